//
// Generated by NVIDIA NVVM Compiler
//
// Compiler Build ID: CL-36424714
// Cuda compilation tools, release 13.0, V13.0.88
// Based on NVVM 20.0.0
//

.version 9.0
.target sm_100
.address_size 64

	// .globl	_Z15SoftmaxWarpImplI24ElementwiseScaleMaskLoadIffbE11DirectStoreIffEfLi2ELi2ELi1ELi2ELb0EL9Algorithm0EEvT_T0_ll
.extern .func __assertfail
(
	.param .b64 __assertfail_param_0,
	.param .b64 __assertfail_param_1,
	.param .b32 __assertfail_param_2,
	.param .b64 __assertfail_param_3,
	.param .b64 __assertfail_param_4
)
;
.global .align 1 .b8 __unnamed_1[347] = {118, 111, 105, 100, 32, 83, 111, 102, 116, 109, 97, 120, 87, 97, 114, 112, 73, 109, 112, 108, 40, 76, 79, 65, 68, 44, 32, 83, 84, 79, 82, 69, 44, 32, 115, 105, 103, 110, 101, 100, 32, 108, 111, 110, 103, 44, 32, 115, 105, 103, 110, 101, 100, 32, 108, 111, 110, 103, 41, 32, 91, 119, 105, 116, 104, 32, 76, 79, 65, 68, 32, 61, 32, 69, 108, 101, 109, 101, 110, 116, 119, 105, 115, 101, 83, 99, 97, 108, 101, 77, 97, 115, 107, 76, 111, 97, 100, 60, 102, 108, 111, 97, 116, 44, 32, 102, 108, 111, 97, 116, 44, 32, 95, 95, 110, 118, 95, 98, 111, 111, 108, 62, 59, 32, 83, 84, 79, 82, 69, 32, 61, 32, 68, 105, 114, 101, 99, 116, 83, 116, 111, 114, 101, 60, 102, 108, 111, 97, 116, 44, 32, 102, 108, 111, 97, 116, 62, 59, 32, 67, 111, 109, 112, 117, 116, 101, 84, 121, 112, 101, 32, 61, 32, 102, 108, 111, 97, 116, 59, 32, 105, 110, 116, 32, 112, 97, 99, 107, 95, 115, 105, 122, 101, 32, 61, 32, 50, 59, 32, 105, 110, 116, 32, 99, 111, 108, 115, 95, 112, 101, 114, 95, 116, 104, 114, 101, 97, 100, 32, 61, 32, 50, 59, 32, 105, 110, 116, 32, 116, 104, 114, 101, 97, 100, 95, 103, 114, 111, 117, 112, 95, 119, 105, 100, 116, 104, 32, 61, 32, 49, 59, 32, 105, 110, 116, 32, 114, 111, 119, 115, 95, 112, 101, 114, 95, 97, 99, 99, 101, 115, 115, 32, 61, 32, 50, 59, 32, 95, 95, 110, 118, 95, 98, 111, 111, 108, 32, 112, 97, 100, 100, 105, 110, 103, 32, 61, 32, 102, 97, 108, 115, 101, 59, 32, 65, 108, 103, 111, 114, 105, 116, 104, 109, 32, 97, 108, 103, 111, 114, 105, 116, 104, 109, 32, 61, 32, 65, 108, 103, 111, 114, 105, 116, 104, 109, 58, 58, 107, 83, 111, 102, 116, 109, 97, 120, 93};
.global .align 1 .b8 __unnamed_2[346] = {118, 111, 105, 100, 32, 83, 111, 102, 116, 109, 97, 120, 87, 97, 114, 112, 73, 109, 112, 108, 40, 76, 79, 65, 68, 44, 32, 83, 84, 79, 82, 69, 44, 32, 115, 105, 103, 110, 101, 100, 32, 108, 111, 110, 103, 44, 32, 115, 105, 103, 110, 101, 100, 32, 108, 111, 110, 103, 41, 32, 91, 119, 105, 116, 104, 32, 76, 79, 65, 68, 32, 61, 32, 69, 108, 101, 109, 101, 110, 116, 119, 105, 115, 101, 83, 99, 97, 108, 101, 77, 97, 115, 107, 76, 111, 97, 100, 60, 102, 108, 111, 97, 116, 44, 32, 102, 108, 111, 97, 116, 44, 32, 95, 95, 110, 118, 95, 98, 111, 111, 108, 62, 59, 32, 83, 84, 79, 82, 69, 32, 61, 32, 68, 105, 114, 101, 99, 116, 83, 116, 111, 114, 101, 60, 102, 108, 111, 97, 116, 44, 32, 102, 108, 111, 97, 116, 62, 59, 32, 67, 111, 109, 112, 117, 116, 101, 84, 121, 112, 101, 32, 61, 32, 102, 108, 111, 97, 116, 59, 32, 105, 110, 116, 32, 112, 97, 99, 107, 95, 115, 105, 122, 101, 32, 61, 32, 50, 59, 32, 105, 110, 116, 32, 99, 111, 108, 115, 95, 112, 101, 114, 95, 116, 104, 114, 101, 97, 100, 32, 61, 32, 50, 59, 32, 105, 110, 116, 32, 116, 104, 114, 101, 97, 100, 95, 103, 114, 111, 117, 112, 95, 119, 105, 100, 116, 104, 32, 61, 32, 49, 59, 32, 105, 110, 116, 32, 114, 111, 119, 115, 95, 112, 101, 114, 95, 97, 99, 99, 101, 115, 115, 32, 61, 32, 50, 59, 32, 95, 95, 110, 118, 95, 98, 111, 111, 108, 32, 112, 97, 100, 100, 105, 110, 103, 32, 61, 32, 116, 114, 117, 101, 59, 32, 65, 108, 103, 111, 114, 105, 116, 104, 109, 32, 97, 108, 103, 111, 114, 105, 116, 104, 109, 32, 61, 32, 65, 108, 103, 111, 114, 105, 116, 104, 109, 58, 58, 107, 83, 111, 102, 116, 109, 97, 120, 93};
.global .align 1 .b8 __unnamed_3[347] = {118, 111, 105, 100, 32, 83, 111, 102, 116, 109, 97, 120, 87, 97, 114, 112, 73, 109, 112, 108, 40, 76, 79, 65, 68, 44, 32, 83, 84, 79, 82, 69, 44, 32, 115, 105, 103, 110, 101, 100, 32, 108, 111, 110, 103, 44, 32, 115, 105, 103, 110, 101, 100, 32, 108, 111, 110, 103, 41, 32, 91, 119, 105, 116, 104, 32, 76, 79, 65, 68, 32, 61, 32, 69, 108, 101, 109, 101, 110, 116, 119, 105, 115, 101, 83, 99, 97, 108, 101, 77, 97, 115, 107, 76, 111, 97, 100, 60, 102, 108, 111, 97, 116, 44, 32, 102, 108, 111, 97, 116, 44, 32, 95, 95, 110, 118, 95, 98, 111, 111, 108, 62, 59, 32, 83, 84, 79, 82, 69, 32, 61, 32, 68, 105, 114, 101, 99, 116, 83, 116, 111, 114, 101, 60, 102, 108, 111, 97, 116, 44, 32, 102, 108, 111, 97, 116, 62, 59, 32, 67, 111, 109, 112, 117, 116, 101, 84, 121, 112, 101, 32, 61, 32, 102, 108, 111, 97, 116, 59, 32, 105, 110, 116, 32, 112, 97, 99, 107, 95, 115, 105, 122, 101, 32, 61, 32, 50, 59, 32, 105, 110, 116, 32, 99, 111, 108, 115, 95, 112, 101, 114, 95, 116, 104, 114, 101, 97, 100, 32, 61, 32, 50, 59, 32, 105, 110, 116, 32, 116, 104, 114, 101, 97, 100, 95, 103, 114, 111, 117, 112, 95, 119, 105, 100, 116, 104, 32, 61, 32, 49, 59, 32, 105, 110, 116, 32, 114, 111, 119, 115, 95, 112, 101, 114, 95, 97, 99, 99, 101, 115, 115, 32, 61, 32, 49, 59, 32, 95, 95, 110, 118, 95, 98, 111, 111, 108, 32, 112, 97, 100, 100, 105, 110, 103, 32, 61, 32, 102, 97, 108, 115, 101, 59, 32, 65, 108, 103, 111, 114, 105, 116, 104, 109, 32, 97, 108, 103, 111, 114, 105, 116, 104, 109, 32, 61, 32, 65, 108, 103, 111, 114, 105, 116, 104, 109, 58, 58, 107, 83, 111, 102, 116, 109, 97, 120, 93};
.global .align 1 .b8 __unnamed_4[346] = {118, 111, 105, 100, 32, 83, 111, 102, 116, 109, 97, 120, 87, 97, 114, 112, 73, 109, 112, 108, 40, 76, 79, 65, 68, 44, 32, 83, 84, 79, 82, 69, 44, 32, 115, 105, 103, 110, 101, 100, 32, 108, 111, 110, 103, 44, 32, 115, 105, 103, 110, 101, 100, 32, 108, 111, 110, 103, 41, 32, 91, 119, 105, 116, 104, 32, 76, 79, 65, 68, 32, 61, 32, 69, 108, 101, 109, 101, 110, 116, 119, 105, 115, 101, 83, 99, 97, 108, 101, 77, 97, 115, 107, 76, 111, 97, 100, 60, 102, 108, 111, 97, 116, 44, 32, 102, 108, 111, 97, 116, 44, 32, 95, 95, 110, 118, 95, 98, 111, 111, 108, 62, 59, 32, 83, 84, 79, 82, 69, 32, 61, 32, 68, 105, 114, 101, 99, 116, 83, 116, 111, 114, 101, 60, 102, 108, 111, 97, 116, 44, 32, 102, 108, 111, 97, 116, 62, 59, 32, 67, 111, 109, 112, 117, 116, 101, 84, 121, 112, 101, 32, 61, 32, 102, 108, 111, 97, 116, 59, 32, 105, 110, 116, 32, 112, 97, 99, 107, 95, 115, 105, 122, 101, 32, 61, 32, 50, 59, 32, 105, 110, 116, 32, 99, 111, 108, 115, 95, 112, 101, 114, 95, 116, 104, 114, 101, 97, 100, 32, 61, 32, 50, 59, 32, 105, 110, 116, 32, 116, 104, 114, 101, 97, 100, 95, 103, 114, 111, 117, 112, 95, 119, 105, 100, 116, 104, 32, 61, 32, 49, 59, 32, 105, 110, 116, 32, 114, 111, 119, 115, 95, 112, 101, 114, 95, 97, 99, 99, 101, 115, 115, 32, 61, 32, 49, 59, 32, 95, 95, 110, 118, 95, 98, 111, 111, 108, 32, 112, 97, 100, 100, 105, 110, 103, 32, 61, 32, 116, 114, 117, 101, 59, 32, 65, 108, 103, 111, 114, 105, 116, 104, 109, 32, 97, 108, 103, 111, 114, 105, 116, 104, 109, 32, 61, 32, 65, 108, 103, 111, 114, 105, 116, 104, 109, 58, 58, 107, 83, 111, 102, 116, 109, 97, 120, 93};
.global .align 1 .b8 __unnamed_5[347] = {118, 111, 105, 100, 32, 83, 111, 102, 116, 109, 97, 120, 87, 97, 114, 112, 73, 109, 112, 108, 40, 76, 79, 65, 68, 44, 32, 83, 84, 79, 82, 69, 44, 32, 115, 105, 103, 110, 101, 100, 32, 108, 111, 110, 103, 44, 32, 115, 105, 103, 110, 101, 100, 32, 108, 111, 110, 103, 41, 32, 91, 119, 105, 116, 104, 32, 76, 79, 65, 68, 32, 61, 32, 69, 108, 101, 109, 101, 110, 116, 119, 105, 115, 101, 83, 99, 97, 108, 101, 77, 97, 115, 107, 76, 111, 97, 100, 60, 102, 108, 111, 97, 116, 44, 32, 102, 108, 111, 97, 116, 44, 32, 95, 95, 110, 118, 95, 98, 111, 111, 108, 62, 59, 32, 83, 84, 79, 82, 69, 32, 61, 32, 68, 105, 114, 101, 99, 116, 83, 116, 111, 114, 101, 60, 102, 108, 111, 97, 116, 44, 32, 102, 108, 111, 97, 116, 62, 59, 32, 67, 111, 109, 112, 117, 116, 101, 84, 121, 112, 101, 32, 61, 32, 102, 108, 111, 97, 116, 59, 32, 105, 110, 116, 32, 112, 97, 99, 107, 95, 115, 105, 122, 101, 32, 61, 32, 50, 59, 32, 105, 110, 116, 32, 99, 111, 108, 115, 95, 112, 101, 114, 95, 116, 104, 114, 101, 97, 100, 32, 61, 32, 50, 59, 32, 105, 110, 116, 32, 116, 104, 114, 101, 97, 100, 95, 103, 114, 111, 117, 112, 95, 119, 105, 100, 116, 104, 32, 61, 32, 50, 59, 32, 105, 110, 116, 32, 114, 111, 119, 115, 95, 112, 101, 114, 95, 97, 99, 99, 101, 115, 115, 32, 61, 32, 50, 59, 32, 95, 95, 110, 118, 95, 98, 111, 111, 108, 32, 112, 97, 100, 100, 105, 110, 103, 32, 61, 32, 102, 97, 108, 115, 101, 59, 32, 65, 108, 103, 111, 114, 105, 116, 104, 109, 32, 97, 108, 103, 111, 114, 105, 116, 104, 109, 32, 61, 32, 65, 108, 103, 111, 114, 105, 116, 104, 109, 58, 58, 107, 83, 111, 102, 116, 109, 97, 120, 93};
.global .align 1 .b8 __unnamed_6[346] = {118, 111, 105, 100, 32, 83, 111, 102, 116, 109, 97, 120, 87, 97, 114, 112, 73, 109, 112, 108, 40, 76, 79, 65, 68, 44, 32, 83, 84, 79, 82, 69, 44, 32, 115, 105, 103, 110, 101, 100, 32, 108, 111, 110, 103, 44, 32, 115, 105, 103, 110, 101, 100, 32, 108, 111, 110, 103, 41, 32, 91, 119, 105, 116, 104, 32, 76, 79, 65, 68, 32, 61, 32, 69, 108, 101, 109, 101, 110, 116, 119, 105, 115, 101, 83, 99, 97, 108, 101, 77, 97, 115, 107, 76, 111, 97, 100, 60, 102, 108, 111, 97, 116, 44, 32, 102, 108, 111, 97, 116, 44, 32, 95, 95, 110, 118, 95, 98, 111, 111, 108, 62, 59, 32, 83, 84, 79, 82, 69, 32, 61, 32, 68, 105, 114, 101, 99, 116, 83, 116, 111, 114, 101, 60, 102, 108, 111, 97, 116, 44, 32, 102, 108, 111, 97, 116, 62, 59, 32, 67, 111, 109, 112, 117, 116, 101, 84, 121, 112, 101, 32, 61, 32, 102, 108, 111, 97, 116, 59, 32, 105, 110, 116, 32, 112, 97, 99, 107, 95, 115, 105, 122, 101, 32, 61, 32, 50, 59, 32, 105, 110, 116, 32, 99, 111, 108, 115, 95, 112, 101, 114, 95, 116, 104, 114, 101, 97, 100, 32, 61, 32, 50, 59, 32, 105, 110, 116, 32, 116, 104, 114, 101, 97, 100, 95, 103, 114, 111, 117, 112, 95, 119, 105, 100, 116, 104, 32, 61, 32, 50, 59, 32, 105, 110, 116, 32, 114, 111, 119, 115, 95, 112, 101, 114, 95, 97, 99, 99, 101, 115, 115, 32, 61, 32, 50, 59, 32, 95, 95, 110, 118, 95, 98, 111, 111, 108, 32, 112, 97, 100, 100, 105, 110, 103, 32, 61, 32, 116, 114, 117, 101, 59, 32, 65, 108, 103, 111, 114, 105, 116, 104, 109, 32, 97, 108, 103, 111, 114, 105, 116, 104, 109, 32, 61, 32, 65, 108, 103, 111, 114, 105, 116, 104, 109, 58, 58, 107, 83, 111, 102, 116, 109, 97, 120, 93};
.global .align 1 .b8 __unnamed_7[347] = {118, 111, 105, 100, 32, 83, 111, 102, 116, 109, 97, 120, 87, 97, 114, 112, 73, 109, 112, 108, 40, 76, 79, 65, 68, 44, 32, 83, 84, 79, 82, 69, 44, 32, 115, 105, 103, 110, 101, 100, 32, 108, 111, 110, 103, 44, 32, 115, 105, 103, 110, 101, 100, 32, 108, 111, 110, 103, 41, 32, 91, 119, 105, 116, 104, 32, 76, 79, 65, 68, 32, 61, 32, 69, 108, 101, 109, 101, 110, 116, 119, 105, 115, 101, 83, 99, 97, 108, 101, 77, 97, 115, 107, 76, 111, 97, 100, 60, 102, 108, 111, 97, 116, 44, 32, 102, 108, 111, 97, 116, 44, 32, 95, 95, 110, 118, 95, 98, 111, 111, 108, 62, 59, 32, 83, 84, 79, 82, 69, 32, 61, 32, 68, 105, 114, 101, 99, 116, 83, 116, 111, 114, 101, 60, 102, 108, 111, 97, 116, 44, 32, 102, 108, 111, 97, 116, 62, 59, 32, 67, 111, 109, 112, 117, 116, 101, 84, 121, 112, 101, 32, 61, 32, 102, 108, 111, 97, 116, 59, 32, 105, 110, 116, 32, 112, 97, 99, 107, 95, 115, 105, 122, 101, 32, 61, 32, 50, 59, 32, 105, 110, 116, 32, 99, 111, 108, 115, 95, 112, 101, 114, 95, 116, 104, 114, 101, 97, 100, 32, 61, 32, 50, 59, 32, 105, 110, 116, 32, 116, 104, 114, 101, 97, 100, 95, 103, 114, 111, 117, 112, 95, 119, 105, 100, 116, 104, 32, 61, 32, 50, 59, 32, 105, 110, 116, 32, 114, 111, 119, 115, 95, 112, 101, 114, 95, 97, 99, 99, 101, 115, 115, 32, 61, 32, 49, 59, 32, 95, 95, 110, 118, 95, 98, 111, 111, 108, 32, 112, 97, 100, 100, 105, 110, 103, 32, 61, 32, 102, 97, 108, 115, 101, 59, 32, 65, 108, 103, 111, 114, 105, 116, 104, 109, 32, 97, 108, 103, 111, 114, 105, 116, 104, 109, 32, 61, 32, 65, 108, 103, 111, 114, 105, 116, 104, 109, 58, 58, 107, 83, 111, 102, 116, 109, 97, 120, 93};
.global .align 1 .b8 __unnamed_8[346] = {118, 111, 105, 100, 32, 83, 111, 102, 116, 109, 97, 120, 87, 97, 114, 112, 73, 109, 112, 108, 40, 76, 79, 65, 68, 44, 32, 83, 84, 79, 82, 69, 44, 32, 115, 105, 103, 110, 101, 100, 32, 108, 111, 110, 103, 44, 32, 115, 105, 103, 110, 101, 100, 32, 108, 111, 110, 103, 41, 32, 91, 119, 105, 116, 104, 32, 76, 79, 65, 68, 32, 61, 32, 69, 108, 101, 109, 101, 110, 116, 119, 105, 115, 101, 83, 99, 97, 108, 101, 77, 97, 115, 107, 76, 111, 97, 100, 60, 102, 108, 111, 97, 116, 44, 32, 102, 108, 111, 97, 116, 44, 32, 95, 95, 110, 118, 95, 98, 111, 111, 108, 62, 59, 32, 83, 84, 79, 82, 69, 32, 61, 32, 68, 105, 114, 101, 99, 116, 83, 116, 111, 114, 101, 60, 102, 108, 111, 97, 116, 44, 32, 102, 108, 111, 97, 116, 62, 59, 32, 67, 111, 109, 112, 117, 116, 101, 84, 121, 112, 101, 32, 61, 32, 102, 108, 111, 97, 116, 59, 32, 105, 110, 116, 32, 112, 97, 99, 107, 95, 115, 105, 122, 101, 32, 61, 32, 50, 59, 32, 105, 110, 116, 32, 99, 111, 108, 115, 95, 112, 101, 114, 95, 116, 104, 114, 101, 97, 100, 32, 61, 32, 50, 59, 32, 105, 110, 116, 32, 116, 104, 114, 101, 97, 100, 95, 103, 114, 111, 117, 112, 95, 119, 105, 100, 116, 104, 32, 61, 32, 50, 59, 32, 105, 110, 116, 32, 114, 111, 119, 115, 95, 112, 101, 114, 95, 97, 99, 99, 101, 115, 115, 32, 61, 32, 49, 59, 32, 95, 95, 110, 118, 95, 98, 111, 111, 108, 32, 112, 97, 100, 100, 105, 110, 103, 32, 61, 32, 116, 114, 117, 101, 59, 32, 65, 108, 103, 111, 114, 105, 116, 104, 109, 32, 97, 108, 103, 111, 114, 105, 116, 104, 109, 32, 61, 32, 65, 108, 103, 111, 114, 105, 116, 104, 109, 58, 58, 107, 83, 111, 102, 116, 109, 97, 120, 93};
.global .align 1 .b8 __unnamed_9[347] = {118, 111, 105, 100, 32, 83, 111, 102, 116, 109, 97, 120, 87, 97, 114, 112, 73, 109, 112, 108, 40, 76, 79, 65, 68, 44, 32, 83, 84, 79, 82, 69, 44, 32, 115, 105, 103, 110, 101, 100, 32, 108, 111, 110, 103, 44, 32, 115, 105, 103, 110, 101, 100, 32, 108, 111, 110, 103, 41, 32, 91, 119, 105, 116, 104, 32, 76, 79, 65, 68, 32, 61, 32, 69, 108, 101, 109, 101, 110, 116, 119, 105, 115, 101, 83, 99, 97, 108, 101, 77, 97, 115, 107, 76, 111, 97, 100, 60, 102, 108, 111, 97, 116, 44, 32, 102, 108, 111, 97, 116, 44, 32, 95, 95, 110, 118, 95, 98, 111, 111, 108, 62, 59, 32, 83, 84, 79, 82, 69, 32, 61, 32, 68, 105, 114, 101, 99, 116, 83, 116, 111, 114, 101, 60, 102, 108, 111, 97, 116, 44, 32, 102, 108, 111, 97, 116, 62, 59, 32, 67, 111, 109, 112, 117, 116, 101, 84, 121, 112, 101, 32, 61, 32, 102, 108, 111, 97, 116, 59, 32, 105, 110, 116, 32, 112, 97, 99, 107, 95, 115, 105, 122, 101, 32, 61, 32, 50, 59, 32, 105, 110, 116, 32, 99, 111, 108, 115, 95, 112, 101, 114, 95, 116, 104, 114, 101, 97, 100, 32, 61, 32, 50, 59, 32, 105, 110, 116, 32, 116, 104, 114, 101, 97, 100, 95, 103, 114, 111, 117, 112, 95, 119, 105, 100, 116, 104, 32, 61, 32, 52, 59, 32, 105, 110, 116, 32, 114, 111, 119, 115, 95, 112, 101, 114, 95, 97, 99, 99, 101, 115, 115, 32, 61, 32, 50, 59, 32, 95, 95, 110, 118, 95, 98, 111, 111, 108, 32, 112, 97, 100, 100, 105, 110, 103, 32, 61, 32, 102, 97, 108, 115, 101, 59, 32, 65, 108, 103, 111, 114, 105, 116, 104, 109, 32, 97, 108, 103, 111, 114, 105, 116, 104, 109, 32, 61, 32, 65, 108, 103, 111, 114, 105, 116, 104, 109, 58, 58, 107, 83, 111, 102, 116, 109, 97, 120, 93};
.global .align 1 .b8 __unnamed_10[346] = {118, 111, 105, 100, 32, 83, 111, 102, 116, 109, 97, 120, 87, 97, 114, 112, 73, 109, 112, 108, 40, 76, 79, 65, 68, 44, 32, 83, 84, 79, 82, 69, 44, 32, 115, 105, 103, 110, 101, 100, 32, 108, 111, 110, 103, 44, 32, 115, 105, 103, 110, 101, 100, 32, 108, 111, 110, 103, 41, 32, 91, 119, 105, 116, 104, 32, 76, 79, 65, 68, 32, 61, 32, 69, 108, 101, 109, 101, 110, 116, 119, 105, 115, 101, 83, 99, 97, 108, 101, 77, 97, 115, 107, 76, 111, 97, 100, 60, 102, 108, 111, 97, 116, 44, 32, 102, 108, 111, 97, 116, 44, 32, 95, 95, 110, 118, 95, 98, 111, 111, 108, 62, 59, 32, 83, 84, 79, 82, 69, 32, 61, 32, 68, 105, 114, 101, 99, 116, 83, 116, 111, 114, 101, 60, 102, 108, 111, 97, 116, 44, 32, 102, 108, 111, 97, 116, 62, 59, 32, 67, 111, 109, 112, 117, 116, 101, 84, 121, 112, 101, 32, 61, 32, 102, 108, 111, 97, 116, 59, 32, 105, 110, 116, 32, 112, 97, 99, 107, 95, 115, 105, 122, 101, 32, 61, 32, 50, 59, 32, 105, 110, 116, 32, 99, 111, 108, 115, 95, 112, 101, 114, 95, 116, 104, 114, 101, 97, 100, 32, 61, 32, 50, 59, 32, 105, 110, 116, 32, 116, 104, 114, 101, 97, 100, 95, 103, 114, 111, 117, 112, 95, 119, 105, 100, 116, 104, 32, 61, 32, 52, 59, 32, 105, 110, 116, 32, 114, 111, 119, 115, 95, 112, 101, 114, 95, 97, 99, 99, 101, 115, 115, 32, 61, 32, 50, 59, 32, 95, 95, 110, 118, 95, 98, 111, 111, 108, 32, 112, 97, 100, 100, 105, 110, 103, 32, 61, 32, 116, 114, 117, 101, 59, 32, 65, 108, 103, 111, 114, 105, 116, 104, 109, 32, 97, 108, 103, 111, 114, 105, 116, 104, 109, 32, 61, 32, 65, 108, 103, 111, 114, 105, 116, 104, 109, 58, 58, 107, 83, 111, 102, 116, 109, 97, 120, 93};
.global .align 1 .b8 __unnamed_11[347] = {118, 111, 105, 100, 32, 83, 111, 102, 116, 109, 97, 120, 87, 97, 114, 112, 73, 109, 112, 108, 40, 76, 79, 65, 68, 44, 32, 83, 84, 79, 82, 69, 44, 32, 115, 105, 103, 110, 101, 100, 32, 108, 111, 110, 103, 44, 32, 115, 105, 103, 110, 101, 100, 32, 108, 111, 110, 103, 41, 32, 91, 119, 105, 116, 104, 32, 76, 79, 65, 68, 32, 61, 32, 69, 108, 101, 109, 101, 110, 116, 119, 105, 115, 101, 83, 99, 97, 108, 101, 77, 97, 115, 107, 76, 111, 97, 100, 60, 102, 108, 111, 97, 116, 44, 32, 102, 108, 111, 97, 116, 44, 32, 95, 95, 110, 118, 95, 98, 111, 111, 108, 62, 59, 32, 83, 84, 79, 82, 69, 32, 61, 32, 68, 105, 114, 101, 99, 116, 83, 116, 111, 114, 101, 60, 102, 108, 111, 97, 116, 44, 32, 102, 108, 111, 97, 116, 62, 59, 32, 67, 111, 109, 112, 117, 116, 101, 84, 121, 112, 101, 32, 61, 32, 102, 108, 111, 97, 116, 59, 32, 105, 110, 116, 32, 112, 97, 99, 107, 95, 115, 105, 122, 101, 32, 61, 32, 50, 59, 32, 105, 110, 116, 32, 99, 111, 108, 115, 95, 112, 101, 114, 95, 116, 104, 114, 101, 97, 100, 32, 61, 32, 50, 59, 32, 105, 110, 116, 32, 116, 104, 114, 101, 97, 100, 95, 103, 114, 111, 117, 112, 95, 119, 105, 100, 116, 104, 32, 61, 32, 52, 59, 32, 105, 110, 116, 32, 114, 111, 119, 115, 95, 112, 101, 114, 95, 97, 99, 99, 101, 115, 115, 32, 61, 32, 49, 59, 32, 95, 95, 110, 118, 95, 98, 111, 111, 108, 32, 112, 97, 100, 100, 105, 110, 103, 32, 61, 32, 102, 97, 108, 115, 101, 59, 32, 65, 108, 103, 111, 114, 105, 116, 104, 109, 32, 97, 108, 103, 111, 114, 105, 116, 104, 109, 32, 61, 32, 65, 108, 103, 111, 114, 105, 116, 104, 109, 58, 58, 107, 83, 111, 102, 116, 109, 97, 120, 93};
.global .align 1 .b8 __unnamed_12[346] = {118, 111, 105, 100, 32, 83, 111, 102, 116, 109, 97, 120, 87, 97, 114, 112, 73, 109, 112, 108, 40, 76, 79, 65, 68, 44, 32, 83, 84, 79, 82, 69, 44, 32, 115, 105, 103, 110, 101, 100, 32, 108, 111, 110, 103, 44, 32, 115, 105, 103, 110, 101, 100, 32, 108, 111, 110, 103, 41, 32, 91, 119, 105, 116, 104, 32, 76, 79, 65, 68, 32, 61, 32, 69, 108, 101, 109, 101, 110, 116, 119, 105, 115, 101, 83, 99, 97, 108, 101, 77, 97, 115, 107, 76, 111, 97, 100, 60, 102, 108, 111, 97, 116, 44, 32, 102, 108, 111, 97, 116, 44, 32, 95, 95, 110, 118, 95, 98, 111, 111, 108, 62, 59, 32, 83, 84, 79, 82, 69, 32, 61, 32, 68, 105, 114, 101, 99, 116, 83, 116, 111, 114, 101, 60, 102, 108, 111, 97, 116, 44, 32, 102, 108, 111, 97, 116, 62, 59, 32, 67, 111, 109, 112, 117, 116, 101, 84, 121, 112, 101, 32, 61, 32, 102, 108, 111, 97, 116, 59, 32, 105, 110, 116, 32, 112, 97, 99, 107, 95, 115, 105, 122, 101, 32, 61, 32, 50, 59, 32, 105, 110, 116, 32, 99, 111, 108, 115, 95, 112, 101, 114, 95, 116, 104, 114, 101, 97, 100, 32, 61, 32, 50, 59, 32, 105, 110, 116, 32, 116, 104, 114, 101, 97, 100, 95, 103, 114, 111, 117, 112, 95, 119, 105, 100, 116, 104, 32, 61, 32, 52, 59, 32, 105, 110, 116, 32, 114, 111, 119, 115, 95, 112, 101, 114, 95, 97, 99, 99, 101, 115, 115, 32, 61, 32, 49, 59, 32, 95, 95, 110, 118, 95, 98, 111, 111, 108, 32, 112, 97, 100, 100, 105, 110, 103, 32, 61, 32, 116, 114, 117, 101, 59, 32, 65, 108, 103, 111, 114, 105, 116, 104, 109, 32, 97, 108, 103, 111, 114, 105, 116, 104, 109, 32, 61, 32, 65, 108, 103, 111, 114, 105, 116, 104, 109, 58, 58, 107, 83, 111, 102, 116, 109, 97, 120, 93};
.global .align 1 .b8 __unnamed_13[347] = {118, 111, 105, 100, 32, 83, 111, 102, 116, 109, 97, 120, 87, 97, 114, 112, 73, 109, 112, 108, 40, 76, 79, 65, 68, 44, 32, 83, 84, 79, 82, 69, 44, 32, 115, 105, 103, 110, 101, 100, 32, 108, 111, 110, 103, 44, 32, 115, 105, 103, 110, 101, 100, 32, 108, 111, 110, 103, 41, 32, 91, 119, 105, 116, 104, 32, 76, 79, 65, 68, 32, 61, 32, 69, 108, 101, 109, 101, 110, 116, 119, 105, 115, 101, 83, 99, 97, 108, 101, 77, 97, 115, 107, 76, 111, 97, 100, 60, 102, 108, 111, 97, 116, 44, 32, 102, 108, 111, 97, 116, 44, 32, 95, 95, 110, 118, 95, 98, 111, 111, 108, 62, 59, 32, 83, 84, 79, 82, 69, 32, 61, 32, 68, 105, 114, 101, 99, 116, 83, 116, 111, 114, 101, 60, 102, 108, 111, 97, 116, 44, 32, 102, 108, 111, 97, 116, 62, 59, 32, 67, 111, 109, 112, 117, 116, 101, 84, 121, 112, 101, 32, 61, 32, 102, 108, 111, 97, 116, 59, 32, 105, 110, 116, 32, 112, 97, 99, 107, 95, 115, 105, 122, 101, 32, 61, 32, 50, 59, 32, 105, 110, 116, 32, 99, 111, 108, 115, 95, 112, 101, 114, 95, 116, 104, 114, 101, 97, 100, 32, 61, 32, 50, 59, 32, 105, 110, 116, 32, 116, 104, 114, 101, 97, 100, 95, 103, 114, 111, 117, 112, 95, 119, 105, 100, 116, 104, 32, 61, 32, 56, 59, 32, 105, 110, 116, 32, 114, 111, 119, 115, 95, 112, 101, 114, 95, 97, 99, 99, 101, 115, 115, 32, 61, 32, 50, 59, 32, 95, 95, 110, 118, 95, 98, 111, 111, 108, 32, 112, 97, 100, 100, 105, 110, 103, 32, 61, 32, 102, 97, 108, 115, 101, 59, 32, 65, 108, 103, 111, 114, 105, 116, 104, 109, 32, 97, 108, 103, 111, 114, 105, 116, 104, 109, 32, 61, 32, 65, 108, 103, 111, 114, 105, 116, 104, 109, 58, 58, 107, 83, 111, 102, 116, 109, 97, 120, 93};
.global .align 1 .b8 __unnamed_14[346] = {118, 111, 105, 100, 32, 83, 111, 102, 116, 109, 97, 120, 87, 97, 114, 112, 73, 109, 112, 108, 40, 76, 79, 65, 68, 44, 32, 83, 84, 79, 82, 69, 44, 32, 115, 105, 103, 110, 101, 100, 32, 108, 111, 110, 103, 44, 32, 115, 105, 103, 110, 101, 100, 32, 108, 111, 110, 103, 41, 32, 91, 119, 105, 116, 104, 32, 76, 79, 65, 68, 32, 61, 32, 69, 108, 101, 109, 101, 110, 116, 119, 105, 115, 101, 83, 99, 97, 108, 101, 77, 97, 115, 107, 76, 111, 97, 100, 60, 102, 108, 111, 97, 116, 44, 32, 102, 108, 111, 97, 116, 44, 32, 95, 95, 110, 118, 95, 98, 111, 111, 108, 62, 59, 32, 83, 84, 79, 82, 69, 32, 61, 32, 68, 105, 114, 101, 99, 116, 83, 116, 111, 114, 101, 60, 102, 108, 111, 97, 116, 44, 32, 102, 108, 111, 97, 116, 62, 59, 32, 67, 111, 109, 112, 117, 116, 101, 84, 121, 112, 101, 32, 61, 32, 102, 108, 111, 97, 116, 59, 32, 105, 110, 116, 32, 112, 97, 99, 107, 95, 115, 105, 122, 101, 32, 61, 32, 50, 59, 32, 105, 110, 116, 32, 99, 111, 108, 115, 95, 112, 101, 114, 95, 116, 104, 114, 101, 97, 100, 32, 61, 32, 50, 59, 32, 105, 110, 116, 32, 116, 104, 114, 101, 97, 100, 95, 103, 114, 111, 117, 112, 95, 119, 105, 100, 116, 104, 32, 61, 32, 56, 59, 32, 105, 110, 116, 32, 114, 111, 119, 115, 95, 112, 101, 114, 95, 97, 99, 99, 101, 115, 115, 32, 61, 32, 50, 59, 32, 95, 95, 110, 118, 95, 98, 111, 111, 108, 32, 112, 97, 100, 100, 105, 110, 103, 32, 61, 32, 116, 114, 117, 101, 59, 32, 65, 108, 103, 111, 114, 105, 116, 104, 109, 32, 97, 108, 103, 111, 114, 105, 116, 104, 109, 32, 61, 32, 65, 108, 103, 111, 114, 105, 116, 104, 109, 58, 58, 107, 83, 111, 102, 116, 109, 97, 120, 93};
.global .align 1 .b8 __unnamed_15[347] = {118, 111, 105, 100, 32, 83, 111, 102, 116, 109, 97, 120, 87, 97, 114, 112, 73, 109, 112, 108, 40, 76, 79, 65, 68, 44, 32, 83, 84, 79, 82, 69, 44, 32, 115, 105, 103, 110, 101, 100, 32, 108, 111, 110, 103, 44, 32, 115, 105, 103, 110, 101, 100, 32, 108, 111, 110, 103, 41, 32, 91, 119, 105, 116, 104, 32, 76, 79, 65, 68, 32, 61, 32, 69, 108, 101, 109, 101, 110, 116, 119, 105, 115, 101, 83, 99, 97, 108, 101, 77, 97, 115, 107, 76, 111, 97, 100, 60, 102, 108, 111, 97, 116, 44, 32, 102, 108, 111, 97, 116, 44, 32, 95, 95, 110, 118, 95, 98, 111, 111, 108, 62, 59, 32, 83, 84, 79, 82, 69, 32, 61, 32, 68, 105, 114, 101, 99, 116, 83, 116, 111, 114, 101, 60, 102, 108, 111, 97, 116, 44, 32, 102, 108, 111, 97, 116, 62, 59, 32, 67, 111, 109, 112, 117, 116, 101, 84, 121, 112, 101, 32, 61, 32, 102, 108, 111, 97, 116, 59, 32, 105, 110, 116, 32, 112, 97, 99, 107, 95, 115, 105, 122, 101, 32, 61, 32, 50, 59, 32, 105, 110, 116, 32, 99, 111, 108, 115, 95, 112, 101, 114, 95, 116, 104, 114, 101, 97, 100, 32, 61, 32, 50, 59, 32, 105, 110, 116, 32, 116, 104, 114, 101, 97, 100, 95, 103, 114, 111, 117, 112, 95, 119, 105, 100, 116, 104, 32, 61, 32, 56, 59, 32, 105, 110, 116, 32, 114, 111, 119, 115, 95, 112, 101, 114, 95, 97, 99, 99, 101, 115, 115, 32, 61, 32, 49, 59, 32, 95, 95, 110, 118, 95, 98, 111, 111, 108, 32, 112, 97, 100, 100, 105, 110, 103, 32, 61, 32, 102, 97, 108, 115, 101, 59, 32, 65, 108, 103, 111, 114, 105, 116, 104, 109, 32, 97, 108, 103, 111, 114, 105, 116, 104, 109, 32, 61, 32, 65, 108, 103, 111, 114, 105, 116, 104, 109, 58, 58, 107, 83, 111, 102, 116, 109, 97, 120, 93};
.global .align 1 .b8 __unnamed_16[346] = {118, 111, 105, 100, 32, 83, 111, 102, 116, 109, 97, 120, 87, 97, 114, 112, 73, 109, 112, 108, 40, 76, 79, 65, 68, 44, 32, 83, 84, 79, 82, 69, 44, 32, 115, 105, 103, 110, 101, 100, 32, 108, 111, 110, 103, 44, 32, 115, 105, 103, 110, 101, 100, 32, 108, 111, 110, 103, 41, 32, 91, 119, 105, 116, 104, 32, 76, 79, 65, 68, 32, 61, 32, 69, 108, 101, 109, 101, 110, 116, 119, 105, 115, 101, 83, 99, 97, 108, 101, 77, 97, 115, 107, 76, 111, 97, 100, 60, 102, 108, 111, 97, 116, 44, 32, 102, 108, 111, 97, 116, 44, 32, 95, 95, 110, 118, 95, 98, 111, 111, 108, 62, 59, 32, 83, 84, 79, 82, 69, 32, 61, 32, 68, 105, 114, 101, 99, 116, 83, 116, 111, 114, 101, 60, 102, 108, 111, 97, 116, 44, 32, 102, 108, 111, 97, 116, 62, 59, 32, 67, 111, 109, 112, 117, 116, 101, 84, 121, 112, 101, 32, 61, 32, 102, 108, 111, 97, 116, 59, 32, 105, 110, 116, 32, 112, 97, 99, 107, 95, 115, 105, 122, 101, 32, 61, 32, 50, 59, 32, 105, 110, 116, 32, 99, 111, 108, 115, 95, 112, 101, 114, 95, 116, 104, 114, 101, 97, 100, 32, 61, 32, 50, 59, 32, 105, 110, 116, 32, 116, 104, 114, 101, 97, 100, 95, 103, 114, 111, 117, 112, 95, 119, 105, 100, 116, 104, 32, 61, 32, 56, 59, 32, 105, 110, 116, 32, 114, 111, 119, 115, 95, 112, 101, 114, 95, 97, 99, 99, 101, 115, 115, 32, 61, 32, 49, 59, 32, 95, 95, 110, 118, 95, 98, 111, 111, 108, 32, 112, 97, 100, 100, 105, 110, 103, 32, 61, 32, 116, 114, 117, 101, 59, 32, 65, 108, 103, 111, 114, 105, 116, 104, 109, 32, 97, 108, 103, 111, 114, 105, 116, 104, 109, 32, 61, 32, 65, 108, 103, 111, 114, 105, 116, 104, 109, 58, 58, 107, 83, 111, 102, 116, 109, 97, 120, 93};
.global .align 1 .b8 __unnamed_17[348] = {118, 111, 105, 100, 32, 83, 111, 102, 116, 109, 97, 120, 87, 97, 114, 112, 73, 109, 112, 108, 40, 76, 79, 65, 68, 44, 32, 83, 84, 79, 82, 69, 44, 32, 115, 105, 103, 110, 101, 100, 32, 108, 111, 110, 103, 44, 32, 115, 105, 103, 110, 101, 100, 32, 108, 111, 110, 103, 41, 32, 91, 119, 105, 116, 104, 32, 76, 79, 65, 68, 32, 61, 32, 69, 108, 101, 109, 101, 110, 116, 119, 105, 115, 101, 83, 99, 97, 108, 101, 77, 97, 115, 107, 76, 111, 97, 100, 60, 102, 108, 111, 97, 116, 44, 32, 102, 108, 111, 97, 116, 44, 32, 95, 95, 110, 118, 95, 98, 111, 111, 108, 62, 59, 32, 83, 84, 79, 82, 69, 32, 61, 32, 68, 105, 114, 101, 99, 116, 83, 116, 111, 114, 101, 60, 102, 108, 111, 97, 116, 44, 32, 102, 108, 111, 97, 116, 62, 59, 32, 67, 111, 109, 112, 117, 116, 101, 84, 121, 112, 101, 32, 61, 32, 102, 108, 111, 97, 116, 59, 32, 105, 110, 116, 32, 112, 97, 99, 107, 95, 115, 105, 122, 101, 32, 61, 32, 50, 59, 32, 105, 110, 116, 32, 99, 111, 108, 115, 95, 112, 101, 114, 95, 116, 104, 114, 101, 97, 100, 32, 61, 32, 50, 59, 32, 105, 110, 116, 32, 116, 104, 114, 101, 97, 100, 95, 103, 114, 111, 117, 112, 95, 119, 105, 100, 116, 104, 32, 61, 32, 49, 54, 59, 32, 105, 110, 116, 32, 114, 111, 119, 115, 95, 112, 101, 114, 95, 97, 99, 99, 101, 115, 115, 32, 61, 32, 50, 59, 32, 95, 95, 110, 118, 95, 98, 111, 111, 108, 32, 112, 97, 100, 100, 105, 110, 103, 32, 61, 32, 102, 97, 108, 115, 101, 59, 32, 65, 108, 103, 111, 114, 105, 116, 104, 109, 32, 97, 108, 103, 111, 114, 105, 116, 104, 109, 32, 61, 32, 65, 108, 103, 111, 114, 105, 116, 104, 109, 58, 58, 107, 83, 111, 102, 116, 109, 97, 120, 93};
.global .align 1 .b8 __unnamed_18[347] = {118, 111, 105, 100, 32, 83, 111, 102, 116, 109, 97, 120, 87, 97, 114, 112, 73, 109, 112, 108, 40, 76, 79, 65, 68, 44, 32, 83, 84, 79, 82, 69, 44, 32, 115, 105, 103, 110, 101, 100, 32, 108, 111, 110, 103, 44, 32, 115, 105, 103, 110, 101, 100, 32, 108, 111, 110, 103, 41, 32, 91, 119, 105, 116, 104, 32, 76, 79, 65, 68, 32, 61, 32, 69, 108, 101, 109, 101, 110, 116, 119, 105, 115, 101, 83, 99, 97, 108, 101, 77, 97, 115, 107, 76, 111, 97, 100, 60, 102, 108, 111, 97, 116, 44, 32, 102, 108, 111, 97, 116, 44, 32, 95, 95, 110, 118, 95, 98, 111, 111, 108, 62, 59, 32, 83, 84, 79, 82, 69, 32, 61, 32, 68, 105, 114, 101, 99, 116, 83, 116, 111, 114, 101, 60, 102, 108, 111, 97, 116, 44, 32, 102, 108, 111, 97, 116, 62, 59, 32, 67, 111, 109, 112, 117, 116, 101, 84, 121, 112, 101, 32, 61, 32, 102, 108, 111, 97, 116, 59, 32, 105, 110, 116, 32, 112, 97, 99, 107, 95, 115, 105, 122, 101, 32, 61, 32, 50, 59, 32, 105, 110, 116, 32, 99, 111, 108, 115, 95, 112, 101, 114, 95, 116, 104, 114, 101, 97, 100, 32, 61, 32, 50, 59, 32, 105, 110, 116, 32, 116, 104, 114, 101, 97, 100, 95, 103, 114, 111, 117, 112, 95, 119, 105, 100, 116, 104, 32, 61, 32, 49, 54, 59, 32, 105, 110, 116, 32, 114, 111, 119, 115, 95, 112, 101, 114, 95, 97, 99, 99, 101, 115, 115, 32, 61, 32, 50, 59, 32, 95, 95, 110, 118, 95, 98, 111, 111, 108, 32, 112, 97, 100, 100, 105, 110, 103, 32, 61, 32, 116, 114, 117, 101, 59, 32, 65, 108, 103, 111, 114, 105, 116, 104, 109, 32, 97, 108, 103, 111, 114, 105, 116, 104, 109, 32, 61, 32, 65, 108, 103, 111, 114, 105, 116, 104, 109, 58, 58, 107, 83, 111, 102, 116, 109, 97, 120, 93};
.global .align 1 .b8 __unnamed_19[348] = {118, 111, 105, 100, 32, 83, 111, 102, 116, 109, 97, 120, 87, 97, 114, 112, 73, 109, 112, 108, 40, 76, 79, 65, 68, 44, 32, 83, 84, 79, 82, 69, 44, 32, 115, 105, 103, 110, 101, 100, 32, 108, 111, 110, 103, 44, 32, 115, 105, 103, 110, 101, 100, 32, 108, 111, 110, 103, 41, 32, 91, 119, 105, 116, 104, 32, 76, 79, 65, 68, 32, 61, 32, 69, 108, 101, 109, 101, 110, 116, 119, 105, 115, 101, 83, 99, 97, 108, 101, 77, 97, 115, 107, 76, 111, 97, 100, 60, 102, 108, 111, 97, 116, 44, 32, 102, 108, 111, 97, 116, 44, 32, 95, 95, 110, 118, 95, 98, 111, 111, 108, 62, 59, 32, 83, 84, 79, 82, 69, 32, 61, 32, 68, 105, 114, 101, 99, 116, 83, 116, 111, 114, 101, 60, 102, 108, 111, 97, 116, 44, 32, 102, 108, 111, 97, 116, 62, 59, 32, 67, 111, 109, 112, 117, 116, 101, 84, 121, 112, 101, 32, 61, 32, 102, 108, 111, 97, 116, 59, 32, 105, 110, 116, 32, 112, 97, 99, 107, 95, 115, 105, 122, 101, 32, 61, 32, 50, 59, 32, 105, 110, 116, 32, 99, 111, 108, 115, 95, 112, 101, 114, 95, 116, 104, 114, 101, 97, 100, 32, 61, 32, 50, 59, 32, 105, 110, 116, 32, 116, 104, 114, 101, 97, 100, 95, 103, 114, 111, 117, 112, 95, 119, 105, 100, 116, 104, 32, 61, 32, 49, 54, 59, 32, 105, 110, 116, 32, 114, 111, 119, 115, 95, 112, 101, 114, 95, 97, 99, 99, 101, 115, 115, 32, 61, 32, 49, 59, 32, 95, 95, 110, 118, 95, 98, 111, 111, 108, 32, 112, 97, 100, 100, 105, 110, 103, 32, 61, 32, 102, 97, 108, 115, 101, 59, 32, 65, 108, 103, 111, 114, 105, 116, 104, 109, 32, 97, 108, 103, 111, 114, 105, 116, 104, 109, 32, 61, 32, 65, 108, 103, 111, 114, 105, 116, 104, 109, 58, 58, 107, 83, 111, 102, 116, 109, 97, 120, 93};
.global .align 1 .b8 __unnamed_20[347] = {118, 111, 105, 100, 32, 83, 111, 102, 116, 109, 97, 120, 87, 97, 114, 112, 73, 109, 112, 108, 40, 76, 79, 65, 68, 44, 32, 83, 84, 79, 82, 69, 44, 32, 115, 105, 103, 110, 101, 100, 32, 108, 111, 110, 103, 44, 32, 115, 105, 103, 110, 101, 100, 32, 108, 111, 110, 103, 41, 32, 91, 119, 105, 116, 104, 32, 76, 79, 65, 68, 32, 61, 32, 69, 108, 101, 109, 101, 110, 116, 119, 105, 115, 101, 83, 99, 97, 108, 101, 77, 97, 115, 107, 76, 111, 97, 100, 60, 102, 108, 111, 97, 116, 44, 32, 102, 108, 111, 97, 116, 44, 32, 95, 95, 110, 118, 95, 98, 111, 111, 108, 62, 59, 32, 83, 84, 79, 82, 69, 32, 61, 32, 68, 105, 114, 101, 99, 116, 83, 116, 111, 114, 101, 60, 102, 108, 111, 97, 116, 44, 32, 102, 108, 111, 97, 116, 62, 59, 32, 67, 111, 109, 112, 117, 116, 101, 84, 121, 112, 101, 32, 61, 32, 102, 108, 111, 97, 116, 59, 32, 105, 110, 116, 32, 112, 97, 99, 107, 95, 115, 105, 122, 101, 32, 61, 32, 50, 59, 32, 105, 110, 116, 32, 99, 111, 108, 115, 95, 112, 101, 114, 95, 116, 104, 114, 101, 97, 100, 32, 61, 32, 50, 59, 32, 105, 110, 116, 32, 116, 104, 114, 101, 97, 100, 95, 103, 114, 111, 117, 112, 95, 119, 105, 100, 116, 104, 32, 61, 32, 49, 54, 59, 32, 105, 110, 116, 32, 114, 111, 119, 115, 95, 112, 101, 114, 95, 97, 99, 99, 101, 115, 115, 32, 61, 32, 49, 59, 32, 95, 95, 110, 118, 95, 98, 111, 111, 108, 32, 112, 97, 100, 100, 105, 110, 103, 32, 61, 32, 116, 114, 117, 101, 59, 32, 65, 108, 103, 111, 114, 105, 116, 104, 109, 32, 97, 108, 103, 111, 114, 105, 116, 104, 109, 32, 61, 32, 65, 108, 103, 111, 114, 105, 116, 104, 109, 58, 58, 107, 83, 111, 102, 116, 109, 97, 120, 93};
.global .align 1 .b8 __unnamed_21[348] = {118, 111, 105, 100, 32, 83, 111, 102, 116, 109, 97, 120, 87, 97, 114, 112, 73, 109, 112, 108, 40, 76, 79, 65, 68, 44, 32, 83, 84, 79, 82, 69, 44, 32, 115, 105, 103, 110, 101, 100, 32, 108, 111, 110, 103, 44, 32, 115, 105, 103, 110, 101, 100, 32, 108, 111, 110, 103, 41, 32, 91, 119, 105, 116, 104, 32, 76, 79, 65, 68, 32, 61, 32, 69, 108, 101, 109, 101, 110, 116, 119, 105, 115, 101, 83, 99, 97, 108, 101, 77, 97, 115, 107, 76, 111, 97, 100, 60, 102, 108, 111, 97, 116, 44, 32, 102, 108, 111, 97, 116, 44, 32, 95, 95, 110, 118, 95, 98, 111, 111, 108, 62, 59, 32, 83, 84, 79, 82, 69, 32, 61, 32, 68, 105, 114, 101, 99, 116, 83, 116, 111, 114, 101, 60, 102, 108, 111, 97, 116, 44, 32, 102, 108, 111, 97, 116, 62, 59, 32, 67, 111, 109, 112, 117, 116, 101, 84, 121, 112, 101, 32, 61, 32, 102, 108, 111, 97, 116, 59, 32, 105, 110, 116, 32, 112, 97, 99, 107, 95, 115, 105, 122, 101, 32, 61, 32, 50, 59, 32, 105, 110, 116, 32, 99, 111, 108, 115, 95, 112, 101, 114, 95, 116, 104, 114, 101, 97, 100, 32, 61, 32, 50, 59, 32, 105, 110, 116, 32, 116, 104, 114, 101, 97, 100, 95, 103, 114, 111, 117, 112, 95, 119, 105, 100, 116, 104, 32, 61, 32, 51, 50, 59, 32, 105, 110, 116, 32, 114, 111, 119, 115, 95, 112, 101, 114, 95, 97, 99, 99, 101, 115, 115, 32, 61, 32, 50, 59, 32, 95, 95, 110, 118, 95, 98, 111, 111, 108, 32, 112, 97, 100, 100, 105, 110, 103, 32, 61, 32, 102, 97, 108, 115, 101, 59, 32, 65, 108, 103, 111, 114, 105, 116, 104, 109, 32, 97, 108, 103, 111, 114, 105, 116, 104, 109, 32, 61, 32, 65, 108, 103, 111, 114, 105, 116, 104, 109, 58, 58, 107, 83, 111, 102, 116, 109, 97, 120, 93};
.global .align 1 .b8 __unnamed_22[347] = {118, 111, 105, 100, 32, 83, 111, 102, 116, 109, 97, 120, 87, 97, 114, 112, 73, 109, 112, 108, 40, 76, 79, 65, 68, 44, 32, 83, 84, 79, 82, 69, 44, 32, 115, 105, 103, 110, 101, 100, 32, 108, 111, 110, 103, 44, 32, 115, 105, 103, 110, 101, 100, 32, 108, 111, 110, 103, 41, 32, 91, 119, 105, 116, 104, 32, 76, 79, 65, 68, 32, 61, 32, 69, 108, 101, 109, 101, 110, 116, 119, 105, 115, 101, 83, 99, 97, 108, 101, 77, 97, 115, 107, 76, 111, 97, 100, 60, 102, 108, 111, 97, 116, 44, 32, 102, 108, 111, 97, 116, 44, 32, 95, 95, 110, 118, 95, 98, 111, 111, 108, 62, 59, 32, 83, 84, 79, 82, 69, 32, 61, 32, 68, 105, 114, 101, 99, 116, 83, 116, 111, 114, 101, 60, 102, 108, 111, 97, 116, 44, 32, 102, 108, 111, 97, 116, 62, 59, 32, 67, 111, 109, 112, 117, 116, 101, 84, 121, 112, 101, 32, 61, 32, 102, 108, 111, 97, 116, 59, 32, 105, 110, 116, 32, 112, 97, 99, 107, 95, 115, 105, 122, 101, 32, 61, 32, 50, 59, 32, 105, 110, 116, 32, 99, 111, 108, 115, 95, 112, 101, 114, 95, 116, 104, 114, 101, 97, 100, 32, 61, 32, 50, 59, 32, 105, 110, 116, 32, 116, 104, 114, 101, 97, 100, 95, 103, 114, 111, 117, 112, 95, 119, 105, 100, 116, 104, 32, 61, 32, 51, 50, 59, 32, 105, 110, 116, 32, 114, 111, 119, 115, 95, 112, 101, 114, 95, 97, 99, 99, 101, 115, 115, 32, 61, 32, 50, 59, 32, 95, 95, 110, 118, 95, 98, 111, 111, 108, 32, 112, 97, 100, 100, 105, 110, 103, 32, 61, 32, 116, 114, 117, 101, 59, 32, 65, 108, 103, 111, 114, 105, 116, 104, 109, 32, 97, 108, 103, 111, 114, 105, 116, 104, 109, 32, 61, 32, 65, 108, 103, 111, 114, 105, 116, 104, 109, 58, 58, 107, 83, 111, 102, 116, 109, 97, 120, 93};
.global .align 1 .b8 __unnamed_23[348] = {118, 111, 105, 100, 32, 83, 111, 102, 116, 109, 97, 120, 87, 97, 114, 112, 73, 109, 112, 108, 40, 76, 79, 65, 68, 44, 32, 83, 84, 79, 82, 69, 44, 32, 115, 105, 103, 110, 101, 100, 32, 108, 111, 110, 103, 44, 32, 115, 105, 103, 110, 101, 100, 32, 108, 111, 110, 103, 41, 32, 91, 119, 105, 116, 104, 32, 76, 79, 65, 68, 32, 61, 32, 69, 108, 101, 109, 101, 110, 116, 119, 105, 115, 101, 83, 99, 97, 108, 101, 77, 97, 115, 107, 76, 111, 97, 100, 60, 102, 108, 111, 97, 116, 44, 32, 102, 108, 111, 97, 116, 44, 32, 95, 95, 110, 118, 95, 98, 111, 111, 108, 62, 59, 32, 83, 84, 79, 82, 69, 32, 61, 32, 68, 105, 114, 101, 99, 116, 83, 116, 111, 114, 101, 60, 102, 108, 111, 97, 116, 44, 32, 102, 108, 111, 97, 116, 62, 59, 32, 67, 111, 109, 112, 117, 116, 101, 84, 121, 112, 101, 32, 61, 32, 102, 108, 111, 97, 116, 59, 32, 105, 110, 116, 32, 112, 97, 99, 107, 95, 115, 105, 122, 101, 32, 61, 32, 50, 59, 32, 105, 110, 116, 32, 99, 111, 108, 115, 95, 112, 101, 114, 95, 116, 104, 114, 101, 97, 100, 32, 61, 32, 50, 59, 32, 105, 110, 116, 32, 116, 104, 114, 101, 97, 100, 95, 103, 114, 111, 117, 112, 95, 119, 105, 100, 116, 104, 32, 61, 32, 51, 50, 59, 32, 105, 110, 116, 32, 114, 111, 119, 115, 95, 112, 101, 114, 95, 97, 99, 99, 101, 115, 115, 32, 61, 32, 49, 59, 32, 95, 95, 110, 118, 95, 98, 111, 111, 108, 32, 112, 97, 100, 100, 105, 110, 103, 32, 61, 32, 102, 97, 108, 115, 101, 59, 32, 65, 108, 103, 111, 114, 105, 116, 104, 109, 32, 97, 108, 103, 111, 114, 105, 116, 104, 109, 32, 61, 32, 65, 108, 103, 111, 114, 105, 116, 104, 109, 58, 58, 107, 83, 111, 102, 116, 109, 97, 120, 93};
.global .align 1 .b8 __unnamed_24[347] = {118, 111, 105, 100, 32, 83, 111, 102, 116, 109, 97, 120, 87, 97, 114, 112, 73, 109, 112, 108, 40, 76, 79, 65, 68, 44, 32, 83, 84, 79, 82, 69, 44, 32, 115, 105, 103, 110, 101, 100, 32, 108, 111, 110, 103, 44, 32, 115, 105, 103, 110, 101, 100, 32, 108, 111, 110, 103, 41, 32, 91, 119, 105, 116, 104, 32, 76, 79, 65, 68, 32, 61, 32, 69, 108, 101, 109, 101, 110, 116, 119, 105, 115, 101, 83, 99, 97, 108, 101, 77, 97, 115, 107, 76, 111, 97, 100, 60, 102, 108, 111, 97, 116, 44, 32, 102, 108, 111, 97, 116, 44, 32, 95, 95, 110, 118, 95, 98, 111, 111, 108, 62, 59, 32, 83, 84, 79, 82, 69, 32, 61, 32, 68, 105, 114, 101, 99, 116, 83, 116, 111, 114, 101, 60, 102, 108, 111, 97, 116, 44, 32, 102, 108, 111, 97, 116, 62, 59, 32, 67, 111, 109, 112, 117, 116, 101, 84, 121, 112, 101, 32, 61, 32, 102, 108, 111, 97, 116, 59, 32, 105, 110, 116, 32, 112, 97, 99, 107, 95, 115, 105, 122, 101, 32, 61, 32, 50, 59, 32, 105, 110, 116, 32, 99, 111, 108, 115, 95, 112, 101, 114, 95, 116, 104, 114, 101, 97, 100, 32, 61, 32, 50, 59, 32, 105, 110, 116, 32, 116, 104, 114, 101, 97, 100, 95, 103, 114, 111, 117, 112, 95, 119, 105, 100, 116, 104, 32, 61, 32, 51, 50, 59, 32, 105, 110, 116, 32, 114, 111, 119, 115, 95, 112, 101, 114, 95, 97, 99, 99, 101, 115, 115, 32, 61, 32, 49, 59, 32, 95, 95, 110, 118, 95, 98, 111, 111, 108, 32, 112, 97, 100, 100, 105, 110, 103, 32, 61, 32, 116, 114, 117, 101, 59, 32, 65, 108, 103, 111, 114, 105, 116, 104, 109, 32, 97, 108, 103, 111, 114, 105, 116, 104, 109, 32, 61, 32, 65, 108, 103, 111, 114, 105, 116, 104, 109, 58, 58, 107, 83, 111, 102, 116, 109, 97, 120, 93};
.global .align 1 .b8 __unnamed_25[348] = {118, 111, 105, 100, 32, 83, 111, 102, 116, 109, 97, 120, 87, 97, 114, 112, 73, 109, 112, 108, 40, 76, 79, 65, 68, 44, 32, 83, 84, 79, 82, 69, 44, 32, 115, 105, 103, 110, 101, 100, 32, 108, 111, 110, 103, 44, 32, 115, 105, 103, 110, 101, 100, 32, 108, 111, 110, 103, 41, 32, 91, 119, 105, 116, 104, 32, 76, 79, 65, 68, 32, 61, 32, 69, 108, 101, 109, 101, 110, 116, 119, 105, 115, 101, 83, 99, 97, 108, 101, 77, 97, 115, 107, 76, 111, 97, 100, 60, 102, 108, 111, 97, 116, 44, 32, 102, 108, 111, 97, 116, 44, 32, 95, 95, 110, 118, 95, 98, 111, 111, 108, 62, 59, 32, 83, 84, 79, 82, 69, 32, 61, 32, 68, 105, 114, 101, 99, 116, 83, 116, 111, 114, 101, 60, 102, 108, 111, 97, 116, 44, 32, 102, 108, 111, 97, 116, 62, 59, 32, 67, 111, 109, 112, 117, 116, 101, 84, 121, 112, 101, 32, 61, 32, 102, 108, 111, 97, 116, 59, 32, 105, 110, 116, 32, 112, 97, 99, 107, 95, 115, 105, 122, 101, 32, 61, 32, 50, 59, 32, 105, 110, 116, 32, 99, 111, 108, 115, 95, 112, 101, 114, 95, 116, 104, 114, 101, 97, 100, 32, 61, 32, 52, 59, 32, 105, 110, 116, 32, 116, 104, 114, 101, 97, 100, 95, 103, 114, 111, 117, 112, 95, 119, 105, 100, 116, 104, 32, 61, 32, 51, 50, 59, 32, 105, 110, 116, 32, 114, 111, 119, 115, 95, 112, 101, 114, 95, 97, 99, 99, 101, 115, 115, 32, 61, 32, 49, 59, 32, 95, 95, 110, 118, 95, 98, 111, 111, 108, 32, 112, 97, 100, 100, 105, 110, 103, 32, 61, 32, 102, 97, 108, 115, 101, 59, 32, 65, 108, 103, 111, 114, 105, 116, 104, 109, 32, 97, 108, 103, 111, 114, 105, 116, 104, 109, 32, 61, 32, 65, 108, 103, 111, 114, 105, 116, 104, 109, 58, 58, 107, 83, 111, 102, 116, 109, 97, 120, 93};
.global .align 1 .b8 __unnamed_26[347] = {118, 111, 105, 100, 32, 83, 111, 102, 116, 109, 97, 120, 87, 97, 114, 112, 73, 109, 112, 108, 40, 76, 79, 65, 68, 44, 32, 83, 84, 79, 82, 69, 44, 32, 115, 105, 103, 110, 101, 100, 32, 108, 111, 110, 103, 44, 32, 115, 105, 103, 110, 101, 100, 32, 108, 111, 110, 103, 41, 32, 91, 119, 105, 116, 104, 32, 76, 79, 65, 68, 32, 61, 32, 69, 108, 101, 109, 101, 110, 116, 119, 105, 115, 101, 83, 99, 97, 108, 101, 77, 97, 115, 107, 76, 111, 97, 100, 60, 102, 108, 111, 97, 116, 44, 32, 102, 108, 111, 97, 116, 44, 32, 95, 95, 110, 118, 95, 98, 111, 111, 108, 62, 59, 32, 83, 84, 79, 82, 69, 32, 61, 32, 68, 105, 114, 101, 99, 116, 83, 116, 111, 114, 101, 60, 102, 108, 111, 97, 116, 44, 32, 102, 108, 111, 97, 116, 62, 59, 32, 67, 111, 109, 112, 117, 116, 101, 84, 121, 112, 101, 32, 61, 32, 102, 108, 111, 97, 116, 59, 32, 105, 110, 116, 32, 112, 97, 99, 107, 95, 115, 105, 122, 101, 32, 61, 32, 50, 59, 32, 105, 110, 116, 32, 99, 111, 108, 115, 95, 112, 101, 114, 95, 116, 104, 114, 101, 97, 100, 32, 61, 32, 52, 59, 32, 105, 110, 116, 32, 116, 104, 114, 101, 97, 100, 95, 103, 114, 111, 117, 112, 95, 119, 105, 100, 116, 104, 32, 61, 32, 51, 50, 59, 32, 105, 110, 116, 32, 114, 111, 119, 115, 95, 112, 101, 114, 95, 97, 99, 99, 101, 115, 115, 32, 61, 32, 49, 59, 32, 95, 95, 110, 118, 95, 98, 111, 111, 108, 32, 112, 97, 100, 100, 105, 110, 103, 32, 61, 32, 116, 114, 117, 101, 59, 32, 65, 108, 103, 111, 114, 105, 116, 104, 109, 32, 97, 108, 103, 111, 114, 105, 116, 104, 109, 32, 61, 32, 65, 108, 103, 111, 114, 105, 116, 104, 109, 58, 58, 107, 83, 111, 102, 116, 109, 97, 120, 93};
.global .align 1 .b8 __unnamed_27[348] = {118, 111, 105, 100, 32, 83, 111, 102, 116, 109, 97, 120, 87, 97, 114, 112, 73, 109, 112, 108, 40, 76, 79, 65, 68, 44, 32, 83, 84, 79, 82, 69, 44, 32, 115, 105, 103, 110, 101, 100, 32, 108, 111, 110, 103, 44, 32, 115, 105, 103, 110, 101, 100, 32, 108, 111, 110, 103, 41, 32, 91, 119, 105, 116, 104, 32, 76, 79, 65, 68, 32, 61, 32, 69, 108, 101, 109, 101, 110, 116, 119, 105, 115, 101, 83, 99, 97, 108, 101, 77, 97, 115, 107, 76, 111, 97, 100, 60, 102, 108, 111, 97, 116, 44, 32, 102, 108, 111, 97, 116, 44, 32, 95, 95, 110, 118, 95, 98, 111, 111, 108, 62, 59, 32, 83, 84, 79, 82, 69, 32, 61, 32, 68, 105, 114, 101, 99, 116, 83, 116, 111, 114, 101, 60, 102, 108, 111, 97, 116, 44, 32, 102, 108, 111, 97, 116, 62, 59, 32, 67, 111, 109, 112, 117, 116, 101, 84, 121, 112, 101, 32, 61, 32, 102, 108, 111, 97, 116, 59, 32, 105, 110, 116, 32, 112, 97, 99, 107, 95, 115, 105, 122, 101, 32, 61, 32, 50, 59, 32, 105, 110, 116, 32, 99, 111, 108, 115, 95, 112, 101, 114, 95, 116, 104, 114, 101, 97, 100, 32, 61, 32, 54, 59, 32, 105, 110, 116, 32, 116, 104, 114, 101, 97, 100, 95, 103, 114, 111, 117, 112, 95, 119, 105, 100, 116, 104, 32, 61, 32, 51, 50, 59, 32, 105, 110, 116, 32, 114, 111, 119, 115, 95, 112, 101, 114, 95, 97, 99, 99, 101, 115, 115, 32, 61, 32, 49, 59, 32, 95, 95, 110, 118, 95, 98, 111, 111, 108, 32, 112, 97, 100, 100, 105, 110, 103, 32, 61, 32, 102, 97, 108, 115, 101, 59, 32, 65, 108, 103, 111, 114, 105, 116, 104, 109, 32, 97, 108, 103, 111, 114, 105, 116, 104, 109, 32, 61, 32, 65, 108, 103, 111, 114, 105, 116, 104, 109, 58, 58, 107, 83, 111, 102, 116, 109, 97, 120, 93};
.global .align 1 .b8 __unnamed_28[347] = {118, 111, 105, 100, 32, 83, 111, 102, 116, 109, 97, 120, 87, 97, 114, 112, 73, 109, 112, 108, 40, 76, 79, 65, 68, 44, 32, 83, 84, 79, 82, 69, 44, 32, 115, 105, 103, 110, 101, 100, 32, 108, 111, 110, 103, 44, 32, 115, 105, 103, 110, 101, 100, 32, 108, 111, 110, 103, 41, 32, 91, 119, 105, 116, 104, 32, 76, 79, 65, 68, 32, 61, 32, 69, 108, 101, 109, 101, 110, 116, 119, 105, 115, 101, 83, 99, 97, 108, 101, 77, 97, 115, 107, 76, 111, 97, 100, 60, 102, 108, 111, 97, 116, 44, 32, 102, 108, 111, 97, 116, 44, 32, 95, 95, 110, 118, 95, 98, 111, 111, 108, 62, 59, 32, 83, 84, 79, 82, 69, 32, 61, 32, 68, 105, 114, 101, 99, 116, 83, 116, 111, 114, 101, 60, 102, 108, 111, 97, 116, 44, 32, 102, 108, 111, 97, 116, 62, 59, 32, 67, 111, 109, 112, 117, 116, 101, 84, 121, 112, 101, 32, 61, 32, 102, 108, 111, 97, 116, 59, 32, 105, 110, 116, 32, 112, 97, 99, 107, 95, 115, 105, 122, 101, 32, 61, 32, 50, 59, 32, 105, 110, 116, 32, 99, 111, 108, 115, 95, 112, 101, 114, 95, 116, 104, 114, 101, 97, 100, 32, 61, 32, 54, 59, 32, 105, 110, 116, 32, 116, 104, 114, 101, 97, 100, 95, 103, 114, 111, 117, 112, 95, 119, 105, 100, 116, 104, 32, 61, 32, 51, 50, 59, 32, 105, 110, 116, 32, 114, 111, 119, 115, 95, 112, 101, 114, 95, 97, 99, 99, 101, 115, 115, 32, 61, 32, 49, 59, 32, 95, 95, 110, 118, 95, 98, 111, 111, 108, 32, 112, 97, 100, 100, 105, 110, 103, 32, 61, 32, 116, 114, 117, 101, 59, 32, 65, 108, 103, 111, 114, 105, 116, 104, 109, 32, 97, 108, 103, 111, 114, 105, 116, 104, 109, 32, 61, 32, 65, 108, 103, 111, 114, 105, 116, 104, 109, 58, 58, 107, 83, 111, 102, 116, 109, 97, 120, 93};
.global .align 1 .b8 __unnamed_29[348] = {118, 111, 105, 100, 32, 83, 111, 102, 116, 109, 97, 120, 87, 97, 114, 112, 73, 109, 112, 108, 40, 76, 79, 65, 68, 44, 32, 83, 84, 79, 82, 69, 44, 32, 115, 105, 103, 110, 101, 100, 32, 108, 111, 110, 103, 44, 32, 115, 105, 103, 110, 101, 100, 32, 108, 111, 110, 103, 41, 32, 91, 119, 105, 116, 104, 32, 76, 79, 65, 68, 32, 61, 32, 69, 108, 101, 109, 101, 110, 116, 119, 105, 115, 101, 83, 99, 97, 108, 101, 77, 97, 115, 107, 76, 111, 97, 100, 60, 102, 108, 111, 97, 116, 44, 32, 102, 108, 111, 97, 116, 44, 32, 95, 95, 110, 118, 95, 98, 111, 111, 108, 62, 59, 32, 83, 84, 79, 82, 69, 32, 61, 32, 68, 105, 114, 101, 99, 116, 83, 116, 111, 114, 101, 60, 102, 108, 111, 97, 116, 44, 32, 102, 108, 111, 97, 116, 62, 59, 32, 67, 111, 109, 112, 117, 116, 101, 84, 121, 112, 101, 32, 61, 32, 102, 108, 111, 97, 116, 59, 32, 105, 110, 116, 32, 112, 97, 99, 107, 95, 115, 105, 122, 101, 32, 61, 32, 50, 59, 32, 105, 110, 116, 32, 99, 111, 108, 115, 95, 112, 101, 114, 95, 116, 104, 114, 101, 97, 100, 32, 61, 32, 56, 59, 32, 105, 110, 116, 32, 116, 104, 114, 101, 97, 100, 95, 103, 114, 111, 117, 112, 95, 119, 105, 100, 116, 104, 32, 61, 32, 51, 50, 59, 32, 105, 110, 116, 32, 114, 111, 119, 115, 95, 112, 101, 114, 95, 97, 99, 99, 101, 115, 115, 32, 61, 32, 49, 59, 32, 95, 95, 110, 118, 95, 98, 111, 111, 108, 32, 112, 97, 100, 100, 105, 110, 103, 32, 61, 32, 102, 97, 108, 115, 101, 59, 32, 65, 108, 103, 111, 114, 105, 116, 104, 109, 32, 97, 108, 103, 111, 114, 105, 116, 104, 109, 32, 61, 32, 65, 108, 103, 111, 114, 105, 116, 104, 109, 58, 58, 107, 83, 111, 102, 116, 109, 97, 120, 93};
.global .align 1 .b8 __unnamed_30[347] = {118, 111, 105, 100, 32, 83, 111, 102, 116, 109, 97, 120, 87, 97, 114, 112, 73, 109, 112, 108, 40, 76, 79, 65, 68, 44, 32, 83, 84, 79, 82, 69, 44, 32, 115, 105, 103, 110, 101, 100, 32, 108, 111, 110, 103, 44, 32, 115, 105, 103, 110, 101, 100, 32, 108, 111, 110, 103, 41, 32, 91, 119, 105, 116, 104, 32, 76, 79, 65, 68, 32, 61, 32, 69, 108, 101, 109, 101, 110, 116, 119, 105, 115, 101, 83, 99, 97, 108, 101, 77, 97, 115, 107, 76, 111, 97, 100, 60, 102, 108, 111, 97, 116, 44, 32, 102, 108, 111, 97, 116, 44, 32, 95, 95, 110, 118, 95, 98, 111, 111, 108, 62, 59, 32, 83, 84, 79, 82, 69, 32, 61, 32, 68, 105, 114, 101, 99, 116, 83, 116, 111, 114, 101, 60, 102, 108, 111, 97, 116, 44, 32, 102, 108, 111, 97, 116, 62, 59, 32, 67, 111, 109, 112, 117, 116, 101, 84, 121, 112, 101, 32, 61, 32, 102, 108, 111, 97, 116, 59, 32, 105, 110, 116, 32, 112, 97, 99, 107, 95, 115, 105, 122, 101, 32, 61, 32, 50, 59, 32, 105, 110, 116, 32, 99, 111, 108, 115, 95, 112, 101, 114, 95, 116, 104, 114, 101, 97, 100, 32, 61, 32, 56, 59, 32, 105, 110, 116, 32, 116, 104, 114, 101, 97, 100, 95, 103, 114, 111, 117, 112, 95, 119, 105, 100, 116, 104, 32, 61, 32, 51, 50, 59, 32, 105, 110, 116, 32, 114, 111, 119, 115, 95, 112, 101, 114, 95, 97, 99, 99, 101, 115, 115, 32, 61, 32, 49, 59, 32, 95, 95, 110, 118, 95, 98, 111, 111, 108, 32, 112, 97, 100, 100, 105, 110, 103, 32, 61, 32, 116, 114, 117, 101, 59, 32, 65, 108, 103, 111, 114, 105, 116, 104, 109, 32, 97, 108, 103, 111, 114, 105, 116, 104, 109, 32, 61, 32, 65, 108, 103, 111, 114, 105, 116, 104, 109, 58, 58, 107, 83, 111, 102, 116, 109, 97, 120, 93};
.global .align 1 .b8 __unnamed_31[349] = {118, 111, 105, 100, 32, 83, 111, 102, 116, 109, 97, 120, 87, 97, 114, 112, 73, 109, 112, 108, 40, 76, 79, 65, 68, 44, 32, 83, 84, 79, 82, 69, 44, 32, 115, 105, 103, 110, 101, 100, 32, 108, 111, 110, 103, 44, 32, 115, 105, 103, 110, 101, 100, 32, 108, 111, 110, 103, 41, 32, 91, 119, 105, 116, 104, 32, 76, 79, 65, 68, 32, 61, 32, 69, 108, 101, 109, 101, 110, 116, 119, 105, 115, 101, 83, 99, 97, 108, 101, 77, 97, 115, 107, 76, 111, 97, 100, 60, 102, 108, 111, 97, 116, 44, 32, 102, 108, 111, 97, 116, 44, 32, 95, 95, 110, 118, 95, 98, 111, 111, 108, 62, 59, 32, 83, 84, 79, 82, 69, 32, 61, 32, 68, 105, 114, 101, 99, 116, 83, 116, 111, 114, 101, 60, 102, 108, 111, 97, 116, 44, 32, 102, 108, 111, 97, 116, 62, 59, 32, 67, 111, 109, 112, 117, 116, 101, 84, 121, 112, 101, 32, 61, 32, 102, 108, 111, 97, 116, 59, 32, 105, 110, 116, 32, 112, 97, 99, 107, 95, 115, 105, 122, 101, 32, 61, 32, 50, 59, 32, 105, 110, 116, 32, 99, 111, 108, 115, 95, 112, 101, 114, 95, 116, 104, 114, 101, 97, 100, 32, 61, 32, 49, 48, 59, 32, 105, 110, 116, 32, 116, 104, 114, 101, 97, 100, 95, 103, 114, 111, 117, 112, 95, 119, 105, 100, 116, 104, 32, 61, 32, 51, 50, 59, 32, 105, 110, 116, 32, 114, 111, 119, 115, 95, 112, 101, 114, 95, 97, 99, 99, 101, 115, 115, 32, 61, 32, 49, 59, 32, 95, 95, 110, 118, 95, 98, 111, 111, 108, 32, 112, 97, 100, 100, 105, 110, 103, 32, 61, 32, 102, 97, 108, 115, 101, 59, 32, 65, 108, 103, 111, 114, 105, 116, 104, 109, 32, 97, 108, 103, 111, 114, 105, 116, 104, 109, 32, 61, 32, 65, 108, 103, 111, 114, 105, 116, 104, 109, 58, 58, 107, 83, 111, 102, 116, 109, 97, 120, 93};
.global .align 1 .b8 __unnamed_32[348] = {118, 111, 105, 100, 32, 83, 111, 102, 116, 109, 97, 120, 87, 97, 114, 112, 73, 109, 112, 108, 40, 76, 79, 65, 68, 44, 32, 83, 84, 79, 82, 69, 44, 32, 115, 105, 103, 110, 101, 100, 32, 108, 111, 110, 103, 44, 32, 115, 105, 103, 110, 101, 100, 32, 108, 111, 110, 103, 41, 32, 91, 119, 105, 116, 104, 32, 76, 79, 65, 68, 32, 61, 32, 69, 108, 101, 109, 101, 110, 116, 119, 105, 115, 101, 83, 99, 97, 108, 101, 77, 97, 115, 107, 76, 111, 97, 100, 60, 102, 108, 111, 97, 116, 44, 32, 102, 108, 111, 97, 116, 44, 32, 95, 95, 110, 118, 95, 98, 111, 111, 108, 62, 59, 32, 83, 84, 79, 82, 69, 32, 61, 32, 68, 105, 114, 101, 99, 116, 83, 116, 111, 114, 101, 60, 102, 108, 111, 97, 116, 44, 32, 102, 108, 111, 97, 116, 62, 59, 32, 67, 111, 109, 112, 117, 116, 101, 84, 121, 112, 101, 32, 61, 32, 102, 108, 111, 97, 116, 59, 32, 105, 110, 116, 32, 112, 97, 99, 107, 95, 115, 105, 122, 101, 32, 61, 32, 50, 59, 32, 105, 110, 116, 32, 99, 111, 108, 115, 95, 112, 101, 114, 95, 116, 104, 114, 101, 97, 100, 32, 61, 32, 49, 48, 59, 32, 105, 110, 116, 32, 116, 104, 114, 101, 97, 100, 95, 103, 114, 111, 117, 112, 95, 119, 105, 100, 116, 104, 32, 61, 32, 51, 50, 59, 32, 105, 110, 116, 32, 114, 111, 119, 115, 95, 112, 101, 114, 95, 97, 99, 99, 101, 115, 115, 32, 61, 32, 49, 59, 32, 95, 95, 110, 118, 95, 98, 111, 111, 108, 32, 112, 97, 100, 100, 105, 110, 103, 32, 61, 32, 116, 114, 117, 101, 59, 32, 65, 108, 103, 111, 114, 105, 116, 104, 109, 32, 97, 108, 103, 111, 114, 105, 116, 104, 109, 32, 61, 32, 65, 108, 103, 111, 114, 105, 116, 104, 109, 58, 58, 107, 83, 111, 102, 116, 109, 97, 120, 93};
.global .align 1 .b8 __unnamed_33[349] = {118, 111, 105, 100, 32, 83, 111, 102, 116, 109, 97, 120, 87, 97, 114, 112, 73, 109, 112, 108, 40, 76, 79, 65, 68, 44, 32, 83, 84, 79, 82, 69, 44, 32, 115, 105, 103, 110, 101, 100, 32, 108, 111, 110, 103, 44, 32, 115, 105, 103, 110, 101, 100, 32, 108, 111, 110, 103, 41, 32, 91, 119, 105, 116, 104, 32, 76, 79, 65, 68, 32, 61, 32, 69, 108, 101, 109, 101, 110, 116, 119, 105, 115, 101, 83, 99, 97, 108, 101, 77, 97, 115, 107, 76, 111, 97, 100, 60, 102, 108, 111, 97, 116, 44, 32, 102, 108, 111, 97, 116, 44, 32, 95, 95, 110, 118, 95, 98, 111, 111, 108, 62, 59, 32, 83, 84, 79, 82, 69, 32, 61, 32, 68, 105, 114, 101, 99, 116, 83, 116, 111, 114, 101, 60, 102, 108, 111, 97, 116, 44, 32, 102, 108, 111, 97, 116, 62, 59, 32, 67, 111, 109, 112, 117, 116, 101, 84, 121, 112, 101, 32, 61, 32, 102, 108, 111, 97, 116, 59, 32, 105, 110, 116, 32, 112, 97, 99, 107, 95, 115, 105, 122, 101, 32, 61, 32, 50, 59, 32, 105, 110, 116, 32, 99, 111, 108, 115, 95, 112, 101, 114, 95, 116, 104, 114, 101, 97, 100, 32, 61, 32, 49, 50, 59, 32, 105, 110, 116, 32, 116, 104, 114, 101, 97, 100, 95, 103, 114, 111, 117, 112, 95, 119, 105, 100, 116, 104, 32, 61, 32, 51, 50, 59, 32, 105, 110, 116, 32, 114, 111, 119, 115, 95, 112, 101, 114, 95, 97, 99, 99, 101, 115, 115, 32, 61, 32, 49, 59, 32, 95, 95, 110, 118, 95, 98, 111, 111, 108, 32, 112, 97, 100, 100, 105, 110, 103, 32, 61, 32, 102, 97, 108, 115, 101, 59, 32, 65, 108, 103, 111, 114, 105, 116, 104, 109, 32, 97, 108, 103, 111, 114, 105, 116, 104, 109, 32, 61, 32, 65, 108, 103, 111, 114, 105, 116, 104, 109, 58, 58, 107, 83, 111, 102, 116, 109, 97, 120, 93};
.global .align 1 .b8 __unnamed_34[348] = {118, 111, 105, 100, 32, 83, 111, 102, 116, 109, 97, 120, 87, 97, 114, 112, 73, 109, 112, 108, 40, 76, 79, 65, 68, 44, 32, 83, 84, 79, 82, 69, 44, 32, 115, 105, 103, 110, 101, 100, 32, 108, 111, 110, 103, 44, 32, 115, 105, 103, 110, 101, 100, 32, 108, 111, 110, 103, 41, 32, 91, 119, 105, 116, 104, 32, 76, 79, 65, 68, 32, 61, 32, 69, 108, 101, 109, 101, 110, 116, 119, 105, 115, 101, 83, 99, 97, 108, 101, 77, 97, 115, 107, 76, 111, 97, 100, 60, 102, 108, 111, 97, 116, 44, 32, 102, 108, 111, 97, 116, 44, 32, 95, 95, 110, 118, 95, 98, 111, 111, 108, 62, 59, 32, 83, 84, 79, 82, 69, 32, 61, 32, 68, 105, 114, 101, 99, 116, 83, 116, 111, 114, 101, 60, 102, 108, 111, 97, 116, 44, 32, 102, 108, 111, 97, 116, 62, 59, 32, 67, 111, 109, 112, 117, 116, 101, 84, 121, 112, 101, 32, 61, 32, 102, 108, 111, 97, 116, 59, 32, 105, 110, 116, 32, 112, 97, 99, 107, 95, 115, 105, 122, 101, 32, 61, 32, 50, 59, 32, 105, 110, 116, 32, 99, 111, 108, 115, 95, 112, 101, 114, 95, 116, 104, 114, 101, 97, 100, 32, 61, 32, 49, 50, 59, 32, 105, 110, 116, 32, 116, 104, 114, 101, 97, 100, 95, 103, 114, 111, 117, 112, 95, 119, 105, 100, 116, 104, 32, 61, 32, 51, 50, 59, 32, 105, 110, 116, 32, 114, 111, 119, 115, 95, 112, 101, 114, 95, 97, 99, 99, 101, 115, 115, 32, 61, 32, 49, 59, 32, 95, 95, 110, 118, 95, 98, 111, 111, 108, 32, 112, 97, 100, 100, 105, 110, 103, 32, 61, 32, 116, 114, 117, 101, 59, 32, 65, 108, 103, 111, 114, 105, 116, 104, 109, 32, 97, 108, 103, 111, 114, 105, 116, 104, 109, 32, 61, 32, 65, 108, 103, 111, 114, 105, 116, 104, 109, 58, 58, 107, 83, 111, 102, 116, 109, 97, 120, 93};
.global .align 1 .b8 __unnamed_35[349] = {118, 111, 105, 100, 32, 83, 111, 102, 116, 109, 97, 120, 87, 97, 114, 112, 73, 109, 112, 108, 40, 76, 79, 65, 68, 44, 32, 83, 84, 79, 82, 69, 44, 32, 115, 105, 103, 110, 101, 100, 32, 108, 111, 110, 103, 44, 32, 115, 105, 103, 110, 101, 100, 32, 108, 111, 110, 103, 41, 32, 91, 119, 105, 116, 104, 32, 76, 79, 65, 68, 32, 61, 32, 69, 108, 101, 109, 101, 110, 116, 119, 105, 115, 101, 83, 99, 97, 108, 101, 77, 97, 115, 107, 76, 111, 97, 100, 60, 102, 108, 111, 97, 116, 44, 32, 102, 108, 111, 97, 116, 44, 32, 95, 95, 110, 118, 95, 98, 111, 111, 108, 62, 59, 32, 83, 84, 79, 82, 69, 32, 61, 32, 68, 105, 114, 101, 99, 116, 83, 116, 111, 114, 101, 60, 102, 108, 111, 97, 116, 44, 32, 102, 108, 111, 97, 116, 62, 59, 32, 67, 111, 109, 112, 117, 116, 101, 84, 121, 112, 101, 32, 61, 32, 102, 108, 111, 97, 116, 59, 32, 105, 110, 116, 32, 112, 97, 99, 107, 95, 115, 105, 122, 101, 32, 61, 32, 50, 59, 32, 105, 110, 116, 32, 99, 111, 108, 115, 95, 112, 101, 114, 95, 116, 104, 114, 101, 97, 100, 32, 61, 32, 49, 52, 59, 32, 105, 110, 116, 32, 116, 104, 114, 101, 97, 100, 95, 103, 114, 111, 117, 112, 95, 119, 105, 100, 116, 104, 32, 61, 32, 51, 50, 59, 32, 105, 110, 116, 32, 114, 111, 119, 115, 95, 112, 101, 114, 95, 97, 99, 99, 101, 115, 115, 32, 61, 32, 49, 59, 32, 95, 95, 110, 118, 95, 98, 111, 111, 108, 32, 112, 97, 100, 100, 105, 110, 103, 32, 61, 32, 102, 97, 108, 115, 101, 59, 32, 65, 108, 103, 111, 114, 105, 116, 104, 109, 32, 97, 108, 103, 111, 114, 105, 116, 104, 109, 32, 61, 32, 65, 108, 103, 111, 114, 105, 116, 104, 109, 58, 58, 107, 83, 111, 102, 116, 109, 97, 120, 93};
.global .align 1 .b8 __unnamed_36[348] = {118, 111, 105, 100, 32, 83, 111, 102, 116, 109, 97, 120, 87, 97, 114, 112, 73, 109, 112, 108, 40, 76, 79, 65, 68, 44, 32, 83, 84, 79, 82, 69, 44, 32, 115, 105, 103, 110, 101, 100, 32, 108, 111, 110, 103, 44, 32, 115, 105, 103, 110, 101, 100, 32, 108, 111, 110, 103, 41, 32, 91, 119, 105, 116, 104, 32, 76, 79, 65, 68, 32, 61, 32, 69, 108, 101, 109, 101, 110, 116, 119, 105, 115, 101, 83, 99, 97, 108, 101, 77, 97, 115, 107, 76, 111, 97, 100, 60, 102, 108, 111, 97, 116, 44, 32, 102, 108, 111, 97, 116, 44, 32, 95, 95, 110, 118, 95, 98, 111, 111, 108, 62, 59, 32, 83, 84, 79, 82, 69, 32, 61, 32, 68, 105, 114, 101, 99, 116, 83, 116, 111, 114, 101, 60, 102, 108, 111, 97, 116, 44, 32, 102, 108, 111, 97, 116, 62, 59, 32, 67, 111, 109, 112, 117, 116, 101, 84, 121, 112, 101, 32, 61, 32, 102, 108, 111, 97, 116, 59, 32, 105, 110, 116, 32, 112, 97, 99, 107, 95, 115, 105, 122, 101, 32, 61, 32, 50, 59, 32, 105, 110, 116, 32, 99, 111, 108, 115, 95, 112, 101, 114, 95, 116, 104, 114, 101, 97, 100, 32, 61, 32, 49, 52, 59, 32, 105, 110, 116, 32, 116, 104, 114, 101, 97, 100, 95, 103, 114, 111, 117, 112, 95, 119, 105, 100, 116, 104, 32, 61, 32, 51, 50, 59, 32, 105, 110, 116, 32, 114, 111, 119, 115, 95, 112, 101, 114, 95, 97, 99, 99, 101, 115, 115, 32, 61, 32, 49, 59, 32, 95, 95, 110, 118, 95, 98, 111, 111, 108, 32, 112, 97, 100, 100, 105, 110, 103, 32, 61, 32, 116, 114, 117, 101, 59, 32, 65, 108, 103, 111, 114, 105, 116, 104, 109, 32, 97, 108, 103, 111, 114, 105, 116, 104, 109, 32, 61, 32, 65, 108, 103, 111, 114, 105, 116, 104, 109, 58, 58, 107, 83, 111, 102, 116, 109, 97, 120, 93};
.global .align 1 .b8 __unnamed_37[349] = {118, 111, 105, 100, 32, 83, 111, 102, 116, 109, 97, 120, 87, 97, 114, 112, 73, 109, 112, 108, 40, 76, 79, 65, 68, 44, 32, 83, 84, 79, 82, 69, 44, 32, 115, 105, 103, 110, 101, 100, 32, 108, 111, 110, 103, 44, 32, 115, 105, 103, 110, 101, 100, 32, 108, 111, 110, 103, 41, 32, 91, 119, 105, 116, 104, 32, 76, 79, 65, 68, 32, 61, 32, 69, 108, 101, 109, 101, 110, 116, 119, 105, 115, 101, 83, 99, 97, 108, 101, 77, 97, 115, 107, 76, 111, 97, 100, 60, 102, 108, 111, 97, 116, 44, 32, 102, 108, 111, 97, 116, 44, 32, 95, 95, 110, 118, 95, 98, 111, 111, 108, 62, 59, 32, 83, 84, 79, 82, 69, 32, 61, 32, 68, 105, 114, 101, 99, 116, 83, 116, 111, 114, 101, 60, 102, 108, 111, 97, 116, 44, 32, 102, 108, 111, 97, 116, 62, 59, 32, 67, 111, 109, 112, 117, 116, 101, 84, 121, 112, 101, 32, 61, 32, 102, 108, 111, 97, 116, 59, 32, 105, 110, 116, 32, 112, 97, 99, 107, 95, 115, 105, 122, 101, 32, 61, 32, 50, 59, 32, 105, 110, 116, 32, 99, 111, 108, 115, 95, 112, 101, 114, 95, 116, 104, 114, 101, 97, 100, 32, 61, 32, 49, 54, 59, 32, 105, 110, 116, 32, 116, 104, 114, 101, 97, 100, 95, 103, 114, 111, 117, 112, 95, 119, 105, 100, 116, 104, 32, 61, 32, 51, 50, 59, 32, 105, 110, 116, 32, 114, 111, 119, 115, 95, 112, 101, 114, 95, 97, 99, 99, 101, 115, 115, 32, 61, 32, 49, 59, 32, 95, 95, 110, 118, 95, 98, 111, 111, 108, 32, 112, 97, 100, 100, 105, 110, 103, 32, 61, 32, 102, 97, 108, 115, 101, 59, 32, 65, 108, 103, 111, 114, 105, 116, 104, 109, 32, 97, 108, 103, 111, 114, 105, 116, 104, 109, 32, 61, 32, 65, 108, 103, 111, 114, 105, 116, 104, 109, 58, 58, 107, 83, 111, 102, 116, 109, 97, 120, 93};
.global .align 1 .b8 __unnamed_38[348] = {118, 111, 105, 100, 32, 83, 111, 102, 116, 109, 97, 120, 87, 97, 114, 112, 73, 109, 112, 108, 40, 76, 79, 65, 68, 44, 32, 83, 84, 79, 82, 69, 44, 32, 115, 105, 103, 110, 101, 100, 32, 108, 111, 110, 103, 44, 32, 115, 105, 103, 110, 101, 100, 32, 108, 111, 110, 103, 41, 32, 91, 119, 105, 116, 104, 32, 76, 79, 65, 68, 32, 61, 32, 69, 108, 101, 109, 101, 110, 116, 119, 105, 115, 101, 83, 99, 97, 108, 101, 77, 97, 115, 107, 76, 111, 97, 100, 60, 102, 108, 111, 97, 116, 44, 32, 102, 108, 111, 97, 116, 44, 32, 95, 95, 110, 118, 95, 98, 111, 111, 108, 62, 59, 32, 83, 84, 79, 82, 69, 32, 61, 32, 68, 105, 114, 101, 99, 116, 83, 116, 111, 114, 101, 60, 102, 108, 111, 97, 116, 44, 32, 102, 108, 111, 97, 116, 62, 59, 32, 67, 111, 109, 112, 117, 116, 101, 84, 121, 112, 101, 32, 61, 32, 102, 108, 111, 97, 116, 59, 32, 105, 110, 116, 32, 112, 97, 99, 107, 95, 115, 105, 122, 101, 32, 61, 32, 50, 59, 32, 105, 110, 116, 32, 99, 111, 108, 115, 95, 112, 101, 114, 95, 116, 104, 114, 101, 97, 100, 32, 61, 32, 49, 54, 59, 32, 105, 110, 116, 32, 116, 104, 114, 101, 97, 100, 95, 103, 114, 111, 117, 112, 95, 119, 105, 100, 116, 104, 32, 61, 32, 51, 50, 59, 32, 105, 110, 116, 32, 114, 111, 119, 115, 95, 112, 101, 114, 95, 97, 99, 99, 101, 115, 115, 32, 61, 32, 49, 59, 32, 95, 95, 110, 118, 95, 98, 111, 111, 108, 32, 112, 97, 100, 100, 105, 110, 103, 32, 61, 32, 116, 114, 117, 101, 59, 32, 65, 108, 103, 111, 114, 105, 116, 104, 109, 32, 97, 108, 103, 111, 114, 105, 116, 104, 109, 32, 61, 32, 65, 108, 103, 111, 114, 105, 116, 104, 109, 58, 58, 107, 83, 111, 102, 116, 109, 97, 120, 93};
.global .align 1 .b8 __unnamed_39[349] = {118, 111, 105, 100, 32, 83, 111, 102, 116, 109, 97, 120, 87, 97, 114, 112, 73, 109, 112, 108, 40, 76, 79, 65, 68, 44, 32, 83, 84, 79, 82, 69, 44, 32, 115, 105, 103, 110, 101, 100, 32, 108, 111, 110, 103, 44, 32, 115, 105, 103, 110, 101, 100, 32, 108, 111, 110, 103, 41, 32, 91, 119, 105, 116, 104, 32, 76, 79, 65, 68, 32, 61, 32, 69, 108, 101, 109, 101, 110, 116, 119, 105, 115, 101, 83, 99, 97, 108, 101, 77, 97, 115, 107, 76, 111, 97, 100, 60, 102, 108, 111, 97, 116, 44, 32, 102, 108, 111, 97, 116, 44, 32, 95, 95, 110, 118, 95, 98, 111, 111, 108, 62, 59, 32, 83, 84, 79, 82, 69, 32, 61, 32, 68, 105, 114, 101, 99, 116, 83, 116, 111, 114, 101, 60, 102, 108, 111, 97, 116, 44, 32, 102, 108, 111, 97, 116, 62, 59, 32, 67, 111, 109, 112, 117, 116, 101, 84, 121, 112, 101, 32, 61, 32, 102, 108, 111, 97, 116, 59, 32, 105, 110, 116, 32, 112, 97, 99, 107, 95, 115, 105, 122, 101, 32, 61, 32, 50, 59, 32, 105, 110, 116, 32, 99, 111, 108, 115, 95, 112, 101, 114, 95, 116, 104, 114, 101, 97, 100, 32, 61, 32, 49, 56, 59, 32, 105, 110, 116, 32, 116, 104, 114, 101, 97, 100, 95, 103, 114, 111, 117, 112, 95, 119, 105, 100, 116, 104, 32, 61, 32, 51, 50, 59, 32, 105, 110, 116, 32, 114, 111, 119, 115, 95, 112, 101, 114, 95, 97, 99, 99, 101, 115, 115, 32, 61, 32, 49, 59, 32, 95, 95, 110, 118, 95, 98, 111, 111, 108, 32, 112, 97, 100, 100, 105, 110, 103, 32, 61, 32, 102, 97, 108, 115, 101, 59, 32, 65, 108, 103, 111, 114, 105, 116, 104, 109, 32, 97, 108, 103, 111, 114, 105, 116, 104, 109, 32, 61, 32, 65, 108, 103, 111, 114, 105, 116, 104, 109, 58, 58, 107, 83, 111, 102, 116, 109, 97, 120, 93};
.global .align 1 .b8 __unnamed_40[348] = {118, 111, 105, 100, 32, 83, 111, 102, 116, 109, 97, 120, 87, 97, 114, 112, 73, 109, 112, 108, 40, 76, 79, 65, 68, 44, 32, 83, 84, 79, 82, 69, 44, 32, 115, 105, 103, 110, 101, 100, 32, 108, 111, 110, 103, 44, 32, 115, 105, 103, 110, 101, 100, 32, 108, 111, 110, 103, 41, 32, 91, 119, 105, 116, 104, 32, 76, 79, 65, 68, 32, 61, 32, 69, 108, 101, 109, 101, 110, 116, 119, 105, 115, 101, 83, 99, 97, 108, 101, 77, 97, 115, 107, 76, 111, 97, 100, 60, 102, 108, 111, 97, 116, 44, 32, 102, 108, 111, 97, 116, 44, 32, 95, 95, 110, 118, 95, 98, 111, 111, 108, 62, 59, 32, 83, 84, 79, 82, 69, 32, 61, 32, 68, 105, 114, 101, 99, 116, 83, 116, 111, 114, 101, 60, 102, 108, 111, 97, 116, 44, 32, 102, 108, 111, 97, 116, 62, 59, 32, 67, 111, 109, 112, 117, 116, 101, 84, 121, 112, 101, 32, 61, 32, 102, 108, 111, 97, 116, 59, 32, 105, 110, 116, 32, 112, 97, 99, 107, 95, 115, 105, 122, 101, 32, 61, 32, 50, 59, 32, 105, 110, 116, 32, 99, 111, 108, 115, 95, 112, 101, 114, 95, 116, 104, 114, 101, 97, 100, 32, 61, 32, 49, 56, 59, 32, 105, 110, 116, 32, 116, 104, 114, 101, 97, 100, 95, 103, 114, 111, 117, 112, 95, 119, 105, 100, 116, 104, 32, 61, 32, 51, 50, 59, 32, 105, 110, 116, 32, 114, 111, 119, 115, 95, 112, 101, 114, 95, 97, 99, 99, 101, 115, 115, 32, 61, 32, 49, 59, 32, 95, 95, 110, 118, 95, 98, 111, 111, 108, 32, 112, 97, 100, 100, 105, 110, 103, 32, 61, 32, 116, 114, 117, 101, 59, 32, 65, 108, 103, 111, 114, 105, 116, 104, 109, 32, 97, 108, 103, 111, 114, 105, 116, 104, 109, 32, 61, 32, 65, 108, 103, 111, 114, 105, 116, 104, 109, 58, 58, 107, 83, 111, 102, 116, 109, 97, 120, 93};
.global .align 1 .b8 __unnamed_41[349] = {118, 111, 105, 100, 32, 83, 111, 102, 116, 109, 97, 120, 87, 97, 114, 112, 73, 109, 112, 108, 40, 76, 79, 65, 68, 44, 32, 83, 84, 79, 82, 69, 44, 32, 115, 105, 103, 110, 101, 100, 32, 108, 111, 110, 103, 44, 32, 115, 105, 103, 110, 101, 100, 32, 108, 111, 110, 103, 41, 32, 91, 119, 105, 116, 104, 32, 76, 79, 65, 68, 32, 61, 32, 69, 108, 101, 109, 101, 110, 116, 119, 105, 115, 101, 83, 99, 97, 108, 101, 77, 97, 115, 107, 76, 111, 97, 100, 60, 102, 108, 111, 97, 116, 44, 32, 102, 108, 111, 97, 116, 44, 32, 95, 95, 110, 118, 95, 98, 111, 111, 108, 62, 59, 32, 83, 84, 79, 82, 69, 32, 61, 32, 68, 105, 114, 101, 99, 116, 83, 116, 111, 114, 101, 60, 102, 108, 111, 97, 116, 44, 32, 102, 108, 111, 97, 116, 62, 59, 32, 67, 111, 109, 112, 117, 116, 101, 84, 121, 112, 101, 32, 61, 32, 102, 108, 111, 97, 116, 59, 32, 105, 110, 116, 32, 112, 97, 99, 107, 95, 115, 105, 122, 101, 32, 61, 32, 50, 59, 32, 105, 110, 116, 32, 99, 111, 108, 115, 95, 112, 101, 114, 95, 116, 104, 114, 101, 97, 100, 32, 61, 32, 50, 48, 59, 32, 105, 110, 116, 32, 116, 104, 114, 101, 97, 100, 95, 103, 114, 111, 117, 112, 95, 119, 105, 100, 116, 104, 32, 61, 32, 51, 50, 59, 32, 105, 110, 116, 32, 114, 111, 119, 115, 95, 112, 101, 114, 95, 97, 99, 99, 101, 115, 115, 32, 61, 32, 49, 59, 32, 95, 95, 110, 118, 95, 98, 111, 111, 108, 32, 112, 97, 100, 100, 105, 110, 103, 32, 61, 32, 102, 97, 108, 115, 101, 59, 32, 65, 108, 103, 111, 114, 105, 116, 104, 109, 32, 97, 108, 103, 111, 114, 105, 116, 104, 109, 32, 61, 32, 65, 108, 103, 111, 114, 105, 116, 104, 109, 58, 58, 107, 83, 111, 102, 116, 109, 97, 120, 93};
.global .align 1 .b8 __unnamed_42[348] = {118, 111, 105, 100, 32, 83, 111, 102, 116, 109, 97, 120, 87, 97, 114, 112, 73, 109, 112, 108, 40, 76, 79, 65, 68, 44, 32, 83, 84, 79, 82, 69, 44, 32, 115, 105, 103, 110, 101, 100, 32, 108, 111, 110, 103, 44, 32, 115, 105, 103, 110, 101, 100, 32, 108, 111, 110, 103, 41, 32, 91, 119, 105, 116, 104, 32, 76, 79, 65, 68, 32, 61, 32, 69, 108, 101, 109, 101, 110, 116, 119, 105, 115, 101, 83, 99, 97, 108, 101, 77, 97, 115, 107, 76, 111, 97, 100, 60, 102, 108, 111, 97, 116, 44, 32, 102, 108, 111, 97, 116, 44, 32, 95, 95, 110, 118, 95, 98, 111, 111, 108, 62, 59, 32, 83, 84, 79, 82, 69, 32, 61, 32, 68, 105, 114, 101, 99, 116, 83, 116, 111, 114, 101, 60, 102, 108, 111, 97, 116, 44, 32, 102, 108, 111, 97, 116, 62, 59, 32, 67, 111, 109, 112, 117, 116, 101, 84, 121, 112, 101, 32, 61, 32, 102, 108, 111, 97, 116, 59, 32, 105, 110, 116, 32, 112, 97, 99, 107, 95, 115, 105, 122, 101, 32, 61, 32, 50, 59, 32, 105, 110, 116, 32, 99, 111, 108, 115, 95, 112, 101, 114, 95, 116, 104, 114, 101, 97, 100, 32, 61, 32, 50, 48, 59, 32, 105, 110, 116, 32, 116, 104, 114, 101, 97, 100, 95, 103, 114, 111, 117, 112, 95, 119, 105, 100, 116, 104, 32, 61, 32, 51, 50, 59, 32, 105, 110, 116, 32, 114, 111, 119, 115, 95, 112, 101, 114, 95, 97, 99, 99, 101, 115, 115, 32, 61, 32, 49, 59, 32, 95, 95, 110, 118, 95, 98, 111, 111, 108, 32, 112, 97, 100, 100, 105, 110, 103, 32, 61, 32, 116, 114, 117, 101, 59, 32, 65, 108, 103, 111, 114, 105, 116, 104, 109, 32, 97, 108, 103, 111, 114, 105, 116, 104, 109, 32, 61, 32, 65, 108, 103, 111, 114, 105, 116, 104, 109, 58, 58, 107, 83, 111, 102, 116, 109, 97, 120, 93};
.global .align 1 .b8 __unnamed_43[349] = {118, 111, 105, 100, 32, 83, 111, 102, 116, 109, 97, 120, 87, 97, 114, 112, 73, 109, 112, 108, 40, 76, 79, 65, 68, 44, 32, 83, 84, 79, 82, 69, 44, 32, 115, 105, 103, 110, 101, 100, 32, 108, 111, 110, 103, 44, 32, 115, 105, 103, 110, 101, 100, 32, 108, 111, 110, 103, 41, 32, 91, 119, 105, 116, 104, 32, 76, 79, 65, 68, 32, 61, 32, 69, 108, 101, 109, 101, 110, 116, 119, 105, 115, 101, 83, 99, 97, 108, 101, 77, 97, 115, 107, 76, 111, 97, 100, 60, 102, 108, 111, 97, 116, 44, 32, 102, 108, 111, 97, 116, 44, 32, 95, 95, 110, 118, 95, 98, 111, 111, 108, 62, 59, 32, 83, 84, 79, 82, 69, 32, 61, 32, 68, 105, 114, 101, 99, 116, 83, 116, 111, 114, 101, 60, 102, 108, 111, 97, 116, 44, 32, 102, 108, 111, 97, 116, 62, 59, 32, 67, 111, 109, 112, 117, 116, 101, 84, 121, 112, 101, 32, 61, 32, 102, 108, 111, 97, 116, 59, 32, 105, 110, 116, 32, 112, 97, 99, 107, 95, 115, 105, 122, 101, 32, 61, 32, 50, 59, 32, 105, 110, 116, 32, 99, 111, 108, 115, 95, 112, 101, 114, 95, 116, 104, 114, 101, 97, 100, 32, 61, 32, 50, 50, 59, 32, 105, 110, 116, 32, 116, 104, 114, 101, 97, 100, 95, 103, 114, 111, 117, 112, 95, 119, 105, 100, 116, 104, 32, 61, 32, 51, 50, 59, 32, 105, 110, 116, 32, 114, 111, 119, 115, 95, 112, 101, 114, 95, 97, 99, 99, 101, 115, 115, 32, 61, 32, 49, 59, 32, 95, 95, 110, 118, 95, 98, 111, 111, 108, 32, 112, 97, 100, 100, 105, 110, 103, 32, 61, 32, 102, 97, 108, 115, 101, 59, 32, 65, 108, 103, 111, 114, 105, 116, 104, 109, 32, 97, 108, 103, 111, 114, 105, 116, 104, 109, 32, 61, 32, 65, 108, 103, 111, 114, 105, 116, 104, 109, 58, 58, 107, 83, 111, 102, 116, 109, 97, 120, 93};
.global .align 1 .b8 __unnamed_44[348] = {118, 111, 105, 100, 32, 83, 111, 102, 116, 109, 97, 120, 87, 97, 114, 112, 73, 109, 112, 108, 40, 76, 79, 65, 68, 44, 32, 83, 84, 79, 82, 69, 44, 32, 115, 105, 103, 110, 101, 100, 32, 108, 111, 110, 103, 44, 32, 115, 105, 103, 110, 101, 100, 32, 108, 111, 110, 103, 41, 32, 91, 119, 105, 116, 104, 32, 76, 79, 65, 68, 32, 61, 32, 69, 108, 101, 109, 101, 110, 116, 119, 105, 115, 101, 83, 99, 97, 108, 101, 77, 97, 115, 107, 76, 111, 97, 100, 60, 102, 108, 111, 97, 116, 44, 32, 102, 108, 111, 97, 116, 44, 32, 95, 95, 110, 118, 95, 98, 111, 111, 108, 62, 59, 32, 83, 84, 79, 82, 69, 32, 61, 32, 68, 105, 114, 101, 99, 116, 83, 116, 111, 114, 101, 60, 102, 108, 111, 97, 116, 44, 32, 102, 108, 111, 97, 116, 62, 59, 32, 67, 111, 109, 112, 117, 116, 101, 84, 121, 112, 101, 32, 61, 32, 102, 108, 111, 97, 116, 59, 32, 105, 110, 116, 32, 112, 97, 99, 107, 95, 115, 105, 122, 101, 32, 61, 32, 50, 59, 32, 105, 110, 116, 32, 99, 111, 108, 115, 95, 112, 101, 114, 95, 116, 104, 114, 101, 97, 100, 32, 61, 32, 50, 50, 59, 32, 105, 110, 116, 32, 116, 104, 114, 101, 97, 100, 95, 103, 114, 111, 117, 112, 95, 119, 105, 100, 116, 104, 32, 61, 32, 51, 50, 59, 32, 105, 110, 116, 32, 114, 111, 119, 115, 95, 112, 101, 114, 95, 97, 99, 99, 101, 115, 115, 32, 61, 32, 49, 59, 32, 95, 95, 110, 118, 95, 98, 111, 111, 108, 32, 112, 97, 100, 100, 105, 110, 103, 32, 61, 32, 116, 114, 117, 101, 59, 32, 65, 108, 103, 111, 114, 105, 116, 104, 109, 32, 97, 108, 103, 111, 114, 105, 116, 104, 109, 32, 61, 32, 65, 108, 103, 111, 114, 105, 116, 104, 109, 58, 58, 107, 83, 111, 102, 116, 109, 97, 120, 93};
.global .align 1 .b8 __unnamed_45[349] = {118, 111, 105, 100, 32, 83, 111, 102, 116, 109, 97, 120, 87, 97, 114, 112, 73, 109, 112, 108, 40, 76, 79, 65, 68, 44, 32, 83, 84, 79, 82, 69, 44, 32, 115, 105, 103, 110, 101, 100, 32, 108, 111, 110, 103, 44, 32, 115, 105, 103, 110, 101, 100, 32, 108, 111, 110, 103, 41, 32, 91, 119, 105, 116, 104, 32, 76, 79, 65, 68, 32, 61, 32, 69, 108, 101, 109, 101, 110, 116, 119, 105, 115, 101, 83, 99, 97, 108, 101, 77, 97, 115, 107, 76, 111, 97, 100, 60, 102, 108, 111, 97, 116, 44, 32, 102, 108, 111, 97, 116, 44, 32, 95, 95, 110, 118, 95, 98, 111, 111, 108, 62, 59, 32, 83, 84, 79, 82, 69, 32, 61, 32, 68, 105, 114, 101, 99, 116, 83, 116, 111, 114, 101, 60, 102, 108, 111, 97, 116, 44, 32, 102, 108, 111, 97, 116, 62, 59, 32, 67, 111, 109, 112, 117, 116, 101, 84, 121, 112, 101, 32, 61, 32, 102, 108, 111, 97, 116, 59, 32, 105, 110, 116, 32, 112, 97, 99, 107, 95, 115, 105, 122, 101, 32, 61, 32, 50, 59, 32, 105, 110, 116, 32, 99, 111, 108, 115, 95, 112, 101, 114, 95, 116, 104, 114, 101, 97, 100, 32, 61, 32, 50, 52, 59, 32, 105, 110, 116, 32, 116, 104, 114, 101, 97, 100, 95, 103, 114, 111, 117, 112, 95, 119, 105, 100, 116, 104, 32, 61, 32, 51, 50, 59, 32, 105, 110, 116, 32, 114, 111, 119, 115, 95, 112, 101, 114, 95, 97, 99, 99, 101, 115, 115, 32, 61, 32, 49, 59, 32, 95, 95, 110, 118, 95, 98, 111, 111, 108, 32, 112, 97, 100, 100, 105, 110, 103, 32, 61, 32, 102, 97, 108, 115, 101, 59, 32, 65, 108, 103, 111, 114, 105, 116, 104, 109, 32, 97, 108, 103, 111, 114, 105, 116, 104, 109, 32, 61, 32, 65, 108, 103, 111, 114, 105, 116, 104, 109, 58, 58, 107, 83, 111, 102, 116, 109, 97, 120, 93};
.global .align 1 .b8 __unnamed_46[348] = {118, 111, 105, 100, 32, 83, 111, 102, 116, 109, 97, 120, 87, 97, 114, 112, 73, 109, 112, 108, 40, 76, 79, 65, 68, 44, 32, 83, 84, 79, 82, 69, 44, 32, 115, 105, 103, 110, 101, 100, 32, 108, 111, 110, 103, 44, 32, 115, 105, 103, 110, 101, 100, 32, 108, 111, 110, 103, 41, 32, 91, 119, 105, 116, 104, 32, 76, 79, 65, 68, 32, 61, 32, 69, 108, 101, 109, 101, 110, 116, 119, 105, 115, 101, 83, 99, 97, 108, 101, 77, 97, 115, 107, 76, 111, 97, 100, 60, 102, 108, 111, 97, 116, 44, 32, 102, 108, 111, 97, 116, 44, 32, 95, 95, 110, 118, 95, 98, 111, 111, 108, 62, 59, 32, 83, 84, 79, 82, 69, 32, 61, 32, 68, 105, 114, 101, 99, 116, 83, 116, 111, 114, 101, 60, 102, 108, 111, 97, 116, 44, 32, 102, 108, 111, 97, 116, 62, 59, 32, 67, 111, 109, 112, 117, 116, 101, 84, 121, 112, 101, 32, 61, 32, 102, 108, 111, 97, 116, 59, 32, 105, 110, 116, 32, 112, 97, 99, 107, 95, 115, 105, 122, 101, 32, 61, 32, 50, 59, 32, 105, 110, 116, 32, 99, 111, 108, 115, 95, 112, 101, 114, 95, 116, 104, 114, 101, 97, 100, 32, 61, 32, 50, 52, 59, 32, 105, 110, 116, 32, 116, 104, 114, 101, 97, 100, 95, 103, 114, 111, 117, 112, 95, 119, 105, 100, 116, 104, 32, 61, 32, 51, 50, 59, 32, 105, 110, 116, 32, 114, 111, 119, 115, 95, 112, 101, 114, 95, 97, 99, 99, 101, 115, 115, 32, 61, 32, 49, 59, 32, 95, 95, 110, 118, 95, 98, 111, 111, 108, 32, 112, 97, 100, 100, 105, 110, 103, 32, 61, 32, 116, 114, 117, 101, 59, 32, 65, 108, 103, 111, 114, 105, 116, 104, 109, 32, 97, 108, 103, 111, 114, 105, 116, 104, 109, 32, 61, 32, 65, 108, 103, 111, 114, 105, 116, 104, 109, 58, 58, 107, 83, 111, 102, 116, 109, 97, 120, 93};
.global .align 1 .b8 __unnamed_47[349] = {118, 111, 105, 100, 32, 83, 111, 102, 116, 109, 97, 120, 87, 97, 114, 112, 73, 109, 112, 108, 40, 76, 79, 65, 68, 44, 32, 83, 84, 79, 82, 69, 44, 32, 115, 105, 103, 110, 101, 100, 32, 108, 111, 110, 103, 44, 32, 115, 105, 103, 110, 101, 100, 32, 108, 111, 110, 103, 41, 32, 91, 119, 105, 116, 104, 32, 76, 79, 65, 68, 32, 61, 32, 69, 108, 101, 109, 101, 110, 116, 119, 105, 115, 101, 83, 99, 97, 108, 101, 77, 97, 115, 107, 76, 111, 97, 100, 60, 102, 108, 111, 97, 116, 44, 32, 102, 108, 111, 97, 116, 44, 32, 95, 95, 110, 118, 95, 98, 111, 111, 108, 62, 59, 32, 83, 84, 79, 82, 69, 32, 61, 32, 68, 105, 114, 101, 99, 116, 83, 116, 111, 114, 101, 60, 102, 108, 111, 97, 116, 44, 32, 102, 108, 111, 97, 116, 62, 59, 32, 67, 111, 109, 112, 117, 116, 101, 84, 121, 112, 101, 32, 61, 32, 102, 108, 111, 97, 116, 59, 32, 105, 110, 116, 32, 112, 97, 99, 107, 95, 115, 105, 122, 101, 32, 61, 32, 50, 59, 32, 105, 110, 116, 32, 99, 111, 108, 115, 95, 112, 101, 114, 95, 116, 104, 114, 101, 97, 100, 32, 61, 32, 50, 54, 59, 32, 105, 110, 116, 32, 116, 104, 114, 101, 97, 100, 95, 103, 114, 111, 117, 112, 95, 119, 105, 100, 116, 104, 32, 61, 32, 51, 50, 59, 32, 105, 110, 116, 32, 114, 111, 119, 115, 95, 112, 101, 114, 95, 97, 99, 99, 101, 115, 115, 32, 61, 32, 49, 59, 32, 95, 95, 110, 118, 95, 98, 111, 111, 108, 32, 112, 97, 100, 100, 105, 110, 103, 32, 61, 32, 102, 97, 108, 115, 101, 59, 32, 65, 108, 103, 111, 114, 105, 116, 104, 109, 32, 97, 108, 103, 111, 114, 105, 116, 104, 109, 32, 61, 32, 65, 108, 103, 111, 114, 105, 116, 104, 109, 58, 58, 107, 83, 111, 102, 116, 109, 97, 120, 93};
.global .align 1 .b8 __unnamed_48[348] = {118, 111, 105, 100, 32, 83, 111, 102, 116, 109, 97, 120, 87, 97, 114, 112, 73, 109, 112, 108, 40, 76, 79, 65, 68, 44, 32, 83, 84, 79, 82, 69, 44, 32, 115, 105, 103, 110, 101, 100, 32, 108, 111, 110, 103, 44, 32, 115, 105, 103, 110, 101, 100, 32, 108, 111, 110, 103, 41, 32, 91, 119, 105, 116, 104, 32, 76, 79, 65, 68, 32, 61, 32, 69, 108, 101, 109, 101, 110, 116, 119, 105, 115, 101, 83, 99, 97, 108, 101, 77, 97, 115, 107, 76, 111, 97, 100, 60, 102, 108, 111, 97, 116, 44, 32, 102, 108, 111, 97, 116, 44, 32, 95, 95, 110, 118, 95, 98, 111, 111, 108, 62, 59, 32, 83, 84, 79, 82, 69, 32, 61, 32, 68, 105, 114, 101, 99, 116, 83, 116, 111, 114, 101, 60, 102, 108, 111, 97, 116, 44, 32, 102, 108, 111, 97, 116, 62, 59, 32, 67, 111, 109, 112, 117, 116, 101, 84, 121, 112, 101, 32, 61, 32, 102, 108, 111, 97, 116, 59, 32, 105, 110, 116, 32, 112, 97, 99, 107, 95, 115, 105, 122, 101, 32, 61, 32, 50, 59, 32, 105, 110, 116, 32, 99, 111, 108, 115, 95, 112, 101, 114, 95, 116, 104, 114, 101, 97, 100, 32, 61, 32, 50, 54, 59, 32, 105, 110, 116, 32, 116, 104, 114, 101, 97, 100, 95, 103, 114, 111, 117, 112, 95, 119, 105, 100, 116, 104, 32, 61, 32, 51, 50, 59, 32, 105, 110, 116, 32, 114, 111, 119, 115, 95, 112, 101, 114, 95, 97, 99, 99, 101, 115, 115, 32, 61, 32, 49, 59, 32, 95, 95, 110, 118, 95, 98, 111, 111, 108, 32, 112, 97, 100, 100, 105, 110, 103, 32, 61, 32, 116, 114, 117, 101, 59, 32, 65, 108, 103, 111, 114, 105, 116, 104, 109, 32, 97, 108, 103, 111, 114, 105, 116, 104, 109, 32, 61, 32, 65, 108, 103, 111, 114, 105, 116, 104, 109, 58, 58, 107, 83, 111, 102, 116, 109, 97, 120, 93};
.global .align 1 .b8 __unnamed_49[349] = {118, 111, 105, 100, 32, 83, 111, 102, 116, 109, 97, 120, 87, 97, 114, 112, 73, 109, 112, 108, 40, 76, 79, 65, 68, 44, 32, 83, 84, 79, 82, 69, 44, 32, 115, 105, 103, 110, 101, 100, 32, 108, 111, 110, 103, 44, 32, 115, 105, 103, 110, 101, 100, 32, 108, 111, 110, 103, 41, 32, 91, 119, 105, 116, 104, 32, 76, 79, 65, 68, 32, 61, 32, 69, 108, 101, 109, 101, 110, 116, 119, 105, 115, 101, 83, 99, 97, 108, 101, 77, 97, 115, 107, 76, 111, 97, 100, 60, 102, 108, 111, 97, 116, 44, 32, 102, 108, 111, 97, 116, 44, 32, 95, 95, 110, 118, 95, 98, 111, 111, 108, 62, 59, 32, 83, 84, 79, 82, 69, 32, 61, 32, 68, 105, 114, 101, 99, 116, 83, 116, 111, 114, 101, 60, 102, 108, 111, 97, 116, 44, 32, 102, 108, 111, 97, 116, 62, 59, 32, 67, 111, 109, 112, 117, 116, 101, 84, 121, 112, 101, 32, 61, 32, 102, 108, 111, 97, 116, 59, 32, 105, 110, 116, 32, 112, 97, 99, 107, 95, 115, 105, 122, 101, 32, 61, 32, 50, 59, 32, 105, 110, 116, 32, 99, 111, 108, 115, 95, 112, 101, 114, 95, 116, 104, 114, 101, 97, 100, 32, 61, 32, 50, 56, 59, 32, 105, 110, 116, 32, 116, 104, 114, 101, 97, 100, 95, 103, 114, 111, 117, 112, 95, 119, 105, 100, 116, 104, 32, 61, 32, 51, 50, 59, 32, 105, 110, 116, 32, 114, 111, 119, 115, 95, 112, 101, 114, 95, 97, 99, 99, 101, 115, 115, 32, 61, 32, 49, 59, 32, 95, 95, 110, 118, 95, 98, 111, 111, 108, 32, 112, 97, 100, 100, 105, 110, 103, 32, 61, 32, 102, 97, 108, 115, 101, 59, 32, 65, 108, 103, 111, 114, 105, 116, 104, 109, 32, 97, 108, 103, 111, 114, 105, 116, 104, 109, 32, 61, 32, 65, 108, 103, 111, 114, 105, 116, 104, 109, 58, 58, 107, 83, 111, 102, 116, 109, 97, 120, 93};
.global .align 1 .b8 __unnamed_50[348] = {118, 111, 105, 100, 32, 83, 111, 102, 116, 109, 97, 120, 87, 97, 114, 112, 73, 109, 112, 108, 40, 76, 79, 65, 68, 44, 32, 83, 84, 79, 82, 69, 44, 32, 115, 105, 103, 110, 101, 100, 32, 108, 111, 110, 103, 44, 32, 115, 105, 103, 110, 101, 100, 32, 108, 111, 110, 103, 41, 32, 91, 119, 105, 116, 104, 32, 76, 79, 65, 68, 32, 61, 32, 69, 108, 101, 109, 101, 110, 116, 119, 105, 115, 101, 83, 99, 97, 108, 101, 77, 97, 115, 107, 76, 111, 97, 100, 60, 102, 108, 111, 97, 116, 44, 32, 102, 108, 111, 97, 116, 44, 32, 95, 95, 110, 118, 95, 98, 111, 111, 108, 62, 59, 32, 83, 84, 79, 82, 69, 32, 61, 32, 68, 105, 114, 101, 99, 116, 83, 116, 111, 114, 101, 60, 102, 108, 111, 97, 116, 44, 32, 102, 108, 111, 97, 116, 62, 59, 32, 67, 111, 109, 112, 117, 116, 101, 84, 121, 112, 101, 32, 61, 32, 102, 108, 111, 97, 116, 59, 32, 105, 110, 116, 32, 112, 97, 99, 107, 95, 115, 105, 122, 101, 32, 61, 32, 50, 59, 32, 105, 110, 116, 32, 99, 111, 108, 115, 95, 112, 101, 114, 95, 116, 104, 114, 101, 97, 100, 32, 61, 32, 50, 56, 59, 32, 105, 110, 116, 32, 116, 104, 114, 101, 97, 100, 95, 103, 114, 111, 117, 112, 95, 119, 105, 100, 116, 104, 32, 61, 32, 51, 50, 59, 32, 105, 110, 116, 32, 114, 111, 119, 115, 95, 112, 101, 114, 95, 97, 99, 99, 101, 115, 115, 32, 61, 32, 49, 59, 32, 95, 95, 110, 118, 95, 98, 111, 111, 108, 32, 112, 97, 100, 100, 105, 110, 103, 32, 61, 32, 116, 114, 117, 101, 59, 32, 65, 108, 103, 111, 114, 105, 116, 104, 109, 32, 97, 108, 103, 111, 114, 105, 116, 104, 109, 32, 61, 32, 65, 108, 103, 111, 114, 105, 116, 104, 109, 58, 58, 107, 83, 111, 102, 116, 109, 97, 120, 93};
.global .align 1 .b8 __unnamed_51[349] = {118, 111, 105, 100, 32, 83, 111, 102, 116, 109, 97, 120, 87, 97, 114, 112, 73, 109, 112, 108, 40, 76, 79, 65, 68, 44, 32, 83, 84, 79, 82, 69, 44, 32, 115, 105, 103, 110, 101, 100, 32, 108, 111, 110, 103, 44, 32, 115, 105, 103, 110, 101, 100, 32, 108, 111, 110, 103, 41, 32, 91, 119, 105, 116, 104, 32, 76, 79, 65, 68, 32, 61, 32, 69, 108, 101, 109, 101, 110, 116, 119, 105, 115, 101, 83, 99, 97, 108, 101, 77, 97, 115, 107, 76, 111, 97, 100, 60, 102, 108, 111, 97, 116, 44, 32, 102, 108, 111, 97, 116, 44, 32, 95, 95, 110, 118, 95, 98, 111, 111, 108, 62, 59, 32, 83, 84, 79, 82, 69, 32, 61, 32, 68, 105, 114, 101, 99, 116, 83, 116, 111, 114, 101, 60, 102, 108, 111, 97, 116, 44, 32, 102, 108, 111, 97, 116, 62, 59, 32, 67, 111, 109, 112, 117, 116, 101, 84, 121, 112, 101, 32, 61, 32, 102, 108, 111, 97, 116, 59, 32, 105, 110, 116, 32, 112, 97, 99, 107, 95, 115, 105, 122, 101, 32, 61, 32, 50, 59, 32, 105, 110, 116, 32, 99, 111, 108, 115, 95, 112, 101, 114, 95, 116, 104, 114, 101, 97, 100, 32, 61, 32, 51, 48, 59, 32, 105, 110, 116, 32, 116, 104, 114, 101, 97, 100, 95, 103, 114, 111, 117, 112, 95, 119, 105, 100, 116, 104, 32, 61, 32, 51, 50, 59, 32, 105, 110, 116, 32, 114, 111, 119, 115, 95, 112, 101, 114, 95, 97, 99, 99, 101, 115, 115, 32, 61, 32, 49, 59, 32, 95, 95, 110, 118, 95, 98, 111, 111, 108, 32, 112, 97, 100, 100, 105, 110, 103, 32, 61, 32, 102, 97, 108, 115, 101, 59, 32, 65, 108, 103, 111, 114, 105, 116, 104, 109, 32, 97, 108, 103, 111, 114, 105, 116, 104, 109, 32, 61, 32, 65, 108, 103, 111, 114, 105, 116, 104, 109, 58, 58, 107, 83, 111, 102, 116, 109, 97, 120, 93};
.global .align 1 .b8 __unnamed_52[348] = {118, 111, 105, 100, 32, 83, 111, 102, 116, 109, 97, 120, 87, 97, 114, 112, 73, 109, 112, 108, 40, 76, 79, 65, 68, 44, 32, 83, 84, 79, 82, 69, 44, 32, 115, 105, 103, 110, 101, 100, 32, 108, 111, 110, 103, 44, 32, 115, 105, 103, 110, 101, 100, 32, 108, 111, 110, 103, 41, 32, 91, 119, 105, 116, 104, 32, 76, 79, 65, 68, 32, 61, 32, 69, 108, 101, 109, 101, 110, 116, 119, 105, 115, 101, 83, 99, 97, 108, 101, 77, 97, 115, 107, 76, 111, 97, 100, 60, 102, 108, 111, 97, 116, 44, 32, 102, 108, 111, 97, 116, 44, 32, 95, 95, 110, 118, 95, 98, 111, 111, 108, 62, 59, 32, 83, 84, 79, 82, 69, 32, 61, 32, 68, 105, 114, 101, 99, 116, 83, 116, 111, 114, 101, 60, 102, 108, 111, 97, 116, 44, 32, 102, 108, 111, 97, 116, 62, 59, 32, 67, 111, 109, 112, 117, 116, 101, 84, 121, 112, 101, 32, 61, 32, 102, 108, 111, 97, 116, 59, 32, 105, 110, 116, 32, 112, 97, 99, 107, 95, 115, 105, 122, 101, 32, 61, 32, 50, 59, 32, 105, 110, 116, 32, 99, 111, 108, 115, 95, 112, 101, 114, 95, 116, 104, 114, 101, 97, 100, 32, 61, 32, 51, 48, 59, 32, 105, 110, 116, 32, 116, 104, 114, 101, 97, 100, 95, 103, 114, 111, 117, 112, 95, 119, 105, 100, 116, 104, 32, 61, 32, 51, 50, 59, 32, 105, 110, 116, 32, 114, 111, 119, 115, 95, 112, 101, 114, 95, 97, 99, 99, 101, 115, 115, 32, 61, 32, 49, 59, 32, 95, 95, 110, 118, 95, 98, 111, 111, 108, 32, 112, 97, 100, 100, 105, 110, 103, 32, 61, 32, 116, 114, 117, 101, 59, 32, 65, 108, 103, 111, 114, 105, 116, 104, 109, 32, 97, 108, 103, 111, 114, 105, 116, 104, 109, 32, 61, 32, 65, 108, 103, 111, 114, 105, 116, 104, 109, 58, 58, 107, 83, 111, 102, 116, 109, 97, 120, 93};
.global .align 1 .b8 __unnamed_53[349] = {118, 111, 105, 100, 32, 83, 111, 102, 116, 109, 97, 120, 87, 97, 114, 112, 73, 109, 112, 108, 40, 76, 79, 65, 68, 44, 32, 83, 84, 79, 82, 69, 44, 32, 115, 105, 103, 110, 101, 100, 32, 108, 111, 110, 103, 44, 32, 115, 105, 103, 110, 101, 100, 32, 108, 111, 110, 103, 41, 32, 91, 119, 105, 116, 104, 32, 76, 79, 65, 68, 32, 61, 32, 69, 108, 101, 109, 101, 110, 116, 119, 105, 115, 101, 83, 99, 97, 108, 101, 77, 97, 115, 107, 76, 111, 97, 100, 60, 102, 108, 111, 97, 116, 44, 32, 102, 108, 111, 97, 116, 44, 32, 95, 95, 110, 118, 95, 98, 111, 111, 108, 62, 59, 32, 83, 84, 79, 82, 69, 32, 61, 32, 68, 105, 114, 101, 99, 116, 83, 116, 111, 114, 101, 60, 102, 108, 111, 97, 116, 44, 32, 102, 108, 111, 97, 116, 62, 59, 32, 67, 111, 109, 112, 117, 116, 101, 84, 121, 112, 101, 32, 61, 32, 102, 108, 111, 97, 116, 59, 32, 105, 110, 116, 32, 112, 97, 99, 107, 95, 115, 105, 122, 101, 32, 61, 32, 50, 59, 32, 105, 110, 116, 32, 99, 111, 108, 115, 95, 112, 101, 114, 95, 116, 104, 114, 101, 97, 100, 32, 61, 32, 51, 50, 59, 32, 105, 110, 116, 32, 116, 104, 114, 101, 97, 100, 95, 103, 114, 111, 117, 112, 95, 119, 105, 100, 116, 104, 32, 61, 32, 51, 50, 59, 32, 105, 110, 116, 32, 114, 111, 119, 115, 95, 112, 101, 114, 95, 97, 99, 99, 101, 115, 115, 32, 61, 32, 49, 59, 32, 95, 95, 110, 118, 95, 98, 111, 111, 108, 32, 112, 97, 100, 100, 105, 110, 103, 32, 61, 32, 102, 97, 108, 115, 101, 59, 32, 65, 108, 103, 111, 114, 105, 116, 104, 109, 32, 97, 108, 103, 111, 114, 105, 116, 104, 109, 32, 61, 32, 65, 108, 103, 111, 114, 105, 116, 104, 109, 58, 58, 107, 83, 111, 102, 116, 109, 97, 120, 93};
.global .align 1 .b8 __unnamed_54[348] = {118, 111, 105, 100, 32, 83, 111, 102, 116, 109, 97, 120, 87, 97, 114, 112, 73, 109, 112, 108, 40, 76, 79, 65, 68, 44, 32, 83, 84, 79, 82, 69, 44, 32, 115, 105, 103, 110, 101, 100, 32, 108, 111, 110, 103, 44, 32, 115, 105, 103, 110, 101, 100, 32, 108, 111, 110, 103, 41, 32, 91, 119, 105, 116, 104, 32, 76, 79, 65, 68, 32, 61, 32, 69, 108, 101, 109, 101, 110, 116, 119, 105, 115, 101, 83, 99, 97, 108, 101, 77, 97, 115, 107, 76, 111, 97, 100, 60, 102, 108, 111, 97, 116, 44, 32, 102, 108, 111, 97, 116, 44, 32, 95, 95, 110, 118, 95, 98, 111, 111, 108, 62, 59, 32, 83, 84, 79, 82, 69, 32, 61, 32, 68, 105, 114, 101, 99, 116, 83, 116, 111, 114, 101, 60, 102, 108, 111, 97, 116, 44, 32, 102, 108, 111, 97, 116, 62, 59, 32, 67, 111, 109, 112, 117, 116, 101, 84, 121, 112, 101, 32, 61, 32, 102, 108, 111, 97, 116, 59, 32, 105, 110, 116, 32, 112, 97, 99, 107, 95, 115, 105, 122, 101, 32, 61, 32, 50, 59, 32, 105, 110, 116, 32, 99, 111, 108, 115, 95, 112, 101, 114, 95, 116, 104, 114, 101, 97, 100, 32, 61, 32, 51, 50, 59, 32, 105, 110, 116, 32, 116, 104, 114, 101, 97, 100, 95, 103, 114, 111, 117, 112, 95, 119, 105, 100, 116, 104, 32, 61, 32, 51, 50, 59, 32, 105, 110, 116, 32, 114, 111, 119, 115, 95, 112, 101, 114, 95, 97, 99, 99, 101, 115, 115, 32, 61, 32, 49, 59, 32, 95, 95, 110, 118, 95, 98, 111, 111, 108, 32, 112, 97, 100, 100, 105, 110, 103, 32, 61, 32, 116, 114, 117, 101, 59, 32, 65, 108, 103, 111, 114, 105, 116, 104, 109, 32, 97, 108, 103, 111, 114, 105, 116, 104, 109, 32, 61, 32, 65, 108, 103, 111, 114, 105, 116, 104, 109, 58, 58, 107, 83, 111, 102, 116, 109, 97, 120, 93};
.global .align 1 .b8 __unnamed_55[347] = {118, 111, 105, 100, 32, 83, 111, 102, 116, 109, 97, 120, 87, 97, 114, 112, 73, 109, 112, 108, 40, 76, 79, 65, 68, 44, 32, 83, 84, 79, 82, 69, 44, 32, 115, 105, 103, 110, 101, 100, 32, 108, 111, 110, 103, 44, 32, 115, 105, 103, 110, 101, 100, 32, 108, 111, 110, 103, 41, 32, 91, 119, 105, 116, 104, 32, 76, 79, 65, 68, 32, 61, 32, 69, 108, 101, 109, 101, 110, 116, 119, 105, 115, 101, 83, 99, 97, 108, 101, 77, 97, 115, 107, 76, 111, 97, 100, 60, 102, 108, 111, 97, 116, 44, 32, 102, 108, 111, 97, 116, 44, 32, 95, 95, 110, 118, 95, 98, 111, 111, 108, 62, 59, 32, 83, 84, 79, 82, 69, 32, 61, 32, 68, 105, 114, 101, 99, 116, 83, 116, 111, 114, 101, 60, 102, 108, 111, 97, 116, 44, 32, 102, 108, 111, 97, 116, 62, 59, 32, 67, 111, 109, 112, 117, 116, 101, 84, 121, 112, 101, 32, 61, 32, 102, 108, 111, 97, 116, 59, 32, 105, 110, 116, 32, 112, 97, 99, 107, 95, 115, 105, 122, 101, 32, 61, 32, 49, 59, 32, 105, 110, 116, 32, 99, 111, 108, 115, 95, 112, 101, 114, 95, 116, 104, 114, 101, 97, 100, 32, 61, 32, 49, 59, 32, 105, 110, 116, 32, 116, 104, 114, 101, 97, 100, 95, 103, 114, 111, 117, 112, 95, 119, 105, 100, 116, 104, 32, 61, 32, 49, 59, 32, 105, 110, 116, 32, 114, 111, 119, 115, 95, 112, 101, 114, 95, 97, 99, 99, 101, 115, 115, 32, 61, 32, 50, 59, 32, 95, 95, 110, 118, 95, 98, 111, 111, 108, 32, 112, 97, 100, 100, 105, 110, 103, 32, 61, 32, 102, 97, 108, 115, 101, 59, 32, 65, 108, 103, 111, 114, 105, 116, 104, 109, 32, 97, 108, 103, 111, 114, 105, 116, 104, 109, 32, 61, 32, 65, 108, 103, 111, 114, 105, 116, 104, 109, 58, 58, 107, 83, 111, 102, 116, 109, 97, 120, 93};
.global .align 1 .b8 __unnamed_56[346] = {118, 111, 105, 100, 32, 83, 111, 102, 116, 109, 97, 120, 87, 97, 114, 112, 73, 109, 112, 108, 40, 76, 79, 65, 68, 44, 32, 83, 84, 79, 82, 69, 44, 32, 115, 105, 103, 110, 101, 100, 32, 108, 111, 110, 103, 44, 32, 115, 105, 103, 110, 101, 100, 32, 108, 111, 110, 103, 41, 32, 91, 119, 105, 116, 104, 32, 76, 79, 65, 68, 32, 61, 32, 69, 108, 101, 109, 101, 110, 116, 119, 105, 115, 101, 83, 99, 97, 108, 101, 77, 97, 115, 107, 76, 111, 97, 100, 60, 102, 108, 111, 97, 116, 44, 32, 102, 108, 111, 97, 116, 44, 32, 95, 95, 110, 118, 95, 98, 111, 111, 108, 62, 59, 32, 83, 84, 79, 82, 69, 32, 61, 32, 68, 105, 114, 101, 99, 116, 83, 116, 111, 114, 101, 60, 102, 108, 111, 97, 116, 44, 32, 102, 108, 111, 97, 116, 62, 59, 32, 67, 111, 109, 112, 117, 116, 101, 84, 121, 112, 101, 32, 61, 32, 102, 108, 111, 97, 116, 59, 32, 105, 110, 116, 32, 112, 97, 99, 107, 95, 115, 105, 122, 101, 32, 61, 32, 49, 59, 32, 105, 110, 116, 32, 99, 111, 108, 115, 95, 112, 101, 114, 95, 116, 104, 114, 101, 97, 100, 32, 61, 32, 49, 59, 32, 105, 110, 116, 32, 116, 104, 114, 101, 97, 100, 95, 103, 114, 111, 117, 112, 95, 119, 105, 100, 116, 104, 32, 61, 32, 49, 59, 32, 105, 110, 116, 32, 114, 111, 119, 115, 95, 112, 101, 114, 95, 97, 99, 99, 101, 115, 115, 32, 61, 32, 50, 59, 32, 95, 95, 110, 118, 95, 98, 111, 111, 108, 32, 112, 97, 100, 100, 105, 110, 103, 32, 61, 32, 116, 114, 117, 101, 59, 32, 65, 108, 103, 111, 114, 105, 116, 104, 109, 32, 97, 108, 103, 111, 114, 105, 116, 104, 109, 32, 61, 32, 65, 108, 103, 111, 114, 105, 116, 104, 109, 58, 58, 107, 83, 111, 102, 116, 109, 97, 120, 93};
.global .align 1 .b8 __unnamed_57[347] = {118, 111, 105, 100, 32, 83, 111, 102, 116, 109, 97, 120, 87, 97, 114, 112, 73, 109, 112, 108, 40, 76, 79, 65, 68, 44, 32, 83, 84, 79, 82, 69, 44, 32, 115, 105, 103, 110, 101, 100, 32, 108, 111, 110, 103, 44, 32, 115, 105, 103, 110, 101, 100, 32, 108, 111, 110, 103, 41, 32, 91, 119, 105, 116, 104, 32, 76, 79, 65, 68, 32, 61, 32, 69, 108, 101, 109, 101, 110, 116, 119, 105, 115, 101, 83, 99, 97, 108, 101, 77, 97, 115, 107, 76, 111, 97, 100, 60, 102, 108, 111, 97, 116, 44, 32, 102, 108, 111, 97, 116, 44, 32, 95, 95, 110, 118, 95, 98, 111, 111, 108, 62, 59, 32, 83, 84, 79, 82, 69, 32, 61, 32, 68, 105, 114, 101, 99, 116, 83, 116, 111, 114, 101, 60, 102, 108, 111, 97, 116, 44, 32, 102, 108, 111, 97, 116, 62, 59, 32, 67, 111, 109, 112, 117, 116, 101, 84, 121, 112, 101, 32, 61, 32, 102, 108, 111, 97, 116, 59, 32, 105, 110, 116, 32, 112, 97, 99, 107, 95, 115, 105, 122, 101, 32, 61, 32, 49, 59, 32, 105, 110, 116, 32, 99, 111, 108, 115, 95, 112, 101, 114, 95, 116, 104, 114, 101, 97, 100, 32, 61, 32, 49, 59, 32, 105, 110, 116, 32, 116, 104, 114, 101, 97, 100, 95, 103, 114, 111, 117, 112, 95, 119, 105, 100, 116, 104, 32, 61, 32, 49, 59, 32, 105, 110, 116, 32, 114, 111, 119, 115, 95, 112, 101, 114, 95, 97, 99, 99, 101, 115, 115, 32, 61, 32, 49, 59, 32, 95, 95, 110, 118, 95, 98, 111, 111, 108, 32, 112, 97, 100, 100, 105, 110, 103, 32, 61, 32, 102, 97, 108, 115, 101, 59, 32, 65, 108, 103, 111, 114, 105, 116, 104, 109, 32, 97, 108, 103, 111, 114, 105, 116, 104, 109, 32, 61, 32, 65, 108, 103, 111, 114, 105, 116, 104, 109, 58, 58, 107, 83, 111, 102, 116, 109, 97, 120, 93};
.global .align 1 .b8 __unnamed_58[346] = {118, 111, 105, 100, 32, 83, 111, 102, 116, 109, 97, 120, 87, 97, 114, 112, 73, 109, 112, 108, 40, 76, 79, 65, 68, 44, 32, 83, 84, 79, 82, 69, 44, 32, 115, 105, 103, 110, 101, 100, 32, 108, 111, 110, 103, 44, 32, 115, 105, 103, 110, 101, 100, 32, 108, 111, 110, 103, 41, 32, 91, 119, 105, 116, 104, 32, 76, 79, 65, 68, 32, 61, 32, 69, 108, 101, 109, 101, 110, 116, 119, 105, 115, 101, 83, 99, 97, 108, 101, 77, 97, 115, 107, 76, 111, 97, 100, 60, 102, 108, 111, 97, 116, 44, 32, 102, 108, 111, 97, 116, 44, 32, 95, 95, 110, 118, 95, 98, 111, 111, 108, 62, 59, 32, 83, 84, 79, 82, 69, 32, 61, 32, 68, 105, 114, 101, 99, 116, 83, 116, 111, 114, 101, 60, 102, 108, 111, 97, 116, 44, 32, 102, 108, 111, 97, 116, 62, 59, 32, 67, 111, 109, 112, 117, 116, 101, 84, 121, 112, 101, 32, 61, 32, 102, 108, 111, 97, 116, 59, 32, 105, 110, 116, 32, 112, 97, 99, 107, 95, 115, 105, 122, 101, 32, 61, 32, 49, 59, 32, 105, 110, 116, 32, 99, 111, 108, 115, 95, 112, 101, 114, 95, 116, 104, 114, 101, 97, 100, 32, 61, 32, 49, 59, 32, 105, 110, 116, 32, 116, 104, 114, 101, 97, 100, 95, 103, 114, 111, 117, 112, 95, 119, 105, 100, 116, 104, 32, 61, 32, 49, 59, 32, 105, 110, 116, 32, 114, 111, 119, 115, 95, 112, 101, 114, 95, 97, 99, 99, 101, 115, 115, 32, 61, 32, 49, 59, 32, 95, 95, 110, 118, 95, 98, 111, 111, 108, 32, 112, 97, 100, 100, 105, 110, 103, 32, 61, 32, 116, 114, 117, 101, 59, 32, 65, 108, 103, 111, 114, 105, 116, 104, 109, 32, 97, 108, 103, 111, 114, 105, 116, 104, 109, 32, 61, 32, 65, 108, 103, 111, 114, 105, 116, 104, 109, 58, 58, 107, 83, 111, 102, 116, 109, 97, 120, 93};
.global .align 1 .b8 __unnamed_59[347] = {118, 111, 105, 100, 32, 83, 111, 102, 116, 109, 97, 120, 87, 97, 114, 112, 73, 109, 112, 108, 40, 76, 79, 65, 68, 44, 32, 83, 84, 79, 82, 69, 44, 32, 115, 105, 103, 110, 101, 100, 32, 108, 111, 110, 103, 44, 32, 115, 105, 103, 110, 101, 100, 32, 108, 111, 110, 103, 41, 32, 91, 119, 105, 116, 104, 32, 76, 79, 65, 68, 32, 61, 32, 69, 108, 101, 109, 101, 110, 116, 119, 105, 115, 101, 83, 99, 97, 108, 101, 77, 97, 115, 107, 76, 111, 97, 100, 60, 102, 108, 111, 97, 116, 44, 32, 102, 108, 111, 97, 116, 44, 32, 95, 95, 110, 118, 95, 98, 111, 111, 108, 62, 59, 32, 83, 84, 79, 82, 69, 32, 61, 32, 68, 105, 114, 101, 99, 116, 83, 116, 111, 114, 101, 60, 102, 108, 111, 97, 116, 44, 32, 102, 108, 111, 97, 116, 62, 59, 32, 67, 111, 109, 112, 117, 116, 101, 84, 121, 112, 101, 32, 61, 32, 102, 108, 111, 97, 116, 59, 32, 105, 110, 116, 32, 112, 97, 99, 107, 95, 115, 105, 122, 101, 32, 61, 32, 49, 59, 32, 105, 110, 116, 32, 99, 111, 108, 115, 95, 112, 101, 114, 95, 116, 104, 114, 101, 97, 100, 32, 61, 32, 49, 59, 32, 105, 110, 116, 32, 116, 104, 114, 101, 97, 100, 95, 103, 114, 111, 117, 112, 95, 119, 105, 100, 116, 104, 32, 61, 32, 50, 59, 32, 105, 110, 116, 32, 114, 111, 119, 115, 95, 112, 101, 114, 95, 97, 99, 99, 101, 115, 115, 32, 61, 32, 50, 59, 32, 95, 95, 110, 118, 95, 98, 111, 111, 108, 32, 112, 97, 100, 100, 105, 110, 103, 32, 61, 32, 102, 97, 108, 115, 101, 59, 32, 65, 108, 103, 111, 114, 105, 116, 104, 109, 32, 97, 108, 103, 111, 114, 105, 116, 104, 109, 32, 61, 32, 65, 108, 103, 111, 114, 105, 116, 104, 109, 58, 58, 107, 83, 111, 102, 116, 109, 97, 120, 93};
.global .align 1 .b8 __unnamed_60[346] = {118, 111, 105, 100, 32, 83, 111, 102, 116, 109, 97, 120, 87, 97, 114, 112, 73, 109, 112, 108, 40, 76, 79, 65, 68, 44, 32, 83, 84, 79, 82, 69, 44, 32, 115, 105, 103, 110, 101, 100, 32, 108, 111, 110, 103, 44, 32, 115, 105, 103, 110, 101, 100, 32, 108, 111, 110, 103, 41, 32, 91, 119, 105, 116, 104, 32, 76, 79, 65, 68, 32, 61, 32, 69, 108, 101, 109, 101, 110, 116, 119, 105, 115, 101, 83, 99, 97, 108, 101, 77, 97, 115, 107, 76, 111, 97, 100, 60, 102, 108, 111, 97, 116, 44, 32, 102, 108, 111, 97, 116, 44, 32, 95, 95, 110, 118, 95, 98, 111, 111, 108, 62, 59, 32, 83, 84, 79, 82, 69, 32, 61, 32, 68, 105, 114, 101, 99, 116, 83, 116, 111, 114, 101, 60, 102, 108, 111, 97, 116, 44, 32, 102, 108, 111, 97, 116, 62, 59, 32, 67, 111, 109, 112, 117, 116, 101, 84, 121, 112, 101, 32, 61, 32, 102, 108, 111, 97, 116, 59, 32, 105, 110, 116, 32, 112, 97, 99, 107, 95, 115, 105, 122, 101, 32, 61, 32, 49, 59, 32, 105, 110, 116, 32, 99, 111, 108, 115, 95, 112, 101, 114, 95, 116, 104, 114, 101, 97, 100, 32, 61, 32, 49, 59, 32, 105, 110, 116, 32, 116, 104, 114, 101, 97, 100, 95, 103, 114, 111, 117, 112, 95, 119, 105, 100, 116, 104, 32, 61, 32, 50, 59, 32, 105, 110, 116, 32, 114, 111, 119, 115, 95, 112, 101, 114, 95, 97, 99, 99, 101, 115, 115, 32, 61, 32, 50, 59, 32, 95, 95, 110, 118, 95, 98, 111, 111, 108, 32, 112, 97, 100, 100, 105, 110, 103, 32, 61, 32, 116, 114, 117, 101, 59, 32, 65, 108, 103, 111, 114, 105, 116, 104, 109, 32, 97, 108, 103, 111, 114, 105, 116, 104, 109, 32, 61, 32, 65, 108, 103, 111, 114, 105, 116, 104, 109, 58, 58, 107, 83, 111, 102, 116, 109, 97, 120, 93};
.global .align 1 .b8 __unnamed_61[347] = {118, 111, 105, 100, 32, 83, 111, 102, 116, 109, 97, 120, 87, 97, 114, 112, 73, 109, 112, 108, 40, 76, 79, 65, 68, 44, 32, 83, 84, 79, 82, 69, 44, 32, 115, 105, 103, 110, 101, 100, 32, 108, 111, 110, 103, 44, 32, 115, 105, 103, 110, 101, 100, 32, 108, 111, 110, 103, 41, 32, 91, 119, 105, 116, 104, 32, 76, 79, 65, 68, 32, 61, 32, 69, 108, 101, 109, 101, 110, 116, 119, 105, 115, 101, 83, 99, 97, 108, 101, 77, 97, 115, 107, 76, 111, 97, 100, 60, 102, 108, 111, 97, 116, 44, 32, 102, 108, 111, 97, 116, 44, 32, 95, 95, 110, 118, 95, 98, 111, 111, 108, 62, 59, 32, 83, 84, 79, 82, 69, 32, 61, 32, 68, 105, 114, 101, 99, 116, 83, 116, 111, 114, 101, 60, 102, 108, 111, 97, 116, 44, 32, 102, 108, 111, 97, 116, 62, 59, 32, 67, 111, 109, 112, 117, 116, 101, 84, 121, 112, 101, 32, 61, 32, 102, 108, 111, 97, 116, 59, 32, 105, 110, 116, 32, 112, 97, 99, 107, 95, 115, 105, 122, 101, 32, 61, 32, 49, 59, 32, 105, 110, 116, 32, 99, 111, 108, 115, 95, 112, 101, 114, 95, 116, 104, 114, 101, 97, 100, 32, 61, 32, 49, 59, 32, 105, 110, 116, 32, 116, 104, 114, 101, 97, 100, 95, 103, 114, 111, 117, 112, 95, 119, 105, 100, 116, 104, 32, 61, 32, 50, 59, 32, 105, 110, 116, 32, 114, 111, 119, 115, 95, 112, 101, 114, 95, 97, 99, 99, 101, 115, 115, 32, 61, 32, 49, 59, 32, 95, 95, 110, 118, 95, 98, 111, 111, 108, 32, 112, 97, 100, 100, 105, 110, 103, 32, 61, 32, 102, 97, 108, 115, 101, 59, 32, 65, 108, 103, 111, 114, 105, 116, 104, 109, 32, 97, 108, 103, 111, 114, 105, 116, 104, 109, 32, 61, 32, 65, 108, 103, 111, 114, 105, 116, 104, 109, 58, 58, 107, 83, 111, 102, 116, 109, 97, 120, 93};
.global .align 1 .b8 __unnamed_62[346] = {118, 111, 105, 100, 32, 83, 111, 102, 116, 109, 97, 120, 87, 97, 114, 112, 73, 109, 112, 108, 40, 76, 79, 65, 68, 44, 32, 83, 84, 79, 82, 69, 44, 32, 115, 105, 103, 110, 101, 100, 32, 108, 111, 110, 103, 44, 32, 115, 105, 103, 110, 101, 100, 32, 108, 111, 110, 103, 41, 32, 91, 119, 105, 116, 104, 32, 76, 79, 65, 68, 32, 61, 32, 69, 108, 101, 109, 101, 110, 116, 119, 105, 115, 101, 83, 99, 97, 108, 101, 77, 97, 115, 107, 76, 111, 97, 100, 60, 102, 108, 111, 97, 116, 44, 32, 102, 108, 111, 97, 116, 44, 32, 95, 95, 110, 118, 95, 98, 111, 111, 108, 62, 59, 32, 83, 84, 79, 82, 69, 32, 61, 32, 68, 105, 114, 101, 99, 116, 83, 116, 111, 114, 101, 60, 102, 108, 111, 97, 116, 44, 32, 102, 108, 111, 97, 116, 62, 59, 32, 67, 111, 109, 112, 117, 116, 101, 84, 121, 112, 101, 32, 61, 32, 102, 108, 111, 97, 116, 59, 32, 105, 110, 116, 32, 112, 97, 99, 107, 95, 115, 105, 122, 101, 32, 61, 32, 49, 59, 32, 105, 110, 116, 32, 99, 111, 108, 115, 95, 112, 101, 114, 95, 116, 104, 114, 101, 97, 100, 32, 61, 32, 49, 59, 32, 105, 110, 116, 32, 116, 104, 114, 101, 97, 100, 95, 103, 114, 111, 117, 112, 95, 119, 105, 100, 116, 104, 32, 61, 32, 50, 59, 32, 105, 110, 116, 32, 114, 111, 119, 115, 95, 112, 101, 114, 95, 97, 99, 99, 101, 115, 115, 32, 61, 32, 49, 59, 32, 95, 95, 110, 118, 95, 98, 111, 111, 108, 32, 112, 97, 100, 100, 105, 110, 103, 32, 61, 32, 116, 114, 117, 101, 59, 32, 65, 108, 103, 111, 114, 105, 116, 104, 109, 32, 97, 108, 103, 111, 114, 105, 116, 104, 109, 32, 61, 32, 65, 108, 103, 111, 114, 105, 116, 104, 109, 58, 58, 107, 83, 111, 102, 116, 109, 97, 120, 93};
.global .align 1 .b8 __unnamed_63[347] = {118, 111, 105, 100, 32, 83, 111, 102, 116, 109, 97, 120, 87, 97, 114, 112, 73, 109, 112, 108, 40, 76, 79, 65, 68, 44, 32, 83, 84, 79, 82, 69, 44, 32, 115, 105, 103, 110, 101, 100, 32, 108, 111, 110, 103, 44, 32, 115, 105, 103, 110, 101, 100, 32, 108, 111, 110, 103, 41, 32, 91, 119, 105, 116, 104, 32, 76, 79, 65, 68, 32, 61, 32, 69, 108, 101, 109, 101, 110, 116, 119, 105, 115, 101, 83, 99, 97, 108, 101, 77, 97, 115, 107, 76, 111, 97, 100, 60, 102, 108, 111, 97, 116, 44, 32, 102, 108, 111, 97, 116, 44, 32, 95, 95, 110, 118, 95, 98, 111, 111, 108, 62, 59, 32, 83, 84, 79, 82, 69, 32, 61, 32, 68, 105, 114, 101, 99, 116, 83, 116, 111, 114, 101, 60, 102, 108, 111, 97, 116, 44, 32, 102, 108, 111, 97, 116, 62, 59, 32, 67, 111, 109, 112, 117, 116, 101, 84, 121, 112, 101, 32, 61, 32, 102, 108, 111, 97, 116, 59, 32, 105, 110, 116, 32, 112, 97, 99, 107, 95, 115, 105, 122, 101, 32, 61, 32, 49, 59, 32, 105, 110, 116, 32, 99, 111, 108, 115, 95, 112, 101, 114, 95, 116, 104, 114, 101, 97, 100, 32, 61, 32, 49, 59, 32, 105, 110, 116, 32, 116, 104, 114, 101, 97, 100, 95, 103, 114, 111, 117, 112, 95, 119, 105, 100, 116, 104, 32, 61, 32, 52, 59, 32, 105, 110, 116, 32, 114, 111, 119, 115, 95, 112, 101, 114, 95, 97, 99, 99, 101, 115, 115, 32, 61, 32, 50, 59, 32, 95, 95, 110, 118, 95, 98, 111, 111, 108, 32, 112, 97, 100, 100, 105, 110, 103, 32, 61, 32, 102, 97, 108, 115, 101, 59, 32, 65, 108, 103, 111, 114, 105, 116, 104, 109, 32, 97, 108, 103, 111, 114, 105, 116, 104, 109, 32, 61, 32, 65, 108, 103, 111, 114, 105, 116, 104, 109, 58, 58, 107, 83, 111, 102, 116, 109, 97, 120, 93};
.global .align 1 .b8 __unnamed_64[346] = {118, 111, 105, 100, 32, 83, 111, 102, 116, 109, 97, 120, 87, 97, 114, 112, 73, 109, 112, 108, 40, 76, 79, 65, 68, 44, 32, 83, 84, 79, 82, 69, 44, 32, 115, 105, 103, 110, 101, 100, 32, 108, 111, 110, 103, 44, 32, 115, 105, 103, 110, 101, 100, 32, 108, 111, 110, 103, 41, 32, 91, 119, 105, 116, 104, 32, 76, 79, 65, 68, 32, 61, 32, 69, 108, 101, 109, 101, 110, 116, 119, 105, 115, 101, 83, 99, 97, 108, 101, 77, 97, 115, 107, 76, 111, 97, 100, 60, 102, 108, 111, 97, 116, 44, 32, 102, 108, 111, 97, 116, 44, 32, 95, 95, 110, 118, 95, 98, 111, 111, 108, 62, 59, 32, 83, 84, 79, 82, 69, 32, 61, 32, 68, 105, 114, 101, 99, 116, 83, 116, 111, 114, 101, 60, 102, 108, 111, 97, 116, 44, 32, 102, 108, 111, 97, 116, 62, 59, 32, 67, 111, 109, 112, 117, 116, 101, 84, 121, 112, 101, 32, 61, 32, 102, 108, 111, 97, 116, 59, 32, 105, 110, 116, 32, 112, 97, 99, 107, 95, 115, 105, 122, 101, 32, 61, 32, 49, 59, 32, 105, 110, 116, 32, 99, 111, 108, 115, 95, 112, 101, 114, 95, 116, 104, 114, 101, 97, 100, 32, 61, 32, 49, 59, 32, 105, 110, 116, 32, 116, 104, 114, 101, 97, 100, 95, 103, 114, 111, 117, 112, 95, 119, 105, 100, 116, 104, 32, 61, 32, 52, 59, 32, 105, 110, 116, 32, 114, 111, 119, 115, 95, 112, 101, 114, 95, 97, 99, 99, 101, 115, 115, 32, 61, 32, 50, 59, 32, 95, 95, 110, 118, 95, 98, 111, 111, 108, 32, 112, 97, 100, 100, 105, 110, 103, 32, 61, 32, 116, 114, 117, 101, 59, 32, 65, 108, 103, 111, 114, 105, 116, 104, 109, 32, 97, 108, 103, 111, 114, 105, 116, 104, 109, 32, 61, 32, 65, 108, 103, 111, 114, 105, 116, 104, 109, 58, 58, 107, 83, 111, 102, 116, 109, 97, 120, 93};
.global .align 1 .b8 __unnamed_65[347] = {118, 111, 105, 100, 32, 83, 111, 102, 116, 109, 97, 120, 87, 97, 114, 112, 73, 109, 112, 108, 40, 76, 79, 65, 68, 44, 32, 83, 84, 79, 82, 69, 44, 32, 115, 105, 103, 110, 101, 100, 32, 108, 111, 110, 103, 44, 32, 115, 105, 103, 110, 101, 100, 32, 108, 111, 110, 103, 41, 32, 91, 119, 105, 116, 104, 32, 76, 79, 65, 68, 32, 61, 32, 69, 108, 101, 109, 101, 110, 116, 119, 105, 115, 101, 83, 99, 97, 108, 101, 77, 97, 115, 107, 76, 111, 97, 100, 60, 102, 108, 111, 97, 116, 44, 32, 102, 108, 111, 97, 116, 44, 32, 95, 95, 110, 118, 95, 98, 111, 111, 108, 62, 59, 32, 83, 84, 79, 82, 69, 32, 61, 32, 68, 105, 114, 101, 99, 116, 83, 116, 111, 114, 101, 60, 102, 108, 111, 97, 116, 44, 32, 102, 108, 111, 97, 116, 62, 59, 32, 67, 111, 109, 112, 117, 116, 101, 84, 121, 112, 101, 32, 61, 32, 102, 108, 111, 97, 116, 59, 32, 105, 110, 116, 32, 112, 97, 99, 107, 95, 115, 105, 122, 101, 32, 61, 32, 49, 59, 32, 105, 110, 116, 32, 99, 111, 108, 115, 95, 112, 101, 114, 95, 116, 104, 114, 101, 97, 100, 32, 61, 32, 49, 59, 32, 105, 110, 116, 32, 116, 104, 114, 101, 97, 100, 95, 103, 114, 111, 117, 112, 95, 119, 105, 100, 116, 104, 32, 61, 32, 52, 59, 32, 105, 110, 116, 32, 114, 111, 119, 115, 95, 112, 101, 114, 95, 97, 99, 99, 101, 115, 115, 32, 61, 32, 49, 59, 32, 95, 95, 110, 118, 95, 98, 111, 111, 108, 32, 112, 97, 100, 100, 105, 110, 103, 32, 61, 32, 102, 97, 108, 115, 101, 59, 32, 65, 108, 103, 111, 114, 105, 116, 104, 109, 32, 97, 108, 103, 111, 114, 105, 116, 104, 109, 32, 61, 32, 65, 108, 103, 111, 114, 105, 116, 104, 109, 58, 58, 107, 83, 111, 102, 116, 109, 97, 120, 93};
.global .align 1 .b8 __unnamed_66[346] = {118, 111, 105, 100, 32, 83, 111, 102, 116, 109, 97, 120, 87, 97, 114, 112, 73, 109, 112, 108, 40, 76, 79, 65, 68, 44, 32, 83, 84, 79, 82, 69, 44, 32, 115, 105, 103, 110, 101, 100, 32, 108, 111, 110, 103, 44, 32, 115, 105, 103, 110, 101, 100, 32, 108, 111, 110, 103, 41, 32, 91, 119, 105, 116, 104, 32, 76, 79, 65, 68, 32, 61, 32, 69, 108, 101, 109, 101, 110, 116, 119, 105, 115, 101, 83, 99, 97, 108, 101, 77, 97, 115, 107, 76, 111, 97, 100, 60, 102, 108, 111, 97, 116, 44, 32, 102, 108, 111, 97, 116, 44, 32, 95, 95, 110, 118, 95, 98, 111, 111, 108, 62, 59, 32, 83, 84, 79, 82, 69, 32, 61, 32, 68, 105, 114, 101, 99, 116, 83, 116, 111, 114, 101, 60, 102, 108, 111, 97, 116, 44, 32, 102, 108, 111, 97, 116, 62, 59, 32, 67, 111, 109, 112, 117, 116, 101, 84, 121, 112, 101, 32, 61, 32, 102, 108, 111, 97, 116, 59, 32, 105, 110, 116, 32, 112, 97, 99, 107, 95, 115, 105, 122, 101, 32, 61, 32, 49, 59, 32, 105, 110, 116, 32, 99, 111, 108, 115, 95, 112, 101, 114, 95, 116, 104, 114, 101, 97, 100, 32, 61, 32, 49, 59, 32, 105, 110, 116, 32, 116, 104, 114, 101, 97, 100, 95, 103, 114, 111, 117, 112, 95, 119, 105, 100, 116, 104, 32, 61, 32, 52, 59, 32, 105, 110, 116, 32, 114, 111, 119, 115, 95, 112, 101, 114, 95, 97, 99, 99, 101, 115, 115, 32, 61, 32, 49, 59, 32, 95, 95, 110, 118, 95, 98, 111, 111, 108, 32, 112, 97, 100, 100, 105, 110, 103, 32, 61, 32, 116, 114, 117, 101, 59, 32, 65, 108, 103, 111, 114, 105, 116, 104, 109, 32, 97, 108, 103, 111, 114, 105, 116, 104, 109, 32, 61, 32, 65, 108, 103, 111, 114, 105, 116, 104, 109, 58, 58, 107, 83, 111, 102, 116, 109, 97, 120, 93};
.global .align 1 .b8 __unnamed_67[347] = {118, 111, 105, 100, 32, 83, 111, 102, 116, 109, 97, 120, 87, 97, 114, 112, 73, 109, 112, 108, 40, 76, 79, 65, 68, 44, 32, 83, 84, 79, 82, 69, 44, 32, 115, 105, 103, 110, 101, 100, 32, 108, 111, 110, 103, 44, 32, 115, 105, 103, 110, 101, 100, 32, 108, 111, 110, 103, 41, 32, 91, 119, 105, 116, 104, 32, 76, 79, 65, 68, 32, 61, 32, 69, 108, 101, 109, 101, 110, 116, 119, 105, 115, 101, 83, 99, 97, 108, 101, 77, 97, 115, 107, 76, 111, 97, 100, 60, 102, 108, 111, 97, 116, 44, 32, 102, 108, 111, 97, 116, 44, 32, 95, 95, 110, 118, 95, 98, 111, 111, 108, 62, 59, 32, 83, 84, 79, 82, 69, 32, 61, 32, 68, 105, 114, 101, 99, 116, 83, 116, 111, 114, 101, 60, 102, 108, 111, 97, 116, 44, 32, 102, 108, 111, 97, 116, 62, 59, 32, 67, 111, 109, 112, 117, 116, 101, 84, 121, 112, 101, 32, 61, 32, 102, 108, 111, 97, 116, 59, 32, 105, 110, 116, 32, 112, 97, 99, 107, 95, 115, 105, 122, 101, 32, 61, 32, 49, 59, 32, 105, 110, 116, 32, 99, 111, 108, 115, 95, 112, 101, 114, 95, 116, 104, 114, 101, 97, 100, 32, 61, 32, 49, 59, 32, 105, 110, 116, 32, 116, 104, 114, 101, 97, 100, 95, 103, 114, 111, 117, 112, 95, 119, 105, 100, 116, 104, 32, 61, 32, 56, 59, 32, 105, 110, 116, 32, 114, 111, 119, 115, 95, 112, 101, 114, 95, 97, 99, 99, 101, 115, 115, 32, 61, 32, 50, 59, 32, 95, 95, 110, 118, 95, 98, 111, 111, 108, 32, 112, 97, 100, 100, 105, 110, 103, 32, 61, 32, 102, 97, 108, 115, 101, 59, 32, 65, 108, 103, 111, 114, 105, 116, 104, 109, 32, 97, 108, 103, 111, 114, 105, 116, 104, 109, 32, 61, 32, 65, 108, 103, 111, 114, 105, 116, 104, 109, 58, 58, 107, 83, 111, 102, 116, 109, 97, 120, 93};
.global .align 1 .b8 __unnamed_68[346] = {118, 111, 105, 100, 32, 83, 111, 102, 116, 109, 97, 120, 87, 97, 114, 112, 73, 109, 112, 108, 40, 76, 79, 65, 68, 44, 32, 83, 84, 79, 82, 69, 44, 32, 115, 105, 103, 110, 101, 100, 32, 108, 111, 110, 103, 44, 32, 115, 105, 103, 110, 101, 100, 32, 108, 111, 110, 103, 41, 32, 91, 119, 105, 116, 104, 32, 76, 79, 65, 68, 32, 61, 32, 69, 108, 101, 109, 101, 110, 116, 119, 105, 115, 101, 83, 99, 97, 108, 101, 77, 97, 115, 107, 76, 111, 97, 100, 60, 102, 108, 111, 97, 116, 44, 32, 102, 108, 111, 97, 116, 44, 32, 95, 95, 110, 118, 95, 98, 111, 111, 108, 62, 59, 32, 83, 84, 79, 82, 69, 32, 61, 32, 68, 105, 114, 101, 99, 116, 83, 116, 111, 114, 101, 60, 102, 108, 111, 97, 116, 44, 32, 102, 108, 111, 97, 116, 62, 59, 32, 67, 111, 109, 112, 117, 116, 101, 84, 121, 112, 101, 32, 61, 32, 102, 108, 111, 97, 116, 59, 32, 105, 110, 116, 32, 112, 97, 99, 107, 95, 115, 105, 122, 101, 32, 61, 32, 49, 59, 32, 105, 110, 116, 32, 99, 111, 108, 115, 95, 112, 101, 114, 95, 116, 104, 114, 101, 97, 100, 32, 61, 32, 49, 59, 32, 105, 110, 116, 32, 116, 104, 114, 101, 97, 100, 95, 103, 114, 111, 117, 112, 95, 119, 105, 100, 116, 104, 32, 61, 32, 56, 59, 32, 105, 110, 116, 32, 114, 111, 119, 115, 95, 112, 101, 114, 95, 97, 99, 99, 101, 115, 115, 32, 61, 32, 50, 59, 32, 95, 95, 110, 118, 95, 98, 111, 111, 108, 32, 112, 97, 100, 100, 105, 110, 103, 32, 61, 32, 116, 114, 117, 101, 59, 32, 65, 108, 103, 111, 114, 105, 116, 104, 109, 32, 97, 108, 103, 111, 114, 105, 116, 104, 109, 32, 61, 32, 65, 108, 103, 111, 114, 105, 116, 104, 109, 58, 58, 107, 83, 111, 102, 116, 109, 97, 120, 93};
.global .align 1 .b8 __unnamed_69[347] = {118, 111, 105, 100, 32, 83, 111, 102, 116, 109, 97, 120, 87, 97, 114, 112, 73, 109, 112, 108, 40, 76, 79, 65, 68, 44, 32, 83, 84, 79, 82, 69, 44, 32, 115, 105, 103, 110, 101, 100, 32, 108, 111, 110, 103, 44, 32, 115, 105, 103, 110, 101, 100, 32, 108, 111, 110, 103, 41, 32, 91, 119, 105, 116, 104, 32, 76, 79, 65, 68, 32, 61, 32, 69, 108, 101, 109, 101, 110, 116, 119, 105, 115, 101, 83, 99, 97, 108, 101, 77, 97, 115, 107, 76, 111, 97, 100, 60, 102, 108, 111, 97, 116, 44, 32, 102, 108, 111, 97, 116, 44, 32, 95, 95, 110, 118, 95, 98, 111, 111, 108, 62, 59, 32, 83, 84, 79, 82, 69, 32, 61, 32, 68, 105, 114, 101, 99, 116, 83, 116, 111, 114, 101, 60, 102, 108, 111, 97, 116, 44, 32, 102, 108, 111, 97, 116, 62, 59, 32, 67, 111, 109, 112, 117, 116, 101, 84, 121, 112, 101, 32, 61, 32, 102, 108, 111, 97, 116, 59, 32, 105, 110, 116, 32, 112, 97, 99, 107, 95, 115, 105, 122, 101, 32, 61, 32, 49, 59, 32, 105, 110, 116, 32, 99, 111, 108, 115, 95, 112, 101, 114, 95, 116, 104, 114, 101, 97, 100, 32, 61, 32, 49, 59, 32, 105, 110, 116, 32, 116, 104, 114, 101, 97, 100, 95, 103, 114, 111, 117, 112, 95, 119, 105, 100, 116, 104, 32, 61, 32, 56, 59, 32, 105, 110, 116, 32, 114, 111, 119, 115, 95, 112, 101, 114, 95, 97, 99, 99, 101, 115, 115, 32, 61, 32, 49, 59, 32, 95, 95, 110, 118, 95, 98, 111, 111, 108, 32, 112, 97, 100, 100, 105, 110, 103, 32, 61, 32, 102, 97, 108, 115, 101, 59, 32, 65, 108, 103, 111, 114, 105, 116, 104, 109, 32, 97, 108, 103, 111, 114, 105, 116, 104, 109, 32, 61, 32, 65, 108, 103, 111, 114, 105, 116, 104, 109, 58, 58, 107, 83, 111, 102, 116, 109, 97, 120, 93};
.global .align 1 .b8 __unnamed_70[346] = {118, 111, 105, 100, 32, 83, 111, 102, 116, 109, 97, 120, 87, 97, 114, 112, 73, 109, 112, 108, 40, 76, 79, 65, 68, 44, 32, 83, 84, 79, 82, 69, 44, 32, 115, 105, 103, 110, 101, 100, 32, 108, 111, 110, 103, 44, 32, 115, 105, 103, 110, 101, 100, 32, 108, 111, 110, 103, 41, 32, 91, 119, 105, 116, 104, 32, 76, 79, 65, 68, 32, 61, 32, 69, 108, 101, 109, 101, 110, 116, 119, 105, 115, 101, 83, 99, 97, 108, 101, 77, 97, 115, 107, 76, 111, 97, 100, 60, 102, 108, 111, 97, 116, 44, 32, 102, 108, 111, 97, 116, 44, 32, 95, 95, 110, 118, 95, 98, 111, 111, 108, 62, 59, 32, 83, 84, 79, 82, 69, 32, 61, 32, 68, 105, 114, 101, 99, 116, 83, 116, 111, 114, 101, 60, 102, 108, 111, 97, 116, 44, 32, 102, 108, 111, 97, 116, 62, 59, 32, 67, 111, 109, 112, 117, 116, 101, 84, 121, 112, 101, 32, 61, 32, 102, 108, 111, 97, 116, 59, 32, 105, 110, 116, 32, 112, 97, 99, 107, 95, 115, 105, 122, 101, 32, 61, 32, 49, 59, 32, 105, 110, 116, 32, 99, 111, 108, 115, 95, 112, 101, 114, 95, 116, 104, 114, 101, 97, 100, 32, 61, 32, 49, 59, 32, 105, 110, 116, 32, 116, 104, 114, 101, 97, 100, 95, 103, 114, 111, 117, 112, 95, 119, 105, 100, 116, 104, 32, 61, 32, 56, 59, 32, 105, 110, 116, 32, 114, 111, 119, 115, 95, 112, 101, 114, 95, 97, 99, 99, 101, 115, 115, 32, 61, 32, 49, 59, 32, 95, 95, 110, 118, 95, 98, 111, 111, 108, 32, 112, 97, 100, 100, 105, 110, 103, 32, 61, 32, 116, 114, 117, 101, 59, 32, 65, 108, 103, 111, 114, 105, 116, 104, 109, 32, 97, 108, 103, 111, 114, 105, 116, 104, 109, 32, 61, 32, 65, 108, 103, 111, 114, 105, 116, 104, 109, 58, 58, 107, 83, 111, 102, 116, 109, 97, 120, 93};
.global .align 1 .b8 __unnamed_71[348] = {118, 111, 105, 100, 32, 83, 111, 102, 116, 109, 97, 120, 87, 97, 114, 112, 73, 109, 112, 108, 40, 76, 79, 65, 68, 44, 32, 83, 84, 79, 82, 69, 44, 32, 115, 105, 103, 110, 101, 100, 32, 108, 111, 110, 103, 44, 32, 115, 105, 103, 110, 101, 100, 32, 108, 111, 110, 103, 41, 32, 91, 119, 105, 116, 104, 32, 76, 79, 65, 68, 32, 61, 32, 69, 108, 101, 109, 101, 110, 116, 119, 105, 115, 101, 83, 99, 97, 108, 101, 77, 97, 115, 107, 76, 111, 97, 100, 60, 102, 108, 111, 97, 116, 44, 32, 102, 108, 111, 97, 116, 44, 32, 95, 95, 110, 118, 95, 98, 111, 111, 108, 62, 59, 32, 83, 84, 79, 82, 69, 32, 61, 32, 68, 105, 114, 101, 99, 116, 83, 116, 111, 114, 101, 60, 102, 108, 111, 97, 116, 44, 32, 102, 108, 111, 97, 116, 62, 59, 32, 67, 111, 109, 112, 117, 116, 101, 84, 121, 112, 101, 32, 61, 32, 102, 108, 111, 97, 116, 59, 32, 105, 110, 116, 32, 112, 97, 99, 107, 95, 115, 105, 122, 101, 32, 61, 32, 49, 59, 32, 105, 110, 116, 32, 99, 111, 108, 115, 95, 112, 101, 114, 95, 116, 104, 114, 101, 97, 100, 32, 61, 32, 49, 59, 32, 105, 110, 116, 32, 116, 104, 114, 101, 97, 100, 95, 103, 114, 111, 117, 112, 95, 119, 105, 100, 116, 104, 32, 61, 32, 49, 54, 59, 32, 105, 110, 116, 32, 114, 111, 119, 115, 95, 112, 101, 114, 95, 97, 99, 99, 101, 115, 115, 32, 61, 32, 50, 59, 32, 95, 95, 110, 118, 95, 98, 111, 111, 108, 32, 112, 97, 100, 100, 105, 110, 103, 32, 61, 32, 102, 97, 108, 115, 101, 59, 32, 65, 108, 103, 111, 114, 105, 116, 104, 109, 32, 97, 108, 103, 111, 114, 105, 116, 104, 109, 32, 61, 32, 65, 108, 103, 111, 114, 105, 116, 104, 109, 58, 58, 107, 83, 111, 102, 116, 109, 97, 120, 93};
.global .align 1 .b8 __unnamed_72[347] = {118, 111, 105, 100, 32, 83, 111, 102, 116, 109, 97, 120, 87, 97, 114, 112, 73, 109, 112, 108, 40, 76, 79, 65, 68, 44, 32, 83, 84, 79, 82, 69, 44, 32, 115, 105, 103, 110, 101, 100, 32, 108, 111, 110, 103, 44, 32, 115, 105, 103, 110, 101, 100, 32, 108, 111, 110, 103, 41, 32, 91, 119, 105, 116, 104, 32, 76, 79, 65, 68, 32, 61, 32, 69, 108, 101, 109, 101, 110, 116, 119, 105, 115, 101, 83, 99, 97, 108, 101, 77, 97, 115, 107, 76, 111, 97, 100, 60, 102, 108, 111, 97, 116, 44, 32, 102, 108, 111, 97, 116, 44, 32, 95, 95, 110, 118, 95, 98, 111, 111, 108, 62, 59, 32, 83, 84, 79, 82, 69, 32, 61, 32, 68, 105, 114, 101, 99, 116, 83, 116, 111, 114, 101, 60, 102, 108, 111, 97, 116, 44, 32, 102, 108, 111, 97, 116, 62, 59, 32, 67, 111, 109, 112, 117, 116, 101, 84, 121, 112, 101, 32, 61, 32, 102, 108, 111, 97, 116, 59, 32, 105, 110, 116, 32, 112, 97, 99, 107, 95, 115, 105, 122, 101, 32, 61, 32, 49, 59, 32, 105, 110, 116, 32, 99, 111, 108, 115, 95, 112, 101, 114, 95, 116, 104, 114, 101, 97, 100, 32, 61, 32, 49, 59, 32, 105, 110, 116, 32, 116, 104, 114, 101, 97, 100, 95, 103, 114, 111, 117, 112, 95, 119, 105, 100, 116, 104, 32, 61, 32, 49, 54, 59, 32, 105, 110, 116, 32, 114, 111, 119, 115, 95, 112, 101, 114, 95, 97, 99, 99, 101, 115, 115, 32, 61, 32, 50, 59, 32, 95, 95, 110, 118, 95, 98, 111, 111, 108, 32, 112, 97, 100, 100, 105, 110, 103, 32, 61, 32, 116, 114, 117, 101, 59, 32, 65, 108, 103, 111, 114, 105, 116, 104, 109, 32, 97, 108, 103, 111, 114, 105, 116, 104, 109, 32, 61, 32, 65, 108, 103, 111, 114, 105, 116, 104, 109, 58, 58, 107, 83, 111, 102, 116, 109, 97, 120, 93};
.global .align 1 .b8 __unnamed_73[348] = {118, 111, 105, 100, 32, 83, 111, 102, 116, 109, 97, 120, 87, 97, 114, 112, 73, 109, 112, 108, 40, 76, 79, 65, 68, 44, 32, 83, 84, 79, 82, 69, 44, 32, 115, 105, 103, 110, 101, 100, 32, 108, 111, 110, 103, 44, 32, 115, 105, 103, 110, 101, 100, 32, 108, 111, 110, 103, 41, 32, 91, 119, 105, 116, 104, 32, 76, 79, 65, 68, 32, 61, 32, 69, 108, 101, 109, 101, 110, 116, 119, 105, 115, 101, 83, 99, 97, 108, 101, 77, 97, 115, 107, 76, 111, 97, 100, 60, 102, 108, 111, 97, 116, 44, 32, 102, 108, 111, 97, 116, 44, 32, 95, 95, 110, 118, 95, 98, 111, 111, 108, 62, 59, 32, 83, 84, 79, 82, 69, 32, 61, 32, 68, 105, 114, 101, 99, 116, 83, 116, 111, 114, 101, 60, 102, 108, 111, 97, 116, 44, 32, 102, 108, 111, 97, 116, 62, 59, 32, 67, 111, 109, 112, 117, 116, 101, 84, 121, 112, 101, 32, 61, 32, 102, 108, 111, 97, 116, 59, 32, 105, 110, 116, 32, 112, 97, 99, 107, 95, 115, 105, 122, 101, 32, 61, 32, 49, 59, 32, 105, 110, 116, 32, 99, 111, 108, 115, 95, 112, 101, 114, 95, 116, 104, 114, 101, 97, 100, 32, 61, 32, 49, 59, 32, 105, 110, 116, 32, 116, 104, 114, 101, 97, 100, 95, 103, 114, 111, 117, 112, 95, 119, 105, 100, 116, 104, 32, 61, 32, 49, 54, 59, 32, 105, 110, 116, 32, 114, 111, 119, 115, 95, 112, 101, 114, 95, 97, 99, 99, 101, 115, 115, 32, 61, 32, 49, 59, 32, 95, 95, 110, 118, 95, 98, 111, 111, 108, 32, 112, 97, 100, 100, 105, 110, 103, 32, 61, 32, 102, 97, 108, 115, 101, 59, 32, 65, 108, 103, 111, 114, 105, 116, 104, 109, 32, 97, 108, 103, 111, 114, 105, 116, 104, 109, 32, 61, 32, 65, 108, 103, 111, 114, 105, 116, 104, 109, 58, 58, 107, 83, 111, 102, 116, 109, 97, 120, 93};
.global .align 1 .b8 __unnamed_74[347] = {118, 111, 105, 100, 32, 83, 111, 102, 116, 109, 97, 120, 87, 97, 114, 112, 73, 109, 112, 108, 40, 76, 79, 65, 68, 44, 32, 83, 84, 79, 82, 69, 44, 32, 115, 105, 103, 110, 101, 100, 32, 108, 111, 110, 103, 44, 32, 115, 105, 103, 110, 101, 100, 32, 108, 111, 110, 103, 41, 32, 91, 119, 105, 116, 104, 32, 76, 79, 65, 68, 32, 61, 32, 69, 108, 101, 109, 101, 110, 116, 119, 105, 115, 101, 83, 99, 97, 108, 101, 77, 97, 115, 107, 76, 111, 97, 100, 60, 102, 108, 111, 97, 116, 44, 32, 102, 108, 111, 97, 116, 44, 32, 95, 95, 110, 118, 95, 98, 111, 111, 108, 62, 59, 32, 83, 84, 79, 82, 69, 32, 61, 32, 68, 105, 114, 101, 99, 116, 83, 116, 111, 114, 101, 60, 102, 108, 111, 97, 116, 44, 32, 102, 108, 111, 97, 116, 62, 59, 32, 67, 111, 109, 112, 117, 116, 101, 84, 121, 112, 101, 32, 61, 32, 102, 108, 111, 97, 116, 59, 32, 105, 110, 116, 32, 112, 97, 99, 107, 95, 115, 105, 122, 101, 32, 61, 32, 49, 59, 32, 105, 110, 116, 32, 99, 111, 108, 115, 95, 112, 101, 114, 95, 116, 104, 114, 101, 97, 100, 32, 61, 32, 49, 59, 32, 105, 110, 116, 32, 116, 104, 114, 101, 97, 100, 95, 103, 114, 111, 117, 112, 95, 119, 105, 100, 116, 104, 32, 61, 32, 49, 54, 59, 32, 105, 110, 116, 32, 114, 111, 119, 115, 95, 112, 101, 114, 95, 97, 99, 99, 101, 115, 115, 32, 61, 32, 49, 59, 32, 95, 95, 110, 118, 95, 98, 111, 111, 108, 32, 112, 97, 100, 100, 105, 110, 103, 32, 61, 32, 116, 114, 117, 101, 59, 32, 65, 108, 103, 111, 114, 105, 116, 104, 109, 32, 97, 108, 103, 111, 114, 105, 116, 104, 109, 32, 61, 32, 65, 108, 103, 111, 114, 105, 116, 104, 109, 58, 58, 107, 83, 111, 102, 116, 109, 97, 120, 93};
.global .align 1 .b8 __unnamed_75[348] = {118, 111, 105, 100, 32, 83, 111, 102, 116, 109, 97, 120, 87, 97, 114, 112, 73, 109, 112, 108, 40, 76, 79, 65, 68, 44, 32, 83, 84, 79, 82, 69, 44, 32, 115, 105, 103, 110, 101, 100, 32, 108, 111, 110, 103, 44, 32, 115, 105, 103, 110, 101, 100, 32, 108, 111, 110, 103, 41, 32, 91, 119, 105, 116, 104, 32, 76, 79, 65, 68, 32, 61, 32, 69, 108, 101, 109, 101, 110, 116, 119, 105, 115, 101, 83, 99, 97, 108, 101, 77, 97, 115, 107, 76, 111, 97, 100, 60, 102, 108, 111, 97, 116, 44, 32, 102, 108, 111, 97, 116, 44, 32, 95, 95, 110, 118, 95, 98, 111, 111, 108, 62, 59, 32, 83, 84, 79, 82, 69, 32, 61, 32, 68, 105, 114, 101, 99, 116, 83, 116, 111, 114, 101, 60, 102, 108, 111, 97, 116, 44, 32, 102, 108, 111, 97, 116, 62, 59, 32, 67, 111, 109, 112, 117, 116, 101, 84, 121, 112, 101, 32, 61, 32, 102, 108, 111, 97, 116, 59, 32, 105, 110, 116, 32, 112, 97, 99, 107, 95, 115, 105, 122, 101, 32, 61, 32, 49, 59, 32, 105, 110, 116, 32, 99, 111, 108, 115, 95, 112, 101, 114, 95, 116, 104, 114, 101, 97, 100, 32, 61, 32, 49, 59, 32, 105, 110, 116, 32, 116, 104, 114, 101, 97, 100, 95, 103, 114, 111, 117, 112, 95, 119, 105, 100, 116, 104, 32, 61, 32, 51, 50, 59, 32, 105, 110, 116, 32, 114, 111, 119, 115, 95, 112, 101, 114, 95, 97, 99, 99, 101, 115, 115, 32, 61, 32, 50, 59, 32, 95, 95, 110, 118, 95, 98, 111, 111, 108, 32, 112, 97, 100, 100, 105, 110, 103, 32, 61, 32, 102, 97, 108, 115, 101, 59, 32, 65, 108, 103, 111, 114, 105, 116, 104, 109, 32, 97, 108, 103, 111, 114, 105, 116, 104, 109, 32, 61, 32, 65, 108, 103, 111, 114, 105, 116, 104, 109, 58, 58, 107, 83, 111, 102, 116, 109, 97, 120, 93};
.global .align 1 .b8 __unnamed_76[347] = {118, 111, 105, 100, 32, 83, 111, 102, 116, 109, 97, 120, 87, 97, 114, 112, 73, 109, 112, 108, 40, 76, 79, 65, 68, 44, 32, 83, 84, 79, 82, 69, 44, 32, 115, 105, 103, 110, 101, 100, 32, 108, 111, 110, 103, 44, 32, 115, 105, 103, 110, 101, 100, 32, 108, 111, 110, 103, 41, 32, 91, 119, 105, 116, 104, 32, 76, 79, 65, 68, 32, 61, 32, 69, 108, 101, 109, 101, 110, 116, 119, 105, 115, 101, 83, 99, 97, 108, 101, 77, 97, 115, 107, 76, 111, 97, 100, 60, 102, 108, 111, 97, 116, 44, 32, 102, 108, 111, 97, 116, 44, 32, 95, 95, 110, 118, 95, 98, 111, 111, 108, 62, 59, 32, 83, 84, 79, 82, 69, 32, 61, 32, 68, 105, 114, 101, 99, 116, 83, 116, 111, 114, 101, 60, 102, 108, 111, 97, 116, 44, 32, 102, 108, 111, 97, 116, 62, 59, 32, 67, 111, 109, 112, 117, 116, 101, 84, 121, 112, 101, 32, 61, 32, 102, 108, 111, 97, 116, 59, 32, 105, 110, 116, 32, 112, 97, 99, 107, 95, 115, 105, 122, 101, 32, 61, 32, 49, 59, 32, 105, 110, 116, 32, 99, 111, 108, 115, 95, 112, 101, 114, 95, 116, 104, 114, 101, 97, 100, 32, 61, 32, 49, 59, 32, 105, 110, 116, 32, 116, 104, 114, 101, 97, 100, 95, 103, 114, 111, 117, 112, 95, 119, 105, 100, 116, 104, 32, 61, 32, 51, 50, 59, 32, 105, 110, 116, 32, 114, 111, 119, 115, 95, 112, 101, 114, 95, 97, 99, 99, 101, 115, 115, 32, 61, 32, 50, 59, 32, 95, 95, 110, 118, 95, 98, 111, 111, 108, 32, 112, 97, 100, 100, 105, 110, 103, 32, 61, 32, 116, 114, 117, 101, 59, 32, 65, 108, 103, 111, 114, 105, 116, 104, 109, 32, 97, 108, 103, 111, 114, 105, 116, 104, 109, 32, 61, 32, 65, 108, 103, 111, 114, 105, 116, 104, 109, 58, 58, 107, 83, 111, 102, 116, 109, 97, 120, 93};
.global .align 1 .b8 __unnamed_77[348] = {118, 111, 105, 100, 32, 83, 111, 102, 116, 109, 97, 120, 87, 97, 114, 112, 73, 109, 112, 108, 40, 76, 79, 65, 68, 44, 32, 83, 84, 79, 82, 69, 44, 32, 115, 105, 103, 110, 101, 100, 32, 108, 111, 110, 103, 44, 32, 115, 105, 103, 110, 101, 100, 32, 108, 111, 110, 103, 41, 32, 91, 119, 105, 116, 104, 32, 76, 79, 65, 68, 32, 61, 32, 69, 108, 101, 109, 101, 110, 116, 119, 105, 115, 101, 83, 99, 97, 108, 101, 77, 97, 115, 107, 76, 111, 97, 100, 60, 102, 108, 111, 97, 116, 44, 32, 102, 108, 111, 97, 116, 44, 32, 95, 95, 110, 118, 95, 98, 111, 111, 108, 62, 59, 32, 83, 84, 79, 82, 69, 32, 61, 32, 68, 105, 114, 101, 99, 116, 83, 116, 111, 114, 101, 60, 102, 108, 111, 97, 116, 44, 32, 102, 108, 111, 97, 116, 62, 59, 32, 67, 111, 109, 112, 117, 116, 101, 84, 121, 112, 101, 32, 61, 32, 102, 108, 111, 97, 116, 59, 32, 105, 110, 116, 32, 112, 97, 99, 107, 95, 115, 105, 122, 101, 32, 61, 32, 49, 59, 32, 105, 110, 116, 32, 99, 111, 108, 115, 95, 112, 101, 114, 95, 116, 104, 114, 101, 97, 100, 32, 61, 32, 49, 59, 32, 105, 110, 116, 32, 116, 104, 114, 101, 97, 100, 95, 103, 114, 111, 117, 112, 95, 119, 105, 100, 116, 104, 32, 61, 32, 51, 50, 59, 32, 105, 110, 116, 32, 114, 111, 119, 115, 95, 112, 101, 114, 95, 97, 99, 99, 101, 115, 115, 32, 61, 32, 49, 59, 32, 95, 95, 110, 118, 95, 98, 111, 111, 108, 32, 112, 97, 100, 100, 105, 110, 103, 32, 61, 32, 102, 97, 108, 115, 101, 59, 32, 65, 108, 103, 111, 114, 105, 116, 104, 109, 32, 97, 108, 103, 111, 114, 105, 116, 104, 109, 32, 61, 32, 65, 108, 103, 111, 114, 105, 116, 104, 109, 58, 58, 107, 83, 111, 102, 116, 109, 97, 120, 93};
.global .align 1 .b8 __unnamed_78[347] = {118, 111, 105, 100, 32, 83, 111, 102, 116, 109, 97, 120, 87, 97, 114, 112, 73, 109, 112, 108, 40, 76, 79, 65, 68, 44, 32, 83, 84, 79, 82, 69, 44, 32, 115, 105, 103, 110, 101, 100, 32, 108, 111, 110, 103, 44, 32, 115, 105, 103, 110, 101, 100, 32, 108, 111, 110, 103, 41, 32, 91, 119, 105, 116, 104, 32, 76, 79, 65, 68, 32, 61, 32, 69, 108, 101, 109, 101, 110, 116, 119, 105, 115, 101, 83, 99, 97, 108, 101, 77, 97, 115, 107, 76, 111, 97, 100, 60, 102, 108, 111, 97, 116, 44, 32, 102, 108, 111, 97, 116, 44, 32, 95, 95, 110, 118, 95, 98, 111, 111, 108, 62, 59, 32, 83, 84, 79, 82, 69, 32, 61, 32, 68, 105, 114, 101, 99, 116, 83, 116, 111, 114, 101, 60, 102, 108, 111, 97, 116, 44, 32, 102, 108, 111, 97, 116, 62, 59, 32, 67, 111, 109, 112, 117, 116, 101, 84, 121, 112, 101, 32, 61, 32, 102, 108, 111, 97, 116, 59, 32, 105, 110, 116, 32, 112, 97, 99, 107, 95, 115, 105, 122, 101, 32, 61, 32, 49, 59, 32, 105, 110, 116, 32, 99, 111, 108, 115, 95, 112, 101, 114, 95, 116, 104, 114, 101, 97, 100, 32, 61, 32, 49, 59, 32, 105, 110, 116, 32, 116, 104, 114, 101, 97, 100, 95, 103, 114, 111, 117, 112, 95, 119, 105, 100, 116, 104, 32, 61, 32, 51, 50, 59, 32, 105, 110, 116, 32, 114, 111, 119, 115, 95, 112, 101, 114, 95, 97, 99, 99, 101, 115, 115, 32, 61, 32, 49, 59, 32, 95, 95, 110, 118, 95, 98, 111, 111, 108, 32, 112, 97, 100, 100, 105, 110, 103, 32, 61, 32, 116, 114, 117, 101, 59, 32, 65, 108, 103, 111, 114, 105, 116, 104, 109, 32, 97, 108, 103, 111, 114, 105, 116, 104, 109, 32, 61, 32, 65, 108, 103, 111, 114, 105, 116, 104, 109, 58, 58, 107, 83, 111, 102, 116, 109, 97, 120, 93};
.global .align 1 .b8 __unnamed_79[348] = {118, 111, 105, 100, 32, 83, 111, 102, 116, 109, 97, 120, 87, 97, 114, 112, 73, 109, 112, 108, 40, 76, 79, 65, 68, 44, 32, 83, 84, 79, 82, 69, 44, 32, 115, 105, 103, 110, 101, 100, 32, 108, 111, 110, 103, 44, 32, 115, 105, 103, 110, 101, 100, 32, 108, 111, 110, 103, 41, 32, 91, 119, 105, 116, 104, 32, 76, 79, 65, 68, 32, 61, 32, 69, 108, 101, 109, 101, 110, 116, 119, 105, 115, 101, 83, 99, 97, 108, 101, 77, 97, 115, 107, 76, 111, 97, 100, 60, 102, 108, 111, 97, 116, 44, 32, 102, 108, 111, 97, 116, 44, 32, 95, 95, 110, 118, 95, 98, 111, 111, 108, 62, 59, 32, 83, 84, 79, 82, 69, 32, 61, 32, 68, 105, 114, 101, 99, 116, 83, 116, 111, 114, 101, 60, 102, 108, 111, 97, 116, 44, 32, 102, 108, 111, 97, 116, 62, 59, 32, 67, 111, 109, 112, 117, 116, 101, 84, 121, 112, 101, 32, 61, 32, 102, 108, 111, 97, 116, 59, 32, 105, 110, 116, 32, 112, 97, 99, 107, 95, 115, 105, 122, 101, 32, 61, 32, 49, 59, 32, 105, 110, 116, 32, 99, 111, 108, 115, 95, 112, 101, 114, 95, 116, 104, 114, 101, 97, 100, 32, 61, 32, 50, 59, 32, 105, 110, 116, 32, 116, 104, 114, 101, 97, 100, 95, 103, 114, 111, 117, 112, 95, 119, 105, 100, 116, 104, 32, 61, 32, 51, 50, 59, 32, 105, 110, 116, 32, 114, 111, 119, 115, 95, 112, 101, 114, 95, 97, 99, 99, 101, 115, 115, 32, 61, 32, 49, 59, 32, 95, 95, 110, 118, 95, 98, 111, 111, 108, 32, 112, 97, 100, 100, 105, 110, 103, 32, 61, 32, 102, 97, 108, 115, 101, 59, 32, 65, 108, 103, 111, 114, 105, 116, 104, 109, 32, 97, 108, 103, 111, 114, 105, 116, 104, 109, 32, 61, 32, 65, 108, 103, 111, 114, 105, 116, 104, 109, 58, 58, 107, 83, 111, 102, 116, 109, 97, 120, 93};
.global .align 1 .b8 __unnamed_80[347] = {118, 111, 105, 100, 32, 83, 111, 102, 116, 109, 97, 120, 87, 97, 114, 112, 73, 109, 112, 108, 40, 76, 79, 65, 68, 44, 32, 83, 84, 79, 82, 69, 44, 32, 115, 105, 103, 110, 101, 100, 32, 108, 111, 110, 103, 44, 32, 115, 105, 103, 110, 101, 100, 32, 108, 111, 110, 103, 41, 32, 91, 119, 105, 116, 104, 32, 76, 79, 65, 68, 32, 61, 32, 69, 108, 101, 109, 101, 110, 116, 119, 105, 115, 101, 83, 99, 97, 108, 101, 77, 97, 115, 107, 76, 111, 97, 100, 60, 102, 108, 111, 97, 116, 44, 32, 102, 108, 111, 97, 116, 44, 32, 95, 95, 110, 118, 95, 98, 111, 111, 108, 62, 59, 32, 83, 84, 79, 82, 69, 32, 61, 32, 68, 105, 114, 101, 99, 116, 83, 116, 111, 114, 101, 60, 102, 108, 111, 97, 116, 44, 32, 102, 108, 111, 97, 116, 62, 59, 32, 67, 111, 109, 112, 117, 116, 101, 84, 121, 112, 101, 32, 61, 32, 102, 108, 111, 97, 116, 59, 32, 105, 110, 116, 32, 112, 97, 99, 107, 95, 115, 105, 122, 101, 32, 61, 32, 49, 59, 32, 105, 110, 116, 32, 99, 111, 108, 115, 95, 112, 101, 114, 95, 116, 104, 114, 101, 97, 100, 32, 61, 32, 50, 59, 32, 105, 110, 116, 32, 116, 104, 114, 101, 97, 100, 95, 103, 114, 111, 117, 112, 95, 119, 105, 100, 116, 104, 32, 61, 32, 51, 50, 59, 32, 105, 110, 116, 32, 114, 111, 119, 115, 95, 112, 101, 114, 95, 97, 99, 99, 101, 115, 115, 32, 61, 32, 49, 59, 32, 95, 95, 110, 118, 95, 98, 111, 111, 108, 32, 112, 97, 100, 100, 105, 110, 103, 32, 61, 32, 116, 114, 117, 101, 59, 32, 65, 108, 103, 111, 114, 105, 116, 104, 109, 32, 97, 108, 103, 111, 114, 105, 116, 104, 109, 32, 61, 32, 65, 108, 103, 111, 114, 105, 116, 104, 109, 58, 58, 107, 83, 111, 102, 116, 109, 97, 120, 93};
.global .align 1 .b8 __unnamed_81[348] = {118, 111, 105, 100, 32, 83, 111, 102, 116, 109, 97, 120, 87, 97, 114, 112, 73, 109, 112, 108, 40, 76, 79, 65, 68, 44, 32, 83, 84, 79, 82, 69, 44, 32, 115, 105, 103, 110, 101, 100, 32, 108, 111, 110, 103, 44, 32, 115, 105, 103, 110, 101, 100, 32, 108, 111, 110, 103, 41, 32, 91, 119, 105, 116, 104, 32, 76, 79, 65, 68, 32, 61, 32, 69, 108, 101, 109, 101, 110, 116, 119, 105, 115, 101, 83, 99, 97, 108, 101, 77, 97, 115, 107, 76, 111, 97, 100, 60, 102, 108, 111, 97, 116, 44, 32, 102, 108, 111, 97, 116, 44, 32, 95, 95, 110, 118, 95, 98, 111, 111, 108, 62, 59, 32, 83, 84, 79, 82, 69, 32, 61, 32, 68, 105, 114, 101, 99, 116, 83, 116, 111, 114, 101, 60, 102, 108, 111, 97, 116, 44, 32, 102, 108, 111, 97, 116, 62, 59, 32, 67, 111, 109, 112, 117, 116, 101, 84, 121, 112, 101, 32, 61, 32, 102, 108, 111, 97, 116, 59, 32, 105, 110, 116, 32, 112, 97, 99, 107, 95, 115, 105, 122, 101, 32, 61, 32, 49, 59, 32, 105, 110, 116, 32, 99, 111, 108, 115, 95, 112, 101, 114, 95, 116, 104, 114, 101, 97, 100, 32, 61, 32, 51, 59, 32, 105, 110, 116, 32, 116, 104, 114, 101, 97, 100, 95, 103, 114, 111, 117, 112, 95, 119, 105, 100, 116, 104, 32, 61, 32, 51, 50, 59, 32, 105, 110, 116, 32, 114, 111, 119, 115, 95, 112, 101, 114, 95, 97, 99, 99, 101, 115, 115, 32, 61, 32, 49, 59, 32, 95, 95, 110, 118, 95, 98, 111, 111, 108, 32, 112, 97, 100, 100, 105, 110, 103, 32, 61, 32, 102, 97, 108, 115, 101, 59, 32, 65, 108, 103, 111, 114, 105, 116, 104, 109, 32, 97, 108, 103, 111, 114, 105, 116, 104, 109, 32, 61, 32, 65, 108, 103, 111, 114, 105, 116, 104, 109, 58, 58, 107, 83, 111, 102, 116, 109, 97, 120, 93};
.global .align 1 .b8 __unnamed_82[347] = {118, 111, 105, 100, 32, 83, 111, 102, 116, 109, 97, 120, 87, 97, 114, 112, 73, 109, 112, 108, 40, 76, 79, 65, 68, 44, 32, 83, 84, 79, 82, 69, 44, 32, 115, 105, 103, 110, 101, 100, 32, 108, 111, 110, 103, 44, 32, 115, 105, 103, 110, 101, 100, 32, 108, 111, 110, 103, 41, 32, 91, 119, 105, 116, 104, 32, 76, 79, 65, 68, 32, 61, 32, 69, 108, 101, 109, 101, 110, 116, 119, 105, 115, 101, 83, 99, 97, 108, 101, 77, 97, 115, 107, 76, 111, 97, 100, 60, 102, 108, 111, 97, 116, 44, 32, 102, 108, 111, 97, 116, 44, 32, 95, 95, 110, 118, 95, 98, 111, 111, 108, 62, 59, 32, 83, 84, 79, 82, 69, 32, 61, 32, 68, 105, 114, 101, 99, 116, 83, 116, 111, 114, 101, 60, 102, 108, 111, 97, 116, 44, 32, 102, 108, 111, 97, 116, 62, 59, 32, 67, 111, 109, 112, 117, 116, 101, 84, 121, 112, 101, 32, 61, 32, 102, 108, 111, 97, 116, 59, 32, 105, 110, 116, 32, 112, 97, 99, 107, 95, 115, 105, 122, 101, 32, 61, 32, 49, 59, 32, 105, 110, 116, 32, 99, 111, 108, 115, 95, 112, 101, 114, 95, 116, 104, 114, 101, 97, 100, 32, 61, 32, 51, 59, 32, 105, 110, 116, 32, 116, 104, 114, 101, 97, 100, 95, 103, 114, 111, 117, 112, 95, 119, 105, 100, 116, 104, 32, 61, 32, 51, 50, 59, 32, 105, 110, 116, 32, 114, 111, 119, 115, 95, 112, 101, 114, 95, 97, 99, 99, 101, 115, 115, 32, 61, 32, 49, 59, 32, 95, 95, 110, 118, 95, 98, 111, 111, 108, 32, 112, 97, 100, 100, 105, 110, 103, 32, 61, 32, 116, 114, 117, 101, 59, 32, 65, 108, 103, 111, 114, 105, 116, 104, 109, 32, 97, 108, 103, 111, 114, 105, 116, 104, 109, 32, 61, 32, 65, 108, 103, 111, 114, 105, 116, 104, 109, 58, 58, 107, 83, 111, 102, 116, 109, 97, 120, 93};
.global .align 1 .b8 __unnamed_83[348] = {118, 111, 105, 100, 32, 83, 111, 102, 116, 109, 97, 120, 87, 97, 114, 112, 73, 109, 112, 108, 40, 76, 79, 65, 68, 44, 32, 83, 84, 79, 82, 69, 44, 32, 115, 105, 103, 110, 101, 100, 32, 108, 111, 110, 103, 44, 32, 115, 105, 103, 110, 101, 100, 32, 108, 111, 110, 103, 41, 32, 91, 119, 105, 116, 104, 32, 76, 79, 65, 68, 32, 61, 32, 69, 108, 101, 109, 101, 110, 116, 119, 105, 115, 101, 83, 99, 97, 108, 101, 77, 97, 115, 107, 76, 111, 97, 100, 60, 102, 108, 111, 97, 116, 44, 32, 102, 108, 111, 97, 116, 44, 32, 95, 95, 110, 118, 95, 98, 111, 111, 108, 62, 59, 32, 83, 84, 79, 82, 69, 32, 61, 32, 68, 105, 114, 101, 99, 116, 83, 116, 111, 114, 101, 60, 102, 108, 111, 97, 116, 44, 32, 102, 108, 111, 97, 116, 62, 59, 32, 67, 111, 109, 112, 117, 116, 101, 84, 121, 112, 101, 32, 61, 32, 102, 108, 111, 97, 116, 59, 32, 105, 110, 116, 32, 112, 97, 99, 107, 95, 115, 105, 122, 101, 32, 61, 32, 49, 59, 32, 105, 110, 116, 32, 99, 111, 108, 115, 95, 112, 101, 114, 95, 116, 104, 114, 101, 97, 100, 32, 61, 32, 52, 59, 32, 105, 110, 116, 32, 116, 104, 114, 101, 97, 100, 95, 103, 114, 111, 117, 112, 95, 119, 105, 100, 116, 104, 32, 61, 32, 51, 50, 59, 32, 105, 110, 116, 32, 114, 111, 119, 115, 95, 112, 101, 114, 95, 97, 99, 99, 101, 115, 115, 32, 61, 32, 49, 59, 32, 95, 95, 110, 118, 95, 98, 111, 111, 108, 32, 112, 97, 100, 100, 105, 110, 103, 32, 61, 32, 102, 97, 108, 115, 101, 59, 32, 65, 108, 103, 111, 114, 105, 116, 104, 109, 32, 97, 108, 103, 111, 114, 105, 116, 104, 109, 32, 61, 32, 65, 108, 103, 111, 114, 105, 116, 104, 109, 58, 58, 107, 83, 111, 102, 116, 109, 97, 120, 93};
.global .align 1 .b8 __unnamed_84[347] = {118, 111, 105, 100, 32, 83, 111, 102, 116, 109, 97, 120, 87, 97, 114, 112, 73, 109, 112, 108, 40, 76, 79, 65, 68, 44, 32, 83, 84, 79, 82, 69, 44, 32, 115, 105, 103, 110, 101, 100, 32, 108, 111, 110, 103, 44, 32, 115, 105, 103, 110, 101, 100, 32, 108, 111, 110, 103, 41, 32, 91, 119, 105, 116, 104, 32, 76, 79, 65, 68, 32, 61, 32, 69, 108, 101, 109, 101, 110, 116, 119, 105, 115, 101, 83, 99, 97, 108, 101, 77, 97, 115, 107, 76, 111, 97, 100, 60, 102, 108, 111, 97, 116, 44, 32, 102, 108, 111, 97, 116, 44, 32, 95, 95, 110, 118, 95, 98, 111, 111, 108, 62, 59, 32, 83, 84, 79, 82, 69, 32, 61, 32, 68, 105, 114, 101, 99, 116, 83, 116, 111, 114, 101, 60, 102, 108, 111, 97, 116, 44, 32, 102, 108, 111, 97, 116, 62, 59, 32, 67, 111, 109, 112, 117, 116, 101, 84, 121, 112, 101, 32, 61, 32, 102, 108, 111, 97, 116, 59, 32, 105, 110, 116, 32, 112, 97, 99, 107, 95, 115, 105, 122, 101, 32, 61, 32, 49, 59, 32, 105, 110, 116, 32, 99, 111, 108, 115, 95, 112, 101, 114, 95, 116, 104, 114, 101, 97, 100, 32, 61, 32, 52, 59, 32, 105, 110, 116, 32, 116, 104, 114, 101, 97, 100, 95, 103, 114, 111, 117, 112, 95, 119, 105, 100, 116, 104, 32, 61, 32, 51, 50, 59, 32, 105, 110, 116, 32, 114, 111, 119, 115, 95, 112, 101, 114, 95, 97, 99, 99, 101, 115, 115, 32, 61, 32, 49, 59, 32, 95, 95, 110, 118, 95, 98, 111, 111, 108, 32, 112, 97, 100, 100, 105, 110, 103, 32, 61, 32, 116, 114, 117, 101, 59, 32, 65, 108, 103, 111, 114, 105, 116, 104, 109, 32, 97, 108, 103, 111, 114, 105, 116, 104, 109, 32, 61, 32, 65, 108, 103, 111, 114, 105, 116, 104, 109, 58, 58, 107, 83, 111, 102, 116, 109, 97, 120, 93};
.global .align 1 .b8 __unnamed_85[348] = {118, 111, 105, 100, 32, 83, 111, 102, 116, 109, 97, 120, 87, 97, 114, 112, 73, 109, 112, 108, 40, 76, 79, 65, 68, 44, 32, 83, 84, 79, 82, 69, 44, 32, 115, 105, 103, 110, 101, 100, 32, 108, 111, 110, 103, 44, 32, 115, 105, 103, 110, 101, 100, 32, 108, 111, 110, 103, 41, 32, 91, 119, 105, 116, 104, 32, 76, 79, 65, 68, 32, 61, 32, 69, 108, 101, 109, 101, 110, 116, 119, 105, 115, 101, 83, 99, 97, 108, 101, 77, 97, 115, 107, 76, 111, 97, 100, 60, 102, 108, 111, 97, 116, 44, 32, 102, 108, 111, 97, 116, 44, 32, 95, 95, 110, 118, 95, 98, 111, 111, 108, 62, 59, 32, 83, 84, 79, 82, 69, 32, 61, 32, 68, 105, 114, 101, 99, 116, 83, 116, 111, 114, 101, 60, 102, 108, 111, 97, 116, 44, 32, 102, 108, 111, 97, 116, 62, 59, 32, 67, 111, 109, 112, 117, 116, 101, 84, 121, 112, 101, 32, 61, 32, 102, 108, 111, 97, 116, 59, 32, 105, 110, 116, 32, 112, 97, 99, 107, 95, 115, 105, 122, 101, 32, 61, 32, 49, 59, 32, 105, 110, 116, 32, 99, 111, 108, 115, 95, 112, 101, 114, 95, 116, 104, 114, 101, 97, 100, 32, 61, 32, 53, 59, 32, 105, 110, 116, 32, 116, 104, 114, 101, 97, 100, 95, 103, 114, 111, 117, 112, 95, 119, 105, 100, 116, 104, 32, 61, 32, 51, 50, 59, 32, 105, 110, 116, 32, 114, 111, 119, 115, 95, 112, 101, 114, 95, 97, 99, 99, 101, 115, 115, 32, 61, 32, 49, 59, 32, 95, 95, 110, 118, 95, 98, 111, 111, 108, 32, 112, 97, 100, 100, 105, 110, 103, 32, 61, 32, 102, 97, 108, 115, 101, 59, 32, 65, 108, 103, 111, 114, 105, 116, 104, 109, 32, 97, 108, 103, 111, 114, 105, 116, 104, 109, 32, 61, 32, 65, 108, 103, 111, 114, 105, 116, 104, 109, 58, 58, 107, 83, 111, 102, 116, 109, 97, 120, 93};
.global .align 1 .b8 __unnamed_86[347] = {118, 111, 105, 100, 32, 83, 111, 102, 116, 109, 97, 120, 87, 97, 114, 112, 73, 109, 112, 108, 40, 76, 79, 65, 68, 44, 32, 83, 84, 79, 82, 69, 44, 32, 115, 105, 103, 110, 101, 100, 32, 108, 111, 110, 103, 44, 32, 115, 105, 103, 110, 101, 100, 32, 108, 111, 110, 103, 41, 32, 91, 119, 105, 116, 104, 32, 76, 79, 65, 68, 32, 61, 32, 69, 108, 101, 109, 101, 110, 116, 119, 105, 115, 101, 83, 99, 97, 108, 101, 77, 97, 115, 107, 76, 111, 97, 100, 60, 102, 108, 111, 97, 116, 44, 32, 102, 108, 111, 97, 116, 44, 32, 95, 95, 110, 118, 95, 98, 111, 111, 108, 62, 59, 32, 83, 84, 79, 82, 69, 32, 61, 32, 68, 105, 114, 101, 99, 116, 83, 116, 111, 114, 101, 60, 102, 108, 111, 97, 116, 44, 32, 102, 108, 111, 97, 116, 62, 59, 32, 67, 111, 109, 112, 117, 116, 101, 84, 121, 112, 101, 32, 61, 32, 102, 108, 111, 97, 116, 59, 32, 105, 110, 116, 32, 112, 97, 99, 107, 95, 115, 105, 122, 101, 32, 61, 32, 49, 59, 32, 105, 110, 116, 32, 99, 111, 108, 115, 95, 112, 101, 114, 95, 116, 104, 114, 101, 97, 100, 32, 61, 32, 53, 59, 32, 105, 110, 116, 32, 116, 104, 114, 101, 97, 100, 95, 103, 114, 111, 117, 112, 95, 119, 105, 100, 116, 104, 32, 61, 32, 51, 50, 59, 32, 105, 110, 116, 32, 114, 111, 119, 115, 95, 112, 101, 114, 95, 97, 99, 99, 101, 115, 115, 32, 61, 32, 49, 59, 32, 95, 95, 110, 118, 95, 98, 111, 111, 108, 32, 112, 97, 100, 100, 105, 110, 103, 32, 61, 32, 116, 114, 117, 101, 59, 32, 65, 108, 103, 111, 114, 105, 116, 104, 109, 32, 97, 108, 103, 111, 114, 105, 116, 104, 109, 32, 61, 32, 65, 108, 103, 111, 114, 105, 116, 104, 109, 58, 58, 107, 83, 111, 102, 116, 109, 97, 120, 93};
.global .align 1 .b8 __unnamed_87[348] = {118, 111, 105, 100, 32, 83, 111, 102, 116, 109, 97, 120, 87, 97, 114, 112, 73, 109, 112, 108, 40, 76, 79, 65, 68, 44, 32, 83, 84, 79, 82, 69, 44, 32, 115, 105, 103, 110, 101, 100, 32, 108, 111, 110, 103, 44, 32, 115, 105, 103, 110, 101, 100, 32, 108, 111, 110, 103, 41, 32, 91, 119, 105, 116, 104, 32, 76, 79, 65, 68, 32, 61, 32, 69, 108, 101, 109, 101, 110, 116, 119, 105, 115, 101, 83, 99, 97, 108, 101, 77, 97, 115, 107, 76, 111, 97, 100, 60, 102, 108, 111, 97, 116, 44, 32, 102, 108, 111, 97, 116, 44, 32, 95, 95, 110, 118, 95, 98, 111, 111, 108, 62, 59, 32, 83, 84, 79, 82, 69, 32, 61, 32, 68, 105, 114, 101, 99, 116, 83, 116, 111, 114, 101, 60, 102, 108, 111, 97, 116, 44, 32, 102, 108, 111, 97, 116, 62, 59, 32, 67, 111, 109, 112, 117, 116, 101, 84, 121, 112, 101, 32, 61, 32, 102, 108, 111, 97, 116, 59, 32, 105, 110, 116, 32, 112, 97, 99, 107, 95, 115, 105, 122, 101, 32, 61, 32, 49, 59, 32, 105, 110, 116, 32, 99, 111, 108, 115, 95, 112, 101, 114, 95, 116, 104, 114, 101, 97, 100, 32, 61, 32, 54, 59, 32, 105, 110, 116, 32, 116, 104, 114, 101, 97, 100, 95, 103, 114, 111, 117, 112, 95, 119, 105, 100, 116, 104, 32, 61, 32, 51, 50, 59, 32, 105, 110, 116, 32, 114, 111, 119, 115, 95, 112, 101, 114, 95, 97, 99, 99, 101, 115, 115, 32, 61, 32, 49, 59, 32, 95, 95, 110, 118, 95, 98, 111, 111, 108, 32, 112, 97, 100, 100, 105, 110, 103, 32, 61, 32, 102, 97, 108, 115, 101, 59, 32, 65, 108, 103, 111, 114, 105, 116, 104, 109, 32, 97, 108, 103, 111, 114, 105, 116, 104, 109, 32, 61, 32, 65, 108, 103, 111, 114, 105, 116, 104, 109, 58, 58, 107, 83, 111, 102, 116, 109, 97, 120, 93};
.global .align 1 .b8 __unnamed_88[347] = {118, 111, 105, 100, 32, 83, 111, 102, 116, 109, 97, 120, 87, 97, 114, 112, 73, 109, 112, 108, 40, 76, 79, 65, 68, 44, 32, 83, 84, 79, 82, 69, 44, 32, 115, 105, 103, 110, 101, 100, 32, 108, 111, 110, 103, 44, 32, 115, 105, 103, 110, 101, 100, 32, 108, 111, 110, 103, 41, 32, 91, 119, 105, 116, 104, 32, 76, 79, 65, 68, 32, 61, 32, 69, 108, 101, 109, 101, 110, 116, 119, 105, 115, 101, 83, 99, 97, 108, 101, 77, 97, 115, 107, 76, 111, 97, 100, 60, 102, 108, 111, 97, 116, 44, 32, 102, 108, 111, 97, 116, 44, 32, 95, 95, 110, 118, 95, 98, 111, 111, 108, 62, 59, 32, 83, 84, 79, 82, 69, 32, 61, 32, 68, 105, 114, 101, 99, 116, 83, 116, 111, 114, 101, 60, 102, 108, 111, 97, 116, 44, 32, 102, 108, 111, 97, 116, 62, 59, 32, 67, 111, 109, 112, 117, 116, 101, 84, 121, 112, 101, 32, 61, 32, 102, 108, 111, 97, 116, 59, 32, 105, 110, 116, 32, 112, 97, 99, 107, 95, 115, 105, 122, 101, 32, 61, 32, 49, 59, 32, 105, 110, 116, 32, 99, 111, 108, 115, 95, 112, 101, 114, 95, 116, 104, 114, 101, 97, 100, 32, 61, 32, 54, 59, 32, 105, 110, 116, 32, 116, 104, 114, 101, 97, 100, 95, 103, 114, 111, 117, 112, 95, 119, 105, 100, 116, 104, 32, 61, 32, 51, 50, 59, 32, 105, 110, 116, 32, 114, 111, 119, 115, 95, 112, 101, 114, 95, 97, 99, 99, 101, 115, 115, 32, 61, 32, 49, 59, 32, 95, 95, 110, 118, 95, 98, 111, 111, 108, 32, 112, 97, 100, 100, 105, 110, 103, 32, 61, 32, 116, 114, 117, 101, 59, 32, 65, 108, 103, 111, 114, 105, 116, 104, 109, 32, 97, 108, 103, 111, 114, 105, 116, 104, 109, 32, 61, 32, 65, 108, 103, 111, 114, 105, 116, 104, 109, 58, 58, 107, 83, 111, 102, 116, 109, 97, 120, 93};
.global .align 1 .b8 __unnamed_89[348] = {118, 111, 105, 100, 32, 83, 111, 102, 116, 109, 97, 120, 87, 97, 114, 112, 73, 109, 112, 108, 40, 76, 79, 65, 68, 44, 32, 83, 84, 79, 82, 69, 44, 32, 115, 105, 103, 110, 101, 100, 32, 108, 111, 110, 103, 44, 32, 115, 105, 103, 110, 101, 100, 32, 108, 111, 110, 103, 41, 32, 91, 119, 105, 116, 104, 32, 76, 79, 65, 68, 32, 61, 32, 69, 108, 101, 109, 101, 110, 116, 119, 105, 115, 101, 83, 99, 97, 108, 101, 77, 97, 115, 107, 76, 111, 97, 100, 60, 102, 108, 111, 97, 116, 44, 32, 102, 108, 111, 97, 116, 44, 32, 95, 95, 110, 118, 95, 98, 111, 111, 108, 62, 59, 32, 83, 84, 79, 82, 69, 32, 61, 32, 68, 105, 114, 101, 99, 116, 83, 116, 111, 114, 101, 60, 102, 108, 111, 97, 116, 44, 32, 102, 108, 111, 97, 116, 62, 59, 32, 67, 111, 109, 112, 117, 116, 101, 84, 121, 112, 101, 32, 61, 32, 102, 108, 111, 97, 116, 59, 32, 105, 110, 116, 32, 112, 97, 99, 107, 95, 115, 105, 122, 101, 32, 61, 32, 49, 59, 32, 105, 110, 116, 32, 99, 111, 108, 115, 95, 112, 101, 114, 95, 116, 104, 114, 101, 97, 100, 32, 61, 32, 55, 59, 32, 105, 110, 116, 32, 116, 104, 114, 101, 97, 100, 95, 103, 114, 111, 117, 112, 95, 119, 105, 100, 116, 104, 32, 61, 32, 51, 50, 59, 32, 105, 110, 116, 32, 114, 111, 119, 115, 95, 112, 101, 114, 95, 97, 99, 99, 101, 115, 115, 32, 61, 32, 49, 59, 32, 95, 95, 110, 118, 95, 98, 111, 111, 108, 32, 112, 97, 100, 100, 105, 110, 103, 32, 61, 32, 102, 97, 108, 115, 101, 59, 32, 65, 108, 103, 111, 114, 105, 116, 104, 109, 32, 97, 108, 103, 111, 114, 105, 116, 104, 109, 32, 61, 32, 65, 108, 103, 111, 114, 105, 116, 104, 109, 58, 58, 107, 83, 111, 102, 116, 109, 97, 120, 93};
.global .align 1 .b8 __unnamed_90[347] = {118, 111, 105, 100, 32, 83, 111, 102, 116, 109, 97, 120, 87, 97, 114, 112, 73, 109, 112, 108, 40, 76, 79, 65, 68, 44, 32, 83, 84, 79, 82, 69, 44, 32, 115, 105, 103, 110, 101, 100, 32, 108, 111, 110, 103, 44, 32, 115, 105, 103, 110, 101, 100, 32, 108, 111, 110, 103, 41, 32, 91, 119, 105, 116, 104, 32, 76, 79, 65, 68, 32, 61, 32, 69, 108, 101, 109, 101, 110, 116, 119, 105, 115, 101, 83, 99, 97, 108, 101, 77, 97, 115, 107, 76, 111, 97, 100, 60, 102, 108, 111, 97, 116, 44, 32, 102, 108, 111, 97, 116, 44, 32, 95, 95, 110, 118, 95, 98, 111, 111, 108, 62, 59, 32, 83, 84, 79, 82, 69, 32, 61, 32, 68, 105, 114, 101, 99, 116, 83, 116, 111, 114, 101, 60, 102, 108, 111, 97, 116, 44, 32, 102, 108, 111, 97, 116, 62, 59, 32, 67, 111, 109, 112, 117, 116, 101, 84, 121, 112, 101, 32, 61, 32, 102, 108, 111, 97, 116, 59, 32, 105, 110, 116, 32, 112, 97, 99, 107, 95, 115, 105, 122, 101, 32, 61, 32, 49, 59, 32, 105, 110, 116, 32, 99, 111, 108, 115, 95, 112, 101, 114, 95, 116, 104, 114, 101, 97, 100, 32, 61, 32, 55, 59, 32, 105, 110, 116, 32, 116, 104, 114, 101, 97, 100, 95, 103, 114, 111, 117, 112, 95, 119, 105, 100, 116, 104, 32, 61, 32, 51, 50, 59, 32, 105, 110, 116, 32, 114, 111, 119, 115, 95, 112, 101, 114, 95, 97, 99, 99, 101, 115, 115, 32, 61, 32, 49, 59, 32, 95, 95, 110, 118, 95, 98, 111, 111, 108, 32, 112, 97, 100, 100, 105, 110, 103, 32, 61, 32, 116, 114, 117, 101, 59, 32, 65, 108, 103, 111, 114, 105, 116, 104, 109, 32, 97, 108, 103, 111, 114, 105, 116, 104, 109, 32, 61, 32, 65, 108, 103, 111, 114, 105, 116, 104, 109, 58, 58, 107, 83, 111, 102, 116, 109, 97, 120, 93};
.global .align 1 .b8 __unnamed_91[348] = {118, 111, 105, 100, 32, 83, 111, 102, 116, 109, 97, 120, 87, 97, 114, 112, 73, 109, 112, 108, 40, 76, 79, 65, 68, 44, 32, 83, 84, 79, 82, 69, 44, 32, 115, 105, 103, 110, 101, 100, 32, 108, 111, 110, 103, 44, 32, 115, 105, 103, 110, 101, 100, 32, 108, 111, 110, 103, 41, 32, 91, 119, 105, 116, 104, 32, 76, 79, 65, 68, 32, 61, 32, 69, 108, 101, 109, 101, 110, 116, 119, 105, 115, 101, 83, 99, 97, 108, 101, 77, 97, 115, 107, 76, 111, 97, 100, 60, 102, 108, 111, 97, 116, 44, 32, 102, 108, 111, 97, 116, 44, 32, 95, 95, 110, 118, 95, 98, 111, 111, 108, 62, 59, 32, 83, 84, 79, 82, 69, 32, 61, 32, 68, 105, 114, 101, 99, 116, 83, 116, 111, 114, 101, 60, 102, 108, 111, 97, 116, 44, 32, 102, 108, 111, 97, 116, 62, 59, 32, 67, 111, 109, 112, 117, 116, 101, 84, 121, 112, 101, 32, 61, 32, 102, 108, 111, 97, 116, 59, 32, 105, 110, 116, 32, 112, 97, 99, 107, 95, 115, 105, 122, 101, 32, 61, 32, 49, 59, 32, 105, 110, 116, 32, 99, 111, 108, 115, 95, 112, 101, 114, 95, 116, 104, 114, 101, 97, 100, 32, 61, 32, 56, 59, 32, 105, 110, 116, 32, 116, 104, 114, 101, 97, 100, 95, 103, 114, 111, 117, 112, 95, 119, 105, 100, 116, 104, 32, 61, 32, 51, 50, 59, 32, 105, 110, 116, 32, 114, 111, 119, 115, 95, 112, 101, 114, 95, 97, 99, 99, 101, 115, 115, 32, 61, 32, 49, 59, 32, 95, 95, 110, 118, 95, 98, 111, 111, 108, 32, 112, 97, 100, 100, 105, 110, 103, 32, 61, 32, 102, 97, 108, 115, 101, 59, 32, 65, 108, 103, 111, 114, 105, 116, 104, 109, 32, 97, 108, 103, 111, 114, 105, 116, 104, 109, 32, 61, 32, 65, 108, 103, 111, 114, 105, 116, 104, 109, 58, 58, 107, 83, 111, 102, 116, 109, 97, 120, 93};
.global .align 1 .b8 __unnamed_92[347] = {118, 111, 105, 100, 32, 83, 111, 102, 116, 109, 97, 120, 87, 97, 114, 112, 73, 109, 112, 108, 40, 76, 79, 65, 68, 44, 32, 83, 84, 79, 82, 69, 44, 32, 115, 105, 103, 110, 101, 100, 32, 108, 111, 110, 103, 44, 32, 115, 105, 103, 110, 101, 100, 32, 108, 111, 110, 103, 41, 32, 91, 119, 105, 116, 104, 32, 76, 79, 65, 68, 32, 61, 32, 69, 108, 101, 109, 101, 110, 116, 119, 105, 115, 101, 83, 99, 97, 108, 101, 77, 97, 115, 107, 76, 111, 97, 100, 60, 102, 108, 111, 97, 116, 44, 32, 102, 108, 111, 97, 116, 44, 32, 95, 95, 110, 118, 95, 98, 111, 111, 108, 62, 59, 32, 83, 84, 79, 82, 69, 32, 61, 32, 68, 105, 114, 101, 99, 116, 83, 116, 111, 114, 101, 60, 102, 108, 111, 97, 116, 44, 32, 102, 108, 111, 97, 116, 62, 59, 32, 67, 111, 109, 112, 117, 116, 101, 84, 121, 112, 101, 32, 61, 32, 102, 108, 111, 97, 116, 59, 32, 105, 110, 116, 32, 112, 97, 99, 107, 95, 115, 105, 122, 101, 32, 61, 32, 49, 59, 32, 105, 110, 116, 32, 99, 111, 108, 115, 95, 112, 101, 114, 95, 116, 104, 114, 101, 97, 100, 32, 61, 32, 56, 59, 32, 105, 110, 116, 32, 116, 104, 114, 101, 97, 100, 95, 103, 114, 111, 117, 112, 95, 119, 105, 100, 116, 104, 32, 61, 32, 51, 50, 59, 32, 105, 110, 116, 32, 114, 111, 119, 115, 95, 112, 101, 114, 95, 97, 99, 99, 101, 115, 115, 32, 61, 32, 49, 59, 32, 95, 95, 110, 118, 95, 98, 111, 111, 108, 32, 112, 97, 100, 100, 105, 110, 103, 32, 61, 32, 116, 114, 117, 101, 59, 32, 65, 108, 103, 111, 114, 105, 116, 104, 109, 32, 97, 108, 103, 111, 114, 105, 116, 104, 109, 32, 61, 32, 65, 108, 103, 111, 114, 105, 116, 104, 109, 58, 58, 107, 83, 111, 102, 116, 109, 97, 120, 93};
.global .align 1 .b8 __unnamed_93[348] = {118, 111, 105, 100, 32, 83, 111, 102, 116, 109, 97, 120, 87, 97, 114, 112, 73, 109, 112, 108, 40, 76, 79, 65, 68, 44, 32, 83, 84, 79, 82, 69, 44, 32, 115, 105, 103, 110, 101, 100, 32, 108, 111, 110, 103, 44, 32, 115, 105, 103, 110, 101, 100, 32, 108, 111, 110, 103, 41, 32, 91, 119, 105, 116, 104, 32, 76, 79, 65, 68, 32, 61, 32, 69, 108, 101, 109, 101, 110, 116, 119, 105, 115, 101, 83, 99, 97, 108, 101, 77, 97, 115, 107, 76, 111, 97, 100, 60, 102, 108, 111, 97, 116, 44, 32, 102, 108, 111, 97, 116, 44, 32, 95, 95, 110, 118, 95, 98, 111, 111, 108, 62, 59, 32, 83, 84, 79, 82, 69, 32, 61, 32, 68, 105, 114, 101, 99, 116, 83, 116, 111, 114, 101, 60, 102, 108, 111, 97, 116, 44, 32, 102, 108, 111, 97, 116, 62, 59, 32, 67, 111, 109, 112, 117, 116, 101, 84, 121, 112, 101, 32, 61, 32, 102, 108, 111, 97, 116, 59, 32, 105, 110, 116, 32, 112, 97, 99, 107, 95, 115, 105, 122, 101, 32, 61, 32, 49, 59, 32, 105, 110, 116, 32, 99, 111, 108, 115, 95, 112, 101, 114, 95, 116, 104, 114, 101, 97, 100, 32, 61, 32, 57, 59, 32, 105, 110, 116, 32, 116, 104, 114, 101, 97, 100, 95, 103, 114, 111, 117, 112, 95, 119, 105, 100, 116, 104, 32, 61, 32, 51, 50, 59, 32, 105, 110, 116, 32, 114, 111, 119, 115, 95, 112, 101, 114, 95, 97, 99, 99, 101, 115, 115, 32, 61, 32, 49, 59, 32, 95, 95, 110, 118, 95, 98, 111, 111, 108, 32, 112, 97, 100, 100, 105, 110, 103, 32, 61, 32, 102, 97, 108, 115, 101, 59, 32, 65, 108, 103, 111, 114, 105, 116, 104, 109, 32, 97, 108, 103, 111, 114, 105, 116, 104, 109, 32, 61, 32, 65, 108, 103, 111, 114, 105, 116, 104, 109, 58, 58, 107, 83, 111, 102, 116, 109, 97, 120, 93};
.global .align 1 .b8 __unnamed_94[347] = {118, 111, 105, 100, 32, 83, 111, 102, 116, 109, 97, 120, 87, 97, 114, 112, 73, 109, 112, 108, 40, 76, 79, 65, 68, 44, 32, 83, 84, 79, 82, 69, 44, 32, 115, 105, 103, 110, 101, 100, 32, 108, 111, 110, 103, 44, 32, 115, 105, 103, 110, 101, 100, 32, 108, 111, 110, 103, 41, 32, 91, 119, 105, 116, 104, 32, 76, 79, 65, 68, 32, 61, 32, 69, 108, 101, 109, 101, 110, 116, 119, 105, 115, 101, 83, 99, 97, 108, 101, 77, 97, 115, 107, 76, 111, 97, 100, 60, 102, 108, 111, 97, 116, 44, 32, 102, 108, 111, 97, 116, 44, 32, 95, 95, 110, 118, 95, 98, 111, 111, 108, 62, 59, 32, 83, 84, 79, 82, 69, 32, 61, 32, 68, 105, 114, 101, 99, 116, 83, 116, 111, 114, 101, 60, 102, 108, 111, 97, 116, 44, 32, 102, 108, 111, 97, 116, 62, 59, 32, 67, 111, 109, 112, 117, 116, 101, 84, 121, 112, 101, 32, 61, 32, 102, 108, 111, 97, 116, 59, 32, 105, 110, 116, 32, 112, 97, 99, 107, 95, 115, 105, 122, 101, 32, 61, 32, 49, 59, 32, 105, 110, 116, 32, 99, 111, 108, 115, 95, 112, 101, 114, 95, 116, 104, 114, 101, 97, 100, 32, 61, 32, 57, 59, 32, 105, 110, 116, 32, 116, 104, 114, 101, 97, 100, 95, 103, 114, 111, 117, 112, 95, 119, 105, 100, 116, 104, 32, 61, 32, 51, 50, 59, 32, 105, 110, 116, 32, 114, 111, 119, 115, 95, 112, 101, 114, 95, 97, 99, 99, 101, 115, 115, 32, 61, 32, 49, 59, 32, 95, 95, 110, 118, 95, 98, 111, 111, 108, 32, 112, 97, 100, 100, 105, 110, 103, 32, 61, 32, 116, 114, 117, 101, 59, 32, 65, 108, 103, 111, 114, 105, 116, 104, 109, 32, 97, 108, 103, 111, 114, 105, 116, 104, 109, 32, 61, 32, 65, 108, 103, 111, 114, 105, 116, 104, 109, 58, 58, 107, 83, 111, 102, 116, 109, 97, 120, 93};
.global .align 1 .b8 __unnamed_95[349] = {118, 111, 105, 100, 32, 83, 111, 102, 116, 109, 97, 120, 87, 97, 114, 112, 73, 109, 112, 108, 40, 76, 79, 65, 68, 44, 32, 83, 84, 79, 82, 69, 44, 32, 115, 105, 103, 110, 101, 100, 32, 108, 111, 110, 103, 44, 32, 115, 105, 103, 110, 101, 100, 32, 108, 111, 110, 103, 41, 32, 91, 119, 105, 116, 104, 32, 76, 79, 65, 68, 32, 61, 32, 69, 108, 101, 109, 101, 110, 116, 119, 105, 115, 101, 83, 99, 97, 108, 101, 77, 97, 115, 107, 76, 111, 97, 100, 60, 102, 108, 111, 97, 116, 44, 32, 102, 108, 111, 97, 116, 44, 32, 95, 95, 110, 118, 95, 98, 111, 111, 108, 62, 59, 32, 83, 84, 79, 82, 69, 32, 61, 32, 68, 105, 114, 101, 99, 116, 83, 116, 111, 114, 101, 60, 102, 108, 111, 97, 116, 44, 32, 102, 108, 111, 97, 116, 62, 59, 32, 67, 111, 109, 112, 117, 116, 101, 84, 121, 112, 101, 32, 61, 32, 102, 108, 111, 97, 116, 59, 32, 105, 110, 116, 32, 112, 97, 99, 107, 95, 115, 105, 122, 101, 32, 61, 32, 49, 59, 32, 105, 110, 116, 32, 99, 111, 108, 115, 95, 112, 101, 114, 95, 116, 104, 114, 101, 97, 100, 32, 61, 32, 49, 48, 59, 32, 105, 110, 116, 32, 116, 104, 114, 101, 97, 100, 95, 103, 114, 111, 117, 112, 95, 119, 105, 100, 116, 104, 32, 61, 32, 51, 50, 59, 32, 105, 110, 116, 32, 114, 111, 119, 115, 95, 112, 101, 114, 95, 97, 99, 99, 101, 115, 115, 32, 61, 32, 49, 59, 32, 95, 95, 110, 118, 95, 98, 111, 111, 108, 32, 112, 97, 100, 100, 105, 110, 103, 32, 61, 32, 102, 97, 108, 115, 101, 59, 32, 65, 108, 103, 111, 114, 105, 116, 104, 109, 32, 97, 108, 103, 111, 114, 105, 116, 104, 109, 32, 61, 32, 65, 108, 103, 111, 114, 105, 116, 104, 109, 58, 58, 107, 83, 111, 102, 116, 109, 97, 120, 93};
.global .align 1 .b8 __unnamed_96[348] = {118, 111, 105, 100, 32, 83, 111, 102, 116, 109, 97, 120, 87, 97, 114, 112, 73, 109, 112, 108, 40, 76, 79, 65, 68, 44, 32, 83, 84, 79, 82, 69, 44, 32, 115, 105, 103, 110, 101, 100, 32, 108, 111, 110, 103, 44, 32, 115, 105, 103, 110, 101, 100, 32, 108, 111, 110, 103, 41, 32, 91, 119, 105, 116, 104, 32, 76, 79, 65, 68, 32, 61, 32, 69, 108, 101, 109, 101, 110, 116, 119, 105, 115, 101, 83, 99, 97, 108, 101, 77, 97, 115, 107, 76, 111, 97, 100, 60, 102, 108, 111, 97, 116, 44, 32, 102, 108, 111, 97, 116, 44, 32, 95, 95, 110, 118, 95, 98, 111, 111, 108, 62, 59, 32, 83, 84, 79, 82, 69, 32, 61, 32, 68, 105, 114, 101, 99, 116, 83, 116, 111, 114, 101, 60, 102, 108, 111, 97, 116, 44, 32, 102, 108, 111, 97, 116, 62, 59, 32, 67, 111, 109, 112, 117, 116, 101, 84, 121, 112, 101, 32, 61, 32, 102, 108, 111, 97, 116, 59, 32, 105, 110, 116, 32, 112, 97, 99, 107, 95, 115, 105, 122, 101, 32, 61, 32, 49, 59, 32, 105, 110, 116, 32, 99, 111, 108, 115, 95, 112, 101, 114, 95, 116, 104, 114, 101, 97, 100, 32, 61, 32, 49, 48, 59, 32, 105, 110, 116, 32, 116, 104, 114, 101, 97, 100, 95, 103, 114, 111, 117, 112, 95, 119, 105, 100, 116, 104, 32, 61, 32, 51, 50, 59, 32, 105, 110, 116, 32, 114, 111, 119, 115, 95, 112, 101, 114, 95, 97, 99, 99, 101, 115, 115, 32, 61, 32, 49, 59, 32, 95, 95, 110, 118, 95, 98, 111, 111, 108, 32, 112, 97, 100, 100, 105, 110, 103, 32, 61, 32, 116, 114, 117, 101, 59, 32, 65, 108, 103, 111, 114, 105, 116, 104, 109, 32, 97, 108, 103, 111, 114, 105, 116, 104, 109, 32, 61, 32, 65, 108, 103, 111, 114, 105, 116, 104, 109, 58, 58, 107, 83, 111, 102, 116, 109, 97, 120, 93};
.global .align 1 .b8 __unnamed_97[349] = {118, 111, 105, 100, 32, 83, 111, 102, 116, 109, 97, 120, 87, 97, 114, 112, 73, 109, 112, 108, 40, 76, 79, 65, 68, 44, 32, 83, 84, 79, 82, 69, 44, 32, 115, 105, 103, 110, 101, 100, 32, 108, 111, 110, 103, 44, 32, 115, 105, 103, 110, 101, 100, 32, 108, 111, 110, 103, 41, 32, 91, 119, 105, 116, 104, 32, 76, 79, 65, 68, 32, 61, 32, 69, 108, 101, 109, 101, 110, 116, 119, 105, 115, 101, 83, 99, 97, 108, 101, 77, 97, 115, 107, 76, 111, 97, 100, 60, 102, 108, 111, 97, 116, 44, 32, 102, 108, 111, 97, 116, 44, 32, 95, 95, 110, 118, 95, 98, 111, 111, 108, 62, 59, 32, 83, 84, 79, 82, 69, 32, 61, 32, 68, 105, 114, 101, 99, 116, 83, 116, 111, 114, 101, 60, 102, 108, 111, 97, 116, 44, 32, 102, 108, 111, 97, 116, 62, 59, 32, 67, 111, 109, 112, 117, 116, 101, 84, 121, 112, 101, 32, 61, 32, 102, 108, 111, 97, 116, 59, 32, 105, 110, 116, 32, 112, 97, 99, 107, 95, 115, 105, 122, 101, 32, 61, 32, 49, 59, 32, 105, 110, 116, 32, 99, 111, 108, 115, 95, 112, 101, 114, 95, 116, 104, 114, 101, 97, 100, 32, 61, 32, 49, 49, 59, 32, 105, 110, 116, 32, 116, 104, 114, 101, 97, 100, 95, 103, 114, 111, 117, 112, 95, 119, 105, 100, 116, 104, 32, 61, 32, 51, 50, 59, 32, 105, 110, 116, 32, 114, 111, 119, 115, 95, 112, 101, 114, 95, 97, 99, 99, 101, 115, 115, 32, 61, 32, 49, 59, 32, 95, 95, 110, 118, 95, 98, 111, 111, 108, 32, 112, 97, 100, 100, 105, 110, 103, 32, 61, 32, 102, 97, 108, 115, 101, 59, 32, 65, 108, 103, 111, 114, 105, 116, 104, 109, 32, 97, 108, 103, 111, 114, 105, 116, 104, 109, 32, 61, 32, 65, 108, 103, 111, 114, 105, 116, 104, 109, 58, 58, 107, 83, 111, 102, 116, 109, 97, 120, 93};
.global .align 1 .b8 __unnamed_98[348] = {118, 111, 105, 100, 32, 83, 111, 102, 116, 109, 97, 120, 87, 97, 114, 112, 73, 109, 112, 108, 40, 76, 79, 65, 68, 44, 32, 83, 84, 79, 82, 69, 44, 32, 115, 105, 103, 110, 101, 100, 32, 108, 111, 110, 103, 44, 32, 115, 105, 103, 110, 101, 100, 32, 108, 111, 110, 103, 41, 32, 91, 119, 105, 116, 104, 32, 76, 79, 65, 68, 32, 61, 32, 69, 108, 101, 109, 101, 110, 116, 119, 105, 115, 101, 83, 99, 97, 108, 101, 77, 97, 115, 107, 76, 111, 97, 100, 60, 102, 108, 111, 97, 116, 44, 32, 102, 108, 111, 97, 116, 44, 32, 95, 95, 110, 118, 95, 98, 111, 111, 108, 62, 59, 32, 83, 84, 79, 82, 69, 32, 61, 32, 68, 105, 114, 101, 99, 116, 83, 116, 111, 114, 101, 60, 102, 108, 111, 97, 116, 44, 32, 102, 108, 111, 97, 116, 62, 59, 32, 67, 111, 109, 112, 117, 116, 101, 84, 121, 112, 101, 32, 61, 32, 102, 108, 111, 97, 116, 59, 32, 105, 110, 116, 32, 112, 97, 99, 107, 95, 115, 105, 122, 101, 32, 61, 32, 49, 59, 32, 105, 110, 116, 32, 99, 111, 108, 115, 95, 112, 101, 114, 95, 116, 104, 114, 101, 97, 100, 32, 61, 32, 49, 49, 59, 32, 105, 110, 116, 32, 116, 104, 114, 101, 97, 100, 95, 103, 114, 111, 117, 112, 95, 119, 105, 100, 116, 104, 32, 61, 32, 51, 50, 59, 32, 105, 110, 116, 32, 114, 111, 119, 115, 95, 112, 101, 114, 95, 97, 99, 99, 101, 115, 115, 32, 61, 32, 49, 59, 32, 95, 95, 110, 118, 95, 98, 111, 111, 108, 32, 112, 97, 100, 100, 105, 110, 103, 32, 61, 32, 116, 114, 117, 101, 59, 32, 65, 108, 103, 111, 114, 105, 116, 104, 109, 32, 97, 108, 103, 111, 114, 105, 116, 104, 109, 32, 61, 32, 65, 108, 103, 111, 114, 105, 116, 104, 109, 58, 58, 107, 83, 111, 102, 116, 109, 97, 120, 93};
.global .align 1 .b8 __unnamed_99[349] = {118, 111, 105, 100, 32, 83, 111, 102, 116, 109, 97, 120, 87, 97, 114, 112, 73, 109, 112, 108, 40, 76, 79, 65, 68, 44, 32, 83, 84, 79, 82, 69, 44, 32, 115, 105, 103, 110, 101, 100, 32, 108, 111, 110, 103, 44, 32, 115, 105, 103, 110, 101, 100, 32, 108, 111, 110, 103, 41, 32, 91, 119, 105, 116, 104, 32, 76, 79, 65, 68, 32, 61, 32, 69, 108, 101, 109, 101, 110, 116, 119, 105, 115, 101, 83, 99, 97, 108, 101, 77, 97, 115, 107, 76, 111, 97, 100, 60, 102, 108, 111, 97, 116, 44, 32, 102, 108, 111, 97, 116, 44, 32, 95, 95, 110, 118, 95, 98, 111, 111, 108, 62, 59, 32, 83, 84, 79, 82, 69, 32, 61, 32, 68, 105, 114, 101, 99, 116, 83, 116, 111, 114, 101, 60, 102, 108, 111, 97, 116, 44, 32, 102, 108, 111, 97, 116, 62, 59, 32, 67, 111, 109, 112, 117, 116, 101, 84, 121, 112, 101, 32, 61, 32, 102, 108, 111, 97, 116, 59, 32, 105, 110, 116, 32, 112, 97, 99, 107, 95, 115, 105, 122, 101, 32, 61, 32, 49, 59, 32, 105, 110, 116, 32, 99, 111, 108, 115, 95, 112, 101, 114, 95, 116, 104, 114, 101, 97, 100, 32, 61, 32, 49, 50, 59, 32, 105, 110, 116, 32, 116, 104, 114, 101, 97, 100, 95, 103, 114, 111, 117, 112, 95, 119, 105, 100, 116, 104, 32, 61, 32, 51, 50, 59, 32, 105, 110, 116, 32, 114, 111, 119, 115, 95, 112, 101, 114, 95, 97, 99, 99, 101, 115, 115, 32, 61, 32, 49, 59, 32, 95, 95, 110, 118, 95, 98, 111, 111, 108, 32, 112, 97, 100, 100, 105, 110, 103, 32, 61, 32, 102, 97, 108, 115, 101, 59, 32, 65, 108, 103, 111, 114, 105, 116, 104, 109, 32, 97, 108, 103, 111, 114, 105, 116, 104, 109, 32, 61, 32, 65, 108, 103, 111, 114, 105, 116, 104, 109, 58, 58, 107, 83, 111, 102, 116, 109, 97, 120, 93};
.global .align 1 .b8 __unnamed_100[348] = {118, 111, 105, 100, 32, 83, 111, 102, 116, 109, 97, 120, 87, 97, 114, 112, 73, 109, 112, 108, 40, 76, 79, 65, 68, 44, 32, 83, 84, 79, 82, 69, 44, 32, 115, 105, 103, 110, 101, 100, 32, 108, 111, 110, 103, 44, 32, 115, 105, 103, 110, 101, 100, 32, 108, 111, 110, 103, 41, 32, 91, 119, 105, 116, 104, 32, 76, 79, 65, 68, 32, 61, 32, 69, 108, 101, 109, 101, 110, 116, 119, 105, 115, 101, 83, 99, 97, 108, 101, 77, 97, 115, 107, 76, 111, 97, 100, 60, 102, 108, 111, 97, 116, 44, 32, 102, 108, 111, 97, 116, 44, 32, 95, 95, 110, 118, 95, 98, 111, 111, 108, 62, 59, 32, 83, 84, 79, 82, 69, 32, 61, 32, 68, 105, 114, 101, 99, 116, 83, 116, 111, 114, 101, 60, 102, 108, 111, 97, 116, 44, 32, 102, 108, 111, 97, 116, 62, 59, 32, 67, 111, 109, 112, 117, 116, 101, 84, 121, 112, 101, 32, 61, 32, 102, 108, 111, 97, 116, 59, 32, 105, 110, 116, 32, 112, 97, 99, 107, 95, 115, 105, 122, 101, 32, 61, 32, 49, 59, 32, 105, 110, 116, 32, 99, 111, 108, 115, 95, 112, 101, 114, 95, 116, 104, 114, 101, 97, 100, 32, 61, 32, 49, 50, 59, 32, 105, 110, 116, 32, 116, 104, 114, 101, 97, 100, 95, 103, 114, 111, 117, 112, 95, 119, 105, 100, 116, 104, 32, 61, 32, 51, 50, 59, 32, 105, 110, 116, 32, 114, 111, 119, 115, 95, 112, 101, 114, 95, 97, 99, 99, 101, 115, 115, 32, 61, 32, 49, 59, 32, 95, 95, 110, 118, 95, 98, 111, 111, 108, 32, 112, 97, 100, 100, 105, 110, 103, 32, 61, 32, 116, 114, 117, 101, 59, 32, 65, 108, 103, 111, 114, 105, 116, 104, 109, 32, 97, 108, 103, 111, 114, 105, 116, 104, 109, 32, 61, 32, 65, 108, 103, 111, 114, 105, 116, 104, 109, 58, 58, 107, 83, 111, 102, 116, 109, 97, 120, 93};
.global .align 1 .b8 __unnamed_101[349] = {118, 111, 105, 100, 32, 83, 111, 102, 116, 109, 97, 120, 87, 97, 114, 112, 73, 109, 112, 108, 40, 76, 79, 65, 68, 44, 32, 83, 84, 79, 82, 69, 44, 32, 115, 105, 103, 110, 101, 100, 32, 108, 111, 110, 103, 44, 32, 115, 105, 103, 110, 101, 100, 32, 108, 111, 110, 103, 41, 32, 91, 119, 105, 116, 104, 32, 76, 79, 65, 68, 32, 61, 32, 69, 108, 101, 109, 101, 110, 116, 119, 105, 115, 101, 83, 99, 97, 108, 101, 77, 97, 115, 107, 76, 111, 97, 100, 60, 102, 108, 111, 97, 116, 44, 32, 102, 108, 111, 97, 116, 44, 32, 95, 95, 110, 118, 95, 98, 111, 111, 108, 62, 59, 32, 83, 84, 79, 82, 69, 32, 61, 32, 68, 105, 114, 101, 99, 116, 83, 116, 111, 114, 101, 60, 102, 108, 111, 97, 116, 44, 32, 102, 108, 111, 97, 116, 62, 59, 32, 67, 111, 109, 112, 117, 116, 101, 84, 121, 112, 101, 32, 61, 32, 102, 108, 111, 97, 116, 59, 32, 105, 110, 116, 32, 112, 97, 99, 107, 95, 115, 105, 122, 101, 32, 61, 32, 49, 59, 32, 105, 110, 116, 32, 99, 111, 108, 115, 95, 112, 101, 114, 95, 116, 104, 114, 101, 97, 100, 32, 61, 32, 49, 51, 59, 32, 105, 110, 116, 32, 116, 104, 114, 101, 97, 100, 95, 103, 114, 111, 117, 112, 95, 119, 105, 100, 116, 104, 32, 61, 32, 51, 50, 59, 32, 105, 110, 116, 32, 114, 111, 119, 115, 95, 112, 101, 114, 95, 97, 99, 99, 101, 115, 115, 32, 61, 32, 49, 59, 32, 95, 95, 110, 118, 95, 98, 111, 111, 108, 32, 112, 97, 100, 100, 105, 110, 103, 32, 61, 32, 102, 97, 108, 115, 101, 59, 32, 65, 108, 103, 111, 114, 105, 116, 104, 109, 32, 97, 108, 103, 111, 114, 105, 116, 104, 109, 32, 61, 32, 65, 108, 103, 111, 114, 105, 116, 104, 109, 58, 58, 107, 83, 111, 102, 116, 109, 97, 120, 93};
.global .align 1 .b8 __unnamed_102[348] = {118, 111, 105, 100, 32, 83, 111, 102, 116, 109, 97, 120, 87, 97, 114, 112, 73, 109, 112, 108, 40, 76, 79, 65, 68, 44, 32, 83, 84, 79, 82, 69, 44, 32, 115, 105, 103, 110, 101, 100, 32, 108, 111, 110, 103, 44, 32, 115, 105, 103, 110, 101, 100, 32, 108, 111, 110, 103, 41, 32, 91, 119, 105, 116, 104, 32, 76, 79, 65, 68, 32, 61, 32, 69, 108, 101, 109, 101, 110, 116, 119, 105, 115, 101, 83, 99, 97, 108, 101, 77, 97, 115, 107, 76, 111, 97, 100, 60, 102, 108, 111, 97, 116, 44, 32, 102, 108, 111, 97, 116, 44, 32, 95, 95, 110, 118, 95, 98, 111, 111, 108, 62, 59, 32, 83, 84, 79, 82, 69, 32, 61, 32, 68, 105, 114, 101, 99, 116, 83, 116, 111, 114, 101, 60, 102, 108, 111, 97, 116, 44, 32, 102, 108, 111, 97, 116, 62, 59, 32, 67, 111, 109, 112, 117, 116, 101, 84, 121, 112, 101, 32, 61, 32, 102, 108, 111, 97, 116, 59, 32, 105, 110, 116, 32, 112, 97, 99, 107, 95, 115, 105, 122, 101, 32, 61, 32, 49, 59, 32, 105, 110, 116, 32, 99, 111, 108, 115, 95, 112, 101, 114, 95, 116, 104, 114, 101, 97, 100, 32, 61, 32, 49, 51, 59, 32, 105, 110, 116, 32, 116, 104, 114, 101, 97, 100, 95, 103, 114, 111, 117, 112, 95, 119, 105, 100, 116, 104, 32, 61, 32, 51, 50, 59, 32, 105, 110, 116, 32, 114, 111, 119, 115, 95, 112, 101, 114, 95, 97, 99, 99, 101, 115, 115, 32, 61, 32, 49, 59, 32, 95, 95, 110, 118, 95, 98, 111, 111, 108, 32, 112, 97, 100, 100, 105, 110, 103, 32, 61, 32, 116, 114, 117, 101, 59, 32, 65, 108, 103, 111, 114, 105, 116, 104, 109, 32, 97, 108, 103, 111, 114, 105, 116, 104, 109, 32, 61, 32, 65, 108, 103, 111, 114, 105, 116, 104, 109, 58, 58, 107, 83, 111, 102, 116, 109, 97, 120, 93};
.global .align 1 .b8 __unnamed_103[349] = {118, 111, 105, 100, 32, 83, 111, 102, 116, 109, 97, 120, 87, 97, 114, 112, 73, 109, 112, 108, 40, 76, 79, 65, 68, 44, 32, 83, 84, 79, 82, 69, 44, 32, 115, 105, 103, 110, 101, 100, 32, 108, 111, 110, 103, 44, 32, 115, 105, 103, 110, 101, 100, 32, 108, 111, 110, 103, 41, 32, 91, 119, 105, 116, 104, 32, 76, 79, 65, 68, 32, 61, 32, 69, 108, 101, 109, 101, 110, 116, 119, 105, 115, 101, 83, 99, 97, 108, 101, 77, 97, 115, 107, 76, 111, 97, 100, 60, 102, 108, 111, 97, 116, 44, 32, 102, 108, 111, 97, 116, 44, 32, 95, 95, 110, 118, 95, 98, 111, 111, 108, 62, 59, 32, 83, 84, 79, 82, 69, 32, 61, 32, 68, 105, 114, 101, 99, 116, 83, 116, 111, 114, 101, 60, 102, 108, 111, 97, 116, 44, 32, 102, 108, 111, 97, 116, 62, 59, 32, 67, 111, 109, 112, 117, 116, 101, 84, 121, 112, 101, 32, 61, 32, 102, 108, 111, 97, 116, 59, 32, 105, 110, 116, 32, 112, 97, 99, 107, 95, 115, 105, 122, 101, 32, 61, 32, 49, 59, 32, 105, 110, 116, 32, 99, 111, 108, 115, 95, 112, 101, 114, 95, 116, 104, 114, 101, 97, 100, 32, 61, 32, 49, 52, 59, 32, 105, 110, 116, 32, 116, 104, 114, 101, 97, 100, 95, 103, 114, 111, 117, 112, 95, 119, 105, 100, 116, 104, 32, 61, 32, 51, 50, 59, 32, 105, 110, 116, 32, 114, 111, 119, 115, 95, 112, 101, 114, 95, 97, 99, 99, 101, 115, 115, 32, 61, 32, 49, 59, 32, 95, 95, 110, 118, 95, 98, 111, 111, 108, 32, 112, 97, 100, 100, 105, 110, 103, 32, 61, 32, 102, 97, 108, 115, 101, 59, 32, 65, 108, 103, 111, 114, 105, 116, 104, 109, 32, 97, 108, 103, 111, 114, 105, 116, 104, 109, 32, 61, 32, 65, 108, 103, 111, 114, 105, 116, 104, 109, 58, 58, 107, 83, 111, 102, 116, 109, 97, 120, 93};
.global .align 1 .b8 __unnamed_104[348] = {118, 111, 105, 100, 32, 83, 111, 102, 116, 109, 97, 120, 87, 97, 114, 112, 73, 109, 112, 108, 40, 76, 79, 65, 68, 44, 32, 83, 84, 79, 82, 69, 44, 32, 115, 105, 103, 110, 101, 100, 32, 108, 111, 110, 103, 44, 32, 115, 105, 103, 110, 101, 100, 32, 108, 111, 110, 103, 41, 32, 91, 119, 105, 116, 104, 32, 76, 79, 65, 68, 32, 61, 32, 69, 108, 101, 109, 101, 110, 116, 119, 105, 115, 101, 83, 99, 97, 108, 101, 77, 97, 115, 107, 76, 111, 97, 100, 60, 102, 108, 111, 97, 116, 44, 32, 102, 108, 111, 97, 116, 44, 32, 95, 95, 110, 118, 95, 98, 111, 111, 108, 62, 59, 32, 83, 84, 79, 82, 69, 32, 61, 32, 68, 105, 114, 101, 99, 116, 83, 116, 111, 114, 101, 60, 102, 108, 111, 97, 116, 44, 32, 102, 108, 111, 97, 116, 62, 59, 32, 67, 111, 109, 112, 117, 116, 101, 84, 121, 112, 101, 32, 61, 32, 102, 108, 111, 97, 116, 59, 32, 105, 110, 116, 32, 112, 97, 99, 107, 95, 115, 105, 122, 101, 32, 61, 32, 49, 59, 32, 105, 110, 116, 32, 99, 111, 108, 115, 95, 112, 101, 114, 95, 116, 104, 114, 101, 97, 100, 32, 61, 32, 49, 52, 59, 32, 105, 110, 116, 32, 116, 104, 114, 101, 97, 100, 95, 103, 114, 111, 117, 112, 95, 119, 105, 100, 116, 104, 32, 61, 32, 51, 50, 59, 32, 105, 110, 116, 32, 114, 111, 119, 115, 95, 112, 101, 114, 95, 97, 99, 99, 101, 115, 115, 32, 61, 32, 49, 59, 32, 95, 95, 110, 118, 95, 98, 111, 111, 108, 32, 112, 97, 100, 100, 105, 110, 103, 32, 61, 32, 116, 114, 117, 101, 59, 32, 65, 108, 103, 111, 114, 105, 116, 104, 109, 32, 97, 108, 103, 111, 114, 105, 116, 104, 109, 32, 61, 32, 65, 108, 103, 111, 114, 105, 116, 104, 109, 58, 58, 107, 83, 111, 102, 116, 109, 97, 120, 93};
.global .align 1 .b8 __unnamed_105[349] = {118, 111, 105, 100, 32, 83, 111, 102, 116, 109, 97, 120, 87, 97, 114, 112, 73, 109, 112, 108, 40, 76, 79, 65, 68, 44, 32, 83, 84, 79, 82, 69, 44, 32, 115, 105, 103, 110, 101, 100, 32, 108, 111, 110, 103, 44, 32, 115, 105, 103, 110, 101, 100, 32, 108, 111, 110, 103, 41, 32, 91, 119, 105, 116, 104, 32, 76, 79, 65, 68, 32, 61, 32, 69, 108, 101, 109, 101, 110, 116, 119, 105, 115, 101, 83, 99, 97, 108, 101, 77, 97, 115, 107, 76, 111, 97, 100, 60, 102, 108, 111, 97, 116, 44, 32, 102, 108, 111, 97, 116, 44, 32, 95, 95, 110, 118, 95, 98, 111, 111, 108, 62, 59, 32, 83, 84, 79, 82, 69, 32, 61, 32, 68, 105, 114, 101, 99, 116, 83, 116, 111, 114, 101, 60, 102, 108, 111, 97, 116, 44, 32, 102, 108, 111, 97, 116, 62, 59, 32, 67, 111, 109, 112, 117, 116, 101, 84, 121, 112, 101, 32, 61, 32, 102, 108, 111, 97, 116, 59, 32, 105, 110, 116, 32, 112, 97, 99, 107, 95, 115, 105, 122, 101, 32, 61, 32, 49, 59, 32, 105, 110, 116, 32, 99, 111, 108, 115, 95, 112, 101, 114, 95, 116, 104, 114, 101, 97, 100, 32, 61, 32, 49, 53, 59, 32, 105, 110, 116, 32, 116, 104, 114, 101, 97, 100, 95, 103, 114, 111, 117, 112, 95, 119, 105, 100, 116, 104, 32, 61, 32, 51, 50, 59, 32, 105, 110, 116, 32, 114, 111, 119, 115, 95, 112, 101, 114, 95, 97, 99, 99, 101, 115, 115, 32, 61, 32, 49, 59, 32, 95, 95, 110, 118, 95, 98, 111, 111, 108, 32, 112, 97, 100, 100, 105, 110, 103, 32, 61, 32, 102, 97, 108, 115, 101, 59, 32, 65, 108, 103, 111, 114, 105, 116, 104, 109, 32, 97, 108, 103, 111, 114, 105, 116, 104, 109, 32, 61, 32, 65, 108, 103, 111, 114, 105, 116, 104, 109, 58, 58, 107, 83, 111, 102, 116, 109, 97, 120, 93};
.global .align 1 .b8 __unnamed_106[348] = {118, 111, 105, 100, 32, 83, 111, 102, 116, 109, 97, 120, 87, 97, 114, 112, 73, 109, 112, 108, 40, 76, 79, 65, 68, 44, 32, 83, 84, 79, 82, 69, 44, 32, 115, 105, 103, 110, 101, 100, 32, 108, 111, 110, 103, 44, 32, 115, 105, 103, 110, 101, 100, 32, 108, 111, 110, 103, 41, 32, 91, 119, 105, 116, 104, 32, 76, 79, 65, 68, 32, 61, 32, 69, 108, 101, 109, 101, 110, 116, 119, 105, 115, 101, 83, 99, 97, 108, 101, 77, 97, 115, 107, 76, 111, 97, 100, 60, 102, 108, 111, 97, 116, 44, 32, 102, 108, 111, 97, 116, 44, 32, 95, 95, 110, 118, 95, 98, 111, 111, 108, 62, 59, 32, 83, 84, 79, 82, 69, 32, 61, 32, 68, 105, 114, 101, 99, 116, 83, 116, 111, 114, 101, 60, 102, 108, 111, 97, 116, 44, 32, 102, 108, 111, 97, 116, 62, 59, 32, 67, 111, 109, 112, 117, 116, 101, 84, 121, 112, 101, 32, 61, 32, 102, 108, 111, 97, 116, 59, 32, 105, 110, 116, 32, 112, 97, 99, 107, 95, 115, 105, 122, 101, 32, 61, 32, 49, 59, 32, 105, 110, 116, 32, 99, 111, 108, 115, 95, 112, 101, 114, 95, 116, 104, 114, 101, 97, 100, 32, 61, 32, 49, 53, 59, 32, 105, 110, 116, 32, 116, 104, 114, 101, 97, 100, 95, 103, 114, 111, 117, 112, 95, 119, 105, 100, 116, 104, 32, 61, 32, 51, 50, 59, 32, 105, 110, 116, 32, 114, 111, 119, 115, 95, 112, 101, 114, 95, 97, 99, 99, 101, 115, 115, 32, 61, 32, 49, 59, 32, 95, 95, 110, 118, 95, 98, 111, 111, 108, 32, 112, 97, 100, 100, 105, 110, 103, 32, 61, 32, 116, 114, 117, 101, 59, 32, 65, 108, 103, 111, 114, 105, 116, 104, 109, 32, 97, 108, 103, 111, 114, 105, 116, 104, 109, 32, 61, 32, 65, 108, 103, 111, 114, 105, 116, 104, 109, 58, 58, 107, 83, 111, 102, 116, 109, 97, 120, 93};
.global .align 1 .b8 __unnamed_107[349] = {118, 111, 105, 100, 32, 83, 111, 102, 116, 109, 97, 120, 87, 97, 114, 112, 73, 109, 112, 108, 40, 76, 79, 65, 68, 44, 32, 83, 84, 79, 82, 69, 44, 32, 115, 105, 103, 110, 101, 100, 32, 108, 111, 110, 103, 44, 32, 115, 105, 103, 110, 101, 100, 32, 108, 111, 110, 103, 41, 32, 91, 119, 105, 116, 104, 32, 76, 79, 65, 68, 32, 61, 32, 69, 108, 101, 109, 101, 110, 116, 119, 105, 115, 101, 83, 99, 97, 108, 101, 77, 97, 115, 107, 76, 111, 97, 100, 60, 102, 108, 111, 97, 116, 44, 32, 102, 108, 111, 97, 116, 44, 32, 95, 95, 110, 118, 95, 98, 111, 111, 108, 62, 59, 32, 83, 84, 79, 82, 69, 32, 61, 32, 68, 105, 114, 101, 99, 116, 83, 116, 111, 114, 101, 60, 102, 108, 111, 97, 116, 44, 32, 102, 108, 111, 97, 116, 62, 59, 32, 67, 111, 109, 112, 117, 116, 101, 84, 121, 112, 101, 32, 61, 32, 102, 108, 111, 97, 116, 59, 32, 105, 110, 116, 32, 112, 97, 99, 107, 95, 115, 105, 122, 101, 32, 61, 32, 49, 59, 32, 105, 110, 116, 32, 99, 111, 108, 115, 95, 112, 101, 114, 95, 116, 104, 114, 101, 97, 100, 32, 61, 32, 49, 54, 59, 32, 105, 110, 116, 32, 116, 104, 114, 101, 97, 100, 95, 103, 114, 111, 117, 112, 95, 119, 105, 100, 116, 104, 32, 61, 32, 51, 50, 59, 32, 105, 110, 116, 32, 114, 111, 119, 115, 95, 112, 101, 114, 95, 97, 99, 99, 101, 115, 115, 32, 61, 32, 49, 59, 32, 95, 95, 110, 118, 95, 98, 111, 111, 108, 32, 112, 97, 100, 100, 105, 110, 103, 32, 61, 32, 102, 97, 108, 115, 101, 59, 32, 65, 108, 103, 111, 114, 105, 116, 104, 109, 32, 97, 108, 103, 111, 114, 105, 116, 104, 109, 32, 61, 32, 65, 108, 103, 111, 114, 105, 116, 104, 109, 58, 58, 107, 83, 111, 102, 116, 109, 97, 120, 93};
.global .align 1 .b8 __unnamed_108[348] = {118, 111, 105, 100, 32, 83, 111, 102, 116, 109, 97, 120, 87, 97, 114, 112, 73, 109, 112, 108, 40, 76, 79, 65, 68, 44, 32, 83, 84, 79, 82, 69, 44, 32, 115, 105, 103, 110, 101, 100, 32, 108, 111, 110, 103, 44, 32, 115, 105, 103, 110, 101, 100, 32, 108, 111, 110, 103, 41, 32, 91, 119, 105, 116, 104, 32, 76, 79, 65, 68, 32, 61, 32, 69, 108, 101, 109, 101, 110, 116, 119, 105, 115, 101, 83, 99, 97, 108, 101, 77, 97, 115, 107, 76, 111, 97, 100, 60, 102, 108, 111, 97, 116, 44, 32, 102, 108, 111, 97, 116, 44, 32, 95, 95, 110, 118, 95, 98, 111, 111, 108, 62, 59, 32, 83, 84, 79, 82, 69, 32, 61, 32, 68, 105, 114, 101, 99, 116, 83, 116, 111, 114, 101, 60, 102, 108, 111, 97, 116, 44, 32, 102, 108, 111, 97, 116, 62, 59, 32, 67, 111, 109, 112, 117, 116, 101, 84, 121, 112, 101, 32, 61, 32, 102, 108, 111, 97, 116, 59, 32, 105, 110, 116, 32, 112, 97, 99, 107, 95, 115, 105, 122, 101, 32, 61, 32, 49, 59, 32, 105, 110, 116, 32, 99, 111, 108, 115, 95, 112, 101, 114, 95, 116, 104, 114, 101, 97, 100, 32, 61, 32, 49, 54, 59, 32, 105, 110, 116, 32, 116, 104, 114, 101, 97, 100, 95, 103, 114, 111, 117, 112, 95, 119, 105, 100, 116, 104, 32, 61, 32, 51, 50, 59, 32, 105, 110, 116, 32, 114, 111, 119, 115, 95, 112, 101, 114, 95, 97, 99, 99, 101, 115, 115, 32, 61, 32, 49, 59, 32, 95, 95, 110, 118, 95, 98, 111, 111, 108, 32, 112, 97, 100, 100, 105, 110, 103, 32, 61, 32, 116, 114, 117, 101, 59, 32, 65, 108, 103, 111, 114, 105, 116, 104, 109, 32, 97, 108, 103, 111, 114, 105, 116, 104, 109, 32, 61, 32, 65, 108, 103, 111, 114, 105, 116, 104, 109, 58, 58, 107, 83, 111, 102, 116, 109, 97, 120, 93};
.global .align 1 .b8 __unnamed_109[349] = {118, 111, 105, 100, 32, 83, 111, 102, 116, 109, 97, 120, 87, 97, 114, 112, 73, 109, 112, 108, 40, 76, 79, 65, 68, 44, 32, 83, 84, 79, 82, 69, 44, 32, 115, 105, 103, 110, 101, 100, 32, 108, 111, 110, 103, 44, 32, 115, 105, 103, 110, 101, 100, 32, 108, 111, 110, 103, 41, 32, 91, 119, 105, 116, 104, 32, 76, 79, 65, 68, 32, 61, 32, 69, 108, 101, 109, 101, 110, 116, 119, 105, 115, 101, 83, 99, 97, 108, 101, 77, 97, 115, 107, 76, 111, 97, 100, 60, 102, 108, 111, 97, 116, 44, 32, 102, 108, 111, 97, 116, 44, 32, 95, 95, 110, 118, 95, 98, 111, 111, 108, 62, 59, 32, 83, 84, 79, 82, 69, 32, 61, 32, 68, 105, 114, 101, 99, 116, 83, 116, 111, 114, 101, 60, 102, 108, 111, 97, 116, 44, 32, 102, 108, 111, 97, 116, 62, 59, 32, 67, 111, 109, 112, 117, 116, 101, 84, 121, 112, 101, 32, 61, 32, 102, 108, 111, 97, 116, 59, 32, 105, 110, 116, 32, 112, 97, 99, 107, 95, 115, 105, 122, 101, 32, 61, 32, 49, 59, 32, 105, 110, 116, 32, 99, 111, 108, 115, 95, 112, 101, 114, 95, 116, 104, 114, 101, 97, 100, 32, 61, 32, 49, 55, 59, 32, 105, 110, 116, 32, 116, 104, 114, 101, 97, 100, 95, 103, 114, 111, 117, 112, 95, 119, 105, 100, 116, 104, 32, 61, 32, 51, 50, 59, 32, 105, 110, 116, 32, 114, 111, 119, 115, 95, 112, 101, 114, 95, 97, 99, 99, 101, 115, 115, 32, 61, 32, 49, 59, 32, 95, 95, 110, 118, 95, 98, 111, 111, 108, 32, 112, 97, 100, 100, 105, 110, 103, 32, 61, 32, 102, 97, 108, 115, 101, 59, 32, 65, 108, 103, 111, 114, 105, 116, 104, 109, 32, 97, 108, 103, 111, 114, 105, 116, 104, 109, 32, 61, 32, 65, 108, 103, 111, 114, 105, 116, 104, 109, 58, 58, 107, 83, 111, 102, 116, 109, 97, 120, 93};
.global .align 1 .b8 __unnamed_110[348] = {118, 111, 105, 100, 32, 83, 111, 102, 116, 109, 97, 120, 87, 97, 114, 112, 73, 109, 112, 108, 40, 76, 79, 65, 68, 44, 32, 83, 84, 79, 82, 69, 44, 32, 115, 105, 103, 110, 101, 100, 32, 108, 111, 110, 103, 44, 32, 115, 105, 103, 110, 101, 100, 32, 108, 111, 110, 103, 41, 32, 91, 119, 105, 116, 104, 32, 76, 79, 65, 68, 32, 61, 32, 69, 108, 101, 109, 101, 110, 116, 119, 105, 115, 101, 83, 99, 97, 108, 101, 77, 97, 115, 107, 76, 111, 97, 100, 60, 102, 108, 111, 97, 116, 44, 32, 102, 108, 111, 97, 116, 44, 32, 95, 95, 110, 118, 95, 98, 111, 111, 108, 62, 59, 32, 83, 84, 79, 82, 69, 32, 61, 32, 68, 105, 114, 101, 99, 116, 83, 116, 111, 114, 101, 60, 102, 108, 111, 97, 116, 44, 32, 102, 108, 111, 97, 116, 62, 59, 32, 67, 111, 109, 112, 117, 116, 101, 84, 121, 112, 101, 32, 61, 32, 102, 108, 111, 97, 116, 59, 32, 105, 110, 116, 32, 112, 97, 99, 107, 95, 115, 105, 122, 101, 32, 61, 32, 49, 59, 32, 105, 110, 116, 32, 99, 111, 108, 115, 95, 112, 101, 114, 95, 116, 104, 114, 101, 97, 100, 32, 61, 32, 49, 55, 59, 32, 105, 110, 116, 32, 116, 104, 114, 101, 97, 100, 95, 103, 114, 111, 117, 112, 95, 119, 105, 100, 116, 104, 32, 61, 32, 51, 50, 59, 32, 105, 110, 116, 32, 114, 111, 119, 115, 95, 112, 101, 114, 95, 97, 99, 99, 101, 115, 115, 32, 61, 32, 49, 59, 32, 95, 95, 110, 118, 95, 98, 111, 111, 108, 32, 112, 97, 100, 100, 105, 110, 103, 32, 61, 32, 116, 114, 117, 101, 59, 32, 65, 108, 103, 111, 114, 105, 116, 104, 109, 32, 97, 108, 103, 111, 114, 105, 116, 104, 109, 32, 61, 32, 65, 108, 103, 111, 114, 105, 116, 104, 109, 58, 58, 107, 83, 111, 102, 116, 109, 97, 120, 93};
.global .align 1 .b8 __unnamed_111[349] = {118, 111, 105, 100, 32, 83, 111, 102, 116, 109, 97, 120, 87, 97, 114, 112, 73, 109, 112, 108, 40, 76, 79, 65, 68, 44, 32, 83, 84, 79, 82, 69, 44, 32, 115, 105, 103, 110, 101, 100, 32, 108, 111, 110, 103, 44, 32, 115, 105, 103, 110, 101, 100, 32, 108, 111, 110, 103, 41, 32, 91, 119, 105, 116, 104, 32, 76, 79, 65, 68, 32, 61, 32, 69, 108, 101, 109, 101, 110, 116, 119, 105, 115, 101, 83, 99, 97, 108, 101, 77, 97, 115, 107, 76, 111, 97, 100, 60, 102, 108, 111, 97, 116, 44, 32, 102, 108, 111, 97, 116, 44, 32, 95, 95, 110, 118, 95, 98, 111, 111, 108, 62, 59, 32, 83, 84, 79, 82, 69, 32, 61, 32, 68, 105, 114, 101, 99, 116, 83, 116, 111, 114, 101, 60, 102, 108, 111, 97, 116, 44, 32, 102, 108, 111, 97, 116, 62, 59, 32, 67, 111, 109, 112, 117, 116, 101, 84, 121, 112, 101, 32, 61, 32, 102, 108, 111, 97, 116, 59, 32, 105, 110, 116, 32, 112, 97, 99, 107, 95, 115, 105, 122, 101, 32, 61, 32, 49, 59, 32, 105, 110, 116, 32, 99, 111, 108, 115, 95, 112, 101, 114, 95, 116, 104, 114, 101, 97, 100, 32, 61, 32, 49, 56, 59, 32, 105, 110, 116, 32, 116, 104, 114, 101, 97, 100, 95, 103, 114, 111, 117, 112, 95, 119, 105, 100, 116, 104, 32, 61, 32, 51, 50, 59, 32, 105, 110, 116, 32, 114, 111, 119, 115, 95, 112, 101, 114, 95, 97, 99, 99, 101, 115, 115, 32, 61, 32, 49, 59, 32, 95, 95, 110, 118, 95, 98, 111, 111, 108, 32, 112, 97, 100, 100, 105, 110, 103, 32, 61, 32, 102, 97, 108, 115, 101, 59, 32, 65, 108, 103, 111, 114, 105, 116, 104, 109, 32, 97, 108, 103, 111, 114, 105, 116, 104, 109, 32, 61, 32, 65, 108, 103, 111, 114, 105, 116, 104, 109, 58, 58, 107, 83, 111, 102, 116, 109, 97, 120, 93};
.global .align 1 .b8 __unnamed_112[348] = {118, 111, 105, 100, 32, 83, 111, 102, 116, 109, 97, 120, 87, 97, 114, 112, 73, 109, 112, 108, 40, 76, 79, 65, 68, 44, 32, 83, 84, 79, 82, 69, 44, 32, 115, 105, 103, 110, 101, 100, 32, 108, 111, 110, 103, 44, 32, 115, 105, 103, 110, 101, 100, 32, 108, 111, 110, 103, 41, 32, 91, 119, 105, 116, 104, 32, 76, 79, 65, 68, 32, 61, 32, 69, 108, 101, 109, 101, 110, 116, 119, 105, 115, 101, 83, 99, 97, 108, 101, 77, 97, 115, 107, 76, 111, 97, 100, 60, 102, 108, 111, 97, 116, 44, 32, 102, 108, 111, 97, 116, 44, 32, 95, 95, 110, 118, 95, 98, 111, 111, 108, 62, 59, 32, 83, 84, 79, 82, 69, 32, 61, 32, 68, 105, 114, 101, 99, 116, 83, 116, 111, 114, 101, 60, 102, 108, 111, 97, 116, 44, 32, 102, 108, 111, 97, 116, 62, 59, 32, 67, 111, 109, 112, 117, 116, 101, 84, 121, 112, 101, 32, 61, 32, 102, 108, 111, 97, 116, 59, 32, 105, 110, 116, 32, 112, 97, 99, 107, 95, 115, 105, 122, 101, 32, 61, 32, 49, 59, 32, 105, 110, 116, 32, 99, 111, 108, 115, 95, 112, 101, 114, 95, 116, 104, 114, 101, 97, 100, 32, 61, 32, 49, 56, 59, 32, 105, 110, 116, 32, 116, 104, 114, 101, 97, 100, 95, 103, 114, 111, 117, 112, 95, 119, 105, 100, 116, 104, 32, 61, 32, 51, 50, 59, 32, 105, 110, 116, 32, 114, 111, 119, 115, 95, 112, 101, 114, 95, 97, 99, 99, 101, 115, 115, 32, 61, 32, 49, 59, 32, 95, 95, 110, 118, 95, 98, 111, 111, 108, 32, 112, 97, 100, 100, 105, 110, 103, 32, 61, 32, 116, 114, 117, 101, 59, 32, 65, 108, 103, 111, 114, 105, 116, 104, 109, 32, 97, 108, 103, 111, 114, 105, 116, 104, 109, 32, 61, 32, 65, 108, 103, 111, 114, 105, 116, 104, 109, 58, 58, 107, 83, 111, 102, 116, 109, 97, 120, 93};
.global .align 1 .b8 __unnamed_113[349] = {118, 111, 105, 100, 32, 83, 111, 102, 116, 109, 97, 120, 87, 97, 114, 112, 73, 109, 112, 108, 40, 76, 79, 65, 68, 44, 32, 83, 84, 79, 82, 69, 44, 32, 115, 105, 103, 110, 101, 100, 32, 108, 111, 110, 103, 44, 32, 115, 105, 103, 110, 101, 100, 32, 108, 111, 110, 103, 41, 32, 91, 119, 105, 116, 104, 32, 76, 79, 65, 68, 32, 61, 32, 69, 108, 101, 109, 101, 110, 116, 119, 105, 115, 101, 83, 99, 97, 108, 101, 77, 97, 115, 107, 76, 111, 97, 100, 60, 102, 108, 111, 97, 116, 44, 32, 102, 108, 111, 97, 116, 44, 32, 95, 95, 110, 118, 95, 98, 111, 111, 108, 62, 59, 32, 83, 84, 79, 82, 69, 32, 61, 32, 68, 105, 114, 101, 99, 116, 83, 116, 111, 114, 101, 60, 102, 108, 111, 97, 116, 44, 32, 102, 108, 111, 97, 116, 62, 59, 32, 67, 111, 109, 112, 117, 116, 101, 84, 121, 112, 101, 32, 61, 32, 102, 108, 111, 97, 116, 59, 32, 105, 110, 116, 32, 112, 97, 99, 107, 95, 115, 105, 122, 101, 32, 61, 32, 49, 59, 32, 105, 110, 116, 32, 99, 111, 108, 115, 95, 112, 101, 114, 95, 116, 104, 114, 101, 97, 100, 32, 61, 32, 49, 57, 59, 32, 105, 110, 116, 32, 116, 104, 114, 101, 97, 100, 95, 103, 114, 111, 117, 112, 95, 119, 105, 100, 116, 104, 32, 61, 32, 51, 50, 59, 32, 105, 110, 116, 32, 114, 111, 119, 115, 95, 112, 101, 114, 95, 97, 99, 99, 101, 115, 115, 32, 61, 32, 49, 59, 32, 95, 95, 110, 118, 95, 98, 111, 111, 108, 32, 112, 97, 100, 100, 105, 110, 103, 32, 61, 32, 102, 97, 108, 115, 101, 59, 32, 65, 108, 103, 111, 114, 105, 116, 104, 109, 32, 97, 108, 103, 111, 114, 105, 116, 104, 109, 32, 61, 32, 65, 108, 103, 111, 114, 105, 116, 104, 109, 58, 58, 107, 83, 111, 102, 116, 109, 97, 120, 93};
.global .align 1 .b8 __unnamed_114[348] = {118, 111, 105, 100, 32, 83, 111, 102, 116, 109, 97, 120, 87, 97, 114, 112, 73, 109, 112, 108, 40, 76, 79, 65, 68, 44, 32, 83, 84, 79, 82, 69, 44, 32, 115, 105, 103, 110, 101, 100, 32, 108, 111, 110, 103, 44, 32, 115, 105, 103, 110, 101, 100, 32, 108, 111, 110, 103, 41, 32, 91, 119, 105, 116, 104, 32, 76, 79, 65, 68, 32, 61, 32, 69, 108, 101, 109, 101, 110, 116, 119, 105, 115, 101, 83, 99, 97, 108, 101, 77, 97, 115, 107, 76, 111, 97, 100, 60, 102, 108, 111, 97, 116, 44, 32, 102, 108, 111, 97, 116, 44, 32, 95, 95, 110, 118, 95, 98, 111, 111, 108, 62, 59, 32, 83, 84, 79, 82, 69, 32, 61, 32, 68, 105, 114, 101, 99, 116, 83, 116, 111, 114, 101, 60, 102, 108, 111, 97, 116, 44, 32, 102, 108, 111, 97, 116, 62, 59, 32, 67, 111, 109, 112, 117, 116, 101, 84, 121, 112, 101, 32, 61, 32, 102, 108, 111, 97, 116, 59, 32, 105, 110, 116, 32, 112, 97, 99, 107, 95, 115, 105, 122, 101, 32, 61, 32, 49, 59, 32, 105, 110, 116, 32, 99, 111, 108, 115, 95, 112, 101, 114, 95, 116, 104, 114, 101, 97, 100, 32, 61, 32, 49, 57, 59, 32, 105, 110, 116, 32, 116, 104, 114, 101, 97, 100, 95, 103, 114, 111, 117, 112, 95, 119, 105, 100, 116, 104, 32, 61, 32, 51, 50, 59, 32, 105, 110, 116, 32, 114, 111, 119, 115, 95, 112, 101, 114, 95, 97, 99, 99, 101, 115, 115, 32, 61, 32, 49, 59, 32, 95, 95, 110, 118, 95, 98, 111, 111, 108, 32, 112, 97, 100, 100, 105, 110, 103, 32, 61, 32, 116, 114, 117, 101, 59, 32, 65, 108, 103, 111, 114, 105, 116, 104, 109, 32, 97, 108, 103, 111, 114, 105, 116, 104, 109, 32, 61, 32, 65, 108, 103, 111, 114, 105, 116, 104, 109, 58, 58, 107, 83, 111, 102, 116, 109, 97, 120, 93};
.global .align 1 .b8 __unnamed_115[349] = {118, 111, 105, 100, 32, 83, 111, 102, 116, 109, 97, 120, 87, 97, 114, 112, 73, 109, 112, 108, 40, 76, 79, 65, 68, 44, 32, 83, 84, 79, 82, 69, 44, 32, 115, 105, 103, 110, 101, 100, 32, 108, 111, 110, 103, 44, 32, 115, 105, 103, 110, 101, 100, 32, 108, 111, 110, 103, 41, 32, 91, 119, 105, 116, 104, 32, 76, 79, 65, 68, 32, 61, 32, 69, 108, 101, 109, 101, 110, 116, 119, 105, 115, 101, 83, 99, 97, 108, 101, 77, 97, 115, 107, 76, 111, 97, 100, 60, 102, 108, 111, 97, 116, 44, 32, 102, 108, 111, 97, 116, 44, 32, 95, 95, 110, 118, 95, 98, 111, 111, 108, 62, 59, 32, 83, 84, 79, 82, 69, 32, 61, 32, 68, 105, 114, 101, 99, 116, 83, 116, 111, 114, 101, 60, 102, 108, 111, 97, 116, 44, 32, 102, 108, 111, 97, 116, 62, 59, 32, 67, 111, 109, 112, 117, 116, 101, 84, 121, 112, 101, 32, 61, 32, 102, 108, 111, 97, 116, 59, 32, 105, 110, 116, 32, 112, 97, 99, 107, 95, 115, 105, 122, 101, 32, 61, 32, 49, 59, 32, 105, 110, 116, 32, 99, 111, 108, 115, 95, 112, 101, 114, 95, 116, 104, 114, 101, 97, 100, 32, 61, 32, 50, 48, 59, 32, 105, 110, 116, 32, 116, 104, 114, 101, 97, 100, 95, 103, 114, 111, 117, 112, 95, 119, 105, 100, 116, 104, 32, 61, 32, 51, 50, 59, 32, 105, 110, 116, 32, 114, 111, 119, 115, 95, 112, 101, 114, 95, 97, 99, 99, 101, 115, 115, 32, 61, 32, 49, 59, 32, 95, 95, 110, 118, 95, 98, 111, 111, 108, 32, 112, 97, 100, 100, 105, 110, 103, 32, 61, 32, 102, 97, 108, 115, 101, 59, 32, 65, 108, 103, 111, 114, 105, 116, 104, 109, 32, 97, 108, 103, 111, 114, 105, 116, 104, 109, 32, 61, 32, 65, 108, 103, 111, 114, 105, 116, 104, 109, 58, 58, 107, 83, 111, 102, 116, 109, 97, 120, 93};
.global .align 1 .b8 __unnamed_116[348] = {118, 111, 105, 100, 32, 83, 111, 102, 116, 109, 97, 120, 87, 97, 114, 112, 73, 109, 112, 108, 40, 76, 79, 65, 68, 44, 32, 83, 84, 79, 82, 69, 44, 32, 115, 105, 103, 110, 101, 100, 32, 108, 111, 110, 103, 44, 32, 115, 105, 103, 110, 101, 100, 32, 108, 111, 110, 103, 41, 32, 91, 119, 105, 116, 104, 32, 76, 79, 65, 68, 32, 61, 32, 69, 108, 101, 109, 101, 110, 116, 119, 105, 115, 101, 83, 99, 97, 108, 101, 77, 97, 115, 107, 76, 111, 97, 100, 60, 102, 108, 111, 97, 116, 44, 32, 102, 108, 111, 97, 116, 44, 32, 95, 95, 110, 118, 95, 98, 111, 111, 108, 62, 59, 32, 83, 84, 79, 82, 69, 32, 61, 32, 68, 105, 114, 101, 99, 116, 83, 116, 111, 114, 101, 60, 102, 108, 111, 97, 116, 44, 32, 102, 108, 111, 97, 116, 62, 59, 32, 67, 111, 109, 112, 117, 116, 101, 84, 121, 112, 101, 32, 61, 32, 102, 108, 111, 97, 116, 59, 32, 105, 110, 116, 32, 112, 97, 99, 107, 95, 115, 105, 122, 101, 32, 61, 32, 49, 59, 32, 105, 110, 116, 32, 99, 111, 108, 115, 95, 112, 101, 114, 95, 116, 104, 114, 101, 97, 100, 32, 61, 32, 50, 48, 59, 32, 105, 110, 116, 32, 116, 104, 114, 101, 97, 100, 95, 103, 114, 111, 117, 112, 95, 119, 105, 100, 116, 104, 32, 61, 32, 51, 50, 59, 32, 105, 110, 116, 32, 114, 111, 119, 115, 95, 112, 101, 114, 95, 97, 99, 99, 101, 115, 115, 32, 61, 32, 49, 59, 32, 95, 95, 110, 118, 95, 98, 111, 111, 108, 32, 112, 97, 100, 100, 105, 110, 103, 32, 61, 32, 116, 114, 117, 101, 59, 32, 65, 108, 103, 111, 114, 105, 116, 104, 109, 32, 97, 108, 103, 111, 114, 105, 116, 104, 109, 32, 61, 32, 65, 108, 103, 111, 114, 105, 116, 104, 109, 58, 58, 107, 83, 111, 102, 116, 109, 97, 120, 93};
.global .align 1 .b8 __unnamed_117[349] = {118, 111, 105, 100, 32, 83, 111, 102, 116, 109, 97, 120, 87, 97, 114, 112, 73, 109, 112, 108, 40, 76, 79, 65, 68, 44, 32, 83, 84, 79, 82, 69, 44, 32, 115, 105, 103, 110, 101, 100, 32, 108, 111, 110, 103, 44, 32, 115, 105, 103, 110, 101, 100, 32, 108, 111, 110, 103, 41, 32, 91, 119, 105, 116, 104, 32, 76, 79, 65, 68, 32, 61, 32, 69, 108, 101, 109, 101, 110, 116, 119, 105, 115, 101, 83, 99, 97, 108, 101, 77, 97, 115, 107, 76, 111, 97, 100, 60, 102, 108, 111, 97, 116, 44, 32, 102, 108, 111, 97, 116, 44, 32, 95, 95, 110, 118, 95, 98, 111, 111, 108, 62, 59, 32, 83, 84, 79, 82, 69, 32, 61, 32, 68, 105, 114, 101, 99, 116, 83, 116, 111, 114, 101, 60, 102, 108, 111, 97, 116, 44, 32, 102, 108, 111, 97, 116, 62, 59, 32, 67, 111, 109, 112, 117, 116, 101, 84, 121, 112, 101, 32, 61, 32, 102, 108, 111, 97, 116, 59, 32, 105, 110, 116, 32, 112, 97, 99, 107, 95, 115, 105, 122, 101, 32, 61, 32, 49, 59, 32, 105, 110, 116, 32, 99, 111, 108, 115, 95, 112, 101, 114, 95, 116, 104, 114, 101, 97, 100, 32, 61, 32, 50, 49, 59, 32, 105, 110, 116, 32, 116, 104, 114, 101, 97, 100, 95, 103, 114, 111, 117, 112, 95, 119, 105, 100, 116, 104, 32, 61, 32, 51, 50, 59, 32, 105, 110, 116, 32, 114, 111, 119, 115, 95, 112, 101, 114, 95, 97, 99, 99, 101, 115, 115, 32, 61, 32, 49, 59, 32, 95, 95, 110, 118, 95, 98, 111, 111, 108, 32, 112, 97, 100, 100, 105, 110, 103, 32, 61, 32, 102, 97, 108, 115, 101, 59, 32, 65, 108, 103, 111, 114, 105, 116, 104, 109, 32, 97, 108, 103, 111, 114, 105, 116, 104, 109, 32, 61, 32, 65, 108, 103, 111, 114, 105, 116, 104, 109, 58, 58, 107, 83, 111, 102, 116, 109, 97, 120, 93};
.global .align 1 .b8 __unnamed_118[348] = {118, 111, 105, 100, 32, 83, 111, 102, 116, 109, 97, 120, 87, 97, 114, 112, 73, 109, 112, 108, 40, 76, 79, 65, 68, 44, 32, 83, 84, 79, 82, 69, 44, 32, 115, 105, 103, 110, 101, 100, 32, 108, 111, 110, 103, 44, 32, 115, 105, 103, 110, 101, 100, 32, 108, 111, 110, 103, 41, 32, 91, 119, 105, 116, 104, 32, 76, 79, 65, 68, 32, 61, 32, 69, 108, 101, 109, 101, 110, 116, 119, 105, 115, 101, 83, 99, 97, 108, 101, 77, 97, 115, 107, 76, 111, 97, 100, 60, 102, 108, 111, 97, 116, 44, 32, 102, 108, 111, 97, 116, 44, 32, 95, 95, 110, 118, 95, 98, 111, 111, 108, 62, 59, 32, 83, 84, 79, 82, 69, 32, 61, 32, 68, 105, 114, 101, 99, 116, 83, 116, 111, 114, 101, 60, 102, 108, 111, 97, 116, 44, 32, 102, 108, 111, 97, 116, 62, 59, 32, 67, 111, 109, 112, 117, 116, 101, 84, 121, 112, 101, 32, 61, 32, 102, 108, 111, 97, 116, 59, 32, 105, 110, 116, 32, 112, 97, 99, 107, 95, 115, 105, 122, 101, 32, 61, 32, 49, 59, 32, 105, 110, 116, 32, 99, 111, 108, 115, 95, 112, 101, 114, 95, 116, 104, 114, 101, 97, 100, 32, 61, 32, 50, 49, 59, 32, 105, 110, 116, 32, 116, 104, 114, 101, 97, 100, 95, 103, 114, 111, 117, 112, 95, 119, 105, 100, 116, 104, 32, 61, 32, 51, 50, 59, 32, 105, 110, 116, 32, 114, 111, 119, 115, 95, 112, 101, 114, 95, 97, 99, 99, 101, 115, 115, 32, 61, 32, 49, 59, 32, 95, 95, 110, 118, 95, 98, 111, 111, 108, 32, 112, 97, 100, 100, 105, 110, 103, 32, 61, 32, 116, 114, 117, 101, 59, 32, 65, 108, 103, 111, 114, 105, 116, 104, 109, 32, 97, 108, 103, 111, 114, 105, 116, 104, 109, 32, 61, 32, 65, 108, 103, 111, 114, 105, 116, 104, 109, 58, 58, 107, 83, 111, 102, 116, 109, 97, 120, 93};
.global .align 1 .b8 __unnamed_119[349] = {118, 111, 105, 100, 32, 83, 111, 102, 116, 109, 97, 120, 87, 97, 114, 112, 73, 109, 112, 108, 40, 76, 79, 65, 68, 44, 32, 83, 84, 79, 82, 69, 44, 32, 115, 105, 103, 110, 101, 100, 32, 108, 111, 110, 103, 44, 32, 115, 105, 103, 110, 101, 100, 32, 108, 111, 110, 103, 41, 32, 91, 119, 105, 116, 104, 32, 76, 79, 65, 68, 32, 61, 32, 69, 108, 101, 109, 101, 110, 116, 119, 105, 115, 101, 83, 99, 97, 108, 101, 77, 97, 115, 107, 76, 111, 97, 100, 60, 102, 108, 111, 97, 116, 44, 32, 102, 108, 111, 97, 116, 44, 32, 95, 95, 110, 118, 95, 98, 111, 111, 108, 62, 59, 32, 83, 84, 79, 82, 69, 32, 61, 32, 68, 105, 114, 101, 99, 116, 83, 116, 111, 114, 101, 60, 102, 108, 111, 97, 116, 44, 32, 102, 108, 111, 97, 116, 62, 59, 32, 67, 111, 109, 112, 117, 116, 101, 84, 121, 112, 101, 32, 61, 32, 102, 108, 111, 97, 116, 59, 32, 105, 110, 116, 32, 112, 97, 99, 107, 95, 115, 105, 122, 101, 32, 61, 32, 49, 59, 32, 105, 110, 116, 32, 99, 111, 108, 115, 95, 112, 101, 114, 95, 116, 104, 114, 101, 97, 100, 32, 61, 32, 50, 50, 59, 32, 105, 110, 116, 32, 116, 104, 114, 101, 97, 100, 95, 103, 114, 111, 117, 112, 95, 119, 105, 100, 116, 104, 32, 61, 32, 51, 50, 59, 32, 105, 110, 116, 32, 114, 111, 119, 115, 95, 112, 101, 114, 95, 97, 99, 99, 101, 115, 115, 32, 61, 32, 49, 59, 32, 95, 95, 110, 118, 95, 98, 111, 111, 108, 32, 112, 97, 100, 100, 105, 110, 103, 32, 61, 32, 102, 97, 108, 115, 101, 59, 32, 65, 108, 103, 111, 114, 105, 116, 104, 109, 32, 97, 108, 103, 111, 114, 105, 116, 104, 109, 32, 61, 32, 65, 108, 103, 111, 114, 105, 116, 104, 109, 58, 58, 107, 83, 111, 102, 116, 109, 97, 120, 93};
.global .align 1 .b8 __unnamed_120[348] = {118, 111, 105, 100, 32, 83, 111, 102, 116, 109, 97, 120, 87, 97, 114, 112, 73, 109, 112, 108, 40, 76, 79, 65, 68, 44, 32, 83, 84, 79, 82, 69, 44, 32, 115, 105, 103, 110, 101, 100, 32, 108, 111, 110, 103, 44, 32, 115, 105, 103, 110, 101, 100, 32, 108, 111, 110, 103, 41, 32, 91, 119, 105, 116, 104, 32, 76, 79, 65, 68, 32, 61, 32, 69, 108, 101, 109, 101, 110, 116, 119, 105, 115, 101, 83, 99, 97, 108, 101, 77, 97, 115, 107, 76, 111, 97, 100, 60, 102, 108, 111, 97, 116, 44, 32, 102, 108, 111, 97, 116, 44, 32, 95, 95, 110, 118, 95, 98, 111, 111, 108, 62, 59, 32, 83, 84, 79, 82, 69, 32, 61, 32, 68, 105, 114, 101, 99, 116, 83, 116, 111, 114, 101, 60, 102, 108, 111, 97, 116, 44, 32, 102, 108, 111, 97, 116, 62, 59, 32, 67, 111, 109, 112, 117, 116, 101, 84, 121, 112, 101, 32, 61, 32, 102, 108, 111, 97, 116, 59, 32, 105, 110, 116, 32, 112, 97, 99, 107, 95, 115, 105, 122, 101, 32, 61, 32, 49, 59, 32, 105, 110, 116, 32, 99, 111, 108, 115, 95, 112, 101, 114, 95, 116, 104, 114, 101, 97, 100, 32, 61, 32, 50, 50, 59, 32, 105, 110, 116, 32, 116, 104, 114, 101, 97, 100, 95, 103, 114, 111, 117, 112, 95, 119, 105, 100, 116, 104, 32, 61, 32, 51, 50, 59, 32, 105, 110, 116, 32, 114, 111, 119, 115, 95, 112, 101, 114, 95, 97, 99, 99, 101, 115, 115, 32, 61, 32, 49, 59, 32, 95, 95, 110, 118, 95, 98, 111, 111, 108, 32, 112, 97, 100, 100, 105, 110, 103, 32, 61, 32, 116, 114, 117, 101, 59, 32, 65, 108, 103, 111, 114, 105, 116, 104, 109, 32, 97, 108, 103, 111, 114, 105, 116, 104, 109, 32, 61, 32, 65, 108, 103, 111, 114, 105, 116, 104, 109, 58, 58, 107, 83, 111, 102, 116, 109, 97, 120, 93};
.global .align 1 .b8 __unnamed_121[349] = {118, 111, 105, 100, 32, 83, 111, 102, 116, 109, 97, 120, 87, 97, 114, 112, 73, 109, 112, 108, 40, 76, 79, 65, 68, 44, 32, 83, 84, 79, 82, 69, 44, 32, 115, 105, 103, 110, 101, 100, 32, 108, 111, 110, 103, 44, 32, 115, 105, 103, 110, 101, 100, 32, 108, 111, 110, 103, 41, 32, 91, 119, 105, 116, 104, 32, 76, 79, 65, 68, 32, 61, 32, 69, 108, 101, 109, 101, 110, 116, 119, 105, 115, 101, 83, 99, 97, 108, 101, 77, 97, 115, 107, 76, 111, 97, 100, 60, 102, 108, 111, 97, 116, 44, 32, 102, 108, 111, 97, 116, 44, 32, 95, 95, 110, 118, 95, 98, 111, 111, 108, 62, 59, 32, 83, 84, 79, 82, 69, 32, 61, 32, 68, 105, 114, 101, 99, 116, 83, 116, 111, 114, 101, 60, 102, 108, 111, 97, 116, 44, 32, 102, 108, 111, 97, 116, 62, 59, 32, 67, 111, 109, 112, 117, 116, 101, 84, 121, 112, 101, 32, 61, 32, 102, 108, 111, 97, 116, 59, 32, 105, 110, 116, 32, 112, 97, 99, 107, 95, 115, 105, 122, 101, 32, 61, 32, 49, 59, 32, 105, 110, 116, 32, 99, 111, 108, 115, 95, 112, 101, 114, 95, 116, 104, 114, 101, 97, 100, 32, 61, 32, 50, 51, 59, 32, 105, 110, 116, 32, 116, 104, 114, 101, 97, 100, 95, 103, 114, 111, 117, 112, 95, 119, 105, 100, 116, 104, 32, 61, 32, 51, 50, 59, 32, 105, 110, 116, 32, 114, 111, 119, 115, 95, 112, 101, 114, 95, 97, 99, 99, 101, 115, 115, 32, 61, 32, 49, 59, 32, 95, 95, 110, 118, 95, 98, 111, 111, 108, 32, 112, 97, 100, 100, 105, 110, 103, 32, 61, 32, 102, 97, 108, 115, 101, 59, 32, 65, 108, 103, 111, 114, 105, 116, 104, 109, 32, 97, 108, 103, 111, 114, 105, 116, 104, 109, 32, 61, 32, 65, 108, 103, 111, 114, 105, 116, 104, 109, 58, 58, 107, 83, 111, 102, 116, 109, 97, 120, 93};
.global .align 1 .b8 __unnamed_122[348] = {118, 111, 105, 100, 32, 83, 111, 102, 116, 109, 97, 120, 87, 97, 114, 112, 73, 109, 112, 108, 40, 76, 79, 65, 68, 44, 32, 83, 84, 79, 82, 69, 44, 32, 115, 105, 103, 110, 101, 100, 32, 108, 111, 110, 103, 44, 32, 115, 105, 103, 110, 101, 100, 32, 108, 111, 110, 103, 41, 32, 91, 119, 105, 116, 104, 32, 76, 79, 65, 68, 32, 61, 32, 69, 108, 101, 109, 101, 110, 116, 119, 105, 115, 101, 83, 99, 97, 108, 101, 77, 97, 115, 107, 76, 111, 97, 100, 60, 102, 108, 111, 97, 116, 44, 32, 102, 108, 111, 97, 116, 44, 32, 95, 95, 110, 118, 95, 98, 111, 111, 108, 62, 59, 32, 83, 84, 79, 82, 69, 32, 61, 32, 68, 105, 114, 101, 99, 116, 83, 116, 111, 114, 101, 60, 102, 108, 111, 97, 116, 44, 32, 102, 108, 111, 97, 116, 62, 59, 32, 67, 111, 109, 112, 117, 116, 101, 84, 121, 112, 101, 32, 61, 32, 102, 108, 111, 97, 116, 59, 32, 105, 110, 116, 32, 112, 97, 99, 107, 95, 115, 105, 122, 101, 32, 61, 32, 49, 59, 32, 105, 110, 116, 32, 99, 111, 108, 115, 95, 112, 101, 114, 95, 116, 104, 114, 101, 97, 100, 32, 61, 32, 50, 51, 59, 32, 105, 110, 116, 32, 116, 104, 114, 101, 97, 100, 95, 103, 114, 111, 117, 112, 95, 119, 105, 100, 116, 104, 32, 61, 32, 51, 50, 59, 32, 105, 110, 116, 32, 114, 111, 119, 115, 95, 112, 101, 114, 95, 97, 99, 99, 101, 115, 115, 32, 61, 32, 49, 59, 32, 95, 95, 110, 118, 95, 98, 111, 111, 108, 32, 112, 97, 100, 100, 105, 110, 103, 32, 61, 32, 116, 114, 117, 101, 59, 32, 65, 108, 103, 111, 114, 105, 116, 104, 109, 32, 97, 108, 103, 111, 114, 105, 116, 104, 109, 32, 61, 32, 65, 108, 103, 111, 114, 105, 116, 104, 109, 58, 58, 107, 83, 111, 102, 116, 109, 97, 120, 93};
.global .align 1 .b8 __unnamed_123[349] = {118, 111, 105, 100, 32, 83, 111, 102, 116, 109, 97, 120, 87, 97, 114, 112, 73, 109, 112, 108, 40, 76, 79, 65, 68, 44, 32, 83, 84, 79, 82, 69, 44, 32, 115, 105, 103, 110, 101, 100, 32, 108, 111, 110, 103, 44, 32, 115, 105, 103, 110, 101, 100, 32, 108, 111, 110, 103, 41, 32, 91, 119, 105, 116, 104, 32, 76, 79, 65, 68, 32, 61, 32, 69, 108, 101, 109, 101, 110, 116, 119, 105, 115, 101, 83, 99, 97, 108, 101, 77, 97, 115, 107, 76, 111, 97, 100, 60, 102, 108, 111, 97, 116, 44, 32, 102, 108, 111, 97, 116, 44, 32, 95, 95, 110, 118, 95, 98, 111, 111, 108, 62, 59, 32, 83, 84, 79, 82, 69, 32, 61, 32, 68, 105, 114, 101, 99, 116, 83, 116, 111, 114, 101, 60, 102, 108, 111, 97, 116, 44, 32, 102, 108, 111, 97, 116, 62, 59, 32, 67, 111, 109, 112, 117, 116, 101, 84, 121, 112, 101, 32, 61, 32, 102, 108, 111, 97, 116, 59, 32, 105, 110, 116, 32, 112, 97, 99, 107, 95, 115, 105, 122, 101, 32, 61, 32, 49, 59, 32, 105, 110, 116, 32, 99, 111, 108, 115, 95, 112, 101, 114, 95, 116, 104, 114, 101, 97, 100, 32, 61, 32, 50, 52, 59, 32, 105, 110, 116, 32, 116, 104, 114, 101, 97, 100, 95, 103, 114, 111, 117, 112, 95, 119, 105, 100, 116, 104, 32, 61, 32, 51, 50, 59, 32, 105, 110, 116, 32, 114, 111, 119, 115, 95, 112, 101, 114, 95, 97, 99, 99, 101, 115, 115, 32, 61, 32, 49, 59, 32, 95, 95, 110, 118, 95, 98, 111, 111, 108, 32, 112, 97, 100, 100, 105, 110, 103, 32, 61, 32, 102, 97, 108, 115, 101, 59, 32, 65, 108, 103, 111, 114, 105, 116, 104, 109, 32, 97, 108, 103, 111, 114, 105, 116, 104, 109, 32, 61, 32, 65, 108, 103, 111, 114, 105, 116, 104, 109, 58, 58, 107, 83, 111, 102, 116, 109, 97, 120, 93};
.global .align 1 .b8 __unnamed_124[348] = {118, 111, 105, 100, 32, 83, 111, 102, 116, 109, 97, 120, 87, 97, 114, 112, 73, 109, 112, 108, 40, 76, 79, 65, 68, 44, 32, 83, 84, 79, 82, 69, 44, 32, 115, 105, 103, 110, 101, 100, 32, 108, 111, 110, 103, 44, 32, 115, 105, 103, 110, 101, 100, 32, 108, 111, 110, 103, 41, 32, 91, 119, 105, 116, 104, 32, 76, 79, 65, 68, 32, 61, 32, 69, 108, 101, 109, 101, 110, 116, 119, 105, 115, 101, 83, 99, 97, 108, 101, 77, 97, 115, 107, 76, 111, 97, 100, 60, 102, 108, 111, 97, 116, 44, 32, 102, 108, 111, 97, 116, 44, 32, 95, 95, 110, 118, 95, 98, 111, 111, 108, 62, 59, 32, 83, 84, 79, 82, 69, 32, 61, 32, 68, 105, 114, 101, 99, 116, 83, 116, 111, 114, 101, 60, 102, 108, 111, 97, 116, 44, 32, 102, 108, 111, 97, 116, 62, 59, 32, 67, 111, 109, 112, 117, 116, 101, 84, 121, 112, 101, 32, 61, 32, 102, 108, 111, 97, 116, 59, 32, 105, 110, 116, 32, 112, 97, 99, 107, 95, 115, 105, 122, 101, 32, 61, 32, 49, 59, 32, 105, 110, 116, 32, 99, 111, 108, 115, 95, 112, 101, 114, 95, 116, 104, 114, 101, 97, 100, 32, 61, 32, 50, 52, 59, 32, 105, 110, 116, 32, 116, 104, 114, 101, 97, 100, 95, 103, 114, 111, 117, 112, 95, 119, 105, 100, 116, 104, 32, 61, 32, 51, 50, 59, 32, 105, 110, 116, 32, 114, 111, 119, 115, 95, 112, 101, 114, 95, 97, 99, 99, 101, 115, 115, 32, 61, 32, 49, 59, 32, 95, 95, 110, 118, 95, 98, 111, 111, 108, 32, 112, 97, 100, 100, 105, 110, 103, 32, 61, 32, 116, 114, 117, 101, 59, 32, 65, 108, 103, 111, 114, 105, 116, 104, 109, 32, 97, 108, 103, 111, 114, 105, 116, 104, 109, 32, 61, 32, 65, 108, 103, 111, 114, 105, 116, 104, 109, 58, 58, 107, 83, 111, 102, 116, 109, 97, 120, 93};
.global .align 1 .b8 __unnamed_125[349] = {118, 111, 105, 100, 32, 83, 111, 102, 116, 109, 97, 120, 87, 97, 114, 112, 73, 109, 112, 108, 40, 76, 79, 65, 68, 44, 32, 83, 84, 79, 82, 69, 44, 32, 115, 105, 103, 110, 101, 100, 32, 108, 111, 110, 103, 44, 32, 115, 105, 103, 110, 101, 100, 32, 108, 111, 110, 103, 41, 32, 91, 119, 105, 116, 104, 32, 76, 79, 65, 68, 32, 61, 32, 69, 108, 101, 109, 101, 110, 116, 119, 105, 115, 101, 83, 99, 97, 108, 101, 77, 97, 115, 107, 76, 111, 97, 100, 60, 102, 108, 111, 97, 116, 44, 32, 102, 108, 111, 97, 116, 44, 32, 95, 95, 110, 118, 95, 98, 111, 111, 108, 62, 59, 32, 83, 84, 79, 82, 69, 32, 61, 32, 68, 105, 114, 101, 99, 116, 83, 116, 111, 114, 101, 60, 102, 108, 111, 97, 116, 44, 32, 102, 108, 111, 97, 116, 62, 59, 32, 67, 111, 109, 112, 117, 116, 101, 84, 121, 112, 101, 32, 61, 32, 102, 108, 111, 97, 116, 59, 32, 105, 110, 116, 32, 112, 97, 99, 107, 95, 115, 105, 122, 101, 32, 61, 32, 49, 59, 32, 105, 110, 116, 32, 99, 111, 108, 115, 95, 112, 101, 114, 95, 116, 104, 114, 101, 97, 100, 32, 61, 32, 50, 53, 59, 32, 105, 110, 116, 32, 116, 104, 114, 101, 97, 100, 95, 103, 114, 111, 117, 112, 95, 119, 105, 100, 116, 104, 32, 61, 32, 51, 50, 59, 32, 105, 110, 116, 32, 114, 111, 119, 115, 95, 112, 101, 114, 95, 97, 99, 99, 101, 115, 115, 32, 61, 32, 49, 59, 32, 95, 95, 110, 118, 95, 98, 111, 111, 108, 32, 112, 97, 100, 100, 105, 110, 103, 32, 61, 32, 102, 97, 108, 115, 101, 59, 32, 65, 108, 103, 111, 114, 105, 116, 104, 109, 32, 97, 108, 103, 111, 114, 105, 116, 104, 109, 32, 61, 32, 65, 108, 103, 111, 114, 105, 116, 104, 109, 58, 58, 107, 83, 111, 102, 116, 109, 97, 120, 93};
.global .align 1 .b8 __unnamed_126[348] = {118, 111, 105, 100, 32, 83, 111, 102, 116, 109, 97, 120, 87, 97, 114, 112, 73, 109, 112, 108, 40, 76, 79, 65, 68, 44, 32, 83, 84, 79, 82, 69, 44, 32, 115, 105, 103, 110, 101, 100, 32, 108, 111, 110, 103, 44, 32, 115, 105, 103, 110, 101, 100, 32, 108, 111, 110, 103, 41, 32, 91, 119, 105, 116, 104, 32, 76, 79, 65, 68, 32, 61, 32, 69, 108, 101, 109, 101, 110, 116, 119, 105, 115, 101, 83, 99, 97, 108, 101, 77, 97, 115, 107, 76, 111, 97, 100, 60, 102, 108, 111, 97, 116, 44, 32, 102, 108, 111, 97, 116, 44, 32, 95, 95, 110, 118, 95, 98, 111, 111, 108, 62, 59, 32, 83, 84, 79, 82, 69, 32, 61, 32, 68, 105, 114, 101, 99, 116, 83, 116, 111, 114, 101, 60, 102, 108, 111, 97, 116, 44, 32, 102, 108, 111, 97, 116, 62, 59, 32, 67, 111, 109, 112, 117, 116, 101, 84, 121, 112, 101, 32, 61, 32, 102, 108, 111, 97, 116, 59, 32, 105, 110, 116, 32, 112, 97, 99, 107, 95, 115, 105, 122, 101, 32, 61, 32, 49, 59, 32, 105, 110, 116, 32, 99, 111, 108, 115, 95, 112, 101, 114, 95, 116, 104, 114, 101, 97, 100, 32, 61, 32, 50, 53, 59, 32, 105, 110, 116, 32, 116, 104, 114, 101, 97, 100, 95, 103, 114, 111, 117, 112, 95, 119, 105, 100, 116, 104, 32, 61, 32, 51, 50, 59, 32, 105, 110, 116, 32, 114, 111, 119, 115, 95, 112, 101, 114, 95, 97, 99, 99, 101, 115, 115, 32, 61, 32, 49, 59, 32, 95, 95, 110, 118, 95, 98, 111, 111, 108, 32, 112, 97, 100, 100, 105, 110, 103, 32, 61, 32, 116, 114, 117, 101, 59, 32, 65, 108, 103, 111, 114, 105, 116, 104, 109, 32, 97, 108, 103, 111, 114, 105, 116, 104, 109, 32, 61, 32, 65, 108, 103, 111, 114, 105, 116, 104, 109, 58, 58, 107, 83, 111, 102, 116, 109, 97, 120, 93};
.global .align 1 .b8 __unnamed_127[349] = {118, 111, 105, 100, 32, 83, 111, 102, 116, 109, 97, 120, 87, 97, 114, 112, 73, 109, 112, 108, 40, 76, 79, 65, 68, 44, 32, 83, 84, 79, 82, 69, 44, 32, 115, 105, 103, 110, 101, 100, 32, 108, 111, 110, 103, 44, 32, 115, 105, 103, 110, 101, 100, 32, 108, 111, 110, 103, 41, 32, 91, 119, 105, 116, 104, 32, 76, 79, 65, 68, 32, 61, 32, 69, 108, 101, 109, 101, 110, 116, 119, 105, 115, 101, 83, 99, 97, 108, 101, 77, 97, 115, 107, 76, 111, 97, 100, 60, 102, 108, 111, 97, 116, 44, 32, 102, 108, 111, 97, 116, 44, 32, 95, 95, 110, 118, 95, 98, 111, 111, 108, 62, 59, 32, 83, 84, 79, 82, 69, 32, 61, 32, 68, 105, 114, 101, 99, 116, 83, 116, 111, 114, 101, 60, 102, 108, 111, 97, 116, 44, 32, 102, 108, 111, 97, 116, 62, 59, 32, 67, 111, 109, 112, 117, 116, 101, 84, 121, 112, 101, 32, 61, 32, 102, 108, 111, 97, 116, 59, 32, 105, 110, 116, 32, 112, 97, 99, 107, 95, 115, 105, 122, 101, 32, 61, 32, 49, 59, 32, 105, 110, 116, 32, 99, 111, 108, 115, 95, 112, 101, 114, 95, 116, 104, 114, 101, 97, 100, 32, 61, 32, 50, 54, 59, 32, 105, 110, 116, 32, 116, 104, 114, 101, 97, 100, 95, 103, 114, 111, 117, 112, 95, 119, 105, 100, 116, 104, 32, 61, 32, 51, 50, 59, 32, 105, 110, 116, 32, 114, 111, 119, 115, 95, 112, 101, 114, 95, 97, 99, 99, 101, 115, 115, 32, 61, 32, 49, 59, 32, 95, 95, 110, 118, 95, 98, 111, 111, 108, 32, 112, 97, 100, 100, 105, 110, 103, 32, 61, 32, 102, 97, 108, 115, 101, 59, 32, 65, 108, 103, 111, 114, 105, 116, 104, 109, 32, 97, 108, 103, 111, 114, 105, 116, 104, 109, 32, 61, 32, 65, 108, 103, 111, 114, 105, 116, 104, 109, 58, 58, 107, 83, 111, 102, 116, 109, 97, 120, 93};
.global .align 1 .b8 __unnamed_128[348] = {118, 111, 105, 100, 32, 83, 111, 102, 116, 109, 97, 120, 87, 97, 114, 112, 73, 109, 112, 108, 40, 76, 79, 65, 68, 44, 32, 83, 84, 79, 82, 69, 44, 32, 115, 105, 103, 110, 101, 100, 32, 108, 111, 110, 103, 44, 32, 115, 105, 103, 110, 101, 100, 32, 108, 111, 110, 103, 41, 32, 91, 119, 105, 116, 104, 32, 76, 79, 65, 68, 32, 61, 32, 69, 108, 101, 109, 101, 110, 116, 119, 105, 115, 101, 83, 99, 97, 108, 101, 77, 97, 115, 107, 76, 111, 97, 100, 60, 102, 108, 111, 97, 116, 44, 32, 102, 108, 111, 97, 116, 44, 32, 95, 95, 110, 118, 95, 98, 111, 111, 108, 62, 59, 32, 83, 84, 79, 82, 69, 32, 61, 32, 68, 105, 114, 101, 99, 116, 83, 116, 111, 114, 101, 60, 102, 108, 111, 97, 116, 44, 32, 102, 108, 111, 97, 116, 62, 59, 32, 67, 111, 109, 112, 117, 116, 101, 84, 121, 112, 101, 32, 61, 32, 102, 108, 111, 97, 116, 59, 32, 105, 110, 116, 32, 112, 97, 99, 107, 95, 115, 105, 122, 101, 32, 61, 32, 49, 59, 32, 105, 110, 116, 32, 99, 111, 108, 115, 95, 112, 101, 114, 95, 116, 104, 114, 101, 97, 100, 32, 61, 32, 50, 54, 59, 32, 105, 110, 116, 32, 116, 104, 114, 101, 97, 100, 95, 103, 114, 111, 117, 112, 95, 119, 105, 100, 116, 104, 32, 61, 32, 51, 50, 59, 32, 105, 110, 116, 32, 114, 111, 119, 115, 95, 112, 101, 114, 95, 97, 99, 99, 101, 115, 115, 32, 61, 32, 49, 59, 32, 95, 95, 110, 118, 95, 98, 111, 111, 108, 32, 112, 97, 100, 100, 105, 110, 103, 32, 61, 32, 116, 114, 117, 101, 59, 32, 65, 108, 103, 111, 114, 105, 116, 104, 109, 32, 97, 108, 103, 111, 114, 105, 116, 104, 109, 32, 61, 32, 65, 108, 103, 111, 114, 105, 116, 104, 109, 58, 58, 107, 83, 111, 102, 116, 109, 97, 120, 93};
.global .align 1 .b8 __unnamed_129[349] = {118, 111, 105, 100, 32, 83, 111, 102, 116, 109, 97, 120, 87, 97, 114, 112, 73, 109, 112, 108, 40, 76, 79, 65, 68, 44, 32, 83, 84, 79, 82, 69, 44, 32, 115, 105, 103, 110, 101, 100, 32, 108, 111, 110, 103, 44, 32, 115, 105, 103, 110, 101, 100, 32, 108, 111, 110, 103, 41, 32, 91, 119, 105, 116, 104, 32, 76, 79, 65, 68, 32, 61, 32, 69, 108, 101, 109, 101, 110, 116, 119, 105, 115, 101, 83, 99, 97, 108, 101, 77, 97, 115, 107, 76, 111, 97, 100, 60, 102, 108, 111, 97, 116, 44, 32, 102, 108, 111, 97, 116, 44, 32, 95, 95, 110, 118, 95, 98, 111, 111, 108, 62, 59, 32, 83, 84, 79, 82, 69, 32, 61, 32, 68, 105, 114, 101, 99, 116, 83, 116, 111, 114, 101, 60, 102, 108, 111, 97, 116, 44, 32, 102, 108, 111, 97, 116, 62, 59, 32, 67, 111, 109, 112, 117, 116, 101, 84, 121, 112, 101, 32, 61, 32, 102, 108, 111, 97, 116, 59, 32, 105, 110, 116, 32, 112, 97, 99, 107, 95, 115, 105, 122, 101, 32, 61, 32, 49, 59, 32, 105, 110, 116, 32, 99, 111, 108, 115, 95, 112, 101, 114, 95, 116, 104, 114, 101, 97, 100, 32, 61, 32, 50, 55, 59, 32, 105, 110, 116, 32, 116, 104, 114, 101, 97, 100, 95, 103, 114, 111, 117, 112, 95, 119, 105, 100, 116, 104, 32, 61, 32, 51, 50, 59, 32, 105, 110, 116, 32, 114, 111, 119, 115, 95, 112, 101, 114, 95, 97, 99, 99, 101, 115, 115, 32, 61, 32, 49, 59, 32, 95, 95, 110, 118, 95, 98, 111, 111, 108, 32, 112, 97, 100, 100, 105, 110, 103, 32, 61, 32, 102, 97, 108, 115, 101, 59, 32, 65, 108, 103, 111, 114, 105, 116, 104, 109, 32, 97, 108, 103, 111, 114, 105, 116, 104, 109, 32, 61, 32, 65, 108, 103, 111, 114, 105, 116, 104, 109, 58, 58, 107, 83, 111, 102, 116, 109, 97, 120, 93};
.global .align 1 .b8 __unnamed_130[348] = {118, 111, 105, 100, 32, 83, 111, 102, 116, 109, 97, 120, 87, 97, 114, 112, 73, 109, 112, 108, 40, 76, 79, 65, 68, 44, 32, 83, 84, 79, 82, 69, 44, 32, 115, 105, 103, 110, 101, 100, 32, 108, 111, 110, 103, 44, 32, 115, 105, 103, 110, 101, 100, 32, 108, 111, 110, 103, 41, 32, 91, 119, 105, 116, 104, 32, 76, 79, 65, 68, 32, 61, 32, 69, 108, 101, 109, 101, 110, 116, 119, 105, 115, 101, 83, 99, 97, 108, 101, 77, 97, 115, 107, 76, 111, 97, 100, 60, 102, 108, 111, 97, 116, 44, 32, 102, 108, 111, 97, 116, 44, 32, 95, 95, 110, 118, 95, 98, 111, 111, 108, 62, 59, 32, 83, 84, 79, 82, 69, 32, 61, 32, 68, 105, 114, 101, 99, 116, 83, 116, 111, 114, 101, 60, 102, 108, 111, 97, 116, 44, 32, 102, 108, 111, 97, 116, 62, 59, 32, 67, 111, 109, 112, 117, 116, 101, 84, 121, 112, 101, 32, 61, 32, 102, 108, 111, 97, 116, 59, 32, 105, 110, 116, 32, 112, 97, 99, 107, 95, 115, 105, 122, 101, 32, 61, 32, 49, 59, 32, 105, 110, 116, 32, 99, 111, 108, 115, 95, 112, 101, 114, 95, 116, 104, 114, 101, 97, 100, 32, 61, 32, 50, 55, 59, 32, 105, 110, 116, 32, 116, 104, 114, 101, 97, 100, 95, 103, 114, 111, 117, 112, 95, 119, 105, 100, 116, 104, 32, 61, 32, 51, 50, 59, 32, 105, 110, 116, 32, 114, 111, 119, 115, 95, 112, 101, 114, 95, 97, 99, 99, 101, 115, 115, 32, 61, 32, 49, 59, 32, 95, 95, 110, 118, 95, 98, 111, 111, 108, 32, 112, 97, 100, 100, 105, 110, 103, 32, 61, 32, 116, 114, 117, 101, 59, 32, 65, 108, 103, 111, 114, 105, 116, 104, 109, 32, 97, 108, 103, 111, 114, 105, 116, 104, 109, 32, 61, 32, 65, 108, 103, 111, 114, 105, 116, 104, 109, 58, 58, 107, 83, 111, 102, 116, 109, 97, 120, 93};
.global .align 1 .b8 __unnamed_131[349] = {118, 111, 105, 100, 32, 83, 111, 102, 116, 109, 97, 120, 87, 97, 114, 112, 73, 109, 112, 108, 40, 76, 79, 65, 68, 44, 32, 83, 84, 79, 82, 69, 44, 32, 115, 105, 103, 110, 101, 100, 32, 108, 111, 110, 103, 44, 32, 115, 105, 103, 110, 101, 100, 32, 108, 111, 110, 103, 41, 32, 91, 119, 105, 116, 104, 32, 76, 79, 65, 68, 32, 61, 32, 69, 108, 101, 109, 101, 110, 116, 119, 105, 115, 101, 83, 99, 97, 108, 101, 77, 97, 115, 107, 76, 111, 97, 100, 60, 102, 108, 111, 97, 116, 44, 32, 102, 108, 111, 97, 116, 44, 32, 95, 95, 110, 118, 95, 98, 111, 111, 108, 62, 59, 32, 83, 84, 79, 82, 69, 32, 61, 32, 68, 105, 114, 101, 99, 116, 83, 116, 111, 114, 101, 60, 102, 108, 111, 97, 116, 44, 32, 102, 108, 111, 97, 116, 62, 59, 32, 67, 111, 109, 112, 117, 116, 101, 84, 121, 112, 101, 32, 61, 32, 102, 108, 111, 97, 116, 59, 32, 105, 110, 116, 32, 112, 97, 99, 107, 95, 115, 105, 122, 101, 32, 61, 32, 49, 59, 32, 105, 110, 116, 32, 99, 111, 108, 115, 95, 112, 101, 114, 95, 116, 104, 114, 101, 97, 100, 32, 61, 32, 50, 56, 59, 32, 105, 110, 116, 32, 116, 104, 114, 101, 97, 100, 95, 103, 114, 111, 117, 112, 95, 119, 105, 100, 116, 104, 32, 61, 32, 51, 50, 59, 32, 105, 110, 116, 32, 114, 111, 119, 115, 95, 112, 101, 114, 95, 97, 99, 99, 101, 115, 115, 32, 61, 32, 49, 59, 32, 95, 95, 110, 118, 95, 98, 111, 111, 108, 32, 112, 97, 100, 100, 105, 110, 103, 32, 61, 32, 102, 97, 108, 115, 101, 59, 32, 65, 108, 103, 111, 114, 105, 116, 104, 109, 32, 97, 108, 103, 111, 114, 105, 116, 104, 109, 32, 61, 32, 65, 108, 103, 111, 114, 105, 116, 104, 109, 58, 58, 107, 83, 111, 102, 116, 109, 97, 120, 93};
.global .align 1 .b8 __unnamed_132[348] = {118, 111, 105, 100, 32, 83, 111, 102, 116, 109, 97, 120, 87, 97, 114, 112, 73, 109, 112, 108, 40, 76, 79, 65, 68, 44, 32, 83, 84, 79, 82, 69, 44, 32, 115, 105, 103, 110, 101, 100, 32, 108, 111, 110, 103, 44, 32, 115, 105, 103, 110, 101, 100, 32, 108, 111, 110, 103, 41, 32, 91, 119, 105, 116, 104, 32, 76, 79, 65, 68, 32, 61, 32, 69, 108, 101, 109, 101, 110, 116, 119, 105, 115, 101, 83, 99, 97, 108, 101, 77, 97, 115, 107, 76, 111, 97, 100, 60, 102, 108, 111, 97, 116, 44, 32, 102, 108, 111, 97, 116, 44, 32, 95, 95, 110, 118, 95, 98, 111, 111, 108, 62, 59, 32, 83, 84, 79, 82, 69, 32, 61, 32, 68, 105, 114, 101, 99, 116, 83, 116, 111, 114, 101, 60, 102, 108, 111, 97, 116, 44, 32, 102, 108, 111, 97, 116, 62, 59, 32, 67, 111, 109, 112, 117, 116, 101, 84, 121, 112, 101, 32, 61, 32, 102, 108, 111, 97, 116, 59, 32, 105, 110, 116, 32, 112, 97, 99, 107, 95, 115, 105, 122, 101, 32, 61, 32, 49, 59, 32, 105, 110, 116, 32, 99, 111, 108, 115, 95, 112, 101, 114, 95, 116, 104, 114, 101, 97, 100, 32, 61, 32, 50, 56, 59, 32, 105, 110, 116, 32, 116, 104, 114, 101, 97, 100, 95, 103, 114, 111, 117, 112, 95, 119, 105, 100, 116, 104, 32, 61, 32, 51, 50, 59, 32, 105, 110, 116, 32, 114, 111, 119, 115, 95, 112, 101, 114, 95, 97, 99, 99, 101, 115, 115, 32, 61, 32, 49, 59, 32, 95, 95, 110, 118, 95, 98, 111, 111, 108, 32, 112, 97, 100, 100, 105, 110, 103, 32, 61, 32, 116, 114, 117, 101, 59, 32, 65, 108, 103, 111, 114, 105, 116, 104, 109, 32, 97, 108, 103, 111, 114, 105, 116, 104, 109, 32, 61, 32, 65, 108, 103, 111, 114, 105, 116, 104, 109, 58, 58, 107, 83, 111, 102, 116, 109, 97, 120, 93};
.global .align 1 .b8 __unnamed_133[349] = {118, 111, 105, 100, 32, 83, 111, 102, 116, 109, 97, 120, 87, 97, 114, 112, 73, 109, 112, 108, 40, 76, 79, 65, 68, 44, 32, 83, 84, 79, 82, 69, 44, 32, 115, 105, 103, 110, 101, 100, 32, 108, 111, 110, 103, 44, 32, 115, 105, 103, 110, 101, 100, 32, 108, 111, 110, 103, 41, 32, 91, 119, 105, 116, 104, 32, 76, 79, 65, 68, 32, 61, 32, 69, 108, 101, 109, 101, 110, 116, 119, 105, 115, 101, 83, 99, 97, 108, 101, 77, 97, 115, 107, 76, 111, 97, 100, 60, 102, 108, 111, 97, 116, 44, 32, 102, 108, 111, 97, 116, 44, 32, 95, 95, 110, 118, 95, 98, 111, 111, 108, 62, 59, 32, 83, 84, 79, 82, 69, 32, 61, 32, 68, 105, 114, 101, 99, 116, 83, 116, 111, 114, 101, 60, 102, 108, 111, 97, 116, 44, 32, 102, 108, 111, 97, 116, 62, 59, 32, 67, 111, 109, 112, 117, 116, 101, 84, 121, 112, 101, 32, 61, 32, 102, 108, 111, 97, 116, 59, 32, 105, 110, 116, 32, 112, 97, 99, 107, 95, 115, 105, 122, 101, 32, 61, 32, 49, 59, 32, 105, 110, 116, 32, 99, 111, 108, 115, 95, 112, 101, 114, 95, 116, 104, 114, 101, 97, 100, 32, 61, 32, 50, 57, 59, 32, 105, 110, 116, 32, 116, 104, 114, 101, 97, 100, 95, 103, 114, 111, 117, 112, 95, 119, 105, 100, 116, 104, 32, 61, 32, 51, 50, 59, 32, 105, 110, 116, 32, 114, 111, 119, 115, 95, 112, 101, 114, 95, 97, 99, 99, 101, 115, 115, 32, 61, 32, 49, 59, 32, 95, 95, 110, 118, 95, 98, 111, 111, 108, 32, 112, 97, 100, 100, 105, 110, 103, 32, 61, 32, 102, 97, 108, 115, 101, 59, 32, 65, 108, 103, 111, 114, 105, 116, 104, 109, 32, 97, 108, 103, 111, 114, 105, 116, 104, 109, 32, 61, 32, 65, 108, 103, 111, 114, 105, 116, 104, 109, 58, 58, 107, 83, 111, 102, 116, 109, 97, 120, 93};
.global .align 1 .b8 __unnamed_134[348] = {118, 111, 105, 100, 32, 83, 111, 102, 116, 109, 97, 120, 87, 97, 114, 112, 73, 109, 112, 108, 40, 76, 79, 65, 68, 44, 32, 83, 84, 79, 82, 69, 44, 32, 115, 105, 103, 110, 101, 100, 32, 108, 111, 110, 103, 44, 32, 115, 105, 103, 110, 101, 100, 32, 108, 111, 110, 103, 41, 32, 91, 119, 105, 116, 104, 32, 76, 79, 65, 68, 32, 61, 32, 69, 108, 101, 109, 101, 110, 116, 119, 105, 115, 101, 83, 99, 97, 108, 101, 77, 97, 115, 107, 76, 111, 97, 100, 60, 102, 108, 111, 97, 116, 44, 32, 102, 108, 111, 97, 116, 44, 32, 95, 95, 110, 118, 95, 98, 111, 111, 108, 62, 59, 32, 83, 84, 79, 82, 69, 32, 61, 32, 68, 105, 114, 101, 99, 116, 83, 116, 111, 114, 101, 60, 102, 108, 111, 97, 116, 44, 32, 102, 108, 111, 97, 116, 62, 59, 32, 67, 111, 109, 112, 117, 116, 101, 84, 121, 112, 101, 32, 61, 32, 102, 108, 111, 97, 116, 59, 32, 105, 110, 116, 32, 112, 97, 99, 107, 95, 115, 105, 122, 101, 32, 61, 32, 49, 59, 32, 105, 110, 116, 32, 99, 111, 108, 115, 95, 112, 101, 114, 95, 116, 104, 114, 101, 97, 100, 32, 61, 32, 50, 57, 59, 32, 105, 110, 116, 32, 116, 104, 114, 101, 97, 100, 95, 103, 114, 111, 117, 112, 95, 119, 105, 100, 116, 104, 32, 61, 32, 51, 50, 59, 32, 105, 110, 116, 32, 114, 111, 119, 115, 95, 112, 101, 114, 95, 97, 99, 99, 101, 115, 115, 32, 61, 32, 49, 59, 32, 95, 95, 110, 118, 95, 98, 111, 111, 108, 32, 112, 97, 100, 100, 105, 110, 103, 32, 61, 32, 116, 114, 117, 101, 59, 32, 65, 108, 103, 111, 114, 105, 116, 104, 109, 32, 97, 108, 103, 111, 114, 105, 116, 104, 109, 32, 61, 32, 65, 108, 103, 111, 114, 105, 116, 104, 109, 58, 58, 107, 83, 111, 102, 116, 109, 97, 120, 93};
.global .align 1 .b8 __unnamed_135[349] = {118, 111, 105, 100, 32, 83, 111, 102, 116, 109, 97, 120, 87, 97, 114, 112, 73, 109, 112, 108, 40, 76, 79, 65, 68, 44, 32, 83, 84, 79, 82, 69, 44, 32, 115, 105, 103, 110, 101, 100, 32, 108, 111, 110, 103, 44, 32, 115, 105, 103, 110, 101, 100, 32, 108, 111, 110, 103, 41, 32, 91, 119, 105, 116, 104, 32, 76, 79, 65, 68, 32, 61, 32, 69, 108, 101, 109, 101, 110, 116, 119, 105, 115, 101, 83, 99, 97, 108, 101, 77, 97, 115, 107, 76, 111, 97, 100, 60, 102, 108, 111, 97, 116, 44, 32, 102, 108, 111, 97, 116, 44, 32, 95, 95, 110, 118, 95, 98, 111, 111, 108, 62, 59, 32, 83, 84, 79, 82, 69, 32, 61, 32, 68, 105, 114, 101, 99, 116, 83, 116, 111, 114, 101, 60, 102, 108, 111, 97, 116, 44, 32, 102, 108, 111, 97, 116, 62, 59, 32, 67, 111, 109, 112, 117, 116, 101, 84, 121, 112, 101, 32, 61, 32, 102, 108, 111, 97, 116, 59, 32, 105, 110, 116, 32, 112, 97, 99, 107, 95, 115, 105, 122, 101, 32, 61, 32, 49, 59, 32, 105, 110, 116, 32, 99, 111, 108, 115, 95, 112, 101, 114, 95, 116, 104, 114, 101, 97, 100, 32, 61, 32, 51, 48, 59, 32, 105, 110, 116, 32, 116, 104, 114, 101, 97, 100, 95, 103, 114, 111, 117, 112, 95, 119, 105, 100, 116, 104, 32, 61, 32, 51, 50, 59, 32, 105, 110, 116, 32, 114, 111, 119, 115, 95, 112, 101, 114, 95, 97, 99, 99, 101, 115, 115, 32, 61, 32, 49, 59, 32, 95, 95, 110, 118, 95, 98, 111, 111, 108, 32, 112, 97, 100, 100, 105, 110, 103, 32, 61, 32, 102, 97, 108, 115, 101, 59, 32, 65, 108, 103, 111, 114, 105, 116, 104, 109, 32, 97, 108, 103, 111, 114, 105, 116, 104, 109, 32, 61, 32, 65, 108, 103, 111, 114, 105, 116, 104, 109, 58, 58, 107, 83, 111, 102, 116, 109, 97, 120, 93};
.global .align 1 .b8 __unnamed_136[348] = {118, 111, 105, 100, 32, 83, 111, 102, 116, 109, 97, 120, 87, 97, 114, 112, 73, 109, 112, 108, 40, 76, 79, 65, 68, 44, 32, 83, 84, 79, 82, 69, 44, 32, 115, 105, 103, 110, 101, 100, 32, 108, 111, 110, 103, 44, 32, 115, 105, 103, 110, 101, 100, 32, 108, 111, 110, 103, 41, 32, 91, 119, 105, 116, 104, 32, 76, 79, 65, 68, 32, 61, 32, 69, 108, 101, 109, 101, 110, 116, 119, 105, 115, 101, 83, 99, 97, 108, 101, 77, 97, 115, 107, 76, 111, 97, 100, 60, 102, 108, 111, 97, 116, 44, 32, 102, 108, 111, 97, 116, 44, 32, 95, 95, 110, 118, 95, 98, 111, 111, 108, 62, 59, 32, 83, 84, 79, 82, 69, 32, 61, 32, 68, 105, 114, 101, 99, 116, 83, 116, 111, 114, 101, 60, 102, 108, 111, 97, 116, 44, 32, 102, 108, 111, 97, 116, 62, 59, 32, 67, 111, 109, 112, 117, 116, 101, 84, 121, 112, 101, 32, 61, 32, 102, 108, 111, 97, 116, 59, 32, 105, 110, 116, 32, 112, 97, 99, 107, 95, 115, 105, 122, 101, 32, 61, 32, 49, 59, 32, 105, 110, 116, 32, 99, 111, 108, 115, 95, 112, 101, 114, 95, 116, 104, 114, 101, 97, 100, 32, 61, 32, 51, 48, 59, 32, 105, 110, 116, 32, 116, 104, 114, 101, 97, 100, 95, 103, 114, 111, 117, 112, 95, 119, 105, 100, 116, 104, 32, 61, 32, 51, 50, 59, 32, 105, 110, 116, 32, 114, 111, 119, 115, 95, 112, 101, 114, 95, 97, 99, 99, 101, 115, 115, 32, 61, 32, 49, 59, 32, 95, 95, 110, 118, 95, 98, 111, 111, 108, 32, 112, 97, 100, 100, 105, 110, 103, 32, 61, 32, 116, 114, 117, 101, 59, 32, 65, 108, 103, 111, 114, 105, 116, 104, 109, 32, 97, 108, 103, 111, 114, 105, 116, 104, 109, 32, 61, 32, 65, 108, 103, 111, 114, 105, 116, 104, 109, 58, 58, 107, 83, 111, 102, 116, 109, 97, 120, 93};
.global .align 1 .b8 __unnamed_137[349] = {118, 111, 105, 100, 32, 83, 111, 102, 116, 109, 97, 120, 87, 97, 114, 112, 73, 109, 112, 108, 40, 76, 79, 65, 68, 44, 32, 83, 84, 79, 82, 69, 44, 32, 115, 105, 103, 110, 101, 100, 32, 108, 111, 110, 103, 44, 32, 115, 105, 103, 110, 101, 100, 32, 108, 111, 110, 103, 41, 32, 91, 119, 105, 116, 104, 32, 76, 79, 65, 68, 32, 61, 32, 69, 108, 101, 109, 101, 110, 116, 119, 105, 115, 101, 83, 99, 97, 108, 101, 77, 97, 115, 107, 76, 111, 97, 100, 60, 102, 108, 111, 97, 116, 44, 32, 102, 108, 111, 97, 116, 44, 32, 95, 95, 110, 118, 95, 98, 111, 111, 108, 62, 59, 32, 83, 84, 79, 82, 69, 32, 61, 32, 68, 105, 114, 101, 99, 116, 83, 116, 111, 114, 101, 60, 102, 108, 111, 97, 116, 44, 32, 102, 108, 111, 97, 116, 62, 59, 32, 67, 111, 109, 112, 117, 116, 101, 84, 121, 112, 101, 32, 61, 32, 102, 108, 111, 97, 116, 59, 32, 105, 110, 116, 32, 112, 97, 99, 107, 95, 115, 105, 122, 101, 32, 61, 32, 49, 59, 32, 105, 110, 116, 32, 99, 111, 108, 115, 95, 112, 101, 114, 95, 116, 104, 114, 101, 97, 100, 32, 61, 32, 51, 49, 59, 32, 105, 110, 116, 32, 116, 104, 114, 101, 97, 100, 95, 103, 114, 111, 117, 112, 95, 119, 105, 100, 116, 104, 32, 61, 32, 51, 50, 59, 32, 105, 110, 116, 32, 114, 111, 119, 115, 95, 112, 101, 114, 95, 97, 99, 99, 101, 115, 115, 32, 61, 32, 49, 59, 32, 95, 95, 110, 118, 95, 98, 111, 111, 108, 32, 112, 97, 100, 100, 105, 110, 103, 32, 61, 32, 102, 97, 108, 115, 101, 59, 32, 65, 108, 103, 111, 114, 105, 116, 104, 109, 32, 97, 108, 103, 111, 114, 105, 116, 104, 109, 32, 61, 32, 65, 108, 103, 111, 114, 105, 116, 104, 109, 58, 58, 107, 83, 111, 102, 116, 109, 97, 120, 93};
.global .align 1 .b8 __unnamed_138[348] = {118, 111, 105, 100, 32, 83, 111, 102, 116, 109, 97, 120, 87, 97, 114, 112, 73, 109, 112, 108, 40, 76, 79, 65, 68, 44, 32, 83, 84, 79, 82, 69, 44, 32, 115, 105, 103, 110, 101, 100, 32, 108, 111, 110, 103, 44, 32, 115, 105, 103, 110, 101, 100, 32, 108, 111, 110, 103, 41, 32, 91, 119, 105, 116, 104, 32, 76, 79, 65, 68, 32, 61, 32, 69, 108, 101, 109, 101, 110, 116, 119, 105, 115, 101, 83, 99, 97, 108, 101, 77, 97, 115, 107, 76, 111, 97, 100, 60, 102, 108, 111, 97, 116, 44, 32, 102, 108, 111, 97, 116, 44, 32, 95, 95, 110, 118, 95, 98, 111, 111, 108, 62, 59, 32, 83, 84, 79, 82, 69, 32, 61, 32, 68, 105, 114, 101, 99, 116, 83, 116, 111, 114, 101, 60, 102, 108, 111, 97, 116, 44, 32, 102, 108, 111, 97, 116, 62, 59, 32, 67, 111, 109, 112, 117, 116, 101, 84, 121, 112, 101, 32, 61, 32, 102, 108, 111, 97, 116, 59, 32, 105, 110, 116, 32, 112, 97, 99, 107, 95, 115, 105, 122, 101, 32, 61, 32, 49, 59, 32, 105, 110, 116, 32, 99, 111, 108, 115, 95, 112, 101, 114, 95, 116, 104, 114, 101, 97, 100, 32, 61, 32, 51, 49, 59, 32, 105, 110, 116, 32, 116, 104, 114, 101, 97, 100, 95, 103, 114, 111, 117, 112, 95, 119, 105, 100, 116, 104, 32, 61, 32, 51, 50, 59, 32, 105, 110, 116, 32, 114, 111, 119, 115, 95, 112, 101, 114, 95, 97, 99, 99, 101, 115, 115, 32, 61, 32, 49, 59, 32, 95, 95, 110, 118, 95, 98, 111, 111, 108, 32, 112, 97, 100, 100, 105, 110, 103, 32, 61, 32, 116, 114, 117, 101, 59, 32, 65, 108, 103, 111, 114, 105, 116, 104, 109, 32, 97, 108, 103, 111, 114, 105, 116, 104, 109, 32, 61, 32, 65, 108, 103, 111, 114, 105, 116, 104, 109, 58, 58, 107, 83, 111, 102, 116, 109, 97, 120, 93};
.global .align 1 .b8 __unnamed_139[349] = {118, 111, 105, 100, 32, 83, 111, 102, 116, 109, 97, 120, 87, 97, 114, 112, 73, 109, 112, 108, 40, 76, 79, 65, 68, 44, 32, 83, 84, 79, 82, 69, 44, 32, 115, 105, 103, 110, 101, 100, 32, 108, 111, 110, 103, 44, 32, 115, 105, 103, 110, 101, 100, 32, 108, 111, 110, 103, 41, 32, 91, 119, 105, 116, 104, 32, 76, 79, 65, 68, 32, 61, 32, 69, 108, 101, 109, 101, 110, 116, 119, 105, 115, 101, 83, 99, 97, 108, 101, 77, 97, 115, 107, 76, 111, 97, 100, 60, 102, 108, 111, 97, 116, 44, 32, 102, 108, 111, 97, 116, 44, 32, 95, 95, 110, 118, 95, 98, 111, 111, 108, 62, 59, 32, 83, 84, 79, 82, 69, 32, 61, 32, 68, 105, 114, 101, 99, 116, 83, 116, 111, 114, 101, 60, 102, 108, 111, 97, 116, 44, 32, 102, 108, 111, 97, 116, 62, 59, 32, 67, 111, 109, 112, 117, 116, 101, 84, 121, 112, 101, 32, 61, 32, 102, 108, 111, 97, 116, 59, 32, 105, 110, 116, 32, 112, 97, 99, 107, 95, 115, 105, 122, 101, 32, 61, 32, 49, 59, 32, 105, 110, 116, 32, 99, 111, 108, 115, 95, 112, 101, 114, 95, 116, 104, 114, 101, 97, 100, 32, 61, 32, 51, 50, 59, 32, 105, 110, 116, 32, 116, 104, 114, 101, 97, 100, 95, 103, 114, 111, 117, 112, 95, 119, 105, 100, 116, 104, 32, 61, 32, 51, 50, 59, 32, 105, 110, 116, 32, 114, 111, 119, 115, 95, 112, 101, 114, 95, 97, 99, 99, 101, 115, 115, 32, 61, 32, 49, 59, 32, 95, 95, 110, 118, 95, 98, 111, 111, 108, 32, 112, 97, 100, 100, 105, 110, 103, 32, 61, 32, 102, 97, 108, 115, 101, 59, 32, 65, 108, 103, 111, 114, 105, 116, 104, 109, 32, 97, 108, 103, 111, 114, 105, 116, 104, 109, 32, 61, 32, 65, 108, 103, 111, 114, 105, 116, 104, 109, 58, 58, 107, 83, 111, 102, 116, 109, 97, 120, 93};
.global .align 1 .b8 __unnamed_140[348] = {118, 111, 105, 100, 32, 83, 111, 102, 116, 109, 97, 120, 87, 97, 114, 112, 73, 109, 112, 108, 40, 76, 79, 65, 68, 44, 32, 83, 84, 79, 82, 69, 44, 32, 115, 105, 103, 110, 101, 100, 32, 108, 111, 110, 103, 44, 32, 115, 105, 103, 110, 101, 100, 32, 108, 111, 110, 103, 41, 32, 91, 119, 105, 116, 104, 32, 76, 79, 65, 68, 32, 61, 32, 69, 108, 101, 109, 101, 110, 116, 119, 105, 115, 101, 83, 99, 97, 108, 101, 77, 97, 115, 107, 76, 111, 97, 100, 60, 102, 108, 111, 97, 116, 44, 32, 102, 108, 111, 97, 116, 44, 32, 95, 95, 110, 118, 95, 98, 111, 111, 108, 62, 59, 32, 83, 84, 79, 82, 69, 32, 61, 32, 68, 105, 114, 101, 99, 116, 83, 116, 111, 114, 101, 60, 102, 108, 111, 97, 116, 44, 32, 102, 108, 111, 97, 116, 62, 59, 32, 67, 111, 109, 112, 117, 116, 101, 84, 121, 112, 101, 32, 61, 32, 102, 108, 111, 97, 116, 59, 32, 105, 110, 116, 32, 112, 97, 99, 107, 95, 115, 105, 122, 101, 32, 61, 32, 49, 59, 32, 105, 110, 116, 32, 99, 111, 108, 115, 95, 112, 101, 114, 95, 116, 104, 114, 101, 97, 100, 32, 61, 32, 51, 50, 59, 32, 105, 110, 116, 32, 116, 104, 114, 101, 97, 100, 95, 103, 114, 111, 117, 112, 95, 119, 105, 100, 116, 104, 32, 61, 32, 51, 50, 59, 32, 105, 110, 116, 32, 114, 111, 119, 115, 95, 112, 101, 114, 95, 97, 99, 99, 101, 115, 115, 32, 61, 32, 49, 59, 32, 95, 95, 110, 118, 95, 98, 111, 111, 108, 32, 112, 97, 100, 100, 105, 110, 103, 32, 61, 32, 116, 114, 117, 101, 59, 32, 65, 108, 103, 111, 114, 105, 116, 104, 109, 32, 97, 108, 103, 111, 114, 105, 116, 104, 109, 32, 61, 32, 65, 108, 103, 111, 114, 105, 116, 104, 109, 58, 58, 107, 83, 111, 102, 116, 109, 97, 120, 93};
.global .align 1 .b8 __unnamed_141[269] = {118, 111, 105, 100, 32, 83, 111, 102, 116, 109, 97, 120, 66, 108, 111, 99, 107, 83, 77, 101, 109, 73, 109, 112, 108, 40, 76, 79, 65, 68, 44, 32, 83, 84, 79, 82, 69, 44, 32, 115, 105, 103, 110, 101, 100, 32, 108, 111, 110, 103, 44, 32, 115, 105, 103, 110, 101, 100, 32, 108, 111, 110, 103, 41, 32, 91, 119, 105, 116, 104, 32, 76, 79, 65, 68, 32, 61, 32, 69, 108, 101, 109, 101, 110, 116, 119, 105, 115, 101, 83, 99, 97, 108, 101, 77, 97, 115, 107, 76, 111, 97, 100, 60, 102, 108, 111, 97, 116, 44, 32, 102, 108, 111, 97, 116, 44, 32, 95, 95, 110, 118, 95, 98, 111, 111, 108, 62, 59, 32, 83, 84, 79, 82, 69, 32, 61, 32, 68, 105, 114, 101, 99, 116, 83, 116, 111, 114, 101, 60, 102, 108, 111, 97, 116, 44, 32, 102, 108, 111, 97, 116, 62, 59, 32, 67, 111, 109, 112, 117, 116, 101, 84, 121, 112, 101, 32, 61, 32, 102, 108, 111, 97, 116, 59, 32, 105, 110, 116, 32, 112, 97, 99, 107, 95, 115, 105, 122, 101, 32, 61, 32, 50, 59, 32, 105, 110, 116, 32, 98, 108, 111, 99, 107, 95, 115, 105, 122, 101, 32, 61, 32, 49, 50, 56, 59, 32, 65, 108, 103, 111, 114, 105, 116, 104, 109, 32, 97, 108, 103, 111, 114, 105, 116, 104, 109, 32, 61, 32, 65, 108, 103, 111, 114, 105, 116, 104, 109, 58, 58, 107, 83, 111, 102, 116, 109, 97, 120, 93};
.shared .align 4 .b8 _ZZ14BlockAllReduceI5MaxOpfLi128EET0_S1_E12temp_storage[24];
.shared .align 4 .f32 _ZZ14BlockAllReduceI5MaxOpfLi128EET0_S1_E16result_broadcast;
.shared .align 4 .b8 _ZZ14BlockAllReduceI5SumOpfLi128EET0_S1_E12temp_storage[24];
.shared .align 4 .f32 _ZZ14BlockAllReduceI5SumOpfLi128EET0_S1_E16result_broadcast;
.global .align 1 .b8 __unnamed_142[270] = {118, 111, 105, 100, 32, 83, 111, 102, 116, 109, 97, 120, 66, 108, 111, 99, 107, 83, 77, 101, 109, 73, 109, 112, 108, 40, 76, 79, 65, 68, 44, 32, 83, 84, 79, 82, 69, 44, 32, 115, 105, 103, 110, 101, 100, 32, 108, 111, 110, 103, 44, 32, 115, 105, 103, 110, 101, 100, 32, 108, 111, 110, 103, 41, 32, 91, 119, 105, 116, 104, 32, 76, 79, 65, 68, 32, 61, 32, 69, 108, 101, 109, 101, 110, 116, 119, 105, 115, 101, 83, 99, 97, 108, 101, 77, 97, 115, 107, 76, 111, 97, 100, 60, 102, 108, 111, 97, 116, 44, 32, 102, 108, 111, 97, 116, 44, 32, 95, 95, 110, 118, 95, 98, 111, 111, 108, 62, 59, 32, 83, 84, 79, 82, 69, 32, 61, 32, 68, 105, 114, 101, 99, 116, 83, 116, 111, 114, 101, 60, 102, 108, 111, 97, 116, 44, 32, 102, 108, 111, 97, 116, 62, 59, 32, 67, 111, 109, 112, 117, 116, 101, 84, 121, 112, 101, 32, 61, 32, 102, 108, 111, 97, 116, 59, 32, 105, 110, 116, 32, 112, 97, 99, 107, 95, 115, 105, 122, 101, 32, 61, 32, 50, 59, 32, 105, 110, 116, 32, 98, 108, 111, 99, 107, 95, 115, 105, 122, 101, 32, 61, 32, 49, 48, 50, 52, 59, 32, 65, 108, 103, 111, 114, 105, 116, 104, 109, 32, 97, 108, 103, 111, 114, 105, 116, 104, 109, 32, 61, 32, 65, 108, 103, 111, 114, 105, 116, 104, 109, 58, 58, 107, 83, 111, 102, 116, 109, 97, 120, 93};
.shared .align 4 .b8 _ZZ14BlockAllReduceI5MaxOpfLi1024EET0_S1_E12temp_storage[164];
.shared .align 4 .f32 _ZZ14BlockAllReduceI5MaxOpfLi1024EET0_S1_E16result_broadcast;
.shared .align 4 .b8 _ZZ14BlockAllReduceI5SumOpfLi1024EET0_S1_E12temp_storage[164];
.shared .align 4 .f32 _ZZ14BlockAllReduceI5SumOpfLi1024EET0_S1_E16result_broadcast;
.global .align 1 .b8 __unnamed_143[269] = {118, 111, 105, 100, 32, 83, 111, 102, 116, 109, 97, 120, 66, 108, 111, 99, 107, 83, 77, 101, 109, 73, 109, 112, 108, 40, 76, 79, 65, 68, 44, 32, 83, 84, 79, 82, 69, 44, 32, 115, 105, 103, 110, 101, 100, 32, 108, 111, 110, 103, 44, 32, 115, 105, 103, 110, 101, 100, 32, 108, 111, 110, 103, 41, 32, 91, 119, 105, 116, 104, 32, 76, 79, 65, 68, 32, 61, 32, 69, 108, 101, 109, 101, 110, 116, 119, 105, 115, 101, 83, 99, 97, 108, 101, 77, 97, 115, 107, 76, 111, 97, 100, 60, 102, 108, 111, 97, 116, 44, 32, 102, 108, 111, 97, 116, 44, 32, 95, 95, 110, 118, 95, 98, 111, 111, 108, 62, 59, 32, 83, 84, 79, 82, 69, 32, 61, 32, 68, 105, 114, 101, 99, 116, 83, 116, 111, 114, 101, 60, 102, 108, 111, 97, 116, 44, 32, 102, 108, 111, 97, 116, 62, 59, 32, 67, 111, 109, 112, 117, 116, 101, 84, 121, 112, 101, 32, 61, 32, 102, 108, 111, 97, 116, 59, 32, 105, 110, 116, 32, 112, 97, 99, 107, 95, 115, 105, 122, 101, 32, 61, 32, 50, 59, 32, 105, 110, 116, 32, 98, 108, 111, 99, 107, 95, 115, 105, 122, 101, 32, 61, 32, 53, 49, 50, 59, 32, 65, 108, 103, 111, 114, 105, 116, 104, 109, 32, 97, 108, 103, 111, 114, 105, 116, 104, 109, 32, 61, 32, 65, 108, 103, 111, 114, 105, 116, 104, 109, 58, 58, 107, 83, 111, 102, 116, 109, 97, 120, 93};
.shared .align 4 .b8 _ZZ14BlockAllReduceI5MaxOpfLi512EET0_S1_E12temp_storage[84];
.shared .align 4 .f32 _ZZ14BlockAllReduceI5MaxOpfLi512EET0_S1_E16result_broadcast;
.shared .align 4 .b8 _ZZ14BlockAllReduceI5SumOpfLi512EET0_S1_E12temp_storage[84];
.shared .align 4 .f32 _ZZ14BlockAllReduceI5SumOpfLi512EET0_S1_E16result_broadcast;
.global .align 1 .b8 __unnamed_144[269] = {118, 111, 105, 100, 32, 83, 111, 102, 116, 109, 97, 120, 66, 108, 111, 99, 107, 83, 77, 101, 109, 73, 109, 112, 108, 40, 76, 79, 65, 68, 44, 32, 83, 84, 79, 82, 69, 44, 32, 115, 105, 103, 110, 101, 100, 32, 108, 111, 110, 103, 44, 32, 115, 105, 103, 110, 101, 100, 32, 108, 111, 110, 103, 41, 32, 91, 119, 105, 116, 104, 32, 76, 79, 65, 68, 32, 61, 32, 69, 108, 101, 109, 101, 110, 116, 119, 105, 115, 101, 83, 99, 97, 108, 101, 77, 97, 115, 107, 76, 111, 97, 100, 60, 102, 108, 111, 97, 116, 44, 32, 102, 108, 111, 97, 116, 44, 32, 95, 95, 110, 118, 95, 98, 111, 111, 108, 62, 59, 32, 83, 84, 79, 82, 69, 32, 61, 32, 68, 105, 114, 101, 99, 116, 83, 116, 111, 114, 101, 60, 102, 108, 111, 97, 116, 44, 32, 102, 108, 111, 97, 116, 62, 59, 32, 67, 111, 109, 112, 117, 116, 101, 84, 121, 112, 101, 32, 61, 32, 102, 108, 111, 97, 116, 59, 32, 105, 110, 116, 32, 112, 97, 99, 107, 95, 115, 105, 122, 101, 32, 61, 32, 50, 59, 32, 105, 110, 116, 32, 98, 108, 111, 99, 107, 95, 115, 105, 122, 101, 32, 61, 32, 50, 53, 54, 59, 32, 65, 108, 103, 111, 114, 105, 116, 104, 109, 32, 97, 108, 103, 111, 114, 105, 116, 104, 109, 32, 61, 32, 65, 108, 103, 111, 114, 105, 116, 104, 109, 58, 58, 107, 83, 111, 102, 116, 109, 97, 120, 93};
.shared .align 4 .b8 _ZZ14BlockAllReduceI5MaxOpfLi256EET0_S1_E12temp_storage[44];
.shared .align 4 .f32 _ZZ14BlockAllReduceI5MaxOpfLi256EET0_S1_E16result_broadcast;
.shared .align 4 .b8 _ZZ14BlockAllReduceI5SumOpfLi256EET0_S1_E12temp_storage[44];
.shared .align 4 .f32 _ZZ14BlockAllReduceI5SumOpfLi256EET0_S1_E16result_broadcast;
.global .align 1 .b8 __unnamed_145[274] = {118, 111, 105, 100, 32, 83, 111, 102, 116, 109, 97, 120, 66, 108, 111, 99, 107, 85, 110, 99, 97, 99, 104, 101, 100, 73, 109, 112, 108, 40, 76, 79, 65, 68, 44, 32, 83, 84, 79, 82, 69, 44, 32, 115, 105, 103, 110, 101, 100, 32, 108, 111, 110, 103, 44, 32, 115, 105, 103, 110, 101, 100, 32, 108, 111, 110, 103, 41, 32, 91, 119, 105, 116, 104, 32, 76, 79, 65, 68, 32, 61, 32, 69, 108, 101, 109, 101, 110, 116, 119, 105, 115, 101, 83, 99, 97, 108, 101, 77, 97, 115, 107, 76, 111, 97, 100, 60, 102, 108, 111, 97, 116, 44, 32, 102, 108, 111, 97, 116, 44, 32, 95, 95, 110, 118, 95, 98, 111, 111, 108, 62, 59, 32, 83, 84, 79, 82, 69, 32, 61, 32, 68, 105, 114, 101, 99, 116, 83, 116, 111, 114, 101, 60, 102, 108, 111, 97, 116, 44, 32, 102, 108, 111, 97, 116, 62, 59, 32, 67, 111, 109, 112, 117, 116, 101, 84, 121, 112, 101, 32, 61, 32, 102, 108, 111, 97, 116, 59, 32, 105, 110, 116, 32, 112, 97, 99, 107, 95, 115, 105, 122, 101, 32, 61, 32, 50, 59, 32, 105, 110, 116, 32, 98, 108, 111, 99, 107, 95, 115, 105, 122, 101, 32, 61, 32, 49, 48, 50, 52, 59, 32, 65, 108, 103, 111, 114, 105, 116, 104, 109, 32, 97, 108, 103, 111, 114, 105, 116, 104, 109, 32, 61, 32, 65, 108, 103, 111, 114, 105, 116, 104, 109, 58, 58, 107, 83, 111, 102, 116, 109, 97, 120, 93};
.global .align 1 .b8 __unnamed_146[362] = {118, 111, 105, 100, 32, 83, 111, 102, 116, 109, 97, 120, 87, 97, 114, 112, 73, 109, 112, 108, 40, 76, 79, 65, 68, 44, 32, 83, 84, 79, 82, 69, 44, 32, 115, 105, 103, 110, 101, 100, 32, 108, 111, 110, 103, 44, 32, 115, 105, 103, 110, 101, 100, 32, 108, 111, 110, 103, 41, 32, 91, 119, 105, 116, 104, 32, 76, 79, 65, 68, 32, 61, 32, 66, 114, 111, 97, 100, 99, 97, 115, 116, 83, 99, 97, 108, 101, 77, 97, 115, 107, 76, 111, 97, 100, 60, 102, 108, 111, 97, 116, 44, 32, 102, 108, 111, 97, 116, 44, 32, 95, 95, 110, 118, 95, 98, 111, 111, 108, 44, 32, 50, 85, 76, 44, 32, 115, 105, 103, 110, 101, 100, 32, 105, 110, 116, 62, 59, 32, 83, 84, 79, 82, 69, 32, 61, 32, 68, 105, 114, 101, 99, 116, 83, 116, 111, 114, 101, 60, 102, 108, 111, 97, 116, 44, 32, 102, 108, 111, 97, 116, 62, 59, 32, 67, 111, 109, 112, 117, 116, 101, 84, 121, 112, 101, 32, 61, 32, 102, 108, 111, 97, 116, 59, 32, 105, 110, 116, 32, 112, 97, 99, 107, 95, 115, 105, 122, 101, 32, 61, 32, 50, 59, 32, 105, 110, 116, 32, 99, 111, 108, 115, 95, 112, 101, 114, 95, 116, 104, 114, 101, 97, 100, 32, 61, 32, 50, 59, 32, 105, 110, 116, 32, 116, 104, 114, 101, 97, 100, 95, 103, 114, 111, 117, 112, 95, 119, 105, 100, 116, 104, 32, 61, 32, 49, 59, 32, 105, 110, 116, 32, 114, 111, 119, 115, 95, 112, 101, 114, 95, 97, 99, 99, 101, 115, 115, 32, 61, 32, 50, 59, 32, 95, 95, 110, 118, 95, 98, 111, 111, 108, 32, 112, 97, 100, 100, 105, 110, 103, 32, 61, 32, 102, 97, 108, 115, 101, 59, 32, 65, 108, 103, 111, 114, 105, 116, 104, 109, 32, 97, 108, 103, 111, 114, 105, 116, 104, 109, 32, 61, 32, 65, 108, 103, 111, 114, 105, 116, 104, 109, 58, 58, 107, 83, 111, 102, 116, 109, 97, 120, 93};
.global .align 1 .b8 __unnamed_147[361] = {118, 111, 105, 100, 32, 83, 111, 102, 116, 109, 97, 120, 87, 97, 114, 112, 73, 109, 112, 108, 40, 76, 79, 65, 68, 44, 32, 83, 84, 79, 82, 69, 44, 32, 115, 105, 103, 110, 101, 100, 32, 108, 111, 110, 103, 44, 32, 115, 105, 103, 110, 101, 100, 32, 108, 111, 110, 103, 41, 32, 91, 119, 105, 116, 104, 32, 76, 79, 65, 68, 32, 61, 32, 66, 114, 111, 97, 100, 99, 97, 115, 116, 83, 99, 97, 108, 101, 77, 97, 115, 107, 76, 111, 97, 100, 60, 102, 108, 111, 97, 116, 44, 32, 102, 108, 111, 97, 116, 44, 32, 95, 95, 110, 118, 95, 98, 111, 111, 108, 44, 32, 50, 85, 76, 44, 32, 115, 105, 103, 110, 101, 100, 32, 105, 110, 116, 62, 59, 32, 83, 84, 79, 82, 69, 32, 61, 32, 68, 105, 114, 101, 99, 116, 83, 116, 111, 114, 101, 60, 102, 108, 111, 97, 116, 44, 32, 102, 108, 111, 97, 116, 62, 59, 32, 67, 111, 109, 112, 117, 116, 101, 84, 121, 112, 101, 32, 61, 32, 102, 108, 111, 97, 116, 59, 32, 105, 110, 116, 32, 112, 97, 99, 107, 95, 115, 105, 122, 101, 32, 61, 32, 50, 59, 32, 105, 110, 116, 32, 99, 111, 108, 115, 95, 112, 101, 114, 95, 116, 104, 114, 101, 97, 100, 32, 61, 32, 50, 59, 32, 105, 110, 116, 32, 116, 104, 114, 101, 97, 100, 95, 103, 114, 111, 117, 112, 95, 119, 105, 100, 116, 104, 32, 61, 32, 49, 59, 32, 105, 110, 116, 32, 114, 111, 119, 115, 95, 112, 101, 114, 95, 97, 99, 99, 101, 115, 115, 32, 61, 32, 50, 59, 32, 95, 95, 110, 118, 95, 98, 111, 111, 108, 32, 112, 97, 100, 100, 105, 110, 103, 32, 61, 32, 116, 114, 117, 101, 59, 32, 65, 108, 103, 111, 114, 105, 116, 104, 109, 32, 97, 108, 103, 111, 114, 105, 116, 104, 109, 32, 61, 32, 65, 108, 103, 111, 114, 105, 116, 104, 109, 58, 58, 107, 83, 111, 102, 116, 109, 97, 120, 93};
.global .align 1 .b8 __unnamed_148[362] = {118, 111, 105, 100, 32, 83, 111, 102, 116, 109, 97, 120, 87, 97, 114, 112, 73, 109, 112, 108, 40, 76, 79, 65, 68, 44, 32, 83, 84, 79, 82, 69, 44, 32, 115, 105, 103, 110, 101, 100, 32, 108, 111, 110, 103, 44, 32, 115, 105, 103, 110, 101, 100, 32, 108, 111, 110, 103, 41, 32, 91, 119, 105, 116, 104, 32, 76, 79, 65, 68, 32, 61, 32, 66, 114, 111, 97, 100, 99, 97, 115, 116, 83, 99, 97, 108, 101, 77, 97, 115, 107, 76, 111, 97, 100, 60, 102, 108, 111, 97, 116, 44, 32, 102, 108, 111, 97, 116, 44, 32, 95, 95, 110, 118, 95, 98, 111, 111, 108, 44, 32, 50, 85, 76, 44, 32, 115, 105, 103, 110, 101, 100, 32, 105, 110, 116, 62, 59, 32, 83, 84, 79, 82, 69, 32, 61, 32, 68, 105, 114, 101, 99, 116, 83, 116, 111, 114, 101, 60, 102, 108, 111, 97, 116, 44, 32, 102, 108, 111, 97, 116, 62, 59, 32, 67, 111, 109, 112, 117, 116, 101, 84, 121, 112, 101, 32, 61, 32, 102, 108, 111, 97, 116, 59, 32, 105, 110, 116, 32, 112, 97, 99, 107, 95, 115, 105, 122, 101, 32, 61, 32, 50, 59, 32, 105, 110, 116, 32, 99, 111, 108, 115, 95, 112, 101, 114, 95, 116, 104, 114, 101, 97, 100, 32, 61, 32, 50, 59, 32, 105, 110, 116, 32, 116, 104, 114, 101, 97, 100, 95, 103, 114, 111, 117, 112, 95, 119, 105, 100, 116, 104, 32, 61, 32, 49, 59, 32, 105, 110, 116, 32, 114, 111, 119, 115, 95, 112, 101, 114, 95, 97, 99, 99, 101, 115, 115, 32, 61, 32, 49, 59, 32, 95, 95, 110, 118, 95, 98, 111, 111, 108, 32, 112, 97, 100, 100, 105, 110, 103, 32, 61, 32, 102, 97, 108, 115, 101, 59, 32, 65, 108, 103, 111, 114, 105, 116, 104, 109, 32, 97, 108, 103, 111, 114, 105, 116, 104, 109, 32, 61, 32, 65, 108, 103, 111, 114, 105, 116, 104, 109, 58, 58, 107, 83, 111, 102, 116, 109, 97, 120, 93};
.global .align 1 .b8 __unnamed_149[361] = {118, 111, 105, 100, 32, 83, 111, 102, 116, 109, 97, 120, 87, 97, 114, 112, 73, 109, 112, 108, 40, 76, 79, 65, 68, 44, 32, 83, 84, 79, 82, 69, 44, 32, 115, 105, 103, 110, 101, 100, 32, 108, 111, 110, 103, 44, 32, 115, 105, 103, 110, 101, 100, 32, 108, 111, 110, 103, 41, 32, 91, 119, 105, 116, 104, 32, 76, 79, 65, 68, 32, 61, 32, 66, 114, 111, 97, 100, 99, 97, 115, 116, 83, 99, 97, 108, 101, 77, 97, 115, 107, 76, 111, 97, 100, 60, 102, 108, 111, 97, 116, 44, 32, 102, 108, 111, 97, 116, 44, 32, 95, 95, 110, 118, 95, 98, 111, 111, 108, 44, 32, 50, 85, 76, 44, 32, 115, 105, 103, 110, 101, 100, 32, 105, 110, 116, 62, 59, 32, 83, 84, 79, 82, 69, 32, 61, 32, 68, 105, 114, 101, 99, 116, 83, 116, 111, 114, 101, 60, 102, 108, 111, 97, 116, 44, 32, 102, 108, 111, 97, 116, 62, 59, 32, 67, 111, 109, 112, 117, 116, 101, 84, 121, 112, 101, 32, 61, 32, 102, 108, 111, 97, 116, 59, 32, 105, 110, 116, 32, 112, 97, 99, 107, 95, 115, 105, 122, 101, 32, 61, 32, 50, 59, 32, 105, 110, 116, 32, 99, 111, 108, 115, 95, 112, 101, 114, 95, 116, 104, 114, 101, 97, 100, 32, 61, 32, 50, 59, 32, 105, 110, 116, 32, 116, 104, 114, 101, 97, 100, 95, 103, 114, 111, 117, 112, 95, 119, 105, 100, 116, 104, 32, 61, 32, 49, 59, 32, 105, 110, 116, 32, 114, 111, 119, 115, 95, 112, 101, 114, 95, 97, 99, 99, 101, 115, 115, 32, 61, 32, 49, 59, 32, 95, 95, 110, 118, 95, 98, 111, 111, 108, 32, 112, 97, 100, 100, 105, 110, 103, 32, 61, 32, 116, 114, 117, 101, 59, 32, 65, 108, 103, 111, 114, 105, 116, 104, 109, 32, 97, 108, 103, 111, 114, 105, 116, 104, 109, 32, 61, 32, 65, 108, 103, 111, 114, 105, 116, 104, 109, 58, 58, 107, 83, 111, 102, 116, 109, 97, 120, 93};
.global .align 1 .b8 __unnamed_150[362] = {118, 111, 105, 100, 32, 83, 111, 102, 116, 109, 97, 120, 87, 97, 114, 112, 73, 109, 112, 108, 40, 76, 79, 65, 68, 44, 32, 83, 84, 79, 82, 69, 44, 32, 115, 105, 103, 110, 101, 100, 32, 108, 111, 110, 103, 44, 32, 115, 105, 103, 110, 101, 100, 32, 108, 111, 110, 103, 41, 32, 91, 119, 105, 116, 104, 32, 76, 79, 65, 68, 32, 61, 32, 66, 114, 111, 97, 100, 99, 97, 115, 116, 83, 99, 97, 108, 101, 77, 97, 115, 107, 76, 111, 97, 100, 60, 102, 108, 111, 97, 116, 44, 32, 102, 108, 111, 97, 116, 44, 32, 95, 95, 110, 118, 95, 98, 111, 111, 108, 44, 32, 50, 85, 76, 44, 32, 115, 105, 103, 110, 101, 100, 32, 105, 110, 116, 62, 59, 32, 83, 84, 79, 82, 69, 32, 61, 32, 68, 105, 114, 101, 99, 116, 83, 116, 111, 114, 101, 60, 102, 108, 111, 97, 116, 44, 32, 102, 108, 111, 97, 116, 62, 59, 32, 67, 111, 109, 112, 117, 116, 101, 84, 121, 112, 101, 32, 61, 32, 102, 108, 111, 97, 116, 59, 32, 105, 110, 116, 32, 112, 97, 99, 107, 95, 115, 105, 122, 101, 32, 61, 32, 50, 59, 32, 105, 110, 116, 32, 99, 111, 108, 115, 95, 112, 101, 114, 95, 116, 104, 114, 101, 97, 100, 32, 61, 32, 50, 59, 32, 105, 110, 116, 32, 116, 104, 114, 101, 97, 100, 95, 103, 114, 111, 117, 112, 95, 119, 105, 100, 116, 104, 32, 61, 32, 50, 59, 32, 105, 110, 116, 32, 114, 111, 119, 115, 95, 112, 101, 114, 95, 97, 99, 99, 101, 115, 115, 32, 61, 32, 50, 59, 32, 95, 95, 110, 118, 95, 98, 111, 111, 108, 32, 112, 97, 100, 100, 105, 110, 103, 32, 61, 32, 102, 97, 108, 115, 101, 59, 32, 65, 108, 103, 111, 114, 105, 116, 104, 109, 32, 97, 108, 103, 111, 114, 105, 116, 104, 109, 32, 61, 32, 65, 108, 103, 111, 114, 105, 116, 104, 109, 58, 58, 107, 83, 111, 102, 116, 109, 97, 120, 93};
.global .align 1 .b8 __unnamed_151[361] = {118, 111, 105, 100, 32, 83, 111, 102, 116, 109, 97, 120, 87, 97, 114, 112, 73, 109, 112, 108, 40, 76, 79, 65, 68, 44, 32, 83, 84, 79, 82, 69, 44, 32, 115, 105, 103, 110, 101, 100, 32, 108, 111, 110, 103, 44, 32, 115, 105, 103, 110, 101, 100, 32, 108, 111, 110, 103, 41, 32, 91, 119, 105, 116, 104, 32, 76, 79, 65, 68, 32, 61, 32, 66, 114, 111, 97, 100, 99, 97, 115, 116, 83, 99, 97, 108, 101, 77, 97, 115, 107, 76, 111, 97, 100, 60, 102, 108, 111, 97, 116, 44, 32, 102, 108, 111, 97, 116, 44, 32, 95, 95, 110, 118, 95, 98, 111, 111, 108, 44, 32, 50, 85, 76, 44, 32, 115, 105, 103, 110, 101, 100, 32, 105, 110, 116, 62, 59, 32, 83, 84, 79, 82, 69, 32, 61, 32, 68, 105, 114, 101, 99, 116, 83, 116, 111, 114, 101, 60, 102, 108, 111, 97, 116, 44, 32, 102, 108, 111, 97, 116, 62, 59, 32, 67, 111, 109, 112, 117, 116, 101, 84, 121, 112, 101, 32, 61, 32, 102, 108, 111, 97, 116, 59, 32, 105, 110, 116, 32, 112, 97, 99, 107, 95, 115, 105, 122, 101, 32, 61, 32, 50, 59, 32, 105, 110, 116, 32, 99, 111, 108, 115, 95, 112, 101, 114, 95, 116, 104, 114, 101, 97, 100, 32, 61, 32, 50, 59, 32, 105, 110, 116, 32, 116, 104, 114, 101, 97, 100, 95, 103, 114, 111, 117, 112, 95, 119, 105, 100, 116, 104, 32, 61, 32, 50, 59, 32, 105, 110, 116, 32, 114, 111, 119, 115, 95, 112, 101, 114, 95, 97, 99, 99, 101, 115, 115, 32, 61, 32, 50, 59, 32, 95, 95, 110, 118, 95, 98, 111, 111, 108, 32, 112, 97, 100, 100, 105, 110, 103, 32, 61, 32, 116, 114, 117, 101, 59, 32, 65, 108, 103, 111, 114, 105, 116, 104, 109, 32, 97, 108, 103, 111, 114, 105, 116, 104, 109, 32, 61, 32, 65, 108, 103, 111, 114, 105, 116, 104, 109, 58, 58, 107, 83, 111, 102, 116, 109, 97, 120, 93};
.global .align 1 .b8 __unnamed_152[362] = {118, 111, 105, 100, 32, 83, 111, 102, 116, 109, 97, 120, 87, 97, 114, 112, 73, 109, 112, 108, 40, 76, 79, 65, 68, 44, 32, 83, 84, 79, 82, 69, 44, 32, 115, 105, 103, 110, 101, 100, 32, 108, 111, 110, 103, 44, 32, 115, 105, 103, 110, 101, 100, 32, 108, 111, 110, 103, 41, 32, 91, 119, 105, 116, 104, 32, 76, 79, 65, 68, 32, 61, 32, 66, 114, 111, 97, 100, 99, 97, 115, 116, 83, 99, 97, 108, 101, 77, 97, 115, 107, 76, 111, 97, 100, 60, 102, 108, 111, 97, 116, 44, 32, 102, 108, 111, 97, 116, 44, 32, 95, 95, 110, 118, 95, 98, 111, 111, 108, 44, 32, 50, 85, 76, 44, 32, 115, 105, 103, 110, 101, 100, 32, 105, 110, 116, 62, 59, 32, 83, 84, 79, 82, 69, 32, 61, 32, 68, 105, 114, 101, 99, 116, 83, 116, 111, 114, 101, 60, 102, 108, 111, 97, 116, 44, 32, 102, 108, 111, 97, 116, 62, 59, 32, 67, 111, 109, 112, 117, 116, 101, 84, 121, 112, 101, 32, 61, 32, 102, 108, 111, 97, 116, 59, 32, 105, 110, 116, 32, 112, 97, 99, 107, 95, 115, 105, 122, 101, 32, 61, 32, 50, 59, 32, 105, 110, 116, 32, 99, 111, 108, 115, 95, 112, 101, 114, 95, 116, 104, 114, 101, 97, 100, 32, 61, 32, 50, 59, 32, 105, 110, 116, 32, 116, 104, 114, 101, 97, 100, 95, 103, 114, 111, 117, 112, 95, 119, 105, 100, 116, 104, 32, 61, 32, 50, 59, 32, 105, 110, 116, 32, 114, 111, 119, 115, 95, 112, 101, 114, 95, 97, 99, 99, 101, 115, 115, 32, 61, 32, 49, 59, 32, 95, 95, 110, 118, 95, 98, 111, 111, 108, 32, 112, 97, 100, 100, 105, 110, 103, 32, 61, 32, 102, 97, 108, 115, 101, 59, 32, 65, 108, 103, 111, 114, 105, 116, 104, 109, 32, 97, 108, 103, 111, 114, 105, 116, 104, 109, 32, 61, 32, 65, 108, 103, 111, 114, 105, 116, 104, 109, 58, 58, 107, 83, 111, 102, 116, 109, 97, 120, 93};
.global .align 1 .b8 __unnamed_153[361] = {118, 111, 105, 100, 32, 83, 111, 102, 116, 109, 97, 120, 87, 97, 114, 112, 73, 109, 112, 108, 40, 76, 79, 65, 68, 44, 32, 83, 84, 79, 82, 69, 44, 32, 115, 105, 103, 110, 101, 100, 32, 108, 111, 110, 103, 44, 32, 115, 105, 103, 110, 101, 100, 32, 108, 111, 110, 103, 41, 32, 91, 119, 105, 116, 104, 32, 76, 79, 65, 68, 32, 61, 32, 66, 114, 111, 97, 100, 99, 97, 115, 116, 83, 99, 97, 108, 101, 77, 97, 115, 107, 76, 111, 97, 100, 60, 102, 108, 111, 97, 116, 44, 32, 102, 108, 111, 97, 116, 44, 32, 95, 95, 110, 118, 95, 98, 111, 111, 108, 44, 32, 50, 85, 76, 44, 32, 115, 105, 103, 110, 101, 100, 32, 105, 110, 116, 62, 59, 32, 83, 84, 79, 82, 69, 32, 61, 32, 68, 105, 114, 101, 99, 116, 83, 116, 111, 114, 101, 60, 102, 108, 111, 97, 116, 44, 32, 102, 108, 111, 97, 116, 62, 59, 32, 67, 111, 109, 112, 117, 116, 101, 84, 121, 112, 101, 32, 61, 32, 102, 108, 111, 97, 116, 59, 32, 105, 110, 116, 32, 112, 97, 99, 107, 95, 115, 105, 122, 101, 32, 61, 32, 50, 59, 32, 105, 110, 116, 32, 99, 111, 108, 115, 95, 112, 101, 114, 95, 116, 104, 114, 101, 97, 100, 32, 61, 32, 50, 59, 32, 105, 110, 116, 32, 116, 104, 114, 101, 97, 100, 95, 103, 114, 111, 117, 112, 95, 119, 105, 100, 116, 104, 32, 61, 32, 50, 59, 32, 105, 110, 116, 32, 114, 111, 119, 115, 95, 112, 101, 114, 95, 97, 99, 99, 101, 115, 115, 32, 61, 32, 49, 59, 32, 95, 95, 110, 118, 95, 98, 111, 111, 108, 32, 112, 97, 100, 100, 105, 110, 103, 32, 61, 32, 116, 114, 117, 101, 59, 32, 65, 108, 103, 111, 114, 105, 116, 104, 109, 32, 97, 108, 103, 111, 114, 105, 116, 104, 109, 32, 61, 32, 65, 108, 103, 111, 114, 105, 116, 104, 109, 58, 58, 107, 83, 111, 102, 116, 109, 97, 120, 93};
.global .align 1 .b8 __unnamed_154[362] = {118, 111, 105, 100, 32, 83, 111, 102, 116, 109, 97, 120, 87, 97, 114, 112, 73, 109, 112, 108, 40, 76, 79, 65, 68, 44, 32, 83, 84, 79, 82, 69, 44, 32, 115, 105, 103, 110, 101, 100, 32, 108, 111, 110, 103, 44, 32, 115, 105, 103, 110, 101, 100, 32, 108, 111, 110, 103, 41, 32, 91, 119, 105, 116, 104, 32, 76, 79, 65, 68, 32, 61, 32, 66, 114, 111, 97, 100, 99, 97, 115, 116, 83, 99, 97, 108, 101, 77, 97, 115, 107, 76, 111, 97, 100, 60, 102, 108, 111, 97, 116, 44, 32, 102, 108, 111, 97, 116, 44, 32, 95, 95, 110, 118, 95, 98, 111, 111, 108, 44, 32, 50, 85, 76, 44, 32, 115, 105, 103, 110, 101, 100, 32, 105, 110, 116, 62, 59, 32, 83, 84, 79, 82, 69, 32, 61, 32, 68, 105, 114, 101, 99, 116, 83, 116, 111, 114, 101, 60, 102, 108, 111, 97, 116, 44, 32, 102, 108, 111, 97, 116, 62, 59, 32, 67, 111, 109, 112, 117, 116, 101, 84, 121, 112, 101, 32, 61, 32, 102, 108, 111, 97, 116, 59, 32, 105, 110, 116, 32, 112, 97, 99, 107, 95, 115, 105, 122, 101, 32, 61, 32, 50, 59, 32, 105, 110, 116, 32, 99, 111, 108, 115, 95, 112, 101, 114, 95, 116, 104, 114, 101, 97, 100, 32, 61, 32, 50, 59, 32, 105, 110, 116, 32, 116, 104, 114, 101, 97, 100, 95, 103, 114, 111, 117, 112, 95, 119, 105, 100, 116, 104, 32, 61, 32, 52, 59, 32, 105, 110, 116, 32, 114, 111, 119, 115, 95, 112, 101, 114, 95, 97, 99, 99, 101, 115, 115, 32, 61, 32, 50, 59, 32, 95, 95, 110, 118, 95, 98, 111, 111, 108, 32, 112, 97, 100, 100, 105, 110, 103, 32, 61, 32, 102, 97, 108, 115, 101, 59, 32, 65, 108, 103, 111, 114, 105, 116, 104, 109, 32, 97, 108, 103, 111, 114, 105, 116, 104, 109, 32, 61, 32, 65, 108, 103, 111, 114, 105, 116, 104, 109, 58, 58, 107, 83, 111, 102, 116, 109, 97, 120, 93};
.global .align 1 .b8 __unnamed_155[361] = {118, 111, 105, 100, 32, 83, 111, 102, 116, 109, 97, 120, 87, 97, 114, 112, 73, 109, 112, 108, 40, 76, 79, 65, 68, 44, 32, 83, 84, 79, 82, 69, 44, 32, 115, 105, 103, 110, 101, 100, 32, 108, 111, 110, 103, 44, 32, 115, 105, 103, 110, 101, 100, 32, 108, 111, 110, 103, 41, 32, 91, 119, 105, 116, 104, 32, 76, 79, 65, 68, 32, 61, 32, 66, 114, 111, 97, 100, 99, 97, 115, 116, 83, 99, 97, 108, 101, 77, 97, 115, 107, 76, 111, 97, 100, 60, 102, 108, 111, 97, 116, 44, 32, 102, 108, 111, 97, 116, 44, 32, 95, 95, 110, 118, 95, 98, 111, 111, 108, 44, 32, 50, 85, 76, 44, 32, 115, 105, 103, 110, 101, 100, 32, 105, 110, 116, 62, 59, 32, 83, 84, 79, 82, 69, 32, 61, 32, 68, 105, 114, 101, 99, 116, 83, 116, 111, 114, 101, 60, 102, 108, 111, 97, 116, 44, 32, 102, 108, 111, 97, 116, 62, 59, 32, 67, 111, 109, 112, 117, 116, 101, 84, 121, 112, 101, 32, 61, 32, 102, 108, 111, 97, 116, 59, 32, 105, 110, 116, 32, 112, 97, 99, 107, 95, 115, 105, 122, 101, 32, 61, 32, 50, 59, 32, 105, 110, 116, 32, 99, 111, 108, 115, 95, 112, 101, 114, 95, 116, 104, 114, 101, 97, 100, 32, 61, 32, 50, 59, 32, 105, 110, 116, 32, 116, 104, 114, 101, 97, 100, 95, 103, 114, 111, 117, 112, 95, 119, 105, 100, 116, 104, 32, 61, 32, 52, 59, 32, 105, 110, 116, 32, 114, 111, 119, 115, 95, 112, 101, 114, 95, 97, 99, 99, 101, 115, 115, 32, 61, 32, 50, 59, 32, 95, 95, 110, 118, 95, 98, 111, 111, 108, 32, 112, 97, 100, 100, 105, 110, 103, 32, 61, 32, 116, 114, 117, 101, 59, 32, 65, 108, 103, 111, 114, 105, 116, 104, 109, 32, 97, 108, 103, 111, 114, 105, 116, 104, 109, 32, 61, 32, 65, 108, 103, 111, 114, 105, 116, 104, 109, 58, 58, 107, 83, 111, 102, 116, 109, 97, 120, 93};
.global .align 1 .b8 __unnamed_156[362] = {118, 111, 105, 100, 32, 83, 111, 102, 116, 109, 97, 120, 87, 97, 114, 112, 73, 109, 112, 108, 40, 76, 79, 65, 68, 44, 32, 83, 84, 79, 82, 69, 44, 32, 115, 105, 103, 110, 101, 100, 32, 108, 111, 110, 103, 44, 32, 115, 105, 103, 110, 101, 100, 32, 108, 111, 110, 103, 41, 32, 91, 119, 105, 116, 104, 32, 76, 79, 65, 68, 32, 61, 32, 66, 114, 111, 97, 100, 99, 97, 115, 116, 83, 99, 97, 108, 101, 77, 97, 115, 107, 76, 111, 97, 100, 60, 102, 108, 111, 97, 116, 44, 32, 102, 108, 111, 97, 116, 44, 32, 95, 95, 110, 118, 95, 98, 111, 111, 108, 44, 32, 50, 85, 76, 44, 32, 115, 105, 103, 110, 101, 100, 32, 105, 110, 116, 62, 59, 32, 83, 84, 79, 82, 69, 32, 61, 32, 68, 105, 114, 101, 99, 116, 83, 116, 111, 114, 101, 60, 102, 108, 111, 97, 116, 44, 32, 102, 108, 111, 97, 116, 62, 59, 32, 67, 111, 109, 112, 117, 116, 101, 84, 121, 112, 101, 32, 61, 32, 102, 108, 111, 97, 116, 59, 32, 105, 110, 116, 32, 112, 97, 99, 107, 95, 115, 105, 122, 101, 32, 61, 32, 50, 59, 32, 105, 110, 116, 32, 99, 111, 108, 115, 95, 112, 101, 114, 95, 116, 104, 114, 101, 97, 100, 32, 61, 32, 50, 59, 32, 105, 110, 116, 32, 116, 104, 114, 101, 97, 100, 95, 103, 114, 111, 117, 112, 95, 119, 105, 100, 116, 104, 32, 61, 32, 52, 59, 32, 105, 110, 116, 32, 114, 111, 119, 115, 95, 112, 101, 114, 95, 97, 99, 99, 101, 115, 115, 32, 61, 32, 49, 59, 32, 95, 95, 110, 118, 95, 98, 111, 111, 108, 32, 112, 97, 100, 100, 105, 110, 103, 32, 61, 32, 102, 97, 108, 115, 101, 59, 32, 65, 108, 103, 111, 114, 105, 116, 104, 109, 32, 97, 108, 103, 111, 114, 105, 116, 104, 109, 32, 61, 32, 65, 108, 103, 111, 114, 105, 116, 104, 109, 58, 58, 107, 83, 111, 102, 116, 109, 97, 120, 93};
.global .align 1 .b8 __unnamed_157[361] = {118, 111, 105, 100, 32, 83, 111, 102, 116, 109, 97, 120, 87, 97, 114, 112, 73, 109, 112, 108, 40, 76, 79, 65, 68, 44, 32, 83, 84, 79, 82, 69, 44, 32, 115, 105, 103, 110, 101, 100, 32, 108, 111, 110, 103, 44, 32, 115, 105, 103, 110, 101, 100, 32, 108, 111, 110, 103, 41, 32, 91, 119, 105, 116, 104, 32, 76, 79, 65, 68, 32, 61, 32, 66, 114, 111, 97, 100, 99, 97, 115, 116, 83, 99, 97, 108, 101, 77, 97, 115, 107, 76, 111, 97, 100, 60, 102, 108, 111, 97, 116, 44, 32, 102, 108, 111, 97, 116, 44, 32, 95, 95, 110, 118, 95, 98, 111, 111, 108, 44, 32, 50, 85, 76, 44, 32, 115, 105, 103, 110, 101, 100, 32, 105, 110, 116, 62, 59, 32, 83, 84, 79, 82, 69, 32, 61, 32, 68, 105, 114, 101, 99, 116, 83, 116, 111, 114, 101, 60, 102, 108, 111, 97, 116, 44, 32, 102, 108, 111, 97, 116, 62, 59, 32, 67, 111, 109, 112, 117, 116, 101, 84, 121, 112, 101, 32, 61, 32, 102, 108, 111, 97, 116, 59, 32, 105, 110, 116, 32, 112, 97, 99, 107, 95, 115, 105, 122, 101, 32, 61, 32, 50, 59, 32, 105, 110, 116, 32, 99, 111, 108, 115, 95, 112, 101, 114, 95, 116, 104, 114, 101, 97, 100, 32, 61, 32, 50, 59, 32, 105, 110, 116, 32, 116, 104, 114, 101, 97, 100, 95, 103, 114, 111, 117, 112, 95, 119, 105, 100, 116, 104, 32, 61, 32, 52, 59, 32, 105, 110, 116, 32, 114, 111, 119, 115, 95, 112, 101, 114, 95, 97, 99, 99, 101, 115, 115, 32, 61, 32, 49, 59, 32, 95, 95, 110, 118, 95, 98, 111, 111, 108, 32, 112, 97, 100, 100, 105, 110, 103, 32, 61, 32, 116, 114, 117, 101, 59, 32, 65, 108, 103, 111, 114, 105, 116, 104, 109, 32, 97, 108, 103, 111, 114, 105, 116, 104, 109, 32, 61, 32, 65, 108, 103, 111, 114, 105, 116, 104, 109, 58, 58, 107, 83, 111, 102, 116, 109, 97, 120, 93};
.global .align 1 .b8 __unnamed_158[362] = {118, 111, 105, 100, 32, 83, 111, 102, 116, 109, 97, 120, 87, 97, 114, 112, 73, 109, 112, 108, 40, 76, 79, 65, 68, 44, 32, 83, 84, 79, 82, 69, 44, 32, 115, 105, 103, 110, 101, 100, 32, 108, 111, 110, 103, 44, 32, 115, 105, 103, 110, 101, 100, 32, 108, 111, 110, 103, 41, 32, 91, 119, 105, 116, 104, 32, 76, 79, 65, 68, 32, 61, 32, 66, 114, 111, 97, 100, 99, 97, 115, 116, 83, 99, 97, 108, 101, 77, 97, 115, 107, 76, 111, 97, 100, 60, 102, 108, 111, 97, 116, 44, 32, 102, 108, 111, 97, 116, 44, 32, 95, 95, 110, 118, 95, 98, 111, 111, 108, 44, 32, 50, 85, 76, 44, 32, 115, 105, 103, 110, 101, 100, 32, 105, 110, 116, 62, 59, 32, 83, 84, 79, 82, 69, 32, 61, 32, 68, 105, 114, 101, 99, 116, 83, 116, 111, 114, 101, 60, 102, 108, 111, 97, 116, 44, 32, 102, 108, 111, 97, 116, 62, 59, 32, 67, 111, 109, 112, 117, 116, 101, 84, 121, 112, 101, 32, 61, 32, 102, 108, 111, 97, 116, 59, 32, 105, 110, 116, 32, 112, 97, 99, 107, 95, 115, 105, 122, 101, 32, 61, 32, 50, 59, 32, 105, 110, 116, 32, 99, 111, 108, 115, 95, 112, 101, 114, 95, 116, 104, 114, 101, 97, 100, 32, 61, 32, 50, 59, 32, 105, 110, 116, 32, 116, 104, 114, 101, 97, 100, 95, 103, 114, 111, 117, 112, 95, 119, 105, 100, 116, 104, 32, 61, 32, 56, 59, 32, 105, 110, 116, 32, 114, 111, 119, 115, 95, 112, 101, 114, 95, 97, 99, 99, 101, 115, 115, 32, 61, 32, 50, 59, 32, 95, 95, 110, 118, 95, 98, 111, 111, 108, 32, 112, 97, 100, 100, 105, 110, 103, 32, 61, 32, 102, 97, 108, 115, 101, 59, 32, 65, 108, 103, 111, 114, 105, 116, 104, 109, 32, 97, 108, 103, 111, 114, 105, 116, 104, 109, 32, 61, 32, 65, 108, 103, 111, 114, 105, 116, 104, 109, 58, 58, 107, 83, 111, 102, 116, 109, 97, 120, 93};
.global .align 1 .b8 __unnamed_159[361] = {118, 111, 105, 100, 32, 83, 111, 102, 116, 109, 97, 120, 87, 97, 114, 112, 73, 109, 112, 108, 40, 76, 79, 65, 68, 44, 32, 83, 84, 79, 82, 69, 44, 32, 115, 105, 103, 110, 101, 100, 32, 108, 111, 110, 103, 44, 32, 115, 105, 103, 110, 101, 100, 32, 108, 111, 110, 103, 41, 32, 91, 119, 105, 116, 104, 32, 76, 79, 65, 68, 32, 61, 32, 66, 114, 111, 97, 100, 99, 97, 115, 116, 83, 99, 97, 108, 101, 77, 97, 115, 107, 76, 111, 97, 100, 60, 102, 108, 111, 97, 116, 44, 32, 102, 108, 111, 97, 116, 44, 32, 95, 95, 110, 118, 95, 98, 111, 111, 108, 44, 32, 50, 85, 76, 44, 32, 115, 105, 103, 110, 101, 100, 32, 105, 110, 116, 62, 59, 32, 83, 84, 79, 82, 69, 32, 61, 32, 68, 105, 114, 101, 99, 116, 83, 116, 111, 114, 101, 60, 102, 108, 111, 97, 116, 44, 32, 102, 108, 111, 97, 116, 62, 59, 32, 67, 111, 109, 112, 117, 116, 101, 84, 121, 112, 101, 32, 61, 32, 102, 108, 111, 97, 116, 59, 32, 105, 110, 116, 32, 112, 97, 99, 107, 95, 115, 105, 122, 101, 32, 61, 32, 50, 59, 32, 105, 110, 116, 32, 99, 111, 108, 115, 95, 112, 101, 114, 95, 116, 104, 114, 101, 97, 100, 32, 61, 32, 50, 59, 32, 105, 110, 116, 32, 116, 104, 114, 101, 97, 100, 95, 103, 114, 111, 117, 112, 95, 119, 105, 100, 116, 104, 32, 61, 32, 56, 59, 32, 105, 110, 116, 32, 114, 111, 119, 115, 95, 112, 101, 114, 95, 97, 99, 99, 101, 115, 115, 32, 61, 32, 50, 59, 32, 95, 95, 110, 118, 95, 98, 111, 111, 108, 32, 112, 97, 100, 100, 105, 110, 103, 32, 61, 32, 116, 114, 117, 101, 59, 32, 65, 108, 103, 111, 114, 105, 116, 104, 109, 32, 97, 108, 103, 111, 114, 105, 116, 104, 109, 32, 61, 32, 65, 108, 103, 111, 114, 105, 116, 104, 109, 58, 58, 107, 83, 111, 102, 116, 109, 97, 120, 93};
.global .align 1 .b8 __unnamed_160[362] = {118, 111, 105, 100, 32, 83, 111, 102, 116, 109, 97, 120, 87, 97, 114, 112, 73, 109, 112, 108, 40, 76, 79, 65, 68, 44, 32, 83, 84, 79, 82, 69, 44, 32, 115, 105, 103, 110, 101, 100, 32, 108, 111, 110, 103, 44, 32, 115, 105, 103, 110, 101, 100, 32, 108, 111, 110, 103, 41, 32, 91, 119, 105, 116, 104, 32, 76, 79, 65, 68, 32, 61, 32, 66, 114, 111, 97, 100, 99, 97, 115, 116, 83, 99, 97, 108, 101, 77, 97, 115, 107, 76, 111, 97, 100, 60, 102, 108, 111, 97, 116, 44, 32, 102, 108, 111, 97, 116, 44, 32, 95, 95, 110, 118, 95, 98, 111, 111, 108, 44, 32, 50, 85, 76, 44, 32, 115, 105, 103, 110, 101, 100, 32, 105, 110, 116, 62, 59, 32, 83, 84, 79, 82, 69, 32, 61, 32, 68, 105, 114, 101, 99, 116, 83, 116, 111, 114, 101, 60, 102, 108, 111, 97, 116, 44, 32, 102, 108, 111, 97, 116, 62, 59, 32, 67, 111, 109, 112, 117, 116, 101, 84, 121, 112, 101, 32, 61, 32, 102, 108, 111, 97, 116, 59, 32, 105, 110, 116, 32, 112, 97, 99, 107, 95, 115, 105, 122, 101, 32, 61, 32, 50, 59, 32, 105, 110, 116, 32, 99, 111, 108, 115, 95, 112, 101, 114, 95, 116, 104, 114, 101, 97, 100, 32, 61, 32, 50, 59, 32, 105, 110, 116, 32, 116, 104, 114, 101, 97, 100, 95, 103, 114, 111, 117, 112, 95, 119, 105, 100, 116, 104, 32, 61, 32, 56, 59, 32, 105, 110, 116, 32, 114, 111, 119, 115, 95, 112, 101, 114, 95, 97, 99, 99, 101, 115, 115, 32, 61, 32, 49, 59, 32, 95, 95, 110, 118, 95, 98, 111, 111, 108, 32, 112, 97, 100, 100, 105, 110, 103, 32, 61, 32, 102, 97, 108, 115, 101, 59, 32, 65, 108, 103, 111, 114, 105, 116, 104, 109, 32, 97, 108, 103, 111, 114, 105, 116, 104, 109, 32, 61, 32, 65, 108, 103, 111, 114, 105, 116, 104, 109, 58, 58, 107, 83, 111, 102, 116, 109, 97, 120, 93};
.global .align 1 .b8 __unnamed_161[361] = {118, 111, 105, 100, 32, 83, 111, 102, 116, 109, 97, 120, 87, 97, 114, 112, 73, 109, 112, 108, 40, 76, 79, 65, 68, 44, 32, 83, 84, 79, 82, 69, 44, 32, 115, 105, 103, 110, 101, 100, 32, 108, 111, 110, 103, 44, 32, 115, 105, 103, 110, 101, 100, 32, 108, 111, 110, 103, 41, 32, 91, 119, 105, 116, 104, 32, 76, 79, 65, 68, 32, 61, 32, 66, 114, 111, 97, 100, 99, 97, 115, 116, 83, 99, 97, 108, 101, 77, 97, 115, 107, 76, 111, 97, 100, 60, 102, 108, 111, 97, 116, 44, 32, 102, 108, 111, 97, 116, 44, 32, 95, 95, 110, 118, 95, 98, 111, 111, 108, 44, 32, 50, 85, 76, 44, 32, 115, 105, 103, 110, 101, 100, 32, 105, 110, 116, 62, 59, 32, 83, 84, 79, 82, 69, 32, 61, 32, 68, 105, 114, 101, 99, 116, 83, 116, 111, 114, 101, 60, 102, 108, 111, 97, 116, 44, 32, 102, 108, 111, 97, 116, 62, 59, 32, 67, 111, 109, 112, 117, 116, 101, 84, 121, 112, 101, 32, 61, 32, 102, 108, 111, 97, 116, 59, 32, 105, 110, 116, 32, 112, 97, 99, 107, 95, 115, 105, 122, 101, 32, 61, 32, 50, 59, 32, 105, 110, 116, 32, 99, 111, 108, 115, 95, 112, 101, 114, 95, 116, 104, 114, 101, 97, 100, 32, 61, 32, 50, 59, 32, 105, 110, 116, 32, 116, 104, 114, 101, 97, 100, 95, 103, 114, 111, 117, 112, 95, 119, 105, 100, 116, 104, 32, 61, 32, 56, 59, 32, 105, 110, 116, 32, 114, 111, 119, 115, 95, 112, 101, 114, 95, 97, 99, 99, 101, 115, 115, 32, 61, 32, 49, 59, 32, 95, 95, 110, 118, 95, 98, 111, 111, 108, 32, 112, 97, 100, 100, 105, 110, 103, 32, 61, 32, 116, 114, 117, 101, 59, 32, 65, 108, 103, 111, 114, 105, 116, 104, 109, 32, 97, 108, 103, 111, 114, 105, 116, 104, 109, 32, 61, 32, 65, 108, 103, 111, 114, 105, 116, 104, 109, 58, 58, 107, 83, 111, 102, 116, 109, 97, 120, 93};
.global .align 1 .b8 __unnamed_162[363] = {118, 111, 105, 100, 32, 83, 111, 102, 116, 109, 97, 120, 87, 97, 114, 112, 73, 109, 112, 108, 40, 76, 79, 65, 68, 44, 32, 83, 84, 79, 82, 69, 44, 32, 115, 105, 103, 110, 101, 100, 32, 108, 111, 110, 103, 44, 32, 115, 105, 103, 110, 101, 100, 32, 108, 111, 110, 103, 41, 32, 91, 119, 105, 116, 104, 32, 76, 79, 65, 68, 32, 61, 32, 66, 114, 111, 97, 100, 99, 97, 115, 116, 83, 99, 97, 108, 101, 77, 97, 115, 107, 76, 111, 97, 100, 60, 102, 108, 111, 97, 116, 44, 32, 102, 108, 111, 97, 116, 44, 32, 95, 95, 110, 118, 95, 98, 111, 111, 108, 44, 32, 50, 85, 76, 44, 32, 115, 105, 103, 110, 101, 100, 32, 105, 110, 116, 62, 59, 32, 83, 84, 79, 82, 69, 32, 61, 32, 68, 105, 114, 101, 99, 116, 83, 116, 111, 114, 101, 60, 102, 108, 111, 97, 116, 44, 32, 102, 108, 111, 97, 116, 62, 59, 32, 67, 111, 109, 112, 117, 116, 101, 84, 121, 112, 101, 32, 61, 32, 102, 108, 111, 97, 116, 59, 32, 105, 110, 116, 32, 112, 97, 99, 107, 95, 115, 105, 122, 101, 32, 61, 32, 50, 59, 32, 105, 110, 116, 32, 99, 111, 108, 115, 95, 112, 101, 114, 95, 116, 104, 114, 101, 97, 100, 32, 61, 32, 50, 59, 32, 105, 110, 116, 32, 116, 104, 114, 101, 97, 100, 95, 103, 114, 111, 117, 112, 95, 119, 105, 100, 116, 104, 32, 61, 32, 49, 54, 59, 32, 105, 110, 116, 32, 114, 111, 119, 115, 95, 112, 101, 114, 95, 97, 99, 99, 101, 115, 115, 32, 61, 32, 50, 59, 32, 95, 95, 110, 118, 95, 98, 111, 111, 108, 32, 112, 97, 100, 100, 105, 110, 103, 32, 61, 32, 102, 97, 108, 115, 101, 59, 32, 65, 108, 103, 111, 114, 105, 116, 104, 109, 32, 97, 108, 103, 111, 114, 105, 116, 104, 109, 32, 61, 32, 65, 108, 103, 111, 114, 105, 116, 104, 109, 58, 58, 107, 83, 111, 102, 116, 109, 97, 120, 93};
.global .align 1 .b8 __unnamed_163[362] = {118, 111, 105, 100, 32, 83, 111, 102, 116, 109, 97, 120, 87, 97, 114, 112, 73, 109, 112, 108, 40, 76, 79, 65, 68, 44, 32, 83, 84, 79, 82, 69, 44, 32, 115, 105, 103, 110, 101, 100, 32, 108, 111, 110, 103, 44, 32, 115, 105, 103, 110, 101, 100, 32, 108, 111, 110, 103, 41, 32, 91, 119, 105, 116, 104, 32, 76, 79, 65, 68, 32, 61, 32, 66, 114, 111, 97, 100, 99, 97, 115, 116, 83, 99, 97, 108, 101, 77, 97, 115, 107, 76, 111, 97, 100, 60, 102, 108, 111, 97, 116, 44, 32, 102, 108, 111, 97, 116, 44, 32, 95, 95, 110, 118, 95, 98, 111, 111, 108, 44, 32, 50, 85, 76, 44, 32, 115, 105, 103, 110, 101, 100, 32, 105, 110, 116, 62, 59, 32, 83, 84, 79, 82, 69, 32, 61, 32, 68, 105, 114, 101, 99, 116, 83, 116, 111, 114, 101, 60, 102, 108, 111, 97, 116, 44, 32, 102, 108, 111, 97, 116, 62, 59, 32, 67, 111, 109, 112, 117, 116, 101, 84, 121, 112, 101, 32, 61, 32, 102, 108, 111, 97, 116, 59, 32, 105, 110, 116, 32, 112, 97, 99, 107, 95, 115, 105, 122, 101, 32, 61, 32, 50, 59, 32, 105, 110, 116, 32, 99, 111, 108, 115, 95, 112, 101, 114, 95, 116, 104, 114, 101, 97, 100, 32, 61, 32, 50, 59, 32, 105, 110, 116, 32, 116, 104, 114, 101, 97, 100, 95, 103, 114, 111, 117, 112, 95, 119, 105, 100, 116, 104, 32, 61, 32, 49, 54, 59, 32, 105, 110, 116, 32, 114, 111, 119, 115, 95, 112, 101, 114, 95, 97, 99, 99, 101, 115, 115, 32, 61, 32, 50, 59, 32, 95, 95, 110, 118, 95, 98, 111, 111, 108, 32, 112, 97, 100, 100, 105, 110, 103, 32, 61, 32, 116, 114, 117, 101, 59, 32, 65, 108, 103, 111, 114, 105, 116, 104, 109, 32, 97, 108, 103, 111, 114, 105, 116, 104, 109, 32, 61, 32, 65, 108, 103, 111, 114, 105, 116, 104, 109, 58, 58, 107, 83, 111, 102, 116, 109, 97, 120, 93};
.global .align 1 .b8 __unnamed_164[363] = {118, 111, 105, 100, 32, 83, 111, 102, 116, 109, 97, 120, 87, 97, 114, 112, 73, 109, 112, 108, 40, 76, 79, 65, 68, 44, 32, 83, 84, 79, 82, 69, 44, 32, 115, 105, 103, 110, 101, 100, 32, 108, 111, 110, 103, 44, 32, 115, 105, 103, 110, 101, 100, 32, 108, 111, 110, 103, 41, 32, 91, 119, 105, 116, 104, 32, 76, 79, 65, 68, 32, 61, 32, 66, 114, 111, 97, 100, 99, 97, 115, 116, 83, 99, 97, 108, 101, 77, 97, 115, 107, 76, 111, 97, 100, 60, 102, 108, 111, 97, 116, 44, 32, 102, 108, 111, 97, 116, 44, 32, 95, 95, 110, 118, 95, 98, 111, 111, 108, 44, 32, 50, 85, 76, 44, 32, 115, 105, 103, 110, 101, 100, 32, 105, 110, 116, 62, 59, 32, 83, 84, 79, 82, 69, 32, 61, 32, 68, 105, 114, 101, 99, 116, 83, 116, 111, 114, 101, 60, 102, 108, 111, 97, 116, 44, 32, 102, 108, 111, 97, 116, 62, 59, 32, 67, 111, 109, 112, 117, 116, 101, 84, 121, 112, 101, 32, 61, 32, 102, 108, 111, 97, 116, 59, 32, 105, 110, 116, 32, 112, 97, 99, 107, 95, 115, 105, 122, 101, 32, 61, 32, 50, 59, 32, 105, 110, 116, 32, 99, 111, 108, 115, 95, 112, 101, 114, 95, 116, 104, 114, 101, 97, 100, 32, 61, 32, 50, 59, 32, 105, 110, 116, 32, 116, 104, 114, 101, 97, 100, 95, 103, 114, 111, 117, 112, 95, 119, 105, 100, 116, 104, 32, 61, 32, 49, 54, 59, 32, 105, 110, 116, 32, 114, 111, 119, 115, 95, 112, 101, 114, 95, 97, 99, 99, 101, 115, 115, 32, 61, 32, 49, 59, 32, 95, 95, 110, 118, 95, 98, 111, 111, 108, 32, 112, 97, 100, 100, 105, 110, 103, 32, 61, 32, 102, 97, 108, 115, 101, 59, 32, 65, 108, 103, 111, 114, 105, 116, 104, 109, 32, 97, 108, 103, 111, 114, 105, 116, 104, 109, 32, 61, 32, 65, 108, 103, 111, 114, 105, 116, 104, 109, 58, 58, 107, 83, 111, 102, 116, 109, 97, 120, 93};
.global .align 1 .b8 __unnamed_165[362] = {118, 111, 105, 100, 32, 83, 111, 102, 116, 109, 97, 120, 87, 97, 114, 112, 73, 109, 112, 108, 40, 76, 79, 65, 68, 44, 32, 83, 84, 79, 82, 69, 44, 32, 115, 105, 103, 110, 101, 100, 32, 108, 111, 110, 103, 44, 32, 115, 105, 103, 110, 101, 100, 32, 108, 111, 110, 103, 41, 32, 91, 119, 105, 116, 104, 32, 76, 79, 65, 68, 32, 61, 32, 66, 114, 111, 97, 100, 99, 97, 115, 116, 83, 99, 97, 108, 101, 77, 97, 115, 107, 76, 111, 97, 100, 60, 102, 108, 111, 97, 116, 44, 32, 102, 108, 111, 97, 116, 44, 32, 95, 95, 110, 118, 95, 98, 111, 111, 108, 44, 32, 50, 85, 76, 44, 32, 115, 105, 103, 110, 101, 100, 32, 105, 110, 116, 62, 59, 32, 83, 84, 79, 82, 69, 32, 61, 32, 68, 105, 114, 101, 99, 116, 83, 116, 111, 114, 101, 60, 102, 108, 111, 97, 116, 44, 32, 102, 108, 111, 97, 116, 62, 59, 32, 67, 111, 109, 112, 117, 116, 101, 84, 121, 112, 101, 32, 61, 32, 102, 108, 111, 97, 116, 59, 32, 105, 110, 116, 32, 112, 97, 99, 107, 95, 115, 105, 122, 101, 32, 61, 32, 50, 59, 32, 105, 110, 116, 32, 99, 111, 108, 115, 95, 112, 101, 114, 95, 116, 104, 114, 101, 97, 100, 32, 61, 32, 50, 59, 32, 105, 110, 116, 32, 116, 104, 114, 101, 97, 100, 95, 103, 114, 111, 117, 112, 95, 119, 105, 100, 116, 104, 32, 61, 32, 49, 54, 59, 32, 105, 110, 116, 32, 114, 111, 119, 115, 95, 112, 101, 114, 95, 97, 99, 99, 101, 115, 115, 32, 61, 32, 49, 59, 32, 95, 95, 110, 118, 95, 98, 111, 111, 108, 32, 112, 97, 100, 100, 105, 110, 103, 32, 61, 32, 116, 114, 117, 101, 59, 32, 65, 108, 103, 111, 114, 105, 116, 104, 109, 32, 97, 108, 103, 111, 114, 105, 116, 104, 109, 32, 61, 32, 65, 108, 103, 111, 114, 105, 116, 104, 109, 58, 58, 107, 83, 111, 102, 116, 109, 97, 120, 93};
.global .align 1 .b8 __unnamed_166[363] = {118, 111, 105, 100, 32, 83, 111, 102, 116, 109, 97, 120, 87, 97, 114, 112, 73, 109, 112, 108, 40, 76, 79, 65, 68, 44, 32, 83, 84, 79, 82, 69, 44, 32, 115, 105, 103, 110, 101, 100, 32, 108, 111, 110, 103, 44, 32, 115, 105, 103, 110, 101, 100, 32, 108, 111, 110, 103, 41, 32, 91, 119, 105, 116, 104, 32, 76, 79, 65, 68, 32, 61, 32, 66, 114, 111, 97, 100, 99, 97, 115, 116, 83, 99, 97, 108, 101, 77, 97, 115, 107, 76, 111, 97, 100, 60, 102, 108, 111, 97, 116, 44, 32, 102, 108, 111, 97, 116, 44, 32, 95, 95, 110, 118, 95, 98, 111, 111, 108, 44, 32, 50, 85, 76, 44, 32, 115, 105, 103, 110, 101, 100, 32, 105, 110, 116, 62, 59, 32, 83, 84, 79, 82, 69, 32, 61, 32, 68, 105, 114, 101, 99, 116, 83, 116, 111, 114, 101, 60, 102, 108, 111, 97, 116, 44, 32, 102, 108, 111, 97, 116, 62, 59, 32, 67, 111, 109, 112, 117, 116, 101, 84, 121, 112, 101, 32, 61, 32, 102, 108, 111, 97, 116, 59, 32, 105, 110, 116, 32, 112, 97, 99, 107, 95, 115, 105, 122, 101, 32, 61, 32, 50, 59, 32, 105, 110, 116, 32, 99, 111, 108, 115, 95, 112, 101, 114, 95, 116, 104, 114, 101, 97, 100, 32, 61, 32, 50, 59, 32, 105, 110, 116, 32, 116, 104, 114, 101, 97, 100, 95, 103, 114, 111, 117, 112, 95, 119, 105, 100, 116, 104, 32, 61, 32, 51, 50, 59, 32, 105, 110, 116, 32, 114, 111, 119, 115, 95, 112, 101, 114, 95, 97, 99, 99, 101, 115, 115, 32, 61, 32, 50, 59, 32, 95, 95, 110, 118, 95, 98, 111, 111, 108, 32, 112, 97, 100, 100, 105, 110, 103, 32, 61, 32, 102, 97, 108, 115, 101, 59, 32, 65, 108, 103, 111, 114, 105, 116, 104, 109, 32, 97, 108, 103, 111, 114, 105, 116, 104, 109, 32, 61, 32, 65, 108, 103, 111, 114, 105, 116, 104, 109, 58, 58, 107, 83, 111, 102, 116, 109, 97, 120, 93};
.global .align 1 .b8 __unnamed_167[362] = {118, 111, 105, 100, 32, 83, 111, 102, 116, 109, 97, 120, 87, 97, 114, 112, 73, 109, 112, 108, 40, 76, 79, 65, 68, 44, 32, 83, 84, 79, 82, 69, 44, 32, 115, 105, 103, 110, 101, 100, 32, 108, 111, 110, 103, 44, 32, 115, 105, 103, 110, 101, 100, 32, 108, 111, 110, 103, 41, 32, 91, 119, 105, 116, 104, 32, 76, 79, 65, 68, 32, 61, 32, 66, 114, 111, 97, 100, 99, 97, 115, 116, 83, 99, 97, 108, 101, 77, 97, 115, 107, 76, 111, 97, 100, 60, 102, 108, 111, 97, 116, 44, 32, 102, 108, 111, 97, 116, 44, 32, 95, 95, 110, 118, 95, 98, 111, 111, 108, 44, 32, 50, 85, 76, 44, 32, 115, 105, 103, 110, 101, 100, 32, 105, 110, 116, 62, 59, 32, 83, 84, 79, 82, 69, 32, 61, 32, 68, 105, 114, 101, 99, 116, 83, 116, 111, 114, 101, 60, 102, 108, 111, 97, 116, 44, 32, 102, 108, 111, 97, 116, 62, 59, 32, 67, 111, 109, 112, 117, 116, 101, 84, 121, 112, 101, 32, 61, 32, 102, 108, 111, 97, 116, 59, 32, 105, 110, 116, 32, 112, 97, 99, 107, 95, 115, 105, 122, 101, 32, 61, 32, 50, 59, 32, 105, 110, 116, 32, 99, 111, 108, 115, 95, 112, 101, 114, 95, 116, 104, 114, 101, 97, 100, 32, 61, 32, 50, 59, 32, 105, 110, 116, 32, 116, 104, 114, 101, 97, 100, 95, 103, 114, 111, 117, 112, 95, 119, 105, 100, 116, 104, 32, 61, 32, 51, 50, 59, 32, 105, 110, 116, 32, 114, 111, 119, 115, 95, 112, 101, 114, 95, 97, 99, 99, 101, 115, 115, 32, 61, 32, 50, 59, 32, 95, 95, 110, 118, 95, 98, 111, 111, 108, 32, 112, 97, 100, 100, 105, 110, 103, 32, 61, 32, 116, 114, 117, 101, 59, 32, 65, 108, 103, 111, 114, 105, 116, 104, 109, 32, 97, 108, 103, 111, 114, 105, 116, 104, 109, 32, 61, 32, 65, 108, 103, 111, 114, 105, 116, 104, 109, 58, 58, 107, 83, 111, 102, 116, 109, 97, 120, 93};
.global .align 1 .b8 __unnamed_168[363] = {118, 111, 105, 100, 32, 83, 111, 102, 116, 109, 97, 120, 87, 97, 114, 112, 73, 109, 112, 108, 40, 76, 79, 65, 68, 44, 32, 83, 84, 79, 82, 69, 44, 32, 115, 105, 103, 110, 101, 100, 32, 108, 111, 110, 103, 44, 32, 115, 105, 103, 110, 101, 100, 32, 108, 111, 110, 103, 41, 32, 91, 119, 105, 116, 104, 32, 76, 79, 65, 68, 32, 61, 32, 66, 114, 111, 97, 100, 99, 97, 115, 116, 83, 99, 97, 108, 101, 77, 97, 115, 107, 76, 111, 97, 100, 60, 102, 108, 111, 97, 116, 44, 32, 102, 108, 111, 97, 116, 44, 32, 95, 95, 110, 118, 95, 98, 111, 111, 108, 44, 32, 50, 85, 76, 44, 32, 115, 105, 103, 110, 101, 100, 32, 105, 110, 116, 62, 59, 32, 83, 84, 79, 82, 69, 32, 61, 32, 68, 105, 114, 101, 99, 116, 83, 116, 111, 114, 101, 60, 102, 108, 111, 97, 116, 44, 32, 102, 108, 111, 97, 116, 62, 59, 32, 67, 111, 109, 112, 117, 116, 101, 84, 121, 112, 101, 32, 61, 32, 102, 108, 111, 97, 116, 59, 32, 105, 110, 116, 32, 112, 97, 99, 107, 95, 115, 105, 122, 101, 32, 61, 32, 50, 59, 32, 105, 110, 116, 32, 99, 111, 108, 115, 95, 112, 101, 114, 95, 116, 104, 114, 101, 97, 100, 32, 61, 32, 50, 59, 32, 105, 110, 116, 32, 116, 104, 114, 101, 97, 100, 95, 103, 114, 111, 117, 112, 95, 119, 105, 100, 116, 104, 32, 61, 32, 51, 50, 59, 32, 105, 110, 116, 32, 114, 111, 119, 115, 95, 112, 101, 114, 95, 97, 99, 99, 101, 115, 115, 32, 61, 32, 49, 59, 32, 95, 95, 110, 118, 95, 98, 111, 111, 108, 32, 112, 97, 100, 100, 105, 110, 103, 32, 61, 32, 102, 97, 108, 115, 101, 59, 32, 65, 108, 103, 111, 114, 105, 116, 104, 109, 32, 97, 108, 103, 111, 114, 105, 116, 104, 109, 32, 61, 32, 65, 108, 103, 111, 114, 105, 116, 104, 109, 58, 58, 107, 83, 111, 102, 116, 109, 97, 120, 93};
.global .align 1 .b8 __unnamed_169[362] = {118, 111, 105, 100, 32, 83, 111, 102, 116, 109, 97, 120, 87, 97, 114, 112, 73, 109, 112, 108, 40, 76, 79, 65, 68, 44, 32, 83, 84, 79, 82, 69, 44, 32, 115, 105, 103, 110, 101, 100, 32, 108, 111, 110, 103, 44, 32, 115, 105, 103, 110, 101, 100, 32, 108, 111, 110, 103, 41, 32, 91, 119, 105, 116, 104, 32, 76, 79, 65, 68, 32, 61, 32, 66, 114, 111, 97, 100, 99, 97, 115, 116, 83, 99, 97, 108, 101, 77, 97, 115, 107, 76, 111, 97, 100, 60, 102, 108, 111, 97, 116, 44, 32, 102, 108, 111, 97, 116, 44, 32, 95, 95, 110, 118, 95, 98, 111, 111, 108, 44, 32, 50, 85, 76, 44, 32, 115, 105, 103, 110, 101, 100, 32, 105, 110, 116, 62, 59, 32, 83, 84, 79, 82, 69, 32, 61, 32, 68, 105, 114, 101, 99, 116, 83, 116, 111, 114, 101, 60, 102, 108, 111, 97, 116, 44, 32, 102, 108, 111, 97, 116, 62, 59, 32, 67, 111, 109, 112, 117, 116, 101, 84, 121, 112, 101, 32, 61, 32, 102, 108, 111, 97, 116, 59, 32, 105, 110, 116, 32, 112, 97, 99, 107, 95, 115, 105, 122, 101, 32, 61, 32, 50, 59, 32, 105, 110, 116, 32, 99, 111, 108, 115, 95, 112, 101, 114, 95, 116, 104, 114, 101, 97, 100, 32, 61, 32, 50, 59, 32, 105, 110, 116, 32, 116, 104, 114, 101, 97, 100, 95, 103, 114, 111, 117, 112, 95, 119, 105, 100, 116, 104, 32, 61, 32, 51, 50, 59, 32, 105, 110, 116, 32, 114, 111, 119, 115, 95, 112, 101, 114, 95, 97, 99, 99, 101, 115, 115, 32, 61, 32, 49, 59, 32, 95, 95, 110, 118, 95, 98, 111, 111, 108, 32, 112, 97, 100, 100, 105, 110, 103, 32, 61, 32, 116, 114, 117, 101, 59, 32, 65, 108, 103, 111, 114, 105, 116, 104, 109, 32, 97, 108, 103, 111, 114, 105, 116, 104, 109, 32, 61, 32, 65, 108, 103, 111, 114, 105, 116, 104, 109, 58, 58, 107, 83, 111, 102, 116, 109, 97, 120, 93};
.global .align 1 .b8 __unnamed_170[363] = {118, 111, 105, 100, 32, 83, 111, 102, 116, 109, 97, 120, 87, 97, 114, 112, 73, 109, 112, 108, 40, 76, 79, 65, 68, 44, 32, 83, 84, 79, 82, 69, 44, 32, 115, 105, 103, 110, 101, 100, 32, 108, 111, 110, 103, 44, 32, 115, 105, 103, 110, 101, 100, 32, 108, 111, 110, 103, 41, 32, 91, 119, 105, 116, 104, 32, 76, 79, 65, 68, 32, 61, 32, 66, 114, 111, 97, 100, 99, 97, 115, 116, 83, 99, 97, 108, 101, 77, 97, 115, 107, 76, 111, 97, 100, 60, 102, 108, 111, 97, 116, 44, 32, 102, 108, 111, 97, 116, 44, 32, 95, 95, 110, 118, 95, 98, 111, 111, 108, 44, 32, 50, 85, 76, 44, 32, 115, 105, 103, 110, 101, 100, 32, 105, 110, 116, 62, 59, 32, 83, 84, 79, 82, 69, 32, 61, 32, 68, 105, 114, 101, 99, 116, 83, 116, 111, 114, 101, 60, 102, 108, 111, 97, 116, 44, 32, 102, 108, 111, 97, 116, 62, 59, 32, 67, 111, 109, 112, 117, 116, 101, 84, 121, 112, 101, 32, 61, 32, 102, 108, 111, 97, 116, 59, 32, 105, 110, 116, 32, 112, 97, 99, 107, 95, 115, 105, 122, 101, 32, 61, 32, 50, 59, 32, 105, 110, 116, 32, 99, 111, 108, 115, 95, 112, 101, 114, 95, 116, 104, 114, 101, 97, 100, 32, 61, 32, 52, 59, 32, 105, 110, 116, 32, 116, 104, 114, 101, 97, 100, 95, 103, 114, 111, 117, 112, 95, 119, 105, 100, 116, 104, 32, 61, 32, 51, 50, 59, 32, 105, 110, 116, 32, 114, 111, 119, 115, 95, 112, 101, 114, 95, 97, 99, 99, 101, 115, 115, 32, 61, 32, 49, 59, 32, 95, 95, 110, 118, 95, 98, 111, 111, 108, 32, 112, 97, 100, 100, 105, 110, 103, 32, 61, 32, 102, 97, 108, 115, 101, 59, 32, 65, 108, 103, 111, 114, 105, 116, 104, 109, 32, 97, 108, 103, 111, 114, 105, 116, 104, 109, 32, 61, 32, 65, 108, 103, 111, 114, 105, 116, 104, 109, 58, 58, 107, 83, 111, 102, 116, 109, 97, 120, 93};
.global .align 1 .b8 __unnamed_171[362] = {118, 111, 105, 100, 32, 83, 111, 102, 116, 109, 97, 120, 87, 97, 114, 112, 73, 109, 112, 108, 40, 76, 79, 65, 68, 44, 32, 83, 84, 79, 82, 69, 44, 32, 115, 105, 103, 110, 101, 100, 32, 108, 111, 110, 103, 44, 32, 115, 105, 103, 110, 101, 100, 32, 108, 111, 110, 103, 41, 32, 91, 119, 105, 116, 104, 32, 76, 79, 65, 68, 32, 61, 32, 66, 114, 111, 97, 100, 99, 97, 115, 116, 83, 99, 97, 108, 101, 77, 97, 115, 107, 76, 111, 97, 100, 60, 102, 108, 111, 97, 116, 44, 32, 102, 108, 111, 97, 116, 44, 32, 95, 95, 110, 118, 95, 98, 111, 111, 108, 44, 32, 50, 85, 76, 44, 32, 115, 105, 103, 110, 101, 100, 32, 105, 110, 116, 62, 59, 32, 83, 84, 79, 82, 69, 32, 61, 32, 68, 105, 114, 101, 99, 116, 83, 116, 111, 114, 101, 60, 102, 108, 111, 97, 116, 44, 32, 102, 108, 111, 97, 116, 62, 59, 32, 67, 111, 109, 112, 117, 116, 101, 84, 121, 112, 101, 32, 61, 32, 102, 108, 111, 97, 116, 59, 32, 105, 110, 116, 32, 112, 97, 99, 107, 95, 115, 105, 122, 101, 32, 61, 32, 50, 59, 32, 105, 110, 116, 32, 99, 111, 108, 115, 95, 112, 101, 114, 95, 116, 104, 114, 101, 97, 100, 32, 61, 32, 52, 59, 32, 105, 110, 116, 32, 116, 104, 114, 101, 97, 100, 95, 103, 114, 111, 117, 112, 95, 119, 105, 100, 116, 104, 32, 61, 32, 51, 50, 59, 32, 105, 110, 116, 32, 114, 111, 119, 115, 95, 112, 101, 114, 95, 97, 99, 99, 101, 115, 115, 32, 61, 32, 49, 59, 32, 95, 95, 110, 118, 95, 98, 111, 111, 108, 32, 112, 97, 100, 100, 105, 110, 103, 32, 61, 32, 116, 114, 117, 101, 59, 32, 65, 108, 103, 111, 114, 105, 116, 104, 109, 32, 97, 108, 103, 111, 114, 105, 116, 104, 109, 32, 61, 32, 65, 108, 103, 111, 114, 105, 116, 104, 109, 58, 58, 107, 83, 111, 102, 116, 109, 97, 120, 93};
.global .align 1 .b8 __unnamed_172[363] = {118, 111, 105, 100, 32, 83, 111, 102, 116, 109, 97, 120, 87, 97, 114, 112, 73, 109, 112, 108, 40, 76, 79, 65, 68, 44, 32, 83, 84, 79, 82, 69, 44, 32, 115, 105, 103, 110, 101, 100, 32, 108, 111, 110, 103, 44, 32, 115, 105, 103, 110, 101, 100, 32, 108, 111, 110, 103, 41, 32, 91, 119, 105, 116, 104, 32, 76, 79, 65, 68, 32, 61, 32, 66, 114, 111, 97, 100, 99, 97, 115, 116, 83, 99, 97, 108, 101, 77, 97, 115, 107, 76, 111, 97, 100, 60, 102, 108, 111, 97, 116, 44, 32, 102, 108, 111, 97, 116, 44, 32, 95, 95, 110, 118, 95, 98, 111, 111, 108, 44, 32, 50, 85, 76, 44, 32, 115, 105, 103, 110, 101, 100, 32, 105, 110, 116, 62, 59, 32, 83, 84, 79, 82, 69, 32, 61, 32, 68, 105, 114, 101, 99, 116, 83, 116, 111, 114, 101, 60, 102, 108, 111, 97, 116, 44, 32, 102, 108, 111, 97, 116, 62, 59, 32, 67, 111, 109, 112, 117, 116, 101, 84, 121, 112, 101, 32, 61, 32, 102, 108, 111, 97, 116, 59, 32, 105, 110, 116, 32, 112, 97, 99, 107, 95, 115, 105, 122, 101, 32, 61, 32, 50, 59, 32, 105, 110, 116, 32, 99, 111, 108, 115, 95, 112, 101, 114, 95, 116, 104, 114, 101, 97, 100, 32, 61, 32, 54, 59, 32, 105, 110, 116, 32, 116, 104, 114, 101, 97, 100, 95, 103, 114, 111, 117, 112, 95, 119, 105, 100, 116, 104, 32, 61, 32, 51, 50, 59, 32, 105, 110, 116, 32, 114, 111, 119, 115, 95, 112, 101, 114, 95, 97, 99, 99, 101, 115, 115, 32, 61, 32, 49, 59, 32, 95, 95, 110, 118, 95, 98, 111, 111, 108, 32, 112, 97, 100, 100, 105, 110, 103, 32, 61, 32, 102, 97, 108, 115, 101, 59, 32, 65, 108, 103, 111, 114, 105, 116, 104, 109, 32, 97, 108, 103, 111, 114, 105, 116, 104, 109, 32, 61, 32, 65, 108, 103, 111, 114, 105, 116, 104, 109, 58, 58, 107, 83, 111, 102, 116, 109, 97, 120, 93};
.global .align 1 .b8 __unnamed_173[362] = {118, 111, 105, 100, 32, 83, 111, 102, 116, 109, 97, 120, 87, 97, 114, 112, 73, 109, 112, 108, 40, 76, 79, 65, 68, 44, 32, 83, 84, 79, 82, 69, 44, 32, 115, 105, 103, 110, 101, 100, 32, 108, 111, 110, 103, 44, 32, 115, 105, 103, 110, 101, 100, 32, 108, 111, 110, 103, 41, 32, 91, 119, 105, 116, 104, 32, 76, 79, 65, 68, 32, 61, 32, 66, 114, 111, 97, 100, 99, 97, 115, 116, 83, 99, 97, 108, 101, 77, 97, 115, 107, 76, 111, 97, 100, 60, 102, 108, 111, 97, 116, 44, 32, 102, 108, 111, 97, 116, 44, 32, 95, 95, 110, 118, 95, 98, 111, 111, 108, 44, 32, 50, 85, 76, 44, 32, 115, 105, 103, 110, 101, 100, 32, 105, 110, 116, 62, 59, 32, 83, 84, 79, 82, 69, 32, 61, 32, 68, 105, 114, 101, 99, 116, 83, 116, 111, 114, 101, 60, 102, 108, 111, 97, 116, 44, 32, 102, 108, 111, 97, 116, 62, 59, 32, 67, 111, 109, 112, 117, 116, 101, 84, 121, 112, 101, 32, 61, 32, 102, 108, 111, 97, 116, 59, 32, 105, 110, 116, 32, 112, 97, 99, 107, 95, 115, 105, 122, 101, 32, 61, 32, 50, 59, 32, 105, 110, 116, 32, 99, 111, 108, 115, 95, 112, 101, 114, 95, 116, 104, 114, 101, 97, 100, 32, 61, 32, 54, 59, 32, 105, 110, 116, 32, 116, 104, 114, 101, 97, 100, 95, 103, 114, 111, 117, 112, 95, 119, 105, 100, 116, 104, 32, 61, 32, 51, 50, 59, 32, 105, 110, 116, 32, 114, 111, 119, 115, 95, 112, 101, 114, 95, 97, 99, 99, 101, 115, 115, 32, 61, 32, 49, 59, 32, 95, 95, 110, 118, 95, 98, 111, 111, 108, 32, 112, 97, 100, 100, 105, 110, 103, 32, 61, 32, 116, 114, 117, 101, 59, 32, 65, 108, 103, 111, 114, 105, 116, 104, 109, 32, 97, 108, 103, 111, 114, 105, 116, 104, 109, 32, 61, 32, 65, 108, 103, 111, 114, 105, 116, 104, 109, 58, 58, 107, 83, 111, 102, 116, 109, 97, 120, 93};
.global .align 1 .b8 __unnamed_174[363] = {118, 111, 105, 100, 32, 83, 111, 102, 116, 109, 97, 120, 87, 97, 114, 112, 73, 109, 112, 108, 40, 76, 79, 65, 68, 44, 32, 83, 84, 79, 82, 69, 44, 32, 115, 105, 103, 110, 101, 100, 32, 108, 111, 110, 103, 44, 32, 115, 105, 103, 110, 101, 100, 32, 108, 111, 110, 103, 41, 32, 91, 119, 105, 116, 104, 32, 76, 79, 65, 68, 32, 61, 32, 66, 114, 111, 97, 100, 99, 97, 115, 116, 83, 99, 97, 108, 101, 77, 97, 115, 107, 76, 111, 97, 100, 60, 102, 108, 111, 97, 116, 44, 32, 102, 108, 111, 97, 116, 44, 32, 95, 95, 110, 118, 95, 98, 111, 111, 108, 44, 32, 50, 85, 76, 44, 32, 115, 105, 103, 110, 101, 100, 32, 105, 110, 116, 62, 59, 32, 83, 84, 79, 82, 69, 32, 61, 32, 68, 105, 114, 101, 99, 116, 83, 116, 111, 114, 101, 60, 102, 108, 111, 97, 116, 44, 32, 102, 108, 111, 97, 116, 62, 59, 32, 67, 111, 109, 112, 117, 116, 101, 84, 121, 112, 101, 32, 61, 32, 102, 108, 111, 97, 116, 59, 32, 105, 110, 116, 32, 112, 97, 99, 107, 95, 115, 105, 122, 101, 32, 61, 32, 50, 59, 32, 105, 110, 116, 32, 99, 111, 108, 115, 95, 112, 101, 114, 95, 116, 104, 114, 101, 97, 100, 32, 61, 32, 56, 59, 32, 105, 110, 116, 32, 116, 104, 114, 101, 97, 100, 95, 103, 114, 111, 117, 112, 95, 119, 105, 100, 116, 104, 32, 61, 32, 51, 50, 59, 32, 105, 110, 116, 32, 114, 111, 119, 115, 95, 112, 101, 114, 95, 97, 99, 99, 101, 115, 115, 32, 61, 32, 49, 59, 32, 95, 95, 110, 118, 95, 98, 111, 111, 108, 32, 112, 97, 100, 100, 105, 110, 103, 32, 61, 32, 102, 97, 108, 115, 101, 59, 32, 65, 108, 103, 111, 114, 105, 116, 104, 109, 32, 97, 108, 103, 111, 114, 105, 116, 104, 109, 32, 61, 32, 65, 108, 103, 111, 114, 105, 116, 104, 109, 58, 58, 107, 83, 111, 102, 116, 109, 97, 120, 93};
.global .align 1 .b8 __unnamed_175[362] = {118, 111, 105, 100, 32, 83, 111, 102, 116, 109, 97, 120, 87, 97, 114, 112, 73, 109, 112, 108, 40, 76, 79, 65, 68, 44, 32, 83, 84, 79, 82, 69, 44, 32, 115, 105, 103, 110, 101, 100, 32, 108, 111, 110, 103, 44, 32, 115, 105, 103, 110, 101, 100, 32, 108, 111, 110, 103, 41, 32, 91, 119, 105, 116, 104, 32, 76, 79, 65, 68, 32, 61, 32, 66, 114, 111, 97, 100, 99, 97, 115, 116, 83, 99, 97, 108, 101, 77, 97, 115, 107, 76, 111, 97, 100, 60, 102, 108, 111, 97, 116, 44, 32, 102, 108, 111, 97, 116, 44, 32, 95, 95, 110, 118, 95, 98, 111, 111, 108, 44, 32, 50, 85, 76, 44, 32, 115, 105, 103, 110, 101, 100, 32, 105, 110, 116, 62, 59, 32, 83, 84, 79, 82, 69, 32, 61, 32, 68, 105, 114, 101, 99, 116, 83, 116, 111, 114, 101, 60, 102, 108, 111, 97, 116, 44, 32, 102, 108, 111, 97, 116, 62, 59, 32, 67, 111, 109, 112, 117, 116, 101, 84, 121, 112, 101, 32, 61, 32, 102, 108, 111, 97, 116, 59, 32, 105, 110, 116, 32, 112, 97, 99, 107, 95, 115, 105, 122, 101, 32, 61, 32, 50, 59, 32, 105, 110, 116, 32, 99, 111, 108, 115, 95, 112, 101, 114, 95, 116, 104, 114, 101, 97, 100, 32, 61, 32, 56, 59, 32, 105, 110, 116, 32, 116, 104, 114, 101, 97, 100, 95, 103, 114, 111, 117, 112, 95, 119, 105, 100, 116, 104, 32, 61, 32, 51, 50, 59, 32, 105, 110, 116, 32, 114, 111, 119, 115, 95, 112, 101, 114, 95, 97, 99, 99, 101, 115, 115, 32, 61, 32, 49, 59, 32, 95, 95, 110, 118, 95, 98, 111, 111, 108, 32, 112, 97, 100, 100, 105, 110, 103, 32, 61, 32, 116, 114, 117, 101, 59, 32, 65, 108, 103, 111, 114, 105, 116, 104, 109, 32, 97, 108, 103, 111, 114, 105, 116, 104, 109, 32, 61, 32, 65, 108, 103, 111, 114, 105, 116, 104, 109, 58, 58, 107, 83, 111, 102, 116, 109, 97, 120, 93};
.global .align 1 .b8 __unnamed_176[364] = {118, 111, 105, 100, 32, 83, 111, 102, 116, 109, 97, 120, 87, 97, 114, 112, 73, 109, 112, 108, 40, 76, 79, 65, 68, 44, 32, 83, 84, 79, 82, 69, 44, 32, 115, 105, 103, 110, 101, 100, 32, 108, 111, 110, 103, 44, 32, 115, 105, 103, 110, 101, 100, 32, 108, 111, 110, 103, 41, 32, 91, 119, 105, 116, 104, 32, 76, 79, 65, 68, 32, 61, 32, 66, 114, 111, 97, 100, 99, 97, 115, 116, 83, 99, 97, 108, 101, 77, 97, 115, 107, 76, 111, 97, 100, 60, 102, 108, 111, 97, 116, 44, 32, 102, 108, 111, 97, 116, 44, 32, 95, 95, 110, 118, 95, 98, 111, 111, 108, 44, 32, 50, 85, 76, 44, 32, 115, 105, 103, 110, 101, 100, 32, 105, 110, 116, 62, 59, 32, 83, 84, 79, 82, 69, 32, 61, 32, 68, 105, 114, 101, 99, 116, 83, 116, 111, 114, 101, 60, 102, 108, 111, 97, 116, 44, 32, 102, 108, 111, 97, 116, 62, 59, 32, 67, 111, 109, 112, 117, 116, 101, 84, 121, 112, 101, 32, 61, 32, 102, 108, 111, 97, 116, 59, 32, 105, 110, 116, 32, 112, 97, 99, 107, 95, 115, 105, 122, 101, 32, 61, 32, 50, 59, 32, 105, 110, 116, 32, 99, 111, 108, 115, 95, 112, 101, 114, 95, 116, 104, 114, 101, 97, 100, 32, 61, 32, 49, 48, 59, 32, 105, 110, 116, 32, 116, 104, 114, 101, 97, 100, 95, 103, 114, 111, 117, 112, 95, 119, 105, 100, 116, 104, 32, 61, 32, 51, 50, 59, 32, 105, 110, 116, 32, 114, 111, 119, 115, 95, 112, 101, 114, 95, 97, 99, 99, 101, 115, 115, 32, 61, 32, 49, 59, 32, 95, 95, 110, 118, 95, 98, 111, 111, 108, 32, 112, 97, 100, 100, 105, 110, 103, 32, 61, 32, 102, 97, 108, 115, 101, 59, 32, 65, 108, 103, 111, 114, 105, 116, 104, 109, 32, 97, 108, 103, 111, 114, 105, 116, 104, 109, 32, 61, 32, 65, 108, 103, 111, 114, 105, 116, 104, 109, 58, 58, 107, 83, 111, 102, 116, 109, 97, 120, 93};
.global .align 1 .b8 __unnamed_177[363] = {118, 111, 105, 100, 32, 83, 111, 102, 116, 109, 97, 120, 87, 97, 114, 112, 73, 109, 112, 108, 40, 76, 79, 65, 68, 44, 32, 83, 84, 79, 82, 69, 44, 32, 115, 105, 103, 110, 101, 100, 32, 108, 111, 110, 103, 44, 32, 115, 105, 103, 110, 101, 100, 32, 108, 111, 110, 103, 41, 32, 91, 119, 105, 116, 104, 32, 76, 79, 65, 68, 32, 61, 32, 66, 114, 111, 97, 100, 99, 97, 115, 116, 83, 99, 97, 108, 101, 77, 97, 115, 107, 76, 111, 97, 100, 60, 102, 108, 111, 97, 116, 44, 32, 102, 108, 111, 97, 116, 44, 32, 95, 95, 110, 118, 95, 98, 111, 111, 108, 44, 32, 50, 85, 76, 44, 32, 115, 105, 103, 110, 101, 100, 32, 105, 110, 116, 62, 59, 32, 83, 84, 79, 82, 69, 32, 61, 32, 68, 105, 114, 101, 99, 116, 83, 116, 111, 114, 101, 60, 102, 108, 111, 97, 116, 44, 32, 102, 108, 111, 97, 116, 62, 59, 32, 67, 111, 109, 112, 117, 116, 101, 84, 121, 112, 101, 32, 61, 32, 102, 108, 111, 97, 116, 59, 32, 105, 110, 116, 32, 112, 97, 99, 107, 95, 115, 105, 122, 101, 32, 61, 32, 50, 59, 32, 105, 110, 116, 32, 99, 111, 108, 115, 95, 112, 101, 114, 95, 116, 104, 114, 101, 97, 100, 32, 61, 32, 49, 48, 59, 32, 105, 110, 116, 32, 116, 104, 114, 101, 97, 100, 95, 103, 114, 111, 117, 112, 95, 119, 105, 100, 116, 104, 32, 61, 32, 51, 50, 59, 32, 105, 110, 116, 32, 114, 111, 119, 115, 95, 112, 101, 114, 95, 97, 99, 99, 101, 115, 115, 32, 61, 32, 49, 59, 32, 95, 95, 110, 118, 95, 98, 111, 111, 108, 32, 112, 97, 100, 100, 105, 110, 103, 32, 61, 32, 116, 114, 117, 101, 59, 32, 65, 108, 103, 111, 114, 105, 116, 104, 109, 32, 97, 108, 103, 111, 114, 105, 116, 104, 109, 32, 61, 32, 65, 108, 103, 111, 114, 105, 116, 104, 109, 58, 58, 107, 83, 111, 102, 116, 109, 97, 120, 93};
.global .align 1 .b8 __unnamed_178[364] = {118, 111, 105, 100, 32, 83, 111, 102, 116, 109, 97, 120, 87, 97, 114, 112, 73, 109, 112, 108, 40, 76, 79, 65, 68, 44, 32, 83, 84, 79, 82, 69, 44, 32, 115, 105, 103, 110, 101, 100, 32, 108, 111, 110, 103, 44, 32, 115, 105, 103, 110, 101, 100, 32, 108, 111, 110, 103, 41, 32, 91, 119, 105, 116, 104, 32, 76, 79, 65, 68, 32, 61, 32, 66, 114, 111, 97, 100, 99, 97, 115, 116, 83, 99, 97, 108, 101, 77, 97, 115, 107, 76, 111, 97, 100, 60, 102, 108, 111, 97, 116, 44, 32, 102, 108, 111, 97, 116, 44, 32, 95, 95, 110, 118, 95, 98, 111, 111, 108, 44, 32, 50, 85, 76, 44, 32, 115, 105, 103, 110, 101, 100, 32, 105, 110, 116, 62, 59, 32, 83, 84, 79, 82, 69, 32, 61, 32, 68, 105, 114, 101, 99, 116, 83, 116, 111, 114, 101, 60, 102, 108, 111, 97, 116, 44, 32, 102, 108, 111, 97, 116, 62, 59, 32, 67, 111, 109, 112, 117, 116, 101, 84, 121, 112, 101, 32, 61, 32, 102, 108, 111, 97, 116, 59, 32, 105, 110, 116, 32, 112, 97, 99, 107, 95, 115, 105, 122, 101, 32, 61, 32, 50, 59, 32, 105, 110, 116, 32, 99, 111, 108, 115, 95, 112, 101, 114, 95, 116, 104, 114, 101, 97, 100, 32, 61, 32, 49, 50, 59, 32, 105, 110, 116, 32, 116, 104, 114, 101, 97, 100, 95, 103, 114, 111, 117, 112, 95, 119, 105, 100, 116, 104, 32, 61, 32, 51, 50, 59, 32, 105, 110, 116, 32, 114, 111, 119, 115, 95, 112, 101, 114, 95, 97, 99, 99, 101, 115, 115, 32, 61, 32, 49, 59, 32, 95, 95, 110, 118, 95, 98, 111, 111, 108, 32, 112, 97, 100, 100, 105, 110, 103, 32, 61, 32, 102, 97, 108, 115, 101, 59, 32, 65, 108, 103, 111, 114, 105, 116, 104, 109, 32, 97, 108, 103, 111, 114, 105, 116, 104, 109, 32, 61, 32, 65, 108, 103, 111, 114, 105, 116, 104, 109, 58, 58, 107, 83, 111, 102, 116, 109, 97, 120, 93};
.global .align 1 .b8 __unnamed_179[363] = {118, 111, 105, 100, 32, 83, 111, 102, 116, 109, 97, 120, 87, 97, 114, 112, 73, 109, 112, 108, 40, 76, 79, 65, 68, 44, 32, 83, 84, 79, 82, 69, 44, 32, 115, 105, 103, 110, 101, 100, 32, 108, 111, 110, 103, 44, 32, 115, 105, 103, 110, 101, 100, 32, 108, 111, 110, 103, 41, 32, 91, 119, 105, 116, 104, 32, 76, 79, 65, 68, 32, 61, 32, 66, 114, 111, 97, 100, 99, 97, 115, 116, 83, 99, 97, 108, 101, 77, 97, 115, 107, 76, 111, 97, 100, 60, 102, 108, 111, 97, 116, 44, 32, 102, 108, 111, 97, 116, 44, 32, 95, 95, 110, 118, 95, 98, 111, 111, 108, 44, 32, 50, 85, 76, 44, 32, 115, 105, 103, 110, 101, 100, 32, 105, 110, 116, 62, 59, 32, 83, 84, 79, 82, 69, 32, 61, 32, 68, 105, 114, 101, 99, 116, 83, 116, 111, 114, 101, 60, 102, 108, 111, 97, 116, 44, 32, 102, 108, 111, 97, 116, 62, 59, 32, 67, 111, 109, 112, 117, 116, 101, 84, 121, 112, 101, 32, 61, 32, 102, 108, 111, 97, 116, 59, 32, 105, 110, 116, 32, 112, 97, 99, 107, 95, 115, 105, 122, 101, 32, 61, 32, 50, 59, 32, 105, 110, 116, 32, 99, 111, 108, 115, 95, 112, 101, 114, 95, 116, 104, 114, 101, 97, 100, 32, 61, 32, 49, 50, 59, 32, 105, 110, 116, 32, 116, 104, 114, 101, 97, 100, 95, 103, 114, 111, 117, 112, 95, 119, 105, 100, 116, 104, 32, 61, 32, 51, 50, 59, 32, 105, 110, 116, 32, 114, 111, 119, 115, 95, 112, 101, 114, 95, 97, 99, 99, 101, 115, 115, 32, 61, 32, 49, 59, 32, 95, 95, 110, 118, 95, 98, 111, 111, 108, 32, 112, 97, 100, 100, 105, 110, 103, 32, 61, 32, 116, 114, 117, 101, 59, 32, 65, 108, 103, 111, 114, 105, 116, 104, 109, 32, 97, 108, 103, 111, 114, 105, 116, 104, 109, 32, 61, 32, 65, 108, 103, 111, 114, 105, 116, 104, 109, 58, 58, 107, 83, 111, 102, 116, 109, 97, 120, 93};
.global .align 1 .b8 __unnamed_180[364] = {118, 111, 105, 100, 32, 83, 111, 102, 116, 109, 97, 120, 87, 97, 114, 112, 73, 109, 112, 108, 40, 76, 79, 65, 68, 44, 32, 83, 84, 79, 82, 69, 44, 32, 115, 105, 103, 110, 101, 100, 32, 108, 111, 110, 103, 44, 32, 115, 105, 103, 110, 101, 100, 32, 108, 111, 110, 103, 41, 32, 91, 119, 105, 116, 104, 32, 76, 79, 65, 68, 32, 61, 32, 66, 114, 111, 97, 100, 99, 97, 115, 116, 83, 99, 97, 108, 101, 77, 97, 115, 107, 76, 111, 97, 100, 60, 102, 108, 111, 97, 116, 44, 32, 102, 108, 111, 97, 116, 44, 32, 95, 95, 110, 118, 95, 98, 111, 111, 108, 44, 32, 50, 85, 76, 44, 32, 115, 105, 103, 110, 101, 100, 32, 105, 110, 116, 62, 59, 32, 83, 84, 79, 82, 69, 32, 61, 32, 68, 105, 114, 101, 99, 116, 83, 116, 111, 114, 101, 60, 102, 108, 111, 97, 116, 44, 32, 102, 108, 111, 97, 116, 62, 59, 32, 67, 111, 109, 112, 117, 116, 101, 84, 121, 112, 101, 32, 61, 32, 102, 108, 111, 97, 116, 59, 32, 105, 110, 116, 32, 112, 97, 99, 107, 95, 115, 105, 122, 101, 32, 61, 32, 50, 59, 32, 105, 110, 116, 32, 99, 111, 108, 115, 95, 112, 101, 114, 95, 116, 104, 114, 101, 97, 100, 32, 61, 32, 49, 52, 59, 32, 105, 110, 116, 32, 116, 104, 114, 101, 97, 100, 95, 103, 114, 111, 117, 112, 95, 119, 105, 100, 116, 104, 32, 61, 32, 51, 50, 59, 32, 105, 110, 116, 32, 114, 111, 119, 115, 95, 112, 101, 114, 95, 97, 99, 99, 101, 115, 115, 32, 61, 32, 49, 59, 32, 95, 95, 110, 118, 95, 98, 111, 111, 108, 32, 112, 97, 100, 100, 105, 110, 103, 32, 61, 32, 102, 97, 108, 115, 101, 59, 32, 65, 108, 103, 111, 114, 105, 116, 104, 109, 32, 97, 108, 103, 111, 114, 105, 116, 104, 109, 32, 61, 32, 65, 108, 103, 111, 114, 105, 116, 104, 109, 58, 58, 107, 83, 111, 102, 116, 109, 97, 120, 93};
.global .align 1 .b8 __unnamed_181[363] = {118, 111, 105, 100, 32, 83, 111, 102, 116, 109, 97, 120, 87, 97, 114, 112, 73, 109, 112, 108, 40, 76, 79, 65, 68, 44, 32, 83, 84, 79, 82, 69, 44, 32, 115, 105, 103, 110, 101, 100, 32, 108, 111, 110, 103, 44, 32, 115, 105, 103, 110, 101, 100, 32, 108, 111, 110, 103, 41, 32, 91, 119, 105, 116, 104, 32, 76, 79, 65, 68, 32, 61, 32, 66, 114, 111, 97, 100, 99, 97, 115, 116, 83, 99, 97, 108, 101, 77, 97, 115, 107, 76, 111, 97, 100, 60, 102, 108, 111, 97, 116, 44, 32, 102, 108, 111, 97, 116, 44, 32, 95, 95, 110, 118, 95, 98, 111, 111, 108, 44, 32, 50, 85, 76, 44, 32, 115, 105, 103, 110, 101, 100, 32, 105, 110, 116, 62, 59, 32, 83, 84, 79, 82, 69, 32, 61, 32, 68, 105, 114, 101, 99, 116, 83, 116, 111, 114, 101, 60, 102, 108, 111, 97, 116, 44, 32, 102, 108, 111, 97, 116, 62, 59, 32, 67, 111, 109, 112, 117, 116, 101, 84, 121, 112, 101, 32, 61, 32, 102, 108, 111, 97, 116, 59, 32, 105, 110, 116, 32, 112, 97, 99, 107, 95, 115, 105, 122, 101, 32, 61, 32, 50, 59, 32, 105, 110, 116, 32, 99, 111, 108, 115, 95, 112, 101, 114, 95, 116, 104, 114, 101, 97, 100, 32, 61, 32, 49, 52, 59, 32, 105, 110, 116, 32, 116, 104, 114, 101, 97, 100, 95, 103, 114, 111, 117, 112, 95, 119, 105, 100, 116, 104, 32, 61, 32, 51, 50, 59, 32, 105, 110, 116, 32, 114, 111, 119, 115, 95, 112, 101, 114, 95, 97, 99, 99, 101, 115, 115, 32, 61, 32, 49, 59, 32, 95, 95, 110, 118, 95, 98, 111, 111, 108, 32, 112, 97, 100, 100, 105, 110, 103, 32, 61, 32, 116, 114, 117, 101, 59, 32, 65, 108, 103, 111, 114, 105, 116, 104, 109, 32, 97, 108, 103, 111, 114, 105, 116, 104, 109, 32, 61, 32, 65, 108, 103, 111, 114, 105, 116, 104, 109, 58, 58, 107, 83, 111, 102, 116, 109, 97, 120, 93};
.global .align 1 .b8 __unnamed_182[364] = {118, 111, 105, 100, 32, 83, 111, 102, 116, 109, 97, 120, 87, 97, 114, 112, 73, 109, 112, 108, 40, 76, 79, 65, 68, 44, 32, 83, 84, 79, 82, 69, 44, 32, 115, 105, 103, 110, 101, 100, 32, 108, 111, 110, 103, 44, 32, 115, 105, 103, 110, 101, 100, 32, 108, 111, 110, 103, 41, 32, 91, 119, 105, 116, 104, 32, 76, 79, 65, 68, 32, 61, 32, 66, 114, 111, 97, 100, 99, 97, 115, 116, 83, 99, 97, 108, 101, 77, 97, 115, 107, 76, 111, 97, 100, 60, 102, 108, 111, 97, 116, 44, 32, 102, 108, 111, 97, 116, 44, 32, 95, 95, 110, 118, 95, 98, 111, 111, 108, 44, 32, 50, 85, 76, 44, 32, 115, 105, 103, 110, 101, 100, 32, 105, 110, 116, 62, 59, 32, 83, 84, 79, 82, 69, 32, 61, 32, 68, 105, 114, 101, 99, 116, 83, 116, 111, 114, 101, 60, 102, 108, 111, 97, 116, 44, 32, 102, 108, 111, 97, 116, 62, 59, 32, 67, 111, 109, 112, 117, 116, 101, 84, 121, 112, 101, 32, 61, 32, 102, 108, 111, 97, 116, 59, 32, 105, 110, 116, 32, 112, 97, 99, 107, 95, 115, 105, 122, 101, 32, 61, 32, 50, 59, 32, 105, 110, 116, 32, 99, 111, 108, 115, 95, 112, 101, 114, 95, 116, 104, 114, 101, 97, 100, 32, 61, 32, 49, 54, 59, 32, 105, 110, 116, 32, 116, 104, 114, 101, 97, 100, 95, 103, 114, 111, 117, 112, 95, 119, 105, 100, 116, 104, 32, 61, 32, 51, 50, 59, 32, 105, 110, 116, 32, 114, 111, 119, 115, 95, 112, 101, 114, 95, 97, 99, 99, 101, 115, 115, 32, 61, 32, 49, 59, 32, 95, 95, 110, 118, 95, 98, 111, 111, 108, 32, 112, 97, 100, 100, 105, 110, 103, 32, 61, 32, 102, 97, 108, 115, 101, 59, 32, 65, 108, 103, 111, 114, 105, 116, 104, 109, 32, 97, 108, 103, 111, 114, 105, 116, 104, 109, 32, 61, 32, 65, 108, 103, 111, 114, 105, 116, 104, 109, 58, 58, 107, 83, 111, 102, 116, 109, 97, 120, 93};
.global .align 1 .b8 __unnamed_183[363] = {118, 111, 105, 100, 32, 83, 111, 102, 116, 109, 97, 120, 87, 97, 114, 112, 73, 109, 112, 108, 40, 76, 79, 65, 68, 44, 32, 83, 84, 79, 82, 69, 44, 32, 115, 105, 103, 110, 101, 100, 32, 108, 111, 110, 103, 44, 32, 115, 105, 103, 110, 101, 100, 32, 108, 111, 110, 103, 41, 32, 91, 119, 105, 116, 104, 32, 76, 79, 65, 68, 32, 61, 32, 66, 114, 111, 97, 100, 99, 97, 115, 116, 83, 99, 97, 108, 101, 77, 97, 115, 107, 76, 111, 97, 100, 60, 102, 108, 111, 97, 116, 44, 32, 102, 108, 111, 97, 116, 44, 32, 95, 95, 110, 118, 95, 98, 111, 111, 108, 44, 32, 50, 85, 76, 44, 32, 115, 105, 103, 110, 101, 100, 32, 105, 110, 116, 62, 59, 32, 83, 84, 79, 82, 69, 32, 61, 32, 68, 105, 114, 101, 99, 116, 83, 116, 111, 114, 101, 60, 102, 108, 111, 97, 116, 44, 32, 102, 108, 111, 97, 116, 62, 59, 32, 67, 111, 109, 112, 117, 116, 101, 84, 121, 112, 101, 32, 61, 32, 102, 108, 111, 97, 116, 59, 32, 105, 110, 116, 32, 112, 97, 99, 107, 95, 115, 105, 122, 101, 32, 61, 32, 50, 59, 32, 105, 110, 116, 32, 99, 111, 108, 115, 95, 112, 101, 114, 95, 116, 104, 114, 101, 97, 100, 32, 61, 32, 49, 54, 59, 32, 105, 110, 116, 32, 116, 104, 114, 101, 97, 100, 95, 103, 114, 111, 117, 112, 95, 119, 105, 100, 116, 104, 32, 61, 32, 51, 50, 59, 32, 105, 110, 116, 32, 114, 111, 119, 115, 95, 112, 101, 114, 95, 97, 99, 99, 101, 115, 115, 32, 61, 32, 49, 59, 32, 95, 95, 110, 118, 95, 98, 111, 111, 108, 32, 112, 97, 100, 100, 105, 110, 103, 32, 61, 32, 116, 114, 117, 101, 59, 32, 65, 108, 103, 111, 114, 105, 116, 104, 109, 32, 97, 108, 103, 111, 114, 105, 116, 104, 109, 32, 61, 32, 65, 108, 103, 111, 114, 105, 116, 104, 109, 58, 58, 107, 83, 111, 102, 116, 109, 97, 120, 93};
.global .align 1 .b8 __unnamed_184[364] = {118, 111, 105, 100, 32, 83, 111, 102, 116, 109, 97, 120, 87, 97, 114, 112, 73, 109, 112, 108, 40, 76, 79, 65, 68, 44, 32, 83, 84, 79, 82, 69, 44, 32, 115, 105, 103, 110, 101, 100, 32, 108, 111, 110, 103, 44, 32, 115, 105, 103, 110, 101, 100, 32, 108, 111, 110, 103, 41, 32, 91, 119, 105, 116, 104, 32, 76, 79, 65, 68, 32, 61, 32, 66, 114, 111, 97, 100, 99, 97, 115, 116, 83, 99, 97, 108, 101, 77, 97, 115, 107, 76, 111, 97, 100, 60, 102, 108, 111, 97, 116, 44, 32, 102, 108, 111, 97, 116, 44, 32, 95, 95, 110, 118, 95, 98, 111, 111, 108, 44, 32, 50, 85, 76, 44, 32, 115, 105, 103, 110, 101, 100, 32, 105, 110, 116, 62, 59, 32, 83, 84, 79, 82, 69, 32, 61, 32, 68, 105, 114, 101, 99, 116, 83, 116, 111, 114, 101, 60, 102, 108, 111, 97, 116, 44, 32, 102, 108, 111, 97, 116, 62, 59, 32, 67, 111, 109, 112, 117, 116, 101, 84, 121, 112, 101, 32, 61, 32, 102, 108, 111, 97, 116, 59, 32, 105, 110, 116, 32, 112, 97, 99, 107, 95, 115, 105, 122, 101, 32, 61, 32, 50, 59, 32, 105, 110, 116, 32, 99, 111, 108, 115, 95, 112, 101, 114, 95, 116, 104, 114, 101, 97, 100, 32, 61, 32, 49, 56, 59, 32, 105, 110, 116, 32, 116, 104, 114, 101, 97, 100, 95, 103, 114, 111, 117, 112, 95, 119, 105, 100, 116, 104, 32, 61, 32, 51, 50, 59, 32, 105, 110, 116, 32, 114, 111, 119, 115, 95, 112, 101, 114, 95, 97, 99, 99, 101, 115, 115, 32, 61, 32, 49, 59, 32, 95, 95, 110, 118, 95, 98, 111, 111, 108, 32, 112, 97, 100, 100, 105, 110, 103, 32, 61, 32, 102, 97, 108, 115, 101, 59, 32, 65, 108, 103, 111, 114, 105, 116, 104, 109, 32, 97, 108, 103, 111, 114, 105, 116, 104, 109, 32, 61, 32, 65, 108, 103, 111, 114, 105, 116, 104, 109, 58, 58, 107, 83, 111, 102, 116, 109, 97, 120, 93};
.global .align 1 .b8 __unnamed_185[363] = {118, 111, 105, 100, 32, 83, 111, 102, 116, 109, 97, 120, 87, 97, 114, 112, 73, 109, 112, 108, 40, 76, 79, 65, 68, 44, 32, 83, 84, 79, 82, 69, 44, 32, 115, 105, 103, 110, 101, 100, 32, 108, 111, 110, 103, 44, 32, 115, 105, 103, 110, 101, 100, 32, 108, 111, 110, 103, 41, 32, 91, 119, 105, 116, 104, 32, 76, 79, 65, 68, 32, 61, 32, 66, 114, 111, 97, 100, 99, 97, 115, 116, 83, 99, 97, 108, 101, 77, 97, 115, 107, 76, 111, 97, 100, 60, 102, 108, 111, 97, 116, 44, 32, 102, 108, 111, 97, 116, 44, 32, 95, 95, 110, 118, 95, 98, 111, 111, 108, 44, 32, 50, 85, 76, 44, 32, 115, 105, 103, 110, 101, 100, 32, 105, 110, 116, 62, 59, 32, 83, 84, 79, 82, 69, 32, 61, 32, 68, 105, 114, 101, 99, 116, 83, 116, 111, 114, 101, 60, 102, 108, 111, 97, 116, 44, 32, 102, 108, 111, 97, 116, 62, 59, 32, 67, 111, 109, 112, 117, 116, 101, 84, 121, 112, 101, 32, 61, 32, 102, 108, 111, 97, 116, 59, 32, 105, 110, 116, 32, 112, 97, 99, 107, 95, 115, 105, 122, 101, 32, 61, 32, 50, 59, 32, 105, 110, 116, 32, 99, 111, 108, 115, 95, 112, 101, 114, 95, 116, 104, 114, 101, 97, 100, 32, 61, 32, 49, 56, 59, 32, 105, 110, 116, 32, 116, 104, 114, 101, 97, 100, 95, 103, 114, 111, 117, 112, 95, 119, 105, 100, 116, 104, 32, 61, 32, 51, 50, 59, 32, 105, 110, 116, 32, 114, 111, 119, 115, 95, 112, 101, 114, 95, 97, 99, 99, 101, 115, 115, 32, 61, 32, 49, 59, 32, 95, 95, 110, 118, 95, 98, 111, 111, 108, 32, 112, 97, 100, 100, 105, 110, 103, 32, 61, 32, 116, 114, 117, 101, 59, 32, 65, 108, 103, 111, 114, 105, 116, 104, 109, 32, 97, 108, 103, 111, 114, 105, 116, 104, 109, 32, 61, 32, 65, 108, 103, 111, 114, 105, 116, 104, 109, 58, 58, 107, 83, 111, 102, 116, 109, 97, 120, 93};
.global .align 1 .b8 __unnamed_186[364] = {118, 111, 105, 100, 32, 83, 111, 102, 116, 109, 97, 120, 87, 97, 114, 112, 73, 109, 112, 108, 40, 76, 79, 65, 68, 44, 32, 83, 84, 79, 82, 69, 44, 32, 115, 105, 103, 110, 101, 100, 32, 108, 111, 110, 103, 44, 32, 115, 105, 103, 110, 101, 100, 32, 108, 111, 110, 103, 41, 32, 91, 119, 105, 116, 104, 32, 76, 79, 65, 68, 32, 61, 32, 66, 114, 111, 97, 100, 99, 97, 115, 116, 83, 99, 97, 108, 101, 77, 97, 115, 107, 76, 111, 97, 100, 60, 102, 108, 111, 97, 116, 44, 32, 102, 108, 111, 97, 116, 44, 32, 95, 95, 110, 118, 95, 98, 111, 111, 108, 44, 32, 50, 85, 76, 44, 32, 115, 105, 103, 110, 101, 100, 32, 105, 110, 116, 62, 59, 32, 83, 84, 79, 82, 69, 32, 61, 32, 68, 105, 114, 101, 99, 116, 83, 116, 111, 114, 101, 60, 102, 108, 111, 97, 116, 44, 32, 102, 108, 111, 97, 116, 62, 59, 32, 67, 111, 109, 112, 117, 116, 101, 84, 121, 112, 101, 32, 61, 32, 102, 108, 111, 97, 116, 59, 32, 105, 110, 116, 32, 112, 97, 99, 107, 95, 115, 105, 122, 101, 32, 61, 32, 50, 59, 32, 105, 110, 116, 32, 99, 111, 108, 115, 95, 112, 101, 114, 95, 116, 104, 114, 101, 97, 100, 32, 61, 32, 50, 48, 59, 32, 105, 110, 116, 32, 116, 104, 114, 101, 97, 100, 95, 103, 114, 111, 117, 112, 95, 119, 105, 100, 116, 104, 32, 61, 32, 51, 50, 59, 32, 105, 110, 116, 32, 114, 111, 119, 115, 95, 112, 101, 114, 95, 97, 99, 99, 101, 115, 115, 32, 61, 32, 49, 59, 32, 95, 95, 110, 118, 95, 98, 111, 111, 108, 32, 112, 97, 100, 100, 105, 110, 103, 32, 61, 32, 102, 97, 108, 115, 101, 59, 32, 65, 108, 103, 111, 114, 105, 116, 104, 109, 32, 97, 108, 103, 111, 114, 105, 116, 104, 109, 32, 61, 32, 65, 108, 103, 111, 114, 105, 116, 104, 109, 58, 58, 107, 83, 111, 102, 116, 109, 97, 120, 93};
.global .align 1 .b8 __unnamed_187[363] = {118, 111, 105, 100, 32, 83, 111, 102, 116, 109, 97, 120, 87, 97, 114, 112, 73, 109, 112, 108, 40, 76, 79, 65, 68, 44, 32, 83, 84, 79, 82, 69, 44, 32, 115, 105, 103, 110, 101, 100, 32, 108, 111, 110, 103, 44, 32, 115, 105, 103, 110, 101, 100, 32, 108, 111, 110, 103, 41, 32, 91, 119, 105, 116, 104, 32, 76, 79, 65, 68, 32, 61, 32, 66, 114, 111, 97, 100, 99, 97, 115, 116, 83, 99, 97, 108, 101, 77, 97, 115, 107, 76, 111, 97, 100, 60, 102, 108, 111, 97, 116, 44, 32, 102, 108, 111, 97, 116, 44, 32, 95, 95, 110, 118, 95, 98, 111, 111, 108, 44, 32, 50, 85, 76, 44, 32, 115, 105, 103, 110, 101, 100, 32, 105, 110, 116, 62, 59, 32, 83, 84, 79, 82, 69, 32, 61, 32, 68, 105, 114, 101, 99, 116, 83, 116, 111, 114, 101, 60, 102, 108, 111, 97, 116, 44, 32, 102, 108, 111, 97, 116, 62, 59, 32, 67, 111, 109, 112, 117, 116, 101, 84, 121, 112, 101, 32, 61, 32, 102, 108, 111, 97, 116, 59, 32, 105, 110, 116, 32, 112, 97, 99, 107, 95, 115, 105, 122, 101, 32, 61, 32, 50, 59, 32, 105, 110, 116, 32, 99, 111, 108, 115, 95, 112, 101, 114, 95, 116, 104, 114, 101, 97, 100, 32, 61, 32, 50, 48, 59, 32, 105, 110, 116, 32, 116, 104, 114, 101, 97, 100, 95, 103, 114, 111, 117, 112, 95, 119, 105, 100, 116, 104, 32, 61, 32, 51, 50, 59, 32, 105, 110, 116, 32, 114, 111, 119, 115, 95, 112, 101, 114, 95, 97, 99, 99, 101, 115, 115, 32, 61, 32, 49, 59, 32, 95, 95, 110, 118, 95, 98, 111, 111, 108, 32, 112, 97, 100, 100, 105, 110, 103, 32, 61, 32, 116, 114, 117, 101, 59, 32, 65, 108, 103, 111, 114, 105, 116, 104, 109, 32, 97, 108, 103, 111, 114, 105, 116, 104, 109, 32, 61, 32, 65, 108, 103, 111, 114, 105, 116, 104, 109, 58, 58, 107, 83, 111, 102, 116, 109, 97, 120, 93};
.global .align 1 .b8 __unnamed_188[364] = {118, 111, 105, 100, 32, 83, 111, 102, 116, 109, 97, 120, 87, 97, 114, 112, 73, 109, 112, 108, 40, 76, 79, 65, 68, 44, 32, 83, 84, 79, 82, 69, 44, 32, 115, 105, 103, 110, 101, 100, 32, 108, 111, 110, 103, 44, 32, 115, 105, 103, 110, 101, 100, 32, 108, 111, 110, 103, 41, 32, 91, 119, 105, 116, 104, 32, 76, 79, 65, 68, 32, 61, 32, 66, 114, 111, 97, 100, 99, 97, 115, 116, 83, 99, 97, 108, 101, 77, 97, 115, 107, 76, 111, 97, 100, 60, 102, 108, 111, 97, 116, 44, 32, 102, 108, 111, 97, 116, 44, 32, 95, 95, 110, 118, 95, 98, 111, 111, 108, 44, 32, 50, 85, 76, 44, 32, 115, 105, 103, 110, 101, 100, 32, 105, 110, 116, 62, 59, 32, 83, 84, 79, 82, 69, 32, 61, 32, 68, 105, 114, 101, 99, 116, 83, 116, 111, 114, 101, 60, 102, 108, 111, 97, 116, 44, 32, 102, 108, 111, 97, 116, 62, 59, 32, 67, 111, 109, 112, 117, 116, 101, 84, 121, 112, 101, 32, 61, 32, 102, 108, 111, 97, 116, 59, 32, 105, 110, 116, 32, 112, 97, 99, 107, 95, 115, 105, 122, 101, 32, 61, 32, 50, 59, 32, 105, 110, 116, 32, 99, 111, 108, 115, 95, 112, 101, 114, 95, 116, 104, 114, 101, 97, 100, 32, 61, 32, 50, 50, 59, 32, 105, 110, 116, 32, 116, 104, 114, 101, 97, 100, 95, 103, 114, 111, 117, 112, 95, 119, 105, 100, 116, 104, 32, 61, 32, 51, 50, 59, 32, 105, 110, 116, 32, 114, 111, 119, 115, 95, 112, 101, 114, 95, 97, 99, 99, 101, 115, 115, 32, 61, 32, 49, 59, 32, 95, 95, 110, 118, 95, 98, 111, 111, 108, 32, 112, 97, 100, 100, 105, 110, 103, 32, 61, 32, 102, 97, 108, 115, 101, 59, 32, 65, 108, 103, 111, 114, 105, 116, 104, 109, 32, 97, 108, 103, 111, 114, 105, 116, 104, 109, 32, 61, 32, 65, 108, 103, 111, 114, 105, 116, 104, 109, 58, 58, 107, 83, 111, 102, 116, 109, 97, 120, 93};
.global .align 1 .b8 __unnamed_189[363] = {118, 111, 105, 100, 32, 83, 111, 102, 116, 109, 97, 120, 87, 97, 114, 112, 73, 109, 112, 108, 40, 76, 79, 65, 68, 44, 32, 83, 84, 79, 82, 69, 44, 32, 115, 105, 103, 110, 101, 100, 32, 108, 111, 110, 103, 44, 32, 115, 105, 103, 110, 101, 100, 32, 108, 111, 110, 103, 41, 32, 91, 119, 105, 116, 104, 32, 76, 79, 65, 68, 32, 61, 32, 66, 114, 111, 97, 100, 99, 97, 115, 116, 83, 99, 97, 108, 101, 77, 97, 115, 107, 76, 111, 97, 100, 60, 102, 108, 111, 97, 116, 44, 32, 102, 108, 111, 97, 116, 44, 32, 95, 95, 110, 118, 95, 98, 111, 111, 108, 44, 32, 50, 85, 76, 44, 32, 115, 105, 103, 110, 101, 100, 32, 105, 110, 116, 62, 59, 32, 83, 84, 79, 82, 69, 32, 61, 32, 68, 105, 114, 101, 99, 116, 83, 116, 111, 114, 101, 60, 102, 108, 111, 97, 116, 44, 32, 102, 108, 111, 97, 116, 62, 59, 32, 67, 111, 109, 112, 117, 116, 101, 84, 121, 112, 101, 32, 61, 32, 102, 108, 111, 97, 116, 59, 32, 105, 110, 116, 32, 112, 97, 99, 107, 95, 115, 105, 122, 101, 32, 61, 32, 50, 59, 32, 105, 110, 116, 32, 99, 111, 108, 115, 95, 112, 101, 114, 95, 116, 104, 114, 101, 97, 100, 32, 61, 32, 50, 50, 59, 32, 105, 110, 116, 32, 116, 104, 114, 101, 97, 100, 95, 103, 114, 111, 117, 112, 95, 119, 105, 100, 116, 104, 32, 61, 32, 51, 50, 59, 32, 105, 110, 116, 32, 114, 111, 119, 115, 95, 112, 101, 114, 95, 97, 99, 99, 101, 115, 115, 32, 61, 32, 49, 59, 32, 95, 95, 110, 118, 95, 98, 111, 111, 108, 32, 112, 97, 100, 100, 105, 110, 103, 32, 61, 32, 116, 114, 117, 101, 59, 32, 65, 108, 103, 111, 114, 105, 116, 104, 109, 32, 97, 108, 103, 111, 114, 105, 116, 104, 109, 32, 61, 32, 65, 108, 103, 111, 114, 105, 116, 104, 109, 58, 58, 107, 83, 111, 102, 116, 109, 97, 120, 93};
.global .align 1 .b8 __unnamed_190[364] = {118, 111, 105, 100, 32, 83, 111, 102, 116, 109, 97, 120, 87, 97, 114, 112, 73, 109, 112, 108, 40, 76, 79, 65, 68, 44, 32, 83, 84, 79, 82, 69, 44, 32, 115, 105, 103, 110, 101, 100, 32, 108, 111, 110, 103, 44, 32, 115, 105, 103, 110, 101, 100, 32, 108, 111, 110, 103, 41, 32, 91, 119, 105, 116, 104, 32, 76, 79, 65, 68, 32, 61, 32, 66, 114, 111, 97, 100, 99, 97, 115, 116, 83, 99, 97, 108, 101, 77, 97, 115, 107, 76, 111, 97, 100, 60, 102, 108, 111, 97, 116, 44, 32, 102, 108, 111, 97, 116, 44, 32, 95, 95, 110, 118, 95, 98, 111, 111, 108, 44, 32, 50, 85, 76, 44, 32, 115, 105, 103, 110, 101, 100, 32, 105, 110, 116, 62, 59, 32, 83, 84, 79, 82, 69, 32, 61, 32, 68, 105, 114, 101, 99, 116, 83, 116, 111, 114, 101, 60, 102, 108, 111, 97, 116, 44, 32, 102, 108, 111, 97, 116, 62, 59, 32, 67, 111, 109, 112, 117, 116, 101, 84, 121, 112, 101, 32, 61, 32, 102, 108, 111, 97, 116, 59, 32, 105, 110, 116, 32, 112, 97, 99, 107, 95, 115, 105, 122, 101, 32, 61, 32, 50, 59, 32, 105, 110, 116, 32, 99, 111, 108, 115, 95, 112, 101, 114, 95, 116, 104, 114, 101, 97, 100, 32, 61, 32, 50, 52, 59, 32, 105, 110, 116, 32, 116, 104, 114, 101, 97, 100, 95, 103, 114, 111, 117, 112, 95, 119, 105, 100, 116, 104, 32, 61, 32, 51, 50, 59, 32, 105, 110, 116, 32, 114, 111, 119, 115, 95, 112, 101, 114, 95, 97, 99, 99, 101, 115, 115, 32, 61, 32, 49, 59, 32, 95, 95, 110, 118, 95, 98, 111, 111, 108, 32, 112, 97, 100, 100, 105, 110, 103, 32, 61, 32, 102, 97, 108, 115, 101, 59, 32, 65, 108, 103, 111, 114, 105, 116, 104, 109, 32, 97, 108, 103, 111, 114, 105, 116, 104, 109, 32, 61, 32, 65, 108, 103, 111, 114, 105, 116, 104, 109, 58, 58, 107, 83, 111, 102, 116, 109, 97, 120, 93};
.global .align 1 .b8 __unnamed_191[363] = {118, 111, 105, 100, 32, 83, 111, 102, 116, 109, 97, 120, 87, 97, 114, 112, 73, 109, 112, 108, 40, 76, 79, 65, 68, 44, 32, 83, 84, 79, 82, 69, 44, 32, 115, 105, 103, 110, 101, 100, 32, 108, 111, 110, 103, 44, 32, 115, 105, 103, 110, 101, 100, 32, 108, 111, 110, 103, 41, 32, 91, 119, 105, 116, 104, 32, 76, 79, 65, 68, 32, 61, 32, 66, 114, 111, 97, 100, 99, 97, 115, 116, 83, 99, 97, 108, 101, 77, 97, 115, 107, 76, 111, 97, 100, 60, 102, 108, 111, 97, 116, 44, 32, 102, 108, 111, 97, 116, 44, 32, 95, 95, 110, 118, 95, 98, 111, 111, 108, 44, 32, 50, 85, 76, 44, 32, 115, 105, 103, 110, 101, 100, 32, 105, 110, 116, 62, 59, 32, 83, 84, 79, 82, 69, 32, 61, 32, 68, 105, 114, 101, 99, 116, 83, 116, 111, 114, 101, 60, 102, 108, 111, 97, 116, 44, 32, 102, 108, 111, 97, 116, 62, 59, 32, 67, 111, 109, 112, 117, 116, 101, 84, 121, 112, 101, 32, 61, 32, 102, 108, 111, 97, 116, 59, 32, 105, 110, 116, 32, 112, 97, 99, 107, 95, 115, 105, 122, 101, 32, 61, 32, 50, 59, 32, 105, 110, 116, 32, 99, 111, 108, 115, 95, 112, 101, 114, 95, 116, 104, 114, 101, 97, 100, 32, 61, 32, 50, 52, 59, 32, 105, 110, 116, 32, 116, 104, 114, 101, 97, 100, 95, 103, 114, 111, 117, 112, 95, 119, 105, 100, 116, 104, 32, 61, 32, 51, 50, 59, 32, 105, 110, 116, 32, 114, 111, 119, 115, 95, 112, 101, 114, 95, 97, 99, 99, 101, 115, 115, 32, 61, 32, 49, 59, 32, 95, 95, 110, 118, 95, 98, 111, 111, 108, 32, 112, 97, 100, 100, 105, 110, 103, 32, 61, 32, 116, 114, 117, 101, 59, 32, 65, 108, 103, 111, 114, 105, 116, 104, 109, 32, 97, 108, 103, 111, 114, 105, 116, 104, 109, 32, 61, 32, 65, 108, 103, 111, 114, 105, 116, 104, 109, 58, 58, 107, 83, 111, 102, 116, 109, 97, 120, 93};
.global .align 1 .b8 __unnamed_192[364] = {118, 111, 105, 100, 32, 83, 111, 102, 116, 109, 97, 120, 87, 97, 114, 112, 73, 109, 112, 108, 40, 76, 79, 65, 68, 44, 32, 83, 84, 79, 82, 69, 44, 32, 115, 105, 103, 110, 101, 100, 32, 108, 111, 110, 103, 44, 32, 115, 105, 103, 110, 101, 100, 32, 108, 111, 110, 103, 41, 32, 91, 119, 105, 116, 104, 32, 76, 79, 65, 68, 32, 61, 32, 66, 114, 111, 97, 100, 99, 97, 115, 116, 83, 99, 97, 108, 101, 77, 97, 115, 107, 76, 111, 97, 100, 60, 102, 108, 111, 97, 116, 44, 32, 102, 108, 111, 97, 116, 44, 32, 95, 95, 110, 118, 95, 98, 111, 111, 108, 44, 32, 50, 85, 76, 44, 32, 115, 105, 103, 110, 101, 100, 32, 105, 110, 116, 62, 59, 32, 83, 84, 79, 82, 69, 32, 61, 32, 68, 105, 114, 101, 99, 116, 83, 116, 111, 114, 101, 60, 102, 108, 111, 97, 116, 44, 32, 102, 108, 111, 97, 116, 62, 59, 32, 67, 111, 109, 112, 117, 116, 101, 84, 121, 112, 101, 32, 61, 32, 102, 108, 111, 97, 116, 59, 32, 105, 110, 116, 32, 112, 97, 99, 107, 95, 115, 105, 122, 101, 32, 61, 32, 50, 59, 32, 105, 110, 116, 32, 99, 111, 108, 115, 95, 112, 101, 114, 95, 116, 104, 114, 101, 97, 100, 32, 61, 32, 50, 54, 59, 32, 105, 110, 116, 32, 116, 104, 114, 101, 97, 100, 95, 103, 114, 111, 117, 112, 95, 119, 105, 100, 116, 104, 32, 61, 32, 51, 50, 59, 32, 105, 110, 116, 32, 114, 111, 119, 115, 95, 112, 101, 114, 95, 97, 99, 99, 101, 115, 115, 32, 61, 32, 49, 59, 32, 95, 95, 110, 118, 95, 98, 111, 111, 108, 32, 112, 97, 100, 100, 105, 110, 103, 32, 61, 32, 102, 97, 108, 115, 101, 59, 32, 65, 108, 103, 111, 114, 105, 116, 104, 109, 32, 97, 108, 103, 111, 114, 105, 116, 104, 109, 32, 61, 32, 65, 108, 103, 111, 114, 105, 116, 104, 109, 58, 58, 107, 83, 111, 102, 116, 109, 97, 120, 93};
.global .align 1 .b8 __unnamed_193[363] = {118, 111, 105, 100, 32, 83, 111, 102, 116, 109, 97, 120, 87, 97, 114, 112, 73, 109, 112, 108, 40, 76, 79, 65, 68, 44, 32, 83, 84, 79, 82, 69, 44, 32, 115, 105, 103, 110, 101, 100, 32, 108, 111, 110, 103, 44, 32, 115, 105, 103, 110, 101, 100, 32, 108, 111, 110, 103, 41, 32, 91, 119, 105, 116, 104, 32, 76, 79, 65, 68, 32, 61, 32, 66, 114, 111, 97, 100, 99, 97, 115, 116, 83, 99, 97, 108, 101, 77, 97, 115, 107, 76, 111, 97, 100, 60, 102, 108, 111, 97, 116, 44, 32, 102, 108, 111, 97, 116, 44, 32, 95, 95, 110, 118, 95, 98, 111, 111, 108, 44, 32, 50, 85, 76, 44, 32, 115, 105, 103, 110, 101, 100, 32, 105, 110, 116, 62, 59, 32, 83, 84, 79, 82, 69, 32, 61, 32, 68, 105, 114, 101, 99, 116, 83, 116, 111, 114, 101, 60, 102, 108, 111, 97, 116, 44, 32, 102, 108, 111, 97, 116, 62, 59, 32, 67, 111, 109, 112, 117, 116, 101, 84, 121, 112, 101, 32, 61, 32, 102, 108, 111, 97, 116, 59, 32, 105, 110, 116, 32, 112, 97, 99, 107, 95, 115, 105, 122, 101, 32, 61, 32, 50, 59, 32, 105, 110, 116, 32, 99, 111, 108, 115, 95, 112, 101, 114, 95, 116, 104, 114, 101, 97, 100, 32, 61, 32, 50, 54, 59, 32, 105, 110, 116, 32, 116, 104, 114, 101, 97, 100, 95, 103, 114, 111, 117, 112, 95, 119, 105, 100, 116, 104, 32, 61, 32, 51, 50, 59, 32, 105, 110, 116, 32, 114, 111, 119, 115, 95, 112, 101, 114, 95, 97, 99, 99, 101, 115, 115, 32, 61, 32, 49, 59, 32, 95, 95, 110, 118, 95, 98, 111, 111, 108, 32, 112, 97, 100, 100, 105, 110, 103, 32, 61, 32, 116, 114, 117, 101, 59, 32, 65, 108, 103, 111, 114, 105, 116, 104, 109, 32, 97, 108, 103, 111, 114, 105, 116, 104, 109, 32, 61, 32, 65, 108, 103, 111, 114, 105, 116, 104, 109, 58, 58, 107, 83, 111, 102, 116, 109, 97, 120, 93};
.global .align 1 .b8 __unnamed_194[364] = {118, 111, 105, 100, 32, 83, 111, 102, 116, 109, 97, 120, 87, 97, 114, 112, 73, 109, 112, 108, 40, 76, 79, 65, 68, 44, 32, 83, 84, 79, 82, 69, 44, 32, 115, 105, 103, 110, 101, 100, 32, 108, 111, 110, 103, 44, 32, 115, 105, 103, 110, 101, 100, 32, 108, 111, 110, 103, 41, 32, 91, 119, 105, 116, 104, 32, 76, 79, 65, 68, 32, 61, 32, 66, 114, 111, 97, 100, 99, 97, 115, 116, 83, 99, 97, 108, 101, 77, 97, 115, 107, 76, 111, 97, 100, 60, 102, 108, 111, 97, 116, 44, 32, 102, 108, 111, 97, 116, 44, 32, 95, 95, 110, 118, 95, 98, 111, 111, 108, 44, 32, 50, 85, 76, 44, 32, 115, 105, 103, 110, 101, 100, 32, 105, 110, 116, 62, 59, 32, 83, 84, 79, 82, 69, 32, 61, 32, 68, 105, 114, 101, 99, 116, 83, 116, 111, 114, 101, 60, 102, 108, 111, 97, 116, 44, 32, 102, 108, 111, 97, 116, 62, 59, 32, 67, 111, 109, 112, 117, 116, 101, 84, 121, 112, 101, 32, 61, 32, 102, 108, 111, 97, 116, 59, 32, 105, 110, 116, 32, 112, 97, 99, 107, 95, 115, 105, 122, 101, 32, 61, 32, 50, 59, 32, 105, 110, 116, 32, 99, 111, 108, 115, 95, 112, 101, 114, 95, 116, 104, 114, 101, 97, 100, 32, 61, 32, 50, 56, 59, 32, 105, 110, 116, 32, 116, 104, 114, 101, 97, 100, 95, 103, 114, 111, 117, 112, 95, 119, 105, 100, 116, 104, 32, 61, 32, 51, 50, 59, 32, 105, 110, 116, 32, 114, 111, 119, 115, 95, 112, 101, 114, 95, 97, 99, 99, 101, 115, 115, 32, 61, 32, 49, 59, 32, 95, 95, 110, 118, 95, 98, 111, 111, 108, 32, 112, 97, 100, 100, 105, 110, 103, 32, 61, 32, 102, 97, 108, 115, 101, 59, 32, 65, 108, 103, 111, 114, 105, 116, 104, 109, 32, 97, 108, 103, 111, 114, 105, 116, 104, 109, 32, 61, 32, 65, 108, 103, 111, 114, 105, 116, 104, 109, 58, 58, 107, 83, 111, 102, 116, 109, 97, 120, 93};
.global .align 1 .b8 __unnamed_195[363] = {118, 111, 105, 100, 32, 83, 111, 102, 116, 109, 97, 120, 87, 97, 114, 112, 73, 109, 112, 108, 40, 76, 79, 65, 68, 44, 32, 83, 84, 79, 82, 69, 44, 32, 115, 105, 103, 110, 101, 100, 32, 108, 111, 110, 103, 44, 32, 115, 105, 103, 110, 101, 100, 32, 108, 111, 110, 103, 41, 32, 91, 119, 105, 116, 104, 32, 76, 79, 65, 68, 32, 61, 32, 66, 114, 111, 97, 100, 99, 97, 115, 116, 83, 99, 97, 108, 101, 77, 97, 115, 107, 76, 111, 97, 100, 60, 102, 108, 111, 97, 116, 44, 32, 102, 108, 111, 97, 116, 44, 32, 95, 95, 110, 118, 95, 98, 111, 111, 108, 44, 32, 50, 85, 76, 44, 32, 115, 105, 103, 110, 101, 100, 32, 105, 110, 116, 62, 59, 32, 83, 84, 79, 82, 69, 32, 61, 32, 68, 105, 114, 101, 99, 116, 83, 116, 111, 114, 101, 60, 102, 108, 111, 97, 116, 44, 32, 102, 108, 111, 97, 116, 62, 59, 32, 67, 111, 109, 112, 117, 116, 101, 84, 121, 112, 101, 32, 61, 32, 102, 108, 111, 97, 116, 59, 32, 105, 110, 116, 32, 112, 97, 99, 107, 95, 115, 105, 122, 101, 32, 61, 32, 50, 59, 32, 105, 110, 116, 32, 99, 111, 108, 115, 95, 112, 101, 114, 95, 116, 104, 114, 101, 97, 100, 32, 61, 32, 50, 56, 59, 32, 105, 110, 116, 32, 116, 104, 114, 101, 97, 100, 95, 103, 114, 111, 117, 112, 95, 119, 105, 100, 116, 104, 32, 61, 32, 51, 50, 59, 32, 105, 110, 116, 32, 114, 111, 119, 115, 95, 112, 101, 114, 95, 97, 99, 99, 101, 115, 115, 32, 61, 32, 49, 59, 32, 95, 95, 110, 118, 95, 98, 111, 111, 108, 32, 112, 97, 100, 100, 105, 110, 103, 32, 61, 32, 116, 114, 117, 101, 59, 32, 65, 108, 103, 111, 114, 105, 116, 104, 109, 32, 97, 108, 103, 111, 114, 105, 116, 104, 109, 32, 61, 32, 65, 108, 103, 111, 114, 105, 116, 104, 109, 58, 58, 107, 83, 111, 102, 116, 109, 97, 120, 93};
.global .align 1 .b8 __unnamed_196[364] = {118, 111, 105, 100, 32, 83, 111, 102, 116, 109, 97, 120, 87, 97, 114, 112, 73, 109, 112, 108, 40, 76, 79, 65, 68, 44, 32, 83, 84, 79, 82, 69, 44, 32, 115, 105, 103, 110, 101, 100, 32, 108, 111, 110, 103, 44, 32, 115, 105, 103, 110, 101, 100, 32, 108, 111, 110, 103, 41, 32, 91, 119, 105, 116, 104, 32, 76, 79, 65, 68, 32, 61, 32, 66, 114, 111, 97, 100, 99, 97, 115, 116, 83, 99, 97, 108, 101, 77, 97, 115, 107, 76, 111, 97, 100, 60, 102, 108, 111, 97, 116, 44, 32, 102, 108, 111, 97, 116, 44, 32, 95, 95, 110, 118, 95, 98, 111, 111, 108, 44, 32, 50, 85, 76, 44, 32, 115, 105, 103, 110, 101, 100, 32, 105, 110, 116, 62, 59, 32, 83, 84, 79, 82, 69, 32, 61, 32, 68, 105, 114, 101, 99, 116, 83, 116, 111, 114, 101, 60, 102, 108, 111, 97, 116, 44, 32, 102, 108, 111, 97, 116, 62, 59, 32, 67, 111, 109, 112, 117, 116, 101, 84, 121, 112, 101, 32, 61, 32, 102, 108, 111, 97, 116, 59, 32, 105, 110, 116, 32, 112, 97, 99, 107, 95, 115, 105, 122, 101, 32, 61, 32, 50, 59, 32, 105, 110, 116, 32, 99, 111, 108, 115, 95, 112, 101, 114, 95, 116, 104, 114, 101, 97, 100, 32, 61, 32, 51, 48, 59, 32, 105, 110, 116, 32, 116, 104, 114, 101, 97, 100, 95, 103, 114, 111, 117, 112, 95, 119, 105, 100, 116, 104, 32, 61, 32, 51, 50, 59, 32, 105, 110, 116, 32, 114, 111, 119, 115, 95, 112, 101, 114, 95, 97, 99, 99, 101, 115, 115, 32, 61, 32, 49, 59, 32, 95, 95, 110, 118, 95, 98, 111, 111, 108, 32, 112, 97, 100, 100, 105, 110, 103, 32, 61, 32, 102, 97, 108, 115, 101, 59, 32, 65, 108, 103, 111, 114, 105, 116, 104, 109, 32, 97, 108, 103, 111, 114, 105, 116, 104, 109, 32, 61, 32, 65, 108, 103, 111, 114, 105, 116, 104, 109, 58, 58, 107, 83, 111, 102, 116, 109, 97, 120, 93};
.global .align 1 .b8 __unnamed_197[363] = {118, 111, 105, 100, 32, 83, 111, 102, 116, 109, 97, 120, 87, 97, 114, 112, 73, 109, 112, 108, 40, 76, 79, 65, 68, 44, 32, 83, 84, 79, 82, 69, 44, 32, 115, 105, 103, 110, 101, 100, 32, 108, 111, 110, 103, 44, 32, 115, 105, 103, 110, 101, 100, 32, 108, 111, 110, 103, 41, 32, 91, 119, 105, 116, 104, 32, 76, 79, 65, 68, 32, 61, 32, 66, 114, 111, 97, 100, 99, 97, 115, 116, 83, 99, 97, 108, 101, 77, 97, 115, 107, 76, 111, 97, 100, 60, 102, 108, 111, 97, 116, 44, 32, 102, 108, 111, 97, 116, 44, 32, 95, 95, 110, 118, 95, 98, 111, 111, 108, 44, 32, 50, 85, 76, 44, 32, 115, 105, 103, 110, 101, 100, 32, 105, 110, 116, 62, 59, 32, 83, 84, 79, 82, 69, 32, 61, 32, 68, 105, 114, 101, 99, 116, 83, 116, 111, 114, 101, 60, 102, 108, 111, 97, 116, 44, 32, 102, 108, 111, 97, 116, 62, 59, 32, 67, 111, 109, 112, 117, 116, 101, 84, 121, 112, 101, 32, 61, 32, 102, 108, 111, 97, 116, 59, 32, 105, 110, 116, 32, 112, 97, 99, 107, 95, 115, 105, 122, 101, 32, 61, 32, 50, 59, 32, 105, 110, 116, 32, 99, 111, 108, 115, 95, 112, 101, 114, 95, 116, 104, 114, 101, 97, 100, 32, 61, 32, 51, 48, 59, 32, 105, 110, 116, 32, 116, 104, 114, 101, 97, 100, 95, 103, 114, 111, 117, 112, 95, 119, 105, 100, 116, 104, 32, 61, 32, 51, 50, 59, 32, 105, 110, 116, 32, 114, 111, 119, 115, 95, 112, 101, 114, 95, 97, 99, 99, 101, 115, 115, 32, 61, 32, 49, 59, 32, 95, 95, 110, 118, 95, 98, 111, 111, 108, 32, 112, 97, 100, 100, 105, 110, 103, 32, 61, 32, 116, 114, 117, 101, 59, 32, 65, 108, 103, 111, 114, 105, 116, 104, 109, 32, 97, 108, 103, 111, 114, 105, 116, 104, 109, 32, 61, 32, 65, 108, 103, 111, 114, 105, 116, 104, 109, 58, 58, 107, 83, 111, 102, 116, 109, 97, 120, 93};
.global .align 1 .b8 __unnamed_198[364] = {118, 111, 105, 100, 32, 83, 111, 102, 116, 109, 97, 120, 87, 97, 114, 112, 73, 109, 112, 108, 40, 76, 79, 65, 68, 44, 32, 83, 84, 79, 82, 69, 44, 32, 115, 105, 103, 110, 101, 100, 32, 108, 111, 110, 103, 44, 32, 115, 105, 103, 110, 101, 100, 32, 108, 111, 110, 103, 41, 32, 91, 119, 105, 116, 104, 32, 76, 79, 65, 68, 32, 61, 32, 66, 114, 111, 97, 100, 99, 97, 115, 116, 83, 99, 97, 108, 101, 77, 97, 115, 107, 76, 111, 97, 100, 60, 102, 108, 111, 97, 116, 44, 32, 102, 108, 111, 97, 116, 44, 32, 95, 95, 110, 118, 95, 98, 111, 111, 108, 44, 32, 50, 85, 76, 44, 32, 115, 105, 103, 110, 101, 100, 32, 105, 110, 116, 62, 59, 32, 83, 84, 79, 82, 69, 32, 61, 32, 68, 105, 114, 101, 99, 116, 83, 116, 111, 114, 101, 60, 102, 108, 111, 97, 116, 44, 32, 102, 108, 111, 97, 116, 62, 59, 32, 67, 111, 109, 112, 117, 116, 101, 84, 121, 112, 101, 32, 61, 32, 102, 108, 111, 97, 116, 59, 32, 105, 110, 116, 32, 112, 97, 99, 107, 95, 115, 105, 122, 101, 32, 61, 32, 50, 59, 32, 105, 110, 116, 32, 99, 111, 108, 115, 95, 112, 101, 114, 95, 116, 104, 114, 101, 97, 100, 32, 61, 32, 51, 50, 59, 32, 105, 110, 116, 32, 116, 104, 114, 101, 97, 100, 95, 103, 114, 111, 117, 112, 95, 119, 105, 100, 116, 104, 32, 61, 32, 51, 50, 59, 32, 105, 110, 116, 32, 114, 111, 119, 115, 95, 112, 101, 114, 95, 97, 99, 99, 101, 115, 115, 32, 61, 32, 49, 59, 32, 95, 95, 110, 118, 95, 98, 111, 111, 108, 32, 112, 97, 100, 100, 105, 110, 103, 32, 61, 32, 102, 97, 108, 115, 101, 59, 32, 65, 108, 103, 111, 114, 105, 116, 104, 109, 32, 97, 108, 103, 111, 114, 105, 116, 104, 109, 32, 61, 32, 65, 108, 103, 111, 114, 105, 116, 104, 109, 58, 58, 107, 83, 111, 102, 116, 109, 97, 120, 93};
.global .align 1 .b8 __unnamed_199[363] = {118, 111, 105, 100, 32, 83, 111, 102, 116, 109, 97, 120, 87, 97, 114, 112, 73, 109, 112, 108, 40, 76, 79, 65, 68, 44, 32, 83, 84, 79, 82, 69, 44, 32, 115, 105, 103, 110, 101, 100, 32, 108, 111, 110, 103, 44, 32, 115, 105, 103, 110, 101, 100, 32, 108, 111, 110, 103, 41, 32, 91, 119, 105, 116, 104, 32, 76, 79, 65, 68, 32, 61, 32, 66, 114, 111, 97, 100, 99, 97, 115, 116, 83, 99, 97, 108, 101, 77, 97, 115, 107, 76, 111, 97, 100, 60, 102, 108, 111, 97, 116, 44, 32, 102, 108, 111, 97, 116, 44, 32, 95, 95, 110, 118, 95, 98, 111, 111, 108, 44, 32, 50, 85, 76, 44, 32, 115, 105, 103, 110, 101, 100, 32, 105, 110, 116, 62, 59, 32, 83, 84, 79, 82, 69, 32, 61, 32, 68, 105, 114, 101, 99, 116, 83, 116, 111, 114, 101, 60, 102, 108, 111, 97, 116, 44, 32, 102, 108, 111, 97, 116, 62, 59, 32, 67, 111, 109, 112, 117, 116, 101, 84, 121, 112, 101, 32, 61, 32, 102, 108, 111, 97, 116, 59, 32, 105, 110, 116, 32, 112, 97, 99, 107, 95, 115, 105, 122, 101, 32, 61, 32, 50, 59, 32, 105, 110, 116, 32, 99, 111, 108, 115, 95, 112, 101, 114, 95, 116, 104, 114, 101, 97, 100, 32, 61, 32, 51, 50, 59, 32, 105, 110, 116, 32, 116, 104, 114, 101, 97, 100, 95, 103, 114, 111, 117, 112, 95, 119, 105, 100, 116, 104, 32, 61, 32, 51, 50, 59, 32, 105, 110, 116, 32, 114, 111, 119, 115, 95, 112, 101, 114, 95, 97, 99, 99, 101, 115, 115, 32, 61, 32, 49, 59, 32, 95, 95, 110, 118, 95, 98, 111, 111, 108, 32, 112, 97, 100, 100, 105, 110, 103, 32, 61, 32, 116, 114, 117, 101, 59, 32, 65, 108, 103, 111, 114, 105, 116, 104, 109, 32, 97, 108, 103, 111, 114, 105, 116, 104, 109, 32, 61, 32, 65, 108, 103, 111, 114, 105, 116, 104, 109, 58, 58, 107, 83, 111, 102, 116, 109, 97, 120, 93};
.global .align 1 .b8 __unnamed_200[362] = {118, 111, 105, 100, 32, 83, 111, 102, 116, 109, 97, 120, 87, 97, 114, 112, 73, 109, 112, 108, 40, 76, 79, 65, 68, 44, 32, 83, 84, 79, 82, 69, 44, 32, 115, 105, 103, 110, 101, 100, 32, 108, 111, 110, 103, 44, 32, 115, 105, 103, 110, 101, 100, 32, 108, 111, 110, 103, 41, 32, 91, 119, 105, 116, 104, 32, 76, 79, 65, 68, 32, 61, 32, 66, 114, 111, 97, 100, 99, 97, 115, 116, 83, 99, 97, 108, 101, 77, 97, 115, 107, 76, 111, 97, 100, 60, 102, 108, 111, 97, 116, 44, 32, 102, 108, 111, 97, 116, 44, 32, 95, 95, 110, 118, 95, 98, 111, 111, 108, 44, 32, 50, 85, 76, 44, 32, 115, 105, 103, 110, 101, 100, 32, 105, 110, 116, 62, 59, 32, 83, 84, 79, 82, 69, 32, 61, 32, 68, 105, 114, 101, 99, 116, 83, 116, 111, 114, 101, 60, 102, 108, 111, 97, 116, 44, 32, 102, 108, 111, 97, 116, 62, 59, 32, 67, 111, 109, 112, 117, 116, 101, 84, 121, 112, 101, 32, 61, 32, 102, 108, 111, 97, 116, 59, 32, 105, 110, 116, 32, 112, 97, 99, 107, 95, 115, 105, 122, 101, 32, 61, 32, 49, 59, 32, 105, 110, 116, 32, 99, 111, 108, 115, 95, 112, 101, 114, 95, 116, 104, 114, 101, 97, 100, 32, 61, 32, 49, 59, 32, 105, 110, 116, 32, 116, 104, 114, 101, 97, 100, 95, 103, 114, 111, 117, 112, 95, 119, 105, 100, 116, 104, 32, 61, 32, 49, 59, 32, 105, 110, 116, 32, 114, 111, 119, 115, 95, 112, 101, 114, 95, 97, 99, 99, 101, 115, 115, 32, 61, 32, 50, 59, 32, 95, 95, 110, 118, 95, 98, 111, 111, 108, 32, 112, 97, 100, 100, 105, 110, 103, 32, 61, 32, 102, 97, 108, 115, 101, 59, 32, 65, 108, 103, 111, 114, 105, 116, 104, 109, 32, 97, 108, 103, 111, 114, 105, 116, 104, 109, 32, 61, 32, 65, 108, 103, 111, 114, 105, 116, 104, 109, 58, 58, 107, 83, 111, 102, 116, 109, 97, 120, 93};
.global .align 1 .b8 __unnamed_201[361] = {118, 111, 105, 100, 32, 83, 111, 102, 116, 109, 97, 120, 87, 97, 114, 112, 73, 109, 112, 108, 40, 76, 79, 65, 68, 44, 32, 83, 84, 79, 82, 69, 44, 32, 115, 105, 103, 110, 101, 100, 32, 108, 111, 110, 103, 44, 32, 115, 105, 103, 110, 101, 100, 32, 108, 111, 110, 103, 41, 32, 91, 119, 105, 116, 104, 32, 76, 79, 65, 68, 32, 61, 32, 66, 114, 111, 97, 100, 99, 97, 115, 116, 83, 99, 97, 108, 101, 77, 97, 115, 107, 76, 111, 97, 100, 60, 102, 108, 111, 97, 116, 44, 32, 102, 108, 111, 97, 116, 44, 32, 95, 95, 110, 118, 95, 98, 111, 111, 108, 44, 32, 50, 85, 76, 44, 32, 115, 105, 103, 110, 101, 100, 32, 105, 110, 116, 62, 59, 32, 83, 84, 79, 82, 69, 32, 61, 32, 68, 105, 114, 101, 99, 116, 83, 116, 111, 114, 101, 60, 102, 108, 111, 97, 116, 44, 32, 102, 108, 111, 97, 116, 62, 59, 32, 67, 111, 109, 112, 117, 116, 101, 84, 121, 112, 101, 32, 61, 32, 102, 108, 111, 97, 116, 59, 32, 105, 110, 116, 32, 112, 97, 99, 107, 95, 115, 105, 122, 101, 32, 61, 32, 49, 59, 32, 105, 110, 116, 32, 99, 111, 108, 115, 95, 112, 101, 114, 95, 116, 104, 114, 101, 97, 100, 32, 61, 32, 49, 59, 32, 105, 110, 116, 32, 116, 104, 114, 101, 97, 100, 95, 103, 114, 111, 117, 112, 95, 119, 105, 100, 116, 104, 32, 61, 32, 49, 59, 32, 105, 110, 116, 32, 114, 111, 119, 115, 95, 112, 101, 114, 95, 97, 99, 99, 101, 115, 115, 32, 61, 32, 50, 59, 32, 95, 95, 110, 118, 95, 98, 111, 111, 108, 32, 112, 97, 100, 100, 105, 110, 103, 32, 61, 32, 116, 114, 117, 101, 59, 32, 65, 108, 103, 111, 114, 105, 116, 104, 109, 32, 97, 108, 103, 111, 114, 105, 116, 104, 109, 32, 61, 32, 65, 108, 103, 111, 114, 105, 116, 104, 109, 58, 58, 107, 83, 111, 102, 116, 109, 97, 120, 93};
.global .align 1 .b8 __unnamed_202[362] = {118, 111, 105, 100, 32, 83, 111, 102, 116, 109, 97, 120, 87, 97, 114, 112, 73, 109, 112, 108, 40, 76, 79, 65, 68, 44, 32, 83, 84, 79, 82, 69, 44, 32, 115, 105, 103, 110, 101, 100, 32, 108, 111, 110, 103, 44, 32, 115, 105, 103, 110, 101, 100, 32, 108, 111, 110, 103, 41, 32, 91, 119, 105, 116, 104, 32, 76, 79, 65, 68, 32, 61, 32, 66, 114, 111, 97, 100, 99, 97, 115, 116, 83, 99, 97, 108, 101, 77, 97, 115, 107, 76, 111, 97, 100, 60, 102, 108, 111, 97, 116, 44, 32, 102, 108, 111, 97, 116, 44, 32, 95, 95, 110, 118, 95, 98, 111, 111, 108, 44, 32, 50, 85, 76, 44, 32, 115, 105, 103, 110, 101, 100, 32, 105, 110, 116, 62, 59, 32, 83, 84, 79, 82, 69, 32, 61, 32, 68, 105, 114, 101, 99, 116, 83, 116, 111, 114, 101, 60, 102, 108, 111, 97, 116, 44, 32, 102, 108, 111, 97, 116, 62, 59, 32, 67, 111, 109, 112, 117, 116, 101, 84, 121, 112, 101, 32, 61, 32, 102, 108, 111, 97, 116, 59, 32, 105, 110, 116, 32, 112, 97, 99, 107, 95, 115, 105, 122, 101, 32, 61, 32, 49, 59, 32, 105, 110, 116, 32, 99, 111, 108, 115, 95, 112, 101, 114, 95, 116, 104, 114, 101, 97, 100, 32, 61, 32, 49, 59, 32, 105, 110, 116, 32, 116, 104, 114, 101, 97, 100, 95, 103, 114, 111, 117, 112, 95, 119, 105, 100, 116, 104, 32, 61, 32, 49, 59, 32, 105, 110, 116, 32, 114, 111, 119, 115, 95, 112, 101, 114, 95, 97, 99, 99, 101, 115, 115, 32, 61, 32, 49, 59, 32, 95, 95, 110, 118, 95, 98, 111, 111, 108, 32, 112, 97, 100, 100, 105, 110, 103, 32, 61, 32, 102, 97, 108, 115, 101, 59, 32, 65, 108, 103, 111, 114, 105, 116, 104, 109, 32, 97, 108, 103, 111, 114, 105, 116, 104, 109, 32, 61, 32, 65, 108, 103, 111, 114, 105, 116, 104, 109, 58, 58, 107, 83, 111, 102, 116, 109, 97, 120, 93};
.global .align 1 .b8 __unnamed_203[361] = {118, 111, 105, 100, 32, 83, 111, 102, 116, 109, 97, 120, 87, 97, 114, 112, 73, 109, 112, 108, 40, 76, 79, 65, 68, 44, 32, 83, 84, 79, 82, 69, 44, 32, 115, 105, 103, 110, 101, 100, 32, 108, 111, 110, 103, 44, 32, 115, 105, 103, 110, 101, 100, 32, 108, 111, 110, 103, 41, 32, 91, 119, 105, 116, 104, 32, 76, 79, 65, 68, 32, 61, 32, 66, 114, 111, 97, 100, 99, 97, 115, 116, 83, 99, 97, 108, 101, 77, 97, 115, 107, 76, 111, 97, 100, 60, 102, 108, 111, 97, 116, 44, 32, 102, 108, 111, 97, 116, 44, 32, 95, 95, 110, 118, 95, 98, 111, 111, 108, 44, 32, 50, 85, 76, 44, 32, 115, 105, 103, 110, 101, 100, 32, 105, 110, 116, 62, 59, 32, 83, 84, 79, 82, 69, 32, 61, 32, 68, 105, 114, 101, 99, 116, 83, 116, 111, 114, 101, 60, 102, 108, 111, 97, 116, 44, 32, 102, 108, 111, 97, 116, 62, 59, 32, 67, 111, 109, 112, 117, 116, 101, 84, 121, 112, 101, 32, 61, 32, 102, 108, 111, 97, 116, 59, 32, 105, 110, 116, 32, 112, 97, 99, 107, 95, 115, 105, 122, 101, 32, 61, 32, 49, 59, 32, 105, 110, 116, 32, 99, 111, 108, 115, 95, 112, 101, 114, 95, 116, 104, 114, 101, 97, 100, 32, 61, 32, 49, 59, 32, 105, 110, 116, 32, 116, 104, 114, 101, 97, 100, 95, 103, 114, 111, 117, 112, 95, 119, 105, 100, 116, 104, 32, 61, 32, 49, 59, 32, 105, 110, 116, 32, 114, 111, 119, 115, 95, 112, 101, 114, 95, 97, 99, 99, 101, 115, 115, 32, 61, 32, 49, 59, 32, 95, 95, 110, 118, 95, 98, 111, 111, 108, 32, 112, 97, 100, 100, 105, 110, 103, 32, 61, 32, 116, 114, 117, 101, 59, 32, 65, 108, 103, 111, 114, 105, 116, 104, 109, 32, 97, 108, 103, 111, 114, 105, 116, 104, 109, 32, 61, 32, 65, 108, 103, 111, 114, 105, 116, 104, 109, 58, 58, 107, 83, 111, 102, 116, 109, 97, 120, 93};
.global .align 1 .b8 __unnamed_204[362] = {118, 111, 105, 100, 32, 83, 111, 102, 116, 109, 97, 120, 87, 97, 114, 112, 73, 109, 112, 108, 40, 76, 79, 65, 68, 44, 32, 83, 84, 79, 82, 69, 44, 32, 115, 105, 103, 110, 101, 100, 32, 108, 111, 110, 103, 44, 32, 115, 105, 103, 110, 101, 100, 32, 108, 111, 110, 103, 41, 32, 91, 119, 105, 116, 104, 32, 76, 79, 65, 68, 32, 61, 32, 66, 114, 111, 97, 100, 99, 97, 115, 116, 83, 99, 97, 108, 101, 77, 97, 115, 107, 76, 111, 97, 100, 60, 102, 108, 111, 97, 116, 44, 32, 102, 108, 111, 97, 116, 44, 32, 95, 95, 110, 118, 95, 98, 111, 111, 108, 44, 32, 50, 85, 76, 44, 32, 115, 105, 103, 110, 101, 100, 32, 105, 110, 116, 62, 59, 32, 83, 84, 79, 82, 69, 32, 61, 32, 68, 105, 114, 101, 99, 116, 83, 116, 111, 114, 101, 60, 102, 108, 111, 97, 116, 44, 32, 102, 108, 111, 97, 116, 62, 59, 32, 67, 111, 109, 112, 117, 116, 101, 84, 121, 112, 101, 32, 61, 32, 102, 108, 111, 97, 116, 59, 32, 105, 110, 116, 32, 112, 97, 99, 107, 95, 115, 105, 122, 101, 32, 61, 32, 49, 59, 32, 105, 110, 116, 32, 99, 111, 108, 115, 95, 112, 101, 114, 95, 116, 104, 114, 101, 97, 100, 32, 61, 32, 49, 59, 32, 105, 110, 116, 32, 116, 104, 114, 101, 97, 100, 95, 103, 114, 111, 117, 112, 95, 119, 105, 100, 116, 104, 32, 61, 32, 50, 59, 32, 105, 110, 116, 32, 114, 111, 119, 115, 95, 112, 101, 114, 95, 97, 99, 99, 101, 115, 115, 32, 61, 32, 50, 59, 32, 95, 95, 110, 118, 95, 98, 111, 111, 108, 32, 112, 97, 100, 100, 105, 110, 103, 32, 61, 32, 102, 97, 108, 115, 101, 59, 32, 65, 108, 103, 111, 114, 105, 116, 104, 109, 32, 97, 108, 103, 111, 114, 105, 116, 104, 109, 32, 61, 32, 65, 108, 103, 111, 114, 105, 116, 104, 109, 58, 58, 107, 83, 111, 102, 116, 109, 97, 120, 93};
.global .align 1 .b8 __unnamed_205[361] = {118, 111, 105, 100, 32, 83, 111, 102, 116, 109, 97, 120, 87, 97, 114, 112, 73, 109, 112, 108, 40, 76, 79, 65, 68, 44, 32, 83, 84, 79, 82, 69, 44, 32, 115, 105, 103, 110, 101, 100, 32, 108, 111, 110, 103, 44, 32, 115, 105, 103, 110, 101, 100, 32, 108, 111, 110, 103, 41, 32, 91, 119, 105, 116, 104, 32, 76, 79, 65, 68, 32, 61, 32, 66, 114, 111, 97, 100, 99, 97, 115, 116, 83, 99, 97, 108, 101, 77, 97, 115, 107, 76, 111, 97, 100, 60, 102, 108, 111, 97, 116, 44, 32, 102, 108, 111, 97, 116, 44, 32, 95, 95, 110, 118, 95, 98, 111, 111, 108, 44, 32, 50, 85, 76, 44, 32, 115, 105, 103, 110, 101, 100, 32, 105, 110, 116, 62, 59, 32, 83, 84, 79, 82, 69, 32, 61, 32, 68, 105, 114, 101, 99, 116, 83, 116, 111, 114, 101, 60, 102, 108, 111, 97, 116, 44, 32, 102, 108, 111, 97, 116, 62, 59, 32, 67, 111, 109, 112, 117, 116, 101, 84, 121, 112, 101, 32, 61, 32, 102, 108, 111, 97, 116, 59, 32, 105, 110, 116, 32, 112, 97, 99, 107, 95, 115, 105, 122, 101, 32, 61, 32, 49, 59, 32, 105, 110, 116, 32, 99, 111, 108, 115, 95, 112, 101, 114, 95, 116, 104, 114, 101, 97, 100, 32, 61, 32, 49, 59, 32, 105, 110, 116, 32, 116, 104, 114, 101, 97, 100, 95, 103, 114, 111, 117, 112, 95, 119, 105, 100, 116, 104, 32, 61, 32, 50, 59, 32, 105, 110, 116, 32, 114, 111, 119, 115, 95, 112, 101, 114, 95, 97, 99, 99, 101, 115, 115, 32, 61, 32, 50, 59, 32, 95, 95, 110, 118, 95, 98, 111, 111, 108, 32, 112, 97, 100, 100, 105, 110, 103, 32, 61, 32, 116, 114, 117, 101, 59, 32, 65, 108, 103, 111, 114, 105, 116, 104, 109, 32, 97, 108, 103, 111, 114, 105, 116, 104, 109, 32, 61, 32, 65, 108, 103, 111, 114, 105, 116, 104, 109, 58, 58, 107, 83, 111, 102, 116, 109, 97, 120, 93};
.global .align 1 .b8 __unnamed_206[362] = {118, 111, 105, 100, 32, 83, 111, 102, 116, 109, 97, 120, 87, 97, 114, 112, 73, 109, 112, 108, 40, 76, 79, 65, 68, 44, 32, 83, 84, 79, 82, 69, 44, 32, 115, 105, 103, 110, 101, 100, 32, 108, 111, 110, 103, 44, 32, 115, 105, 103, 110, 101, 100, 32, 108, 111, 110, 103, 41, 32, 91, 119, 105, 116, 104, 32, 76, 79, 65, 68, 32, 61, 32, 66, 114, 111, 97, 100, 99, 97, 115, 116, 83, 99, 97, 108, 101, 77, 97, 115, 107, 76, 111, 97, 100, 60, 102, 108, 111, 97, 116, 44, 32, 102, 108, 111, 97, 116, 44, 32, 95, 95, 110, 118, 95, 98, 111, 111, 108, 44, 32, 50, 85, 76, 44, 32, 115, 105, 103, 110, 101, 100, 32, 105, 110, 116, 62, 59, 32, 83, 84, 79, 82, 69, 32, 61, 32, 68, 105, 114, 101, 99, 116, 83, 116, 111, 114, 101, 60, 102, 108, 111, 97, 116, 44, 32, 102, 108, 111, 97, 116, 62, 59, 32, 67, 111, 109, 112, 117, 116, 101, 84, 121, 112, 101, 32, 61, 32, 102, 108, 111, 97, 116, 59, 32, 105, 110, 116, 32, 112, 97, 99, 107, 95, 115, 105, 122, 101, 32, 61, 32, 49, 59, 32, 105, 110, 116, 32, 99, 111, 108, 115, 95, 112, 101, 114, 95, 116, 104, 114, 101, 97, 100, 32, 61, 32, 49, 59, 32, 105, 110, 116, 32, 116, 104, 114, 101, 97, 100, 95, 103, 114, 111, 117, 112, 95, 119, 105, 100, 116, 104, 32, 61, 32, 50, 59, 32, 105, 110, 116, 32, 114, 111, 119, 115, 95, 112, 101, 114, 95, 97, 99, 99, 101, 115, 115, 32, 61, 32, 49, 59, 32, 95, 95, 110, 118, 95, 98, 111, 111, 108, 32, 112, 97, 100, 100, 105, 110, 103, 32, 61, 32, 102, 97, 108, 115, 101, 59, 32, 65, 108, 103, 111, 114, 105, 116, 104, 109, 32, 97, 108, 103, 111, 114, 105, 116, 104, 109, 32, 61, 32, 65, 108, 103, 111, 114, 105, 116, 104, 109, 58, 58, 107, 83, 111, 102, 116, 109, 97, 120, 93};
.global .align 1 .b8 __unnamed_207[361] = {118, 111, 105, 100, 32, 83, 111, 102, 116, 109, 97, 120, 87, 97, 114, 112, 73, 109, 112, 108, 40, 76, 79, 65, 68, 44, 32, 83, 84, 79, 82, 69, 44, 32, 115, 105, 103, 110, 101, 100, 32, 108, 111, 110, 103, 44, 32, 115, 105, 103, 110, 101, 100, 32, 108, 111, 110, 103, 41, 32, 91, 119, 105, 116, 104, 32, 76, 79, 65, 68, 32, 61, 32, 66, 114, 111, 97, 100, 99, 97, 115, 116, 83, 99, 97, 108, 101, 77, 97, 115, 107, 76, 111, 97, 100, 60, 102, 108, 111, 97, 116, 44, 32, 102, 108, 111, 97, 116, 44, 32, 95, 95, 110, 118, 95, 98, 111, 111, 108, 44, 32, 50, 85, 76, 44, 32, 115, 105, 103, 110, 101, 100, 32, 105, 110, 116, 62, 59, 32, 83, 84, 79, 82, 69, 32, 61, 32, 68, 105, 114, 101, 99, 116, 83, 116, 111, 114, 101, 60, 102, 108, 111, 97, 116, 44, 32, 102, 108, 111, 97, 116, 62, 59, 32, 67, 111, 109, 112, 117, 116, 101, 84, 121, 112, 101, 32, 61, 32, 102, 108, 111, 97, 116, 59, 32, 105, 110, 116, 32, 112, 97, 99, 107, 95, 115, 105, 122, 101, 32, 61, 32, 49, 59, 32, 105, 110, 116, 32, 99, 111, 108, 115, 95, 112, 101, 114, 95, 116, 104, 114, 101, 97, 100, 32, 61, 32, 49, 59, 32, 105, 110, 116, 32, 116, 104, 114, 101, 97, 100, 95, 103, 114, 111, 117, 112, 95, 119, 105, 100, 116, 104, 32, 61, 32, 50, 59, 32, 105, 110, 116, 32, 114, 111, 119, 115, 95, 112, 101, 114, 95, 97, 99, 99, 101, 115, 115, 32, 61, 32, 49, 59, 32, 95, 95, 110, 118, 95, 98, 111, 111, 108, 32, 112, 97, 100, 100, 105, 110, 103, 32, 61, 32, 116, 114, 117, 101, 59, 32, 65, 108, 103, 111, 114, 105, 116, 104, 109, 32, 97, 108, 103, 111, 114, 105, 116, 104, 109, 32, 61, 32, 65, 108, 103, 111, 114, 105, 116, 104, 109, 58, 58, 107, 83, 111, 102, 116, 109, 97, 120, 93};
.global .align 1 .b8 __unnamed_208[362] = {118, 111, 105, 100, 32, 83, 111, 102, 116, 109, 97, 120, 87, 97, 114, 112, 73, 109, 112, 108, 40, 76, 79, 65, 68, 44, 32, 83, 84, 79, 82, 69, 44, 32, 115, 105, 103, 110, 101, 100, 32, 108, 111, 110, 103, 44, 32, 115, 105, 103, 110, 101, 100, 32, 108, 111, 110, 103, 41, 32, 91, 119, 105, 116, 104, 32, 76, 79, 65, 68, 32, 61, 32, 66, 114, 111, 97, 100, 99, 97, 115, 116, 83, 99, 97, 108, 101, 77, 97, 115, 107, 76, 111, 97, 100, 60, 102, 108, 111, 97, 116, 44, 32, 102, 108, 111, 97, 116, 44, 32, 95, 95, 110, 118, 95, 98, 111, 111, 108, 44, 32, 50, 85, 76, 44, 32, 115, 105, 103, 110, 101, 100, 32, 105, 110, 116, 62, 59, 32, 83, 84, 79, 82, 69, 32, 61, 32, 68, 105, 114, 101, 99, 116, 83, 116, 111, 114, 101, 60, 102, 108, 111, 97, 116, 44, 32, 102, 108, 111, 97, 116, 62, 59, 32, 67, 111, 109, 112, 117, 116, 101, 84, 121, 112, 101, 32, 61, 32, 102, 108, 111, 97, 116, 59, 32, 105, 110, 116, 32, 112, 97, 99, 107, 95, 115, 105, 122, 101, 32, 61, 32, 49, 59, 32, 105, 110, 116, 32, 99, 111, 108, 115, 95, 112, 101, 114, 95, 116, 104, 114, 101, 97, 100, 32, 61, 32, 49, 59, 32, 105, 110, 116, 32, 116, 104, 114, 101, 97, 100, 95, 103, 114, 111, 117, 112, 95, 119, 105, 100, 116, 104, 32, 61, 32, 52, 59, 32, 105, 110, 116, 32, 114, 111, 119, 115, 95, 112, 101, 114, 95, 97, 99, 99, 101, 115, 115, 32, 61, 32, 50, 59, 32, 95, 95, 110, 118, 95, 98, 111, 111, 108, 32, 112, 97, 100, 100, 105, 110, 103, 32, 61, 32, 102, 97, 108, 115, 101, 59, 32, 65, 108, 103, 111, 114, 105, 116, 104, 109, 32, 97, 108, 103, 111, 114, 105, 116, 104, 109, 32, 61, 32, 65, 108, 103, 111, 114, 105, 116, 104, 109, 58, 58, 107, 83, 111, 102, 116, 109, 97, 120, 93};
.global .align 1 .b8 __unnamed_209[361] = {118, 111, 105, 100, 32, 83, 111, 102, 116, 109, 97, 120, 87, 97, 114, 112, 73, 109, 112, 108, 40, 76, 79, 65, 68, 44, 32, 83, 84, 79, 82, 69, 44, 32, 115, 105, 103, 110, 101, 100, 32, 108, 111, 110, 103, 44, 32, 115, 105, 103, 110, 101, 100, 32, 108, 111, 110, 103, 41, 32, 91, 119, 105, 116, 104, 32, 76, 79, 65, 68, 32, 61, 32, 66, 114, 111, 97, 100, 99, 97, 115, 116, 83, 99, 97, 108, 101, 77, 97, 115, 107, 76, 111, 97, 100, 60, 102, 108, 111, 97, 116, 44, 32, 102, 108, 111, 97, 116, 44, 32, 95, 95, 110, 118, 95, 98, 111, 111, 108, 44, 32, 50, 85, 76, 44, 32, 115, 105, 103, 110, 101, 100, 32, 105, 110, 116, 62, 59, 32, 83, 84, 79, 82, 69, 32, 61, 32, 68, 105, 114, 101, 99, 116, 83, 116, 111, 114, 101, 60, 102, 108, 111, 97, 116, 44, 32, 102, 108, 111, 97, 116, 62, 59, 32, 67, 111, 109, 112, 117, 116, 101, 84, 121, 112, 101, 32, 61, 32, 102, 108, 111, 97, 116, 59, 32, 105, 110, 116, 32, 112, 97, 99, 107, 95, 115, 105, 122, 101, 32, 61, 32, 49, 59, 32, 105, 110, 116, 32, 99, 111, 108, 115, 95, 112, 101, 114, 95, 116, 104, 114, 101, 97, 100, 32, 61, 32, 49, 59, 32, 105, 110, 116, 32, 116, 104, 114, 101, 97, 100, 95, 103, 114, 111, 117, 112, 95, 119, 105, 100, 116, 104, 32, 61, 32, 52, 59, 32, 105, 110, 116, 32, 114, 111, 119, 115, 95, 112, 101, 114, 95, 97, 99, 99, 101, 115, 115, 32, 61, 32, 50, 59, 32, 95, 95, 110, 118, 95, 98, 111, 111, 108, 32, 112, 97, 100, 100, 105, 110, 103, 32, 61, 32, 116, 114, 117, 101, 59, 32, 65, 108, 103, 111, 114, 105, 116, 104, 109, 32, 97, 108, 103, 111, 114, 105, 116, 104, 109, 32, 61, 32, 65, 108, 103, 111, 114, 105, 116, 104, 109, 58, 58, 107, 83, 111, 102, 116, 109, 97, 120, 93};
.global .align 1 .b8 __unnamed_210[362] = {118, 111, 105, 100, 32, 83, 111, 102, 116, 109, 97, 120, 87, 97, 114, 112, 73, 109, 112, 108, 40, 76, 79, 65, 68, 44, 32, 83, 84, 79, 82, 69, 44, 32, 115, 105, 103, 110, 101, 100, 32, 108, 111, 110, 103, 44, 32, 115, 105, 103, 110, 101, 100, 32, 108, 111, 110, 103, 41, 32, 91, 119, 105, 116, 104, 32, 76, 79, 65, 68, 32, 61, 32, 66, 114, 111, 97, 100, 99, 97, 115, 116, 83, 99, 97, 108, 101, 77, 97, 115, 107, 76, 111, 97, 100, 60, 102, 108, 111, 97, 116, 44, 32, 102, 108, 111, 97, 116, 44, 32, 95, 95, 110, 118, 95, 98, 111, 111, 108, 44, 32, 50, 85, 76, 44, 32, 115, 105, 103, 110, 101, 100, 32, 105, 110, 116, 62, 59, 32, 83, 84, 79, 82, 69, 32, 61, 32, 68, 105, 114, 101, 99, 116, 83, 116, 111, 114, 101, 60, 102, 108, 111, 97, 116, 44, 32, 102, 108, 111, 97, 116, 62, 59, 32, 67, 111, 109, 112, 117, 116, 101, 84, 121, 112, 101, 32, 61, 32, 102, 108, 111, 97, 116, 59, 32, 105, 110, 116, 32, 112, 97, 99, 107, 95, 115, 105, 122, 101, 32, 61, 32, 49, 59, 32, 105, 110, 116, 32, 99, 111, 108, 115, 95, 112, 101, 114, 95, 116, 104, 114, 101, 97, 100, 32, 61, 32, 49, 59, 32, 105, 110, 116, 32, 116, 104, 114, 101, 97, 100, 95, 103, 114, 111, 117, 112, 95, 119, 105, 100, 116, 104, 32, 61, 32, 52, 59, 32, 105, 110, 116, 32, 114, 111, 119, 115, 95, 112, 101, 114, 95, 97, 99, 99, 101, 115, 115, 32, 61, 32, 49, 59, 32, 95, 95, 110, 118, 95, 98, 111, 111, 108, 32, 112, 97, 100, 100, 105, 110, 103, 32, 61, 32, 102, 97, 108, 115, 101, 59, 32, 65, 108, 103, 111, 114, 105, 116, 104, 109, 32, 97, 108, 103, 111, 114, 105, 116, 104, 109, 32, 61, 32, 65, 108, 103, 111, 114, 105, 116, 104, 109, 58, 58, 107, 83, 111, 102, 116, 109, 97, 120, 93};
.global .align 1 .b8 __unnamed_211[361] = {118, 111, 105, 100, 32, 83, 111, 102, 116, 109, 97, 120, 87, 97, 114, 112, 73, 109, 112, 108, 40, 76, 79, 65, 68, 44, 32, 83, 84, 79, 82, 69, 44, 32, 115, 105, 103, 110, 101, 100, 32, 108, 111, 110, 103, 44, 32, 115, 105, 103, 110, 101, 100, 32, 108, 111, 110, 103, 41, 32, 91, 119, 105, 116, 104, 32, 76, 79, 65, 68, 32, 61, 32, 66, 114, 111, 97, 100, 99, 97, 115, 116, 83, 99, 97, 108, 101, 77, 97, 115, 107, 76, 111, 97, 100, 60, 102, 108, 111, 97, 116, 44, 32, 102, 108, 111, 97, 116, 44, 32, 95, 95, 110, 118, 95, 98, 111, 111, 108, 44, 32, 50, 85, 76, 44, 32, 115, 105, 103, 110, 101, 100, 32, 105, 110, 116, 62, 59, 32, 83, 84, 79, 82, 69, 32, 61, 32, 68, 105, 114, 101, 99, 116, 83, 116, 111, 114, 101, 60, 102, 108, 111, 97, 116, 44, 32, 102, 108, 111, 97, 116, 62, 59, 32, 67, 111, 109, 112, 117, 116, 101, 84, 121, 112, 101, 32, 61, 32, 102, 108, 111, 97, 116, 59, 32, 105, 110, 116, 32, 112, 97, 99, 107, 95, 115, 105, 122, 101, 32, 61, 32, 49, 59, 32, 105, 110, 116, 32, 99, 111, 108, 115, 95, 112, 101, 114, 95, 116, 104, 114, 101, 97, 100, 32, 61, 32, 49, 59, 32, 105, 110, 116, 32, 116, 104, 114, 101, 97, 100, 95, 103, 114, 111, 117, 112, 95, 119, 105, 100, 116, 104, 32, 61, 32, 52, 59, 32, 105, 110, 116, 32, 114, 111, 119, 115, 95, 112, 101, 114, 95, 97, 99, 99, 101, 115, 115, 32, 61, 32, 49, 59, 32, 95, 95, 110, 118, 95, 98, 111, 111, 108, 32, 112, 97, 100, 100, 105, 110, 103, 32, 61, 32, 116, 114, 117, 101, 59, 32, 65, 108, 103, 111, 114, 105, 116, 104, 109, 32, 97, 108, 103, 111, 114, 105, 116, 104, 109, 32, 61, 32, 65, 108, 103, 111, 114, 105, 116, 104, 109, 58, 58, 107, 83, 111, 102, 116, 109, 97, 120, 93};
.global .align 1 .b8 __unnamed_212[362] = {118, 111, 105, 100, 32, 83, 111, 102, 116, 109, 97, 120, 87, 97, 114, 112, 73, 109, 112, 108, 40, 76, 79, 65, 68, 44, 32, 83, 84, 79, 82, 69, 44, 32, 115, 105, 103, 110, 101, 100, 32, 108, 111, 110, 103, 44, 32, 115, 105, 103, 110, 101, 100, 32, 108, 111, 110, 103, 41, 32, 91, 119, 105, 116, 104, 32, 76, 79, 65, 68, 32, 61, 32, 66, 114, 111, 97, 100, 99, 97, 115, 116, 83, 99, 97, 108, 101, 77, 97, 115, 107, 76, 111, 97, 100, 60, 102, 108, 111, 97, 116, 44, 32, 102, 108, 111, 97, 116, 44, 32, 95, 95, 110, 118, 95, 98, 111, 111, 108, 44, 32, 50, 85, 76, 44, 32, 115, 105, 103, 110, 101, 100, 32, 105, 110, 116, 62, 59, 32, 83, 84, 79, 82, 69, 32, 61, 32, 68, 105, 114, 101, 99, 116, 83, 116, 111, 114, 101, 60, 102, 108, 111, 97, 116, 44, 32, 102, 108, 111, 97, 116, 62, 59, 32, 67, 111, 109, 112, 117, 116, 101, 84, 121, 112, 101, 32, 61, 32, 102, 108, 111, 97, 116, 59, 32, 105, 110, 116, 32, 112, 97, 99, 107, 95, 115, 105, 122, 101, 32, 61, 32, 49, 59, 32, 105, 110, 116, 32, 99, 111, 108, 115, 95, 112, 101, 114, 95, 116, 104, 114, 101, 97, 100, 32, 61, 32, 49, 59, 32, 105, 110, 116, 32, 116, 104, 114, 101, 97, 100, 95, 103, 114, 111, 117, 112, 95, 119, 105, 100, 116, 104, 32, 61, 32, 56, 59, 32, 105, 110, 116, 32, 114, 111, 119, 115, 95, 112, 101, 114, 95, 97, 99, 99, 101, 115, 115, 32, 61, 32, 50, 59, 32, 95, 95, 110, 118, 95, 98, 111, 111, 108, 32, 112, 97, 100, 100, 105, 110, 103, 32, 61, 32, 102, 97, 108, 115, 101, 59, 32, 65, 108, 103, 111, 114, 105, 116, 104, 109, 32, 97, 108, 103, 111, 114, 105, 116, 104, 109, 32, 61, 32, 65, 108, 103, 111, 114, 105, 116, 104, 109, 58, 58, 107, 83, 111, 102, 116, 109, 97, 120, 93};
.global .align 1 .b8 __unnamed_213[361] = {118, 111, 105, 100, 32, 83, 111, 102, 116, 109, 97, 120, 87, 97, 114, 112, 73, 109, 112, 108, 40, 76, 79, 65, 68, 44, 32, 83, 84, 79, 82, 69, 44, 32, 115, 105, 103, 110, 101, 100, 32, 108, 111, 110, 103, 44, 32, 115, 105, 103, 110, 101, 100, 32, 108, 111, 110, 103, 41, 32, 91, 119, 105, 116, 104, 32, 76, 79, 65, 68, 32, 61, 32, 66, 114, 111, 97, 100, 99, 97, 115, 116, 83, 99, 97, 108, 101, 77, 97, 115, 107, 76, 111, 97, 100, 60, 102, 108, 111, 97, 116, 44, 32, 102, 108, 111, 97, 116, 44, 32, 95, 95, 110, 118, 95, 98, 111, 111, 108, 44, 32, 50, 85, 76, 44, 32, 115, 105, 103, 110, 101, 100, 32, 105, 110, 116, 62, 59, 32, 83, 84, 79, 82, 69, 32, 61, 32, 68, 105, 114, 101, 99, 116, 83, 116, 111, 114, 101, 60, 102, 108, 111, 97, 116, 44, 32, 102, 108, 111, 97, 116, 62, 59, 32, 67, 111, 109, 112, 117, 116, 101, 84, 121, 112, 101, 32, 61, 32, 102, 108, 111, 97, 116, 59, 32, 105, 110, 116, 32, 112, 97, 99, 107, 95, 115, 105, 122, 101, 32, 61, 32, 49, 59, 32, 105, 110, 116, 32, 99, 111, 108, 115, 95, 112, 101, 114, 95, 116, 104, 114, 101, 97, 100, 32, 61, 32, 49, 59, 32, 105, 110, 116, 32, 116, 104, 114, 101, 97, 100, 95, 103, 114, 111, 117, 112, 95, 119, 105, 100, 116, 104, 32, 61, 32, 56, 59, 32, 105, 110, 116, 32, 114, 111, 119, 115, 95, 112, 101, 114, 95, 97, 99, 99, 101, 115, 115, 32, 61, 32, 50, 59, 32, 95, 95, 110, 118, 95, 98, 111, 111, 108, 32, 112, 97, 100, 100, 105, 110, 103, 32, 61, 32, 116, 114, 117, 101, 59, 32, 65, 108, 103, 111, 114, 105, 116, 104, 109, 32, 97, 108, 103, 111, 114, 105, 116, 104, 109, 32, 61, 32, 65, 108, 103, 111, 114, 105, 116, 104, 109, 58, 58, 107, 83, 111, 102, 116, 109, 97, 120, 93};
.global .align 1 .b8 __unnamed_214[362] = {118, 111, 105, 100, 32, 83, 111, 102, 116, 109, 97, 120, 87, 97, 114, 112, 73, 109, 112, 108, 40, 76, 79, 65, 68, 44, 32, 83, 84, 79, 82, 69, 44, 32, 115, 105, 103, 110, 101, 100, 32, 108, 111, 110, 103, 44, 32, 115, 105, 103, 110, 101, 100, 32, 108, 111, 110, 103, 41, 32, 91, 119, 105, 116, 104, 32, 76, 79, 65, 68, 32, 61, 32, 66, 114, 111, 97, 100, 99, 97, 115, 116, 83, 99, 97, 108, 101, 77, 97, 115, 107, 76, 111, 97, 100, 60, 102, 108, 111, 97, 116, 44, 32, 102, 108, 111, 97, 116, 44, 32, 95, 95, 110, 118, 95, 98, 111, 111, 108, 44, 32, 50, 85, 76, 44, 32, 115, 105, 103, 110, 101, 100, 32, 105, 110, 116, 62, 59, 32, 83, 84, 79, 82, 69, 32, 61, 32, 68, 105, 114, 101, 99, 116, 83, 116, 111, 114, 101, 60, 102, 108, 111, 97, 116, 44, 32, 102, 108, 111, 97, 116, 62, 59, 32, 67, 111, 109, 112, 117, 116, 101, 84, 121, 112, 101, 32, 61, 32, 102, 108, 111, 97, 116, 59, 32, 105, 110, 116, 32, 112, 97, 99, 107, 95, 115, 105, 122, 101, 32, 61, 32, 49, 59, 32, 105, 110, 116, 32, 99, 111, 108, 115, 95, 112, 101, 114, 95, 116, 104, 114, 101, 97, 100, 32, 61, 32, 49, 59, 32, 105, 110, 116, 32, 116, 104, 114, 101, 97, 100, 95, 103, 114, 111, 117, 112, 95, 119, 105, 100, 116, 104, 32, 61, 32, 56, 59, 32, 105, 110, 116, 32, 114, 111, 119, 115, 95, 112, 101, 114, 95, 97, 99, 99, 101, 115, 115, 32, 61, 32, 49, 59, 32, 95, 95, 110, 118, 95, 98, 111, 111, 108, 32, 112, 97, 100, 100, 105, 110, 103, 32, 61, 32, 102, 97, 108, 115, 101, 59, 32, 65, 108, 103, 111, 114, 105, 116, 104, 109, 32, 97, 108, 103, 111, 114, 105, 116, 104, 109, 32, 61, 32, 65, 108, 103, 111, 114, 105, 116, 104, 109, 58, 58, 107, 83, 111, 102, 116, 109, 97, 120, 93};
.global .align 1 .b8 __unnamed_215[361] = {118, 111, 105, 100, 32, 83, 111, 102, 116, 109, 97, 120, 87, 97, 114, 112, 73, 109, 112, 108, 40, 76, 79, 65, 68, 44, 32, 83, 84, 79, 82, 69, 44, 32, 115, 105, 103, 110, 101, 100, 32, 108, 111, 110, 103, 44, 32, 115, 105, 103, 110, 101, 100, 32, 108, 111, 110, 103, 41, 32, 91, 119, 105, 116, 104, 32, 76, 79, 65, 68, 32, 61, 32, 66, 114, 111, 97, 100, 99, 97, 115, 116, 83, 99, 97, 108, 101, 77, 97, 115, 107, 76, 111, 97, 100, 60, 102, 108, 111, 97, 116, 44, 32, 102, 108, 111, 97, 116, 44, 32, 95, 95, 110, 118, 95, 98, 111, 111, 108, 44, 32, 50, 85, 76, 44, 32, 115, 105, 103, 110, 101, 100, 32, 105, 110, 116, 62, 59, 32, 83, 84, 79, 82, 69, 32, 61, 32, 68, 105, 114, 101, 99, 116, 83, 116, 111, 114, 101, 60, 102, 108, 111, 97, 116, 44, 32, 102, 108, 111, 97, 116, 62, 59, 32, 67, 111, 109, 112, 117, 116, 101, 84, 121, 112, 101, 32, 61, 32, 102, 108, 111, 97, 116, 59, 32, 105, 110, 116, 32, 112, 97, 99, 107, 95, 115, 105, 122, 101, 32, 61, 32, 49, 59, 32, 105, 110, 116, 32, 99, 111, 108, 115, 95, 112, 101, 114, 95, 116, 104, 114, 101, 97, 100, 32, 61, 32, 49, 59, 32, 105, 110, 116, 32, 116, 104, 114, 101, 97, 100, 95, 103, 114, 111, 117, 112, 95, 119, 105, 100, 116, 104, 32, 61, 32, 56, 59, 32, 105, 110, 116, 32, 114, 111, 119, 115, 95, 112, 101, 114, 95, 97, 99, 99, 101, 115, 115, 32, 61, 32, 49, 59, 32, 95, 95, 110, 118, 95, 98, 111, 111, 108, 32, 112, 97, 100, 100, 105, 110, 103, 32, 61, 32, 116, 114, 117, 101, 59, 32, 65, 108, 103, 111, 114, 105, 116, 104, 109, 32, 97, 108, 103, 111, 114, 105, 116, 104, 109, 32, 61, 32, 65, 108, 103, 111, 114, 105, 116, 104, 109, 58, 58, 107, 83, 111, 102, 116, 109, 97, 120, 93};
.global .align 1 .b8 __unnamed_216[363] = {118, 111, 105, 100, 32, 83, 111, 102, 116, 109, 97, 120, 87, 97, 114, 112, 73, 109, 112, 108, 40, 76, 79, 65, 68, 44, 32, 83, 84, 79, 82, 69, 44, 32, 115, 105, 103, 110, 101, 100, 32, 108, 111, 110, 103, 44, 32, 115, 105, 103, 110, 101, 100, 32, 108, 111, 110, 103, 41, 32, 91, 119, 105, 116, 104, 32, 76, 79, 65, 68, 32, 61, 32, 66, 114, 111, 97, 100, 99, 97, 115, 116, 83, 99, 97, 108, 101, 77, 97, 115, 107, 76, 111, 97, 100, 60, 102, 108, 111, 97, 116, 44, 32, 102, 108, 111, 97, 116, 44, 32, 95, 95, 110, 118, 95, 98, 111, 111, 108, 44, 32, 50, 85, 76, 44, 32, 115, 105, 103, 110, 101, 100, 32, 105, 110, 116, 62, 59, 32, 83, 84, 79, 82, 69, 32, 61, 32, 68, 105, 114, 101, 99, 116, 83, 116, 111, 114, 101, 60, 102, 108, 111, 97, 116, 44, 32, 102, 108, 111, 97, 116, 62, 59, 32, 67, 111, 109, 112, 117, 116, 101, 84, 121, 112, 101, 32, 61, 32, 102, 108, 111, 97, 116, 59, 32, 105, 110, 116, 32, 112, 97, 99, 107, 95, 115, 105, 122, 101, 32, 61, 32, 49, 59, 32, 105, 110, 116, 32, 99, 111, 108, 115, 95, 112, 101, 114, 95, 116, 104, 114, 101, 97, 100, 32, 61, 32, 49, 59, 32, 105, 110, 116, 32, 116, 104, 114, 101, 97, 100, 95, 103, 114, 111, 117, 112, 95, 119, 105, 100, 116, 104, 32, 61, 32, 49, 54, 59, 32, 105, 110, 116, 32, 114, 111, 119, 115, 95, 112, 101, 114, 95, 97, 99, 99, 101, 115, 115, 32, 61, 32, 50, 59, 32, 95, 95, 110, 118, 95, 98, 111, 111, 108, 32, 112, 97, 100, 100, 105, 110, 103, 32, 61, 32, 102, 97, 108, 115, 101, 59, 32, 65, 108, 103, 111, 114, 105, 116, 104, 109, 32, 97, 108, 103, 111, 114, 105, 116, 104, 109, 32, 61, 32, 65, 108, 103, 111, 114, 105, 116, 104, 109, 58, 58, 107, 83, 111, 102, 116, 109, 97, 120, 93};
.global .align 1 .b8 __unnamed_217[362] = {118, 111, 105, 100, 32, 83, 111, 102, 116, 109, 97, 120, 87, 97, 114, 112, 73, 109, 112, 108, 40, 76, 79, 65, 68, 44, 32, 83, 84, 79, 82, 69, 44, 32, 115, 105, 103, 110, 101, 100, 32, 108, 111, 110, 103, 44, 32, 115, 105, 103, 110, 101, 100, 32, 108, 111, 110, 103, 41, 32, 91, 119, 105, 116, 104, 32, 76, 79, 65, 68, 32, 61, 32, 66, 114, 111, 97, 100, 99, 97, 115, 116, 83, 99, 97, 108, 101, 77, 97, 115, 107, 76, 111, 97, 100, 60, 102, 108, 111, 97, 116, 44, 32, 102, 108, 111, 97, 116, 44, 32, 95, 95, 110, 118, 95, 98, 111, 111, 108, 44, 32, 50, 85, 76, 44, 32, 115, 105, 103, 110, 101, 100, 32, 105, 110, 116, 62, 59, 32, 83, 84, 79, 82, 69, 32, 61, 32, 68, 105, 114, 101, 99, 116, 83, 116, 111, 114, 101, 60, 102, 108, 111, 97, 116, 44, 32, 102, 108, 111, 97, 116, 62, 59, 32, 67, 111, 109, 112, 117, 116, 101, 84, 121, 112, 101, 32, 61, 32, 102, 108, 111, 97, 116, 59, 32, 105, 110, 116, 32, 112, 97, 99, 107, 95, 115, 105, 122, 101, 32, 61, 32, 49, 59, 32, 105, 110, 116, 32, 99, 111, 108, 115, 95, 112, 101, 114, 95, 116, 104, 114, 101, 97, 100, 32, 61, 32, 49, 59, 32, 105, 110, 116, 32, 116, 104, 114, 101, 97, 100, 95, 103, 114, 111, 117, 112, 95, 119, 105, 100, 116, 104, 32, 61, 32, 49, 54, 59, 32, 105, 110, 116, 32, 114, 111, 119, 115, 95, 112, 101, 114, 95, 97, 99, 99, 101, 115, 115, 32, 61, 32, 50, 59, 32, 95, 95, 110, 118, 95, 98, 111, 111, 108, 32, 112, 97, 100, 100, 105, 110, 103, 32, 61, 32, 116, 114, 117, 101, 59, 32, 65, 108, 103, 111, 114, 105, 116, 104, 109, 32, 97, 108, 103, 111, 114, 105, 116, 104, 109, 32, 61, 32, 65, 108, 103, 111, 114, 105, 116, 104, 109, 58, 58, 107, 83, 111, 102, 116, 109, 97, 120, 93};
.global .align 1 .b8 __unnamed_218[363] = {118, 111, 105, 100, 32, 83, 111, 102, 116, 109, 97, 120, 87, 97, 114, 112, 73, 109, 112, 108, 40, 76, 79, 65, 68, 44, 32, 83, 84, 79, 82, 69, 44, 32, 115, 105, 103, 110, 101, 100, 32, 108, 111, 110, 103, 44, 32, 115, 105, 103, 110, 101, 100, 32, 108, 111, 110, 103, 41, 32, 91, 119, 105, 116, 104, 32, 76, 79, 65, 68, 32, 61, 32, 66, 114, 111, 97, 100, 99, 97, 115, 116, 83, 99, 97, 108, 101, 77, 97, 115, 107, 76, 111, 97, 100, 60, 102, 108, 111, 97, 116, 44, 32, 102, 108, 111, 97, 116, 44, 32, 95, 95, 110, 118, 95, 98, 111, 111, 108, 44, 32, 50, 85, 76, 44, 32, 115, 105, 103, 110, 101, 100, 32, 105, 110, 116, 62, 59, 32, 83, 84, 79, 82, 69, 32, 61, 32, 68, 105, 114, 101, 99, 116, 83, 116, 111, 114, 101, 60, 102, 108, 111, 97, 116, 44, 32, 102, 108, 111, 97, 116, 62, 59, 32, 67, 111, 109, 112, 117, 116, 101, 84, 121, 112, 101, 32, 61, 32, 102, 108, 111, 97, 116, 59, 32, 105, 110, 116, 32, 112, 97, 99, 107, 95, 115, 105, 122, 101, 32, 61, 32, 49, 59, 32, 105, 110, 116, 32, 99, 111, 108, 115, 95, 112, 101, 114, 95, 116, 104, 114, 101, 97, 100, 32, 61, 32, 49, 59, 32, 105, 110, 116, 32, 116, 104, 114, 101, 97, 100, 95, 103, 114, 111, 117, 112, 95, 119, 105, 100, 116, 104, 32, 61, 32, 49, 54, 59, 32, 105, 110, 116, 32, 114, 111, 119, 115, 95, 112, 101, 114, 95, 97, 99, 99, 101, 115, 115, 32, 61, 32, 49, 59, 32, 95, 95, 110, 118, 95, 98, 111, 111, 108, 32, 112, 97, 100, 100, 105, 110, 103, 32, 61, 32, 102, 97, 108, 115, 101, 59, 32, 65, 108, 103, 111, 114, 105, 116, 104, 109, 32, 97, 108, 103, 111, 114, 105, 116, 104, 109, 32, 61, 32, 65, 108, 103, 111, 114, 105, 116, 104, 109, 58, 58, 107, 83, 111, 102, 116, 109, 97, 120, 93};
.global .align 1 .b8 __unnamed_219[362] = {118, 111, 105, 100, 32, 83, 111, 102, 116, 109, 97, 120, 87, 97, 114, 112, 73, 109, 112, 108, 40, 76, 79, 65, 68, 44, 32, 83, 84, 79, 82, 69, 44, 32, 115, 105, 103, 110, 101, 100, 32, 108, 111, 110, 103, 44, 32, 115, 105, 103, 110, 101, 100, 32, 108, 111, 110, 103, 41, 32, 91, 119, 105, 116, 104, 32, 76, 79, 65, 68, 32, 61, 32, 66, 114, 111, 97, 100, 99, 97, 115, 116, 83, 99, 97, 108, 101, 77, 97, 115, 107, 76, 111, 97, 100, 60, 102, 108, 111, 97, 116, 44, 32, 102, 108, 111, 97, 116, 44, 32, 95, 95, 110, 118, 95, 98, 111, 111, 108, 44, 32, 50, 85, 76, 44, 32, 115, 105, 103, 110, 101, 100, 32, 105, 110, 116, 62, 59, 32, 83, 84, 79, 82, 69, 32, 61, 32, 68, 105, 114, 101, 99, 116, 83, 116, 111, 114, 101, 60, 102, 108, 111, 97, 116, 44, 32, 102, 108, 111, 97, 116, 62, 59, 32, 67, 111, 109, 112, 117, 116, 101, 84, 121, 112, 101, 32, 61, 32, 102, 108, 111, 97, 116, 59, 32, 105, 110, 116, 32, 112, 97, 99, 107, 95, 115, 105, 122, 101, 32, 61, 32, 49, 59, 32, 105, 110, 116, 32, 99, 111, 108, 115, 95, 112, 101, 114, 95, 116, 104, 114, 101, 97, 100, 32, 61, 32, 49, 59, 32, 105, 110, 116, 32, 116, 104, 114, 101, 97, 100, 95, 103, 114, 111, 117, 112, 95, 119, 105, 100, 116, 104, 32, 61, 32, 49, 54, 59, 32, 105, 110, 116, 32, 114, 111, 119, 115, 95, 112, 101, 114, 95, 97, 99, 99, 101, 115, 115, 32, 61, 32, 49, 59, 32, 95, 95, 110, 118, 95, 98, 111, 111, 108, 32, 112, 97, 100, 100, 105, 110, 103, 32, 61, 32, 116, 114, 117, 101, 59, 32, 65, 108, 103, 111, 114, 105, 116, 104, 109, 32, 97, 108, 103, 111, 114, 105, 116, 104, 109, 32, 61, 32, 65, 108, 103, 111, 114, 105, 116, 104, 109, 58, 58, 107, 83, 111, 102, 116, 109, 97, 120, 93};
.global .align 1 .b8 __unnamed_220[363] = {118, 111, 105, 100, 32, 83, 111, 102, 116, 109, 97, 120, 87, 97, 114, 112, 73, 109, 112, 108, 40, 76, 79, 65, 68, 44, 32, 83, 84, 79, 82, 69, 44, 32, 115, 105, 103, 110, 101, 100, 32, 108, 111, 110, 103, 44, 32, 115, 105, 103, 110, 101, 100, 32, 108, 111, 110, 103, 41, 32, 91, 119, 105, 116, 104, 32, 76, 79, 65, 68, 32, 61, 32, 66, 114, 111, 97, 100, 99, 97, 115, 116, 83, 99, 97, 108, 101, 77, 97, 115, 107, 76, 111, 97, 100, 60, 102, 108, 111, 97, 116, 44, 32, 102, 108, 111, 97, 116, 44, 32, 95, 95, 110, 118, 95, 98, 111, 111, 108, 44, 32, 50, 85, 76, 44, 32, 115, 105, 103, 110, 101, 100, 32, 105, 110, 116, 62, 59, 32, 83, 84, 79, 82, 69, 32, 61, 32, 68, 105, 114, 101, 99, 116, 83, 116, 111, 114, 101, 60, 102, 108, 111, 97, 116, 44, 32, 102, 108, 111, 97, 116, 62, 59, 32, 67, 111, 109, 112, 117, 116, 101, 84, 121, 112, 101, 32, 61, 32, 102, 108, 111, 97, 116, 59, 32, 105, 110, 116, 32, 112, 97, 99, 107, 95, 115, 105, 122, 101, 32, 61, 32, 49, 59, 32, 105, 110, 116, 32, 99, 111, 108, 115, 95, 112, 101, 114, 95, 116, 104, 114, 101, 97, 100, 32, 61, 32, 49, 59, 32, 105, 110, 116, 32, 116, 104, 114, 101, 97, 100, 95, 103, 114, 111, 117, 112, 95, 119, 105, 100, 116, 104, 32, 61, 32, 51, 50, 59, 32, 105, 110, 116, 32, 114, 111, 119, 115, 95, 112, 101, 114, 95, 97, 99, 99, 101, 115, 115, 32, 61, 32, 50, 59, 32, 95, 95, 110, 118, 95, 98, 111, 111, 108, 32, 112, 97, 100, 100, 105, 110, 103, 32, 61, 32, 102, 97, 108, 115, 101, 59, 32, 65, 108, 103, 111, 114, 105, 116, 104, 109, 32, 97, 108, 103, 111, 114, 105, 116, 104, 109, 32, 61, 32, 65, 108, 103, 111, 114, 105, 116, 104, 109, 58, 58, 107, 83, 111, 102, 116, 109, 97, 120, 93};
.global .align 1 .b8 __unnamed_221[362] = {118, 111, 105, 100, 32, 83, 111, 102, 116, 109, 97, 120, 87, 97, 114, 112, 73, 109, 112, 108, 40, 76, 79, 65, 68, 44, 32, 83, 84, 79, 82, 69, 44, 32, 115, 105, 103, 110, 101, 100, 32, 108, 111, 110, 103, 44, 32, 115, 105, 103, 110, 101, 100, 32, 108, 111, 110, 103, 41, 32, 91, 119, 105, 116, 104, 32, 76, 79, 65, 68, 32, 61, 32, 66, 114, 111, 97, 100, 99, 97, 115, 116, 83, 99, 97, 108, 101, 77, 97, 115, 107, 76, 111, 97, 100, 60, 102, 108, 111, 97, 116, 44, 32, 102, 108, 111, 97, 116, 44, 32, 95, 95, 110, 118, 95, 98, 111, 111, 108, 44, 32, 50, 85, 76, 44, 32, 115, 105, 103, 110, 101, 100, 32, 105, 110, 116, 62, 59, 32, 83, 84, 79, 82, 69, 32, 61, 32, 68, 105, 114, 101, 99, 116, 83, 116, 111, 114, 101, 60, 102, 108, 111, 97, 116, 44, 32, 102, 108, 111, 97, 116, 62, 59, 32, 67, 111, 109, 112, 117, 116, 101, 84, 121, 112, 101, 32, 61, 32, 102, 108, 111, 97, 116, 59, 32, 105, 110, 116, 32, 112, 97, 99, 107, 95, 115, 105, 122, 101, 32, 61, 32, 49, 59, 32, 105, 110, 116, 32, 99, 111, 108, 115, 95, 112, 101, 114, 95, 116, 104, 114, 101, 97, 100, 32, 61, 32, 49, 59, 32, 105, 110, 116, 32, 116, 104, 114, 101, 97, 100, 95, 103, 114, 111, 117, 112, 95, 119, 105, 100, 116, 104, 32, 61, 32, 51, 50, 59, 32, 105, 110, 116, 32, 114, 111, 119, 115, 95, 112, 101, 114, 95, 97, 99, 99, 101, 115, 115, 32, 61, 32, 50, 59, 32, 95, 95, 110, 118, 95, 98, 111, 111, 108, 32, 112, 97, 100, 100, 105, 110, 103, 32, 61, 32, 116, 114, 117, 101, 59, 32, 65, 108, 103, 111, 114, 105, 116, 104, 109, 32, 97, 108, 103, 111, 114, 105, 116, 104, 109, 32, 61, 32, 65, 108, 103, 111, 114, 105, 116, 104, 109, 58, 58, 107, 83, 111, 102, 116, 109, 97, 120, 93};
.global .align 1 .b8 __unnamed_222[363] = {118, 111, 105, 100, 32, 83, 111, 102, 116, 109, 97, 120, 87, 97, 114, 112, 73, 109, 112, 108, 40, 76, 79, 65, 68, 44, 32, 83, 84, 79, 82, 69, 44, 32, 115, 105, 103, 110, 101, 100, 32, 108, 111, 110, 103, 44, 32, 115, 105, 103, 110, 101, 100, 32, 108, 111, 110, 103, 41, 32, 91, 119, 105, 116, 104, 32, 76, 79, 65, 68, 32, 61, 32, 66, 114, 111, 97, 100, 99, 97, 115, 116, 83, 99, 97, 108, 101, 77, 97, 115, 107, 76, 111, 97, 100, 60, 102, 108, 111, 97, 116, 44, 32, 102, 108, 111, 97, 116, 44, 32, 95, 95, 110, 118, 95, 98, 111, 111, 108, 44, 32, 50, 85, 76, 44, 32, 115, 105, 103, 110, 101, 100, 32, 105, 110, 116, 62, 59, 32, 83, 84, 79, 82, 69, 32, 61, 32, 68, 105, 114, 101, 99, 116, 83, 116, 111, 114, 101, 60, 102, 108, 111, 97, 116, 44, 32, 102, 108, 111, 97, 116, 62, 59, 32, 67, 111, 109, 112, 117, 116, 101, 84, 121, 112, 101, 32, 61, 32, 102, 108, 111, 97, 116, 59, 32, 105, 110, 116, 32, 112, 97, 99, 107, 95, 115, 105, 122, 101, 32, 61, 32, 49, 59, 32, 105, 110, 116, 32, 99, 111, 108, 115, 95, 112, 101, 114, 95, 116, 104, 114, 101, 97, 100, 32, 61, 32, 49, 59, 32, 105, 110, 116, 32, 116, 104, 114, 101, 97, 100, 95, 103, 114, 111, 117, 112, 95, 119, 105, 100, 116, 104, 32, 61, 32, 51, 50, 59, 32, 105, 110, 116, 32, 114, 111, 119, 115, 95, 112, 101, 114, 95, 97, 99, 99, 101, 115, 115, 32, 61, 32, 49, 59, 32, 95, 95, 110, 118, 95, 98, 111, 111, 108, 32, 112, 97, 100, 100, 105, 110, 103, 32, 61, 32, 102, 97, 108, 115, 101, 59, 32, 65, 108, 103, 111, 114, 105, 116, 104, 109, 32, 97, 108, 103, 111, 114, 105, 116, 104, 109, 32, 61, 32, 65, 108, 103, 111, 114, 105, 116, 104, 109, 58, 58, 107, 83, 111, 102, 116, 109, 97, 120, 93};
.global .align 1 .b8 __unnamed_223[362] = {118, 111, 105, 100, 32, 83, 111, 102, 116, 109, 97, 120, 87, 97, 114, 112, 73, 109, 112, 108, 40, 76, 79, 65, 68, 44, 32, 83, 84, 79, 82, 69, 44, 32, 115, 105, 103, 110, 101, 100, 32, 108, 111, 110, 103, 44, 32, 115, 105, 103, 110, 101, 100, 32, 108, 111, 110, 103, 41, 32, 91, 119, 105, 116, 104, 32, 76, 79, 65, 68, 32, 61, 32, 66, 114, 111, 97, 100, 99, 97, 115, 116, 83, 99, 97, 108, 101, 77, 97, 115, 107, 76, 111, 97, 100, 60, 102, 108, 111, 97, 116, 44, 32, 102, 108, 111, 97, 116, 44, 32, 95, 95, 110, 118, 95, 98, 111, 111, 108, 44, 32, 50, 85, 76, 44, 32, 115, 105, 103, 110, 101, 100, 32, 105, 110, 116, 62, 59, 32, 83, 84, 79, 82, 69, 32, 61, 32, 68, 105, 114, 101, 99, 116, 83, 116, 111, 114, 101, 60, 102, 108, 111, 97, 116, 44, 32, 102, 108, 111, 97, 116, 62, 59, 32, 67, 111, 109, 112, 117, 116, 101, 84, 121, 112, 101, 32, 61, 32, 102, 108, 111, 97, 116, 59, 32, 105, 110, 116, 32, 112, 97, 99, 107, 95, 115, 105, 122, 101, 32, 61, 32, 49, 59, 32, 105, 110, 116, 32, 99, 111, 108, 115, 95, 112, 101, 114, 95, 116, 104, 114, 101, 97, 100, 32, 61, 32, 49, 59, 32, 105, 110, 116, 32, 116, 104, 114, 101, 97, 100, 95, 103, 114, 111, 117, 112, 95, 119, 105, 100, 116, 104, 32, 61, 32, 51, 50, 59, 32, 105, 110, 116, 32, 114, 111, 119, 115, 95, 112, 101, 114, 95, 97, 99, 99, 101, 115, 115, 32, 61, 32, 49, 59, 32, 95, 95, 110, 118, 95, 98, 111, 111, 108, 32, 112, 97, 100, 100, 105, 110, 103, 32, 61, 32, 116, 114, 117, 101, 59, 32, 65, 108, 103, 111, 114, 105, 116, 104, 109, 32, 97, 108, 103, 111, 114, 105, 116, 104, 109, 32, 61, 32, 65, 108, 103, 111, 114, 105, 116, 104, 109, 58, 58, 107, 83, 111, 102, 116, 109, 97, 120, 93};
.global .align 1 .b8 __unnamed_224[363] = {118, 111, 105, 100, 32, 83, 111, 102, 116, 109, 97, 120, 87, 97, 114, 112, 73, 109, 112, 108, 40, 76, 79, 65, 68, 44, 32, 83, 84, 79, 82, 69, 44, 32, 115, 105, 103, 110, 101, 100, 32, 108, 111, 110, 103, 44, 32, 115, 105, 103, 110, 101, 100, 32, 108, 111, 110, 103, 41, 32, 91, 119, 105, 116, 104, 32, 76, 79, 65, 68, 32, 61, 32, 66, 114, 111, 97, 100, 99, 97, 115, 116, 83, 99, 97, 108, 101, 77, 97, 115, 107, 76, 111, 97, 100, 60, 102, 108, 111, 97, 116, 44, 32, 102, 108, 111, 97, 116, 44, 32, 95, 95, 110, 118, 95, 98, 111, 111, 108, 44, 32, 50, 85, 76, 44, 32, 115, 105, 103, 110, 101, 100, 32, 105, 110, 116, 62, 59, 32, 83, 84, 79, 82, 69, 32, 61, 32, 68, 105, 114, 101, 99, 116, 83, 116, 111, 114, 101, 60, 102, 108, 111, 97, 116, 44, 32, 102, 108, 111, 97, 116, 62, 59, 32, 67, 111, 109, 112, 117, 116, 101, 84, 121, 112, 101, 32, 61, 32, 102, 108, 111, 97, 116, 59, 32, 105, 110, 116, 32, 112, 97, 99, 107, 95, 115, 105, 122, 101, 32, 61, 32, 49, 59, 32, 105, 110, 116, 32, 99, 111, 108, 115, 95, 112, 101, 114, 95, 116, 104, 114, 101, 97, 100, 32, 61, 32, 50, 59, 32, 105, 110, 116, 32, 116, 104, 114, 101, 97, 100, 95, 103, 114, 111, 117, 112, 95, 119, 105, 100, 116, 104, 32, 61, 32, 51, 50, 59, 32, 105, 110, 116, 32, 114, 111, 119, 115, 95, 112, 101, 114, 95, 97, 99, 99, 101, 115, 115, 32, 61, 32, 49, 59, 32, 95, 95, 110, 118, 95, 98, 111, 111, 108, 32, 112, 97, 100, 100, 105, 110, 103, 32, 61, 32, 102, 97, 108, 115, 101, 59, 32, 65, 108, 103, 111, 114, 105, 116, 104, 109, 32, 97, 108, 103, 111, 114, 105, 116, 104, 109, 32, 61, 32, 65, 108, 103, 111, 114, 105, 116, 104, 109, 58, 58, 107, 83, 111, 102, 116, 109, 97, 120, 93};
.global .align 1 .b8 __unnamed_225[362] = {118, 111, 105, 100, 32, 83, 111, 102, 116, 109, 97, 120, 87, 97, 114, 112, 73, 109, 112, 108, 40, 76, 79, 65, 68, 44, 32, 83, 84, 79, 82, 69, 44, 32, 115, 105, 103, 110, 101, 100, 32, 108, 111, 110, 103, 44, 32, 115, 105, 103, 110, 101, 100, 32, 108, 111, 110, 103, 41, 32, 91, 119, 105, 116, 104, 32, 76, 79, 65, 68, 32, 61, 32, 66, 114, 111, 97, 100, 99, 97, 115, 116, 83, 99, 97, 108, 101, 77, 97, 115, 107, 76, 111, 97, 100, 60, 102, 108, 111, 97, 116, 44, 32, 102, 108, 111, 97, 116, 44, 32, 95, 95, 110, 118, 95, 98, 111, 111, 108, 44, 32, 50, 85, 76, 44, 32, 115, 105, 103, 110, 101, 100, 32, 105, 110, 116, 62, 59, 32, 83, 84, 79, 82, 69, 32, 61, 32, 68, 105, 114, 101, 99, 116, 83, 116, 111, 114, 101, 60, 102, 108, 111, 97, 116, 44, 32, 102, 108, 111, 97, 116, 62, 59, 32, 67, 111, 109, 112, 117, 116, 101, 84, 121, 112, 101, 32, 61, 32, 102, 108, 111, 97, 116, 59, 32, 105, 110, 116, 32, 112, 97, 99, 107, 95, 115, 105, 122, 101, 32, 61, 32, 49, 59, 32, 105, 110, 116, 32, 99, 111, 108, 115, 95, 112, 101, 114, 95, 116, 104, 114, 101, 97, 100, 32, 61, 32, 50, 59, 32, 105, 110, 116, 32, 116, 104, 114, 101, 97, 100, 95, 103, 114, 111, 117, 112, 95, 119, 105, 100, 116, 104, 32, 61, 32, 51, 50, 59, 32, 105, 110, 116, 32, 114, 111, 119, 115, 95, 112, 101, 114, 95, 97, 99, 99, 101, 115, 115, 32, 61, 32, 49, 59, 32, 95, 95, 110, 118, 95, 98, 111, 111, 108, 32, 112, 97, 100, 100, 105, 110, 103, 32, 61, 32, 116, 114, 117, 101, 59, 32, 65, 108, 103, 111, 114, 105, 116, 104, 109, 32, 97, 108, 103, 111, 114, 105, 116, 104, 109, 32, 61, 32, 65, 108, 103, 111, 114, 105, 116, 104, 109, 58, 58, 107, 83, 111, 102, 116, 109, 97, 120, 93};
.global .align 1 .b8 __unnamed_226[363] = {118, 111, 105, 100, 32, 83, 111, 102, 116, 109, 97, 120, 87, 97, 114, 112, 73, 109, 112, 108, 40, 76, 79, 65, 68, 44, 32, 83, 84, 79, 82, 69, 44, 32, 115, 105, 103, 110, 101, 100, 32, 108, 111, 110, 103, 44, 32, 115, 105, 103, 110, 101, 100, 32, 108, 111, 110, 103, 41, 32, 91, 119, 105, 116, 104, 32, 76, 79, 65, 68, 32, 61, 32, 66, 114, 111, 97, 100, 99, 97, 115, 116, 83, 99, 97, 108, 101, 77, 97, 115, 107, 76, 111, 97, 100, 60, 102, 108, 111, 97, 116, 44, 32, 102, 108, 111, 97, 116, 44, 32, 95, 95, 110, 118, 95, 98, 111, 111, 108, 44, 32, 50, 85, 76, 44, 32, 115, 105, 103, 110, 101, 100, 32, 105, 110, 116, 62, 59, 32, 83, 84, 79, 82, 69, 32, 61, 32, 68, 105, 114, 101, 99, 116, 83, 116, 111, 114, 101, 60, 102, 108, 111, 97, 116, 44, 32, 102, 108, 111, 97, 116, 62, 59, 32, 67, 111, 109, 112, 117, 116, 101, 84, 121, 112, 101, 32, 61, 32, 102, 108, 111, 97, 116, 59, 32, 105, 110, 116, 32, 112, 97, 99, 107, 95, 115, 105, 122, 101, 32, 61, 32, 49, 59, 32, 105, 110, 116, 32, 99, 111, 108, 115, 95, 112, 101, 114, 95, 116, 104, 114, 101, 97, 100, 32, 61, 32, 51, 59, 32, 105, 110, 116, 32, 116, 104, 114, 101, 97, 100, 95, 103, 114, 111, 117, 112, 95, 119, 105, 100, 116, 104, 32, 61, 32, 51, 50, 59, 32, 105, 110, 116, 32, 114, 111, 119, 115, 95, 112, 101, 114, 95, 97, 99, 99, 101, 115, 115, 32, 61, 32, 49, 59, 32, 95, 95, 110, 118, 95, 98, 111, 111, 108, 32, 112, 97, 100, 100, 105, 110, 103, 32, 61, 32, 102, 97, 108, 115, 101, 59, 32, 65, 108, 103, 111, 114, 105, 116, 104, 109, 32, 97, 108, 103, 111, 114, 105, 116, 104, 109, 32, 61, 32, 65, 108, 103, 111, 114, 105, 116, 104, 109, 58, 58, 107, 83, 111, 102, 116, 109, 97, 120, 93};
.global .align 1 .b8 __unnamed_227[362] = {118, 111, 105, 100, 32, 83, 111, 102, 116, 109, 97, 120, 87, 97, 114, 112, 73, 109, 112, 108, 40, 76, 79, 65, 68, 44, 32, 83, 84, 79, 82, 69, 44, 32, 115, 105, 103, 110, 101, 100, 32, 108, 111, 110, 103, 44, 32, 115, 105, 103, 110, 101, 100, 32, 108, 111, 110, 103, 41, 32, 91, 119, 105, 116, 104, 32, 76, 79, 65, 68, 32, 61, 32, 66, 114, 111, 97, 100, 99, 97, 115, 116, 83, 99, 97, 108, 101, 77, 97, 115, 107, 76, 111, 97, 100, 60, 102, 108, 111, 97, 116, 44, 32, 102, 108, 111, 97, 116, 44, 32, 95, 95, 110, 118, 95, 98, 111, 111, 108, 44, 32, 50, 85, 76, 44, 32, 115, 105, 103, 110, 101, 100, 32, 105, 110, 116, 62, 59, 32, 83, 84, 79, 82, 69, 32, 61, 32, 68, 105, 114, 101, 99, 116, 83, 116, 111, 114, 101, 60, 102, 108, 111, 97, 116, 44, 32, 102, 108, 111, 97, 116, 62, 59, 32, 67, 111, 109, 112, 117, 116, 101, 84, 121, 112, 101, 32, 61, 32, 102, 108, 111, 97, 116, 59, 32, 105, 110, 116, 32, 112, 97, 99, 107, 95, 115, 105, 122, 101, 32, 61, 32, 49, 59, 32, 105, 110, 116, 32, 99, 111, 108, 115, 95, 112, 101, 114, 95, 116, 104, 114, 101, 97, 100, 32, 61, 32, 51, 59, 32, 105, 110, 116, 32, 116, 104, 114, 101, 97, 100, 95, 103, 114, 111, 117, 112, 95, 119, 105, 100, 116, 104, 32, 61, 32, 51, 50, 59, 32, 105, 110, 116, 32, 114, 111, 119, 115, 95, 112, 101, 114, 95, 97, 99, 99, 101, 115, 115, 32, 61, 32, 49, 59, 32, 95, 95, 110, 118, 95, 98, 111, 111, 108, 32, 112, 97, 100, 100, 105, 110, 103, 32, 61, 32, 116, 114, 117, 101, 59, 32, 65, 108, 103, 111, 114, 105, 116, 104, 109, 32, 97, 108, 103, 111, 114, 105, 116, 104, 109, 32, 61, 32, 65, 108, 103, 111, 114, 105, 116, 104, 109, 58, 58, 107, 83, 111, 102, 116, 109, 97, 120, 93};
.global .align 1 .b8 __unnamed_228[363] = {118, 111, 105, 100, 32, 83, 111, 102, 116, 109, 97, 120, 87, 97, 114, 112, 73, 109, 112, 108, 40, 76, 79, 65, 68, 44, 32, 83, 84, 79, 82, 69, 44, 32, 115, 105, 103, 110, 101, 100, 32, 108, 111, 110, 103, 44, 32, 115, 105, 103, 110, 101, 100, 32, 108, 111, 110, 103, 41, 32, 91, 119, 105, 116, 104, 32, 76, 79, 65, 68, 32, 61, 32, 66, 114, 111, 97, 100, 99, 97, 115, 116, 83, 99, 97, 108, 101, 77, 97, 115, 107, 76, 111, 97, 100, 60, 102, 108, 111, 97, 116, 44, 32, 102, 108, 111, 97, 116, 44, 32, 95, 95, 110, 118, 95, 98, 111, 111, 108, 44, 32, 50, 85, 76, 44, 32, 115, 105, 103, 110, 101, 100, 32, 105, 110, 116, 62, 59, 32, 83, 84, 79, 82, 69, 32, 61, 32, 68, 105, 114, 101, 99, 116, 83, 116, 111, 114, 101, 60, 102, 108, 111, 97, 116, 44, 32, 102, 108, 111, 97, 116, 62, 59, 32, 67, 111, 109, 112, 117, 116, 101, 84, 121, 112, 101, 32, 61, 32, 102, 108, 111, 97, 116, 59, 32, 105, 110, 116, 32, 112, 97, 99, 107, 95, 115, 105, 122, 101, 32, 61, 32, 49, 59, 32, 105, 110, 116, 32, 99, 111, 108, 115, 95, 112, 101, 114, 95, 116, 104, 114, 101, 97, 100, 32, 61, 32, 52, 59, 32, 105, 110, 116, 32, 116, 104, 114, 101, 97, 100, 95, 103, 114, 111, 117, 112, 95, 119, 105, 100, 116, 104, 32, 61, 32, 51, 50, 59, 32, 105, 110, 116, 32, 114, 111, 119, 115, 95, 112, 101, 114, 95, 97, 99, 99, 101, 115, 115, 32, 61, 32, 49, 59, 32, 95, 95, 110, 118, 95, 98, 111, 111, 108, 32, 112, 97, 100, 100, 105, 110, 103, 32, 61, 32, 102, 97, 108, 115, 101, 59, 32, 65, 108, 103, 111, 114, 105, 116, 104, 109, 32, 97, 108, 103, 111, 114, 105, 116, 104, 109, 32, 61, 32, 65, 108, 103, 111, 114, 105, 116, 104, 109, 58, 58, 107, 83, 111, 102, 116, 109, 97, 120, 93};
.global .align 1 .b8 __unnamed_229[362] = {118, 111, 105, 100, 32, 83, 111, 102, 116, 109, 97, 120, 87, 97, 114, 112, 73, 109, 112, 108, 40, 76, 79, 65, 68, 44, 32, 83, 84, 79, 82, 69, 44, 32, 115, 105, 103, 110, 101, 100, 32, 108, 111, 110, 103, 44, 32, 115, 105, 103, 110, 101, 100, 32, 108, 111, 110, 103, 41, 32, 91, 119, 105, 116, 104, 32, 76, 79, 65, 68, 32, 61, 32, 66, 114, 111, 97, 100, 99, 97, 115, 116, 83, 99, 97, 108, 101, 77, 97, 115, 107, 76, 111, 97, 100, 60, 102, 108, 111, 97, 116, 44, 32, 102, 108, 111, 97, 116, 44, 32, 95, 95, 110, 118, 95, 98, 111, 111, 108, 44, 32, 50, 85, 76, 44, 32, 115, 105, 103, 110, 101, 100, 32, 105, 110, 116, 62, 59, 32, 83, 84, 79, 82, 69, 32, 61, 32, 68, 105, 114, 101, 99, 116, 83, 116, 111, 114, 101, 60, 102, 108, 111, 97, 116, 44, 32, 102, 108, 111, 97, 116, 62, 59, 32, 67, 111, 109, 112, 117, 116, 101, 84, 121, 112, 101, 32, 61, 32, 102, 108, 111, 97, 116, 59, 32, 105, 110, 116, 32, 112, 97, 99, 107, 95, 115, 105, 122, 101, 32, 61, 32, 49, 59, 32, 105, 110, 116, 32, 99, 111, 108, 115, 95, 112, 101, 114, 95, 116, 104, 114, 101, 97, 100, 32, 61, 32, 52, 59, 32, 105, 110, 116, 32, 116, 104, 114, 101, 97, 100, 95, 103, 114, 111, 117, 112, 95, 119, 105, 100, 116, 104, 32, 61, 32, 51, 50, 59, 32, 105, 110, 116, 32, 114, 111, 119, 115, 95, 112, 101, 114, 95, 97, 99, 99, 101, 115, 115, 32, 61, 32, 49, 59, 32, 95, 95, 110, 118, 95, 98, 111, 111, 108, 32, 112, 97, 100, 100, 105, 110, 103, 32, 61, 32, 116, 114, 117, 101, 59, 32, 65, 108, 103, 111, 114, 105, 116, 104, 109, 32, 97, 108, 103, 111, 114, 105, 116, 104, 109, 32, 61, 32, 65, 108, 103, 111, 114, 105, 116, 104, 109, 58, 58, 107, 83, 111, 102, 116, 109, 97, 120, 93};
.global .align 1 .b8 __unnamed_230[363] = {118, 111, 105, 100, 32, 83, 111, 102, 116, 109, 97, 120, 87, 97, 114, 112, 73, 109, 112, 108, 40, 76, 79, 65, 68, 44, 32, 83, 84, 79, 82, 69, 44, 32, 115, 105, 103, 110, 101, 100, 32, 108, 111, 110, 103, 44, 32, 115, 105, 103, 110, 101, 100, 32, 108, 111, 110, 103, 41, 32, 91, 119, 105, 116, 104, 32, 76, 79, 65, 68, 32, 61, 32, 66, 114, 111, 97, 100, 99, 97, 115, 116, 83, 99, 97, 108, 101, 77, 97, 115, 107, 76, 111, 97, 100, 60, 102, 108, 111, 97, 116, 44, 32, 102, 108, 111, 97, 116, 44, 32, 95, 95, 110, 118, 95, 98, 111, 111, 108, 44, 32, 50, 85, 76, 44, 32, 115, 105, 103, 110, 101, 100, 32, 105, 110, 116, 62, 59, 32, 83, 84, 79, 82, 69, 32, 61, 32, 68, 105, 114, 101, 99, 116, 83, 116, 111, 114, 101, 60, 102, 108, 111, 97, 116, 44, 32, 102, 108, 111, 97, 116, 62, 59, 32, 67, 111, 109, 112, 117, 116, 101, 84, 121, 112, 101, 32, 61, 32, 102, 108, 111, 97, 116, 59, 32, 105, 110, 116, 32, 112, 97, 99, 107, 95, 115, 105, 122, 101, 32, 61, 32, 49, 59, 32, 105, 110, 116, 32, 99, 111, 108, 115, 95, 112, 101, 114, 95, 116, 104, 114, 101, 97, 100, 32, 61, 32, 53, 59, 32, 105, 110, 116, 32, 116, 104, 114, 101, 97, 100, 95, 103, 114, 111, 117, 112, 95, 119, 105, 100, 116, 104, 32, 61, 32, 51, 50, 59, 32, 105, 110, 116, 32, 114, 111, 119, 115, 95, 112, 101, 114, 95, 97, 99, 99, 101, 115, 115, 32, 61, 32, 49, 59, 32, 95, 95, 110, 118, 95, 98, 111, 111, 108, 32, 112, 97, 100, 100, 105, 110, 103, 32, 61, 32, 102, 97, 108, 115, 101, 59, 32, 65, 108, 103, 111, 114, 105, 116, 104, 109, 32, 97, 108, 103, 111, 114, 105, 116, 104, 109, 32, 61, 32, 65, 108, 103, 111, 114, 105, 116, 104, 109, 58, 58, 107, 83, 111, 102, 116, 109, 97, 120, 93};
.global .align 1 .b8 __unnamed_231[362] = {118, 111, 105, 100, 32, 83, 111, 102, 116, 109, 97, 120, 87, 97, 114, 112, 73, 109, 112, 108, 40, 76, 79, 65, 68, 44, 32, 83, 84, 79, 82, 69, 44, 32, 115, 105, 103, 110, 101, 100, 32, 108, 111, 110, 103, 44, 32, 115, 105, 103, 110, 101, 100, 32, 108, 111, 110, 103, 41, 32, 91, 119, 105, 116, 104, 32, 76, 79, 65, 68, 32, 61, 32, 66, 114, 111, 97, 100, 99, 97, 115, 116, 83, 99, 97, 108, 101, 77, 97, 115, 107, 76, 111, 97, 100, 60, 102, 108, 111, 97, 116, 44, 32, 102, 108, 111, 97, 116, 44, 32, 95, 95, 110, 118, 95, 98, 111, 111, 108, 44, 32, 50, 85, 76, 44, 32, 115, 105, 103, 110, 101, 100, 32, 105, 110, 116, 62, 59, 32, 83, 84, 79, 82, 69, 32, 61, 32, 68, 105, 114, 101, 99, 116, 83, 116, 111, 114, 101, 60, 102, 108, 111, 97, 116, 44, 32, 102, 108, 111, 97, 116, 62, 59, 32, 67, 111, 109, 112, 117, 116, 101, 84, 121, 112, 101, 32, 61, 32, 102, 108, 111, 97, 116, 59, 32, 105, 110, 116, 32, 112, 97, 99, 107, 95, 115, 105, 122, 101, 32, 61, 32, 49, 59, 32, 105, 110, 116, 32, 99, 111, 108, 115, 95, 112, 101, 114, 95, 116, 104, 114, 101, 97, 100, 32, 61, 32, 53, 59, 32, 105, 110, 116, 32, 116, 104, 114, 101, 97, 100, 95, 103, 114, 111, 117, 112, 95, 119, 105, 100, 116, 104, 32, 61, 32, 51, 50, 59, 32, 105, 110, 116, 32, 114, 111, 119, 115, 95, 112, 101, 114, 95, 97, 99, 99, 101, 115, 115, 32, 61, 32, 49, 59, 32, 95, 95, 110, 118, 95, 98, 111, 111, 108, 32, 112, 97, 100, 100, 105, 110, 103, 32, 61, 32, 116, 114, 117, 101, 59, 32, 65, 108, 103, 111, 114, 105, 116, 104, 109, 32, 97, 108, 103, 111, 114, 105, 116, 104, 109, 32, 61, 32, 65, 108, 103, 111, 114, 105, 116, 104, 109, 58, 58, 107, 83, 111, 102, 116, 109, 97, 120, 93};
.global .align 1 .b8 __unnamed_232[363] = {118, 111, 105, 100, 32, 83, 111, 102, 116, 109, 97, 120, 87, 97, 114, 112, 73, 109, 112, 108, 40, 76, 79, 65, 68, 44, 32, 83, 84, 79, 82, 69, 44, 32, 115, 105, 103, 110, 101, 100, 32, 108, 111, 110, 103, 44, 32, 115, 105, 103, 110, 101, 100, 32, 108, 111, 110, 103, 41, 32, 91, 119, 105, 116, 104, 32, 76, 79, 65, 68, 32, 61, 32, 66, 114, 111, 97, 100, 99, 97, 115, 116, 83, 99, 97, 108, 101, 77, 97, 115, 107, 76, 111, 97, 100, 60, 102, 108, 111, 97, 116, 44, 32, 102, 108, 111, 97, 116, 44, 32, 95, 95, 110, 118, 95, 98, 111, 111, 108, 44, 32, 50, 85, 76, 44, 32, 115, 105, 103, 110, 101, 100, 32, 105, 110, 116, 62, 59, 32, 83, 84, 79, 82, 69, 32, 61, 32, 68, 105, 114, 101, 99, 116, 83, 116, 111, 114, 101, 60, 102, 108, 111, 97, 116, 44, 32, 102, 108, 111, 97, 116, 62, 59, 32, 67, 111, 109, 112, 117, 116, 101, 84, 121, 112, 101, 32, 61, 32, 102, 108, 111, 97, 116, 59, 32, 105, 110, 116, 32, 112, 97, 99, 107, 95, 115, 105, 122, 101, 32, 61, 32, 49, 59, 32, 105, 110, 116, 32, 99, 111, 108, 115, 95, 112, 101, 114, 95, 116, 104, 114, 101, 97, 100, 32, 61, 32, 54, 59, 32, 105, 110, 116, 32, 116, 104, 114, 101, 97, 100, 95, 103, 114, 111, 117, 112, 95, 119, 105, 100, 116, 104, 32, 61, 32, 51, 50, 59, 32, 105, 110, 116, 32, 114, 111, 119, 115, 95, 112, 101, 114, 95, 97, 99, 99, 101, 115, 115, 32, 61, 32, 49, 59, 32, 95, 95, 110, 118, 95, 98, 111, 111, 108, 32, 112, 97, 100, 100, 105, 110, 103, 32, 61, 32, 102, 97, 108, 115, 101, 59, 32, 65, 108, 103, 111, 114, 105, 116, 104, 109, 32, 97, 108, 103, 111, 114, 105, 116, 104, 109, 32, 61, 32, 65, 108, 103, 111, 114, 105, 116, 104, 109, 58, 58, 107, 83, 111, 102, 116, 109, 97, 120, 93};
.global .align 1 .b8 __unnamed_233[362] = {118, 111, 105, 100, 32, 83, 111, 102, 116, 109, 97, 120, 87, 97, 114, 112, 73, 109, 112, 108, 40, 76, 79, 65, 68, 44, 32, 83, 84, 79, 82, 69, 44, 32, 115, 105, 103, 110, 101, 100, 32, 108, 111, 110, 103, 44, 32, 115, 105, 103, 110, 101, 100, 32, 108, 111, 110, 103, 41, 32, 91, 119, 105, 116, 104, 32, 76, 79, 65, 68, 32, 61, 32, 66, 114, 111, 97, 100, 99, 97, 115, 116, 83, 99, 97, 108, 101, 77, 97, 115, 107, 76, 111, 97, 100, 60, 102, 108, 111, 97, 116, 44, 32, 102, 108, 111, 97, 116, 44, 32, 95, 95, 110, 118, 95, 98, 111, 111, 108, 44, 32, 50, 85, 76, 44, 32, 115, 105, 103, 110, 101, 100, 32, 105, 110, 116, 62, 59, 32, 83, 84, 79, 82, 69, 32, 61, 32, 68, 105, 114, 101, 99, 116, 83, 116, 111, 114, 101, 60, 102, 108, 111, 97, 116, 44, 32, 102, 108, 111, 97, 116, 62, 59, 32, 67, 111, 109, 112, 117, 116, 101, 84, 121, 112, 101, 32, 61, 32, 102, 108, 111, 97, 116, 59, 32, 105, 110, 116, 32, 112, 97, 99, 107, 95, 115, 105, 122, 101, 32, 61, 32, 49, 59, 32, 105, 110, 116, 32, 99, 111, 108, 115, 95, 112, 101, 114, 95, 116, 104, 114, 101, 97, 100, 32, 61, 32, 54, 59, 32, 105, 110, 116, 32, 116, 104, 114, 101, 97, 100, 95, 103, 114, 111, 117, 112, 95, 119, 105, 100, 116, 104, 32, 61, 32, 51, 50, 59, 32, 105, 110, 116, 32, 114, 111, 119, 115, 95, 112, 101, 114, 95, 97, 99, 99, 101, 115, 115, 32, 61, 32, 49, 59, 32, 95, 95, 110, 118, 95, 98, 111, 111, 108, 32, 112, 97, 100, 100, 105, 110, 103, 32, 61, 32, 116, 114, 117, 101, 59, 32, 65, 108, 103, 111, 114, 105, 116, 104, 109, 32, 97, 108, 103, 111, 114, 105, 116, 104, 109, 32, 61, 32, 65, 108, 103, 111, 114, 105, 116, 104, 109, 58, 58, 107, 83, 111, 102, 116, 109, 97, 120, 93};
.global .align 1 .b8 __unnamed_234[363] = {118, 111, 105, 100, 32, 83, 111, 102, 116, 109, 97, 120, 87, 97, 114, 112, 73, 109, 112, 108, 40, 76, 79, 65, 68, 44, 32, 83, 84, 79, 82, 69, 44, 32, 115, 105, 103, 110, 101, 100, 32, 108, 111, 110, 103, 44, 32, 115, 105, 103, 110, 101, 100, 32, 108, 111, 110, 103, 41, 32, 91, 119, 105, 116, 104, 32, 76, 79, 65, 68, 32, 61, 32, 66, 114, 111, 97, 100, 99, 97, 115, 116, 83, 99, 97, 108, 101, 77, 97, 115, 107, 76, 111, 97, 100, 60, 102, 108, 111, 97, 116, 44, 32, 102, 108, 111, 97, 116, 44, 32, 95, 95, 110, 118, 95, 98, 111, 111, 108, 44, 32, 50, 85, 76, 44, 32, 115, 105, 103, 110, 101, 100, 32, 105, 110, 116, 62, 59, 32, 83, 84, 79, 82, 69, 32, 61, 32, 68, 105, 114, 101, 99, 116, 83, 116, 111, 114, 101, 60, 102, 108, 111, 97, 116, 44, 32, 102, 108, 111, 97, 116, 62, 59, 32, 67, 111, 109, 112, 117, 116, 101, 84, 121, 112, 101, 32, 61, 32, 102, 108, 111, 97, 116, 59, 32, 105, 110, 116, 32, 112, 97, 99, 107, 95, 115, 105, 122, 101, 32, 61, 32, 49, 59, 32, 105, 110, 116, 32, 99, 111, 108, 115, 95, 112, 101, 114, 95, 116, 104, 114, 101, 97, 100, 32, 61, 32, 55, 59, 32, 105, 110, 116, 32, 116, 104, 114, 101, 97, 100, 95, 103, 114, 111, 117, 112, 95, 119, 105, 100, 116, 104, 32, 61, 32, 51, 50, 59, 32, 105, 110, 116, 32, 114, 111, 119, 115, 95, 112, 101, 114, 95, 97, 99, 99, 101, 115, 115, 32, 61, 32, 49, 59, 32, 95, 95, 110, 118, 95, 98, 111, 111, 108, 32, 112, 97, 100, 100, 105, 110, 103, 32, 61, 32, 102, 97, 108, 115, 101, 59, 32, 65, 108, 103, 111, 114, 105, 116, 104, 109, 32, 97, 108, 103, 111, 114, 105, 116, 104, 109, 32, 61, 32, 65, 108, 103, 111, 114, 105, 116, 104, 109, 58, 58, 107, 83, 111, 102, 116, 109, 97, 120, 93};
.global .align 1 .b8 __unnamed_235[362] = {118, 111, 105, 100, 32, 83, 111, 102, 116, 109, 97, 120, 87, 97, 114, 112, 73, 109, 112, 108, 40, 76, 79, 65, 68, 44, 32, 83, 84, 79, 82, 69, 44, 32, 115, 105, 103, 110, 101, 100, 32, 108, 111, 110, 103, 44, 32, 115, 105, 103, 110, 101, 100, 32, 108, 111, 110, 103, 41, 32, 91, 119, 105, 116, 104, 32, 76, 79, 65, 68, 32, 61, 32, 66, 114, 111, 97, 100, 99, 97, 115, 116, 83, 99, 97, 108, 101, 77, 97, 115, 107, 76, 111, 97, 100, 60, 102, 108, 111, 97, 116, 44, 32, 102, 108, 111, 97, 116, 44, 32, 95, 95, 110, 118, 95, 98, 111, 111, 108, 44, 32, 50, 85, 76, 44, 32, 115, 105, 103, 110, 101, 100, 32, 105, 110, 116, 62, 59, 32, 83, 84, 79, 82, 69, 32, 61, 32, 68, 105, 114, 101, 99, 116, 83, 116, 111, 114, 101, 60, 102, 108, 111, 97, 116, 44, 32, 102, 108, 111, 97, 116, 62, 59, 32, 67, 111, 109, 112, 117, 116, 101, 84, 121, 112, 101, 32, 61, 32, 102, 108, 111, 97, 116, 59, 32, 105, 110, 116, 32, 112, 97, 99, 107, 95, 115, 105, 122, 101, 32, 61, 32, 49, 59, 32, 105, 110, 116, 32, 99, 111, 108, 115, 95, 112, 101, 114, 95, 116, 104, 114, 101, 97, 100, 32, 61, 32, 55, 59, 32, 105, 110, 116, 32, 116, 104, 114, 101, 97, 100, 95, 103, 114, 111, 117, 112, 95, 119, 105, 100, 116, 104, 32, 61, 32, 51, 50, 59, 32, 105, 110, 116, 32, 114, 111, 119, 115, 95, 112, 101, 114, 95, 97, 99, 99, 101, 115, 115, 32, 61, 32, 49, 59, 32, 95, 95, 110, 118, 95, 98, 111, 111, 108, 32, 112, 97, 100, 100, 105, 110, 103, 32, 61, 32, 116, 114, 117, 101, 59, 32, 65, 108, 103, 111, 114, 105, 116, 104, 109, 32, 97, 108, 103, 111, 114, 105, 116, 104, 109, 32, 61, 32, 65, 108, 103, 111, 114, 105, 116, 104, 109, 58, 58, 107, 83, 111, 102, 116, 109, 97, 120, 93};
.global .align 1 .b8 __unnamed_236[363] = {118, 111, 105, 100, 32, 83, 111, 102, 116, 109, 97, 120, 87, 97, 114, 112, 73, 109, 112, 108, 40, 76, 79, 65, 68, 44, 32, 83, 84, 79, 82, 69, 44, 32, 115, 105, 103, 110, 101, 100, 32, 108, 111, 110, 103, 44, 32, 115, 105, 103, 110, 101, 100, 32, 108, 111, 110, 103, 41, 32, 91, 119, 105, 116, 104, 32, 76, 79, 65, 68, 32, 61, 32, 66, 114, 111, 97, 100, 99, 97, 115, 116, 83, 99, 97, 108, 101, 77, 97, 115, 107, 76, 111, 97, 100, 60, 102, 108, 111, 97, 116, 44, 32, 102, 108, 111, 97, 116, 44, 32, 95, 95, 110, 118, 95, 98, 111, 111, 108, 44, 32, 50, 85, 76, 44, 32, 115, 105, 103, 110, 101, 100, 32, 105, 110, 116, 62, 59, 32, 83, 84, 79, 82, 69, 32, 61, 32, 68, 105, 114, 101, 99, 116, 83, 116, 111, 114, 101, 60, 102, 108, 111, 97, 116, 44, 32, 102, 108, 111, 97, 116, 62, 59, 32, 67, 111, 109, 112, 117, 116, 101, 84, 121, 112, 101, 32, 61, 32, 102, 108, 111, 97, 116, 59, 32, 105, 110, 116, 32, 112, 97, 99, 107, 95, 115, 105, 122, 101, 32, 61, 32, 49, 59, 32, 105, 110, 116, 32, 99, 111, 108, 115, 95, 112, 101, 114, 95, 116, 104, 114, 101, 97, 100, 32, 61, 32, 56, 59, 32, 105, 110, 116, 32, 116, 104, 114, 101, 97, 100, 95, 103, 114, 111, 117, 112, 95, 119, 105, 100, 116, 104, 32, 61, 32, 51, 50, 59, 32, 105, 110, 116, 32, 114, 111, 119, 115, 95, 112, 101, 114, 95, 97, 99, 99, 101, 115, 115, 32, 61, 32, 49, 59, 32, 95, 95, 110, 118, 95, 98, 111, 111, 108, 32, 112, 97, 100, 100, 105, 110, 103, 32, 61, 32, 102, 97, 108, 115, 101, 59, 32, 65, 108, 103, 111, 114, 105, 116, 104, 109, 32, 97, 108, 103, 111, 114, 105, 116, 104, 109, 32, 61, 32, 65, 108, 103, 111, 114, 105, 116, 104, 109, 58, 58, 107, 83, 111, 102, 116, 109, 97, 120, 93};
.global .align 1 .b8 __unnamed_237[362] = {118, 111, 105, 100, 32, 83, 111, 102, 116, 109, 97, 120, 87, 97, 114, 112, 73, 109, 112, 108, 40, 76, 79, 65, 68, 44, 32, 83, 84, 79, 82, 69, 44, 32, 115, 105, 103, 110, 101, 100, 32, 108, 111, 110, 103, 44, 32, 115, 105, 103, 110, 101, 100, 32, 108, 111, 110, 103, 41, 32, 91, 119, 105, 116, 104, 32, 76, 79, 65, 68, 32, 61, 32, 66, 114, 111, 97, 100, 99, 97, 115, 116, 83, 99, 97, 108, 101, 77, 97, 115, 107, 76, 111, 97, 100, 60, 102, 108, 111, 97, 116, 44, 32, 102, 108, 111, 97, 116, 44, 32, 95, 95, 110, 118, 95, 98, 111, 111, 108, 44, 32, 50, 85, 76, 44, 32, 115, 105, 103, 110, 101, 100, 32, 105, 110, 116, 62, 59, 32, 83, 84, 79, 82, 69, 32, 61, 32, 68, 105, 114, 101, 99, 116, 83, 116, 111, 114, 101, 60, 102, 108, 111, 97, 116, 44, 32, 102, 108, 111, 97, 116, 62, 59, 32, 67, 111, 109, 112, 117, 116, 101, 84, 121, 112, 101, 32, 61, 32, 102, 108, 111, 97, 116, 59, 32, 105, 110, 116, 32, 112, 97, 99, 107, 95, 115, 105, 122, 101, 32, 61, 32, 49, 59, 32, 105, 110, 116, 32, 99, 111, 108, 115, 95, 112, 101, 114, 95, 116, 104, 114, 101, 97, 100, 32, 61, 32, 56, 59, 32, 105, 110, 116, 32, 116, 104, 114, 101, 97, 100, 95, 103, 114, 111, 117, 112, 95, 119, 105, 100, 116, 104, 32, 61, 32, 51, 50, 59, 32, 105, 110, 116, 32, 114, 111, 119, 115, 95, 112, 101, 114, 95, 97, 99, 99, 101, 115, 115, 32, 61, 32, 49, 59, 32, 95, 95, 110, 118, 95, 98, 111, 111, 108, 32, 112, 97, 100, 100, 105, 110, 103, 32, 61, 32, 116, 114, 117, 101, 59, 32, 65, 108, 103, 111, 114, 105, 116, 104, 109, 32, 97, 108, 103, 111, 114, 105, 116, 104, 109, 32, 61, 32, 65, 108, 103, 111, 114, 105, 116, 104, 109, 58, 58, 107, 83, 111, 102, 116, 109, 97, 120, 93};
.global .align 1 .b8 __unnamed_238[363] = {118, 111, 105, 100, 32, 83, 111, 102, 116, 109, 97, 120, 87, 97, 114, 112, 73, 109, 112, 108, 40, 76, 79, 65, 68, 44, 32, 83, 84, 79, 82, 69, 44, 32, 115, 105, 103, 110, 101, 100, 32, 108, 111, 110, 103, 44, 32, 115, 105, 103, 110, 101, 100, 32, 108, 111, 110, 103, 41, 32, 91, 119, 105, 116, 104, 32, 76, 79, 65, 68, 32, 61, 32, 66, 114, 111, 97, 100, 99, 97, 115, 116, 83, 99, 97, 108, 101, 77, 97, 115, 107, 76, 111, 97, 100, 60, 102, 108, 111, 97, 116, 44, 32, 102, 108, 111, 97, 116, 44, 32, 95, 95, 110, 118, 95, 98, 111, 111, 108, 44, 32, 50, 85, 76, 44, 32, 115, 105, 103, 110, 101, 100, 32, 105, 110, 116, 62, 59, 32, 83, 84, 79, 82, 69, 32, 61, 32, 68, 105, 114, 101, 99, 116, 83, 116, 111, 114, 101, 60, 102, 108, 111, 97, 116, 44, 32, 102, 108, 111, 97, 116, 62, 59, 32, 67, 111, 109, 112, 117, 116, 101, 84, 121, 112, 101, 32, 61, 32, 102, 108, 111, 97, 116, 59, 32, 105, 110, 116, 32, 112, 97, 99, 107, 95, 115, 105, 122, 101, 32, 61, 32, 49, 59, 32, 105, 110, 116, 32, 99, 111, 108, 115, 95, 112, 101, 114, 95, 116, 104, 114, 101, 97, 100, 32, 61, 32, 57, 59, 32, 105, 110, 116, 32, 116, 104, 114, 101, 97, 100, 95, 103, 114, 111, 117, 112, 95, 119, 105, 100, 116, 104, 32, 61, 32, 51, 50, 59, 32, 105, 110, 116, 32, 114, 111, 119, 115, 95, 112, 101, 114, 95, 97, 99, 99, 101, 115, 115, 32, 61, 32, 49, 59, 32, 95, 95, 110, 118, 95, 98, 111, 111, 108, 32, 112, 97, 100, 100, 105, 110, 103, 32, 61, 32, 102, 97, 108, 115, 101, 59, 32, 65, 108, 103, 111, 114, 105, 116, 104, 109, 32, 97, 108, 103, 111, 114, 105, 116, 104, 109, 32, 61, 32, 65, 108, 103, 111, 114, 105, 116, 104, 109, 58, 58, 107, 83, 111, 102, 116, 109, 97, 120, 93};
.global .align 1 .b8 __unnamed_239[362] = {118, 111, 105, 100, 32, 83, 111, 102, 116, 109, 97, 120, 87, 97, 114, 112, 73, 109, 112, 108, 40, 76, 79, 65, 68, 44, 32, 83, 84, 79, 82, 69, 44, 32, 115, 105, 103, 110, 101, 100, 32, 108, 111, 110, 103, 44, 32, 115, 105, 103, 110, 101, 100, 32, 108, 111, 110, 103, 41, 32, 91, 119, 105, 116, 104, 32, 76, 79, 65, 68, 32, 61, 32, 66, 114, 111, 97, 100, 99, 97, 115, 116, 83, 99, 97, 108, 101, 77, 97, 115, 107, 76, 111, 97, 100, 60, 102, 108, 111, 97, 116, 44, 32, 102, 108, 111, 97, 116, 44, 32, 95, 95, 110, 118, 95, 98, 111, 111, 108, 44, 32, 50, 85, 76, 44, 32, 115, 105, 103, 110, 101, 100, 32, 105, 110, 116, 62, 59, 32, 83, 84, 79, 82, 69, 32, 61, 32, 68, 105, 114, 101, 99, 116, 83, 116, 111, 114, 101, 60, 102, 108, 111, 97, 116, 44, 32, 102, 108, 111, 97, 116, 62, 59, 32, 67, 111, 109, 112, 117, 116, 101, 84, 121, 112, 101, 32, 61, 32, 102, 108, 111, 97, 116, 59, 32, 105, 110, 116, 32, 112, 97, 99, 107, 95, 115, 105, 122, 101, 32, 61, 32, 49, 59, 32, 105, 110, 116, 32, 99, 111, 108, 115, 95, 112, 101, 114, 95, 116, 104, 114, 101, 97, 100, 32, 61, 32, 57, 59, 32, 105, 110, 116, 32, 116, 104, 114, 101, 97, 100, 95, 103, 114, 111, 117, 112, 95, 119, 105, 100, 116, 104, 32, 61, 32, 51, 50, 59, 32, 105, 110, 116, 32, 114, 111, 119, 115, 95, 112, 101, 114, 95, 97, 99, 99, 101, 115, 115, 32, 61, 32, 49, 59, 32, 95, 95, 110, 118, 95, 98, 111, 111, 108, 32, 112, 97, 100, 100, 105, 110, 103, 32, 61, 32, 116, 114, 117, 101, 59, 32, 65, 108, 103, 111, 114, 105, 116, 104, 109, 32, 97, 108, 103, 111, 114, 105, 116, 104, 109, 32, 61, 32, 65, 108, 103, 111, 114, 105, 116, 104, 109, 58, 58, 107, 83, 111, 102, 116, 109, 97, 120, 93};
.global .align 1 .b8 __unnamed_240[364] = {118, 111, 105, 100, 32, 83, 111, 102, 116, 109, 97, 120, 87, 97, 114, 112, 73, 109, 112, 108, 40, 76, 79, 65, 68, 44, 32, 83, 84, 79, 82, 69, 44, 32, 115, 105, 103, 110, 101, 100, 32, 108, 111, 110, 103, 44, 32, 115, 105, 103, 110, 101, 100, 32, 108, 111, 110, 103, 41, 32, 91, 119, 105, 116, 104, 32, 76, 79, 65, 68, 32, 61, 32, 66, 114, 111, 97, 100, 99, 97, 115, 116, 83, 99, 97, 108, 101, 77, 97, 115, 107, 76, 111, 97, 100, 60, 102, 108, 111, 97, 116, 44, 32, 102, 108, 111, 97, 116, 44, 32, 95, 95, 110, 118, 95, 98, 111, 111, 108, 44, 32, 50, 85, 76, 44, 32, 115, 105, 103, 110, 101, 100, 32, 105, 110, 116, 62, 59, 32, 83, 84, 79, 82, 69, 32, 61, 32, 68, 105, 114, 101, 99, 116, 83, 116, 111, 114, 101, 60, 102, 108, 111, 97, 116, 44, 32, 102, 108, 111, 97, 116, 62, 59, 32, 67, 111, 109, 112, 117, 116, 101, 84, 121, 112, 101, 32, 61, 32, 102, 108, 111, 97, 116, 59, 32, 105, 110, 116, 32, 112, 97, 99, 107, 95, 115, 105, 122, 101, 32, 61, 32, 49, 59, 32, 105, 110, 116, 32, 99, 111, 108, 115, 95, 112, 101, 114, 95, 116, 104, 114, 101, 97, 100, 32, 61, 32, 49, 48, 59, 32, 105, 110, 116, 32, 116, 104, 114, 101, 97, 100, 95, 103, 114, 111, 117, 112, 95, 119, 105, 100, 116, 104, 32, 61, 32, 51, 50, 59, 32, 105, 110, 116, 32, 114, 111, 119, 115, 95, 112, 101, 114, 95, 97, 99, 99, 101, 115, 115, 32, 61, 32, 49, 59, 32, 95, 95, 110, 118, 95, 98, 111, 111, 108, 32, 112, 97, 100, 100, 105, 110, 103, 32, 61, 32, 102, 97, 108, 115, 101, 59, 32, 65, 108, 103, 111, 114, 105, 116, 104, 109, 32, 97, 108, 103, 111, 114, 105, 116, 104, 109, 32, 61, 32, 65, 108, 103, 111, 114, 105, 116, 104, 109, 58, 58, 107, 83, 111, 102, 116, 109, 97, 120, 93};
.global .align 1 .b8 __unnamed_241[363] = {118, 111, 105, 100, 32, 83, 111, 102, 116, 109, 97, 120, 87, 97, 114, 112, 73, 109, 112, 108, 40, 76, 79, 65, 68, 44, 32, 83, 84, 79, 82, 69, 44, 32, 115, 105, 103, 110, 101, 100, 32, 108, 111, 110, 103, 44, 32, 115, 105, 103, 110, 101, 100, 32, 108, 111, 110, 103, 41, 32, 91, 119, 105, 116, 104, 32, 76, 79, 65, 68, 32, 61, 32, 66, 114, 111, 97, 100, 99, 97, 115, 116, 83, 99, 97, 108, 101, 77, 97, 115, 107, 76, 111, 97, 100, 60, 102, 108, 111, 97, 116, 44, 32, 102, 108, 111, 97, 116, 44, 32, 95, 95, 110, 118, 95, 98, 111, 111, 108, 44, 32, 50, 85, 76, 44, 32, 115, 105, 103, 110, 101, 100, 32, 105, 110, 116, 62, 59, 32, 83, 84, 79, 82, 69, 32, 61, 32, 68, 105, 114, 101, 99, 116, 83, 116, 111, 114, 101, 60, 102, 108, 111, 97, 116, 44, 32, 102, 108, 111, 97, 116, 62, 59, 32, 67, 111, 109, 112, 117, 116, 101, 84, 121, 112, 101, 32, 61, 32, 102, 108, 111, 97, 116, 59, 32, 105, 110, 116, 32, 112, 97, 99, 107, 95, 115, 105, 122, 101, 32, 61, 32, 49, 59, 32, 105, 110, 116, 32, 99, 111, 108, 115, 95, 112, 101, 114, 95, 116, 104, 114, 101, 97, 100, 32, 61, 32, 49, 48, 59, 32, 105, 110, 116, 32, 116, 104, 114, 101, 97, 100, 95, 103, 114, 111, 117, 112, 95, 119, 105, 100, 116, 104, 32, 61, 32, 51, 50, 59, 32, 105, 110, 116, 32, 114, 111, 119, 115, 95, 112, 101, 114, 95, 97, 99, 99, 101, 115, 115, 32, 61, 32, 49, 59, 32, 95, 95, 110, 118, 95, 98, 111, 111, 108, 32, 112, 97, 100, 100, 105, 110, 103, 32, 61, 32, 116, 114, 117, 101, 59, 32, 65, 108, 103, 111, 114, 105, 116, 104, 109, 32, 97, 108, 103, 111, 114, 105, 116, 104, 109, 32, 61, 32, 65, 108, 103, 111, 114, 105, 116, 104, 109, 58, 58, 107, 83, 111, 102, 116, 109, 97, 120, 93};
.global .align 1 .b8 __unnamed_242[364] = {118, 111, 105, 100, 32, 83, 111, 102, 116, 109, 97, 120, 87, 97, 114, 112, 73, 109, 112, 108, 40, 76, 79, 65, 68, 44, 32, 83, 84, 79, 82, 69, 44, 32, 115, 105, 103, 110, 101, 100, 32, 108, 111, 110, 103, 44, 32, 115, 105, 103, 110, 101, 100, 32, 108, 111, 110, 103, 41, 32, 91, 119, 105, 116, 104, 32, 76, 79, 65, 68, 32, 61, 32, 66, 114, 111, 97, 100, 99, 97, 115, 116, 83, 99, 97, 108, 101, 77, 97, 115, 107, 76, 111, 97, 100, 60, 102, 108, 111, 97, 116, 44, 32, 102, 108, 111, 97, 116, 44, 32, 95, 95, 110, 118, 95, 98, 111, 111, 108, 44, 32, 50, 85, 76, 44, 32, 115, 105, 103, 110, 101, 100, 32, 105, 110, 116, 62, 59, 32, 83, 84, 79, 82, 69, 32, 61, 32, 68, 105, 114, 101, 99, 116, 83, 116, 111, 114, 101, 60, 102, 108, 111, 97, 116, 44, 32, 102, 108, 111, 97, 116, 62, 59, 32, 67, 111, 109, 112, 117, 116, 101, 84, 121, 112, 101, 32, 61, 32, 102, 108, 111, 97, 116, 59, 32, 105, 110, 116, 32, 112, 97, 99, 107, 95, 115, 105, 122, 101, 32, 61, 32, 49, 59, 32, 105, 110, 116, 32, 99, 111, 108, 115, 95, 112, 101, 114, 95, 116, 104, 114, 101, 97, 100, 32, 61, 32, 49, 49, 59, 32, 105, 110, 116, 32, 116, 104, 114, 101, 97, 100, 95, 103, 114, 111, 117, 112, 95, 119, 105, 100, 116, 104, 32, 61, 32, 51, 50, 59, 32, 105, 110, 116, 32, 114, 111, 119, 115, 95, 112, 101, 114, 95, 97, 99, 99, 101, 115, 115, 32, 61, 32, 49, 59, 32, 95, 95, 110, 118, 95, 98, 111, 111, 108, 32, 112, 97, 100, 100, 105, 110, 103, 32, 61, 32, 102, 97, 108, 115, 101, 59, 32, 65, 108, 103, 111, 114, 105, 116, 104, 109, 32, 97, 108, 103, 111, 114, 105, 116, 104, 109, 32, 61, 32, 65, 108, 103, 111, 114, 105, 116, 104, 109, 58, 58, 107, 83, 111, 102, 116, 109, 97, 120, 93};
.global .align 1 .b8 __unnamed_243[363] = {118, 111, 105, 100, 32, 83, 111, 102, 116, 109, 97, 120, 87, 97, 114, 112, 73, 109, 112, 108, 40, 76, 79, 65, 68, 44, 32, 83, 84, 79, 82, 69, 44, 32, 115, 105, 103, 110, 101, 100, 32, 108, 111, 110, 103, 44, 32, 115, 105, 103, 110, 101, 100, 32, 108, 111, 110, 103, 41, 32, 91, 119, 105, 116, 104, 32, 76, 79, 65, 68, 32, 61, 32, 66, 114, 111, 97, 100, 99, 97, 115, 116, 83, 99, 97, 108, 101, 77, 97, 115, 107, 76, 111, 97, 100, 60, 102, 108, 111, 97, 116, 44, 32, 102, 108, 111, 97, 116, 44, 32, 95, 95, 110, 118, 95, 98, 111, 111, 108, 44, 32, 50, 85, 76, 44, 32, 115, 105, 103, 110, 101, 100, 32, 105, 110, 116, 62, 59, 32, 83, 84, 79, 82, 69, 32, 61, 32, 68, 105, 114, 101, 99, 116, 83, 116, 111, 114, 101, 60, 102, 108, 111, 97, 116, 44, 32, 102, 108, 111, 97, 116, 62, 59, 32, 67, 111, 109, 112, 117, 116, 101, 84, 121, 112, 101, 32, 61, 32, 102, 108, 111, 97, 116, 59, 32, 105, 110, 116, 32, 112, 97, 99, 107, 95, 115, 105, 122, 101, 32, 61, 32, 49, 59, 32, 105, 110, 116, 32, 99, 111, 108, 115, 95, 112, 101, 114, 95, 116, 104, 114, 101, 97, 100, 32, 61, 32, 49, 49, 59, 32, 105, 110, 116, 32, 116, 104, 114, 101, 97, 100, 95, 103, 114, 111, 117, 112, 95, 119, 105, 100, 116, 104, 32, 61, 32, 51, 50, 59, 32, 105, 110, 116, 32, 114, 111, 119, 115, 95, 112, 101, 114, 95, 97, 99, 99, 101, 115, 115, 32, 61, 32, 49, 59, 32, 95, 95, 110, 118, 95, 98, 111, 111, 108, 32, 112, 97, 100, 100, 105, 110, 103, 32, 61, 32, 116, 114, 117, 101, 59, 32, 65, 108, 103, 111, 114, 105, 116, 104, 109, 32, 97, 108, 103, 111, 114, 105, 116, 104, 109, 32, 61, 32, 65, 108, 103, 111, 114, 105, 116, 104, 109, 58, 58, 107, 83, 111, 102, 116, 109, 97, 120, 93};
.global .align 1 .b8 __unnamed_244[364] = {118, 111, 105, 100, 32, 83, 111, 102, 116, 109, 97, 120, 87, 97, 114, 112, 73, 109, 112, 108, 40, 76, 79, 65, 68, 44, 32, 83, 84, 79, 82, 69, 44, 32, 115, 105, 103, 110, 101, 100, 32, 108, 111, 110, 103, 44, 32, 115, 105, 103, 110, 101, 100, 32, 108, 111, 110, 103, 41, 32, 91, 119, 105, 116, 104, 32, 76, 79, 65, 68, 32, 61, 32, 66, 114, 111, 97, 100, 99, 97, 115, 116, 83, 99, 97, 108, 101, 77, 97, 115, 107, 76, 111, 97, 100, 60, 102, 108, 111, 97, 116, 44, 32, 102, 108, 111, 97, 116, 44, 32, 95, 95, 110, 118, 95, 98, 111, 111, 108, 44, 32, 50, 85, 76, 44, 32, 115, 105, 103, 110, 101, 100, 32, 105, 110, 116, 62, 59, 32, 83, 84, 79, 82, 69, 32, 61, 32, 68, 105, 114, 101, 99, 116, 83, 116, 111, 114, 101, 60, 102, 108, 111, 97, 116, 44, 32, 102, 108, 111, 97, 116, 62, 59, 32, 67, 111, 109, 112, 117, 116, 101, 84, 121, 112, 101, 32, 61, 32, 102, 108, 111, 97, 116, 59, 32, 105, 110, 116, 32, 112, 97, 99, 107, 95, 115, 105, 122, 101, 32, 61, 32, 49, 59, 32, 105, 110, 116, 32, 99, 111, 108, 115, 95, 112, 101, 114, 95, 116, 104, 114, 101, 97, 100, 32, 61, 32, 49, 50, 59, 32, 105, 110, 116, 32, 116, 104, 114, 101, 97, 100, 95, 103, 114, 111, 117, 112, 95, 119, 105, 100, 116, 104, 32, 61, 32, 51, 50, 59, 32, 105, 110, 116, 32, 114, 111, 119, 115, 95, 112, 101, 114, 95, 97, 99, 99, 101, 115, 115, 32, 61, 32, 49, 59, 32, 95, 95, 110, 118, 95, 98, 111, 111, 108, 32, 112, 97, 100, 100, 105, 110, 103, 32, 61, 32, 102, 97, 108, 115, 101, 59, 32, 65, 108, 103, 111, 114, 105, 116, 104, 109, 32, 97, 108, 103, 111, 114, 105, 116, 104, 109, 32, 61, 32, 65, 108, 103, 111, 114, 105, 116, 104, 109, 58, 58, 107, 83, 111, 102, 116, 109, 97, 120, 93};
.global .align 1 .b8 __unnamed_245[363] = {118, 111, 105, 100, 32, 83, 111, 102, 116, 109, 97, 120, 87, 97, 114, 112, 73, 109, 112, 108, 40, 76, 79, 65, 68, 44, 32, 83, 84, 79, 82, 69, 44, 32, 115, 105, 103, 110, 101, 100, 32, 108, 111, 110, 103, 44, 32, 115, 105, 103, 110, 101, 100, 32, 108, 111, 110, 103, 41, 32, 91, 119, 105, 116, 104, 32, 76, 79, 65, 68, 32, 61, 32, 66, 114, 111, 97, 100, 99, 97, 115, 116, 83, 99, 97, 108, 101, 77, 97, 115, 107, 76, 111, 97, 100, 60, 102, 108, 111, 97, 116, 44, 32, 102, 108, 111, 97, 116, 44, 32, 95, 95, 110, 118, 95, 98, 111, 111, 108, 44, 32, 50, 85, 76, 44, 32, 115, 105, 103, 110, 101, 100, 32, 105, 110, 116, 62, 59, 32, 83, 84, 79, 82, 69, 32, 61, 32, 68, 105, 114, 101, 99, 116, 83, 116, 111, 114, 101, 60, 102, 108, 111, 97, 116, 44, 32, 102, 108, 111, 97, 116, 62, 59, 32, 67, 111, 109, 112, 117, 116, 101, 84, 121, 112, 101, 32, 61, 32, 102, 108, 111, 97, 116, 59, 32, 105, 110, 116, 32, 112, 97, 99, 107, 95, 115, 105, 122, 101, 32, 61, 32, 49, 59, 32, 105, 110, 116, 32, 99, 111, 108, 115, 95, 112, 101, 114, 95, 116, 104, 114, 101, 97, 100, 32, 61, 32, 49, 50, 59, 32, 105, 110, 116, 32, 116, 104, 114, 101, 97, 100, 95, 103, 114, 111, 117, 112, 95, 119, 105, 100, 116, 104, 32, 61, 32, 51, 50, 59, 32, 105, 110, 116, 32, 114, 111, 119, 115, 95, 112, 101, 114, 95, 97, 99, 99, 101, 115, 115, 32, 61, 32, 49, 59, 32, 95, 95, 110, 118, 95, 98, 111, 111, 108, 32, 112, 97, 100, 100, 105, 110, 103, 32, 61, 32, 116, 114, 117, 101, 59, 32, 65, 108, 103, 111, 114, 105, 116, 104, 109, 32, 97, 108, 103, 111, 114, 105, 116, 104, 109, 32, 61, 32, 65, 108, 103, 111, 114, 105, 116, 104, 109, 58, 58, 107, 83, 111, 102, 116, 109, 97, 120, 93};
.global .align 1 .b8 __unnamed_246[364] = {118, 111, 105, 100, 32, 83, 111, 102, 116, 109, 97, 120, 87, 97, 114, 112, 73, 109, 112, 108, 40, 76, 79, 65, 68, 44, 32, 83, 84, 79, 82, 69, 44, 32, 115, 105, 103, 110, 101, 100, 32, 108, 111, 110, 103, 44, 32, 115, 105, 103, 110, 101, 100, 32, 108, 111, 110, 103, 41, 32, 91, 119, 105, 116, 104, 32, 76, 79, 65, 68, 32, 61, 32, 66, 114, 111, 97, 100, 99, 97, 115, 116, 83, 99, 97, 108, 101, 77, 97, 115, 107, 76, 111, 97, 100, 60, 102, 108, 111, 97, 116, 44, 32, 102, 108, 111, 97, 116, 44, 32, 95, 95, 110, 118, 95, 98, 111, 111, 108, 44, 32, 50, 85, 76, 44, 32, 115, 105, 103, 110, 101, 100, 32, 105, 110, 116, 62, 59, 32, 83, 84, 79, 82, 69, 32, 61, 32, 68, 105, 114, 101, 99, 116, 83, 116, 111, 114, 101, 60, 102, 108, 111, 97, 116, 44, 32, 102, 108, 111, 97, 116, 62, 59, 32, 67, 111, 109, 112, 117, 116, 101, 84, 121, 112, 101, 32, 61, 32, 102, 108, 111, 97, 116, 59, 32, 105, 110, 116, 32, 112, 97, 99, 107, 95, 115, 105, 122, 101, 32, 61, 32, 49, 59, 32, 105, 110, 116, 32, 99, 111, 108, 115, 95, 112, 101, 114, 95, 116, 104, 114, 101, 97, 100, 32, 61, 32, 49, 51, 59, 32, 105, 110, 116, 32, 116, 104, 114, 101, 97, 100, 95, 103, 114, 111, 117, 112, 95, 119, 105, 100, 116, 104, 32, 61, 32, 51, 50, 59, 32, 105, 110, 116, 32, 114, 111, 119, 115, 95, 112, 101, 114, 95, 97, 99, 99, 101, 115, 115, 32, 61, 32, 49, 59, 32, 95, 95, 110, 118, 95, 98, 111, 111, 108, 32, 112, 97, 100, 100, 105, 110, 103, 32, 61, 32, 102, 97, 108, 115, 101, 59, 32, 65, 108, 103, 111, 114, 105, 116, 104, 109, 32, 97, 108, 103, 111, 114, 105, 116, 104, 109, 32, 61, 32, 65, 108, 103, 111, 114, 105, 116, 104, 109, 58, 58, 107, 83, 111, 102, 116, 109, 97, 120, 93};
.global .align 1 .b8 __unnamed_247[363] = {118, 111, 105, 100, 32, 83, 111, 102, 116, 109, 97, 120, 87, 97, 114, 112, 73, 109, 112, 108, 40, 76, 79, 65, 68, 44, 32, 83, 84, 79, 82, 69, 44, 32, 115, 105, 103, 110, 101, 100, 32, 108, 111, 110, 103, 44, 32, 115, 105, 103, 110, 101, 100, 32, 108, 111, 110, 103, 41, 32, 91, 119, 105, 116, 104, 32, 76, 79, 65, 68, 32, 61, 32, 66, 114, 111, 97, 100, 99, 97, 115, 116, 83, 99, 97, 108, 101, 77, 97, 115, 107, 76, 111, 97, 100, 60, 102, 108, 111, 97, 116, 44, 32, 102, 108, 111, 97, 116, 44, 32, 95, 95, 110, 118, 95, 98, 111, 111, 108, 44, 32, 50, 85, 76, 44, 32, 115, 105, 103, 110, 101, 100, 32, 105, 110, 116, 62, 59, 32, 83, 84, 79, 82, 69, 32, 61, 32, 68, 105, 114, 101, 99, 116, 83, 116, 111, 114, 101, 60, 102, 108, 111, 97, 116, 44, 32, 102, 108, 111, 97, 116, 62, 59, 32, 67, 111, 109, 112, 117, 116, 101, 84, 121, 112, 101, 32, 61, 32, 102, 108, 111, 97, 116, 59, 32, 105, 110, 116, 32, 112, 97, 99, 107, 95, 115, 105, 122, 101, 32, 61, 32, 49, 59, 32, 105, 110, 116, 32, 99, 111, 108, 115, 95, 112, 101, 114, 95, 116, 104, 114, 101, 97, 100, 32, 61, 32, 49, 51, 59, 32, 105, 110, 116, 32, 116, 104, 114, 101, 97, 100, 95, 103, 114, 111, 117, 112, 95, 119, 105, 100, 116, 104, 32, 61, 32, 51, 50, 59, 32, 105, 110, 116, 32, 114, 111, 119, 115, 95, 112, 101, 114, 95, 97, 99, 99, 101, 115, 115, 32, 61, 32, 49, 59, 32, 95, 95, 110, 118, 95, 98, 111, 111, 108, 32, 112, 97, 100, 100, 105, 110, 103, 32, 61, 32, 116, 114, 117, 101, 59, 32, 65, 108, 103, 111, 114, 105, 116, 104, 109, 32, 97, 108, 103, 111, 114, 105, 116, 104, 109, 32, 61, 32, 65, 108, 103, 111, 114, 105, 116, 104, 109, 58, 58, 107, 83, 111, 102, 116, 109, 97, 120, 93};
.global .align 1 .b8 __unnamed_248[364] = {118, 111, 105, 100, 32, 83, 111, 102, 116, 109, 97, 120, 87, 97, 114, 112, 73, 109, 112, 108, 40, 76, 79, 65, 68, 44, 32, 83, 84, 79, 82, 69, 44, 32, 115, 105, 103, 110, 101, 100, 32, 108, 111, 110, 103, 44, 32, 115, 105, 103, 110, 101, 100, 32, 108, 111, 110, 103, 41, 32, 91, 119, 105, 116, 104, 32, 76, 79, 65, 68, 32, 61, 32, 66, 114, 111, 97, 100, 99, 97, 115, 116, 83, 99, 97, 108, 101, 77, 97, 115, 107, 76, 111, 97, 100, 60, 102, 108, 111, 97, 116, 44, 32, 102, 108, 111, 97, 116, 44, 32, 95, 95, 110, 118, 95, 98, 111, 111, 108, 44, 32, 50, 85, 76, 44, 32, 115, 105, 103, 110, 101, 100, 32, 105, 110, 116, 62, 59, 32, 83, 84, 79, 82, 69, 32, 61, 32, 68, 105, 114, 101, 99, 116, 83, 116, 111, 114, 101, 60, 102, 108, 111, 97, 116, 44, 32, 102, 108, 111, 97, 116, 62, 59, 32, 67, 111, 109, 112, 117, 116, 101, 84, 121, 112, 101, 32, 61, 32, 102, 108, 111, 97, 116, 59, 32, 105, 110, 116, 32, 112, 97, 99, 107, 95, 115, 105, 122, 101, 32, 61, 32, 49, 59, 32, 105, 110, 116, 32, 99, 111, 108, 115, 95, 112, 101, 114, 95, 116, 104, 114, 101, 97, 100, 32, 61, 32, 49, 52, 59, 32, 105, 110, 116, 32, 116, 104, 114, 101, 97, 100, 95, 103, 114, 111, 117, 112, 95, 119, 105, 100, 116, 104, 32, 61, 32, 51, 50, 59, 32, 105, 110, 116, 32, 114, 111, 119, 115, 95, 112, 101, 114, 95, 97, 99, 99, 101, 115, 115, 32, 61, 32, 49, 59, 32, 95, 95, 110, 118, 95, 98, 111, 111, 108, 32, 112, 97, 100, 100, 105, 110, 103, 32, 61, 32, 102, 97, 108, 115, 101, 59, 32, 65, 108, 103, 111, 114, 105, 116, 104, 109, 32, 97, 108, 103, 111, 114, 105, 116, 104, 109, 32, 61, 32, 65, 108, 103, 111, 114, 105, 116, 104, 109, 58, 58, 107, 83, 111, 102, 116, 109, 97, 120, 93};
.global .align 1 .b8 __unnamed_249[363] = {118, 111, 105, 100, 32, 83, 111, 102, 116, 109, 97, 120, 87, 97, 114, 112, 73, 109, 112, 108, 40, 76, 79, 65, 68, 44, 32, 83, 84, 79, 82, 69, 44, 32, 115, 105, 103, 110, 101, 100, 32, 108, 111, 110, 103, 44, 32, 115, 105, 103, 110, 101, 100, 32, 108, 111, 110, 103, 41, 32, 91, 119, 105, 116, 104, 32, 76, 79, 65, 68, 32, 61, 32, 66, 114, 111, 97, 100, 99, 97, 115, 116, 83, 99, 97, 108, 101, 77, 97, 115, 107, 76, 111, 97, 100, 60, 102, 108, 111, 97, 116, 44, 32, 102, 108, 111, 97, 116, 44, 32, 95, 95, 110, 118, 95, 98, 111, 111, 108, 44, 32, 50, 85, 76, 44, 32, 115, 105, 103, 110, 101, 100, 32, 105, 110, 116, 62, 59, 32, 83, 84, 79, 82, 69, 32, 61, 32, 68, 105, 114, 101, 99, 116, 83, 116, 111, 114, 101, 60, 102, 108, 111, 97, 116, 44, 32, 102, 108, 111, 97, 116, 62, 59, 32, 67, 111, 109, 112, 117, 116, 101, 84, 121, 112, 101, 32, 61, 32, 102, 108, 111, 97, 116, 59, 32, 105, 110, 116, 32, 112, 97, 99, 107, 95, 115, 105, 122, 101, 32, 61, 32, 49, 59, 32, 105, 110, 116, 32, 99, 111, 108, 115, 95, 112, 101, 114, 95, 116, 104, 114, 101, 97, 100, 32, 61, 32, 49, 52, 59, 32, 105, 110, 116, 32, 116, 104, 114, 101, 97, 100, 95, 103, 114, 111, 117, 112, 95, 119, 105, 100, 116, 104, 32, 61, 32, 51, 50, 59, 32, 105, 110, 116, 32, 114, 111, 119, 115, 95, 112, 101, 114, 95, 97, 99, 99, 101, 115, 115, 32, 61, 32, 49, 59, 32, 95, 95, 110, 118, 95, 98, 111, 111, 108, 32, 112, 97, 100, 100, 105, 110, 103, 32, 61, 32, 116, 114, 117, 101, 59, 32, 65, 108, 103, 111, 114, 105, 116, 104, 109, 32, 97, 108, 103, 111, 114, 105, 116, 104, 109, 32, 61, 32, 65, 108, 103, 111, 114, 105, 116, 104, 109, 58, 58, 107, 83, 111, 102, 116, 109, 97, 120, 93};
.global .align 1 .b8 __unnamed_250[364] = {118, 111, 105, 100, 32, 83, 111, 102, 116, 109, 97, 120, 87, 97, 114, 112, 73, 109, 112, 108, 40, 76, 79, 65, 68, 44, 32, 83, 84, 79, 82, 69, 44, 32, 115, 105, 103, 110, 101, 100, 32, 108, 111, 110, 103, 44, 32, 115, 105, 103, 110, 101, 100, 32, 108, 111, 110, 103, 41, 32, 91, 119, 105, 116, 104, 32, 76, 79, 65, 68, 32, 61, 32, 66, 114, 111, 97, 100, 99, 97, 115, 116, 83, 99, 97, 108, 101, 77, 97, 115, 107, 76, 111, 97, 100, 60, 102, 108, 111, 97, 116, 44, 32, 102, 108, 111, 97, 116, 44, 32, 95, 95, 110, 118, 95, 98, 111, 111, 108, 44, 32, 50, 85, 76, 44, 32, 115, 105, 103, 110, 101, 100, 32, 105, 110, 116, 62, 59, 32, 83, 84, 79, 82, 69, 32, 61, 32, 68, 105, 114, 101, 99, 116, 83, 116, 111, 114, 101, 60, 102, 108, 111, 97, 116, 44, 32, 102, 108, 111, 97, 116, 62, 59, 32, 67, 111, 109, 112, 117, 116, 101, 84, 121, 112, 101, 32, 61, 32, 102, 108, 111, 97, 116, 59, 32, 105, 110, 116, 32, 112, 97, 99, 107, 95, 115, 105, 122, 101, 32, 61, 32, 49, 59, 32, 105, 110, 116, 32, 99, 111, 108, 115, 95, 112, 101, 114, 95, 116, 104, 114, 101, 97, 100, 32, 61, 32, 49, 53, 59, 32, 105, 110, 116, 32, 116, 104, 114, 101, 97, 100, 95, 103, 114, 111, 117, 112, 95, 119, 105, 100, 116, 104, 32, 61, 32, 51, 50, 59, 32, 105, 110, 116, 32, 114, 111, 119, 115, 95, 112, 101, 114, 95, 97, 99, 99, 101, 115, 115, 32, 61, 32, 49, 59, 32, 95, 95, 110, 118, 95, 98, 111, 111, 108, 32, 112, 97, 100, 100, 105, 110, 103, 32, 61, 32, 102, 97, 108, 115, 101, 59, 32, 65, 108, 103, 111, 114, 105, 116, 104, 109, 32, 97, 108, 103, 111, 114, 105, 116, 104, 109, 32, 61, 32, 65, 108, 103, 111, 114, 105, 116, 104, 109, 58, 58, 107, 83, 111, 102, 116, 109, 97, 120, 93};
.global .align 1 .b8 __unnamed_251[363] = {118, 111, 105, 100, 32, 83, 111, 102, 116, 109, 97, 120, 87, 97, 114, 112, 73, 109, 112, 108, 40, 76, 79, 65, 68, 44, 32, 83, 84, 79, 82, 69, 44, 32, 115, 105, 103, 110, 101, 100, 32, 108, 111, 110, 103, 44, 32, 115, 105, 103, 110, 101, 100, 32, 108, 111, 110, 103, 41, 32, 91, 119, 105, 116, 104, 32, 76, 79, 65, 68, 32, 61, 32, 66, 114, 111, 97, 100, 99, 97, 115, 116, 83, 99, 97, 108, 101, 77, 97, 115, 107, 76, 111, 97, 100, 60, 102, 108, 111, 97, 116, 44, 32, 102, 108, 111, 97, 116, 44, 32, 95, 95, 110, 118, 95, 98, 111, 111, 108, 44, 32, 50, 85, 76, 44, 32, 115, 105, 103, 110, 101, 100, 32, 105, 110, 116, 62, 59, 32, 83, 84, 79, 82, 69, 32, 61, 32, 68, 105, 114, 101, 99, 116, 83, 116, 111, 114, 101, 60, 102, 108, 111, 97, 116, 44, 32, 102, 108, 111, 97, 116, 62, 59, 32, 67, 111, 109, 112, 117, 116, 101, 84, 121, 112, 101, 32, 61, 32, 102, 108, 111, 97, 116, 59, 32, 105, 110, 116, 32, 112, 97, 99, 107, 95, 115, 105, 122, 101, 32, 61, 32, 49, 59, 32, 105, 110, 116, 32, 99, 111, 108, 115, 95, 112, 101, 114, 95, 116, 104, 114, 101, 97, 100, 32, 61, 32, 49, 53, 59, 32, 105, 110, 116, 32, 116, 104, 114, 101, 97, 100, 95, 103, 114, 111, 117, 112, 95, 119, 105, 100, 116, 104, 32, 61, 32, 51, 50, 59, 32, 105, 110, 116, 32, 114, 111, 119, 115, 95, 112, 101, 114, 95, 97, 99, 99, 101, 115, 115, 32, 61, 32, 49, 59, 32, 95, 95, 110, 118, 95, 98, 111, 111, 108, 32, 112, 97, 100, 100, 105, 110, 103, 32, 61, 32, 116, 114, 117, 101, 59, 32, 65, 108, 103, 111, 114, 105, 116, 104, 109, 32, 97, 108, 103, 111, 114, 105, 116, 104, 109, 32, 61, 32, 65, 108, 103, 111, 114, 105, 116, 104, 109, 58, 58, 107, 83, 111, 102, 116, 109, 97, 120, 93};
.global .align 1 .b8 __unnamed_252[364] = {118, 111, 105, 100, 32, 83, 111, 102, 116, 109, 97, 120, 87, 97, 114, 112, 73, 109, 112, 108, 40, 76, 79, 65, 68, 44, 32, 83, 84, 79, 82, 69, 44, 32, 115, 105, 103, 110, 101, 100, 32, 108, 111, 110, 103, 44, 32, 115, 105, 103, 110, 101, 100, 32, 108, 111, 110, 103, 41, 32, 91, 119, 105, 116, 104, 32, 76, 79, 65, 68, 32, 61, 32, 66, 114, 111, 97, 100, 99, 97, 115, 116, 83, 99, 97, 108, 101, 77, 97, 115, 107, 76, 111, 97, 100, 60, 102, 108, 111, 97, 116, 44, 32, 102, 108, 111, 97, 116, 44, 32, 95, 95, 110, 118, 95, 98, 111, 111, 108, 44, 32, 50, 85, 76, 44, 32, 115, 105, 103, 110, 101, 100, 32, 105, 110, 116, 62, 59, 32, 83, 84, 79, 82, 69, 32, 61, 32, 68, 105, 114, 101, 99, 116, 83, 116, 111, 114, 101, 60, 102, 108, 111, 97, 116, 44, 32, 102, 108, 111, 97, 116, 62, 59, 32, 67, 111, 109, 112, 117, 116, 101, 84, 121, 112, 101, 32, 61, 32, 102, 108, 111, 97, 116, 59, 32, 105, 110, 116, 32, 112, 97, 99, 107, 95, 115, 105, 122, 101, 32, 61, 32, 49, 59, 32, 105, 110, 116, 32, 99, 111, 108, 115, 95, 112, 101, 114, 95, 116, 104, 114, 101, 97, 100, 32, 61, 32, 49, 54, 59, 32, 105, 110, 116, 32, 116, 104, 114, 101, 97, 100, 95, 103, 114, 111, 117, 112, 95, 119, 105, 100, 116, 104, 32, 61, 32, 51, 50, 59, 32, 105, 110, 116, 32, 114, 111, 119, 115, 95, 112, 101, 114, 95, 97, 99, 99, 101, 115, 115, 32, 61, 32, 49, 59, 32, 95, 95, 110, 118, 95, 98, 111, 111, 108, 32, 112, 97, 100, 100, 105, 110, 103, 32, 61, 32, 102, 97, 108, 115, 101, 59, 32, 65, 108, 103, 111, 114, 105, 116, 104, 109, 32, 97, 108, 103, 111, 114, 105, 116, 104, 109, 32, 61, 32, 65, 108, 103, 111, 114, 105, 116, 104, 109, 58, 58, 107, 83, 111, 102, 116, 109, 97, 120, 93};
.global .align 1 .b8 __unnamed_253[363] = {118, 111, 105, 100, 32, 83, 111, 102, 116, 109, 97, 120, 87, 97, 114, 112, 73, 109, 112, 108, 40, 76, 79, 65, 68, 44, 32, 83, 84, 79, 82, 69, 44, 32, 115, 105, 103, 110, 101, 100, 32, 108, 111, 110, 103, 44, 32, 115, 105, 103, 110, 101, 100, 32, 108, 111, 110, 103, 41, 32, 91, 119, 105, 116, 104, 32, 76, 79, 65, 68, 32, 61, 32, 66, 114, 111, 97, 100, 99, 97, 115, 116, 83, 99, 97, 108, 101, 77, 97, 115, 107, 76, 111, 97, 100, 60, 102, 108, 111, 97, 116, 44, 32, 102, 108, 111, 97, 116, 44, 32, 95, 95, 110, 118, 95, 98, 111, 111, 108, 44, 32, 50, 85, 76, 44, 32, 115, 105, 103, 110, 101, 100, 32, 105, 110, 116, 62, 59, 32, 83, 84, 79, 82, 69, 32, 61, 32, 68, 105, 114, 101, 99, 116, 83, 116, 111, 114, 101, 60, 102, 108, 111, 97, 116, 44, 32, 102, 108, 111, 97, 116, 62, 59, 32, 67, 111, 109, 112, 117, 116, 101, 84, 121, 112, 101, 32, 61, 32, 102, 108, 111, 97, 116, 59, 32, 105, 110, 116, 32, 112, 97, 99, 107, 95, 115, 105, 122, 101, 32, 61, 32, 49, 59, 32, 105, 110, 116, 32, 99, 111, 108, 115, 95, 112, 101, 114, 95, 116, 104, 114, 101, 97, 100, 32, 61, 32, 49, 54, 59, 32, 105, 110, 116, 32, 116, 104, 114, 101, 97, 100, 95, 103, 114, 111, 117, 112, 95, 119, 105, 100, 116, 104, 32, 61, 32, 51, 50, 59, 32, 105, 110, 116, 32, 114, 111, 119, 115, 95, 112, 101, 114, 95, 97, 99, 99, 101, 115, 115, 32, 61, 32, 49, 59, 32, 95, 95, 110, 118, 95, 98, 111, 111, 108, 32, 112, 97, 100, 100, 105, 110, 103, 32, 61, 32, 116, 114, 117, 101, 59, 32, 65, 108, 103, 111, 114, 105, 116, 104, 109, 32, 97, 108, 103, 111, 114, 105, 116, 104, 109, 32, 61, 32, 65, 108, 103, 111, 114, 105, 116, 104, 109, 58, 58, 107, 83, 111, 102, 116, 109, 97, 120, 93};
.global .align 1 .b8 __unnamed_254[364] = {118, 111, 105, 100, 32, 83, 111, 102, 116, 109, 97, 120, 87, 97, 114, 112, 73, 109, 112, 108, 40, 76, 79, 65, 68, 44, 32, 83, 84, 79, 82, 69, 44, 32, 115, 105, 103, 110, 101, 100, 32, 108, 111, 110, 103, 44, 32, 115, 105, 103, 110, 101, 100, 32, 108, 111, 110, 103, 41, 32, 91, 119, 105, 116, 104, 32, 76, 79, 65, 68, 32, 61, 32, 66, 114, 111, 97, 100, 99, 97, 115, 116, 83, 99, 97, 108, 101, 77, 97, 115, 107, 76, 111, 97, 100, 60, 102, 108, 111, 97, 116, 44, 32, 102, 108, 111, 97, 116, 44, 32, 95, 95, 110, 118, 95, 98, 111, 111, 108, 44, 32, 50, 85, 76, 44, 32, 115, 105, 103, 110, 101, 100, 32, 105, 110, 116, 62, 59, 32, 83, 84, 79, 82, 69, 32, 61, 32, 68, 105, 114, 101, 99, 116, 83, 116, 111, 114, 101, 60, 102, 108, 111, 97, 116, 44, 32, 102, 108, 111, 97, 116, 62, 59, 32, 67, 111, 109, 112, 117, 116, 101, 84, 121, 112, 101, 32, 61, 32, 102, 108, 111, 97, 116, 59, 32, 105, 110, 116, 32, 112, 97, 99, 107, 95, 115, 105, 122, 101, 32, 61, 32, 49, 59, 32, 105, 110, 116, 32, 99, 111, 108, 115, 95, 112, 101, 114, 95, 116, 104, 114, 101, 97, 100, 32, 61, 32, 49, 55, 59, 32, 105, 110, 116, 32, 116, 104, 114, 101, 97, 100, 95, 103, 114, 111, 117, 112, 95, 119, 105, 100, 116, 104, 32, 61, 32, 51, 50, 59, 32, 105, 110, 116, 32, 114, 111, 119, 115, 95, 112, 101, 114, 95, 97, 99, 99, 101, 115, 115, 32, 61, 32, 49, 59, 32, 95, 95, 110, 118, 95, 98, 111, 111, 108, 32, 112, 97, 100, 100, 105, 110, 103, 32, 61, 32, 102, 97, 108, 115, 101, 59, 32, 65, 108, 103, 111, 114, 105, 116, 104, 109, 32, 97, 108, 103, 111, 114, 105, 116, 104, 109, 32, 61, 32, 65, 108, 103, 111, 114, 105, 116, 104, 109, 58, 58, 107, 83, 111, 102, 116, 109, 97, 120, 93};
.global .align 1 .b8 __unnamed_255[363] = {118, 111, 105, 100, 32, 83, 111, 102, 116, 109, 97, 120, 87, 97, 114, 112, 73, 109, 112, 108, 40, 76, 79, 65, 68, 44, 32, 83, 84, 79, 82, 69, 44, 32, 115, 105, 103, 110, 101, 100, 32, 108, 111, 110, 103, 44, 32, 115, 105, 103, 110, 101, 100, 32, 108, 111, 110, 103, 41, 32, 91, 119, 105, 116, 104, 32, 76, 79, 65, 68, 32, 61, 32, 66, 114, 111, 97, 100, 99, 97, 115, 116, 83, 99, 97, 108, 101, 77, 97, 115, 107, 76, 111, 97, 100, 60, 102, 108, 111, 97, 116, 44, 32, 102, 108, 111, 97, 116, 44, 32, 95, 95, 110, 118, 95, 98, 111, 111, 108, 44, 32, 50, 85, 76, 44, 32, 115, 105, 103, 110, 101, 100, 32, 105, 110, 116, 62, 59, 32, 83, 84, 79, 82, 69, 32, 61, 32, 68, 105, 114, 101, 99, 116, 83, 116, 111, 114, 101, 60, 102, 108, 111, 97, 116, 44, 32, 102, 108, 111, 97, 116, 62, 59, 32, 67, 111, 109, 112, 117, 116, 101, 84, 121, 112, 101, 32, 61, 32, 102, 108, 111, 97, 116, 59, 32, 105, 110, 116, 32, 112, 97, 99, 107, 95, 115, 105, 122, 101, 32, 61, 32, 49, 59, 32, 105, 110, 116, 32, 99, 111, 108, 115, 95, 112, 101, 114, 95, 116, 104, 114, 101, 97, 100, 32, 61, 32, 49, 55, 59, 32, 105, 110, 116, 32, 116, 104, 114, 101, 97, 100, 95, 103, 114, 111, 117, 112, 95, 119, 105, 100, 116, 104, 32, 61, 32, 51, 50, 59, 32, 105, 110, 116, 32, 114, 111, 119, 115, 95, 112, 101, 114, 95, 97, 99, 99, 101, 115, 115, 32, 61, 32, 49, 59, 32, 95, 95, 110, 118, 95, 98, 111, 111, 108, 32, 112, 97, 100, 100, 105, 110, 103, 32, 61, 32, 116, 114, 117, 101, 59, 32, 65, 108, 103, 111, 114, 105, 116, 104, 109, 32, 97, 108, 103, 111, 114, 105, 116, 104, 109, 32, 61, 32, 65, 108, 103, 111, 114, 105, 116, 104, 109, 58, 58, 107, 83, 111, 102, 116, 109, 97, 120, 93};
.global .align 1 .b8 __unnamed_256[364] = {118, 111, 105, 100, 32, 83, 111, 102, 116, 109, 97, 120, 87, 97, 114, 112, 73, 109, 112, 108, 40, 76, 79, 65, 68, 44, 32, 83, 84, 79, 82, 69, 44, 32, 115, 105, 103, 110, 101, 100, 32, 108, 111, 110, 103, 44, 32, 115, 105, 103, 110, 101, 100, 32, 108, 111, 110, 103, 41, 32, 91, 119, 105, 116, 104, 32, 76, 79, 65, 68, 32, 61, 32, 66, 114, 111, 97, 100, 99, 97, 115, 116, 83, 99, 97, 108, 101, 77, 97, 115, 107, 76, 111, 97, 100, 60, 102, 108, 111, 97, 116, 44, 32, 102, 108, 111, 97, 116, 44, 32, 95, 95, 110, 118, 95, 98, 111, 111, 108, 44, 32, 50, 85, 76, 44, 32, 115, 105, 103, 110, 101, 100, 32, 105, 110, 116, 62, 59, 32, 83, 84, 79, 82, 69, 32, 61, 32, 68, 105, 114, 101, 99, 116, 83, 116, 111, 114, 101, 60, 102, 108, 111, 97, 116, 44, 32, 102, 108, 111, 97, 116, 62, 59, 32, 67, 111, 109, 112, 117, 116, 101, 84, 121, 112, 101, 32, 61, 32, 102, 108, 111, 97, 116, 59, 32, 105, 110, 116, 32, 112, 97, 99, 107, 95, 115, 105, 122, 101, 32, 61, 32, 49, 59, 32, 105, 110, 116, 32, 99, 111, 108, 115, 95, 112, 101, 114, 95, 116, 104, 114, 101, 97, 100, 32, 61, 32, 49, 56, 59, 32, 105, 110, 116, 32, 116, 104, 114, 101, 97, 100, 95, 103, 114, 111, 117, 112, 95, 119, 105, 100, 116, 104, 32, 61, 32, 51, 50, 59, 32, 105, 110, 116, 32, 114, 111, 119, 115, 95, 112, 101, 114, 95, 97, 99, 99, 101, 115, 115, 32, 61, 32, 49, 59, 32, 95, 95, 110, 118, 95, 98, 111, 111, 108, 32, 112, 97, 100, 100, 105, 110, 103, 32, 61, 32, 102, 97, 108, 115, 101, 59, 32, 65, 108, 103, 111, 114, 105, 116, 104, 109, 32, 97, 108, 103, 111, 114, 105, 116, 104, 109, 32, 61, 32, 65, 108, 103, 111, 114, 105, 116, 104, 109, 58, 58, 107, 83, 111, 102, 116, 109, 97, 120, 93};
.global .align 1 .b8 __unnamed_257[363] = {118, 111, 105, 100, 32, 83, 111, 102, 116, 109, 97, 120, 87, 97, 114, 112, 73, 109, 112, 108, 40, 76, 79, 65, 68, 44, 32, 83, 84, 79, 82, 69, 44, 32, 115, 105, 103, 110, 101, 100, 32, 108, 111, 110, 103, 44, 32, 115, 105, 103, 110, 101, 100, 32, 108, 111, 110, 103, 41, 32, 91, 119, 105, 116, 104, 32, 76, 79, 65, 68, 32, 61, 32, 66, 114, 111, 97, 100, 99, 97, 115, 116, 83, 99, 97, 108, 101, 77, 97, 115, 107, 76, 111, 97, 100, 60, 102, 108, 111, 97, 116, 44, 32, 102, 108, 111, 97, 116, 44, 32, 95, 95, 110, 118, 95, 98, 111, 111, 108, 44, 32, 50, 85, 76, 44, 32, 115, 105, 103, 110, 101, 100, 32, 105, 110, 116, 62, 59, 32, 83, 84, 79, 82, 69, 32, 61, 32, 68, 105, 114, 101, 99, 116, 83, 116, 111, 114, 101, 60, 102, 108, 111, 97, 116, 44, 32, 102, 108, 111, 97, 116, 62, 59, 32, 67, 111, 109, 112, 117, 116, 101, 84, 121, 112, 101, 32, 61, 32, 102, 108, 111, 97, 116, 59, 32, 105, 110, 116, 32, 112, 97, 99, 107, 95, 115, 105, 122, 101, 32, 61, 32, 49, 59, 32, 105, 110, 116, 32, 99, 111, 108, 115, 95, 112, 101, 114, 95, 116, 104, 114, 101, 97, 100, 32, 61, 32, 49, 56, 59, 32, 105, 110, 116, 32, 116, 104, 114, 101, 97, 100, 95, 103, 114, 111, 117, 112, 95, 119, 105, 100, 116, 104, 32, 61, 32, 51, 50, 59, 32, 105, 110, 116, 32, 114, 111, 119, 115, 95, 112, 101, 114, 95, 97, 99, 99, 101, 115, 115, 32, 61, 32, 49, 59, 32, 95, 95, 110, 118, 95, 98, 111, 111, 108, 32, 112, 97, 100, 100, 105, 110, 103, 32, 61, 32, 116, 114, 117, 101, 59, 32, 65, 108, 103, 111, 114, 105, 116, 104, 109, 32, 97, 108, 103, 111, 114, 105, 116, 104, 109, 32, 61, 32, 65, 108, 103, 111, 114, 105, 116, 104, 109, 58, 58, 107, 83, 111, 102, 116, 109, 97, 120, 93};
.global .align 1 .b8 __unnamed_258[364] = {118, 111, 105, 100, 32, 83, 111, 102, 116, 109, 97, 120, 87, 97, 114, 112, 73, 109, 112, 108, 40, 76, 79, 65, 68, 44, 32, 83, 84, 79, 82, 69, 44, 32, 115, 105, 103, 110, 101, 100, 32, 108, 111, 110, 103, 44, 32, 115, 105, 103, 110, 101, 100, 32, 108, 111, 110, 103, 41, 32, 91, 119, 105, 116, 104, 32, 76, 79, 65, 68, 32, 61, 32, 66, 114, 111, 97, 100, 99, 97, 115, 116, 83, 99, 97, 108, 101, 77, 97, 115, 107, 76, 111, 97, 100, 60, 102, 108, 111, 97, 116, 44, 32, 102, 108, 111, 97, 116, 44, 32, 95, 95, 110, 118, 95, 98, 111, 111, 108, 44, 32, 50, 85, 76, 44, 32, 115, 105, 103, 110, 101, 100, 32, 105, 110, 116, 62, 59, 32, 83, 84, 79, 82, 69, 32, 61, 32, 68, 105, 114, 101, 99, 116, 83, 116, 111, 114, 101, 60, 102, 108, 111, 97, 116, 44, 32, 102, 108, 111, 97, 116, 62, 59, 32, 67, 111, 109, 112, 117, 116, 101, 84, 121, 112, 101, 32, 61, 32, 102, 108, 111, 97, 116, 59, 32, 105, 110, 116, 32, 112, 97, 99, 107, 95, 115, 105, 122, 101, 32, 61, 32, 49, 59, 32, 105, 110, 116, 32, 99, 111, 108, 115, 95, 112, 101, 114, 95, 116, 104, 114, 101, 97, 100, 32, 61, 32, 49, 57, 59, 32, 105, 110, 116, 32, 116, 104, 114, 101, 97, 100, 95, 103, 114, 111, 117, 112, 95, 119, 105, 100, 116, 104, 32, 61, 32, 51, 50, 59, 32, 105, 110, 116, 32, 114, 111, 119, 115, 95, 112, 101, 114, 95, 97, 99, 99, 101, 115, 115, 32, 61, 32, 49, 59, 32, 95, 95, 110, 118, 95, 98, 111, 111, 108, 32, 112, 97, 100, 100, 105, 110, 103, 32, 61, 32, 102, 97, 108, 115, 101, 59, 32, 65, 108, 103, 111, 114, 105, 116, 104, 109, 32, 97, 108, 103, 111, 114, 105, 116, 104, 109, 32, 61, 32, 65, 108, 103, 111, 114, 105, 116, 104, 109, 58, 58, 107, 83, 111, 102, 116, 109, 97, 120, 93};
.global .align 1 .b8 __unnamed_259[363] = {118, 111, 105, 100, 32, 83, 111, 102, 116, 109, 97, 120, 87, 97, 114, 112, 73, 109, 112, 108, 40, 76, 79, 65, 68, 44, 32, 83, 84, 79, 82, 69, 44, 32, 115, 105, 103, 110, 101, 100, 32, 108, 111, 110, 103, 44, 32, 115, 105, 103, 110, 101, 100, 32, 108, 111, 110, 103, 41, 32, 91, 119, 105, 116, 104, 32, 76, 79, 65, 68, 32, 61, 32, 66, 114, 111, 97, 100, 99, 97, 115, 116, 83, 99, 97, 108, 101, 77, 97, 115, 107, 76, 111, 97, 100, 60, 102, 108, 111, 97, 116, 44, 32, 102, 108, 111, 97, 116, 44, 32, 95, 95, 110, 118, 95, 98, 111, 111, 108, 44, 32, 50, 85, 76, 44, 32, 115, 105, 103, 110, 101, 100, 32, 105, 110, 116, 62, 59, 32, 83, 84, 79, 82, 69, 32, 61, 32, 68, 105, 114, 101, 99, 116, 83, 116, 111, 114, 101, 60, 102, 108, 111, 97, 116, 44, 32, 102, 108, 111, 97, 116, 62, 59, 32, 67, 111, 109, 112, 117, 116, 101, 84, 121, 112, 101, 32, 61, 32, 102, 108, 111, 97, 116, 59, 32, 105, 110, 116, 32, 112, 97, 99, 107, 95, 115, 105, 122, 101, 32, 61, 32, 49, 59, 32, 105, 110, 116, 32, 99, 111, 108, 115, 95, 112, 101, 114, 95, 116, 104, 114, 101, 97, 100, 32, 61, 32, 49, 57, 59, 32, 105, 110, 116, 32, 116, 104, 114, 101, 97, 100, 95, 103, 114, 111, 117, 112, 95, 119, 105, 100, 116, 104, 32, 61, 32, 51, 50, 59, 32, 105, 110, 116, 32, 114, 111, 119, 115, 95, 112, 101, 114, 95, 97, 99, 99, 101, 115, 115, 32, 61, 32, 49, 59, 32, 95, 95, 110, 118, 95, 98, 111, 111, 108, 32, 112, 97, 100, 100, 105, 110, 103, 32, 61, 32, 116, 114, 117, 101, 59, 32, 65, 108, 103, 111, 114, 105, 116, 104, 109, 32, 97, 108, 103, 111, 114, 105, 116, 104, 109, 32, 61, 32, 65, 108, 103, 111, 114, 105, 116, 104, 109, 58, 58, 107, 83, 111, 102, 116, 109, 97, 120, 93};
.global .align 1 .b8 __unnamed_260[364] = {118, 111, 105, 100, 32, 83, 111, 102, 116, 109, 97, 120, 87, 97, 114, 112, 73, 109, 112, 108, 40, 76, 79, 65, 68, 44, 32, 83, 84, 79, 82, 69, 44, 32, 115, 105, 103, 110, 101, 100, 32, 108, 111, 110, 103, 44, 32, 115, 105, 103, 110, 101, 100, 32, 108, 111, 110, 103, 41, 32, 91, 119, 105, 116, 104, 32, 76, 79, 65, 68, 32, 61, 32, 66, 114, 111, 97, 100, 99, 97, 115, 116, 83, 99, 97, 108, 101, 77, 97, 115, 107, 76, 111, 97, 100, 60, 102, 108, 111, 97, 116, 44, 32, 102, 108, 111, 97, 116, 44, 32, 95, 95, 110, 118, 95, 98, 111, 111, 108, 44, 32, 50, 85, 76, 44, 32, 115, 105, 103, 110, 101, 100, 32, 105, 110, 116, 62, 59, 32, 83, 84, 79, 82, 69, 32, 61, 32, 68, 105, 114, 101, 99, 116, 83, 116, 111, 114, 101, 60, 102, 108, 111, 97, 116, 44, 32, 102, 108, 111, 97, 116, 62, 59, 32, 67, 111, 109, 112, 117, 116, 101, 84, 121, 112, 101, 32, 61, 32, 102, 108, 111, 97, 116, 59, 32, 105, 110, 116, 32, 112, 97, 99, 107, 95, 115, 105, 122, 101, 32, 61, 32, 49, 59, 32, 105, 110, 116, 32, 99, 111, 108, 115, 95, 112, 101, 114, 95, 116, 104, 114, 101, 97, 100, 32, 61, 32, 50, 48, 59, 32, 105, 110, 116, 32, 116, 104, 114, 101, 97, 100, 95, 103, 114, 111, 117, 112, 95, 119, 105, 100, 116, 104, 32, 61, 32, 51, 50, 59, 32, 105, 110, 116, 32, 114, 111, 119, 115, 95, 112, 101, 114, 95, 97, 99, 99, 101, 115, 115, 32, 61, 32, 49, 59, 32, 95, 95, 110, 118, 95, 98, 111, 111, 108, 32, 112, 97, 100, 100, 105, 110, 103, 32, 61, 32, 102, 97, 108, 115, 101, 59, 32, 65, 108, 103, 111, 114, 105, 116, 104, 109, 32, 97, 108, 103, 111, 114, 105, 116, 104, 109, 32, 61, 32, 65, 108, 103, 111, 114, 105, 116, 104, 109, 58, 58, 107, 83, 111, 102, 116, 109, 97, 120, 93};
.global .align 1 .b8 __unnamed_261[363] = {118, 111, 105, 100, 32, 83, 111, 102, 116, 109, 97, 120, 87, 97, 114, 112, 73, 109, 112, 108, 40, 76, 79, 65, 68, 44, 32, 83, 84, 79, 82, 69, 44, 32, 115, 105, 103, 110, 101, 100, 32, 108, 111, 110, 103, 44, 32, 115, 105, 103, 110, 101, 100, 32, 108, 111, 110, 103, 41, 32, 91, 119, 105, 116, 104, 32, 76, 79, 65, 68, 32, 61, 32, 66, 114, 111, 97, 100, 99, 97, 115, 116, 83, 99, 97, 108, 101, 77, 97, 115, 107, 76, 111, 97, 100, 60, 102, 108, 111, 97, 116, 44, 32, 102, 108, 111, 97, 116, 44, 32, 95, 95, 110, 118, 95, 98, 111, 111, 108, 44, 32, 50, 85, 76, 44, 32, 115, 105, 103, 110, 101, 100, 32, 105, 110, 116, 62, 59, 32, 83, 84, 79, 82, 69, 32, 61, 32, 68, 105, 114, 101, 99, 116, 83, 116, 111, 114, 101, 60, 102, 108, 111, 97, 116, 44, 32, 102, 108, 111, 97, 116, 62, 59, 32, 67, 111, 109, 112, 117, 116, 101, 84, 121, 112, 101, 32, 61, 32, 102, 108, 111, 97, 116, 59, 32, 105, 110, 116, 32, 112, 97, 99, 107, 95, 115, 105, 122, 101, 32, 61, 32, 49, 59, 32, 105, 110, 116, 32, 99, 111, 108, 115, 95, 112, 101, 114, 95, 116, 104, 114, 101, 97, 100, 32, 61, 32, 50, 48, 59, 32, 105, 110, 116, 32, 116, 104, 114, 101, 97, 100, 95, 103, 114, 111, 117, 112, 95, 119, 105, 100, 116, 104, 32, 61, 32, 51, 50, 59, 32, 105, 110, 116, 32, 114, 111, 119, 115, 95, 112, 101, 114, 95, 97, 99, 99, 101, 115, 115, 32, 61, 32, 49, 59, 32, 95, 95, 110, 118, 95, 98, 111, 111, 108, 32, 112, 97, 100, 100, 105, 110, 103, 32, 61, 32, 116, 114, 117, 101, 59, 32, 65, 108, 103, 111, 114, 105, 116, 104, 109, 32, 97, 108, 103, 111, 114, 105, 116, 104, 109, 32, 61, 32, 65, 108, 103, 111, 114, 105, 116, 104, 109, 58, 58, 107, 83, 111, 102, 116, 109, 97, 120, 93};
.global .align 1 .b8 __unnamed_262[364] = {118, 111, 105, 100, 32, 83, 111, 102, 116, 109, 97, 120, 87, 97, 114, 112, 73, 109, 112, 108, 40, 76, 79, 65, 68, 44, 32, 83, 84, 79, 82, 69, 44, 32, 115, 105, 103, 110, 101, 100, 32, 108, 111, 110, 103, 44, 32, 115, 105, 103, 110, 101, 100, 32, 108, 111, 110, 103, 41, 32, 91, 119, 105, 116, 104, 32, 76, 79, 65, 68, 32, 61, 32, 66, 114, 111, 97, 100, 99, 97, 115, 116, 83, 99, 97, 108, 101, 77, 97, 115, 107, 76, 111, 97, 100, 60, 102, 108, 111, 97, 116, 44, 32, 102, 108, 111, 97, 116, 44, 32, 95, 95, 110, 118, 95, 98, 111, 111, 108, 44, 32, 50, 85, 76, 44, 32, 115, 105, 103, 110, 101, 100, 32, 105, 110, 116, 62, 59, 32, 83, 84, 79, 82, 69, 32, 61, 32, 68, 105, 114, 101, 99, 116, 83, 116, 111, 114, 101, 60, 102, 108, 111, 97, 116, 44, 32, 102, 108, 111, 97, 116, 62, 59, 32, 67, 111, 109, 112, 117, 116, 101, 84, 121, 112, 101, 32, 61, 32, 102, 108, 111, 97, 116, 59, 32, 105, 110, 116, 32, 112, 97, 99, 107, 95, 115, 105, 122, 101, 32, 61, 32, 49, 59, 32, 105, 110, 116, 32, 99, 111, 108, 115, 95, 112, 101, 114, 95, 116, 104, 114, 101, 97, 100, 32, 61, 32, 50, 49, 59, 32, 105, 110, 116, 32, 116, 104, 114, 101, 97, 100, 95, 103, 114, 111, 117, 112, 95, 119, 105, 100, 116, 104, 32, 61, 32, 51, 50, 59, 32, 105, 110, 116, 32, 114, 111, 119, 115, 95, 112, 101, 114, 95, 97, 99, 99, 101, 115, 115, 32, 61, 32, 49, 59, 32, 95, 95, 110, 118, 95, 98, 111, 111, 108, 32, 112, 97, 100, 100, 105, 110, 103, 32, 61, 32, 102, 97, 108, 115, 101, 59, 32, 65, 108, 103, 111, 114, 105, 116, 104, 109, 32, 97, 108, 103, 111, 114, 105, 116, 104, 109, 32, 61, 32, 65, 108, 103, 111, 114, 105, 116, 104, 109, 58, 58, 107, 83, 111, 102, 116, 109, 97, 120, 93};
.global .align 1 .b8 __unnamed_263[363] = {118, 111, 105, 100, 32, 83, 111, 102, 116, 109, 97, 120, 87, 97, 114, 112, 73, 109, 112, 108, 40, 76, 79, 65, 68, 44, 32, 83, 84, 79, 82, 69, 44, 32, 115, 105, 103, 110, 101, 100, 32, 108, 111, 110, 103, 44, 32, 115, 105, 103, 110, 101, 100, 32, 108, 111, 110, 103, 41, 32, 91, 119, 105, 116, 104, 32, 76, 79, 65, 68, 32, 61, 32, 66, 114, 111, 97, 100, 99, 97, 115, 116, 83, 99, 97, 108, 101, 77, 97, 115, 107, 76, 111, 97, 100, 60, 102, 108, 111, 97, 116, 44, 32, 102, 108, 111, 97, 116, 44, 32, 95, 95, 110, 118, 95, 98, 111, 111, 108, 44, 32, 50, 85, 76, 44, 32, 115, 105, 103, 110, 101, 100, 32, 105, 110, 116, 62, 59, 32, 83, 84, 79, 82, 69, 32, 61, 32, 68, 105, 114, 101, 99, 116, 83, 116, 111, 114, 101, 60, 102, 108, 111, 97, 116, 44, 32, 102, 108, 111, 97, 116, 62, 59, 32, 67, 111, 109, 112, 117, 116, 101, 84, 121, 112, 101, 32, 61, 32, 102, 108, 111, 97, 116, 59, 32, 105, 110, 116, 32, 112, 97, 99, 107, 95, 115, 105, 122, 101, 32, 61, 32, 49, 59, 32, 105, 110, 116, 32, 99, 111, 108, 115, 95, 112, 101, 114, 95, 116, 104, 114, 101, 97, 100, 32, 61, 32, 50, 49, 59, 32, 105, 110, 116, 32, 116, 104, 114, 101, 97, 100, 95, 103, 114, 111, 117, 112, 95, 119, 105, 100, 116, 104, 32, 61, 32, 51, 50, 59, 32, 105, 110, 116, 32, 114, 111, 119, 115, 95, 112, 101, 114, 95, 97, 99, 99, 101, 115, 115, 32, 61, 32, 49, 59, 32, 95, 95, 110, 118, 95, 98, 111, 111, 108, 32, 112, 97, 100, 100, 105, 110, 103, 32, 61, 32, 116, 114, 117, 101, 59, 32, 65, 108, 103, 111, 114, 105, 116, 104, 109, 32, 97, 108, 103, 111, 114, 105, 116, 104, 109, 32, 61, 32, 65, 108, 103, 111, 114, 105, 116, 104, 109, 58, 58, 107, 83, 111, 102, 116, 109, 97, 120, 93};
.global .align 1 .b8 __unnamed_264[364] = {118, 111, 105, 100, 32, 83, 111, 102, 116, 109, 97, 120, 87, 97, 114, 112, 73, 109, 112, 108, 40, 76, 79, 65, 68, 44, 32, 83, 84, 79, 82, 69, 44, 32, 115, 105, 103, 110, 101, 100, 32, 108, 111, 110, 103, 44, 32, 115, 105, 103, 110, 101, 100, 32, 108, 111, 110, 103, 41, 32, 91, 119, 105, 116, 104, 32, 76, 79, 65, 68, 32, 61, 32, 66, 114, 111, 97, 100, 99, 97, 115, 116, 83, 99, 97, 108, 101, 77, 97, 115, 107, 76, 111, 97, 100, 60, 102, 108, 111, 97, 116, 44, 32, 102, 108, 111, 97, 116, 44, 32, 95, 95, 110, 118, 95, 98, 111, 111, 108, 44, 32, 50, 85, 76, 44, 32, 115, 105, 103, 110, 101, 100, 32, 105, 110, 116, 62, 59, 32, 83, 84, 79, 82, 69, 32, 61, 32, 68, 105, 114, 101, 99, 116, 83, 116, 111, 114, 101, 60, 102, 108, 111, 97, 116, 44, 32, 102, 108, 111, 97, 116, 62, 59, 32, 67, 111, 109, 112, 117, 116, 101, 84, 121, 112, 101, 32, 61, 32, 102, 108, 111, 97, 116, 59, 32, 105, 110, 116, 32, 112, 97, 99, 107, 95, 115, 105, 122, 101, 32, 61, 32, 49, 59, 32, 105, 110, 116, 32, 99, 111, 108, 115, 95, 112, 101, 114, 95, 116, 104, 114, 101, 97, 100, 32, 61, 32, 50, 50, 59, 32, 105, 110, 116, 32, 116, 104, 114, 101, 97, 100, 95, 103, 114, 111, 117, 112, 95, 119, 105, 100, 116, 104, 32, 61, 32, 51, 50, 59, 32, 105, 110, 116, 32, 114, 111, 119, 115, 95, 112, 101, 114, 95, 97, 99, 99, 101, 115, 115, 32, 61, 32, 49, 59, 32, 95, 95, 110, 118, 95, 98, 111, 111, 108, 32, 112, 97, 100, 100, 105, 110, 103, 32, 61, 32, 102, 97, 108, 115, 101, 59, 32, 65, 108, 103, 111, 114, 105, 116, 104, 109, 32, 97, 108, 103, 111, 114, 105, 116, 104, 109, 32, 61, 32, 65, 108, 103, 111, 114, 105, 116, 104, 109, 58, 58, 107, 83, 111, 102, 116, 109, 97, 120, 93};
.global .align 1 .b8 __unnamed_265[363] = {118, 111, 105, 100, 32, 83, 111, 102, 116, 109, 97, 120, 87, 97, 114, 112, 73, 109, 112, 108, 40, 76, 79, 65, 68, 44, 32, 83, 84, 79, 82, 69, 44, 32, 115, 105, 103, 110, 101, 100, 32, 108, 111, 110, 103, 44, 32, 115, 105, 103, 110, 101, 100, 32, 108, 111, 110, 103, 41, 32, 91, 119, 105, 116, 104, 32, 76, 79, 65, 68, 32, 61, 32, 66, 114, 111, 97, 100, 99, 97, 115, 116, 83, 99, 97, 108, 101, 77, 97, 115, 107, 76, 111, 97, 100, 60, 102, 108, 111, 97, 116, 44, 32, 102, 108, 111, 97, 116, 44, 32, 95, 95, 110, 118, 95, 98, 111, 111, 108, 44, 32, 50, 85, 76, 44, 32, 115, 105, 103, 110, 101, 100, 32, 105, 110, 116, 62, 59, 32, 83, 84, 79, 82, 69, 32, 61, 32, 68, 105, 114, 101, 99, 116, 83, 116, 111, 114, 101, 60, 102, 108, 111, 97, 116, 44, 32, 102, 108, 111, 97, 116, 62, 59, 32, 67, 111, 109, 112, 117, 116, 101, 84, 121, 112, 101, 32, 61, 32, 102, 108, 111, 97, 116, 59, 32, 105, 110, 116, 32, 112, 97, 99, 107, 95, 115, 105, 122, 101, 32, 61, 32, 49, 59, 32, 105, 110, 116, 32, 99, 111, 108, 115, 95, 112, 101, 114, 95, 116, 104, 114, 101, 97, 100, 32, 61, 32, 50, 50, 59, 32, 105, 110, 116, 32, 116, 104, 114, 101, 97, 100, 95, 103, 114, 111, 117, 112, 95, 119, 105, 100, 116, 104, 32, 61, 32, 51, 50, 59, 32, 105, 110, 116, 32, 114, 111, 119, 115, 95, 112, 101, 114, 95, 97, 99, 99, 101, 115, 115, 32, 61, 32, 49, 59, 32, 95, 95, 110, 118, 95, 98, 111, 111, 108, 32, 112, 97, 100, 100, 105, 110, 103, 32, 61, 32, 116, 114, 117, 101, 59, 32, 65, 108, 103, 111, 114, 105, 116, 104, 109, 32, 97, 108, 103, 111, 114, 105, 116, 104, 109, 32, 61, 32, 65, 108, 103, 111, 114, 105, 116, 104, 109, 58, 58, 107, 83, 111, 102, 116, 109, 97, 120, 93};
.global .align 1 .b8 __unnamed_266[364] = {118, 111, 105, 100, 32, 83, 111, 102, 116, 109, 97, 120, 87, 97, 114, 112, 73, 109, 112, 108, 40, 76, 79, 65, 68, 44, 32, 83, 84, 79, 82, 69, 44, 32, 115, 105, 103, 110, 101, 100, 32, 108, 111, 110, 103, 44, 32, 115, 105, 103, 110, 101, 100, 32, 108, 111, 110, 103, 41, 32, 91, 119, 105, 116, 104, 32, 76, 79, 65, 68, 32, 61, 32, 66, 114, 111, 97, 100, 99, 97, 115, 116, 83, 99, 97, 108, 101, 77, 97, 115, 107, 76, 111, 97, 100, 60, 102, 108, 111, 97, 116, 44, 32, 102, 108, 111, 97, 116, 44, 32, 95, 95, 110, 118, 95, 98, 111, 111, 108, 44, 32, 50, 85, 76, 44, 32, 115, 105, 103, 110, 101, 100, 32, 105, 110, 116, 62, 59, 32, 83, 84, 79, 82, 69, 32, 61, 32, 68, 105, 114, 101, 99, 116, 83, 116, 111, 114, 101, 60, 102, 108, 111, 97, 116, 44, 32, 102, 108, 111, 97, 116, 62, 59, 32, 67, 111, 109, 112, 117, 116, 101, 84, 121, 112, 101, 32, 61, 32, 102, 108, 111, 97, 116, 59, 32, 105, 110, 116, 32, 112, 97, 99, 107, 95, 115, 105, 122, 101, 32, 61, 32, 49, 59, 32, 105, 110, 116, 32, 99, 111, 108, 115, 95, 112, 101, 114, 95, 116, 104, 114, 101, 97, 100, 32, 61, 32, 50, 51, 59, 32, 105, 110, 116, 32, 116, 104, 114, 101, 97, 100, 95, 103, 114, 111, 117, 112, 95, 119, 105, 100, 116, 104, 32, 61, 32, 51, 50, 59, 32, 105, 110, 116, 32, 114, 111, 119, 115, 95, 112, 101, 114, 95, 97, 99, 99, 101, 115, 115, 32, 61, 32, 49, 59, 32, 95, 95, 110, 118, 95, 98, 111, 111, 108, 32, 112, 97, 100, 100, 105, 110, 103, 32, 61, 32, 102, 97, 108, 115, 101, 59, 32, 65, 108, 103, 111, 114, 105, 116, 104, 109, 32, 97, 108, 103, 111, 114, 105, 116, 104, 109, 32, 61, 32, 65, 108, 103, 111, 114, 105, 116, 104, 109, 58, 58, 107, 83, 111, 102, 116, 109, 97, 120, 93};
.global .align 1 .b8 __unnamed_267[363] = {118, 111, 105, 100, 32, 83, 111, 102, 116, 109, 97, 120, 87, 97, 114, 112, 73, 109, 112, 108, 40, 76, 79, 65, 68, 44, 32, 83, 84, 79, 82, 69, 44, 32, 115, 105, 103, 110, 101, 100, 32, 108, 111, 110, 103, 44, 32, 115, 105, 103, 110, 101, 100, 32, 108, 111, 110, 103, 41, 32, 91, 119, 105, 116, 104, 32, 76, 79, 65, 68, 32, 61, 32, 66, 114, 111, 97, 100, 99, 97, 115, 116, 83, 99, 97, 108, 101, 77, 97, 115, 107, 76, 111, 97, 100, 60, 102, 108, 111, 97, 116, 44, 32, 102, 108, 111, 97, 116, 44, 32, 95, 95, 110, 118, 95, 98, 111, 111, 108, 44, 32, 50, 85, 76, 44, 32, 115, 105, 103, 110, 101, 100, 32, 105, 110, 116, 62, 59, 32, 83, 84, 79, 82, 69, 32, 61, 32, 68, 105, 114, 101, 99, 116, 83, 116, 111, 114, 101, 60, 102, 108, 111, 97, 116, 44, 32, 102, 108, 111, 97, 116, 62, 59, 32, 67, 111, 109, 112, 117, 116, 101, 84, 121, 112, 101, 32, 61, 32, 102, 108, 111, 97, 116, 59, 32, 105, 110, 116, 32, 112, 97, 99, 107, 95, 115, 105, 122, 101, 32, 61, 32, 49, 59, 32, 105, 110, 116, 32, 99, 111, 108, 115, 95, 112, 101, 114, 95, 116, 104, 114, 101, 97, 100, 32, 61, 32, 50, 51, 59, 32, 105, 110, 116, 32, 116, 104, 114, 101, 97, 100, 95, 103, 114, 111, 117, 112, 95, 119, 105, 100, 116, 104, 32, 61, 32, 51, 50, 59, 32, 105, 110, 116, 32, 114, 111, 119, 115, 95, 112, 101, 114, 95, 97, 99, 99, 101, 115, 115, 32, 61, 32, 49, 59, 32, 95, 95, 110, 118, 95, 98, 111, 111, 108, 32, 112, 97, 100, 100, 105, 110, 103, 32, 61, 32, 116, 114, 117, 101, 59, 32, 65, 108, 103, 111, 114, 105, 116, 104, 109, 32, 97, 108, 103, 111, 114, 105, 116, 104, 109, 32, 61, 32, 65, 108, 103, 111, 114, 105, 116, 104, 109, 58, 58, 107, 83, 111, 102, 116, 109, 97, 120, 93};
.global .align 1 .b8 __unnamed_268[364] = {118, 111, 105, 100, 32, 83, 111, 102, 116, 109, 97, 120, 87, 97, 114, 112, 73, 109, 112, 108, 40, 76, 79, 65, 68, 44, 32, 83, 84, 79, 82, 69, 44, 32, 115, 105, 103, 110, 101, 100, 32, 108, 111, 110, 103, 44, 32, 115, 105, 103, 110, 101, 100, 32, 108, 111, 110, 103, 41, 32, 91, 119, 105, 116, 104, 32, 76, 79, 65, 68, 32, 61, 32, 66, 114, 111, 97, 100, 99, 97, 115, 116, 83, 99, 97, 108, 101, 77, 97, 115, 107, 76, 111, 97, 100, 60, 102, 108, 111, 97, 116, 44, 32, 102, 108, 111, 97, 116, 44, 32, 95, 95, 110, 118, 95, 98, 111, 111, 108, 44, 32, 50, 85, 76, 44, 32, 115, 105, 103, 110, 101, 100, 32, 105, 110, 116, 62, 59, 32, 83, 84, 79, 82, 69, 32, 61, 32, 68, 105, 114, 101, 99, 116, 83, 116, 111, 114, 101, 60, 102, 108, 111, 97, 116, 44, 32, 102, 108, 111, 97, 116, 62, 59, 32, 67, 111, 109, 112, 117, 116, 101, 84, 121, 112, 101, 32, 61, 32, 102, 108, 111, 97, 116, 59, 32, 105, 110, 116, 32, 112, 97, 99, 107, 95, 115, 105, 122, 101, 32, 61, 32, 49, 59, 32, 105, 110, 116, 32, 99, 111, 108, 115, 95, 112, 101, 114, 95, 116, 104, 114, 101, 97, 100, 32, 61, 32, 50, 52, 59, 32, 105, 110, 116, 32, 116, 104, 114, 101, 97, 100, 95, 103, 114, 111, 117, 112, 95, 119, 105, 100, 116, 104, 32, 61, 32, 51, 50, 59, 32, 105, 110, 116, 32, 114, 111, 119, 115, 95, 112, 101, 114, 95, 97, 99, 99, 101, 115, 115, 32, 61, 32, 49, 59, 32, 95, 95, 110, 118, 95, 98, 111, 111, 108, 32, 112, 97, 100, 100, 105, 110, 103, 32, 61, 32, 102, 97, 108, 115, 101, 59, 32, 65, 108, 103, 111, 114, 105, 116, 104, 109, 32, 97, 108, 103, 111, 114, 105, 116, 104, 109, 32, 61, 32, 65, 108, 103, 111, 114, 105, 116, 104, 109, 58, 58, 107, 83, 111, 102, 116, 109, 97, 120, 93};
.global .align 1 .b8 __unnamed_269[363] = {118, 111, 105, 100, 32, 83, 111, 102, 116, 109, 97, 120, 87, 97, 114, 112, 73, 109, 112, 108, 40, 76, 79, 65, 68, 44, 32, 83, 84, 79, 82, 69, 44, 32, 115, 105, 103, 110, 101, 100, 32, 108, 111, 110, 103, 44, 32, 115, 105, 103, 110, 101, 100, 32, 108, 111, 110, 103, 41, 32, 91, 119, 105, 116, 104, 32, 76, 79, 65, 68, 32, 61, 32, 66, 114, 111, 97, 100, 99, 97, 115, 116, 83, 99, 97, 108, 101, 77, 97, 115, 107, 76, 111, 97, 100, 60, 102, 108, 111, 97, 116, 44, 32, 102, 108, 111, 97, 116, 44, 32, 95, 95, 110, 118, 95, 98, 111, 111, 108, 44, 32, 50, 85, 76, 44, 32, 115, 105, 103, 110, 101, 100, 32, 105, 110, 116, 62, 59, 32, 83, 84, 79, 82, 69, 32, 61, 32, 68, 105, 114, 101, 99, 116, 83, 116, 111, 114, 101, 60, 102, 108, 111, 97, 116, 44, 32, 102, 108, 111, 97, 116, 62, 59, 32, 67, 111, 109, 112, 117, 116, 101, 84, 121, 112, 101, 32, 61, 32, 102, 108, 111, 97, 116, 59, 32, 105, 110, 116, 32, 112, 97, 99, 107, 95, 115, 105, 122, 101, 32, 61, 32, 49, 59, 32, 105, 110, 116, 32, 99, 111, 108, 115, 95, 112, 101, 114, 95, 116, 104, 114, 101, 97, 100, 32, 61, 32, 50, 52, 59, 32, 105, 110, 116, 32, 116, 104, 114, 101, 97, 100, 95, 103, 114, 111, 117, 112, 95, 119, 105, 100, 116, 104, 32, 61, 32, 51, 50, 59, 32, 105, 110, 116, 32, 114, 111, 119, 115, 95, 112, 101, 114, 95, 97, 99, 99, 101, 115, 115, 32, 61, 32, 49, 59, 32, 95, 95, 110, 118, 95, 98, 111, 111, 108, 32, 112, 97, 100, 100, 105, 110, 103, 32, 61, 32, 116, 114, 117, 101, 59, 32, 65, 108, 103, 111, 114, 105, 116, 104, 109, 32, 97, 108, 103, 111, 114, 105, 116, 104, 109, 32, 61, 32, 65, 108, 103, 111, 114, 105, 116, 104, 109, 58, 58, 107, 83, 111, 102, 116, 109, 97, 120, 93};
.global .align 1 .b8 __unnamed_270[364] = {118, 111, 105, 100, 32, 83, 111, 102, 116, 109, 97, 120, 87, 97, 114, 112, 73, 109, 112, 108, 40, 76, 79, 65, 68, 44, 32, 83, 84, 79, 82, 69, 44, 32, 115, 105, 103, 110, 101, 100, 32, 108, 111, 110, 103, 44, 32, 115, 105, 103, 110, 101, 100, 32, 108, 111, 110, 103, 41, 32, 91, 119, 105, 116, 104, 32, 76, 79, 65, 68, 32, 61, 32, 66, 114, 111, 97, 100, 99, 97, 115, 116, 83, 99, 97, 108, 101, 77, 97, 115, 107, 76, 111, 97, 100, 60, 102, 108, 111, 97, 116, 44, 32, 102, 108, 111, 97, 116, 44, 32, 95, 95, 110, 118, 95, 98, 111, 111, 108, 44, 32, 50, 85, 76, 44, 32, 115, 105, 103, 110, 101, 100, 32, 105, 110, 116, 62, 59, 32, 83, 84, 79, 82, 69, 32, 61, 32, 68, 105, 114, 101, 99, 116, 83, 116, 111, 114, 101, 60, 102, 108, 111, 97, 116, 44, 32, 102, 108, 111, 97, 116, 62, 59, 32, 67, 111, 109, 112, 117, 116, 101, 84, 121, 112, 101, 32, 61, 32, 102, 108, 111, 97, 116, 59, 32, 105, 110, 116, 32, 112, 97, 99, 107, 95, 115, 105, 122, 101, 32, 61, 32, 49, 59, 32, 105, 110, 116, 32, 99, 111, 108, 115, 95, 112, 101, 114, 95, 116, 104, 114, 101, 97, 100, 32, 61, 32, 50, 53, 59, 32, 105, 110, 116, 32, 116, 104, 114, 101, 97, 100, 95, 103, 114, 111, 117, 112, 95, 119, 105, 100, 116, 104, 32, 61, 32, 51, 50, 59, 32, 105, 110, 116, 32, 114, 111, 119, 115, 95, 112, 101, 114, 95, 97, 99, 99, 101, 115, 115, 32, 61, 32, 49, 59, 32, 95, 95, 110, 118, 95, 98, 111, 111, 108, 32, 112, 97, 100, 100, 105, 110, 103, 32, 61, 32, 102, 97, 108, 115, 101, 59, 32, 65, 108, 103, 111, 114, 105, 116, 104, 109, 32, 97, 108, 103, 111, 114, 105, 116, 104, 109, 32, 61, 32, 65, 108, 103, 111, 114, 105, 116, 104, 109, 58, 58, 107, 83, 111, 102, 116, 109, 97, 120, 93};
.global .align 1 .b8 __unnamed_271[363] = {118, 111, 105, 100, 32, 83, 111, 102, 116, 109, 97, 120, 87, 97, 114, 112, 73, 109, 112, 108, 40, 76, 79, 65, 68, 44, 32, 83, 84, 79, 82, 69, 44, 32, 115, 105, 103, 110, 101, 100, 32, 108, 111, 110, 103, 44, 32, 115, 105, 103, 110, 101, 100, 32, 108, 111, 110, 103, 41, 32, 91, 119, 105, 116, 104, 32, 76, 79, 65, 68, 32, 61, 32, 66, 114, 111, 97, 100, 99, 97, 115, 116, 83, 99, 97, 108, 101, 77, 97, 115, 107, 76, 111, 97, 100, 60, 102, 108, 111, 97, 116, 44, 32, 102, 108, 111, 97, 116, 44, 32, 95, 95, 110, 118, 95, 98, 111, 111, 108, 44, 32, 50, 85, 76, 44, 32, 115, 105, 103, 110, 101, 100, 32, 105, 110, 116, 62, 59, 32, 83, 84, 79, 82, 69, 32, 61, 32, 68, 105, 114, 101, 99, 116, 83, 116, 111, 114, 101, 60, 102, 108, 111, 97, 116, 44, 32, 102, 108, 111, 97, 116, 62, 59, 32, 67, 111, 109, 112, 117, 116, 101, 84, 121, 112, 101, 32, 61, 32, 102, 108, 111, 97, 116, 59, 32, 105, 110, 116, 32, 112, 97, 99, 107, 95, 115, 105, 122, 101, 32, 61, 32, 49, 59, 32, 105, 110, 116, 32, 99, 111, 108, 115, 95, 112, 101, 114, 95, 116, 104, 114, 101, 97, 100, 32, 61, 32, 50, 53, 59, 32, 105, 110, 116, 32, 116, 104, 114, 101, 97, 100, 95, 103, 114, 111, 117, 112, 95, 119, 105, 100, 116, 104, 32, 61, 32, 51, 50, 59, 32, 105, 110, 116, 32, 114, 111, 119, 115, 95, 112, 101, 114, 95, 97, 99, 99, 101, 115, 115, 32, 61, 32, 49, 59, 32, 95, 95, 110, 118, 95, 98, 111, 111, 108, 32, 112, 97, 100, 100, 105, 110, 103, 32, 61, 32, 116, 114, 117, 101, 59, 32, 65, 108, 103, 111, 114, 105, 116, 104, 109, 32, 97, 108, 103, 111, 114, 105, 116, 104, 109, 32, 61, 32, 65, 108, 103, 111, 114, 105, 116, 104, 109, 58, 58, 107, 83, 111, 102, 116, 109, 97, 120, 93};
.global .align 1 .b8 __unnamed_272[364] = {118, 111, 105, 100, 32, 83, 111, 102, 116, 109, 97, 120, 87, 97, 114, 112, 73, 109, 112, 108, 40, 76, 79, 65, 68, 44, 32, 83, 84, 79, 82, 69, 44, 32, 115, 105, 103, 110, 101, 100, 32, 108, 111, 110, 103, 44, 32, 115, 105, 103, 110, 101, 100, 32, 108, 111, 110, 103, 41, 32, 91, 119, 105, 116, 104, 32, 76, 79, 65, 68, 32, 61, 32, 66, 114, 111, 97, 100, 99, 97, 115, 116, 83, 99, 97, 108, 101, 77, 97, 115, 107, 76, 111, 97, 100, 60, 102, 108, 111, 97, 116, 44, 32, 102, 108, 111, 97, 116, 44, 32, 95, 95, 110, 118, 95, 98, 111, 111, 108, 44, 32, 50, 85, 76, 44, 32, 115, 105, 103, 110, 101, 100, 32, 105, 110, 116, 62, 59, 32, 83, 84, 79, 82, 69, 32, 61, 32, 68, 105, 114, 101, 99, 116, 83, 116, 111, 114, 101, 60, 102, 108, 111, 97, 116, 44, 32, 102, 108, 111, 97, 116, 62, 59, 32, 67, 111, 109, 112, 117, 116, 101, 84, 121, 112, 101, 32, 61, 32, 102, 108, 111, 97, 116, 59, 32, 105, 110, 116, 32, 112, 97, 99, 107, 95, 115, 105, 122, 101, 32, 61, 32, 49, 59, 32, 105, 110, 116, 32, 99, 111, 108, 115, 95, 112, 101, 114, 95, 116, 104, 114, 101, 97, 100, 32, 61, 32, 50, 54, 59, 32, 105, 110, 116, 32, 116, 104, 114, 101, 97, 100, 95, 103, 114, 111, 117, 112, 95, 119, 105, 100, 116, 104, 32, 61, 32, 51, 50, 59, 32, 105, 110, 116, 32, 114, 111, 119, 115, 95, 112, 101, 114, 95, 97, 99, 99, 101, 115, 115, 32, 61, 32, 49, 59, 32, 95, 95, 110, 118, 95, 98, 111, 111, 108, 32, 112, 97, 100, 100, 105, 110, 103, 32, 61, 32, 102, 97, 108, 115, 101, 59, 32, 65, 108, 103, 111, 114, 105, 116, 104, 109, 32, 97, 108, 103, 111, 114, 105, 116, 104, 109, 32, 61, 32, 65, 108, 103, 111, 114, 105, 116, 104, 109, 58, 58, 107, 83, 111, 102, 116, 109, 97, 120, 93};
.global .align 1 .b8 __unnamed_273[363] = {118, 111, 105, 100, 32, 83, 111, 102, 116, 109, 97, 120, 87, 97, 114, 112, 73, 109, 112, 108, 40, 76, 79, 65, 68, 44, 32, 83, 84, 79, 82, 69, 44, 32, 115, 105, 103, 110, 101, 100, 32, 108, 111, 110, 103, 44, 32, 115, 105, 103, 110, 101, 100, 32, 108, 111, 110, 103, 41, 32, 91, 119, 105, 116, 104, 32, 76, 79, 65, 68, 32, 61, 32, 66, 114, 111, 97, 100, 99, 97, 115, 116, 83, 99, 97, 108, 101, 77, 97, 115, 107, 76, 111, 97, 100, 60, 102, 108, 111, 97, 116, 44, 32, 102, 108, 111, 97, 116, 44, 32, 95, 95, 110, 118, 95, 98, 111, 111, 108, 44, 32, 50, 85, 76, 44, 32, 115, 105, 103, 110, 101, 100, 32, 105, 110, 116, 62, 59, 32, 83, 84, 79, 82, 69, 32, 61, 32, 68, 105, 114, 101, 99, 116, 83, 116, 111, 114, 101, 60, 102, 108, 111, 97, 116, 44, 32, 102, 108, 111, 97, 116, 62, 59, 32, 67, 111, 109, 112, 117, 116, 101, 84, 121, 112, 101, 32, 61, 32, 102, 108, 111, 97, 116, 59, 32, 105, 110, 116, 32, 112, 97, 99, 107, 95, 115, 105, 122, 101, 32, 61, 32, 49, 59, 32, 105, 110, 116, 32, 99, 111, 108, 115, 95, 112, 101, 114, 95, 116, 104, 114, 101, 97, 100, 32, 61, 32, 50, 54, 59, 32, 105, 110, 116, 32, 116, 104, 114, 101, 97, 100, 95, 103, 114, 111, 117, 112, 95, 119, 105, 100, 116, 104, 32, 61, 32, 51, 50, 59, 32, 105, 110, 116, 32, 114, 111, 119, 115, 95, 112, 101, 114, 95, 97, 99, 99, 101, 115, 115, 32, 61, 32, 49, 59, 32, 95, 95, 110, 118, 95, 98, 111, 111, 108, 32, 112, 97, 100, 100, 105, 110, 103, 32, 61, 32, 116, 114, 117, 101, 59, 32, 65, 108, 103, 111, 114, 105, 116, 104, 109, 32, 97, 108, 103, 111, 114, 105, 116, 104, 109, 32, 61, 32, 65, 108, 103, 111, 114, 105, 116, 104, 109, 58, 58, 107, 83, 111, 102, 116, 109, 97, 120, 93};
.global .align 1 .b8 __unnamed_274[364] = {118, 111, 105, 100, 32, 83, 111, 102, 116, 109, 97, 120, 87, 97, 114, 112, 73, 109, 112, 108, 40, 76, 79, 65, 68, 44, 32, 83, 84, 79, 82, 69, 44, 32, 115, 105, 103, 110, 101, 100, 32, 108, 111, 110, 103, 44, 32, 115, 105, 103, 110, 101, 100, 32, 108, 111, 110, 103, 41, 32, 91, 119, 105, 116, 104, 32, 76, 79, 65, 68, 32, 61, 32, 66, 114, 111, 97, 100, 99, 97, 115, 116, 83, 99, 97, 108, 101, 77, 97, 115, 107, 76, 111, 97, 100, 60, 102, 108, 111, 97, 116, 44, 32, 102, 108, 111, 97, 116, 44, 32, 95, 95, 110, 118, 95, 98, 111, 111, 108, 44, 32, 50, 85, 76, 44, 32, 115, 105, 103, 110, 101, 100, 32, 105, 110, 116, 62, 59, 32, 83, 84, 79, 82, 69, 32, 61, 32, 68, 105, 114, 101, 99, 116, 83, 116, 111, 114, 101, 60, 102, 108, 111, 97, 116, 44, 32, 102, 108, 111, 97, 116, 62, 59, 32, 67, 111, 109, 112, 117, 116, 101, 84, 121, 112, 101, 32, 61, 32, 102, 108, 111, 97, 116, 59, 32, 105, 110, 116, 32, 112, 97, 99, 107, 95, 115, 105, 122, 101, 32, 61, 32, 49, 59, 32, 105, 110, 116, 32, 99, 111, 108, 115, 95, 112, 101, 114, 95, 116, 104, 114, 101, 97, 100, 32, 61, 32, 50, 55, 59, 32, 105, 110, 116, 32, 116, 104, 114, 101, 97, 100, 95, 103, 114, 111, 117, 112, 95, 119, 105, 100, 116, 104, 32, 61, 32, 51, 50, 59, 32, 105, 110, 116, 32, 114, 111, 119, 115, 95, 112, 101, 114, 95, 97, 99, 99, 101, 115, 115, 32, 61, 32, 49, 59, 32, 95, 95, 110, 118, 95, 98, 111, 111, 108, 32, 112, 97, 100, 100, 105, 110, 103, 32, 61, 32, 102, 97, 108, 115, 101, 59, 32, 65, 108, 103, 111, 114, 105, 116, 104, 109, 32, 97, 108, 103, 111, 114, 105, 116, 104, 109, 32, 61, 32, 65, 108, 103, 111, 114, 105, 116, 104, 109, 58, 58, 107, 83, 111, 102, 116, 109, 97, 120, 93};
.global .align 1 .b8 __unnamed_275[363] = {118, 111, 105, 100, 32, 83, 111, 102, 116, 109, 97, 120, 87, 97, 114, 112, 73, 109, 112, 108, 40, 76, 79, 65, 68, 44, 32, 83, 84, 79, 82, 69, 44, 32, 115, 105, 103, 110, 101, 100, 32, 108, 111, 110, 103, 44, 32, 115, 105, 103, 110, 101, 100, 32, 108, 111, 110, 103, 41, 32, 91, 119, 105, 116, 104, 32, 76, 79, 65, 68, 32, 61, 32, 66, 114, 111, 97, 100, 99, 97, 115, 116, 83, 99, 97, 108, 101, 77, 97, 115, 107, 76, 111, 97, 100, 60, 102, 108, 111, 97, 116, 44, 32, 102, 108, 111, 97, 116, 44, 32, 95, 95, 110, 118, 95, 98, 111, 111, 108, 44, 32, 50, 85, 76, 44, 32, 115, 105, 103, 110, 101, 100, 32, 105, 110, 116, 62, 59, 32, 83, 84, 79, 82, 69, 32, 61, 32, 68, 105, 114, 101, 99, 116, 83, 116, 111, 114, 101, 60, 102, 108, 111, 97, 116, 44, 32, 102, 108, 111, 97, 116, 62, 59, 32, 67, 111, 109, 112, 117, 116, 101, 84, 121, 112, 101, 32, 61, 32, 102, 108, 111, 97, 116, 59, 32, 105, 110, 116, 32, 112, 97, 99, 107, 95, 115, 105, 122, 101, 32, 61, 32, 49, 59, 32, 105, 110, 116, 32, 99, 111, 108, 115, 95, 112, 101, 114, 95, 116, 104, 114, 101, 97, 100, 32, 61, 32, 50, 55, 59, 32, 105, 110, 116, 32, 116, 104, 114, 101, 97, 100, 95, 103, 114, 111, 117, 112, 95, 119, 105, 100, 116, 104, 32, 61, 32, 51, 50, 59, 32, 105, 110, 116, 32, 114, 111, 119, 115, 95, 112, 101, 114, 95, 97, 99, 99, 101, 115, 115, 32, 61, 32, 49, 59, 32, 95, 95, 110, 118, 95, 98, 111, 111, 108, 32, 112, 97, 100, 100, 105, 110, 103, 32, 61, 32, 116, 114, 117, 101, 59, 32, 65, 108, 103, 111, 114, 105, 116, 104, 109, 32, 97, 108, 103, 111, 114, 105, 116, 104, 109, 32, 61, 32, 65, 108, 103, 111, 114, 105, 116, 104, 109, 58, 58, 107, 83, 111, 102, 116, 109, 97, 120, 93};
.global .align 1 .b8 __unnamed_276[364] = {118, 111, 105, 100, 32, 83, 111, 102, 116, 109, 97, 120, 87, 97, 114, 112, 73, 109, 112, 108, 40, 76, 79, 65, 68, 44, 32, 83, 84, 79, 82, 69, 44, 32, 115, 105, 103, 110, 101, 100, 32, 108, 111, 110, 103, 44, 32, 115, 105, 103, 110, 101, 100, 32, 108, 111, 110, 103, 41, 32, 91, 119, 105, 116, 104, 32, 76, 79, 65, 68, 32, 61, 32, 66, 114, 111, 97, 100, 99, 97, 115, 116, 83, 99, 97, 108, 101, 77, 97, 115, 107, 76, 111, 97, 100, 60, 102, 108, 111, 97, 116, 44, 32, 102, 108, 111, 97, 116, 44, 32, 95, 95, 110, 118, 95, 98, 111, 111, 108, 44, 32, 50, 85, 76, 44, 32, 115, 105, 103, 110, 101, 100, 32, 105, 110, 116, 62, 59, 32, 83, 84, 79, 82, 69, 32, 61, 32, 68, 105, 114, 101, 99, 116, 83, 116, 111, 114, 101, 60, 102, 108, 111, 97, 116, 44, 32, 102, 108, 111, 97, 116, 62, 59, 32, 67, 111, 109, 112, 117, 116, 101, 84, 121, 112, 101, 32, 61, 32, 102, 108, 111, 97, 116, 59, 32, 105, 110, 116, 32, 112, 97, 99, 107, 95, 115, 105, 122, 101, 32, 61, 32, 49, 59, 32, 105, 110, 116, 32, 99, 111, 108, 115, 95, 112, 101, 114, 95, 116, 104, 114, 101, 97, 100, 32, 61, 32, 50, 56, 59, 32, 105, 110, 116, 32, 116, 104, 114, 101, 97, 100, 95, 103, 114, 111, 117, 112, 95, 119, 105, 100, 116, 104, 32, 61, 32, 51, 50, 59, 32, 105, 110, 116, 32, 114, 111, 119, 115, 95, 112, 101, 114, 95, 97, 99, 99, 101, 115, 115, 32, 61, 32, 49, 59, 32, 95, 95, 110, 118, 95, 98, 111, 111, 108, 32, 112, 97, 100, 100, 105, 110, 103, 32, 61, 32, 102, 97, 108, 115, 101, 59, 32, 65, 108, 103, 111, 114, 105, 116, 104, 109, 32, 97, 108, 103, 111, 114, 105, 116, 104, 109, 32, 61, 32, 65, 108, 103, 111, 114, 105, 116, 104, 109, 58, 58, 107, 83, 111, 102, 116, 109, 97, 120, 93};
.global .align 1 .b8 __unnamed_277[363] = {118, 111, 105, 100, 32, 83, 111, 102, 116, 109, 97, 120, 87, 97, 114, 112, 73, 109, 112, 108, 40, 76, 79, 65, 68, 44, 32, 83, 84, 79, 82, 69, 44, 32, 115, 105, 103, 110, 101, 100, 32, 108, 111, 110, 103, 44, 32, 115, 105, 103, 110, 101, 100, 32, 108, 111, 110, 103, 41, 32, 91, 119, 105, 116, 104, 32, 76, 79, 65, 68, 32, 61, 32, 66, 114, 111, 97, 100, 99, 97, 115, 116, 83, 99, 97, 108, 101, 77, 97, 115, 107, 76, 111, 97, 100, 60, 102, 108, 111, 97, 116, 44, 32, 102, 108, 111, 97, 116, 44, 32, 95, 95, 110, 118, 95, 98, 111, 111, 108, 44, 32, 50, 85, 76, 44, 32, 115, 105, 103, 110, 101, 100, 32, 105, 110, 116, 62, 59, 32, 83, 84, 79, 82, 69, 32, 61, 32, 68, 105, 114, 101, 99, 116, 83, 116, 111, 114, 101, 60, 102, 108, 111, 97, 116, 44, 32, 102, 108, 111, 97, 116, 62, 59, 32, 67, 111, 109, 112, 117, 116, 101, 84, 121, 112, 101, 32, 61, 32, 102, 108, 111, 97, 116, 59, 32, 105, 110, 116, 32, 112, 97, 99, 107, 95, 115, 105, 122, 101, 32, 61, 32, 49, 59, 32, 105, 110, 116, 32, 99, 111, 108, 115, 95, 112, 101, 114, 95, 116, 104, 114, 101, 97, 100, 32, 61, 32, 50, 56, 59, 32, 105, 110, 116, 32, 116, 104, 114, 101, 97, 100, 95, 103, 114, 111, 117, 112, 95, 119, 105, 100, 116, 104, 32, 61, 32, 51, 50, 59, 32, 105, 110, 116, 32, 114, 111, 119, 115, 95, 112, 101, 114, 95, 97, 99, 99, 101, 115, 115, 32, 61, 32, 49, 59, 32, 95, 95, 110, 118, 95, 98, 111, 111, 108, 32, 112, 97, 100, 100, 105, 110, 103, 32, 61, 32, 116, 114, 117, 101, 59, 32, 65, 108, 103, 111, 114, 105, 116, 104, 109, 32, 97, 108, 103, 111, 114, 105, 116, 104, 109, 32, 61, 32, 65, 108, 103, 111, 114, 105, 116, 104, 109, 58, 58, 107, 83, 111, 102, 116, 109, 97, 120, 93};
.global .align 1 .b8 __unnamed_278[364] = {118, 111, 105, 100, 32, 83, 111, 102, 116, 109, 97, 120, 87, 97, 114, 112, 73, 109, 112, 108, 40, 76, 79, 65, 68, 44, 32, 83, 84, 79, 82, 69, 44, 32, 115, 105, 103, 110, 101, 100, 32, 108, 111, 110, 103, 44, 32, 115, 105, 103, 110, 101, 100, 32, 108, 111, 110, 103, 41, 32, 91, 119, 105, 116, 104, 32, 76, 79, 65, 68, 32, 61, 32, 66, 114, 111, 97, 100, 99, 97, 115, 116, 83, 99, 97, 108, 101, 77, 97, 115, 107, 76, 111, 97, 100, 60, 102, 108, 111, 97, 116, 44, 32, 102, 108, 111, 97, 116, 44, 32, 95, 95, 110, 118, 95, 98, 111, 111, 108, 44, 32, 50, 85, 76, 44, 32, 115, 105, 103, 110, 101, 100, 32, 105, 110, 116, 62, 59, 32, 83, 84, 79, 82, 69, 32, 61, 32, 68, 105, 114, 101, 99, 116, 83, 116, 111, 114, 101, 60, 102, 108, 111, 97, 116, 44, 32, 102, 108, 111, 97, 116, 62, 59, 32, 67, 111, 109, 112, 117, 116, 101, 84, 121, 112, 101, 32, 61, 32, 102, 108, 111, 97, 116, 59, 32, 105, 110, 116, 32, 112, 97, 99, 107, 95, 115, 105, 122, 101, 32, 61, 32, 49, 59, 32, 105, 110, 116, 32, 99, 111, 108, 115, 95, 112, 101, 114, 95, 116, 104, 114, 101, 97, 100, 32, 61, 32, 50, 57, 59, 32, 105, 110, 116, 32, 116, 104, 114, 101, 97, 100, 95, 103, 114, 111, 117, 112, 95, 119, 105, 100, 116, 104, 32, 61, 32, 51, 50, 59, 32, 105, 110, 116, 32, 114, 111, 119, 115, 95, 112, 101, 114, 95, 97, 99, 99, 101, 115, 115, 32, 61, 32, 49, 59, 32, 95, 95, 110, 118, 95, 98, 111, 111, 108, 32, 112, 97, 100, 100, 105, 110, 103, 32, 61, 32, 102, 97, 108, 115, 101, 59, 32, 65, 108, 103, 111, 114, 105, 116, 104, 109, 32, 97, 108, 103, 111, 114, 105, 116, 104, 109, 32, 61, 32, 65, 108, 103, 111, 114, 105, 116, 104, 109, 58, 58, 107, 83, 111, 102, 116, 109, 97, 120, 93};
.global .align 1 .b8 __unnamed_279[363] = {118, 111, 105, 100, 32, 83, 111, 102, 116, 109, 97, 120, 87, 97, 114, 112, 73, 109, 112, 108, 40, 76, 79, 65, 68, 44, 32, 83, 84, 79, 82, 69, 44, 32, 115, 105, 103, 110, 101, 100, 32, 108, 111, 110, 103, 44, 32, 115, 105, 103, 110, 101, 100, 32, 108, 111, 110, 103, 41, 32, 91, 119, 105, 116, 104, 32, 76, 79, 65, 68, 32, 61, 32, 66, 114, 111, 97, 100, 99, 97, 115, 116, 83, 99, 97, 108, 101, 77, 97, 115, 107, 76, 111, 97, 100, 60, 102, 108, 111, 97, 116, 44, 32, 102, 108, 111, 97, 116, 44, 32, 95, 95, 110, 118, 95, 98, 111, 111, 108, 44, 32, 50, 85, 76, 44, 32, 115, 105, 103, 110, 101, 100, 32, 105, 110, 116, 62, 59, 32, 83, 84, 79, 82, 69, 32, 61, 32, 68, 105, 114, 101, 99, 116, 83, 116, 111, 114, 101, 60, 102, 108, 111, 97, 116, 44, 32, 102, 108, 111, 97, 116, 62, 59, 32, 67, 111, 109, 112, 117, 116, 101, 84, 121, 112, 101, 32, 61, 32, 102, 108, 111, 97, 116, 59, 32, 105, 110, 116, 32, 112, 97, 99, 107, 95, 115, 105, 122, 101, 32, 61, 32, 49, 59, 32, 105, 110, 116, 32, 99, 111, 108, 115, 95, 112, 101, 114, 95, 116, 104, 114, 101, 97, 100, 32, 61, 32, 50, 57, 59, 32, 105, 110, 116, 32, 116, 104, 114, 101, 97, 100, 95, 103, 114, 111, 117, 112, 95, 119, 105, 100, 116, 104, 32, 61, 32, 51, 50, 59, 32, 105, 110, 116, 32, 114, 111, 119, 115, 95, 112, 101, 114, 95, 97, 99, 99, 101, 115, 115, 32, 61, 32, 49, 59, 32, 95, 95, 110, 118, 95, 98, 111, 111, 108, 32, 112, 97, 100, 100, 105, 110, 103, 32, 61, 32, 116, 114, 117, 101, 59, 32, 65, 108, 103, 111, 114, 105, 116, 104, 109, 32, 97, 108, 103, 111, 114, 105, 116, 104, 109, 32, 61, 32, 65, 108, 103, 111, 114, 105, 116, 104, 109, 58, 58, 107, 83, 111, 102, 116, 109, 97, 120, 93};
.global .align 1 .b8 __unnamed_280[364] = {118, 111, 105, 100, 32, 83, 111, 102, 116, 109, 97, 120, 87, 97, 114, 112, 73, 109, 112, 108, 40, 76, 79, 65, 68, 44, 32, 83, 84, 79, 82, 69, 44, 32, 115, 105, 103, 110, 101, 100, 32, 108, 111, 110, 103, 44, 32, 115, 105, 103, 110, 101, 100, 32, 108, 111, 110, 103, 41, 32, 91, 119, 105, 116, 104, 32, 76, 79, 65, 68, 32, 61, 32, 66, 114, 111, 97, 100, 99, 97, 115, 116, 83, 99, 97, 108, 101, 77, 97, 115, 107, 76, 111, 97, 100, 60, 102, 108, 111, 97, 116, 44, 32, 102, 108, 111, 97, 116, 44, 32, 95, 95, 110, 118, 95, 98, 111, 111, 108, 44, 32, 50, 85, 76, 44, 32, 115, 105, 103, 110, 101, 100, 32, 105, 110, 116, 62, 59, 32, 83, 84, 79, 82, 69, 32, 61, 32, 68, 105, 114, 101, 99, 116, 83, 116, 111, 114, 101, 60, 102, 108, 111, 97, 116, 44, 32, 102, 108, 111, 97, 116, 62, 59, 32, 67, 111, 109, 112, 117, 116, 101, 84, 121, 112, 101, 32, 61, 32, 102, 108, 111, 97, 116, 59, 32, 105, 110, 116, 32, 112, 97, 99, 107, 95, 115, 105, 122, 101, 32, 61, 32, 49, 59, 32, 105, 110, 116, 32, 99, 111, 108, 115, 95, 112, 101, 114, 95, 116, 104, 114, 101, 97, 100, 32, 61, 32, 51, 48, 59, 32, 105, 110, 116, 32, 116, 104, 114, 101, 97, 100, 95, 103, 114, 111, 117, 112, 95, 119, 105, 100, 116, 104, 32, 61, 32, 51, 50, 59, 32, 105, 110, 116, 32, 114, 111, 119, 115, 95, 112, 101, 114, 95, 97, 99, 99, 101, 115, 115, 32, 61, 32, 49, 59, 32, 95, 95, 110, 118, 95, 98, 111, 111, 108, 32, 112, 97, 100, 100, 105, 110, 103, 32, 61, 32, 102, 97, 108, 115, 101, 59, 32, 65, 108, 103, 111, 114, 105, 116, 104, 109, 32, 97, 108, 103, 111, 114, 105, 116, 104, 109, 32, 61, 32, 65, 108, 103, 111, 114, 105, 116, 104, 109, 58, 58, 107, 83, 111, 102, 116, 109, 97, 120, 93};
.global .align 1 .b8 __unnamed_281[363] = {118, 111, 105, 100, 32, 83, 111, 102, 116, 109, 97, 120, 87, 97, 114, 112, 73, 109, 112, 108, 40, 76, 79, 65, 68, 44, 32, 83, 84, 79, 82, 69, 44, 32, 115, 105, 103, 110, 101, 100, 32, 108, 111, 110, 103, 44, 32, 115, 105, 103, 110, 101, 100, 32, 108, 111, 110, 103, 41, 32, 91, 119, 105, 116, 104, 32, 76, 79, 65, 68, 32, 61, 32, 66, 114, 111, 97, 100, 99, 97, 115, 116, 83, 99, 97, 108, 101, 77, 97, 115, 107, 76, 111, 97, 100, 60, 102, 108, 111, 97, 116, 44, 32, 102, 108, 111, 97, 116, 44, 32, 95, 95, 110, 118, 95, 98, 111, 111, 108, 44, 32, 50, 85, 76, 44, 32, 115, 105, 103, 110, 101, 100, 32, 105, 110, 116, 62, 59, 32, 83, 84, 79, 82, 69, 32, 61, 32, 68, 105, 114, 101, 99, 116, 83, 116, 111, 114, 101, 60, 102, 108, 111, 97, 116, 44, 32, 102, 108, 111, 97, 116, 62, 59, 32, 67, 111, 109, 112, 117, 116, 101, 84, 121, 112, 101, 32, 61, 32, 102, 108, 111, 97, 116, 59, 32, 105, 110, 116, 32, 112, 97, 99, 107, 95, 115, 105, 122, 101, 32, 61, 32, 49, 59, 32, 105, 110, 116, 32, 99, 111, 108, 115, 95, 112, 101, 114, 95, 116, 104, 114, 101, 97, 100, 32, 61, 32, 51, 48, 59, 32, 105, 110, 116, 32, 116, 104, 114, 101, 97, 100, 95, 103, 114, 111, 117, 112, 95, 119, 105, 100, 116, 104, 32, 61, 32, 51, 50, 59, 32, 105, 110, 116, 32, 114, 111, 119, 115, 95, 112, 101, 114, 95, 97, 99, 99, 101, 115, 115, 32, 61, 32, 49, 59, 32, 95, 95, 110, 118, 95, 98, 111, 111, 108, 32, 112, 97, 100, 100, 105, 110, 103, 32, 61, 32, 116, 114, 117, 101, 59, 32, 65, 108, 103, 111, 114, 105, 116, 104, 109, 32, 97, 108, 103, 111, 114, 105, 116, 104, 109, 32, 61, 32, 65, 108, 103, 111, 114, 105, 116, 104, 109, 58, 58, 107, 83, 111, 102, 116, 109, 97, 120, 93};
.global .align 1 .b8 __unnamed_282[364] = {118, 111, 105, 100, 32, 83, 111, 102, 116, 109, 97, 120, 87, 97, 114, 112, 73, 109, 112, 108, 40, 76, 79, 65, 68, 44, 32, 83, 84, 79, 82, 69, 44, 32, 115, 105, 103, 110, 101, 100, 32, 108, 111, 110, 103, 44, 32, 115, 105, 103, 110, 101, 100, 32, 108, 111, 110, 103, 41, 32, 91, 119, 105, 116, 104, 32, 76, 79, 65, 68, 32, 61, 32, 66, 114, 111, 97, 100, 99, 97, 115, 116, 83, 99, 97, 108, 101, 77, 97, 115, 107, 76, 111, 97, 100, 60, 102, 108, 111, 97, 116, 44, 32, 102, 108, 111, 97, 116, 44, 32, 95, 95, 110, 118, 95, 98, 111, 111, 108, 44, 32, 50, 85, 76, 44, 32, 115, 105, 103, 110, 101, 100, 32, 105, 110, 116, 62, 59, 32, 83, 84, 79, 82, 69, 32, 61, 32, 68, 105, 114, 101, 99, 116, 83, 116, 111, 114, 101, 60, 102, 108, 111, 97, 116, 44, 32, 102, 108, 111, 97, 116, 62, 59, 32, 67, 111, 109, 112, 117, 116, 101, 84, 121, 112, 101, 32, 61, 32, 102, 108, 111, 97, 116, 59, 32, 105, 110, 116, 32, 112, 97, 99, 107, 95, 115, 105, 122, 101, 32, 61, 32, 49, 59, 32, 105, 110, 116, 32, 99, 111, 108, 115, 95, 112, 101, 114, 95, 116, 104, 114, 101, 97, 100, 32, 61, 32, 51, 49, 59, 32, 105, 110, 116, 32, 116, 104, 114, 101, 97, 100, 95, 103, 114, 111, 117, 112, 95, 119, 105, 100, 116, 104, 32, 61, 32, 51, 50, 59, 32, 105, 110, 116, 32, 114, 111, 119, 115, 95, 112, 101, 114, 95, 97, 99, 99, 101, 115, 115, 32, 61, 32, 49, 59, 32, 95, 95, 110, 118, 95, 98, 111, 111, 108, 32, 112, 97, 100, 100, 105, 110, 103, 32, 61, 32, 102, 97, 108, 115, 101, 59, 32, 65, 108, 103, 111, 114, 105, 116, 104, 109, 32, 97, 108, 103, 111, 114, 105, 116, 104, 109, 32, 61, 32, 65, 108, 103, 111, 114, 105, 116, 104, 109, 58, 58, 107, 83, 111, 102, 116, 109, 97, 120, 93};
.global .align 1 .b8 __unnamed_283[363] = {118, 111, 105, 100, 32, 83, 111, 102, 116, 109, 97, 120, 87, 97, 114, 112, 73, 109, 112, 108, 40, 76, 79, 65, 68, 44, 32, 83, 84, 79, 82, 69, 44, 32, 115, 105, 103, 110, 101, 100, 32, 108, 111, 110, 103, 44, 32, 115, 105, 103, 110, 101, 100, 32, 108, 111, 110, 103, 41, 32, 91, 119, 105, 116, 104, 32, 76, 79, 65, 68, 32, 61, 32, 66, 114, 111, 97, 100, 99, 97, 115, 116, 83, 99, 97, 108, 101, 77, 97, 115, 107, 76, 111, 97, 100, 60, 102, 108, 111, 97, 116, 44, 32, 102, 108, 111, 97, 116, 44, 32, 95, 95, 110, 118, 95, 98, 111, 111, 108, 44, 32, 50, 85, 76, 44, 32, 115, 105, 103, 110, 101, 100, 32, 105, 110, 116, 62, 59, 32, 83, 84, 79, 82, 69, 32, 61, 32, 68, 105, 114, 101, 99, 116, 83, 116, 111, 114, 101, 60, 102, 108, 111, 97, 116, 44, 32, 102, 108, 111, 97, 116, 62, 59, 32, 67, 111, 109, 112, 117, 116, 101, 84, 121, 112, 101, 32, 61, 32, 102, 108, 111, 97, 116, 59, 32, 105, 110, 116, 32, 112, 97, 99, 107, 95, 115, 105, 122, 101, 32, 61, 32, 49, 59, 32, 105, 110, 116, 32, 99, 111, 108, 115, 95, 112, 101, 114, 95, 116, 104, 114, 101, 97, 100, 32, 61, 32, 51, 49, 59, 32, 105, 110, 116, 32, 116, 104, 114, 101, 97, 100, 95, 103, 114, 111, 117, 112, 95, 119, 105, 100, 116, 104, 32, 61, 32, 51, 50, 59, 32, 105, 110, 116, 32, 114, 111, 119, 115, 95, 112, 101, 114, 95, 97, 99, 99, 101, 115, 115, 32, 61, 32, 49, 59, 32, 95, 95, 110, 118, 95, 98, 111, 111, 108, 32, 112, 97, 100, 100, 105, 110, 103, 32, 61, 32, 116, 114, 117, 101, 59, 32, 65, 108, 103, 111, 114, 105, 116, 104, 109, 32, 97, 108, 103, 111, 114, 105, 116, 104, 109, 32, 61, 32, 65, 108, 103, 111, 114, 105, 116, 104, 109, 58, 58, 107, 83, 111, 102, 116, 109, 97, 120, 93};
.global .align 1 .b8 __unnamed_284[364] = {118, 111, 105, 100, 32, 83, 111, 102, 116, 109, 97, 120, 87, 97, 114, 112, 73, 109, 112, 108, 40, 76, 79, 65, 68, 44, 32, 83, 84, 79, 82, 69, 44, 32, 115, 105, 103, 110, 101, 100, 32, 108, 111, 110, 103, 44, 32, 115, 105, 103, 110, 101, 100, 32, 108, 111, 110, 103, 41, 32, 91, 119, 105, 116, 104, 32, 76, 79, 65, 68, 32, 61, 32, 66, 114, 111, 97, 100, 99, 97, 115, 116, 83, 99, 97, 108, 101, 77, 97, 115, 107, 76, 111, 97, 100, 60, 102, 108, 111, 97, 116, 44, 32, 102, 108, 111, 97, 116, 44, 32, 95, 95, 110, 118, 95, 98, 111, 111, 108, 44, 32, 50, 85, 76, 44, 32, 115, 105, 103, 110, 101, 100, 32, 105, 110, 116, 62, 59, 32, 83, 84, 79, 82, 69, 32, 61, 32, 68, 105, 114, 101, 99, 116, 83, 116, 111, 114, 101, 60, 102, 108, 111, 97, 116, 44, 32, 102, 108, 111, 97, 116, 62, 59, 32, 67, 111, 109, 112, 117, 116, 101, 84, 121, 112, 101, 32, 61, 32, 102, 108, 111, 97, 116, 59, 32, 105, 110, 116, 32, 112, 97, 99, 107, 95, 115, 105, 122, 101, 32, 61, 32, 49, 59, 32, 105, 110, 116, 32, 99, 111, 108, 115, 95, 112, 101, 114, 95, 116, 104, 114, 101, 97, 100, 32, 61, 32, 51, 50, 59, 32, 105, 110, 116, 32, 116, 104, 114, 101, 97, 100, 95, 103, 114, 111, 117, 112, 95, 119, 105, 100, 116, 104, 32, 61, 32, 51, 50, 59, 32, 105, 110, 116, 32, 114, 111, 119, 115, 95, 112, 101, 114, 95, 97, 99, 99, 101, 115, 115, 32, 61, 32, 49, 59, 32, 95, 95, 110, 118, 95, 98, 111, 111, 108, 32, 112, 97, 100, 100, 105, 110, 103, 32, 61, 32, 102, 97, 108, 115, 101, 59, 32, 65, 108, 103, 111, 114, 105, 116, 104, 109, 32, 97, 108, 103, 111, 114, 105, 116, 104, 109, 32, 61, 32, 65, 108, 103, 111, 114, 105, 116, 104, 109, 58, 58, 107, 83, 111, 102, 116, 109, 97, 120, 93};
.global .align 1 .b8 __unnamed_285[363] = {118, 111, 105, 100, 32, 83, 111, 102, 116, 109, 97, 120, 87, 97, 114, 112, 73, 109, 112, 108, 40, 76, 79, 65, 68, 44, 32, 83, 84, 79, 82, 69, 44, 32, 115, 105, 103, 110, 101, 100, 32, 108, 111, 110, 103, 44, 32, 115, 105, 103, 110, 101, 100, 32, 108, 111, 110, 103, 41, 32, 91, 119, 105, 116, 104, 32, 76, 79, 65, 68, 32, 61, 32, 66, 114, 111, 97, 100, 99, 97, 115, 116, 83, 99, 97, 108, 101, 77, 97, 115, 107, 76, 111, 97, 100, 60, 102, 108, 111, 97, 116, 44, 32, 102, 108, 111, 97, 116, 44, 32, 95, 95, 110, 118, 95, 98, 111, 111, 108, 44, 32, 50, 85, 76, 44, 32, 115, 105, 103, 110, 101, 100, 32, 105, 110, 116, 62, 59, 32, 83, 84, 79, 82, 69, 32, 61, 32, 68, 105, 114, 101, 99, 116, 83, 116, 111, 114, 101, 60, 102, 108, 111, 97, 116, 44, 32, 102, 108, 111, 97, 116, 62, 59, 32, 67, 111, 109, 112, 117, 116, 101, 84, 121, 112, 101, 32, 61, 32, 102, 108, 111, 97, 116, 59, 32, 105, 110, 116, 32, 112, 97, 99, 107, 95, 115, 105, 122, 101, 32, 61, 32, 49, 59, 32, 105, 110, 116, 32, 99, 111, 108, 115, 95, 112, 101, 114, 95, 116, 104, 114, 101, 97, 100, 32, 61, 32, 51, 50, 59, 32, 105, 110, 116, 32, 116, 104, 114, 101, 97, 100, 95, 103, 114, 111, 117, 112, 95, 119, 105, 100, 116, 104, 32, 61, 32, 51, 50, 59, 32, 105, 110, 116, 32, 114, 111, 119, 115, 95, 112, 101, 114, 95, 97, 99, 99, 101, 115, 115, 32, 61, 32, 49, 59, 32, 95, 95, 110, 118, 95, 98, 111, 111, 108, 32, 112, 97, 100, 100, 105, 110, 103, 32, 61, 32, 116, 114, 117, 101, 59, 32, 65, 108, 103, 111, 114, 105, 116, 104, 109, 32, 97, 108, 103, 111, 114, 105, 116, 104, 109, 32, 61, 32, 65, 108, 103, 111, 114, 105, 116, 104, 109, 58, 58, 107, 83, 111, 102, 116, 109, 97, 120, 93};
.global .align 1 .b8 __unnamed_286[284] = {118, 111, 105, 100, 32, 83, 111, 102, 116, 109, 97, 120, 66, 108, 111, 99, 107, 83, 77, 101, 109, 73, 109, 112, 108, 40, 76, 79, 65, 68, 44, 32, 83, 84, 79, 82, 69, 44, 32, 115, 105, 103, 110, 101, 100, 32, 108, 111, 110, 103, 44, 32, 115, 105, 103, 110, 101, 100, 32, 108, 111, 110, 103, 41, 32, 91, 119, 105, 116, 104, 32, 76, 79, 65, 68, 32, 61, 32, 66, 114, 111, 97, 100, 99, 97, 115, 116, 83, 99, 97, 108, 101, 77, 97, 115, 107, 76, 111, 97, 100, 60, 102, 108, 111, 97, 116, 44, 32, 102, 108, 111, 97, 116, 44, 32, 95, 95, 110, 118, 95, 98, 111, 111, 108, 44, 32, 50, 85, 76, 44, 32, 115, 105, 103, 110, 101, 100, 32, 105, 110, 116, 62, 59, 32, 83, 84, 79, 82, 69, 32, 61, 32, 68, 105, 114, 101, 99, 116, 83, 116, 111, 114, 101, 60, 102, 108, 111, 97, 116, 44, 32, 102, 108, 111, 97, 116, 62, 59, 32, 67, 111, 109, 112, 117, 116, 101, 84, 121, 112, 101, 32, 61, 32, 102, 108, 111, 97, 116, 59, 32, 105, 110, 116, 32, 112, 97, 99, 107, 95, 115, 105, 122, 101, 32, 61, 32, 50, 59, 32, 105, 110, 116, 32, 98, 108, 111, 99, 107, 95, 115, 105, 122, 101, 32, 61, 32, 49, 50, 56, 59, 32, 65, 108, 103, 111, 114, 105, 116, 104, 109, 32, 97, 108, 103, 111, 114, 105, 116, 104, 109, 32, 61, 32, 65, 108, 103, 111, 114, 105, 116, 104, 109, 58, 58, 107, 83, 111, 102, 116, 109, 97, 120, 93};
.global .align 1 .b8 __unnamed_287[285] = {118, 111, 105, 100, 32, 83, 111, 102, 116, 109, 97, 120, 66, 108, 111, 99, 107, 83, 77, 101, 109, 73, 109, 112, 108, 40, 76, 79, 65, 68, 44, 32, 83, 84, 79, 82, 69, 44, 32, 115, 105, 103, 110, 101, 100, 32, 108, 111, 110, 103, 44, 32, 115, 105, 103, 110, 101, 100, 32, 108, 111, 110, 103, 41, 32, 91, 119, 105, 116, 104, 32, 76, 79, 65, 68, 32, 61, 32, 66, 114, 111, 97, 100, 99, 97, 115, 116, 83, 99, 97, 108, 101, 77, 97, 115, 107, 76, 111, 97, 100, 60, 102, 108, 111, 97, 116, 44, 32, 102, 108, 111, 97, 116, 44, 32, 95, 95, 110, 118, 95, 98, 111, 111, 108, 44, 32, 50, 85, 76, 44, 32, 115, 105, 103, 110, 101, 100, 32, 105, 110, 116, 62, 59, 32, 83, 84, 79, 82, 69, 32, 61, 32, 68, 105, 114, 101, 99, 116, 83, 116, 111, 114, 101, 60, 102, 108, 111, 97, 116, 44, 32, 102, 108, 111, 97, 116, 62, 59, 32, 67, 111, 109, 112, 117, 116, 101, 84, 121, 112, 101, 32, 61, 32, 102, 108, 111, 97, 116, 59, 32, 105, 110, 116, 32, 112, 97, 99, 107, 95, 115, 105, 122, 101, 32, 61, 32, 50, 59, 32, 105, 110, 116, 32, 98, 108, 111, 99, 107, 95, 115, 105, 122, 101, 32, 61, 32, 49, 48, 50, 52, 59, 32, 65, 108, 103, 111, 114, 105, 116, 104, 109, 32, 97, 108, 103, 111, 114, 105, 116, 104, 109, 32, 61, 32, 65, 108, 103, 111, 114, 105, 116, 104, 109, 58, 58, 107, 83, 111, 102, 116, 109, 97, 120, 93};
.global .align 1 .b8 __unnamed_288[284] = {118, 111, 105, 100, 32, 83, 111, 102, 116, 109, 97, 120, 66, 108, 111, 99, 107, 83, 77, 101, 109, 73, 109, 112, 108, 40, 76, 79, 65, 68, 44, 32, 83, 84, 79, 82, 69, 44, 32, 115, 105, 103, 110, 101, 100, 32, 108, 111, 110, 103, 44, 32, 115, 105, 103, 110, 101, 100, 32, 108, 111, 110, 103, 41, 32, 91, 119, 105, 116, 104, 32, 76, 79, 65, 68, 32, 61, 32, 66, 114, 111, 97, 100, 99, 97, 115, 116, 83, 99, 97, 108, 101, 77, 97, 115, 107, 76, 111, 97, 100, 60, 102, 108, 111, 97, 116, 44, 32, 102, 108, 111, 97, 116, 44, 32, 95, 95, 110, 118, 95, 98, 111, 111, 108, 44, 32, 50, 85, 76, 44, 32, 115, 105, 103, 110, 101, 100, 32, 105, 110, 116, 62, 59, 32, 83, 84, 79, 82, 69, 32, 61, 32, 68, 105, 114, 101, 99, 116, 83, 116, 111, 114, 101, 60, 102, 108, 111, 97, 116, 44, 32, 102, 108, 111, 97, 116, 62, 59, 32, 67, 111, 109, 112, 117, 116, 101, 84, 121, 112, 101, 32, 61, 32, 102, 108, 111, 97, 116, 59, 32, 105, 110, 116, 32, 112, 97, 99, 107, 95, 115, 105, 122, 101, 32, 61, 32, 50, 59, 32, 105, 110, 116, 32, 98, 108, 111, 99, 107, 95, 115, 105, 122, 101, 32, 61, 32, 53, 49, 50, 59, 32, 65, 108, 103, 111, 114, 105, 116, 104, 109, 32, 97, 108, 103, 111, 114, 105, 116, 104, 109, 32, 61, 32, 65, 108, 103, 111, 114, 105, 116, 104, 109, 58, 58, 107, 83, 111, 102, 116, 109, 97, 120, 93};
.global .align 1 .b8 __unnamed_289[284] = {118, 111, 105, 100, 32, 83, 111, 102, 116, 109, 97, 120, 66, 108, 111, 99, 107, 83, 77, 101, 109, 73, 109, 112, 108, 40, 76, 79, 65, 68, 44, 32, 83, 84, 79, 82, 69, 44, 32, 115, 105, 103, 110, 101, 100, 32, 108, 111, 110, 103, 44, 32, 115, 105, 103, 110, 101, 100, 32, 108, 111, 110, 103, 41, 32, 91, 119, 105, 116, 104, 32, 76, 79, 65, 68, 32, 61, 32, 66, 114, 111, 97, 100, 99, 97, 115, 116, 83, 99, 97, 108, 101, 77, 97, 115, 107, 76, 111, 97, 100, 60, 102, 108, 111, 97, 116, 44, 32, 102, 108, 111, 97, 116, 44, 32, 95, 95, 110, 118, 95, 98, 111, 111, 108, 44, 32, 50, 85, 76, 44, 32, 115, 105, 103, 110, 101, 100, 32, 105, 110, 116, 62, 59, 32, 83, 84, 79, 82, 69, 32, 61, 32, 68, 105, 114, 101, 99, 116, 83, 116, 111, 114, 101, 60, 102, 108, 111, 97, 116, 44, 32, 102, 108, 111, 97, 116, 62, 59, 32, 67, 111, 109, 112, 117, 116, 101, 84, 121, 112, 101, 32, 61, 32, 102, 108, 111, 97, 116, 59, 32, 105, 110, 116, 32, 112, 97, 99, 107, 95, 115, 105, 122, 101, 32, 61, 32, 50, 59, 32, 105, 110, 116, 32, 98, 108, 111, 99, 107, 95, 115, 105, 122, 101, 32, 61, 32, 50, 53, 54, 59, 32, 65, 108, 103, 111, 114, 105, 116, 104, 109, 32, 97, 108, 103, 111, 114, 105, 116, 104, 109, 32, 61, 32, 65, 108, 103, 111, 114, 105, 116, 104, 109, 58, 58, 107, 83, 111, 102, 116, 109, 97, 120, 93};
.global .align 1 .b8 __unnamed_290[289] = {118, 111, 105, 100, 32, 83, 111, 102, 116, 109, 97, 120, 66, 108, 111, 99, 107, 85, 110, 99, 97, 99, 104, 101, 100, 73, 109, 112, 108, 40, 76, 79, 65, 68, 44, 32, 83, 84, 79, 82, 69, 44, 32, 115, 105, 103, 110, 101, 100, 32, 108, 111, 110, 103, 44, 32, 115, 105, 103, 110, 101, 100, 32, 108, 111, 110, 103, 41, 32, 91, 119, 105, 116, 104, 32, 76, 79, 65, 68, 32, 61, 32, 66, 114, 111, 97, 100, 99, 97, 115, 116, 83, 99, 97, 108, 101, 77, 97, 115, 107, 76, 111, 97, 100, 60, 102, 108, 111, 97, 116, 44, 32, 102, 108, 111, 97, 116, 44, 32, 95, 95, 110, 118, 95, 98, 111, 111, 108, 44, 32, 50, 85, 76, 44, 32, 115, 105, 103, 110, 101, 100, 32, 105, 110, 116, 62, 59, 32, 83, 84, 79, 82, 69, 32, 61, 32, 68, 105, 114, 101, 99, 116, 83, 116, 111, 114, 101, 60, 102, 108, 111, 97, 116, 44, 32, 102, 108, 111, 97, 116, 62, 59, 32, 67, 111, 109, 112, 117, 116, 101, 84, 121, 112, 101, 32, 61, 32, 102, 108, 111, 97, 116, 59, 32, 105, 110, 116, 32, 112, 97, 99, 107, 95, 115, 105, 122, 101, 32, 61, 32, 50, 59, 32, 105, 110, 116, 32, 98, 108, 111, 99, 107, 95, 115, 105, 122, 101, 32, 61, 32, 49, 48, 50, 52, 59, 32, 65, 108, 103, 111, 114, 105, 116, 104, 109, 32, 97, 108, 103, 111, 114, 105, 116, 104, 109, 32, 61, 32, 65, 108, 103, 111, 114, 105, 116, 104, 109, 58, 58, 107, 83, 111, 102, 116, 109, 97, 120, 93};
.global .align 1 .b8 __unnamed_291[362] = {118, 111, 105, 100, 32, 83, 111, 102, 116, 109, 97, 120, 87, 97, 114, 112, 73, 109, 112, 108, 40, 76, 79, 65, 68, 44, 32, 83, 84, 79, 82, 69, 44, 32, 115, 105, 103, 110, 101, 100, 32, 108, 111, 110, 103, 44, 32, 115, 105, 103, 110, 101, 100, 32, 108, 111, 110, 103, 41, 32, 91, 119, 105, 116, 104, 32, 76, 79, 65, 68, 32, 61, 32, 66, 114, 111, 97, 100, 99, 97, 115, 116, 83, 99, 97, 108, 101, 77, 97, 115, 107, 76, 111, 97, 100, 60, 102, 108, 111, 97, 116, 44, 32, 102, 108, 111, 97, 116, 44, 32, 95, 95, 110, 118, 95, 98, 111, 111, 108, 44, 32, 51, 85, 76, 44, 32, 115, 105, 103, 110, 101, 100, 32, 105, 110, 116, 62, 59, 32, 83, 84, 79, 82, 69, 32, 61, 32, 68, 105, 114, 101, 99, 116, 83, 116, 111, 114, 101, 60, 102, 108, 111, 97, 116, 44, 32, 102, 108, 111, 97, 116, 62, 59, 32, 67, 111, 109, 112, 117, 116, 101, 84, 121, 112, 101, 32, 61, 32, 102, 108, 111, 97, 116, 59, 32, 105, 110, 116, 32, 112, 97, 99, 107, 95, 115, 105, 122, 101, 32, 61, 32, 50, 59, 32, 105, 110, 116, 32, 99, 111, 108, 115, 95, 112, 101, 114, 95, 116, 104, 114, 101, 97, 100, 32, 61, 32, 50, 59, 32, 105, 110, 116, 32, 116, 104, 114, 101, 97, 100, 95, 103, 114, 111, 117, 112, 95, 119, 105, 100, 116, 104, 32, 61, 32, 49, 59, 32, 105, 110, 116, 32, 114, 111, 119, 115, 95, 112, 101, 114, 95, 97, 99, 99, 101, 115, 115, 32, 61, 32, 50, 59, 32, 95, 95, 110, 118, 95, 98, 111, 111, 108, 32, 112, 97, 100, 100, 105, 110, 103, 32, 61, 32, 102, 97, 108, 115, 101, 59, 32, 65, 108, 103, 111, 114, 105, 116, 104, 109, 32, 97, 108, 103, 111, 114, 105, 116, 104, 109, 32, 61, 32, 65, 108, 103, 111, 114, 105, 116, 104, 109, 58, 58, 107, 83, 111, 102, 116, 109, 97, 120, 93};
.global .align 1 .b8 __unnamed_292[361] = {118, 111, 105, 100, 32, 83, 111, 102, 116, 109, 97, 120, 87, 97, 114, 112, 73, 109, 112, 108, 40, 76, 79, 65, 68, 44, 32, 83, 84, 79, 82, 69, 44, 32, 115, 105, 103, 110, 101, 100, 32, 108, 111, 110, 103, 44, 32, 115, 105, 103, 110, 101, 100, 32, 108, 111, 110, 103, 41, 32, 91, 119, 105, 116, 104, 32, 76, 79, 65, 68, 32, 61, 32, 66, 114, 111, 97, 100, 99, 97, 115, 116, 83, 99, 97, 108, 101, 77, 97, 115, 107, 76, 111, 97, 100, 60, 102, 108, 111, 97, 116, 44, 32, 102, 108, 111, 97, 116, 44, 32, 95, 95, 110, 118, 95, 98, 111, 111, 108, 44, 32, 51, 85, 76, 44, 32, 115, 105, 103, 110, 101, 100, 32, 105, 110, 116, 62, 59, 32, 83, 84, 79, 82, 69, 32, 61, 32, 68, 105, 114, 101, 99, 116, 83, 116, 111, 114, 101, 60, 102, 108, 111, 97, 116, 44, 32, 102, 108, 111, 97, 116, 62, 59, 32, 67, 111, 109, 112, 117, 116, 101, 84, 121, 112, 101, 32, 61, 32, 102, 108, 111, 97, 116, 59, 32, 105, 110, 116, 32, 112, 97, 99, 107, 95, 115, 105, 122, 101, 32, 61, 32, 50, 59, 32, 105, 110, 116, 32, 99, 111, 108, 115, 95, 112, 101, 114, 95, 116, 104, 114, 101, 97, 100, 32, 61, 32, 50, 59, 32, 105, 110, 116, 32, 116, 104, 114, 101, 97, 100, 95, 103, 114, 111, 117, 112, 95, 119, 105, 100, 116, 104, 32, 61, 32, 49, 59, 32, 105, 110, 116, 32, 114, 111, 119, 115, 95, 112, 101, 114, 95, 97, 99, 99, 101, 115, 115, 32, 61, 32, 50, 59, 32, 95, 95, 110, 118, 95, 98, 111, 111, 108, 32, 112, 97, 100, 100, 105, 110, 103, 32, 61, 32, 116, 114, 117, 101, 59, 32, 65, 108, 103, 111, 114, 105, 116, 104, 109, 32, 97, 108, 103, 111, 114, 105, 116, 104, 109, 32, 61, 32, 65, 108, 103, 111, 114, 105, 116, 104, 109, 58, 58, 107, 83, 111, 102, 116, 109, 97, 120, 93};
.global .align 1 .b8 __unnamed_293[362] = {118, 111, 105, 100, 32, 83, 111, 102, 116, 109, 97, 120, 87, 97, 114, 112, 73, 109, 112, 108, 40, 76, 79, 65, 68, 44, 32, 83, 84, 79, 82, 69, 44, 32, 115, 105, 103, 110, 101, 100, 32, 108, 111, 110, 103, 44, 32, 115, 105, 103, 110, 101, 100, 32, 108, 111, 110, 103, 41, 32, 91, 119, 105, 116, 104, 32, 76, 79, 65, 68, 32, 61, 32, 66, 114, 111, 97, 100, 99, 97, 115, 116, 83, 99, 97, 108, 101, 77, 97, 115, 107, 76, 111, 97, 100, 60, 102, 108, 111, 97, 116, 44, 32, 102, 108, 111, 97, 116, 44, 32, 95, 95, 110, 118, 95, 98, 111, 111, 108, 44, 32, 51, 85, 76, 44, 32, 115, 105, 103, 110, 101, 100, 32, 105, 110, 116, 62, 59, 32, 83, 84, 79, 82, 69, 32, 61, 32, 68, 105, 114, 101, 99, 116, 83, 116, 111, 114, 101, 60, 102, 108, 111, 97, 116, 44, 32, 102, 108, 111, 97, 116, 62, 59, 32, 67, 111, 109, 112, 117, 116, 101, 84, 121, 112, 101, 32, 61, 32, 102, 108, 111, 97, 116, 59, 32, 105, 110, 116, 32, 112, 97, 99, 107, 95, 115, 105, 122, 101, 32, 61, 32, 50, 59, 32, 105, 110, 116, 32, 99, 111, 108, 115, 95, 112, 101, 114, 95, 116, 104, 114, 101, 97, 100, 32, 61, 32, 50, 59, 32, 105, 110, 116, 32, 116, 104, 114, 101, 97, 100, 95, 103, 114, 111, 117, 112, 95, 119, 105, 100, 116, 104, 32, 61, 32, 49, 59, 32, 105, 110, 116, 32, 114, 111, 119, 115, 95, 112, 101, 114, 95, 97, 99, 99, 101, 115, 115, 32, 61, 32, 49, 59, 32, 95, 95, 110, 118, 95, 98, 111, 111, 108, 32, 112, 97, 100, 100, 105, 110, 103, 32, 61, 32, 102, 97, 108, 115, 101, 59, 32, 65, 108, 103, 111, 114, 105, 116, 104, 109, 32, 97, 108, 103, 111, 114, 105, 116, 104, 109, 32, 61, 32, 65, 108, 103, 111, 114, 105, 116, 104, 109, 58, 58, 107, 83, 111, 102, 116, 109, 97, 120, 93};
.global .align 1 .b8 __unnamed_294[361] = {118, 111, 105, 100, 32, 83, 111, 102, 116, 109, 97, 120, 87, 97, 114, 112, 73, 109, 112, 108, 40, 76, 79, 65, 68, 44, 32, 83, 84, 79, 82, 69, 44, 32, 115, 105, 103, 110, 101, 100, 32, 108, 111, 110, 103, 44, 32, 115, 105, 103, 110, 101, 100, 32, 108, 111, 110, 103, 41, 32, 91, 119, 105, 116, 104, 32, 76, 79, 65, 68, 32, 61, 32, 66, 114, 111, 97, 100, 99, 97, 115, 116, 83, 99, 97, 108, 101, 77, 97, 115, 107, 76, 111, 97, 100, 60, 102, 108, 111, 97, 116, 44, 32, 102, 108, 111, 97, 116, 44, 32, 95, 95, 110, 118, 95, 98, 111, 111, 108, 44, 32, 51, 85, 76, 44, 32, 115, 105, 103, 110, 101, 100, 32, 105, 110, 116, 62, 59, 32, 83, 84, 79, 82, 69, 32, 61, 32, 68, 105, 114, 101, 99, 116, 83, 116, 111, 114, 101, 60, 102, 108, 111, 97, 116, 44, 32, 102, 108, 111, 97, 116, 62, 59, 32, 67, 111, 109, 112, 117, 116, 101, 84, 121, 112, 101, 32, 61, 32, 102, 108, 111, 97, 116, 59, 32, 105, 110, 116, 32, 112, 97, 99, 107, 95, 115, 105, 122, 101, 32, 61, 32, 50, 59, 32, 105, 110, 116, 32, 99, 111, 108, 115, 95, 112, 101, 114, 95, 116, 104, 114, 101, 97, 100, 32, 61, 32, 50, 59, 32, 105, 110, 116, 32, 116, 104, 114, 101, 97, 100, 95, 103, 114, 111, 117, 112, 95, 119, 105, 100, 116, 104, 32, 61, 32, 49, 59, 32, 105, 110, 116, 32, 114, 111, 119, 115, 95, 112, 101, 114, 95, 97, 99, 99, 101, 115, 115, 32, 61, 32, 49, 59, 32, 95, 95, 110, 118, 95, 98, 111, 111, 108, 32, 112, 97, 100, 100, 105, 110, 103, 32, 61, 32, 116, 114, 117, 101, 59, 32, 65, 108, 103, 111, 114, 105, 116, 104, 109, 32, 97, 108, 103, 111, 114, 105, 116, 104, 109, 32, 61, 32, 65, 108, 103, 111, 114, 105, 116, 104, 109, 58, 58, 107, 83, 111, 102, 116, 109, 97, 120, 93};
.global .align 1 .b8 __unnamed_295[362] = {118, 111, 105, 100, 32, 83, 111, 102, 116, 109, 97, 120, 87, 97, 114, 112, 73, 109, 112, 108, 40, 76, 79, 65, 68, 44, 32, 83, 84, 79, 82, 69, 44, 32, 115, 105, 103, 110, 101, 100, 32, 108, 111, 110, 103, 44, 32, 115, 105, 103, 110, 101, 100, 32, 108, 111, 110, 103, 41, 32, 91, 119, 105, 116, 104, 32, 76, 79, 65, 68, 32, 61, 32, 66, 114, 111, 97, 100, 99, 97, 115, 116, 83, 99, 97, 108, 101, 77, 97, 115, 107, 76, 111, 97, 100, 60, 102, 108, 111, 97, 116, 44, 32, 102, 108, 111, 97, 116, 44, 32, 95, 95, 110, 118, 95, 98, 111, 111, 108, 44, 32, 51, 85, 76, 44, 32, 115, 105, 103, 110, 101, 100, 32, 105, 110, 116, 62, 59, 32, 83, 84, 79, 82, 69, 32, 61, 32, 68, 105, 114, 101, 99, 116, 83, 116, 111, 114, 101, 60, 102, 108, 111, 97, 116, 44, 32, 102, 108, 111, 97, 116, 62, 59, 32, 67, 111, 109, 112, 117, 116, 101, 84, 121, 112, 101, 32, 61, 32, 102, 108, 111, 97, 116, 59, 32, 105, 110, 116, 32, 112, 97, 99, 107, 95, 115, 105, 122, 101, 32, 61, 32, 50, 59, 32, 105, 110, 116, 32, 99, 111, 108, 115, 95, 112, 101, 114, 95, 116, 104, 114, 101, 97, 100, 32, 61, 32, 50, 59, 32, 105, 110, 116, 32, 116, 104, 114, 101, 97, 100, 95, 103, 114, 111, 117, 112, 95, 119, 105, 100, 116, 104, 32, 61, 32, 50, 59, 32, 105, 110, 116, 32, 114, 111, 119, 115, 95, 112, 101, 114, 95, 97, 99, 99, 101, 115, 115, 32, 61, 32, 50, 59, 32, 95, 95, 110, 118, 95, 98, 111, 111, 108, 32, 112, 97, 100, 100, 105, 110, 103, 32, 61, 32, 102, 97, 108, 115, 101, 59, 32, 65, 108, 103, 111, 114, 105, 116, 104, 109, 32, 97, 108, 103, 111, 114, 105, 116, 104, 109, 32, 61, 32, 65, 108, 103, 111, 114, 105, 116, 104, 109, 58, 58, 107, 83, 111, 102, 116, 109, 97, 120, 93};
.global .align 1 .b8 __unnamed_296[361] = {118, 111, 105, 100, 32, 83, 111, 102, 116, 109, 97, 120, 87, 97, 114, 112, 73, 109, 112, 108, 40, 76, 79, 65, 68, 44, 32, 83, 84, 79, 82, 69, 44, 32, 115, 105, 103, 110, 101, 100, 32, 108, 111, 110, 103, 44, 32, 115, 105, 103, 110, 101, 100, 32, 108, 111, 110, 103, 41, 32, 91, 119, 105, 116, 104, 32, 76, 79, 65, 68, 32, 61, 32, 66, 114, 111, 97, 100, 99, 97, 115, 116, 83, 99, 97, 108, 101, 77, 97, 115, 107, 76, 111, 97, 100, 60, 102, 108, 111, 97, 116, 44, 32, 102, 108, 111, 97, 116, 44, 32, 95, 95, 110, 118, 95, 98, 111, 111, 108, 44, 32, 51, 85, 76, 44, 32, 115, 105, 103, 110, 101, 100, 32, 105, 110, 116, 62, 59, 32, 83, 84, 79, 82, 69, 32, 61, 32, 68, 105, 114, 101, 99, 116, 83, 116, 111, 114, 101, 60, 102, 108, 111, 97, 116, 44, 32, 102, 108, 111, 97, 116, 62, 59, 32, 67, 111, 109, 112, 117, 116, 101, 84, 121, 112, 101, 32, 61, 32, 102, 108, 111, 97, 116, 59, 32, 105, 110, 116, 32, 112, 97, 99, 107, 95, 115, 105, 122, 101, 32, 61, 32, 50, 59, 32, 105, 110, 116, 32, 99, 111, 108, 115, 95, 112, 101, 114, 95, 116, 104, 114, 101, 97, 100, 32, 61, 32, 50, 59, 32, 105, 110, 116, 32, 116, 104, 114, 101, 97, 100, 95, 103, 114, 111, 117, 112, 95, 119, 105, 100, 116, 104, 32, 61, 32, 50, 59, 32, 105, 110, 116, 32, 114, 111, 119, 115, 95, 112, 101, 114, 95, 97, 99, 99, 101, 115, 115, 32, 61, 32, 50, 59, 32, 95, 95, 110, 118, 95, 98, 111, 111, 108, 32, 112, 97, 100, 100, 105, 110, 103, 32, 61, 32, 116, 114, 117, 101, 59, 32, 65, 108, 103, 111, 114, 105, 116, 104, 109, 32, 97, 108, 103, 111, 114, 105, 116, 104, 109, 32, 61, 32, 65, 108, 103, 111, 114, 105, 116, 104, 109, 58, 58, 107, 83, 111, 102, 116, 109, 97, 120, 93};
.global .align 1 .b8 __unnamed_297[362] = {118, 111, 105, 100, 32, 83, 111, 102, 116, 109, 97, 120, 87, 97, 114, 112, 73, 109, 112, 108, 40, 76, 79, 65, 68, 44, 32, 83, 84, 79, 82, 69, 44, 32, 115, 105, 103, 110, 101, 100, 32, 108, 111, 110, 103, 44, 32, 115, 105, 103, 110, 101, 100, 32, 108, 111, 110, 103, 41, 32, 91, 119, 105, 116, 104, 32, 76, 79, 65, 68, 32, 61, 32, 66, 114, 111, 97, 100, 99, 97, 115, 116, 83, 99, 97, 108, 101, 77, 97, 115, 107, 76, 111, 97, 100, 60, 102, 108, 111, 97, 116, 44, 32, 102, 108, 111, 97, 116, 44, 32, 95, 95, 110, 118, 95, 98, 111, 111, 108, 44, 32, 51, 85, 76, 44, 32, 115, 105, 103, 110, 101, 100, 32, 105, 110, 116, 62, 59, 32, 83, 84, 79, 82, 69, 32, 61, 32, 68, 105, 114, 101, 99, 116, 83, 116, 111, 114, 101, 60, 102, 108, 111, 97, 116, 44, 32, 102, 108, 111, 97, 116, 62, 59, 32, 67, 111, 109, 112, 117, 116, 101, 84, 121, 112, 101, 32, 61, 32, 102, 108, 111, 97, 116, 59, 32, 105, 110, 116, 32, 112, 97, 99, 107, 95, 115, 105, 122, 101, 32, 61, 32, 50, 59, 32, 105, 110, 116, 32, 99, 111, 108, 115, 95, 112, 101, 114, 95, 116, 104, 114, 101, 97, 100, 32, 61, 32, 50, 59, 32, 105, 110, 116, 32, 116, 104, 114, 101, 97, 100, 95, 103, 114, 111, 117, 112, 95, 119, 105, 100, 116, 104, 32, 61, 32, 50, 59, 32, 105, 110, 116, 32, 114, 111, 119, 115, 95, 112, 101, 114, 95, 97, 99, 99, 101, 115, 115, 32, 61, 32, 49, 59, 32, 95, 95, 110, 118, 95, 98, 111, 111, 108, 32, 112, 97, 100, 100, 105, 110, 103, 32, 61, 32, 102, 97, 108, 115, 101, 59, 32, 65, 108, 103, 111, 114, 105, 116, 104, 109, 32, 97, 108, 103, 111, 114, 105, 116, 104, 109, 32, 61, 32, 65, 108, 103, 111, 114, 105, 116, 104, 109, 58, 58, 107, 83, 111, 102, 116, 109, 97, 120, 93};
.global .align 1 .b8 __unnamed_298[361] = {118, 111, 105, 100, 32, 83, 111, 102, 116, 109, 97, 120, 87, 97, 114, 112, 73, 109, 112, 108, 40, 76, 79, 65, 68, 44, 32, 83, 84, 79, 82, 69, 44, 32, 115, 105, 103, 110, 101, 100, 32, 108, 111, 110, 103, 44, 32, 115, 105, 103, 110, 101, 100, 32, 108, 111, 110, 103, 41, 32, 91, 119, 105, 116, 104, 32, 76, 79, 65, 68, 32, 61, 32, 66, 114, 111, 97, 100, 99, 97, 115, 116, 83, 99, 97, 108, 101, 77, 97, 115, 107, 76, 111, 97, 100, 60, 102, 108, 111, 97, 116, 44, 32, 102, 108, 111, 97, 116, 44, 32, 95, 95, 110, 118, 95, 98, 111, 111, 108, 44, 32, 51, 85, 76, 44, 32, 115, 105, 103, 110, 101, 100, 32, 105, 110, 116, 62, 59, 32, 83, 84, 79, 82, 69, 32, 61, 32, 68, 105, 114, 101, 99, 116, 83, 116, 111, 114, 101, 60, 102, 108, 111, 97, 116, 44, 32, 102, 108, 111, 97, 116, 62, 59, 32, 67, 111, 109, 112, 117, 116, 101, 84, 121, 112, 101, 32, 61, 32, 102, 108, 111, 97, 116, 59, 32, 105, 110, 116, 32, 112, 97, 99, 107, 95, 115, 105, 122, 101, 32, 61, 32, 50, 59, 32, 105, 110, 116, 32, 99, 111, 108, 115, 95, 112, 101, 114, 95, 116, 104, 114, 101, 97, 100, 32, 61, 32, 50, 59, 32, 105, 110, 116, 32, 116, 104, 114, 101, 97, 100, 95, 103, 114, 111, 117, 112, 95, 119, 105, 100, 116, 104, 32, 61, 32, 50, 59, 32, 105, 110, 116, 32, 114, 111, 119, 115, 95, 112, 101, 114, 95, 97, 99, 99, 101, 115, 115, 32, 61, 32, 49, 59, 32, 95, 95, 110, 118, 95, 98, 111, 111, 108, 32, 112, 97, 100, 100, 105, 110, 103, 32, 61, 32, 116, 114, 117, 101, 59, 32, 65, 108, 103, 111, 114, 105, 116, 104, 109, 32, 97, 108, 103, 111, 114, 105, 116, 104, 109, 32, 61, 32, 65, 108, 103, 111, 114, 105, 116, 104, 109, 58, 58, 107, 83, 111, 102, 116, 109, 97, 120, 93};
.global .align 1 .b8 __unnamed_299[362] = {118, 111, 105, 100, 32, 83, 111, 102, 116, 109, 97, 120, 87, 97, 114, 112, 73, 109, 112, 108, 40, 76, 79, 65, 68, 44, 32, 83, 84, 79, 82, 69, 44, 32, 115, 105, 103, 110, 101, 100, 32, 108, 111, 110, 103, 44, 32, 115, 105, 103, 110, 101, 100, 32, 108, 111, 110, 103, 41, 32, 91, 119, 105, 116, 104, 32, 76, 79, 65, 68, 32, 61, 32, 66, 114, 111, 97, 100, 99, 97, 115, 116, 83, 99, 97, 108, 101, 77, 97, 115, 107, 76, 111, 97, 100, 60, 102, 108, 111, 97, 116, 44, 32, 102, 108, 111, 97, 116, 44, 32, 95, 95, 110, 118, 95, 98, 111, 111, 108, 44, 32, 51, 85, 76, 44, 32, 115, 105, 103, 110, 101, 100, 32, 105, 110, 116, 62, 59, 32, 83, 84, 79, 82, 69, 32, 61, 32, 68, 105, 114, 101, 99, 116, 83, 116, 111, 114, 101, 60, 102, 108, 111, 97, 116, 44, 32, 102, 108, 111, 97, 116, 62, 59, 32, 67, 111, 109, 112, 117, 116, 101, 84, 121, 112, 101, 32, 61, 32, 102, 108, 111, 97, 116, 59, 32, 105, 110, 116, 32, 112, 97, 99, 107, 95, 115, 105, 122, 101, 32, 61, 32, 50, 59, 32, 105, 110, 116, 32, 99, 111, 108, 115, 95, 112, 101, 114, 95, 116, 104, 114, 101, 97, 100, 32, 61, 32, 50, 59, 32, 105, 110, 116, 32, 116, 104, 114, 101, 97, 100, 95, 103, 114, 111, 117, 112, 95, 119, 105, 100, 116, 104, 32, 61, 32, 52, 59, 32, 105, 110, 116, 32, 114, 111, 119, 115, 95, 112, 101, 114, 95, 97, 99, 99, 101, 115, 115, 32, 61, 32, 50, 59, 32, 95, 95, 110, 118, 95, 98, 111, 111, 108, 32, 112, 97, 100, 100, 105, 110, 103, 32, 61, 32, 102, 97, 108, 115, 101, 59, 32, 65, 108, 103, 111, 114, 105, 116, 104, 109, 32, 97, 108, 103, 111, 114, 105, 116, 104, 109, 32, 61, 32, 65, 108, 103, 111, 114, 105, 116, 104, 109, 58, 58, 107, 83, 111, 102, 116, 109, 97, 120, 93};
.global .align 1 .b8 __unnamed_300[361] = {118, 111, 105, 100, 32, 83, 111, 102, 116, 109, 97, 120, 87, 97, 114, 112, 73, 109, 112, 108, 40, 76, 79, 65, 68, 44, 32, 83, 84, 79, 82, 69, 44, 32, 115, 105, 103, 110, 101, 100, 32, 108, 111, 110, 103, 44, 32, 115, 105, 103, 110, 101, 100, 32, 108, 111, 110, 103, 41, 32, 91, 119, 105, 116, 104, 32, 76, 79, 65, 68, 32, 61, 32, 66, 114, 111, 97, 100, 99, 97, 115, 116, 83, 99, 97, 108, 101, 77, 97, 115, 107, 76, 111, 97, 100, 60, 102, 108, 111, 97, 116, 44, 32, 102, 108, 111, 97, 116, 44, 32, 95, 95, 110, 118, 95, 98, 111, 111, 108, 44, 32, 51, 85, 76, 44, 32, 115, 105, 103, 110, 101, 100, 32, 105, 110, 116, 62, 59, 32, 83, 84, 79, 82, 69, 32, 61, 32, 68, 105, 114, 101, 99, 116, 83, 116, 111, 114, 101, 60, 102, 108, 111, 97, 116, 44, 32, 102, 108, 111, 97, 116, 62, 59, 32, 67, 111, 109, 112, 117, 116, 101, 84, 121, 112, 101, 32, 61, 32, 102, 108, 111, 97, 116, 59, 32, 105, 110, 116, 32, 112, 97, 99, 107, 95, 115, 105, 122, 101, 32, 61, 32, 50, 59, 32, 105, 110, 116, 32, 99, 111, 108, 115, 95, 112, 101, 114, 95, 116, 104, 114, 101, 97, 100, 32, 61, 32, 50, 59, 32, 105, 110, 116, 32, 116, 104, 114, 101, 97, 100, 95, 103, 114, 111, 117, 112, 95, 119, 105, 100, 116, 104, 32, 61, 32, 52, 59, 32, 105, 110, 116, 32, 114, 111, 119, 115, 95, 112, 101, 114, 95, 97, 99, 99, 101, 115, 115, 32, 61, 32, 50, 59, 32, 95, 95, 110, 118, 95, 98, 111, 111, 108, 32, 112, 97, 100, 100, 105, 110, 103, 32, 61, 32, 116, 114, 117, 101, 59, 32, 65, 108, 103, 111, 114, 105, 116, 104, 109, 32, 97, 108, 103, 111, 114, 105, 116, 104, 109, 32, 61, 32, 65, 108, 103, 111, 114, 105, 116, 104, 109, 58, 58, 107, 83, 111, 102, 116, 109, 97, 120, 93};
.global .align 1 .b8 __unnamed_301[362] = {118, 111, 105, 100, 32, 83, 111, 102, 116, 109, 97, 120, 87, 97, 114, 112, 73, 109, 112, 108, 40, 76, 79, 65, 68, 44, 32, 83, 84, 79, 82, 69, 44, 32, 115, 105, 103, 110, 101, 100, 32, 108, 111, 110, 103, 44, 32, 115, 105, 103, 110, 101, 100, 32, 108, 111, 110, 103, 41, 32, 91, 119, 105, 116, 104, 32, 76, 79, 65, 68, 32, 61, 32, 66, 114, 111, 97, 100, 99, 97, 115, 116, 83, 99, 97, 108, 101, 77, 97, 115, 107, 76, 111, 97, 100, 60, 102, 108, 111, 97, 116, 44, 32, 102, 108, 111, 97, 116, 44, 32, 95, 95, 110, 118, 95, 98, 111, 111, 108, 44, 32, 51, 85, 76, 44, 32, 115, 105, 103, 110, 101, 100, 32, 105, 110, 116, 62, 59, 32, 83, 84, 79, 82, 69, 32, 61, 32, 68, 105, 114, 101, 99, 116, 83, 116, 111, 114, 101, 60, 102, 108, 111, 97, 116, 44, 32, 102, 108, 111, 97, 116, 62, 59, 32, 67, 111, 109, 112, 117, 116, 101, 84, 121, 112, 101, 32, 61, 32, 102, 108, 111, 97, 116, 59, 32, 105, 110, 116, 32, 112, 97, 99, 107, 95, 115, 105, 122, 101, 32, 61, 32, 50, 59, 32, 105, 110, 116, 32, 99, 111, 108, 115, 95, 112, 101, 114, 95, 116, 104, 114, 101, 97, 100, 32, 61, 32, 50, 59, 32, 105, 110, 116, 32, 116, 104, 114, 101, 97, 100, 95, 103, 114, 111, 117, 112, 95, 119, 105, 100, 116, 104, 32, 61, 32, 52, 59, 32, 105, 110, 116, 32, 114, 111, 119, 115, 95, 112, 101, 114, 95, 97, 99, 99, 101, 115, 115, 32, 61, 32, 49, 59, 32, 95, 95, 110, 118, 95, 98, 111, 111, 108, 32, 112, 97, 100, 100, 105, 110, 103, 32, 61, 32, 102, 97, 108, 115, 101, 59, 32, 65, 108, 103, 111, 114, 105, 116, 104, 109, 32, 97, 108, 103, 111, 114, 105, 116, 104, 109, 32, 61, 32, 65, 108, 103, 111, 114, 105, 116, 104, 109, 58, 58, 107, 83, 111, 102, 116, 109, 97, 120, 93};
.global .align 1 .b8 __unnamed_302[361] = {118, 111, 105, 100, 32, 83, 111, 102, 116, 109, 97, 120, 87, 97, 114, 112, 73, 109, 112, 108, 40, 76, 79, 65, 68, 44, 32, 83, 84, 79, 82, 69, 44, 32, 115, 105, 103, 110, 101, 100, 32, 108, 111, 110, 103, 44, 32, 115, 105, 103, 110, 101, 100, 32, 108, 111, 110, 103, 41, 32, 91, 119, 105, 116, 104, 32, 76, 79, 65, 68, 32, 61, 32, 66, 114, 111, 97, 100, 99, 97, 115, 116, 83, 99, 97, 108, 101, 77, 97, 115, 107, 76, 111, 97, 100, 60, 102, 108, 111, 97, 116, 44, 32, 102, 108, 111, 97, 116, 44, 32, 95, 95, 110, 118, 95, 98, 111, 111, 108, 44, 32, 51, 85, 76, 44, 32, 115, 105, 103, 110, 101, 100, 32, 105, 110, 116, 62, 59, 32, 83, 84, 79, 82, 69, 32, 61, 32, 68, 105, 114, 101, 99, 116, 83, 116, 111, 114, 101, 60, 102, 108, 111, 97, 116, 44, 32, 102, 108, 111, 97, 116, 62, 59, 32, 67, 111, 109, 112, 117, 116, 101, 84, 121, 112, 101, 32, 61, 32, 102, 108, 111, 97, 116, 59, 32, 105, 110, 116, 32, 112, 97, 99, 107, 95, 115, 105, 122, 101, 32, 61, 32, 50, 59, 32, 105, 110, 116, 32, 99, 111, 108, 115, 95, 112, 101, 114, 95, 116, 104, 114, 101, 97, 100, 32, 61, 32, 50, 59, 32, 105, 110, 116, 32, 116, 104, 114, 101, 97, 100, 95, 103, 114, 111, 117, 112, 95, 119, 105, 100, 116, 104, 32, 61, 32, 52, 59, 32, 105, 110, 116, 32, 114, 111, 119, 115, 95, 112, 101, 114, 95, 97, 99, 99, 101, 115, 115, 32, 61, 32, 49, 59, 32, 95, 95, 110, 118, 95, 98, 111, 111, 108, 32, 112, 97, 100, 100, 105, 110, 103, 32, 61, 32, 116, 114, 117, 101, 59, 32, 65, 108, 103, 111, 114, 105, 116, 104, 109, 32, 97, 108, 103, 111, 114, 105, 116, 104, 109, 32, 61, 32, 65, 108, 103, 111, 114, 105, 116, 104, 109, 58, 58, 107, 83, 111, 102, 116, 109, 97, 120, 93};
.global .align 1 .b8 __unnamed_303[362] = {118, 111, 105, 100, 32, 83, 111, 102, 116, 109, 97, 120, 87, 97, 114, 112, 73, 109, 112, 108, 40, 76, 79, 65, 68, 44, 32, 83, 84, 79, 82, 69, 44, 32, 115, 105, 103, 110, 101, 100, 32, 108, 111, 110, 103, 44, 32, 115, 105, 103, 110, 101, 100, 32, 108, 111, 110, 103, 41, 32, 91, 119, 105, 116, 104, 32, 76, 79, 65, 68, 32, 61, 32, 66, 114, 111, 97, 100, 99, 97, 115, 116, 83, 99, 97, 108, 101, 77, 97, 115, 107, 76, 111, 97, 100, 60, 102, 108, 111, 97, 116, 44, 32, 102, 108, 111, 97, 116, 44, 32, 95, 95, 110, 118, 95, 98, 111, 111, 108, 44, 32, 51, 85, 76, 44, 32, 115, 105, 103, 110, 101, 100, 32, 105, 110, 116, 62, 59, 32, 83, 84, 79, 82, 69, 32, 61, 32, 68, 105, 114, 101, 99, 116, 83, 116, 111, 114, 101, 60, 102, 108, 111, 97, 116, 44, 32, 102, 108, 111, 97, 116, 62, 59, 32, 67, 111, 109, 112, 117, 116, 101, 84, 121, 112, 101, 32, 61, 32, 102, 108, 111, 97, 116, 59, 32, 105, 110, 116, 32, 112, 97, 99, 107, 95, 115, 105, 122, 101, 32, 61, 32, 50, 59, 32, 105, 110, 116, 32, 99, 111, 108, 115, 95, 112, 101, 114, 95, 116, 104, 114, 101, 97, 100, 32, 61, 32, 50, 59, 32, 105, 110, 116, 32, 116, 104, 114, 101, 97, 100, 95, 103, 114, 111, 117, 112, 95, 119, 105, 100, 116, 104, 32, 61, 32, 56, 59, 32, 105, 110, 116, 32, 114, 111, 119, 115, 95, 112, 101, 114, 95, 97, 99, 99, 101, 115, 115, 32, 61, 32, 50, 59, 32, 95, 95, 110, 118, 95, 98, 111, 111, 108, 32, 112, 97, 100, 100, 105, 110, 103, 32, 61, 32, 102, 97, 108, 115, 101, 59, 32, 65, 108, 103, 111, 114, 105, 116, 104, 109, 32, 97, 108, 103, 111, 114, 105, 116, 104, 109, 32, 61, 32, 65, 108, 103, 111, 114, 105, 116, 104, 109, 58, 58, 107, 83, 111, 102, 116, 109, 97, 120, 93};
.global .align 1 .b8 __unnamed_304[361] = {118, 111, 105, 100, 32, 83, 111, 102, 116, 109, 97, 120, 87, 97, 114, 112, 73, 109, 112, 108, 40, 76, 79, 65, 68, 44, 32, 83, 84, 79, 82, 69, 44, 32, 115, 105, 103, 110, 101, 100, 32, 108, 111, 110, 103, 44, 32, 115, 105, 103, 110, 101, 100, 32, 108, 111, 110, 103, 41, 32, 91, 119, 105, 116, 104, 32, 76, 79, 65, 68, 32, 61, 32, 66, 114, 111, 97, 100, 99, 97, 115, 116, 83, 99, 97, 108, 101, 77, 97, 115, 107, 76, 111, 97, 100, 60, 102, 108, 111, 97, 116, 44, 32, 102, 108, 111, 97, 116, 44, 32, 95, 95, 110, 118, 95, 98, 111, 111, 108, 44, 32, 51, 85, 76, 44, 32, 115, 105, 103, 110, 101, 100, 32, 105, 110, 116, 62, 59, 32, 83, 84, 79, 82, 69, 32, 61, 32, 68, 105, 114, 101, 99, 116, 83, 116, 111, 114, 101, 60, 102, 108, 111, 97, 116, 44, 32, 102, 108, 111, 97, 116, 62, 59, 32, 67, 111, 109, 112, 117, 116, 101, 84, 121, 112, 101, 32, 61, 32, 102, 108, 111, 97, 116, 59, 32, 105, 110, 116, 32, 112, 97, 99, 107, 95, 115, 105, 122, 101, 32, 61, 32, 50, 59, 32, 105, 110, 116, 32, 99, 111, 108, 115, 95, 112, 101, 114, 95, 116, 104, 114, 101, 97, 100, 32, 61, 32, 50, 59, 32, 105, 110, 116, 32, 116, 104, 114, 101, 97, 100, 95, 103, 114, 111, 117, 112, 95, 119, 105, 100, 116, 104, 32, 61, 32, 56, 59, 32, 105, 110, 116, 32, 114, 111, 119, 115, 95, 112, 101, 114, 95, 97, 99, 99, 101, 115, 115, 32, 61, 32, 50, 59, 32, 95, 95, 110, 118, 95, 98, 111, 111, 108, 32, 112, 97, 100, 100, 105, 110, 103, 32, 61, 32, 116, 114, 117, 101, 59, 32, 65, 108, 103, 111, 114, 105, 116, 104, 109, 32, 97, 108, 103, 111, 114, 105, 116, 104, 109, 32, 61, 32, 65, 108, 103, 111, 114, 105, 116, 104, 109, 58, 58, 107, 83, 111, 102, 116, 109, 97, 120, 93};
.global .align 1 .b8 __unnamed_305[362] = {118, 111, 105, 100, 32, 83, 111, 102, 116, 109, 97, 120, 87, 97, 114, 112, 73, 109, 112, 108, 40, 76, 79, 65, 68, 44, 32, 83, 84, 79, 82, 69, 44, 32, 115, 105, 103, 110, 101, 100, 32, 108, 111, 110, 103, 44, 32, 115, 105, 103, 110, 101, 100, 32, 108, 111, 110, 103, 41, 32, 91, 119, 105, 116, 104, 32, 76, 79, 65, 68, 32, 61, 32, 66, 114, 111, 97, 100, 99, 97, 115, 116, 83, 99, 97, 108, 101, 77, 97, 115, 107, 76, 111, 97, 100, 60, 102, 108, 111, 97, 116, 44, 32, 102, 108, 111, 97, 116, 44, 32, 95, 95, 110, 118, 95, 98, 111, 111, 108, 44, 32, 51, 85, 76, 44, 32, 115, 105, 103, 110, 101, 100, 32, 105, 110, 116, 62, 59, 32, 83, 84, 79, 82, 69, 32, 61, 32, 68, 105, 114, 101, 99, 116, 83, 116, 111, 114, 101, 60, 102, 108, 111, 97, 116, 44, 32, 102, 108, 111, 97, 116, 62, 59, 32, 67, 111, 109, 112, 117, 116, 101, 84, 121, 112, 101, 32, 61, 32, 102, 108, 111, 97, 116, 59, 32, 105, 110, 116, 32, 112, 97, 99, 107, 95, 115, 105, 122, 101, 32, 61, 32, 50, 59, 32, 105, 110, 116, 32, 99, 111, 108, 115, 95, 112, 101, 114, 95, 116, 104, 114, 101, 97, 100, 32, 61, 32, 50, 59, 32, 105, 110, 116, 32, 116, 104, 114, 101, 97, 100, 95, 103, 114, 111, 117, 112, 95, 119, 105, 100, 116, 104, 32, 61, 32, 56, 59, 32, 105, 110, 116, 32, 114, 111, 119, 115, 95, 112, 101, 114, 95, 97, 99, 99, 101, 115, 115, 32, 61, 32, 49, 59, 32, 95, 95, 110, 118, 95, 98, 111, 111, 108, 32, 112, 97, 100, 100, 105, 110, 103, 32, 61, 32, 102, 97, 108, 115, 101, 59, 32, 65, 108, 103, 111, 114, 105, 116, 104, 109, 32, 97, 108, 103, 111, 114, 105, 116, 104, 109, 32, 61, 32, 65, 108, 103, 111, 114, 105, 116, 104, 109, 58, 58, 107, 83, 111, 102, 116, 109, 97, 120, 93};
.global .align 1 .b8 __unnamed_306[361] = {118, 111, 105, 100, 32, 83, 111, 102, 116, 109, 97, 120, 87, 97, 114, 112, 73, 109, 112, 108, 40, 76, 79, 65, 68, 44, 32, 83, 84, 79, 82, 69, 44, 32, 115, 105, 103, 110, 101, 100, 32, 108, 111, 110, 103, 44, 32, 115, 105, 103, 110, 101, 100, 32, 108, 111, 110, 103, 41, 32, 91, 119, 105, 116, 104, 32, 76, 79, 65, 68, 32, 61, 32, 66, 114, 111, 97, 100, 99, 97, 115, 116, 83, 99, 97, 108, 101, 77, 97, 115, 107, 76, 111, 97, 100, 60, 102, 108, 111, 97, 116, 44, 32, 102, 108, 111, 97, 116, 44, 32, 95, 95, 110, 118, 95, 98, 111, 111, 108, 44, 32, 51, 85, 76, 44, 32, 115, 105, 103, 110, 101, 100, 32, 105, 110, 116, 62, 59, 32, 83, 84, 79, 82, 69, 32, 61, 32, 68, 105, 114, 101, 99, 116, 83, 116, 111, 114, 101, 60, 102, 108, 111, 97, 116, 44, 32, 102, 108, 111, 97, 116, 62, 59, 32, 67, 111, 109, 112, 117, 116, 101, 84, 121, 112, 101, 32, 61, 32, 102, 108, 111, 97, 116, 59, 32, 105, 110, 116, 32, 112, 97, 99, 107, 95, 115, 105, 122, 101, 32, 61, 32, 50, 59, 32, 105, 110, 116, 32, 99, 111, 108, 115, 95, 112, 101, 114, 95, 116, 104, 114, 101, 97, 100, 32, 61, 32, 50, 59, 32, 105, 110, 116, 32, 116, 104, 114, 101, 97, 100, 95, 103, 114, 111, 117, 112, 95, 119, 105, 100, 116, 104, 32, 61, 32, 56, 59, 32, 105, 110, 116, 32, 114, 111, 119, 115, 95, 112, 101, 114, 95, 97, 99, 99, 101, 115, 115, 32, 61, 32, 49, 59, 32, 95, 95, 110, 118, 95, 98, 111, 111, 108, 32, 112, 97, 100, 100, 105, 110, 103, 32, 61, 32, 116, 114, 117, 101, 59, 32, 65, 108, 103, 111, 114, 105, 116, 104, 109, 32, 97, 108, 103, 111, 114, 105, 116, 104, 109, 32, 61, 32, 65, 108, 103, 111, 114, 105, 116, 104, 109, 58, 58, 107, 83, 111, 102, 116, 109, 97, 120, 93};
.global .align 1 .b8 __unnamed_307[363] = {118, 111, 105, 100, 32, 83, 111, 102, 116, 109, 97, 120, 87, 97, 114, 112, 73, 109, 112, 108, 40, 76, 79, 65, 68, 44, 32, 83, 84, 79, 82, 69, 44, 32, 115, 105, 103, 110, 101, 100, 32, 108, 111, 110, 103, 44, 32, 115, 105, 103, 110, 101, 100, 32, 108, 111, 110, 103, 41, 32, 91, 119, 105, 116, 104, 32, 76, 79, 65, 68, 32, 61, 32, 66, 114, 111, 97, 100, 99, 97, 115, 116, 83, 99, 97, 108, 101, 77, 97, 115, 107, 76, 111, 97, 100, 60, 102, 108, 111, 97, 116, 44, 32, 102, 108, 111, 97, 116, 44, 32, 95, 95, 110, 118, 95, 98, 111, 111, 108, 44, 32, 51, 85, 76, 44, 32, 115, 105, 103, 110, 101, 100, 32, 105, 110, 116, 62, 59, 32, 83, 84, 79, 82, 69, 32, 61, 32, 68, 105, 114, 101, 99, 116, 83, 116, 111, 114, 101, 60, 102, 108, 111, 97, 116, 44, 32, 102, 108, 111, 97, 116, 62, 59, 32, 67, 111, 109, 112, 117, 116, 101, 84, 121, 112, 101, 32, 61, 32, 102, 108, 111, 97, 116, 59, 32, 105, 110, 116, 32, 112, 97, 99, 107, 95, 115, 105, 122, 101, 32, 61, 32, 50, 59, 32, 105, 110, 116, 32, 99, 111, 108, 115, 95, 112, 101, 114, 95, 116, 104, 114, 101, 97, 100, 32, 61, 32, 50, 59, 32, 105, 110, 116, 32, 116, 104, 114, 101, 97, 100, 95, 103, 114, 111, 117, 112, 95, 119, 105, 100, 116, 104, 32, 61, 32, 49, 54, 59, 32, 105, 110, 116, 32, 114, 111, 119, 115, 95, 112, 101, 114, 95, 97, 99, 99, 101, 115, 115, 32, 61, 32, 50, 59, 32, 95, 95, 110, 118, 95, 98, 111, 111, 108, 32, 112, 97, 100, 100, 105, 110, 103, 32, 61, 32, 102, 97, 108, 115, 101, 59, 32, 65, 108, 103, 111, 114, 105, 116, 104, 109, 32, 97, 108, 103, 111, 114, 105, 116, 104, 109, 32, 61, 32, 65, 108, 103, 111, 114, 105, 116, 104, 109, 58, 58, 107, 83, 111, 102, 116, 109, 97, 120, 93};
.global .align 1 .b8 __unnamed_308[362] = {118, 111, 105, 100, 32, 83, 111, 102, 116, 109, 97, 120, 87, 97, 114, 112, 73, 109, 112, 108, 40, 76, 79, 65, 68, 44, 32, 83, 84, 79, 82, 69, 44, 32, 115, 105, 103, 110, 101, 100, 32, 108, 111, 110, 103, 44, 32, 115, 105, 103, 110, 101, 100, 32, 108, 111, 110, 103, 41, 32, 91, 119, 105, 116, 104, 32, 76, 79, 65, 68, 32, 61, 32, 66, 114, 111, 97, 100, 99, 97, 115, 116, 83, 99, 97, 108, 101, 77, 97, 115, 107, 76, 111, 97, 100, 60, 102, 108, 111, 97, 116, 44, 32, 102, 108, 111, 97, 116, 44, 32, 95, 95, 110, 118, 95, 98, 111, 111, 108, 44, 32, 51, 85, 76, 44, 32, 115, 105, 103, 110, 101, 100, 32, 105, 110, 116, 62, 59, 32, 83, 84, 79, 82, 69, 32, 61, 32, 68, 105, 114, 101, 99, 116, 83, 116, 111, 114, 101, 60, 102, 108, 111, 97, 116, 44, 32, 102, 108, 111, 97, 116, 62, 59, 32, 67, 111, 109, 112, 117, 116, 101, 84, 121, 112, 101, 32, 61, 32, 102, 108, 111, 97, 116, 59, 32, 105, 110, 116, 32, 112, 97, 99, 107, 95, 115, 105, 122, 101, 32, 61, 32, 50, 59, 32, 105, 110, 116, 32, 99, 111, 108, 115, 95, 112, 101, 114, 95, 116, 104, 114, 101, 97, 100, 32, 61, 32, 50, 59, 32, 105, 110, 116, 32, 116, 104, 114, 101, 97, 100, 95, 103, 114, 111, 117, 112, 95, 119, 105, 100, 116, 104, 32, 61, 32, 49, 54, 59, 32, 105, 110, 116, 32, 114, 111, 119, 115, 95, 112, 101, 114, 95, 97, 99, 99, 101, 115, 115, 32, 61, 32, 50, 59, 32, 95, 95, 110, 118, 95, 98, 111, 111, 108, 32, 112, 97, 100, 100, 105, 110, 103, 32, 61, 32, 116, 114, 117, 101, 59, 32, 65, 108, 103, 111, 114, 105, 116, 104, 109, 32, 97, 108, 103, 111, 114, 105, 116, 104, 109, 32, 61, 32, 65, 108, 103, 111, 114, 105, 116, 104, 109, 58, 58, 107, 83, 111, 102, 116, 109, 97, 120, 93};
.global .align 1 .b8 __unnamed_309[363] = {118, 111, 105, 100, 32, 83, 111, 102, 116, 109, 97, 120, 87, 97, 114, 112, 73, 109, 112, 108, 40, 76, 79, 65, 68, 44, 32, 83, 84, 79, 82, 69, 44, 32, 115, 105, 103, 110, 101, 100, 32, 108, 111, 110, 103, 44, 32, 115, 105, 103, 110, 101, 100, 32, 108, 111, 110, 103, 41, 32, 91, 119, 105, 116, 104, 32, 76, 79, 65, 68, 32, 61, 32, 66, 114, 111, 97, 100, 99, 97, 115, 116, 83, 99, 97, 108, 101, 77, 97, 115, 107, 76, 111, 97, 100, 60, 102, 108, 111, 97, 116, 44, 32, 102, 108, 111, 97, 116, 44, 32, 95, 95, 110, 118, 95, 98, 111, 111, 108, 44, 32, 51, 85, 76, 44, 32, 115, 105, 103, 110, 101, 100, 32, 105, 110, 116, 62, 59, 32, 83, 84, 79, 82, 69, 32, 61, 32, 68, 105, 114, 101, 99, 116, 83, 116, 111, 114, 101, 60, 102, 108, 111, 97, 116, 44, 32, 102, 108, 111, 97, 116, 62, 59, 32, 67, 111, 109, 112, 117, 116, 101, 84, 121, 112, 101, 32, 61, 32, 102, 108, 111, 97, 116, 59, 32, 105, 110, 116, 32, 112, 97, 99, 107, 95, 115, 105, 122, 101, 32, 61, 32, 50, 59, 32, 105, 110, 116, 32, 99, 111, 108, 115, 95, 112, 101, 114, 95, 116, 104, 114, 101, 97, 100, 32, 61, 32, 50, 59, 32, 105, 110, 116, 32, 116, 104, 114, 101, 97, 100, 95, 103, 114, 111, 117, 112, 95, 119, 105, 100, 116, 104, 32, 61, 32, 49, 54, 59, 32, 105, 110, 116, 32, 114, 111, 119, 115, 95, 112, 101, 114, 95, 97, 99, 99, 101, 115, 115, 32, 61, 32, 49, 59, 32, 95, 95, 110, 118, 95, 98, 111, 111, 108, 32, 112, 97, 100, 100, 105, 110, 103, 32, 61, 32, 102, 97, 108, 115, 101, 59, 32, 65, 108, 103, 111, 114, 105, 116, 104, 109, 32, 97, 108, 103, 111, 114, 105, 116, 104, 109, 32, 61, 32, 65, 108, 103, 111, 114, 105, 116, 104, 109, 58, 58, 107, 83, 111, 102, 116, 109, 97, 120, 93};
.global .align 1 .b8 __unnamed_310[362] = {118, 111, 105, 100, 32, 83, 111, 102, 116, 109, 97, 120, 87, 97, 114, 112, 73, 109, 112, 108, 40, 76, 79, 65, 68, 44, 32, 83, 84, 79, 82, 69, 44, 32, 115, 105, 103, 110, 101, 100, 32, 108, 111, 110, 103, 44, 32, 115, 105, 103, 110, 101, 100, 32, 108, 111, 110, 103, 41, 32, 91, 119, 105, 116, 104, 32, 76, 79, 65, 68, 32, 61, 32, 66, 114, 111, 97, 100, 99, 97, 115, 116, 83, 99, 97, 108, 101, 77, 97, 115, 107, 76, 111, 97, 100, 60, 102, 108, 111, 97, 116, 44, 32, 102, 108, 111, 97, 116, 44, 32, 95, 95, 110, 118, 95, 98, 111, 111, 108, 44, 32, 51, 85, 76, 44, 32, 115, 105, 103, 110, 101, 100, 32, 105, 110, 116, 62, 59, 32, 83, 84, 79, 82, 69, 32, 61, 32, 68, 105, 114, 101, 99, 116, 83, 116, 111, 114, 101, 60, 102, 108, 111, 97, 116, 44, 32, 102, 108, 111, 97, 116, 62, 59, 32, 67, 111, 109, 112, 117, 116, 101, 84, 121, 112, 101, 32, 61, 32, 102, 108, 111, 97, 116, 59, 32, 105, 110, 116, 32, 112, 97, 99, 107, 95, 115, 105, 122, 101, 32, 61, 32, 50, 59, 32, 105, 110, 116, 32, 99, 111, 108, 115, 95, 112, 101, 114, 95, 116, 104, 114, 101, 97, 100, 32, 61, 32, 50, 59, 32, 105, 110, 116, 32, 116, 104, 114, 101, 97, 100, 95, 103, 114, 111, 117, 112, 95, 119, 105, 100, 116, 104, 32, 61, 32, 49, 54, 59, 32, 105, 110, 116, 32, 114, 111, 119, 115, 95, 112, 101, 114, 95, 97, 99, 99, 101, 115, 115, 32, 61, 32, 49, 59, 32, 95, 95, 110, 118, 95, 98, 111, 111, 108, 32, 112, 97, 100, 100, 105, 110, 103, 32, 61, 32, 116, 114, 117, 101, 59, 32, 65, 108, 103, 111, 114, 105, 116, 104, 109, 32, 97, 108, 103, 111, 114, 105, 116, 104, 109, 32, 61, 32, 65, 108, 103, 111, 114, 105, 116, 104, 109, 58, 58, 107, 83, 111, 102, 116, 109, 97, 120, 93};
.global .align 1 .b8 __unnamed_311[363] = {118, 111, 105, 100, 32, 83, 111, 102, 116, 109, 97, 120, 87, 97, 114, 112, 73, 109, 112, 108, 40, 76, 79, 65, 68, 44, 32, 83, 84, 79, 82, 69, 44, 32, 115, 105, 103, 110, 101, 100, 32, 108, 111, 110, 103, 44, 32, 115, 105, 103, 110, 101, 100, 32, 108, 111, 110, 103, 41, 32, 91, 119, 105, 116, 104, 32, 76, 79, 65, 68, 32, 61, 32, 66, 114, 111, 97, 100, 99, 97, 115, 116, 83, 99, 97, 108, 101, 77, 97, 115, 107, 76, 111, 97, 100, 60, 102, 108, 111, 97, 116, 44, 32, 102, 108, 111, 97, 116, 44, 32, 95, 95, 110, 118, 95, 98, 111, 111, 108, 44, 32, 51, 85, 76, 44, 32, 115, 105, 103, 110, 101, 100, 32, 105, 110, 116, 62, 59, 32, 83, 84, 79, 82, 69, 32, 61, 32, 68, 105, 114, 101, 99, 116, 83, 116, 111, 114, 101, 60, 102, 108, 111, 97, 116, 44, 32, 102, 108, 111, 97, 116, 62, 59, 32, 67, 111, 109, 112, 117, 116, 101, 84, 121, 112, 101, 32, 61, 32, 102, 108, 111, 97, 116, 59, 32, 105, 110, 116, 32, 112, 97, 99, 107, 95, 115, 105, 122, 101, 32, 61, 32, 50, 59, 32, 105, 110, 116, 32, 99, 111, 108, 115, 95, 112, 101, 114, 95, 116, 104, 114, 101, 97, 100, 32, 61, 32, 50, 59, 32, 105, 110, 116, 32, 116, 104, 114, 101, 97, 100, 95, 103, 114, 111, 117, 112, 95, 119, 105, 100, 116, 104, 32, 61, 32, 51, 50, 59, 32, 105, 110, 116, 32, 114, 111, 119, 115, 95, 112, 101, 114, 95, 97, 99, 99, 101, 115, 115, 32, 61, 32, 50, 59, 32, 95, 95, 110, 118, 95, 98, 111, 111, 108, 32, 112, 97, 100, 100, 105, 110, 103, 32, 61, 32, 102, 97, 108, 115, 101, 59, 32, 65, 108, 103, 111, 114, 105, 116, 104, 109, 32, 97, 108, 103, 111, 114, 105, 116, 104, 109, 32, 61, 32, 65, 108, 103, 111, 114, 105, 116, 104, 109, 58, 58, 107, 83, 111, 102, 116, 109, 97, 120, 93};
.global .align 1 .b8 __unnamed_312[362] = {118, 111, 105, 100, 32, 83, 111, 102, 116, 109, 97, 120, 87, 97, 114, 112, 73, 109, 112, 108, 40, 76, 79, 65, 68, 44, 32, 83, 84, 79, 82, 69, 44, 32, 115, 105, 103, 110, 101, 100, 32, 108, 111, 110, 103, 44, 32, 115, 105, 103, 110, 101, 100, 32, 108, 111, 110, 103, 41, 32, 91, 119, 105, 116, 104, 32, 76, 79, 65, 68, 32, 61, 32, 66, 114, 111, 97, 100, 99, 97, 115, 116, 83, 99, 97, 108, 101, 77, 97, 115, 107, 76, 111, 97, 100, 60, 102, 108, 111, 97, 116, 44, 32, 102, 108, 111, 97, 116, 44, 32, 95, 95, 110, 118, 95, 98, 111, 111, 108, 44, 32, 51, 85, 76, 44, 32, 115, 105, 103, 110, 101, 100, 32, 105, 110, 116, 62, 59, 32, 83, 84, 79, 82, 69, 32, 61, 32, 68, 105, 114, 101, 99, 116, 83, 116, 111, 114, 101, 60, 102, 108, 111, 97, 116, 44, 32, 102, 108, 111, 97, 116, 62, 59, 32, 67, 111, 109, 112, 117, 116, 101, 84, 121, 112, 101, 32, 61, 32, 102, 108, 111, 97, 116, 59, 32, 105, 110, 116, 32, 112, 97, 99, 107, 95, 115, 105, 122, 101, 32, 61, 32, 50, 59, 32, 105, 110, 116, 32, 99, 111, 108, 115, 95, 112, 101, 114, 95, 116, 104, 114, 101, 97, 100, 32, 61, 32, 50, 59, 32, 105, 110, 116, 32, 116, 104, 114, 101, 97, 100, 95, 103, 114, 111, 117, 112, 95, 119, 105, 100, 116, 104, 32, 61, 32, 51, 50, 59, 32, 105, 110, 116, 32, 114, 111, 119, 115, 95, 112, 101, 114, 95, 97, 99, 99, 101, 115, 115, 32, 61, 32, 50, 59, 32, 95, 95, 110, 118, 95, 98, 111, 111, 108, 32, 112, 97, 100, 100, 105, 110, 103, 32, 61, 32, 116, 114, 117, 101, 59, 32, 65, 108, 103, 111, 114, 105, 116, 104, 109, 32, 97, 108, 103, 111, 114, 105, 116, 104, 109, 32, 61, 32, 65, 108, 103, 111, 114, 105, 116, 104, 109, 58, 58, 107, 83, 111, 102, 116, 109, 97, 120, 93};
.global .align 1 .b8 __unnamed_313[363] = {118, 111, 105, 100, 32, 83, 111, 102, 116, 109, 97, 120, 87, 97, 114, 112, 73, 109, 112, 108, 40, 76, 79, 65, 68, 44, 32, 83, 84, 79, 82, 69, 44, 32, 115, 105, 103, 110, 101, 100, 32, 108, 111, 110, 103, 44, 32, 115, 105, 103, 110, 101, 100, 32, 108, 111, 110, 103, 41, 32, 91, 119, 105, 116, 104, 32, 76, 79, 65, 68, 32, 61, 32, 66, 114, 111, 97, 100, 99, 97, 115, 116, 83, 99, 97, 108, 101, 77, 97, 115, 107, 76, 111, 97, 100, 60, 102, 108, 111, 97, 116, 44, 32, 102, 108, 111, 97, 116, 44, 32, 95, 95, 110, 118, 95, 98, 111, 111, 108, 44, 32, 51, 85, 76, 44, 32, 115, 105, 103, 110, 101, 100, 32, 105, 110, 116, 62, 59, 32, 83, 84, 79, 82, 69, 32, 61, 32, 68, 105, 114, 101, 99, 116, 83, 116, 111, 114, 101, 60, 102, 108, 111, 97, 116, 44, 32, 102, 108, 111, 97, 116, 62, 59, 32, 67, 111, 109, 112, 117, 116, 101, 84, 121, 112, 101, 32, 61, 32, 102, 108, 111, 97, 116, 59, 32, 105, 110, 116, 32, 112, 97, 99, 107, 95, 115, 105, 122, 101, 32, 61, 32, 50, 59, 32, 105, 110, 116, 32, 99, 111, 108, 115, 95, 112, 101, 114, 95, 116, 104, 114, 101, 97, 100, 32, 61, 32, 50, 59, 32, 105, 110, 116, 32, 116, 104, 114, 101, 97, 100, 95, 103, 114, 111, 117, 112, 95, 119, 105, 100, 116, 104, 32, 61, 32, 51, 50, 59, 32, 105, 110, 116, 32, 114, 111, 119, 115, 95, 112, 101, 114, 95, 97, 99, 99, 101, 115, 115, 32, 61, 32, 49, 59, 32, 95, 95, 110, 118, 95, 98, 111, 111, 108, 32, 112, 97, 100, 100, 105, 110, 103, 32, 61, 32, 102, 97, 108, 115, 101, 59, 32, 65, 108, 103, 111, 114, 105, 116, 104, 109, 32, 97, 108, 103, 111, 114, 105, 116, 104, 109, 32, 61, 32, 65, 108, 103, 111, 114, 105, 116, 104, 109, 58, 58, 107, 83, 111, 102, 116, 109, 97, 120, 93};
.global .align 1 .b8 __unnamed_314[362] = {118, 111, 105, 100, 32, 83, 111, 102, 116, 109, 97, 120, 87, 97, 114, 112, 73, 109, 112, 108, 40, 76, 79, 65, 68, 44, 32, 83, 84, 79, 82, 69, 44, 32, 115, 105, 103, 110, 101, 100, 32, 108, 111, 110, 103, 44, 32, 115, 105, 103, 110, 101, 100, 32, 108, 111, 110, 103, 41, 32, 91, 119, 105, 116, 104, 32, 76, 79, 65, 68, 32, 61, 32, 66, 114, 111, 97, 100, 99, 97, 115, 116, 83, 99, 97, 108, 101, 77, 97, 115, 107, 76, 111, 97, 100, 60, 102, 108, 111, 97, 116, 44, 32, 102, 108, 111, 97, 116, 44, 32, 95, 95, 110, 118, 95, 98, 111, 111, 108, 44, 32, 51, 85, 76, 44, 32, 115, 105, 103, 110, 101, 100, 32, 105, 110, 116, 62, 59, 32, 83, 84, 79, 82, 69, 32, 61, 32, 68, 105, 114, 101, 99, 116, 83, 116, 111, 114, 101, 60, 102, 108, 111, 97, 116, 44, 32, 102, 108, 111, 97, 116, 62, 59, 32, 67, 111, 109, 112, 117, 116, 101, 84, 121, 112, 101, 32, 61, 32, 102, 108, 111, 97, 116, 59, 32, 105, 110, 116, 32, 112, 97, 99, 107, 95, 115, 105, 122, 101, 32, 61, 32, 50, 59, 32, 105, 110, 116, 32, 99, 111, 108, 115, 95, 112, 101, 114, 95, 116, 104, 114, 101, 97, 100, 32, 61, 32, 50, 59, 32, 105, 110, 116, 32, 116, 104, 114, 101, 97, 100, 95, 103, 114, 111, 117, 112, 95, 119, 105, 100, 116, 104, 32, 61, 32, 51, 50, 59, 32, 105, 110, 116, 32, 114, 111, 119, 115, 95, 112, 101, 114, 95, 97, 99, 99, 101, 115, 115, 32, 61, 32, 49, 59, 32, 95, 95, 110, 118, 95, 98, 111, 111, 108, 32, 112, 97, 100, 100, 105, 110, 103, 32, 61, 32, 116, 114, 117, 101, 59, 32, 65, 108, 103, 111, 114, 105, 116, 104, 109, 32, 97, 108, 103, 111, 114, 105, 116, 104, 109, 32, 61, 32, 65, 108, 103, 111, 114, 105, 116, 104, 109, 58, 58, 107, 83, 111, 102, 116, 109, 97, 120, 93};
.global .align 1 .b8 __unnamed_315[363] = {118, 111, 105, 100, 32, 83, 111, 102, 116, 109, 97, 120, 87, 97, 114, 112, 73, 109, 112, 108, 40, 76, 79, 65, 68, 44, 32, 83, 84, 79, 82, 69, 44, 32, 115, 105, 103, 110, 101, 100, 32, 108, 111, 110, 103, 44, 32, 115, 105, 103, 110, 101, 100, 32, 108, 111, 110, 103, 41, 32, 91, 119, 105, 116, 104, 32, 76, 79, 65, 68, 32, 61, 32, 66, 114, 111, 97, 100, 99, 97, 115, 116, 83, 99, 97, 108, 101, 77, 97, 115, 107, 76, 111, 97, 100, 60, 102, 108, 111, 97, 116, 44, 32, 102, 108, 111, 97, 116, 44, 32, 95, 95, 110, 118, 95, 98, 111, 111, 108, 44, 32, 51, 85, 76, 44, 32, 115, 105, 103, 110, 101, 100, 32, 105, 110, 116, 62, 59, 32, 83, 84, 79, 82, 69, 32, 61, 32, 68, 105, 114, 101, 99, 116, 83, 116, 111, 114, 101, 60, 102, 108, 111, 97, 116, 44, 32, 102, 108, 111, 97, 116, 62, 59, 32, 67, 111, 109, 112, 117, 116, 101, 84, 121, 112, 101, 32, 61, 32, 102, 108, 111, 97, 116, 59, 32, 105, 110, 116, 32, 112, 97, 99, 107, 95, 115, 105, 122, 101, 32, 61, 32, 50, 59, 32, 105, 110, 116, 32, 99, 111, 108, 115, 95, 112, 101, 114, 95, 116, 104, 114, 101, 97, 100, 32, 61, 32, 52, 59, 32, 105, 110, 116, 32, 116, 104, 114, 101, 97, 100, 95, 103, 114, 111, 117, 112, 95, 119, 105, 100, 116, 104, 32, 61, 32, 51, 50, 59, 32, 105, 110, 116, 32, 114, 111, 119, 115, 95, 112, 101, 114, 95, 97, 99, 99, 101, 115, 115, 32, 61, 32, 49, 59, 32, 95, 95, 110, 118, 95, 98, 111, 111, 108, 32, 112, 97, 100, 100, 105, 110, 103, 32, 61, 32, 102, 97, 108, 115, 101, 59, 32, 65, 108, 103, 111, 114, 105, 116, 104, 109, 32, 97, 108, 103, 111, 114, 105, 116, 104, 109, 32, 61, 32, 65, 108, 103, 111, 114, 105, 116, 104, 109, 58, 58, 107, 83, 111, 102, 116, 109, 97, 120, 93};
.global .align 1 .b8 __unnamed_316[362] = {118, 111, 105, 100, 32, 83, 111, 102, 116, 109, 97, 120, 87, 97, 114, 112, 73, 109, 112, 108, 40, 76, 79, 65, 68, 44, 32, 83, 84, 79, 82, 69, 44, 32, 115, 105, 103, 110, 101, 100, 32, 108, 111, 110, 103, 44, 32, 115, 105, 103, 110, 101, 100, 32, 108, 111, 110, 103, 41, 32, 91, 119, 105, 116, 104, 32, 76, 79, 65, 68, 32, 61, 32, 66, 114, 111, 97, 100, 99, 97, 115, 116, 83, 99, 97, 108, 101, 77, 97, 115, 107, 76, 111, 97, 100, 60, 102, 108, 111, 97, 116, 44, 32, 102, 108, 111, 97, 116, 44, 32, 95, 95, 110, 118, 95, 98, 111, 111, 108, 44, 32, 51, 85, 76, 44, 32, 115, 105, 103, 110, 101, 100, 32, 105, 110, 116, 62, 59, 32, 83, 84, 79, 82, 69, 32, 61, 32, 68, 105, 114, 101, 99, 116, 83, 116, 111, 114, 101, 60, 102, 108, 111, 97, 116, 44, 32, 102, 108, 111, 97, 116, 62, 59, 32, 67, 111, 109, 112, 117, 116, 101, 84, 121, 112, 101, 32, 61, 32, 102, 108, 111, 97, 116, 59, 32, 105, 110, 116, 32, 112, 97, 99, 107, 95, 115, 105, 122, 101, 32, 61, 32, 50, 59, 32, 105, 110, 116, 32, 99, 111, 108, 115, 95, 112, 101, 114, 95, 116, 104, 114, 101, 97, 100, 32, 61, 32, 52, 59, 32, 105, 110, 116, 32, 116, 104, 114, 101, 97, 100, 95, 103, 114, 111, 117, 112, 95, 119, 105, 100, 116, 104, 32, 61, 32, 51, 50, 59, 32, 105, 110, 116, 32, 114, 111, 119, 115, 95, 112, 101, 114, 95, 97, 99, 99, 101, 115, 115, 32, 61, 32, 49, 59, 32, 95, 95, 110, 118, 95, 98, 111, 111, 108, 32, 112, 97, 100, 100, 105, 110, 103, 32, 61, 32, 116, 114, 117, 101, 59, 32, 65, 108, 103, 111, 114, 105, 116, 104, 109, 32, 97, 108, 103, 111, 114, 105, 116, 104, 109, 32, 61, 32, 65, 108, 103, 111, 114, 105, 116, 104, 109, 58, 58, 107, 83, 111, 102, 116, 109, 97, 120, 93};
.global .align 1 .b8 __unnamed_317[363] = {118, 111, 105, 100, 32, 83, 111, 102, 116, 109, 97, 120, 87, 97, 114, 112, 73, 109, 112, 108, 40, 76, 79, 65, 68, 44, 32, 83, 84, 79, 82, 69, 44, 32, 115, 105, 103, 110, 101, 100, 32, 108, 111, 110, 103, 44, 32, 115, 105, 103, 110, 101, 100, 32, 108, 111, 110, 103, 41, 32, 91, 119, 105, 116, 104, 32, 76, 79, 65, 68, 32, 61, 32, 66, 114, 111, 97, 100, 99, 97, 115, 116, 83, 99, 97, 108, 101, 77, 97, 115, 107, 76, 111, 97, 100, 60, 102, 108, 111, 97, 116, 44, 32, 102, 108, 111, 97, 116, 44, 32, 95, 95, 110, 118, 95, 98, 111, 111, 108, 44, 32, 51, 85, 76, 44, 32, 115, 105, 103, 110, 101, 100, 32, 105, 110, 116, 62, 59, 32, 83, 84, 79, 82, 69, 32, 61, 32, 68, 105, 114, 101, 99, 116, 83, 116, 111, 114, 101, 60, 102, 108, 111, 97, 116, 44, 32, 102, 108, 111, 97, 116, 62, 59, 32, 67, 111, 109, 112, 117, 116, 101, 84, 121, 112, 101, 32, 61, 32, 102, 108, 111, 97, 116, 59, 32, 105, 110, 116, 32, 112, 97, 99, 107, 95, 115, 105, 122, 101, 32, 61, 32, 50, 59, 32, 105, 110, 116, 32, 99, 111, 108, 115, 95, 112, 101, 114, 95, 116, 104, 114, 101, 97, 100, 32, 61, 32, 54, 59, 32, 105, 110, 116, 32, 116, 104, 114, 101, 97, 100, 95, 103, 114, 111, 117, 112, 95, 119, 105, 100, 116, 104, 32, 61, 32, 51, 50, 59, 32, 105, 110, 116, 32, 114, 111, 119, 115, 95, 112, 101, 114, 95, 97, 99, 99, 101, 115, 115, 32, 61, 32, 49, 59, 32, 95, 95, 110, 118, 95, 98, 111, 111, 108, 32, 112, 97, 100, 100, 105, 110, 103, 32, 61, 32, 102, 97, 108, 115, 101, 59, 32, 65, 108, 103, 111, 114, 105, 116, 104, 109, 32, 97, 108, 103, 111, 114, 105, 116, 104, 109, 32, 61, 32, 65, 108, 103, 111, 114, 105, 116, 104, 109, 58, 58, 107, 83, 111, 102, 116, 109, 97, 120, 93};
.global .align 1 .b8 __unnamed_318[362] = {118, 111, 105, 100, 32, 83, 111, 102, 116, 109, 97, 120, 87, 97, 114, 112, 73, 109, 112, 108, 40, 76, 79, 65, 68, 44, 32, 83, 84, 79, 82, 69, 44, 32, 115, 105, 103, 110, 101, 100, 32, 108, 111, 110, 103, 44, 32, 115, 105, 103, 110, 101, 100, 32, 108, 111, 110, 103, 41, 32, 91, 119, 105, 116, 104, 32, 76, 79, 65, 68, 32, 61, 32, 66, 114, 111, 97, 100, 99, 97, 115, 116, 83, 99, 97, 108, 101, 77, 97, 115, 107, 76, 111, 97, 100, 60, 102, 108, 111, 97, 116, 44, 32, 102, 108, 111, 97, 116, 44, 32, 95, 95, 110, 118, 95, 98, 111, 111, 108, 44, 32, 51, 85, 76, 44, 32, 115, 105, 103, 110, 101, 100, 32, 105, 110, 116, 62, 59, 32, 83, 84, 79, 82, 69, 32, 61, 32, 68, 105, 114, 101, 99, 116, 83, 116, 111, 114, 101, 60, 102, 108, 111, 97, 116, 44, 32, 102, 108, 111, 97, 116, 62, 59, 32, 67, 111, 109, 112, 117, 116, 101, 84, 121, 112, 101, 32, 61, 32, 102, 108, 111, 97, 116, 59, 32, 105, 110, 116, 32, 112, 97, 99, 107, 95, 115, 105, 122, 101, 32, 61, 32, 50, 59, 32, 105, 110, 116, 32, 99, 111, 108, 115, 95, 112, 101, 114, 95, 116, 104, 114, 101, 97, 100, 32, 61, 32, 54, 59, 32, 105, 110, 116, 32, 116, 104, 114, 101, 97, 100, 95, 103, 114, 111, 117, 112, 95, 119, 105, 100, 116, 104, 32, 61, 32, 51, 50, 59, 32, 105, 110, 116, 32, 114, 111, 119, 115, 95, 112, 101, 114, 95, 97, 99, 99, 101, 115, 115, 32, 61, 32, 49, 59, 32, 95, 95, 110, 118, 95, 98, 111, 111, 108, 32, 112, 97, 100, 100, 105, 110, 103, 32, 61, 32, 116, 114, 117, 101, 59, 32, 65, 108, 103, 111, 114, 105, 116, 104, 109, 32, 97, 108, 103, 111, 114, 105, 116, 104, 109, 32, 61, 32, 65, 108, 103, 111, 114, 105, 116, 104, 109, 58, 58, 107, 83, 111, 102, 116, 109, 97, 120, 93};
.global .align 1 .b8 __unnamed_319[363] = {118, 111, 105, 100, 32, 83, 111, 102, 116, 109, 97, 120, 87, 97, 114, 112, 73, 109, 112, 108, 40, 76, 79, 65, 68, 44, 32, 83, 84, 79, 82, 69, 44, 32, 115, 105, 103, 110, 101, 100, 32, 108, 111, 110, 103, 44, 32, 115, 105, 103, 110, 101, 100, 32, 108, 111, 110, 103, 41, 32, 91, 119, 105, 116, 104, 32, 76, 79, 65, 68, 32, 61, 32, 66, 114, 111, 97, 100, 99, 97, 115, 116, 83, 99, 97, 108, 101, 77, 97, 115, 107, 76, 111, 97, 100, 60, 102, 108, 111, 97, 116, 44, 32, 102, 108, 111, 97, 116, 44, 32, 95, 95, 110, 118, 95, 98, 111, 111, 108, 44, 32, 51, 85, 76, 44, 32, 115, 105, 103, 110, 101, 100, 32, 105, 110, 116, 62, 59, 32, 83, 84, 79, 82, 69, 32, 61, 32, 68, 105, 114, 101, 99, 116, 83, 116, 111, 114, 101, 60, 102, 108, 111, 97, 116, 44, 32, 102, 108, 111, 97, 116, 62, 59, 32, 67, 111, 109, 112, 117, 116, 101, 84, 121, 112, 101, 32, 61, 32, 102, 108, 111, 97, 116, 59, 32, 105, 110, 116, 32, 112, 97, 99, 107, 95, 115, 105, 122, 101, 32, 61, 32, 50, 59, 32, 105, 110, 116, 32, 99, 111, 108, 115, 95, 112, 101, 114, 95, 116, 104, 114, 101, 97, 100, 32, 61, 32, 56, 59, 32, 105, 110, 116, 32, 116, 104, 114, 101, 97, 100, 95, 103, 114, 111, 117, 112, 95, 119, 105, 100, 116, 104, 32, 61, 32, 51, 50, 59, 32, 105, 110, 116, 32, 114, 111, 119, 115, 95, 112, 101, 114, 95, 97, 99, 99, 101, 115, 115, 32, 61, 32, 49, 59, 32, 95, 95, 110, 118, 95, 98, 111, 111, 108, 32, 112, 97, 100, 100, 105, 110, 103, 32, 61, 32, 102, 97, 108, 115, 101, 59, 32, 65, 108, 103, 111, 114, 105, 116, 104, 109, 32, 97, 108, 103, 111, 114, 105, 116, 104, 109, 32, 61, 32, 65, 108, 103, 111, 114, 105, 116, 104, 109, 58, 58, 107, 83, 111, 102, 116, 109, 97, 120, 93};
.global .align 1 .b8 __unnamed_320[362] = {118, 111, 105, 100, 32, 83, 111, 102, 116, 109, 97, 120, 87, 97, 114, 112, 73, 109, 112, 108, 40, 76, 79, 65, 68, 44, 32, 83, 84, 79, 82, 69, 44, 32, 115, 105, 103, 110, 101, 100, 32, 108, 111, 110, 103, 44, 32, 115, 105, 103, 110, 101, 100, 32, 108, 111, 110, 103, 41, 32, 91, 119, 105, 116, 104, 32, 76, 79, 65, 68, 32, 61, 32, 66, 114, 111, 97, 100, 99, 97, 115, 116, 83, 99, 97, 108, 101, 77, 97, 115, 107, 76, 111, 97, 100, 60, 102, 108, 111, 97, 116, 44, 32, 102, 108, 111, 97, 116, 44, 32, 95, 95, 110, 118, 95, 98, 111, 111, 108, 44, 32, 51, 85, 76, 44, 32, 115, 105, 103, 110, 101, 100, 32, 105, 110, 116, 62, 59, 32, 83, 84, 79, 82, 69, 32, 61, 32, 68, 105, 114, 101, 99, 116, 83, 116, 111, 114, 101, 60, 102, 108, 111, 97, 116, 44, 32, 102, 108, 111, 97, 116, 62, 59, 32, 67, 111, 109, 112, 117, 116, 101, 84, 121, 112, 101, 32, 61, 32, 102, 108, 111, 97, 116, 59, 32, 105, 110, 116, 32, 112, 97, 99, 107, 95, 115, 105, 122, 101, 32, 61, 32, 50, 59, 32, 105, 110, 116, 32, 99, 111, 108, 115, 95, 112, 101, 114, 95, 116, 104, 114, 101, 97, 100, 32, 61, 32, 56, 59, 32, 105, 110, 116, 32, 116, 104, 114, 101, 97, 100, 95, 103, 114, 111, 117, 112, 95, 119, 105, 100, 116, 104, 32, 61, 32, 51, 50, 59, 32, 105, 110, 116, 32, 114, 111, 119, 115, 95, 112, 101, 114, 95, 97, 99, 99, 101, 115, 115, 32, 61, 32, 49, 59, 32, 95, 95, 110, 118, 95, 98, 111, 111, 108, 32, 112, 97, 100, 100, 105, 110, 103, 32, 61, 32, 116, 114, 117, 101, 59, 32, 65, 108, 103, 111, 114, 105, 116, 104, 109, 32, 97, 108, 103, 111, 114, 105, 116, 104, 109, 32, 61, 32, 65, 108, 103, 111, 114, 105, 116, 104, 109, 58, 58, 107, 83, 111, 102, 116, 109, 97, 120, 93};
.global .align 1 .b8 __unnamed_321[364] = {118, 111, 105, 100, 32, 83, 111, 102, 116, 109, 97, 120, 87, 97, 114, 112, 73, 109, 112, 108, 40, 76, 79, 65, 68, 44, 32, 83, 84, 79, 82, 69, 44, 32, 115, 105, 103, 110, 101, 100, 32, 108, 111, 110, 103, 44, 32, 115, 105, 103, 110, 101, 100, 32, 108, 111, 110, 103, 41, 32, 91, 119, 105, 116, 104, 32, 76, 79, 65, 68, 32, 61, 32, 66, 114, 111, 97, 100, 99, 97, 115, 116, 83, 99, 97, 108, 101, 77, 97, 115, 107, 76, 111, 97, 100, 60, 102, 108, 111, 97, 116, 44, 32, 102, 108, 111, 97, 116, 44, 32, 95, 95, 110, 118, 95, 98, 111, 111, 108, 44, 32, 51, 85, 76, 44, 32, 115, 105, 103, 110, 101, 100, 32, 105, 110, 116, 62, 59, 32, 83, 84, 79, 82, 69, 32, 61, 32, 68, 105, 114, 101, 99, 116, 83, 116, 111, 114, 101, 60, 102, 108, 111, 97, 116, 44, 32, 102, 108, 111, 97, 116, 62, 59, 32, 67, 111, 109, 112, 117, 116, 101, 84, 121, 112, 101, 32, 61, 32, 102, 108, 111, 97, 116, 59, 32, 105, 110, 116, 32, 112, 97, 99, 107, 95, 115, 105, 122, 101, 32, 61, 32, 50, 59, 32, 105, 110, 116, 32, 99, 111, 108, 115, 95, 112, 101, 114, 95, 116, 104, 114, 101, 97, 100, 32, 61, 32, 49, 48, 59, 32, 105, 110, 116, 32, 116, 104, 114, 101, 97, 100, 95, 103, 114, 111, 117, 112, 95, 119, 105, 100, 116, 104, 32, 61, 32, 51, 50, 59, 32, 105, 110, 116, 32, 114, 111, 119, 115, 95, 112, 101, 114, 95, 97, 99, 99, 101, 115, 115, 32, 61, 32, 49, 59, 32, 95, 95, 110, 118, 95, 98, 111, 111, 108, 32, 112, 97, 100, 100, 105, 110, 103, 32, 61, 32, 102, 97, 108, 115, 101, 59, 32, 65, 108, 103, 111, 114, 105, 116, 104, 109, 32, 97, 108, 103, 111, 114, 105, 116, 104, 109, 32, 61, 32, 65, 108, 103, 111, 114, 105, 116, 104, 109, 58, 58, 107, 83, 111, 102, 116, 109, 97, 120, 93};
.global .align 1 .b8 __unnamed_322[363] = {118, 111, 105, 100, 32, 83, 111, 102, 116, 109, 97, 120, 87, 97, 114, 112, 73, 109, 112, 108, 40, 76, 79, 65, 68, 44, 32, 83, 84, 79, 82, 69, 44, 32, 115, 105, 103, 110, 101, 100, 32, 108, 111, 110, 103, 44, 32, 115, 105, 103, 110, 101, 100, 32, 108, 111, 110, 103, 41, 32, 91, 119, 105, 116, 104, 32, 76, 79, 65, 68, 32, 61, 32, 66, 114, 111, 97, 100, 99, 97, 115, 116, 83, 99, 97, 108, 101, 77, 97, 115, 107, 76, 111, 97, 100, 60, 102, 108, 111, 97, 116, 44, 32, 102, 108, 111, 97, 116, 44, 32, 95, 95, 110, 118, 95, 98, 111, 111, 108, 44, 32, 51, 85, 76, 44, 32, 115, 105, 103, 110, 101, 100, 32, 105, 110, 116, 62, 59, 32, 83, 84, 79, 82, 69, 32, 61, 32, 68, 105, 114, 101, 99, 116, 83, 116, 111, 114, 101, 60, 102, 108, 111, 97, 116, 44, 32, 102, 108, 111, 97, 116, 62, 59, 32, 67, 111, 109, 112, 117, 116, 101, 84, 121, 112, 101, 32, 61, 32, 102, 108, 111, 97, 116, 59, 32, 105, 110, 116, 32, 112, 97, 99, 107, 95, 115, 105, 122, 101, 32, 61, 32, 50, 59, 32, 105, 110, 116, 32, 99, 111, 108, 115, 95, 112, 101, 114, 95, 116, 104, 114, 101, 97, 100, 32, 61, 32, 49, 48, 59, 32, 105, 110, 116, 32, 116, 104, 114, 101, 97, 100, 95, 103, 114, 111, 117, 112, 95, 119, 105, 100, 116, 104, 32, 61, 32, 51, 50, 59, 32, 105, 110, 116, 32, 114, 111, 119, 115, 95, 112, 101, 114, 95, 97, 99, 99, 101, 115, 115, 32, 61, 32, 49, 59, 32, 95, 95, 110, 118, 95, 98, 111, 111, 108, 32, 112, 97, 100, 100, 105, 110, 103, 32, 61, 32, 116, 114, 117, 101, 59, 32, 65, 108, 103, 111, 114, 105, 116, 104, 109, 32, 97, 108, 103, 111, 114, 105, 116, 104, 109, 32, 61, 32, 65, 108, 103, 111, 114, 105, 116, 104, 109, 58, 58, 107, 83, 111, 102, 116, 109, 97, 120, 93};
.global .align 1 .b8 __unnamed_323[364] = {118, 111, 105, 100, 32, 83, 111, 102, 116, 109, 97, 120, 87, 97, 114, 112, 73, 109, 112, 108, 40, 76, 79, 65, 68, 44, 32, 83, 84, 79, 82, 69, 44, 32, 115, 105, 103, 110, 101, 100, 32, 108, 111, 110, 103, 44, 32, 115, 105, 103, 110, 101, 100, 32, 108, 111, 110, 103, 41, 32, 91, 119, 105, 116, 104, 32, 76, 79, 65, 68, 32, 61, 32, 66, 114, 111, 97, 100, 99, 97, 115, 116, 83, 99, 97, 108, 101, 77, 97, 115, 107, 76, 111, 97, 100, 60, 102, 108, 111, 97, 116, 44, 32, 102, 108, 111, 97, 116, 44, 32, 95, 95, 110, 118, 95, 98, 111, 111, 108, 44, 32, 51, 85, 76, 44, 32, 115, 105, 103, 110, 101, 100, 32, 105, 110, 116, 62, 59, 32, 83, 84, 79, 82, 69, 32, 61, 32, 68, 105, 114, 101, 99, 116, 83, 116, 111, 114, 101, 60, 102, 108, 111, 97, 116, 44, 32, 102, 108, 111, 97, 116, 62, 59, 32, 67, 111, 109, 112, 117, 116, 101, 84, 121, 112, 101, 32, 61, 32, 102, 108, 111, 97, 116, 59, 32, 105, 110, 116, 32, 112, 97, 99, 107, 95, 115, 105, 122, 101, 32, 61, 32, 50, 59, 32, 105, 110, 116, 32, 99, 111, 108, 115, 95, 112, 101, 114, 95, 116, 104, 114, 101, 97, 100, 32, 61, 32, 49, 50, 59, 32, 105, 110, 116, 32, 116, 104, 114, 101, 97, 100, 95, 103, 114, 111, 117, 112, 95, 119, 105, 100, 116, 104, 32, 61, 32, 51, 50, 59, 32, 105, 110, 116, 32, 114, 111, 119, 115, 95, 112, 101, 114, 95, 97, 99, 99, 101, 115, 115, 32, 61, 32, 49, 59, 32, 95, 95, 110, 118, 95, 98, 111, 111, 108, 32, 112, 97, 100, 100, 105, 110, 103, 32, 61, 32, 102, 97, 108, 115, 101, 59, 32, 65, 108, 103, 111, 114, 105, 116, 104, 109, 32, 97, 108, 103, 111, 114, 105, 116, 104, 109, 32, 61, 32, 65, 108, 103, 111, 114, 105, 116, 104, 109, 58, 58, 107, 83, 111, 102, 116, 109, 97, 120, 93};
.global .align 1 .b8 __unnamed_324[363] = {118, 111, 105, 100, 32, 83, 111, 102, 116, 109, 97, 120, 87, 97, 114, 112, 73, 109, 112, 108, 40, 76, 79, 65, 68, 44, 32, 83, 84, 79, 82, 69, 44, 32, 115, 105, 103, 110, 101, 100, 32, 108, 111, 110, 103, 44, 32, 115, 105, 103, 110, 101, 100, 32, 108, 111, 110, 103, 41, 32, 91, 119, 105, 116, 104, 32, 76, 79, 65, 68, 32, 61, 32, 66, 114, 111, 97, 100, 99, 97, 115, 116, 83, 99, 97, 108, 101, 77, 97, 115, 107, 76, 111, 97, 100, 60, 102, 108, 111, 97, 116, 44, 32, 102, 108, 111, 97, 116, 44, 32, 95, 95, 110, 118, 95, 98, 111, 111, 108, 44, 32, 51, 85, 76, 44, 32, 115, 105, 103, 110, 101, 100, 32, 105, 110, 116, 62, 59, 32, 83, 84, 79, 82, 69, 32, 61, 32, 68, 105, 114, 101, 99, 116, 83, 116, 111, 114, 101, 60, 102, 108, 111, 97, 116, 44, 32, 102, 108, 111, 97, 116, 62, 59, 32, 67, 111, 109, 112, 117, 116, 101, 84, 121, 112, 101, 32, 61, 32, 102, 108, 111, 97, 116, 59, 32, 105, 110, 116, 32, 112, 97, 99, 107, 95, 115, 105, 122, 101, 32, 61, 32, 50, 59, 32, 105, 110, 116, 32, 99, 111, 108, 115, 95, 112, 101, 114, 95, 116, 104, 114, 101, 97, 100, 32, 61, 32, 49, 50, 59, 32, 105, 110, 116, 32, 116, 104, 114, 101, 97, 100, 95, 103, 114, 111, 117, 112, 95, 119, 105, 100, 116, 104, 32, 61, 32, 51, 50, 59, 32, 105, 110, 116, 32, 114, 111, 119, 115, 95, 112, 101, 114, 95, 97, 99, 99, 101, 115, 115, 32, 61, 32, 49, 59, 32, 95, 95, 110, 118, 95, 98, 111, 111, 108, 32, 112, 97, 100, 100, 105, 110, 103, 32, 61, 32, 116, 114, 117, 101, 59, 32, 65, 108, 103, 111, 114, 105, 116, 104, 109, 32, 97, 108, 103, 111, 114, 105, 116, 104, 109, 32, 61, 32, 65, 108, 103, 111, 114, 105, 116, 104, 109, 58, 58, 107, 83, 111, 102, 116, 109, 97, 120, 93};
.global .align 1 .b8 __unnamed_325[364] = {118, 111, 105, 100, 32, 83, 111, 102, 116, 109, 97, 120, 87, 97, 114, 112, 73, 109, 112, 108, 40, 76, 79, 65, 68, 44, 32, 83, 84, 79, 82, 69, 44, 32, 115, 105, 103, 110, 101, 100, 32, 108, 111, 110, 103, 44, 32, 115, 105, 103, 110, 101, 100, 32, 108, 111, 110, 103, 41, 32, 91, 119, 105, 116, 104, 32, 76, 79, 65, 68, 32, 61, 32, 66, 114, 111, 97, 100, 99, 97, 115, 116, 83, 99, 97, 108, 101, 77, 97, 115, 107, 76, 111, 97, 100, 60, 102, 108, 111, 97, 116, 44, 32, 102, 108, 111, 97, 116, 44, 32, 95, 95, 110, 118, 95, 98, 111, 111, 108, 44, 32, 51, 85, 76, 44, 32, 115, 105, 103, 110, 101, 100, 32, 105, 110, 116, 62, 59, 32, 83, 84, 79, 82, 69, 32, 61, 32, 68, 105, 114, 101, 99, 116, 83, 116, 111, 114, 101, 60, 102, 108, 111, 97, 116, 44, 32, 102, 108, 111, 97, 116, 62, 59, 32, 67, 111, 109, 112, 117, 116, 101, 84, 121, 112, 101, 32, 61, 32, 102, 108, 111, 97, 116, 59, 32, 105, 110, 116, 32, 112, 97, 99, 107, 95, 115, 105, 122, 101, 32, 61, 32, 50, 59, 32, 105, 110, 116, 32, 99, 111, 108, 115, 95, 112, 101, 114, 95, 116, 104, 114, 101, 97, 100, 32, 61, 32, 49, 52, 59, 32, 105, 110, 116, 32, 116, 104, 114, 101, 97, 100, 95, 103, 114, 111, 117, 112, 95, 119, 105, 100, 116, 104, 32, 61, 32, 51, 50, 59, 32, 105, 110, 116, 32, 114, 111, 119, 115, 95, 112, 101, 114, 95, 97, 99, 99, 101, 115, 115, 32, 61, 32, 49, 59, 32, 95, 95, 110, 118, 95, 98, 111, 111, 108, 32, 112, 97, 100, 100, 105, 110, 103, 32, 61, 32, 102, 97, 108, 115, 101, 59, 32, 65, 108, 103, 111, 114, 105, 116, 104, 109, 32, 97, 108, 103, 111, 114, 105, 116, 104, 109, 32, 61, 32, 65, 108, 103, 111, 114, 105, 116, 104, 109, 58, 58, 107, 83, 111, 102, 116, 109, 97, 120, 93};
.global .align 1 .b8 __unnamed_326[363] = {118, 111, 105, 100, 32, 83, 111, 102, 116, 109, 97, 120, 87, 97, 114, 112, 73, 109, 112, 108, 40, 76, 79, 65, 68, 44, 32, 83, 84, 79, 82, 69, 44, 32, 115, 105, 103, 110, 101, 100, 32, 108, 111, 110, 103, 44, 32, 115, 105, 103, 110, 101, 100, 32, 108, 111, 110, 103, 41, 32, 91, 119, 105, 116, 104, 32, 76, 79, 65, 68, 32, 61, 32, 66, 114, 111, 97, 100, 99, 97, 115, 116, 83, 99, 97, 108, 101, 77, 97, 115, 107, 76, 111, 97, 100, 60, 102, 108, 111, 97, 116, 44, 32, 102, 108, 111, 97, 116, 44, 32, 95, 95, 110, 118, 95, 98, 111, 111, 108, 44, 32, 51, 85, 76, 44, 32, 115, 105, 103, 110, 101, 100, 32, 105, 110, 116, 62, 59, 32, 83, 84, 79, 82, 69, 32, 61, 32, 68, 105, 114, 101, 99, 116, 83, 116, 111, 114, 101, 60, 102, 108, 111, 97, 116, 44, 32, 102, 108, 111, 97, 116, 62, 59, 32, 67, 111, 109, 112, 117, 116, 101, 84, 121, 112, 101, 32, 61, 32, 102, 108, 111, 97, 116, 59, 32, 105, 110, 116, 32, 112, 97, 99, 107, 95, 115, 105, 122, 101, 32, 61, 32, 50, 59, 32, 105, 110, 116, 32, 99, 111, 108, 115, 95, 112, 101, 114, 95, 116, 104, 114, 101, 97, 100, 32, 61, 32, 49, 52, 59, 32, 105, 110, 116, 32, 116, 104, 114, 101, 97, 100, 95, 103, 114, 111, 117, 112, 95, 119, 105, 100, 116, 104, 32, 61, 32, 51, 50, 59, 32, 105, 110, 116, 32, 114, 111, 119, 115, 95, 112, 101, 114, 95, 97, 99, 99, 101, 115, 115, 32, 61, 32, 49, 59, 32, 95, 95, 110, 118, 95, 98, 111, 111, 108, 32, 112, 97, 100, 100, 105, 110, 103, 32, 61, 32, 116, 114, 117, 101, 59, 32, 65, 108, 103, 111, 114, 105, 116, 104, 109, 32, 97, 108, 103, 111, 114, 105, 116, 104, 109, 32, 61, 32, 65, 108, 103, 111, 114, 105, 116, 104, 109, 58, 58, 107, 83, 111, 102, 116, 109, 97, 120, 93};
.global .align 1 .b8 __unnamed_327[364] = {118, 111, 105, 100, 32, 83, 111, 102, 116, 109, 97, 120, 87, 97, 114, 112, 73, 109, 112, 108, 40, 76, 79, 65, 68, 44, 32, 83, 84, 79, 82, 69, 44, 32, 115, 105, 103, 110, 101, 100, 32, 108, 111, 110, 103, 44, 32, 115, 105, 103, 110, 101, 100, 32, 108, 111, 110, 103, 41, 32, 91, 119, 105, 116, 104, 32, 76, 79, 65, 68, 32, 61, 32, 66, 114, 111, 97, 100, 99, 97, 115, 116, 83, 99, 97, 108, 101, 77, 97, 115, 107, 76, 111, 97, 100, 60, 102, 108, 111, 97, 116, 44, 32, 102, 108, 111, 97, 116, 44, 32, 95, 95, 110, 118, 95, 98, 111, 111, 108, 44, 32, 51, 85, 76, 44, 32, 115, 105, 103, 110, 101, 100, 32, 105, 110, 116, 62, 59, 32, 83, 84, 79, 82, 69, 32, 61, 32, 68, 105, 114, 101, 99, 116, 83, 116, 111, 114, 101, 60, 102, 108, 111, 97, 116, 44, 32, 102, 108, 111, 97, 116, 62, 59, 32, 67, 111, 109, 112, 117, 116, 101, 84, 121, 112, 101, 32, 61, 32, 102, 108, 111, 97, 116, 59, 32, 105, 110, 116, 32, 112, 97, 99, 107, 95, 115, 105, 122, 101, 32, 61, 32, 50, 59, 32, 105, 110, 116, 32, 99, 111, 108, 115, 95, 112, 101, 114, 95, 116, 104, 114, 101, 97, 100, 32, 61, 32, 49, 54, 59, 32, 105, 110, 116, 32, 116, 104, 114, 101, 97, 100, 95, 103, 114, 111, 117, 112, 95, 119, 105, 100, 116, 104, 32, 61, 32, 51, 50, 59, 32, 105, 110, 116, 32, 114, 111, 119, 115, 95, 112, 101, 114, 95, 97, 99, 99, 101, 115, 115, 32, 61, 32, 49, 59, 32, 95, 95, 110, 118, 95, 98, 111, 111, 108, 32, 112, 97, 100, 100, 105, 110, 103, 32, 61, 32, 102, 97, 108, 115, 101, 59, 32, 65, 108, 103, 111, 114, 105, 116, 104, 109, 32, 97, 108, 103, 111, 114, 105, 116, 104, 109, 32, 61, 32, 65, 108, 103, 111, 114, 105, 116, 104, 109, 58, 58, 107, 83, 111, 102, 116, 109, 97, 120, 93};
.global .align 1 .b8 __unnamed_328[363] = {118, 111, 105, 100, 32, 83, 111, 102, 116, 109, 97, 120, 87, 97, 114, 112, 73, 109, 112, 108, 40, 76, 79, 65, 68, 44, 32, 83, 84, 79, 82, 69, 44, 32, 115, 105, 103, 110, 101, 100, 32, 108, 111, 110, 103, 44, 32, 115, 105, 103, 110, 101, 100, 32, 108, 111, 110, 103, 41, 32, 91, 119, 105, 116, 104, 32, 76, 79, 65, 68, 32, 61, 32, 66, 114, 111, 97, 100, 99, 97, 115, 116, 83, 99, 97, 108, 101, 77, 97, 115, 107, 76, 111, 97, 100, 60, 102, 108, 111, 97, 116, 44, 32, 102, 108, 111, 97, 116, 44, 32, 95, 95, 110, 118, 95, 98, 111, 111, 108, 44, 32, 51, 85, 76, 44, 32, 115, 105, 103, 110, 101, 100, 32, 105, 110, 116, 62, 59, 32, 83, 84, 79, 82, 69, 32, 61, 32, 68, 105, 114, 101, 99, 116, 83, 116, 111, 114, 101, 60, 102, 108, 111, 97, 116, 44, 32, 102, 108, 111, 97, 116, 62, 59, 32, 67, 111, 109, 112, 117, 116, 101, 84, 121, 112, 101, 32, 61, 32, 102, 108, 111, 97, 116, 59, 32, 105, 110, 116, 32, 112, 97, 99, 107, 95, 115, 105, 122, 101, 32, 61, 32, 50, 59, 32, 105, 110, 116, 32, 99, 111, 108, 115, 95, 112, 101, 114, 95, 116, 104, 114, 101, 97, 100, 32, 61, 32, 49, 54, 59, 32, 105, 110, 116, 32, 116, 104, 114, 101, 97, 100, 95, 103, 114, 111, 117, 112, 95, 119, 105, 100, 116, 104, 32, 61, 32, 51, 50, 59, 32, 105, 110, 116, 32, 114, 111, 119, 115, 95, 112, 101, 114, 95, 97, 99, 99, 101, 115, 115, 32, 61, 32, 49, 59, 32, 95, 95, 110, 118, 95, 98, 111, 111, 108, 32, 112, 97, 100, 100, 105, 110, 103, 32, 61, 32, 116, 114, 117, 101, 59, 32, 65, 108, 103, 111, 114, 105, 116, 104, 109, 32, 97, 108, 103, 111, 114, 105, 116, 104, 109, 32, 61, 32, 65, 108, 103, 111, 114, 105, 116, 104, 109, 58, 58, 107, 83, 111, 102, 116, 109, 97, 120, 93};
.global .align 1 .b8 __unnamed_329[364] = {118, 111, 105, 100, 32, 83, 111, 102, 116, 109, 97, 120, 87, 97, 114, 112, 73, 109, 112, 108, 40, 76, 79, 65, 68, 44, 32, 83, 84, 79, 82, 69, 44, 32, 115, 105, 103, 110, 101, 100, 32, 108, 111, 110, 103, 44, 32, 115, 105, 103, 110, 101, 100, 32, 108, 111, 110, 103, 41, 32, 91, 119, 105, 116, 104, 32, 76, 79, 65, 68, 32, 61, 32, 66, 114, 111, 97, 100, 99, 97, 115, 116, 83, 99, 97, 108, 101, 77, 97, 115, 107, 76, 111, 97, 100, 60, 102, 108, 111, 97, 116, 44, 32, 102, 108, 111, 97, 116, 44, 32, 95, 95, 110, 118, 95, 98, 111, 111, 108, 44, 32, 51, 85, 76, 44, 32, 115, 105, 103, 110, 101, 100, 32, 105, 110, 116, 62, 59, 32, 83, 84, 79, 82, 69, 32, 61, 32, 68, 105, 114, 101, 99, 116, 83, 116, 111, 114, 101, 60, 102, 108, 111, 97, 116, 44, 32, 102, 108, 111, 97, 116, 62, 59, 32, 67, 111, 109, 112, 117, 116, 101, 84, 121, 112, 101, 32, 61, 32, 102, 108, 111, 97, 116, 59, 32, 105, 110, 116, 32, 112, 97, 99, 107, 95, 115, 105, 122, 101, 32, 61, 32, 50, 59, 32, 105, 110, 116, 32, 99, 111, 108, 115, 95, 112, 101, 114, 95, 116, 104, 114, 101, 97, 100, 32, 61, 32, 49, 56, 59, 32, 105, 110, 116, 32, 116, 104, 114, 101, 97, 100, 95, 103, 114, 111, 117, 112, 95, 119, 105, 100, 116, 104, 32, 61, 32, 51, 50, 59, 32, 105, 110, 116, 32, 114, 111, 119, 115, 95, 112, 101, 114, 95, 97, 99, 99, 101, 115, 115, 32, 61, 32, 49, 59, 32, 95, 95, 110, 118, 95, 98, 111, 111, 108, 32, 112, 97, 100, 100, 105, 110, 103, 32, 61, 32, 102, 97, 108, 115, 101, 59, 32, 65, 108, 103, 111, 114, 105, 116, 104, 109, 32, 97, 108, 103, 111, 114, 105, 116, 104, 109, 32, 61, 32, 65, 108, 103, 111, 114, 105, 116, 104, 109, 58, 58, 107, 83, 111, 102, 116, 109, 97, 120, 93};
.global .align 1 .b8 __unnamed_330[363] = {118, 111, 105, 100, 32, 83, 111, 102, 116, 109, 97, 120, 87, 97, 114, 112, 73, 109, 112, 108, 40, 76, 79, 65, 68, 44, 32, 83, 84, 79, 82, 69, 44, 32, 115, 105, 103, 110, 101, 100, 32, 108, 111, 110, 103, 44, 32, 115, 105, 103, 110, 101, 100, 32, 108, 111, 110, 103, 41, 32, 91, 119, 105, 116, 104, 32, 76, 79, 65, 68, 32, 61, 32, 66, 114, 111, 97, 100, 99, 97, 115, 116, 83, 99, 97, 108, 101, 77, 97, 115, 107, 76, 111, 97, 100, 60, 102, 108, 111, 97, 116, 44, 32, 102, 108, 111, 97, 116, 44, 32, 95, 95, 110, 118, 95, 98, 111, 111, 108, 44, 32, 51, 85, 76, 44, 32, 115, 105, 103, 110, 101, 100, 32, 105, 110, 116, 62, 59, 32, 83, 84, 79, 82, 69, 32, 61, 32, 68, 105, 114, 101, 99, 116, 83, 116, 111, 114, 101, 60, 102, 108, 111, 97, 116, 44, 32, 102, 108, 111, 97, 116, 62, 59, 32, 67, 111, 109, 112, 117, 116, 101, 84, 121, 112, 101, 32, 61, 32, 102, 108, 111, 97, 116, 59, 32, 105, 110, 116, 32, 112, 97, 99, 107, 95, 115, 105, 122, 101, 32, 61, 32, 50, 59, 32, 105, 110, 116, 32, 99, 111, 108, 115, 95, 112, 101, 114, 95, 116, 104, 114, 101, 97, 100, 32, 61, 32, 49, 56, 59, 32, 105, 110, 116, 32, 116, 104, 114, 101, 97, 100, 95, 103, 114, 111, 117, 112, 95, 119, 105, 100, 116, 104, 32, 61, 32, 51, 50, 59, 32, 105, 110, 116, 32, 114, 111, 119, 115, 95, 112, 101, 114, 95, 97, 99, 99, 101, 115, 115, 32, 61, 32, 49, 59, 32, 95, 95, 110, 118, 95, 98, 111, 111, 108, 32, 112, 97, 100, 100, 105, 110, 103, 32, 61, 32, 116, 114, 117, 101, 59, 32, 65, 108, 103, 111, 114, 105, 116, 104, 109, 32, 97, 108, 103, 111, 114, 105, 116, 104, 109, 32, 61, 32, 65, 108, 103, 111, 114, 105, 116, 104, 109, 58, 58, 107, 83, 111, 102, 116, 109, 97, 120, 93};
.global .align 1 .b8 __unnamed_331[364] = {118, 111, 105, 100, 32, 83, 111, 102, 116, 109, 97, 120, 87, 97, 114, 112, 73, 109, 112, 108, 40, 76, 79, 65, 68, 44, 32, 83, 84, 79, 82, 69, 44, 32, 115, 105, 103, 110, 101, 100, 32, 108, 111, 110, 103, 44, 32, 115, 105, 103, 110, 101, 100, 32, 108, 111, 110, 103, 41, 32, 91, 119, 105, 116, 104, 32, 76, 79, 65, 68, 32, 61, 32, 66, 114, 111, 97, 100, 99, 97, 115, 116, 83, 99, 97, 108, 101, 77, 97, 115, 107, 76, 111, 97, 100, 60, 102, 108, 111, 97, 116, 44, 32, 102, 108, 111, 97, 116, 44, 32, 95, 95, 110, 118, 95, 98, 111, 111, 108, 44, 32, 51, 85, 76, 44, 32, 115, 105, 103, 110, 101, 100, 32, 105, 110, 116, 62, 59, 32, 83, 84, 79, 82, 69, 32, 61, 32, 68, 105, 114, 101, 99, 116, 83, 116, 111, 114, 101, 60, 102, 108, 111, 97, 116, 44, 32, 102, 108, 111, 97, 116, 62, 59, 32, 67, 111, 109, 112, 117, 116, 101, 84, 121, 112, 101, 32, 61, 32, 102, 108, 111, 97, 116, 59, 32, 105, 110, 116, 32, 112, 97, 99, 107, 95, 115, 105, 122, 101, 32, 61, 32, 50, 59, 32, 105, 110, 116, 32, 99, 111, 108, 115, 95, 112, 101, 114, 95, 116, 104, 114, 101, 97, 100, 32, 61, 32, 50, 48, 59, 32, 105, 110, 116, 32, 116, 104, 114, 101, 97, 100, 95, 103, 114, 111, 117, 112, 95, 119, 105, 100, 116, 104, 32, 61, 32, 51, 50, 59, 32, 105, 110, 116, 32, 114, 111, 119, 115, 95, 112, 101, 114, 95, 97, 99, 99, 101, 115, 115, 32, 61, 32, 49, 59, 32, 95, 95, 110, 118, 95, 98, 111, 111, 108, 32, 112, 97, 100, 100, 105, 110, 103, 32, 61, 32, 102, 97, 108, 115, 101, 59, 32, 65, 108, 103, 111, 114, 105, 116, 104, 109, 32, 97, 108, 103, 111, 114, 105, 116, 104, 109, 32, 61, 32, 65, 108, 103, 111, 114, 105, 116, 104, 109, 58, 58, 107, 83, 111, 102, 116, 109, 97, 120, 93};
.global .align 1 .b8 __unnamed_332[363] = {118, 111, 105, 100, 32, 83, 111, 102, 116, 109, 97, 120, 87, 97, 114, 112, 73, 109, 112, 108, 40, 76, 79, 65, 68, 44, 32, 83, 84, 79, 82, 69, 44, 32, 115, 105, 103, 110, 101, 100, 32, 108, 111, 110, 103, 44, 32, 115, 105, 103, 110, 101, 100, 32, 108, 111, 110, 103, 41, 32, 91, 119, 105, 116, 104, 32, 76, 79, 65, 68, 32, 61, 32, 66, 114, 111, 97, 100, 99, 97, 115, 116, 83, 99, 97, 108, 101, 77, 97, 115, 107, 76, 111, 97, 100, 60, 102, 108, 111, 97, 116, 44, 32, 102, 108, 111, 97, 116, 44, 32, 95, 95, 110, 118, 95, 98, 111, 111, 108, 44, 32, 51, 85, 76, 44, 32, 115, 105, 103, 110, 101, 100, 32, 105, 110, 116, 62, 59, 32, 83, 84, 79, 82, 69, 32, 61, 32, 68, 105, 114, 101, 99, 116, 83, 116, 111, 114, 101, 60, 102, 108, 111, 97, 116, 44, 32, 102, 108, 111, 97, 116, 62, 59, 32, 67, 111, 109, 112, 117, 116, 101, 84, 121, 112, 101, 32, 61, 32, 102, 108, 111, 97, 116, 59, 32, 105, 110, 116, 32, 112, 97, 99, 107, 95, 115, 105, 122, 101, 32, 61, 32, 50, 59, 32, 105, 110, 116, 32, 99, 111, 108, 115, 95, 112, 101, 114, 95, 116, 104, 114, 101, 97, 100, 32, 61, 32, 50, 48, 59, 32, 105, 110, 116, 32, 116, 104, 114, 101, 97, 100, 95, 103, 114, 111, 117, 112, 95, 119, 105, 100, 116, 104, 32, 61, 32, 51, 50, 59, 32, 105, 110, 116, 32, 114, 111, 119, 115, 95, 112, 101, 114, 95, 97, 99, 99, 101, 115, 115, 32, 61, 32, 49, 59, 32, 95, 95, 110, 118, 95, 98, 111, 111, 108, 32, 112, 97, 100, 100, 105, 110, 103, 32, 61, 32, 116, 114, 117, 101, 59, 32, 65, 108, 103, 111, 114, 105, 116, 104, 109, 32, 97, 108, 103, 111, 114, 105, 116, 104, 109, 32, 61, 32, 65, 108, 103, 111, 114, 105, 116, 104, 109, 58, 58, 107, 83, 111, 102, 116, 109, 97, 120, 93};
.global .align 1 .b8 __unnamed_333[364] = {118, 111, 105, 100, 32, 83, 111, 102, 116, 109, 97, 120, 87, 97, 114, 112, 73, 109, 112, 108, 40, 76, 79, 65, 68, 44, 32, 83, 84, 79, 82, 69, 44, 32, 115, 105, 103, 110, 101, 100, 32, 108, 111, 110, 103, 44, 32, 115, 105, 103, 110, 101, 100, 32, 108, 111, 110, 103, 41, 32, 91, 119, 105, 116, 104, 32, 76, 79, 65, 68, 32, 61, 32, 66, 114, 111, 97, 100, 99, 97, 115, 116, 83, 99, 97, 108, 101, 77, 97, 115, 107, 76, 111, 97, 100, 60, 102, 108, 111, 97, 116, 44, 32, 102, 108, 111, 97, 116, 44, 32, 95, 95, 110, 118, 95, 98, 111, 111, 108, 44, 32, 51, 85, 76, 44, 32, 115, 105, 103, 110, 101, 100, 32, 105, 110, 116, 62, 59, 32, 83, 84, 79, 82, 69, 32, 61, 32, 68, 105, 114, 101, 99, 116, 83, 116, 111, 114, 101, 60, 102, 108, 111, 97, 116, 44, 32, 102, 108, 111, 97, 116, 62, 59, 32, 67, 111, 109, 112, 117, 116, 101, 84, 121, 112, 101, 32, 61, 32, 102, 108, 111, 97, 116, 59, 32, 105, 110, 116, 32, 112, 97, 99, 107, 95, 115, 105, 122, 101, 32, 61, 32, 50, 59, 32, 105, 110, 116, 32, 99, 111, 108, 115, 95, 112, 101, 114, 95, 116, 104, 114, 101, 97, 100, 32, 61, 32, 50, 50, 59, 32, 105, 110, 116, 32, 116, 104, 114, 101, 97, 100, 95, 103, 114, 111, 117, 112, 95, 119, 105, 100, 116, 104, 32, 61, 32, 51, 50, 59, 32, 105, 110, 116, 32, 114, 111, 119, 115, 95, 112, 101, 114, 95, 97, 99, 99, 101, 115, 115, 32, 61, 32, 49, 59, 32, 95, 95, 110, 118, 95, 98, 111, 111, 108, 32, 112, 97, 100, 100, 105, 110, 103, 32, 61, 32, 102, 97, 108, 115, 101, 59, 32, 65, 108, 103, 111, 114, 105, 116, 104, 109, 32, 97, 108, 103, 111, 114, 105, 116, 104, 109, 32, 61, 32, 65, 108, 103, 111, 114, 105, 116, 104, 109, 58, 58, 107, 83, 111, 102, 116, 109, 97, 120, 93};
.global .align 1 .b8 __unnamed_334[363] = {118, 111, 105, 100, 32, 83, 111, 102, 116, 109, 97, 120, 87, 97, 114, 112, 73, 109, 112, 108, 40, 76, 79, 65, 68, 44, 32, 83, 84, 79, 82, 69, 44, 32, 115, 105, 103, 110, 101, 100, 32, 108, 111, 110, 103, 44, 32, 115, 105, 103, 110, 101, 100, 32, 108, 111, 110, 103, 41, 32, 91, 119, 105, 116, 104, 32, 76, 79, 65, 68, 32, 61, 32, 66, 114, 111, 97, 100, 99, 97, 115, 116, 83, 99, 97, 108, 101, 77, 97, 115, 107, 76, 111, 97, 100, 60, 102, 108, 111, 97, 116, 44, 32, 102, 108, 111, 97, 116, 44, 32, 95, 95, 110, 118, 95, 98, 111, 111, 108, 44, 32, 51, 85, 76, 44, 32, 115, 105, 103, 110, 101, 100, 32, 105, 110, 116, 62, 59, 32, 83, 84, 79, 82, 69, 32, 61, 32, 68, 105, 114, 101, 99, 116, 83, 116, 111, 114, 101, 60, 102, 108, 111, 97, 116, 44, 32, 102, 108, 111, 97, 116, 62, 59, 32, 67, 111, 109, 112, 117, 116, 101, 84, 121, 112, 101, 32, 61, 32, 102, 108, 111, 97, 116, 59, 32, 105, 110, 116, 32, 112, 97, 99, 107, 95, 115, 105, 122, 101, 32, 61, 32, 50, 59, 32, 105, 110, 116, 32, 99, 111, 108, 115, 95, 112, 101, 114, 95, 116, 104, 114, 101, 97, 100, 32, 61, 32, 50, 50, 59, 32, 105, 110, 116, 32, 116, 104, 114, 101, 97, 100, 95, 103, 114, 111, 117, 112, 95, 119, 105, 100, 116, 104, 32, 61, 32, 51, 50, 59, 32, 105, 110, 116, 32, 114, 111, 119, 115, 95, 112, 101, 114, 95, 97, 99, 99, 101, 115, 115, 32, 61, 32, 49, 59, 32, 95, 95, 110, 118, 95, 98, 111, 111, 108, 32, 112, 97, 100, 100, 105, 110, 103, 32, 61, 32, 116, 114, 117, 101, 59, 32, 65, 108, 103, 111, 114, 105, 116, 104, 109, 32, 97, 108, 103, 111, 114, 105, 116, 104, 109, 32, 61, 32, 65, 108, 103, 111, 114, 105, 116, 104, 109, 58, 58, 107, 83, 111, 102, 116, 109, 97, 120, 93};
.global .align 1 .b8 __unnamed_335[364] = {118, 111, 105, 100, 32, 83, 111, 102, 116, 109, 97, 120, 87, 97, 114, 112, 73, 109, 112, 108, 40, 76, 79, 65, 68, 44, 32, 83, 84, 79, 82, 69, 44, 32, 115, 105, 103, 110, 101, 100, 32, 108, 111, 110, 103, 44, 32, 115, 105, 103, 110, 101, 100, 32, 108, 111, 110, 103, 41, 32, 91, 119, 105, 116, 104, 32, 76, 79, 65, 68, 32, 61, 32, 66, 114, 111, 97, 100, 99, 97, 115, 116, 83, 99, 97, 108, 101, 77, 97, 115, 107, 76, 111, 97, 100, 60, 102, 108, 111, 97, 116, 44, 32, 102, 108, 111, 97, 116, 44, 32, 95, 95, 110, 118, 95, 98, 111, 111, 108, 44, 32, 51, 85, 76, 44, 32, 115, 105, 103, 110, 101, 100, 32, 105, 110, 116, 62, 59, 32, 83, 84, 79, 82, 69, 32, 61, 32, 68, 105, 114, 101, 99, 116, 83, 116, 111, 114, 101, 60, 102, 108, 111, 97, 116, 44, 32, 102, 108, 111, 97, 116, 62, 59, 32, 67, 111, 109, 112, 117, 116, 101, 84, 121, 112, 101, 32, 61, 32, 102, 108, 111, 97, 116, 59, 32, 105, 110, 116, 32, 112, 97, 99, 107, 95, 115, 105, 122, 101, 32, 61, 32, 50, 59, 32, 105, 110, 116, 32, 99, 111, 108, 115, 95, 112, 101, 114, 95, 116, 104, 114, 101, 97, 100, 32, 61, 32, 50, 52, 59, 32, 105, 110, 116, 32, 116, 104, 114, 101, 97, 100, 95, 103, 114, 111, 117, 112, 95, 119, 105, 100, 116, 104, 32, 61, 32, 51, 50, 59, 32, 105, 110, 116, 32, 114, 111, 119, 115, 95, 112, 101, 114, 95, 97, 99, 99, 101, 115, 115, 32, 61, 32, 49, 59, 32, 95, 95, 110, 118, 95, 98, 111, 111, 108, 32, 112, 97, 100, 100, 105, 110, 103, 32, 61, 32, 102, 97, 108, 115, 101, 59, 32, 65, 108, 103, 111, 114, 105, 116, 104, 109, 32, 97, 108, 103, 111, 114, 105, 116, 104, 109, 32, 61, 32, 65, 108, 103, 111, 114, 105, 116, 104, 109, 58, 58, 107, 83, 111, 102, 116, 109, 97, 120, 93};
.global .align 1 .b8 __unnamed_336[363] = {118, 111, 105, 100, 32, 83, 111, 102, 116, 109, 97, 120, 87, 97, 114, 112, 73, 109, 112, 108, 40, 76, 79, 65, 68, 44, 32, 83, 84, 79, 82, 69, 44, 32, 115, 105, 103, 110, 101, 100, 32, 108, 111, 110, 103, 44, 32, 115, 105, 103, 110, 101, 100, 32, 108, 111, 110, 103, 41, 32, 91, 119, 105, 116, 104, 32, 76, 79, 65, 68, 32, 61, 32, 66, 114, 111, 97, 100, 99, 97, 115, 116, 83, 99, 97, 108, 101, 77, 97, 115, 107, 76, 111, 97, 100, 60, 102, 108, 111, 97, 116, 44, 32, 102, 108, 111, 97, 116, 44, 32, 95, 95, 110, 118, 95, 98, 111, 111, 108, 44, 32, 51, 85, 76, 44, 32, 115, 105, 103, 110, 101, 100, 32, 105, 110, 116, 62, 59, 32, 83, 84, 79, 82, 69, 32, 61, 32, 68, 105, 114, 101, 99, 116, 83, 116, 111, 114, 101, 60, 102, 108, 111, 97, 116, 44, 32, 102, 108, 111, 97, 116, 62, 59, 32, 67, 111, 109, 112, 117, 116, 101, 84, 121, 112, 101, 32, 61, 32, 102, 108, 111, 97, 116, 59, 32, 105, 110, 116, 32, 112, 97, 99, 107, 95, 115, 105, 122, 101, 32, 61, 32, 50, 59, 32, 105, 110, 116, 32, 99, 111, 108, 115, 95, 112, 101, 114, 95, 116, 104, 114, 101, 97, 100, 32, 61, 32, 50, 52, 59, 32, 105, 110, 116, 32, 116, 104, 114, 101, 97, 100, 95, 103, 114, 111, 117, 112, 95, 119, 105, 100, 116, 104, 32, 61, 32, 51, 50, 59, 32, 105, 110, 116, 32, 114, 111, 119, 115, 95, 112, 101, 114, 95, 97, 99, 99, 101, 115, 115, 32, 61, 32, 49, 59, 32, 95, 95, 110, 118, 95, 98, 111, 111, 108, 32, 112, 97, 100, 100, 105, 110, 103, 32, 61, 32, 116, 114, 117, 101, 59, 32, 65, 108, 103, 111, 114, 105, 116, 104, 109, 32, 97, 108, 103, 111, 114, 105, 116, 104, 109, 32, 61, 32, 65, 108, 103, 111, 114, 105, 116, 104, 109, 58, 58, 107, 83, 111, 102, 116, 109, 97, 120, 93};
.global .align 1 .b8 __unnamed_337[364] = {118, 111, 105, 100, 32, 83, 111, 102, 116, 109, 97, 120, 87, 97, 114, 112, 73, 109, 112, 108, 40, 76, 79, 65, 68, 44, 32, 83, 84, 79, 82, 69, 44, 32, 115, 105, 103, 110, 101, 100, 32, 108, 111, 110, 103, 44, 32, 115, 105, 103, 110, 101, 100, 32, 108, 111, 110, 103, 41, 32, 91, 119, 105, 116, 104, 32, 76, 79, 65, 68, 32, 61, 32, 66, 114, 111, 97, 100, 99, 97, 115, 116, 83, 99, 97, 108, 101, 77, 97, 115, 107, 76, 111, 97, 100, 60, 102, 108, 111, 97, 116, 44, 32, 102, 108, 111, 97, 116, 44, 32, 95, 95, 110, 118, 95, 98, 111, 111, 108, 44, 32, 51, 85, 76, 44, 32, 115, 105, 103, 110, 101, 100, 32, 105, 110, 116, 62, 59, 32, 83, 84, 79, 82, 69, 32, 61, 32, 68, 105, 114, 101, 99, 116, 83, 116, 111, 114, 101, 60, 102, 108, 111, 97, 116, 44, 32, 102, 108, 111, 97, 116, 62, 59, 32, 67, 111, 109, 112, 117, 116, 101, 84, 121, 112, 101, 32, 61, 32, 102, 108, 111, 97, 116, 59, 32, 105, 110, 116, 32, 112, 97, 99, 107, 95, 115, 105, 122, 101, 32, 61, 32, 50, 59, 32, 105, 110, 116, 32, 99, 111, 108, 115, 95, 112, 101, 114, 95, 116, 104, 114, 101, 97, 100, 32, 61, 32, 50, 54, 59, 32, 105, 110, 116, 32, 116, 104, 114, 101, 97, 100, 95, 103, 114, 111, 117, 112, 95, 119, 105, 100, 116, 104, 32, 61, 32, 51, 50, 59, 32, 105, 110, 116, 32, 114, 111, 119, 115, 95, 112, 101, 114, 95, 97, 99, 99, 101, 115, 115, 32, 61, 32, 49, 59, 32, 95, 95, 110, 118, 95, 98, 111, 111, 108, 32, 112, 97, 100, 100, 105, 110, 103, 32, 61, 32, 102, 97, 108, 115, 101, 59, 32, 65, 108, 103, 111, 114, 105, 116, 104, 109, 32, 97, 108, 103, 111, 114, 105, 116, 104, 109, 32, 61, 32, 65, 108, 103, 111, 114, 105, 116, 104, 109, 58, 58, 107, 83, 111, 102, 116, 109, 97, 120, 93};
.global .align 1 .b8 __unnamed_338[363] = {118, 111, 105, 100, 32, 83, 111, 102, 116, 109, 97, 120, 87, 97, 114, 112, 73, 109, 112, 108, 40, 76, 79, 65, 68, 44, 32, 83, 84, 79, 82, 69, 44, 32, 115, 105, 103, 110, 101, 100, 32, 108, 111, 110, 103, 44, 32, 115, 105, 103, 110, 101, 100, 32, 108, 111, 110, 103, 41, 32, 91, 119, 105, 116, 104, 32, 76, 79, 65, 68, 32, 61, 32, 66, 114, 111, 97, 100, 99, 97, 115, 116, 83, 99, 97, 108, 101, 77, 97, 115, 107, 76, 111, 97, 100, 60, 102, 108, 111, 97, 116, 44, 32, 102, 108, 111, 97, 116, 44, 32, 95, 95, 110, 118, 95, 98, 111, 111, 108, 44, 32, 51, 85, 76, 44, 32, 115, 105, 103, 110, 101, 100, 32, 105, 110, 116, 62, 59, 32, 83, 84, 79, 82, 69, 32, 61, 32, 68, 105, 114, 101, 99, 116, 83, 116, 111, 114, 101, 60, 102, 108, 111, 97, 116, 44, 32, 102, 108, 111, 97, 116, 62, 59, 32, 67, 111, 109, 112, 117, 116, 101, 84, 121, 112, 101, 32, 61, 32, 102, 108, 111, 97, 116, 59, 32, 105, 110, 116, 32, 112, 97, 99, 107, 95, 115, 105, 122, 101, 32, 61, 32, 50, 59, 32, 105, 110, 116, 32, 99, 111, 108, 115, 95, 112, 101, 114, 95, 116, 104, 114, 101, 97, 100, 32, 61, 32, 50, 54, 59, 32, 105, 110, 116, 32, 116, 104, 114, 101, 97, 100, 95, 103, 114, 111, 117, 112, 95, 119, 105, 100, 116, 104, 32, 61, 32, 51, 50, 59, 32, 105, 110, 116, 32, 114, 111, 119, 115, 95, 112, 101, 114, 95, 97, 99, 99, 101, 115, 115, 32, 61, 32, 49, 59, 32, 95, 95, 110, 118, 95, 98, 111, 111, 108, 32, 112, 97, 100, 100, 105, 110, 103, 32, 61, 32, 116, 114, 117, 101, 59, 32, 65, 108, 103, 111, 114, 105, 116, 104, 109, 32, 97, 108, 103, 111, 114, 105, 116, 104, 109, 32, 61, 32, 65, 108, 103, 111, 114, 105, 116, 104, 109, 58, 58, 107, 83, 111, 102, 116, 109, 97, 120, 93};
.global .align 1 .b8 __unnamed_339[364] = {118, 111, 105, 100, 32, 83, 111, 102, 116, 109, 97, 120, 87, 97, 114, 112, 73, 109, 112, 108, 40, 76, 79, 65, 68, 44, 32, 83, 84, 79, 82, 69, 44, 32, 115, 105, 103, 110, 101, 100, 32, 108, 111, 110, 103, 44, 32, 115, 105, 103, 110, 101, 100, 32, 108, 111, 110, 103, 41, 32, 91, 119, 105, 116, 104, 32, 76, 79, 65, 68, 32, 61, 32, 66, 114, 111, 97, 100, 99, 97, 115, 116, 83, 99, 97, 108, 101, 77, 97, 115, 107, 76, 111, 97, 100, 60, 102, 108, 111, 97, 116, 44, 32, 102, 108, 111, 97, 116, 44, 32, 95, 95, 110, 118, 95, 98, 111, 111, 108, 44, 32, 51, 85, 76, 44, 32, 115, 105, 103, 110, 101, 100, 32, 105, 110, 116, 62, 59, 32, 83, 84, 79, 82, 69, 32, 61, 32, 68, 105, 114, 101, 99, 116, 83, 116, 111, 114, 101, 60, 102, 108, 111, 97, 116, 44, 32, 102, 108, 111, 97, 116, 62, 59, 32, 67, 111, 109, 112, 117, 116, 101, 84, 121, 112, 101, 32, 61, 32, 102, 108, 111, 97, 116, 59, 32, 105, 110, 116, 32, 112, 97, 99, 107, 95, 115, 105, 122, 101, 32, 61, 32, 50, 59, 32, 105, 110, 116, 32, 99, 111, 108, 115, 95, 112, 101, 114, 95, 116, 104, 114, 101, 97, 100, 32, 61, 32, 50, 56, 59, 32, 105, 110, 116, 32, 116, 104, 114, 101, 97, 100, 95, 103, 114, 111, 117, 112, 95, 119, 105, 100, 116, 104, 32, 61, 32, 51, 50, 59, 32, 105, 110, 116, 32, 114, 111, 119, 115, 95, 112, 101, 114, 95, 97, 99, 99, 101, 115, 115, 32, 61, 32, 49, 59, 32, 95, 95, 110, 118, 95, 98, 111, 111, 108, 32, 112, 97, 100, 100, 105, 110, 103, 32, 61, 32, 102, 97, 108, 115, 101, 59, 32, 65, 108, 103, 111, 114, 105, 116, 104, 109, 32, 97, 108, 103, 111, 114, 105, 116, 104, 109, 32, 61, 32, 65, 108, 103, 111, 114, 105, 116, 104, 109, 58, 58, 107, 83, 111, 102, 116, 109, 97, 120, 93};
.global .align 1 .b8 __unnamed_340[363] = {118, 111, 105, 100, 32, 83, 111, 102, 116, 109, 97, 120, 87, 97, 114, 112, 73, 109, 112, 108, 40, 76, 79, 65, 68, 44, 32, 83, 84, 79, 82, 69, 44, 32, 115, 105, 103, 110, 101, 100, 32, 108, 111, 110, 103, 44, 32, 115, 105, 103, 110, 101, 100, 32, 108, 111, 110, 103, 41, 32, 91, 119, 105, 116, 104, 32, 76, 79, 65, 68, 32, 61, 32, 66, 114, 111, 97, 100, 99, 97, 115, 116, 83, 99, 97, 108, 101, 77, 97, 115, 107, 76, 111, 97, 100, 60, 102, 108, 111, 97, 116, 44, 32, 102, 108, 111, 97, 116, 44, 32, 95, 95, 110, 118, 95, 98, 111, 111, 108, 44, 32, 51, 85, 76, 44, 32, 115, 105, 103, 110, 101, 100, 32, 105, 110, 116, 62, 59, 32, 83, 84, 79, 82, 69, 32, 61, 32, 68, 105, 114, 101, 99, 116, 83, 116, 111, 114, 101, 60, 102, 108, 111, 97, 116, 44, 32, 102, 108, 111, 97, 116, 62, 59, 32, 67, 111, 109, 112, 117, 116, 101, 84, 121, 112, 101, 32, 61, 32, 102, 108, 111, 97, 116, 59, 32, 105, 110, 116, 32, 112, 97, 99, 107, 95, 115, 105, 122, 101, 32, 61, 32, 50, 59, 32, 105, 110, 116, 32, 99, 111, 108, 115, 95, 112, 101, 114, 95, 116, 104, 114, 101, 97, 100, 32, 61, 32, 50, 56, 59, 32, 105, 110, 116, 32, 116, 104, 114, 101, 97, 100, 95, 103, 114, 111, 117, 112, 95, 119, 105, 100, 116, 104, 32, 61, 32, 51, 50, 59, 32, 105, 110, 116, 32, 114, 111, 119, 115, 95, 112, 101, 114, 95, 97, 99, 99, 101, 115, 115, 32, 61, 32, 49, 59, 32, 95, 95, 110, 118, 95, 98, 111, 111, 108, 32, 112, 97, 100, 100, 105, 110, 103, 32, 61, 32, 116, 114, 117, 101, 59, 32, 65, 108, 103, 111, 114, 105, 116, 104, 109, 32, 97, 108, 103, 111, 114, 105, 116, 104, 109, 32, 61, 32, 65, 108, 103, 111, 114, 105, 116, 104, 109, 58, 58, 107, 83, 111, 102, 116, 109, 97, 120, 93};
.global .align 1 .b8 __unnamed_341[364] = {118, 111, 105, 100, 32, 83, 111, 102, 116, 109, 97, 120, 87, 97, 114, 112, 73, 109, 112, 108, 40, 76, 79, 65, 68, 44, 32, 83, 84, 79, 82, 69, 44, 32, 115, 105, 103, 110, 101, 100, 32, 108, 111, 110, 103, 44, 32, 115, 105, 103, 110, 101, 100, 32, 108, 111, 110, 103, 41, 32, 91, 119, 105, 116, 104, 32, 76, 79, 65, 68, 32, 61, 32, 66, 114, 111, 97, 100, 99, 97, 115, 116, 83, 99, 97, 108, 101, 77, 97, 115, 107, 76, 111, 97, 100, 60, 102, 108, 111, 97, 116, 44, 32, 102, 108, 111, 97, 116, 44, 32, 95, 95, 110, 118, 95, 98, 111, 111, 108, 44, 32, 51, 85, 76, 44, 32, 115, 105, 103, 110, 101, 100, 32, 105, 110, 116, 62, 59, 32, 83, 84, 79, 82, 69, 32, 61, 32, 68, 105, 114, 101, 99, 116, 83, 116, 111, 114, 101, 60, 102, 108, 111, 97, 116, 44, 32, 102, 108, 111, 97, 116, 62, 59, 32, 67, 111, 109, 112, 117, 116, 101, 84, 121, 112, 101, 32, 61, 32, 102, 108, 111, 97, 116, 59, 32, 105, 110, 116, 32, 112, 97, 99, 107, 95, 115, 105, 122, 101, 32, 61, 32, 50, 59, 32, 105, 110, 116, 32, 99, 111, 108, 115, 95, 112, 101, 114, 95, 116, 104, 114, 101, 97, 100, 32, 61, 32, 51, 48, 59, 32, 105, 110, 116, 32, 116, 104, 114, 101, 97, 100, 95, 103, 114, 111, 117, 112, 95, 119, 105, 100, 116, 104, 32, 61, 32, 51, 50, 59, 32, 105, 110, 116, 32, 114, 111, 119, 115, 95, 112, 101, 114, 95, 97, 99, 99, 101, 115, 115, 32, 61, 32, 49, 59, 32, 95, 95, 110, 118, 95, 98, 111, 111, 108, 32, 112, 97, 100, 100, 105, 110, 103, 32, 61, 32, 102, 97, 108, 115, 101, 59, 32, 65, 108, 103, 111, 114, 105, 116, 104, 109, 32, 97, 108, 103, 111, 114, 105, 116, 104, 109, 32, 61, 32, 65, 108, 103, 111, 114, 105, 116, 104, 109, 58, 58, 107, 83, 111, 102, 116, 109, 97, 120, 93};
.global .align 1 .b8 __unnamed_342[363] = {118, 111, 105, 100, 32, 83, 111, 102, 116, 109, 97, 120, 87, 97, 114, 112, 73, 109, 112, 108, 40, 76, 79, 65, 68, 44, 32, 83, 84, 79, 82, 69, 44, 32, 115, 105, 103, 110, 101, 100, 32, 108, 111, 110, 103, 44, 32, 115, 105, 103, 110, 101, 100, 32, 108, 111, 110, 103, 41, 32, 91, 119, 105, 116, 104, 32, 76, 79, 65, 68, 32, 61, 32, 66, 114, 111, 97, 100, 99, 97, 115, 116, 83, 99, 97, 108, 101, 77, 97, 115, 107, 76, 111, 97, 100, 60, 102, 108, 111, 97, 116, 44, 32, 102, 108, 111, 97, 116, 44, 32, 95, 95, 110, 118, 95, 98, 111, 111, 108, 44, 32, 51, 85, 76, 44, 32, 115, 105, 103, 110, 101, 100, 32, 105, 110, 116, 62, 59, 32, 83, 84, 79, 82, 69, 32, 61, 32, 68, 105, 114, 101, 99, 116, 83, 116, 111, 114, 101, 60, 102, 108, 111, 97, 116, 44, 32, 102, 108, 111, 97, 116, 62, 59, 32, 67, 111, 109, 112, 117, 116, 101, 84, 121, 112, 101, 32, 61, 32, 102, 108, 111, 97, 116, 59, 32, 105, 110, 116, 32, 112, 97, 99, 107, 95, 115, 105, 122, 101, 32, 61, 32, 50, 59, 32, 105, 110, 116, 32, 99, 111, 108, 115, 95, 112, 101, 114, 95, 116, 104, 114, 101, 97, 100, 32, 61, 32, 51, 48, 59, 32, 105, 110, 116, 32, 116, 104, 114, 101, 97, 100, 95, 103, 114, 111, 117, 112, 95, 119, 105, 100, 116, 104, 32, 61, 32, 51, 50, 59, 32, 105, 110, 116, 32, 114, 111, 119, 115, 95, 112, 101, 114, 95, 97, 99, 99, 101, 115, 115, 32, 61, 32, 49, 59, 32, 95, 95, 110, 118, 95, 98, 111, 111, 108, 32, 112, 97, 100, 100, 105, 110, 103, 32, 61, 32, 116, 114, 117, 101, 59, 32, 65, 108, 103, 111, 114, 105, 116, 104, 109, 32, 97, 108, 103, 111, 114, 105, 116, 104, 109, 32, 61, 32, 65, 108, 103, 111, 114, 105, 116, 104, 109, 58, 58, 107, 83, 111, 102, 116, 109, 97, 120, 93};
.global .align 1 .b8 __unnamed_343[364] = {118, 111, 105, 100, 32, 83, 111, 102, 116, 109, 97, 120, 87, 97, 114, 112, 73, 109, 112, 108, 40, 76, 79, 65, 68, 44, 32, 83, 84, 79, 82, 69, 44, 32, 115, 105, 103, 110, 101, 100, 32, 108, 111, 110, 103, 44, 32, 115, 105, 103, 110, 101, 100, 32, 108, 111, 110, 103, 41, 32, 91, 119, 105, 116, 104, 32, 76, 79, 65, 68, 32, 61, 32, 66, 114, 111, 97, 100, 99, 97, 115, 116, 83, 99, 97, 108, 101, 77, 97, 115, 107, 76, 111, 97, 100, 60, 102, 108, 111, 97, 116, 44, 32, 102, 108, 111, 97, 116, 44, 32, 95, 95, 110, 118, 95, 98, 111, 111, 108, 44, 32, 51, 85, 76, 44, 32, 115, 105, 103, 110, 101, 100, 32, 105, 110, 116, 62, 59, 32, 83, 84, 79, 82, 69, 32, 61, 32, 68, 105, 114, 101, 99, 116, 83, 116, 111, 114, 101, 60, 102, 108, 111, 97, 116, 44, 32, 102, 108, 111, 97, 116, 62, 59, 32, 67, 111, 109, 112, 117, 116, 101, 84, 121, 112, 101, 32, 61, 32, 102, 108, 111, 97, 116, 59, 32, 105, 110, 116, 32, 112, 97, 99, 107, 95, 115, 105, 122, 101, 32, 61, 32, 50, 59, 32, 105, 110, 116, 32, 99, 111, 108, 115, 95, 112, 101, 114, 95, 116, 104, 114, 101, 97, 100, 32, 61, 32, 51, 50, 59, 32, 105, 110, 116, 32, 116, 104, 114, 101, 97, 100, 95, 103, 114, 111, 117, 112, 95, 119, 105, 100, 116, 104, 32, 61, 32, 51, 50, 59, 32, 105, 110, 116, 32, 114, 111, 119, 115, 95, 112, 101, 114, 95, 97, 99, 99, 101, 115, 115, 32, 61, 32, 49, 59, 32, 95, 95, 110, 118, 95, 98, 111, 111, 108, 32, 112, 97, 100, 100, 105, 110, 103, 32, 61, 32, 102, 97, 108, 115, 101, 59, 32, 65, 108, 103, 111, 114, 105, 116, 104, 109, 32, 97, 108, 103, 111, 114, 105, 116, 104, 109, 32, 61, 32, 65, 108, 103, 111, 114, 105, 116, 104, 109, 58, 58, 107, 83, 111, 102, 116, 109, 97, 120, 93};
.global .align 1 .b8 __unnamed_344[363] = {118, 111, 105, 100, 32, 83, 111, 102, 116, 109, 97, 120, 87, 97, 114, 112, 73, 109, 112, 108, 40, 76, 79, 65, 68, 44, 32, 83, 84, 79, 82, 69, 44, 32, 115, 105, 103, 110, 101, 100, 32, 108, 111, 110, 103, 44, 32, 115, 105, 103, 110, 101, 100, 32, 108, 111, 110, 103, 41, 32, 91, 119, 105, 116, 104, 32, 76, 79, 65, 68, 32, 61, 32, 66, 114, 111, 97, 100, 99, 97, 115, 116, 83, 99, 97, 108, 101, 77, 97, 115, 107, 76, 111, 97, 100, 60, 102, 108, 111, 97, 116, 44, 32, 102, 108, 111, 97, 116, 44, 32, 95, 95, 110, 118, 95, 98, 111, 111, 108, 44, 32, 51, 85, 76, 44, 32, 115, 105, 103, 110, 101, 100, 32, 105, 110, 116, 62, 59, 32, 83, 84, 79, 82, 69, 32, 61, 32, 68, 105, 114, 101, 99, 116, 83, 116, 111, 114, 101, 60, 102, 108, 111, 97, 116, 44, 32, 102, 108, 111, 97, 116, 62, 59, 32, 67, 111, 109, 112, 117, 116, 101, 84, 121, 112, 101, 32, 61, 32, 102, 108, 111, 97, 116, 59, 32, 105, 110, 116, 32, 112, 97, 99, 107, 95, 115, 105, 122, 101, 32, 61, 32, 50, 59, 32, 105, 110, 116, 32, 99, 111, 108, 115, 95, 112, 101, 114, 95, 116, 104, 114, 101, 97, 100, 32, 61, 32, 51, 50, 59, 32, 105, 110, 116, 32, 116, 104, 114, 101, 97, 100, 95, 103, 114, 111, 117, 112, 95, 119, 105, 100, 116, 104, 32, 61, 32, 51, 50, 59, 32, 105, 110, 116, 32, 114, 111, 119, 115, 95, 112, 101, 114, 95, 97, 99, 99, 101, 115, 115, 32, 61, 32, 49, 59, 32, 95, 95, 110, 118, 95, 98, 111, 111, 108, 32, 112, 97, 100, 100, 105, 110, 103, 32, 61, 32, 116, 114, 117, 101, 59, 32, 65, 108, 103, 111, 114, 105, 116, 104, 109, 32, 97, 108, 103, 111, 114, 105, 116, 104, 109, 32, 61, 32, 65, 108, 103, 111, 114, 105, 116, 104, 109, 58, 58, 107, 83, 111, 102, 116, 109, 97, 120, 93};
.global .align 1 .b8 __unnamed_345[362] = {118, 111, 105, 100, 32, 83, 111, 102, 116, 109, 97, 120, 87, 97, 114, 112, 73, 109, 112, 108, 40, 76, 79, 65, 68, 44, 32, 83, 84, 79, 82, 69, 44, 32, 115, 105, 103, 110, 101, 100, 32, 108, 111, 110, 103, 44, 32, 115, 105, 103, 110, 101, 100, 32, 108, 111, 110, 103, 41, 32, 91, 119, 105, 116, 104, 32, 76, 79, 65, 68, 32, 61, 32, 66, 114, 111, 97, 100, 99, 97, 115, 116, 83, 99, 97, 108, 101, 77, 97, 115, 107, 76, 111, 97, 100, 60, 102, 108, 111, 97, 116, 44, 32, 102, 108, 111, 97, 116, 44, 32, 95, 95, 110, 118, 95, 98, 111, 111, 108, 44, 32, 51, 85, 76, 44, 32, 115, 105, 103, 110, 101, 100, 32, 105, 110, 116, 62, 59, 32, 83, 84, 79, 82, 69, 32, 61, 32, 68, 105, 114, 101, 99, 116, 83, 116, 111, 114, 101, 60, 102, 108, 111, 97, 116, 44, 32, 102, 108, 111, 97, 116, 62, 59, 32, 67, 111, 109, 112, 117, 116, 101, 84, 121, 112, 101, 32, 61, 32, 102, 108, 111, 97, 116, 59, 32, 105, 110, 116, 32, 112, 97, 99, 107, 95, 115, 105, 122, 101, 32, 61, 32, 49, 59, 32, 105, 110, 116, 32, 99, 111, 108, 115, 95, 112, 101, 114, 95, 116, 104, 114, 101, 97, 100, 32, 61, 32, 49, 59, 32, 105, 110, 116, 32, 116, 104, 114, 101, 97, 100, 95, 103, 114, 111, 117, 112, 95, 119, 105, 100, 116, 104, 32, 61, 32, 49, 59, 32, 105, 110, 116, 32, 114, 111, 119, 115, 95, 112, 101, 114, 95, 97, 99, 99, 101, 115, 115, 32, 61, 32, 50, 59, 32, 95, 95, 110, 118, 95, 98, 111, 111, 108, 32, 112, 97, 100, 100, 105, 110, 103, 32, 61, 32, 102, 97, 108, 115, 101, 59, 32, 65, 108, 103, 111, 114, 105, 116, 104, 109, 32, 97, 108, 103, 111, 114, 105, 116, 104, 109, 32, 61, 32, 65, 108, 103, 111, 114, 105, 116, 104, 109, 58, 58, 107, 83, 111, 102, 116, 109, 97, 120, 93};
.global .align 1 .b8 __unnamed_346[361] = {118, 111, 105, 100, 32, 83, 111, 102, 116, 109, 97, 120, 87, 97, 114, 112, 73, 109, 112, 108, 40, 76, 79, 65, 68, 44, 32, 83, 84, 79, 82, 69, 44, 32, 115, 105, 103, 110, 101, 100, 32, 108, 111, 110, 103, 44, 32, 115, 105, 103, 110, 101, 100, 32, 108, 111, 110, 103, 41, 32, 91, 119, 105, 116, 104, 32, 76, 79, 65, 68, 32, 61, 32, 66, 114, 111, 97, 100, 99, 97, 115, 116, 83, 99, 97, 108, 101, 77, 97, 115, 107, 76, 111, 97, 100, 60, 102, 108, 111, 97, 116, 44, 32, 102, 108, 111, 97, 116, 44, 32, 95, 95, 110, 118, 95, 98, 111, 111, 108, 44, 32, 51, 85, 76, 44, 32, 115, 105, 103, 110, 101, 100, 32, 105, 110, 116, 62, 59, 32, 83, 84, 79, 82, 69, 32, 61, 32, 68, 105, 114, 101, 99, 116, 83, 116, 111, 114, 101, 60, 102, 108, 111, 97, 116, 44, 32, 102, 108, 111, 97, 116, 62, 59, 32, 67, 111, 109, 112, 117, 116, 101, 84, 121, 112, 101, 32, 61, 32, 102, 108, 111, 97, 116, 59, 32, 105, 110, 116, 32, 112, 97, 99, 107, 95, 115, 105, 122, 101, 32, 61, 32, 49, 59, 32, 105, 110, 116, 32, 99, 111, 108, 115, 95, 112, 101, 114, 95, 116, 104, 114, 101, 97, 100, 32, 61, 32, 49, 59, 32, 105, 110, 116, 32, 116, 104, 114, 101, 97, 100, 95, 103, 114, 111, 117, 112, 95, 119, 105, 100, 116, 104, 32, 61, 32, 49, 59, 32, 105, 110, 116, 32, 114, 111, 119, 115, 95, 112, 101, 114, 95, 97, 99, 99, 101, 115, 115, 32, 61, 32, 50, 59, 32, 95, 95, 110, 118, 95, 98, 111, 111, 108, 32, 112, 97, 100, 100, 105, 110, 103, 32, 61, 32, 116, 114, 117, 101, 59, 32, 65, 108, 103, 111, 114, 105, 116, 104, 109, 32, 97, 108, 103, 111, 114, 105, 116, 104, 109, 32, 61, 32, 65, 108, 103, 111, 114, 105, 116, 104, 109, 58, 58, 107, 83, 111, 102, 116, 109, 97, 120, 93};
.global .align 1 .b8 __unnamed_347[362] = {118, 111, 105, 100, 32, 83, 111, 102, 116, 109, 97, 120, 87, 97, 114, 112, 73, 109, 112, 108, 40, 76, 79, 65, 68, 44, 32, 83, 84, 79, 82, 69, 44, 32, 115, 105, 103, 110, 101, 100, 32, 108, 111, 110, 103, 44, 32, 115, 105, 103, 110, 101, 100, 32, 108, 111, 110, 103, 41, 32, 91, 119, 105, 116, 104, 32, 76, 79, 65, 68, 32, 61, 32, 66, 114, 111, 97, 100, 99, 97, 115, 116, 83, 99, 97, 108, 101, 77, 97, 115, 107, 76, 111, 97, 100, 60, 102, 108, 111, 97, 116, 44, 32, 102, 108, 111, 97, 116, 44, 32, 95, 95, 110, 118, 95, 98, 111, 111, 108, 44, 32, 51, 85, 76, 44, 32, 115, 105, 103, 110, 101, 100, 32, 105, 110, 116, 62, 59, 32, 83, 84, 79, 82, 69, 32, 61, 32, 68, 105, 114, 101, 99, 116, 83, 116, 111, 114, 101, 60, 102, 108, 111, 97, 116, 44, 32, 102, 108, 111, 97, 116, 62, 59, 32, 67, 111, 109, 112, 117, 116, 101, 84, 121, 112, 101, 32, 61, 32, 102, 108, 111, 97, 116, 59, 32, 105, 110, 116, 32, 112, 97, 99, 107, 95, 115, 105, 122, 101, 32, 61, 32, 49, 59, 32, 105, 110, 116, 32, 99, 111, 108, 115, 95, 112, 101, 114, 95, 116, 104, 114, 101, 97, 100, 32, 61, 32, 49, 59, 32, 105, 110, 116, 32, 116, 104, 114, 101, 97, 100, 95, 103, 114, 111, 117, 112, 95, 119, 105, 100, 116, 104, 32, 61, 32, 49, 59, 32, 105, 110, 116, 32, 114, 111, 119, 115, 95, 112, 101, 114, 95, 97, 99, 99, 101, 115, 115, 32, 61, 32, 49, 59, 32, 95, 95, 110, 118, 95, 98, 111, 111, 108, 32, 112, 97, 100, 100, 105, 110, 103, 32, 61, 32, 102, 97, 108, 115, 101, 59, 32, 65, 108, 103, 111, 114, 105, 116, 104, 109, 32, 97, 108, 103, 111, 114, 105, 116, 104, 109, 32, 61, 32, 65, 108, 103, 111, 114, 105, 116, 104, 109, 58, 58, 107, 83, 111, 102, 116, 109, 97, 120, 93};
.global .align 1 .b8 __unnamed_348[361] = {118, 111, 105, 100, 32, 83, 111, 102, 116, 109, 97, 120, 87, 97, 114, 112, 73, 109, 112, 108, 40, 76, 79, 65, 68, 44, 32, 83, 84, 79, 82, 69, 44, 32, 115, 105, 103, 110, 101, 100, 32, 108, 111, 110, 103, 44, 32, 115, 105, 103, 110, 101, 100, 32, 108, 111, 110, 103, 41, 32, 91, 119, 105, 116, 104, 32, 76, 79, 65, 68, 32, 61, 32, 66, 114, 111, 97, 100, 99, 97, 115, 116, 83, 99, 97, 108, 101, 77, 97, 115, 107, 76, 111, 97, 100, 60, 102, 108, 111, 97, 116, 44, 32, 102, 108, 111, 97, 116, 44, 32, 95, 95, 110, 118, 95, 98, 111, 111, 108, 44, 32, 51, 85, 76, 44, 32, 115, 105, 103, 110, 101, 100, 32, 105, 110, 116, 62, 59, 32, 83, 84, 79, 82, 69, 32, 61, 32, 68, 105, 114, 101, 99, 116, 83, 116, 111, 114, 101, 60, 102, 108, 111, 97, 116, 44, 32, 102, 108, 111, 97, 116, 62, 59, 32, 67, 111, 109, 112, 117, 116, 101, 84, 121, 112, 101, 32, 61, 32, 102, 108, 111, 97, 116, 59, 32, 105, 110, 116, 32, 112, 97, 99, 107, 95, 115, 105, 122, 101, 32, 61, 32, 49, 59, 32, 105, 110, 116, 32, 99, 111, 108, 115, 95, 112, 101, 114, 95, 116, 104, 114, 101, 97, 100, 32, 61, 32, 49, 59, 32, 105, 110, 116, 32, 116, 104, 114, 101, 97, 100, 95, 103, 114, 111, 117, 112, 95, 119, 105, 100, 116, 104, 32, 61, 32, 49, 59, 32, 105, 110, 116, 32, 114, 111, 119, 115, 95, 112, 101, 114, 95, 97, 99, 99, 101, 115, 115, 32, 61, 32, 49, 59, 32, 95, 95, 110, 118, 95, 98, 111, 111, 108, 32, 112, 97, 100, 100, 105, 110, 103, 32, 61, 32, 116, 114, 117, 101, 59, 32, 65, 108, 103, 111, 114, 105, 116, 104, 109, 32, 97, 108, 103, 111, 114, 105, 116, 104, 109, 32, 61, 32, 65, 108, 103, 111, 114, 105, 116, 104, 109, 58, 58, 107, 83, 111, 102, 116, 109, 97, 120, 93};
.global .align 1 .b8 __unnamed_349[362] = {118, 111, 105, 100, 32, 83, 111, 102, 116, 109, 97, 120, 87, 97, 114, 112, 73, 109, 112, 108, 40, 76, 79, 65, 68, 44, 32, 83, 84, 79, 82, 69, 44, 32, 115, 105, 103, 110, 101, 100, 32, 108, 111, 110, 103, 44, 32, 115, 105, 103, 110, 101, 100, 32, 108, 111, 110, 103, 41, 32, 91, 119, 105, 116, 104, 32, 76, 79, 65, 68, 32, 61, 32, 66, 114, 111, 97, 100, 99, 97, 115, 116, 83, 99, 97, 108, 101, 77, 97, 115, 107, 76, 111, 97, 100, 60, 102, 108, 111, 97, 116, 44, 32, 102, 108, 111, 97, 116, 44, 32, 95, 95, 110, 118, 95, 98, 111, 111, 108, 44, 32, 51, 85, 76, 44, 32, 115, 105, 103, 110, 101, 100, 32, 105, 110, 116, 62, 59, 32, 83, 84, 79, 82, 69, 32, 61, 32, 68, 105, 114, 101, 99, 116, 83, 116, 111, 114, 101, 60, 102, 108, 111, 97, 116, 44, 32, 102, 108, 111, 97, 116, 62, 59, 32, 67, 111, 109, 112, 117, 116, 101, 84, 121, 112, 101, 32, 61, 32, 102, 108, 111, 97, 116, 59, 32, 105, 110, 116, 32, 112, 97, 99, 107, 95, 115, 105, 122, 101, 32, 61, 32, 49, 59, 32, 105, 110, 116, 32, 99, 111, 108, 115, 95, 112, 101, 114, 95, 116, 104, 114, 101, 97, 100, 32, 61, 32, 49, 59, 32, 105, 110, 116, 32, 116, 104, 114, 101, 97, 100, 95, 103, 114, 111, 117, 112, 95, 119, 105, 100, 116, 104, 32, 61, 32, 50, 59, 32, 105, 110, 116, 32, 114, 111, 119, 115, 95, 112, 101, 114, 95, 97, 99, 99, 101, 115, 115, 32, 61, 32, 50, 59, 32, 95, 95, 110, 118, 95, 98, 111, 111, 108, 32, 112, 97, 100, 100, 105, 110, 103, 32, 61, 32, 102, 97, 108, 115, 101, 59, 32, 65, 108, 103, 111, 114, 105, 116, 104, 109, 32, 97, 108, 103, 111, 114, 105, 116, 104, 109, 32, 61, 32, 65, 108, 103, 111, 114, 105, 116, 104, 109, 58, 58, 107, 83, 111, 102, 116, 109, 97, 120, 93};
.global .align 1 .b8 __unnamed_350[361] = {118, 111, 105, 100, 32, 83, 111, 102, 116, 109, 97, 120, 87, 97, 114, 112, 73, 109, 112, 108, 40, 76, 79, 65, 68, 44, 32, 83, 84, 79, 82, 69, 44, 32, 115, 105, 103, 110, 101, 100, 32, 108, 111, 110, 103, 44, 32, 115, 105, 103, 110, 101, 100, 32, 108, 111, 110, 103, 41, 32, 91, 119, 105, 116, 104, 32, 76, 79, 65, 68, 32, 61, 32, 66, 114, 111, 97, 100, 99, 97, 115, 116, 83, 99, 97, 108, 101, 77, 97, 115, 107, 76, 111, 97, 100, 60, 102, 108, 111, 97, 116, 44, 32, 102, 108, 111, 97, 116, 44, 32, 95, 95, 110, 118, 95, 98, 111, 111, 108, 44, 32, 51, 85, 76, 44, 32, 115, 105, 103, 110, 101, 100, 32, 105, 110, 116, 62, 59, 32, 83, 84, 79, 82, 69, 32, 61, 32, 68, 105, 114, 101, 99, 116, 83, 116, 111, 114, 101, 60, 102, 108, 111, 97, 116, 44, 32, 102, 108, 111, 97, 116, 62, 59, 32, 67, 111, 109, 112, 117, 116, 101, 84, 121, 112, 101, 32, 61, 32, 102, 108, 111, 97, 116, 59, 32, 105, 110, 116, 32, 112, 97, 99, 107, 95, 115, 105, 122, 101, 32, 61, 32, 49, 59, 32, 105, 110, 116, 32, 99, 111, 108, 115, 95, 112, 101, 114, 95, 116, 104, 114, 101, 97, 100, 32, 61, 32, 49, 59, 32, 105, 110, 116, 32, 116, 104, 114, 101, 97, 100, 95, 103, 114, 111, 117, 112, 95, 119, 105, 100, 116, 104, 32, 61, 32, 50, 59, 32, 105, 110, 116, 32, 114, 111, 119, 115, 95, 112, 101, 114, 95, 97, 99, 99, 101, 115, 115, 32, 61, 32, 50, 59, 32, 95, 95, 110, 118, 95, 98, 111, 111, 108, 32, 112, 97, 100, 100, 105, 110, 103, 32, 61, 32, 116, 114, 117, 101, 59, 32, 65, 108, 103, 111, 114, 105, 116, 104, 109, 32, 97, 108, 103, 111, 114, 105, 116, 104, 109, 32, 61, 32, 65, 108, 103, 111, 114, 105, 116, 104, 109, 58, 58, 107, 83, 111, 102, 116, 109, 97, 120, 93};
.global .align 1 .b8 __unnamed_351[362] = {118, 111, 105, 100, 32, 83, 111, 102, 116, 109, 97, 120, 87, 97, 114, 112, 73, 109, 112, 108, 40, 76, 79, 65, 68, 44, 32, 83, 84, 79, 82, 69, 44, 32, 115, 105, 103, 110, 101, 100, 32, 108, 111, 110, 103, 44, 32, 115, 105, 103, 110, 101, 100, 32, 108, 111, 110, 103, 41, 32, 91, 119, 105, 116, 104, 32, 76, 79, 65, 68, 32, 61, 32, 66, 114, 111, 97, 100, 99, 97, 115, 116, 83, 99, 97, 108, 101, 77, 97, 115, 107, 76, 111, 97, 100, 60, 102, 108, 111, 97, 116, 44, 32, 102, 108, 111, 97, 116, 44, 32, 95, 95, 110, 118, 95, 98, 111, 111, 108, 44, 32, 51, 85, 76, 44, 32, 115, 105, 103, 110, 101, 100, 32, 105, 110, 116, 62, 59, 32, 83, 84, 79, 82, 69, 32, 61, 32, 68, 105, 114, 101, 99, 116, 83, 116, 111, 114, 101, 60, 102, 108, 111, 97, 116, 44, 32, 102, 108, 111, 97, 116, 62, 59, 32, 67, 111, 109, 112, 117, 116, 101, 84, 121, 112, 101, 32, 61, 32, 102, 108, 111, 97, 116, 59, 32, 105, 110, 116, 32, 112, 97, 99, 107, 95, 115, 105, 122, 101, 32, 61, 32, 49, 59, 32, 105, 110, 116, 32, 99, 111, 108, 115, 95, 112, 101, 114, 95, 116, 104, 114, 101, 97, 100, 32, 61, 32, 49, 59, 32, 105, 110, 116, 32, 116, 104, 114, 101, 97, 100, 95, 103, 114, 111, 117, 112, 95, 119, 105, 100, 116, 104, 32, 61, 32, 50, 59, 32, 105, 110, 116, 32, 114, 111, 119, 115, 95, 112, 101, 114, 95, 97, 99, 99, 101, 115, 115, 32, 61, 32, 49, 59, 32, 95, 95, 110, 118, 95, 98, 111, 111, 108, 32, 112, 97, 100, 100, 105, 110, 103, 32, 61, 32, 102, 97, 108, 115, 101, 59, 32, 65, 108, 103, 111, 114, 105, 116, 104, 109, 32, 97, 108, 103, 111, 114, 105, 116, 104, 109, 32, 61, 32, 65, 108, 103, 111, 114, 105, 116, 104, 109, 58, 58, 107, 83, 111, 102, 116, 109, 97, 120, 93};
.global .align 1 .b8 __unnamed_352[361] = {118, 111, 105, 100, 32, 83, 111, 102, 116, 109, 97, 120, 87, 97, 114, 112, 73, 109, 112, 108, 40, 76, 79, 65, 68, 44, 32, 83, 84, 79, 82, 69, 44, 32, 115, 105, 103, 110, 101, 100, 32, 108, 111, 110, 103, 44, 32, 115, 105, 103, 110, 101, 100, 32, 108, 111, 110, 103, 41, 32, 91, 119, 105, 116, 104, 32, 76, 79, 65, 68, 32, 61, 32, 66, 114, 111, 97, 100, 99, 97, 115, 116, 83, 99, 97, 108, 101, 77, 97, 115, 107, 76, 111, 97, 100, 60, 102, 108, 111, 97, 116, 44, 32, 102, 108, 111, 97, 116, 44, 32, 95, 95, 110, 118, 95, 98, 111, 111, 108, 44, 32, 51, 85, 76, 44, 32, 115, 105, 103, 110, 101, 100, 32, 105, 110, 116, 62, 59, 32, 83, 84, 79, 82, 69, 32, 61, 32, 68, 105, 114, 101, 99, 116, 83, 116, 111, 114, 101, 60, 102, 108, 111, 97, 116, 44, 32, 102, 108, 111, 97, 116, 62, 59, 32, 67, 111, 109, 112, 117, 116, 101, 84, 121, 112, 101, 32, 61, 32, 102, 108, 111, 97, 116, 59, 32, 105, 110, 116, 32, 112, 97, 99, 107, 95, 115, 105, 122, 101, 32, 61, 32, 49, 59, 32, 105, 110, 116, 32, 99, 111, 108, 115, 95, 112, 101, 114, 95, 116, 104, 114, 101, 97, 100, 32, 61, 32, 49, 59, 32, 105, 110, 116, 32, 116, 104, 114, 101, 97, 100, 95, 103, 114, 111, 117, 112, 95, 119, 105, 100, 116, 104, 32, 61, 32, 50, 59, 32, 105, 110, 116, 32, 114, 111, 119, 115, 95, 112, 101, 114, 95, 97, 99, 99, 101, 115, 115, 32, 61, 32, 49, 59, 32, 95, 95, 110, 118, 95, 98, 111, 111, 108, 32, 112, 97, 100, 100, 105, 110, 103, 32, 61, 32, 116, 114, 117, 101, 59, 32, 65, 108, 103, 111, 114, 105, 116, 104, 109, 32, 97, 108, 103, 111, 114, 105, 116, 104, 109, 32, 61, 32, 65, 108, 103, 111, 114, 105, 116, 104, 109, 58, 58, 107, 83, 111, 102, 116, 109, 97, 120, 93};
.global .align 1 .b8 __unnamed_353[362] = {118, 111, 105, 100, 32, 83, 111, 102, 116, 109, 97, 120, 87, 97, 114, 112, 73, 109, 112, 108, 40, 76, 79, 65, 68, 44, 32, 83, 84, 79, 82, 69, 44, 32, 115, 105, 103, 110, 101, 100, 32, 108, 111, 110, 103, 44, 32, 115, 105, 103, 110, 101, 100, 32, 108, 111, 110, 103, 41, 32, 91, 119, 105, 116, 104, 32, 76, 79, 65, 68, 32, 61, 32, 66, 114, 111, 97, 100, 99, 97, 115, 116, 83, 99, 97, 108, 101, 77, 97, 115, 107, 76, 111, 97, 100, 60, 102, 108, 111, 97, 116, 44, 32, 102, 108, 111, 97, 116, 44, 32, 95, 95, 110, 118, 95, 98, 111, 111, 108, 44, 32, 51, 85, 76, 44, 32, 115, 105, 103, 110, 101, 100, 32, 105, 110, 116, 62, 59, 32, 83, 84, 79, 82, 69, 32, 61, 32, 68, 105, 114, 101, 99, 116, 83, 116, 111, 114, 101, 60, 102, 108, 111, 97, 116, 44, 32, 102, 108, 111, 97, 116, 62, 59, 32, 67, 111, 109, 112, 117, 116, 101, 84, 121, 112, 101, 32, 61, 32, 102, 108, 111, 97, 116, 59, 32, 105, 110, 116, 32, 112, 97, 99, 107, 95, 115, 105, 122, 101, 32, 61, 32, 49, 59, 32, 105, 110, 116, 32, 99, 111, 108, 115, 95, 112, 101, 114, 95, 116, 104, 114, 101, 97, 100, 32, 61, 32, 49, 59, 32, 105, 110, 116, 32, 116, 104, 114, 101, 97, 100, 95, 103, 114, 111, 117, 112, 95, 119, 105, 100, 116, 104, 32, 61, 32, 52, 59, 32, 105, 110, 116, 32, 114, 111, 119, 115, 95, 112, 101, 114, 95, 97, 99, 99, 101, 115, 115, 32, 61, 32, 50, 59, 32, 95, 95, 110, 118, 95, 98, 111, 111, 108, 32, 112, 97, 100, 100, 105, 110, 103, 32, 61, 32, 102, 97, 108, 115, 101, 59, 32, 65, 108, 103, 111, 114, 105, 116, 104, 109, 32, 97, 108, 103, 111, 114, 105, 116, 104, 109, 32, 61, 32, 65, 108, 103, 111, 114, 105, 116, 104, 109, 58, 58, 107, 83, 111, 102, 116, 109, 97, 120, 93};
.global .align 1 .b8 __unnamed_354[361] = {118, 111, 105, 100, 32, 83, 111, 102, 116, 109, 97, 120, 87, 97, 114, 112, 73, 109, 112, 108, 40, 76, 79, 65, 68, 44, 32, 83, 84, 79, 82, 69, 44, 32, 115, 105, 103, 110, 101, 100, 32, 108, 111, 110, 103, 44, 32, 115, 105, 103, 110, 101, 100, 32, 108, 111, 110, 103, 41, 32, 91, 119, 105, 116, 104, 32, 76, 79, 65, 68, 32, 61, 32, 66, 114, 111, 97, 100, 99, 97, 115, 116, 83, 99, 97, 108, 101, 77, 97, 115, 107, 76, 111, 97, 100, 60, 102, 108, 111, 97, 116, 44, 32, 102, 108, 111, 97, 116, 44, 32, 95, 95, 110, 118, 95, 98, 111, 111, 108, 44, 32, 51, 85, 76, 44, 32, 115, 105, 103, 110, 101, 100, 32, 105, 110, 116, 62, 59, 32, 83, 84, 79, 82, 69, 32, 61, 32, 68, 105, 114, 101, 99, 116, 83, 116, 111, 114, 101, 60, 102, 108, 111, 97, 116, 44, 32, 102, 108, 111, 97, 116, 62, 59, 32, 67, 111, 109, 112, 117, 116, 101, 84, 121, 112, 101, 32, 61, 32, 102, 108, 111, 97, 116, 59, 32, 105, 110, 116, 32, 112, 97, 99, 107, 95, 115, 105, 122, 101, 32, 61, 32, 49, 59, 32, 105, 110, 116, 32, 99, 111, 108, 115, 95, 112, 101, 114, 95, 116, 104, 114, 101, 97, 100, 32, 61, 32, 49, 59, 32, 105, 110, 116, 32, 116, 104, 114, 101, 97, 100, 95, 103, 114, 111, 117, 112, 95, 119, 105, 100, 116, 104, 32, 61, 32, 52, 59, 32, 105, 110, 116, 32, 114, 111, 119, 115, 95, 112, 101, 114, 95, 97, 99, 99, 101, 115, 115, 32, 61, 32, 50, 59, 32, 95, 95, 110, 118, 95, 98, 111, 111, 108, 32, 112, 97, 100, 100, 105, 110, 103, 32, 61, 32, 116, 114, 117, 101, 59, 32, 65, 108, 103, 111, 114, 105, 116, 104, 109, 32, 97, 108, 103, 111, 114, 105, 116, 104, 109, 32, 61, 32, 65, 108, 103, 111, 114, 105, 116, 104, 109, 58, 58, 107, 83, 111, 102, 116, 109, 97, 120, 93};
.global .align 1 .b8 __unnamed_355[362] = {118, 111, 105, 100, 32, 83, 111, 102, 116, 109, 97, 120, 87, 97, 114, 112, 73, 109, 112, 108, 40, 76, 79, 65, 68, 44, 32, 83, 84, 79, 82, 69, 44, 32, 115, 105, 103, 110, 101, 100, 32, 108, 111, 110, 103, 44, 32, 115, 105, 103, 110, 101, 100, 32, 108, 111, 110, 103, 41, 32, 91, 119, 105, 116, 104, 32, 76, 79, 65, 68, 32, 61, 32, 66, 114, 111, 97, 100, 99, 97, 115, 116, 83, 99, 97, 108, 101, 77, 97, 115, 107, 76, 111, 97, 100, 60, 102, 108, 111, 97, 116, 44, 32, 102, 108, 111, 97, 116, 44, 32, 95, 95, 110, 118, 95, 98, 111, 111, 108, 44, 32, 51, 85, 76, 44, 32, 115, 105, 103, 110, 101, 100, 32, 105, 110, 116, 62, 59, 32, 83, 84, 79, 82, 69, 32, 61, 32, 68, 105, 114, 101, 99, 116, 83, 116, 111, 114, 101, 60, 102, 108, 111, 97, 116, 44, 32, 102, 108, 111, 97, 116, 62, 59, 32, 67, 111, 109, 112, 117, 116, 101, 84, 121, 112, 101, 32, 61, 32, 102, 108, 111, 97, 116, 59, 32, 105, 110, 116, 32, 112, 97, 99, 107, 95, 115, 105, 122, 101, 32, 61, 32, 49, 59, 32, 105, 110, 116, 32, 99, 111, 108, 115, 95, 112, 101, 114, 95, 116, 104, 114, 101, 97, 100, 32, 61, 32, 49, 59, 32, 105, 110, 116, 32, 116, 104, 114, 101, 97, 100, 95, 103, 114, 111, 117, 112, 95, 119, 105, 100, 116, 104, 32, 61, 32, 52, 59, 32, 105, 110, 116, 32, 114, 111, 119, 115, 95, 112, 101, 114, 95, 97, 99, 99, 101, 115, 115, 32, 61, 32, 49, 59, 32, 95, 95, 110, 118, 95, 98, 111, 111, 108, 32, 112, 97, 100, 100, 105, 110, 103, 32, 61, 32, 102, 97, 108, 115, 101, 59, 32, 65, 108, 103, 111, 114, 105, 116, 104, 109, 32, 97, 108, 103, 111, 114, 105, 116, 104, 109, 32, 61, 32, 65, 108, 103, 111, 114, 105, 116, 104, 109, 58, 58, 107, 83, 111, 102, 116, 109, 97, 120, 93};
.global .align 1 .b8 __unnamed_356[361] = {118, 111, 105, 100, 32, 83, 111, 102, 116, 109, 97, 120, 87, 97, 114, 112, 73, 109, 112, 108, 40, 76, 79, 65, 68, 44, 32, 83, 84, 79, 82, 69, 44, 32, 115, 105, 103, 110, 101, 100, 32, 108, 111, 110, 103, 44, 32, 115, 105, 103, 110, 101, 100, 32, 108, 111, 110, 103, 41, 32, 91, 119, 105, 116, 104, 32, 76, 79, 65, 68, 32, 61, 32, 66, 114, 111, 97, 100, 99, 97, 115, 116, 83, 99, 97, 108, 101, 77, 97, 115, 107, 76, 111, 97, 100, 60, 102, 108, 111, 97, 116, 44, 32, 102, 108, 111, 97, 116, 44, 32, 95, 95, 110, 118, 95, 98, 111, 111, 108, 44, 32, 51, 85, 76, 44, 32, 115, 105, 103, 110, 101, 100, 32, 105, 110, 116, 62, 59, 32, 83, 84, 79, 82, 69, 32, 61, 32, 68, 105, 114, 101, 99, 116, 83, 116, 111, 114, 101, 60, 102, 108, 111, 97, 116, 44, 32, 102, 108, 111, 97, 116, 62, 59, 32, 67, 111, 109, 112, 117, 116, 101, 84, 121, 112, 101, 32, 61, 32, 102, 108, 111, 97, 116, 59, 32, 105, 110, 116, 32, 112, 97, 99, 107, 95, 115, 105, 122, 101, 32, 61, 32, 49, 59, 32, 105, 110, 116, 32, 99, 111, 108, 115, 95, 112, 101, 114, 95, 116, 104, 114, 101, 97, 100, 32, 61, 32, 49, 59, 32, 105, 110, 116, 32, 116, 104, 114, 101, 97, 100, 95, 103, 114, 111, 117, 112, 95, 119, 105, 100, 116, 104, 32, 61, 32, 52, 59, 32, 105, 110, 116, 32, 114, 111, 119, 115, 95, 112, 101, 114, 95, 97, 99, 99, 101, 115, 115, 32, 61, 32, 49, 59, 32, 95, 95, 110, 118, 95, 98, 111, 111, 108, 32, 112, 97, 100, 100, 105, 110, 103, 32, 61, 32, 116, 114, 117, 101, 59, 32, 65, 108, 103, 111, 114, 105, 116, 104, 109, 32, 97, 108, 103, 111, 114, 105, 116, 104, 109, 32, 61, 32, 65, 108, 103, 111, 114, 105, 116, 104, 109, 58, 58, 107, 83, 111, 102, 116, 109, 97, 120, 93};
.global .align 1 .b8 __unnamed_357[362] = {118, 111, 105, 100, 32, 83, 111, 102, 116, 109, 97, 120, 87, 97, 114, 112, 73, 109, 112, 108, 40, 76, 79, 65, 68, 44, 32, 83, 84, 79, 82, 69, 44, 32, 115, 105, 103, 110, 101, 100, 32, 108, 111, 110, 103, 44, 32, 115, 105, 103, 110, 101, 100, 32, 108, 111, 110, 103, 41, 32, 91, 119, 105, 116, 104, 32, 76, 79, 65, 68, 32, 61, 32, 66, 114, 111, 97, 100, 99, 97, 115, 116, 83, 99, 97, 108, 101, 77, 97, 115, 107, 76, 111, 97, 100, 60, 102, 108, 111, 97, 116, 44, 32, 102, 108, 111, 97, 116, 44, 32, 95, 95, 110, 118, 95, 98, 111, 111, 108, 44, 32, 51, 85, 76, 44, 32, 115, 105, 103, 110, 101, 100, 32, 105, 110, 116, 62, 59, 32, 83, 84, 79, 82, 69, 32, 61, 32, 68, 105, 114, 101, 99, 116, 83, 116, 111, 114, 101, 60, 102, 108, 111, 97, 116, 44, 32, 102, 108, 111, 97, 116, 62, 59, 32, 67, 111, 109, 112, 117, 116, 101, 84, 121, 112, 101, 32, 61, 32, 102, 108, 111, 97, 116, 59, 32, 105, 110, 116, 32, 112, 97, 99, 107, 95, 115, 105, 122, 101, 32, 61, 32, 49, 59, 32, 105, 110, 116, 32, 99, 111, 108, 115, 95, 112, 101, 114, 95, 116, 104, 114, 101, 97, 100, 32, 61, 32, 49, 59, 32, 105, 110, 116, 32, 116, 104, 114, 101, 97, 100, 95, 103, 114, 111, 117, 112, 95, 119, 105, 100, 116, 104, 32, 61, 32, 56, 59, 32, 105, 110, 116, 32, 114, 111, 119, 115, 95, 112, 101, 114, 95, 97, 99, 99, 101, 115, 115, 32, 61, 32, 50, 59, 32, 95, 95, 110, 118, 95, 98, 111, 111, 108, 32, 112, 97, 100, 100, 105, 110, 103, 32, 61, 32, 102, 97, 108, 115, 101, 59, 32, 65, 108, 103, 111, 114, 105, 116, 104, 109, 32, 97, 108, 103, 111, 114, 105, 116, 104, 109, 32, 61, 32, 65, 108, 103, 111, 114, 105, 116, 104, 109, 58, 58, 107, 83, 111, 102, 116, 109, 97, 120, 93};
.global .align 1 .b8 __unnamed_358[361] = {118, 111, 105, 100, 32, 83, 111, 102, 116, 109, 97, 120, 87, 97, 114, 112, 73, 109, 112, 108, 40, 76, 79, 65, 68, 44, 32, 83, 84, 79, 82, 69, 44, 32, 115, 105, 103, 110, 101, 100, 32, 108, 111, 110, 103, 44, 32, 115, 105, 103, 110, 101, 100, 32, 108, 111, 110, 103, 41, 32, 91, 119, 105, 116, 104, 32, 76, 79, 65, 68, 32, 61, 32, 66, 114, 111, 97, 100, 99, 97, 115, 116, 83, 99, 97, 108, 101, 77, 97, 115, 107, 76, 111, 97, 100, 60, 102, 108, 111, 97, 116, 44, 32, 102, 108, 111, 97, 116, 44, 32, 95, 95, 110, 118, 95, 98, 111, 111, 108, 44, 32, 51, 85, 76, 44, 32, 115, 105, 103, 110, 101, 100, 32, 105, 110, 116, 62, 59, 32, 83, 84, 79, 82, 69, 32, 61, 32, 68, 105, 114, 101, 99, 116, 83, 116, 111, 114, 101, 60, 102, 108, 111, 97, 116, 44, 32, 102, 108, 111, 97, 116, 62, 59, 32, 67, 111, 109, 112, 117, 116, 101, 84, 121, 112, 101, 32, 61, 32, 102, 108, 111, 97, 116, 59, 32, 105, 110, 116, 32, 112, 97, 99, 107, 95, 115, 105, 122, 101, 32, 61, 32, 49, 59, 32, 105, 110, 116, 32, 99, 111, 108, 115, 95, 112, 101, 114, 95, 116, 104, 114, 101, 97, 100, 32, 61, 32, 49, 59, 32, 105, 110, 116, 32, 116, 104, 114, 101, 97, 100, 95, 103, 114, 111, 117, 112, 95, 119, 105, 100, 116, 104, 32, 61, 32, 56, 59, 32, 105, 110, 116, 32, 114, 111, 119, 115, 95, 112, 101, 114, 95, 97, 99, 99, 101, 115, 115, 32, 61, 32, 50, 59, 32, 95, 95, 110, 118, 95, 98, 111, 111, 108, 32, 112, 97, 100, 100, 105, 110, 103, 32, 61, 32, 116, 114, 117, 101, 59, 32, 65, 108, 103, 111, 114, 105, 116, 104, 109, 32, 97, 108, 103, 111, 114, 105, 116, 104, 109, 32, 61, 32, 65, 108, 103, 111, 114, 105, 116, 104, 109, 58, 58, 107, 83, 111, 102, 116, 109, 97, 120, 93};
.global .align 1 .b8 __unnamed_359[362] = {118, 111, 105, 100, 32, 83, 111, 102, 116, 109, 97, 120, 87, 97, 114, 112, 73, 109, 112, 108, 40, 76, 79, 65, 68, 44, 32, 83, 84, 79, 82, 69, 44, 32, 115, 105, 103, 110, 101, 100, 32, 108, 111, 110, 103, 44, 32, 115, 105, 103, 110, 101, 100, 32, 108, 111, 110, 103, 41, 32, 91, 119, 105, 116, 104, 32, 76, 79, 65, 68, 32, 61, 32, 66, 114, 111, 97, 100, 99, 97, 115, 116, 83, 99, 97, 108, 101, 77, 97, 115, 107, 76, 111, 97, 100, 60, 102, 108, 111, 97, 116, 44, 32, 102, 108, 111, 97, 116, 44, 32, 95, 95, 110, 118, 95, 98, 111, 111, 108, 44, 32, 51, 85, 76, 44, 32, 115, 105, 103, 110, 101, 100, 32, 105, 110, 116, 62, 59, 32, 83, 84, 79, 82, 69, 32, 61, 32, 68, 105, 114, 101, 99, 116, 83, 116, 111, 114, 101, 60, 102, 108, 111, 97, 116, 44, 32, 102, 108, 111, 97, 116, 62, 59, 32, 67, 111, 109, 112, 117, 116, 101, 84, 121, 112, 101, 32, 61, 32, 102, 108, 111, 97, 116, 59, 32, 105, 110, 116, 32, 112, 97, 99, 107, 95, 115, 105, 122, 101, 32, 61, 32, 49, 59, 32, 105, 110, 116, 32, 99, 111, 108, 115, 95, 112, 101, 114, 95, 116, 104, 114, 101, 97, 100, 32, 61, 32, 49, 59, 32, 105, 110, 116, 32, 116, 104, 114, 101, 97, 100, 95, 103, 114, 111, 117, 112, 95, 119, 105, 100, 116, 104, 32, 61, 32, 56, 59, 32, 105, 110, 116, 32, 114, 111, 119, 115, 95, 112, 101, 114, 95, 97, 99, 99, 101, 115, 115, 32, 61, 32, 49, 59, 32, 95, 95, 110, 118, 95, 98, 111, 111, 108, 32, 112, 97, 100, 100, 105, 110, 103, 32, 61, 32, 102, 97, 108, 115, 101, 59, 32, 65, 108, 103, 111, 114, 105, 116, 104, 109, 32, 97, 108, 103, 111, 114, 105, 116, 104, 109, 32, 61, 32, 65, 108, 103, 111, 114, 105, 116, 104, 109, 58, 58, 107, 83, 111, 102, 116, 109, 97, 120, 93};
.global .align 1 .b8 __unnamed_360[361] = {118, 111, 105, 100, 32, 83, 111, 102, 116, 109, 97, 120, 87, 97, 114, 112, 73, 109, 112, 108, 40, 76, 79, 65, 68, 44, 32, 83, 84, 79, 82, 69, 44, 32, 115, 105, 103, 110, 101, 100, 32, 108, 111, 110, 103, 44, 32, 115, 105, 103, 110, 101, 100, 32, 108, 111, 110, 103, 41, 32, 91, 119, 105, 116, 104, 32, 76, 79, 65, 68, 32, 61, 32, 66, 114, 111, 97, 100, 99, 97, 115, 116, 83, 99, 97, 108, 101, 77, 97, 115, 107, 76, 111, 97, 100, 60, 102, 108, 111, 97, 116, 44, 32, 102, 108, 111, 97, 116, 44, 32, 95, 95, 110, 118, 95, 98, 111, 111, 108, 44, 32, 51, 85, 76, 44, 32, 115, 105, 103, 110, 101, 100, 32, 105, 110, 116, 62, 59, 32, 83, 84, 79, 82, 69, 32, 61, 32, 68, 105, 114, 101, 99, 116, 83, 116, 111, 114, 101, 60, 102, 108, 111, 97, 116, 44, 32, 102, 108, 111, 97, 116, 62, 59, 32, 67, 111, 109, 112, 117, 116, 101, 84, 121, 112, 101, 32, 61, 32, 102, 108, 111, 97, 116, 59, 32, 105, 110, 116, 32, 112, 97, 99, 107, 95, 115, 105, 122, 101, 32, 61, 32, 49, 59, 32, 105, 110, 116, 32, 99, 111, 108, 115, 95, 112, 101, 114, 95, 116, 104, 114, 101, 97, 100, 32, 61, 32, 49, 59, 32, 105, 110, 116, 32, 116, 104, 114, 101, 97, 100, 95, 103, 114, 111, 117, 112, 95, 119, 105, 100, 116, 104, 32, 61, 32, 56, 59, 32, 105, 110, 116, 32, 114, 111, 119, 115, 95, 112, 101, 114, 95, 97, 99, 99, 101, 115, 115, 32, 61, 32, 49, 59, 32, 95, 95, 110, 118, 95, 98, 111, 111, 108, 32, 112, 97, 100, 100, 105, 110, 103, 32, 61, 32, 116, 114, 117, 101, 59, 32, 65, 108, 103, 111, 114, 105, 116, 104, 109, 32, 97, 108, 103, 111, 114, 105, 116, 104, 109, 32, 61, 32, 65, 108, 103, 111, 114, 105, 116, 104, 109, 58, 58, 107, 83, 111, 102, 116, 109, 97, 120, 93};
.global .align 1 .b8 __unnamed_361[363] = {118, 111, 105, 100, 32, 83, 111, 102, 116, 109, 97, 120, 87, 97, 114, 112, 73, 109, 112, 108, 40, 76, 79, 65, 68, 44, 32, 83, 84, 79, 82, 69, 44, 32, 115, 105, 103, 110, 101, 100, 32, 108, 111, 110, 103, 44, 32, 115, 105, 103, 110, 101, 100, 32, 108, 111, 110, 103, 41, 32, 91, 119, 105, 116, 104, 32, 76, 79, 65, 68, 32, 61, 32, 66, 114, 111, 97, 100, 99, 97, 115, 116, 83, 99, 97, 108, 101, 77, 97, 115, 107, 76, 111, 97, 100, 60, 102, 108, 111, 97, 116, 44, 32, 102, 108, 111, 97, 116, 44, 32, 95, 95, 110, 118, 95, 98, 111, 111, 108, 44, 32, 51, 85, 76, 44, 32, 115, 105, 103, 110, 101, 100, 32, 105, 110, 116, 62, 59, 32, 83, 84, 79, 82, 69, 32, 61, 32, 68, 105, 114, 101, 99, 116, 83, 116, 111, 114, 101, 60, 102, 108, 111, 97, 116, 44, 32, 102, 108, 111, 97, 116, 62, 59, 32, 67, 111, 109, 112, 117, 116, 101, 84, 121, 112, 101, 32, 61, 32, 102, 108, 111, 97, 116, 59, 32, 105, 110, 116, 32, 112, 97, 99, 107, 95, 115, 105, 122, 101, 32, 61, 32, 49, 59, 32, 105, 110, 116, 32, 99, 111, 108, 115, 95, 112, 101, 114, 95, 116, 104, 114, 101, 97, 100, 32, 61, 32, 49, 59, 32, 105, 110, 116, 32, 116, 104, 114, 101, 97, 100, 95, 103, 114, 111, 117, 112, 95, 119, 105, 100, 116, 104, 32, 61, 32, 49, 54, 59, 32, 105, 110, 116, 32, 114, 111, 119, 115, 95, 112, 101, 114, 95, 97, 99, 99, 101, 115, 115, 32, 61, 32, 50, 59, 32, 95, 95, 110, 118, 95, 98, 111, 111, 108, 32, 112, 97, 100, 100, 105, 110, 103, 32, 61, 32, 102, 97, 108, 115, 101, 59, 32, 65, 108, 103, 111, 114, 105, 116, 104, 109, 32, 97, 108, 103, 111, 114, 105, 116, 104, 109, 32, 61, 32, 65, 108, 103, 111, 114, 105, 116, 104, 109, 58, 58, 107, 83, 111, 102, 116, 109, 97, 120, 93};
.global .align 1 .b8 __unnamed_362[362] = {118, 111, 105, 100, 32, 83, 111, 102, 116, 109, 97, 120, 87, 97, 114, 112, 73, 109, 112, 108, 40, 76, 79, 65, 68, 44, 32, 83, 84, 79, 82, 69, 44, 32, 115, 105, 103, 110, 101, 100, 32, 108, 111, 110, 103, 44, 32, 115, 105, 103, 110, 101, 100, 32, 108, 111, 110, 103, 41, 32, 91, 119, 105, 116, 104, 32, 76, 79, 65, 68, 32, 61, 32, 66, 114, 111, 97, 100, 99, 97, 115, 116, 83, 99, 97, 108, 101, 77, 97, 115, 107, 76, 111, 97, 100, 60, 102, 108, 111, 97, 116, 44, 32, 102, 108, 111, 97, 116, 44, 32, 95, 95, 110, 118, 95, 98, 111, 111, 108, 44, 32, 51, 85, 76, 44, 32, 115, 105, 103, 110, 101, 100, 32, 105, 110, 116, 62, 59, 32, 83, 84, 79, 82, 69, 32, 61, 32, 68, 105, 114, 101, 99, 116, 83, 116, 111, 114, 101, 60, 102, 108, 111, 97, 116, 44, 32, 102, 108, 111, 97, 116, 62, 59, 32, 67, 111, 109, 112, 117, 116, 101, 84, 121, 112, 101, 32, 61, 32, 102, 108, 111, 97, 116, 59, 32, 105, 110, 116, 32, 112, 97, 99, 107, 95, 115, 105, 122, 101, 32, 61, 32, 49, 59, 32, 105, 110, 116, 32, 99, 111, 108, 115, 95, 112, 101, 114, 95, 116, 104, 114, 101, 97, 100, 32, 61, 32, 49, 59, 32, 105, 110, 116, 32, 116, 104, 114, 101, 97, 100, 95, 103, 114, 111, 117, 112, 95, 119, 105, 100, 116, 104, 32, 61, 32, 49, 54, 59, 32, 105, 110, 116, 32, 114, 111, 119, 115, 95, 112, 101, 114, 95, 97, 99, 99, 101, 115, 115, 32, 61, 32, 50, 59, 32, 95, 95, 110, 118, 95, 98, 111, 111, 108, 32, 112, 97, 100, 100, 105, 110, 103, 32, 61, 32, 116, 114, 117, 101, 59, 32, 65, 108, 103, 111, 114, 105, 116, 104, 109, 32, 97, 108, 103, 111, 114, 105, 116, 104, 109, 32, 61, 32, 65, 108, 103, 111, 114, 105, 116, 104, 109, 58, 58, 107, 83, 111, 102, 116, 109, 97, 120, 93};
.global .align 1 .b8 __unnamed_363[363] = {118, 111, 105, 100, 32, 83, 111, 102, 116, 109, 97, 120, 87, 97, 114, 112, 73, 109, 112, 108, 40, 76, 79, 65, 68, 44, 32, 83, 84, 79, 82, 69, 44, 32, 115, 105, 103, 110, 101, 100, 32, 108, 111, 110, 103, 44, 32, 115, 105, 103, 110, 101, 100, 32, 108, 111, 110, 103, 41, 32, 91, 119, 105, 116, 104, 32, 76, 79, 65, 68, 32, 61, 32, 66, 114, 111, 97, 100, 99, 97, 115, 116, 83, 99, 97, 108, 101, 77, 97, 115, 107, 76, 111, 97, 100, 60, 102, 108, 111, 97, 116, 44, 32, 102, 108, 111, 97, 116, 44, 32, 95, 95, 110, 118, 95, 98, 111, 111, 108, 44, 32, 51, 85, 76, 44, 32, 115, 105, 103, 110, 101, 100, 32, 105, 110, 116, 62, 59, 32, 83, 84, 79, 82, 69, 32, 61, 32, 68, 105, 114, 101, 99, 116, 83, 116, 111, 114, 101, 60, 102, 108, 111, 97, 116, 44, 32, 102, 108, 111, 97, 116, 62, 59, 32, 67, 111, 109, 112, 117, 116, 101, 84, 121, 112, 101, 32, 61, 32, 102, 108, 111, 97, 116, 59, 32, 105, 110, 116, 32, 112, 97, 99, 107, 95, 115, 105, 122, 101, 32, 61, 32, 49, 59, 32, 105, 110, 116, 32, 99, 111, 108, 115, 95, 112, 101, 114, 95, 116, 104, 114, 101, 97, 100, 32, 61, 32, 49, 59, 32, 105, 110, 116, 32, 116, 104, 114, 101, 97, 100, 95, 103, 114, 111, 117, 112, 95, 119, 105, 100, 116, 104, 32, 61, 32, 49, 54, 59, 32, 105, 110, 116, 32, 114, 111, 119, 115, 95, 112, 101, 114, 95, 97, 99, 99, 101, 115, 115, 32, 61, 32, 49, 59, 32, 95, 95, 110, 118, 95, 98, 111, 111, 108, 32, 112, 97, 100, 100, 105, 110, 103, 32, 61, 32, 102, 97, 108, 115, 101, 59, 32, 65, 108, 103, 111, 114, 105, 116, 104, 109, 32, 97, 108, 103, 111, 114, 105, 116, 104, 109, 32, 61, 32, 65, 108, 103, 111, 114, 105, 116, 104, 109, 58, 58, 107, 83, 111, 102, 116, 109, 97, 120, 93};
.global .align 1 .b8 __unnamed_364[362] = {118, 111, 105, 100, 32, 83, 111, 102, 116, 109, 97, 120, 87, 97, 114, 112, 73, 109, 112, 108, 40, 76, 79, 65, 68, 44, 32, 83, 84, 79, 82, 69, 44, 32, 115, 105, 103, 110, 101, 100, 32, 108, 111, 110, 103, 44, 32, 115, 105, 103, 110, 101, 100, 32, 108, 111, 110, 103, 41, 32, 91, 119, 105, 116, 104, 32, 76, 79, 65, 68, 32, 61, 32, 66, 114, 111, 97, 100, 99, 97, 115, 116, 83, 99, 97, 108, 101, 77, 97, 115, 107, 76, 111, 97, 100, 60, 102, 108, 111, 97, 116, 44, 32, 102, 108, 111, 97, 116, 44, 32, 95, 95, 110, 118, 95, 98, 111, 111, 108, 44, 32, 51, 85, 76, 44, 32, 115, 105, 103, 110, 101, 100, 32, 105, 110, 116, 62, 59, 32, 83, 84, 79, 82, 69, 32, 61, 32, 68, 105, 114, 101, 99, 116, 83, 116, 111, 114, 101, 60, 102, 108, 111, 97, 116, 44, 32, 102, 108, 111, 97, 116, 62, 59, 32, 67, 111, 109, 112, 117, 116, 101, 84, 121, 112, 101, 32, 61, 32, 102, 108, 111, 97, 116, 59, 32, 105, 110, 116, 32, 112, 97, 99, 107, 95, 115, 105, 122, 101, 32, 61, 32, 49, 59, 32, 105, 110, 116, 32, 99, 111, 108, 115, 95, 112, 101, 114, 95, 116, 104, 114, 101, 97, 100, 32, 61, 32, 49, 59, 32, 105, 110, 116, 32, 116, 104, 114, 101, 97, 100, 95, 103, 114, 111, 117, 112, 95, 119, 105, 100, 116, 104, 32, 61, 32, 49, 54, 59, 32, 105, 110, 116, 32, 114, 111, 119, 115, 95, 112, 101, 114, 95, 97, 99, 99, 101, 115, 115, 32, 61, 32, 49, 59, 32, 95, 95, 110, 118, 95, 98, 111, 111, 108, 32, 112, 97, 100, 100, 105, 110, 103, 32, 61, 32, 116, 114, 117, 101, 59, 32, 65, 108, 103, 111, 114, 105, 116, 104, 109, 32, 97, 108, 103, 111, 114, 105, 116, 104, 109, 32, 61, 32, 65, 108, 103, 111, 114, 105, 116, 104, 109, 58, 58, 107, 83, 111, 102, 116, 109, 97, 120, 93};
.global .align 1 .b8 __unnamed_365[363] = {118, 111, 105, 100, 32, 83, 111, 102, 116, 109, 97, 120, 87, 97, 114, 112, 73, 109, 112, 108, 40, 76, 79, 65, 68, 44, 32, 83, 84, 79, 82, 69, 44, 32, 115, 105, 103, 110, 101, 100, 32, 108, 111, 110, 103, 44, 32, 115, 105, 103, 110, 101, 100, 32, 108, 111, 110, 103, 41, 32, 91, 119, 105, 116, 104, 32, 76, 79, 65, 68, 32, 61, 32, 66, 114, 111, 97, 100, 99, 97, 115, 116, 83, 99, 97, 108, 101, 77, 97, 115, 107, 76, 111, 97, 100, 60, 102, 108, 111, 97, 116, 44, 32, 102, 108, 111, 97, 116, 44, 32, 95, 95, 110, 118, 95, 98, 111, 111, 108, 44, 32, 51, 85, 76, 44, 32, 115, 105, 103, 110, 101, 100, 32, 105, 110, 116, 62, 59, 32, 83, 84, 79, 82, 69, 32, 61, 32, 68, 105, 114, 101, 99, 116, 83, 116, 111, 114, 101, 60, 102, 108, 111, 97, 116, 44, 32, 102, 108, 111, 97, 116, 62, 59, 32, 67, 111, 109, 112, 117, 116, 101, 84, 121, 112, 101, 32, 61, 32, 102, 108, 111, 97, 116, 59, 32, 105, 110, 116, 32, 112, 97, 99, 107, 95, 115, 105, 122, 101, 32, 61, 32, 49, 59, 32, 105, 110, 116, 32, 99, 111, 108, 115, 95, 112, 101, 114, 95, 116, 104, 114, 101, 97, 100, 32, 61, 32, 49, 59, 32, 105, 110, 116, 32, 116, 104, 114, 101, 97, 100, 95, 103, 114, 111, 117, 112, 95, 119, 105, 100, 116, 104, 32, 61, 32, 51, 50, 59, 32, 105, 110, 116, 32, 114, 111, 119, 115, 95, 112, 101, 114, 95, 97, 99, 99, 101, 115, 115, 32, 61, 32, 50, 59, 32, 95, 95, 110, 118, 95, 98, 111, 111, 108, 32, 112, 97, 100, 100, 105, 110, 103, 32, 61, 32, 102, 97, 108, 115, 101, 59, 32, 65, 108, 103, 111, 114, 105, 116, 104, 109, 32, 97, 108, 103, 111, 114, 105, 116, 104, 109, 32, 61, 32, 65, 108, 103, 111, 114, 105, 116, 104, 109, 58, 58, 107, 83, 111, 102, 116, 109, 97, 120, 93};
.global .align 1 .b8 __unnamed_366[362] = {118, 111, 105, 100, 32, 83, 111, 102, 116, 109, 97, 120, 87, 97, 114, 112, 73, 109, 112, 108, 40, 76, 79, 65, 68, 44, 32, 83, 84, 79, 82, 69, 44, 32, 115, 105, 103, 110, 101, 100, 32, 108, 111, 110, 103, 44, 32, 115, 105, 103, 110, 101, 100, 32, 108, 111, 110, 103, 41, 32, 91, 119, 105, 116, 104, 32, 76, 79, 65, 68, 32, 61, 32, 66, 114, 111, 97, 100, 99, 97, 115, 116, 83, 99, 97, 108, 101, 77, 97, 115, 107, 76, 111, 97, 100, 60, 102, 108, 111, 97, 116, 44, 32, 102, 108, 111, 97, 116, 44, 32, 95, 95, 110, 118, 95, 98, 111, 111, 108, 44, 32, 51, 85, 76, 44, 32, 115, 105, 103, 110, 101, 100, 32, 105, 110, 116, 62, 59, 32, 83, 84, 79, 82, 69, 32, 61, 32, 68, 105, 114, 101, 99, 116, 83, 116, 111, 114, 101, 60, 102, 108, 111, 97, 116, 44, 32, 102, 108, 111, 97, 116, 62, 59, 32, 67, 111, 109, 112, 117, 116, 101, 84, 121, 112, 101, 32, 61, 32, 102, 108, 111, 97, 116, 59, 32, 105, 110, 116, 32, 112, 97, 99, 107, 95, 115, 105, 122, 101, 32, 61, 32, 49, 59, 32, 105, 110, 116, 32, 99, 111, 108, 115, 95, 112, 101, 114, 95, 116, 104, 114, 101, 97, 100, 32, 61, 32, 49, 59, 32, 105, 110, 116, 32, 116, 104, 114, 101, 97, 100, 95, 103, 114, 111, 117, 112, 95, 119, 105, 100, 116, 104, 32, 61, 32, 51, 50, 59, 32, 105, 110, 116, 32, 114, 111, 119, 115, 95, 112, 101, 114, 95, 97, 99, 99, 101, 115, 115, 32, 61, 32, 50, 59, 32, 95, 95, 110, 118, 95, 98, 111, 111, 108, 32, 112, 97, 100, 100, 105, 110, 103, 32, 61, 32, 116, 114, 117, 101, 59, 32, 65, 108, 103, 111, 114, 105, 116, 104, 109, 32, 97, 108, 103, 111, 114, 105, 116, 104, 109, 32, 61, 32, 65, 108, 103, 111, 114, 105, 116, 104, 109, 58, 58, 107, 83, 111, 102, 116, 109, 97, 120, 93};
.global .align 1 .b8 __unnamed_367[363] = {118, 111, 105, 100, 32, 83, 111, 102, 116, 109, 97, 120, 87, 97, 114, 112, 73, 109, 112, 108, 40, 76, 79, 65, 68, 44, 32, 83, 84, 79, 82, 69, 44, 32, 115, 105, 103, 110, 101, 100, 32, 108, 111, 110, 103, 44, 32, 115, 105, 103, 110, 101, 100, 32, 108, 111, 110, 103, 41, 32, 91, 119, 105, 116, 104, 32, 76, 79, 65, 68, 32, 61, 32, 66, 114, 111, 97, 100, 99, 97, 115, 116, 83, 99, 97, 108, 101, 77, 97, 115, 107, 76, 111, 97, 100, 60, 102, 108, 111, 97, 116, 44, 32, 102, 108, 111, 97, 116, 44, 32, 95, 95, 110, 118, 95, 98, 111, 111, 108, 44, 32, 51, 85, 76, 44, 32, 115, 105, 103, 110, 101, 100, 32, 105, 110, 116, 62, 59, 32, 83, 84, 79, 82, 69, 32, 61, 32, 68, 105, 114, 101, 99, 116, 83, 116, 111, 114, 101, 60, 102, 108, 111, 97, 116, 44, 32, 102, 108, 111, 97, 116, 62, 59, 32, 67, 111, 109, 112, 117, 116, 101, 84, 121, 112, 101, 32, 61, 32, 102, 108, 111, 97, 116, 59, 32, 105, 110, 116, 32, 112, 97, 99, 107, 95, 115, 105, 122, 101, 32, 61, 32, 49, 59, 32, 105, 110, 116, 32, 99, 111, 108, 115, 95, 112, 101, 114, 95, 116, 104, 114, 101, 97, 100, 32, 61, 32, 49, 59, 32, 105, 110, 116, 32, 116, 104, 114, 101, 97, 100, 95, 103, 114, 111, 117, 112, 95, 119, 105, 100, 116, 104, 32, 61, 32, 51, 50, 59, 32, 105, 110, 116, 32, 114, 111, 119, 115, 95, 112, 101, 114, 95, 97, 99, 99, 101, 115, 115, 32, 61, 32, 49, 59, 32, 95, 95, 110, 118, 95, 98, 111, 111, 108, 32, 112, 97, 100, 100, 105, 110, 103, 32, 61, 32, 102, 97, 108, 115, 101, 59, 32, 65, 108, 103, 111, 114, 105, 116, 104, 109, 32, 97, 108, 103, 111, 114, 105, 116, 104, 109, 32, 61, 32, 65, 108, 103, 111, 114, 105, 116, 104, 109, 58, 58, 107, 83, 111, 102, 116, 109, 97, 120, 93};
.global .align 1 .b8 __unnamed_368[362] = {118, 111, 105, 100, 32, 83, 111, 102, 116, 109, 97, 120, 87, 97, 114, 112, 73, 109, 112, 108, 40, 76, 79, 65, 68, 44, 32, 83, 84, 79, 82, 69, 44, 32, 115, 105, 103, 110, 101, 100, 32, 108, 111, 110, 103, 44, 32, 115, 105, 103, 110, 101, 100, 32, 108, 111, 110, 103, 41, 32, 91, 119, 105, 116, 104, 32, 76, 79, 65, 68, 32, 61, 32, 66, 114, 111, 97, 100, 99, 97, 115, 116, 83, 99, 97, 108, 101, 77, 97, 115, 107, 76, 111, 97, 100, 60, 102, 108, 111, 97, 116, 44, 32, 102, 108, 111, 97, 116, 44, 32, 95, 95, 110, 118, 95, 98, 111, 111, 108, 44, 32, 51, 85, 76, 44, 32, 115, 105, 103, 110, 101, 100, 32, 105, 110, 116, 62, 59, 32, 83, 84, 79, 82, 69, 32, 61, 32, 68, 105, 114, 101, 99, 116, 83, 116, 111, 114, 101, 60, 102, 108, 111, 97, 116, 44, 32, 102, 108, 111, 97, 116, 62, 59, 32, 67, 111, 109, 112, 117, 116, 101, 84, 121, 112, 101, 32, 61, 32, 102, 108, 111, 97, 116, 59, 32, 105, 110, 116, 32, 112, 97, 99, 107, 95, 115, 105, 122, 101, 32, 61, 32, 49, 59, 32, 105, 110, 116, 32, 99, 111, 108, 115, 95, 112, 101, 114, 95, 116, 104, 114, 101, 97, 100, 32, 61, 32, 49, 59, 32, 105, 110, 116, 32, 116, 104, 114, 101, 97, 100, 95, 103, 114, 111, 117, 112, 95, 119, 105, 100, 116, 104, 32, 61, 32, 51, 50, 59, 32, 105, 110, 116, 32, 114, 111, 119, 115, 95, 112, 101, 114, 95, 97, 99, 99, 101, 115, 115, 32, 61, 32, 49, 59, 32, 95, 95, 110, 118, 95, 98, 111, 111, 108, 32, 112, 97, 100, 100, 105, 110, 103, 32, 61, 32, 116, 114, 117, 101, 59, 32, 65, 108, 103, 111, 114, 105, 116, 104, 109, 32, 97, 108, 103, 111, 114, 105, 116, 104, 109, 32, 61, 32, 65, 108, 103, 111, 114, 105, 116, 104, 109, 58, 58, 107, 83, 111, 102, 116, 109, 97, 120, 93};
.global .align 1 .b8 __unnamed_369[363] = {118, 111, 105, 100, 32, 83, 111, 102, 116, 109, 97, 120, 87, 97, 114, 112, 73, 109, 112, 108, 40, 76, 79, 65, 68, 44, 32, 83, 84, 79, 82, 69, 44, 32, 115, 105, 103, 110, 101, 100, 32, 108, 111, 110, 103, 44, 32, 115, 105, 103, 110, 101, 100, 32, 108, 111, 110, 103, 41, 32, 91, 119, 105, 116, 104, 32, 76, 79, 65, 68, 32, 61, 32, 66, 114, 111, 97, 100, 99, 97, 115, 116, 83, 99, 97, 108, 101, 77, 97, 115, 107, 76, 111, 97, 100, 60, 102, 108, 111, 97, 116, 44, 32, 102, 108, 111, 97, 116, 44, 32, 95, 95, 110, 118, 95, 98, 111, 111, 108, 44, 32, 51, 85, 76, 44, 32, 115, 105, 103, 110, 101, 100, 32, 105, 110, 116, 62, 59, 32, 83, 84, 79, 82, 69, 32, 61, 32, 68, 105, 114, 101, 99, 116, 83, 116, 111, 114, 101, 60, 102, 108, 111, 97, 116, 44, 32, 102, 108, 111, 97, 116, 62, 59, 32, 67, 111, 109, 112, 117, 116, 101, 84, 121, 112, 101, 32, 61, 32, 102, 108, 111, 97, 116, 59, 32, 105, 110, 116, 32, 112, 97, 99, 107, 95, 115, 105, 122, 101, 32, 61, 32, 49, 59, 32, 105, 110, 116, 32, 99, 111, 108, 115, 95, 112, 101, 114, 95, 116, 104, 114, 101, 97, 100, 32, 61, 32, 50, 59, 32, 105, 110, 116, 32, 116, 104, 114, 101, 97, 100, 95, 103, 114, 111, 117, 112, 95, 119, 105, 100, 116, 104, 32, 61, 32, 51, 50, 59, 32, 105, 110, 116, 32, 114, 111, 119, 115, 95, 112, 101, 114, 95, 97, 99, 99, 101, 115, 115, 32, 61, 32, 49, 59, 32, 95, 95, 110, 118, 95, 98, 111, 111, 108, 32, 112, 97, 100, 100, 105, 110, 103, 32, 61, 32, 102, 97, 108, 115, 101, 59, 32, 65, 108, 103, 111, 114, 105, 116, 104, 109, 32, 97, 108, 103, 111, 114, 105, 116, 104, 109, 32, 61, 32, 65, 108, 103, 111, 114, 105, 116, 104, 109, 58, 58, 107, 83, 111, 102, 116, 109, 97, 120, 93};
.global .align 1 .b8 __unnamed_370[362] = {118, 111, 105, 100, 32, 83, 111, 102, 116, 109, 97, 120, 87, 97, 114, 112, 73, 109, 112, 108, 40, 76, 79, 65, 68, 44, 32, 83, 84, 79, 82, 69, 44, 32, 115, 105, 103, 110, 101, 100, 32, 108, 111, 110, 103, 44, 32, 115, 105, 103, 110, 101, 100, 32, 108, 111, 110, 103, 41, 32, 91, 119, 105, 116, 104, 32, 76, 79, 65, 68, 32, 61, 32, 66, 114, 111, 97, 100, 99, 97, 115, 116, 83, 99, 97, 108, 101, 77, 97, 115, 107, 76, 111, 97, 100, 60, 102, 108, 111, 97, 116, 44, 32, 102, 108, 111, 97, 116, 44, 32, 95, 95, 110, 118, 95, 98, 111, 111, 108, 44, 32, 51, 85, 76, 44, 32, 115, 105, 103, 110, 101, 100, 32, 105, 110, 116, 62, 59, 32, 83, 84, 79, 82, 69, 32, 61, 32, 68, 105, 114, 101, 99, 116, 83, 116, 111, 114, 101, 60, 102, 108, 111, 97, 116, 44, 32, 102, 108, 111, 97, 116, 62, 59, 32, 67, 111, 109, 112, 117, 116, 101, 84, 121, 112, 101, 32, 61, 32, 102, 108, 111, 97, 116, 59, 32, 105, 110, 116, 32, 112, 97, 99, 107, 95, 115, 105, 122, 101, 32, 61, 32, 49, 59, 32, 105, 110, 116, 32, 99, 111, 108, 115, 95, 112, 101, 114, 95, 116, 104, 114, 101, 97, 100, 32, 61, 32, 50, 59, 32, 105, 110, 116, 32, 116, 104, 114, 101, 97, 100, 95, 103, 114, 111, 117, 112, 95, 119, 105, 100, 116, 104, 32, 61, 32, 51, 50, 59, 32, 105, 110, 116, 32, 114, 111, 119, 115, 95, 112, 101, 114, 95, 97, 99, 99, 101, 115, 115, 32, 61, 32, 49, 59, 32, 95, 95, 110, 118, 95, 98, 111, 111, 108, 32, 112, 97, 100, 100, 105, 110, 103, 32, 61, 32, 116, 114, 117, 101, 59, 32, 65, 108, 103, 111, 114, 105, 116, 104, 109, 32, 97, 108, 103, 111, 114, 105, 116, 104, 109, 32, 61, 32, 65, 108, 103, 111, 114, 105, 116, 104, 109, 58, 58, 107, 83, 111, 102, 116, 109, 97, 120, 93};
.global .align 1 .b8 __unnamed_371[363] = {118, 111, 105, 100, 32, 83, 111, 102, 116, 109, 97, 120, 87, 97, 114, 112, 73, 109, 112, 108, 40, 76, 79, 65, 68, 44, 32, 83, 84, 79, 82, 69, 44, 32, 115, 105, 103, 110, 101, 100, 32, 108, 111, 110, 103, 44, 32, 115, 105, 103, 110, 101, 100, 32, 108, 111, 110, 103, 41, 32, 91, 119, 105, 116, 104, 32, 76, 79, 65, 68, 32, 61, 32, 66, 114, 111, 97, 100, 99, 97, 115, 116, 83, 99, 97, 108, 101, 77, 97, 115, 107, 76, 111, 97, 100, 60, 102, 108, 111, 97, 116, 44, 32, 102, 108, 111, 97, 116, 44, 32, 95, 95, 110, 118, 95, 98, 111, 111, 108, 44, 32, 51, 85, 76, 44, 32, 115, 105, 103, 110, 101, 100, 32, 105, 110, 116, 62, 59, 32, 83, 84, 79, 82, 69, 32, 61, 32, 68, 105, 114, 101, 99, 116, 83, 116, 111, 114, 101, 60, 102, 108, 111, 97, 116, 44, 32, 102, 108, 111, 97, 116, 62, 59, 32, 67, 111, 109, 112, 117, 116, 101, 84, 121, 112, 101, 32, 61, 32, 102, 108, 111, 97, 116, 59, 32, 105, 110, 116, 32, 112, 97, 99, 107, 95, 115, 105, 122, 101, 32, 61, 32, 49, 59, 32, 105, 110, 116, 32, 99, 111, 108, 115, 95, 112, 101, 114, 95, 116, 104, 114, 101, 97, 100, 32, 61, 32, 51, 59, 32, 105, 110, 116, 32, 116, 104, 114, 101, 97, 100, 95, 103, 114, 111, 117, 112, 95, 119, 105, 100, 116, 104, 32, 61, 32, 51, 50, 59, 32, 105, 110, 116, 32, 114, 111, 119, 115, 95, 112, 101, 114, 95, 97, 99, 99, 101, 115, 115, 32, 61, 32, 49, 59, 32, 95, 95, 110, 118, 95, 98, 111, 111, 108, 32, 112, 97, 100, 100, 105, 110, 103, 32, 61, 32, 102, 97, 108, 115, 101, 59, 32, 65, 108, 103, 111, 114, 105, 116, 104, 109, 32, 97, 108, 103, 111, 114, 105, 116, 104, 109, 32, 61, 32, 65, 108, 103, 111, 114, 105, 116, 104, 109, 58, 58, 107, 83, 111, 102, 116, 109, 97, 120, 93};
.global .align 1 .b8 __unnamed_372[362] = {118, 111, 105, 100, 32, 83, 111, 102, 116, 109, 97, 120, 87, 97, 114, 112, 73, 109, 112, 108, 40, 76, 79, 65, 68, 44, 32, 83, 84, 79, 82, 69, 44, 32, 115, 105, 103, 110, 101, 100, 32, 108, 111, 110, 103, 44, 32, 115, 105, 103, 110, 101, 100, 32, 108, 111, 110, 103, 41, 32, 91, 119, 105, 116, 104, 32, 76, 79, 65, 68, 32, 61, 32, 66, 114, 111, 97, 100, 99, 97, 115, 116, 83, 99, 97, 108, 101, 77, 97, 115, 107, 76, 111, 97, 100, 60, 102, 108, 111, 97, 116, 44, 32, 102, 108, 111, 97, 116, 44, 32, 95, 95, 110, 118, 95, 98, 111, 111, 108, 44, 32, 51, 85, 76, 44, 32, 115, 105, 103, 110, 101, 100, 32, 105, 110, 116, 62, 59, 32, 83, 84, 79, 82, 69, 32, 61, 32, 68, 105, 114, 101, 99, 116, 83, 116, 111, 114, 101, 60, 102, 108, 111, 97, 116, 44, 32, 102, 108, 111, 97, 116, 62, 59, 32, 67, 111, 109, 112, 117, 116, 101, 84, 121, 112, 101, 32, 61, 32, 102, 108, 111, 97, 116, 59, 32, 105, 110, 116, 32, 112, 97, 99, 107, 95, 115, 105, 122, 101, 32, 61, 32, 49, 59, 32, 105, 110, 116, 32, 99, 111, 108, 115, 95, 112, 101, 114, 95, 116, 104, 114, 101, 97, 100, 32, 61, 32, 51, 59, 32, 105, 110, 116, 32, 116, 104, 114, 101, 97, 100, 95, 103, 114, 111, 117, 112, 95, 119, 105, 100, 116, 104, 32, 61, 32, 51, 50, 59, 32, 105, 110, 116, 32, 114, 111, 119, 115, 95, 112, 101, 114, 95, 97, 99, 99, 101, 115, 115, 32, 61, 32, 49, 59, 32, 95, 95, 110, 118, 95, 98, 111, 111, 108, 32, 112, 97, 100, 100, 105, 110, 103, 32, 61, 32, 116, 114, 117, 101, 59, 32, 65, 108, 103, 111, 114, 105, 116, 104, 109, 32, 97, 108, 103, 111, 114, 105, 116, 104, 109, 32, 61, 32, 65, 108, 103, 111, 114, 105, 116, 104, 109, 58, 58, 107, 83, 111, 102, 116, 109, 97, 120, 93};
.global .align 1 .b8 __unnamed_373[363] = {118, 111, 105, 100, 32, 83, 111, 102, 116, 109, 97, 120, 87, 97, 114, 112, 73, 109, 112, 108, 40, 76, 79, 65, 68, 44, 32, 83, 84, 79, 82, 69, 44, 32, 115, 105, 103, 110, 101, 100, 32, 108, 111, 110, 103, 44, 32, 115, 105, 103, 110, 101, 100, 32, 108, 111, 110, 103, 41, 32, 91, 119, 105, 116, 104, 32, 76, 79, 65, 68, 32, 61, 32, 66, 114, 111, 97, 100, 99, 97, 115, 116, 83, 99, 97, 108, 101, 77, 97, 115, 107, 76, 111, 97, 100, 60, 102, 108, 111, 97, 116, 44, 32, 102, 108, 111, 97, 116, 44, 32, 95, 95, 110, 118, 95, 98, 111, 111, 108, 44, 32, 51, 85, 76, 44, 32, 115, 105, 103, 110, 101, 100, 32, 105, 110, 116, 62, 59, 32, 83, 84, 79, 82, 69, 32, 61, 32, 68, 105, 114, 101, 99, 116, 83, 116, 111, 114, 101, 60, 102, 108, 111, 97, 116, 44, 32, 102, 108, 111, 97, 116, 62, 59, 32, 67, 111, 109, 112, 117, 116, 101, 84, 121, 112, 101, 32, 61, 32, 102, 108, 111, 97, 116, 59, 32, 105, 110, 116, 32, 112, 97, 99, 107, 95, 115, 105, 122, 101, 32, 61, 32, 49, 59, 32, 105, 110, 116, 32, 99, 111, 108, 115, 95, 112, 101, 114, 95, 116, 104, 114, 101, 97, 100, 32, 61, 32, 52, 59, 32, 105, 110, 116, 32, 116, 104, 114, 101, 97, 100, 95, 103, 114, 111, 117, 112, 95, 119, 105, 100, 116, 104, 32, 61, 32, 51, 50, 59, 32, 105, 110, 116, 32, 114, 111, 119, 115, 95, 112, 101, 114, 95, 97, 99, 99, 101, 115, 115, 32, 61, 32, 49, 59, 32, 95, 95, 110, 118, 95, 98, 111, 111, 108, 32, 112, 97, 100, 100, 105, 110, 103, 32, 61, 32, 102, 97, 108, 115, 101, 59, 32, 65, 108, 103, 111, 114, 105, 116, 104, 109, 32, 97, 108, 103, 111, 114, 105, 116, 104, 109, 32, 61, 32, 65, 108, 103, 111, 114, 105, 116, 104, 109, 58, 58, 107, 83, 111, 102, 116, 109, 97, 120, 93};
.global .align 1 .b8 __unnamed_374[362] = {118, 111, 105, 100, 32, 83, 111, 102, 116, 109, 97, 120, 87, 97, 114, 112, 73, 109, 112, 108, 40, 76, 79, 65, 68, 44, 32, 83, 84, 79, 82, 69, 44, 32, 115, 105, 103, 110, 101, 100, 32, 108, 111, 110, 103, 44, 32, 115, 105, 103, 110, 101, 100, 32, 108, 111, 110, 103, 41, 32, 91, 119, 105, 116, 104, 32, 76, 79, 65, 68, 32, 61, 32, 66, 114, 111, 97, 100, 99, 97, 115, 116, 83, 99, 97, 108, 101, 77, 97, 115, 107, 76, 111, 97, 100, 60, 102, 108, 111, 97, 116, 44, 32, 102, 108, 111, 97, 116, 44, 32, 95, 95, 110, 118, 95, 98, 111, 111, 108, 44, 32, 51, 85, 76, 44, 32, 115, 105, 103, 110, 101, 100, 32, 105, 110, 116, 62, 59, 32, 83, 84, 79, 82, 69, 32, 61, 32, 68, 105, 114, 101, 99, 116, 83, 116, 111, 114, 101, 60, 102, 108, 111, 97, 116, 44, 32, 102, 108, 111, 97, 116, 62, 59, 32, 67, 111, 109, 112, 117, 116, 101, 84, 121, 112, 101, 32, 61, 32, 102, 108, 111, 97, 116, 59, 32, 105, 110, 116, 32, 112, 97, 99, 107, 95, 115, 105, 122, 101, 32, 61, 32, 49, 59, 32, 105, 110, 116, 32, 99, 111, 108, 115, 95, 112, 101, 114, 95, 116, 104, 114, 101, 97, 100, 32, 61, 32, 52, 59, 32, 105, 110, 116, 32, 116, 104, 114, 101, 97, 100, 95, 103, 114, 111, 117, 112, 95, 119, 105, 100, 116, 104, 32, 61, 32, 51, 50, 59, 32, 105, 110, 116, 32, 114, 111, 119, 115, 95, 112, 101, 114, 95, 97, 99, 99, 101, 115, 115, 32, 61, 32, 49, 59, 32, 95, 95, 110, 118, 95, 98, 111, 111, 108, 32, 112, 97, 100, 100, 105, 110, 103, 32, 61, 32, 116, 114, 117, 101, 59, 32, 65, 108, 103, 111, 114, 105, 116, 104, 109, 32, 97, 108, 103, 111, 114, 105, 116, 104, 109, 32, 61, 32, 65, 108, 103, 111, 114, 105, 116, 104, 109, 58, 58, 107, 83, 111, 102, 116, 109, 97, 120, 93};
.global .align 1 .b8 __unnamed_375[363] = {118, 111, 105, 100, 32, 83, 111, 102, 116, 109, 97, 120, 87, 97, 114, 112, 73, 109, 112, 108, 40, 76, 79, 65, 68, 44, 32, 83, 84, 79, 82, 69, 44, 32, 115, 105, 103, 110, 101, 100, 32, 108, 111, 110, 103, 44, 32, 115, 105, 103, 110, 101, 100, 32, 108, 111, 110, 103, 41, 32, 91, 119, 105, 116, 104, 32, 76, 79, 65, 68, 32, 61, 32, 66, 114, 111, 97, 100, 99, 97, 115, 116, 83, 99, 97, 108, 101, 77, 97, 115, 107, 76, 111, 97, 100, 60, 102, 108, 111, 97, 116, 44, 32, 102, 108, 111, 97, 116, 44, 32, 95, 95, 110, 118, 95, 98, 111, 111, 108, 44, 32, 51, 85, 76, 44, 32, 115, 105, 103, 110, 101, 100, 32, 105, 110, 116, 62, 59, 32, 83, 84, 79, 82, 69, 32, 61, 32, 68, 105, 114, 101, 99, 116, 83, 116, 111, 114, 101, 60, 102, 108, 111, 97, 116, 44, 32, 102, 108, 111, 97, 116, 62, 59, 32, 67, 111, 109, 112, 117, 116, 101, 84, 121, 112, 101, 32, 61, 32, 102, 108, 111, 97, 116, 59, 32, 105, 110, 116, 32, 112, 97, 99, 107, 95, 115, 105, 122, 101, 32, 61, 32, 49, 59, 32, 105, 110, 116, 32, 99, 111, 108, 115, 95, 112, 101, 114, 95, 116, 104, 114, 101, 97, 100, 32, 61, 32, 53, 59, 32, 105, 110, 116, 32, 116, 104, 114, 101, 97, 100, 95, 103, 114, 111, 117, 112, 95, 119, 105, 100, 116, 104, 32, 61, 32, 51, 50, 59, 32, 105, 110, 116, 32, 114, 111, 119, 115, 95, 112, 101, 114, 95, 97, 99, 99, 101, 115, 115, 32, 61, 32, 49, 59, 32, 95, 95, 110, 118, 95, 98, 111, 111, 108, 32, 112, 97, 100, 100, 105, 110, 103, 32, 61, 32, 102, 97, 108, 115, 101, 59, 32, 65, 108, 103, 111, 114, 105, 116, 104, 109, 32, 97, 108, 103, 111, 114, 105, 116, 104, 109, 32, 61, 32, 65, 108, 103, 111, 114, 105, 116, 104, 109, 58, 58, 107, 83, 111, 102, 116, 109, 97, 120, 93};
.global .align 1 .b8 __unnamed_376[362] = {118, 111, 105, 100, 32, 83, 111, 102, 116, 109, 97, 120, 87, 97, 114, 112, 73, 109, 112, 108, 40, 76, 79, 65, 68, 44, 32, 83, 84, 79, 82, 69, 44, 32, 115, 105, 103, 110, 101, 100, 32, 108, 111, 110, 103, 44, 32, 115, 105, 103, 110, 101, 100, 32, 108, 111, 110, 103, 41, 32, 91, 119, 105, 116, 104, 32, 76, 79, 65, 68, 32, 61, 32, 66, 114, 111, 97, 100, 99, 97, 115, 116, 83, 99, 97, 108, 101, 77, 97, 115, 107, 76, 111, 97, 100, 60, 102, 108, 111, 97, 116, 44, 32, 102, 108, 111, 97, 116, 44, 32, 95, 95, 110, 118, 95, 98, 111, 111, 108, 44, 32, 51, 85, 76, 44, 32, 115, 105, 103, 110, 101, 100, 32, 105, 110, 116, 62, 59, 32, 83, 84, 79, 82, 69, 32, 61, 32, 68, 105, 114, 101, 99, 116, 83, 116, 111, 114, 101, 60, 102, 108, 111, 97, 116, 44, 32, 102, 108, 111, 97, 116, 62, 59, 32, 67, 111, 109, 112, 117, 116, 101, 84, 121, 112, 101, 32, 61, 32, 102, 108, 111, 97, 116, 59, 32, 105, 110, 116, 32, 112, 97, 99, 107, 95, 115, 105, 122, 101, 32, 61, 32, 49, 59, 32, 105, 110, 116, 32, 99, 111, 108, 115, 95, 112, 101, 114, 95, 116, 104, 114, 101, 97, 100, 32, 61, 32, 53, 59, 32, 105, 110, 116, 32, 116, 104, 114, 101, 97, 100, 95, 103, 114, 111, 117, 112, 95, 119, 105, 100, 116, 104, 32, 61, 32, 51, 50, 59, 32, 105, 110, 116, 32, 114, 111, 119, 115, 95, 112, 101, 114, 95, 97, 99, 99, 101, 115, 115, 32, 61, 32, 49, 59, 32, 95, 95, 110, 118, 95, 98, 111, 111, 108, 32, 112, 97, 100, 100, 105, 110, 103, 32, 61, 32, 116, 114, 117, 101, 59, 32, 65, 108, 103, 111, 114, 105, 116, 104, 109, 32, 97, 108, 103, 111, 114, 105, 116, 104, 109, 32, 61, 32, 65, 108, 103, 111, 114, 105, 116, 104, 109, 58, 58, 107, 83, 111, 102, 116, 109, 97, 120, 93};
.global .align 1 .b8 __unnamed_377[363] = {118, 111, 105, 100, 32, 83, 111, 102, 116, 109, 97, 120, 87, 97, 114, 112, 73, 109, 112, 108, 40, 76, 79, 65, 68, 44, 32, 83, 84, 79, 82, 69, 44, 32, 115, 105, 103, 110, 101, 100, 32, 108, 111, 110, 103, 44, 32, 115, 105, 103, 110, 101, 100, 32, 108, 111, 110, 103, 41, 32, 91, 119, 105, 116, 104, 32, 76, 79, 65, 68, 32, 61, 32, 66, 114, 111, 97, 100, 99, 97, 115, 116, 83, 99, 97, 108, 101, 77, 97, 115, 107, 76, 111, 97, 100, 60, 102, 108, 111, 97, 116, 44, 32, 102, 108, 111, 97, 116, 44, 32, 95, 95, 110, 118, 95, 98, 111, 111, 108, 44, 32, 51, 85, 76, 44, 32, 115, 105, 103, 110, 101, 100, 32, 105, 110, 116, 62, 59, 32, 83, 84, 79, 82, 69, 32, 61, 32, 68, 105, 114, 101, 99, 116, 83, 116, 111, 114, 101, 60, 102, 108, 111, 97, 116, 44, 32, 102, 108, 111, 97, 116, 62, 59, 32, 67, 111, 109, 112, 117, 116, 101, 84, 121, 112, 101, 32, 61, 32, 102, 108, 111, 97, 116, 59, 32, 105, 110, 116, 32, 112, 97, 99, 107, 95, 115, 105, 122, 101, 32, 61, 32, 49, 59, 32, 105, 110, 116, 32, 99, 111, 108, 115, 95, 112, 101, 114, 95, 116, 104, 114, 101, 97, 100, 32, 61, 32, 54, 59, 32, 105, 110, 116, 32, 116, 104, 114, 101, 97, 100, 95, 103, 114, 111, 117, 112, 95, 119, 105, 100, 116, 104, 32, 61, 32, 51, 50, 59, 32, 105, 110, 116, 32, 114, 111, 119, 115, 95, 112, 101, 114, 95, 97, 99, 99, 101, 115, 115, 32, 61, 32, 49, 59, 32, 95, 95, 110, 118, 95, 98, 111, 111, 108, 32, 112, 97, 100, 100, 105, 110, 103, 32, 61, 32, 102, 97, 108, 115, 101, 59, 32, 65, 108, 103, 111, 114, 105, 116, 104, 109, 32, 97, 108, 103, 111, 114, 105, 116, 104, 109, 32, 61, 32, 65, 108, 103, 111, 114, 105, 116, 104, 109, 58, 58, 107, 83, 111, 102, 116, 109, 97, 120, 93};
.global .align 1 .b8 __unnamed_378[362] = {118, 111, 105, 100, 32, 83, 111, 102, 116, 109, 97, 120, 87, 97, 114, 112, 73, 109, 112, 108, 40, 76, 79, 65, 68, 44, 32, 83, 84, 79, 82, 69, 44, 32, 115, 105, 103, 110, 101, 100, 32, 108, 111, 110, 103, 44, 32, 115, 105, 103, 110, 101, 100, 32, 108, 111, 110, 103, 41, 32, 91, 119, 105, 116, 104, 32, 76, 79, 65, 68, 32, 61, 32, 66, 114, 111, 97, 100, 99, 97, 115, 116, 83, 99, 97, 108, 101, 77, 97, 115, 107, 76, 111, 97, 100, 60, 102, 108, 111, 97, 116, 44, 32, 102, 108, 111, 97, 116, 44, 32, 95, 95, 110, 118, 95, 98, 111, 111, 108, 44, 32, 51, 85, 76, 44, 32, 115, 105, 103, 110, 101, 100, 32, 105, 110, 116, 62, 59, 32, 83, 84, 79, 82, 69, 32, 61, 32, 68, 105, 114, 101, 99, 116, 83, 116, 111, 114, 101, 60, 102, 108, 111, 97, 116, 44, 32, 102, 108, 111, 97, 116, 62, 59, 32, 67, 111, 109, 112, 117, 116, 101, 84, 121, 112, 101, 32, 61, 32, 102, 108, 111, 97, 116, 59, 32, 105, 110, 116, 32, 112, 97, 99, 107, 95, 115, 105, 122, 101, 32, 61, 32, 49, 59, 32, 105, 110, 116, 32, 99, 111, 108, 115, 95, 112, 101, 114, 95, 116, 104, 114, 101, 97, 100, 32, 61, 32, 54, 59, 32, 105, 110, 116, 32, 116, 104, 114, 101, 97, 100, 95, 103, 114, 111, 117, 112, 95, 119, 105, 100, 116, 104, 32, 61, 32, 51, 50, 59, 32, 105, 110, 116, 32, 114, 111, 119, 115, 95, 112, 101, 114, 95, 97, 99, 99, 101, 115, 115, 32, 61, 32, 49, 59, 32, 95, 95, 110, 118, 95, 98, 111, 111, 108, 32, 112, 97, 100, 100, 105, 110, 103, 32, 61, 32, 116, 114, 117, 101, 59, 32, 65, 108, 103, 111, 114, 105, 116, 104, 109, 32, 97, 108, 103, 111, 114, 105, 116, 104, 109, 32, 61, 32, 65, 108, 103, 111, 114, 105, 116, 104, 109, 58, 58, 107, 83, 111, 102, 116, 109, 97, 120, 93};
.global .align 1 .b8 __unnamed_379[363] = {118, 111, 105, 100, 32, 83, 111, 102, 116, 109, 97, 120, 87, 97, 114, 112, 73, 109, 112, 108, 40, 76, 79, 65, 68, 44, 32, 83, 84, 79, 82, 69, 44, 32, 115, 105, 103, 110, 101, 100, 32, 108, 111, 110, 103, 44, 32, 115, 105, 103, 110, 101, 100, 32, 108, 111, 110, 103, 41, 32, 91, 119, 105, 116, 104, 32, 76, 79, 65, 68, 32, 61, 32, 66, 114, 111, 97, 100, 99, 97, 115, 116, 83, 99, 97, 108, 101, 77, 97, 115, 107, 76, 111, 97, 100, 60, 102, 108, 111, 97, 116, 44, 32, 102, 108, 111, 97, 116, 44, 32, 95, 95, 110, 118, 95, 98, 111, 111, 108, 44, 32, 51, 85, 76, 44, 32, 115, 105, 103, 110, 101, 100, 32, 105, 110, 116, 62, 59, 32, 83, 84, 79, 82, 69, 32, 61, 32, 68, 105, 114, 101, 99, 116, 83, 116, 111, 114, 101, 60, 102, 108, 111, 97, 116, 44, 32, 102, 108, 111, 97, 116, 62, 59, 32, 67, 111, 109, 112, 117, 116, 101, 84, 121, 112, 101, 32, 61, 32, 102, 108, 111, 97, 116, 59, 32, 105, 110, 116, 32, 112, 97, 99, 107, 95, 115, 105, 122, 101, 32, 61, 32, 49, 59, 32, 105, 110, 116, 32, 99, 111, 108, 115, 95, 112, 101, 114, 95, 116, 104, 114, 101, 97, 100, 32, 61, 32, 55, 59, 32, 105, 110, 116, 32, 116, 104, 114, 101, 97, 100, 95, 103, 114, 111, 117, 112, 95, 119, 105, 100, 116, 104, 32, 61, 32, 51, 50, 59, 32, 105, 110, 116, 32, 114, 111, 119, 115, 95, 112, 101, 114, 95, 97, 99, 99, 101, 115, 115, 32, 61, 32, 49, 59, 32, 95, 95, 110, 118, 95, 98, 111, 111, 108, 32, 112, 97, 100, 100, 105, 110, 103, 32, 61, 32, 102, 97, 108, 115, 101, 59, 32, 65, 108, 103, 111, 114, 105, 116, 104, 109, 32, 97, 108, 103, 111, 114, 105, 116, 104, 109, 32, 61, 32, 65, 108, 103, 111, 114, 105, 116, 104, 109, 58, 58, 107, 83, 111, 102, 116, 109, 97, 120, 93};
.global .align 1 .b8 __unnamed_380[362] = {118, 111, 105, 100, 32, 83, 111, 102, 116, 109, 97, 120, 87, 97, 114, 112, 73, 109, 112, 108, 40, 76, 79, 65, 68, 44, 32, 83, 84, 79, 82, 69, 44, 32, 115, 105, 103, 110, 101, 100, 32, 108, 111, 110, 103, 44, 32, 115, 105, 103, 110, 101, 100, 32, 108, 111, 110, 103, 41, 32, 91, 119, 105, 116, 104, 32, 76, 79, 65, 68, 32, 61, 32, 66, 114, 111, 97, 100, 99, 97, 115, 116, 83, 99, 97, 108, 101, 77, 97, 115, 107, 76, 111, 97, 100, 60, 102, 108, 111, 97, 116, 44, 32, 102, 108, 111, 97, 116, 44, 32, 95, 95, 110, 118, 95, 98, 111, 111, 108, 44, 32, 51, 85, 76, 44, 32, 115, 105, 103, 110, 101, 100, 32, 105, 110, 116, 62, 59, 32, 83, 84, 79, 82, 69, 32, 61, 32, 68, 105, 114, 101, 99, 116, 83, 116, 111, 114, 101, 60, 102, 108, 111, 97, 116, 44, 32, 102, 108, 111, 97, 116, 62, 59, 32, 67, 111, 109, 112, 117, 116, 101, 84, 121, 112, 101, 32, 61, 32, 102, 108, 111, 97, 116, 59, 32, 105, 110, 116, 32, 112, 97, 99, 107, 95, 115, 105, 122, 101, 32, 61, 32, 49, 59, 32, 105, 110, 116, 32, 99, 111, 108, 115, 95, 112, 101, 114, 95, 116, 104, 114, 101, 97, 100, 32, 61, 32, 55, 59, 32, 105, 110, 116, 32, 116, 104, 114, 101, 97, 100, 95, 103, 114, 111, 117, 112, 95, 119, 105, 100, 116, 104, 32, 61, 32, 51, 50, 59, 32, 105, 110, 116, 32, 114, 111, 119, 115, 95, 112, 101, 114, 95, 97, 99, 99, 101, 115, 115, 32, 61, 32, 49, 59, 32, 95, 95, 110, 118, 95, 98, 111, 111, 108, 32, 112, 97, 100, 100, 105, 110, 103, 32, 61, 32, 116, 114, 117, 101, 59, 32, 65, 108, 103, 111, 114, 105, 116, 104, 109, 32, 97, 108, 103, 111, 114, 105, 116, 104, 109, 32, 61, 32, 65, 108, 103, 111, 114, 105, 116, 104, 109, 58, 58, 107, 83, 111, 102, 116, 109, 97, 120, 93};
.global .align 1 .b8 __unnamed_381[363] = {118, 111, 105, 100, 32, 83, 111, 102, 116, 109, 97, 120, 87, 97, 114, 112, 73, 109, 112, 108, 40, 76, 79, 65, 68, 44, 32, 83, 84, 79, 82, 69, 44, 32, 115, 105, 103, 110, 101, 100, 32, 108, 111, 110, 103, 44, 32, 115, 105, 103, 110, 101, 100, 32, 108, 111, 110, 103, 41, 32, 91, 119, 105, 116, 104, 32, 76, 79, 65, 68, 32, 61, 32, 66, 114, 111, 97, 100, 99, 97, 115, 116, 83, 99, 97, 108, 101, 77, 97, 115, 107, 76, 111, 97, 100, 60, 102, 108, 111, 97, 116, 44, 32, 102, 108, 111, 97, 116, 44, 32, 95, 95, 110, 118, 95, 98, 111, 111, 108, 44, 32, 51, 85, 76, 44, 32, 115, 105, 103, 110, 101, 100, 32, 105, 110, 116, 62, 59, 32, 83, 84, 79, 82, 69, 32, 61, 32, 68, 105, 114, 101, 99, 116, 83, 116, 111, 114, 101, 60, 102, 108, 111, 97, 116, 44, 32, 102, 108, 111, 97, 116, 62, 59, 32, 67, 111, 109, 112, 117, 116, 101, 84, 121, 112, 101, 32, 61, 32, 102, 108, 111, 97, 116, 59, 32, 105, 110, 116, 32, 112, 97, 99, 107, 95, 115, 105, 122, 101, 32, 61, 32, 49, 59, 32, 105, 110, 116, 32, 99, 111, 108, 115, 95, 112, 101, 114, 95, 116, 104, 114, 101, 97, 100, 32, 61, 32, 56, 59, 32, 105, 110, 116, 32, 116, 104, 114, 101, 97, 100, 95, 103, 114, 111, 117, 112, 95, 119, 105, 100, 116, 104, 32, 61, 32, 51, 50, 59, 32, 105, 110, 116, 32, 114, 111, 119, 115, 95, 112, 101, 114, 95, 97, 99, 99, 101, 115, 115, 32, 61, 32, 49, 59, 32, 95, 95, 110, 118, 95, 98, 111, 111, 108, 32, 112, 97, 100, 100, 105, 110, 103, 32, 61, 32, 102, 97, 108, 115, 101, 59, 32, 65, 108, 103, 111, 114, 105, 116, 104, 109, 32, 97, 108, 103, 111, 114, 105, 116, 104, 109, 32, 61, 32, 65, 108, 103, 111, 114, 105, 116, 104, 109, 58, 58, 107, 83, 111, 102, 116, 109, 97, 120, 93};
.global .align 1 .b8 __unnamed_382[362] = {118, 111, 105, 100, 32, 83, 111, 102, 116, 109, 97, 120, 87, 97, 114, 112, 73, 109, 112, 108, 40, 76, 79, 65, 68, 44, 32, 83, 84, 79, 82, 69, 44, 32, 115, 105, 103, 110, 101, 100, 32, 108, 111, 110, 103, 44, 32, 115, 105, 103, 110, 101, 100, 32, 108, 111, 110, 103, 41, 32, 91, 119, 105, 116, 104, 32, 76, 79, 65, 68, 32, 61, 32, 66, 114, 111, 97, 100, 99, 97, 115, 116, 83, 99, 97, 108, 101, 77, 97, 115, 107, 76, 111, 97, 100, 60, 102, 108, 111, 97, 116, 44, 32, 102, 108, 111, 97, 116, 44, 32, 95, 95, 110, 118, 95, 98, 111, 111, 108, 44, 32, 51, 85, 76, 44, 32, 115, 105, 103, 110, 101, 100, 32, 105, 110, 116, 62, 59, 32, 83, 84, 79, 82, 69, 32, 61, 32, 68, 105, 114, 101, 99, 116, 83, 116, 111, 114, 101, 60, 102, 108, 111, 97, 116, 44, 32, 102, 108, 111, 97, 116, 62, 59, 32, 67, 111, 109, 112, 117, 116, 101, 84, 121, 112, 101, 32, 61, 32, 102, 108, 111, 97, 116, 59, 32, 105, 110, 116, 32, 112, 97, 99, 107, 95, 115, 105, 122, 101, 32, 61, 32, 49, 59, 32, 105, 110, 116, 32, 99, 111, 108, 115, 95, 112, 101, 114, 95, 116, 104, 114, 101, 97, 100, 32, 61, 32, 56, 59, 32, 105, 110, 116, 32, 116, 104, 114, 101, 97, 100, 95, 103, 114, 111, 117, 112, 95, 119, 105, 100, 116, 104, 32, 61, 32, 51, 50, 59, 32, 105, 110, 116, 32, 114, 111, 119, 115, 95, 112, 101, 114, 95, 97, 99, 99, 101, 115, 115, 32, 61, 32, 49, 59, 32, 95, 95, 110, 118, 95, 98, 111, 111, 108, 32, 112, 97, 100, 100, 105, 110, 103, 32, 61, 32, 116, 114, 117, 101, 59, 32, 65, 108, 103, 111, 114, 105, 116, 104, 109, 32, 97, 108, 103, 111, 114, 105, 116, 104, 109, 32, 61, 32, 65, 108, 103, 111, 114, 105, 116, 104, 109, 58, 58, 107, 83, 111, 102, 116, 109, 97, 120, 93};
.global .align 1 .b8 __unnamed_383[363] = {118, 111, 105, 100, 32, 83, 111, 102, 116, 109, 97, 120, 87, 97, 114, 112, 73, 109, 112, 108, 40, 76, 79, 65, 68, 44, 32, 83, 84, 79, 82, 69, 44, 32, 115, 105, 103, 110, 101, 100, 32, 108, 111, 110, 103, 44, 32, 115, 105, 103, 110, 101, 100, 32, 108, 111, 110, 103, 41, 32, 91, 119, 105, 116, 104, 32, 76, 79, 65, 68, 32, 61, 32, 66, 114, 111, 97, 100, 99, 97, 115, 116, 83, 99, 97, 108, 101, 77, 97, 115, 107, 76, 111, 97, 100, 60, 102, 108, 111, 97, 116, 44, 32, 102, 108, 111, 97, 116, 44, 32, 95, 95, 110, 118, 95, 98, 111, 111, 108, 44, 32, 51, 85, 76, 44, 32, 115, 105, 103, 110, 101, 100, 32, 105, 110, 116, 62, 59, 32, 83, 84, 79, 82, 69, 32, 61, 32, 68, 105, 114, 101, 99, 116, 83, 116, 111, 114, 101, 60, 102, 108, 111, 97, 116, 44, 32, 102, 108, 111, 97, 116, 62, 59, 32, 67, 111, 109, 112, 117, 116, 101, 84, 121, 112, 101, 32, 61, 32, 102, 108, 111, 97, 116, 59, 32, 105, 110, 116, 32, 112, 97, 99, 107, 95, 115, 105, 122, 101, 32, 61, 32, 49, 59, 32, 105, 110, 116, 32, 99, 111, 108, 115, 95, 112, 101, 114, 95, 116, 104, 114, 101, 97, 100, 32, 61, 32, 57, 59, 32, 105, 110, 116, 32, 116, 104, 114, 101, 97, 100, 95, 103, 114, 111, 117, 112, 95, 119, 105, 100, 116, 104, 32, 61, 32, 51, 50, 59, 32, 105, 110, 116, 32, 114, 111, 119, 115, 95, 112, 101, 114, 95, 97, 99, 99, 101, 115, 115, 32, 61, 32, 49, 59, 32, 95, 95, 110, 118, 95, 98, 111, 111, 108, 32, 112, 97, 100, 100, 105, 110, 103, 32, 61, 32, 102, 97, 108, 115, 101, 59, 32, 65, 108, 103, 111, 114, 105, 116, 104, 109, 32, 97, 108, 103, 111, 114, 105, 116, 104, 109, 32, 61, 32, 65, 108, 103, 111, 114, 105, 116, 104, 109, 58, 58, 107, 83, 111, 102, 116, 109, 97, 120, 93};
.global .align 1 .b8 __unnamed_384[362] = {118, 111, 105, 100, 32, 83, 111, 102, 116, 109, 97, 120, 87, 97, 114, 112, 73, 109, 112, 108, 40, 76, 79, 65, 68, 44, 32, 83, 84, 79, 82, 69, 44, 32, 115, 105, 103, 110, 101, 100, 32, 108, 111, 110, 103, 44, 32, 115, 105, 103, 110, 101, 100, 32, 108, 111, 110, 103, 41, 32, 91, 119, 105, 116, 104, 32, 76, 79, 65, 68, 32, 61, 32, 66, 114, 111, 97, 100, 99, 97, 115, 116, 83, 99, 97, 108, 101, 77, 97, 115, 107, 76, 111, 97, 100, 60, 102, 108, 111, 97, 116, 44, 32, 102, 108, 111, 97, 116, 44, 32, 95, 95, 110, 118, 95, 98, 111, 111, 108, 44, 32, 51, 85, 76, 44, 32, 115, 105, 103, 110, 101, 100, 32, 105, 110, 116, 62, 59, 32, 83, 84, 79, 82, 69, 32, 61, 32, 68, 105, 114, 101, 99, 116, 83, 116, 111, 114, 101, 60, 102, 108, 111, 97, 116, 44, 32, 102, 108, 111, 97, 116, 62, 59, 32, 67, 111, 109, 112, 117, 116, 101, 84, 121, 112, 101, 32, 61, 32, 102, 108, 111, 97, 116, 59, 32, 105, 110, 116, 32, 112, 97, 99, 107, 95, 115, 105, 122, 101, 32, 61, 32, 49, 59, 32, 105, 110, 116, 32, 99, 111, 108, 115, 95, 112, 101, 114, 95, 116, 104, 114, 101, 97, 100, 32, 61, 32, 57, 59, 32, 105, 110, 116, 32, 116, 104, 114, 101, 97, 100, 95, 103, 114, 111, 117, 112, 95, 119, 105, 100, 116, 104, 32, 61, 32, 51, 50, 59, 32, 105, 110, 116, 32, 114, 111, 119, 115, 95, 112, 101, 114, 95, 97, 99, 99, 101, 115, 115, 32, 61, 32, 49, 59, 32, 95, 95, 110, 118, 95, 98, 111, 111, 108, 32, 112, 97, 100, 100, 105, 110, 103, 32, 61, 32, 116, 114, 117, 101, 59, 32, 65, 108, 103, 111, 114, 105, 116, 104, 109, 32, 97, 108, 103, 111, 114, 105, 116, 104, 109, 32, 61, 32, 65, 108, 103, 111, 114, 105, 116, 104, 109, 58, 58, 107, 83, 111, 102, 116, 109, 97, 120, 93};
.global .align 1 .b8 __unnamed_385[364] = {118, 111, 105, 100, 32, 83, 111, 102, 116, 109, 97, 120, 87, 97, 114, 112, 73, 109, 112, 108, 40, 76, 79, 65, 68, 44, 32, 83, 84, 79, 82, 69, 44, 32, 115, 105, 103, 110, 101, 100, 32, 108, 111, 110, 103, 44, 32, 115, 105, 103, 110, 101, 100, 32, 108, 111, 110, 103, 41, 32, 91, 119, 105, 116, 104, 32, 76, 79, 65, 68, 32, 61, 32, 66, 114, 111, 97, 100, 99, 97, 115, 116, 83, 99, 97, 108, 101, 77, 97, 115, 107, 76, 111, 97, 100, 60, 102, 108, 111, 97, 116, 44, 32, 102, 108, 111, 97, 116, 44, 32, 95, 95, 110, 118, 95, 98, 111, 111, 108, 44, 32, 51, 85, 76, 44, 32, 115, 105, 103, 110, 101, 100, 32, 105, 110, 116, 62, 59, 32, 83, 84, 79, 82, 69, 32, 61, 32, 68, 105, 114, 101, 99, 116, 83, 116, 111, 114, 101, 60, 102, 108, 111, 97, 116, 44, 32, 102, 108, 111, 97, 116, 62, 59, 32, 67, 111, 109, 112, 117, 116, 101, 84, 121, 112, 101, 32, 61, 32, 102, 108, 111, 97, 116, 59, 32, 105, 110, 116, 32, 112, 97, 99, 107, 95, 115, 105, 122, 101, 32, 61, 32, 49, 59, 32, 105, 110, 116, 32, 99, 111, 108, 115, 95, 112, 101, 114, 95, 116, 104, 114, 101, 97, 100, 32, 61, 32, 49, 48, 59, 32, 105, 110, 116, 32, 116, 104, 114, 101, 97, 100, 95, 103, 114, 111, 117, 112, 95, 119, 105, 100, 116, 104, 32, 61, 32, 51, 50, 59, 32, 105, 110, 116, 32, 114, 111, 119, 115, 95, 112, 101, 114, 95, 97, 99, 99, 101, 115, 115, 32, 61, 32, 49, 59, 32, 95, 95, 110, 118, 95, 98, 111, 111, 108, 32, 112, 97, 100, 100, 105, 110, 103, 32, 61, 32, 102, 97, 108, 115, 101, 59, 32, 65, 108, 103, 111, 114, 105, 116, 104, 109, 32, 97, 108, 103, 111, 114, 105, 116, 104, 109, 32, 61, 32, 65, 108, 103, 111, 114, 105, 116, 104, 109, 58, 58, 107, 83, 111, 102, 116, 109, 97, 120, 93};
.global .align 1 .b8 __unnamed_386[363] = {118, 111, 105, 100, 32, 83, 111, 102, 116, 109, 97, 120, 87, 97, 114, 112, 73, 109, 112, 108, 40, 76, 79, 65, 68, 44, 32, 83, 84, 79, 82, 69, 44, 32, 115, 105, 103, 110, 101, 100, 32, 108, 111, 110, 103, 44, 32, 115, 105, 103, 110, 101, 100, 32, 108, 111, 110, 103, 41, 32, 91, 119, 105, 116, 104, 32, 76, 79, 65, 68, 32, 61, 32, 66, 114, 111, 97, 100, 99, 97, 115, 116, 83, 99, 97, 108, 101, 77, 97, 115, 107, 76, 111, 97, 100, 60, 102, 108, 111, 97, 116, 44, 32, 102, 108, 111, 97, 116, 44, 32, 95, 95, 110, 118, 95, 98, 111, 111, 108, 44, 32, 51, 85, 76, 44, 32, 115, 105, 103, 110, 101, 100, 32, 105, 110, 116, 62, 59, 32, 83, 84, 79, 82, 69, 32, 61, 32, 68, 105, 114, 101, 99, 116, 83, 116, 111, 114, 101, 60, 102, 108, 111, 97, 116, 44, 32, 102, 108, 111, 97, 116, 62, 59, 32, 67, 111, 109, 112, 117, 116, 101, 84, 121, 112, 101, 32, 61, 32, 102, 108, 111, 97, 116, 59, 32, 105, 110, 116, 32, 112, 97, 99, 107, 95, 115, 105, 122, 101, 32, 61, 32, 49, 59, 32, 105, 110, 116, 32, 99, 111, 108, 115, 95, 112, 101, 114, 95, 116, 104, 114, 101, 97, 100, 32, 61, 32, 49, 48, 59, 32, 105, 110, 116, 32, 116, 104, 114, 101, 97, 100, 95, 103, 114, 111, 117, 112, 95, 119, 105, 100, 116, 104, 32, 61, 32, 51, 50, 59, 32, 105, 110, 116, 32, 114, 111, 119, 115, 95, 112, 101, 114, 95, 97, 99, 99, 101, 115, 115, 32, 61, 32, 49, 59, 32, 95, 95, 110, 118, 95, 98, 111, 111, 108, 32, 112, 97, 100, 100, 105, 110, 103, 32, 61, 32, 116, 114, 117, 101, 59, 32, 65, 108, 103, 111, 114, 105, 116, 104, 109, 32, 97, 108, 103, 111, 114, 105, 116, 104, 109, 32, 61, 32, 65, 108, 103, 111, 114, 105, 116, 104, 109, 58, 58, 107, 83, 111, 102, 116, 109, 97, 120, 93};
.global .align 1 .b8 __unnamed_387[364] = {118, 111, 105, 100, 32, 83, 111, 102, 116, 109, 97, 120, 87, 97, 114, 112, 73, 109, 112, 108, 40, 76, 79, 65, 68, 44, 32, 83, 84, 79, 82, 69, 44, 32, 115, 105, 103, 110, 101, 100, 32, 108, 111, 110, 103, 44, 32, 115, 105, 103, 110, 101, 100, 32, 108, 111, 110, 103, 41, 32, 91, 119, 105, 116, 104, 32, 76, 79, 65, 68, 32, 61, 32, 66, 114, 111, 97, 100, 99, 97, 115, 116, 83, 99, 97, 108, 101, 77, 97, 115, 107, 76, 111, 97, 100, 60, 102, 108, 111, 97, 116, 44, 32, 102, 108, 111, 97, 116, 44, 32, 95, 95, 110, 118, 95, 98, 111, 111, 108, 44, 32, 51, 85, 76, 44, 32, 115, 105, 103, 110, 101, 100, 32, 105, 110, 116, 62, 59, 32, 83, 84, 79, 82, 69, 32, 61, 32, 68, 105, 114, 101, 99, 116, 83, 116, 111, 114, 101, 60, 102, 108, 111, 97, 116, 44, 32, 102, 108, 111, 97, 116, 62, 59, 32, 67, 111, 109, 112, 117, 116, 101, 84, 121, 112, 101, 32, 61, 32, 102, 108, 111, 97, 116, 59, 32, 105, 110, 116, 32, 112, 97, 99, 107, 95, 115, 105, 122, 101, 32, 61, 32, 49, 59, 32, 105, 110, 116, 32, 99, 111, 108, 115, 95, 112, 101, 114, 95, 116, 104, 114, 101, 97, 100, 32, 61, 32, 49, 49, 59, 32, 105, 110, 116, 32, 116, 104, 114, 101, 97, 100, 95, 103, 114, 111, 117, 112, 95, 119, 105, 100, 116, 104, 32, 61, 32, 51, 50, 59, 32, 105, 110, 116, 32, 114, 111, 119, 115, 95, 112, 101, 114, 95, 97, 99, 99, 101, 115, 115, 32, 61, 32, 49, 59, 32, 95, 95, 110, 118, 95, 98, 111, 111, 108, 32, 112, 97, 100, 100, 105, 110, 103, 32, 61, 32, 102, 97, 108, 115, 101, 59, 32, 65, 108, 103, 111, 114, 105, 116, 104, 109, 32, 97, 108, 103, 111, 114, 105, 116, 104, 109, 32, 61, 32, 65, 108, 103, 111, 114, 105, 116, 104, 109, 58, 58, 107, 83, 111, 102, 116, 109, 97, 120, 93};
.global .align 1 .b8 __unnamed_388[363] = {118, 111, 105, 100, 32, 83, 111, 102, 116, 109, 97, 120, 87, 97, 114, 112, 73, 109, 112, 108, 40, 76, 79, 65, 68, 44, 32, 83, 84, 79, 82, 69, 44, 32, 115, 105, 103, 110, 101, 100, 32, 108, 111, 110, 103, 44, 32, 115, 105, 103, 110, 101, 100, 32, 108, 111, 110, 103, 41, 32, 91, 119, 105, 116, 104, 32, 76, 79, 65, 68, 32, 61, 32, 66, 114, 111, 97, 100, 99, 97, 115, 116, 83, 99, 97, 108, 101, 77, 97, 115, 107, 76, 111, 97, 100, 60, 102, 108, 111, 97, 116, 44, 32, 102, 108, 111, 97, 116, 44, 32, 95, 95, 110, 118, 95, 98, 111, 111, 108, 44, 32, 51, 85, 76, 44, 32, 115, 105, 103, 110, 101, 100, 32, 105, 110, 116, 62, 59, 32, 83, 84, 79, 82, 69, 32, 61, 32, 68, 105, 114, 101, 99, 116, 83, 116, 111, 114, 101, 60, 102, 108, 111, 97, 116, 44, 32, 102, 108, 111, 97, 116, 62, 59, 32, 67, 111, 109, 112, 117, 116, 101, 84, 121, 112, 101, 32, 61, 32, 102, 108, 111, 97, 116, 59, 32, 105, 110, 116, 32, 112, 97, 99, 107, 95, 115, 105, 122, 101, 32, 61, 32, 49, 59, 32, 105, 110, 116, 32, 99, 111, 108, 115, 95, 112, 101, 114, 95, 116, 104, 114, 101, 97, 100, 32, 61, 32, 49, 49, 59, 32, 105, 110, 116, 32, 116, 104, 114, 101, 97, 100, 95, 103, 114, 111, 117, 112, 95, 119, 105, 100, 116, 104, 32, 61, 32, 51, 50, 59, 32, 105, 110, 116, 32, 114, 111, 119, 115, 95, 112, 101, 114, 95, 97, 99, 99, 101, 115, 115, 32, 61, 32, 49, 59, 32, 95, 95, 110, 118, 95, 98, 111, 111, 108, 32, 112, 97, 100, 100, 105, 110, 103, 32, 61, 32, 116, 114, 117, 101, 59, 32, 65, 108, 103, 111, 114, 105, 116, 104, 109, 32, 97, 108, 103, 111, 114, 105, 116, 104, 109, 32, 61, 32, 65, 108, 103, 111, 114, 105, 116, 104, 109, 58, 58, 107, 83, 111, 102, 116, 109, 97, 120, 93};
.global .align 1 .b8 __unnamed_389[364] = {118, 111, 105, 100, 32, 83, 111, 102, 116, 109, 97, 120, 87, 97, 114, 112, 73, 109, 112, 108, 40, 76, 79, 65, 68, 44, 32, 83, 84, 79, 82, 69, 44, 32, 115, 105, 103, 110, 101, 100, 32, 108, 111, 110, 103, 44, 32, 115, 105, 103, 110, 101, 100, 32, 108, 111, 110, 103, 41, 32, 91, 119, 105, 116, 104, 32, 76, 79, 65, 68, 32, 61, 32, 66, 114, 111, 97, 100, 99, 97, 115, 116, 83, 99, 97, 108, 101, 77, 97, 115, 107, 76, 111, 97, 100, 60, 102, 108, 111, 97, 116, 44, 32, 102, 108, 111, 97, 116, 44, 32, 95, 95, 110, 118, 95, 98, 111, 111, 108, 44, 32, 51, 85, 76, 44, 32, 115, 105, 103, 110, 101, 100, 32, 105, 110, 116, 62, 59, 32, 83, 84, 79, 82, 69, 32, 61, 32, 68, 105, 114, 101, 99, 116, 83, 116, 111, 114, 101, 60, 102, 108, 111, 97, 116, 44, 32, 102, 108, 111, 97, 116, 62, 59, 32, 67, 111, 109, 112, 117, 116, 101, 84, 121, 112, 101, 32, 61, 32, 102, 108, 111, 97, 116, 59, 32, 105, 110, 116, 32, 112, 97, 99, 107, 95, 115, 105, 122, 101, 32, 61, 32, 49, 59, 32, 105, 110, 116, 32, 99, 111, 108, 115, 95, 112, 101, 114, 95, 116, 104, 114, 101, 97, 100, 32, 61, 32, 49, 50, 59, 32, 105, 110, 116, 32, 116, 104, 114, 101, 97, 100, 95, 103, 114, 111, 117, 112, 95, 119, 105, 100, 116, 104, 32, 61, 32, 51, 50, 59, 32, 105, 110, 116, 32, 114, 111, 119, 115, 95, 112, 101, 114, 95, 97, 99, 99, 101, 115, 115, 32, 61, 32, 49, 59, 32, 95, 95, 110, 118, 95, 98, 111, 111, 108, 32, 112, 97, 100, 100, 105, 110, 103, 32, 61, 32, 102, 97, 108, 115, 101, 59, 32, 65, 108, 103, 111, 114, 105, 116, 104, 109, 32, 97, 108, 103, 111, 114, 105, 116, 104, 109, 32, 61, 32, 65, 108, 103, 111, 114, 105, 116, 104, 109, 58, 58, 107, 83, 111, 102, 116, 109, 97, 120, 93};
.global .align 1 .b8 __unnamed_390[363] = {118, 111, 105, 100, 32, 83, 111, 102, 116, 109, 97, 120, 87, 97, 114, 112, 73, 109, 112, 108, 40, 76, 79, 65, 68, 44, 32, 83, 84, 79, 82, 69, 44, 32, 115, 105, 103, 110, 101, 100, 32, 108, 111, 110, 103, 44, 32, 115, 105, 103, 110, 101, 100, 32, 108, 111, 110, 103, 41, 32, 91, 119, 105, 116, 104, 32, 76, 79, 65, 68, 32, 61, 32, 66, 114, 111, 97, 100, 99, 97, 115, 116, 83, 99, 97, 108, 101, 77, 97, 115, 107, 76, 111, 97, 100, 60, 102, 108, 111, 97, 116, 44, 32, 102, 108, 111, 97, 116, 44, 32, 95, 95, 110, 118, 95, 98, 111, 111, 108, 44, 32, 51, 85, 76, 44, 32, 115, 105, 103, 110, 101, 100, 32, 105, 110, 116, 62, 59, 32, 83, 84, 79, 82, 69, 32, 61, 32, 68, 105, 114, 101, 99, 116, 83, 116, 111, 114, 101, 60, 102, 108, 111, 97, 116, 44, 32, 102, 108, 111, 97, 116, 62, 59, 32, 67, 111, 109, 112, 117, 116, 101, 84, 121, 112, 101, 32, 61, 32, 102, 108, 111, 97, 116, 59, 32, 105, 110, 116, 32, 112, 97, 99, 107, 95, 115, 105, 122, 101, 32, 61, 32, 49, 59, 32, 105, 110, 116, 32, 99, 111, 108, 115, 95, 112, 101, 114, 95, 116, 104, 114, 101, 97, 100, 32, 61, 32, 49, 50, 59, 32, 105, 110, 116, 32, 116, 104, 114, 101, 97, 100, 95, 103, 114, 111, 117, 112, 95, 119, 105, 100, 116, 104, 32, 61, 32, 51, 50, 59, 32, 105, 110, 116, 32, 114, 111, 119, 115, 95, 112, 101, 114, 95, 97, 99, 99, 101, 115, 115, 32, 61, 32, 49, 59, 32, 95, 95, 110, 118, 95, 98, 111, 111, 108, 32, 112, 97, 100, 100, 105, 110, 103, 32, 61, 32, 116, 114, 117, 101, 59, 32, 65, 108, 103, 111, 114, 105, 116, 104, 109, 32, 97, 108, 103, 111, 114, 105, 116, 104, 109, 32, 61, 32, 65, 108, 103, 111, 114, 105, 116, 104, 109, 58, 58, 107, 83, 111, 102, 116, 109, 97, 120, 93};
.global .align 1 .b8 __unnamed_391[364] = {118, 111, 105, 100, 32, 83, 111, 102, 116, 109, 97, 120, 87, 97, 114, 112, 73, 109, 112, 108, 40, 76, 79, 65, 68, 44, 32, 83, 84, 79, 82, 69, 44, 32, 115, 105, 103, 110, 101, 100, 32, 108, 111, 110, 103, 44, 32, 115, 105, 103, 110, 101, 100, 32, 108, 111, 110, 103, 41, 32, 91, 119, 105, 116, 104, 32, 76, 79, 65, 68, 32, 61, 32, 66, 114, 111, 97, 100, 99, 97, 115, 116, 83, 99, 97, 108, 101, 77, 97, 115, 107, 76, 111, 97, 100, 60, 102, 108, 111, 97, 116, 44, 32, 102, 108, 111, 97, 116, 44, 32, 95, 95, 110, 118, 95, 98, 111, 111, 108, 44, 32, 51, 85, 76, 44, 32, 115, 105, 103, 110, 101, 100, 32, 105, 110, 116, 62, 59, 32, 83, 84, 79, 82, 69, 32, 61, 32, 68, 105, 114, 101, 99, 116, 83, 116, 111, 114, 101, 60, 102, 108, 111, 97, 116, 44, 32, 102, 108, 111, 97, 116, 62, 59, 32, 67, 111, 109, 112, 117, 116, 101, 84, 121, 112, 101, 32, 61, 32, 102, 108, 111, 97, 116, 59, 32, 105, 110, 116, 32, 112, 97, 99, 107, 95, 115, 105, 122, 101, 32, 61, 32, 49, 59, 32, 105, 110, 116, 32, 99, 111, 108, 115, 95, 112, 101, 114, 95, 116, 104, 114, 101, 97, 100, 32, 61, 32, 49, 51, 59, 32, 105, 110, 116, 32, 116, 104, 114, 101, 97, 100, 95, 103, 114, 111, 117, 112, 95, 119, 105, 100, 116, 104, 32, 61, 32, 51, 50, 59, 32, 105, 110, 116, 32, 114, 111, 119, 115, 95, 112, 101, 114, 95, 97, 99, 99, 101, 115, 115, 32, 61, 32, 49, 59, 32, 95, 95, 110, 118, 95, 98, 111, 111, 108, 32, 112, 97, 100, 100, 105, 110, 103, 32, 61, 32, 102, 97, 108, 115, 101, 59, 32, 65, 108, 103, 111, 114, 105, 116, 104, 109, 32, 97, 108, 103, 111, 114, 105, 116, 104, 109, 32, 61, 32, 65, 108, 103, 111, 114, 105, 116, 104, 109, 58, 58, 107, 83, 111, 102, 116, 109, 97, 120, 93};
.global .align 1 .b8 __unnamed_392[363] = {118, 111, 105, 100, 32, 83, 111, 102, 116, 109, 97, 120, 87, 97, 114, 112, 73, 109, 112, 108, 40, 76, 79, 65, 68, 44, 32, 83, 84, 79, 82, 69, 44, 32, 115, 105, 103, 110, 101, 100, 32, 108, 111, 110, 103, 44, 32, 115, 105, 103, 110, 101, 100, 32, 108, 111, 110, 103, 41, 32, 91, 119, 105, 116, 104, 32, 76, 79, 65, 68, 32, 61, 32, 66, 114, 111, 97, 100, 99, 97, 115, 116, 83, 99, 97, 108, 101, 77, 97, 115, 107, 76, 111, 97, 100, 60, 102, 108, 111, 97, 116, 44, 32, 102, 108, 111, 97, 116, 44, 32, 95, 95, 110, 118, 95, 98, 111, 111, 108, 44, 32, 51, 85, 76, 44, 32, 115, 105, 103, 110, 101, 100, 32, 105, 110, 116, 62, 59, 32, 83, 84, 79, 82, 69, 32, 61, 32, 68, 105, 114, 101, 99, 116, 83, 116, 111, 114, 101, 60, 102, 108, 111, 97, 116, 44, 32, 102, 108, 111, 97, 116, 62, 59, 32, 67, 111, 109, 112, 117, 116, 101, 84, 121, 112, 101, 32, 61, 32, 102, 108, 111, 97, 116, 59, 32, 105, 110, 116, 32, 112, 97, 99, 107, 95, 115, 105, 122, 101, 32, 61, 32, 49, 59, 32, 105, 110, 116, 32, 99, 111, 108, 115, 95, 112, 101, 114, 95, 116, 104, 114, 101, 97, 100, 32, 61, 32, 49, 51, 59, 32, 105, 110, 116, 32, 116, 104, 114, 101, 97, 100, 95, 103, 114, 111, 117, 112, 95, 119, 105, 100, 116, 104, 32, 61, 32, 51, 50, 59, 32, 105, 110, 116, 32, 114, 111, 119, 115, 95, 112, 101, 114, 95, 97, 99, 99, 101, 115, 115, 32, 61, 32, 49, 59, 32, 95, 95, 110, 118, 95, 98, 111, 111, 108, 32, 112, 97, 100, 100, 105, 110, 103, 32, 61, 32, 116, 114, 117, 101, 59, 32, 65, 108, 103, 111, 114, 105, 116, 104, 109, 32, 97, 108, 103, 111, 114, 105, 116, 104, 109, 32, 61, 32, 65, 108, 103, 111, 114, 105, 116, 104, 109, 58, 58, 107, 83, 111, 102, 116, 109, 97, 120, 93};
.global .align 1 .b8 __unnamed_393[364] = {118, 111, 105, 100, 32, 83, 111, 102, 116, 109, 97, 120, 87, 97, 114, 112, 73, 109, 112, 108, 40, 76, 79, 65, 68, 44, 32, 83, 84, 79, 82, 69, 44, 32, 115, 105, 103, 110, 101, 100, 32, 108, 111, 110, 103, 44, 32, 115, 105, 103, 110, 101, 100, 32, 108, 111, 110, 103, 41, 32, 91, 119, 105, 116, 104, 32, 76, 79, 65, 68, 32, 61, 32, 66, 114, 111, 97, 100, 99, 97, 115, 116, 83, 99, 97, 108, 101, 77, 97, 115, 107, 76, 111, 97, 100, 60, 102, 108, 111, 97, 116, 44, 32, 102, 108, 111, 97, 116, 44, 32, 95, 95, 110, 118, 95, 98, 111, 111, 108, 44, 32, 51, 85, 76, 44, 32, 115, 105, 103, 110, 101, 100, 32, 105, 110, 116, 62, 59, 32, 83, 84, 79, 82, 69, 32, 61, 32, 68, 105, 114, 101, 99, 116, 83, 116, 111, 114, 101, 60, 102, 108, 111, 97, 116, 44, 32, 102, 108, 111, 97, 116, 62, 59, 32, 67, 111, 109, 112, 117, 116, 101, 84, 121, 112, 101, 32, 61, 32, 102, 108, 111, 97, 116, 59, 32, 105, 110, 116, 32, 112, 97, 99, 107, 95, 115, 105, 122, 101, 32, 61, 32, 49, 59, 32, 105, 110, 116, 32, 99, 111, 108, 115, 95, 112, 101, 114, 95, 116, 104, 114, 101, 97, 100, 32, 61, 32, 49, 52, 59, 32, 105, 110, 116, 32, 116, 104, 114, 101, 97, 100, 95, 103, 114, 111, 117, 112, 95, 119, 105, 100, 116, 104, 32, 61, 32, 51, 50, 59, 32, 105, 110, 116, 32, 114, 111, 119, 115, 95, 112, 101, 114, 95, 97, 99, 99, 101, 115, 115, 32, 61, 32, 49, 59, 32, 95, 95, 110, 118, 95, 98, 111, 111, 108, 32, 112, 97, 100, 100, 105, 110, 103, 32, 61, 32, 102, 97, 108, 115, 101, 59, 32, 65, 108, 103, 111, 114, 105, 116, 104, 109, 32, 97, 108, 103, 111, 114, 105, 116, 104, 109, 32, 61, 32, 65, 108, 103, 111, 114, 105, 116, 104, 109, 58, 58, 107, 83, 111, 102, 116, 109, 97, 120, 93};
.global .align 1 .b8 __unnamed_394[363] = {118, 111, 105, 100, 32, 83, 111, 102, 116, 109, 97, 120, 87, 97, 114, 112, 73, 109, 112, 108, 40, 76, 79, 65, 68, 44, 32, 83, 84, 79, 82, 69, 44, 32, 115, 105, 103, 110, 101, 100, 32, 108, 111, 110, 103, 44, 32, 115, 105, 103, 110, 101, 100, 32, 108, 111, 110, 103, 41, 32, 91, 119, 105, 116, 104, 32, 76, 79, 65, 68, 32, 61, 32, 66, 114, 111, 97, 100, 99, 97, 115, 116, 83, 99, 97, 108, 101, 77, 97, 115, 107, 76, 111, 97, 100, 60, 102, 108, 111, 97, 116, 44, 32, 102, 108, 111, 97, 116, 44, 32, 95, 95, 110, 118, 95, 98, 111, 111, 108, 44, 32, 51, 85, 76, 44, 32, 115, 105, 103, 110, 101, 100, 32, 105, 110, 116, 62, 59, 32, 83, 84, 79, 82, 69, 32, 61, 32, 68, 105, 114, 101, 99, 116, 83, 116, 111, 114, 101, 60, 102, 108, 111, 97, 116, 44, 32, 102, 108, 111, 97, 116, 62, 59, 32, 67, 111, 109, 112, 117, 116, 101, 84, 121, 112, 101, 32, 61, 32, 102, 108, 111, 97, 116, 59, 32, 105, 110, 116, 32, 112, 97, 99, 107, 95, 115, 105, 122, 101, 32, 61, 32, 49, 59, 32, 105, 110, 116, 32, 99, 111, 108, 115, 95, 112, 101, 114, 95, 116, 104, 114, 101, 97, 100, 32, 61, 32, 49, 52, 59, 32, 105, 110, 116, 32, 116, 104, 114, 101, 97, 100, 95, 103, 114, 111, 117, 112, 95, 119, 105, 100, 116, 104, 32, 61, 32, 51, 50, 59, 32, 105, 110, 116, 32, 114, 111, 119, 115, 95, 112, 101, 114, 95, 97, 99, 99, 101, 115, 115, 32, 61, 32, 49, 59, 32, 95, 95, 110, 118, 95, 98, 111, 111, 108, 32, 112, 97, 100, 100, 105, 110, 103, 32, 61, 32, 116, 114, 117, 101, 59, 32, 65, 108, 103, 111, 114, 105, 116, 104, 109, 32, 97, 108, 103, 111, 114, 105, 116, 104, 109, 32, 61, 32, 65, 108, 103, 111, 114, 105, 116, 104, 109, 58, 58, 107, 83, 111, 102, 116, 109, 97, 120, 93};
.global .align 1 .b8 __unnamed_395[364] = {118, 111, 105, 100, 32, 83, 111, 102, 116, 109, 97, 120, 87, 97, 114, 112, 73, 109, 112, 108, 40, 76, 79, 65, 68, 44, 32, 83, 84, 79, 82, 69, 44, 32, 115, 105, 103, 110, 101, 100, 32, 108, 111, 110, 103, 44, 32, 115, 105, 103, 110, 101, 100, 32, 108, 111, 110, 103, 41, 32, 91, 119, 105, 116, 104, 32, 76, 79, 65, 68, 32, 61, 32, 66, 114, 111, 97, 100, 99, 97, 115, 116, 83, 99, 97, 108, 101, 77, 97, 115, 107, 76, 111, 97, 100, 60, 102, 108, 111, 97, 116, 44, 32, 102, 108, 111, 97, 116, 44, 32, 95, 95, 110, 118, 95, 98, 111, 111, 108, 44, 32, 51, 85, 76, 44, 32, 115, 105, 103, 110, 101, 100, 32, 105, 110, 116, 62, 59, 32, 83, 84, 79, 82, 69, 32, 61, 32, 68, 105, 114, 101, 99, 116, 83, 116, 111, 114, 101, 60, 102, 108, 111, 97, 116, 44, 32, 102, 108, 111, 97, 116, 62, 59, 32, 67, 111, 109, 112, 117, 116, 101, 84, 121, 112, 101, 32, 61, 32, 102, 108, 111, 97, 116, 59, 32, 105, 110, 116, 32, 112, 97, 99, 107, 95, 115, 105, 122, 101, 32, 61, 32, 49, 59, 32, 105, 110, 116, 32, 99, 111, 108, 115, 95, 112, 101, 114, 95, 116, 104, 114, 101, 97, 100, 32, 61, 32, 49, 53, 59, 32, 105, 110, 116, 32, 116, 104, 114, 101, 97, 100, 95, 103, 114, 111, 117, 112, 95, 119, 105, 100, 116, 104, 32, 61, 32, 51, 50, 59, 32, 105, 110, 116, 32, 114, 111, 119, 115, 95, 112, 101, 114, 95, 97, 99, 99, 101, 115, 115, 32, 61, 32, 49, 59, 32, 95, 95, 110, 118, 95, 98, 111, 111, 108, 32, 112, 97, 100, 100, 105, 110, 103, 32, 61, 32, 102, 97, 108, 115, 101, 59, 32, 65, 108, 103, 111, 114, 105, 116, 104, 109, 32, 97, 108, 103, 111, 114, 105, 116, 104, 109, 32, 61, 32, 65, 108, 103, 111, 114, 105, 116, 104, 109, 58, 58, 107, 83, 111, 102, 116, 109, 97, 120, 93};
.global .align 1 .b8 __unnamed_396[363] = {118, 111, 105, 100, 32, 83, 111, 102, 116, 109, 97, 120, 87, 97, 114, 112, 73, 109, 112, 108, 40, 76, 79, 65, 68, 44, 32, 83, 84, 79, 82, 69, 44, 32, 115, 105, 103, 110, 101, 100, 32, 108, 111, 110, 103, 44, 32, 115, 105, 103, 110, 101, 100, 32, 108, 111, 110, 103, 41, 32, 91, 119, 105, 116, 104, 32, 76, 79, 65, 68, 32, 61, 32, 66, 114, 111, 97, 100, 99, 97, 115, 116, 83, 99, 97, 108, 101, 77, 97, 115, 107, 76, 111, 97, 100, 60, 102, 108, 111, 97, 116, 44, 32, 102, 108, 111, 97, 116, 44, 32, 95, 95, 110, 118, 95, 98, 111, 111, 108, 44, 32, 51, 85, 76, 44, 32, 115, 105, 103, 110, 101, 100, 32, 105, 110, 116, 62, 59, 32, 83, 84, 79, 82, 69, 32, 61, 32, 68, 105, 114, 101, 99, 116, 83, 116, 111, 114, 101, 60, 102, 108, 111, 97, 116, 44, 32, 102, 108, 111, 97, 116, 62, 59, 32, 67, 111, 109, 112, 117, 116, 101, 84, 121, 112, 101, 32, 61, 32, 102, 108, 111, 97, 116, 59, 32, 105, 110, 116, 32, 112, 97, 99, 107, 95, 115, 105, 122, 101, 32, 61, 32, 49, 59, 32, 105, 110, 116, 32, 99, 111, 108, 115, 95, 112, 101, 114, 95, 116, 104, 114, 101, 97, 100, 32, 61, 32, 49, 53, 59, 32, 105, 110, 116, 32, 116, 104, 114, 101, 97, 100, 95, 103, 114, 111, 117, 112, 95, 119, 105, 100, 116, 104, 32, 61, 32, 51, 50, 59, 32, 105, 110, 116, 32, 114, 111, 119, 115, 95, 112, 101, 114, 95, 97, 99, 99, 101, 115, 115, 32, 61, 32, 49, 59, 32, 95, 95, 110, 118, 95, 98, 111, 111, 108, 32, 112, 97, 100, 100, 105, 110, 103, 32, 61, 32, 116, 114, 117, 101, 59, 32, 65, 108, 103, 111, 114, 105, 116, 104, 109, 32, 97, 108, 103, 111, 114, 105, 116, 104, 109, 32, 61, 32, 65, 108, 103, 111, 114, 105, 116, 104, 109, 58, 58, 107, 83, 111, 102, 116, 109, 97, 120, 93};
.global .align 1 .b8 __unnamed_397[364] = {118, 111, 105, 100, 32, 83, 111, 102, 116, 109, 97, 120, 87, 97, 114, 112, 73, 109, 112, 108, 40, 76, 79, 65, 68, 44, 32, 83, 84, 79, 82, 69, 44, 32, 115, 105, 103, 110, 101, 100, 32, 108, 111, 110, 103, 44, 32, 115, 105, 103, 110, 101, 100, 32, 108, 111, 110, 103, 41, 32, 91, 119, 105, 116, 104, 32, 76, 79, 65, 68, 32, 61, 32, 66, 114, 111, 97, 100, 99, 97, 115, 116, 83, 99, 97, 108, 101, 77, 97, 115, 107, 76, 111, 97, 100, 60, 102, 108, 111, 97, 116, 44, 32, 102, 108, 111, 97, 116, 44, 32, 95, 95, 110, 118, 95, 98, 111, 111, 108, 44, 32, 51, 85, 76, 44, 32, 115, 105, 103, 110, 101, 100, 32, 105, 110, 116, 62, 59, 32, 83, 84, 79, 82, 69, 32, 61, 32, 68, 105, 114, 101, 99, 116, 83, 116, 111, 114, 101, 60, 102, 108, 111, 97, 116, 44, 32, 102, 108, 111, 97, 116, 62, 59, 32, 67, 111, 109, 112, 117, 116, 101, 84, 121, 112, 101, 32, 61, 32, 102, 108, 111, 97, 116, 59, 32, 105, 110, 116, 32, 112, 97, 99, 107, 95, 115, 105, 122, 101, 32, 61, 32, 49, 59, 32, 105, 110, 116, 32, 99, 111, 108, 115, 95, 112, 101, 114, 95, 116, 104, 114, 101, 97, 100, 32, 61, 32, 49, 54, 59, 32, 105, 110, 116, 32, 116, 104, 114, 101, 97, 100, 95, 103, 114, 111, 117, 112, 95, 119, 105, 100, 116, 104, 32, 61, 32, 51, 50, 59, 32, 105, 110, 116, 32, 114, 111, 119, 115, 95, 112, 101, 114, 95, 97, 99, 99, 101, 115, 115, 32, 61, 32, 49, 59, 32, 95, 95, 110, 118, 95, 98, 111, 111, 108, 32, 112, 97, 100, 100, 105, 110, 103, 32, 61, 32, 102, 97, 108, 115, 101, 59, 32, 65, 108, 103, 111, 114, 105, 116, 104, 109, 32, 97, 108, 103, 111, 114, 105, 116, 104, 109, 32, 61, 32, 65, 108, 103, 111, 114, 105, 116, 104, 109, 58, 58, 107, 83, 111, 102, 116, 109, 97, 120, 93};
.global .align 1 .b8 __unnamed_398[363] = {118, 111, 105, 100, 32, 83, 111, 102, 116, 109, 97, 120, 87, 97, 114, 112, 73, 109, 112, 108, 40, 76, 79, 65, 68, 44, 32, 83, 84, 79, 82, 69, 44, 32, 115, 105, 103, 110, 101, 100, 32, 108, 111, 110, 103, 44, 32, 115, 105, 103, 110, 101, 100, 32, 108, 111, 110, 103, 41, 32, 91, 119, 105, 116, 104, 32, 76, 79, 65, 68, 32, 61, 32, 66, 114, 111, 97, 100, 99, 97, 115, 116, 83, 99, 97, 108, 101, 77, 97, 115, 107, 76, 111, 97, 100, 60, 102, 108, 111, 97, 116, 44, 32, 102, 108, 111, 97, 116, 44, 32, 95, 95, 110, 118, 95, 98, 111, 111, 108, 44, 32, 51, 85, 76, 44, 32, 115, 105, 103, 110, 101, 100, 32, 105, 110, 116, 62, 59, 32, 83, 84, 79, 82, 69, 32, 61, 32, 68, 105, 114, 101, 99, 116, 83, 116, 111, 114, 101, 60, 102, 108, 111, 97, 116, 44, 32, 102, 108, 111, 97, 116, 62, 59, 32, 67, 111, 109, 112, 117, 116, 101, 84, 121, 112, 101, 32, 61, 32, 102, 108, 111, 97, 116, 59, 32, 105, 110, 116, 32, 112, 97, 99, 107, 95, 115, 105, 122, 101, 32, 61, 32, 49, 59, 32, 105, 110, 116, 32, 99, 111, 108, 115, 95, 112, 101, 114, 95, 116, 104, 114, 101, 97, 100, 32, 61, 32, 49, 54, 59, 32, 105, 110, 116, 32, 116, 104, 114, 101, 97, 100, 95, 103, 114, 111, 117, 112, 95, 119, 105, 100, 116, 104, 32, 61, 32, 51, 50, 59, 32, 105, 110, 116, 32, 114, 111, 119, 115, 95, 112, 101, 114, 95, 97, 99, 99, 101, 115, 115, 32, 61, 32, 49, 59, 32, 95, 95, 110, 118, 95, 98, 111, 111, 108, 32, 112, 97, 100, 100, 105, 110, 103, 32, 61, 32, 116, 114, 117, 101, 59, 32, 65, 108, 103, 111, 114, 105, 116, 104, 109, 32, 97, 108, 103, 111, 114, 105, 116, 104, 109, 32, 61, 32, 65, 108, 103, 111, 114, 105, 116, 104, 109, 58, 58, 107, 83, 111, 102, 116, 109, 97, 120, 93};
.global .align 1 .b8 __unnamed_399[364] = {118, 111, 105, 100, 32, 83, 111, 102, 116, 109, 97, 120, 87, 97, 114, 112, 73, 109, 112, 108, 40, 76, 79, 65, 68, 44, 32, 83, 84, 79, 82, 69, 44, 32, 115, 105, 103, 110, 101, 100, 32, 108, 111, 110, 103, 44, 32, 115, 105, 103, 110, 101, 100, 32, 108, 111, 110, 103, 41, 32, 91, 119, 105, 116, 104, 32, 76, 79, 65, 68, 32, 61, 32, 66, 114, 111, 97, 100, 99, 97, 115, 116, 83, 99, 97, 108, 101, 77, 97, 115, 107, 76, 111, 97, 100, 60, 102, 108, 111, 97, 116, 44, 32, 102, 108, 111, 97, 116, 44, 32, 95, 95, 110, 118, 95, 98, 111, 111, 108, 44, 32, 51, 85, 76, 44, 32, 115, 105, 103, 110, 101, 100, 32, 105, 110, 116, 62, 59, 32, 83, 84, 79, 82, 69, 32, 61, 32, 68, 105, 114, 101, 99, 116, 83, 116, 111, 114, 101, 60, 102, 108, 111, 97, 116, 44, 32, 102, 108, 111, 97, 116, 62, 59, 32, 67, 111, 109, 112, 117, 116, 101, 84, 121, 112, 101, 32, 61, 32, 102, 108, 111, 97, 116, 59, 32, 105, 110, 116, 32, 112, 97, 99, 107, 95, 115, 105, 122, 101, 32, 61, 32, 49, 59, 32, 105, 110, 116, 32, 99, 111, 108, 115, 95, 112, 101, 114, 95, 116, 104, 114, 101, 97, 100, 32, 61, 32, 49, 55, 59, 32, 105, 110, 116, 32, 116, 104, 114, 101, 97, 100, 95, 103, 114, 111, 117, 112, 95, 119, 105, 100, 116, 104, 32, 61, 32, 51, 50, 59, 32, 105, 110, 116, 32, 114, 111, 119, 115, 95, 112, 101, 114, 95, 97, 99, 99, 101, 115, 115, 32, 61, 32, 49, 59, 32, 95, 95, 110, 118, 95, 98, 111, 111, 108, 32, 112, 97, 100, 100, 105, 110, 103, 32, 61, 32, 102, 97, 108, 115, 101, 59, 32, 65, 108, 103, 111, 114, 105, 116, 104, 109, 32, 97, 108, 103, 111, 114, 105, 116, 104, 109, 32, 61, 32, 65, 108, 103, 111, 114, 105, 116, 104, 109, 58, 58, 107, 83, 111, 102, 116, 109, 97, 120, 93};
.global .align 1 .b8 __unnamed_400[363] = {118, 111, 105, 100, 32, 83, 111, 102, 116, 109, 97, 120, 87, 97, 114, 112, 73, 109, 112, 108, 40, 76, 79, 65, 68, 44, 32, 83, 84, 79, 82, 69, 44, 32, 115, 105, 103, 110, 101, 100, 32, 108, 111, 110, 103, 44, 32, 115, 105, 103, 110, 101, 100, 32, 108, 111, 110, 103, 41, 32, 91, 119, 105, 116, 104, 32, 76, 79, 65, 68, 32, 61, 32, 66, 114, 111, 97, 100, 99, 97, 115, 116, 83, 99, 97, 108, 101, 77, 97, 115, 107, 76, 111, 97, 100, 60, 102, 108, 111, 97, 116, 44, 32, 102, 108, 111, 97, 116, 44, 32, 95, 95, 110, 118, 95, 98, 111, 111, 108, 44, 32, 51, 85, 76, 44, 32, 115, 105, 103, 110, 101, 100, 32, 105, 110, 116, 62, 59, 32, 83, 84, 79, 82, 69, 32, 61, 32, 68, 105, 114, 101, 99, 116, 83, 116, 111, 114, 101, 60, 102, 108, 111, 97, 116, 44, 32, 102, 108, 111, 97, 116, 62, 59, 32, 67, 111, 109, 112, 117, 116, 101, 84, 121, 112, 101, 32, 61, 32, 102, 108, 111, 97, 116, 59, 32, 105, 110, 116, 32, 112, 97, 99, 107, 95, 115, 105, 122, 101, 32, 61, 32, 49, 59, 32, 105, 110, 116, 32, 99, 111, 108, 115, 95, 112, 101, 114, 95, 116, 104, 114, 101, 97, 100, 32, 61, 32, 49, 55, 59, 32, 105, 110, 116, 32, 116, 104, 114, 101, 97, 100, 95, 103, 114, 111, 117, 112, 95, 119, 105, 100, 116, 104, 32, 61, 32, 51, 50, 59, 32, 105, 110, 116, 32, 114, 111, 119, 115, 95, 112, 101, 114, 95, 97, 99, 99, 101, 115, 115, 32, 61, 32, 49, 59, 32, 95, 95, 110, 118, 95, 98, 111, 111, 108, 32, 112, 97, 100, 100, 105, 110, 103, 32, 61, 32, 116, 114, 117, 101, 59, 32, 65, 108, 103, 111, 114, 105, 116, 104, 109, 32, 97, 108, 103, 111, 114, 105, 116, 104, 109, 32, 61, 32, 65, 108, 103, 111, 114, 105, 116, 104, 109, 58, 58, 107, 83, 111, 102, 116, 109, 97, 120, 93};
.global .align 1 .b8 __unnamed_401[364] = {118, 111, 105, 100, 32, 83, 111, 102, 116, 109, 97, 120, 87, 97, 114, 112, 73, 109, 112, 108, 40, 76, 79, 65, 68, 44, 32, 83, 84, 79, 82, 69, 44, 32, 115, 105, 103, 110, 101, 100, 32, 108, 111, 110, 103, 44, 32, 115, 105, 103, 110, 101, 100, 32, 108, 111, 110, 103, 41, 32, 91, 119, 105, 116, 104, 32, 76, 79, 65, 68, 32, 61, 32, 66, 114, 111, 97, 100, 99, 97, 115, 116, 83, 99, 97, 108, 101, 77, 97, 115, 107, 76, 111, 97, 100, 60, 102, 108, 111, 97, 116, 44, 32, 102, 108, 111, 97, 116, 44, 32, 95, 95, 110, 118, 95, 98, 111, 111, 108, 44, 32, 51, 85, 76, 44, 32, 115, 105, 103, 110, 101, 100, 32, 105, 110, 116, 62, 59, 32, 83, 84, 79, 82, 69, 32, 61, 32, 68, 105, 114, 101, 99, 116, 83, 116, 111, 114, 101, 60, 102, 108, 111, 97, 116, 44, 32, 102, 108, 111, 97, 116, 62, 59, 32, 67, 111, 109, 112, 117, 116, 101, 84, 121, 112, 101, 32, 61, 32, 102, 108, 111, 97, 116, 59, 32, 105, 110, 116, 32, 112, 97, 99, 107, 95, 115, 105, 122, 101, 32, 61, 32, 49, 59, 32, 105, 110, 116, 32, 99, 111, 108, 115, 95, 112, 101, 114, 95, 116, 104, 114, 101, 97, 100, 32, 61, 32, 49, 56, 59, 32, 105, 110, 116, 32, 116, 104, 114, 101, 97, 100, 95, 103, 114, 111, 117, 112, 95, 119, 105, 100, 116, 104, 32, 61, 32, 51, 50, 59, 32, 105, 110, 116, 32, 114, 111, 119, 115, 95, 112, 101, 114, 95, 97, 99, 99, 101, 115, 115, 32, 61, 32, 49, 59, 32, 95, 95, 110, 118, 95, 98, 111, 111, 108, 32, 112, 97, 100, 100, 105, 110, 103, 32, 61, 32, 102, 97, 108, 115, 101, 59, 32, 65, 108, 103, 111, 114, 105, 116, 104, 109, 32, 97, 108, 103, 111, 114, 105, 116, 104, 109, 32, 61, 32, 65, 108, 103, 111, 114, 105, 116, 104, 109, 58, 58, 107, 83, 111, 102, 116, 109, 97, 120, 93};
.global .align 1 .b8 __unnamed_402[363] = {118, 111, 105, 100, 32, 83, 111, 102, 116, 109, 97, 120, 87, 97, 114, 112, 73, 109, 112, 108, 40, 76, 79, 65, 68, 44, 32, 83, 84, 79, 82, 69, 44, 32, 115, 105, 103, 110, 101, 100, 32, 108, 111, 110, 103, 44, 32, 115, 105, 103, 110, 101, 100, 32, 108, 111, 110, 103, 41, 32, 91, 119, 105, 116, 104, 32, 76, 79, 65, 68, 32, 61, 32, 66, 114, 111, 97, 100, 99, 97, 115, 116, 83, 99, 97, 108, 101, 77, 97, 115, 107, 76, 111, 97, 100, 60, 102, 108, 111, 97, 116, 44, 32, 102, 108, 111, 97, 116, 44, 32, 95, 95, 110, 118, 95, 98, 111, 111, 108, 44, 32, 51, 85, 76, 44, 32, 115, 105, 103, 110, 101, 100, 32, 105, 110, 116, 62, 59, 32, 83, 84, 79, 82, 69, 32, 61, 32, 68, 105, 114, 101, 99, 116, 83, 116, 111, 114, 101, 60, 102, 108, 111, 97, 116, 44, 32, 102, 108, 111, 97, 116, 62, 59, 32, 67, 111, 109, 112, 117, 116, 101, 84, 121, 112, 101, 32, 61, 32, 102, 108, 111, 97, 116, 59, 32, 105, 110, 116, 32, 112, 97, 99, 107, 95, 115, 105, 122, 101, 32, 61, 32, 49, 59, 32, 105, 110, 116, 32, 99, 111, 108, 115, 95, 112, 101, 114, 95, 116, 104, 114, 101, 97, 100, 32, 61, 32, 49, 56, 59, 32, 105, 110, 116, 32, 116, 104, 114, 101, 97, 100, 95, 103, 114, 111, 117, 112, 95, 119, 105, 100, 116, 104, 32, 61, 32, 51, 50, 59, 32, 105, 110, 116, 32, 114, 111, 119, 115, 95, 112, 101, 114, 95, 97, 99, 99, 101, 115, 115, 32, 61, 32, 49, 59, 32, 95, 95, 110, 118, 95, 98, 111, 111, 108, 32, 112, 97, 100, 100, 105, 110, 103, 32, 61, 32, 116, 114, 117, 101, 59, 32, 65, 108, 103, 111, 114, 105, 116, 104, 109, 32, 97, 108, 103, 111, 114, 105, 116, 104, 109, 32, 61, 32, 65, 108, 103, 111, 114, 105, 116, 104, 109, 58, 58, 107, 83, 111, 102, 116, 109, 97, 120, 93};
.global .align 1 .b8 __unnamed_403[364] = {118, 111, 105, 100, 32, 83, 111, 102, 116, 109, 97, 120, 87, 97, 114, 112, 73, 109, 112, 108, 40, 76, 79, 65, 68, 44, 32, 83, 84, 79, 82, 69, 44, 32, 115, 105, 103, 110, 101, 100, 32, 108, 111, 110, 103, 44, 32, 115, 105, 103, 110, 101, 100, 32, 108, 111, 110, 103, 41, 32, 91, 119, 105, 116, 104, 32, 76, 79, 65, 68, 32, 61, 32, 66, 114, 111, 97, 100, 99, 97, 115, 116, 83, 99, 97, 108, 101, 77, 97, 115, 107, 76, 111, 97, 100, 60, 102, 108, 111, 97, 116, 44, 32, 102, 108, 111, 97, 116, 44, 32, 95, 95, 110, 118, 95, 98, 111, 111, 108, 44, 32, 51, 85, 76, 44, 32, 115, 105, 103, 110, 101, 100, 32, 105, 110, 116, 62, 59, 32, 83, 84, 79, 82, 69, 32, 61, 32, 68, 105, 114, 101, 99, 116, 83, 116, 111, 114, 101, 60, 102, 108, 111, 97, 116, 44, 32, 102, 108, 111, 97, 116, 62, 59, 32, 67, 111, 109, 112, 117, 116, 101, 84, 121, 112, 101, 32, 61, 32, 102, 108, 111, 97, 116, 59, 32, 105, 110, 116, 32, 112, 97, 99, 107, 95, 115, 105, 122, 101, 32, 61, 32, 49, 59, 32, 105, 110, 116, 32, 99, 111, 108, 115, 95, 112, 101, 114, 95, 116, 104, 114, 101, 97, 100, 32, 61, 32, 49, 57, 59, 32, 105, 110, 116, 32, 116, 104, 114, 101, 97, 100, 95, 103, 114, 111, 117, 112, 95, 119, 105, 100, 116, 104, 32, 61, 32, 51, 50, 59, 32, 105, 110, 116, 32, 114, 111, 119, 115, 95, 112, 101, 114, 95, 97, 99, 99, 101, 115, 115, 32, 61, 32, 49, 59, 32, 95, 95, 110, 118, 95, 98, 111, 111, 108, 32, 112, 97, 100, 100, 105, 110, 103, 32, 61, 32, 102, 97, 108, 115, 101, 59, 32, 65, 108, 103, 111, 114, 105, 116, 104, 109, 32, 97, 108, 103, 111, 114, 105, 116, 104, 109, 32, 61, 32, 65, 108, 103, 111, 114, 105, 116, 104, 109, 58, 58, 107, 83, 111, 102, 116, 109, 97, 120, 93};
.global .align 1 .b8 __unnamed_404[363] = {118, 111, 105, 100, 32, 83, 111, 102, 116, 109, 97, 120, 87, 97, 114, 112, 73, 109, 112, 108, 40, 76, 79, 65, 68, 44, 32, 83, 84, 79, 82, 69, 44, 32, 115, 105, 103, 110, 101, 100, 32, 108, 111, 110, 103, 44, 32, 115, 105, 103, 110, 101, 100, 32, 108, 111, 110, 103, 41, 32, 91, 119, 105, 116, 104, 32, 76, 79, 65, 68, 32, 61, 32, 66, 114, 111, 97, 100, 99, 97, 115, 116, 83, 99, 97, 108, 101, 77, 97, 115, 107, 76, 111, 97, 100, 60, 102, 108, 111, 97, 116, 44, 32, 102, 108, 111, 97, 116, 44, 32, 95, 95, 110, 118, 95, 98, 111, 111, 108, 44, 32, 51, 85, 76, 44, 32, 115, 105, 103, 110, 101, 100, 32, 105, 110, 116, 62, 59, 32, 83, 84, 79, 82, 69, 32, 61, 32, 68, 105, 114, 101, 99, 116, 83, 116, 111, 114, 101, 60, 102, 108, 111, 97, 116, 44, 32, 102, 108, 111, 97, 116, 62, 59, 32, 67, 111, 109, 112, 117, 116, 101, 84, 121, 112, 101, 32, 61, 32, 102, 108, 111, 97, 116, 59, 32, 105, 110, 116, 32, 112, 97, 99, 107, 95, 115, 105, 122, 101, 32, 61, 32, 49, 59, 32, 105, 110, 116, 32, 99, 111, 108, 115, 95, 112, 101, 114, 95, 116, 104, 114, 101, 97, 100, 32, 61, 32, 49, 57, 59, 32, 105, 110, 116, 32, 116, 104, 114, 101, 97, 100, 95, 103, 114, 111, 117, 112, 95, 119, 105, 100, 116, 104, 32, 61, 32, 51, 50, 59, 32, 105, 110, 116, 32, 114, 111, 119, 115, 95, 112, 101, 114, 95, 97, 99, 99, 101, 115, 115, 32, 61, 32, 49, 59, 32, 95, 95, 110, 118, 95, 98, 111, 111, 108, 32, 112, 97, 100, 100, 105, 110, 103, 32, 61, 32, 116, 114, 117, 101, 59, 32, 65, 108, 103, 111, 114, 105, 116, 104, 109, 32, 97, 108, 103, 111, 114, 105, 116, 104, 109, 32, 61, 32, 65, 108, 103, 111, 114, 105, 116, 104, 109, 58, 58, 107, 83, 111, 102, 116, 109, 97, 120, 93};
.global .align 1 .b8 __unnamed_405[364] = {118, 111, 105, 100, 32, 83, 111, 102, 116, 109, 97, 120, 87, 97, 114, 112, 73, 109, 112, 108, 40, 76, 79, 65, 68, 44, 32, 83, 84, 79, 82, 69, 44, 32, 115, 105, 103, 110, 101, 100, 32, 108, 111, 110, 103, 44, 32, 115, 105, 103, 110, 101, 100, 32, 108, 111, 110, 103, 41, 32, 91, 119, 105, 116, 104, 32, 76, 79, 65, 68, 32, 61, 32, 66, 114, 111, 97, 100, 99, 97, 115, 116, 83, 99, 97, 108, 101, 77, 97, 115, 107, 76, 111, 97, 100, 60, 102, 108, 111, 97, 116, 44, 32, 102, 108, 111, 97, 116, 44, 32, 95, 95, 110, 118, 95, 98, 111, 111, 108, 44, 32, 51, 85, 76, 44, 32, 115, 105, 103, 110, 101, 100, 32, 105, 110, 116, 62, 59, 32, 83, 84, 79, 82, 69, 32, 61, 32, 68, 105, 114, 101, 99, 116, 83, 116, 111, 114, 101, 60, 102, 108, 111, 97, 116, 44, 32, 102, 108, 111, 97, 116, 62, 59, 32, 67, 111, 109, 112, 117, 116, 101, 84, 121, 112, 101, 32, 61, 32, 102, 108, 111, 97, 116, 59, 32, 105, 110, 116, 32, 112, 97, 99, 107, 95, 115, 105, 122, 101, 32, 61, 32, 49, 59, 32, 105, 110, 116, 32, 99, 111, 108, 115, 95, 112, 101, 114, 95, 116, 104, 114, 101, 97, 100, 32, 61, 32, 50, 48, 59, 32, 105, 110, 116, 32, 116, 104, 114, 101, 97, 100, 95, 103, 114, 111, 117, 112, 95, 119, 105, 100, 116, 104, 32, 61, 32, 51, 50, 59, 32, 105, 110, 116, 32, 114, 111, 119, 115, 95, 112, 101, 114, 95, 97, 99, 99, 101, 115, 115, 32, 61, 32, 49, 59, 32, 95, 95, 110, 118, 95, 98, 111, 111, 108, 32, 112, 97, 100, 100, 105, 110, 103, 32, 61, 32, 102, 97, 108, 115, 101, 59, 32, 65, 108, 103, 111, 114, 105, 116, 104, 109, 32, 97, 108, 103, 111, 114, 105, 116, 104, 109, 32, 61, 32, 65, 108, 103, 111, 114, 105, 116, 104, 109, 58, 58, 107, 83, 111, 102, 116, 109, 97, 120, 93};
.global .align 1 .b8 __unnamed_406[363] = {118, 111, 105, 100, 32, 83, 111, 102, 116, 109, 97, 120, 87, 97, 114, 112, 73, 109, 112, 108, 40, 76, 79, 65, 68, 44, 32, 83, 84, 79, 82, 69, 44, 32, 115, 105, 103, 110, 101, 100, 32, 108, 111, 110, 103, 44, 32, 115, 105, 103, 110, 101, 100, 32, 108, 111, 110, 103, 41, 32, 91, 119, 105, 116, 104, 32, 76, 79, 65, 68, 32, 61, 32, 66, 114, 111, 97, 100, 99, 97, 115, 116, 83, 99, 97, 108, 101, 77, 97, 115, 107, 76, 111, 97, 100, 60, 102, 108, 111, 97, 116, 44, 32, 102, 108, 111, 97, 116, 44, 32, 95, 95, 110, 118, 95, 98, 111, 111, 108, 44, 32, 51, 85, 76, 44, 32, 115, 105, 103, 110, 101, 100, 32, 105, 110, 116, 62, 59, 32, 83, 84, 79, 82, 69, 32, 61, 32, 68, 105, 114, 101, 99, 116, 83, 116, 111, 114, 101, 60, 102, 108, 111, 97, 116, 44, 32, 102, 108, 111, 97, 116, 62, 59, 32, 67, 111, 109, 112, 117, 116, 101, 84, 121, 112, 101, 32, 61, 32, 102, 108, 111, 97, 116, 59, 32, 105, 110, 116, 32, 112, 97, 99, 107, 95, 115, 105, 122, 101, 32, 61, 32, 49, 59, 32, 105, 110, 116, 32, 99, 111, 108, 115, 95, 112, 101, 114, 95, 116, 104, 114, 101, 97, 100, 32, 61, 32, 50, 48, 59, 32, 105, 110, 116, 32, 116, 104, 114, 101, 97, 100, 95, 103, 114, 111, 117, 112, 95, 119, 105, 100, 116, 104, 32, 61, 32, 51, 50, 59, 32, 105, 110, 116, 32, 114, 111, 119, 115, 95, 112, 101, 114, 95, 97, 99, 99, 101, 115, 115, 32, 61, 32, 49, 59, 32, 95, 95, 110, 118, 95, 98, 111, 111, 108, 32, 112, 97, 100, 100, 105, 110, 103, 32, 61, 32, 116, 114, 117, 101, 59, 32, 65, 108, 103, 111, 114, 105, 116, 104, 109, 32, 97, 108, 103, 111, 114, 105, 116, 104, 109, 32, 61, 32, 65, 108, 103, 111, 114, 105, 116, 104, 109, 58, 58, 107, 83, 111, 102, 116, 109, 97, 120, 93};
.global .align 1 .b8 __unnamed_407[364] = {118, 111, 105, 100, 32, 83, 111, 102, 116, 109, 97, 120, 87, 97, 114, 112, 73, 109, 112, 108, 40, 76, 79, 65, 68, 44, 32, 83, 84, 79, 82, 69, 44, 32, 115, 105, 103, 110, 101, 100, 32, 108, 111, 110, 103, 44, 32, 115, 105, 103, 110, 101, 100, 32, 108, 111, 110, 103, 41, 32, 91, 119, 105, 116, 104, 32, 76, 79, 65, 68, 32, 61, 32, 66, 114, 111, 97, 100, 99, 97, 115, 116, 83, 99, 97, 108, 101, 77, 97, 115, 107, 76, 111, 97, 100, 60, 102, 108, 111, 97, 116, 44, 32, 102, 108, 111, 97, 116, 44, 32, 95, 95, 110, 118, 95, 98, 111, 111, 108, 44, 32, 51, 85, 76, 44, 32, 115, 105, 103, 110, 101, 100, 32, 105, 110, 116, 62, 59, 32, 83, 84, 79, 82, 69, 32, 61, 32, 68, 105, 114, 101, 99, 116, 83, 116, 111, 114, 101, 60, 102, 108, 111, 97, 116, 44, 32, 102, 108, 111, 97, 116, 62, 59, 32, 67, 111, 109, 112, 117, 116, 101, 84, 121, 112, 101, 32, 61, 32, 102, 108, 111, 97, 116, 59, 32, 105, 110, 116, 32, 112, 97, 99, 107, 95, 115, 105, 122, 101, 32, 61, 32, 49, 59, 32, 105, 110, 116, 32, 99, 111, 108, 115, 95, 112, 101, 114, 95, 116, 104, 114, 101, 97, 100, 32, 61, 32, 50, 49, 59, 32, 105, 110, 116, 32, 116, 104, 114, 101, 97, 100, 95, 103, 114, 111, 117, 112, 95, 119, 105, 100, 116, 104, 32, 61, 32, 51, 50, 59, 32, 105, 110, 116, 32, 114, 111, 119, 115, 95, 112, 101, 114, 95, 97, 99, 99, 101, 115, 115, 32, 61, 32, 49, 59, 32, 95, 95, 110, 118, 95, 98, 111, 111, 108, 32, 112, 97, 100, 100, 105, 110, 103, 32, 61, 32, 102, 97, 108, 115, 101, 59, 32, 65, 108, 103, 111, 114, 105, 116, 104, 109, 32, 97, 108, 103, 111, 114, 105, 116, 104, 109, 32, 61, 32, 65, 108, 103, 111, 114, 105, 116, 104, 109, 58, 58, 107, 83, 111, 102, 116, 109, 97, 120, 93};
.global .align 1 .b8 __unnamed_408[363] = {118, 111, 105, 100, 32, 83, 111, 102, 116, 109, 97, 120, 87, 97, 114, 112, 73, 109, 112, 108, 40, 76, 79, 65, 68, 44, 32, 83, 84, 79, 82, 69, 44, 32, 115, 105, 103, 110, 101, 100, 32, 108, 111, 110, 103, 44, 32, 115, 105, 103, 110, 101, 100, 32, 108, 111, 110, 103, 41, 32, 91, 119, 105, 116, 104, 32, 76, 79, 65, 68, 32, 61, 32, 66, 114, 111, 97, 100, 99, 97, 115, 116, 83, 99, 97, 108, 101, 77, 97, 115, 107, 76, 111, 97, 100, 60, 102, 108, 111, 97, 116, 44, 32, 102, 108, 111, 97, 116, 44, 32, 95, 95, 110, 118, 95, 98, 111, 111, 108, 44, 32, 51, 85, 76, 44, 32, 115, 105, 103, 110, 101, 100, 32, 105, 110, 116, 62, 59, 32, 83, 84, 79, 82, 69, 32, 61, 32, 68, 105, 114, 101, 99, 116, 83, 116, 111, 114, 101, 60, 102, 108, 111, 97, 116, 44, 32, 102, 108, 111, 97, 116, 62, 59, 32, 67, 111, 109, 112, 117, 116, 101, 84, 121, 112, 101, 32, 61, 32, 102, 108, 111, 97, 116, 59, 32, 105, 110, 116, 32, 112, 97, 99, 107, 95, 115, 105, 122, 101, 32, 61, 32, 49, 59, 32, 105, 110, 116, 32, 99, 111, 108, 115, 95, 112, 101, 114, 95, 116, 104, 114, 101, 97, 100, 32, 61, 32, 50, 49, 59, 32, 105, 110, 116, 32, 116, 104, 114, 101, 97, 100, 95, 103, 114, 111, 117, 112, 95, 119, 105, 100, 116, 104, 32, 61, 32, 51, 50, 59, 32, 105, 110, 116, 32, 114, 111, 119, 115, 95, 112, 101, 114, 95, 97, 99, 99, 101, 115, 115, 32, 61, 32, 49, 59, 32, 95, 95, 110, 118, 95, 98, 111, 111, 108, 32, 112, 97, 100, 100, 105, 110, 103, 32, 61, 32, 116, 114, 117, 101, 59, 32, 65, 108, 103, 111, 114, 105, 116, 104, 109, 32, 97, 108, 103, 111, 114, 105, 116, 104, 109, 32, 61, 32, 65, 108, 103, 111, 114, 105, 116, 104, 109, 58, 58, 107, 83, 111, 102, 116, 109, 97, 120, 93};
.global .align 1 .b8 __unnamed_409[364] = {118, 111, 105, 100, 32, 83, 111, 102, 116, 109, 97, 120, 87, 97, 114, 112, 73, 109, 112, 108, 40, 76, 79, 65, 68, 44, 32, 83, 84, 79, 82, 69, 44, 32, 115, 105, 103, 110, 101, 100, 32, 108, 111, 110, 103, 44, 32, 115, 105, 103, 110, 101, 100, 32, 108, 111, 110, 103, 41, 32, 91, 119, 105, 116, 104, 32, 76, 79, 65, 68, 32, 61, 32, 66, 114, 111, 97, 100, 99, 97, 115, 116, 83, 99, 97, 108, 101, 77, 97, 115, 107, 76, 111, 97, 100, 60, 102, 108, 111, 97, 116, 44, 32, 102, 108, 111, 97, 116, 44, 32, 95, 95, 110, 118, 95, 98, 111, 111, 108, 44, 32, 51, 85, 76, 44, 32, 115, 105, 103, 110, 101, 100, 32, 105, 110, 116, 62, 59, 32, 83, 84, 79, 82, 69, 32, 61, 32, 68, 105, 114, 101, 99, 116, 83, 116, 111, 114, 101, 60, 102, 108, 111, 97, 116, 44, 32, 102, 108, 111, 97, 116, 62, 59, 32, 67, 111, 109, 112, 117, 116, 101, 84, 121, 112, 101, 32, 61, 32, 102, 108, 111, 97, 116, 59, 32, 105, 110, 116, 32, 112, 97, 99, 107, 95, 115, 105, 122, 101, 32, 61, 32, 49, 59, 32, 105, 110, 116, 32, 99, 111, 108, 115, 95, 112, 101, 114, 95, 116, 104, 114, 101, 97, 100, 32, 61, 32, 50, 50, 59, 32, 105, 110, 116, 32, 116, 104, 114, 101, 97, 100, 95, 103, 114, 111, 117, 112, 95, 119, 105, 100, 116, 104, 32, 61, 32, 51, 50, 59, 32, 105, 110, 116, 32, 114, 111, 119, 115, 95, 112, 101, 114, 95, 97, 99, 99, 101, 115, 115, 32, 61, 32, 49, 59, 32, 95, 95, 110, 118, 95, 98, 111, 111, 108, 32, 112, 97, 100, 100, 105, 110, 103, 32, 61, 32, 102, 97, 108, 115, 101, 59, 32, 65, 108, 103, 111, 114, 105, 116, 104, 109, 32, 97, 108, 103, 111, 114, 105, 116, 104, 109, 32, 61, 32, 65, 108, 103, 111, 114, 105, 116, 104, 109, 58, 58, 107, 83, 111, 102, 116, 109, 97, 120, 93};
.global .align 1 .b8 __unnamed_410[363] = {118, 111, 105, 100, 32, 83, 111, 102, 116, 109, 97, 120, 87, 97, 114, 112, 73, 109, 112, 108, 40, 76, 79, 65, 68, 44, 32, 83, 84, 79, 82, 69, 44, 32, 115, 105, 103, 110, 101, 100, 32, 108, 111, 110, 103, 44, 32, 115, 105, 103, 110, 101, 100, 32, 108, 111, 110, 103, 41, 32, 91, 119, 105, 116, 104, 32, 76, 79, 65, 68, 32, 61, 32, 66, 114, 111, 97, 100, 99, 97, 115, 116, 83, 99, 97, 108, 101, 77, 97, 115, 107, 76, 111, 97, 100, 60, 102, 108, 111, 97, 116, 44, 32, 102, 108, 111, 97, 116, 44, 32, 95, 95, 110, 118, 95, 98, 111, 111, 108, 44, 32, 51, 85, 76, 44, 32, 115, 105, 103, 110, 101, 100, 32, 105, 110, 116, 62, 59, 32, 83, 84, 79, 82, 69, 32, 61, 32, 68, 105, 114, 101, 99, 116, 83, 116, 111, 114, 101, 60, 102, 108, 111, 97, 116, 44, 32, 102, 108, 111, 97, 116, 62, 59, 32, 67, 111, 109, 112, 117, 116, 101, 84, 121, 112, 101, 32, 61, 32, 102, 108, 111, 97, 116, 59, 32, 105, 110, 116, 32, 112, 97, 99, 107, 95, 115, 105, 122, 101, 32, 61, 32, 49, 59, 32, 105, 110, 116, 32, 99, 111, 108, 115, 95, 112, 101, 114, 95, 116, 104, 114, 101, 97, 100, 32, 61, 32, 50, 50, 59, 32, 105, 110, 116, 32, 116, 104, 114, 101, 97, 100, 95, 103, 114, 111, 117, 112, 95, 119, 105, 100, 116, 104, 32, 61, 32, 51, 50, 59, 32, 105, 110, 116, 32, 114, 111, 119, 115, 95, 112, 101, 114, 95, 97, 99, 99, 101, 115, 115, 32, 61, 32, 49, 59, 32, 95, 95, 110, 118, 95, 98, 111, 111, 108, 32, 112, 97, 100, 100, 105, 110, 103, 32, 61, 32, 116, 114, 117, 101, 59, 32, 65, 108, 103, 111, 114, 105, 116, 104, 109, 32, 97, 108, 103, 111, 114, 105, 116, 104, 109, 32, 61, 32, 65, 108, 103, 111, 114, 105, 116, 104, 109, 58, 58, 107, 83, 111, 102, 116, 109, 97, 120, 93};
.global .align 1 .b8 __unnamed_411[364] = {118, 111, 105, 100, 32, 83, 111, 102, 116, 109, 97, 120, 87, 97, 114, 112, 73, 109, 112, 108, 40, 76, 79, 65, 68, 44, 32, 83, 84, 79, 82, 69, 44, 32, 115, 105, 103, 110, 101, 100, 32, 108, 111, 110, 103, 44, 32, 115, 105, 103, 110, 101, 100, 32, 108, 111, 110, 103, 41, 32, 91, 119, 105, 116, 104, 32, 76, 79, 65, 68, 32, 61, 32, 66, 114, 111, 97, 100, 99, 97, 115, 116, 83, 99, 97, 108, 101, 77, 97, 115, 107, 76, 111, 97, 100, 60, 102, 108, 111, 97, 116, 44, 32, 102, 108, 111, 97, 116, 44, 32, 95, 95, 110, 118, 95, 98, 111, 111, 108, 44, 32, 51, 85, 76, 44, 32, 115, 105, 103, 110, 101, 100, 32, 105, 110, 116, 62, 59, 32, 83, 84, 79, 82, 69, 32, 61, 32, 68, 105, 114, 101, 99, 116, 83, 116, 111, 114, 101, 60, 102, 108, 111, 97, 116, 44, 32, 102, 108, 111, 97, 116, 62, 59, 32, 67, 111, 109, 112, 117, 116, 101, 84, 121, 112, 101, 32, 61, 32, 102, 108, 111, 97, 116, 59, 32, 105, 110, 116, 32, 112, 97, 99, 107, 95, 115, 105, 122, 101, 32, 61, 32, 49, 59, 32, 105, 110, 116, 32, 99, 111, 108, 115, 95, 112, 101, 114, 95, 116, 104, 114, 101, 97, 100, 32, 61, 32, 50, 51, 59, 32, 105, 110, 116, 32, 116, 104, 114, 101, 97, 100, 95, 103, 114, 111, 117, 112, 95, 119, 105, 100, 116, 104, 32, 61, 32, 51, 50, 59, 32, 105, 110, 116, 32, 114, 111, 119, 115, 95, 112, 101, 114, 95, 97, 99, 99, 101, 115, 115, 32, 61, 32, 49, 59, 32, 95, 95, 110, 118, 95, 98, 111, 111, 108, 32, 112, 97, 100, 100, 105, 110, 103, 32, 61, 32, 102, 97, 108, 115, 101, 59, 32, 65, 108, 103, 111, 114, 105, 116, 104, 109, 32, 97, 108, 103, 111, 114, 105, 116, 104, 109, 32, 61, 32, 65, 108, 103, 111, 114, 105, 116, 104, 109, 58, 58, 107, 83, 111, 102, 116, 109, 97, 120, 93};
.global .align 1 .b8 __unnamed_412[363] = {118, 111, 105, 100, 32, 83, 111, 102, 116, 109, 97, 120, 87, 97, 114, 112, 73, 109, 112, 108, 40, 76, 79, 65, 68, 44, 32, 83, 84, 79, 82, 69, 44, 32, 115, 105, 103, 110, 101, 100, 32, 108, 111, 110, 103, 44, 32, 115, 105, 103, 110, 101, 100, 32, 108, 111, 110, 103, 41, 32, 91, 119, 105, 116, 104, 32, 76, 79, 65, 68, 32, 61, 32, 66, 114, 111, 97, 100, 99, 97, 115, 116, 83, 99, 97, 108, 101, 77, 97, 115, 107, 76, 111, 97, 100, 60, 102, 108, 111, 97, 116, 44, 32, 102, 108, 111, 97, 116, 44, 32, 95, 95, 110, 118, 95, 98, 111, 111, 108, 44, 32, 51, 85, 76, 44, 32, 115, 105, 103, 110, 101, 100, 32, 105, 110, 116, 62, 59, 32, 83, 84, 79, 82, 69, 32, 61, 32, 68, 105, 114, 101, 99, 116, 83, 116, 111, 114, 101, 60, 102, 108, 111, 97, 116, 44, 32, 102, 108, 111, 97, 116, 62, 59, 32, 67, 111, 109, 112, 117, 116, 101, 84, 121, 112, 101, 32, 61, 32, 102, 108, 111, 97, 116, 59, 32, 105, 110, 116, 32, 112, 97, 99, 107, 95, 115, 105, 122, 101, 32, 61, 32, 49, 59, 32, 105, 110, 116, 32, 99, 111, 108, 115, 95, 112, 101, 114, 95, 116, 104, 114, 101, 97, 100, 32, 61, 32, 50, 51, 59, 32, 105, 110, 116, 32, 116, 104, 114, 101, 97, 100, 95, 103, 114, 111, 117, 112, 95, 119, 105, 100, 116, 104, 32, 61, 32, 51, 50, 59, 32, 105, 110, 116, 32, 114, 111, 119, 115, 95, 112, 101, 114, 95, 97, 99, 99, 101, 115, 115, 32, 61, 32, 49, 59, 32, 95, 95, 110, 118, 95, 98, 111, 111, 108, 32, 112, 97, 100, 100, 105, 110, 103, 32, 61, 32, 116, 114, 117, 101, 59, 32, 65, 108, 103, 111, 114, 105, 116, 104, 109, 32, 97, 108, 103, 111, 114, 105, 116, 104, 109, 32, 61, 32, 65, 108, 103, 111, 114, 105, 116, 104, 109, 58, 58, 107, 83, 111, 102, 116, 109, 97, 120, 93};
.global .align 1 .b8 __unnamed_413[364] = {118, 111, 105, 100, 32, 83, 111, 102, 116, 109, 97, 120, 87, 97, 114, 112, 73, 109, 112, 108, 40, 76, 79, 65, 68, 44, 32, 83, 84, 79, 82, 69, 44, 32, 115, 105, 103, 110, 101, 100, 32, 108, 111, 110, 103, 44, 32, 115, 105, 103, 110, 101, 100, 32, 108, 111, 110, 103, 41, 32, 91, 119, 105, 116, 104, 32, 76, 79, 65, 68, 32, 61, 32, 66, 114, 111, 97, 100, 99, 97, 115, 116, 83, 99, 97, 108, 101, 77, 97, 115, 107, 76, 111, 97, 100, 60, 102, 108, 111, 97, 116, 44, 32, 102, 108, 111, 97, 116, 44, 32, 95, 95, 110, 118, 95, 98, 111, 111, 108, 44, 32, 51, 85, 76, 44, 32, 115, 105, 103, 110, 101, 100, 32, 105, 110, 116, 62, 59, 32, 83, 84, 79, 82, 69, 32, 61, 32, 68, 105, 114, 101, 99, 116, 83, 116, 111, 114, 101, 60, 102, 108, 111, 97, 116, 44, 32, 102, 108, 111, 97, 116, 62, 59, 32, 67, 111, 109, 112, 117, 116, 101, 84, 121, 112, 101, 32, 61, 32, 102, 108, 111, 97, 116, 59, 32, 105, 110, 116, 32, 112, 97, 99, 107, 95, 115, 105, 122, 101, 32, 61, 32, 49, 59, 32, 105, 110, 116, 32, 99, 111, 108, 115, 95, 112, 101, 114, 95, 116, 104, 114, 101, 97, 100, 32, 61, 32, 50, 52, 59, 32, 105, 110, 116, 32, 116, 104, 114, 101, 97, 100, 95, 103, 114, 111, 117, 112, 95, 119, 105, 100, 116, 104, 32, 61, 32, 51, 50, 59, 32, 105, 110, 116, 32, 114, 111, 119, 115, 95, 112, 101, 114, 95, 97, 99, 99, 101, 115, 115, 32, 61, 32, 49, 59, 32, 95, 95, 110, 118, 95, 98, 111, 111, 108, 32, 112, 97, 100, 100, 105, 110, 103, 32, 61, 32, 102, 97, 108, 115, 101, 59, 32, 65, 108, 103, 111, 114, 105, 116, 104, 109, 32, 97, 108, 103, 111, 114, 105, 116, 104, 109, 32, 61, 32, 65, 108, 103, 111, 114, 105, 116, 104, 109, 58, 58, 107, 83, 111, 102, 116, 109, 97, 120, 93};
.global .align 1 .b8 __unnamed_414[363] = {118, 111, 105, 100, 32, 83, 111, 102, 116, 109, 97, 120, 87, 97, 114, 112, 73, 109, 112, 108, 40, 76, 79, 65, 68, 44, 32, 83, 84, 79, 82, 69, 44, 32, 115, 105, 103, 110, 101, 100, 32, 108, 111, 110, 103, 44, 32, 115, 105, 103, 110, 101, 100, 32, 108, 111, 110, 103, 41, 32, 91, 119, 105, 116, 104, 32, 76, 79, 65, 68, 32, 61, 32, 66, 114, 111, 97, 100, 99, 97, 115, 116, 83, 99, 97, 108, 101, 77, 97, 115, 107, 76, 111, 97, 100, 60, 102, 108, 111, 97, 116, 44, 32, 102, 108, 111, 97, 116, 44, 32, 95, 95, 110, 118, 95, 98, 111, 111, 108, 44, 32, 51, 85, 76, 44, 32, 115, 105, 103, 110, 101, 100, 32, 105, 110, 116, 62, 59, 32, 83, 84, 79, 82, 69, 32, 61, 32, 68, 105, 114, 101, 99, 116, 83, 116, 111, 114, 101, 60, 102, 108, 111, 97, 116, 44, 32, 102, 108, 111, 97, 116, 62, 59, 32, 67, 111, 109, 112, 117, 116, 101, 84, 121, 112, 101, 32, 61, 32, 102, 108, 111, 97, 116, 59, 32, 105, 110, 116, 32, 112, 97, 99, 107, 95, 115, 105, 122, 101, 32, 61, 32, 49, 59, 32, 105, 110, 116, 32, 99, 111, 108, 115, 95, 112, 101, 114, 95, 116, 104, 114, 101, 97, 100, 32, 61, 32, 50, 52, 59, 32, 105, 110, 116, 32, 116, 104, 114, 101, 97, 100, 95, 103, 114, 111, 117, 112, 95, 119, 105, 100, 116, 104, 32, 61, 32, 51, 50, 59, 32, 105, 110, 116, 32, 114, 111, 119, 115, 95, 112, 101, 114, 95, 97, 99, 99, 101, 115, 115, 32, 61, 32, 49, 59, 32, 95, 95, 110, 118, 95, 98, 111, 111, 108, 32, 112, 97, 100, 100, 105, 110, 103, 32, 61, 32, 116, 114, 117, 101, 59, 32, 65, 108, 103, 111, 114, 105, 116, 104, 109, 32, 97, 108, 103, 111, 114, 105, 116, 104, 109, 32, 61, 32, 65, 108, 103, 111, 114, 105, 116, 104, 109, 58, 58, 107, 83, 111, 102, 116, 109, 97, 120, 93};
.global .align 1 .b8 __unnamed_415[364] = {118, 111, 105, 100, 32, 83, 111, 102, 116, 109, 97, 120, 87, 97, 114, 112, 73, 109, 112, 108, 40, 76, 79, 65, 68, 44, 32, 83, 84, 79, 82, 69, 44, 32, 115, 105, 103, 110, 101, 100, 32, 108, 111, 110, 103, 44, 32, 115, 105, 103, 110, 101, 100, 32, 108, 111, 110, 103, 41, 32, 91, 119, 105, 116, 104, 32, 76, 79, 65, 68, 32, 61, 32, 66, 114, 111, 97, 100, 99, 97, 115, 116, 83, 99, 97, 108, 101, 77, 97, 115, 107, 76, 111, 97, 100, 60, 102, 108, 111, 97, 116, 44, 32, 102, 108, 111, 97, 116, 44, 32, 95, 95, 110, 118, 95, 98, 111, 111, 108, 44, 32, 51, 85, 76, 44, 32, 115, 105, 103, 110, 101, 100, 32, 105, 110, 116, 62, 59, 32, 83, 84, 79, 82, 69, 32, 61, 32, 68, 105, 114, 101, 99, 116, 83, 116, 111, 114, 101, 60, 102, 108, 111, 97, 116, 44, 32, 102, 108, 111, 97, 116, 62, 59, 32, 67, 111, 109, 112, 117, 116, 101, 84, 121, 112, 101, 32, 61, 32, 102, 108, 111, 97, 116, 59, 32, 105, 110, 116, 32, 112, 97, 99, 107, 95, 115, 105, 122, 101, 32, 61, 32, 49, 59, 32, 105, 110, 116, 32, 99, 111, 108, 115, 95, 112, 101, 114, 95, 116, 104, 114, 101, 97, 100, 32, 61, 32, 50, 53, 59, 32, 105, 110, 116, 32, 116, 104, 114, 101, 97, 100, 95, 103, 114, 111, 117, 112, 95, 119, 105, 100, 116, 104, 32, 61, 32, 51, 50, 59, 32, 105, 110, 116, 32, 114, 111, 119, 115, 95, 112, 101, 114, 95, 97, 99, 99, 101, 115, 115, 32, 61, 32, 49, 59, 32, 95, 95, 110, 118, 95, 98, 111, 111, 108, 32, 112, 97, 100, 100, 105, 110, 103, 32, 61, 32, 102, 97, 108, 115, 101, 59, 32, 65, 108, 103, 111, 114, 105, 116, 104, 109, 32, 97, 108, 103, 111, 114, 105, 116, 104, 109, 32, 61, 32, 65, 108, 103, 111, 114, 105, 116, 104, 109, 58, 58, 107, 83, 111, 102, 116, 109, 97, 120, 93};
.global .align 1 .b8 __unnamed_416[363] = {118, 111, 105, 100, 32, 83, 111, 102, 116, 109, 97, 120, 87, 97, 114, 112, 73, 109, 112, 108, 40, 76, 79, 65, 68, 44, 32, 83, 84, 79, 82, 69, 44, 32, 115, 105, 103, 110, 101, 100, 32, 108, 111, 110, 103, 44, 32, 115, 105, 103, 110, 101, 100, 32, 108, 111, 110, 103, 41, 32, 91, 119, 105, 116, 104, 32, 76, 79, 65, 68, 32, 61, 32, 66, 114, 111, 97, 100, 99, 97, 115, 116, 83, 99, 97, 108, 101, 77, 97, 115, 107, 76, 111, 97, 100, 60, 102, 108, 111, 97, 116, 44, 32, 102, 108, 111, 97, 116, 44, 32, 95, 95, 110, 118, 95, 98, 111, 111, 108, 44, 32, 51, 85, 76, 44, 32, 115, 105, 103, 110, 101, 100, 32, 105, 110, 116, 62, 59, 32, 83, 84, 79, 82, 69, 32, 61, 32, 68, 105, 114, 101, 99, 116, 83, 116, 111, 114, 101, 60, 102, 108, 111, 97, 116, 44, 32, 102, 108, 111, 97, 116, 62, 59, 32, 67, 111, 109, 112, 117, 116, 101, 84, 121, 112, 101, 32, 61, 32, 102, 108, 111, 97, 116, 59, 32, 105, 110, 116, 32, 112, 97, 99, 107, 95, 115, 105, 122, 101, 32, 61, 32, 49, 59, 32, 105, 110, 116, 32, 99, 111, 108, 115, 95, 112, 101, 114, 95, 116, 104, 114, 101, 97, 100, 32, 61, 32, 50, 53, 59, 32, 105, 110, 116, 32, 116, 104, 114, 101, 97, 100, 95, 103, 114, 111, 117, 112, 95, 119, 105, 100, 116, 104, 32, 61, 32, 51, 50, 59, 32, 105, 110, 116, 32, 114, 111, 119, 115, 95, 112, 101, 114, 95, 97, 99, 99, 101, 115, 115, 32, 61, 32, 49, 59, 32, 95, 95, 110, 118, 95, 98, 111, 111, 108, 32, 112, 97, 100, 100, 105, 110, 103, 32, 61, 32, 116, 114, 117, 101, 59, 32, 65, 108, 103, 111, 114, 105, 116, 104, 109, 32, 97, 108, 103, 111, 114, 105, 116, 104, 109, 32, 61, 32, 65, 108, 103, 111, 114, 105, 116, 104, 109, 58, 58, 107, 83, 111, 102, 116, 109, 97, 120, 93};
.global .align 1 .b8 __unnamed_417[364] = {118, 111, 105, 100, 32, 83, 111, 102, 116, 109, 97, 120, 87, 97, 114, 112, 73, 109, 112, 108, 40, 76, 79, 65, 68, 44, 32, 83, 84, 79, 82, 69, 44, 32, 115, 105, 103, 110, 101, 100, 32, 108, 111, 110, 103, 44, 32, 115, 105, 103, 110, 101, 100, 32, 108, 111, 110, 103, 41, 32, 91, 119, 105, 116, 104, 32, 76, 79, 65, 68, 32, 61, 32, 66, 114, 111, 97, 100, 99, 97, 115, 116, 83, 99, 97, 108, 101, 77, 97, 115, 107, 76, 111, 97, 100, 60, 102, 108, 111, 97, 116, 44, 32, 102, 108, 111, 97, 116, 44, 32, 95, 95, 110, 118, 95, 98, 111, 111, 108, 44, 32, 51, 85, 76, 44, 32, 115, 105, 103, 110, 101, 100, 32, 105, 110, 116, 62, 59, 32, 83, 84, 79, 82, 69, 32, 61, 32, 68, 105, 114, 101, 99, 116, 83, 116, 111, 114, 101, 60, 102, 108, 111, 97, 116, 44, 32, 102, 108, 111, 97, 116, 62, 59, 32, 67, 111, 109, 112, 117, 116, 101, 84, 121, 112, 101, 32, 61, 32, 102, 108, 111, 97, 116, 59, 32, 105, 110, 116, 32, 112, 97, 99, 107, 95, 115, 105, 122, 101, 32, 61, 32, 49, 59, 32, 105, 110, 116, 32, 99, 111, 108, 115, 95, 112, 101, 114, 95, 116, 104, 114, 101, 97, 100, 32, 61, 32, 50, 54, 59, 32, 105, 110, 116, 32, 116, 104, 114, 101, 97, 100, 95, 103, 114, 111, 117, 112, 95, 119, 105, 100, 116, 104, 32, 61, 32, 51, 50, 59, 32, 105, 110, 116, 32, 114, 111, 119, 115, 95, 112, 101, 114, 95, 97, 99, 99, 101, 115, 115, 32, 61, 32, 49, 59, 32, 95, 95, 110, 118, 95, 98, 111, 111, 108, 32, 112, 97, 100, 100, 105, 110, 103, 32, 61, 32, 102, 97, 108, 115, 101, 59, 32, 65, 108, 103, 111, 114, 105, 116, 104, 109, 32, 97, 108, 103, 111, 114, 105, 116, 104, 109, 32, 61, 32, 65, 108, 103, 111, 114, 105, 116, 104, 109, 58, 58, 107, 83, 111, 102, 116, 109, 97, 120, 93};
.global .align 1 .b8 __unnamed_418[363] = {118, 111, 105, 100, 32, 83, 111, 102, 116, 109, 97, 120, 87, 97, 114, 112, 73, 109, 112, 108, 40, 76, 79, 65, 68, 44, 32, 83, 84, 79, 82, 69, 44, 32, 115, 105, 103, 110, 101, 100, 32, 108, 111, 110, 103, 44, 32, 115, 105, 103, 110, 101, 100, 32, 108, 111, 110, 103, 41, 32, 91, 119, 105, 116, 104, 32, 76, 79, 65, 68, 32, 61, 32, 66, 114, 111, 97, 100, 99, 97, 115, 116, 83, 99, 97, 108, 101, 77, 97, 115, 107, 76, 111, 97, 100, 60, 102, 108, 111, 97, 116, 44, 32, 102, 108, 111, 97, 116, 44, 32, 95, 95, 110, 118, 95, 98, 111, 111, 108, 44, 32, 51, 85, 76, 44, 32, 115, 105, 103, 110, 101, 100, 32, 105, 110, 116, 62, 59, 32, 83, 84, 79, 82, 69, 32, 61, 32, 68, 105, 114, 101, 99, 116, 83, 116, 111, 114, 101, 60, 102, 108, 111, 97, 116, 44, 32, 102, 108, 111, 97, 116, 62, 59, 32, 67, 111, 109, 112, 117, 116, 101, 84, 121, 112, 101, 32, 61, 32, 102, 108, 111, 97, 116, 59, 32, 105, 110, 116, 32, 112, 97, 99, 107, 95, 115, 105, 122, 101, 32, 61, 32, 49, 59, 32, 105, 110, 116, 32, 99, 111, 108, 115, 95, 112, 101, 114, 95, 116, 104, 114, 101, 97, 100, 32, 61, 32, 50, 54, 59, 32, 105, 110, 116, 32, 116, 104, 114, 101, 97, 100, 95, 103, 114, 111, 117, 112, 95, 119, 105, 100, 116, 104, 32, 61, 32, 51, 50, 59, 32, 105, 110, 116, 32, 114, 111, 119, 115, 95, 112, 101, 114, 95, 97, 99, 99, 101, 115, 115, 32, 61, 32, 49, 59, 32, 95, 95, 110, 118, 95, 98, 111, 111, 108, 32, 112, 97, 100, 100, 105, 110, 103, 32, 61, 32, 116, 114, 117, 101, 59, 32, 65, 108, 103, 111, 114, 105, 116, 104, 109, 32, 97, 108, 103, 111, 114, 105, 116, 104, 109, 32, 61, 32, 65, 108, 103, 111, 114, 105, 116, 104, 109, 58, 58, 107, 83, 111, 102, 116, 109, 97, 120, 93};
.global .align 1 .b8 __unnamed_419[364] = {118, 111, 105, 100, 32, 83, 111, 102, 116, 109, 97, 120, 87, 97, 114, 112, 73, 109, 112, 108, 40, 76, 79, 65, 68, 44, 32, 83, 84, 79, 82, 69, 44, 32, 115, 105, 103, 110, 101, 100, 32, 108, 111, 110, 103, 44, 32, 115, 105, 103, 110, 101, 100, 32, 108, 111, 110, 103, 41, 32, 91, 119, 105, 116, 104, 32, 76, 79, 65, 68, 32, 61, 32, 66, 114, 111, 97, 100, 99, 97, 115, 116, 83, 99, 97, 108, 101, 77, 97, 115, 107, 76, 111, 97, 100, 60, 102, 108, 111, 97, 116, 44, 32, 102, 108, 111, 97, 116, 44, 32, 95, 95, 110, 118, 95, 98, 111, 111, 108, 44, 32, 51, 85, 76, 44, 32, 115, 105, 103, 110, 101, 100, 32, 105, 110, 116, 62, 59, 32, 83, 84, 79, 82, 69, 32, 61, 32, 68, 105, 114, 101, 99, 116, 83, 116, 111, 114, 101, 60, 102, 108, 111, 97, 116, 44, 32, 102, 108, 111, 97, 116, 62, 59, 32, 67, 111, 109, 112, 117, 116, 101, 84, 121, 112, 101, 32, 61, 32, 102, 108, 111, 97, 116, 59, 32, 105, 110, 116, 32, 112, 97, 99, 107, 95, 115, 105, 122, 101, 32, 61, 32, 49, 59, 32, 105, 110, 116, 32, 99, 111, 108, 115, 95, 112, 101, 114, 95, 116, 104, 114, 101, 97, 100, 32, 61, 32, 50, 55, 59, 32, 105, 110, 116, 32, 116, 104, 114, 101, 97, 100, 95, 103, 114, 111, 117, 112, 95, 119, 105, 100, 116, 104, 32, 61, 32, 51, 50, 59, 32, 105, 110, 116, 32, 114, 111, 119, 115, 95, 112, 101, 114, 95, 97, 99, 99, 101, 115, 115, 32, 61, 32, 49, 59, 32, 95, 95, 110, 118, 95, 98, 111, 111, 108, 32, 112, 97, 100, 100, 105, 110, 103, 32, 61, 32, 102, 97, 108, 115, 101, 59, 32, 65, 108, 103, 111, 114, 105, 116, 104, 109, 32, 97, 108, 103, 111, 114, 105, 116, 104, 109, 32, 61, 32, 65, 108, 103, 111, 114, 105, 116, 104, 109, 58, 58, 107, 83, 111, 102, 116, 109, 97, 120, 93};
.global .align 1 .b8 __unnamed_420[363] = {118, 111, 105, 100, 32, 83, 111, 102, 116, 109, 97, 120, 87, 97, 114, 112, 73, 109, 112, 108, 40, 76, 79, 65, 68, 44, 32, 83, 84, 79, 82, 69, 44, 32, 115, 105, 103, 110, 101, 100, 32, 108, 111, 110, 103, 44, 32, 115, 105, 103, 110, 101, 100, 32, 108, 111, 110, 103, 41, 32, 91, 119, 105, 116, 104, 32, 76, 79, 65, 68, 32, 61, 32, 66, 114, 111, 97, 100, 99, 97, 115, 116, 83, 99, 97, 108, 101, 77, 97, 115, 107, 76, 111, 97, 100, 60, 102, 108, 111, 97, 116, 44, 32, 102, 108, 111, 97, 116, 44, 32, 95, 95, 110, 118, 95, 98, 111, 111, 108, 44, 32, 51, 85, 76, 44, 32, 115, 105, 103, 110, 101, 100, 32, 105, 110, 116, 62, 59, 32, 83, 84, 79, 82, 69, 32, 61, 32, 68, 105, 114, 101, 99, 116, 83, 116, 111, 114, 101, 60, 102, 108, 111, 97, 116, 44, 32, 102, 108, 111, 97, 116, 62, 59, 32, 67, 111, 109, 112, 117, 116, 101, 84, 121, 112, 101, 32, 61, 32, 102, 108, 111, 97, 116, 59, 32, 105, 110, 116, 32, 112, 97, 99, 107, 95, 115, 105, 122, 101, 32, 61, 32, 49, 59, 32, 105, 110, 116, 32, 99, 111, 108, 115, 95, 112, 101, 114, 95, 116, 104, 114, 101, 97, 100, 32, 61, 32, 50, 55, 59, 32, 105, 110, 116, 32, 116, 104, 114, 101, 97, 100, 95, 103, 114, 111, 117, 112, 95, 119, 105, 100, 116, 104, 32, 61, 32, 51, 50, 59, 32, 105, 110, 116, 32, 114, 111, 119, 115, 95, 112, 101, 114, 95, 97, 99, 99, 101, 115, 115, 32, 61, 32, 49, 59, 32, 95, 95, 110, 118, 95, 98, 111, 111, 108, 32, 112, 97, 100, 100, 105, 110, 103, 32, 61, 32, 116, 114, 117, 101, 59, 32, 65, 108, 103, 111, 114, 105, 116, 104, 109, 32, 97, 108, 103, 111, 114, 105, 116, 104, 109, 32, 61, 32, 65, 108, 103, 111, 114, 105, 116, 104, 109, 58, 58, 107, 83, 111, 102, 116, 109, 97, 120, 93};
.global .align 1 .b8 __unnamed_421[364] = {118, 111, 105, 100, 32, 83, 111, 102, 116, 109, 97, 120, 87, 97, 114, 112, 73, 109, 112, 108, 40, 76, 79, 65, 68, 44, 32, 83, 84, 79, 82, 69, 44, 32, 115, 105, 103, 110, 101, 100, 32, 108, 111, 110, 103, 44, 32, 115, 105, 103, 110, 101, 100, 32, 108, 111, 110, 103, 41, 32, 91, 119, 105, 116, 104, 32, 76, 79, 65, 68, 32, 61, 32, 66, 114, 111, 97, 100, 99, 97, 115, 116, 83, 99, 97, 108, 101, 77, 97, 115, 107, 76, 111, 97, 100, 60, 102, 108, 111, 97, 116, 44, 32, 102, 108, 111, 97, 116, 44, 32, 95, 95, 110, 118, 95, 98, 111, 111, 108, 44, 32, 51, 85, 76, 44, 32, 115, 105, 103, 110, 101, 100, 32, 105, 110, 116, 62, 59, 32, 83, 84, 79, 82, 69, 32, 61, 32, 68, 105, 114, 101, 99, 116, 83, 116, 111, 114, 101, 60, 102, 108, 111, 97, 116, 44, 32, 102, 108, 111, 97, 116, 62, 59, 32, 67, 111, 109, 112, 117, 116, 101, 84, 121, 112, 101, 32, 61, 32, 102, 108, 111, 97, 116, 59, 32, 105, 110, 116, 32, 112, 97, 99, 107, 95, 115, 105, 122, 101, 32, 61, 32, 49, 59, 32, 105, 110, 116, 32, 99, 111, 108, 115, 95, 112, 101, 114, 95, 116, 104, 114, 101, 97, 100, 32, 61, 32, 50, 56, 59, 32, 105, 110, 116, 32, 116, 104, 114, 101, 97, 100, 95, 103, 114, 111, 117, 112, 95, 119, 105, 100, 116, 104, 32, 61, 32, 51, 50, 59, 32, 105, 110, 116, 32, 114, 111, 119, 115, 95, 112, 101, 114, 95, 97, 99, 99, 101, 115, 115, 32, 61, 32, 49, 59, 32, 95, 95, 110, 118, 95, 98, 111, 111, 108, 32, 112, 97, 100, 100, 105, 110, 103, 32, 61, 32, 102, 97, 108, 115, 101, 59, 32, 65, 108, 103, 111, 114, 105, 116, 104, 109, 32, 97, 108, 103, 111, 114, 105, 116, 104, 109, 32, 61, 32, 65, 108, 103, 111, 114, 105, 116, 104, 109, 58, 58, 107, 83, 111, 102, 116, 109, 97, 120, 93};
.global .align 1 .b8 __unnamed_422[363] = {118, 111, 105, 100, 32, 83, 111, 102, 116, 109, 97, 120, 87, 97, 114, 112, 73, 109, 112, 108, 40, 76, 79, 65, 68, 44, 32, 83, 84, 79, 82, 69, 44, 32, 115, 105, 103, 110, 101, 100, 32, 108, 111, 110, 103, 44, 32, 115, 105, 103, 110, 101, 100, 32, 108, 111, 110, 103, 41, 32, 91, 119, 105, 116, 104, 32, 76, 79, 65, 68, 32, 61, 32, 66, 114, 111, 97, 100, 99, 97, 115, 116, 83, 99, 97, 108, 101, 77, 97, 115, 107, 76, 111, 97, 100, 60, 102, 108, 111, 97, 116, 44, 32, 102, 108, 111, 97, 116, 44, 32, 95, 95, 110, 118, 95, 98, 111, 111, 108, 44, 32, 51, 85, 76, 44, 32, 115, 105, 103, 110, 101, 100, 32, 105, 110, 116, 62, 59, 32, 83, 84, 79, 82, 69, 32, 61, 32, 68, 105, 114, 101, 99, 116, 83, 116, 111, 114, 101, 60, 102, 108, 111, 97, 116, 44, 32, 102, 108, 111, 97, 116, 62, 59, 32, 67, 111, 109, 112, 117, 116, 101, 84, 121, 112, 101, 32, 61, 32, 102, 108, 111, 97, 116, 59, 32, 105, 110, 116, 32, 112, 97, 99, 107, 95, 115, 105, 122, 101, 32, 61, 32, 49, 59, 32, 105, 110, 116, 32, 99, 111, 108, 115, 95, 112, 101, 114, 95, 116, 104, 114, 101, 97, 100, 32, 61, 32, 50, 56, 59, 32, 105, 110, 116, 32, 116, 104, 114, 101, 97, 100, 95, 103, 114, 111, 117, 112, 95, 119, 105, 100, 116, 104, 32, 61, 32, 51, 50, 59, 32, 105, 110, 116, 32, 114, 111, 119, 115, 95, 112, 101, 114, 95, 97, 99, 99, 101, 115, 115, 32, 61, 32, 49, 59, 32, 95, 95, 110, 118, 95, 98, 111, 111, 108, 32, 112, 97, 100, 100, 105, 110, 103, 32, 61, 32, 116, 114, 117, 101, 59, 32, 65, 108, 103, 111, 114, 105, 116, 104, 109, 32, 97, 108, 103, 111, 114, 105, 116, 104, 109, 32, 61, 32, 65, 108, 103, 111, 114, 105, 116, 104, 109, 58, 58, 107, 83, 111, 102, 116, 109, 97, 120, 93};
.global .align 1 .b8 __unnamed_423[364] = {118, 111, 105, 100, 32, 83, 111, 102, 116, 109, 97, 120, 87, 97, 114, 112, 73, 109, 112, 108, 40, 76, 79, 65, 68, 44, 32, 83, 84, 79, 82, 69, 44, 32, 115, 105, 103, 110, 101, 100, 32, 108, 111, 110, 103, 44, 32, 115, 105, 103, 110, 101, 100, 32, 108, 111, 110, 103, 41, 32, 91, 119, 105, 116, 104, 32, 76, 79, 65, 68, 32, 61, 32, 66, 114, 111, 97, 100, 99, 97, 115, 116, 83, 99, 97, 108, 101, 77, 97, 115, 107, 76, 111, 97, 100, 60, 102, 108, 111, 97, 116, 44, 32, 102, 108, 111, 97, 116, 44, 32, 95, 95, 110, 118, 95, 98, 111, 111, 108, 44, 32, 51, 85, 76, 44, 32, 115, 105, 103, 110, 101, 100, 32, 105, 110, 116, 62, 59, 32, 83, 84, 79, 82, 69, 32, 61, 32, 68, 105, 114, 101, 99, 116, 83, 116, 111, 114, 101, 60, 102, 108, 111, 97, 116, 44, 32, 102, 108, 111, 97, 116, 62, 59, 32, 67, 111, 109, 112, 117, 116, 101, 84, 121, 112, 101, 32, 61, 32, 102, 108, 111, 97, 116, 59, 32, 105, 110, 116, 32, 112, 97, 99, 107, 95, 115, 105, 122, 101, 32, 61, 32, 49, 59, 32, 105, 110, 116, 32, 99, 111, 108, 115, 95, 112, 101, 114, 95, 116, 104, 114, 101, 97, 100, 32, 61, 32, 50, 57, 59, 32, 105, 110, 116, 32, 116, 104, 114, 101, 97, 100, 95, 103, 114, 111, 117, 112, 95, 119, 105, 100, 116, 104, 32, 61, 32, 51, 50, 59, 32, 105, 110, 116, 32, 114, 111, 119, 115, 95, 112, 101, 114, 95, 97, 99, 99, 101, 115, 115, 32, 61, 32, 49, 59, 32, 95, 95, 110, 118, 95, 98, 111, 111, 108, 32, 112, 97, 100, 100, 105, 110, 103, 32, 61, 32, 102, 97, 108, 115, 101, 59, 32, 65, 108, 103, 111, 114, 105, 116, 104, 109, 32, 97, 108, 103, 111, 114, 105, 116, 104, 109, 32, 61, 32, 65, 108, 103, 111, 114, 105, 116, 104, 109, 58, 58, 107, 83, 111, 102, 116, 109, 97, 120, 93};
.global .align 1 .b8 __unnamed_424[363] = {118, 111, 105, 100, 32, 83, 111, 102, 116, 109, 97, 120, 87, 97, 114, 112, 73, 109, 112, 108, 40, 76, 79, 65, 68, 44, 32, 83, 84, 79, 82, 69, 44, 32, 115, 105, 103, 110, 101, 100, 32, 108, 111, 110, 103, 44, 32, 115, 105, 103, 110, 101, 100, 32, 108, 111, 110, 103, 41, 32, 91, 119, 105, 116, 104, 32, 76, 79, 65, 68, 32, 61, 32, 66, 114, 111, 97, 100, 99, 97, 115, 116, 83, 99, 97, 108, 101, 77, 97, 115, 107, 76, 111, 97, 100, 60, 102, 108, 111, 97, 116, 44, 32, 102, 108, 111, 97, 116, 44, 32, 95, 95, 110, 118, 95, 98, 111, 111, 108, 44, 32, 51, 85, 76, 44, 32, 115, 105, 103, 110, 101, 100, 32, 105, 110, 116, 62, 59, 32, 83, 84, 79, 82, 69, 32, 61, 32, 68, 105, 114, 101, 99, 116, 83, 116, 111, 114, 101, 60, 102, 108, 111, 97, 116, 44, 32, 102, 108, 111, 97, 116, 62, 59, 32, 67, 111, 109, 112, 117, 116, 101, 84, 121, 112, 101, 32, 61, 32, 102, 108, 111, 97, 116, 59, 32, 105, 110, 116, 32, 112, 97, 99, 107, 95, 115, 105, 122, 101, 32, 61, 32, 49, 59, 32, 105, 110, 116, 32, 99, 111, 108, 115, 95, 112, 101, 114, 95, 116, 104, 114, 101, 97, 100, 32, 61, 32, 50, 57, 59, 32, 105, 110, 116, 32, 116, 104, 114, 101, 97, 100, 95, 103, 114, 111, 117, 112, 95, 119, 105, 100, 116, 104, 32, 61, 32, 51, 50, 59, 32, 105, 110, 116, 32, 114, 111, 119, 115, 95, 112, 101, 114, 95, 97, 99, 99, 101, 115, 115, 32, 61, 32, 49, 59, 32, 95, 95, 110, 118, 95, 98, 111, 111, 108, 32, 112, 97, 100, 100, 105, 110, 103, 32, 61, 32, 116, 114, 117, 101, 59, 32, 65, 108, 103, 111, 114, 105, 116, 104, 109, 32, 97, 108, 103, 111, 114, 105, 116, 104, 109, 32, 61, 32, 65, 108, 103, 111, 114, 105, 116, 104, 109, 58, 58, 107, 83, 111, 102, 116, 109, 97, 120, 93};
.global .align 1 .b8 __unnamed_425[364] = {118, 111, 105, 100, 32, 83, 111, 102, 116, 109, 97, 120, 87, 97, 114, 112, 73, 109, 112, 108, 40, 76, 79, 65, 68, 44, 32, 83, 84, 79, 82, 69, 44, 32, 115, 105, 103, 110, 101, 100, 32, 108, 111, 110, 103, 44, 32, 115, 105, 103, 110, 101, 100, 32, 108, 111, 110, 103, 41, 32, 91, 119, 105, 116, 104, 32, 76, 79, 65, 68, 32, 61, 32, 66, 114, 111, 97, 100, 99, 97, 115, 116, 83, 99, 97, 108, 101, 77, 97, 115, 107, 76, 111, 97, 100, 60, 102, 108, 111, 97, 116, 44, 32, 102, 108, 111, 97, 116, 44, 32, 95, 95, 110, 118, 95, 98, 111, 111, 108, 44, 32, 51, 85, 76, 44, 32, 115, 105, 103, 110, 101, 100, 32, 105, 110, 116, 62, 59, 32, 83, 84, 79, 82, 69, 32, 61, 32, 68, 105, 114, 101, 99, 116, 83, 116, 111, 114, 101, 60, 102, 108, 111, 97, 116, 44, 32, 102, 108, 111, 97, 116, 62, 59, 32, 67, 111, 109, 112, 117, 116, 101, 84, 121, 112, 101, 32, 61, 32, 102, 108, 111, 97, 116, 59, 32, 105, 110, 116, 32, 112, 97, 99, 107, 95, 115, 105, 122, 101, 32, 61, 32, 49, 59, 32, 105, 110, 116, 32, 99, 111, 108, 115, 95, 112, 101, 114, 95, 116, 104, 114, 101, 97, 100, 32, 61, 32, 51, 48, 59, 32, 105, 110, 116, 32, 116, 104, 114, 101, 97, 100, 95, 103, 114, 111, 117, 112, 95, 119, 105, 100, 116, 104, 32, 61, 32, 51, 50, 59, 32, 105, 110, 116, 32, 114, 111, 119, 115, 95, 112, 101, 114, 95, 97, 99, 99, 101, 115, 115, 32, 61, 32, 49, 59, 32, 95, 95, 110, 118, 95, 98, 111, 111, 108, 32, 112, 97, 100, 100, 105, 110, 103, 32, 61, 32, 102, 97, 108, 115, 101, 59, 32, 65, 108, 103, 111, 114, 105, 116, 104, 109, 32, 97, 108, 103, 111, 114, 105, 116, 104, 109, 32, 61, 32, 65, 108, 103, 111, 114, 105, 116, 104, 109, 58, 58, 107, 83, 111, 102, 116, 109, 97, 120, 93};
.global .align 1 .b8 __unnamed_426[363] = {118, 111, 105, 100, 32, 83, 111, 102, 116, 109, 97, 120, 87, 97, 114, 112, 73, 109, 112, 108, 40, 76, 79, 65, 68, 44, 32, 83, 84, 79, 82, 69, 44, 32, 115, 105, 103, 110, 101, 100, 32, 108, 111, 110, 103, 44, 32, 115, 105, 103, 110, 101, 100, 32, 108, 111, 110, 103, 41, 32, 91, 119, 105, 116, 104, 32, 76, 79, 65, 68, 32, 61, 32, 66, 114, 111, 97, 100, 99, 97, 115, 116, 83, 99, 97, 108, 101, 77, 97, 115, 107, 76, 111, 97, 100, 60, 102, 108, 111, 97, 116, 44, 32, 102, 108, 111, 97, 116, 44, 32, 95, 95, 110, 118, 95, 98, 111, 111, 108, 44, 32, 51, 85, 76, 44, 32, 115, 105, 103, 110, 101, 100, 32, 105, 110, 116, 62, 59, 32, 83, 84, 79, 82, 69, 32, 61, 32, 68, 105, 114, 101, 99, 116, 83, 116, 111, 114, 101, 60, 102, 108, 111, 97, 116, 44, 32, 102, 108, 111, 97, 116, 62, 59, 32, 67, 111, 109, 112, 117, 116, 101, 84, 121, 112, 101, 32, 61, 32, 102, 108, 111, 97, 116, 59, 32, 105, 110, 116, 32, 112, 97, 99, 107, 95, 115, 105, 122, 101, 32, 61, 32, 49, 59, 32, 105, 110, 116, 32, 99, 111, 108, 115, 95, 112, 101, 114, 95, 116, 104, 114, 101, 97, 100, 32, 61, 32, 51, 48, 59, 32, 105, 110, 116, 32, 116, 104, 114, 101, 97, 100, 95, 103, 114, 111, 117, 112, 95, 119, 105, 100, 116, 104, 32, 61, 32, 51, 50, 59, 32, 105, 110, 116, 32, 114, 111, 119, 115, 95, 112, 101, 114, 95, 97, 99, 99, 101, 115, 115, 32, 61, 32, 49, 59, 32, 95, 95, 110, 118, 95, 98, 111, 111, 108, 32, 112, 97, 100, 100, 105, 110, 103, 32, 61, 32, 116, 114, 117, 101, 59, 32, 65, 108, 103, 111, 114, 105, 116, 104, 109, 32, 97, 108, 103, 111, 114, 105, 116, 104, 109, 32, 61, 32, 65, 108, 103, 111, 114, 105, 116, 104, 109, 58, 58, 107, 83, 111, 102, 116, 109, 97, 120, 93};
.global .align 1 .b8 __unnamed_427[364] = {118, 111, 105, 100, 32, 83, 111, 102, 116, 109, 97, 120, 87, 97, 114, 112, 73, 109, 112, 108, 40, 76, 79, 65, 68, 44, 32, 83, 84, 79, 82, 69, 44, 32, 115, 105, 103, 110, 101, 100, 32, 108, 111, 110, 103, 44, 32, 115, 105, 103, 110, 101, 100, 32, 108, 111, 110, 103, 41, 32, 91, 119, 105, 116, 104, 32, 76, 79, 65, 68, 32, 61, 32, 66, 114, 111, 97, 100, 99, 97, 115, 116, 83, 99, 97, 108, 101, 77, 97, 115, 107, 76, 111, 97, 100, 60, 102, 108, 111, 97, 116, 44, 32, 102, 108, 111, 97, 116, 44, 32, 95, 95, 110, 118, 95, 98, 111, 111, 108, 44, 32, 51, 85, 76, 44, 32, 115, 105, 103, 110, 101, 100, 32, 105, 110, 116, 62, 59, 32, 83, 84, 79, 82, 69, 32, 61, 32, 68, 105, 114, 101, 99, 116, 83, 116, 111, 114, 101, 60, 102, 108, 111, 97, 116, 44, 32, 102, 108, 111, 97, 116, 62, 59, 32, 67, 111, 109, 112, 117, 116, 101, 84, 121, 112, 101, 32, 61, 32, 102, 108, 111, 97, 116, 59, 32, 105, 110, 116, 32, 112, 97, 99, 107, 95, 115, 105, 122, 101, 32, 61, 32, 49, 59, 32, 105, 110, 116, 32, 99, 111, 108, 115, 95, 112, 101, 114, 95, 116, 104, 114, 101, 97, 100, 32, 61, 32, 51, 49, 59, 32, 105, 110, 116, 32, 116, 104, 114, 101, 97, 100, 95, 103, 114, 111, 117, 112, 95, 119, 105, 100, 116, 104, 32, 61, 32, 51, 50, 59, 32, 105, 110, 116, 32, 114, 111, 119, 115, 95, 112, 101, 114, 95, 97, 99, 99, 101, 115, 115, 32, 61, 32, 49, 59, 32, 95, 95, 110, 118, 95, 98, 111, 111, 108, 32, 112, 97, 100, 100, 105, 110, 103, 32, 61, 32, 102, 97, 108, 115, 101, 59, 32, 65, 108, 103, 111, 114, 105, 116, 104, 109, 32, 97, 108, 103, 111, 114, 105, 116, 104, 109, 32, 61, 32, 65, 108, 103, 111, 114, 105, 116, 104, 109, 58, 58, 107, 83, 111, 102, 116, 109, 97, 120, 93};
.global .align 1 .b8 __unnamed_428[363] = {118, 111, 105, 100, 32, 83, 111, 102, 116, 109, 97, 120, 87, 97, 114, 112, 73, 109, 112, 108, 40, 76, 79, 65, 68, 44, 32, 83, 84, 79, 82, 69, 44, 32, 115, 105, 103, 110, 101, 100, 32, 108, 111, 110, 103, 44, 32, 115, 105, 103, 110, 101, 100, 32, 108, 111, 110, 103, 41, 32, 91, 119, 105, 116, 104, 32, 76, 79, 65, 68, 32, 61, 32, 66, 114, 111, 97, 100, 99, 97, 115, 116, 83, 99, 97, 108, 101, 77, 97, 115, 107, 76, 111, 97, 100, 60, 102, 108, 111, 97, 116, 44, 32, 102, 108, 111, 97, 116, 44, 32, 95, 95, 110, 118, 95, 98, 111, 111, 108, 44, 32, 51, 85, 76, 44, 32, 115, 105, 103, 110, 101, 100, 32, 105, 110, 116, 62, 59, 32, 83, 84, 79, 82, 69, 32, 61, 32, 68, 105, 114, 101, 99, 116, 83, 116, 111, 114, 101, 60, 102, 108, 111, 97, 116, 44, 32, 102, 108, 111, 97, 116, 62, 59, 32, 67, 111, 109, 112, 117, 116, 101, 84, 121, 112, 101, 32, 61, 32, 102, 108, 111, 97, 116, 59, 32, 105, 110, 116, 32, 112, 97, 99, 107, 95, 115, 105, 122, 101, 32, 61, 32, 49, 59, 32, 105, 110, 116, 32, 99, 111, 108, 115, 95, 112, 101, 114, 95, 116, 104, 114, 101, 97, 100, 32, 61, 32, 51, 49, 59, 32, 105, 110, 116, 32, 116, 104, 114, 101, 97, 100, 95, 103, 114, 111, 117, 112, 95, 119, 105, 100, 116, 104, 32, 61, 32, 51, 50, 59, 32, 105, 110, 116, 32, 114, 111, 119, 115, 95, 112, 101, 114, 95, 97, 99, 99, 101, 115, 115, 32, 61, 32, 49, 59, 32, 95, 95, 110, 118, 95, 98, 111, 111, 108, 32, 112, 97, 100, 100, 105, 110, 103, 32, 61, 32, 116, 114, 117, 101, 59, 32, 65, 108, 103, 111, 114, 105, 116, 104, 109, 32, 97, 108, 103, 111, 114, 105, 116, 104, 109, 32, 61, 32, 65, 108, 103, 111, 114, 105, 116, 104, 109, 58, 58, 107, 83, 111, 102, 116, 109, 97, 120, 93};
.global .align 1 .b8 __unnamed_429[364] = {118, 111, 105, 100, 32, 83, 111, 102, 116, 109, 97, 120, 87, 97, 114, 112, 73, 109, 112, 108, 40, 76, 79, 65, 68, 44, 32, 83, 84, 79, 82, 69, 44, 32, 115, 105, 103, 110, 101, 100, 32, 108, 111, 110, 103, 44, 32, 115, 105, 103, 110, 101, 100, 32, 108, 111, 110, 103, 41, 32, 91, 119, 105, 116, 104, 32, 76, 79, 65, 68, 32, 61, 32, 66, 114, 111, 97, 100, 99, 97, 115, 116, 83, 99, 97, 108, 101, 77, 97, 115, 107, 76, 111, 97, 100, 60, 102, 108, 111, 97, 116, 44, 32, 102, 108, 111, 97, 116, 44, 32, 95, 95, 110, 118, 95, 98, 111, 111, 108, 44, 32, 51, 85, 76, 44, 32, 115, 105, 103, 110, 101, 100, 32, 105, 110, 116, 62, 59, 32, 83, 84, 79, 82, 69, 32, 61, 32, 68, 105, 114, 101, 99, 116, 83, 116, 111, 114, 101, 60, 102, 108, 111, 97, 116, 44, 32, 102, 108, 111, 97, 116, 62, 59, 32, 67, 111, 109, 112, 117, 116, 101, 84, 121, 112, 101, 32, 61, 32, 102, 108, 111, 97, 116, 59, 32, 105, 110, 116, 32, 112, 97, 99, 107, 95, 115, 105, 122, 101, 32, 61, 32, 49, 59, 32, 105, 110, 116, 32, 99, 111, 108, 115, 95, 112, 101, 114, 95, 116, 104, 114, 101, 97, 100, 32, 61, 32, 51, 50, 59, 32, 105, 110, 116, 32, 116, 104, 114, 101, 97, 100, 95, 103, 114, 111, 117, 112, 95, 119, 105, 100, 116, 104, 32, 61, 32, 51, 50, 59, 32, 105, 110, 116, 32, 114, 111, 119, 115, 95, 112, 101, 114, 95, 97, 99, 99, 101, 115, 115, 32, 61, 32, 49, 59, 32, 95, 95, 110, 118, 95, 98, 111, 111, 108, 32, 112, 97, 100, 100, 105, 110, 103, 32, 61, 32, 102, 97, 108, 115, 101, 59, 32, 65, 108, 103, 111, 114, 105, 116, 104, 109, 32, 97, 108, 103, 111, 114, 105, 116, 104, 109, 32, 61, 32, 65, 108, 103, 111, 114, 105, 116, 104, 109, 58, 58, 107, 83, 111, 102, 116, 109, 97, 120, 93};
.global .align 1 .b8 __unnamed_430[363] = {118, 111, 105, 100, 32, 83, 111, 102, 116, 109, 97, 120, 87, 97, 114, 112, 73, 109, 112, 108, 40, 76, 79, 65, 68, 44, 32, 83, 84, 79, 82, 69, 44, 32, 115, 105, 103, 110, 101, 100, 32, 108, 111, 110, 103, 44, 32, 115, 105, 103, 110, 101, 100, 32, 108, 111, 110, 103, 41, 32, 91, 119, 105, 116, 104, 32, 76, 79, 65, 68, 32, 61, 32, 66, 114, 111, 97, 100, 99, 97, 115, 116, 83, 99, 97, 108, 101, 77, 97, 115, 107, 76, 111, 97, 100, 60, 102, 108, 111, 97, 116, 44, 32, 102, 108, 111, 97, 116, 44, 32, 95, 95, 110, 118, 95, 98, 111, 111, 108, 44, 32, 51, 85, 76, 44, 32, 115, 105, 103, 110, 101, 100, 32, 105, 110, 116, 62, 59, 32, 83, 84, 79, 82, 69, 32, 61, 32, 68, 105, 114, 101, 99, 116, 83, 116, 111, 114, 101, 60, 102, 108, 111, 97, 116, 44, 32, 102, 108, 111, 97, 116, 62, 59, 32, 67, 111, 109, 112, 117, 116, 101, 84, 121, 112, 101, 32, 61, 32, 102, 108, 111, 97, 116, 59, 32, 105, 110, 116, 32, 112, 97, 99, 107, 95, 115, 105, 122, 101, 32, 61, 32, 49, 59, 32, 105, 110, 116, 32, 99, 111, 108, 115, 95, 112, 101, 114, 95, 116, 104, 114, 101, 97, 100, 32, 61, 32, 51, 50, 59, 32, 105, 110, 116, 32, 116, 104, 114, 101, 97, 100, 95, 103, 114, 111, 117, 112, 95, 119, 105, 100, 116, 104, 32, 61, 32, 51, 50, 59, 32, 105, 110, 116, 32, 114, 111, 119, 115, 95, 112, 101, 114, 95, 97, 99, 99, 101, 115, 115, 32, 61, 32, 49, 59, 32, 95, 95, 110, 118, 95, 98, 111, 111, 108, 32, 112, 97, 100, 100, 105, 110, 103, 32, 61, 32, 116, 114, 117, 101, 59, 32, 65, 108, 103, 111, 114, 105, 116, 104, 109, 32, 97, 108, 103, 111, 114, 105, 116, 104, 109, 32, 61, 32, 65, 108, 103, 111, 114, 105, 116, 104, 109, 58, 58, 107, 83, 111, 102, 116, 109, 97, 120, 93};
.global .align 1 .b8 __unnamed_431[284] = {118, 111, 105, 100, 32, 83, 111, 102, 116, 109, 97, 120, 66, 108, 111, 99, 107, 83, 77, 101, 109, 73, 109, 112, 108, 40, 76, 79, 65, 68, 44, 32, 83, 84, 79, 82, 69, 44, 32, 115, 105, 103, 110, 101, 100, 32, 108, 111, 110, 103, 44, 32, 115, 105, 103, 110, 101, 100, 32, 108, 111, 110, 103, 41, 32, 91, 119, 105, 116, 104, 32, 76, 79, 65, 68, 32, 61, 32, 66, 114, 111, 97, 100, 99, 97, 115, 116, 83, 99, 97, 108, 101, 77, 97, 115, 107, 76, 111, 97, 100, 60, 102, 108, 111, 97, 116, 44, 32, 102, 108, 111, 97, 116, 44, 32, 95, 95, 110, 118, 95, 98, 111, 111, 108, 44, 32, 51, 85, 76, 44, 32, 115, 105, 103, 110, 101, 100, 32, 105, 110, 116, 62, 59, 32, 83, 84, 79, 82, 69, 32, 61, 32, 68, 105, 114, 101, 99, 116, 83, 116, 111, 114, 101, 60, 102, 108, 111, 97, 116, 44, 32, 102, 108, 111, 97, 116, 62, 59, 32, 67, 111, 109, 112, 117, 116, 101, 84, 121, 112, 101, 32, 61, 32, 102, 108, 111, 97, 116, 59, 32, 105, 110, 116, 32, 112, 97, 99, 107, 95, 115, 105, 122, 101, 32, 61, 32, 50, 59, 32, 105, 110, 116, 32, 98, 108, 111, 99, 107, 95, 115, 105, 122, 101, 32, 61, 32, 49, 50, 56, 59, 32, 65, 108, 103, 111, 114, 105, 116, 104, 109, 32, 97, 108, 103, 111, 114, 105, 116, 104, 109, 32, 61, 32, 65, 108, 103, 111, 114, 105, 116, 104, 109, 58, 58, 107, 83, 111, 102, 116, 109, 97, 120, 93};
.global .align 1 .b8 __unnamed_432[285] = {118, 111, 105, 100, 32, 83, 111, 102, 116, 109, 97, 120, 66, 108, 111, 99, 107, 83, 77, 101, 109, 73, 109, 112, 108, 40, 76, 79, 65, 68, 44, 32, 83, 84, 79, 82, 69, 44, 32, 115, 105, 103, 110, 101, 100, 32, 108, 111, 110, 103, 44, 32, 115, 105, 103, 110, 101, 100, 32, 108, 111, 110, 103, 41, 32, 91, 119, 105, 116, 104, 32, 76, 79, 65, 68, 32, 61, 32, 66, 114, 111, 97, 100, 99, 97, 115, 116, 83, 99, 97, 108, 101, 77, 97, 115, 107, 76, 111, 97, 100, 60, 102, 108, 111, 97, 116, 44, 32, 102, 108, 111, 97, 116, 44, 32, 95, 95, 110, 118, 95, 98, 111, 111, 108, 44, 32, 51, 85, 76, 44, 32, 115, 105, 103, 110, 101, 100, 32, 105, 110, 116, 62, 59, 32, 83, 84, 79, 82, 69, 32, 61, 32, 68, 105, 114, 101, 99, 116, 83, 116, 111, 114, 101, 60, 102, 108, 111, 97, 116, 44, 32, 102, 108, 111, 97, 116, 62, 59, 32, 67, 111, 109, 112, 117, 116, 101, 84, 121, 112, 101, 32, 61, 32, 102, 108, 111, 97, 116, 59, 32, 105, 110, 116, 32, 112, 97, 99, 107, 95, 115, 105, 122, 101, 32, 61, 32, 50, 59, 32, 105, 110, 116, 32, 98, 108, 111, 99, 107, 95, 115, 105, 122, 101, 32, 61, 32, 49, 48, 50, 52, 59, 32, 65, 108, 103, 111, 114, 105, 116, 104, 109, 32, 97, 108, 103, 111, 114, 105, 116, 104, 109, 32, 61, 32, 65, 108, 103, 111, 114, 105, 116, 104, 109, 58, 58, 107, 83, 111, 102, 116, 109, 97, 120, 93};
.global .align 1 .b8 __unnamed_433[284] = {118, 111, 105, 100, 32, 83, 111, 102, 116, 109, 97, 120, 66, 108, 111, 99, 107, 83, 77, 101, 109, 73, 109, 112, 108, 40, 76, 79, 65, 68, 44, 32, 83, 84, 79, 82, 69, 44, 32, 115, 105, 103, 110, 101, 100, 32, 108, 111, 110, 103, 44, 32, 115, 105, 103, 110, 101, 100, 32, 108, 111, 110, 103, 41, 32, 91, 119, 105, 116, 104, 32, 76, 79, 65, 68, 32, 61, 32, 66, 114, 111, 97, 100, 99, 97, 115, 116, 83, 99, 97, 108, 101, 77, 97, 115, 107, 76, 111, 97, 100, 60, 102, 108, 111, 97, 116, 44, 32, 102, 108, 111, 97, 116, 44, 32, 95, 95, 110, 118, 95, 98, 111, 111, 108, 44, 32, 51, 85, 76, 44, 32, 115, 105, 103, 110, 101, 100, 32, 105, 110, 116, 62, 59, 32, 83, 84, 79, 82, 69, 32, 61, 32, 68, 105, 114, 101, 99, 116, 83, 116, 111, 114, 101, 60, 102, 108, 111, 97, 116, 44, 32, 102, 108, 111, 97, 116, 62, 59, 32, 67, 111, 109, 112, 117, 116, 101, 84, 121, 112, 101, 32, 61, 32, 102, 108, 111, 97, 116, 59, 32, 105, 110, 116, 32, 112, 97, 99, 107, 95, 115, 105, 122, 101, 32, 61, 32, 50, 59, 32, 105, 110, 116, 32, 98, 108, 111, 99, 107, 95, 115, 105, 122, 101, 32, 61, 32, 53, 49, 50, 59, 32, 65, 108, 103, 111, 114, 105, 116, 104, 109, 32, 97, 108, 103, 111, 114, 105, 116, 104, 109, 32, 61, 32, 65, 108, 103, 111, 114, 105, 116, 104, 109, 58, 58, 107, 83, 111, 102, 116, 109, 97, 120, 93};
.global .align 1 .b8 __unnamed_434[284] = {118, 111, 105, 100, 32, 83, 111, 102, 116, 109, 97, 120, 66, 108, 111, 99, 107, 83, 77, 101, 109, 73, 109, 112, 108, 40, 76, 79, 65, 68, 44, 32, 83, 84, 79, 82, 69, 44, 32, 115, 105, 103, 110, 101, 100, 32, 108, 111, 110, 103, 44, 32, 115, 105, 103, 110, 101, 100, 32, 108, 111, 110, 103, 41, 32, 91, 119, 105, 116, 104, 32, 76, 79, 65, 68, 32, 61, 32, 66, 114, 111, 97, 100, 99, 97, 115, 116, 83, 99, 97, 108, 101, 77, 97, 115, 107, 76, 111, 97, 100, 60, 102, 108, 111, 97, 116, 44, 32, 102, 108, 111, 97, 116, 44, 32, 95, 95, 110, 118, 95, 98, 111, 111, 108, 44, 32, 51, 85, 76, 44, 32, 115, 105, 103, 110, 101, 100, 32, 105, 110, 116, 62, 59, 32, 83, 84, 79, 82, 69, 32, 61, 32, 68, 105, 114, 101, 99, 116, 83, 116, 111, 114, 101, 60, 102, 108, 111, 97, 116, 44, 32, 102, 108, 111, 97, 116, 62, 59, 32, 67, 111, 109, 112, 117, 116, 101, 84, 121, 112, 101, 32, 61, 32, 102, 108, 111, 97, 116, 59, 32, 105, 110, 116, 32, 112, 97, 99, 107, 95, 115, 105, 122, 101, 32, 61, 32, 50, 59, 32, 105, 110, 116, 32, 98, 108, 111, 99, 107, 95, 115, 105, 122, 101, 32, 61, 32, 50, 53, 54, 59, 32, 65, 108, 103, 111, 114, 105, 116, 104, 109, 32, 97, 108, 103, 111, 114, 105, 116, 104, 109, 32, 61, 32, 65, 108, 103, 111, 114, 105, 116, 104, 109, 58, 58, 107, 83, 111, 102, 116, 109, 97, 120, 93};
.global .align 1 .b8 __unnamed_435[289] = {118, 111, 105, 100, 32, 83, 111, 102, 116, 109, 97, 120, 66, 108, 111, 99, 107, 85, 110, 99, 97, 99, 104, 101, 100, 73, 109, 112, 108, 40, 76, 79, 65, 68, 44, 32, 83, 84, 79, 82, 69, 44, 32, 115, 105, 103, 110, 101, 100, 32, 108, 111, 110, 103, 44, 32, 115, 105, 103, 110, 101, 100, 32, 108, 111, 110, 103, 41, 32, 91, 119, 105, 116, 104, 32, 76, 79, 65, 68, 32, 61, 32, 66, 114, 111, 97, 100, 99, 97, 115, 116, 83, 99, 97, 108, 101, 77, 97, 115, 107, 76, 111, 97, 100, 60, 102, 108, 111, 97, 116, 44, 32, 102, 108, 111, 97, 116, 44, 32, 95, 95, 110, 118, 95, 98, 111, 111, 108, 44, 32, 51, 85, 76, 44, 32, 115, 105, 103, 110, 101, 100, 32, 105, 110, 116, 62, 59, 32, 83, 84, 79, 82, 69, 32, 61, 32, 68, 105, 114, 101, 99, 116, 83, 116, 111, 114, 101, 60, 102, 108, 111, 97, 116, 44, 32, 102, 108, 111, 97, 116, 62, 59, 32, 67, 111, 109, 112, 117, 116, 101, 84, 121, 112, 101, 32, 61, 32, 102, 108, 111, 97, 116, 59, 32, 105, 110, 116, 32, 112, 97, 99, 107, 95, 115, 105, 122, 101, 32, 61, 32, 50, 59, 32, 105, 110, 116, 32, 98, 108, 111, 99, 107, 95, 115, 105, 122, 101, 32, 61, 32, 49, 48, 50, 52, 59, 32, 65, 108, 103, 111, 114, 105, 116, 104, 109, 32, 97, 108, 103, 111, 114, 105, 116, 104, 109, 32, 61, 32, 65, 108, 103, 111, 114, 105, 116, 104, 109, 58, 58, 107, 83, 111, 102, 116, 109, 97, 120, 93};
.global .align 1 .b8 __unnamed_436[362] = {118, 111, 105, 100, 32, 83, 111, 102, 116, 109, 97, 120, 87, 97, 114, 112, 73, 109, 112, 108, 40, 76, 79, 65, 68, 44, 32, 83, 84, 79, 82, 69, 44, 32, 115, 105, 103, 110, 101, 100, 32, 108, 111, 110, 103, 44, 32, 115, 105, 103, 110, 101, 100, 32, 108, 111, 110, 103, 41, 32, 91, 119, 105, 116, 104, 32, 76, 79, 65, 68, 32, 61, 32, 66, 114, 111, 97, 100, 99, 97, 115, 116, 83, 99, 97, 108, 101, 77, 97, 115, 107, 76, 111, 97, 100, 60, 102, 108, 111, 97, 116, 44, 32, 102, 108, 111, 97, 116, 44, 32, 95, 95, 110, 118, 95, 98, 111, 111, 108, 44, 32, 52, 85, 76, 44, 32, 115, 105, 103, 110, 101, 100, 32, 105, 110, 116, 62, 59, 32, 83, 84, 79, 82, 69, 32, 61, 32, 68, 105, 114, 101, 99, 116, 83, 116, 111, 114, 101, 60, 102, 108, 111, 97, 116, 44, 32, 102, 108, 111, 97, 116, 62, 59, 32, 67, 111, 109, 112, 117, 116, 101, 84, 121, 112, 101, 32, 61, 32, 102, 108, 111, 97, 116, 59, 32, 105, 110, 116, 32, 112, 97, 99, 107, 95, 115, 105, 122, 101, 32, 61, 32, 50, 59, 32, 105, 110, 116, 32, 99, 111, 108, 115, 95, 112, 101, 114, 95, 116, 104, 114, 101, 97, 100, 32, 61, 32, 50, 59, 32, 105, 110, 116, 32, 116, 104, 114, 101, 97, 100, 95, 103, 114, 111, 117, 112, 95, 119, 105, 100, 116, 104, 32, 61, 32, 49, 59, 32, 105, 110, 116, 32, 114, 111, 119, 115, 95, 112, 101, 114, 95, 97, 99, 99, 101, 115, 115, 32, 61, 32, 50, 59, 32, 95, 95, 110, 118, 95, 98, 111, 111, 108, 32, 112, 97, 100, 100, 105, 110, 103, 32, 61, 32, 102, 97, 108, 115, 101, 59, 32, 65, 108, 103, 111, 114, 105, 116, 104, 109, 32, 97, 108, 103, 111, 114, 105, 116, 104, 109, 32, 61, 32, 65, 108, 103, 111, 114, 105, 116, 104, 109, 58, 58, 107, 83, 111, 102, 116, 109, 97, 120, 93};
.global .align 1 .b8 __unnamed_437[361] = {118, 111, 105, 100, 32, 83, 111, 102, 116, 109, 97, 120, 87, 97, 114, 112, 73, 109, 112, 108, 40, 76, 79, 65, 68, 44, 32, 83, 84, 79, 82, 69, 44, 32, 115, 105, 103, 110, 101, 100, 32, 108, 111, 110, 103, 44, 32, 115, 105, 103, 110, 101, 100, 32, 108, 111, 110, 103, 41, 32, 91, 119, 105, 116, 104, 32, 76, 79, 65, 68, 32, 61, 32, 66, 114, 111, 97, 100, 99, 97, 115, 116, 83, 99, 97, 108, 101, 77, 97, 115, 107, 76, 111, 97, 100, 60, 102, 108, 111, 97, 116, 44, 32, 102, 108, 111, 97, 116, 44, 32, 95, 95, 110, 118, 95, 98, 111, 111, 108, 44, 32, 52, 85, 76, 44, 32, 115, 105, 103, 110, 101, 100, 32, 105, 110, 116, 62, 59, 32, 83, 84, 79, 82, 69, 32, 61, 32, 68, 105, 114, 101, 99, 116, 83, 116, 111, 114, 101, 60, 102, 108, 111, 97, 116, 44, 32, 102, 108, 111, 97, 116, 62, 59, 32, 67, 111, 109, 112, 117, 116, 101, 84, 121, 112, 101, 32, 61, 32, 102, 108, 111, 97, 116, 59, 32, 105, 110, 116, 32, 112, 97, 99, 107, 95, 115, 105, 122, 101, 32, 61, 32, 50, 59, 32, 105, 110, 116, 32, 99, 111, 108, 115, 95, 112, 101, 114, 95, 116, 104, 114, 101, 97, 100, 32, 61, 32, 50, 59, 32, 105, 110, 116, 32, 116, 104, 114, 101, 97, 100, 95, 103, 114, 111, 117, 112, 95, 119, 105, 100, 116, 104, 32, 61, 32, 49, 59, 32, 105, 110, 116, 32, 114, 111, 119, 115, 95, 112, 101, 114, 95, 97, 99, 99, 101, 115, 115, 32, 61, 32, 50, 59, 32, 95, 95, 110, 118, 95, 98, 111, 111, 108, 32, 112, 97, 100, 100, 105, 110, 103, 32, 61, 32, 116, 114, 117, 101, 59, 32, 65, 108, 103, 111, 114, 105, 116, 104, 109, 32, 97, 108, 103, 111, 114, 105, 116, 104, 109, 32, 61, 32, 65, 108, 103, 111, 114, 105, 116, 104, 109, 58, 58, 107, 83, 111, 102, 116, 109, 97, 120, 93};
.global .align 1 .b8 __unnamed_438[362] = {118, 111, 105, 100, 32, 83, 111, 102, 116, 109, 97, 120, 87, 97, 114, 112, 73, 109, 112, 108, 40, 76, 79, 65, 68, 44, 32, 83, 84, 79, 82, 69, 44, 32, 115, 105, 103, 110, 101, 100, 32, 108, 111, 110, 103, 44, 32, 115, 105, 103, 110, 101, 100, 32, 108, 111, 110, 103, 41, 32, 91, 119, 105, 116, 104, 32, 76, 79, 65, 68, 32, 61, 32, 66, 114, 111, 97, 100, 99, 97, 115, 116, 83, 99, 97, 108, 101, 77, 97, 115, 107, 76, 111, 97, 100, 60, 102, 108, 111, 97, 116, 44, 32, 102, 108, 111, 97, 116, 44, 32, 95, 95, 110, 118, 95, 98, 111, 111, 108, 44, 32, 52, 85, 76, 44, 32, 115, 105, 103, 110, 101, 100, 32, 105, 110, 116, 62, 59, 32, 83, 84, 79, 82, 69, 32, 61, 32, 68, 105, 114, 101, 99, 116, 83, 116, 111, 114, 101, 60, 102, 108, 111, 97, 116, 44, 32, 102, 108, 111, 97, 116, 62, 59, 32, 67, 111, 109, 112, 117, 116, 101, 84, 121, 112, 101, 32, 61, 32, 102, 108, 111, 97, 116, 59, 32, 105, 110, 116, 32, 112, 97, 99, 107, 95, 115, 105, 122, 101, 32, 61, 32, 50, 59, 32, 105, 110, 116, 32, 99, 111, 108, 115, 95, 112, 101, 114, 95, 116, 104, 114, 101, 97, 100, 32, 61, 32, 50, 59, 32, 105, 110, 116, 32, 116, 104, 114, 101, 97, 100, 95, 103, 114, 111, 117, 112, 95, 119, 105, 100, 116, 104, 32, 61, 32, 49, 59, 32, 105, 110, 116, 32, 114, 111, 119, 115, 95, 112, 101, 114, 95, 97, 99, 99, 101, 115, 115, 32, 61, 32, 49, 59, 32, 95, 95, 110, 118, 95, 98, 111, 111, 108, 32, 112, 97, 100, 100, 105, 110, 103, 32, 61, 32, 102, 97, 108, 115, 101, 59, 32, 65, 108, 103, 111, 114, 105, 116, 104, 109, 32, 97, 108, 103, 111, 114, 105, 116, 104, 109, 32, 61, 32, 65, 108, 103, 111, 114, 105, 116, 104, 109, 58, 58, 107, 83, 111, 102, 116, 109, 97, 120, 93};
.global .align 1 .b8 __unnamed_439[361] = {118, 111, 105, 100, 32, 83, 111, 102, 116, 109, 97, 120, 87, 97, 114, 112, 73, 109, 112, 108, 40, 76, 79, 65, 68, 44, 32, 83, 84, 79, 82, 69, 44, 32, 115, 105, 103, 110, 101, 100, 32, 108, 111, 110, 103, 44, 32, 115, 105, 103, 110, 101, 100, 32, 108, 111, 110, 103, 41, 32, 91, 119, 105, 116, 104, 32, 76, 79, 65, 68, 32, 61, 32, 66, 114, 111, 97, 100, 99, 97, 115, 116, 83, 99, 97, 108, 101, 77, 97, 115, 107, 76, 111, 97, 100, 60, 102, 108, 111, 97, 116, 44, 32, 102, 108, 111, 97, 116, 44, 32, 95, 95, 110, 118, 95, 98, 111, 111, 108, 44, 32, 52, 85, 76, 44, 32, 115, 105, 103, 110, 101, 100, 32, 105, 110, 116, 62, 59, 32, 83, 84, 79, 82, 69, 32, 61, 32, 68, 105, 114, 101, 99, 116, 83, 116, 111, 114, 101, 60, 102, 108, 111, 97, 116, 44, 32, 102, 108, 111, 97, 116, 62, 59, 32, 67, 111, 109, 112, 117, 116, 101, 84, 121, 112, 101, 32, 61, 32, 102, 108, 111, 97, 116, 59, 32, 105, 110, 116, 32, 112, 97, 99, 107, 95, 115, 105, 122, 101, 32, 61, 32, 50, 59, 32, 105, 110, 116, 32, 99, 111, 108, 115, 95, 112, 101, 114, 95, 116, 104, 114, 101, 97, 100, 32, 61, 32, 50, 59, 32, 105, 110, 116, 32, 116, 104, 114, 101, 97, 100, 95, 103, 114, 111, 117, 112, 95, 119, 105, 100, 116, 104, 32, 61, 32, 49, 59, 32, 105, 110, 116, 32, 114, 111, 119, 115, 95, 112, 101, 114, 95, 97, 99, 99, 101, 115, 115, 32, 61, 32, 49, 59, 32, 95, 95, 110, 118, 95, 98, 111, 111, 108, 32, 112, 97, 100, 100, 105, 110, 103, 32, 61, 32, 116, 114, 117, 101, 59, 32, 65, 108, 103, 111, 114, 105, 116, 104, 109, 32, 97, 108, 103, 111, 114, 105, 116, 104, 109, 32, 61, 32, 65, 108, 103, 111, 114, 105, 116, 104, 109, 58, 58, 107, 83, 111, 102, 116, 109, 97, 120, 93};
.global .align 1 .b8 __unnamed_440[362] = {118, 111, 105, 100, 32, 83, 111, 102, 116, 109, 97, 120, 87, 97, 114, 112, 73, 109, 112, 108, 40, 76, 79, 65, 68, 44, 32, 83, 84, 79, 82, 69, 44, 32, 115, 105, 103, 110, 101, 100, 32, 108, 111, 110, 103, 44, 32, 115, 105, 103, 110, 101, 100, 32, 108, 111, 110, 103, 41, 32, 91, 119, 105, 116, 104, 32, 76, 79, 65, 68, 32, 61, 32, 66, 114, 111, 97, 100, 99, 97, 115, 116, 83, 99, 97, 108, 101, 77, 97, 115, 107, 76, 111, 97, 100, 60, 102, 108, 111, 97, 116, 44, 32, 102, 108, 111, 97, 116, 44, 32, 95, 95, 110, 118, 95, 98, 111, 111, 108, 44, 32, 52, 85, 76, 44, 32, 115, 105, 103, 110, 101, 100, 32, 105, 110, 116, 62, 59, 32, 83, 84, 79, 82, 69, 32, 61, 32, 68, 105, 114, 101, 99, 116, 83, 116, 111, 114, 101, 60, 102, 108, 111, 97, 116, 44, 32, 102, 108, 111, 97, 116, 62, 59, 32, 67, 111, 109, 112, 117, 116, 101, 84, 121, 112, 101, 32, 61, 32, 102, 108, 111, 97, 116, 59, 32, 105, 110, 116, 32, 112, 97, 99, 107, 95, 115, 105, 122, 101, 32, 61, 32, 50, 59, 32, 105, 110, 116, 32, 99, 111, 108, 115, 95, 112, 101, 114, 95, 116, 104, 114, 101, 97, 100, 32, 61, 32, 50, 59, 32, 105, 110, 116, 32, 116, 104, 114, 101, 97, 100, 95, 103, 114, 111, 117, 112, 95, 119, 105, 100, 116, 104, 32, 61, 32, 50, 59, 32, 105, 110, 116, 32, 114, 111, 119, 115, 95, 112, 101, 114, 95, 97, 99, 99, 101, 115, 115, 32, 61, 32, 50, 59, 32, 95, 95, 110, 118, 95, 98, 111, 111, 108, 32, 112, 97, 100, 100, 105, 110, 103, 32, 61, 32, 102, 97, 108, 115, 101, 59, 32, 65, 108, 103, 111, 114, 105, 116, 104, 109, 32, 97, 108, 103, 111, 114, 105, 116, 104, 109, 32, 61, 32, 65, 108, 103, 111, 114, 105, 116, 104, 109, 58, 58, 107, 83, 111, 102, 116, 109, 97, 120, 93};
.global .align 1 .b8 __unnamed_441[361] = {118, 111, 105, 100, 32, 83, 111, 102, 116, 109, 97, 120, 87, 97, 114, 112, 73, 109, 112, 108, 40, 76, 79, 65, 68, 44, 32, 83, 84, 79, 82, 69, 44, 32, 115, 105, 103, 110, 101, 100, 32, 108, 111, 110, 103, 44, 32, 115, 105, 103, 110, 101, 100, 32, 108, 111, 110, 103, 41, 32, 91, 119, 105, 116, 104, 32, 76, 79, 65, 68, 32, 61, 32, 66, 114, 111, 97, 100, 99, 97, 115, 116, 83, 99, 97, 108, 101, 77, 97, 115, 107, 76, 111, 97, 100, 60, 102, 108, 111, 97, 116, 44, 32, 102, 108, 111, 97, 116, 44, 32, 95, 95, 110, 118, 95, 98, 111, 111, 108, 44, 32, 52, 85, 76, 44, 32, 115, 105, 103, 110, 101, 100, 32, 105, 110, 116, 62, 59, 32, 83, 84, 79, 82, 69, 32, 61, 32, 68, 105, 114, 101, 99, 116, 83, 116, 111, 114, 101, 60, 102, 108, 111, 97, 116, 44, 32, 102, 108, 111, 97, 116, 62, 59, 32, 67, 111, 109, 112, 117, 116, 101, 84, 121, 112, 101, 32, 61, 32, 102, 108, 111, 97, 116, 59, 32, 105, 110, 116, 32, 112, 97, 99, 107, 95, 115, 105, 122, 101, 32, 61, 32, 50, 59, 32, 105, 110, 116, 32, 99, 111, 108, 115, 95, 112, 101, 114, 95, 116, 104, 114, 101, 97, 100, 32, 61, 32, 50, 59, 32, 105, 110, 116, 32, 116, 104, 114, 101, 97, 100, 95, 103, 114, 111, 117, 112, 95, 119, 105, 100, 116, 104, 32, 61, 32, 50, 59, 32, 105, 110, 116, 32, 114, 111, 119, 115, 95, 112, 101, 114, 95, 97, 99, 99, 101, 115, 115, 32, 61, 32, 50, 59, 32, 95, 95, 110, 118, 95, 98, 111, 111, 108, 32, 112, 97, 100, 100, 105, 110, 103, 32, 61, 32, 116, 114, 117, 101, 59, 32, 65, 108, 103, 111, 114, 105, 116, 104, 109, 32, 97, 108, 103, 111, 114, 105, 116, 104, 109, 32, 61, 32, 65, 108, 103, 111, 114, 105, 116, 104, 109, 58, 58, 107, 83, 111, 102, 116, 109, 97, 120, 93};
.global .align 1 .b8 __unnamed_442[362] = {118, 111, 105, 100, 32, 83, 111, 102, 116, 109, 97, 120, 87, 97, 114, 112, 73, 109, 112, 108, 40, 76, 79, 65, 68, 44, 32, 83, 84, 79, 82, 69, 44, 32, 115, 105, 103, 110, 101, 100, 32, 108, 111, 110, 103, 44, 32, 115, 105, 103, 110, 101, 100, 32, 108, 111, 110, 103, 41, 32, 91, 119, 105, 116, 104, 32, 76, 79, 65, 68, 32, 61, 32, 66, 114, 111, 97, 100, 99, 97, 115, 116, 83, 99, 97, 108, 101, 77, 97, 115, 107, 76, 111, 97, 100, 60, 102, 108, 111, 97, 116, 44, 32, 102, 108, 111, 97, 116, 44, 32, 95, 95, 110, 118, 95, 98, 111, 111, 108, 44, 32, 52, 85, 76, 44, 32, 115, 105, 103, 110, 101, 100, 32, 105, 110, 116, 62, 59, 32, 83, 84, 79, 82, 69, 32, 61, 32, 68, 105, 114, 101, 99, 116, 83, 116, 111, 114, 101, 60, 102, 108, 111, 97, 116, 44, 32, 102, 108, 111, 97, 116, 62, 59, 32, 67, 111, 109, 112, 117, 116, 101, 84, 121, 112, 101, 32, 61, 32, 102, 108, 111, 97, 116, 59, 32, 105, 110, 116, 32, 112, 97, 99, 107, 95, 115, 105, 122, 101, 32, 61, 32, 50, 59, 32, 105, 110, 116, 32, 99, 111, 108, 115, 95, 112, 101, 114, 95, 116, 104, 114, 101, 97, 100, 32, 61, 32, 50, 59, 32, 105, 110, 116, 32, 116, 104, 114, 101, 97, 100, 95, 103, 114, 111, 117, 112, 95, 119, 105, 100, 116, 104, 32, 61, 32, 50, 59, 32, 105, 110, 116, 32, 114, 111, 119, 115, 95, 112, 101, 114, 95, 97, 99, 99, 101, 115, 115, 32, 61, 32, 49, 59, 32, 95, 95, 110, 118, 95, 98, 111, 111, 108, 32, 112, 97, 100, 100, 105, 110, 103, 32, 61, 32, 102, 97, 108, 115, 101, 59, 32, 65, 108, 103, 111, 114, 105, 116, 104, 109, 32, 97, 108, 103, 111, 114, 105, 116, 104, 109, 32, 61, 32, 65, 108, 103, 111, 114, 105, 116, 104, 109, 58, 58, 107, 83, 111, 102, 116, 109, 97, 120, 93};
.global .align 1 .b8 __unnamed_443[361] = {118, 111, 105, 100, 32, 83, 111, 102, 116, 109, 97, 120, 87, 97, 114, 112, 73, 109, 112, 108, 40, 76, 79, 65, 68, 44, 32, 83, 84, 79, 82, 69, 44, 32, 115, 105, 103, 110, 101, 100, 32, 108, 111, 110, 103, 44, 32, 115, 105, 103, 110, 101, 100, 32, 108, 111, 110, 103, 41, 32, 91, 119, 105, 116, 104, 32, 76, 79, 65, 68, 32, 61, 32, 66, 114, 111, 97, 100, 99, 97, 115, 116, 83, 99, 97, 108, 101, 77, 97, 115, 107, 76, 111, 97, 100, 60, 102, 108, 111, 97, 116, 44, 32, 102, 108, 111, 97, 116, 44, 32, 95, 95, 110, 118, 95, 98, 111, 111, 108, 44, 32, 52, 85, 76, 44, 32, 115, 105, 103, 110, 101, 100, 32, 105, 110, 116, 62, 59, 32, 83, 84, 79, 82, 69, 32, 61, 32, 68, 105, 114, 101, 99, 116, 83, 116, 111, 114, 101, 60, 102, 108, 111, 97, 116, 44, 32, 102, 108, 111, 97, 116, 62, 59, 32, 67, 111, 109, 112, 117, 116, 101, 84, 121, 112, 101, 32, 61, 32, 102, 108, 111, 97, 116, 59, 32, 105, 110, 116, 32, 112, 97, 99, 107, 95, 115, 105, 122, 101, 32, 61, 32, 50, 59, 32, 105, 110, 116, 32, 99, 111, 108, 115, 95, 112, 101, 114, 95, 116, 104, 114, 101, 97, 100, 32, 61, 32, 50, 59, 32, 105, 110, 116, 32, 116, 104, 114, 101, 97, 100, 95, 103, 114, 111, 117, 112, 95, 119, 105, 100, 116, 104, 32, 61, 32, 50, 59, 32, 105, 110, 116, 32, 114, 111, 119, 115, 95, 112, 101, 114, 95, 97, 99, 99, 101, 115, 115, 32, 61, 32, 49, 59, 32, 95, 95, 110, 118, 95, 98, 111, 111, 108, 32, 112, 97, 100, 100, 105, 110, 103, 32, 61, 32, 116, 114, 117, 101, 59, 32, 65, 108, 103, 111, 114, 105, 116, 104, 109, 32, 97, 108, 103, 111, 114, 105, 116, 104, 109, 32, 61, 32, 65, 108, 103, 111, 114, 105, 116, 104, 109, 58, 58, 107, 83, 111, 102, 116, 109, 97, 120, 93};
.global .align 1 .b8 __unnamed_444[362] = {118, 111, 105, 100, 32, 83, 111, 102, 116, 109, 97, 120, 87, 97, 114, 112, 73, 109, 112, 108, 40, 76, 79, 65, 68, 44, 32, 83, 84, 79, 82, 69, 44, 32, 115, 105, 103, 110, 101, 100, 32, 108, 111, 110, 103, 44, 32, 115, 105, 103, 110, 101, 100, 32, 108, 111, 110, 103, 41, 32, 91, 119, 105, 116, 104, 32, 76, 79, 65, 68, 32, 61, 32, 66, 114, 111, 97, 100, 99, 97, 115, 116, 83, 99, 97, 108, 101, 77, 97, 115, 107, 76, 111, 97, 100, 60, 102, 108, 111, 97, 116, 44, 32, 102, 108, 111, 97, 116, 44, 32, 95, 95, 110, 118, 95, 98, 111, 111, 108, 44, 32, 52, 85, 76, 44, 32, 115, 105, 103, 110, 101, 100, 32, 105, 110, 116, 62, 59, 32, 83, 84, 79, 82, 69, 32, 61, 32, 68, 105, 114, 101, 99, 116, 83, 116, 111, 114, 101, 60, 102, 108, 111, 97, 116, 44, 32, 102, 108, 111, 97, 116, 62, 59, 32, 67, 111, 109, 112, 117, 116, 101, 84, 121, 112, 101, 32, 61, 32, 102, 108, 111, 97, 116, 59, 32, 105, 110, 116, 32, 112, 97, 99, 107, 95, 115, 105, 122, 101, 32, 61, 32, 50, 59, 32, 105, 110, 116, 32, 99, 111, 108, 115, 95, 112, 101, 114, 95, 116, 104, 114, 101, 97, 100, 32, 61, 32, 50, 59, 32, 105, 110, 116, 32, 116, 104, 114, 101, 97, 100, 95, 103, 114, 111, 117, 112, 95, 119, 105, 100, 116, 104, 32, 61, 32, 52, 59, 32, 105, 110, 116, 32, 114, 111, 119, 115, 95, 112, 101, 114, 95, 97, 99, 99, 101, 115, 115, 32, 61, 32, 50, 59, 32, 95, 95, 110, 118, 95, 98, 111, 111, 108, 32, 112, 97, 100, 100, 105, 110, 103, 32, 61, 32, 102, 97, 108, 115, 101, 59, 32, 65, 108, 103, 111, 114, 105, 116, 104, 109, 32, 97, 108, 103, 111, 114, 105, 116, 104, 109, 32, 61, 32, 65, 108, 103, 111, 114, 105, 116, 104, 109, 58, 58, 107, 83, 111, 102, 116, 109, 97, 120, 93};
.global .align 1 .b8 __unnamed_445[361] = {118, 111, 105, 100, 32, 83, 111, 102, 116, 109, 97, 120, 87, 97, 114, 112, 73, 109, 112, 108, 40, 76, 79, 65, 68, 44, 32, 83, 84, 79, 82, 69, 44, 32, 115, 105, 103, 110, 101, 100, 32, 108, 111, 110, 103, 44, 32, 115, 105, 103, 110, 101, 100, 32, 108, 111, 110, 103, 41, 32, 91, 119, 105, 116, 104, 32, 76, 79, 65, 68, 32, 61, 32, 66, 114, 111, 97, 100, 99, 97, 115, 116, 83, 99, 97, 108, 101, 77, 97, 115, 107, 76, 111, 97, 100, 60, 102, 108, 111, 97, 116, 44, 32, 102, 108, 111, 97, 116, 44, 32, 95, 95, 110, 118, 95, 98, 111, 111, 108, 44, 32, 52, 85, 76, 44, 32, 115, 105, 103, 110, 101, 100, 32, 105, 110, 116, 62, 59, 32, 83, 84, 79, 82, 69, 32, 61, 32, 68, 105, 114, 101, 99, 116, 83, 116, 111, 114, 101, 60, 102, 108, 111, 97, 116, 44, 32, 102, 108, 111, 97, 116, 62, 59, 32, 67, 111, 109, 112, 117, 116, 101, 84, 121, 112, 101, 32, 61, 32, 102, 108, 111, 97, 116, 59, 32, 105, 110, 116, 32, 112, 97, 99, 107, 95, 115, 105, 122, 101, 32, 61, 32, 50, 59, 32, 105, 110, 116, 32, 99, 111, 108, 115, 95, 112, 101, 114, 95, 116, 104, 114, 101, 97, 100, 32, 61, 32, 50, 59, 32, 105, 110, 116, 32, 116, 104, 114, 101, 97, 100, 95, 103, 114, 111, 117, 112, 95, 119, 105, 100, 116, 104, 32, 61, 32, 52, 59, 32, 105, 110, 116, 32, 114, 111, 119, 115, 95, 112, 101, 114, 95, 97, 99, 99, 101, 115, 115, 32, 61, 32, 50, 59, 32, 95, 95, 110, 118, 95, 98, 111, 111, 108, 32, 112, 97, 100, 100, 105, 110, 103, 32, 61, 32, 116, 114, 117, 101, 59, 32, 65, 108, 103, 111, 114, 105, 116, 104, 109, 32, 97, 108, 103, 111, 114, 105, 116, 104, 109, 32, 61, 32, 65, 108, 103, 111, 114, 105, 116, 104, 109, 58, 58, 107, 83, 111, 102, 116, 109, 97, 120, 93};
.global .align 1 .b8 __unnamed_446[362] = {118, 111, 105, 100, 32, 83, 111, 102, 116, 109, 97, 120, 87, 97, 114, 112, 73, 109, 112, 108, 40, 76, 79, 65, 68, 44, 32, 83, 84, 79, 82, 69, 44, 32, 115, 105, 103, 110, 101, 100, 32, 108, 111, 110, 103, 44, 32, 115, 105, 103, 110, 101, 100, 32, 108, 111, 110, 103, 41, 32, 91, 119, 105, 116, 104, 32, 76, 79, 65, 68, 32, 61, 32, 66, 114, 111, 97, 100, 99, 97, 115, 116, 83, 99, 97, 108, 101, 77, 97, 115, 107, 76, 111, 97, 100, 60, 102, 108, 111, 97, 116, 44, 32, 102, 108, 111, 97, 116, 44, 32, 95, 95, 110, 118, 95, 98, 111, 111, 108, 44, 32, 52, 85, 76, 44, 32, 115, 105, 103, 110, 101, 100, 32, 105, 110, 116, 62, 59, 32, 83, 84, 79, 82, 69, 32, 61, 32, 68, 105, 114, 101, 99, 116, 83, 116, 111, 114, 101, 60, 102, 108, 111, 97, 116, 44, 32, 102, 108, 111, 97, 116, 62, 59, 32, 67, 111, 109, 112, 117, 116, 101, 84, 121, 112, 101, 32, 61, 32, 102, 108, 111, 97, 116, 59, 32, 105, 110, 116, 32, 112, 97, 99, 107, 95, 115, 105, 122, 101, 32, 61, 32, 50, 59, 32, 105, 110, 116, 32, 99, 111, 108, 115, 95, 112, 101, 114, 95, 116, 104, 114, 101, 97, 100, 32, 61, 32, 50, 59, 32, 105, 110, 116, 32, 116, 104, 114, 101, 97, 100, 95, 103, 114, 111, 117, 112, 95, 119, 105, 100, 116, 104, 32, 61, 32, 52, 59, 32, 105, 110, 116, 32, 114, 111, 119, 115, 95, 112, 101, 114, 95, 97, 99, 99, 101, 115, 115, 32, 61, 32, 49, 59, 32, 95, 95, 110, 118, 95, 98, 111, 111, 108, 32, 112, 97, 100, 100, 105, 110, 103, 32, 61, 32, 102, 97, 108, 115, 101, 59, 32, 65, 108, 103, 111, 114, 105, 116, 104, 109, 32, 97, 108, 103, 111, 114, 105, 116, 104, 109, 32, 61, 32, 65, 108, 103, 111, 114, 105, 116, 104, 109, 58, 58, 107, 83, 111, 102, 116, 109, 97, 120, 93};
.global .align 1 .b8 __unnamed_447[361] = {118, 111, 105, 100, 32, 83, 111, 102, 116, 109, 97, 120, 87, 97, 114, 112, 73, 109, 112, 108, 40, 76, 79, 65, 68, 44, 32, 83, 84, 79, 82, 69, 44, 32, 115, 105, 103, 110, 101, 100, 32, 108, 111, 110, 103, 44, 32, 115, 105, 103, 110, 101, 100, 32, 108, 111, 110, 103, 41, 32, 91, 119, 105, 116, 104, 32, 76, 79, 65, 68, 32, 61, 32, 66, 114, 111, 97, 100, 99, 97, 115, 116, 83, 99, 97, 108, 101, 77, 97, 115, 107, 76, 111, 97, 100, 60, 102, 108, 111, 97, 116, 44, 32, 102, 108, 111, 97, 116, 44, 32, 95, 95, 110, 118, 95, 98, 111, 111, 108, 44, 32, 52, 85, 76, 44, 32, 115, 105, 103, 110, 101, 100, 32, 105, 110, 116, 62, 59, 32, 83, 84, 79, 82, 69, 32, 61, 32, 68, 105, 114, 101, 99, 116, 83, 116, 111, 114, 101, 60, 102, 108, 111, 97, 116, 44, 32, 102, 108, 111, 97, 116, 62, 59, 32, 67, 111, 109, 112, 117, 116, 101, 84, 121, 112, 101, 32, 61, 32, 102, 108, 111, 97, 116, 59, 32, 105, 110, 116, 32, 112, 97, 99, 107, 95, 115, 105, 122, 101, 32, 61, 32, 50, 59, 32, 105, 110, 116, 32, 99, 111, 108, 115, 95, 112, 101, 114, 95, 116, 104, 114, 101, 97, 100, 32, 61, 32, 50, 59, 32, 105, 110, 116, 32, 116, 104, 114, 101, 97, 100, 95, 103, 114, 111, 117, 112, 95, 119, 105, 100, 116, 104, 32, 61, 32, 52, 59, 32, 105, 110, 116, 32, 114, 111, 119, 115, 95, 112, 101, 114, 95, 97, 99, 99, 101, 115, 115, 32, 61, 32, 49, 59, 32, 95, 95, 110, 118, 95, 98, 111, 111, 108, 32, 112, 97, 100, 100, 105, 110, 103, 32, 61, 32, 116, 114, 117, 101, 59, 32, 65, 108, 103, 111, 114, 105, 116, 104, 109, 32, 97, 108, 103, 111, 114, 105, 116, 104, 109, 32, 61, 32, 65, 108, 103, 111, 114, 105, 116, 104, 109, 58, 58, 107, 83, 111, 102, 116, 109, 97, 120, 93};
.global .align 1 .b8 __unnamed_448[362] = {118, 111, 105, 100, 32, 83, 111, 102, 116, 109, 97, 120, 87, 97, 114, 112, 73, 109, 112, 108, 40, 76, 79, 65, 68, 44, 32, 83, 84, 79, 82, 69, 44, 32, 115, 105, 103, 110, 101, 100, 32, 108, 111, 110, 103, 44, 32, 115, 105, 103, 110, 101, 100, 32, 108, 111, 110, 103, 41, 32, 91, 119, 105, 116, 104, 32, 76, 79, 65, 68, 32, 61, 32, 66, 114, 111, 97, 100, 99, 97, 115, 116, 83, 99, 97, 108, 101, 77, 97, 115, 107, 76, 111, 97, 100, 60, 102, 108, 111, 97, 116, 44, 32, 102, 108, 111, 97, 116, 44, 32, 95, 95, 110, 118, 95, 98, 111, 111, 108, 44, 32, 52, 85, 76, 44, 32, 115, 105, 103, 110, 101, 100, 32, 105, 110, 116, 62, 59, 32, 83, 84, 79, 82, 69, 32, 61, 32, 68, 105, 114, 101, 99, 116, 83, 116, 111, 114, 101, 60, 102, 108, 111, 97, 116, 44, 32, 102, 108, 111, 97, 116, 62, 59, 32, 67, 111, 109, 112, 117, 116, 101, 84, 121, 112, 101, 32, 61, 32, 102, 108, 111, 97, 116, 59, 32, 105, 110, 116, 32, 112, 97, 99, 107, 95, 115, 105, 122, 101, 32, 61, 32, 50, 59, 32, 105, 110, 116, 32, 99, 111, 108, 115, 95, 112, 101, 114, 95, 116, 104, 114, 101, 97, 100, 32, 61, 32, 50, 59, 32, 105, 110, 116, 32, 116, 104, 114, 101, 97, 100, 95, 103, 114, 111, 117, 112, 95, 119, 105, 100, 116, 104, 32, 61, 32, 56, 59, 32, 105, 110, 116, 32, 114, 111, 119, 115, 95, 112, 101, 114, 95, 97, 99, 99, 101, 115, 115, 32, 61, 32, 50, 59, 32, 95, 95, 110, 118, 95, 98, 111, 111, 108, 32, 112, 97, 100, 100, 105, 110, 103, 32, 61, 32, 102, 97, 108, 115, 101, 59, 32, 65, 108, 103, 111, 114, 105, 116, 104, 109, 32, 97, 108, 103, 111, 114, 105, 116, 104, 109, 32, 61, 32, 65, 108, 103, 111, 114, 105, 116, 104, 109, 58, 58, 107, 83, 111, 102, 116, 109, 97, 120, 93};
.global .align 1 .b8 __unnamed_449[361] = {118, 111, 105, 100, 32, 83, 111, 102, 116, 109, 97, 120, 87, 97, 114, 112, 73, 109, 112, 108, 40, 76, 79, 65, 68, 44, 32, 83, 84, 79, 82, 69, 44, 32, 115, 105, 103, 110, 101, 100, 32, 108, 111, 110, 103, 44, 32, 115, 105, 103, 110, 101, 100, 32, 108, 111, 110, 103, 41, 32, 91, 119, 105, 116, 104, 32, 76, 79, 65, 68, 32, 61, 32, 66, 114, 111, 97, 100, 99, 97, 115, 116, 83, 99, 97, 108, 101, 77, 97, 115, 107, 76, 111, 97, 100, 60, 102, 108, 111, 97, 116, 44, 32, 102, 108, 111, 97, 116, 44, 32, 95, 95, 110, 118, 95, 98, 111, 111, 108, 44, 32, 52, 85, 76, 44, 32, 115, 105, 103, 110, 101, 100, 32, 105, 110, 116, 62, 59, 32, 83, 84, 79, 82, 69, 32, 61, 32, 68, 105, 114, 101, 99, 116, 83, 116, 111, 114, 101, 60, 102, 108, 111, 97, 116, 44, 32, 102, 108, 111, 97, 116, 62, 59, 32, 67, 111, 109, 112, 117, 116, 101, 84, 121, 112, 101, 32, 61, 32, 102, 108, 111, 97, 116, 59, 32, 105, 110, 116, 32, 112, 97, 99, 107, 95, 115, 105, 122, 101, 32, 61, 32, 50, 59, 32, 105, 110, 116, 32, 99, 111, 108, 115, 95, 112, 101, 114, 95, 116, 104, 114, 101, 97, 100, 32, 61, 32, 50, 59, 32, 105, 110, 116, 32, 116, 104, 114, 101, 97, 100, 95, 103, 114, 111, 117, 112, 95, 119, 105, 100, 116, 104, 32, 61, 32, 56, 59, 32, 105, 110, 116, 32, 114, 111, 119, 115, 95, 112, 101, 114, 95, 97, 99, 99, 101, 115, 115, 32, 61, 32, 50, 59, 32, 95, 95, 110, 118, 95, 98, 111, 111, 108, 32, 112, 97, 100, 100, 105, 110, 103, 32, 61, 32, 116, 114, 117, 101, 59, 32, 65, 108, 103, 111, 114, 105, 116, 104, 109, 32, 97, 108, 103, 111, 114, 105, 116, 104, 109, 32, 61, 32, 65, 108, 103, 111, 114, 105, 116, 104, 109, 58, 58, 107, 83, 111, 102, 116, 109, 97, 120, 93};
.global .align 1 .b8 __unnamed_450[362] = {118, 111, 105, 100, 32, 83, 111, 102, 116, 109, 97, 120, 87, 97, 114, 112, 73, 109, 112, 108, 40, 76, 79, 65, 68, 44, 32, 83, 84, 79, 82, 69, 44, 32, 115, 105, 103, 110, 101, 100, 32, 108, 111, 110, 103, 44, 32, 115, 105, 103, 110, 101, 100, 32, 108, 111, 110, 103, 41, 32, 91, 119, 105, 116, 104, 32, 76, 79, 65, 68, 32, 61, 32, 66, 114, 111, 97, 100, 99, 97, 115, 116, 83, 99, 97, 108, 101, 77, 97, 115, 107, 76, 111, 97, 100, 60, 102, 108, 111, 97, 116, 44, 32, 102, 108, 111, 97, 116, 44, 32, 95, 95, 110, 118, 95, 98, 111, 111, 108, 44, 32, 52, 85, 76, 44, 32, 115, 105, 103, 110, 101, 100, 32, 105, 110, 116, 62, 59, 32, 83, 84, 79, 82, 69, 32, 61, 32, 68, 105, 114, 101, 99, 116, 83, 116, 111, 114, 101, 60, 102, 108, 111, 97, 116, 44, 32, 102, 108, 111, 97, 116, 62, 59, 32, 67, 111, 109, 112, 117, 116, 101, 84, 121, 112, 101, 32, 61, 32, 102, 108, 111, 97, 116, 59, 32, 105, 110, 116, 32, 112, 97, 99, 107, 95, 115, 105, 122, 101, 32, 61, 32, 50, 59, 32, 105, 110, 116, 32, 99, 111, 108, 115, 95, 112, 101, 114, 95, 116, 104, 114, 101, 97, 100, 32, 61, 32, 50, 59, 32, 105, 110, 116, 32, 116, 104, 114, 101, 97, 100, 95, 103, 114, 111, 117, 112, 95, 119, 105, 100, 116, 104, 32, 61, 32, 56, 59, 32, 105, 110, 116, 32, 114, 111, 119, 115, 95, 112, 101, 114, 95, 97, 99, 99, 101, 115, 115, 32, 61, 32, 49, 59, 32, 95, 95, 110, 118, 95, 98, 111, 111, 108, 32, 112, 97, 100, 100, 105, 110, 103, 32, 61, 32, 102, 97, 108, 115, 101, 59, 32, 65, 108, 103, 111, 114, 105, 116, 104, 109, 32, 97, 108, 103, 111, 114, 105, 116, 104, 109, 32, 61, 32, 65, 108, 103, 111, 114, 105, 116, 104, 109, 58, 58, 107, 83, 111, 102, 116, 109, 97, 120, 93};
.global .align 1 .b8 __unnamed_451[361] = {118, 111, 105, 100, 32, 83, 111, 102, 116, 109, 97, 120, 87, 97, 114, 112, 73, 109, 112, 108, 40, 76, 79, 65, 68, 44, 32, 83, 84, 79, 82, 69, 44, 32, 115, 105, 103, 110, 101, 100, 32, 108, 111, 110, 103, 44, 32, 115, 105, 103, 110, 101, 100, 32, 108, 111, 110, 103, 41, 32, 91, 119, 105, 116, 104, 32, 76, 79, 65, 68, 32, 61, 32, 66, 114, 111, 97, 100, 99, 97, 115, 116, 83, 99, 97, 108, 101, 77, 97, 115, 107, 76, 111, 97, 100, 60, 102, 108, 111, 97, 116, 44, 32, 102, 108, 111, 97, 116, 44, 32, 95, 95, 110, 118, 95, 98, 111, 111, 108, 44, 32, 52, 85, 76, 44, 32, 115, 105, 103, 110, 101, 100, 32, 105, 110, 116, 62, 59, 32, 83, 84, 79, 82, 69, 32, 61, 32, 68, 105, 114, 101, 99, 116, 83, 116, 111, 114, 101, 60, 102, 108, 111, 97, 116, 44, 32, 102, 108, 111, 97, 116, 62, 59, 32, 67, 111, 109, 112, 117, 116, 101, 84, 121, 112, 101, 32, 61, 32, 102, 108, 111, 97, 116, 59, 32, 105, 110, 116, 32, 112, 97, 99, 107, 95, 115, 105, 122, 101, 32, 61, 32, 50, 59, 32, 105, 110, 116, 32, 99, 111, 108, 115, 95, 112, 101, 114, 95, 116, 104, 114, 101, 97, 100, 32, 61, 32, 50, 59, 32, 105, 110, 116, 32, 116, 104, 114, 101, 97, 100, 95, 103, 114, 111, 117, 112, 95, 119, 105, 100, 116, 104, 32, 61, 32, 56, 59, 32, 105, 110, 116, 32, 114, 111, 119, 115, 95, 112, 101, 114, 95, 97, 99, 99, 101, 115, 115, 32, 61, 32, 49, 59, 32, 95, 95, 110, 118, 95, 98, 111, 111, 108, 32, 112, 97, 100, 100, 105, 110, 103, 32, 61, 32, 116, 114, 117, 101, 59, 32, 65, 108, 103, 111, 114, 105, 116, 104, 109, 32, 97, 108, 103, 111, 114, 105, 116, 104, 109, 32, 61, 32, 65, 108, 103, 111, 114, 105, 116, 104, 109, 58, 58, 107, 83, 111, 102, 116, 109, 97, 120, 93};
.global .align 1 .b8 __unnamed_452[363] = {118, 111, 105, 100, 32, 83, 111, 102, 116, 109, 97, 120, 87, 97, 114, 112, 73, 109, 112, 108, 40, 76, 79, 65, 68, 44, 32, 83, 84, 79, 82, 69, 44, 32, 115, 105, 103, 110, 101, 100, 32, 108, 111, 110, 103, 44, 32, 115, 105, 103, 110, 101, 100, 32, 108, 111, 110, 103, 41, 32, 91, 119, 105, 116, 104, 32, 76, 79, 65, 68, 32, 61, 32, 66, 114, 111, 97, 100, 99, 97, 115, 116, 83, 99, 97, 108, 101, 77, 97, 115, 107, 76, 111, 97, 100, 60, 102, 108, 111, 97, 116, 44, 32, 102, 108, 111, 97, 116, 44, 32, 95, 95, 110, 118, 95, 98, 111, 111, 108, 44, 32, 52, 85, 76, 44, 32, 115, 105, 103, 110, 101, 100, 32, 105, 110, 116, 62, 59, 32, 83, 84, 79, 82, 69, 32, 61, 32, 68, 105, 114, 101, 99, 116, 83, 116, 111, 114, 101, 60, 102, 108, 111, 97, 116, 44, 32, 102, 108, 111, 97, 116, 62, 59, 32, 67, 111, 109, 112, 117, 116, 101, 84, 121, 112, 101, 32, 61, 32, 102, 108, 111, 97, 116, 59, 32, 105, 110, 116, 32, 112, 97, 99, 107, 95, 115, 105, 122, 101, 32, 61, 32, 50, 59, 32, 105, 110, 116, 32, 99, 111, 108, 115, 95, 112, 101, 114, 95, 116, 104, 114, 101, 97, 100, 32, 61, 32, 50, 59, 32, 105, 110, 116, 32, 116, 104, 114, 101, 97, 100, 95, 103, 114, 111, 117, 112, 95, 119, 105, 100, 116, 104, 32, 61, 32, 49, 54, 59, 32, 105, 110, 116, 32, 114, 111, 119, 115, 95, 112, 101, 114, 95, 97, 99, 99, 101, 115, 115, 32, 61, 32, 50, 59, 32, 95, 95, 110, 118, 95, 98, 111, 111, 108, 32, 112, 97, 100, 100, 105, 110, 103, 32, 61, 32, 102, 97, 108, 115, 101, 59, 32, 65, 108, 103, 111, 114, 105, 116, 104, 109, 32, 97, 108, 103, 111, 114, 105, 116, 104, 109, 32, 61, 32, 65, 108, 103, 111, 114, 105, 116, 104, 109, 58, 58, 107, 83, 111, 102, 116, 109, 97, 120, 93};
.global .align 1 .b8 __unnamed_453[362] = {118, 111, 105, 100, 32, 83, 111, 102, 116, 109, 97, 120, 87, 97, 114, 112, 73, 109, 112, 108, 40, 76, 79, 65, 68, 44, 32, 83, 84, 79, 82, 69, 44, 32, 115, 105, 103, 110, 101, 100, 32, 108, 111, 110, 103, 44, 32, 115, 105, 103, 110, 101, 100, 32, 108, 111, 110, 103, 41, 32, 91, 119, 105, 116, 104, 32, 76, 79, 65, 68, 32, 61, 32, 66, 114, 111, 97, 100, 99, 97, 115, 116, 83, 99, 97, 108, 101, 77, 97, 115, 107, 76, 111, 97, 100, 60, 102, 108, 111, 97, 116, 44, 32, 102, 108, 111, 97, 116, 44, 32, 95, 95, 110, 118, 95, 98, 111, 111, 108, 44, 32, 52, 85, 76, 44, 32, 115, 105, 103, 110, 101, 100, 32, 105, 110, 116, 62, 59, 32, 83, 84, 79, 82, 69, 32, 61, 32, 68, 105, 114, 101, 99, 116, 83, 116, 111, 114, 101, 60, 102, 108, 111, 97, 116, 44, 32, 102, 108, 111, 97, 116, 62, 59, 32, 67, 111, 109, 112, 117, 116, 101, 84, 121, 112, 101, 32, 61, 32, 102, 108, 111, 97, 116, 59, 32, 105, 110, 116, 32, 112, 97, 99, 107, 95, 115, 105, 122, 101, 32, 61, 32, 50, 59, 32, 105, 110, 116, 32, 99, 111, 108, 115, 95, 112, 101, 114, 95, 116, 104, 114, 101, 97, 100, 32, 61, 32, 50, 59, 32, 105, 110, 116, 32, 116, 104, 114, 101, 97, 100, 95, 103, 114, 111, 117, 112, 95, 119, 105, 100, 116, 104, 32, 61, 32, 49, 54, 59, 32, 105, 110, 116, 32, 114, 111, 119, 115, 95, 112, 101, 114, 95, 97, 99, 99, 101, 115, 115, 32, 61, 32, 50, 59, 32, 95, 95, 110, 118, 95, 98, 111, 111, 108, 32, 112, 97, 100, 100, 105, 110, 103, 32, 61, 32, 116, 114, 117, 101, 59, 32, 65, 108, 103, 111, 114, 105, 116, 104, 109, 32, 97, 108, 103, 111, 114, 105, 116, 104, 109, 32, 61, 32, 65, 108, 103, 111, 114, 105, 116, 104, 109, 58, 58, 107, 83, 111, 102, 116, 109, 97, 120, 93};
.global .align 1 .b8 __unnamed_454[363] = {118, 111, 105, 100, 32, 83, 111, 102, 116, 109, 97, 120, 87, 97, 114, 112, 73, 109, 112, 108, 40, 76, 79, 65, 68, 44, 32, 83, 84, 79, 82, 69, 44, 32, 115, 105, 103, 110, 101, 100, 32, 108, 111, 110, 103, 44, 32, 115, 105, 103, 110, 101, 100, 32, 108, 111, 110, 103, 41, 32, 91, 119, 105, 116, 104, 32, 76, 79, 65, 68, 32, 61, 32, 66, 114, 111, 97, 100, 99, 97, 115, 116, 83, 99, 97, 108, 101, 77, 97, 115, 107, 76, 111, 97, 100, 60, 102, 108, 111, 97, 116, 44, 32, 102, 108, 111, 97, 116, 44, 32, 95, 95, 110, 118, 95, 98, 111, 111, 108, 44, 32, 52, 85, 76, 44, 32, 115, 105, 103, 110, 101, 100, 32, 105, 110, 116, 62, 59, 32, 83, 84, 79, 82, 69, 32, 61, 32, 68, 105, 114, 101, 99, 116, 83, 116, 111, 114, 101, 60, 102, 108, 111, 97, 116, 44, 32, 102, 108, 111, 97, 116, 62, 59, 32, 67, 111, 109, 112, 117, 116, 101, 84, 121, 112, 101, 32, 61, 32, 102, 108, 111, 97, 116, 59, 32, 105, 110, 116, 32, 112, 97, 99, 107, 95, 115, 105, 122, 101, 32, 61, 32, 50, 59, 32, 105, 110, 116, 32, 99, 111, 108, 115, 95, 112, 101, 114, 95, 116, 104, 114, 101, 97, 100, 32, 61, 32, 50, 59, 32, 105, 110, 116, 32, 116, 104, 114, 101, 97, 100, 95, 103, 114, 111, 117, 112, 95, 119, 105, 100, 116, 104, 32, 61, 32, 49, 54, 59, 32, 105, 110, 116, 32, 114, 111, 119, 115, 95, 112, 101, 114, 95, 97, 99, 99, 101, 115, 115, 32, 61, 32, 49, 59, 32, 95, 95, 110, 118, 95, 98, 111, 111, 108, 32, 112, 97, 100, 100, 105, 110, 103, 32, 61, 32, 102, 97, 108, 115, 101, 59, 32, 65, 108, 103, 111, 114, 105, 116, 104, 109, 32, 97, 108, 103, 111, 114, 105, 116, 104, 109, 32, 61, 32, 65, 108, 103, 111, 114, 105, 116, 104, 109, 58, 58, 107, 83, 111, 102, 116, 109, 97, 120, 93};
.global .align 1 .b8 __unnamed_455[362] = {118, 111, 105, 100, 32, 83, 111, 102, 116, 109, 97, 120, 87, 97, 114, 112, 73, 109, 112, 108, 40, 76, 79, 65, 68, 44, 32, 83, 84, 79, 82, 69, 44, 32, 115, 105, 103, 110, 101, 100, 32, 108, 111, 110, 103, 44, 32, 115, 105, 103, 110, 101, 100, 32, 108, 111, 110, 103, 41, 32, 91, 119, 105, 116, 104, 32, 76, 79, 65, 68, 32, 61, 32, 66, 114, 111, 97, 100, 99, 97, 115, 116, 83, 99, 97, 108, 101, 77, 97, 115, 107, 76, 111, 97, 100, 60, 102, 108, 111, 97, 116, 44, 32, 102, 108, 111, 97, 116, 44, 32, 95, 95, 110, 118, 95, 98, 111, 111, 108, 44, 32, 52, 85, 76, 44, 32, 115, 105, 103, 110, 101, 100, 32, 105, 110, 116, 62, 59, 32, 83, 84, 79, 82, 69, 32, 61, 32, 68, 105, 114, 101, 99, 116, 83, 116, 111, 114, 101, 60, 102, 108, 111, 97, 116, 44, 32, 102, 108, 111, 97, 116, 62, 59, 32, 67, 111, 109, 112, 117, 116, 101, 84, 121, 112, 101, 32, 61, 32, 102, 108, 111, 97, 116, 59, 32, 105, 110, 116, 32, 112, 97, 99, 107, 95, 115, 105, 122, 101, 32, 61, 32, 50, 59, 32, 105, 110, 116, 32, 99, 111, 108, 115, 95, 112, 101, 114, 95, 116, 104, 114, 101, 97, 100, 32, 61, 32, 50, 59, 32, 105, 110, 116, 32, 116, 104, 114, 101, 97, 100, 95, 103, 114, 111, 117, 112, 95, 119, 105, 100, 116, 104, 32, 61, 32, 49, 54, 59, 32, 105, 110, 116, 32, 114, 111, 119, 115, 95, 112, 101, 114, 95, 97, 99, 99, 101, 115, 115, 32, 61, 32, 49, 59, 32, 95, 95, 110, 118, 95, 98, 111, 111, 108, 32, 112, 97, 100, 100, 105, 110, 103, 32, 61, 32, 116, 114, 117, 101, 59, 32, 65, 108, 103, 111, 114, 105, 116, 104, 109, 32, 97, 108, 103, 111, 114, 105, 116, 104, 109, 32, 61, 32, 65, 108, 103, 111, 114, 105, 116, 104, 109, 58, 58, 107, 83, 111, 102, 116, 109, 97, 120, 93};
.global .align 1 .b8 __unnamed_456[363] = {118, 111, 105, 100, 32, 83, 111, 102, 116, 109, 97, 120, 87, 97, 114, 112, 73, 109, 112, 108, 40, 76, 79, 65, 68, 44, 32, 83, 84, 79, 82, 69, 44, 32, 115, 105, 103, 110, 101, 100, 32, 108, 111, 110, 103, 44, 32, 115, 105, 103, 110, 101, 100, 32, 108, 111, 110, 103, 41, 32, 91, 119, 105, 116, 104, 32, 76, 79, 65, 68, 32, 61, 32, 66, 114, 111, 97, 100, 99, 97, 115, 116, 83, 99, 97, 108, 101, 77, 97, 115, 107, 76, 111, 97, 100, 60, 102, 108, 111, 97, 116, 44, 32, 102, 108, 111, 97, 116, 44, 32, 95, 95, 110, 118, 95, 98, 111, 111, 108, 44, 32, 52, 85, 76, 44, 32, 115, 105, 103, 110, 101, 100, 32, 105, 110, 116, 62, 59, 32, 83, 84, 79, 82, 69, 32, 61, 32, 68, 105, 114, 101, 99, 116, 83, 116, 111, 114, 101, 60, 102, 108, 111, 97, 116, 44, 32, 102, 108, 111, 97, 116, 62, 59, 32, 67, 111, 109, 112, 117, 116, 101, 84, 121, 112, 101, 32, 61, 32, 102, 108, 111, 97, 116, 59, 32, 105, 110, 116, 32, 112, 97, 99, 107, 95, 115, 105, 122, 101, 32, 61, 32, 50, 59, 32, 105, 110, 116, 32, 99, 111, 108, 115, 95, 112, 101, 114, 95, 116, 104, 114, 101, 97, 100, 32, 61, 32, 50, 59, 32, 105, 110, 116, 32, 116, 104, 114, 101, 97, 100, 95, 103, 114, 111, 117, 112, 95, 119, 105, 100, 116, 104, 32, 61, 32, 51, 50, 59, 32, 105, 110, 116, 32, 114, 111, 119, 115, 95, 112, 101, 114, 95, 97, 99, 99, 101, 115, 115, 32, 61, 32, 50, 59, 32, 95, 95, 110, 118, 95, 98, 111, 111, 108, 32, 112, 97, 100, 100, 105, 110, 103, 32, 61, 32, 102, 97, 108, 115, 101, 59, 32, 65, 108, 103, 111, 114, 105, 116, 104, 109, 32, 97, 108, 103, 111, 114, 105, 116, 104, 109, 32, 61, 32, 65, 108, 103, 111, 114, 105, 116, 104, 109, 58, 58, 107, 83, 111, 102, 116, 109, 97, 120, 93};
.global .align 1 .b8 __unnamed_457[362] = {118, 111, 105, 100, 32, 83, 111, 102, 116, 109, 97, 120, 87, 97, 114, 112, 73, 109, 112, 108, 40, 76, 79, 65, 68, 44, 32, 83, 84, 79, 82, 69, 44, 32, 115, 105, 103, 110, 101, 100, 32, 108, 111, 110, 103, 44, 32, 115, 105, 103, 110, 101, 100, 32, 108, 111, 110, 103, 41, 32, 91, 119, 105, 116, 104, 32, 76, 79, 65, 68, 32, 61, 32, 66, 114, 111, 97, 100, 99, 97, 115, 116, 83, 99, 97, 108, 101, 77, 97, 115, 107, 76, 111, 97, 100, 60, 102, 108, 111, 97, 116, 44, 32, 102, 108, 111, 97, 116, 44, 32, 95, 95, 110, 118, 95, 98, 111, 111, 108, 44, 32, 52, 85, 76, 44, 32, 115, 105, 103, 110, 101, 100, 32, 105, 110, 116, 62, 59, 32, 83, 84, 79, 82, 69, 32, 61, 32, 68, 105, 114, 101, 99, 116, 83, 116, 111, 114, 101, 60, 102, 108, 111, 97, 116, 44, 32, 102, 108, 111, 97, 116, 62, 59, 32, 67, 111, 109, 112, 117, 116, 101, 84, 121, 112, 101, 32, 61, 32, 102, 108, 111, 97, 116, 59, 32, 105, 110, 116, 32, 112, 97, 99, 107, 95, 115, 105, 122, 101, 32, 61, 32, 50, 59, 32, 105, 110, 116, 32, 99, 111, 108, 115, 95, 112, 101, 114, 95, 116, 104, 114, 101, 97, 100, 32, 61, 32, 50, 59, 32, 105, 110, 116, 32, 116, 104, 114, 101, 97, 100, 95, 103, 114, 111, 117, 112, 95, 119, 105, 100, 116, 104, 32, 61, 32, 51, 50, 59, 32, 105, 110, 116, 32, 114, 111, 119, 115, 95, 112, 101, 114, 95, 97, 99, 99, 101, 115, 115, 32, 61, 32, 50, 59, 32, 95, 95, 110, 118, 95, 98, 111, 111, 108, 32, 112, 97, 100, 100, 105, 110, 103, 32, 61, 32, 116, 114, 117, 101, 59, 32, 65, 108, 103, 111, 114, 105, 116, 104, 109, 32, 97, 108, 103, 111, 114, 105, 116, 104, 109, 32, 61, 32, 65, 108, 103, 111, 114, 105, 116, 104, 109, 58, 58, 107, 83, 111, 102, 116, 109, 97, 120, 93};
.global .align 1 .b8 __unnamed_458[363] = {118, 111, 105, 100, 32, 83, 111, 102, 116, 109, 97, 120, 87, 97, 114, 112, 73, 109, 112, 108, 40, 76, 79, 65, 68, 44, 32, 83, 84, 79, 82, 69, 44, 32, 115, 105, 103, 110, 101, 100, 32, 108, 111, 110, 103, 44, 32, 115, 105, 103, 110, 101, 100, 32, 108, 111, 110, 103, 41, 32, 91, 119, 105, 116, 104, 32, 76, 79, 65, 68, 32, 61, 32, 66, 114, 111, 97, 100, 99, 97, 115, 116, 83, 99, 97, 108, 101, 77, 97, 115, 107, 76, 111, 97, 100, 60, 102, 108, 111, 97, 116, 44, 32, 102, 108, 111, 97, 116, 44, 32, 95, 95, 110, 118, 95, 98, 111, 111, 108, 44, 32, 52, 85, 76, 44, 32, 115, 105, 103, 110, 101, 100, 32, 105, 110, 116, 62, 59, 32, 83, 84, 79, 82, 69, 32, 61, 32, 68, 105, 114, 101, 99, 116, 83, 116, 111, 114, 101, 60, 102, 108, 111, 97, 116, 44, 32, 102, 108, 111, 97, 116, 62, 59, 32, 67, 111, 109, 112, 117, 116, 101, 84, 121, 112, 101, 32, 61, 32, 102, 108, 111, 97, 116, 59, 32, 105, 110, 116, 32, 112, 97, 99, 107, 95, 115, 105, 122, 101, 32, 61, 32, 50, 59, 32, 105, 110, 116, 32, 99, 111, 108, 115, 95, 112, 101, 114, 95, 116, 104, 114, 101, 97, 100, 32, 61, 32, 50, 59, 32, 105, 110, 116, 32, 116, 104, 114, 101, 97, 100, 95, 103, 114, 111, 117, 112, 95, 119, 105, 100, 116, 104, 32, 61, 32, 51, 50, 59, 32, 105, 110, 116, 32, 114, 111, 119, 115, 95, 112, 101, 114, 95, 97, 99, 99, 101, 115, 115, 32, 61, 32, 49, 59, 32, 95, 95, 110, 118, 95, 98, 111, 111, 108, 32, 112, 97, 100, 100, 105, 110, 103, 32, 61, 32, 102, 97, 108, 115, 101, 59, 32, 65, 108, 103, 111, 114, 105, 116, 104, 109, 32, 97, 108, 103, 111, 114, 105, 116, 104, 109, 32, 61, 32, 65, 108, 103, 111, 114, 105, 116, 104, 109, 58, 58, 107, 83, 111, 102, 116, 109, 97, 120, 93};
.global .align 1 .b8 __unnamed_459[362] = {118, 111, 105, 100, 32, 83, 111, 102, 116, 109, 97, 120, 87, 97, 114, 112, 73, 109, 112, 108, 40, 76, 79, 65, 68, 44, 32, 83, 84, 79, 82, 69, 44, 32, 115, 105, 103, 110, 101, 100, 32, 108, 111, 110, 103, 44, 32, 115, 105, 103, 110, 101, 100, 32, 108, 111, 110, 103, 41, 32, 91, 119, 105, 116, 104, 32, 76, 79, 65, 68, 32, 61, 32, 66, 114, 111, 97, 100, 99, 97, 115, 116, 83, 99, 97, 108, 101, 77, 97, 115, 107, 76, 111, 97, 100, 60, 102, 108, 111, 97, 116, 44, 32, 102, 108, 111, 97, 116, 44, 32, 95, 95, 110, 118, 95, 98, 111, 111, 108, 44, 32, 52, 85, 76, 44, 32, 115, 105, 103, 110, 101, 100, 32, 105, 110, 116, 62, 59, 32, 83, 84, 79, 82, 69, 32, 61, 32, 68, 105, 114, 101, 99, 116, 83, 116, 111, 114, 101, 60, 102, 108, 111, 97, 116, 44, 32, 102, 108, 111, 97, 116, 62, 59, 32, 67, 111, 109, 112, 117, 116, 101, 84, 121, 112, 101, 32, 61, 32, 102, 108, 111, 97, 116, 59, 32, 105, 110, 116, 32, 112, 97, 99, 107, 95, 115, 105, 122, 101, 32, 61, 32, 50, 59, 32, 105, 110, 116, 32, 99, 111, 108, 115, 95, 112, 101, 114, 95, 116, 104, 114, 101, 97, 100, 32, 61, 32, 50, 59, 32, 105, 110, 116, 32, 116, 104, 114, 101, 97, 100, 95, 103, 114, 111, 117, 112, 95, 119, 105, 100, 116, 104, 32, 61, 32, 51, 50, 59, 32, 105, 110, 116, 32, 114, 111, 119, 115, 95, 112, 101, 114, 95, 97, 99, 99, 101, 115, 115, 32, 61, 32, 49, 59, 32, 95, 95, 110, 118, 95, 98, 111, 111, 108, 32, 112, 97, 100, 100, 105, 110, 103, 32, 61, 32, 116, 114, 117, 101, 59, 32, 65, 108, 103, 111, 114, 105, 116, 104, 109, 32, 97, 108, 103, 111, 114, 105, 116, 104, 109, 32, 61, 32, 65, 108, 103, 111, 114, 105, 116, 104, 109, 58, 58, 107, 83, 111, 102, 116, 109, 97, 120, 93};
.global .align 1 .b8 __unnamed_460[363] = {118, 111, 105, 100, 32, 83, 111, 102, 116, 109, 97, 120, 87, 97, 114, 112, 73, 109, 112, 108, 40, 76, 79, 65, 68, 44, 32, 83, 84, 79, 82, 69, 44, 32, 115, 105, 103, 110, 101, 100, 32, 108, 111, 110, 103, 44, 32, 115, 105, 103, 110, 101, 100, 32, 108, 111, 110, 103, 41, 32, 91, 119, 105, 116, 104, 32, 76, 79, 65, 68, 32, 61, 32, 66, 114, 111, 97, 100, 99, 97, 115, 116, 83, 99, 97, 108, 101, 77, 97, 115, 107, 76, 111, 97, 100, 60, 102, 108, 111, 97, 116, 44, 32, 102, 108, 111, 97, 116, 44, 32, 95, 95, 110, 118, 95, 98, 111, 111, 108, 44, 32, 52, 85, 76, 44, 32, 115, 105, 103, 110, 101, 100, 32, 105, 110, 116, 62, 59, 32, 83, 84, 79, 82, 69, 32, 61, 32, 68, 105, 114, 101, 99, 116, 83, 116, 111, 114, 101, 60, 102, 108, 111, 97, 116, 44, 32, 102, 108, 111, 97, 116, 62, 59, 32, 67, 111, 109, 112, 117, 116, 101, 84, 121, 112, 101, 32, 61, 32, 102, 108, 111, 97, 116, 59, 32, 105, 110, 116, 32, 112, 97, 99, 107, 95, 115, 105, 122, 101, 32, 61, 32, 50, 59, 32, 105, 110, 116, 32, 99, 111, 108, 115, 95, 112, 101, 114, 95, 116, 104, 114, 101, 97, 100, 32, 61, 32, 52, 59, 32, 105, 110, 116, 32, 116, 104, 114, 101, 97, 100, 95, 103, 114, 111, 117, 112, 95, 119, 105, 100, 116, 104, 32, 61, 32, 51, 50, 59, 32, 105, 110, 116, 32, 114, 111, 119, 115, 95, 112, 101, 114, 95, 97, 99, 99, 101, 115, 115, 32, 61, 32, 49, 59, 32, 95, 95, 110, 118, 95, 98, 111, 111, 108, 32, 112, 97, 100, 100, 105, 110, 103, 32, 61, 32, 102, 97, 108, 115, 101, 59, 32, 65, 108, 103, 111, 114, 105, 116, 104, 109, 32, 97, 108, 103, 111, 114, 105, 116, 104, 109, 32, 61, 32, 65, 108, 103, 111, 114, 105, 116, 104, 109, 58, 58, 107, 83, 111, 102, 116, 109, 97, 120, 93};
.global .align 1 .b8 __unnamed_461[362] = {118, 111, 105, 100, 32, 83, 111, 102, 116, 109, 97, 120, 87, 97, 114, 112, 73, 109, 112, 108, 40, 76, 79, 65, 68, 44, 32, 83, 84, 79, 82, 69, 44, 32, 115, 105, 103, 110, 101, 100, 32, 108, 111, 110, 103, 44, 32, 115, 105, 103, 110, 101, 100, 32, 108, 111, 110, 103, 41, 32, 91, 119, 105, 116, 104, 32, 76, 79, 65, 68, 32, 61, 32, 66, 114, 111, 97, 100, 99, 97, 115, 116, 83, 99, 97, 108, 101, 77, 97, 115, 107, 76, 111, 97, 100, 60, 102, 108, 111, 97, 116, 44, 32, 102, 108, 111, 97, 116, 44, 32, 95, 95, 110, 118, 95, 98, 111, 111, 108, 44, 32, 52, 85, 76, 44, 32, 115, 105, 103, 110, 101, 100, 32, 105, 110, 116, 62, 59, 32, 83, 84, 79, 82, 69, 32, 61, 32, 68, 105, 114, 101, 99, 116, 83, 116, 111, 114, 101, 60, 102, 108, 111, 97, 116, 44, 32, 102, 108, 111, 97, 116, 62, 59, 32, 67, 111, 109, 112, 117, 116, 101, 84, 121, 112, 101, 32, 61, 32, 102, 108, 111, 97, 116, 59, 32, 105, 110, 116, 32, 112, 97, 99, 107, 95, 115, 105, 122, 101, 32, 61, 32, 50, 59, 32, 105, 110, 116, 32, 99, 111, 108, 115, 95, 112, 101, 114, 95, 116, 104, 114, 101, 97, 100, 32, 61, 32, 52, 59, 32, 105, 110, 116, 32, 116, 104, 114, 101, 97, 100, 95, 103, 114, 111, 117, 112, 95, 119, 105, 100, 116, 104, 32, 61, 32, 51, 50, 59, 32, 105, 110, 116, 32, 114, 111, 119, 115, 95, 112, 101, 114, 95, 97, 99, 99, 101, 115, 115, 32, 61, 32, 49, 59, 32, 95, 95, 110, 118, 95, 98, 111, 111, 108, 32, 112, 97, 100, 100, 105, 110, 103, 32, 61, 32, 116, 114, 117, 101, 59, 32, 65, 108, 103, 111, 114, 105, 116, 104, 109, 32, 97, 108, 103, 111, 114, 105, 116, 104, 109, 32, 61, 32, 65, 108, 103, 111, 114, 105, 116, 104, 109, 58, 58, 107, 83, 111, 102, 116, 109, 97, 120, 93};
.global .align 1 .b8 __unnamed_462[363] = {118, 111, 105, 100, 32, 83, 111, 102, 116, 109, 97, 120, 87, 97, 114, 112, 73, 109, 112, 108, 40, 76, 79, 65, 68, 44, 32, 83, 84, 79, 82, 69, 44, 32, 115, 105, 103, 110, 101, 100, 32, 108, 111, 110, 103, 44, 32, 115, 105, 103, 110, 101, 100, 32, 108, 111, 110, 103, 41, 32, 91, 119, 105, 116, 104, 32, 76, 79, 65, 68, 32, 61, 32, 66, 114, 111, 97, 100, 99, 97, 115, 116, 83, 99, 97, 108, 101, 77, 97, 115, 107, 76, 111, 97, 100, 60, 102, 108, 111, 97, 116, 44, 32, 102, 108, 111, 97, 116, 44, 32, 95, 95, 110, 118, 95, 98, 111, 111, 108, 44, 32, 52, 85, 76, 44, 32, 115, 105, 103, 110, 101, 100, 32, 105, 110, 116, 62, 59, 32, 83, 84, 79, 82, 69, 32, 61, 32, 68, 105, 114, 101, 99, 116, 83, 116, 111, 114, 101, 60, 102, 108, 111, 97, 116, 44, 32, 102, 108, 111, 97, 116, 62, 59, 32, 67, 111, 109, 112, 117, 116, 101, 84, 121, 112, 101, 32, 61, 32, 102, 108, 111, 97, 116, 59, 32, 105, 110, 116, 32, 112, 97, 99, 107, 95, 115, 105, 122, 101, 32, 61, 32, 50, 59, 32, 105, 110, 116, 32, 99, 111, 108, 115, 95, 112, 101, 114, 95, 116, 104, 114, 101, 97, 100, 32, 61, 32, 54, 59, 32, 105, 110, 116, 32, 116, 104, 114, 101, 97, 100, 95, 103, 114, 111, 117, 112, 95, 119, 105, 100, 116, 104, 32, 61, 32, 51, 50, 59, 32, 105, 110, 116, 32, 114, 111, 119, 115, 95, 112, 101, 114, 95, 97, 99, 99, 101, 115, 115, 32, 61, 32, 49, 59, 32, 95, 95, 110, 118, 95, 98, 111, 111, 108, 32, 112, 97, 100, 100, 105, 110, 103, 32, 61, 32, 102, 97, 108, 115, 101, 59, 32, 65, 108, 103, 111, 114, 105, 116, 104, 109, 32, 97, 108, 103, 111, 114, 105, 116, 104, 109, 32, 61, 32, 65, 108, 103, 111, 114, 105, 116, 104, 109, 58, 58, 107, 83, 111, 102, 116, 109, 97, 120, 93};
.global .align 1 .b8 __unnamed_463[362] = {118, 111, 105, 100, 32, 83, 111, 102, 116, 109, 97, 120, 87, 97, 114, 112, 73, 109, 112, 108, 40, 76, 79, 65, 68, 44, 32, 83, 84, 79, 82, 69, 44, 32, 115, 105, 103, 110, 101, 100, 32, 108, 111, 110, 103, 44, 32, 115, 105, 103, 110, 101, 100, 32, 108, 111, 110, 103, 41, 32, 91, 119, 105, 116, 104, 32, 76, 79, 65, 68, 32, 61, 32, 66, 114, 111, 97, 100, 99, 97, 115, 116, 83, 99, 97, 108, 101, 77, 97, 115, 107, 76, 111, 97, 100, 60, 102, 108, 111, 97, 116, 44, 32, 102, 108, 111, 97, 116, 44, 32, 95, 95, 110, 118, 95, 98, 111, 111, 108, 44, 32, 52, 85, 76, 44, 32, 115, 105, 103, 110, 101, 100, 32, 105, 110, 116, 62, 59, 32, 83, 84, 79, 82, 69, 32, 61, 32, 68, 105, 114, 101, 99, 116, 83, 116, 111, 114, 101, 60, 102, 108, 111, 97, 116, 44, 32, 102, 108, 111, 97, 116, 62, 59, 32, 67, 111, 109, 112, 117, 116, 101, 84, 121, 112, 101, 32, 61, 32, 102, 108, 111, 97, 116, 59, 32, 105, 110, 116, 32, 112, 97, 99, 107, 95, 115, 105, 122, 101, 32, 61, 32, 50, 59, 32, 105, 110, 116, 32, 99, 111, 108, 115, 95, 112, 101, 114, 95, 116, 104, 114, 101, 97, 100, 32, 61, 32, 54, 59, 32, 105, 110, 116, 32, 116, 104, 114, 101, 97, 100, 95, 103, 114, 111, 117, 112, 95, 119, 105, 100, 116, 104, 32, 61, 32, 51, 50, 59, 32, 105, 110, 116, 32, 114, 111, 119, 115, 95, 112, 101, 114, 95, 97, 99, 99, 101, 115, 115, 32, 61, 32, 49, 59, 32, 95, 95, 110, 118, 95, 98, 111, 111, 108, 32, 112, 97, 100, 100, 105, 110, 103, 32, 61, 32, 116, 114, 117, 101, 59, 32, 65, 108, 103, 111, 114, 105, 116, 104, 109, 32, 97, 108, 103, 111, 114, 105, 116, 104, 109, 32, 61, 32, 65, 108, 103, 111, 114, 105, 116, 104, 109, 58, 58, 107, 83, 111, 102, 116, 109, 97, 120, 93};
.global .align 1 .b8 __unnamed_464[363] = {118, 111, 105, 100, 32, 83, 111, 102, 116, 109, 97, 120, 87, 97, 114, 112, 73, 109, 112, 108, 40, 76, 79, 65, 68, 44, 32, 83, 84, 79, 82, 69, 44, 32, 115, 105, 103, 110, 101, 100, 32, 108, 111, 110, 103, 44, 32, 115, 105, 103, 110, 101, 100, 32, 108, 111, 110, 103, 41, 32, 91, 119, 105, 116, 104, 32, 76, 79, 65, 68, 32, 61, 32, 66, 114, 111, 97, 100, 99, 97, 115, 116, 83, 99, 97, 108, 101, 77, 97, 115, 107, 76, 111, 97, 100, 60, 102, 108, 111, 97, 116, 44, 32, 102, 108, 111, 97, 116, 44, 32, 95, 95, 110, 118, 95, 98, 111, 111, 108, 44, 32, 52, 85, 76, 44, 32, 115, 105, 103, 110, 101, 100, 32, 105, 110, 116, 62, 59, 32, 83, 84, 79, 82, 69, 32, 61, 32, 68, 105, 114, 101, 99, 116, 83, 116, 111, 114, 101, 60, 102, 108, 111, 97, 116, 44, 32, 102, 108, 111, 97, 116, 62, 59, 32, 67, 111, 109, 112, 117, 116, 101, 84, 121, 112, 101, 32, 61, 32, 102, 108, 111, 97, 116, 59, 32, 105, 110, 116, 32, 112, 97, 99, 107, 95, 115, 105, 122, 101, 32, 61, 32, 50, 59, 32, 105, 110, 116, 32, 99, 111, 108, 115, 95, 112, 101, 114, 95, 116, 104, 114, 101, 97, 100, 32, 61, 32, 56, 59, 32, 105, 110, 116, 32, 116, 104, 114, 101, 97, 100, 95, 103, 114, 111, 117, 112, 95, 119, 105, 100, 116, 104, 32, 61, 32, 51, 50, 59, 32, 105, 110, 116, 32, 114, 111, 119, 115, 95, 112, 101, 114, 95, 97, 99, 99, 101, 115, 115, 32, 61, 32, 49, 59, 32, 95, 95, 110, 118, 95, 98, 111, 111, 108, 32, 112, 97, 100, 100, 105, 110, 103, 32, 61, 32, 102, 97, 108, 115, 101, 59, 32, 65, 108, 103, 111, 114, 105, 116, 104, 109, 32, 97, 108, 103, 111, 114, 105, 116, 104, 109, 32, 61, 32, 65, 108, 103, 111, 114, 105, 116, 104, 109, 58, 58, 107, 83, 111, 102, 116, 109, 97, 120, 93};
.global .align 1 .b8 __unnamed_465[362] = {118, 111, 105, 100, 32, 83, 111, 102, 116, 109, 97, 120, 87, 97, 114, 112, 73, 109, 112, 108, 40, 76, 79, 65, 68, 44, 32, 83, 84, 79, 82, 69, 44, 32, 115, 105, 103, 110, 101, 100, 32, 108, 111, 110, 103, 44, 32, 115, 105, 103, 110, 101, 100, 32, 108, 111, 110, 103, 41, 32, 91, 119, 105, 116, 104, 32, 76, 79, 65, 68, 32, 61, 32, 66, 114, 111, 97, 100, 99, 97, 115, 116, 83, 99, 97, 108, 101, 77, 97, 115, 107, 76, 111, 97, 100, 60, 102, 108, 111, 97, 116, 44, 32, 102, 108, 111, 97, 116, 44, 32, 95, 95, 110, 118, 95, 98, 111, 111, 108, 44, 32, 52, 85, 76, 44, 32, 115, 105, 103, 110, 101, 100, 32, 105, 110, 116, 62, 59, 32, 83, 84, 79, 82, 69, 32, 61, 32, 68, 105, 114, 101, 99, 116, 83, 116, 111, 114, 101, 60, 102, 108, 111, 97, 116, 44, 32, 102, 108, 111, 97, 116, 62, 59, 32, 67, 111, 109, 112, 117, 116, 101, 84, 121, 112, 101, 32, 61, 32, 102, 108, 111, 97, 116, 59, 32, 105, 110, 116, 32, 112, 97, 99, 107, 95, 115, 105, 122, 101, 32, 61, 32, 50, 59, 32, 105, 110, 116, 32, 99, 111, 108, 115, 95, 112, 101, 114, 95, 116, 104, 114, 101, 97, 100, 32, 61, 32, 56, 59, 32, 105, 110, 116, 32, 116, 104, 114, 101, 97, 100, 95, 103, 114, 111, 117, 112, 95, 119, 105, 100, 116, 104, 32, 61, 32, 51, 50, 59, 32, 105, 110, 116, 32, 114, 111, 119, 115, 95, 112, 101, 114, 95, 97, 99, 99, 101, 115, 115, 32, 61, 32, 49, 59, 32, 95, 95, 110, 118, 95, 98, 111, 111, 108, 32, 112, 97, 100, 100, 105, 110, 103, 32, 61, 32, 116, 114, 117, 101, 59, 32, 65, 108, 103, 111, 114, 105, 116, 104, 109, 32, 97, 108, 103, 111, 114, 105, 116, 104, 109, 32, 61, 32, 65, 108, 103, 111, 114, 105, 116, 104, 109, 58, 58, 107, 83, 111, 102, 116, 109, 97, 120, 93};
.global .align 1 .b8 __unnamed_466[364] = {118, 111, 105, 100, 32, 83, 111, 102, 116, 109, 97, 120, 87, 97, 114, 112, 73, 109, 112, 108, 40, 76, 79, 65, 68, 44, 32, 83, 84, 79, 82, 69, 44, 32, 115, 105, 103, 110, 101, 100, 32, 108, 111, 110, 103, 44, 32, 115, 105, 103, 110, 101, 100, 32, 108, 111, 110, 103, 41, 32, 91, 119, 105, 116, 104, 32, 76, 79, 65, 68, 32, 61, 32, 66, 114, 111, 97, 100, 99, 97, 115, 116, 83, 99, 97, 108, 101, 77, 97, 115, 107, 76, 111, 97, 100, 60, 102, 108, 111, 97, 116, 44, 32, 102, 108, 111, 97, 116, 44, 32, 95, 95, 110, 118, 95, 98, 111, 111, 108, 44, 32, 52, 85, 76, 44, 32, 115, 105, 103, 110, 101, 100, 32, 105, 110, 116, 62, 59, 32, 83, 84, 79, 82, 69, 32, 61, 32, 68, 105, 114, 101, 99, 116, 83, 116, 111, 114, 101, 60, 102, 108, 111, 97, 116, 44, 32, 102, 108, 111, 97, 116, 62, 59, 32, 67, 111, 109, 112, 117, 116, 101, 84, 121, 112, 101, 32, 61, 32, 102, 108, 111, 97, 116, 59, 32, 105, 110, 116, 32, 112, 97, 99, 107, 95, 115, 105, 122, 101, 32, 61, 32, 50, 59, 32, 105, 110, 116, 32, 99, 111, 108, 115, 95, 112, 101, 114, 95, 116, 104, 114, 101, 97, 100, 32, 61, 32, 49, 48, 59, 32, 105, 110, 116, 32, 116, 104, 114, 101, 97, 100, 95, 103, 114, 111, 117, 112, 95, 119, 105, 100, 116, 104, 32, 61, 32, 51, 50, 59, 32, 105, 110, 116, 32, 114, 111, 119, 115, 95, 112, 101, 114, 95, 97, 99, 99, 101, 115, 115, 32, 61, 32, 49, 59, 32, 95, 95, 110, 118, 95, 98, 111, 111, 108, 32, 112, 97, 100, 100, 105, 110, 103, 32, 61, 32, 102, 97, 108, 115, 101, 59, 32, 65, 108, 103, 111, 114, 105, 116, 104, 109, 32, 97, 108, 103, 111, 114, 105, 116, 104, 109, 32, 61, 32, 65, 108, 103, 111, 114, 105, 116, 104, 109, 58, 58, 107, 83, 111, 102, 116, 109, 97, 120, 93};
.global .align 1 .b8 __unnamed_467[363] = {118, 111, 105, 100, 32, 83, 111, 102, 116, 109, 97, 120, 87, 97, 114, 112, 73, 109, 112, 108, 40, 76, 79, 65, 68, 44, 32, 83, 84, 79, 82, 69, 44, 32, 115, 105, 103, 110, 101, 100, 32, 108, 111, 110, 103, 44, 32, 115, 105, 103, 110, 101, 100, 32, 108, 111, 110, 103, 41, 32, 91, 119, 105, 116, 104, 32, 76, 79, 65, 68, 32, 61, 32, 66, 114, 111, 97, 100, 99, 97, 115, 116, 83, 99, 97, 108, 101, 77, 97, 115, 107, 76, 111, 97, 100, 60, 102, 108, 111, 97, 116, 44, 32, 102, 108, 111, 97, 116, 44, 32, 95, 95, 110, 118, 95, 98, 111, 111, 108, 44, 32, 52, 85, 76, 44, 32, 115, 105, 103, 110, 101, 100, 32, 105, 110, 116, 62, 59, 32, 83, 84, 79, 82, 69, 32, 61, 32, 68, 105, 114, 101, 99, 116, 83, 116, 111, 114, 101, 60, 102, 108, 111, 97, 116, 44, 32, 102, 108, 111, 97, 116, 62, 59, 32, 67, 111, 109, 112, 117, 116, 101, 84, 121, 112, 101, 32, 61, 32, 102, 108, 111, 97, 116, 59, 32, 105, 110, 116, 32, 112, 97, 99, 107, 95, 115, 105, 122, 101, 32, 61, 32, 50, 59, 32, 105, 110, 116, 32, 99, 111, 108, 115, 95, 112, 101, 114, 95, 116, 104, 114, 101, 97, 100, 32, 61, 32, 49, 48, 59, 32, 105, 110, 116, 32, 116, 104, 114, 101, 97, 100, 95, 103, 114, 111, 117, 112, 95, 119, 105, 100, 116, 104, 32, 61, 32, 51, 50, 59, 32, 105, 110, 116, 32, 114, 111, 119, 115, 95, 112, 101, 114, 95, 97, 99, 99, 101, 115, 115, 32, 61, 32, 49, 59, 32, 95, 95, 110, 118, 95, 98, 111, 111, 108, 32, 112, 97, 100, 100, 105, 110, 103, 32, 61, 32, 116, 114, 117, 101, 59, 32, 65, 108, 103, 111, 114, 105, 116, 104, 109, 32, 97, 108, 103, 111, 114, 105, 116, 104, 109, 32, 61, 32, 65, 108, 103, 111, 114, 105, 116, 104, 109, 58, 58, 107, 83, 111, 102, 116, 109, 97, 120, 93};
.global .align 1 .b8 __unnamed_468[364] = {118, 111, 105, 100, 32, 83, 111, 102, 116, 109, 97, 120, 87, 97, 114, 112, 73, 109, 112, 108, 40, 76, 79, 65, 68, 44, 32, 83, 84, 79, 82, 69, 44, 32, 115, 105, 103, 110, 101, 100, 32, 108, 111, 110, 103, 44, 32, 115, 105, 103, 110, 101, 100, 32, 108, 111, 110, 103, 41, 32, 91, 119, 105, 116, 104, 32, 76, 79, 65, 68, 32, 61, 32, 66, 114, 111, 97, 100, 99, 97, 115, 116, 83, 99, 97, 108, 101, 77, 97, 115, 107, 76, 111, 97, 100, 60, 102, 108, 111, 97, 116, 44, 32, 102, 108, 111, 97, 116, 44, 32, 95, 95, 110, 118, 95, 98, 111, 111, 108, 44, 32, 52, 85, 76, 44, 32, 115, 105, 103, 110, 101, 100, 32, 105, 110, 116, 62, 59, 32, 83, 84, 79, 82, 69, 32, 61, 32, 68, 105, 114, 101, 99, 116, 83, 116, 111, 114, 101, 60, 102, 108, 111, 97, 116, 44, 32, 102, 108, 111, 97, 116, 62, 59, 32, 67, 111, 109, 112, 117, 116, 101, 84, 121, 112, 101, 32, 61, 32, 102, 108, 111, 97, 116, 59, 32, 105, 110, 116, 32, 112, 97, 99, 107, 95, 115, 105, 122, 101, 32, 61, 32, 50, 59, 32, 105, 110, 116, 32, 99, 111, 108, 115, 95, 112, 101, 114, 95, 116, 104, 114, 101, 97, 100, 32, 61, 32, 49, 50, 59, 32, 105, 110, 116, 32, 116, 104, 114, 101, 97, 100, 95, 103, 114, 111, 117, 112, 95, 119, 105, 100, 116, 104, 32, 61, 32, 51, 50, 59, 32, 105, 110, 116, 32, 114, 111, 119, 115, 95, 112, 101, 114, 95, 97, 99, 99, 101, 115, 115, 32, 61, 32, 49, 59, 32, 95, 95, 110, 118, 95, 98, 111, 111, 108, 32, 112, 97, 100, 100, 105, 110, 103, 32, 61, 32, 102, 97, 108, 115, 101, 59, 32, 65, 108, 103, 111, 114, 105, 116, 104, 109, 32, 97, 108, 103, 111, 114, 105, 116, 104, 109, 32, 61, 32, 65, 108, 103, 111, 114, 105, 116, 104, 109, 58, 58, 107, 83, 111, 102, 116, 109, 97, 120, 93};
.global .align 1 .b8 __unnamed_469[363] = {118, 111, 105, 100, 32, 83, 111, 102, 116, 109, 97, 120, 87, 97, 114, 112, 73, 109, 112, 108, 40, 76, 79, 65, 68, 44, 32, 83, 84, 79, 82, 69, 44, 32, 115, 105, 103, 110, 101, 100, 32, 108, 111, 110, 103, 44, 32, 115, 105, 103, 110, 101, 100, 32, 108, 111, 110, 103, 41, 32, 91, 119, 105, 116, 104, 32, 76, 79, 65, 68, 32, 61, 32, 66, 114, 111, 97, 100, 99, 97, 115, 116, 83, 99, 97, 108, 101, 77, 97, 115, 107, 76, 111, 97, 100, 60, 102, 108, 111, 97, 116, 44, 32, 102, 108, 111, 97, 116, 44, 32, 95, 95, 110, 118, 95, 98, 111, 111, 108, 44, 32, 52, 85, 76, 44, 32, 115, 105, 103, 110, 101, 100, 32, 105, 110, 116, 62, 59, 32, 83, 84, 79, 82, 69, 32, 61, 32, 68, 105, 114, 101, 99, 116, 83, 116, 111, 114, 101, 60, 102, 108, 111, 97, 116, 44, 32, 102, 108, 111, 97, 116, 62, 59, 32, 67, 111, 109, 112, 117, 116, 101, 84, 121, 112, 101, 32, 61, 32, 102, 108, 111, 97, 116, 59, 32, 105, 110, 116, 32, 112, 97, 99, 107, 95, 115, 105, 122, 101, 32, 61, 32, 50, 59, 32, 105, 110, 116, 32, 99, 111, 108, 115, 95, 112, 101, 114, 95, 116, 104, 114, 101, 97, 100, 32, 61, 32, 49, 50, 59, 32, 105, 110, 116, 32, 116, 104, 114, 101, 97, 100, 95, 103, 114, 111, 117, 112, 95, 119, 105, 100, 116, 104, 32, 61, 32, 51, 50, 59, 32, 105, 110, 116, 32, 114, 111, 119, 115, 95, 112, 101, 114, 95, 97, 99, 99, 101, 115, 115, 32, 61, 32, 49, 59, 32, 95, 95, 110, 118, 95, 98, 111, 111, 108, 32, 112, 97, 100, 100, 105, 110, 103, 32, 61, 32, 116, 114, 117, 101, 59, 32, 65, 108, 103, 111, 114, 105, 116, 104, 109, 32, 97, 108, 103, 111, 114, 105, 116, 104, 109, 32, 61, 32, 65, 108, 103, 111, 114, 105, 116, 104, 109, 58, 58, 107, 83, 111, 102, 116, 109, 97, 120, 93};
.global .align 1 .b8 __unnamed_470[364] = {118, 111, 105, 100, 32, 83, 111, 102, 116, 109, 97, 120, 87, 97, 114, 112, 73, 109, 112, 108, 40, 76, 79, 65, 68, 44, 32, 83, 84, 79, 82, 69, 44, 32, 115, 105, 103, 110, 101, 100, 32, 108, 111, 110, 103, 44, 32, 115, 105, 103, 110, 101, 100, 32, 108, 111, 110, 103, 41, 32, 91, 119, 105, 116, 104, 32, 76, 79, 65, 68, 32, 61, 32, 66, 114, 111, 97, 100, 99, 97, 115, 116, 83, 99, 97, 108, 101, 77, 97, 115, 107, 76, 111, 97, 100, 60, 102, 108, 111, 97, 116, 44, 32, 102, 108, 111, 97, 116, 44, 32, 95, 95, 110, 118, 95, 98, 111, 111, 108, 44, 32, 52, 85, 76, 44, 32, 115, 105, 103, 110, 101, 100, 32, 105, 110, 116, 62, 59, 32, 83, 84, 79, 82, 69, 32, 61, 32, 68, 105, 114, 101, 99, 116, 83, 116, 111, 114, 101, 60, 102, 108, 111, 97, 116, 44, 32, 102, 108, 111, 97, 116, 62, 59, 32, 67, 111, 109, 112, 117, 116, 101, 84, 121, 112, 101, 32, 61, 32, 102, 108, 111, 97, 116, 59, 32, 105, 110, 116, 32, 112, 97, 99, 107, 95, 115, 105, 122, 101, 32, 61, 32, 50, 59, 32, 105, 110, 116, 32, 99, 111, 108, 115, 95, 112, 101, 114, 95, 116, 104, 114, 101, 97, 100, 32, 61, 32, 49, 52, 59, 32, 105, 110, 116, 32, 116, 104, 114, 101, 97, 100, 95, 103, 114, 111, 117, 112, 95, 119, 105, 100, 116, 104, 32, 61, 32, 51, 50, 59, 32, 105, 110, 116, 32, 114, 111, 119, 115, 95, 112, 101, 114, 95, 97, 99, 99, 101, 115, 115, 32, 61, 32, 49, 59, 32, 95, 95, 110, 118, 95, 98, 111, 111, 108, 32, 112, 97, 100, 100, 105, 110, 103, 32, 61, 32, 102, 97, 108, 115, 101, 59, 32, 65, 108, 103, 111, 114, 105, 116, 104, 109, 32, 97, 108, 103, 111, 114, 105, 116, 104, 109, 32, 61, 32, 65, 108, 103, 111, 114, 105, 116, 104, 109, 58, 58, 107, 83, 111, 102, 116, 109, 97, 120, 93};
.global .align 1 .b8 __unnamed_471[363] = {118, 111, 105, 100, 32, 83, 111, 102, 116, 109, 97, 120, 87, 97, 114, 112, 73, 109, 112, 108, 40, 76, 79, 65, 68, 44, 32, 83, 84, 79, 82, 69, 44, 32, 115, 105, 103, 110, 101, 100, 32, 108, 111, 110, 103, 44, 32, 115, 105, 103, 110, 101, 100, 32, 108, 111, 110, 103, 41, 32, 91, 119, 105, 116, 104, 32, 76, 79, 65, 68, 32, 61, 32, 66, 114, 111, 97, 100, 99, 97, 115, 116, 83, 99, 97, 108, 101, 77, 97, 115, 107, 76, 111, 97, 100, 60, 102, 108, 111, 97, 116, 44, 32, 102, 108, 111, 97, 116, 44, 32, 95, 95, 110, 118, 95, 98, 111, 111, 108, 44, 32, 52, 85, 76, 44, 32, 115, 105, 103, 110, 101, 100, 32, 105, 110, 116, 62, 59, 32, 83, 84, 79, 82, 69, 32, 61, 32, 68, 105, 114, 101, 99, 116, 83, 116, 111, 114, 101, 60, 102, 108, 111, 97, 116, 44, 32, 102, 108, 111, 97, 116, 62, 59, 32, 67, 111, 109, 112, 117, 116, 101, 84, 121, 112, 101, 32, 61, 32, 102, 108, 111, 97, 116, 59, 32, 105, 110, 116, 32, 112, 97, 99, 107, 95, 115, 105, 122, 101, 32, 61, 32, 50, 59, 32, 105, 110, 116, 32, 99, 111, 108, 115, 95, 112, 101, 114, 95, 116, 104, 114, 101, 97, 100, 32, 61, 32, 49, 52, 59, 32, 105, 110, 116, 32, 116, 104, 114, 101, 97, 100, 95, 103, 114, 111, 117, 112, 95, 119, 105, 100, 116, 104, 32, 61, 32, 51, 50, 59, 32, 105, 110, 116, 32, 114, 111, 119, 115, 95, 112, 101, 114, 95, 97, 99, 99, 101, 115, 115, 32, 61, 32, 49, 59, 32, 95, 95, 110, 118, 95, 98, 111, 111, 108, 32, 112, 97, 100, 100, 105, 110, 103, 32, 61, 32, 116, 114, 117, 101, 59, 32, 65, 108, 103, 111, 114, 105, 116, 104, 109, 32, 97, 108, 103, 111, 114, 105, 116, 104, 109, 32, 61, 32, 65, 108, 103, 111, 114, 105, 116, 104, 109, 58, 58, 107, 83, 111, 102, 116, 109, 97, 120, 93};
.global .align 1 .b8 __unnamed_472[364] = {118, 111, 105, 100, 32, 83, 111, 102, 116, 109, 97, 120, 87, 97, 114, 112, 73, 109, 112, 108, 40, 76, 79, 65, 68, 44, 32, 83, 84, 79, 82, 69, 44, 32, 115, 105, 103, 110, 101, 100, 32, 108, 111, 110, 103, 44, 32, 115, 105, 103, 110, 101, 100, 32, 108, 111, 110, 103, 41, 32, 91, 119, 105, 116, 104, 32, 76, 79, 65, 68, 32, 61, 32, 66, 114, 111, 97, 100, 99, 97, 115, 116, 83, 99, 97, 108, 101, 77, 97, 115, 107, 76, 111, 97, 100, 60, 102, 108, 111, 97, 116, 44, 32, 102, 108, 111, 97, 116, 44, 32, 95, 95, 110, 118, 95, 98, 111, 111, 108, 44, 32, 52, 85, 76, 44, 32, 115, 105, 103, 110, 101, 100, 32, 105, 110, 116, 62, 59, 32, 83, 84, 79, 82, 69, 32, 61, 32, 68, 105, 114, 101, 99, 116, 83, 116, 111, 114, 101, 60, 102, 108, 111, 97, 116, 44, 32, 102, 108, 111, 97, 116, 62, 59, 32, 67, 111, 109, 112, 117, 116, 101, 84, 121, 112, 101, 32, 61, 32, 102, 108, 111, 97, 116, 59, 32, 105, 110, 116, 32, 112, 97, 99, 107, 95, 115, 105, 122, 101, 32, 61, 32, 50, 59, 32, 105, 110, 116, 32, 99, 111, 108, 115, 95, 112, 101, 114, 95, 116, 104, 114, 101, 97, 100, 32, 61, 32, 49, 54, 59, 32, 105, 110, 116, 32, 116, 104, 114, 101, 97, 100, 95, 103, 114, 111, 117, 112, 95, 119, 105, 100, 116, 104, 32, 61, 32, 51, 50, 59, 32, 105, 110, 116, 32, 114, 111, 119, 115, 95, 112, 101, 114, 95, 97, 99, 99, 101, 115, 115, 32, 61, 32, 49, 59, 32, 95, 95, 110, 118, 95, 98, 111, 111, 108, 32, 112, 97, 100, 100, 105, 110, 103, 32, 61, 32, 102, 97, 108, 115, 101, 59, 32, 65, 108, 103, 111, 114, 105, 116, 104, 109, 32, 97, 108, 103, 111, 114, 105, 116, 104, 109, 32, 61, 32, 65, 108, 103, 111, 114, 105, 116, 104, 109, 58, 58, 107, 83, 111, 102, 116, 109, 97, 120, 93};
.global .align 1 .b8 __unnamed_473[363] = {118, 111, 105, 100, 32, 83, 111, 102, 116, 109, 97, 120, 87, 97, 114, 112, 73, 109, 112, 108, 40, 76, 79, 65, 68, 44, 32, 83, 84, 79, 82, 69, 44, 32, 115, 105, 103, 110, 101, 100, 32, 108, 111, 110, 103, 44, 32, 115, 105, 103, 110, 101, 100, 32, 108, 111, 110, 103, 41, 32, 91, 119, 105, 116, 104, 32, 76, 79, 65, 68, 32, 61, 32, 66, 114, 111, 97, 100, 99, 97, 115, 116, 83, 99, 97, 108, 101, 77, 97, 115, 107, 76, 111, 97, 100, 60, 102, 108, 111, 97, 116, 44, 32, 102, 108, 111, 97, 116, 44, 32, 95, 95, 110, 118, 95, 98, 111, 111, 108, 44, 32, 52, 85, 76, 44, 32, 115, 105, 103, 110, 101, 100, 32, 105, 110, 116, 62, 59, 32, 83, 84, 79, 82, 69, 32, 61, 32, 68, 105, 114, 101, 99, 116, 83, 116, 111, 114, 101, 60, 102, 108, 111, 97, 116, 44, 32, 102, 108, 111, 97, 116, 62, 59, 32, 67, 111, 109, 112, 117, 116, 101, 84, 121, 112, 101, 32, 61, 32, 102, 108, 111, 97, 116, 59, 32, 105, 110, 116, 32, 112, 97, 99, 107, 95, 115, 105, 122, 101, 32, 61, 32, 50, 59, 32, 105, 110, 116, 32, 99, 111, 108, 115, 95, 112, 101, 114, 95, 116, 104, 114, 101, 97, 100, 32, 61, 32, 49, 54, 59, 32, 105, 110, 116, 32, 116, 104, 114, 101, 97, 100, 95, 103, 114, 111, 117, 112, 95, 119, 105, 100, 116, 104, 32, 61, 32, 51, 50, 59, 32, 105, 110, 116, 32, 114, 111, 119, 115, 95, 112, 101, 114, 95, 97, 99, 99, 101, 115, 115, 32, 61, 32, 49, 59, 32, 95, 95, 110, 118, 95, 98, 111, 111, 108, 32, 112, 97, 100, 100, 105, 110, 103, 32, 61, 32, 116, 114, 117, 101, 59, 32, 65, 108, 103, 111, 114, 105, 116, 104, 109, 32, 97, 108, 103, 111, 114, 105, 116, 104, 109, 32, 61, 32, 65, 108, 103, 111, 114, 105, 116, 104, 109, 58, 58, 107, 83, 111, 102, 116, 109, 97, 120, 93};
.global .align 1 .b8 __unnamed_474[364] = {118, 111, 105, 100, 32, 83, 111, 102, 116, 109, 97, 120, 87, 97, 114, 112, 73, 109, 112, 108, 40, 76, 79, 65, 68, 44, 32, 83, 84, 79, 82, 69, 44, 32, 115, 105, 103, 110, 101, 100, 32, 108, 111, 110, 103, 44, 32, 115, 105, 103, 110, 101, 100, 32, 108, 111, 110, 103, 41, 32, 91, 119, 105, 116, 104, 32, 76, 79, 65, 68, 32, 61, 32, 66, 114, 111, 97, 100, 99, 97, 115, 116, 83, 99, 97, 108, 101, 77, 97, 115, 107, 76, 111, 97, 100, 60, 102, 108, 111, 97, 116, 44, 32, 102, 108, 111, 97, 116, 44, 32, 95, 95, 110, 118, 95, 98, 111, 111, 108, 44, 32, 52, 85, 76, 44, 32, 115, 105, 103, 110, 101, 100, 32, 105, 110, 116, 62, 59, 32, 83, 84, 79, 82, 69, 32, 61, 32, 68, 105, 114, 101, 99, 116, 83, 116, 111, 114, 101, 60, 102, 108, 111, 97, 116, 44, 32, 102, 108, 111, 97, 116, 62, 59, 32, 67, 111, 109, 112, 117, 116, 101, 84, 121, 112, 101, 32, 61, 32, 102, 108, 111, 97, 116, 59, 32, 105, 110, 116, 32, 112, 97, 99, 107, 95, 115, 105, 122, 101, 32, 61, 32, 50, 59, 32, 105, 110, 116, 32, 99, 111, 108, 115, 95, 112, 101, 114, 95, 116, 104, 114, 101, 97, 100, 32, 61, 32, 49, 56, 59, 32, 105, 110, 116, 32, 116, 104, 114, 101, 97, 100, 95, 103, 114, 111, 117, 112, 95, 119, 105, 100, 116, 104, 32, 61, 32, 51, 50, 59, 32, 105, 110, 116, 32, 114, 111, 119, 115, 95, 112, 101, 114, 95, 97, 99, 99, 101, 115, 115, 32, 61, 32, 49, 59, 32, 95, 95, 110, 118, 95, 98, 111, 111, 108, 32, 112, 97, 100, 100, 105, 110, 103, 32, 61, 32, 102, 97, 108, 115, 101, 59, 32, 65, 108, 103, 111, 114, 105, 116, 104, 109, 32, 97, 108, 103, 111, 114, 105, 116, 104, 109, 32, 61, 32, 65, 108, 103, 111, 114, 105, 116, 104, 109, 58, 58, 107, 83, 111, 102, 116, 109, 97, 120, 93};
.global .align 1 .b8 __unnamed_475[363] = {118, 111, 105, 100, 32, 83, 111, 102, 116, 109, 97, 120, 87, 97, 114, 112, 73, 109, 112, 108, 40, 76, 79, 65, 68, 44, 32, 83, 84, 79, 82, 69, 44, 32, 115, 105, 103, 110, 101, 100, 32, 108, 111, 110, 103, 44, 32, 115, 105, 103, 110, 101, 100, 32, 108, 111, 110, 103, 41, 32, 91, 119, 105, 116, 104, 32, 76, 79, 65, 68, 32, 61, 32, 66, 114, 111, 97, 100, 99, 97, 115, 116, 83, 99, 97, 108, 101, 77, 97, 115, 107, 76, 111, 97, 100, 60, 102, 108, 111, 97, 116, 44, 32, 102, 108, 111, 97, 116, 44, 32, 95, 95, 110, 118, 95, 98, 111, 111, 108, 44, 32, 52, 85, 76, 44, 32, 115, 105, 103, 110, 101, 100, 32, 105, 110, 116, 62, 59, 32, 83, 84, 79, 82, 69, 32, 61, 32, 68, 105, 114, 101, 99, 116, 83, 116, 111, 114, 101, 60, 102, 108, 111, 97, 116, 44, 32, 102, 108, 111, 97, 116, 62, 59, 32, 67, 111, 109, 112, 117, 116, 101, 84, 121, 112, 101, 32, 61, 32, 102, 108, 111, 97, 116, 59, 32, 105, 110, 116, 32, 112, 97, 99, 107, 95, 115, 105, 122, 101, 32, 61, 32, 50, 59, 32, 105, 110, 116, 32, 99, 111, 108, 115, 95, 112, 101, 114, 95, 116, 104, 114, 101, 97, 100, 32, 61, 32, 49, 56, 59, 32, 105, 110, 116, 32, 116, 104, 114, 101, 97, 100, 95, 103, 114, 111, 117, 112, 95, 119, 105, 100, 116, 104, 32, 61, 32, 51, 50, 59, 32, 105, 110, 116, 32, 114, 111, 119, 115, 95, 112, 101, 114, 95, 97, 99, 99, 101, 115, 115, 32, 61, 32, 49, 59, 32, 95, 95, 110, 118, 95, 98, 111, 111, 108, 32, 112, 97, 100, 100, 105, 110, 103, 32, 61, 32, 116, 114, 117, 101, 59, 32, 65, 108, 103, 111, 114, 105, 116, 104, 109, 32, 97, 108, 103, 111, 114, 105, 116, 104, 109, 32, 61, 32, 65, 108, 103, 111, 114, 105, 116, 104, 109, 58, 58, 107, 83, 111, 102, 116, 109, 97, 120, 93};
.global .align 1 .b8 __unnamed_476[364] = {118, 111, 105, 100, 32, 83, 111, 102, 116, 109, 97, 120, 87, 97, 114, 112, 73, 109, 112, 108, 40, 76, 79, 65, 68, 44, 32, 83, 84, 79, 82, 69, 44, 32, 115, 105, 103, 110, 101, 100, 32, 108, 111, 110, 103, 44, 32, 115, 105, 103, 110, 101, 100, 32, 108, 111, 110, 103, 41, 32, 91, 119, 105, 116, 104, 32, 76, 79, 65, 68, 32, 61, 32, 66, 114, 111, 97, 100, 99, 97, 115, 116, 83, 99, 97, 108, 101, 77, 97, 115, 107, 76, 111, 97, 100, 60, 102, 108, 111, 97, 116, 44, 32, 102, 108, 111, 97, 116, 44, 32, 95, 95, 110, 118, 95, 98, 111, 111, 108, 44, 32, 52, 85, 76, 44, 32, 115, 105, 103, 110, 101, 100, 32, 105, 110, 116, 62, 59, 32, 83, 84, 79, 82, 69, 32, 61, 32, 68, 105, 114, 101, 99, 116, 83, 116, 111, 114, 101, 60, 102, 108, 111, 97, 116, 44, 32, 102, 108, 111, 97, 116, 62, 59, 32, 67, 111, 109, 112, 117, 116, 101, 84, 121, 112, 101, 32, 61, 32, 102, 108, 111, 97, 116, 59, 32, 105, 110, 116, 32, 112, 97, 99, 107, 95, 115, 105, 122, 101, 32, 61, 32, 50, 59, 32, 105, 110, 116, 32, 99, 111, 108, 115, 95, 112, 101, 114, 95, 116, 104, 114, 101, 97, 100, 32, 61, 32, 50, 48, 59, 32, 105, 110, 116, 32, 116, 104, 114, 101, 97, 100, 95, 103, 114, 111, 117, 112, 95, 119, 105, 100, 116, 104, 32, 61, 32, 51, 50, 59, 32, 105, 110, 116, 32, 114, 111, 119, 115, 95, 112, 101, 114, 95, 97, 99, 99, 101, 115, 115, 32, 61, 32, 49, 59, 32, 95, 95, 110, 118, 95, 98, 111, 111, 108, 32, 112, 97, 100, 100, 105, 110, 103, 32, 61, 32, 102, 97, 108, 115, 101, 59, 32, 65, 108, 103, 111, 114, 105, 116, 104, 109, 32, 97, 108, 103, 111, 114, 105, 116, 104, 109, 32, 61, 32, 65, 108, 103, 111, 114, 105, 116, 104, 109, 58, 58, 107, 83, 111, 102, 116, 109, 97, 120, 93};
.global .align 1 .b8 __unnamed_477[363] = {118, 111, 105, 100, 32, 83, 111, 102, 116, 109, 97, 120, 87, 97, 114, 112, 73, 109, 112, 108, 40, 76, 79, 65, 68, 44, 32, 83, 84, 79, 82, 69, 44, 32, 115, 105, 103, 110, 101, 100, 32, 108, 111, 110, 103, 44, 32, 115, 105, 103, 110, 101, 100, 32, 108, 111, 110, 103, 41, 32, 91, 119, 105, 116, 104, 32, 76, 79, 65, 68, 32, 61, 32, 66, 114, 111, 97, 100, 99, 97, 115, 116, 83, 99, 97, 108, 101, 77, 97, 115, 107, 76, 111, 97, 100, 60, 102, 108, 111, 97, 116, 44, 32, 102, 108, 111, 97, 116, 44, 32, 95, 95, 110, 118, 95, 98, 111, 111, 108, 44, 32, 52, 85, 76, 44, 32, 115, 105, 103, 110, 101, 100, 32, 105, 110, 116, 62, 59, 32, 83, 84, 79, 82, 69, 32, 61, 32, 68, 105, 114, 101, 99, 116, 83, 116, 111, 114, 101, 60, 102, 108, 111, 97, 116, 44, 32, 102, 108, 111, 97, 116, 62, 59, 32, 67, 111, 109, 112, 117, 116, 101, 84, 121, 112, 101, 32, 61, 32, 102, 108, 111, 97, 116, 59, 32, 105, 110, 116, 32, 112, 97, 99, 107, 95, 115, 105, 122, 101, 32, 61, 32, 50, 59, 32, 105, 110, 116, 32, 99, 111, 108, 115, 95, 112, 101, 114, 95, 116, 104, 114, 101, 97, 100, 32, 61, 32, 50, 48, 59, 32, 105, 110, 116, 32, 116, 104, 114, 101, 97, 100, 95, 103, 114, 111, 117, 112, 95, 119, 105, 100, 116, 104, 32, 61, 32, 51, 50, 59, 32, 105, 110, 116, 32, 114, 111, 119, 115, 95, 112, 101, 114, 95, 97, 99, 99, 101, 115, 115, 32, 61, 32, 49, 59, 32, 95, 95, 110, 118, 95, 98, 111, 111, 108, 32, 112, 97, 100, 100, 105, 110, 103, 32, 61, 32, 116, 114, 117, 101, 59, 32, 65, 108, 103, 111, 114, 105, 116, 104, 109, 32, 97, 108, 103, 111, 114, 105, 116, 104, 109, 32, 61, 32, 65, 108, 103, 111, 114, 105, 116, 104, 109, 58, 58, 107, 83, 111, 102, 116, 109, 97, 120, 93};
.global .align 1 .b8 __unnamed_478[364] = {118, 111, 105, 100, 32, 83, 111, 102, 116, 109, 97, 120, 87, 97, 114, 112, 73, 109, 112, 108, 40, 76, 79, 65, 68, 44, 32, 83, 84, 79, 82, 69, 44, 32, 115, 105, 103, 110, 101, 100, 32, 108, 111, 110, 103, 44, 32, 115, 105, 103, 110, 101, 100, 32, 108, 111, 110, 103, 41, 32, 91, 119, 105, 116, 104, 32, 76, 79, 65, 68, 32, 61, 32, 66, 114, 111, 97, 100, 99, 97, 115, 116, 83, 99, 97, 108, 101, 77, 97, 115, 107, 76, 111, 97, 100, 60, 102, 108, 111, 97, 116, 44, 32, 102, 108, 111, 97, 116, 44, 32, 95, 95, 110, 118, 95, 98, 111, 111, 108, 44, 32, 52, 85, 76, 44, 32, 115, 105, 103, 110, 101, 100, 32, 105, 110, 116, 62, 59, 32, 83, 84, 79, 82, 69, 32, 61, 32, 68, 105, 114, 101, 99, 116, 83, 116, 111, 114, 101, 60, 102, 108, 111, 97, 116, 44, 32, 102, 108, 111, 97, 116, 62, 59, 32, 67, 111, 109, 112, 117, 116, 101, 84, 121, 112, 101, 32, 61, 32, 102, 108, 111, 97, 116, 59, 32, 105, 110, 116, 32, 112, 97, 99, 107, 95, 115, 105, 122, 101, 32, 61, 32, 50, 59, 32, 105, 110, 116, 32, 99, 111, 108, 115, 95, 112, 101, 114, 95, 116, 104, 114, 101, 97, 100, 32, 61, 32, 50, 50, 59, 32, 105, 110, 116, 32, 116, 104, 114, 101, 97, 100, 95, 103, 114, 111, 117, 112, 95, 119, 105, 100, 116, 104, 32, 61, 32, 51, 50, 59, 32, 105, 110, 116, 32, 114, 111, 119, 115, 95, 112, 101, 114, 95, 97, 99, 99, 101, 115, 115, 32, 61, 32, 49, 59, 32, 95, 95, 110, 118, 95, 98, 111, 111, 108, 32, 112, 97, 100, 100, 105, 110, 103, 32, 61, 32, 102, 97, 108, 115, 101, 59, 32, 65, 108, 103, 111, 114, 105, 116, 104, 109, 32, 97, 108, 103, 111, 114, 105, 116, 104, 109, 32, 61, 32, 65, 108, 103, 111, 114, 105, 116, 104, 109, 58, 58, 107, 83, 111, 102, 116, 109, 97, 120, 93};
.global .align 1 .b8 __unnamed_479[363] = {118, 111, 105, 100, 32, 83, 111, 102, 116, 109, 97, 120, 87, 97, 114, 112, 73, 109, 112, 108, 40, 76, 79, 65, 68, 44, 32, 83, 84, 79, 82, 69, 44, 32, 115, 105, 103, 110, 101, 100, 32, 108, 111, 110, 103, 44, 32, 115, 105, 103, 110, 101, 100, 32, 108, 111, 110, 103, 41, 32, 91, 119, 105, 116, 104, 32, 76, 79, 65, 68, 32, 61, 32, 66, 114, 111, 97, 100, 99, 97, 115, 116, 83, 99, 97, 108, 101, 77, 97, 115, 107, 76, 111, 97, 100, 60, 102, 108, 111, 97, 116, 44, 32, 102, 108, 111, 97, 116, 44, 32, 95, 95, 110, 118, 95, 98, 111, 111, 108, 44, 32, 52, 85, 76, 44, 32, 115, 105, 103, 110, 101, 100, 32, 105, 110, 116, 62, 59, 32, 83, 84, 79, 82, 69, 32, 61, 32, 68, 105, 114, 101, 99, 116, 83, 116, 111, 114, 101, 60, 102, 108, 111, 97, 116, 44, 32, 102, 108, 111, 97, 116, 62, 59, 32, 67, 111, 109, 112, 117, 116, 101, 84, 121, 112, 101, 32, 61, 32, 102, 108, 111, 97, 116, 59, 32, 105, 110, 116, 32, 112, 97, 99, 107, 95, 115, 105, 122, 101, 32, 61, 32, 50, 59, 32, 105, 110, 116, 32, 99, 111, 108, 115, 95, 112, 101, 114, 95, 116, 104, 114, 101, 97, 100, 32, 61, 32, 50, 50, 59, 32, 105, 110, 116, 32, 116, 104, 114, 101, 97, 100, 95, 103, 114, 111, 117, 112, 95, 119, 105, 100, 116, 104, 32, 61, 32, 51, 50, 59, 32, 105, 110, 116, 32, 114, 111, 119, 115, 95, 112, 101, 114, 95, 97, 99, 99, 101, 115, 115, 32, 61, 32, 49, 59, 32, 95, 95, 110, 118, 95, 98, 111, 111, 108, 32, 112, 97, 100, 100, 105, 110, 103, 32, 61, 32, 116, 114, 117, 101, 59, 32, 65, 108, 103, 111, 114, 105, 116, 104, 109, 32, 97, 108, 103, 111, 114, 105, 116, 104, 109, 32, 61, 32, 65, 108, 103, 111, 114, 105, 116, 104, 109, 58, 58, 107, 83, 111, 102, 116, 109, 97, 120, 93};
.global .align 1 .b8 __unnamed_480[364] = {118, 111, 105, 100, 32, 83, 111, 102, 116, 109, 97, 120, 87, 97, 114, 112, 73, 109, 112, 108, 40, 76, 79, 65, 68, 44, 32, 83, 84, 79, 82, 69, 44, 32, 115, 105, 103, 110, 101, 100, 32, 108, 111, 110, 103, 44, 32, 115, 105, 103, 110, 101, 100, 32, 108, 111, 110, 103, 41, 32, 91, 119, 105, 116, 104, 32, 76, 79, 65, 68, 32, 61, 32, 66, 114, 111, 97, 100, 99, 97, 115, 116, 83, 99, 97, 108, 101, 77, 97, 115, 107, 76, 111, 97, 100, 60, 102, 108, 111, 97, 116, 44, 32, 102, 108, 111, 97, 116, 44, 32, 95, 95, 110, 118, 95, 98, 111, 111, 108, 44, 32, 52, 85, 76, 44, 32, 115, 105, 103, 110, 101, 100, 32, 105, 110, 116, 62, 59, 32, 83, 84, 79, 82, 69, 32, 61, 32, 68, 105, 114, 101, 99, 116, 83, 116, 111, 114, 101, 60, 102, 108, 111, 97, 116, 44, 32, 102, 108, 111, 97, 116, 62, 59, 32, 67, 111, 109, 112, 117, 116, 101, 84, 121, 112, 101, 32, 61, 32, 102, 108, 111, 97, 116, 59, 32, 105, 110, 116, 32, 112, 97, 99, 107, 95, 115, 105, 122, 101, 32, 61, 32, 50, 59, 32, 105, 110, 116, 32, 99, 111, 108, 115, 95, 112, 101, 114, 95, 116, 104, 114, 101, 97, 100, 32, 61, 32, 50, 52, 59, 32, 105, 110, 116, 32, 116, 104, 114, 101, 97, 100, 95, 103, 114, 111, 117, 112, 95, 119, 105, 100, 116, 104, 32, 61, 32, 51, 50, 59, 32, 105, 110, 116, 32, 114, 111, 119, 115, 95, 112, 101, 114, 95, 97, 99, 99, 101, 115, 115, 32, 61, 32, 49, 59, 32, 95, 95, 110, 118, 95, 98, 111, 111, 108, 32, 112, 97, 100, 100, 105, 110, 103, 32, 61, 32, 102, 97, 108, 115, 101, 59, 32, 65, 108, 103, 111, 114, 105, 116, 104, 109, 32, 97, 108, 103, 111, 114, 105, 116, 104, 109, 32, 61, 32, 65, 108, 103, 111, 114, 105, 116, 104, 109, 58, 58, 107, 83, 111, 102, 116, 109, 97, 120, 93};
.global .align 1 .b8 __unnamed_481[363] = {118, 111, 105, 100, 32, 83, 111, 102, 116, 109, 97, 120, 87, 97, 114, 112, 73, 109, 112, 108, 40, 76, 79, 65, 68, 44, 32, 83, 84, 79, 82, 69, 44, 32, 115, 105, 103, 110, 101, 100, 32, 108, 111, 110, 103, 44, 32, 115, 105, 103, 110, 101, 100, 32, 108, 111, 110, 103, 41, 32, 91, 119, 105, 116, 104, 32, 76, 79, 65, 68, 32, 61, 32, 66, 114, 111, 97, 100, 99, 97, 115, 116, 83, 99, 97, 108, 101, 77, 97, 115, 107, 76, 111, 97, 100, 60, 102, 108, 111, 97, 116, 44, 32, 102, 108, 111, 97, 116, 44, 32, 95, 95, 110, 118, 95, 98, 111, 111, 108, 44, 32, 52, 85, 76, 44, 32, 115, 105, 103, 110, 101, 100, 32, 105, 110, 116, 62, 59, 32, 83, 84, 79, 82, 69, 32, 61, 32, 68, 105, 114, 101, 99, 116, 83, 116, 111, 114, 101, 60, 102, 108, 111, 97, 116, 44, 32, 102, 108, 111, 97, 116, 62, 59, 32, 67, 111, 109, 112, 117, 116, 101, 84, 121, 112, 101, 32, 61, 32, 102, 108, 111, 97, 116, 59, 32, 105, 110, 116, 32, 112, 97, 99, 107, 95, 115, 105, 122, 101, 32, 61, 32, 50, 59, 32, 105, 110, 116, 32, 99, 111, 108, 115, 95, 112, 101, 114, 95, 116, 104, 114, 101, 97, 100, 32, 61, 32, 50, 52, 59, 32, 105, 110, 116, 32, 116, 104, 114, 101, 97, 100, 95, 103, 114, 111, 117, 112, 95, 119, 105, 100, 116, 104, 32, 61, 32, 51, 50, 59, 32, 105, 110, 116, 32, 114, 111, 119, 115, 95, 112, 101, 114, 95, 97, 99, 99, 101, 115, 115, 32, 61, 32, 49, 59, 32, 95, 95, 110, 118, 95, 98, 111, 111, 108, 32, 112, 97, 100, 100, 105, 110, 103, 32, 61, 32, 116, 114, 117, 101, 59, 32, 65, 108, 103, 111, 114, 105, 116, 104, 109, 32, 97, 108, 103, 111, 114, 105, 116, 104, 109, 32, 61, 32, 65, 108, 103, 111, 114, 105, 116, 104, 109, 58, 58, 107, 83, 111, 102, 116, 109, 97, 120, 93};
.global .align 1 .b8 __unnamed_482[364] = {118, 111, 105, 100, 32, 83, 111, 102, 116, 109, 97, 120, 87, 97, 114, 112, 73, 109, 112, 108, 40, 76, 79, 65, 68, 44, 32, 83, 84, 79, 82, 69, 44, 32, 115, 105, 103, 110, 101, 100, 32, 108, 111, 110, 103, 44, 32, 115, 105, 103, 110, 101, 100, 32, 108, 111, 110, 103, 41, 32, 91, 119, 105, 116, 104, 32, 76, 79, 65, 68, 32, 61, 32, 66, 114, 111, 97, 100, 99, 97, 115, 116, 83, 99, 97, 108, 101, 77, 97, 115, 107, 76, 111, 97, 100, 60, 102, 108, 111, 97, 116, 44, 32, 102, 108, 111, 97, 116, 44, 32, 95, 95, 110, 118, 95, 98, 111, 111, 108, 44, 32, 52, 85, 76, 44, 32, 115, 105, 103, 110, 101, 100, 32, 105, 110, 116, 62, 59, 32, 83, 84, 79, 82, 69, 32, 61, 32, 68, 105, 114, 101, 99, 116, 83, 116, 111, 114, 101, 60, 102, 108, 111, 97, 116, 44, 32, 102, 108, 111, 97, 116, 62, 59, 32, 67, 111, 109, 112, 117, 116, 101, 84, 121, 112, 101, 32, 61, 32, 102, 108, 111, 97, 116, 59, 32, 105, 110, 116, 32, 112, 97, 99, 107, 95, 115, 105, 122, 101, 32, 61, 32, 50, 59, 32, 105, 110, 116, 32, 99, 111, 108, 115, 95, 112, 101, 114, 95, 116, 104, 114, 101, 97, 100, 32, 61, 32, 50, 54, 59, 32, 105, 110, 116, 32, 116, 104, 114, 101, 97, 100, 95, 103, 114, 111, 117, 112, 95, 119, 105, 100, 116, 104, 32, 61, 32, 51, 50, 59, 32, 105, 110, 116, 32, 114, 111, 119, 115, 95, 112, 101, 114, 95, 97, 99, 99, 101, 115, 115, 32, 61, 32, 49, 59, 32, 95, 95, 110, 118, 95, 98, 111, 111, 108, 32, 112, 97, 100, 100, 105, 110, 103, 32, 61, 32, 102, 97, 108, 115, 101, 59, 32, 65, 108, 103, 111, 114, 105, 116, 104, 109, 32, 97, 108, 103, 111, 114, 105, 116, 104, 109, 32, 61, 32, 65, 108, 103, 111, 114, 105, 116, 104, 109, 58, 58, 107, 83, 111, 102, 116, 109, 97, 120, 93};
.global .align 1 .b8 __unnamed_483[363] = {118, 111, 105, 100, 32, 83, 111, 102, 116, 109, 97, 120, 87, 97, 114, 112, 73, 109, 112, 108, 40, 76, 79, 65, 68, 44, 32, 83, 84, 79, 82, 69, 44, 32, 115, 105, 103, 110, 101, 100, 32, 108, 111, 110, 103, 44, 32, 115, 105, 103, 110, 101, 100, 32, 108, 111, 110, 103, 41, 32, 91, 119, 105, 116, 104, 32, 76, 79, 65, 68, 32, 61, 32, 66, 114, 111, 97, 100, 99, 97, 115, 116, 83, 99, 97, 108, 101, 77, 97, 115, 107, 76, 111, 97, 100, 60, 102, 108, 111, 97, 116, 44, 32, 102, 108, 111, 97, 116, 44, 32, 95, 95, 110, 118, 95, 98, 111, 111, 108, 44, 32, 52, 85, 76, 44, 32, 115, 105, 103, 110, 101, 100, 32, 105, 110, 116, 62, 59, 32, 83, 84, 79, 82, 69, 32, 61, 32, 68, 105, 114, 101, 99, 116, 83, 116, 111, 114, 101, 60, 102, 108, 111, 97, 116, 44, 32, 102, 108, 111, 97, 116, 62, 59, 32, 67, 111, 109, 112, 117, 116, 101, 84, 121, 112, 101, 32, 61, 32, 102, 108, 111, 97, 116, 59, 32, 105, 110, 116, 32, 112, 97, 99, 107, 95, 115, 105, 122, 101, 32, 61, 32, 50, 59, 32, 105, 110, 116, 32, 99, 111, 108, 115, 95, 112, 101, 114, 95, 116, 104, 114, 101, 97, 100, 32, 61, 32, 50, 54, 59, 32, 105, 110, 116, 32, 116, 104, 114, 101, 97, 100, 95, 103, 114, 111, 117, 112, 95, 119, 105, 100, 116, 104, 32, 61, 32, 51, 50, 59, 32, 105, 110, 116, 32, 114, 111, 119, 115, 95, 112, 101, 114, 95, 97, 99, 99, 101, 115, 115, 32, 61, 32, 49, 59, 32, 95, 95, 110, 118, 95, 98, 111, 111, 108, 32, 112, 97, 100, 100, 105, 110, 103, 32, 61, 32, 116, 114, 117, 101, 59, 32, 65, 108, 103, 111, 114, 105, 116, 104, 109, 32, 97, 108, 103, 111, 114, 105, 116, 104, 109, 32, 61, 32, 65, 108, 103, 111, 114, 105, 116, 104, 109, 58, 58, 107, 83, 111, 102, 116, 109, 97, 120, 93};
.global .align 1 .b8 __unnamed_484[364] = {118, 111, 105, 100, 32, 83, 111, 102, 116, 109, 97, 120, 87, 97, 114, 112, 73, 109, 112, 108, 40, 76, 79, 65, 68, 44, 32, 83, 84, 79, 82, 69, 44, 32, 115, 105, 103, 110, 101, 100, 32, 108, 111, 110, 103, 44, 32, 115, 105, 103, 110, 101, 100, 32, 108, 111, 110, 103, 41, 32, 91, 119, 105, 116, 104, 32, 76, 79, 65, 68, 32, 61, 32, 66, 114, 111, 97, 100, 99, 97, 115, 116, 83, 99, 97, 108, 101, 77, 97, 115, 107, 76, 111, 97, 100, 60, 102, 108, 111, 97, 116, 44, 32, 102, 108, 111, 97, 116, 44, 32, 95, 95, 110, 118, 95, 98, 111, 111, 108, 44, 32, 52, 85, 76, 44, 32, 115, 105, 103, 110, 101, 100, 32, 105, 110, 116, 62, 59, 32, 83, 84, 79, 82, 69, 32, 61, 32, 68, 105, 114, 101, 99, 116, 83, 116, 111, 114, 101, 60, 102, 108, 111, 97, 116, 44, 32, 102, 108, 111, 97, 116, 62, 59, 32, 67, 111, 109, 112, 117, 116, 101, 84, 121, 112, 101, 32, 61, 32, 102, 108, 111, 97, 116, 59, 32, 105, 110, 116, 32, 112, 97, 99, 107, 95, 115, 105, 122, 101, 32, 61, 32, 50, 59, 32, 105, 110, 116, 32, 99, 111, 108, 115, 95, 112, 101, 114, 95, 116, 104, 114, 101, 97, 100, 32, 61, 32, 50, 56, 59, 32, 105, 110, 116, 32, 116, 104, 114, 101, 97, 100, 95, 103, 114, 111, 117, 112, 95, 119, 105, 100, 116, 104, 32, 61, 32, 51, 50, 59, 32, 105, 110, 116, 32, 114, 111, 119, 115, 95, 112, 101, 114, 95, 97, 99, 99, 101, 115, 115, 32, 61, 32, 49, 59, 32, 95, 95, 110, 118, 95, 98, 111, 111, 108, 32, 112, 97, 100, 100, 105, 110, 103, 32, 61, 32, 102, 97, 108, 115, 101, 59, 32, 65, 108, 103, 111, 114, 105, 116, 104, 109, 32, 97, 108, 103, 111, 114, 105, 116, 104, 109, 32, 61, 32, 65, 108, 103, 111, 114, 105, 116, 104, 109, 58, 58, 107, 83, 111, 102, 116, 109, 97, 120, 93};
.global .align 1 .b8 __unnamed_485[363] = {118, 111, 105, 100, 32, 83, 111, 102, 116, 109, 97, 120, 87, 97, 114, 112, 73, 109, 112, 108, 40, 76, 79, 65, 68, 44, 32, 83, 84, 79, 82, 69, 44, 32, 115, 105, 103, 110, 101, 100, 32, 108, 111, 110, 103, 44, 32, 115, 105, 103, 110, 101, 100, 32, 108, 111, 110, 103, 41, 32, 91, 119, 105, 116, 104, 32, 76, 79, 65, 68, 32, 61, 32, 66, 114, 111, 97, 100, 99, 97, 115, 116, 83, 99, 97, 108, 101, 77, 97, 115, 107, 76, 111, 97, 100, 60, 102, 108, 111, 97, 116, 44, 32, 102, 108, 111, 97, 116, 44, 32, 95, 95, 110, 118, 95, 98, 111, 111, 108, 44, 32, 52, 85, 76, 44, 32, 115, 105, 103, 110, 101, 100, 32, 105, 110, 116, 62, 59, 32, 83, 84, 79, 82, 69, 32, 61, 32, 68, 105, 114, 101, 99, 116, 83, 116, 111, 114, 101, 60, 102, 108, 111, 97, 116, 44, 32, 102, 108, 111, 97, 116, 62, 59, 32, 67, 111, 109, 112, 117, 116, 101, 84, 121, 112, 101, 32, 61, 32, 102, 108, 111, 97, 116, 59, 32, 105, 110, 116, 32, 112, 97, 99, 107, 95, 115, 105, 122, 101, 32, 61, 32, 50, 59, 32, 105, 110, 116, 32, 99, 111, 108, 115, 95, 112, 101, 114, 95, 116, 104, 114, 101, 97, 100, 32, 61, 32, 50, 56, 59, 32, 105, 110, 116, 32, 116, 104, 114, 101, 97, 100, 95, 103, 114, 111, 117, 112, 95, 119, 105, 100, 116, 104, 32, 61, 32, 51, 50, 59, 32, 105, 110, 116, 32, 114, 111, 119, 115, 95, 112, 101, 114, 95, 97, 99, 99, 101, 115, 115, 32, 61, 32, 49, 59, 32, 95, 95, 110, 118, 95, 98, 111, 111, 108, 32, 112, 97, 100, 100, 105, 110, 103, 32, 61, 32, 116, 114, 117, 101, 59, 32, 65, 108, 103, 111, 114, 105, 116, 104, 109, 32, 97, 108, 103, 111, 114, 105, 116, 104, 109, 32, 61, 32, 65, 108, 103, 111, 114, 105, 116, 104, 109, 58, 58, 107, 83, 111, 102, 116, 109, 97, 120, 93};
.global .align 1 .b8 __unnamed_486[364] = {118, 111, 105, 100, 32, 83, 111, 102, 116, 109, 97, 120, 87, 97, 114, 112, 73, 109, 112, 108, 40, 76, 79, 65, 68, 44, 32, 83, 84, 79, 82, 69, 44, 32, 115, 105, 103, 110, 101, 100, 32, 108, 111, 110, 103, 44, 32, 115, 105, 103, 110, 101, 100, 32, 108, 111, 110, 103, 41, 32, 91, 119, 105, 116, 104, 32, 76, 79, 65, 68, 32, 61, 32, 66, 114, 111, 97, 100, 99, 97, 115, 116, 83, 99, 97, 108, 101, 77, 97, 115, 107, 76, 111, 97, 100, 60, 102, 108, 111, 97, 116, 44, 32, 102, 108, 111, 97, 116, 44, 32, 95, 95, 110, 118, 95, 98, 111, 111, 108, 44, 32, 52, 85, 76, 44, 32, 115, 105, 103, 110, 101, 100, 32, 105, 110, 116, 62, 59, 32, 83, 84, 79, 82, 69, 32, 61, 32, 68, 105, 114, 101, 99, 116, 83, 116, 111, 114, 101, 60, 102, 108, 111, 97, 116, 44, 32, 102, 108, 111, 97, 116, 62, 59, 32, 67, 111, 109, 112, 117, 116, 101, 84, 121, 112, 101, 32, 61, 32, 102, 108, 111, 97, 116, 59, 32, 105, 110, 116, 32, 112, 97, 99, 107, 95, 115, 105, 122, 101, 32, 61, 32, 50, 59, 32, 105, 110, 116, 32, 99, 111, 108, 115, 95, 112, 101, 114, 95, 116, 104, 114, 101, 97, 100, 32, 61, 32, 51, 48, 59, 32, 105, 110, 116, 32, 116, 104, 114, 101, 97, 100, 95, 103, 114, 111, 117, 112, 95, 119, 105, 100, 116, 104, 32, 61, 32, 51, 50, 59, 32, 105, 110, 116, 32, 114, 111, 119, 115, 95, 112, 101, 114, 95, 97, 99, 99, 101, 115, 115, 32, 61, 32, 49, 59, 32, 95, 95, 110, 118, 95, 98, 111, 111, 108, 32, 112, 97, 100, 100, 105, 110, 103, 32, 61, 32, 102, 97, 108, 115, 101, 59, 32, 65, 108, 103, 111, 114, 105, 116, 104, 109, 32, 97, 108, 103, 111, 114, 105, 116, 104, 109, 32, 61, 32, 65, 108, 103, 111, 114, 105, 116, 104, 109, 58, 58, 107, 83, 111, 102, 116, 109, 97, 120, 93};
.global .align 1 .b8 __unnamed_487[363] = {118, 111, 105, 100, 32, 83, 111, 102, 116, 109, 97, 120, 87, 97, 114, 112, 73, 109, 112, 108, 40, 76, 79, 65, 68, 44, 32, 83, 84, 79, 82, 69, 44, 32, 115, 105, 103, 110, 101, 100, 32, 108, 111, 110, 103, 44, 32, 115, 105, 103, 110, 101, 100, 32, 108, 111, 110, 103, 41, 32, 91, 119, 105, 116, 104, 32, 76, 79, 65, 68, 32, 61, 32, 66, 114, 111, 97, 100, 99, 97, 115, 116, 83, 99, 97, 108, 101, 77, 97, 115, 107, 76, 111, 97, 100, 60, 102, 108, 111, 97, 116, 44, 32, 102, 108, 111, 97, 116, 44, 32, 95, 95, 110, 118, 95, 98, 111, 111, 108, 44, 32, 52, 85, 76, 44, 32, 115, 105, 103, 110, 101, 100, 32, 105, 110, 116, 62, 59, 32, 83, 84, 79, 82, 69, 32, 61, 32, 68, 105, 114, 101, 99, 116, 83, 116, 111, 114, 101, 60, 102, 108, 111, 97, 116, 44, 32, 102, 108, 111, 97, 116, 62, 59, 32, 67, 111, 109, 112, 117, 116, 101, 84, 121, 112, 101, 32, 61, 32, 102, 108, 111, 97, 116, 59, 32, 105, 110, 116, 32, 112, 97, 99, 107, 95, 115, 105, 122, 101, 32, 61, 32, 50, 59, 32, 105, 110, 116, 32, 99, 111, 108, 115, 95, 112, 101, 114, 95, 116, 104, 114, 101, 97, 100, 32, 61, 32, 51, 48, 59, 32, 105, 110, 116, 32, 116, 104, 114, 101, 97, 100, 95, 103, 114, 111, 117, 112, 95, 119, 105, 100, 116, 104, 32, 61, 32, 51, 50, 59, 32, 105, 110, 116, 32, 114, 111, 119, 115, 95, 112, 101, 114, 95, 97, 99, 99, 101, 115, 115, 32, 61, 32, 49, 59, 32, 95, 95, 110, 118, 95, 98, 111, 111, 108, 32, 112, 97, 100, 100, 105, 110, 103, 32, 61, 32, 116, 114, 117, 101, 59, 32, 65, 108, 103, 111, 114, 105, 116, 104, 109, 32, 97, 108, 103, 111, 114, 105, 116, 104, 109, 32, 61, 32, 65, 108, 103, 111, 114, 105, 116, 104, 109, 58, 58, 107, 83, 111, 102, 116, 109, 97, 120, 93};
.global .align 1 .b8 __unnamed_488[364] = {118, 111, 105, 100, 32, 83, 111, 102, 116, 109, 97, 120, 87, 97, 114, 112, 73, 109, 112, 108, 40, 76, 79, 65, 68, 44, 32, 83, 84, 79, 82, 69, 44, 32, 115, 105, 103, 110, 101, 100, 32, 108, 111, 110, 103, 44, 32, 115, 105, 103, 110, 101, 100, 32, 108, 111, 110, 103, 41, 32, 91, 119, 105, 116, 104, 32, 76, 79, 65, 68, 32, 61, 32, 66, 114, 111, 97, 100, 99, 97, 115, 116, 83, 99, 97, 108, 101, 77, 97, 115, 107, 76, 111, 97, 100, 60, 102, 108, 111, 97, 116, 44, 32, 102, 108, 111, 97, 116, 44, 32, 95, 95, 110, 118, 95, 98, 111, 111, 108, 44, 32, 52, 85, 76, 44, 32, 115, 105, 103, 110, 101, 100, 32, 105, 110, 116, 62, 59, 32, 83, 84, 79, 82, 69, 32, 61, 32, 68, 105, 114, 101, 99, 116, 83, 116, 111, 114, 101, 60, 102, 108, 111, 97, 116, 44, 32, 102, 108, 111, 97, 116, 62, 59, 32, 67, 111, 109, 112, 117, 116, 101, 84, 121, 112, 101, 32, 61, 32, 102, 108, 111, 97, 116, 59, 32, 105, 110, 116, 32, 112, 97, 99, 107, 95, 115, 105, 122, 101, 32, 61, 32, 50, 59, 32, 105, 110, 116, 32, 99, 111, 108, 115, 95, 112, 101, 114, 95, 116, 104, 114, 101, 97, 100, 32, 61, 32, 51, 50, 59, 32, 105, 110, 116, 32, 116, 104, 114, 101, 97, 100, 95, 103, 114, 111, 117, 112, 95, 119, 105, 100, 116, 104, 32, 61, 32, 51, 50, 59, 32, 105, 110, 116, 32, 114, 111, 119, 115, 95, 112, 101, 114, 95, 97, 99, 99, 101, 115, 115, 32, 61, 32, 49, 59, 32, 95, 95, 110, 118, 95, 98, 111, 111, 108, 32, 112, 97, 100, 100, 105, 110, 103, 32, 61, 32, 102, 97, 108, 115, 101, 59, 32, 65, 108, 103, 111, 114, 105, 116, 104, 109, 32, 97, 108, 103, 111, 114, 105, 116, 104, 109, 32, 61, 32, 65, 108, 103, 111, 114, 105, 116, 104, 109, 58, 58, 107, 83, 111, 102, 116, 109, 97, 120, 93};
.global .align 1 .b8 __unnamed_489[363] = {118, 111, 105, 100, 32, 83, 111, 102, 116, 109, 97, 120, 87, 97, 114, 112, 73, 109, 112, 108, 40, 76, 79, 65, 68, 44, 32, 83, 84, 79, 82, 69, 44, 32, 115, 105, 103, 110, 101, 100, 32, 108, 111, 110, 103, 44, 32, 115, 105, 103, 110, 101, 100, 32, 108, 111, 110, 103, 41, 32, 91, 119, 105, 116, 104, 32, 76, 79, 65, 68, 32, 61, 32, 66, 114, 111, 97, 100, 99, 97, 115, 116, 83, 99, 97, 108, 101, 77, 97, 115, 107, 76, 111, 97, 100, 60, 102, 108, 111, 97, 116, 44, 32, 102, 108, 111, 97, 116, 44, 32, 95, 95, 110, 118, 95, 98, 111, 111, 108, 44, 32, 52, 85, 76, 44, 32, 115, 105, 103, 110, 101, 100, 32, 105, 110, 116, 62, 59, 32, 83, 84, 79, 82, 69, 32, 61, 32, 68, 105, 114, 101, 99, 116, 83, 116, 111, 114, 101, 60, 102, 108, 111, 97, 116, 44, 32, 102, 108, 111, 97, 116, 62, 59, 32, 67, 111, 109, 112, 117, 116, 101, 84, 121, 112, 101, 32, 61, 32, 102, 108, 111, 97, 116, 59, 32, 105, 110, 116, 32, 112, 97, 99, 107, 95, 115, 105, 122, 101, 32, 61, 32, 50, 59, 32, 105, 110, 116, 32, 99, 111, 108, 115, 95, 112, 101, 114, 95, 116, 104, 114, 101, 97, 100, 32, 61, 32, 51, 50, 59, 32, 105, 110, 116, 32, 116, 104, 114, 101, 97, 100, 95, 103, 114, 111, 117, 112, 95, 119, 105, 100, 116, 104, 32, 61, 32, 51, 50, 59, 32, 105, 110, 116, 32, 114, 111, 119, 115, 95, 112, 101, 114, 95, 97, 99, 99, 101, 115, 115, 32, 61, 32, 49, 59, 32, 95, 95, 110, 118, 95, 98, 111, 111, 108, 32, 112, 97, 100, 100, 105, 110, 103, 32, 61, 32, 116, 114, 117, 101, 59, 32, 65, 108, 103, 111, 114, 105, 116, 104, 109, 32, 97, 108, 103, 111, 114, 105, 116, 104, 109, 32, 61, 32, 65, 108, 103, 111, 114, 105, 116, 104, 109, 58, 58, 107, 83, 111, 102, 116, 109, 97, 120, 93};
.global .align 1 .b8 __unnamed_490[362] = {118, 111, 105, 100, 32, 83, 111, 102, 116, 109, 97, 120, 87, 97, 114, 112, 73, 109, 112, 108, 40, 76, 79, 65, 68, 44, 32, 83, 84, 79, 82, 69, 44, 32, 115, 105, 103, 110, 101, 100, 32, 108, 111, 110, 103, 44, 32, 115, 105, 103, 110, 101, 100, 32, 108, 111, 110, 103, 41, 32, 91, 119, 105, 116, 104, 32, 76, 79, 65, 68, 32, 61, 32, 66, 114, 111, 97, 100, 99, 97, 115, 116, 83, 99, 97, 108, 101, 77, 97, 115, 107, 76, 111, 97, 100, 60, 102, 108, 111, 97, 116, 44, 32, 102, 108, 111, 97, 116, 44, 32, 95, 95, 110, 118, 95, 98, 111, 111, 108, 44, 32, 52, 85, 76, 44, 32, 115, 105, 103, 110, 101, 100, 32, 105, 110, 116, 62, 59, 32, 83, 84, 79, 82, 69, 32, 61, 32, 68, 105, 114, 101, 99, 116, 83, 116, 111, 114, 101, 60, 102, 108, 111, 97, 116, 44, 32, 102, 108, 111, 97, 116, 62, 59, 32, 67, 111, 109, 112, 117, 116, 101, 84, 121, 112, 101, 32, 61, 32, 102, 108, 111, 97, 116, 59, 32, 105, 110, 116, 32, 112, 97, 99, 107, 95, 115, 105, 122, 101, 32, 61, 32, 49, 59, 32, 105, 110, 116, 32, 99, 111, 108, 115, 95, 112, 101, 114, 95, 116, 104, 114, 101, 97, 100, 32, 61, 32, 49, 59, 32, 105, 110, 116, 32, 116, 104, 114, 101, 97, 100, 95, 103, 114, 111, 117, 112, 95, 119, 105, 100, 116, 104, 32, 61, 32, 49, 59, 32, 105, 110, 116, 32, 114, 111, 119, 115, 95, 112, 101, 114, 95, 97, 99, 99, 101, 115, 115, 32, 61, 32, 50, 59, 32, 95, 95, 110, 118, 95, 98, 111, 111, 108, 32, 112, 97, 100, 100, 105, 110, 103, 32, 61, 32, 102, 97, 108, 115, 101, 59, 32, 65, 108, 103, 111, 114, 105, 116, 104, 109, 32, 97, 108, 103, 111, 114, 105, 116, 104, 109, 32, 61, 32, 65, 108, 103, 111, 114, 105, 116, 104, 109, 58, 58, 107, 83, 111, 102, 116, 109, 97, 120, 93};
.global .align 1 .b8 __unnamed_491[361] = {118, 111, 105, 100, 32, 83, 111, 102, 116, 109, 97, 120, 87, 97, 114, 112, 73, 109, 112, 108, 40, 76, 79, 65, 68, 44, 32, 83, 84, 79, 82, 69, 44, 32, 115, 105, 103, 110, 101, 100, 32, 108, 111, 110, 103, 44, 32, 115, 105, 103, 110, 101, 100, 32, 108, 111, 110, 103, 41, 32, 91, 119, 105, 116, 104, 32, 76, 79, 65, 68, 32, 61, 32, 66, 114, 111, 97, 100, 99, 97, 115, 116, 83, 99, 97, 108, 101, 77, 97, 115, 107, 76, 111, 97, 100, 60, 102, 108, 111, 97, 116, 44, 32, 102, 108, 111, 97, 116, 44, 32, 95, 95, 110, 118, 95, 98, 111, 111, 108, 44, 32, 52, 85, 76, 44, 32, 115, 105, 103, 110, 101, 100, 32, 105, 110, 116, 62, 59, 32, 83, 84, 79, 82, 69, 32, 61, 32, 68, 105, 114, 101, 99, 116, 83, 116, 111, 114, 101, 60, 102, 108, 111, 97, 116, 44, 32, 102, 108, 111, 97, 116, 62, 59, 32, 67, 111, 109, 112, 117, 116, 101, 84, 121, 112, 101, 32, 61, 32, 102, 108, 111, 97, 116, 59, 32, 105, 110, 116, 32, 112, 97, 99, 107, 95, 115, 105, 122, 101, 32, 61, 32, 49, 59, 32, 105, 110, 116, 32, 99, 111, 108, 115, 95, 112, 101, 114, 95, 116, 104, 114, 101, 97, 100, 32, 61, 32, 49, 59, 32, 105, 110, 116, 32, 116, 104, 114, 101, 97, 100, 95, 103, 114, 111, 117, 112, 95, 119, 105, 100, 116, 104, 32, 61, 32, 49, 59, 32, 105, 110, 116, 32, 114, 111, 119, 115, 95, 112, 101, 114, 95, 97, 99, 99, 101, 115, 115, 32, 61, 32, 50, 59, 32, 95, 95, 110, 118, 95, 98, 111, 111, 108, 32, 112, 97, 100, 100, 105, 110, 103, 32, 61, 32, 116, 114, 117, 101, 59, 32, 65, 108, 103, 111, 114, 105, 116, 104, 109, 32, 97, 108, 103, 111, 114, 105, 116, 104, 109, 32, 61, 32, 65, 108, 103, 111, 114, 105, 116, 104, 109, 58, 58, 107, 83, 111, 102, 116, 109, 97, 120, 93};
.global .align 1 .b8 __unnamed_492[362] = {118, 111, 105, 100, 32, 83, 111, 102, 116, 109, 97, 120, 87, 97, 114, 112, 73, 109, 112, 108, 40, 76, 79, 65, 68, 44, 32, 83, 84, 79, 82, 69, 44, 32, 115, 105, 103, 110, 101, 100, 32, 108, 111, 110, 103, 44, 32, 115, 105, 103, 110, 101, 100, 32, 108, 111, 110, 103, 41, 32, 91, 119, 105, 116, 104, 32, 76, 79, 65, 68, 32, 61, 32, 66, 114, 111, 97, 100, 99, 97, 115, 116, 83, 99, 97, 108, 101, 77, 97, 115, 107, 76, 111, 97, 100, 60, 102, 108, 111, 97, 116, 44, 32, 102, 108, 111, 97, 116, 44, 32, 95, 95, 110, 118, 95, 98, 111, 111, 108, 44, 32, 52, 85, 76, 44, 32, 115, 105, 103, 110, 101, 100, 32, 105, 110, 116, 62, 59, 32, 83, 84, 79, 82, 69, 32, 61, 32, 68, 105, 114, 101, 99, 116, 83, 116, 111, 114, 101, 60, 102, 108, 111, 97, 116, 44, 32, 102, 108, 111, 97, 116, 62, 59, 32, 67, 111, 109, 112, 117, 116, 101, 84, 121, 112, 101, 32, 61, 32, 102, 108, 111, 97, 116, 59, 32, 105, 110, 116, 32, 112, 97, 99, 107, 95, 115, 105, 122, 101, 32, 61, 32, 49, 59, 32, 105, 110, 116, 32, 99, 111, 108, 115, 95, 112, 101, 114, 95, 116, 104, 114, 101, 97, 100, 32, 61, 32, 49, 59, 32, 105, 110, 116, 32, 116, 104, 114, 101, 97, 100, 95, 103, 114, 111, 117, 112, 95, 119, 105, 100, 116, 104, 32, 61, 32, 49, 59, 32, 105, 110, 116, 32, 114, 111, 119, 115, 95, 112, 101, 114, 95, 97, 99, 99, 101, 115, 115, 32, 61, 32, 49, 59, 32, 95, 95, 110, 118, 95, 98, 111, 111, 108, 32, 112, 97, 100, 100, 105, 110, 103, 32, 61, 32, 102, 97, 108, 115, 101, 59, 32, 65, 108, 103, 111, 114, 105, 116, 104, 109, 32, 97, 108, 103, 111, 114, 105, 116, 104, 109, 32, 61, 32, 65, 108, 103, 111, 114, 105, 116, 104, 109, 58, 58, 107, 83, 111, 102, 116, 109, 97, 120, 93};
.global .align 1 .b8 __unnamed_493[361] = {118, 111, 105, 100, 32, 83, 111, 102, 116, 109, 97, 120, 87, 97, 114, 112, 73, 109, 112, 108, 40, 76, 79, 65, 68, 44, 32, 83, 84, 79, 82, 69, 44, 32, 115, 105, 103, 110, 101, 100, 32, 108, 111, 110, 103, 44, 32, 115, 105, 103, 110, 101, 100, 32, 108, 111, 110, 103, 41, 32, 91, 119, 105, 116, 104, 32, 76, 79, 65, 68, 32, 61, 32, 66, 114, 111, 97, 100, 99, 97, 115, 116, 83, 99, 97, 108, 101, 77, 97, 115, 107, 76, 111, 97, 100, 60, 102, 108, 111, 97, 116, 44, 32, 102, 108, 111, 97, 116, 44, 32, 95, 95, 110, 118, 95, 98, 111, 111, 108, 44, 32, 52, 85, 76, 44, 32, 115, 105, 103, 110, 101, 100, 32, 105, 110, 116, 62, 59, 32, 83, 84, 79, 82, 69, 32, 61, 32, 68, 105, 114, 101, 99, 116, 83, 116, 111, 114, 101, 60, 102, 108, 111, 97, 116, 44, 32, 102, 108, 111, 97, 116, 62, 59, 32, 67, 111, 109, 112, 117, 116, 101, 84, 121, 112, 101, 32, 61, 32, 102, 108, 111, 97, 116, 59, 32, 105, 110, 116, 32, 112, 97, 99, 107, 95, 115, 105, 122, 101, 32, 61, 32, 49, 59, 32, 105, 110, 116, 32, 99, 111, 108, 115, 95, 112, 101, 114, 95, 116, 104, 114, 101, 97, 100, 32, 61, 32, 49, 59, 32, 105, 110, 116, 32, 116, 104, 114, 101, 97, 100, 95, 103, 114, 111, 117, 112, 95, 119, 105, 100, 116, 104, 32, 61, 32, 49, 59, 32, 105, 110, 116, 32, 114, 111, 119, 115, 95, 112, 101, 114, 95, 97, 99, 99, 101, 115, 115, 32, 61, 32, 49, 59, 32, 95, 95, 110, 118, 95, 98, 111, 111, 108, 32, 112, 97, 100, 100, 105, 110, 103, 32, 61, 32, 116, 114, 117, 101, 59, 32, 65, 108, 103, 111, 114, 105, 116, 104, 109, 32, 97, 108, 103, 111, 114, 105, 116, 104, 109, 32, 61, 32, 65, 108, 103, 111, 114, 105, 116, 104, 109, 58, 58, 107, 83, 111, 102, 116, 109, 97, 120, 93};
.global .align 1 .b8 __unnamed_494[362] = {118, 111, 105, 100, 32, 83, 111, 102, 116, 109, 97, 120, 87, 97, 114, 112, 73, 109, 112, 108, 40, 76, 79, 65, 68, 44, 32, 83, 84, 79, 82, 69, 44, 32, 115, 105, 103, 110, 101, 100, 32, 108, 111, 110, 103, 44, 32, 115, 105, 103, 110, 101, 100, 32, 108, 111, 110, 103, 41, 32, 91, 119, 105, 116, 104, 32, 76, 79, 65, 68, 32, 61, 32, 66, 114, 111, 97, 100, 99, 97, 115, 116, 83, 99, 97, 108, 101, 77, 97, 115, 107, 76, 111, 97, 100, 60, 102, 108, 111, 97, 116, 44, 32, 102, 108, 111, 97, 116, 44, 32, 95, 95, 110, 118, 95, 98, 111, 111, 108, 44, 32, 52, 85, 76, 44, 32, 115, 105, 103, 110, 101, 100, 32, 105, 110, 116, 62, 59, 32, 83, 84, 79, 82, 69, 32, 61, 32, 68, 105, 114, 101, 99, 116, 83, 116, 111, 114, 101, 60, 102, 108, 111, 97, 116, 44, 32, 102, 108, 111, 97, 116, 62, 59, 32, 67, 111, 109, 112, 117, 116, 101, 84, 121, 112, 101, 32, 61, 32, 102, 108, 111, 97, 116, 59, 32, 105, 110, 116, 32, 112, 97, 99, 107, 95, 115, 105, 122, 101, 32, 61, 32, 49, 59, 32, 105, 110, 116, 32, 99, 111, 108, 115, 95, 112, 101, 114, 95, 116, 104, 114, 101, 97, 100, 32, 61, 32, 49, 59, 32, 105, 110, 116, 32, 116, 104, 114, 101, 97, 100, 95, 103, 114, 111, 117, 112, 95, 119, 105, 100, 116, 104, 32, 61, 32, 50, 59, 32, 105, 110, 116, 32, 114, 111, 119, 115, 95, 112, 101, 114, 95, 97, 99, 99, 101, 115, 115, 32, 61, 32, 50, 59, 32, 95, 95, 110, 118, 95, 98, 111, 111, 108, 32, 112, 97, 100, 100, 105, 110, 103, 32, 61, 32, 102, 97, 108, 115, 101, 59, 32, 65, 108, 103, 111, 114, 105, 116, 104, 109, 32, 97, 108, 103, 111, 114, 105, 116, 104, 109, 32, 61, 32, 65, 108, 103, 111, 114, 105, 116, 104, 109, 58, 58, 107, 83, 111, 102, 116, 109, 97, 120, 93};
.global .align 1 .b8 __unnamed_495[361] = {118, 111, 105, 100, 32, 83, 111, 102, 116, 109, 97, 120, 87, 97, 114, 112, 73, 109, 112, 108, 40, 76, 79, 65, 68, 44, 32, 83, 84, 79, 82, 69, 44, 32, 115, 105, 103, 110, 101, 100, 32, 108, 111, 110, 103, 44, 32, 115, 105, 103, 110, 101, 100, 32, 108, 111, 110, 103, 41, 32, 91, 119, 105, 116, 104, 32, 76, 79, 65, 68, 32, 61, 32, 66, 114, 111, 97, 100, 99, 97, 115, 116, 83, 99, 97, 108, 101, 77, 97, 115, 107, 76, 111, 97, 100, 60, 102, 108, 111, 97, 116, 44, 32, 102, 108, 111, 97, 116, 44, 32, 95, 95, 110, 118, 95, 98, 111, 111, 108, 44, 32, 52, 85, 76, 44, 32, 115, 105, 103, 110, 101, 100, 32, 105, 110, 116, 62, 59, 32, 83, 84, 79, 82, 69, 32, 61, 32, 68, 105, 114, 101, 99, 116, 83, 116, 111, 114, 101, 60, 102, 108, 111, 97, 116, 44, 32, 102, 108, 111, 97, 116, 62, 59, 32, 67, 111, 109, 112, 117, 116, 101, 84, 121, 112, 101, 32, 61, 32, 102, 108, 111, 97, 116, 59, 32, 105, 110, 116, 32, 112, 97, 99, 107, 95, 115, 105, 122, 101, 32, 61, 32, 49, 59, 32, 105, 110, 116, 32, 99, 111, 108, 115, 95, 112, 101, 114, 95, 116, 104, 114, 101, 97, 100, 32, 61, 32, 49, 59, 32, 105, 110, 116, 32, 116, 104, 114, 101, 97, 100, 95, 103, 114, 111, 117, 112, 95, 119, 105, 100, 116, 104, 32, 61, 32, 50, 59, 32, 105, 110, 116, 32, 114, 111, 119, 115, 95, 112, 101, 114, 95, 97, 99, 99, 101, 115, 115, 32, 61, 32, 50, 59, 32, 95, 95, 110, 118, 95, 98, 111, 111, 108, 32, 112, 97, 100, 100, 105, 110, 103, 32, 61, 32, 116, 114, 117, 101, 59, 32, 65, 108, 103, 111, 114, 105, 116, 104, 109, 32, 97, 108, 103, 111, 114, 105, 116, 104, 109, 32, 61, 32, 65, 108, 103, 111, 114, 105, 116, 104, 109, 58, 58, 107, 83, 111, 102, 116, 109, 97, 120, 93};
.global .align 1 .b8 __unnamed_496[362] = {118, 111, 105, 100, 32, 83, 111, 102, 116, 109, 97, 120, 87, 97, 114, 112, 73, 109, 112, 108, 40, 76, 79, 65, 68, 44, 32, 83, 84, 79, 82, 69, 44, 32, 115, 105, 103, 110, 101, 100, 32, 108, 111, 110, 103, 44, 32, 115, 105, 103, 110, 101, 100, 32, 108, 111, 110, 103, 41, 32, 91, 119, 105, 116, 104, 32, 76, 79, 65, 68, 32, 61, 32, 66, 114, 111, 97, 100, 99, 97, 115, 116, 83, 99, 97, 108, 101, 77, 97, 115, 107, 76, 111, 97, 100, 60, 102, 108, 111, 97, 116, 44, 32, 102, 108, 111, 97, 116, 44, 32, 95, 95, 110, 118, 95, 98, 111, 111, 108, 44, 32, 52, 85, 76, 44, 32, 115, 105, 103, 110, 101, 100, 32, 105, 110, 116, 62, 59, 32, 83, 84, 79, 82, 69, 32, 61, 32, 68, 105, 114, 101, 99, 116, 83, 116, 111, 114, 101, 60, 102, 108, 111, 97, 116, 44, 32, 102, 108, 111, 97, 116, 62, 59, 32, 67, 111, 109, 112, 117, 116, 101, 84, 121, 112, 101, 32, 61, 32, 102, 108, 111, 97, 116, 59, 32, 105, 110, 116, 32, 112, 97, 99, 107, 95, 115, 105, 122, 101, 32, 61, 32, 49, 59, 32, 105, 110, 116, 32, 99, 111, 108, 115, 95, 112, 101, 114, 95, 116, 104, 114, 101, 97, 100, 32, 61, 32, 49, 59, 32, 105, 110, 116, 32, 116, 104, 114, 101, 97, 100, 95, 103, 114, 111, 117, 112, 95, 119, 105, 100, 116, 104, 32, 61, 32, 50, 59, 32, 105, 110, 116, 32, 114, 111, 119, 115, 95, 112, 101, 114, 95, 97, 99, 99, 101, 115, 115, 32, 61, 32, 49, 59, 32, 95, 95, 110, 118, 95, 98, 111, 111, 108, 32, 112, 97, 100, 100, 105, 110, 103, 32, 61, 32, 102, 97, 108, 115, 101, 59, 32, 65, 108, 103, 111, 114, 105, 116, 104, 109, 32, 97, 108, 103, 111, 114, 105, 116, 104, 109, 32, 61, 32, 65, 108, 103, 111, 114, 105, 116, 104, 109, 58, 58, 107, 83, 111, 102, 116, 109, 97, 120, 93};
.global .align 1 .b8 __unnamed_497[361] = {118, 111, 105, 100, 32, 83, 111, 102, 116, 109, 97, 120, 87, 97, 114, 112, 73, 109, 112, 108, 40, 76, 79, 65, 68, 44, 32, 83, 84, 79, 82, 69, 44, 32, 115, 105, 103, 110, 101, 100, 32, 108, 111, 110, 103, 44, 32, 115, 105, 103, 110, 101, 100, 32, 108, 111, 110, 103, 41, 32, 91, 119, 105, 116, 104, 32, 76, 79, 65, 68, 32, 61, 32, 66, 114, 111, 97, 100, 99, 97, 115, 116, 83, 99, 97, 108, 101, 77, 97, 115, 107, 76, 111, 97, 100, 60, 102, 108, 111, 97, 116, 44, 32, 102, 108, 111, 97, 116, 44, 32, 95, 95, 110, 118, 95, 98, 111, 111, 108, 44, 32, 52, 85, 76, 44, 32, 115, 105, 103, 110, 101, 100, 32, 105, 110, 116, 62, 59, 32, 83, 84, 79, 82, 69, 32, 61, 32, 68, 105, 114, 101, 99, 116, 83, 116, 111, 114, 101, 60, 102, 108, 111, 97, 116, 44, 32, 102, 108, 111, 97, 116, 62, 59, 32, 67, 111, 109, 112, 117, 116, 101, 84, 121, 112, 101, 32, 61, 32, 102, 108, 111, 97, 116, 59, 32, 105, 110, 116, 32, 112, 97, 99, 107, 95, 115, 105, 122, 101, 32, 61, 32, 49, 59, 32, 105, 110, 116, 32, 99, 111, 108, 115, 95, 112, 101, 114, 95, 116, 104, 114, 101, 97, 100, 32, 61, 32, 49, 59, 32, 105, 110, 116, 32, 116, 104, 114, 101, 97, 100, 95, 103, 114, 111, 117, 112, 95, 119, 105, 100, 116, 104, 32, 61, 32, 50, 59, 32, 105, 110, 116, 32, 114, 111, 119, 115, 95, 112, 101, 114, 95, 97, 99, 99, 101, 115, 115, 32, 61, 32, 49, 59, 32, 95, 95, 110, 118, 95, 98, 111, 111, 108, 32, 112, 97, 100, 100, 105, 110, 103, 32, 61, 32, 116, 114, 117, 101, 59, 32, 65, 108, 103, 111, 114, 105, 116, 104, 109, 32, 97, 108, 103, 111, 114, 105, 116, 104, 109, 32, 61, 32, 65, 108, 103, 111, 114, 105, 116, 104, 109, 58, 58, 107, 83, 111, 102, 116, 109, 97, 120, 93};
.global .align 1 .b8 __unnamed_498[362] = {118, 111, 105, 100, 32, 83, 111, 102, 116, 109, 97, 120, 87, 97, 114, 112, 73, 109, 112, 108, 40, 76, 79, 65, 68, 44, 32, 83, 84, 79, 82, 69, 44, 32, 115, 105, 103, 110, 101, 100, 32, 108, 111, 110, 103, 44, 32, 115, 105, 103, 110, 101, 100, 32, 108, 111, 110, 103, 41, 32, 91, 119, 105, 116, 104, 32, 76, 79, 65, 68, 32, 61, 32, 66, 114, 111, 97, 100, 99, 97, 115, 116, 83, 99, 97, 108, 101, 77, 97, 115, 107, 76, 111, 97, 100, 60, 102, 108, 111, 97, 116, 44, 32, 102, 108, 111, 97, 116, 44, 32, 95, 95, 110, 118, 95, 98, 111, 111, 108, 44, 32, 52, 85, 76, 44, 32, 115, 105, 103, 110, 101, 100, 32, 105, 110, 116, 62, 59, 32, 83, 84, 79, 82, 69, 32, 61, 32, 68, 105, 114, 101, 99, 116, 83, 116, 111, 114, 101, 60, 102, 108, 111, 97, 116, 44, 32, 102, 108, 111, 97, 116, 62, 59, 32, 67, 111, 109, 112, 117, 116, 101, 84, 121, 112, 101, 32, 61, 32, 102, 108, 111, 97, 116, 59, 32, 105, 110, 116, 32, 112, 97, 99, 107, 95, 115, 105, 122, 101, 32, 61, 32, 49, 59, 32, 105, 110, 116, 32, 99, 111, 108, 115, 95, 112, 101, 114, 95, 116, 104, 114, 101, 97, 100, 32, 61, 32, 49, 59, 32, 105, 110, 116, 32, 116, 104, 114, 101, 97, 100, 95, 103, 114, 111, 117, 112, 95, 119, 105, 100, 116, 104, 32, 61, 32, 52, 59, 32, 105, 110, 116, 32, 114, 111, 119, 115, 95, 112, 101, 114, 95, 97, 99, 99, 101, 115, 115, 32, 61, 32, 50, 59, 32, 95, 95, 110, 118, 95, 98, 111, 111, 108, 32, 112, 97, 100, 100, 105, 110, 103, 32, 61, 32, 102, 97, 108, 115, 101, 59, 32, 65, 108, 103, 111, 114, 105, 116, 104, 109, 32, 97, 108, 103, 111, 114, 105, 116, 104, 109, 32, 61, 32, 65, 108, 103, 111, 114, 105, 116, 104, 109, 58, 58, 107, 83, 111, 102, 116, 109, 97, 120, 93};
.global .align 1 .b8 __unnamed_499[361] = {118, 111, 105, 100, 32, 83, 111, 102, 116, 109, 97, 120, 87, 97, 114, 112, 73, 109, 112, 108, 40, 76, 79, 65, 68, 44, 32, 83, 84, 79, 82, 69, 44, 32, 115, 105, 103, 110, 101, 100, 32, 108, 111, 110, 103, 44, 32, 115, 105, 103, 110, 101, 100, 32, 108, 111, 110, 103, 41, 32, 91, 119, 105, 116, 104, 32, 76, 79, 65, 68, 32, 61, 32, 66, 114, 111, 97, 100, 99, 97, 115, 116, 83, 99, 97, 108, 101, 77, 97, 115, 107, 76, 111, 97, 100, 60, 102, 108, 111, 97, 116, 44, 32, 102, 108, 111, 97, 116, 44, 32, 95, 95, 110, 118, 95, 98, 111, 111, 108, 44, 32, 52, 85, 76, 44, 32, 115, 105, 103, 110, 101, 100, 32, 105, 110, 116, 62, 59, 32, 83, 84, 79, 82, 69, 32, 61, 32, 68, 105, 114, 101, 99, 116, 83, 116, 111, 114, 101, 60, 102, 108, 111, 97, 116, 44, 32, 102, 108, 111, 97, 116, 62, 59, 32, 67, 111, 109, 112, 117, 116, 101, 84, 121, 112, 101, 32, 61, 32, 102, 108, 111, 97, 116, 59, 32, 105, 110, 116, 32, 112, 97, 99, 107, 95, 115, 105, 122, 101, 32, 61, 32, 49, 59, 32, 105, 110, 116, 32, 99, 111, 108, 115, 95, 112, 101, 114, 95, 116, 104, 114, 101, 97, 100, 32, 61, 32, 49, 59, 32, 105, 110, 116, 32, 116, 104, 114, 101, 97, 100, 95, 103, 114, 111, 117, 112, 95, 119, 105, 100, 116, 104, 32, 61, 32, 52, 59, 32, 105, 110, 116, 32, 114, 111, 119, 115, 95, 112, 101, 114, 95, 97, 99, 99, 101, 115, 115, 32, 61, 32, 50, 59, 32, 95, 95, 110, 118, 95, 98, 111, 111, 108, 32, 112, 97, 100, 100, 105, 110, 103, 32, 61, 32, 116, 114, 117, 101, 59, 32, 65, 108, 103, 111, 114, 105, 116, 104, 109, 32, 97, 108, 103, 111, 114, 105, 116, 104, 109, 32, 61, 32, 65, 108, 103, 111, 114, 105, 116, 104, 109, 58, 58, 107, 83, 111, 102, 116, 109, 97, 120, 93};
.global .align 1 .b8 __unnamed_500[362] = {118, 111, 105, 100, 32, 83, 111, 102, 116, 109, 97, 120, 87, 97, 114, 112, 73, 109, 112, 108, 40, 76, 79, 65, 68, 44, 32, 83, 84, 79, 82, 69, 44, 32, 115, 105, 103, 110, 101, 100, 32, 108, 111, 110, 103, 44, 32, 115, 105, 103, 110, 101, 100, 32, 108, 111, 110, 103, 41, 32, 91, 119, 105, 116, 104, 32, 76, 79, 65, 68, 32, 61, 32, 66, 114, 111, 97, 100, 99, 97, 115, 116, 83, 99, 97, 108, 101, 77, 97, 115, 107, 76, 111, 97, 100, 60, 102, 108, 111, 97, 116, 44, 32, 102, 108, 111, 97, 116, 44, 32, 95, 95, 110, 118, 95, 98, 111, 111, 108, 44, 32, 52, 85, 76, 44, 32, 115, 105, 103, 110, 101, 100, 32, 105, 110, 116, 62, 59, 32, 83, 84, 79, 82, 69, 32, 61, 32, 68, 105, 114, 101, 99, 116, 83, 116, 111, 114, 101, 60, 102, 108, 111, 97, 116, 44, 32, 102, 108, 111, 97, 116, 62, 59, 32, 67, 111, 109, 112, 117, 116, 101, 84, 121, 112, 101, 32, 61, 32, 102, 108, 111, 97, 116, 59, 32, 105, 110, 116, 32, 112, 97, 99, 107, 95, 115, 105, 122, 101, 32, 61, 32, 49, 59, 32, 105, 110, 116, 32, 99, 111, 108, 115, 95, 112, 101, 114, 95, 116, 104, 114, 101, 97, 100, 32, 61, 32, 49, 59, 32, 105, 110, 116, 32, 116, 104, 114, 101, 97, 100, 95, 103, 114, 111, 117, 112, 95, 119, 105, 100, 116, 104, 32, 61, 32, 52, 59, 32, 105, 110, 116, 32, 114, 111, 119, 115, 95, 112, 101, 114, 95, 97, 99, 99, 101, 115, 115, 32, 61, 32, 49, 59, 32, 95, 95, 110, 118, 95, 98, 111, 111, 108, 32, 112, 97, 100, 100, 105, 110, 103, 32, 61, 32, 102, 97, 108, 115, 101, 59, 32, 65, 108, 103, 111, 114, 105, 116, 104, 109, 32, 97, 108, 103, 111, 114, 105, 116, 104, 109, 32, 61, 32, 65, 108, 103, 111, 114, 105, 116, 104, 109, 58, 58, 107, 83, 111, 102, 116, 109, 97, 120, 93};
.global .align 1 .b8 __unnamed_501[361] = {118, 111, 105, 100, 32, 83, 111, 102, 116, 109, 97, 120, 87, 97, 114, 112, 73, 109, 112, 108, 40, 76, 79, 65, 68, 44, 32, 83, 84, 79, 82, 69, 44, 32, 115, 105, 103, 110, 101, 100, 32, 108, 111, 110, 103, 44, 32, 115, 105, 103, 110, 101, 100, 32, 108, 111, 110, 103, 41, 32, 91, 119, 105, 116, 104, 32, 76, 79, 65, 68, 32, 61, 32, 66, 114, 111, 97, 100, 99, 97, 115, 116, 83, 99, 97, 108, 101, 77, 97, 115, 107, 76, 111, 97, 100, 60, 102, 108, 111, 97, 116, 44, 32, 102, 108, 111, 97, 116, 44, 32, 95, 95, 110, 118, 95, 98, 111, 111, 108, 44, 32, 52, 85, 76, 44, 32, 115, 105, 103, 110, 101, 100, 32, 105, 110, 116, 62, 59, 32, 83, 84, 79, 82, 69, 32, 61, 32, 68, 105, 114, 101, 99, 116, 83, 116, 111, 114, 101, 60, 102, 108, 111, 97, 116, 44, 32, 102, 108, 111, 97, 116, 62, 59, 32, 67, 111, 109, 112, 117, 116, 101, 84, 121, 112, 101, 32, 61, 32, 102, 108, 111, 97, 116, 59, 32, 105, 110, 116, 32, 112, 97, 99, 107, 95, 115, 105, 122, 101, 32, 61, 32, 49, 59, 32, 105, 110, 116, 32, 99, 111, 108, 115, 95, 112, 101, 114, 95, 116, 104, 114, 101, 97, 100, 32, 61, 32, 49, 59, 32, 105, 110, 116, 32, 116, 104, 114, 101, 97, 100, 95, 103, 114, 111, 117, 112, 95, 119, 105, 100, 116, 104, 32, 61, 32, 52, 59, 32, 105, 110, 116, 32, 114, 111, 119, 115, 95, 112, 101, 114, 95, 97, 99, 99, 101, 115, 115, 32, 61, 32, 49, 59, 32, 95, 95, 110, 118, 95, 98, 111, 111, 108, 32, 112, 97, 100, 100, 105, 110, 103, 32, 61, 32, 116, 114, 117, 101, 59, 32, 65, 108, 103, 111, 114, 105, 116, 104, 109, 32, 97, 108, 103, 111, 114, 105, 116, 104, 109, 32, 61, 32, 65, 108, 103, 111, 114, 105, 116, 104, 109, 58, 58, 107, 83, 111, 102, 116, 109, 97, 120, 93};
.global .align 1 .b8 __unnamed_502[362] = {118, 111, 105, 100, 32, 83, 111, 102, 116, 109, 97, 120, 87, 97, 114, 112, 73, 109, 112, 108, 40, 76, 79, 65, 68, 44, 32, 83, 84, 79, 82, 69, 44, 32, 115, 105, 103, 110, 101, 100, 32, 108, 111, 110, 103, 44, 32, 115, 105, 103, 110, 101, 100, 32, 108, 111, 110, 103, 41, 32, 91, 119, 105, 116, 104, 32, 76, 79, 65, 68, 32, 61, 32, 66, 114, 111, 97, 100, 99, 97, 115, 116, 83, 99, 97, 108, 101, 77, 97, 115, 107, 76, 111, 97, 100, 60, 102, 108, 111, 97, 116, 44, 32, 102, 108, 111, 97, 116, 44, 32, 95, 95, 110, 118, 95, 98, 111, 111, 108, 44, 32, 52, 85, 76, 44, 32, 115, 105, 103, 110, 101, 100, 32, 105, 110, 116, 62, 59, 32, 83, 84, 79, 82, 69, 32, 61, 32, 68, 105, 114, 101, 99, 116, 83, 116, 111, 114, 101, 60, 102, 108, 111, 97, 116, 44, 32, 102, 108, 111, 97, 116, 62, 59, 32, 67, 111, 109, 112, 117, 116, 101, 84, 121, 112, 101, 32, 61, 32, 102, 108, 111, 97, 116, 59, 32, 105, 110, 116, 32, 112, 97, 99, 107, 95, 115, 105, 122, 101, 32, 61, 32, 49, 59, 32, 105, 110, 116, 32, 99, 111, 108, 115, 95, 112, 101, 114, 95, 116, 104, 114, 101, 97, 100, 32, 61, 32, 49, 59, 32, 105, 110, 116, 32, 116, 104, 114, 101, 97, 100, 95, 103, 114, 111, 117, 112, 95, 119, 105, 100, 116, 104, 32, 61, 32, 56, 59, 32, 105, 110, 116, 32, 114, 111, 119, 115, 95, 112, 101, 114, 95, 97, 99, 99, 101, 115, 115, 32, 61, 32, 50, 59, 32, 95, 95, 110, 118, 95, 98, 111, 111, 108, 32, 112, 97, 100, 100, 105, 110, 103, 32, 61, 32, 102, 97, 108, 115, 101, 59, 32, 65, 108, 103, 111, 114, 105, 116, 104, 109, 32, 97, 108, 103, 111, 114, 105, 116, 104, 109, 32, 61, 32, 65, 108, 103, 111, 114, 105, 116, 104, 109, 58, 58, 107, 83, 111, 102, 116, 109, 97, 120, 93};
.global .align 1 .b8 __unnamed_503[361] = {118, 111, 105, 100, 32, 83, 111, 102, 116, 109, 97, 120, 87, 97, 114, 112, 73, 109, 112, 108, 40, 76, 79, 65, 68, 44, 32, 83, 84, 79, 82, 69, 44, 32, 115, 105, 103, 110, 101, 100, 32, 108, 111, 110, 103, 44, 32, 115, 105, 103, 110, 101, 100, 32, 108, 111, 110, 103, 41, 32, 91, 119, 105, 116, 104, 32, 76, 79, 65, 68, 32, 61, 32, 66, 114, 111, 97, 100, 99, 97, 115, 116, 83, 99, 97, 108, 101, 77, 97, 115, 107, 76, 111, 97, 100, 60, 102, 108, 111, 97, 116, 44, 32, 102, 108, 111, 97, 116, 44, 32, 95, 95, 110, 118, 95, 98, 111, 111, 108, 44, 32, 52, 85, 76, 44, 32, 115, 105, 103, 110, 101, 100, 32, 105, 110, 116, 62, 59, 32, 83, 84, 79, 82, 69, 32, 61, 32, 68, 105, 114, 101, 99, 116, 83, 116, 111, 114, 101, 60, 102, 108, 111, 97, 116, 44, 32, 102, 108, 111, 97, 116, 62, 59, 32, 67, 111, 109, 112, 117, 116, 101, 84, 121, 112, 101, 32, 61, 32, 102, 108, 111, 97, 116, 59, 32, 105, 110, 116, 32, 112, 97, 99, 107, 95, 115, 105, 122, 101, 32, 61, 32, 49, 59, 32, 105, 110, 116, 32, 99, 111, 108, 115, 95, 112, 101, 114, 95, 116, 104, 114, 101, 97, 100, 32, 61, 32, 49, 59, 32, 105, 110, 116, 32, 116, 104, 114, 101, 97, 100, 95, 103, 114, 111, 117, 112, 95, 119, 105, 100, 116, 104, 32, 61, 32, 56, 59, 32, 105, 110, 116, 32, 114, 111, 119, 115, 95, 112, 101, 114, 95, 97, 99, 99, 101, 115, 115, 32, 61, 32, 50, 59, 32, 95, 95, 110, 118, 95, 98, 111, 111, 108, 32, 112, 97, 100, 100, 105, 110, 103, 32, 61, 32, 116, 114, 117, 101, 59, 32, 65, 108, 103, 111, 114, 105, 116, 104, 109, 32, 97, 108, 103, 111, 114, 105, 116, 104, 109, 32, 61, 32, 65, 108, 103, 111, 114, 105, 116, 104, 109, 58, 58, 107, 83, 111, 102, 116, 109, 97, 120, 93};
.global .align 1 .b8 __unnamed_504[362] = {118, 111, 105, 100, 32, 83, 111, 102, 116, 109, 97, 120, 87, 97, 114, 112, 73, 109, 112, 108, 40, 76, 79, 65, 68, 44, 32, 83, 84, 79, 82, 69, 44, 32, 115, 105, 103, 110, 101, 100, 32, 108, 111, 110, 103, 44, 32, 115, 105, 103, 110, 101, 100, 32, 108, 111, 110, 103, 41, 32, 91, 119, 105, 116, 104, 32, 76, 79, 65, 68, 32, 61, 32, 66, 114, 111, 97, 100, 99, 97, 115, 116, 83, 99, 97, 108, 101, 77, 97, 115, 107, 76, 111, 97, 100, 60, 102, 108, 111, 97, 116, 44, 32, 102, 108, 111, 97, 116, 44, 32, 95, 95, 110, 118, 95, 98, 111, 111, 108, 44, 32, 52, 85, 76, 44, 32, 115, 105, 103, 110, 101, 100, 32, 105, 110, 116, 62, 59, 32, 83, 84, 79, 82, 69, 32, 61, 32, 68, 105, 114, 101, 99, 116, 83, 116, 111, 114, 101, 60, 102, 108, 111, 97, 116, 44, 32, 102, 108, 111, 97, 116, 62, 59, 32, 67, 111, 109, 112, 117, 116, 101, 84, 121, 112, 101, 32, 61, 32, 102, 108, 111, 97, 116, 59, 32, 105, 110, 116, 32, 112, 97, 99, 107, 95, 115, 105, 122, 101, 32, 61, 32, 49, 59, 32, 105, 110, 116, 32, 99, 111, 108, 115, 95, 112, 101, 114, 95, 116, 104, 114, 101, 97, 100, 32, 61, 32, 49, 59, 32, 105, 110, 116, 32, 116, 104, 114, 101, 97, 100, 95, 103, 114, 111, 117, 112, 95, 119, 105, 100, 116, 104, 32, 61, 32, 56, 59, 32, 105, 110, 116, 32, 114, 111, 119, 115, 95, 112, 101, 114, 95, 97, 99, 99, 101, 115, 115, 32, 61, 32, 49, 59, 32, 95, 95, 110, 118, 95, 98, 111, 111, 108, 32, 112, 97, 100, 100, 105, 110, 103, 32, 61, 32, 102, 97, 108, 115, 101, 59, 32, 65, 108, 103, 111, 114, 105, 116, 104, 109, 32, 97, 108, 103, 111, 114, 105, 116, 104, 109, 32, 61, 32, 65, 108, 103, 111, 114, 105, 116, 104, 109, 58, 58, 107, 83, 111, 102, 116, 109, 97, 120, 93};
.global .align 1 .b8 __unnamed_505[361] = {118, 111, 105, 100, 32, 83, 111, 102, 116, 109, 97, 120, 87, 97, 114, 112, 73, 109, 112, 108, 40, 76, 79, 65, 68, 44, 32, 83, 84, 79, 82, 69, 44, 32, 115, 105, 103, 110, 101, 100, 32, 108, 111, 110, 103, 44, 32, 115, 105, 103, 110, 101, 100, 32, 108, 111, 110, 103, 41, 32, 91, 119, 105, 116, 104, 32, 76, 79, 65, 68, 32, 61, 32, 66, 114, 111, 97, 100, 99, 97, 115, 116, 83, 99, 97, 108, 101, 77, 97, 115, 107, 76, 111, 97, 100, 60, 102, 108, 111, 97, 116, 44, 32, 102, 108, 111, 97, 116, 44, 32, 95, 95, 110, 118, 95, 98, 111, 111, 108, 44, 32, 52, 85, 76, 44, 32, 115, 105, 103, 110, 101, 100, 32, 105, 110, 116, 62, 59, 32, 83, 84, 79, 82, 69, 32, 61, 32, 68, 105, 114, 101, 99, 116, 83, 116, 111, 114, 101, 60, 102, 108, 111, 97, 116, 44, 32, 102, 108, 111, 97, 116, 62, 59, 32, 67, 111, 109, 112, 117, 116, 101, 84, 121, 112, 101, 32, 61, 32, 102, 108, 111, 97, 116, 59, 32, 105, 110, 116, 32, 112, 97, 99, 107, 95, 115, 105, 122, 101, 32, 61, 32, 49, 59, 32, 105, 110, 116, 32, 99, 111, 108, 115, 95, 112, 101, 114, 95, 116, 104, 114, 101, 97, 100, 32, 61, 32, 49, 59, 32, 105, 110, 116, 32, 116, 104, 114, 101, 97, 100, 95, 103, 114, 111, 117, 112, 95, 119, 105, 100, 116, 104, 32, 61, 32, 56, 59, 32, 105, 110, 116, 32, 114, 111, 119, 115, 95, 112, 101, 114, 95, 97, 99, 99, 101, 115, 115, 32, 61, 32, 49, 59, 32, 95, 95, 110, 118, 95, 98, 111, 111, 108, 32, 112, 97, 100, 100, 105, 110, 103, 32, 61, 32, 116, 114, 117, 101, 59, 32, 65, 108, 103, 111, 114, 105, 116, 104, 109, 32, 97, 108, 103, 111, 114, 105, 116, 104, 109, 32, 61, 32, 65, 108, 103, 111, 114, 105, 116, 104, 109, 58, 58, 107, 83, 111, 102, 116, 109, 97, 120, 93};
.global .align 1 .b8 __unnamed_506[363] = {118, 111, 105, 100, 32, 83, 111, 102, 116, 109, 97, 120, 87, 97, 114, 112, 73, 109, 112, 108, 40, 76, 79, 65, 68, 44, 32, 83, 84, 79, 82, 69, 44, 32, 115, 105, 103, 110, 101, 100, 32, 108, 111, 110, 103, 44, 32, 115, 105, 103, 110, 101, 100, 32, 108, 111, 110, 103, 41, 32, 91, 119, 105, 116, 104, 32, 76, 79, 65, 68, 32, 61, 32, 66, 114, 111, 97, 100, 99, 97, 115, 116, 83, 99, 97, 108, 101, 77, 97, 115, 107, 76, 111, 97, 100, 60, 102, 108, 111, 97, 116, 44, 32, 102, 108, 111, 97, 116, 44, 32, 95, 95, 110, 118, 95, 98, 111, 111, 108, 44, 32, 52, 85, 76, 44, 32, 115, 105, 103, 110, 101, 100, 32, 105, 110, 116, 62, 59, 32, 83, 84, 79, 82, 69, 32, 61, 32, 68, 105, 114, 101, 99, 116, 83, 116, 111, 114, 101, 60, 102, 108, 111, 97, 116, 44, 32, 102, 108, 111, 97, 116, 62, 59, 32, 67, 111, 109, 112, 117, 116, 101, 84, 121, 112, 101, 32, 61, 32, 102, 108, 111, 97, 116, 59, 32, 105, 110, 116, 32, 112, 97, 99, 107, 95, 115, 105, 122, 101, 32, 61, 32, 49, 59, 32, 105, 110, 116, 32, 99, 111, 108, 115, 95, 112, 101, 114, 95, 116, 104, 114, 101, 97, 100, 32, 61, 32, 49, 59, 32, 105, 110, 116, 32, 116, 104, 114, 101, 97, 100, 95, 103, 114, 111, 117, 112, 95, 119, 105, 100, 116, 104, 32, 61, 32, 49, 54, 59, 32, 105, 110, 116, 32, 114, 111, 119, 115, 95, 112, 101, 114, 95, 97, 99, 99, 101, 115, 115, 32, 61, 32, 50, 59, 32, 95, 95, 110, 118, 95, 98, 111, 111, 108, 32, 112, 97, 100, 100, 105, 110, 103, 32, 61, 32, 102, 97, 108, 115, 101, 59, 32, 65, 108, 103, 111, 114, 105, 116, 104, 109, 32, 97, 108, 103, 111, 114, 105, 116, 104, 109, 32, 61, 32, 65, 108, 103, 111, 114, 105, 116, 104, 109, 58, 58, 107, 83, 111, 102, 116, 109, 97, 120, 93};
.global .align 1 .b8 __unnamed_507[362] = {118, 111, 105, 100, 32, 83, 111, 102, 116, 109, 97, 120, 87, 97, 114, 112, 73, 109, 112, 108, 40, 76, 79, 65, 68, 44, 32, 83, 84, 79, 82, 69, 44, 32, 115, 105, 103, 110, 101, 100, 32, 108, 111, 110, 103, 44, 32, 115, 105, 103, 110, 101, 100, 32, 108, 111, 110, 103, 41, 32, 91, 119, 105, 116, 104, 32, 76, 79, 65, 68, 32, 61, 32, 66, 114, 111, 97, 100, 99, 97, 115, 116, 83, 99, 97, 108, 101, 77, 97, 115, 107, 76, 111, 97, 100, 60, 102, 108, 111, 97, 116, 44, 32, 102, 108, 111, 97, 116, 44, 32, 95, 95, 110, 118, 95, 98, 111, 111, 108, 44, 32, 52, 85, 76, 44, 32, 115, 105, 103, 110, 101, 100, 32, 105, 110, 116, 62, 59, 32, 83, 84, 79, 82, 69, 32, 61, 32, 68, 105, 114, 101, 99, 116, 83, 116, 111, 114, 101, 60, 102, 108, 111, 97, 116, 44, 32, 102, 108, 111, 97, 116, 62, 59, 32, 67, 111, 109, 112, 117, 116, 101, 84, 121, 112, 101, 32, 61, 32, 102, 108, 111, 97, 116, 59, 32, 105, 110, 116, 32, 112, 97, 99, 107, 95, 115, 105, 122, 101, 32, 61, 32, 49, 59, 32, 105, 110, 116, 32, 99, 111, 108, 115, 95, 112, 101, 114, 95, 116, 104, 114, 101, 97, 100, 32, 61, 32, 49, 59, 32, 105, 110, 116, 32, 116, 104, 114, 101, 97, 100, 95, 103, 114, 111, 117, 112, 95, 119, 105, 100, 116, 104, 32, 61, 32, 49, 54, 59, 32, 105, 110, 116, 32, 114, 111, 119, 115, 95, 112, 101, 114, 95, 97, 99, 99, 101, 115, 115, 32, 61, 32, 50, 59, 32, 95, 95, 110, 118, 95, 98, 111, 111, 108, 32, 112, 97, 100, 100, 105, 110, 103, 32, 61, 32, 116, 114, 117, 101, 59, 32, 65, 108, 103, 111, 114, 105, 116, 104, 109, 32, 97, 108, 103, 111, 114, 105, 116, 104, 109, 32, 61, 32, 65, 108, 103, 111, 114, 105, 116, 104, 109, 58, 58, 107, 83, 111, 102, 116, 109, 97, 120, 93};
.global .align 1 .b8 __unnamed_508[363] = {118, 111, 105, 100, 32, 83, 111, 102, 116, 109, 97, 120, 87, 97, 114, 112, 73, 109, 112, 108, 40, 76, 79, 65, 68, 44, 32, 83, 84, 79, 82, 69, 44, 32, 115, 105, 103, 110, 101, 100, 32, 108, 111, 110, 103, 44, 32, 115, 105, 103, 110, 101, 100, 32, 108, 111, 110, 103, 41, 32, 91, 119, 105, 116, 104, 32, 76, 79, 65, 68, 32, 61, 32, 66, 114, 111, 97, 100, 99, 97, 115, 116, 83, 99, 97, 108, 101, 77, 97, 115, 107, 76, 111, 97, 100, 60, 102, 108, 111, 97, 116, 44, 32, 102, 108, 111, 97, 116, 44, 32, 95, 95, 110, 118, 95, 98, 111, 111, 108, 44, 32, 52, 85, 76, 44, 32, 115, 105, 103, 110, 101, 100, 32, 105, 110, 116, 62, 59, 32, 83, 84, 79, 82, 69, 32, 61, 32, 68, 105, 114, 101, 99, 116, 83, 116, 111, 114, 101, 60, 102, 108, 111, 97, 116, 44, 32, 102, 108, 111, 97, 116, 62, 59, 32, 67, 111, 109, 112, 117, 116, 101, 84, 121, 112, 101, 32, 61, 32, 102, 108, 111, 97, 116, 59, 32, 105, 110, 116, 32, 112, 97, 99, 107, 95, 115, 105, 122, 101, 32, 61, 32, 49, 59, 32, 105, 110, 116, 32, 99, 111, 108, 115, 95, 112, 101, 114, 95, 116, 104, 114, 101, 97, 100, 32, 61, 32, 49, 59, 32, 105, 110, 116, 32, 116, 104, 114, 101, 97, 100, 95, 103, 114, 111, 117, 112, 95, 119, 105, 100, 116, 104, 32, 61, 32, 49, 54, 59, 32, 105, 110, 116, 32, 114, 111, 119, 115, 95, 112, 101, 114, 95, 97, 99, 99, 101, 115, 115, 32, 61, 32, 49, 59, 32, 95, 95, 110, 118, 95, 98, 111, 111, 108, 32, 112, 97, 100, 100, 105, 110, 103, 32, 61, 32, 102, 97, 108, 115, 101, 59, 32, 65, 108, 103, 111, 114, 105, 116, 104, 109, 32, 97, 108, 103, 111, 114, 105, 116, 104, 109, 32, 61, 32, 65, 108, 103, 111, 114, 105, 116, 104, 109, 58, 58, 107, 83, 111, 102, 116, 109, 97, 120, 93};
.global .align 1 .b8 __unnamed_509[362] = {118, 111, 105, 100, 32, 83, 111, 102, 116, 109, 97, 120, 87, 97, 114, 112, 73, 109, 112, 108, 40, 76, 79, 65, 68, 44, 32, 83, 84, 79, 82, 69, 44, 32, 115, 105, 103, 110, 101, 100, 32, 108, 111, 110, 103, 44, 32, 115, 105, 103, 110, 101, 100, 32, 108, 111, 110, 103, 41, 32, 91, 119, 105, 116, 104, 32, 76, 79, 65, 68, 32, 61, 32, 66, 114, 111, 97, 100, 99, 97, 115, 116, 83, 99, 97, 108, 101, 77, 97, 115, 107, 76, 111, 97, 100, 60, 102, 108, 111, 97, 116, 44, 32, 102, 108, 111, 97, 116, 44, 32, 95, 95, 110, 118, 95, 98, 111, 111, 108, 44, 32, 52, 85, 76, 44, 32, 115, 105, 103, 110, 101, 100, 32, 105, 110, 116, 62, 59, 32, 83, 84, 79, 82, 69, 32, 61, 32, 68, 105, 114, 101, 99, 116, 83, 116, 111, 114, 101, 60, 102, 108, 111, 97, 116, 44, 32, 102, 108, 111, 97, 116, 62, 59, 32, 67, 111, 109, 112, 117, 116, 101, 84, 121, 112, 101, 32, 61, 32, 102, 108, 111, 97, 116, 59, 32, 105, 110, 116, 32, 112, 97, 99, 107, 95, 115, 105, 122, 101, 32, 61, 32, 49, 59, 32, 105, 110, 116, 32, 99, 111, 108, 115, 95, 112, 101, 114, 95, 116, 104, 114, 101, 97, 100, 32, 61, 32, 49, 59, 32, 105, 110, 116, 32, 116, 104, 114, 101, 97, 100, 95, 103, 114, 111, 117, 112, 95, 119, 105, 100, 116, 104, 32, 61, 32, 49, 54, 59, 32, 105, 110, 116, 32, 114, 111, 119, 115, 95, 112, 101, 114, 95, 97, 99, 99, 101, 115, 115, 32, 61, 32, 49, 59, 32, 95, 95, 110, 118, 95, 98, 111, 111, 108, 32, 112, 97, 100, 100, 105, 110, 103, 32, 61, 32, 116, 114, 117, 101, 59, 32, 65, 108, 103, 111, 114, 105, 116, 104, 109, 32, 97, 108, 103, 111, 114, 105, 116, 104, 109, 32, 61, 32, 65, 108, 103, 111, 114, 105, 116, 104, 109, 58, 58, 107, 83, 111, 102, 116, 109, 97, 120, 93};
.global .align 1 .b8 __unnamed_510[363] = {118, 111, 105, 100, 32, 83, 111, 102, 116, 109, 97, 120, 87, 97, 114, 112, 73, 109, 112, 108, 40, 76, 79, 65, 68, 44, 32, 83, 84, 79, 82, 69, 44, 32, 115, 105, 103, 110, 101, 100, 32, 108, 111, 110, 103, 44, 32, 115, 105, 103, 110, 101, 100, 32, 108, 111, 110, 103, 41, 32, 91, 119, 105, 116, 104, 32, 76, 79, 65, 68, 32, 61, 32, 66, 114, 111, 97, 100, 99, 97, 115, 116, 83, 99, 97, 108, 101, 77, 97, 115, 107, 76, 111, 97, 100, 60, 102, 108, 111, 97, 116, 44, 32, 102, 108, 111, 97, 116, 44, 32, 95, 95, 110, 118, 95, 98, 111, 111, 108, 44, 32, 52, 85, 76, 44, 32, 115, 105, 103, 110, 101, 100, 32, 105, 110, 116, 62, 59, 32, 83, 84, 79, 82, 69, 32, 61, 32, 68, 105, 114, 101, 99, 116, 83, 116, 111, 114, 101, 60, 102, 108, 111, 97, 116, 44, 32, 102, 108, 111, 97, 116, 62, 59, 32, 67, 111, 109, 112, 117, 116, 101, 84, 121, 112, 101, 32, 61, 32, 102, 108, 111, 97, 116, 59, 32, 105, 110, 116, 32, 112, 97, 99, 107, 95, 115, 105, 122, 101, 32, 61, 32, 49, 59, 32, 105, 110, 116, 32, 99, 111, 108, 115, 95, 112, 101, 114, 95, 116, 104, 114, 101, 97, 100, 32, 61, 32, 49, 59, 32, 105, 110, 116, 32, 116, 104, 114, 101, 97, 100, 95, 103, 114, 111, 117, 112, 95, 119, 105, 100, 116, 104, 32, 61, 32, 51, 50, 59, 32, 105, 110, 116, 32, 114, 111, 119, 115, 95, 112, 101, 114, 95, 97, 99, 99, 101, 115, 115, 32, 61, 32, 50, 59, 32, 95, 95, 110, 118, 95, 98, 111, 111, 108, 32, 112, 97, 100, 100, 105, 110, 103, 32, 61, 32, 102, 97, 108, 115, 101, 59, 32, 65, 108, 103, 111, 114, 105, 116, 104, 109, 32, 97, 108, 103, 111, 114, 105, 116, 104, 109, 32, 61, 32, 65, 108, 103, 111, 114, 105, 116, 104, 109, 58, 58, 107, 83, 111, 102, 116, 109, 97, 120, 93};
.global .align 1 .b8 __unnamed_511[362] = {118, 111, 105, 100, 32, 83, 111, 102, 116, 109, 97, 120, 87, 97, 114, 112, 73, 109, 112, 108, 40, 76, 79, 65, 68, 44, 32, 83, 84, 79, 82, 69, 44, 32, 115, 105, 103, 110, 101, 100, 32, 108, 111, 110, 103, 44, 32, 115, 105, 103, 110, 101, 100, 32, 108, 111, 110, 103, 41, 32, 91, 119, 105, 116, 104, 32, 76, 79, 65, 68, 32, 61, 32, 66, 114, 111, 97, 100, 99, 97, 115, 116, 83, 99, 97, 108, 101, 77, 97, 115, 107, 76, 111, 97, 100, 60, 102, 108, 111, 97, 116, 44, 32, 102, 108, 111, 97, 116, 44, 32, 95, 95, 110, 118, 95, 98, 111, 111, 108, 44, 32, 52, 85, 76, 44, 32, 115, 105, 103, 110, 101, 100, 32, 105, 110, 116, 62, 59, 32, 83, 84, 79, 82, 69, 32, 61, 32, 68, 105, 114, 101, 99, 116, 83, 116, 111, 114, 101, 60, 102, 108, 111, 97, 116, 44, 32, 102, 108, 111, 97, 116, 62, 59, 32, 67, 111, 109, 112, 117, 116, 101, 84, 121, 112, 101, 32, 61, 32, 102, 108, 111, 97, 116, 59, 32, 105, 110, 116, 32, 112, 97, 99, 107, 95, 115, 105, 122, 101, 32, 61, 32, 49, 59, 32, 105, 110, 116, 32, 99, 111, 108, 115, 95, 112, 101, 114, 95, 116, 104, 114, 101, 97, 100, 32, 61, 32, 49, 59, 32, 105, 110, 116, 32, 116, 104, 114, 101, 97, 100, 95, 103, 114, 111, 117, 112, 95, 119, 105, 100, 116, 104, 32, 61, 32, 51, 50, 59, 32, 105, 110, 116, 32, 114, 111, 119, 115, 95, 112, 101, 114, 95, 97, 99, 99, 101, 115, 115, 32, 61, 32, 50, 59, 32, 95, 95, 110, 118, 95, 98, 111, 111, 108, 32, 112, 97, 100, 100, 105, 110, 103, 32, 61, 32, 116, 114, 117, 101, 59, 32, 65, 108, 103, 111, 114, 105, 116, 104, 109, 32, 97, 108, 103, 111, 114, 105, 116, 104, 109, 32, 61, 32, 65, 108, 103, 111, 114, 105, 116, 104, 109, 58, 58, 107, 83, 111, 102, 116, 109, 97, 120, 93};
.global .align 1 .b8 __unnamed_512[363] = {118, 111, 105, 100, 32, 83, 111, 102, 116, 109, 97, 120, 87, 97, 114, 112, 73, 109, 112, 108, 40, 76, 79, 65, 68, 44, 32, 83, 84, 79, 82, 69, 44, 32, 115, 105, 103, 110, 101, 100, 32, 108, 111, 110, 103, 44, 32, 115, 105, 103, 110, 101, 100, 32, 108, 111, 110, 103, 41, 32, 91, 119, 105, 116, 104, 32, 76, 79, 65, 68, 32, 61, 32, 66, 114, 111, 97, 100, 99, 97, 115, 116, 83, 99, 97, 108, 101, 77, 97, 115, 107, 76, 111, 97, 100, 60, 102, 108, 111, 97, 116, 44, 32, 102, 108, 111, 97, 116, 44, 32, 95, 95, 110, 118, 95, 98, 111, 111, 108, 44, 32, 52, 85, 76, 44, 32, 115, 105, 103, 110, 101, 100, 32, 105, 110, 116, 62, 59, 32, 83, 84, 79, 82, 69, 32, 61, 32, 68, 105, 114, 101, 99, 116, 83, 116, 111, 114, 101, 60, 102, 108, 111, 97, 116, 44, 32, 102, 108, 111, 97, 116, 62, 59, 32, 67, 111, 109, 112, 117, 116, 101, 84, 121, 112, 101, 32, 61, 32, 102, 108, 111, 97, 116, 59, 32, 105, 110, 116, 32, 112, 97, 99, 107, 95, 115, 105, 122, 101, 32, 61, 32, 49, 59, 32, 105, 110, 116, 32, 99, 111, 108, 115, 95, 112, 101, 114, 95, 116, 104, 114, 101, 97, 100, 32, 61, 32, 49, 59, 32, 105, 110, 116, 32, 116, 104, 114, 101, 97, 100, 95, 103, 114, 111, 117, 112, 95, 119, 105, 100, 116, 104, 32, 61, 32, 51, 50, 59, 32, 105, 110, 116, 32, 114, 111, 119, 115, 95, 112, 101, 114, 95, 97, 99, 99, 101, 115, 115, 32, 61, 32, 49, 59, 32, 95, 95, 110, 118, 95, 98, 111, 111, 108, 32, 112, 97, 100, 100, 105, 110, 103, 32, 61, 32, 102, 97, 108, 115, 101, 59, 32, 65, 108, 103, 111, 114, 105, 116, 104, 109, 32, 97, 108, 103, 111, 114, 105, 116, 104, 109, 32, 61, 32, 65, 108, 103, 111, 114, 105, 116, 104, 109, 58, 58, 107, 83, 111, 102, 116, 109, 97, 120, 93};
.global .align 1 .b8 __unnamed_513[362] = {118, 111, 105, 100, 32, 83, 111, 102, 116, 109, 97, 120, 87, 97, 114, 112, 73, 109, 112, 108, 40, 76, 79, 65, 68, 44, 32, 83, 84, 79, 82, 69, 44, 32, 115, 105, 103, 110, 101, 100, 32, 108, 111, 110, 103, 44, 32, 115, 105, 103, 110, 101, 100, 32, 108, 111, 110, 103, 41, 32, 91, 119, 105, 116, 104, 32, 76, 79, 65, 68, 32, 61, 32, 66, 114, 111, 97, 100, 99, 97, 115, 116, 83, 99, 97, 108, 101, 77, 97, 115, 107, 76, 111, 97, 100, 60, 102, 108, 111, 97, 116, 44, 32, 102, 108, 111, 97, 116, 44, 32, 95, 95, 110, 118, 95, 98, 111, 111, 108, 44, 32, 52, 85, 76, 44, 32, 115, 105, 103, 110, 101, 100, 32, 105, 110, 116, 62, 59, 32, 83, 84, 79, 82, 69, 32, 61, 32, 68, 105, 114, 101, 99, 116, 83, 116, 111, 114, 101, 60, 102, 108, 111, 97, 116, 44, 32, 102, 108, 111, 97, 116, 62, 59, 32, 67, 111, 109, 112, 117, 116, 101, 84, 121, 112, 101, 32, 61, 32, 102, 108, 111, 97, 116, 59, 32, 105, 110, 116, 32, 112, 97, 99, 107, 95, 115, 105, 122, 101, 32, 61, 32, 49, 59, 32, 105, 110, 116, 32, 99, 111, 108, 115, 95, 112, 101, 114, 95, 116, 104, 114, 101, 97, 100, 32, 61, 32, 49, 59, 32, 105, 110, 116, 32, 116, 104, 114, 101, 97, 100, 95, 103, 114, 111, 117, 112, 95, 119, 105, 100, 116, 104, 32, 61, 32, 51, 50, 59, 32, 105, 110, 116, 32, 114, 111, 119, 115, 95, 112, 101, 114, 95, 97, 99, 99, 101, 115, 115, 32, 61, 32, 49, 59, 32, 95, 95, 110, 118, 95, 98, 111, 111, 108, 32, 112, 97, 100, 100, 105, 110, 103, 32, 61, 32, 116, 114, 117, 101, 59, 32, 65, 108, 103, 111, 114, 105, 116, 104, 109, 32, 97, 108, 103, 111, 114, 105, 116, 104, 109, 32, 61, 32, 65, 108, 103, 111, 114, 105, 116, 104, 109, 58, 58, 107, 83, 111, 102, 116, 109, 97, 120, 93};
.global .align 1 .b8 __unnamed_514[363] = {118, 111, 105, 100, 32, 83, 111, 102, 116, 109, 97, 120, 87, 97, 114, 112, 73, 109, 112, 108, 40, 76, 79, 65, 68, 44, 32, 83, 84, 79, 82, 69, 44, 32, 115, 105, 103, 110, 101, 100, 32, 108, 111, 110, 103, 44, 32, 115, 105, 103, 110, 101, 100, 32, 108, 111, 110, 103, 41, 32, 91, 119, 105, 116, 104, 32, 76, 79, 65, 68, 32, 61, 32, 66, 114, 111, 97, 100, 99, 97, 115, 116, 83, 99, 97, 108, 101, 77, 97, 115, 107, 76, 111, 97, 100, 60, 102, 108, 111, 97, 116, 44, 32, 102, 108, 111, 97, 116, 44, 32, 95, 95, 110, 118, 95, 98, 111, 111, 108, 44, 32, 52, 85, 76, 44, 32, 115, 105, 103, 110, 101, 100, 32, 105, 110, 116, 62, 59, 32, 83, 84, 79, 82, 69, 32, 61, 32, 68, 105, 114, 101, 99, 116, 83, 116, 111, 114, 101, 60, 102, 108, 111, 97, 116, 44, 32, 102, 108, 111, 97, 116, 62, 59, 32, 67, 111, 109, 112, 117, 116, 101, 84, 121, 112, 101, 32, 61, 32, 102, 108, 111, 97, 116, 59, 32, 105, 110, 116, 32, 112, 97, 99, 107, 95, 115, 105, 122, 101, 32, 61, 32, 49, 59, 32, 105, 110, 116, 32, 99, 111, 108, 115, 95, 112, 101, 114, 95, 116, 104, 114, 101, 97, 100, 32, 61, 32, 50, 59, 32, 105, 110, 116, 32, 116, 104, 114, 101, 97, 100, 95, 103, 114, 111, 117, 112, 95, 119, 105, 100, 116, 104, 32, 61, 32, 51, 50, 59, 32, 105, 110, 116, 32, 114, 111, 119, 115, 95, 112, 101, 114, 95, 97, 99, 99, 101, 115, 115, 32, 61, 32, 49, 59, 32, 95, 95, 110, 118, 95, 98, 111, 111, 108, 32, 112, 97, 100, 100, 105, 110, 103, 32, 61, 32, 102, 97, 108, 115, 101, 59, 32, 65, 108, 103, 111, 114, 105, 116, 104, 109, 32, 97, 108, 103, 111, 114, 105, 116, 104, 109, 32, 61, 32, 65, 108, 103, 111, 114, 105, 116, 104, 109, 58, 58, 107, 83, 111, 102, 116, 109, 97, 120, 93};
.global .align 1 .b8 __unnamed_515[362] = {118, 111, 105, 100, 32, 83, 111, 102, 116, 109, 97, 120, 87, 97, 114, 112, 73, 109, 112, 108, 40, 76, 79, 65, 68, 44, 32, 83, 84, 79, 82, 69, 44, 32, 115, 105, 103, 110, 101, 100, 32, 108, 111, 110, 103, 44, 32, 115, 105, 103, 110, 101, 100, 32, 108, 111, 110, 103, 41, 32, 91, 119, 105, 116, 104, 32, 76, 79, 65, 68, 32, 61, 32, 66, 114, 111, 97, 100, 99, 97, 115, 116, 83, 99, 97, 108, 101, 77, 97, 115, 107, 76, 111, 97, 100, 60, 102, 108, 111, 97, 116, 44, 32, 102, 108, 111, 97, 116, 44, 32, 95, 95, 110, 118, 95, 98, 111, 111, 108, 44, 32, 52, 85, 76, 44, 32, 115, 105, 103, 110, 101, 100, 32, 105, 110, 116, 62, 59, 32, 83, 84, 79, 82, 69, 32, 61, 32, 68, 105, 114, 101, 99, 116, 83, 116, 111, 114, 101, 60, 102, 108, 111, 97, 116, 44, 32, 102, 108, 111, 97, 116, 62, 59, 32, 67, 111, 109, 112, 117, 116, 101, 84, 121, 112, 101, 32, 61, 32, 102, 108, 111, 97, 116, 59, 32, 105, 110, 116, 32, 112, 97, 99, 107, 95, 115, 105, 122, 101, 32, 61, 32, 49, 59, 32, 105, 110, 116, 32, 99, 111, 108, 115, 95, 112, 101, 114, 95, 116, 104, 114, 101, 97, 100, 32, 61, 32, 50, 59, 32, 105, 110, 116, 32, 116, 104, 114, 101, 97, 100, 95, 103, 114, 111, 117, 112, 95, 119, 105, 100, 116, 104, 32, 61, 32, 51, 50, 59, 32, 105, 110, 116, 32, 114, 111, 119, 115, 95, 112, 101, 114, 95, 97, 99, 99, 101, 115, 115, 32, 61, 32, 49, 59, 32, 95, 95, 110, 118, 95, 98, 111, 111, 108, 32, 112, 97, 100, 100, 105, 110, 103, 32, 61, 32, 116, 114, 117, 101, 59, 32, 65, 108, 103, 111, 114, 105, 116, 104, 109, 32, 97, 108, 103, 111, 114, 105, 116, 104, 109, 32, 61, 32, 65, 108, 103, 111, 114, 105, 116, 104, 109, 58, 58, 107, 83, 111, 102, 116, 109, 97, 120, 93};
.global .align 1 .b8 __unnamed_516[363] = {118, 111, 105, 100, 32, 83, 111, 102, 116, 109, 97, 120, 87, 97, 114, 112, 73, 109, 112, 108, 40, 76, 79, 65, 68, 44, 32, 83, 84, 79, 82, 69, 44, 32, 115, 105, 103, 110, 101, 100, 32, 108, 111, 110, 103, 44, 32, 115, 105, 103, 110, 101, 100, 32, 108, 111, 110, 103, 41, 32, 91, 119, 105, 116, 104, 32, 76, 79, 65, 68, 32, 61, 32, 66, 114, 111, 97, 100, 99, 97, 115, 116, 83, 99, 97, 108, 101, 77, 97, 115, 107, 76, 111, 97, 100, 60, 102, 108, 111, 97, 116, 44, 32, 102, 108, 111, 97, 116, 44, 32, 95, 95, 110, 118, 95, 98, 111, 111, 108, 44, 32, 52, 85, 76, 44, 32, 115, 105, 103, 110, 101, 100, 32, 105, 110, 116, 62, 59, 32, 83, 84, 79, 82, 69, 32, 61, 32, 68, 105, 114, 101, 99, 116, 83, 116, 111, 114, 101, 60, 102, 108, 111, 97, 116, 44, 32, 102, 108, 111, 97, 116, 62, 59, 32, 67, 111, 109, 112, 117, 116, 101, 84, 121, 112, 101, 32, 61, 32, 102, 108, 111, 97, 116, 59, 32, 105, 110, 116, 32, 112, 97, 99, 107, 95, 115, 105, 122, 101, 32, 61, 32, 49, 59, 32, 105, 110, 116, 32, 99, 111, 108, 115, 95, 112, 101, 114, 95, 116, 104, 114, 101, 97, 100, 32, 61, 32, 51, 59, 32, 105, 110, 116, 32, 116, 104, 114, 101, 97, 100, 95, 103, 114, 111, 117, 112, 95, 119, 105, 100, 116, 104, 32, 61, 32, 51, 50, 59, 32, 105, 110, 116, 32, 114, 111, 119, 115, 95, 112, 101, 114, 95, 97, 99, 99, 101, 115, 115, 32, 61, 32, 49, 59, 32, 95, 95, 110, 118, 95, 98, 111, 111, 108, 32, 112, 97, 100, 100, 105, 110, 103, 32, 61, 32, 102, 97, 108, 115, 101, 59, 32, 65, 108, 103, 111, 114, 105, 116, 104, 109, 32, 97, 108, 103, 111, 114, 105, 116, 104, 109, 32, 61, 32, 65, 108, 103, 111, 114, 105, 116, 104, 109, 58, 58, 107, 83, 111, 102, 116, 109, 97, 120, 93};
.global .align 1 .b8 __unnamed_517[362] = {118, 111, 105, 100, 32, 83, 111, 102, 116, 109, 97, 120, 87, 97, 114, 112, 73, 109, 112, 108, 40, 76, 79, 65, 68, 44, 32, 83, 84, 79, 82, 69, 44, 32, 115, 105, 103, 110, 101, 100, 32, 108, 111, 110, 103, 44, 32, 115, 105, 103, 110, 101, 100, 32, 108, 111, 110, 103, 41, 32, 91, 119, 105, 116, 104, 32, 76, 79, 65, 68, 32, 61, 32, 66, 114, 111, 97, 100, 99, 97, 115, 116, 83, 99, 97, 108, 101, 77, 97, 115, 107, 76, 111, 97, 100, 60, 102, 108, 111, 97, 116, 44, 32, 102, 108, 111, 97, 116, 44, 32, 95, 95, 110, 118, 95, 98, 111, 111, 108, 44, 32, 52, 85, 76, 44, 32, 115, 105, 103, 110, 101, 100, 32, 105, 110, 116, 62, 59, 32, 83, 84, 79, 82, 69, 32, 61, 32, 68, 105, 114, 101, 99, 116, 83, 116, 111, 114, 101, 60, 102, 108, 111, 97, 116, 44, 32, 102, 108, 111, 97, 116, 62, 59, 32, 67, 111, 109, 112, 117, 116, 101, 84, 121, 112, 101, 32, 61, 32, 102, 108, 111, 97, 116, 59, 32, 105, 110, 116, 32, 112, 97, 99, 107, 95, 115, 105, 122, 101, 32, 61, 32, 49, 59, 32, 105, 110, 116, 32, 99, 111, 108, 115, 95, 112, 101, 114, 95, 116, 104, 114, 101, 97, 100, 32, 61, 32, 51, 59, 32, 105, 110, 116, 32, 116, 104, 114, 101, 97, 100, 95, 103, 114, 111, 117, 112, 95, 119, 105, 100, 116, 104, 32, 61, 32, 51, 50, 59, 32, 105, 110, 116, 32, 114, 111, 119, 115, 95, 112, 101, 114, 95, 97, 99, 99, 101, 115, 115, 32, 61, 32, 49, 59, 32, 95, 95, 110, 118, 95, 98, 111, 111, 108, 32, 112, 97, 100, 100, 105, 110, 103, 32, 61, 32, 116, 114, 117, 101, 59, 32, 65, 108, 103, 111, 114, 105, 116, 104, 109, 32, 97, 108, 103, 111, 114, 105, 116, 104, 109, 32, 61, 32, 65, 108, 103, 111, 114, 105, 116, 104, 109, 58, 58, 107, 83, 111, 102, 116, 109, 97, 120, 93};
.global .align 1 .b8 __unnamed_518[363] = {118, 111, 105, 100, 32, 83, 111, 102, 116, 109, 97, 120, 87, 97, 114, 112, 73, 109, 112, 108, 40, 76, 79, 65, 68, 44, 32, 83, 84, 79, 82, 69, 44, 32, 115, 105, 103, 110, 101, 100, 32, 108, 111, 110, 103, 44, 32, 115, 105, 103, 110, 101, 100, 32, 108, 111, 110, 103, 41, 32, 91, 119, 105, 116, 104, 32, 76, 79, 65, 68, 32, 61, 32, 66, 114, 111, 97, 100, 99, 97, 115, 116, 83, 99, 97, 108, 101, 77, 97, 115, 107, 76, 111, 97, 100, 60, 102, 108, 111, 97, 116, 44, 32, 102, 108, 111, 97, 116, 44, 32, 95, 95, 110, 118, 95, 98, 111, 111, 108, 44, 32, 52, 85, 76, 44, 32, 115, 105, 103, 110, 101, 100, 32, 105, 110, 116, 62, 59, 32, 83, 84, 79, 82, 69, 32, 61, 32, 68, 105, 114, 101, 99, 116, 83, 116, 111, 114, 101, 60, 102, 108, 111, 97, 116, 44, 32, 102, 108, 111, 97, 116, 62, 59, 32, 67, 111, 109, 112, 117, 116, 101, 84, 121, 112, 101, 32, 61, 32, 102, 108, 111, 97, 116, 59, 32, 105, 110, 116, 32, 112, 97, 99, 107, 95, 115, 105, 122, 101, 32, 61, 32, 49, 59, 32, 105, 110, 116, 32, 99, 111, 108, 115, 95, 112, 101, 114, 95, 116, 104, 114, 101, 97, 100, 32, 61, 32, 52, 59, 32, 105, 110, 116, 32, 116, 104, 114, 101, 97, 100, 95, 103, 114, 111, 117, 112, 95, 119, 105, 100, 116, 104, 32, 61, 32, 51, 50, 59, 32, 105, 110, 116, 32, 114, 111, 119, 115, 95, 112, 101, 114, 95, 97, 99, 99, 101, 115, 115, 32, 61, 32, 49, 59, 32, 95, 95, 110, 118, 95, 98, 111, 111, 108, 32, 112, 97, 100, 100, 105, 110, 103, 32, 61, 32, 102, 97, 108, 115, 101, 59, 32, 65, 108, 103, 111, 114, 105, 116, 104, 109, 32, 97, 108, 103, 111, 114, 105, 116, 104, 109, 32, 61, 32, 65, 108, 103, 111, 114, 105, 116, 104, 109, 58, 58, 107, 83, 111, 102, 116, 109, 97, 120, 93};
.global .align 1 .b8 __unnamed_519[362] = {118, 111, 105, 100, 32, 83, 111, 102, 116, 109, 97, 120, 87, 97, 114, 112, 73, 109, 112, 108, 40, 76, 79, 65, 68, 44, 32, 83, 84, 79, 82, 69, 44, 32, 115, 105, 103, 110, 101, 100, 32, 108, 111, 110, 103, 44, 32, 115, 105, 103, 110, 101, 100, 32, 108, 111, 110, 103, 41, 32, 91, 119, 105, 116, 104, 32, 76, 79, 65, 68, 32, 61, 32, 66, 114, 111, 97, 100, 99, 97, 115, 116, 83, 99, 97, 108, 101, 77, 97, 115, 107, 76, 111, 97, 100, 60, 102, 108, 111, 97, 116, 44, 32, 102, 108, 111, 97, 116, 44, 32, 95, 95, 110, 118, 95, 98, 111, 111, 108, 44, 32, 52, 85, 76, 44, 32, 115, 105, 103, 110, 101, 100, 32, 105, 110, 116, 62, 59, 32, 83, 84, 79, 82, 69, 32, 61, 32, 68, 105, 114, 101, 99, 116, 83, 116, 111, 114, 101, 60, 102, 108, 111, 97, 116, 44, 32, 102, 108, 111, 97, 116, 62, 59, 32, 67, 111, 109, 112, 117, 116, 101, 84, 121, 112, 101, 32, 61, 32, 102, 108, 111, 97, 116, 59, 32, 105, 110, 116, 32, 112, 97, 99, 107, 95, 115, 105, 122, 101, 32, 61, 32, 49, 59, 32, 105, 110, 116, 32, 99, 111, 108, 115, 95, 112, 101, 114, 95, 116, 104, 114, 101, 97, 100, 32, 61, 32, 52, 59, 32, 105, 110, 116, 32, 116, 104, 114, 101, 97, 100, 95, 103, 114, 111, 117, 112, 95, 119, 105, 100, 116, 104, 32, 61, 32, 51, 50, 59, 32, 105, 110, 116, 32, 114, 111, 119, 115, 95, 112, 101, 114, 95, 97, 99, 99, 101, 115, 115, 32, 61, 32, 49, 59, 32, 95, 95, 110, 118, 95, 98, 111, 111, 108, 32, 112, 97, 100, 100, 105, 110, 103, 32, 61, 32, 116, 114, 117, 101, 59, 32, 65, 108, 103, 111, 114, 105, 116, 104, 109, 32, 97, 108, 103, 111, 114, 105, 116, 104, 109, 32, 61, 32, 65, 108, 103, 111, 114, 105, 116, 104, 109, 58, 58, 107, 83, 111, 102, 116, 109, 97, 120, 93};
.global .align 1 .b8 __unnamed_520[363] = {118, 111, 105, 100, 32, 83, 111, 102, 116, 109, 97, 120, 87, 97, 114, 112, 73, 109, 112, 108, 40, 76, 79, 65, 68, 44, 32, 83, 84, 79, 82, 69, 44, 32, 115, 105, 103, 110, 101, 100, 32, 108, 111, 110, 103, 44, 32, 115, 105, 103, 110, 101, 100, 32, 108, 111, 110, 103, 41, 32, 91, 119, 105, 116, 104, 32, 76, 79, 65, 68, 32, 61, 32, 66, 114, 111, 97, 100, 99, 97, 115, 116, 83, 99, 97, 108, 101, 77, 97, 115, 107, 76, 111, 97, 100, 60, 102, 108, 111, 97, 116, 44, 32, 102, 108, 111, 97, 116, 44, 32, 95, 95, 110, 118, 95, 98, 111, 111, 108, 44, 32, 52, 85, 76, 44, 32, 115, 105, 103, 110, 101, 100, 32, 105, 110, 116, 62, 59, 32, 83, 84, 79, 82, 69, 32, 61, 32, 68, 105, 114, 101, 99, 116, 83, 116, 111, 114, 101, 60, 102, 108, 111, 97, 116, 44, 32, 102, 108, 111, 97, 116, 62, 59, 32, 67, 111, 109, 112, 117, 116, 101, 84, 121, 112, 101, 32, 61, 32, 102, 108, 111, 97, 116, 59, 32, 105, 110, 116, 32, 112, 97, 99, 107, 95, 115, 105, 122, 101, 32, 61, 32, 49, 59, 32, 105, 110, 116, 32, 99, 111, 108, 115, 95, 112, 101, 114, 95, 116, 104, 114, 101, 97, 100, 32, 61, 32, 53, 59, 32, 105, 110, 116, 32, 116, 104, 114, 101, 97, 100, 95, 103, 114, 111, 117, 112, 95, 119, 105, 100, 116, 104, 32, 61, 32, 51, 50, 59, 32, 105, 110, 116, 32, 114, 111, 119, 115, 95, 112, 101, 114, 95, 97, 99, 99, 101, 115, 115, 32, 61, 32, 49, 59, 32, 95, 95, 110, 118, 95, 98, 111, 111, 108, 32, 112, 97, 100, 100, 105, 110, 103, 32, 61, 32, 102, 97, 108, 115, 101, 59, 32, 65, 108, 103, 111, 114, 105, 116, 104, 109, 32, 97, 108, 103, 111, 114, 105, 116, 104, 109, 32, 61, 32, 65, 108, 103, 111, 114, 105, 116, 104, 109, 58, 58, 107, 83, 111, 102, 116, 109, 97, 120, 93};
.global .align 1 .b8 __unnamed_521[362] = {118, 111, 105, 100, 32, 83, 111, 102, 116, 109, 97, 120, 87, 97, 114, 112, 73, 109, 112, 108, 40, 76, 79, 65, 68, 44, 32, 83, 84, 79, 82, 69, 44, 32, 115, 105, 103, 110, 101, 100, 32, 108, 111, 110, 103, 44, 32, 115, 105, 103, 110, 101, 100, 32, 108, 111, 110, 103, 41, 32, 91, 119, 105, 116, 104, 32, 76, 79, 65, 68, 32, 61, 32, 66, 114, 111, 97, 100, 99, 97, 115, 116, 83, 99, 97, 108, 101, 77, 97, 115, 107, 76, 111, 97, 100, 60, 102, 108, 111, 97, 116, 44, 32, 102, 108, 111, 97, 116, 44, 32, 95, 95, 110, 118, 95, 98, 111, 111, 108, 44, 32, 52, 85, 76, 44, 32, 115, 105, 103, 110, 101, 100, 32, 105, 110, 116, 62, 59, 32, 83, 84, 79, 82, 69, 32, 61, 32, 68, 105, 114, 101, 99, 116, 83, 116, 111, 114, 101, 60, 102, 108, 111, 97, 116, 44, 32, 102, 108, 111, 97, 116, 62, 59, 32, 67, 111, 109, 112, 117, 116, 101, 84, 121, 112, 101, 32, 61, 32, 102, 108, 111, 97, 116, 59, 32, 105, 110, 116, 32, 112, 97, 99, 107, 95, 115, 105, 122, 101, 32, 61, 32, 49, 59, 32, 105, 110, 116, 32, 99, 111, 108, 115, 95, 112, 101, 114, 95, 116, 104, 114, 101, 97, 100, 32, 61, 32, 53, 59, 32, 105, 110, 116, 32, 116, 104, 114, 101, 97, 100, 95, 103, 114, 111, 117, 112, 95, 119, 105, 100, 116, 104, 32, 61, 32, 51, 50, 59, 32, 105, 110, 116, 32, 114, 111, 119, 115, 95, 112, 101, 114, 95, 97, 99, 99, 101, 115, 115, 32, 61, 32, 49, 59, 32, 95, 95, 110, 118, 95, 98, 111, 111, 108, 32, 112, 97, 100, 100, 105, 110, 103, 32, 61, 32, 116, 114, 117, 101, 59, 32, 65, 108, 103, 111, 114, 105, 116, 104, 109, 32, 97, 108, 103, 111, 114, 105, 116, 104, 109, 32, 61, 32, 65, 108, 103, 111, 114, 105, 116, 104, 109, 58, 58, 107, 83, 111, 102, 116, 109, 97, 120, 93};
.global .align 1 .b8 __unnamed_522[363] = {118, 111, 105, 100, 32, 83, 111, 102, 116, 109, 97, 120, 87, 97, 114, 112, 73, 109, 112, 108, 40, 76, 79, 65, 68, 44, 32, 83, 84, 79, 82, 69, 44, 32, 115, 105, 103, 110, 101, 100, 32, 108, 111, 110, 103, 44, 32, 115, 105, 103, 110, 101, 100, 32, 108, 111, 110, 103, 41, 32, 91, 119, 105, 116, 104, 32, 76, 79, 65, 68, 32, 61, 32, 66, 114, 111, 97, 100, 99, 97, 115, 116, 83, 99, 97, 108, 101, 77, 97, 115, 107, 76, 111, 97, 100, 60, 102, 108, 111, 97, 116, 44, 32, 102, 108, 111, 97, 116, 44, 32, 95, 95, 110, 118, 95, 98, 111, 111, 108, 44, 32, 52, 85, 76, 44, 32, 115, 105, 103, 110, 101, 100, 32, 105, 110, 116, 62, 59, 32, 83, 84, 79, 82, 69, 32, 61, 32, 68, 105, 114, 101, 99, 116, 83, 116, 111, 114, 101, 60, 102, 108, 111, 97, 116, 44, 32, 102, 108, 111, 97, 116, 62, 59, 32, 67, 111, 109, 112, 117, 116, 101, 84, 121, 112, 101, 32, 61, 32, 102, 108, 111, 97, 116, 59, 32, 105, 110, 116, 32, 112, 97, 99, 107, 95, 115, 105, 122, 101, 32, 61, 32, 49, 59, 32, 105, 110, 116, 32, 99, 111, 108, 115, 95, 112, 101, 114, 95, 116, 104, 114, 101, 97, 100, 32, 61, 32, 54, 59, 32, 105, 110, 116, 32, 116, 104, 114, 101, 97, 100, 95, 103, 114, 111, 117, 112, 95, 119, 105, 100, 116, 104, 32, 61, 32, 51, 50, 59, 32, 105, 110, 116, 32, 114, 111, 119, 115, 95, 112, 101, 114, 95, 97, 99, 99, 101, 115, 115, 32, 61, 32, 49, 59, 32, 95, 95, 110, 118, 95, 98, 111, 111, 108, 32, 112, 97, 100, 100, 105, 110, 103, 32, 61, 32, 102, 97, 108, 115, 101, 59, 32, 65, 108, 103, 111, 114, 105, 116, 104, 109, 32, 97, 108, 103, 111, 114, 105, 116, 104, 109, 32, 61, 32, 65, 108, 103, 111, 114, 105, 116, 104, 109, 58, 58, 107, 83, 111, 102, 116, 109, 97, 120, 93};
.global .align 1 .b8 __unnamed_523[362] = {118, 111, 105, 100, 32, 83, 111, 102, 116, 109, 97, 120, 87, 97, 114, 112, 73, 109, 112, 108, 40, 76, 79, 65, 68, 44, 32, 83, 84, 79, 82, 69, 44, 32, 115, 105, 103, 110, 101, 100, 32, 108, 111, 110, 103, 44, 32, 115, 105, 103, 110, 101, 100, 32, 108, 111, 110, 103, 41, 32, 91, 119, 105, 116, 104, 32, 76, 79, 65, 68, 32, 61, 32, 66, 114, 111, 97, 100, 99, 97, 115, 116, 83, 99, 97, 108, 101, 77, 97, 115, 107, 76, 111, 97, 100, 60, 102, 108, 111, 97, 116, 44, 32, 102, 108, 111, 97, 116, 44, 32, 95, 95, 110, 118, 95, 98, 111, 111, 108, 44, 32, 52, 85, 76, 44, 32, 115, 105, 103, 110, 101, 100, 32, 105, 110, 116, 62, 59, 32, 83, 84, 79, 82, 69, 32, 61, 32, 68, 105, 114, 101, 99, 116, 83, 116, 111, 114, 101, 60, 102, 108, 111, 97, 116, 44, 32, 102, 108, 111, 97, 116, 62, 59, 32, 67, 111, 109, 112, 117, 116, 101, 84, 121, 112, 101, 32, 61, 32, 102, 108, 111, 97, 116, 59, 32, 105, 110, 116, 32, 112, 97, 99, 107, 95, 115, 105, 122, 101, 32, 61, 32, 49, 59, 32, 105, 110, 116, 32, 99, 111, 108, 115, 95, 112, 101, 114, 95, 116, 104, 114, 101, 97, 100, 32, 61, 32, 54, 59, 32, 105, 110, 116, 32, 116, 104, 114, 101, 97, 100, 95, 103, 114, 111, 117, 112, 95, 119, 105, 100, 116, 104, 32, 61, 32, 51, 50, 59, 32, 105, 110, 116, 32, 114, 111, 119, 115, 95, 112, 101, 114, 95, 97, 99, 99, 101, 115, 115, 32, 61, 32, 49, 59, 32, 95, 95, 110, 118, 95, 98, 111, 111, 108, 32, 112, 97, 100, 100, 105, 110, 103, 32, 61, 32, 116, 114, 117, 101, 59, 32, 65, 108, 103, 111, 114, 105, 116, 104, 109, 32, 97, 108, 103, 111, 114, 105, 116, 104, 109, 32, 61, 32, 65, 108, 103, 111, 114, 105, 116, 104, 109, 58, 58, 107, 83, 111, 102, 116, 109, 97, 120, 93};
.global .align 1 .b8 __unnamed_524[363] = {118, 111, 105, 100, 32, 83, 111, 102, 116, 109, 97, 120, 87, 97, 114, 112, 73, 109, 112, 108, 40, 76, 79, 65, 68, 44, 32, 83, 84, 79, 82, 69, 44, 32, 115, 105, 103, 110, 101, 100, 32, 108, 111, 110, 103, 44, 32, 115, 105, 103, 110, 101, 100, 32, 108, 111, 110, 103, 41, 32, 91, 119, 105, 116, 104, 32, 76, 79, 65, 68, 32, 61, 32, 66, 114, 111, 97, 100, 99, 97, 115, 116, 83, 99, 97, 108, 101, 77, 97, 115, 107, 76, 111, 97, 100, 60, 102, 108, 111, 97, 116, 44, 32, 102, 108, 111, 97, 116, 44, 32, 95, 95, 110, 118, 95, 98, 111, 111, 108, 44, 32, 52, 85, 76, 44, 32, 115, 105, 103, 110, 101, 100, 32, 105, 110, 116, 62, 59, 32, 83, 84, 79, 82, 69, 32, 61, 32, 68, 105, 114, 101, 99, 116, 83, 116, 111, 114, 101, 60, 102, 108, 111, 97, 116, 44, 32, 102, 108, 111, 97, 116, 62, 59, 32, 67, 111, 109, 112, 117, 116, 101, 84, 121, 112, 101, 32, 61, 32, 102, 108, 111, 97, 116, 59, 32, 105, 110, 116, 32, 112, 97, 99, 107, 95, 115, 105, 122, 101, 32, 61, 32, 49, 59, 32, 105, 110, 116, 32, 99, 111, 108, 115, 95, 112, 101, 114, 95, 116, 104, 114, 101, 97, 100, 32, 61, 32, 55, 59, 32, 105, 110, 116, 32, 116, 104, 114, 101, 97, 100, 95, 103, 114, 111, 117, 112, 95, 119, 105, 100, 116, 104, 32, 61, 32, 51, 50, 59, 32, 105, 110, 116, 32, 114, 111, 119, 115, 95, 112, 101, 114, 95, 97, 99, 99, 101, 115, 115, 32, 61, 32, 49, 59, 32, 95, 95, 110, 118, 95, 98, 111, 111, 108, 32, 112, 97, 100, 100, 105, 110, 103, 32, 61, 32, 102, 97, 108, 115, 101, 59, 32, 65, 108, 103, 111, 114, 105, 116, 104, 109, 32, 97, 108, 103, 111, 114, 105, 116, 104, 109, 32, 61, 32, 65, 108, 103, 111, 114, 105, 116, 104, 109, 58, 58, 107, 83, 111, 102, 116, 109, 97, 120, 93};
.global .align 1 .b8 __unnamed_525[362] = {118, 111, 105, 100, 32, 83, 111, 102, 116, 109, 97, 120, 87, 97, 114, 112, 73, 109, 112, 108, 40, 76, 79, 65, 68, 44, 32, 83, 84, 79, 82, 69, 44, 32, 115, 105, 103, 110, 101, 100, 32, 108, 111, 110, 103, 44, 32, 115, 105, 103, 110, 101, 100, 32, 108, 111, 110, 103, 41, 32, 91, 119, 105, 116, 104, 32, 76, 79, 65, 68, 32, 61, 32, 66, 114, 111, 97, 100, 99, 97, 115, 116, 83, 99, 97, 108, 101, 77, 97, 115, 107, 76, 111, 97, 100, 60, 102, 108, 111, 97, 116, 44, 32, 102, 108, 111, 97, 116, 44, 32, 95, 95, 110, 118, 95, 98, 111, 111, 108, 44, 32, 52, 85, 76, 44, 32, 115, 105, 103, 110, 101, 100, 32, 105, 110, 116, 62, 59, 32, 83, 84, 79, 82, 69, 32, 61, 32, 68, 105, 114, 101, 99, 116, 83, 116, 111, 114, 101, 60, 102, 108, 111, 97, 116, 44, 32, 102, 108, 111, 97, 116, 62, 59, 32, 67, 111, 109, 112, 117, 116, 101, 84, 121, 112, 101, 32, 61, 32, 102, 108, 111, 97, 116, 59, 32, 105, 110, 116, 32, 112, 97, 99, 107, 95, 115, 105, 122, 101, 32, 61, 32, 49, 59, 32, 105, 110, 116, 32, 99, 111, 108, 115, 95, 112, 101, 114, 95, 116, 104, 114, 101, 97, 100, 32, 61, 32, 55, 59, 32, 105, 110, 116, 32, 116, 104, 114, 101, 97, 100, 95, 103, 114, 111, 117, 112, 95, 119, 105, 100, 116, 104, 32, 61, 32, 51, 50, 59, 32, 105, 110, 116, 32, 114, 111, 119, 115, 95, 112, 101, 114, 95, 97, 99, 99, 101, 115, 115, 32, 61, 32, 49, 59, 32, 95, 95, 110, 118, 95, 98, 111, 111, 108, 32, 112, 97, 100, 100, 105, 110, 103, 32, 61, 32, 116, 114, 117, 101, 59, 32, 65, 108, 103, 111, 114, 105, 116, 104, 109, 32, 97, 108, 103, 111, 114, 105, 116, 104, 109, 32, 61, 32, 65, 108, 103, 111, 114, 105, 116, 104, 109, 58, 58, 107, 83, 111, 102, 116, 109, 97, 120, 93};
.global .align 1 .b8 __unnamed_526[363] = {118, 111, 105, 100, 32, 83, 111, 102, 116, 109, 97, 120, 87, 97, 114, 112, 73, 109, 112, 108, 40, 76, 79, 65, 68, 44, 32, 83, 84, 79, 82, 69, 44, 32, 115, 105, 103, 110, 101, 100, 32, 108, 111, 110, 103, 44, 32, 115, 105, 103, 110, 101, 100, 32, 108, 111, 110, 103, 41, 32, 91, 119, 105, 116, 104, 32, 76, 79, 65, 68, 32, 61, 32, 66, 114, 111, 97, 100, 99, 97, 115, 116, 83, 99, 97, 108, 101, 77, 97, 115, 107, 76, 111, 97, 100, 60, 102, 108, 111, 97, 116, 44, 32, 102, 108, 111, 97, 116, 44, 32, 95, 95, 110, 118, 95, 98, 111, 111, 108, 44, 32, 52, 85, 76, 44, 32, 115, 105, 103, 110, 101, 100, 32, 105, 110, 116, 62, 59, 32, 83, 84, 79, 82, 69, 32, 61, 32, 68, 105, 114, 101, 99, 116, 83, 116, 111, 114, 101, 60, 102, 108, 111, 97, 116, 44, 32, 102, 108, 111, 97, 116, 62, 59, 32, 67, 111, 109, 112, 117, 116, 101, 84, 121, 112, 101, 32, 61, 32, 102, 108, 111, 97, 116, 59, 32, 105, 110, 116, 32, 112, 97, 99, 107, 95, 115, 105, 122, 101, 32, 61, 32, 49, 59, 32, 105, 110, 116, 32, 99, 111, 108, 115, 95, 112, 101, 114, 95, 116, 104, 114, 101, 97, 100, 32, 61, 32, 56, 59, 32, 105, 110, 116, 32, 116, 104, 114, 101, 97, 100, 95, 103, 114, 111, 117, 112, 95, 119, 105, 100, 116, 104, 32, 61, 32, 51, 50, 59, 32, 105, 110, 116, 32, 114, 111, 119, 115, 95, 112, 101, 114, 95, 97, 99, 99, 101, 115, 115, 32, 61, 32, 49, 59, 32, 95, 95, 110, 118, 95, 98, 111, 111, 108, 32, 112, 97, 100, 100, 105, 110, 103, 32, 61, 32, 102, 97, 108, 115, 101, 59, 32, 65, 108, 103, 111, 114, 105, 116, 104, 109, 32, 97, 108, 103, 111, 114, 105, 116, 104, 109, 32, 61, 32, 65, 108, 103, 111, 114, 105, 116, 104, 109, 58, 58, 107, 83, 111, 102, 116, 109, 97, 120, 93};
.global .align 1 .b8 __unnamed_527[362] = {118, 111, 105, 100, 32, 83, 111, 102, 116, 109, 97, 120, 87, 97, 114, 112, 73, 109, 112, 108, 40, 76, 79, 65, 68, 44, 32, 83, 84, 79, 82, 69, 44, 32, 115, 105, 103, 110, 101, 100, 32, 108, 111, 110, 103, 44, 32, 115, 105, 103, 110, 101, 100, 32, 108, 111, 110, 103, 41, 32, 91, 119, 105, 116, 104, 32, 76, 79, 65, 68, 32, 61, 32, 66, 114, 111, 97, 100, 99, 97, 115, 116, 83, 99, 97, 108, 101, 77, 97, 115, 107, 76, 111, 97, 100, 60, 102, 108, 111, 97, 116, 44, 32, 102, 108, 111, 97, 116, 44, 32, 95, 95, 110, 118, 95, 98, 111, 111, 108, 44, 32, 52, 85, 76, 44, 32, 115, 105, 103, 110, 101, 100, 32, 105, 110, 116, 62, 59, 32, 83, 84, 79, 82, 69, 32, 61, 32, 68, 105, 114, 101, 99, 116, 83, 116, 111, 114, 101, 60, 102, 108, 111, 97, 116, 44, 32, 102, 108, 111, 97, 116, 62, 59, 32, 67, 111, 109, 112, 117, 116, 101, 84, 121, 112, 101, 32, 61, 32, 102, 108, 111, 97, 116, 59, 32, 105, 110, 116, 32, 112, 97, 99, 107, 95, 115, 105, 122, 101, 32, 61, 32, 49, 59, 32, 105, 110, 116, 32, 99, 111, 108, 115, 95, 112, 101, 114, 95, 116, 104, 114, 101, 97, 100, 32, 61, 32, 56, 59, 32, 105, 110, 116, 32, 116, 104, 114, 101, 97, 100, 95, 103, 114, 111, 117, 112, 95, 119, 105, 100, 116, 104, 32, 61, 32, 51, 50, 59, 32, 105, 110, 116, 32, 114, 111, 119, 115, 95, 112, 101, 114, 95, 97, 99, 99, 101, 115, 115, 32, 61, 32, 49, 59, 32, 95, 95, 110, 118, 95, 98, 111, 111, 108, 32, 112, 97, 100, 100, 105, 110, 103, 32, 61, 32, 116, 114, 117, 101, 59, 32, 65, 108, 103, 111, 114, 105, 116, 104, 109, 32, 97, 108, 103, 111, 114, 105, 116, 104, 109, 32, 61, 32, 65, 108, 103, 111, 114, 105, 116, 104, 109, 58, 58, 107, 83, 111, 102, 116, 109, 97, 120, 93};
.global .align 1 .b8 __unnamed_528[363] = {118, 111, 105, 100, 32, 83, 111, 102, 116, 109, 97, 120, 87, 97, 114, 112, 73, 109, 112, 108, 40, 76, 79, 65, 68, 44, 32, 83, 84, 79, 82, 69, 44, 32, 115, 105, 103, 110, 101, 100, 32, 108, 111, 110, 103, 44, 32, 115, 105, 103, 110, 101, 100, 32, 108, 111, 110, 103, 41, 32, 91, 119, 105, 116, 104, 32, 76, 79, 65, 68, 32, 61, 32, 66, 114, 111, 97, 100, 99, 97, 115, 116, 83, 99, 97, 108, 101, 77, 97, 115, 107, 76, 111, 97, 100, 60, 102, 108, 111, 97, 116, 44, 32, 102, 108, 111, 97, 116, 44, 32, 95, 95, 110, 118, 95, 98, 111, 111, 108, 44, 32, 52, 85, 76, 44, 32, 115, 105, 103, 110, 101, 100, 32, 105, 110, 116, 62, 59, 32, 83, 84, 79, 82, 69, 32, 61, 32, 68, 105, 114, 101, 99, 116, 83, 116, 111, 114, 101, 60, 102, 108, 111, 97, 116, 44, 32, 102, 108, 111, 97, 116, 62, 59, 32, 67, 111, 109, 112, 117, 116, 101, 84, 121, 112, 101, 32, 61, 32, 102, 108, 111, 97, 116, 59, 32, 105, 110, 116, 32, 112, 97, 99, 107, 95, 115, 105, 122, 101, 32, 61, 32, 49, 59, 32, 105, 110, 116, 32, 99, 111, 108, 115, 95, 112, 101, 114, 95, 116, 104, 114, 101, 97, 100, 32, 61, 32, 57, 59, 32, 105, 110, 116, 32, 116, 104, 114, 101, 97, 100, 95, 103, 114, 111, 117, 112, 95, 119, 105, 100, 116, 104, 32, 61, 32, 51, 50, 59, 32, 105, 110, 116, 32, 114, 111, 119, 115, 95, 112, 101, 114, 95, 97, 99, 99, 101, 115, 115, 32, 61, 32, 49, 59, 32, 95, 95, 110, 118, 95, 98, 111, 111, 108, 32, 112, 97, 100, 100, 105, 110, 103, 32, 61, 32, 102, 97, 108, 115, 101, 59, 32, 65, 108, 103, 111, 114, 105, 116, 104, 109, 32, 97, 108, 103, 111, 114, 105, 116, 104, 109, 32, 61, 32, 65, 108, 103, 111, 114, 105, 116, 104, 109, 58, 58, 107, 83, 111, 102, 116, 109, 97, 120, 93};
.global .align 1 .b8 __unnamed_529[362] = {118, 111, 105, 100, 32, 83, 111, 102, 116, 109, 97, 120, 87, 97, 114, 112, 73, 109, 112, 108, 40, 76, 79, 65, 68, 44, 32, 83, 84, 79, 82, 69, 44, 32, 115, 105, 103, 110, 101, 100, 32, 108, 111, 110, 103, 44, 32, 115, 105, 103, 110, 101, 100, 32, 108, 111, 110, 103, 41, 32, 91, 119, 105, 116, 104, 32, 76, 79, 65, 68, 32, 61, 32, 66, 114, 111, 97, 100, 99, 97, 115, 116, 83, 99, 97, 108, 101, 77, 97, 115, 107, 76, 111, 97, 100, 60, 102, 108, 111, 97, 116, 44, 32, 102, 108, 111, 97, 116, 44, 32, 95, 95, 110, 118, 95, 98, 111, 111, 108, 44, 32, 52, 85, 76, 44, 32, 115, 105, 103, 110, 101, 100, 32, 105, 110, 116, 62, 59, 32, 83, 84, 79, 82, 69, 32, 61, 32, 68, 105, 114, 101, 99, 116, 83, 116, 111, 114, 101, 60, 102, 108, 111, 97, 116, 44, 32, 102, 108, 111, 97, 116, 62, 59, 32, 67, 111, 109, 112, 117, 116, 101, 84, 121, 112, 101, 32, 61, 32, 102, 108, 111, 97, 116, 59, 32, 105, 110, 116, 32, 112, 97, 99, 107, 95, 115, 105, 122, 101, 32, 61, 32, 49, 59, 32, 105, 110, 116, 32, 99, 111, 108, 115, 95, 112, 101, 114, 95, 116, 104, 114, 101, 97, 100, 32, 61, 32, 57, 59, 32, 105, 110, 116, 32, 116, 104, 114, 101, 97, 100, 95, 103, 114, 111, 117, 112, 95, 119, 105, 100, 116, 104, 32, 61, 32, 51, 50, 59, 32, 105, 110, 116, 32, 114, 111, 119, 115, 95, 112, 101, 114, 95, 97, 99, 99, 101, 115, 115, 32, 61, 32, 49, 59, 32, 95, 95, 110, 118, 95, 98, 111, 111, 108, 32, 112, 97, 100, 100, 105, 110, 103, 32, 61, 32, 116, 114, 117, 101, 59, 32, 65, 108, 103, 111, 114, 105, 116, 104, 109, 32, 97, 108, 103, 111, 114, 105, 116, 104, 109, 32, 61, 32, 65, 108, 103, 111, 114, 105, 116, 104, 109, 58, 58, 107, 83, 111, 102, 116, 109, 97, 120, 93};
.global .align 1 .b8 __unnamed_530[364] = {118, 111, 105, 100, 32, 83, 111, 102, 116, 109, 97, 120, 87, 97, 114, 112, 73, 109, 112, 108, 40, 76, 79, 65, 68, 44, 32, 83, 84, 79, 82, 69, 44, 32, 115, 105, 103, 110, 101, 100, 32, 108, 111, 110, 103, 44, 32, 115, 105, 103, 110, 101, 100, 32, 108, 111, 110, 103, 41, 32, 91, 119, 105, 116, 104, 32, 76, 79, 65, 68, 32, 61, 32, 66, 114, 111, 97, 100, 99, 97, 115, 116, 83, 99, 97, 108, 101, 77, 97, 115, 107, 76, 111, 97, 100, 60, 102, 108, 111, 97, 116, 44, 32, 102, 108, 111, 97, 116, 44, 32, 95, 95, 110, 118, 95, 98, 111, 111, 108, 44, 32, 52, 85, 76, 44, 32, 115, 105, 103, 110, 101, 100, 32, 105, 110, 116, 62, 59, 32, 83, 84, 79, 82, 69, 32, 61, 32, 68, 105, 114, 101, 99, 116, 83, 116, 111, 114, 101, 60, 102, 108, 111, 97, 116, 44, 32, 102, 108, 111, 97, 116, 62, 59, 32, 67, 111, 109, 112, 117, 116, 101, 84, 121, 112, 101, 32, 61, 32, 102, 108, 111, 97, 116, 59, 32, 105, 110, 116, 32, 112, 97, 99, 107, 95, 115, 105, 122, 101, 32, 61, 32, 49, 59, 32, 105, 110, 116, 32, 99, 111, 108, 115, 95, 112, 101, 114, 95, 116, 104, 114, 101, 97, 100, 32, 61, 32, 49, 48, 59, 32, 105, 110, 116, 32, 116, 104, 114, 101, 97, 100, 95, 103, 114, 111, 117, 112, 95, 119, 105, 100, 116, 104, 32, 61, 32, 51, 50, 59, 32, 105, 110, 116, 32, 114, 111, 119, 115, 95, 112, 101, 114, 95, 97, 99, 99, 101, 115, 115, 32, 61, 32, 49, 59, 32, 95, 95, 110, 118, 95, 98, 111, 111, 108, 32, 112, 97, 100, 100, 105, 110, 103, 32, 61, 32, 102, 97, 108, 115, 101, 59, 32, 65, 108, 103, 111, 114, 105, 116, 104, 109, 32, 97, 108, 103, 111, 114, 105, 116, 104, 109, 32, 61, 32, 65, 108, 103, 111, 114, 105, 116, 104, 109, 58, 58, 107, 83, 111, 102, 116, 109, 97, 120, 93};
.global .align 1 .b8 __unnamed_531[363] = {118, 111, 105, 100, 32, 83, 111, 102, 116, 109, 97, 120, 87, 97, 114, 112, 73, 109, 112, 108, 40, 76, 79, 65, 68, 44, 32, 83, 84, 79, 82, 69, 44, 32, 115, 105, 103, 110, 101, 100, 32, 108, 111, 110, 103, 44, 32, 115, 105, 103, 110, 101, 100, 32, 108, 111, 110, 103, 41, 32, 91, 119, 105, 116, 104, 32, 76, 79, 65, 68, 32, 61, 32, 66, 114, 111, 97, 100, 99, 97, 115, 116, 83, 99, 97, 108, 101, 77, 97, 115, 107, 76, 111, 97, 100, 60, 102, 108, 111, 97, 116, 44, 32, 102, 108, 111, 97, 116, 44, 32, 95, 95, 110, 118, 95, 98, 111, 111, 108, 44, 32, 52, 85, 76, 44, 32, 115, 105, 103, 110, 101, 100, 32, 105, 110, 116, 62, 59, 32, 83, 84, 79, 82, 69, 32, 61, 32, 68, 105, 114, 101, 99, 116, 83, 116, 111, 114, 101, 60, 102, 108, 111, 97, 116, 44, 32, 102, 108, 111, 97, 116, 62, 59, 32, 67, 111, 109, 112, 117, 116, 101, 84, 121, 112, 101, 32, 61, 32, 102, 108, 111, 97, 116, 59, 32, 105, 110, 116, 32, 112, 97, 99, 107, 95, 115, 105, 122, 101, 32, 61, 32, 49, 59, 32, 105, 110, 116, 32, 99, 111, 108, 115, 95, 112, 101, 114, 95, 116, 104, 114, 101, 97, 100, 32, 61, 32, 49, 48, 59, 32, 105, 110, 116, 32, 116, 104, 114, 101, 97, 100, 95, 103, 114, 111, 117, 112, 95, 119, 105, 100, 116, 104, 32, 61, 32, 51, 50, 59, 32, 105, 110, 116, 32, 114, 111, 119, 115, 95, 112, 101, 114, 95, 97, 99, 99, 101, 115, 115, 32, 61, 32, 49, 59, 32, 95, 95, 110, 118, 95, 98, 111, 111, 108, 32, 112, 97, 100, 100, 105, 110, 103, 32, 61, 32, 116, 114, 117, 101, 59, 32, 65, 108, 103, 111, 114, 105, 116, 104, 109, 32, 97, 108, 103, 111, 114, 105, 116, 104, 109, 32, 61, 32, 65, 108, 103, 111, 114, 105, 116, 104, 109, 58, 58, 107, 83, 111, 102, 116, 109, 97, 120, 93};
.global .align 1 .b8 __unnamed_532[364] = {118, 111, 105, 100, 32, 83, 111, 102, 116, 109, 97, 120, 87, 97, 114, 112, 73, 109, 112, 108, 40, 76, 79, 65, 68, 44, 32, 83, 84, 79, 82, 69, 44, 32, 115, 105, 103, 110, 101, 100, 32, 108, 111, 110, 103, 44, 32, 115, 105, 103, 110, 101, 100, 32, 108, 111, 110, 103, 41, 32, 91, 119, 105, 116, 104, 32, 76, 79, 65, 68, 32, 61, 32, 66, 114, 111, 97, 100, 99, 97, 115, 116, 83, 99, 97, 108, 101, 77, 97, 115, 107, 76, 111, 97, 100, 60, 102, 108, 111, 97, 116, 44, 32, 102, 108, 111, 97, 116, 44, 32, 95, 95, 110, 118, 95, 98, 111, 111, 108, 44, 32, 52, 85, 76, 44, 32, 115, 105, 103, 110, 101, 100, 32, 105, 110, 116, 62, 59, 32, 83, 84, 79, 82, 69, 32, 61, 32, 68, 105, 114, 101, 99, 116, 83, 116, 111, 114, 101, 60, 102, 108, 111, 97, 116, 44, 32, 102, 108, 111, 97, 116, 62, 59, 32, 67, 111, 109, 112, 117, 116, 101, 84, 121, 112, 101, 32, 61, 32, 102, 108, 111, 97, 116, 59, 32, 105, 110, 116, 32, 112, 97, 99, 107, 95, 115, 105, 122, 101, 32, 61, 32, 49, 59, 32, 105, 110, 116, 32, 99, 111, 108, 115, 95, 112, 101, 114, 95, 116, 104, 114, 101, 97, 100, 32, 61, 32, 49, 49, 59, 32, 105, 110, 116, 32, 116, 104, 114, 101, 97, 100, 95, 103, 114, 111, 117, 112, 95, 119, 105, 100, 116, 104, 32, 61, 32, 51, 50, 59, 32, 105, 110, 116, 32, 114, 111, 119, 115, 95, 112, 101, 114, 95, 97, 99, 99, 101, 115, 115, 32, 61, 32, 49, 59, 32, 95, 95, 110, 118, 95, 98, 111, 111, 108, 32, 112, 97, 100, 100, 105, 110, 103, 32, 61, 32, 102, 97, 108, 115, 101, 59, 32, 65, 108, 103, 111, 114, 105, 116, 104, 109, 32, 97, 108, 103, 111, 114, 105, 116, 104, 109, 32, 61, 32, 65, 108, 103, 111, 114, 105, 116, 104, 109, 58, 58, 107, 83, 111, 102, 116, 109, 97, 120, 93};
.global .align 1 .b8 __unnamed_533[363] = {118, 111, 105, 100, 32, 83, 111, 102, 116, 109, 97, 120, 87, 97, 114, 112, 73, 109, 112, 108, 40, 76, 79, 65, 68, 44, 32, 83, 84, 79, 82, 69, 44, 32, 115, 105, 103, 110, 101, 100, 32, 108, 111, 110, 103, 44, 32, 115, 105, 103, 110, 101, 100, 32, 108, 111, 110, 103, 41, 32, 91, 119, 105, 116, 104, 32, 76, 79, 65, 68, 32, 61, 32, 66, 114, 111, 97, 100, 99, 97, 115, 116, 83, 99, 97, 108, 101, 77, 97, 115, 107, 76, 111, 97, 100, 60, 102, 108, 111, 97, 116, 44, 32, 102, 108, 111, 97, 116, 44, 32, 95, 95, 110, 118, 95, 98, 111, 111, 108, 44, 32, 52, 85, 76, 44, 32, 115, 105, 103, 110, 101, 100, 32, 105, 110, 116, 62, 59, 32, 83, 84, 79, 82, 69, 32, 61, 32, 68, 105, 114, 101, 99, 116, 83, 116, 111, 114, 101, 60, 102, 108, 111, 97, 116, 44, 32, 102, 108, 111, 97, 116, 62, 59, 32, 67, 111, 109, 112, 117, 116, 101, 84, 121, 112, 101, 32, 61, 32, 102, 108, 111, 97, 116, 59, 32, 105, 110, 116, 32, 112, 97, 99, 107, 95, 115, 105, 122, 101, 32, 61, 32, 49, 59, 32, 105, 110, 116, 32, 99, 111, 108, 115, 95, 112, 101, 114, 95, 116, 104, 114, 101, 97, 100, 32, 61, 32, 49, 49, 59, 32, 105, 110, 116, 32, 116, 104, 114, 101, 97, 100, 95, 103, 114, 111, 117, 112, 95, 119, 105, 100, 116, 104, 32, 61, 32, 51, 50, 59, 32, 105, 110, 116, 32, 114, 111, 119, 115, 95, 112, 101, 114, 95, 97, 99, 99, 101, 115, 115, 32, 61, 32, 49, 59, 32, 95, 95, 110, 118, 95, 98, 111, 111, 108, 32, 112, 97, 100, 100, 105, 110, 103, 32, 61, 32, 116, 114, 117, 101, 59, 32, 65, 108, 103, 111, 114, 105, 116, 104, 109, 32, 97, 108, 103, 111, 114, 105, 116, 104, 109, 32, 61, 32, 65, 108, 103, 111, 114, 105, 116, 104, 109, 58, 58, 107, 83, 111, 102, 116, 109, 97, 120, 93};
.global .align 1 .b8 __unnamed_534[364] = {118, 111, 105, 100, 32, 83, 111, 102, 116, 109, 97, 120, 87, 97, 114, 112, 73, 109, 112, 108, 40, 76, 79, 65, 68, 44, 32, 83, 84, 79, 82, 69, 44, 32, 115, 105, 103, 110, 101, 100, 32, 108, 111, 110, 103, 44, 32, 115, 105, 103, 110, 101, 100, 32, 108, 111, 110, 103, 41, 32, 91, 119, 105, 116, 104, 32, 76, 79, 65, 68, 32, 61, 32, 66, 114, 111, 97, 100, 99, 97, 115, 116, 83, 99, 97, 108, 101, 77, 97, 115, 107, 76, 111, 97, 100, 60, 102, 108, 111, 97, 116, 44, 32, 102, 108, 111, 97, 116, 44, 32, 95, 95, 110, 118, 95, 98, 111, 111, 108, 44, 32, 52, 85, 76, 44, 32, 115, 105, 103, 110, 101, 100, 32, 105, 110, 116, 62, 59, 32, 83, 84, 79, 82, 69, 32, 61, 32, 68, 105, 114, 101, 99, 116, 83, 116, 111, 114, 101, 60, 102, 108, 111, 97, 116, 44, 32, 102, 108, 111, 97, 116, 62, 59, 32, 67, 111, 109, 112, 117, 116, 101, 84, 121, 112, 101, 32, 61, 32, 102, 108, 111, 97, 116, 59, 32, 105, 110, 116, 32, 112, 97, 99, 107, 95, 115, 105, 122, 101, 32, 61, 32, 49, 59, 32, 105, 110, 116, 32, 99, 111, 108, 115, 95, 112, 101, 114, 95, 116, 104, 114, 101, 97, 100, 32, 61, 32, 49, 50, 59, 32, 105, 110, 116, 32, 116, 104, 114, 101, 97, 100, 95, 103, 114, 111, 117, 112, 95, 119, 105, 100, 116, 104, 32, 61, 32, 51, 50, 59, 32, 105, 110, 116, 32, 114, 111, 119, 115, 95, 112, 101, 114, 95, 97, 99, 99, 101, 115, 115, 32, 61, 32, 49, 59, 32, 95, 95, 110, 118, 95, 98, 111, 111, 108, 32, 112, 97, 100, 100, 105, 110, 103, 32, 61, 32, 102, 97, 108, 115, 101, 59, 32, 65, 108, 103, 111, 114, 105, 116, 104, 109, 32, 97, 108, 103, 111, 114, 105, 116, 104, 109, 32, 61, 32, 65, 108, 103, 111, 114, 105, 116, 104, 109, 58, 58, 107, 83, 111, 102, 116, 109, 97, 120, 93};
.global .align 1 .b8 __unnamed_535[363] = {118, 111, 105, 100, 32, 83, 111, 102, 116, 109, 97, 120, 87, 97, 114, 112, 73, 109, 112, 108, 40, 76, 79, 65, 68, 44, 32, 83, 84, 79, 82, 69, 44, 32, 115, 105, 103, 110, 101, 100, 32, 108, 111, 110, 103, 44, 32, 115, 105, 103, 110, 101, 100, 32, 108, 111, 110, 103, 41, 32, 91, 119, 105, 116, 104, 32, 76, 79, 65, 68, 32, 61, 32, 66, 114, 111, 97, 100, 99, 97, 115, 116, 83, 99, 97, 108, 101, 77, 97, 115, 107, 76, 111, 97, 100, 60, 102, 108, 111, 97, 116, 44, 32, 102, 108, 111, 97, 116, 44, 32, 95, 95, 110, 118, 95, 98, 111, 111, 108, 44, 32, 52, 85, 76, 44, 32, 115, 105, 103, 110, 101, 100, 32, 105, 110, 116, 62, 59, 32, 83, 84, 79, 82, 69, 32, 61, 32, 68, 105, 114, 101, 99, 116, 83, 116, 111, 114, 101, 60, 102, 108, 111, 97, 116, 44, 32, 102, 108, 111, 97, 116, 62, 59, 32, 67, 111, 109, 112, 117, 116, 101, 84, 121, 112, 101, 32, 61, 32, 102, 108, 111, 97, 116, 59, 32, 105, 110, 116, 32, 112, 97, 99, 107, 95, 115, 105, 122, 101, 32, 61, 32, 49, 59, 32, 105, 110, 116, 32, 99, 111, 108, 115, 95, 112, 101, 114, 95, 116, 104, 114, 101, 97, 100, 32, 61, 32, 49, 50, 59, 32, 105, 110, 116, 32, 116, 104, 114, 101, 97, 100, 95, 103, 114, 111, 117, 112, 95, 119, 105, 100, 116, 104, 32, 61, 32, 51, 50, 59, 32, 105, 110, 116, 32, 114, 111, 119, 115, 95, 112, 101, 114, 95, 97, 99, 99, 101, 115, 115, 32, 61, 32, 49, 59, 32, 95, 95, 110, 118, 95, 98, 111, 111, 108, 32, 112, 97, 100, 100, 105, 110, 103, 32, 61, 32, 116, 114, 117, 101, 59, 32, 65, 108, 103, 111, 114, 105, 116, 104, 109, 32, 97, 108, 103, 111, 114, 105, 116, 104, 109, 32, 61, 32, 65, 108, 103, 111, 114, 105, 116, 104, 109, 58, 58, 107, 83, 111, 102, 116, 109, 97, 120, 93};
.global .align 1 .b8 __unnamed_536[364] = {118, 111, 105, 100, 32, 83, 111, 102, 116, 109, 97, 120, 87, 97, 114, 112, 73, 109, 112, 108, 40, 76, 79, 65, 68, 44, 32, 83, 84, 79, 82, 69, 44, 32, 115, 105, 103, 110, 101, 100, 32, 108, 111, 110, 103, 44, 32, 115, 105, 103, 110, 101, 100, 32, 108, 111, 110, 103, 41, 32, 91, 119, 105, 116, 104, 32, 76, 79, 65, 68, 32, 61, 32, 66, 114, 111, 97, 100, 99, 97, 115, 116, 83, 99, 97, 108, 101, 77, 97, 115, 107, 76, 111, 97, 100, 60, 102, 108, 111, 97, 116, 44, 32, 102, 108, 111, 97, 116, 44, 32, 95, 95, 110, 118, 95, 98, 111, 111, 108, 44, 32, 52, 85, 76, 44, 32, 115, 105, 103, 110, 101, 100, 32, 105, 110, 116, 62, 59, 32, 83, 84, 79, 82, 69, 32, 61, 32, 68, 105, 114, 101, 99, 116, 83, 116, 111, 114, 101, 60, 102, 108, 111, 97, 116, 44, 32, 102, 108, 111, 97, 116, 62, 59, 32, 67, 111, 109, 112, 117, 116, 101, 84, 121, 112, 101, 32, 61, 32, 102, 108, 111, 97, 116, 59, 32, 105, 110, 116, 32, 112, 97, 99, 107, 95, 115, 105, 122, 101, 32, 61, 32, 49, 59, 32, 105, 110, 116, 32, 99, 111, 108, 115, 95, 112, 101, 114, 95, 116, 104, 114, 101, 97, 100, 32, 61, 32, 49, 51, 59, 32, 105, 110, 116, 32, 116, 104, 114, 101, 97, 100, 95, 103, 114, 111, 117, 112, 95, 119, 105, 100, 116, 104, 32, 61, 32, 51, 50, 59, 32, 105, 110, 116, 32, 114, 111, 119, 115, 95, 112, 101, 114, 95, 97, 99, 99, 101, 115, 115, 32, 61, 32, 49, 59, 32, 95, 95, 110, 118, 95, 98, 111, 111, 108, 32, 112, 97, 100, 100, 105, 110, 103, 32, 61, 32, 102, 97, 108, 115, 101, 59, 32, 65, 108, 103, 111, 114, 105, 116, 104, 109, 32, 97, 108, 103, 111, 114, 105, 116, 104, 109, 32, 61, 32, 65, 108, 103, 111, 114, 105, 116, 104, 109, 58, 58, 107, 83, 111, 102, 116, 109, 97, 120, 93};
.global .align 1 .b8 __unnamed_537[363] = {118, 111, 105, 100, 32, 83, 111, 102, 116, 109, 97, 120, 87, 97, 114, 112, 73, 109, 112, 108, 40, 76, 79, 65, 68, 44, 32, 83, 84, 79, 82, 69, 44, 32, 115, 105, 103, 110, 101, 100, 32, 108, 111, 110, 103, 44, 32, 115, 105, 103, 110, 101, 100, 32, 108, 111, 110, 103, 41, 32, 91, 119, 105, 116, 104, 32, 76, 79, 65, 68, 32, 61, 32, 66, 114, 111, 97, 100, 99, 97, 115, 116, 83, 99, 97, 108, 101, 77, 97, 115, 107, 76, 111, 97, 100, 60, 102, 108, 111, 97, 116, 44, 32, 102, 108, 111, 97, 116, 44, 32, 95, 95, 110, 118, 95, 98, 111, 111, 108, 44, 32, 52, 85, 76, 44, 32, 115, 105, 103, 110, 101, 100, 32, 105, 110, 116, 62, 59, 32, 83, 84, 79, 82, 69, 32, 61, 32, 68, 105, 114, 101, 99, 116, 83, 116, 111, 114, 101, 60, 102, 108, 111, 97, 116, 44, 32, 102, 108, 111, 97, 116, 62, 59, 32, 67, 111, 109, 112, 117, 116, 101, 84, 121, 112, 101, 32, 61, 32, 102, 108, 111, 97, 116, 59, 32, 105, 110, 116, 32, 112, 97, 99, 107, 95, 115, 105, 122, 101, 32, 61, 32, 49, 59, 32, 105, 110, 116, 32, 99, 111, 108, 115, 95, 112, 101, 114, 95, 116, 104, 114, 101, 97, 100, 32, 61, 32, 49, 51, 59, 32, 105, 110, 116, 32, 116, 104, 114, 101, 97, 100, 95, 103, 114, 111, 117, 112, 95, 119, 105, 100, 116, 104, 32, 61, 32, 51, 50, 59, 32, 105, 110, 116, 32, 114, 111, 119, 115, 95, 112, 101, 114, 95, 97, 99, 99, 101, 115, 115, 32, 61, 32, 49, 59, 32, 95, 95, 110, 118, 95, 98, 111, 111, 108, 32, 112, 97, 100, 100, 105, 110, 103, 32, 61, 32, 116, 114, 117, 101, 59, 32, 65, 108, 103, 111, 114, 105, 116, 104, 109, 32, 97, 108, 103, 111, 114, 105, 116, 104, 109, 32, 61, 32, 65, 108, 103, 111, 114, 105, 116, 104, 109, 58, 58, 107, 83, 111, 102, 116, 109, 97, 120, 93};
.global .align 1 .b8 __unnamed_538[364] = {118, 111, 105, 100, 32, 83, 111, 102, 116, 109, 97, 120, 87, 97, 114, 112, 73, 109, 112, 108, 40, 76, 79, 65, 68, 44, 32, 83, 84, 79, 82, 69, 44, 32, 115, 105, 103, 110, 101, 100, 32, 108, 111, 110, 103, 44, 32, 115, 105, 103, 110, 101, 100, 32, 108, 111, 110, 103, 41, 32, 91, 119, 105, 116, 104, 32, 76, 79, 65, 68, 32, 61, 32, 66, 114, 111, 97, 100, 99, 97, 115, 116, 83, 99, 97, 108, 101, 77, 97, 115, 107, 76, 111, 97, 100, 60, 102, 108, 111, 97, 116, 44, 32, 102, 108, 111, 97, 116, 44, 32, 95, 95, 110, 118, 95, 98, 111, 111, 108, 44, 32, 52, 85, 76, 44, 32, 115, 105, 103, 110, 101, 100, 32, 105, 110, 116, 62, 59, 32, 83, 84, 79, 82, 69, 32, 61, 32, 68, 105, 114, 101, 99, 116, 83, 116, 111, 114, 101, 60, 102, 108, 111, 97, 116, 44, 32, 102, 108, 111, 97, 116, 62, 59, 32, 67, 111, 109, 112, 117, 116, 101, 84, 121, 112, 101, 32, 61, 32, 102, 108, 111, 97, 116, 59, 32, 105, 110, 116, 32, 112, 97, 99, 107, 95, 115, 105, 122, 101, 32, 61, 32, 49, 59, 32, 105, 110, 116, 32, 99, 111, 108, 115, 95, 112, 101, 114, 95, 116, 104, 114, 101, 97, 100, 32, 61, 32, 49, 52, 59, 32, 105, 110, 116, 32, 116, 104, 114, 101, 97, 100, 95, 103, 114, 111, 117, 112, 95, 119, 105, 100, 116, 104, 32, 61, 32, 51, 50, 59, 32, 105, 110, 116, 32, 114, 111, 119, 115, 95, 112, 101, 114, 95, 97, 99, 99, 101, 115, 115, 32, 61, 32, 49, 59, 32, 95, 95, 110, 118, 95, 98, 111, 111, 108, 32, 112, 97, 100, 100, 105, 110, 103, 32, 61, 32, 102, 97, 108, 115, 101, 59, 32, 65, 108, 103, 111, 114, 105, 116, 104, 109, 32, 97, 108, 103, 111, 114, 105, 116, 104, 109, 32, 61, 32, 65, 108, 103, 111, 114, 105, 116, 104, 109, 58, 58, 107, 83, 111, 102, 116, 109, 97, 120, 93};
.global .align 1 .b8 __unnamed_539[363] = {118, 111, 105, 100, 32, 83, 111, 102, 116, 109, 97, 120, 87, 97, 114, 112, 73, 109, 112, 108, 40, 76, 79, 65, 68, 44, 32, 83, 84, 79, 82, 69, 44, 32, 115, 105, 103, 110, 101, 100, 32, 108, 111, 110, 103, 44, 32, 115, 105, 103, 110, 101, 100, 32, 108, 111, 110, 103, 41, 32, 91, 119, 105, 116, 104, 32, 76, 79, 65, 68, 32, 61, 32, 66, 114, 111, 97, 100, 99, 97, 115, 116, 83, 99, 97, 108, 101, 77, 97, 115, 107, 76, 111, 97, 100, 60, 102, 108, 111, 97, 116, 44, 32, 102, 108, 111, 97, 116, 44, 32, 95, 95, 110, 118, 95, 98, 111, 111, 108, 44, 32, 52, 85, 76, 44, 32, 115, 105, 103, 110, 101, 100, 32, 105, 110, 116, 62, 59, 32, 83, 84, 79, 82, 69, 32, 61, 32, 68, 105, 114, 101, 99, 116, 83, 116, 111, 114, 101, 60, 102, 108, 111, 97, 116, 44, 32, 102, 108, 111, 97, 116, 62, 59, 32, 67, 111, 109, 112, 117, 116, 101, 84, 121, 112, 101, 32, 61, 32, 102, 108, 111, 97, 116, 59, 32, 105, 110, 116, 32, 112, 97, 99, 107, 95, 115, 105, 122, 101, 32, 61, 32, 49, 59, 32, 105, 110, 116, 32, 99, 111, 108, 115, 95, 112, 101, 114, 95, 116, 104, 114, 101, 97, 100, 32, 61, 32, 49, 52, 59, 32, 105, 110, 116, 32, 116, 104, 114, 101, 97, 100, 95, 103, 114, 111, 117, 112, 95, 119, 105, 100, 116, 104, 32, 61, 32, 51, 50, 59, 32, 105, 110, 116, 32, 114, 111, 119, 115, 95, 112, 101, 114, 95, 97, 99, 99, 101, 115, 115, 32, 61, 32, 49, 59, 32, 95, 95, 110, 118, 95, 98, 111, 111, 108, 32, 112, 97, 100, 100, 105, 110, 103, 32, 61, 32, 116, 114, 117, 101, 59, 32, 65, 108, 103, 111, 114, 105, 116, 104, 109, 32, 97, 108, 103, 111, 114, 105, 116, 104, 109, 32, 61, 32, 65, 108, 103, 111, 114, 105, 116, 104, 109, 58, 58, 107, 83, 111, 102, 116, 109, 97, 120, 93};
.global .align 1 .b8 __unnamed_540[364] = {118, 111, 105, 100, 32, 83, 111, 102, 116, 109, 97, 120, 87, 97, 114, 112, 73, 109, 112, 108, 40, 76, 79, 65, 68, 44, 32, 83, 84, 79, 82, 69, 44, 32, 115, 105, 103, 110, 101, 100, 32, 108, 111, 110, 103, 44, 32, 115, 105, 103, 110, 101, 100, 32, 108, 111, 110, 103, 41, 32, 91, 119, 105, 116, 104, 32, 76, 79, 65, 68, 32, 61, 32, 66, 114, 111, 97, 100, 99, 97, 115, 116, 83, 99, 97, 108, 101, 77, 97, 115, 107, 76, 111, 97, 100, 60, 102, 108, 111, 97, 116, 44, 32, 102, 108, 111, 97, 116, 44, 32, 95, 95, 110, 118, 95, 98, 111, 111, 108, 44, 32, 52, 85, 76, 44, 32, 115, 105, 103, 110, 101, 100, 32, 105, 110, 116, 62, 59, 32, 83, 84, 79, 82, 69, 32, 61, 32, 68, 105, 114, 101, 99, 116, 83, 116, 111, 114, 101, 60, 102, 108, 111, 97, 116, 44, 32, 102, 108, 111, 97, 116, 62, 59, 32, 67, 111, 109, 112, 117, 116, 101, 84, 121, 112, 101, 32, 61, 32, 102, 108, 111, 97, 116, 59, 32, 105, 110, 116, 32, 112, 97, 99, 107, 95, 115, 105, 122, 101, 32, 61, 32, 49, 59, 32, 105, 110, 116, 32, 99, 111, 108, 115, 95, 112, 101, 114, 95, 116, 104, 114, 101, 97, 100, 32, 61, 32, 49, 53, 59, 32, 105, 110, 116, 32, 116, 104, 114, 101, 97, 100, 95, 103, 114, 111, 117, 112, 95, 119, 105, 100, 116, 104, 32, 61, 32, 51, 50, 59, 32, 105, 110, 116, 32, 114, 111, 119, 115, 95, 112, 101, 114, 95, 97, 99, 99, 101, 115, 115, 32, 61, 32, 49, 59, 32, 95, 95, 110, 118, 95, 98, 111, 111, 108, 32, 112, 97, 100, 100, 105, 110, 103, 32, 61, 32, 102, 97, 108, 115, 101, 59, 32, 65, 108, 103, 111, 114, 105, 116, 104, 109, 32, 97, 108, 103, 111, 114, 105, 116, 104, 109, 32, 61, 32, 65, 108, 103, 111, 114, 105, 116, 104, 109, 58, 58, 107, 83, 111, 102, 116, 109, 97, 120, 93};
.global .align 1 .b8 __unnamed_541[363] = {118, 111, 105, 100, 32, 83, 111, 102, 116, 109, 97, 120, 87, 97, 114, 112, 73, 109, 112, 108, 40, 76, 79, 65, 68, 44, 32, 83, 84, 79, 82, 69, 44, 32, 115, 105, 103, 110, 101, 100, 32, 108, 111, 110, 103, 44, 32, 115, 105, 103, 110, 101, 100, 32, 108, 111, 110, 103, 41, 32, 91, 119, 105, 116, 104, 32, 76, 79, 65, 68, 32, 61, 32, 66, 114, 111, 97, 100, 99, 97, 115, 116, 83, 99, 97, 108, 101, 77, 97, 115, 107, 76, 111, 97, 100, 60, 102, 108, 111, 97, 116, 44, 32, 102, 108, 111, 97, 116, 44, 32, 95, 95, 110, 118, 95, 98, 111, 111, 108, 44, 32, 52, 85, 76, 44, 32, 115, 105, 103, 110, 101, 100, 32, 105, 110, 116, 62, 59, 32, 83, 84, 79, 82, 69, 32, 61, 32, 68, 105, 114, 101, 99, 116, 83, 116, 111, 114, 101, 60, 102, 108, 111, 97, 116, 44, 32, 102, 108, 111, 97, 116, 62, 59, 32, 67, 111, 109, 112, 117, 116, 101, 84, 121, 112, 101, 32, 61, 32, 102, 108, 111, 97, 116, 59, 32, 105, 110, 116, 32, 112, 97, 99, 107, 95, 115, 105, 122, 101, 32, 61, 32, 49, 59, 32, 105, 110, 116, 32, 99, 111, 108, 115, 95, 112, 101, 114, 95, 116, 104, 114, 101, 97, 100, 32, 61, 32, 49, 53, 59, 32, 105, 110, 116, 32, 116, 104, 114, 101, 97, 100, 95, 103, 114, 111, 117, 112, 95, 119, 105, 100, 116, 104, 32, 61, 32, 51, 50, 59, 32, 105, 110, 116, 32, 114, 111, 119, 115, 95, 112, 101, 114, 95, 97, 99, 99, 101, 115, 115, 32, 61, 32, 49, 59, 32, 95, 95, 110, 118, 95, 98, 111, 111, 108, 32, 112, 97, 100, 100, 105, 110, 103, 32, 61, 32, 116, 114, 117, 101, 59, 32, 65, 108, 103, 111, 114, 105, 116, 104, 109, 32, 97, 108, 103, 111, 114, 105, 116, 104, 109, 32, 61, 32, 65, 108, 103, 111, 114, 105, 116, 104, 109, 58, 58, 107, 83, 111, 102, 116, 109, 97, 120, 93};
.global .align 1 .b8 __unnamed_542[364] = {118, 111, 105, 100, 32, 83, 111, 102, 116, 109, 97, 120, 87, 97, 114, 112, 73, 109, 112, 108, 40, 76, 79, 65, 68, 44, 32, 83, 84, 79, 82, 69, 44, 32, 115, 105, 103, 110, 101, 100, 32, 108, 111, 110, 103, 44, 32, 115, 105, 103, 110, 101, 100, 32, 108, 111, 110, 103, 41, 32, 91, 119, 105, 116, 104, 32, 76, 79, 65, 68, 32, 61, 32, 66, 114, 111, 97, 100, 99, 97, 115, 116, 83, 99, 97, 108, 101, 77, 97, 115, 107, 76, 111, 97, 100, 60, 102, 108, 111, 97, 116, 44, 32, 102, 108, 111, 97, 116, 44, 32, 95, 95, 110, 118, 95, 98, 111, 111, 108, 44, 32, 52, 85, 76, 44, 32, 115, 105, 103, 110, 101, 100, 32, 105, 110, 116, 62, 59, 32, 83, 84, 79, 82, 69, 32, 61, 32, 68, 105, 114, 101, 99, 116, 83, 116, 111, 114, 101, 60, 102, 108, 111, 97, 116, 44, 32, 102, 108, 111, 97, 116, 62, 59, 32, 67, 111, 109, 112, 117, 116, 101, 84, 121, 112, 101, 32, 61, 32, 102, 108, 111, 97, 116, 59, 32, 105, 110, 116, 32, 112, 97, 99, 107, 95, 115, 105, 122, 101, 32, 61, 32, 49, 59, 32, 105, 110, 116, 32, 99, 111, 108, 115, 95, 112, 101, 114, 95, 116, 104, 114, 101, 97, 100, 32, 61, 32, 49, 54, 59, 32, 105, 110, 116, 32, 116, 104, 114, 101, 97, 100, 95, 103, 114, 111, 117, 112, 95, 119, 105, 100, 116, 104, 32, 61, 32, 51, 50, 59, 32, 105, 110, 116, 32, 114, 111, 119, 115, 95, 112, 101, 114, 95, 97, 99, 99, 101, 115, 115, 32, 61, 32, 49, 59, 32, 95, 95, 110, 118, 95, 98, 111, 111, 108, 32, 112, 97, 100, 100, 105, 110, 103, 32, 61, 32, 102, 97, 108, 115, 101, 59, 32, 65, 108, 103, 111, 114, 105, 116, 104, 109, 32, 97, 108, 103, 111, 114, 105, 116, 104, 109, 32, 61, 32, 65, 108, 103, 111, 114, 105, 116, 104, 109, 58, 58, 107, 83, 111, 102, 116, 109, 97, 120, 93};
.global .align 1 .b8 __unnamed_543[363] = {118, 111, 105, 100, 32, 83, 111, 102, 116, 109, 97, 120, 87, 97, 114, 112, 73, 109, 112, 108, 40, 76, 79, 65, 68, 44, 32, 83, 84, 79, 82, 69, 44, 32, 115, 105, 103, 110, 101, 100, 32, 108, 111, 110, 103, 44, 32, 115, 105, 103, 110, 101, 100, 32, 108, 111, 110, 103, 41, 32, 91, 119, 105, 116, 104, 32, 76, 79, 65, 68, 32, 61, 32, 66, 114, 111, 97, 100, 99, 97, 115, 116, 83, 99, 97, 108, 101, 77, 97, 115, 107, 76, 111, 97, 100, 60, 102, 108, 111, 97, 116, 44, 32, 102, 108, 111, 97, 116, 44, 32, 95, 95, 110, 118, 95, 98, 111, 111, 108, 44, 32, 52, 85, 76, 44, 32, 115, 105, 103, 110, 101, 100, 32, 105, 110, 116, 62, 59, 32, 83, 84, 79, 82, 69, 32, 61, 32, 68, 105, 114, 101, 99, 116, 83, 116, 111, 114, 101, 60, 102, 108, 111, 97, 116, 44, 32, 102, 108, 111, 97, 116, 62, 59, 32, 67, 111, 109, 112, 117, 116, 101, 84, 121, 112, 101, 32, 61, 32, 102, 108, 111, 97, 116, 59, 32, 105, 110, 116, 32, 112, 97, 99, 107, 95, 115, 105, 122, 101, 32, 61, 32, 49, 59, 32, 105, 110, 116, 32, 99, 111, 108, 115, 95, 112, 101, 114, 95, 116, 104, 114, 101, 97, 100, 32, 61, 32, 49, 54, 59, 32, 105, 110, 116, 32, 116, 104, 114, 101, 97, 100, 95, 103, 114, 111, 117, 112, 95, 119, 105, 100, 116, 104, 32, 61, 32, 51, 50, 59, 32, 105, 110, 116, 32, 114, 111, 119, 115, 95, 112, 101, 114, 95, 97, 99, 99, 101, 115, 115, 32, 61, 32, 49, 59, 32, 95, 95, 110, 118, 95, 98, 111, 111, 108, 32, 112, 97, 100, 100, 105, 110, 103, 32, 61, 32, 116, 114, 117, 101, 59, 32, 65, 108, 103, 111, 114, 105, 116, 104, 109, 32, 97, 108, 103, 111, 114, 105, 116, 104, 109, 32, 61, 32, 65, 108, 103, 111, 114, 105, 116, 104, 109, 58, 58, 107, 83, 111, 102, 116, 109, 97, 120, 93};
.global .align 1 .b8 __unnamed_544[364] = {118, 111, 105, 100, 32, 83, 111, 102, 116, 109, 97, 120, 87, 97, 114, 112, 73, 109, 112, 108, 40, 76, 79, 65, 68, 44, 32, 83, 84, 79, 82, 69, 44, 32, 115, 105, 103, 110, 101, 100, 32, 108, 111, 110, 103, 44, 32, 115, 105, 103, 110, 101, 100, 32, 108, 111, 110, 103, 41, 32, 91, 119, 105, 116, 104, 32, 76, 79, 65, 68, 32, 61, 32, 66, 114, 111, 97, 100, 99, 97, 115, 116, 83, 99, 97, 108, 101, 77, 97, 115, 107, 76, 111, 97, 100, 60, 102, 108, 111, 97, 116, 44, 32, 102, 108, 111, 97, 116, 44, 32, 95, 95, 110, 118, 95, 98, 111, 111, 108, 44, 32, 52, 85, 76, 44, 32, 115, 105, 103, 110, 101, 100, 32, 105, 110, 116, 62, 59, 32, 83, 84, 79, 82, 69, 32, 61, 32, 68, 105, 114, 101, 99, 116, 83, 116, 111, 114, 101, 60, 102, 108, 111, 97, 116, 44, 32, 102, 108, 111, 97, 116, 62, 59, 32, 67, 111, 109, 112, 117, 116, 101, 84, 121, 112, 101, 32, 61, 32, 102, 108, 111, 97, 116, 59, 32, 105, 110, 116, 32, 112, 97, 99, 107, 95, 115, 105, 122, 101, 32, 61, 32, 49, 59, 32, 105, 110, 116, 32, 99, 111, 108, 115, 95, 112, 101, 114, 95, 116, 104, 114, 101, 97, 100, 32, 61, 32, 49, 55, 59, 32, 105, 110, 116, 32, 116, 104, 114, 101, 97, 100, 95, 103, 114, 111, 117, 112, 95, 119, 105, 100, 116, 104, 32, 61, 32, 51, 50, 59, 32, 105, 110, 116, 32, 114, 111, 119, 115, 95, 112, 101, 114, 95, 97, 99, 99, 101, 115, 115, 32, 61, 32, 49, 59, 32, 95, 95, 110, 118, 95, 98, 111, 111, 108, 32, 112, 97, 100, 100, 105, 110, 103, 32, 61, 32, 102, 97, 108, 115, 101, 59, 32, 65, 108, 103, 111, 114, 105, 116, 104, 109, 32, 97, 108, 103, 111, 114, 105, 116, 104, 109, 32, 61, 32, 65, 108, 103, 111, 114, 105, 116, 104, 109, 58, 58, 107, 83, 111, 102, 116, 109, 97, 120, 93};
.global .align 1 .b8 __unnamed_545[363] = {118, 111, 105, 100, 32, 83, 111, 102, 116, 109, 97, 120, 87, 97, 114, 112, 73, 109, 112, 108, 40, 76, 79, 65, 68, 44, 32, 83, 84, 79, 82, 69, 44, 32, 115, 105, 103, 110, 101, 100, 32, 108, 111, 110, 103, 44, 32, 115, 105, 103, 110, 101, 100, 32, 108, 111, 110, 103, 41, 32, 91, 119, 105, 116, 104, 32, 76, 79, 65, 68, 32, 61, 32, 66, 114, 111, 97, 100, 99, 97, 115, 116, 83, 99, 97, 108, 101, 77, 97, 115, 107, 76, 111, 97, 100, 60, 102, 108, 111, 97, 116, 44, 32, 102, 108, 111, 97, 116, 44, 32, 95, 95, 110, 118, 95, 98, 111, 111, 108, 44, 32, 52, 85, 76, 44, 32, 115, 105, 103, 110, 101, 100, 32, 105, 110, 116, 62, 59, 32, 83, 84, 79, 82, 69, 32, 61, 32, 68, 105, 114, 101, 99, 116, 83, 116, 111, 114, 101, 60, 102, 108, 111, 97, 116, 44, 32, 102, 108, 111, 97, 116, 62, 59, 32, 67, 111, 109, 112, 117, 116, 101, 84, 121, 112, 101, 32, 61, 32, 102, 108, 111, 97, 116, 59, 32, 105, 110, 116, 32, 112, 97, 99, 107, 95, 115, 105, 122, 101, 32, 61, 32, 49, 59, 32, 105, 110, 116, 32, 99, 111, 108, 115, 95, 112, 101, 114, 95, 116, 104, 114, 101, 97, 100, 32, 61, 32, 49, 55, 59, 32, 105, 110, 116, 32, 116, 104, 114, 101, 97, 100, 95, 103, 114, 111, 117, 112, 95, 119, 105, 100, 116, 104, 32, 61, 32, 51, 50, 59, 32, 105, 110, 116, 32, 114, 111, 119, 115, 95, 112, 101, 114, 95, 97, 99, 99, 101, 115, 115, 32, 61, 32, 49, 59, 32, 95, 95, 110, 118, 95, 98, 111, 111, 108, 32, 112, 97, 100, 100, 105, 110, 103, 32, 61, 32, 116, 114, 117, 101, 59, 32, 65, 108, 103, 111, 114, 105, 116, 104, 109, 32, 97, 108, 103, 111, 114, 105, 116, 104, 109, 32, 61, 32, 65, 108, 103, 111, 114, 105, 116, 104, 109, 58, 58, 107, 83, 111, 102, 116, 109, 97, 120, 93};
.global .align 1 .b8 __unnamed_546[364] = {118, 111, 105, 100, 32, 83, 111, 102, 116, 109, 97, 120, 87, 97, 114, 112, 73, 109, 112, 108, 40, 76, 79, 65, 68, 44, 32, 83, 84, 79, 82, 69, 44, 32, 115, 105, 103, 110, 101, 100, 32, 108, 111, 110, 103, 44, 32, 115, 105, 103, 110, 101, 100, 32, 108, 111, 110, 103, 41, 32, 91, 119, 105, 116, 104, 32, 76, 79, 65, 68, 32, 61, 32, 66, 114, 111, 97, 100, 99, 97, 115, 116, 83, 99, 97, 108, 101, 77, 97, 115, 107, 76, 111, 97, 100, 60, 102, 108, 111, 97, 116, 44, 32, 102, 108, 111, 97, 116, 44, 32, 95, 95, 110, 118, 95, 98, 111, 111, 108, 44, 32, 52, 85, 76, 44, 32, 115, 105, 103, 110, 101, 100, 32, 105, 110, 116, 62, 59, 32, 83, 84, 79, 82, 69, 32, 61, 32, 68, 105, 114, 101, 99, 116, 83, 116, 111, 114, 101, 60, 102, 108, 111, 97, 116, 44, 32, 102, 108, 111, 97, 116, 62, 59, 32, 67, 111, 109, 112, 117, 116, 101, 84, 121, 112, 101, 32, 61, 32, 102, 108, 111, 97, 116, 59, 32, 105, 110, 116, 32, 112, 97, 99, 107, 95, 115, 105, 122, 101, 32, 61, 32, 49, 59, 32, 105, 110, 116, 32, 99, 111, 108, 115, 95, 112, 101, 114, 95, 116, 104, 114, 101, 97, 100, 32, 61, 32, 49, 56, 59, 32, 105, 110, 116, 32, 116, 104, 114, 101, 97, 100, 95, 103, 114, 111, 117, 112, 95, 119, 105, 100, 116, 104, 32, 61, 32, 51, 50, 59, 32, 105, 110, 116, 32, 114, 111, 119, 115, 95, 112, 101, 114, 95, 97, 99, 99, 101, 115, 115, 32, 61, 32, 49, 59, 32, 95, 95, 110, 118, 95, 98, 111, 111, 108, 32, 112, 97, 100, 100, 105, 110, 103, 32, 61, 32, 102, 97, 108, 115, 101, 59, 32, 65, 108, 103, 111, 114, 105, 116, 104, 109, 32, 97, 108, 103, 111, 114, 105, 116, 104, 109, 32, 61, 32, 65, 108, 103, 111, 114, 105, 116, 104, 109, 58, 58, 107, 83, 111, 102, 116, 109, 97, 120, 93};
.global .align 1 .b8 __unnamed_547[363] = {118, 111, 105, 100, 32, 83, 111, 102, 116, 109, 97, 120, 87, 97, 114, 112, 73, 109, 112, 108, 40, 76, 79, 65, 68, 44, 32, 83, 84, 79, 82, 69, 44, 32, 115, 105, 103, 110, 101, 100, 32, 108, 111, 110, 103, 44, 32, 115, 105, 103, 110, 101, 100, 32, 108, 111, 110, 103, 41, 32, 91, 119, 105, 116, 104, 32, 76, 79, 65, 68, 32, 61, 32, 66, 114, 111, 97, 100, 99, 97, 115, 116, 83, 99, 97, 108, 101, 77, 97, 115, 107, 76, 111, 97, 100, 60, 102, 108, 111, 97, 116, 44, 32, 102, 108, 111, 97, 116, 44, 32, 95, 95, 110, 118, 95, 98, 111, 111, 108, 44, 32, 52, 85, 76, 44, 32, 115, 105, 103, 110, 101, 100, 32, 105, 110, 116, 62, 59, 32, 83, 84, 79, 82, 69, 32, 61, 32, 68, 105, 114, 101, 99, 116, 83, 116, 111, 114, 101, 60, 102, 108, 111, 97, 116, 44, 32, 102, 108, 111, 97, 116, 62, 59, 32, 67, 111, 109, 112, 117, 116, 101, 84, 121, 112, 101, 32, 61, 32, 102, 108, 111, 97, 116, 59, 32, 105, 110, 116, 32, 112, 97, 99, 107, 95, 115, 105, 122, 101, 32, 61, 32, 49, 59, 32, 105, 110, 116, 32, 99, 111, 108, 115, 95, 112, 101, 114, 95, 116, 104, 114, 101, 97, 100, 32, 61, 32, 49, 56, 59, 32, 105, 110, 116, 32, 116, 104, 114, 101, 97, 100, 95, 103, 114, 111, 117, 112, 95, 119, 105, 100, 116, 104, 32, 61, 32, 51, 50, 59, 32, 105, 110, 116, 32, 114, 111, 119, 115, 95, 112, 101, 114, 95, 97, 99, 99, 101, 115, 115, 32, 61, 32, 49, 59, 32, 95, 95, 110, 118, 95, 98, 111, 111, 108, 32, 112, 97, 100, 100, 105, 110, 103, 32, 61, 32, 116, 114, 117, 101, 59, 32, 65, 108, 103, 111, 114, 105, 116, 104, 109, 32, 97, 108, 103, 111, 114, 105, 116, 104, 109, 32, 61, 32, 65, 108, 103, 111, 114, 105, 116, 104, 109, 58, 58, 107, 83, 111, 102, 116, 109, 97, 120, 93};
.global .align 1 .b8 __unnamed_548[364] = {118, 111, 105, 100, 32, 83, 111, 102, 116, 109, 97, 120, 87, 97, 114, 112, 73, 109, 112, 108, 40, 76, 79, 65, 68, 44, 32, 83, 84, 79, 82, 69, 44, 32, 115, 105, 103, 110, 101, 100, 32, 108, 111, 110, 103, 44, 32, 115, 105, 103, 110, 101, 100, 32, 108, 111, 110, 103, 41, 32, 91, 119, 105, 116, 104, 32, 76, 79, 65, 68, 32, 61, 32, 66, 114, 111, 97, 100, 99, 97, 115, 116, 83, 99, 97, 108, 101, 77, 97, 115, 107, 76, 111, 97, 100, 60, 102, 108, 111, 97, 116, 44, 32, 102, 108, 111, 97, 116, 44, 32, 95, 95, 110, 118, 95, 98, 111, 111, 108, 44, 32, 52, 85, 76, 44, 32, 115, 105, 103, 110, 101, 100, 32, 105, 110, 116, 62, 59, 32, 83, 84, 79, 82, 69, 32, 61, 32, 68, 105, 114, 101, 99, 116, 83, 116, 111, 114, 101, 60, 102, 108, 111, 97, 116, 44, 32, 102, 108, 111, 97, 116, 62, 59, 32, 67, 111, 109, 112, 117, 116, 101, 84, 121, 112, 101, 32, 61, 32, 102, 108, 111, 97, 116, 59, 32, 105, 110, 116, 32, 112, 97, 99, 107, 95, 115, 105, 122, 101, 32, 61, 32, 49, 59, 32, 105, 110, 116, 32, 99, 111, 108, 115, 95, 112, 101, 114, 95, 116, 104, 114, 101, 97, 100, 32, 61, 32, 49, 57, 59, 32, 105, 110, 116, 32, 116, 104, 114, 101, 97, 100, 95, 103, 114, 111, 117, 112, 95, 119, 105, 100, 116, 104, 32, 61, 32, 51, 50, 59, 32, 105, 110, 116, 32, 114, 111, 119, 115, 95, 112, 101, 114, 95, 97, 99, 99, 101, 115, 115, 32, 61, 32, 49, 59, 32, 95, 95, 110, 118, 95, 98, 111, 111, 108, 32, 112, 97, 100, 100, 105, 110, 103, 32, 61, 32, 102, 97, 108, 115, 101, 59, 32, 65, 108, 103, 111, 114, 105, 116, 104, 109, 32, 97, 108, 103, 111, 114, 105, 116, 104, 109, 32, 61, 32, 65, 108, 103, 111, 114, 105, 116, 104, 109, 58, 58, 107, 83, 111, 102, 116, 109, 97, 120, 93};
.global .align 1 .b8 __unnamed_549[363] = {118, 111, 105, 100, 32, 83, 111, 102, 116, 109, 97, 120, 87, 97, 114, 112, 73, 109, 112, 108, 40, 76, 79, 65, 68, 44, 32, 83, 84, 79, 82, 69, 44, 32, 115, 105, 103, 110, 101, 100, 32, 108, 111, 110, 103, 44, 32, 115, 105, 103, 110, 101, 100, 32, 108, 111, 110, 103, 41, 32, 91, 119, 105, 116, 104, 32, 76, 79, 65, 68, 32, 61, 32, 66, 114, 111, 97, 100, 99, 97, 115, 116, 83, 99, 97, 108, 101, 77, 97, 115, 107, 76, 111, 97, 100, 60, 102, 108, 111, 97, 116, 44, 32, 102, 108, 111, 97, 116, 44, 32, 95, 95, 110, 118, 95, 98, 111, 111, 108, 44, 32, 52, 85, 76, 44, 32, 115, 105, 103, 110, 101, 100, 32, 105, 110, 116, 62, 59, 32, 83, 84, 79, 82, 69, 32, 61, 32, 68, 105, 114, 101, 99, 116, 83, 116, 111, 114, 101, 60, 102, 108, 111, 97, 116, 44, 32, 102, 108, 111, 97, 116, 62, 59, 32, 67, 111, 109, 112, 117, 116, 101, 84, 121, 112, 101, 32, 61, 32, 102, 108, 111, 97, 116, 59, 32, 105, 110, 116, 32, 112, 97, 99, 107, 95, 115, 105, 122, 101, 32, 61, 32, 49, 59, 32, 105, 110, 116, 32, 99, 111, 108, 115, 95, 112, 101, 114, 95, 116, 104, 114, 101, 97, 100, 32, 61, 32, 49, 57, 59, 32, 105, 110, 116, 32, 116, 104, 114, 101, 97, 100, 95, 103, 114, 111, 117, 112, 95, 119, 105, 100, 116, 104, 32, 61, 32, 51, 50, 59, 32, 105, 110, 116, 32, 114, 111, 119, 115, 95, 112, 101, 114, 95, 97, 99, 99, 101, 115, 115, 32, 61, 32, 49, 59, 32, 95, 95, 110, 118, 95, 98, 111, 111, 108, 32, 112, 97, 100, 100, 105, 110, 103, 32, 61, 32, 116, 114, 117, 101, 59, 32, 65, 108, 103, 111, 114, 105, 116, 104, 109, 32, 97, 108, 103, 111, 114, 105, 116, 104, 109, 32, 61, 32, 65, 108, 103, 111, 114, 105, 116, 104, 109, 58, 58, 107, 83, 111, 102, 116, 109, 97, 120, 93};
.global .align 1 .b8 __unnamed_550[364] = {118, 111, 105, 100, 32, 83, 111, 102, 116, 109, 97, 120, 87, 97, 114, 112, 73, 109, 112, 108, 40, 76, 79, 65, 68, 44, 32, 83, 84, 79, 82, 69, 44, 32, 115, 105, 103, 110, 101, 100, 32, 108, 111, 110, 103, 44, 32, 115, 105, 103, 110, 101, 100, 32, 108, 111, 110, 103, 41, 32, 91, 119, 105, 116, 104, 32, 76, 79, 65, 68, 32, 61, 32, 66, 114, 111, 97, 100, 99, 97, 115, 116, 83, 99, 97, 108, 101, 77, 97, 115, 107, 76, 111, 97, 100, 60, 102, 108, 111, 97, 116, 44, 32, 102, 108, 111, 97, 116, 44, 32, 95, 95, 110, 118, 95, 98, 111, 111, 108, 44, 32, 52, 85, 76, 44, 32, 115, 105, 103, 110, 101, 100, 32, 105, 110, 116, 62, 59, 32, 83, 84, 79, 82, 69, 32, 61, 32, 68, 105, 114, 101, 99, 116, 83, 116, 111, 114, 101, 60, 102, 108, 111, 97, 116, 44, 32, 102, 108, 111, 97, 116, 62, 59, 32, 67, 111, 109, 112, 117, 116, 101, 84, 121, 112, 101, 32, 61, 32, 102, 108, 111, 97, 116, 59, 32, 105, 110, 116, 32, 112, 97, 99, 107, 95, 115, 105, 122, 101, 32, 61, 32, 49, 59, 32, 105, 110, 116, 32, 99, 111, 108, 115, 95, 112, 101, 114, 95, 116, 104, 114, 101, 97, 100, 32, 61, 32, 50, 48, 59, 32, 105, 110, 116, 32, 116, 104, 114, 101, 97, 100, 95, 103, 114, 111, 117, 112, 95, 119, 105, 100, 116, 104, 32, 61, 32, 51, 50, 59, 32, 105, 110, 116, 32, 114, 111, 119, 115, 95, 112, 101, 114, 95, 97, 99, 99, 101, 115, 115, 32, 61, 32, 49, 59, 32, 95, 95, 110, 118, 95, 98, 111, 111, 108, 32, 112, 97, 100, 100, 105, 110, 103, 32, 61, 32, 102, 97, 108, 115, 101, 59, 32, 65, 108, 103, 111, 114, 105, 116, 104, 109, 32, 97, 108, 103, 111, 114, 105, 116, 104, 109, 32, 61, 32, 65, 108, 103, 111, 114, 105, 116, 104, 109, 58, 58, 107, 83, 111, 102, 116, 109, 97, 120, 93};
.global .align 1 .b8 __unnamed_551[363] = {118, 111, 105, 100, 32, 83, 111, 102, 116, 109, 97, 120, 87, 97, 114, 112, 73, 109, 112, 108, 40, 76, 79, 65, 68, 44, 32, 83, 84, 79, 82, 69, 44, 32, 115, 105, 103, 110, 101, 100, 32, 108, 111, 110, 103, 44, 32, 115, 105, 103, 110, 101, 100, 32, 108, 111, 110, 103, 41, 32, 91, 119, 105, 116, 104, 32, 76, 79, 65, 68, 32, 61, 32, 66, 114, 111, 97, 100, 99, 97, 115, 116, 83, 99, 97, 108, 101, 77, 97, 115, 107, 76, 111, 97, 100, 60, 102, 108, 111, 97, 116, 44, 32, 102, 108, 111, 97, 116, 44, 32, 95, 95, 110, 118, 95, 98, 111, 111, 108, 44, 32, 52, 85, 76, 44, 32, 115, 105, 103, 110, 101, 100, 32, 105, 110, 116, 62, 59, 32, 83, 84, 79, 82, 69, 32, 61, 32, 68, 105, 114, 101, 99, 116, 83, 116, 111, 114, 101, 60, 102, 108, 111, 97, 116, 44, 32, 102, 108, 111, 97, 116, 62, 59, 32, 67, 111, 109, 112, 117, 116, 101, 84, 121, 112, 101, 32, 61, 32, 102, 108, 111, 97, 116, 59, 32, 105, 110, 116, 32, 112, 97, 99, 107, 95, 115, 105, 122, 101, 32, 61, 32, 49, 59, 32, 105, 110, 116, 32, 99, 111, 108, 115, 95, 112, 101, 114, 95, 116, 104, 114, 101, 97, 100, 32, 61, 32, 50, 48, 59, 32, 105, 110, 116, 32, 116, 104, 114, 101, 97, 100, 95, 103, 114, 111, 117, 112, 95, 119, 105, 100, 116, 104, 32, 61, 32, 51, 50, 59, 32, 105, 110, 116, 32, 114, 111, 119, 115, 95, 112, 101, 114, 95, 97, 99, 99, 101, 115, 115, 32, 61, 32, 49, 59, 32, 95, 95, 110, 118, 95, 98, 111, 111, 108, 32, 112, 97, 100, 100, 105, 110, 103, 32, 61, 32, 116, 114, 117, 101, 59, 32, 65, 108, 103, 111, 114, 105, 116, 104, 109, 32, 97, 108, 103, 111, 114, 105, 116, 104, 109, 32, 61, 32, 65, 108, 103, 111, 114, 105, 116, 104, 109, 58, 58, 107, 83, 111, 102, 116, 109, 97, 120, 93};
.global .align 1 .b8 __unnamed_552[364] = {118, 111, 105, 100, 32, 83, 111, 102, 116, 109, 97, 120, 87, 97, 114, 112, 73, 109, 112, 108, 40, 76, 79, 65, 68, 44, 32, 83, 84, 79, 82, 69, 44, 32, 115, 105, 103, 110, 101, 100, 32, 108, 111, 110, 103, 44, 32, 115, 105, 103, 110, 101, 100, 32, 108, 111, 110, 103, 41, 32, 91, 119, 105, 116, 104, 32, 76, 79, 65, 68, 32, 61, 32, 66, 114, 111, 97, 100, 99, 97, 115, 116, 83, 99, 97, 108, 101, 77, 97, 115, 107, 76, 111, 97, 100, 60, 102, 108, 111, 97, 116, 44, 32, 102, 108, 111, 97, 116, 44, 32, 95, 95, 110, 118, 95, 98, 111, 111, 108, 44, 32, 52, 85, 76, 44, 32, 115, 105, 103, 110, 101, 100, 32, 105, 110, 116, 62, 59, 32, 83, 84, 79, 82, 69, 32, 61, 32, 68, 105, 114, 101, 99, 116, 83, 116, 111, 114, 101, 60, 102, 108, 111, 97, 116, 44, 32, 102, 108, 111, 97, 116, 62, 59, 32, 67, 111, 109, 112, 117, 116, 101, 84, 121, 112, 101, 32, 61, 32, 102, 108, 111, 97, 116, 59, 32, 105, 110, 116, 32, 112, 97, 99, 107, 95, 115, 105, 122, 101, 32, 61, 32, 49, 59, 32, 105, 110, 116, 32, 99, 111, 108, 115, 95, 112, 101, 114, 95, 116, 104, 114, 101, 97, 100, 32, 61, 32, 50, 49, 59, 32, 105, 110, 116, 32, 116, 104, 114, 101, 97, 100, 95, 103, 114, 111, 117, 112, 95, 119, 105, 100, 116, 104, 32, 61, 32, 51, 50, 59, 32, 105, 110, 116, 32, 114, 111, 119, 115, 95, 112, 101, 114, 95, 97, 99, 99, 101, 115, 115, 32, 61, 32, 49, 59, 32, 95, 95, 110, 118, 95, 98, 111, 111, 108, 32, 112, 97, 100, 100, 105, 110, 103, 32, 61, 32, 102, 97, 108, 115, 101, 59, 32, 65, 108, 103, 111, 114, 105, 116, 104, 109, 32, 97, 108, 103, 111, 114, 105, 116, 104, 109, 32, 61, 32, 65, 108, 103, 111, 114, 105, 116, 104, 109, 58, 58, 107, 83, 111, 102, 116, 109, 97, 120, 93};
.global .align 1 .b8 __unnamed_553[363] = {118, 111, 105, 100, 32, 83, 111, 102, 116, 109, 97, 120, 87, 97, 114, 112, 73, 109, 112, 108, 40, 76, 79, 65, 68, 44, 32, 83, 84, 79, 82, 69, 44, 32, 115, 105, 103, 110, 101, 100, 32, 108, 111, 110, 103, 44, 32, 115, 105, 103, 110, 101, 100, 32, 108, 111, 110, 103, 41, 32, 91, 119, 105, 116, 104, 32, 76, 79, 65, 68, 32, 61, 32, 66, 114, 111, 97, 100, 99, 97, 115, 116, 83, 99, 97, 108, 101, 77, 97, 115, 107, 76, 111, 97, 100, 60, 102, 108, 111, 97, 116, 44, 32, 102, 108, 111, 97, 116, 44, 32, 95, 95, 110, 118, 95, 98, 111, 111, 108, 44, 32, 52, 85, 76, 44, 32, 115, 105, 103, 110, 101, 100, 32, 105, 110, 116, 62, 59, 32, 83, 84, 79, 82, 69, 32, 61, 32, 68, 105, 114, 101, 99, 116, 83, 116, 111, 114, 101, 60, 102, 108, 111, 97, 116, 44, 32, 102, 108, 111, 97, 116, 62, 59, 32, 67, 111, 109, 112, 117, 116, 101, 84, 121, 112, 101, 32, 61, 32, 102, 108, 111, 97, 116, 59, 32, 105, 110, 116, 32, 112, 97, 99, 107, 95, 115, 105, 122, 101, 32, 61, 32, 49, 59, 32, 105, 110, 116, 32, 99, 111, 108, 115, 95, 112, 101, 114, 95, 116, 104, 114, 101, 97, 100, 32, 61, 32, 50, 49, 59, 32, 105, 110, 116, 32, 116, 104, 114, 101, 97, 100, 95, 103, 114, 111, 117, 112, 95, 119, 105, 100, 116, 104, 32, 61, 32, 51, 50, 59, 32, 105, 110, 116, 32, 114, 111, 119, 115, 95, 112, 101, 114, 95, 97, 99, 99, 101, 115, 115, 32, 61, 32, 49, 59, 32, 95, 95, 110, 118, 95, 98, 111, 111, 108, 32, 112, 97, 100, 100, 105, 110, 103, 32, 61, 32, 116, 114, 117, 101, 59, 32, 65, 108, 103, 111, 114, 105, 116, 104, 109, 32, 97, 108, 103, 111, 114, 105, 116, 104, 109, 32, 61, 32, 65, 108, 103, 111, 114, 105, 116, 104, 109, 58, 58, 107, 83, 111, 102, 116, 109, 97, 120, 93};
.global .align 1 .b8 __unnamed_554[364] = {118, 111, 105, 100, 32, 83, 111, 102, 116, 109, 97, 120, 87, 97, 114, 112, 73, 109, 112, 108, 40, 76, 79, 65, 68, 44, 32, 83, 84, 79, 82, 69, 44, 32, 115, 105, 103, 110, 101, 100, 32, 108, 111, 110, 103, 44, 32, 115, 105, 103, 110, 101, 100, 32, 108, 111, 110, 103, 41, 32, 91, 119, 105, 116, 104, 32, 76, 79, 65, 68, 32, 61, 32, 66, 114, 111, 97, 100, 99, 97, 115, 116, 83, 99, 97, 108, 101, 77, 97, 115, 107, 76, 111, 97, 100, 60, 102, 108, 111, 97, 116, 44, 32, 102, 108, 111, 97, 116, 44, 32, 95, 95, 110, 118, 95, 98, 111, 111, 108, 44, 32, 52, 85, 76, 44, 32, 115, 105, 103, 110, 101, 100, 32, 105, 110, 116, 62, 59, 32, 83, 84, 79, 82, 69, 32, 61, 32, 68, 105, 114, 101, 99, 116, 83, 116, 111, 114, 101, 60, 102, 108, 111, 97, 116, 44, 32, 102, 108, 111, 97, 116, 62, 59, 32, 67, 111, 109, 112, 117, 116, 101, 84, 121, 112, 101, 32, 61, 32, 102, 108, 111, 97, 116, 59, 32, 105, 110, 116, 32, 112, 97, 99, 107, 95, 115, 105, 122, 101, 32, 61, 32, 49, 59, 32, 105, 110, 116, 32, 99, 111, 108, 115, 95, 112, 101, 114, 95, 116, 104, 114, 101, 97, 100, 32, 61, 32, 50, 50, 59, 32, 105, 110, 116, 32, 116, 104, 114, 101, 97, 100, 95, 103, 114, 111, 117, 112, 95, 119, 105, 100, 116, 104, 32, 61, 32, 51, 50, 59, 32, 105, 110, 116, 32, 114, 111, 119, 115, 95, 112, 101, 114, 95, 97, 99, 99, 101, 115, 115, 32, 61, 32, 49, 59, 32, 95, 95, 110, 118, 95, 98, 111, 111, 108, 32, 112, 97, 100, 100, 105, 110, 103, 32, 61, 32, 102, 97, 108, 115, 101, 59, 32, 65, 108, 103, 111, 114, 105, 116, 104, 109, 32, 97, 108, 103, 111, 114, 105, 116, 104, 109, 32, 61, 32, 65, 108, 103, 111, 114, 105, 116, 104, 109, 58, 58, 107, 83, 111, 102, 116, 109, 97, 120, 93};
.global .align 1 .b8 __unnamed_555[363] = {118, 111, 105, 100, 32, 83, 111, 102, 116, 109, 97, 120, 87, 97, 114, 112, 73, 109, 112, 108, 40, 76, 79, 65, 68, 44, 32, 83, 84, 79, 82, 69, 44, 32, 115, 105, 103, 110, 101, 100, 32, 108, 111, 110, 103, 44, 32, 115, 105, 103, 110, 101, 100, 32, 108, 111, 110, 103, 41, 32, 91, 119, 105, 116, 104, 32, 76, 79, 65, 68, 32, 61, 32, 66, 114, 111, 97, 100, 99, 97, 115, 116, 83, 99, 97, 108, 101, 77, 97, 115, 107, 76, 111, 97, 100, 60, 102, 108, 111, 97, 116, 44, 32, 102, 108, 111, 97, 116, 44, 32, 95, 95, 110, 118, 95, 98, 111, 111, 108, 44, 32, 52, 85, 76, 44, 32, 115, 105, 103, 110, 101, 100, 32, 105, 110, 116, 62, 59, 32, 83, 84, 79, 82, 69, 32, 61, 32, 68, 105, 114, 101, 99, 116, 83, 116, 111, 114, 101, 60, 102, 108, 111, 97, 116, 44, 32, 102, 108, 111, 97, 116, 62, 59, 32, 67, 111, 109, 112, 117, 116, 101, 84, 121, 112, 101, 32, 61, 32, 102, 108, 111, 97, 116, 59, 32, 105, 110, 116, 32, 112, 97, 99, 107, 95, 115, 105, 122, 101, 32, 61, 32, 49, 59, 32, 105, 110, 116, 32, 99, 111, 108, 115, 95, 112, 101, 114, 95, 116, 104, 114, 101, 97, 100, 32, 61, 32, 50, 50, 59, 32, 105, 110, 116, 32, 116, 104, 114, 101, 97, 100, 95, 103, 114, 111, 117, 112, 95, 119, 105, 100, 116, 104, 32, 61, 32, 51, 50, 59, 32, 105, 110, 116, 32, 114, 111, 119, 115, 95, 112, 101, 114, 95, 97, 99, 99, 101, 115, 115, 32, 61, 32, 49, 59, 32, 95, 95, 110, 118, 95, 98, 111, 111, 108, 32, 112, 97, 100, 100, 105, 110, 103, 32, 61, 32, 116, 114, 117, 101, 59, 32, 65, 108, 103, 111, 114, 105, 116, 104, 109, 32, 97, 108, 103, 111, 114, 105, 116, 104, 109, 32, 61, 32, 65, 108, 103, 111, 114, 105, 116, 104, 109, 58, 58, 107, 83, 111, 102, 116, 109, 97, 120, 93};
.global .align 1 .b8 __unnamed_556[364] = {118, 111, 105, 100, 32, 83, 111, 102, 116, 109, 97, 120, 87, 97, 114, 112, 73, 109, 112, 108, 40, 76, 79, 65, 68, 44, 32, 83, 84, 79, 82, 69, 44, 32, 115, 105, 103, 110, 101, 100, 32, 108, 111, 110, 103, 44, 32, 115, 105, 103, 110, 101, 100, 32, 108, 111, 110, 103, 41, 32, 91, 119, 105, 116, 104, 32, 76, 79, 65, 68, 32, 61, 32, 66, 114, 111, 97, 100, 99, 97, 115, 116, 83, 99, 97, 108, 101, 77, 97, 115, 107, 76, 111, 97, 100, 60, 102, 108, 111, 97, 116, 44, 32, 102, 108, 111, 97, 116, 44, 32, 95, 95, 110, 118, 95, 98, 111, 111, 108, 44, 32, 52, 85, 76, 44, 32, 115, 105, 103, 110, 101, 100, 32, 105, 110, 116, 62, 59, 32, 83, 84, 79, 82, 69, 32, 61, 32, 68, 105, 114, 101, 99, 116, 83, 116, 111, 114, 101, 60, 102, 108, 111, 97, 116, 44, 32, 102, 108, 111, 97, 116, 62, 59, 32, 67, 111, 109, 112, 117, 116, 101, 84, 121, 112, 101, 32, 61, 32, 102, 108, 111, 97, 116, 59, 32, 105, 110, 116, 32, 112, 97, 99, 107, 95, 115, 105, 122, 101, 32, 61, 32, 49, 59, 32, 105, 110, 116, 32, 99, 111, 108, 115, 95, 112, 101, 114, 95, 116, 104, 114, 101, 97, 100, 32, 61, 32, 50, 51, 59, 32, 105, 110, 116, 32, 116, 104, 114, 101, 97, 100, 95, 103, 114, 111, 117, 112, 95, 119, 105, 100, 116, 104, 32, 61, 32, 51, 50, 59, 32, 105, 110, 116, 32, 114, 111, 119, 115, 95, 112, 101, 114, 95, 97, 99, 99, 101, 115, 115, 32, 61, 32, 49, 59, 32, 95, 95, 110, 118, 95, 98, 111, 111, 108, 32, 112, 97, 100, 100, 105, 110, 103, 32, 61, 32, 102, 97, 108, 115, 101, 59, 32, 65, 108, 103, 111, 114, 105, 116, 104, 109, 32, 97, 108, 103, 111, 114, 105, 116, 104, 109, 32, 61, 32, 65, 108, 103, 111, 114, 105, 116, 104, 109, 58, 58, 107, 83, 111, 102, 116, 109, 97, 120, 93};
.global .align 1 .b8 __unnamed_557[363] = {118, 111, 105, 100, 32, 83, 111, 102, 116, 109, 97, 120, 87, 97, 114, 112, 73, 109, 112, 108, 40, 76, 79, 65, 68, 44, 32, 83, 84, 79, 82, 69, 44, 32, 115, 105, 103, 110, 101, 100, 32, 108, 111, 110, 103, 44, 32, 115, 105, 103, 110, 101, 100, 32, 108, 111, 110, 103, 41, 32, 91, 119, 105, 116, 104, 32, 76, 79, 65, 68, 32, 61, 32, 66, 114, 111, 97, 100, 99, 97, 115, 116, 83, 99, 97, 108, 101, 77, 97, 115, 107, 76, 111, 97, 100, 60, 102, 108, 111, 97, 116, 44, 32, 102, 108, 111, 97, 116, 44, 32, 95, 95, 110, 118, 95, 98, 111, 111, 108, 44, 32, 52, 85, 76, 44, 32, 115, 105, 103, 110, 101, 100, 32, 105, 110, 116, 62, 59, 32, 83, 84, 79, 82, 69, 32, 61, 32, 68, 105, 114, 101, 99, 116, 83, 116, 111, 114, 101, 60, 102, 108, 111, 97, 116, 44, 32, 102, 108, 111, 97, 116, 62, 59, 32, 67, 111, 109, 112, 117, 116, 101, 84, 121, 112, 101, 32, 61, 32, 102, 108, 111, 97, 116, 59, 32, 105, 110, 116, 32, 112, 97, 99, 107, 95, 115, 105, 122, 101, 32, 61, 32, 49, 59, 32, 105, 110, 116, 32, 99, 111, 108, 115, 95, 112, 101, 114, 95, 116, 104, 114, 101, 97, 100, 32, 61, 32, 50, 51, 59, 32, 105, 110, 116, 32, 116, 104, 114, 101, 97, 100, 95, 103, 114, 111, 117, 112, 95, 119, 105, 100, 116, 104, 32, 61, 32, 51, 50, 59, 32, 105, 110, 116, 32, 114, 111, 119, 115, 95, 112, 101, 114, 95, 97, 99, 99, 101, 115, 115, 32, 61, 32, 49, 59, 32, 95, 95, 110, 118, 95, 98, 111, 111, 108, 32, 112, 97, 100, 100, 105, 110, 103, 32, 61, 32, 116, 114, 117, 101, 59, 32, 65, 108, 103, 111, 114, 105, 116, 104, 109, 32, 97, 108, 103, 111, 114, 105, 116, 104, 109, 32, 61, 32, 65, 108, 103, 111, 114, 105, 116, 104, 109, 58, 58, 107, 83, 111, 102, 116, 109, 97, 120, 93};
.global .align 1 .b8 __unnamed_558[364] = {118, 111, 105, 100, 32, 83, 111, 102, 116, 109, 97, 120, 87, 97, 114, 112, 73, 109, 112, 108, 40, 76, 79, 65, 68, 44, 32, 83, 84, 79, 82, 69, 44, 32, 115, 105, 103, 110, 101, 100, 32, 108, 111, 110, 103, 44, 32, 115, 105, 103, 110, 101, 100, 32, 108, 111, 110, 103, 41, 32, 91, 119, 105, 116, 104, 32, 76, 79, 65, 68, 32, 61, 32, 66, 114, 111, 97, 100, 99, 97, 115, 116, 83, 99, 97, 108, 101, 77, 97, 115, 107, 76, 111, 97, 100, 60, 102, 108, 111, 97, 116, 44, 32, 102, 108, 111, 97, 116, 44, 32, 95, 95, 110, 118, 95, 98, 111, 111, 108, 44, 32, 52, 85, 76, 44, 32, 115, 105, 103, 110, 101, 100, 32, 105, 110, 116, 62, 59, 32, 83, 84, 79, 82, 69, 32, 61, 32, 68, 105, 114, 101, 99, 116, 83, 116, 111, 114, 101, 60, 102, 108, 111, 97, 116, 44, 32, 102, 108, 111, 97, 116, 62, 59, 32, 67, 111, 109, 112, 117, 116, 101, 84, 121, 112, 101, 32, 61, 32, 102, 108, 111, 97, 116, 59, 32, 105, 110, 116, 32, 112, 97, 99, 107, 95, 115, 105, 122, 101, 32, 61, 32, 49, 59, 32, 105, 110, 116, 32, 99, 111, 108, 115, 95, 112, 101, 114, 95, 116, 104, 114, 101, 97, 100, 32, 61, 32, 50, 52, 59, 32, 105, 110, 116, 32, 116, 104, 114, 101, 97, 100, 95, 103, 114, 111, 117, 112, 95, 119, 105, 100, 116, 104, 32, 61, 32, 51, 50, 59, 32, 105, 110, 116, 32, 114, 111, 119, 115, 95, 112, 101, 114, 95, 97, 99, 99, 101, 115, 115, 32, 61, 32, 49, 59, 32, 95, 95, 110, 118, 95, 98, 111, 111, 108, 32, 112, 97, 100, 100, 105, 110, 103, 32, 61, 32, 102, 97, 108, 115, 101, 59, 32, 65, 108, 103, 111, 114, 105, 116, 104, 109, 32, 97, 108, 103, 111, 114, 105, 116, 104, 109, 32, 61, 32, 65, 108, 103, 111, 114, 105, 116, 104, 109, 58, 58, 107, 83, 111, 102, 116, 109, 97, 120, 93};
.global .align 1 .b8 __unnamed_559[363] = {118, 111, 105, 100, 32, 83, 111, 102, 116, 109, 97, 120, 87, 97, 114, 112, 73, 109, 112, 108, 40, 76, 79, 65, 68, 44, 32, 83, 84, 79, 82, 69, 44, 32, 115, 105, 103, 110, 101, 100, 32, 108, 111, 110, 103, 44, 32, 115, 105, 103, 110, 101, 100, 32, 108, 111, 110, 103, 41, 32, 91, 119, 105, 116, 104, 32, 76, 79, 65, 68, 32, 61, 32, 66, 114, 111, 97, 100, 99, 97, 115, 116, 83, 99, 97, 108, 101, 77, 97, 115, 107, 76, 111, 97, 100, 60, 102, 108, 111, 97, 116, 44, 32, 102, 108, 111, 97, 116, 44, 32, 95, 95, 110, 118, 95, 98, 111, 111, 108, 44, 32, 52, 85, 76, 44, 32, 115, 105, 103, 110, 101, 100, 32, 105, 110, 116, 62, 59, 32, 83, 84, 79, 82, 69, 32, 61, 32, 68, 105, 114, 101, 99, 116, 83, 116, 111, 114, 101, 60, 102, 108, 111, 97, 116, 44, 32, 102, 108, 111, 97, 116, 62, 59, 32, 67, 111, 109, 112, 117, 116, 101, 84, 121, 112, 101, 32, 61, 32, 102, 108, 111, 97, 116, 59, 32, 105, 110, 116, 32, 112, 97, 99, 107, 95, 115, 105, 122, 101, 32, 61, 32, 49, 59, 32, 105, 110, 116, 32, 99, 111, 108, 115, 95, 112, 101, 114, 95, 116, 104, 114, 101, 97, 100, 32, 61, 32, 50, 52, 59, 32, 105, 110, 116, 32, 116, 104, 114, 101, 97, 100, 95, 103, 114, 111, 117, 112, 95, 119, 105, 100, 116, 104, 32, 61, 32, 51, 50, 59, 32, 105, 110, 116, 32, 114, 111, 119, 115, 95, 112, 101, 114, 95, 97, 99, 99, 101, 115, 115, 32, 61, 32, 49, 59, 32, 95, 95, 110, 118, 95, 98, 111, 111, 108, 32, 112, 97, 100, 100, 105, 110, 103, 32, 61, 32, 116, 114, 117, 101, 59, 32, 65, 108, 103, 111, 114, 105, 116, 104, 109, 32, 97, 108, 103, 111, 114, 105, 116, 104, 109, 32, 61, 32, 65, 108, 103, 111, 114, 105, 116, 104, 109, 58, 58, 107, 83, 111, 102, 116, 109, 97, 120, 93};
.global .align 1 .b8 __unnamed_560[364] = {118, 111, 105, 100, 32, 83, 111, 102, 116, 109, 97, 120, 87, 97, 114, 112, 73, 109, 112, 108, 40, 76, 79, 65, 68, 44, 32, 83, 84, 79, 82, 69, 44, 32, 115, 105, 103, 110, 101, 100, 32, 108, 111, 110, 103, 44, 32, 115, 105, 103, 110, 101, 100, 32, 108, 111, 110, 103, 41, 32, 91, 119, 105, 116, 104, 32, 76, 79, 65, 68, 32, 61, 32, 66, 114, 111, 97, 100, 99, 97, 115, 116, 83, 99, 97, 108, 101, 77, 97, 115, 107, 76, 111, 97, 100, 60, 102, 108, 111, 97, 116, 44, 32, 102, 108, 111, 97, 116, 44, 32, 95, 95, 110, 118, 95, 98, 111, 111, 108, 44, 32, 52, 85, 76, 44, 32, 115, 105, 103, 110, 101, 100, 32, 105, 110, 116, 62, 59, 32, 83, 84, 79, 82, 69, 32, 61, 32, 68, 105, 114, 101, 99, 116, 83, 116, 111, 114, 101, 60, 102, 108, 111, 97, 116, 44, 32, 102, 108, 111, 97, 116, 62, 59, 32, 67, 111, 109, 112, 117, 116, 101, 84, 121, 112, 101, 32, 61, 32, 102, 108, 111, 97, 116, 59, 32, 105, 110, 116, 32, 112, 97, 99, 107, 95, 115, 105, 122, 101, 32, 61, 32, 49, 59, 32, 105, 110, 116, 32, 99, 111, 108, 115, 95, 112, 101, 114, 95, 116, 104, 114, 101, 97, 100, 32, 61, 32, 50, 53, 59, 32, 105, 110, 116, 32, 116, 104, 114, 101, 97, 100, 95, 103, 114, 111, 117, 112, 95, 119, 105, 100, 116, 104, 32, 61, 32, 51, 50, 59, 32, 105, 110, 116, 32, 114, 111, 119, 115, 95, 112, 101, 114, 95, 97, 99, 99, 101, 115, 115, 32, 61, 32, 49, 59, 32, 95, 95, 110, 118, 95, 98, 111, 111, 108, 32, 112, 97, 100, 100, 105, 110, 103, 32, 61, 32, 102, 97, 108, 115, 101, 59, 32, 65, 108, 103, 111, 114, 105, 116, 104, 109, 32, 97, 108, 103, 111, 114, 105, 116, 104, 109, 32, 61, 32, 65, 108, 103, 111, 114, 105, 116, 104, 109, 58, 58, 107, 83, 111, 102, 116, 109, 97, 120, 93};
.global .align 1 .b8 __unnamed_561[363] = {118, 111, 105, 100, 32, 83, 111, 102, 116, 109, 97, 120, 87, 97, 114, 112, 73, 109, 112, 108, 40, 76, 79, 65, 68, 44, 32, 83, 84, 79, 82, 69, 44, 32, 115, 105, 103, 110, 101, 100, 32, 108, 111, 110, 103, 44, 32, 115, 105, 103, 110, 101, 100, 32, 108, 111, 110, 103, 41, 32, 91, 119, 105, 116, 104, 32, 76, 79, 65, 68, 32, 61, 32, 66, 114, 111, 97, 100, 99, 97, 115, 116, 83, 99, 97, 108, 101, 77, 97, 115, 107, 76, 111, 97, 100, 60, 102, 108, 111, 97, 116, 44, 32, 102, 108, 111, 97, 116, 44, 32, 95, 95, 110, 118, 95, 98, 111, 111, 108, 44, 32, 52, 85, 76, 44, 32, 115, 105, 103, 110, 101, 100, 32, 105, 110, 116, 62, 59, 32, 83, 84, 79, 82, 69, 32, 61, 32, 68, 105, 114, 101, 99, 116, 83, 116, 111, 114, 101, 60, 102, 108, 111, 97, 116, 44, 32, 102, 108, 111, 97, 116, 62, 59, 32, 67, 111, 109, 112, 117, 116, 101, 84, 121, 112, 101, 32, 61, 32, 102, 108, 111, 97, 116, 59, 32, 105, 110, 116, 32, 112, 97, 99, 107, 95, 115, 105, 122, 101, 32, 61, 32, 49, 59, 32, 105, 110, 116, 32, 99, 111, 108, 115, 95, 112, 101, 114, 95, 116, 104, 114, 101, 97, 100, 32, 61, 32, 50, 53, 59, 32, 105, 110, 116, 32, 116, 104, 114, 101, 97, 100, 95, 103, 114, 111, 117, 112, 95, 119, 105, 100, 116, 104, 32, 61, 32, 51, 50, 59, 32, 105, 110, 116, 32, 114, 111, 119, 115, 95, 112, 101, 114, 95, 97, 99, 99, 101, 115, 115, 32, 61, 32, 49, 59, 32, 95, 95, 110, 118, 95, 98, 111, 111, 108, 32, 112, 97, 100, 100, 105, 110, 103, 32, 61, 32, 116, 114, 117, 101, 59, 32, 65, 108, 103, 111, 114, 105, 116, 104, 109, 32, 97, 108, 103, 111, 114, 105, 116, 104, 109, 32, 61, 32, 65, 108, 103, 111, 114, 105, 116, 104, 109, 58, 58, 107, 83, 111, 102, 116, 109, 97, 120, 93};
.global .align 1 .b8 __unnamed_562[364] = {118, 111, 105, 100, 32, 83, 111, 102, 116, 109, 97, 120, 87, 97, 114, 112, 73, 109, 112, 108, 40, 76, 79, 65, 68, 44, 32, 83, 84, 79, 82, 69, 44, 32, 115, 105, 103, 110, 101, 100, 32, 108, 111, 110, 103, 44, 32, 115, 105, 103, 110, 101, 100, 32, 108, 111, 110, 103, 41, 32, 91, 119, 105, 116, 104, 32, 76, 79, 65, 68, 32, 61, 32, 66, 114, 111, 97, 100, 99, 97, 115, 116, 83, 99, 97, 108, 101, 77, 97, 115, 107, 76, 111, 97, 100, 60, 102, 108, 111, 97, 116, 44, 32, 102, 108, 111, 97, 116, 44, 32, 95, 95, 110, 118, 95, 98, 111, 111, 108, 44, 32, 52, 85, 76, 44, 32, 115, 105, 103, 110, 101, 100, 32, 105, 110, 116, 62, 59, 32, 83, 84, 79, 82, 69, 32, 61, 32, 68, 105, 114, 101, 99, 116, 83, 116, 111, 114, 101, 60, 102, 108, 111, 97, 116, 44, 32, 102, 108, 111, 97, 116, 62, 59, 32, 67, 111, 109, 112, 117, 116, 101, 84, 121, 112, 101, 32, 61, 32, 102, 108, 111, 97, 116, 59, 32, 105, 110, 116, 32, 112, 97, 99, 107, 95, 115, 105, 122, 101, 32, 61, 32, 49, 59, 32, 105, 110, 116, 32, 99, 111, 108, 115, 95, 112, 101, 114, 95, 116, 104, 114, 101, 97, 100, 32, 61, 32, 50, 54, 59, 32, 105, 110, 116, 32, 116, 104, 114, 101, 97, 100, 95, 103, 114, 111, 117, 112, 95, 119, 105, 100, 116, 104, 32, 61, 32, 51, 50, 59, 32, 105, 110, 116, 32, 114, 111, 119, 115, 95, 112, 101, 114, 95, 97, 99, 99, 101, 115, 115, 32, 61, 32, 49, 59, 32, 95, 95, 110, 118, 95, 98, 111, 111, 108, 32, 112, 97, 100, 100, 105, 110, 103, 32, 61, 32, 102, 97, 108, 115, 101, 59, 32, 65, 108, 103, 111, 114, 105, 116, 104, 109, 32, 97, 108, 103, 111, 114, 105, 116, 104, 109, 32, 61, 32, 65, 108, 103, 111, 114, 105, 116, 104, 109, 58, 58, 107, 83, 111, 102, 116, 109, 97, 120, 93};
.global .align 1 .b8 __unnamed_563[363] = {118, 111, 105, 100, 32, 83, 111, 102, 116, 109, 97, 120, 87, 97, 114, 112, 73, 109, 112, 108, 40, 76, 79, 65, 68, 44, 32, 83, 84, 79, 82, 69, 44, 32, 115, 105, 103, 110, 101, 100, 32, 108, 111, 110, 103, 44, 32, 115, 105, 103, 110, 101, 100, 32, 108, 111, 110, 103, 41, 32, 91, 119, 105, 116, 104, 32, 76, 79, 65, 68, 32, 61, 32, 66, 114, 111, 97, 100, 99, 97, 115, 116, 83, 99, 97, 108, 101, 77, 97, 115, 107, 76, 111, 97, 100, 60, 102, 108, 111, 97, 116, 44, 32, 102, 108, 111, 97, 116, 44, 32, 95, 95, 110, 118, 95, 98, 111, 111, 108, 44, 32, 52, 85, 76, 44, 32, 115, 105, 103, 110, 101, 100, 32, 105, 110, 116, 62, 59, 32, 83, 84, 79, 82, 69, 32, 61, 32, 68, 105, 114, 101, 99, 116, 83, 116, 111, 114, 101, 60, 102, 108, 111, 97, 116, 44, 32, 102, 108, 111, 97, 116, 62, 59, 32, 67, 111, 109, 112, 117, 116, 101, 84, 121, 112, 101, 32, 61, 32, 102, 108, 111, 97, 116, 59, 32, 105, 110, 116, 32, 112, 97, 99, 107, 95, 115, 105, 122, 101, 32, 61, 32, 49, 59, 32, 105, 110, 116, 32, 99, 111, 108, 115, 95, 112, 101, 114, 95, 116, 104, 114, 101, 97, 100, 32, 61, 32, 50, 54, 59, 32, 105, 110, 116, 32, 116, 104, 114, 101, 97, 100, 95, 103, 114, 111, 117, 112, 95, 119, 105, 100, 116, 104, 32, 61, 32, 51, 50, 59, 32, 105, 110, 116, 32, 114, 111, 119, 115, 95, 112, 101, 114, 95, 97, 99, 99, 101, 115, 115, 32, 61, 32, 49, 59, 32, 95, 95, 110, 118, 95, 98, 111, 111, 108, 32, 112, 97, 100, 100, 105, 110, 103, 32, 61, 32, 116, 114, 117, 101, 59, 32, 65, 108, 103, 111, 114, 105, 116, 104, 109, 32, 97, 108, 103, 111, 114, 105, 116, 104, 109, 32, 61, 32, 65, 108, 103, 111, 114, 105, 116, 104, 109, 58, 58, 107, 83, 111, 102, 116, 109, 97, 120, 93};
.global .align 1 .b8 __unnamed_564[364] = {118, 111, 105, 100, 32, 83, 111, 102, 116, 109, 97, 120, 87, 97, 114, 112, 73, 109, 112, 108, 40, 76, 79, 65, 68, 44, 32, 83, 84, 79, 82, 69, 44, 32, 115, 105, 103, 110, 101, 100, 32, 108, 111, 110, 103, 44, 32, 115, 105, 103, 110, 101, 100, 32, 108, 111, 110, 103, 41, 32, 91, 119, 105, 116, 104, 32, 76, 79, 65, 68, 32, 61, 32, 66, 114, 111, 97, 100, 99, 97, 115, 116, 83, 99, 97, 108, 101, 77, 97, 115, 107, 76, 111, 97, 100, 60, 102, 108, 111, 97, 116, 44, 32, 102, 108, 111, 97, 116, 44, 32, 95, 95, 110, 118, 95, 98, 111, 111, 108, 44, 32, 52, 85, 76, 44, 32, 115, 105, 103, 110, 101, 100, 32, 105, 110, 116, 62, 59, 32, 83, 84, 79, 82, 69, 32, 61, 32, 68, 105, 114, 101, 99, 116, 83, 116, 111, 114, 101, 60, 102, 108, 111, 97, 116, 44, 32, 102, 108, 111, 97, 116, 62, 59, 32, 67, 111, 109, 112, 117, 116, 101, 84, 121, 112, 101, 32, 61, 32, 102, 108, 111, 97, 116, 59, 32, 105, 110, 116, 32, 112, 97, 99, 107, 95, 115, 105, 122, 101, 32, 61, 32, 49, 59, 32, 105, 110, 116, 32, 99, 111, 108, 115, 95, 112, 101, 114, 95, 116, 104, 114, 101, 97, 100, 32, 61, 32, 50, 55, 59, 32, 105, 110, 116, 32, 116, 104, 114, 101, 97, 100, 95, 103, 114, 111, 117, 112, 95, 119, 105, 100, 116, 104, 32, 61, 32, 51, 50, 59, 32, 105, 110, 116, 32, 114, 111, 119, 115, 95, 112, 101, 114, 95, 97, 99, 99, 101, 115, 115, 32, 61, 32, 49, 59, 32, 95, 95, 110, 118, 95, 98, 111, 111, 108, 32, 112, 97, 100, 100, 105, 110, 103, 32, 61, 32, 102, 97, 108, 115, 101, 59, 32, 65, 108, 103, 111, 114, 105, 116, 104, 109, 32, 97, 108, 103, 111, 114, 105, 116, 104, 109, 32, 61, 32, 65, 108, 103, 111, 114, 105, 116, 104, 109, 58, 58, 107, 83, 111, 102, 116, 109, 97, 120, 93};
.global .align 1 .b8 __unnamed_565[363] = {118, 111, 105, 100, 32, 83, 111, 102, 116, 109, 97, 120, 87, 97, 114, 112, 73, 109, 112, 108, 40, 76, 79, 65, 68, 44, 32, 83, 84, 79, 82, 69, 44, 32, 115, 105, 103, 110, 101, 100, 32, 108, 111, 110, 103, 44, 32, 115, 105, 103, 110, 101, 100, 32, 108, 111, 110, 103, 41, 32, 91, 119, 105, 116, 104, 32, 76, 79, 65, 68, 32, 61, 32, 66, 114, 111, 97, 100, 99, 97, 115, 116, 83, 99, 97, 108, 101, 77, 97, 115, 107, 76, 111, 97, 100, 60, 102, 108, 111, 97, 116, 44, 32, 102, 108, 111, 97, 116, 44, 32, 95, 95, 110, 118, 95, 98, 111, 111, 108, 44, 32, 52, 85, 76, 44, 32, 115, 105, 103, 110, 101, 100, 32, 105, 110, 116, 62, 59, 32, 83, 84, 79, 82, 69, 32, 61, 32, 68, 105, 114, 101, 99, 116, 83, 116, 111, 114, 101, 60, 102, 108, 111, 97, 116, 44, 32, 102, 108, 111, 97, 116, 62, 59, 32, 67, 111, 109, 112, 117, 116, 101, 84, 121, 112, 101, 32, 61, 32, 102, 108, 111, 97, 116, 59, 32, 105, 110, 116, 32, 112, 97, 99, 107, 95, 115, 105, 122, 101, 32, 61, 32, 49, 59, 32, 105, 110, 116, 32, 99, 111, 108, 115, 95, 112, 101, 114, 95, 116, 104, 114, 101, 97, 100, 32, 61, 32, 50, 55, 59, 32, 105, 110, 116, 32, 116, 104, 114, 101, 97, 100, 95, 103, 114, 111, 117, 112, 95, 119, 105, 100, 116, 104, 32, 61, 32, 51, 50, 59, 32, 105, 110, 116, 32, 114, 111, 119, 115, 95, 112, 101, 114, 95, 97, 99, 99, 101, 115, 115, 32, 61, 32, 49, 59, 32, 95, 95, 110, 118, 95, 98, 111, 111, 108, 32, 112, 97, 100, 100, 105, 110, 103, 32, 61, 32, 116, 114, 117, 101, 59, 32, 65, 108, 103, 111, 114, 105, 116, 104, 109, 32, 97, 108, 103, 111, 114, 105, 116, 104, 109, 32, 61, 32, 65, 108, 103, 111, 114, 105, 116, 104, 109, 58, 58, 107, 83, 111, 102, 116, 109, 97, 120, 93};
.global .align 1 .b8 __unnamed_566[364] = {118, 111, 105, 100, 32, 83, 111, 102, 116, 109, 97, 120, 87, 97, 114, 112, 73, 109, 112, 108, 40, 76, 79, 65, 68, 44, 32, 83, 84, 79, 82, 69, 44, 32, 115, 105, 103, 110, 101, 100, 32, 108, 111, 110, 103, 44, 32, 115, 105, 103, 110, 101, 100, 32, 108, 111, 110, 103, 41, 32, 91, 119, 105, 116, 104, 32, 76, 79, 65, 68, 32, 61, 32, 66, 114, 111, 97, 100, 99, 97, 115, 116, 83, 99, 97, 108, 101, 77, 97, 115, 107, 76, 111, 97, 100, 60, 102, 108, 111, 97, 116, 44, 32, 102, 108, 111, 97, 116, 44, 32, 95, 95, 110, 118, 95, 98, 111, 111, 108, 44, 32, 52, 85, 76, 44, 32, 115, 105, 103, 110, 101, 100, 32, 105, 110, 116, 62, 59, 32, 83, 84, 79, 82, 69, 32, 61, 32, 68, 105, 114, 101, 99, 116, 83, 116, 111, 114, 101, 60, 102, 108, 111, 97, 116, 44, 32, 102, 108, 111, 97, 116, 62, 59, 32, 67, 111, 109, 112, 117, 116, 101, 84, 121, 112, 101, 32, 61, 32, 102, 108, 111, 97, 116, 59, 32, 105, 110, 116, 32, 112, 97, 99, 107, 95, 115, 105, 122, 101, 32, 61, 32, 49, 59, 32, 105, 110, 116, 32, 99, 111, 108, 115, 95, 112, 101, 114, 95, 116, 104, 114, 101, 97, 100, 32, 61, 32, 50, 56, 59, 32, 105, 110, 116, 32, 116, 104, 114, 101, 97, 100, 95, 103, 114, 111, 117, 112, 95, 119, 105, 100, 116, 104, 32, 61, 32, 51, 50, 59, 32, 105, 110, 116, 32, 114, 111, 119, 115, 95, 112, 101, 114, 95, 97, 99, 99, 101, 115, 115, 32, 61, 32, 49, 59, 32, 95, 95, 110, 118, 95, 98, 111, 111, 108, 32, 112, 97, 100, 100, 105, 110, 103, 32, 61, 32, 102, 97, 108, 115, 101, 59, 32, 65, 108, 103, 111, 114, 105, 116, 104, 109, 32, 97, 108, 103, 111, 114, 105, 116, 104, 109, 32, 61, 32, 65, 108, 103, 111, 114, 105, 116, 104, 109, 58, 58, 107, 83, 111, 102, 116, 109, 97, 120, 93};
.global .align 1 .b8 __unnamed_567[363] = {118, 111, 105, 100, 32, 83, 111, 102, 116, 109, 97, 120, 87, 97, 114, 112, 73, 109, 112, 108, 40, 76, 79, 65, 68, 44, 32, 83, 84, 79, 82, 69, 44, 32, 115, 105, 103, 110, 101, 100, 32, 108, 111, 110, 103, 44, 32, 115, 105, 103, 110, 101, 100, 32, 108, 111, 110, 103, 41, 32, 91, 119, 105, 116, 104, 32, 76, 79, 65, 68, 32, 61, 32, 66, 114, 111, 97, 100, 99, 97, 115, 116, 83, 99, 97, 108, 101, 77, 97, 115, 107, 76, 111, 97, 100, 60, 102, 108, 111, 97, 116, 44, 32, 102, 108, 111, 97, 116, 44, 32, 95, 95, 110, 118, 95, 98, 111, 111, 108, 44, 32, 52, 85, 76, 44, 32, 115, 105, 103, 110, 101, 100, 32, 105, 110, 116, 62, 59, 32, 83, 84, 79, 82, 69, 32, 61, 32, 68, 105, 114, 101, 99, 116, 83, 116, 111, 114, 101, 60, 102, 108, 111, 97, 116, 44, 32, 102, 108, 111, 97, 116, 62, 59, 32, 67, 111, 109, 112, 117, 116, 101, 84, 121, 112, 101, 32, 61, 32, 102, 108, 111, 97, 116, 59, 32, 105, 110, 116, 32, 112, 97, 99, 107, 95, 115, 105, 122, 101, 32, 61, 32, 49, 59, 32, 105, 110, 116, 32, 99, 111, 108, 115, 95, 112, 101, 114, 95, 116, 104, 114, 101, 97, 100, 32, 61, 32, 50, 56, 59, 32, 105, 110, 116, 32, 116, 104, 114, 101, 97, 100, 95, 103, 114, 111, 117, 112, 95, 119, 105, 100, 116, 104, 32, 61, 32, 51, 50, 59, 32, 105, 110, 116, 32, 114, 111, 119, 115, 95, 112, 101, 114, 95, 97, 99, 99, 101, 115, 115, 32, 61, 32, 49, 59, 32, 95, 95, 110, 118, 95, 98, 111, 111, 108, 32, 112, 97, 100, 100, 105, 110, 103, 32, 61, 32, 116, 114, 117, 101, 59, 32, 65, 108, 103, 111, 114, 105, 116, 104, 109, 32, 97, 108, 103, 111, 114, 105, 116, 104, 109, 32, 61, 32, 65, 108, 103, 111, 114, 105, 116, 104, 109, 58, 58, 107, 83, 111, 102, 116, 109, 97, 120, 93};
.global .align 1 .b8 __unnamed_568[364] = {118, 111, 105, 100, 32, 83, 111, 102, 116, 109, 97, 120, 87, 97, 114, 112, 73, 109, 112, 108, 40, 76, 79, 65, 68, 44, 32, 83, 84, 79, 82, 69, 44, 32, 115, 105, 103, 110, 101, 100, 32, 108, 111, 110, 103, 44, 32, 115, 105, 103, 110, 101, 100, 32, 108, 111, 110, 103, 41, 32, 91, 119, 105, 116, 104, 32, 76, 79, 65, 68, 32, 61, 32, 66, 114, 111, 97, 100, 99, 97, 115, 116, 83, 99, 97, 108, 101, 77, 97, 115, 107, 76, 111, 97, 100, 60, 102, 108, 111, 97, 116, 44, 32, 102, 108, 111, 97, 116, 44, 32, 95, 95, 110, 118, 95, 98, 111, 111, 108, 44, 32, 52, 85, 76, 44, 32, 115, 105, 103, 110, 101, 100, 32, 105, 110, 116, 62, 59, 32, 83, 84, 79, 82, 69, 32, 61, 32, 68, 105, 114, 101, 99, 116, 83, 116, 111, 114, 101, 60, 102, 108, 111, 97, 116, 44, 32, 102, 108, 111, 97, 116, 62, 59, 32, 67, 111, 109, 112, 117, 116, 101, 84, 121, 112, 101, 32, 61, 32, 102, 108, 111, 97, 116, 59, 32, 105, 110, 116, 32, 112, 97, 99, 107, 95, 115, 105, 122, 101, 32, 61, 32, 49, 59, 32, 105, 110, 116, 32, 99, 111, 108, 115, 95, 112, 101, 114, 95, 116, 104, 114, 101, 97, 100, 32, 61, 32, 50, 57, 59, 32, 105, 110, 116, 32, 116, 104, 114, 101, 97, 100, 95, 103, 114, 111, 117, 112, 95, 119, 105, 100, 116, 104, 32, 61, 32, 51, 50, 59, 32, 105, 110, 116, 32, 114, 111, 119, 115, 95, 112, 101, 114, 95, 97, 99, 99, 101, 115, 115, 32, 61, 32, 49, 59, 32, 95, 95, 110, 118, 95, 98, 111, 111, 108, 32, 112, 97, 100, 100, 105, 110, 103, 32, 61, 32, 102, 97, 108, 115, 101, 59, 32, 65, 108, 103, 111, 114, 105, 116, 104, 109, 32, 97, 108, 103, 111, 114, 105, 116, 104, 109, 32, 61, 32, 65, 108, 103, 111, 114, 105, 116, 104, 109, 58, 58, 107, 83, 111, 102, 116, 109, 97, 120, 93};
.global .align 1 .b8 __unnamed_569[363] = {118, 111, 105, 100, 32, 83, 111, 102, 116, 109, 97, 120, 87, 97, 114, 112, 73, 109, 112, 108, 40, 76, 79, 65, 68, 44, 32, 83, 84, 79, 82, 69, 44, 32, 115, 105, 103, 110, 101, 100, 32, 108, 111, 110, 103, 44, 32, 115, 105, 103, 110, 101, 100, 32, 108, 111, 110, 103, 41, 32, 91, 119, 105, 116, 104, 32, 76, 79, 65, 68, 32, 61, 32, 66, 114, 111, 97, 100, 99, 97, 115, 116, 83, 99, 97, 108, 101, 77, 97, 115, 107, 76, 111, 97, 100, 60, 102, 108, 111, 97, 116, 44, 32, 102, 108, 111, 97, 116, 44, 32, 95, 95, 110, 118, 95, 98, 111, 111, 108, 44, 32, 52, 85, 76, 44, 32, 115, 105, 103, 110, 101, 100, 32, 105, 110, 116, 62, 59, 32, 83, 84, 79, 82, 69, 32, 61, 32, 68, 105, 114, 101, 99, 116, 83, 116, 111, 114, 101, 60, 102, 108, 111, 97, 116, 44, 32, 102, 108, 111, 97, 116, 62, 59, 32, 67, 111, 109, 112, 117, 116, 101, 84, 121, 112, 101, 32, 61, 32, 102, 108, 111, 97, 116, 59, 32, 105, 110, 116, 32, 112, 97, 99, 107, 95, 115, 105, 122, 101, 32, 61, 32, 49, 59, 32, 105, 110, 116, 32, 99, 111, 108, 115, 95, 112, 101, 114, 95, 116, 104, 114, 101, 97, 100, 32, 61, 32, 50, 57, 59, 32, 105, 110, 116, 32, 116, 104, 114, 101, 97, 100, 95, 103, 114, 111, 117, 112, 95, 119, 105, 100, 116, 104, 32, 61, 32, 51, 50, 59, 32, 105, 110, 116, 32, 114, 111, 119, 115, 95, 112, 101, 114, 95, 97, 99, 99, 101, 115, 115, 32, 61, 32, 49, 59, 32, 95, 95, 110, 118, 95, 98, 111, 111, 108, 32, 112, 97, 100, 100, 105, 110, 103, 32, 61, 32, 116, 114, 117, 101, 59, 32, 65, 108, 103, 111, 114, 105, 116, 104, 109, 32, 97, 108, 103, 111, 114, 105, 116, 104, 109, 32, 61, 32, 65, 108, 103, 111, 114, 105, 116, 104, 109, 58, 58, 107, 83, 111, 102, 116, 109, 97, 120, 93};
.global .align 1 .b8 __unnamed_570[364] = {118, 111, 105, 100, 32, 83, 111, 102, 116, 109, 97, 120, 87, 97, 114, 112, 73, 109, 112, 108, 40, 76, 79, 65, 68, 44, 32, 83, 84, 79, 82, 69, 44, 32, 115, 105, 103, 110, 101, 100, 32, 108, 111, 110, 103, 44, 32, 115, 105, 103, 110, 101, 100, 32, 108, 111, 110, 103, 41, 32, 91, 119, 105, 116, 104, 32, 76, 79, 65, 68, 32, 61, 32, 66, 114, 111, 97, 100, 99, 97, 115, 116, 83, 99, 97, 108, 101, 77, 97, 115, 107, 76, 111, 97, 100, 60, 102, 108, 111, 97, 116, 44, 32, 102, 108, 111, 97, 116, 44, 32, 95, 95, 110, 118, 95, 98, 111, 111, 108, 44, 32, 52, 85, 76, 44, 32, 115, 105, 103, 110, 101, 100, 32, 105, 110, 116, 62, 59, 32, 83, 84, 79, 82, 69, 32, 61, 32, 68, 105, 114, 101, 99, 116, 83, 116, 111, 114, 101, 60, 102, 108, 111, 97, 116, 44, 32, 102, 108, 111, 97, 116, 62, 59, 32, 67, 111, 109, 112, 117, 116, 101, 84, 121, 112, 101, 32, 61, 32, 102, 108, 111, 97, 116, 59, 32, 105, 110, 116, 32, 112, 97, 99, 107, 95, 115, 105, 122, 101, 32, 61, 32, 49, 59, 32, 105, 110, 116, 32, 99, 111, 108, 115, 95, 112, 101, 114, 95, 116, 104, 114, 101, 97, 100, 32, 61, 32, 51, 48, 59, 32, 105, 110, 116, 32, 116, 104, 114, 101, 97, 100, 95, 103, 114, 111, 117, 112, 95, 119, 105, 100, 116, 104, 32, 61, 32, 51, 50, 59, 32, 105, 110, 116, 32, 114, 111, 119, 115, 95, 112, 101, 114, 95, 97, 99, 99, 101, 115, 115, 32, 61, 32, 49, 59, 32, 95, 95, 110, 118, 95, 98, 111, 111, 108, 32, 112, 97, 100, 100, 105, 110, 103, 32, 61, 32, 102, 97, 108, 115, 101, 59, 32, 65, 108, 103, 111, 114, 105, 116, 104, 109, 32, 97, 108, 103, 111, 114, 105, 116, 104, 109, 32, 61, 32, 65, 108, 103, 111, 114, 105, 116, 104, 109, 58, 58, 107, 83, 111, 102, 116, 109, 97, 120, 93};
.global .align 1 .b8 __unnamed_571[363] = {118, 111, 105, 100, 32, 83, 111, 102, 116, 109, 97, 120, 87, 97, 114, 112, 73, 109, 112, 108, 40, 76, 79, 65, 68, 44, 32, 83, 84, 79, 82, 69, 44, 32, 115, 105, 103, 110, 101, 100, 32, 108, 111, 110, 103, 44, 32, 115, 105, 103, 110, 101, 100, 32, 108, 111, 110, 103, 41, 32, 91, 119, 105, 116, 104, 32, 76, 79, 65, 68, 32, 61, 32, 66, 114, 111, 97, 100, 99, 97, 115, 116, 83, 99, 97, 108, 101, 77, 97, 115, 107, 76, 111, 97, 100, 60, 102, 108, 111, 97, 116, 44, 32, 102, 108, 111, 97, 116, 44, 32, 95, 95, 110, 118, 95, 98, 111, 111, 108, 44, 32, 52, 85, 76, 44, 32, 115, 105, 103, 110, 101, 100, 32, 105, 110, 116, 62, 59, 32, 83, 84, 79, 82, 69, 32, 61, 32, 68, 105, 114, 101, 99, 116, 83, 116, 111, 114, 101, 60, 102, 108, 111, 97, 116, 44, 32, 102, 108, 111, 97, 116, 62, 59, 32, 67, 111, 109, 112, 117, 116, 101, 84, 121, 112, 101, 32, 61, 32, 102, 108, 111, 97, 116, 59, 32, 105, 110, 116, 32, 112, 97, 99, 107, 95, 115, 105, 122, 101, 32, 61, 32, 49, 59, 32, 105, 110, 116, 32, 99, 111, 108, 115, 95, 112, 101, 114, 95, 116, 104, 114, 101, 97, 100, 32, 61, 32, 51, 48, 59, 32, 105, 110, 116, 32, 116, 104, 114, 101, 97, 100, 95, 103, 114, 111, 117, 112, 95, 119, 105, 100, 116, 104, 32, 61, 32, 51, 50, 59, 32, 105, 110, 116, 32, 114, 111, 119, 115, 95, 112, 101, 114, 95, 97, 99, 99, 101, 115, 115, 32, 61, 32, 49, 59, 32, 95, 95, 110, 118, 95, 98, 111, 111, 108, 32, 112, 97, 100, 100, 105, 110, 103, 32, 61, 32, 116, 114, 117, 101, 59, 32, 65, 108, 103, 111, 114, 105, 116, 104, 109, 32, 97, 108, 103, 111, 114, 105, 116, 104, 109, 32, 61, 32, 65, 108, 103, 111, 114, 105, 116, 104, 109, 58, 58, 107, 83, 111, 102, 116, 109, 97, 120, 93};
.global .align 1 .b8 __unnamed_572[364] = {118, 111, 105, 100, 32, 83, 111, 102, 116, 109, 97, 120, 87, 97, 114, 112, 73, 109, 112, 108, 40, 76, 79, 65, 68, 44, 32, 83, 84, 79, 82, 69, 44, 32, 115, 105, 103, 110, 101, 100, 32, 108, 111, 110, 103, 44, 32, 115, 105, 103, 110, 101, 100, 32, 108, 111, 110, 103, 41, 32, 91, 119, 105, 116, 104, 32, 76, 79, 65, 68, 32, 61, 32, 66, 114, 111, 97, 100, 99, 97, 115, 116, 83, 99, 97, 108, 101, 77, 97, 115, 107, 76, 111, 97, 100, 60, 102, 108, 111, 97, 116, 44, 32, 102, 108, 111, 97, 116, 44, 32, 95, 95, 110, 118, 95, 98, 111, 111, 108, 44, 32, 52, 85, 76, 44, 32, 115, 105, 103, 110, 101, 100, 32, 105, 110, 116, 62, 59, 32, 83, 84, 79, 82, 69, 32, 61, 32, 68, 105, 114, 101, 99, 116, 83, 116, 111, 114, 101, 60, 102, 108, 111, 97, 116, 44, 32, 102, 108, 111, 97, 116, 62, 59, 32, 67, 111, 109, 112, 117, 116, 101, 84, 121, 112, 101, 32, 61, 32, 102, 108, 111, 97, 116, 59, 32, 105, 110, 116, 32, 112, 97, 99, 107, 95, 115, 105, 122, 101, 32, 61, 32, 49, 59, 32, 105, 110, 116, 32, 99, 111, 108, 115, 95, 112, 101, 114, 95, 116, 104, 114, 101, 97, 100, 32, 61, 32, 51, 49, 59, 32, 105, 110, 116, 32, 116, 104, 114, 101, 97, 100, 95, 103, 114, 111, 117, 112, 95, 119, 105, 100, 116, 104, 32, 61, 32, 51, 50, 59, 32, 105, 110, 116, 32, 114, 111, 119, 115, 95, 112, 101, 114, 95, 97, 99, 99, 101, 115, 115, 32, 61, 32, 49, 59, 32, 95, 95, 110, 118, 95, 98, 111, 111, 108, 32, 112, 97, 100, 100, 105, 110, 103, 32, 61, 32, 102, 97, 108, 115, 101, 59, 32, 65, 108, 103, 111, 114, 105, 116, 104, 109, 32, 97, 108, 103, 111, 114, 105, 116, 104, 109, 32, 61, 32, 65, 108, 103, 111, 114, 105, 116, 104, 109, 58, 58, 107, 83, 111, 102, 116, 109, 97, 120, 93};
.global .align 1 .b8 __unnamed_573[363] = {118, 111, 105, 100, 32, 83, 111, 102, 116, 109, 97, 120, 87, 97, 114, 112, 73, 109, 112, 108, 40, 76, 79, 65, 68, 44, 32, 83, 84, 79, 82, 69, 44, 32, 115, 105, 103, 110, 101, 100, 32, 108, 111, 110, 103, 44, 32, 115, 105, 103, 110, 101, 100, 32, 108, 111, 110, 103, 41, 32, 91, 119, 105, 116, 104, 32, 76, 79, 65, 68, 32, 61, 32, 66, 114, 111, 97, 100, 99, 97, 115, 116, 83, 99, 97, 108, 101, 77, 97, 115, 107, 76, 111, 97, 100, 60, 102, 108, 111, 97, 116, 44, 32, 102, 108, 111, 97, 116, 44, 32, 95, 95, 110, 118, 95, 98, 111, 111, 108, 44, 32, 52, 85, 76, 44, 32, 115, 105, 103, 110, 101, 100, 32, 105, 110, 116, 62, 59, 32, 83, 84, 79, 82, 69, 32, 61, 32, 68, 105, 114, 101, 99, 116, 83, 116, 111, 114, 101, 60, 102, 108, 111, 97, 116, 44, 32, 102, 108, 111, 97, 116, 62, 59, 32, 67, 111, 109, 112, 117, 116, 101, 84, 121, 112, 101, 32, 61, 32, 102, 108, 111, 97, 116, 59, 32, 105, 110, 116, 32, 112, 97, 99, 107, 95, 115, 105, 122, 101, 32, 61, 32, 49, 59, 32, 105, 110, 116, 32, 99, 111, 108, 115, 95, 112, 101, 114, 95, 116, 104, 114, 101, 97, 100, 32, 61, 32, 51, 49, 59, 32, 105, 110, 116, 32, 116, 104, 114, 101, 97, 100, 95, 103, 114, 111, 117, 112, 95, 119, 105, 100, 116, 104, 32, 61, 32, 51, 50, 59, 32, 105, 110, 116, 32, 114, 111, 119, 115, 95, 112, 101, 114, 95, 97, 99, 99, 101, 115, 115, 32, 61, 32, 49, 59, 32, 95, 95, 110, 118, 95, 98, 111, 111, 108, 32, 112, 97, 100, 100, 105, 110, 103, 32, 61, 32, 116, 114, 117, 101, 59, 32, 65, 108, 103, 111, 114, 105, 116, 104, 109, 32, 97, 108, 103, 111, 114, 105, 116, 104, 109, 32, 61, 32, 65, 108, 103, 111, 114, 105, 116, 104, 109, 58, 58, 107, 83, 111, 102, 116, 109, 97, 120, 93};
.global .align 1 .b8 __unnamed_574[364] = {118, 111, 105, 100, 32, 83, 111, 102, 116, 109, 97, 120, 87, 97, 114, 112, 73, 109, 112, 108, 40, 76, 79, 65, 68, 44, 32, 83, 84, 79, 82, 69, 44, 32, 115, 105, 103, 110, 101, 100, 32, 108, 111, 110, 103, 44, 32, 115, 105, 103, 110, 101, 100, 32, 108, 111, 110, 103, 41, 32, 91, 119, 105, 116, 104, 32, 76, 79, 65, 68, 32, 61, 32, 66, 114, 111, 97, 100, 99, 97, 115, 116, 83, 99, 97, 108, 101, 77, 97, 115, 107, 76, 111, 97, 100, 60, 102, 108, 111, 97, 116, 44, 32, 102, 108, 111, 97, 116, 44, 32, 95, 95, 110, 118, 95, 98, 111, 111, 108, 44, 32, 52, 85, 76, 44, 32, 115, 105, 103, 110, 101, 100, 32, 105, 110, 116, 62, 59, 32, 83, 84, 79, 82, 69, 32, 61, 32, 68, 105, 114, 101, 99, 116, 83, 116, 111, 114, 101, 60, 102, 108, 111, 97, 116, 44, 32, 102, 108, 111, 97, 116, 62, 59, 32, 67, 111, 109, 112, 117, 116, 101, 84, 121, 112, 101, 32, 61, 32, 102, 108, 111, 97, 116, 59, 32, 105, 110, 116, 32, 112, 97, 99, 107, 95, 115, 105, 122, 101, 32, 61, 32, 49, 59, 32, 105, 110, 116, 32, 99, 111, 108, 115, 95, 112, 101, 114, 95, 116, 104, 114, 101, 97, 100, 32, 61, 32, 51, 50, 59, 32, 105, 110, 116, 32, 116, 104, 114, 101, 97, 100, 95, 103, 114, 111, 117, 112, 95, 119, 105, 100, 116, 104, 32, 61, 32, 51, 50, 59, 32, 105, 110, 116, 32, 114, 111, 119, 115, 95, 112, 101, 114, 95, 97, 99, 99, 101, 115, 115, 32, 61, 32, 49, 59, 32, 95, 95, 110, 118, 95, 98, 111, 111, 108, 32, 112, 97, 100, 100, 105, 110, 103, 32, 61, 32, 102, 97, 108, 115, 101, 59, 32, 65, 108, 103, 111, 114, 105, 116, 104, 109, 32, 97, 108, 103, 111, 114, 105, 116, 104, 109, 32, 61, 32, 65, 108, 103, 111, 114, 105, 116, 104, 109, 58, 58, 107, 83, 111, 102, 116, 109, 97, 120, 93};
.global .align 1 .b8 __unnamed_575[363] = {118, 111, 105, 100, 32, 83, 111, 102, 116, 109, 97, 120, 87, 97, 114, 112, 73, 109, 112, 108, 40, 76, 79, 65, 68, 44, 32, 83, 84, 79, 82, 69, 44, 32, 115, 105, 103, 110, 101, 100, 32, 108, 111, 110, 103, 44, 32, 115, 105, 103, 110, 101, 100, 32, 108, 111, 110, 103, 41, 32, 91, 119, 105, 116, 104, 32, 76, 79, 65, 68, 32, 61, 32, 66, 114, 111, 97, 100, 99, 97, 115, 116, 83, 99, 97, 108, 101, 77, 97, 115, 107, 76, 111, 97, 100, 60, 102, 108, 111, 97, 116, 44, 32, 102, 108, 111, 97, 116, 44, 32, 95, 95, 110, 118, 95, 98, 111, 111, 108, 44, 32, 52, 85, 76, 44, 32, 115, 105, 103, 110, 101, 100, 32, 105, 110, 116, 62, 59, 32, 83, 84, 79, 82, 69, 32, 61, 32, 68, 105, 114, 101, 99, 116, 83, 116, 111, 114, 101, 60, 102, 108, 111, 97, 116, 44, 32, 102, 108, 111, 97, 116, 62, 59, 32, 67, 111, 109, 112, 117, 116, 101, 84, 121, 112, 101, 32, 61, 32, 102, 108, 111, 97, 116, 59, 32, 105, 110, 116, 32, 112, 97, 99, 107, 95, 115, 105, 122, 101, 32, 61, 32, 49, 59, 32, 105, 110, 116, 32, 99, 111, 108, 115, 95, 112, 101, 114, 95, 116, 104, 114, 101, 97, 100, 32, 61, 32, 51, 50, 59, 32, 105, 110, 116, 32, 116, 104, 114, 101, 97, 100, 95, 103, 114, 111, 117, 112, 95, 119, 105, 100, 116, 104, 32, 61, 32, 51, 50, 59, 32, 105, 110, 116, 32, 114, 111, 119, 115, 95, 112, 101, 114, 95, 97, 99, 99, 101, 115, 115, 32, 61, 32, 49, 59, 32, 95, 95, 110, 118, 95, 98, 111, 111, 108, 32, 112, 97, 100, 100, 105, 110, 103, 32, 61, 32, 116, 114, 117, 101, 59, 32, 65, 108, 103, 111, 114, 105, 116, 104, 109, 32, 97, 108, 103, 111, 114, 105, 116, 104, 109, 32, 61, 32, 65, 108, 103, 111, 114, 105, 116, 104, 109, 58, 58, 107, 83, 111, 102, 116, 109, 97, 120, 93};
.global .align 1 .b8 __unnamed_576[284] = {118, 111, 105, 100, 32, 83, 111, 102, 116, 109, 97, 120, 66, 108, 111, 99, 107, 83, 77, 101, 109, 73, 109, 112, 108, 40, 76, 79, 65, 68, 44, 32, 83, 84, 79, 82, 69, 44, 32, 115, 105, 103, 110, 101, 100, 32, 108, 111, 110, 103, 44, 32, 115, 105, 103, 110, 101, 100, 32, 108, 111, 110, 103, 41, 32, 91, 119, 105, 116, 104, 32, 76, 79, 65, 68, 32, 61, 32, 66, 114, 111, 97, 100, 99, 97, 115, 116, 83, 99, 97, 108, 101, 77, 97, 115, 107, 76, 111, 97, 100, 60, 102, 108, 111, 97, 116, 44, 32, 102, 108, 111, 97, 116, 44, 32, 95, 95, 110, 118, 95, 98, 111, 111, 108, 44, 32, 52, 85, 76, 44, 32, 115, 105, 103, 110, 101, 100, 32, 105, 110, 116, 62, 59, 32, 83, 84, 79, 82, 69, 32, 61, 32, 68, 105, 114, 101, 99, 116, 83, 116, 111, 114, 101, 60, 102, 108, 111, 97, 116, 44, 32, 102, 108, 111, 97, 116, 62, 59, 32, 67, 111, 109, 112, 117, 116, 101, 84, 121, 112, 101, 32, 61, 32, 102, 108, 111, 97, 116, 59, 32, 105, 110, 116, 32, 112, 97, 99, 107, 95, 115, 105, 122, 101, 32, 61, 32, 50, 59, 32, 105, 110, 116, 32, 98, 108, 111, 99, 107, 95, 115, 105, 122, 101, 32, 61, 32, 49, 50, 56, 59, 32, 65, 108, 103, 111, 114, 105, 116, 104, 109, 32, 97, 108, 103, 111, 114, 105, 116, 104, 109, 32, 61, 32, 65, 108, 103, 111, 114, 105, 116, 104, 109, 58, 58, 107, 83, 111, 102, 116, 109, 97, 120, 93};
.global .align 1 .b8 __unnamed_577[285] = {118, 111, 105, 100, 32, 83, 111, 102, 116, 109, 97, 120, 66, 108, 111, 99, 107, 83, 77, 101, 109, 73, 109, 112, 108, 40, 76, 79, 65, 68, 44, 32, 83, 84, 79, 82, 69, 44, 32, 115, 105, 103, 110, 101, 100, 32, 108, 111, 110, 103, 44, 32, 115, 105, 103, 110, 101, 100, 32, 108, 111, 110, 103, 41, 32, 91, 119, 105, 116, 104, 32, 76, 79, 65, 68, 32, 61, 32, 66, 114, 111, 97, 100, 99, 97, 115, 116, 83, 99, 97, 108, 101, 77, 97, 115, 107, 76, 111, 97, 100, 60, 102, 108, 111, 97, 116, 44, 32, 102, 108, 111, 97, 116, 44, 32, 95, 95, 110, 118, 95, 98, 111, 111, 108, 44, 32, 52, 85, 76, 44, 32, 115, 105, 103, 110, 101, 100, 32, 105, 110, 116, 62, 59, 32, 83, 84, 79, 82, 69, 32, 61, 32, 68, 105, 114, 101, 99, 116, 83, 116, 111, 114, 101, 60, 102, 108, 111, 97, 116, 44, 32, 102, 108, 111, 97, 116, 62, 59, 32, 67, 111, 109, 112, 117, 116, 101, 84, 121, 112, 101, 32, 61, 32, 102, 108, 111, 97, 116, 59, 32, 105, 110, 116, 32, 112, 97, 99, 107, 95, 115, 105, 122, 101, 32, 61, 32, 50, 59, 32, 105, 110, 116, 32, 98, 108, 111, 99, 107, 95, 115, 105, 122, 101, 32, 61, 32, 49, 48, 50, 52, 59, 32, 65, 108, 103, 111, 114, 105, 116, 104, 109, 32, 97, 108, 103, 111, 114, 105, 116, 104, 109, 32, 61, 32, 65, 108, 103, 111, 114, 105, 116, 104, 109, 58, 58, 107, 83, 111, 102, 116, 109, 97, 120, 93};
.global .align 1 .b8 __unnamed_578[284] = {118, 111, 105, 100, 32, 83, 111, 102, 116, 109, 97, 120, 66, 108, 111, 99, 107, 83, 77, 101, 109, 73, 109, 112, 108, 40, 76, 79, 65, 68, 44, 32, 83, 84, 79, 82, 69, 44, 32, 115, 105, 103, 110, 101, 100, 32, 108, 111, 110, 103, 44, 32, 115, 105, 103, 110, 101, 100, 32, 108, 111, 110, 103, 41, 32, 91, 119, 105, 116, 104, 32, 76, 79, 65, 68, 32, 61, 32, 66, 114, 111, 97, 100, 99, 97, 115, 116, 83, 99, 97, 108, 101, 77, 97, 115, 107, 76, 111, 97, 100, 60, 102, 108, 111, 97, 116, 44, 32, 102, 108, 111, 97, 116, 44, 32, 95, 95, 110, 118, 95, 98, 111, 111, 108, 44, 32, 52, 85, 76, 44, 32, 115, 105, 103, 110, 101, 100, 32, 105, 110, 116, 62, 59, 32, 83, 84, 79, 82, 69, 32, 61, 32, 68, 105, 114, 101, 99, 116, 83, 116, 111, 114, 101, 60, 102, 108, 111, 97, 116, 44, 32, 102, 108, 111, 97, 116, 62, 59, 32, 67, 111, 109, 112, 117, 116, 101, 84, 121, 112, 101, 32, 61, 32, 102, 108, 111, 97, 116, 59, 32, 105, 110, 116, 32, 112, 97, 99, 107, 95, 115, 105, 122, 101, 32, 61, 32, 50, 59, 32, 105, 110, 116, 32, 98, 108, 111, 99, 107, 95, 115, 105, 122, 101, 32, 61, 32, 53, 49, 50, 59, 32, 65, 108, 103, 111, 114, 105, 116, 104, 109, 32, 97, 108, 103, 111, 114, 105, 116, 104, 109, 32, 61, 32, 65, 108, 103, 111, 114, 105, 116, 104, 109, 58, 58, 107, 83, 111, 102, 116, 109, 97, 120, 93};
.global .align 1 .b8 __unnamed_579[284] = {118, 111, 105, 100, 32, 83, 111, 102, 116, 109, 97, 120, 66, 108, 111, 99, 107, 83, 77, 101, 109, 73, 109, 112, 108, 40, 76, 79, 65, 68, 44, 32, 83, 84, 79, 82, 69, 44, 32, 115, 105, 103, 110, 101, 100, 32, 108, 111, 110, 103, 44, 32, 115, 105, 103, 110, 101, 100, 32, 108, 111, 110, 103, 41, 32, 91, 119, 105, 116, 104, 32, 76, 79, 65, 68, 32, 61, 32, 66, 114, 111, 97, 100, 99, 97, 115, 116, 83, 99, 97, 108, 101, 77, 97, 115, 107, 76, 111, 97, 100, 60, 102, 108, 111, 97, 116, 44, 32, 102, 108, 111, 97, 116, 44, 32, 95, 95, 110, 118, 95, 98, 111, 111, 108, 44, 32, 52, 85, 76, 44, 32, 115, 105, 103, 110, 101, 100, 32, 105, 110, 116, 62, 59, 32, 83, 84, 79, 82, 69, 32, 61, 32, 68, 105, 114, 101, 99, 116, 83, 116, 111, 114, 101, 60, 102, 108, 111, 97, 116, 44, 32, 102, 108, 111, 97, 116, 62, 59, 32, 67, 111, 109, 112, 117, 116, 101, 84, 121, 112, 101, 32, 61, 32, 102, 108, 111, 97, 116, 59, 32, 105, 110, 116, 32, 112, 97, 99, 107, 95, 115, 105, 122, 101, 32, 61, 32, 50, 59, 32, 105, 110, 116, 32, 98, 108, 111, 99, 107, 95, 115, 105, 122, 101, 32, 61, 32, 50, 53, 54, 59, 32, 65, 108, 103, 111, 114, 105, 116, 104, 109, 32, 97, 108, 103, 111, 114, 105, 116, 104, 109, 32, 61, 32, 65, 108, 103, 111, 114, 105, 116, 104, 109, 58, 58, 107, 83, 111, 102, 116, 109, 97, 120, 93};
.global .align 1 .b8 __unnamed_580[289] = {118, 111, 105, 100, 32, 83, 111, 102, 116, 109, 97, 120, 66, 108, 111, 99, 107, 85, 110, 99, 97, 99, 104, 101, 100, 73, 109, 112, 108, 40, 76, 79, 65, 68, 44, 32, 83, 84, 79, 82, 69, 44, 32, 115, 105, 103, 110, 101, 100, 32, 108, 111, 110, 103, 44, 32, 115, 105, 103, 110, 101, 100, 32, 108, 111, 110, 103, 41, 32, 91, 119, 105, 116, 104, 32, 76, 79, 65, 68, 32, 61, 32, 66, 114, 111, 97, 100, 99, 97, 115, 116, 83, 99, 97, 108, 101, 77, 97, 115, 107, 76, 111, 97, 100, 60, 102, 108, 111, 97, 116, 44, 32, 102, 108, 111, 97, 116, 44, 32, 95, 95, 110, 118, 95, 98, 111, 111, 108, 44, 32, 52, 85, 76, 44, 32, 115, 105, 103, 110, 101, 100, 32, 105, 110, 116, 62, 59, 32, 83, 84, 79, 82, 69, 32, 61, 32, 68, 105, 114, 101, 99, 116, 83, 116, 111, 114, 101, 60, 102, 108, 111, 97, 116, 44, 32, 102, 108, 111, 97, 116, 62, 59, 32, 67, 111, 109, 112, 117, 116, 101, 84, 121, 112, 101, 32, 61, 32, 102, 108, 111, 97, 116, 59, 32, 105, 110, 116, 32, 112, 97, 99, 107, 95, 115, 105, 122, 101, 32, 61, 32, 50, 59, 32, 105, 110, 116, 32, 98, 108, 111, 99, 107, 95, 115, 105, 122, 101, 32, 61, 32, 49, 48, 50, 52, 59, 32, 65, 108, 103, 111, 114, 105, 116, 104, 109, 32, 97, 108, 103, 111, 114, 105, 116, 104, 109, 32, 61, 32, 65, 108, 103, 111, 114, 105, 116, 104, 109, 58, 58, 107, 83, 111, 102, 116, 109, 97, 120, 93};
.global .align 1 .b8 _ZN30_INTERNAL_4ff9e7eb_4_k_cu_main4cuda3std3__45__cpo5beginE[1];
.global .align 1 .b8 _ZN30_INTERNAL_4ff9e7eb_4_k_cu_main4cuda3std3__45__cpo3endE[1];
.global .align 1 .b8 _ZN30_INTERNAL_4ff9e7eb_4_k_cu_main4cuda3std3__45__cpo6cbeginE[1];
.global .align 1 .b8 _ZN30_INTERNAL_4ff9e7eb_4_k_cu_main4cuda3std3__45__cpo4cendE[1];
.global .align 1 .b8 _ZN30_INTERNAL_4ff9e7eb_4_k_cu_main4cuda3std3__45__cpo6rbeginE[1];
.global .align 1 .b8 _ZN30_INTERNAL_4ff9e7eb_4_k_cu_main4cuda3std3__45__cpo4rendE[1];
.global .align 1 .b8 _ZN30_INTERNAL_4ff9e7eb_4_k_cu_main4cuda3std3__45__cpo7crbeginE[1];
.global .align 1 .b8 _ZN30_INTERNAL_4ff9e7eb_4_k_cu_main4cuda3std3__45__cpo5crendE[1];
.global .align 1 .b8 _ZN30_INTERNAL_4ff9e7eb_4_k_cu_main4cuda3std3__432_GLOBAL__N__4ff9e7eb_4_k_cu_main6ignoreE[1];
.global .align 1 .b8 _ZN30_INTERNAL_4ff9e7eb_4_k_cu_main4cuda3std3__419piecewise_constructE[1];
.global .align 1 .b8 _ZN30_INTERNAL_4ff9e7eb_4_k_cu_main4cuda3std3__48in_placeE[1];
.global .align 1 .b8 _ZN30_INTERNAL_4ff9e7eb_4_k_cu_main4cuda3std3__420unreachable_sentinelE[1];
.global .align 1 .b8 _ZN30_INTERNAL_4ff9e7eb_4_k_cu_main4cuda3std3__47nulloptE[1];
.global .align 1 .b8 _ZN30_INTERNAL_4ff9e7eb_4_k_cu_main4cuda3std3__48unexpectE[1];
.global .align 1 .b8 _ZN30_INTERNAL_4ff9e7eb_4_k_cu_main4cuda3std6ranges3__45__cpo4swapE[1];
.global .align 1 .b8 _ZN30_INTERNAL_4ff9e7eb_4_k_cu_main4cuda3std6ranges3__45__cpo9iter_moveE[1];
.global .align 1 .b8 _ZN30_INTERNAL_4ff9e7eb_4_k_cu_main4cuda3std6ranges3__45__cpo5beginE[1];
.global .align 1 .b8 _ZN30_INTERNAL_4ff9e7eb_4_k_cu_main4cuda3std6ranges3__45__cpo3endE[1];
.global .align 1 .b8 _ZN30_INTERNAL_4ff9e7eb_4_k_cu_main4cuda3std6ranges3__45__cpo6cbeginE[1];
.global .align 1 .b8 _ZN30_INTERNAL_4ff9e7eb_4_k_cu_main4cuda3std6ranges3__45__cpo4cendE[1];
.global .align 1 .b8 _ZN30_INTERNAL_4ff9e7eb_4_k_cu_main4cuda3std6ranges3__45__cpo7advanceE[1];
.global .align 1 .b8 _ZN30_INTERNAL_4ff9e7eb_4_k_cu_main4cuda3std6ranges3__45__cpo9iter_swapE[1];
.global .align 1 .b8 _ZN30_INTERNAL_4ff9e7eb_4_k_cu_main4cuda3std6ranges3__45__cpo4nextE[1];
.global .align 1 .b8 _ZN30_INTERNAL_4ff9e7eb_4_k_cu_main4cuda3std6ranges3__45__cpo4prevE[1];
.global .align 1 .b8 _ZN30_INTERNAL_4ff9e7eb_4_k_cu_main4cuda3std6ranges3__45__cpo4dataE[1];
.global .align 1 .b8 _ZN30_INTERNAL_4ff9e7eb_4_k_cu_main4cuda3std6ranges3__45__cpo5cdataE[1];
.global .align 1 .b8 _ZN30_INTERNAL_4ff9e7eb_4_k_cu_main4cuda3std6ranges3__45__cpo4sizeE[1];
.global .align 1 .b8 _ZN30_INTERNAL_4ff9e7eb_4_k_cu_main4cuda3std6ranges3__45__cpo5ssizeE[1];
.global .align 1 .b8 _ZN30_INTERNAL_4ff9e7eb_4_k_cu_main4cuda3std6ranges3__45__cpo8distanceE[1];
.global .align 1 .b8 _ZN30_INTERNAL_4ff9e7eb_4_k_cu_main6thrust24THRUST_300001_SM_1000_NS6system6detail10sequential3seqE[1];
.global .align 1 .b8 _ZN30_INTERNAL_4ff9e7eb_4_k_cu_main6thrust24THRUST_300001_SM_1000_NS12placeholders2_1E[1];
.global .align 1 .b8 _ZN30_INTERNAL_4ff9e7eb_4_k_cu_main6thrust24THRUST_300001_SM_1000_NS12placeholders2_2E[1];
.global .align 1 .b8 _ZN30_INTERNAL_4ff9e7eb_4_k_cu_main6thrust24THRUST_300001_SM_1000_NS12placeholders2_3E[1];
.global .align 1 .b8 _ZN30_INTERNAL_4ff9e7eb_4_k_cu_main6thrust24THRUST_300001_SM_1000_NS12placeholders2_4E[1];
.global .align 1 .b8 _ZN30_INTERNAL_4ff9e7eb_4_k_cu_main6thrust24THRUST_300001_SM_1000_NS12placeholders2_5E[1];
.global .align 1 .b8 _ZN30_INTERNAL_4ff9e7eb_4_k_cu_main6thrust24THRUST_300001_SM_1000_NS12placeholders2_6E[1];
.global .align 1 .b8 _ZN30_INTERNAL_4ff9e7eb_4_k_cu_main6thrust24THRUST_300001_SM_1000_NS12placeholders2_7E[1];
.global .align 1 .b8 _ZN30_INTERNAL_4ff9e7eb_4_k_cu_main6thrust24THRUST_300001_SM_1000_NS12placeholders2_8E[1];
.global .align 1 .b8 _ZN30_INTERNAL_4ff9e7eb_4_k_cu_main6thrust24THRUST_300001_SM_1000_NS12placeholders2_9E[1];
.global .align 1 .b8 _ZN30_INTERNAL_4ff9e7eb_4_k_cu_main6thrust24THRUST_300001_SM_1000_NS12placeholders3_10E[1];
.global .align 1 .b8 $str[45] = {99, 111, 108, 115, 32, 60, 61, 32, 99, 111, 108, 115, 95, 112, 101, 114, 95, 116, 104, 114, 101, 97, 100, 32, 42, 32, 116, 104, 114, 101, 97, 100, 95, 103, 114, 111, 117, 112, 95, 119, 105, 100, 116, 104};
.global .align 1 .b8 $str$1[27] = {47, 116, 109, 112, 47, 115, 97, 115, 115, 95, 99, 117, 95, 50, 56, 104, 97, 95, 111, 115, 56, 47, 107, 46, 99, 117};
.extern .shared .align 16 .b8 shared_buf[];
.global .align 1 .b8 $str$2[22] = {99, 111, 108, 115, 32, 37, 32, 112, 97, 99, 107, 95, 115, 105, 122, 101, 32, 61, 61, 32, 48};

.visible .entry _Z15SoftmaxWarpImplI24ElementwiseScaleMaskLoadIffbE11DirectStoreIffEfLi2ELi2ELi1ELi2ELb0EL9Algorithm0EEvT_T0_ll(
	.param .align 8 .b8 _Z15SoftmaxWarpImplI24ElementwiseScaleMaskLoadIffbE11DirectStoreIffEfLi2ELi2ELi1ELi2ELb0EL9Algorithm0EEvT_T0_ll_param_0[32],
	.param .align 8 .b8 _Z15SoftmaxWarpImplI24ElementwiseScaleMaskLoadIffbE11DirectStoreIffEfLi2ELi2ELi1ELi2ELb0EL9Algorithm0EEvT_T0_ll_param_1[16],
	.param .u64 _Z15SoftmaxWarpImplI24ElementwiseScaleMaskLoadIffbE11DirectStoreIffEfLi2ELi2ELi1ELi2ELb0EL9Algorithm0EEvT_T0_ll_param_2,
	.param .u64 _Z15SoftmaxWarpImplI24ElementwiseScaleMaskLoadIffbE11DirectStoreIffEfLi2ELi2ELi1ELi2ELb0EL9Algorithm0EEvT_T0_ll_param_3
)
{
	.reg .pred 	%p<8>;
	.reg .b16 	%rs<5>;
	.reg .b32 	%r<19>;
	.reg .b32 	%f<75>;
	.reg .b64 	%rd<44>;

	ld.param.v2.f32 	{%f2, %f1}, [_Z15SoftmaxWarpImplI24ElementwiseScaleMaskLoadIffbE11DirectStoreIffEfLi2ELi2ELi1ELi2ELb0EL9Algorithm0EEvT_T0_ll_param_0+24];
	ld.param.u64 	%rd3, [_Z15SoftmaxWarpImplI24ElementwiseScaleMaskLoadIffbE11DirectStoreIffEfLi2ELi2ELi1ELi2ELb0EL9Algorithm0EEvT_T0_ll_param_0+16];
	ld.param.u64 	%rd4, [_Z15SoftmaxWarpImplI24ElementwiseScaleMaskLoadIffbE11DirectStoreIffEfLi2ELi2ELi1ELi2ELb0EL9Algorithm0EEvT_T0_ll_param_1];
	ld.param.u64 	%rd5, [_Z15SoftmaxWarpImplI24ElementwiseScaleMaskLoadIffbE11DirectStoreIffEfLi2ELi2ELi1ELi2ELb0EL9Algorithm0EEvT_T0_ll_param_1+8];
	ld.param.u64 	%rd16, [_Z15SoftmaxWarpImplI24ElementwiseScaleMaskLoadIffbE11DirectStoreIffEfLi2ELi2ELi1ELi2ELb0EL9Algorithm0EEvT_T0_ll_param_0+8];
	ld.param.u64 	%rd17, [_Z15SoftmaxWarpImplI24ElementwiseScaleMaskLoadIffbE11DirectStoreIffEfLi2ELi2ELi1ELi2ELb0EL9Algorithm0EEvT_T0_ll_param_0];
	ld.param.u64 	%rd15, [_Z15SoftmaxWarpImplI24ElementwiseScaleMaskLoadIffbE11DirectStoreIffEfLi2ELi2ELi1ELi2ELb0EL9Algorithm0EEvT_T0_ll_param_2];
	ld.param.u64 	%rd18, [_Z15SoftmaxWarpImplI24ElementwiseScaleMaskLoadIffbE11DirectStoreIffEfLi2ELi2ELi1ELi2ELb0EL9Algorithm0EEvT_T0_ll_param_3];
	cvta.to.global.u64 	%rd1, %rd17;
	cvta.to.global.u64 	%rd2, %rd16;
	setp.lt.s64 	%p1, %rd18, 3;
	@%p1 bra 	$L__BB0_2;
	mov.u64 	%rd19, $str;
	cvta.global.u64 	%rd20, %rd19;
	mov.u64 	%rd21, $str$1;
	cvta.global.u64 	%rd22, %rd21;
	mov.u64 	%rd23, __unnamed_1;
	cvta.global.u64 	%rd24, %rd23;
	{ // callseq 0, 0
	.param .b64 param0;
	st.param.b64 	[param0], %rd20;
	.param .b64 param1;
	st.param.b64 	[param1], %rd22;
	.param .b32 param2;
	st.param.b32 	[param2], 219;
	.param .b64 param3;
	st.param.b64 	[param3], %rd24;
	.param .b64 param4;
	st.param.b64 	[param4], 1;
	call.uni 
	__assertfail, 
	(
	param0, 
	param1, 
	param2, 
	param3, 
	param4
	);
	} // callseq 0
$L__BB0_2:
	mov.u32 	%r2, %ctaid.x;
	mov.u32 	%r3, %ntid.y;
	mov.u32 	%r4, %tid.y;
	mad.lo.s32 	%r5, %r2, %r3, %r4;
	mov.u32 	%r6, %nctaid.x;
	mul.lo.s32 	%r7, %r3, %r6;
	shl.b32 	%r1, %r7, 1;
	shl.b32 	%r8, %r5, 1;
	cvt.s64.s32 	%rd43, %r8;
	setp.le.s64 	%p2, %rd15, %rd43;
	@%p2 bra 	$L__BB0_9;
	cvta.to.global.u64 	%rd7, %rd4;
	mov.u32 	%r9, %tid.x;
	shl.b32 	%r10, %r9, 1;
	cvt.u64.u32 	%rd8, %r10;
	cvt.s64.s32 	%rd9, %r1;
$L__BB0_4:
	mad.lo.s64 	%rd11, %rd43, %rd3, %rd8;
	shl.b64 	%rd25, %rd11, 2;
	add.s64 	%rd12, %rd1, %rd25;
	ld.global.f32 	%f9, [%rd12];
	add.s64 	%rd26, %rd2, %rd11;
	ld.global.v2.u8 	{%rs1, %rs2}, [%rd26];
	setp.eq.s16 	%p3, %rs1, 0;
	mul.f32 	%f10, %f1, %f9;
	selp.f32 	%f3, %f2, %f10, %p3;
	setp.eq.s16 	%p4, %rs2, 0;
	mov.f32 	%f73, %f2;
	@%p4 bra 	$L__BB0_6;
	ld.global.f32 	%f11, [%rd12+4];
	mul.f32 	%f73, %f1, %f11;
$L__BB0_6:
	add.s64 	%rd27, %rd11, %rd3;
	shr.u64 	%rd28, %rd27, 63;
	add.s64 	%rd29, %rd27, %rd28;
	shl.b64 	%rd30, %rd29, 2;
	and.b64  	%rd31, %rd30, -8;
	add.s64 	%rd13, %rd1, %rd31;
	ld.global.f32 	%f12, [%rd13];
	and.b64  	%rd32, %rd29, -2;
	add.s64 	%rd33, %rd2, %rd32;
	ld.global.v2.u8 	{%rs3, %rs4}, [%rd33];
	setp.eq.s16 	%p5, %rs3, 0;
	mul.f32 	%f13, %f1, %f12;
	selp.f32 	%f6, %f2, %f13, %p5;
	setp.eq.s16 	%p6, %rs4, 0;
	mov.f32 	%f74, %f2;
	@%p6 bra 	$L__BB0_8;
	ld.global.f32 	%f14, [%rd13+4];
	mul.f32 	%f74, %f1, %f14;
$L__BB0_8:
	max.f32 	%f15, %f3, 0fFF800000;
	max.f32 	%f16, %f15, %f73;
	max.f32 	%f17, %f6, 0fFF800000;
	max.f32 	%f18, %f17, %f74;
	sub.f32 	%f19, %f3, %f16;
	fma.rn.f32 	%f20, %f19, 0f3BBB989D, 0f3F000000;
	cvt.sat.f32.f32 	%f21, %f20;
	mov.f32 	%f22, 0f4B400001;
	mov.f32 	%f23, 0f437C0000;
	fma.rm.f32 	%f24, %f21, %f23, %f22;
	add.f32 	%f25, %f24, 0fCB40007F;
	neg.f32 	%f26, %f25;
	fma.rn.f32 	%f27, %f19, 0f3FB8AA3B, %f26;
	fma.rn.f32 	%f28, %f19, 0f32A57060, %f27;
	mov.b32 	%r11, %f24;
	shl.b32 	%r12, %r11, 23;
	mov.b32 	%f29, %r12;
	ex2.approx.ftz.f32 	%f30, %f28;
	mul.f32 	%f31, %f30, %f29;
	add.f32 	%f32, %f31, 0f00000000;
	sub.f32 	%f33, %f73, %f16;
	fma.rn.f32 	%f34, %f33, 0f3BBB989D, 0f3F000000;
	cvt.sat.f32.f32 	%f35, %f34;
	fma.rm.f32 	%f36, %f35, %f23, %f22;
	add.f32 	%f37, %f36, 0fCB40007F;
	neg.f32 	%f38, %f37;
	fma.rn.f32 	%f39, %f33, 0f3FB8AA3B, %f38;
	fma.rn.f32 	%f40, %f33, 0f32A57060, %f39;
	mov.b32 	%r13, %f36;
	shl.b32 	%r14, %r13, 23;
	mov.b32 	%f41, %r14;
	ex2.approx.ftz.f32 	%f42, %f40;
	mul.f32 	%f43, %f42, %f41;
	add.f32 	%f44, %f32, %f43;
	sub.f32 	%f45, %f6, %f18;
	fma.rn.f32 	%f46, %f45, 0f3BBB989D, 0f3F000000;
	cvt.sat.f32.f32 	%f47, %f46;
	fma.rm.f32 	%f48, %f47, %f23, %f22;
	add.f32 	%f49, %f48, 0fCB40007F;
	neg.f32 	%f50, %f49;
	fma.rn.f32 	%f51, %f45, 0f3FB8AA3B, %f50;
	fma.rn.f32 	%f52, %f45, 0f32A57060, %f51;
	mov.b32 	%r15, %f48;
	shl.b32 	%r16, %r15, 23;
	mov.b32 	%f53, %r16;
	ex2.approx.ftz.f32 	%f54, %f52;
	mul.f32 	%f55, %f54, %f53;
	add.f32 	%f56, %f55, 0f00000000;
	sub.f32 	%f57, %f74, %f18;
	fma.rn.f32 	%f58, %f57, 0f3BBB989D, 0f3F000000;
	cvt.sat.f32.f32 	%f59, %f58;
	fma.rm.f32 	%f60, %f59, %f23, %f22;
	add.f32 	%f61, %f60, 0fCB40007F;
	neg.f32 	%f62, %f61;
	fma.rn.f32 	%f63, %f57, 0f3FB8AA3B, %f62;
	fma.rn.f32 	%f64, %f57, 0f32A57060, %f63;
	mov.b32 	%r17, %f60;
	shl.b32 	%r18, %r17, 23;
	mov.b32 	%f65, %r18;
	ex2.approx.ftz.f32 	%f66, %f64;
	mul.f32 	%f67, %f66, %f65;
	add.f32 	%f68, %f56, %f67;
	div.rn.f32 	%f69, %f31, %f44;
	div.rn.f32 	%f70, %f43, %f44;
	mad.lo.s64 	%rd34, %rd43, %rd5, %rd8;
	shl.b64 	%rd35, %rd34, 2;
	add.s64 	%rd36, %rd7, %rd35;
	st.global.v2.f32 	[%rd36], {%f69, %f70};
	div.rn.f32 	%f71, %f55, %f68;
	div.rn.f32 	%f72, %f67, %f68;
	add.s64 	%rd37, %rd34, %rd5;
	shr.u64 	%rd38, %rd37, 63;
	add.s64 	%rd39, %rd37, %rd38;
	shl.b64 	%rd40, %rd39, 2;
	and.b64  	%rd41, %rd40, -8;
	add.s64 	%rd42, %rd7, %rd41;
	st.global.v2.f32 	[%rd42], {%f71, %f72};
	add.s64 	%rd43, %rd43, %rd9;
	setp.lt.s64 	%p7, %rd43, %rd15;
	@%p7 bra 	$L__BB0_4;
$L__BB0_9:
	ret;

}
	// .globl	_Z15SoftmaxWarpImplI24ElementwiseScaleMaskLoadIffbE11DirectStoreIffEfLi2ELi2ELi1ELi2ELb1EL9Algorithm0EEvT_T0_ll
.visible .entry _Z15SoftmaxWarpImplI24ElementwiseScaleMaskLoadIffbE11DirectStoreIffEfLi2ELi2ELi1ELi2ELb1EL9Algorithm0EEvT_T0_ll(
	.param .align 8 .b8 _Z15SoftmaxWarpImplI24ElementwiseScaleMaskLoadIffbE11DirectStoreIffEfLi2ELi2ELi1ELi2ELb1EL9Algorithm0EEvT_T0_ll_param_0[32],
	.param .align 8 .b8 _Z15SoftmaxWarpImplI24ElementwiseScaleMaskLoadIffbE11DirectStoreIffEfLi2ELi2ELi1ELi2ELb1EL9Algorithm0EEvT_T0_ll_param_1[16],
	.param .u64 _Z15SoftmaxWarpImplI24ElementwiseScaleMaskLoadIffbE11DirectStoreIffEfLi2ELi2ELi1ELi2ELb1EL9Algorithm0EEvT_T0_ll_param_2,
	.param .u64 _Z15SoftmaxWarpImplI24ElementwiseScaleMaskLoadIffbE11DirectStoreIffEfLi2ELi2ELi1ELi2ELb1EL9Algorithm0EEvT_T0_ll_param_3
)
{
	.reg .pred 	%p<12>;
	.reg .b16 	%rs<5>;
	.reg .b32 	%r<19>;
	.reg .b32 	%f<89>;
	.reg .b64 	%rd<46>;

	ld.param.v2.f32 	{%f2, %f1}, [_Z15SoftmaxWarpImplI24ElementwiseScaleMaskLoadIffbE11DirectStoreIffEfLi2ELi2ELi1ELi2ELb1EL9Algorithm0EEvT_T0_ll_param_0+24];
	ld.param.u64 	%rd3, [_Z15SoftmaxWarpImplI24ElementwiseScaleMaskLoadIffbE11DirectStoreIffEfLi2ELi2ELi1ELi2ELb1EL9Algorithm0EEvT_T0_ll_param_0+16];
	ld.param.u64 	%rd5, [_Z15SoftmaxWarpImplI24ElementwiseScaleMaskLoadIffbE11DirectStoreIffEfLi2ELi2ELi1ELi2ELb1EL9Algorithm0EEvT_T0_ll_param_1+8];
	ld.param.u64 	%rd15, [_Z15SoftmaxWarpImplI24ElementwiseScaleMaskLoadIffbE11DirectStoreIffEfLi2ELi2ELi1ELi2ELb1EL9Algorithm0EEvT_T0_ll_param_1];
	ld.param.u64 	%rd16, [_Z15SoftmaxWarpImplI24ElementwiseScaleMaskLoadIffbE11DirectStoreIffEfLi2ELi2ELi1ELi2ELb1EL9Algorithm0EEvT_T0_ll_param_0+8];
	ld.param.u64 	%rd17, [_Z15SoftmaxWarpImplI24ElementwiseScaleMaskLoadIffbE11DirectStoreIffEfLi2ELi2ELi1ELi2ELb1EL9Algorithm0EEvT_T0_ll_param_0];
	ld.param.u64 	%rd13, [_Z15SoftmaxWarpImplI24ElementwiseScaleMaskLoadIffbE11DirectStoreIffEfLi2ELi2ELi1ELi2ELb1EL9Algorithm0EEvT_T0_ll_param_2];
	ld.param.u64 	%rd14, [_Z15SoftmaxWarpImplI24ElementwiseScaleMaskLoadIffbE11DirectStoreIffEfLi2ELi2ELi1ELi2ELb1EL9Algorithm0EEvT_T0_ll_param_3];
	cvta.to.global.u64 	%rd1, %rd17;
	cvta.to.global.u64 	%rd2, %rd16;
	cvta.to.global.u64 	%rd4, %rd15;
	setp.lt.s64 	%p1, %rd14, 3;
	@%p1 bra 	$L__BB1_2;
	mov.u64 	%rd18, $str;
	cvta.global.u64 	%rd19, %rd18;
	mov.u64 	%rd20, $str$1;
	cvta.global.u64 	%rd21, %rd20;
	mov.u64 	%rd22, __unnamed_2;
	cvta.global.u64 	%rd23, %rd22;
	{ // callseq 1, 0
	.param .b64 param0;
	st.param.b64 	[param0], %rd19;
	.param .b64 param1;
	st.param.b64 	[param1], %rd21;
	.param .b32 param2;
	st.param.b32 	[param2], 219;
	.param .b64 param3;
	st.param.b64 	[param3], %rd23;
	.param .b64 param4;
	st.param.b64 	[param4], 1;
	call.uni 
	__assertfail, 
	(
	param0, 
	param1, 
	param2, 
	param3, 
	param4
	);
	} // callseq 1
$L__BB1_2:
	mov.u32 	%r2, %ctaid.x;
	mov.u32 	%r3, %ntid.y;
	mov.u32 	%r4, %tid.y;
	mad.lo.s32 	%r5, %r2, %r3, %r4;
	mov.u32 	%r6, %nctaid.x;
	mul.lo.s32 	%r7, %r3, %r6;
	shl.b32 	%r1, %r7, 1;
	shl.b32 	%r8, %r5, 1;
	cvt.s64.s32 	%rd45, %r8;
	setp.le.s64 	%p2, %rd13, %rd45;
	@%p2 bra 	$L__BB1_17;
	mov.u32 	%r9, %tid.x;
	shl.b32 	%r10, %r9, 1;
	cvt.u64.u32 	%rd7, %r10;
	cvt.s64.s32 	%rd8, %r1;
$L__BB1_4:
	setp.le.s64 	%p3, %rd14, %rd7;
	mov.f32 	%f82, 0fFF800000;
	mov.f32 	%f83, %f82;
	mov.f32 	%f84, %f82;
	@%p3 bra 	$L__BB1_8;
	mad.lo.s64 	%rd24, %rd45, %rd3, %rd7;
	shl.b64 	%rd25, %rd24, 2;
	add.s64 	%rd10, %rd1, %rd25;
	ld.global.f32 	%f25, [%rd10];
	add.s64 	%rd26, %rd2, %rd24;
	ld.global.v2.u8 	{%rs1, %rs2}, [%rd26];
	setp.eq.s16 	%p4, %rs1, 0;
	mul.f32 	%f26, %f1, %f25;
	selp.f32 	%f83, %f2, %f26, %p4;
	setp.eq.s16 	%p5, %rs2, 0;
	mov.f32 	%f82, %f2;
	@%p5 bra 	$L__BB1_7;
	ld.global.f32 	%f27, [%rd10+4];
	mul.f32 	%f82, %f1, %f27;
$L__BB1_7:
	max.f32 	%f28, %f83, 0fFF800000;
	max.f32 	%f84, %f28, %f82;
$L__BB1_8:
	mov.f32 	%f86, 0fFF800000;
	mov.f32 	%f87, %f86;
	mov.f32 	%f88, %f86;
	@%p3 bra 	$L__BB1_12;
	mad.lo.s64 	%rd27, %rd3, %rd45, %rd3;
	add.s64 	%rd28, %rd27, %rd7;
	shr.u64 	%rd29, %rd28, 63;
	add.s64 	%rd30, %rd28, %rd29;
	shl.b64 	%rd31, %rd30, 2;
	and.b64  	%rd32, %rd31, -8;
	add.s64 	%rd11, %rd1, %rd32;
	ld.global.f32 	%f30, [%rd11];
	and.b64  	%rd33, %rd30, -2;
	add.s64 	%rd34, %rd2, %rd33;
	ld.global.v2.u8 	{%rs3, %rs4}, [%rd34];
	setp.eq.s16 	%p7, %rs3, 0;
	mul.f32 	%f31, %f1, %f30;
	selp.f32 	%f87, %f2, %f31, %p7;
	setp.eq.s16 	%p8, %rs4, 0;
	mov.f32 	%f86, %f2;
	@%p8 bra 	$L__BB1_11;
	ld.global.f32 	%f32, [%rd11+4];
	mul.f32 	%f86, %f1, %f32;
$L__BB1_11:
	max.f32 	%f33, %f87, 0fFF800000;
	max.f32 	%f88, %f33, %f86;
$L__BB1_12:
	sub.f32 	%f34, %f83, %f84;
	fma.rn.f32 	%f35, %f34, 0f3BBB989D, 0f3F000000;
	cvt.sat.f32.f32 	%f36, %f35;
	mov.f32 	%f37, 0f4B400001;
	mov.f32 	%f38, 0f437C0000;
	fma.rm.f32 	%f39, %f36, %f38, %f37;
	add.f32 	%f40, %f39, 0fCB40007F;
	neg.f32 	%f41, %f40;
	fma.rn.f32 	%f42, %f34, 0f3FB8AA3B, %f41;
	fma.rn.f32 	%f43, %f34, 0f32A57060, %f42;
	mov.b32 	%r11, %f39;
	shl.b32 	%r12, %r11, 23;
	mov.b32 	%f44, %r12;
	ex2.approx.ftz.f32 	%f45, %f43;
	mul.f32 	%f46, %f45, %f44;
	add.f32 	%f47, %f46, 0f00000000;
	sub.f32 	%f48, %f82, %f84;
	fma.rn.f32 	%f49, %f48, 0f3BBB989D, 0f3F000000;
	cvt.sat.f32.f32 	%f50, %f49;
	fma.rm.f32 	%f51, %f50, %f38, %f37;
	add.f32 	%f52, %f51, 0fCB40007F;
	neg.f32 	%f53, %f52;
	fma.rn.f32 	%f54, %f48, 0f3FB8AA3B, %f53;
	fma.rn.f32 	%f55, %f48, 0f32A57060, %f54;
	mov.b32 	%r13, %f51;
	shl.b32 	%r14, %r13, 23;
	mov.b32 	%f56, %r14;
	ex2.approx.ftz.f32 	%f57, %f55;
	mul.f32 	%f58, %f57, %f56;
	add.f32 	%f59, %f47, %f58;
	sub.f32 	%f60, %f87, %f88;
	fma.rn.f32 	%f61, %f60, 0f3BBB989D, 0f3F000000;
	cvt.sat.f32.f32 	%f62, %f61;
	fma.rm.f32 	%f63, %f62, %f38, %f37;
	add.f32 	%f64, %f63, 0fCB40007F;
	neg.f32 	%f65, %f64;
	fma.rn.f32 	%f66, %f60, 0f3FB8AA3B, %f65;
	fma.rn.f32 	%f67, %f60, 0f32A57060, %f66;
	mov.b32 	%r15, %f63;
	shl.b32 	%r16, %r15, 23;
	mov.b32 	%f68, %r16;
	ex2.approx.ftz.f32 	%f69, %f67;
	mul.f32 	%f17, %f69, %f68;
	add.f32 	%f70, %f17, 0f00000000;
	sub.f32 	%f71, %f86, %f88;
	fma.rn.f32 	%f72, %f71, 0f3BBB989D, 0f3F000000;
	cvt.sat.f32.f32 	%f73, %f72;
	fma.rm.f32 	%f74, %f73, %f38, %f37;
	add.f32 	%f75, %f74, 0fCB40007F;
	neg.f32 	%f76, %f75;
	fma.rn.f32 	%f77, %f71, 0f3FB8AA3B, %f76;
	fma.rn.f32 	%f78, %f71, 0f32A57060, %f77;
	mov.b32 	%r17, %f74;
	shl.b32 	%r18, %r17, 23;
	mov.b32 	%f79, %r18;
	ex2.approx.ftz.f32 	%f80, %f78;
	mul.f32 	%f18, %f80, %f79;
	add.f32 	%f19, %f70, %f18;
	div.rn.f32 	%f20, %f46, %f59;
	div.rn.f32 	%f21, %f58, %f59;
	@%p3 bra 	$L__BB1_14;
	mad.lo.s64 	%rd35, %rd45, %rd5, %rd7;
	shl.b64 	%rd36, %rd35, 2;
	add.s64 	%rd37, %rd4, %rd36;
	st.global.v2.f32 	[%rd37], {%f20, %f21};
$L__BB1_14:
	div.rn.f32 	%f22, %f17, %f19;
	div.rn.f32 	%f23, %f18, %f19;
	@%p3 bra 	$L__BB1_16;
	mad.lo.s64 	%rd38, %rd5, %rd45, %rd5;
	add.s64 	%rd39, %rd38, %rd7;
	shr.u64 	%rd40, %rd39, 63;
	add.s64 	%rd41, %rd39, %rd40;
	shl.b64 	%rd42, %rd41, 2;
	and.b64  	%rd43, %rd42, -8;
	add.s64 	%rd44, %rd4, %rd43;
	st.global.v2.f32 	[%rd44], {%f22, %f23};
$L__BB1_16:
	add.s64 	%rd45, %rd45, %rd8;
	setp.lt.s64 	%p11, %rd45, %rd13;
	@%p11 bra 	$L__BB1_4;
$L__BB1_17:
	ret;

}
	// .globl	_Z15SoftmaxWarpImplI24ElementwiseScaleMaskLoadIffbE11DirectStoreIffEfLi2ELi2ELi1ELi1ELb0EL9Algorithm0EEvT_T0_ll
.visible .entry _Z15SoftmaxWarpImplI24ElementwiseScaleMaskLoadIffbE11DirectStoreIffEfLi2ELi2ELi1ELi1ELb0EL9Algorithm0EEvT_T0_ll(
	.param .align 8 .b8 _Z15SoftmaxWarpImplI24ElementwiseScaleMaskLoadIffbE11DirectStoreIffEfLi2ELi2ELi1ELi1ELb0EL9Algorithm0EEvT_T0_ll_param_0[32],
	.param .align 8 .b8 _Z15SoftmaxWarpImplI24ElementwiseScaleMaskLoadIffbE11DirectStoreIffEfLi2ELi2ELi1ELi1ELb0EL9Algorithm0EEvT_T0_ll_param_1[16],
	.param .u64 _Z15SoftmaxWarpImplI24ElementwiseScaleMaskLoadIffbE11DirectStoreIffEfLi2ELi2ELi1ELi1ELb0EL9Algorithm0EEvT_T0_ll_param_2,
	.param .u64 _Z15SoftmaxWarpImplI24ElementwiseScaleMaskLoadIffbE11DirectStoreIffEfLi2ELi2ELi1ELi1ELb0EL9Algorithm0EEvT_T0_ll_param_3
)
{
	.reg .pred 	%p<14>;
	.reg .b16 	%rs<7>;
	.reg .b32 	%r<24>;
	.reg .b32 	%f<114>;
	.reg .b64 	%rd<81>;

	ld.param.v2.f32 	{%f2, %f1}, [_Z15SoftmaxWarpImplI24ElementwiseScaleMaskLoadIffbE11DirectStoreIffEfLi2ELi2ELi1ELi1ELb0EL9Algorithm0EEvT_T0_ll_param_0+24];
	ld.param.u64 	%rd3, [_Z15SoftmaxWarpImplI24ElementwiseScaleMaskLoadIffbE11DirectStoreIffEfLi2ELi2ELi1ELi1ELb0EL9Algorithm0EEvT_T0_ll_param_0+16];
	ld.param.u64 	%rd5, [_Z15SoftmaxWarpImplI24ElementwiseScaleMaskLoadIffbE11DirectStoreIffEfLi2ELi2ELi1ELi1ELb0EL9Algorithm0EEvT_T0_ll_param_1+8];
	ld.param.u64 	%rd24, [_Z15SoftmaxWarpImplI24ElementwiseScaleMaskLoadIffbE11DirectStoreIffEfLi2ELi2ELi1ELi1ELb0EL9Algorithm0EEvT_T0_ll_param_1];
	ld.param.u64 	%rd25, [_Z15SoftmaxWarpImplI24ElementwiseScaleMaskLoadIffbE11DirectStoreIffEfLi2ELi2ELi1ELi1ELb0EL9Algorithm0EEvT_T0_ll_param_0+8];
	ld.param.u64 	%rd26, [_Z15SoftmaxWarpImplI24ElementwiseScaleMaskLoadIffbE11DirectStoreIffEfLi2ELi2ELi1ELi1ELb0EL9Algorithm0EEvT_T0_ll_param_0];
	ld.param.u64 	%rd23, [_Z15SoftmaxWarpImplI24ElementwiseScaleMaskLoadIffbE11DirectStoreIffEfLi2ELi2ELi1ELi1ELb0EL9Algorithm0EEvT_T0_ll_param_2];
	ld.param.u64 	%rd27, [_Z15SoftmaxWarpImplI24ElementwiseScaleMaskLoadIffbE11DirectStoreIffEfLi2ELi2ELi1ELi1ELb0EL9Algorithm0EEvT_T0_ll_param_3];
	cvta.to.global.u64 	%rd1, %rd26;
	cvta.to.global.u64 	%rd2, %rd25;
	cvta.to.global.u64 	%rd4, %rd24;
	setp.lt.s64 	%p1, %rd27, 3;
	@%p1 bra 	$L__BB2_2;
	mov.u64 	%rd28, $str;
	cvta.global.u64 	%rd29, %rd28;
	mov.u64 	%rd30, $str$1;
	cvta.global.u64 	%rd31, %rd30;
	mov.u64 	%rd32, __unnamed_3;
	cvta.global.u64 	%rd33, %rd32;
	{ // callseq 2, 0
	.param .b64 param0;
	st.param.b64 	[param0], %rd29;
	.param .b64 param1;
	st.param.b64 	[param1], %rd31;
	.param .b32 param2;
	st.param.b32 	[param2], 219;
	.param .b64 param3;
	st.param.b64 	[param3], %rd33;
	.param .b64 param4;
	st.param.b64 	[param4], 1;
	call.uni 
	__assertfail, 
	(
	param0, 
	param1, 
	param2, 
	param3, 
	param4
	);
	} // callseq 2
$L__BB2_2:
	mov.u32 	%r1, %ctaid.x;
	mov.u32 	%r2, %ntid.y;
	mov.u32 	%r3, %tid.y;
	mad.lo.s32 	%r4, %r1, %r2, %r3;
	mov.u32 	%r5, %nctaid.x;
	mul.lo.s32 	%r6, %r5, %r2;
	cvt.s64.s32 	%rd6, %r6;
	cvt.s64.s32 	%rd80, %r4;
	setp.le.s64 	%p2, %rd23, %rd80;
	@%p2 bra 	$L__BB2_16;
	mov.u32 	%r7, %tid.x;
	shl.b32 	%r8, %r7, 1;
	cvt.u64.u32 	%rd8, %r8;
	add.s64 	%rd9, %rd6, %rd80;
	max.s64 	%rd34, %rd23, %rd9;
	setp.lt.s64 	%p3, %rd9, %rd23;
	selp.u64 	%rd10, 1, 0, %p3;
	add.s64 	%rd35, %rd9, %rd10;
	sub.s64 	%rd11, %rd34, %rd35;
	or.b64  	%rd36, %rd11, %rd6;
	and.b64  	%rd37, %rd36, -4294967296;
	setp.ne.s64 	%p4, %rd37, 0;
	@%p4 bra 	$L__BB2_5;
	cvt.u32.u64 	%r9, %rd6;
	cvt.u32.u64 	%r10, %rd11;
	div.u32 	%r11, %r10, %r9;
	cvt.u64.u32 	%rd78, %r11;
	bra.uni 	$L__BB2_6;
$L__BB2_5:
	div.u64 	%rd78, %rd11, %rd6;
$L__BB2_6:
	add.s64 	%rd15, %rd78, %rd10;
	and.b64  	%rd38, %rd15, 1;
	setp.eq.b64 	%p5, %rd38, 1;
	@%p5 bra 	$L__BB2_10;
	mad.lo.s64 	%rd39, %rd3, %rd80, %rd8;
	shr.u64 	%rd40, %rd39, 63;
	add.s64 	%rd41, %rd39, %rd40;
	shl.b64 	%rd42, %rd41, 2;
	and.b64  	%rd43, %rd42, -8;
	add.s64 	%rd16, %rd1, %rd43;
	ld.global.f32 	%f12, [%rd16];
	and.b64  	%rd44, %rd41, -2;
	add.s64 	%rd45, %rd2, %rd44;
	ld.global.v2.u8 	{%rs1, %rs2}, [%rd45];
	setp.eq.s16 	%p6, %rs1, 0;
	mul.f32 	%f13, %f1, %f12;
	selp.f32 	%f3, %f2, %f13, %p6;
	setp.eq.s16 	%p7, %rs2, 0;
	mov.f32 	%f111, %f2;
	@%p7 bra 	$L__BB2_9;
	ld.global.f32 	%f14, [%rd16+4];
	mul.f32 	%f111, %f1, %f14;
$L__BB2_9:
	max.f32 	%f15, %f3, 0fFF800000;
	max.f32 	%f16, %f15, %f111;
	sub.f32 	%f17, %f3, %f16;
	fma.rn.f32 	%f18, %f17, 0f3BBB989D, 0f3F000000;
	cvt.sat.f32.f32 	%f19, %f18;
	mov.f32 	%f20, 0f4B400001;
	mov.f32 	%f21, 0f437C0000;
	fma.rm.f32 	%f22, %f19, %f21, %f20;
	add.f32 	%f23, %f22, 0fCB40007F;
	neg.f32 	%f24, %f23;
	fma.rn.f32 	%f25, %f17, 0f3FB8AA3B, %f24;
	fma.rn.f32 	%f26, %f17, 0f32A57060, %f25;
	mov.b32 	%r12, %f22;
	shl.b32 	%r13, %r12, 23;
	mov.b32 	%f27, %r13;
	ex2.approx.ftz.f32 	%f28, %f26;
	mul.f32 	%f29, %f28, %f27;
	add.f32 	%f30, %f29, 0f00000000;
	sub.f32 	%f31, %f111, %f16;
	fma.rn.f32 	%f32, %f31, 0f3BBB989D, 0f3F000000;
	cvt.sat.f32.f32 	%f33, %f32;
	fma.rm.f32 	%f34, %f33, %f21, %f20;
	add.f32 	%f35, %f34, 0fCB40007F;
	neg.f32 	%f36, %f35;
	fma.rn.f32 	%f37, %f31, 0f3FB8AA3B, %f36;
	fma.rn.f32 	%f38, %f31, 0f32A57060, %f37;
	mov.b32 	%r14, %f34;
	shl.b32 	%r15, %r14, 23;
	mov.b32 	%f39, %r15;
	ex2.approx.ftz.f32 	%f40, %f38;
	mul.f32 	%f41, %f40, %f39;
	add.f32 	%f42, %f30, %f41;
	div.rn.f32 	%f43, %f29, %f42;
	div.rn.f32 	%f44, %f41, %f42;
	mad.lo.s64 	%rd46, %rd5, %rd80, %rd8;
	shr.u64 	%rd47, %rd46, 63;
	add.s64 	%rd48, %rd46, %rd47;
	shl.b64 	%rd49, %rd48, 2;
	and.b64  	%rd50, %rd49, -8;
	add.s64 	%rd51, %rd4, %rd50;
	st.global.v2.f32 	[%rd51], {%f43, %f44};
	mov.u64 	%rd80, %rd9;
$L__BB2_10:
	setp.eq.s64 	%p8, %rd15, 0;
	@%p8 bra 	$L__BB2_16;
$L__BB2_11:
	mad.lo.s64 	%rd52, %rd80, %rd3, %rd8;
	shr.u64 	%rd53, %rd52, 63;
	add.s64 	%rd54, %rd52, %rd53;
	shl.b64 	%rd55, %rd54, 2;
	and.b64  	%rd56, %rd55, -8;
	add.s64 	%rd19, %rd1, %rd56;
	ld.global.f32 	%f45, [%rd19];
	and.b64  	%rd57, %rd54, -2;
	add.s64 	%rd58, %rd2, %rd57;
	ld.global.v2.u8 	{%rs3, %rs4}, [%rd58];
	setp.eq.s16 	%p9, %rs3, 0;
	mul.f32 	%f46, %f1, %f45;
	selp.f32 	%f6, %f2, %f46, %p9;
	setp.eq.s16 	%p10, %rs4, 0;
	mov.f32 	%f112, %f2;
	@%p10 bra 	$L__BB2_13;
	ld.global.f32 	%f47, [%rd19+4];
	mul.f32 	%f112, %f1, %f47;
$L__BB2_13:
	max.f32 	%f48, %f6, 0fFF800000;
	max.f32 	%f49, %f48, %f112;
	sub.f32 	%f50, %f6, %f49;
	fma.rn.f32 	%f51, %f50, 0f3BBB989D, 0f3F000000;
	cvt.sat.f32.f32 	%f52, %f51;
	mov.f32 	%f53, 0f4B400001;
	mov.f32 	%f54, 0f437C0000;
	fma.rm.f32 	%f55, %f52, %f54, %f53;
	add.f32 	%f56, %f55, 0fCB40007F;
	neg.f32 	%f57, %f56;
	fma.rn.f32 	%f58, %f50, 0f3FB8AA3B, %f57;
	fma.rn.f32 	%f59, %f50, 0f32A57060, %f58;
	mov.b32 	%r16, %f55;
	shl.b32 	%r17, %r16, 23;
	mov.b32 	%f60, %r17;
	ex2.approx.ftz.f32 	%f61, %f59;
	mul.f32 	%f62, %f61, %f60;
	add.f32 	%f63, %f62, 0f00000000;
	sub.f32 	%f64, %f112, %f49;
	fma.rn.f32 	%f65, %f64, 0f3BBB989D, 0f3F000000;
	cvt.sat.f32.f32 	%f66, %f65;
	fma.rm.f32 	%f67, %f66, %f54, %f53;
	add.f32 	%f68, %f67, 0fCB40007F;
	neg.f32 	%f69, %f68;
	fma.rn.f32 	%f70, %f64, 0f3FB8AA3B, %f69;
	fma.rn.f32 	%f71, %f64, 0f32A57060, %f70;
	mov.b32 	%r18, %f67;
	shl.b32 	%r19, %r18, 23;
	mov.b32 	%f72, %r19;
	ex2.approx.ftz.f32 	%f73, %f71;
	mul.f32 	%f74, %f73, %f72;
	add.f32 	%f75, %f63, %f74;
	div.rn.f32 	%f76, %f62, %f75;
	div.rn.f32 	%f77, %f74, %f75;
	mad.lo.s64 	%rd59, %rd80, %rd5, %rd8;
	shr.u64 	%rd60, %rd59, 63;
	add.s64 	%rd61, %rd59, %rd60;
	shl.b64 	%rd62, %rd61, 2;
	and.b64  	%rd63, %rd62, -8;
	add.s64 	%rd64, %rd4, %rd63;
	st.global.v2.f32 	[%rd64], {%f76, %f77};
	add.s64 	%rd20, %rd80, %rd6;
	mad.lo.s64 	%rd65, %rd20, %rd3, %rd8;
	shr.u64 	%rd66, %rd65, 63;
	add.s64 	%rd67, %rd65, %rd66;
	shl.b64 	%rd68, %rd67, 2;
	and.b64  	%rd69, %rd68, -8;
	add.s64 	%rd21, %rd1, %rd69;
	ld.global.f32 	%f78, [%rd21];
	and.b64  	%rd70, %rd67, -2;
	add.s64 	%rd71, %rd2, %rd70;
	ld.global.v2.u8 	{%rs5, %rs6}, [%rd71];
	setp.eq.s16 	%p11, %rs5, 0;
	mul.f32 	%f79, %f1, %f78;
	selp.f32 	%f9, %f2, %f79, %p11;
	setp.eq.s16 	%p12, %rs6, 0;
	mov.f32 	%f113, %f2;
	@%p12 bra 	$L__BB2_15;
	ld.global.f32 	%f80, [%rd21+4];
	mul.f32 	%f113, %f1, %f80;
$L__BB2_15:
	max.f32 	%f81, %f9, 0fFF800000;
	max.f32 	%f82, %f81, %f113;
	sub.f32 	%f83, %f9, %f82;
	fma.rn.f32 	%f84, %f83, 0f3BBB989D, 0f3F000000;
	cvt.sat.f32.f32 	%f85, %f84;
	mov.f32 	%f86, 0f4B400001;
	mov.f32 	%f87, 0f437C0000;
	fma.rm.f32 	%f88, %f85, %f87, %f86;
	add.f32 	%f89, %f88, 0fCB40007F;
	neg.f32 	%f90, %f89;
	fma.rn.f32 	%f91, %f83, 0f3FB8AA3B, %f90;
	fma.rn.f32 	%f92, %f83, 0f32A57060, %f91;
	mov.b32 	%r20, %f88;
	shl.b32 	%r21, %r20, 23;
	mov.b32 	%f93, %r21;
	ex2.approx.ftz.f32 	%f94, %f92;
	mul.f32 	%f95, %f94, %f93;
	add.f32 	%f96, %f95, 0f00000000;
	sub.f32 	%f97, %f113, %f82;
	fma.rn.f32 	%f98, %f97, 0f3BBB989D, 0f3F000000;
	cvt.sat.f32.f32 	%f99, %f98;
	fma.rm.f32 	%f100, %f99, %f87, %f86;
	add.f32 	%f101, %f100, 0fCB40007F;
	neg.f32 	%f102, %f101;
	fma.rn.f32 	%f103, %f97, 0f3FB8AA3B, %f102;
	fma.rn.f32 	%f104, %f97, 0f32A57060, %f103;
	mov.b32 	%r22, %f100;
	shl.b32 	%r23, %r22, 23;
	mov.b32 	%f105, %r23;
	ex2.approx.ftz.f32 	%f106, %f104;
	mul.f32 	%f107, %f106, %f105;
	add.f32 	%f108, %f96, %f107;
	div.rn.f32 	%f109, %f95, %f108;
	div.rn.f32 	%f110, %f107, %f108;
	mad.lo.s64 	%rd72, %rd20, %rd5, %rd8;
	shr.u64 	%rd73, %rd72, 63;
	add.s64 	%rd74, %rd72, %rd73;
	shl.b64 	%rd75, %rd74, 2;
	and.b64  	%rd76, %rd75, -8;
	add.s64 	%rd77, %rd4, %rd76;
	st.global.v2.f32 	[%rd77], {%f109, %f110};
	add.s64 	%rd80, %rd20, %rd6;
	setp.lt.s64 	%p13, %rd80, %rd23;
	@%p13 bra 	$L__BB2_11;
$L__BB2_16:
	ret;

}
	// .globl	_Z15SoftmaxWarpImplI24ElementwiseScaleMaskLoadIffbE11DirectStoreIffEfLi2ELi2ELi1ELi1ELb1EL9Algorithm0EEvT_T0_ll
.visible .entry _Z15SoftmaxWarpImplI24ElementwiseScaleMaskLoadIffbE11DirectStoreIffEfLi2ELi2ELi1ELi1ELb1EL9Algorithm0EEvT_T0_ll(
	.param .align 8 .b8 _Z15SoftmaxWarpImplI24ElementwiseScaleMaskLoadIffbE11DirectStoreIffEfLi2ELi2ELi1ELi1ELb1EL9Algorithm0EEvT_T0_ll_param_0[32],
	.param .align 8 .b8 _Z15SoftmaxWarpImplI24ElementwiseScaleMaskLoadIffbE11DirectStoreIffEfLi2ELi2ELi1ELi1ELb1EL9Algorithm0EEvT_T0_ll_param_1[16],
	.param .u64 _Z15SoftmaxWarpImplI24ElementwiseScaleMaskLoadIffbE11DirectStoreIffEfLi2ELi2ELi1ELi1ELb1EL9Algorithm0EEvT_T0_ll_param_2,
	.param .u64 _Z15SoftmaxWarpImplI24ElementwiseScaleMaskLoadIffbE11DirectStoreIffEfLi2ELi2ELi1ELi1ELb1EL9Algorithm0EEvT_T0_ll_param_3
)
{
	.reg .pred 	%p<20>;
	.reg .b16 	%rs<7>;
	.reg .b32 	%r<24>;
	.reg .b32 	%f<137>;
	.reg .b64 	%rd<81>;

	ld.param.v2.f32 	{%f30, %f31}, [_Z15SoftmaxWarpImplI24ElementwiseScaleMaskLoadIffbE11DirectStoreIffEfLi2ELi2ELi1ELi1ELb1EL9Algorithm0EEvT_T0_ll_param_0+24];
	ld.param.u64 	%rd24, [_Z15SoftmaxWarpImplI24ElementwiseScaleMaskLoadIffbE11DirectStoreIffEfLi2ELi2ELi1ELi1ELb1EL9Algorithm0EEvT_T0_ll_param_0+16];
	ld.param.u64 	%rd4, [_Z15SoftmaxWarpImplI24ElementwiseScaleMaskLoadIffbE11DirectStoreIffEfLi2ELi2ELi1ELi1ELb1EL9Algorithm0EEvT_T0_ll_param_1+8];
	ld.param.u64 	%rd27, [_Z15SoftmaxWarpImplI24ElementwiseScaleMaskLoadIffbE11DirectStoreIffEfLi2ELi2ELi1ELi1ELb1EL9Algorithm0EEvT_T0_ll_param_1];
	ld.param.u64 	%rd23, [_Z15SoftmaxWarpImplI24ElementwiseScaleMaskLoadIffbE11DirectStoreIffEfLi2ELi2ELi1ELi1ELb1EL9Algorithm0EEvT_T0_ll_param_0+8];
	ld.param.u64 	%rd22, [_Z15SoftmaxWarpImplI24ElementwiseScaleMaskLoadIffbE11DirectStoreIffEfLi2ELi2ELi1ELi1ELb1EL9Algorithm0EEvT_T0_ll_param_0];
	ld.param.u64 	%rd25, [_Z15SoftmaxWarpImplI24ElementwiseScaleMaskLoadIffbE11DirectStoreIffEfLi2ELi2ELi1ELi1ELb1EL9Algorithm0EEvT_T0_ll_param_2];
	ld.param.u64 	%rd26, [_Z15SoftmaxWarpImplI24ElementwiseScaleMaskLoadIffbE11DirectStoreIffEfLi2ELi2ELi1ELi1ELb1EL9Algorithm0EEvT_T0_ll_param_3];
	cvta.to.global.u64 	%rd1, %rd22;
	cvta.to.global.u64 	%rd2, %rd23;
	cvta.to.global.u64 	%rd3, %rd27;
	setp.lt.s64 	%p1, %rd26, 3;
	@%p1 bra 	$L__BB3_2;
	mov.u64 	%rd28, $str;
	cvta.global.u64 	%rd29, %rd28;
	mov.u64 	%rd30, $str$1;
	cvta.global.u64 	%rd31, %rd30;
	mov.u64 	%rd32, __unnamed_4;
	cvta.global.u64 	%rd33, %rd32;
	{ // callseq 3, 0
	.param .b64 param0;
	st.param.b64 	[param0], %rd29;
	.param .b64 param1;
	st.param.b64 	[param1], %rd31;
	.param .b32 param2;
	st.param.b32 	[param2], 219;
	.param .b64 param3;
	st.param.b64 	[param3], %rd33;
	.param .b64 param4;
	st.param.b64 	[param4], 1;
	call.uni 
	__assertfail, 
	(
	param0, 
	param1, 
	param2, 
	param3, 
	param4
	);
	} // callseq 3
$L__BB3_2:
	mov.u32 	%r1, %ctaid.x;
	mov.u32 	%r2, %ntid.y;
	mov.u32 	%r3, %tid.y;
	mad.lo.s32 	%r4, %r1, %r2, %r3;
	mov.u32 	%r5, %nctaid.x;
	mul.lo.s32 	%r6, %r5, %r2;
	cvt.s64.s32 	%rd5, %r6;
	cvt.s64.s32 	%rd6, %r4;
	setp.le.s64 	%p2, %rd25, %rd6;
	@%p2 bra 	$L__BB3_27;
	mov.u32 	%r7, %tid.x;
	shl.b32 	%r8, %r7, 1;
	cvt.u64.u32 	%rd7, %r8;
	add.s64 	%rd8, %rd5, %rd6;
	max.s64 	%rd34, %rd25, %rd8;
	setp.lt.s64 	%p3, %rd8, %rd25;
	selp.u64 	%rd9, 1, 0, %p3;
	add.s64 	%rd35, %rd8, %rd9;
	sub.s64 	%rd10, %rd34, %rd35;
	or.b64  	%rd36, %rd10, %rd5;
	and.b64  	%rd37, %rd36, -4294967296;
	setp.ne.s64 	%p4, %rd37, 0;
	@%p4 bra 	$L__BB3_5;
	cvt.u32.u64 	%r9, %rd5;
	cvt.u32.u64 	%r10, %rd10;
	div.u32 	%r11, %r10, %r9;
	cvt.u64.u32 	%rd78, %r11;
	bra.uni 	$L__BB3_6;
$L__BB3_5:
	div.u64 	%rd78, %rd10, %rd5;
$L__BB3_6:
	add.s64 	%rd14, %rd78, %rd9;
	and.b64  	%rd38, %rd14, 1;
	setp.eq.b64 	%p5, %rd38, 1;
	mov.u64 	%rd80, %rd6;
	@%p5 bra 	$L__BB3_13;
	setp.le.s64 	%p6, %rd26, %rd7;
	mov.f32 	%f126, 0fFF800000;
	mov.f32 	%f127, %f126;
	mov.f32 	%f128, %f126;
	@%p6 bra 	$L__BB3_11;
	mad.lo.s64 	%rd39, %rd24, %rd6, %rd7;
	shr.u64 	%rd40, %rd39, 63;
	add.s64 	%rd41, %rd39, %rd40;
	shl.b64 	%rd42, %rd41, 2;
	and.b64  	%rd43, %rd42, -8;
	add.s64 	%rd15, %rd1, %rd43;
	ld.global.f32 	%f33, [%rd15];
	and.b64  	%rd44, %rd41, -2;
	add.s64 	%rd45, %rd2, %rd44;
	ld.global.v2.u8 	{%rs1, %rs2}, [%rd45];
	setp.eq.s16 	%p7, %rs1, 0;
	mul.f32 	%f34, %f31, %f33;
	selp.f32 	%f127, %f30, %f34, %p7;
	setp.eq.s16 	%p8, %rs2, 0;
	mov.f32 	%f126, %f30;
	@%p8 bra 	$L__BB3_10;
	ld.global.f32 	%f35, [%rd15+4];
	mul.f32 	%f126, %f31, %f35;
$L__BB3_10:
	max.f32 	%f36, %f127, 0fFF800000;
	max.f32 	%f128, %f36, %f126;
$L__BB3_11:
	sub.f32 	%f37, %f127, %f128;
	fma.rn.f32 	%f38, %f37, 0f3BBB989D, 0f3F000000;
	cvt.sat.f32.f32 	%f39, %f38;
	mov.f32 	%f40, 0f4B400001;
	mov.f32 	%f41, 0f437C0000;
	fma.rm.f32 	%f42, %f39, %f41, %f40;
	add.f32 	%f43, %f42, 0fCB40007F;
	neg.f32 	%f44, %f43;
	fma.rn.f32 	%f45, %f37, 0f3FB8AA3B, %f44;
	fma.rn.f32 	%f46, %f37, 0f32A57060, %f45;
	mov.b32 	%r12, %f42;
	shl.b32 	%r13, %r12, 23;
	mov.b32 	%f47, %r13;
	ex2.approx.ftz.f32 	%f48, %f46;
	mul.f32 	%f49, %f48, %f47;
	add.f32 	%f50, %f49, 0f00000000;
	sub.f32 	%f51, %f126, %f128;
	fma.rn.f32 	%f52, %f51, 0f3BBB989D, 0f3F000000;
	cvt.sat.f32.f32 	%f53, %f52;
	fma.rm.f32 	%f54, %f53, %f41, %f40;
	add.f32 	%f55, %f54, 0fCB40007F;
	neg.f32 	%f56, %f55;
	fma.rn.f32 	%f57, %f51, 0f3FB8AA3B, %f56;
	fma.rn.f32 	%f58, %f51, 0f32A57060, %f57;
	mov.b32 	%r14, %f54;
	shl.b32 	%r15, %r14, 23;
	mov.b32 	%f59, %r15;
	ex2.approx.ftz.f32 	%f60, %f58;
	mul.f32 	%f61, %f60, %f59;
	add.f32 	%f62, %f50, %f61;
	div.rn.f32 	%f10, %f49, %f62;
	div.rn.f32 	%f11, %f61, %f62;
	mov.u64 	%rd80, %rd8;
	@%p6 bra 	$L__BB3_13;
	mad.lo.s64 	%rd46, %rd4, %rd6, %rd7;
	shr.u64 	%rd47, %rd46, 63;
	add.s64 	%rd48, %rd46, %rd47;
	shl.b64 	%rd49, %rd48, 2;
	and.b64  	%rd50, %rd49, -8;
	add.s64 	%rd51, %rd3, %rd50;
	st.global.v2.f32 	[%rd51], {%f10, %f11};
$L__BB3_13:
	setp.eq.s64 	%p10, %rd14, 0;
	@%p10 bra 	$L__BB3_27;
$L__BB3_14:
	setp.le.s64 	%p11, %rd26, %rd7;
	mov.f32 	%f130, 0fFF800000;
	mov.f32 	%f131, %f130;
	mov.f32 	%f132, %f130;
	@%p11 bra 	$L__BB3_18;
	mad.lo.s64 	%rd52, %rd80, %rd24, %rd7;
	shr.u64 	%rd53, %rd52, 63;
	add.s64 	%rd54, %rd52, %rd53;
	shl.b64 	%rd55, %rd54, 2;
	and.b64  	%rd56, %rd55, -8;
	add.s64 	%rd18, %rd1, %rd56;
	ld.global.f32 	%f64, [%rd18];
	and.b64  	%rd57, %rd54, -2;
	add.s64 	%rd58, %rd2, %rd57;
	ld.global.v2.u8 	{%rs3, %rs4}, [%rd58];
	setp.eq.s16 	%p12, %rs3, 0;
	mul.f32 	%f65, %f31, %f64;
	selp.f32 	%f131, %f30, %f65, %p12;
	setp.eq.s16 	%p13, %rs4, 0;
	mov.f32 	%f130, %f30;
	@%p13 bra 	$L__BB3_17;
	ld.global.f32 	%f66, [%rd18+4];
	mul.f32 	%f130, %f31, %f66;
$L__BB3_17:
	max.f32 	%f67, %f131, 0fFF800000;
	max.f32 	%f132, %f67, %f130;
$L__BB3_18:
	sub.f32 	%f68, %f131, %f132;
	fma.rn.f32 	%f69, %f68, 0f3BBB989D, 0f3F000000;
	cvt.sat.f32.f32 	%f70, %f69;
	mov.f32 	%f71, 0f4B400001;
	mov.f32 	%f72, 0f437C0000;
	fma.rm.f32 	%f73, %f70, %f72, %f71;
	add.f32 	%f74, %f73, 0fCB40007F;
	neg.f32 	%f75, %f74;
	fma.rn.f32 	%f76, %f68, 0f3FB8AA3B, %f75;
	fma.rn.f32 	%f77, %f68, 0f32A57060, %f76;
	mov.b32 	%r16, %f73;
	shl.b32 	%r17, %r16, 23;
	mov.b32 	%f78, %r17;
	ex2.approx.ftz.f32 	%f79, %f77;
	mul.f32 	%f80, %f79, %f78;
	add.f32 	%f81, %f80, 0f00000000;
	sub.f32 	%f82, %f130, %f132;
	fma.rn.f32 	%f83, %f82, 0f3BBB989D, 0f3F000000;
	cvt.sat.f32.f32 	%f84, %f83;
	fma.rm.f32 	%f85, %f84, %f72, %f71;
	add.f32 	%f86, %f85, 0fCB40007F;
	neg.f32 	%f87, %f86;
	fma.rn.f32 	%f88, %f82, 0f3FB8AA3B, %f87;
	fma.rn.f32 	%f89, %f82, 0f32A57060, %f88;
	mov.b32 	%r18, %f85;
	shl.b32 	%r19, %r18, 23;
	mov.b32 	%f90, %r19;
	ex2.approx.ftz.f32 	%f91, %f89;
	mul.f32 	%f92, %f91, %f90;
	add.f32 	%f93, %f81, %f92;
	div.rn.f32 	%f19, %f80, %f93;
	div.rn.f32 	%f20, %f92, %f93;
	@%p11 bra 	$L__BB3_20;
	mad.lo.s64 	%rd59, %rd80, %rd4, %rd7;
	shr.u64 	%rd60, %rd59, 63;
	add.s64 	%rd61, %rd59, %rd60;
	shl.b64 	%rd62, %rd61, 2;
	and.b64  	%rd63, %rd62, -8;
	add.s64 	%rd64, %rd3, %rd63;
	st.global.v2.f32 	[%rd64], {%f19, %f20};
$L__BB3_20:
	setp.le.s64 	%p15, %rd26, %rd7;
	add.s64 	%rd19, %rd80, %rd5;
	mov.f32 	%f134, 0fFF800000;
	mov.f32 	%f135, %f134;
	mov.f32 	%f136, %f134;
	@%p15 bra 	$L__BB3_24;
	mad.lo.s64 	%rd65, %rd19, %rd24, %rd7;
	shr.u64 	%rd66, %rd65, 63;
	add.s64 	%rd67, %rd65, %rd66;
	shl.b64 	%rd68, %rd67, 2;
	and.b64  	%rd69, %rd68, -8;
	add.s64 	%rd20, %rd1, %rd69;
	ld.global.f32 	%f95, [%rd20];
	and.b64  	%rd70, %rd67, -2;
	add.s64 	%rd71, %rd2, %rd70;
	ld.global.v2.u8 	{%rs5, %rs6}, [%rd71];
	setp.eq.s16 	%p16, %rs5, 0;
	mul.f32 	%f96, %f31, %f95;
	selp.f32 	%f135, %f30, %f96, %p16;
	setp.eq.s16 	%p17, %rs6, 0;
	mov.f32 	%f134, %f30;
	@%p17 bra 	$L__BB3_23;
	ld.global.f32 	%f97, [%rd20+4];
	mul.f32 	%f134, %f31, %f97;
$L__BB3_23:
	max.f32 	%f98, %f135, 0fFF800000;
	max.f32 	%f136, %f98, %f134;
$L__BB3_24:
	sub.f32 	%f99, %f135, %f136;
	fma.rn.f32 	%f100, %f99, 0f3BBB989D, 0f3F000000;
	cvt.sat.f32.f32 	%f101, %f100;
	mov.f32 	%f102, 0f4B400001;
	mov.f32 	%f103, 0f437C0000;
	fma.rm.f32 	%f104, %f101, %f103, %f102;
	add.f32 	%f105, %f104, 0fCB40007F;
	neg.f32 	%f106, %f105;
	fma.rn.f32 	%f107, %f99, 0f3FB8AA3B, %f106;
	fma.rn.f32 	%f108, %f99, 0f32A57060, %f107;
	mov.b32 	%r20, %f104;
	shl.b32 	%r21, %r20, 23;
	mov.b32 	%f109, %r21;
	ex2.approx.ftz.f32 	%f110, %f108;
	mul.f32 	%f111, %f110, %f109;
	add.f32 	%f112, %f111, 0f00000000;
	sub.f32 	%f113, %f134, %f136;
	fma.rn.f32 	%f114, %f113, 0f3BBB989D, 0f3F000000;
	cvt.sat.f32.f32 	%f115, %f114;
	fma.rm.f32 	%f116, %f115, %f103, %f102;
	add.f32 	%f117, %f116, 0fCB40007F;
	neg.f32 	%f118, %f117;
	fma.rn.f32 	%f119, %f113, 0f3FB8AA3B, %f118;
	fma.rn.f32 	%f120, %f113, 0f32A57060, %f119;
	mov.b32 	%r22, %f116;
	shl.b32 	%r23, %r22, 23;
	mov.b32 	%f121, %r23;
	ex2.approx.ftz.f32 	%f122, %f120;
	mul.f32 	%f123, %f122, %f121;
	add.f32 	%f124, %f112, %f123;
	div.rn.f32 	%f28, %f111, %f124;
	div.rn.f32 	%f29, %f123, %f124;
	@%p15 bra 	$L__BB3_26;
	mad.lo.s64 	%rd72, %rd19, %rd4, %rd7;
	shr.u64 	%rd73, %rd72, 63;
	add.s64 	%rd74, %rd72, %rd73;
	shl.b64 	%rd75, %rd74, 2;
	and.b64  	%rd76, %rd75, -8;
	add.s64 	%rd77, %rd3, %rd76;
	st.global.v2.f32 	[%rd77], {%f28, %f29};
$L__BB3_26:
	add.s64 	%rd80, %rd19, %rd5;
	setp.lt.s64 	%p19, %rd80, %rd25;
	@%p19 bra 	$L__BB3_14;
$L__BB3_27:
	ret;

}
	// .globl	_Z15SoftmaxWarpImplI24ElementwiseScaleMaskLoadIffbE11DirectStoreIffEfLi2ELi2ELi2ELi2ELb0EL9Algorithm0EEvT_T0_ll
.visible .entry _Z15SoftmaxWarpImplI24ElementwiseScaleMaskLoadIffbE11DirectStoreIffEfLi2ELi2ELi2ELi2ELb0EL9Algorithm0EEvT_T0_ll(
	.param .align 8 .b8 _Z15SoftmaxWarpImplI24ElementwiseScaleMaskLoadIffbE11DirectStoreIffEfLi2ELi2ELi2ELi2ELb0EL9Algorithm0EEvT_T0_ll_param_0[32],
	.param .align 8 .b8 _Z15SoftmaxWarpImplI24ElementwiseScaleMaskLoadIffbE11DirectStoreIffEfLi2ELi2ELi2ELi2ELb0EL9Algorithm0EEvT_T0_ll_param_1[16],
	.param .u64 _Z15SoftmaxWarpImplI24ElementwiseScaleMaskLoadIffbE11DirectStoreIffEfLi2ELi2ELi2ELi2ELb0EL9Algorithm0EEvT_T0_ll_param_2,
	.param .u64 _Z15SoftmaxWarpImplI24ElementwiseScaleMaskLoadIffbE11DirectStoreIffEfLi2ELi2ELi2ELi2ELb0EL9Algorithm0EEvT_T0_ll_param_3
)
{
	.reg .pred 	%p<12>;
	.reg .b16 	%rs<5>;
	.reg .b32 	%r<27>;
	.reg .b32 	%f<83>;
	.reg .b64 	%rd<44>;

	ld.param.v2.f32 	{%f2, %f1}, [_Z15SoftmaxWarpImplI24ElementwiseScaleMaskLoadIffbE11DirectStoreIffEfLi2ELi2ELi2ELi2ELb0EL9Algorithm0EEvT_T0_ll_param_0+24];
	ld.param.u64 	%rd3, [_Z15SoftmaxWarpImplI24ElementwiseScaleMaskLoadIffbE11DirectStoreIffEfLi2ELi2ELi2ELi2ELb0EL9Algorithm0EEvT_T0_ll_param_0+16];
	ld.param.u64 	%rd4, [_Z15SoftmaxWarpImplI24ElementwiseScaleMaskLoadIffbE11DirectStoreIffEfLi2ELi2ELi2ELi2ELb0EL9Algorithm0EEvT_T0_ll_param_1];
	ld.param.u64 	%rd5, [_Z15SoftmaxWarpImplI24ElementwiseScaleMaskLoadIffbE11DirectStoreIffEfLi2ELi2ELi2ELi2ELb0EL9Algorithm0EEvT_T0_ll_param_1+8];
	ld.param.u64 	%rd16, [_Z15SoftmaxWarpImplI24ElementwiseScaleMaskLoadIffbE11DirectStoreIffEfLi2ELi2ELi2ELi2ELb0EL9Algorithm0EEvT_T0_ll_param_0+8];
	ld.param.u64 	%rd17, [_Z15SoftmaxWarpImplI24ElementwiseScaleMaskLoadIffbE11DirectStoreIffEfLi2ELi2ELi2ELi2ELb0EL9Algorithm0EEvT_T0_ll_param_0];
	ld.param.u64 	%rd15, [_Z15SoftmaxWarpImplI24ElementwiseScaleMaskLoadIffbE11DirectStoreIffEfLi2ELi2ELi2ELi2ELb0EL9Algorithm0EEvT_T0_ll_param_2];
	ld.param.u64 	%rd18, [_Z15SoftmaxWarpImplI24ElementwiseScaleMaskLoadIffbE11DirectStoreIffEfLi2ELi2ELi2ELi2ELb0EL9Algorithm0EEvT_T0_ll_param_3];
	cvta.to.global.u64 	%rd1, %rd17;
	cvta.to.global.u64 	%rd2, %rd16;
	setp.lt.s64 	%p1, %rd18, 5;
	@%p1 bra 	$L__BB4_2;
	mov.u64 	%rd19, $str;
	cvta.global.u64 	%rd20, %rd19;
	mov.u64 	%rd21, $str$1;
	cvta.global.u64 	%rd22, %rd21;
	mov.u64 	%rd23, __unnamed_5;
	cvta.global.u64 	%rd24, %rd23;
	{ // callseq 4, 0
	.param .b64 param0;
	st.param.b64 	[param0], %rd20;
	.param .b64 param1;
	st.param.b64 	[param1], %rd22;
	.param .b32 param2;
	st.param.b32 	[param2], 219;
	.param .b64 param3;
	st.param.b64 	[param3], %rd24;
	.param .b64 param4;
	st.param.b64 	[param4], 1;
	call.uni 
	__assertfail, 
	(
	param0, 
	param1, 
	param2, 
	param3, 
	param4
	);
	} // callseq 4
$L__BB4_2:
	mov.u32 	%r2, %ctaid.x;
	mov.u32 	%r3, %ntid.y;
	mov.u32 	%r4, %tid.y;
	mad.lo.s32 	%r5, %r2, %r3, %r4;
	mov.u32 	%r6, %nctaid.x;
	mul.lo.s32 	%r7, %r3, %r6;
	shl.b32 	%r1, %r7, 1;
	shl.b32 	%r8, %r5, 1;
	cvt.s64.s32 	%rd43, %r8;
	setp.le.s64 	%p2, %rd15, %rd43;
	@%p2 bra 	$L__BB4_9;
	cvta.to.global.u64 	%rd7, %rd4;
	mov.u32 	%r9, %tid.x;
	shl.b32 	%r10, %r9, 1;
	cvt.u64.u32 	%rd8, %r10;
	cvt.s64.s32 	%rd9, %r1;
$L__BB4_4:
	mad.lo.s64 	%rd11, %rd43, %rd3, %rd8;
	shl.b64 	%rd25, %rd11, 2;
	add.s64 	%rd12, %rd1, %rd25;
	ld.global.f32 	%f9, [%rd12];
	add.s64 	%rd26, %rd2, %rd11;
	ld.global.v2.u8 	{%rs1, %rs2}, [%rd26];
	setp.eq.s16 	%p3, %rs1, 0;
	mul.f32 	%f10, %f1, %f9;
	selp.f32 	%f3, %f2, %f10, %p3;
	setp.eq.s16 	%p4, %rs2, 0;
	mov.f32 	%f81, %f2;
	@%p4 bra 	$L__BB4_6;
	ld.global.f32 	%f11, [%rd12+4];
	mul.f32 	%f81, %f1, %f11;
$L__BB4_6:
	add.s64 	%rd27, %rd11, %rd3;
	shr.u64 	%rd28, %rd27, 63;
	add.s64 	%rd29, %rd27, %rd28;
	shl.b64 	%rd30, %rd29, 2;
	and.b64  	%rd31, %rd30, -8;
	add.s64 	%rd13, %rd1, %rd31;
	ld.global.f32 	%f12, [%rd13];
	and.b64  	%rd32, %rd29, -2;
	add.s64 	%rd33, %rd2, %rd32;
	ld.global.v2.u8 	{%rs3, %rs4}, [%rd33];
	setp.eq.s16 	%p5, %rs3, 0;
	mul.f32 	%f13, %f1, %f12;
	selp.f32 	%f6, %f2, %f13, %p5;
	setp.eq.s16 	%p6, %rs4, 0;
	mov.f32 	%f82, %f2;
	@%p6 bra 	$L__BB4_8;
	ld.global.f32 	%f14, [%rd13+4];
	mul.f32 	%f82, %f1, %f14;
$L__BB4_8:
	max.f32 	%f15, %f3, 0fFF800000;
	max.f32 	%f16, %f15, %f81;
	max.f32 	%f17, %f6, 0fFF800000;
	max.f32 	%f18, %f17, %f82;
	mov.b32 	%r11, %f16;
	shfl.sync.bfly.b32	%r12|%p7, %r11, 1, 31, -1;
	mov.b32 	%f19, %r12;
	max.f32 	%f20, %f16, %f19;
	mov.b32 	%r13, %f18;
	shfl.sync.bfly.b32	%r14|%p8, %r13, 1, 31, -1;
	mov.b32 	%f21, %r14;
	max.f32 	%f22, %f18, %f21;
	sub.f32 	%f23, %f3, %f20;
	fma.rn.f32 	%f24, %f23, 0f3BBB989D, 0f3F000000;
	cvt.sat.f32.f32 	%f25, %f24;
	mov.f32 	%f26, 0f4B400001;
	mov.f32 	%f27, 0f437C0000;
	fma.rm.f32 	%f28, %f25, %f27, %f26;
	add.f32 	%f29, %f28, 0fCB40007F;
	neg.f32 	%f30, %f29;
	fma.rn.f32 	%f31, %f23, 0f3FB8AA3B, %f30;
	fma.rn.f32 	%f32, %f23, 0f32A57060, %f31;
	mov.b32 	%r15, %f28;
	shl.b32 	%r16, %r15, 23;
	mov.b32 	%f33, %r16;
	ex2.approx.ftz.f32 	%f34, %f32;
	mul.f32 	%f35, %f34, %f33;
	add.f32 	%f36, %f35, 0f00000000;
	sub.f32 	%f37, %f81, %f20;
	fma.rn.f32 	%f38, %f37, 0f3BBB989D, 0f3F000000;
	cvt.sat.f32.f32 	%f39, %f38;
	fma.rm.f32 	%f40, %f39, %f27, %f26;
	add.f32 	%f41, %f40, 0fCB40007F;
	neg.f32 	%f42, %f41;
	fma.rn.f32 	%f43, %f37, 0f3FB8AA3B, %f42;
	fma.rn.f32 	%f44, %f37, 0f32A57060, %f43;
	mov.b32 	%r17, %f40;
	shl.b32 	%r18, %r17, 23;
	mov.b32 	%f45, %r18;
	ex2.approx.ftz.f32 	%f46, %f44;
	mul.f32 	%f47, %f46, %f45;
	add.f32 	%f48, %f36, %f47;
	sub.f32 	%f49, %f6, %f22;
	fma.rn.f32 	%f50, %f49, 0f3BBB989D, 0f3F000000;
	cvt.sat.f32.f32 	%f51, %f50;
	fma.rm.f32 	%f52, %f51, %f27, %f26;
	add.f32 	%f53, %f52, 0fCB40007F;
	neg.f32 	%f54, %f53;
	fma.rn.f32 	%f55, %f49, 0f3FB8AA3B, %f54;
	fma.rn.f32 	%f56, %f49, 0f32A57060, %f55;
	mov.b32 	%r19, %f52;
	shl.b32 	%r20, %r19, 23;
	mov.b32 	%f57, %r20;
	ex2.approx.ftz.f32 	%f58, %f56;
	mul.f32 	%f59, %f58, %f57;
	add.f32 	%f60, %f59, 0f00000000;
	sub.f32 	%f61, %f82, %f22;
	fma.rn.f32 	%f62, %f61, 0f3BBB989D, 0f3F000000;
	cvt.sat.f32.f32 	%f63, %f62;
	fma.rm.f32 	%f64, %f63, %f27, %f26;
	add.f32 	%f65, %f64, 0fCB40007F;
	neg.f32 	%f66, %f65;
	fma.rn.f32 	%f67, %f61, 0f3FB8AA3B, %f66;
	fma.rn.f32 	%f68, %f61, 0f32A57060, %f67;
	mov.b32 	%r21, %f64;
	shl.b32 	%r22, %r21, 23;
	mov.b32 	%f69, %r22;
	ex2.approx.ftz.f32 	%f70, %f68;
	mul.f32 	%f71, %f70, %f69;
	add.f32 	%f72, %f60, %f71;
	mov.b32 	%r23, %f48;
	shfl.sync.bfly.b32	%r24|%p9, %r23, 1, 31, -1;
	mov.b32 	%f73, %r24;
	add.f32 	%f74, %f48, %f73;
	mov.b32 	%r25, %f72;
	shfl.sync.bfly.b32	%r26|%p10, %r25, 1, 31, -1;
	mov.b32 	%f75, %r26;
	add.f32 	%f76, %f72, %f75;
	div.rn.f32 	%f77, %f35, %f74;
	div.rn.f32 	%f78, %f47, %f74;
	mad.lo.s64 	%rd34, %rd43, %rd5, %rd8;
	shl.b64 	%rd35, %rd34, 2;
	add.s64 	%rd36, %rd7, %rd35;
	st.global.v2.f32 	[%rd36], {%f77, %f78};
	div.rn.f32 	%f79, %f59, %f76;
	div.rn.f32 	%f80, %f71, %f76;
	add.s64 	%rd37, %rd34, %rd5;
	shr.u64 	%rd38, %rd37, 63;
	add.s64 	%rd39, %rd37, %rd38;
	shl.b64 	%rd40, %rd39, 2;
	and.b64  	%rd41, %rd40, -8;
	add.s64 	%rd42, %rd7, %rd41;
	st.global.v2.f32 	[%rd42], {%f79, %f80};
	add.s64 	%rd43, %rd43, %rd9;
	setp.lt.s64 	%p11, %rd43, %rd15;
	@%p11 bra 	$L__BB4_4;
$L__BB4_9:
	ret;

}
	// .globl	_Z15SoftmaxWarpImplI24ElementwiseScaleMaskLoadIffbE11DirectStoreIffEfLi2ELi2ELi2ELi2ELb1EL9Algorithm0EEvT_T0_ll
.visible .entry _Z15SoftmaxWarpImplI24ElementwiseScaleMaskLoadIffbE11DirectStoreIffEfLi2ELi2ELi2ELi2ELb1EL9Algorithm0EEvT_T0_ll(
	.param .align 8 .b8 _Z15SoftmaxWarpImplI24ElementwiseScaleMaskLoadIffbE11DirectStoreIffEfLi2ELi2ELi2ELi2ELb1EL9Algorithm0EEvT_T0_ll_param_0[32],
	.param .align 8 .b8 _Z15SoftmaxWarpImplI24ElementwiseScaleMaskLoadIffbE11DirectStoreIffEfLi2ELi2ELi2ELi2ELb1EL9Algorithm0EEvT_T0_ll_param_1[16],
	.param .u64 _Z15SoftmaxWarpImplI24ElementwiseScaleMaskLoadIffbE11DirectStoreIffEfLi2ELi2ELi2ELi2ELb1EL9Algorithm0EEvT_T0_ll_param_2,
	.param .u64 _Z15SoftmaxWarpImplI24ElementwiseScaleMaskLoadIffbE11DirectStoreIffEfLi2ELi2ELi2ELi2ELb1EL9Algorithm0EEvT_T0_ll_param_3
)
{
	.reg .pred 	%p<16>;
	.reg .b16 	%rs<5>;
	.reg .b32 	%r<27>;
	.reg .b32 	%f<97>;
	.reg .b64 	%rd<46>;

	ld.param.v2.f32 	{%f2, %f1}, [_Z15SoftmaxWarpImplI24ElementwiseScaleMaskLoadIffbE11DirectStoreIffEfLi2ELi2ELi2ELi2ELb1EL9Algorithm0EEvT_T0_ll_param_0+24];
	ld.param.u64 	%rd3, [_Z15SoftmaxWarpImplI24ElementwiseScaleMaskLoadIffbE11DirectStoreIffEfLi2ELi2ELi2ELi2ELb1EL9Algorithm0EEvT_T0_ll_param_0+16];
	ld.param.u64 	%rd5, [_Z15SoftmaxWarpImplI24ElementwiseScaleMaskLoadIffbE11DirectStoreIffEfLi2ELi2ELi2ELi2ELb1EL9Algorithm0EEvT_T0_ll_param_1+8];
	ld.param.u64 	%rd15, [_Z15SoftmaxWarpImplI24ElementwiseScaleMaskLoadIffbE11DirectStoreIffEfLi2ELi2ELi2ELi2ELb1EL9Algorithm0EEvT_T0_ll_param_1];
	ld.param.u64 	%rd16, [_Z15SoftmaxWarpImplI24ElementwiseScaleMaskLoadIffbE11DirectStoreIffEfLi2ELi2ELi2ELi2ELb1EL9Algorithm0EEvT_T0_ll_param_0+8];
	ld.param.u64 	%rd17, [_Z15SoftmaxWarpImplI24ElementwiseScaleMaskLoadIffbE11DirectStoreIffEfLi2ELi2ELi2ELi2ELb1EL9Algorithm0EEvT_T0_ll_param_0];
	ld.param.u64 	%rd13, [_Z15SoftmaxWarpImplI24ElementwiseScaleMaskLoadIffbE11DirectStoreIffEfLi2ELi2ELi2ELi2ELb1EL9Algorithm0EEvT_T0_ll_param_2];
	ld.param.u64 	%rd14, [_Z15SoftmaxWarpImplI24ElementwiseScaleMaskLoadIffbE11DirectStoreIffEfLi2ELi2ELi2ELi2ELb1EL9Algorithm0EEvT_T0_ll_param_3];
	cvta.to.global.u64 	%rd1, %rd17;
	cvta.to.global.u64 	%rd2, %rd16;
	cvta.to.global.u64 	%rd4, %rd15;
	setp.lt.s64 	%p1, %rd14, 5;
	@%p1 bra 	$L__BB5_2;
	mov.u64 	%rd18, $str;
	cvta.global.u64 	%rd19, %rd18;
	mov.u64 	%rd20, $str$1;
	cvta.global.u64 	%rd21, %rd20;
	mov.u64 	%rd22, __unnamed_6;
	cvta.global.u64 	%rd23, %rd22;
	{ // callseq 5, 0
	.param .b64 param0;
	st.param.b64 	[param0], %rd19;
	.param .b64 param1;
	st.param.b64 	[param1], %rd21;
	.param .b32 param2;
	st.param.b32 	[param2], 219;
	.param .b64 param3;
	st.param.b64 	[param3], %rd23;
	.param .b64 param4;
	st.param.b64 	[param4], 1;
	call.uni 
	__assertfail, 
	(
	param0, 
	param1, 
	param2, 
	param3, 
	param4
	);
	} // callseq 5
$L__BB5_2:
	mov.u32 	%r2, %ctaid.x;
	mov.u32 	%r3, %ntid.y;
	mov.u32 	%r4, %tid.y;
	mad.lo.s32 	%r5, %r2, %r3, %r4;
	mov.u32 	%r6, %nctaid.x;
	mul.lo.s32 	%r7, %r3, %r6;
	shl.b32 	%r1, %r7, 1;
	shl.b32 	%r8, %r5, 1;
	cvt.s64.s32 	%rd45, %r8;
	setp.le.s64 	%p2, %rd13, %rd45;
	@%p2 bra 	$L__BB5_17;
	mov.u32 	%r9, %tid.x;
	shl.b32 	%r10, %r9, 1;
	cvt.u64.u32 	%rd7, %r10;
	cvt.s64.s32 	%rd8, %r1;
$L__BB5_4:
	setp.le.s64 	%p3, %rd14, %rd7;
	mov.f32 	%f90, 0fFF800000;
	mov.f32 	%f91, %f90;
	mov.f32 	%f92, %f90;
	@%p3 bra 	$L__BB5_8;
	mad.lo.s64 	%rd24, %rd45, %rd3, %rd7;
	shl.b64 	%rd25, %rd24, 2;
	add.s64 	%rd10, %rd1, %rd25;
	ld.global.f32 	%f25, [%rd10];
	add.s64 	%rd26, %rd2, %rd24;
	ld.global.v2.u8 	{%rs1, %rs2}, [%rd26];
	setp.eq.s16 	%p4, %rs1, 0;
	mul.f32 	%f26, %f1, %f25;
	selp.f32 	%f91, %f2, %f26, %p4;
	setp.eq.s16 	%p5, %rs2, 0;
	mov.f32 	%f90, %f2;
	@%p5 bra 	$L__BB5_7;
	ld.global.f32 	%f27, [%rd10+4];
	mul.f32 	%f90, %f1, %f27;
$L__BB5_7:
	max.f32 	%f28, %f91, 0fFF800000;
	max.f32 	%f92, %f28, %f90;
$L__BB5_8:
	mov.f32 	%f94, 0fFF800000;
	mov.f32 	%f95, %f94;
	mov.f32 	%f96, %f94;
	@%p3 bra 	$L__BB5_12;
	mad.lo.s64 	%rd27, %rd3, %rd45, %rd3;
	add.s64 	%rd28, %rd27, %rd7;
	shr.u64 	%rd29, %rd28, 63;
	add.s64 	%rd30, %rd28, %rd29;
	shl.b64 	%rd31, %rd30, 2;
	and.b64  	%rd32, %rd31, -8;
	add.s64 	%rd11, %rd1, %rd32;
	ld.global.f32 	%f30, [%rd11];
	and.b64  	%rd33, %rd30, -2;
	add.s64 	%rd34, %rd2, %rd33;
	ld.global.v2.u8 	{%rs3, %rs4}, [%rd34];
	setp.eq.s16 	%p7, %rs3, 0;
	mul.f32 	%f31, %f1, %f30;
	selp.f32 	%f95, %f2, %f31, %p7;
	setp.eq.s16 	%p8, %rs4, 0;
	mov.f32 	%f94, %f2;
	@%p8 bra 	$L__BB5_11;
	ld.global.f32 	%f32, [%rd11+4];
	mul.f32 	%f94, %f1, %f32;
$L__BB5_11:
	max.f32 	%f33, %f95, 0fFF800000;
	max.f32 	%f96, %f33, %f94;
$L__BB5_12:
	mov.b32 	%r11, %f92;
	shfl.sync.bfly.b32	%r12|%p10, %r11, 1, 31, -1;
	mov.b32 	%f34, %r12;
	max.f32 	%f35, %f92, %f34;
	mov.b32 	%r13, %f96;
	shfl.sync.bfly.b32	%r14|%p11, %r13, 1, 31, -1;
	mov.b32 	%f36, %r14;
	max.f32 	%f37, %f96, %f36;
	sub.f32 	%f38, %f91, %f35;
	fma.rn.f32 	%f39, %f38, 0f3BBB989D, 0f3F000000;
	cvt.sat.f32.f32 	%f40, %f39;
	mov.f32 	%f41, 0f4B400001;
	mov.f32 	%f42, 0f437C0000;
	fma.rm.f32 	%f43, %f40, %f42, %f41;
	add.f32 	%f44, %f43, 0fCB40007F;
	neg.f32 	%f45, %f44;
	fma.rn.f32 	%f46, %f38, 0f3FB8AA3B, %f45;
	fma.rn.f32 	%f47, %f38, 0f32A57060, %f46;
	mov.b32 	%r15, %f43;
	shl.b32 	%r16, %r15, 23;
	mov.b32 	%f48, %r16;
	ex2.approx.ftz.f32 	%f49, %f47;
	mul.f32 	%f50, %f49, %f48;
	add.f32 	%f51, %f50, 0f00000000;
	sub.f32 	%f52, %f90, %f35;
	fma.rn.f32 	%f53, %f52, 0f3BBB989D, 0f3F000000;
	cvt.sat.f32.f32 	%f54, %f53;
	fma.rm.f32 	%f55, %f54, %f42, %f41;
	add.f32 	%f56, %f55, 0fCB40007F;
	neg.f32 	%f57, %f56;
	fma.rn.f32 	%f58, %f52, 0f3FB8AA3B, %f57;
	fma.rn.f32 	%f59, %f52, 0f32A57060, %f58;
	mov.b32 	%r17, %f55;
	shl.b32 	%r18, %r17, 23;
	mov.b32 	%f60, %r18;
	ex2.approx.ftz.f32 	%f61, %f59;
	mul.f32 	%f62, %f61, %f60;
	add.f32 	%f63, %f51, %f62;
	sub.f32 	%f64, %f95, %f37;
	fma.rn.f32 	%f65, %f64, 0f3BBB989D, 0f3F000000;
	cvt.sat.f32.f32 	%f66, %f65;
	fma.rm.f32 	%f67, %f66, %f42, %f41;
	add.f32 	%f68, %f67, 0fCB40007F;
	neg.f32 	%f69, %f68;
	fma.rn.f32 	%f70, %f64, 0f3FB8AA3B, %f69;
	fma.rn.f32 	%f71, %f64, 0f32A57060, %f70;
	mov.b32 	%r19, %f67;
	shl.b32 	%r20, %r19, 23;
	mov.b32 	%f72, %r20;
	ex2.approx.ftz.f32 	%f73, %f71;
	mul.f32 	%f17, %f73, %f72;
	add.f32 	%f74, %f17, 0f00000000;
	sub.f32 	%f75, %f94, %f37;
	fma.rn.f32 	%f76, %f75, 0f3BBB989D, 0f3F000000;
	cvt.sat.f32.f32 	%f77, %f76;
	fma.rm.f32 	%f78, %f77, %f42, %f41;
	add.f32 	%f79, %f78, 0fCB40007F;
	neg.f32 	%f80, %f79;
	fma.rn.f32 	%f81, %f75, 0f3FB8AA3B, %f80;
	fma.rn.f32 	%f82, %f75, 0f32A57060, %f81;
	mov.b32 	%r21, %f78;
	shl.b32 	%r22, %r21, 23;
	mov.b32 	%f83, %r22;
	ex2.approx.ftz.f32 	%f84, %f82;
	mul.f32 	%f18, %f84, %f83;
	add.f32 	%f85, %f74, %f18;
	mov.b32 	%r23, %f63;
	shfl.sync.bfly.b32	%r24|%p12, %r23, 1, 31, -1;
	mov.b32 	%f86, %r24;
	add.f32 	%f87, %f63, %f86;
	mov.b32 	%r25, %f85;
	shfl.sync.bfly.b32	%r26|%p13, %r25, 1, 31, -1;
	mov.b32 	%f88, %r26;
	add.f32 	%f19, %f85, %f88;
	div.rn.f32 	%f20, %f50, %f87;
	div.rn.f32 	%f21, %f62, %f87;
	@%p3 bra 	$L__BB5_14;
	mad.lo.s64 	%rd35, %rd45, %rd5, %rd7;
	shl.b64 	%rd36, %rd35, 2;
	add.s64 	%rd37, %rd4, %rd36;
	st.global.v2.f32 	[%rd37], {%f20, %f21};
$L__BB5_14:
	div.rn.f32 	%f22, %f17, %f19;
	div.rn.f32 	%f23, %f18, %f19;
	@%p3 bra 	$L__BB5_16;
	mad.lo.s64 	%rd38, %rd5, %rd45, %rd5;
	add.s64 	%rd39, %rd38, %rd7;
	shr.u64 	%rd40, %rd39, 63;
	add.s64 	%rd41, %rd39, %rd40;
	shl.b64 	%rd42, %rd41, 2;
	and.b64  	%rd43, %rd42, -8;
	add.s64 	%rd44, %rd4, %rd43;
	st.global.v2.f32 	[%rd44], {%f22, %f23};
$L__BB5_16:
	add.s64 	%rd45, %rd45, %rd8;
	setp.lt.s64 	%p15, %rd45, %rd13;
	@%p15 bra 	$L__BB5_4;
$L__BB5_17:
	ret;

}
	// .globl	_Z15SoftmaxWarpImplI24ElementwiseScaleMaskLoadIffbE11DirectStoreIffEfLi2ELi2ELi2ELi1ELb0EL9Algorithm0EEvT_T0_ll
.visible .entry _Z15SoftmaxWarpImplI24ElementwiseScaleMaskLoadIffbE11DirectStoreIffEfLi2ELi2ELi2ELi1ELb0EL9Algorithm0EEvT_T0_ll(
	.param .align 8 .b8 _Z15SoftmaxWarpImplI24ElementwiseScaleMaskLoadIffbE11DirectStoreIffEfLi2ELi2ELi2ELi1ELb0EL9Algorithm0EEvT_T0_ll_param_0[32],
	.param .align 8 .b8 _Z15SoftmaxWarpImplI24ElementwiseScaleMaskLoadIffbE11DirectStoreIffEfLi2ELi2ELi2ELi1ELb0EL9Algorithm0EEvT_T0_ll_param_1[16],
	.param .u64 _Z15SoftmaxWarpImplI24ElementwiseScaleMaskLoadIffbE11DirectStoreIffEfLi2ELi2ELi2ELi1ELb0EL9Algorithm0EEvT_T0_ll_param_2,
	.param .u64 _Z15SoftmaxWarpImplI24ElementwiseScaleMaskLoadIffbE11DirectStoreIffEfLi2ELi2ELi2ELi1ELb0EL9Algorithm0EEvT_T0_ll_param_3
)
{
	.reg .pred 	%p<20>;
	.reg .b16 	%rs<7>;
	.reg .b32 	%r<36>;
	.reg .b32 	%f<126>;
	.reg .b64 	%rd<81>;

	ld.param.v2.f32 	{%f2, %f1}, [_Z15SoftmaxWarpImplI24ElementwiseScaleMaskLoadIffbE11DirectStoreIffEfLi2ELi2ELi2ELi1ELb0EL9Algorithm0EEvT_T0_ll_param_0+24];
	ld.param.u64 	%rd3, [_Z15SoftmaxWarpImplI24ElementwiseScaleMaskLoadIffbE11DirectStoreIffEfLi2ELi2ELi2ELi1ELb0EL9Algorithm0EEvT_T0_ll_param_0+16];
	ld.param.u64 	%rd5, [_Z15SoftmaxWarpImplI24ElementwiseScaleMaskLoadIffbE11DirectStoreIffEfLi2ELi2ELi2ELi1ELb0EL9Algorithm0EEvT_T0_ll_param_1+8];
	ld.param.u64 	%rd24, [_Z15SoftmaxWarpImplI24ElementwiseScaleMaskLoadIffbE11DirectStoreIffEfLi2ELi2ELi2ELi1ELb0EL9Algorithm0EEvT_T0_ll_param_1];
	ld.param.u64 	%rd25, [_Z15SoftmaxWarpImplI24ElementwiseScaleMaskLoadIffbE11DirectStoreIffEfLi2ELi2ELi2ELi1ELb0EL9Algorithm0EEvT_T0_ll_param_0+8];
	ld.param.u64 	%rd26, [_Z15SoftmaxWarpImplI24ElementwiseScaleMaskLoadIffbE11DirectStoreIffEfLi2ELi2ELi2ELi1ELb0EL9Algorithm0EEvT_T0_ll_param_0];
	ld.param.u64 	%rd23, [_Z15SoftmaxWarpImplI24ElementwiseScaleMaskLoadIffbE11DirectStoreIffEfLi2ELi2ELi2ELi1ELb0EL9Algorithm0EEvT_T0_ll_param_2];
	ld.param.u64 	%rd27, [_Z15SoftmaxWarpImplI24ElementwiseScaleMaskLoadIffbE11DirectStoreIffEfLi2ELi2ELi2ELi1ELb0EL9Algorithm0EEvT_T0_ll_param_3];
	cvta.to.global.u64 	%rd1, %rd26;
	cvta.to.global.u64 	%rd2, %rd25;
	cvta.to.global.u64 	%rd4, %rd24;
	setp.lt.s64 	%p1, %rd27, 5;
	@%p1 bra 	$L__BB6_2;
	mov.u64 	%rd28, $str;
	cvta.global.u64 	%rd29, %rd28;
	mov.u64 	%rd30, $str$1;
	cvta.global.u64 	%rd31, %rd30;
	mov.u64 	%rd32, __unnamed_7;
	cvta.global.u64 	%rd33, %rd32;
	{ // callseq 6, 0
	.param .b64 param0;
	st.param.b64 	[param0], %rd29;
	.param .b64 param1;
	st.param.b64 	[param1], %rd31;
	.param .b32 param2;
	st.param.b32 	[param2], 219;
	.param .b64 param3;
	st.param.b64 	[param3], %rd33;
	.param .b64 param4;
	st.param.b64 	[param4], 1;
	call.uni 
	__assertfail, 
	(
	param0, 
	param1, 
	param2, 
	param3, 
	param4
	);
	} // callseq 6
$L__BB6_2:
	mov.u32 	%r1, %ctaid.x;
	mov.u32 	%r2, %ntid.y;
	mov.u32 	%r3, %tid.y;
	mad.lo.s32 	%r4, %r1, %r2, %r3;
	mov.u32 	%r5, %nctaid.x;
	mul.lo.s32 	%r6, %r5, %r2;
	cvt.s64.s32 	%rd6, %r6;
	cvt.s64.s32 	%rd80, %r4;
	setp.le.s64 	%p2, %rd23, %rd80;
	@%p2 bra 	$L__BB6_16;
	mov.u32 	%r7, %tid.x;
	shl.b32 	%r8, %r7, 1;
	cvt.u64.u32 	%rd8, %r8;
	add.s64 	%rd9, %rd6, %rd80;
	max.s64 	%rd34, %rd23, %rd9;
	setp.lt.s64 	%p3, %rd9, %rd23;
	selp.u64 	%rd10, 1, 0, %p3;
	add.s64 	%rd35, %rd9, %rd10;
	sub.s64 	%rd11, %rd34, %rd35;
	or.b64  	%rd36, %rd11, %rd6;
	and.b64  	%rd37, %rd36, -4294967296;
	setp.ne.s64 	%p4, %rd37, 0;
	@%p4 bra 	$L__BB6_5;
	cvt.u32.u64 	%r9, %rd6;
	cvt.u32.u64 	%r10, %rd11;
	div.u32 	%r11, %r10, %r9;
	cvt.u64.u32 	%rd78, %r11;
	bra.uni 	$L__BB6_6;
$L__BB6_5:
	div.u64 	%rd78, %rd11, %rd6;
$L__BB6_6:
	add.s64 	%rd15, %rd78, %rd10;
	and.b64  	%rd38, %rd15, 1;
	setp.eq.b64 	%p5, %rd38, 1;
	@%p5 bra 	$L__BB6_10;
	mad.lo.s64 	%rd39, %rd3, %rd80, %rd8;
	shr.u64 	%rd40, %rd39, 63;
	add.s64 	%rd41, %rd39, %rd40;
	shl.b64 	%rd42, %rd41, 2;
	and.b64  	%rd43, %rd42, -8;
	add.s64 	%rd16, %rd1, %rd43;
	ld.global.f32 	%f12, [%rd16];
	and.b64  	%rd44, %rd41, -2;
	add.s64 	%rd45, %rd2, %rd44;
	ld.global.v2.u8 	{%rs1, %rs2}, [%rd45];
	setp.eq.s16 	%p6, %rs1, 0;
	mul.f32 	%f13, %f1, %f12;
	selp.f32 	%f3, %f2, %f13, %p6;
	setp.eq.s16 	%p7, %rs2, 0;
	mov.f32 	%f123, %f2;
	@%p7 bra 	$L__BB6_9;
	ld.global.f32 	%f14, [%rd16+4];
	mul.f32 	%f123, %f1, %f14;
$L__BB6_9:
	max.f32 	%f15, %f3, 0fFF800000;
	max.f32 	%f16, %f15, %f123;
	mov.b32 	%r12, %f16;
	shfl.sync.bfly.b32	%r13|%p8, %r12, 1, 31, -1;
	mov.b32 	%f17, %r13;
	max.f32 	%f18, %f16, %f17;
	sub.f32 	%f19, %f3, %f18;
	fma.rn.f32 	%f20, %f19, 0f3BBB989D, 0f3F000000;
	cvt.sat.f32.f32 	%f21, %f20;
	mov.f32 	%f22, 0f4B400001;
	mov.f32 	%f23, 0f437C0000;
	fma.rm.f32 	%f24, %f21, %f23, %f22;
	add.f32 	%f25, %f24, 0fCB40007F;
	neg.f32 	%f26, %f25;
	fma.rn.f32 	%f27, %f19, 0f3FB8AA3B, %f26;
	fma.rn.f32 	%f28, %f19, 0f32A57060, %f27;
	mov.b32 	%r14, %f24;
	shl.b32 	%r15, %r14, 23;
	mov.b32 	%f29, %r15;
	ex2.approx.ftz.f32 	%f30, %f28;
	mul.f32 	%f31, %f30, %f29;
	add.f32 	%f32, %f31, 0f00000000;
	sub.f32 	%f33, %f123, %f18;
	fma.rn.f32 	%f34, %f33, 0f3BBB989D, 0f3F000000;
	cvt.sat.f32.f32 	%f35, %f34;
	fma.rm.f32 	%f36, %f35, %f23, %f22;
	add.f32 	%f37, %f36, 0fCB40007F;
	neg.f32 	%f38, %f37;
	fma.rn.f32 	%f39, %f33, 0f3FB8AA3B, %f38;
	fma.rn.f32 	%f40, %f33, 0f32A57060, %f39;
	mov.b32 	%r16, %f36;
	shl.b32 	%r17, %r16, 23;
	mov.b32 	%f41, %r17;
	ex2.approx.ftz.f32 	%f42, %f40;
	mul.f32 	%f43, %f42, %f41;
	add.f32 	%f44, %f32, %f43;
	mov.b32 	%r18, %f44;
	shfl.sync.bfly.b32	%r19|%p9, %r18, 1, 31, -1;
	mov.b32 	%f45, %r19;
	add.f32 	%f46, %f44, %f45;
	div.rn.f32 	%f47, %f31, %f46;
	div.rn.f32 	%f48, %f43, %f46;
	mad.lo.s64 	%rd46, %rd5, %rd80, %rd8;
	shr.u64 	%rd47, %rd46, 63;
	add.s64 	%rd48, %rd46, %rd47;
	shl.b64 	%rd49, %rd48, 2;
	and.b64  	%rd50, %rd49, -8;
	add.s64 	%rd51, %rd4, %rd50;
	st.global.v2.f32 	[%rd51], {%f47, %f48};
	mov.u64 	%rd80, %rd9;
$L__BB6_10:
	setp.eq.s64 	%p10, %rd15, 0;
	@%p10 bra 	$L__BB6_16;
$L__BB6_11:
	mad.lo.s64 	%rd52, %rd80, %rd3, %rd8;
	shr.u64 	%rd53, %rd52, 63;
	add.s64 	%rd54, %rd52, %rd53;
	shl.b64 	%rd55, %rd54, 2;
	and.b64  	%rd56, %rd55, -8;
	add.s64 	%rd19, %rd1, %rd56;
	ld.global.f32 	%f49, [%rd19];
	and.b64  	%rd57, %rd54, -2;
	add.s64 	%rd58, %rd2, %rd57;
	ld.global.v2.u8 	{%rs3, %rs4}, [%rd58];
	setp.eq.s16 	%p11, %rs3, 0;
	mul.f32 	%f50, %f1, %f49;
	selp.f32 	%f6, %f2, %f50, %p11;
	setp.eq.s16 	%p12, %rs4, 0;
	mov.f32 	%f124, %f2;
	@%p12 bra 	$L__BB6_13;
	ld.global.f32 	%f51, [%rd19+4];
	mul.f32 	%f124, %f1, %f51;
$L__BB6_13:
	max.f32 	%f52, %f6, 0fFF800000;
	max.f32 	%f53, %f52, %f124;
	mov.b32 	%r20, %f53;
	shfl.sync.bfly.b32	%r21|%p13, %r20, 1, 31, -1;
	mov.b32 	%f54, %r21;
	max.f32 	%f55, %f53, %f54;
	sub.f32 	%f56, %f6, %f55;
	fma.rn.f32 	%f57, %f56, 0f3BBB989D, 0f3F000000;
	cvt.sat.f32.f32 	%f58, %f57;
	mov.f32 	%f59, 0f4B400001;
	mov.f32 	%f60, 0f437C0000;
	fma.rm.f32 	%f61, %f58, %f60, %f59;
	add.f32 	%f62, %f61, 0fCB40007F;
	neg.f32 	%f63, %f62;
	fma.rn.f32 	%f64, %f56, 0f3FB8AA3B, %f63;
	fma.rn.f32 	%f65, %f56, 0f32A57060, %f64;
	mov.b32 	%r22, %f61;
	shl.b32 	%r23, %r22, 23;
	mov.b32 	%f66, %r23;
	ex2.approx.ftz.f32 	%f67, %f65;
	mul.f32 	%f68, %f67, %f66;
	add.f32 	%f69, %f68, 0f00000000;
	sub.f32 	%f70, %f124, %f55;
	fma.rn.f32 	%f71, %f70, 0f3BBB989D, 0f3F000000;
	cvt.sat.f32.f32 	%f72, %f71;
	fma.rm.f32 	%f73, %f72, %f60, %f59;
	add.f32 	%f74, %f73, 0fCB40007F;
	neg.f32 	%f75, %f74;
	fma.rn.f32 	%f76, %f70, 0f3FB8AA3B, %f75;
	fma.rn.f32 	%f77, %f70, 0f32A57060, %f76;
	mov.b32 	%r24, %f73;
	shl.b32 	%r25, %r24, 23;
	mov.b32 	%f78, %r25;
	ex2.approx.ftz.f32 	%f79, %f77;
	mul.f32 	%f80, %f79, %f78;
	add.f32 	%f81, %f69, %f80;
	mov.b32 	%r26, %f81;
	shfl.sync.bfly.b32	%r27|%p14, %r26, 1, 31, -1;
	mov.b32 	%f82, %r27;
	add.f32 	%f83, %f81, %f82;
	div.rn.f32 	%f84, %f68, %f83;
	div.rn.f32 	%f85, %f80, %f83;
	mad.lo.s64 	%rd59, %rd80, %rd5, %rd8;
	shr.u64 	%rd60, %rd59, 63;
	add.s64 	%rd61, %rd59, %rd60;
	shl.b64 	%rd62, %rd61, 2;
	and.b64  	%rd63, %rd62, -8;
	add.s64 	%rd64, %rd4, %rd63;
	st.global.v2.f32 	[%rd64], {%f84, %f85};
	add.s64 	%rd20, %rd80, %rd6;
	mad.lo.s64 	%rd65, %rd20, %rd3, %rd8;
	shr.u64 	%rd66, %rd65, 63;
	add.s64 	%rd67, %rd65, %rd66;
	shl.b64 	%rd68, %rd67, 2;
	and.b64  	%rd69, %rd68, -8;
	add.s64 	%rd21, %rd1, %rd69;
	ld.global.f32 	%f86, [%rd21];
	and.b64  	%rd70, %rd67, -2;
	add.s64 	%rd71, %rd2, %rd70;
	ld.global.v2.u8 	{%rs5, %rs6}, [%rd71];
	setp.eq.s16 	%p15, %rs5, 0;
	mul.f32 	%f87, %f1, %f86;
	selp.f32 	%f9, %f2, %f87, %p15;
	setp.eq.s16 	%p16, %rs6, 0;
	mov.f32 	%f125, %f2;
	@%p16 bra 	$L__BB6_15;
	ld.global.f32 	%f88, [%rd21+4];
	mul.f32 	%f125, %f1, %f88;
$L__BB6_15:
	max.f32 	%f89, %f9, 0fFF800000;
	max.f32 	%f90, %f89, %f125;
	mov.b32 	%r28, %f90;
	shfl.sync.bfly.b32	%r29|%p17, %r28, 1, 31, -1;
	mov.b32 	%f91, %r29;
	max.f32 	%f92, %f90, %f91;
	sub.f32 	%f93, %f9, %f92;
	fma.rn.f32 	%f94, %f93, 0f3BBB989D, 0f3F000000;
	cvt.sat.f32.f32 	%f95, %f94;
	mov.f32 	%f96, 0f4B400001;
	mov.f32 	%f97, 0f437C0000;
	fma.rm.f32 	%f98, %f95, %f97, %f96;
	add.f32 	%f99, %f98, 0fCB40007F;
	neg.f32 	%f100, %f99;
	fma.rn.f32 	%f101, %f93, 0f3FB8AA3B, %f100;
	fma.rn.f32 	%f102, %f93, 0f32A57060, %f101;
	mov.b32 	%r30, %f98;
	shl.b32 	%r31, %r30, 23;
	mov.b32 	%f103, %r31;
	ex2.approx.ftz.f32 	%f104, %f102;
	mul.f32 	%f105, %f104, %f103;
	add.f32 	%f106, %f105, 0f00000000;
	sub.f32 	%f107, %f125, %f92;
	fma.rn.f32 	%f108, %f107, 0f3BBB989D, 0f3F000000;
	cvt.sat.f32.f32 	%f109, %f108;
	fma.rm.f32 	%f110, %f109, %f97, %f96;
	add.f32 	%f111, %f110, 0fCB40007F;
	neg.f32 	%f112, %f111;
	fma.rn.f32 	%f113, %f107, 0f3FB8AA3B, %f112;
	fma.rn.f32 	%f114, %f107, 0f32A57060, %f113;
	mov.b32 	%r32, %f110;
	shl.b32 	%r33, %r32, 23;
	mov.b32 	%f115, %r33;
	ex2.approx.ftz.f32 	%f116, %f114;
	mul.f32 	%f117, %f116, %f115;
	add.f32 	%f118, %f106, %f117;
	mov.b32 	%r34, %f118;
	shfl.sync.bfly.b32	%r35|%p18, %r34, 1, 31, -1;
	mov.b32 	%f119, %r35;
	add.f32 	%f120, %f118, %f119;
	div.rn.f32 	%f121, %f105, %f120;
	div.rn.f32 	%f122, %f117, %f120;
	mad.lo.s64 	%rd72, %rd20, %rd5, %rd8;
	shr.u64 	%rd73, %rd72, 63;
	add.s64 	%rd74, %rd72, %rd73;
	shl.b64 	%rd75, %rd74, 2;
	and.b64  	%rd76, %rd75, -8;
	add.s64 	%rd77, %rd4, %rd76;
	st.global.v2.f32 	[%rd77], {%f121, %f122};
	add.s64 	%rd80, %rd20, %rd6;
	setp.lt.s64 	%p19, %rd80, %rd23;
	@%p19 bra 	$L__BB6_11;
$L__BB6_16:
	ret;

}
	// .globl	_Z15SoftmaxWarpImplI24ElementwiseScaleMaskLoadIffbE11DirectStoreIffEfLi2ELi2ELi2ELi1ELb1EL9Algorithm0EEvT_T0_ll
.visible .entry _Z15SoftmaxWarpImplI24ElementwiseScaleMaskLoadIffbE11DirectStoreIffEfLi2ELi2ELi2ELi1ELb1EL9Algorithm0EEvT_T0_ll(
	.param .align 8 .b8 _Z15SoftmaxWarpImplI24ElementwiseScaleMaskLoadIffbE11DirectStoreIffEfLi2ELi2ELi2ELi1ELb1EL9Algorithm0EEvT_T0_ll_param_0[32],
	.param .align 8 .b8 _Z15SoftmaxWarpImplI24ElementwiseScaleMaskLoadIffbE11DirectStoreIffEfLi2ELi2ELi2ELi1ELb1EL9Algorithm0EEvT_T0_ll_param_1[16],
	.param .u64 _Z15SoftmaxWarpImplI24ElementwiseScaleMaskLoadIffbE11DirectStoreIffEfLi2ELi2ELi2ELi1ELb1EL9Algorithm0EEvT_T0_ll_param_2,
	.param .u64 _Z15SoftmaxWarpImplI24ElementwiseScaleMaskLoadIffbE11DirectStoreIffEfLi2ELi2ELi2ELi1ELb1EL9Algorithm0EEvT_T0_ll_param_3
)
{
	.reg .pred 	%p<26>;
	.reg .b16 	%rs<7>;
	.reg .b32 	%r<36>;
	.reg .b32 	%f<149>;
	.reg .b64 	%rd<81>;

	ld.param.v2.f32 	{%f30, %f31}, [_Z15SoftmaxWarpImplI24ElementwiseScaleMaskLoadIffbE11DirectStoreIffEfLi2ELi2ELi2ELi1ELb1EL9Algorithm0EEvT_T0_ll_param_0+24];
	ld.param.u64 	%rd24, [_Z15SoftmaxWarpImplI24ElementwiseScaleMaskLoadIffbE11DirectStoreIffEfLi2ELi2ELi2ELi1ELb1EL9Algorithm0EEvT_T0_ll_param_0+16];
	ld.param.u64 	%rd4, [_Z15SoftmaxWarpImplI24ElementwiseScaleMaskLoadIffbE11DirectStoreIffEfLi2ELi2ELi2ELi1ELb1EL9Algorithm0EEvT_T0_ll_param_1+8];
	ld.param.u64 	%rd27, [_Z15SoftmaxWarpImplI24ElementwiseScaleMaskLoadIffbE11DirectStoreIffEfLi2ELi2ELi2ELi1ELb1EL9Algorithm0EEvT_T0_ll_param_1];
	ld.param.u64 	%rd23, [_Z15SoftmaxWarpImplI24ElementwiseScaleMaskLoadIffbE11DirectStoreIffEfLi2ELi2ELi2ELi1ELb1EL9Algorithm0EEvT_T0_ll_param_0+8];
	ld.param.u64 	%rd22, [_Z15SoftmaxWarpImplI24ElementwiseScaleMaskLoadIffbE11DirectStoreIffEfLi2ELi2ELi2ELi1ELb1EL9Algorithm0EEvT_T0_ll_param_0];
	ld.param.u64 	%rd25, [_Z15SoftmaxWarpImplI24ElementwiseScaleMaskLoadIffbE11DirectStoreIffEfLi2ELi2ELi2ELi1ELb1EL9Algorithm0EEvT_T0_ll_param_2];
	ld.param.u64 	%rd26, [_Z15SoftmaxWarpImplI24ElementwiseScaleMaskLoadIffbE11DirectStoreIffEfLi2ELi2ELi2ELi1ELb1EL9Algorithm0EEvT_T0_ll_param_3];
	cvta.to.global.u64 	%rd1, %rd22;
	cvta.to.global.u64 	%rd2, %rd23;
	cvta.to.global.u64 	%rd3, %rd27;
	setp.lt.s64 	%p1, %rd26, 5;
	@%p1 bra 	$L__BB7_2;
	mov.u64 	%rd28, $str;
	cvta.global.u64 	%rd29, %rd28;
	mov.u64 	%rd30, $str$1;
	cvta.global.u64 	%rd31, %rd30;
	mov.u64 	%rd32, __unnamed_8;
	cvta.global.u64 	%rd33, %rd32;
	{ // callseq 7, 0
	.param .b64 param0;
	st.param.b64 	[param0], %rd29;
	.param .b64 param1;
	st.param.b64 	[param1], %rd31;
	.param .b32 param2;
	st.param.b32 	[param2], 219;
	.param .b64 param3;
	st.param.b64 	[param3], %rd33;
	.param .b64 param4;
	st.param.b64 	[param4], 1;
	call.uni 
	__assertfail, 
	(
	param0, 
	param1, 
	param2, 
	param3, 
	param4
	);
	} // callseq 7
$L__BB7_2:
	mov.u32 	%r1, %ctaid.x;
	mov.u32 	%r2, %ntid.y;
	mov.u32 	%r3, %tid.y;
	mad.lo.s32 	%r4, %r1, %r2, %r3;
	mov.u32 	%r5, %nctaid.x;
	mul.lo.s32 	%r6, %r5, %r2;
	cvt.s64.s32 	%rd5, %r6;
	cvt.s64.s32 	%rd6, %r4;
	setp.le.s64 	%p2, %rd25, %rd6;
	@%p2 bra 	$L__BB7_27;
	mov.u32 	%r7, %tid.x;
	shl.b32 	%r8, %r7, 1;
	cvt.u64.u32 	%rd7, %r8;
	add.s64 	%rd8, %rd5, %rd6;
	max.s64 	%rd34, %rd25, %rd8;
	setp.lt.s64 	%p3, %rd8, %rd25;
	selp.u64 	%rd9, 1, 0, %p3;
	add.s64 	%rd35, %rd8, %rd9;
	sub.s64 	%rd10, %rd34, %rd35;
	or.b64  	%rd36, %rd10, %rd5;
	and.b64  	%rd37, %rd36, -4294967296;
	setp.ne.s64 	%p4, %rd37, 0;
	@%p4 bra 	$L__BB7_5;
	cvt.u32.u64 	%r9, %rd5;
	cvt.u32.u64 	%r10, %rd10;
	div.u32 	%r11, %r10, %r9;
	cvt.u64.u32 	%rd78, %r11;
	bra.uni 	$L__BB7_6;
$L__BB7_5:
	div.u64 	%rd78, %rd10, %rd5;
$L__BB7_6:
	add.s64 	%rd14, %rd78, %rd9;
	and.b64  	%rd38, %rd14, 1;
	setp.eq.b64 	%p5, %rd38, 1;
	mov.u64 	%rd80, %rd6;
	@%p5 bra 	$L__BB7_13;
	setp.le.s64 	%p6, %rd26, %rd7;
	mov.f32 	%f138, 0fFF800000;
	mov.f32 	%f139, %f138;
	mov.f32 	%f140, %f138;
	@%p6 bra 	$L__BB7_11;
	mad.lo.s64 	%rd39, %rd24, %rd6, %rd7;
	shr.u64 	%rd40, %rd39, 63;
	add.s64 	%rd41, %rd39, %rd40;
	shl.b64 	%rd42, %rd41, 2;
	and.b64  	%rd43, %rd42, -8;
	add.s64 	%rd15, %rd1, %rd43;
	ld.global.f32 	%f33, [%rd15];
	and.b64  	%rd44, %rd41, -2;
	add.s64 	%rd45, %rd2, %rd44;
	ld.global.v2.u8 	{%rs1, %rs2}, [%rd45];
	setp.eq.s16 	%p7, %rs1, 0;
	mul.f32 	%f34, %f31, %f33;
	selp.f32 	%f139, %f30, %f34, %p7;
	setp.eq.s16 	%p8, %rs2, 0;
	mov.f32 	%f138, %f30;
	@%p8 bra 	$L__BB7_10;
	ld.global.f32 	%f35, [%rd15+4];
	mul.f32 	%f138, %f31, %f35;
$L__BB7_10:
	max.f32 	%f36, %f139, 0fFF800000;
	max.f32 	%f140, %f36, %f138;
$L__BB7_11:
	mov.b32 	%r12, %f140;
	shfl.sync.bfly.b32	%r13|%p10, %r12, 1, 31, -1;
	mov.b32 	%f37, %r13;
	max.f32 	%f38, %f140, %f37;
	sub.f32 	%f39, %f139, %f38;
	fma.rn.f32 	%f40, %f39, 0f3BBB989D, 0f3F000000;
	cvt.sat.f32.f32 	%f41, %f40;
	mov.f32 	%f42, 0f4B400001;
	mov.f32 	%f43, 0f437C0000;
	fma.rm.f32 	%f44, %f41, %f43, %f42;
	add.f32 	%f45, %f44, 0fCB40007F;
	neg.f32 	%f46, %f45;
	fma.rn.f32 	%f47, %f39, 0f3FB8AA3B, %f46;
	fma.rn.f32 	%f48, %f39, 0f32A57060, %f47;
	mov.b32 	%r14, %f44;
	shl.b32 	%r15, %r14, 23;
	mov.b32 	%f49, %r15;
	ex2.approx.ftz.f32 	%f50, %f48;
	mul.f32 	%f51, %f50, %f49;
	add.f32 	%f52, %f51, 0f00000000;
	sub.f32 	%f53, %f138, %f38;
	fma.rn.f32 	%f54, %f53, 0f3BBB989D, 0f3F000000;
	cvt.sat.f32.f32 	%f55, %f54;
	fma.rm.f32 	%f56, %f55, %f43, %f42;
	add.f32 	%f57, %f56, 0fCB40007F;
	neg.f32 	%f58, %f57;
	fma.rn.f32 	%f59, %f53, 0f3FB8AA3B, %f58;
	fma.rn.f32 	%f60, %f53, 0f32A57060, %f59;
	mov.b32 	%r16, %f56;
	shl.b32 	%r17, %r16, 23;
	mov.b32 	%f61, %r17;
	ex2.approx.ftz.f32 	%f62, %f60;
	mul.f32 	%f63, %f62, %f61;
	add.f32 	%f64, %f52, %f63;
	mov.b32 	%r18, %f64;
	shfl.sync.bfly.b32	%r19|%p11, %r18, 1, 31, -1;
	mov.b32 	%f65, %r19;
	add.f32 	%f66, %f64, %f65;
	div.rn.f32 	%f10, %f51, %f66;
	div.rn.f32 	%f11, %f63, %f66;
	mov.u64 	%rd80, %rd8;
	@%p6 bra 	$L__BB7_13;
	mad.lo.s64 	%rd46, %rd4, %rd6, %rd7;
	shr.u64 	%rd47, %rd46, 63;
	add.s64 	%rd48, %rd46, %rd47;
	shl.b64 	%rd49, %rd48, 2;
	and.b64  	%rd50, %rd49, -8;
	add.s64 	%rd51, %rd3, %rd50;
	st.global.v2.f32 	[%rd51], {%f10, %f11};
$L__BB7_13:
	setp.eq.s64 	%p12, %rd14, 0;
	@%p12 bra 	$L__BB7_27;
$L__BB7_14:
	setp.le.s64 	%p13, %rd26, %rd7;
	mov.f32 	%f142, 0fFF800000;
	mov.f32 	%f143, %f142;
	mov.f32 	%f144, %f142;
	@%p13 bra 	$L__BB7_18;
	mad.lo.s64 	%rd52, %rd80, %rd24, %rd7;
	shr.u64 	%rd53, %rd52, 63;
	add.s64 	%rd54, %rd52, %rd53;
	shl.b64 	%rd55, %rd54, 2;
	and.b64  	%rd56, %rd55, -8;
	add.s64 	%rd18, %rd1, %rd56;
	ld.global.f32 	%f68, [%rd18];
	and.b64  	%rd57, %rd54, -2;
	add.s64 	%rd58, %rd2, %rd57;
	ld.global.v2.u8 	{%rs3, %rs4}, [%rd58];
	setp.eq.s16 	%p14, %rs3, 0;
	mul.f32 	%f69, %f31, %f68;
	selp.f32 	%f143, %f30, %f69, %p14;
	setp.eq.s16 	%p15, %rs4, 0;
	mov.f32 	%f142, %f30;
	@%p15 bra 	$L__BB7_17;
	ld.global.f32 	%f70, [%rd18+4];
	mul.f32 	%f142, %f31, %f70;
$L__BB7_17:
	max.f32 	%f71, %f143, 0fFF800000;
	max.f32 	%f144, %f71, %f142;
$L__BB7_18:
	mov.b32 	%r20, %f144;
	shfl.sync.bfly.b32	%r21|%p17, %r20, 1, 31, -1;
	mov.b32 	%f72, %r21;
	max.f32 	%f73, %f144, %f72;
	sub.f32 	%f74, %f143, %f73;
	fma.rn.f32 	%f75, %f74, 0f3BBB989D, 0f3F000000;
	cvt.sat.f32.f32 	%f76, %f75;
	mov.f32 	%f77, 0f4B400001;
	mov.f32 	%f78, 0f437C0000;
	fma.rm.f32 	%f79, %f76, %f78, %f77;
	add.f32 	%f80, %f79, 0fCB40007F;
	neg.f32 	%f81, %f80;
	fma.rn.f32 	%f82, %f74, 0f3FB8AA3B, %f81;
	fma.rn.f32 	%f83, %f74, 0f32A57060, %f82;
	mov.b32 	%r22, %f79;
	shl.b32 	%r23, %r22, 23;
	mov.b32 	%f84, %r23;
	ex2.approx.ftz.f32 	%f85, %f83;
	mul.f32 	%f86, %f85, %f84;
	add.f32 	%f87, %f86, 0f00000000;
	sub.f32 	%f88, %f142, %f73;
	fma.rn.f32 	%f89, %f88, 0f3BBB989D, 0f3F000000;
	cvt.sat.f32.f32 	%f90, %f89;
	fma.rm.f32 	%f91, %f90, %f78, %f77;
	add.f32 	%f92, %f91, 0fCB40007F;
	neg.f32 	%f93, %f92;
	fma.rn.f32 	%f94, %f88, 0f3FB8AA3B, %f93;
	fma.rn.f32 	%f95, %f88, 0f32A57060, %f94;
	mov.b32 	%r24, %f91;
	shl.b32 	%r25, %r24, 23;
	mov.b32 	%f96, %r25;
	ex2.approx.ftz.f32 	%f97, %f95;
	mul.f32 	%f98, %f97, %f96;
	add.f32 	%f99, %f87, %f98;
	mov.b32 	%r26, %f99;
	shfl.sync.bfly.b32	%r27|%p18, %r26, 1, 31, -1;
	mov.b32 	%f100, %r27;
	add.f32 	%f101, %f99, %f100;
	div.rn.f32 	%f19, %f86, %f101;
	div.rn.f32 	%f20, %f98, %f101;
	@%p13 bra 	$L__BB7_20;
	mad.lo.s64 	%rd59, %rd80, %rd4, %rd7;
	shr.u64 	%rd60, %rd59, 63;
	add.s64 	%rd61, %rd59, %rd60;
	shl.b64 	%rd62, %rd61, 2;
	and.b64  	%rd63, %rd62, -8;
	add.s64 	%rd64, %rd3, %rd63;
	st.global.v2.f32 	[%rd64], {%f19, %f20};
$L__BB7_20:
	setp.le.s64 	%p19, %rd26, %rd7;
	add.s64 	%rd19, %rd80, %rd5;
	mov.f32 	%f146, 0fFF800000;
	mov.f32 	%f147, %f146;
	mov.f32 	%f148, %f146;
	@%p19 bra 	$L__BB7_24;
	mad.lo.s64 	%rd65, %rd19, %rd24, %rd7;
	shr.u64 	%rd66, %rd65, 63;
	add.s64 	%rd67, %rd65, %rd66;
	shl.b64 	%rd68, %rd67, 2;
	and.b64  	%rd69, %rd68, -8;
	add.s64 	%rd20, %rd1, %rd69;
	ld.global.f32 	%f103, [%rd20];
	and.b64  	%rd70, %rd67, -2;
	add.s64 	%rd71, %rd2, %rd70;
	ld.global.v2.u8 	{%rs5, %rs6}, [%rd71];
	setp.eq.s16 	%p20, %rs5, 0;
	mul.f32 	%f104, %f31, %f103;
	selp.f32 	%f147, %f30, %f104, %p20;
	setp.eq.s16 	%p21, %rs6, 0;
	mov.f32 	%f146, %f30;
	@%p21 bra 	$L__BB7_23;
	ld.global.f32 	%f105, [%rd20+4];
	mul.f32 	%f146, %f31, %f105;
$L__BB7_23:
	max.f32 	%f106, %f147, 0fFF800000;
	max.f32 	%f148, %f106, %f146;
$L__BB7_24:
	mov.b32 	%r28, %f148;
	shfl.sync.bfly.b32	%r29|%p23, %r28, 1, 31, -1;
	mov.b32 	%f107, %r29;
	max.f32 	%f108, %f148, %f107;
	sub.f32 	%f109, %f147, %f108;
	fma.rn.f32 	%f110, %f109, 0f3BBB989D, 0f3F000000;
	cvt.sat.f32.f32 	%f111, %f110;
	mov.f32 	%f112, 0f4B400001;
	mov.f32 	%f113, 0f437C0000;
	fma.rm.f32 	%f114, %f111, %f113, %f112;
	add.f32 	%f115, %f114, 0fCB40007F;
	neg.f32 	%f116, %f115;
	fma.rn.f32 	%f117, %f109, 0f3FB8AA3B, %f116;
	fma.rn.f32 	%f118, %f109, 0f32A57060, %f117;
	mov.b32 	%r30, %f114;
	shl.b32 	%r31, %r30, 23;
	mov.b32 	%f119, %r31;
	ex2.approx.ftz.f32 	%f120, %f118;
	mul.f32 	%f121, %f120, %f119;
	add.f32 	%f122, %f121, 0f00000000;
	sub.f32 	%f123, %f146, %f108;
	fma.rn.f32 	%f124, %f123, 0f3BBB989D, 0f3F000000;
	cvt.sat.f32.f32 	%f125, %f124;
	fma.rm.f32 	%f126, %f125, %f113, %f112;
	add.f32 	%f127, %f126, 0fCB40007F;
	neg.f32 	%f128, %f127;
	fma.rn.f32 	%f129, %f123, 0f3FB8AA3B, %f128;
	fma.rn.f32 	%f130, %f123, 0f32A57060, %f129;
	mov.b32 	%r32, %f126;
	shl.b32 	%r33, %r32, 23;
	mov.b32 	%f131, %r33;
	ex2.approx.ftz.f32 	%f132, %f130;
	mul.f32 	%f133, %f132, %f131;
	add.f32 	%f134, %f122, %f133;
	mov.b32 	%r34, %f134;
	shfl.sync.bfly.b32	%r35|%p24, %r34, 1, 31, -1;
	mov.b32 	%f135, %r35;
	add.f32 	%f136, %f134, %f135;
	div.rn.f32 	%f28, %f121, %f136;
	div.rn.f32 	%f29, %f133, %f136;
	@%p19 bra 	$L__BB7_26;
	mad.lo.s64 	%rd72, %rd19, %rd4, %rd7;
	shr.u64 	%rd73, %rd72, 63;
	add.s64 	%rd74, %rd72, %rd73;
	shl.b64 	%rd75, %rd74, 2;
	and.b64  	%rd76, %rd75, -8;
	add.s64 	%rd77, %rd3, %rd76;
	st.global.v2.f32 	[%rd77], {%f28, %f29};
$L__BB7_26:
	add.s64 	%rd80, %rd19, %rd5;
	setp.lt.s64 	%p25, %rd80, %rd25;
	@%p25 bra 	$L__BB7_14;
$L__BB7_27:
	ret;

}
	// .globl	_Z15SoftmaxWarpImplI24ElementwiseScaleMaskLoadIffbE11DirectStoreIffEfLi2ELi2ELi4ELi2ELb0EL9Algorithm0EEvT_T0_ll
.visible .entry _Z15SoftmaxWarpImplI24ElementwiseScaleMaskLoadIffbE11DirectStoreIffEfLi2ELi2ELi4ELi2ELb0EL9Algorithm0EEvT_T0_ll(
	.param .align 8 .b8 _Z15SoftmaxWarpImplI24ElementwiseScaleMaskLoadIffbE11DirectStoreIffEfLi2ELi2ELi4ELi2ELb0EL9Algorithm0EEvT_T0_ll_param_0[32],
	.param .align 8 .b8 _Z15SoftmaxWarpImplI24ElementwiseScaleMaskLoadIffbE11DirectStoreIffEfLi2ELi2ELi4ELi2ELb0EL9Algorithm0EEvT_T0_ll_param_1[16],
	.param .u64 _Z15SoftmaxWarpImplI24ElementwiseScaleMaskLoadIffbE11DirectStoreIffEfLi2ELi2ELi4ELi2ELb0EL9Algorithm0EEvT_T0_ll_param_2,
	.param .u64 _Z15SoftmaxWarpImplI24ElementwiseScaleMaskLoadIffbE11DirectStoreIffEfLi2ELi2ELi4ELi2ELb0EL9Algorithm0EEvT_T0_ll_param_3
)
{
	.reg .pred 	%p<16>;
	.reg .b16 	%rs<5>;
	.reg .b32 	%r<35>;
	.reg .b32 	%f<91>;
	.reg .b64 	%rd<44>;

	ld.param.v2.f32 	{%f2, %f1}, [_Z15SoftmaxWarpImplI24ElementwiseScaleMaskLoadIffbE11DirectStoreIffEfLi2ELi2ELi4ELi2ELb0EL9Algorithm0EEvT_T0_ll_param_0+24];
	ld.param.u64 	%rd3, [_Z15SoftmaxWarpImplI24ElementwiseScaleMaskLoadIffbE11DirectStoreIffEfLi2ELi2ELi4ELi2ELb0EL9Algorithm0EEvT_T0_ll_param_0+16];
	ld.param.u64 	%rd4, [_Z15SoftmaxWarpImplI24ElementwiseScaleMaskLoadIffbE11DirectStoreIffEfLi2ELi2ELi4ELi2ELb0EL9Algorithm0EEvT_T0_ll_param_1];
	ld.param.u64 	%rd5, [_Z15SoftmaxWarpImplI24ElementwiseScaleMaskLoadIffbE11DirectStoreIffEfLi2ELi2ELi4ELi2ELb0EL9Algorithm0EEvT_T0_ll_param_1+8];
	ld.param.u64 	%rd16, [_Z15SoftmaxWarpImplI24ElementwiseScaleMaskLoadIffbE11DirectStoreIffEfLi2ELi2ELi4ELi2ELb0EL9Algorithm0EEvT_T0_ll_param_0+8];
	ld.param.u64 	%rd17, [_Z15SoftmaxWarpImplI24ElementwiseScaleMaskLoadIffbE11DirectStoreIffEfLi2ELi2ELi4ELi2ELb0EL9Algorithm0EEvT_T0_ll_param_0];
	ld.param.u64 	%rd15, [_Z15SoftmaxWarpImplI24ElementwiseScaleMaskLoadIffbE11DirectStoreIffEfLi2ELi2ELi4ELi2ELb0EL9Algorithm0EEvT_T0_ll_param_2];
	ld.param.u64 	%rd18, [_Z15SoftmaxWarpImplI24ElementwiseScaleMaskLoadIffbE11DirectStoreIffEfLi2ELi2ELi4ELi2ELb0EL9Algorithm0EEvT_T0_ll_param_3];
	cvta.to.global.u64 	%rd1, %rd17;
	cvta.to.global.u64 	%rd2, %rd16;
	setp.lt.s64 	%p1, %rd18, 9;
	@%p1 bra 	$L__BB8_2;
	mov.u64 	%rd19, $str;
	cvta.global.u64 	%rd20, %rd19;
	mov.u64 	%rd21, $str$1;
	cvta.global.u64 	%rd22, %rd21;
	mov.u64 	%rd23, __unnamed_9;
	cvta.global.u64 	%rd24, %rd23;
	{ // callseq 8, 0
	.param .b64 param0;
	st.param.b64 	[param0], %rd20;
	.param .b64 param1;
	st.param.b64 	[param1], %rd22;
	.param .b32 param2;
	st.param.b32 	[param2], 219;
	.param .b64 param3;
	st.param.b64 	[param3], %rd24;
	.param .b64 param4;
	st.param.b64 	[param4], 1;
	call.uni 
	__assertfail, 
	(
	param0, 
	param1, 
	param2, 
	param3, 
	param4
	);
	} // callseq 8
$L__BB8_2:
	mov.u32 	%r2, %ctaid.x;
	mov.u32 	%r3, %ntid.y;
	mov.u32 	%r4, %tid.y;
	mad.lo.s32 	%r5, %r2, %r3, %r4;
	mov.u32 	%r6, %nctaid.x;
	mul.lo.s32 	%r7, %r3, %r6;
	shl.b32 	%r1, %r7, 1;
	shl.b32 	%r8, %r5, 1;
	cvt.s64.s32 	%rd43, %r8;
	setp.le.s64 	%p2, %rd15, %rd43;
	@%p2 bra 	$L__BB8_9;
	cvta.to.global.u64 	%rd7, %rd4;
	mov.u32 	%r9, %tid.x;
	shl.b32 	%r10, %r9, 1;
	cvt.u64.u32 	%rd8, %r10;
	cvt.s64.s32 	%rd9, %r1;
$L__BB8_4:
	mad.lo.s64 	%rd11, %rd43, %rd3, %rd8;
	shl.b64 	%rd25, %rd11, 2;
	add.s64 	%rd12, %rd1, %rd25;
	ld.global.f32 	%f9, [%rd12];
	add.s64 	%rd26, %rd2, %rd11;
	ld.global.v2.u8 	{%rs1, %rs2}, [%rd26];
	setp.eq.s16 	%p3, %rs1, 0;
	mul.f32 	%f10, %f1, %f9;
	selp.f32 	%f3, %f2, %f10, %p3;
	setp.eq.s16 	%p4, %rs2, 0;
	mov.f32 	%f89, %f2;
	@%p4 bra 	$L__BB8_6;
	ld.global.f32 	%f11, [%rd12+4];
	mul.f32 	%f89, %f1, %f11;
$L__BB8_6:
	add.s64 	%rd27, %rd11, %rd3;
	shr.u64 	%rd28, %rd27, 63;
	add.s64 	%rd29, %rd27, %rd28;
	shl.b64 	%rd30, %rd29, 2;
	and.b64  	%rd31, %rd30, -8;
	add.s64 	%rd13, %rd1, %rd31;
	ld.global.f32 	%f12, [%rd13];
	and.b64  	%rd32, %rd29, -2;
	add.s64 	%rd33, %rd2, %rd32;
	ld.global.v2.u8 	{%rs3, %rs4}, [%rd33];
	setp.eq.s16 	%p5, %rs3, 0;
	mul.f32 	%f13, %f1, %f12;
	selp.f32 	%f6, %f2, %f13, %p5;
	setp.eq.s16 	%p6, %rs4, 0;
	mov.f32 	%f90, %f2;
	@%p6 bra 	$L__BB8_8;
	ld.global.f32 	%f14, [%rd13+4];
	mul.f32 	%f90, %f1, %f14;
$L__BB8_8:
	max.f32 	%f15, %f3, 0fFF800000;
	max.f32 	%f16, %f15, %f89;
	max.f32 	%f17, %f6, 0fFF800000;
	max.f32 	%f18, %f17, %f90;
	mov.b32 	%r11, %f16;
	shfl.sync.bfly.b32	%r12|%p7, %r11, 2, 31, -1;
	mov.b32 	%f19, %r12;
	max.f32 	%f20, %f16, %f19;
	mov.b32 	%r13, %f20;
	shfl.sync.bfly.b32	%r14|%p8, %r13, 1, 31, -1;
	mov.b32 	%f21, %r14;
	max.f32 	%f22, %f20, %f21;
	mov.b32 	%r15, %f18;
	shfl.sync.bfly.b32	%r16|%p9, %r15, 2, 31, -1;
	mov.b32 	%f23, %r16;
	max.f32 	%f24, %f18, %f23;
	mov.b32 	%r17, %f24;
	shfl.sync.bfly.b32	%r18|%p10, %r17, 1, 31, -1;
	mov.b32 	%f25, %r18;
	max.f32 	%f26, %f24, %f25;
	sub.f32 	%f27, %f3, %f22;
	fma.rn.f32 	%f28, %f27, 0f3BBB989D, 0f3F000000;
	cvt.sat.f32.f32 	%f29, %f28;
	mov.f32 	%f30, 0f4B400001;
	mov.f32 	%f31, 0f437C0000;
	fma.rm.f32 	%f32, %f29, %f31, %f30;
	add.f32 	%f33, %f32, 0fCB40007F;
	neg.f32 	%f34, %f33;
	fma.rn.f32 	%f35, %f27, 0f3FB8AA3B, %f34;
	fma.rn.f32 	%f36, %f27, 0f32A57060, %f35;
	mov.b32 	%r19, %f32;
	shl.b32 	%r20, %r19, 23;
	mov.b32 	%f37, %r20;
	ex2.approx.ftz.f32 	%f38, %f36;
	mul.f32 	%f39, %f38, %f37;
	add.f32 	%f40, %f39, 0f00000000;
	sub.f32 	%f41, %f89, %f22;
	fma.rn.f32 	%f42, %f41, 0f3BBB989D, 0f3F000000;
	cvt.sat.f32.f32 	%f43, %f42;
	fma.rm.f32 	%f44, %f43, %f31, %f30;
	add.f32 	%f45, %f44, 0fCB40007F;
	neg.f32 	%f46, %f45;
	fma.rn.f32 	%f47, %f41, 0f3FB8AA3B, %f46;
	fma.rn.f32 	%f48, %f41, 0f32A57060, %f47;
	mov.b32 	%r21, %f44;
	shl.b32 	%r22, %r21, 23;
	mov.b32 	%f49, %r22;
	ex2.approx.ftz.f32 	%f50, %f48;
	mul.f32 	%f51, %f50, %f49;
	add.f32 	%f52, %f40, %f51;
	sub.f32 	%f53, %f6, %f26;
	fma.rn.f32 	%f54, %f53, 0f3BBB989D, 0f3F000000;
	cvt.sat.f32.f32 	%f55, %f54;
	fma.rm.f32 	%f56, %f55, %f31, %f30;
	add.f32 	%f57, %f56, 0fCB40007F;
	neg.f32 	%f58, %f57;
	fma.rn.f32 	%f59, %f53, 0f3FB8AA3B, %f58;
	fma.rn.f32 	%f60, %f53, 0f32A57060, %f59;
	mov.b32 	%r23, %f56;
	shl.b32 	%r24, %r23, 23;
	mov.b32 	%f61, %r24;
	ex2.approx.ftz.f32 	%f62, %f60;
	mul.f32 	%f63, %f62, %f61;
	add.f32 	%f64, %f63, 0f00000000;
	sub.f32 	%f65, %f90, %f26;
	fma.rn.f32 	%f66, %f65, 0f3BBB989D, 0f3F000000;
	cvt.sat.f32.f32 	%f67, %f66;
	fma.rm.f32 	%f68, %f67, %f31, %f30;
	add.f32 	%f69, %f68, 0fCB40007F;
	neg.f32 	%f70, %f69;
	fma.rn.f32 	%f71, %f65, 0f3FB8AA3B, %f70;
	fma.rn.f32 	%f72, %f65, 0f32A57060, %f71;
	mov.b32 	%r25, %f68;
	shl.b32 	%r26, %r25, 23;
	mov.b32 	%f73, %r26;
	ex2.approx.ftz.f32 	%f74, %f72;
	mul.f32 	%f75, %f74, %f73;
	add.f32 	%f76, %f64, %f75;
	mov.b32 	%r27, %f52;
	shfl.sync.bfly.b32	%r28|%p11, %r27, 2, 31, -1;
	mov.b32 	%f77, %r28;
	add.f32 	%f78, %f52, %f77;
	mov.b32 	%r29, %f78;
	shfl.sync.bfly.b32	%r30|%p12, %r29, 1, 31, -1;
	mov.b32 	%f79, %r30;
	add.f32 	%f80, %f78, %f79;
	mov.b32 	%r31, %f76;
	shfl.sync.bfly.b32	%r32|%p13, %r31, 2, 31, -1;
	mov.b32 	%f81, %r32;
	add.f32 	%f82, %f76, %f81;
	mov.b32 	%r33, %f82;
	shfl.sync.bfly.b32	%r34|%p14, %r33, 1, 31, -1;
	mov.b32 	%f83, %r34;
	add.f32 	%f84, %f82, %f83;
	div.rn.f32 	%f85, %f39, %f80;
	div.rn.f32 	%f86, %f51, %f80;
	mad.lo.s64 	%rd34, %rd43, %rd5, %rd8;
	shl.b64 	%rd35, %rd34, 2;
	add.s64 	%rd36, %rd7, %rd35;
	st.global.v2.f32 	[%rd36], {%f85, %f86};
	div.rn.f32 	%f87, %f63, %f84;
	div.rn.f32 	%f88, %f75, %f84;
	add.s64 	%rd37, %rd34, %rd5;
	shr.u64 	%rd38, %rd37, 63;
	add.s64 	%rd39, %rd37, %rd38;
	shl.b64 	%rd40, %rd39, 2;
	and.b64  	%rd41, %rd40, -8;
	add.s64 	%rd42, %rd7, %rd41;
	st.global.v2.f32 	[%rd42], {%f87, %f88};
	add.s64 	%rd43, %rd43, %rd9;
	setp.lt.s64 	%p15, %rd43, %rd15;
	@%p15 bra 	$L__BB8_4;
$L__BB8_9:
	ret;

}
	// .globl	_Z15SoftmaxWarpImplI24ElementwiseScaleMaskLoadIffbE11DirectStoreIffEfLi2ELi2ELi4ELi2ELb1EL9Algorithm0EEvT_T0_ll
.visible .entry _Z15SoftmaxWarpImplI24ElementwiseScaleMaskLoadIffbE11DirectStoreIffEfLi2ELi2ELi4ELi2ELb1EL9Algorithm0EEvT_T0_ll(
	.param .align 8 .b8 _Z15SoftmaxWarpImplI24ElementwiseScaleMaskLoadIffbE11DirectStoreIffEfLi2ELi2ELi4ELi2ELb1EL9Algorithm0EEvT_T0_ll_param_0[32],
	.param .align 8 .b8 _Z15SoftmaxWarpImplI24ElementwiseScaleMaskLoadIffbE11DirectStoreIffEfLi2ELi2ELi4ELi2ELb1EL9Algorithm0EEvT_T0_ll_param_1[16],
	.param .u64 _Z15SoftmaxWarpImplI24ElementwiseScaleMaskLoadIffbE11DirectStoreIffEfLi2ELi2ELi4ELi2ELb1EL9Algorithm0EEvT_T0_ll_param_2,
	.param .u64 _Z15SoftmaxWarpImplI24ElementwiseScaleMaskLoadIffbE11DirectStoreIffEfLi2ELi2ELi4ELi2ELb1EL9Algorithm0EEvT_T0_ll_param_3
)
{
	.reg .pred 	%p<20>;
	.reg .b16 	%rs<5>;
	.reg .b32 	%r<35>;
	.reg .b32 	%f<105>;
	.reg .b64 	%rd<46>;

	ld.param.v2.f32 	{%f2, %f1}, [_Z15SoftmaxWarpImplI24ElementwiseScaleMaskLoadIffbE11DirectStoreIffEfLi2ELi2ELi4ELi2ELb1EL9Algorithm0EEvT_T0_ll_param_0+24];
	ld.param.u64 	%rd3, [_Z15SoftmaxWarpImplI24ElementwiseScaleMaskLoadIffbE11DirectStoreIffEfLi2ELi2ELi4ELi2ELb1EL9Algorithm0EEvT_T0_ll_param_0+16];
	ld.param.u64 	%rd5, [_Z15SoftmaxWarpImplI24ElementwiseScaleMaskLoadIffbE11DirectStoreIffEfLi2ELi2ELi4ELi2ELb1EL9Algorithm0EEvT_T0_ll_param_1+8];
	ld.param.u64 	%rd15, [_Z15SoftmaxWarpImplI24ElementwiseScaleMaskLoadIffbE11DirectStoreIffEfLi2ELi2ELi4ELi2ELb1EL9Algorithm0EEvT_T0_ll_param_1];
	ld.param.u64 	%rd16, [_Z15SoftmaxWarpImplI24ElementwiseScaleMaskLoadIffbE11DirectStoreIffEfLi2ELi2ELi4ELi2ELb1EL9Algorithm0EEvT_T0_ll_param_0+8];
	ld.param.u64 	%rd17, [_Z15SoftmaxWarpImplI24ElementwiseScaleMaskLoadIffbE11DirectStoreIffEfLi2ELi2ELi4ELi2ELb1EL9Algorithm0EEvT_T0_ll_param_0];
	ld.param.u64 	%rd13, [_Z15SoftmaxWarpImplI24ElementwiseScaleMaskLoadIffbE11DirectStoreIffEfLi2ELi2ELi4ELi2ELb1EL9Algorithm0EEvT_T0_ll_param_2];
	ld.param.u64 	%rd14, [_Z15SoftmaxWarpImplI24ElementwiseScaleMaskLoadIffbE11DirectStoreIffEfLi2ELi2ELi4ELi2ELb1EL9Algorithm0EEvT_T0_ll_param_3];
	cvta.to.global.u64 	%rd1, %rd17;
	cvta.to.global.u64 	%rd2, %rd16;
	cvta.to.global.u64 	%rd4, %rd15;
	setp.lt.s64 	%p1, %rd14, 9;
	@%p1 bra 	$L__BB9_2;
	mov.u64 	%rd18, $str;
	cvta.global.u64 	%rd19, %rd18;
	mov.u64 	%rd20, $str$1;
	cvta.global.u64 	%rd21, %rd20;
	mov.u64 	%rd22, __unnamed_10;
	cvta.global.u64 	%rd23, %rd22;
	{ // callseq 9, 0
	.param .b64 param0;
	st.param.b64 	[param0], %rd19;
	.param .b64 param1;
	st.param.b64 	[param1], %rd21;
	.param .b32 param2;
	st.param.b32 	[param2], 219;
	.param .b64 param3;
	st.param.b64 	[param3], %rd23;
	.param .b64 param4;
	st.param.b64 	[param4], 1;
	call.uni 
	__assertfail, 
	(
	param0, 
	param1, 
	param2, 
	param3, 
	param4
	);
	} // callseq 9
$L__BB9_2:
	mov.u32 	%r2, %ctaid.x;
	mov.u32 	%r3, %ntid.y;
	mov.u32 	%r4, %tid.y;
	mad.lo.s32 	%r5, %r2, %r3, %r4;
	mov.u32 	%r6, %nctaid.x;
	mul.lo.s32 	%r7, %r3, %r6;
	shl.b32 	%r1, %r7, 1;
	shl.b32 	%r8, %r5, 1;
	cvt.s64.s32 	%rd45, %r8;
	setp.le.s64 	%p2, %rd13, %rd45;
	@%p2 bra 	$L__BB9_17;
	mov.u32 	%r9, %tid.x;
	shl.b32 	%r10, %r9, 1;
	cvt.u64.u32 	%rd7, %r10;
	cvt.s64.s32 	%rd8, %r1;
$L__BB9_4:
	setp.le.s64 	%p3, %rd14, %rd7;
	mov.f32 	%f98, 0fFF800000;
	mov.f32 	%f99, %f98;
	mov.f32 	%f100, %f98;
	@%p3 bra 	$L__BB9_8;
	mad.lo.s64 	%rd24, %rd45, %rd3, %rd7;
	shl.b64 	%rd25, %rd24, 2;
	add.s64 	%rd10, %rd1, %rd25;
	ld.global.f32 	%f25, [%rd10];
	add.s64 	%rd26, %rd2, %rd24;
	ld.global.v2.u8 	{%rs1, %rs2}, [%rd26];
	setp.eq.s16 	%p4, %rs1, 0;
	mul.f32 	%f26, %f1, %f25;
	selp.f32 	%f99, %f2, %f26, %p4;
	setp.eq.s16 	%p5, %rs2, 0;
	mov.f32 	%f98, %f2;
	@%p5 bra 	$L__BB9_7;
	ld.global.f32 	%f27, [%rd10+4];
	mul.f32 	%f98, %f1, %f27;
$L__BB9_7:
	max.f32 	%f28, %f99, 0fFF800000;
	max.f32 	%f100, %f28, %f98;
$L__BB9_8:
	mov.f32 	%f102, 0fFF800000;
	mov.f32 	%f103, %f102;
	mov.f32 	%f104, %f102;
	@%p3 bra 	$L__BB9_12;
	mad.lo.s64 	%rd27, %rd3, %rd45, %rd3;
	add.s64 	%rd28, %rd27, %rd7;
	shr.u64 	%rd29, %rd28, 63;
	add.s64 	%rd30, %rd28, %rd29;
	shl.b64 	%rd31, %rd30, 2;
	and.b64  	%rd32, %rd31, -8;
	add.s64 	%rd11, %rd1, %rd32;
	ld.global.f32 	%f30, [%rd11];
	and.b64  	%rd33, %rd30, -2;
	add.s64 	%rd34, %rd2, %rd33;
	ld.global.v2.u8 	{%rs3, %rs4}, [%rd34];
	setp.eq.s16 	%p7, %rs3, 0;
	mul.f32 	%f31, %f1, %f30;
	selp.f32 	%f103, %f2, %f31, %p7;
	setp.eq.s16 	%p8, %rs4, 0;
	mov.f32 	%f102, %f2;
	@%p8 bra 	$L__BB9_11;
	ld.global.f32 	%f32, [%rd11+4];
	mul.f32 	%f102, %f1, %f32;
$L__BB9_11:
	max.f32 	%f33, %f103, 0fFF800000;
	max.f32 	%f104, %f33, %f102;
$L__BB9_12:
	setp.le.s64 	%p9, %rd14, %rd7;
	mov.b32 	%r11, %f100;
	shfl.sync.bfly.b32	%r12|%p10, %r11, 2, 31, -1;
	mov.b32 	%f34, %r12;
	max.f32 	%f35, %f100, %f34;
	mov.b32 	%r13, %f35;
	shfl.sync.bfly.b32	%r14|%p11, %r13, 1, 31, -1;
	mov.b32 	%f36, %r14;
	max.f32 	%f37, %f35, %f36;
	mov.b32 	%r15, %f104;
	shfl.sync.bfly.b32	%r16|%p12, %r15, 2, 31, -1;
	mov.b32 	%f38, %r16;
	max.f32 	%f39, %f104, %f38;
	mov.b32 	%r17, %f39;
	shfl.sync.bfly.b32	%r18|%p13, %r17, 1, 31, -1;
	mov.b32 	%f40, %r18;
	max.f32 	%f41, %f39, %f40;
	sub.f32 	%f42, %f99, %f37;
	fma.rn.f32 	%f43, %f42, 0f3BBB989D, 0f3F000000;
	cvt.sat.f32.f32 	%f44, %f43;
	mov.f32 	%f45, 0f4B400001;
	mov.f32 	%f46, 0f437C0000;
	fma.rm.f32 	%f47, %f44, %f46, %f45;
	add.f32 	%f48, %f47, 0fCB40007F;
	neg.f32 	%f49, %f48;
	fma.rn.f32 	%f50, %f42, 0f3FB8AA3B, %f49;
	fma.rn.f32 	%f51, %f42, 0f32A57060, %f50;
	mov.b32 	%r19, %f47;
	shl.b32 	%r20, %r19, 23;
	mov.b32 	%f52, %r20;
	ex2.approx.ftz.f32 	%f53, %f51;
	mul.f32 	%f54, %f53, %f52;
	add.f32 	%f55, %f54, 0f00000000;
	sub.f32 	%f56, %f98, %f37;
	fma.rn.f32 	%f57, %f56, 0f3BBB989D, 0f3F000000;
	cvt.sat.f32.f32 	%f58, %f57;
	fma.rm.f32 	%f59, %f58, %f46, %f45;
	add.f32 	%f60, %f59, 0fCB40007F;
	neg.f32 	%f61, %f60;
	fma.rn.f32 	%f62, %f56, 0f3FB8AA3B, %f61;
	fma.rn.f32 	%f63, %f56, 0f32A57060, %f62;
	mov.b32 	%r21, %f59;
	shl.b32 	%r22, %r21, 23;
	mov.b32 	%f64, %r22;
	ex2.approx.ftz.f32 	%f65, %f63;
	mul.f32 	%f66, %f65, %f64;
	add.f32 	%f67, %f55, %f66;
	sub.f32 	%f68, %f103, %f41;
	fma.rn.f32 	%f69, %f68, 0f3BBB989D, 0f3F000000;
	cvt.sat.f32.f32 	%f70, %f69;
	fma.rm.f32 	%f71, %f70, %f46, %f45;
	add.f32 	%f72, %f71, 0fCB40007F;
	neg.f32 	%f73, %f72;
	fma.rn.f32 	%f74, %f68, 0f3FB8AA3B, %f73;
	fma.rn.f32 	%f75, %f68, 0f32A57060, %f74;
	mov.b32 	%r23, %f71;
	shl.b32 	%r24, %r23, 23;
	mov.b32 	%f76, %r24;
	ex2.approx.ftz.f32 	%f77, %f75;
	mul.f32 	%f17, %f77, %f76;
	add.f32 	%f78, %f17, 0f00000000;
	sub.f32 	%f79, %f102, %f41;
	fma.rn.f32 	%f80, %f79, 0f3BBB989D, 0f3F000000;
	cvt.sat.f32.f32 	%f81, %f80;
	fma.rm.f32 	%f82, %f81, %f46, %f45;
	add.f32 	%f83, %f82, 0fCB40007F;
	neg.f32 	%f84, %f83;
	fma.rn.f32 	%f85, %f79, 0f3FB8AA3B, %f84;
	fma.rn.f32 	%f86, %f79, 0f32A57060, %f85;
	mov.b32 	%r25, %f82;
	shl.b32 	%r26, %r25, 23;
	mov.b32 	%f87, %r26;
	ex2.approx.ftz.f32 	%f88, %f86;
	mul.f32 	%f18, %f88, %f87;
	add.f32 	%f89, %f78, %f18;
	mov.b32 	%r27, %f67;
	shfl.sync.bfly.b32	%r28|%p14, %r27, 2, 31, -1;
	mov.b32 	%f90, %r28;
	add.f32 	%f91, %f67, %f90;
	mov.b32 	%r29, %f91;
	shfl.sync.bfly.b32	%r30|%p15, %r29, 1, 31, -1;
	mov.b32 	%f92, %r30;
	add.f32 	%f93, %f91, %f92;
	mov.b32 	%r31, %f89;
	shfl.sync.bfly.b32	%r32|%p16, %r31, 2, 31, -1;
	mov.b32 	%f94, %r32;
	add.f32 	%f95, %f89, %f94;
	mov.b32 	%r33, %f95;
	shfl.sync.bfly.b32	%r34|%p17, %r33, 1, 31, -1;
	mov.b32 	%f96, %r34;
	add.f32 	%f19, %f95, %f96;
	div.rn.f32 	%f20, %f54, %f93;
	div.rn.f32 	%f21, %f66, %f93;
	@%p9 bra 	$L__BB9_14;
	mad.lo.s64 	%rd35, %rd45, %rd5, %rd7;
	shl.b64 	%rd36, %rd35, 2;
	add.s64 	%rd37, %rd4, %rd36;
	st.global.v2.f32 	[%rd37], {%f20, %f21};
$L__BB9_14:
	div.rn.f32 	%f22, %f17, %f19;
	div.rn.f32 	%f23, %f18, %f19;
	@%p9 bra 	$L__BB9_16;
	mad.lo.s64 	%rd38, %rd5, %rd45, %rd5;
	add.s64 	%rd39, %rd38, %rd7;
	shr.u64 	%rd40, %rd39, 63;
	add.s64 	%rd41, %rd39, %rd40;
	shl.b64 	%rd42, %rd41, 2;
	and.b64  	%rd43, %rd42, -8;
	add.s64 	%rd44, %rd4, %rd43;
	st.global.v2.f32 	[%rd44], {%f22, %f23};
$L__BB9_16:
	add.s64 	%rd45, %rd45, %rd8;
	setp.lt.s64 	%p19, %rd45, %rd13;
	@%p19 bra 	$L__BB9_4;
$L__BB9_17:
	ret;

}
	// .globl	_Z15SoftmaxWarpImplI24ElementwiseScaleMaskLoadIffbE11DirectStoreIffEfLi2ELi2ELi4ELi1ELb0EL9Algorithm0EEvT_T0_ll
.visible .entry _Z15SoftmaxWarpImplI24ElementwiseScaleMaskLoadIffbE11DirectStoreIffEfLi2ELi2ELi4ELi1ELb0EL9Algorithm0EEvT_T0_ll(
	.param .align 8 .b8 _Z15SoftmaxWarpImplI24ElementwiseScaleMaskLoadIffbE11DirectStoreIffEfLi2ELi2ELi4ELi1ELb0EL9Algorithm0EEvT_T0_ll_param_0[32],
	.param .align 8 .b8 _Z15SoftmaxWarpImplI24ElementwiseScaleMaskLoadIffbE11DirectStoreIffEfLi2ELi2ELi4ELi1ELb0EL9Algorithm0EEvT_T0_ll_param_1[16],
	.param .u64 _Z15SoftmaxWarpImplI24ElementwiseScaleMaskLoadIffbE11DirectStoreIffEfLi2ELi2ELi4ELi1ELb0EL9Algorithm0EEvT_T0_ll_param_2,
	.param .u64 _Z15SoftmaxWarpImplI24ElementwiseScaleMaskLoadIffbE11DirectStoreIffEfLi2ELi2ELi4ELi1ELb0EL9Algorithm0EEvT_T0_ll_param_3
)
{
	.reg .pred 	%p<10>;
	.reg .b16 	%rs<3>;
	.reg .b32 	%r<21>;
	.reg .b32 	%f<48>;
	.reg .b64 	%rd<37>;

	ld.param.u64 	%rd1, [_Z15SoftmaxWarpImplI24ElementwiseScaleMaskLoadIffbE11DirectStoreIffEfLi2ELi2ELi4ELi1ELb0EL9Algorithm0EEvT_T0_ll_param_0];
	ld.param.u64 	%rd2, [_Z15SoftmaxWarpImplI24ElementwiseScaleMaskLoadIffbE11DirectStoreIffEfLi2ELi2ELi4ELi1ELb0EL9Algorithm0EEvT_T0_ll_param_0+8];
	ld.param.u64 	%rd3, [_Z15SoftmaxWarpImplI24ElementwiseScaleMaskLoadIffbE11DirectStoreIffEfLi2ELi2ELi4ELi1ELb0EL9Algorithm0EEvT_T0_ll_param_0+16];
	ld.param.v2.f32 	{%f2, %f1}, [_Z15SoftmaxWarpImplI24ElementwiseScaleMaskLoadIffbE11DirectStoreIffEfLi2ELi2ELi4ELi1ELb0EL9Algorithm0EEvT_T0_ll_param_0+24];
	ld.param.u64 	%rd4, [_Z15SoftmaxWarpImplI24ElementwiseScaleMaskLoadIffbE11DirectStoreIffEfLi2ELi2ELi4ELi1ELb0EL9Algorithm0EEvT_T0_ll_param_1];
	ld.param.u64 	%rd5, [_Z15SoftmaxWarpImplI24ElementwiseScaleMaskLoadIffbE11DirectStoreIffEfLi2ELi2ELi4ELi1ELb0EL9Algorithm0EEvT_T0_ll_param_1+8];
	ld.param.u64 	%rd15, [_Z15SoftmaxWarpImplI24ElementwiseScaleMaskLoadIffbE11DirectStoreIffEfLi2ELi2ELi4ELi1ELb0EL9Algorithm0EEvT_T0_ll_param_2];
	ld.param.u64 	%rd16, [_Z15SoftmaxWarpImplI24ElementwiseScaleMaskLoadIffbE11DirectStoreIffEfLi2ELi2ELi4ELi1ELb0EL9Algorithm0EEvT_T0_ll_param_3];
	setp.lt.s64 	%p1, %rd16, 9;
	@%p1 bra 	$L__BB10_2;
	mov.u64 	%rd17, $str;
	cvta.global.u64 	%rd18, %rd17;
	mov.u64 	%rd19, $str$1;
	cvta.global.u64 	%rd20, %rd19;
	mov.u64 	%rd21, __unnamed_11;
	cvta.global.u64 	%rd22, %rd21;
	{ // callseq 10, 0
	.param .b64 param0;
	st.param.b64 	[param0], %rd18;
	.param .b64 param1;
	st.param.b64 	[param1], %rd20;
	.param .b32 param2;
	st.param.b32 	[param2], 219;
	.param .b64 param3;
	st.param.b64 	[param3], %rd22;
	.param .b64 param4;
	st.param.b64 	[param4], 1;
	call.uni 
	__assertfail, 
	(
	param0, 
	param1, 
	param2, 
	param3, 
	param4
	);
	} // callseq 10
$L__BB10_2:
	mov.u32 	%r2, %ctaid.x;
	mov.u32 	%r3, %ntid.y;
	mov.u32 	%r4, %tid.y;
	mad.lo.s32 	%r5, %r2, %r3, %r4;
	mov.u32 	%r6, %nctaid.x;
	mul.lo.s32 	%r1, %r6, %r3;
	cvt.s64.s32 	%rd36, %r5;
	setp.le.s64 	%p2, %rd15, %rd36;
	@%p2 bra 	$L__BB10_7;
	mov.u32 	%r7, %tid.x;
	shl.b32 	%r8, %r7, 1;
	cvt.u64.u32 	%rd7, %r8;
	cvta.to.global.u64 	%rd8, %rd4;
	cvta.to.global.u64 	%rd9, %rd2;
	cvta.to.global.u64 	%rd10, %rd1;
	cvt.s64.s32 	%rd11, %r1;
$L__BB10_4:
	mad.lo.s64 	%rd23, %rd36, %rd3, %rd7;
	shr.u64 	%rd24, %rd23, 63;
	add.s64 	%rd25, %rd23, %rd24;
	shl.b64 	%rd26, %rd25, 2;
	and.b64  	%rd27, %rd26, -8;
	add.s64 	%rd13, %rd10, %rd27;
	ld.global.f32 	%f6, [%rd13];
	and.b64  	%rd28, %rd25, -2;
	add.s64 	%rd29, %rd9, %rd28;
	ld.global.v2.u8 	{%rs1, %rs2}, [%rd29];
	setp.eq.s16 	%p3, %rs1, 0;
	mul.f32 	%f7, %f1, %f6;
	selp.f32 	%f3, %f2, %f7, %p3;
	setp.eq.s16 	%p4, %rs2, 0;
	mov.f32 	%f47, %f2;
	@%p4 bra 	$L__BB10_6;
	ld.global.f32 	%f8, [%rd13+4];
	mul.f32 	%f47, %f1, %f8;
$L__BB10_6:
	max.f32 	%f9, %f3, 0fFF800000;
	max.f32 	%f10, %f9, %f47;
	mov.b32 	%r9, %f10;
	shfl.sync.bfly.b32	%r10|%p5, %r9, 2, 31, -1;
	mov.b32 	%f11, %r10;
	max.f32 	%f12, %f10, %f11;
	mov.b32 	%r11, %f12;
	shfl.sync.bfly.b32	%r12|%p6, %r11, 1, 31, -1;
	mov.b32 	%f13, %r12;
	max.f32 	%f14, %f12, %f13;
	sub.f32 	%f15, %f3, %f14;
	fma.rn.f32 	%f16, %f15, 0f3BBB989D, 0f3F000000;
	cvt.sat.f32.f32 	%f17, %f16;
	mov.f32 	%f18, 0f4B400001;
	mov.f32 	%f19, 0f437C0000;
	fma.rm.f32 	%f20, %f17, %f19, %f18;
	add.f32 	%f21, %f20, 0fCB40007F;
	neg.f32 	%f22, %f21;
	fma.rn.f32 	%f23, %f15, 0f3FB8AA3B, %f22;
	fma.rn.f32 	%f24, %f15, 0f32A57060, %f23;
	mov.b32 	%r13, %f20;
	shl.b32 	%r14, %r13, 23;
	mov.b32 	%f25, %r14;
	ex2.approx.ftz.f32 	%f26, %f24;
	mul.f32 	%f27, %f26, %f25;
	add.f32 	%f28, %f27, 0f00000000;
	sub.f32 	%f29, %f47, %f14;
	fma.rn.f32 	%f30, %f29, 0f3BBB989D, 0f3F000000;
	cvt.sat.f32.f32 	%f31, %f30;
	fma.rm.f32 	%f32, %f31, %f19, %f18;
	add.f32 	%f33, %f32, 0fCB40007F;
	neg.f32 	%f34, %f33;
	fma.rn.f32 	%f35, %f29, 0f3FB8AA3B, %f34;
	fma.rn.f32 	%f36, %f29, 0f32A57060, %f35;
	mov.b32 	%r15, %f32;
	shl.b32 	%r16, %r15, 23;
	mov.b32 	%f37, %r16;
	ex2.approx.ftz.f32 	%f38, %f36;
	mul.f32 	%f39, %f38, %f37;
	add.f32 	%f40, %f28, %f39;
	mov.b32 	%r17, %f40;
	shfl.sync.bfly.b32	%r18|%p7, %r17, 2, 31, -1;
	mov.b32 	%f41, %r18;
	add.f32 	%f42, %f40, %f41;
	mov.b32 	%r19, %f42;
	shfl.sync.bfly.b32	%r20|%p8, %r19, 1, 31, -1;
	mov.b32 	%f43, %r20;
	add.f32 	%f44, %f42, %f43;
	div.rn.f32 	%f45, %f27, %f44;
	div.rn.f32 	%f46, %f39, %f44;
	mad.lo.s64 	%rd30, %rd36, %rd5, %rd7;
	shr.u64 	%rd31, %rd30, 63;
	add.s64 	%rd32, %rd30, %rd31;
	shl.b64 	%rd33, %rd32, 2;
	and.b64  	%rd34, %rd33, -8;
	add.s64 	%rd35, %rd8, %rd34;
	st.global.v2.f32 	[%rd35], {%f45, %f46};
	add.s64 	%rd36, %rd36, %rd11;
	setp.lt.s64 	%p9, %rd36, %rd15;
	@%p9 bra 	$L__BB10_4;
$L__BB10_7:
	ret;

}
	// .globl	_Z15SoftmaxWarpImplI24ElementwiseScaleMaskLoadIffbE11DirectStoreIffEfLi2ELi2ELi4ELi1ELb1EL9Algorithm0EEvT_T0_ll
.visible .entry _Z15SoftmaxWarpImplI24ElementwiseScaleMaskLoadIffbE11DirectStoreIffEfLi2ELi2ELi4ELi1ELb1EL9Algorithm0EEvT_T0_ll(
	.param .align 8 .b8 _Z15SoftmaxWarpImplI24ElementwiseScaleMaskLoadIffbE11DirectStoreIffEfLi2ELi2ELi4ELi1ELb1EL9Algorithm0EEvT_T0_ll_param_0[32],
	.param .align 8 .b8 _Z15SoftmaxWarpImplI24ElementwiseScaleMaskLoadIffbE11DirectStoreIffEfLi2ELi2ELi4ELi1ELb1EL9Algorithm0EEvT_T0_ll_param_1[16],
	.param .u64 _Z15SoftmaxWarpImplI24ElementwiseScaleMaskLoadIffbE11DirectStoreIffEfLi2ELi2ELi4ELi1ELb1EL9Algorithm0EEvT_T0_ll_param_2,
	.param .u64 _Z15SoftmaxWarpImplI24ElementwiseScaleMaskLoadIffbE11DirectStoreIffEfLi2ELi2ELi4ELi1ELb1EL9Algorithm0EEvT_T0_ll_param_3
)
{
	.reg .pred 	%p<12>;
	.reg .b16 	%rs<3>;
	.reg .b32 	%r<21>;
	.reg .b32 	%f<55>;
	.reg .b64 	%rd<37>;

	ld.param.u64 	%rd1, [_Z15SoftmaxWarpImplI24ElementwiseScaleMaskLoadIffbE11DirectStoreIffEfLi2ELi2ELi4ELi1ELb1EL9Algorithm0EEvT_T0_ll_param_0];
	ld.param.u64 	%rd2, [_Z15SoftmaxWarpImplI24ElementwiseScaleMaskLoadIffbE11DirectStoreIffEfLi2ELi2ELi4ELi1ELb1EL9Algorithm0EEvT_T0_ll_param_0+8];
	ld.param.u64 	%rd3, [_Z15SoftmaxWarpImplI24ElementwiseScaleMaskLoadIffbE11DirectStoreIffEfLi2ELi2ELi4ELi1ELb1EL9Algorithm0EEvT_T0_ll_param_0+16];
	ld.param.v2.f32 	{%f2, %f1}, [_Z15SoftmaxWarpImplI24ElementwiseScaleMaskLoadIffbE11DirectStoreIffEfLi2ELi2ELi4ELi1ELb1EL9Algorithm0EEvT_T0_ll_param_0+24];
	ld.param.u64 	%rd4, [_Z15SoftmaxWarpImplI24ElementwiseScaleMaskLoadIffbE11DirectStoreIffEfLi2ELi2ELi4ELi1ELb1EL9Algorithm0EEvT_T0_ll_param_1];
	ld.param.u64 	%rd5, [_Z15SoftmaxWarpImplI24ElementwiseScaleMaskLoadIffbE11DirectStoreIffEfLi2ELi2ELi4ELi1ELb1EL9Algorithm0EEvT_T0_ll_param_1+8];
	ld.param.u64 	%rd15, [_Z15SoftmaxWarpImplI24ElementwiseScaleMaskLoadIffbE11DirectStoreIffEfLi2ELi2ELi4ELi1ELb1EL9Algorithm0EEvT_T0_ll_param_2];
	ld.param.u64 	%rd16, [_Z15SoftmaxWarpImplI24ElementwiseScaleMaskLoadIffbE11DirectStoreIffEfLi2ELi2ELi4ELi1ELb1EL9Algorithm0EEvT_T0_ll_param_3];
	setp.lt.s64 	%p1, %rd16, 9;
	@%p1 bra 	$L__BB11_2;
	mov.u64 	%rd17, $str;
	cvta.global.u64 	%rd18, %rd17;
	mov.u64 	%rd19, $str$1;
	cvta.global.u64 	%rd20, %rd19;
	mov.u64 	%rd21, __unnamed_12;
	cvta.global.u64 	%rd22, %rd21;
	{ // callseq 11, 0
	.param .b64 param0;
	st.param.b64 	[param0], %rd18;
	.param .b64 param1;
	st.param.b64 	[param1], %rd20;
	.param .b32 param2;
	st.param.b32 	[param2], 219;
	.param .b64 param3;
	st.param.b64 	[param3], %rd22;
	.param .b64 param4;
	st.param.b64 	[param4], 1;
	call.uni 
	__assertfail, 
	(
	param0, 
	param1, 
	param2, 
	param3, 
	param4
	);
	} // callseq 11
$L__BB11_2:
	mov.u32 	%r2, %ctaid.x;
	mov.u32 	%r3, %ntid.y;
	mov.u32 	%r4, %tid.y;
	mad.lo.s32 	%r5, %r2, %r3, %r4;
	mov.u32 	%r6, %nctaid.x;
	mul.lo.s32 	%r1, %r6, %r3;
	cvt.s64.s32 	%rd36, %r5;
	setp.le.s64 	%p2, %rd15, %rd36;
	@%p2 bra 	$L__BB11_11;
	mov.u32 	%r7, %tid.x;
	shl.b32 	%r8, %r7, 1;
	cvt.u64.u32 	%rd7, %r8;
	cvta.to.global.u64 	%rd8, %rd4;
	cvta.to.global.u64 	%rd9, %rd2;
	cvta.to.global.u64 	%rd10, %rd1;
	cvt.s64.s32 	%rd11, %r1;
$L__BB11_4:
	setp.le.s64 	%p3, %rd16, %rd7;
	mov.f32 	%f52, 0fFF800000;
	mov.f32 	%f53, %f52;
	mov.f32 	%f54, %f52;
	@%p3 bra 	$L__BB11_8;
	mad.lo.s64 	%rd23, %rd36, %rd3, %rd7;
	shr.u64 	%rd24, %rd23, 63;
	add.s64 	%rd25, %rd23, %rd24;
	shl.b64 	%rd26, %rd25, 2;
	and.b64  	%rd27, %rd26, -8;
	add.s64 	%rd13, %rd10, %rd27;
	ld.global.f32 	%f13, [%rd13];
	and.b64  	%rd28, %rd25, -2;
	add.s64 	%rd29, %rd9, %rd28;
	ld.global.v2.u8 	{%rs1, %rs2}, [%rd29];
	setp.eq.s16 	%p4, %rs1, 0;
	mul.f32 	%f14, %f1, %f13;
	selp.f32 	%f53, %f2, %f14, %p4;
	setp.eq.s16 	%p5, %rs2, 0;
	mov.f32 	%f52, %f2;
	@%p5 bra 	$L__BB11_7;
	ld.global.f32 	%f15, [%rd13+4];
	mul.f32 	%f52, %f1, %f15;
$L__BB11_7:
	max.f32 	%f16, %f53, 0fFF800000;
	max.f32 	%f54, %f16, %f52;
$L__BB11_8:
	mov.b32 	%r9, %f54;
	shfl.sync.bfly.b32	%r10|%p7, %r9, 2, 31, -1;
	mov.b32 	%f17, %r10;
	max.f32 	%f18, %f54, %f17;
	mov.b32 	%r11, %f18;
	shfl.sync.bfly.b32	%r12|%p8, %r11, 1, 31, -1;
	mov.b32 	%f19, %r12;
	max.f32 	%f20, %f18, %f19;
	sub.f32 	%f21, %f53, %f20;
	fma.rn.f32 	%f22, %f21, 0f3BBB989D, 0f3F000000;
	cvt.sat.f32.f32 	%f23, %f22;
	mov.f32 	%f24, 0f4B400001;
	mov.f32 	%f25, 0f437C0000;
	fma.rm.f32 	%f26, %f23, %f25, %f24;
	add.f32 	%f27, %f26, 0fCB40007F;
	neg.f32 	%f28, %f27;
	fma.rn.f32 	%f29, %f21, 0f3FB8AA3B, %f28;
	fma.rn.f32 	%f30, %f21, 0f32A57060, %f29;
	mov.b32 	%r13, %f26;
	shl.b32 	%r14, %r13, 23;
	mov.b32 	%f31, %r14;
	ex2.approx.ftz.f32 	%f32, %f30;
	mul.f32 	%f33, %f32, %f31;
	add.f32 	%f34, %f33, 0f00000000;
	sub.f32 	%f35, %f52, %f20;
	fma.rn.f32 	%f36, %f35, 0f3BBB989D, 0f3F000000;
	cvt.sat.f32.f32 	%f37, %f36;
	fma.rm.f32 	%f38, %f37, %f25, %f24;
	add.f32 	%f39, %f38, 0fCB40007F;
	neg.f32 	%f40, %f39;
	fma.rn.f32 	%f41, %f35, 0f3FB8AA3B, %f40;
	fma.rn.f32 	%f42, %f35, 0f32A57060, %f41;
	mov.b32 	%r15, %f38;
	shl.b32 	%r16, %r15, 23;
	mov.b32 	%f43, %r16;
	ex2.approx.ftz.f32 	%f44, %f42;
	mul.f32 	%f45, %f44, %f43;
	add.f32 	%f46, %f34, %f45;
	mov.b32 	%r17, %f46;
	shfl.sync.bfly.b32	%r18|%p9, %r17, 2, 31, -1;
	mov.b32 	%f47, %r18;
	add.f32 	%f48, %f46, %f47;
	mov.b32 	%r19, %f48;
	shfl.sync.bfly.b32	%r20|%p10, %r19, 1, 31, -1;
	mov.b32 	%f49, %r20;
	add.f32 	%f50, %f48, %f49;
	div.rn.f32 	%f10, %f33, %f50;
	div.rn.f32 	%f11, %f45, %f50;
	@%p3 bra 	$L__BB11_10;
	mad.lo.s64 	%rd30, %rd36, %rd5, %rd7;
	shr.u64 	%rd31, %rd30, 63;
	add.s64 	%rd32, %rd30, %rd31;
	shl.b64 	%rd33, %rd32, 2;
	and.b64  	%rd34, %rd33, -8;
	add.s64 	%rd35, %rd8, %rd34;
	st.global.v2.f32 	[%rd35], {%f10, %f11};
$L__BB11_10:
	add.s64 	%rd36, %rd36, %rd11;
	setp.lt.s64 	%p11, %rd36, %rd15;
	@%p11 bra 	$L__BB11_4;
$L__BB11_11:
	ret;

}
	// .globl	_Z15SoftmaxWarpImplI24ElementwiseScaleMaskLoadIffbE11DirectStoreIffEfLi2ELi2ELi8ELi2ELb0EL9Algorithm0EEvT_T0_ll
.visible .entry _Z15SoftmaxWarpImplI24ElementwiseScaleMaskLoadIffbE11DirectStoreIffEfLi2ELi2ELi8ELi2ELb0EL9Algorithm0EEvT_T0_ll(
	.param .align 8 .b8 _Z15SoftmaxWarpImplI24ElementwiseScaleMaskLoadIffbE11DirectStoreIffEfLi2ELi2ELi8ELi2ELb0EL9Algorithm0EEvT_T0_ll_param_0[32],
	.param .align 8 .b8 _Z15SoftmaxWarpImplI24ElementwiseScaleMaskLoadIffbE11DirectStoreIffEfLi2ELi2ELi8ELi2ELb0EL9Algorithm0EEvT_T0_ll_param_1[16],
	.param .u64 _Z15SoftmaxWarpImplI24ElementwiseScaleMaskLoadIffbE11DirectStoreIffEfLi2ELi2ELi8ELi2ELb0EL9Algorithm0EEvT_T0_ll_param_2,
	.param .u64 _Z15SoftmaxWarpImplI24ElementwiseScaleMaskLoadIffbE11DirectStoreIffEfLi2ELi2ELi8ELi2ELb0EL9Algorithm0EEvT_T0_ll_param_3
)
{
	.reg .pred 	%p<20>;
	.reg .b16 	%rs<5>;
	.reg .b32 	%r<43>;
	.reg .b32 	%f<99>;
	.reg .b64 	%rd<44>;

	ld.param.v2.f32 	{%f2, %f1}, [_Z15SoftmaxWarpImplI24ElementwiseScaleMaskLoadIffbE11DirectStoreIffEfLi2ELi2ELi8ELi2ELb0EL9Algorithm0EEvT_T0_ll_param_0+24];
	ld.param.u64 	%rd3, [_Z15SoftmaxWarpImplI24ElementwiseScaleMaskLoadIffbE11DirectStoreIffEfLi2ELi2ELi8ELi2ELb0EL9Algorithm0EEvT_T0_ll_param_0+16];
	ld.param.u64 	%rd4, [_Z15SoftmaxWarpImplI24ElementwiseScaleMaskLoadIffbE11DirectStoreIffEfLi2ELi2ELi8ELi2ELb0EL9Algorithm0EEvT_T0_ll_param_1];
	ld.param.u64 	%rd5, [_Z15SoftmaxWarpImplI24ElementwiseScaleMaskLoadIffbE11DirectStoreIffEfLi2ELi2ELi8ELi2ELb0EL9Algorithm0EEvT_T0_ll_param_1+8];
	ld.param.u64 	%rd16, [_Z15SoftmaxWarpImplI24ElementwiseScaleMaskLoadIffbE11DirectStoreIffEfLi2ELi2ELi8ELi2ELb0EL9Algorithm0EEvT_T0_ll_param_0+8];
	ld.param.u64 	%rd17, [_Z15SoftmaxWarpImplI24ElementwiseScaleMaskLoadIffbE11DirectStoreIffEfLi2ELi2ELi8ELi2ELb0EL9Algorithm0EEvT_T0_ll_param_0];
	ld.param.u64 	%rd15, [_Z15SoftmaxWarpImplI24ElementwiseScaleMaskLoadIffbE11DirectStoreIffEfLi2ELi2ELi8ELi2ELb0EL9Algorithm0EEvT_T0_ll_param_2];
	ld.param.u64 	%rd18, [_Z15SoftmaxWarpImplI24ElementwiseScaleMaskLoadIffbE11DirectStoreIffEfLi2ELi2ELi8ELi2ELb0EL9Algorithm0EEvT_T0_ll_param_3];
	cvta.to.global.u64 	%rd1, %rd17;
	cvta.to.global.u64 	%rd2, %rd16;
	setp.lt.s64 	%p1, %rd18, 17;
	@%p1 bra 	$L__BB12_2;
	mov.u64 	%rd19, $str;
	cvta.global.u64 	%rd20, %rd19;
	mov.u64 	%rd21, $str$1;
	cvta.global.u64 	%rd22, %rd21;
	mov.u64 	%rd23, __unnamed_13;
	cvta.global.u64 	%rd24, %rd23;
	{ // callseq 12, 0
	.param .b64 param0;
	st.param.b64 	[param0], %rd20;
	.param .b64 param1;
	st.param.b64 	[param1], %rd22;
	.param .b32 param2;
	st.param.b32 	[param2], 219;
	.param .b64 param3;
	st.param.b64 	[param3], %rd24;
	.param .b64 param4;
	st.param.b64 	[param4], 1;
	call.uni 
	__assertfail, 
	(
	param0, 
	param1, 
	param2, 
	param3, 
	param4
	);
	} // callseq 12
$L__BB12_2:
	mov.u32 	%r2, %ctaid.x;
	mov.u32 	%r3, %ntid.y;
	mov.u32 	%r4, %tid.y;
	mad.lo.s32 	%r5, %r2, %r3, %r4;
	mov.u32 	%r6, %nctaid.x;
	mul.lo.s32 	%r7, %r3, %r6;
	shl.b32 	%r1, %r7, 1;
	shl.b32 	%r8, %r5, 1;
	cvt.s64.s32 	%rd43, %r8;
	setp.le.s64 	%p2, %rd15, %rd43;
	@%p2 bra 	$L__BB12_9;
	cvta.to.global.u64 	%rd7, %rd4;
	mov.u32 	%r9, %tid.x;
	shl.b32 	%r10, %r9, 1;
	cvt.u64.u32 	%rd8, %r10;
	cvt.s64.s32 	%rd9, %r1;
$L__BB12_4:
	mad.lo.s64 	%rd11, %rd43, %rd3, %rd8;
	shl.b64 	%rd25, %rd11, 2;
	add.s64 	%rd12, %rd1, %rd25;
	ld.global.f32 	%f9, [%rd12];
	add.s64 	%rd26, %rd2, %rd11;
	ld.global.v2.u8 	{%rs1, %rs2}, [%rd26];
	setp.eq.s16 	%p3, %rs1, 0;
	mul.f32 	%f10, %f1, %f9;
	selp.f32 	%f3, %f2, %f10, %p3;
	setp.eq.s16 	%p4, %rs2, 0;
	mov.f32 	%f97, %f2;
	@%p4 bra 	$L__BB12_6;
	ld.global.f32 	%f11, [%rd12+4];
	mul.f32 	%f97, %f1, %f11;
$L__BB12_6:
	add.s64 	%rd27, %rd11, %rd3;
	shr.u64 	%rd28, %rd27, 63;
	add.s64 	%rd29, %rd27, %rd28;
	shl.b64 	%rd30, %rd29, 2;
	and.b64  	%rd31, %rd30, -8;
	add.s64 	%rd13, %rd1, %rd31;
	ld.global.f32 	%f12, [%rd13];
	and.b64  	%rd32, %rd29, -2;
	add.s64 	%rd33, %rd2, %rd32;
	ld.global.v2.u8 	{%rs3, %rs4}, [%rd33];
	setp.eq.s16 	%p5, %rs3, 0;
	mul.f32 	%f13, %f1, %f12;
	selp.f32 	%f6, %f2, %f13, %p5;
	setp.eq.s16 	%p6, %rs4, 0;
	mov.f32 	%f98, %f2;
	@%p6 bra 	$L__BB12_8;
	ld.global.f32 	%f14, [%rd13+4];
	mul.f32 	%f98, %f1, %f14;
$L__BB12_8:
	max.f32 	%f15, %f3, 0fFF800000;
	max.f32 	%f16, %f15, %f97;
	max.f32 	%f17, %f6, 0fFF800000;
	max.f32 	%f18, %f17, %f98;
	mov.b32 	%r11, %f16;
	shfl.sync.bfly.b32	%r12|%p7, %r11, 4, 31, -1;
	mov.b32 	%f19, %r12;
	max.f32 	%f20, %f16, %f19;
	mov.b32 	%r13, %f20;
	shfl.sync.bfly.b32	%r14|%p8, %r13, 2, 31, -1;
	mov.b32 	%f21, %r14;
	max.f32 	%f22, %f20, %f21;
	mov.b32 	%r15, %f22;
	shfl.sync.bfly.b32	%r16|%p9, %r15, 1, 31, -1;
	mov.b32 	%f23, %r16;
	max.f32 	%f24, %f22, %f23;
	mov.b32 	%r17, %f18;
	shfl.sync.bfly.b32	%r18|%p10, %r17, 4, 31, -1;
	mov.b32 	%f25, %r18;
	max.f32 	%f26, %f18, %f25;
	mov.b32 	%r19, %f26;
	shfl.sync.bfly.b32	%r20|%p11, %r19, 2, 31, -1;
	mov.b32 	%f27, %r20;
	max.f32 	%f28, %f26, %f27;
	mov.b32 	%r21, %f28;
	shfl.sync.bfly.b32	%r22|%p12, %r21, 1, 31, -1;
	mov.b32 	%f29, %r22;
	max.f32 	%f30, %f28, %f29;
	sub.f32 	%f31, %f3, %f24;
	fma.rn.f32 	%f32, %f31, 0f3BBB989D, 0f3F000000;
	cvt.sat.f32.f32 	%f33, %f32;
	mov.f32 	%f34, 0f4B400001;
	mov.f32 	%f35, 0f437C0000;
	fma.rm.f32 	%f36, %f33, %f35, %f34;
	add.f32 	%f37, %f36, 0fCB40007F;
	neg.f32 	%f38, %f37;
	fma.rn.f32 	%f39, %f31, 0f3FB8AA3B, %f38;
	fma.rn.f32 	%f40, %f31, 0f32A57060, %f39;
	mov.b32 	%r23, %f36;
	shl.b32 	%r24, %r23, 23;
	mov.b32 	%f41, %r24;
	ex2.approx.ftz.f32 	%f42, %f40;
	mul.f32 	%f43, %f42, %f41;
	add.f32 	%f44, %f43, 0f00000000;
	sub.f32 	%f45, %f97, %f24;
	fma.rn.f32 	%f46, %f45, 0f3BBB989D, 0f3F000000;
	cvt.sat.f32.f32 	%f47, %f46;
	fma.rm.f32 	%f48, %f47, %f35, %f34;
	add.f32 	%f49, %f48, 0fCB40007F;
	neg.f32 	%f50, %f49;
	fma.rn.f32 	%f51, %f45, 0f3FB8AA3B, %f50;
	fma.rn.f32 	%f52, %f45, 0f32A57060, %f51;
	mov.b32 	%r25, %f48;
	shl.b32 	%r26, %r25, 23;
	mov.b32 	%f53, %r26;
	ex2.approx.ftz.f32 	%f54, %f52;
	mul.f32 	%f55, %f54, %f53;
	add.f32 	%f56, %f44, %f55;
	sub.f32 	%f57, %f6, %f30;
	fma.rn.f32 	%f58, %f57, 0f3BBB989D, 0f3F000000;
	cvt.sat.f32.f32 	%f59, %f58;
	fma.rm.f32 	%f60, %f59, %f35, %f34;
	add.f32 	%f61, %f60, 0fCB40007F;
	neg.f32 	%f62, %f61;
	fma.rn.f32 	%f63, %f57, 0f3FB8AA3B, %f62;
	fma.rn.f32 	%f64, %f57, 0f32A57060, %f63;
	mov.b32 	%r27, %f60;
	shl.b32 	%r28, %r27, 23;
	mov.b32 	%f65, %r28;
	ex2.approx.ftz.f32 	%f66, %f64;
	mul.f32 	%f67, %f66, %f65;
	add.f32 	%f68, %f67, 0f00000000;
	sub.f32 	%f69, %f98, %f30;
	fma.rn.f32 	%f70, %f69, 0f3BBB989D, 0f3F000000;
	cvt.sat.f32.f32 	%f71, %f70;
	fma.rm.f32 	%f72, %f71, %f35, %f34;
	add.f32 	%f73, %f72, 0fCB40007F;
	neg.f32 	%f74, %f73;
	fma.rn.f32 	%f75, %f69, 0f3FB8AA3B, %f74;
	fma.rn.f32 	%f76, %f69, 0f32A57060, %f75;
	mov.b32 	%r29, %f72;
	shl.b32 	%r30, %r29, 23;
	mov.b32 	%f77, %r30;
	ex2.approx.ftz.f32 	%f78, %f76;
	mul.f32 	%f79, %f78, %f77;
	add.f32 	%f80, %f68, %f79;
	mov.b32 	%r31, %f56;
	shfl.sync.bfly.b32	%r32|%p13, %r31, 4, 31, -1;
	mov.b32 	%f81, %r32;
	add.f32 	%f82, %f56, %f81;
	mov.b32 	%r33, %f82;
	shfl.sync.bfly.b32	%r34|%p14, %r33, 2, 31, -1;
	mov.b32 	%f83, %r34;
	add.f32 	%f84, %f82, %f83;
	mov.b32 	%r35, %f84;
	shfl.sync.bfly.b32	%r36|%p15, %r35, 1, 31, -1;
	mov.b32 	%f85, %r36;
	add.f32 	%f86, %f84, %f85;
	mov.b32 	%r37, %f80;
	shfl.sync.bfly.b32	%r38|%p16, %r37, 4, 31, -1;
	mov.b32 	%f87, %r38;
	add.f32 	%f88, %f80, %f87;
	mov.b32 	%r39, %f88;
	shfl.sync.bfly.b32	%r40|%p17, %r39, 2, 31, -1;
	mov.b32 	%f89, %r40;
	add.f32 	%f90, %f88, %f89;
	mov.b32 	%r41, %f90;
	shfl.sync.bfly.b32	%r42|%p18, %r41, 1, 31, -1;
	mov.b32 	%f91, %r42;
	add.f32 	%f92, %f90, %f91;
	div.rn.f32 	%f93, %f43, %f86;
	div.rn.f32 	%f94, %f55, %f86;
	mad.lo.s64 	%rd34, %rd43, %rd5, %rd8;
	shl.b64 	%rd35, %rd34, 2;
	add.s64 	%rd36, %rd7, %rd35;
	st.global.v2.f32 	[%rd36], {%f93, %f94};
	div.rn.f32 	%f95, %f67, %f92;
	div.rn.f32 	%f96, %f79, %f92;
	add.s64 	%rd37, %rd34, %rd5;
	shr.u64 	%rd38, %rd37, 63;
	add.s64 	%rd39, %rd37, %rd38;
	shl.b64 	%rd40, %rd39, 2;
	and.b64  	%rd41, %rd40, -8;
	add.s64 	%rd42, %rd7, %rd41;
	st.global.v2.f32 	[%rd42], {%f95, %f96};
	add.s64 	%rd43, %rd43, %rd9;
	setp.lt.s64 	%p19, %rd43, %rd15;
	@%p19 bra 	$L__BB12_4;
$L__BB12_9:
	ret;

}
	// .globl	_Z15SoftmaxWarpImplI24ElementwiseScaleMaskLoadIffbE11DirectStoreIffEfLi2ELi2ELi8ELi2ELb1EL9Algorithm0EEvT_T0_ll
.visible .entry _Z15SoftmaxWarpImplI24ElementwiseScaleMaskLoadIffbE11DirectStoreIffEfLi2ELi2ELi8ELi2ELb1EL9Algorithm0EEvT_T0_ll(
	.param .align 8 .b8 _Z15SoftmaxWarpImplI24ElementwiseScaleMaskLoadIffbE11DirectStoreIffEfLi2ELi2ELi8ELi2ELb1EL9Algorithm0EEvT_T0_ll_param_0[32],
	.param .align 8 .b8 _Z15SoftmaxWarpImplI24ElementwiseScaleMaskLoadIffbE11DirectStoreIffEfLi2ELi2ELi8ELi2ELb1EL9Algorithm0EEvT_T0_ll_param_1[16],
	.param .u64 _Z15SoftmaxWarpImplI24ElementwiseScaleMaskLoadIffbE11DirectStoreIffEfLi2ELi2ELi8ELi2ELb1EL9Algorithm0EEvT_T0_ll_param_2,
	.param .u64 _Z15SoftmaxWarpImplI24ElementwiseScaleMaskLoadIffbE11DirectStoreIffEfLi2ELi2ELi8ELi2ELb1EL9Algorithm0EEvT_T0_ll_param_3
)
{
	.reg .pred 	%p<24>;
	.reg .b16 	%rs<5>;
	.reg .b32 	%r<43>;
	.reg .b32 	%f<113>;
	.reg .b64 	%rd<46>;

	ld.param.v2.f32 	{%f2, %f1}, [_Z15SoftmaxWarpImplI24ElementwiseScaleMaskLoadIffbE11DirectStoreIffEfLi2ELi2ELi8ELi2ELb1EL9Algorithm0EEvT_T0_ll_param_0+24];
	ld.param.u64 	%rd3, [_Z15SoftmaxWarpImplI24ElementwiseScaleMaskLoadIffbE11DirectStoreIffEfLi2ELi2ELi8ELi2ELb1EL9Algorithm0EEvT_T0_ll_param_0+16];
	ld.param.u64 	%rd5, [_Z15SoftmaxWarpImplI24ElementwiseScaleMaskLoadIffbE11DirectStoreIffEfLi2ELi2ELi8ELi2ELb1EL9Algorithm0EEvT_T0_ll_param_1+8];
	ld.param.u64 	%rd15, [_Z15SoftmaxWarpImplI24ElementwiseScaleMaskLoadIffbE11DirectStoreIffEfLi2ELi2ELi8ELi2ELb1EL9Algorithm0EEvT_T0_ll_param_1];
	ld.param.u64 	%rd16, [_Z15SoftmaxWarpImplI24ElementwiseScaleMaskLoadIffbE11DirectStoreIffEfLi2ELi2ELi8ELi2ELb1EL9Algorithm0EEvT_T0_ll_param_0+8];
	ld.param.u64 	%rd17, [_Z15SoftmaxWarpImplI24ElementwiseScaleMaskLoadIffbE11DirectStoreIffEfLi2ELi2ELi8ELi2ELb1EL9Algorithm0EEvT_T0_ll_param_0];
	ld.param.u64 	%rd13, [_Z15SoftmaxWarpImplI24ElementwiseScaleMaskLoadIffbE11DirectStoreIffEfLi2ELi2ELi8ELi2ELb1EL9Algorithm0EEvT_T0_ll_param_2];
	ld.param.u64 	%rd14, [_Z15SoftmaxWarpImplI24ElementwiseScaleMaskLoadIffbE11DirectStoreIffEfLi2ELi2ELi8ELi2ELb1EL9Algorithm0EEvT_T0_ll_param_3];
	cvta.to.global.u64 	%rd1, %rd17;
	cvta.to.global.u64 	%rd2, %rd16;
	cvta.to.global.u64 	%rd4, %rd15;
	setp.lt.s64 	%p1, %rd14, 17;
	@%p1 bra 	$L__BB13_2;
	mov.u64 	%rd18, $str;
	cvta.global.u64 	%rd19, %rd18;
	mov.u64 	%rd20, $str$1;
	cvta.global.u64 	%rd21, %rd20;
	mov.u64 	%rd22, __unnamed_14;
	cvta.global.u64 	%rd23, %rd22;
	{ // callseq 13, 0
	.param .b64 param0;
	st.param.b64 	[param0], %rd19;
	.param .b64 param1;
	st.param.b64 	[param1], %rd21;
	.param .b32 param2;
	st.param.b32 	[param2], 219;
	.param .b64 param3;
	st.param.b64 	[param3], %rd23;
	.param .b64 param4;
	st.param.b64 	[param4], 1;
	call.uni 
	__assertfail, 
	(
	param0, 
	param1, 
	param2, 
	param3, 
	param4
	);
	} // callseq 13
$L__BB13_2:
	mov.u32 	%r2, %ctaid.x;
	mov.u32 	%r3, %ntid.y;
	mov.u32 	%r4, %tid.y;
	mad.lo.s32 	%r5, %r2, %r3, %r4;
	mov.u32 	%r6, %nctaid.x;
	mul.lo.s32 	%r7, %r3, %r6;
	shl.b32 	%r1, %r7, 1;
	shl.b32 	%r8, %r5, 1;
	cvt.s64.s32 	%rd45, %r8;
	setp.le.s64 	%p2, %rd13, %rd45;
	@%p2 bra 	$L__BB13_17;
	mov.u32 	%r9, %tid.x;
	shl.b32 	%r10, %r9, 1;
	cvt.u64.u32 	%rd7, %r10;
	cvt.s64.s32 	%rd8, %r1;
$L__BB13_4:
	setp.le.s64 	%p3, %rd14, %rd7;
	mov.f32 	%f106, 0fFF800000;
	mov.f32 	%f107, %f106;
	mov.f32 	%f108, %f106;
	@%p3 bra 	$L__BB13_8;
	mad.lo.s64 	%rd24, %rd45, %rd3, %rd7;
	shl.b64 	%rd25, %rd24, 2;
	add.s64 	%rd10, %rd1, %rd25;
	ld.global.f32 	%f25, [%rd10];
	add.s64 	%rd26, %rd2, %rd24;
	ld.global.v2.u8 	{%rs1, %rs2}, [%rd26];
	setp.eq.s16 	%p4, %rs1, 0;
	mul.f32 	%f26, %f1, %f25;
	selp.f32 	%f107, %f2, %f26, %p4;
	setp.eq.s16 	%p5, %rs2, 0;
	mov.f32 	%f106, %f2;
	@%p5 bra 	$L__BB13_7;
	ld.global.f32 	%f27, [%rd10+4];
	mul.f32 	%f106, %f1, %f27;
$L__BB13_7:
	max.f32 	%f28, %f107, 0fFF800000;
	max.f32 	%f108, %f28, %f106;
$L__BB13_8:
	mov.f32 	%f110, 0fFF800000;
	mov.f32 	%f111, %f110;
	mov.f32 	%f112, %f110;
	@%p3 bra 	$L__BB13_12;
	mad.lo.s64 	%rd27, %rd3, %rd45, %rd3;
	add.s64 	%rd28, %rd27, %rd7;
	shr.u64 	%rd29, %rd28, 63;
	add.s64 	%rd30, %rd28, %rd29;
	shl.b64 	%rd31, %rd30, 2;
	and.b64  	%rd32, %rd31, -8;
	add.s64 	%rd11, %rd1, %rd32;
	ld.global.f32 	%f30, [%rd11];
	and.b64  	%rd33, %rd30, -2;
	add.s64 	%rd34, %rd2, %rd33;
	ld.global.v2.u8 	{%rs3, %rs4}, [%rd34];
	setp.eq.s16 	%p7, %rs3, 0;
	mul.f32 	%f31, %f1, %f30;
	selp.f32 	%f111, %f2, %f31, %p7;
	setp.eq.s16 	%p8, %rs4, 0;
	mov.f32 	%f110, %f2;
	@%p8 bra 	$L__BB13_11;
	ld.global.f32 	%f32, [%rd11+4];
	mul.f32 	%f110, %f1, %f32;
$L__BB13_11:
	max.f32 	%f33, %f111, 0fFF800000;
	max.f32 	%f112, %f33, %f110;
$L__BB13_12:
	setp.le.s64 	%p9, %rd14, %rd7;
	mov.b32 	%r11, %f108;
	shfl.sync.bfly.b32	%r12|%p10, %r11, 4, 31, -1;
	mov.b32 	%f34, %r12;
	max.f32 	%f35, %f108, %f34;
	mov.b32 	%r13, %f35;
	shfl.sync.bfly.b32	%r14|%p11, %r13, 2, 31, -1;
	mov.b32 	%f36, %r14;
	max.f32 	%f37, %f35, %f36;
	mov.b32 	%r15, %f37;
	shfl.sync.bfly.b32	%r16|%p12, %r15, 1, 31, -1;
	mov.b32 	%f38, %r16;
	max.f32 	%f39, %f37, %f38;
	mov.b32 	%r17, %f112;
	shfl.sync.bfly.b32	%r18|%p13, %r17, 4, 31, -1;
	mov.b32 	%f40, %r18;
	max.f32 	%f41, %f112, %f40;
	mov.b32 	%r19, %f41;
	shfl.sync.bfly.b32	%r20|%p14, %r19, 2, 31, -1;
	mov.b32 	%f42, %r20;
	max.f32 	%f43, %f41, %f42;
	mov.b32 	%r21, %f43;
	shfl.sync.bfly.b32	%r22|%p15, %r21, 1, 31, -1;
	mov.b32 	%f44, %r22;
	max.f32 	%f45, %f43, %f44;
	sub.f32 	%f46, %f107, %f39;
	fma.rn.f32 	%f47, %f46, 0f3BBB989D, 0f3F000000;
	cvt.sat.f32.f32 	%f48, %f47;
	mov.f32 	%f49, 0f4B400001;
	mov.f32 	%f50, 0f437C0000;
	fma.rm.f32 	%f51, %f48, %f50, %f49;
	add.f32 	%f52, %f51, 0fCB40007F;
	neg.f32 	%f53, %f52;
	fma.rn.f32 	%f54, %f46, 0f3FB8AA3B, %f53;
	fma.rn.f32 	%f55, %f46, 0f32A57060, %f54;
	mov.b32 	%r23, %f51;
	shl.b32 	%r24, %r23, 23;
	mov.b32 	%f56, %r24;
	ex2.approx.ftz.f32 	%f57, %f55;
	mul.f32 	%f58, %f57, %f56;
	add.f32 	%f59, %f58, 0f00000000;
	sub.f32 	%f60, %f106, %f39;
	fma.rn.f32 	%f61, %f60, 0f3BBB989D, 0f3F000000;
	cvt.sat.f32.f32 	%f62, %f61;
	fma.rm.f32 	%f63, %f62, %f50, %f49;
	add.f32 	%f64, %f63, 0fCB40007F;
	neg.f32 	%f65, %f64;
	fma.rn.f32 	%f66, %f60, 0f3FB8AA3B, %f65;
	fma.rn.f32 	%f67, %f60, 0f32A57060, %f66;
	mov.b32 	%r25, %f63;
	shl.b32 	%r26, %r25, 23;
	mov.b32 	%f68, %r26;
	ex2.approx.ftz.f32 	%f69, %f67;
	mul.f32 	%f70, %f69, %f68;
	add.f32 	%f71, %f59, %f70;
	sub.f32 	%f72, %f111, %f45;
	fma.rn.f32 	%f73, %f72, 0f3BBB989D, 0f3F000000;
	cvt.sat.f32.f32 	%f74, %f73;
	fma.rm.f32 	%f75, %f74, %f50, %f49;
	add.f32 	%f76, %f75, 0fCB40007F;
	neg.f32 	%f77, %f76;
	fma.rn.f32 	%f78, %f72, 0f3FB8AA3B, %f77;
	fma.rn.f32 	%f79, %f72, 0f32A57060, %f78;
	mov.b32 	%r27, %f75;
	shl.b32 	%r28, %r27, 23;
	mov.b32 	%f80, %r28;
	ex2.approx.ftz.f32 	%f81, %f79;
	mul.f32 	%f17, %f81, %f80;
	add.f32 	%f82, %f17, 0f00000000;
	sub.f32 	%f83, %f110, %f45;
	fma.rn.f32 	%f84, %f83, 0f3BBB989D, 0f3F000000;
	cvt.sat.f32.f32 	%f85, %f84;
	fma.rm.f32 	%f86, %f85, %f50, %f49;
	add.f32 	%f87, %f86, 0fCB40007F;
	neg.f32 	%f88, %f87;
	fma.rn.f32 	%f89, %f83, 0f3FB8AA3B, %f88;
	fma.rn.f32 	%f90, %f83, 0f32A57060, %f89;
	mov.b32 	%r29, %f86;
	shl.b32 	%r30, %r29, 23;
	mov.b32 	%f91, %r30;
	ex2.approx.ftz.f32 	%f92, %f90;
	mul.f32 	%f18, %f92, %f91;
	add.f32 	%f93, %f82, %f18;
	mov.b32 	%r31, %f71;
	shfl.sync.bfly.b32	%r32|%p16, %r31, 4, 31, -1;
	mov.b32 	%f94, %r32;
	add.f32 	%f95, %f71, %f94;
	mov.b32 	%r33, %f95;
	shfl.sync.bfly.b32	%r34|%p17, %r33, 2, 31, -1;
	mov.b32 	%f96, %r34;
	add.f32 	%f97, %f95, %f96;
	mov.b32 	%r35, %f97;
	shfl.sync.bfly.b32	%r36|%p18, %r35, 1, 31, -1;
	mov.b32 	%f98, %r36;
	add.f32 	%f99, %f97, %f98;
	mov.b32 	%r37, %f93;
	shfl.sync.bfly.b32	%r38|%p19, %r37, 4, 31, -1;
	mov.b32 	%f100, %r38;
	add.f32 	%f101, %f93, %f100;
	mov.b32 	%r39, %f101;
	shfl.sync.bfly.b32	%r40|%p20, %r39, 2, 31, -1;
	mov.b32 	%f102, %r40;
	add.f32 	%f103, %f101, %f102;
	mov.b32 	%r41, %f103;
	shfl.sync.bfly.b32	%r42|%p21, %r41, 1, 31, -1;
	mov.b32 	%f104, %r42;
	add.f32 	%f19, %f103, %f104;
	div.rn.f32 	%f20, %f58, %f99;
	div.rn.f32 	%f21, %f70, %f99;
	@%p9 bra 	$L__BB13_14;
	mad.lo.s64 	%rd35, %rd45, %rd5, %rd7;
	shl.b64 	%rd36, %rd35, 2;
	add.s64 	%rd37, %rd4, %rd36;
	st.global.v2.f32 	[%rd37], {%f20, %f21};
$L__BB13_14:
	div.rn.f32 	%f22, %f17, %f19;
	div.rn.f32 	%f23, %f18, %f19;
	@%p9 bra 	$L__BB13_16;
	mad.lo.s64 	%rd38, %rd5, %rd45, %rd5;
	add.s64 	%rd39, %rd38, %rd7;
	shr.u64 	%rd40, %rd39, 63;
	add.s64 	%rd41, %rd39, %rd40;
	shl.b64 	%rd42, %rd41, 2;
	and.b64  	%rd43, %rd42, -8;
	add.s64 	%rd44, %rd4, %rd43;
	st.global.v2.f32 	[%rd44], {%f22, %f23};
$L__BB13_16:
	add.s64 	%rd45, %rd45, %rd8;
	setp.lt.s64 	%p23, %rd45, %rd13;
	@%p23 bra 	$L__BB13_4;
$L__BB13_17:
	ret;

}
	// .globl	_Z15SoftmaxWarpImplI24ElementwiseScaleMaskLoadIffbE11DirectStoreIffEfLi2ELi2ELi8ELi1ELb0EL9Algorithm0EEvT_T0_ll
.visible .entry _Z15SoftmaxWarpImplI24ElementwiseScaleMaskLoadIffbE11DirectStoreIffEfLi2ELi2ELi8ELi1ELb0EL9Algorithm0EEvT_T0_ll(
	.param .align 8 .b8 _Z15SoftmaxWarpImplI24ElementwiseScaleMaskLoadIffbE11DirectStoreIffEfLi2ELi2ELi8ELi1ELb0EL9Algorithm0EEvT_T0_ll_param_0[32],
	.param .align 8 .b8 _Z15SoftmaxWarpImplI24ElementwiseScaleMaskLoadIffbE11DirectStoreIffEfLi2ELi2ELi8ELi1ELb0EL9Algorithm0EEvT_T0_ll_param_1[16],
	.param .u64 _Z15SoftmaxWarpImplI24ElementwiseScaleMaskLoadIffbE11DirectStoreIffEfLi2ELi2ELi8ELi1ELb0EL9Algorithm0EEvT_T0_ll_param_2,
	.param .u64 _Z15SoftmaxWarpImplI24ElementwiseScaleMaskLoadIffbE11DirectStoreIffEfLi2ELi2ELi8ELi1ELb0EL9Algorithm0EEvT_T0_ll_param_3
)
{
	.reg .pred 	%p<12>;
	.reg .b16 	%rs<3>;
	.reg .b32 	%r<25>;
	.reg .b32 	%f<52>;
	.reg .b64 	%rd<37>;

	ld.param.u64 	%rd1, [_Z15SoftmaxWarpImplI24ElementwiseScaleMaskLoadIffbE11DirectStoreIffEfLi2ELi2ELi8ELi1ELb0EL9Algorithm0EEvT_T0_ll_param_0];
	ld.param.u64 	%rd2, [_Z15SoftmaxWarpImplI24ElementwiseScaleMaskLoadIffbE11DirectStoreIffEfLi2ELi2ELi8ELi1ELb0EL9Algorithm0EEvT_T0_ll_param_0+8];
	ld.param.u64 	%rd3, [_Z15SoftmaxWarpImplI24ElementwiseScaleMaskLoadIffbE11DirectStoreIffEfLi2ELi2ELi8ELi1ELb0EL9Algorithm0EEvT_T0_ll_param_0+16];
	ld.param.v2.f32 	{%f2, %f1}, [_Z15SoftmaxWarpImplI24ElementwiseScaleMaskLoadIffbE11DirectStoreIffEfLi2ELi2ELi8ELi1ELb0EL9Algorithm0EEvT_T0_ll_param_0+24];
	ld.param.u64 	%rd4, [_Z15SoftmaxWarpImplI24ElementwiseScaleMaskLoadIffbE11DirectStoreIffEfLi2ELi2ELi8ELi1ELb0EL9Algorithm0EEvT_T0_ll_param_1];
	ld.param.u64 	%rd5, [_Z15SoftmaxWarpImplI24ElementwiseScaleMaskLoadIffbE11DirectStoreIffEfLi2ELi2ELi8ELi1ELb0EL9Algorithm0EEvT_T0_ll_param_1+8];
	ld.param.u64 	%rd15, [_Z15SoftmaxWarpImplI24ElementwiseScaleMaskLoadIffbE11DirectStoreIffEfLi2ELi2ELi8ELi1ELb0EL9Algorithm0EEvT_T0_ll_param_2];
	ld.param.u64 	%rd16, [_Z15SoftmaxWarpImplI24ElementwiseScaleMaskLoadIffbE11DirectStoreIffEfLi2ELi2ELi8ELi1ELb0EL9Algorithm0EEvT_T0_ll_param_3];
	setp.lt.s64 	%p1, %rd16, 17;
	@%p1 bra 	$L__BB14_2;
	mov.u64 	%rd17, $str;
	cvta.global.u64 	%rd18, %rd17;
	mov.u64 	%rd19, $str$1;
	cvta.global.u64 	%rd20, %rd19;
	mov.u64 	%rd21, __unnamed_15;
	cvta.global.u64 	%rd22, %rd21;
	{ // callseq 14, 0
	.param .b64 param0;
	st.param.b64 	[param0], %rd18;
	.param .b64 param1;
	st.param.b64 	[param1], %rd20;
	.param .b32 param2;
	st.param.b32 	[param2], 219;
	.param .b64 param3;
	st.param.b64 	[param3], %rd22;
	.param .b64 param4;
	st.param.b64 	[param4], 1;
	call.uni 
	__assertfail, 
	(
	param0, 
	param1, 
	param2, 
	param3, 
	param4
	);
	} // callseq 14
$L__BB14_2:
	mov.u32 	%r2, %ctaid.x;
	mov.u32 	%r3, %ntid.y;
	mov.u32 	%r4, %tid.y;
	mad.lo.s32 	%r5, %r2, %r3, %r4;
	mov.u32 	%r6, %nctaid.x;
	mul.lo.s32 	%r1, %r6, %r3;
	cvt.s64.s32 	%rd36, %r5;
	setp.le.s64 	%p2, %rd15, %rd36;
	@%p2 bra 	$L__BB14_7;
	mov.u32 	%r7, %tid.x;
	shl.b32 	%r8, %r7, 1;
	cvt.u64.u32 	%rd7, %r8;
	cvta.to.global.u64 	%rd8, %rd4;
	cvta.to.global.u64 	%rd9, %rd2;
	cvta.to.global.u64 	%rd10, %rd1;
	cvt.s64.s32 	%rd11, %r1;
$L__BB14_4:
	mad.lo.s64 	%rd23, %rd36, %rd3, %rd7;
	shr.u64 	%rd24, %rd23, 63;
	add.s64 	%rd25, %rd23, %rd24;
	shl.b64 	%rd26, %rd25, 2;
	and.b64  	%rd27, %rd26, -8;
	add.s64 	%rd13, %rd10, %rd27;
	ld.global.f32 	%f6, [%rd13];
	and.b64  	%rd28, %rd25, -2;
	add.s64 	%rd29, %rd9, %rd28;
	ld.global.v2.u8 	{%rs1, %rs2}, [%rd29];
	setp.eq.s16 	%p3, %rs1, 0;
	mul.f32 	%f7, %f1, %f6;
	selp.f32 	%f3, %f2, %f7, %p3;
	setp.eq.s16 	%p4, %rs2, 0;
	mov.f32 	%f51, %f2;
	@%p4 bra 	$L__BB14_6;
	ld.global.f32 	%f8, [%rd13+4];
	mul.f32 	%f51, %f1, %f8;
$L__BB14_6:
	max.f32 	%f9, %f3, 0fFF800000;
	max.f32 	%f10, %f9, %f51;
	mov.b32 	%r9, %f10;
	shfl.sync.bfly.b32	%r10|%p5, %r9, 4, 31, -1;
	mov.b32 	%f11, %r10;
	max.f32 	%f12, %f10, %f11;
	mov.b32 	%r11, %f12;
	shfl.sync.bfly.b32	%r12|%p6, %r11, 2, 31, -1;
	mov.b32 	%f13, %r12;
	max.f32 	%f14, %f12, %f13;
	mov.b32 	%r13, %f14;
	shfl.sync.bfly.b32	%r14|%p7, %r13, 1, 31, -1;
	mov.b32 	%f15, %r14;
	max.f32 	%f16, %f14, %f15;
	sub.f32 	%f17, %f3, %f16;
	fma.rn.f32 	%f18, %f17, 0f3BBB989D, 0f3F000000;
	cvt.sat.f32.f32 	%f19, %f18;
	mov.f32 	%f20, 0f4B400001;
	mov.f32 	%f21, 0f437C0000;
	fma.rm.f32 	%f22, %f19, %f21, %f20;
	add.f32 	%f23, %f22, 0fCB40007F;
	neg.f32 	%f24, %f23;
	fma.rn.f32 	%f25, %f17, 0f3FB8AA3B, %f24;
	fma.rn.f32 	%f26, %f17, 0f32A57060, %f25;
	mov.b32 	%r15, %f22;
	shl.b32 	%r16, %r15, 23;
	mov.b32 	%f27, %r16;
	ex2.approx.ftz.f32 	%f28, %f26;
	mul.f32 	%f29, %f28, %f27;
	add.f32 	%f30, %f29, 0f00000000;
	sub.f32 	%f31, %f51, %f16;
	fma.rn.f32 	%f32, %f31, 0f3BBB989D, 0f3F000000;
	cvt.sat.f32.f32 	%f33, %f32;
	fma.rm.f32 	%f34, %f33, %f21, %f20;
	add.f32 	%f35, %f34, 0fCB40007F;
	neg.f32 	%f36, %f35;
	fma.rn.f32 	%f37, %f31, 0f3FB8AA3B, %f36;
	fma.rn.f32 	%f38, %f31, 0f32A57060, %f37;
	mov.b32 	%r17, %f34;
	shl.b32 	%r18, %r17, 23;
	mov.b32 	%f39, %r18;
	ex2.approx.ftz.f32 	%f40, %f38;
	mul.f32 	%f41, %f40, %f39;
	add.f32 	%f42, %f30, %f41;
	mov.b32 	%r19, %f42;
	shfl.sync.bfly.b32	%r20|%p8, %r19, 4, 31, -1;
	mov.b32 	%f43, %r20;
	add.f32 	%f44, %f42, %f43;
	mov.b32 	%r21, %f44;
	shfl.sync.bfly.b32	%r22|%p9, %r21, 2, 31, -1;
	mov.b32 	%f45, %r22;
	add.f32 	%f46, %f44, %f45;
	mov.b32 	%r23, %f46;
	shfl.sync.bfly.b32	%r24|%p10, %r23, 1, 31, -1;
	mov.b32 	%f47, %r24;
	add.f32 	%f48, %f46, %f47;
	div.rn.f32 	%f49, %f29, %f48;
	div.rn.f32 	%f50, %f41, %f48;
	mad.lo.s64 	%rd30, %rd36, %rd5, %rd7;
	shr.u64 	%rd31, %rd30, 63;
	add.s64 	%rd32, %rd30, %rd31;
	shl.b64 	%rd33, %rd32, 2;
	and.b64  	%rd34, %rd33, -8;
	add.s64 	%rd35, %rd8, %rd34;
	st.global.v2.f32 	[%rd35], {%f49, %f50};
	add.s64 	%rd36, %rd36, %rd11;
	setp.lt.s64 	%p11, %rd36, %rd15;
	@%p11 bra 	$L__BB14_4;
$L__BB14_7:
	ret;

}
	// .globl	_Z15SoftmaxWarpImplI24ElementwiseScaleMaskLoadIffbE11DirectStoreIffEfLi2ELi2ELi8ELi1ELb1EL9Algorithm0EEvT_T0_ll
.visible .entry _Z15SoftmaxWarpImplI24ElementwiseScaleMaskLoadIffbE11DirectStoreIffEfLi2ELi2ELi8ELi1ELb1EL9Algorithm0EEvT_T0_ll(
	.param .align 8 .b8 _Z15SoftmaxWarpImplI24ElementwiseScaleMaskLoadIffbE11DirectStoreIffEfLi2ELi2ELi8ELi1ELb1EL9Algorithm0EEvT_T0_ll_param_0[32],
	.param .align 8 .b8 _Z15SoftmaxWarpImplI24ElementwiseScaleMaskLoadIffbE11DirectStoreIffEfLi2ELi2ELi8ELi1ELb1EL9Algorithm0EEvT_T0_ll_param_1[16],
	.param .u64 _Z15SoftmaxWarpImplI24ElementwiseScaleMaskLoadIffbE11DirectStoreIffEfLi2ELi2ELi8ELi1ELb1EL9Algorithm0EEvT_T0_ll_param_2,
	.param .u64 _Z15SoftmaxWarpImplI24ElementwiseScaleMaskLoadIffbE11DirectStoreIffEfLi2ELi2ELi8ELi1ELb1EL9Algorithm0EEvT_T0_ll_param_3
)
{
	.reg .pred 	%p<14>;
	.reg .b16 	%rs<3>;
	.reg .b32 	%r<25>;
	.reg .b32 	%f<59>;
	.reg .b64 	%rd<37>;

	ld.param.u64 	%rd1, [_Z15SoftmaxWarpImplI24ElementwiseScaleMaskLoadIffbE11DirectStoreIffEfLi2ELi2ELi8ELi1ELb1EL9Algorithm0EEvT_T0_ll_param_0];
	ld.param.u64 	%rd2, [_Z15SoftmaxWarpImplI24ElementwiseScaleMaskLoadIffbE11DirectStoreIffEfLi2ELi2ELi8ELi1ELb1EL9Algorithm0EEvT_T0_ll_param_0+8];
	ld.param.u64 	%rd3, [_Z15SoftmaxWarpImplI24ElementwiseScaleMaskLoadIffbE11DirectStoreIffEfLi2ELi2ELi8ELi1ELb1EL9Algorithm0EEvT_T0_ll_param_0+16];
	ld.param.v2.f32 	{%f2, %f1}, [_Z15SoftmaxWarpImplI24ElementwiseScaleMaskLoadIffbE11DirectStoreIffEfLi2ELi2ELi8ELi1ELb1EL9Algorithm0EEvT_T0_ll_param_0+24];
	ld.param.u64 	%rd4, [_Z15SoftmaxWarpImplI24ElementwiseScaleMaskLoadIffbE11DirectStoreIffEfLi2ELi2ELi8ELi1ELb1EL9Algorithm0EEvT_T0_ll_param_1];
	ld.param.u64 	%rd5, [_Z15SoftmaxWarpImplI24ElementwiseScaleMaskLoadIffbE11DirectStoreIffEfLi2ELi2ELi8ELi1ELb1EL9Algorithm0EEvT_T0_ll_param_1+8];
	ld.param.u64 	%rd15, [_Z15SoftmaxWarpImplI24ElementwiseScaleMaskLoadIffbE11DirectStoreIffEfLi2ELi2ELi8ELi1ELb1EL9Algorithm0EEvT_T0_ll_param_2];
	ld.param.u64 	%rd16, [_Z15SoftmaxWarpImplI24ElementwiseScaleMaskLoadIffbE11DirectStoreIffEfLi2ELi2ELi8ELi1ELb1EL9Algorithm0EEvT_T0_ll_param_3];
	setp.lt.s64 	%p1, %rd16, 17;
	@%p1 bra 	$L__BB15_2;
	mov.u64 	%rd17, $str;
	cvta.global.u64 	%rd18, %rd17;
	mov.u64 	%rd19, $str$1;
	cvta.global.u64 	%rd20, %rd19;
	mov.u64 	%rd21, __unnamed_16;
	cvta.global.u64 	%rd22, %rd21;
	{ // callseq 15, 0
	.param .b64 param0;
	st.param.b64 	[param0], %rd18;
	.param .b64 param1;
	st.param.b64 	[param1], %rd20;
	.param .b32 param2;
	st.param.b32 	[param2], 219;
	.param .b64 param3;
	st.param.b64 	[param3], %rd22;
	.param .b64 param4;
	st.param.b64 	[param4], 1;
	call.uni 
	__assertfail, 
	(
	param0, 
	param1, 
	param2, 
	param3, 
	param4
	);
	} // callseq 15
$L__BB15_2:
	mov.u32 	%r2, %ctaid.x;
	mov.u32 	%r3, %ntid.y;
	mov.u32 	%r4, %tid.y;
	mad.lo.s32 	%r5, %r2, %r3, %r4;
	mov.u32 	%r6, %nctaid.x;
	mul.lo.s32 	%r1, %r6, %r3;
	cvt.s64.s32 	%rd36, %r5;
	setp.le.s64 	%p2, %rd15, %rd36;
	@%p2 bra 	$L__BB15_11;
	mov.u32 	%r7, %tid.x;
	shl.b32 	%r8, %r7, 1;
	cvt.u64.u32 	%rd7, %r8;
	cvta.to.global.u64 	%rd8, %rd4;
	cvta.to.global.u64 	%rd9, %rd2;
	cvta.to.global.u64 	%rd10, %rd1;
	cvt.s64.s32 	%rd11, %r1;
$L__BB15_4:
	setp.le.s64 	%p3, %rd16, %rd7;
	mov.f32 	%f56, 0fFF800000;
	mov.f32 	%f57, %f56;
	mov.f32 	%f58, %f56;
	@%p3 bra 	$L__BB15_8;
	mad.lo.s64 	%rd23, %rd36, %rd3, %rd7;
	shr.u64 	%rd24, %rd23, 63;
	add.s64 	%rd25, %rd23, %rd24;
	shl.b64 	%rd26, %rd25, 2;
	and.b64  	%rd27, %rd26, -8;
	add.s64 	%rd13, %rd10, %rd27;
	ld.global.f32 	%f13, [%rd13];
	and.b64  	%rd28, %rd25, -2;
	add.s64 	%rd29, %rd9, %rd28;
	ld.global.v2.u8 	{%rs1, %rs2}, [%rd29];
	setp.eq.s16 	%p4, %rs1, 0;
	mul.f32 	%f14, %f1, %f13;
	selp.f32 	%f57, %f2, %f14, %p4;
	setp.eq.s16 	%p5, %rs2, 0;
	mov.f32 	%f56, %f2;
	@%p5 bra 	$L__BB15_7;
	ld.global.f32 	%f15, [%rd13+4];
	mul.f32 	%f56, %f1, %f15;
$L__BB15_7:
	max.f32 	%f16, %f57, 0fFF800000;
	max.f32 	%f58, %f16, %f56;
$L__BB15_8:
	setp.le.s64 	%p6, %rd16, %rd7;
	mov.b32 	%r9, %f58;
	shfl.sync.bfly.b32	%r10|%p7, %r9, 4, 31, -1;
	mov.b32 	%f17, %r10;
	max.f32 	%f18, %f58, %f17;
	mov.b32 	%r11, %f18;
	shfl.sync.bfly.b32	%r12|%p8, %r11, 2, 31, -1;
	mov.b32 	%f19, %r12;
	max.f32 	%f20, %f18, %f19;
	mov.b32 	%r13, %f20;
	shfl.sync.bfly.b32	%r14|%p9, %r13, 1, 31, -1;
	mov.b32 	%f21, %r14;
	max.f32 	%f22, %f20, %f21;
	sub.f32 	%f23, %f57, %f22;
	fma.rn.f32 	%f24, %f23, 0f3BBB989D, 0f3F000000;
	cvt.sat.f32.f32 	%f25, %f24;
	mov.f32 	%f26, 0f4B400001;
	mov.f32 	%f27, 0f437C0000;
	fma.rm.f32 	%f28, %f25, %f27, %f26;
	add.f32 	%f29, %f28, 0fCB40007F;
	neg.f32 	%f30, %f29;
	fma.rn.f32 	%f31, %f23, 0f3FB8AA3B, %f30;
	fma.rn.f32 	%f32, %f23, 0f32A57060, %f31;
	mov.b32 	%r15, %f28;
	shl.b32 	%r16, %r15, 23;
	mov.b32 	%f33, %r16;
	ex2.approx.ftz.f32 	%f34, %f32;
	mul.f32 	%f35, %f34, %f33;
	add.f32 	%f36, %f35, 0f00000000;
	sub.f32 	%f37, %f56, %f22;
	fma.rn.f32 	%f38, %f37, 0f3BBB989D, 0f3F000000;
	cvt.sat.f32.f32 	%f39, %f38;
	fma.rm.f32 	%f40, %f39, %f27, %f26;
	add.f32 	%f41, %f40, 0fCB40007F;
	neg.f32 	%f42, %f41;
	fma.rn.f32 	%f43, %f37, 0f3FB8AA3B, %f42;
	fma.rn.f32 	%f44, %f37, 0f32A57060, %f43;
	mov.b32 	%r17, %f40;
	shl.b32 	%r18, %r17, 23;
	mov.b32 	%f45, %r18;
	ex2.approx.ftz.f32 	%f46, %f44;
	mul.f32 	%f47, %f46, %f45;
	add.f32 	%f48, %f36, %f47;
	mov.b32 	%r19, %f48;
	shfl.sync.bfly.b32	%r20|%p10, %r19, 4, 31, -1;
	mov.b32 	%f49, %r20;
	add.f32 	%f50, %f48, %f49;
	mov.b32 	%r21, %f50;
	shfl.sync.bfly.b32	%r22|%p11, %r21, 2, 31, -1;
	mov.b32 	%f51, %r22;
	add.f32 	%f52, %f50, %f51;
	mov.b32 	%r23, %f52;
	shfl.sync.bfly.b32	%r24|%p12, %r23, 1, 31, -1;
	mov.b32 	%f53, %r24;
	add.f32 	%f54, %f52, %f53;
	div.rn.f32 	%f10, %f35, %f54;
	div.rn.f32 	%f11, %f47, %f54;
	@%p6 bra 	$L__BB15_10;
	mad.lo.s64 	%rd30, %rd36, %rd5, %rd7;
	shr.u64 	%rd31, %rd30, 63;
	add.s64 	%rd32, %rd30, %rd31;
	shl.b64 	%rd33, %rd32, 2;
	and.b64  	%rd34, %rd33, -8;
	add.s64 	%rd35, %rd8, %rd34;
	st.global.v2.f32 	[%rd35], {%f10, %f11};
$L__BB15_10:
	add.s64 	%rd36, %rd36, %rd11;
	setp.lt.s64 	%p13, %rd36, %rd15;
	@%p13 bra 	$L__BB15_4;
$L__BB15_11:
	ret;

}
	// .globl	_Z15SoftmaxWarpImplI24ElementwiseScaleMaskLoadIffbE11DirectStoreIffEfLi2ELi2ELi16ELi2ELb0EL9Algorithm0EEvT_T0_ll
.visible .entry _Z15SoftmaxWarpImplI24ElementwiseScaleMaskLoadIffbE11DirectStoreIffEfLi2ELi2ELi16ELi2ELb0EL9Algorithm0EEvT_T0_ll(
	.param .align 8 .b8 _Z15SoftmaxWarpImplI24ElementwiseScaleMaskLoadIffbE11DirectStoreIffEfLi2ELi2ELi16ELi2ELb0EL9Algorithm0EEvT_T0_ll_param_0[32],
	.param .align 8 .b8 _Z15SoftmaxWarpImplI24ElementwiseScaleMaskLoadIffbE11DirectStoreIffEfLi2ELi2ELi16ELi2ELb0EL9Algorithm0EEvT_T0_ll_param_1[16],
	.param .u64 _Z15SoftmaxWarpImplI24ElementwiseScaleMaskLoadIffbE11DirectStoreIffEfLi2ELi2ELi16ELi2ELb0EL9Algorithm0EEvT_T0_ll_param_2,
	.param .u64 _Z15SoftmaxWarpImplI24ElementwiseScaleMaskLoadIffbE11DirectStoreIffEfLi2ELi2ELi16ELi2ELb0EL9Algorithm0EEvT_T0_ll_param_3
)
{
	.reg .pred 	%p<24>;
	.reg .b16 	%rs<5>;
	.reg .b32 	%r<51>;
	.reg .b32 	%f<107>;
	.reg .b64 	%rd<44>;

	ld.param.v2.f32 	{%f2, %f1}, [_Z15SoftmaxWarpImplI24ElementwiseScaleMaskLoadIffbE11DirectStoreIffEfLi2ELi2ELi16ELi2ELb0EL9Algorithm0EEvT_T0_ll_param_0+24];
	ld.param.u64 	%rd3, [_Z15SoftmaxWarpImplI24ElementwiseScaleMaskLoadIffbE11DirectStoreIffEfLi2ELi2ELi16ELi2ELb0EL9Algorithm0EEvT_T0_ll_param_0+16];
	ld.param.u64 	%rd4, [_Z15SoftmaxWarpImplI24ElementwiseScaleMaskLoadIffbE11DirectStoreIffEfLi2ELi2ELi16ELi2ELb0EL9Algorithm0EEvT_T0_ll_param_1];
	ld.param.u64 	%rd5, [_Z15SoftmaxWarpImplI24ElementwiseScaleMaskLoadIffbE11DirectStoreIffEfLi2ELi2ELi16ELi2ELb0EL9Algorithm0EEvT_T0_ll_param_1+8];
	ld.param.u64 	%rd16, [_Z15SoftmaxWarpImplI24ElementwiseScaleMaskLoadIffbE11DirectStoreIffEfLi2ELi2ELi16ELi2ELb0EL9Algorithm0EEvT_T0_ll_param_0+8];
	ld.param.u64 	%rd17, [_Z15SoftmaxWarpImplI24ElementwiseScaleMaskLoadIffbE11DirectStoreIffEfLi2ELi2ELi16ELi2ELb0EL9Algorithm0EEvT_T0_ll_param_0];
	ld.param.u64 	%rd15, [_Z15SoftmaxWarpImplI24ElementwiseScaleMaskLoadIffbE11DirectStoreIffEfLi2ELi2ELi16ELi2ELb0EL9Algorithm0EEvT_T0_ll_param_2];
	ld.param.u64 	%rd18, [_Z15SoftmaxWarpImplI24ElementwiseScaleMaskLoadIffbE11DirectStoreIffEfLi2ELi2ELi16ELi2ELb0EL9Algorithm0EEvT_T0_ll_param_3];
	cvta.to.global.u64 	%rd1, %rd17;
	cvta.to.global.u64 	%rd2, %rd16;
	setp.lt.s64 	%p1, %rd18, 33;
	@%p1 bra 	$L__BB16_2;
	mov.u64 	%rd19, $str;
	cvta.global.u64 	%rd20, %rd19;
	mov.u64 	%rd21, $str$1;
	cvta.global.u64 	%rd22, %rd21;
	mov.u64 	%rd23, __unnamed_17;
	cvta.global.u64 	%rd24, %rd23;
	{ // callseq 16, 0
	.param .b64 param0;
	st.param.b64 	[param0], %rd20;
	.param .b64 param1;
	st.param.b64 	[param1], %rd22;
	.param .b32 param2;
	st.param.b32 	[param2], 219;
	.param .b64 param3;
	st.param.b64 	[param3], %rd24;
	.param .b64 param4;
	st.param.b64 	[param4], 1;
	call.uni 
	__assertfail, 
	(
	param0, 
	param1, 
	param2, 
	param3, 
	param4
	);
	} // callseq 16
$L__BB16_2:
	mov.u32 	%r2, %ctaid.x;
	mov.u32 	%r3, %ntid.y;
	mov.u32 	%r4, %tid.y;
	mad.lo.s32 	%r5, %r2, %r3, %r4;
	mov.u32 	%r6, %nctaid.x;
	mul.lo.s32 	%r7, %r3, %r6;
	shl.b32 	%r1, %r7, 1;
	shl.b32 	%r8, %r5, 1;
	cvt.s64.s32 	%rd43, %r8;
	setp.le.s64 	%p2, %rd15, %rd43;
	@%p2 bra 	$L__BB16_9;
	cvta.to.global.u64 	%rd7, %rd4;
	mov.u32 	%r9, %tid.x;
	shl.b32 	%r10, %r9, 1;
	cvt.u64.u32 	%rd8, %r10;
	cvt.s64.s32 	%rd9, %r1;
$L__BB16_4:
	mad.lo.s64 	%rd11, %rd43, %rd3, %rd8;
	shl.b64 	%rd25, %rd11, 2;
	add.s64 	%rd12, %rd1, %rd25;
	ld.global.f32 	%f9, [%rd12];
	add.s64 	%rd26, %rd2, %rd11;
	ld.global.v2.u8 	{%rs1, %rs2}, [%rd26];
	setp.eq.s16 	%p3, %rs1, 0;
	mul.f32 	%f10, %f1, %f9;
	selp.f32 	%f3, %f2, %f10, %p3;
	setp.eq.s16 	%p4, %rs2, 0;
	mov.f32 	%f105, %f2;
	@%p4 bra 	$L__BB16_6;
	ld.global.f32 	%f11, [%rd12+4];
	mul.f32 	%f105, %f1, %f11;
$L__BB16_6:
	add.s64 	%rd27, %rd11, %rd3;
	shr.u64 	%rd28, %rd27, 63;
	add.s64 	%rd29, %rd27, %rd28;
	shl.b64 	%rd30, %rd29, 2;
	and.b64  	%rd31, %rd30, -8;
	add.s64 	%rd13, %rd1, %rd31;
	ld.global.f32 	%f12, [%rd13];
	and.b64  	%rd32, %rd29, -2;
	add.s64 	%rd33, %rd2, %rd32;
	ld.global.v2.u8 	{%rs3, %rs4}, [%rd33];
	setp.eq.s16 	%p5, %rs3, 0;
	mul.f32 	%f13, %f1, %f12;
	selp.f32 	%f6, %f2, %f13, %p5;
	setp.eq.s16 	%p6, %rs4, 0;
	mov.f32 	%f106, %f2;
	@%p6 bra 	$L__BB16_8;
	ld.global.f32 	%f14, [%rd13+4];
	mul.f32 	%f106, %f1, %f14;
$L__BB16_8:
	max.f32 	%f15, %f3, 0fFF800000;
	max.f32 	%f16, %f15, %f105;
	max.f32 	%f17, %f6, 0fFF800000;
	max.f32 	%f18, %f17, %f106;
	mov.b32 	%r11, %f16;
	shfl.sync.bfly.b32	%r12|%p7, %r11, 8, 31, -1;
	mov.b32 	%f19, %r12;
	max.f32 	%f20, %f16, %f19;
	mov.b32 	%r13, %f20;
	shfl.sync.bfly.b32	%r14|%p8, %r13, 4, 31, -1;
	mov.b32 	%f21, %r14;
	max.f32 	%f22, %f20, %f21;
	mov.b32 	%r15, %f22;
	shfl.sync.bfly.b32	%r16|%p9, %r15, 2, 31, -1;
	mov.b32 	%f23, %r16;
	max.f32 	%f24, %f22, %f23;
	mov.b32 	%r17, %f24;
	shfl.sync.bfly.b32	%r18|%p10, %r17, 1, 31, -1;
	mov.b32 	%f25, %r18;
	max.f32 	%f26, %f24, %f25;
	mov.b32 	%r19, %f18;
	shfl.sync.bfly.b32	%r20|%p11, %r19, 8, 31, -1;
	mov.b32 	%f27, %r20;
	max.f32 	%f28, %f18, %f27;
	mov.b32 	%r21, %f28;
	shfl.sync.bfly.b32	%r22|%p12, %r21, 4, 31, -1;
	mov.b32 	%f29, %r22;
	max.f32 	%f30, %f28, %f29;
	mov.b32 	%r23, %f30;
	shfl.sync.bfly.b32	%r24|%p13, %r23, 2, 31, -1;
	mov.b32 	%f31, %r24;
	max.f32 	%f32, %f30, %f31;
	mov.b32 	%r25, %f32;
	shfl.sync.bfly.b32	%r26|%p14, %r25, 1, 31, -1;
	mov.b32 	%f33, %r26;
	max.f32 	%f34, %f32, %f33;
	sub.f32 	%f35, %f3, %f26;
	fma.rn.f32 	%f36, %f35, 0f3BBB989D, 0f3F000000;
	cvt.sat.f32.f32 	%f37, %f36;
	mov.f32 	%f38, 0f4B400001;
	mov.f32 	%f39, 0f437C0000;
	fma.rm.f32 	%f40, %f37, %f39, %f38;
	add.f32 	%f41, %f40, 0fCB40007F;
	neg.f32 	%f42, %f41;
	fma.rn.f32 	%f43, %f35, 0f3FB8AA3B, %f42;
	fma.rn.f32 	%f44, %f35, 0f32A57060, %f43;
	mov.b32 	%r27, %f40;
	shl.b32 	%r28, %r27, 23;
	mov.b32 	%f45, %r28;
	ex2.approx.ftz.f32 	%f46, %f44;
	mul.f32 	%f47, %f46, %f45;
	add.f32 	%f48, %f47, 0f00000000;
	sub.f32 	%f49, %f105, %f26;
	fma.rn.f32 	%f50, %f49, 0f3BBB989D, 0f3F000000;
	cvt.sat.f32.f32 	%f51, %f50;
	fma.rm.f32 	%f52, %f51, %f39, %f38;
	add.f32 	%f53, %f52, 0fCB40007F;
	neg.f32 	%f54, %f53;
	fma.rn.f32 	%f55, %f49, 0f3FB8AA3B, %f54;
	fma.rn.f32 	%f56, %f49, 0f32A57060, %f55;
	mov.b32 	%r29, %f52;
	shl.b32 	%r30, %r29, 23;
	mov.b32 	%f57, %r30;
	ex2.approx.ftz.f32 	%f58, %f56;
	mul.f32 	%f59, %f58, %f57;
	add.f32 	%f60, %f48, %f59;
	sub.f32 	%f61, %f6, %f34;
	fma.rn.f32 	%f62, %f61, 0f3BBB989D, 0f3F000000;
	cvt.sat.f32.f32 	%f63, %f62;
	fma.rm.f32 	%f64, %f63, %f39, %f38;
	add.f32 	%f65, %f64, 0fCB40007F;
	neg.f32 	%f66, %f65;
	fma.rn.f32 	%f67, %f61, 0f3FB8AA3B, %f66;
	fma.rn.f32 	%f68, %f61, 0f32A57060, %f67;
	mov.b32 	%r31, %f64;
	shl.b32 	%r32, %r31, 23;
	mov.b32 	%f69, %r32;
	ex2.approx.ftz.f32 	%f70, %f68;
	mul.f32 	%f71, %f70, %f69;
	add.f32 	%f72, %f71, 0f00000000;
	sub.f32 	%f73, %f106, %f34;
	fma.rn.f32 	%f74, %f73, 0f3BBB989D, 0f3F000000;
	cvt.sat.f32.f32 	%f75, %f74;
	fma.rm.f32 	%f76, %f75, %f39, %f38;
	add.f32 	%f77, %f76, 0fCB40007F;
	neg.f32 	%f78, %f77;
	fma.rn.f32 	%f79, %f73, 0f3FB8AA3B, %f78;
	fma.rn.f32 	%f80, %f73, 0f32A57060, %f79;
	mov.b32 	%r33, %f76;
	shl.b32 	%r34, %r33, 23;
	mov.b32 	%f81, %r34;
	ex2.approx.ftz.f32 	%f82, %f80;
	mul.f32 	%f83, %f82, %f81;
	add.f32 	%f84, %f72, %f83;
	mov.b32 	%r35, %f60;
	shfl.sync.bfly.b32	%r36|%p15, %r35, 8, 31, -1;
	mov.b32 	%f85, %r36;
	add.f32 	%f86, %f60, %f85;
	mov.b32 	%r37, %f86;
	shfl.sync.bfly.b32	%r38|%p16, %r37, 4, 31, -1;
	mov.b32 	%f87, %r38;
	add.f32 	%f88, %f86, %f87;
	mov.b32 	%r39, %f88;
	shfl.sync.bfly.b32	%r40|%p17, %r39, 2, 31, -1;
	mov.b32 	%f89, %r40;
	add.f32 	%f90, %f88, %f89;
	mov.b32 	%r41, %f90;
	shfl.sync.bfly.b32	%r42|%p18, %r41, 1, 31, -1;
	mov.b32 	%f91, %r42;
	add.f32 	%f92, %f90, %f91;
	mov.b32 	%r43, %f84;
	shfl.sync.bfly.b32	%r44|%p19, %r43, 8, 31, -1;
	mov.b32 	%f93, %r44;
	add.f32 	%f94, %f84, %f93;
	mov.b32 	%r45, %f94;
	shfl.sync.bfly.b32	%r46|%p20, %r45, 4, 31, -1;
	mov.b32 	%f95, %r46;
	add.f32 	%f96, %f94, %f95;
	mov.b32 	%r47, %f96;
	shfl.sync.bfly.b32	%r48|%p21, %r47, 2, 31, -1;
	mov.b32 	%f97, %r48;
	add.f32 	%f98, %f96, %f97;
	mov.b32 	%r49, %f98;
	shfl.sync.bfly.b32	%r50|%p22, %r49, 1, 31, -1;
	mov.b32 	%f99, %r50;
	add.f32 	%f100, %f98, %f99;
	div.rn.f32 	%f101, %f47, %f92;
	div.rn.f32 	%f102, %f59, %f92;
	mad.lo.s64 	%rd34, %rd43, %rd5, %rd8;
	shl.b64 	%rd35, %rd34, 2;
	add.s64 	%rd36, %rd7, %rd35;
	st.global.v2.f32 	[%rd36], {%f101, %f102};
	div.rn.f32 	%f103, %f71, %f100;
	div.rn.f32 	%f104, %f83, %f100;
	add.s64 	%rd37, %rd34, %rd5;
	shr.u64 	%rd38, %rd37, 63;
	add.s64 	%rd39, %rd37, %rd38;
	shl.b64 	%rd40, %rd39, 2;
	and.b64  	%rd41, %rd40, -8;
	add.s64 	%rd42, %rd7, %rd41;
	st.global.v2.f32 	[%rd42], {%f103, %f104};
	add.s64 	%rd43, %rd43, %rd9;
	setp.lt.s64 	%p23, %rd43, %rd15;
	@%p23 bra 	$L__BB16_4;
$L__BB16_9:
	ret;

}
	// .globl	_Z15SoftmaxWarpImplI24ElementwiseScaleMaskLoadIffbE11DirectStoreIffEfLi2ELi2ELi16ELi2ELb1EL9Algorithm0EEvT_T0_ll
.visible .entry _Z15SoftmaxWarpImplI24ElementwiseScaleMaskLoadIffbE11DirectStoreIffEfLi2ELi2ELi16ELi2ELb1EL9Algorithm0EEvT_T0_ll(
	.param .align 8 .b8 _Z15SoftmaxWarpImplI24ElementwiseScaleMaskLoadIffbE11DirectStoreIffEfLi2ELi2ELi16ELi2ELb1EL9Algorithm0EEvT_T0_ll_param_0[32],
	.param .align 8 .b8 _Z15SoftmaxWarpImplI24ElementwiseScaleMaskLoadIffbE11DirectStoreIffEfLi2ELi2ELi16ELi2ELb1EL9Algorithm0EEvT_T0_ll_param_1[16],
	.param .u64 _Z15SoftmaxWarpImplI24ElementwiseScaleMaskLoadIffbE11DirectStoreIffEfLi2ELi2ELi16ELi2ELb1EL9Algorithm0EEvT_T0_ll_param_2,
	.param .u64 _Z15SoftmaxWarpImplI24ElementwiseScaleMaskLoadIffbE11DirectStoreIffEfLi2ELi2ELi16ELi2ELb1EL9Algorithm0EEvT_T0_ll_param_3
)
{
	.reg .pred 	%p<28>;
	.reg .b16 	%rs<5>;
	.reg .b32 	%r<51>;
	.reg .b32 	%f<121>;
	.reg .b64 	%rd<46>;

	ld.param.v2.f32 	{%f2, %f1}, [_Z15SoftmaxWarpImplI24ElementwiseScaleMaskLoadIffbE11DirectStoreIffEfLi2ELi2ELi16ELi2ELb1EL9Algorithm0EEvT_T0_ll_param_0+24];
	ld.param.u64 	%rd3, [_Z15SoftmaxWarpImplI24ElementwiseScaleMaskLoadIffbE11DirectStoreIffEfLi2ELi2ELi16ELi2ELb1EL9Algorithm0EEvT_T0_ll_param_0+16];
	ld.param.u64 	%rd5, [_Z15SoftmaxWarpImplI24ElementwiseScaleMaskLoadIffbE11DirectStoreIffEfLi2ELi2ELi16ELi2ELb1EL9Algorithm0EEvT_T0_ll_param_1+8];
	ld.param.u64 	%rd15, [_Z15SoftmaxWarpImplI24ElementwiseScaleMaskLoadIffbE11DirectStoreIffEfLi2ELi2ELi16ELi2ELb1EL9Algorithm0EEvT_T0_ll_param_1];
	ld.param.u64 	%rd16, [_Z15SoftmaxWarpImplI24ElementwiseScaleMaskLoadIffbE11DirectStoreIffEfLi2ELi2ELi16ELi2ELb1EL9Algorithm0EEvT_T0_ll_param_0+8];
	ld.param.u64 	%rd17, [_Z15SoftmaxWarpImplI24ElementwiseScaleMaskLoadIffbE11DirectStoreIffEfLi2ELi2ELi16ELi2ELb1EL9Algorithm0EEvT_T0_ll_param_0];
	ld.param.u64 	%rd13, [_Z15SoftmaxWarpImplI24ElementwiseScaleMaskLoadIffbE11DirectStoreIffEfLi2ELi2ELi16ELi2ELb1EL9Algorithm0EEvT_T0_ll_param_2];
	ld.param.u64 	%rd14, [_Z15SoftmaxWarpImplI24ElementwiseScaleMaskLoadIffbE11DirectStoreIffEfLi2ELi2ELi16ELi2ELb1EL9Algorithm0EEvT_T0_ll_param_3];
	cvta.to.global.u64 	%rd1, %rd17;
	cvta.to.global.u64 	%rd2, %rd16;
	cvta.to.global.u64 	%rd4, %rd15;
	setp.lt.s64 	%p1, %rd14, 33;
	@%p1 bra 	$L__BB17_2;
	mov.u64 	%rd18, $str;
	cvta.global.u64 	%rd19, %rd18;
	mov.u64 	%rd20, $str$1;
	cvta.global.u64 	%rd21, %rd20;
	mov.u64 	%rd22, __unnamed_18;
	cvta.global.u64 	%rd23, %rd22;
	{ // callseq 17, 0
	.param .b64 param0;
	st.param.b64 	[param0], %rd19;
	.param .b64 param1;
	st.param.b64 	[param1], %rd21;
	.param .b32 param2;
	st.param.b32 	[param2], 219;
	.param .b64 param3;
	st.param.b64 	[param3], %rd23;
	.param .b64 param4;
	st.param.b64 	[param4], 1;
	call.uni 
	__assertfail, 
	(
	param0, 
	param1, 
	param2, 
	param3, 
	param4
	);
	} // callseq 17
$L__BB17_2:
	mov.u32 	%r2, %ctaid.x;
	mov.u32 	%r3, %ntid.y;
	mov.u32 	%r4, %tid.y;
	mad.lo.s32 	%r5, %r2, %r3, %r4;
	mov.u32 	%r6, %nctaid.x;
	mul.lo.s32 	%r7, %r3, %r6;
	shl.b32 	%r1, %r7, 1;
	shl.b32 	%r8, %r5, 1;
	cvt.s64.s32 	%rd45, %r8;
	setp.le.s64 	%p2, %rd13, %rd45;
	@%p2 bra 	$L__BB17_17;
	mov.u32 	%r9, %tid.x;
	shl.b32 	%r10, %r9, 1;
	cvt.u64.u32 	%rd7, %r10;
	cvt.s64.s32 	%rd8, %r1;
$L__BB17_4:
	setp.le.s64 	%p3, %rd14, %rd7;
	mov.f32 	%f114, 0fFF800000;
	mov.f32 	%f115, %f114;
	mov.f32 	%f116, %f114;
	@%p3 bra 	$L__BB17_8;
	mad.lo.s64 	%rd24, %rd45, %rd3, %rd7;
	shl.b64 	%rd25, %rd24, 2;
	add.s64 	%rd10, %rd1, %rd25;
	ld.global.f32 	%f25, [%rd10];
	add.s64 	%rd26, %rd2, %rd24;
	ld.global.v2.u8 	{%rs1, %rs2}, [%rd26];
	setp.eq.s16 	%p4, %rs1, 0;
	mul.f32 	%f26, %f1, %f25;
	selp.f32 	%f115, %f2, %f26, %p4;
	setp.eq.s16 	%p5, %rs2, 0;
	mov.f32 	%f114, %f2;
	@%p5 bra 	$L__BB17_7;
	ld.global.f32 	%f27, [%rd10+4];
	mul.f32 	%f114, %f1, %f27;
$L__BB17_7:
	max.f32 	%f28, %f115, 0fFF800000;
	max.f32 	%f116, %f28, %f114;
$L__BB17_8:
	mov.f32 	%f118, 0fFF800000;
	mov.f32 	%f119, %f118;
	mov.f32 	%f120, %f118;
	@%p3 bra 	$L__BB17_12;
	mad.lo.s64 	%rd27, %rd3, %rd45, %rd3;
	add.s64 	%rd28, %rd27, %rd7;
	shr.u64 	%rd29, %rd28, 63;
	add.s64 	%rd30, %rd28, %rd29;
	shl.b64 	%rd31, %rd30, 2;
	and.b64  	%rd32, %rd31, -8;
	add.s64 	%rd11, %rd1, %rd32;
	ld.global.f32 	%f30, [%rd11];
	and.b64  	%rd33, %rd30, -2;
	add.s64 	%rd34, %rd2, %rd33;
	ld.global.v2.u8 	{%rs3, %rs4}, [%rd34];
	setp.eq.s16 	%p7, %rs3, 0;
	mul.f32 	%f31, %f1, %f30;
	selp.f32 	%f119, %f2, %f31, %p7;
	setp.eq.s16 	%p8, %rs4, 0;
	mov.f32 	%f118, %f2;
	@%p8 bra 	$L__BB17_11;
	ld.global.f32 	%f32, [%rd11+4];
	mul.f32 	%f118, %f1, %f32;
$L__BB17_11:
	max.f32 	%f33, %f119, 0fFF800000;
	max.f32 	%f120, %f33, %f118;
$L__BB17_12:
	setp.le.s64 	%p9, %rd14, %rd7;
	mov.b32 	%r11, %f116;
	shfl.sync.bfly.b32	%r12|%p10, %r11, 8, 31, -1;
	mov.b32 	%f34, %r12;
	max.f32 	%f35, %f116, %f34;
	mov.b32 	%r13, %f35;
	shfl.sync.bfly.b32	%r14|%p11, %r13, 4, 31, -1;
	mov.b32 	%f36, %r14;
	max.f32 	%f37, %f35, %f36;
	mov.b32 	%r15, %f37;
	shfl.sync.bfly.b32	%r16|%p12, %r15, 2, 31, -1;
	mov.b32 	%f38, %r16;
	max.f32 	%f39, %f37, %f38;
	mov.b32 	%r17, %f39;
	shfl.sync.bfly.b32	%r18|%p13, %r17, 1, 31, -1;
	mov.b32 	%f40, %r18;
	max.f32 	%f41, %f39, %f40;
	mov.b32 	%r19, %f120;
	shfl.sync.bfly.b32	%r20|%p14, %r19, 8, 31, -1;
	mov.b32 	%f42, %r20;
	max.f32 	%f43, %f120, %f42;
	mov.b32 	%r21, %f43;
	shfl.sync.bfly.b32	%r22|%p15, %r21, 4, 31, -1;
	mov.b32 	%f44, %r22;
	max.f32 	%f45, %f43, %f44;
	mov.b32 	%r23, %f45;
	shfl.sync.bfly.b32	%r24|%p16, %r23, 2, 31, -1;
	mov.b32 	%f46, %r24;
	max.f32 	%f47, %f45, %f46;
	mov.b32 	%r25, %f47;
	shfl.sync.bfly.b32	%r26|%p17, %r25, 1, 31, -1;
	mov.b32 	%f48, %r26;
	max.f32 	%f49, %f47, %f48;
	sub.f32 	%f50, %f115, %f41;
	fma.rn.f32 	%f51, %f50, 0f3BBB989D, 0f3F000000;
	cvt.sat.f32.f32 	%f52, %f51;
	mov.f32 	%f53, 0f4B400001;
	mov.f32 	%f54, 0f437C0000;
	fma.rm.f32 	%f55, %f52, %f54, %f53;
	add.f32 	%f56, %f55, 0fCB40007F;
	neg.f32 	%f57, %f56;
	fma.rn.f32 	%f58, %f50, 0f3FB8AA3B, %f57;
	fma.rn.f32 	%f59, %f50, 0f32A57060, %f58;
	mov.b32 	%r27, %f55;
	shl.b32 	%r28, %r27, 23;
	mov.b32 	%f60, %r28;
	ex2.approx.ftz.f32 	%f61, %f59;
	mul.f32 	%f62, %f61, %f60;
	add.f32 	%f63, %f62, 0f00000000;
	sub.f32 	%f64, %f114, %f41;
	fma.rn.f32 	%f65, %f64, 0f3BBB989D, 0f3F000000;
	cvt.sat.f32.f32 	%f66, %f65;
	fma.rm.f32 	%f67, %f66, %f54, %f53;
	add.f32 	%f68, %f67, 0fCB40007F;
	neg.f32 	%f69, %f68;
	fma.rn.f32 	%f70, %f64, 0f3FB8AA3B, %f69;
	fma.rn.f32 	%f71, %f64, 0f32A57060, %f70;
	mov.b32 	%r29, %f67;
	shl.b32 	%r30, %r29, 23;
	mov.b32 	%f72, %r30;
	ex2.approx.ftz.f32 	%f73, %f71;
	mul.f32 	%f74, %f73, %f72;
	add.f32 	%f75, %f63, %f74;
	sub.f32 	%f76, %f119, %f49;
	fma.rn.f32 	%f77, %f76, 0f3BBB989D, 0f3F000000;
	cvt.sat.f32.f32 	%f78, %f77;
	fma.rm.f32 	%f79, %f78, %f54, %f53;
	add.f32 	%f80, %f79, 0fCB40007F;
	neg.f32 	%f81, %f80;
	fma.rn.f32 	%f82, %f76, 0f3FB8AA3B, %f81;
	fma.rn.f32 	%f83, %f76, 0f32A57060, %f82;
	mov.b32 	%r31, %f79;
	shl.b32 	%r32, %r31, 23;
	mov.b32 	%f84, %r32;
	ex2.approx.ftz.f32 	%f85, %f83;
	mul.f32 	%f17, %f85, %f84;
	add.f32 	%f86, %f17, 0f00000000;
	sub.f32 	%f87, %f118, %f49;
	fma.rn.f32 	%f88, %f87, 0f3BBB989D, 0f3F000000;
	cvt.sat.f32.f32 	%f89, %f88;
	fma.rm.f32 	%f90, %f89, %f54, %f53;
	add.f32 	%f91, %f90, 0fCB40007F;
	neg.f32 	%f92, %f91;
	fma.rn.f32 	%f93, %f87, 0f3FB8AA3B, %f92;
	fma.rn.f32 	%f94, %f87, 0f32A57060, %f93;
	mov.b32 	%r33, %f90;
	shl.b32 	%r34, %r33, 23;
	mov.b32 	%f95, %r34;
	ex2.approx.ftz.f32 	%f96, %f94;
	mul.f32 	%f18, %f96, %f95;
	add.f32 	%f97, %f86, %f18;
	mov.b32 	%r35, %f75;
	shfl.sync.bfly.b32	%r36|%p18, %r35, 8, 31, -1;
	mov.b32 	%f98, %r36;
	add.f32 	%f99, %f75, %f98;
	mov.b32 	%r37, %f99;
	shfl.sync.bfly.b32	%r38|%p19, %r37, 4, 31, -1;
	mov.b32 	%f100, %r38;
	add.f32 	%f101, %f99, %f100;
	mov.b32 	%r39, %f101;
	shfl.sync.bfly.b32	%r40|%p20, %r39, 2, 31, -1;
	mov.b32 	%f102, %r40;
	add.f32 	%f103, %f101, %f102;
	mov.b32 	%r41, %f103;
	shfl.sync.bfly.b32	%r42|%p21, %r41, 1, 31, -1;
	mov.b32 	%f104, %r42;
	add.f32 	%f105, %f103, %f104;
	mov.b32 	%r43, %f97;
	shfl.sync.bfly.b32	%r44|%p22, %r43, 8, 31, -1;
	mov.b32 	%f106, %r44;
	add.f32 	%f107, %f97, %f106;
	mov.b32 	%r45, %f107;
	shfl.sync.bfly.b32	%r46|%p23, %r45, 4, 31, -1;
	mov.b32 	%f108, %r46;
	add.f32 	%f109, %f107, %f108;
	mov.b32 	%r47, %f109;
	shfl.sync.bfly.b32	%r48|%p24, %r47, 2, 31, -1;
	mov.b32 	%f110, %r48;
	add.f32 	%f111, %f109, %f110;
	mov.b32 	%r49, %f111;
	shfl.sync.bfly.b32	%r50|%p25, %r49, 1, 31, -1;
	mov.b32 	%f112, %r50;
	add.f32 	%f19, %f111, %f112;
	div.rn.f32 	%f20, %f62, %f105;
	div.rn.f32 	%f21, %f74, %f105;
	@%p9 bra 	$L__BB17_14;
	mad.lo.s64 	%rd35, %rd45, %rd5, %rd7;
	shl.b64 	%rd36, %rd35, 2;
	add.s64 	%rd37, %rd4, %rd36;
	st.global.v2.f32 	[%rd37], {%f20, %f21};
$L__BB17_14:
	div.rn.f32 	%f22, %f17, %f19;
	div.rn.f32 	%f23, %f18, %f19;
	@%p9 bra 	$L__BB17_16;
	mad.lo.s64 	%rd38, %rd5, %rd45, %rd5;
	add.s64 	%rd39, %rd38, %rd7;
	shr.u64 	%rd40, %rd39, 63;
	add.s64 	%rd41, %rd39, %rd40;
	shl.b64 	%rd42, %rd41, 2;
	and.b64  	%rd43, %rd42, -8;
	add.s64 	%rd44, %rd4, %rd43;
	st.global.v2.f32 	[%rd44], {%f22, %f23};
$L__BB17_16:
	add.s64 	%rd45, %rd45, %rd8;
	setp.lt.s64 	%p27, %rd45, %rd13;
	@%p27 bra 	$L__BB17_4;
$L__BB17_17:
	ret;

}
	// .globl	_Z15SoftmaxWarpImplI24ElementwiseScaleMaskLoadIffbE11DirectStoreIffEfLi2ELi2ELi16ELi1ELb0EL9Algorithm0EEvT_T0_ll
.visible .entry _Z15SoftmaxWarpImplI24ElementwiseScaleMaskLoadIffbE11DirectStoreIffEfLi2ELi2ELi16ELi1ELb0EL9Algorithm0EEvT_T0_ll(
	.param .align 8 .b8 _Z15SoftmaxWarpImplI24ElementwiseScaleMaskLoadIffbE11DirectStoreIffEfLi2ELi2ELi16ELi1ELb0EL9Algorithm0EEvT_T0_ll_param_0[32],
	.param .align 8 .b8 _Z15SoftmaxWarpImplI24ElementwiseScaleMaskLoadIffbE11DirectStoreIffEfLi2ELi2ELi16ELi1ELb0EL9Algorithm0EEvT_T0_ll_param_1[16],
	.param .u64 _Z15SoftmaxWarpImplI24ElementwiseScaleMaskLoadIffbE11DirectStoreIffEfLi2ELi2ELi16ELi1ELb0EL9Algorithm0EEvT_T0_ll_param_2,
	.param .u64 _Z15SoftmaxWarpImplI24ElementwiseScaleMaskLoadIffbE11DirectStoreIffEfLi2ELi2ELi16ELi1ELb0EL9Algorithm0EEvT_T0_ll_param_3
)
{
	.reg .pred 	%p<14>;
	.reg .b16 	%rs<3>;
	.reg .b32 	%r<29>;
	.reg .b32 	%f<56>;
	.reg .b64 	%rd<37>;

	ld.param.u64 	%rd1, [_Z15SoftmaxWarpImplI24ElementwiseScaleMaskLoadIffbE11DirectStoreIffEfLi2ELi2ELi16ELi1ELb0EL9Algorithm0EEvT_T0_ll_param_0];
	ld.param.u64 	%rd2, [_Z15SoftmaxWarpImplI24ElementwiseScaleMaskLoadIffbE11DirectStoreIffEfLi2ELi2ELi16ELi1ELb0EL9Algorithm0EEvT_T0_ll_param_0+8];
	ld.param.u64 	%rd3, [_Z15SoftmaxWarpImplI24ElementwiseScaleMaskLoadIffbE11DirectStoreIffEfLi2ELi2ELi16ELi1ELb0EL9Algorithm0EEvT_T0_ll_param_0+16];
	ld.param.v2.f32 	{%f2, %f1}, [_Z15SoftmaxWarpImplI24ElementwiseScaleMaskLoadIffbE11DirectStoreIffEfLi2ELi2ELi16ELi1ELb0EL9Algorithm0EEvT_T0_ll_param_0+24];
	ld.param.u64 	%rd4, [_Z15SoftmaxWarpImplI24ElementwiseScaleMaskLoadIffbE11DirectStoreIffEfLi2ELi2ELi16ELi1ELb0EL9Algorithm0EEvT_T0_ll_param_1];
	ld.param.u64 	%rd5, [_Z15SoftmaxWarpImplI24ElementwiseScaleMaskLoadIffbE11DirectStoreIffEfLi2ELi2ELi16ELi1ELb0EL9Algorithm0EEvT_T0_ll_param_1+8];
	ld.param.u64 	%rd15, [_Z15SoftmaxWarpImplI24ElementwiseScaleMaskLoadIffbE11DirectStoreIffEfLi2ELi2ELi16ELi1ELb0EL9Algorithm0EEvT_T0_ll_param_2];
	ld.param.u64 	%rd16, [_Z15SoftmaxWarpImplI24ElementwiseScaleMaskLoadIffbE11DirectStoreIffEfLi2ELi2ELi16ELi1ELb0EL9Algorithm0EEvT_T0_ll_param_3];
	setp.lt.s64 	%p1, %rd16, 33;
	@%p1 bra 	$L__BB18_2;
	mov.u64 	%rd17, $str;
	cvta.global.u64 	%rd18, %rd17;
	mov.u64 	%rd19, $str$1;
	cvta.global.u64 	%rd20, %rd19;
	mov.u64 	%rd21, __unnamed_19;
	cvta.global.u64 	%rd22, %rd21;
	{ // callseq 18, 0
	.param .b64 param0;
	st.param.b64 	[param0], %rd18;
	.param .b64 param1;
	st.param.b64 	[param1], %rd20;
	.param .b32 param2;
	st.param.b32 	[param2], 219;
	.param .b64 param3;
	st.param.b64 	[param3], %rd22;
	.param .b64 param4;
	st.param.b64 	[param4], 1;
	call.uni 
	__assertfail, 
	(
	param0, 
	param1, 
	param2, 
	param3, 
	param4
	);
	} // callseq 18
$L__BB18_2:
	mov.u32 	%r2, %ctaid.x;
	mov.u32 	%r3, %ntid.y;
	mov.u32 	%r4, %tid.y;
	mad.lo.s32 	%r5, %r2, %r3, %r4;
	mov.u32 	%r6, %nctaid.x;
	mul.lo.s32 	%r1, %r6, %r3;
	cvt.s64.s32 	%rd36, %r5;
	setp.le.s64 	%p2, %rd15, %rd36;
	@%p2 bra 	$L__BB18_7;
	mov.u32 	%r7, %tid.x;
	shl.b32 	%r8, %r7, 1;
	cvt.u64.u32 	%rd7, %r8;
	cvta.to.global.u64 	%rd8, %rd4;
	cvta.to.global.u64 	%rd9, %rd2;
	cvta.to.global.u64 	%rd10, %rd1;
	cvt.s64.s32 	%rd11, %r1;
$L__BB18_4:
	mad.lo.s64 	%rd23, %rd36, %rd3, %rd7;
	shr.u64 	%rd24, %rd23, 63;
	add.s64 	%rd25, %rd23, %rd24;
	shl.b64 	%rd26, %rd25, 2;
	and.b64  	%rd27, %rd26, -8;
	add.s64 	%rd13, %rd10, %rd27;
	ld.global.f32 	%f6, [%rd13];
	and.b64  	%rd28, %rd25, -2;
	add.s64 	%rd29, %rd9, %rd28;
	ld.global.v2.u8 	{%rs1, %rs2}, [%rd29];
	setp.eq.s16 	%p3, %rs1, 0;
	mul.f32 	%f7, %f1, %f6;
	selp.f32 	%f3, %f2, %f7, %p3;
	setp.eq.s16 	%p4, %rs2, 0;
	mov.f32 	%f55, %f2;
	@%p4 bra 	$L__BB18_6;
	ld.global.f32 	%f8, [%rd13+4];
	mul.f32 	%f55, %f1, %f8;
$L__BB18_6:
	max.f32 	%f9, %f3, 0fFF800000;
	max.f32 	%f10, %f9, %f55;
	mov.b32 	%r9, %f10;
	shfl.sync.bfly.b32	%r10|%p5, %r9, 8, 31, -1;
	mov.b32 	%f11, %r10;
	max.f32 	%f12, %f10, %f11;
	mov.b32 	%r11, %f12;
	shfl.sync.bfly.b32	%r12|%p6, %r11, 4, 31, -1;
	mov.b32 	%f13, %r12;
	max.f32 	%f14, %f12, %f13;
	mov.b32 	%r13, %f14;
	shfl.sync.bfly.b32	%r14|%p7, %r13, 2, 31, -1;
	mov.b32 	%f15, %r14;
	max.f32 	%f16, %f14, %f15;
	mov.b32 	%r15, %f16;
	shfl.sync.bfly.b32	%r16|%p8, %r15, 1, 31, -1;
	mov.b32 	%f17, %r16;
	max.f32 	%f18, %f16, %f17;
	sub.f32 	%f19, %f3, %f18;
	fma.rn.f32 	%f20, %f19, 0f3BBB989D, 0f3F000000;
	cvt.sat.f32.f32 	%f21, %f20;
	mov.f32 	%f22, 0f4B400001;
	mov.f32 	%f23, 0f437C0000;
	fma.rm.f32 	%f24, %f21, %f23, %f22;
	add.f32 	%f25, %f24, 0fCB40007F;
	neg.f32 	%f26, %f25;
	fma.rn.f32 	%f27, %f19, 0f3FB8AA3B, %f26;
	fma.rn.f32 	%f28, %f19, 0f32A57060, %f27;
	mov.b32 	%r17, %f24;
	shl.b32 	%r18, %r17, 23;
	mov.b32 	%f29, %r18;
	ex2.approx.ftz.f32 	%f30, %f28;
	mul.f32 	%f31, %f30, %f29;
	add.f32 	%f32, %f31, 0f00000000;
	sub.f32 	%f33, %f55, %f18;
	fma.rn.f32 	%f34, %f33, 0f3BBB989D, 0f3F000000;
	cvt.sat.f32.f32 	%f35, %f34;
	fma.rm.f32 	%f36, %f35, %f23, %f22;
	add.f32 	%f37, %f36, 0fCB40007F;
	neg.f32 	%f38, %f37;
	fma.rn.f32 	%f39, %f33, 0f3FB8AA3B, %f38;
	fma.rn.f32 	%f40, %f33, 0f32A57060, %f39;
	mov.b32 	%r19, %f36;
	shl.b32 	%r20, %r19, 23;
	mov.b32 	%f41, %r20;
	ex2.approx.ftz.f32 	%f42, %f40;
	mul.f32 	%f43, %f42, %f41;
	add.f32 	%f44, %f32, %f43;
	mov.b32 	%r21, %f44;
	shfl.sync.bfly.b32	%r22|%p9, %r21, 8, 31, -1;
	mov.b32 	%f45, %r22;
	add.f32 	%f46, %f44, %f45;
	mov.b32 	%r23, %f46;
	shfl.sync.bfly.b32	%r24|%p10, %r23, 4, 31, -1;
	mov.b32 	%f47, %r24;
	add.f32 	%f48, %f46, %f47;
	mov.b32 	%r25, %f48;
	shfl.sync.bfly.b32	%r26|%p11, %r25, 2, 31, -1;
	mov.b32 	%f49, %r26;
	add.f32 	%f50, %f48, %f49;
	mov.b32 	%r27, %f50;
	shfl.sync.bfly.b32	%r28|%p12, %r27, 1, 31, -1;
	mov.b32 	%f51, %r28;
	add.f32 	%f52, %f50, %f51;
	div.rn.f32 	%f53, %f31, %f52;
	div.rn.f32 	%f54, %f43, %f52;
	mad.lo.s64 	%rd30, %rd36, %rd5, %rd7;
	shr.u64 	%rd31, %rd30, 63;
	add.s64 	%rd32, %rd30, %rd31;
	shl.b64 	%rd33, %rd32, 2;
	and.b64  	%rd34, %rd33, -8;
	add.s64 	%rd35, %rd8, %rd34;
	st.global.v2.f32 	[%rd35], {%f53, %f54};
	add.s64 	%rd36, %rd36, %rd11;
	setp.lt.s64 	%p13, %rd36, %rd15;
	@%p13 bra 	$L__BB18_4;
$L__BB18_7:
	ret;

}
	// .globl	_Z15SoftmaxWarpImplI24ElementwiseScaleMaskLoadIffbE11DirectStoreIffEfLi2ELi2ELi16ELi1ELb1EL9Algorithm0EEvT_T0_ll
.visible .entry _Z15SoftmaxWarpImplI24ElementwiseScaleMaskLoadIffbE11DirectStoreIffEfLi2ELi2ELi16ELi1ELb1EL9Algorithm0EEvT_T0_ll(
	.param .align 8 .b8 _Z15SoftmaxWarpImplI24ElementwiseScaleMaskLoadIffbE11DirectStoreIffEfLi2ELi2ELi16ELi1ELb1EL9Algorithm0EEvT_T0_ll_param_0[32],
	.param .align 8 .b8 _Z15SoftmaxWarpImplI24ElementwiseScaleMaskLoadIffbE11DirectStoreIffEfLi2ELi2ELi16ELi1ELb1EL9Algorithm0EEvT_T0_ll_param_1[16],
	.param .u64 _Z15SoftmaxWarpImplI24ElementwiseScaleMaskLoadIffbE11DirectStoreIffEfLi2ELi2ELi16ELi1ELb1EL9Algorithm0EEvT_T0_ll_param_2,
	.param .u64 _Z15SoftmaxWarpImplI24ElementwiseScaleMaskLoadIffbE11DirectStoreIffEfLi2ELi2ELi16ELi1ELb1EL9Algorithm0EEvT_T0_ll_param_3
)
{
	.reg .pred 	%p<16>;
	.reg .b16 	%rs<3>;
	.reg .b32 	%r<29>;
	.reg .b32 	%f<63>;
	.reg .b64 	%rd<37>;

	ld.param.u64 	%rd1, [_Z15SoftmaxWarpImplI24ElementwiseScaleMaskLoadIffbE11DirectStoreIffEfLi2ELi2ELi16ELi1ELb1EL9Algorithm0EEvT_T0_ll_param_0];
	ld.param.u64 	%rd2, [_Z15SoftmaxWarpImplI24ElementwiseScaleMaskLoadIffbE11DirectStoreIffEfLi2ELi2ELi16ELi1ELb1EL9Algorithm0EEvT_T0_ll_param_0+8];
	ld.param.u64 	%rd3, [_Z15SoftmaxWarpImplI24ElementwiseScaleMaskLoadIffbE11DirectStoreIffEfLi2ELi2ELi16ELi1ELb1EL9Algorithm0EEvT_T0_ll_param_0+16];
	ld.param.v2.f32 	{%f2, %f1}, [_Z15SoftmaxWarpImplI24ElementwiseScaleMaskLoadIffbE11DirectStoreIffEfLi2ELi2ELi16ELi1ELb1EL9Algorithm0EEvT_T0_ll_param_0+24];
	ld.param.u64 	%rd4, [_Z15SoftmaxWarpImplI24ElementwiseScaleMaskLoadIffbE11DirectStoreIffEfLi2ELi2ELi16ELi1ELb1EL9Algorithm0EEvT_T0_ll_param_1];
	ld.param.u64 	%rd5, [_Z15SoftmaxWarpImplI24ElementwiseScaleMaskLoadIffbE11DirectStoreIffEfLi2ELi2ELi16ELi1ELb1EL9Algorithm0EEvT_T0_ll_param_1+8];
	ld.param.u64 	%rd15, [_Z15SoftmaxWarpImplI24ElementwiseScaleMaskLoadIffbE11DirectStoreIffEfLi2ELi2ELi16ELi1ELb1EL9Algorithm0EEvT_T0_ll_param_2];
	ld.param.u64 	%rd16, [_Z15SoftmaxWarpImplI24ElementwiseScaleMaskLoadIffbE11DirectStoreIffEfLi2ELi2ELi16ELi1ELb1EL9Algorithm0EEvT_T0_ll_param_3];
	setp.lt.s64 	%p1, %rd16, 33;
	@%p1 bra 	$L__BB19_2;
	mov.u64 	%rd17, $str;
	cvta.global.u64 	%rd18, %rd17;
	mov.u64 	%rd19, $str$1;
	cvta.global.u64 	%rd20, %rd19;
	mov.u64 	%rd21, __unnamed_20;
	cvta.global.u64 	%rd22, %rd21;
	{ // callseq 19, 0
	.param .b64 param0;
	st.param.b64 	[param0], %rd18;
	.param .b64 param1;
	st.param.b64 	[param1], %rd20;
	.param .b32 param2;
	st.param.b32 	[param2], 219;
	.param .b64 param3;
	st.param.b64 	[param3], %rd22;
	.param .b64 param4;
	st.param.b64 	[param4], 1;
	call.uni 
	__assertfail, 
	(
	param0, 
	param1, 
	param2, 
	param3, 
	param4
	);
	} // callseq 19
$L__BB19_2:
	mov.u32 	%r2, %ctaid.x;
	mov.u32 	%r3, %ntid.y;
	mov.u32 	%r4, %tid.y;
	mad.lo.s32 	%r5, %r2, %r3, %r4;
	mov.u32 	%r6, %nctaid.x;
	mul.lo.s32 	%r1, %r6, %r3;
	cvt.s64.s32 	%rd36, %r5;
	setp.le.s64 	%p2, %rd15, %rd36;
	@%p2 bra 	$L__BB19_11;
	mov.u32 	%r7, %tid.x;
	shl.b32 	%r8, %r7, 1;
	cvt.u64.u32 	%rd7, %r8;
	cvta.to.global.u64 	%rd8, %rd4;
	cvta.to.global.u64 	%rd9, %rd2;
	cvta.to.global.u64 	%rd10, %rd1;
	cvt.s64.s32 	%rd11, %r1;
$L__BB19_4:
	setp.le.s64 	%p3, %rd16, %rd7;
	mov.f32 	%f60, 0fFF800000;
	mov.f32 	%f61, %f60;
	mov.f32 	%f62, %f60;
	@%p3 bra 	$L__BB19_8;
	mad.lo.s64 	%rd23, %rd36, %rd3, %rd7;
	shr.u64 	%rd24, %rd23, 63;
	add.s64 	%rd25, %rd23, %rd24;
	shl.b64 	%rd26, %rd25, 2;
	and.b64  	%rd27, %rd26, -8;
	add.s64 	%rd13, %rd10, %rd27;
	ld.global.f32 	%f13, [%rd13];
	and.b64  	%rd28, %rd25, -2;
	add.s64 	%rd29, %rd9, %rd28;
	ld.global.v2.u8 	{%rs1, %rs2}, [%rd29];
	setp.eq.s16 	%p4, %rs1, 0;
	mul.f32 	%f14, %f1, %f13;
	selp.f32 	%f61, %f2, %f14, %p4;
	setp.eq.s16 	%p5, %rs2, 0;
	mov.f32 	%f60, %f2;
	@%p5 bra 	$L__BB19_7;
	ld.global.f32 	%f15, [%rd13+4];
	mul.f32 	%f60, %f1, %f15;
$L__BB19_7:
	max.f32 	%f16, %f61, 0fFF800000;
	max.f32 	%f62, %f16, %f60;
$L__BB19_8:
	setp.le.s64 	%p6, %rd16, %rd7;
	mov.b32 	%r9, %f62;
	shfl.sync.bfly.b32	%r10|%p7, %r9, 8, 31, -1;
	mov.b32 	%f17, %r10;
	max.f32 	%f18, %f62, %f17;
	mov.b32 	%r11, %f18;
	shfl.sync.bfly.b32	%r12|%p8, %r11, 4, 31, -1;
	mov.b32 	%f19, %r12;
	max.f32 	%f20, %f18, %f19;
	mov.b32 	%r13, %f20;
	shfl.sync.bfly.b32	%r14|%p9, %r13, 2, 31, -1;
	mov.b32 	%f21, %r14;
	max.f32 	%f22, %f20, %f21;
	mov.b32 	%r15, %f22;
	shfl.sync.bfly.b32	%r16|%p10, %r15, 1, 31, -1;
	mov.b32 	%f23, %r16;
	max.f32 	%f24, %f22, %f23;
	sub.f32 	%f25, %f61, %f24;
	fma.rn.f32 	%f26, %f25, 0f3BBB989D, 0f3F000000;
	cvt.sat.f32.f32 	%f27, %f26;
	mov.f32 	%f28, 0f4B400001;
	mov.f32 	%f29, 0f437C0000;
	fma.rm.f32 	%f30, %f27, %f29, %f28;
	add.f32 	%f31, %f30, 0fCB40007F;
	neg.f32 	%f32, %f31;
	fma.rn.f32 	%f33, %f25, 0f3FB8AA3B, %f32;
	fma.rn.f32 	%f34, %f25, 0f32A57060, %f33;
	mov.b32 	%r17, %f30;
	shl.b32 	%r18, %r17, 23;
	mov.b32 	%f35, %r18;
	ex2.approx.ftz.f32 	%f36, %f34;
	mul.f32 	%f37, %f36, %f35;
	add.f32 	%f38, %f37, 0f00000000;
	sub.f32 	%f39, %f60, %f24;
	fma.rn.f32 	%f40, %f39, 0f3BBB989D, 0f3F000000;
	cvt.sat.f32.f32 	%f41, %f40;
	fma.rm.f32 	%f42, %f41, %f29, %f28;
	add.f32 	%f43, %f42, 0fCB40007F;
	neg.f32 	%f44, %f43;
	fma.rn.f32 	%f45, %f39, 0f3FB8AA3B, %f44;
	fma.rn.f32 	%f46, %f39, 0f32A57060, %f45;
	mov.b32 	%r19, %f42;
	shl.b32 	%r20, %r19, 23;
	mov.b32 	%f47, %r20;
	ex2.approx.ftz.f32 	%f48, %f46;
	mul.f32 	%f49, %f48, %f47;
	add.f32 	%f50, %f38, %f49;
	mov.b32 	%r21, %f50;
	shfl.sync.bfly.b32	%r22|%p11, %r21, 8, 31, -1;
	mov.b32 	%f51, %r22;
	add.f32 	%f52, %f50, %f51;
	mov.b32 	%r23, %f52;
	shfl.sync.bfly.b32	%r24|%p12, %r23, 4, 31, -1;
	mov.b32 	%f53, %r24;
	add.f32 	%f54, %f52, %f53;
	mov.b32 	%r25, %f54;
	shfl.sync.bfly.b32	%r26|%p13, %r25, 2, 31, -1;
	mov.b32 	%f55, %r26;
	add.f32 	%f56, %f54, %f55;
	mov.b32 	%r27, %f56;
	shfl.sync.bfly.b32	%r28|%p14, %r27, 1, 31, -1;
	mov.b32 	%f57, %r28;
	add.f32 	%f58, %f56, %f57;
	div.rn.f32 	%f10, %f37, %f58;
	div.rn.f32 	%f11, %f49, %f58;
	@%p6 bra 	$L__BB19_10;
	mad.lo.s64 	%rd30, %rd36, %rd5, %rd7;
	shr.u64 	%rd31, %rd30, 63;
	add.s64 	%rd32, %rd30, %rd31;
	shl.b64 	%rd33, %rd32, 2;
	and.b64  	%rd34, %rd33, -8;
	add.s64 	%rd35, %rd8, %rd34;
	st.global.v2.f32 	[%rd35], {%f10, %f11};
$L__BB19_10:
	add.s64 	%rd36, %rd36, %rd11;
	setp.lt.s64 	%p15, %rd36, %rd15;
	@%p15 bra 	$L__BB19_4;
$L__BB19_11:
	ret;

}
	// .globl	_Z15SoftmaxWarpImplI24ElementwiseScaleMaskLoadIffbE11DirectStoreIffEfLi2ELi2ELi32ELi2ELb0EL9Algorithm0EEvT_T0_ll
.visible .entry _Z15SoftmaxWarpImplI24ElementwiseScaleMaskLoadIffbE11DirectStoreIffEfLi2ELi2ELi32ELi2ELb0EL9Algorithm0EEvT_T0_ll(
	.param .align 8 .b8 _Z15SoftmaxWarpImplI24ElementwiseScaleMaskLoadIffbE11DirectStoreIffEfLi2ELi2ELi32ELi2ELb0EL9Algorithm0EEvT_T0_ll_param_0[32],
	.param .align 8 .b8 _Z15SoftmaxWarpImplI24ElementwiseScaleMaskLoadIffbE11DirectStoreIffEfLi2ELi2ELi32ELi2ELb0EL9Algorithm0EEvT_T0_ll_param_1[16],
	.param .u64 _Z15SoftmaxWarpImplI24ElementwiseScaleMaskLoadIffbE11DirectStoreIffEfLi2ELi2ELi32ELi2ELb0EL9Algorithm0EEvT_T0_ll_param_2,
	.param .u64 _Z15SoftmaxWarpImplI24ElementwiseScaleMaskLoadIffbE11DirectStoreIffEfLi2ELi2ELi32ELi2ELb0EL9Algorithm0EEvT_T0_ll_param_3
)
{
	.reg .pred 	%p<28>;
	.reg .b16 	%rs<5>;
	.reg .b32 	%r<59>;
	.reg .b32 	%f<115>;
	.reg .b64 	%rd<44>;

	ld.param.v2.f32 	{%f2, %f1}, [_Z15SoftmaxWarpImplI24ElementwiseScaleMaskLoadIffbE11DirectStoreIffEfLi2ELi2ELi32ELi2ELb0EL9Algorithm0EEvT_T0_ll_param_0+24];
	ld.param.u64 	%rd3, [_Z15SoftmaxWarpImplI24ElementwiseScaleMaskLoadIffbE11DirectStoreIffEfLi2ELi2ELi32ELi2ELb0EL9Algorithm0EEvT_T0_ll_param_0+16];
	ld.param.u64 	%rd4, [_Z15SoftmaxWarpImplI24ElementwiseScaleMaskLoadIffbE11DirectStoreIffEfLi2ELi2ELi32ELi2ELb0EL9Algorithm0EEvT_T0_ll_param_1];
	ld.param.u64 	%rd5, [_Z15SoftmaxWarpImplI24ElementwiseScaleMaskLoadIffbE11DirectStoreIffEfLi2ELi2ELi32ELi2ELb0EL9Algorithm0EEvT_T0_ll_param_1+8];
	ld.param.u64 	%rd16, [_Z15SoftmaxWarpImplI24ElementwiseScaleMaskLoadIffbE11DirectStoreIffEfLi2ELi2ELi32ELi2ELb0EL9Algorithm0EEvT_T0_ll_param_0+8];
	ld.param.u64 	%rd17, [_Z15SoftmaxWarpImplI24ElementwiseScaleMaskLoadIffbE11DirectStoreIffEfLi2ELi2ELi32ELi2ELb0EL9Algorithm0EEvT_T0_ll_param_0];
	ld.param.u64 	%rd15, [_Z15SoftmaxWarpImplI24ElementwiseScaleMaskLoadIffbE11DirectStoreIffEfLi2ELi2ELi32ELi2ELb0EL9Algorithm0EEvT_T0_ll_param_2];
	ld.param.u64 	%rd18, [_Z15SoftmaxWarpImplI24ElementwiseScaleMaskLoadIffbE11DirectStoreIffEfLi2ELi2ELi32ELi2ELb0EL9Algorithm0EEvT_T0_ll_param_3];
	cvta.to.global.u64 	%rd1, %rd17;
	cvta.to.global.u64 	%rd2, %rd16;
	setp.lt.s64 	%p1, %rd18, 65;
	@%p1 bra 	$L__BB20_2;
	mov.u64 	%rd19, $str;
	cvta.global.u64 	%rd20, %rd19;
	mov.u64 	%rd21, $str$1;
	cvta.global.u64 	%rd22, %rd21;
	mov.u64 	%rd23, __unnamed_21;
	cvta.global.u64 	%rd24, %rd23;
	{ // callseq 20, 0
	.param .b64 param0;
	st.param.b64 	[param0], %rd20;
	.param .b64 param1;
	st.param.b64 	[param1], %rd22;
	.param .b32 param2;
	st.param.b32 	[param2], 219;
	.param .b64 param3;
	st.param.b64 	[param3], %rd24;
	.param .b64 param4;
	st.param.b64 	[param4], 1;
	call.uni 
	__assertfail, 
	(
	param0, 
	param1, 
	param2, 
	param3, 
	param4
	);
	} // callseq 20
$L__BB20_2:
	mov.u32 	%r2, %ctaid.x;
	mov.u32 	%r3, %ntid.y;
	mov.u32 	%r4, %tid.y;
	mad.lo.s32 	%r5, %r2, %r3, %r4;
	mov.u32 	%r6, %nctaid.x;
	mul.lo.s32 	%r7, %r3, %r6;
	shl.b32 	%r1, %r7, 1;
	shl.b32 	%r8, %r5, 1;
	cvt.s64.s32 	%rd43, %r8;
	setp.le.s64 	%p2, %rd15, %rd43;
	@%p2 bra 	$L__BB20_9;
	cvta.to.global.u64 	%rd7, %rd4;
	mov.u32 	%r9, %tid.x;
	shl.b32 	%r10, %r9, 1;
	cvt.u64.u32 	%rd8, %r10;
	cvt.s64.s32 	%rd9, %r1;
$L__BB20_4:
	mad.lo.s64 	%rd11, %rd43, %rd3, %rd8;
	shl.b64 	%rd25, %rd11, 2;
	add.s64 	%rd12, %rd1, %rd25;
	ld.global.f32 	%f9, [%rd12];
	add.s64 	%rd26, %rd2, %rd11;
	ld.global.v2.u8 	{%rs1, %rs2}, [%rd26];
	setp.eq.s16 	%p3, %rs1, 0;
	mul.f32 	%f10, %f1, %f9;
	selp.f32 	%f3, %f2, %f10, %p3;
	setp.eq.s16 	%p4, %rs2, 0;
	mov.f32 	%f113, %f2;
	@%p4 bra 	$L__BB20_6;
	ld.global.f32 	%f11, [%rd12+4];
	mul.f32 	%f113, %f1, %f11;
$L__BB20_6:
	add.s64 	%rd27, %rd11, %rd3;
	shr.u64 	%rd28, %rd27, 63;
	add.s64 	%rd29, %rd27, %rd28;
	shl.b64 	%rd30, %rd29, 2;
	and.b64  	%rd31, %rd30, -8;
	add.s64 	%rd13, %rd1, %rd31;
	ld.global.f32 	%f12, [%rd13];
	and.b64  	%rd32, %rd29, -2;
	add.s64 	%rd33, %rd2, %rd32;
	ld.global.v2.u8 	{%rs3, %rs4}, [%rd33];
	setp.eq.s16 	%p5, %rs3, 0;
	mul.f32 	%f13, %f1, %f12;
	selp.f32 	%f6, %f2, %f13, %p5;
	setp.eq.s16 	%p6, %rs4, 0;
	mov.f32 	%f114, %f2;
	@%p6 bra 	$L__BB20_8;
	ld.global.f32 	%f14, [%rd13+4];
	mul.f32 	%f114, %f1, %f14;
$L__BB20_8:
	max.f32 	%f15, %f3, 0fFF800000;
	max.f32 	%f16, %f15, %f113;
	max.f32 	%f17, %f6, 0fFF800000;
	max.f32 	%f18, %f17, %f114;
	mov.b32 	%r11, %f16;
	shfl.sync.bfly.b32	%r12|%p7, %r11, 16, 31, -1;
	mov.b32 	%f19, %r12;
	max.f32 	%f20, %f16, %f19;
	mov.b32 	%r13, %f20;
	shfl.sync.bfly.b32	%r14|%p8, %r13, 8, 31, -1;
	mov.b32 	%f21, %r14;
	max.f32 	%f22, %f20, %f21;
	mov.b32 	%r15, %f22;
	shfl.sync.bfly.b32	%r16|%p9, %r15, 4, 31, -1;
	mov.b32 	%f23, %r16;
	max.f32 	%f24, %f22, %f23;
	mov.b32 	%r17, %f24;
	shfl.sync.bfly.b32	%r18|%p10, %r17, 2, 31, -1;
	mov.b32 	%f25, %r18;
	max.f32 	%f26, %f24, %f25;
	mov.b32 	%r19, %f26;
	shfl.sync.bfly.b32	%r20|%p11, %r19, 1, 31, -1;
	mov.b32 	%f27, %r20;
	max.f32 	%f28, %f26, %f27;
	mov.b32 	%r21, %f18;
	shfl.sync.bfly.b32	%r22|%p12, %r21, 16, 31, -1;
	mov.b32 	%f29, %r22;
	max.f32 	%f30, %f18, %f29;
	mov.b32 	%r23, %f30;
	shfl.sync.bfly.b32	%r24|%p13, %r23, 8, 31, -1;
	mov.b32 	%f31, %r24;
	max.f32 	%f32, %f30, %f31;
	mov.b32 	%r25, %f32;
	shfl.sync.bfly.b32	%r26|%p14, %r25, 4, 31, -1;
	mov.b32 	%f33, %r26;
	max.f32 	%f34, %f32, %f33;
	mov.b32 	%r27, %f34;
	shfl.sync.bfly.b32	%r28|%p15, %r27, 2, 31, -1;
	mov.b32 	%f35, %r28;
	max.f32 	%f36, %f34, %f35;
	mov.b32 	%r29, %f36;
	shfl.sync.bfly.b32	%r30|%p16, %r29, 1, 31, -1;
	mov.b32 	%f37, %r30;
	max.f32 	%f38, %f36, %f37;
	sub.f32 	%f39, %f3, %f28;
	fma.rn.f32 	%f40, %f39, 0f3BBB989D, 0f3F000000;
	cvt.sat.f32.f32 	%f41, %f40;
	mov.f32 	%f42, 0f4B400001;
	mov.f32 	%f43, 0f437C0000;
	fma.rm.f32 	%f44, %f41, %f43, %f42;
	add.f32 	%f45, %f44, 0fCB40007F;
	neg.f32 	%f46, %f45;
	fma.rn.f32 	%f47, %f39, 0f3FB8AA3B, %f46;
	fma.rn.f32 	%f48, %f39, 0f32A57060, %f47;
	mov.b32 	%r31, %f44;
	shl.b32 	%r32, %r31, 23;
	mov.b32 	%f49, %r32;
	ex2.approx.ftz.f32 	%f50, %f48;
	mul.f32 	%f51, %f50, %f49;
	add.f32 	%f52, %f51, 0f00000000;
	sub.f32 	%f53, %f113, %f28;
	fma.rn.f32 	%f54, %f53, 0f3BBB989D, 0f3F000000;
	cvt.sat.f32.f32 	%f55, %f54;
	fma.rm.f32 	%f56, %f55, %f43, %f42;
	add.f32 	%f57, %f56, 0fCB40007F;
	neg.f32 	%f58, %f57;
	fma.rn.f32 	%f59, %f53, 0f3FB8AA3B, %f58;
	fma.rn.f32 	%f60, %f53, 0f32A57060, %f59;
	mov.b32 	%r33, %f56;
	shl.b32 	%r34, %r33, 23;
	mov.b32 	%f61, %r34;
	ex2.approx.ftz.f32 	%f62, %f60;
	mul.f32 	%f63, %f62, %f61;
	add.f32 	%f64, %f52, %f63;
	sub.f32 	%f65, %f6, %f38;
	fma.rn.f32 	%f66, %f65, 0f3BBB989D, 0f3F000000;
	cvt.sat.f32.f32 	%f67, %f66;
	fma.rm.f32 	%f68, %f67, %f43, %f42;
	add.f32 	%f69, %f68, 0fCB40007F;
	neg.f32 	%f70, %f69;
	fma.rn.f32 	%f71, %f65, 0f3FB8AA3B, %f70;
	fma.rn.f32 	%f72, %f65, 0f32A57060, %f71;
	mov.b32 	%r35, %f68;
	shl.b32 	%r36, %r35, 23;
	mov.b32 	%f73, %r36;
	ex2.approx.ftz.f32 	%f74, %f72;
	mul.f32 	%f75, %f74, %f73;
	add.f32 	%f76, %f75, 0f00000000;
	sub.f32 	%f77, %f114, %f38;
	fma.rn.f32 	%f78, %f77, 0f3BBB989D, 0f3F000000;
	cvt.sat.f32.f32 	%f79, %f78;
	fma.rm.f32 	%f80, %f79, %f43, %f42;
	add.f32 	%f81, %f80, 0fCB40007F;
	neg.f32 	%f82, %f81;
	fma.rn.f32 	%f83, %f77, 0f3FB8AA3B, %f82;
	fma.rn.f32 	%f84, %f77, 0f32A57060, %f83;
	mov.b32 	%r37, %f80;
	shl.b32 	%r38, %r37, 23;
	mov.b32 	%f85, %r38;
	ex2.approx.ftz.f32 	%f86, %f84;
	mul.f32 	%f87, %f86, %f85;
	add.f32 	%f88, %f76, %f87;
	mov.b32 	%r39, %f64;
	shfl.sync.bfly.b32	%r40|%p17, %r39, 16, 31, -1;
	mov.b32 	%f89, %r40;
	add.f32 	%f90, %f64, %f89;
	mov.b32 	%r41, %f90;
	shfl.sync.bfly.b32	%r42|%p18, %r41, 8, 31, -1;
	mov.b32 	%f91, %r42;
	add.f32 	%f92, %f90, %f91;
	mov.b32 	%r43, %f92;
	shfl.sync.bfly.b32	%r44|%p19, %r43, 4, 31, -1;
	mov.b32 	%f93, %r44;
	add.f32 	%f94, %f92, %f93;
	mov.b32 	%r45, %f94;
	shfl.sync.bfly.b32	%r46|%p20, %r45, 2, 31, -1;
	mov.b32 	%f95, %r46;
	add.f32 	%f96, %f94, %f95;
	mov.b32 	%r47, %f96;
	shfl.sync.bfly.b32	%r48|%p21, %r47, 1, 31, -1;
	mov.b32 	%f97, %r48;
	add.f32 	%f98, %f96, %f97;
	mov.b32 	%r49, %f88;
	shfl.sync.bfly.b32	%r50|%p22, %r49, 16, 31, -1;
	mov.b32 	%f99, %r50;
	add.f32 	%f100, %f88, %f99;
	mov.b32 	%r51, %f100;
	shfl.sync.bfly.b32	%r52|%p23, %r51, 8, 31, -1;
	mov.b32 	%f101, %r52;
	add.f32 	%f102, %f100, %f101;
	mov.b32 	%r53, %f102;
	shfl.sync.bfly.b32	%r54|%p24, %r53, 4, 31, -1;
	mov.b32 	%f103, %r54;
	add.f32 	%f104, %f102, %f103;
	mov.b32 	%r55, %f104;
	shfl.sync.bfly.b32	%r56|%p25, %r55, 2, 31, -1;
	mov.b32 	%f105, %r56;
	add.f32 	%f106, %f104, %f105;
	mov.b32 	%r57, %f106;
	shfl.sync.bfly.b32	%r58|%p26, %r57, 1, 31, -1;
	mov.b32 	%f107, %r58;
	add.f32 	%f108, %f106, %f107;
	div.rn.f32 	%f109, %f51, %f98;
	div.rn.f32 	%f110, %f63, %f98;
	mad.lo.s64 	%rd34, %rd43, %rd5, %rd8;
	shl.b64 	%rd35, %rd34, 2;
	add.s64 	%rd36, %rd7, %rd35;
	st.global.v2.f32 	[%rd36], {%f109, %f110};
	div.rn.f32 	%f111, %f75, %f108;
	div.rn.f32 	%f112, %f87, %f108;
	add.s64 	%rd37, %rd34, %rd5;
	shr.u64 	%rd38, %rd37, 63;
	add.s64 	%rd39, %rd37, %rd38;
	shl.b64 	%rd40, %rd39, 2;
	and.b64  	%rd41, %rd40, -8;
	add.s64 	%rd42, %rd7, %rd41;
	st.global.v2.f32 	[%rd42], {%f111, %f112};
	add.s64 	%rd43, %rd43, %rd9;
	setp.lt.s64 	%p27, %rd43, %rd15;
	@%p27 bra 	$L__BB20_4;
$L__BB20_9:
	ret;

}
	// .globl	_Z15SoftmaxWarpImplI24ElementwiseScaleMaskLoadIffbE11DirectStoreIffEfLi2ELi2ELi32ELi2ELb1EL9Algorithm0EEvT_T0_ll
.visible .entry _Z15SoftmaxWarpImplI24ElementwiseScaleMaskLoadIffbE11DirectStoreIffEfLi2ELi2ELi32ELi2ELb1EL9Algorithm0EEvT_T0_ll(
	.param .align 8 .b8 _Z15SoftmaxWarpImplI24ElementwiseScaleMaskLoadIffbE11DirectStoreIffEfLi2ELi2ELi32ELi2ELb1EL9Algorithm0EEvT_T0_ll_param_0[32],
	.param .align 8 .b8 _Z15SoftmaxWarpImplI24ElementwiseScaleMaskLoadIffbE11DirectStoreIffEfLi2ELi2ELi32ELi2ELb1EL9Algorithm0EEvT_T0_ll_param_1[16],
	.param .u64 _Z15SoftmaxWarpImplI24ElementwiseScaleMaskLoadIffbE11DirectStoreIffEfLi2ELi2ELi32ELi2ELb1EL9Algorithm0EEvT_T0_ll_param_2,
	.param .u64 _Z15SoftmaxWarpImplI24ElementwiseScaleMaskLoadIffbE11DirectStoreIffEfLi2ELi2ELi32ELi2ELb1EL9Algorithm0EEvT_T0_ll_param_3
)
{
	.reg .pred 	%p<32>;
	.reg .b16 	%rs<5>;
	.reg .b32 	%r<59>;
	.reg .b32 	%f<129>;
	.reg .b64 	%rd<46>;

	ld.param.v2.f32 	{%f2, %f1}, [_Z15SoftmaxWarpImplI24ElementwiseScaleMaskLoadIffbE11DirectStoreIffEfLi2ELi2ELi32ELi2ELb1EL9Algorithm0EEvT_T0_ll_param_0+24];
	ld.param.u64 	%rd3, [_Z15SoftmaxWarpImplI24ElementwiseScaleMaskLoadIffbE11DirectStoreIffEfLi2ELi2ELi32ELi2ELb1EL9Algorithm0EEvT_T0_ll_param_0+16];
	ld.param.u64 	%rd5, [_Z15SoftmaxWarpImplI24ElementwiseScaleMaskLoadIffbE11DirectStoreIffEfLi2ELi2ELi32ELi2ELb1EL9Algorithm0EEvT_T0_ll_param_1+8];
	ld.param.u64 	%rd15, [_Z15SoftmaxWarpImplI24ElementwiseScaleMaskLoadIffbE11DirectStoreIffEfLi2ELi2ELi32ELi2ELb1EL9Algorithm0EEvT_T0_ll_param_1];
	ld.param.u64 	%rd16, [_Z15SoftmaxWarpImplI24ElementwiseScaleMaskLoadIffbE11DirectStoreIffEfLi2ELi2ELi32ELi2ELb1EL9Algorithm0EEvT_T0_ll_param_0+8];
	ld.param.u64 	%rd17, [_Z15SoftmaxWarpImplI24ElementwiseScaleMaskLoadIffbE11DirectStoreIffEfLi2ELi2ELi32ELi2ELb1EL9Algorithm0EEvT_T0_ll_param_0];
	ld.param.u64 	%rd13, [_Z15SoftmaxWarpImplI24ElementwiseScaleMaskLoadIffbE11DirectStoreIffEfLi2ELi2ELi32ELi2ELb1EL9Algorithm0EEvT_T0_ll_param_2];
	ld.param.u64 	%rd14, [_Z15SoftmaxWarpImplI24ElementwiseScaleMaskLoadIffbE11DirectStoreIffEfLi2ELi2ELi32ELi2ELb1EL9Algorithm0EEvT_T0_ll_param_3];
	cvta.to.global.u64 	%rd1, %rd17;
	cvta.to.global.u64 	%rd2, %rd16;
	cvta.to.global.u64 	%rd4, %rd15;
	setp.lt.s64 	%p1, %rd14, 65;
	@%p1 bra 	$L__BB21_2;
	mov.u64 	%rd18, $str;
	cvta.global.u64 	%rd19, %rd18;
	mov.u64 	%rd20, $str$1;
	cvta.global.u64 	%rd21, %rd20;
	mov.u64 	%rd22, __unnamed_22;
	cvta.global.u64 	%rd23, %rd22;
	{ // callseq 21, 0
	.param .b64 param0;
	st.param.b64 	[param0], %rd19;
	.param .b64 param1;
	st.param.b64 	[param1], %rd21;
	.param .b32 param2;
	st.param.b32 	[param2], 219;
	.param .b64 param3;
	st.param.b64 	[param3], %rd23;
	.param .b64 param4;
	st.param.b64 	[param4], 1;
	call.uni 
	__assertfail, 
	(
	param0, 
	param1, 
	param2, 
	param3, 
	param4
	);
	} // callseq 21
$L__BB21_2:
	mov.u32 	%r2, %ctaid.x;
	mov.u32 	%r3, %ntid.y;
	mov.u32 	%r4, %tid.y;
	mad.lo.s32 	%r5, %r2, %r3, %r4;
	mov.u32 	%r6, %nctaid.x;
	mul.lo.s32 	%r7, %r3, %r6;
	shl.b32 	%r1, %r7, 1;
	shl.b32 	%r8, %r5, 1;
	cvt.s64.s32 	%rd45, %r8;
	setp.le.s64 	%p2, %rd13, %rd45;
	@%p2 bra 	$L__BB21_17;
	mov.u32 	%r9, %tid.x;
	shl.b32 	%r10, %r9, 1;
	cvt.u64.u32 	%rd7, %r10;
	cvt.s64.s32 	%rd8, %r1;
$L__BB21_4:
	setp.le.s64 	%p3, %rd14, %rd7;
	mov.f32 	%f122, 0fFF800000;
	mov.f32 	%f123, %f122;
	mov.f32 	%f124, %f122;
	@%p3 bra 	$L__BB21_8;
	mad.lo.s64 	%rd24, %rd45, %rd3, %rd7;
	shl.b64 	%rd25, %rd24, 2;
	add.s64 	%rd10, %rd1, %rd25;
	ld.global.f32 	%f25, [%rd10];
	add.s64 	%rd26, %rd2, %rd24;
	ld.global.v2.u8 	{%rs1, %rs2}, [%rd26];
	setp.eq.s16 	%p4, %rs1, 0;
	mul.f32 	%f26, %f1, %f25;
	selp.f32 	%f123, %f2, %f26, %p4;
	setp.eq.s16 	%p5, %rs2, 0;
	mov.f32 	%f122, %f2;
	@%p5 bra 	$L__BB21_7;
	ld.global.f32 	%f27, [%rd10+4];
	mul.f32 	%f122, %f1, %f27;
$L__BB21_7:
	max.f32 	%f28, %f123, 0fFF800000;
	max.f32 	%f124, %f28, %f122;
$L__BB21_8:
	mov.f32 	%f126, 0fFF800000;
	mov.f32 	%f127, %f126;
	mov.f32 	%f128, %f126;
	@%p3 bra 	$L__BB21_12;
	mad.lo.s64 	%rd27, %rd3, %rd45, %rd3;
	add.s64 	%rd28, %rd27, %rd7;
	shr.u64 	%rd29, %rd28, 63;
	add.s64 	%rd30, %rd28, %rd29;
	shl.b64 	%rd31, %rd30, 2;
	and.b64  	%rd32, %rd31, -8;
	add.s64 	%rd11, %rd1, %rd32;
	ld.global.f32 	%f30, [%rd11];
	and.b64  	%rd33, %rd30, -2;
	add.s64 	%rd34, %rd2, %rd33;
	ld.global.v2.u8 	{%rs3, %rs4}, [%rd34];
	setp.eq.s16 	%p7, %rs3, 0;
	mul.f32 	%f31, %f1, %f30;
	selp.f32 	%f127, %f2, %f31, %p7;
	setp.eq.s16 	%p8, %rs4, 0;
	mov.f32 	%f126, %f2;
	@%p8 bra 	$L__BB21_11;
	ld.global.f32 	%f32, [%rd11+4];
	mul.f32 	%f126, %f1, %f32;
$L__BB21_11:
	max.f32 	%f33, %f127, 0fFF800000;
	max.f32 	%f128, %f33, %f126;
$L__BB21_12:
	setp.le.s64 	%p9, %rd14, %rd7;
	mov.b32 	%r11, %f124;
	shfl.sync.bfly.b32	%r12|%p10, %r11, 16, 31, -1;
	mov.b32 	%f34, %r12;
	max.f32 	%f35, %f124, %f34;
	mov.b32 	%r13, %f35;
	shfl.sync.bfly.b32	%r14|%p11, %r13, 8, 31, -1;
	mov.b32 	%f36, %r14;
	max.f32 	%f37, %f35, %f36;
	mov.b32 	%r15, %f37;
	shfl.sync.bfly.b32	%r16|%p12, %r15, 4, 31, -1;
	mov.b32 	%f38, %r16;
	max.f32 	%f39, %f37, %f38;
	mov.b32 	%r17, %f39;
	shfl.sync.bfly.b32	%r18|%p13, %r17, 2, 31, -1;
	mov.b32 	%f40, %r18;
	max.f32 	%f41, %f39, %f40;
	mov.b32 	%r19, %f41;
	shfl.sync.bfly.b32	%r20|%p14, %r19, 1, 31, -1;
	mov.b32 	%f42, %r20;
	max.f32 	%f43, %f41, %f42;
	mov.b32 	%r21, %f128;
	shfl.sync.bfly.b32	%r22|%p15, %r21, 16, 31, -1;
	mov.b32 	%f44, %r22;
	max.f32 	%f45, %f128, %f44;
	mov.b32 	%r23, %f45;
	shfl.sync.bfly.b32	%r24|%p16, %r23, 8, 31, -1;
	mov.b32 	%f46, %r24;
	max.f32 	%f47, %f45, %f46;
	mov.b32 	%r25, %f47;
	shfl.sync.bfly.b32	%r26|%p17, %r25, 4, 31, -1;
	mov.b32 	%f48, %r26;
	max.f32 	%f49, %f47, %f48;
	mov.b32 	%r27, %f49;
	shfl.sync.bfly.b32	%r28|%p18, %r27, 2, 31, -1;
	mov.b32 	%f50, %r28;
	max.f32 	%f51, %f49, %f50;
	mov.b32 	%r29, %f51;
	shfl.sync.bfly.b32	%r30|%p19, %r29, 1, 31, -1;
	mov.b32 	%f52, %r30;
	max.f32 	%f53, %f51, %f52;
	sub.f32 	%f54, %f123, %f43;
	fma.rn.f32 	%f55, %f54, 0f3BBB989D, 0f3F000000;
	cvt.sat.f32.f32 	%f56, %f55;
	mov.f32 	%f57, 0f4B400001;
	mov.f32 	%f58, 0f437C0000;
	fma.rm.f32 	%f59, %f56, %f58, %f57;
	add.f32 	%f60, %f59, 0fCB40007F;
	neg.f32 	%f61, %f60;
	fma.rn.f32 	%f62, %f54, 0f3FB8AA3B, %f61;
	fma.rn.f32 	%f63, %f54, 0f32A57060, %f62;
	mov.b32 	%r31, %f59;
	shl.b32 	%r32, %r31, 23;
	mov.b32 	%f64, %r32;
	ex2.approx.ftz.f32 	%f65, %f63;
	mul.f32 	%f66, %f65, %f64;
	add.f32 	%f67, %f66, 0f00000000;
	sub.f32 	%f68, %f122, %f43;
	fma.rn.f32 	%f69, %f68, 0f3BBB989D, 0f3F000000;
	cvt.sat.f32.f32 	%f70, %f69;
	fma.rm.f32 	%f71, %f70, %f58, %f57;
	add.f32 	%f72, %f71, 0fCB40007F;
	neg.f32 	%f73, %f72;
	fma.rn.f32 	%f74, %f68, 0f3FB8AA3B, %f73;
	fma.rn.f32 	%f75, %f68, 0f32A57060, %f74;
	mov.b32 	%r33, %f71;
	shl.b32 	%r34, %r33, 23;
	mov.b32 	%f76, %r34;
	ex2.approx.ftz.f32 	%f77, %f75;
	mul.f32 	%f78, %f77, %f76;
	add.f32 	%f79, %f67, %f78;
	sub.f32 	%f80, %f127, %f53;
	fma.rn.f32 	%f81, %f80, 0f3BBB989D, 0f3F000000;
	cvt.sat.f32.f32 	%f82, %f81;
	fma.rm.f32 	%f83, %f82, %f58, %f57;
	add.f32 	%f84, %f83, 0fCB40007F;
	neg.f32 	%f85, %f84;
	fma.rn.f32 	%f86, %f80, 0f3FB8AA3B, %f85;
	fma.rn.f32 	%f87, %f80, 0f32A57060, %f86;
	mov.b32 	%r35, %f83;
	shl.b32 	%r36, %r35, 23;
	mov.b32 	%f88, %r36;
	ex2.approx.ftz.f32 	%f89, %f87;
	mul.f32 	%f17, %f89, %f88;
	add.f32 	%f90, %f17, 0f00000000;
	sub.f32 	%f91, %f126, %f53;
	fma.rn.f32 	%f92, %f91, 0f3BBB989D, 0f3F000000;
	cvt.sat.f32.f32 	%f93, %f92;
	fma.rm.f32 	%f94, %f93, %f58, %f57;
	add.f32 	%f95, %f94, 0fCB40007F;
	neg.f32 	%f96, %f95;
	fma.rn.f32 	%f97, %f91, 0f3FB8AA3B, %f96;
	fma.rn.f32 	%f98, %f91, 0f32A57060, %f97;
	mov.b32 	%r37, %f94;
	shl.b32 	%r38, %r37, 23;
	mov.b32 	%f99, %r38;
	ex2.approx.ftz.f32 	%f100, %f98;
	mul.f32 	%f18, %f100, %f99;
	add.f32 	%f101, %f90, %f18;
	mov.b32 	%r39, %f79;
	shfl.sync.bfly.b32	%r40|%p20, %r39, 16, 31, -1;
	mov.b32 	%f102, %r40;
	add.f32 	%f103, %f79, %f102;
	mov.b32 	%r41, %f103;
	shfl.sync.bfly.b32	%r42|%p21, %r41, 8, 31, -1;
	mov.b32 	%f104, %r42;
	add.f32 	%f105, %f103, %f104;
	mov.b32 	%r43, %f105;
	shfl.sync.bfly.b32	%r44|%p22, %r43, 4, 31, -1;
	mov.b32 	%f106, %r44;
	add.f32 	%f107, %f105, %f106;
	mov.b32 	%r45, %f107;
	shfl.sync.bfly.b32	%r46|%p23, %r45, 2, 31, -1;
	mov.b32 	%f108, %r46;
	add.f32 	%f109, %f107, %f108;
	mov.b32 	%r47, %f109;
	shfl.sync.bfly.b32	%r48|%p24, %r47, 1, 31, -1;
	mov.b32 	%f110, %r48;
	add.f32 	%f111, %f109, %f110;
	mov.b32 	%r49, %f101;
	shfl.sync.bfly.b32	%r50|%p25, %r49, 16, 31, -1;
	mov.b32 	%f112, %r50;
	add.f32 	%f113, %f101, %f112;
	mov.b32 	%r51, %f113;
	shfl.sync.bfly.b32	%r52|%p26, %r51, 8, 31, -1;
	mov.b32 	%f114, %r52;
	add.f32 	%f115, %f113, %f114;
	mov.b32 	%r53, %f115;
	shfl.sync.bfly.b32	%r54|%p27, %r53, 4, 31, -1;
	mov.b32 	%f116, %r54;
	add.f32 	%f117, %f115, %f116;
	mov.b32 	%r55, %f117;
	shfl.sync.bfly.b32	%r56|%p28, %r55, 2, 31, -1;
	mov.b32 	%f118, %r56;
	add.f32 	%f119, %f117, %f118;
	mov.b32 	%r57, %f119;
	shfl.sync.bfly.b32	%r58|%p29, %r57, 1, 31, -1;
	mov.b32 	%f120, %r58;
	add.f32 	%f19, %f119, %f120;
	div.rn.f32 	%f20, %f66, %f111;
	div.rn.f32 	%f21, %f78, %f111;
	@%p9 bra 	$L__BB21_14;
	mad.lo.s64 	%rd35, %rd45, %rd5, %rd7;
	shl.b64 	%rd36, %rd35, 2;
	add.s64 	%rd37, %rd4, %rd36;
	st.global.v2.f32 	[%rd37], {%f20, %f21};
$L__BB21_14:
	div.rn.f32 	%f22, %f17, %f19;
	div.rn.f32 	%f23, %f18, %f19;
	@%p9 bra 	$L__BB21_16;
	mad.lo.s64 	%rd38, %rd5, %rd45, %rd5;
	add.s64 	%rd39, %rd38, %rd7;
	shr.u64 	%rd40, %rd39, 63;
	add.s64 	%rd41, %rd39, %rd40;
	shl.b64 	%rd42, %rd41, 2;
	and.b64  	%rd43, %rd42, -8;
	add.s64 	%rd44, %rd4, %rd43;
	st.global.v2.f32 	[%rd44], {%f22, %f23};
$L__BB21_16:
	add.s64 	%rd45, %rd45, %rd8;
	setp.lt.s64 	%p31, %rd45, %rd13;
	@%p31 bra 	$L__BB21_4;
$L__BB21_17:
	ret;

}
	// .globl	_Z15SoftmaxWarpImplI24ElementwiseScaleMaskLoadIffbE11DirectStoreIffEfLi2ELi2ELi32ELi1ELb0EL9Algorithm0EEvT_T0_ll
.visible .entry _Z15SoftmaxWarpImplI24ElementwiseScaleMaskLoadIffbE11DirectStoreIffEfLi2ELi2ELi32ELi1ELb0EL9Algorithm0EEvT_T0_ll(
	.param .align 8 .b8 _Z15SoftmaxWarpImplI24ElementwiseScaleMaskLoadIffbE11DirectStoreIffEfLi2ELi2ELi32ELi1ELb0EL9Algorithm0EEvT_T0_ll_param_0[32],
	.param .align 8 .b8 _Z15SoftmaxWarpImplI24ElementwiseScaleMaskLoadIffbE11DirectStoreIffEfLi2ELi2ELi32ELi1ELb0EL9Algorithm0EEvT_T0_ll_param_1[16],
	.param .u64 _Z15SoftmaxWarpImplI24ElementwiseScaleMaskLoadIffbE11DirectStoreIffEfLi2ELi2ELi32ELi1ELb0EL9Algorithm0EEvT_T0_ll_param_2,
	.param .u64 _Z15SoftmaxWarpImplI24ElementwiseScaleMaskLoadIffbE11DirectStoreIffEfLi2ELi2ELi32ELi1ELb0EL9Algorithm0EEvT_T0_ll_param_3
)
{
	.reg .pred 	%p<16>;
	.reg .b16 	%rs<3>;
	.reg .b32 	%r<33>;
	.reg .b32 	%f<60>;
	.reg .b64 	%rd<37>;

	ld.param.u64 	%rd1, [_Z15SoftmaxWarpImplI24ElementwiseScaleMaskLoadIffbE11DirectStoreIffEfLi2ELi2ELi32ELi1ELb0EL9Algorithm0EEvT_T0_ll_param_0];
	ld.param.u64 	%rd2, [_Z15SoftmaxWarpImplI24ElementwiseScaleMaskLoadIffbE11DirectStoreIffEfLi2ELi2ELi32ELi1ELb0EL9Algorithm0EEvT_T0_ll_param_0+8];
	ld.param.u64 	%rd3, [_Z15SoftmaxWarpImplI24ElementwiseScaleMaskLoadIffbE11DirectStoreIffEfLi2ELi2ELi32ELi1ELb0EL9Algorithm0EEvT_T0_ll_param_0+16];
	ld.param.v2.f32 	{%f2, %f1}, [_Z15SoftmaxWarpImplI24ElementwiseScaleMaskLoadIffbE11DirectStoreIffEfLi2ELi2ELi32ELi1ELb0EL9Algorithm0EEvT_T0_ll_param_0+24];
	ld.param.u64 	%rd4, [_Z15SoftmaxWarpImplI24ElementwiseScaleMaskLoadIffbE11DirectStoreIffEfLi2ELi2ELi32ELi1ELb0EL9Algorithm0EEvT_T0_ll_param_1];
	ld.param.u64 	%rd5, [_Z15SoftmaxWarpImplI24ElementwiseScaleMaskLoadIffbE11DirectStoreIffEfLi2ELi2ELi32ELi1ELb0EL9Algorithm0EEvT_T0_ll_param_1+8];
	ld.param.u64 	%rd15, [_Z15SoftmaxWarpImplI24ElementwiseScaleMaskLoadIffbE11DirectStoreIffEfLi2ELi2ELi32ELi1ELb0EL9Algorithm0EEvT_T0_ll_param_2];
	ld.param.u64 	%rd16, [_Z15SoftmaxWarpImplI24ElementwiseScaleMaskLoadIffbE11DirectStoreIffEfLi2ELi2ELi32ELi1ELb0EL9Algorithm0EEvT_T0_ll_param_3];
	setp.lt.s64 	%p1, %rd16, 65;
	@%p1 bra 	$L__BB22_2;
	mov.u64 	%rd17, $str;
	cvta.global.u64 	%rd18, %rd17;
	mov.u64 	%rd19, $str$1;
	cvta.global.u64 	%rd20, %rd19;
	mov.u64 	%rd21, __unnamed_23;
	cvta.global.u64 	%rd22, %rd21;
	{ // callseq 22, 0
	.param .b64 param0;
	st.param.b64 	[param0], %rd18;
	.param .b64 param1;
	st.param.b64 	[param1], %rd20;
	.param .b32 param2;
	st.param.b32 	[param2], 219;
	.param .b64 param3;
	st.param.b64 	[param3], %rd22;
	.param .b64 param4;
	st.param.b64 	[param4], 1;
	call.uni 
	__assertfail, 
	(
	param0, 
	param1, 
	param2, 
	param3, 
	param4
	);
	} // callseq 22
$L__BB22_2:
	mov.u32 	%r2, %ctaid.x;
	mov.u32 	%r3, %ntid.y;
	mov.u32 	%r4, %tid.y;
	mad.lo.s32 	%r5, %r2, %r3, %r4;
	mov.u32 	%r6, %nctaid.x;
	mul.lo.s32 	%r1, %r6, %r3;
	cvt.s64.s32 	%rd36, %r5;
	setp.le.s64 	%p2, %rd15, %rd36;
	@%p2 bra 	$L__BB22_7;
	mov.u32 	%r7, %tid.x;
	shl.b32 	%r8, %r7, 1;
	cvt.u64.u32 	%rd7, %r8;
	cvta.to.global.u64 	%rd8, %rd4;
	cvta.to.global.u64 	%rd9, %rd2;
	cvta.to.global.u64 	%rd10, %rd1;
	cvt.s64.s32 	%rd11, %r1;
$L__BB22_4:
	mad.lo.s64 	%rd23, %rd36, %rd3, %rd7;
	shr.u64 	%rd24, %rd23, 63;
	add.s64 	%rd25, %rd23, %rd24;
	shl.b64 	%rd26, %rd25, 2;
	and.b64  	%rd27, %rd26, -8;
	add.s64 	%rd13, %rd10, %rd27;
	ld.global.f32 	%f6, [%rd13];
	and.b64  	%rd28, %rd25, -2;
	add.s64 	%rd29, %rd9, %rd28;
	ld.global.v2.u8 	{%rs1, %rs2}, [%rd29];
	setp.eq.s16 	%p3, %rs1, 0;
	mul.f32 	%f7, %f1, %f6;
	selp.f32 	%f3, %f2, %f7, %p3;
	setp.eq.s16 	%p4, %rs2, 0;
	mov.f32 	%f59, %f2;
	@%p4 bra 	$L__BB22_6;
	ld.global.f32 	%f8, [%rd13+4];
	mul.f32 	%f59, %f1, %f8;
$L__BB22_6:
	max.f32 	%f9, %f3, 0fFF800000;
	max.f32 	%f10, %f9, %f59;
	mov.b32 	%r9, %f10;
	shfl.sync.bfly.b32	%r10|%p5, %r9, 16, 31, -1;
	mov.b32 	%f11, %r10;
	max.f32 	%f12, %f10, %f11;
	mov.b32 	%r11, %f12;
	shfl.sync.bfly.b32	%r12|%p6, %r11, 8, 31, -1;
	mov.b32 	%f13, %r12;
	max.f32 	%f14, %f12, %f13;
	mov.b32 	%r13, %f14;
	shfl.sync.bfly.b32	%r14|%p7, %r13, 4, 31, -1;
	mov.b32 	%f15, %r14;
	max.f32 	%f16, %f14, %f15;
	mov.b32 	%r15, %f16;
	shfl.sync.bfly.b32	%r16|%p8, %r15, 2, 31, -1;
	mov.b32 	%f17, %r16;
	max.f32 	%f18, %f16, %f17;
	mov.b32 	%r17, %f18;
	shfl.sync.bfly.b32	%r18|%p9, %r17, 1, 31, -1;
	mov.b32 	%f19, %r18;
	max.f32 	%f20, %f18, %f19;
	sub.f32 	%f21, %f3, %f20;
	fma.rn.f32 	%f22, %f21, 0f3BBB989D, 0f3F000000;
	cvt.sat.f32.f32 	%f23, %f22;
	mov.f32 	%f24, 0f4B400001;
	mov.f32 	%f25, 0f437C0000;
	fma.rm.f32 	%f26, %f23, %f25, %f24;
	add.f32 	%f27, %f26, 0fCB40007F;
	neg.f32 	%f28, %f27;
	fma.rn.f32 	%f29, %f21, 0f3FB8AA3B, %f28;
	fma.rn.f32 	%f30, %f21, 0f32A57060, %f29;
	mov.b32 	%r19, %f26;
	shl.b32 	%r20, %r19, 23;
	mov.b32 	%f31, %r20;
	ex2.approx.ftz.f32 	%f32, %f30;
	mul.f32 	%f33, %f32, %f31;
	add.f32 	%f34, %f33, 0f00000000;
	sub.f32 	%f35, %f59, %f20;
	fma.rn.f32 	%f36, %f35, 0f3BBB989D, 0f3F000000;
	cvt.sat.f32.f32 	%f37, %f36;
	fma.rm.f32 	%f38, %f37, %f25, %f24;
	add.f32 	%f39, %f38, 0fCB40007F;
	neg.f32 	%f40, %f39;
	fma.rn.f32 	%f41, %f35, 0f3FB8AA3B, %f40;
	fma.rn.f32 	%f42, %f35, 0f32A57060, %f41;
	mov.b32 	%r21, %f38;
	shl.b32 	%r22, %r21, 23;
	mov.b32 	%f43, %r22;
	ex2.approx.ftz.f32 	%f44, %f42;
	mul.f32 	%f45, %f44, %f43;
	add.f32 	%f46, %f34, %f45;
	mov.b32 	%r23, %f46;
	shfl.sync.bfly.b32	%r24|%p10, %r23, 16, 31, -1;
	mov.b32 	%f47, %r24;
	add.f32 	%f48, %f46, %f47;
	mov.b32 	%r25, %f48;
	shfl.sync.bfly.b32	%r26|%p11, %r25, 8, 31, -1;
	mov.b32 	%f49, %r26;
	add.f32 	%f50, %f48, %f49;
	mov.b32 	%r27, %f50;
	shfl.sync.bfly.b32	%r28|%p12, %r27, 4, 31, -1;
	mov.b32 	%f51, %r28;
	add.f32 	%f52, %f50, %f51;
	mov.b32 	%r29, %f52;
	shfl.sync.bfly.b32	%r30|%p13, %r29, 2, 31, -1;
	mov.b32 	%f53, %r30;
	add.f32 	%f54, %f52, %f53;
	mov.b32 	%r31, %f54;
	shfl.sync.bfly.b32	%r32|%p14, %r31, 1, 31, -1;
	mov.b32 	%f55, %r32;
	add.f32 	%f56, %f54, %f55;
	div.rn.f32 	%f57, %f33, %f56;
	div.rn.f32 	%f58, %f45, %f56;
	mad.lo.s64 	%rd30, %rd36, %rd5, %rd7;
	shr.u64 	%rd31, %rd30, 63;
	add.s64 	%rd32, %rd30, %rd31;
	shl.b64 	%rd33, %rd32, 2;
	and.b64  	%rd34, %rd33, -8;
	add.s64 	%rd35, %rd8, %rd34;
	st.global.v2.f32 	[%rd35], {%f57, %f58};
	add.s64 	%rd36, %rd36, %rd11;
	setp.lt.s64 	%p15, %rd36, %rd15;
	@%p15 bra 	$L__BB22_4;
$L__BB22_7:
	ret;

}
	// .globl	_Z15SoftmaxWarpImplI24ElementwiseScaleMaskLoadIffbE11DirectStoreIffEfLi2ELi2ELi32ELi1ELb1EL9Algorithm0EEvT_T0_ll
.visible .entry _Z15SoftmaxWarpImplI24ElementwiseScaleMaskLoadIffbE11DirectStoreIffEfLi2ELi2ELi32ELi1ELb1EL9Algorithm0EEvT_T0_ll(
	.param .align 8 .b8 _Z15SoftmaxWarpImplI24ElementwiseScaleMaskLoadIffbE11DirectStoreIffEfLi2ELi2ELi32ELi1ELb1EL9Algorithm0EEvT_T0_ll_param_0[32],
	.param .align 8 .b8 _Z15SoftmaxWarpImplI24ElementwiseScaleMaskLoadIffbE11DirectStoreIffEfLi2ELi2ELi32ELi1ELb1EL9Algorithm0EEvT_T0_ll_param_1[16],
	.param .u64 _Z15SoftmaxWarpImplI24ElementwiseScaleMaskLoadIffbE11DirectStoreIffEfLi2ELi2ELi32ELi1ELb1EL9Algorithm0EEvT_T0_ll_param_2,
	.param .u64 _Z15SoftmaxWarpImplI24ElementwiseScaleMaskLoadIffbE11DirectStoreIffEfLi2ELi2ELi32ELi1ELb1EL9Algorithm0EEvT_T0_ll_param_3
)
{
	.reg .pred 	%p<18>;
	.reg .b16 	%rs<3>;
	.reg .b32 	%r<33>;
	.reg .b32 	%f<67>;
	.reg .b64 	%rd<37>;

	ld.param.u64 	%rd1, [_Z15SoftmaxWarpImplI24ElementwiseScaleMaskLoadIffbE11DirectStoreIffEfLi2ELi2ELi32ELi1ELb1EL9Algorithm0EEvT_T0_ll_param_0];
	ld.param.u64 	%rd2, [_Z15SoftmaxWarpImplI24ElementwiseScaleMaskLoadIffbE11DirectStoreIffEfLi2ELi2ELi32ELi1ELb1EL9Algorithm0EEvT_T0_ll_param_0+8];
	ld.param.u64 	%rd3, [_Z15SoftmaxWarpImplI24ElementwiseScaleMaskLoadIffbE11DirectStoreIffEfLi2ELi2ELi32ELi1ELb1EL9Algorithm0EEvT_T0_ll_param_0+16];
	ld.param.v2.f32 	{%f2, %f1}, [_Z15SoftmaxWarpImplI24ElementwiseScaleMaskLoadIffbE11DirectStoreIffEfLi2ELi2ELi32ELi1ELb1EL9Algorithm0EEvT_T0_ll_param_0+24];
	ld.param.u64 	%rd4, [_Z15SoftmaxWarpImplI24ElementwiseScaleMaskLoadIffbE11DirectStoreIffEfLi2ELi2ELi32ELi1ELb1EL9Algorithm0EEvT_T0_ll_param_1];
	ld.param.u64 	%rd5, [_Z15SoftmaxWarpImplI24ElementwiseScaleMaskLoadIffbE11DirectStoreIffEfLi2ELi2ELi32ELi1ELb1EL9Algorithm0EEvT_T0_ll_param_1+8];
	ld.param.u64 	%rd15, [_Z15SoftmaxWarpImplI24ElementwiseScaleMaskLoadIffbE11DirectStoreIffEfLi2ELi2ELi32ELi1ELb1EL9Algorithm0EEvT_T0_ll_param_2];
	ld.param.u64 	%rd16, [_Z15SoftmaxWarpImplI24ElementwiseScaleMaskLoadIffbE11DirectStoreIffEfLi2ELi2ELi32ELi1ELb1EL9Algorithm0EEvT_T0_ll_param_3];
	setp.lt.s64 	%p1, %rd16, 65;
	@%p1 bra 	$L__BB23_2;
	mov.u64 	%rd17, $str;
	cvta.global.u64 	%rd18, %rd17;
	mov.u64 	%rd19, $str$1;
	cvta.global.u64 	%rd20, %rd19;
	mov.u64 	%rd21, __unnamed_24;
	cvta.global.u64 	%rd22, %rd21;
	{ // callseq 23, 0
	.param .b64 param0;
	st.param.b64 	[param0], %rd18;
	.param .b64 param1;
	st.param.b64 	[param1], %rd20;
	.param .b32 param2;
	st.param.b32 	[param2], 219;
	.param .b64 param3;
	st.param.b64 	[param3], %rd22;
	.param .b64 param4;
	st.param.b64 	[param4], 1;
	call.uni 
	__assertfail, 
	(
	param0, 
	param1, 
	param2, 
	param3, 
	param4
	);
	} // callseq 23
$L__BB23_2:
	mov.u32 	%r2, %ctaid.x;
	mov.u32 	%r3, %ntid.y;
	mov.u32 	%r4, %tid.y;
	mad.lo.s32 	%r5, %r2, %r3, %r4;
	mov.u32 	%r6, %nctaid.x;
	mul.lo.s32 	%r1, %r6, %r3;
	cvt.s64.s32 	%rd36, %r5;
	setp.le.s64 	%p2, %rd15, %rd36;
	@%p2 bra 	$L__BB23_11;
	mov.u32 	%r7, %tid.x;
	shl.b32 	%r8, %r7, 1;
	cvt.u64.u32 	%rd7, %r8;
	cvta.to.global.u64 	%rd8, %rd4;
	cvta.to.global.u64 	%rd9, %rd2;
	cvta.to.global.u64 	%rd10, %rd1;
	cvt.s64.s32 	%rd11, %r1;
$L__BB23_4:
	setp.le.s64 	%p3, %rd16, %rd7;
	mov.f32 	%f64, 0fFF800000;
	mov.f32 	%f65, %f64;
	mov.f32 	%f66, %f64;
	@%p3 bra 	$L__BB23_8;
	mad.lo.s64 	%rd23, %rd36, %rd3, %rd7;
	shr.u64 	%rd24, %rd23, 63;
	add.s64 	%rd25, %rd23, %rd24;
	shl.b64 	%rd26, %rd25, 2;
	and.b64  	%rd27, %rd26, -8;
	add.s64 	%rd13, %rd10, %rd27;
	ld.global.f32 	%f13, [%rd13];
	and.b64  	%rd28, %rd25, -2;
	add.s64 	%rd29, %rd9, %rd28;
	ld.global.v2.u8 	{%rs1, %rs2}, [%rd29];
	setp.eq.s16 	%p4, %rs1, 0;
	mul.f32 	%f14, %f1, %f13;
	selp.f32 	%f65, %f2, %f14, %p4;
	setp.eq.s16 	%p5, %rs2, 0;
	mov.f32 	%f64, %f2;
	@%p5 bra 	$L__BB23_7;
	ld.global.f32 	%f15, [%rd13+4];
	mul.f32 	%f64, %f1, %f15;
$L__BB23_7:
	max.f32 	%f16, %f65, 0fFF800000;
	max.f32 	%f66, %f16, %f64;
$L__BB23_8:
	setp.le.s64 	%p6, %rd16, %rd7;
	mov.b32 	%r9, %f66;
	shfl.sync.bfly.b32	%r10|%p7, %r9, 16, 31, -1;
	mov.b32 	%f17, %r10;
	max.f32 	%f18, %f66, %f17;
	mov.b32 	%r11, %f18;
	shfl.sync.bfly.b32	%r12|%p8, %r11, 8, 31, -1;
	mov.b32 	%f19, %r12;
	max.f32 	%f20, %f18, %f19;
	mov.b32 	%r13, %f20;
	shfl.sync.bfly.b32	%r14|%p9, %r13, 4, 31, -1;
	mov.b32 	%f21, %r14;
	max.f32 	%f22, %f20, %f21;
	mov.b32 	%r15, %f22;
	shfl.sync.bfly.b32	%r16|%p10, %r15, 2, 31, -1;
	mov.b32 	%f23, %r16;
	max.f32 	%f24, %f22, %f23;
	mov.b32 	%r17, %f24;
	shfl.sync.bfly.b32	%r18|%p11, %r17, 1, 31, -1;
	mov.b32 	%f25, %r18;
	max.f32 	%f26, %f24, %f25;
	sub.f32 	%f27, %f65, %f26;
	fma.rn.f32 	%f28, %f27, 0f3BBB989D, 0f3F000000;
	cvt.sat.f32.f32 	%f29, %f28;
	mov.f32 	%f30, 0f4B400001;
	mov.f32 	%f31, 0f437C0000;
	fma.rm.f32 	%f32, %f29, %f31, %f30;
	add.f32 	%f33, %f32, 0fCB40007F;
	neg.f32 	%f34, %f33;
	fma.rn.f32 	%f35, %f27, 0f3FB8AA3B, %f34;
	fma.rn.f32 	%f36, %f27, 0f32A57060, %f35;
	mov.b32 	%r19, %f32;
	shl.b32 	%r20, %r19, 23;
	mov.b32 	%f37, %r20;
	ex2.approx.ftz.f32 	%f38, %f36;
	mul.f32 	%f39, %f38, %f37;
	add.f32 	%f40, %f39, 0f00000000;
	sub.f32 	%f41, %f64, %f26;
	fma.rn.f32 	%f42, %f41, 0f3BBB989D, 0f3F000000;
	cvt.sat.f32.f32 	%f43, %f42;
	fma.rm.f32 	%f44, %f43, %f31, %f30;
	add.f32 	%f45, %f44, 0fCB40007F;
	neg.f32 	%f46, %f45;
	fma.rn.f32 	%f47, %f41, 0f3FB8AA3B, %f46;
	fma.rn.f32 	%f48, %f41, 0f32A57060, %f47;
	mov.b32 	%r21, %f44;
	shl.b32 	%r22, %r21, 23;
	mov.b32 	%f49, %r22;
	ex2.approx.ftz.f32 	%f50, %f48;
	mul.f32 	%f51, %f50, %f49;
	add.f32 	%f52, %f40, %f51;
	mov.b32 	%r23, %f52;
	shfl.sync.bfly.b32	%r24|%p12, %r23, 16, 31, -1;
	mov.b32 	%f53, %r24;
	add.f32 	%f54, %f52, %f53;
	mov.b32 	%r25, %f54;
	shfl.sync.bfly.b32	%r26|%p13, %r25, 8, 31, -1;
	mov.b32 	%f55, %r26;
	add.f32 	%f56, %f54, %f55;
	mov.b32 	%r27, %f56;
	shfl.sync.bfly.b32	%r28|%p14, %r27, 4, 31, -1;
	mov.b32 	%f57, %r28;
	add.f32 	%f58, %f56, %f57;
	mov.b32 	%r29, %f58;
	shfl.sync.bfly.b32	%r30|%p15, %r29, 2, 31, -1;
	mov.b32 	%f59, %r30;
	add.f32 	%f60, %f58, %f59;
	mov.b32 	%r31, %f60;
	shfl.sync.bfly.b32	%r32|%p16, %r31, 1, 31, -1;
	mov.b32 	%f61, %r32;
	add.f32 	%f62, %f60, %f61;
	div.rn.f32 	%f10, %f39, %f62;
	div.rn.f32 	%f11, %f51, %f62;
	@%p6 bra 	$L__BB23_10;
	mad.lo.s64 	%rd30, %rd36, %rd5, %rd7;
	shr.u64 	%rd31, %rd30, 63;
	add.s64 	%rd32, %rd30, %rd31;
	shl.b64 	%rd33, %rd32, 2;
	and.b64  	%rd34, %rd33, -8;
	add.s64 	%rd35, %rd8, %rd34;
	st.global.v2.f32 	[%rd35], {%f10, %f11};
$L__BB23_10:
	add.s64 	%rd36, %rd36, %rd11;
	setp.lt.s64 	%p17, %rd36, %rd15;
	@%p17 bra 	$L__BB23_4;
$L__BB23_11:
	ret;

}
	// .globl	_Z15SoftmaxWarpImplI24ElementwiseScaleMaskLoadIffbE11DirectStoreIffEfLi2ELi4ELi32ELi1ELb0EL9Algorithm0EEvT_T0_ll
.visible .entry _Z15SoftmaxWarpImplI24ElementwiseScaleMaskLoadIffbE11DirectStoreIffEfLi2ELi4ELi32ELi1ELb0EL9Algorithm0EEvT_T0_ll(
	.param .align 8 .b8 _Z15SoftmaxWarpImplI24ElementwiseScaleMaskLoadIffbE11DirectStoreIffEfLi2ELi4ELi32ELi1ELb0EL9Algorithm0EEvT_T0_ll_param_0[32],
	.param .align 8 .b8 _Z15SoftmaxWarpImplI24ElementwiseScaleMaskLoadIffbE11DirectStoreIffEfLi2ELi4ELi32ELi1ELb0EL9Algorithm0EEvT_T0_ll_param_1[16],
	.param .u64 _Z15SoftmaxWarpImplI24ElementwiseScaleMaskLoadIffbE11DirectStoreIffEfLi2ELi4ELi32ELi1ELb0EL9Algorithm0EEvT_T0_ll_param_2,
	.param .u64 _Z15SoftmaxWarpImplI24ElementwiseScaleMaskLoadIffbE11DirectStoreIffEfLi2ELi4ELi32ELi1ELb0EL9Algorithm0EEvT_T0_ll_param_3
)
{
	.reg .pred 	%p<18>;
	.reg .b16 	%rs<5>;
	.reg .b32 	%r<37>;
	.reg .b32 	%f<95>;
	.reg .b64 	%rd<51>;

	ld.param.u64 	%rd3, [_Z15SoftmaxWarpImplI24ElementwiseScaleMaskLoadIffbE11DirectStoreIffEfLi2ELi4ELi32ELi1ELb0EL9Algorithm0EEvT_T0_ll_param_0+16];
	ld.param.v2.f32 	{%f2, %f1}, [_Z15SoftmaxWarpImplI24ElementwiseScaleMaskLoadIffbE11DirectStoreIffEfLi2ELi4ELi32ELi1ELb0EL9Algorithm0EEvT_T0_ll_param_0+24];
	ld.param.u64 	%rd4, [_Z15SoftmaxWarpImplI24ElementwiseScaleMaskLoadIffbE11DirectStoreIffEfLi2ELi4ELi32ELi1ELb0EL9Algorithm0EEvT_T0_ll_param_1];
	ld.param.u64 	%rd5, [_Z15SoftmaxWarpImplI24ElementwiseScaleMaskLoadIffbE11DirectStoreIffEfLi2ELi4ELi32ELi1ELb0EL9Algorithm0EEvT_T0_ll_param_1+8];
	ld.param.u64 	%rd16, [_Z15SoftmaxWarpImplI24ElementwiseScaleMaskLoadIffbE11DirectStoreIffEfLi2ELi4ELi32ELi1ELb0EL9Algorithm0EEvT_T0_ll_param_0+8];
	ld.param.u64 	%rd17, [_Z15SoftmaxWarpImplI24ElementwiseScaleMaskLoadIffbE11DirectStoreIffEfLi2ELi4ELi32ELi1ELb0EL9Algorithm0EEvT_T0_ll_param_0];
	ld.param.u64 	%rd15, [_Z15SoftmaxWarpImplI24ElementwiseScaleMaskLoadIffbE11DirectStoreIffEfLi2ELi4ELi32ELi1ELb0EL9Algorithm0EEvT_T0_ll_param_2];
	ld.param.u64 	%rd18, [_Z15SoftmaxWarpImplI24ElementwiseScaleMaskLoadIffbE11DirectStoreIffEfLi2ELi4ELi32ELi1ELb0EL9Algorithm0EEvT_T0_ll_param_3];
	cvta.to.global.u64 	%rd1, %rd17;
	cvta.to.global.u64 	%rd2, %rd16;
	setp.lt.s64 	%p1, %rd18, 129;
	@%p1 bra 	$L__BB24_2;
	mov.u64 	%rd19, $str;
	cvta.global.u64 	%rd20, %rd19;
	mov.u64 	%rd21, $str$1;
	cvta.global.u64 	%rd22, %rd21;
	mov.u64 	%rd23, __unnamed_25;
	cvta.global.u64 	%rd24, %rd23;
	{ // callseq 24, 0
	.param .b64 param0;
	st.param.b64 	[param0], %rd20;
	.param .b64 param1;
	st.param.b64 	[param1], %rd22;
	.param .b32 param2;
	st.param.b32 	[param2], 219;
	.param .b64 param3;
	st.param.b64 	[param3], %rd24;
	.param .b64 param4;
	st.param.b64 	[param4], 1;
	call.uni 
	__assertfail, 
	(
	param0, 
	param1, 
	param2, 
	param3, 
	param4
	);
	} // callseq 24
$L__BB24_2:
	mov.u32 	%r2, %ctaid.x;
	mov.u32 	%r3, %ntid.y;
	mov.u32 	%r4, %tid.y;
	mad.lo.s32 	%r5, %r2, %r3, %r4;
	mov.u32 	%r6, %nctaid.x;
	mul.lo.s32 	%r1, %r6, %r3;
	cvt.s64.s32 	%rd50, %r5;
	setp.le.s64 	%p2, %rd15, %rd50;
	@%p2 bra 	$L__BB24_9;
	cvta.to.global.u64 	%rd7, %rd4;
	mov.u32 	%r7, %tid.x;
	shl.b32 	%r8, %r7, 1;
	cvt.u64.u32 	%rd8, %r8;
	cvt.s64.s32 	%rd9, %r1;
$L__BB24_4:
	mad.lo.s64 	%rd11, %rd50, %rd3, %rd8;
	shr.u64 	%rd25, %rd11, 63;
	add.s64 	%rd26, %rd11, %rd25;
	shl.b64 	%rd27, %rd26, 2;
	and.b64  	%rd28, %rd27, -8;
	add.s64 	%rd12, %rd1, %rd28;
	ld.global.f32 	%f9, [%rd12];
	and.b64  	%rd29, %rd26, -2;
	add.s64 	%rd30, %rd2, %rd29;
	ld.global.v2.u8 	{%rs1, %rs2}, [%rd30];
	setp.eq.s16 	%p3, %rs1, 0;
	mul.f32 	%f10, %f1, %f9;
	selp.f32 	%f3, %f2, %f10, %p3;
	setp.eq.s16 	%p4, %rs2, 0;
	mov.f32 	%f93, %f2;
	@%p4 bra 	$L__BB24_6;
	ld.global.f32 	%f11, [%rd12+4];
	mul.f32 	%f93, %f1, %f11;
$L__BB24_6:
	add.s64 	%rd31, %rd11, 64;
	shr.u64 	%rd32, %rd31, 63;
	add.s64 	%rd33, %rd31, %rd32;
	shl.b64 	%rd34, %rd33, 2;
	and.b64  	%rd35, %rd34, -8;
	add.s64 	%rd13, %rd1, %rd35;
	ld.global.f32 	%f12, [%rd13];
	and.b64  	%rd36, %rd33, -2;
	add.s64 	%rd37, %rd2, %rd36;
	ld.global.v2.u8 	{%rs3, %rs4}, [%rd37];
	setp.eq.s16 	%p5, %rs3, 0;
	mul.f32 	%f13, %f1, %f12;
	selp.f32 	%f6, %f2, %f13, %p5;
	setp.eq.s16 	%p6, %rs4, 0;
	mov.f32 	%f94, %f2;
	@%p6 bra 	$L__BB24_8;
	ld.global.f32 	%f14, [%rd13+4];
	mul.f32 	%f94, %f1, %f14;
$L__BB24_8:
	max.f32 	%f15, %f3, 0fFF800000;
	max.f32 	%f16, %f15, %f93;
	max.f32 	%f17, %f16, %f6;
	max.f32 	%f18, %f17, %f94;
	mov.b32 	%r9, %f18;
	shfl.sync.bfly.b32	%r10|%p7, %r9, 16, 31, -1;
	mov.b32 	%f19, %r10;
	max.f32 	%f20, %f18, %f19;
	mov.b32 	%r11, %f20;
	shfl.sync.bfly.b32	%r12|%p8, %r11, 8, 31, -1;
	mov.b32 	%f21, %r12;
	max.f32 	%f22, %f20, %f21;
	mov.b32 	%r13, %f22;
	shfl.sync.bfly.b32	%r14|%p9, %r13, 4, 31, -1;
	mov.b32 	%f23, %r14;
	max.f32 	%f24, %f22, %f23;
	mov.b32 	%r15, %f24;
	shfl.sync.bfly.b32	%r16|%p10, %r15, 2, 31, -1;
	mov.b32 	%f25, %r16;
	max.f32 	%f26, %f24, %f25;
	mov.b32 	%r17, %f26;
	shfl.sync.bfly.b32	%r18|%p11, %r17, 1, 31, -1;
	mov.b32 	%f27, %r18;
	max.f32 	%f28, %f26, %f27;
	sub.f32 	%f29, %f3, %f28;
	fma.rn.f32 	%f30, %f29, 0f3BBB989D, 0f3F000000;
	cvt.sat.f32.f32 	%f31, %f30;
	mov.f32 	%f32, 0f4B400001;
	mov.f32 	%f33, 0f437C0000;
	fma.rm.f32 	%f34, %f31, %f33, %f32;
	add.f32 	%f35, %f34, 0fCB40007F;
	neg.f32 	%f36, %f35;
	fma.rn.f32 	%f37, %f29, 0f3FB8AA3B, %f36;
	fma.rn.f32 	%f38, %f29, 0f32A57060, %f37;
	mov.b32 	%r19, %f34;
	shl.b32 	%r20, %r19, 23;
	mov.b32 	%f39, %r20;
	ex2.approx.ftz.f32 	%f40, %f38;
	mul.f32 	%f41, %f40, %f39;
	add.f32 	%f42, %f41, 0f00000000;
	sub.f32 	%f43, %f93, %f28;
	fma.rn.f32 	%f44, %f43, 0f3BBB989D, 0f3F000000;
	cvt.sat.f32.f32 	%f45, %f44;
	fma.rm.f32 	%f46, %f45, %f33, %f32;
	add.f32 	%f47, %f46, 0fCB40007F;
	neg.f32 	%f48, %f47;
	fma.rn.f32 	%f49, %f43, 0f3FB8AA3B, %f48;
	fma.rn.f32 	%f50, %f43, 0f32A57060, %f49;
	mov.b32 	%r21, %f46;
	shl.b32 	%r22, %r21, 23;
	mov.b32 	%f51, %r22;
	ex2.approx.ftz.f32 	%f52, %f50;
	mul.f32 	%f53, %f52, %f51;
	add.f32 	%f54, %f42, %f53;
	sub.f32 	%f55, %f6, %f28;
	fma.rn.f32 	%f56, %f55, 0f3BBB989D, 0f3F000000;
	cvt.sat.f32.f32 	%f57, %f56;
	fma.rm.f32 	%f58, %f57, %f33, %f32;
	add.f32 	%f59, %f58, 0fCB40007F;
	neg.f32 	%f60, %f59;
	fma.rn.f32 	%f61, %f55, 0f3FB8AA3B, %f60;
	fma.rn.f32 	%f62, %f55, 0f32A57060, %f61;
	mov.b32 	%r23, %f58;
	shl.b32 	%r24, %r23, 23;
	mov.b32 	%f63, %r24;
	ex2.approx.ftz.f32 	%f64, %f62;
	mul.f32 	%f65, %f64, %f63;
	add.f32 	%f66, %f54, %f65;
	sub.f32 	%f67, %f94, %f28;
	fma.rn.f32 	%f68, %f67, 0f3BBB989D, 0f3F000000;
	cvt.sat.f32.f32 	%f69, %f68;
	fma.rm.f32 	%f70, %f69, %f33, %f32;
	add.f32 	%f71, %f70, 0fCB40007F;
	neg.f32 	%f72, %f71;
	fma.rn.f32 	%f73, %f67, 0f3FB8AA3B, %f72;
	fma.rn.f32 	%f74, %f67, 0f32A57060, %f73;
	mov.b32 	%r25, %f70;
	shl.b32 	%r26, %r25, 23;
	mov.b32 	%f75, %r26;
	ex2.approx.ftz.f32 	%f76, %f74;
	mul.f32 	%f77, %f76, %f75;
	add.f32 	%f78, %f66, %f77;
	mov.b32 	%r27, %f78;
	shfl.sync.bfly.b32	%r28|%p12, %r27, 16, 31, -1;
	mov.b32 	%f79, %r28;
	add.f32 	%f80, %f78, %f79;
	mov.b32 	%r29, %f80;
	shfl.sync.bfly.b32	%r30|%p13, %r29, 8, 31, -1;
	mov.b32 	%f81, %r30;
	add.f32 	%f82, %f80, %f81;
	mov.b32 	%r31, %f82;
	shfl.sync.bfly.b32	%r32|%p14, %r31, 4, 31, -1;
	mov.b32 	%f83, %r32;
	add.f32 	%f84, %f82, %f83;
	mov.b32 	%r33, %f84;
	shfl.sync.bfly.b32	%r34|%p15, %r33, 2, 31, -1;
	mov.b32 	%f85, %r34;
	add.f32 	%f86, %f84, %f85;
	mov.b32 	%r35, %f86;
	shfl.sync.bfly.b32	%r36|%p16, %r35, 1, 31, -1;
	mov.b32 	%f87, %r36;
	add.f32 	%f88, %f86, %f87;
	div.rn.f32 	%f89, %f41, %f88;
	div.rn.f32 	%f90, %f53, %f88;
	div.rn.f32 	%f91, %f65, %f88;
	div.rn.f32 	%f92, %f77, %f88;
	mad.lo.s64 	%rd38, %rd50, %rd5, %rd8;
	shr.u64 	%rd39, %rd38, 63;
	add.s64 	%rd40, %rd38, %rd39;
	shl.b64 	%rd41, %rd40, 2;
	and.b64  	%rd42, %rd41, -8;
	add.s64 	%rd43, %rd7, %rd42;
	st.global.v2.f32 	[%rd43], {%f89, %f90};
	add.s64 	%rd44, %rd38, 64;
	shr.u64 	%rd45, %rd44, 63;
	add.s64 	%rd46, %rd44, %rd45;
	shl.b64 	%rd47, %rd46, 2;
	and.b64  	%rd48, %rd47, -8;
	add.s64 	%rd49, %rd7, %rd48;
	st.global.v2.f32 	[%rd49], {%f91, %f92};
	add.s64 	%rd50, %rd50, %rd9;
	setp.lt.s64 	%p17, %rd50, %rd15;
	@%p17 bra 	$L__BB24_4;
$L__BB24_9:
	ret;

}
	// .globl	_Z15SoftmaxWarpImplI24ElementwiseScaleMaskLoadIffbE11DirectStoreIffEfLi2ELi4ELi32ELi1ELb1EL9Algorithm0EEvT_T0_ll
.visible .entry _Z15SoftmaxWarpImplI24ElementwiseScaleMaskLoadIffbE11DirectStoreIffEfLi2ELi4ELi32ELi1ELb1EL9Algorithm0EEvT_T0_ll(
	.param .align 8 .b8 _Z15SoftmaxWarpImplI24ElementwiseScaleMaskLoadIffbE11DirectStoreIffEfLi2ELi4ELi32ELi1ELb1EL9Algorithm0EEvT_T0_ll_param_0[32],
	.param .align 8 .b8 _Z15SoftmaxWarpImplI24ElementwiseScaleMaskLoadIffbE11DirectStoreIffEfLi2ELi4ELi32ELi1ELb1EL9Algorithm0EEvT_T0_ll_param_1[16],
	.param .u64 _Z15SoftmaxWarpImplI24ElementwiseScaleMaskLoadIffbE11DirectStoreIffEfLi2ELi4ELi32ELi1ELb1EL9Algorithm0EEvT_T0_ll_param_2,
	.param .u64 _Z15SoftmaxWarpImplI24ElementwiseScaleMaskLoadIffbE11DirectStoreIffEfLi2ELi4ELi32ELi1ELb1EL9Algorithm0EEvT_T0_ll_param_3
)
{
	.reg .pred 	%p<22>;
	.reg .b16 	%rs<5>;
	.reg .b32 	%r<38>;
	.reg .b32 	%f<111>;
	.reg .b64 	%rd<54>;

	ld.param.v2.f32 	{%f21, %f22}, [_Z15SoftmaxWarpImplI24ElementwiseScaleMaskLoadIffbE11DirectStoreIffEfLi2ELi4ELi32ELi1ELb1EL9Algorithm0EEvT_T0_ll_param_0+24];
	ld.param.u64 	%rd17, [_Z15SoftmaxWarpImplI24ElementwiseScaleMaskLoadIffbE11DirectStoreIffEfLi2ELi4ELi32ELi1ELb1EL9Algorithm0EEvT_T0_ll_param_0+16];
	ld.param.u64 	%rd4, [_Z15SoftmaxWarpImplI24ElementwiseScaleMaskLoadIffbE11DirectStoreIffEfLi2ELi4ELi32ELi1ELb1EL9Algorithm0EEvT_T0_ll_param_1+8];
	ld.param.u64 	%rd20, [_Z15SoftmaxWarpImplI24ElementwiseScaleMaskLoadIffbE11DirectStoreIffEfLi2ELi4ELi32ELi1ELb1EL9Algorithm0EEvT_T0_ll_param_1];
	ld.param.u64 	%rd16, [_Z15SoftmaxWarpImplI24ElementwiseScaleMaskLoadIffbE11DirectStoreIffEfLi2ELi4ELi32ELi1ELb1EL9Algorithm0EEvT_T0_ll_param_0+8];
	ld.param.u64 	%rd15, [_Z15SoftmaxWarpImplI24ElementwiseScaleMaskLoadIffbE11DirectStoreIffEfLi2ELi4ELi32ELi1ELb1EL9Algorithm0EEvT_T0_ll_param_0];
	ld.param.u64 	%rd18, [_Z15SoftmaxWarpImplI24ElementwiseScaleMaskLoadIffbE11DirectStoreIffEfLi2ELi4ELi32ELi1ELb1EL9Algorithm0EEvT_T0_ll_param_2];
	ld.param.u64 	%rd19, [_Z15SoftmaxWarpImplI24ElementwiseScaleMaskLoadIffbE11DirectStoreIffEfLi2ELi4ELi32ELi1ELb1EL9Algorithm0EEvT_T0_ll_param_3];
	cvta.to.global.u64 	%rd1, %rd15;
	cvta.to.global.u64 	%rd2, %rd16;
	cvta.to.global.u64 	%rd3, %rd20;
	setp.lt.s64 	%p1, %rd19, 129;
	@%p1 bra 	$L__BB25_2;
	mov.u64 	%rd21, $str;
	cvta.global.u64 	%rd22, %rd21;
	mov.u64 	%rd23, $str$1;
	cvta.global.u64 	%rd24, %rd23;
	mov.u64 	%rd25, __unnamed_26;
	cvta.global.u64 	%rd26, %rd25;
	{ // callseq 25, 0
	.param .b64 param0;
	st.param.b64 	[param0], %rd22;
	.param .b64 param1;
	st.param.b64 	[param1], %rd24;
	.param .b32 param2;
	st.param.b32 	[param2], 219;
	.param .b64 param3;
	st.param.b64 	[param3], %rd26;
	.param .b64 param4;
	st.param.b64 	[param4], 1;
	call.uni 
	__assertfail, 
	(
	param0, 
	param1, 
	param2, 
	param3, 
	param4
	);
	} // callseq 25
$L__BB25_2:
	mov.u32 	%r2, %ctaid.x;
	mov.u32 	%r3, %ntid.y;
	mov.u32 	%r4, %tid.y;
	mad.lo.s32 	%r5, %r2, %r3, %r4;
	mov.u32 	%r6, %nctaid.x;
	mul.lo.s32 	%r1, %r6, %r3;
	cvt.s64.s32 	%rd53, %r5;
	setp.le.s64 	%p2, %rd18, %rd53;
	@%p2 bra 	$L__BB25_17;
	mov.u32 	%r7, %tid.x;
	shl.b32 	%r8, %r7, 1;
	cvt.u64.u32 	%rd6, %r8;
	add.s32 	%r9, %r8, 64;
	cvt.u64.u32 	%rd7, %r9;
	cvt.s64.s32 	%rd8, %r1;
$L__BB25_4:
	setp.le.s64 	%p3, %rd19, %rd6;
	mul.lo.s64 	%rd10, %rd53, %rd17;
	mov.f32 	%f104, 0fFF800000;
	mov.f32 	%f105, %f104;
	mov.f32 	%f110, %f104;
	@%p3 bra 	$L__BB25_8;
	add.s64 	%rd27, %rd10, %rd6;
	shr.u64 	%rd28, %rd27, 63;
	add.s64 	%rd29, %rd27, %rd28;
	shl.b64 	%rd30, %rd29, 2;
	and.b64  	%rd31, %rd30, -8;
	add.s64 	%rd11, %rd1, %rd31;
	ld.global.f32 	%f24, [%rd11];
	and.b64  	%rd32, %rd29, -2;
	add.s64 	%rd33, %rd2, %rd32;
	ld.global.v2.u8 	{%rs1, %rs2}, [%rd33];
	setp.eq.s16 	%p4, %rs1, 0;
	mul.f32 	%f25, %f22, %f24;
	selp.f32 	%f105, %f21, %f25, %p4;
	setp.eq.s16 	%p5, %rs2, 0;
	mov.f32 	%f104, %f21;
	@%p5 bra 	$L__BB25_7;
	ld.global.f32 	%f26, [%rd11+4];
	mul.f32 	%f104, %f22, %f26;
$L__BB25_7:
	max.f32 	%f27, %f105, 0fFF800000;
	max.f32 	%f110, %f27, %f104;
$L__BB25_8:
	setp.le.s64 	%p6, %rd19, %rd7;
	mov.f32 	%f108, 0fFF800000;
	mov.f32 	%f109, %f108;
	@%p6 bra 	$L__BB25_12;
	add.s64 	%rd34, %rd10, %rd7;
	shr.u64 	%rd35, %rd34, 63;
	add.s64 	%rd36, %rd34, %rd35;
	shl.b64 	%rd37, %rd36, 2;
	and.b64  	%rd38, %rd37, -8;
	add.s64 	%rd12, %rd1, %rd38;
	ld.global.f32 	%f29, [%rd12];
	and.b64  	%rd39, %rd36, -2;
	add.s64 	%rd40, %rd2, %rd39;
	ld.global.v2.u8 	{%rs3, %rs4}, [%rd40];
	setp.eq.s16 	%p7, %rs3, 0;
	mul.f32 	%f30, %f22, %f29;
	selp.f32 	%f109, %f21, %f30, %p7;
	setp.eq.s16 	%p8, %rs4, 0;
	mov.f32 	%f108, %f21;
	@%p8 bra 	$L__BB25_11;
	ld.global.f32 	%f31, [%rd12+4];
	mul.f32 	%f108, %f22, %f31;
$L__BB25_11:
	max.f32 	%f32, %f110, %f109;
	max.f32 	%f110, %f32, %f108;
$L__BB25_12:
	setp.le.s64 	%p9, %rd19, %rd6;
	mov.b32 	%r10, %f110;
	shfl.sync.bfly.b32	%r11|%p10, %r10, 16, 31, -1;
	mov.b32 	%f33, %r11;
	max.f32 	%f34, %f110, %f33;
	mov.b32 	%r12, %f34;
	shfl.sync.bfly.b32	%r13|%p11, %r12, 8, 31, -1;
	mov.b32 	%f35, %r13;
	max.f32 	%f36, %f34, %f35;
	mov.b32 	%r14, %f36;
	shfl.sync.bfly.b32	%r15|%p12, %r14, 4, 31, -1;
	mov.b32 	%f37, %r15;
	max.f32 	%f38, %f36, %f37;
	mov.b32 	%r16, %f38;
	shfl.sync.bfly.b32	%r17|%p13, %r16, 2, 31, -1;
	mov.b32 	%f39, %r17;
	max.f32 	%f40, %f38, %f39;
	mov.b32 	%r18, %f40;
	shfl.sync.bfly.b32	%r19|%p14, %r18, 1, 31, -1;
	mov.b32 	%f41, %r19;
	max.f32 	%f42, %f40, %f41;
	sub.f32 	%f43, %f105, %f42;
	fma.rn.f32 	%f44, %f43, 0f3BBB989D, 0f3F000000;
	cvt.sat.f32.f32 	%f45, %f44;
	mov.f32 	%f46, 0f4B400001;
	mov.f32 	%f47, 0f437C0000;
	fma.rm.f32 	%f48, %f45, %f47, %f46;
	add.f32 	%f49, %f48, 0fCB40007F;
	neg.f32 	%f50, %f49;
	fma.rn.f32 	%f51, %f43, 0f3FB8AA3B, %f50;
	fma.rn.f32 	%f52, %f43, 0f32A57060, %f51;
	mov.b32 	%r20, %f48;
	shl.b32 	%r21, %r20, 23;
	mov.b32 	%f53, %r21;
	ex2.approx.ftz.f32 	%f54, %f52;
	mul.f32 	%f55, %f54, %f53;
	add.f32 	%f56, %f55, 0f00000000;
	sub.f32 	%f57, %f104, %f42;
	fma.rn.f32 	%f58, %f57, 0f3BBB989D, 0f3F000000;
	cvt.sat.f32.f32 	%f59, %f58;
	fma.rm.f32 	%f60, %f59, %f47, %f46;
	add.f32 	%f61, %f60, 0fCB40007F;
	neg.f32 	%f62, %f61;
	fma.rn.f32 	%f63, %f57, 0f3FB8AA3B, %f62;
	fma.rn.f32 	%f64, %f57, 0f32A57060, %f63;
	mov.b32 	%r22, %f60;
	shl.b32 	%r23, %r22, 23;
	mov.b32 	%f65, %r23;
	ex2.approx.ftz.f32 	%f66, %f64;
	mul.f32 	%f67, %f66, %f65;
	add.f32 	%f68, %f56, %f67;
	sub.f32 	%f69, %f109, %f42;
	fma.rn.f32 	%f70, %f69, 0f3BBB989D, 0f3F000000;
	cvt.sat.f32.f32 	%f71, %f70;
	fma.rm.f32 	%f72, %f71, %f47, %f46;
	add.f32 	%f73, %f72, 0fCB40007F;
	neg.f32 	%f74, %f73;
	fma.rn.f32 	%f75, %f69, 0f3FB8AA3B, %f74;
	fma.rn.f32 	%f76, %f69, 0f32A57060, %f75;
	mov.b32 	%r24, %f72;
	shl.b32 	%r25, %r24, 23;
	mov.b32 	%f77, %r25;
	ex2.approx.ftz.f32 	%f78, %f76;
	mul.f32 	%f79, %f78, %f77;
	add.f32 	%f80, %f68, %f79;
	sub.f32 	%f81, %f108, %f42;
	fma.rn.f32 	%f82, %f81, 0f3BBB989D, 0f3F000000;
	cvt.sat.f32.f32 	%f83, %f82;
	fma.rm.f32 	%f84, %f83, %f47, %f46;
	add.f32 	%f85, %f84, 0fCB40007F;
	neg.f32 	%f86, %f85;
	fma.rn.f32 	%f87, %f81, 0f3FB8AA3B, %f86;
	fma.rn.f32 	%f88, %f81, 0f32A57060, %f87;
	mov.b32 	%r26, %f84;
	shl.b32 	%r27, %r26, 23;
	mov.b32 	%f89, %r27;
	ex2.approx.ftz.f32 	%f90, %f88;
	mul.f32 	%f91, %f90, %f89;
	add.f32 	%f92, %f80, %f91;
	mov.b32 	%r28, %f92;
	shfl.sync.bfly.b32	%r29|%p15, %r28, 16, 31, -1;
	mov.b32 	%f93, %r29;
	add.f32 	%f94, %f92, %f93;
	mov.b32 	%r30, %f94;
	shfl.sync.bfly.b32	%r31|%p16, %r30, 8, 31, -1;
	mov.b32 	%f95, %r31;
	add.f32 	%f96, %f94, %f95;
	mov.b32 	%r32, %f96;
	shfl.sync.bfly.b32	%r33|%p17, %r32, 4, 31, -1;
	mov.b32 	%f97, %r33;
	add.f32 	%f98, %f96, %f97;
	mov.b32 	%r34, %f98;
	shfl.sync.bfly.b32	%r35|%p18, %r34, 2, 31, -1;
	mov.b32 	%f99, %r35;
	add.f32 	%f100, %f98, %f99;
	mov.b32 	%r36, %f100;
	shfl.sync.bfly.b32	%r37|%p19, %r36, 1, 31, -1;
	mov.b32 	%f101, %r37;
	add.f32 	%f102, %f100, %f101;
	div.rn.f32 	%f17, %f55, %f102;
	div.rn.f32 	%f18, %f67, %f102;
	div.rn.f32 	%f19, %f79, %f102;
	div.rn.f32 	%f20, %f91, %f102;
	mul.lo.s64 	%rd13, %rd53, %rd4;
	@%p9 bra 	$L__BB25_14;
	add.s64 	%rd41, %rd13, %rd6;
	shr.u64 	%rd42, %rd41, 63;
	add.s64 	%rd43, %rd41, %rd42;
	shl.b64 	%rd44, %rd43, 2;
	and.b64  	%rd45, %rd44, -8;
	add.s64 	%rd46, %rd3, %rd45;
	st.global.v2.f32 	[%rd46], {%f17, %f18};
$L__BB25_14:
	setp.le.s64 	%p20, %rd19, %rd7;
	@%p20 bra 	$L__BB25_16;
	add.s64 	%rd47, %rd13, %rd7;
	shr.u64 	%rd48, %rd47, 63;
	add.s64 	%rd49, %rd47, %rd48;
	shl.b64 	%rd50, %rd49, 2;
	and.b64  	%rd51, %rd50, -8;
	add.s64 	%rd52, %rd3, %rd51;
	st.global.v2.f32 	[%rd52], {%f19, %f20};
$L__BB25_16:
	add.s64 	%rd53, %rd53, %rd8;
	setp.lt.s64 	%p21, %rd53, %rd18;
	@%p21 bra 	$L__BB25_4;
$L__BB25_17:
	ret;

}
	// .globl	_Z15SoftmaxWarpImplI24ElementwiseScaleMaskLoadIffbE11DirectStoreIffEfLi2ELi6ELi32ELi1ELb0EL9Algorithm0EEvT_T0_ll
.visible .entry _Z15SoftmaxWarpImplI24ElementwiseScaleMaskLoadIffbE11DirectStoreIffEfLi2ELi6ELi32ELi1ELb0EL9Algorithm0EEvT_T0_ll(
	.param .align 8 .b8 _Z15SoftmaxWarpImplI24ElementwiseScaleMaskLoadIffbE11DirectStoreIffEfLi2ELi6ELi32ELi1ELb0EL9Algorithm0EEvT_T0_ll_param_0[32],
	.param .align 8 .b8 _Z15SoftmaxWarpImplI24ElementwiseScaleMaskLoadIffbE11DirectStoreIffEfLi2ELi6ELi32ELi1ELb0EL9Algorithm0EEvT_T0_ll_param_1[16],
	.param .u64 _Z15SoftmaxWarpImplI24ElementwiseScaleMaskLoadIffbE11DirectStoreIffEfLi2ELi6ELi32ELi1ELb0EL9Algorithm0EEvT_T0_ll_param_2,
	.param .u64 _Z15SoftmaxWarpImplI24ElementwiseScaleMaskLoadIffbE11DirectStoreIffEfLi2ELi6ELi32ELi1ELb0EL9Algorithm0EEvT_T0_ll_param_3
)
{
	.reg .pred 	%p<20>;
	.reg .b16 	%rs<7>;
	.reg .b32 	%r<41>;
	.reg .b32 	%f<130>;
	.reg .b64 	%rd<65>;

	ld.param.u64 	%rd3, [_Z15SoftmaxWarpImplI24ElementwiseScaleMaskLoadIffbE11DirectStoreIffEfLi2ELi6ELi32ELi1ELb0EL9Algorithm0EEvT_T0_ll_param_0+16];
	ld.param.v2.f32 	{%f2, %f1}, [_Z15SoftmaxWarpImplI24ElementwiseScaleMaskLoadIffbE11DirectStoreIffEfLi2ELi6ELi32ELi1ELb0EL9Algorithm0EEvT_T0_ll_param_0+24];
	ld.param.u64 	%rd4, [_Z15SoftmaxWarpImplI24ElementwiseScaleMaskLoadIffbE11DirectStoreIffEfLi2ELi6ELi32ELi1ELb0EL9Algorithm0EEvT_T0_ll_param_1];
	ld.param.u64 	%rd5, [_Z15SoftmaxWarpImplI24ElementwiseScaleMaskLoadIffbE11DirectStoreIffEfLi2ELi6ELi32ELi1ELb0EL9Algorithm0EEvT_T0_ll_param_1+8];
	ld.param.u64 	%rd17, [_Z15SoftmaxWarpImplI24ElementwiseScaleMaskLoadIffbE11DirectStoreIffEfLi2ELi6ELi32ELi1ELb0EL9Algorithm0EEvT_T0_ll_param_0+8];
	ld.param.u64 	%rd18, [_Z15SoftmaxWarpImplI24ElementwiseScaleMaskLoadIffbE11DirectStoreIffEfLi2ELi6ELi32ELi1ELb0EL9Algorithm0EEvT_T0_ll_param_0];
	ld.param.u64 	%rd16, [_Z15SoftmaxWarpImplI24ElementwiseScaleMaskLoadIffbE11DirectStoreIffEfLi2ELi6ELi32ELi1ELb0EL9Algorithm0EEvT_T0_ll_param_2];
	ld.param.u64 	%rd19, [_Z15SoftmaxWarpImplI24ElementwiseScaleMaskLoadIffbE11DirectStoreIffEfLi2ELi6ELi32ELi1ELb0EL9Algorithm0EEvT_T0_ll_param_3];
	cvta.to.global.u64 	%rd1, %rd18;
	cvta.to.global.u64 	%rd2, %rd17;
	setp.lt.s64 	%p1, %rd19, 193;
	@%p1 bra 	$L__BB26_2;
	mov.u64 	%rd20, $str;
	cvta.global.u64 	%rd21, %rd20;
	mov.u64 	%rd22, $str$1;
	cvta.global.u64 	%rd23, %rd22;
	mov.u64 	%rd24, __unnamed_27;
	cvta.global.u64 	%rd25, %rd24;
	{ // callseq 26, 0
	.param .b64 param0;
	st.param.b64 	[param0], %rd21;
	.param .b64 param1;
	st.param.b64 	[param1], %rd23;
	.param .b32 param2;
	st.param.b32 	[param2], 219;
	.param .b64 param3;
	st.param.b64 	[param3], %rd25;
	.param .b64 param4;
	st.param.b64 	[param4], 1;
	call.uni 
	__assertfail, 
	(
	param0, 
	param1, 
	param2, 
	param3, 
	param4
	);
	} // callseq 26
$L__BB26_2:
	mov.u32 	%r2, %ctaid.x;
	mov.u32 	%r3, %ntid.y;
	mov.u32 	%r4, %tid.y;
	mad.lo.s32 	%r5, %r2, %r3, %r4;
	mov.u32 	%r6, %nctaid.x;
	mul.lo.s32 	%r1, %r6, %r3;
	cvt.s64.s32 	%rd64, %r5;
	setp.le.s64 	%p2, %rd16, %rd64;
	@%p2 bra 	$L__BB26_11;
	cvta.to.global.u64 	%rd7, %rd4;
	mov.u32 	%r7, %tid.x;
	shl.b32 	%r8, %r7, 1;
	cvt.u64.u32 	%rd8, %r8;
	cvt.s64.s32 	%rd9, %r1;
$L__BB26_4:
	mad.lo.s64 	%rd11, %rd64, %rd3, %rd8;
	shr.u64 	%rd26, %rd11, 63;
	add.s64 	%rd27, %rd11, %rd26;
	shl.b64 	%rd28, %rd27, 2;
	and.b64  	%rd29, %rd28, -8;
	add.s64 	%rd12, %rd1, %rd29;
	ld.global.f32 	%f12, [%rd12];
	and.b64  	%rd30, %rd27, -2;
	add.s64 	%rd31, %rd2, %rd30;
	ld.global.v2.u8 	{%rs1, %rs2}, [%rd31];
	setp.eq.s16 	%p3, %rs1, 0;
	mul.f32 	%f13, %f1, %f12;
	selp.f32 	%f3, %f2, %f13, %p3;
	setp.eq.s16 	%p4, %rs2, 0;
	mov.f32 	%f127, %f2;
	@%p4 bra 	$L__BB26_6;
	ld.global.f32 	%f14, [%rd12+4];
	mul.f32 	%f127, %f1, %f14;
$L__BB26_6:
	add.s64 	%rd32, %rd11, 64;
	shr.u64 	%rd33, %rd32, 63;
	add.s64 	%rd34, %rd32, %rd33;
	shl.b64 	%rd35, %rd34, 2;
	and.b64  	%rd36, %rd35, -8;
	add.s64 	%rd13, %rd1, %rd36;
	ld.global.f32 	%f15, [%rd13];
	and.b64  	%rd37, %rd34, -2;
	add.s64 	%rd38, %rd2, %rd37;
	ld.global.v2.u8 	{%rs3, %rs4}, [%rd38];
	setp.eq.s16 	%p5, %rs3, 0;
	mul.f32 	%f16, %f1, %f15;
	selp.f32 	%f6, %f2, %f16, %p5;
	setp.eq.s16 	%p6, %rs4, 0;
	mov.f32 	%f128, %f2;
	@%p6 bra 	$L__BB26_8;
	ld.global.f32 	%f17, [%rd13+4];
	mul.f32 	%f128, %f1, %f17;
$L__BB26_8:
	add.s64 	%rd39, %rd11, 128;
	shr.u64 	%rd40, %rd39, 63;
	add.s64 	%rd41, %rd39, %rd40;
	shl.b64 	%rd42, %rd41, 2;
	and.b64  	%rd43, %rd42, -8;
	add.s64 	%rd14, %rd1, %rd43;
	ld.global.f32 	%f18, [%rd14];
	and.b64  	%rd44, %rd41, -2;
	add.s64 	%rd45, %rd2, %rd44;
	ld.global.v2.u8 	{%rs5, %rs6}, [%rd45];
	setp.eq.s16 	%p7, %rs5, 0;
	mul.f32 	%f19, %f1, %f18;
	selp.f32 	%f9, %f2, %f19, %p7;
	setp.eq.s16 	%p8, %rs6, 0;
	mov.f32 	%f129, %f2;
	@%p8 bra 	$L__BB26_10;
	ld.global.f32 	%f20, [%rd14+4];
	mul.f32 	%f129, %f1, %f20;
$L__BB26_10:
	max.f32 	%f21, %f3, 0fFF800000;
	max.f32 	%f22, %f21, %f127;
	max.f32 	%f23, %f22, %f6;
	max.f32 	%f24, %f23, %f128;
	max.f32 	%f25, %f24, %f9;
	max.f32 	%f26, %f25, %f129;
	mov.b32 	%r9, %f26;
	shfl.sync.bfly.b32	%r10|%p9, %r9, 16, 31, -1;
	mov.b32 	%f27, %r10;
	max.f32 	%f28, %f26, %f27;
	mov.b32 	%r11, %f28;
	shfl.sync.bfly.b32	%r12|%p10, %r11, 8, 31, -1;
	mov.b32 	%f29, %r12;
	max.f32 	%f30, %f28, %f29;
	mov.b32 	%r13, %f30;
	shfl.sync.bfly.b32	%r14|%p11, %r13, 4, 31, -1;
	mov.b32 	%f31, %r14;
	max.f32 	%f32, %f30, %f31;
	mov.b32 	%r15, %f32;
	shfl.sync.bfly.b32	%r16|%p12, %r15, 2, 31, -1;
	mov.b32 	%f33, %r16;
	max.f32 	%f34, %f32, %f33;
	mov.b32 	%r17, %f34;
	shfl.sync.bfly.b32	%r18|%p13, %r17, 1, 31, -1;
	mov.b32 	%f35, %r18;
	max.f32 	%f36, %f34, %f35;
	sub.f32 	%f37, %f3, %f36;
	fma.rn.f32 	%f38, %f37, 0f3BBB989D, 0f3F000000;
	cvt.sat.f32.f32 	%f39, %f38;
	mov.f32 	%f40, 0f4B400001;
	mov.f32 	%f41, 0f437C0000;
	fma.rm.f32 	%f42, %f39, %f41, %f40;
	add.f32 	%f43, %f42, 0fCB40007F;
	neg.f32 	%f44, %f43;
	fma.rn.f32 	%f45, %f37, 0f3FB8AA3B, %f44;
	fma.rn.f32 	%f46, %f37, 0f32A57060, %f45;
	mov.b32 	%r19, %f42;
	shl.b32 	%r20, %r19, 23;
	mov.b32 	%f47, %r20;
	ex2.approx.ftz.f32 	%f48, %f46;
	mul.f32 	%f49, %f48, %f47;
	add.f32 	%f50, %f49, 0f00000000;
	sub.f32 	%f51, %f127, %f36;
	fma.rn.f32 	%f52, %f51, 0f3BBB989D, 0f3F000000;
	cvt.sat.f32.f32 	%f53, %f52;
	fma.rm.f32 	%f54, %f53, %f41, %f40;
	add.f32 	%f55, %f54, 0fCB40007F;
	neg.f32 	%f56, %f55;
	fma.rn.f32 	%f57, %f51, 0f3FB8AA3B, %f56;
	fma.rn.f32 	%f58, %f51, 0f32A57060, %f57;
	mov.b32 	%r21, %f54;
	shl.b32 	%r22, %r21, 23;
	mov.b32 	%f59, %r22;
	ex2.approx.ftz.f32 	%f60, %f58;
	mul.f32 	%f61, %f60, %f59;
	add.f32 	%f62, %f50, %f61;
	sub.f32 	%f63, %f6, %f36;
	fma.rn.f32 	%f64, %f63, 0f3BBB989D, 0f3F000000;
	cvt.sat.f32.f32 	%f65, %f64;
	fma.rm.f32 	%f66, %f65, %f41, %f40;
	add.f32 	%f67, %f66, 0fCB40007F;
	neg.f32 	%f68, %f67;
	fma.rn.f32 	%f69, %f63, 0f3FB8AA3B, %f68;
	fma.rn.f32 	%f70, %f63, 0f32A57060, %f69;
	mov.b32 	%r23, %f66;
	shl.b32 	%r24, %r23, 23;
	mov.b32 	%f71, %r24;
	ex2.approx.ftz.f32 	%f72, %f70;
	mul.f32 	%f73, %f72, %f71;
	add.f32 	%f74, %f62, %f73;
	sub.f32 	%f75, %f128, %f36;
	fma.rn.f32 	%f76, %f75, 0f3BBB989D, 0f3F000000;
	cvt.sat.f32.f32 	%f77, %f76;
	fma.rm.f32 	%f78, %f77, %f41, %f40;
	add.f32 	%f79, %f78, 0fCB40007F;
	neg.f32 	%f80, %f79;
	fma.rn.f32 	%f81, %f75, 0f3FB8AA3B, %f80;
	fma.rn.f32 	%f82, %f75, 0f32A57060, %f81;
	mov.b32 	%r25, %f78;
	shl.b32 	%r26, %r25, 23;
	mov.b32 	%f83, %r26;
	ex2.approx.ftz.f32 	%f84, %f82;
	mul.f32 	%f85, %f84, %f83;
	add.f32 	%f86, %f74, %f85;
	sub.f32 	%f87, %f9, %f36;
	fma.rn.f32 	%f88, %f87, 0f3BBB989D, 0f3F000000;
	cvt.sat.f32.f32 	%f89, %f88;
	fma.rm.f32 	%f90, %f89, %f41, %f40;
	add.f32 	%f91, %f90, 0fCB40007F;
	neg.f32 	%f92, %f91;
	fma.rn.f32 	%f93, %f87, 0f3FB8AA3B, %f92;
	fma.rn.f32 	%f94, %f87, 0f32A57060, %f93;
	mov.b32 	%r27, %f90;
	shl.b32 	%r28, %r27, 23;
	mov.b32 	%f95, %r28;
	ex2.approx.ftz.f32 	%f96, %f94;
	mul.f32 	%f97, %f96, %f95;
	add.f32 	%f98, %f86, %f97;
	sub.f32 	%f99, %f129, %f36;
	fma.rn.f32 	%f100, %f99, 0f3BBB989D, 0f3F000000;
	cvt.sat.f32.f32 	%f101, %f100;
	fma.rm.f32 	%f102, %f101, %f41, %f40;
	add.f32 	%f103, %f102, 0fCB40007F;
	neg.f32 	%f104, %f103;
	fma.rn.f32 	%f105, %f99, 0f3FB8AA3B, %f104;
	fma.rn.f32 	%f106, %f99, 0f32A57060, %f105;
	mov.b32 	%r29, %f102;
	shl.b32 	%r30, %r29, 23;
	mov.b32 	%f107, %r30;
	ex2.approx.ftz.f32 	%f108, %f106;
	mul.f32 	%f109, %f108, %f107;
	add.f32 	%f110, %f98, %f109;
	mov.b32 	%r31, %f110;
	shfl.sync.bfly.b32	%r32|%p14, %r31, 16, 31, -1;
	mov.b32 	%f111, %r32;
	add.f32 	%f112, %f110, %f111;
	mov.b32 	%r33, %f112;
	shfl.sync.bfly.b32	%r34|%p15, %r33, 8, 31, -1;
	mov.b32 	%f113, %r34;
	add.f32 	%f114, %f112, %f113;
	mov.b32 	%r35, %f114;
	shfl.sync.bfly.b32	%r36|%p16, %r35, 4, 31, -1;
	mov.b32 	%f115, %r36;
	add.f32 	%f116, %f114, %f115;
	mov.b32 	%r37, %f116;
	shfl.sync.bfly.b32	%r38|%p17, %r37, 2, 31, -1;
	mov.b32 	%f117, %r38;
	add.f32 	%f118, %f116, %f117;
	mov.b32 	%r39, %f118;
	shfl.sync.bfly.b32	%r40|%p18, %r39, 1, 31, -1;
	mov.b32 	%f119, %r40;
	add.f32 	%f120, %f118, %f119;
	div.rn.f32 	%f121, %f49, %f120;
	div.rn.f32 	%f122, %f61, %f120;
	div.rn.f32 	%f123, %f73, %f120;
	div.rn.f32 	%f124, %f85, %f120;
	div.rn.f32 	%f125, %f97, %f120;
	div.rn.f32 	%f126, %f109, %f120;
	mad.lo.s64 	%rd46, %rd64, %rd5, %rd8;
	shr.u64 	%rd47, %rd46, 63;
	add.s64 	%rd48, %rd46, %rd47;
	shl.b64 	%rd49, %rd48, 2;
	and.b64  	%rd50, %rd49, -8;
	add.s64 	%rd51, %rd7, %rd50;
	st.global.v2.f32 	[%rd51], {%f121, %f122};
	add.s64 	%rd52, %rd46, 64;
	shr.u64 	%rd53, %rd52, 63;
	add.s64 	%rd54, %rd52, %rd53;
	shl.b64 	%rd55, %rd54, 2;
	and.b64  	%rd56, %rd55, -8;
	add.s64 	%rd57, %rd7, %rd56;
	st.global.v2.f32 	[%rd57], {%f123, %f124};
	add.s64 	%rd58, %rd46, 128;
	shr.u64 	%rd59, %rd58, 63;
	add.s64 	%rd60, %rd58, %rd59;
	shl.b64 	%rd61, %rd60, 2;
	and.b64  	%rd62, %rd61, -8;
	add.s64 	%rd63, %rd7, %rd62;
	st.global.v2.f32 	[%rd63], {%f125, %f126};
	add.s64 	%rd64, %rd64, %rd9;
	setp.lt.s64 	%p19, %rd64, %rd16;
	@%p19 bra 	$L__BB26_4;
$L__BB26_11:
	ret;

}
	// .globl	_Z15SoftmaxWarpImplI24ElementwiseScaleMaskLoadIffbE11DirectStoreIffEfLi2ELi6ELi32ELi1ELb1EL9Algorithm0EEvT_T0_ll
.visible .entry _Z15SoftmaxWarpImplI24ElementwiseScaleMaskLoadIffbE11DirectStoreIffEfLi2ELi6ELi32ELi1ELb1EL9Algorithm0EEvT_T0_ll(
	.param .align 8 .b8 _Z15SoftmaxWarpImplI24ElementwiseScaleMaskLoadIffbE11DirectStoreIffEfLi2ELi6ELi32ELi1ELb1EL9Algorithm0EEvT_T0_ll_param_0[32],
	.param .align 8 .b8 _Z15SoftmaxWarpImplI24ElementwiseScaleMaskLoadIffbE11DirectStoreIffEfLi2ELi6ELi32ELi1ELb1EL9Algorithm0EEvT_T0_ll_param_1[16],
	.param .u64 _Z15SoftmaxWarpImplI24ElementwiseScaleMaskLoadIffbE11DirectStoreIffEfLi2ELi6ELi32ELi1ELb1EL9Algorithm0EEvT_T0_ll_param_2,
	.param .u64 _Z15SoftmaxWarpImplI24ElementwiseScaleMaskLoadIffbE11DirectStoreIffEfLi2ELi6ELi32ELi1ELb1EL9Algorithm0EEvT_T0_ll_param_3
)
{
	.reg .pred 	%p<26>;
	.reg .b16 	%rs<7>;
	.reg .b32 	%r<43>;
	.reg .b32 	%f<155>;
	.reg .b64 	%rd<71>;

	ld.param.u64 	%rd19, [_Z15SoftmaxWarpImplI24ElementwiseScaleMaskLoadIffbE11DirectStoreIffEfLi2ELi6ELi32ELi1ELb1EL9Algorithm0EEvT_T0_ll_param_1+8];
	ld.param.v2.f32 	{%f32, %f33}, [_Z15SoftmaxWarpImplI24ElementwiseScaleMaskLoadIffbE11DirectStoreIffEfLi2ELi6ELi32ELi1ELb1EL9Algorithm0EEvT_T0_ll_param_0+24];
	ld.param.u64 	%rd17, [_Z15SoftmaxWarpImplI24ElementwiseScaleMaskLoadIffbE11DirectStoreIffEfLi2ELi6ELi32ELi1ELb1EL9Algorithm0EEvT_T0_ll_param_0+16];
	ld.param.u64 	%rd16, [_Z15SoftmaxWarpImplI24ElementwiseScaleMaskLoadIffbE11DirectStoreIffEfLi2ELi6ELi32ELi1ELb1EL9Algorithm0EEvT_T0_ll_param_0+8];
	ld.param.u64 	%rd18, [_Z15SoftmaxWarpImplI24ElementwiseScaleMaskLoadIffbE11DirectStoreIffEfLi2ELi6ELi32ELi1ELb1EL9Algorithm0EEvT_T0_ll_param_1];
	ld.param.u64 	%rd15, [_Z15SoftmaxWarpImplI24ElementwiseScaleMaskLoadIffbE11DirectStoreIffEfLi2ELi6ELi32ELi1ELb1EL9Algorithm0EEvT_T0_ll_param_0];
	ld.param.u64 	%rd20, [_Z15SoftmaxWarpImplI24ElementwiseScaleMaskLoadIffbE11DirectStoreIffEfLi2ELi6ELi32ELi1ELb1EL9Algorithm0EEvT_T0_ll_param_2];
	ld.param.u64 	%rd21, [_Z15SoftmaxWarpImplI24ElementwiseScaleMaskLoadIffbE11DirectStoreIffEfLi2ELi6ELi32ELi1ELb1EL9Algorithm0EEvT_T0_ll_param_3];
	cvta.to.global.u64 	%rd1, %rd15;
	cvta.to.global.u64 	%rd2, %rd18;
	setp.lt.s64 	%p1, %rd21, 193;
	@%p1 bra 	$L__BB27_2;
	mov.u64 	%rd22, $str;
	cvta.global.u64 	%rd23, %rd22;
	mov.u64 	%rd24, $str$1;
	cvta.global.u64 	%rd25, %rd24;
	mov.u64 	%rd26, __unnamed_28;
	cvta.global.u64 	%rd27, %rd26;
	{ // callseq 27, 0
	.param .b64 param0;
	st.param.b64 	[param0], %rd23;
	.param .b64 param1;
	st.param.b64 	[param1], %rd25;
	.param .b32 param2;
	st.param.b32 	[param2], 219;
	.param .b64 param3;
	st.param.b64 	[param3], %rd27;
	.param .b64 param4;
	st.param.b64 	[param4], 1;
	call.uni 
	__assertfail, 
	(
	param0, 
	param1, 
	param2, 
	param3, 
	param4
	);
	} // callseq 27
$L__BB27_2:
	mov.u32 	%r2, %ctaid.x;
	mov.u32 	%r3, %ntid.y;
	mov.u32 	%r4, %tid.y;
	mad.lo.s32 	%r5, %r2, %r3, %r4;
	mov.u32 	%r6, %nctaid.x;
	mul.lo.s32 	%r1, %r6, %r3;
	cvt.s64.s32 	%rd70, %r5;
	setp.le.s64 	%p2, %rd20, %rd70;
	@%p2 bra 	$L__BB27_23;
	mov.u32 	%r7, %tid.x;
	shl.b32 	%r8, %r7, 1;
	cvt.u64.u32 	%rd4, %r8;
	add.s32 	%r9, %r8, 64;
	cvt.u64.u32 	%rd5, %r9;
	add.s32 	%r10, %r8, 128;
	cvt.u64.u32 	%rd6, %r10;
	cvt.s64.s32 	%rd7, %r1;
$L__BB27_4:
	setp.le.s64 	%p3, %rd21, %rd4;
	mul.lo.s64 	%rd9, %rd70, %rd17;
	mov.f32 	%f144, 0fFF800000;
	mov.f32 	%f145, %f144;
	mov.f32 	%f150, %f144;
	@%p3 bra 	$L__BB27_8;
	add.s64 	%rd28, %rd9, %rd4;
	shr.u64 	%rd29, %rd28, 63;
	add.s64 	%rd30, %rd28, %rd29;
	shl.b64 	%rd31, %rd30, 2;
	and.b64  	%rd32, %rd31, -8;
	add.s64 	%rd10, %rd1, %rd32;
	ld.global.f32 	%f35, [%rd10];
	cvta.to.global.u64 	%rd33, %rd16;
	and.b64  	%rd34, %rd30, -2;
	add.s64 	%rd35, %rd33, %rd34;
	ld.global.v2.u8 	{%rs1, %rs2}, [%rd35];
	setp.eq.s16 	%p4, %rs1, 0;
	mul.f32 	%f36, %f33, %f35;
	selp.f32 	%f145, %f32, %f36, %p4;
	setp.eq.s16 	%p5, %rs2, 0;
	mov.f32 	%f144, %f32;
	@%p5 bra 	$L__BB27_7;
	ld.global.f32 	%f37, [%rd10+4];
	mul.f32 	%f144, %f33, %f37;
$L__BB27_7:
	max.f32 	%f38, %f145, 0fFF800000;
	max.f32 	%f150, %f38, %f144;
$L__BB27_8:
	setp.le.s64 	%p6, %rd21, %rd5;
	mov.f32 	%f148, 0fFF800000;
	mov.f32 	%f149, %f148;
	@%p6 bra 	$L__BB27_12;
	add.s64 	%rd36, %rd9, %rd5;
	shr.u64 	%rd37, %rd36, 63;
	add.s64 	%rd38, %rd36, %rd37;
	shl.b64 	%rd39, %rd38, 2;
	and.b64  	%rd40, %rd39, -8;
	add.s64 	%rd11, %rd1, %rd40;
	ld.global.f32 	%f40, [%rd11];
	cvta.to.global.u64 	%rd41, %rd16;
	and.b64  	%rd42, %rd38, -2;
	add.s64 	%rd43, %rd41, %rd42;
	ld.global.v2.u8 	{%rs3, %rs4}, [%rd43];
	setp.eq.s16 	%p7, %rs3, 0;
	mul.f32 	%f41, %f33, %f40;
	selp.f32 	%f149, %f32, %f41, %p7;
	setp.eq.s16 	%p8, %rs4, 0;
	mov.f32 	%f148, %f32;
	@%p8 bra 	$L__BB27_11;
	ld.global.f32 	%f42, [%rd11+4];
	mul.f32 	%f148, %f33, %f42;
$L__BB27_11:
	max.f32 	%f43, %f150, %f149;
	max.f32 	%f150, %f43, %f148;
$L__BB27_12:
	setp.le.s64 	%p9, %rd21, %rd6;
	mov.f32 	%f152, 0fFF800000;
	mov.f32 	%f153, %f152;
	@%p9 bra 	$L__BB27_16;
	add.s64 	%rd44, %rd9, %rd6;
	shr.u64 	%rd45, %rd44, 63;
	add.s64 	%rd46, %rd44, %rd45;
	shl.b64 	%rd47, %rd46, 2;
	and.b64  	%rd48, %rd47, -8;
	add.s64 	%rd12, %rd1, %rd48;
	ld.global.f32 	%f45, [%rd12];
	cvta.to.global.u64 	%rd49, %rd16;
	and.b64  	%rd50, %rd46, -2;
	add.s64 	%rd51, %rd49, %rd50;
	ld.global.v2.u8 	{%rs5, %rs6}, [%rd51];
	setp.eq.s16 	%p10, %rs5, 0;
	mul.f32 	%f46, %f33, %f45;
	selp.f32 	%f153, %f32, %f46, %p10;
	setp.eq.s16 	%p11, %rs6, 0;
	mov.f32 	%f152, %f32;
	@%p11 bra 	$L__BB27_15;
	ld.global.f32 	%f47, [%rd12+4];
	mul.f32 	%f152, %f33, %f47;
$L__BB27_15:
	max.f32 	%f48, %f150, %f153;
	max.f32 	%f150, %f48, %f152;
$L__BB27_16:
	setp.le.s64 	%p12, %rd21, %rd4;
	mov.b32 	%r11, %f150;
	shfl.sync.bfly.b32	%r12|%p13, %r11, 16, 31, -1;
	mov.b32 	%f49, %r12;
	max.f32 	%f50, %f150, %f49;
	mov.b32 	%r13, %f50;
	shfl.sync.bfly.b32	%r14|%p14, %r13, 8, 31, -1;
	mov.b32 	%f51, %r14;
	max.f32 	%f52, %f50, %f51;
	mov.b32 	%r15, %f52;
	shfl.sync.bfly.b32	%r16|%p15, %r15, 4, 31, -1;
	mov.b32 	%f53, %r16;
	max.f32 	%f54, %f52, %f53;
	mov.b32 	%r17, %f54;
	shfl.sync.bfly.b32	%r18|%p16, %r17, 2, 31, -1;
	mov.b32 	%f55, %r18;
	max.f32 	%f56, %f54, %f55;
	mov.b32 	%r19, %f56;
	shfl.sync.bfly.b32	%r20|%p17, %r19, 1, 31, -1;
	mov.b32 	%f57, %r20;
	max.f32 	%f58, %f56, %f57;
	sub.f32 	%f59, %f145, %f58;
	fma.rn.f32 	%f60, %f59, 0f3BBB989D, 0f3F000000;
	cvt.sat.f32.f32 	%f61, %f60;
	mov.f32 	%f62, 0f4B400001;
	mov.f32 	%f63, 0f437C0000;
	fma.rm.f32 	%f64, %f61, %f63, %f62;
	add.f32 	%f65, %f64, 0fCB40007F;
	neg.f32 	%f66, %f65;
	fma.rn.f32 	%f67, %f59, 0f3FB8AA3B, %f66;
	fma.rn.f32 	%f68, %f59, 0f32A57060, %f67;
	mov.b32 	%r21, %f64;
	shl.b32 	%r22, %r21, 23;
	mov.b32 	%f69, %r22;
	ex2.approx.ftz.f32 	%f70, %f68;
	mul.f32 	%f71, %f70, %f69;
	add.f32 	%f72, %f71, 0f00000000;
	sub.f32 	%f73, %f144, %f58;
	fma.rn.f32 	%f74, %f73, 0f3BBB989D, 0f3F000000;
	cvt.sat.f32.f32 	%f75, %f74;
	fma.rm.f32 	%f76, %f75, %f63, %f62;
	add.f32 	%f77, %f76, 0fCB40007F;
	neg.f32 	%f78, %f77;
	fma.rn.f32 	%f79, %f73, 0f3FB8AA3B, %f78;
	fma.rn.f32 	%f80, %f73, 0f32A57060, %f79;
	mov.b32 	%r23, %f76;
	shl.b32 	%r24, %r23, 23;
	mov.b32 	%f81, %r24;
	ex2.approx.ftz.f32 	%f82, %f80;
	mul.f32 	%f83, %f82, %f81;
	add.f32 	%f84, %f72, %f83;
	sub.f32 	%f85, %f149, %f58;
	fma.rn.f32 	%f86, %f85, 0f3BBB989D, 0f3F000000;
	cvt.sat.f32.f32 	%f87, %f86;
	fma.rm.f32 	%f88, %f87, %f63, %f62;
	add.f32 	%f89, %f88, 0fCB40007F;
	neg.f32 	%f90, %f89;
	fma.rn.f32 	%f91, %f85, 0f3FB8AA3B, %f90;
	fma.rn.f32 	%f92, %f85, 0f32A57060, %f91;
	mov.b32 	%r25, %f88;
	shl.b32 	%r26, %r25, 23;
	mov.b32 	%f93, %r26;
	ex2.approx.ftz.f32 	%f94, %f92;
	mul.f32 	%f95, %f94, %f93;
	add.f32 	%f96, %f84, %f95;
	sub.f32 	%f97, %f148, %f58;
	fma.rn.f32 	%f98, %f97, 0f3BBB989D, 0f3F000000;
	cvt.sat.f32.f32 	%f99, %f98;
	fma.rm.f32 	%f100, %f99, %f63, %f62;
	add.f32 	%f101, %f100, 0fCB40007F;
	neg.f32 	%f102, %f101;
	fma.rn.f32 	%f103, %f97, 0f3FB8AA3B, %f102;
	fma.rn.f32 	%f104, %f97, 0f32A57060, %f103;
	mov.b32 	%r27, %f100;
	shl.b32 	%r28, %r27, 23;
	mov.b32 	%f105, %r28;
	ex2.approx.ftz.f32 	%f106, %f104;
	mul.f32 	%f107, %f106, %f105;
	add.f32 	%f108, %f96, %f107;
	sub.f32 	%f109, %f153, %f58;
	fma.rn.f32 	%f110, %f109, 0f3BBB989D, 0f3F000000;
	cvt.sat.f32.f32 	%f111, %f110;
	fma.rm.f32 	%f112, %f111, %f63, %f62;
	add.f32 	%f113, %f112, 0fCB40007F;
	neg.f32 	%f114, %f113;
	fma.rn.f32 	%f115, %f109, 0f3FB8AA3B, %f114;
	fma.rn.f32 	%f116, %f109, 0f32A57060, %f115;
	mov.b32 	%r29, %f112;
	shl.b32 	%r30, %r29, 23;
	mov.b32 	%f117, %r30;
	ex2.approx.ftz.f32 	%f118, %f116;
	mul.f32 	%f119, %f118, %f117;
	add.f32 	%f120, %f108, %f119;
	sub.f32 	%f121, %f152, %f58;
	fma.rn.f32 	%f122, %f121, 0f3BBB989D, 0f3F000000;
	cvt.sat.f32.f32 	%f123, %f122;
	fma.rm.f32 	%f124, %f123, %f63, %f62;
	add.f32 	%f125, %f124, 0fCB40007F;
	neg.f32 	%f126, %f125;
	fma.rn.f32 	%f127, %f121, 0f3FB8AA3B, %f126;
	fma.rn.f32 	%f128, %f121, 0f32A57060, %f127;
	mov.b32 	%r31, %f124;
	shl.b32 	%r32, %r31, 23;
	mov.b32 	%f129, %r32;
	ex2.approx.ftz.f32 	%f130, %f128;
	mul.f32 	%f131, %f130, %f129;
	add.f32 	%f132, %f120, %f131;
	mov.b32 	%r33, %f132;
	shfl.sync.bfly.b32	%r34|%p18, %r33, 16, 31, -1;
	mov.b32 	%f133, %r34;
	add.f32 	%f134, %f132, %f133;
	mov.b32 	%r35, %f134;
	shfl.sync.bfly.b32	%r36|%p19, %r35, 8, 31, -1;
	mov.b32 	%f135, %r36;
	add.f32 	%f136, %f134, %f135;
	mov.b32 	%r37, %f136;
	shfl.sync.bfly.b32	%r38|%p20, %r37, 4, 31, -1;
	mov.b32 	%f137, %r38;
	add.f32 	%f138, %f136, %f137;
	mov.b32 	%r39, %f138;
	shfl.sync.bfly.b32	%r40|%p21, %r39, 2, 31, -1;
	mov.b32 	%f139, %r40;
	add.f32 	%f140, %f138, %f139;
	mov.b32 	%r41, %f140;
	shfl.sync.bfly.b32	%r42|%p22, %r41, 1, 31, -1;
	mov.b32 	%f141, %r42;
	add.f32 	%f142, %f140, %f141;
	div.rn.f32 	%f26, %f71, %f142;
	div.rn.f32 	%f27, %f83, %f142;
	div.rn.f32 	%f28, %f95, %f142;
	div.rn.f32 	%f29, %f107, %f142;
	div.rn.f32 	%f30, %f119, %f142;
	div.rn.f32 	%f31, %f131, %f142;
	mul.lo.s64 	%rd13, %rd70, %rd19;
	@%p12 bra 	$L__BB27_18;
	add.s64 	%rd52, %rd13, %rd4;
	shr.u64 	%rd53, %rd52, 63;
	add.s64 	%rd54, %rd52, %rd53;
	shl.b64 	%rd55, %rd54, 2;
	and.b64  	%rd56, %rd55, -8;
	add.s64 	%rd57, %rd2, %rd56;
	st.global.v2.f32 	[%rd57], {%f26, %f27};
$L__BB27_18:
	setp.le.s64 	%p23, %rd21, %rd5;
	@%p23 bra 	$L__BB27_20;
	add.s64 	%rd58, %rd13, %rd5;
	shr.u64 	%rd59, %rd58, 63;
	add.s64 	%rd60, %rd58, %rd59;
	shl.b64 	%rd61, %rd60, 2;
	and.b64  	%rd62, %rd61, -8;
	add.s64 	%rd63, %rd2, %rd62;
	st.global.v2.f32 	[%rd63], {%f28, %f29};
$L__BB27_20:
	setp.le.s64 	%p24, %rd21, %rd6;
	@%p24 bra 	$L__BB27_22;
	add.s64 	%rd64, %rd13, %rd6;
	shr.u64 	%rd65, %rd64, 63;
	add.s64 	%rd66, %rd64, %rd65;
	shl.b64 	%rd67, %rd66, 2;
	and.b64  	%rd68, %rd67, -8;
	add.s64 	%rd69, %rd2, %rd68;
	st.global.v2.f32 	[%rd69], {%f30, %f31};
$L__BB27_22:
	add.s64 	%rd70, %rd70, %rd7;
	setp.lt.s64 	%p25, %rd70, %rd20;
	@%p25 bra 	$L__BB27_4;
$L__BB27_23:
	ret;

}
	// .globl	_Z15SoftmaxWarpImplI24ElementwiseScaleMaskLoadIffbE11DirectStoreIffEfLi2ELi8ELi32ELi1ELb0EL9Algorithm0EEvT_T0_ll
.visible .entry _Z15SoftmaxWarpImplI24ElementwiseScaleMaskLoadIffbE11DirectStoreIffEfLi2ELi8ELi32ELi1ELb0EL9Algorithm0EEvT_T0_ll(
	.param .align 8 .b8 _Z15SoftmaxWarpImplI24ElementwiseScaleMaskLoadIffbE11DirectStoreIffEfLi2ELi8ELi32ELi1ELb0EL9Algorithm0EEvT_T0_ll_param_0[32],
	.param .align 8 .b8 _Z15SoftmaxWarpImplI24ElementwiseScaleMaskLoadIffbE11DirectStoreIffEfLi2ELi8ELi32ELi1ELb0EL9Algorithm0EEvT_T0_ll_param_1[16],
	.param .u64 _Z15SoftmaxWarpImplI24ElementwiseScaleMaskLoadIffbE11DirectStoreIffEfLi2ELi8ELi32ELi1ELb0EL9Algorithm0EEvT_T0_ll_param_2,
	.param .u64 _Z15SoftmaxWarpImplI24ElementwiseScaleMaskLoadIffbE11DirectStoreIffEfLi2ELi8ELi32ELi1ELb0EL9Algorithm0EEvT_T0_ll_param_3
)
{
	.reg .pred 	%p<22>;
	.reg .b16 	%rs<9>;
	.reg .b32 	%r<45>;
	.reg .b32 	%f<167>;
	.reg .b64 	%rd<79>;

	ld.param.v2.f32 	{%f15, %f16}, [_Z15SoftmaxWarpImplI24ElementwiseScaleMaskLoadIffbE11DirectStoreIffEfLi2ELi8ELi32ELi1ELb0EL9Algorithm0EEvT_T0_ll_param_0+24];
	ld.param.u64 	%rd18, [_Z15SoftmaxWarpImplI24ElementwiseScaleMaskLoadIffbE11DirectStoreIffEfLi2ELi8ELi32ELi1ELb0EL9Algorithm0EEvT_T0_ll_param_0+16];
	ld.param.u64 	%rd3, [_Z15SoftmaxWarpImplI24ElementwiseScaleMaskLoadIffbE11DirectStoreIffEfLi2ELi8ELi32ELi1ELb0EL9Algorithm0EEvT_T0_ll_param_1];
	ld.param.u64 	%rd4, [_Z15SoftmaxWarpImplI24ElementwiseScaleMaskLoadIffbE11DirectStoreIffEfLi2ELi8ELi32ELi1ELb0EL9Algorithm0EEvT_T0_ll_param_1+8];
	ld.param.u64 	%rd17, [_Z15SoftmaxWarpImplI24ElementwiseScaleMaskLoadIffbE11DirectStoreIffEfLi2ELi8ELi32ELi1ELb0EL9Algorithm0EEvT_T0_ll_param_0+8];
	ld.param.u64 	%rd16, [_Z15SoftmaxWarpImplI24ElementwiseScaleMaskLoadIffbE11DirectStoreIffEfLi2ELi8ELi32ELi1ELb0EL9Algorithm0EEvT_T0_ll_param_0];
	ld.param.u64 	%rd19, [_Z15SoftmaxWarpImplI24ElementwiseScaleMaskLoadIffbE11DirectStoreIffEfLi2ELi8ELi32ELi1ELb0EL9Algorithm0EEvT_T0_ll_param_2];
	ld.param.u64 	%rd20, [_Z15SoftmaxWarpImplI24ElementwiseScaleMaskLoadIffbE11DirectStoreIffEfLi2ELi8ELi32ELi1ELb0EL9Algorithm0EEvT_T0_ll_param_3];
	cvta.to.global.u64 	%rd1, %rd16;
	cvta.to.global.u64 	%rd2, %rd17;
	setp.lt.s64 	%p1, %rd20, 257;
	@%p1 bra 	$L__BB28_2;
	mov.u64 	%rd21, $str;
	cvta.global.u64 	%rd22, %rd21;
	mov.u64 	%rd23, $str$1;
	cvta.global.u64 	%rd24, %rd23;
	mov.u64 	%rd25, __unnamed_29;
	cvta.global.u64 	%rd26, %rd25;
	{ // callseq 28, 0
	.param .b64 param0;
	st.param.b64 	[param0], %rd22;
	.param .b64 param1;
	st.param.b64 	[param1], %rd24;
	.param .b32 param2;
	st.param.b32 	[param2], 219;
	.param .b64 param3;
	st.param.b64 	[param3], %rd26;
	.param .b64 param4;
	st.param.b64 	[param4], 1;
	call.uni 
	__assertfail, 
	(
	param0, 
	param1, 
	param2, 
	param3, 
	param4
	);
	} // callseq 28
$L__BB28_2:
	mov.u32 	%r2, %ctaid.x;
	mov.u32 	%r3, %ntid.y;
	mov.u32 	%r4, %tid.y;
	mad.lo.s32 	%r5, %r2, %r3, %r4;
	mov.u32 	%r6, %nctaid.x;
	mul.lo.s32 	%r1, %r6, %r3;
	cvt.s64.s32 	%rd78, %r5;
	setp.le.s64 	%p2, %rd19, %rd78;
	@%p2 bra 	$L__BB28_13;
	cvta.to.global.u64 	%rd6, %rd3;
	mov.u32 	%r7, %tid.x;
	shl.b32 	%r8, %r7, 1;
	cvt.u64.u32 	%rd7, %r8;
	cvt.s64.s32 	%rd8, %r1;
$L__BB28_4:
	mad.lo.s64 	%rd10, %rd78, %rd18, %rd7;
	shr.u64 	%rd27, %rd10, 63;
	add.s64 	%rd28, %rd10, %rd27;
	shl.b64 	%rd29, %rd28, 2;
	and.b64  	%rd30, %rd29, -8;
	add.s64 	%rd11, %rd1, %rd30;
	ld.global.f32 	%f17, [%rd11];
	and.b64  	%rd31, %rd28, -2;
	add.s64 	%rd32, %rd2, %rd31;
	ld.global.v2.u8 	{%rs1, %rs2}, [%rd32];
	setp.eq.s16 	%p3, %rs1, 0;
	mul.f32 	%f18, %f16, %f17;
	selp.f32 	%f3, %f15, %f18, %p3;
	setp.eq.s16 	%p4, %rs2, 0;
	mov.f32 	%f163, %f15;
	@%p4 bra 	$L__BB28_6;
	ld.global.f32 	%f19, [%rd11+4];
	mul.f32 	%f163, %f16, %f19;
$L__BB28_6:
	add.s64 	%rd33, %rd10, 64;
	shr.u64 	%rd34, %rd33, 63;
	add.s64 	%rd35, %rd33, %rd34;
	shl.b64 	%rd36, %rd35, 2;
	and.b64  	%rd37, %rd36, -8;
	add.s64 	%rd12, %rd1, %rd37;
	ld.global.f32 	%f20, [%rd12];
	and.b64  	%rd38, %rd35, -2;
	add.s64 	%rd39, %rd2, %rd38;
	ld.global.v2.u8 	{%rs3, %rs4}, [%rd39];
	setp.eq.s16 	%p5, %rs3, 0;
	mul.f32 	%f21, %f16, %f20;
	selp.f32 	%f6, %f15, %f21, %p5;
	setp.eq.s16 	%p6, %rs4, 0;
	mov.f32 	%f164, %f15;
	@%p6 bra 	$L__BB28_8;
	ld.global.f32 	%f22, [%rd12+4];
	mul.f32 	%f164, %f16, %f22;
$L__BB28_8:
	add.s64 	%rd40, %rd10, 128;
	shr.u64 	%rd41, %rd40, 63;
	add.s64 	%rd42, %rd40, %rd41;
	shl.b64 	%rd43, %rd42, 2;
	and.b64  	%rd44, %rd43, -8;
	add.s64 	%rd13, %rd1, %rd44;
	ld.global.f32 	%f23, [%rd13];
	and.b64  	%rd45, %rd42, -2;
	add.s64 	%rd46, %rd2, %rd45;
	ld.global.v2.u8 	{%rs5, %rs6}, [%rd46];
	setp.eq.s16 	%p7, %rs5, 0;
	mul.f32 	%f24, %f16, %f23;
	selp.f32 	%f9, %f15, %f24, %p7;
	setp.eq.s16 	%p8, %rs6, 0;
	mov.f32 	%f165, %f15;
	@%p8 bra 	$L__BB28_10;
	ld.global.f32 	%f25, [%rd13+4];
	mul.f32 	%f165, %f16, %f25;
$L__BB28_10:
	add.s64 	%rd47, %rd10, 192;
	shr.u64 	%rd48, %rd47, 63;
	add.s64 	%rd49, %rd47, %rd48;
	shl.b64 	%rd50, %rd49, 2;
	and.b64  	%rd51, %rd50, -8;
	add.s64 	%rd14, %rd1, %rd51;
	ld.global.f32 	%f26, [%rd14];
	and.b64  	%rd52, %rd49, -2;
	add.s64 	%rd53, %rd2, %rd52;
	ld.global.v2.u8 	{%rs7, %rs8}, [%rd53];
	setp.eq.s16 	%p9, %rs7, 0;
	mul.f32 	%f27, %f16, %f26;
	selp.f32 	%f12, %f15, %f27, %p9;
	setp.eq.s16 	%p10, %rs8, 0;
	mov.f32 	%f166, %f15;
	@%p10 bra 	$L__BB28_12;
	ld.global.f32 	%f28, [%rd14+4];
	mul.f32 	%f166, %f16, %f28;
$L__BB28_12:
	max.f32 	%f29, %f3, 0fFF800000;
	max.f32 	%f30, %f29, %f163;
	max.f32 	%f31, %f30, %f6;
	max.f32 	%f32, %f31, %f164;
	max.f32 	%f33, %f32, %f9;
	max.f32 	%f34, %f33, %f165;
	max.f32 	%f35, %f34, %f12;
	max.f32 	%f36, %f35, %f166;
	mov.b32 	%r9, %f36;
	shfl.sync.bfly.b32	%r10|%p11, %r9, 16, 31, -1;
	mov.b32 	%f37, %r10;
	max.f32 	%f38, %f36, %f37;
	mov.b32 	%r11, %f38;
	shfl.sync.bfly.b32	%r12|%p12, %r11, 8, 31, -1;
	mov.b32 	%f39, %r12;
	max.f32 	%f40, %f38, %f39;
	mov.b32 	%r13, %f40;
	shfl.sync.bfly.b32	%r14|%p13, %r13, 4, 31, -1;
	mov.b32 	%f41, %r14;
	max.f32 	%f42, %f40, %f41;
	mov.b32 	%r15, %f42;
	shfl.sync.bfly.b32	%r16|%p14, %r15, 2, 31, -1;
	mov.b32 	%f43, %r16;
	max.f32 	%f44, %f42, %f43;
	mov.b32 	%r17, %f44;
	shfl.sync.bfly.b32	%r18|%p15, %r17, 1, 31, -1;
	mov.b32 	%f45, %r18;
	max.f32 	%f46, %f44, %f45;
	sub.f32 	%f47, %f3, %f46;
	fma.rn.f32 	%f48, %f47, 0f3BBB989D, 0f3F000000;
	cvt.sat.f32.f32 	%f49, %f48;
	mov.f32 	%f50, 0f4B400001;
	mov.f32 	%f51, 0f437C0000;
	fma.rm.f32 	%f52, %f49, %f51, %f50;
	add.f32 	%f53, %f52, 0fCB40007F;
	neg.f32 	%f54, %f53;
	fma.rn.f32 	%f55, %f47, 0f3FB8AA3B, %f54;
	fma.rn.f32 	%f56, %f47, 0f32A57060, %f55;
	mov.b32 	%r19, %f52;
	shl.b32 	%r20, %r19, 23;
	mov.b32 	%f57, %r20;
	ex2.approx.ftz.f32 	%f58, %f56;
	mul.f32 	%f59, %f58, %f57;
	add.f32 	%f60, %f59, 0f00000000;
	sub.f32 	%f61, %f163, %f46;
	fma.rn.f32 	%f62, %f61, 0f3BBB989D, 0f3F000000;
	cvt.sat.f32.f32 	%f63, %f62;
	fma.rm.f32 	%f64, %f63, %f51, %f50;
	add.f32 	%f65, %f64, 0fCB40007F;
	neg.f32 	%f66, %f65;
	fma.rn.f32 	%f67, %f61, 0f3FB8AA3B, %f66;
	fma.rn.f32 	%f68, %f61, 0f32A57060, %f67;
	mov.b32 	%r21, %f64;
	shl.b32 	%r22, %r21, 23;
	mov.b32 	%f69, %r22;
	ex2.approx.ftz.f32 	%f70, %f68;
	mul.f32 	%f71, %f70, %f69;
	add.f32 	%f72, %f60, %f71;
	sub.f32 	%f73, %f6, %f46;
	fma.rn.f32 	%f74, %f73, 0f3BBB989D, 0f3F000000;
	cvt.sat.f32.f32 	%f75, %f74;
	fma.rm.f32 	%f76, %f75, %f51, %f50;
	add.f32 	%f77, %f76, 0fCB40007F;
	neg.f32 	%f78, %f77;
	fma.rn.f32 	%f79, %f73, 0f3FB8AA3B, %f78;
	fma.rn.f32 	%f80, %f73, 0f32A57060, %f79;
	mov.b32 	%r23, %f76;
	shl.b32 	%r24, %r23, 23;
	mov.b32 	%f81, %r24;
	ex2.approx.ftz.f32 	%f82, %f80;
	mul.f32 	%f83, %f82, %f81;
	add.f32 	%f84, %f72, %f83;
	sub.f32 	%f85, %f164, %f46;
	fma.rn.f32 	%f86, %f85, 0f3BBB989D, 0f3F000000;
	cvt.sat.f32.f32 	%f87, %f86;
	fma.rm.f32 	%f88, %f87, %f51, %f50;
	add.f32 	%f89, %f88, 0fCB40007F;
	neg.f32 	%f90, %f89;
	fma.rn.f32 	%f91, %f85, 0f3FB8AA3B, %f90;
	fma.rn.f32 	%f92, %f85, 0f32A57060, %f91;
	mov.b32 	%r25, %f88;
	shl.b32 	%r26, %r25, 23;
	mov.b32 	%f93, %r26;
	ex2.approx.ftz.f32 	%f94, %f92;
	mul.f32 	%f95, %f94, %f93;
	add.f32 	%f96, %f84, %f95;
	sub.f32 	%f97, %f9, %f46;
	fma.rn.f32 	%f98, %f97, 0f3BBB989D, 0f3F000000;
	cvt.sat.f32.f32 	%f99, %f98;
	fma.rm.f32 	%f100, %f99, %f51, %f50;
	add.f32 	%f101, %f100, 0fCB40007F;
	neg.f32 	%f102, %f101;
	fma.rn.f32 	%f103, %f97, 0f3FB8AA3B, %f102;
	fma.rn.f32 	%f104, %f97, 0f32A57060, %f103;
	mov.b32 	%r27, %f100;
	shl.b32 	%r28, %r27, 23;
	mov.b32 	%f105, %r28;
	ex2.approx.ftz.f32 	%f106, %f104;
	mul.f32 	%f107, %f106, %f105;
	add.f32 	%f108, %f96, %f107;
	sub.f32 	%f109, %f165, %f46;
	fma.rn.f32 	%f110, %f109, 0f3BBB989D, 0f3F000000;
	cvt.sat.f32.f32 	%f111, %f110;
	fma.rm.f32 	%f112, %f111, %f51, %f50;
	add.f32 	%f113, %f112, 0fCB40007F;
	neg.f32 	%f114, %f113;
	fma.rn.f32 	%f115, %f109, 0f3FB8AA3B, %f114;
	fma.rn.f32 	%f116, %f109, 0f32A57060, %f115;
	mov.b32 	%r29, %f112;
	shl.b32 	%r30, %r29, 23;
	mov.b32 	%f117, %r30;
	ex2.approx.ftz.f32 	%f118, %f116;
	mul.f32 	%f119, %f118, %f117;
	add.f32 	%f120, %f108, %f119;
	sub.f32 	%f121, %f12, %f46;
	fma.rn.f32 	%f122, %f121, 0f3BBB989D, 0f3F000000;
	cvt.sat.f32.f32 	%f123, %f122;
	fma.rm.f32 	%f124, %f123, %f51, %f50;
	add.f32 	%f125, %f124, 0fCB40007F;
	neg.f32 	%f126, %f125;
	fma.rn.f32 	%f127, %f121, 0f3FB8AA3B, %f126;
	fma.rn.f32 	%f128, %f121, 0f32A57060, %f127;
	mov.b32 	%r31, %f124;
	shl.b32 	%r32, %r31, 23;
	mov.b32 	%f129, %r32;
	ex2.approx.ftz.f32 	%f130, %f128;
	mul.f32 	%f131, %f130, %f129;
	add.f32 	%f132, %f120, %f131;
	sub.f32 	%f133, %f166, %f46;
	fma.rn.f32 	%f134, %f133, 0f3BBB989D, 0f3F000000;
	cvt.sat.f32.f32 	%f135, %f134;
	fma.rm.f32 	%f136, %f135, %f51, %f50;
	add.f32 	%f137, %f136, 0fCB40007F;
	neg.f32 	%f138, %f137;
	fma.rn.f32 	%f139, %f133, 0f3FB8AA3B, %f138;
	fma.rn.f32 	%f140, %f133, 0f32A57060, %f139;
	mov.b32 	%r33, %f136;
	shl.b32 	%r34, %r33, 23;
	mov.b32 	%f141, %r34;
	ex2.approx.ftz.f32 	%f142, %f140;
	mul.f32 	%f143, %f142, %f141;
	add.f32 	%f144, %f132, %f143;
	mov.b32 	%r35, %f144;
	shfl.sync.bfly.b32	%r36|%p16, %r35, 16, 31, -1;
	mov.b32 	%f145, %r36;
	add.f32 	%f146, %f144, %f145;
	mov.b32 	%r37, %f146;
	shfl.sync.bfly.b32	%r38|%p17, %r37, 8, 31, -1;
	mov.b32 	%f147, %r38;
	add.f32 	%f148, %f146, %f147;
	mov.b32 	%r39, %f148;
	shfl.sync.bfly.b32	%r40|%p18, %r39, 4, 31, -1;
	mov.b32 	%f149, %r40;
	add.f32 	%f150, %f148, %f149;
	mov.b32 	%r41, %f150;
	shfl.sync.bfly.b32	%r42|%p19, %r41, 2, 31, -1;
	mov.b32 	%f151, %r42;
	add.f32 	%f152, %f150, %f151;
	mov.b32 	%r43, %f152;
	shfl.sync.bfly.b32	%r44|%p20, %r43, 1, 31, -1;
	mov.b32 	%f153, %r44;
	add.f32 	%f154, %f152, %f153;
	div.rn.f32 	%f155, %f59, %f154;
	div.rn.f32 	%f156, %f71, %f154;
	div.rn.f32 	%f157, %f83, %f154;
	div.rn.f32 	%f158, %f95, %f154;
	div.rn.f32 	%f159, %f107, %f154;
	div.rn.f32 	%f160, %f119, %f154;
	div.rn.f32 	%f161, %f131, %f154;
	div.rn.f32 	%f162, %f143, %f154;
	mad.lo.s64 	%rd54, %rd78, %rd4, %rd7;
	shr.u64 	%rd55, %rd54, 63;
	add.s64 	%rd56, %rd54, %rd55;
	shl.b64 	%rd57, %rd56, 2;
	and.b64  	%rd58, %rd57, -8;
	add.s64 	%rd59, %rd6, %rd58;
	st.global.v2.f32 	[%rd59], {%f155, %f156};
	add.s64 	%rd60, %rd54, 64;
	shr.u64 	%rd61, %rd60, 63;
	add.s64 	%rd62, %rd60, %rd61;
	shl.b64 	%rd63, %rd62, 2;
	and.b64  	%rd64, %rd63, -8;
	add.s64 	%rd65, %rd6, %rd64;
	st.global.v2.f32 	[%rd65], {%f157, %f158};
	add.s64 	%rd66, %rd54, 128;
	shr.u64 	%rd67, %rd66, 63;
	add.s64 	%rd68, %rd66, %rd67;
	shl.b64 	%rd69, %rd68, 2;
	and.b64  	%rd70, %rd69, -8;
	add.s64 	%rd71, %rd6, %rd70;
	st.global.v2.f32 	[%rd71], {%f159, %f160};
	add.s64 	%rd72, %rd54, 192;
	shr.u64 	%rd73, %rd72, 63;
	add.s64 	%rd74, %rd72, %rd73;
	shl.b64 	%rd75, %rd74, 2;
	and.b64  	%rd76, %rd75, -8;
	add.s64 	%rd77, %rd6, %rd76;
	st.global.v2.f32 	[%rd77], {%f161, %f162};
	add.s64 	%rd78, %rd78, %rd8;
	setp.lt.s64 	%p21, %rd78, %rd19;
	@%p21 bra 	$L__BB28_4;
$L__BB28_13:
	ret;

}
	// .globl	_Z15SoftmaxWarpImplI24ElementwiseScaleMaskLoadIffbE11DirectStoreIffEfLi2ELi8ELi32ELi1ELb1EL9Algorithm0EEvT_T0_ll
.visible .entry _Z15SoftmaxWarpImplI24ElementwiseScaleMaskLoadIffbE11DirectStoreIffEfLi2ELi8ELi32ELi1ELb1EL9Algorithm0EEvT_T0_ll(
	.param .align 8 .b8 _Z15SoftmaxWarpImplI24ElementwiseScaleMaskLoadIffbE11DirectStoreIffEfLi2ELi8ELi32ELi1ELb1EL9Algorithm0EEvT_T0_ll_param_0[32],
	.param .align 8 .b8 _Z15SoftmaxWarpImplI24ElementwiseScaleMaskLoadIffbE11DirectStoreIffEfLi2ELi8ELi32ELi1ELb1EL9Algorithm0EEvT_T0_ll_param_1[16],
	.param .u64 _Z15SoftmaxWarpImplI24ElementwiseScaleMaskLoadIffbE11DirectStoreIffEfLi2ELi8ELi32ELi1ELb1EL9Algorithm0EEvT_T0_ll_param_2,
	.param .u64 _Z15SoftmaxWarpImplI24ElementwiseScaleMaskLoadIffbE11DirectStoreIffEfLi2ELi8ELi32ELi1ELb1EL9Algorithm0EEvT_T0_ll_param_3
)
{
	.reg .pred 	%p<30>;
	.reg .b16 	%rs<9>;
	.reg .b32 	%r<48>;
	.reg .b32 	%f<195>;
	.reg .b64 	%rd<84>;

	ld.param.v2.f32 	{%f39, %f40}, [_Z15SoftmaxWarpImplI24ElementwiseScaleMaskLoadIffbE11DirectStoreIffEfLi2ELi8ELi32ELi1ELb1EL9Algorithm0EEvT_T0_ll_param_0+24];
	ld.param.u64 	%rd21, [_Z15SoftmaxWarpImplI24ElementwiseScaleMaskLoadIffbE11DirectStoreIffEfLi2ELi8ELi32ELi1ELb1EL9Algorithm0EEvT_T0_ll_param_0+16];
	ld.param.u64 	%rd4, [_Z15SoftmaxWarpImplI24ElementwiseScaleMaskLoadIffbE11DirectStoreIffEfLi2ELi8ELi32ELi1ELb1EL9Algorithm0EEvT_T0_ll_param_1+8];
	ld.param.u64 	%rd24, [_Z15SoftmaxWarpImplI24ElementwiseScaleMaskLoadIffbE11DirectStoreIffEfLi2ELi8ELi32ELi1ELb1EL9Algorithm0EEvT_T0_ll_param_1];
	ld.param.u64 	%rd20, [_Z15SoftmaxWarpImplI24ElementwiseScaleMaskLoadIffbE11DirectStoreIffEfLi2ELi8ELi32ELi1ELb1EL9Algorithm0EEvT_T0_ll_param_0+8];
	ld.param.u64 	%rd19, [_Z15SoftmaxWarpImplI24ElementwiseScaleMaskLoadIffbE11DirectStoreIffEfLi2ELi8ELi32ELi1ELb1EL9Algorithm0EEvT_T0_ll_param_0];
	ld.param.u64 	%rd22, [_Z15SoftmaxWarpImplI24ElementwiseScaleMaskLoadIffbE11DirectStoreIffEfLi2ELi8ELi32ELi1ELb1EL9Algorithm0EEvT_T0_ll_param_2];
	ld.param.u64 	%rd23, [_Z15SoftmaxWarpImplI24ElementwiseScaleMaskLoadIffbE11DirectStoreIffEfLi2ELi8ELi32ELi1ELb1EL9Algorithm0EEvT_T0_ll_param_3];
	cvta.to.global.u64 	%rd1, %rd19;
	cvta.to.global.u64 	%rd2, %rd20;
	cvta.to.global.u64 	%rd3, %rd24;
	setp.lt.s64 	%p1, %rd23, 257;
	@%p1 bra 	$L__BB29_2;
	mov.u64 	%rd25, $str;
	cvta.global.u64 	%rd26, %rd25;
	mov.u64 	%rd27, $str$1;
	cvta.global.u64 	%rd28, %rd27;
	mov.u64 	%rd29, __unnamed_30;
	cvta.global.u64 	%rd30, %rd29;
	{ // callseq 29, 0
	.param .b64 param0;
	st.param.b64 	[param0], %rd26;
	.param .b64 param1;
	st.param.b64 	[param1], %rd28;
	.param .b32 param2;
	st.param.b32 	[param2], 219;
	.param .b64 param3;
	st.param.b64 	[param3], %rd30;
	.param .b64 param4;
	st.param.b64 	[param4], 1;
	call.uni 
	__assertfail, 
	(
	param0, 
	param1, 
	param2, 
	param3, 
	param4
	);
	} // callseq 29
$L__BB29_2:
	mov.u32 	%r2, %ctaid.x;
	mov.u32 	%r3, %ntid.y;
	mov.u32 	%r4, %tid.y;
	mad.lo.s32 	%r5, %r2, %r3, %r4;
	mov.u32 	%r6, %nctaid.x;
	mul.lo.s32 	%r1, %r6, %r3;
	cvt.s64.s32 	%rd83, %r5;
	setp.le.s64 	%p2, %rd22, %rd83;
	@%p2 bra 	$L__BB29_29;
	mov.u32 	%r7, %tid.x;
	shl.b32 	%r8, %r7, 1;
	cvt.u64.u32 	%rd6, %r8;
	add.s32 	%r9, %r8, 64;
	cvt.u64.u32 	%rd7, %r9;
	add.s32 	%r10, %r8, 128;
	cvt.u64.u32 	%rd8, %r10;
	add.s32 	%r11, %r8, 192;
	cvt.u64.u32 	%rd9, %r11;
	cvt.s64.s32 	%rd10, %r1;
$L__BB29_4:
	setp.le.s64 	%p3, %rd23, %rd6;
	mul.lo.s64 	%rd12, %rd83, %rd21;
	mov.f32 	%f180, 0fFF800000;
	mov.f32 	%f181, %f180;
	mov.f32 	%f186, %f180;
	@%p3 bra 	$L__BB29_8;
	add.s64 	%rd31, %rd12, %rd6;
	shr.u64 	%rd32, %rd31, 63;
	add.s64 	%rd33, %rd31, %rd32;
	shl.b64 	%rd34, %rd33, 2;
	and.b64  	%rd35, %rd34, -8;
	add.s64 	%rd13, %rd1, %rd35;
	ld.global.f32 	%f42, [%rd13];
	and.b64  	%rd36, %rd33, -2;
	add.s64 	%rd37, %rd2, %rd36;
	ld.global.v2.u8 	{%rs1, %rs2}, [%rd37];
	setp.eq.s16 	%p4, %rs1, 0;
	mul.f32 	%f43, %f40, %f42;
	selp.f32 	%f181, %f39, %f43, %p4;
	setp.eq.s16 	%p5, %rs2, 0;
	mov.f32 	%f180, %f39;
	@%p5 bra 	$L__BB29_7;
	ld.global.f32 	%f44, [%rd13+4];
	mul.f32 	%f180, %f40, %f44;
$L__BB29_7:
	max.f32 	%f45, %f181, 0fFF800000;
	max.f32 	%f186, %f45, %f180;
$L__BB29_8:
	setp.le.s64 	%p6, %rd23, %rd7;
	mov.f32 	%f184, 0fFF800000;
	mov.f32 	%f185, %f184;
	@%p6 bra 	$L__BB29_12;
	add.s64 	%rd38, %rd12, %rd7;
	shr.u64 	%rd39, %rd38, 63;
	add.s64 	%rd40, %rd38, %rd39;
	shl.b64 	%rd41, %rd40, 2;
	and.b64  	%rd42, %rd41, -8;
	add.s64 	%rd14, %rd1, %rd42;
	ld.global.f32 	%f47, [%rd14];
	and.b64  	%rd43, %rd40, -2;
	add.s64 	%rd44, %rd2, %rd43;
	ld.global.v2.u8 	{%rs3, %rs4}, [%rd44];
	setp.eq.s16 	%p7, %rs3, 0;
	mul.f32 	%f48, %f40, %f47;
	selp.f32 	%f185, %f39, %f48, %p7;
	setp.eq.s16 	%p8, %rs4, 0;
	mov.f32 	%f184, %f39;
	@%p8 bra 	$L__BB29_11;
	ld.global.f32 	%f49, [%rd14+4];
	mul.f32 	%f184, %f40, %f49;
$L__BB29_11:
	max.f32 	%f50, %f186, %f185;
	max.f32 	%f186, %f50, %f184;
$L__BB29_12:
	setp.le.s64 	%p9, %rd23, %rd8;
	mov.f32 	%f188, 0fFF800000;
	mov.f32 	%f189, %f188;
	@%p9 bra 	$L__BB29_16;
	add.s64 	%rd45, %rd12, %rd8;
	shr.u64 	%rd46, %rd45, 63;
	add.s64 	%rd47, %rd45, %rd46;
	shl.b64 	%rd48, %rd47, 2;
	and.b64  	%rd49, %rd48, -8;
	add.s64 	%rd15, %rd1, %rd49;
	ld.global.f32 	%f52, [%rd15];
	and.b64  	%rd50, %rd47, -2;
	add.s64 	%rd51, %rd2, %rd50;
	ld.global.v2.u8 	{%rs5, %rs6}, [%rd51];
	setp.eq.s16 	%p10, %rs5, 0;
	mul.f32 	%f53, %f40, %f52;
	selp.f32 	%f189, %f39, %f53, %p10;
	setp.eq.s16 	%p11, %rs6, 0;
	mov.f32 	%f188, %f39;
	@%p11 bra 	$L__BB29_15;
	ld.global.f32 	%f54, [%rd15+4];
	mul.f32 	%f188, %f40, %f54;
$L__BB29_15:
	max.f32 	%f55, %f186, %f189;
	max.f32 	%f186, %f55, %f188;
$L__BB29_16:
	setp.le.s64 	%p12, %rd23, %rd9;
	mov.f32 	%f192, 0fFF800000;
	mov.f32 	%f193, %f192;
	@%p12 bra 	$L__BB29_20;
	add.s64 	%rd52, %rd12, %rd9;
	shr.u64 	%rd53, %rd52, 63;
	add.s64 	%rd54, %rd52, %rd53;
	shl.b64 	%rd55, %rd54, 2;
	and.b64  	%rd56, %rd55, -8;
	add.s64 	%rd16, %rd1, %rd56;
	ld.global.f32 	%f57, [%rd16];
	and.b64  	%rd57, %rd54, -2;
	add.s64 	%rd58, %rd2, %rd57;
	ld.global.v2.u8 	{%rs7, %rs8}, [%rd58];
	setp.eq.s16 	%p13, %rs7, 0;
	mul.f32 	%f58, %f40, %f57;
	selp.f32 	%f193, %f39, %f58, %p13;
	setp.eq.s16 	%p14, %rs8, 0;
	mov.f32 	%f192, %f39;
	@%p14 bra 	$L__BB29_19;
	ld.global.f32 	%f59, [%rd16+4];
	mul.f32 	%f192, %f40, %f59;
$L__BB29_19:
	max.f32 	%f60, %f186, %f193;
	max.f32 	%f186, %f60, %f192;
$L__BB29_20:
	setp.le.s64 	%p15, %rd23, %rd6;
	mov.b32 	%r12, %f186;
	shfl.sync.bfly.b32	%r13|%p16, %r12, 16, 31, -1;
	mov.b32 	%f61, %r13;
	max.f32 	%f62, %f186, %f61;
	mov.b32 	%r14, %f62;
	shfl.sync.bfly.b32	%r15|%p17, %r14, 8, 31, -1;
	mov.b32 	%f63, %r15;
	max.f32 	%f64, %f62, %f63;
	mov.b32 	%r16, %f64;
	shfl.sync.bfly.b32	%r17|%p18, %r16, 4, 31, -1;
	mov.b32 	%f65, %r17;
	max.f32 	%f66, %f64, %f65;
	mov.b32 	%r18, %f66;
	shfl.sync.bfly.b32	%r19|%p19, %r18, 2, 31, -1;
	mov.b32 	%f67, %r19;
	max.f32 	%f68, %f66, %f67;
	mov.b32 	%r20, %f68;
	shfl.sync.bfly.b32	%r21|%p20, %r20, 1, 31, -1;
	mov.b32 	%f69, %r21;
	max.f32 	%f70, %f68, %f69;
	sub.f32 	%f71, %f181, %f70;
	fma.rn.f32 	%f72, %f71, 0f3BBB989D, 0f3F000000;
	cvt.sat.f32.f32 	%f73, %f72;
	mov.f32 	%f74, 0f4B400001;
	mov.f32 	%f75, 0f437C0000;
	fma.rm.f32 	%f76, %f73, %f75, %f74;
	add.f32 	%f77, %f76, 0fCB40007F;
	neg.f32 	%f78, %f77;
	fma.rn.f32 	%f79, %f71, 0f3FB8AA3B, %f78;
	fma.rn.f32 	%f80, %f71, 0f32A57060, %f79;
	mov.b32 	%r22, %f76;
	shl.b32 	%r23, %r22, 23;
	mov.b32 	%f81, %r23;
	ex2.approx.ftz.f32 	%f82, %f80;
	mul.f32 	%f83, %f82, %f81;
	add.f32 	%f84, %f83, 0f00000000;
	sub.f32 	%f85, %f180, %f70;
	fma.rn.f32 	%f86, %f85, 0f3BBB989D, 0f3F000000;
	cvt.sat.f32.f32 	%f87, %f86;
	fma.rm.f32 	%f88, %f87, %f75, %f74;
	add.f32 	%f89, %f88, 0fCB40007F;
	neg.f32 	%f90, %f89;
	fma.rn.f32 	%f91, %f85, 0f3FB8AA3B, %f90;
	fma.rn.f32 	%f92, %f85, 0f32A57060, %f91;
	mov.b32 	%r24, %f88;
	shl.b32 	%r25, %r24, 23;
	mov.b32 	%f93, %r25;
	ex2.approx.ftz.f32 	%f94, %f92;
	mul.f32 	%f95, %f94, %f93;
	add.f32 	%f96, %f84, %f95;
	sub.f32 	%f97, %f185, %f70;
	fma.rn.f32 	%f98, %f97, 0f3BBB989D, 0f3F000000;
	cvt.sat.f32.f32 	%f99, %f98;
	fma.rm.f32 	%f100, %f99, %f75, %f74;
	add.f32 	%f101, %f100, 0fCB40007F;
	neg.f32 	%f102, %f101;
	fma.rn.f32 	%f103, %f97, 0f3FB8AA3B, %f102;
	fma.rn.f32 	%f104, %f97, 0f32A57060, %f103;
	mov.b32 	%r26, %f100;
	shl.b32 	%r27, %r26, 23;
	mov.b32 	%f105, %r27;
	ex2.approx.ftz.f32 	%f106, %f104;
	mul.f32 	%f107, %f106, %f105;
	add.f32 	%f108, %f96, %f107;
	sub.f32 	%f109, %f184, %f70;
	fma.rn.f32 	%f110, %f109, 0f3BBB989D, 0f3F000000;
	cvt.sat.f32.f32 	%f111, %f110;
	fma.rm.f32 	%f112, %f111, %f75, %f74;
	add.f32 	%f113, %f112, 0fCB40007F;
	neg.f32 	%f114, %f113;
	fma.rn.f32 	%f115, %f109, 0f3FB8AA3B, %f114;
	fma.rn.f32 	%f116, %f109, 0f32A57060, %f115;
	mov.b32 	%r28, %f112;
	shl.b32 	%r29, %r28, 23;
	mov.b32 	%f117, %r29;
	ex2.approx.ftz.f32 	%f118, %f116;
	mul.f32 	%f119, %f118, %f117;
	add.f32 	%f120, %f108, %f119;
	sub.f32 	%f121, %f189, %f70;
	fma.rn.f32 	%f122, %f121, 0f3BBB989D, 0f3F000000;
	cvt.sat.f32.f32 	%f123, %f122;
	fma.rm.f32 	%f124, %f123, %f75, %f74;
	add.f32 	%f125, %f124, 0fCB40007F;
	neg.f32 	%f126, %f125;
	fma.rn.f32 	%f127, %f121, 0f3FB8AA3B, %f126;
	fma.rn.f32 	%f128, %f121, 0f32A57060, %f127;
	mov.b32 	%r30, %f124;
	shl.b32 	%r31, %r30, 23;
	mov.b32 	%f129, %r31;
	ex2.approx.ftz.f32 	%f130, %f128;
	mul.f32 	%f131, %f130, %f129;
	add.f32 	%f132, %f120, %f131;
	sub.f32 	%f133, %f188, %f70;
	fma.rn.f32 	%f134, %f133, 0f3BBB989D, 0f3F000000;
	cvt.sat.f32.f32 	%f135, %f134;
	fma.rm.f32 	%f136, %f135, %f75, %f74;
	add.f32 	%f137, %f136, 0fCB40007F;
	neg.f32 	%f138, %f137;
	fma.rn.f32 	%f139, %f133, 0f3FB8AA3B, %f138;
	fma.rn.f32 	%f140, %f133, 0f32A57060, %f139;
	mov.b32 	%r32, %f136;
	shl.b32 	%r33, %r32, 23;
	mov.b32 	%f141, %r33;
	ex2.approx.ftz.f32 	%f142, %f140;
	mul.f32 	%f143, %f142, %f141;
	add.f32 	%f144, %f132, %f143;
	sub.f32 	%f145, %f193, %f70;
	fma.rn.f32 	%f146, %f145, 0f3BBB989D, 0f3F000000;
	cvt.sat.f32.f32 	%f147, %f146;
	fma.rm.f32 	%f148, %f147, %f75, %f74;
	add.f32 	%f149, %f148, 0fCB40007F;
	neg.f32 	%f150, %f149;
	fma.rn.f32 	%f151, %f145, 0f3FB8AA3B, %f150;
	fma.rn.f32 	%f152, %f145, 0f32A57060, %f151;
	mov.b32 	%r34, %f148;
	shl.b32 	%r35, %r34, 23;
	mov.b32 	%f153, %r35;
	ex2.approx.ftz.f32 	%f154, %f152;
	mul.f32 	%f155, %f154, %f153;
	add.f32 	%f156, %f144, %f155;
	sub.f32 	%f157, %f192, %f70;
	fma.rn.f32 	%f158, %f157, 0f3BBB989D, 0f3F000000;
	cvt.sat.f32.f32 	%f159, %f158;
	fma.rm.f32 	%f160, %f159, %f75, %f74;
	add.f32 	%f161, %f160, 0fCB40007F;
	neg.f32 	%f162, %f161;
	fma.rn.f32 	%f163, %f157, 0f3FB8AA3B, %f162;
	fma.rn.f32 	%f164, %f157, 0f32A57060, %f163;
	mov.b32 	%r36, %f160;
	shl.b32 	%r37, %r36, 23;
	mov.b32 	%f165, %r37;
	ex2.approx.ftz.f32 	%f166, %f164;
	mul.f32 	%f167, %f166, %f165;
	add.f32 	%f168, %f156, %f167;
	mov.b32 	%r38, %f168;
	shfl.sync.bfly.b32	%r39|%p21, %r38, 16, 31, -1;
	mov.b32 	%f169, %r39;
	add.f32 	%f170, %f168, %f169;
	mov.b32 	%r40, %f170;
	shfl.sync.bfly.b32	%r41|%p22, %r40, 8, 31, -1;
	mov.b32 	%f171, %r41;
	add.f32 	%f172, %f170, %f171;
	mov.b32 	%r42, %f172;
	shfl.sync.bfly.b32	%r43|%p23, %r42, 4, 31, -1;
	mov.b32 	%f173, %r43;
	add.f32 	%f174, %f172, %f173;
	mov.b32 	%r44, %f174;
	shfl.sync.bfly.b32	%r45|%p24, %r44, 2, 31, -1;
	mov.b32 	%f175, %r45;
	add.f32 	%f176, %f174, %f175;
	mov.b32 	%r46, %f176;
	shfl.sync.bfly.b32	%r47|%p25, %r46, 1, 31, -1;
	mov.b32 	%f177, %r47;
	add.f32 	%f178, %f176, %f177;
	div.rn.f32 	%f31, %f83, %f178;
	div.rn.f32 	%f32, %f95, %f178;
	div.rn.f32 	%f33, %f107, %f178;
	div.rn.f32 	%f34, %f119, %f178;
	div.rn.f32 	%f35, %f131, %f178;
	div.rn.f32 	%f36, %f143, %f178;
	div.rn.f32 	%f37, %f155, %f178;
	div.rn.f32 	%f38, %f167, %f178;
	mul.lo.s64 	%rd17, %rd83, %rd4;
	@%p15 bra 	$L__BB29_22;
	add.s64 	%rd59, %rd17, %rd6;
	shr.u64 	%rd60, %rd59, 63;
	add.s64 	%rd61, %rd59, %rd60;
	shl.b64 	%rd62, %rd61, 2;
	and.b64  	%rd63, %rd62, -8;
	add.s64 	%rd64, %rd3, %rd63;
	st.global.v2.f32 	[%rd64], {%f31, %f32};
$L__BB29_22:
	setp.le.s64 	%p26, %rd23, %rd7;
	@%p26 bra 	$L__BB29_24;
	add.s64 	%rd65, %rd17, %rd7;
	shr.u64 	%rd66, %rd65, 63;
	add.s64 	%rd67, %rd65, %rd66;
	shl.b64 	%rd68, %rd67, 2;
	and.b64  	%rd69, %rd68, -8;
	add.s64 	%rd70, %rd3, %rd69;
	st.global.v2.f32 	[%rd70], {%f33, %f34};
$L__BB29_24:
	setp.le.s64 	%p27, %rd23, %rd8;
	@%p27 bra 	$L__BB29_26;
	add.s64 	%rd71, %rd17, %rd8;
	shr.u64 	%rd72, %rd71, 63;
	add.s64 	%rd73, %rd71, %rd72;
	shl.b64 	%rd74, %rd73, 2;
	and.b64  	%rd75, %rd74, -8;
	add.s64 	%rd76, %rd3, %rd75;
	st.global.v2.f32 	[%rd76], {%f35, %f36};
$L__BB29_26:
	setp.le.s64 	%p28, %rd23, %rd9;
	@%p28 bra 	$L__BB29_28;
	add.s64 	%rd77, %rd17, %rd9;
	shr.u64 	%rd78, %rd77, 63;
	add.s64 	%rd79, %rd77, %rd78;
	shl.b64 	%rd80, %rd79, 2;
	and.b64  	%rd81, %rd80, -8;
	add.s64 	%rd82, %rd3, %rd81;
	st.global.v2.f32 	[%rd82], {%f37, %f38};
$L__BB29_28:
	add.s64 	%rd83, %rd83, %rd10;
	setp.lt.s64 	%p29, %rd83, %rd22;
	@%p29 bra 	$L__BB29_4;
$L__BB29_29:
	ret;

}
	// .globl	_Z15SoftmaxWarpImplI24ElementwiseScaleMaskLoadIffbE11DirectStoreIffEfLi2ELi10ELi32ELi1ELb0EL9Algorithm0EEvT_T0_ll
.visible .entry _Z15SoftmaxWarpImplI24ElementwiseScaleMaskLoadIffbE11DirectStoreIffEfLi2ELi10ELi32ELi1ELb0EL9Algorithm0EEvT_T0_ll(
	.param .align 8 .b8 _Z15SoftmaxWarpImplI24ElementwiseScaleMaskLoadIffbE11DirectStoreIffEfLi2ELi10ELi32ELi1ELb0EL9Algorithm0EEvT_T0_ll_param_0[32],
	.param .align 8 .b8 _Z15SoftmaxWarpImplI24ElementwiseScaleMaskLoadIffbE11DirectStoreIffEfLi2ELi10ELi32ELi1ELb0EL9Algorithm0EEvT_T0_ll_param_1[16],
	.param .u64 _Z15SoftmaxWarpImplI24ElementwiseScaleMaskLoadIffbE11DirectStoreIffEfLi2ELi10ELi32ELi1ELb0EL9Algorithm0EEvT_T0_ll_param_2,
	.param .u64 _Z15SoftmaxWarpImplI24ElementwiseScaleMaskLoadIffbE11DirectStoreIffEfLi2ELi10ELi32ELi1ELb0EL9Algorithm0EEvT_T0_ll_param_3
)
{
	.reg .pred 	%p<24>;
	.reg .b16 	%rs<11>;
	.reg .b32 	%r<49>;
	.reg .b32 	%f<202>;
	.reg .b64 	%rd<94>;

	ld.param.u64 	%rd20, [_Z15SoftmaxWarpImplI24ElementwiseScaleMaskLoadIffbE11DirectStoreIffEfLi2ELi10ELi32ELi1ELb0EL9Algorithm0EEvT_T0_ll_param_1+8];
	ld.param.u64 	%rd19, [_Z15SoftmaxWarpImplI24ElementwiseScaleMaskLoadIffbE11DirectStoreIffEfLi2ELi10ELi32ELi1ELb0EL9Algorithm0EEvT_T0_ll_param_1];
	ld.param.v2.f32 	{%f18, %f19}, [_Z15SoftmaxWarpImplI24ElementwiseScaleMaskLoadIffbE11DirectStoreIffEfLi2ELi10ELi32ELi1ELb0EL9Algorithm0EEvT_T0_ll_param_0+24];
	ld.param.u64 	%rd18, [_Z15SoftmaxWarpImplI24ElementwiseScaleMaskLoadIffbE11DirectStoreIffEfLi2ELi10ELi32ELi1ELb0EL9Algorithm0EEvT_T0_ll_param_0+16];
	ld.param.u64 	%rd17, [_Z15SoftmaxWarpImplI24ElementwiseScaleMaskLoadIffbE11DirectStoreIffEfLi2ELi10ELi32ELi1ELb0EL9Algorithm0EEvT_T0_ll_param_0+8];
	ld.param.u64 	%rd16, [_Z15SoftmaxWarpImplI24ElementwiseScaleMaskLoadIffbE11DirectStoreIffEfLi2ELi10ELi32ELi1ELb0EL9Algorithm0EEvT_T0_ll_param_0];
	ld.param.u64 	%rd21, [_Z15SoftmaxWarpImplI24ElementwiseScaleMaskLoadIffbE11DirectStoreIffEfLi2ELi10ELi32ELi1ELb0EL9Algorithm0EEvT_T0_ll_param_2];
	ld.param.u64 	%rd22, [_Z15SoftmaxWarpImplI24ElementwiseScaleMaskLoadIffbE11DirectStoreIffEfLi2ELi10ELi32ELi1ELb0EL9Algorithm0EEvT_T0_ll_param_3];
	cvta.to.global.u64 	%rd1, %rd16;
	cvta.to.global.u64 	%rd2, %rd17;
	setp.lt.s64 	%p1, %rd22, 321;
	@%p1 bra 	$L__BB30_2;
	mov.u64 	%rd23, $str;
	cvta.global.u64 	%rd24, %rd23;
	mov.u64 	%rd25, $str$1;
	cvta.global.u64 	%rd26, %rd25;
	mov.u64 	%rd27, __unnamed_31;
	cvta.global.u64 	%rd28, %rd27;
	{ // callseq 30, 0
	.param .b64 param0;
	st.param.b64 	[param0], %rd24;
	.param .b64 param1;
	st.param.b64 	[param1], %rd26;
	.param .b32 param2;
	st.param.b32 	[param2], 219;
	.param .b64 param3;
	st.param.b64 	[param3], %rd28;
	.param .b64 param4;
	st.param.b64 	[param4], 1;
	call.uni 
	__assertfail, 
	(
	param0, 
	param1, 
	param2, 
	param3, 
	param4
	);
	} // callseq 30
$L__BB30_2:
	mov.u32 	%r2, %ctaid.x;
	mov.u32 	%r3, %ntid.y;
	mov.u32 	%r4, %tid.y;
	mad.lo.s32 	%r5, %r2, %r3, %r4;
	mov.u32 	%r6, %nctaid.x;
	mul.lo.s32 	%r1, %r6, %r3;
	cvt.s64.s32 	%rd93, %r5;
	setp.le.s64 	%p2, %rd21, %rd93;
	@%p2 bra 	$L__BB30_15;
	cvta.to.global.u64 	%rd5, %rd19;
	mov.u32 	%r7, %tid.x;
	shl.b32 	%r8, %r7, 1;
	cvt.u64.u32 	%rd6, %r8;
	cvt.s64.s32 	%rd7, %r1;
$L__BB30_4:
	mad.lo.s64 	%rd9, %rd93, %rd18, %rd6;
	shr.u64 	%rd29, %rd9, 63;
	add.s64 	%rd30, %rd9, %rd29;
	shl.b64 	%rd31, %rd30, 2;
	and.b64  	%rd32, %rd31, -8;
	add.s64 	%rd10, %rd1, %rd32;
	ld.global.f32 	%f20, [%rd10];
	and.b64  	%rd33, %rd30, -2;
	add.s64 	%rd34, %rd2, %rd33;
	ld.global.v2.u8 	{%rs1, %rs2}, [%rd34];
	setp.eq.s16 	%p3, %rs1, 0;
	mul.f32 	%f21, %f19, %f20;
	selp.f32 	%f3, %f18, %f21, %p3;
	setp.eq.s16 	%p4, %rs2, 0;
	mov.f32 	%f197, %f18;
	@%p4 bra 	$L__BB30_6;
	ld.global.f32 	%f22, [%rd10+4];
	mul.f32 	%f197, %f19, %f22;
$L__BB30_6:
	add.s64 	%rd35, %rd9, 64;
	shr.u64 	%rd36, %rd35, 63;
	add.s64 	%rd37, %rd35, %rd36;
	shl.b64 	%rd38, %rd37, 2;
	and.b64  	%rd39, %rd38, -8;
	add.s64 	%rd11, %rd1, %rd39;
	ld.global.f32 	%f23, [%rd11];
	and.b64  	%rd40, %rd37, -2;
	add.s64 	%rd41, %rd2, %rd40;
	ld.global.v2.u8 	{%rs3, %rs4}, [%rd41];
	setp.eq.s16 	%p5, %rs3, 0;
	mul.f32 	%f24, %f19, %f23;
	selp.f32 	%f6, %f18, %f24, %p5;
	setp.eq.s16 	%p6, %rs4, 0;
	mov.f32 	%f198, %f18;
	@%p6 bra 	$L__BB30_8;
	ld.global.f32 	%f25, [%rd11+4];
	mul.f32 	%f198, %f19, %f25;
$L__BB30_8:
	add.s64 	%rd42, %rd9, 128;
	shr.u64 	%rd43, %rd42, 63;
	add.s64 	%rd44, %rd42, %rd43;
	shl.b64 	%rd45, %rd44, 2;
	and.b64  	%rd46, %rd45, -8;
	add.s64 	%rd12, %rd1, %rd46;
	ld.global.f32 	%f26, [%rd12];
	and.b64  	%rd47, %rd44, -2;
	add.s64 	%rd48, %rd2, %rd47;
	ld.global.v2.u8 	{%rs5, %rs6}, [%rd48];
	setp.eq.s16 	%p7, %rs5, 0;
	mul.f32 	%f27, %f19, %f26;
	selp.f32 	%f9, %f18, %f27, %p7;
	setp.eq.s16 	%p8, %rs6, 0;
	mov.f32 	%f199, %f18;
	@%p8 bra 	$L__BB30_10;
	ld.global.f32 	%f28, [%rd12+4];
	mul.f32 	%f199, %f19, %f28;
$L__BB30_10:
	add.s64 	%rd49, %rd9, 192;
	shr.u64 	%rd50, %rd49, 63;
	add.s64 	%rd51, %rd49, %rd50;
	shl.b64 	%rd52, %rd51, 2;
	and.b64  	%rd53, %rd52, -8;
	add.s64 	%rd13, %rd1, %rd53;
	ld.global.f32 	%f29, [%rd13];
	and.b64  	%rd54, %rd51, -2;
	add.s64 	%rd55, %rd2, %rd54;
	ld.global.v2.u8 	{%rs7, %rs8}, [%rd55];
	setp.eq.s16 	%p9, %rs7, 0;
	mul.f32 	%f30, %f19, %f29;
	selp.f32 	%f12, %f18, %f30, %p9;
	setp.eq.s16 	%p10, %rs8, 0;
	mov.f32 	%f200, %f18;
	@%p10 bra 	$L__BB30_12;
	ld.global.f32 	%f31, [%rd13+4];
	mul.f32 	%f200, %f19, %f31;
$L__BB30_12:
	add.s64 	%rd56, %rd9, 256;
	shr.u64 	%rd57, %rd56, 63;
	add.s64 	%rd58, %rd56, %rd57;
	shl.b64 	%rd59, %rd58, 2;
	and.b64  	%rd60, %rd59, -8;
	add.s64 	%rd14, %rd1, %rd60;
	ld.global.f32 	%f32, [%rd14];
	and.b64  	%rd61, %rd58, -2;
	add.s64 	%rd62, %rd2, %rd61;
	ld.global.v2.u8 	{%rs9, %rs10}, [%rd62];
	setp.eq.s16 	%p11, %rs9, 0;
	mul.f32 	%f33, %f19, %f32;
	selp.f32 	%f15, %f18, %f33, %p11;
	setp.eq.s16 	%p12, %rs10, 0;
	mov.f32 	%f201, %f18;
	@%p12 bra 	$L__BB30_14;
	ld.global.f32 	%f34, [%rd14+4];
	mul.f32 	%f201, %f19, %f34;
$L__BB30_14:
	max.f32 	%f35, %f3, 0fFF800000;
	max.f32 	%f36, %f35, %f197;
	max.f32 	%f37, %f36, %f6;
	max.f32 	%f38, %f37, %f198;
	max.f32 	%f39, %f38, %f9;
	max.f32 	%f40, %f39, %f199;
	max.f32 	%f41, %f40, %f12;
	max.f32 	%f42, %f41, %f200;
	max.f32 	%f43, %f42, %f15;
	max.f32 	%f44, %f43, %f201;
	mov.b32 	%r9, %f44;
	shfl.sync.bfly.b32	%r10|%p13, %r9, 16, 31, -1;
	mov.b32 	%f45, %r10;
	max.f32 	%f46, %f44, %f45;
	mov.b32 	%r11, %f46;
	shfl.sync.bfly.b32	%r12|%p14, %r11, 8, 31, -1;
	mov.b32 	%f47, %r12;
	max.f32 	%f48, %f46, %f47;
	mov.b32 	%r13, %f48;
	shfl.sync.bfly.b32	%r14|%p15, %r13, 4, 31, -1;
	mov.b32 	%f49, %r14;
	max.f32 	%f50, %f48, %f49;
	mov.b32 	%r15, %f50;
	shfl.sync.bfly.b32	%r16|%p16, %r15, 2, 31, -1;
	mov.b32 	%f51, %r16;
	max.f32 	%f52, %f50, %f51;
	mov.b32 	%r17, %f52;
	shfl.sync.bfly.b32	%r18|%p17, %r17, 1, 31, -1;
	mov.b32 	%f53, %r18;
	max.f32 	%f54, %f52, %f53;
	sub.f32 	%f55, %f3, %f54;
	fma.rn.f32 	%f56, %f55, 0f3BBB989D, 0f3F000000;
	cvt.sat.f32.f32 	%f57, %f56;
	mov.f32 	%f58, 0f4B400001;
	mov.f32 	%f59, 0f437C0000;
	fma.rm.f32 	%f60, %f57, %f59, %f58;
	add.f32 	%f61, %f60, 0fCB40007F;
	neg.f32 	%f62, %f61;
	fma.rn.f32 	%f63, %f55, 0f3FB8AA3B, %f62;
	fma.rn.f32 	%f64, %f55, 0f32A57060, %f63;
	mov.b32 	%r19, %f60;
	shl.b32 	%r20, %r19, 23;
	mov.b32 	%f65, %r20;
	ex2.approx.ftz.f32 	%f66, %f64;
	mul.f32 	%f67, %f66, %f65;
	add.f32 	%f68, %f67, 0f00000000;
	sub.f32 	%f69, %f197, %f54;
	fma.rn.f32 	%f70, %f69, 0f3BBB989D, 0f3F000000;
	cvt.sat.f32.f32 	%f71, %f70;
	fma.rm.f32 	%f72, %f71, %f59, %f58;
	add.f32 	%f73, %f72, 0fCB40007F;
	neg.f32 	%f74, %f73;
	fma.rn.f32 	%f75, %f69, 0f3FB8AA3B, %f74;
	fma.rn.f32 	%f76, %f69, 0f32A57060, %f75;
	mov.b32 	%r21, %f72;
	shl.b32 	%r22, %r21, 23;
	mov.b32 	%f77, %r22;
	ex2.approx.ftz.f32 	%f78, %f76;
	mul.f32 	%f79, %f78, %f77;
	add.f32 	%f80, %f68, %f79;
	sub.f32 	%f81, %f6, %f54;
	fma.rn.f32 	%f82, %f81, 0f3BBB989D, 0f3F000000;
	cvt.sat.f32.f32 	%f83, %f82;
	fma.rm.f32 	%f84, %f83, %f59, %f58;
	add.f32 	%f85, %f84, 0fCB40007F;
	neg.f32 	%f86, %f85;
	fma.rn.f32 	%f87, %f81, 0f3FB8AA3B, %f86;
	fma.rn.f32 	%f88, %f81, 0f32A57060, %f87;
	mov.b32 	%r23, %f84;
	shl.b32 	%r24, %r23, 23;
	mov.b32 	%f89, %r24;
	ex2.approx.ftz.f32 	%f90, %f88;
	mul.f32 	%f91, %f90, %f89;
	add.f32 	%f92, %f80, %f91;
	sub.f32 	%f93, %f198, %f54;
	fma.rn.f32 	%f94, %f93, 0f3BBB989D, 0f3F000000;
	cvt.sat.f32.f32 	%f95, %f94;
	fma.rm.f32 	%f96, %f95, %f59, %f58;
	add.f32 	%f97, %f96, 0fCB40007F;
	neg.f32 	%f98, %f97;
	fma.rn.f32 	%f99, %f93, 0f3FB8AA3B, %f98;
	fma.rn.f32 	%f100, %f93, 0f32A57060, %f99;
	mov.b32 	%r25, %f96;
	shl.b32 	%r26, %r25, 23;
	mov.b32 	%f101, %r26;
	ex2.approx.ftz.f32 	%f102, %f100;
	mul.f32 	%f103, %f102, %f101;
	add.f32 	%f104, %f92, %f103;
	sub.f32 	%f105, %f9, %f54;
	fma.rn.f32 	%f106, %f105, 0f3BBB989D, 0f3F000000;
	cvt.sat.f32.f32 	%f107, %f106;
	fma.rm.f32 	%f108, %f107, %f59, %f58;
	add.f32 	%f109, %f108, 0fCB40007F;
	neg.f32 	%f110, %f109;
	fma.rn.f32 	%f111, %f105, 0f3FB8AA3B, %f110;
	fma.rn.f32 	%f112, %f105, 0f32A57060, %f111;
	mov.b32 	%r27, %f108;
	shl.b32 	%r28, %r27, 23;
	mov.b32 	%f113, %r28;
	ex2.approx.ftz.f32 	%f114, %f112;
	mul.f32 	%f115, %f114, %f113;
	add.f32 	%f116, %f104, %f115;
	sub.f32 	%f117, %f199, %f54;
	fma.rn.f32 	%f118, %f117, 0f3BBB989D, 0f3F000000;
	cvt.sat.f32.f32 	%f119, %f118;
	fma.rm.f32 	%f120, %f119, %f59, %f58;
	add.f32 	%f121, %f120, 0fCB40007F;
	neg.f32 	%f122, %f121;
	fma.rn.f32 	%f123, %f117, 0f3FB8AA3B, %f122;
	fma.rn.f32 	%f124, %f117, 0f32A57060, %f123;
	mov.b32 	%r29, %f120;
	shl.b32 	%r30, %r29, 23;
	mov.b32 	%f125, %r30;
	ex2.approx.ftz.f32 	%f126, %f124;
	mul.f32 	%f127, %f126, %f125;
	add.f32 	%f128, %f116, %f127;
	sub.f32 	%f129, %f12, %f54;
	fma.rn.f32 	%f130, %f129, 0f3BBB989D, 0f3F000000;
	cvt.sat.f32.f32 	%f131, %f130;
	fma.rm.f32 	%f132, %f131, %f59, %f58;
	add.f32 	%f133, %f132, 0fCB40007F;
	neg.f32 	%f134, %f133;
	fma.rn.f32 	%f135, %f129, 0f3FB8AA3B, %f134;
	fma.rn.f32 	%f136, %f129, 0f32A57060, %f135;
	mov.b32 	%r31, %f132;
	shl.b32 	%r32, %r31, 23;
	mov.b32 	%f137, %r32;
	ex2.approx.ftz.f32 	%f138, %f136;
	mul.f32 	%f139, %f138, %f137;
	add.f32 	%f140, %f128, %f139;
	sub.f32 	%f141, %f200, %f54;
	fma.rn.f32 	%f142, %f141, 0f3BBB989D, 0f3F000000;
	cvt.sat.f32.f32 	%f143, %f142;
	fma.rm.f32 	%f144, %f143, %f59, %f58;
	add.f32 	%f145, %f144, 0fCB40007F;
	neg.f32 	%f146, %f145;
	fma.rn.f32 	%f147, %f141, 0f3FB8AA3B, %f146;
	fma.rn.f32 	%f148, %f141, 0f32A57060, %f147;
	mov.b32 	%r33, %f144;
	shl.b32 	%r34, %r33, 23;
	mov.b32 	%f149, %r34;
	ex2.approx.ftz.f32 	%f150, %f148;
	mul.f32 	%f151, %f150, %f149;
	add.f32 	%f152, %f140, %f151;
	sub.f32 	%f153, %f15, %f54;
	fma.rn.f32 	%f154, %f153, 0f3BBB989D, 0f3F000000;
	cvt.sat.f32.f32 	%f155, %f154;
	fma.rm.f32 	%f156, %f155, %f59, %f58;
	add.f32 	%f157, %f156, 0fCB40007F;
	neg.f32 	%f158, %f157;
	fma.rn.f32 	%f159, %f153, 0f3FB8AA3B, %f158;
	fma.rn.f32 	%f160, %f153, 0f32A57060, %f159;
	mov.b32 	%r35, %f156;
	shl.b32 	%r36, %r35, 23;
	mov.b32 	%f161, %r36;
	ex2.approx.ftz.f32 	%f162, %f160;
	mul.f32 	%f163, %f162, %f161;
	add.f32 	%f164, %f152, %f163;
	sub.f32 	%f165, %f201, %f54;
	fma.rn.f32 	%f166, %f165, 0f3BBB989D, 0f3F000000;
	cvt.sat.f32.f32 	%f167, %f166;
	fma.rm.f32 	%f168, %f167, %f59, %f58;
	add.f32 	%f169, %f168, 0fCB40007F;
	neg.f32 	%f170, %f169;
	fma.rn.f32 	%f171, %f165, 0f3FB8AA3B, %f170;
	fma.rn.f32 	%f172, %f165, 0f32A57060, %f171;
	mov.b32 	%r37, %f168;
	shl.b32 	%r38, %r37, 23;
	mov.b32 	%f173, %r38;
	ex2.approx.ftz.f32 	%f174, %f172;
	mul.f32 	%f175, %f174, %f173;
	add.f32 	%f176, %f164, %f175;
	mov.b32 	%r39, %f176;
	shfl.sync.bfly.b32	%r40|%p18, %r39, 16, 31, -1;
	mov.b32 	%f177, %r40;
	add.f32 	%f178, %f176, %f177;
	mov.b32 	%r41, %f178;
	shfl.sync.bfly.b32	%r42|%p19, %r41, 8, 31, -1;
	mov.b32 	%f179, %r42;
	add.f32 	%f180, %f178, %f179;
	mov.b32 	%r43, %f180;
	shfl.sync.bfly.b32	%r44|%p20, %r43, 4, 31, -1;
	mov.b32 	%f181, %r44;
	add.f32 	%f182, %f180, %f181;
	mov.b32 	%r45, %f182;
	shfl.sync.bfly.b32	%r46|%p21, %r45, 2, 31, -1;
	mov.b32 	%f183, %r46;
	add.f32 	%f184, %f182, %f183;
	mov.b32 	%r47, %f184;
	shfl.sync.bfly.b32	%r48|%p22, %r47, 1, 31, -1;
	mov.b32 	%f185, %r48;
	add.f32 	%f186, %f184, %f185;
	div.rn.f32 	%f187, %f67, %f186;
	div.rn.f32 	%f188, %f79, %f186;
	div.rn.f32 	%f189, %f91, %f186;
	div.rn.f32 	%f190, %f103, %f186;
	div.rn.f32 	%f191, %f115, %f186;
	div.rn.f32 	%f192, %f127, %f186;
	div.rn.f32 	%f193, %f139, %f186;
	div.rn.f32 	%f194, %f151, %f186;
	div.rn.f32 	%f195, %f163, %f186;
	div.rn.f32 	%f196, %f175, %f186;
	mad.lo.s64 	%rd63, %rd93, %rd20, %rd6;
	shr.u64 	%rd64, %rd63, 63;
	add.s64 	%rd65, %rd63, %rd64;
	shl.b64 	%rd66, %rd65, 2;
	and.b64  	%rd67, %rd66, -8;
	add.s64 	%rd68, %rd5, %rd67;
	st.global.v2.f32 	[%rd68], {%f187, %f188};
	add.s64 	%rd69, %rd63, 64;
	shr.u64 	%rd70, %rd69, 63;
	add.s64 	%rd71, %rd69, %rd70;
	shl.b64 	%rd72, %rd71, 2;
	and.b64  	%rd73, %rd72, -8;
	add.s64 	%rd74, %rd5, %rd73;
	st.global.v2.f32 	[%rd74], {%f189, %f190};
	add.s64 	%rd75, %rd63, 128;
	shr.u64 	%rd76, %rd75, 63;
	add.s64 	%rd77, %rd75, %rd76;
	shl.b64 	%rd78, %rd77, 2;
	and.b64  	%rd79, %rd78, -8;
	add.s64 	%rd80, %rd5, %rd79;
	st.global.v2.f32 	[%rd80], {%f191, %f192};
	add.s64 	%rd81, %rd63, 192;
	shr.u64 	%rd82, %rd81, 63;
	add.s64 	%rd83, %rd81, %rd82;
	shl.b64 	%rd84, %rd83, 2;
	and.b64  	%rd85, %rd84, -8;
	add.s64 	%rd86, %rd5, %rd85;
	st.global.v2.f32 	[%rd86], {%f193, %f194};
	add.s64 	%rd87, %rd63, 256;
	shr.u64 	%rd88, %rd87, 63;
	add.s64 	%rd89, %rd87, %rd88;
	shl.b64 	%rd90, %rd89, 2;
	and.b64  	%rd91, %rd90, -8;
	add.s64 	%rd92, %rd5, %rd91;
	st.global.v2.f32 	[%rd92], {%f195, %f196};
	add.s64 	%rd93, %rd93, %rd7;
	setp.lt.s64 	%p23, %rd93, %rd21;
	@%p23 bra 	$L__BB30_4;
$L__BB30_15:
	ret;

}
	// .globl	_Z15SoftmaxWarpImplI24ElementwiseScaleMaskLoadIffbE11DirectStoreIffEfLi2ELi10ELi32ELi1ELb1EL9Algorithm0EEvT_T0_ll
.visible .entry _Z15SoftmaxWarpImplI24ElementwiseScaleMaskLoadIffbE11DirectStoreIffEfLi2ELi10ELi32ELi1ELb1EL9Algorithm0EEvT_T0_ll(
	.param .align 8 .b8 _Z15SoftmaxWarpImplI24ElementwiseScaleMaskLoadIffbE11DirectStoreIffEfLi2ELi10ELi32ELi1ELb1EL9Algorithm0EEvT_T0_ll_param_0[32],
	.param .align 8 .b8 _Z15SoftmaxWarpImplI24ElementwiseScaleMaskLoadIffbE11DirectStoreIffEfLi2ELi10ELi32ELi1ELb1EL9Algorithm0EEvT_T0_ll_param_1[16],
	.param .u64 _Z15SoftmaxWarpImplI24ElementwiseScaleMaskLoadIffbE11DirectStoreIffEfLi2ELi10ELi32ELi1ELb1EL9Algorithm0EEvT_T0_ll_param_2,
	.param .u64 _Z15SoftmaxWarpImplI24ElementwiseScaleMaskLoadIffbE11DirectStoreIffEfLi2ELi10ELi32ELi1ELb1EL9Algorithm0EEvT_T0_ll_param_3
)
{
	.reg .pred 	%p<34>;
	.reg .b16 	%rs<11>;
	.reg .b32 	%r<53>;
	.reg .b32 	%f<241>;
	.reg .b64 	%rd<103>;

	ld.param.u64 	%rd23, [_Z15SoftmaxWarpImplI24ElementwiseScaleMaskLoadIffbE11DirectStoreIffEfLi2ELi10ELi32ELi1ELb1EL9Algorithm0EEvT_T0_ll_param_1+8];
	ld.param.v2.f32 	{%f52, %f53}, [_Z15SoftmaxWarpImplI24ElementwiseScaleMaskLoadIffbE11DirectStoreIffEfLi2ELi10ELi32ELi1ELb1EL9Algorithm0EEvT_T0_ll_param_0+24];
	ld.param.u64 	%rd21, [_Z15SoftmaxWarpImplI24ElementwiseScaleMaskLoadIffbE11DirectStoreIffEfLi2ELi10ELi32ELi1ELb1EL9Algorithm0EEvT_T0_ll_param_0+16];
	ld.param.u64 	%rd19, [_Z15SoftmaxWarpImplI24ElementwiseScaleMaskLoadIffbE11DirectStoreIffEfLi2ELi10ELi32ELi1ELb1EL9Algorithm0EEvT_T0_ll_param_0];
	ld.param.u64 	%rd22, [_Z15SoftmaxWarpImplI24ElementwiseScaleMaskLoadIffbE11DirectStoreIffEfLi2ELi10ELi32ELi1ELb1EL9Algorithm0EEvT_T0_ll_param_1];
	ld.param.u64 	%rd20, [_Z15SoftmaxWarpImplI24ElementwiseScaleMaskLoadIffbE11DirectStoreIffEfLi2ELi10ELi32ELi1ELb1EL9Algorithm0EEvT_T0_ll_param_0+8];
	ld.param.u64 	%rd24, [_Z15SoftmaxWarpImplI24ElementwiseScaleMaskLoadIffbE11DirectStoreIffEfLi2ELi10ELi32ELi1ELb1EL9Algorithm0EEvT_T0_ll_param_2];
	ld.param.u64 	%rd25, [_Z15SoftmaxWarpImplI24ElementwiseScaleMaskLoadIffbE11DirectStoreIffEfLi2ELi10ELi32ELi1ELb1EL9Algorithm0EEvT_T0_ll_param_3];
	cvta.to.global.u64 	%rd1, %rd20;
	cvta.to.global.u64 	%rd2, %rd22;
	setp.lt.s64 	%p1, %rd25, 321;
	@%p1 bra 	$L__BB31_2;
	mov.u64 	%rd26, $str;
	cvta.global.u64 	%rd27, %rd26;
	mov.u64 	%rd28, $str$1;
	cvta.global.u64 	%rd29, %rd28;
	mov.u64 	%rd30, __unnamed_32;
	cvta.global.u64 	%rd31, %rd30;
	{ // callseq 31, 0
	.param .b64 param0;
	st.param.b64 	[param0], %rd27;
	.param .b64 param1;
	st.param.b64 	[param1], %rd29;
	.param .b32 param2;
	st.param.b32 	[param2], 219;
	.param .b64 param3;
	st.param.b64 	[param3], %rd31;
	.param .b64 param4;
	st.param.b64 	[param4], 1;
	call.uni 
	__assertfail, 
	(
	param0, 
	param1, 
	param2, 
	param3, 
	param4
	);
	} // callseq 31
$L__BB31_2:
	mov.u32 	%r2, %ctaid.x;
	mov.u32 	%r3, %ntid.y;
	mov.u32 	%r4, %tid.y;
	mad.lo.s32 	%r5, %r2, %r3, %r4;
	mov.u32 	%r6, %nctaid.x;
	mul.lo.s32 	%r1, %r6, %r3;
	cvt.s64.s32 	%rd102, %r5;
	setp.le.s64 	%p2, %rd24, %rd102;
	@%p2 bra 	$L__BB31_35;
	mov.u32 	%r7, %tid.x;
	shl.b32 	%r8, %r7, 1;
	cvt.u64.u32 	%rd4, %r8;
	add.s32 	%r9, %r8, 64;
	cvt.u64.u32 	%rd5, %r9;
	add.s32 	%r10, %r8, 128;
	cvt.u64.u32 	%rd6, %r10;
	add.s32 	%r11, %r8, 192;
	cvt.u64.u32 	%rd7, %r11;
	add.s32 	%r12, %r8, 256;
	cvt.u64.u32 	%rd8, %r12;
	cvt.s64.s32 	%rd9, %r1;
$L__BB31_4:
	setp.le.s64 	%p3, %rd25, %rd4;
	mul.lo.s64 	%rd11, %rd102, %rd21;
	mov.f32 	%f222, 0fFF800000;
	mov.f32 	%f223, %f222;
	mov.f32 	%f228, %f222;
	@%p3 bra 	$L__BB31_8;
	add.s64 	%rd32, %rd11, %rd4;
	shr.u64 	%rd33, %rd32, 63;
	add.s64 	%rd34, %rd32, %rd33;
	cvta.to.global.u64 	%rd35, %rd19;
	shl.b64 	%rd36, %rd34, 2;
	and.b64  	%rd37, %rd36, -8;
	add.s64 	%rd12, %rd35, %rd37;
	ld.global.f32 	%f55, [%rd12];
	and.b64  	%rd38, %rd34, -2;
	add.s64 	%rd39, %rd1, %rd38;
	ld.global.v2.u8 	{%rs1, %rs2}, [%rd39];
	setp.eq.s16 	%p4, %rs1, 0;
	mul.f32 	%f56, %f53, %f55;
	selp.f32 	%f223, %f52, %f56, %p4;
	setp.eq.s16 	%p5, %rs2, 0;
	mov.f32 	%f222, %f52;
	@%p5 bra 	$L__BB31_7;
	ld.global.f32 	%f57, [%rd12+4];
	mul.f32 	%f222, %f53, %f57;
$L__BB31_7:
	max.f32 	%f58, %f223, 0fFF800000;
	max.f32 	%f228, %f58, %f222;
$L__BB31_8:
	setp.le.s64 	%p6, %rd25, %rd5;
	mov.f32 	%f226, 0fFF800000;
	mov.f32 	%f227, %f226;
	@%p6 bra 	$L__BB31_12;
	add.s64 	%rd40, %rd11, %rd5;
	shr.u64 	%rd41, %rd40, 63;
	add.s64 	%rd42, %rd40, %rd41;
	cvta.to.global.u64 	%rd43, %rd19;
	shl.b64 	%rd44, %rd42, 2;
	and.b64  	%rd45, %rd44, -8;
	add.s64 	%rd13, %rd43, %rd45;
	ld.global.f32 	%f60, [%rd13];
	and.b64  	%rd46, %rd42, -2;
	add.s64 	%rd47, %rd1, %rd46;
	ld.global.v2.u8 	{%rs3, %rs4}, [%rd47];
	setp.eq.s16 	%p7, %rs3, 0;
	mul.f32 	%f61, %f53, %f60;
	selp.f32 	%f227, %f52, %f61, %p7;
	setp.eq.s16 	%p8, %rs4, 0;
	mov.f32 	%f226, %f52;
	@%p8 bra 	$L__BB31_11;
	ld.global.f32 	%f62, [%rd13+4];
	mul.f32 	%f226, %f53, %f62;
$L__BB31_11:
	max.f32 	%f63, %f228, %f227;
	max.f32 	%f228, %f63, %f226;
$L__BB31_12:
	setp.le.s64 	%p9, %rd25, %rd6;
	mov.f32 	%f230, 0fFF800000;
	mov.f32 	%f231, %f230;
	@%p9 bra 	$L__BB31_16;
	add.s64 	%rd48, %rd11, %rd6;
	shr.u64 	%rd49, %rd48, 63;
	add.s64 	%rd50, %rd48, %rd49;
	cvta.to.global.u64 	%rd51, %rd19;
	shl.b64 	%rd52, %rd50, 2;
	and.b64  	%rd53, %rd52, -8;
	add.s64 	%rd14, %rd51, %rd53;
	ld.global.f32 	%f65, [%rd14];
	and.b64  	%rd54, %rd50, -2;
	add.s64 	%rd55, %rd1, %rd54;
	ld.global.v2.u8 	{%rs5, %rs6}, [%rd55];
	setp.eq.s16 	%p10, %rs5, 0;
	mul.f32 	%f66, %f53, %f65;
	selp.f32 	%f231, %f52, %f66, %p10;
	setp.eq.s16 	%p11, %rs6, 0;
	mov.f32 	%f230, %f52;
	@%p11 bra 	$L__BB31_15;
	ld.global.f32 	%f67, [%rd14+4];
	mul.f32 	%f230, %f53, %f67;
$L__BB31_15:
	max.f32 	%f68, %f228, %f231;
	max.f32 	%f228, %f68, %f230;
$L__BB31_16:
	setp.le.s64 	%p12, %rd25, %rd7;
	mov.f32 	%f234, 0fFF800000;
	mov.f32 	%f235, %f234;
	@%p12 bra 	$L__BB31_20;
	add.s64 	%rd56, %rd11, %rd7;
	shr.u64 	%rd57, %rd56, 63;
	add.s64 	%rd58, %rd56, %rd57;
	cvta.to.global.u64 	%rd59, %rd19;
	shl.b64 	%rd60, %rd58, 2;
	and.b64  	%rd61, %rd60, -8;
	add.s64 	%rd15, %rd59, %rd61;
	ld.global.f32 	%f70, [%rd15];
	and.b64  	%rd62, %rd58, -2;
	add.s64 	%rd63, %rd1, %rd62;
	ld.global.v2.u8 	{%rs7, %rs8}, [%rd63];
	setp.eq.s16 	%p13, %rs7, 0;
	mul.f32 	%f71, %f53, %f70;
	selp.f32 	%f235, %f52, %f71, %p13;
	setp.eq.s16 	%p14, %rs8, 0;
	mov.f32 	%f234, %f52;
	@%p14 bra 	$L__BB31_19;
	ld.global.f32 	%f72, [%rd15+4];
	mul.f32 	%f234, %f53, %f72;
$L__BB31_19:
	max.f32 	%f73, %f228, %f235;
	max.f32 	%f228, %f73, %f234;
$L__BB31_20:
	setp.le.s64 	%p15, %rd25, %rd8;
	mov.f32 	%f238, 0fFF800000;
	mov.f32 	%f239, %f238;
	@%p15 bra 	$L__BB31_24;
	add.s64 	%rd64, %rd11, %rd8;
	shr.u64 	%rd65, %rd64, 63;
	add.s64 	%rd66, %rd64, %rd65;
	cvta.to.global.u64 	%rd67, %rd19;
	shl.b64 	%rd68, %rd66, 2;
	and.b64  	%rd69, %rd68, -8;
	add.s64 	%rd16, %rd67, %rd69;
	ld.global.f32 	%f75, [%rd16];
	and.b64  	%rd70, %rd66, -2;
	add.s64 	%rd71, %rd1, %rd70;
	ld.global.v2.u8 	{%rs9, %rs10}, [%rd71];
	setp.eq.s16 	%p16, %rs9, 0;
	mul.f32 	%f76, %f53, %f75;
	selp.f32 	%f239, %f52, %f76, %p16;
	setp.eq.s16 	%p17, %rs10, 0;
	mov.f32 	%f238, %f52;
	@%p17 bra 	$L__BB31_23;
	ld.global.f32 	%f77, [%rd16+4];
	mul.f32 	%f238, %f53, %f77;
$L__BB31_23:
	max.f32 	%f78, %f228, %f239;
	max.f32 	%f228, %f78, %f238;
$L__BB31_24:
	setp.le.s64 	%p18, %rd25, %rd4;
	mov.b32 	%r13, %f228;
	shfl.sync.bfly.b32	%r14|%p19, %r13, 16, 31, -1;
	mov.b32 	%f79, %r14;
	max.f32 	%f80, %f228, %f79;
	mov.b32 	%r15, %f80;
	shfl.sync.bfly.b32	%r16|%p20, %r15, 8, 31, -1;
	mov.b32 	%f81, %r16;
	max.f32 	%f82, %f80, %f81;
	mov.b32 	%r17, %f82;
	shfl.sync.bfly.b32	%r18|%p21, %r17, 4, 31, -1;
	mov.b32 	%f83, %r18;
	max.f32 	%f84, %f82, %f83;
	mov.b32 	%r19, %f84;
	shfl.sync.bfly.b32	%r20|%p22, %r19, 2, 31, -1;
	mov.b32 	%f85, %r20;
	max.f32 	%f86, %f84, %f85;
	mov.b32 	%r21, %f86;
	shfl.sync.bfly.b32	%r22|%p23, %r21, 1, 31, -1;
	mov.b32 	%f87, %r22;
	max.f32 	%f88, %f86, %f87;
	sub.f32 	%f89, %f223, %f88;
	fma.rn.f32 	%f90, %f89, 0f3BBB989D, 0f3F000000;
	cvt.sat.f32.f32 	%f91, %f90;
	mov.f32 	%f92, 0f4B400001;
	mov.f32 	%f93, 0f437C0000;
	fma.rm.f32 	%f94, %f91, %f93, %f92;
	add.f32 	%f95, %f94, 0fCB40007F;
	neg.f32 	%f96, %f95;
	fma.rn.f32 	%f97, %f89, 0f3FB8AA3B, %f96;
	fma.rn.f32 	%f98, %f89, 0f32A57060, %f97;
	mov.b32 	%r23, %f94;
	shl.b32 	%r24, %r23, 23;
	mov.b32 	%f99, %r24;
	ex2.approx.ftz.f32 	%f100, %f98;
	mul.f32 	%f101, %f100, %f99;
	add.f32 	%f102, %f101, 0f00000000;
	sub.f32 	%f103, %f222, %f88;
	fma.rn.f32 	%f104, %f103, 0f3BBB989D, 0f3F000000;
	cvt.sat.f32.f32 	%f105, %f104;
	fma.rm.f32 	%f106, %f105, %f93, %f92;
	add.f32 	%f107, %f106, 0fCB40007F;
	neg.f32 	%f108, %f107;
	fma.rn.f32 	%f109, %f103, 0f3FB8AA3B, %f108;
	fma.rn.f32 	%f110, %f103, 0f32A57060, %f109;
	mov.b32 	%r25, %f106;
	shl.b32 	%r26, %r25, 23;
	mov.b32 	%f111, %r26;
	ex2.approx.ftz.f32 	%f112, %f110;
	mul.f32 	%f113, %f112, %f111;
	add.f32 	%f114, %f102, %f113;
	sub.f32 	%f115, %f227, %f88;
	fma.rn.f32 	%f116, %f115, 0f3BBB989D, 0f3F000000;
	cvt.sat.f32.f32 	%f117, %f116;
	fma.rm.f32 	%f118, %f117, %f93, %f92;
	add.f32 	%f119, %f118, 0fCB40007F;
	neg.f32 	%f120, %f119;
	fma.rn.f32 	%f121, %f115, 0f3FB8AA3B, %f120;
	fma.rn.f32 	%f122, %f115, 0f32A57060, %f121;
	mov.b32 	%r27, %f118;
	shl.b32 	%r28, %r27, 23;
	mov.b32 	%f123, %r28;
	ex2.approx.ftz.f32 	%f124, %f122;
	mul.f32 	%f125, %f124, %f123;
	add.f32 	%f126, %f114, %f125;
	sub.f32 	%f127, %f226, %f88;
	fma.rn.f32 	%f128, %f127, 0f3BBB989D, 0f3F000000;
	cvt.sat.f32.f32 	%f129, %f128;
	fma.rm.f32 	%f130, %f129, %f93, %f92;
	add.f32 	%f131, %f130, 0fCB40007F;
	neg.f32 	%f132, %f131;
	fma.rn.f32 	%f133, %f127, 0f3FB8AA3B, %f132;
	fma.rn.f32 	%f134, %f127, 0f32A57060, %f133;
	mov.b32 	%r29, %f130;
	shl.b32 	%r30, %r29, 23;
	mov.b32 	%f135, %r30;
	ex2.approx.ftz.f32 	%f136, %f134;
	mul.f32 	%f137, %f136, %f135;
	add.f32 	%f138, %f126, %f137;
	sub.f32 	%f139, %f231, %f88;
	fma.rn.f32 	%f140, %f139, 0f3BBB989D, 0f3F000000;
	cvt.sat.f32.f32 	%f141, %f140;
	fma.rm.f32 	%f142, %f141, %f93, %f92;
	add.f32 	%f143, %f142, 0fCB40007F;
	neg.f32 	%f144, %f143;
	fma.rn.f32 	%f145, %f139, 0f3FB8AA3B, %f144;
	fma.rn.f32 	%f146, %f139, 0f32A57060, %f145;
	mov.b32 	%r31, %f142;
	shl.b32 	%r32, %r31, 23;
	mov.b32 	%f147, %r32;
	ex2.approx.ftz.f32 	%f148, %f146;
	mul.f32 	%f149, %f148, %f147;
	add.f32 	%f150, %f138, %f149;
	sub.f32 	%f151, %f230, %f88;
	fma.rn.f32 	%f152, %f151, 0f3BBB989D, 0f3F000000;
	cvt.sat.f32.f32 	%f153, %f152;
	fma.rm.f32 	%f154, %f153, %f93, %f92;
	add.f32 	%f155, %f154, 0fCB40007F;
	neg.f32 	%f156, %f155;
	fma.rn.f32 	%f157, %f151, 0f3FB8AA3B, %f156;
	fma.rn.f32 	%f158, %f151, 0f32A57060, %f157;
	mov.b32 	%r33, %f154;
	shl.b32 	%r34, %r33, 23;
	mov.b32 	%f159, %r34;
	ex2.approx.ftz.f32 	%f160, %f158;
	mul.f32 	%f161, %f160, %f159;
	add.f32 	%f162, %f150, %f161;
	sub.f32 	%f163, %f235, %f88;
	fma.rn.f32 	%f164, %f163, 0f3BBB989D, 0f3F000000;
	cvt.sat.f32.f32 	%f165, %f164;
	fma.rm.f32 	%f166, %f165, %f93, %f92;
	add.f32 	%f167, %f166, 0fCB40007F;
	neg.f32 	%f168, %f167;
	fma.rn.f32 	%f169, %f163, 0f3FB8AA3B, %f168;
	fma.rn.f32 	%f170, %f163, 0f32A57060, %f169;
	mov.b32 	%r35, %f166;
	shl.b32 	%r36, %r35, 23;
	mov.b32 	%f171, %r36;
	ex2.approx.ftz.f32 	%f172, %f170;
	mul.f32 	%f173, %f172, %f171;
	add.f32 	%f174, %f162, %f173;
	sub.f32 	%f175, %f234, %f88;
	fma.rn.f32 	%f176, %f175, 0f3BBB989D, 0f3F000000;
	cvt.sat.f32.f32 	%f177, %f176;
	fma.rm.f32 	%f178, %f177, %f93, %f92;
	add.f32 	%f179, %f178, 0fCB40007F;
	neg.f32 	%f180, %f179;
	fma.rn.f32 	%f181, %f175, 0f3FB8AA3B, %f180;
	fma.rn.f32 	%f182, %f175, 0f32A57060, %f181;
	mov.b32 	%r37, %f178;
	shl.b32 	%r38, %r37, 23;
	mov.b32 	%f183, %r38;
	ex2.approx.ftz.f32 	%f184, %f182;
	mul.f32 	%f185, %f184, %f183;
	add.f32 	%f186, %f174, %f185;
	sub.f32 	%f187, %f239, %f88;
	fma.rn.f32 	%f188, %f187, 0f3BBB989D, 0f3F000000;
	cvt.sat.f32.f32 	%f189, %f188;
	fma.rm.f32 	%f190, %f189, %f93, %f92;
	add.f32 	%f191, %f190, 0fCB40007F;
	neg.f32 	%f192, %f191;
	fma.rn.f32 	%f193, %f187, 0f3FB8AA3B, %f192;
	fma.rn.f32 	%f194, %f187, 0f32A57060, %f193;
	mov.b32 	%r39, %f190;
	shl.b32 	%r40, %r39, 23;
	mov.b32 	%f195, %r40;
	ex2.approx.ftz.f32 	%f196, %f194;
	mul.f32 	%f197, %f196, %f195;
	add.f32 	%f198, %f186, %f197;
	sub.f32 	%f199, %f238, %f88;
	fma.rn.f32 	%f200, %f199, 0f3BBB989D, 0f3F000000;
	cvt.sat.f32.f32 	%f201, %f200;
	fma.rm.f32 	%f202, %f201, %f93, %f92;
	add.f32 	%f203, %f202, 0fCB40007F;
	neg.f32 	%f204, %f203;
	fma.rn.f32 	%f205, %f199, 0f3FB8AA3B, %f204;
	fma.rn.f32 	%f206, %f199, 0f32A57060, %f205;
	mov.b32 	%r41, %f202;
	shl.b32 	%r42, %r41, 23;
	mov.b32 	%f207, %r42;
	ex2.approx.ftz.f32 	%f208, %f206;
	mul.f32 	%f209, %f208, %f207;
	add.f32 	%f210, %f198, %f209;
	mov.b32 	%r43, %f210;
	shfl.sync.bfly.b32	%r44|%p24, %r43, 16, 31, -1;
	mov.b32 	%f211, %r44;
	add.f32 	%f212, %f210, %f211;
	mov.b32 	%r45, %f212;
	shfl.sync.bfly.b32	%r46|%p25, %r45, 8, 31, -1;
	mov.b32 	%f213, %r46;
	add.f32 	%f214, %f212, %f213;
	mov.b32 	%r47, %f214;
	shfl.sync.bfly.b32	%r48|%p26, %r47, 4, 31, -1;
	mov.b32 	%f215, %r48;
	add.f32 	%f216, %f214, %f215;
	mov.b32 	%r49, %f216;
	shfl.sync.bfly.b32	%r50|%p27, %r49, 2, 31, -1;
	mov.b32 	%f217, %r50;
	add.f32 	%f218, %f216, %f217;
	mov.b32 	%r51, %f218;
	shfl.sync.bfly.b32	%r52|%p28, %r51, 1, 31, -1;
	mov.b32 	%f219, %r52;
	add.f32 	%f220, %f218, %f219;
	div.rn.f32 	%f42, %f101, %f220;
	div.rn.f32 	%f43, %f113, %f220;
	div.rn.f32 	%f44, %f125, %f220;
	div.rn.f32 	%f45, %f137, %f220;
	div.rn.f32 	%f46, %f149, %f220;
	div.rn.f32 	%f47, %f161, %f220;
	div.rn.f32 	%f48, %f173, %f220;
	div.rn.f32 	%f49, %f185, %f220;
	div.rn.f32 	%f50, %f197, %f220;
	div.rn.f32 	%f51, %f209, %f220;
	mul.lo.s64 	%rd17, %rd102, %rd23;
	@%p18 bra 	$L__BB31_26;
	add.s64 	%rd72, %rd17, %rd4;
	shr.u64 	%rd73, %rd72, 63;
	add.s64 	%rd74, %rd72, %rd73;
	shl.b64 	%rd75, %rd74, 2;
	and.b64  	%rd76, %rd75, -8;
	add.s64 	%rd77, %rd2, %rd76;
	st.global.v2.f32 	[%rd77], {%f42, %f43};
$L__BB31_26:
	setp.le.s64 	%p29, %rd25, %rd5;
	@%p29 bra 	$L__BB31_28;
	add.s64 	%rd78, %rd17, %rd5;
	shr.u64 	%rd79, %rd78, 63;
	add.s64 	%rd80, %rd78, %rd79;
	shl.b64 	%rd81, %rd80, 2;
	and.b64  	%rd82, %rd81, -8;
	add.s64 	%rd83, %rd2, %rd82;
	st.global.v2.f32 	[%rd83], {%f44, %f45};
$L__BB31_28:
	setp.le.s64 	%p30, %rd25, %rd6;
	@%p30 bra 	$L__BB31_30;
	add.s64 	%rd84, %rd17, %rd6;
	shr.u64 	%rd85, %rd84, 63;
	add.s64 	%rd86, %rd84, %rd85;
	shl.b64 	%rd87, %rd86, 2;
	and.b64  	%rd88, %rd87, -8;
	add.s64 	%rd89, %rd2, %rd88;
	st.global.v2.f32 	[%rd89], {%f46, %f47};
$L__BB31_30:
	setp.le.s64 	%p31, %rd25, %rd7;
	@%p31 bra 	$L__BB31_32;
	add.s64 	%rd90, %rd17, %rd7;
	shr.u64 	%rd91, %rd90, 63;
	add.s64 	%rd92, %rd90, %rd91;
	shl.b64 	%rd93, %rd92, 2;
	and.b64  	%rd94, %rd93, -8;
	add.s64 	%rd95, %rd2, %rd94;
	st.global.v2.f32 	[%rd95], {%f48, %f49};
$L__BB31_32:
	setp.le.s64 	%p32, %rd25, %rd8;
	@%p32 bra 	$L__BB31_34;
	add.s64 	%rd96, %rd17, %rd8;
	shr.u64 	%rd97, %rd96, 63;
	add.s64 	%rd98, %rd96, %rd97;
	shl.b64 	%rd99, %rd98, 2;
	and.b64  	%rd100, %rd99, -8;
	add.s64 	%rd101, %rd2, %rd100;
	st.global.v2.f32 	[%rd101], {%f50, %f51};
$L__BB31_34:
	add.s64 	%rd102, %rd102, %rd9;
	setp.lt.s64 	%p33, %rd102, %rd24;
	@%p33 bra 	$L__BB31_4;
$L__BB31_35:
	ret;

}
	// .globl	_Z15SoftmaxWarpImplI24ElementwiseScaleMaskLoadIffbE11DirectStoreIffEfLi2ELi12ELi32ELi1ELb0EL9Algorithm0EEvT_T0_ll
.visible .entry _Z15SoftmaxWarpImplI24ElementwiseScaleMaskLoadIffbE11DirectStoreIffEfLi2ELi12ELi32ELi1ELb0EL9Algorithm0EEvT_T0_ll(
	.param .align 8 .b8 _Z15SoftmaxWarpImplI24ElementwiseScaleMaskLoadIffbE11DirectStoreIffEfLi2ELi12ELi32ELi1ELb0EL9Algorithm0EEvT_T0_ll_param_0[32],
	.param .align 8 .b8 _Z15SoftmaxWarpImplI24ElementwiseScaleMaskLoadIffbE11DirectStoreIffEfLi2ELi12ELi32ELi1ELb0EL9Algorithm0EEvT_T0_ll_param_1[16],
	.param .u64 _Z15SoftmaxWarpImplI24ElementwiseScaleMaskLoadIffbE11DirectStoreIffEfLi2ELi12ELi32ELi1ELb0EL9Algorithm0EEvT_T0_ll_param_2,
	.param .u64 _Z15SoftmaxWarpImplI24ElementwiseScaleMaskLoadIffbE11DirectStoreIffEfLi2ELi12ELi32ELi1ELb0EL9Algorithm0EEvT_T0_ll_param_3
)
{
	.reg .pred 	%p<26>;
	.reg .b16 	%rs<13>;
	.reg .b32 	%r<53>;
	.reg .b32 	%f<237>;
	.reg .b64 	%rd<107>;

	ld.param.u64 	%rd19, [_Z15SoftmaxWarpImplI24ElementwiseScaleMaskLoadIffbE11DirectStoreIffEfLi2ELi12ELi32ELi1ELb0EL9Algorithm0EEvT_T0_ll_param_1+8];
	ld.param.u64 	%rd18, [_Z15SoftmaxWarpImplI24ElementwiseScaleMaskLoadIffbE11DirectStoreIffEfLi2ELi12ELi32ELi1ELb0EL9Algorithm0EEvT_T0_ll_param_1];
	ld.param.v2.f32 	{%f21, %f22}, [_Z15SoftmaxWarpImplI24ElementwiseScaleMaskLoadIffbE11DirectStoreIffEfLi2ELi12ELi32ELi1ELb0EL9Algorithm0EEvT_T0_ll_param_0+24];
	ld.param.u64 	%rd17, [_Z15SoftmaxWarpImplI24ElementwiseScaleMaskLoadIffbE11DirectStoreIffEfLi2ELi12ELi32ELi1ELb0EL9Algorithm0EEvT_T0_ll_param_0+16];
	ld.param.u64 	%rd16, [_Z15SoftmaxWarpImplI24ElementwiseScaleMaskLoadIffbE11DirectStoreIffEfLi2ELi12ELi32ELi1ELb0EL9Algorithm0EEvT_T0_ll_param_0+8];
	ld.param.u64 	%rd15, [_Z15SoftmaxWarpImplI24ElementwiseScaleMaskLoadIffbE11DirectStoreIffEfLi2ELi12ELi32ELi1ELb0EL9Algorithm0EEvT_T0_ll_param_0];
	ld.param.u64 	%rd20, [_Z15SoftmaxWarpImplI24ElementwiseScaleMaskLoadIffbE11DirectStoreIffEfLi2ELi12ELi32ELi1ELb0EL9Algorithm0EEvT_T0_ll_param_2];
	ld.param.u64 	%rd21, [_Z15SoftmaxWarpImplI24ElementwiseScaleMaskLoadIffbE11DirectStoreIffEfLi2ELi12ELi32ELi1ELb0EL9Algorithm0EEvT_T0_ll_param_3];
	cvta.to.global.u64 	%rd1, %rd15;
	cvta.to.global.u64 	%rd2, %rd16;
	setp.lt.s64 	%p1, %rd21, 385;
	@%p1 bra 	$L__BB32_2;
	mov.u64 	%rd22, $str;
	cvta.global.u64 	%rd23, %rd22;
	mov.u64 	%rd24, $str$1;
	cvta.global.u64 	%rd25, %rd24;
	mov.u64 	%rd26, __unnamed_33;
	cvta.global.u64 	%rd27, %rd26;
	{ // callseq 32, 0
	.param .b64 param0;
	st.param.b64 	[param0], %rd23;
	.param .b64 param1;
	st.param.b64 	[param1], %rd25;
	.param .b32 param2;
	st.param.b32 	[param2], 219;
	.param .b64 param3;
	st.param.b64 	[param3], %rd27;
	.param .b64 param4;
	st.param.b64 	[param4], 1;
	call.uni 
	__assertfail, 
	(
	param0, 
	param1, 
	param2, 
	param3, 
	param4
	);
	} // callseq 32
$L__BB32_2:
	mov.u32 	%r2, %ctaid.x;
	mov.u32 	%r3, %ntid.y;
	mov.u32 	%r4, %tid.y;
	mad.lo.s32 	%r5, %r2, %r3, %r4;
	mov.u32 	%r6, %nctaid.x;
	mul.lo.s32 	%r1, %r6, %r3;
	cvt.s64.s32 	%rd106, %r5;
	setp.le.s64 	%p2, %rd20, %rd106;
	@%p2 bra 	$L__BB32_17;
	mov.u32 	%r7, %tid.x;
	shl.b32 	%r8, %r7, 1;
	cvt.u64.u32 	%rd4, %r8;
	cvt.s64.s32 	%rd5, %r1;
$L__BB32_4:
	mad.lo.s64 	%rd7, %rd106, %rd17, %rd4;
	shr.u64 	%rd28, %rd7, 63;
	add.s64 	%rd29, %rd7, %rd28;
	shl.b64 	%rd30, %rd29, 2;
	and.b64  	%rd31, %rd30, -8;
	add.s64 	%rd8, %rd1, %rd31;
	ld.global.f32 	%f23, [%rd8];
	and.b64  	%rd32, %rd29, -2;
	add.s64 	%rd33, %rd2, %rd32;
	ld.global.v2.u8 	{%rs1, %rs2}, [%rd33];
	setp.eq.s16 	%p3, %rs1, 0;
	mul.f32 	%f24, %f22, %f23;
	selp.f32 	%f3, %f21, %f24, %p3;
	setp.eq.s16 	%p4, %rs2, 0;
	mov.f32 	%f231, %f21;
	@%p4 bra 	$L__BB32_6;
	ld.global.f32 	%f25, [%rd8+4];
	mul.f32 	%f231, %f22, %f25;
$L__BB32_6:
	add.s64 	%rd34, %rd7, 64;
	shr.u64 	%rd35, %rd34, 63;
	add.s64 	%rd36, %rd34, %rd35;
	shl.b64 	%rd37, %rd36, 2;
	and.b64  	%rd38, %rd37, -8;
	add.s64 	%rd9, %rd1, %rd38;
	ld.global.f32 	%f26, [%rd9];
	and.b64  	%rd39, %rd36, -2;
	add.s64 	%rd40, %rd2, %rd39;
	ld.global.v2.u8 	{%rs3, %rs4}, [%rd40];
	setp.eq.s16 	%p5, %rs3, 0;
	mul.f32 	%f27, %f22, %f26;
	selp.f32 	%f6, %f21, %f27, %p5;
	setp.eq.s16 	%p6, %rs4, 0;
	mov.f32 	%f232, %f21;
	@%p6 bra 	$L__BB32_8;
	ld.global.f32 	%f28, [%rd9+4];
	mul.f32 	%f232, %f22, %f28;
$L__BB32_8:
	add.s64 	%rd41, %rd7, 128;
	shr.u64 	%rd42, %rd41, 63;
	add.s64 	%rd43, %rd41, %rd42;
	shl.b64 	%rd44, %rd43, 2;
	and.b64  	%rd45, %rd44, -8;
	add.s64 	%rd10, %rd1, %rd45;
	ld.global.f32 	%f29, [%rd10];
	and.b64  	%rd46, %rd43, -2;
	add.s64 	%rd47, %rd2, %rd46;
	ld.global.v2.u8 	{%rs5, %rs6}, [%rd47];
	setp.eq.s16 	%p7, %rs5, 0;
	mul.f32 	%f30, %f22, %f29;
	selp.f32 	%f9, %f21, %f30, %p7;
	setp.eq.s16 	%p8, %rs6, 0;
	mov.f32 	%f233, %f21;
	@%p8 bra 	$L__BB32_10;
	ld.global.f32 	%f31, [%rd10+4];
	mul.f32 	%f233, %f22, %f31;
$L__BB32_10:
	add.s64 	%rd48, %rd7, 192;
	shr.u64 	%rd49, %rd48, 63;
	add.s64 	%rd50, %rd48, %rd49;
	shl.b64 	%rd51, %rd50, 2;
	and.b64  	%rd52, %rd51, -8;
	add.s64 	%rd11, %rd1, %rd52;
	ld.global.f32 	%f32, [%rd11];
	and.b64  	%rd53, %rd50, -2;
	add.s64 	%rd54, %rd2, %rd53;
	ld.global.v2.u8 	{%rs7, %rs8}, [%rd54];
	setp.eq.s16 	%p9, %rs7, 0;
	mul.f32 	%f33, %f22, %f32;
	selp.f32 	%f12, %f21, %f33, %p9;
	setp.eq.s16 	%p10, %rs8, 0;
	mov.f32 	%f234, %f21;
	@%p10 bra 	$L__BB32_12;
	ld.global.f32 	%f34, [%rd11+4];
	mul.f32 	%f234, %f22, %f34;
$L__BB32_12:
	add.s64 	%rd55, %rd7, 256;
	shr.u64 	%rd56, %rd55, 63;
	add.s64 	%rd57, %rd55, %rd56;
	shl.b64 	%rd58, %rd57, 2;
	and.b64  	%rd59, %rd58, -8;
	add.s64 	%rd12, %rd1, %rd59;
	ld.global.f32 	%f35, [%rd12];
	and.b64  	%rd60, %rd57, -2;
	add.s64 	%rd61, %rd2, %rd60;
	ld.global.v2.u8 	{%rs9, %rs10}, [%rd61];
	setp.eq.s16 	%p11, %rs9, 0;
	mul.f32 	%f36, %f22, %f35;
	selp.f32 	%f15, %f21, %f36, %p11;
	setp.eq.s16 	%p12, %rs10, 0;
	mov.f32 	%f235, %f21;
	@%p12 bra 	$L__BB32_14;
	ld.global.f32 	%f37, [%rd12+4];
	mul.f32 	%f235, %f22, %f37;
$L__BB32_14:
	add.s64 	%rd62, %rd7, 320;
	shr.u64 	%rd63, %rd62, 63;
	add.s64 	%rd64, %rd62, %rd63;
	shl.b64 	%rd65, %rd64, 2;
	and.b64  	%rd66, %rd65, -8;
	add.s64 	%rd13, %rd1, %rd66;
	ld.global.f32 	%f38, [%rd13];
	and.b64  	%rd67, %rd64, -2;
	add.s64 	%rd68, %rd2, %rd67;
	ld.global.v2.u8 	{%rs11, %rs12}, [%rd68];
	setp.eq.s16 	%p13, %rs11, 0;
	mul.f32 	%f39, %f22, %f38;
	selp.f32 	%f18, %f21, %f39, %p13;
	setp.eq.s16 	%p14, %rs12, 0;
	mov.f32 	%f236, %f21;
	@%p14 bra 	$L__BB32_16;
	ld.global.f32 	%f40, [%rd13+4];
	mul.f32 	%f236, %f22, %f40;
$L__BB32_16:
	max.f32 	%f41, %f3, 0fFF800000;
	max.f32 	%f42, %f41, %f231;
	max.f32 	%f43, %f42, %f6;
	max.f32 	%f44, %f43, %f232;
	max.f32 	%f45, %f44, %f9;
	max.f32 	%f46, %f45, %f233;
	max.f32 	%f47, %f46, %f12;
	max.f32 	%f48, %f47, %f234;
	max.f32 	%f49, %f48, %f15;
	max.f32 	%f50, %f49, %f235;
	max.f32 	%f51, %f50, %f18;
	max.f32 	%f52, %f51, %f236;
	mov.b32 	%r9, %f52;
	shfl.sync.bfly.b32	%r10|%p15, %r9, 16, 31, -1;
	mov.b32 	%f53, %r10;
	max.f32 	%f54, %f52, %f53;
	mov.b32 	%r11, %f54;
	shfl.sync.bfly.b32	%r12|%p16, %r11, 8, 31, -1;
	mov.b32 	%f55, %r12;
	max.f32 	%f56, %f54, %f55;
	mov.b32 	%r13, %f56;
	shfl.sync.bfly.b32	%r14|%p17, %r13, 4, 31, -1;
	mov.b32 	%f57, %r14;
	max.f32 	%f58, %f56, %f57;
	mov.b32 	%r15, %f58;
	shfl.sync.bfly.b32	%r16|%p18, %r15, 2, 31, -1;
	mov.b32 	%f59, %r16;
	max.f32 	%f60, %f58, %f59;
	mov.b32 	%r17, %f60;
	shfl.sync.bfly.b32	%r18|%p19, %r17, 1, 31, -1;
	mov.b32 	%f61, %r18;
	max.f32 	%f62, %f60, %f61;
	sub.f32 	%f63, %f3, %f62;
	fma.rn.f32 	%f64, %f63, 0f3BBB989D, 0f3F000000;
	cvt.sat.f32.f32 	%f65, %f64;
	mov.f32 	%f66, 0f4B400001;
	mov.f32 	%f67, 0f437C0000;
	fma.rm.f32 	%f68, %f65, %f67, %f66;
	add.f32 	%f69, %f68, 0fCB40007F;
	neg.f32 	%f70, %f69;
	fma.rn.f32 	%f71, %f63, 0f3FB8AA3B, %f70;
	fma.rn.f32 	%f72, %f63, 0f32A57060, %f71;
	mov.b32 	%r19, %f68;
	shl.b32 	%r20, %r19, 23;
	mov.b32 	%f73, %r20;
	ex2.approx.ftz.f32 	%f74, %f72;
	mul.f32 	%f75, %f74, %f73;
	add.f32 	%f76, %f75, 0f00000000;
	sub.f32 	%f77, %f231, %f62;
	fma.rn.f32 	%f78, %f77, 0f3BBB989D, 0f3F000000;
	cvt.sat.f32.f32 	%f79, %f78;
	fma.rm.f32 	%f80, %f79, %f67, %f66;
	add.f32 	%f81, %f80, 0fCB40007F;
	neg.f32 	%f82, %f81;
	fma.rn.f32 	%f83, %f77, 0f3FB8AA3B, %f82;
	fma.rn.f32 	%f84, %f77, 0f32A57060, %f83;
	mov.b32 	%r21, %f80;
	shl.b32 	%r22, %r21, 23;
	mov.b32 	%f85, %r22;
	ex2.approx.ftz.f32 	%f86, %f84;
	mul.f32 	%f87, %f86, %f85;
	add.f32 	%f88, %f76, %f87;
	sub.f32 	%f89, %f6, %f62;
	fma.rn.f32 	%f90, %f89, 0f3BBB989D, 0f3F000000;
	cvt.sat.f32.f32 	%f91, %f90;
	fma.rm.f32 	%f92, %f91, %f67, %f66;
	add.f32 	%f93, %f92, 0fCB40007F;
	neg.f32 	%f94, %f93;
	fma.rn.f32 	%f95, %f89, 0f3FB8AA3B, %f94;
	fma.rn.f32 	%f96, %f89, 0f32A57060, %f95;
	mov.b32 	%r23, %f92;
	shl.b32 	%r24, %r23, 23;
	mov.b32 	%f97, %r24;
	ex2.approx.ftz.f32 	%f98, %f96;
	mul.f32 	%f99, %f98, %f97;
	add.f32 	%f100, %f88, %f99;
	sub.f32 	%f101, %f232, %f62;
	fma.rn.f32 	%f102, %f101, 0f3BBB989D, 0f3F000000;
	cvt.sat.f32.f32 	%f103, %f102;
	fma.rm.f32 	%f104, %f103, %f67, %f66;
	add.f32 	%f105, %f104, 0fCB40007F;
	neg.f32 	%f106, %f105;
	fma.rn.f32 	%f107, %f101, 0f3FB8AA3B, %f106;
	fma.rn.f32 	%f108, %f101, 0f32A57060, %f107;
	mov.b32 	%r25, %f104;
	shl.b32 	%r26, %r25, 23;
	mov.b32 	%f109, %r26;
	ex2.approx.ftz.f32 	%f110, %f108;
	mul.f32 	%f111, %f110, %f109;
	add.f32 	%f112, %f100, %f111;
	sub.f32 	%f113, %f9, %f62;
	fma.rn.f32 	%f114, %f113, 0f3BBB989D, 0f3F000000;
	cvt.sat.f32.f32 	%f115, %f114;
	fma.rm.f32 	%f116, %f115, %f67, %f66;
	add.f32 	%f117, %f116, 0fCB40007F;
	neg.f32 	%f118, %f117;
	fma.rn.f32 	%f119, %f113, 0f3FB8AA3B, %f118;
	fma.rn.f32 	%f120, %f113, 0f32A57060, %f119;
	mov.b32 	%r27, %f116;
	shl.b32 	%r28, %r27, 23;
	mov.b32 	%f121, %r28;
	ex2.approx.ftz.f32 	%f122, %f120;
	mul.f32 	%f123, %f122, %f121;
	add.f32 	%f124, %f112, %f123;
	sub.f32 	%f125, %f233, %f62;
	fma.rn.f32 	%f126, %f125, 0f3BBB989D, 0f3F000000;
	cvt.sat.f32.f32 	%f127, %f126;
	fma.rm.f32 	%f128, %f127, %f67, %f66;
	add.f32 	%f129, %f128, 0fCB40007F;
	neg.f32 	%f130, %f129;
	fma.rn.f32 	%f131, %f125, 0f3FB8AA3B, %f130;
	fma.rn.f32 	%f132, %f125, 0f32A57060, %f131;
	mov.b32 	%r29, %f128;
	shl.b32 	%r30, %r29, 23;
	mov.b32 	%f133, %r30;
	ex2.approx.ftz.f32 	%f134, %f132;
	mul.f32 	%f135, %f134, %f133;
	add.f32 	%f136, %f124, %f135;
	sub.f32 	%f137, %f12, %f62;
	fma.rn.f32 	%f138, %f137, 0f3BBB989D, 0f3F000000;
	cvt.sat.f32.f32 	%f139, %f138;
	fma.rm.f32 	%f140, %f139, %f67, %f66;
	add.f32 	%f141, %f140, 0fCB40007F;
	neg.f32 	%f142, %f141;
	fma.rn.f32 	%f143, %f137, 0f3FB8AA3B, %f142;
	fma.rn.f32 	%f144, %f137, 0f32A57060, %f143;
	mov.b32 	%r31, %f140;
	shl.b32 	%r32, %r31, 23;
	mov.b32 	%f145, %r32;
	ex2.approx.ftz.f32 	%f146, %f144;
	mul.f32 	%f147, %f146, %f145;
	add.f32 	%f148, %f136, %f147;
	sub.f32 	%f149, %f234, %f62;
	fma.rn.f32 	%f150, %f149, 0f3BBB989D, 0f3F000000;
	cvt.sat.f32.f32 	%f151, %f150;
	fma.rm.f32 	%f152, %f151, %f67, %f66;
	add.f32 	%f153, %f152, 0fCB40007F;
	neg.f32 	%f154, %f153;
	fma.rn.f32 	%f155, %f149, 0f3FB8AA3B, %f154;
	fma.rn.f32 	%f156, %f149, 0f32A57060, %f155;
	mov.b32 	%r33, %f152;
	shl.b32 	%r34, %r33, 23;
	mov.b32 	%f157, %r34;
	ex2.approx.ftz.f32 	%f158, %f156;
	mul.f32 	%f159, %f158, %f157;
	add.f32 	%f160, %f148, %f159;
	sub.f32 	%f161, %f15, %f62;
	fma.rn.f32 	%f162, %f161, 0f3BBB989D, 0f3F000000;
	cvt.sat.f32.f32 	%f163, %f162;
	fma.rm.f32 	%f164, %f163, %f67, %f66;
	add.f32 	%f165, %f164, 0fCB40007F;
	neg.f32 	%f166, %f165;
	fma.rn.f32 	%f167, %f161, 0f3FB8AA3B, %f166;
	fma.rn.f32 	%f168, %f161, 0f32A57060, %f167;
	mov.b32 	%r35, %f164;
	shl.b32 	%r36, %r35, 23;
	mov.b32 	%f169, %r36;
	ex2.approx.ftz.f32 	%f170, %f168;
	mul.f32 	%f171, %f170, %f169;
	add.f32 	%f172, %f160, %f171;
	sub.f32 	%f173, %f235, %f62;
	fma.rn.f32 	%f174, %f173, 0f3BBB989D, 0f3F000000;
	cvt.sat.f32.f32 	%f175, %f174;
	fma.rm.f32 	%f176, %f175, %f67, %f66;
	add.f32 	%f177, %f176, 0fCB40007F;
	neg.f32 	%f178, %f177;
	fma.rn.f32 	%f179, %f173, 0f3FB8AA3B, %f178;
	fma.rn.f32 	%f180, %f173, 0f32A57060, %f179;
	mov.b32 	%r37, %f176;
	shl.b32 	%r38, %r37, 23;
	mov.b32 	%f181, %r38;
	ex2.approx.ftz.f32 	%f182, %f180;
	mul.f32 	%f183, %f182, %f181;
	add.f32 	%f184, %f172, %f183;
	sub.f32 	%f185, %f18, %f62;
	fma.rn.f32 	%f186, %f185, 0f3BBB989D, 0f3F000000;
	cvt.sat.f32.f32 	%f187, %f186;
	fma.rm.f32 	%f188, %f187, %f67, %f66;
	add.f32 	%f189, %f188, 0fCB40007F;
	neg.f32 	%f190, %f189;
	fma.rn.f32 	%f191, %f185, 0f3FB8AA3B, %f190;
	fma.rn.f32 	%f192, %f185, 0f32A57060, %f191;
	mov.b32 	%r39, %f188;
	shl.b32 	%r40, %r39, 23;
	mov.b32 	%f193, %r40;
	ex2.approx.ftz.f32 	%f194, %f192;
	mul.f32 	%f195, %f194, %f193;
	add.f32 	%f196, %f184, %f195;
	sub.f32 	%f197, %f236, %f62;
	fma.rn.f32 	%f198, %f197, 0f3BBB989D, 0f3F000000;
	cvt.sat.f32.f32 	%f199, %f198;
	fma.rm.f32 	%f200, %f199, %f67, %f66;
	add.f32 	%f201, %f200, 0fCB40007F;
	neg.f32 	%f202, %f201;
	fma.rn.f32 	%f203, %f197, 0f3FB8AA3B, %f202;
	fma.rn.f32 	%f204, %f197, 0f32A57060, %f203;
	mov.b32 	%r41, %f200;
	shl.b32 	%r42, %r41, 23;
	mov.b32 	%f205, %r42;
	ex2.approx.ftz.f32 	%f206, %f204;
	mul.f32 	%f207, %f206, %f205;
	add.f32 	%f208, %f196, %f207;
	mov.b32 	%r43, %f208;
	shfl.sync.bfly.b32	%r44|%p20, %r43, 16, 31, -1;
	mov.b32 	%f209, %r44;
	add.f32 	%f210, %f208, %f209;
	mov.b32 	%r45, %f210;
	shfl.sync.bfly.b32	%r46|%p21, %r45, 8, 31, -1;
	mov.b32 	%f211, %r46;
	add.f32 	%f212, %f210, %f211;
	mov.b32 	%r47, %f212;
	shfl.sync.bfly.b32	%r48|%p22, %r47, 4, 31, -1;
	mov.b32 	%f213, %r48;
	add.f32 	%f214, %f212, %f213;
	mov.b32 	%r49, %f214;
	shfl.sync.bfly.b32	%r50|%p23, %r49, 2, 31, -1;
	mov.b32 	%f215, %r50;
	add.f32 	%f216, %f214, %f215;
	mov.b32 	%r51, %f216;
	shfl.sync.bfly.b32	%r52|%p24, %r51, 1, 31, -1;
	mov.b32 	%f217, %r52;
	add.f32 	%f218, %f216, %f217;
	div.rn.f32 	%f219, %f75, %f218;
	div.rn.f32 	%f220, %f87, %f218;
	div.rn.f32 	%f221, %f99, %f218;
	div.rn.f32 	%f222, %f111, %f218;
	div.rn.f32 	%f223, %f123, %f218;
	div.rn.f32 	%f224, %f135, %f218;
	div.rn.f32 	%f225, %f147, %f218;
	div.rn.f32 	%f226, %f159, %f218;
	div.rn.f32 	%f227, %f171, %f218;
	div.rn.f32 	%f228, %f183, %f218;
	div.rn.f32 	%f229, %f195, %f218;
	div.rn.f32 	%f230, %f207, %f218;
	mad.lo.s64 	%rd69, %rd106, %rd19, %rd4;
	shr.u64 	%rd70, %rd69, 63;
	add.s64 	%rd71, %rd69, %rd70;
	cvta.to.global.u64 	%rd72, %rd18;
	shl.b64 	%rd73, %rd71, 2;
	and.b64  	%rd74, %rd73, -8;
	add.s64 	%rd75, %rd72, %rd74;
	st.global.v2.f32 	[%rd75], {%f219, %f220};
	add.s64 	%rd76, %rd69, 64;
	shr.u64 	%rd77, %rd76, 63;
	add.s64 	%rd78, %rd76, %rd77;
	shl.b64 	%rd79, %rd78, 2;
	and.b64  	%rd80, %rd79, -8;
	add.s64 	%rd81, %rd72, %rd80;
	st.global.v2.f32 	[%rd81], {%f221, %f222};
	add.s64 	%rd82, %rd69, 128;
	shr.u64 	%rd83, %rd82, 63;
	add.s64 	%rd84, %rd82, %rd83;
	shl.b64 	%rd85, %rd84, 2;
	and.b64  	%rd86, %rd85, -8;
	add.s64 	%rd87, %rd72, %rd86;
	st.global.v2.f32 	[%rd87], {%f223, %f224};
	add.s64 	%rd88, %rd69, 192;
	shr.u64 	%rd89, %rd88, 63;
	add.s64 	%rd90, %rd88, %rd89;
	shl.b64 	%rd91, %rd90, 2;
	and.b64  	%rd92, %rd91, -8;
	add.s64 	%rd93, %rd72, %rd92;
	st.global.v2.f32 	[%rd93], {%f225, %f226};
	add.s64 	%rd94, %rd69, 256;
	shr.u64 	%rd95, %rd94, 63;
	add.s64 	%rd96, %rd94, %rd95;
	shl.b64 	%rd97, %rd96, 2;
	and.b64  	%rd98, %rd97, -8;
	add.s64 	%rd99, %rd72, %rd98;
	st.global.v2.f32 	[%rd99], {%f227, %f228};
	add.s64 	%rd100, %rd69, 320;
	shr.u64 	%rd101, %rd100, 63;
	add.s64 	%rd102, %rd100, %rd101;
	shl.b64 	%rd103, %rd102, 2;
	and.b64  	%rd104, %rd103, -8;
	add.s64 	%rd105, %rd72, %rd104;
	st.global.v2.f32 	[%rd105], {%f229, %f230};
	add.s64 	%rd106, %rd106, %rd5;
	setp.lt.s64 	%p25, %rd106, %rd20;
	@%p25 bra 	$L__BB32_4;
$L__BB32_17:
	ret;

}
	// .globl	_Z15SoftmaxWarpImplI24ElementwiseScaleMaskLoadIffbE11DirectStoreIffEfLi2ELi12ELi32ELi1ELb1EL9Algorithm0EEvT_T0_ll
.visible .entry _Z15SoftmaxWarpImplI24ElementwiseScaleMaskLoadIffbE11DirectStoreIffEfLi2ELi12ELi32ELi1ELb1EL9Algorithm0EEvT_T0_ll(
	.param .align 8 .b8 _Z15SoftmaxWarpImplI24ElementwiseScaleMaskLoadIffbE11DirectStoreIffEfLi2ELi12ELi32ELi1ELb1EL9Algorithm0EEvT_T0_ll_param_0[32],
	.param .align 8 .b8 _Z15SoftmaxWarpImplI24ElementwiseScaleMaskLoadIffbE11DirectStoreIffEfLi2ELi12ELi32ELi1ELb1EL9Algorithm0EEvT_T0_ll_param_1[16],
	.param .u64 _Z15SoftmaxWarpImplI24ElementwiseScaleMaskLoadIffbE11DirectStoreIffEfLi2ELi12ELi32ELi1ELb1EL9Algorithm0EEvT_T0_ll_param_2,
	.param .u64 _Z15SoftmaxWarpImplI24ElementwiseScaleMaskLoadIffbE11DirectStoreIffEfLi2ELi12ELi32ELi1ELb1EL9Algorithm0EEvT_T0_ll_param_3
)
{
	.reg .pred 	%p<38>;
	.reg .b16 	%rs<13>;
	.reg .b32 	%r<58>;
	.reg .b32 	%f<279>;
	.reg .b64 	%rd<114>;

	ld.param.v2.f32 	{%f57, %f58}, [_Z15SoftmaxWarpImplI24ElementwiseScaleMaskLoadIffbE11DirectStoreIffEfLi2ELi12ELi32ELi1ELb1EL9Algorithm0EEvT_T0_ll_param_0+24];
	ld.param.u64 	%rd25, [_Z15SoftmaxWarpImplI24ElementwiseScaleMaskLoadIffbE11DirectStoreIffEfLi2ELi12ELi32ELi1ELb1EL9Algorithm0EEvT_T0_ll_param_0+16];
	ld.param.u64 	%rd4, [_Z15SoftmaxWarpImplI24ElementwiseScaleMaskLoadIffbE11DirectStoreIffEfLi2ELi12ELi32ELi1ELb1EL9Algorithm0EEvT_T0_ll_param_1+8];
	ld.param.u64 	%rd28, [_Z15SoftmaxWarpImplI24ElementwiseScaleMaskLoadIffbE11DirectStoreIffEfLi2ELi12ELi32ELi1ELb1EL9Algorithm0EEvT_T0_ll_param_1];
	ld.param.u64 	%rd24, [_Z15SoftmaxWarpImplI24ElementwiseScaleMaskLoadIffbE11DirectStoreIffEfLi2ELi12ELi32ELi1ELb1EL9Algorithm0EEvT_T0_ll_param_0+8];
	ld.param.u64 	%rd23, [_Z15SoftmaxWarpImplI24ElementwiseScaleMaskLoadIffbE11DirectStoreIffEfLi2ELi12ELi32ELi1ELb1EL9Algorithm0EEvT_T0_ll_param_0];
	ld.param.u64 	%rd26, [_Z15SoftmaxWarpImplI24ElementwiseScaleMaskLoadIffbE11DirectStoreIffEfLi2ELi12ELi32ELi1ELb1EL9Algorithm0EEvT_T0_ll_param_2];
	ld.param.u64 	%rd27, [_Z15SoftmaxWarpImplI24ElementwiseScaleMaskLoadIffbE11DirectStoreIffEfLi2ELi12ELi32ELi1ELb1EL9Algorithm0EEvT_T0_ll_param_3];
	cvta.to.global.u64 	%rd1, %rd23;
	cvta.to.global.u64 	%rd2, %rd24;
	cvta.to.global.u64 	%rd3, %rd28;
	setp.lt.s64 	%p1, %rd27, 385;
	@%p1 bra 	$L__BB33_2;
	mov.u64 	%rd29, $str;
	cvta.global.u64 	%rd30, %rd29;
	mov.u64 	%rd31, $str$1;
	cvta.global.u64 	%rd32, %rd31;
	mov.u64 	%rd33, __unnamed_34;
	cvta.global.u64 	%rd34, %rd33;
	{ // callseq 33, 0
	.param .b64 param0;
	st.param.b64 	[param0], %rd30;
	.param .b64 param1;
	st.param.b64 	[param1], %rd32;
	.param .b32 param2;
	st.param.b32 	[param2], 219;
	.param .b64 param3;
	st.param.b64 	[param3], %rd34;
	.param .b64 param4;
	st.param.b64 	[param4], 1;
	call.uni 
	__assertfail, 
	(
	param0, 
	param1, 
	param2, 
	param3, 
	param4
	);
	} // callseq 33
$L__BB33_2:
	mov.u32 	%r2, %ctaid.x;
	mov.u32 	%r3, %ntid.y;
	mov.u32 	%r4, %tid.y;
	mad.lo.s32 	%r5, %r2, %r3, %r4;
	mov.u32 	%r6, %nctaid.x;
	mul.lo.s32 	%r1, %r6, %r3;
	cvt.s64.s32 	%rd113, %r5;
	setp.le.s64 	%p2, %rd26, %rd113;
	@%p2 bra 	$L__BB33_41;
	mov.u32 	%r7, %tid.x;
	shl.b32 	%r8, %r7, 1;
	cvt.u64.u32 	%rd6, %r8;
	add.s32 	%r9, %r8, 64;
	cvt.u64.u32 	%rd7, %r9;
	add.s32 	%r10, %r8, 128;
	cvt.u64.u32 	%rd8, %r10;
	add.s32 	%r11, %r8, 192;
	cvt.u64.u32 	%rd9, %r11;
	add.s32 	%r12, %r8, 256;
	cvt.u64.u32 	%rd10, %r12;
	add.s32 	%r13, %r8, 320;
	cvt.u64.u32 	%rd11, %r13;
	cvt.s64.s32 	%rd12, %r1;
$L__BB33_4:
	setp.le.s64 	%p3, %rd27, %rd6;
	mul.lo.s64 	%rd14, %rd113, %rd25;
	mov.f32 	%f256, 0fFF800000;
	mov.f32 	%f257, %f256;
	mov.f32 	%f262, %f256;
	@%p3 bra 	$L__BB33_8;
	add.s64 	%rd35, %rd14, %rd6;
	shr.u64 	%rd36, %rd35, 63;
	add.s64 	%rd37, %rd35, %rd36;
	shl.b64 	%rd38, %rd37, 2;
	and.b64  	%rd39, %rd38, -8;
	add.s64 	%rd15, %rd1, %rd39;
	ld.global.f32 	%f60, [%rd15];
	and.b64  	%rd40, %rd37, -2;
	add.s64 	%rd41, %rd2, %rd40;
	ld.global.v2.u8 	{%rs1, %rs2}, [%rd41];
	setp.eq.s16 	%p4, %rs1, 0;
	mul.f32 	%f61, %f58, %f60;
	selp.f32 	%f257, %f57, %f61, %p4;
	setp.eq.s16 	%p5, %rs2, 0;
	mov.f32 	%f256, %f57;
	@%p5 bra 	$L__BB33_7;
	ld.global.f32 	%f62, [%rd15+4];
	mul.f32 	%f256, %f58, %f62;
$L__BB33_7:
	max.f32 	%f63, %f257, 0fFF800000;
	max.f32 	%f262, %f63, %f256;
$L__BB33_8:
	setp.le.s64 	%p6, %rd27, %rd7;
	mov.f32 	%f260, 0fFF800000;
	mov.f32 	%f261, %f260;
	@%p6 bra 	$L__BB33_12;
	add.s64 	%rd42, %rd14, %rd7;
	shr.u64 	%rd43, %rd42, 63;
	add.s64 	%rd44, %rd42, %rd43;
	shl.b64 	%rd45, %rd44, 2;
	and.b64  	%rd46, %rd45, -8;
	add.s64 	%rd16, %rd1, %rd46;
	ld.global.f32 	%f65, [%rd16];
	and.b64  	%rd47, %rd44, -2;
	add.s64 	%rd48, %rd2, %rd47;
	ld.global.v2.u8 	{%rs3, %rs4}, [%rd48];
	setp.eq.s16 	%p7, %rs3, 0;
	mul.f32 	%f66, %f58, %f65;
	selp.f32 	%f261, %f57, %f66, %p7;
	setp.eq.s16 	%p8, %rs4, 0;
	mov.f32 	%f260, %f57;
	@%p8 bra 	$L__BB33_11;
	ld.global.f32 	%f67, [%rd16+4];
	mul.f32 	%f260, %f58, %f67;
$L__BB33_11:
	max.f32 	%f68, %f262, %f261;
	max.f32 	%f262, %f68, %f260;
$L__BB33_12:
	setp.le.s64 	%p9, %rd27, %rd8;
	mov.f32 	%f264, 0fFF800000;
	mov.f32 	%f265, %f264;
	@%p9 bra 	$L__BB33_16;
	add.s64 	%rd49, %rd14, %rd8;
	shr.u64 	%rd50, %rd49, 63;
	add.s64 	%rd51, %rd49, %rd50;
	shl.b64 	%rd52, %rd51, 2;
	and.b64  	%rd53, %rd52, -8;
	add.s64 	%rd17, %rd1, %rd53;
	ld.global.f32 	%f70, [%rd17];
	and.b64  	%rd54, %rd51, -2;
	add.s64 	%rd55, %rd2, %rd54;
	ld.global.v2.u8 	{%rs5, %rs6}, [%rd55];
	setp.eq.s16 	%p10, %rs5, 0;
	mul.f32 	%f71, %f58, %f70;
	selp.f32 	%f265, %f57, %f71, %p10;
	setp.eq.s16 	%p11, %rs6, 0;
	mov.f32 	%f264, %f57;
	@%p11 bra 	$L__BB33_15;
	ld.global.f32 	%f72, [%rd17+4];
	mul.f32 	%f264, %f58, %f72;
$L__BB33_15:
	max.f32 	%f73, %f262, %f265;
	max.f32 	%f262, %f73, %f264;
$L__BB33_16:
	setp.le.s64 	%p12, %rd27, %rd9;
	mov.f32 	%f268, 0fFF800000;
	mov.f32 	%f269, %f268;
	@%p12 bra 	$L__BB33_20;
	add.s64 	%rd56, %rd14, %rd9;
	shr.u64 	%rd57, %rd56, 63;
	add.s64 	%rd58, %rd56, %rd57;
	shl.b64 	%rd59, %rd58, 2;
	and.b64  	%rd60, %rd59, -8;
	add.s64 	%rd18, %rd1, %rd60;
	ld.global.f32 	%f75, [%rd18];
	and.b64  	%rd61, %rd58, -2;
	add.s64 	%rd62, %rd2, %rd61;
	ld.global.v2.u8 	{%rs7, %rs8}, [%rd62];
	setp.eq.s16 	%p13, %rs7, 0;
	mul.f32 	%f76, %f58, %f75;
	selp.f32 	%f269, %f57, %f76, %p13;
	setp.eq.s16 	%p14, %rs8, 0;
	mov.f32 	%f268, %f57;
	@%p14 bra 	$L__BB33_19;
	ld.global.f32 	%f77, [%rd18+4];
	mul.f32 	%f268, %f58, %f77;
$L__BB33_19:
	max.f32 	%f78, %f262, %f269;
	max.f32 	%f262, %f78, %f268;
$L__BB33_20:
	setp.le.s64 	%p15, %rd27, %rd10;
	mov.f32 	%f272, 0fFF800000;
	mov.f32 	%f273, %f272;
	@%p15 bra 	$L__BB33_24;
	add.s64 	%rd63, %rd14, %rd10;
	shr.u64 	%rd64, %rd63, 63;
	add.s64 	%rd65, %rd63, %rd64;
	shl.b64 	%rd66, %rd65, 2;
	and.b64  	%rd67, %rd66, -8;
	add.s64 	%rd19, %rd1, %rd67;
	ld.global.f32 	%f80, [%rd19];
	and.b64  	%rd68, %rd65, -2;
	add.s64 	%rd69, %rd2, %rd68;
	ld.global.v2.u8 	{%rs9, %rs10}, [%rd69];
	setp.eq.s16 	%p16, %rs9, 0;
	mul.f32 	%f81, %f58, %f80;
	selp.f32 	%f273, %f57, %f81, %p16;
	setp.eq.s16 	%p17, %rs10, 0;
	mov.f32 	%f272, %f57;
	@%p17 bra 	$L__BB33_23;
	ld.global.f32 	%f82, [%rd19+4];
	mul.f32 	%f272, %f58, %f82;
$L__BB33_23:
	max.f32 	%f83, %f262, %f273;
	max.f32 	%f262, %f83, %f272;
$L__BB33_24:
	setp.le.s64 	%p18, %rd27, %rd11;
	mov.f32 	%f276, 0fFF800000;
	mov.f32 	%f277, %f276;
	@%p18 bra 	$L__BB33_28;
	add.s64 	%rd70, %rd14, %rd11;
	shr.u64 	%rd71, %rd70, 63;
	add.s64 	%rd72, %rd70, %rd71;
	shl.b64 	%rd73, %rd72, 2;
	and.b64  	%rd74, %rd73, -8;
	add.s64 	%rd20, %rd1, %rd74;
	ld.global.f32 	%f85, [%rd20];
	and.b64  	%rd75, %rd72, -2;
	add.s64 	%rd76, %rd2, %rd75;
	ld.global.v2.u8 	{%rs11, %rs12}, [%rd76];
	setp.eq.s16 	%p19, %rs11, 0;
	mul.f32 	%f86, %f58, %f85;
	selp.f32 	%f277, %f57, %f86, %p19;
	setp.eq.s16 	%p20, %rs12, 0;
	mov.f32 	%f276, %f57;
	@%p20 bra 	$L__BB33_27;
	ld.global.f32 	%f87, [%rd20+4];
	mul.f32 	%f276, %f58, %f87;
$L__BB33_27:
	max.f32 	%f88, %f262, %f277;
	max.f32 	%f262, %f88, %f276;
$L__BB33_28:
	setp.le.s64 	%p21, %rd27, %rd6;
	mov.b32 	%r14, %f262;
	shfl.sync.bfly.b32	%r15|%p22, %r14, 16, 31, -1;
	mov.b32 	%f89, %r15;
	max.f32 	%f90, %f262, %f89;
	mov.b32 	%r16, %f90;
	shfl.sync.bfly.b32	%r17|%p23, %r16, 8, 31, -1;
	mov.b32 	%f91, %r17;
	max.f32 	%f92, %f90, %f91;
	mov.b32 	%r18, %f92;
	shfl.sync.bfly.b32	%r19|%p24, %r18, 4, 31, -1;
	mov.b32 	%f93, %r19;
	max.f32 	%f94, %f92, %f93;
	mov.b32 	%r20, %f94;
	shfl.sync.bfly.b32	%r21|%p25, %r20, 2, 31, -1;
	mov.b32 	%f95, %r21;
	max.f32 	%f96, %f94, %f95;
	mov.b32 	%r22, %f96;
	shfl.sync.bfly.b32	%r23|%p26, %r22, 1, 31, -1;
	mov.b32 	%f97, %r23;
	max.f32 	%f98, %f96, %f97;
	sub.f32 	%f99, %f257, %f98;
	fma.rn.f32 	%f100, %f99, 0f3BBB989D, 0f3F000000;
	cvt.sat.f32.f32 	%f101, %f100;
	mov.f32 	%f102, 0f4B400001;
	mov.f32 	%f103, 0f437C0000;
	fma.rm.f32 	%f104, %f101, %f103, %f102;
	add.f32 	%f105, %f104, 0fCB40007F;
	neg.f32 	%f106, %f105;
	fma.rn.f32 	%f107, %f99, 0f3FB8AA3B, %f106;
	fma.rn.f32 	%f108, %f99, 0f32A57060, %f107;
	mov.b32 	%r24, %f104;
	shl.b32 	%r25, %r24, 23;
	mov.b32 	%f109, %r25;
	ex2.approx.ftz.f32 	%f110, %f108;
	mul.f32 	%f111, %f110, %f109;
	add.f32 	%f112, %f111, 0f00000000;
	sub.f32 	%f113, %f256, %f98;
	fma.rn.f32 	%f114, %f113, 0f3BBB989D, 0f3F000000;
	cvt.sat.f32.f32 	%f115, %f114;
	fma.rm.f32 	%f116, %f115, %f103, %f102;
	add.f32 	%f117, %f116, 0fCB40007F;
	neg.f32 	%f118, %f117;
	fma.rn.f32 	%f119, %f113, 0f3FB8AA3B, %f118;
	fma.rn.f32 	%f120, %f113, 0f32A57060, %f119;
	mov.b32 	%r26, %f116;
	shl.b32 	%r27, %r26, 23;
	mov.b32 	%f121, %r27;
	ex2.approx.ftz.f32 	%f122, %f120;
	mul.f32 	%f123, %f122, %f121;
	add.f32 	%f124, %f112, %f123;
	sub.f32 	%f125, %f261, %f98;
	fma.rn.f32 	%f126, %f125, 0f3BBB989D, 0f3F000000;
	cvt.sat.f32.f32 	%f127, %f126;
	fma.rm.f32 	%f128, %f127, %f103, %f102;
	add.f32 	%f129, %f128, 0fCB40007F;
	neg.f32 	%f130, %f129;
	fma.rn.f32 	%f131, %f125, 0f3FB8AA3B, %f130;
	fma.rn.f32 	%f132, %f125, 0f32A57060, %f131;
	mov.b32 	%r28, %f128;
	shl.b32 	%r29, %r28, 23;
	mov.b32 	%f133, %r29;
	ex2.approx.ftz.f32 	%f134, %f132;
	mul.f32 	%f135, %f134, %f133;
	add.f32 	%f136, %f124, %f135;
	sub.f32 	%f137, %f260, %f98;
	fma.rn.f32 	%f138, %f137, 0f3BBB989D, 0f3F000000;
	cvt.sat.f32.f32 	%f139, %f138;
	fma.rm.f32 	%f140, %f139, %f103, %f102;
	add.f32 	%f141, %f140, 0fCB40007F;
	neg.f32 	%f142, %f141;
	fma.rn.f32 	%f143, %f137, 0f3FB8AA3B, %f142;
	fma.rn.f32 	%f144, %f137, 0f32A57060, %f143;
	mov.b32 	%r30, %f140;
	shl.b32 	%r31, %r30, 23;
	mov.b32 	%f145, %r31;
	ex2.approx.ftz.f32 	%f146, %f144;
	mul.f32 	%f147, %f146, %f145;
	add.f32 	%f148, %f136, %f147;
	sub.f32 	%f149, %f265, %f98;
	fma.rn.f32 	%f150, %f149, 0f3BBB989D, 0f3F000000;
	cvt.sat.f32.f32 	%f151, %f150;
	fma.rm.f32 	%f152, %f151, %f103, %f102;
	add.f32 	%f153, %f152, 0fCB40007F;
	neg.f32 	%f154, %f153;
	fma.rn.f32 	%f155, %f149, 0f3FB8AA3B, %f154;
	fma.rn.f32 	%f156, %f149, 0f32A57060, %f155;
	mov.b32 	%r32, %f152;
	shl.b32 	%r33, %r32, 23;
	mov.b32 	%f157, %r33;
	ex2.approx.ftz.f32 	%f158, %f156;
	mul.f32 	%f159, %f158, %f157;
	add.f32 	%f160, %f148, %f159;
	sub.f32 	%f161, %f264, %f98;
	fma.rn.f32 	%f162, %f161, 0f3BBB989D, 0f3F000000;
	cvt.sat.f32.f32 	%f163, %f162;
	fma.rm.f32 	%f164, %f163, %f103, %f102;
	add.f32 	%f165, %f164, 0fCB40007F;
	neg.f32 	%f166, %f165;
	fma.rn.f32 	%f167, %f161, 0f3FB8AA3B, %f166;
	fma.rn.f32 	%f168, %f161, 0f32A57060, %f167;
	mov.b32 	%r34, %f164;
	shl.b32 	%r35, %r34, 23;
	mov.b32 	%f169, %r35;
	ex2.approx.ftz.f32 	%f170, %f168;
	mul.f32 	%f171, %f170, %f169;
	add.f32 	%f172, %f160, %f171;
	sub.f32 	%f173, %f269, %f98;
	fma.rn.f32 	%f174, %f173, 0f3BBB989D, 0f3F000000;
	cvt.sat.f32.f32 	%f175, %f174;
	fma.rm.f32 	%f176, %f175, %f103, %f102;
	add.f32 	%f177, %f176, 0fCB40007F;
	neg.f32 	%f178, %f177;
	fma.rn.f32 	%f179, %f173, 0f3FB8AA3B, %f178;
	fma.rn.f32 	%f180, %f173, 0f32A57060, %f179;
	mov.b32 	%r36, %f176;
	shl.b32 	%r37, %r36, 23;
	mov.b32 	%f181, %r37;
	ex2.approx.ftz.f32 	%f182, %f180;
	mul.f32 	%f183, %f182, %f181;
	add.f32 	%f184, %f172, %f183;
	sub.f32 	%f185, %f268, %f98;
	fma.rn.f32 	%f186, %f185, 0f3BBB989D, 0f3F000000;
	cvt.sat.f32.f32 	%f187, %f186;
	fma.rm.f32 	%f188, %f187, %f103, %f102;
	add.f32 	%f189, %f188, 0fCB40007F;
	neg.f32 	%f190, %f189;
	fma.rn.f32 	%f191, %f185, 0f3FB8AA3B, %f190;
	fma.rn.f32 	%f192, %f185, 0f32A57060, %f191;
	mov.b32 	%r38, %f188;
	shl.b32 	%r39, %r38, 23;
	mov.b32 	%f193, %r39;
	ex2.approx.ftz.f32 	%f194, %f192;
	mul.f32 	%f195, %f194, %f193;
	add.f32 	%f196, %f184, %f195;
	sub.f32 	%f197, %f273, %f98;
	fma.rn.f32 	%f198, %f197, 0f3BBB989D, 0f3F000000;
	cvt.sat.f32.f32 	%f199, %f198;
	fma.rm.f32 	%f200, %f199, %f103, %f102;
	add.f32 	%f201, %f200, 0fCB40007F;
	neg.f32 	%f202, %f201;
	fma.rn.f32 	%f203, %f197, 0f3FB8AA3B, %f202;
	fma.rn.f32 	%f204, %f197, 0f32A57060, %f203;
	mov.b32 	%r40, %f200;
	shl.b32 	%r41, %r40, 23;
	mov.b32 	%f205, %r41;
	ex2.approx.ftz.f32 	%f206, %f204;
	mul.f32 	%f207, %f206, %f205;
	add.f32 	%f208, %f196, %f207;
	sub.f32 	%f209, %f272, %f98;
	fma.rn.f32 	%f210, %f209, 0f3BBB989D, 0f3F000000;
	cvt.sat.f32.f32 	%f211, %f210;
	fma.rm.f32 	%f212, %f211, %f103, %f102;
	add.f32 	%f213, %f212, 0fCB40007F;
	neg.f32 	%f214, %f213;
	fma.rn.f32 	%f215, %f209, 0f3FB8AA3B, %f214;
	fma.rn.f32 	%f216, %f209, 0f32A57060, %f215;
	mov.b32 	%r42, %f212;
	shl.b32 	%r43, %r42, 23;
	mov.b32 	%f217, %r43;
	ex2.approx.ftz.f32 	%f218, %f216;
	mul.f32 	%f219, %f218, %f217;
	add.f32 	%f220, %f208, %f219;
	sub.f32 	%f221, %f277, %f98;
	fma.rn.f32 	%f222, %f221, 0f3BBB989D, 0f3F000000;
	cvt.sat.f32.f32 	%f223, %f222;
	fma.rm.f32 	%f224, %f223, %f103, %f102;
	add.f32 	%f225, %f224, 0fCB40007F;
	neg.f32 	%f226, %f225;
	fma.rn.f32 	%f227, %f221, 0f3FB8AA3B, %f226;
	fma.rn.f32 	%f228, %f221, 0f32A57060, %f227;
	mov.b32 	%r44, %f224;
	shl.b32 	%r45, %r44, 23;
	mov.b32 	%f229, %r45;
	ex2.approx.ftz.f32 	%f230, %f228;
	mul.f32 	%f231, %f230, %f229;
	add.f32 	%f232, %f220, %f231;
	sub.f32 	%f233, %f276, %f98;
	fma.rn.f32 	%f234, %f233, 0f3BBB989D, 0f3F000000;
	cvt.sat.f32.f32 	%f235, %f234;
	fma.rm.f32 	%f236, %f235, %f103, %f102;
	add.f32 	%f237, %f236, 0fCB40007F;
	neg.f32 	%f238, %f237;
	fma.rn.f32 	%f239, %f233, 0f3FB8AA3B, %f238;
	fma.rn.f32 	%f240, %f233, 0f32A57060, %f239;
	mov.b32 	%r46, %f236;
	shl.b32 	%r47, %r46, 23;
	mov.b32 	%f241, %r47;
	ex2.approx.ftz.f32 	%f242, %f240;
	mul.f32 	%f243, %f242, %f241;
	add.f32 	%f244, %f232, %f243;
	mov.b32 	%r48, %f244;
	shfl.sync.bfly.b32	%r49|%p27, %r48, 16, 31, -1;
	mov.b32 	%f245, %r49;
	add.f32 	%f246, %f244, %f245;
	mov.b32 	%r50, %f246;
	shfl.sync.bfly.b32	%r51|%p28, %r50, 8, 31, -1;
	mov.b32 	%f247, %r51;
	add.f32 	%f248, %f246, %f247;
	mov.b32 	%r52, %f248;
	shfl.sync.bfly.b32	%r53|%p29, %r52, 4, 31, -1;
	mov.b32 	%f249, %r53;
	add.f32 	%f250, %f248, %f249;
	mov.b32 	%r54, %f250;
	shfl.sync.bfly.b32	%r55|%p30, %r54, 2, 31, -1;
	mov.b32 	%f251, %r55;
	add.f32 	%f252, %f250, %f251;
	mov.b32 	%r56, %f252;
	shfl.sync.bfly.b32	%r57|%p31, %r56, 1, 31, -1;
	mov.b32 	%f253, %r57;
	add.f32 	%f254, %f252, %f253;
	div.rn.f32 	%f45, %f111, %f254;
	div.rn.f32 	%f46, %f123, %f254;
	div.rn.f32 	%f47, %f135, %f254;
	div.rn.f32 	%f48, %f147, %f254;
	div.rn.f32 	%f49, %f159, %f254;
	div.rn.f32 	%f50, %f171, %f254;
	div.rn.f32 	%f51, %f183, %f254;
	div.rn.f32 	%f52, %f195, %f254;
	div.rn.f32 	%f53, %f207, %f254;
	div.rn.f32 	%f54, %f219, %f254;
	div.rn.f32 	%f55, %f231, %f254;
	div.rn.f32 	%f56, %f243, %f254;
	mul.lo.s64 	%rd21, %rd113, %rd4;
	@%p21 bra 	$L__BB33_30;
	add.s64 	%rd77, %rd21, %rd6;
	shr.u64 	%rd78, %rd77, 63;
	add.s64 	%rd79, %rd77, %rd78;
	shl.b64 	%rd80, %rd79, 2;
	and.b64  	%rd81, %rd80, -8;
	add.s64 	%rd82, %rd3, %rd81;
	st.global.v2.f32 	[%rd82], {%f45, %f46};
$L__BB33_30:
	setp.le.s64 	%p32, %rd27, %rd7;
	@%p32 bra 	$L__BB33_32;
	add.s64 	%rd83, %rd21, %rd7;
	shr.u64 	%rd84, %rd83, 63;
	add.s64 	%rd85, %rd83, %rd84;
	shl.b64 	%rd86, %rd85, 2;
	and.b64  	%rd87, %rd86, -8;
	add.s64 	%rd88, %rd3, %rd87;
	st.global.v2.f32 	[%rd88], {%f47, %f48};
$L__BB33_32:
	setp.le.s64 	%p33, %rd27, %rd8;
	@%p33 bra 	$L__BB33_34;
	add.s64 	%rd89, %rd21, %rd8;
	shr.u64 	%rd90, %rd89, 63;
	add.s64 	%rd91, %rd89, %rd90;
	shl.b64 	%rd92, %rd91, 2;
	and.b64  	%rd93, %rd92, -8;
	add.s64 	%rd94, %rd3, %rd93;
	st.global.v2.f32 	[%rd94], {%f49, %f50};
$L__BB33_34:
	setp.le.s64 	%p34, %rd27, %rd9;
	@%p34 bra 	$L__BB33_36;
	add.s64 	%rd95, %rd21, %rd9;
	shr.u64 	%rd96, %rd95, 63;
	add.s64 	%rd97, %rd95, %rd96;
	shl.b64 	%rd98, %rd97, 2;
	and.b64  	%rd99, %rd98, -8;
	add.s64 	%rd100, %rd3, %rd99;
	st.global.v2.f32 	[%rd100], {%f51, %f52};
$L__BB33_36:
	setp.le.s64 	%p35, %rd27, %rd10;
	@%p35 bra 	$L__BB33_38;
	add.s64 	%rd101, %rd21, %rd10;
	shr.u64 	%rd102, %rd101, 63;
	add.s64 	%rd103, %rd101, %rd102;
	shl.b64 	%rd104, %rd103, 2;
	and.b64  	%rd105, %rd104, -8;
	add.s64 	%rd106, %rd3, %rd105;
	st.global.v2.f32 	[%rd106], {%f53, %f54};
$L__BB33_38:
	setp.le.s64 	%p36, %rd27, %rd11;
	@%p36 bra 	$L__BB33_40;
	add.s64 	%rd107, %rd21, %rd11;
	shr.u64 	%rd108, %rd107, 63;
	add.s64 	%rd109, %rd107, %rd108;
	shl.b64 	%rd110, %rd109, 2;
	and.b64  	%rd111, %rd110, -8;
	add.s64 	%rd112, %rd3, %rd111;
	st.global.v2.f32 	[%rd112], {%f55, %f56};
$L__BB33_40:
	add.s64 	%rd113, %rd113, %rd12;
	setp.lt.s64 	%p37, %rd113, %rd26;
	@%p37 bra 	$L__BB33_4;
$L__BB33_41:
	ret;

}
	// .globl	_Z15SoftmaxWarpImplI24ElementwiseScaleMaskLoadIffbE11DirectStoreIffEfLi2ELi14ELi32ELi1ELb0EL9Algorithm0EEvT_T0_ll
.visible .entry _Z15SoftmaxWarpImplI24ElementwiseScaleMaskLoadIffbE11DirectStoreIffEfLi2ELi14ELi32ELi1ELb0EL9Algorithm0EEvT_T0_ll(
	.param .align 8 .b8 _Z15SoftmaxWarpImplI24ElementwiseScaleMaskLoadIffbE11DirectStoreIffEfLi2ELi14ELi32ELi1ELb0EL9Algorithm0EEvT_T0_ll_param_0[32],
	.param .align 8 .b8 _Z15SoftmaxWarpImplI24ElementwiseScaleMaskLoadIffbE11DirectStoreIffEfLi2ELi14ELi32ELi1ELb0EL9Algorithm0EEvT_T0_ll_param_1[16],
	.param .u64 _Z15SoftmaxWarpImplI24ElementwiseScaleMaskLoadIffbE11DirectStoreIffEfLi2ELi14ELi32ELi1ELb0EL9Algorithm0EEvT_T0_ll_param_2,
	.param .u64 _Z15SoftmaxWarpImplI24ElementwiseScaleMaskLoadIffbE11DirectStoreIffEfLi2ELi14ELi32ELi1ELb0EL9Algorithm0EEvT_T0_ll_param_3
)
{
	.reg .pred 	%p<28>;
	.reg .b16 	%rs<15>;
	.reg .b32 	%r<57>;
	.reg .b32 	%f<272>;
	.reg .b64 	%rd<123>;

	ld.param.u64 	%rd20, [_Z15SoftmaxWarpImplI24ElementwiseScaleMaskLoadIffbE11DirectStoreIffEfLi2ELi14ELi32ELi1ELb0EL9Algorithm0EEvT_T0_ll_param_1+8];
	ld.param.u64 	%rd19, [_Z15SoftmaxWarpImplI24ElementwiseScaleMaskLoadIffbE11DirectStoreIffEfLi2ELi14ELi32ELi1ELb0EL9Algorithm0EEvT_T0_ll_param_1];
	ld.param.v2.f32 	{%f24, %f25}, [_Z15SoftmaxWarpImplI24ElementwiseScaleMaskLoadIffbE11DirectStoreIffEfLi2ELi14ELi32ELi1ELb0EL9Algorithm0EEvT_T0_ll_param_0+24];
	ld.param.u64 	%rd18, [_Z15SoftmaxWarpImplI24ElementwiseScaleMaskLoadIffbE11DirectStoreIffEfLi2ELi14ELi32ELi1ELb0EL9Algorithm0EEvT_T0_ll_param_0+16];
	ld.param.u64 	%rd17, [_Z15SoftmaxWarpImplI24ElementwiseScaleMaskLoadIffbE11DirectStoreIffEfLi2ELi14ELi32ELi1ELb0EL9Algorithm0EEvT_T0_ll_param_0+8];
	ld.param.u64 	%rd16, [_Z15SoftmaxWarpImplI24ElementwiseScaleMaskLoadIffbE11DirectStoreIffEfLi2ELi14ELi32ELi1ELb0EL9Algorithm0EEvT_T0_ll_param_0];
	ld.param.u64 	%rd22, [_Z15SoftmaxWarpImplI24ElementwiseScaleMaskLoadIffbE11DirectStoreIffEfLi2ELi14ELi32ELi1ELb0EL9Algorithm0EEvT_T0_ll_param_3];
	cvta.to.global.u64 	%rd1, %rd16;
	cvta.to.global.u64 	%rd2, %rd17;
	setp.lt.s64 	%p1, %rd22, 449;
	@%p1 bra 	$L__BB34_2;
	mov.u64 	%rd23, $str;
	cvta.global.u64 	%rd24, %rd23;
	mov.u64 	%rd25, $str$1;
	cvta.global.u64 	%rd26, %rd25;
	mov.u64 	%rd27, __unnamed_35;
	cvta.global.u64 	%rd28, %rd27;
	{ // callseq 34, 0
	.param .b64 param0;
	st.param.b64 	[param0], %rd24;
	.param .b64 param1;
	st.param.b64 	[param1], %rd26;
	.param .b32 param2;
	st.param.b32 	[param2], 219;
	.param .b64 param3;
	st.param.b64 	[param3], %rd28;
	.param .b64 param4;
	st.param.b64 	[param4], 1;
	call.uni 
	__assertfail, 
	(
	param0, 
	param1, 
	param2, 
	param3, 
	param4
	);
	} // callseq 34
$L__BB34_2:
	ld.param.u64 	%rd120, [_Z15SoftmaxWarpImplI24ElementwiseScaleMaskLoadIffbE11DirectStoreIffEfLi2ELi14ELi32ELi1ELb0EL9Algorithm0EEvT_T0_ll_param_2];
	mov.u32 	%r2, %ctaid.x;
	mov.u32 	%r3, %ntid.y;
	mov.u32 	%r4, %tid.y;
	mad.lo.s32 	%r5, %r2, %r3, %r4;
	mov.u32 	%r6, %nctaid.x;
	mul.lo.s32 	%r1, %r6, %r3;
	cvt.s64.s32 	%rd122, %r5;
	setp.le.s64 	%p2, %rd120, %rd122;
	@%p2 bra 	$L__BB34_19;
	mov.u32 	%r7, %tid.x;
	shl.b32 	%r8, %r7, 1;
	cvt.u64.u32 	%rd4, %r8;
	cvt.s64.s32 	%rd5, %r1;
$L__BB34_4:
	mad.lo.s64 	%rd7, %rd122, %rd18, %rd4;
	shr.u64 	%rd29, %rd7, 63;
	add.s64 	%rd30, %rd7, %rd29;
	shl.b64 	%rd31, %rd30, 2;
	and.b64  	%rd32, %rd31, -8;
	add.s64 	%rd8, %rd1, %rd32;
	ld.global.f32 	%f26, [%rd8];
	and.b64  	%rd33, %rd30, -2;
	add.s64 	%rd34, %rd2, %rd33;
	ld.global.v2.u8 	{%rs1, %rs2}, [%rd34];
	setp.eq.s16 	%p3, %rs1, 0;
	mul.f32 	%f27, %f25, %f26;
	selp.f32 	%f3, %f24, %f27, %p3;
	setp.eq.s16 	%p4, %rs2, 0;
	mov.f32 	%f265, %f24;
	@%p4 bra 	$L__BB34_6;
	ld.global.f32 	%f28, [%rd8+4];
	mul.f32 	%f265, %f25, %f28;
$L__BB34_6:
	add.s64 	%rd35, %rd7, 64;
	shr.u64 	%rd36, %rd35, 63;
	add.s64 	%rd37, %rd35, %rd36;
	shl.b64 	%rd38, %rd37, 2;
	and.b64  	%rd39, %rd38, -8;
	add.s64 	%rd9, %rd1, %rd39;
	ld.global.f32 	%f29, [%rd9];
	and.b64  	%rd40, %rd37, -2;
	add.s64 	%rd41, %rd2, %rd40;
	ld.global.v2.u8 	{%rs3, %rs4}, [%rd41];
	setp.eq.s16 	%p5, %rs3, 0;
	mul.f32 	%f30, %f25, %f29;
	selp.f32 	%f6, %f24, %f30, %p5;
	setp.eq.s16 	%p6, %rs4, 0;
	mov.f32 	%f266, %f24;
	@%p6 bra 	$L__BB34_8;
	ld.global.f32 	%f31, [%rd9+4];
	mul.f32 	%f266, %f25, %f31;
$L__BB34_8:
	add.s64 	%rd42, %rd7, 128;
	shr.u64 	%rd43, %rd42, 63;
	add.s64 	%rd44, %rd42, %rd43;
	shl.b64 	%rd45, %rd44, 2;
	and.b64  	%rd46, %rd45, -8;
	add.s64 	%rd10, %rd1, %rd46;
	ld.global.f32 	%f32, [%rd10];
	and.b64  	%rd47, %rd44, -2;
	add.s64 	%rd48, %rd2, %rd47;
	ld.global.v2.u8 	{%rs5, %rs6}, [%rd48];
	setp.eq.s16 	%p7, %rs5, 0;
	mul.f32 	%f33, %f25, %f32;
	selp.f32 	%f9, %f24, %f33, %p7;
	setp.eq.s16 	%p8, %rs6, 0;
	mov.f32 	%f267, %f24;
	@%p8 bra 	$L__BB34_10;
	ld.global.f32 	%f34, [%rd10+4];
	mul.f32 	%f267, %f25, %f34;
$L__BB34_10:
	add.s64 	%rd49, %rd7, 192;
	shr.u64 	%rd50, %rd49, 63;
	add.s64 	%rd51, %rd49, %rd50;
	shl.b64 	%rd52, %rd51, 2;
	and.b64  	%rd53, %rd52, -8;
	add.s64 	%rd11, %rd1, %rd53;
	ld.global.f32 	%f35, [%rd11];
	and.b64  	%rd54, %rd51, -2;
	add.s64 	%rd55, %rd2, %rd54;
	ld.global.v2.u8 	{%rs7, %rs8}, [%rd55];
	setp.eq.s16 	%p9, %rs7, 0;
	mul.f32 	%f36, %f25, %f35;
	selp.f32 	%f12, %f24, %f36, %p9;
	setp.eq.s16 	%p10, %rs8, 0;
	mov.f32 	%f268, %f24;
	@%p10 bra 	$L__BB34_12;
	ld.global.f32 	%f37, [%rd11+4];
	mul.f32 	%f268, %f25, %f37;
$L__BB34_12:
	add.s64 	%rd56, %rd7, 256;
	shr.u64 	%rd57, %rd56, 63;
	add.s64 	%rd58, %rd56, %rd57;
	shl.b64 	%rd59, %rd58, 2;
	and.b64  	%rd60, %rd59, -8;
	add.s64 	%rd12, %rd1, %rd60;
	ld.global.f32 	%f38, [%rd12];
	and.b64  	%rd61, %rd58, -2;
	add.s64 	%rd62, %rd2, %rd61;
	ld.global.v2.u8 	{%rs9, %rs10}, [%rd62];
	setp.eq.s16 	%p11, %rs9, 0;
	mul.f32 	%f39, %f25, %f38;
	selp.f32 	%f15, %f24, %f39, %p11;
	setp.eq.s16 	%p12, %rs10, 0;
	mov.f32 	%f269, %f24;
	@%p12 bra 	$L__BB34_14;
	ld.global.f32 	%f40, [%rd12+4];
	mul.f32 	%f269, %f25, %f40;
$L__BB34_14:
	add.s64 	%rd63, %rd7, 320;
	shr.u64 	%rd64, %rd63, 63;
	add.s64 	%rd65, %rd63, %rd64;
	shl.b64 	%rd66, %rd65, 2;
	and.b64  	%rd67, %rd66, -8;
	add.s64 	%rd13, %rd1, %rd67;
	ld.global.f32 	%f41, [%rd13];
	and.b64  	%rd68, %rd65, -2;
	add.s64 	%rd69, %rd2, %rd68;
	ld.global.v2.u8 	{%rs11, %rs12}, [%rd69];
	setp.eq.s16 	%p13, %rs11, 0;
	mul.f32 	%f42, %f25, %f41;
	selp.f32 	%f18, %f24, %f42, %p13;
	setp.eq.s16 	%p14, %rs12, 0;
	mov.f32 	%f270, %f24;
	@%p14 bra 	$L__BB34_16;
	ld.global.f32 	%f43, [%rd13+4];
	mul.f32 	%f270, %f25, %f43;
$L__BB34_16:
	add.s64 	%rd70, %rd7, 384;
	shr.u64 	%rd71, %rd70, 63;
	add.s64 	%rd72, %rd70, %rd71;
	shl.b64 	%rd73, %rd72, 2;
	and.b64  	%rd74, %rd73, -8;
	add.s64 	%rd14, %rd1, %rd74;
	ld.global.f32 	%f44, [%rd14];
	and.b64  	%rd75, %rd72, -2;
	add.s64 	%rd76, %rd2, %rd75;
	ld.global.v2.u8 	{%rs13, %rs14}, [%rd76];
	setp.eq.s16 	%p15, %rs13, 0;
	mul.f32 	%f45, %f25, %f44;
	selp.f32 	%f21, %f24, %f45, %p15;
	setp.eq.s16 	%p16, %rs14, 0;
	mov.f32 	%f271, %f24;
	@%p16 bra 	$L__BB34_18;
	ld.global.f32 	%f46, [%rd14+4];
	mul.f32 	%f271, %f25, %f46;
$L__BB34_18:
	ld.param.u64 	%rd121, [_Z15SoftmaxWarpImplI24ElementwiseScaleMaskLoadIffbE11DirectStoreIffEfLi2ELi14ELi32ELi1ELb0EL9Algorithm0EEvT_T0_ll_param_2];
	max.f32 	%f47, %f3, 0fFF800000;
	max.f32 	%f48, %f47, %f265;
	max.f32 	%f49, %f48, %f6;
	max.f32 	%f50, %f49, %f266;
	max.f32 	%f51, %f50, %f9;
	max.f32 	%f52, %f51, %f267;
	max.f32 	%f53, %f52, %f12;
	max.f32 	%f54, %f53, %f268;
	max.f32 	%f55, %f54, %f15;
	max.f32 	%f56, %f55, %f269;
	max.f32 	%f57, %f56, %f18;
	max.f32 	%f58, %f57, %f270;
	max.f32 	%f59, %f58, %f21;
	max.f32 	%f60, %f59, %f271;
	mov.b32 	%r9, %f60;
	shfl.sync.bfly.b32	%r10|%p17, %r9, 16, 31, -1;
	mov.b32 	%f61, %r10;
	max.f32 	%f62, %f60, %f61;
	mov.b32 	%r11, %f62;
	shfl.sync.bfly.b32	%r12|%p18, %r11, 8, 31, -1;
	mov.b32 	%f63, %r12;
	max.f32 	%f64, %f62, %f63;
	mov.b32 	%r13, %f64;
	shfl.sync.bfly.b32	%r14|%p19, %r13, 4, 31, -1;
	mov.b32 	%f65, %r14;
	max.f32 	%f66, %f64, %f65;
	mov.b32 	%r15, %f66;
	shfl.sync.bfly.b32	%r16|%p20, %r15, 2, 31, -1;
	mov.b32 	%f67, %r16;
	max.f32 	%f68, %f66, %f67;
	mov.b32 	%r17, %f68;
	shfl.sync.bfly.b32	%r18|%p21, %r17, 1, 31, -1;
	mov.b32 	%f69, %r18;
	max.f32 	%f70, %f68, %f69;
	sub.f32 	%f71, %f3, %f70;
	fma.rn.f32 	%f72, %f71, 0f3BBB989D, 0f3F000000;
	cvt.sat.f32.f32 	%f73, %f72;
	mov.f32 	%f74, 0f4B400001;
	mov.f32 	%f75, 0f437C0000;
	fma.rm.f32 	%f76, %f73, %f75, %f74;
	add.f32 	%f77, %f76, 0fCB40007F;
	neg.f32 	%f78, %f77;
	fma.rn.f32 	%f79, %f71, 0f3FB8AA3B, %f78;
	fma.rn.f32 	%f80, %f71, 0f32A57060, %f79;
	mov.b32 	%r19, %f76;
	shl.b32 	%r20, %r19, 23;
	mov.b32 	%f81, %r20;
	ex2.approx.ftz.f32 	%f82, %f80;
	mul.f32 	%f83, %f82, %f81;
	add.f32 	%f84, %f83, 0f00000000;
	sub.f32 	%f85, %f265, %f70;
	fma.rn.f32 	%f86, %f85, 0f3BBB989D, 0f3F000000;
	cvt.sat.f32.f32 	%f87, %f86;
	fma.rm.f32 	%f88, %f87, %f75, %f74;
	add.f32 	%f89, %f88, 0fCB40007F;
	neg.f32 	%f90, %f89;
	fma.rn.f32 	%f91, %f85, 0f3FB8AA3B, %f90;
	fma.rn.f32 	%f92, %f85, 0f32A57060, %f91;
	mov.b32 	%r21, %f88;
	shl.b32 	%r22, %r21, 23;
	mov.b32 	%f93, %r22;
	ex2.approx.ftz.f32 	%f94, %f92;
	mul.f32 	%f95, %f94, %f93;
	add.f32 	%f96, %f84, %f95;
	sub.f32 	%f97, %f6, %f70;
	fma.rn.f32 	%f98, %f97, 0f3BBB989D, 0f3F000000;
	cvt.sat.f32.f32 	%f99, %f98;
	fma.rm.f32 	%f100, %f99, %f75, %f74;
	add.f32 	%f101, %f100, 0fCB40007F;
	neg.f32 	%f102, %f101;
	fma.rn.f32 	%f103, %f97, 0f3FB8AA3B, %f102;
	fma.rn.f32 	%f104, %f97, 0f32A57060, %f103;
	mov.b32 	%r23, %f100;
	shl.b32 	%r24, %r23, 23;
	mov.b32 	%f105, %r24;
	ex2.approx.ftz.f32 	%f106, %f104;
	mul.f32 	%f107, %f106, %f105;
	add.f32 	%f108, %f96, %f107;
	sub.f32 	%f109, %f266, %f70;
	fma.rn.f32 	%f110, %f109, 0f3BBB989D, 0f3F000000;
	cvt.sat.f32.f32 	%f111, %f110;
	fma.rm.f32 	%f112, %f111, %f75, %f74;
	add.f32 	%f113, %f112, 0fCB40007F;
	neg.f32 	%f114, %f113;
	fma.rn.f32 	%f115, %f109, 0f3FB8AA3B, %f114;
	fma.rn.f32 	%f116, %f109, 0f32A57060, %f115;
	mov.b32 	%r25, %f112;
	shl.b32 	%r26, %r25, 23;
	mov.b32 	%f117, %r26;
	ex2.approx.ftz.f32 	%f118, %f116;
	mul.f32 	%f119, %f118, %f117;
	add.f32 	%f120, %f108, %f119;
	sub.f32 	%f121, %f9, %f70;
	fma.rn.f32 	%f122, %f121, 0f3BBB989D, 0f3F000000;
	cvt.sat.f32.f32 	%f123, %f122;
	fma.rm.f32 	%f124, %f123, %f75, %f74;
	add.f32 	%f125, %f124, 0fCB40007F;
	neg.f32 	%f126, %f125;
	fma.rn.f32 	%f127, %f121, 0f3FB8AA3B, %f126;
	fma.rn.f32 	%f128, %f121, 0f32A57060, %f127;
	mov.b32 	%r27, %f124;
	shl.b32 	%r28, %r27, 23;
	mov.b32 	%f129, %r28;
	ex2.approx.ftz.f32 	%f130, %f128;
	mul.f32 	%f131, %f130, %f129;
	add.f32 	%f132, %f120, %f131;
	sub.f32 	%f133, %f267, %f70;
	fma.rn.f32 	%f134, %f133, 0f3BBB989D, 0f3F000000;
	cvt.sat.f32.f32 	%f135, %f134;
	fma.rm.f32 	%f136, %f135, %f75, %f74;
	add.f32 	%f137, %f136, 0fCB40007F;
	neg.f32 	%f138, %f137;
	fma.rn.f32 	%f139, %f133, 0f3FB8AA3B, %f138;
	fma.rn.f32 	%f140, %f133, 0f32A57060, %f139;
	mov.b32 	%r29, %f136;
	shl.b32 	%r30, %r29, 23;
	mov.b32 	%f141, %r30;
	ex2.approx.ftz.f32 	%f142, %f140;
	mul.f32 	%f143, %f142, %f141;
	add.f32 	%f144, %f132, %f143;
	sub.f32 	%f145, %f12, %f70;
	fma.rn.f32 	%f146, %f145, 0f3BBB989D, 0f3F000000;
	cvt.sat.f32.f32 	%f147, %f146;
	fma.rm.f32 	%f148, %f147, %f75, %f74;
	add.f32 	%f149, %f148, 0fCB40007F;
	neg.f32 	%f150, %f149;
	fma.rn.f32 	%f151, %f145, 0f3FB8AA3B, %f150;
	fma.rn.f32 	%f152, %f145, 0f32A57060, %f151;
	mov.b32 	%r31, %f148;
	shl.b32 	%r32, %r31, 23;
	mov.b32 	%f153, %r32;
	ex2.approx.ftz.f32 	%f154, %f152;
	mul.f32 	%f155, %f154, %f153;
	add.f32 	%f156, %f144, %f155;
	sub.f32 	%f157, %f268, %f70;
	fma.rn.f32 	%f158, %f157, 0f3BBB989D, 0f3F000000;
	cvt.sat.f32.f32 	%f159, %f158;
	fma.rm.f32 	%f160, %f159, %f75, %f74;
	add.f32 	%f161, %f160, 0fCB40007F;
	neg.f32 	%f162, %f161;
	fma.rn.f32 	%f163, %f157, 0f3FB8AA3B, %f162;
	fma.rn.f32 	%f164, %f157, 0f32A57060, %f163;
	mov.b32 	%r33, %f160;
	shl.b32 	%r34, %r33, 23;
	mov.b32 	%f165, %r34;
	ex2.approx.ftz.f32 	%f166, %f164;
	mul.f32 	%f167, %f166, %f165;
	add.f32 	%f168, %f156, %f167;
	sub.f32 	%f169, %f15, %f70;
	fma.rn.f32 	%f170, %f169, 0f3BBB989D, 0f3F000000;
	cvt.sat.f32.f32 	%f171, %f170;
	fma.rm.f32 	%f172, %f171, %f75, %f74;
	add.f32 	%f173, %f172, 0fCB40007F;
	neg.f32 	%f174, %f173;
	fma.rn.f32 	%f175, %f169, 0f3FB8AA3B, %f174;
	fma.rn.f32 	%f176, %f169, 0f32A57060, %f175;
	mov.b32 	%r35, %f172;
	shl.b32 	%r36, %r35, 23;
	mov.b32 	%f177, %r36;
	ex2.approx.ftz.f32 	%f178, %f176;
	mul.f32 	%f179, %f178, %f177;
	add.f32 	%f180, %f168, %f179;
	sub.f32 	%f181, %f269, %f70;
	fma.rn.f32 	%f182, %f181, 0f3BBB989D, 0f3F000000;
	cvt.sat.f32.f32 	%f183, %f182;
	fma.rm.f32 	%f184, %f183, %f75, %f74;
	add.f32 	%f185, %f184, 0fCB40007F;
	neg.f32 	%f186, %f185;
	fma.rn.f32 	%f187, %f181, 0f3FB8AA3B, %f186;
	fma.rn.f32 	%f188, %f181, 0f32A57060, %f187;
	mov.b32 	%r37, %f184;
	shl.b32 	%r38, %r37, 23;
	mov.b32 	%f189, %r38;
	ex2.approx.ftz.f32 	%f190, %f188;
	mul.f32 	%f191, %f190, %f189;
	add.f32 	%f192, %f180, %f191;
	sub.f32 	%f193, %f18, %f70;
	fma.rn.f32 	%f194, %f193, 0f3BBB989D, 0f3F000000;
	cvt.sat.f32.f32 	%f195, %f194;
	fma.rm.f32 	%f196, %f195, %f75, %f74;
	add.f32 	%f197, %f196, 0fCB40007F;
	neg.f32 	%f198, %f197;
	fma.rn.f32 	%f199, %f193, 0f3FB8AA3B, %f198;
	fma.rn.f32 	%f200, %f193, 0f32A57060, %f199;
	mov.b32 	%r39, %f196;
	shl.b32 	%r40, %r39, 23;
	mov.b32 	%f201, %r40;
	ex2.approx.ftz.f32 	%f202, %f200;
	mul.f32 	%f203, %f202, %f201;
	add.f32 	%f204, %f192, %f203;
	sub.f32 	%f205, %f270, %f70;
	fma.rn.f32 	%f206, %f205, 0f3BBB989D, 0f3F000000;
	cvt.sat.f32.f32 	%f207, %f206;
	fma.rm.f32 	%f208, %f207, %f75, %f74;
	add.f32 	%f209, %f208, 0fCB40007F;
	neg.f32 	%f210, %f209;
	fma.rn.f32 	%f211, %f205, 0f3FB8AA3B, %f210;
	fma.rn.f32 	%f212, %f205, 0f32A57060, %f211;
	mov.b32 	%r41, %f208;
	shl.b32 	%r42, %r41, 23;
	mov.b32 	%f213, %r42;
	ex2.approx.ftz.f32 	%f214, %f212;
	mul.f32 	%f215, %f214, %f213;
	add.f32 	%f216, %f204, %f215;
	sub.f32 	%f217, %f21, %f70;
	fma.rn.f32 	%f218, %f217, 0f3BBB989D, 0f3F000000;
	cvt.sat.f32.f32 	%f219, %f218;
	fma.rm.f32 	%f220, %f219, %f75, %f74;
	add.f32 	%f221, %f220, 0fCB40007F;
	neg.f32 	%f222, %f221;
	fma.rn.f32 	%f223, %f217, 0f3FB8AA3B, %f222;
	fma.rn.f32 	%f224, %f217, 0f32A57060, %f223;
	mov.b32 	%r43, %f220;
	shl.b32 	%r44, %r43, 23;
	mov.b32 	%f225, %r44;
	ex2.approx.ftz.f32 	%f226, %f224;
	mul.f32 	%f227, %f226, %f225;
	add.f32 	%f228, %f216, %f227;
	sub.f32 	%f229, %f271, %f70;
	fma.rn.f32 	%f230, %f229, 0f3BBB989D, 0f3F000000;
	cvt.sat.f32.f32 	%f231, %f230;
	fma.rm.f32 	%f232, %f231, %f75, %f74;
	add.f32 	%f233, %f232, 0fCB40007F;
	neg.f32 	%f234, %f233;
	fma.rn.f32 	%f235, %f229, 0f3FB8AA3B, %f234;
	fma.rn.f32 	%f236, %f229, 0f32A57060, %f235;
	mov.b32 	%r45, %f232;
	shl.b32 	%r46, %r45, 23;
	mov.b32 	%f237, %r46;
	ex2.approx.ftz.f32 	%f238, %f236;
	mul.f32 	%f239, %f238, %f237;
	add.f32 	%f240, %f228, %f239;
	mov.b32 	%r47, %f240;
	shfl.sync.bfly.b32	%r48|%p22, %r47, 16, 31, -1;
	mov.b32 	%f241, %r48;
	add.f32 	%f242, %f240, %f241;
	mov.b32 	%r49, %f242;
	shfl.sync.bfly.b32	%r50|%p23, %r49, 8, 31, -1;
	mov.b32 	%f243, %r50;
	add.f32 	%f244, %f242, %f243;
	mov.b32 	%r51, %f244;
	shfl.sync.bfly.b32	%r52|%p24, %r51, 4, 31, -1;
	mov.b32 	%f245, %r52;
	add.f32 	%f246, %f244, %f245;
	mov.b32 	%r53, %f246;
	shfl.sync.bfly.b32	%r54|%p25, %r53, 2, 31, -1;
	mov.b32 	%f247, %r54;
	add.f32 	%f248, %f246, %f247;
	mov.b32 	%r55, %f248;
	shfl.sync.bfly.b32	%r56|%p26, %r55, 1, 31, -1;
	mov.b32 	%f249, %r56;
	add.f32 	%f250, %f248, %f249;
	div.rn.f32 	%f251, %f83, %f250;
	div.rn.f32 	%f252, %f95, %f250;
	div.rn.f32 	%f253, %f107, %f250;
	div.rn.f32 	%f254, %f119, %f250;
	div.rn.f32 	%f255, %f131, %f250;
	div.rn.f32 	%f256, %f143, %f250;
	div.rn.f32 	%f257, %f155, %f250;
	div.rn.f32 	%f258, %f167, %f250;
	div.rn.f32 	%f259, %f179, %f250;
	div.rn.f32 	%f260, %f191, %f250;
	div.rn.f32 	%f261, %f203, %f250;
	div.rn.f32 	%f262, %f215, %f250;
	div.rn.f32 	%f263, %f227, %f250;
	div.rn.f32 	%f264, %f239, %f250;
	mad.lo.s64 	%rd77, %rd122, %rd20, %rd4;
	shr.u64 	%rd78, %rd77, 63;
	add.s64 	%rd79, %rd77, %rd78;
	cvta.to.global.u64 	%rd80, %rd19;
	shl.b64 	%rd81, %rd79, 2;
	and.b64  	%rd82, %rd81, -8;
	add.s64 	%rd83, %rd80, %rd82;
	st.global.v2.f32 	[%rd83], {%f251, %f252};
	add.s64 	%rd84, %rd77, 64;
	shr.u64 	%rd85, %rd84, 63;
	add.s64 	%rd86, %rd84, %rd85;
	shl.b64 	%rd87, %rd86, 2;
	and.b64  	%rd88, %rd87, -8;
	add.s64 	%rd89, %rd80, %rd88;
	st.global.v2.f32 	[%rd89], {%f253, %f254};
	add.s64 	%rd90, %rd77, 128;
	shr.u64 	%rd91, %rd90, 63;
	add.s64 	%rd92, %rd90, %rd91;
	shl.b64 	%rd93, %rd92, 2;
	and.b64  	%rd94, %rd93, -8;
	add.s64 	%rd95, %rd80, %rd94;
	st.global.v2.f32 	[%rd95], {%f255, %f256};
	add.s64 	%rd96, %rd77, 192;
	shr.u64 	%rd97, %rd96, 63;
	add.s64 	%rd98, %rd96, %rd97;
	shl.b64 	%rd99, %rd98, 2;
	and.b64  	%rd100, %rd99, -8;
	add.s64 	%rd101, %rd80, %rd100;
	st.global.v2.f32 	[%rd101], {%f257, %f258};
	add.s64 	%rd102, %rd77, 256;
	shr.u64 	%rd103, %rd102, 63;
	add.s64 	%rd104, %rd102, %rd103;
	shl.b64 	%rd105, %rd104, 2;
	and.b64  	%rd106, %rd105, -8;
	add.s64 	%rd107, %rd80, %rd106;
	st.global.v2.f32 	[%rd107], {%f259, %f260};
	add.s64 	%rd108, %rd77, 320;
	shr.u64 	%rd109, %rd108, 63;
	add.s64 	%rd110, %rd108, %rd109;
	shl.b64 	%rd111, %rd110, 2;
	and.b64  	%rd112, %rd111, -8;
	add.s64 	%rd113, %rd80, %rd112;
	st.global.v2.f32 	[%rd113], {%f261, %f262};
	add.s64 	%rd114, %rd77, 384;
	shr.u64 	%rd115, %rd114, 63;
	add.s64 	%rd116, %rd114, %rd115;
	shl.b64 	%rd117, %rd116, 2;
	and.b64  	%rd118, %rd117, -8;
	add.s64 	%rd119, %rd80, %rd118;
	st.global.v2.f32 	[%rd119], {%f263, %f264};
	add.s64 	%rd122, %rd122, %rd5;
	setp.lt.s64 	%p27, %rd122, %rd121;
	@%p27 bra 	$L__BB34_4;
$L__BB34_19:
	ret;

}
	// .globl	_Z15SoftmaxWarpImplI24ElementwiseScaleMaskLoadIffbE11DirectStoreIffEfLi2ELi14ELi32ELi1ELb1EL9Algorithm0EEvT_T0_ll
.visible .entry _Z15SoftmaxWarpImplI24ElementwiseScaleMaskLoadIffbE11DirectStoreIffEfLi2ELi14ELi32ELi1ELb1EL9Algorithm0EEvT_T0_ll(
	.param .align 8 .b8 _Z15SoftmaxWarpImplI24ElementwiseScaleMaskLoadIffbE11DirectStoreIffEfLi2ELi14ELi32ELi1ELb1EL9Algorithm0EEvT_T0_ll_param_0[32],
	.param .align 8 .b8 _Z15SoftmaxWarpImplI24ElementwiseScaleMaskLoadIffbE11DirectStoreIffEfLi2ELi14ELi32ELi1ELb1EL9Algorithm0EEvT_T0_ll_param_1[16],
	.param .u64 _Z15SoftmaxWarpImplI24ElementwiseScaleMaskLoadIffbE11DirectStoreIffEfLi2ELi14ELi32ELi1ELb1EL9Algorithm0EEvT_T0_ll_param_2,
	.param .u64 _Z15SoftmaxWarpImplI24ElementwiseScaleMaskLoadIffbE11DirectStoreIffEfLi2ELi14ELi32ELi1ELb1EL9Algorithm0EEvT_T0_ll_param_3
)
{
	.reg .pred 	%p<42>;
	.reg .b16 	%rs<15>;
	.reg .b32 	%r<63>;
	.reg .b32 	%f<321>;
	.reg .b64 	%rd<131>;

	ld.param.u64 	%rd28, [_Z15SoftmaxWarpImplI24ElementwiseScaleMaskLoadIffbE11DirectStoreIffEfLi2ELi14ELi32ELi1ELb1EL9Algorithm0EEvT_T0_ll_param_1+8];
	ld.param.v2.f32 	{%f66, %f67}, [_Z15SoftmaxWarpImplI24ElementwiseScaleMaskLoadIffbE11DirectStoreIffEfLi2ELi14ELi32ELi1ELb1EL9Algorithm0EEvT_T0_ll_param_0+24];
	ld.param.u64 	%rd26, [_Z15SoftmaxWarpImplI24ElementwiseScaleMaskLoadIffbE11DirectStoreIffEfLi2ELi14ELi32ELi1ELb1EL9Algorithm0EEvT_T0_ll_param_0+16];
	ld.param.u64 	%rd27, [_Z15SoftmaxWarpImplI24ElementwiseScaleMaskLoadIffbE11DirectStoreIffEfLi2ELi14ELi32ELi1ELb1EL9Algorithm0EEvT_T0_ll_param_1];
	ld.param.u64 	%rd25, [_Z15SoftmaxWarpImplI24ElementwiseScaleMaskLoadIffbE11DirectStoreIffEfLi2ELi14ELi32ELi1ELb1EL9Algorithm0EEvT_T0_ll_param_0+8];
	ld.param.u64 	%rd24, [_Z15SoftmaxWarpImplI24ElementwiseScaleMaskLoadIffbE11DirectStoreIffEfLi2ELi14ELi32ELi1ELb1EL9Algorithm0EEvT_T0_ll_param_0];
	ld.param.u64 	%rd30, [_Z15SoftmaxWarpImplI24ElementwiseScaleMaskLoadIffbE11DirectStoreIffEfLi2ELi14ELi32ELi1ELb1EL9Algorithm0EEvT_T0_ll_param_3];
	cvta.to.global.u64 	%rd1, %rd24;
	cvta.to.global.u64 	%rd2, %rd25;
	cvta.to.global.u64 	%rd3, %rd27;
	setp.lt.s64 	%p1, %rd30, 449;
	@%p1 bra 	$L__BB35_2;
	mov.u64 	%rd31, $str;
	cvta.global.u64 	%rd32, %rd31;
	mov.u64 	%rd33, $str$1;
	cvta.global.u64 	%rd34, %rd33;
	mov.u64 	%rd35, __unnamed_36;
	cvta.global.u64 	%rd36, %rd35;
	{ // callseq 35, 0
	.param .b64 param0;
	st.param.b64 	[param0], %rd32;
	.param .b64 param1;
	st.param.b64 	[param1], %rd34;
	.param .b32 param2;
	st.param.b32 	[param2], 219;
	.param .b64 param3;
	st.param.b64 	[param3], %rd36;
	.param .b64 param4;
	st.param.b64 	[param4], 1;
	call.uni 
	__assertfail, 
	(
	param0, 
	param1, 
	param2, 
	param3, 
	param4
	);
	} // callseq 35
$L__BB35_2:
	ld.param.u64 	%rd128, [_Z15SoftmaxWarpImplI24ElementwiseScaleMaskLoadIffbE11DirectStoreIffEfLi2ELi14ELi32ELi1ELb1EL9Algorithm0EEvT_T0_ll_param_2];
	mov.u32 	%r2, %ctaid.x;
	mov.u32 	%r3, %ntid.y;
	mov.u32 	%r4, %tid.y;
	mad.lo.s32 	%r5, %r2, %r3, %r4;
	mov.u32 	%r6, %nctaid.x;
	mul.lo.s32 	%r1, %r6, %r3;
	cvt.s64.s32 	%rd130, %r5;
	setp.le.s64 	%p2, %rd128, %rd130;
	@%p2 bra 	$L__BB35_47;
	mov.u32 	%r7, %tid.x;
	shl.b32 	%r8, %r7, 1;
	cvt.u64.u32 	%rd5, %r8;
	add.s32 	%r9, %r8, 64;
	cvt.u64.u32 	%rd6, %r9;
	add.s32 	%r10, %r8, 128;
	cvt.u64.u32 	%rd7, %r10;
	add.s32 	%r11, %r8, 192;
	cvt.u64.u32 	%rd8, %r11;
	add.s32 	%r12, %r8, 256;
	cvt.u64.u32 	%rd9, %r12;
	add.s32 	%r13, %r8, 320;
	cvt.u64.u32 	%rd10, %r13;
	add.s32 	%r14, %r8, 384;
	cvt.u64.u32 	%rd11, %r14;
	cvt.s64.s32 	%rd12, %r1;
$L__BB35_4:
	setp.le.s64 	%p3, %rd30, %rd5;
	mul.lo.s64 	%rd14, %rd130, %rd26;
	mov.f32 	%f294, 0fFF800000;
	mov.f32 	%f295, %f294;
	mov.f32 	%f300, %f294;
	@%p3 bra 	$L__BB35_8;
	add.s64 	%rd37, %rd14, %rd5;
	shr.u64 	%rd38, %rd37, 63;
	add.s64 	%rd39, %rd37, %rd38;
	shl.b64 	%rd40, %rd39, 2;
	and.b64  	%rd41, %rd40, -8;
	add.s64 	%rd15, %rd1, %rd41;
	ld.global.f32 	%f69, [%rd15];
	and.b64  	%rd42, %rd39, -2;
	add.s64 	%rd43, %rd2, %rd42;
	ld.global.v2.u8 	{%rs1, %rs2}, [%rd43];
	setp.eq.s16 	%p4, %rs1, 0;
	mul.f32 	%f70, %f67, %f69;
	selp.f32 	%f295, %f66, %f70, %p4;
	setp.eq.s16 	%p5, %rs2, 0;
	mov.f32 	%f294, %f66;
	@%p5 bra 	$L__BB35_7;
	ld.global.f32 	%f71, [%rd15+4];
	mul.f32 	%f294, %f67, %f71;
$L__BB35_7:
	max.f32 	%f72, %f295, 0fFF800000;
	max.f32 	%f300, %f72, %f294;
$L__BB35_8:
	setp.le.s64 	%p6, %rd30, %rd6;
	mov.f32 	%f298, 0fFF800000;
	mov.f32 	%f299, %f298;
	@%p6 bra 	$L__BB35_12;
	add.s64 	%rd44, %rd14, %rd6;
	shr.u64 	%rd45, %rd44, 63;
	add.s64 	%rd46, %rd44, %rd45;
	shl.b64 	%rd47, %rd46, 2;
	and.b64  	%rd48, %rd47, -8;
	add.s64 	%rd16, %rd1, %rd48;
	ld.global.f32 	%f74, [%rd16];
	and.b64  	%rd49, %rd46, -2;
	add.s64 	%rd50, %rd2, %rd49;
	ld.global.v2.u8 	{%rs3, %rs4}, [%rd50];
	setp.eq.s16 	%p7, %rs3, 0;
	mul.f32 	%f75, %f67, %f74;
	selp.f32 	%f299, %f66, %f75, %p7;
	setp.eq.s16 	%p8, %rs4, 0;
	mov.f32 	%f298, %f66;
	@%p8 bra 	$L__BB35_11;
	ld.global.f32 	%f76, [%rd16+4];
	mul.f32 	%f298, %f67, %f76;
$L__BB35_11:
	max.f32 	%f77, %f300, %f299;
	max.f32 	%f300, %f77, %f298;
$L__BB35_12:
	setp.le.s64 	%p9, %rd30, %rd7;
	mov.f32 	%f302, 0fFF800000;
	mov.f32 	%f303, %f302;
	@%p9 bra 	$L__BB35_16;
	add.s64 	%rd51, %rd14, %rd7;
	shr.u64 	%rd52, %rd51, 63;
	add.s64 	%rd53, %rd51, %rd52;
	shl.b64 	%rd54, %rd53, 2;
	and.b64  	%rd55, %rd54, -8;
	add.s64 	%rd17, %rd1, %rd55;
	ld.global.f32 	%f79, [%rd17];
	and.b64  	%rd56, %rd53, -2;
	add.s64 	%rd57, %rd2, %rd56;
	ld.global.v2.u8 	{%rs5, %rs6}, [%rd57];
	setp.eq.s16 	%p10, %rs5, 0;
	mul.f32 	%f80, %f67, %f79;
	selp.f32 	%f303, %f66, %f80, %p10;
	setp.eq.s16 	%p11, %rs6, 0;
	mov.f32 	%f302, %f66;
	@%p11 bra 	$L__BB35_15;
	ld.global.f32 	%f81, [%rd17+4];
	mul.f32 	%f302, %f67, %f81;
$L__BB35_15:
	max.f32 	%f82, %f300, %f303;
	max.f32 	%f300, %f82, %f302;
$L__BB35_16:
	setp.le.s64 	%p12, %rd30, %rd8;
	mov.f32 	%f306, 0fFF800000;
	mov.f32 	%f307, %f306;
	@%p12 bra 	$L__BB35_20;
	add.s64 	%rd58, %rd14, %rd8;
	shr.u64 	%rd59, %rd58, 63;
	add.s64 	%rd60, %rd58, %rd59;
	shl.b64 	%rd61, %rd60, 2;
	and.b64  	%rd62, %rd61, -8;
	add.s64 	%rd18, %rd1, %rd62;
	ld.global.f32 	%f84, [%rd18];
	and.b64  	%rd63, %rd60, -2;
	add.s64 	%rd64, %rd2, %rd63;
	ld.global.v2.u8 	{%rs7, %rs8}, [%rd64];
	setp.eq.s16 	%p13, %rs7, 0;
	mul.f32 	%f85, %f67, %f84;
	selp.f32 	%f307, %f66, %f85, %p13;
	setp.eq.s16 	%p14, %rs8, 0;
	mov.f32 	%f306, %f66;
	@%p14 bra 	$L__BB35_19;
	ld.global.f32 	%f86, [%rd18+4];
	mul.f32 	%f306, %f67, %f86;
$L__BB35_19:
	max.f32 	%f87, %f300, %f307;
	max.f32 	%f300, %f87, %f306;
$L__BB35_20:
	setp.le.s64 	%p15, %rd30, %rd9;
	mov.f32 	%f310, 0fFF800000;
	mov.f32 	%f311, %f310;
	@%p15 bra 	$L__BB35_24;
	add.s64 	%rd65, %rd14, %rd9;
	shr.u64 	%rd66, %rd65, 63;
	add.s64 	%rd67, %rd65, %rd66;
	shl.b64 	%rd68, %rd67, 2;
	and.b64  	%rd69, %rd68, -8;
	add.s64 	%rd19, %rd1, %rd69;
	ld.global.f32 	%f89, [%rd19];
	and.b64  	%rd70, %rd67, -2;
	add.s64 	%rd71, %rd2, %rd70;
	ld.global.v2.u8 	{%rs9, %rs10}, [%rd71];
	setp.eq.s16 	%p16, %rs9, 0;
	mul.f32 	%f90, %f67, %f89;
	selp.f32 	%f311, %f66, %f90, %p16;
	setp.eq.s16 	%p17, %rs10, 0;
	mov.f32 	%f310, %f66;
	@%p17 bra 	$L__BB35_23;
	ld.global.f32 	%f91, [%rd19+4];
	mul.f32 	%f310, %f67, %f91;
$L__BB35_23:
	max.f32 	%f92, %f300, %f311;
	max.f32 	%f300, %f92, %f310;
$L__BB35_24:
	setp.le.s64 	%p18, %rd30, %rd10;
	mov.f32 	%f314, 0fFF800000;
	mov.f32 	%f315, %f314;
	@%p18 bra 	$L__BB35_28;
	add.s64 	%rd72, %rd14, %rd10;
	shr.u64 	%rd73, %rd72, 63;
	add.s64 	%rd74, %rd72, %rd73;
	shl.b64 	%rd75, %rd74, 2;
	and.b64  	%rd76, %rd75, -8;
	add.s64 	%rd20, %rd1, %rd76;
	ld.global.f32 	%f94, [%rd20];
	and.b64  	%rd77, %rd74, -2;
	add.s64 	%rd78, %rd2, %rd77;
	ld.global.v2.u8 	{%rs11, %rs12}, [%rd78];
	setp.eq.s16 	%p19, %rs11, 0;
	mul.f32 	%f95, %f67, %f94;
	selp.f32 	%f315, %f66, %f95, %p19;
	setp.eq.s16 	%p20, %rs12, 0;
	mov.f32 	%f314, %f66;
	@%p20 bra 	$L__BB35_27;
	ld.global.f32 	%f96, [%rd20+4];
	mul.f32 	%f314, %f67, %f96;
$L__BB35_27:
	max.f32 	%f97, %f300, %f315;
	max.f32 	%f300, %f97, %f314;
$L__BB35_28:
	setp.le.s64 	%p21, %rd30, %rd11;
	mov.f32 	%f318, 0fFF800000;
	mov.f32 	%f319, %f318;
	@%p21 bra 	$L__BB35_32;
	add.s64 	%rd79, %rd14, %rd11;
	shr.u64 	%rd80, %rd79, 63;
	add.s64 	%rd81, %rd79, %rd80;
	shl.b64 	%rd82, %rd81, 2;
	and.b64  	%rd83, %rd82, -8;
	add.s64 	%rd21, %rd1, %rd83;
	ld.global.f32 	%f99, [%rd21];
	and.b64  	%rd84, %rd81, -2;
	add.s64 	%rd85, %rd2, %rd84;
	ld.global.v2.u8 	{%rs13, %rs14}, [%rd85];
	setp.eq.s16 	%p22, %rs13, 0;
	mul.f32 	%f100, %f67, %f99;
	selp.f32 	%f319, %f66, %f100, %p22;
	setp.eq.s16 	%p23, %rs14, 0;
	mov.f32 	%f318, %f66;
	@%p23 bra 	$L__BB35_31;
	ld.global.f32 	%f101, [%rd21+4];
	mul.f32 	%f318, %f67, %f101;
$L__BB35_31:
	max.f32 	%f102, %f300, %f319;
	max.f32 	%f300, %f102, %f318;
$L__BB35_32:
	setp.le.s64 	%p24, %rd30, %rd5;
	mov.b32 	%r15, %f300;
	shfl.sync.bfly.b32	%r16|%p25, %r15, 16, 31, -1;
	mov.b32 	%f103, %r16;
	max.f32 	%f104, %f300, %f103;
	mov.b32 	%r17, %f104;
	shfl.sync.bfly.b32	%r18|%p26, %r17, 8, 31, -1;
	mov.b32 	%f105, %r18;
	max.f32 	%f106, %f104, %f105;
	mov.b32 	%r19, %f106;
	shfl.sync.bfly.b32	%r20|%p27, %r19, 4, 31, -1;
	mov.b32 	%f107, %r20;
	max.f32 	%f108, %f106, %f107;
	mov.b32 	%r21, %f108;
	shfl.sync.bfly.b32	%r22|%p28, %r21, 2, 31, -1;
	mov.b32 	%f109, %r22;
	max.f32 	%f110, %f108, %f109;
	mov.b32 	%r23, %f110;
	shfl.sync.bfly.b32	%r24|%p29, %r23, 1, 31, -1;
	mov.b32 	%f111, %r24;
	max.f32 	%f112, %f110, %f111;
	sub.f32 	%f113, %f295, %f112;
	fma.rn.f32 	%f114, %f113, 0f3BBB989D, 0f3F000000;
	cvt.sat.f32.f32 	%f115, %f114;
	mov.f32 	%f116, 0f4B400001;
	mov.f32 	%f117, 0f437C0000;
	fma.rm.f32 	%f118, %f115, %f117, %f116;
	add.f32 	%f119, %f118, 0fCB40007F;
	neg.f32 	%f120, %f119;
	fma.rn.f32 	%f121, %f113, 0f3FB8AA3B, %f120;
	fma.rn.f32 	%f122, %f113, 0f32A57060, %f121;
	mov.b32 	%r25, %f118;
	shl.b32 	%r26, %r25, 23;
	mov.b32 	%f123, %r26;
	ex2.approx.ftz.f32 	%f124, %f122;
	mul.f32 	%f125, %f124, %f123;
	add.f32 	%f126, %f125, 0f00000000;
	sub.f32 	%f127, %f294, %f112;
	fma.rn.f32 	%f128, %f127, 0f3BBB989D, 0f3F000000;
	cvt.sat.f32.f32 	%f129, %f128;
	fma.rm.f32 	%f130, %f129, %f117, %f116;
	add.f32 	%f131, %f130, 0fCB40007F;
	neg.f32 	%f132, %f131;
	fma.rn.f32 	%f133, %f127, 0f3FB8AA3B, %f132;
	fma.rn.f32 	%f134, %f127, 0f32A57060, %f133;
	mov.b32 	%r27, %f130;
	shl.b32 	%r28, %r27, 23;
	mov.b32 	%f135, %r28;
	ex2.approx.ftz.f32 	%f136, %f134;
	mul.f32 	%f137, %f136, %f135;
	add.f32 	%f138, %f126, %f137;
	sub.f32 	%f139, %f299, %f112;
	fma.rn.f32 	%f140, %f139, 0f3BBB989D, 0f3F000000;
	cvt.sat.f32.f32 	%f141, %f140;
	fma.rm.f32 	%f142, %f141, %f117, %f116;
	add.f32 	%f143, %f142, 0fCB40007F;
	neg.f32 	%f144, %f143;
	fma.rn.f32 	%f145, %f139, 0f3FB8AA3B, %f144;
	fma.rn.f32 	%f146, %f139, 0f32A57060, %f145;
	mov.b32 	%r29, %f142;
	shl.b32 	%r30, %r29, 23;
	mov.b32 	%f147, %r30;
	ex2.approx.ftz.f32 	%f148, %f146;
	mul.f32 	%f149, %f148, %f147;
	add.f32 	%f150, %f138, %f149;
	sub.f32 	%f151, %f298, %f112;
	fma.rn.f32 	%f152, %f151, 0f3BBB989D, 0f3F000000;
	cvt.sat.f32.f32 	%f153, %f152;
	fma.rm.f32 	%f154, %f153, %f117, %f116;
	add.f32 	%f155, %f154, 0fCB40007F;
	neg.f32 	%f156, %f155;
	fma.rn.f32 	%f157, %f151, 0f3FB8AA3B, %f156;
	fma.rn.f32 	%f158, %f151, 0f32A57060, %f157;
	mov.b32 	%r31, %f154;
	shl.b32 	%r32, %r31, 23;
	mov.b32 	%f159, %r32;
	ex2.approx.ftz.f32 	%f160, %f158;
	mul.f32 	%f161, %f160, %f159;
	add.f32 	%f162, %f150, %f161;
	sub.f32 	%f163, %f303, %f112;
	fma.rn.f32 	%f164, %f163, 0f3BBB989D, 0f3F000000;
	cvt.sat.f32.f32 	%f165, %f164;
	fma.rm.f32 	%f166, %f165, %f117, %f116;
	add.f32 	%f167, %f166, 0fCB40007F;
	neg.f32 	%f168, %f167;
	fma.rn.f32 	%f169, %f163, 0f3FB8AA3B, %f168;
	fma.rn.f32 	%f170, %f163, 0f32A57060, %f169;
	mov.b32 	%r33, %f166;
	shl.b32 	%r34, %r33, 23;
	mov.b32 	%f171, %r34;
	ex2.approx.ftz.f32 	%f172, %f170;
	mul.f32 	%f173, %f172, %f171;
	add.f32 	%f174, %f162, %f173;
	sub.f32 	%f175, %f302, %f112;
	fma.rn.f32 	%f176, %f175, 0f3BBB989D, 0f3F000000;
	cvt.sat.f32.f32 	%f177, %f176;
	fma.rm.f32 	%f178, %f177, %f117, %f116;
	add.f32 	%f179, %f178, 0fCB40007F;
	neg.f32 	%f180, %f179;
	fma.rn.f32 	%f181, %f175, 0f3FB8AA3B, %f180;
	fma.rn.f32 	%f182, %f175, 0f32A57060, %f181;
	mov.b32 	%r35, %f178;
	shl.b32 	%r36, %r35, 23;
	mov.b32 	%f183, %r36;
	ex2.approx.ftz.f32 	%f184, %f182;
	mul.f32 	%f185, %f184, %f183;
	add.f32 	%f186, %f174, %f185;
	sub.f32 	%f187, %f307, %f112;
	fma.rn.f32 	%f188, %f187, 0f3BBB989D, 0f3F000000;
	cvt.sat.f32.f32 	%f189, %f188;
	fma.rm.f32 	%f190, %f189, %f117, %f116;
	add.f32 	%f191, %f190, 0fCB40007F;
	neg.f32 	%f192, %f191;
	fma.rn.f32 	%f193, %f187, 0f3FB8AA3B, %f192;
	fma.rn.f32 	%f194, %f187, 0f32A57060, %f193;
	mov.b32 	%r37, %f190;
	shl.b32 	%r38, %r37, 23;
	mov.b32 	%f195, %r38;
	ex2.approx.ftz.f32 	%f196, %f194;
	mul.f32 	%f197, %f196, %f195;
	add.f32 	%f198, %f186, %f197;
	sub.f32 	%f199, %f306, %f112;
	fma.rn.f32 	%f200, %f199, 0f3BBB989D, 0f3F000000;
	cvt.sat.f32.f32 	%f201, %f200;
	fma.rm.f32 	%f202, %f201, %f117, %f116;
	add.f32 	%f203, %f202, 0fCB40007F;
	neg.f32 	%f204, %f203;
	fma.rn.f32 	%f205, %f199, 0f3FB8AA3B, %f204;
	fma.rn.f32 	%f206, %f199, 0f32A57060, %f205;
	mov.b32 	%r39, %f202;
	shl.b32 	%r40, %r39, 23;
	mov.b32 	%f207, %r40;
	ex2.approx.ftz.f32 	%f208, %f206;
	mul.f32 	%f209, %f208, %f207;
	add.f32 	%f210, %f198, %f209;
	sub.f32 	%f211, %f311, %f112;
	fma.rn.f32 	%f212, %f211, 0f3BBB989D, 0f3F000000;
	cvt.sat.f32.f32 	%f213, %f212;
	fma.rm.f32 	%f214, %f213, %f117, %f116;
	add.f32 	%f215, %f214, 0fCB40007F;
	neg.f32 	%f216, %f215;
	fma.rn.f32 	%f217, %f211, 0f3FB8AA3B, %f216;
	fma.rn.f32 	%f218, %f211, 0f32A57060, %f217;
	mov.b32 	%r41, %f214;
	shl.b32 	%r42, %r41, 23;
	mov.b32 	%f219, %r42;
	ex2.approx.ftz.f32 	%f220, %f218;
	mul.f32 	%f221, %f220, %f219;
	add.f32 	%f222, %f210, %f221;
	sub.f32 	%f223, %f310, %f112;
	fma.rn.f32 	%f224, %f223, 0f3BBB989D, 0f3F000000;
	cvt.sat.f32.f32 	%f225, %f224;
	fma.rm.f32 	%f226, %f225, %f117, %f116;
	add.f32 	%f227, %f226, 0fCB40007F;
	neg.f32 	%f228, %f227;
	fma.rn.f32 	%f229, %f223, 0f3FB8AA3B, %f228;
	fma.rn.f32 	%f230, %f223, 0f32A57060, %f229;
	mov.b32 	%r43, %f226;
	shl.b32 	%r44, %r43, 23;
	mov.b32 	%f231, %r44;
	ex2.approx.ftz.f32 	%f232, %f230;
	mul.f32 	%f233, %f232, %f231;
	add.f32 	%f234, %f222, %f233;
	sub.f32 	%f235, %f315, %f112;
	fma.rn.f32 	%f236, %f235, 0f3BBB989D, 0f3F000000;
	cvt.sat.f32.f32 	%f237, %f236;
	fma.rm.f32 	%f238, %f237, %f117, %f116;
	add.f32 	%f239, %f238, 0fCB40007F;
	neg.f32 	%f240, %f239;
	fma.rn.f32 	%f241, %f235, 0f3FB8AA3B, %f240;
	fma.rn.f32 	%f242, %f235, 0f32A57060, %f241;
	mov.b32 	%r45, %f238;
	shl.b32 	%r46, %r45, 23;
	mov.b32 	%f243, %r46;
	ex2.approx.ftz.f32 	%f244, %f242;
	mul.f32 	%f245, %f244, %f243;
	add.f32 	%f246, %f234, %f245;
	sub.f32 	%f247, %f314, %f112;
	fma.rn.f32 	%f248, %f247, 0f3BBB989D, 0f3F000000;
	cvt.sat.f32.f32 	%f249, %f248;
	fma.rm.f32 	%f250, %f249, %f117, %f116;
	add.f32 	%f251, %f250, 0fCB40007F;
	neg.f32 	%f252, %f251;
	fma.rn.f32 	%f253, %f247, 0f3FB8AA3B, %f252;
	fma.rn.f32 	%f254, %f247, 0f32A57060, %f253;
	mov.b32 	%r47, %f250;
	shl.b32 	%r48, %r47, 23;
	mov.b32 	%f255, %r48;
	ex2.approx.ftz.f32 	%f256, %f254;
	mul.f32 	%f257, %f256, %f255;
	add.f32 	%f258, %f246, %f257;
	sub.f32 	%f259, %f319, %f112;
	fma.rn.f32 	%f260, %f259, 0f3BBB989D, 0f3F000000;
	cvt.sat.f32.f32 	%f261, %f260;
	fma.rm.f32 	%f262, %f261, %f117, %f116;
	add.f32 	%f263, %f262, 0fCB40007F;
	neg.f32 	%f264, %f263;
	fma.rn.f32 	%f265, %f259, 0f3FB8AA3B, %f264;
	fma.rn.f32 	%f266, %f259, 0f32A57060, %f265;
	mov.b32 	%r49, %f262;
	shl.b32 	%r50, %r49, 23;
	mov.b32 	%f267, %r50;
	ex2.approx.ftz.f32 	%f268, %f266;
	mul.f32 	%f269, %f268, %f267;
	add.f32 	%f270, %f258, %f269;
	sub.f32 	%f271, %f318, %f112;
	fma.rn.f32 	%f272, %f271, 0f3BBB989D, 0f3F000000;
	cvt.sat.f32.f32 	%f273, %f272;
	fma.rm.f32 	%f274, %f273, %f117, %f116;
	add.f32 	%f275, %f274, 0fCB40007F;
	neg.f32 	%f276, %f275;
	fma.rn.f32 	%f277, %f271, 0f3FB8AA3B, %f276;
	fma.rn.f32 	%f278, %f271, 0f32A57060, %f277;
	mov.b32 	%r51, %f274;
	shl.b32 	%r52, %r51, 23;
	mov.b32 	%f279, %r52;
	ex2.approx.ftz.f32 	%f280, %f278;
	mul.f32 	%f281, %f280, %f279;
	add.f32 	%f282, %f270, %f281;
	mov.b32 	%r53, %f282;
	shfl.sync.bfly.b32	%r54|%p30, %r53, 16, 31, -1;
	mov.b32 	%f283, %r54;
	add.f32 	%f284, %f282, %f283;
	mov.b32 	%r55, %f284;
	shfl.sync.bfly.b32	%r56|%p31, %r55, 8, 31, -1;
	mov.b32 	%f285, %r56;
	add.f32 	%f286, %f284, %f285;
	mov.b32 	%r57, %f286;
	shfl.sync.bfly.b32	%r58|%p32, %r57, 4, 31, -1;
	mov.b32 	%f287, %r58;
	add.f32 	%f288, %f286, %f287;
	mov.b32 	%r59, %f288;
	shfl.sync.bfly.b32	%r60|%p33, %r59, 2, 31, -1;
	mov.b32 	%f289, %r60;
	add.f32 	%f290, %f288, %f289;
	mov.b32 	%r61, %f290;
	shfl.sync.bfly.b32	%r62|%p34, %r61, 1, 31, -1;
	mov.b32 	%f291, %r62;
	add.f32 	%f292, %f290, %f291;
	div.rn.f32 	%f52, %f125, %f292;
	div.rn.f32 	%f53, %f137, %f292;
	div.rn.f32 	%f54, %f149, %f292;
	div.rn.f32 	%f55, %f161, %f292;
	div.rn.f32 	%f56, %f173, %f292;
	div.rn.f32 	%f57, %f185, %f292;
	div.rn.f32 	%f58, %f197, %f292;
	div.rn.f32 	%f59, %f209, %f292;
	div.rn.f32 	%f60, %f221, %f292;
	div.rn.f32 	%f61, %f233, %f292;
	div.rn.f32 	%f62, %f245, %f292;
	div.rn.f32 	%f63, %f257, %f292;
	div.rn.f32 	%f64, %f269, %f292;
	div.rn.f32 	%f65, %f281, %f292;
	mul.lo.s64 	%rd22, %rd130, %rd28;
	@%p24 bra 	$L__BB35_34;
	add.s64 	%rd86, %rd22, %rd5;
	shr.u64 	%rd87, %rd86, 63;
	add.s64 	%rd88, %rd86, %rd87;
	shl.b64 	%rd89, %rd88, 2;
	and.b64  	%rd90, %rd89, -8;
	add.s64 	%rd91, %rd3, %rd90;
	st.global.v2.f32 	[%rd91], {%f52, %f53};
$L__BB35_34:
	setp.le.s64 	%p35, %rd30, %rd6;
	@%p35 bra 	$L__BB35_36;
	add.s64 	%rd92, %rd22, %rd6;
	shr.u64 	%rd93, %rd92, 63;
	add.s64 	%rd94, %rd92, %rd93;
	shl.b64 	%rd95, %rd94, 2;
	and.b64  	%rd96, %rd95, -8;
	add.s64 	%rd97, %rd3, %rd96;
	st.global.v2.f32 	[%rd97], {%f54, %f55};
$L__BB35_36:
	setp.le.s64 	%p36, %rd30, %rd7;
	@%p36 bra 	$L__BB35_38;
	add.s64 	%rd98, %rd22, %rd7;
	shr.u64 	%rd99, %rd98, 63;
	add.s64 	%rd100, %rd98, %rd99;
	shl.b64 	%rd101, %rd100, 2;
	and.b64  	%rd102, %rd101, -8;
	add.s64 	%rd103, %rd3, %rd102;
	st.global.v2.f32 	[%rd103], {%f56, %f57};
$L__BB35_38:
	setp.le.s64 	%p37, %rd30, %rd8;
	@%p37 bra 	$L__BB35_40;
	add.s64 	%rd104, %rd22, %rd8;
	shr.u64 	%rd105, %rd104, 63;
	add.s64 	%rd106, %rd104, %rd105;
	shl.b64 	%rd107, %rd106, 2;
	and.b64  	%rd108, %rd107, -8;
	add.s64 	%rd109, %rd3, %rd108;
	st.global.v2.f32 	[%rd109], {%f58, %f59};
$L__BB35_40:
	setp.le.s64 	%p38, %rd30, %rd9;
	@%p38 bra 	$L__BB35_42;
	add.s64 	%rd110, %rd22, %rd9;
	shr.u64 	%rd111, %rd110, 63;
	add.s64 	%rd112, %rd110, %rd111;
	shl.b64 	%rd113, %rd112, 2;
	and.b64  	%rd114, %rd113, -8;
	add.s64 	%rd115, %rd3, %rd114;
	st.global.v2.f32 	[%rd115], {%f60, %f61};
$L__BB35_42:
	setp.le.s64 	%p39, %rd30, %rd10;
	@%p39 bra 	$L__BB35_44;
	add.s64 	%rd116, %rd22, %rd10;
	shr.u64 	%rd117, %rd116, 63;
	add.s64 	%rd118, %rd116, %rd117;
	shl.b64 	%rd119, %rd118, 2;
	and.b64  	%rd120, %rd119, -8;
	add.s64 	%rd121, %rd3, %rd120;
	st.global.v2.f32 	[%rd121], {%f62, %f63};
$L__BB35_44:
	setp.le.s64 	%p40, %rd30, %rd11;
	@%p40 bra 	$L__BB35_46;
	add.s64 	%rd122, %rd22, %rd11;
	shr.u64 	%rd123, %rd122, 63;
	add.s64 	%rd124, %rd122, %rd123;
	shl.b64 	%rd125, %rd124, 2;
	and.b64  	%rd126, %rd125, -8;
	add.s64 	%rd127, %rd3, %rd126;
	st.global.v2.f32 	[%rd127], {%f64, %f65};
$L__BB35_46:
	ld.param.u64 	%rd129, [_Z15SoftmaxWarpImplI24ElementwiseScaleMaskLoadIffbE11DirectStoreIffEfLi2ELi14ELi32ELi1ELb1EL9Algorithm0EEvT_T0_ll_param_2];
	add.s64 	%rd130, %rd130, %rd12;
	setp.lt.s64 	%p41, %rd130, %rd129;
	@%p41 bra 	$L__BB35_4;
$L__BB35_47:
	ret;

}
	// .globl	_Z15SoftmaxWarpImplI24ElementwiseScaleMaskLoadIffbE11DirectStoreIffEfLi2ELi16ELi32ELi1ELb0EL9Algorithm0EEvT_T0_ll
.visible .entry _Z15SoftmaxWarpImplI24ElementwiseScaleMaskLoadIffbE11DirectStoreIffEfLi2ELi16ELi32ELi1ELb0EL9Algorithm0EEvT_T0_ll(
	.param .align 8 .b8 _Z15SoftmaxWarpImplI24ElementwiseScaleMaskLoadIffbE11DirectStoreIffEfLi2ELi16ELi32ELi1ELb0EL9Algorithm0EEvT_T0_ll_param_0[32],
	.param .align 8 .b8 _Z15SoftmaxWarpImplI24ElementwiseScaleMaskLoadIffbE11DirectStoreIffEfLi2ELi16ELi32ELi1ELb0EL9Algorithm0EEvT_T0_ll_param_1[16],
	.param .u64 _Z15SoftmaxWarpImplI24ElementwiseScaleMaskLoadIffbE11DirectStoreIffEfLi2ELi16ELi32ELi1ELb0EL9Algorithm0EEvT_T0_ll_param_2,
	.param .u64 _Z15SoftmaxWarpImplI24ElementwiseScaleMaskLoadIffbE11DirectStoreIffEfLi2ELi16ELi32ELi1ELb0EL9Algorithm0EEvT_T0_ll_param_3
)
{
	.reg .pred 	%p<30>;
	.reg .b16 	%rs<17>;
	.reg .b32 	%r<61>;
	.reg .b32 	%f<307>;
	.reg .b64 	%rd<135>;

	ld.param.v2.f32 	{%f27, %f28}, [_Z15SoftmaxWarpImplI24ElementwiseScaleMaskLoadIffbE11DirectStoreIffEfLi2ELi16ELi32ELi1ELb0EL9Algorithm0EEvT_T0_ll_param_0+24];
	ld.param.u64 	%rd22, [_Z15SoftmaxWarpImplI24ElementwiseScaleMaskLoadIffbE11DirectStoreIffEfLi2ELi16ELi32ELi1ELb0EL9Algorithm0EEvT_T0_ll_param_0+16];
	ld.param.u64 	%rd3, [_Z15SoftmaxWarpImplI24ElementwiseScaleMaskLoadIffbE11DirectStoreIffEfLi2ELi16ELi32ELi1ELb0EL9Algorithm0EEvT_T0_ll_param_1];
	ld.param.u64 	%rd4, [_Z15SoftmaxWarpImplI24ElementwiseScaleMaskLoadIffbE11DirectStoreIffEfLi2ELi16ELi32ELi1ELb0EL9Algorithm0EEvT_T0_ll_param_1+8];
	ld.param.u64 	%rd21, [_Z15SoftmaxWarpImplI24ElementwiseScaleMaskLoadIffbE11DirectStoreIffEfLi2ELi16ELi32ELi1ELb0EL9Algorithm0EEvT_T0_ll_param_0+8];
	ld.param.u64 	%rd20, [_Z15SoftmaxWarpImplI24ElementwiseScaleMaskLoadIffbE11DirectStoreIffEfLi2ELi16ELi32ELi1ELb0EL9Algorithm0EEvT_T0_ll_param_0];
	ld.param.u64 	%rd23, [_Z15SoftmaxWarpImplI24ElementwiseScaleMaskLoadIffbE11DirectStoreIffEfLi2ELi16ELi32ELi1ELb0EL9Algorithm0EEvT_T0_ll_param_2];
	ld.param.u64 	%rd24, [_Z15SoftmaxWarpImplI24ElementwiseScaleMaskLoadIffbE11DirectStoreIffEfLi2ELi16ELi32ELi1ELb0EL9Algorithm0EEvT_T0_ll_param_3];
	cvta.to.global.u64 	%rd1, %rd20;
	cvta.to.global.u64 	%rd2, %rd21;
	setp.lt.s64 	%p1, %rd24, 513;
	@%p1 bra 	$L__BB36_2;
	mov.u64 	%rd25, $str;
	cvta.global.u64 	%rd26, %rd25;
	mov.u64 	%rd27, $str$1;
	cvta.global.u64 	%rd28, %rd27;
	mov.u64 	%rd29, __unnamed_37;
	cvta.global.u64 	%rd30, %rd29;
	{ // callseq 36, 0
	.param .b64 param0;
	st.param.b64 	[param0], %rd26;
	.param .b64 param1;
	st.param.b64 	[param1], %rd28;
	.param .b32 param2;
	st.param.b32 	[param2], 219;
	.param .b64 param3;
	st.param.b64 	[param3], %rd30;
	.param .b64 param4;
	st.param.b64 	[param4], 1;
	call.uni 
	__assertfail, 
	(
	param0, 
	param1, 
	param2, 
	param3, 
	param4
	);
	} // callseq 36
$L__BB36_2:
	mov.u32 	%r2, %ctaid.x;
	mov.u32 	%r3, %ntid.y;
	mov.u32 	%r4, %tid.y;
	mad.lo.s32 	%r5, %r2, %r3, %r4;
	mov.u32 	%r6, %nctaid.x;
	mul.lo.s32 	%r1, %r6, %r3;
	cvt.s64.s32 	%rd134, %r5;
	setp.le.s64 	%p2, %rd23, %rd134;
	@%p2 bra 	$L__BB36_21;
	cvta.to.global.u64 	%rd6, %rd3;
	mov.u32 	%r7, %tid.x;
	shl.b32 	%r8, %r7, 1;
	cvt.u64.u32 	%rd7, %r8;
	cvt.s64.s32 	%rd8, %r1;
$L__BB36_4:
	mad.lo.s64 	%rd10, %rd134, %rd22, %rd7;
	shr.u64 	%rd31, %rd10, 63;
	add.s64 	%rd32, %rd10, %rd31;
	shl.b64 	%rd33, %rd32, 2;
	and.b64  	%rd34, %rd33, -8;
	add.s64 	%rd11, %rd1, %rd34;
	ld.global.f32 	%f29, [%rd11];
	and.b64  	%rd35, %rd32, -2;
	add.s64 	%rd36, %rd2, %rd35;
	ld.global.v2.u8 	{%rs1, %rs2}, [%rd36];
	setp.eq.s16 	%p3, %rs1, 0;
	mul.f32 	%f30, %f28, %f29;
	selp.f32 	%f3, %f27, %f30, %p3;
	setp.eq.s16 	%p4, %rs2, 0;
	mov.f32 	%f299, %f27;
	@%p4 bra 	$L__BB36_6;
	ld.global.f32 	%f31, [%rd11+4];
	mul.f32 	%f299, %f28, %f31;
$L__BB36_6:
	add.s64 	%rd37, %rd10, 64;
	shr.u64 	%rd38, %rd37, 63;
	add.s64 	%rd39, %rd37, %rd38;
	shl.b64 	%rd40, %rd39, 2;
	and.b64  	%rd41, %rd40, -8;
	add.s64 	%rd12, %rd1, %rd41;
	ld.global.f32 	%f32, [%rd12];
	and.b64  	%rd42, %rd39, -2;
	add.s64 	%rd43, %rd2, %rd42;
	ld.global.v2.u8 	{%rs3, %rs4}, [%rd43];
	setp.eq.s16 	%p5, %rs3, 0;
	mul.f32 	%f33, %f28, %f32;
	selp.f32 	%f6, %f27, %f33, %p5;
	setp.eq.s16 	%p6, %rs4, 0;
	mov.f32 	%f300, %f27;
	@%p6 bra 	$L__BB36_8;
	ld.global.f32 	%f34, [%rd12+4];
	mul.f32 	%f300, %f28, %f34;
$L__BB36_8:
	add.s64 	%rd44, %rd10, 128;
	shr.u64 	%rd45, %rd44, 63;
	add.s64 	%rd46, %rd44, %rd45;
	shl.b64 	%rd47, %rd46, 2;
	and.b64  	%rd48, %rd47, -8;
	add.s64 	%rd13, %rd1, %rd48;
	ld.global.f32 	%f35, [%rd13];
	and.b64  	%rd49, %rd46, -2;
	add.s64 	%rd50, %rd2, %rd49;
	ld.global.v2.u8 	{%rs5, %rs6}, [%rd50];
	setp.eq.s16 	%p7, %rs5, 0;
	mul.f32 	%f36, %f28, %f35;
	selp.f32 	%f9, %f27, %f36, %p7;
	setp.eq.s16 	%p8, %rs6, 0;
	mov.f32 	%f301, %f27;
	@%p8 bra 	$L__BB36_10;
	ld.global.f32 	%f37, [%rd13+4];
	mul.f32 	%f301, %f28, %f37;
$L__BB36_10:
	add.s64 	%rd51, %rd10, 192;
	shr.u64 	%rd52, %rd51, 63;
	add.s64 	%rd53, %rd51, %rd52;
	shl.b64 	%rd54, %rd53, 2;
	and.b64  	%rd55, %rd54, -8;
	add.s64 	%rd14, %rd1, %rd55;
	ld.global.f32 	%f38, [%rd14];
	and.b64  	%rd56, %rd53, -2;
	add.s64 	%rd57, %rd2, %rd56;
	ld.global.v2.u8 	{%rs7, %rs8}, [%rd57];
	setp.eq.s16 	%p9, %rs7, 0;
	mul.f32 	%f39, %f28, %f38;
	selp.f32 	%f12, %f27, %f39, %p9;
	setp.eq.s16 	%p10, %rs8, 0;
	mov.f32 	%f302, %f27;
	@%p10 bra 	$L__BB36_12;
	ld.global.f32 	%f40, [%rd14+4];
	mul.f32 	%f302, %f28, %f40;
$L__BB36_12:
	add.s64 	%rd58, %rd10, 256;
	shr.u64 	%rd59, %rd58, 63;
	add.s64 	%rd60, %rd58, %rd59;
	shl.b64 	%rd61, %rd60, 2;
	and.b64  	%rd62, %rd61, -8;
	add.s64 	%rd15, %rd1, %rd62;
	ld.global.f32 	%f41, [%rd15];
	and.b64  	%rd63, %rd60, -2;
	add.s64 	%rd64, %rd2, %rd63;
	ld.global.v2.u8 	{%rs9, %rs10}, [%rd64];
	setp.eq.s16 	%p11, %rs9, 0;
	mul.f32 	%f42, %f28, %f41;
	selp.f32 	%f15, %f27, %f42, %p11;
	setp.eq.s16 	%p12, %rs10, 0;
	mov.f32 	%f303, %f27;
	@%p12 bra 	$L__BB36_14;
	ld.global.f32 	%f43, [%rd15+4];
	mul.f32 	%f303, %f28, %f43;
$L__BB36_14:
	add.s64 	%rd65, %rd10, 320;
	shr.u64 	%rd66, %rd65, 63;
	add.s64 	%rd67, %rd65, %rd66;
	shl.b64 	%rd68, %rd67, 2;
	and.b64  	%rd69, %rd68, -8;
	add.s64 	%rd16, %rd1, %rd69;
	ld.global.f32 	%f44, [%rd16];
	and.b64  	%rd70, %rd67, -2;
	add.s64 	%rd71, %rd2, %rd70;
	ld.global.v2.u8 	{%rs11, %rs12}, [%rd71];
	setp.eq.s16 	%p13, %rs11, 0;
	mul.f32 	%f45, %f28, %f44;
	selp.f32 	%f18, %f27, %f45, %p13;
	setp.eq.s16 	%p14, %rs12, 0;
	mov.f32 	%f304, %f27;
	@%p14 bra 	$L__BB36_16;
	ld.global.f32 	%f46, [%rd16+4];
	mul.f32 	%f304, %f28, %f46;
$L__BB36_16:
	add.s64 	%rd72, %rd10, 384;
	shr.u64 	%rd73, %rd72, 63;
	add.s64 	%rd74, %rd72, %rd73;
	shl.b64 	%rd75, %rd74, 2;
	and.b64  	%rd76, %rd75, -8;
	add.s64 	%rd17, %rd1, %rd76;
	ld.global.f32 	%f47, [%rd17];
	and.b64  	%rd77, %rd74, -2;
	add.s64 	%rd78, %rd2, %rd77;
	ld.global.v2.u8 	{%rs13, %rs14}, [%rd78];
	setp.eq.s16 	%p15, %rs13, 0;
	mul.f32 	%f48, %f28, %f47;
	selp.f32 	%f21, %f27, %f48, %p15;
	setp.eq.s16 	%p16, %rs14, 0;
	mov.f32 	%f305, %f27;
	@%p16 bra 	$L__BB36_18;
	ld.global.f32 	%f49, [%rd17+4];
	mul.f32 	%f305, %f28, %f49;
$L__BB36_18:
	add.s64 	%rd79, %rd10, 448;
	shr.u64 	%rd80, %rd79, 63;
	add.s64 	%rd81, %rd79, %rd80;
	shl.b64 	%rd82, %rd81, 2;
	and.b64  	%rd83, %rd82, -8;
	add.s64 	%rd18, %rd1, %rd83;
	ld.global.f32 	%f50, [%rd18];
	and.b64  	%rd84, %rd81, -2;
	add.s64 	%rd85, %rd2, %rd84;
	ld.global.v2.u8 	{%rs15, %rs16}, [%rd85];
	setp.eq.s16 	%p17, %rs15, 0;
	mul.f32 	%f51, %f28, %f50;
	selp.f32 	%f24, %f27, %f51, %p17;
	setp.eq.s16 	%p18, %rs16, 0;
	mov.f32 	%f306, %f27;
	@%p18 bra 	$L__BB36_20;
	ld.global.f32 	%f52, [%rd18+4];
	mul.f32 	%f306, %f28, %f52;
$L__BB36_20:
	max.f32 	%f53, %f3, 0fFF800000;
	max.f32 	%f54, %f53, %f299;
	max.f32 	%f55, %f54, %f6;
	max.f32 	%f56, %f55, %f300;
	max.f32 	%f57, %f56, %f9;
	max.f32 	%f58, %f57, %f301;
	max.f32 	%f59, %f58, %f12;
	max.f32 	%f60, %f59, %f302;
	max.f32 	%f61, %f60, %f15;
	max.f32 	%f62, %f61, %f303;
	max.f32 	%f63, %f62, %f18;
	max.f32 	%f64, %f63, %f304;
	max.f32 	%f65, %f64, %f21;
	max.f32 	%f66, %f65, %f305;
	max.f32 	%f67, %f66, %f24;
	max.f32 	%f68, %f67, %f306;
	mov.b32 	%r9, %f68;
	shfl.sync.bfly.b32	%r10|%p19, %r9, 16, 31, -1;
	mov.b32 	%f69, %r10;
	max.f32 	%f70, %f68, %f69;
	mov.b32 	%r11, %f70;
	shfl.sync.bfly.b32	%r12|%p20, %r11, 8, 31, -1;
	mov.b32 	%f71, %r12;
	max.f32 	%f72, %f70, %f71;
	mov.b32 	%r13, %f72;
	shfl.sync.bfly.b32	%r14|%p21, %r13, 4, 31, -1;
	mov.b32 	%f73, %r14;
	max.f32 	%f74, %f72, %f73;
	mov.b32 	%r15, %f74;
	shfl.sync.bfly.b32	%r16|%p22, %r15, 2, 31, -1;
	mov.b32 	%f75, %r16;
	max.f32 	%f76, %f74, %f75;
	mov.b32 	%r17, %f76;
	shfl.sync.bfly.b32	%r18|%p23, %r17, 1, 31, -1;
	mov.b32 	%f77, %r18;
	max.f32 	%f78, %f76, %f77;
	sub.f32 	%f79, %f3, %f78;
	fma.rn.f32 	%f80, %f79, 0f3BBB989D, 0f3F000000;
	cvt.sat.f32.f32 	%f81, %f80;
	mov.f32 	%f82, 0f4B400001;
	mov.f32 	%f83, 0f437C0000;
	fma.rm.f32 	%f84, %f81, %f83, %f82;
	add.f32 	%f85, %f84, 0fCB40007F;
	neg.f32 	%f86, %f85;
	fma.rn.f32 	%f87, %f79, 0f3FB8AA3B, %f86;
	fma.rn.f32 	%f88, %f79, 0f32A57060, %f87;
	mov.b32 	%r19, %f84;
	shl.b32 	%r20, %r19, 23;
	mov.b32 	%f89, %r20;
	ex2.approx.ftz.f32 	%f90, %f88;
	mul.f32 	%f91, %f90, %f89;
	add.f32 	%f92, %f91, 0f00000000;
	sub.f32 	%f93, %f299, %f78;
	fma.rn.f32 	%f94, %f93, 0f3BBB989D, 0f3F000000;
	cvt.sat.f32.f32 	%f95, %f94;
	fma.rm.f32 	%f96, %f95, %f83, %f82;
	add.f32 	%f97, %f96, 0fCB40007F;
	neg.f32 	%f98, %f97;
	fma.rn.f32 	%f99, %f93, 0f3FB8AA3B, %f98;
	fma.rn.f32 	%f100, %f93, 0f32A57060, %f99;
	mov.b32 	%r21, %f96;
	shl.b32 	%r22, %r21, 23;
	mov.b32 	%f101, %r22;
	ex2.approx.ftz.f32 	%f102, %f100;
	mul.f32 	%f103, %f102, %f101;
	add.f32 	%f104, %f92, %f103;
	sub.f32 	%f105, %f6, %f78;
	fma.rn.f32 	%f106, %f105, 0f3BBB989D, 0f3F000000;
	cvt.sat.f32.f32 	%f107, %f106;
	fma.rm.f32 	%f108, %f107, %f83, %f82;
	add.f32 	%f109, %f108, 0fCB40007F;
	neg.f32 	%f110, %f109;
	fma.rn.f32 	%f111, %f105, 0f3FB8AA3B, %f110;
	fma.rn.f32 	%f112, %f105, 0f32A57060, %f111;
	mov.b32 	%r23, %f108;
	shl.b32 	%r24, %r23, 23;
	mov.b32 	%f113, %r24;
	ex2.approx.ftz.f32 	%f114, %f112;
	mul.f32 	%f115, %f114, %f113;
	add.f32 	%f116, %f104, %f115;
	sub.f32 	%f117, %f300, %f78;
	fma.rn.f32 	%f118, %f117, 0f3BBB989D, 0f3F000000;
	cvt.sat.f32.f32 	%f119, %f118;
	fma.rm.f32 	%f120, %f119, %f83, %f82;
	add.f32 	%f121, %f120, 0fCB40007F;
	neg.f32 	%f122, %f121;
	fma.rn.f32 	%f123, %f117, 0f3FB8AA3B, %f122;
	fma.rn.f32 	%f124, %f117, 0f32A57060, %f123;
	mov.b32 	%r25, %f120;
	shl.b32 	%r26, %r25, 23;
	mov.b32 	%f125, %r26;
	ex2.approx.ftz.f32 	%f126, %f124;
	mul.f32 	%f127, %f126, %f125;
	add.f32 	%f128, %f116, %f127;
	sub.f32 	%f129, %f9, %f78;
	fma.rn.f32 	%f130, %f129, 0f3BBB989D, 0f3F000000;
	cvt.sat.f32.f32 	%f131, %f130;
	fma.rm.f32 	%f132, %f131, %f83, %f82;
	add.f32 	%f133, %f132, 0fCB40007F;
	neg.f32 	%f134, %f133;
	fma.rn.f32 	%f135, %f129, 0f3FB8AA3B, %f134;
	fma.rn.f32 	%f136, %f129, 0f32A57060, %f135;
	mov.b32 	%r27, %f132;
	shl.b32 	%r28, %r27, 23;
	mov.b32 	%f137, %r28;
	ex2.approx.ftz.f32 	%f138, %f136;
	mul.f32 	%f139, %f138, %f137;
	add.f32 	%f140, %f128, %f139;
	sub.f32 	%f141, %f301, %f78;
	fma.rn.f32 	%f142, %f141, 0f3BBB989D, 0f3F000000;
	cvt.sat.f32.f32 	%f143, %f142;
	fma.rm.f32 	%f144, %f143, %f83, %f82;
	add.f32 	%f145, %f144, 0fCB40007F;
	neg.f32 	%f146, %f145;
	fma.rn.f32 	%f147, %f141, 0f3FB8AA3B, %f146;
	fma.rn.f32 	%f148, %f141, 0f32A57060, %f147;
	mov.b32 	%r29, %f144;
	shl.b32 	%r30, %r29, 23;
	mov.b32 	%f149, %r30;
	ex2.approx.ftz.f32 	%f150, %f148;
	mul.f32 	%f151, %f150, %f149;
	add.f32 	%f152, %f140, %f151;
	sub.f32 	%f153, %f12, %f78;
	fma.rn.f32 	%f154, %f153, 0f3BBB989D, 0f3F000000;
	cvt.sat.f32.f32 	%f155, %f154;
	fma.rm.f32 	%f156, %f155, %f83, %f82;
	add.f32 	%f157, %f156, 0fCB40007F;
	neg.f32 	%f158, %f157;
	fma.rn.f32 	%f159, %f153, 0f3FB8AA3B, %f158;
	fma.rn.f32 	%f160, %f153, 0f32A57060, %f159;
	mov.b32 	%r31, %f156;
	shl.b32 	%r32, %r31, 23;
	mov.b32 	%f161, %r32;
	ex2.approx.ftz.f32 	%f162, %f160;
	mul.f32 	%f163, %f162, %f161;
	add.f32 	%f164, %f152, %f163;
	sub.f32 	%f165, %f302, %f78;
	fma.rn.f32 	%f166, %f165, 0f3BBB989D, 0f3F000000;
	cvt.sat.f32.f32 	%f167, %f166;
	fma.rm.f32 	%f168, %f167, %f83, %f82;
	add.f32 	%f169, %f168, 0fCB40007F;
	neg.f32 	%f170, %f169;
	fma.rn.f32 	%f171, %f165, 0f3FB8AA3B, %f170;
	fma.rn.f32 	%f172, %f165, 0f32A57060, %f171;
	mov.b32 	%r33, %f168;
	shl.b32 	%r34, %r33, 23;
	mov.b32 	%f173, %r34;
	ex2.approx.ftz.f32 	%f174, %f172;
	mul.f32 	%f175, %f174, %f173;
	add.f32 	%f176, %f164, %f175;
	sub.f32 	%f177, %f15, %f78;
	fma.rn.f32 	%f178, %f177, 0f3BBB989D, 0f3F000000;
	cvt.sat.f32.f32 	%f179, %f178;
	fma.rm.f32 	%f180, %f179, %f83, %f82;
	add.f32 	%f181, %f180, 0fCB40007F;
	neg.f32 	%f182, %f181;
	fma.rn.f32 	%f183, %f177, 0f3FB8AA3B, %f182;
	fma.rn.f32 	%f184, %f177, 0f32A57060, %f183;
	mov.b32 	%r35, %f180;
	shl.b32 	%r36, %r35, 23;
	mov.b32 	%f185, %r36;
	ex2.approx.ftz.f32 	%f186, %f184;
	mul.f32 	%f187, %f186, %f185;
	add.f32 	%f188, %f176, %f187;
	sub.f32 	%f189, %f303, %f78;
	fma.rn.f32 	%f190, %f189, 0f3BBB989D, 0f3F000000;
	cvt.sat.f32.f32 	%f191, %f190;
	fma.rm.f32 	%f192, %f191, %f83, %f82;
	add.f32 	%f193, %f192, 0fCB40007F;
	neg.f32 	%f194, %f193;
	fma.rn.f32 	%f195, %f189, 0f3FB8AA3B, %f194;
	fma.rn.f32 	%f196, %f189, 0f32A57060, %f195;
	mov.b32 	%r37, %f192;
	shl.b32 	%r38, %r37, 23;
	mov.b32 	%f197, %r38;
	ex2.approx.ftz.f32 	%f198, %f196;
	mul.f32 	%f199, %f198, %f197;
	add.f32 	%f200, %f188, %f199;
	sub.f32 	%f201, %f18, %f78;
	fma.rn.f32 	%f202, %f201, 0f3BBB989D, 0f3F000000;
	cvt.sat.f32.f32 	%f203, %f202;
	fma.rm.f32 	%f204, %f203, %f83, %f82;
	add.f32 	%f205, %f204, 0fCB40007F;
	neg.f32 	%f206, %f205;
	fma.rn.f32 	%f207, %f201, 0f3FB8AA3B, %f206;
	fma.rn.f32 	%f208, %f201, 0f32A57060, %f207;
	mov.b32 	%r39, %f204;
	shl.b32 	%r40, %r39, 23;
	mov.b32 	%f209, %r40;
	ex2.approx.ftz.f32 	%f210, %f208;
	mul.f32 	%f211, %f210, %f209;
	add.f32 	%f212, %f200, %f211;
	sub.f32 	%f213, %f304, %f78;
	fma.rn.f32 	%f214, %f213, 0f3BBB989D, 0f3F000000;
	cvt.sat.f32.f32 	%f215, %f214;
	fma.rm.f32 	%f216, %f215, %f83, %f82;
	add.f32 	%f217, %f216, 0fCB40007F;
	neg.f32 	%f218, %f217;
	fma.rn.f32 	%f219, %f213, 0f3FB8AA3B, %f218;
	fma.rn.f32 	%f220, %f213, 0f32A57060, %f219;
	mov.b32 	%r41, %f216;
	shl.b32 	%r42, %r41, 23;
	mov.b32 	%f221, %r42;
	ex2.approx.ftz.f32 	%f222, %f220;
	mul.f32 	%f223, %f222, %f221;
	add.f32 	%f224, %f212, %f223;
	sub.f32 	%f225, %f21, %f78;
	fma.rn.f32 	%f226, %f225, 0f3BBB989D, 0f3F000000;
	cvt.sat.f32.f32 	%f227, %f226;
	fma.rm.f32 	%f228, %f227, %f83, %f82;
	add.f32 	%f229, %f228, 0fCB40007F;
	neg.f32 	%f230, %f229;
	fma.rn.f32 	%f231, %f225, 0f3FB8AA3B, %f230;
	fma.rn.f32 	%f232, %f225, 0f32A57060, %f231;
	mov.b32 	%r43, %f228;
	shl.b32 	%r44, %r43, 23;
	mov.b32 	%f233, %r44;
	ex2.approx.ftz.f32 	%f234, %f232;
	mul.f32 	%f235, %f234, %f233;
	add.f32 	%f236, %f224, %f235;
	sub.f32 	%f237, %f305, %f78;
	fma.rn.f32 	%f238, %f237, 0f3BBB989D, 0f3F000000;
	cvt.sat.f32.f32 	%f239, %f238;
	fma.rm.f32 	%f240, %f239, %f83, %f82;
	add.f32 	%f241, %f240, 0fCB40007F;
	neg.f32 	%f242, %f241;
	fma.rn.f32 	%f243, %f237, 0f3FB8AA3B, %f242;
	fma.rn.f32 	%f244, %f237, 0f32A57060, %f243;
	mov.b32 	%r45, %f240;
	shl.b32 	%r46, %r45, 23;
	mov.b32 	%f245, %r46;
	ex2.approx.ftz.f32 	%f246, %f244;
	mul.f32 	%f247, %f246, %f245;
	add.f32 	%f248, %f236, %f247;
	sub.f32 	%f249, %f24, %f78;
	fma.rn.f32 	%f250, %f249, 0f3BBB989D, 0f3F000000;
	cvt.sat.f32.f32 	%f251, %f250;
	fma.rm.f32 	%f252, %f251, %f83, %f82;
	add.f32 	%f253, %f252, 0fCB40007F;
	neg.f32 	%f254, %f253;
	fma.rn.f32 	%f255, %f249, 0f3FB8AA3B, %f254;
	fma.rn.f32 	%f256, %f249, 0f32A57060, %f255;
	mov.b32 	%r47, %f252;
	shl.b32 	%r48, %r47, 23;
	mov.b32 	%f257, %r48;
	ex2.approx.ftz.f32 	%f258, %f256;
	mul.f32 	%f259, %f258, %f257;
	add.f32 	%f260, %f248, %f259;
	sub.f32 	%f261, %f306, %f78;
	fma.rn.f32 	%f262, %f261, 0f3BBB989D, 0f3F000000;
	cvt.sat.f32.f32 	%f263, %f262;
	fma.rm.f32 	%f264, %f263, %f83, %f82;
	add.f32 	%f265, %f264, 0fCB40007F;
	neg.f32 	%f266, %f265;
	fma.rn.f32 	%f267, %f261, 0f3FB8AA3B, %f266;
	fma.rn.f32 	%f268, %f261, 0f32A57060, %f267;
	mov.b32 	%r49, %f264;
	shl.b32 	%r50, %r49, 23;
	mov.b32 	%f269, %r50;
	ex2.approx.ftz.f32 	%f270, %f268;
	mul.f32 	%f271, %f270, %f269;
	add.f32 	%f272, %f260, %f271;
	mov.b32 	%r51, %f272;
	shfl.sync.bfly.b32	%r52|%p24, %r51, 16, 31, -1;
	mov.b32 	%f273, %r52;
	add.f32 	%f274, %f272, %f273;
	mov.b32 	%r53, %f274;
	shfl.sync.bfly.b32	%r54|%p25, %r53, 8, 31, -1;
	mov.b32 	%f275, %r54;
	add.f32 	%f276, %f274, %f275;
	mov.b32 	%r55, %f276;
	shfl.sync.bfly.b32	%r56|%p26, %r55, 4, 31, -1;
	mov.b32 	%f277, %r56;
	add.f32 	%f278, %f276, %f277;
	mov.b32 	%r57, %f278;
	shfl.sync.bfly.b32	%r58|%p27, %r57, 2, 31, -1;
	mov.b32 	%f279, %r58;
	add.f32 	%f280, %f278, %f279;
	mov.b32 	%r59, %f280;
	shfl.sync.bfly.b32	%r60|%p28, %r59, 1, 31, -1;
	mov.b32 	%f281, %r60;
	add.f32 	%f282, %f280, %f281;
	div.rn.f32 	%f283, %f91, %f282;
	div.rn.f32 	%f284, %f103, %f282;
	div.rn.f32 	%f285, %f115, %f282;
	div.rn.f32 	%f286, %f127, %f282;
	div.rn.f32 	%f287, %f139, %f282;
	div.rn.f32 	%f288, %f151, %f282;
	div.rn.f32 	%f289, %f163, %f282;
	div.rn.f32 	%f290, %f175, %f282;
	div.rn.f32 	%f291, %f187, %f282;
	div.rn.f32 	%f292, %f199, %f282;
	div.rn.f32 	%f293, %f211, %f282;
	div.rn.f32 	%f294, %f223, %f282;
	div.rn.f32 	%f295, %f235, %f282;
	div.rn.f32 	%f296, %f247, %f282;
	div.rn.f32 	%f297, %f259, %f282;
	div.rn.f32 	%f298, %f271, %f282;
	mad.lo.s64 	%rd86, %rd134, %rd4, %rd7;
	shr.u64 	%rd87, %rd86, 63;
	add.s64 	%rd88, %rd86, %rd87;
	shl.b64 	%rd89, %rd88, 2;
	and.b64  	%rd90, %rd89, -8;
	add.s64 	%rd91, %rd6, %rd90;
	st.global.v2.f32 	[%rd91], {%f283, %f284};
	add.s64 	%rd92, %rd86, 64;
	shr.u64 	%rd93, %rd92, 63;
	add.s64 	%rd94, %rd92, %rd93;
	shl.b64 	%rd95, %rd94, 2;
	and.b64  	%rd96, %rd95, -8;
	add.s64 	%rd97, %rd6, %rd96;
	st.global.v2.f32 	[%rd97], {%f285, %f286};
	add.s64 	%rd98, %rd86, 128;
	shr.u64 	%rd99, %rd98, 63;
	add.s64 	%rd100, %rd98, %rd99;
	shl.b64 	%rd101, %rd100, 2;
	and.b64  	%rd102, %rd101, -8;
	add.s64 	%rd103, %rd6, %rd102;
	st.global.v2.f32 	[%rd103], {%f287, %f288};
	add.s64 	%rd104, %rd86, 192;
	shr.u64 	%rd105, %rd104, 63;
	add.s64 	%rd106, %rd104, %rd105;
	shl.b64 	%rd107, %rd106, 2;
	and.b64  	%rd108, %rd107, -8;
	add.s64 	%rd109, %rd6, %rd108;
	st.global.v2.f32 	[%rd109], {%f289, %f290};
	add.s64 	%rd110, %rd86, 256;
	shr.u64 	%rd111, %rd110, 63;
	add.s64 	%rd112, %rd110, %rd111;
	shl.b64 	%rd113, %rd112, 2;
	and.b64  	%rd114, %rd113, -8;
	add.s64 	%rd115, %rd6, %rd114;
	st.global.v2.f32 	[%rd115], {%f291, %f292};
	add.s64 	%rd116, %rd86, 320;
	shr.u64 	%rd117, %rd116, 63;
	add.s64 	%rd118, %rd116, %rd117;
	shl.b64 	%rd119, %rd118, 2;
	and.b64  	%rd120, %rd119, -8;
	add.s64 	%rd121, %rd6, %rd120;
	st.global.v2.f32 	[%rd121], {%f293, %f294};
	add.s64 	%rd122, %rd86, 384;
	shr.u64 	%rd123, %rd122, 63;
	add.s64 	%rd124, %rd122, %rd123;
	shl.b64 	%rd125, %rd124, 2;
	and.b64  	%rd126, %rd125, -8;
	add.s64 	%rd127, %rd6, %rd126;
	st.global.v2.f32 	[%rd127], {%f295, %f296};
	add.s64 	%rd128, %rd86, 448;
	shr.u64 	%rd129, %rd128, 63;
	add.s64 	%rd130, %rd128, %rd129;
	shl.b64 	%rd131, %rd130, 2;
	and.b64  	%rd132, %rd131, -8;
	add.s64 	%rd133, %rd6, %rd132;
	st.global.v2.f32 	[%rd133], {%f297, %f298};
	add.s64 	%rd134, %rd134, %rd8;
	setp.lt.s64 	%p29, %rd134, %rd23;
	@%p29 bra 	$L__BB36_4;
$L__BB36_21:
	ret;

}
	// .globl	_Z15SoftmaxWarpImplI24ElementwiseScaleMaskLoadIffbE11DirectStoreIffEfLi2ELi16ELi32ELi1ELb1EL9Algorithm0EEvT_T0_ll
.visible .entry _Z15SoftmaxWarpImplI24ElementwiseScaleMaskLoadIffbE11DirectStoreIffEfLi2ELi16ELi32ELi1ELb1EL9Algorithm0EEvT_T0_ll(
	.param .align 8 .b8 _Z15SoftmaxWarpImplI24ElementwiseScaleMaskLoadIffbE11DirectStoreIffEfLi2ELi16ELi32ELi1ELb1EL9Algorithm0EEvT_T0_ll_param_0[32],
	.param .align 8 .b8 _Z15SoftmaxWarpImplI24ElementwiseScaleMaskLoadIffbE11DirectStoreIffEfLi2ELi16ELi32ELi1ELb1EL9Algorithm0EEvT_T0_ll_param_1[16],
	.param .u64 _Z15SoftmaxWarpImplI24ElementwiseScaleMaskLoadIffbE11DirectStoreIffEfLi2ELi16ELi32ELi1ELb1EL9Algorithm0EEvT_T0_ll_param_2,
	.param .u64 _Z15SoftmaxWarpImplI24ElementwiseScaleMaskLoadIffbE11DirectStoreIffEfLi2ELi16ELi32ELi1ELb1EL9Algorithm0EEvT_T0_ll_param_3
)
{
	.reg .pred 	%p<46>;
	.reg .b16 	%rs<17>;
	.reg .b32 	%r<69>;
	.reg .b32 	%f<368>;
	.reg .b64 	%rd<150>;

	ld.param.u64 	%rd29, [_Z15SoftmaxWarpImplI24ElementwiseScaleMaskLoadIffbE11DirectStoreIffEfLi2ELi16ELi32ELi1ELb1EL9Algorithm0EEvT_T0_ll_param_1+8];
	ld.param.v2.f32 	{%f80, %f81}, [_Z15SoftmaxWarpImplI24ElementwiseScaleMaskLoadIffbE11DirectStoreIffEfLi2ELi16ELi32ELi1ELb1EL9Algorithm0EEvT_T0_ll_param_0+24];
	ld.param.u64 	%rd27, [_Z15SoftmaxWarpImplI24ElementwiseScaleMaskLoadIffbE11DirectStoreIffEfLi2ELi16ELi32ELi1ELb1EL9Algorithm0EEvT_T0_ll_param_0+16];
	ld.param.u64 	%rd26, [_Z15SoftmaxWarpImplI24ElementwiseScaleMaskLoadIffbE11DirectStoreIffEfLi2ELi16ELi32ELi1ELb1EL9Algorithm0EEvT_T0_ll_param_0+8];
	ld.param.u64 	%rd28, [_Z15SoftmaxWarpImplI24ElementwiseScaleMaskLoadIffbE11DirectStoreIffEfLi2ELi16ELi32ELi1ELb1EL9Algorithm0EEvT_T0_ll_param_1];
	ld.param.u64 	%rd25, [_Z15SoftmaxWarpImplI24ElementwiseScaleMaskLoadIffbE11DirectStoreIffEfLi2ELi16ELi32ELi1ELb1EL9Algorithm0EEvT_T0_ll_param_0];
	ld.param.u64 	%rd31, [_Z15SoftmaxWarpImplI24ElementwiseScaleMaskLoadIffbE11DirectStoreIffEfLi2ELi16ELi32ELi1ELb1EL9Algorithm0EEvT_T0_ll_param_3];
	cvta.to.global.u64 	%rd1, %rd25;
	cvta.to.global.u64 	%rd2, %rd28;
	setp.lt.s64 	%p1, %rd31, 513;
	@%p1 bra 	$L__BB37_2;
	mov.u64 	%rd32, $str;
	cvta.global.u64 	%rd33, %rd32;
	mov.u64 	%rd34, $str$1;
	cvta.global.u64 	%rd35, %rd34;
	mov.u64 	%rd36, __unnamed_38;
	cvta.global.u64 	%rd37, %rd36;
	{ // callseq 37, 0
	.param .b64 param0;
	st.param.b64 	[param0], %rd33;
	.param .b64 param1;
	st.param.b64 	[param1], %rd35;
	.param .b32 param2;
	st.param.b32 	[param2], 219;
	.param .b64 param3;
	st.param.b64 	[param3], %rd37;
	.param .b64 param4;
	st.param.b64 	[param4], 1;
	call.uni 
	__assertfail, 
	(
	param0, 
	param1, 
	param2, 
	param3, 
	param4
	);
	} // callseq 37
$L__BB37_2:
	ld.param.u64 	%rd147, [_Z15SoftmaxWarpImplI24ElementwiseScaleMaskLoadIffbE11DirectStoreIffEfLi2ELi16ELi32ELi1ELb1EL9Algorithm0EEvT_T0_ll_param_2];
	mov.u32 	%r1, %ctaid.x;
	mov.u32 	%r2, %ntid.y;
	mov.u32 	%r3, %tid.y;
	mad.lo.s32 	%r4, %r1, %r2, %r3;
	cvt.s64.s32 	%rd149, %r4;
	setp.le.s64 	%p2, %rd147, %rd149;
	@%p2 bra 	$L__BB37_53;
	mov.u32 	%r5, %tid.x;
	shl.b32 	%r6, %r5, 1;
	cvt.u64.u32 	%rd4, %r6;
	add.s32 	%r7, %r6, 64;
	cvt.u64.u32 	%rd5, %r7;
	add.s32 	%r8, %r6, 128;
	cvt.u64.u32 	%rd6, %r8;
	add.s32 	%r9, %r6, 192;
	cvt.u64.u32 	%rd7, %r9;
	add.s32 	%r10, %r6, 256;
	cvt.u64.u32 	%rd8, %r10;
	add.s32 	%r11, %r6, 320;
	cvt.u64.u32 	%rd9, %r11;
	add.s32 	%r12, %r6, 384;
	cvt.u64.u32 	%rd10, %r12;
	add.s32 	%r13, %r6, 448;
	cvt.u64.u32 	%rd11, %r13;
	mov.u32 	%r66, %nctaid.x;
	mul.lo.s32 	%r68, %r66, %r2;
$L__BB37_4:
	cvta.to.global.u64 	%rd13, %rd26;
	setp.le.s64 	%p3, %rd31, %rd4;
	mul.lo.s64 	%rd14, %rd149, %rd27;
	mov.f32 	%f337, 0fFF800000;
	mov.f32 	%f338, %f337;
	mov.f32 	%f343, %f337;
	@%p3 bra 	$L__BB37_8;
	add.s64 	%rd38, %rd14, %rd4;
	shr.u64 	%rd39, %rd38, 63;
	add.s64 	%rd40, %rd38, %rd39;
	shl.b64 	%rd41, %rd40, 2;
	and.b64  	%rd42, %rd41, -8;
	add.s64 	%rd15, %rd1, %rd42;
	ld.global.f32 	%f83, [%rd15];
	and.b64  	%rd43, %rd40, -2;
	add.s64 	%rd44, %rd13, %rd43;
	ld.global.v2.u8 	{%rs1, %rs2}, [%rd44];
	setp.eq.s16 	%p4, %rs1, 0;
	mul.f32 	%f84, %f81, %f83;
	selp.f32 	%f338, %f80, %f84, %p4;
	setp.eq.s16 	%p5, %rs2, 0;
	mov.f32 	%f337, %f80;
	@%p5 bra 	$L__BB37_7;
	ld.global.f32 	%f85, [%rd15+4];
	mul.f32 	%f337, %f81, %f85;
$L__BB37_7:
	max.f32 	%f86, %f338, 0fFF800000;
	max.f32 	%f343, %f86, %f337;
$L__BB37_8:
	setp.le.s64 	%p6, %rd31, %rd5;
	mov.f32 	%f341, 0fFF800000;
	mov.f32 	%f342, %f341;
	@%p6 bra 	$L__BB37_12;
	add.s64 	%rd45, %rd14, %rd5;
	shr.u64 	%rd46, %rd45, 63;
	add.s64 	%rd47, %rd45, %rd46;
	shl.b64 	%rd48, %rd47, 2;
	and.b64  	%rd49, %rd48, -8;
	add.s64 	%rd16, %rd1, %rd49;
	ld.global.f32 	%f88, [%rd16];
	and.b64  	%rd50, %rd47, -2;
	add.s64 	%rd51, %rd13, %rd50;
	ld.global.v2.u8 	{%rs3, %rs4}, [%rd51];
	setp.eq.s16 	%p7, %rs3, 0;
	mul.f32 	%f89, %f81, %f88;
	selp.f32 	%f342, %f80, %f89, %p7;
	setp.eq.s16 	%p8, %rs4, 0;
	mov.f32 	%f341, %f80;
	@%p8 bra 	$L__BB37_11;
	ld.global.f32 	%f90, [%rd16+4];
	mul.f32 	%f341, %f81, %f90;
$L__BB37_11:
	max.f32 	%f91, %f343, %f342;
	max.f32 	%f343, %f91, %f341;
$L__BB37_12:
	setp.le.s64 	%p9, %rd31, %rd6;
	mov.f32 	%f345, 0fFF800000;
	mov.f32 	%f346, %f345;
	@%p9 bra 	$L__BB37_16;
	add.s64 	%rd52, %rd14, %rd6;
	shr.u64 	%rd53, %rd52, 63;
	add.s64 	%rd54, %rd52, %rd53;
	shl.b64 	%rd55, %rd54, 2;
	and.b64  	%rd56, %rd55, -8;
	add.s64 	%rd17, %rd1, %rd56;
	ld.global.f32 	%f93, [%rd17];
	and.b64  	%rd57, %rd54, -2;
	add.s64 	%rd58, %rd13, %rd57;
	ld.global.v2.u8 	{%rs5, %rs6}, [%rd58];
	setp.eq.s16 	%p10, %rs5, 0;
	mul.f32 	%f94, %f81, %f93;
	selp.f32 	%f346, %f80, %f94, %p10;
	setp.eq.s16 	%p11, %rs6, 0;
	mov.f32 	%f345, %f80;
	@%p11 bra 	$L__BB37_15;
	ld.global.f32 	%f95, [%rd17+4];
	mul.f32 	%f345, %f81, %f95;
$L__BB37_15:
	max.f32 	%f96, %f343, %f346;
	max.f32 	%f343, %f96, %f345;
$L__BB37_16:
	setp.le.s64 	%p12, %rd31, %rd7;
	mov.f32 	%f349, 0fFF800000;
	mov.f32 	%f350, %f349;
	@%p12 bra 	$L__BB37_20;
	add.s64 	%rd59, %rd14, %rd7;
	shr.u64 	%rd60, %rd59, 63;
	add.s64 	%rd61, %rd59, %rd60;
	shl.b64 	%rd62, %rd61, 2;
	and.b64  	%rd63, %rd62, -8;
	add.s64 	%rd18, %rd1, %rd63;
	ld.global.f32 	%f98, [%rd18];
	and.b64  	%rd64, %rd61, -2;
	add.s64 	%rd65, %rd13, %rd64;
	ld.global.v2.u8 	{%rs7, %rs8}, [%rd65];
	setp.eq.s16 	%p13, %rs7, 0;
	mul.f32 	%f99, %f81, %f98;
	selp.f32 	%f350, %f80, %f99, %p13;
	setp.eq.s16 	%p14, %rs8, 0;
	mov.f32 	%f349, %f80;
	@%p14 bra 	$L__BB37_19;
	ld.global.f32 	%f100, [%rd18+4];
	mul.f32 	%f349, %f81, %f100;
$L__BB37_19:
	max.f32 	%f101, %f343, %f350;
	max.f32 	%f343, %f101, %f349;
$L__BB37_20:
	setp.le.s64 	%p15, %rd31, %rd8;
	mov.f32 	%f353, 0fFF800000;
	mov.f32 	%f354, %f353;
	@%p15 bra 	$L__BB37_24;
	add.s64 	%rd66, %rd14, %rd8;
	shr.u64 	%rd67, %rd66, 63;
	add.s64 	%rd68, %rd66, %rd67;
	shl.b64 	%rd69, %rd68, 2;
	and.b64  	%rd70, %rd69, -8;
	add.s64 	%rd19, %rd1, %rd70;
	ld.global.f32 	%f103, [%rd19];
	cvta.to.global.u64 	%rd71, %rd26;
	and.b64  	%rd72, %rd68, -2;
	add.s64 	%rd73, %rd71, %rd72;
	ld.global.v2.u8 	{%rs9, %rs10}, [%rd73];
	setp.eq.s16 	%p16, %rs9, 0;
	mul.f32 	%f104, %f81, %f103;
	selp.f32 	%f354, %f80, %f104, %p16;
	setp.eq.s16 	%p17, %rs10, 0;
	mov.f32 	%f353, %f80;
	@%p17 bra 	$L__BB37_23;
	ld.global.f32 	%f105, [%rd19+4];
	mul.f32 	%f353, %f81, %f105;
$L__BB37_23:
	max.f32 	%f106, %f343, %f354;
	max.f32 	%f343, %f106, %f353;
$L__BB37_24:
	setp.le.s64 	%p18, %rd31, %rd9;
	mov.f32 	%f357, 0fFF800000;
	mov.f32 	%f358, %f357;
	@%p18 bra 	$L__BB37_28;
	add.s64 	%rd74, %rd14, %rd9;
	shr.u64 	%rd75, %rd74, 63;
	add.s64 	%rd76, %rd74, %rd75;
	shl.b64 	%rd77, %rd76, 2;
	and.b64  	%rd78, %rd77, -8;
	add.s64 	%rd20, %rd1, %rd78;
	ld.global.f32 	%f108, [%rd20];
	cvta.to.global.u64 	%rd79, %rd26;
	and.b64  	%rd80, %rd76, -2;
	add.s64 	%rd81, %rd79, %rd80;
	ld.global.v2.u8 	{%rs11, %rs12}, [%rd81];
	setp.eq.s16 	%p19, %rs11, 0;
	mul.f32 	%f109, %f81, %f108;
	selp.f32 	%f358, %f80, %f109, %p19;
	setp.eq.s16 	%p20, %rs12, 0;
	mov.f32 	%f357, %f80;
	@%p20 bra 	$L__BB37_27;
	ld.global.f32 	%f110, [%rd20+4];
	mul.f32 	%f357, %f81, %f110;
$L__BB37_27:
	max.f32 	%f111, %f343, %f358;
	max.f32 	%f343, %f111, %f357;
$L__BB37_28:
	setp.le.s64 	%p21, %rd31, %rd10;
	mov.f32 	%f361, 0fFF800000;
	mov.f32 	%f362, %f361;
	@%p21 bra 	$L__BB37_32;
	add.s64 	%rd82, %rd14, %rd10;
	shr.u64 	%rd83, %rd82, 63;
	add.s64 	%rd84, %rd82, %rd83;
	shl.b64 	%rd85, %rd84, 2;
	and.b64  	%rd86, %rd85, -8;
	add.s64 	%rd21, %rd1, %rd86;
	ld.global.f32 	%f113, [%rd21];
	cvta.to.global.u64 	%rd87, %rd26;
	and.b64  	%rd88, %rd84, -2;
	add.s64 	%rd89, %rd87, %rd88;
	ld.global.v2.u8 	{%rs13, %rs14}, [%rd89];
	setp.eq.s16 	%p22, %rs13, 0;
	mul.f32 	%f114, %f81, %f113;
	selp.f32 	%f362, %f80, %f114, %p22;
	setp.eq.s16 	%p23, %rs14, 0;
	mov.f32 	%f361, %f80;
	@%p23 bra 	$L__BB37_31;
	ld.global.f32 	%f115, [%rd21+4];
	mul.f32 	%f361, %f81, %f115;
$L__BB37_31:
	max.f32 	%f116, %f343, %f362;
	max.f32 	%f343, %f116, %f361;
$L__BB37_32:
	setp.le.s64 	%p24, %rd31, %rd11;
	mov.f32 	%f365, 0fFF800000;
	mov.f32 	%f366, %f365;
	@%p24 bra 	$L__BB37_36;
	add.s64 	%rd90, %rd14, %rd11;
	shr.u64 	%rd91, %rd90, 63;
	add.s64 	%rd92, %rd90, %rd91;
	shl.b64 	%rd93, %rd92, 2;
	and.b64  	%rd94, %rd93, -8;
	add.s64 	%rd22, %rd1, %rd94;
	ld.global.f32 	%f118, [%rd22];
	cvta.to.global.u64 	%rd95, %rd26;
	and.b64  	%rd96, %rd92, -2;
	add.s64 	%rd97, %rd95, %rd96;
	ld.global.v2.u8 	{%rs15, %rs16}, [%rd97];
	setp.eq.s16 	%p25, %rs15, 0;
	mul.f32 	%f119, %f81, %f118;
	selp.f32 	%f366, %f80, %f119, %p25;
	setp.eq.s16 	%p26, %rs16, 0;
	mov.f32 	%f365, %f80;
	@%p26 bra 	$L__BB37_35;
	ld.global.f32 	%f120, [%rd22+4];
	mul.f32 	%f365, %f81, %f120;
$L__BB37_35:
	max.f32 	%f121, %f343, %f366;
	max.f32 	%f343, %f121, %f365;
$L__BB37_36:
	setp.le.s64 	%p27, %rd31, %rd4;
	mov.b32 	%r14, %f343;
	shfl.sync.bfly.b32	%r15|%p28, %r14, 16, 31, -1;
	mov.b32 	%f122, %r15;
	max.f32 	%f123, %f343, %f122;
	mov.b32 	%r16, %f123;
	shfl.sync.bfly.b32	%r17|%p29, %r16, 8, 31, -1;
	mov.b32 	%f124, %r17;
	max.f32 	%f125, %f123, %f124;
	mov.b32 	%r18, %f125;
	shfl.sync.bfly.b32	%r19|%p30, %r18, 4, 31, -1;
	mov.b32 	%f126, %r19;
	max.f32 	%f127, %f125, %f126;
	mov.b32 	%r20, %f127;
	shfl.sync.bfly.b32	%r21|%p31, %r20, 2, 31, -1;
	mov.b32 	%f128, %r21;
	max.f32 	%f129, %f127, %f128;
	mov.b32 	%r22, %f129;
	shfl.sync.bfly.b32	%r23|%p32, %r22, 1, 31, -1;
	mov.b32 	%f130, %r23;
	max.f32 	%f131, %f129, %f130;
	sub.f32 	%f132, %f338, %f131;
	fma.rn.f32 	%f133, %f132, 0f3BBB989D, 0f3F000000;
	cvt.sat.f32.f32 	%f134, %f133;
	mov.f32 	%f135, 0f4B400001;
	mov.f32 	%f136, 0f437C0000;
	fma.rm.f32 	%f137, %f134, %f136, %f135;
	add.f32 	%f138, %f137, 0fCB40007F;
	neg.f32 	%f139, %f138;
	fma.rn.f32 	%f140, %f132, 0f3FB8AA3B, %f139;
	fma.rn.f32 	%f141, %f132, 0f32A57060, %f140;
	mov.b32 	%r24, %f137;
	shl.b32 	%r25, %r24, 23;
	mov.b32 	%f142, %r25;
	ex2.approx.ftz.f32 	%f143, %f141;
	mul.f32 	%f144, %f143, %f142;
	add.f32 	%f145, %f144, 0f00000000;
	sub.f32 	%f146, %f337, %f131;
	fma.rn.f32 	%f147, %f146, 0f3BBB989D, 0f3F000000;
	cvt.sat.f32.f32 	%f148, %f147;
	fma.rm.f32 	%f149, %f148, %f136, %f135;
	add.f32 	%f150, %f149, 0fCB40007F;
	neg.f32 	%f151, %f150;
	fma.rn.f32 	%f152, %f146, 0f3FB8AA3B, %f151;
	fma.rn.f32 	%f153, %f146, 0f32A57060, %f152;
	mov.b32 	%r26, %f149;
	shl.b32 	%r27, %r26, 23;
	mov.b32 	%f154, %r27;
	ex2.approx.ftz.f32 	%f155, %f153;
	mul.f32 	%f156, %f155, %f154;
	add.f32 	%f157, %f145, %f156;
	sub.f32 	%f158, %f342, %f131;
	fma.rn.f32 	%f159, %f158, 0f3BBB989D, 0f3F000000;
	cvt.sat.f32.f32 	%f160, %f159;
	fma.rm.f32 	%f161, %f160, %f136, %f135;
	add.f32 	%f162, %f161, 0fCB40007F;
	neg.f32 	%f163, %f162;
	fma.rn.f32 	%f164, %f158, 0f3FB8AA3B, %f163;
	fma.rn.f32 	%f165, %f158, 0f32A57060, %f164;
	mov.b32 	%r28, %f161;
	shl.b32 	%r29, %r28, 23;
	mov.b32 	%f166, %r29;
	ex2.approx.ftz.f32 	%f167, %f165;
	mul.f32 	%f168, %f167, %f166;
	add.f32 	%f169, %f157, %f168;
	sub.f32 	%f170, %f341, %f131;
	fma.rn.f32 	%f171, %f170, 0f3BBB989D, 0f3F000000;
	cvt.sat.f32.f32 	%f172, %f171;
	fma.rm.f32 	%f173, %f172, %f136, %f135;
	add.f32 	%f174, %f173, 0fCB40007F;
	neg.f32 	%f175, %f174;
	fma.rn.f32 	%f176, %f170, 0f3FB8AA3B, %f175;
	fma.rn.f32 	%f177, %f170, 0f32A57060, %f176;
	mov.b32 	%r30, %f173;
	shl.b32 	%r31, %r30, 23;
	mov.b32 	%f178, %r31;
	ex2.approx.ftz.f32 	%f179, %f177;
	mul.f32 	%f180, %f179, %f178;
	add.f32 	%f181, %f169, %f180;
	sub.f32 	%f182, %f346, %f131;
	fma.rn.f32 	%f183, %f182, 0f3BBB989D, 0f3F000000;
	cvt.sat.f32.f32 	%f184, %f183;
	fma.rm.f32 	%f185, %f184, %f136, %f135;
	add.f32 	%f186, %f185, 0fCB40007F;
	neg.f32 	%f187, %f186;
	fma.rn.f32 	%f188, %f182, 0f3FB8AA3B, %f187;
	fma.rn.f32 	%f189, %f182, 0f32A57060, %f188;
	mov.b32 	%r32, %f185;
	shl.b32 	%r33, %r32, 23;
	mov.b32 	%f190, %r33;
	ex2.approx.ftz.f32 	%f191, %f189;
	mul.f32 	%f192, %f191, %f190;
	add.f32 	%f193, %f181, %f192;
	sub.f32 	%f194, %f345, %f131;
	fma.rn.f32 	%f195, %f194, 0f3BBB989D, 0f3F000000;
	cvt.sat.f32.f32 	%f196, %f195;
	fma.rm.f32 	%f197, %f196, %f136, %f135;
	add.f32 	%f198, %f197, 0fCB40007F;
	neg.f32 	%f199, %f198;
	fma.rn.f32 	%f200, %f194, 0f3FB8AA3B, %f199;
	fma.rn.f32 	%f201, %f194, 0f32A57060, %f200;
	mov.b32 	%r34, %f197;
	shl.b32 	%r35, %r34, 23;
	mov.b32 	%f202, %r35;
	ex2.approx.ftz.f32 	%f203, %f201;
	mul.f32 	%f204, %f203, %f202;
	add.f32 	%f205, %f193, %f204;
	sub.f32 	%f206, %f350, %f131;
	fma.rn.f32 	%f207, %f206, 0f3BBB989D, 0f3F000000;
	cvt.sat.f32.f32 	%f208, %f207;
	fma.rm.f32 	%f209, %f208, %f136, %f135;
	add.f32 	%f210, %f209, 0fCB40007F;
	neg.f32 	%f211, %f210;
	fma.rn.f32 	%f212, %f206, 0f3FB8AA3B, %f211;
	fma.rn.f32 	%f213, %f206, 0f32A57060, %f212;
	mov.b32 	%r36, %f209;
	shl.b32 	%r37, %r36, 23;
	mov.b32 	%f214, %r37;
	ex2.approx.ftz.f32 	%f215, %f213;
	mul.f32 	%f216, %f215, %f214;
	add.f32 	%f217, %f205, %f216;
	sub.f32 	%f218, %f349, %f131;
	fma.rn.f32 	%f219, %f218, 0f3BBB989D, 0f3F000000;
	cvt.sat.f32.f32 	%f220, %f219;
	fma.rm.f32 	%f221, %f220, %f136, %f135;
	add.f32 	%f222, %f221, 0fCB40007F;
	neg.f32 	%f223, %f222;
	fma.rn.f32 	%f224, %f218, 0f3FB8AA3B, %f223;
	fma.rn.f32 	%f225, %f218, 0f32A57060, %f224;
	mov.b32 	%r38, %f221;
	shl.b32 	%r39, %r38, 23;
	mov.b32 	%f226, %r39;
	ex2.approx.ftz.f32 	%f227, %f225;
	mul.f32 	%f228, %f227, %f226;
	add.f32 	%f229, %f217, %f228;
	sub.f32 	%f230, %f354, %f131;
	fma.rn.f32 	%f231, %f230, 0f3BBB989D, 0f3F000000;
	cvt.sat.f32.f32 	%f232, %f231;
	fma.rm.f32 	%f233, %f232, %f136, %f135;
	add.f32 	%f234, %f233, 0fCB40007F;
	neg.f32 	%f235, %f234;
	fma.rn.f32 	%f236, %f230, 0f3FB8AA3B, %f235;
	fma.rn.f32 	%f237, %f230, 0f32A57060, %f236;
	mov.b32 	%r40, %f233;
	shl.b32 	%r41, %r40, 23;
	mov.b32 	%f238, %r41;
	ex2.approx.ftz.f32 	%f239, %f237;
	mul.f32 	%f240, %f239, %f238;
	add.f32 	%f241, %f229, %f240;
	sub.f32 	%f242, %f353, %f131;
	fma.rn.f32 	%f243, %f242, 0f3BBB989D, 0f3F000000;
	cvt.sat.f32.f32 	%f244, %f243;
	fma.rm.f32 	%f245, %f244, %f136, %f135;
	add.f32 	%f246, %f245, 0fCB40007F;
	neg.f32 	%f247, %f246;
	fma.rn.f32 	%f248, %f242, 0f3FB8AA3B, %f247;
	fma.rn.f32 	%f249, %f242, 0f32A57060, %f248;
	mov.b32 	%r42, %f245;
	shl.b32 	%r43, %r42, 23;
	mov.b32 	%f250, %r43;
	ex2.approx.ftz.f32 	%f251, %f249;
	mul.f32 	%f252, %f251, %f250;
	add.f32 	%f253, %f241, %f252;
	sub.f32 	%f254, %f358, %f131;
	fma.rn.f32 	%f255, %f254, 0f3BBB989D, 0f3F000000;
	cvt.sat.f32.f32 	%f256, %f255;
	fma.rm.f32 	%f257, %f256, %f136, %f135;
	add.f32 	%f258, %f257, 0fCB40007F;
	neg.f32 	%f259, %f258;
	fma.rn.f32 	%f260, %f254, 0f3FB8AA3B, %f259;
	fma.rn.f32 	%f261, %f254, 0f32A57060, %f260;
	mov.b32 	%r44, %f257;
	shl.b32 	%r45, %r44, 23;
	mov.b32 	%f262, %r45;
	ex2.approx.ftz.f32 	%f263, %f261;
	mul.f32 	%f264, %f263, %f262;
	add.f32 	%f265, %f253, %f264;
	sub.f32 	%f266, %f357, %f131;
	fma.rn.f32 	%f267, %f266, 0f3BBB989D, 0f3F000000;
	cvt.sat.f32.f32 	%f268, %f267;
	fma.rm.f32 	%f269, %f268, %f136, %f135;
	add.f32 	%f270, %f269, 0fCB40007F;
	neg.f32 	%f271, %f270;
	fma.rn.f32 	%f272, %f266, 0f3FB8AA3B, %f271;
	fma.rn.f32 	%f273, %f266, 0f32A57060, %f272;
	mov.b32 	%r46, %f269;
	shl.b32 	%r47, %r46, 23;
	mov.b32 	%f274, %r47;
	ex2.approx.ftz.f32 	%f275, %f273;
	mul.f32 	%f276, %f275, %f274;
	add.f32 	%f277, %f265, %f276;
	sub.f32 	%f278, %f362, %f131;
	fma.rn.f32 	%f279, %f278, 0f3BBB989D, 0f3F000000;
	cvt.sat.f32.f32 	%f280, %f279;
	fma.rm.f32 	%f281, %f280, %f136, %f135;
	add.f32 	%f282, %f281, 0fCB40007F;
	neg.f32 	%f283, %f282;
	fma.rn.f32 	%f284, %f278, 0f3FB8AA3B, %f283;
	fma.rn.f32 	%f285, %f278, 0f32A57060, %f284;
	mov.b32 	%r48, %f281;
	shl.b32 	%r49, %r48, 23;
	mov.b32 	%f286, %r49;
	ex2.approx.ftz.f32 	%f287, %f285;
	mul.f32 	%f288, %f287, %f286;
	add.f32 	%f289, %f277, %f288;
	sub.f32 	%f290, %f361, %f131;
	fma.rn.f32 	%f291, %f290, 0f3BBB989D, 0f3F000000;
	cvt.sat.f32.f32 	%f292, %f291;
	fma.rm.f32 	%f293, %f292, %f136, %f135;
	add.f32 	%f294, %f293, 0fCB40007F;
	neg.f32 	%f295, %f294;
	fma.rn.f32 	%f296, %f290, 0f3FB8AA3B, %f295;
	fma.rn.f32 	%f297, %f290, 0f32A57060, %f296;
	mov.b32 	%r50, %f293;
	shl.b32 	%r51, %r50, 23;
	mov.b32 	%f298, %r51;
	ex2.approx.ftz.f32 	%f299, %f297;
	mul.f32 	%f300, %f299, %f298;
	add.f32 	%f301, %f289, %f300;
	sub.f32 	%f302, %f366, %f131;
	fma.rn.f32 	%f303, %f302, 0f3BBB989D, 0f3F000000;
	cvt.sat.f32.f32 	%f304, %f303;
	fma.rm.f32 	%f305, %f304, %f136, %f135;
	add.f32 	%f306, %f305, 0fCB40007F;
	neg.f32 	%f307, %f306;
	fma.rn.f32 	%f308, %f302, 0f3FB8AA3B, %f307;
	fma.rn.f32 	%f309, %f302, 0f32A57060, %f308;
	mov.b32 	%r52, %f305;
	shl.b32 	%r53, %r52, 23;
	mov.b32 	%f310, %r53;
	ex2.approx.ftz.f32 	%f311, %f309;
	mul.f32 	%f312, %f311, %f310;
	add.f32 	%f313, %f301, %f312;
	sub.f32 	%f314, %f365, %f131;
	fma.rn.f32 	%f315, %f314, 0f3BBB989D, 0f3F000000;
	cvt.sat.f32.f32 	%f316, %f315;
	fma.rm.f32 	%f317, %f316, %f136, %f135;
	add.f32 	%f318, %f317, 0fCB40007F;
	neg.f32 	%f319, %f318;
	fma.rn.f32 	%f320, %f314, 0f3FB8AA3B, %f319;
	fma.rn.f32 	%f321, %f314, 0f32A57060, %f320;
	mov.b32 	%r54, %f317;
	shl.b32 	%r55, %r54, 23;
	mov.b32 	%f322, %r55;
	ex2.approx.ftz.f32 	%f323, %f321;
	mul.f32 	%f324, %f323, %f322;
	add.f32 	%f325, %f313, %f324;
	mov.b32 	%r56, %f325;
	shfl.sync.bfly.b32	%r57|%p33, %r56, 16, 31, -1;
	mov.b32 	%f326, %r57;
	add.f32 	%f327, %f325, %f326;
	mov.b32 	%r58, %f327;
	shfl.sync.bfly.b32	%r59|%p34, %r58, 8, 31, -1;
	mov.b32 	%f328, %r59;
	add.f32 	%f329, %f327, %f328;
	mov.b32 	%r60, %f329;
	shfl.sync.bfly.b32	%r61|%p35, %r60, 4, 31, -1;
	mov.b32 	%f330, %r61;
	add.f32 	%f331, %f329, %f330;
	mov.b32 	%r62, %f331;
	shfl.sync.bfly.b32	%r63|%p36, %r62, 2, 31, -1;
	mov.b32 	%f332, %r63;
	add.f32 	%f333, %f331, %f332;
	mov.b32 	%r64, %f333;
	shfl.sync.bfly.b32	%r65|%p37, %r64, 1, 31, -1;
	mov.b32 	%f334, %r65;
	add.f32 	%f335, %f333, %f334;
	div.rn.f32 	%f64, %f144, %f335;
	div.rn.f32 	%f65, %f156, %f335;
	div.rn.f32 	%f66, %f168, %f335;
	div.rn.f32 	%f67, %f180, %f335;
	div.rn.f32 	%f68, %f192, %f335;
	div.rn.f32 	%f69, %f204, %f335;
	div.rn.f32 	%f70, %f216, %f335;
	div.rn.f32 	%f71, %f228, %f335;
	div.rn.f32 	%f72, %f240, %f335;
	div.rn.f32 	%f73, %f252, %f335;
	div.rn.f32 	%f74, %f264, %f335;
	div.rn.f32 	%f75, %f276, %f335;
	div.rn.f32 	%f76, %f288, %f335;
	div.rn.f32 	%f77, %f300, %f335;
	div.rn.f32 	%f78, %f312, %f335;
	div.rn.f32 	%f79, %f324, %f335;
	mul.lo.s64 	%rd23, %rd149, %rd29;
	@%p27 bra 	$L__BB37_38;
	add.s64 	%rd98, %rd23, %rd4;
	shr.u64 	%rd99, %rd98, 63;
	add.s64 	%rd100, %rd98, %rd99;
	shl.b64 	%rd101, %rd100, 2;
	and.b64  	%rd102, %rd101, -8;
	add.s64 	%rd103, %rd2, %rd102;
	st.global.v2.f32 	[%rd103], {%f64, %f65};
$L__BB37_38:
	setp.le.s64 	%p38, %rd31, %rd5;
	@%p38 bra 	$L__BB37_40;
	add.s64 	%rd104, %rd23, %rd5;
	shr.u64 	%rd105, %rd104, 63;
	add.s64 	%rd106, %rd104, %rd105;
	shl.b64 	%rd107, %rd106, 2;
	and.b64  	%rd108, %rd107, -8;
	add.s64 	%rd109, %rd2, %rd108;
	st.global.v2.f32 	[%rd109], {%f66, %f67};
$L__BB37_40:
	setp.le.s64 	%p39, %rd31, %rd6;
	@%p39 bra 	$L__BB37_42;
	add.s64 	%rd110, %rd23, %rd6;
	shr.u64 	%rd111, %rd110, 63;
	add.s64 	%rd112, %rd110, %rd111;
	shl.b64 	%rd113, %rd112, 2;
	and.b64  	%rd114, %rd113, -8;
	add.s64 	%rd115, %rd2, %rd114;
	st.global.v2.f32 	[%rd115], {%f68, %f69};
$L__BB37_42:
	setp.le.s64 	%p40, %rd31, %rd7;
	@%p40 bra 	$L__BB37_44;
	add.s64 	%rd116, %rd23, %rd7;
	shr.u64 	%rd117, %rd116, 63;
	add.s64 	%rd118, %rd116, %rd117;
	shl.b64 	%rd119, %rd118, 2;
	and.b64  	%rd120, %rd119, -8;
	add.s64 	%rd121, %rd2, %rd120;
	st.global.v2.f32 	[%rd121], {%f70, %f71};
$L__BB37_44:
	setp.le.s64 	%p41, %rd31, %rd8;
	@%p41 bra 	$L__BB37_46;
	add.s64 	%rd122, %rd23, %rd8;
	shr.u64 	%rd123, %rd122, 63;
	add.s64 	%rd124, %rd122, %rd123;
	shl.b64 	%rd125, %rd124, 2;
	and.b64  	%rd126, %rd125, -8;
	add.s64 	%rd127, %rd2, %rd126;
	st.global.v2.f32 	[%rd127], {%f72, %f73};
$L__BB37_46:
	setp.le.s64 	%p42, %rd31, %rd9;
	@%p42 bra 	$L__BB37_48;
	add.s64 	%rd128, %rd23, %rd9;
	shr.u64 	%rd129, %rd128, 63;
	add.s64 	%rd130, %rd128, %rd129;
	shl.b64 	%rd131, %rd130, 2;
	and.b64  	%rd132, %rd131, -8;
	add.s64 	%rd133, %rd2, %rd132;
	st.global.v2.f32 	[%rd133], {%f74, %f75};
$L__BB37_48:
	setp.le.s64 	%p43, %rd31, %rd10;
	@%p43 bra 	$L__BB37_50;
	add.s64 	%rd134, %rd23, %rd10;
	shr.u64 	%rd135, %rd134, 63;
	add.s64 	%rd136, %rd134, %rd135;
	shl.b64 	%rd137, %rd136, 2;
	and.b64  	%rd138, %rd137, -8;
	add.s64 	%rd139, %rd2, %rd138;
	st.global.v2.f32 	[%rd139], {%f76, %f77};
$L__BB37_50:
	setp.le.s64 	%p44, %rd31, %rd11;
	@%p44 bra 	$L__BB37_52;
	add.s64 	%rd140, %rd23, %rd11;
	shr.u64 	%rd141, %rd140, 63;
	add.s64 	%rd142, %rd140, %rd141;
	shl.b64 	%rd143, %rd142, 2;
	and.b64  	%rd144, %rd143, -8;
	add.s64 	%rd145, %rd2, %rd144;
	st.global.v2.f32 	[%rd145], {%f78, %f79};
$L__BB37_52:
	ld.param.u64 	%rd148, [_Z15SoftmaxWarpImplI24ElementwiseScaleMaskLoadIffbE11DirectStoreIffEfLi2ELi16ELi32ELi1ELb1EL9Algorithm0EEvT_T0_ll_param_2];
	cvt.s64.s32 	%rd146, %r68;
	add.s64 	%rd149, %rd149, %rd146;
	setp.lt.s64 	%p45, %rd149, %rd148;
	@%p45 bra 	$L__BB37_4;
$L__BB37_53:
	ret;

}
	// .globl	_Z15SoftmaxWarpImplI24ElementwiseScaleMaskLoadIffbE11DirectStoreIffEfLi2ELi18ELi32ELi1ELb0EL9Algorithm0EEvT_T0_ll
.visible .entry _Z15SoftmaxWarpImplI24ElementwiseScaleMaskLoadIffbE11DirectStoreIffEfLi2ELi18ELi32ELi1ELb0EL9Algorithm0EEvT_T0_ll(
	.param .align 8 .b8 _Z15SoftmaxWarpImplI24ElementwiseScaleMaskLoadIffbE11DirectStoreIffEfLi2ELi18ELi32ELi1ELb0EL9Algorithm0EEvT_T0_ll_param_0[32],
	.param .align 8 .b8 _Z15SoftmaxWarpImplI24ElementwiseScaleMaskLoadIffbE11DirectStoreIffEfLi2ELi18ELi32ELi1ELb0EL9Algorithm0EEvT_T0_ll_param_1[16],
	.param .u64 _Z15SoftmaxWarpImplI24ElementwiseScaleMaskLoadIffbE11DirectStoreIffEfLi2ELi18ELi32ELi1ELb0EL9Algorithm0EEvT_T0_ll_param_2,
	.param .u64 _Z15SoftmaxWarpImplI24ElementwiseScaleMaskLoadIffbE11DirectStoreIffEfLi2ELi18ELi32ELi1ELb0EL9Algorithm0EEvT_T0_ll_param_3
)
{
	.reg .pred 	%p<32>;
	.reg .b16 	%rs<19>;
	.reg .b32 	%r<65>;
	.reg .b32 	%f<342>;
	.reg .b64 	%rd<150>;

	ld.param.u64 	%rd24, [_Z15SoftmaxWarpImplI24ElementwiseScaleMaskLoadIffbE11DirectStoreIffEfLi2ELi18ELi32ELi1ELb0EL9Algorithm0EEvT_T0_ll_param_1+8];
	ld.param.u64 	%rd23, [_Z15SoftmaxWarpImplI24ElementwiseScaleMaskLoadIffbE11DirectStoreIffEfLi2ELi18ELi32ELi1ELb0EL9Algorithm0EEvT_T0_ll_param_1];
	ld.param.v2.f32 	{%f30, %f31}, [_Z15SoftmaxWarpImplI24ElementwiseScaleMaskLoadIffbE11DirectStoreIffEfLi2ELi18ELi32ELi1ELb0EL9Algorithm0EEvT_T0_ll_param_0+24];
	ld.param.u64 	%rd22, [_Z15SoftmaxWarpImplI24ElementwiseScaleMaskLoadIffbE11DirectStoreIffEfLi2ELi18ELi32ELi1ELb0EL9Algorithm0EEvT_T0_ll_param_0+16];
	ld.param.u64 	%rd21, [_Z15SoftmaxWarpImplI24ElementwiseScaleMaskLoadIffbE11DirectStoreIffEfLi2ELi18ELi32ELi1ELb0EL9Algorithm0EEvT_T0_ll_param_0+8];
	ld.param.u64 	%rd20, [_Z15SoftmaxWarpImplI24ElementwiseScaleMaskLoadIffbE11DirectStoreIffEfLi2ELi18ELi32ELi1ELb0EL9Algorithm0EEvT_T0_ll_param_0];
	ld.param.u64 	%rd25, [_Z15SoftmaxWarpImplI24ElementwiseScaleMaskLoadIffbE11DirectStoreIffEfLi2ELi18ELi32ELi1ELb0EL9Algorithm0EEvT_T0_ll_param_2];
	ld.param.u64 	%rd26, [_Z15SoftmaxWarpImplI24ElementwiseScaleMaskLoadIffbE11DirectStoreIffEfLi2ELi18ELi32ELi1ELb0EL9Algorithm0EEvT_T0_ll_param_3];
	cvta.to.global.u64 	%rd1, %rd20;
	cvta.to.global.u64 	%rd2, %rd21;
	setp.lt.s64 	%p1, %rd26, 577;
	@%p1 bra 	$L__BB38_2;
	mov.u64 	%rd27, $str;
	cvta.global.u64 	%rd28, %rd27;
	mov.u64 	%rd29, $str$1;
	cvta.global.u64 	%rd30, %rd29;
	mov.u64 	%rd31, __unnamed_39;
	cvta.global.u64 	%rd32, %rd31;
	{ // callseq 38, 0
	.param .b64 param0;
	st.param.b64 	[param0], %rd28;
	.param .b64 param1;
	st.param.b64 	[param1], %rd30;
	.param .b32 param2;
	st.param.b32 	[param2], 219;
	.param .b64 param3;
	st.param.b64 	[param3], %rd32;
	.param .b64 param4;
	st.param.b64 	[param4], 1;
	call.uni 
	__assertfail, 
	(
	param0, 
	param1, 
	param2, 
	param3, 
	param4
	);
	} // callseq 38
$L__BB38_2:
	mov.u32 	%r2, %ctaid.x;
	mov.u32 	%r3, %ntid.y;
	mov.u32 	%r4, %tid.y;
	mad.lo.s32 	%r5, %r2, %r3, %r4;
	mov.u32 	%r6, %nctaid.x;
	mul.lo.s32 	%r1, %r6, %r3;
	cvt.s64.s32 	%rd149, %r5;
	setp.le.s64 	%p2, %rd25, %rd149;
	@%p2 bra 	$L__BB38_23;
	cvta.to.global.u64 	%rd5, %rd23;
	mov.u32 	%r7, %tid.x;
	shl.b32 	%r8, %r7, 1;
	cvt.u64.u32 	%rd6, %r8;
	cvt.s64.s32 	%rd7, %r1;
$L__BB38_4:
	mad.lo.s64 	%rd9, %rd149, %rd22, %rd6;
	shr.u64 	%rd33, %rd9, 63;
	add.s64 	%rd34, %rd9, %rd33;
	shl.b64 	%rd35, %rd34, 2;
	and.b64  	%rd36, %rd35, -8;
	add.s64 	%rd10, %rd1, %rd36;
	ld.global.f32 	%f32, [%rd10];
	and.b64  	%rd37, %rd34, -2;
	add.s64 	%rd38, %rd2, %rd37;
	ld.global.v2.u8 	{%rs1, %rs2}, [%rd38];
	setp.eq.s16 	%p3, %rs1, 0;
	mul.f32 	%f33, %f31, %f32;
	selp.f32 	%f3, %f30, %f33, %p3;
	setp.eq.s16 	%p4, %rs2, 0;
	mov.f32 	%f333, %f30;
	@%p4 bra 	$L__BB38_6;
	ld.global.f32 	%f34, [%rd10+4];
	mul.f32 	%f333, %f31, %f34;
$L__BB38_6:
	add.s64 	%rd39, %rd9, 64;
	shr.u64 	%rd40, %rd39, 63;
	add.s64 	%rd41, %rd39, %rd40;
	shl.b64 	%rd42, %rd41, 2;
	and.b64  	%rd43, %rd42, -8;
	add.s64 	%rd11, %rd1, %rd43;
	ld.global.f32 	%f35, [%rd11];
	and.b64  	%rd44, %rd41, -2;
	add.s64 	%rd45, %rd2, %rd44;
	ld.global.v2.u8 	{%rs3, %rs4}, [%rd45];
	setp.eq.s16 	%p5, %rs3, 0;
	mul.f32 	%f36, %f31, %f35;
	selp.f32 	%f6, %f30, %f36, %p5;
	setp.eq.s16 	%p6, %rs4, 0;
	mov.f32 	%f334, %f30;
	@%p6 bra 	$L__BB38_8;
	ld.global.f32 	%f37, [%rd11+4];
	mul.f32 	%f334, %f31, %f37;
$L__BB38_8:
	add.s64 	%rd46, %rd9, 128;
	shr.u64 	%rd47, %rd46, 63;
	add.s64 	%rd48, %rd46, %rd47;
	shl.b64 	%rd49, %rd48, 2;
	and.b64  	%rd50, %rd49, -8;
	add.s64 	%rd12, %rd1, %rd50;
	ld.global.f32 	%f38, [%rd12];
	and.b64  	%rd51, %rd48, -2;
	add.s64 	%rd52, %rd2, %rd51;
	ld.global.v2.u8 	{%rs5, %rs6}, [%rd52];
	setp.eq.s16 	%p7, %rs5, 0;
	mul.f32 	%f39, %f31, %f38;
	selp.f32 	%f9, %f30, %f39, %p7;
	setp.eq.s16 	%p8, %rs6, 0;
	mov.f32 	%f335, %f30;
	@%p8 bra 	$L__BB38_10;
	ld.global.f32 	%f40, [%rd12+4];
	mul.f32 	%f335, %f31, %f40;
$L__BB38_10:
	add.s64 	%rd53, %rd9, 192;
	shr.u64 	%rd54, %rd53, 63;
	add.s64 	%rd55, %rd53, %rd54;
	shl.b64 	%rd56, %rd55, 2;
	and.b64  	%rd57, %rd56, -8;
	add.s64 	%rd13, %rd1, %rd57;
	ld.global.f32 	%f41, [%rd13];
	and.b64  	%rd58, %rd55, -2;
	add.s64 	%rd59, %rd2, %rd58;
	ld.global.v2.u8 	{%rs7, %rs8}, [%rd59];
	setp.eq.s16 	%p9, %rs7, 0;
	mul.f32 	%f42, %f31, %f41;
	selp.f32 	%f12, %f30, %f42, %p9;
	setp.eq.s16 	%p10, %rs8, 0;
	mov.f32 	%f336, %f30;
	@%p10 bra 	$L__BB38_12;
	ld.global.f32 	%f43, [%rd13+4];
	mul.f32 	%f336, %f31, %f43;
$L__BB38_12:
	add.s64 	%rd60, %rd9, 256;
	shr.u64 	%rd61, %rd60, 63;
	add.s64 	%rd62, %rd60, %rd61;
	shl.b64 	%rd63, %rd62, 2;
	and.b64  	%rd64, %rd63, -8;
	add.s64 	%rd14, %rd1, %rd64;
	ld.global.f32 	%f44, [%rd14];
	and.b64  	%rd65, %rd62, -2;
	add.s64 	%rd66, %rd2, %rd65;
	ld.global.v2.u8 	{%rs9, %rs10}, [%rd66];
	setp.eq.s16 	%p11, %rs9, 0;
	mul.f32 	%f45, %f31, %f44;
	selp.f32 	%f15, %f30, %f45, %p11;
	setp.eq.s16 	%p12, %rs10, 0;
	mov.f32 	%f337, %f30;
	@%p12 bra 	$L__BB38_14;
	ld.global.f32 	%f46, [%rd14+4];
	mul.f32 	%f337, %f31, %f46;
$L__BB38_14:
	add.s64 	%rd67, %rd9, 320;
	shr.u64 	%rd68, %rd67, 63;
	add.s64 	%rd69, %rd67, %rd68;
	shl.b64 	%rd70, %rd69, 2;
	and.b64  	%rd71, %rd70, -8;
	add.s64 	%rd15, %rd1, %rd71;
	ld.global.f32 	%f47, [%rd15];
	and.b64  	%rd72, %rd69, -2;
	add.s64 	%rd73, %rd2, %rd72;
	ld.global.v2.u8 	{%rs11, %rs12}, [%rd73];
	setp.eq.s16 	%p13, %rs11, 0;
	mul.f32 	%f48, %f31, %f47;
	selp.f32 	%f18, %f30, %f48, %p13;
	setp.eq.s16 	%p14, %rs12, 0;
	mov.f32 	%f338, %f30;
	@%p14 bra 	$L__BB38_16;
	ld.global.f32 	%f49, [%rd15+4];
	mul.f32 	%f338, %f31, %f49;
$L__BB38_16:
	add.s64 	%rd74, %rd9, 384;
	shr.u64 	%rd75, %rd74, 63;
	add.s64 	%rd76, %rd74, %rd75;
	shl.b64 	%rd77, %rd76, 2;
	and.b64  	%rd78, %rd77, -8;
	add.s64 	%rd16, %rd1, %rd78;
	ld.global.f32 	%f50, [%rd16];
	and.b64  	%rd79, %rd76, -2;
	add.s64 	%rd80, %rd2, %rd79;
	ld.global.v2.u8 	{%rs13, %rs14}, [%rd80];
	setp.eq.s16 	%p15, %rs13, 0;
	mul.f32 	%f51, %f31, %f50;
	selp.f32 	%f21, %f30, %f51, %p15;
	setp.eq.s16 	%p16, %rs14, 0;
	mov.f32 	%f339, %f30;
	@%p16 bra 	$L__BB38_18;
	ld.global.f32 	%f52, [%rd16+4];
	mul.f32 	%f339, %f31, %f52;
$L__BB38_18:
	add.s64 	%rd81, %rd9, 448;
	shr.u64 	%rd82, %rd81, 63;
	add.s64 	%rd83, %rd81, %rd82;
	shl.b64 	%rd84, %rd83, 2;
	and.b64  	%rd85, %rd84, -8;
	add.s64 	%rd17, %rd1, %rd85;
	ld.global.f32 	%f53, [%rd17];
	and.b64  	%rd86, %rd83, -2;
	add.s64 	%rd87, %rd2, %rd86;
	ld.global.v2.u8 	{%rs15, %rs16}, [%rd87];
	setp.eq.s16 	%p17, %rs15, 0;
	mul.f32 	%f54, %f31, %f53;
	selp.f32 	%f24, %f30, %f54, %p17;
	setp.eq.s16 	%p18, %rs16, 0;
	mov.f32 	%f340, %f30;
	@%p18 bra 	$L__BB38_20;
	ld.global.f32 	%f55, [%rd17+4];
	mul.f32 	%f340, %f31, %f55;
$L__BB38_20:
	add.s64 	%rd88, %rd9, 512;
	shr.u64 	%rd89, %rd88, 63;
	add.s64 	%rd90, %rd88, %rd89;
	shl.b64 	%rd91, %rd90, 2;
	and.b64  	%rd92, %rd91, -8;
	add.s64 	%rd18, %rd1, %rd92;
	ld.global.f32 	%f56, [%rd18];
	and.b64  	%rd93, %rd90, -2;
	add.s64 	%rd94, %rd2, %rd93;
	ld.global.v2.u8 	{%rs17, %rs18}, [%rd94];
	setp.eq.s16 	%p19, %rs17, 0;
	mul.f32 	%f57, %f31, %f56;
	selp.f32 	%f27, %f30, %f57, %p19;
	setp.eq.s16 	%p20, %rs18, 0;
	mov.f32 	%f341, %f30;
	@%p20 bra 	$L__BB38_22;
	ld.global.f32 	%f58, [%rd18+4];
	mul.f32 	%f341, %f31, %f58;
$L__BB38_22:
	max.f32 	%f59, %f3, 0fFF800000;
	max.f32 	%f60, %f59, %f333;
	max.f32 	%f61, %f60, %f6;
	max.f32 	%f62, %f61, %f334;
	max.f32 	%f63, %f62, %f9;
	max.f32 	%f64, %f63, %f335;
	max.f32 	%f65, %f64, %f12;
	max.f32 	%f66, %f65, %f336;
	max.f32 	%f67, %f66, %f15;
	max.f32 	%f68, %f67, %f337;
	max.f32 	%f69, %f68, %f18;
	max.f32 	%f70, %f69, %f338;
	max.f32 	%f71, %f70, %f21;
	max.f32 	%f72, %f71, %f339;
	max.f32 	%f73, %f72, %f24;
	max.f32 	%f74, %f73, %f340;
	max.f32 	%f75, %f74, %f27;
	max.f32 	%f76, %f75, %f341;
	mov.b32 	%r9, %f76;
	shfl.sync.bfly.b32	%r10|%p21, %r9, 16, 31, -1;
	mov.b32 	%f77, %r10;
	max.f32 	%f78, %f76, %f77;
	mov.b32 	%r11, %f78;
	shfl.sync.bfly.b32	%r12|%p22, %r11, 8, 31, -1;
	mov.b32 	%f79, %r12;
	max.f32 	%f80, %f78, %f79;
	mov.b32 	%r13, %f80;
	shfl.sync.bfly.b32	%r14|%p23, %r13, 4, 31, -1;
	mov.b32 	%f81, %r14;
	max.f32 	%f82, %f80, %f81;
	mov.b32 	%r15, %f82;
	shfl.sync.bfly.b32	%r16|%p24, %r15, 2, 31, -1;
	mov.b32 	%f83, %r16;
	max.f32 	%f84, %f82, %f83;
	mov.b32 	%r17, %f84;
	shfl.sync.bfly.b32	%r18|%p25, %r17, 1, 31, -1;
	mov.b32 	%f85, %r18;
	max.f32 	%f86, %f84, %f85;
	sub.f32 	%f87, %f3, %f86;
	fma.rn.f32 	%f88, %f87, 0f3BBB989D, 0f3F000000;
	cvt.sat.f32.f32 	%f89, %f88;
	mov.f32 	%f90, 0f4B400001;
	mov.f32 	%f91, 0f437C0000;
	fma.rm.f32 	%f92, %f89, %f91, %f90;
	add.f32 	%f93, %f92, 0fCB40007F;
	neg.f32 	%f94, %f93;
	fma.rn.f32 	%f95, %f87, 0f3FB8AA3B, %f94;
	fma.rn.f32 	%f96, %f87, 0f32A57060, %f95;
	mov.b32 	%r19, %f92;
	shl.b32 	%r20, %r19, 23;
	mov.b32 	%f97, %r20;
	ex2.approx.ftz.f32 	%f98, %f96;
	mul.f32 	%f99, %f98, %f97;
	add.f32 	%f100, %f99, 0f00000000;
	sub.f32 	%f101, %f333, %f86;
	fma.rn.f32 	%f102, %f101, 0f3BBB989D, 0f3F000000;
	cvt.sat.f32.f32 	%f103, %f102;
	fma.rm.f32 	%f104, %f103, %f91, %f90;
	add.f32 	%f105, %f104, 0fCB40007F;
	neg.f32 	%f106, %f105;
	fma.rn.f32 	%f107, %f101, 0f3FB8AA3B, %f106;
	fma.rn.f32 	%f108, %f101, 0f32A57060, %f107;
	mov.b32 	%r21, %f104;
	shl.b32 	%r22, %r21, 23;
	mov.b32 	%f109, %r22;
	ex2.approx.ftz.f32 	%f110, %f108;
	mul.f32 	%f111, %f110, %f109;
	add.f32 	%f112, %f100, %f111;
	sub.f32 	%f113, %f6, %f86;
	fma.rn.f32 	%f114, %f113, 0f3BBB989D, 0f3F000000;
	cvt.sat.f32.f32 	%f115, %f114;
	fma.rm.f32 	%f116, %f115, %f91, %f90;
	add.f32 	%f117, %f116, 0fCB40007F;
	neg.f32 	%f118, %f117;
	fma.rn.f32 	%f119, %f113, 0f3FB8AA3B, %f118;
	fma.rn.f32 	%f120, %f113, 0f32A57060, %f119;
	mov.b32 	%r23, %f116;
	shl.b32 	%r24, %r23, 23;
	mov.b32 	%f121, %r24;
	ex2.approx.ftz.f32 	%f122, %f120;
	mul.f32 	%f123, %f122, %f121;
	add.f32 	%f124, %f112, %f123;
	sub.f32 	%f125, %f334, %f86;
	fma.rn.f32 	%f126, %f125, 0f3BBB989D, 0f3F000000;
	cvt.sat.f32.f32 	%f127, %f126;
	fma.rm.f32 	%f128, %f127, %f91, %f90;
	add.f32 	%f129, %f128, 0fCB40007F;
	neg.f32 	%f130, %f129;
	fma.rn.f32 	%f131, %f125, 0f3FB8AA3B, %f130;
	fma.rn.f32 	%f132, %f125, 0f32A57060, %f131;
	mov.b32 	%r25, %f128;
	shl.b32 	%r26, %r25, 23;
	mov.b32 	%f133, %r26;
	ex2.approx.ftz.f32 	%f134, %f132;
	mul.f32 	%f135, %f134, %f133;
	add.f32 	%f136, %f124, %f135;
	sub.f32 	%f137, %f9, %f86;
	fma.rn.f32 	%f138, %f137, 0f3BBB989D, 0f3F000000;
	cvt.sat.f32.f32 	%f139, %f138;
	fma.rm.f32 	%f140, %f139, %f91, %f90;
	add.f32 	%f141, %f140, 0fCB40007F;
	neg.f32 	%f142, %f141;
	fma.rn.f32 	%f143, %f137, 0f3FB8AA3B, %f142;
	fma.rn.f32 	%f144, %f137, 0f32A57060, %f143;
	mov.b32 	%r27, %f140;
	shl.b32 	%r28, %r27, 23;
	mov.b32 	%f145, %r28;
	ex2.approx.ftz.f32 	%f146, %f144;
	mul.f32 	%f147, %f146, %f145;
	add.f32 	%f148, %f136, %f147;
	sub.f32 	%f149, %f335, %f86;
	fma.rn.f32 	%f150, %f149, 0f3BBB989D, 0f3F000000;
	cvt.sat.f32.f32 	%f151, %f150;
	fma.rm.f32 	%f152, %f151, %f91, %f90;
	add.f32 	%f153, %f152, 0fCB40007F;
	neg.f32 	%f154, %f153;
	fma.rn.f32 	%f155, %f149, 0f3FB8AA3B, %f154;
	fma.rn.f32 	%f156, %f149, 0f32A57060, %f155;
	mov.b32 	%r29, %f152;
	shl.b32 	%r30, %r29, 23;
	mov.b32 	%f157, %r30;
	ex2.approx.ftz.f32 	%f158, %f156;
	mul.f32 	%f159, %f158, %f157;
	add.f32 	%f160, %f148, %f159;
	sub.f32 	%f161, %f12, %f86;
	fma.rn.f32 	%f162, %f161, 0f3BBB989D, 0f3F000000;
	cvt.sat.f32.f32 	%f163, %f162;
	fma.rm.f32 	%f164, %f163, %f91, %f90;
	add.f32 	%f165, %f164, 0fCB40007F;
	neg.f32 	%f166, %f165;
	fma.rn.f32 	%f167, %f161, 0f3FB8AA3B, %f166;
	fma.rn.f32 	%f168, %f161, 0f32A57060, %f167;
	mov.b32 	%r31, %f164;
	shl.b32 	%r32, %r31, 23;
	mov.b32 	%f169, %r32;
	ex2.approx.ftz.f32 	%f170, %f168;
	mul.f32 	%f171, %f170, %f169;
	add.f32 	%f172, %f160, %f171;
	sub.f32 	%f173, %f336, %f86;
	fma.rn.f32 	%f174, %f173, 0f3BBB989D, 0f3F000000;
	cvt.sat.f32.f32 	%f175, %f174;
	fma.rm.f32 	%f176, %f175, %f91, %f90;
	add.f32 	%f177, %f176, 0fCB40007F;
	neg.f32 	%f178, %f177;
	fma.rn.f32 	%f179, %f173, 0f3FB8AA3B, %f178;
	fma.rn.f32 	%f180, %f173, 0f32A57060, %f179;
	mov.b32 	%r33, %f176;
	shl.b32 	%r34, %r33, 23;
	mov.b32 	%f181, %r34;
	ex2.approx.ftz.f32 	%f182, %f180;
	mul.f32 	%f183, %f182, %f181;
	add.f32 	%f184, %f172, %f183;
	sub.f32 	%f185, %f15, %f86;
	fma.rn.f32 	%f186, %f185, 0f3BBB989D, 0f3F000000;
	cvt.sat.f32.f32 	%f187, %f186;
	fma.rm.f32 	%f188, %f187, %f91, %f90;
	add.f32 	%f189, %f188, 0fCB40007F;
	neg.f32 	%f190, %f189;
	fma.rn.f32 	%f191, %f185, 0f3FB8AA3B, %f190;
	fma.rn.f32 	%f192, %f185, 0f32A57060, %f191;
	mov.b32 	%r35, %f188;
	shl.b32 	%r36, %r35, 23;
	mov.b32 	%f193, %r36;
	ex2.approx.ftz.f32 	%f194, %f192;
	mul.f32 	%f195, %f194, %f193;
	add.f32 	%f196, %f184, %f195;
	sub.f32 	%f197, %f337, %f86;
	fma.rn.f32 	%f198, %f197, 0f3BBB989D, 0f3F000000;
	cvt.sat.f32.f32 	%f199, %f198;
	fma.rm.f32 	%f200, %f199, %f91, %f90;
	add.f32 	%f201, %f200, 0fCB40007F;
	neg.f32 	%f202, %f201;
	fma.rn.f32 	%f203, %f197, 0f3FB8AA3B, %f202;
	fma.rn.f32 	%f204, %f197, 0f32A57060, %f203;
	mov.b32 	%r37, %f200;
	shl.b32 	%r38, %r37, 23;
	mov.b32 	%f205, %r38;
	ex2.approx.ftz.f32 	%f206, %f204;
	mul.f32 	%f207, %f206, %f205;
	add.f32 	%f208, %f196, %f207;
	sub.f32 	%f209, %f18, %f86;
	fma.rn.f32 	%f210, %f209, 0f3BBB989D, 0f3F000000;
	cvt.sat.f32.f32 	%f211, %f210;
	fma.rm.f32 	%f212, %f211, %f91, %f90;
	add.f32 	%f213, %f212, 0fCB40007F;
	neg.f32 	%f214, %f213;
	fma.rn.f32 	%f215, %f209, 0f3FB8AA3B, %f214;
	fma.rn.f32 	%f216, %f209, 0f32A57060, %f215;
	mov.b32 	%r39, %f212;
	shl.b32 	%r40, %r39, 23;
	mov.b32 	%f217, %r40;
	ex2.approx.ftz.f32 	%f218, %f216;
	mul.f32 	%f219, %f218, %f217;
	add.f32 	%f220, %f208, %f219;
	sub.f32 	%f221, %f338, %f86;
	fma.rn.f32 	%f222, %f221, 0f3BBB989D, 0f3F000000;
	cvt.sat.f32.f32 	%f223, %f222;
	fma.rm.f32 	%f224, %f223, %f91, %f90;
	add.f32 	%f225, %f224, 0fCB40007F;
	neg.f32 	%f226, %f225;
	fma.rn.f32 	%f227, %f221, 0f3FB8AA3B, %f226;
	fma.rn.f32 	%f228, %f221, 0f32A57060, %f227;
	mov.b32 	%r41, %f224;
	shl.b32 	%r42, %r41, 23;
	mov.b32 	%f229, %r42;
	ex2.approx.ftz.f32 	%f230, %f228;
	mul.f32 	%f231, %f230, %f229;
	add.f32 	%f232, %f220, %f231;
	sub.f32 	%f233, %f21, %f86;
	fma.rn.f32 	%f234, %f233, 0f3BBB989D, 0f3F000000;
	cvt.sat.f32.f32 	%f235, %f234;
	fma.rm.f32 	%f236, %f235, %f91, %f90;
	add.f32 	%f237, %f236, 0fCB40007F;
	neg.f32 	%f238, %f237;
	fma.rn.f32 	%f239, %f233, 0f3FB8AA3B, %f238;
	fma.rn.f32 	%f240, %f233, 0f32A57060, %f239;
	mov.b32 	%r43, %f236;
	shl.b32 	%r44, %r43, 23;
	mov.b32 	%f241, %r44;
	ex2.approx.ftz.f32 	%f242, %f240;
	mul.f32 	%f243, %f242, %f241;
	add.f32 	%f244, %f232, %f243;
	sub.f32 	%f245, %f339, %f86;
	fma.rn.f32 	%f246, %f245, 0f3BBB989D, 0f3F000000;
	cvt.sat.f32.f32 	%f247, %f246;
	fma.rm.f32 	%f248, %f247, %f91, %f90;
	add.f32 	%f249, %f248, 0fCB40007F;
	neg.f32 	%f250, %f249;
	fma.rn.f32 	%f251, %f245, 0f3FB8AA3B, %f250;
	fma.rn.f32 	%f252, %f245, 0f32A57060, %f251;
	mov.b32 	%r45, %f248;
	shl.b32 	%r46, %r45, 23;
	mov.b32 	%f253, %r46;
	ex2.approx.ftz.f32 	%f254, %f252;
	mul.f32 	%f255, %f254, %f253;
	add.f32 	%f256, %f244, %f255;
	sub.f32 	%f257, %f24, %f86;
	fma.rn.f32 	%f258, %f257, 0f3BBB989D, 0f3F000000;
	cvt.sat.f32.f32 	%f259, %f258;
	fma.rm.f32 	%f260, %f259, %f91, %f90;
	add.f32 	%f261, %f260, 0fCB40007F;
	neg.f32 	%f262, %f261;
	fma.rn.f32 	%f263, %f257, 0f3FB8AA3B, %f262;
	fma.rn.f32 	%f264, %f257, 0f32A57060, %f263;
	mov.b32 	%r47, %f260;
	shl.b32 	%r48, %r47, 23;
	mov.b32 	%f265, %r48;
	ex2.approx.ftz.f32 	%f266, %f264;
	mul.f32 	%f267, %f266, %f265;
	add.f32 	%f268, %f256, %f267;
	sub.f32 	%f269, %f340, %f86;
	fma.rn.f32 	%f270, %f269, 0f3BBB989D, 0f3F000000;
	cvt.sat.f32.f32 	%f271, %f270;
	fma.rm.f32 	%f272, %f271, %f91, %f90;
	add.f32 	%f273, %f272, 0fCB40007F;
	neg.f32 	%f274, %f273;
	fma.rn.f32 	%f275, %f269, 0f3FB8AA3B, %f274;
	fma.rn.f32 	%f276, %f269, 0f32A57060, %f275;
	mov.b32 	%r49, %f272;
	shl.b32 	%r50, %r49, 23;
	mov.b32 	%f277, %r50;
	ex2.approx.ftz.f32 	%f278, %f276;
	mul.f32 	%f279, %f278, %f277;
	add.f32 	%f280, %f268, %f279;
	sub.f32 	%f281, %f27, %f86;
	fma.rn.f32 	%f282, %f281, 0f3BBB989D, 0f3F000000;
	cvt.sat.f32.f32 	%f283, %f282;
	fma.rm.f32 	%f284, %f283, %f91, %f90;
	add.f32 	%f285, %f284, 0fCB40007F;
	neg.f32 	%f286, %f285;
	fma.rn.f32 	%f287, %f281, 0f3FB8AA3B, %f286;
	fma.rn.f32 	%f288, %f281, 0f32A57060, %f287;
	mov.b32 	%r51, %f284;
	shl.b32 	%r52, %r51, 23;
	mov.b32 	%f289, %r52;
	ex2.approx.ftz.f32 	%f290, %f288;
	mul.f32 	%f291, %f290, %f289;
	add.f32 	%f292, %f280, %f291;
	sub.f32 	%f293, %f341, %f86;
	fma.rn.f32 	%f294, %f293, 0f3BBB989D, 0f3F000000;
	cvt.sat.f32.f32 	%f295, %f294;
	fma.rm.f32 	%f296, %f295, %f91, %f90;
	add.f32 	%f297, %f296, 0fCB40007F;
	neg.f32 	%f298, %f297;
	fma.rn.f32 	%f299, %f293, 0f3FB8AA3B, %f298;
	fma.rn.f32 	%f300, %f293, 0f32A57060, %f299;
	mov.b32 	%r53, %f296;
	shl.b32 	%r54, %r53, 23;
	mov.b32 	%f301, %r54;
	ex2.approx.ftz.f32 	%f302, %f300;
	mul.f32 	%f303, %f302, %f301;
	add.f32 	%f304, %f292, %f303;
	mov.b32 	%r55, %f304;
	shfl.sync.bfly.b32	%r56|%p26, %r55, 16, 31, -1;
	mov.b32 	%f305, %r56;
	add.f32 	%f306, %f304, %f305;
	mov.b32 	%r57, %f306;
	shfl.sync.bfly.b32	%r58|%p27, %r57, 8, 31, -1;
	mov.b32 	%f307, %r58;
	add.f32 	%f308, %f306, %f307;
	mov.b32 	%r59, %f308;
	shfl.sync.bfly.b32	%r60|%p28, %r59, 4, 31, -1;
	mov.b32 	%f309, %r60;
	add.f32 	%f310, %f308, %f309;
	mov.b32 	%r61, %f310;
	shfl.sync.bfly.b32	%r62|%p29, %r61, 2, 31, -1;
	mov.b32 	%f311, %r62;
	add.f32 	%f312, %f310, %f311;
	mov.b32 	%r63, %f312;
	shfl.sync.bfly.b32	%r64|%p30, %r63, 1, 31, -1;
	mov.b32 	%f313, %r64;
	add.f32 	%f314, %f312, %f313;
	div.rn.f32 	%f315, %f99, %f314;
	div.rn.f32 	%f316, %f111, %f314;
	div.rn.f32 	%f317, %f123, %f314;
	div.rn.f32 	%f318, %f135, %f314;
	div.rn.f32 	%f319, %f147, %f314;
	div.rn.f32 	%f320, %f159, %f314;
	div.rn.f32 	%f321, %f171, %f314;
	div.rn.f32 	%f322, %f183, %f314;
	div.rn.f32 	%f323, %f195, %f314;
	div.rn.f32 	%f324, %f207, %f314;
	div.rn.f32 	%f325, %f219, %f314;
	div.rn.f32 	%f326, %f231, %f314;
	div.rn.f32 	%f327, %f243, %f314;
	div.rn.f32 	%f328, %f255, %f314;
	div.rn.f32 	%f329, %f267, %f314;
	div.rn.f32 	%f330, %f279, %f314;
	div.rn.f32 	%f331, %f291, %f314;
	div.rn.f32 	%f332, %f303, %f314;
	mad.lo.s64 	%rd95, %rd149, %rd24, %rd6;
	shr.u64 	%rd96, %rd95, 63;
	add.s64 	%rd97, %rd95, %rd96;
	shl.b64 	%rd98, %rd97, 2;
	and.b64  	%rd99, %rd98, -8;
	add.s64 	%rd100, %rd5, %rd99;
	st.global.v2.f32 	[%rd100], {%f315, %f316};
	add.s64 	%rd101, %rd95, 64;
	shr.u64 	%rd102, %rd101, 63;
	add.s64 	%rd103, %rd101, %rd102;
	shl.b64 	%rd104, %rd103, 2;
	and.b64  	%rd105, %rd104, -8;
	add.s64 	%rd106, %rd5, %rd105;
	st.global.v2.f32 	[%rd106], {%f317, %f318};
	add.s64 	%rd107, %rd95, 128;
	shr.u64 	%rd108, %rd107, 63;
	add.s64 	%rd109, %rd107, %rd108;
	shl.b64 	%rd110, %rd109, 2;
	and.b64  	%rd111, %rd110, -8;
	add.s64 	%rd112, %rd5, %rd111;
	st.global.v2.f32 	[%rd112], {%f319, %f320};
	add.s64 	%rd113, %rd95, 192;
	shr.u64 	%rd114, %rd113, 63;
	add.s64 	%rd115, %rd113, %rd114;
	shl.b64 	%rd116, %rd115, 2;
	and.b64  	%rd117, %rd116, -8;
	add.s64 	%rd118, %rd5, %rd117;
	st.global.v2.f32 	[%rd118], {%f321, %f322};
	add.s64 	%rd119, %rd95, 256;
	shr.u64 	%rd120, %rd119, 63;
	add.s64 	%rd121, %rd119, %rd120;
	shl.b64 	%rd122, %rd121, 2;
	and.b64  	%rd123, %rd122, -8;
	add.s64 	%rd124, %rd5, %rd123;
	st.global.v2.f32 	[%rd124], {%f323, %f324};
	add.s64 	%rd125, %rd95, 320;
	shr.u64 	%rd126, %rd125, 63;
	add.s64 	%rd127, %rd125, %rd126;
	shl.b64 	%rd128, %rd127, 2;
	and.b64  	%rd129, %rd128, -8;
	add.s64 	%rd130, %rd5, %rd129;
	st.global.v2.f32 	[%rd130], {%f325, %f326};
	add.s64 	%rd131, %rd95, 384;
	shr.u64 	%rd132, %rd131, 63;
	add.s64 	%rd133, %rd131, %rd132;
	shl.b64 	%rd134, %rd133, 2;
	and.b64  	%rd135, %rd134, -8;
	add.s64 	%rd136, %rd5, %rd135;
	st.global.v2.f32 	[%rd136], {%f327, %f328};
	add.s64 	%rd137, %rd95, 448;
	shr.u64 	%rd138, %rd137, 63;
	add.s64 	%rd139, %rd137, %rd138;
	shl.b64 	%rd140, %rd139, 2;
	and.b64  	%rd141, %rd140, -8;
	add.s64 	%rd142, %rd5, %rd141;
	st.global.v2.f32 	[%rd142], {%f329, %f330};
	add.s64 	%rd143, %rd95, 512;
	shr.u64 	%rd144, %rd143, 63;
	add.s64 	%rd145, %rd143, %rd144;
	shl.b64 	%rd146, %rd145, 2;
	and.b64  	%rd147, %rd146, -8;
	add.s64 	%rd148, %rd5, %rd147;
	st.global.v2.f32 	[%rd148], {%f331, %f332};
	add.s64 	%rd149, %rd149, %rd7;
	setp.lt.s64 	%p31, %rd149, %rd25;
	@%p31 bra 	$L__BB38_4;
$L__BB38_23:
	ret;

}
	// .globl	_Z15SoftmaxWarpImplI24ElementwiseScaleMaskLoadIffbE11DirectStoreIffEfLi2ELi18ELi32ELi1ELb1EL9Algorithm0EEvT_T0_ll
.visible .entry _Z15SoftmaxWarpImplI24ElementwiseScaleMaskLoadIffbE11DirectStoreIffEfLi2ELi18ELi32ELi1ELb1EL9Algorithm0EEvT_T0_ll(
	.param .align 8 .b8 _Z15SoftmaxWarpImplI24ElementwiseScaleMaskLoadIffbE11DirectStoreIffEfLi2ELi18ELi32ELi1ELb1EL9Algorithm0EEvT_T0_ll_param_0[32],
	.param .align 8 .b8 _Z15SoftmaxWarpImplI24ElementwiseScaleMaskLoadIffbE11DirectStoreIffEfLi2ELi18ELi32ELi1ELb1EL9Algorithm0EEvT_T0_ll_param_1[16],
	.param .u64 _Z15SoftmaxWarpImplI24ElementwiseScaleMaskLoadIffbE11DirectStoreIffEfLi2ELi18ELi32ELi1ELb1EL9Algorithm0EEvT_T0_ll_param_2,
	.param .u64 _Z15SoftmaxWarpImplI24ElementwiseScaleMaskLoadIffbE11DirectStoreIffEfLi2ELi18ELi32ELi1ELb1EL9Algorithm0EEvT_T0_ll_param_3
)
{
	.reg .pred 	%p<50>;
	.reg .b16 	%rs<19>;
	.reg .b32 	%r<74>;
	.reg .b32 	%f<412>;
	.reg .b64 	%rd<175>;

	ld.param.u64 	%rd31, [_Z15SoftmaxWarpImplI24ElementwiseScaleMaskLoadIffbE11DirectStoreIffEfLi2ELi18ELi32ELi1ELb1EL9Algorithm0EEvT_T0_ll_param_1+8];
	ld.param.u64 	%rd30, [_Z15SoftmaxWarpImplI24ElementwiseScaleMaskLoadIffbE11DirectStoreIffEfLi2ELi18ELi32ELi1ELb1EL9Algorithm0EEvT_T0_ll_param_1];
	ld.param.v2.f32 	{%f91, %f92}, [_Z15SoftmaxWarpImplI24ElementwiseScaleMaskLoadIffbE11DirectStoreIffEfLi2ELi18ELi32ELi1ELb1EL9Algorithm0EEvT_T0_ll_param_0+24];
	ld.param.u64 	%rd29, [_Z15SoftmaxWarpImplI24ElementwiseScaleMaskLoadIffbE11DirectStoreIffEfLi2ELi18ELi32ELi1ELb1EL9Algorithm0EEvT_T0_ll_param_0+16];
	ld.param.u64 	%rd28, [_Z15SoftmaxWarpImplI24ElementwiseScaleMaskLoadIffbE11DirectStoreIffEfLi2ELi18ELi32ELi1ELb1EL9Algorithm0EEvT_T0_ll_param_0+8];
	ld.param.u64 	%rd27, [_Z15SoftmaxWarpImplI24ElementwiseScaleMaskLoadIffbE11DirectStoreIffEfLi2ELi18ELi32ELi1ELb1EL9Algorithm0EEvT_T0_ll_param_0];
	ld.param.u64 	%rd33, [_Z15SoftmaxWarpImplI24ElementwiseScaleMaskLoadIffbE11DirectStoreIffEfLi2ELi18ELi32ELi1ELb1EL9Algorithm0EEvT_T0_ll_param_3];
	setp.lt.s64 	%p1, %rd33, 577;
	@%p1 bra 	$L__BB39_2;
	mov.u64 	%rd34, $str;
	cvta.global.u64 	%rd35, %rd34;
	mov.u64 	%rd36, $str$1;
	cvta.global.u64 	%rd37, %rd36;
	mov.u64 	%rd38, __unnamed_40;
	cvta.global.u64 	%rd39, %rd38;
	{ // callseq 39, 0
	.param .b64 param0;
	st.param.b64 	[param0], %rd35;
	.param .b64 param1;
	st.param.b64 	[param1], %rd37;
	.param .b32 param2;
	st.param.b32 	[param2], 219;
	.param .b64 param3;
	st.param.b64 	[param3], %rd39;
	.param .b64 param4;
	st.param.b64 	[param4], 1;
	call.uni 
	__assertfail, 
	(
	param0, 
	param1, 
	param2, 
	param3, 
	param4
	);
	} // callseq 39
$L__BB39_2:
	ld.param.u64 	%rd172, [_Z15SoftmaxWarpImplI24ElementwiseScaleMaskLoadIffbE11DirectStoreIffEfLi2ELi18ELi32ELi1ELb1EL9Algorithm0EEvT_T0_ll_param_2];
	mov.u32 	%r1, %ctaid.x;
	mov.u32 	%r2, %ntid.y;
	mov.u32 	%r3, %tid.y;
	mad.lo.s32 	%r4, %r1, %r2, %r3;
	cvt.s64.s32 	%rd174, %r4;
	setp.le.s64 	%p2, %rd172, %rd174;
	@%p2 bra 	$L__BB39_59;
	mov.u32 	%r5, %tid.x;
	shl.b32 	%r6, %r5, 1;
	cvt.u64.u32 	%rd2, %r6;
	add.s32 	%r7, %r6, 64;
	cvt.u64.u32 	%rd3, %r7;
	add.s32 	%r8, %r6, 128;
	cvt.u64.u32 	%rd4, %r8;
	add.s32 	%r9, %r6, 192;
	cvt.u64.u32 	%rd5, %r9;
	add.s32 	%r10, %r6, 256;
	cvt.u64.u32 	%rd6, %r10;
	add.s32 	%r11, %r6, 320;
	cvt.u64.u32 	%rd7, %r11;
	add.s32 	%r12, %r6, 384;
	cvt.u64.u32 	%rd8, %r12;
	add.s32 	%r13, %r6, 448;
	cvt.u64.u32 	%rd9, %r13;
	add.s32 	%r14, %r6, 512;
	cvt.u64.u32 	%rd10, %r14;
	mov.u32 	%r71, %nctaid.x;
	mul.lo.s32 	%r73, %r71, %r2;
$L__BB39_4:
	cvta.to.global.u64 	%rd12, %rd27;
	cvta.to.global.u64 	%rd13, %rd28;
	setp.le.s64 	%p3, %rd33, %rd2;
	mul.lo.s64 	%rd14, %rd174, %rd29;
	mov.f32 	%f377, 0fFF800000;
	mov.f32 	%f378, %f377;
	mov.f32 	%f383, %f377;
	@%p3 bra 	$L__BB39_8;
	add.s64 	%rd40, %rd14, %rd2;
	shr.u64 	%rd41, %rd40, 63;
	add.s64 	%rd42, %rd40, %rd41;
	shl.b64 	%rd43, %rd42, 2;
	and.b64  	%rd44, %rd43, -8;
	add.s64 	%rd15, %rd12, %rd44;
	ld.global.f32 	%f94, [%rd15];
	and.b64  	%rd45, %rd42, -2;
	add.s64 	%rd46, %rd13, %rd45;
	ld.global.v2.u8 	{%rs1, %rs2}, [%rd46];
	setp.eq.s16 	%p4, %rs1, 0;
	mul.f32 	%f95, %f92, %f94;
	selp.f32 	%f378, %f91, %f95, %p4;
	setp.eq.s16 	%p5, %rs2, 0;
	mov.f32 	%f377, %f91;
	@%p5 bra 	$L__BB39_7;
	ld.global.f32 	%f96, [%rd15+4];
	mul.f32 	%f377, %f92, %f96;
$L__BB39_7:
	max.f32 	%f97, %f378, 0fFF800000;
	max.f32 	%f383, %f97, %f377;
$L__BB39_8:
	setp.le.s64 	%p6, %rd33, %rd3;
	mov.f32 	%f381, 0fFF800000;
	mov.f32 	%f382, %f381;
	@%p6 bra 	$L__BB39_12;
	add.s64 	%rd47, %rd14, %rd3;
	shr.u64 	%rd48, %rd47, 63;
	add.s64 	%rd49, %rd47, %rd48;
	shl.b64 	%rd50, %rd49, 2;
	and.b64  	%rd51, %rd50, -8;
	add.s64 	%rd16, %rd12, %rd51;
	ld.global.f32 	%f99, [%rd16];
	and.b64  	%rd52, %rd49, -2;
	add.s64 	%rd53, %rd13, %rd52;
	ld.global.v2.u8 	{%rs3, %rs4}, [%rd53];
	setp.eq.s16 	%p7, %rs3, 0;
	mul.f32 	%f100, %f92, %f99;
	selp.f32 	%f382, %f91, %f100, %p7;
	setp.eq.s16 	%p8, %rs4, 0;
	mov.f32 	%f381, %f91;
	@%p8 bra 	$L__BB39_11;
	ld.global.f32 	%f101, [%rd16+4];
	mul.f32 	%f381, %f92, %f101;
$L__BB39_11:
	max.f32 	%f102, %f383, %f382;
	max.f32 	%f383, %f102, %f381;
$L__BB39_12:
	setp.le.s64 	%p9, %rd33, %rd4;
	mov.f32 	%f385, 0fFF800000;
	mov.f32 	%f386, %f385;
	@%p9 bra 	$L__BB39_16;
	add.s64 	%rd54, %rd14, %rd4;
	shr.u64 	%rd55, %rd54, 63;
	add.s64 	%rd56, %rd54, %rd55;
	shl.b64 	%rd57, %rd56, 2;
	and.b64  	%rd58, %rd57, -8;
	add.s64 	%rd17, %rd12, %rd58;
	ld.global.f32 	%f104, [%rd17];
	and.b64  	%rd59, %rd56, -2;
	add.s64 	%rd60, %rd13, %rd59;
	ld.global.v2.u8 	{%rs5, %rs6}, [%rd60];
	setp.eq.s16 	%p10, %rs5, 0;
	mul.f32 	%f105, %f92, %f104;
	selp.f32 	%f386, %f91, %f105, %p10;
	setp.eq.s16 	%p11, %rs6, 0;
	mov.f32 	%f385, %f91;
	@%p11 bra 	$L__BB39_15;
	ld.global.f32 	%f106, [%rd17+4];
	mul.f32 	%f385, %f92, %f106;
$L__BB39_15:
	max.f32 	%f107, %f383, %f386;
	max.f32 	%f383, %f107, %f385;
$L__BB39_16:
	setp.le.s64 	%p12, %rd33, %rd5;
	mov.f32 	%f389, 0fFF800000;
	mov.f32 	%f390, %f389;
	@%p12 bra 	$L__BB39_20;
	add.s64 	%rd61, %rd14, %rd5;
	shr.u64 	%rd62, %rd61, 63;
	add.s64 	%rd63, %rd61, %rd62;
	shl.b64 	%rd64, %rd63, 2;
	and.b64  	%rd65, %rd64, -8;
	add.s64 	%rd18, %rd12, %rd65;
	ld.global.f32 	%f109, [%rd18];
	cvta.to.global.u64 	%rd66, %rd28;
	and.b64  	%rd67, %rd63, -2;
	add.s64 	%rd68, %rd66, %rd67;
	ld.global.v2.u8 	{%rs7, %rs8}, [%rd68];
	setp.eq.s16 	%p13, %rs7, 0;
	mul.f32 	%f110, %f92, %f109;
	selp.f32 	%f390, %f91, %f110, %p13;
	setp.eq.s16 	%p14, %rs8, 0;
	mov.f32 	%f389, %f91;
	@%p14 bra 	$L__BB39_19;
	ld.global.f32 	%f111, [%rd18+4];
	mul.f32 	%f389, %f92, %f111;
$L__BB39_19:
	max.f32 	%f112, %f383, %f390;
	max.f32 	%f383, %f112, %f389;
$L__BB39_20:
	setp.le.s64 	%p15, %rd33, %rd6;
	mov.f32 	%f393, 0fFF800000;
	mov.f32 	%f394, %f393;
	@%p15 bra 	$L__BB39_24;
	add.s64 	%rd69, %rd14, %rd6;
	shr.u64 	%rd70, %rd69, 63;
	add.s64 	%rd71, %rd69, %rd70;
	cvta.to.global.u64 	%rd72, %rd27;
	shl.b64 	%rd73, %rd71, 2;
	and.b64  	%rd74, %rd73, -8;
	add.s64 	%rd19, %rd72, %rd74;
	ld.global.f32 	%f114, [%rd19];
	cvta.to.global.u64 	%rd75, %rd28;
	and.b64  	%rd76, %rd71, -2;
	add.s64 	%rd77, %rd75, %rd76;
	ld.global.v2.u8 	{%rs9, %rs10}, [%rd77];
	setp.eq.s16 	%p16, %rs9, 0;
	mul.f32 	%f115, %f92, %f114;
	selp.f32 	%f394, %f91, %f115, %p16;
	setp.eq.s16 	%p17, %rs10, 0;
	mov.f32 	%f393, %f91;
	@%p17 bra 	$L__BB39_23;
	ld.global.f32 	%f116, [%rd19+4];
	mul.f32 	%f393, %f92, %f116;
$L__BB39_23:
	max.f32 	%f117, %f383, %f394;
	max.f32 	%f383, %f117, %f393;
$L__BB39_24:
	setp.le.s64 	%p18, %rd33, %rd7;
	mov.f32 	%f397, 0fFF800000;
	mov.f32 	%f398, %f397;
	@%p18 bra 	$L__BB39_28;
	add.s64 	%rd78, %rd14, %rd7;
	shr.u64 	%rd79, %rd78, 63;
	add.s64 	%rd80, %rd78, %rd79;
	cvta.to.global.u64 	%rd81, %rd27;
	shl.b64 	%rd82, %rd80, 2;
	and.b64  	%rd83, %rd82, -8;
	add.s64 	%rd20, %rd81, %rd83;
	ld.global.f32 	%f119, [%rd20];
	cvta.to.global.u64 	%rd84, %rd28;
	and.b64  	%rd85, %rd80, -2;
	add.s64 	%rd86, %rd84, %rd85;
	ld.global.v2.u8 	{%rs11, %rs12}, [%rd86];
	setp.eq.s16 	%p19, %rs11, 0;
	mul.f32 	%f120, %f92, %f119;
	selp.f32 	%f398, %f91, %f120, %p19;
	setp.eq.s16 	%p20, %rs12, 0;
	mov.f32 	%f397, %f91;
	@%p20 bra 	$L__BB39_27;
	ld.global.f32 	%f121, [%rd20+4];
	mul.f32 	%f397, %f92, %f121;
$L__BB39_27:
	max.f32 	%f122, %f383, %f398;
	max.f32 	%f383, %f122, %f397;
$L__BB39_28:
	setp.le.s64 	%p21, %rd33, %rd8;
	mov.f32 	%f401, 0fFF800000;
	mov.f32 	%f402, %f401;
	@%p21 bra 	$L__BB39_32;
	add.s64 	%rd87, %rd14, %rd8;
	shr.u64 	%rd88, %rd87, 63;
	add.s64 	%rd89, %rd87, %rd88;
	cvta.to.global.u64 	%rd90, %rd27;
	shl.b64 	%rd91, %rd89, 2;
	and.b64  	%rd92, %rd91, -8;
	add.s64 	%rd21, %rd90, %rd92;
	ld.global.f32 	%f124, [%rd21];
	cvta.to.global.u64 	%rd93, %rd28;
	and.b64  	%rd94, %rd89, -2;
	add.s64 	%rd95, %rd93, %rd94;
	ld.global.v2.u8 	{%rs13, %rs14}, [%rd95];
	setp.eq.s16 	%p22, %rs13, 0;
	mul.f32 	%f125, %f92, %f124;
	selp.f32 	%f402, %f91, %f125, %p22;
	setp.eq.s16 	%p23, %rs14, 0;
	mov.f32 	%f401, %f91;
	@%p23 bra 	$L__BB39_31;
	ld.global.f32 	%f126, [%rd21+4];
	mul.f32 	%f401, %f92, %f126;
$L__BB39_31:
	max.f32 	%f127, %f383, %f402;
	max.f32 	%f383, %f127, %f401;
$L__BB39_32:
	setp.le.s64 	%p24, %rd33, %rd9;
	mov.f32 	%f405, 0fFF800000;
	mov.f32 	%f406, %f405;
	@%p24 bra 	$L__BB39_36;
	add.s64 	%rd96, %rd14, %rd9;
	shr.u64 	%rd97, %rd96, 63;
	add.s64 	%rd98, %rd96, %rd97;
	cvta.to.global.u64 	%rd99, %rd27;
	shl.b64 	%rd100, %rd98, 2;
	and.b64  	%rd101, %rd100, -8;
	add.s64 	%rd22, %rd99, %rd101;
	ld.global.f32 	%f129, [%rd22];
	cvta.to.global.u64 	%rd102, %rd28;
	and.b64  	%rd103, %rd98, -2;
	add.s64 	%rd104, %rd102, %rd103;
	ld.global.v2.u8 	{%rs15, %rs16}, [%rd104];
	setp.eq.s16 	%p25, %rs15, 0;
	mul.f32 	%f130, %f92, %f129;
	selp.f32 	%f406, %f91, %f130, %p25;
	setp.eq.s16 	%p26, %rs16, 0;
	mov.f32 	%f405, %f91;
	@%p26 bra 	$L__BB39_35;
	ld.global.f32 	%f131, [%rd22+4];
	mul.f32 	%f405, %f92, %f131;
$L__BB39_35:
	max.f32 	%f132, %f383, %f406;
	max.f32 	%f383, %f132, %f405;
$L__BB39_36:
	setp.le.s64 	%p27, %rd33, %rd10;
	mov.f32 	%f409, 0fFF800000;
	mov.f32 	%f410, %f409;
	@%p27 bra 	$L__BB39_40;
	add.s64 	%rd105, %rd14, %rd10;
	shr.u64 	%rd106, %rd105, 63;
	add.s64 	%rd107, %rd105, %rd106;
	cvta.to.global.u64 	%rd108, %rd27;
	shl.b64 	%rd109, %rd107, 2;
	and.b64  	%rd110, %rd109, -8;
	add.s64 	%rd23, %rd108, %rd110;
	ld.global.f32 	%f134, [%rd23];
	cvta.to.global.u64 	%rd111, %rd28;
	and.b64  	%rd112, %rd107, -2;
	add.s64 	%rd113, %rd111, %rd112;
	ld.global.v2.u8 	{%rs17, %rs18}, [%rd113];
	setp.eq.s16 	%p28, %rs17, 0;
	mul.f32 	%f135, %f92, %f134;
	selp.f32 	%f410, %f91, %f135, %p28;
	setp.eq.s16 	%p29, %rs18, 0;
	mov.f32 	%f409, %f91;
	@%p29 bra 	$L__BB39_39;
	ld.global.f32 	%f136, [%rd23+4];
	mul.f32 	%f409, %f92, %f136;
$L__BB39_39:
	max.f32 	%f137, %f383, %f410;
	max.f32 	%f383, %f137, %f409;
$L__BB39_40:
	setp.le.s64 	%p30, %rd33, %rd2;
	mov.b32 	%r15, %f383;
	shfl.sync.bfly.b32	%r16|%p31, %r15, 16, 31, -1;
	mov.b32 	%f138, %r16;
	max.f32 	%f139, %f383, %f138;
	mov.b32 	%r17, %f139;
	shfl.sync.bfly.b32	%r18|%p32, %r17, 8, 31, -1;
	mov.b32 	%f140, %r18;
	max.f32 	%f141, %f139, %f140;
	mov.b32 	%r19, %f141;
	shfl.sync.bfly.b32	%r20|%p33, %r19, 4, 31, -1;
	mov.b32 	%f142, %r20;
	max.f32 	%f143, %f141, %f142;
	mov.b32 	%r21, %f143;
	shfl.sync.bfly.b32	%r22|%p34, %r21, 2, 31, -1;
	mov.b32 	%f144, %r22;
	max.f32 	%f145, %f143, %f144;
	mov.b32 	%r23, %f145;
	shfl.sync.bfly.b32	%r24|%p35, %r23, 1, 31, -1;
	mov.b32 	%f146, %r24;
	max.f32 	%f147, %f145, %f146;
	sub.f32 	%f148, %f378, %f147;
	fma.rn.f32 	%f149, %f148, 0f3BBB989D, 0f3F000000;
	cvt.sat.f32.f32 	%f150, %f149;
	mov.f32 	%f151, 0f4B400001;
	mov.f32 	%f152, 0f437C0000;
	fma.rm.f32 	%f153, %f150, %f152, %f151;
	add.f32 	%f154, %f153, 0fCB40007F;
	neg.f32 	%f155, %f154;
	fma.rn.f32 	%f156, %f148, 0f3FB8AA3B, %f155;
	fma.rn.f32 	%f157, %f148, 0f32A57060, %f156;
	mov.b32 	%r25, %f153;
	shl.b32 	%r26, %r25, 23;
	mov.b32 	%f158, %r26;
	ex2.approx.ftz.f32 	%f159, %f157;
	mul.f32 	%f160, %f159, %f158;
	add.f32 	%f161, %f160, 0f00000000;
	sub.f32 	%f162, %f377, %f147;
	fma.rn.f32 	%f163, %f162, 0f3BBB989D, 0f3F000000;
	cvt.sat.f32.f32 	%f164, %f163;
	fma.rm.f32 	%f165, %f164, %f152, %f151;
	add.f32 	%f166, %f165, 0fCB40007F;
	neg.f32 	%f167, %f166;
	fma.rn.f32 	%f168, %f162, 0f3FB8AA3B, %f167;
	fma.rn.f32 	%f169, %f162, 0f32A57060, %f168;
	mov.b32 	%r27, %f165;
	shl.b32 	%r28, %r27, 23;
	mov.b32 	%f170, %r28;
	ex2.approx.ftz.f32 	%f171, %f169;
	mul.f32 	%f172, %f171, %f170;
	add.f32 	%f173, %f161, %f172;
	sub.f32 	%f174, %f382, %f147;
	fma.rn.f32 	%f175, %f174, 0f3BBB989D, 0f3F000000;
	cvt.sat.f32.f32 	%f176, %f175;
	fma.rm.f32 	%f177, %f176, %f152, %f151;
	add.f32 	%f178, %f177, 0fCB40007F;
	neg.f32 	%f179, %f178;
	fma.rn.f32 	%f180, %f174, 0f3FB8AA3B, %f179;
	fma.rn.f32 	%f181, %f174, 0f32A57060, %f180;
	mov.b32 	%r29, %f177;
	shl.b32 	%r30, %r29, 23;
	mov.b32 	%f182, %r30;
	ex2.approx.ftz.f32 	%f183, %f181;
	mul.f32 	%f184, %f183, %f182;
	add.f32 	%f185, %f173, %f184;
	sub.f32 	%f186, %f381, %f147;
	fma.rn.f32 	%f187, %f186, 0f3BBB989D, 0f3F000000;
	cvt.sat.f32.f32 	%f188, %f187;
	fma.rm.f32 	%f189, %f188, %f152, %f151;
	add.f32 	%f190, %f189, 0fCB40007F;
	neg.f32 	%f191, %f190;
	fma.rn.f32 	%f192, %f186, 0f3FB8AA3B, %f191;
	fma.rn.f32 	%f193, %f186, 0f32A57060, %f192;
	mov.b32 	%r31, %f189;
	shl.b32 	%r32, %r31, 23;
	mov.b32 	%f194, %r32;
	ex2.approx.ftz.f32 	%f195, %f193;
	mul.f32 	%f196, %f195, %f194;
	add.f32 	%f197, %f185, %f196;
	sub.f32 	%f198, %f386, %f147;
	fma.rn.f32 	%f199, %f198, 0f3BBB989D, 0f3F000000;
	cvt.sat.f32.f32 	%f200, %f199;
	fma.rm.f32 	%f201, %f200, %f152, %f151;
	add.f32 	%f202, %f201, 0fCB40007F;
	neg.f32 	%f203, %f202;
	fma.rn.f32 	%f204, %f198, 0f3FB8AA3B, %f203;
	fma.rn.f32 	%f205, %f198, 0f32A57060, %f204;
	mov.b32 	%r33, %f201;
	shl.b32 	%r34, %r33, 23;
	mov.b32 	%f206, %r34;
	ex2.approx.ftz.f32 	%f207, %f205;
	mul.f32 	%f208, %f207, %f206;
	add.f32 	%f209, %f197, %f208;
	sub.f32 	%f210, %f385, %f147;
	fma.rn.f32 	%f211, %f210, 0f3BBB989D, 0f3F000000;
	cvt.sat.f32.f32 	%f212, %f211;
	fma.rm.f32 	%f213, %f212, %f152, %f151;
	add.f32 	%f214, %f213, 0fCB40007F;
	neg.f32 	%f215, %f214;
	fma.rn.f32 	%f216, %f210, 0f3FB8AA3B, %f215;
	fma.rn.f32 	%f217, %f210, 0f32A57060, %f216;
	mov.b32 	%r35, %f213;
	shl.b32 	%r36, %r35, 23;
	mov.b32 	%f218, %r36;
	ex2.approx.ftz.f32 	%f219, %f217;
	mul.f32 	%f220, %f219, %f218;
	add.f32 	%f221, %f209, %f220;
	sub.f32 	%f222, %f390, %f147;
	fma.rn.f32 	%f223, %f222, 0f3BBB989D, 0f3F000000;
	cvt.sat.f32.f32 	%f224, %f223;
	fma.rm.f32 	%f225, %f224, %f152, %f151;
	add.f32 	%f226, %f225, 0fCB40007F;
	neg.f32 	%f227, %f226;
	fma.rn.f32 	%f228, %f222, 0f3FB8AA3B, %f227;
	fma.rn.f32 	%f229, %f222, 0f32A57060, %f228;
	mov.b32 	%r37, %f225;
	shl.b32 	%r38, %r37, 23;
	mov.b32 	%f230, %r38;
	ex2.approx.ftz.f32 	%f231, %f229;
	mul.f32 	%f232, %f231, %f230;
	add.f32 	%f233, %f221, %f232;
	sub.f32 	%f234, %f389, %f147;
	fma.rn.f32 	%f235, %f234, 0f3BBB989D, 0f3F000000;
	cvt.sat.f32.f32 	%f236, %f235;
	fma.rm.f32 	%f237, %f236, %f152, %f151;
	add.f32 	%f238, %f237, 0fCB40007F;
	neg.f32 	%f239, %f238;
	fma.rn.f32 	%f240, %f234, 0f3FB8AA3B, %f239;
	fma.rn.f32 	%f241, %f234, 0f32A57060, %f240;
	mov.b32 	%r39, %f237;
	shl.b32 	%r40, %r39, 23;
	mov.b32 	%f242, %r40;
	ex2.approx.ftz.f32 	%f243, %f241;
	mul.f32 	%f244, %f243, %f242;
	add.f32 	%f245, %f233, %f244;
	sub.f32 	%f246, %f394, %f147;
	fma.rn.f32 	%f247, %f246, 0f3BBB989D, 0f3F000000;
	cvt.sat.f32.f32 	%f248, %f247;
	fma.rm.f32 	%f249, %f248, %f152, %f151;
	add.f32 	%f250, %f249, 0fCB40007F;
	neg.f32 	%f251, %f250;
	fma.rn.f32 	%f252, %f246, 0f3FB8AA3B, %f251;
	fma.rn.f32 	%f253, %f246, 0f32A57060, %f252;
	mov.b32 	%r41, %f249;
	shl.b32 	%r42, %r41, 23;
	mov.b32 	%f254, %r42;
	ex2.approx.ftz.f32 	%f255, %f253;
	mul.f32 	%f256, %f255, %f254;
	add.f32 	%f257, %f245, %f256;
	sub.f32 	%f258, %f393, %f147;
	fma.rn.f32 	%f259, %f258, 0f3BBB989D, 0f3F000000;
	cvt.sat.f32.f32 	%f260, %f259;
	fma.rm.f32 	%f261, %f260, %f152, %f151;
	add.f32 	%f262, %f261, 0fCB40007F;
	neg.f32 	%f263, %f262;
	fma.rn.f32 	%f264, %f258, 0f3FB8AA3B, %f263;
	fma.rn.f32 	%f265, %f258, 0f32A57060, %f264;
	mov.b32 	%r43, %f261;
	shl.b32 	%r44, %r43, 23;
	mov.b32 	%f266, %r44;
	ex2.approx.ftz.f32 	%f267, %f265;
	mul.f32 	%f268, %f267, %f266;
	add.f32 	%f269, %f257, %f268;
	sub.f32 	%f270, %f398, %f147;
	fma.rn.f32 	%f271, %f270, 0f3BBB989D, 0f3F000000;
	cvt.sat.f32.f32 	%f272, %f271;
	fma.rm.f32 	%f273, %f272, %f152, %f151;
	add.f32 	%f274, %f273, 0fCB40007F;
	neg.f32 	%f275, %f274;
	fma.rn.f32 	%f276, %f270, 0f3FB8AA3B, %f275;
	fma.rn.f32 	%f277, %f270, 0f32A57060, %f276;
	mov.b32 	%r45, %f273;
	shl.b32 	%r46, %r45, 23;
	mov.b32 	%f278, %r46;
	ex2.approx.ftz.f32 	%f279, %f277;
	mul.f32 	%f280, %f279, %f278;
	add.f32 	%f281, %f269, %f280;
	sub.f32 	%f282, %f397, %f147;
	fma.rn.f32 	%f283, %f282, 0f3BBB989D, 0f3F000000;
	cvt.sat.f32.f32 	%f284, %f283;
	fma.rm.f32 	%f285, %f284, %f152, %f151;
	add.f32 	%f286, %f285, 0fCB40007F;
	neg.f32 	%f287, %f286;
	fma.rn.f32 	%f288, %f282, 0f3FB8AA3B, %f287;
	fma.rn.f32 	%f289, %f282, 0f32A57060, %f288;
	mov.b32 	%r47, %f285;
	shl.b32 	%r48, %r47, 23;
	mov.b32 	%f290, %r48;
	ex2.approx.ftz.f32 	%f291, %f289;
	mul.f32 	%f292, %f291, %f290;
	add.f32 	%f293, %f281, %f292;
	sub.f32 	%f294, %f402, %f147;
	fma.rn.f32 	%f295, %f294, 0f3BBB989D, 0f3F000000;
	cvt.sat.f32.f32 	%f296, %f295;
	fma.rm.f32 	%f297, %f296, %f152, %f151;
	add.f32 	%f298, %f297, 0fCB40007F;
	neg.f32 	%f299, %f298;
	fma.rn.f32 	%f300, %f294, 0f3FB8AA3B, %f299;
	fma.rn.f32 	%f301, %f294, 0f32A57060, %f300;
	mov.b32 	%r49, %f297;
	shl.b32 	%r50, %r49, 23;
	mov.b32 	%f302, %r50;
	ex2.approx.ftz.f32 	%f303, %f301;
	mul.f32 	%f304, %f303, %f302;
	add.f32 	%f305, %f293, %f304;
	sub.f32 	%f306, %f401, %f147;
	fma.rn.f32 	%f307, %f306, 0f3BBB989D, 0f3F000000;
	cvt.sat.f32.f32 	%f308, %f307;
	fma.rm.f32 	%f309, %f308, %f152, %f151;
	add.f32 	%f310, %f309, 0fCB40007F;
	neg.f32 	%f311, %f310;
	fma.rn.f32 	%f312, %f306, 0f3FB8AA3B, %f311;
	fma.rn.f32 	%f313, %f306, 0f32A57060, %f312;
	mov.b32 	%r51, %f309;
	shl.b32 	%r52, %r51, 23;
	mov.b32 	%f314, %r52;
	ex2.approx.ftz.f32 	%f315, %f313;
	mul.f32 	%f316, %f315, %f314;
	add.f32 	%f317, %f305, %f316;
	sub.f32 	%f318, %f406, %f147;
	fma.rn.f32 	%f319, %f318, 0f3BBB989D, 0f3F000000;
	cvt.sat.f32.f32 	%f320, %f319;
	fma.rm.f32 	%f321, %f320, %f152, %f151;
	add.f32 	%f322, %f321, 0fCB40007F;
	neg.f32 	%f323, %f322;
	fma.rn.f32 	%f324, %f318, 0f3FB8AA3B, %f323;
	fma.rn.f32 	%f325, %f318, 0f32A57060, %f324;
	mov.b32 	%r53, %f321;
	shl.b32 	%r54, %r53, 23;
	mov.b32 	%f326, %r54;
	ex2.approx.ftz.f32 	%f327, %f325;
	mul.f32 	%f328, %f327, %f326;
	add.f32 	%f329, %f317, %f328;
	sub.f32 	%f330, %f405, %f147;
	fma.rn.f32 	%f331, %f330, 0f3BBB989D, 0f3F000000;
	cvt.sat.f32.f32 	%f332, %f331;
	fma.rm.f32 	%f333, %f332, %f152, %f151;
	add.f32 	%f334, %f333, 0fCB40007F;
	neg.f32 	%f335, %f334;
	fma.rn.f32 	%f336, %f330, 0f3FB8AA3B, %f335;
	fma.rn.f32 	%f337, %f330, 0f32A57060, %f336;
	mov.b32 	%r55, %f333;
	shl.b32 	%r56, %r55, 23;
	mov.b32 	%f338, %r56;
	ex2.approx.ftz.f32 	%f339, %f337;
	mul.f32 	%f340, %f339, %f338;
	add.f32 	%f341, %f329, %f340;
	sub.f32 	%f342, %f410, %f147;
	fma.rn.f32 	%f343, %f342, 0f3BBB989D, 0f3F000000;
	cvt.sat.f32.f32 	%f344, %f343;
	fma.rm.f32 	%f345, %f344, %f152, %f151;
	add.f32 	%f346, %f345, 0fCB40007F;
	neg.f32 	%f347, %f346;
	fma.rn.f32 	%f348, %f342, 0f3FB8AA3B, %f347;
	fma.rn.f32 	%f349, %f342, 0f32A57060, %f348;
	mov.b32 	%r57, %f345;
	shl.b32 	%r58, %r57, 23;
	mov.b32 	%f350, %r58;
	ex2.approx.ftz.f32 	%f351, %f349;
	mul.f32 	%f352, %f351, %f350;
	add.f32 	%f353, %f341, %f352;
	sub.f32 	%f354, %f409, %f147;
	fma.rn.f32 	%f355, %f354, 0f3BBB989D, 0f3F000000;
	cvt.sat.f32.f32 	%f356, %f355;
	fma.rm.f32 	%f357, %f356, %f152, %f151;
	add.f32 	%f358, %f357, 0fCB40007F;
	neg.f32 	%f359, %f358;
	fma.rn.f32 	%f360, %f354, 0f3FB8AA3B, %f359;
	fma.rn.f32 	%f361, %f354, 0f32A57060, %f360;
	mov.b32 	%r59, %f357;
	shl.b32 	%r60, %r59, 23;
	mov.b32 	%f362, %r60;
	ex2.approx.ftz.f32 	%f363, %f361;
	mul.f32 	%f364, %f363, %f362;
	add.f32 	%f365, %f353, %f364;
	mov.b32 	%r61, %f365;
	shfl.sync.bfly.b32	%r62|%p36, %r61, 16, 31, -1;
	mov.b32 	%f366, %r62;
	add.f32 	%f367, %f365, %f366;
	mov.b32 	%r63, %f367;
	shfl.sync.bfly.b32	%r64|%p37, %r63, 8, 31, -1;
	mov.b32 	%f368, %r64;
	add.f32 	%f369, %f367, %f368;
	mov.b32 	%r65, %f369;
	shfl.sync.bfly.b32	%r66|%p38, %r65, 4, 31, -1;
	mov.b32 	%f370, %r66;
	add.f32 	%f371, %f369, %f370;
	mov.b32 	%r67, %f371;
	shfl.sync.bfly.b32	%r68|%p39, %r67, 2, 31, -1;
	mov.b32 	%f372, %r68;
	add.f32 	%f373, %f371, %f372;
	mov.b32 	%r69, %f373;
	shfl.sync.bfly.b32	%r70|%p40, %r69, 1, 31, -1;
	mov.b32 	%f374, %r70;
	add.f32 	%f375, %f373, %f374;
	div.rn.f32 	%f73, %f160, %f375;
	div.rn.f32 	%f74, %f172, %f375;
	div.rn.f32 	%f75, %f184, %f375;
	div.rn.f32 	%f76, %f196, %f375;
	div.rn.f32 	%f77, %f208, %f375;
	div.rn.f32 	%f78, %f220, %f375;
	div.rn.f32 	%f79, %f232, %f375;
	div.rn.f32 	%f80, %f244, %f375;
	div.rn.f32 	%f81, %f256, %f375;
	div.rn.f32 	%f82, %f268, %f375;
	div.rn.f32 	%f83, %f280, %f375;
	div.rn.f32 	%f84, %f292, %f375;
	div.rn.f32 	%f85, %f304, %f375;
	div.rn.f32 	%f86, %f316, %f375;
	div.rn.f32 	%f87, %f328, %f375;
	div.rn.f32 	%f88, %f340, %f375;
	div.rn.f32 	%f89, %f352, %f375;
	div.rn.f32 	%f90, %f364, %f375;
	mul.lo.s64 	%rd24, %rd174, %rd31;
	@%p30 bra 	$L__BB39_42;
	add.s64 	%rd114, %rd24, %rd2;
	shr.u64 	%rd115, %rd114, 63;
	add.s64 	%rd116, %rd114, %rd115;
	cvta.to.global.u64 	%rd117, %rd30;
	shl.b64 	%rd118, %rd116, 2;
	and.b64  	%rd119, %rd118, -8;
	add.s64 	%rd120, %rd117, %rd119;
	st.global.v2.f32 	[%rd120], {%f73, %f74};
$L__BB39_42:
	setp.le.s64 	%p41, %rd33, %rd3;
	@%p41 bra 	$L__BB39_44;
	add.s64 	%rd121, %rd24, %rd3;
	shr.u64 	%rd122, %rd121, 63;
	add.s64 	%rd123, %rd121, %rd122;
	cvta.to.global.u64 	%rd124, %rd30;
	shl.b64 	%rd125, %rd123, 2;
	and.b64  	%rd126, %rd125, -8;
	add.s64 	%rd127, %rd124, %rd126;
	st.global.v2.f32 	[%rd127], {%f75, %f76};
$L__BB39_44:
	setp.le.s64 	%p42, %rd33, %rd4;
	@%p42 bra 	$L__BB39_46;
	add.s64 	%rd128, %rd24, %rd4;
	shr.u64 	%rd129, %rd128, 63;
	add.s64 	%rd130, %rd128, %rd129;
	cvta.to.global.u64 	%rd131, %rd30;
	shl.b64 	%rd132, %rd130, 2;
	and.b64  	%rd133, %rd132, -8;
	add.s64 	%rd134, %rd131, %rd133;
	st.global.v2.f32 	[%rd134], {%f77, %f78};
$L__BB39_46:
	cvta.to.global.u64 	%rd25, %rd30;
	setp.le.s64 	%p43, %rd33, %rd5;
	@%p43 bra 	$L__BB39_48;
	add.s64 	%rd135, %rd24, %rd5;
	shr.u64 	%rd136, %rd135, 63;
	add.s64 	%rd137, %rd135, %rd136;
	shl.b64 	%rd138, %rd137, 2;
	and.b64  	%rd139, %rd138, -8;
	add.s64 	%rd140, %rd25, %rd139;
	st.global.v2.f32 	[%rd140], {%f79, %f80};
$L__BB39_48:
	setp.le.s64 	%p44, %rd33, %rd6;
	@%p44 bra 	$L__BB39_50;
	add.s64 	%rd141, %rd24, %rd6;
	shr.u64 	%rd142, %rd141, 63;
	add.s64 	%rd143, %rd141, %rd142;
	shl.b64 	%rd144, %rd143, 2;
	and.b64  	%rd145, %rd144, -8;
	add.s64 	%rd146, %rd25, %rd145;
	st.global.v2.f32 	[%rd146], {%f81, %f82};
$L__BB39_50:
	setp.le.s64 	%p45, %rd33, %rd7;
	@%p45 bra 	$L__BB39_52;
	add.s64 	%rd147, %rd24, %rd7;
	shr.u64 	%rd148, %rd147, 63;
	add.s64 	%rd149, %rd147, %rd148;
	shl.b64 	%rd150, %rd149, 2;
	and.b64  	%rd151, %rd150, -8;
	add.s64 	%rd152, %rd25, %rd151;
	st.global.v2.f32 	[%rd152], {%f83, %f84};
$L__BB39_52:
	setp.le.s64 	%p46, %rd33, %rd8;
	@%p46 bra 	$L__BB39_54;
	add.s64 	%rd153, %rd24, %rd8;
	shr.u64 	%rd154, %rd153, 63;
	add.s64 	%rd155, %rd153, %rd154;
	shl.b64 	%rd156, %rd155, 2;
	and.b64  	%rd157, %rd156, -8;
	add.s64 	%rd158, %rd25, %rd157;
	st.global.v2.f32 	[%rd158], {%f85, %f86};
$L__BB39_54:
	setp.le.s64 	%p47, %rd33, %rd9;
	@%p47 bra 	$L__BB39_56;
	add.s64 	%rd159, %rd24, %rd9;
	shr.u64 	%rd160, %rd159, 63;
	add.s64 	%rd161, %rd159, %rd160;
	shl.b64 	%rd162, %rd161, 2;
	and.b64  	%rd163, %rd162, -8;
	add.s64 	%rd164, %rd25, %rd163;
	st.global.v2.f32 	[%rd164], {%f87, %f88};
$L__BB39_56:
	setp.le.s64 	%p48, %rd33, %rd10;
	@%p48 bra 	$L__BB39_58;
	add.s64 	%rd165, %rd24, %rd10;
	shr.u64 	%rd166, %rd165, 63;
	add.s64 	%rd167, %rd165, %rd166;
	shl.b64 	%rd168, %rd167, 2;
	and.b64  	%rd169, %rd168, -8;
	add.s64 	%rd170, %rd25, %rd169;
	st.global.v2.f32 	[%rd170], {%f89, %f90};
$L__BB39_58:
	ld.param.u64 	%rd173, [_Z15SoftmaxWarpImplI24ElementwiseScaleMaskLoadIffbE11DirectStoreIffEfLi2ELi18ELi32ELi1ELb1EL9Algorithm0EEvT_T0_ll_param_2];
	cvt.s64.s32 	%rd171, %r73;
	add.s64 	%rd174, %rd174, %rd171;
	setp.lt.s64 	%p49, %rd174, %rd173;
	@%p49 bra 	$L__BB39_4;
$L__BB39_59:
	ret;

}
	// .globl	_Z15SoftmaxWarpImplI24ElementwiseScaleMaskLoadIffbE11DirectStoreIffEfLi2ELi20ELi32ELi1ELb0EL9Algorithm0EEvT_T0_ll
.visible .entry _Z15SoftmaxWarpImplI24ElementwiseScaleMaskLoadIffbE11DirectStoreIffEfLi2ELi20ELi32ELi1ELb0EL9Algorithm0EEvT_T0_ll(
	.param .align 8 .b8 _Z15SoftmaxWarpImplI24ElementwiseScaleMaskLoadIffbE11DirectStoreIffEfLi2ELi20ELi32ELi1ELb0EL9Algorithm0EEvT_T0_ll_param_0[32],
	.param .align 8 .b8 _Z15SoftmaxWarpImplI24ElementwiseScaleMaskLoadIffbE11DirectStoreIffEfLi2ELi20ELi32ELi1ELb0EL9Algorithm0EEvT_T0_ll_param_1[16],
	.param .u64 _Z15SoftmaxWarpImplI24ElementwiseScaleMaskLoadIffbE11DirectStoreIffEfLi2ELi20ELi32ELi1ELb0EL9Algorithm0EEvT_T0_ll_param_2,
	.param .u64 _Z15SoftmaxWarpImplI24ElementwiseScaleMaskLoadIffbE11DirectStoreIffEfLi2ELi20ELi32ELi1ELb0EL9Algorithm0EEvT_T0_ll_param_3
)
{
	.reg .pred 	%p<34>;
	.reg .b16 	%rs<21>;
	.reg .b32 	%r<69>;
	.reg .b32 	%f<377>;
	.reg .b64 	%rd<163>;

	ld.param.u64 	%rd23, [_Z15SoftmaxWarpImplI24ElementwiseScaleMaskLoadIffbE11DirectStoreIffEfLi2ELi20ELi32ELi1ELb0EL9Algorithm0EEvT_T0_ll_param_1+8];
	ld.param.u64 	%rd22, [_Z15SoftmaxWarpImplI24ElementwiseScaleMaskLoadIffbE11DirectStoreIffEfLi2ELi20ELi32ELi1ELb0EL9Algorithm0EEvT_T0_ll_param_1];
	ld.param.v2.f32 	{%f33, %f34}, [_Z15SoftmaxWarpImplI24ElementwiseScaleMaskLoadIffbE11DirectStoreIffEfLi2ELi20ELi32ELi1ELb0EL9Algorithm0EEvT_T0_ll_param_0+24];
	ld.param.u64 	%rd21, [_Z15SoftmaxWarpImplI24ElementwiseScaleMaskLoadIffbE11DirectStoreIffEfLi2ELi20ELi32ELi1ELb0EL9Algorithm0EEvT_T0_ll_param_0+16];
	ld.param.u64 	%rd20, [_Z15SoftmaxWarpImplI24ElementwiseScaleMaskLoadIffbE11DirectStoreIffEfLi2ELi20ELi32ELi1ELb0EL9Algorithm0EEvT_T0_ll_param_0+8];
	ld.param.u64 	%rd19, [_Z15SoftmaxWarpImplI24ElementwiseScaleMaskLoadIffbE11DirectStoreIffEfLi2ELi20ELi32ELi1ELb0EL9Algorithm0EEvT_T0_ll_param_0];
	ld.param.u64 	%rd24, [_Z15SoftmaxWarpImplI24ElementwiseScaleMaskLoadIffbE11DirectStoreIffEfLi2ELi20ELi32ELi1ELb0EL9Algorithm0EEvT_T0_ll_param_2];
	ld.param.u64 	%rd25, [_Z15SoftmaxWarpImplI24ElementwiseScaleMaskLoadIffbE11DirectStoreIffEfLi2ELi20ELi32ELi1ELb0EL9Algorithm0EEvT_T0_ll_param_3];
	cvta.to.global.u64 	%rd1, %rd19;
	cvta.to.global.u64 	%rd2, %rd20;
	setp.lt.s64 	%p1, %rd25, 641;
	@%p1 bra 	$L__BB40_2;
	mov.u64 	%rd26, $str;
	cvta.global.u64 	%rd27, %rd26;
	mov.u64 	%rd28, $str$1;
	cvta.global.u64 	%rd29, %rd28;
	mov.u64 	%rd30, __unnamed_41;
	cvta.global.u64 	%rd31, %rd30;
	{ // callseq 40, 0
	.param .b64 param0;
	st.param.b64 	[param0], %rd27;
	.param .b64 param1;
	st.param.b64 	[param1], %rd29;
	.param .b32 param2;
	st.param.b32 	[param2], 219;
	.param .b64 param3;
	st.param.b64 	[param3], %rd31;
	.param .b64 param4;
	st.param.b64 	[param4], 1;
	call.uni 
	__assertfail, 
	(
	param0, 
	param1, 
	param2, 
	param3, 
	param4
	);
	} // callseq 40
$L__BB40_2:
	mov.u32 	%r2, %ctaid.x;
	mov.u32 	%r3, %ntid.y;
	mov.u32 	%r4, %tid.y;
	mad.lo.s32 	%r5, %r2, %r3, %r4;
	mov.u32 	%r6, %nctaid.x;
	mul.lo.s32 	%r1, %r6, %r3;
	cvt.s64.s32 	%rd162, %r5;
	setp.le.s64 	%p2, %rd24, %rd162;
	@%p2 bra 	$L__BB40_25;
	mov.u32 	%r7, %tid.x;
	shl.b32 	%r8, %r7, 1;
	cvt.u64.u32 	%rd4, %r8;
	cvt.s64.s32 	%rd5, %r1;
$L__BB40_4:
	mad.lo.s64 	%rd7, %rd162, %rd21, %rd4;
	shr.u64 	%rd32, %rd7, 63;
	add.s64 	%rd33, %rd7, %rd32;
	shl.b64 	%rd34, %rd33, 2;
	and.b64  	%rd35, %rd34, -8;
	add.s64 	%rd8, %rd1, %rd35;
	ld.global.f32 	%f35, [%rd8];
	and.b64  	%rd36, %rd33, -2;
	add.s64 	%rd37, %rd2, %rd36;
	ld.global.v2.u8 	{%rs1, %rs2}, [%rd37];
	setp.eq.s16 	%p3, %rs1, 0;
	mul.f32 	%f36, %f34, %f35;
	selp.f32 	%f3, %f33, %f36, %p3;
	setp.eq.s16 	%p4, %rs2, 0;
	mov.f32 	%f367, %f33;
	@%p4 bra 	$L__BB40_6;
	ld.global.f32 	%f37, [%rd8+4];
	mul.f32 	%f367, %f34, %f37;
$L__BB40_6:
	add.s64 	%rd38, %rd7, 64;
	shr.u64 	%rd39, %rd38, 63;
	add.s64 	%rd40, %rd38, %rd39;
	shl.b64 	%rd41, %rd40, 2;
	and.b64  	%rd42, %rd41, -8;
	add.s64 	%rd9, %rd1, %rd42;
	ld.global.f32 	%f38, [%rd9];
	and.b64  	%rd43, %rd40, -2;
	add.s64 	%rd44, %rd2, %rd43;
	ld.global.v2.u8 	{%rs3, %rs4}, [%rd44];
	setp.eq.s16 	%p5, %rs3, 0;
	mul.f32 	%f39, %f34, %f38;
	selp.f32 	%f6, %f33, %f39, %p5;
	setp.eq.s16 	%p6, %rs4, 0;
	mov.f32 	%f368, %f33;
	@%p6 bra 	$L__BB40_8;
	ld.global.f32 	%f40, [%rd9+4];
	mul.f32 	%f368, %f34, %f40;
$L__BB40_8:
	add.s64 	%rd45, %rd7, 128;
	shr.u64 	%rd46, %rd45, 63;
	add.s64 	%rd47, %rd45, %rd46;
	shl.b64 	%rd48, %rd47, 2;
	and.b64  	%rd49, %rd48, -8;
	add.s64 	%rd10, %rd1, %rd49;
	ld.global.f32 	%f41, [%rd10];
	and.b64  	%rd50, %rd47, -2;
	add.s64 	%rd51, %rd2, %rd50;
	ld.global.v2.u8 	{%rs5, %rs6}, [%rd51];
	setp.eq.s16 	%p7, %rs5, 0;
	mul.f32 	%f42, %f34, %f41;
	selp.f32 	%f9, %f33, %f42, %p7;
	setp.eq.s16 	%p8, %rs6, 0;
	mov.f32 	%f369, %f33;
	@%p8 bra 	$L__BB40_10;
	ld.global.f32 	%f43, [%rd10+4];
	mul.f32 	%f369, %f34, %f43;
$L__BB40_10:
	add.s64 	%rd52, %rd7, 192;
	shr.u64 	%rd53, %rd52, 63;
	add.s64 	%rd54, %rd52, %rd53;
	shl.b64 	%rd55, %rd54, 2;
	and.b64  	%rd56, %rd55, -8;
	add.s64 	%rd11, %rd1, %rd56;
	ld.global.f32 	%f44, [%rd11];
	and.b64  	%rd57, %rd54, -2;
	add.s64 	%rd58, %rd2, %rd57;
	ld.global.v2.u8 	{%rs7, %rs8}, [%rd58];
	setp.eq.s16 	%p9, %rs7, 0;
	mul.f32 	%f45, %f34, %f44;
	selp.f32 	%f12, %f33, %f45, %p9;
	setp.eq.s16 	%p10, %rs8, 0;
	mov.f32 	%f370, %f33;
	@%p10 bra 	$L__BB40_12;
	ld.global.f32 	%f46, [%rd11+4];
	mul.f32 	%f370, %f34, %f46;
$L__BB40_12:
	add.s64 	%rd59, %rd7, 256;
	shr.u64 	%rd60, %rd59, 63;
	add.s64 	%rd61, %rd59, %rd60;
	shl.b64 	%rd62, %rd61, 2;
	and.b64  	%rd63, %rd62, -8;
	add.s64 	%rd12, %rd1, %rd63;
	ld.global.f32 	%f47, [%rd12];
	and.b64  	%rd64, %rd61, -2;
	add.s64 	%rd65, %rd2, %rd64;
	ld.global.v2.u8 	{%rs9, %rs10}, [%rd65];
	setp.eq.s16 	%p11, %rs9, 0;
	mul.f32 	%f48, %f34, %f47;
	selp.f32 	%f15, %f33, %f48, %p11;
	setp.eq.s16 	%p12, %rs10, 0;
	mov.f32 	%f371, %f33;
	@%p12 bra 	$L__BB40_14;
	ld.global.f32 	%f49, [%rd12+4];
	mul.f32 	%f371, %f34, %f49;
$L__BB40_14:
	add.s64 	%rd66, %rd7, 320;
	shr.u64 	%rd67, %rd66, 63;
	add.s64 	%rd68, %rd66, %rd67;
	shl.b64 	%rd69, %rd68, 2;
	and.b64  	%rd70, %rd69, -8;
	add.s64 	%rd13, %rd1, %rd70;
	ld.global.f32 	%f50, [%rd13];
	and.b64  	%rd71, %rd68, -2;
	add.s64 	%rd72, %rd2, %rd71;
	ld.global.v2.u8 	{%rs11, %rs12}, [%rd72];
	setp.eq.s16 	%p13, %rs11, 0;
	mul.f32 	%f51, %f34, %f50;
	selp.f32 	%f18, %f33, %f51, %p13;
	setp.eq.s16 	%p14, %rs12, 0;
	mov.f32 	%f372, %f33;
	@%p14 bra 	$L__BB40_16;
	ld.global.f32 	%f52, [%rd13+4];
	mul.f32 	%f372, %f34, %f52;
$L__BB40_16:
	add.s64 	%rd73, %rd7, 384;
	shr.u64 	%rd74, %rd73, 63;
	add.s64 	%rd75, %rd73, %rd74;
	shl.b64 	%rd76, %rd75, 2;
	and.b64  	%rd77, %rd76, -8;
	add.s64 	%rd14, %rd1, %rd77;
	ld.global.f32 	%f53, [%rd14];
	and.b64  	%rd78, %rd75, -2;
	add.s64 	%rd79, %rd2, %rd78;
	ld.global.v2.u8 	{%rs13, %rs14}, [%rd79];
	setp.eq.s16 	%p15, %rs13, 0;
	mul.f32 	%f54, %f34, %f53;
	selp.f32 	%f21, %f33, %f54, %p15;
	setp.eq.s16 	%p16, %rs14, 0;
	mov.f32 	%f373, %f33;
	@%p16 bra 	$L__BB40_18;
	ld.global.f32 	%f55, [%rd14+4];
	mul.f32 	%f373, %f34, %f55;
$L__BB40_18:
	add.s64 	%rd80, %rd7, 448;
	shr.u64 	%rd81, %rd80, 63;
	add.s64 	%rd82, %rd80, %rd81;
	shl.b64 	%rd83, %rd82, 2;
	and.b64  	%rd84, %rd83, -8;
	add.s64 	%rd15, %rd1, %rd84;
	ld.global.f32 	%f56, [%rd15];
	and.b64  	%rd85, %rd82, -2;
	add.s64 	%rd86, %rd2, %rd85;
	ld.global.v2.u8 	{%rs15, %rs16}, [%rd86];
	setp.eq.s16 	%p17, %rs15, 0;
	mul.f32 	%f57, %f34, %f56;
	selp.f32 	%f24, %f33, %f57, %p17;
	setp.eq.s16 	%p18, %rs16, 0;
	mov.f32 	%f374, %f33;
	@%p18 bra 	$L__BB40_20;
	ld.global.f32 	%f58, [%rd15+4];
	mul.f32 	%f374, %f34, %f58;
$L__BB40_20:
	add.s64 	%rd87, %rd7, 512;
	shr.u64 	%rd88, %rd87, 63;
	add.s64 	%rd89, %rd87, %rd88;
	shl.b64 	%rd90, %rd89, 2;
	and.b64  	%rd91, %rd90, -8;
	add.s64 	%rd16, %rd1, %rd91;
	ld.global.f32 	%f59, [%rd16];
	and.b64  	%rd92, %rd89, -2;
	add.s64 	%rd93, %rd2, %rd92;
	ld.global.v2.u8 	{%rs17, %rs18}, [%rd93];
	setp.eq.s16 	%p19, %rs17, 0;
	mul.f32 	%f60, %f34, %f59;
	selp.f32 	%f27, %f33, %f60, %p19;
	setp.eq.s16 	%p20, %rs18, 0;
	mov.f32 	%f375, %f33;
	@%p20 bra 	$L__BB40_22;
	ld.global.f32 	%f61, [%rd16+4];
	mul.f32 	%f375, %f34, %f61;
$L__BB40_22:
	add.s64 	%rd94, %rd7, 576;
	shr.u64 	%rd95, %rd94, 63;
	add.s64 	%rd96, %rd94, %rd95;
	shl.b64 	%rd97, %rd96, 2;
	and.b64  	%rd98, %rd97, -8;
	add.s64 	%rd17, %rd1, %rd98;
	ld.global.f32 	%f62, [%rd17];
	and.b64  	%rd99, %rd96, -2;
	add.s64 	%rd100, %rd2, %rd99;
	ld.global.v2.u8 	{%rs19, %rs20}, [%rd100];
	setp.eq.s16 	%p21, %rs19, 0;
	mul.f32 	%f63, %f34, %f62;
	selp.f32 	%f30, %f33, %f63, %p21;
	setp.eq.s16 	%p22, %rs20, 0;
	mov.f32 	%f376, %f33;
	@%p22 bra 	$L__BB40_24;
	ld.global.f32 	%f64, [%rd17+4];
	mul.f32 	%f376, %f34, %f64;
$L__BB40_24:
	max.f32 	%f65, %f3, 0fFF800000;
	max.f32 	%f66, %f65, %f367;
	max.f32 	%f67, %f66, %f6;
	max.f32 	%f68, %f67, %f368;
	max.f32 	%f69, %f68, %f9;
	max.f32 	%f70, %f69, %f369;
	max.f32 	%f71, %f70, %f12;
	max.f32 	%f72, %f71, %f370;
	max.f32 	%f73, %f72, %f15;
	max.f32 	%f74, %f73, %f371;
	max.f32 	%f75, %f74, %f18;
	max.f32 	%f76, %f75, %f372;
	max.f32 	%f77, %f76, %f21;
	max.f32 	%f78, %f77, %f373;
	max.f32 	%f79, %f78, %f24;
	max.f32 	%f80, %f79, %f374;
	max.f32 	%f81, %f80, %f27;
	max.f32 	%f82, %f81, %f375;
	max.f32 	%f83, %f82, %f30;
	max.f32 	%f84, %f83, %f376;
	mov.b32 	%r9, %f84;
	shfl.sync.bfly.b32	%r10|%p23, %r9, 16, 31, -1;
	mov.b32 	%f85, %r10;
	max.f32 	%f86, %f84, %f85;
	mov.b32 	%r11, %f86;
	shfl.sync.bfly.b32	%r12|%p24, %r11, 8, 31, -1;
	mov.b32 	%f87, %r12;
	max.f32 	%f88, %f86, %f87;
	mov.b32 	%r13, %f88;
	shfl.sync.bfly.b32	%r14|%p25, %r13, 4, 31, -1;
	mov.b32 	%f89, %r14;
	max.f32 	%f90, %f88, %f89;
	mov.b32 	%r15, %f90;
	shfl.sync.bfly.b32	%r16|%p26, %r15, 2, 31, -1;
	mov.b32 	%f91, %r16;
	max.f32 	%f92, %f90, %f91;
	mov.b32 	%r17, %f92;
	shfl.sync.bfly.b32	%r18|%p27, %r17, 1, 31, -1;
	mov.b32 	%f93, %r18;
	max.f32 	%f94, %f92, %f93;
	sub.f32 	%f95, %f3, %f94;
	fma.rn.f32 	%f96, %f95, 0f3BBB989D, 0f3F000000;
	cvt.sat.f32.f32 	%f97, %f96;
	mov.f32 	%f98, 0f4B400001;
	mov.f32 	%f99, 0f437C0000;
	fma.rm.f32 	%f100, %f97, %f99, %f98;
	add.f32 	%f101, %f100, 0fCB40007F;
	neg.f32 	%f102, %f101;
	fma.rn.f32 	%f103, %f95, 0f3FB8AA3B, %f102;
	fma.rn.f32 	%f104, %f95, 0f32A57060, %f103;
	mov.b32 	%r19, %f100;
	shl.b32 	%r20, %r19, 23;
	mov.b32 	%f105, %r20;
	ex2.approx.ftz.f32 	%f106, %f104;
	mul.f32 	%f107, %f106, %f105;
	add.f32 	%f108, %f107, 0f00000000;
	sub.f32 	%f109, %f367, %f94;
	fma.rn.f32 	%f110, %f109, 0f3BBB989D, 0f3F000000;
	cvt.sat.f32.f32 	%f111, %f110;
	fma.rm.f32 	%f112, %f111, %f99, %f98;
	add.f32 	%f113, %f112, 0fCB40007F;
	neg.f32 	%f114, %f113;
	fma.rn.f32 	%f115, %f109, 0f3FB8AA3B, %f114;
	fma.rn.f32 	%f116, %f109, 0f32A57060, %f115;
	mov.b32 	%r21, %f112;
	shl.b32 	%r22, %r21, 23;
	mov.b32 	%f117, %r22;
	ex2.approx.ftz.f32 	%f118, %f116;
	mul.f32 	%f119, %f118, %f117;
	add.f32 	%f120, %f108, %f119;
	sub.f32 	%f121, %f6, %f94;
	fma.rn.f32 	%f122, %f121, 0f3BBB989D, 0f3F000000;
	cvt.sat.f32.f32 	%f123, %f122;
	fma.rm.f32 	%f124, %f123, %f99, %f98;
	add.f32 	%f125, %f124, 0fCB40007F;
	neg.f32 	%f126, %f125;
	fma.rn.f32 	%f127, %f121, 0f3FB8AA3B, %f126;
	fma.rn.f32 	%f128, %f121, 0f32A57060, %f127;
	mov.b32 	%r23, %f124;
	shl.b32 	%r24, %r23, 23;
	mov.b32 	%f129, %r24;
	ex2.approx.ftz.f32 	%f130, %f128;
	mul.f32 	%f131, %f130, %f129;
	add.f32 	%f132, %f120, %f131;
	sub.f32 	%f133, %f368, %f94;
	fma.rn.f32 	%f134, %f133, 0f3BBB989D, 0f3F000000;
	cvt.sat.f32.f32 	%f135, %f134;
	fma.rm.f32 	%f136, %f135, %f99, %f98;
	add.f32 	%f137, %f136, 0fCB40007F;
	neg.f32 	%f138, %f137;
	fma.rn.f32 	%f139, %f133, 0f3FB8AA3B, %f138;
	fma.rn.f32 	%f140, %f133, 0f32A57060, %f139;
	mov.b32 	%r25, %f136;
	shl.b32 	%r26, %r25, 23;
	mov.b32 	%f141, %r26;
	ex2.approx.ftz.f32 	%f142, %f140;
	mul.f32 	%f143, %f142, %f141;
	add.f32 	%f144, %f132, %f143;
	sub.f32 	%f145, %f9, %f94;
	fma.rn.f32 	%f146, %f145, 0f3BBB989D, 0f3F000000;
	cvt.sat.f32.f32 	%f147, %f146;
	fma.rm.f32 	%f148, %f147, %f99, %f98;
	add.f32 	%f149, %f148, 0fCB40007F;
	neg.f32 	%f150, %f149;
	fma.rn.f32 	%f151, %f145, 0f3FB8AA3B, %f150;
	fma.rn.f32 	%f152, %f145, 0f32A57060, %f151;
	mov.b32 	%r27, %f148;
	shl.b32 	%r28, %r27, 23;
	mov.b32 	%f153, %r28;
	ex2.approx.ftz.f32 	%f154, %f152;
	mul.f32 	%f155, %f154, %f153;
	add.f32 	%f156, %f144, %f155;
	sub.f32 	%f157, %f369, %f94;
	fma.rn.f32 	%f158, %f157, 0f3BBB989D, 0f3F000000;
	cvt.sat.f32.f32 	%f159, %f158;
	fma.rm.f32 	%f160, %f159, %f99, %f98;
	add.f32 	%f161, %f160, 0fCB40007F;
	neg.f32 	%f162, %f161;
	fma.rn.f32 	%f163, %f157, 0f3FB8AA3B, %f162;
	fma.rn.f32 	%f164, %f157, 0f32A57060, %f163;
	mov.b32 	%r29, %f160;
	shl.b32 	%r30, %r29, 23;
	mov.b32 	%f165, %r30;
	ex2.approx.ftz.f32 	%f166, %f164;
	mul.f32 	%f167, %f166, %f165;
	add.f32 	%f168, %f156, %f167;
	sub.f32 	%f169, %f12, %f94;
	fma.rn.f32 	%f170, %f169, 0f3BBB989D, 0f3F000000;
	cvt.sat.f32.f32 	%f171, %f170;
	fma.rm.f32 	%f172, %f171, %f99, %f98;
	add.f32 	%f173, %f172, 0fCB40007F;
	neg.f32 	%f174, %f173;
	fma.rn.f32 	%f175, %f169, 0f3FB8AA3B, %f174;
	fma.rn.f32 	%f176, %f169, 0f32A57060, %f175;
	mov.b32 	%r31, %f172;
	shl.b32 	%r32, %r31, 23;
	mov.b32 	%f177, %r32;
	ex2.approx.ftz.f32 	%f178, %f176;
	mul.f32 	%f179, %f178, %f177;
	add.f32 	%f180, %f168, %f179;
	sub.f32 	%f181, %f370, %f94;
	fma.rn.f32 	%f182, %f181, 0f3BBB989D, 0f3F000000;
	cvt.sat.f32.f32 	%f183, %f182;
	fma.rm.f32 	%f184, %f183, %f99, %f98;
	add.f32 	%f185, %f184, 0fCB40007F;
	neg.f32 	%f186, %f185;
	fma.rn.f32 	%f187, %f181, 0f3FB8AA3B, %f186;
	fma.rn.f32 	%f188, %f181, 0f32A57060, %f187;
	mov.b32 	%r33, %f184;
	shl.b32 	%r34, %r33, 23;
	mov.b32 	%f189, %r34;
	ex2.approx.ftz.f32 	%f190, %f188;
	mul.f32 	%f191, %f190, %f189;
	add.f32 	%f192, %f180, %f191;
	sub.f32 	%f193, %f15, %f94;
	fma.rn.f32 	%f194, %f193, 0f3BBB989D, 0f3F000000;
	cvt.sat.f32.f32 	%f195, %f194;
	fma.rm.f32 	%f196, %f195, %f99, %f98;
	add.f32 	%f197, %f196, 0fCB40007F;
	neg.f32 	%f198, %f197;
	fma.rn.f32 	%f199, %f193, 0f3FB8AA3B, %f198;
	fma.rn.f32 	%f200, %f193, 0f32A57060, %f199;
	mov.b32 	%r35, %f196;
	shl.b32 	%r36, %r35, 23;
	mov.b32 	%f201, %r36;
	ex2.approx.ftz.f32 	%f202, %f200;
	mul.f32 	%f203, %f202, %f201;
	add.f32 	%f204, %f192, %f203;
	sub.f32 	%f205, %f371, %f94;
	fma.rn.f32 	%f206, %f205, 0f3BBB989D, 0f3F000000;
	cvt.sat.f32.f32 	%f207, %f206;
	fma.rm.f32 	%f208, %f207, %f99, %f98;
	add.f32 	%f209, %f208, 0fCB40007F;
	neg.f32 	%f210, %f209;
	fma.rn.f32 	%f211, %f205, 0f3FB8AA3B, %f210;
	fma.rn.f32 	%f212, %f205, 0f32A57060, %f211;
	mov.b32 	%r37, %f208;
	shl.b32 	%r38, %r37, 23;
	mov.b32 	%f213, %r38;
	ex2.approx.ftz.f32 	%f214, %f212;
	mul.f32 	%f215, %f214, %f213;
	add.f32 	%f216, %f204, %f215;
	sub.f32 	%f217, %f18, %f94;
	fma.rn.f32 	%f218, %f217, 0f3BBB989D, 0f3F000000;
	cvt.sat.f32.f32 	%f219, %f218;
	fma.rm.f32 	%f220, %f219, %f99, %f98;
	add.f32 	%f221, %f220, 0fCB40007F;
	neg.f32 	%f222, %f221;
	fma.rn.f32 	%f223, %f217, 0f3FB8AA3B, %f222;
	fma.rn.f32 	%f224, %f217, 0f32A57060, %f223;
	mov.b32 	%r39, %f220;
	shl.b32 	%r40, %r39, 23;
	mov.b32 	%f225, %r40;
	ex2.approx.ftz.f32 	%f226, %f224;
	mul.f32 	%f227, %f226, %f225;
	add.f32 	%f228, %f216, %f227;
	sub.f32 	%f229, %f372, %f94;
	fma.rn.f32 	%f230, %f229, 0f3BBB989D, 0f3F000000;
	cvt.sat.f32.f32 	%f231, %f230;
	fma.rm.f32 	%f232, %f231, %f99, %f98;
	add.f32 	%f233, %f232, 0fCB40007F;
	neg.f32 	%f234, %f233;
	fma.rn.f32 	%f235, %f229, 0f3FB8AA3B, %f234;
	fma.rn.f32 	%f236, %f229, 0f32A57060, %f235;
	mov.b32 	%r41, %f232;
	shl.b32 	%r42, %r41, 23;
	mov.b32 	%f237, %r42;
	ex2.approx.ftz.f32 	%f238, %f236;
	mul.f32 	%f239, %f238, %f237;
	add.f32 	%f240, %f228, %f239;
	sub.f32 	%f241, %f21, %f94;
	fma.rn.f32 	%f242, %f241, 0f3BBB989D, 0f3F000000;
	cvt.sat.f32.f32 	%f243, %f242;
	fma.rm.f32 	%f244, %f243, %f99, %f98;
	add.f32 	%f245, %f244, 0fCB40007F;
	neg.f32 	%f246, %f245;
	fma.rn.f32 	%f247, %f241, 0f3FB8AA3B, %f246;
	fma.rn.f32 	%f248, %f241, 0f32A57060, %f247;
	mov.b32 	%r43, %f244;
	shl.b32 	%r44, %r43, 23;
	mov.b32 	%f249, %r44;
	ex2.approx.ftz.f32 	%f250, %f248;
	mul.f32 	%f251, %f250, %f249;
	add.f32 	%f252, %f240, %f251;
	sub.f32 	%f253, %f373, %f94;
	fma.rn.f32 	%f254, %f253, 0f3BBB989D, 0f3F000000;
	cvt.sat.f32.f32 	%f255, %f254;
	fma.rm.f32 	%f256, %f255, %f99, %f98;
	add.f32 	%f257, %f256, 0fCB40007F;
	neg.f32 	%f258, %f257;
	fma.rn.f32 	%f259, %f253, 0f3FB8AA3B, %f258;
	fma.rn.f32 	%f260, %f253, 0f32A57060, %f259;
	mov.b32 	%r45, %f256;
	shl.b32 	%r46, %r45, 23;
	mov.b32 	%f261, %r46;
	ex2.approx.ftz.f32 	%f262, %f260;
	mul.f32 	%f263, %f262, %f261;
	add.f32 	%f264, %f252, %f263;
	sub.f32 	%f265, %f24, %f94;
	fma.rn.f32 	%f266, %f265, 0f3BBB989D, 0f3F000000;
	cvt.sat.f32.f32 	%f267, %f266;
	fma.rm.f32 	%f268, %f267, %f99, %f98;
	add.f32 	%f269, %f268, 0fCB40007F;
	neg.f32 	%f270, %f269;
	fma.rn.f32 	%f271, %f265, 0f3FB8AA3B, %f270;
	fma.rn.f32 	%f272, %f265, 0f32A57060, %f271;
	mov.b32 	%r47, %f268;
	shl.b32 	%r48, %r47, 23;
	mov.b32 	%f273, %r48;
	ex2.approx.ftz.f32 	%f274, %f272;
	mul.f32 	%f275, %f274, %f273;
	add.f32 	%f276, %f264, %f275;
	sub.f32 	%f277, %f374, %f94;
	fma.rn.f32 	%f278, %f277, 0f3BBB989D, 0f3F000000;
	cvt.sat.f32.f32 	%f279, %f278;
	fma.rm.f32 	%f280, %f279, %f99, %f98;
	add.f32 	%f281, %f280, 0fCB40007F;
	neg.f32 	%f282, %f281;
	fma.rn.f32 	%f283, %f277, 0f3FB8AA3B, %f282;
	fma.rn.f32 	%f284, %f277, 0f32A57060, %f283;
	mov.b32 	%r49, %f280;
	shl.b32 	%r50, %r49, 23;
	mov.b32 	%f285, %r50;
	ex2.approx.ftz.f32 	%f286, %f284;
	mul.f32 	%f287, %f286, %f285;
	add.f32 	%f288, %f276, %f287;
	sub.f32 	%f289, %f27, %f94;
	fma.rn.f32 	%f290, %f289, 0f3BBB989D, 0f3F000000;
	cvt.sat.f32.f32 	%f291, %f290;
	fma.rm.f32 	%f292, %f291, %f99, %f98;
	add.f32 	%f293, %f292, 0fCB40007F;
	neg.f32 	%f294, %f293;
	fma.rn.f32 	%f295, %f289, 0f3FB8AA3B, %f294;
	fma.rn.f32 	%f296, %f289, 0f32A57060, %f295;
	mov.b32 	%r51, %f292;
	shl.b32 	%r52, %r51, 23;
	mov.b32 	%f297, %r52;
	ex2.approx.ftz.f32 	%f298, %f296;
	mul.f32 	%f299, %f298, %f297;
	add.f32 	%f300, %f288, %f299;
	sub.f32 	%f301, %f375, %f94;
	fma.rn.f32 	%f302, %f301, 0f3BBB989D, 0f3F000000;
	cvt.sat.f32.f32 	%f303, %f302;
	fma.rm.f32 	%f304, %f303, %f99, %f98;
	add.f32 	%f305, %f304, 0fCB40007F;
	neg.f32 	%f306, %f305;
	fma.rn.f32 	%f307, %f301, 0f3FB8AA3B, %f306;
	fma.rn.f32 	%f308, %f301, 0f32A57060, %f307;
	mov.b32 	%r53, %f304;
	shl.b32 	%r54, %r53, 23;
	mov.b32 	%f309, %r54;
	ex2.approx.ftz.f32 	%f310, %f308;
	mul.f32 	%f311, %f310, %f309;
	add.f32 	%f312, %f300, %f311;
	sub.f32 	%f313, %f30, %f94;
	fma.rn.f32 	%f314, %f313, 0f3BBB989D, 0f3F000000;
	cvt.sat.f32.f32 	%f315, %f314;
	fma.rm.f32 	%f316, %f315, %f99, %f98;
	add.f32 	%f317, %f316, 0fCB40007F;
	neg.f32 	%f318, %f317;
	fma.rn.f32 	%f319, %f313, 0f3FB8AA3B, %f318;
	fma.rn.f32 	%f320, %f313, 0f32A57060, %f319;
	mov.b32 	%r55, %f316;
	shl.b32 	%r56, %r55, 23;
	mov.b32 	%f321, %r56;
	ex2.approx.ftz.f32 	%f322, %f320;
	mul.f32 	%f323, %f322, %f321;
	add.f32 	%f324, %f312, %f323;
	sub.f32 	%f325, %f376, %f94;
	fma.rn.f32 	%f326, %f325, 0f3BBB989D, 0f3F000000;
	cvt.sat.f32.f32 	%f327, %f326;
	fma.rm.f32 	%f328, %f327, %f99, %f98;
	add.f32 	%f329, %f328, 0fCB40007F;
	neg.f32 	%f330, %f329;
	fma.rn.f32 	%f331, %f325, 0f3FB8AA3B, %f330;
	fma.rn.f32 	%f332, %f325, 0f32A57060, %f331;
	mov.b32 	%r57, %f328;
	shl.b32 	%r58, %r57, 23;
	mov.b32 	%f333, %r58;
	ex2.approx.ftz.f32 	%f334, %f332;
	mul.f32 	%f335, %f334, %f333;
	add.f32 	%f336, %f324, %f335;
	mov.b32 	%r59, %f336;
	shfl.sync.bfly.b32	%r60|%p28, %r59, 16, 31, -1;
	mov.b32 	%f337, %r60;
	add.f32 	%f338, %f336, %f337;
	mov.b32 	%r61, %f338;
	shfl.sync.bfly.b32	%r62|%p29, %r61, 8, 31, -1;
	mov.b32 	%f339, %r62;
	add.f32 	%f340, %f338, %f339;
	mov.b32 	%r63, %f340;
	shfl.sync.bfly.b32	%r64|%p30, %r63, 4, 31, -1;
	mov.b32 	%f341, %r64;
	add.f32 	%f342, %f340, %f341;
	mov.b32 	%r65, %f342;
	shfl.sync.bfly.b32	%r66|%p31, %r65, 2, 31, -1;
	mov.b32 	%f343, %r66;
	add.f32 	%f344, %f342, %f343;
	mov.b32 	%r67, %f344;
	shfl.sync.bfly.b32	%r68|%p32, %r67, 1, 31, -1;
	mov.b32 	%f345, %r68;
	add.f32 	%f346, %f344, %f345;
	div.rn.f32 	%f347, %f107, %f346;
	div.rn.f32 	%f348, %f119, %f346;
	div.rn.f32 	%f349, %f131, %f346;
	div.rn.f32 	%f350, %f143, %f346;
	div.rn.f32 	%f351, %f155, %f346;
	div.rn.f32 	%f352, %f167, %f346;
	div.rn.f32 	%f353, %f179, %f346;
	div.rn.f32 	%f354, %f191, %f346;
	div.rn.f32 	%f355, %f203, %f346;
	div.rn.f32 	%f356, %f215, %f346;
	div.rn.f32 	%f357, %f227, %f346;
	div.rn.f32 	%f358, %f239, %f346;
	div.rn.f32 	%f359, %f251, %f346;
	div.rn.f32 	%f360, %f263, %f346;
	div.rn.f32 	%f361, %f275, %f346;
	div.rn.f32 	%f362, %f287, %f346;
	div.rn.f32 	%f363, %f299, %f346;
	div.rn.f32 	%f364, %f311, %f346;
	div.rn.f32 	%f365, %f323, %f346;
	div.rn.f32 	%f366, %f335, %f346;
	mad.lo.s64 	%rd101, %rd162, %rd23, %rd4;
	shr.u64 	%rd102, %rd101, 63;
	add.s64 	%rd103, %rd101, %rd102;
	cvta.to.global.u64 	%rd104, %rd22;
	shl.b64 	%rd105, %rd103, 2;
	and.b64  	%rd106, %rd105, -8;
	add.s64 	%rd107, %rd104, %rd106;
	st.global.v2.f32 	[%rd107], {%f347, %f348};
	add.s64 	%rd108, %rd101, 64;
	shr.u64 	%rd109, %rd108, 63;
	add.s64 	%rd110, %rd108, %rd109;
	shl.b64 	%rd111, %rd110, 2;
	and.b64  	%rd112, %rd111, -8;
	add.s64 	%rd113, %rd104, %rd112;
	st.global.v2.f32 	[%rd113], {%f349, %f350};
	add.s64 	%rd114, %rd101, 128;
	shr.u64 	%rd115, %rd114, 63;
	add.s64 	%rd116, %rd114, %rd115;
	shl.b64 	%rd117, %rd116, 2;
	and.b64  	%rd118, %rd117, -8;
	add.s64 	%rd119, %rd104, %rd118;
	st.global.v2.f32 	[%rd119], {%f351, %f352};
	add.s64 	%rd120, %rd101, 192;
	shr.u64 	%rd121, %rd120, 63;
	add.s64 	%rd122, %rd120, %rd121;
	shl.b64 	%rd123, %rd122, 2;
	and.b64  	%rd124, %rd123, -8;
	add.s64 	%rd125, %rd104, %rd124;
	st.global.v2.f32 	[%rd125], {%f353, %f354};
	add.s64 	%rd126, %rd101, 256;
	shr.u64 	%rd127, %rd126, 63;
	add.s64 	%rd128, %rd126, %rd127;
	shl.b64 	%rd129, %rd128, 2;
	and.b64  	%rd130, %rd129, -8;
	add.s64 	%rd131, %rd104, %rd130;
	st.global.v2.f32 	[%rd131], {%f355, %f356};
	add.s64 	%rd132, %rd101, 320;
	shr.u64 	%rd133, %rd132, 63;
	add.s64 	%rd134, %rd132, %rd133;
	shl.b64 	%rd135, %rd134, 2;
	and.b64  	%rd136, %rd135, -8;
	add.s64 	%rd137, %rd104, %rd136;
	st.global.v2.f32 	[%rd137], {%f357, %f358};
	add.s64 	%rd138, %rd101, 384;
	shr.u64 	%rd139, %rd138, 63;
	add.s64 	%rd140, %rd138, %rd139;
	shl.b64 	%rd141, %rd140, 2;
	and.b64  	%rd142, %rd141, -8;
	add.s64 	%rd143, %rd104, %rd142;
	st.global.v2.f32 	[%rd143], {%f359, %f360};
	add.s64 	%rd144, %rd101, 448;
	shr.u64 	%rd145, %rd144, 63;
	add.s64 	%rd146, %rd144, %rd145;
	shl.b64 	%rd147, %rd146, 2;
	and.b64  	%rd148, %rd147, -8;
	add.s64 	%rd149, %rd104, %rd148;
	st.global.v2.f32 	[%rd149], {%f361, %f362};
	add.s64 	%rd150, %rd101, 512;
	shr.u64 	%rd151, %rd150, 63;
	add.s64 	%rd152, %rd150, %rd151;
	shl.b64 	%rd153, %rd152, 2;
	and.b64  	%rd154, %rd153, -8;
	add.s64 	%rd155, %rd104, %rd154;
	st.global.v2.f32 	[%rd155], {%f363, %f364};
	add.s64 	%rd156, %rd101, 576;
	shr.u64 	%rd157, %rd156, 63;
	add.s64 	%rd158, %rd156, %rd157;
	shl.b64 	%rd159, %rd158, 2;
	and.b64  	%rd160, %rd159, -8;
	add.s64 	%rd161, %rd104, %rd160;
	st.global.v2.f32 	[%rd161], {%f365, %f366};
	add.s64 	%rd162, %rd162, %rd5;
	setp.lt.s64 	%p33, %rd162, %rd24;
	@%p33 bra 	$L__BB40_4;
$L__BB40_25:
	ret;

}
	// .globl	_Z15SoftmaxWarpImplI24ElementwiseScaleMaskLoadIffbE11DirectStoreIffEfLi2ELi20ELi32ELi1ELb1EL9Algorithm0EEvT_T0_ll
.visible .entry _Z15SoftmaxWarpImplI24ElementwiseScaleMaskLoadIffbE11DirectStoreIffEfLi2ELi20ELi32ELi1ELb1EL9Algorithm0EEvT_T0_ll(
	.param .align 8 .b8 _Z15SoftmaxWarpImplI24ElementwiseScaleMaskLoadIffbE11DirectStoreIffEfLi2ELi20ELi32ELi1ELb1EL9Algorithm0EEvT_T0_ll_param_0[32],
	.param .align 8 .b8 _Z15SoftmaxWarpImplI24ElementwiseScaleMaskLoadIffbE11DirectStoreIffEfLi2ELi20ELi32ELi1ELb1EL9Algorithm0EEvT_T0_ll_param_1[16],
	.param .u64 _Z15SoftmaxWarpImplI24ElementwiseScaleMaskLoadIffbE11DirectStoreIffEfLi2ELi20ELi32ELi1ELb1EL9Algorithm0EEvT_T0_ll_param_2,
	.param .u64 _Z15SoftmaxWarpImplI24ElementwiseScaleMaskLoadIffbE11DirectStoreIffEfLi2ELi20ELi32ELi1ELb1EL9Algorithm0EEvT_T0_ll_param_3
)
{
	.reg .pred 	%p<54>;
	.reg .b16 	%rs<21>;
	.reg .b32 	%r<78>;
	.reg .b32 	%f<447>;
	.reg .b64 	%rd<174>;

	ld.param.v2.f32 	{%f93, %f94}, [_Z15SoftmaxWarpImplI24ElementwiseScaleMaskLoadIffbE11DirectStoreIffEfLi2ELi20ELi32ELi1ELb1EL9Algorithm0EEvT_T0_ll_param_0+24];
	ld.param.u64 	%rd33, [_Z15SoftmaxWarpImplI24ElementwiseScaleMaskLoadIffbE11DirectStoreIffEfLi2ELi20ELi32ELi1ELb1EL9Algorithm0EEvT_T0_ll_param_0+16];
	ld.param.u64 	%rd4, [_Z15SoftmaxWarpImplI24ElementwiseScaleMaskLoadIffbE11DirectStoreIffEfLi2ELi20ELi32ELi1ELb1EL9Algorithm0EEvT_T0_ll_param_1+8];
	ld.param.u64 	%rd36, [_Z15SoftmaxWarpImplI24ElementwiseScaleMaskLoadIffbE11DirectStoreIffEfLi2ELi20ELi32ELi1ELb1EL9Algorithm0EEvT_T0_ll_param_1];
	ld.param.u64 	%rd32, [_Z15SoftmaxWarpImplI24ElementwiseScaleMaskLoadIffbE11DirectStoreIffEfLi2ELi20ELi32ELi1ELb1EL9Algorithm0EEvT_T0_ll_param_0+8];
	ld.param.u64 	%rd31, [_Z15SoftmaxWarpImplI24ElementwiseScaleMaskLoadIffbE11DirectStoreIffEfLi2ELi20ELi32ELi1ELb1EL9Algorithm0EEvT_T0_ll_param_0];
	ld.param.u64 	%rd34, [_Z15SoftmaxWarpImplI24ElementwiseScaleMaskLoadIffbE11DirectStoreIffEfLi2ELi20ELi32ELi1ELb1EL9Algorithm0EEvT_T0_ll_param_2];
	ld.param.u64 	%rd35, [_Z15SoftmaxWarpImplI24ElementwiseScaleMaskLoadIffbE11DirectStoreIffEfLi2ELi20ELi32ELi1ELb1EL9Algorithm0EEvT_T0_ll_param_3];
	cvta.to.global.u64 	%rd1, %rd31;
	cvta.to.global.u64 	%rd2, %rd32;
	cvta.to.global.u64 	%rd3, %rd36;
	setp.lt.s64 	%p1, %rd35, 641;
	@%p1 bra 	$L__BB41_2;
	mov.u64 	%rd37, $str;
	cvta.global.u64 	%rd38, %rd37;
	mov.u64 	%rd39, $str$1;
	cvta.global.u64 	%rd40, %rd39;
	mov.u64 	%rd41, __unnamed_42;
	cvta.global.u64 	%rd42, %rd41;
	{ // callseq 41, 0
	.param .b64 param0;
	st.param.b64 	[param0], %rd38;
	.param .b64 param1;
	st.param.b64 	[param1], %rd40;
	.param .b32 param2;
	st.param.b32 	[param2], 219;
	.param .b64 param3;
	st.param.b64 	[param3], %rd42;
	.param .b64 param4;
	st.param.b64 	[param4], 1;
	call.uni 
	__assertfail, 
	(
	param0, 
	param1, 
	param2, 
	param3, 
	param4
	);
	} // callseq 41
$L__BB41_2:
	mov.u32 	%r2, %ctaid.x;
	mov.u32 	%r3, %ntid.y;
	mov.u32 	%r4, %tid.y;
	mad.lo.s32 	%r5, %r2, %r3, %r4;
	mov.u32 	%r6, %nctaid.x;
	mul.lo.s32 	%r1, %r6, %r3;
	cvt.s64.s32 	%rd173, %r5;
	setp.le.s64 	%p2, %rd34, %rd173;
	@%p2 bra 	$L__BB41_65;
	mov.u32 	%r7, %tid.x;
	shl.b32 	%r8, %r7, 1;
	cvt.u64.u32 	%rd6, %r8;
	add.s32 	%r9, %r8, 64;
	cvt.u64.u32 	%rd7, %r9;
	add.s32 	%r10, %r8, 128;
	cvt.u64.u32 	%rd8, %r10;
	add.s32 	%r11, %r8, 192;
	cvt.u64.u32 	%rd9, %r11;
	add.s32 	%r12, %r8, 256;
	cvt.u64.u32 	%rd10, %r12;
	add.s32 	%r13, %r8, 320;
	cvt.u64.u32 	%rd11, %r13;
	add.s32 	%r14, %r8, 384;
	cvt.u64.u32 	%rd12, %r14;
	add.s32 	%r15, %r8, 448;
	cvt.u64.u32 	%rd13, %r15;
	add.s32 	%r16, %r8, 512;
	cvt.u64.u32 	%rd14, %r16;
	add.s32 	%r17, %r8, 576;
	cvt.u64.u32 	%rd15, %r17;
	cvt.s64.s32 	%rd16, %r1;
$L__BB41_4:
	setp.le.s64 	%p3, %rd35, %rd6;
	mul.lo.s64 	%rd18, %rd173, %rd33;
	mov.f32 	%f408, 0fFF800000;
	mov.f32 	%f409, %f408;
	mov.f32 	%f414, %f408;
	@%p3 bra 	$L__BB41_8;
	add.s64 	%rd43, %rd18, %rd6;
	shr.u64 	%rd44, %rd43, 63;
	add.s64 	%rd45, %rd43, %rd44;
	shl.b64 	%rd46, %rd45, 2;
	and.b64  	%rd47, %rd46, -8;
	add.s64 	%rd19, %rd1, %rd47;
	ld.global.f32 	%f96, [%rd19];
	and.b64  	%rd48, %rd45, -2;
	add.s64 	%rd49, %rd2, %rd48;
	ld.global.v2.u8 	{%rs1, %rs2}, [%rd49];
	setp.eq.s16 	%p4, %rs1, 0;
	mul.f32 	%f97, %f94, %f96;
	selp.f32 	%f409, %f93, %f97, %p4;
	setp.eq.s16 	%p5, %rs2, 0;
	mov.f32 	%f408, %f93;
	@%p5 bra 	$L__BB41_7;
	ld.global.f32 	%f98, [%rd19+4];
	mul.f32 	%f408, %f94, %f98;
$L__BB41_7:
	max.f32 	%f99, %f409, 0fFF800000;
	max.f32 	%f414, %f99, %f408;
$L__BB41_8:
	setp.le.s64 	%p6, %rd35, %rd7;
	mov.f32 	%f412, 0fFF800000;
	mov.f32 	%f413, %f412;
	@%p6 bra 	$L__BB41_12;
	add.s64 	%rd50, %rd18, %rd7;
	shr.u64 	%rd51, %rd50, 63;
	add.s64 	%rd52, %rd50, %rd51;
	shl.b64 	%rd53, %rd52, 2;
	and.b64  	%rd54, %rd53, -8;
	add.s64 	%rd20, %rd1, %rd54;
	ld.global.f32 	%f101, [%rd20];
	and.b64  	%rd55, %rd52, -2;
	add.s64 	%rd56, %rd2, %rd55;
	ld.global.v2.u8 	{%rs3, %rs4}, [%rd56];
	setp.eq.s16 	%p7, %rs3, 0;
	mul.f32 	%f102, %f94, %f101;
	selp.f32 	%f413, %f93, %f102, %p7;
	setp.eq.s16 	%p8, %rs4, 0;
	mov.f32 	%f412, %f93;
	@%p8 bra 	$L__BB41_11;
	ld.global.f32 	%f103, [%rd20+4];
	mul.f32 	%f412, %f94, %f103;
$L__BB41_11:
	max.f32 	%f104, %f414, %f413;
	max.f32 	%f414, %f104, %f412;
$L__BB41_12:
	setp.le.s64 	%p9, %rd35, %rd8;
	mov.f32 	%f416, 0fFF800000;
	mov.f32 	%f417, %f416;
	@%p9 bra 	$L__BB41_16;
	add.s64 	%rd57, %rd18, %rd8;
	shr.u64 	%rd58, %rd57, 63;
	add.s64 	%rd59, %rd57, %rd58;
	shl.b64 	%rd60, %rd59, 2;
	and.b64  	%rd61, %rd60, -8;
	add.s64 	%rd21, %rd1, %rd61;
	ld.global.f32 	%f106, [%rd21];
	and.b64  	%rd62, %rd59, -2;
	add.s64 	%rd63, %rd2, %rd62;
	ld.global.v2.u8 	{%rs5, %rs6}, [%rd63];
	setp.eq.s16 	%p10, %rs5, 0;
	mul.f32 	%f107, %f94, %f106;
	selp.f32 	%f417, %f93, %f107, %p10;
	setp.eq.s16 	%p11, %rs6, 0;
	mov.f32 	%f416, %f93;
	@%p11 bra 	$L__BB41_15;
	ld.global.f32 	%f108, [%rd21+4];
	mul.f32 	%f416, %f94, %f108;
$L__BB41_15:
	max.f32 	%f109, %f414, %f417;
	max.f32 	%f414, %f109, %f416;
$L__BB41_16:
	setp.le.s64 	%p12, %rd35, %rd9;
	mov.f32 	%f420, 0fFF800000;
	mov.f32 	%f421, %f420;
	@%p12 bra 	$L__BB41_20;
	add.s64 	%rd64, %rd18, %rd9;
	shr.u64 	%rd65, %rd64, 63;
	add.s64 	%rd66, %rd64, %rd65;
	shl.b64 	%rd67, %rd66, 2;
	and.b64  	%rd68, %rd67, -8;
	add.s64 	%rd22, %rd1, %rd68;
	ld.global.f32 	%f111, [%rd22];
	and.b64  	%rd69, %rd66, -2;
	add.s64 	%rd70, %rd2, %rd69;
	ld.global.v2.u8 	{%rs7, %rs8}, [%rd70];
	setp.eq.s16 	%p13, %rs7, 0;
	mul.f32 	%f112, %f94, %f111;
	selp.f32 	%f421, %f93, %f112, %p13;
	setp.eq.s16 	%p14, %rs8, 0;
	mov.f32 	%f420, %f93;
	@%p14 bra 	$L__BB41_19;
	ld.global.f32 	%f113, [%rd22+4];
	mul.f32 	%f420, %f94, %f113;
$L__BB41_19:
	max.f32 	%f114, %f414, %f421;
	max.f32 	%f414, %f114, %f420;
$L__BB41_20:
	setp.le.s64 	%p15, %rd35, %rd10;
	mov.f32 	%f424, 0fFF800000;
	mov.f32 	%f425, %f424;
	@%p15 bra 	$L__BB41_24;
	add.s64 	%rd71, %rd18, %rd10;
	shr.u64 	%rd72, %rd71, 63;
	add.s64 	%rd73, %rd71, %rd72;
	shl.b64 	%rd74, %rd73, 2;
	and.b64  	%rd75, %rd74, -8;
	add.s64 	%rd23, %rd1, %rd75;
	ld.global.f32 	%f116, [%rd23];
	and.b64  	%rd76, %rd73, -2;
	add.s64 	%rd77, %rd2, %rd76;
	ld.global.v2.u8 	{%rs9, %rs10}, [%rd77];
	setp.eq.s16 	%p16, %rs9, 0;
	mul.f32 	%f117, %f94, %f116;
	selp.f32 	%f425, %f93, %f117, %p16;
	setp.eq.s16 	%p17, %rs10, 0;
	mov.f32 	%f424, %f93;
	@%p17 bra 	$L__BB41_23;
	ld.global.f32 	%f118, [%rd23+4];
	mul.f32 	%f424, %f94, %f118;
$L__BB41_23:
	max.f32 	%f119, %f414, %f425;
	max.f32 	%f414, %f119, %f424;
$L__BB41_24:
	setp.le.s64 	%p18, %rd35, %rd11;
	mov.f32 	%f428, 0fFF800000;
	mov.f32 	%f429, %f428;
	@%p18 bra 	$L__BB41_28;
	add.s64 	%rd78, %rd18, %rd11;
	shr.u64 	%rd79, %rd78, 63;
	add.s64 	%rd80, %rd78, %rd79;
	shl.b64 	%rd81, %rd80, 2;
	and.b64  	%rd82, %rd81, -8;
	add.s64 	%rd24, %rd1, %rd82;
	ld.global.f32 	%f121, [%rd24];
	and.b64  	%rd83, %rd80, -2;
	add.s64 	%rd84, %rd2, %rd83;
	ld.global.v2.u8 	{%rs11, %rs12}, [%rd84];
	setp.eq.s16 	%p19, %rs11, 0;
	mul.f32 	%f122, %f94, %f121;
	selp.f32 	%f429, %f93, %f122, %p19;
	setp.eq.s16 	%p20, %rs12, 0;
	mov.f32 	%f428, %f93;
	@%p20 bra 	$L__BB41_27;
	ld.global.f32 	%f123, [%rd24+4];
	mul.f32 	%f428, %f94, %f123;
$L__BB41_27:
	max.f32 	%f124, %f414, %f429;
	max.f32 	%f414, %f124, %f428;
$L__BB41_28:
	setp.le.s64 	%p21, %rd35, %rd12;
	mov.f32 	%f432, 0fFF800000;
	mov.f32 	%f433, %f432;
	@%p21 bra 	$L__BB41_32;
	add.s64 	%rd85, %rd18, %rd12;
	shr.u64 	%rd86, %rd85, 63;
	add.s64 	%rd87, %rd85, %rd86;
	shl.b64 	%rd88, %rd87, 2;
	and.b64  	%rd89, %rd88, -8;
	add.s64 	%rd25, %rd1, %rd89;
	ld.global.f32 	%f126, [%rd25];
	and.b64  	%rd90, %rd87, -2;
	add.s64 	%rd91, %rd2, %rd90;
	ld.global.v2.u8 	{%rs13, %rs14}, [%rd91];
	setp.eq.s16 	%p22, %rs13, 0;
	mul.f32 	%f127, %f94, %f126;
	selp.f32 	%f433, %f93, %f127, %p22;
	setp.eq.s16 	%p23, %rs14, 0;
	mov.f32 	%f432, %f93;
	@%p23 bra 	$L__BB41_31;
	ld.global.f32 	%f128, [%rd25+4];
	mul.f32 	%f432, %f94, %f128;
$L__BB41_31:
	max.f32 	%f129, %f414, %f433;
	max.f32 	%f414, %f129, %f432;
$L__BB41_32:
	setp.le.s64 	%p24, %rd35, %rd13;
	mov.f32 	%f436, 0fFF800000;
	mov.f32 	%f437, %f436;
	@%p24 bra 	$L__BB41_36;
	add.s64 	%rd92, %rd18, %rd13;
	shr.u64 	%rd93, %rd92, 63;
	add.s64 	%rd94, %rd92, %rd93;
	shl.b64 	%rd95, %rd94, 2;
	and.b64  	%rd96, %rd95, -8;
	add.s64 	%rd26, %rd1, %rd96;
	ld.global.f32 	%f131, [%rd26];
	and.b64  	%rd97, %rd94, -2;
	add.s64 	%rd98, %rd2, %rd97;
	ld.global.v2.u8 	{%rs15, %rs16}, [%rd98];
	setp.eq.s16 	%p25, %rs15, 0;
	mul.f32 	%f132, %f94, %f131;
	selp.f32 	%f437, %f93, %f132, %p25;
	setp.eq.s16 	%p26, %rs16, 0;
	mov.f32 	%f436, %f93;
	@%p26 bra 	$L__BB41_35;
	ld.global.f32 	%f133, [%rd26+4];
	mul.f32 	%f436, %f94, %f133;
$L__BB41_35:
	max.f32 	%f134, %f414, %f437;
	max.f32 	%f414, %f134, %f436;
$L__BB41_36:
	setp.le.s64 	%p27, %rd35, %rd14;
	mov.f32 	%f440, 0fFF800000;
	mov.f32 	%f441, %f440;
	@%p27 bra 	$L__BB41_40;
	add.s64 	%rd99, %rd18, %rd14;
	shr.u64 	%rd100, %rd99, 63;
	add.s64 	%rd101, %rd99, %rd100;
	shl.b64 	%rd102, %rd101, 2;
	and.b64  	%rd103, %rd102, -8;
	add.s64 	%rd27, %rd1, %rd103;
	ld.global.f32 	%f136, [%rd27];
	and.b64  	%rd104, %rd101, -2;
	add.s64 	%rd105, %rd2, %rd104;
	ld.global.v2.u8 	{%rs17, %rs18}, [%rd105];
	setp.eq.s16 	%p28, %rs17, 0;
	mul.f32 	%f137, %f94, %f136;
	selp.f32 	%f441, %f93, %f137, %p28;
	setp.eq.s16 	%p29, %rs18, 0;
	mov.f32 	%f440, %f93;
	@%p29 bra 	$L__BB41_39;
	ld.global.f32 	%f138, [%rd27+4];
	mul.f32 	%f440, %f94, %f138;
$L__BB41_39:
	max.f32 	%f139, %f414, %f441;
	max.f32 	%f414, %f139, %f440;
$L__BB41_40:
	setp.le.s64 	%p30, %rd35, %rd15;
	mov.f32 	%f444, 0fFF800000;
	mov.f32 	%f445, %f444;
	@%p30 bra 	$L__BB41_44;
	add.s64 	%rd106, %rd18, %rd15;
	shr.u64 	%rd107, %rd106, 63;
	add.s64 	%rd108, %rd106, %rd107;
	shl.b64 	%rd109, %rd108, 2;
	and.b64  	%rd110, %rd109, -8;
	add.s64 	%rd28, %rd1, %rd110;
	ld.global.f32 	%f141, [%rd28];
	and.b64  	%rd111, %rd108, -2;
	add.s64 	%rd112, %rd2, %rd111;
	ld.global.v2.u8 	{%rs19, %rs20}, [%rd112];
	setp.eq.s16 	%p31, %rs19, 0;
	mul.f32 	%f142, %f94, %f141;
	selp.f32 	%f445, %f93, %f142, %p31;
	setp.eq.s16 	%p32, %rs20, 0;
	mov.f32 	%f444, %f93;
	@%p32 bra 	$L__BB41_43;
	ld.global.f32 	%f143, [%rd28+4];
	mul.f32 	%f444, %f94, %f143;
$L__BB41_43:
	max.f32 	%f144, %f414, %f445;
	max.f32 	%f414, %f144, %f444;
$L__BB41_44:
	setp.le.s64 	%p33, %rd35, %rd6;
	mov.b32 	%r18, %f414;
	shfl.sync.bfly.b32	%r19|%p34, %r18, 16, 31, -1;
	mov.b32 	%f145, %r19;
	max.f32 	%f146, %f414, %f145;
	mov.b32 	%r20, %f146;
	shfl.sync.bfly.b32	%r21|%p35, %r20, 8, 31, -1;
	mov.b32 	%f147, %r21;
	max.f32 	%f148, %f146, %f147;
	mov.b32 	%r22, %f148;
	shfl.sync.bfly.b32	%r23|%p36, %r22, 4, 31, -1;
	mov.b32 	%f149, %r23;
	max.f32 	%f150, %f148, %f149;
	mov.b32 	%r24, %f150;
	shfl.sync.bfly.b32	%r25|%p37, %r24, 2, 31, -1;
	mov.b32 	%f151, %r25;
	max.f32 	%f152, %f150, %f151;
	mov.b32 	%r26, %f152;
	shfl.sync.bfly.b32	%r27|%p38, %r26, 1, 31, -1;
	mov.b32 	%f153, %r27;
	max.f32 	%f154, %f152, %f153;
	sub.f32 	%f155, %f409, %f154;
	fma.rn.f32 	%f156, %f155, 0f3BBB989D, 0f3F000000;
	cvt.sat.f32.f32 	%f157, %f156;
	mov.f32 	%f158, 0f4B400001;
	mov.f32 	%f159, 0f437C0000;
	fma.rm.f32 	%f160, %f157, %f159, %f158;
	add.f32 	%f161, %f160, 0fCB40007F;
	neg.f32 	%f162, %f161;
	fma.rn.f32 	%f163, %f155, 0f3FB8AA3B, %f162;
	fma.rn.f32 	%f164, %f155, 0f32A57060, %f163;
	mov.b32 	%r28, %f160;
	shl.b32 	%r29, %r28, 23;
	mov.b32 	%f165, %r29;
	ex2.approx.ftz.f32 	%f166, %f164;
	mul.f32 	%f167, %f166, %f165;
	add.f32 	%f168, %f167, 0f00000000;
	sub.f32 	%f169, %f408, %f154;
	fma.rn.f32 	%f170, %f169, 0f3BBB989D, 0f3F000000;
	cvt.sat.f32.f32 	%f171, %f170;
	fma.rm.f32 	%f172, %f171, %f159, %f158;
	add.f32 	%f173, %f172, 0fCB40007F;
	neg.f32 	%f174, %f173;
	fma.rn.f32 	%f175, %f169, 0f3FB8AA3B, %f174;
	fma.rn.f32 	%f176, %f169, 0f32A57060, %f175;
	mov.b32 	%r30, %f172;
	shl.b32 	%r31, %r30, 23;
	mov.b32 	%f177, %r31;
	ex2.approx.ftz.f32 	%f178, %f176;
	mul.f32 	%f179, %f178, %f177;
	add.f32 	%f180, %f168, %f179;
	sub.f32 	%f181, %f413, %f154;
	fma.rn.f32 	%f182, %f181, 0f3BBB989D, 0f3F000000;
	cvt.sat.f32.f32 	%f183, %f182;
	fma.rm.f32 	%f184, %f183, %f159, %f158;
	add.f32 	%f185, %f184, 0fCB40007F;
	neg.f32 	%f186, %f185;
	fma.rn.f32 	%f187, %f181, 0f3FB8AA3B, %f186;
	fma.rn.f32 	%f188, %f181, 0f32A57060, %f187;
	mov.b32 	%r32, %f184;
	shl.b32 	%r33, %r32, 23;
	mov.b32 	%f189, %r33;
	ex2.approx.ftz.f32 	%f190, %f188;
	mul.f32 	%f191, %f190, %f189;
	add.f32 	%f192, %f180, %f191;
	sub.f32 	%f193, %f412, %f154;
	fma.rn.f32 	%f194, %f193, 0f3BBB989D, 0f3F000000;
	cvt.sat.f32.f32 	%f195, %f194;
	fma.rm.f32 	%f196, %f195, %f159, %f158;
	add.f32 	%f197, %f196, 0fCB40007F;
	neg.f32 	%f198, %f197;
	fma.rn.f32 	%f199, %f193, 0f3FB8AA3B, %f198;
	fma.rn.f32 	%f200, %f193, 0f32A57060, %f199;
	mov.b32 	%r34, %f196;
	shl.b32 	%r35, %r34, 23;
	mov.b32 	%f201, %r35;
	ex2.approx.ftz.f32 	%f202, %f200;
	mul.f32 	%f203, %f202, %f201;
	add.f32 	%f204, %f192, %f203;
	sub.f32 	%f205, %f417, %f154;
	fma.rn.f32 	%f206, %f205, 0f3BBB989D, 0f3F000000;
	cvt.sat.f32.f32 	%f207, %f206;
	fma.rm.f32 	%f208, %f207, %f159, %f158;
	add.f32 	%f209, %f208, 0fCB40007F;
	neg.f32 	%f210, %f209;
	fma.rn.f32 	%f211, %f205, 0f3FB8AA3B, %f210;
	fma.rn.f32 	%f212, %f205, 0f32A57060, %f211;
	mov.b32 	%r36, %f208;
	shl.b32 	%r37, %r36, 23;
	mov.b32 	%f213, %r37;
	ex2.approx.ftz.f32 	%f214, %f212;
	mul.f32 	%f215, %f214, %f213;
	add.f32 	%f216, %f204, %f215;
	sub.f32 	%f217, %f416, %f154;
	fma.rn.f32 	%f218, %f217, 0f3BBB989D, 0f3F000000;
	cvt.sat.f32.f32 	%f219, %f218;
	fma.rm.f32 	%f220, %f219, %f159, %f158;
	add.f32 	%f221, %f220, 0fCB40007F;
	neg.f32 	%f222, %f221;
	fma.rn.f32 	%f223, %f217, 0f3FB8AA3B, %f222;
	fma.rn.f32 	%f224, %f217, 0f32A57060, %f223;
	mov.b32 	%r38, %f220;
	shl.b32 	%r39, %r38, 23;
	mov.b32 	%f225, %r39;
	ex2.approx.ftz.f32 	%f226, %f224;
	mul.f32 	%f227, %f226, %f225;
	add.f32 	%f228, %f216, %f227;
	sub.f32 	%f229, %f421, %f154;
	fma.rn.f32 	%f230, %f229, 0f3BBB989D, 0f3F000000;
	cvt.sat.f32.f32 	%f231, %f230;
	fma.rm.f32 	%f232, %f231, %f159, %f158;
	add.f32 	%f233, %f232, 0fCB40007F;
	neg.f32 	%f234, %f233;
	fma.rn.f32 	%f235, %f229, 0f3FB8AA3B, %f234;
	fma.rn.f32 	%f236, %f229, 0f32A57060, %f235;
	mov.b32 	%r40, %f232;
	shl.b32 	%r41, %r40, 23;
	mov.b32 	%f237, %r41;
	ex2.approx.ftz.f32 	%f238, %f236;
	mul.f32 	%f239, %f238, %f237;
	add.f32 	%f240, %f228, %f239;
	sub.f32 	%f241, %f420, %f154;
	fma.rn.f32 	%f242, %f241, 0f3BBB989D, 0f3F000000;
	cvt.sat.f32.f32 	%f243, %f242;
	fma.rm.f32 	%f244, %f243, %f159, %f158;
	add.f32 	%f245, %f244, 0fCB40007F;
	neg.f32 	%f246, %f245;
	fma.rn.f32 	%f247, %f241, 0f3FB8AA3B, %f246;
	fma.rn.f32 	%f248, %f241, 0f32A57060, %f247;
	mov.b32 	%r42, %f244;
	shl.b32 	%r43, %r42, 23;
	mov.b32 	%f249, %r43;
	ex2.approx.ftz.f32 	%f250, %f248;
	mul.f32 	%f251, %f250, %f249;
	add.f32 	%f252, %f240, %f251;
	sub.f32 	%f253, %f425, %f154;
	fma.rn.f32 	%f254, %f253, 0f3BBB989D, 0f3F000000;
	cvt.sat.f32.f32 	%f255, %f254;
	fma.rm.f32 	%f256, %f255, %f159, %f158;
	add.f32 	%f257, %f256, 0fCB40007F;
	neg.f32 	%f258, %f257;
	fma.rn.f32 	%f259, %f253, 0f3FB8AA3B, %f258;
	fma.rn.f32 	%f260, %f253, 0f32A57060, %f259;
	mov.b32 	%r44, %f256;
	shl.b32 	%r45, %r44, 23;
	mov.b32 	%f261, %r45;
	ex2.approx.ftz.f32 	%f262, %f260;
	mul.f32 	%f263, %f262, %f261;
	add.f32 	%f264, %f252, %f263;
	sub.f32 	%f265, %f424, %f154;
	fma.rn.f32 	%f266, %f265, 0f3BBB989D, 0f3F000000;
	cvt.sat.f32.f32 	%f267, %f266;
	fma.rm.f32 	%f268, %f267, %f159, %f158;
	add.f32 	%f269, %f268, 0fCB40007F;
	neg.f32 	%f270, %f269;
	fma.rn.f32 	%f271, %f265, 0f3FB8AA3B, %f270;
	fma.rn.f32 	%f272, %f265, 0f32A57060, %f271;
	mov.b32 	%r46, %f268;
	shl.b32 	%r47, %r46, 23;
	mov.b32 	%f273, %r47;
	ex2.approx.ftz.f32 	%f274, %f272;
	mul.f32 	%f275, %f274, %f273;
	add.f32 	%f276, %f264, %f275;
	sub.f32 	%f277, %f429, %f154;
	fma.rn.f32 	%f278, %f277, 0f3BBB989D, 0f3F000000;
	cvt.sat.f32.f32 	%f279, %f278;
	fma.rm.f32 	%f280, %f279, %f159, %f158;
	add.f32 	%f281, %f280, 0fCB40007F;
	neg.f32 	%f282, %f281;
	fma.rn.f32 	%f283, %f277, 0f3FB8AA3B, %f282;
	fma.rn.f32 	%f284, %f277, 0f32A57060, %f283;
	mov.b32 	%r48, %f280;
	shl.b32 	%r49, %r48, 23;
	mov.b32 	%f285, %r49;
	ex2.approx.ftz.f32 	%f286, %f284;
	mul.f32 	%f287, %f286, %f285;
	add.f32 	%f288, %f276, %f287;
	sub.f32 	%f289, %f428, %f154;
	fma.rn.f32 	%f290, %f289, 0f3BBB989D, 0f3F000000;
	cvt.sat.f32.f32 	%f291, %f290;
	fma.rm.f32 	%f292, %f291, %f159, %f158;
	add.f32 	%f293, %f292, 0fCB40007F;
	neg.f32 	%f294, %f293;
	fma.rn.f32 	%f295, %f289, 0f3FB8AA3B, %f294;
	fma.rn.f32 	%f296, %f289, 0f32A57060, %f295;
	mov.b32 	%r50, %f292;
	shl.b32 	%r51, %r50, 23;
	mov.b32 	%f297, %r51;
	ex2.approx.ftz.f32 	%f298, %f296;
	mul.f32 	%f299, %f298, %f297;
	add.f32 	%f300, %f288, %f299;
	sub.f32 	%f301, %f433, %f154;
	fma.rn.f32 	%f302, %f301, 0f3BBB989D, 0f3F000000;
	cvt.sat.f32.f32 	%f303, %f302;
	fma.rm.f32 	%f304, %f303, %f159, %f158;
	add.f32 	%f305, %f304, 0fCB40007F;
	neg.f32 	%f306, %f305;
	fma.rn.f32 	%f307, %f301, 0f3FB8AA3B, %f306;
	fma.rn.f32 	%f308, %f301, 0f32A57060, %f307;
	mov.b32 	%r52, %f304;
	shl.b32 	%r53, %r52, 23;
	mov.b32 	%f309, %r53;
	ex2.approx.ftz.f32 	%f310, %f308;
	mul.f32 	%f311, %f310, %f309;
	add.f32 	%f312, %f300, %f311;
	sub.f32 	%f313, %f432, %f154;
	fma.rn.f32 	%f314, %f313, 0f3BBB989D, 0f3F000000;
	cvt.sat.f32.f32 	%f315, %f314;
	fma.rm.f32 	%f316, %f315, %f159, %f158;
	add.f32 	%f317, %f316, 0fCB40007F;
	neg.f32 	%f318, %f317;
	fma.rn.f32 	%f319, %f313, 0f3FB8AA3B, %f318;
	fma.rn.f32 	%f320, %f313, 0f32A57060, %f319;
	mov.b32 	%r54, %f316;
	shl.b32 	%r55, %r54, 23;
	mov.b32 	%f321, %r55;
	ex2.approx.ftz.f32 	%f322, %f320;
	mul.f32 	%f323, %f322, %f321;
	add.f32 	%f324, %f312, %f323;
	sub.f32 	%f325, %f437, %f154;
	fma.rn.f32 	%f326, %f325, 0f3BBB989D, 0f3F000000;
	cvt.sat.f32.f32 	%f327, %f326;
	fma.rm.f32 	%f328, %f327, %f159, %f158;
	add.f32 	%f329, %f328, 0fCB40007F;
	neg.f32 	%f330, %f329;
	fma.rn.f32 	%f331, %f325, 0f3FB8AA3B, %f330;
	fma.rn.f32 	%f332, %f325, 0f32A57060, %f331;
	mov.b32 	%r56, %f328;
	shl.b32 	%r57, %r56, 23;
	mov.b32 	%f333, %r57;
	ex2.approx.ftz.f32 	%f334, %f332;
	mul.f32 	%f335, %f334, %f333;
	add.f32 	%f336, %f324, %f335;
	sub.f32 	%f337, %f436, %f154;
	fma.rn.f32 	%f338, %f337, 0f3BBB989D, 0f3F000000;
	cvt.sat.f32.f32 	%f339, %f338;
	fma.rm.f32 	%f340, %f339, %f159, %f158;
	add.f32 	%f341, %f340, 0fCB40007F;
	neg.f32 	%f342, %f341;
	fma.rn.f32 	%f343, %f337, 0f3FB8AA3B, %f342;
	fma.rn.f32 	%f344, %f337, 0f32A57060, %f343;
	mov.b32 	%r58, %f340;
	shl.b32 	%r59, %r58, 23;
	mov.b32 	%f345, %r59;
	ex2.approx.ftz.f32 	%f346, %f344;
	mul.f32 	%f347, %f346, %f345;
	add.f32 	%f348, %f336, %f347;
	sub.f32 	%f349, %f441, %f154;
	fma.rn.f32 	%f350, %f349, 0f3BBB989D, 0f3F000000;
	cvt.sat.f32.f32 	%f351, %f350;
	fma.rm.f32 	%f352, %f351, %f159, %f158;
	add.f32 	%f353, %f352, 0fCB40007F;
	neg.f32 	%f354, %f353;
	fma.rn.f32 	%f355, %f349, 0f3FB8AA3B, %f354;
	fma.rn.f32 	%f356, %f349, 0f32A57060, %f355;
	mov.b32 	%r60, %f352;
	shl.b32 	%r61, %r60, 23;
	mov.b32 	%f357, %r61;
	ex2.approx.ftz.f32 	%f358, %f356;
	mul.f32 	%f359, %f358, %f357;
	add.f32 	%f360, %f348, %f359;
	sub.f32 	%f361, %f440, %f154;
	fma.rn.f32 	%f362, %f361, 0f3BBB989D, 0f3F000000;
	cvt.sat.f32.f32 	%f363, %f362;
	fma.rm.f32 	%f364, %f363, %f159, %f158;
	add.f32 	%f365, %f364, 0fCB40007F;
	neg.f32 	%f366, %f365;
	fma.rn.f32 	%f367, %f361, 0f3FB8AA3B, %f366;
	fma.rn.f32 	%f368, %f361, 0f32A57060, %f367;
	mov.b32 	%r62, %f364;
	shl.b32 	%r63, %r62, 23;
	mov.b32 	%f369, %r63;
	ex2.approx.ftz.f32 	%f370, %f368;
	mul.f32 	%f371, %f370, %f369;
	add.f32 	%f372, %f360, %f371;
	sub.f32 	%f373, %f445, %f154;
	fma.rn.f32 	%f374, %f373, 0f3BBB989D, 0f3F000000;
	cvt.sat.f32.f32 	%f375, %f374;
	fma.rm.f32 	%f376, %f375, %f159, %f158;
	add.f32 	%f377, %f376, 0fCB40007F;
	neg.f32 	%f378, %f377;
	fma.rn.f32 	%f379, %f373, 0f3FB8AA3B, %f378;
	fma.rn.f32 	%f380, %f373, 0f32A57060, %f379;
	mov.b32 	%r64, %f376;
	shl.b32 	%r65, %r64, 23;
	mov.b32 	%f381, %r65;
	ex2.approx.ftz.f32 	%f382, %f380;
	mul.f32 	%f383, %f382, %f381;
	add.f32 	%f384, %f372, %f383;
	sub.f32 	%f385, %f444, %f154;
	fma.rn.f32 	%f386, %f385, 0f3BBB989D, 0f3F000000;
	cvt.sat.f32.f32 	%f387, %f386;
	fma.rm.f32 	%f388, %f387, %f159, %f158;
	add.f32 	%f389, %f388, 0fCB40007F;
	neg.f32 	%f390, %f389;
	fma.rn.f32 	%f391, %f385, 0f3FB8AA3B, %f390;
	fma.rn.f32 	%f392, %f385, 0f32A57060, %f391;
	mov.b32 	%r66, %f388;
	shl.b32 	%r67, %r66, 23;
	mov.b32 	%f393, %r67;
	ex2.approx.ftz.f32 	%f394, %f392;
	mul.f32 	%f395, %f394, %f393;
	add.f32 	%f396, %f384, %f395;
	mov.b32 	%r68, %f396;
	shfl.sync.bfly.b32	%r69|%p39, %r68, 16, 31, -1;
	mov.b32 	%f397, %r69;
	add.f32 	%f398, %f396, %f397;
	mov.b32 	%r70, %f398;
	shfl.sync.bfly.b32	%r71|%p40, %r70, 8, 31, -1;
	mov.b32 	%f399, %r71;
	add.f32 	%f400, %f398, %f399;
	mov.b32 	%r72, %f400;
	shfl.sync.bfly.b32	%r73|%p41, %r72, 4, 31, -1;
	mov.b32 	%f401, %r73;
	add.f32 	%f402, %f400, %f401;
	mov.b32 	%r74, %f402;
	shfl.sync.bfly.b32	%r75|%p42, %r74, 2, 31, -1;
	mov.b32 	%f403, %r75;
	add.f32 	%f404, %f402, %f403;
	mov.b32 	%r76, %f404;
	shfl.sync.bfly.b32	%r77|%p43, %r76, 1, 31, -1;
	mov.b32 	%f405, %r77;
	add.f32 	%f406, %f404, %f405;
	div.rn.f32 	%f73, %f167, %f406;
	div.rn.f32 	%f74, %f179, %f406;
	div.rn.f32 	%f75, %f191, %f406;
	div.rn.f32 	%f76, %f203, %f406;
	div.rn.f32 	%f77, %f215, %f406;
	div.rn.f32 	%f78, %f227, %f406;
	div.rn.f32 	%f79, %f239, %f406;
	div.rn.f32 	%f80, %f251, %f406;
	div.rn.f32 	%f81, %f263, %f406;
	div.rn.f32 	%f82, %f275, %f406;
	div.rn.f32 	%f83, %f287, %f406;
	div.rn.f32 	%f84, %f299, %f406;
	div.rn.f32 	%f85, %f311, %f406;
	div.rn.f32 	%f86, %f323, %f406;
	div.rn.f32 	%f87, %f335, %f406;
	div.rn.f32 	%f88, %f347, %f406;
	div.rn.f32 	%f89, %f359, %f406;
	div.rn.f32 	%f90, %f371, %f406;
	div.rn.f32 	%f91, %f383, %f406;
	div.rn.f32 	%f92, %f395, %f406;
	mul.lo.s64 	%rd29, %rd173, %rd4;
	@%p33 bra 	$L__BB41_46;
	add.s64 	%rd113, %rd29, %rd6;
	shr.u64 	%rd114, %rd113, 63;
	add.s64 	%rd115, %rd113, %rd114;
	shl.b64 	%rd116, %rd115, 2;
	and.b64  	%rd117, %rd116, -8;
	add.s64 	%rd118, %rd3, %rd117;
	st.global.v2.f32 	[%rd118], {%f73, %f74};
$L__BB41_46:
	setp.le.s64 	%p44, %rd35, %rd7;
	@%p44 bra 	$L__BB41_48;
	add.s64 	%rd119, %rd29, %rd7;
	shr.u64 	%rd120, %rd119, 63;
	add.s64 	%rd121, %rd119, %rd120;
	shl.b64 	%rd122, %rd121, 2;
	and.b64  	%rd123, %rd122, -8;
	add.s64 	%rd124, %rd3, %rd123;
	st.global.v2.f32 	[%rd124], {%f75, %f76};
$L__BB41_48:
	setp.le.s64 	%p45, %rd35, %rd8;
	@%p45 bra 	$L__BB41_50;
	add.s64 	%rd125, %rd29, %rd8;
	shr.u64 	%rd126, %rd125, 63;
	add.s64 	%rd127, %rd125, %rd126;
	shl.b64 	%rd128, %rd127, 2;
	and.b64  	%rd129, %rd128, -8;
	add.s64 	%rd130, %rd3, %rd129;
	st.global.v2.f32 	[%rd130], {%f77, %f78};
$L__BB41_50:
	setp.le.s64 	%p46, %rd35, %rd9;
	@%p46 bra 	$L__BB41_52;
	add.s64 	%rd131, %rd29, %rd9;
	shr.u64 	%rd132, %rd131, 63;
	add.s64 	%rd133, %rd131, %rd132;
	shl.b64 	%rd134, %rd133, 2;
	and.b64  	%rd135, %rd134, -8;
	add.s64 	%rd136, %rd3, %rd135;
	st.global.v2.f32 	[%rd136], {%f79, %f80};
$L__BB41_52:
	setp.le.s64 	%p47, %rd35, %rd10;
	@%p47 bra 	$L__BB41_54;
	add.s64 	%rd137, %rd29, %rd10;
	shr.u64 	%rd138, %rd137, 63;
	add.s64 	%rd139, %rd137, %rd138;
	shl.b64 	%rd140, %rd139, 2;
	and.b64  	%rd141, %rd140, -8;
	add.s64 	%rd142, %rd3, %rd141;
	st.global.v2.f32 	[%rd142], {%f81, %f82};
$L__BB41_54:
	setp.le.s64 	%p48, %rd35, %rd11;
	@%p48 bra 	$L__BB41_56;
	add.s64 	%rd143, %rd29, %rd11;
	shr.u64 	%rd144, %rd143, 63;
	add.s64 	%rd145, %rd143, %rd144;
	shl.b64 	%rd146, %rd145, 2;
	and.b64  	%rd147, %rd146, -8;
	add.s64 	%rd148, %rd3, %rd147;
	st.global.v2.f32 	[%rd148], {%f83, %f84};
$L__BB41_56:
	setp.le.s64 	%p49, %rd35, %rd12;
	@%p49 bra 	$L__BB41_58;
	add.s64 	%rd149, %rd29, %rd12;
	shr.u64 	%rd150, %rd149, 63;
	add.s64 	%rd151, %rd149, %rd150;
	shl.b64 	%rd152, %rd151, 2;
	and.b64  	%rd153, %rd152, -8;
	add.s64 	%rd154, %rd3, %rd153;
	st.global.v2.f32 	[%rd154], {%f85, %f86};
$L__BB41_58:
	setp.le.s64 	%p50, %rd35, %rd13;
	@%p50 bra 	$L__BB41_60;
	add.s64 	%rd155, %rd29, %rd13;
	shr.u64 	%rd156, %rd155, 63;
	add.s64 	%rd157, %rd155, %rd156;
	shl.b64 	%rd158, %rd157, 2;
	and.b64  	%rd159, %rd158, -8;
	add.s64 	%rd160, %rd3, %rd159;
	st.global.v2.f32 	[%rd160], {%f87, %f88};
$L__BB41_60:
	setp.le.s64 	%p51, %rd35, %rd14;
	@%p51 bra 	$L__BB41_62;
	add.s64 	%rd161, %rd29, %rd14;
	shr.u64 	%rd162, %rd161, 63;
	add.s64 	%rd163, %rd161, %rd162;
	shl.b64 	%rd164, %rd163, 2;
	and.b64  	%rd165, %rd164, -8;
	add.s64 	%rd166, %rd3, %rd165;
	st.global.v2.f32 	[%rd166], {%f89, %f90};
$L__BB41_62:
	setp.le.s64 	%p52, %rd35, %rd15;
	@%p52 bra 	$L__BB41_64;
	add.s64 	%rd167, %rd29, %rd15;
	shr.u64 	%rd168, %rd167, 63;
	add.s64 	%rd169, %rd167, %rd168;
	shl.b64 	%rd170, %rd169, 2;
	and.b64  	%rd171, %rd170, -8;
	add.s64 	%rd172, %rd3, %rd171;
	st.global.v2.f32 	[%rd172], {%f91, %f92};
$L__BB41_64:
	add.s64 	%rd173, %rd173, %rd16;
	setp.lt.s64 	%p53, %rd173, %rd34;
	@%p53 bra 	$L__BB41_4;
$L__BB41_65:
	ret;

}
	// .globl	_Z15SoftmaxWarpImplI24ElementwiseScaleMaskLoadIffbE11DirectStoreIffEfLi2ELi22ELi32ELi1ELb0EL9Algorithm0EEvT_T0_ll
.visible .entry _Z15SoftmaxWarpImplI24ElementwiseScaleMaskLoadIffbE11DirectStoreIffEfLi2ELi22ELi32ELi1ELb0EL9Algorithm0EEvT_T0_ll(
	.param .align 8 .b8 _Z15SoftmaxWarpImplI24ElementwiseScaleMaskLoadIffbE11DirectStoreIffEfLi2ELi22ELi32ELi1ELb0EL9Algorithm0EEvT_T0_ll_param_0[32],
	.param .align 8 .b8 _Z15SoftmaxWarpImplI24ElementwiseScaleMaskLoadIffbE11DirectStoreIffEfLi2ELi22ELi32ELi1ELb0EL9Algorithm0EEvT_T0_ll_param_1[16],
	.param .u64 _Z15SoftmaxWarpImplI24ElementwiseScaleMaskLoadIffbE11DirectStoreIffEfLi2ELi22ELi32ELi1ELb0EL9Algorithm0EEvT_T0_ll_param_2,
	.param .u64 _Z15SoftmaxWarpImplI24ElementwiseScaleMaskLoadIffbE11DirectStoreIffEfLi2ELi22ELi32ELi1ELb0EL9Algorithm0EEvT_T0_ll_param_3
)
{
	.reg .pred 	%p<36>;
	.reg .b16 	%rs<23>;
	.reg .b32 	%r<73>;
	.reg .b32 	%f<412>;
	.reg .b64 	%rd<179>;

	ld.param.u64 	%rd24, [_Z15SoftmaxWarpImplI24ElementwiseScaleMaskLoadIffbE11DirectStoreIffEfLi2ELi22ELi32ELi1ELb0EL9Algorithm0EEvT_T0_ll_param_1+8];
	ld.param.u64 	%rd23, [_Z15SoftmaxWarpImplI24ElementwiseScaleMaskLoadIffbE11DirectStoreIffEfLi2ELi22ELi32ELi1ELb0EL9Algorithm0EEvT_T0_ll_param_1];
	ld.param.v2.f32 	{%f36, %f37}, [_Z15SoftmaxWarpImplI24ElementwiseScaleMaskLoadIffbE11DirectStoreIffEfLi2ELi22ELi32ELi1ELb0EL9Algorithm0EEvT_T0_ll_param_0+24];
	ld.param.u64 	%rd22, [_Z15SoftmaxWarpImplI24ElementwiseScaleMaskLoadIffbE11DirectStoreIffEfLi2ELi22ELi32ELi1ELb0EL9Algorithm0EEvT_T0_ll_param_0+16];
	ld.param.u64 	%rd21, [_Z15SoftmaxWarpImplI24ElementwiseScaleMaskLoadIffbE11DirectStoreIffEfLi2ELi22ELi32ELi1ELb0EL9Algorithm0EEvT_T0_ll_param_0+8];
	ld.param.u64 	%rd20, [_Z15SoftmaxWarpImplI24ElementwiseScaleMaskLoadIffbE11DirectStoreIffEfLi2ELi22ELi32ELi1ELb0EL9Algorithm0EEvT_T0_ll_param_0];
	ld.param.u64 	%rd26, [_Z15SoftmaxWarpImplI24ElementwiseScaleMaskLoadIffbE11DirectStoreIffEfLi2ELi22ELi32ELi1ELb0EL9Algorithm0EEvT_T0_ll_param_3];
	cvta.to.global.u64 	%rd1, %rd20;
	cvta.to.global.u64 	%rd2, %rd21;
	setp.lt.s64 	%p1, %rd26, 705;
	@%p1 bra 	$L__BB42_2;
	mov.u64 	%rd27, $str;
	cvta.global.u64 	%rd28, %rd27;
	mov.u64 	%rd29, $str$1;
	cvta.global.u64 	%rd30, %rd29;
	mov.u64 	%rd31, __unnamed_43;
	cvta.global.u64 	%rd32, %rd31;
	{ // callseq 42, 0
	.param .b64 param0;
	st.param.b64 	[param0], %rd28;
	.param .b64 param1;
	st.param.b64 	[param1], %rd30;
	.param .b32 param2;
	st.param.b32 	[param2], 219;
	.param .b64 param3;
	st.param.b64 	[param3], %rd32;
	.param .b64 param4;
	st.param.b64 	[param4], 1;
	call.uni 
	__assertfail, 
	(
	param0, 
	param1, 
	param2, 
	param3, 
	param4
	);
	} // callseq 42
$L__BB42_2:
	ld.param.u64 	%rd176, [_Z15SoftmaxWarpImplI24ElementwiseScaleMaskLoadIffbE11DirectStoreIffEfLi2ELi22ELi32ELi1ELb0EL9Algorithm0EEvT_T0_ll_param_2];
	mov.u32 	%r2, %ctaid.x;
	mov.u32 	%r3, %ntid.y;
	mov.u32 	%r4, %tid.y;
	mad.lo.s32 	%r5, %r2, %r3, %r4;
	mov.u32 	%r6, %nctaid.x;
	mul.lo.s32 	%r1, %r6, %r3;
	cvt.s64.s32 	%rd178, %r5;
	setp.le.s64 	%p2, %rd176, %rd178;
	@%p2 bra 	$L__BB42_27;
	mov.u32 	%r7, %tid.x;
	shl.b32 	%r8, %r7, 1;
	cvt.u64.u32 	%rd4, %r8;
	cvt.s64.s32 	%rd5, %r1;
$L__BB42_4:
	mad.lo.s64 	%rd7, %rd178, %rd22, %rd4;
	shr.u64 	%rd33, %rd7, 63;
	add.s64 	%rd34, %rd7, %rd33;
	shl.b64 	%rd35, %rd34, 2;
	and.b64  	%rd36, %rd35, -8;
	add.s64 	%rd8, %rd1, %rd36;
	ld.global.f32 	%f38, [%rd8];
	and.b64  	%rd37, %rd34, -2;
	add.s64 	%rd38, %rd2, %rd37;
	ld.global.v2.u8 	{%rs1, %rs2}, [%rd38];
	setp.eq.s16 	%p3, %rs1, 0;
	mul.f32 	%f39, %f37, %f38;
	selp.f32 	%f3, %f36, %f39, %p3;
	setp.eq.s16 	%p4, %rs2, 0;
	mov.f32 	%f401, %f36;
	@%p4 bra 	$L__BB42_6;
	ld.global.f32 	%f40, [%rd8+4];
	mul.f32 	%f401, %f37, %f40;
$L__BB42_6:
	add.s64 	%rd39, %rd7, 64;
	shr.u64 	%rd40, %rd39, 63;
	add.s64 	%rd41, %rd39, %rd40;
	shl.b64 	%rd42, %rd41, 2;
	and.b64  	%rd43, %rd42, -8;
	add.s64 	%rd9, %rd1, %rd43;
	ld.global.f32 	%f41, [%rd9];
	and.b64  	%rd44, %rd41, -2;
	add.s64 	%rd45, %rd2, %rd44;
	ld.global.v2.u8 	{%rs3, %rs4}, [%rd45];
	setp.eq.s16 	%p5, %rs3, 0;
	mul.f32 	%f42, %f37, %f41;
	selp.f32 	%f6, %f36, %f42, %p5;
	setp.eq.s16 	%p6, %rs4, 0;
	mov.f32 	%f402, %f36;
	@%p6 bra 	$L__BB42_8;
	ld.global.f32 	%f43, [%rd9+4];
	mul.f32 	%f402, %f37, %f43;
$L__BB42_8:
	add.s64 	%rd46, %rd7, 128;
	shr.u64 	%rd47, %rd46, 63;
	add.s64 	%rd48, %rd46, %rd47;
	shl.b64 	%rd49, %rd48, 2;
	and.b64  	%rd50, %rd49, -8;
	add.s64 	%rd10, %rd1, %rd50;
	ld.global.f32 	%f44, [%rd10];
	and.b64  	%rd51, %rd48, -2;
	add.s64 	%rd52, %rd2, %rd51;
	ld.global.v2.u8 	{%rs5, %rs6}, [%rd52];
	setp.eq.s16 	%p7, %rs5, 0;
	mul.f32 	%f45, %f37, %f44;
	selp.f32 	%f9, %f36, %f45, %p7;
	setp.eq.s16 	%p8, %rs6, 0;
	mov.f32 	%f403, %f36;
	@%p8 bra 	$L__BB42_10;
	ld.global.f32 	%f46, [%rd10+4];
	mul.f32 	%f403, %f37, %f46;
$L__BB42_10:
	add.s64 	%rd53, %rd7, 192;
	shr.u64 	%rd54, %rd53, 63;
	add.s64 	%rd55, %rd53, %rd54;
	shl.b64 	%rd56, %rd55, 2;
	and.b64  	%rd57, %rd56, -8;
	add.s64 	%rd11, %rd1, %rd57;
	ld.global.f32 	%f47, [%rd11];
	and.b64  	%rd58, %rd55, -2;
	add.s64 	%rd59, %rd2, %rd58;
	ld.global.v2.u8 	{%rs7, %rs8}, [%rd59];
	setp.eq.s16 	%p9, %rs7, 0;
	mul.f32 	%f48, %f37, %f47;
	selp.f32 	%f12, %f36, %f48, %p9;
	setp.eq.s16 	%p10, %rs8, 0;
	mov.f32 	%f404, %f36;
	@%p10 bra 	$L__BB42_12;
	ld.global.f32 	%f49, [%rd11+4];
	mul.f32 	%f404, %f37, %f49;
$L__BB42_12:
	add.s64 	%rd60, %rd7, 256;
	shr.u64 	%rd61, %rd60, 63;
	add.s64 	%rd62, %rd60, %rd61;
	shl.b64 	%rd63, %rd62, 2;
	and.b64  	%rd64, %rd63, -8;
	add.s64 	%rd12, %rd1, %rd64;
	ld.global.f32 	%f50, [%rd12];
	and.b64  	%rd65, %rd62, -2;
	add.s64 	%rd66, %rd2, %rd65;
	ld.global.v2.u8 	{%rs9, %rs10}, [%rd66];
	setp.eq.s16 	%p11, %rs9, 0;
	mul.f32 	%f51, %f37, %f50;
	selp.f32 	%f15, %f36, %f51, %p11;
	setp.eq.s16 	%p12, %rs10, 0;
	mov.f32 	%f405, %f36;
	@%p12 bra 	$L__BB42_14;
	ld.global.f32 	%f52, [%rd12+4];
	mul.f32 	%f405, %f37, %f52;
$L__BB42_14:
	add.s64 	%rd67, %rd7, 320;
	shr.u64 	%rd68, %rd67, 63;
	add.s64 	%rd69, %rd67, %rd68;
	shl.b64 	%rd70, %rd69, 2;
	and.b64  	%rd71, %rd70, -8;
	add.s64 	%rd13, %rd1, %rd71;
	ld.global.f32 	%f53, [%rd13];
	and.b64  	%rd72, %rd69, -2;
	add.s64 	%rd73, %rd2, %rd72;
	ld.global.v2.u8 	{%rs11, %rs12}, [%rd73];
	setp.eq.s16 	%p13, %rs11, 0;
	mul.f32 	%f54, %f37, %f53;
	selp.f32 	%f18, %f36, %f54, %p13;
	setp.eq.s16 	%p14, %rs12, 0;
	mov.f32 	%f406, %f36;
	@%p14 bra 	$L__BB42_16;
	ld.global.f32 	%f55, [%rd13+4];
	mul.f32 	%f406, %f37, %f55;
$L__BB42_16:
	add.s64 	%rd74, %rd7, 384;
	shr.u64 	%rd75, %rd74, 63;
	add.s64 	%rd76, %rd74, %rd75;
	shl.b64 	%rd77, %rd76, 2;
	and.b64  	%rd78, %rd77, -8;
	add.s64 	%rd14, %rd1, %rd78;
	ld.global.f32 	%f56, [%rd14];
	and.b64  	%rd79, %rd76, -2;
	add.s64 	%rd80, %rd2, %rd79;
	ld.global.v2.u8 	{%rs13, %rs14}, [%rd80];
	setp.eq.s16 	%p15, %rs13, 0;
	mul.f32 	%f57, %f37, %f56;
	selp.f32 	%f21, %f36, %f57, %p15;
	setp.eq.s16 	%p16, %rs14, 0;
	mov.f32 	%f407, %f36;
	@%p16 bra 	$L__BB42_18;
	ld.global.f32 	%f58, [%rd14+4];
	mul.f32 	%f407, %f37, %f58;
$L__BB42_18:
	add.s64 	%rd81, %rd7, 448;
	shr.u64 	%rd82, %rd81, 63;
	add.s64 	%rd83, %rd81, %rd82;
	shl.b64 	%rd84, %rd83, 2;
	and.b64  	%rd85, %rd84, -8;
	add.s64 	%rd15, %rd1, %rd85;
	ld.global.f32 	%f59, [%rd15];
	and.b64  	%rd86, %rd83, -2;
	add.s64 	%rd87, %rd2, %rd86;
	ld.global.v2.u8 	{%rs15, %rs16}, [%rd87];
	setp.eq.s16 	%p17, %rs15, 0;
	mul.f32 	%f60, %f37, %f59;
	selp.f32 	%f24, %f36, %f60, %p17;
	setp.eq.s16 	%p18, %rs16, 0;
	mov.f32 	%f408, %f36;
	@%p18 bra 	$L__BB42_20;
	ld.global.f32 	%f61, [%rd15+4];
	mul.f32 	%f408, %f37, %f61;
$L__BB42_20:
	add.s64 	%rd88, %rd7, 512;
	shr.u64 	%rd89, %rd88, 63;
	add.s64 	%rd90, %rd88, %rd89;
	shl.b64 	%rd91, %rd90, 2;
	and.b64  	%rd92, %rd91, -8;
	add.s64 	%rd16, %rd1, %rd92;
	ld.global.f32 	%f62, [%rd16];
	and.b64  	%rd93, %rd90, -2;
	add.s64 	%rd94, %rd2, %rd93;
	ld.global.v2.u8 	{%rs17, %rs18}, [%rd94];
	setp.eq.s16 	%p19, %rs17, 0;
	mul.f32 	%f63, %f37, %f62;
	selp.f32 	%f27, %f36, %f63, %p19;
	setp.eq.s16 	%p20, %rs18, 0;
	mov.f32 	%f409, %f36;
	@%p20 bra 	$L__BB42_22;
	ld.global.f32 	%f64, [%rd16+4];
	mul.f32 	%f409, %f37, %f64;
$L__BB42_22:
	add.s64 	%rd95, %rd7, 576;
	shr.u64 	%rd96, %rd95, 63;
	add.s64 	%rd97, %rd95, %rd96;
	shl.b64 	%rd98, %rd97, 2;
	and.b64  	%rd99, %rd98, -8;
	add.s64 	%rd17, %rd1, %rd99;
	ld.global.f32 	%f65, [%rd17];
	and.b64  	%rd100, %rd97, -2;
	add.s64 	%rd101, %rd2, %rd100;
	ld.global.v2.u8 	{%rs19, %rs20}, [%rd101];
	setp.eq.s16 	%p21, %rs19, 0;
	mul.f32 	%f66, %f37, %f65;
	selp.f32 	%f30, %f36, %f66, %p21;
	setp.eq.s16 	%p22, %rs20, 0;
	mov.f32 	%f410, %f36;
	@%p22 bra 	$L__BB42_24;
	ld.global.f32 	%f67, [%rd17+4];
	mul.f32 	%f410, %f37, %f67;
$L__BB42_24:
	add.s64 	%rd102, %rd7, 640;
	shr.u64 	%rd103, %rd102, 63;
	add.s64 	%rd104, %rd102, %rd103;
	shl.b64 	%rd105, %rd104, 2;
	and.b64  	%rd106, %rd105, -8;
	add.s64 	%rd18, %rd1, %rd106;
	ld.global.f32 	%f68, [%rd18];
	and.b64  	%rd107, %rd104, -2;
	add.s64 	%rd108, %rd2, %rd107;
	ld.global.v2.u8 	{%rs21, %rs22}, [%rd108];
	setp.eq.s16 	%p23, %rs21, 0;
	mul.f32 	%f69, %f37, %f68;
	selp.f32 	%f33, %f36, %f69, %p23;
	setp.eq.s16 	%p24, %rs22, 0;
	mov.f32 	%f411, %f36;
	@%p24 bra 	$L__BB42_26;
	ld.global.f32 	%f70, [%rd18+4];
	mul.f32 	%f411, %f37, %f70;
$L__BB42_26:
	ld.param.u64 	%rd177, [_Z15SoftmaxWarpImplI24ElementwiseScaleMaskLoadIffbE11DirectStoreIffEfLi2ELi22ELi32ELi1ELb0EL9Algorithm0EEvT_T0_ll_param_2];
	max.f32 	%f71, %f3, 0fFF800000;
	max.f32 	%f72, %f71, %f401;
	max.f32 	%f73, %f72, %f6;
	max.f32 	%f74, %f73, %f402;
	max.f32 	%f75, %f74, %f9;
	max.f32 	%f76, %f75, %f403;
	max.f32 	%f77, %f76, %f12;
	max.f32 	%f78, %f77, %f404;
	max.f32 	%f79, %f78, %f15;
	max.f32 	%f80, %f79, %f405;
	max.f32 	%f81, %f80, %f18;
	max.f32 	%f82, %f81, %f406;
	max.f32 	%f83, %f82, %f21;
	max.f32 	%f84, %f83, %f407;
	max.f32 	%f85, %f84, %f24;
	max.f32 	%f86, %f85, %f408;
	max.f32 	%f87, %f86, %f27;
	max.f32 	%f88, %f87, %f409;
	max.f32 	%f89, %f88, %f30;
	max.f32 	%f90, %f89, %f410;
	max.f32 	%f91, %f90, %f33;
	max.f32 	%f92, %f91, %f411;
	mov.b32 	%r9, %f92;
	shfl.sync.bfly.b32	%r10|%p25, %r9, 16, 31, -1;
	mov.b32 	%f93, %r10;
	max.f32 	%f94, %f92, %f93;
	mov.b32 	%r11, %f94;
	shfl.sync.bfly.b32	%r12|%p26, %r11, 8, 31, -1;
	mov.b32 	%f95, %r12;
	max.f32 	%f96, %f94, %f95;
	mov.b32 	%r13, %f96;
	shfl.sync.bfly.b32	%r14|%p27, %r13, 4, 31, -1;
	mov.b32 	%f97, %r14;
	max.f32 	%f98, %f96, %f97;
	mov.b32 	%r15, %f98;
	shfl.sync.bfly.b32	%r16|%p28, %r15, 2, 31, -1;
	mov.b32 	%f99, %r16;
	max.f32 	%f100, %f98, %f99;
	mov.b32 	%r17, %f100;
	shfl.sync.bfly.b32	%r18|%p29, %r17, 1, 31, -1;
	mov.b32 	%f101, %r18;
	max.f32 	%f102, %f100, %f101;
	sub.f32 	%f103, %f3, %f102;
	fma.rn.f32 	%f104, %f103, 0f3BBB989D, 0f3F000000;
	cvt.sat.f32.f32 	%f105, %f104;
	mov.f32 	%f106, 0f4B400001;
	mov.f32 	%f107, 0f437C0000;
	fma.rm.f32 	%f108, %f105, %f107, %f106;
	add.f32 	%f109, %f108, 0fCB40007F;
	neg.f32 	%f110, %f109;
	fma.rn.f32 	%f111, %f103, 0f3FB8AA3B, %f110;
	fma.rn.f32 	%f112, %f103, 0f32A57060, %f111;
	mov.b32 	%r19, %f108;
	shl.b32 	%r20, %r19, 23;
	mov.b32 	%f113, %r20;
	ex2.approx.ftz.f32 	%f114, %f112;
	mul.f32 	%f115, %f114, %f113;
	add.f32 	%f116, %f115, 0f00000000;
	sub.f32 	%f117, %f401, %f102;
	fma.rn.f32 	%f118, %f117, 0f3BBB989D, 0f3F000000;
	cvt.sat.f32.f32 	%f119, %f118;
	fma.rm.f32 	%f120, %f119, %f107, %f106;
	add.f32 	%f121, %f120, 0fCB40007F;
	neg.f32 	%f122, %f121;
	fma.rn.f32 	%f123, %f117, 0f3FB8AA3B, %f122;
	fma.rn.f32 	%f124, %f117, 0f32A57060, %f123;
	mov.b32 	%r21, %f120;
	shl.b32 	%r22, %r21, 23;
	mov.b32 	%f125, %r22;
	ex2.approx.ftz.f32 	%f126, %f124;
	mul.f32 	%f127, %f126, %f125;
	add.f32 	%f128, %f116, %f127;
	sub.f32 	%f129, %f6, %f102;
	fma.rn.f32 	%f130, %f129, 0f3BBB989D, 0f3F000000;
	cvt.sat.f32.f32 	%f131, %f130;
	fma.rm.f32 	%f132, %f131, %f107, %f106;
	add.f32 	%f133, %f132, 0fCB40007F;
	neg.f32 	%f134, %f133;
	fma.rn.f32 	%f135, %f129, 0f3FB8AA3B, %f134;
	fma.rn.f32 	%f136, %f129, 0f32A57060, %f135;
	mov.b32 	%r23, %f132;
	shl.b32 	%r24, %r23, 23;
	mov.b32 	%f137, %r24;
	ex2.approx.ftz.f32 	%f138, %f136;
	mul.f32 	%f139, %f138, %f137;
	add.f32 	%f140, %f128, %f139;
	sub.f32 	%f141, %f402, %f102;
	fma.rn.f32 	%f142, %f141, 0f3BBB989D, 0f3F000000;
	cvt.sat.f32.f32 	%f143, %f142;
	fma.rm.f32 	%f144, %f143, %f107, %f106;
	add.f32 	%f145, %f144, 0fCB40007F;
	neg.f32 	%f146, %f145;
	fma.rn.f32 	%f147, %f141, 0f3FB8AA3B, %f146;
	fma.rn.f32 	%f148, %f141, 0f32A57060, %f147;
	mov.b32 	%r25, %f144;
	shl.b32 	%r26, %r25, 23;
	mov.b32 	%f149, %r26;
	ex2.approx.ftz.f32 	%f150, %f148;
	mul.f32 	%f151, %f150, %f149;
	add.f32 	%f152, %f140, %f151;
	sub.f32 	%f153, %f9, %f102;
	fma.rn.f32 	%f154, %f153, 0f3BBB989D, 0f3F000000;
	cvt.sat.f32.f32 	%f155, %f154;
	fma.rm.f32 	%f156, %f155, %f107, %f106;
	add.f32 	%f157, %f156, 0fCB40007F;
	neg.f32 	%f158, %f157;
	fma.rn.f32 	%f159, %f153, 0f3FB8AA3B, %f158;
	fma.rn.f32 	%f160, %f153, 0f32A57060, %f159;
	mov.b32 	%r27, %f156;
	shl.b32 	%r28, %r27, 23;
	mov.b32 	%f161, %r28;
	ex2.approx.ftz.f32 	%f162, %f160;
	mul.f32 	%f163, %f162, %f161;
	add.f32 	%f164, %f152, %f163;
	sub.f32 	%f165, %f403, %f102;
	fma.rn.f32 	%f166, %f165, 0f3BBB989D, 0f3F000000;
	cvt.sat.f32.f32 	%f167, %f166;
	fma.rm.f32 	%f168, %f167, %f107, %f106;
	add.f32 	%f169, %f168, 0fCB40007F;
	neg.f32 	%f170, %f169;
	fma.rn.f32 	%f171, %f165, 0f3FB8AA3B, %f170;
	fma.rn.f32 	%f172, %f165, 0f32A57060, %f171;
	mov.b32 	%r29, %f168;
	shl.b32 	%r30, %r29, 23;
	mov.b32 	%f173, %r30;
	ex2.approx.ftz.f32 	%f174, %f172;
	mul.f32 	%f175, %f174, %f173;
	add.f32 	%f176, %f164, %f175;
	sub.f32 	%f177, %f12, %f102;
	fma.rn.f32 	%f178, %f177, 0f3BBB989D, 0f3F000000;
	cvt.sat.f32.f32 	%f179, %f178;
	fma.rm.f32 	%f180, %f179, %f107, %f106;
	add.f32 	%f181, %f180, 0fCB40007F;
	neg.f32 	%f182, %f181;
	fma.rn.f32 	%f183, %f177, 0f3FB8AA3B, %f182;
	fma.rn.f32 	%f184, %f177, 0f32A57060, %f183;
	mov.b32 	%r31, %f180;
	shl.b32 	%r32, %r31, 23;
	mov.b32 	%f185, %r32;
	ex2.approx.ftz.f32 	%f186, %f184;
	mul.f32 	%f187, %f186, %f185;
	add.f32 	%f188, %f176, %f187;
	sub.f32 	%f189, %f404, %f102;
	fma.rn.f32 	%f190, %f189, 0f3BBB989D, 0f3F000000;
	cvt.sat.f32.f32 	%f191, %f190;
	fma.rm.f32 	%f192, %f191, %f107, %f106;
	add.f32 	%f193, %f192, 0fCB40007F;
	neg.f32 	%f194, %f193;
	fma.rn.f32 	%f195, %f189, 0f3FB8AA3B, %f194;
	fma.rn.f32 	%f196, %f189, 0f32A57060, %f195;
	mov.b32 	%r33, %f192;
	shl.b32 	%r34, %r33, 23;
	mov.b32 	%f197, %r34;
	ex2.approx.ftz.f32 	%f198, %f196;
	mul.f32 	%f199, %f198, %f197;
	add.f32 	%f200, %f188, %f199;
	sub.f32 	%f201, %f15, %f102;
	fma.rn.f32 	%f202, %f201, 0f3BBB989D, 0f3F000000;
	cvt.sat.f32.f32 	%f203, %f202;
	fma.rm.f32 	%f204, %f203, %f107, %f106;
	add.f32 	%f205, %f204, 0fCB40007F;
	neg.f32 	%f206, %f205;
	fma.rn.f32 	%f207, %f201, 0f3FB8AA3B, %f206;
	fma.rn.f32 	%f208, %f201, 0f32A57060, %f207;
	mov.b32 	%r35, %f204;
	shl.b32 	%r36, %r35, 23;
	mov.b32 	%f209, %r36;
	ex2.approx.ftz.f32 	%f210, %f208;
	mul.f32 	%f211, %f210, %f209;
	add.f32 	%f212, %f200, %f211;
	sub.f32 	%f213, %f405, %f102;
	fma.rn.f32 	%f214, %f213, 0f3BBB989D, 0f3F000000;
	cvt.sat.f32.f32 	%f215, %f214;
	fma.rm.f32 	%f216, %f215, %f107, %f106;
	add.f32 	%f217, %f216, 0fCB40007F;
	neg.f32 	%f218, %f217;
	fma.rn.f32 	%f219, %f213, 0f3FB8AA3B, %f218;
	fma.rn.f32 	%f220, %f213, 0f32A57060, %f219;
	mov.b32 	%r37, %f216;
	shl.b32 	%r38, %r37, 23;
	mov.b32 	%f221, %r38;
	ex2.approx.ftz.f32 	%f222, %f220;
	mul.f32 	%f223, %f222, %f221;
	add.f32 	%f224, %f212, %f223;
	sub.f32 	%f225, %f18, %f102;
	fma.rn.f32 	%f226, %f225, 0f3BBB989D, 0f3F000000;
	cvt.sat.f32.f32 	%f227, %f226;
	fma.rm.f32 	%f228, %f227, %f107, %f106;
	add.f32 	%f229, %f228, 0fCB40007F;
	neg.f32 	%f230, %f229;
	fma.rn.f32 	%f231, %f225, 0f3FB8AA3B, %f230;
	fma.rn.f32 	%f232, %f225, 0f32A57060, %f231;
	mov.b32 	%r39, %f228;
	shl.b32 	%r40, %r39, 23;
	mov.b32 	%f233, %r40;
	ex2.approx.ftz.f32 	%f234, %f232;
	mul.f32 	%f235, %f234, %f233;
	add.f32 	%f236, %f224, %f235;
	sub.f32 	%f237, %f406, %f102;
	fma.rn.f32 	%f238, %f237, 0f3BBB989D, 0f3F000000;
	cvt.sat.f32.f32 	%f239, %f238;
	fma.rm.f32 	%f240, %f239, %f107, %f106;
	add.f32 	%f241, %f240, 0fCB40007F;
	neg.f32 	%f242, %f241;
	fma.rn.f32 	%f243, %f237, 0f3FB8AA3B, %f242;
	fma.rn.f32 	%f244, %f237, 0f32A57060, %f243;
	mov.b32 	%r41, %f240;
	shl.b32 	%r42, %r41, 23;
	mov.b32 	%f245, %r42;
	ex2.approx.ftz.f32 	%f246, %f244;
	mul.f32 	%f247, %f246, %f245;
	add.f32 	%f248, %f236, %f247;
	sub.f32 	%f249, %f21, %f102;
	fma.rn.f32 	%f250, %f249, 0f3BBB989D, 0f3F000000;
	cvt.sat.f32.f32 	%f251, %f250;
	fma.rm.f32 	%f252, %f251, %f107, %f106;
	add.f32 	%f253, %f252, 0fCB40007F;
	neg.f32 	%f254, %f253;
	fma.rn.f32 	%f255, %f249, 0f3FB8AA3B, %f254;
	fma.rn.f32 	%f256, %f249, 0f32A57060, %f255;
	mov.b32 	%r43, %f252;
	shl.b32 	%r44, %r43, 23;
	mov.b32 	%f257, %r44;
	ex2.approx.ftz.f32 	%f258, %f256;
	mul.f32 	%f259, %f258, %f257;
	add.f32 	%f260, %f248, %f259;
	sub.f32 	%f261, %f407, %f102;
	fma.rn.f32 	%f262, %f261, 0f3BBB989D, 0f3F000000;
	cvt.sat.f32.f32 	%f263, %f262;
	fma.rm.f32 	%f264, %f263, %f107, %f106;
	add.f32 	%f265, %f264, 0fCB40007F;
	neg.f32 	%f266, %f265;
	fma.rn.f32 	%f267, %f261, 0f3FB8AA3B, %f266;
	fma.rn.f32 	%f268, %f261, 0f32A57060, %f267;
	mov.b32 	%r45, %f264;
	shl.b32 	%r46, %r45, 23;
	mov.b32 	%f269, %r46;
	ex2.approx.ftz.f32 	%f270, %f268;
	mul.f32 	%f271, %f270, %f269;
	add.f32 	%f272, %f260, %f271;
	sub.f32 	%f273, %f24, %f102;
	fma.rn.f32 	%f274, %f273, 0f3BBB989D, 0f3F000000;
	cvt.sat.f32.f32 	%f275, %f274;
	fma.rm.f32 	%f276, %f275, %f107, %f106;
	add.f32 	%f277, %f276, 0fCB40007F;
	neg.f32 	%f278, %f277;
	fma.rn.f32 	%f279, %f273, 0f3FB8AA3B, %f278;
	fma.rn.f32 	%f280, %f273, 0f32A57060, %f279;
	mov.b32 	%r47, %f276;
	shl.b32 	%r48, %r47, 23;
	mov.b32 	%f281, %r48;
	ex2.approx.ftz.f32 	%f282, %f280;
	mul.f32 	%f283, %f282, %f281;
	add.f32 	%f284, %f272, %f283;
	sub.f32 	%f285, %f408, %f102;
	fma.rn.f32 	%f286, %f285, 0f3BBB989D, 0f3F000000;
	cvt.sat.f32.f32 	%f287, %f286;
	fma.rm.f32 	%f288, %f287, %f107, %f106;
	add.f32 	%f289, %f288, 0fCB40007F;
	neg.f32 	%f290, %f289;
	fma.rn.f32 	%f291, %f285, 0f3FB8AA3B, %f290;
	fma.rn.f32 	%f292, %f285, 0f32A57060, %f291;
	mov.b32 	%r49, %f288;
	shl.b32 	%r50, %r49, 23;
	mov.b32 	%f293, %r50;
	ex2.approx.ftz.f32 	%f294, %f292;
	mul.f32 	%f295, %f294, %f293;
	add.f32 	%f296, %f284, %f295;
	sub.f32 	%f297, %f27, %f102;
	fma.rn.f32 	%f298, %f297, 0f3BBB989D, 0f3F000000;
	cvt.sat.f32.f32 	%f299, %f298;
	fma.rm.f32 	%f300, %f299, %f107, %f106;
	add.f32 	%f301, %f300, 0fCB40007F;
	neg.f32 	%f302, %f301;
	fma.rn.f32 	%f303, %f297, 0f3FB8AA3B, %f302;
	fma.rn.f32 	%f304, %f297, 0f32A57060, %f303;
	mov.b32 	%r51, %f300;
	shl.b32 	%r52, %r51, 23;
	mov.b32 	%f305, %r52;
	ex2.approx.ftz.f32 	%f306, %f304;
	mul.f32 	%f307, %f306, %f305;
	add.f32 	%f308, %f296, %f307;
	sub.f32 	%f309, %f409, %f102;
	fma.rn.f32 	%f310, %f309, 0f3BBB989D, 0f3F000000;
	cvt.sat.f32.f32 	%f311, %f310;
	fma.rm.f32 	%f312, %f311, %f107, %f106;
	add.f32 	%f313, %f312, 0fCB40007F;
	neg.f32 	%f314, %f313;
	fma.rn.f32 	%f315, %f309, 0f3FB8AA3B, %f314;
	fma.rn.f32 	%f316, %f309, 0f32A57060, %f315;
	mov.b32 	%r53, %f312;
	shl.b32 	%r54, %r53, 23;
	mov.b32 	%f317, %r54;
	ex2.approx.ftz.f32 	%f318, %f316;
	mul.f32 	%f319, %f318, %f317;
	add.f32 	%f320, %f308, %f319;
	sub.f32 	%f321, %f30, %f102;
	fma.rn.f32 	%f322, %f321, 0f3BBB989D, 0f3F000000;
	cvt.sat.f32.f32 	%f323, %f322;
	fma.rm.f32 	%f324, %f323, %f107, %f106;
	add.f32 	%f325, %f324, 0fCB40007F;
	neg.f32 	%f326, %f325;
	fma.rn.f32 	%f327, %f321, 0f3FB8AA3B, %f326;
	fma.rn.f32 	%f328, %f321, 0f32A57060, %f327;
	mov.b32 	%r55, %f324;
	shl.b32 	%r56, %r55, 23;
	mov.b32 	%f329, %r56;
	ex2.approx.ftz.f32 	%f330, %f328;
	mul.f32 	%f331, %f330, %f329;
	add.f32 	%f332, %f320, %f331;
	sub.f32 	%f333, %f410, %f102;
	fma.rn.f32 	%f334, %f333, 0f3BBB989D, 0f3F000000;
	cvt.sat.f32.f32 	%f335, %f334;
	fma.rm.f32 	%f336, %f335, %f107, %f106;
	add.f32 	%f337, %f336, 0fCB40007F;
	neg.f32 	%f338, %f337;
	fma.rn.f32 	%f339, %f333, 0f3FB8AA3B, %f338;
	fma.rn.f32 	%f340, %f333, 0f32A57060, %f339;
	mov.b32 	%r57, %f336;
	shl.b32 	%r58, %r57, 23;
	mov.b32 	%f341, %r58;
	ex2.approx.ftz.f32 	%f342, %f340;
	mul.f32 	%f343, %f342, %f341;
	add.f32 	%f344, %f332, %f343;
	sub.f32 	%f345, %f33, %f102;
	fma.rn.f32 	%f346, %f345, 0f3BBB989D, 0f3F000000;
	cvt.sat.f32.f32 	%f347, %f346;
	fma.rm.f32 	%f348, %f347, %f107, %f106;
	add.f32 	%f349, %f348, 0fCB40007F;
	neg.f32 	%f350, %f349;
	fma.rn.f32 	%f351, %f345, 0f3FB8AA3B, %f350;
	fma.rn.f32 	%f352, %f345, 0f32A57060, %f351;
	mov.b32 	%r59, %f348;
	shl.b32 	%r60, %r59, 23;
	mov.b32 	%f353, %r60;
	ex2.approx.ftz.f32 	%f354, %f352;
	mul.f32 	%f355, %f354, %f353;
	add.f32 	%f356, %f344, %f355;
	sub.f32 	%f357, %f411, %f102;
	fma.rn.f32 	%f358, %f357, 0f3BBB989D, 0f3F000000;
	cvt.sat.f32.f32 	%f359, %f358;
	fma.rm.f32 	%f360, %f359, %f107, %f106;
	add.f32 	%f361, %f360, 0fCB40007F;
	neg.f32 	%f362, %f361;
	fma.rn.f32 	%f363, %f357, 0f3FB8AA3B, %f362;
	fma.rn.f32 	%f364, %f357, 0f32A57060, %f363;
	mov.b32 	%r61, %f360;
	shl.b32 	%r62, %r61, 23;
	mov.b32 	%f365, %r62;
	ex2.approx.ftz.f32 	%f366, %f364;
	mul.f32 	%f367, %f366, %f365;
	add.f32 	%f368, %f356, %f367;
	mov.b32 	%r63, %f368;
	shfl.sync.bfly.b32	%r64|%p30, %r63, 16, 31, -1;
	mov.b32 	%f369, %r64;
	add.f32 	%f370, %f368, %f369;
	mov.b32 	%r65, %f370;
	shfl.sync.bfly.b32	%r66|%p31, %r65, 8, 31, -1;
	mov.b32 	%f371, %r66;
	add.f32 	%f372, %f370, %f371;
	mov.b32 	%r67, %f372;
	shfl.sync.bfly.b32	%r68|%p32, %r67, 4, 31, -1;
	mov.b32 	%f373, %r68;
	add.f32 	%f374, %f372, %f373;
	mov.b32 	%r69, %f374;
	shfl.sync.bfly.b32	%r70|%p33, %r69, 2, 31, -1;
	mov.b32 	%f375, %r70;
	add.f32 	%f376, %f374, %f375;
	mov.b32 	%r71, %f376;
	shfl.sync.bfly.b32	%r72|%p34, %r71, 1, 31, -1;
	mov.b32 	%f377, %r72;
	add.f32 	%f378, %f376, %f377;
	div.rn.f32 	%f379, %f115, %f378;
	div.rn.f32 	%f380, %f127, %f378;
	div.rn.f32 	%f381, %f139, %f378;
	div.rn.f32 	%f382, %f151, %f378;
	div.rn.f32 	%f383, %f163, %f378;
	div.rn.f32 	%f384, %f175, %f378;
	div.rn.f32 	%f385, %f187, %f378;
	div.rn.f32 	%f386, %f199, %f378;
	div.rn.f32 	%f387, %f211, %f378;
	div.rn.f32 	%f388, %f223, %f378;
	div.rn.f32 	%f389, %f235, %f378;
	div.rn.f32 	%f390, %f247, %f378;
	div.rn.f32 	%f391, %f259, %f378;
	div.rn.f32 	%f392, %f271, %f378;
	div.rn.f32 	%f393, %f283, %f378;
	div.rn.f32 	%f394, %f295, %f378;
	div.rn.f32 	%f395, %f307, %f378;
	div.rn.f32 	%f396, %f319, %f378;
	div.rn.f32 	%f397, %f331, %f378;
	div.rn.f32 	%f398, %f343, %f378;
	div.rn.f32 	%f399, %f355, %f378;
	div.rn.f32 	%f400, %f367, %f378;
	mad.lo.s64 	%rd109, %rd178, %rd24, %rd4;
	shr.u64 	%rd110, %rd109, 63;
	add.s64 	%rd111, %rd109, %rd110;
	cvta.to.global.u64 	%rd112, %rd23;
	shl.b64 	%rd113, %rd111, 2;
	and.b64  	%rd114, %rd113, -8;
	add.s64 	%rd115, %rd112, %rd114;
	st.global.v2.f32 	[%rd115], {%f379, %f380};
	add.s64 	%rd116, %rd109, 64;
	shr.u64 	%rd117, %rd116, 63;
	add.s64 	%rd118, %rd116, %rd117;
	shl.b64 	%rd119, %rd118, 2;
	and.b64  	%rd120, %rd119, -8;
	add.s64 	%rd121, %rd112, %rd120;
	st.global.v2.f32 	[%rd121], {%f381, %f382};
	add.s64 	%rd122, %rd109, 128;
	shr.u64 	%rd123, %rd122, 63;
	add.s64 	%rd124, %rd122, %rd123;
	shl.b64 	%rd125, %rd124, 2;
	and.b64  	%rd126, %rd125, -8;
	add.s64 	%rd127, %rd112, %rd126;
	st.global.v2.f32 	[%rd127], {%f383, %f384};
	add.s64 	%rd128, %rd109, 192;
	shr.u64 	%rd129, %rd128, 63;
	add.s64 	%rd130, %rd128, %rd129;
	shl.b64 	%rd131, %rd130, 2;
	and.b64  	%rd132, %rd131, -8;
	add.s64 	%rd133, %rd112, %rd132;
	st.global.v2.f32 	[%rd133], {%f385, %f386};
	add.s64 	%rd134, %rd109, 256;
	shr.u64 	%rd135, %rd134, 63;
	add.s64 	%rd136, %rd134, %rd135;
	shl.b64 	%rd137, %rd136, 2;
	and.b64  	%rd138, %rd137, -8;
	add.s64 	%rd139, %rd112, %rd138;
	st.global.v2.f32 	[%rd139], {%f387, %f388};
	add.s64 	%rd140, %rd109, 320;
	shr.u64 	%rd141, %rd140, 63;
	add.s64 	%rd142, %rd140, %rd141;
	shl.b64 	%rd143, %rd142, 2;
	and.b64  	%rd144, %rd143, -8;
	add.s64 	%rd145, %rd112, %rd144;
	st.global.v2.f32 	[%rd145], {%f389, %f390};
	add.s64 	%rd146, %rd109, 384;
	shr.u64 	%rd147, %rd146, 63;
	add.s64 	%rd148, %rd146, %rd147;
	shl.b64 	%rd149, %rd148, 2;
	and.b64  	%rd150, %rd149, -8;
	add.s64 	%rd151, %rd112, %rd150;
	st.global.v2.f32 	[%rd151], {%f391, %f392};
	add.s64 	%rd152, %rd109, 448;
	shr.u64 	%rd153, %rd152, 63;
	add.s64 	%rd154, %rd152, %rd153;
	shl.b64 	%rd155, %rd154, 2;
	and.b64  	%rd156, %rd155, -8;
	add.s64 	%rd157, %rd112, %rd156;
	st.global.v2.f32 	[%rd157], {%f393, %f394};
	add.s64 	%rd158, %rd109, 512;
	shr.u64 	%rd159, %rd158, 63;
	add.s64 	%rd160, %rd158, %rd159;
	shl.b64 	%rd161, %rd160, 2;
	and.b64  	%rd162, %rd161, -8;
	add.s64 	%rd163, %rd112, %rd162;
	st.global.v2.f32 	[%rd163], {%f395, %f396};
	add.s64 	%rd164, %rd109, 576;
	shr.u64 	%rd165, %rd164, 63;
	add.s64 	%rd166, %rd164, %rd165;
	shl.b64 	%rd167, %rd166, 2;
	and.b64  	%rd168, %rd167, -8;
	add.s64 	%rd169, %rd112, %rd168;
	st.global.v2.f32 	[%rd169], {%f397, %f398};
	add.s64 	%rd170, %rd109, 640;
	shr.u64 	%rd171, %rd170, 63;
	add.s64 	%rd172, %rd170, %rd171;
	shl.b64 	%rd173, %rd172, 2;
	and.b64  	%rd174, %rd173, -8;
	add.s64 	%rd175, %rd112, %rd174;
	st.global.v2.f32 	[%rd175], {%f399, %f400};
	add.s64 	%rd178, %rd178, %rd5;
	setp.lt.s64 	%p35, %rd178, %rd177;
	@%p35 bra 	$L__BB42_4;
$L__BB42_27:
	ret;

}
	// .globl	_Z15SoftmaxWarpImplI24ElementwiseScaleMaskLoadIffbE11DirectStoreIffEfLi2ELi22ELi32ELi1ELb1EL9Algorithm0EEvT_T0_ll
.visible .entry _Z15SoftmaxWarpImplI24ElementwiseScaleMaskLoadIffbE11DirectStoreIffEfLi2ELi22ELi32ELi1ELb1EL9Algorithm0EEvT_T0_ll(
	.param .align 8 .b8 _Z15SoftmaxWarpImplI24ElementwiseScaleMaskLoadIffbE11DirectStoreIffEfLi2ELi22ELi32ELi1ELb1EL9Algorithm0EEvT_T0_ll_param_0[32],
	.param .align 8 .b8 _Z15SoftmaxWarpImplI24ElementwiseScaleMaskLoadIffbE11DirectStoreIffEfLi2ELi22ELi32ELi1ELb1EL9Algorithm0EEvT_T0_ll_param_1[16],
	.param .u64 _Z15SoftmaxWarpImplI24ElementwiseScaleMaskLoadIffbE11DirectStoreIffEfLi2ELi22ELi32ELi1ELb1EL9Algorithm0EEvT_T0_ll_param_2,
	.param .u64 _Z15SoftmaxWarpImplI24ElementwiseScaleMaskLoadIffbE11DirectStoreIffEfLi2ELi22ELi32ELi1ELb1EL9Algorithm0EEvT_T0_ll_param_3
)
{
	.reg .pred 	%p<58>;
	.reg .b16 	%rs<23>;
	.reg .b32 	%r<83>;
	.reg .b32 	%f<489>;
	.reg .b64 	%rd<191>;

	ld.param.u64 	%rd36, [_Z15SoftmaxWarpImplI24ElementwiseScaleMaskLoadIffbE11DirectStoreIffEfLi2ELi22ELi32ELi1ELb1EL9Algorithm0EEvT_T0_ll_param_1+8];
	ld.param.v2.f32 	{%f102, %f103}, [_Z15SoftmaxWarpImplI24ElementwiseScaleMaskLoadIffbE11DirectStoreIffEfLi2ELi22ELi32ELi1ELb1EL9Algorithm0EEvT_T0_ll_param_0+24];
	ld.param.u64 	%rd34, [_Z15SoftmaxWarpImplI24ElementwiseScaleMaskLoadIffbE11DirectStoreIffEfLi2ELi22ELi32ELi1ELb1EL9Algorithm0EEvT_T0_ll_param_0+16];
	ld.param.u64 	%rd35, [_Z15SoftmaxWarpImplI24ElementwiseScaleMaskLoadIffbE11DirectStoreIffEfLi2ELi22ELi32ELi1ELb1EL9Algorithm0EEvT_T0_ll_param_1];
	ld.param.u64 	%rd33, [_Z15SoftmaxWarpImplI24ElementwiseScaleMaskLoadIffbE11DirectStoreIffEfLi2ELi22ELi32ELi1ELb1EL9Algorithm0EEvT_T0_ll_param_0+8];
	ld.param.u64 	%rd32, [_Z15SoftmaxWarpImplI24ElementwiseScaleMaskLoadIffbE11DirectStoreIffEfLi2ELi22ELi32ELi1ELb1EL9Algorithm0EEvT_T0_ll_param_0];
	ld.param.u64 	%rd38, [_Z15SoftmaxWarpImplI24ElementwiseScaleMaskLoadIffbE11DirectStoreIffEfLi2ELi22ELi32ELi1ELb1EL9Algorithm0EEvT_T0_ll_param_3];
	cvta.to.global.u64 	%rd1, %rd32;
	cvta.to.global.u64 	%rd2, %rd33;
	cvta.to.global.u64 	%rd3, %rd35;
	setp.lt.s64 	%p1, %rd38, 705;
	@%p1 bra 	$L__BB43_2;
	mov.u64 	%rd39, $str;
	cvta.global.u64 	%rd40, %rd39;
	mov.u64 	%rd41, $str$1;
	cvta.global.u64 	%rd42, %rd41;
	mov.u64 	%rd43, __unnamed_44;
	cvta.global.u64 	%rd44, %rd43;
	{ // callseq 43, 0
	.param .b64 param0;
	st.param.b64 	[param0], %rd40;
	.param .b64 param1;
	st.param.b64 	[param1], %rd42;
	.param .b32 param2;
	st.param.b32 	[param2], 219;
	.param .b64 param3;
	st.param.b64 	[param3], %rd44;
	.param .b64 param4;
	st.param.b64 	[param4], 1;
	call.uni 
	__assertfail, 
	(
	param0, 
	param1, 
	param2, 
	param3, 
	param4
	);
	} // callseq 43
$L__BB43_2:
	ld.param.u64 	%rd188, [_Z15SoftmaxWarpImplI24ElementwiseScaleMaskLoadIffbE11DirectStoreIffEfLi2ELi22ELi32ELi1ELb1EL9Algorithm0EEvT_T0_ll_param_2];
	mov.u32 	%r2, %ctaid.x;
	mov.u32 	%r3, %ntid.y;
	mov.u32 	%r4, %tid.y;
	mad.lo.s32 	%r5, %r2, %r3, %r4;
	mov.u32 	%r6, %nctaid.x;
	mul.lo.s32 	%r1, %r6, %r3;
	cvt.s64.s32 	%rd190, %r5;
	setp.le.s64 	%p2, %rd188, %rd190;
	@%p2 bra 	$L__BB43_71;
	mov.u32 	%r7, %tid.x;
	shl.b32 	%r8, %r7, 1;
	cvt.u64.u32 	%rd5, %r8;
	add.s32 	%r9, %r8, 64;
	cvt.u64.u32 	%rd6, %r9;
	add.s32 	%r10, %r8, 128;
	cvt.u64.u32 	%rd7, %r10;
	add.s32 	%r11, %r8, 192;
	cvt.u64.u32 	%rd8, %r11;
	add.s32 	%r12, %r8, 256;
	cvt.u64.u32 	%rd9, %r12;
	add.s32 	%r13, %r8, 320;
	cvt.u64.u32 	%rd10, %r13;
	add.s32 	%r14, %r8, 384;
	cvt.u64.u32 	%rd11, %r14;
	add.s32 	%r15, %r8, 448;
	cvt.u64.u32 	%rd12, %r15;
	add.s32 	%r16, %r8, 512;
	cvt.u64.u32 	%rd13, %r16;
	add.s32 	%r17, %r8, 576;
	cvt.u64.u32 	%rd14, %r17;
	add.s32 	%r18, %r8, 640;
	cvt.u64.u32 	%rd15, %r18;
	cvt.s64.s32 	%rd16, %r1;
$L__BB43_4:
	setp.le.s64 	%p3, %rd38, %rd5;
	mul.lo.s64 	%rd18, %rd190, %rd34;
	mov.f32 	%f446, 0fFF800000;
	mov.f32 	%f447, %f446;
	mov.f32 	%f452, %f446;
	@%p3 bra 	$L__BB43_8;
	add.s64 	%rd45, %rd18, %rd5;
	shr.u64 	%rd46, %rd45, 63;
	add.s64 	%rd47, %rd45, %rd46;
	shl.b64 	%rd48, %rd47, 2;
	and.b64  	%rd49, %rd48, -8;
	add.s64 	%rd19, %rd1, %rd49;
	ld.global.f32 	%f105, [%rd19];
	and.b64  	%rd50, %rd47, -2;
	add.s64 	%rd51, %rd2, %rd50;
	ld.global.v2.u8 	{%rs1, %rs2}, [%rd51];
	setp.eq.s16 	%p4, %rs1, 0;
	mul.f32 	%f106, %f103, %f105;
	selp.f32 	%f447, %f102, %f106, %p4;
	setp.eq.s16 	%p5, %rs2, 0;
	mov.f32 	%f446, %f102;
	@%p5 bra 	$L__BB43_7;
	ld.global.f32 	%f107, [%rd19+4];
	mul.f32 	%f446, %f103, %f107;
$L__BB43_7:
	max.f32 	%f108, %f447, 0fFF800000;
	max.f32 	%f452, %f108, %f446;
$L__BB43_8:
	setp.le.s64 	%p6, %rd38, %rd6;
	mov.f32 	%f450, 0fFF800000;
	mov.f32 	%f451, %f450;
	@%p6 bra 	$L__BB43_12;
	add.s64 	%rd52, %rd18, %rd6;
	shr.u64 	%rd53, %rd52, 63;
	add.s64 	%rd54, %rd52, %rd53;
	shl.b64 	%rd55, %rd54, 2;
	and.b64  	%rd56, %rd55, -8;
	add.s64 	%rd20, %rd1, %rd56;
	ld.global.f32 	%f110, [%rd20];
	and.b64  	%rd57, %rd54, -2;
	add.s64 	%rd58, %rd2, %rd57;
	ld.global.v2.u8 	{%rs3, %rs4}, [%rd58];
	setp.eq.s16 	%p7, %rs3, 0;
	mul.f32 	%f111, %f103, %f110;
	selp.f32 	%f451, %f102, %f111, %p7;
	setp.eq.s16 	%p8, %rs4, 0;
	mov.f32 	%f450, %f102;
	@%p8 bra 	$L__BB43_11;
	ld.global.f32 	%f112, [%rd20+4];
	mul.f32 	%f450, %f103, %f112;
$L__BB43_11:
	max.f32 	%f113, %f452, %f451;
	max.f32 	%f452, %f113, %f450;
$L__BB43_12:
	setp.le.s64 	%p9, %rd38, %rd7;
	mov.f32 	%f454, 0fFF800000;
	mov.f32 	%f455, %f454;
	@%p9 bra 	$L__BB43_16;
	add.s64 	%rd59, %rd18, %rd7;
	shr.u64 	%rd60, %rd59, 63;
	add.s64 	%rd61, %rd59, %rd60;
	shl.b64 	%rd62, %rd61, 2;
	and.b64  	%rd63, %rd62, -8;
	add.s64 	%rd21, %rd1, %rd63;
	ld.global.f32 	%f115, [%rd21];
	and.b64  	%rd64, %rd61, -2;
	add.s64 	%rd65, %rd2, %rd64;
	ld.global.v2.u8 	{%rs5, %rs6}, [%rd65];
	setp.eq.s16 	%p10, %rs5, 0;
	mul.f32 	%f116, %f103, %f115;
	selp.f32 	%f455, %f102, %f116, %p10;
	setp.eq.s16 	%p11, %rs6, 0;
	mov.f32 	%f454, %f102;
	@%p11 bra 	$L__BB43_15;
	ld.global.f32 	%f117, [%rd21+4];
	mul.f32 	%f454, %f103, %f117;
$L__BB43_15:
	max.f32 	%f118, %f452, %f455;
	max.f32 	%f452, %f118, %f454;
$L__BB43_16:
	setp.le.s64 	%p12, %rd38, %rd8;
	mov.f32 	%f458, 0fFF800000;
	mov.f32 	%f459, %f458;
	@%p12 bra 	$L__BB43_20;
	add.s64 	%rd66, %rd18, %rd8;
	shr.u64 	%rd67, %rd66, 63;
	add.s64 	%rd68, %rd66, %rd67;
	shl.b64 	%rd69, %rd68, 2;
	and.b64  	%rd70, %rd69, -8;
	add.s64 	%rd22, %rd1, %rd70;
	ld.global.f32 	%f120, [%rd22];
	and.b64  	%rd71, %rd68, -2;
	add.s64 	%rd72, %rd2, %rd71;
	ld.global.v2.u8 	{%rs7, %rs8}, [%rd72];
	setp.eq.s16 	%p13, %rs7, 0;
	mul.f32 	%f121, %f103, %f120;
	selp.f32 	%f459, %f102, %f121, %p13;
	setp.eq.s16 	%p14, %rs8, 0;
	mov.f32 	%f458, %f102;
	@%p14 bra 	$L__BB43_19;
	ld.global.f32 	%f122, [%rd22+4];
	mul.f32 	%f458, %f103, %f122;
$L__BB43_19:
	max.f32 	%f123, %f452, %f459;
	max.f32 	%f452, %f123, %f458;
$L__BB43_20:
	setp.le.s64 	%p15, %rd38, %rd9;
	mov.f32 	%f462, 0fFF800000;
	mov.f32 	%f463, %f462;
	@%p15 bra 	$L__BB43_24;
	add.s64 	%rd73, %rd18, %rd9;
	shr.u64 	%rd74, %rd73, 63;
	add.s64 	%rd75, %rd73, %rd74;
	shl.b64 	%rd76, %rd75, 2;
	and.b64  	%rd77, %rd76, -8;
	add.s64 	%rd23, %rd1, %rd77;
	ld.global.f32 	%f125, [%rd23];
	and.b64  	%rd78, %rd75, -2;
	add.s64 	%rd79, %rd2, %rd78;
	ld.global.v2.u8 	{%rs9, %rs10}, [%rd79];
	setp.eq.s16 	%p16, %rs9, 0;
	mul.f32 	%f126, %f103, %f125;
	selp.f32 	%f463, %f102, %f126, %p16;
	setp.eq.s16 	%p17, %rs10, 0;
	mov.f32 	%f462, %f102;
	@%p17 bra 	$L__BB43_23;
	ld.global.f32 	%f127, [%rd23+4];
	mul.f32 	%f462, %f103, %f127;
$L__BB43_23:
	max.f32 	%f128, %f452, %f463;
	max.f32 	%f452, %f128, %f462;
$L__BB43_24:
	setp.le.s64 	%p18, %rd38, %rd10;
	mov.f32 	%f466, 0fFF800000;
	mov.f32 	%f467, %f466;
	@%p18 bra 	$L__BB43_28;
	add.s64 	%rd80, %rd18, %rd10;
	shr.u64 	%rd81, %rd80, 63;
	add.s64 	%rd82, %rd80, %rd81;
	shl.b64 	%rd83, %rd82, 2;
	and.b64  	%rd84, %rd83, -8;
	add.s64 	%rd24, %rd1, %rd84;
	ld.global.f32 	%f130, [%rd24];
	and.b64  	%rd85, %rd82, -2;
	add.s64 	%rd86, %rd2, %rd85;
	ld.global.v2.u8 	{%rs11, %rs12}, [%rd86];
	setp.eq.s16 	%p19, %rs11, 0;
	mul.f32 	%f131, %f103, %f130;
	selp.f32 	%f467, %f102, %f131, %p19;
	setp.eq.s16 	%p20, %rs12, 0;
	mov.f32 	%f466, %f102;
	@%p20 bra 	$L__BB43_27;
	ld.global.f32 	%f132, [%rd24+4];
	mul.f32 	%f466, %f103, %f132;
$L__BB43_27:
	max.f32 	%f133, %f452, %f467;
	max.f32 	%f452, %f133, %f466;
$L__BB43_28:
	setp.le.s64 	%p21, %rd38, %rd11;
	mov.f32 	%f470, 0fFF800000;
	mov.f32 	%f471, %f470;
	@%p21 bra 	$L__BB43_32;
	add.s64 	%rd87, %rd18, %rd11;
	shr.u64 	%rd88, %rd87, 63;
	add.s64 	%rd89, %rd87, %rd88;
	shl.b64 	%rd90, %rd89, 2;
	and.b64  	%rd91, %rd90, -8;
	add.s64 	%rd25, %rd1, %rd91;
	ld.global.f32 	%f135, [%rd25];
	and.b64  	%rd92, %rd89, -2;
	add.s64 	%rd93, %rd2, %rd92;
	ld.global.v2.u8 	{%rs13, %rs14}, [%rd93];
	setp.eq.s16 	%p22, %rs13, 0;
	mul.f32 	%f136, %f103, %f135;
	selp.f32 	%f471, %f102, %f136, %p22;
	setp.eq.s16 	%p23, %rs14, 0;
	mov.f32 	%f470, %f102;
	@%p23 bra 	$L__BB43_31;
	ld.global.f32 	%f137, [%rd25+4];
	mul.f32 	%f470, %f103, %f137;
$L__BB43_31:
	max.f32 	%f138, %f452, %f471;
	max.f32 	%f452, %f138, %f470;
$L__BB43_32:
	setp.le.s64 	%p24, %rd38, %rd12;
	mov.f32 	%f474, 0fFF800000;
	mov.f32 	%f475, %f474;
	@%p24 bra 	$L__BB43_36;
	add.s64 	%rd94, %rd18, %rd12;
	shr.u64 	%rd95, %rd94, 63;
	add.s64 	%rd96, %rd94, %rd95;
	shl.b64 	%rd97, %rd96, 2;
	and.b64  	%rd98, %rd97, -8;
	add.s64 	%rd26, %rd1, %rd98;
	ld.global.f32 	%f140, [%rd26];
	and.b64  	%rd99, %rd96, -2;
	add.s64 	%rd100, %rd2, %rd99;
	ld.global.v2.u8 	{%rs15, %rs16}, [%rd100];
	setp.eq.s16 	%p25, %rs15, 0;
	mul.f32 	%f141, %f103, %f140;
	selp.f32 	%f475, %f102, %f141, %p25;
	setp.eq.s16 	%p26, %rs16, 0;
	mov.f32 	%f474, %f102;
	@%p26 bra 	$L__BB43_35;
	ld.global.f32 	%f142, [%rd26+4];
	mul.f32 	%f474, %f103, %f142;
$L__BB43_35:
	max.f32 	%f143, %f452, %f475;
	max.f32 	%f452, %f143, %f474;
$L__BB43_36:
	setp.le.s64 	%p27, %rd38, %rd13;
	mov.f32 	%f478, 0fFF800000;
	mov.f32 	%f479, %f478;
	@%p27 bra 	$L__BB43_40;
	add.s64 	%rd101, %rd18, %rd13;
	shr.u64 	%rd102, %rd101, 63;
	add.s64 	%rd103, %rd101, %rd102;
	shl.b64 	%rd104, %rd103, 2;
	and.b64  	%rd105, %rd104, -8;
	add.s64 	%rd27, %rd1, %rd105;
	ld.global.f32 	%f145, [%rd27];
	and.b64  	%rd106, %rd103, -2;
	add.s64 	%rd107, %rd2, %rd106;
	ld.global.v2.u8 	{%rs17, %rs18}, [%rd107];
	setp.eq.s16 	%p28, %rs17, 0;
	mul.f32 	%f146, %f103, %f145;
	selp.f32 	%f479, %f102, %f146, %p28;
	setp.eq.s16 	%p29, %rs18, 0;
	mov.f32 	%f478, %f102;
	@%p29 bra 	$L__BB43_39;
	ld.global.f32 	%f147, [%rd27+4];
	mul.f32 	%f478, %f103, %f147;
$L__BB43_39:
	max.f32 	%f148, %f452, %f479;
	max.f32 	%f452, %f148, %f478;
$L__BB43_40:
	setp.le.s64 	%p30, %rd38, %rd14;
	mov.f32 	%f482, 0fFF800000;
	mov.f32 	%f483, %f482;
	@%p30 bra 	$L__BB43_44;
	add.s64 	%rd108, %rd18, %rd14;
	shr.u64 	%rd109, %rd108, 63;
	add.s64 	%rd110, %rd108, %rd109;
	shl.b64 	%rd111, %rd110, 2;
	and.b64  	%rd112, %rd111, -8;
	add.s64 	%rd28, %rd1, %rd112;
	ld.global.f32 	%f150, [%rd28];
	and.b64  	%rd113, %rd110, -2;
	add.s64 	%rd114, %rd2, %rd113;
	ld.global.v2.u8 	{%rs19, %rs20}, [%rd114];
	setp.eq.s16 	%p31, %rs19, 0;
	mul.f32 	%f151, %f103, %f150;
	selp.f32 	%f483, %f102, %f151, %p31;
	setp.eq.s16 	%p32, %rs20, 0;
	mov.f32 	%f482, %f102;
	@%p32 bra 	$L__BB43_43;
	ld.global.f32 	%f152, [%rd28+4];
	mul.f32 	%f482, %f103, %f152;
$L__BB43_43:
	max.f32 	%f153, %f452, %f483;
	max.f32 	%f452, %f153, %f482;
$L__BB43_44:
	setp.le.s64 	%p33, %rd38, %rd15;
	mov.f32 	%f486, 0fFF800000;
	mov.f32 	%f487, %f486;
	@%p33 bra 	$L__BB43_48;
	add.s64 	%rd115, %rd18, %rd15;
	shr.u64 	%rd116, %rd115, 63;
	add.s64 	%rd117, %rd115, %rd116;
	shl.b64 	%rd118, %rd117, 2;
	and.b64  	%rd119, %rd118, -8;
	add.s64 	%rd29, %rd1, %rd119;
	ld.global.f32 	%f155, [%rd29];
	and.b64  	%rd120, %rd117, -2;
	add.s64 	%rd121, %rd2, %rd120;
	ld.global.v2.u8 	{%rs21, %rs22}, [%rd121];
	setp.eq.s16 	%p34, %rs21, 0;
	mul.f32 	%f156, %f103, %f155;
	selp.f32 	%f487, %f102, %f156, %p34;
	setp.eq.s16 	%p35, %rs22, 0;
	mov.f32 	%f486, %f102;
	@%p35 bra 	$L__BB43_47;
	ld.global.f32 	%f157, [%rd29+4];
	mul.f32 	%f486, %f103, %f157;
$L__BB43_47:
	max.f32 	%f158, %f452, %f487;
	max.f32 	%f452, %f158, %f486;
$L__BB43_48:
	setp.le.s64 	%p36, %rd38, %rd5;
	mov.b32 	%r19, %f452;
	shfl.sync.bfly.b32	%r20|%p37, %r19, 16, 31, -1;
	mov.b32 	%f159, %r20;
	max.f32 	%f160, %f452, %f159;
	mov.b32 	%r21, %f160;
	shfl.sync.bfly.b32	%r22|%p38, %r21, 8, 31, -1;
	mov.b32 	%f161, %r22;
	max.f32 	%f162, %f160, %f161;
	mov.b32 	%r23, %f162;
	shfl.sync.bfly.b32	%r24|%p39, %r23, 4, 31, -1;
	mov.b32 	%f163, %r24;
	max.f32 	%f164, %f162, %f163;
	mov.b32 	%r25, %f164;
	shfl.sync.bfly.b32	%r26|%p40, %r25, 2, 31, -1;
	mov.b32 	%f165, %r26;
	max.f32 	%f166, %f164, %f165;
	mov.b32 	%r27, %f166;
	shfl.sync.bfly.b32	%r28|%p41, %r27, 1, 31, -1;
	mov.b32 	%f167, %r28;
	max.f32 	%f168, %f166, %f167;
	sub.f32 	%f169, %f447, %f168;
	fma.rn.f32 	%f170, %f169, 0f3BBB989D, 0f3F000000;
	cvt.sat.f32.f32 	%f171, %f170;
	mov.f32 	%f172, 0f4B400001;
	mov.f32 	%f173, 0f437C0000;
	fma.rm.f32 	%f174, %f171, %f173, %f172;
	add.f32 	%f175, %f174, 0fCB40007F;
	neg.f32 	%f176, %f175;
	fma.rn.f32 	%f177, %f169, 0f3FB8AA3B, %f176;
	fma.rn.f32 	%f178, %f169, 0f32A57060, %f177;
	mov.b32 	%r29, %f174;
	shl.b32 	%r30, %r29, 23;
	mov.b32 	%f179, %r30;
	ex2.approx.ftz.f32 	%f180, %f178;
	mul.f32 	%f181, %f180, %f179;
	add.f32 	%f182, %f181, 0f00000000;
	sub.f32 	%f183, %f446, %f168;
	fma.rn.f32 	%f184, %f183, 0f3BBB989D, 0f3F000000;
	cvt.sat.f32.f32 	%f185, %f184;
	fma.rm.f32 	%f186, %f185, %f173, %f172;
	add.f32 	%f187, %f186, 0fCB40007F;
	neg.f32 	%f188, %f187;
	fma.rn.f32 	%f189, %f183, 0f3FB8AA3B, %f188;
	fma.rn.f32 	%f190, %f183, 0f32A57060, %f189;
	mov.b32 	%r31, %f186;
	shl.b32 	%r32, %r31, 23;
	mov.b32 	%f191, %r32;
	ex2.approx.ftz.f32 	%f192, %f190;
	mul.f32 	%f193, %f192, %f191;
	add.f32 	%f194, %f182, %f193;
	sub.f32 	%f195, %f451, %f168;
	fma.rn.f32 	%f196, %f195, 0f3BBB989D, 0f3F000000;
	cvt.sat.f32.f32 	%f197, %f196;
	fma.rm.f32 	%f198, %f197, %f173, %f172;
	add.f32 	%f199, %f198, 0fCB40007F;
	neg.f32 	%f200, %f199;
	fma.rn.f32 	%f201, %f195, 0f3FB8AA3B, %f200;
	fma.rn.f32 	%f202, %f195, 0f32A57060, %f201;
	mov.b32 	%r33, %f198;
	shl.b32 	%r34, %r33, 23;
	mov.b32 	%f203, %r34;
	ex2.approx.ftz.f32 	%f204, %f202;
	mul.f32 	%f205, %f204, %f203;
	add.f32 	%f206, %f194, %f205;
	sub.f32 	%f207, %f450, %f168;
	fma.rn.f32 	%f208, %f207, 0f3BBB989D, 0f3F000000;
	cvt.sat.f32.f32 	%f209, %f208;
	fma.rm.f32 	%f210, %f209, %f173, %f172;
	add.f32 	%f211, %f210, 0fCB40007F;
	neg.f32 	%f212, %f211;
	fma.rn.f32 	%f213, %f207, 0f3FB8AA3B, %f212;
	fma.rn.f32 	%f214, %f207, 0f32A57060, %f213;
	mov.b32 	%r35, %f210;
	shl.b32 	%r36, %r35, 23;
	mov.b32 	%f215, %r36;
	ex2.approx.ftz.f32 	%f216, %f214;
	mul.f32 	%f217, %f216, %f215;
	add.f32 	%f218, %f206, %f217;
	sub.f32 	%f219, %f455, %f168;
	fma.rn.f32 	%f220, %f219, 0f3BBB989D, 0f3F000000;
	cvt.sat.f32.f32 	%f221, %f220;
	fma.rm.f32 	%f222, %f221, %f173, %f172;
	add.f32 	%f223, %f222, 0fCB40007F;
	neg.f32 	%f224, %f223;
	fma.rn.f32 	%f225, %f219, 0f3FB8AA3B, %f224;
	fma.rn.f32 	%f226, %f219, 0f32A57060, %f225;
	mov.b32 	%r37, %f222;
	shl.b32 	%r38, %r37, 23;
	mov.b32 	%f227, %r38;
	ex2.approx.ftz.f32 	%f228, %f226;
	mul.f32 	%f229, %f228, %f227;
	add.f32 	%f230, %f218, %f229;
	sub.f32 	%f231, %f454, %f168;
	fma.rn.f32 	%f232, %f231, 0f3BBB989D, 0f3F000000;
	cvt.sat.f32.f32 	%f233, %f232;
	fma.rm.f32 	%f234, %f233, %f173, %f172;
	add.f32 	%f235, %f234, 0fCB40007F;
	neg.f32 	%f236, %f235;
	fma.rn.f32 	%f237, %f231, 0f3FB8AA3B, %f236;
	fma.rn.f32 	%f238, %f231, 0f32A57060, %f237;
	mov.b32 	%r39, %f234;
	shl.b32 	%r40, %r39, 23;
	mov.b32 	%f239, %r40;
	ex2.approx.ftz.f32 	%f240, %f238;
	mul.f32 	%f241, %f240, %f239;
	add.f32 	%f242, %f230, %f241;
	sub.f32 	%f243, %f459, %f168;
	fma.rn.f32 	%f244, %f243, 0f3BBB989D, 0f3F000000;
	cvt.sat.f32.f32 	%f245, %f244;
	fma.rm.f32 	%f246, %f245, %f173, %f172;
	add.f32 	%f247, %f246, 0fCB40007F;
	neg.f32 	%f248, %f247;
	fma.rn.f32 	%f249, %f243, 0f3FB8AA3B, %f248;
	fma.rn.f32 	%f250, %f243, 0f32A57060, %f249;
	mov.b32 	%r41, %f246;
	shl.b32 	%r42, %r41, 23;
	mov.b32 	%f251, %r42;
	ex2.approx.ftz.f32 	%f252, %f250;
	mul.f32 	%f253, %f252, %f251;
	add.f32 	%f254, %f242, %f253;
	sub.f32 	%f255, %f458, %f168;
	fma.rn.f32 	%f256, %f255, 0f3BBB989D, 0f3F000000;
	cvt.sat.f32.f32 	%f257, %f256;
	fma.rm.f32 	%f258, %f257, %f173, %f172;
	add.f32 	%f259, %f258, 0fCB40007F;
	neg.f32 	%f260, %f259;
	fma.rn.f32 	%f261, %f255, 0f3FB8AA3B, %f260;
	fma.rn.f32 	%f262, %f255, 0f32A57060, %f261;
	mov.b32 	%r43, %f258;
	shl.b32 	%r44, %r43, 23;
	mov.b32 	%f263, %r44;
	ex2.approx.ftz.f32 	%f264, %f262;
	mul.f32 	%f265, %f264, %f263;
	add.f32 	%f266, %f254, %f265;
	sub.f32 	%f267, %f463, %f168;
	fma.rn.f32 	%f268, %f267, 0f3BBB989D, 0f3F000000;
	cvt.sat.f32.f32 	%f269, %f268;
	fma.rm.f32 	%f270, %f269, %f173, %f172;
	add.f32 	%f271, %f270, 0fCB40007F;
	neg.f32 	%f272, %f271;
	fma.rn.f32 	%f273, %f267, 0f3FB8AA3B, %f272;
	fma.rn.f32 	%f274, %f267, 0f32A57060, %f273;
	mov.b32 	%r45, %f270;
	shl.b32 	%r46, %r45, 23;
	mov.b32 	%f275, %r46;
	ex2.approx.ftz.f32 	%f276, %f274;
	mul.f32 	%f277, %f276, %f275;
	add.f32 	%f278, %f266, %f277;
	sub.f32 	%f279, %f462, %f168;
	fma.rn.f32 	%f280, %f279, 0f3BBB989D, 0f3F000000;
	cvt.sat.f32.f32 	%f281, %f280;
	fma.rm.f32 	%f282, %f281, %f173, %f172;
	add.f32 	%f283, %f282, 0fCB40007F;
	neg.f32 	%f284, %f283;
	fma.rn.f32 	%f285, %f279, 0f3FB8AA3B, %f284;
	fma.rn.f32 	%f286, %f279, 0f32A57060, %f285;
	mov.b32 	%r47, %f282;
	shl.b32 	%r48, %r47, 23;
	mov.b32 	%f287, %r48;
	ex2.approx.ftz.f32 	%f288, %f286;
	mul.f32 	%f289, %f288, %f287;
	add.f32 	%f290, %f278, %f289;
	sub.f32 	%f291, %f467, %f168;
	fma.rn.f32 	%f292, %f291, 0f3BBB989D, 0f3F000000;
	cvt.sat.f32.f32 	%f293, %f292;
	fma.rm.f32 	%f294, %f293, %f173, %f172;
	add.f32 	%f295, %f294, 0fCB40007F;
	neg.f32 	%f296, %f295;
	fma.rn.f32 	%f297, %f291, 0f3FB8AA3B, %f296;
	fma.rn.f32 	%f298, %f291, 0f32A57060, %f297;
	mov.b32 	%r49, %f294;
	shl.b32 	%r50, %r49, 23;
	mov.b32 	%f299, %r50;
	ex2.approx.ftz.f32 	%f300, %f298;
	mul.f32 	%f301, %f300, %f299;
	add.f32 	%f302, %f290, %f301;
	sub.f32 	%f303, %f466, %f168;
	fma.rn.f32 	%f304, %f303, 0f3BBB989D, 0f3F000000;
	cvt.sat.f32.f32 	%f305, %f304;
	fma.rm.f32 	%f306, %f305, %f173, %f172;
	add.f32 	%f307, %f306, 0fCB40007F;
	neg.f32 	%f308, %f307;
	fma.rn.f32 	%f309, %f303, 0f3FB8AA3B, %f308;
	fma.rn.f32 	%f310, %f303, 0f32A57060, %f309;
	mov.b32 	%r51, %f306;
	shl.b32 	%r52, %r51, 23;
	mov.b32 	%f311, %r52;
	ex2.approx.ftz.f32 	%f312, %f310;
	mul.f32 	%f313, %f312, %f311;
	add.f32 	%f314, %f302, %f313;
	sub.f32 	%f315, %f471, %f168;
	fma.rn.f32 	%f316, %f315, 0f3BBB989D, 0f3F000000;
	cvt.sat.f32.f32 	%f317, %f316;
	fma.rm.f32 	%f318, %f317, %f173, %f172;
	add.f32 	%f319, %f318, 0fCB40007F;
	neg.f32 	%f320, %f319;
	fma.rn.f32 	%f321, %f315, 0f3FB8AA3B, %f320;
	fma.rn.f32 	%f322, %f315, 0f32A57060, %f321;
	mov.b32 	%r53, %f318;
	shl.b32 	%r54, %r53, 23;
	mov.b32 	%f323, %r54;
	ex2.approx.ftz.f32 	%f324, %f322;
	mul.f32 	%f325, %f324, %f323;
	add.f32 	%f326, %f314, %f325;
	sub.f32 	%f327, %f470, %f168;
	fma.rn.f32 	%f328, %f327, 0f3BBB989D, 0f3F000000;
	cvt.sat.f32.f32 	%f329, %f328;
	fma.rm.f32 	%f330, %f329, %f173, %f172;
	add.f32 	%f331, %f330, 0fCB40007F;
	neg.f32 	%f332, %f331;
	fma.rn.f32 	%f333, %f327, 0f3FB8AA3B, %f332;
	fma.rn.f32 	%f334, %f327, 0f32A57060, %f333;
	mov.b32 	%r55, %f330;
	shl.b32 	%r56, %r55, 23;
	mov.b32 	%f335, %r56;
	ex2.approx.ftz.f32 	%f336, %f334;
	mul.f32 	%f337, %f336, %f335;
	add.f32 	%f338, %f326, %f337;
	sub.f32 	%f339, %f475, %f168;
	fma.rn.f32 	%f340, %f339, 0f3BBB989D, 0f3F000000;
	cvt.sat.f32.f32 	%f341, %f340;
	fma.rm.f32 	%f342, %f341, %f173, %f172;
	add.f32 	%f343, %f342, 0fCB40007F;
	neg.f32 	%f344, %f343;
	fma.rn.f32 	%f345, %f339, 0f3FB8AA3B, %f344;
	fma.rn.f32 	%f346, %f339, 0f32A57060, %f345;
	mov.b32 	%r57, %f342;
	shl.b32 	%r58, %r57, 23;
	mov.b32 	%f347, %r58;
	ex2.approx.ftz.f32 	%f348, %f346;
	mul.f32 	%f349, %f348, %f347;
	add.f32 	%f350, %f338, %f349;
	sub.f32 	%f351, %f474, %f168;
	fma.rn.f32 	%f352, %f351, 0f3BBB989D, 0f3F000000;
	cvt.sat.f32.f32 	%f353, %f352;
	fma.rm.f32 	%f354, %f353, %f173, %f172;
	add.f32 	%f355, %f354, 0fCB40007F;
	neg.f32 	%f356, %f355;
	fma.rn.f32 	%f357, %f351, 0f3FB8AA3B, %f356;
	fma.rn.f32 	%f358, %f351, 0f32A57060, %f357;
	mov.b32 	%r59, %f354;
	shl.b32 	%r60, %r59, 23;
	mov.b32 	%f359, %r60;
	ex2.approx.ftz.f32 	%f360, %f358;
	mul.f32 	%f361, %f360, %f359;
	add.f32 	%f362, %f350, %f361;
	sub.f32 	%f363, %f479, %f168;
	fma.rn.f32 	%f364, %f363, 0f3BBB989D, 0f3F000000;
	cvt.sat.f32.f32 	%f365, %f364;
	fma.rm.f32 	%f366, %f365, %f173, %f172;
	add.f32 	%f367, %f366, 0fCB40007F;
	neg.f32 	%f368, %f367;
	fma.rn.f32 	%f369, %f363, 0f3FB8AA3B, %f368;
	fma.rn.f32 	%f370, %f363, 0f32A57060, %f369;
	mov.b32 	%r61, %f366;
	shl.b32 	%r62, %r61, 23;
	mov.b32 	%f371, %r62;
	ex2.approx.ftz.f32 	%f372, %f370;
	mul.f32 	%f373, %f372, %f371;
	add.f32 	%f374, %f362, %f373;
	sub.f32 	%f375, %f478, %f168;
	fma.rn.f32 	%f376, %f375, 0f3BBB989D, 0f3F000000;
	cvt.sat.f32.f32 	%f377, %f376;
	fma.rm.f32 	%f378, %f377, %f173, %f172;
	add.f32 	%f379, %f378, 0fCB40007F;
	neg.f32 	%f380, %f379;
	fma.rn.f32 	%f381, %f375, 0f3FB8AA3B, %f380;
	fma.rn.f32 	%f382, %f375, 0f32A57060, %f381;
	mov.b32 	%r63, %f378;
	shl.b32 	%r64, %r63, 23;
	mov.b32 	%f383, %r64;
	ex2.approx.ftz.f32 	%f384, %f382;
	mul.f32 	%f385, %f384, %f383;
	add.f32 	%f386, %f374, %f385;
	sub.f32 	%f387, %f483, %f168;
	fma.rn.f32 	%f388, %f387, 0f3BBB989D, 0f3F000000;
	cvt.sat.f32.f32 	%f389, %f388;
	fma.rm.f32 	%f390, %f389, %f173, %f172;
	add.f32 	%f391, %f390, 0fCB40007F;
	neg.f32 	%f392, %f391;
	fma.rn.f32 	%f393, %f387, 0f3FB8AA3B, %f392;
	fma.rn.f32 	%f394, %f387, 0f32A57060, %f393;
	mov.b32 	%r65, %f390;
	shl.b32 	%r66, %r65, 23;
	mov.b32 	%f395, %r66;
	ex2.approx.ftz.f32 	%f396, %f394;
	mul.f32 	%f397, %f396, %f395;
	add.f32 	%f398, %f386, %f397;
	sub.f32 	%f399, %f482, %f168;
	fma.rn.f32 	%f400, %f399, 0f3BBB989D, 0f3F000000;
	cvt.sat.f32.f32 	%f401, %f400;
	fma.rm.f32 	%f402, %f401, %f173, %f172;
	add.f32 	%f403, %f402, 0fCB40007F;
	neg.f32 	%f404, %f403;
	fma.rn.f32 	%f405, %f399, 0f3FB8AA3B, %f404;
	fma.rn.f32 	%f406, %f399, 0f32A57060, %f405;
	mov.b32 	%r67, %f402;
	shl.b32 	%r68, %r67, 23;
	mov.b32 	%f407, %r68;
	ex2.approx.ftz.f32 	%f408, %f406;
	mul.f32 	%f409, %f408, %f407;
	add.f32 	%f410, %f398, %f409;
	sub.f32 	%f411, %f487, %f168;
	fma.rn.f32 	%f412, %f411, 0f3BBB989D, 0f3F000000;
	cvt.sat.f32.f32 	%f413, %f412;
	fma.rm.f32 	%f414, %f413, %f173, %f172;
	add.f32 	%f415, %f414, 0fCB40007F;
	neg.f32 	%f416, %f415;
	fma.rn.f32 	%f417, %f411, 0f3FB8AA3B, %f416;
	fma.rn.f32 	%f418, %f411, 0f32A57060, %f417;
	mov.b32 	%r69, %f414;
	shl.b32 	%r70, %r69, 23;
	mov.b32 	%f419, %r70;
	ex2.approx.ftz.f32 	%f420, %f418;
	mul.f32 	%f421, %f420, %f419;
	add.f32 	%f422, %f410, %f421;
	sub.f32 	%f423, %f486, %f168;
	fma.rn.f32 	%f424, %f423, 0f3BBB989D, 0f3F000000;
	cvt.sat.f32.f32 	%f425, %f424;
	fma.rm.f32 	%f426, %f425, %f173, %f172;
	add.f32 	%f427, %f426, 0fCB40007F;
	neg.f32 	%f428, %f427;
	fma.rn.f32 	%f429, %f423, 0f3FB8AA3B, %f428;
	fma.rn.f32 	%f430, %f423, 0f32A57060, %f429;
	mov.b32 	%r71, %f426;
	shl.b32 	%r72, %r71, 23;
	mov.b32 	%f431, %r72;
	ex2.approx.ftz.f32 	%f432, %f430;
	mul.f32 	%f433, %f432, %f431;
	add.f32 	%f434, %f422, %f433;
	mov.b32 	%r73, %f434;
	shfl.sync.bfly.b32	%r74|%p42, %r73, 16, 31, -1;
	mov.b32 	%f435, %r74;
	add.f32 	%f436, %f434, %f435;
	mov.b32 	%r75, %f436;
	shfl.sync.bfly.b32	%r76|%p43, %r75, 8, 31, -1;
	mov.b32 	%f437, %r76;
	add.f32 	%f438, %f436, %f437;
	mov.b32 	%r77, %f438;
	shfl.sync.bfly.b32	%r78|%p44, %r77, 4, 31, -1;
	mov.b32 	%f439, %r78;
	add.f32 	%f440, %f438, %f439;
	mov.b32 	%r79, %f440;
	shfl.sync.bfly.b32	%r80|%p45, %r79, 2, 31, -1;
	mov.b32 	%f441, %r80;
	add.f32 	%f442, %f440, %f441;
	mov.b32 	%r81, %f442;
	shfl.sync.bfly.b32	%r82|%p46, %r81, 1, 31, -1;
	mov.b32 	%f443, %r82;
	add.f32 	%f444, %f442, %f443;
	div.rn.f32 	%f80, %f181, %f444;
	div.rn.f32 	%f81, %f193, %f444;
	div.rn.f32 	%f82, %f205, %f444;
	div.rn.f32 	%f83, %f217, %f444;
	div.rn.f32 	%f84, %f229, %f444;
	div.rn.f32 	%f85, %f241, %f444;
	div.rn.f32 	%f86, %f253, %f444;
	div.rn.f32 	%f87, %f265, %f444;
	div.rn.f32 	%f88, %f277, %f444;
	div.rn.f32 	%f89, %f289, %f444;
	div.rn.f32 	%f90, %f301, %f444;
	div.rn.f32 	%f91, %f313, %f444;
	div.rn.f32 	%f92, %f325, %f444;
	div.rn.f32 	%f93, %f337, %f444;
	div.rn.f32 	%f94, %f349, %f444;
	div.rn.f32 	%f95, %f361, %f444;
	div.rn.f32 	%f96, %f373, %f444;
	div.rn.f32 	%f97, %f385, %f444;
	div.rn.f32 	%f98, %f397, %f444;
	div.rn.f32 	%f99, %f409, %f444;
	div.rn.f32 	%f100, %f421, %f444;
	div.rn.f32 	%f101, %f433, %f444;
	mul.lo.s64 	%rd30, %rd190, %rd36;
	@%p36 bra 	$L__BB43_50;
	add.s64 	%rd122, %rd30, %rd5;
	shr.u64 	%rd123, %rd122, 63;
	add.s64 	%rd124, %rd122, %rd123;
	shl.b64 	%rd125, %rd124, 2;
	and.b64  	%rd126, %rd125, -8;
	add.s64 	%rd127, %rd3, %rd126;
	st.global.v2.f32 	[%rd127], {%f80, %f81};
$L__BB43_50:
	setp.le.s64 	%p47, %rd38, %rd6;
	@%p47 bra 	$L__BB43_52;
	add.s64 	%rd128, %rd30, %rd6;
	shr.u64 	%rd129, %rd128, 63;
	add.s64 	%rd130, %rd128, %rd129;
	shl.b64 	%rd131, %rd130, 2;
	and.b64  	%rd132, %rd131, -8;
	add.s64 	%rd133, %rd3, %rd132;
	st.global.v2.f32 	[%rd133], {%f82, %f83};
$L__BB43_52:
	setp.le.s64 	%p48, %rd38, %rd7;
	@%p48 bra 	$L__BB43_54;
	add.s64 	%rd134, %rd30, %rd7;
	shr.u64 	%rd135, %rd134, 63;
	add.s64 	%rd136, %rd134, %rd135;
	shl.b64 	%rd137, %rd136, 2;
	and.b64  	%rd138, %rd137, -8;
	add.s64 	%rd139, %rd3, %rd138;
	st.global.v2.f32 	[%rd139], {%f84, %f85};
$L__BB43_54:
	setp.le.s64 	%p49, %rd38, %rd8;
	@%p49 bra 	$L__BB43_56;
	add.s64 	%rd140, %rd30, %rd8;
	shr.u64 	%rd141, %rd140, 63;
	add.s64 	%rd142, %rd140, %rd141;
	shl.b64 	%rd143, %rd142, 2;
	and.b64  	%rd144, %rd143, -8;
	add.s64 	%rd145, %rd3, %rd144;
	st.global.v2.f32 	[%rd145], {%f86, %f87};
$L__BB43_56:
	setp.le.s64 	%p50, %rd38, %rd9;
	@%p50 bra 	$L__BB43_58;
	add.s64 	%rd146, %rd30, %rd9;
	shr.u64 	%rd147, %rd146, 63;
	add.s64 	%rd148, %rd146, %rd147;
	shl.b64 	%rd149, %rd148, 2;
	and.b64  	%rd150, %rd149, -8;
	add.s64 	%rd151, %rd3, %rd150;
	st.global.v2.f32 	[%rd151], {%f88, %f89};
$L__BB43_58:
	setp.le.s64 	%p51, %rd38, %rd10;
	@%p51 bra 	$L__BB43_60;
	add.s64 	%rd152, %rd30, %rd10;
	shr.u64 	%rd153, %rd152, 63;
	add.s64 	%rd154, %rd152, %rd153;
	shl.b64 	%rd155, %rd154, 2;
	and.b64  	%rd156, %rd155, -8;
	add.s64 	%rd157, %rd3, %rd156;
	st.global.v2.f32 	[%rd157], {%f90, %f91};
$L__BB43_60:
	setp.le.s64 	%p52, %rd38, %rd11;
	@%p52 bra 	$L__BB43_62;
	add.s64 	%rd158, %rd30, %rd11;
	shr.u64 	%rd159, %rd158, 63;
	add.s64 	%rd160, %rd158, %rd159;
	shl.b64 	%rd161, %rd160, 2;
	and.b64  	%rd162, %rd161, -8;
	add.s64 	%rd163, %rd3, %rd162;
	st.global.v2.f32 	[%rd163], {%f92, %f93};
$L__BB43_62:
	setp.le.s64 	%p53, %rd38, %rd12;
	@%p53 bra 	$L__BB43_64;
	add.s64 	%rd164, %rd30, %rd12;
	shr.u64 	%rd165, %rd164, 63;
	add.s64 	%rd166, %rd164, %rd165;
	shl.b64 	%rd167, %rd166, 2;
	and.b64  	%rd168, %rd167, -8;
	add.s64 	%rd169, %rd3, %rd168;
	st.global.v2.f32 	[%rd169], {%f94, %f95};
$L__BB43_64:
	setp.le.s64 	%p54, %rd38, %rd13;
	@%p54 bra 	$L__BB43_66;
	add.s64 	%rd170, %rd30, %rd13;
	shr.u64 	%rd171, %rd170, 63;
	add.s64 	%rd172, %rd170, %rd171;
	shl.b64 	%rd173, %rd172, 2;
	and.b64  	%rd174, %rd173, -8;
	add.s64 	%rd175, %rd3, %rd174;
	st.global.v2.f32 	[%rd175], {%f96, %f97};
$L__BB43_66:
	setp.le.s64 	%p55, %rd38, %rd14;
	@%p55 bra 	$L__BB43_68;
	add.s64 	%rd176, %rd30, %rd14;
	shr.u64 	%rd177, %rd176, 63;
	add.s64 	%rd178, %rd176, %rd177;
	shl.b64 	%rd179, %rd178, 2;
	and.b64  	%rd180, %rd179, -8;
	add.s64 	%rd181, %rd3, %rd180;
	st.global.v2.f32 	[%rd181], {%f98, %f99};
$L__BB43_68:
	setp.le.s64 	%p56, %rd38, %rd15;
	@%p56 bra 	$L__BB43_70;
	add.s64 	%rd182, %rd30, %rd15;
	shr.u64 	%rd183, %rd182, 63;
	add.s64 	%rd184, %rd182, %rd183;
	shl.b64 	%rd185, %rd184, 2;
	and.b64  	%rd186, %rd185, -8;
	add.s64 	%rd187, %rd3, %rd186;
	st.global.v2.f32 	[%rd187], {%f100, %f101};
$L__BB43_70:
	ld.param.u64 	%rd189, [_Z15SoftmaxWarpImplI24ElementwiseScaleMaskLoadIffbE11DirectStoreIffEfLi2ELi22ELi32ELi1ELb1EL9Algorithm0EEvT_T0_ll_param_2];
	add.s64 	%rd190, %rd190, %rd16;
	setp.lt.s64 	%p57, %rd190, %rd189;
	@%p57 bra 	$L__BB43_4;
$L__BB43_71:
	ret;

}
	// .globl	_Z15SoftmaxWarpImplI24ElementwiseScaleMaskLoadIffbE11DirectStoreIffEfLi2ELi24ELi32ELi1ELb0EL9Algorithm0EEvT_T0_ll
.visible .entry _Z15SoftmaxWarpImplI24ElementwiseScaleMaskLoadIffbE11DirectStoreIffEfLi2ELi24ELi32ELi1ELb0EL9Algorithm0EEvT_T0_ll(
	.param .align 8 .b8 _Z15SoftmaxWarpImplI24ElementwiseScaleMaskLoadIffbE11DirectStoreIffEfLi2ELi24ELi32ELi1ELb0EL9Algorithm0EEvT_T0_ll_param_0[32],
	.param .align 8 .b8 _Z15SoftmaxWarpImplI24ElementwiseScaleMaskLoadIffbE11DirectStoreIffEfLi2ELi24ELi32ELi1ELb0EL9Algorithm0EEvT_T0_ll_param_1[16],
	.param .u64 _Z15SoftmaxWarpImplI24ElementwiseScaleMaskLoadIffbE11DirectStoreIffEfLi2ELi24ELi32ELi1ELb0EL9Algorithm0EEvT_T0_ll_param_2,
	.param .u64 _Z15SoftmaxWarpImplI24ElementwiseScaleMaskLoadIffbE11DirectStoreIffEfLi2ELi24ELi32ELi1ELb0EL9Algorithm0EEvT_T0_ll_param_3
)
{
	.reg .pred 	%p<38>;
	.reg .b16 	%rs<25>;
	.reg .b32 	%r<77>;
	.reg .b32 	%f<447>;
	.reg .b64 	%rd<191>;

	ld.param.v2.f32 	{%f39, %f40}, [_Z15SoftmaxWarpImplI24ElementwiseScaleMaskLoadIffbE11DirectStoreIffEfLi2ELi24ELi32ELi1ELb0EL9Algorithm0EEvT_T0_ll_param_0+24];
	ld.param.u64 	%rd26, [_Z15SoftmaxWarpImplI24ElementwiseScaleMaskLoadIffbE11DirectStoreIffEfLi2ELi24ELi32ELi1ELb0EL9Algorithm0EEvT_T0_ll_param_0+16];
	ld.param.u64 	%rd3, [_Z15SoftmaxWarpImplI24ElementwiseScaleMaskLoadIffbE11DirectStoreIffEfLi2ELi24ELi32ELi1ELb0EL9Algorithm0EEvT_T0_ll_param_1];
	ld.param.u64 	%rd4, [_Z15SoftmaxWarpImplI24ElementwiseScaleMaskLoadIffbE11DirectStoreIffEfLi2ELi24ELi32ELi1ELb0EL9Algorithm0EEvT_T0_ll_param_1+8];
	ld.param.u64 	%rd25, [_Z15SoftmaxWarpImplI24ElementwiseScaleMaskLoadIffbE11DirectStoreIffEfLi2ELi24ELi32ELi1ELb0EL9Algorithm0EEvT_T0_ll_param_0+8];
	ld.param.u64 	%rd24, [_Z15SoftmaxWarpImplI24ElementwiseScaleMaskLoadIffbE11DirectStoreIffEfLi2ELi24ELi32ELi1ELb0EL9Algorithm0EEvT_T0_ll_param_0];
	ld.param.u64 	%rd27, [_Z15SoftmaxWarpImplI24ElementwiseScaleMaskLoadIffbE11DirectStoreIffEfLi2ELi24ELi32ELi1ELb0EL9Algorithm0EEvT_T0_ll_param_2];
	ld.param.u64 	%rd28, [_Z15SoftmaxWarpImplI24ElementwiseScaleMaskLoadIffbE11DirectStoreIffEfLi2ELi24ELi32ELi1ELb0EL9Algorithm0EEvT_T0_ll_param_3];
	cvta.to.global.u64 	%rd1, %rd24;
	cvta.to.global.u64 	%rd2, %rd25;
	setp.lt.s64 	%p1, %rd28, 769;
	@%p1 bra 	$L__BB44_2;
	mov.u64 	%rd29, $str;
	cvta.global.u64 	%rd30, %rd29;
	mov.u64 	%rd31, $str$1;
	cvta.global.u64 	%rd32, %rd31;
	mov.u64 	%rd33, __unnamed_45;
	cvta.global.u64 	%rd34, %rd33;
	{ // callseq 44, 0
	.param .b64 param0;
	st.param.b64 	[param0], %rd30;
	.param .b64 param1;
	st.param.b64 	[param1], %rd32;
	.param .b32 param2;
	st.param.b32 	[param2], 219;
	.param .b64 param3;
	st.param.b64 	[param3], %rd34;
	.param .b64 param4;
	st.param.b64 	[param4], 1;
	call.uni 
	__assertfail, 
	(
	param0, 
	param1, 
	param2, 
	param3, 
	param4
	);
	} // callseq 44
$L__BB44_2:
	mov.u32 	%r2, %ctaid.x;
	mov.u32 	%r3, %ntid.y;
	mov.u32 	%r4, %tid.y;
	mad.lo.s32 	%r5, %r2, %r3, %r4;
	mov.u32 	%r6, %nctaid.x;
	mul.lo.s32 	%r1, %r6, %r3;
	cvt.s64.s32 	%rd190, %r5;
	setp.le.s64 	%p2, %rd27, %rd190;
	@%p2 bra 	$L__BB44_29;
	cvta.to.global.u64 	%rd6, %rd3;
	mov.u32 	%r7, %tid.x;
	shl.b32 	%r8, %r7, 1;
	cvt.u64.u32 	%rd7, %r8;
	cvt.s64.s32 	%rd8, %r1;
$L__BB44_4:
	mad.lo.s64 	%rd10, %rd190, %rd26, %rd7;
	shr.u64 	%rd35, %rd10, 63;
	add.s64 	%rd36, %rd10, %rd35;
	shl.b64 	%rd37, %rd36, 2;
	and.b64  	%rd38, %rd37, -8;
	add.s64 	%rd11, %rd1, %rd38;
	ld.global.f32 	%f41, [%rd11];
	and.b64  	%rd39, %rd36, -2;
	add.s64 	%rd40, %rd2, %rd39;
	ld.global.v2.u8 	{%rs1, %rs2}, [%rd40];
	setp.eq.s16 	%p3, %rs1, 0;
	mul.f32 	%f42, %f40, %f41;
	selp.f32 	%f3, %f39, %f42, %p3;
	setp.eq.s16 	%p4, %rs2, 0;
	mov.f32 	%f435, %f39;
	@%p4 bra 	$L__BB44_6;
	ld.global.f32 	%f43, [%rd11+4];
	mul.f32 	%f435, %f40, %f43;
$L__BB44_6:
	add.s64 	%rd41, %rd10, 64;
	shr.u64 	%rd42, %rd41, 63;
	add.s64 	%rd43, %rd41, %rd42;
	shl.b64 	%rd44, %rd43, 2;
	and.b64  	%rd45, %rd44, -8;
	add.s64 	%rd12, %rd1, %rd45;
	ld.global.f32 	%f44, [%rd12];
	and.b64  	%rd46, %rd43, -2;
	add.s64 	%rd47, %rd2, %rd46;
	ld.global.v2.u8 	{%rs3, %rs4}, [%rd47];
	setp.eq.s16 	%p5, %rs3, 0;
	mul.f32 	%f45, %f40, %f44;
	selp.f32 	%f6, %f39, %f45, %p5;
	setp.eq.s16 	%p6, %rs4, 0;
	mov.f32 	%f436, %f39;
	@%p6 bra 	$L__BB44_8;
	ld.global.f32 	%f46, [%rd12+4];
	mul.f32 	%f436, %f40, %f46;
$L__BB44_8:
	add.s64 	%rd48, %rd10, 128;
	shr.u64 	%rd49, %rd48, 63;
	add.s64 	%rd50, %rd48, %rd49;
	shl.b64 	%rd51, %rd50, 2;
	and.b64  	%rd52, %rd51, -8;
	add.s64 	%rd13, %rd1, %rd52;
	ld.global.f32 	%f47, [%rd13];
	and.b64  	%rd53, %rd50, -2;
	add.s64 	%rd54, %rd2, %rd53;
	ld.global.v2.u8 	{%rs5, %rs6}, [%rd54];
	setp.eq.s16 	%p7, %rs5, 0;
	mul.f32 	%f48, %f40, %f47;
	selp.f32 	%f9, %f39, %f48, %p7;
	setp.eq.s16 	%p8, %rs6, 0;
	mov.f32 	%f437, %f39;
	@%p8 bra 	$L__BB44_10;
	ld.global.f32 	%f49, [%rd13+4];
	mul.f32 	%f437, %f40, %f49;
$L__BB44_10:
	add.s64 	%rd55, %rd10, 192;
	shr.u64 	%rd56, %rd55, 63;
	add.s64 	%rd57, %rd55, %rd56;
	shl.b64 	%rd58, %rd57, 2;
	and.b64  	%rd59, %rd58, -8;
	add.s64 	%rd14, %rd1, %rd59;
	ld.global.f32 	%f50, [%rd14];
	and.b64  	%rd60, %rd57, -2;
	add.s64 	%rd61, %rd2, %rd60;
	ld.global.v2.u8 	{%rs7, %rs8}, [%rd61];
	setp.eq.s16 	%p9, %rs7, 0;
	mul.f32 	%f51, %f40, %f50;
	selp.f32 	%f12, %f39, %f51, %p9;
	setp.eq.s16 	%p10, %rs8, 0;
	mov.f32 	%f438, %f39;
	@%p10 bra 	$L__BB44_12;
	ld.global.f32 	%f52, [%rd14+4];
	mul.f32 	%f438, %f40, %f52;
$L__BB44_12:
	add.s64 	%rd62, %rd10, 256;
	shr.u64 	%rd63, %rd62, 63;
	add.s64 	%rd64, %rd62, %rd63;
	shl.b64 	%rd65, %rd64, 2;
	and.b64  	%rd66, %rd65, -8;
	add.s64 	%rd15, %rd1, %rd66;
	ld.global.f32 	%f53, [%rd15];
	and.b64  	%rd67, %rd64, -2;
	add.s64 	%rd68, %rd2, %rd67;
	ld.global.v2.u8 	{%rs9, %rs10}, [%rd68];
	setp.eq.s16 	%p11, %rs9, 0;
	mul.f32 	%f54, %f40, %f53;
	selp.f32 	%f15, %f39, %f54, %p11;
	setp.eq.s16 	%p12, %rs10, 0;
	mov.f32 	%f439, %f39;
	@%p12 bra 	$L__BB44_14;
	ld.global.f32 	%f55, [%rd15+4];
	mul.f32 	%f439, %f40, %f55;
$L__BB44_14:
	add.s64 	%rd69, %rd10, 320;
	shr.u64 	%rd70, %rd69, 63;
	add.s64 	%rd71, %rd69, %rd70;
	shl.b64 	%rd72, %rd71, 2;
	and.b64  	%rd73, %rd72, -8;
	add.s64 	%rd16, %rd1, %rd73;
	ld.global.f32 	%f56, [%rd16];
	and.b64  	%rd74, %rd71, -2;
	add.s64 	%rd75, %rd2, %rd74;
	ld.global.v2.u8 	{%rs11, %rs12}, [%rd75];
	setp.eq.s16 	%p13, %rs11, 0;
	mul.f32 	%f57, %f40, %f56;
	selp.f32 	%f18, %f39, %f57, %p13;
	setp.eq.s16 	%p14, %rs12, 0;
	mov.f32 	%f440, %f39;
	@%p14 bra 	$L__BB44_16;
	ld.global.f32 	%f58, [%rd16+4];
	mul.f32 	%f440, %f40, %f58;
$L__BB44_16:
	add.s64 	%rd76, %rd10, 384;
	shr.u64 	%rd77, %rd76, 63;
	add.s64 	%rd78, %rd76, %rd77;
	shl.b64 	%rd79, %rd78, 2;
	and.b64  	%rd80, %rd79, -8;
	add.s64 	%rd17, %rd1, %rd80;
	ld.global.f32 	%f59, [%rd17];
	and.b64  	%rd81, %rd78, -2;
	add.s64 	%rd82, %rd2, %rd81;
	ld.global.v2.u8 	{%rs13, %rs14}, [%rd82];
	setp.eq.s16 	%p15, %rs13, 0;
	mul.f32 	%f60, %f40, %f59;
	selp.f32 	%f21, %f39, %f60, %p15;
	setp.eq.s16 	%p16, %rs14, 0;
	mov.f32 	%f441, %f39;
	@%p16 bra 	$L__BB44_18;
	ld.global.f32 	%f61, [%rd17+4];
	mul.f32 	%f441, %f40, %f61;
$L__BB44_18:
	add.s64 	%rd83, %rd10, 448;
	shr.u64 	%rd84, %rd83, 63;
	add.s64 	%rd85, %rd83, %rd84;
	shl.b64 	%rd86, %rd85, 2;
	and.b64  	%rd87, %rd86, -8;
	add.s64 	%rd18, %rd1, %rd87;
	ld.global.f32 	%f62, [%rd18];
	and.b64  	%rd88, %rd85, -2;
	add.s64 	%rd89, %rd2, %rd88;
	ld.global.v2.u8 	{%rs15, %rs16}, [%rd89];
	setp.eq.s16 	%p17, %rs15, 0;
	mul.f32 	%f63, %f40, %f62;
	selp.f32 	%f24, %f39, %f63, %p17;
	setp.eq.s16 	%p18, %rs16, 0;
	mov.f32 	%f442, %f39;
	@%p18 bra 	$L__BB44_20;
	ld.global.f32 	%f64, [%rd18+4];
	mul.f32 	%f442, %f40, %f64;
$L__BB44_20:
	add.s64 	%rd90, %rd10, 512;
	shr.u64 	%rd91, %rd90, 63;
	add.s64 	%rd92, %rd90, %rd91;
	shl.b64 	%rd93, %rd92, 2;
	and.b64  	%rd94, %rd93, -8;
	add.s64 	%rd19, %rd1, %rd94;
	ld.global.f32 	%f65, [%rd19];
	and.b64  	%rd95, %rd92, -2;
	add.s64 	%rd96, %rd2, %rd95;
	ld.global.v2.u8 	{%rs17, %rs18}, [%rd96];
	setp.eq.s16 	%p19, %rs17, 0;
	mul.f32 	%f66, %f40, %f65;
	selp.f32 	%f27, %f39, %f66, %p19;
	setp.eq.s16 	%p20, %rs18, 0;
	mov.f32 	%f443, %f39;
	@%p20 bra 	$L__BB44_22;
	ld.global.f32 	%f67, [%rd19+4];
	mul.f32 	%f443, %f40, %f67;
$L__BB44_22:
	add.s64 	%rd97, %rd10, 576;
	shr.u64 	%rd98, %rd97, 63;
	add.s64 	%rd99, %rd97, %rd98;
	shl.b64 	%rd100, %rd99, 2;
	and.b64  	%rd101, %rd100, -8;
	add.s64 	%rd20, %rd1, %rd101;
	ld.global.f32 	%f68, [%rd20];
	and.b64  	%rd102, %rd99, -2;
	add.s64 	%rd103, %rd2, %rd102;
	ld.global.v2.u8 	{%rs19, %rs20}, [%rd103];
	setp.eq.s16 	%p21, %rs19, 0;
	mul.f32 	%f69, %f40, %f68;
	selp.f32 	%f30, %f39, %f69, %p21;
	setp.eq.s16 	%p22, %rs20, 0;
	mov.f32 	%f444, %f39;
	@%p22 bra 	$L__BB44_24;
	ld.global.f32 	%f70, [%rd20+4];
	mul.f32 	%f444, %f40, %f70;
$L__BB44_24:
	add.s64 	%rd104, %rd10, 640;
	shr.u64 	%rd105, %rd104, 63;
	add.s64 	%rd106, %rd104, %rd105;
	shl.b64 	%rd107, %rd106, 2;
	and.b64  	%rd108, %rd107, -8;
	add.s64 	%rd21, %rd1, %rd108;
	ld.global.f32 	%f71, [%rd21];
	and.b64  	%rd109, %rd106, -2;
	add.s64 	%rd110, %rd2, %rd109;
	ld.global.v2.u8 	{%rs21, %rs22}, [%rd110];
	setp.eq.s16 	%p23, %rs21, 0;
	mul.f32 	%f72, %f40, %f71;
	selp.f32 	%f33, %f39, %f72, %p23;
	setp.eq.s16 	%p24, %rs22, 0;
	mov.f32 	%f445, %f39;
	@%p24 bra 	$L__BB44_26;
	ld.global.f32 	%f73, [%rd21+4];
	mul.f32 	%f445, %f40, %f73;
$L__BB44_26:
	add.s64 	%rd111, %rd10, 704;
	shr.u64 	%rd112, %rd111, 63;
	add.s64 	%rd113, %rd111, %rd112;
	shl.b64 	%rd114, %rd113, 2;
	and.b64  	%rd115, %rd114, -8;
	add.s64 	%rd22, %rd1, %rd115;
	ld.global.f32 	%f74, [%rd22];
	and.b64  	%rd116, %rd113, -2;
	add.s64 	%rd117, %rd2, %rd116;
	ld.global.v2.u8 	{%rs23, %rs24}, [%rd117];
	setp.eq.s16 	%p25, %rs23, 0;
	mul.f32 	%f75, %f40, %f74;
	selp.f32 	%f36, %f39, %f75, %p25;
	setp.eq.s16 	%p26, %rs24, 0;
	mov.f32 	%f446, %f39;
	@%p26 bra 	$L__BB44_28;
	ld.global.f32 	%f76, [%rd22+4];
	mul.f32 	%f446, %f40, %f76;
$L__BB44_28:
	max.f32 	%f77, %f3, 0fFF800000;
	max.f32 	%f78, %f77, %f435;
	max.f32 	%f79, %f78, %f6;
	max.f32 	%f80, %f79, %f436;
	max.f32 	%f81, %f80, %f9;
	max.f32 	%f82, %f81, %f437;
	max.f32 	%f83, %f82, %f12;
	max.f32 	%f84, %f83, %f438;
	max.f32 	%f85, %f84, %f15;
	max.f32 	%f86, %f85, %f439;
	max.f32 	%f87, %f86, %f18;
	max.f32 	%f88, %f87, %f440;
	max.f32 	%f89, %f88, %f21;
	max.f32 	%f90, %f89, %f441;
	max.f32 	%f91, %f90, %f24;
	max.f32 	%f92, %f91, %f442;
	max.f32 	%f93, %f92, %f27;
	max.f32 	%f94, %f93, %f443;
	max.f32 	%f95, %f94, %f30;
	max.f32 	%f96, %f95, %f444;
	max.f32 	%f97, %f96, %f33;
	max.f32 	%f98, %f97, %f445;
	max.f32 	%f99, %f98, %f36;
	max.f32 	%f100, %f99, %f446;
	mov.b32 	%r9, %f100;
	shfl.sync.bfly.b32	%r10|%p27, %r9, 16, 31, -1;
	mov.b32 	%f101, %r10;
	max.f32 	%f102, %f100, %f101;
	mov.b32 	%r11, %f102;
	shfl.sync.bfly.b32	%r12|%p28, %r11, 8, 31, -1;
	mov.b32 	%f103, %r12;
	max.f32 	%f104, %f102, %f103;
	mov.b32 	%r13, %f104;
	shfl.sync.bfly.b32	%r14|%p29, %r13, 4, 31, -1;
	mov.b32 	%f105, %r14;
	max.f32 	%f106, %f104, %f105;
	mov.b32 	%r15, %f106;
	shfl.sync.bfly.b32	%r16|%p30, %r15, 2, 31, -1;
	mov.b32 	%f107, %r16;
	max.f32 	%f108, %f106, %f107;
	mov.b32 	%r17, %f108;
	shfl.sync.bfly.b32	%r18|%p31, %r17, 1, 31, -1;
	mov.b32 	%f109, %r18;
	max.f32 	%f110, %f108, %f109;
	sub.f32 	%f111, %f3, %f110;
	fma.rn.f32 	%f112, %f111, 0f3BBB989D, 0f3F000000;
	cvt.sat.f32.f32 	%f113, %f112;
	mov.f32 	%f114, 0f4B400001;
	mov.f32 	%f115, 0f437C0000;
	fma.rm.f32 	%f116, %f113, %f115, %f114;
	add.f32 	%f117, %f116, 0fCB40007F;
	neg.f32 	%f118, %f117;
	fma.rn.f32 	%f119, %f111, 0f3FB8AA3B, %f118;
	fma.rn.f32 	%f120, %f111, 0f32A57060, %f119;
	mov.b32 	%r19, %f116;
	shl.b32 	%r20, %r19, 23;
	mov.b32 	%f121, %r20;
	ex2.approx.ftz.f32 	%f122, %f120;
	mul.f32 	%f123, %f122, %f121;
	add.f32 	%f124, %f123, 0f00000000;
	sub.f32 	%f125, %f435, %f110;
	fma.rn.f32 	%f126, %f125, 0f3BBB989D, 0f3F000000;
	cvt.sat.f32.f32 	%f127, %f126;
	fma.rm.f32 	%f128, %f127, %f115, %f114;
	add.f32 	%f129, %f128, 0fCB40007F;
	neg.f32 	%f130, %f129;
	fma.rn.f32 	%f131, %f125, 0f3FB8AA3B, %f130;
	fma.rn.f32 	%f132, %f125, 0f32A57060, %f131;
	mov.b32 	%r21, %f128;
	shl.b32 	%r22, %r21, 23;
	mov.b32 	%f133, %r22;
	ex2.approx.ftz.f32 	%f134, %f132;
	mul.f32 	%f135, %f134, %f133;
	add.f32 	%f136, %f124, %f135;
	sub.f32 	%f137, %f6, %f110;
	fma.rn.f32 	%f138, %f137, 0f3BBB989D, 0f3F000000;
	cvt.sat.f32.f32 	%f139, %f138;
	fma.rm.f32 	%f140, %f139, %f115, %f114;
	add.f32 	%f141, %f140, 0fCB40007F;
	neg.f32 	%f142, %f141;
	fma.rn.f32 	%f143, %f137, 0f3FB8AA3B, %f142;
	fma.rn.f32 	%f144, %f137, 0f32A57060, %f143;
	mov.b32 	%r23, %f140;
	shl.b32 	%r24, %r23, 23;
	mov.b32 	%f145, %r24;
	ex2.approx.ftz.f32 	%f146, %f144;
	mul.f32 	%f147, %f146, %f145;
	add.f32 	%f148, %f136, %f147;
	sub.f32 	%f149, %f436, %f110;
	fma.rn.f32 	%f150, %f149, 0f3BBB989D, 0f3F000000;
	cvt.sat.f32.f32 	%f151, %f150;
	fma.rm.f32 	%f152, %f151, %f115, %f114;
	add.f32 	%f153, %f152, 0fCB40007F;
	neg.f32 	%f154, %f153;
	fma.rn.f32 	%f155, %f149, 0f3FB8AA3B, %f154;
	fma.rn.f32 	%f156, %f149, 0f32A57060, %f155;
	mov.b32 	%r25, %f152;
	shl.b32 	%r26, %r25, 23;
	mov.b32 	%f157, %r26;
	ex2.approx.ftz.f32 	%f158, %f156;
	mul.f32 	%f159, %f158, %f157;
	add.f32 	%f160, %f148, %f159;
	sub.f32 	%f161, %f9, %f110;
	fma.rn.f32 	%f162, %f161, 0f3BBB989D, 0f3F000000;
	cvt.sat.f32.f32 	%f163, %f162;
	fma.rm.f32 	%f164, %f163, %f115, %f114;
	add.f32 	%f165, %f164, 0fCB40007F;
	neg.f32 	%f166, %f165;
	fma.rn.f32 	%f167, %f161, 0f3FB8AA3B, %f166;
	fma.rn.f32 	%f168, %f161, 0f32A57060, %f167;
	mov.b32 	%r27, %f164;
	shl.b32 	%r28, %r27, 23;
	mov.b32 	%f169, %r28;
	ex2.approx.ftz.f32 	%f170, %f168;
	mul.f32 	%f171, %f170, %f169;
	add.f32 	%f172, %f160, %f171;
	sub.f32 	%f173, %f437, %f110;
	fma.rn.f32 	%f174, %f173, 0f3BBB989D, 0f3F000000;
	cvt.sat.f32.f32 	%f175, %f174;
	fma.rm.f32 	%f176, %f175, %f115, %f114;
	add.f32 	%f177, %f176, 0fCB40007F;
	neg.f32 	%f178, %f177;
	fma.rn.f32 	%f179, %f173, 0f3FB8AA3B, %f178;
	fma.rn.f32 	%f180, %f173, 0f32A57060, %f179;
	mov.b32 	%r29, %f176;
	shl.b32 	%r30, %r29, 23;
	mov.b32 	%f181, %r30;
	ex2.approx.ftz.f32 	%f182, %f180;
	mul.f32 	%f183, %f182, %f181;
	add.f32 	%f184, %f172, %f183;
	sub.f32 	%f185, %f12, %f110;
	fma.rn.f32 	%f186, %f185, 0f3BBB989D, 0f3F000000;
	cvt.sat.f32.f32 	%f187, %f186;
	fma.rm.f32 	%f188, %f187, %f115, %f114;
	add.f32 	%f189, %f188, 0fCB40007F;
	neg.f32 	%f190, %f189;
	fma.rn.f32 	%f191, %f185, 0f3FB8AA3B, %f190;
	fma.rn.f32 	%f192, %f185, 0f32A57060, %f191;
	mov.b32 	%r31, %f188;
	shl.b32 	%r32, %r31, 23;
	mov.b32 	%f193, %r32;
	ex2.approx.ftz.f32 	%f194, %f192;
	mul.f32 	%f195, %f194, %f193;
	add.f32 	%f196, %f184, %f195;
	sub.f32 	%f197, %f438, %f110;
	fma.rn.f32 	%f198, %f197, 0f3BBB989D, 0f3F000000;
	cvt.sat.f32.f32 	%f199, %f198;
	fma.rm.f32 	%f200, %f199, %f115, %f114;
	add.f32 	%f201, %f200, 0fCB40007F;
	neg.f32 	%f202, %f201;
	fma.rn.f32 	%f203, %f197, 0f3FB8AA3B, %f202;
	fma.rn.f32 	%f204, %f197, 0f32A57060, %f203;
	mov.b32 	%r33, %f200;
	shl.b32 	%r34, %r33, 23;
	mov.b32 	%f205, %r34;
	ex2.approx.ftz.f32 	%f206, %f204;
	mul.f32 	%f207, %f206, %f205;
	add.f32 	%f208, %f196, %f207;
	sub.f32 	%f209, %f15, %f110;
	fma.rn.f32 	%f210, %f209, 0f3BBB989D, 0f3F000000;
	cvt.sat.f32.f32 	%f211, %f210;
	fma.rm.f32 	%f212, %f211, %f115, %f114;
	add.f32 	%f213, %f212, 0fCB40007F;
	neg.f32 	%f214, %f213;
	fma.rn.f32 	%f215, %f209, 0f3FB8AA3B, %f214;
	fma.rn.f32 	%f216, %f209, 0f32A57060, %f215;
	mov.b32 	%r35, %f212;
	shl.b32 	%r36, %r35, 23;
	mov.b32 	%f217, %r36;
	ex2.approx.ftz.f32 	%f218, %f216;
	mul.f32 	%f219, %f218, %f217;
	add.f32 	%f220, %f208, %f219;
	sub.f32 	%f221, %f439, %f110;
	fma.rn.f32 	%f222, %f221, 0f3BBB989D, 0f3F000000;
	cvt.sat.f32.f32 	%f223, %f222;
	fma.rm.f32 	%f224, %f223, %f115, %f114;
	add.f32 	%f225, %f224, 0fCB40007F;
	neg.f32 	%f226, %f225;
	fma.rn.f32 	%f227, %f221, 0f3FB8AA3B, %f226;
	fma.rn.f32 	%f228, %f221, 0f32A57060, %f227;
	mov.b32 	%r37, %f224;
	shl.b32 	%r38, %r37, 23;
	mov.b32 	%f229, %r38;
	ex2.approx.ftz.f32 	%f230, %f228;
	mul.f32 	%f231, %f230, %f229;
	add.f32 	%f232, %f220, %f231;
	sub.f32 	%f233, %f18, %f110;
	fma.rn.f32 	%f234, %f233, 0f3BBB989D, 0f3F000000;
	cvt.sat.f32.f32 	%f235, %f234;
	fma.rm.f32 	%f236, %f235, %f115, %f114;
	add.f32 	%f237, %f236, 0fCB40007F;
	neg.f32 	%f238, %f237;
	fma.rn.f32 	%f239, %f233, 0f3FB8AA3B, %f238;
	fma.rn.f32 	%f240, %f233, 0f32A57060, %f239;
	mov.b32 	%r39, %f236;
	shl.b32 	%r40, %r39, 23;
	mov.b32 	%f241, %r40;
	ex2.approx.ftz.f32 	%f242, %f240;
	mul.f32 	%f243, %f242, %f241;
	add.f32 	%f244, %f232, %f243;
	sub.f32 	%f245, %f440, %f110;
	fma.rn.f32 	%f246, %f245, 0f3BBB989D, 0f3F000000;
	cvt.sat.f32.f32 	%f247, %f246;
	fma.rm.f32 	%f248, %f247, %f115, %f114;
	add.f32 	%f249, %f248, 0fCB40007F;
	neg.f32 	%f250, %f249;
	fma.rn.f32 	%f251, %f245, 0f3FB8AA3B, %f250;
	fma.rn.f32 	%f252, %f245, 0f32A57060, %f251;
	mov.b32 	%r41, %f248;
	shl.b32 	%r42, %r41, 23;
	mov.b32 	%f253, %r42;
	ex2.approx.ftz.f32 	%f254, %f252;
	mul.f32 	%f255, %f254, %f253;
	add.f32 	%f256, %f244, %f255;
	sub.f32 	%f257, %f21, %f110;
	fma.rn.f32 	%f258, %f257, 0f3BBB989D, 0f3F000000;
	cvt.sat.f32.f32 	%f259, %f258;
	fma.rm.f32 	%f260, %f259, %f115, %f114;
	add.f32 	%f261, %f260, 0fCB40007F;
	neg.f32 	%f262, %f261;
	fma.rn.f32 	%f263, %f257, 0f3FB8AA3B, %f262;
	fma.rn.f32 	%f264, %f257, 0f32A57060, %f263;
	mov.b32 	%r43, %f260;
	shl.b32 	%r44, %r43, 23;
	mov.b32 	%f265, %r44;
	ex2.approx.ftz.f32 	%f266, %f264;
	mul.f32 	%f267, %f266, %f265;
	add.f32 	%f268, %f256, %f267;
	sub.f32 	%f269, %f441, %f110;
	fma.rn.f32 	%f270, %f269, 0f3BBB989D, 0f3F000000;
	cvt.sat.f32.f32 	%f271, %f270;
	fma.rm.f32 	%f272, %f271, %f115, %f114;
	add.f32 	%f273, %f272, 0fCB40007F;
	neg.f32 	%f274, %f273;
	fma.rn.f32 	%f275, %f269, 0f3FB8AA3B, %f274;
	fma.rn.f32 	%f276, %f269, 0f32A57060, %f275;
	mov.b32 	%r45, %f272;
	shl.b32 	%r46, %r45, 23;
	mov.b32 	%f277, %r46;
	ex2.approx.ftz.f32 	%f278, %f276;
	mul.f32 	%f279, %f278, %f277;
	add.f32 	%f280, %f268, %f279;
	sub.f32 	%f281, %f24, %f110;
	fma.rn.f32 	%f282, %f281, 0f3BBB989D, 0f3F000000;
	cvt.sat.f32.f32 	%f283, %f282;
	fma.rm.f32 	%f284, %f283, %f115, %f114;
	add.f32 	%f285, %f284, 0fCB40007F;
	neg.f32 	%f286, %f285;
	fma.rn.f32 	%f287, %f281, 0f3FB8AA3B, %f286;
	fma.rn.f32 	%f288, %f281, 0f32A57060, %f287;
	mov.b32 	%r47, %f284;
	shl.b32 	%r48, %r47, 23;
	mov.b32 	%f289, %r48;
	ex2.approx.ftz.f32 	%f290, %f288;
	mul.f32 	%f291, %f290, %f289;
	add.f32 	%f292, %f280, %f291;
	sub.f32 	%f293, %f442, %f110;
	fma.rn.f32 	%f294, %f293, 0f3BBB989D, 0f3F000000;
	cvt.sat.f32.f32 	%f295, %f294;
	fma.rm.f32 	%f296, %f295, %f115, %f114;
	add.f32 	%f297, %f296, 0fCB40007F;
	neg.f32 	%f298, %f297;
	fma.rn.f32 	%f299, %f293, 0f3FB8AA3B, %f298;
	fma.rn.f32 	%f300, %f293, 0f32A57060, %f299;
	mov.b32 	%r49, %f296;
	shl.b32 	%r50, %r49, 23;
	mov.b32 	%f301, %r50;
	ex2.approx.ftz.f32 	%f302, %f300;
	mul.f32 	%f303, %f302, %f301;
	add.f32 	%f304, %f292, %f303;
	sub.f32 	%f305, %f27, %f110;
	fma.rn.f32 	%f306, %f305, 0f3BBB989D, 0f3F000000;
	cvt.sat.f32.f32 	%f307, %f306;
	fma.rm.f32 	%f308, %f307, %f115, %f114;
	add.f32 	%f309, %f308, 0fCB40007F;
	neg.f32 	%f310, %f309;
	fma.rn.f32 	%f311, %f305, 0f3FB8AA3B, %f310;
	fma.rn.f32 	%f312, %f305, 0f32A57060, %f311;
	mov.b32 	%r51, %f308;
	shl.b32 	%r52, %r51, 23;
	mov.b32 	%f313, %r52;
	ex2.approx.ftz.f32 	%f314, %f312;
	mul.f32 	%f315, %f314, %f313;
	add.f32 	%f316, %f304, %f315;
	sub.f32 	%f317, %f443, %f110;
	fma.rn.f32 	%f318, %f317, 0f3BBB989D, 0f3F000000;
	cvt.sat.f32.f32 	%f319, %f318;
	fma.rm.f32 	%f320, %f319, %f115, %f114;
	add.f32 	%f321, %f320, 0fCB40007F;
	neg.f32 	%f322, %f321;
	fma.rn.f32 	%f323, %f317, 0f3FB8AA3B, %f322;
	fma.rn.f32 	%f324, %f317, 0f32A57060, %f323;
	mov.b32 	%r53, %f320;
	shl.b32 	%r54, %r53, 23;
	mov.b32 	%f325, %r54;
	ex2.approx.ftz.f32 	%f326, %f324;
	mul.f32 	%f327, %f326, %f325;
	add.f32 	%f328, %f316, %f327;
	sub.f32 	%f329, %f30, %f110;
	fma.rn.f32 	%f330, %f329, 0f3BBB989D, 0f3F000000;
	cvt.sat.f32.f32 	%f331, %f330;
	fma.rm.f32 	%f332, %f331, %f115, %f114;
	add.f32 	%f333, %f332, 0fCB40007F;
	neg.f32 	%f334, %f333;
	fma.rn.f32 	%f335, %f329, 0f3FB8AA3B, %f334;
	fma.rn.f32 	%f336, %f329, 0f32A57060, %f335;
	mov.b32 	%r55, %f332;
	shl.b32 	%r56, %r55, 23;
	mov.b32 	%f337, %r56;
	ex2.approx.ftz.f32 	%f338, %f336;
	mul.f32 	%f339, %f338, %f337;
	add.f32 	%f340, %f328, %f339;
	sub.f32 	%f341, %f444, %f110;
	fma.rn.f32 	%f342, %f341, 0f3BBB989D, 0f3F000000;
	cvt.sat.f32.f32 	%f343, %f342;
	fma.rm.f32 	%f344, %f343, %f115, %f114;
	add.f32 	%f345, %f344, 0fCB40007F;
	neg.f32 	%f346, %f345;
	fma.rn.f32 	%f347, %f341, 0f3FB8AA3B, %f346;
	fma.rn.f32 	%f348, %f341, 0f32A57060, %f347;
	mov.b32 	%r57, %f344;
	shl.b32 	%r58, %r57, 23;
	mov.b32 	%f349, %r58;
	ex2.approx.ftz.f32 	%f350, %f348;
	mul.f32 	%f351, %f350, %f349;
	add.f32 	%f352, %f340, %f351;
	sub.f32 	%f353, %f33, %f110;
	fma.rn.f32 	%f354, %f353, 0f3BBB989D, 0f3F000000;
	cvt.sat.f32.f32 	%f355, %f354;
	fma.rm.f32 	%f356, %f355, %f115, %f114;
	add.f32 	%f357, %f356, 0fCB40007F;
	neg.f32 	%f358, %f357;
	fma.rn.f32 	%f359, %f353, 0f3FB8AA3B, %f358;
	fma.rn.f32 	%f360, %f353, 0f32A57060, %f359;
	mov.b32 	%r59, %f356;
	shl.b32 	%r60, %r59, 23;
	mov.b32 	%f361, %r60;
	ex2.approx.ftz.f32 	%f362, %f360;
	mul.f32 	%f363, %f362, %f361;
	add.f32 	%f364, %f352, %f363;
	sub.f32 	%f365, %f445, %f110;
	fma.rn.f32 	%f366, %f365, 0f3BBB989D, 0f3F000000;
	cvt.sat.f32.f32 	%f367, %f366;
	fma.rm.f32 	%f368, %f367, %f115, %f114;
	add.f32 	%f369, %f368, 0fCB40007F;
	neg.f32 	%f370, %f369;
	fma.rn.f32 	%f371, %f365, 0f3FB8AA3B, %f370;
	fma.rn.f32 	%f372, %f365, 0f32A57060, %f371;
	mov.b32 	%r61, %f368;
	shl.b32 	%r62, %r61, 23;
	mov.b32 	%f373, %r62;
	ex2.approx.ftz.f32 	%f374, %f372;
	mul.f32 	%f375, %f374, %f373;
	add.f32 	%f376, %f364, %f375;
	sub.f32 	%f377, %f36, %f110;
	fma.rn.f32 	%f378, %f377, 0f3BBB989D, 0f3F000000;
	cvt.sat.f32.f32 	%f379, %f378;
	fma.rm.f32 	%f380, %f379, %f115, %f114;
	add.f32 	%f381, %f380, 0fCB40007F;
	neg.f32 	%f382, %f381;
	fma.rn.f32 	%f383, %f377, 0f3FB8AA3B, %f382;
	fma.rn.f32 	%f384, %f377, 0f32A57060, %f383;
	mov.b32 	%r63, %f380;
	shl.b32 	%r64, %r63, 23;
	mov.b32 	%f385, %r64;
	ex2.approx.ftz.f32 	%f386, %f384;
	mul.f32 	%f387, %f386, %f385;
	add.f32 	%f388, %f376, %f387;
	sub.f32 	%f389, %f446, %f110;
	fma.rn.f32 	%f390, %f389, 0f3BBB989D, 0f3F000000;
	cvt.sat.f32.f32 	%f391, %f390;
	fma.rm.f32 	%f392, %f391, %f115, %f114;
	add.f32 	%f393, %f392, 0fCB40007F;
	neg.f32 	%f394, %f393;
	fma.rn.f32 	%f395, %f389, 0f3FB8AA3B, %f394;
	fma.rn.f32 	%f396, %f389, 0f32A57060, %f395;
	mov.b32 	%r65, %f392;
	shl.b32 	%r66, %r65, 23;
	mov.b32 	%f397, %r66;
	ex2.approx.ftz.f32 	%f398, %f396;
	mul.f32 	%f399, %f398, %f397;
	add.f32 	%f400, %f388, %f399;
	mov.b32 	%r67, %f400;
	shfl.sync.bfly.b32	%r68|%p32, %r67, 16, 31, -1;
	mov.b32 	%f401, %r68;
	add.f32 	%f402, %f400, %f401;
	mov.b32 	%r69, %f402;
	shfl.sync.bfly.b32	%r70|%p33, %r69, 8, 31, -1;
	mov.b32 	%f403, %r70;
	add.f32 	%f404, %f402, %f403;
	mov.b32 	%r71, %f404;
	shfl.sync.bfly.b32	%r72|%p34, %r71, 4, 31, -1;
	mov.b32 	%f405, %r72;
	add.f32 	%f406, %f404, %f405;
	mov.b32 	%r73, %f406;
	shfl.sync.bfly.b32	%r74|%p35, %r73, 2, 31, -1;
	mov.b32 	%f407, %r74;
	add.f32 	%f408, %f406, %f407;
	mov.b32 	%r75, %f408;
	shfl.sync.bfly.b32	%r76|%p36, %r75, 1, 31, -1;
	mov.b32 	%f409, %r76;
	add.f32 	%f410, %f408, %f409;
	div.rn.f32 	%f411, %f123, %f410;
	div.rn.f32 	%f412, %f135, %f410;
	div.rn.f32 	%f413, %f147, %f410;
	div.rn.f32 	%f414, %f159, %f410;
	div.rn.f32 	%f415, %f171, %f410;
	div.rn.f32 	%f416, %f183, %f410;
	div.rn.f32 	%f417, %f195, %f410;
	div.rn.f32 	%f418, %f207, %f410;
	div.rn.f32 	%f419, %f219, %f410;
	div.rn.f32 	%f420, %f231, %f410;
	div.rn.f32 	%f421, %f243, %f410;
	div.rn.f32 	%f422, %f255, %f410;
	div.rn.f32 	%f423, %f267, %f410;
	div.rn.f32 	%f424, %f279, %f410;
	div.rn.f32 	%f425, %f291, %f410;
	div.rn.f32 	%f426, %f303, %f410;
	div.rn.f32 	%f427, %f315, %f410;
	div.rn.f32 	%f428, %f327, %f410;
	div.rn.f32 	%f429, %f339, %f410;
	div.rn.f32 	%f430, %f351, %f410;
	div.rn.f32 	%f431, %f363, %f410;
	div.rn.f32 	%f432, %f375, %f410;
	div.rn.f32 	%f433, %f387, %f410;
	div.rn.f32 	%f434, %f399, %f410;
	mad.lo.s64 	%rd118, %rd190, %rd4, %rd7;
	shr.u64 	%rd119, %rd118, 63;
	add.s64 	%rd120, %rd118, %rd119;
	shl.b64 	%rd121, %rd120, 2;
	and.b64  	%rd122, %rd121, -8;
	add.s64 	%rd123, %rd6, %rd122;
	st.global.v2.f32 	[%rd123], {%f411, %f412};
	add.s64 	%rd124, %rd118, 64;
	shr.u64 	%rd125, %rd124, 63;
	add.s64 	%rd126, %rd124, %rd125;
	shl.b64 	%rd127, %rd126, 2;
	and.b64  	%rd128, %rd127, -8;
	add.s64 	%rd129, %rd6, %rd128;
	st.global.v2.f32 	[%rd129], {%f413, %f414};
	add.s64 	%rd130, %rd118, 128;
	shr.u64 	%rd131, %rd130, 63;
	add.s64 	%rd132, %rd130, %rd131;
	shl.b64 	%rd133, %rd132, 2;
	and.b64  	%rd134, %rd133, -8;
	add.s64 	%rd135, %rd6, %rd134;
	st.global.v2.f32 	[%rd135], {%f415, %f416};
	add.s64 	%rd136, %rd118, 192;
	shr.u64 	%rd137, %rd136, 63;
	add.s64 	%rd138, %rd136, %rd137;
	shl.b64 	%rd139, %rd138, 2;
	and.b64  	%rd140, %rd139, -8;
	add.s64 	%rd141, %rd6, %rd140;
	st.global.v2.f32 	[%rd141], {%f417, %f418};
	add.s64 	%rd142, %rd118, 256;
	shr.u64 	%rd143, %rd142, 63;
	add.s64 	%rd144, %rd142, %rd143;
	shl.b64 	%rd145, %rd144, 2;
	and.b64  	%rd146, %rd145, -8;
	add.s64 	%rd147, %rd6, %rd146;
	st.global.v2.f32 	[%rd147], {%f419, %f420};
	add.s64 	%rd148, %rd118, 320;
	shr.u64 	%rd149, %rd148, 63;
	add.s64 	%rd150, %rd148, %rd149;
	shl.b64 	%rd151, %rd150, 2;
	and.b64  	%rd152, %rd151, -8;
	add.s64 	%rd153, %rd6, %rd152;
	st.global.v2.f32 	[%rd153], {%f421, %f422};
	add.s64 	%rd154, %rd118, 384;
	shr.u64 	%rd155, %rd154, 63;
	add.s64 	%rd156, %rd154, %rd155;
	shl.b64 	%rd157, %rd156, 2;
	and.b64  	%rd158, %rd157, -8;
	add.s64 	%rd159, %rd6, %rd158;
	st.global.v2.f32 	[%rd159], {%f423, %f424};
	add.s64 	%rd160, %rd118, 448;
	shr.u64 	%rd161, %rd160, 63;
	add.s64 	%rd162, %rd160, %rd161;
	shl.b64 	%rd163, %rd162, 2;
	and.b64  	%rd164, %rd163, -8;
	add.s64 	%rd165, %rd6, %rd164;
	st.global.v2.f32 	[%rd165], {%f425, %f426};
	add.s64 	%rd166, %rd118, 512;
	shr.u64 	%rd167, %rd166, 63;
	add.s64 	%rd168, %rd166, %rd167;
	shl.b64 	%rd169, %rd168, 2;
	and.b64  	%rd170, %rd169, -8;
	add.s64 	%rd171, %rd6, %rd170;
	st.global.v2.f32 	[%rd171], {%f427, %f428};
	add.s64 	%rd172, %rd118, 576;
	shr.u64 	%rd173, %rd172, 63;
	add.s64 	%rd174, %rd172, %rd173;
	shl.b64 	%rd175, %rd174, 2;
	and.b64  	%rd176, %rd175, -8;
	add.s64 	%rd177, %rd6, %rd176;
	st.global.v2.f32 	[%rd177], {%f429, %f430};
	add.s64 	%rd178, %rd118, 640;
	shr.u64 	%rd179, %rd178, 63;
	add.s64 	%rd180, %rd178, %rd179;
	shl.b64 	%rd181, %rd180, 2;
	and.b64  	%rd182, %rd181, -8;
	add.s64 	%rd183, %rd6, %rd182;
	st.global.v2.f32 	[%rd183], {%f431, %f432};
	add.s64 	%rd184, %rd118, 704;
	shr.u64 	%rd185, %rd184, 63;
	add.s64 	%rd186, %rd184, %rd185;
	shl.b64 	%rd187, %rd186, 2;
	and.b64  	%rd188, %rd187, -8;
	add.s64 	%rd189, %rd6, %rd188;
	st.global.v2.f32 	[%rd189], {%f433, %f434};
	add.s64 	%rd190, %rd190, %rd8;
	setp.lt.s64 	%p37, %rd190, %rd27;
	@%p37 bra 	$L__BB44_4;
$L__BB44_29:
	ret;

}
	// .globl	_Z15SoftmaxWarpImplI24ElementwiseScaleMaskLoadIffbE11DirectStoreIffEfLi2ELi24ELi32ELi1ELb1EL9Algorithm0EEvT_T0_ll
.visible .entry _Z15SoftmaxWarpImplI24ElementwiseScaleMaskLoadIffbE11DirectStoreIffEfLi2ELi24ELi32ELi1ELb1EL9Algorithm0EEvT_T0_ll(
	.param .align 8 .b8 _Z15SoftmaxWarpImplI24ElementwiseScaleMaskLoadIffbE11DirectStoreIffEfLi2ELi24ELi32ELi1ELb1EL9Algorithm0EEvT_T0_ll_param_0[32],
	.param .align 8 .b8 _Z15SoftmaxWarpImplI24ElementwiseScaleMaskLoadIffbE11DirectStoreIffEfLi2ELi24ELi32ELi1ELb1EL9Algorithm0EEvT_T0_ll_param_1[16],
	.param .u64 _Z15SoftmaxWarpImplI24ElementwiseScaleMaskLoadIffbE11DirectStoreIffEfLi2ELi24ELi32ELi1ELb1EL9Algorithm0EEvT_T0_ll_param_2,
	.param .u64 _Z15SoftmaxWarpImplI24ElementwiseScaleMaskLoadIffbE11DirectStoreIffEfLi2ELi24ELi32ELi1ELb1EL9Algorithm0EEvT_T0_ll_param_3
)
{
	.reg .pred 	%p<62>;
	.reg .b16 	%rs<25>;
	.reg .b32 	%r<89>;
	.reg .b32 	%f<537>;
	.reg .b64 	%rd<211>;

	ld.param.u64 	%rd37, [_Z15SoftmaxWarpImplI24ElementwiseScaleMaskLoadIffbE11DirectStoreIffEfLi2ELi24ELi32ELi1ELb1EL9Algorithm0EEvT_T0_ll_param_1+8];
	ld.param.v2.f32 	{%f117, %f118}, [_Z15SoftmaxWarpImplI24ElementwiseScaleMaskLoadIffbE11DirectStoreIffEfLi2ELi24ELi32ELi1ELb1EL9Algorithm0EEvT_T0_ll_param_0+24];
	ld.param.u64 	%rd35, [_Z15SoftmaxWarpImplI24ElementwiseScaleMaskLoadIffbE11DirectStoreIffEfLi2ELi24ELi32ELi1ELb1EL9Algorithm0EEvT_T0_ll_param_0+16];
	ld.param.u64 	%rd34, [_Z15SoftmaxWarpImplI24ElementwiseScaleMaskLoadIffbE11DirectStoreIffEfLi2ELi24ELi32ELi1ELb1EL9Algorithm0EEvT_T0_ll_param_0+8];
	ld.param.u64 	%rd36, [_Z15SoftmaxWarpImplI24ElementwiseScaleMaskLoadIffbE11DirectStoreIffEfLi2ELi24ELi32ELi1ELb1EL9Algorithm0EEvT_T0_ll_param_1];
	ld.param.u64 	%rd33, [_Z15SoftmaxWarpImplI24ElementwiseScaleMaskLoadIffbE11DirectStoreIffEfLi2ELi24ELi32ELi1ELb1EL9Algorithm0EEvT_T0_ll_param_0];
	ld.param.u64 	%rd39, [_Z15SoftmaxWarpImplI24ElementwiseScaleMaskLoadIffbE11DirectStoreIffEfLi2ELi24ELi32ELi1ELb1EL9Algorithm0EEvT_T0_ll_param_3];
	cvta.to.global.u64 	%rd1, %rd33;
	cvta.to.global.u64 	%rd2, %rd36;
	setp.lt.s64 	%p1, %rd39, 769;
	@%p1 bra 	$L__BB45_2;
	mov.u64 	%rd40, $str;
	cvta.global.u64 	%rd41, %rd40;
	mov.u64 	%rd42, $str$1;
	cvta.global.u64 	%rd43, %rd42;
	mov.u64 	%rd44, __unnamed_46;
	cvta.global.u64 	%rd45, %rd44;
	{ // callseq 45, 0
	.param .b64 param0;
	st.param.b64 	[param0], %rd41;
	.param .b64 param1;
	st.param.b64 	[param1], %rd43;
	.param .b32 param2;
	st.param.b32 	[param2], 219;
	.param .b64 param3;
	st.param.b64 	[param3], %rd45;
	.param .b64 param4;
	st.param.b64 	[param4], 1;
	call.uni 
	__assertfail, 
	(
	param0, 
	param1, 
	param2, 
	param3, 
	param4
	);
	} // callseq 45
$L__BB45_2:
	ld.param.u64 	%rd208, [_Z15SoftmaxWarpImplI24ElementwiseScaleMaskLoadIffbE11DirectStoreIffEfLi2ELi24ELi32ELi1ELb1EL9Algorithm0EEvT_T0_ll_param_2];
	mov.u32 	%r1, %ctaid.x;
	mov.u32 	%r2, %ntid.y;
	mov.u32 	%r3, %tid.y;
	mad.lo.s32 	%r4, %r1, %r2, %r3;
	cvt.s64.s32 	%rd210, %r4;
	setp.le.s64 	%p2, %rd208, %rd210;
	@%p2 bra 	$L__BB45_77;
	mov.u32 	%r5, %tid.x;
	shl.b32 	%r6, %r5, 1;
	cvt.u64.u32 	%rd4, %r6;
	add.s32 	%r7, %r6, 64;
	cvt.u64.u32 	%rd5, %r7;
	add.s32 	%r8, %r6, 128;
	cvt.u64.u32 	%rd6, %r8;
	add.s32 	%r9, %r6, 192;
	cvt.u64.u32 	%rd7, %r9;
	add.s32 	%r10, %r6, 256;
	cvt.u64.u32 	%rd8, %r10;
	add.s32 	%r11, %r6, 320;
	cvt.u64.u32 	%rd9, %r11;
	add.s32 	%r12, %r6, 384;
	cvt.u64.u32 	%rd10, %r12;
	add.s32 	%r13, %r6, 448;
	cvt.u64.u32 	%rd11, %r13;
	add.s32 	%r14, %r6, 512;
	cvt.u64.u32 	%rd12, %r14;
	add.s32 	%r15, %r6, 576;
	cvt.u64.u32 	%rd13, %r15;
	add.s32 	%r16, %r6, 640;
	cvt.u64.u32 	%rd14, %r16;
	add.s32 	%r17, %r6, 704;
	cvt.u64.u32 	%rd15, %r17;
	mov.u32 	%r86, %nctaid.x;
	mul.lo.s32 	%r88, %r86, %r2;
$L__BB45_4:
	cvta.to.global.u64 	%rd17, %rd34;
	setp.le.s64 	%p3, %rd39, %rd4;
	mul.lo.s64 	%rd18, %rd210, %rd35;
	mov.f32 	%f490, 0fFF800000;
	mov.f32 	%f491, %f490;
	mov.f32 	%f496, %f490;
	@%p3 bra 	$L__BB45_8;
	add.s64 	%rd46, %rd18, %rd4;
	shr.u64 	%rd47, %rd46, 63;
	add.s64 	%rd48, %rd46, %rd47;
	shl.b64 	%rd49, %rd48, 2;
	and.b64  	%rd50, %rd49, -8;
	add.s64 	%rd19, %rd1, %rd50;
	ld.global.f32 	%f120, [%rd19];
	and.b64  	%rd51, %rd48, -2;
	add.s64 	%rd52, %rd17, %rd51;
	ld.global.v2.u8 	{%rs1, %rs2}, [%rd52];
	setp.eq.s16 	%p4, %rs1, 0;
	mul.f32 	%f121, %f118, %f120;
	selp.f32 	%f491, %f117, %f121, %p4;
	setp.eq.s16 	%p5, %rs2, 0;
	mov.f32 	%f490, %f117;
	@%p5 bra 	$L__BB45_7;
	ld.global.f32 	%f122, [%rd19+4];
	mul.f32 	%f490, %f118, %f122;
$L__BB45_7:
	max.f32 	%f123, %f491, 0fFF800000;
	max.f32 	%f496, %f123, %f490;
$L__BB45_8:
	setp.le.s64 	%p6, %rd39, %rd5;
	mov.f32 	%f494, 0fFF800000;
	mov.f32 	%f495, %f494;
	@%p6 bra 	$L__BB45_12;
	add.s64 	%rd53, %rd18, %rd5;
	shr.u64 	%rd54, %rd53, 63;
	add.s64 	%rd55, %rd53, %rd54;
	shl.b64 	%rd56, %rd55, 2;
	and.b64  	%rd57, %rd56, -8;
	add.s64 	%rd20, %rd1, %rd57;
	ld.global.f32 	%f125, [%rd20];
	and.b64  	%rd58, %rd55, -2;
	add.s64 	%rd59, %rd17, %rd58;
	ld.global.v2.u8 	{%rs3, %rs4}, [%rd59];
	setp.eq.s16 	%p7, %rs3, 0;
	mul.f32 	%f126, %f118, %f125;
	selp.f32 	%f495, %f117, %f126, %p7;
	setp.eq.s16 	%p8, %rs4, 0;
	mov.f32 	%f494, %f117;
	@%p8 bra 	$L__BB45_11;
	ld.global.f32 	%f127, [%rd20+4];
	mul.f32 	%f494, %f118, %f127;
$L__BB45_11:
	max.f32 	%f128, %f496, %f495;
	max.f32 	%f496, %f128, %f494;
$L__BB45_12:
	setp.le.s64 	%p9, %rd39, %rd6;
	mov.f32 	%f498, 0fFF800000;
	mov.f32 	%f499, %f498;
	@%p9 bra 	$L__BB45_16;
	add.s64 	%rd60, %rd18, %rd6;
	shr.u64 	%rd61, %rd60, 63;
	add.s64 	%rd62, %rd60, %rd61;
	shl.b64 	%rd63, %rd62, 2;
	and.b64  	%rd64, %rd63, -8;
	add.s64 	%rd21, %rd1, %rd64;
	ld.global.f32 	%f130, [%rd21];
	and.b64  	%rd65, %rd62, -2;
	add.s64 	%rd66, %rd17, %rd65;
	ld.global.v2.u8 	{%rs5, %rs6}, [%rd66];
	setp.eq.s16 	%p10, %rs5, 0;
	mul.f32 	%f131, %f118, %f130;
	selp.f32 	%f499, %f117, %f131, %p10;
	setp.eq.s16 	%p11, %rs6, 0;
	mov.f32 	%f498, %f117;
	@%p11 bra 	$L__BB45_15;
	ld.global.f32 	%f132, [%rd21+4];
	mul.f32 	%f498, %f118, %f132;
$L__BB45_15:
	max.f32 	%f133, %f496, %f499;
	max.f32 	%f496, %f133, %f498;
$L__BB45_16:
	setp.le.s64 	%p12, %rd39, %rd7;
	mov.f32 	%f502, 0fFF800000;
	mov.f32 	%f503, %f502;
	@%p12 bra 	$L__BB45_20;
	add.s64 	%rd67, %rd18, %rd7;
	shr.u64 	%rd68, %rd67, 63;
	add.s64 	%rd69, %rd67, %rd68;
	shl.b64 	%rd70, %rd69, 2;
	and.b64  	%rd71, %rd70, -8;
	add.s64 	%rd22, %rd1, %rd71;
	ld.global.f32 	%f135, [%rd22];
	and.b64  	%rd72, %rd69, -2;
	add.s64 	%rd73, %rd17, %rd72;
	ld.global.v2.u8 	{%rs7, %rs8}, [%rd73];
	setp.eq.s16 	%p13, %rs7, 0;
	mul.f32 	%f136, %f118, %f135;
	selp.f32 	%f503, %f117, %f136, %p13;
	setp.eq.s16 	%p14, %rs8, 0;
	mov.f32 	%f502, %f117;
	@%p14 bra 	$L__BB45_19;
	ld.global.f32 	%f137, [%rd22+4];
	mul.f32 	%f502, %f118, %f137;
$L__BB45_19:
	max.f32 	%f138, %f496, %f503;
	max.f32 	%f496, %f138, %f502;
$L__BB45_20:
	setp.le.s64 	%p15, %rd39, %rd8;
	mov.f32 	%f506, 0fFF800000;
	mov.f32 	%f507, %f506;
	@%p15 bra 	$L__BB45_24;
	add.s64 	%rd74, %rd18, %rd8;
	shr.u64 	%rd75, %rd74, 63;
	add.s64 	%rd76, %rd74, %rd75;
	shl.b64 	%rd77, %rd76, 2;
	and.b64  	%rd78, %rd77, -8;
	add.s64 	%rd23, %rd1, %rd78;
	ld.global.f32 	%f140, [%rd23];
	and.b64  	%rd79, %rd76, -2;
	add.s64 	%rd80, %rd17, %rd79;
	ld.global.v2.u8 	{%rs9, %rs10}, [%rd80];
	setp.eq.s16 	%p16, %rs9, 0;
	mul.f32 	%f141, %f118, %f140;
	selp.f32 	%f507, %f117, %f141, %p16;
	setp.eq.s16 	%p17, %rs10, 0;
	mov.f32 	%f506, %f117;
	@%p17 bra 	$L__BB45_23;
	ld.global.f32 	%f142, [%rd23+4];
	mul.f32 	%f506, %f118, %f142;
$L__BB45_23:
	max.f32 	%f143, %f496, %f507;
	max.f32 	%f496, %f143, %f506;
$L__BB45_24:
	setp.le.s64 	%p18, %rd39, %rd9;
	mov.f32 	%f510, 0fFF800000;
	mov.f32 	%f511, %f510;
	@%p18 bra 	$L__BB45_28;
	add.s64 	%rd81, %rd18, %rd9;
	shr.u64 	%rd82, %rd81, 63;
	add.s64 	%rd83, %rd81, %rd82;
	shl.b64 	%rd84, %rd83, 2;
	and.b64  	%rd85, %rd84, -8;
	add.s64 	%rd24, %rd1, %rd85;
	ld.global.f32 	%f145, [%rd24];
	and.b64  	%rd86, %rd83, -2;
	add.s64 	%rd87, %rd17, %rd86;
	ld.global.v2.u8 	{%rs11, %rs12}, [%rd87];
	setp.eq.s16 	%p19, %rs11, 0;
	mul.f32 	%f146, %f118, %f145;
	selp.f32 	%f511, %f117, %f146, %p19;
	setp.eq.s16 	%p20, %rs12, 0;
	mov.f32 	%f510, %f117;
	@%p20 bra 	$L__BB45_27;
	ld.global.f32 	%f147, [%rd24+4];
	mul.f32 	%f510, %f118, %f147;
$L__BB45_27:
	max.f32 	%f148, %f496, %f511;
	max.f32 	%f496, %f148, %f510;
$L__BB45_28:
	setp.le.s64 	%p21, %rd39, %rd10;
	mov.f32 	%f514, 0fFF800000;
	mov.f32 	%f515, %f514;
	@%p21 bra 	$L__BB45_32;
	add.s64 	%rd88, %rd18, %rd10;
	shr.u64 	%rd89, %rd88, 63;
	add.s64 	%rd90, %rd88, %rd89;
	shl.b64 	%rd91, %rd90, 2;
	and.b64  	%rd92, %rd91, -8;
	add.s64 	%rd25, %rd1, %rd92;
	ld.global.f32 	%f150, [%rd25];
	and.b64  	%rd93, %rd90, -2;
	add.s64 	%rd94, %rd17, %rd93;
	ld.global.v2.u8 	{%rs13, %rs14}, [%rd94];
	setp.eq.s16 	%p22, %rs13, 0;
	mul.f32 	%f151, %f118, %f150;
	selp.f32 	%f515, %f117, %f151, %p22;
	setp.eq.s16 	%p23, %rs14, 0;
	mov.f32 	%f514, %f117;
	@%p23 bra 	$L__BB45_31;
	ld.global.f32 	%f152, [%rd25+4];
	mul.f32 	%f514, %f118, %f152;
$L__BB45_31:
	max.f32 	%f153, %f496, %f515;
	max.f32 	%f496, %f153, %f514;
$L__BB45_32:
	setp.le.s64 	%p24, %rd39, %rd11;
	mov.f32 	%f518, 0fFF800000;
	mov.f32 	%f519, %f518;
	@%p24 bra 	$L__BB45_36;
	add.s64 	%rd95, %rd18, %rd11;
	shr.u64 	%rd96, %rd95, 63;
	add.s64 	%rd97, %rd95, %rd96;
	shl.b64 	%rd98, %rd97, 2;
	and.b64  	%rd99, %rd98, -8;
	add.s64 	%rd26, %rd1, %rd99;
	ld.global.f32 	%f155, [%rd26];
	cvta.to.global.u64 	%rd100, %rd34;
	and.b64  	%rd101, %rd97, -2;
	add.s64 	%rd102, %rd100, %rd101;
	ld.global.v2.u8 	{%rs15, %rs16}, [%rd102];
	setp.eq.s16 	%p25, %rs15, 0;
	mul.f32 	%f156, %f118, %f155;
	selp.f32 	%f519, %f117, %f156, %p25;
	setp.eq.s16 	%p26, %rs16, 0;
	mov.f32 	%f518, %f117;
	@%p26 bra 	$L__BB45_35;
	ld.global.f32 	%f157, [%rd26+4];
	mul.f32 	%f518, %f118, %f157;
$L__BB45_35:
	max.f32 	%f158, %f496, %f519;
	max.f32 	%f496, %f158, %f518;
$L__BB45_36:
	setp.le.s64 	%p27, %rd39, %rd12;
	mov.f32 	%f522, 0fFF800000;
	mov.f32 	%f523, %f522;
	@%p27 bra 	$L__BB45_40;
	add.s64 	%rd103, %rd18, %rd12;
	shr.u64 	%rd104, %rd103, 63;
	add.s64 	%rd105, %rd103, %rd104;
	shl.b64 	%rd106, %rd105, 2;
	and.b64  	%rd107, %rd106, -8;
	add.s64 	%rd27, %rd1, %rd107;
	ld.global.f32 	%f160, [%rd27];
	cvta.to.global.u64 	%rd108, %rd34;
	and.b64  	%rd109, %rd105, -2;
	add.s64 	%rd110, %rd108, %rd109;
	ld.global.v2.u8 	{%rs17, %rs18}, [%rd110];
	setp.eq.s16 	%p28, %rs17, 0;
	mul.f32 	%f161, %f118, %f160;
	selp.f32 	%f523, %f117, %f161, %p28;
	setp.eq.s16 	%p29, %rs18, 0;
	mov.f32 	%f522, %f117;
	@%p29 bra 	$L__BB45_39;
	ld.global.f32 	%f162, [%rd27+4];
	mul.f32 	%f522, %f118, %f162;
$L__BB45_39:
	max.f32 	%f163, %f496, %f523;
	max.f32 	%f496, %f163, %f522;
$L__BB45_40:
	setp.le.s64 	%p30, %rd39, %rd13;
	mov.f32 	%f526, 0fFF800000;
	mov.f32 	%f527, %f526;
	@%p30 bra 	$L__BB45_44;
	add.s64 	%rd111, %rd18, %rd13;
	shr.u64 	%rd112, %rd111, 63;
	add.s64 	%rd113, %rd111, %rd112;
	shl.b64 	%rd114, %rd113, 2;
	and.b64  	%rd115, %rd114, -8;
	add.s64 	%rd28, %rd1, %rd115;
	ld.global.f32 	%f165, [%rd28];
	cvta.to.global.u64 	%rd116, %rd34;
	and.b64  	%rd117, %rd113, -2;
	add.s64 	%rd118, %rd116, %rd117;
	ld.global.v2.u8 	{%rs19, %rs20}, [%rd118];
	setp.eq.s16 	%p31, %rs19, 0;
	mul.f32 	%f166, %f118, %f165;
	selp.f32 	%f527, %f117, %f166, %p31;
	setp.eq.s16 	%p32, %rs20, 0;
	mov.f32 	%f526, %f117;
	@%p32 bra 	$L__BB45_43;
	ld.global.f32 	%f167, [%rd28+4];
	mul.f32 	%f526, %f118, %f167;
$L__BB45_43:
	max.f32 	%f168, %f496, %f527;
	max.f32 	%f496, %f168, %f526;
$L__BB45_44:
	setp.le.s64 	%p33, %rd39, %rd14;
	mov.f32 	%f530, 0fFF800000;
	mov.f32 	%f531, %f530;
	@%p33 bra 	$L__BB45_48;
	add.s64 	%rd119, %rd18, %rd14;
	shr.u64 	%rd120, %rd119, 63;
	add.s64 	%rd121, %rd119, %rd120;
	shl.b64 	%rd122, %rd121, 2;
	and.b64  	%rd123, %rd122, -8;
	add.s64 	%rd29, %rd1, %rd123;
	ld.global.f32 	%f170, [%rd29];
	cvta.to.global.u64 	%rd124, %rd34;
	and.b64  	%rd125, %rd121, -2;
	add.s64 	%rd126, %rd124, %rd125;
	ld.global.v2.u8 	{%rs21, %rs22}, [%rd126];
	setp.eq.s16 	%p34, %rs21, 0;
	mul.f32 	%f171, %f118, %f170;
	selp.f32 	%f531, %f117, %f171, %p34;
	setp.eq.s16 	%p35, %rs22, 0;
	mov.f32 	%f530, %f117;
	@%p35 bra 	$L__BB45_47;
	ld.global.f32 	%f172, [%rd29+4];
	mul.f32 	%f530, %f118, %f172;
$L__BB45_47:
	max.f32 	%f173, %f496, %f531;
	max.f32 	%f496, %f173, %f530;
$L__BB45_48:
	setp.le.s64 	%p36, %rd39, %rd15;
	mov.f32 	%f534, 0fFF800000;
	mov.f32 	%f535, %f534;
	@%p36 bra 	$L__BB45_52;
	add.s64 	%rd127, %rd18, %rd15;
	shr.u64 	%rd128, %rd127, 63;
	add.s64 	%rd129, %rd127, %rd128;
	shl.b64 	%rd130, %rd129, 2;
	and.b64  	%rd131, %rd130, -8;
	add.s64 	%rd30, %rd1, %rd131;
	ld.global.f32 	%f175, [%rd30];
	cvta.to.global.u64 	%rd132, %rd34;
	and.b64  	%rd133, %rd129, -2;
	add.s64 	%rd134, %rd132, %rd133;
	ld.global.v2.u8 	{%rs23, %rs24}, [%rd134];
	setp.eq.s16 	%p37, %rs23, 0;
	mul.f32 	%f176, %f118, %f175;
	selp.f32 	%f535, %f117, %f176, %p37;
	setp.eq.s16 	%p38, %rs24, 0;
	mov.f32 	%f534, %f117;
	@%p38 bra 	$L__BB45_51;
	ld.global.f32 	%f177, [%rd30+4];
	mul.f32 	%f534, %f118, %f177;
$L__BB45_51:
	max.f32 	%f178, %f496, %f535;
	max.f32 	%f496, %f178, %f534;
$L__BB45_52:
	setp.le.s64 	%p39, %rd39, %rd4;
	mov.b32 	%r18, %f496;
	shfl.sync.bfly.b32	%r19|%p40, %r18, 16, 31, -1;
	mov.b32 	%f179, %r19;
	max.f32 	%f180, %f496, %f179;
	mov.b32 	%r20, %f180;
	shfl.sync.bfly.b32	%r21|%p41, %r20, 8, 31, -1;
	mov.b32 	%f181, %r21;
	max.f32 	%f182, %f180, %f181;
	mov.b32 	%r22, %f182;
	shfl.sync.bfly.b32	%r23|%p42, %r22, 4, 31, -1;
	mov.b32 	%f183, %r23;
	max.f32 	%f184, %f182, %f183;
	mov.b32 	%r24, %f184;
	shfl.sync.bfly.b32	%r25|%p43, %r24, 2, 31, -1;
	mov.b32 	%f185, %r25;
	max.f32 	%f186, %f184, %f185;
	mov.b32 	%r26, %f186;
	shfl.sync.bfly.b32	%r27|%p44, %r26, 1, 31, -1;
	mov.b32 	%f187, %r27;
	max.f32 	%f188, %f186, %f187;
	sub.f32 	%f189, %f491, %f188;
	fma.rn.f32 	%f190, %f189, 0f3BBB989D, 0f3F000000;
	cvt.sat.f32.f32 	%f191, %f190;
	mov.f32 	%f192, 0f4B400001;
	mov.f32 	%f193, 0f437C0000;
	fma.rm.f32 	%f194, %f191, %f193, %f192;
	add.f32 	%f195, %f194, 0fCB40007F;
	neg.f32 	%f196, %f195;
	fma.rn.f32 	%f197, %f189, 0f3FB8AA3B, %f196;
	fma.rn.f32 	%f198, %f189, 0f32A57060, %f197;
	mov.b32 	%r28, %f194;
	shl.b32 	%r29, %r28, 23;
	mov.b32 	%f199, %r29;
	ex2.approx.ftz.f32 	%f200, %f198;
	mul.f32 	%f201, %f200, %f199;
	add.f32 	%f202, %f201, 0f00000000;
	sub.f32 	%f203, %f490, %f188;
	fma.rn.f32 	%f204, %f203, 0f3BBB989D, 0f3F000000;
	cvt.sat.f32.f32 	%f205, %f204;
	fma.rm.f32 	%f206, %f205, %f193, %f192;
	add.f32 	%f207, %f206, 0fCB40007F;
	neg.f32 	%f208, %f207;
	fma.rn.f32 	%f209, %f203, 0f3FB8AA3B, %f208;
	fma.rn.f32 	%f210, %f203, 0f32A57060, %f209;
	mov.b32 	%r30, %f206;
	shl.b32 	%r31, %r30, 23;
	mov.b32 	%f211, %r31;
	ex2.approx.ftz.f32 	%f212, %f210;
	mul.f32 	%f213, %f212, %f211;
	add.f32 	%f214, %f202, %f213;
	sub.f32 	%f215, %f495, %f188;
	fma.rn.f32 	%f216, %f215, 0f3BBB989D, 0f3F000000;
	cvt.sat.f32.f32 	%f217, %f216;
	fma.rm.f32 	%f218, %f217, %f193, %f192;
	add.f32 	%f219, %f218, 0fCB40007F;
	neg.f32 	%f220, %f219;
	fma.rn.f32 	%f221, %f215, 0f3FB8AA3B, %f220;
	fma.rn.f32 	%f222, %f215, 0f32A57060, %f221;
	mov.b32 	%r32, %f218;
	shl.b32 	%r33, %r32, 23;
	mov.b32 	%f223, %r33;
	ex2.approx.ftz.f32 	%f224, %f222;
	mul.f32 	%f225, %f224, %f223;
	add.f32 	%f226, %f214, %f225;
	sub.f32 	%f227, %f494, %f188;
	fma.rn.f32 	%f228, %f227, 0f3BBB989D, 0f3F000000;
	cvt.sat.f32.f32 	%f229, %f228;
	fma.rm.f32 	%f230, %f229, %f193, %f192;
	add.f32 	%f231, %f230, 0fCB40007F;
	neg.f32 	%f232, %f231;
	fma.rn.f32 	%f233, %f227, 0f3FB8AA3B, %f232;
	fma.rn.f32 	%f234, %f227, 0f32A57060, %f233;
	mov.b32 	%r34, %f230;
	shl.b32 	%r35, %r34, 23;
	mov.b32 	%f235, %r35;
	ex2.approx.ftz.f32 	%f236, %f234;
	mul.f32 	%f237, %f236, %f235;
	add.f32 	%f238, %f226, %f237;
	sub.f32 	%f239, %f499, %f188;
	fma.rn.f32 	%f240, %f239, 0f3BBB989D, 0f3F000000;
	cvt.sat.f32.f32 	%f241, %f240;
	fma.rm.f32 	%f242, %f241, %f193, %f192;
	add.f32 	%f243, %f242, 0fCB40007F;
	neg.f32 	%f244, %f243;
	fma.rn.f32 	%f245, %f239, 0f3FB8AA3B, %f244;
	fma.rn.f32 	%f246, %f239, 0f32A57060, %f245;
	mov.b32 	%r36, %f242;
	shl.b32 	%r37, %r36, 23;
	mov.b32 	%f247, %r37;
	ex2.approx.ftz.f32 	%f248, %f246;
	mul.f32 	%f249, %f248, %f247;
	add.f32 	%f250, %f238, %f249;
	sub.f32 	%f251, %f498, %f188;
	fma.rn.f32 	%f252, %f251, 0f3BBB989D, 0f3F000000;
	cvt.sat.f32.f32 	%f253, %f252;
	fma.rm.f32 	%f254, %f253, %f193, %f192;
	add.f32 	%f255, %f254, 0fCB40007F;
	neg.f32 	%f256, %f255;
	fma.rn.f32 	%f257, %f251, 0f3FB8AA3B, %f256;
	fma.rn.f32 	%f258, %f251, 0f32A57060, %f257;
	mov.b32 	%r38, %f254;
	shl.b32 	%r39, %r38, 23;
	mov.b32 	%f259, %r39;
	ex2.approx.ftz.f32 	%f260, %f258;
	mul.f32 	%f261, %f260, %f259;
	add.f32 	%f262, %f250, %f261;
	sub.f32 	%f263, %f503, %f188;
	fma.rn.f32 	%f264, %f263, 0f3BBB989D, 0f3F000000;
	cvt.sat.f32.f32 	%f265, %f264;
	fma.rm.f32 	%f266, %f265, %f193, %f192;
	add.f32 	%f267, %f266, 0fCB40007F;
	neg.f32 	%f268, %f267;
	fma.rn.f32 	%f269, %f263, 0f3FB8AA3B, %f268;
	fma.rn.f32 	%f270, %f263, 0f32A57060, %f269;
	mov.b32 	%r40, %f266;
	shl.b32 	%r41, %r40, 23;
	mov.b32 	%f271, %r41;
	ex2.approx.ftz.f32 	%f272, %f270;
	mul.f32 	%f273, %f272, %f271;
	add.f32 	%f274, %f262, %f273;
	sub.f32 	%f275, %f502, %f188;
	fma.rn.f32 	%f276, %f275, 0f3BBB989D, 0f3F000000;
	cvt.sat.f32.f32 	%f277, %f276;
	fma.rm.f32 	%f278, %f277, %f193, %f192;
	add.f32 	%f279, %f278, 0fCB40007F;
	neg.f32 	%f280, %f279;
	fma.rn.f32 	%f281, %f275, 0f3FB8AA3B, %f280;
	fma.rn.f32 	%f282, %f275, 0f32A57060, %f281;
	mov.b32 	%r42, %f278;
	shl.b32 	%r43, %r42, 23;
	mov.b32 	%f283, %r43;
	ex2.approx.ftz.f32 	%f284, %f282;
	mul.f32 	%f285, %f284, %f283;
	add.f32 	%f286, %f274, %f285;
	sub.f32 	%f287, %f507, %f188;
	fma.rn.f32 	%f288, %f287, 0f3BBB989D, 0f3F000000;
	cvt.sat.f32.f32 	%f289, %f288;
	fma.rm.f32 	%f290, %f289, %f193, %f192;
	add.f32 	%f291, %f290, 0fCB40007F;
	neg.f32 	%f292, %f291;
	fma.rn.f32 	%f293, %f287, 0f3FB8AA3B, %f292;
	fma.rn.f32 	%f294, %f287, 0f32A57060, %f293;
	mov.b32 	%r44, %f290;
	shl.b32 	%r45, %r44, 23;
	mov.b32 	%f295, %r45;
	ex2.approx.ftz.f32 	%f296, %f294;
	mul.f32 	%f297, %f296, %f295;
	add.f32 	%f298, %f286, %f297;
	sub.f32 	%f299, %f506, %f188;
	fma.rn.f32 	%f300, %f299, 0f3BBB989D, 0f3F000000;
	cvt.sat.f32.f32 	%f301, %f300;
	fma.rm.f32 	%f302, %f301, %f193, %f192;
	add.f32 	%f303, %f302, 0fCB40007F;
	neg.f32 	%f304, %f303;
	fma.rn.f32 	%f305, %f299, 0f3FB8AA3B, %f304;
	fma.rn.f32 	%f306, %f299, 0f32A57060, %f305;
	mov.b32 	%r46, %f302;
	shl.b32 	%r47, %r46, 23;
	mov.b32 	%f307, %r47;
	ex2.approx.ftz.f32 	%f308, %f306;
	mul.f32 	%f309, %f308, %f307;
	add.f32 	%f310, %f298, %f309;
	sub.f32 	%f311, %f511, %f188;
	fma.rn.f32 	%f312, %f311, 0f3BBB989D, 0f3F000000;
	cvt.sat.f32.f32 	%f313, %f312;
	fma.rm.f32 	%f314, %f313, %f193, %f192;
	add.f32 	%f315, %f314, 0fCB40007F;
	neg.f32 	%f316, %f315;
	fma.rn.f32 	%f317, %f311, 0f3FB8AA3B, %f316;
	fma.rn.f32 	%f318, %f311, 0f32A57060, %f317;
	mov.b32 	%r48, %f314;
	shl.b32 	%r49, %r48, 23;
	mov.b32 	%f319, %r49;
	ex2.approx.ftz.f32 	%f320, %f318;
	mul.f32 	%f321, %f320, %f319;
	add.f32 	%f322, %f310, %f321;
	sub.f32 	%f323, %f510, %f188;
	fma.rn.f32 	%f324, %f323, 0f3BBB989D, 0f3F000000;
	cvt.sat.f32.f32 	%f325, %f324;
	fma.rm.f32 	%f326, %f325, %f193, %f192;
	add.f32 	%f327, %f326, 0fCB40007F;
	neg.f32 	%f328, %f327;
	fma.rn.f32 	%f329, %f323, 0f3FB8AA3B, %f328;
	fma.rn.f32 	%f330, %f323, 0f32A57060, %f329;
	mov.b32 	%r50, %f326;
	shl.b32 	%r51, %r50, 23;
	mov.b32 	%f331, %r51;
	ex2.approx.ftz.f32 	%f332, %f330;
	mul.f32 	%f333, %f332, %f331;
	add.f32 	%f334, %f322, %f333;
	sub.f32 	%f335, %f515, %f188;
	fma.rn.f32 	%f336, %f335, 0f3BBB989D, 0f3F000000;
	cvt.sat.f32.f32 	%f337, %f336;
	fma.rm.f32 	%f338, %f337, %f193, %f192;
	add.f32 	%f339, %f338, 0fCB40007F;
	neg.f32 	%f340, %f339;
	fma.rn.f32 	%f341, %f335, 0f3FB8AA3B, %f340;
	fma.rn.f32 	%f342, %f335, 0f32A57060, %f341;
	mov.b32 	%r52, %f338;
	shl.b32 	%r53, %r52, 23;
	mov.b32 	%f343, %r53;
	ex2.approx.ftz.f32 	%f344, %f342;
	mul.f32 	%f345, %f344, %f343;
	add.f32 	%f346, %f334, %f345;
	sub.f32 	%f347, %f514, %f188;
	fma.rn.f32 	%f348, %f347, 0f3BBB989D, 0f3F000000;
	cvt.sat.f32.f32 	%f349, %f348;
	fma.rm.f32 	%f350, %f349, %f193, %f192;
	add.f32 	%f351, %f350, 0fCB40007F;
	neg.f32 	%f352, %f351;
	fma.rn.f32 	%f353, %f347, 0f3FB8AA3B, %f352;
	fma.rn.f32 	%f354, %f347, 0f32A57060, %f353;
	mov.b32 	%r54, %f350;
	shl.b32 	%r55, %r54, 23;
	mov.b32 	%f355, %r55;
	ex2.approx.ftz.f32 	%f356, %f354;
	mul.f32 	%f357, %f356, %f355;
	add.f32 	%f358, %f346, %f357;
	sub.f32 	%f359, %f519, %f188;
	fma.rn.f32 	%f360, %f359, 0f3BBB989D, 0f3F000000;
	cvt.sat.f32.f32 	%f361, %f360;
	fma.rm.f32 	%f362, %f361, %f193, %f192;
	add.f32 	%f363, %f362, 0fCB40007F;
	neg.f32 	%f364, %f363;
	fma.rn.f32 	%f365, %f359, 0f3FB8AA3B, %f364;
	fma.rn.f32 	%f366, %f359, 0f32A57060, %f365;
	mov.b32 	%r56, %f362;
	shl.b32 	%r57, %r56, 23;
	mov.b32 	%f367, %r57;
	ex2.approx.ftz.f32 	%f368, %f366;
	mul.f32 	%f369, %f368, %f367;
	add.f32 	%f370, %f358, %f369;
	sub.f32 	%f371, %f518, %f188;
	fma.rn.f32 	%f372, %f371, 0f3BBB989D, 0f3F000000;
	cvt.sat.f32.f32 	%f373, %f372;
	fma.rm.f32 	%f374, %f373, %f193, %f192;
	add.f32 	%f375, %f374, 0fCB40007F;
	neg.f32 	%f376, %f375;
	fma.rn.f32 	%f377, %f371, 0f3FB8AA3B, %f376;
	fma.rn.f32 	%f378, %f371, 0f32A57060, %f377;
	mov.b32 	%r58, %f374;
	shl.b32 	%r59, %r58, 23;
	mov.b32 	%f379, %r59;
	ex2.approx.ftz.f32 	%f380, %f378;
	mul.f32 	%f381, %f380, %f379;
	add.f32 	%f382, %f370, %f381;
	sub.f32 	%f383, %f523, %f188;
	fma.rn.f32 	%f384, %f383, 0f3BBB989D, 0f3F000000;
	cvt.sat.f32.f32 	%f385, %f384;
	fma.rm.f32 	%f386, %f385, %f193, %f192;
	add.f32 	%f387, %f386, 0fCB40007F;
	neg.f32 	%f388, %f387;
	fma.rn.f32 	%f389, %f383, 0f3FB8AA3B, %f388;
	fma.rn.f32 	%f390, %f383, 0f32A57060, %f389;
	mov.b32 	%r60, %f386;
	shl.b32 	%r61, %r60, 23;
	mov.b32 	%f391, %r61;
	ex2.approx.ftz.f32 	%f392, %f390;
	mul.f32 	%f393, %f392, %f391;
	add.f32 	%f394, %f382, %f393;
	sub.f32 	%f395, %f522, %f188;
	fma.rn.f32 	%f396, %f395, 0f3BBB989D, 0f3F000000;
	cvt.sat.f32.f32 	%f397, %f396;
	fma.rm.f32 	%f398, %f397, %f193, %f192;
	add.f32 	%f399, %f398, 0fCB40007F;
	neg.f32 	%f400, %f399;
	fma.rn.f32 	%f401, %f395, 0f3FB8AA3B, %f400;
	fma.rn.f32 	%f402, %f395, 0f32A57060, %f401;
	mov.b32 	%r62, %f398;
	shl.b32 	%r63, %r62, 23;
	mov.b32 	%f403, %r63;
	ex2.approx.ftz.f32 	%f404, %f402;
	mul.f32 	%f405, %f404, %f403;
	add.f32 	%f406, %f394, %f405;
	sub.f32 	%f407, %f527, %f188;
	fma.rn.f32 	%f408, %f407, 0f3BBB989D, 0f3F000000;
	cvt.sat.f32.f32 	%f409, %f408;
	fma.rm.f32 	%f410, %f409, %f193, %f192;
	add.f32 	%f411, %f410, 0fCB40007F;
	neg.f32 	%f412, %f411;
	fma.rn.f32 	%f413, %f407, 0f3FB8AA3B, %f412;
	fma.rn.f32 	%f414, %f407, 0f32A57060, %f413;
	mov.b32 	%r64, %f410;
	shl.b32 	%r65, %r64, 23;
	mov.b32 	%f415, %r65;
	ex2.approx.ftz.f32 	%f416, %f414;
	mul.f32 	%f417, %f416, %f415;
	add.f32 	%f418, %f406, %f417;
	sub.f32 	%f419, %f526, %f188;
	fma.rn.f32 	%f420, %f419, 0f3BBB989D, 0f3F000000;
	cvt.sat.f32.f32 	%f421, %f420;
	fma.rm.f32 	%f422, %f421, %f193, %f192;
	add.f32 	%f423, %f422, 0fCB40007F;
	neg.f32 	%f424, %f423;
	fma.rn.f32 	%f425, %f419, 0f3FB8AA3B, %f424;
	fma.rn.f32 	%f426, %f419, 0f32A57060, %f425;
	mov.b32 	%r66, %f422;
	shl.b32 	%r67, %r66, 23;
	mov.b32 	%f427, %r67;
	ex2.approx.ftz.f32 	%f428, %f426;
	mul.f32 	%f429, %f428, %f427;
	add.f32 	%f430, %f418, %f429;
	sub.f32 	%f431, %f531, %f188;
	fma.rn.f32 	%f432, %f431, 0f3BBB989D, 0f3F000000;
	cvt.sat.f32.f32 	%f433, %f432;
	fma.rm.f32 	%f434, %f433, %f193, %f192;
	add.f32 	%f435, %f434, 0fCB40007F;
	neg.f32 	%f436, %f435;
	fma.rn.f32 	%f437, %f431, 0f3FB8AA3B, %f436;
	fma.rn.f32 	%f438, %f431, 0f32A57060, %f437;
	mov.b32 	%r68, %f434;
	shl.b32 	%r69, %r68, 23;
	mov.b32 	%f439, %r69;
	ex2.approx.ftz.f32 	%f440, %f438;
	mul.f32 	%f441, %f440, %f439;
	add.f32 	%f442, %f430, %f441;
	sub.f32 	%f443, %f530, %f188;
	fma.rn.f32 	%f444, %f443, 0f3BBB989D, 0f3F000000;
	cvt.sat.f32.f32 	%f445, %f444;
	fma.rm.f32 	%f446, %f445, %f193, %f192;
	add.f32 	%f447, %f446, 0fCB40007F;
	neg.f32 	%f448, %f447;
	fma.rn.f32 	%f449, %f443, 0f3FB8AA3B, %f448;
	fma.rn.f32 	%f450, %f443, 0f32A57060, %f449;
	mov.b32 	%r70, %f446;
	shl.b32 	%r71, %r70, 23;
	mov.b32 	%f451, %r71;
	ex2.approx.ftz.f32 	%f452, %f450;
	mul.f32 	%f453, %f452, %f451;
	add.f32 	%f454, %f442, %f453;
	sub.f32 	%f455, %f535, %f188;
	fma.rn.f32 	%f456, %f455, 0f3BBB989D, 0f3F000000;
	cvt.sat.f32.f32 	%f457, %f456;
	fma.rm.f32 	%f458, %f457, %f193, %f192;
	add.f32 	%f459, %f458, 0fCB40007F;
	neg.f32 	%f460, %f459;
	fma.rn.f32 	%f461, %f455, 0f3FB8AA3B, %f460;
	fma.rn.f32 	%f462, %f455, 0f32A57060, %f461;
	mov.b32 	%r72, %f458;
	shl.b32 	%r73, %r72, 23;
	mov.b32 	%f463, %r73;
	ex2.approx.ftz.f32 	%f464, %f462;
	mul.f32 	%f465, %f464, %f463;
	add.f32 	%f466, %f454, %f465;
	sub.f32 	%f467, %f534, %f188;
	fma.rn.f32 	%f468, %f467, 0f3BBB989D, 0f3F000000;
	cvt.sat.f32.f32 	%f469, %f468;
	fma.rm.f32 	%f470, %f469, %f193, %f192;
	add.f32 	%f471, %f470, 0fCB40007F;
	neg.f32 	%f472, %f471;
	fma.rn.f32 	%f473, %f467, 0f3FB8AA3B, %f472;
	fma.rn.f32 	%f474, %f467, 0f32A57060, %f473;
	mov.b32 	%r74, %f470;
	shl.b32 	%r75, %r74, 23;
	mov.b32 	%f475, %r75;
	ex2.approx.ftz.f32 	%f476, %f474;
	mul.f32 	%f477, %f476, %f475;
	add.f32 	%f478, %f466, %f477;
	mov.b32 	%r76, %f478;
	shfl.sync.bfly.b32	%r77|%p45, %r76, 16, 31, -1;
	mov.b32 	%f479, %r77;
	add.f32 	%f480, %f478, %f479;
	mov.b32 	%r78, %f480;
	shfl.sync.bfly.b32	%r79|%p46, %r78, 8, 31, -1;
	mov.b32 	%f481, %r79;
	add.f32 	%f482, %f480, %f481;
	mov.b32 	%r80, %f482;
	shfl.sync.bfly.b32	%r81|%p47, %r80, 4, 31, -1;
	mov.b32 	%f483, %r81;
	add.f32 	%f484, %f482, %f483;
	mov.b32 	%r82, %f484;
	shfl.sync.bfly.b32	%r83|%p48, %r82, 2, 31, -1;
	mov.b32 	%f485, %r83;
	add.f32 	%f486, %f484, %f485;
	mov.b32 	%r84, %f486;
	shfl.sync.bfly.b32	%r85|%p49, %r84, 1, 31, -1;
	mov.b32 	%f487, %r85;
	add.f32 	%f488, %f486, %f487;
	div.rn.f32 	%f93, %f201, %f488;
	div.rn.f32 	%f94, %f213, %f488;
	div.rn.f32 	%f95, %f225, %f488;
	div.rn.f32 	%f96, %f237, %f488;
	div.rn.f32 	%f97, %f249, %f488;
	div.rn.f32 	%f98, %f261, %f488;
	div.rn.f32 	%f99, %f273, %f488;
	div.rn.f32 	%f100, %f285, %f488;
	div.rn.f32 	%f101, %f297, %f488;
	div.rn.f32 	%f102, %f309, %f488;
	div.rn.f32 	%f103, %f321, %f488;
	div.rn.f32 	%f104, %f333, %f488;
	div.rn.f32 	%f105, %f345, %f488;
	div.rn.f32 	%f106, %f357, %f488;
	div.rn.f32 	%f107, %f369, %f488;
	div.rn.f32 	%f108, %f381, %f488;
	div.rn.f32 	%f109, %f393, %f488;
	div.rn.f32 	%f110, %f405, %f488;
	div.rn.f32 	%f111, %f417, %f488;
	div.rn.f32 	%f112, %f429, %f488;
	div.rn.f32 	%f113, %f441, %f488;
	div.rn.f32 	%f114, %f453, %f488;
	div.rn.f32 	%f115, %f465, %f488;
	div.rn.f32 	%f116, %f477, %f488;
	mul.lo.s64 	%rd31, %rd210, %rd37;
	@%p39 bra 	$L__BB45_54;
	add.s64 	%rd135, %rd31, %rd4;
	shr.u64 	%rd136, %rd135, 63;
	add.s64 	%rd137, %rd135, %rd136;
	shl.b64 	%rd138, %rd137, 2;
	and.b64  	%rd139, %rd138, -8;
	add.s64 	%rd140, %rd2, %rd139;
	st.global.v2.f32 	[%rd140], {%f93, %f94};
$L__BB45_54:
	setp.le.s64 	%p50, %rd39, %rd5;
	@%p50 bra 	$L__BB45_56;
	add.s64 	%rd141, %rd31, %rd5;
	shr.u64 	%rd142, %rd141, 63;
	add.s64 	%rd143, %rd141, %rd142;
	shl.b64 	%rd144, %rd143, 2;
	and.b64  	%rd145, %rd144, -8;
	add.s64 	%rd146, %rd2, %rd145;
	st.global.v2.f32 	[%rd146], {%f95, %f96};
$L__BB45_56:
	setp.le.s64 	%p51, %rd39, %rd6;
	@%p51 bra 	$L__BB45_58;
	add.s64 	%rd147, %rd31, %rd6;
	shr.u64 	%rd148, %rd147, 63;
	add.s64 	%rd149, %rd147, %rd148;
	shl.b64 	%rd150, %rd149, 2;
	and.b64  	%rd151, %rd150, -8;
	add.s64 	%rd152, %rd2, %rd151;
	st.global.v2.f32 	[%rd152], {%f97, %f98};
$L__BB45_58:
	setp.le.s64 	%p52, %rd39, %rd7;
	@%p52 bra 	$L__BB45_60;
	add.s64 	%rd153, %rd31, %rd7;
	shr.u64 	%rd154, %rd153, 63;
	add.s64 	%rd155, %rd153, %rd154;
	shl.b64 	%rd156, %rd155, 2;
	and.b64  	%rd157, %rd156, -8;
	add.s64 	%rd158, %rd2, %rd157;
	st.global.v2.f32 	[%rd158], {%f99, %f100};
$L__BB45_60:
	setp.le.s64 	%p53, %rd39, %rd8;
	@%p53 bra 	$L__BB45_62;
	add.s64 	%rd159, %rd31, %rd8;
	shr.u64 	%rd160, %rd159, 63;
	add.s64 	%rd161, %rd159, %rd160;
	shl.b64 	%rd162, %rd161, 2;
	and.b64  	%rd163, %rd162, -8;
	add.s64 	%rd164, %rd2, %rd163;
	st.global.v2.f32 	[%rd164], {%f101, %f102};
$L__BB45_62:
	setp.le.s64 	%p54, %rd39, %rd9;
	@%p54 bra 	$L__BB45_64;
	add.s64 	%rd165, %rd31, %rd9;
	shr.u64 	%rd166, %rd165, 63;
	add.s64 	%rd167, %rd165, %rd166;
	shl.b64 	%rd168, %rd167, 2;
	and.b64  	%rd169, %rd168, -8;
	add.s64 	%rd170, %rd2, %rd169;
	st.global.v2.f32 	[%rd170], {%f103, %f104};
$L__BB45_64:
	setp.le.s64 	%p55, %rd39, %rd10;
	@%p55 bra 	$L__BB45_66;
	add.s64 	%rd171, %rd31, %rd10;
	shr.u64 	%rd172, %rd171, 63;
	add.s64 	%rd173, %rd171, %rd172;
	shl.b64 	%rd174, %rd173, 2;
	and.b64  	%rd175, %rd174, -8;
	add.s64 	%rd176, %rd2, %rd175;
	st.global.v2.f32 	[%rd176], {%f105, %f106};
$L__BB45_66:
	setp.le.s64 	%p56, %rd39, %rd11;
	@%p56 bra 	$L__BB45_68;
	add.s64 	%rd177, %rd31, %rd11;
	shr.u64 	%rd178, %rd177, 63;
	add.s64 	%rd179, %rd177, %rd178;
	shl.b64 	%rd180, %rd179, 2;
	and.b64  	%rd181, %rd180, -8;
	add.s64 	%rd182, %rd2, %rd181;
	st.global.v2.f32 	[%rd182], {%f107, %f108};
$L__BB45_68:
	setp.le.s64 	%p57, %rd39, %rd12;
	@%p57 bra 	$L__BB45_70;
	add.s64 	%rd183, %rd31, %rd12;
	shr.u64 	%rd184, %rd183, 63;
	add.s64 	%rd185, %rd183, %rd184;
	shl.b64 	%rd186, %rd185, 2;
	and.b64  	%rd187, %rd186, -8;
	add.s64 	%rd188, %rd2, %rd187;
	st.global.v2.f32 	[%rd188], {%f109, %f110};
$L__BB45_70:
	setp.le.s64 	%p58, %rd39, %rd13;
	@%p58 bra 	$L__BB45_72;
	add.s64 	%rd189, %rd31, %rd13;
	shr.u64 	%rd190, %rd189, 63;
	add.s64 	%rd191, %rd189, %rd190;
	shl.b64 	%rd192, %rd191, 2;
	and.b64  	%rd193, %rd192, -8;
	add.s64 	%rd194, %rd2, %rd193;
	st.global.v2.f32 	[%rd194], {%f111, %f112};
$L__BB45_72:
	setp.le.s64 	%p59, %rd39, %rd14;
	@%p59 bra 	$L__BB45_74;
	add.s64 	%rd195, %rd31, %rd14;
	shr.u64 	%rd196, %rd195, 63;
	add.s64 	%rd197, %rd195, %rd196;
	shl.b64 	%rd198, %rd197, 2;
	and.b64  	%rd199, %rd198, -8;
	add.s64 	%rd200, %rd2, %rd199;
	st.global.v2.f32 	[%rd200], {%f113, %f114};
$L__BB45_74:
	setp.le.s64 	%p60, %rd39, %rd15;
	@%p60 bra 	$L__BB45_76;
	add.s64 	%rd201, %rd31, %rd15;
	shr.u64 	%rd202, %rd201, 63;
	add.s64 	%rd203, %rd201, %rd202;
	shl.b64 	%rd204, %rd203, 2;
	and.b64  	%rd205, %rd204, -8;
	add.s64 	%rd206, %rd2, %rd205;
	st.global.v2.f32 	[%rd206], {%f115, %f116};
$L__BB45_76:
	ld.param.u64 	%rd209, [_Z15SoftmaxWarpImplI24ElementwiseScaleMaskLoadIffbE11DirectStoreIffEfLi2ELi24ELi32ELi1ELb1EL9Algorithm0EEvT_T0_ll_param_2];
	cvt.s64.s32 	%rd207, %r88;
	add.s64 	%rd210, %rd210, %rd207;
	setp.lt.s64 	%p61, %rd210, %rd209;
	@%p61 bra 	$L__BB45_4;
$L__BB45_77:
	ret;

}
	// .globl	_Z15SoftmaxWarpImplI24ElementwiseScaleMaskLoadIffbE11DirectStoreIffEfLi2ELi26ELi32ELi1ELb0EL9Algorithm0EEvT_T0_ll
.visible .entry _Z15SoftmaxWarpImplI24ElementwiseScaleMaskLoadIffbE11DirectStoreIffEfLi2ELi26ELi32ELi1ELb0EL9Algorithm0EEvT_T0_ll(
	.param .align 8 .b8 _Z15SoftmaxWarpImplI24ElementwiseScaleMaskLoadIffbE11DirectStoreIffEfLi2ELi26ELi32ELi1ELb0EL9Algorithm0EEvT_T0_ll_param_0[32],
	.param .align 8 .b8 _Z15SoftmaxWarpImplI24ElementwiseScaleMaskLoadIffbE11DirectStoreIffEfLi2ELi26ELi32ELi1ELb0EL9Algorithm0EEvT_T0_ll_param_1[16],
	.param .u64 _Z15SoftmaxWarpImplI24ElementwiseScaleMaskLoadIffbE11DirectStoreIffEfLi2ELi26ELi32ELi1ELb0EL9Algorithm0EEvT_T0_ll_param_2,
	.param .u64 _Z15SoftmaxWarpImplI24ElementwiseScaleMaskLoadIffbE11DirectStoreIffEfLi2ELi26ELi32ELi1ELb0EL9Algorithm0EEvT_T0_ll_param_3
)
{
	.reg .pred 	%p<40>;
	.reg .b16 	%rs<27>;
	.reg .b32 	%r<81>;
	.reg .b32 	%f<482>;
	.reg .b64 	%rd<206>;

	ld.param.u64 	%rd28, [_Z15SoftmaxWarpImplI24ElementwiseScaleMaskLoadIffbE11DirectStoreIffEfLi2ELi26ELi32ELi1ELb0EL9Algorithm0EEvT_T0_ll_param_1+8];
	ld.param.u64 	%rd27, [_Z15SoftmaxWarpImplI24ElementwiseScaleMaskLoadIffbE11DirectStoreIffEfLi2ELi26ELi32ELi1ELb0EL9Algorithm0EEvT_T0_ll_param_1];
	ld.param.v2.f32 	{%f42, %f43}, [_Z15SoftmaxWarpImplI24ElementwiseScaleMaskLoadIffbE11DirectStoreIffEfLi2ELi26ELi32ELi1ELb0EL9Algorithm0EEvT_T0_ll_param_0+24];
	ld.param.u64 	%rd26, [_Z15SoftmaxWarpImplI24ElementwiseScaleMaskLoadIffbE11DirectStoreIffEfLi2ELi26ELi32ELi1ELb0EL9Algorithm0EEvT_T0_ll_param_0+16];
	ld.param.u64 	%rd25, [_Z15SoftmaxWarpImplI24ElementwiseScaleMaskLoadIffbE11DirectStoreIffEfLi2ELi26ELi32ELi1ELb0EL9Algorithm0EEvT_T0_ll_param_0+8];
	ld.param.u64 	%rd24, [_Z15SoftmaxWarpImplI24ElementwiseScaleMaskLoadIffbE11DirectStoreIffEfLi2ELi26ELi32ELi1ELb0EL9Algorithm0EEvT_T0_ll_param_0];
	ld.param.u64 	%rd29, [_Z15SoftmaxWarpImplI24ElementwiseScaleMaskLoadIffbE11DirectStoreIffEfLi2ELi26ELi32ELi1ELb0EL9Algorithm0EEvT_T0_ll_param_2];
	ld.param.u64 	%rd30, [_Z15SoftmaxWarpImplI24ElementwiseScaleMaskLoadIffbE11DirectStoreIffEfLi2ELi26ELi32ELi1ELb0EL9Algorithm0EEvT_T0_ll_param_3];
	cvta.to.global.u64 	%rd1, %rd24;
	cvta.to.global.u64 	%rd2, %rd25;
	setp.lt.s64 	%p1, %rd30, 833;
	@%p1 bra 	$L__BB46_2;
	mov.u64 	%rd31, $str;
	cvta.global.u64 	%rd32, %rd31;
	mov.u64 	%rd33, $str$1;
	cvta.global.u64 	%rd34, %rd33;
	mov.u64 	%rd35, __unnamed_47;
	cvta.global.u64 	%rd36, %rd35;
	{ // callseq 46, 0
	.param .b64 param0;
	st.param.b64 	[param0], %rd32;
	.param .b64 param1;
	st.param.b64 	[param1], %rd34;
	.param .b32 param2;
	st.param.b32 	[param2], 219;
	.param .b64 param3;
	st.param.b64 	[param3], %rd36;
	.param .b64 param4;
	st.param.b64 	[param4], 1;
	call.uni 
	__assertfail, 
	(
	param0, 
	param1, 
	param2, 
	param3, 
	param4
	);
	} // callseq 46
$L__BB46_2:
	mov.u32 	%r2, %ctaid.x;
	mov.u32 	%r3, %ntid.y;
	mov.u32 	%r4, %tid.y;
	mad.lo.s32 	%r5, %r2, %r3, %r4;
	mov.u32 	%r6, %nctaid.x;
	mul.lo.s32 	%r1, %r6, %r3;
	cvt.s64.s32 	%rd205, %r5;
	setp.le.s64 	%p2, %rd29, %rd205;
	@%p2 bra 	$L__BB46_31;
	cvta.to.global.u64 	%rd5, %rd27;
	mov.u32 	%r7, %tid.x;
	shl.b32 	%r8, %r7, 1;
	cvt.u64.u32 	%rd6, %r8;
	cvt.s64.s32 	%rd7, %r1;
$L__BB46_4:
	mad.lo.s64 	%rd9, %rd205, %rd26, %rd6;
	shr.u64 	%rd37, %rd9, 63;
	add.s64 	%rd38, %rd9, %rd37;
	shl.b64 	%rd39, %rd38, 2;
	and.b64  	%rd40, %rd39, -8;
	add.s64 	%rd10, %rd1, %rd40;
	ld.global.f32 	%f44, [%rd10];
	and.b64  	%rd41, %rd38, -2;
	add.s64 	%rd42, %rd2, %rd41;
	ld.global.v2.u8 	{%rs1, %rs2}, [%rd42];
	setp.eq.s16 	%p3, %rs1, 0;
	mul.f32 	%f45, %f43, %f44;
	selp.f32 	%f3, %f42, %f45, %p3;
	setp.eq.s16 	%p4, %rs2, 0;
	mov.f32 	%f469, %f42;
	@%p4 bra 	$L__BB46_6;
	ld.global.f32 	%f46, [%rd10+4];
	mul.f32 	%f469, %f43, %f46;
$L__BB46_6:
	add.s64 	%rd43, %rd9, 64;
	shr.u64 	%rd44, %rd43, 63;
	add.s64 	%rd45, %rd43, %rd44;
	shl.b64 	%rd46, %rd45, 2;
	and.b64  	%rd47, %rd46, -8;
	add.s64 	%rd11, %rd1, %rd47;
	ld.global.f32 	%f47, [%rd11];
	and.b64  	%rd48, %rd45, -2;
	add.s64 	%rd49, %rd2, %rd48;
	ld.global.v2.u8 	{%rs3, %rs4}, [%rd49];
	setp.eq.s16 	%p5, %rs3, 0;
	mul.f32 	%f48, %f43, %f47;
	selp.f32 	%f6, %f42, %f48, %p5;
	setp.eq.s16 	%p6, %rs4, 0;
	mov.f32 	%f470, %f42;
	@%p6 bra 	$L__BB46_8;
	ld.global.f32 	%f49, [%rd11+4];
	mul.f32 	%f470, %f43, %f49;
$L__BB46_8:
	add.s64 	%rd50, %rd9, 128;
	shr.u64 	%rd51, %rd50, 63;
	add.s64 	%rd52, %rd50, %rd51;
	shl.b64 	%rd53, %rd52, 2;
	and.b64  	%rd54, %rd53, -8;
	add.s64 	%rd12, %rd1, %rd54;
	ld.global.f32 	%f50, [%rd12];
	and.b64  	%rd55, %rd52, -2;
	add.s64 	%rd56, %rd2, %rd55;
	ld.global.v2.u8 	{%rs5, %rs6}, [%rd56];
	setp.eq.s16 	%p7, %rs5, 0;
	mul.f32 	%f51, %f43, %f50;
	selp.f32 	%f9, %f42, %f51, %p7;
	setp.eq.s16 	%p8, %rs6, 0;
	mov.f32 	%f471, %f42;
	@%p8 bra 	$L__BB46_10;
	ld.global.f32 	%f52, [%rd12+4];
	mul.f32 	%f471, %f43, %f52;
$L__BB46_10:
	add.s64 	%rd57, %rd9, 192;
	shr.u64 	%rd58, %rd57, 63;
	add.s64 	%rd59, %rd57, %rd58;
	shl.b64 	%rd60, %rd59, 2;
	and.b64  	%rd61, %rd60, -8;
	add.s64 	%rd13, %rd1, %rd61;
	ld.global.f32 	%f53, [%rd13];
	and.b64  	%rd62, %rd59, -2;
	add.s64 	%rd63, %rd2, %rd62;
	ld.global.v2.u8 	{%rs7, %rs8}, [%rd63];
	setp.eq.s16 	%p9, %rs7, 0;
	mul.f32 	%f54, %f43, %f53;
	selp.f32 	%f12, %f42, %f54, %p9;
	setp.eq.s16 	%p10, %rs8, 0;
	mov.f32 	%f472, %f42;
	@%p10 bra 	$L__BB46_12;
	ld.global.f32 	%f55, [%rd13+4];
	mul.f32 	%f472, %f43, %f55;
$L__BB46_12:
	add.s64 	%rd64, %rd9, 256;
	shr.u64 	%rd65, %rd64, 63;
	add.s64 	%rd66, %rd64, %rd65;
	shl.b64 	%rd67, %rd66, 2;
	and.b64  	%rd68, %rd67, -8;
	add.s64 	%rd14, %rd1, %rd68;
	ld.global.f32 	%f56, [%rd14];
	and.b64  	%rd69, %rd66, -2;
	add.s64 	%rd70, %rd2, %rd69;
	ld.global.v2.u8 	{%rs9, %rs10}, [%rd70];
	setp.eq.s16 	%p11, %rs9, 0;
	mul.f32 	%f57, %f43, %f56;
	selp.f32 	%f15, %f42, %f57, %p11;
	setp.eq.s16 	%p12, %rs10, 0;
	mov.f32 	%f473, %f42;
	@%p12 bra 	$L__BB46_14;
	ld.global.f32 	%f58, [%rd14+4];
	mul.f32 	%f473, %f43, %f58;
$L__BB46_14:
	add.s64 	%rd71, %rd9, 320;
	shr.u64 	%rd72, %rd71, 63;
	add.s64 	%rd73, %rd71, %rd72;
	shl.b64 	%rd74, %rd73, 2;
	and.b64  	%rd75, %rd74, -8;
	add.s64 	%rd15, %rd1, %rd75;
	ld.global.f32 	%f59, [%rd15];
	and.b64  	%rd76, %rd73, -2;
	add.s64 	%rd77, %rd2, %rd76;
	ld.global.v2.u8 	{%rs11, %rs12}, [%rd77];
	setp.eq.s16 	%p13, %rs11, 0;
	mul.f32 	%f60, %f43, %f59;
	selp.f32 	%f18, %f42, %f60, %p13;
	setp.eq.s16 	%p14, %rs12, 0;
	mov.f32 	%f474, %f42;
	@%p14 bra 	$L__BB46_16;
	ld.global.f32 	%f61, [%rd15+4];
	mul.f32 	%f474, %f43, %f61;
$L__BB46_16:
	add.s64 	%rd78, %rd9, 384;
	shr.u64 	%rd79, %rd78, 63;
	add.s64 	%rd80, %rd78, %rd79;
	shl.b64 	%rd81, %rd80, 2;
	and.b64  	%rd82, %rd81, -8;
	add.s64 	%rd16, %rd1, %rd82;
	ld.global.f32 	%f62, [%rd16];
	and.b64  	%rd83, %rd80, -2;
	add.s64 	%rd84, %rd2, %rd83;
	ld.global.v2.u8 	{%rs13, %rs14}, [%rd84];
	setp.eq.s16 	%p15, %rs13, 0;
	mul.f32 	%f63, %f43, %f62;
	selp.f32 	%f21, %f42, %f63, %p15;
	setp.eq.s16 	%p16, %rs14, 0;
	mov.f32 	%f475, %f42;
	@%p16 bra 	$L__BB46_18;
	ld.global.f32 	%f64, [%rd16+4];
	mul.f32 	%f475, %f43, %f64;
$L__BB46_18:
	add.s64 	%rd85, %rd9, 448;
	shr.u64 	%rd86, %rd85, 63;
	add.s64 	%rd87, %rd85, %rd86;
	shl.b64 	%rd88, %rd87, 2;
	and.b64  	%rd89, %rd88, -8;
	add.s64 	%rd17, %rd1, %rd89;
	ld.global.f32 	%f65, [%rd17];
	and.b64  	%rd90, %rd87, -2;
	add.s64 	%rd91, %rd2, %rd90;
	ld.global.v2.u8 	{%rs15, %rs16}, [%rd91];
	setp.eq.s16 	%p17, %rs15, 0;
	mul.f32 	%f66, %f43, %f65;
	selp.f32 	%f24, %f42, %f66, %p17;
	setp.eq.s16 	%p18, %rs16, 0;
	mov.f32 	%f476, %f42;
	@%p18 bra 	$L__BB46_20;
	ld.global.f32 	%f67, [%rd17+4];
	mul.f32 	%f476, %f43, %f67;
$L__BB46_20:
	add.s64 	%rd92, %rd9, 512;
	shr.u64 	%rd93, %rd92, 63;
	add.s64 	%rd94, %rd92, %rd93;
	shl.b64 	%rd95, %rd94, 2;
	and.b64  	%rd96, %rd95, -8;
	add.s64 	%rd18, %rd1, %rd96;
	ld.global.f32 	%f68, [%rd18];
	and.b64  	%rd97, %rd94, -2;
	add.s64 	%rd98, %rd2, %rd97;
	ld.global.v2.u8 	{%rs17, %rs18}, [%rd98];
	setp.eq.s16 	%p19, %rs17, 0;
	mul.f32 	%f69, %f43, %f68;
	selp.f32 	%f27, %f42, %f69, %p19;
	setp.eq.s16 	%p20, %rs18, 0;
	mov.f32 	%f477, %f42;
	@%p20 bra 	$L__BB46_22;
	ld.global.f32 	%f70, [%rd18+4];
	mul.f32 	%f477, %f43, %f70;
$L__BB46_22:
	add.s64 	%rd99, %rd9, 576;
	shr.u64 	%rd100, %rd99, 63;
	add.s64 	%rd101, %rd99, %rd100;
	shl.b64 	%rd102, %rd101, 2;
	and.b64  	%rd103, %rd102, -8;
	add.s64 	%rd19, %rd1, %rd103;
	ld.global.f32 	%f71, [%rd19];
	and.b64  	%rd104, %rd101, -2;
	add.s64 	%rd105, %rd2, %rd104;
	ld.global.v2.u8 	{%rs19, %rs20}, [%rd105];
	setp.eq.s16 	%p21, %rs19, 0;
	mul.f32 	%f72, %f43, %f71;
	selp.f32 	%f30, %f42, %f72, %p21;
	setp.eq.s16 	%p22, %rs20, 0;
	mov.f32 	%f478, %f42;
	@%p22 bra 	$L__BB46_24;
	ld.global.f32 	%f73, [%rd19+4];
	mul.f32 	%f478, %f43, %f73;
$L__BB46_24:
	add.s64 	%rd106, %rd9, 640;
	shr.u64 	%rd107, %rd106, 63;
	add.s64 	%rd108, %rd106, %rd107;
	shl.b64 	%rd109, %rd108, 2;
	and.b64  	%rd110, %rd109, -8;
	add.s64 	%rd20, %rd1, %rd110;
	ld.global.f32 	%f74, [%rd20];
	and.b64  	%rd111, %rd108, -2;
	add.s64 	%rd112, %rd2, %rd111;
	ld.global.v2.u8 	{%rs21, %rs22}, [%rd112];
	setp.eq.s16 	%p23, %rs21, 0;
	mul.f32 	%f75, %f43, %f74;
	selp.f32 	%f33, %f42, %f75, %p23;
	setp.eq.s16 	%p24, %rs22, 0;
	mov.f32 	%f479, %f42;
	@%p24 bra 	$L__BB46_26;
	ld.global.f32 	%f76, [%rd20+4];
	mul.f32 	%f479, %f43, %f76;
$L__BB46_26:
	add.s64 	%rd113, %rd9, 704;
	shr.u64 	%rd114, %rd113, 63;
	add.s64 	%rd115, %rd113, %rd114;
	shl.b64 	%rd116, %rd115, 2;
	and.b64  	%rd117, %rd116, -8;
	add.s64 	%rd21, %rd1, %rd117;
	ld.global.f32 	%f77, [%rd21];
	and.b64  	%rd118, %rd115, -2;
	add.s64 	%rd119, %rd2, %rd118;
	ld.global.v2.u8 	{%rs23, %rs24}, [%rd119];
	setp.eq.s16 	%p25, %rs23, 0;
	mul.f32 	%f78, %f43, %f77;
	selp.f32 	%f36, %f42, %f78, %p25;
	setp.eq.s16 	%p26, %rs24, 0;
	mov.f32 	%f480, %f42;
	@%p26 bra 	$L__BB46_28;
	ld.global.f32 	%f79, [%rd21+4];
	mul.f32 	%f480, %f43, %f79;
$L__BB46_28:
	add.s64 	%rd120, %rd9, 768;
	shr.u64 	%rd121, %rd120, 63;
	add.s64 	%rd122, %rd120, %rd121;
	shl.b64 	%rd123, %rd122, 2;
	and.b64  	%rd124, %rd123, -8;
	add.s64 	%rd22, %rd1, %rd124;
	ld.global.f32 	%f80, [%rd22];
	and.b64  	%rd125, %rd122, -2;
	add.s64 	%rd126, %rd2, %rd125;
	ld.global.v2.u8 	{%rs25, %rs26}, [%rd126];
	setp.eq.s16 	%p27, %rs25, 0;
	mul.f32 	%f81, %f43, %f80;
	selp.f32 	%f39, %f42, %f81, %p27;
	setp.eq.s16 	%p28, %rs26, 0;
	mov.f32 	%f481, %f42;
	@%p28 bra 	$L__BB46_30;
	ld.global.f32 	%f82, [%rd22+4];
	mul.f32 	%f481, %f43, %f82;
$L__BB46_30:
	max.f32 	%f83, %f3, 0fFF800000;
	max.f32 	%f84, %f83, %f469;
	max.f32 	%f85, %f84, %f6;
	max.f32 	%f86, %f85, %f470;
	max.f32 	%f87, %f86, %f9;
	max.f32 	%f88, %f87, %f471;
	max.f32 	%f89, %f88, %f12;
	max.f32 	%f90, %f89, %f472;
	max.f32 	%f91, %f90, %f15;
	max.f32 	%f92, %f91, %f473;
	max.f32 	%f93, %f92, %f18;
	max.f32 	%f94, %f93, %f474;
	max.f32 	%f95, %f94, %f21;
	max.f32 	%f96, %f95, %f475;
	max.f32 	%f97, %f96, %f24;
	max.f32 	%f98, %f97, %f476;
	max.f32 	%f99, %f98, %f27;
	max.f32 	%f100, %f99, %f477;
	max.f32 	%f101, %f100, %f30;
	max.f32 	%f102, %f101, %f478;
	max.f32 	%f103, %f102, %f33;
	max.f32 	%f104, %f103, %f479;
	max.f32 	%f105, %f104, %f36;
	max.f32 	%f106, %f105, %f480;
	max.f32 	%f107, %f106, %f39;
	max.f32 	%f108, %f107, %f481;
	mov.b32 	%r9, %f108;
	shfl.sync.bfly.b32	%r10|%p29, %r9, 16, 31, -1;
	mov.b32 	%f109, %r10;
	max.f32 	%f110, %f108, %f109;
	mov.b32 	%r11, %f110;
	shfl.sync.bfly.b32	%r12|%p30, %r11, 8, 31, -1;
	mov.b32 	%f111, %r12;
	max.f32 	%f112, %f110, %f111;
	mov.b32 	%r13, %f112;
	shfl.sync.bfly.b32	%r14|%p31, %r13, 4, 31, -1;
	mov.b32 	%f113, %r14;
	max.f32 	%f114, %f112, %f113;
	mov.b32 	%r15, %f114;
	shfl.sync.bfly.b32	%r16|%p32, %r15, 2, 31, -1;
	mov.b32 	%f115, %r16;
	max.f32 	%f116, %f114, %f115;
	mov.b32 	%r17, %f116;
	shfl.sync.bfly.b32	%r18|%p33, %r17, 1, 31, -1;
	mov.b32 	%f117, %r18;
	max.f32 	%f118, %f116, %f117;
	sub.f32 	%f119, %f3, %f118;
	fma.rn.f32 	%f120, %f119, 0f3BBB989D, 0f3F000000;
	cvt.sat.f32.f32 	%f121, %f120;
	mov.f32 	%f122, 0f4B400001;
	mov.f32 	%f123, 0f437C0000;
	fma.rm.f32 	%f124, %f121, %f123, %f122;
	add.f32 	%f125, %f124, 0fCB40007F;
	neg.f32 	%f126, %f125;
	fma.rn.f32 	%f127, %f119, 0f3FB8AA3B, %f126;
	fma.rn.f32 	%f128, %f119, 0f32A57060, %f127;
	mov.b32 	%r19, %f124;
	shl.b32 	%r20, %r19, 23;
	mov.b32 	%f129, %r20;
	ex2.approx.ftz.f32 	%f130, %f128;
	mul.f32 	%f131, %f130, %f129;
	add.f32 	%f132, %f131, 0f00000000;
	sub.f32 	%f133, %f469, %f118;
	fma.rn.f32 	%f134, %f133, 0f3BBB989D, 0f3F000000;
	cvt.sat.f32.f32 	%f135, %f134;
	fma.rm.f32 	%f136, %f135, %f123, %f122;
	add.f32 	%f137, %f136, 0fCB40007F;
	neg.f32 	%f138, %f137;
	fma.rn.f32 	%f139, %f133, 0f3FB8AA3B, %f138;
	fma.rn.f32 	%f140, %f133, 0f32A57060, %f139;
	mov.b32 	%r21, %f136;
	shl.b32 	%r22, %r21, 23;
	mov.b32 	%f141, %r22;
	ex2.approx.ftz.f32 	%f142, %f140;
	mul.f32 	%f143, %f142, %f141;
	add.f32 	%f144, %f132, %f143;
	sub.f32 	%f145, %f6, %f118;
	fma.rn.f32 	%f146, %f145, 0f3BBB989D, 0f3F000000;
	cvt.sat.f32.f32 	%f147, %f146;
	fma.rm.f32 	%f148, %f147, %f123, %f122;
	add.f32 	%f149, %f148, 0fCB40007F;
	neg.f32 	%f150, %f149;
	fma.rn.f32 	%f151, %f145, 0f3FB8AA3B, %f150;
	fma.rn.f32 	%f152, %f145, 0f32A57060, %f151;
	mov.b32 	%r23, %f148;
	shl.b32 	%r24, %r23, 23;
	mov.b32 	%f153, %r24;
	ex2.approx.ftz.f32 	%f154, %f152;
	mul.f32 	%f155, %f154, %f153;
	add.f32 	%f156, %f144, %f155;
	sub.f32 	%f157, %f470, %f118;
	fma.rn.f32 	%f158, %f157, 0f3BBB989D, 0f3F000000;
	cvt.sat.f32.f32 	%f159, %f158;
	fma.rm.f32 	%f160, %f159, %f123, %f122;
	add.f32 	%f161, %f160, 0fCB40007F;
	neg.f32 	%f162, %f161;
	fma.rn.f32 	%f163, %f157, 0f3FB8AA3B, %f162;
	fma.rn.f32 	%f164, %f157, 0f32A57060, %f163;
	mov.b32 	%r25, %f160;
	shl.b32 	%r26, %r25, 23;
	mov.b32 	%f165, %r26;
	ex2.approx.ftz.f32 	%f166, %f164;
	mul.f32 	%f167, %f166, %f165;
	add.f32 	%f168, %f156, %f167;
	sub.f32 	%f169, %f9, %f118;
	fma.rn.f32 	%f170, %f169, 0f3BBB989D, 0f3F000000;
	cvt.sat.f32.f32 	%f171, %f170;
	fma.rm.f32 	%f172, %f171, %f123, %f122;
	add.f32 	%f173, %f172, 0fCB40007F;
	neg.f32 	%f174, %f173;
	fma.rn.f32 	%f175, %f169, 0f3FB8AA3B, %f174;
	fma.rn.f32 	%f176, %f169, 0f32A57060, %f175;
	mov.b32 	%r27, %f172;
	shl.b32 	%r28, %r27, 23;
	mov.b32 	%f177, %r28;
	ex2.approx.ftz.f32 	%f178, %f176;
	mul.f32 	%f179, %f178, %f177;
	add.f32 	%f180, %f168, %f179;
	sub.f32 	%f181, %f471, %f118;
	fma.rn.f32 	%f182, %f181, 0f3BBB989D, 0f3F000000;
	cvt.sat.f32.f32 	%f183, %f182;
	fma.rm.f32 	%f184, %f183, %f123, %f122;
	add.f32 	%f185, %f184, 0fCB40007F;
	neg.f32 	%f186, %f185;
	fma.rn.f32 	%f187, %f181, 0f3FB8AA3B, %f186;
	fma.rn.f32 	%f188, %f181, 0f32A57060, %f187;
	mov.b32 	%r29, %f184;
	shl.b32 	%r30, %r29, 23;
	mov.b32 	%f189, %r30;
	ex2.approx.ftz.f32 	%f190, %f188;
	mul.f32 	%f191, %f190, %f189;
	add.f32 	%f192, %f180, %f191;
	sub.f32 	%f193, %f12, %f118;
	fma.rn.f32 	%f194, %f193, 0f3BBB989D, 0f3F000000;
	cvt.sat.f32.f32 	%f195, %f194;
	fma.rm.f32 	%f196, %f195, %f123, %f122;
	add.f32 	%f197, %f196, 0fCB40007F;
	neg.f32 	%f198, %f197;
	fma.rn.f32 	%f199, %f193, 0f3FB8AA3B, %f198;
	fma.rn.f32 	%f200, %f193, 0f32A57060, %f199;
	mov.b32 	%r31, %f196;
	shl.b32 	%r32, %r31, 23;
	mov.b32 	%f201, %r32;
	ex2.approx.ftz.f32 	%f202, %f200;
	mul.f32 	%f203, %f202, %f201;
	add.f32 	%f204, %f192, %f203;
	sub.f32 	%f205, %f472, %f118;
	fma.rn.f32 	%f206, %f205, 0f3BBB989D, 0f3F000000;
	cvt.sat.f32.f32 	%f207, %f206;
	fma.rm.f32 	%f208, %f207, %f123, %f122;
	add.f32 	%f209, %f208, 0fCB40007F;
	neg.f32 	%f210, %f209;
	fma.rn.f32 	%f211, %f205, 0f3FB8AA3B, %f210;
	fma.rn.f32 	%f212, %f205, 0f32A57060, %f211;
	mov.b32 	%r33, %f208;
	shl.b32 	%r34, %r33, 23;
	mov.b32 	%f213, %r34;
	ex2.approx.ftz.f32 	%f214, %f212;
	mul.f32 	%f215, %f214, %f213;
	add.f32 	%f216, %f204, %f215;
	sub.f32 	%f217, %f15, %f118;
	fma.rn.f32 	%f218, %f217, 0f3BBB989D, 0f3F000000;
	cvt.sat.f32.f32 	%f219, %f218;
	fma.rm.f32 	%f220, %f219, %f123, %f122;
	add.f32 	%f221, %f220, 0fCB40007F;
	neg.f32 	%f222, %f221;
	fma.rn.f32 	%f223, %f217, 0f3FB8AA3B, %f222;
	fma.rn.f32 	%f224, %f217, 0f32A57060, %f223;
	mov.b32 	%r35, %f220;
	shl.b32 	%r36, %r35, 23;
	mov.b32 	%f225, %r36;
	ex2.approx.ftz.f32 	%f226, %f224;
	mul.f32 	%f227, %f226, %f225;
	add.f32 	%f228, %f216, %f227;
	sub.f32 	%f229, %f473, %f118;
	fma.rn.f32 	%f230, %f229, 0f3BBB989D, 0f3F000000;
	cvt.sat.f32.f32 	%f231, %f230;
	fma.rm.f32 	%f232, %f231, %f123, %f122;
	add.f32 	%f233, %f232, 0fCB40007F;
	neg.f32 	%f234, %f233;
	fma.rn.f32 	%f235, %f229, 0f3FB8AA3B, %f234;
	fma.rn.f32 	%f236, %f229, 0f32A57060, %f235;
	mov.b32 	%r37, %f232;
	shl.b32 	%r38, %r37, 23;
	mov.b32 	%f237, %r38;
	ex2.approx.ftz.f32 	%f238, %f236;
	mul.f32 	%f239, %f238, %f237;
	add.f32 	%f240, %f228, %f239;
	sub.f32 	%f241, %f18, %f118;
	fma.rn.f32 	%f242, %f241, 0f3BBB989D, 0f3F000000;
	cvt.sat.f32.f32 	%f243, %f242;
	fma.rm.f32 	%f244, %f243, %f123, %f122;
	add.f32 	%f245, %f244, 0fCB40007F;
	neg.f32 	%f246, %f245;
	fma.rn.f32 	%f247, %f241, 0f3FB8AA3B, %f246;
	fma.rn.f32 	%f248, %f241, 0f32A57060, %f247;
	mov.b32 	%r39, %f244;
	shl.b32 	%r40, %r39, 23;
	mov.b32 	%f249, %r40;
	ex2.approx.ftz.f32 	%f250, %f248;
	mul.f32 	%f251, %f250, %f249;
	add.f32 	%f252, %f240, %f251;
	sub.f32 	%f253, %f474, %f118;
	fma.rn.f32 	%f254, %f253, 0f3BBB989D, 0f3F000000;
	cvt.sat.f32.f32 	%f255, %f254;
	fma.rm.f32 	%f256, %f255, %f123, %f122;
	add.f32 	%f257, %f256, 0fCB40007F;
	neg.f32 	%f258, %f257;
	fma.rn.f32 	%f259, %f253, 0f3FB8AA3B, %f258;
	fma.rn.f32 	%f260, %f253, 0f32A57060, %f259;
	mov.b32 	%r41, %f256;
	shl.b32 	%r42, %r41, 23;
	mov.b32 	%f261, %r42;
	ex2.approx.ftz.f32 	%f262, %f260;
	mul.f32 	%f263, %f262, %f261;
	add.f32 	%f264, %f252, %f263;
	sub.f32 	%f265, %f21, %f118;
	fma.rn.f32 	%f266, %f265, 0f3BBB989D, 0f3F000000;
	cvt.sat.f32.f32 	%f267, %f266;
	fma.rm.f32 	%f268, %f267, %f123, %f122;
	add.f32 	%f269, %f268, 0fCB40007F;
	neg.f32 	%f270, %f269;
	fma.rn.f32 	%f271, %f265, 0f3FB8AA3B, %f270;
	fma.rn.f32 	%f272, %f265, 0f32A57060, %f271;
	mov.b32 	%r43, %f268;
	shl.b32 	%r44, %r43, 23;
	mov.b32 	%f273, %r44;
	ex2.approx.ftz.f32 	%f274, %f272;
	mul.f32 	%f275, %f274, %f273;
	add.f32 	%f276, %f264, %f275;
	sub.f32 	%f277, %f475, %f118;
	fma.rn.f32 	%f278, %f277, 0f3BBB989D, 0f3F000000;
	cvt.sat.f32.f32 	%f279, %f278;
	fma.rm.f32 	%f280, %f279, %f123, %f122;
	add.f32 	%f281, %f280, 0fCB40007F;
	neg.f32 	%f282, %f281;
	fma.rn.f32 	%f283, %f277, 0f3FB8AA3B, %f282;
	fma.rn.f32 	%f284, %f277, 0f32A57060, %f283;
	mov.b32 	%r45, %f280;
	shl.b32 	%r46, %r45, 23;
	mov.b32 	%f285, %r46;
	ex2.approx.ftz.f32 	%f286, %f284;
	mul.f32 	%f287, %f286, %f285;
	add.f32 	%f288, %f276, %f287;
	sub.f32 	%f289, %f24, %f118;
	fma.rn.f32 	%f290, %f289, 0f3BBB989D, 0f3F000000;
	cvt.sat.f32.f32 	%f291, %f290;
	fma.rm.f32 	%f292, %f291, %f123, %f122;
	add.f32 	%f293, %f292, 0fCB40007F;
	neg.f32 	%f294, %f293;
	fma.rn.f32 	%f295, %f289, 0f3FB8AA3B, %f294;
	fma.rn.f32 	%f296, %f289, 0f32A57060, %f295;
	mov.b32 	%r47, %f292;
	shl.b32 	%r48, %r47, 23;
	mov.b32 	%f297, %r48;
	ex2.approx.ftz.f32 	%f298, %f296;
	mul.f32 	%f299, %f298, %f297;
	add.f32 	%f300, %f288, %f299;
	sub.f32 	%f301, %f476, %f118;
	fma.rn.f32 	%f302, %f301, 0f3BBB989D, 0f3F000000;
	cvt.sat.f32.f32 	%f303, %f302;
	fma.rm.f32 	%f304, %f303, %f123, %f122;
	add.f32 	%f305, %f304, 0fCB40007F;
	neg.f32 	%f306, %f305;
	fma.rn.f32 	%f307, %f301, 0f3FB8AA3B, %f306;
	fma.rn.f32 	%f308, %f301, 0f32A57060, %f307;
	mov.b32 	%r49, %f304;
	shl.b32 	%r50, %r49, 23;
	mov.b32 	%f309, %r50;
	ex2.approx.ftz.f32 	%f310, %f308;
	mul.f32 	%f311, %f310, %f309;
	add.f32 	%f312, %f300, %f311;
	sub.f32 	%f313, %f27, %f118;
	fma.rn.f32 	%f314, %f313, 0f3BBB989D, 0f3F000000;
	cvt.sat.f32.f32 	%f315, %f314;
	fma.rm.f32 	%f316, %f315, %f123, %f122;
	add.f32 	%f317, %f316, 0fCB40007F;
	neg.f32 	%f318, %f317;
	fma.rn.f32 	%f319, %f313, 0f3FB8AA3B, %f318;
	fma.rn.f32 	%f320, %f313, 0f32A57060, %f319;
	mov.b32 	%r51, %f316;
	shl.b32 	%r52, %r51, 23;
	mov.b32 	%f321, %r52;
	ex2.approx.ftz.f32 	%f322, %f320;
	mul.f32 	%f323, %f322, %f321;
	add.f32 	%f324, %f312, %f323;
	sub.f32 	%f325, %f477, %f118;
	fma.rn.f32 	%f326, %f325, 0f3BBB989D, 0f3F000000;
	cvt.sat.f32.f32 	%f327, %f326;
	fma.rm.f32 	%f328, %f327, %f123, %f122;
	add.f32 	%f329, %f328, 0fCB40007F;
	neg.f32 	%f330, %f329;
	fma.rn.f32 	%f331, %f325, 0f3FB8AA3B, %f330;
	fma.rn.f32 	%f332, %f325, 0f32A57060, %f331;
	mov.b32 	%r53, %f328;
	shl.b32 	%r54, %r53, 23;
	mov.b32 	%f333, %r54;
	ex2.approx.ftz.f32 	%f334, %f332;
	mul.f32 	%f335, %f334, %f333;
	add.f32 	%f336, %f324, %f335;
	sub.f32 	%f337, %f30, %f118;
	fma.rn.f32 	%f338, %f337, 0f3BBB989D, 0f3F000000;
	cvt.sat.f32.f32 	%f339, %f338;
	fma.rm.f32 	%f340, %f339, %f123, %f122;
	add.f32 	%f341, %f340, 0fCB40007F;
	neg.f32 	%f342, %f341;
	fma.rn.f32 	%f343, %f337, 0f3FB8AA3B, %f342;
	fma.rn.f32 	%f344, %f337, 0f32A57060, %f343;
	mov.b32 	%r55, %f340;
	shl.b32 	%r56, %r55, 23;
	mov.b32 	%f345, %r56;
	ex2.approx.ftz.f32 	%f346, %f344;
	mul.f32 	%f347, %f346, %f345;
	add.f32 	%f348, %f336, %f347;
	sub.f32 	%f349, %f478, %f118;
	fma.rn.f32 	%f350, %f349, 0f3BBB989D, 0f3F000000;
	cvt.sat.f32.f32 	%f351, %f350;
	fma.rm.f32 	%f352, %f351, %f123, %f122;
	add.f32 	%f353, %f352, 0fCB40007F;
	neg.f32 	%f354, %f353;
	fma.rn.f32 	%f355, %f349, 0f3FB8AA3B, %f354;
	fma.rn.f32 	%f356, %f349, 0f32A57060, %f355;
	mov.b32 	%r57, %f352;
	shl.b32 	%r58, %r57, 23;
	mov.b32 	%f357, %r58;
	ex2.approx.ftz.f32 	%f358, %f356;
	mul.f32 	%f359, %f358, %f357;
	add.f32 	%f360, %f348, %f359;
	sub.f32 	%f361, %f33, %f118;
	fma.rn.f32 	%f362, %f361, 0f3BBB989D, 0f3F000000;
	cvt.sat.f32.f32 	%f363, %f362;
	fma.rm.f32 	%f364, %f363, %f123, %f122;
	add.f32 	%f365, %f364, 0fCB40007F;
	neg.f32 	%f366, %f365;
	fma.rn.f32 	%f367, %f361, 0f3FB8AA3B, %f366;
	fma.rn.f32 	%f368, %f361, 0f32A57060, %f367;
	mov.b32 	%r59, %f364;
	shl.b32 	%r60, %r59, 23;
	mov.b32 	%f369, %r60;
	ex2.approx.ftz.f32 	%f370, %f368;
	mul.f32 	%f371, %f370, %f369;
	add.f32 	%f372, %f360, %f371;
	sub.f32 	%f373, %f479, %f118;
	fma.rn.f32 	%f374, %f373, 0f3BBB989D, 0f3F000000;
	cvt.sat.f32.f32 	%f375, %f374;
	fma.rm.f32 	%f376, %f375, %f123, %f122;
	add.f32 	%f377, %f376, 0fCB40007F;
	neg.f32 	%f378, %f377;
	fma.rn.f32 	%f379, %f373, 0f3FB8AA3B, %f378;
	fma.rn.f32 	%f380, %f373, 0f32A57060, %f379;
	mov.b32 	%r61, %f376;
	shl.b32 	%r62, %r61, 23;
	mov.b32 	%f381, %r62;
	ex2.approx.ftz.f32 	%f382, %f380;
	mul.f32 	%f383, %f382, %f381;
	add.f32 	%f384, %f372, %f383;
	sub.f32 	%f385, %f36, %f118;
	fma.rn.f32 	%f386, %f385, 0f3BBB989D, 0f3F000000;
	cvt.sat.f32.f32 	%f387, %f386;
	fma.rm.f32 	%f388, %f387, %f123, %f122;
	add.f32 	%f389, %f388, 0fCB40007F;
	neg.f32 	%f390, %f389;
	fma.rn.f32 	%f391, %f385, 0f3FB8AA3B, %f390;
	fma.rn.f32 	%f392, %f385, 0f32A57060, %f391;
	mov.b32 	%r63, %f388;
	shl.b32 	%r64, %r63, 23;
	mov.b32 	%f393, %r64;
	ex2.approx.ftz.f32 	%f394, %f392;
	mul.f32 	%f395, %f394, %f393;
	add.f32 	%f396, %f384, %f395;
	sub.f32 	%f397, %f480, %f118;
	fma.rn.f32 	%f398, %f397, 0f3BBB989D, 0f3F000000;
	cvt.sat.f32.f32 	%f399, %f398;
	fma.rm.f32 	%f400, %f399, %f123, %f122;
	add.f32 	%f401, %f400, 0fCB40007F;
	neg.f32 	%f402, %f401;
	fma.rn.f32 	%f403, %f397, 0f3FB8AA3B, %f402;
	fma.rn.f32 	%f404, %f397, 0f32A57060, %f403;
	mov.b32 	%r65, %f400;
	shl.b32 	%r66, %r65, 23;
	mov.b32 	%f405, %r66;
	ex2.approx.ftz.f32 	%f406, %f404;
	mul.f32 	%f407, %f406, %f405;
	add.f32 	%f408, %f396, %f407;
	sub.f32 	%f409, %f39, %f118;
	fma.rn.f32 	%f410, %f409, 0f3BBB989D, 0f3F000000;
	cvt.sat.f32.f32 	%f411, %f410;
	fma.rm.f32 	%f412, %f411, %f123, %f122;
	add.f32 	%f413, %f412, 0fCB40007F;
	neg.f32 	%f414, %f413;
	fma.rn.f32 	%f415, %f409, 0f3FB8AA3B, %f414;
	fma.rn.f32 	%f416, %f409, 0f32A57060, %f415;
	mov.b32 	%r67, %f412;
	shl.b32 	%r68, %r67, 23;
	mov.b32 	%f417, %r68;
	ex2.approx.ftz.f32 	%f418, %f416;
	mul.f32 	%f419, %f418, %f417;
	add.f32 	%f420, %f408, %f419;
	sub.f32 	%f421, %f481, %f118;
	fma.rn.f32 	%f422, %f421, 0f3BBB989D, 0f3F000000;
	cvt.sat.f32.f32 	%f423, %f422;
	fma.rm.f32 	%f424, %f423, %f123, %f122;
	add.f32 	%f425, %f424, 0fCB40007F;
	neg.f32 	%f426, %f425;
	fma.rn.f32 	%f427, %f421, 0f3FB8AA3B, %f426;
	fma.rn.f32 	%f428, %f421, 0f32A57060, %f427;
	mov.b32 	%r69, %f424;
	shl.b32 	%r70, %r69, 23;
	mov.b32 	%f429, %r70;
	ex2.approx.ftz.f32 	%f430, %f428;
	mul.f32 	%f431, %f430, %f429;
	add.f32 	%f432, %f420, %f431;
	mov.b32 	%r71, %f432;
	shfl.sync.bfly.b32	%r72|%p34, %r71, 16, 31, -1;
	mov.b32 	%f433, %r72;
	add.f32 	%f434, %f432, %f433;
	mov.b32 	%r73, %f434;
	shfl.sync.bfly.b32	%r74|%p35, %r73, 8, 31, -1;
	mov.b32 	%f435, %r74;
	add.f32 	%f436, %f434, %f435;
	mov.b32 	%r75, %f436;
	shfl.sync.bfly.b32	%r76|%p36, %r75, 4, 31, -1;
	mov.b32 	%f437, %r76;
	add.f32 	%f438, %f436, %f437;
	mov.b32 	%r77, %f438;
	shfl.sync.bfly.b32	%r78|%p37, %r77, 2, 31, -1;
	mov.b32 	%f439, %r78;
	add.f32 	%f440, %f438, %f439;
	mov.b32 	%r79, %f440;
	shfl.sync.bfly.b32	%r80|%p38, %r79, 1, 31, -1;
	mov.b32 	%f441, %r80;
	add.f32 	%f442, %f440, %f441;
	div.rn.f32 	%f443, %f131, %f442;
	div.rn.f32 	%f444, %f143, %f442;
	div.rn.f32 	%f445, %f155, %f442;
	div.rn.f32 	%f446, %f167, %f442;
	div.rn.f32 	%f447, %f179, %f442;
	div.rn.f32 	%f448, %f191, %f442;
	div.rn.f32 	%f449, %f203, %f442;
	div.rn.f32 	%f450, %f215, %f442;
	div.rn.f32 	%f451, %f227, %f442;
	div.rn.f32 	%f452, %f239, %f442;
	div.rn.f32 	%f453, %f251, %f442;
	div.rn.f32 	%f454, %f263, %f442;
	div.rn.f32 	%f455, %f275, %f442;
	div.rn.f32 	%f456, %f287, %f442;
	div.rn.f32 	%f457, %f299, %f442;
	div.rn.f32 	%f458, %f311, %f442;
	div.rn.f32 	%f459, %f323, %f442;
	div.rn.f32 	%f460, %f335, %f442;
	div.rn.f32 	%f461, %f347, %f442;
	div.rn.f32 	%f462, %f359, %f442;
	div.rn.f32 	%f463, %f371, %f442;
	div.rn.f32 	%f464, %f383, %f442;
	div.rn.f32 	%f465, %f395, %f442;
	div.rn.f32 	%f466, %f407, %f442;
	div.rn.f32 	%f467, %f419, %f442;
	div.rn.f32 	%f468, %f431, %f442;
	mad.lo.s64 	%rd127, %rd205, %rd28, %rd6;
	shr.u64 	%rd128, %rd127, 63;
	add.s64 	%rd129, %rd127, %rd128;
	shl.b64 	%rd130, %rd129, 2;
	and.b64  	%rd131, %rd130, -8;
	add.s64 	%rd132, %rd5, %rd131;
	st.global.v2.f32 	[%rd132], {%f443, %f444};
	add.s64 	%rd133, %rd127, 64;
	shr.u64 	%rd134, %rd133, 63;
	add.s64 	%rd135, %rd133, %rd134;
	shl.b64 	%rd136, %rd135, 2;
	and.b64  	%rd137, %rd136, -8;
	add.s64 	%rd138, %rd5, %rd137;
	st.global.v2.f32 	[%rd138], {%f445, %f446};
	add.s64 	%rd139, %rd127, 128;
	shr.u64 	%rd140, %rd139, 63;
	add.s64 	%rd141, %rd139, %rd140;
	shl.b64 	%rd142, %rd141, 2;
	and.b64  	%rd143, %rd142, -8;
	add.s64 	%rd144, %rd5, %rd143;
	st.global.v2.f32 	[%rd144], {%f447, %f448};
	add.s64 	%rd145, %rd127, 192;
	shr.u64 	%rd146, %rd145, 63;
	add.s64 	%rd147, %rd145, %rd146;
	shl.b64 	%rd148, %rd147, 2;
	and.b64  	%rd149, %rd148, -8;
	add.s64 	%rd150, %rd5, %rd149;
	st.global.v2.f32 	[%rd150], {%f449, %f450};
	add.s64 	%rd151, %rd127, 256;
	shr.u64 	%rd152, %rd151, 63;
	add.s64 	%rd153, %rd151, %rd152;
	shl.b64 	%rd154, %rd153, 2;
	and.b64  	%rd155, %rd154, -8;
	add.s64 	%rd156, %rd5, %rd155;
	st.global.v2.f32 	[%rd156], {%f451, %f452};
	add.s64 	%rd157, %rd127, 320;
	shr.u64 	%rd158, %rd157, 63;
	add.s64 	%rd159, %rd157, %rd158;
	shl.b64 	%rd160, %rd159, 2;
	and.b64  	%rd161, %rd160, -8;
	add.s64 	%rd162, %rd5, %rd161;
	st.global.v2.f32 	[%rd162], {%f453, %f454};
	add.s64 	%rd163, %rd127, 384;
	shr.u64 	%rd164, %rd163, 63;
	add.s64 	%rd165, %rd163, %rd164;
	shl.b64 	%rd166, %rd165, 2;
	and.b64  	%rd167, %rd166, -8;
	add.s64 	%rd168, %rd5, %rd167;
	st.global.v2.f32 	[%rd168], {%f455, %f456};
	add.s64 	%rd169, %rd127, 448;
	shr.u64 	%rd170, %rd169, 63;
	add.s64 	%rd171, %rd169, %rd170;
	shl.b64 	%rd172, %rd171, 2;
	and.b64  	%rd173, %rd172, -8;
	add.s64 	%rd174, %rd5, %rd173;
	st.global.v2.f32 	[%rd174], {%f457, %f458};
	add.s64 	%rd175, %rd127, 512;
	shr.u64 	%rd176, %rd175, 63;
	add.s64 	%rd177, %rd175, %rd176;
	shl.b64 	%rd178, %rd177, 2;
	and.b64  	%rd179, %rd178, -8;
	add.s64 	%rd180, %rd5, %rd179;
	st.global.v2.f32 	[%rd180], {%f459, %f460};
	add.s64 	%rd181, %rd127, 576;
	shr.u64 	%rd182, %rd181, 63;
	add.s64 	%rd183, %rd181, %rd182;
	shl.b64 	%rd184, %rd183, 2;
	and.b64  	%rd185, %rd184, -8;
	add.s64 	%rd186, %rd5, %rd185;
	st.global.v2.f32 	[%rd186], {%f461, %f462};
	add.s64 	%rd187, %rd127, 640;
	shr.u64 	%rd188, %rd187, 63;
	add.s64 	%rd189, %rd187, %rd188;
	shl.b64 	%rd190, %rd189, 2;
	and.b64  	%rd191, %rd190, -8;
	add.s64 	%rd192, %rd5, %rd191;
	st.global.v2.f32 	[%rd192], {%f463, %f464};
	add.s64 	%rd193, %rd127, 704;
	shr.u64 	%rd194, %rd193, 63;
	add.s64 	%rd195, %rd193, %rd194;
	shl.b64 	%rd196, %rd195, 2;
	and.b64  	%rd197, %rd196, -8;
	add.s64 	%rd198, %rd5, %rd197;
	st.global.v2.f32 	[%rd198], {%f465, %f466};
	add.s64 	%rd199, %rd127, 768;
	shr.u64 	%rd200, %rd199, 63;
	add.s64 	%rd201, %rd199, %rd200;
	shl.b64 	%rd202, %rd201, 2;
	and.b64  	%rd203, %rd202, -8;
	add.s64 	%rd204, %rd5, %rd203;
	st.global.v2.f32 	[%rd204], {%f467, %f468};
	add.s64 	%rd205, %rd205, %rd7;
	setp.lt.s64 	%p39, %rd205, %rd29;
	@%p39 bra 	$L__BB46_4;
$L__BB46_31:
	ret;

}
	// .globl	_Z15SoftmaxWarpImplI24ElementwiseScaleMaskLoadIffbE11DirectStoreIffEfLi2ELi26ELi32ELi1ELb1EL9Algorithm0EEvT_T0_ll
.visible .entry _Z15SoftmaxWarpImplI24ElementwiseScaleMaskLoadIffbE11DirectStoreIffEfLi2ELi26ELi32ELi1ELb1EL9Algorithm0EEvT_T0_ll(
	.param .align 8 .b8 _Z15SoftmaxWarpImplI24ElementwiseScaleMaskLoadIffbE11DirectStoreIffEfLi2ELi26ELi32ELi1ELb1EL9Algorithm0EEvT_T0_ll_param_0[32],
	.param .align 8 .b8 _Z15SoftmaxWarpImplI24ElementwiseScaleMaskLoadIffbE11DirectStoreIffEfLi2ELi26ELi32ELi1ELb1EL9Algorithm0EEvT_T0_ll_param_1[16],
	.param .u64 _Z15SoftmaxWarpImplI24ElementwiseScaleMaskLoadIffbE11DirectStoreIffEfLi2ELi26ELi32ELi1ELb1EL9Algorithm0EEvT_T0_ll_param_2,
	.param .u64 _Z15SoftmaxWarpImplI24ElementwiseScaleMaskLoadIffbE11DirectStoreIffEfLi2ELi26ELi32ELi1ELb1EL9Algorithm0EEvT_T0_ll_param_3
)
{
	.reg .pred 	%p<66>;
	.reg .b16 	%rs<27>;
	.reg .b32 	%r<94>;
	.reg .b32 	%f<581>;
	.reg .b64 	%rd<238>;

	ld.param.u64 	%rd39, [_Z15SoftmaxWarpImplI24ElementwiseScaleMaskLoadIffbE11DirectStoreIffEfLi2ELi26ELi32ELi1ELb1EL9Algorithm0EEvT_T0_ll_param_1+8];
	ld.param.u64 	%rd38, [_Z15SoftmaxWarpImplI24ElementwiseScaleMaskLoadIffbE11DirectStoreIffEfLi2ELi26ELi32ELi1ELb1EL9Algorithm0EEvT_T0_ll_param_1];
	ld.param.v2.f32 	{%f128, %f129}, [_Z15SoftmaxWarpImplI24ElementwiseScaleMaskLoadIffbE11DirectStoreIffEfLi2ELi26ELi32ELi1ELb1EL9Algorithm0EEvT_T0_ll_param_0+24];
	ld.param.u64 	%rd37, [_Z15SoftmaxWarpImplI24ElementwiseScaleMaskLoadIffbE11DirectStoreIffEfLi2ELi26ELi32ELi1ELb1EL9Algorithm0EEvT_T0_ll_param_0+16];
	ld.param.u64 	%rd36, [_Z15SoftmaxWarpImplI24ElementwiseScaleMaskLoadIffbE11DirectStoreIffEfLi2ELi26ELi32ELi1ELb1EL9Algorithm0EEvT_T0_ll_param_0+8];
	ld.param.u64 	%rd35, [_Z15SoftmaxWarpImplI24ElementwiseScaleMaskLoadIffbE11DirectStoreIffEfLi2ELi26ELi32ELi1ELb1EL9Algorithm0EEvT_T0_ll_param_0];
	ld.param.u64 	%rd41, [_Z15SoftmaxWarpImplI24ElementwiseScaleMaskLoadIffbE11DirectStoreIffEfLi2ELi26ELi32ELi1ELb1EL9Algorithm0EEvT_T0_ll_param_3];
	setp.lt.s64 	%p1, %rd41, 833;
	@%p1 bra 	$L__BB47_2;
	mov.u64 	%rd42, $str;
	cvta.global.u64 	%rd43, %rd42;
	mov.u64 	%rd44, $str$1;
	cvta.global.u64 	%rd45, %rd44;
	mov.u64 	%rd46, __unnamed_48;
	cvta.global.u64 	%rd47, %rd46;
	{ // callseq 47, 0
	.param .b64 param0;
	st.param.b64 	[param0], %rd43;
	.param .b64 param1;
	st.param.b64 	[param1], %rd45;
	.param .b32 param2;
	st.param.b32 	[param2], 219;
	.param .b64 param3;
	st.param.b64 	[param3], %rd47;
	.param .b64 param4;
	st.param.b64 	[param4], 1;
	call.uni 
	__assertfail, 
	(
	param0, 
	param1, 
	param2, 
	param3, 
	param4
	);
	} // callseq 47
$L__BB47_2:
	ld.param.u64 	%rd235, [_Z15SoftmaxWarpImplI24ElementwiseScaleMaskLoadIffbE11DirectStoreIffEfLi2ELi26ELi32ELi1ELb1EL9Algorithm0EEvT_T0_ll_param_2];
	mov.u32 	%r1, %ctaid.x;
	mov.u32 	%r2, %ntid.y;
	mov.u32 	%r3, %tid.y;
	mad.lo.s32 	%r4, %r1, %r2, %r3;
	cvt.s64.s32 	%rd237, %r4;
	setp.le.s64 	%p2, %rd235, %rd237;
	@%p2 bra 	$L__BB47_83;
	mov.u32 	%r5, %tid.x;
	shl.b32 	%r6, %r5, 1;
	cvt.u64.u32 	%rd2, %r6;
	add.s32 	%r7, %r6, 64;
	cvt.u64.u32 	%rd3, %r7;
	add.s32 	%r8, %r6, 128;
	cvt.u64.u32 	%rd4, %r8;
	add.s32 	%r9, %r6, 192;
	cvt.u64.u32 	%rd5, %r9;
	add.s32 	%r10, %r6, 256;
	cvt.u64.u32 	%rd6, %r10;
	add.s32 	%r11, %r6, 320;
	cvt.u64.u32 	%rd7, %r11;
	add.s32 	%r12, %r6, 384;
	cvt.u64.u32 	%rd8, %r12;
	add.s32 	%r13, %r6, 448;
	cvt.u64.u32 	%rd9, %r13;
	add.s32 	%r14, %r6, 512;
	cvt.u64.u32 	%rd10, %r14;
	add.s32 	%r15, %r6, 576;
	cvt.u64.u32 	%rd11, %r15;
	add.s32 	%r16, %r6, 640;
	cvt.u64.u32 	%rd12, %r16;
	add.s32 	%r17, %r6, 704;
	cvt.u64.u32 	%rd13, %r17;
	add.s32 	%r18, %r6, 768;
	cvt.u64.u32 	%rd14, %r18;
	mov.u32 	%r91, %nctaid.x;
	mul.lo.s32 	%r93, %r91, %r2;
$L__BB47_4:
	cvta.to.global.u64 	%rd16, %rd35;
	cvta.to.global.u64 	%rd17, %rd36;
	setp.le.s64 	%p3, %rd41, %rd2;
	mul.lo.s64 	%rd18, %rd237, %rd37;
	mov.f32 	%f530, 0fFF800000;
	mov.f32 	%f531, %f530;
	mov.f32 	%f536, %f530;
	@%p3 bra 	$L__BB47_8;
	add.s64 	%rd48, %rd18, %rd2;
	shr.u64 	%rd49, %rd48, 63;
	add.s64 	%rd50, %rd48, %rd49;
	shl.b64 	%rd51, %rd50, 2;
	and.b64  	%rd52, %rd51, -8;
	add.s64 	%rd19, %rd16, %rd52;
	ld.global.f32 	%f131, [%rd19];
	and.b64  	%rd53, %rd50, -2;
	add.s64 	%rd54, %rd17, %rd53;
	ld.global.v2.u8 	{%rs1, %rs2}, [%rd54];
	setp.eq.s16 	%p4, %rs1, 0;
	mul.f32 	%f132, %f129, %f131;
	selp.f32 	%f531, %f128, %f132, %p4;
	setp.eq.s16 	%p5, %rs2, 0;
	mov.f32 	%f530, %f128;
	@%p5 bra 	$L__BB47_7;
	ld.global.f32 	%f133, [%rd19+4];
	mul.f32 	%f530, %f129, %f133;
$L__BB47_7:
	max.f32 	%f134, %f531, 0fFF800000;
	max.f32 	%f536, %f134, %f530;
$L__BB47_8:
	setp.le.s64 	%p6, %rd41, %rd3;
	mov.f32 	%f534, 0fFF800000;
	mov.f32 	%f535, %f534;
	@%p6 bra 	$L__BB47_12;
	add.s64 	%rd55, %rd18, %rd3;
	shr.u64 	%rd56, %rd55, 63;
	add.s64 	%rd57, %rd55, %rd56;
	shl.b64 	%rd58, %rd57, 2;
	and.b64  	%rd59, %rd58, -8;
	add.s64 	%rd20, %rd16, %rd59;
	ld.global.f32 	%f136, [%rd20];
	and.b64  	%rd60, %rd57, -2;
	add.s64 	%rd61, %rd17, %rd60;
	ld.global.v2.u8 	{%rs3, %rs4}, [%rd61];
	setp.eq.s16 	%p7, %rs3, 0;
	mul.f32 	%f137, %f129, %f136;
	selp.f32 	%f535, %f128, %f137, %p7;
	setp.eq.s16 	%p8, %rs4, 0;
	mov.f32 	%f534, %f128;
	@%p8 bra 	$L__BB47_11;
	ld.global.f32 	%f138, [%rd20+4];
	mul.f32 	%f534, %f129, %f138;
$L__BB47_11:
	max.f32 	%f139, %f536, %f535;
	max.f32 	%f536, %f139, %f534;
$L__BB47_12:
	setp.le.s64 	%p9, %rd41, %rd4;
	mov.f32 	%f538, 0fFF800000;
	mov.f32 	%f539, %f538;
	@%p9 bra 	$L__BB47_16;
	add.s64 	%rd62, %rd18, %rd4;
	shr.u64 	%rd63, %rd62, 63;
	add.s64 	%rd64, %rd62, %rd63;
	shl.b64 	%rd65, %rd64, 2;
	and.b64  	%rd66, %rd65, -8;
	add.s64 	%rd21, %rd16, %rd66;
	ld.global.f32 	%f141, [%rd21];
	and.b64  	%rd67, %rd64, -2;
	add.s64 	%rd68, %rd17, %rd67;
	ld.global.v2.u8 	{%rs5, %rs6}, [%rd68];
	setp.eq.s16 	%p10, %rs5, 0;
	mul.f32 	%f142, %f129, %f141;
	selp.f32 	%f539, %f128, %f142, %p10;
	setp.eq.s16 	%p11, %rs6, 0;
	mov.f32 	%f538, %f128;
	@%p11 bra 	$L__BB47_15;
	ld.global.f32 	%f143, [%rd21+4];
	mul.f32 	%f538, %f129, %f143;
$L__BB47_15:
	max.f32 	%f144, %f536, %f539;
	max.f32 	%f536, %f144, %f538;
$L__BB47_16:
	setp.le.s64 	%p12, %rd41, %rd5;
	mov.f32 	%f542, 0fFF800000;
	mov.f32 	%f543, %f542;
	@%p12 bra 	$L__BB47_20;
	add.s64 	%rd69, %rd18, %rd5;
	shr.u64 	%rd70, %rd69, 63;
	add.s64 	%rd71, %rd69, %rd70;
	shl.b64 	%rd72, %rd71, 2;
	and.b64  	%rd73, %rd72, -8;
	add.s64 	%rd22, %rd16, %rd73;
	ld.global.f32 	%f146, [%rd22];
	and.b64  	%rd74, %rd71, -2;
	add.s64 	%rd75, %rd17, %rd74;
	ld.global.v2.u8 	{%rs7, %rs8}, [%rd75];
	setp.eq.s16 	%p13, %rs7, 0;
	mul.f32 	%f147, %f129, %f146;
	selp.f32 	%f543, %f128, %f147, %p13;
	setp.eq.s16 	%p14, %rs8, 0;
	mov.f32 	%f542, %f128;
	@%p14 bra 	$L__BB47_19;
	ld.global.f32 	%f148, [%rd22+4];
	mul.f32 	%f542, %f129, %f148;
$L__BB47_19:
	max.f32 	%f149, %f536, %f543;
	max.f32 	%f536, %f149, %f542;
$L__BB47_20:
	setp.le.s64 	%p15, %rd41, %rd6;
	mov.f32 	%f546, 0fFF800000;
	mov.f32 	%f547, %f546;
	@%p15 bra 	$L__BB47_24;
	add.s64 	%rd76, %rd18, %rd6;
	shr.u64 	%rd77, %rd76, 63;
	add.s64 	%rd78, %rd76, %rd77;
	shl.b64 	%rd79, %rd78, 2;
	and.b64  	%rd80, %rd79, -8;
	add.s64 	%rd23, %rd16, %rd80;
	ld.global.f32 	%f151, [%rd23];
	and.b64  	%rd81, %rd78, -2;
	add.s64 	%rd82, %rd17, %rd81;
	ld.global.v2.u8 	{%rs9, %rs10}, [%rd82];
	setp.eq.s16 	%p16, %rs9, 0;
	mul.f32 	%f152, %f129, %f151;
	selp.f32 	%f547, %f128, %f152, %p16;
	setp.eq.s16 	%p17, %rs10, 0;
	mov.f32 	%f546, %f128;
	@%p17 bra 	$L__BB47_23;
	ld.global.f32 	%f153, [%rd23+4];
	mul.f32 	%f546, %f129, %f153;
$L__BB47_23:
	max.f32 	%f154, %f536, %f547;
	max.f32 	%f536, %f154, %f546;
$L__BB47_24:
	setp.le.s64 	%p18, %rd41, %rd7;
	mov.f32 	%f550, 0fFF800000;
	mov.f32 	%f551, %f550;
	@%p18 bra 	$L__BB47_28;
	add.s64 	%rd83, %rd18, %rd7;
	shr.u64 	%rd84, %rd83, 63;
	add.s64 	%rd85, %rd83, %rd84;
	shl.b64 	%rd86, %rd85, 2;
	and.b64  	%rd87, %rd86, -8;
	add.s64 	%rd24, %rd16, %rd87;
	ld.global.f32 	%f156, [%rd24];
	and.b64  	%rd88, %rd85, -2;
	add.s64 	%rd89, %rd17, %rd88;
	ld.global.v2.u8 	{%rs11, %rs12}, [%rd89];
	setp.eq.s16 	%p19, %rs11, 0;
	mul.f32 	%f157, %f129, %f156;
	selp.f32 	%f551, %f128, %f157, %p19;
	setp.eq.s16 	%p20, %rs12, 0;
	mov.f32 	%f550, %f128;
	@%p20 bra 	$L__BB47_27;
	ld.global.f32 	%f158, [%rd24+4];
	mul.f32 	%f550, %f129, %f158;
$L__BB47_27:
	max.f32 	%f159, %f536, %f551;
	max.f32 	%f536, %f159, %f550;
$L__BB47_28:
	setp.le.s64 	%p21, %rd41, %rd8;
	mov.f32 	%f554, 0fFF800000;
	mov.f32 	%f555, %f554;
	@%p21 bra 	$L__BB47_32;
	add.s64 	%rd90, %rd18, %rd8;
	shr.u64 	%rd91, %rd90, 63;
	add.s64 	%rd92, %rd90, %rd91;
	shl.b64 	%rd93, %rd92, 2;
	and.b64  	%rd94, %rd93, -8;
	add.s64 	%rd25, %rd16, %rd94;
	ld.global.f32 	%f161, [%rd25];
	cvta.to.global.u64 	%rd95, %rd36;
	and.b64  	%rd96, %rd92, -2;
	add.s64 	%rd97, %rd95, %rd96;
	ld.global.v2.u8 	{%rs13, %rs14}, [%rd97];
	setp.eq.s16 	%p22, %rs13, 0;
	mul.f32 	%f162, %f129, %f161;
	selp.f32 	%f555, %f128, %f162, %p22;
	setp.eq.s16 	%p23, %rs14, 0;
	mov.f32 	%f554, %f128;
	@%p23 bra 	$L__BB47_31;
	ld.global.f32 	%f163, [%rd25+4];
	mul.f32 	%f554, %f129, %f163;
$L__BB47_31:
	max.f32 	%f164, %f536, %f555;
	max.f32 	%f536, %f164, %f554;
$L__BB47_32:
	setp.le.s64 	%p24, %rd41, %rd9;
	mov.f32 	%f558, 0fFF800000;
	mov.f32 	%f559, %f558;
	@%p24 bra 	$L__BB47_36;
	add.s64 	%rd98, %rd18, %rd9;
	shr.u64 	%rd99, %rd98, 63;
	add.s64 	%rd100, %rd98, %rd99;
	cvta.to.global.u64 	%rd101, %rd35;
	shl.b64 	%rd102, %rd100, 2;
	and.b64  	%rd103, %rd102, -8;
	add.s64 	%rd26, %rd101, %rd103;
	ld.global.f32 	%f166, [%rd26];
	cvta.to.global.u64 	%rd104, %rd36;
	and.b64  	%rd105, %rd100, -2;
	add.s64 	%rd106, %rd104, %rd105;
	ld.global.v2.u8 	{%rs15, %rs16}, [%rd106];
	setp.eq.s16 	%p25, %rs15, 0;
	mul.f32 	%f167, %f129, %f166;
	selp.f32 	%f559, %f128, %f167, %p25;
	setp.eq.s16 	%p26, %rs16, 0;
	mov.f32 	%f558, %f128;
	@%p26 bra 	$L__BB47_35;
	ld.global.f32 	%f168, [%rd26+4];
	mul.f32 	%f558, %f129, %f168;
$L__BB47_35:
	max.f32 	%f169, %f536, %f559;
	max.f32 	%f536, %f169, %f558;
$L__BB47_36:
	setp.le.s64 	%p27, %rd41, %rd10;
	mov.f32 	%f562, 0fFF800000;
	mov.f32 	%f563, %f562;
	@%p27 bra 	$L__BB47_40;
	add.s64 	%rd107, %rd18, %rd10;
	shr.u64 	%rd108, %rd107, 63;
	add.s64 	%rd109, %rd107, %rd108;
	cvta.to.global.u64 	%rd110, %rd35;
	shl.b64 	%rd111, %rd109, 2;
	and.b64  	%rd112, %rd111, -8;
	add.s64 	%rd27, %rd110, %rd112;
	ld.global.f32 	%f171, [%rd27];
	cvta.to.global.u64 	%rd113, %rd36;
	and.b64  	%rd114, %rd109, -2;
	add.s64 	%rd115, %rd113, %rd114;
	ld.global.v2.u8 	{%rs17, %rs18}, [%rd115];
	setp.eq.s16 	%p28, %rs17, 0;
	mul.f32 	%f172, %f129, %f171;
	selp.f32 	%f563, %f128, %f172, %p28;
	setp.eq.s16 	%p29, %rs18, 0;
	mov.f32 	%f562, %f128;
	@%p29 bra 	$L__BB47_39;
	ld.global.f32 	%f173, [%rd27+4];
	mul.f32 	%f562, %f129, %f173;
$L__BB47_39:
	max.f32 	%f174, %f536, %f563;
	max.f32 	%f536, %f174, %f562;
$L__BB47_40:
	setp.le.s64 	%p30, %rd41, %rd11;
	mov.f32 	%f566, 0fFF800000;
	mov.f32 	%f567, %f566;
	@%p30 bra 	$L__BB47_44;
	add.s64 	%rd116, %rd18, %rd11;
	shr.u64 	%rd117, %rd116, 63;
	add.s64 	%rd118, %rd116, %rd117;
	cvta.to.global.u64 	%rd119, %rd35;
	shl.b64 	%rd120, %rd118, 2;
	and.b64  	%rd121, %rd120, -8;
	add.s64 	%rd28, %rd119, %rd121;
	ld.global.f32 	%f176, [%rd28];
	cvta.to.global.u64 	%rd122, %rd36;
	and.b64  	%rd123, %rd118, -2;
	add.s64 	%rd124, %rd122, %rd123;
	ld.global.v2.u8 	{%rs19, %rs20}, [%rd124];
	setp.eq.s16 	%p31, %rs19, 0;
	mul.f32 	%f177, %f129, %f176;
	selp.f32 	%f567, %f128, %f177, %p31;
	setp.eq.s16 	%p32, %rs20, 0;
	mov.f32 	%f566, %f128;
	@%p32 bra 	$L__BB47_43;
	ld.global.f32 	%f178, [%rd28+4];
	mul.f32 	%f566, %f129, %f178;
$L__BB47_43:
	max.f32 	%f179, %f536, %f567;
	max.f32 	%f536, %f179, %f566;
$L__BB47_44:
	setp.le.s64 	%p33, %rd41, %rd12;
	mov.f32 	%f570, 0fFF800000;
	mov.f32 	%f571, %f570;
	@%p33 bra 	$L__BB47_48;
	add.s64 	%rd125, %rd18, %rd12;
	shr.u64 	%rd126, %rd125, 63;
	add.s64 	%rd127, %rd125, %rd126;
	cvta.to.global.u64 	%rd128, %rd35;
	shl.b64 	%rd129, %rd127, 2;
	and.b64  	%rd130, %rd129, -8;
	add.s64 	%rd29, %rd128, %rd130;
	ld.global.f32 	%f181, [%rd29];
	cvta.to.global.u64 	%rd131, %rd36;
	and.b64  	%rd132, %rd127, -2;
	add.s64 	%rd133, %rd131, %rd132;
	ld.global.v2.u8 	{%rs21, %rs22}, [%rd133];
	setp.eq.s16 	%p34, %rs21, 0;
	mul.f32 	%f182, %f129, %f181;
	selp.f32 	%f571, %f128, %f182, %p34;
	setp.eq.s16 	%p35, %rs22, 0;
	mov.f32 	%f570, %f128;
	@%p35 bra 	$L__BB47_47;
	ld.global.f32 	%f183, [%rd29+4];
	mul.f32 	%f570, %f129, %f183;
$L__BB47_47:
	max.f32 	%f184, %f536, %f571;
	max.f32 	%f536, %f184, %f570;
$L__BB47_48:
	setp.le.s64 	%p36, %rd41, %rd13;
	mov.f32 	%f574, 0fFF800000;
	mov.f32 	%f575, %f574;
	@%p36 bra 	$L__BB47_52;
	add.s64 	%rd134, %rd18, %rd13;
	shr.u64 	%rd135, %rd134, 63;
	add.s64 	%rd136, %rd134, %rd135;
	cvta.to.global.u64 	%rd137, %rd35;
	shl.b64 	%rd138, %rd136, 2;
	and.b64  	%rd139, %rd138, -8;
	add.s64 	%rd30, %rd137, %rd139;
	ld.global.f32 	%f186, [%rd30];
	cvta.to.global.u64 	%rd140, %rd36;
	and.b64  	%rd141, %rd136, -2;
	add.s64 	%rd142, %rd140, %rd141;
	ld.global.v2.u8 	{%rs23, %rs24}, [%rd142];
	setp.eq.s16 	%p37, %rs23, 0;
	mul.f32 	%f187, %f129, %f186;
	selp.f32 	%f575, %f128, %f187, %p37;
	setp.eq.s16 	%p38, %rs24, 0;
	mov.f32 	%f574, %f128;
	@%p38 bra 	$L__BB47_51;
	ld.global.f32 	%f188, [%rd30+4];
	mul.f32 	%f574, %f129, %f188;
$L__BB47_51:
	max.f32 	%f189, %f536, %f575;
	max.f32 	%f536, %f189, %f574;
$L__BB47_52:
	setp.le.s64 	%p39, %rd41, %rd14;
	mov.f32 	%f578, 0fFF800000;
	mov.f32 	%f579, %f578;
	@%p39 bra 	$L__BB47_56;
	add.s64 	%rd143, %rd18, %rd14;
	shr.u64 	%rd144, %rd143, 63;
	add.s64 	%rd145, %rd143, %rd144;
	cvta.to.global.u64 	%rd146, %rd35;
	shl.b64 	%rd147, %rd145, 2;
	and.b64  	%rd148, %rd147, -8;
	add.s64 	%rd31, %rd146, %rd148;
	ld.global.f32 	%f191, [%rd31];
	cvta.to.global.u64 	%rd149, %rd36;
	and.b64  	%rd150, %rd145, -2;
	add.s64 	%rd151, %rd149, %rd150;
	ld.global.v2.u8 	{%rs25, %rs26}, [%rd151];
	setp.eq.s16 	%p40, %rs25, 0;
	mul.f32 	%f192, %f129, %f191;
	selp.f32 	%f579, %f128, %f192, %p40;
	setp.eq.s16 	%p41, %rs26, 0;
	mov.f32 	%f578, %f128;
	@%p41 bra 	$L__BB47_55;
	ld.global.f32 	%f193, [%rd31+4];
	mul.f32 	%f578, %f129, %f193;
$L__BB47_55:
	max.f32 	%f194, %f536, %f579;
	max.f32 	%f536, %f194, %f578;
$L__BB47_56:
	setp.le.s64 	%p42, %rd41, %rd2;
	mov.b32 	%r19, %f536;
	shfl.sync.bfly.b32	%r20|%p43, %r19, 16, 31, -1;
	mov.b32 	%f195, %r20;
	max.f32 	%f196, %f536, %f195;
	mov.b32 	%r21, %f196;
	shfl.sync.bfly.b32	%r22|%p44, %r21, 8, 31, -1;
	mov.b32 	%f197, %r22;
	max.f32 	%f198, %f196, %f197;
	mov.b32 	%r23, %f198;
	shfl.sync.bfly.b32	%r24|%p45, %r23, 4, 31, -1;
	mov.b32 	%f199, %r24;
	max.f32 	%f200, %f198, %f199;
	mov.b32 	%r25, %f200;
	shfl.sync.bfly.b32	%r26|%p46, %r25, 2, 31, -1;
	mov.b32 	%f201, %r26;
	max.f32 	%f202, %f200, %f201;
	mov.b32 	%r27, %f202;
	shfl.sync.bfly.b32	%r28|%p47, %r27, 1, 31, -1;
	mov.b32 	%f203, %r28;
	max.f32 	%f204, %f202, %f203;
	sub.f32 	%f205, %f531, %f204;
	fma.rn.f32 	%f206, %f205, 0f3BBB989D, 0f3F000000;
	cvt.sat.f32.f32 	%f207, %f206;
	mov.f32 	%f208, 0f4B400001;
	mov.f32 	%f209, 0f437C0000;
	fma.rm.f32 	%f210, %f207, %f209, %f208;
	add.f32 	%f211, %f210, 0fCB40007F;
	neg.f32 	%f212, %f211;
	fma.rn.f32 	%f213, %f205, 0f3FB8AA3B, %f212;
	fma.rn.f32 	%f214, %f205, 0f32A57060, %f213;
	mov.b32 	%r29, %f210;
	shl.b32 	%r30, %r29, 23;
	mov.b32 	%f215, %r30;
	ex2.approx.ftz.f32 	%f216, %f214;
	mul.f32 	%f217, %f216, %f215;
	add.f32 	%f218, %f217, 0f00000000;
	sub.f32 	%f219, %f530, %f204;
	fma.rn.f32 	%f220, %f219, 0f3BBB989D, 0f3F000000;
	cvt.sat.f32.f32 	%f221, %f220;
	fma.rm.f32 	%f222, %f221, %f209, %f208;
	add.f32 	%f223, %f222, 0fCB40007F;
	neg.f32 	%f224, %f223;
	fma.rn.f32 	%f225, %f219, 0f3FB8AA3B, %f224;
	fma.rn.f32 	%f226, %f219, 0f32A57060, %f225;
	mov.b32 	%r31, %f222;
	shl.b32 	%r32, %r31, 23;
	mov.b32 	%f227, %r32;
	ex2.approx.ftz.f32 	%f228, %f226;
	mul.f32 	%f229, %f228, %f227;
	add.f32 	%f230, %f218, %f229;
	sub.f32 	%f231, %f535, %f204;
	fma.rn.f32 	%f232, %f231, 0f3BBB989D, 0f3F000000;
	cvt.sat.f32.f32 	%f233, %f232;
	fma.rm.f32 	%f234, %f233, %f209, %f208;
	add.f32 	%f235, %f234, 0fCB40007F;
	neg.f32 	%f236, %f235;
	fma.rn.f32 	%f237, %f231, 0f3FB8AA3B, %f236;
	fma.rn.f32 	%f238, %f231, 0f32A57060, %f237;
	mov.b32 	%r33, %f234;
	shl.b32 	%r34, %r33, 23;
	mov.b32 	%f239, %r34;
	ex2.approx.ftz.f32 	%f240, %f238;
	mul.f32 	%f241, %f240, %f239;
	add.f32 	%f242, %f230, %f241;
	sub.f32 	%f243, %f534, %f204;
	fma.rn.f32 	%f244, %f243, 0f3BBB989D, 0f3F000000;
	cvt.sat.f32.f32 	%f245, %f244;
	fma.rm.f32 	%f246, %f245, %f209, %f208;
	add.f32 	%f247, %f246, 0fCB40007F;
	neg.f32 	%f248, %f247;
	fma.rn.f32 	%f249, %f243, 0f3FB8AA3B, %f248;
	fma.rn.f32 	%f250, %f243, 0f32A57060, %f249;
	mov.b32 	%r35, %f246;
	shl.b32 	%r36, %r35, 23;
	mov.b32 	%f251, %r36;
	ex2.approx.ftz.f32 	%f252, %f250;
	mul.f32 	%f253, %f252, %f251;
	add.f32 	%f254, %f242, %f253;
	sub.f32 	%f255, %f539, %f204;
	fma.rn.f32 	%f256, %f255, 0f3BBB989D, 0f3F000000;
	cvt.sat.f32.f32 	%f257, %f256;
	fma.rm.f32 	%f258, %f257, %f209, %f208;
	add.f32 	%f259, %f258, 0fCB40007F;
	neg.f32 	%f260, %f259;
	fma.rn.f32 	%f261, %f255, 0f3FB8AA3B, %f260;
	fma.rn.f32 	%f262, %f255, 0f32A57060, %f261;
	mov.b32 	%r37, %f258;
	shl.b32 	%r38, %r37, 23;
	mov.b32 	%f263, %r38;
	ex2.approx.ftz.f32 	%f264, %f262;
	mul.f32 	%f265, %f264, %f263;
	add.f32 	%f266, %f254, %f265;
	sub.f32 	%f267, %f538, %f204;
	fma.rn.f32 	%f268, %f267, 0f3BBB989D, 0f3F000000;
	cvt.sat.f32.f32 	%f269, %f268;
	fma.rm.f32 	%f270, %f269, %f209, %f208;
	add.f32 	%f271, %f270, 0fCB40007F;
	neg.f32 	%f272, %f271;
	fma.rn.f32 	%f273, %f267, 0f3FB8AA3B, %f272;
	fma.rn.f32 	%f274, %f267, 0f32A57060, %f273;
	mov.b32 	%r39, %f270;
	shl.b32 	%r40, %r39, 23;
	mov.b32 	%f275, %r40;
	ex2.approx.ftz.f32 	%f276, %f274;
	mul.f32 	%f277, %f276, %f275;
	add.f32 	%f278, %f266, %f277;
	sub.f32 	%f279, %f543, %f204;
	fma.rn.f32 	%f280, %f279, 0f3BBB989D, 0f3F000000;
	cvt.sat.f32.f32 	%f281, %f280;
	fma.rm.f32 	%f282, %f281, %f209, %f208;
	add.f32 	%f283, %f282, 0fCB40007F;
	neg.f32 	%f284, %f283;
	fma.rn.f32 	%f285, %f279, 0f3FB8AA3B, %f284;
	fma.rn.f32 	%f286, %f279, 0f32A57060, %f285;
	mov.b32 	%r41, %f282;
	shl.b32 	%r42, %r41, 23;
	mov.b32 	%f287, %r42;
	ex2.approx.ftz.f32 	%f288, %f286;
	mul.f32 	%f289, %f288, %f287;
	add.f32 	%f290, %f278, %f289;
	sub.f32 	%f291, %f542, %f204;
	fma.rn.f32 	%f292, %f291, 0f3BBB989D, 0f3F000000;
	cvt.sat.f32.f32 	%f293, %f292;
	fma.rm.f32 	%f294, %f293, %f209, %f208;
	add.f32 	%f295, %f294, 0fCB40007F;
	neg.f32 	%f296, %f295;
	fma.rn.f32 	%f297, %f291, 0f3FB8AA3B, %f296;
	fma.rn.f32 	%f298, %f291, 0f32A57060, %f297;
	mov.b32 	%r43, %f294;
	shl.b32 	%r44, %r43, 23;
	mov.b32 	%f299, %r44;
	ex2.approx.ftz.f32 	%f300, %f298;
	mul.f32 	%f301, %f300, %f299;
	add.f32 	%f302, %f290, %f301;
	sub.f32 	%f303, %f547, %f204;
	fma.rn.f32 	%f304, %f303, 0f3BBB989D, 0f3F000000;
	cvt.sat.f32.f32 	%f305, %f304;
	fma.rm.f32 	%f306, %f305, %f209, %f208;
	add.f32 	%f307, %f306, 0fCB40007F;
	neg.f32 	%f308, %f307;
	fma.rn.f32 	%f309, %f303, 0f3FB8AA3B, %f308;
	fma.rn.f32 	%f310, %f303, 0f32A57060, %f309;
	mov.b32 	%r45, %f306;
	shl.b32 	%r46, %r45, 23;
	mov.b32 	%f311, %r46;
	ex2.approx.ftz.f32 	%f312, %f310;
	mul.f32 	%f313, %f312, %f311;
	add.f32 	%f314, %f302, %f313;
	sub.f32 	%f315, %f546, %f204;
	fma.rn.f32 	%f316, %f315, 0f3BBB989D, 0f3F000000;
	cvt.sat.f32.f32 	%f317, %f316;
	fma.rm.f32 	%f318, %f317, %f209, %f208;
	add.f32 	%f319, %f318, 0fCB40007F;
	neg.f32 	%f320, %f319;
	fma.rn.f32 	%f321, %f315, 0f3FB8AA3B, %f320;
	fma.rn.f32 	%f322, %f315, 0f32A57060, %f321;
	mov.b32 	%r47, %f318;
	shl.b32 	%r48, %r47, 23;
	mov.b32 	%f323, %r48;
	ex2.approx.ftz.f32 	%f324, %f322;
	mul.f32 	%f325, %f324, %f323;
	add.f32 	%f326, %f314, %f325;
	sub.f32 	%f327, %f551, %f204;
	fma.rn.f32 	%f328, %f327, 0f3BBB989D, 0f3F000000;
	cvt.sat.f32.f32 	%f329, %f328;
	fma.rm.f32 	%f330, %f329, %f209, %f208;
	add.f32 	%f331, %f330, 0fCB40007F;
	neg.f32 	%f332, %f331;
	fma.rn.f32 	%f333, %f327, 0f3FB8AA3B, %f332;
	fma.rn.f32 	%f334, %f327, 0f32A57060, %f333;
	mov.b32 	%r49, %f330;
	shl.b32 	%r50, %r49, 23;
	mov.b32 	%f335, %r50;
	ex2.approx.ftz.f32 	%f336, %f334;
	mul.f32 	%f337, %f336, %f335;
	add.f32 	%f338, %f326, %f337;
	sub.f32 	%f339, %f550, %f204;
	fma.rn.f32 	%f340, %f339, 0f3BBB989D, 0f3F000000;
	cvt.sat.f32.f32 	%f341, %f340;
	fma.rm.f32 	%f342, %f341, %f209, %f208;
	add.f32 	%f343, %f342, 0fCB40007F;
	neg.f32 	%f344, %f343;
	fma.rn.f32 	%f345, %f339, 0f3FB8AA3B, %f344;
	fma.rn.f32 	%f346, %f339, 0f32A57060, %f345;
	mov.b32 	%r51, %f342;
	shl.b32 	%r52, %r51, 23;
	mov.b32 	%f347, %r52;
	ex2.approx.ftz.f32 	%f348, %f346;
	mul.f32 	%f349, %f348, %f347;
	add.f32 	%f350, %f338, %f349;
	sub.f32 	%f351, %f555, %f204;
	fma.rn.f32 	%f352, %f351, 0f3BBB989D, 0f3F000000;
	cvt.sat.f32.f32 	%f353, %f352;
	fma.rm.f32 	%f354, %f353, %f209, %f208;
	add.f32 	%f355, %f354, 0fCB40007F;
	neg.f32 	%f356, %f355;
	fma.rn.f32 	%f357, %f351, 0f3FB8AA3B, %f356;
	fma.rn.f32 	%f358, %f351, 0f32A57060, %f357;
	mov.b32 	%r53, %f354;
	shl.b32 	%r54, %r53, 23;
	mov.b32 	%f359, %r54;
	ex2.approx.ftz.f32 	%f360, %f358;
	mul.f32 	%f361, %f360, %f359;
	add.f32 	%f362, %f350, %f361;
	sub.f32 	%f363, %f554, %f204;
	fma.rn.f32 	%f364, %f363, 0f3BBB989D, 0f3F000000;
	cvt.sat.f32.f32 	%f365, %f364;
	fma.rm.f32 	%f366, %f365, %f209, %f208;
	add.f32 	%f367, %f366, 0fCB40007F;
	neg.f32 	%f368, %f367;
	fma.rn.f32 	%f369, %f363, 0f3FB8AA3B, %f368;
	fma.rn.f32 	%f370, %f363, 0f32A57060, %f369;
	mov.b32 	%r55, %f366;
	shl.b32 	%r56, %r55, 23;
	mov.b32 	%f371, %r56;
	ex2.approx.ftz.f32 	%f372, %f370;
	mul.f32 	%f373, %f372, %f371;
	add.f32 	%f374, %f362, %f373;
	sub.f32 	%f375, %f559, %f204;
	fma.rn.f32 	%f376, %f375, 0f3BBB989D, 0f3F000000;
	cvt.sat.f32.f32 	%f377, %f376;
	fma.rm.f32 	%f378, %f377, %f209, %f208;
	add.f32 	%f379, %f378, 0fCB40007F;
	neg.f32 	%f380, %f379;
	fma.rn.f32 	%f381, %f375, 0f3FB8AA3B, %f380;
	fma.rn.f32 	%f382, %f375, 0f32A57060, %f381;
	mov.b32 	%r57, %f378;
	shl.b32 	%r58, %r57, 23;
	mov.b32 	%f383, %r58;
	ex2.approx.ftz.f32 	%f384, %f382;
	mul.f32 	%f385, %f384, %f383;
	add.f32 	%f386, %f374, %f385;
	sub.f32 	%f387, %f558, %f204;
	fma.rn.f32 	%f388, %f387, 0f3BBB989D, 0f3F000000;
	cvt.sat.f32.f32 	%f389, %f388;
	fma.rm.f32 	%f390, %f389, %f209, %f208;
	add.f32 	%f391, %f390, 0fCB40007F;
	neg.f32 	%f392, %f391;
	fma.rn.f32 	%f393, %f387, 0f3FB8AA3B, %f392;
	fma.rn.f32 	%f394, %f387, 0f32A57060, %f393;
	mov.b32 	%r59, %f390;
	shl.b32 	%r60, %r59, 23;
	mov.b32 	%f395, %r60;
	ex2.approx.ftz.f32 	%f396, %f394;
	mul.f32 	%f397, %f396, %f395;
	add.f32 	%f398, %f386, %f397;
	sub.f32 	%f399, %f563, %f204;
	fma.rn.f32 	%f400, %f399, 0f3BBB989D, 0f3F000000;
	cvt.sat.f32.f32 	%f401, %f400;
	fma.rm.f32 	%f402, %f401, %f209, %f208;
	add.f32 	%f403, %f402, 0fCB40007F;
	neg.f32 	%f404, %f403;
	fma.rn.f32 	%f405, %f399, 0f3FB8AA3B, %f404;
	fma.rn.f32 	%f406, %f399, 0f32A57060, %f405;
	mov.b32 	%r61, %f402;
	shl.b32 	%r62, %r61, 23;
	mov.b32 	%f407, %r62;
	ex2.approx.ftz.f32 	%f408, %f406;
	mul.f32 	%f409, %f408, %f407;
	add.f32 	%f410, %f398, %f409;
	sub.f32 	%f411, %f562, %f204;
	fma.rn.f32 	%f412, %f411, 0f3BBB989D, 0f3F000000;
	cvt.sat.f32.f32 	%f413, %f412;
	fma.rm.f32 	%f414, %f413, %f209, %f208;
	add.f32 	%f415, %f414, 0fCB40007F;
	neg.f32 	%f416, %f415;
	fma.rn.f32 	%f417, %f411, 0f3FB8AA3B, %f416;
	fma.rn.f32 	%f418, %f411, 0f32A57060, %f417;
	mov.b32 	%r63, %f414;
	shl.b32 	%r64, %r63, 23;
	mov.b32 	%f419, %r64;
	ex2.approx.ftz.f32 	%f420, %f418;
	mul.f32 	%f421, %f420, %f419;
	add.f32 	%f422, %f410, %f421;
	sub.f32 	%f423, %f567, %f204;
	fma.rn.f32 	%f424, %f423, 0f3BBB989D, 0f3F000000;
	cvt.sat.f32.f32 	%f425, %f424;
	fma.rm.f32 	%f426, %f425, %f209, %f208;
	add.f32 	%f427, %f426, 0fCB40007F;
	neg.f32 	%f428, %f427;
	fma.rn.f32 	%f429, %f423, 0f3FB8AA3B, %f428;
	fma.rn.f32 	%f430, %f423, 0f32A57060, %f429;
	mov.b32 	%r65, %f426;
	shl.b32 	%r66, %r65, 23;
	mov.b32 	%f431, %r66;
	ex2.approx.ftz.f32 	%f432, %f430;
	mul.f32 	%f433, %f432, %f431;
	add.f32 	%f434, %f422, %f433;
	sub.f32 	%f435, %f566, %f204;
	fma.rn.f32 	%f436, %f435, 0f3BBB989D, 0f3F000000;
	cvt.sat.f32.f32 	%f437, %f436;
	fma.rm.f32 	%f438, %f437, %f209, %f208;
	add.f32 	%f439, %f438, 0fCB40007F;
	neg.f32 	%f440, %f439;
	fma.rn.f32 	%f441, %f435, 0f3FB8AA3B, %f440;
	fma.rn.f32 	%f442, %f435, 0f32A57060, %f441;
	mov.b32 	%r67, %f438;
	shl.b32 	%r68, %r67, 23;
	mov.b32 	%f443, %r68;
	ex2.approx.ftz.f32 	%f444, %f442;
	mul.f32 	%f445, %f444, %f443;
	add.f32 	%f446, %f434, %f445;
	sub.f32 	%f447, %f571, %f204;
	fma.rn.f32 	%f448, %f447, 0f3BBB989D, 0f3F000000;
	cvt.sat.f32.f32 	%f449, %f448;
	fma.rm.f32 	%f450, %f449, %f209, %f208;
	add.f32 	%f451, %f450, 0fCB40007F;
	neg.f32 	%f452, %f451;
	fma.rn.f32 	%f453, %f447, 0f3FB8AA3B, %f452;
	fma.rn.f32 	%f454, %f447, 0f32A57060, %f453;
	mov.b32 	%r69, %f450;
	shl.b32 	%r70, %r69, 23;
	mov.b32 	%f455, %r70;
	ex2.approx.ftz.f32 	%f456, %f454;
	mul.f32 	%f457, %f456, %f455;
	add.f32 	%f458, %f446, %f457;
	sub.f32 	%f459, %f570, %f204;
	fma.rn.f32 	%f460, %f459, 0f3BBB989D, 0f3F000000;
	cvt.sat.f32.f32 	%f461, %f460;
	fma.rm.f32 	%f462, %f461, %f209, %f208;
	add.f32 	%f463, %f462, 0fCB40007F;
	neg.f32 	%f464, %f463;
	fma.rn.f32 	%f465, %f459, 0f3FB8AA3B, %f464;
	fma.rn.f32 	%f466, %f459, 0f32A57060, %f465;
	mov.b32 	%r71, %f462;
	shl.b32 	%r72, %r71, 23;
	mov.b32 	%f467, %r72;
	ex2.approx.ftz.f32 	%f468, %f466;
	mul.f32 	%f469, %f468, %f467;
	add.f32 	%f470, %f458, %f469;
	sub.f32 	%f471, %f575, %f204;
	fma.rn.f32 	%f472, %f471, 0f3BBB989D, 0f3F000000;
	cvt.sat.f32.f32 	%f473, %f472;
	fma.rm.f32 	%f474, %f473, %f209, %f208;
	add.f32 	%f475, %f474, 0fCB40007F;
	neg.f32 	%f476, %f475;
	fma.rn.f32 	%f477, %f471, 0f3FB8AA3B, %f476;
	fma.rn.f32 	%f478, %f471, 0f32A57060, %f477;
	mov.b32 	%r73, %f474;
	shl.b32 	%r74, %r73, 23;
	mov.b32 	%f479, %r74;
	ex2.approx.ftz.f32 	%f480, %f478;
	mul.f32 	%f481, %f480, %f479;
	add.f32 	%f482, %f470, %f481;
	sub.f32 	%f483, %f574, %f204;
	fma.rn.f32 	%f484, %f483, 0f3BBB989D, 0f3F000000;
	cvt.sat.f32.f32 	%f485, %f484;
	fma.rm.f32 	%f486, %f485, %f209, %f208;
	add.f32 	%f487, %f486, 0fCB40007F;
	neg.f32 	%f488, %f487;
	fma.rn.f32 	%f489, %f483, 0f3FB8AA3B, %f488;
	fma.rn.f32 	%f490, %f483, 0f32A57060, %f489;
	mov.b32 	%r75, %f486;
	shl.b32 	%r76, %r75, 23;
	mov.b32 	%f491, %r76;
	ex2.approx.ftz.f32 	%f492, %f490;
	mul.f32 	%f493, %f492, %f491;
	add.f32 	%f494, %f482, %f493;
	sub.f32 	%f495, %f579, %f204;
	fma.rn.f32 	%f496, %f495, 0f3BBB989D, 0f3F000000;
	cvt.sat.f32.f32 	%f497, %f496;
	fma.rm.f32 	%f498, %f497, %f209, %f208;
	add.f32 	%f499, %f498, 0fCB40007F;
	neg.f32 	%f500, %f499;
	fma.rn.f32 	%f501, %f495, 0f3FB8AA3B, %f500;
	fma.rn.f32 	%f502, %f495, 0f32A57060, %f501;
	mov.b32 	%r77, %f498;
	shl.b32 	%r78, %r77, 23;
	mov.b32 	%f503, %r78;
	ex2.approx.ftz.f32 	%f504, %f502;
	mul.f32 	%f505, %f504, %f503;
	add.f32 	%f506, %f494, %f505;
	sub.f32 	%f507, %f578, %f204;
	fma.rn.f32 	%f508, %f507, 0f3BBB989D, 0f3F000000;
	cvt.sat.f32.f32 	%f509, %f508;
	fma.rm.f32 	%f510, %f509, %f209, %f208;
	add.f32 	%f511, %f510, 0fCB40007F;
	neg.f32 	%f512, %f511;
	fma.rn.f32 	%f513, %f507, 0f3FB8AA3B, %f512;
	fma.rn.f32 	%f514, %f507, 0f32A57060, %f513;
	mov.b32 	%r79, %f510;
	shl.b32 	%r80, %r79, 23;
	mov.b32 	%f515, %r80;
	ex2.approx.ftz.f32 	%f516, %f514;
	mul.f32 	%f517, %f516, %f515;
	add.f32 	%f518, %f506, %f517;
	mov.b32 	%r81, %f518;
	shfl.sync.bfly.b32	%r82|%p48, %r81, 16, 31, -1;
	mov.b32 	%f519, %r82;
	add.f32 	%f520, %f518, %f519;
	mov.b32 	%r83, %f520;
	shfl.sync.bfly.b32	%r84|%p49, %r83, 8, 31, -1;
	mov.b32 	%f521, %r84;
	add.f32 	%f522, %f520, %f521;
	mov.b32 	%r85, %f522;
	shfl.sync.bfly.b32	%r86|%p50, %r85, 4, 31, -1;
	mov.b32 	%f523, %r86;
	add.f32 	%f524, %f522, %f523;
	mov.b32 	%r87, %f524;
	shfl.sync.bfly.b32	%r88|%p51, %r87, 2, 31, -1;
	mov.b32 	%f525, %r88;
	add.f32 	%f526, %f524, %f525;
	mov.b32 	%r89, %f526;
	shfl.sync.bfly.b32	%r90|%p52, %r89, 1, 31, -1;
	mov.b32 	%f527, %r90;
	add.f32 	%f528, %f526, %f527;
	div.rn.f32 	%f102, %f217, %f528;
	div.rn.f32 	%f103, %f229, %f528;
	div.rn.f32 	%f104, %f241, %f528;
	div.rn.f32 	%f105, %f253, %f528;
	div.rn.f32 	%f106, %f265, %f528;
	div.rn.f32 	%f107, %f277, %f528;
	div.rn.f32 	%f108, %f289, %f528;
	div.rn.f32 	%f109, %f301, %f528;
	div.rn.f32 	%f110, %f313, %f528;
	div.rn.f32 	%f111, %f325, %f528;
	div.rn.f32 	%f112, %f337, %f528;
	div.rn.f32 	%f113, %f349, %f528;
	div.rn.f32 	%f114, %f361, %f528;
	div.rn.f32 	%f115, %f373, %f528;
	div.rn.f32 	%f116, %f385, %f528;
	div.rn.f32 	%f117, %f397, %f528;
	div.rn.f32 	%f118, %f409, %f528;
	div.rn.f32 	%f119, %f421, %f528;
	div.rn.f32 	%f120, %f433, %f528;
	div.rn.f32 	%f121, %f445, %f528;
	div.rn.f32 	%f122, %f457, %f528;
	div.rn.f32 	%f123, %f469, %f528;
	div.rn.f32 	%f124, %f481, %f528;
	div.rn.f32 	%f125, %f493, %f528;
	div.rn.f32 	%f126, %f505, %f528;
	div.rn.f32 	%f127, %f517, %f528;
	mul.lo.s64 	%rd32, %rd237, %rd39;
	@%p42 bra 	$L__BB47_58;
	add.s64 	%rd152, %rd32, %rd2;
	shr.u64 	%rd153, %rd152, 63;
	add.s64 	%rd154, %rd152, %rd153;
	cvta.to.global.u64 	%rd155, %rd38;
	shl.b64 	%rd156, %rd154, 2;
	and.b64  	%rd157, %rd156, -8;
	add.s64 	%rd158, %rd155, %rd157;
	st.global.v2.f32 	[%rd158], {%f102, %f103};
$L__BB47_58:
	setp.le.s64 	%p53, %rd41, %rd3;
	@%p53 bra 	$L__BB47_60;
	add.s64 	%rd159, %rd32, %rd3;
	shr.u64 	%rd160, %rd159, 63;
	add.s64 	%rd161, %rd159, %rd160;
	cvta.to.global.u64 	%rd162, %rd38;
	shl.b64 	%rd163, %rd161, 2;
	and.b64  	%rd164, %rd163, -8;
	add.s64 	%rd165, %rd162, %rd164;
	st.global.v2.f32 	[%rd165], {%f104, %f105};
$L__BB47_60:
	setp.le.s64 	%p54, %rd41, %rd4;
	@%p54 bra 	$L__BB47_62;
	add.s64 	%rd166, %rd32, %rd4;
	shr.u64 	%rd167, %rd166, 63;
	add.s64 	%rd168, %rd166, %rd167;
	cvta.to.global.u64 	%rd169, %rd38;
	shl.b64 	%rd170, %rd168, 2;
	and.b64  	%rd171, %rd170, -8;
	add.s64 	%rd172, %rd169, %rd171;
	st.global.v2.f32 	[%rd172], {%f106, %f107};
$L__BB47_62:
	setp.le.s64 	%p55, %rd41, %rd5;
	@%p55 bra 	$L__BB47_64;
	add.s64 	%rd173, %rd32, %rd5;
	shr.u64 	%rd174, %rd173, 63;
	add.s64 	%rd175, %rd173, %rd174;
	cvta.to.global.u64 	%rd176, %rd38;
	shl.b64 	%rd177, %rd175, 2;
	and.b64  	%rd178, %rd177, -8;
	add.s64 	%rd179, %rd176, %rd178;
	st.global.v2.f32 	[%rd179], {%f108, %f109};
$L__BB47_64:
	cvta.to.global.u64 	%rd33, %rd38;
	setp.le.s64 	%p56, %rd41, %rd6;
	@%p56 bra 	$L__BB47_66;
	add.s64 	%rd180, %rd32, %rd6;
	shr.u64 	%rd181, %rd180, 63;
	add.s64 	%rd182, %rd180, %rd181;
	shl.b64 	%rd183, %rd182, 2;
	and.b64  	%rd184, %rd183, -8;
	add.s64 	%rd185, %rd33, %rd184;
	st.global.v2.f32 	[%rd185], {%f110, %f111};
$L__BB47_66:
	setp.le.s64 	%p57, %rd41, %rd7;
	@%p57 bra 	$L__BB47_68;
	add.s64 	%rd186, %rd32, %rd7;
	shr.u64 	%rd187, %rd186, 63;
	add.s64 	%rd188, %rd186, %rd187;
	shl.b64 	%rd189, %rd188, 2;
	and.b64  	%rd190, %rd189, -8;
	add.s64 	%rd191, %rd33, %rd190;
	st.global.v2.f32 	[%rd191], {%f112, %f113};
$L__BB47_68:
	setp.le.s64 	%p58, %rd41, %rd8;
	@%p58 bra 	$L__BB47_70;
	add.s64 	%rd192, %rd32, %rd8;
	shr.u64 	%rd193, %rd192, 63;
	add.s64 	%rd194, %rd192, %rd193;
	shl.b64 	%rd195, %rd194, 2;
	and.b64  	%rd196, %rd195, -8;
	add.s64 	%rd197, %rd33, %rd196;
	st.global.v2.f32 	[%rd197], {%f114, %f115};
$L__BB47_70:
	setp.le.s64 	%p59, %rd41, %rd9;
	@%p59 bra 	$L__BB47_72;
	add.s64 	%rd198, %rd32, %rd9;
	shr.u64 	%rd199, %rd198, 63;
	add.s64 	%rd200, %rd198, %rd199;
	shl.b64 	%rd201, %rd200, 2;
	and.b64  	%rd202, %rd201, -8;
	add.s64 	%rd203, %rd33, %rd202;
	st.global.v2.f32 	[%rd203], {%f116, %f117};
$L__BB47_72:
	setp.le.s64 	%p60, %rd41, %rd10;
	@%p60 bra 	$L__BB47_74;
	add.s64 	%rd204, %rd32, %rd10;
	shr.u64 	%rd205, %rd204, 63;
	add.s64 	%rd206, %rd204, %rd205;
	shl.b64 	%rd207, %rd206, 2;
	and.b64  	%rd208, %rd207, -8;
	add.s64 	%rd209, %rd33, %rd208;
	st.global.v2.f32 	[%rd209], {%f118, %f119};
$L__BB47_74:
	setp.le.s64 	%p61, %rd41, %rd11;
	@%p61 bra 	$L__BB47_76;
	add.s64 	%rd210, %rd32, %rd11;
	shr.u64 	%rd211, %rd210, 63;
	add.s64 	%rd212, %rd210, %rd211;
	shl.b64 	%rd213, %rd212, 2;
	and.b64  	%rd214, %rd213, -8;
	add.s64 	%rd215, %rd33, %rd214;
	st.global.v2.f32 	[%rd215], {%f120, %f121};
$L__BB47_76:
	setp.le.s64 	%p62, %rd41, %rd12;
	@%p62 bra 	$L__BB47_78;
	add.s64 	%rd216, %rd32, %rd12;
	shr.u64 	%rd217, %rd216, 63;
	add.s64 	%rd218, %rd216, %rd217;
	shl.b64 	%rd219, %rd218, 2;
	and.b64  	%rd220, %rd219, -8;
	add.s64 	%rd221, %rd33, %rd220;
	st.global.v2.f32 	[%rd221], {%f122, %f123};
$L__BB47_78:
	setp.le.s64 	%p63, %rd41, %rd13;
	@%p63 bra 	$L__BB47_80;
	add.s64 	%rd222, %rd32, %rd13;
	shr.u64 	%rd223, %rd222, 63;
	add.s64 	%rd224, %rd222, %rd223;
	shl.b64 	%rd225, %rd224, 2;
	and.b64  	%rd226, %rd225, -8;
	add.s64 	%rd227, %rd33, %rd226;
	st.global.v2.f32 	[%rd227], {%f124, %f125};
$L__BB47_80:
	setp.le.s64 	%p64, %rd41, %rd14;
	@%p64 bra 	$L__BB47_82;
	add.s64 	%rd228, %rd32, %rd14;
	shr.u64 	%rd229, %rd228, 63;
	add.s64 	%rd230, %rd228, %rd229;
	shl.b64 	%rd231, %rd230, 2;
	and.b64  	%rd232, %rd231, -8;
	add.s64 	%rd233, %rd33, %rd232;
	st.global.v2.f32 	[%rd233], {%f126, %f127};
$L__BB47_82:
	ld.param.u64 	%rd236, [_Z15SoftmaxWarpImplI24ElementwiseScaleMaskLoadIffbE11DirectStoreIffEfLi2ELi26ELi32ELi1ELb1EL9Algorithm0EEvT_T0_ll_param_2];
	cvt.s64.s32 	%rd234, %r93;
	add.s64 	%rd237, %rd237, %rd234;
	setp.lt.s64 	%p65, %rd237, %rd236;
	@%p65 bra 	$L__BB47_4;
$L__BB47_83:
	ret;

}
	// .globl	_Z15SoftmaxWarpImplI24ElementwiseScaleMaskLoadIffbE11DirectStoreIffEfLi2ELi28ELi32ELi1ELb0EL9Algorithm0EEvT_T0_ll
.visible .entry _Z15SoftmaxWarpImplI24ElementwiseScaleMaskLoadIffbE11DirectStoreIffEfLi2ELi28ELi32ELi1ELb0EL9Algorithm0EEvT_T0_ll(
	.param .align 8 .b8 _Z15SoftmaxWarpImplI24ElementwiseScaleMaskLoadIffbE11DirectStoreIffEfLi2ELi28ELi32ELi1ELb0EL9Algorithm0EEvT_T0_ll_param_0[32],
	.param .align 8 .b8 _Z15SoftmaxWarpImplI24ElementwiseScaleMaskLoadIffbE11DirectStoreIffEfLi2ELi28ELi32ELi1ELb0EL9Algorithm0EEvT_T0_ll_param_1[16],
	.param .u64 _Z15SoftmaxWarpImplI24ElementwiseScaleMaskLoadIffbE11DirectStoreIffEfLi2ELi28ELi32ELi1ELb0EL9Algorithm0EEvT_T0_ll_param_2,
	.param .u64 _Z15SoftmaxWarpImplI24ElementwiseScaleMaskLoadIffbE11DirectStoreIffEfLi2ELi28ELi32ELi1ELb0EL9Algorithm0EEvT_T0_ll_param_3
)
{
	.reg .pred 	%p<42>;
	.reg .b16 	%rs<29>;
	.reg .b32 	%r<85>;
	.reg .b32 	%f<517>;
	.reg .b64 	%rd<219>;

	ld.param.u64 	%rd27, [_Z15SoftmaxWarpImplI24ElementwiseScaleMaskLoadIffbE11DirectStoreIffEfLi2ELi28ELi32ELi1ELb0EL9Algorithm0EEvT_T0_ll_param_1+8];
	ld.param.u64 	%rd26, [_Z15SoftmaxWarpImplI24ElementwiseScaleMaskLoadIffbE11DirectStoreIffEfLi2ELi28ELi32ELi1ELb0EL9Algorithm0EEvT_T0_ll_param_1];
	ld.param.v2.f32 	{%f45, %f46}, [_Z15SoftmaxWarpImplI24ElementwiseScaleMaskLoadIffbE11DirectStoreIffEfLi2ELi28ELi32ELi1ELb0EL9Algorithm0EEvT_T0_ll_param_0+24];
	ld.param.u64 	%rd25, [_Z15SoftmaxWarpImplI24ElementwiseScaleMaskLoadIffbE11DirectStoreIffEfLi2ELi28ELi32ELi1ELb0EL9Algorithm0EEvT_T0_ll_param_0+16];
	ld.param.u64 	%rd24, [_Z15SoftmaxWarpImplI24ElementwiseScaleMaskLoadIffbE11DirectStoreIffEfLi2ELi28ELi32ELi1ELb0EL9Algorithm0EEvT_T0_ll_param_0+8];
	ld.param.u64 	%rd23, [_Z15SoftmaxWarpImplI24ElementwiseScaleMaskLoadIffbE11DirectStoreIffEfLi2ELi28ELi32ELi1ELb0EL9Algorithm0EEvT_T0_ll_param_0];
	ld.param.u64 	%rd28, [_Z15SoftmaxWarpImplI24ElementwiseScaleMaskLoadIffbE11DirectStoreIffEfLi2ELi28ELi32ELi1ELb0EL9Algorithm0EEvT_T0_ll_param_2];
	ld.param.u64 	%rd29, [_Z15SoftmaxWarpImplI24ElementwiseScaleMaskLoadIffbE11DirectStoreIffEfLi2ELi28ELi32ELi1ELb0EL9Algorithm0EEvT_T0_ll_param_3];
	cvta.to.global.u64 	%rd1, %rd23;
	cvta.to.global.u64 	%rd2, %rd24;
	setp.lt.s64 	%p1, %rd29, 897;
	@%p1 bra 	$L__BB48_2;
	mov.u64 	%rd30, $str;
	cvta.global.u64 	%rd31, %rd30;
	mov.u64 	%rd32, $str$1;
	cvta.global.u64 	%rd33, %rd32;
	mov.u64 	%rd34, __unnamed_49;
	cvta.global.u64 	%rd35, %rd34;
	{ // callseq 48, 0
	.param .b64 param0;
	st.param.b64 	[param0], %rd31;
	.param .b64 param1;
	st.param.b64 	[param1], %rd33;
	.param .b32 param2;
	st.param.b32 	[param2], 219;
	.param .b64 param3;
	st.param.b64 	[param3], %rd35;
	.param .b64 param4;
	st.param.b64 	[param4], 1;
	call.uni 
	__assertfail, 
	(
	param0, 
	param1, 
	param2, 
	param3, 
	param4
	);
	} // callseq 48
$L__BB48_2:
	mov.u32 	%r2, %ctaid.x;
	mov.u32 	%r3, %ntid.y;
	mov.u32 	%r4, %tid.y;
	mad.lo.s32 	%r5, %r2, %r3, %r4;
	mov.u32 	%r6, %nctaid.x;
	mul.lo.s32 	%r1, %r6, %r3;
	cvt.s64.s32 	%rd218, %r5;
	setp.le.s64 	%p2, %rd28, %rd218;
	@%p2 bra 	$L__BB48_33;
	mov.u32 	%r7, %tid.x;
	shl.b32 	%r8, %r7, 1;
	cvt.u64.u32 	%rd4, %r8;
	cvt.s64.s32 	%rd5, %r1;
$L__BB48_4:
	mad.lo.s64 	%rd7, %rd218, %rd25, %rd4;
	shr.u64 	%rd36, %rd7, 63;
	add.s64 	%rd37, %rd7, %rd36;
	shl.b64 	%rd38, %rd37, 2;
	and.b64  	%rd39, %rd38, -8;
	add.s64 	%rd8, %rd1, %rd39;
	ld.global.f32 	%f47, [%rd8];
	and.b64  	%rd40, %rd37, -2;
	add.s64 	%rd41, %rd2, %rd40;
	ld.global.v2.u8 	{%rs1, %rs2}, [%rd41];
	setp.eq.s16 	%p3, %rs1, 0;
	mul.f32 	%f48, %f46, %f47;
	selp.f32 	%f3, %f45, %f48, %p3;
	setp.eq.s16 	%p4, %rs2, 0;
	mov.f32 	%f503, %f45;
	@%p4 bra 	$L__BB48_6;
	ld.global.f32 	%f49, [%rd8+4];
	mul.f32 	%f503, %f46, %f49;
$L__BB48_6:
	add.s64 	%rd42, %rd7, 64;
	shr.u64 	%rd43, %rd42, 63;
	add.s64 	%rd44, %rd42, %rd43;
	shl.b64 	%rd45, %rd44, 2;
	and.b64  	%rd46, %rd45, -8;
	add.s64 	%rd9, %rd1, %rd46;
	ld.global.f32 	%f50, [%rd9];
	and.b64  	%rd47, %rd44, -2;
	add.s64 	%rd48, %rd2, %rd47;
	ld.global.v2.u8 	{%rs3, %rs4}, [%rd48];
	setp.eq.s16 	%p5, %rs3, 0;
	mul.f32 	%f51, %f46, %f50;
	selp.f32 	%f6, %f45, %f51, %p5;
	setp.eq.s16 	%p6, %rs4, 0;
	mov.f32 	%f504, %f45;
	@%p6 bra 	$L__BB48_8;
	ld.global.f32 	%f52, [%rd9+4];
	mul.f32 	%f504, %f46, %f52;
$L__BB48_8:
	add.s64 	%rd49, %rd7, 128;
	shr.u64 	%rd50, %rd49, 63;
	add.s64 	%rd51, %rd49, %rd50;
	shl.b64 	%rd52, %rd51, 2;
	and.b64  	%rd53, %rd52, -8;
	add.s64 	%rd10, %rd1, %rd53;
	ld.global.f32 	%f53, [%rd10];
	and.b64  	%rd54, %rd51, -2;
	add.s64 	%rd55, %rd2, %rd54;
	ld.global.v2.u8 	{%rs5, %rs6}, [%rd55];
	setp.eq.s16 	%p7, %rs5, 0;
	mul.f32 	%f54, %f46, %f53;
	selp.f32 	%f9, %f45, %f54, %p7;
	setp.eq.s16 	%p8, %rs6, 0;
	mov.f32 	%f505, %f45;
	@%p8 bra 	$L__BB48_10;
	ld.global.f32 	%f55, [%rd10+4];
	mul.f32 	%f505, %f46, %f55;
$L__BB48_10:
	add.s64 	%rd56, %rd7, 192;
	shr.u64 	%rd57, %rd56, 63;
	add.s64 	%rd58, %rd56, %rd57;
	shl.b64 	%rd59, %rd58, 2;
	and.b64  	%rd60, %rd59, -8;
	add.s64 	%rd11, %rd1, %rd60;
	ld.global.f32 	%f56, [%rd11];
	and.b64  	%rd61, %rd58, -2;
	add.s64 	%rd62, %rd2, %rd61;
	ld.global.v2.u8 	{%rs7, %rs8}, [%rd62];
	setp.eq.s16 	%p9, %rs7, 0;
	mul.f32 	%f57, %f46, %f56;
	selp.f32 	%f12, %f45, %f57, %p9;
	setp.eq.s16 	%p10, %rs8, 0;
	mov.f32 	%f506, %f45;
	@%p10 bra 	$L__BB48_12;
	ld.global.f32 	%f58, [%rd11+4];
	mul.f32 	%f506, %f46, %f58;
$L__BB48_12:
	add.s64 	%rd63, %rd7, 256;
	shr.u64 	%rd64, %rd63, 63;
	add.s64 	%rd65, %rd63, %rd64;
	shl.b64 	%rd66, %rd65, 2;
	and.b64  	%rd67, %rd66, -8;
	add.s64 	%rd12, %rd1, %rd67;
	ld.global.f32 	%f59, [%rd12];
	and.b64  	%rd68, %rd65, -2;
	add.s64 	%rd69, %rd2, %rd68;
	ld.global.v2.u8 	{%rs9, %rs10}, [%rd69];
	setp.eq.s16 	%p11, %rs9, 0;
	mul.f32 	%f60, %f46, %f59;
	selp.f32 	%f15, %f45, %f60, %p11;
	setp.eq.s16 	%p12, %rs10, 0;
	mov.f32 	%f507, %f45;
	@%p12 bra 	$L__BB48_14;
	ld.global.f32 	%f61, [%rd12+4];
	mul.f32 	%f507, %f46, %f61;
$L__BB48_14:
	add.s64 	%rd70, %rd7, 320;
	shr.u64 	%rd71, %rd70, 63;
	add.s64 	%rd72, %rd70, %rd71;
	shl.b64 	%rd73, %rd72, 2;
	and.b64  	%rd74, %rd73, -8;
	add.s64 	%rd13, %rd1, %rd74;
	ld.global.f32 	%f62, [%rd13];
	and.b64  	%rd75, %rd72, -2;
	add.s64 	%rd76, %rd2, %rd75;
	ld.global.v2.u8 	{%rs11, %rs12}, [%rd76];
	setp.eq.s16 	%p13, %rs11, 0;
	mul.f32 	%f63, %f46, %f62;
	selp.f32 	%f18, %f45, %f63, %p13;
	setp.eq.s16 	%p14, %rs12, 0;
	mov.f32 	%f508, %f45;
	@%p14 bra 	$L__BB48_16;
	ld.global.f32 	%f64, [%rd13+4];
	mul.f32 	%f508, %f46, %f64;
$L__BB48_16:
	add.s64 	%rd77, %rd7, 384;
	shr.u64 	%rd78, %rd77, 63;
	add.s64 	%rd79, %rd77, %rd78;
	shl.b64 	%rd80, %rd79, 2;
	and.b64  	%rd81, %rd80, -8;
	add.s64 	%rd14, %rd1, %rd81;
	ld.global.f32 	%f65, [%rd14];
	and.b64  	%rd82, %rd79, -2;
	add.s64 	%rd83, %rd2, %rd82;
	ld.global.v2.u8 	{%rs13, %rs14}, [%rd83];
	setp.eq.s16 	%p15, %rs13, 0;
	mul.f32 	%f66, %f46, %f65;
	selp.f32 	%f21, %f45, %f66, %p15;
	setp.eq.s16 	%p16, %rs14, 0;
	mov.f32 	%f509, %f45;
	@%p16 bra 	$L__BB48_18;
	ld.global.f32 	%f67, [%rd14+4];
	mul.f32 	%f509, %f46, %f67;
$L__BB48_18:
	add.s64 	%rd84, %rd7, 448;
	shr.u64 	%rd85, %rd84, 63;
	add.s64 	%rd86, %rd84, %rd85;
	shl.b64 	%rd87, %rd86, 2;
	and.b64  	%rd88, %rd87, -8;
	add.s64 	%rd15, %rd1, %rd88;
	ld.global.f32 	%f68, [%rd15];
	and.b64  	%rd89, %rd86, -2;
	add.s64 	%rd90, %rd2, %rd89;
	ld.global.v2.u8 	{%rs15, %rs16}, [%rd90];
	setp.eq.s16 	%p17, %rs15, 0;
	mul.f32 	%f69, %f46, %f68;
	selp.f32 	%f24, %f45, %f69, %p17;
	setp.eq.s16 	%p18, %rs16, 0;
	mov.f32 	%f510, %f45;
	@%p18 bra 	$L__BB48_20;
	ld.global.f32 	%f70, [%rd15+4];
	mul.f32 	%f510, %f46, %f70;
$L__BB48_20:
	add.s64 	%rd91, %rd7, 512;
	shr.u64 	%rd92, %rd91, 63;
	add.s64 	%rd93, %rd91, %rd92;
	shl.b64 	%rd94, %rd93, 2;
	and.b64  	%rd95, %rd94, -8;
	add.s64 	%rd16, %rd1, %rd95;
	ld.global.f32 	%f71, [%rd16];
	and.b64  	%rd96, %rd93, -2;
	add.s64 	%rd97, %rd2, %rd96;
	ld.global.v2.u8 	{%rs17, %rs18}, [%rd97];
	setp.eq.s16 	%p19, %rs17, 0;
	mul.f32 	%f72, %f46, %f71;
	selp.f32 	%f27, %f45, %f72, %p19;
	setp.eq.s16 	%p20, %rs18, 0;
	mov.f32 	%f511, %f45;
	@%p20 bra 	$L__BB48_22;
	ld.global.f32 	%f73, [%rd16+4];
	mul.f32 	%f511, %f46, %f73;
$L__BB48_22:
	add.s64 	%rd98, %rd7, 576;
	shr.u64 	%rd99, %rd98, 63;
	add.s64 	%rd100, %rd98, %rd99;
	shl.b64 	%rd101, %rd100, 2;
	and.b64  	%rd102, %rd101, -8;
	add.s64 	%rd17, %rd1, %rd102;
	ld.global.f32 	%f74, [%rd17];
	and.b64  	%rd103, %rd100, -2;
	add.s64 	%rd104, %rd2, %rd103;
	ld.global.v2.u8 	{%rs19, %rs20}, [%rd104];
	setp.eq.s16 	%p21, %rs19, 0;
	mul.f32 	%f75, %f46, %f74;
	selp.f32 	%f30, %f45, %f75, %p21;
	setp.eq.s16 	%p22, %rs20, 0;
	mov.f32 	%f512, %f45;
	@%p22 bra 	$L__BB48_24;
	ld.global.f32 	%f76, [%rd17+4];
	mul.f32 	%f512, %f46, %f76;
$L__BB48_24:
	add.s64 	%rd105, %rd7, 640;
	shr.u64 	%rd106, %rd105, 63;
	add.s64 	%rd107, %rd105, %rd106;
	shl.b64 	%rd108, %rd107, 2;
	and.b64  	%rd109, %rd108, -8;
	add.s64 	%rd18, %rd1, %rd109;
	ld.global.f32 	%f77, [%rd18];
	and.b64  	%rd110, %rd107, -2;
	add.s64 	%rd111, %rd2, %rd110;
	ld.global.v2.u8 	{%rs21, %rs22}, [%rd111];
	setp.eq.s16 	%p23, %rs21, 0;
	mul.f32 	%f78, %f46, %f77;
	selp.f32 	%f33, %f45, %f78, %p23;
	setp.eq.s16 	%p24, %rs22, 0;
	mov.f32 	%f513, %f45;
	@%p24 bra 	$L__BB48_26;
	ld.global.f32 	%f79, [%rd18+4];
	mul.f32 	%f513, %f46, %f79;
$L__BB48_26:
	add.s64 	%rd112, %rd7, 704;
	shr.u64 	%rd113, %rd112, 63;
	add.s64 	%rd114, %rd112, %rd113;
	shl.b64 	%rd115, %rd114, 2;
	and.b64  	%rd116, %rd115, -8;
	add.s64 	%rd19, %rd1, %rd116;
	ld.global.f32 	%f80, [%rd19];
	and.b64  	%rd117, %rd114, -2;
	add.s64 	%rd118, %rd2, %rd117;
	ld.global.v2.u8 	{%rs23, %rs24}, [%rd118];
	setp.eq.s16 	%p25, %rs23, 0;
	mul.f32 	%f81, %f46, %f80;
	selp.f32 	%f36, %f45, %f81, %p25;
	setp.eq.s16 	%p26, %rs24, 0;
	mov.f32 	%f514, %f45;
	@%p26 bra 	$L__BB48_28;
	ld.global.f32 	%f82, [%rd19+4];
	mul.f32 	%f514, %f46, %f82;
$L__BB48_28:
	add.s64 	%rd119, %rd7, 768;
	shr.u64 	%rd120, %rd119, 63;
	add.s64 	%rd121, %rd119, %rd120;
	shl.b64 	%rd122, %rd121, 2;
	and.b64  	%rd123, %rd122, -8;
	add.s64 	%rd20, %rd1, %rd123;
	ld.global.f32 	%f83, [%rd20];
	and.b64  	%rd124, %rd121, -2;
	add.s64 	%rd125, %rd2, %rd124;
	ld.global.v2.u8 	{%rs25, %rs26}, [%rd125];
	setp.eq.s16 	%p27, %rs25, 0;
	mul.f32 	%f84, %f46, %f83;
	selp.f32 	%f39, %f45, %f84, %p27;
	setp.eq.s16 	%p28, %rs26, 0;
	mov.f32 	%f515, %f45;
	@%p28 bra 	$L__BB48_30;
	ld.global.f32 	%f85, [%rd20+4];
	mul.f32 	%f515, %f46, %f85;
$L__BB48_30:
	add.s64 	%rd126, %rd7, 832;
	shr.u64 	%rd127, %rd126, 63;
	add.s64 	%rd128, %rd126, %rd127;
	shl.b64 	%rd129, %rd128, 2;
	and.b64  	%rd130, %rd129, -8;
	add.s64 	%rd21, %rd1, %rd130;
	ld.global.f32 	%f86, [%rd21];
	and.b64  	%rd131, %rd128, -2;
	add.s64 	%rd132, %rd2, %rd131;
	ld.global.v2.u8 	{%rs27, %rs28}, [%rd132];
	setp.eq.s16 	%p29, %rs27, 0;
	mul.f32 	%f87, %f46, %f86;
	selp.f32 	%f42, %f45, %f87, %p29;
	setp.eq.s16 	%p30, %rs28, 0;
	mov.f32 	%f516, %f45;
	@%p30 bra 	$L__BB48_32;
	ld.global.f32 	%f88, [%rd21+4];
	mul.f32 	%f516, %f46, %f88;
$L__BB48_32:
	max.f32 	%f89, %f3, 0fFF800000;
	max.f32 	%f90, %f89, %f503;
	max.f32 	%f91, %f90, %f6;
	max.f32 	%f92, %f91, %f504;
	max.f32 	%f93, %f92, %f9;
	max.f32 	%f94, %f93, %f505;
	max.f32 	%f95, %f94, %f12;
	max.f32 	%f96, %f95, %f506;
	max.f32 	%f97, %f96, %f15;
	max.f32 	%f98, %f97, %f507;
	max.f32 	%f99, %f98, %f18;
	max.f32 	%f100, %f99, %f508;
	max.f32 	%f101, %f100, %f21;
	max.f32 	%f102, %f101, %f509;
	max.f32 	%f103, %f102, %f24;
	max.f32 	%f104, %f103, %f510;
	max.f32 	%f105, %f104, %f27;
	max.f32 	%f106, %f105, %f511;
	max.f32 	%f107, %f106, %f30;
	max.f32 	%f108, %f107, %f512;
	max.f32 	%f109, %f108, %f33;
	max.f32 	%f110, %f109, %f513;
	max.f32 	%f111, %f110, %f36;
	max.f32 	%f112, %f111, %f514;
	max.f32 	%f113, %f112, %f39;
	max.f32 	%f114, %f113, %f515;
	max.f32 	%f115, %f114, %f42;
	max.f32 	%f116, %f115, %f516;
	mov.b32 	%r9, %f116;
	shfl.sync.bfly.b32	%r10|%p31, %r9, 16, 31, -1;
	mov.b32 	%f117, %r10;
	max.f32 	%f118, %f116, %f117;
	mov.b32 	%r11, %f118;
	shfl.sync.bfly.b32	%r12|%p32, %r11, 8, 31, -1;
	mov.b32 	%f119, %r12;
	max.f32 	%f120, %f118, %f119;
	mov.b32 	%r13, %f120;
	shfl.sync.bfly.b32	%r14|%p33, %r13, 4, 31, -1;
	mov.b32 	%f121, %r14;
	max.f32 	%f122, %f120, %f121;
	mov.b32 	%r15, %f122;
	shfl.sync.bfly.b32	%r16|%p34, %r15, 2, 31, -1;
	mov.b32 	%f123, %r16;
	max.f32 	%f124, %f122, %f123;
	mov.b32 	%r17, %f124;
	shfl.sync.bfly.b32	%r18|%p35, %r17, 1, 31, -1;
	mov.b32 	%f125, %r18;
	max.f32 	%f126, %f124, %f125;
	sub.f32 	%f127, %f3, %f126;
	fma.rn.f32 	%f128, %f127, 0f3BBB989D, 0f3F000000;
	cvt.sat.f32.f32 	%f129, %f128;
	mov.f32 	%f130, 0f4B400001;
	mov.f32 	%f131, 0f437C0000;
	fma.rm.f32 	%f132, %f129, %f131, %f130;
	add.f32 	%f133, %f132, 0fCB40007F;
	neg.f32 	%f134, %f133;
	fma.rn.f32 	%f135, %f127, 0f3FB8AA3B, %f134;
	fma.rn.f32 	%f136, %f127, 0f32A57060, %f135;
	mov.b32 	%r19, %f132;
	shl.b32 	%r20, %r19, 23;
	mov.b32 	%f137, %r20;
	ex2.approx.ftz.f32 	%f138, %f136;
	mul.f32 	%f139, %f138, %f137;
	add.f32 	%f140, %f139, 0f00000000;
	sub.f32 	%f141, %f503, %f126;
	fma.rn.f32 	%f142, %f141, 0f3BBB989D, 0f3F000000;
	cvt.sat.f32.f32 	%f143, %f142;
	fma.rm.f32 	%f144, %f143, %f131, %f130;
	add.f32 	%f145, %f144, 0fCB40007F;
	neg.f32 	%f146, %f145;
	fma.rn.f32 	%f147, %f141, 0f3FB8AA3B, %f146;
	fma.rn.f32 	%f148, %f141, 0f32A57060, %f147;
	mov.b32 	%r21, %f144;
	shl.b32 	%r22, %r21, 23;
	mov.b32 	%f149, %r22;
	ex2.approx.ftz.f32 	%f150, %f148;
	mul.f32 	%f151, %f150, %f149;
	add.f32 	%f152, %f140, %f151;
	sub.f32 	%f153, %f6, %f126;
	fma.rn.f32 	%f154, %f153, 0f3BBB989D, 0f3F000000;
	cvt.sat.f32.f32 	%f155, %f154;
	fma.rm.f32 	%f156, %f155, %f131, %f130;
	add.f32 	%f157, %f156, 0fCB40007F;
	neg.f32 	%f158, %f157;
	fma.rn.f32 	%f159, %f153, 0f3FB8AA3B, %f158;
	fma.rn.f32 	%f160, %f153, 0f32A57060, %f159;
	mov.b32 	%r23, %f156;
	shl.b32 	%r24, %r23, 23;
	mov.b32 	%f161, %r24;
	ex2.approx.ftz.f32 	%f162, %f160;
	mul.f32 	%f163, %f162, %f161;
	add.f32 	%f164, %f152, %f163;
	sub.f32 	%f165, %f504, %f126;
	fma.rn.f32 	%f166, %f165, 0f3BBB989D, 0f3F000000;
	cvt.sat.f32.f32 	%f167, %f166;
	fma.rm.f32 	%f168, %f167, %f131, %f130;
	add.f32 	%f169, %f168, 0fCB40007F;
	neg.f32 	%f170, %f169;
	fma.rn.f32 	%f171, %f165, 0f3FB8AA3B, %f170;
	fma.rn.f32 	%f172, %f165, 0f32A57060, %f171;
	mov.b32 	%r25, %f168;
	shl.b32 	%r26, %r25, 23;
	mov.b32 	%f173, %r26;
	ex2.approx.ftz.f32 	%f174, %f172;
	mul.f32 	%f175, %f174, %f173;
	add.f32 	%f176, %f164, %f175;
	sub.f32 	%f177, %f9, %f126;
	fma.rn.f32 	%f178, %f177, 0f3BBB989D, 0f3F000000;
	cvt.sat.f32.f32 	%f179, %f178;
	fma.rm.f32 	%f180, %f179, %f131, %f130;
	add.f32 	%f181, %f180, 0fCB40007F;
	neg.f32 	%f182, %f181;
	fma.rn.f32 	%f183, %f177, 0f3FB8AA3B, %f182;
	fma.rn.f32 	%f184, %f177, 0f32A57060, %f183;
	mov.b32 	%r27, %f180;
	shl.b32 	%r28, %r27, 23;
	mov.b32 	%f185, %r28;
	ex2.approx.ftz.f32 	%f186, %f184;
	mul.f32 	%f187, %f186, %f185;
	add.f32 	%f188, %f176, %f187;
	sub.f32 	%f189, %f505, %f126;
	fma.rn.f32 	%f190, %f189, 0f3BBB989D, 0f3F000000;
	cvt.sat.f32.f32 	%f191, %f190;
	fma.rm.f32 	%f192, %f191, %f131, %f130;
	add.f32 	%f193, %f192, 0fCB40007F;
	neg.f32 	%f194, %f193;
	fma.rn.f32 	%f195, %f189, 0f3FB8AA3B, %f194;
	fma.rn.f32 	%f196, %f189, 0f32A57060, %f195;
	mov.b32 	%r29, %f192;
	shl.b32 	%r30, %r29, 23;
	mov.b32 	%f197, %r30;
	ex2.approx.ftz.f32 	%f198, %f196;
	mul.f32 	%f199, %f198, %f197;
	add.f32 	%f200, %f188, %f199;
	sub.f32 	%f201, %f12, %f126;
	fma.rn.f32 	%f202, %f201, 0f3BBB989D, 0f3F000000;
	cvt.sat.f32.f32 	%f203, %f202;
	fma.rm.f32 	%f204, %f203, %f131, %f130;
	add.f32 	%f205, %f204, 0fCB40007F;
	neg.f32 	%f206, %f205;
	fma.rn.f32 	%f207, %f201, 0f3FB8AA3B, %f206;
	fma.rn.f32 	%f208, %f201, 0f32A57060, %f207;
	mov.b32 	%r31, %f204;
	shl.b32 	%r32, %r31, 23;
	mov.b32 	%f209, %r32;
	ex2.approx.ftz.f32 	%f210, %f208;
	mul.f32 	%f211, %f210, %f209;
	add.f32 	%f212, %f200, %f211;
	sub.f32 	%f213, %f506, %f126;
	fma.rn.f32 	%f214, %f213, 0f3BBB989D, 0f3F000000;
	cvt.sat.f32.f32 	%f215, %f214;
	fma.rm.f32 	%f216, %f215, %f131, %f130;
	add.f32 	%f217, %f216, 0fCB40007F;
	neg.f32 	%f218, %f217;
	fma.rn.f32 	%f219, %f213, 0f3FB8AA3B, %f218;
	fma.rn.f32 	%f220, %f213, 0f32A57060, %f219;
	mov.b32 	%r33, %f216;
	shl.b32 	%r34, %r33, 23;
	mov.b32 	%f221, %r34;
	ex2.approx.ftz.f32 	%f222, %f220;
	mul.f32 	%f223, %f222, %f221;
	add.f32 	%f224, %f212, %f223;
	sub.f32 	%f225, %f15, %f126;
	fma.rn.f32 	%f226, %f225, 0f3BBB989D, 0f3F000000;
	cvt.sat.f32.f32 	%f227, %f226;
	fma.rm.f32 	%f228, %f227, %f131, %f130;
	add.f32 	%f229, %f228, 0fCB40007F;
	neg.f32 	%f230, %f229;
	fma.rn.f32 	%f231, %f225, 0f3FB8AA3B, %f230;
	fma.rn.f32 	%f232, %f225, 0f32A57060, %f231;
	mov.b32 	%r35, %f228;
	shl.b32 	%r36, %r35, 23;
	mov.b32 	%f233, %r36;
	ex2.approx.ftz.f32 	%f234, %f232;
	mul.f32 	%f235, %f234, %f233;
	add.f32 	%f236, %f224, %f235;
	sub.f32 	%f237, %f507, %f126;
	fma.rn.f32 	%f238, %f237, 0f3BBB989D, 0f3F000000;
	cvt.sat.f32.f32 	%f239, %f238;
	fma.rm.f32 	%f240, %f239, %f131, %f130;
	add.f32 	%f241, %f240, 0fCB40007F;
	neg.f32 	%f242, %f241;
	fma.rn.f32 	%f243, %f237, 0f3FB8AA3B, %f242;
	fma.rn.f32 	%f244, %f237, 0f32A57060, %f243;
	mov.b32 	%r37, %f240;
	shl.b32 	%r38, %r37, 23;
	mov.b32 	%f245, %r38;
	ex2.approx.ftz.f32 	%f246, %f244;
	mul.f32 	%f247, %f246, %f245;
	add.f32 	%f248, %f236, %f247;
	sub.f32 	%f249, %f18, %f126;
	fma.rn.f32 	%f250, %f249, 0f3BBB989D, 0f3F000000;
	cvt.sat.f32.f32 	%f251, %f250;
	fma.rm.f32 	%f252, %f251, %f131, %f130;
	add.f32 	%f253, %f252, 0fCB40007F;
	neg.f32 	%f254, %f253;
	fma.rn.f32 	%f255, %f249, 0f3FB8AA3B, %f254;
	fma.rn.f32 	%f256, %f249, 0f32A57060, %f255;
	mov.b32 	%r39, %f252;
	shl.b32 	%r40, %r39, 23;
	mov.b32 	%f257, %r40;
	ex2.approx.ftz.f32 	%f258, %f256;
	mul.f32 	%f259, %f258, %f257;
	add.f32 	%f260, %f248, %f259;
	sub.f32 	%f261, %f508, %f126;
	fma.rn.f32 	%f262, %f261, 0f3BBB989D, 0f3F000000;
	cvt.sat.f32.f32 	%f263, %f262;
	fma.rm.f32 	%f264, %f263, %f131, %f130;
	add.f32 	%f265, %f264, 0fCB40007F;
	neg.f32 	%f266, %f265;
	fma.rn.f32 	%f267, %f261, 0f3FB8AA3B, %f266;
	fma.rn.f32 	%f268, %f261, 0f32A57060, %f267;
	mov.b32 	%r41, %f264;
	shl.b32 	%r42, %r41, 23;
	mov.b32 	%f269, %r42;
	ex2.approx.ftz.f32 	%f270, %f268;
	mul.f32 	%f271, %f270, %f269;
	add.f32 	%f272, %f260, %f271;
	sub.f32 	%f273, %f21, %f126;
	fma.rn.f32 	%f274, %f273, 0f3BBB989D, 0f3F000000;
	cvt.sat.f32.f32 	%f275, %f274;
	fma.rm.f32 	%f276, %f275, %f131, %f130;
	add.f32 	%f277, %f276, 0fCB40007F;
	neg.f32 	%f278, %f277;
	fma.rn.f32 	%f279, %f273, 0f3FB8AA3B, %f278;
	fma.rn.f32 	%f280, %f273, 0f32A57060, %f279;
	mov.b32 	%r43, %f276;
	shl.b32 	%r44, %r43, 23;
	mov.b32 	%f281, %r44;
	ex2.approx.ftz.f32 	%f282, %f280;
	mul.f32 	%f283, %f282, %f281;
	add.f32 	%f284, %f272, %f283;
	sub.f32 	%f285, %f509, %f126;
	fma.rn.f32 	%f286, %f285, 0f3BBB989D, 0f3F000000;
	cvt.sat.f32.f32 	%f287, %f286;
	fma.rm.f32 	%f288, %f287, %f131, %f130;
	add.f32 	%f289, %f288, 0fCB40007F;
	neg.f32 	%f290, %f289;
	fma.rn.f32 	%f291, %f285, 0f3FB8AA3B, %f290;
	fma.rn.f32 	%f292, %f285, 0f32A57060, %f291;
	mov.b32 	%r45, %f288;
	shl.b32 	%r46, %r45, 23;
	mov.b32 	%f293, %r46;
	ex2.approx.ftz.f32 	%f294, %f292;
	mul.f32 	%f295, %f294, %f293;
	add.f32 	%f296, %f284, %f295;
	sub.f32 	%f297, %f24, %f126;
	fma.rn.f32 	%f298, %f297, 0f3BBB989D, 0f3F000000;
	cvt.sat.f32.f32 	%f299, %f298;
	fma.rm.f32 	%f300, %f299, %f131, %f130;
	add.f32 	%f301, %f300, 0fCB40007F;
	neg.f32 	%f302, %f301;
	fma.rn.f32 	%f303, %f297, 0f3FB8AA3B, %f302;
	fma.rn.f32 	%f304, %f297, 0f32A57060, %f303;
	mov.b32 	%r47, %f300;
	shl.b32 	%r48, %r47, 23;
	mov.b32 	%f305, %r48;
	ex2.approx.ftz.f32 	%f306, %f304;
	mul.f32 	%f307, %f306, %f305;
	add.f32 	%f308, %f296, %f307;
	sub.f32 	%f309, %f510, %f126;
	fma.rn.f32 	%f310, %f309, 0f3BBB989D, 0f3F000000;
	cvt.sat.f32.f32 	%f311, %f310;
	fma.rm.f32 	%f312, %f311, %f131, %f130;
	add.f32 	%f313, %f312, 0fCB40007F;
	neg.f32 	%f314, %f313;
	fma.rn.f32 	%f315, %f309, 0f3FB8AA3B, %f314;
	fma.rn.f32 	%f316, %f309, 0f32A57060, %f315;
	mov.b32 	%r49, %f312;
	shl.b32 	%r50, %r49, 23;
	mov.b32 	%f317, %r50;
	ex2.approx.ftz.f32 	%f318, %f316;
	mul.f32 	%f319, %f318, %f317;
	add.f32 	%f320, %f308, %f319;
	sub.f32 	%f321, %f27, %f126;
	fma.rn.f32 	%f322, %f321, 0f3BBB989D, 0f3F000000;
	cvt.sat.f32.f32 	%f323, %f322;
	fma.rm.f32 	%f324, %f323, %f131, %f130;
	add.f32 	%f325, %f324, 0fCB40007F;
	neg.f32 	%f326, %f325;
	fma.rn.f32 	%f327, %f321, 0f3FB8AA3B, %f326;
	fma.rn.f32 	%f328, %f321, 0f32A57060, %f327;
	mov.b32 	%r51, %f324;
	shl.b32 	%r52, %r51, 23;
	mov.b32 	%f329, %r52;
	ex2.approx.ftz.f32 	%f330, %f328;
	mul.f32 	%f331, %f330, %f329;
	add.f32 	%f332, %f320, %f331;
	sub.f32 	%f333, %f511, %f126;
	fma.rn.f32 	%f334, %f333, 0f3BBB989D, 0f3F000000;
	cvt.sat.f32.f32 	%f335, %f334;
	fma.rm.f32 	%f336, %f335, %f131, %f130;
	add.f32 	%f337, %f336, 0fCB40007F;
	neg.f32 	%f338, %f337;
	fma.rn.f32 	%f339, %f333, 0f3FB8AA3B, %f338;
	fma.rn.f32 	%f340, %f333, 0f32A57060, %f339;
	mov.b32 	%r53, %f336;
	shl.b32 	%r54, %r53, 23;
	mov.b32 	%f341, %r54;
	ex2.approx.ftz.f32 	%f342, %f340;
	mul.f32 	%f343, %f342, %f341;
	add.f32 	%f344, %f332, %f343;
	sub.f32 	%f345, %f30, %f126;
	fma.rn.f32 	%f346, %f345, 0f3BBB989D, 0f3F000000;
	cvt.sat.f32.f32 	%f347, %f346;
	fma.rm.f32 	%f348, %f347, %f131, %f130;
	add.f32 	%f349, %f348, 0fCB40007F;
	neg.f32 	%f350, %f349;
	fma.rn.f32 	%f351, %f345, 0f3FB8AA3B, %f350;
	fma.rn.f32 	%f352, %f345, 0f32A57060, %f351;
	mov.b32 	%r55, %f348;
	shl.b32 	%r56, %r55, 23;
	mov.b32 	%f353, %r56;
	ex2.approx.ftz.f32 	%f354, %f352;
	mul.f32 	%f355, %f354, %f353;
	add.f32 	%f356, %f344, %f355;
	sub.f32 	%f357, %f512, %f126;
	fma.rn.f32 	%f358, %f357, 0f3BBB989D, 0f3F000000;
	cvt.sat.f32.f32 	%f359, %f358;
	fma.rm.f32 	%f360, %f359, %f131, %f130;
	add.f32 	%f361, %f360, 0fCB40007F;
	neg.f32 	%f362, %f361;
	fma.rn.f32 	%f363, %f357, 0f3FB8AA3B, %f362;
	fma.rn.f32 	%f364, %f357, 0f32A57060, %f363;
	mov.b32 	%r57, %f360;
	shl.b32 	%r58, %r57, 23;
	mov.b32 	%f365, %r58;
	ex2.approx.ftz.f32 	%f366, %f364;
	mul.f32 	%f367, %f366, %f365;
	add.f32 	%f368, %f356, %f367;
	sub.f32 	%f369, %f33, %f126;
	fma.rn.f32 	%f370, %f369, 0f3BBB989D, 0f3F000000;
	cvt.sat.f32.f32 	%f371, %f370;
	fma.rm.f32 	%f372, %f371, %f131, %f130;
	add.f32 	%f373, %f372, 0fCB40007F;
	neg.f32 	%f374, %f373;
	fma.rn.f32 	%f375, %f369, 0f3FB8AA3B, %f374;
	fma.rn.f32 	%f376, %f369, 0f32A57060, %f375;
	mov.b32 	%r59, %f372;
	shl.b32 	%r60, %r59, 23;
	mov.b32 	%f377, %r60;
	ex2.approx.ftz.f32 	%f378, %f376;
	mul.f32 	%f379, %f378, %f377;
	add.f32 	%f380, %f368, %f379;
	sub.f32 	%f381, %f513, %f126;
	fma.rn.f32 	%f382, %f381, 0f3BBB989D, 0f3F000000;
	cvt.sat.f32.f32 	%f383, %f382;
	fma.rm.f32 	%f384, %f383, %f131, %f130;
	add.f32 	%f385, %f384, 0fCB40007F;
	neg.f32 	%f386, %f385;
	fma.rn.f32 	%f387, %f381, 0f3FB8AA3B, %f386;
	fma.rn.f32 	%f388, %f381, 0f32A57060, %f387;
	mov.b32 	%r61, %f384;
	shl.b32 	%r62, %r61, 23;
	mov.b32 	%f389, %r62;
	ex2.approx.ftz.f32 	%f390, %f388;
	mul.f32 	%f391, %f390, %f389;
	add.f32 	%f392, %f380, %f391;
	sub.f32 	%f393, %f36, %f126;
	fma.rn.f32 	%f394, %f393, 0f3BBB989D, 0f3F000000;
	cvt.sat.f32.f32 	%f395, %f394;
	fma.rm.f32 	%f396, %f395, %f131, %f130;
	add.f32 	%f397, %f396, 0fCB40007F;
	neg.f32 	%f398, %f397;
	fma.rn.f32 	%f399, %f393, 0f3FB8AA3B, %f398;
	fma.rn.f32 	%f400, %f393, 0f32A57060, %f399;
	mov.b32 	%r63, %f396;
	shl.b32 	%r64, %r63, 23;
	mov.b32 	%f401, %r64;
	ex2.approx.ftz.f32 	%f402, %f400;
	mul.f32 	%f403, %f402, %f401;
	add.f32 	%f404, %f392, %f403;
	sub.f32 	%f405, %f514, %f126;
	fma.rn.f32 	%f406, %f405, 0f3BBB989D, 0f3F000000;
	cvt.sat.f32.f32 	%f407, %f406;
	fma.rm.f32 	%f408, %f407, %f131, %f130;
	add.f32 	%f409, %f408, 0fCB40007F;
	neg.f32 	%f410, %f409;
	fma.rn.f32 	%f411, %f405, 0f3FB8AA3B, %f410;
	fma.rn.f32 	%f412, %f405, 0f32A57060, %f411;
	mov.b32 	%r65, %f408;
	shl.b32 	%r66, %r65, 23;
	mov.b32 	%f413, %r66;
	ex2.approx.ftz.f32 	%f414, %f412;
	mul.f32 	%f415, %f414, %f413;
	add.f32 	%f416, %f404, %f415;
	sub.f32 	%f417, %f39, %f126;
	fma.rn.f32 	%f418, %f417, 0f3BBB989D, 0f3F000000;
	cvt.sat.f32.f32 	%f419, %f418;
	fma.rm.f32 	%f420, %f419, %f131, %f130;
	add.f32 	%f421, %f420, 0fCB40007F;
	neg.f32 	%f422, %f421;
	fma.rn.f32 	%f423, %f417, 0f3FB8AA3B, %f422;
	fma.rn.f32 	%f424, %f417, 0f32A57060, %f423;
	mov.b32 	%r67, %f420;
	shl.b32 	%r68, %r67, 23;
	mov.b32 	%f425, %r68;
	ex2.approx.ftz.f32 	%f426, %f424;
	mul.f32 	%f427, %f426, %f425;
	add.f32 	%f428, %f416, %f427;
	sub.f32 	%f429, %f515, %f126;
	fma.rn.f32 	%f430, %f429, 0f3BBB989D, 0f3F000000;
	cvt.sat.f32.f32 	%f431, %f430;
	fma.rm.f32 	%f432, %f431, %f131, %f130;
	add.f32 	%f433, %f432, 0fCB40007F;
	neg.f32 	%f434, %f433;
	fma.rn.f32 	%f435, %f429, 0f3FB8AA3B, %f434;
	fma.rn.f32 	%f436, %f429, 0f32A57060, %f435;
	mov.b32 	%r69, %f432;
	shl.b32 	%r70, %r69, 23;
	mov.b32 	%f437, %r70;
	ex2.approx.ftz.f32 	%f438, %f436;
	mul.f32 	%f439, %f438, %f437;
	add.f32 	%f440, %f428, %f439;
	sub.f32 	%f441, %f42, %f126;
	fma.rn.f32 	%f442, %f441, 0f3BBB989D, 0f3F000000;
	cvt.sat.f32.f32 	%f443, %f442;
	fma.rm.f32 	%f444, %f443, %f131, %f130;
	add.f32 	%f445, %f444, 0fCB40007F;
	neg.f32 	%f446, %f445;
	fma.rn.f32 	%f447, %f441, 0f3FB8AA3B, %f446;
	fma.rn.f32 	%f448, %f441, 0f32A57060, %f447;
	mov.b32 	%r71, %f444;
	shl.b32 	%r72, %r71, 23;
	mov.b32 	%f449, %r72;
	ex2.approx.ftz.f32 	%f450, %f448;
	mul.f32 	%f451, %f450, %f449;
	add.f32 	%f452, %f440, %f451;
	sub.f32 	%f453, %f516, %f126;
	fma.rn.f32 	%f454, %f453, 0f3BBB989D, 0f3F000000;
	cvt.sat.f32.f32 	%f455, %f454;
	fma.rm.f32 	%f456, %f455, %f131, %f130;
	add.f32 	%f457, %f456, 0fCB40007F;
	neg.f32 	%f458, %f457;
	fma.rn.f32 	%f459, %f453, 0f3FB8AA3B, %f458;
	fma.rn.f32 	%f460, %f453, 0f32A57060, %f459;
	mov.b32 	%r73, %f456;
	shl.b32 	%r74, %r73, 23;
	mov.b32 	%f461, %r74;
	ex2.approx.ftz.f32 	%f462, %f460;
	mul.f32 	%f463, %f462, %f461;
	add.f32 	%f464, %f452, %f463;
	mov.b32 	%r75, %f464;
	shfl.sync.bfly.b32	%r76|%p36, %r75, 16, 31, -1;
	mov.b32 	%f465, %r76;
	add.f32 	%f466, %f464, %f465;
	mov.b32 	%r77, %f466;
	shfl.sync.bfly.b32	%r78|%p37, %r77, 8, 31, -1;
	mov.b32 	%f467, %r78;
	add.f32 	%f468, %f466, %f467;
	mov.b32 	%r79, %f468;
	shfl.sync.bfly.b32	%r80|%p38, %r79, 4, 31, -1;
	mov.b32 	%f469, %r80;
	add.f32 	%f470, %f468, %f469;
	mov.b32 	%r81, %f470;
	shfl.sync.bfly.b32	%r82|%p39, %r81, 2, 31, -1;
	mov.b32 	%f471, %r82;
	add.f32 	%f472, %f470, %f471;
	mov.b32 	%r83, %f472;
	shfl.sync.bfly.b32	%r84|%p40, %r83, 1, 31, -1;
	mov.b32 	%f473, %r84;
	add.f32 	%f474, %f472, %f473;
	div.rn.f32 	%f475, %f139, %f474;
	div.rn.f32 	%f476, %f151, %f474;
	div.rn.f32 	%f477, %f163, %f474;
	div.rn.f32 	%f478, %f175, %f474;
	div.rn.f32 	%f479, %f187, %f474;
	div.rn.f32 	%f480, %f199, %f474;
	div.rn.f32 	%f481, %f211, %f474;
	div.rn.f32 	%f482, %f223, %f474;
	div.rn.f32 	%f483, %f235, %f474;
	div.rn.f32 	%f484, %f247, %f474;
	div.rn.f32 	%f485, %f259, %f474;
	div.rn.f32 	%f486, %f271, %f474;
	div.rn.f32 	%f487, %f283, %f474;
	div.rn.f32 	%f488, %f295, %f474;
	div.rn.f32 	%f489, %f307, %f474;
	div.rn.f32 	%f490, %f319, %f474;
	div.rn.f32 	%f491, %f331, %f474;
	div.rn.f32 	%f492, %f343, %f474;
	div.rn.f32 	%f493, %f355, %f474;
	div.rn.f32 	%f494, %f367, %f474;
	div.rn.f32 	%f495, %f379, %f474;
	div.rn.f32 	%f496, %f391, %f474;
	div.rn.f32 	%f497, %f403, %f474;
	div.rn.f32 	%f498, %f415, %f474;
	div.rn.f32 	%f499, %f427, %f474;
	div.rn.f32 	%f500, %f439, %f474;
	div.rn.f32 	%f501, %f451, %f474;
	div.rn.f32 	%f502, %f463, %f474;
	mad.lo.s64 	%rd133, %rd218, %rd27, %rd4;
	shr.u64 	%rd134, %rd133, 63;
	add.s64 	%rd135, %rd133, %rd134;
	cvta.to.global.u64 	%rd136, %rd26;
	shl.b64 	%rd137, %rd135, 2;
	and.b64  	%rd138, %rd137, -8;
	add.s64 	%rd139, %rd136, %rd138;
	st.global.v2.f32 	[%rd139], {%f475, %f476};
	add.s64 	%rd140, %rd133, 64;
	shr.u64 	%rd141, %rd140, 63;
	add.s64 	%rd142, %rd140, %rd141;
	shl.b64 	%rd143, %rd142, 2;
	and.b64  	%rd144, %rd143, -8;
	add.s64 	%rd145, %rd136, %rd144;
	st.global.v2.f32 	[%rd145], {%f477, %f478};
	add.s64 	%rd146, %rd133, 128;
	shr.u64 	%rd147, %rd146, 63;
	add.s64 	%rd148, %rd146, %rd147;
	shl.b64 	%rd149, %rd148, 2;
	and.b64  	%rd150, %rd149, -8;
	add.s64 	%rd151, %rd136, %rd150;
	st.global.v2.f32 	[%rd151], {%f479, %f480};
	add.s64 	%rd152, %rd133, 192;
	shr.u64 	%rd153, %rd152, 63;
	add.s64 	%rd154, %rd152, %rd153;
	shl.b64 	%rd155, %rd154, 2;
	and.b64  	%rd156, %rd155, -8;
	add.s64 	%rd157, %rd136, %rd156;
	st.global.v2.f32 	[%rd157], {%f481, %f482};
	add.s64 	%rd158, %rd133, 256;
	shr.u64 	%rd159, %rd158, 63;
	add.s64 	%rd160, %rd158, %rd159;
	shl.b64 	%rd161, %rd160, 2;
	and.b64  	%rd162, %rd161, -8;
	add.s64 	%rd163, %rd136, %rd162;
	st.global.v2.f32 	[%rd163], {%f483, %f484};
	add.s64 	%rd164, %rd133, 320;
	shr.u64 	%rd165, %rd164, 63;
	add.s64 	%rd166, %rd164, %rd165;
	shl.b64 	%rd167, %rd166, 2;
	and.b64  	%rd168, %rd167, -8;
	add.s64 	%rd169, %rd136, %rd168;
	st.global.v2.f32 	[%rd169], {%f485, %f486};
	add.s64 	%rd170, %rd133, 384;
	shr.u64 	%rd171, %rd170, 63;
	add.s64 	%rd172, %rd170, %rd171;
	shl.b64 	%rd173, %rd172, 2;
	and.b64  	%rd174, %rd173, -8;
	add.s64 	%rd175, %rd136, %rd174;
	st.global.v2.f32 	[%rd175], {%f487, %f488};
	add.s64 	%rd176, %rd133, 448;
	shr.u64 	%rd177, %rd176, 63;
	add.s64 	%rd178, %rd176, %rd177;
	shl.b64 	%rd179, %rd178, 2;
	and.b64  	%rd180, %rd179, -8;
	add.s64 	%rd181, %rd136, %rd180;
	st.global.v2.f32 	[%rd181], {%f489, %f490};
	add.s64 	%rd182, %rd133, 512;
	shr.u64 	%rd183, %rd182, 63;
	add.s64 	%rd184, %rd182, %rd183;
	shl.b64 	%rd185, %rd184, 2;
	and.b64  	%rd186, %rd185, -8;
	add.s64 	%rd187, %rd136, %rd186;
	st.global.v2.f32 	[%rd187], {%f491, %f492};
	add.s64 	%rd188, %rd133, 576;
	shr.u64 	%rd189, %rd188, 63;
	add.s64 	%rd190, %rd188, %rd189;
	shl.b64 	%rd191, %rd190, 2;
	and.b64  	%rd192, %rd191, -8;
	add.s64 	%rd193, %rd136, %rd192;
	st.global.v2.f32 	[%rd193], {%f493, %f494};
	add.s64 	%rd194, %rd133, 640;
	shr.u64 	%rd195, %rd194, 63;
	add.s64 	%rd196, %rd194, %rd195;
	shl.b64 	%rd197, %rd196, 2;
	and.b64  	%rd198, %rd197, -8;
	add.s64 	%rd199, %rd136, %rd198;
	st.global.v2.f32 	[%rd199], {%f495, %f496};
	add.s64 	%rd200, %rd133, 704;
	shr.u64 	%rd201, %rd200, 63;
	add.s64 	%rd202, %rd200, %rd201;
	shl.b64 	%rd203, %rd202, 2;
	and.b64  	%rd204, %rd203, -8;
	add.s64 	%rd205, %rd136, %rd204;
	st.global.v2.f32 	[%rd205], {%f497, %f498};
	add.s64 	%rd206, %rd133, 768;
	shr.u64 	%rd207, %rd206, 63;
	add.s64 	%rd208, %rd206, %rd207;
	shl.b64 	%rd209, %rd208, 2;
	and.b64  	%rd210, %rd209, -8;
	add.s64 	%rd211, %rd136, %rd210;
	st.global.v2.f32 	[%rd211], {%f499, %f500};
	add.s64 	%rd212, %rd133, 832;
	shr.u64 	%rd213, %rd212, 63;
	add.s64 	%rd214, %rd212, %rd213;
	shl.b64 	%rd215, %rd214, 2;
	and.b64  	%rd216, %rd215, -8;
	add.s64 	%rd217, %rd136, %rd216;
	st.global.v2.f32 	[%rd217], {%f501, %f502};
	add.s64 	%rd218, %rd218, %rd5;
	setp.lt.s64 	%p41, %rd218, %rd28;
	@%p41 bra 	$L__BB48_4;
$L__BB48_33:
	ret;

}
	// .globl	_Z15SoftmaxWarpImplI24ElementwiseScaleMaskLoadIffbE11DirectStoreIffEfLi2ELi28ELi32ELi1ELb1EL9Algorithm0EEvT_T0_ll
.visible .entry _Z15SoftmaxWarpImplI24ElementwiseScaleMaskLoadIffbE11DirectStoreIffEfLi2ELi28ELi32ELi1ELb1EL9Algorithm0EEvT_T0_ll(
	.param .align 8 .b8 _Z15SoftmaxWarpImplI24ElementwiseScaleMaskLoadIffbE11DirectStoreIffEfLi2ELi28ELi32ELi1ELb1EL9Algorithm0EEvT_T0_ll_param_0[32],
	.param .align 8 .b8 _Z15SoftmaxWarpImplI24ElementwiseScaleMaskLoadIffbE11DirectStoreIffEfLi2ELi28ELi32ELi1ELb1EL9Algorithm0EEvT_T0_ll_param_1[16],
	.param .u64 _Z15SoftmaxWarpImplI24ElementwiseScaleMaskLoadIffbE11DirectStoreIffEfLi2ELi28ELi32ELi1ELb1EL9Algorithm0EEvT_T0_ll_param_2,
	.param .u64 _Z15SoftmaxWarpImplI24ElementwiseScaleMaskLoadIffbE11DirectStoreIffEfLi2ELi28ELi32ELi1ELb1EL9Algorithm0EEvT_T0_ll_param_3
)
{
	.reg .pred 	%p<70>;
	.reg .b16 	%rs<29>;
	.reg .b32 	%r<98>;
	.reg .b32 	%f<615>;
	.reg .b64 	%rd<234>;

	ld.param.v2.f32 	{%f129, %f130}, [_Z15SoftmaxWarpImplI24ElementwiseScaleMaskLoadIffbE11DirectStoreIffEfLi2ELi28ELi32ELi1ELb1EL9Algorithm0EEvT_T0_ll_param_0+24];
	ld.param.u64 	%rd41, [_Z15SoftmaxWarpImplI24ElementwiseScaleMaskLoadIffbE11DirectStoreIffEfLi2ELi28ELi32ELi1ELb1EL9Algorithm0EEvT_T0_ll_param_0+16];
	ld.param.u64 	%rd4, [_Z15SoftmaxWarpImplI24ElementwiseScaleMaskLoadIffbE11DirectStoreIffEfLi2ELi28ELi32ELi1ELb1EL9Algorithm0EEvT_T0_ll_param_1+8];
	ld.param.u64 	%rd44, [_Z15SoftmaxWarpImplI24ElementwiseScaleMaskLoadIffbE11DirectStoreIffEfLi2ELi28ELi32ELi1ELb1EL9Algorithm0EEvT_T0_ll_param_1];
	ld.param.u64 	%rd40, [_Z15SoftmaxWarpImplI24ElementwiseScaleMaskLoadIffbE11DirectStoreIffEfLi2ELi28ELi32ELi1ELb1EL9Algorithm0EEvT_T0_ll_param_0+8];
	ld.param.u64 	%rd39, [_Z15SoftmaxWarpImplI24ElementwiseScaleMaskLoadIffbE11DirectStoreIffEfLi2ELi28ELi32ELi1ELb1EL9Algorithm0EEvT_T0_ll_param_0];
	ld.param.u64 	%rd42, [_Z15SoftmaxWarpImplI24ElementwiseScaleMaskLoadIffbE11DirectStoreIffEfLi2ELi28ELi32ELi1ELb1EL9Algorithm0EEvT_T0_ll_param_2];
	ld.param.u64 	%rd43, [_Z15SoftmaxWarpImplI24ElementwiseScaleMaskLoadIffbE11DirectStoreIffEfLi2ELi28ELi32ELi1ELb1EL9Algorithm0EEvT_T0_ll_param_3];
	cvta.to.global.u64 	%rd1, %rd39;
	cvta.to.global.u64 	%rd2, %rd40;
	cvta.to.global.u64 	%rd3, %rd44;
	setp.lt.s64 	%p1, %rd43, 897;
	@%p1 bra 	$L__BB49_2;
	mov.u64 	%rd45, $str;
	cvta.global.u64 	%rd46, %rd45;
	mov.u64 	%rd47, $str$1;
	cvta.global.u64 	%rd48, %rd47;
	mov.u64 	%rd49, __unnamed_50;
	cvta.global.u64 	%rd50, %rd49;
	{ // callseq 49, 0
	.param .b64 param0;
	st.param.b64 	[param0], %rd46;
	.param .b64 param1;
	st.param.b64 	[param1], %rd48;
	.param .b32 param2;
	st.param.b32 	[param2], 219;
	.param .b64 param3;
	st.param.b64 	[param3], %rd50;
	.param .b64 param4;
	st.param.b64 	[param4], 1;
	call.uni 
	__assertfail, 
	(
	param0, 
	param1, 
	param2, 
	param3, 
	param4
	);
	} // callseq 49
$L__BB49_2:
	mov.u32 	%r2, %ctaid.x;
	mov.u32 	%r3, %ntid.y;
	mov.u32 	%r4, %tid.y;
	mad.lo.s32 	%r5, %r2, %r3, %r4;
	mov.u32 	%r6, %nctaid.x;
	mul.lo.s32 	%r1, %r6, %r3;
	cvt.s64.s32 	%rd233, %r5;
	setp.le.s64 	%p2, %rd42, %rd233;
	@%p2 bra 	$L__BB49_89;
	mov.u32 	%r7, %tid.x;
	shl.b32 	%r8, %r7, 1;
	cvt.u64.u32 	%rd6, %r8;
	add.s32 	%r9, %r8, 64;
	cvt.u64.u32 	%rd7, %r9;
	add.s32 	%r10, %r8, 128;
	cvt.u64.u32 	%rd8, %r10;
	add.s32 	%r11, %r8, 192;
	cvt.u64.u32 	%rd9, %r11;
	add.s32 	%r12, %r8, 256;
	cvt.u64.u32 	%rd10, %r12;
	add.s32 	%r13, %r8, 320;
	cvt.u64.u32 	%rd11, %r13;
	add.s32 	%r14, %r8, 384;
	cvt.u64.u32 	%rd12, %r14;
	add.s32 	%r15, %r8, 448;
	cvt.u64.u32 	%rd13, %r15;
	add.s32 	%r16, %r8, 512;
	cvt.u64.u32 	%rd14, %r16;
	add.s32 	%r17, %r8, 576;
	cvt.u64.u32 	%rd15, %r17;
	add.s32 	%r18, %r8, 640;
	cvt.u64.u32 	%rd16, %r18;
	add.s32 	%r19, %r8, 704;
	cvt.u64.u32 	%rd17, %r19;
	add.s32 	%r20, %r8, 768;
	cvt.u64.u32 	%rd18, %r20;
	add.s32 	%r21, %r8, 832;
	cvt.u64.u32 	%rd19, %r21;
	cvt.s64.s32 	%rd20, %r1;
$L__BB49_4:
	setp.le.s64 	%p3, %rd43, %rd6;
	mul.lo.s64 	%rd22, %rd233, %rd41;
	mov.f32 	%f560, 0fFF800000;
	mov.f32 	%f561, %f560;
	mov.f32 	%f566, %f560;
	@%p3 bra 	$L__BB49_8;
	add.s64 	%rd51, %rd22, %rd6;
	shr.u64 	%rd52, %rd51, 63;
	add.s64 	%rd53, %rd51, %rd52;
	shl.b64 	%rd54, %rd53, 2;
	and.b64  	%rd55, %rd54, -8;
	add.s64 	%rd23, %rd1, %rd55;
	ld.global.f32 	%f132, [%rd23];
	and.b64  	%rd56, %rd53, -2;
	add.s64 	%rd57, %rd2, %rd56;
	ld.global.v2.u8 	{%rs1, %rs2}, [%rd57];
	setp.eq.s16 	%p4, %rs1, 0;
	mul.f32 	%f133, %f130, %f132;
	selp.f32 	%f561, %f129, %f133, %p4;
	setp.eq.s16 	%p5, %rs2, 0;
	mov.f32 	%f560, %f129;
	@%p5 bra 	$L__BB49_7;
	ld.global.f32 	%f134, [%rd23+4];
	mul.f32 	%f560, %f130, %f134;
$L__BB49_7:
	max.f32 	%f135, %f561, 0fFF800000;
	max.f32 	%f566, %f135, %f560;
$L__BB49_8:
	setp.le.s64 	%p6, %rd43, %rd7;
	mov.f32 	%f564, 0fFF800000;
	mov.f32 	%f565, %f564;
	@%p6 bra 	$L__BB49_12;
	add.s64 	%rd58, %rd22, %rd7;
	shr.u64 	%rd59, %rd58, 63;
	add.s64 	%rd60, %rd58, %rd59;
	shl.b64 	%rd61, %rd60, 2;
	and.b64  	%rd62, %rd61, -8;
	add.s64 	%rd24, %rd1, %rd62;
	ld.global.f32 	%f137, [%rd24];
	and.b64  	%rd63, %rd60, -2;
	add.s64 	%rd64, %rd2, %rd63;
	ld.global.v2.u8 	{%rs3, %rs4}, [%rd64];
	setp.eq.s16 	%p7, %rs3, 0;
	mul.f32 	%f138, %f130, %f137;
	selp.f32 	%f565, %f129, %f138, %p7;
	setp.eq.s16 	%p8, %rs4, 0;
	mov.f32 	%f564, %f129;
	@%p8 bra 	$L__BB49_11;
	ld.global.f32 	%f139, [%rd24+4];
	mul.f32 	%f564, %f130, %f139;
$L__BB49_11:
	max.f32 	%f140, %f566, %f565;
	max.f32 	%f566, %f140, %f564;
$L__BB49_12:
	setp.le.s64 	%p9, %rd43, %rd8;
	mov.f32 	%f568, 0fFF800000;
	mov.f32 	%f569, %f568;
	@%p9 bra 	$L__BB49_16;
	add.s64 	%rd65, %rd22, %rd8;
	shr.u64 	%rd66, %rd65, 63;
	add.s64 	%rd67, %rd65, %rd66;
	shl.b64 	%rd68, %rd67, 2;
	and.b64  	%rd69, %rd68, -8;
	add.s64 	%rd25, %rd1, %rd69;
	ld.global.f32 	%f142, [%rd25];
	and.b64  	%rd70, %rd67, -2;
	add.s64 	%rd71, %rd2, %rd70;
	ld.global.v2.u8 	{%rs5, %rs6}, [%rd71];
	setp.eq.s16 	%p10, %rs5, 0;
	mul.f32 	%f143, %f130, %f142;
	selp.f32 	%f569, %f129, %f143, %p10;
	setp.eq.s16 	%p11, %rs6, 0;
	mov.f32 	%f568, %f129;
	@%p11 bra 	$L__BB49_15;
	ld.global.f32 	%f144, [%rd25+4];
	mul.f32 	%f568, %f130, %f144;
$L__BB49_15:
	max.f32 	%f145, %f566, %f569;
	max.f32 	%f566, %f145, %f568;
$L__BB49_16:
	setp.le.s64 	%p12, %rd43, %rd9;
	mov.f32 	%f572, 0fFF800000;
	mov.f32 	%f573, %f572;
	@%p12 bra 	$L__BB49_20;
	add.s64 	%rd72, %rd22, %rd9;
	shr.u64 	%rd73, %rd72, 63;
	add.s64 	%rd74, %rd72, %rd73;
	shl.b64 	%rd75, %rd74, 2;
	and.b64  	%rd76, %rd75, -8;
	add.s64 	%rd26, %rd1, %rd76;
	ld.global.f32 	%f147, [%rd26];
	and.b64  	%rd77, %rd74, -2;
	add.s64 	%rd78, %rd2, %rd77;
	ld.global.v2.u8 	{%rs7, %rs8}, [%rd78];
	setp.eq.s16 	%p13, %rs7, 0;
	mul.f32 	%f148, %f130, %f147;
	selp.f32 	%f573, %f129, %f148, %p13;
	setp.eq.s16 	%p14, %rs8, 0;
	mov.f32 	%f572, %f129;
	@%p14 bra 	$L__BB49_19;
	ld.global.f32 	%f149, [%rd26+4];
	mul.f32 	%f572, %f130, %f149;
$L__BB49_19:
	max.f32 	%f150, %f566, %f573;
	max.f32 	%f566, %f150, %f572;
$L__BB49_20:
	setp.le.s64 	%p15, %rd43, %rd10;
	mov.f32 	%f576, 0fFF800000;
	mov.f32 	%f577, %f576;
	@%p15 bra 	$L__BB49_24;
	add.s64 	%rd79, %rd22, %rd10;
	shr.u64 	%rd80, %rd79, 63;
	add.s64 	%rd81, %rd79, %rd80;
	shl.b64 	%rd82, %rd81, 2;
	and.b64  	%rd83, %rd82, -8;
	add.s64 	%rd27, %rd1, %rd83;
	ld.global.f32 	%f152, [%rd27];
	and.b64  	%rd84, %rd81, -2;
	add.s64 	%rd85, %rd2, %rd84;
	ld.global.v2.u8 	{%rs9, %rs10}, [%rd85];
	setp.eq.s16 	%p16, %rs9, 0;
	mul.f32 	%f153, %f130, %f152;
	selp.f32 	%f577, %f129, %f153, %p16;
	setp.eq.s16 	%p17, %rs10, 0;
	mov.f32 	%f576, %f129;
	@%p17 bra 	$L__BB49_23;
	ld.global.f32 	%f154, [%rd27+4];
	mul.f32 	%f576, %f130, %f154;
$L__BB49_23:
	max.f32 	%f155, %f566, %f577;
	max.f32 	%f566, %f155, %f576;
$L__BB49_24:
	setp.le.s64 	%p18, %rd43, %rd11;
	mov.f32 	%f580, 0fFF800000;
	mov.f32 	%f581, %f580;
	@%p18 bra 	$L__BB49_28;
	add.s64 	%rd86, %rd22, %rd11;
	shr.u64 	%rd87, %rd86, 63;
	add.s64 	%rd88, %rd86, %rd87;
	shl.b64 	%rd89, %rd88, 2;
	and.b64  	%rd90, %rd89, -8;
	add.s64 	%rd28, %rd1, %rd90;
	ld.global.f32 	%f157, [%rd28];
	and.b64  	%rd91, %rd88, -2;
	add.s64 	%rd92, %rd2, %rd91;
	ld.global.v2.u8 	{%rs11, %rs12}, [%rd92];
	setp.eq.s16 	%p19, %rs11, 0;
	mul.f32 	%f158, %f130, %f157;
	selp.f32 	%f581, %f129, %f158, %p19;
	setp.eq.s16 	%p20, %rs12, 0;
	mov.f32 	%f580, %f129;
	@%p20 bra 	$L__BB49_27;
	ld.global.f32 	%f159, [%rd28+4];
	mul.f32 	%f580, %f130, %f159;
$L__BB49_27:
	max.f32 	%f160, %f566, %f581;
	max.f32 	%f566, %f160, %f580;
$L__BB49_28:
	setp.le.s64 	%p21, %rd43, %rd12;
	mov.f32 	%f584, 0fFF800000;
	mov.f32 	%f585, %f584;
	@%p21 bra 	$L__BB49_32;
	add.s64 	%rd93, %rd22, %rd12;
	shr.u64 	%rd94, %rd93, 63;
	add.s64 	%rd95, %rd93, %rd94;
	shl.b64 	%rd96, %rd95, 2;
	and.b64  	%rd97, %rd96, -8;
	add.s64 	%rd29, %rd1, %rd97;
	ld.global.f32 	%f162, [%rd29];
	and.b64  	%rd98, %rd95, -2;
	add.s64 	%rd99, %rd2, %rd98;
	ld.global.v2.u8 	{%rs13, %rs14}, [%rd99];
	setp.eq.s16 	%p22, %rs13, 0;
	mul.f32 	%f163, %f130, %f162;
	selp.f32 	%f585, %f129, %f163, %p22;
	setp.eq.s16 	%p23, %rs14, 0;
	mov.f32 	%f584, %f129;
	@%p23 bra 	$L__BB49_31;
	ld.global.f32 	%f164, [%rd29+4];
	mul.f32 	%f584, %f130, %f164;
$L__BB49_31:
	max.f32 	%f165, %f566, %f585;
	max.f32 	%f566, %f165, %f584;
$L__BB49_32:
	setp.le.s64 	%p24, %rd43, %rd13;
	mov.f32 	%f588, 0fFF800000;
	mov.f32 	%f589, %f588;
	@%p24 bra 	$L__BB49_36;
	add.s64 	%rd100, %rd22, %rd13;
	shr.u64 	%rd101, %rd100, 63;
	add.s64 	%rd102, %rd100, %rd101;
	shl.b64 	%rd103, %rd102, 2;
	and.b64  	%rd104, %rd103, -8;
	add.s64 	%rd30, %rd1, %rd104;
	ld.global.f32 	%f167, [%rd30];
	and.b64  	%rd105, %rd102, -2;
	add.s64 	%rd106, %rd2, %rd105;
	ld.global.v2.u8 	{%rs15, %rs16}, [%rd106];
	setp.eq.s16 	%p25, %rs15, 0;
	mul.f32 	%f168, %f130, %f167;
	selp.f32 	%f589, %f129, %f168, %p25;
	setp.eq.s16 	%p26, %rs16, 0;
	mov.f32 	%f588, %f129;
	@%p26 bra 	$L__BB49_35;
	ld.global.f32 	%f169, [%rd30+4];
	mul.f32 	%f588, %f130, %f169;
$L__BB49_35:
	max.f32 	%f170, %f566, %f589;
	max.f32 	%f566, %f170, %f588;
$L__BB49_36:
	setp.le.s64 	%p27, %rd43, %rd14;
	mov.f32 	%f592, 0fFF800000;
	mov.f32 	%f593, %f592;
	@%p27 bra 	$L__BB49_40;
	add.s64 	%rd107, %rd22, %rd14;
	shr.u64 	%rd108, %rd107, 63;
	add.s64 	%rd109, %rd107, %rd108;
	shl.b64 	%rd110, %rd109, 2;
	and.b64  	%rd111, %rd110, -8;
	add.s64 	%rd31, %rd1, %rd111;
	ld.global.f32 	%f172, [%rd31];
	and.b64  	%rd112, %rd109, -2;
	add.s64 	%rd113, %rd2, %rd112;
	ld.global.v2.u8 	{%rs17, %rs18}, [%rd113];
	setp.eq.s16 	%p28, %rs17, 0;
	mul.f32 	%f173, %f130, %f172;
	selp.f32 	%f593, %f129, %f173, %p28;
	setp.eq.s16 	%p29, %rs18, 0;
	mov.f32 	%f592, %f129;
	@%p29 bra 	$L__BB49_39;
	ld.global.f32 	%f174, [%rd31+4];
	mul.f32 	%f592, %f130, %f174;
$L__BB49_39:
	max.f32 	%f175, %f566, %f593;
	max.f32 	%f566, %f175, %f592;
$L__BB49_40:
	setp.le.s64 	%p30, %rd43, %rd15;
	mov.f32 	%f596, 0fFF800000;
	mov.f32 	%f597, %f596;
	@%p30 bra 	$L__BB49_44;
	add.s64 	%rd114, %rd22, %rd15;
	shr.u64 	%rd115, %rd114, 63;
	add.s64 	%rd116, %rd114, %rd115;
	shl.b64 	%rd117, %rd116, 2;
	and.b64  	%rd118, %rd117, -8;
	add.s64 	%rd32, %rd1, %rd118;
	ld.global.f32 	%f177, [%rd32];
	and.b64  	%rd119, %rd116, -2;
	add.s64 	%rd120, %rd2, %rd119;
	ld.global.v2.u8 	{%rs19, %rs20}, [%rd120];
	setp.eq.s16 	%p31, %rs19, 0;
	mul.f32 	%f178, %f130, %f177;
	selp.f32 	%f597, %f129, %f178, %p31;
	setp.eq.s16 	%p32, %rs20, 0;
	mov.f32 	%f596, %f129;
	@%p32 bra 	$L__BB49_43;
	ld.global.f32 	%f179, [%rd32+4];
	mul.f32 	%f596, %f130, %f179;
$L__BB49_43:
	max.f32 	%f180, %f566, %f597;
	max.f32 	%f566, %f180, %f596;
$L__BB49_44:
	setp.le.s64 	%p33, %rd43, %rd16;
	mov.f32 	%f600, 0fFF800000;
	mov.f32 	%f601, %f600;
	@%p33 bra 	$L__BB49_48;
	add.s64 	%rd121, %rd22, %rd16;
	shr.u64 	%rd122, %rd121, 63;
	add.s64 	%rd123, %rd121, %rd122;
	shl.b64 	%rd124, %rd123, 2;
	and.b64  	%rd125, %rd124, -8;
	add.s64 	%rd33, %rd1, %rd125;
	ld.global.f32 	%f182, [%rd33];
	and.b64  	%rd126, %rd123, -2;
	add.s64 	%rd127, %rd2, %rd126;
	ld.global.v2.u8 	{%rs21, %rs22}, [%rd127];
	setp.eq.s16 	%p34, %rs21, 0;
	mul.f32 	%f183, %f130, %f182;
	selp.f32 	%f601, %f129, %f183, %p34;
	setp.eq.s16 	%p35, %rs22, 0;
	mov.f32 	%f600, %f129;
	@%p35 bra 	$L__BB49_47;
	ld.global.f32 	%f184, [%rd33+4];
	mul.f32 	%f600, %f130, %f184;
$L__BB49_47:
	max.f32 	%f185, %f566, %f601;
	max.f32 	%f566, %f185, %f600;
$L__BB49_48:
	setp.le.s64 	%p36, %rd43, %rd17;
	mov.f32 	%f604, 0fFF800000;
	mov.f32 	%f605, %f604;
	@%p36 bra 	$L__BB49_52;
	add.s64 	%rd128, %rd22, %rd17;
	shr.u64 	%rd129, %rd128, 63;
	add.s64 	%rd130, %rd128, %rd129;
	shl.b64 	%rd131, %rd130, 2;
	and.b64  	%rd132, %rd131, -8;
	add.s64 	%rd34, %rd1, %rd132;
	ld.global.f32 	%f187, [%rd34];
	and.b64  	%rd133, %rd130, -2;
	add.s64 	%rd134, %rd2, %rd133;
	ld.global.v2.u8 	{%rs23, %rs24}, [%rd134];
	setp.eq.s16 	%p37, %rs23, 0;
	mul.f32 	%f188, %f130, %f187;
	selp.f32 	%f605, %f129, %f188, %p37;
	setp.eq.s16 	%p38, %rs24, 0;
	mov.f32 	%f604, %f129;
	@%p38 bra 	$L__BB49_51;
	ld.global.f32 	%f189, [%rd34+4];
	mul.f32 	%f604, %f130, %f189;
$L__BB49_51:
	max.f32 	%f190, %f566, %f605;
	max.f32 	%f566, %f190, %f604;
$L__BB49_52:
	setp.le.s64 	%p39, %rd43, %rd18;
	mov.f32 	%f608, 0fFF800000;
	mov.f32 	%f609, %f608;
	@%p39 bra 	$L__BB49_56;
	add.s64 	%rd135, %rd22, %rd18;
	shr.u64 	%rd136, %rd135, 63;
	add.s64 	%rd137, %rd135, %rd136;
	shl.b64 	%rd138, %rd137, 2;
	and.b64  	%rd139, %rd138, -8;
	add.s64 	%rd35, %rd1, %rd139;
	ld.global.f32 	%f192, [%rd35];
	and.b64  	%rd140, %rd137, -2;
	add.s64 	%rd141, %rd2, %rd140;
	ld.global.v2.u8 	{%rs25, %rs26}, [%rd141];
	setp.eq.s16 	%p40, %rs25, 0;
	mul.f32 	%f193, %f130, %f192;
	selp.f32 	%f609, %f129, %f193, %p40;
	setp.eq.s16 	%p41, %rs26, 0;
	mov.f32 	%f608, %f129;
	@%p41 bra 	$L__BB49_55;
	ld.global.f32 	%f194, [%rd35+4];
	mul.f32 	%f608, %f130, %f194;
$L__BB49_55:
	max.f32 	%f195, %f566, %f609;
	max.f32 	%f566, %f195, %f608;
$L__BB49_56:
	setp.le.s64 	%p42, %rd43, %rd19;
	mov.f32 	%f612, 0fFF800000;
	mov.f32 	%f613, %f612;
	@%p42 bra 	$L__BB49_60;
	add.s64 	%rd142, %rd22, %rd19;
	shr.u64 	%rd143, %rd142, 63;
	add.s64 	%rd144, %rd142, %rd143;
	shl.b64 	%rd145, %rd144, 2;
	and.b64  	%rd146, %rd145, -8;
	add.s64 	%rd36, %rd1, %rd146;
	ld.global.f32 	%f197, [%rd36];
	and.b64  	%rd147, %rd144, -2;
	add.s64 	%rd148, %rd2, %rd147;
	ld.global.v2.u8 	{%rs27, %rs28}, [%rd148];
	setp.eq.s16 	%p43, %rs27, 0;
	mul.f32 	%f198, %f130, %f197;
	selp.f32 	%f613, %f129, %f198, %p43;
	setp.eq.s16 	%p44, %rs28, 0;
	mov.f32 	%f612, %f129;
	@%p44 bra 	$L__BB49_59;
	ld.global.f32 	%f199, [%rd36+4];
	mul.f32 	%f612, %f130, %f199;
$L__BB49_59:
	max.f32 	%f200, %f566, %f613;
	max.f32 	%f566, %f200, %f612;
$L__BB49_60:
	setp.le.s64 	%p45, %rd43, %rd6;
	mov.b32 	%r22, %f566;
	shfl.sync.bfly.b32	%r23|%p46, %r22, 16, 31, -1;
	mov.b32 	%f201, %r23;
	max.f32 	%f202, %f566, %f201;
	mov.b32 	%r24, %f202;
	shfl.sync.bfly.b32	%r25|%p47, %r24, 8, 31, -1;
	mov.b32 	%f203, %r25;
	max.f32 	%f204, %f202, %f203;
	mov.b32 	%r26, %f204;
	shfl.sync.bfly.b32	%r27|%p48, %r26, 4, 31, -1;
	mov.b32 	%f205, %r27;
	max.f32 	%f206, %f204, %f205;
	mov.b32 	%r28, %f206;
	shfl.sync.bfly.b32	%r29|%p49, %r28, 2, 31, -1;
	mov.b32 	%f207, %r29;
	max.f32 	%f208, %f206, %f207;
	mov.b32 	%r30, %f208;
	shfl.sync.bfly.b32	%r31|%p50, %r30, 1, 31, -1;
	mov.b32 	%f209, %r31;
	max.f32 	%f210, %f208, %f209;
	sub.f32 	%f211, %f561, %f210;
	fma.rn.f32 	%f212, %f211, 0f3BBB989D, 0f3F000000;
	cvt.sat.f32.f32 	%f213, %f212;
	mov.f32 	%f214, 0f4B400001;
	mov.f32 	%f215, 0f437C0000;
	fma.rm.f32 	%f216, %f213, %f215, %f214;
	add.f32 	%f217, %f216, 0fCB40007F;
	neg.f32 	%f218, %f217;
	fma.rn.f32 	%f219, %f211, 0f3FB8AA3B, %f218;
	fma.rn.f32 	%f220, %f211, 0f32A57060, %f219;
	mov.b32 	%r32, %f216;
	shl.b32 	%r33, %r32, 23;
	mov.b32 	%f221, %r33;
	ex2.approx.ftz.f32 	%f222, %f220;
	mul.f32 	%f223, %f222, %f221;
	add.f32 	%f224, %f223, 0f00000000;
	sub.f32 	%f225, %f560, %f210;
	fma.rn.f32 	%f226, %f225, 0f3BBB989D, 0f3F000000;
	cvt.sat.f32.f32 	%f227, %f226;
	fma.rm.f32 	%f228, %f227, %f215, %f214;
	add.f32 	%f229, %f228, 0fCB40007F;
	neg.f32 	%f230, %f229;
	fma.rn.f32 	%f231, %f225, 0f3FB8AA3B, %f230;
	fma.rn.f32 	%f232, %f225, 0f32A57060, %f231;
	mov.b32 	%r34, %f228;
	shl.b32 	%r35, %r34, 23;
	mov.b32 	%f233, %r35;
	ex2.approx.ftz.f32 	%f234, %f232;
	mul.f32 	%f235, %f234, %f233;
	add.f32 	%f236, %f224, %f235;
	sub.f32 	%f237, %f565, %f210;
	fma.rn.f32 	%f238, %f237, 0f3BBB989D, 0f3F000000;
	cvt.sat.f32.f32 	%f239, %f238;
	fma.rm.f32 	%f240, %f239, %f215, %f214;
	add.f32 	%f241, %f240, 0fCB40007F;
	neg.f32 	%f242, %f241;
	fma.rn.f32 	%f243, %f237, 0f3FB8AA3B, %f242;
	fma.rn.f32 	%f244, %f237, 0f32A57060, %f243;
	mov.b32 	%r36, %f240;
	shl.b32 	%r37, %r36, 23;
	mov.b32 	%f245, %r37;
	ex2.approx.ftz.f32 	%f246, %f244;
	mul.f32 	%f247, %f246, %f245;
	add.f32 	%f248, %f236, %f247;
	sub.f32 	%f249, %f564, %f210;
	fma.rn.f32 	%f250, %f249, 0f3BBB989D, 0f3F000000;
	cvt.sat.f32.f32 	%f251, %f250;
	fma.rm.f32 	%f252, %f251, %f215, %f214;
	add.f32 	%f253, %f252, 0fCB40007F;
	neg.f32 	%f254, %f253;
	fma.rn.f32 	%f255, %f249, 0f3FB8AA3B, %f254;
	fma.rn.f32 	%f256, %f249, 0f32A57060, %f255;
	mov.b32 	%r38, %f252;
	shl.b32 	%r39, %r38, 23;
	mov.b32 	%f257, %r39;
	ex2.approx.ftz.f32 	%f258, %f256;
	mul.f32 	%f259, %f258, %f257;
	add.f32 	%f260, %f248, %f259;
	sub.f32 	%f261, %f569, %f210;
	fma.rn.f32 	%f262, %f261, 0f3BBB989D, 0f3F000000;
	cvt.sat.f32.f32 	%f263, %f262;
	fma.rm.f32 	%f264, %f263, %f215, %f214;
	add.f32 	%f265, %f264, 0fCB40007F;
	neg.f32 	%f266, %f265;
	fma.rn.f32 	%f267, %f261, 0f3FB8AA3B, %f266;
	fma.rn.f32 	%f268, %f261, 0f32A57060, %f267;
	mov.b32 	%r40, %f264;
	shl.b32 	%r41, %r40, 23;
	mov.b32 	%f269, %r41;
	ex2.approx.ftz.f32 	%f270, %f268;
	mul.f32 	%f271, %f270, %f269;
	add.f32 	%f272, %f260, %f271;
	sub.f32 	%f273, %f568, %f210;
	fma.rn.f32 	%f274, %f273, 0f3BBB989D, 0f3F000000;
	cvt.sat.f32.f32 	%f275, %f274;
	fma.rm.f32 	%f276, %f275, %f215, %f214;
	add.f32 	%f277, %f276, 0fCB40007F;
	neg.f32 	%f278, %f277;
	fma.rn.f32 	%f279, %f273, 0f3FB8AA3B, %f278;
	fma.rn.f32 	%f280, %f273, 0f32A57060, %f279;
	mov.b32 	%r42, %f276;
	shl.b32 	%r43, %r42, 23;
	mov.b32 	%f281, %r43;
	ex2.approx.ftz.f32 	%f282, %f280;
	mul.f32 	%f283, %f282, %f281;
	add.f32 	%f284, %f272, %f283;
	sub.f32 	%f285, %f573, %f210;
	fma.rn.f32 	%f286, %f285, 0f3BBB989D, 0f3F000000;
	cvt.sat.f32.f32 	%f287, %f286;
	fma.rm.f32 	%f288, %f287, %f215, %f214;
	add.f32 	%f289, %f288, 0fCB40007F;
	neg.f32 	%f290, %f289;
	fma.rn.f32 	%f291, %f285, 0f3FB8AA3B, %f290;
	fma.rn.f32 	%f292, %f285, 0f32A57060, %f291;
	mov.b32 	%r44, %f288;
	shl.b32 	%r45, %r44, 23;
	mov.b32 	%f293, %r45;
	ex2.approx.ftz.f32 	%f294, %f292;
	mul.f32 	%f295, %f294, %f293;
	add.f32 	%f296, %f284, %f295;
	sub.f32 	%f297, %f572, %f210;
	fma.rn.f32 	%f298, %f297, 0f3BBB989D, 0f3F000000;
	cvt.sat.f32.f32 	%f299, %f298;
	fma.rm.f32 	%f300, %f299, %f215, %f214;
	add.f32 	%f301, %f300, 0fCB40007F;
	neg.f32 	%f302, %f301;
	fma.rn.f32 	%f303, %f297, 0f3FB8AA3B, %f302;
	fma.rn.f32 	%f304, %f297, 0f32A57060, %f303;
	mov.b32 	%r46, %f300;
	shl.b32 	%r47, %r46, 23;
	mov.b32 	%f305, %r47;
	ex2.approx.ftz.f32 	%f306, %f304;
	mul.f32 	%f307, %f306, %f305;
	add.f32 	%f308, %f296, %f307;
	sub.f32 	%f309, %f577, %f210;
	fma.rn.f32 	%f310, %f309, 0f3BBB989D, 0f3F000000;
	cvt.sat.f32.f32 	%f311, %f310;
	fma.rm.f32 	%f312, %f311, %f215, %f214;
	add.f32 	%f313, %f312, 0fCB40007F;
	neg.f32 	%f314, %f313;
	fma.rn.f32 	%f315, %f309, 0f3FB8AA3B, %f314;
	fma.rn.f32 	%f316, %f309, 0f32A57060, %f315;
	mov.b32 	%r48, %f312;
	shl.b32 	%r49, %r48, 23;
	mov.b32 	%f317, %r49;
	ex2.approx.ftz.f32 	%f318, %f316;
	mul.f32 	%f319, %f318, %f317;
	add.f32 	%f320, %f308, %f319;
	sub.f32 	%f321, %f576, %f210;
	fma.rn.f32 	%f322, %f321, 0f3BBB989D, 0f3F000000;
	cvt.sat.f32.f32 	%f323, %f322;
	fma.rm.f32 	%f324, %f323, %f215, %f214;
	add.f32 	%f325, %f324, 0fCB40007F;
	neg.f32 	%f326, %f325;
	fma.rn.f32 	%f327, %f321, 0f3FB8AA3B, %f326;
	fma.rn.f32 	%f328, %f321, 0f32A57060, %f327;
	mov.b32 	%r50, %f324;
	shl.b32 	%r51, %r50, 23;
	mov.b32 	%f329, %r51;
	ex2.approx.ftz.f32 	%f330, %f328;
	mul.f32 	%f331, %f330, %f329;
	add.f32 	%f332, %f320, %f331;
	sub.f32 	%f333, %f581, %f210;
	fma.rn.f32 	%f334, %f333, 0f3BBB989D, 0f3F000000;
	cvt.sat.f32.f32 	%f335, %f334;
	fma.rm.f32 	%f336, %f335, %f215, %f214;
	add.f32 	%f337, %f336, 0fCB40007F;
	neg.f32 	%f338, %f337;
	fma.rn.f32 	%f339, %f333, 0f3FB8AA3B, %f338;
	fma.rn.f32 	%f340, %f333, 0f32A57060, %f339;
	mov.b32 	%r52, %f336;
	shl.b32 	%r53, %r52, 23;
	mov.b32 	%f341, %r53;
	ex2.approx.ftz.f32 	%f342, %f340;
	mul.f32 	%f343, %f342, %f341;
	add.f32 	%f344, %f332, %f343;
	sub.f32 	%f345, %f580, %f210;
	fma.rn.f32 	%f346, %f345, 0f3BBB989D, 0f3F000000;
	cvt.sat.f32.f32 	%f347, %f346;
	fma.rm.f32 	%f348, %f347, %f215, %f214;
	add.f32 	%f349, %f348, 0fCB40007F;
	neg.f32 	%f350, %f349;
	fma.rn.f32 	%f351, %f345, 0f3FB8AA3B, %f350;
	fma.rn.f32 	%f352, %f345, 0f32A57060, %f351;
	mov.b32 	%r54, %f348;
	shl.b32 	%r55, %r54, 23;
	mov.b32 	%f353, %r55;
	ex2.approx.ftz.f32 	%f354, %f352;
	mul.f32 	%f355, %f354, %f353;
	add.f32 	%f356, %f344, %f355;
	sub.f32 	%f357, %f585, %f210;
	fma.rn.f32 	%f358, %f357, 0f3BBB989D, 0f3F000000;
	cvt.sat.f32.f32 	%f359, %f358;
	fma.rm.f32 	%f360, %f359, %f215, %f214;
	add.f32 	%f361, %f360, 0fCB40007F;
	neg.f32 	%f362, %f361;
	fma.rn.f32 	%f363, %f357, 0f3FB8AA3B, %f362;
	fma.rn.f32 	%f364, %f357, 0f32A57060, %f363;
	mov.b32 	%r56, %f360;
	shl.b32 	%r57, %r56, 23;
	mov.b32 	%f365, %r57;
	ex2.approx.ftz.f32 	%f366, %f364;
	mul.f32 	%f367, %f366, %f365;
	add.f32 	%f368, %f356, %f367;
	sub.f32 	%f369, %f584, %f210;
	fma.rn.f32 	%f370, %f369, 0f3BBB989D, 0f3F000000;
	cvt.sat.f32.f32 	%f371, %f370;
	fma.rm.f32 	%f372, %f371, %f215, %f214;
	add.f32 	%f373, %f372, 0fCB40007F;
	neg.f32 	%f374, %f373;
	fma.rn.f32 	%f375, %f369, 0f3FB8AA3B, %f374;
	fma.rn.f32 	%f376, %f369, 0f32A57060, %f375;
	mov.b32 	%r58, %f372;
	shl.b32 	%r59, %r58, 23;
	mov.b32 	%f377, %r59;
	ex2.approx.ftz.f32 	%f378, %f376;
	mul.f32 	%f379, %f378, %f377;
	add.f32 	%f380, %f368, %f379;
	sub.f32 	%f381, %f589, %f210;
	fma.rn.f32 	%f382, %f381, 0f3BBB989D, 0f3F000000;
	cvt.sat.f32.f32 	%f383, %f382;
	fma.rm.f32 	%f384, %f383, %f215, %f214;
	add.f32 	%f385, %f384, 0fCB40007F;
	neg.f32 	%f386, %f385;
	fma.rn.f32 	%f387, %f381, 0f3FB8AA3B, %f386;
	fma.rn.f32 	%f388, %f381, 0f32A57060, %f387;
	mov.b32 	%r60, %f384;
	shl.b32 	%r61, %r60, 23;
	mov.b32 	%f389, %r61;
	ex2.approx.ftz.f32 	%f390, %f388;
	mul.f32 	%f391, %f390, %f389;
	add.f32 	%f392, %f380, %f391;
	sub.f32 	%f393, %f588, %f210;
	fma.rn.f32 	%f394, %f393, 0f3BBB989D, 0f3F000000;
	cvt.sat.f32.f32 	%f395, %f394;
	fma.rm.f32 	%f396, %f395, %f215, %f214;
	add.f32 	%f397, %f396, 0fCB40007F;
	neg.f32 	%f398, %f397;
	fma.rn.f32 	%f399, %f393, 0f3FB8AA3B, %f398;
	fma.rn.f32 	%f400, %f393, 0f32A57060, %f399;
	mov.b32 	%r62, %f396;
	shl.b32 	%r63, %r62, 23;
	mov.b32 	%f401, %r63;
	ex2.approx.ftz.f32 	%f402, %f400;
	mul.f32 	%f403, %f402, %f401;
	add.f32 	%f404, %f392, %f403;
	sub.f32 	%f405, %f593, %f210;
	fma.rn.f32 	%f406, %f405, 0f3BBB989D, 0f3F000000;
	cvt.sat.f32.f32 	%f407, %f406;
	fma.rm.f32 	%f408, %f407, %f215, %f214;
	add.f32 	%f409, %f408, 0fCB40007F;
	neg.f32 	%f410, %f409;
	fma.rn.f32 	%f411, %f405, 0f3FB8AA3B, %f410;
	fma.rn.f32 	%f412, %f405, 0f32A57060, %f411;
	mov.b32 	%r64, %f408;
	shl.b32 	%r65, %r64, 23;
	mov.b32 	%f413, %r65;
	ex2.approx.ftz.f32 	%f414, %f412;
	mul.f32 	%f415, %f414, %f413;
	add.f32 	%f416, %f404, %f415;
	sub.f32 	%f417, %f592, %f210;
	fma.rn.f32 	%f418, %f417, 0f3BBB989D, 0f3F000000;
	cvt.sat.f32.f32 	%f419, %f418;
	fma.rm.f32 	%f420, %f419, %f215, %f214;
	add.f32 	%f421, %f420, 0fCB40007F;
	neg.f32 	%f422, %f421;
	fma.rn.f32 	%f423, %f417, 0f3FB8AA3B, %f422;
	fma.rn.f32 	%f424, %f417, 0f32A57060, %f423;
	mov.b32 	%r66, %f420;
	shl.b32 	%r67, %r66, 23;
	mov.b32 	%f425, %r67;
	ex2.approx.ftz.f32 	%f426, %f424;
	mul.f32 	%f427, %f426, %f425;
	add.f32 	%f428, %f416, %f427;
	sub.f32 	%f429, %f597, %f210;
	fma.rn.f32 	%f430, %f429, 0f3BBB989D, 0f3F000000;
	cvt.sat.f32.f32 	%f431, %f430;
	fma.rm.f32 	%f432, %f431, %f215, %f214;
	add.f32 	%f433, %f432, 0fCB40007F;
	neg.f32 	%f434, %f433;
	fma.rn.f32 	%f435, %f429, 0f3FB8AA3B, %f434;
	fma.rn.f32 	%f436, %f429, 0f32A57060, %f435;
	mov.b32 	%r68, %f432;
	shl.b32 	%r69, %r68, 23;
	mov.b32 	%f437, %r69;
	ex2.approx.ftz.f32 	%f438, %f436;
	mul.f32 	%f439, %f438, %f437;
	add.f32 	%f440, %f428, %f439;
	sub.f32 	%f441, %f596, %f210;
	fma.rn.f32 	%f442, %f441, 0f3BBB989D, 0f3F000000;
	cvt.sat.f32.f32 	%f443, %f442;
	fma.rm.f32 	%f444, %f443, %f215, %f214;
	add.f32 	%f445, %f444, 0fCB40007F;
	neg.f32 	%f446, %f445;
	fma.rn.f32 	%f447, %f441, 0f3FB8AA3B, %f446;
	fma.rn.f32 	%f448, %f441, 0f32A57060, %f447;
	mov.b32 	%r70, %f444;
	shl.b32 	%r71, %r70, 23;
	mov.b32 	%f449, %r71;
	ex2.approx.ftz.f32 	%f450, %f448;
	mul.f32 	%f451, %f450, %f449;
	add.f32 	%f452, %f440, %f451;
	sub.f32 	%f453, %f601, %f210;
	fma.rn.f32 	%f454, %f453, 0f3BBB989D, 0f3F000000;
	cvt.sat.f32.f32 	%f455, %f454;
	fma.rm.f32 	%f456, %f455, %f215, %f214;
	add.f32 	%f457, %f456, 0fCB40007F;
	neg.f32 	%f458, %f457;
	fma.rn.f32 	%f459, %f453, 0f3FB8AA3B, %f458;
	fma.rn.f32 	%f460, %f453, 0f32A57060, %f459;
	mov.b32 	%r72, %f456;
	shl.b32 	%r73, %r72, 23;
	mov.b32 	%f461, %r73;
	ex2.approx.ftz.f32 	%f462, %f460;
	mul.f32 	%f463, %f462, %f461;
	add.f32 	%f464, %f452, %f463;
	sub.f32 	%f465, %f600, %f210;
	fma.rn.f32 	%f466, %f465, 0f3BBB989D, 0f3F000000;
	cvt.sat.f32.f32 	%f467, %f466;
	fma.rm.f32 	%f468, %f467, %f215, %f214;
	add.f32 	%f469, %f468, 0fCB40007F;
	neg.f32 	%f470, %f469;
	fma.rn.f32 	%f471, %f465, 0f3FB8AA3B, %f470;
	fma.rn.f32 	%f472, %f465, 0f32A57060, %f471;
	mov.b32 	%r74, %f468;
	shl.b32 	%r75, %r74, 23;
	mov.b32 	%f473, %r75;
	ex2.approx.ftz.f32 	%f474, %f472;
	mul.f32 	%f475, %f474, %f473;
	add.f32 	%f476, %f464, %f475;
	sub.f32 	%f477, %f605, %f210;
	fma.rn.f32 	%f478, %f477, 0f3BBB989D, 0f3F000000;
	cvt.sat.f32.f32 	%f479, %f478;
	fma.rm.f32 	%f480, %f479, %f215, %f214;
	add.f32 	%f481, %f480, 0fCB40007F;
	neg.f32 	%f482, %f481;
	fma.rn.f32 	%f483, %f477, 0f3FB8AA3B, %f482;
	fma.rn.f32 	%f484, %f477, 0f32A57060, %f483;
	mov.b32 	%r76, %f480;
	shl.b32 	%r77, %r76, 23;
	mov.b32 	%f485, %r77;
	ex2.approx.ftz.f32 	%f486, %f484;
	mul.f32 	%f487, %f486, %f485;
	add.f32 	%f488, %f476, %f487;
	sub.f32 	%f489, %f604, %f210;
	fma.rn.f32 	%f490, %f489, 0f3BBB989D, 0f3F000000;
	cvt.sat.f32.f32 	%f491, %f490;
	fma.rm.f32 	%f492, %f491, %f215, %f214;
	add.f32 	%f493, %f492, 0fCB40007F;
	neg.f32 	%f494, %f493;
	fma.rn.f32 	%f495, %f489, 0f3FB8AA3B, %f494;
	fma.rn.f32 	%f496, %f489, 0f32A57060, %f495;
	mov.b32 	%r78, %f492;
	shl.b32 	%r79, %r78, 23;
	mov.b32 	%f497, %r79;
	ex2.approx.ftz.f32 	%f498, %f496;
	mul.f32 	%f499, %f498, %f497;
	add.f32 	%f500, %f488, %f499;
	sub.f32 	%f501, %f609, %f210;
	fma.rn.f32 	%f502, %f501, 0f3BBB989D, 0f3F000000;
	cvt.sat.f32.f32 	%f503, %f502;
	fma.rm.f32 	%f504, %f503, %f215, %f214;
	add.f32 	%f505, %f504, 0fCB40007F;
	neg.f32 	%f506, %f505;
	fma.rn.f32 	%f507, %f501, 0f3FB8AA3B, %f506;
	fma.rn.f32 	%f508, %f501, 0f32A57060, %f507;
	mov.b32 	%r80, %f504;
	shl.b32 	%r81, %r80, 23;
	mov.b32 	%f509, %r81;
	ex2.approx.ftz.f32 	%f510, %f508;
	mul.f32 	%f511, %f510, %f509;
	add.f32 	%f512, %f500, %f511;
	sub.f32 	%f513, %f608, %f210;
	fma.rn.f32 	%f514, %f513, 0f3BBB989D, 0f3F000000;
	cvt.sat.f32.f32 	%f515, %f514;
	fma.rm.f32 	%f516, %f515, %f215, %f214;
	add.f32 	%f517, %f516, 0fCB40007F;
	neg.f32 	%f518, %f517;
	fma.rn.f32 	%f519, %f513, 0f3FB8AA3B, %f518;
	fma.rn.f32 	%f520, %f513, 0f32A57060, %f519;
	mov.b32 	%r82, %f516;
	shl.b32 	%r83, %r82, 23;
	mov.b32 	%f521, %r83;
	ex2.approx.ftz.f32 	%f522, %f520;
	mul.f32 	%f523, %f522, %f521;
	add.f32 	%f524, %f512, %f523;
	sub.f32 	%f525, %f613, %f210;
	fma.rn.f32 	%f526, %f525, 0f3BBB989D, 0f3F000000;
	cvt.sat.f32.f32 	%f527, %f526;
	fma.rm.f32 	%f528, %f527, %f215, %f214;
	add.f32 	%f529, %f528, 0fCB40007F;
	neg.f32 	%f530, %f529;
	fma.rn.f32 	%f531, %f525, 0f3FB8AA3B, %f530;
	fma.rn.f32 	%f532, %f525, 0f32A57060, %f531;
	mov.b32 	%r84, %f528;
	shl.b32 	%r85, %r84, 23;
	mov.b32 	%f533, %r85;
	ex2.approx.ftz.f32 	%f534, %f532;
	mul.f32 	%f535, %f534, %f533;
	add.f32 	%f536, %f524, %f535;
	sub.f32 	%f537, %f612, %f210;
	fma.rn.f32 	%f538, %f537, 0f3BBB989D, 0f3F000000;
	cvt.sat.f32.f32 	%f539, %f538;
	fma.rm.f32 	%f540, %f539, %f215, %f214;
	add.f32 	%f541, %f540, 0fCB40007F;
	neg.f32 	%f542, %f541;
	fma.rn.f32 	%f543, %f537, 0f3FB8AA3B, %f542;
	fma.rn.f32 	%f544, %f537, 0f32A57060, %f543;
	mov.b32 	%r86, %f540;
	shl.b32 	%r87, %r86, 23;
	mov.b32 	%f545, %r87;
	ex2.approx.ftz.f32 	%f546, %f544;
	mul.f32 	%f547, %f546, %f545;
	add.f32 	%f548, %f536, %f547;
	mov.b32 	%r88, %f548;
	shfl.sync.bfly.b32	%r89|%p51, %r88, 16, 31, -1;
	mov.b32 	%f549, %r89;
	add.f32 	%f550, %f548, %f549;
	mov.b32 	%r90, %f550;
	shfl.sync.bfly.b32	%r91|%p52, %r90, 8, 31, -1;
	mov.b32 	%f551, %r91;
	add.f32 	%f552, %f550, %f551;
	mov.b32 	%r92, %f552;
	shfl.sync.bfly.b32	%r93|%p53, %r92, 4, 31, -1;
	mov.b32 	%f553, %r93;
	add.f32 	%f554, %f552, %f553;
	mov.b32 	%r94, %f554;
	shfl.sync.bfly.b32	%r95|%p54, %r94, 2, 31, -1;
	mov.b32 	%f555, %r95;
	add.f32 	%f556, %f554, %f555;
	mov.b32 	%r96, %f556;
	shfl.sync.bfly.b32	%r97|%p55, %r96, 1, 31, -1;
	mov.b32 	%f557, %r97;
	add.f32 	%f558, %f556, %f557;
	div.rn.f32 	%f101, %f223, %f558;
	div.rn.f32 	%f102, %f235, %f558;
	div.rn.f32 	%f103, %f247, %f558;
	div.rn.f32 	%f104, %f259, %f558;
	div.rn.f32 	%f105, %f271, %f558;
	div.rn.f32 	%f106, %f283, %f558;
	div.rn.f32 	%f107, %f295, %f558;
	div.rn.f32 	%f108, %f307, %f558;
	div.rn.f32 	%f109, %f319, %f558;
	div.rn.f32 	%f110, %f331, %f558;
	div.rn.f32 	%f111, %f343, %f558;
	div.rn.f32 	%f112, %f355, %f558;
	div.rn.f32 	%f113, %f367, %f558;
	div.rn.f32 	%f114, %f379, %f558;
	div.rn.f32 	%f115, %f391, %f558;
	div.rn.f32 	%f116, %f403, %f558;
	div.rn.f32 	%f117, %f415, %f558;
	div.rn.f32 	%f118, %f427, %f558;
	div.rn.f32 	%f119, %f439, %f558;
	div.rn.f32 	%f120, %f451, %f558;
	div.rn.f32 	%f121, %f463, %f558;
	div.rn.f32 	%f122, %f475, %f558;
	div.rn.f32 	%f123, %f487, %f558;
	div.rn.f32 	%f124, %f499, %f558;
	div.rn.f32 	%f125, %f511, %f558;
	div.rn.f32 	%f126, %f523, %f558;
	div.rn.f32 	%f127, %f535, %f558;
	div.rn.f32 	%f128, %f547, %f558;
	mul.lo.s64 	%rd37, %rd233, %rd4;
	@%p45 bra 	$L__BB49_62;
	add.s64 	%rd149, %rd37, %rd6;
	shr.u64 	%rd150, %rd149, 63;
	add.s64 	%rd151, %rd149, %rd150;
	shl.b64 	%rd152, %rd151, 2;
	and.b64  	%rd153, %rd152, -8;
	add.s64 	%rd154, %rd3, %rd153;
	st.global.v2.f32 	[%rd154], {%f101, %f102};
$L__BB49_62:
	setp.le.s64 	%p56, %rd43, %rd7;
	@%p56 bra 	$L__BB49_64;
	add.s64 	%rd155, %rd37, %rd7;
	shr.u64 	%rd156, %rd155, 63;
	add.s64 	%rd157, %rd155, %rd156;
	shl.b64 	%rd158, %rd157, 2;
	and.b64  	%rd159, %rd158, -8;
	add.s64 	%rd160, %rd3, %rd159;
	st.global.v2.f32 	[%rd160], {%f103, %f104};
$L__BB49_64:
	setp.le.s64 	%p57, %rd43, %rd8;
	@%p57 bra 	$L__BB49_66;
	add.s64 	%rd161, %rd37, %rd8;
	shr.u64 	%rd162, %rd161, 63;
	add.s64 	%rd163, %rd161, %rd162;
	shl.b64 	%rd164, %rd163, 2;
	and.b64  	%rd165, %rd164, -8;
	add.s64 	%rd166, %rd3, %rd165;
	st.global.v2.f32 	[%rd166], {%f105, %f106};
$L__BB49_66:
	setp.le.s64 	%p58, %rd43, %rd9;
	@%p58 bra 	$L__BB49_68;
	add.s64 	%rd167, %rd37, %rd9;
	shr.u64 	%rd168, %rd167, 63;
	add.s64 	%rd169, %rd167, %rd168;
	shl.b64 	%rd170, %rd169, 2;
	and.b64  	%rd171, %rd170, -8;
	add.s64 	%rd172, %rd3, %rd171;
	st.global.v2.f32 	[%rd172], {%f107, %f108};
$L__BB49_68:
	setp.le.s64 	%p59, %rd43, %rd10;
	@%p59 bra 	$L__BB49_70;
	add.s64 	%rd173, %rd37, %rd10;
	shr.u64 	%rd174, %rd173, 63;
	add.s64 	%rd175, %rd173, %rd174;
	shl.b64 	%rd176, %rd175, 2;
	and.b64  	%rd177, %rd176, -8;
	add.s64 	%rd178, %rd3, %rd177;
	st.global.v2.f32 	[%rd178], {%f109, %f110};
$L__BB49_70:
	setp.le.s64 	%p60, %rd43, %rd11;
	@%p60 bra 	$L__BB49_72;
	add.s64 	%rd179, %rd37, %rd11;
	shr.u64 	%rd180, %rd179, 63;
	add.s64 	%rd181, %rd179, %rd180;
	shl.b64 	%rd182, %rd181, 2;
	and.b64  	%rd183, %rd182, -8;
	add.s64 	%rd184, %rd3, %rd183;
	st.global.v2.f32 	[%rd184], {%f111, %f112};
$L__BB49_72:
	setp.le.s64 	%p61, %rd43, %rd12;
	@%p61 bra 	$L__BB49_74;
	add.s64 	%rd185, %rd37, %rd12;
	shr.u64 	%rd186, %rd185, 63;
	add.s64 	%rd187, %rd185, %rd186;
	shl.b64 	%rd188, %rd187, 2;
	and.b64  	%rd189, %rd188, -8;
	add.s64 	%rd190, %rd3, %rd189;
	st.global.v2.f32 	[%rd190], {%f113, %f114};
$L__BB49_74:
	setp.le.s64 	%p62, %rd43, %rd13;
	@%p62 bra 	$L__BB49_76;
	add.s64 	%rd191, %rd37, %rd13;
	shr.u64 	%rd192, %rd191, 63;
	add.s64 	%rd193, %rd191, %rd192;
	shl.b64 	%rd194, %rd193, 2;
	and.b64  	%rd195, %rd194, -8;
	add.s64 	%rd196, %rd3, %rd195;
	st.global.v2.f32 	[%rd196], {%f115, %f116};
$L__BB49_76:
	setp.le.s64 	%p63, %rd43, %rd14;
	@%p63 bra 	$L__BB49_78;
	add.s64 	%rd197, %rd37, %rd14;
	shr.u64 	%rd198, %rd197, 63;
	add.s64 	%rd199, %rd197, %rd198;
	shl.b64 	%rd200, %rd199, 2;
	and.b64  	%rd201, %rd200, -8;
	add.s64 	%rd202, %rd3, %rd201;
	st.global.v2.f32 	[%rd202], {%f117, %f118};
$L__BB49_78:
	setp.le.s64 	%p64, %rd43, %rd15;
	@%p64 bra 	$L__BB49_80;
	add.s64 	%rd203, %rd37, %rd15;
	shr.u64 	%rd204, %rd203, 63;
	add.s64 	%rd205, %rd203, %rd204;
	shl.b64 	%rd206, %rd205, 2;
	and.b64  	%rd207, %rd206, -8;
	add.s64 	%rd208, %rd3, %rd207;
	st.global.v2.f32 	[%rd208], {%f119, %f120};
$L__BB49_80:
	setp.le.s64 	%p65, %rd43, %rd16;
	@%p65 bra 	$L__BB49_82;
	add.s64 	%rd209, %rd37, %rd16;
	shr.u64 	%rd210, %rd209, 63;
	add.s64 	%rd211, %rd209, %rd210;
	shl.b64 	%rd212, %rd211, 2;
	and.b64  	%rd213, %rd212, -8;
	add.s64 	%rd214, %rd3, %rd213;
	st.global.v2.f32 	[%rd214], {%f121, %f122};
$L__BB49_82:
	setp.le.s64 	%p66, %rd43, %rd17;
	@%p66 bra 	$L__BB49_84;
	add.s64 	%rd215, %rd37, %rd17;
	shr.u64 	%rd216, %rd215, 63;
	add.s64 	%rd217, %rd215, %rd216;
	shl.b64 	%rd218, %rd217, 2;
	and.b64  	%rd219, %rd218, -8;
	add.s64 	%rd220, %rd3, %rd219;
	st.global.v2.f32 	[%rd220], {%f123, %f124};
$L__BB49_84:
	setp.le.s64 	%p67, %rd43, %rd18;
	@%p67 bra 	$L__BB49_86;
	add.s64 	%rd221, %rd37, %rd18;
	shr.u64 	%rd222, %rd221, 63;
	add.s64 	%rd223, %rd221, %rd222;
	shl.b64 	%rd224, %rd223, 2;
	and.b64  	%rd225, %rd224, -8;
	add.s64 	%rd226, %rd3, %rd225;
	st.global.v2.f32 	[%rd226], {%f125, %f126};
$L__BB49_86:
	setp.le.s64 	%p68, %rd43, %rd19;
	@%p68 bra 	$L__BB49_88;
	add.s64 	%rd227, %rd37, %rd19;
	shr.u64 	%rd228, %rd227, 63;
	add.s64 	%rd229, %rd227, %rd228;
	shl.b64 	%rd230, %rd229, 2;
	and.b64  	%rd231, %rd230, -8;
	add.s64 	%rd232, %rd3, %rd231;
	st.global.v2.f32 	[%rd232], {%f127, %f128};
$L__BB49_88:
	add.s64 	%rd233, %rd233, %rd20;
	setp.lt.s64 	%p69, %rd233, %rd42;
	@%p69 bra 	$L__BB49_4;
$L__BB49_89:
	ret;

}
	// .globl	_Z15SoftmaxWarpImplI24ElementwiseScaleMaskLoadIffbE11DirectStoreIffEfLi2ELi30ELi32ELi1ELb0EL9Algorithm0EEvT_T0_ll
.visible .entry _Z15SoftmaxWarpImplI24ElementwiseScaleMaskLoadIffbE11DirectStoreIffEfLi2ELi30ELi32ELi1ELb0EL9Algorithm0EEvT_T0_ll(
	.param .align 8 .b8 _Z15SoftmaxWarpImplI24ElementwiseScaleMaskLoadIffbE11DirectStoreIffEfLi2ELi30ELi32ELi1ELb0EL9Algorithm0EEvT_T0_ll_param_0[32],
	.param .align 8 .b8 _Z15SoftmaxWarpImplI24ElementwiseScaleMaskLoadIffbE11DirectStoreIffEfLi2ELi30ELi32ELi1ELb0EL9Algorithm0EEvT_T0_ll_param_1[16],
	.param .u64 _Z15SoftmaxWarpImplI24ElementwiseScaleMaskLoadIffbE11DirectStoreIffEfLi2ELi30ELi32ELi1ELb0EL9Algorithm0EEvT_T0_ll_param_2,
	.param .u64 _Z15SoftmaxWarpImplI24ElementwiseScaleMaskLoadIffbE11DirectStoreIffEfLi2ELi30ELi32ELi1ELb0EL9Algorithm0EEvT_T0_ll_param_3
)
{
	.reg .pred 	%p<44>;
	.reg .b16 	%rs<31>;
	.reg .b32 	%r<89>;
	.reg .b32 	%f<552>;
	.reg .b64 	%rd<235>;

	ld.param.u64 	%rd28, [_Z15SoftmaxWarpImplI24ElementwiseScaleMaskLoadIffbE11DirectStoreIffEfLi2ELi30ELi32ELi1ELb0EL9Algorithm0EEvT_T0_ll_param_1+8];
	ld.param.u64 	%rd27, [_Z15SoftmaxWarpImplI24ElementwiseScaleMaskLoadIffbE11DirectStoreIffEfLi2ELi30ELi32ELi1ELb0EL9Algorithm0EEvT_T0_ll_param_1];
	ld.param.v2.f32 	{%f48, %f49}, [_Z15SoftmaxWarpImplI24ElementwiseScaleMaskLoadIffbE11DirectStoreIffEfLi2ELi30ELi32ELi1ELb0EL9Algorithm0EEvT_T0_ll_param_0+24];
	ld.param.u64 	%rd26, [_Z15SoftmaxWarpImplI24ElementwiseScaleMaskLoadIffbE11DirectStoreIffEfLi2ELi30ELi32ELi1ELb0EL9Algorithm0EEvT_T0_ll_param_0+16];
	ld.param.u64 	%rd25, [_Z15SoftmaxWarpImplI24ElementwiseScaleMaskLoadIffbE11DirectStoreIffEfLi2ELi30ELi32ELi1ELb0EL9Algorithm0EEvT_T0_ll_param_0+8];
	ld.param.u64 	%rd24, [_Z15SoftmaxWarpImplI24ElementwiseScaleMaskLoadIffbE11DirectStoreIffEfLi2ELi30ELi32ELi1ELb0EL9Algorithm0EEvT_T0_ll_param_0];
	ld.param.u64 	%rd30, [_Z15SoftmaxWarpImplI24ElementwiseScaleMaskLoadIffbE11DirectStoreIffEfLi2ELi30ELi32ELi1ELb0EL9Algorithm0EEvT_T0_ll_param_3];
	cvta.to.global.u64 	%rd1, %rd24;
	cvta.to.global.u64 	%rd2, %rd25;
	setp.lt.s64 	%p1, %rd30, 961;
	@%p1 bra 	$L__BB50_2;
	mov.u64 	%rd31, $str;
	cvta.global.u64 	%rd32, %rd31;
	mov.u64 	%rd33, $str$1;
	cvta.global.u64 	%rd34, %rd33;
	mov.u64 	%rd35, __unnamed_51;
	cvta.global.u64 	%rd36, %rd35;
	{ // callseq 50, 0
	.param .b64 param0;
	st.param.b64 	[param0], %rd32;
	.param .b64 param1;
	st.param.b64 	[param1], %rd34;
	.param .b32 param2;
	st.param.b32 	[param2], 219;
	.param .b64 param3;
	st.param.b64 	[param3], %rd36;
	.param .b64 param4;
	st.param.b64 	[param4], 1;
	call.uni 
	__assertfail, 
	(
	param0, 
	param1, 
	param2, 
	param3, 
	param4
	);
	} // callseq 50
$L__BB50_2:
	ld.param.u64 	%rd232, [_Z15SoftmaxWarpImplI24ElementwiseScaleMaskLoadIffbE11DirectStoreIffEfLi2ELi30ELi32ELi1ELb0EL9Algorithm0EEvT_T0_ll_param_2];
	mov.u32 	%r2, %ctaid.x;
	mov.u32 	%r3, %ntid.y;
	mov.u32 	%r4, %tid.y;
	mad.lo.s32 	%r5, %r2, %r3, %r4;
	mov.u32 	%r6, %nctaid.x;
	mul.lo.s32 	%r1, %r6, %r3;
	cvt.s64.s32 	%rd234, %r5;
	setp.le.s64 	%p2, %rd232, %rd234;
	@%p2 bra 	$L__BB50_35;
	mov.u32 	%r7, %tid.x;
	shl.b32 	%r8, %r7, 1;
	cvt.u64.u32 	%rd4, %r8;
	cvt.s64.s32 	%rd5, %r1;
$L__BB50_4:
	mad.lo.s64 	%rd7, %rd234, %rd26, %rd4;
	shr.u64 	%rd37, %rd7, 63;
	add.s64 	%rd38, %rd7, %rd37;
	shl.b64 	%rd39, %rd38, 2;
	and.b64  	%rd40, %rd39, -8;
	add.s64 	%rd8, %rd1, %rd40;
	ld.global.f32 	%f50, [%rd8];
	and.b64  	%rd41, %rd38, -2;
	add.s64 	%rd42, %rd2, %rd41;
	ld.global.v2.u8 	{%rs1, %rs2}, [%rd42];
	setp.eq.s16 	%p3, %rs1, 0;
	mul.f32 	%f51, %f49, %f50;
	selp.f32 	%f3, %f48, %f51, %p3;
	setp.eq.s16 	%p4, %rs2, 0;
	mov.f32 	%f537, %f48;
	@%p4 bra 	$L__BB50_6;
	ld.global.f32 	%f52, [%rd8+4];
	mul.f32 	%f537, %f49, %f52;
$L__BB50_6:
	add.s64 	%rd43, %rd7, 64;
	shr.u64 	%rd44, %rd43, 63;
	add.s64 	%rd45, %rd43, %rd44;
	shl.b64 	%rd46, %rd45, 2;
	and.b64  	%rd47, %rd46, -8;
	add.s64 	%rd9, %rd1, %rd47;
	ld.global.f32 	%f53, [%rd9];
	and.b64  	%rd48, %rd45, -2;
	add.s64 	%rd49, %rd2, %rd48;
	ld.global.v2.u8 	{%rs3, %rs4}, [%rd49];
	setp.eq.s16 	%p5, %rs3, 0;
	mul.f32 	%f54, %f49, %f53;
	selp.f32 	%f6, %f48, %f54, %p5;
	setp.eq.s16 	%p6, %rs4, 0;
	mov.f32 	%f538, %f48;
	@%p6 bra 	$L__BB50_8;
	ld.global.f32 	%f55, [%rd9+4];
	mul.f32 	%f538, %f49, %f55;
$L__BB50_8:
	add.s64 	%rd50, %rd7, 128;
	shr.u64 	%rd51, %rd50, 63;
	add.s64 	%rd52, %rd50, %rd51;
	shl.b64 	%rd53, %rd52, 2;
	and.b64  	%rd54, %rd53, -8;
	add.s64 	%rd10, %rd1, %rd54;
	ld.global.f32 	%f56, [%rd10];
	and.b64  	%rd55, %rd52, -2;
	add.s64 	%rd56, %rd2, %rd55;
	ld.global.v2.u8 	{%rs5, %rs6}, [%rd56];
	setp.eq.s16 	%p7, %rs5, 0;
	mul.f32 	%f57, %f49, %f56;
	selp.f32 	%f9, %f48, %f57, %p7;
	setp.eq.s16 	%p8, %rs6, 0;
	mov.f32 	%f539, %f48;
	@%p8 bra 	$L__BB50_10;
	ld.global.f32 	%f58, [%rd10+4];
	mul.f32 	%f539, %f49, %f58;
$L__BB50_10:
	add.s64 	%rd57, %rd7, 192;
	shr.u64 	%rd58, %rd57, 63;
	add.s64 	%rd59, %rd57, %rd58;
	shl.b64 	%rd60, %rd59, 2;
	and.b64  	%rd61, %rd60, -8;
	add.s64 	%rd11, %rd1, %rd61;
	ld.global.f32 	%f59, [%rd11];
	and.b64  	%rd62, %rd59, -2;
	add.s64 	%rd63, %rd2, %rd62;
	ld.global.v2.u8 	{%rs7, %rs8}, [%rd63];
	setp.eq.s16 	%p9, %rs7, 0;
	mul.f32 	%f60, %f49, %f59;
	selp.f32 	%f12, %f48, %f60, %p9;
	setp.eq.s16 	%p10, %rs8, 0;
	mov.f32 	%f540, %f48;
	@%p10 bra 	$L__BB50_12;
	ld.global.f32 	%f61, [%rd11+4];
	mul.f32 	%f540, %f49, %f61;
$L__BB50_12:
	add.s64 	%rd64, %rd7, 256;
	shr.u64 	%rd65, %rd64, 63;
	add.s64 	%rd66, %rd64, %rd65;
	shl.b64 	%rd67, %rd66, 2;
	and.b64  	%rd68, %rd67, -8;
	add.s64 	%rd12, %rd1, %rd68;
	ld.global.f32 	%f62, [%rd12];
	and.b64  	%rd69, %rd66, -2;
	add.s64 	%rd70, %rd2, %rd69;
	ld.global.v2.u8 	{%rs9, %rs10}, [%rd70];
	setp.eq.s16 	%p11, %rs9, 0;
	mul.f32 	%f63, %f49, %f62;
	selp.f32 	%f15, %f48, %f63, %p11;
	setp.eq.s16 	%p12, %rs10, 0;
	mov.f32 	%f541, %f48;
	@%p12 bra 	$L__BB50_14;
	ld.global.f32 	%f64, [%rd12+4];
	mul.f32 	%f541, %f49, %f64;
$L__BB50_14:
	add.s64 	%rd71, %rd7, 320;
	shr.u64 	%rd72, %rd71, 63;
	add.s64 	%rd73, %rd71, %rd72;
	shl.b64 	%rd74, %rd73, 2;
	and.b64  	%rd75, %rd74, -8;
	add.s64 	%rd13, %rd1, %rd75;
	ld.global.f32 	%f65, [%rd13];
	and.b64  	%rd76, %rd73, -2;
	add.s64 	%rd77, %rd2, %rd76;
	ld.global.v2.u8 	{%rs11, %rs12}, [%rd77];
	setp.eq.s16 	%p13, %rs11, 0;
	mul.f32 	%f66, %f49, %f65;
	selp.f32 	%f18, %f48, %f66, %p13;
	setp.eq.s16 	%p14, %rs12, 0;
	mov.f32 	%f542, %f48;
	@%p14 bra 	$L__BB50_16;
	ld.global.f32 	%f67, [%rd13+4];
	mul.f32 	%f542, %f49, %f67;
$L__BB50_16:
	add.s64 	%rd78, %rd7, 384;
	shr.u64 	%rd79, %rd78, 63;
	add.s64 	%rd80, %rd78, %rd79;
	shl.b64 	%rd81, %rd80, 2;
	and.b64  	%rd82, %rd81, -8;
	add.s64 	%rd14, %rd1, %rd82;
	ld.global.f32 	%f68, [%rd14];
	and.b64  	%rd83, %rd80, -2;
	add.s64 	%rd84, %rd2, %rd83;
	ld.global.v2.u8 	{%rs13, %rs14}, [%rd84];
	setp.eq.s16 	%p15, %rs13, 0;
	mul.f32 	%f69, %f49, %f68;
	selp.f32 	%f21, %f48, %f69, %p15;
	setp.eq.s16 	%p16, %rs14, 0;
	mov.f32 	%f543, %f48;
	@%p16 bra 	$L__BB50_18;
	ld.global.f32 	%f70, [%rd14+4];
	mul.f32 	%f543, %f49, %f70;
$L__BB50_18:
	add.s64 	%rd85, %rd7, 448;
	shr.u64 	%rd86, %rd85, 63;
	add.s64 	%rd87, %rd85, %rd86;
	shl.b64 	%rd88, %rd87, 2;
	and.b64  	%rd89, %rd88, -8;
	add.s64 	%rd15, %rd1, %rd89;
	ld.global.f32 	%f71, [%rd15];
	and.b64  	%rd90, %rd87, -2;
	add.s64 	%rd91, %rd2, %rd90;
	ld.global.v2.u8 	{%rs15, %rs16}, [%rd91];
	setp.eq.s16 	%p17, %rs15, 0;
	mul.f32 	%f72, %f49, %f71;
	selp.f32 	%f24, %f48, %f72, %p17;
	setp.eq.s16 	%p18, %rs16, 0;
	mov.f32 	%f544, %f48;
	@%p18 bra 	$L__BB50_20;
	ld.global.f32 	%f73, [%rd15+4];
	mul.f32 	%f544, %f49, %f73;
$L__BB50_20:
	add.s64 	%rd92, %rd7, 512;
	shr.u64 	%rd93, %rd92, 63;
	add.s64 	%rd94, %rd92, %rd93;
	shl.b64 	%rd95, %rd94, 2;
	and.b64  	%rd96, %rd95, -8;
	add.s64 	%rd16, %rd1, %rd96;
	ld.global.f32 	%f74, [%rd16];
	and.b64  	%rd97, %rd94, -2;
	add.s64 	%rd98, %rd2, %rd97;
	ld.global.v2.u8 	{%rs17, %rs18}, [%rd98];
	setp.eq.s16 	%p19, %rs17, 0;
	mul.f32 	%f75, %f49, %f74;
	selp.f32 	%f27, %f48, %f75, %p19;
	setp.eq.s16 	%p20, %rs18, 0;
	mov.f32 	%f545, %f48;
	@%p20 bra 	$L__BB50_22;
	ld.global.f32 	%f76, [%rd16+4];
	mul.f32 	%f545, %f49, %f76;
$L__BB50_22:
	add.s64 	%rd99, %rd7, 576;
	shr.u64 	%rd100, %rd99, 63;
	add.s64 	%rd101, %rd99, %rd100;
	shl.b64 	%rd102, %rd101, 2;
	and.b64  	%rd103, %rd102, -8;
	add.s64 	%rd17, %rd1, %rd103;
	ld.global.f32 	%f77, [%rd17];
	and.b64  	%rd104, %rd101, -2;
	add.s64 	%rd105, %rd2, %rd104;
	ld.global.v2.u8 	{%rs19, %rs20}, [%rd105];
	setp.eq.s16 	%p21, %rs19, 0;
	mul.f32 	%f78, %f49, %f77;
	selp.f32 	%f30, %f48, %f78, %p21;
	setp.eq.s16 	%p22, %rs20, 0;
	mov.f32 	%f546, %f48;
	@%p22 bra 	$L__BB50_24;
	ld.global.f32 	%f79, [%rd17+4];
	mul.f32 	%f546, %f49, %f79;
$L__BB50_24:
	add.s64 	%rd106, %rd7, 640;
	shr.u64 	%rd107, %rd106, 63;
	add.s64 	%rd108, %rd106, %rd107;
	shl.b64 	%rd109, %rd108, 2;
	and.b64  	%rd110, %rd109, -8;
	add.s64 	%rd18, %rd1, %rd110;
	ld.global.f32 	%f80, [%rd18];
	and.b64  	%rd111, %rd108, -2;
	add.s64 	%rd112, %rd2, %rd111;
	ld.global.v2.u8 	{%rs21, %rs22}, [%rd112];
	setp.eq.s16 	%p23, %rs21, 0;
	mul.f32 	%f81, %f49, %f80;
	selp.f32 	%f33, %f48, %f81, %p23;
	setp.eq.s16 	%p24, %rs22, 0;
	mov.f32 	%f547, %f48;
	@%p24 bra 	$L__BB50_26;
	ld.global.f32 	%f82, [%rd18+4];
	mul.f32 	%f547, %f49, %f82;
$L__BB50_26:
	add.s64 	%rd113, %rd7, 704;
	shr.u64 	%rd114, %rd113, 63;
	add.s64 	%rd115, %rd113, %rd114;
	shl.b64 	%rd116, %rd115, 2;
	and.b64  	%rd117, %rd116, -8;
	add.s64 	%rd19, %rd1, %rd117;
	ld.global.f32 	%f83, [%rd19];
	and.b64  	%rd118, %rd115, -2;
	add.s64 	%rd119, %rd2, %rd118;
	ld.global.v2.u8 	{%rs23, %rs24}, [%rd119];
	setp.eq.s16 	%p25, %rs23, 0;
	mul.f32 	%f84, %f49, %f83;
	selp.f32 	%f36, %f48, %f84, %p25;
	setp.eq.s16 	%p26, %rs24, 0;
	mov.f32 	%f548, %f48;
	@%p26 bra 	$L__BB50_28;
	ld.global.f32 	%f85, [%rd19+4];
	mul.f32 	%f548, %f49, %f85;
$L__BB50_28:
	add.s64 	%rd120, %rd7, 768;
	shr.u64 	%rd121, %rd120, 63;
	add.s64 	%rd122, %rd120, %rd121;
	shl.b64 	%rd123, %rd122, 2;
	and.b64  	%rd124, %rd123, -8;
	add.s64 	%rd20, %rd1, %rd124;
	ld.global.f32 	%f86, [%rd20];
	and.b64  	%rd125, %rd122, -2;
	add.s64 	%rd126, %rd2, %rd125;
	ld.global.v2.u8 	{%rs25, %rs26}, [%rd126];
	setp.eq.s16 	%p27, %rs25, 0;
	mul.f32 	%f87, %f49, %f86;
	selp.f32 	%f39, %f48, %f87, %p27;
	setp.eq.s16 	%p28, %rs26, 0;
	mov.f32 	%f549, %f48;
	@%p28 bra 	$L__BB50_30;
	ld.global.f32 	%f88, [%rd20+4];
	mul.f32 	%f549, %f49, %f88;
$L__BB50_30:
	add.s64 	%rd127, %rd7, 832;
	shr.u64 	%rd128, %rd127, 63;
	add.s64 	%rd129, %rd127, %rd128;
	shl.b64 	%rd130, %rd129, 2;
	and.b64  	%rd131, %rd130, -8;
	add.s64 	%rd21, %rd1, %rd131;
	ld.global.f32 	%f89, [%rd21];
	and.b64  	%rd132, %rd129, -2;
	add.s64 	%rd133, %rd2, %rd132;
	ld.global.v2.u8 	{%rs27, %rs28}, [%rd133];
	setp.eq.s16 	%p29, %rs27, 0;
	mul.f32 	%f90, %f49, %f89;
	selp.f32 	%f42, %f48, %f90, %p29;
	setp.eq.s16 	%p30, %rs28, 0;
	mov.f32 	%f550, %f48;
	@%p30 bra 	$L__BB50_32;
	ld.global.f32 	%f91, [%rd21+4];
	mul.f32 	%f550, %f49, %f91;
$L__BB50_32:
	add.s64 	%rd134, %rd7, 896;
	shr.u64 	%rd135, %rd134, 63;
	add.s64 	%rd136, %rd134, %rd135;
	shl.b64 	%rd137, %rd136, 2;
	and.b64  	%rd138, %rd137, -8;
	add.s64 	%rd22, %rd1, %rd138;
	ld.global.f32 	%f92, [%rd22];
	and.b64  	%rd139, %rd136, -2;
	add.s64 	%rd140, %rd2, %rd139;
	ld.global.v2.u8 	{%rs29, %rs30}, [%rd140];
	setp.eq.s16 	%p31, %rs29, 0;
	mul.f32 	%f93, %f49, %f92;
	selp.f32 	%f45, %f48, %f93, %p31;
	setp.eq.s16 	%p32, %rs30, 0;
	mov.f32 	%f551, %f48;
	@%p32 bra 	$L__BB50_34;
	ld.global.f32 	%f94, [%rd22+4];
	mul.f32 	%f551, %f49, %f94;
$L__BB50_34:
	ld.param.u64 	%rd233, [_Z15SoftmaxWarpImplI24ElementwiseScaleMaskLoadIffbE11DirectStoreIffEfLi2ELi30ELi32ELi1ELb0EL9Algorithm0EEvT_T0_ll_param_2];
	max.f32 	%f95, %f3, 0fFF800000;
	max.f32 	%f96, %f95, %f537;
	max.f32 	%f97, %f96, %f6;
	max.f32 	%f98, %f97, %f538;
	max.f32 	%f99, %f98, %f9;
	max.f32 	%f100, %f99, %f539;
	max.f32 	%f101, %f100, %f12;
	max.f32 	%f102, %f101, %f540;
	max.f32 	%f103, %f102, %f15;
	max.f32 	%f104, %f103, %f541;
	max.f32 	%f105, %f104, %f18;
	max.f32 	%f106, %f105, %f542;
	max.f32 	%f107, %f106, %f21;
	max.f32 	%f108, %f107, %f543;
	max.f32 	%f109, %f108, %f24;
	max.f32 	%f110, %f109, %f544;
	max.f32 	%f111, %f110, %f27;
	max.f32 	%f112, %f111, %f545;
	max.f32 	%f113, %f112, %f30;
	max.f32 	%f114, %f113, %f546;
	max.f32 	%f115, %f114, %f33;
	max.f32 	%f116, %f115, %f547;
	max.f32 	%f117, %f116, %f36;
	max.f32 	%f118, %f117, %f548;
	max.f32 	%f119, %f118, %f39;
	max.f32 	%f120, %f119, %f549;
	max.f32 	%f121, %f120, %f42;
	max.f32 	%f122, %f121, %f550;
	max.f32 	%f123, %f122, %f45;
	max.f32 	%f124, %f123, %f551;
	mov.b32 	%r9, %f124;
	shfl.sync.bfly.b32	%r10|%p33, %r9, 16, 31, -1;
	mov.b32 	%f125, %r10;
	max.f32 	%f126, %f124, %f125;
	mov.b32 	%r11, %f126;
	shfl.sync.bfly.b32	%r12|%p34, %r11, 8, 31, -1;
	mov.b32 	%f127, %r12;
	max.f32 	%f128, %f126, %f127;
	mov.b32 	%r13, %f128;
	shfl.sync.bfly.b32	%r14|%p35, %r13, 4, 31, -1;
	mov.b32 	%f129, %r14;
	max.f32 	%f130, %f128, %f129;
	mov.b32 	%r15, %f130;
	shfl.sync.bfly.b32	%r16|%p36, %r15, 2, 31, -1;
	mov.b32 	%f131, %r16;
	max.f32 	%f132, %f130, %f131;
	mov.b32 	%r17, %f132;
	shfl.sync.bfly.b32	%r18|%p37, %r17, 1, 31, -1;
	mov.b32 	%f133, %r18;
	max.f32 	%f134, %f132, %f133;
	sub.f32 	%f135, %f3, %f134;
	fma.rn.f32 	%f136, %f135, 0f3BBB989D, 0f3F000000;
	cvt.sat.f32.f32 	%f137, %f136;
	mov.f32 	%f138, 0f4B400001;
	mov.f32 	%f139, 0f437C0000;
	fma.rm.f32 	%f140, %f137, %f139, %f138;
	add.f32 	%f141, %f140, 0fCB40007F;
	neg.f32 	%f142, %f141;
	fma.rn.f32 	%f143, %f135, 0f3FB8AA3B, %f142;
	fma.rn.f32 	%f144, %f135, 0f32A57060, %f143;
	mov.b32 	%r19, %f140;
	shl.b32 	%r20, %r19, 23;
	mov.b32 	%f145, %r20;
	ex2.approx.ftz.f32 	%f146, %f144;
	mul.f32 	%f147, %f146, %f145;
	add.f32 	%f148, %f147, 0f00000000;
	sub.f32 	%f149, %f537, %f134;
	fma.rn.f32 	%f150, %f149, 0f3BBB989D, 0f3F000000;
	cvt.sat.f32.f32 	%f151, %f150;
	fma.rm.f32 	%f152, %f151, %f139, %f138;
	add.f32 	%f153, %f152, 0fCB40007F;
	neg.f32 	%f154, %f153;
	fma.rn.f32 	%f155, %f149, 0f3FB8AA3B, %f154;
	fma.rn.f32 	%f156, %f149, 0f32A57060, %f155;
	mov.b32 	%r21, %f152;
	shl.b32 	%r22, %r21, 23;
	mov.b32 	%f157, %r22;
	ex2.approx.ftz.f32 	%f158, %f156;
	mul.f32 	%f159, %f158, %f157;
	add.f32 	%f160, %f148, %f159;
	sub.f32 	%f161, %f6, %f134;
	fma.rn.f32 	%f162, %f161, 0f3BBB989D, 0f3F000000;
	cvt.sat.f32.f32 	%f163, %f162;
	fma.rm.f32 	%f164, %f163, %f139, %f138;
	add.f32 	%f165, %f164, 0fCB40007F;
	neg.f32 	%f166, %f165;
	fma.rn.f32 	%f167, %f161, 0f3FB8AA3B, %f166;
	fma.rn.f32 	%f168, %f161, 0f32A57060, %f167;
	mov.b32 	%r23, %f164;
	shl.b32 	%r24, %r23, 23;
	mov.b32 	%f169, %r24;
	ex2.approx.ftz.f32 	%f170, %f168;
	mul.f32 	%f171, %f170, %f169;
	add.f32 	%f172, %f160, %f171;
	sub.f32 	%f173, %f538, %f134;
	fma.rn.f32 	%f174, %f173, 0f3BBB989D, 0f3F000000;
	cvt.sat.f32.f32 	%f175, %f174;
	fma.rm.f32 	%f176, %f175, %f139, %f138;
	add.f32 	%f177, %f176, 0fCB40007F;
	neg.f32 	%f178, %f177;
	fma.rn.f32 	%f179, %f173, 0f3FB8AA3B, %f178;
	fma.rn.f32 	%f180, %f173, 0f32A57060, %f179;
	mov.b32 	%r25, %f176;
	shl.b32 	%r26, %r25, 23;
	mov.b32 	%f181, %r26;
	ex2.approx.ftz.f32 	%f182, %f180;
	mul.f32 	%f183, %f182, %f181;
	add.f32 	%f184, %f172, %f183;
	sub.f32 	%f185, %f9, %f134;
	fma.rn.f32 	%f186, %f185, 0f3BBB989D, 0f3F000000;
	cvt.sat.f32.f32 	%f187, %f186;
	fma.rm.f32 	%f188, %f187, %f139, %f138;
	add.f32 	%f189, %f188, 0fCB40007F;
	neg.f32 	%f190, %f189;
	fma.rn.f32 	%f191, %f185, 0f3FB8AA3B, %f190;
	fma.rn.f32 	%f192, %f185, 0f32A57060, %f191;
	mov.b32 	%r27, %f188;
	shl.b32 	%r28, %r27, 23;
	mov.b32 	%f193, %r28;
	ex2.approx.ftz.f32 	%f194, %f192;
	mul.f32 	%f195, %f194, %f193;
	add.f32 	%f196, %f184, %f195;
	sub.f32 	%f197, %f539, %f134;
	fma.rn.f32 	%f198, %f197, 0f3BBB989D, 0f3F000000;
	cvt.sat.f32.f32 	%f199, %f198;
	fma.rm.f32 	%f200, %f199, %f139, %f138;
	add.f32 	%f201, %f200, 0fCB40007F;
	neg.f32 	%f202, %f201;
	fma.rn.f32 	%f203, %f197, 0f3FB8AA3B, %f202;
	fma.rn.f32 	%f204, %f197, 0f32A57060, %f203;
	mov.b32 	%r29, %f200;
	shl.b32 	%r30, %r29, 23;
	mov.b32 	%f205, %r30;
	ex2.approx.ftz.f32 	%f206, %f204;
	mul.f32 	%f207, %f206, %f205;
	add.f32 	%f208, %f196, %f207;
	sub.f32 	%f209, %f12, %f134;
	fma.rn.f32 	%f210, %f209, 0f3BBB989D, 0f3F000000;
	cvt.sat.f32.f32 	%f211, %f210;
	fma.rm.f32 	%f212, %f211, %f139, %f138;
	add.f32 	%f213, %f212, 0fCB40007F;
	neg.f32 	%f214, %f213;
	fma.rn.f32 	%f215, %f209, 0f3FB8AA3B, %f214;
	fma.rn.f32 	%f216, %f209, 0f32A57060, %f215;
	mov.b32 	%r31, %f212;
	shl.b32 	%r32, %r31, 23;
	mov.b32 	%f217, %r32;
	ex2.approx.ftz.f32 	%f218, %f216;
	mul.f32 	%f219, %f218, %f217;
	add.f32 	%f220, %f208, %f219;
	sub.f32 	%f221, %f540, %f134;
	fma.rn.f32 	%f222, %f221, 0f3BBB989D, 0f3F000000;
	cvt.sat.f32.f32 	%f223, %f222;
	fma.rm.f32 	%f224, %f223, %f139, %f138;
	add.f32 	%f225, %f224, 0fCB40007F;
	neg.f32 	%f226, %f225;
	fma.rn.f32 	%f227, %f221, 0f3FB8AA3B, %f226;
	fma.rn.f32 	%f228, %f221, 0f32A57060, %f227;
	mov.b32 	%r33, %f224;
	shl.b32 	%r34, %r33, 23;
	mov.b32 	%f229, %r34;
	ex2.approx.ftz.f32 	%f230, %f228;
	mul.f32 	%f231, %f230, %f229;
	add.f32 	%f232, %f220, %f231;
	sub.f32 	%f233, %f15, %f134;
	fma.rn.f32 	%f234, %f233, 0f3BBB989D, 0f3F000000;
	cvt.sat.f32.f32 	%f235, %f234;
	fma.rm.f32 	%f236, %f235, %f139, %f138;
	add.f32 	%f237, %f236, 0fCB40007F;
	neg.f32 	%f238, %f237;
	fma.rn.f32 	%f239, %f233, 0f3FB8AA3B, %f238;
	fma.rn.f32 	%f240, %f233, 0f32A57060, %f239;
	mov.b32 	%r35, %f236;
	shl.b32 	%r36, %r35, 23;
	mov.b32 	%f241, %r36;
	ex2.approx.ftz.f32 	%f242, %f240;
	mul.f32 	%f243, %f242, %f241;
	add.f32 	%f244, %f232, %f243;
	sub.f32 	%f245, %f541, %f134;
	fma.rn.f32 	%f246, %f245, 0f3BBB989D, 0f3F000000;
	cvt.sat.f32.f32 	%f247, %f246;
	fma.rm.f32 	%f248, %f247, %f139, %f138;
	add.f32 	%f249, %f248, 0fCB40007F;
	neg.f32 	%f250, %f249;
	fma.rn.f32 	%f251, %f245, 0f3FB8AA3B, %f250;
	fma.rn.f32 	%f252, %f245, 0f32A57060, %f251;
	mov.b32 	%r37, %f248;
	shl.b32 	%r38, %r37, 23;
	mov.b32 	%f253, %r38;
	ex2.approx.ftz.f32 	%f254, %f252;
	mul.f32 	%f255, %f254, %f253;
	add.f32 	%f256, %f244, %f255;
	sub.f32 	%f257, %f18, %f134;
	fma.rn.f32 	%f258, %f257, 0f3BBB989D, 0f3F000000;
	cvt.sat.f32.f32 	%f259, %f258;
	fma.rm.f32 	%f260, %f259, %f139, %f138;
	add.f32 	%f261, %f260, 0fCB40007F;
	neg.f32 	%f262, %f261;
	fma.rn.f32 	%f263, %f257, 0f3FB8AA3B, %f262;
	fma.rn.f32 	%f264, %f257, 0f32A57060, %f263;
	mov.b32 	%r39, %f260;
	shl.b32 	%r40, %r39, 23;
	mov.b32 	%f265, %r40;
	ex2.approx.ftz.f32 	%f266, %f264;
	mul.f32 	%f267, %f266, %f265;
	add.f32 	%f268, %f256, %f267;
	sub.f32 	%f269, %f542, %f134;
	fma.rn.f32 	%f270, %f269, 0f3BBB989D, 0f3F000000;
	cvt.sat.f32.f32 	%f271, %f270;
	fma.rm.f32 	%f272, %f271, %f139, %f138;
	add.f32 	%f273, %f272, 0fCB40007F;
	neg.f32 	%f274, %f273;
	fma.rn.f32 	%f275, %f269, 0f3FB8AA3B, %f274;
	fma.rn.f32 	%f276, %f269, 0f32A57060, %f275;
	mov.b32 	%r41, %f272;
	shl.b32 	%r42, %r41, 23;
	mov.b32 	%f277, %r42;
	ex2.approx.ftz.f32 	%f278, %f276;
	mul.f32 	%f279, %f278, %f277;
	add.f32 	%f280, %f268, %f279;
	sub.f32 	%f281, %f21, %f134;
	fma.rn.f32 	%f282, %f281, 0f3BBB989D, 0f3F000000;
	cvt.sat.f32.f32 	%f283, %f282;
	fma.rm.f32 	%f284, %f283, %f139, %f138;
	add.f32 	%f285, %f284, 0fCB40007F;
	neg.f32 	%f286, %f285;
	fma.rn.f32 	%f287, %f281, 0f3FB8AA3B, %f286;
	fma.rn.f32 	%f288, %f281, 0f32A57060, %f287;
	mov.b32 	%r43, %f284;
	shl.b32 	%r44, %r43, 23;
	mov.b32 	%f289, %r44;
	ex2.approx.ftz.f32 	%f290, %f288;
	mul.f32 	%f291, %f290, %f289;
	add.f32 	%f292, %f280, %f291;
	sub.f32 	%f293, %f543, %f134;
	fma.rn.f32 	%f294, %f293, 0f3BBB989D, 0f3F000000;
	cvt.sat.f32.f32 	%f295, %f294;
	fma.rm.f32 	%f296, %f295, %f139, %f138;
	add.f32 	%f297, %f296, 0fCB40007F;
	neg.f32 	%f298, %f297;
	fma.rn.f32 	%f299, %f293, 0f3FB8AA3B, %f298;
	fma.rn.f32 	%f300, %f293, 0f32A57060, %f299;
	mov.b32 	%r45, %f296;
	shl.b32 	%r46, %r45, 23;
	mov.b32 	%f301, %r46;
	ex2.approx.ftz.f32 	%f302, %f300;
	mul.f32 	%f303, %f302, %f301;
	add.f32 	%f304, %f292, %f303;
	sub.f32 	%f305, %f24, %f134;
	fma.rn.f32 	%f306, %f305, 0f3BBB989D, 0f3F000000;
	cvt.sat.f32.f32 	%f307, %f306;
	fma.rm.f32 	%f308, %f307, %f139, %f138;
	add.f32 	%f309, %f308, 0fCB40007F;
	neg.f32 	%f310, %f309;
	fma.rn.f32 	%f311, %f305, 0f3FB8AA3B, %f310;
	fma.rn.f32 	%f312, %f305, 0f32A57060, %f311;
	mov.b32 	%r47, %f308;
	shl.b32 	%r48, %r47, 23;
	mov.b32 	%f313, %r48;
	ex2.approx.ftz.f32 	%f314, %f312;
	mul.f32 	%f315, %f314, %f313;
	add.f32 	%f316, %f304, %f315;
	sub.f32 	%f317, %f544, %f134;
	fma.rn.f32 	%f318, %f317, 0f3BBB989D, 0f3F000000;
	cvt.sat.f32.f32 	%f319, %f318;
	fma.rm.f32 	%f320, %f319, %f139, %f138;
	add.f32 	%f321, %f320, 0fCB40007F;
	neg.f32 	%f322, %f321;
	fma.rn.f32 	%f323, %f317, 0f3FB8AA3B, %f322;
	fma.rn.f32 	%f324, %f317, 0f32A57060, %f323;
	mov.b32 	%r49, %f320;
	shl.b32 	%r50, %r49, 23;
	mov.b32 	%f325, %r50;
	ex2.approx.ftz.f32 	%f326, %f324;
	mul.f32 	%f327, %f326, %f325;
	add.f32 	%f328, %f316, %f327;
	sub.f32 	%f329, %f27, %f134;
	fma.rn.f32 	%f330, %f329, 0f3BBB989D, 0f3F000000;
	cvt.sat.f32.f32 	%f331, %f330;
	fma.rm.f32 	%f332, %f331, %f139, %f138;
	add.f32 	%f333, %f332, 0fCB40007F;
	neg.f32 	%f334, %f333;
	fma.rn.f32 	%f335, %f329, 0f3FB8AA3B, %f334;
	fma.rn.f32 	%f336, %f329, 0f32A57060, %f335;
	mov.b32 	%r51, %f332;
	shl.b32 	%r52, %r51, 23;
	mov.b32 	%f337, %r52;
	ex2.approx.ftz.f32 	%f338, %f336;
	mul.f32 	%f339, %f338, %f337;
	add.f32 	%f340, %f328, %f339;
	sub.f32 	%f341, %f545, %f134;
	fma.rn.f32 	%f342, %f341, 0f3BBB989D, 0f3F000000;
	cvt.sat.f32.f32 	%f343, %f342;
	fma.rm.f32 	%f344, %f343, %f139, %f138;
	add.f32 	%f345, %f344, 0fCB40007F;
	neg.f32 	%f346, %f345;
	fma.rn.f32 	%f347, %f341, 0f3FB8AA3B, %f346;
	fma.rn.f32 	%f348, %f341, 0f32A57060, %f347;
	mov.b32 	%r53, %f344;
	shl.b32 	%r54, %r53, 23;
	mov.b32 	%f349, %r54;
	ex2.approx.ftz.f32 	%f350, %f348;
	mul.f32 	%f351, %f350, %f349;
	add.f32 	%f352, %f340, %f351;
	sub.f32 	%f353, %f30, %f134;
	fma.rn.f32 	%f354, %f353, 0f3BBB989D, 0f3F000000;
	cvt.sat.f32.f32 	%f355, %f354;
	fma.rm.f32 	%f356, %f355, %f139, %f138;
	add.f32 	%f357, %f356, 0fCB40007F;
	neg.f32 	%f358, %f357;
	fma.rn.f32 	%f359, %f353, 0f3FB8AA3B, %f358;
	fma.rn.f32 	%f360, %f353, 0f32A57060, %f359;
	mov.b32 	%r55, %f356;
	shl.b32 	%r56, %r55, 23;
	mov.b32 	%f361, %r56;
	ex2.approx.ftz.f32 	%f362, %f360;
	mul.f32 	%f363, %f362, %f361;
	add.f32 	%f364, %f352, %f363;
	sub.f32 	%f365, %f546, %f134;
	fma.rn.f32 	%f366, %f365, 0f3BBB989D, 0f3F000000;
	cvt.sat.f32.f32 	%f367, %f366;
	fma.rm.f32 	%f368, %f367, %f139, %f138;
	add.f32 	%f369, %f368, 0fCB40007F;
	neg.f32 	%f370, %f369;
	fma.rn.f32 	%f371, %f365, 0f3FB8AA3B, %f370;
	fma.rn.f32 	%f372, %f365, 0f32A57060, %f371;
	mov.b32 	%r57, %f368;
	shl.b32 	%r58, %r57, 23;
	mov.b32 	%f373, %r58;
	ex2.approx.ftz.f32 	%f374, %f372;
	mul.f32 	%f375, %f374, %f373;
	add.f32 	%f376, %f364, %f375;
	sub.f32 	%f377, %f33, %f134;
	fma.rn.f32 	%f378, %f377, 0f3BBB989D, 0f3F000000;
	cvt.sat.f32.f32 	%f379, %f378;
	fma.rm.f32 	%f380, %f379, %f139, %f138;
	add.f32 	%f381, %f380, 0fCB40007F;
	neg.f32 	%f382, %f381;
	fma.rn.f32 	%f383, %f377, 0f3FB8AA3B, %f382;
	fma.rn.f32 	%f384, %f377, 0f32A57060, %f383;
	mov.b32 	%r59, %f380;
	shl.b32 	%r60, %r59, 23;
	mov.b32 	%f385, %r60;
	ex2.approx.ftz.f32 	%f386, %f384;
	mul.f32 	%f387, %f386, %f385;
	add.f32 	%f388, %f376, %f387;
	sub.f32 	%f389, %f547, %f134;
	fma.rn.f32 	%f390, %f389, 0f3BBB989D, 0f3F000000;
	cvt.sat.f32.f32 	%f391, %f390;
	fma.rm.f32 	%f392, %f391, %f139, %f138;
	add.f32 	%f393, %f392, 0fCB40007F;
	neg.f32 	%f394, %f393;
	fma.rn.f32 	%f395, %f389, 0f3FB8AA3B, %f394;
	fma.rn.f32 	%f396, %f389, 0f32A57060, %f395;
	mov.b32 	%r61, %f392;
	shl.b32 	%r62, %r61, 23;
	mov.b32 	%f397, %r62;
	ex2.approx.ftz.f32 	%f398, %f396;
	mul.f32 	%f399, %f398, %f397;
	add.f32 	%f400, %f388, %f399;
	sub.f32 	%f401, %f36, %f134;
	fma.rn.f32 	%f402, %f401, 0f3BBB989D, 0f3F000000;
	cvt.sat.f32.f32 	%f403, %f402;
	fma.rm.f32 	%f404, %f403, %f139, %f138;
	add.f32 	%f405, %f404, 0fCB40007F;
	neg.f32 	%f406, %f405;
	fma.rn.f32 	%f407, %f401, 0f3FB8AA3B, %f406;
	fma.rn.f32 	%f408, %f401, 0f32A57060, %f407;
	mov.b32 	%r63, %f404;
	shl.b32 	%r64, %r63, 23;
	mov.b32 	%f409, %r64;
	ex2.approx.ftz.f32 	%f410, %f408;
	mul.f32 	%f411, %f410, %f409;
	add.f32 	%f412, %f400, %f411;
	sub.f32 	%f413, %f548, %f134;
	fma.rn.f32 	%f414, %f413, 0f3BBB989D, 0f3F000000;
	cvt.sat.f32.f32 	%f415, %f414;
	fma.rm.f32 	%f416, %f415, %f139, %f138;
	add.f32 	%f417, %f416, 0fCB40007F;
	neg.f32 	%f418, %f417;
	fma.rn.f32 	%f419, %f413, 0f3FB8AA3B, %f418;
	fma.rn.f32 	%f420, %f413, 0f32A57060, %f419;
	mov.b32 	%r65, %f416;
	shl.b32 	%r66, %r65, 23;
	mov.b32 	%f421, %r66;
	ex2.approx.ftz.f32 	%f422, %f420;
	mul.f32 	%f423, %f422, %f421;
	add.f32 	%f424, %f412, %f423;
	sub.f32 	%f425, %f39, %f134;
	fma.rn.f32 	%f426, %f425, 0f3BBB989D, 0f3F000000;
	cvt.sat.f32.f32 	%f427, %f426;
	fma.rm.f32 	%f428, %f427, %f139, %f138;
	add.f32 	%f429, %f428, 0fCB40007F;
	neg.f32 	%f430, %f429;
	fma.rn.f32 	%f431, %f425, 0f3FB8AA3B, %f430;
	fma.rn.f32 	%f432, %f425, 0f32A57060, %f431;
	mov.b32 	%r67, %f428;
	shl.b32 	%r68, %r67, 23;
	mov.b32 	%f433, %r68;
	ex2.approx.ftz.f32 	%f434, %f432;
	mul.f32 	%f435, %f434, %f433;
	add.f32 	%f436, %f424, %f435;
	sub.f32 	%f437, %f549, %f134;
	fma.rn.f32 	%f438, %f437, 0f3BBB989D, 0f3F000000;
	cvt.sat.f32.f32 	%f439, %f438;
	fma.rm.f32 	%f440, %f439, %f139, %f138;
	add.f32 	%f441, %f440, 0fCB40007F;
	neg.f32 	%f442, %f441;
	fma.rn.f32 	%f443, %f437, 0f3FB8AA3B, %f442;
	fma.rn.f32 	%f444, %f437, 0f32A57060, %f443;
	mov.b32 	%r69, %f440;
	shl.b32 	%r70, %r69, 23;
	mov.b32 	%f445, %r70;
	ex2.approx.ftz.f32 	%f446, %f444;
	mul.f32 	%f447, %f446, %f445;
	add.f32 	%f448, %f436, %f447;
	sub.f32 	%f449, %f42, %f134;
	fma.rn.f32 	%f450, %f449, 0f3BBB989D, 0f3F000000;
	cvt.sat.f32.f32 	%f451, %f450;
	fma.rm.f32 	%f452, %f451, %f139, %f138;
	add.f32 	%f453, %f452, 0fCB40007F;
	neg.f32 	%f454, %f453;
	fma.rn.f32 	%f455, %f449, 0f3FB8AA3B, %f454;
	fma.rn.f32 	%f456, %f449, 0f32A57060, %f455;
	mov.b32 	%r71, %f452;
	shl.b32 	%r72, %r71, 23;
	mov.b32 	%f457, %r72;
	ex2.approx.ftz.f32 	%f458, %f456;
	mul.f32 	%f459, %f458, %f457;
	add.f32 	%f460, %f448, %f459;
	sub.f32 	%f461, %f550, %f134;
	fma.rn.f32 	%f462, %f461, 0f3BBB989D, 0f3F000000;
	cvt.sat.f32.f32 	%f463, %f462;
	fma.rm.f32 	%f464, %f463, %f139, %f138;
	add.f32 	%f465, %f464, 0fCB40007F;
	neg.f32 	%f466, %f465;
	fma.rn.f32 	%f467, %f461, 0f3FB8AA3B, %f466;
	fma.rn.f32 	%f468, %f461, 0f32A57060, %f467;
	mov.b32 	%r73, %f464;
	shl.b32 	%r74, %r73, 23;
	mov.b32 	%f469, %r74;
	ex2.approx.ftz.f32 	%f470, %f468;
	mul.f32 	%f471, %f470, %f469;
	add.f32 	%f472, %f460, %f471;
	sub.f32 	%f473, %f45, %f134;
	fma.rn.f32 	%f474, %f473, 0f3BBB989D, 0f3F000000;
	cvt.sat.f32.f32 	%f475, %f474;
	fma.rm.f32 	%f476, %f475, %f139, %f138;
	add.f32 	%f477, %f476, 0fCB40007F;
	neg.f32 	%f478, %f477;
	fma.rn.f32 	%f479, %f473, 0f3FB8AA3B, %f478;
	fma.rn.f32 	%f480, %f473, 0f32A57060, %f479;
	mov.b32 	%r75, %f476;
	shl.b32 	%r76, %r75, 23;
	mov.b32 	%f481, %r76;
	ex2.approx.ftz.f32 	%f482, %f480;
	mul.f32 	%f483, %f482, %f481;
	add.f32 	%f484, %f472, %f483;
	sub.f32 	%f485, %f551, %f134;
	fma.rn.f32 	%f486, %f485, 0f3BBB989D, 0f3F000000;
	cvt.sat.f32.f32 	%f487, %f486;
	fma.rm.f32 	%f488, %f487, %f139, %f138;
	add.f32 	%f489, %f488, 0fCB40007F;
	neg.f32 	%f490, %f489;
	fma.rn.f32 	%f491, %f485, 0f3FB8AA3B, %f490;
	fma.rn.f32 	%f492, %f485, 0f32A57060, %f491;
	mov.b32 	%r77, %f488;
	shl.b32 	%r78, %r77, 23;
	mov.b32 	%f493, %r78;
	ex2.approx.ftz.f32 	%f494, %f492;
	mul.f32 	%f495, %f494, %f493;
	add.f32 	%f496, %f484, %f495;
	mov.b32 	%r79, %f496;
	shfl.sync.bfly.b32	%r80|%p38, %r79, 16, 31, -1;
	mov.b32 	%f497, %r80;
	add.f32 	%f498, %f496, %f497;
	mov.b32 	%r81, %f498;
	shfl.sync.bfly.b32	%r82|%p39, %r81, 8, 31, -1;
	mov.b32 	%f499, %r82;
	add.f32 	%f500, %f498, %f499;
	mov.b32 	%r83, %f500;
	shfl.sync.bfly.b32	%r84|%p40, %r83, 4, 31, -1;
	mov.b32 	%f501, %r84;
	add.f32 	%f502, %f500, %f501;
	mov.b32 	%r85, %f502;
	shfl.sync.bfly.b32	%r86|%p41, %r85, 2, 31, -1;
	mov.b32 	%f503, %r86;
	add.f32 	%f504, %f502, %f503;
	mov.b32 	%r87, %f504;
	shfl.sync.bfly.b32	%r88|%p42, %r87, 1, 31, -1;
	mov.b32 	%f505, %r88;
	add.f32 	%f506, %f504, %f505;
	div.rn.f32 	%f507, %f147, %f506;
	div.rn.f32 	%f508, %f159, %f506;
	div.rn.f32 	%f509, %f171, %f506;
	div.rn.f32 	%f510, %f183, %f506;
	div.rn.f32 	%f511, %f195, %f506;
	div.rn.f32 	%f512, %f207, %f506;
	div.rn.f32 	%f513, %f219, %f506;
	div.rn.f32 	%f514, %f231, %f506;
	div.rn.f32 	%f515, %f243, %f506;
	div.rn.f32 	%f516, %f255, %f506;
	div.rn.f32 	%f517, %f267, %f506;
	div.rn.f32 	%f518, %f279, %f506;
	div.rn.f32 	%f519, %f291, %f506;
	div.rn.f32 	%f520, %f303, %f506;
	div.rn.f32 	%f521, %f315, %f506;
	div.rn.f32 	%f522, %f327, %f506;
	div.rn.f32 	%f523, %f339, %f506;
	div.rn.f32 	%f524, %f351, %f506;
	div.rn.f32 	%f525, %f363, %f506;
	div.rn.f32 	%f526, %f375, %f506;
	div.rn.f32 	%f527, %f387, %f506;
	div.rn.f32 	%f528, %f399, %f506;
	div.rn.f32 	%f529, %f411, %f506;
	div.rn.f32 	%f530, %f423, %f506;
	div.rn.f32 	%f531, %f435, %f506;
	div.rn.f32 	%f532, %f447, %f506;
	div.rn.f32 	%f533, %f459, %f506;
	div.rn.f32 	%f534, %f471, %f506;
	div.rn.f32 	%f535, %f483, %f506;
	div.rn.f32 	%f536, %f495, %f506;
	mad.lo.s64 	%rd141, %rd234, %rd28, %rd4;
	shr.u64 	%rd142, %rd141, 63;
	add.s64 	%rd143, %rd141, %rd142;
	cvta.to.global.u64 	%rd144, %rd27;
	shl.b64 	%rd145, %rd143, 2;
	and.b64  	%rd146, %rd145, -8;
	add.s64 	%rd147, %rd144, %rd146;
	st.global.v2.f32 	[%rd147], {%f507, %f508};
	add.s64 	%rd148, %rd141, 64;
	shr.u64 	%rd149, %rd148, 63;
	add.s64 	%rd150, %rd148, %rd149;
	shl.b64 	%rd151, %rd150, 2;
	and.b64  	%rd152, %rd151, -8;
	add.s64 	%rd153, %rd144, %rd152;
	st.global.v2.f32 	[%rd153], {%f509, %f510};
	add.s64 	%rd154, %rd141, 128;
	shr.u64 	%rd155, %rd154, 63;
	add.s64 	%rd156, %rd154, %rd155;
	shl.b64 	%rd157, %rd156, 2;
	and.b64  	%rd158, %rd157, -8;
	add.s64 	%rd159, %rd144, %rd158;
	st.global.v2.f32 	[%rd159], {%f511, %f512};
	add.s64 	%rd160, %rd141, 192;
	shr.u64 	%rd161, %rd160, 63;
	add.s64 	%rd162, %rd160, %rd161;
	shl.b64 	%rd163, %rd162, 2;
	and.b64  	%rd164, %rd163, -8;
	add.s64 	%rd165, %rd144, %rd164;
	st.global.v2.f32 	[%rd165], {%f513, %f514};
	add.s64 	%rd166, %rd141, 256;
	shr.u64 	%rd167, %rd166, 63;
	add.s64 	%rd168, %rd166, %rd167;
	shl.b64 	%rd169, %rd168, 2;
	and.b64  	%rd170, %rd169, -8;
	add.s64 	%rd171, %rd144, %rd170;
	st.global.v2.f32 	[%rd171], {%f515, %f516};
	add.s64 	%rd172, %rd141, 320;
	shr.u64 	%rd173, %rd172, 63;
	add.s64 	%rd174, %rd172, %rd173;
	shl.b64 	%rd175, %rd174, 2;
	and.b64  	%rd176, %rd175, -8;
	add.s64 	%rd177, %rd144, %rd176;
	st.global.v2.f32 	[%rd177], {%f517, %f518};
	add.s64 	%rd178, %rd141, 384;
	shr.u64 	%rd179, %rd178, 63;
	add.s64 	%rd180, %rd178, %rd179;
	shl.b64 	%rd181, %rd180, 2;
	and.b64  	%rd182, %rd181, -8;
	add.s64 	%rd183, %rd144, %rd182;
	st.global.v2.f32 	[%rd183], {%f519, %f520};
	add.s64 	%rd184, %rd141, 448;
	shr.u64 	%rd185, %rd184, 63;
	add.s64 	%rd186, %rd184, %rd185;
	shl.b64 	%rd187, %rd186, 2;
	and.b64  	%rd188, %rd187, -8;
	add.s64 	%rd189, %rd144, %rd188;
	st.global.v2.f32 	[%rd189], {%f521, %f522};
	add.s64 	%rd190, %rd141, 512;
	shr.u64 	%rd191, %rd190, 63;
	add.s64 	%rd192, %rd190, %rd191;
	shl.b64 	%rd193, %rd192, 2;
	and.b64  	%rd194, %rd193, -8;
	add.s64 	%rd195, %rd144, %rd194;
	st.global.v2.f32 	[%rd195], {%f523, %f524};
	add.s64 	%rd196, %rd141, 576;
	shr.u64 	%rd197, %rd196, 63;
	add.s64 	%rd198, %rd196, %rd197;
	shl.b64 	%rd199, %rd198, 2;
	and.b64  	%rd200, %rd199, -8;
	add.s64 	%rd201, %rd144, %rd200;
	st.global.v2.f32 	[%rd201], {%f525, %f526};
	add.s64 	%rd202, %rd141, 640;
	shr.u64 	%rd203, %rd202, 63;
	add.s64 	%rd204, %rd202, %rd203;
	shl.b64 	%rd205, %rd204, 2;
	and.b64  	%rd206, %rd205, -8;
	add.s64 	%rd207, %rd144, %rd206;
	st.global.v2.f32 	[%rd207], {%f527, %f528};
	add.s64 	%rd208, %rd141, 704;
	shr.u64 	%rd209, %rd208, 63;
	add.s64 	%rd210, %rd208, %rd209;
	shl.b64 	%rd211, %rd210, 2;
	and.b64  	%rd212, %rd211, -8;
	add.s64 	%rd213, %rd144, %rd212;
	st.global.v2.f32 	[%rd213], {%f529, %f530};
	add.s64 	%rd214, %rd141, 768;
	shr.u64 	%rd215, %rd214, 63;
	add.s64 	%rd216, %rd214, %rd215;
	shl.b64 	%rd217, %rd216, 2;
	and.b64  	%rd218, %rd217, -8;
	add.s64 	%rd219, %rd144, %rd218;
	st.global.v2.f32 	[%rd219], {%f531, %f532};
	add.s64 	%rd220, %rd141, 832;
	shr.u64 	%rd221, %rd220, 63;
	add.s64 	%rd222, %rd220, %rd221;
	shl.b64 	%rd223, %rd222, 2;
	and.b64  	%rd224, %rd223, -8;
	add.s64 	%rd225, %rd144, %rd224;
	st.global.v2.f32 	[%rd225], {%f533, %f534};
	add.s64 	%rd226, %rd141, 896;
	shr.u64 	%rd227, %rd226, 63;
	add.s64 	%rd228, %rd226, %rd227;
	shl.b64 	%rd229, %rd228, 2;
	and.b64  	%rd230, %rd229, -8;
	add.s64 	%rd231, %rd144, %rd230;
	st.global.v2.f32 	[%rd231], {%f535, %f536};
	add.s64 	%rd234, %rd234, %rd5;
	setp.lt.s64 	%p43, %rd234, %rd233;
	@%p43 bra 	$L__BB50_4;
$L__BB50_35:
	ret;

}
	// .globl	_Z15SoftmaxWarpImplI24ElementwiseScaleMaskLoadIffbE11DirectStoreIffEfLi2ELi30ELi32ELi1ELb1EL9Algorithm0EEvT_T0_ll
.visible .entry _Z15SoftmaxWarpImplI24ElementwiseScaleMaskLoadIffbE11DirectStoreIffEfLi2ELi30ELi32ELi1ELb1EL9Algorithm0EEvT_T0_ll(
	.param .align 8 .b8 _Z15SoftmaxWarpImplI24ElementwiseScaleMaskLoadIffbE11DirectStoreIffEfLi2ELi30ELi32ELi1ELb1EL9Algorithm0EEvT_T0_ll_param_0[32],
	.param .align 8 .b8 _Z15SoftmaxWarpImplI24ElementwiseScaleMaskLoadIffbE11DirectStoreIffEfLi2ELi30ELi32ELi1ELb1EL9Algorithm0EEvT_T0_ll_param_1[16],
	.param .u64 _Z15SoftmaxWarpImplI24ElementwiseScaleMaskLoadIffbE11DirectStoreIffEfLi2ELi30ELi32ELi1ELb1EL9Algorithm0EEvT_T0_ll_param_2,
	.param .u64 _Z15SoftmaxWarpImplI24ElementwiseScaleMaskLoadIffbE11DirectStoreIffEfLi2ELi30ELi32ELi1ELb1EL9Algorithm0EEvT_T0_ll_param_3
)
{
	.reg .pred 	%p<74>;
	.reg .b16 	%rs<31>;
	.reg .b32 	%r<103>;
	.reg .b32 	%f<657>;
	.reg .b64 	%rd<251>;

	ld.param.u64 	%rd44, [_Z15SoftmaxWarpImplI24ElementwiseScaleMaskLoadIffbE11DirectStoreIffEfLi2ELi30ELi32ELi1ELb1EL9Algorithm0EEvT_T0_ll_param_1+8];
	ld.param.v2.f32 	{%f138, %f139}, [_Z15SoftmaxWarpImplI24ElementwiseScaleMaskLoadIffbE11DirectStoreIffEfLi2ELi30ELi32ELi1ELb1EL9Algorithm0EEvT_T0_ll_param_0+24];
	ld.param.u64 	%rd42, [_Z15SoftmaxWarpImplI24ElementwiseScaleMaskLoadIffbE11DirectStoreIffEfLi2ELi30ELi32ELi1ELb1EL9Algorithm0EEvT_T0_ll_param_0+16];
	ld.param.u64 	%rd43, [_Z15SoftmaxWarpImplI24ElementwiseScaleMaskLoadIffbE11DirectStoreIffEfLi2ELi30ELi32ELi1ELb1EL9Algorithm0EEvT_T0_ll_param_1];
	ld.param.u64 	%rd41, [_Z15SoftmaxWarpImplI24ElementwiseScaleMaskLoadIffbE11DirectStoreIffEfLi2ELi30ELi32ELi1ELb1EL9Algorithm0EEvT_T0_ll_param_0+8];
	ld.param.u64 	%rd40, [_Z15SoftmaxWarpImplI24ElementwiseScaleMaskLoadIffbE11DirectStoreIffEfLi2ELi30ELi32ELi1ELb1EL9Algorithm0EEvT_T0_ll_param_0];
	ld.param.u64 	%rd46, [_Z15SoftmaxWarpImplI24ElementwiseScaleMaskLoadIffbE11DirectStoreIffEfLi2ELi30ELi32ELi1ELb1EL9Algorithm0EEvT_T0_ll_param_3];
	cvta.to.global.u64 	%rd1, %rd40;
	cvta.to.global.u64 	%rd2, %rd41;
	cvta.to.global.u64 	%rd3, %rd43;
	setp.lt.s64 	%p1, %rd46, 961;
	@%p1 bra 	$L__BB51_2;
	mov.u64 	%rd47, $str;
	cvta.global.u64 	%rd48, %rd47;
	mov.u64 	%rd49, $str$1;
	cvta.global.u64 	%rd50, %rd49;
	mov.u64 	%rd51, __unnamed_52;
	cvta.global.u64 	%rd52, %rd51;
	{ // callseq 51, 0
	.param .b64 param0;
	st.param.b64 	[param0], %rd48;
	.param .b64 param1;
	st.param.b64 	[param1], %rd50;
	.param .b32 param2;
	st.param.b32 	[param2], 219;
	.param .b64 param3;
	st.param.b64 	[param3], %rd52;
	.param .b64 param4;
	st.param.b64 	[param4], 1;
	call.uni 
	__assertfail, 
	(
	param0, 
	param1, 
	param2, 
	param3, 
	param4
	);
	} // callseq 51
$L__BB51_2:
	ld.param.u64 	%rd248, [_Z15SoftmaxWarpImplI24ElementwiseScaleMaskLoadIffbE11DirectStoreIffEfLi2ELi30ELi32ELi1ELb1EL9Algorithm0EEvT_T0_ll_param_2];
	mov.u32 	%r2, %ctaid.x;
	mov.u32 	%r3, %ntid.y;
	mov.u32 	%r4, %tid.y;
	mad.lo.s32 	%r5, %r2, %r3, %r4;
	mov.u32 	%r6, %nctaid.x;
	mul.lo.s32 	%r1, %r6, %r3;
	cvt.s64.s32 	%rd250, %r5;
	setp.le.s64 	%p2, %rd248, %rd250;
	@%p2 bra 	$L__BB51_95;
	mov.u32 	%r7, %tid.x;
	shl.b32 	%r8, %r7, 1;
	cvt.u64.u32 	%rd5, %r8;
	add.s32 	%r9, %r8, 64;
	cvt.u64.u32 	%rd6, %r9;
	add.s32 	%r10, %r8, 128;
	cvt.u64.u32 	%rd7, %r10;
	add.s32 	%r11, %r8, 192;
	cvt.u64.u32 	%rd8, %r11;
	add.s32 	%r12, %r8, 256;
	cvt.u64.u32 	%rd9, %r12;
	add.s32 	%r13, %r8, 320;
	cvt.u64.u32 	%rd10, %r13;
	add.s32 	%r14, %r8, 384;
	cvt.u64.u32 	%rd11, %r14;
	add.s32 	%r15, %r8, 448;
	cvt.u64.u32 	%rd12, %r15;
	add.s32 	%r16, %r8, 512;
	cvt.u64.u32 	%rd13, %r16;
	add.s32 	%r17, %r8, 576;
	cvt.u64.u32 	%rd14, %r17;
	add.s32 	%r18, %r8, 640;
	cvt.u64.u32 	%rd15, %r18;
	add.s32 	%r19, %r8, 704;
	cvt.u64.u32 	%rd16, %r19;
	add.s32 	%r20, %r8, 768;
	cvt.u64.u32 	%rd17, %r20;
	add.s32 	%r21, %r8, 832;
	cvt.u64.u32 	%rd18, %r21;
	add.s32 	%r22, %r8, 896;
	cvt.u64.u32 	%rd19, %r22;
	cvt.s64.s32 	%rd20, %r1;
$L__BB51_4:
	setp.le.s64 	%p3, %rd46, %rd5;
	mul.lo.s64 	%rd22, %rd250, %rd42;
	mov.f32 	%f598, 0fFF800000;
	mov.f32 	%f599, %f598;
	mov.f32 	%f604, %f598;
	@%p3 bra 	$L__BB51_8;
	add.s64 	%rd53, %rd22, %rd5;
	shr.u64 	%rd54, %rd53, 63;
	add.s64 	%rd55, %rd53, %rd54;
	shl.b64 	%rd56, %rd55, 2;
	and.b64  	%rd57, %rd56, -8;
	add.s64 	%rd23, %rd1, %rd57;
	ld.global.f32 	%f141, [%rd23];
	and.b64  	%rd58, %rd55, -2;
	add.s64 	%rd59, %rd2, %rd58;
	ld.global.v2.u8 	{%rs1, %rs2}, [%rd59];
	setp.eq.s16 	%p4, %rs1, 0;
	mul.f32 	%f142, %f139, %f141;
	selp.f32 	%f599, %f138, %f142, %p4;
	setp.eq.s16 	%p5, %rs2, 0;
	mov.f32 	%f598, %f138;
	@%p5 bra 	$L__BB51_7;
	ld.global.f32 	%f143, [%rd23+4];
	mul.f32 	%f598, %f139, %f143;
$L__BB51_7:
	max.f32 	%f144, %f599, 0fFF800000;
	max.f32 	%f604, %f144, %f598;
$L__BB51_8:
	setp.le.s64 	%p6, %rd46, %rd6;
	mov.f32 	%f602, 0fFF800000;
	mov.f32 	%f603, %f602;
	@%p6 bra 	$L__BB51_12;
	add.s64 	%rd60, %rd22, %rd6;
	shr.u64 	%rd61, %rd60, 63;
	add.s64 	%rd62, %rd60, %rd61;
	shl.b64 	%rd63, %rd62, 2;
	and.b64  	%rd64, %rd63, -8;
	add.s64 	%rd24, %rd1, %rd64;
	ld.global.f32 	%f146, [%rd24];
	and.b64  	%rd65, %rd62, -2;
	add.s64 	%rd66, %rd2, %rd65;
	ld.global.v2.u8 	{%rs3, %rs4}, [%rd66];
	setp.eq.s16 	%p7, %rs3, 0;
	mul.f32 	%f147, %f139, %f146;
	selp.f32 	%f603, %f138, %f147, %p7;
	setp.eq.s16 	%p8, %rs4, 0;
	mov.f32 	%f602, %f138;
	@%p8 bra 	$L__BB51_11;
	ld.global.f32 	%f148, [%rd24+4];
	mul.f32 	%f602, %f139, %f148;
$L__BB51_11:
	max.f32 	%f149, %f604, %f603;
	max.f32 	%f604, %f149, %f602;
$L__BB51_12:
	setp.le.s64 	%p9, %rd46, %rd7;
	mov.f32 	%f606, 0fFF800000;
	mov.f32 	%f607, %f606;
	@%p9 bra 	$L__BB51_16;
	add.s64 	%rd67, %rd22, %rd7;
	shr.u64 	%rd68, %rd67, 63;
	add.s64 	%rd69, %rd67, %rd68;
	shl.b64 	%rd70, %rd69, 2;
	and.b64  	%rd71, %rd70, -8;
	add.s64 	%rd25, %rd1, %rd71;
	ld.global.f32 	%f151, [%rd25];
	and.b64  	%rd72, %rd69, -2;
	add.s64 	%rd73, %rd2, %rd72;
	ld.global.v2.u8 	{%rs5, %rs6}, [%rd73];
	setp.eq.s16 	%p10, %rs5, 0;
	mul.f32 	%f152, %f139, %f151;
	selp.f32 	%f607, %f138, %f152, %p10;
	setp.eq.s16 	%p11, %rs6, 0;
	mov.f32 	%f606, %f138;
	@%p11 bra 	$L__BB51_15;
	ld.global.f32 	%f153, [%rd25+4];
	mul.f32 	%f606, %f139, %f153;
$L__BB51_15:
	max.f32 	%f154, %f604, %f607;
	max.f32 	%f604, %f154, %f606;
$L__BB51_16:
	setp.le.s64 	%p12, %rd46, %rd8;
	mov.f32 	%f610, 0fFF800000;
	mov.f32 	%f611, %f610;
	@%p12 bra 	$L__BB51_20;
	add.s64 	%rd74, %rd22, %rd8;
	shr.u64 	%rd75, %rd74, 63;
	add.s64 	%rd76, %rd74, %rd75;
	shl.b64 	%rd77, %rd76, 2;
	and.b64  	%rd78, %rd77, -8;
	add.s64 	%rd26, %rd1, %rd78;
	ld.global.f32 	%f156, [%rd26];
	and.b64  	%rd79, %rd76, -2;
	add.s64 	%rd80, %rd2, %rd79;
	ld.global.v2.u8 	{%rs7, %rs8}, [%rd80];
	setp.eq.s16 	%p13, %rs7, 0;
	mul.f32 	%f157, %f139, %f156;
	selp.f32 	%f611, %f138, %f157, %p13;
	setp.eq.s16 	%p14, %rs8, 0;
	mov.f32 	%f610, %f138;
	@%p14 bra 	$L__BB51_19;
	ld.global.f32 	%f158, [%rd26+4];
	mul.f32 	%f610, %f139, %f158;
$L__BB51_19:
	max.f32 	%f159, %f604, %f611;
	max.f32 	%f604, %f159, %f610;
$L__BB51_20:
	setp.le.s64 	%p15, %rd46, %rd9;
	mov.f32 	%f614, 0fFF800000;
	mov.f32 	%f615, %f614;
	@%p15 bra 	$L__BB51_24;
	add.s64 	%rd81, %rd22, %rd9;
	shr.u64 	%rd82, %rd81, 63;
	add.s64 	%rd83, %rd81, %rd82;
	shl.b64 	%rd84, %rd83, 2;
	and.b64  	%rd85, %rd84, -8;
	add.s64 	%rd27, %rd1, %rd85;
	ld.global.f32 	%f161, [%rd27];
	and.b64  	%rd86, %rd83, -2;
	add.s64 	%rd87, %rd2, %rd86;
	ld.global.v2.u8 	{%rs9, %rs10}, [%rd87];
	setp.eq.s16 	%p16, %rs9, 0;
	mul.f32 	%f162, %f139, %f161;
	selp.f32 	%f615, %f138, %f162, %p16;
	setp.eq.s16 	%p17, %rs10, 0;
	mov.f32 	%f614, %f138;
	@%p17 bra 	$L__BB51_23;
	ld.global.f32 	%f163, [%rd27+4];
	mul.f32 	%f614, %f139, %f163;
$L__BB51_23:
	max.f32 	%f164, %f604, %f615;
	max.f32 	%f604, %f164, %f614;
$L__BB51_24:
	setp.le.s64 	%p18, %rd46, %rd10;
	mov.f32 	%f618, 0fFF800000;
	mov.f32 	%f619, %f618;
	@%p18 bra 	$L__BB51_28;
	add.s64 	%rd88, %rd22, %rd10;
	shr.u64 	%rd89, %rd88, 63;
	add.s64 	%rd90, %rd88, %rd89;
	shl.b64 	%rd91, %rd90, 2;
	and.b64  	%rd92, %rd91, -8;
	add.s64 	%rd28, %rd1, %rd92;
	ld.global.f32 	%f166, [%rd28];
	and.b64  	%rd93, %rd90, -2;
	add.s64 	%rd94, %rd2, %rd93;
	ld.global.v2.u8 	{%rs11, %rs12}, [%rd94];
	setp.eq.s16 	%p19, %rs11, 0;
	mul.f32 	%f167, %f139, %f166;
	selp.f32 	%f619, %f138, %f167, %p19;
	setp.eq.s16 	%p20, %rs12, 0;
	mov.f32 	%f618, %f138;
	@%p20 bra 	$L__BB51_27;
	ld.global.f32 	%f168, [%rd28+4];
	mul.f32 	%f618, %f139, %f168;
$L__BB51_27:
	max.f32 	%f169, %f604, %f619;
	max.f32 	%f604, %f169, %f618;
$L__BB51_28:
	setp.le.s64 	%p21, %rd46, %rd11;
	mov.f32 	%f622, 0fFF800000;
	mov.f32 	%f623, %f622;
	@%p21 bra 	$L__BB51_32;
	add.s64 	%rd95, %rd22, %rd11;
	shr.u64 	%rd96, %rd95, 63;
	add.s64 	%rd97, %rd95, %rd96;
	shl.b64 	%rd98, %rd97, 2;
	and.b64  	%rd99, %rd98, -8;
	add.s64 	%rd29, %rd1, %rd99;
	ld.global.f32 	%f171, [%rd29];
	and.b64  	%rd100, %rd97, -2;
	add.s64 	%rd101, %rd2, %rd100;
	ld.global.v2.u8 	{%rs13, %rs14}, [%rd101];
	setp.eq.s16 	%p22, %rs13, 0;
	mul.f32 	%f172, %f139, %f171;
	selp.f32 	%f623, %f138, %f172, %p22;
	setp.eq.s16 	%p23, %rs14, 0;
	mov.f32 	%f622, %f138;
	@%p23 bra 	$L__BB51_31;
	ld.global.f32 	%f173, [%rd29+4];
	mul.f32 	%f622, %f139, %f173;
$L__BB51_31:
	max.f32 	%f174, %f604, %f623;
	max.f32 	%f604, %f174, %f622;
$L__BB51_32:
	setp.le.s64 	%p24, %rd46, %rd12;
	mov.f32 	%f626, 0fFF800000;
	mov.f32 	%f627, %f626;
	@%p24 bra 	$L__BB51_36;
	add.s64 	%rd102, %rd22, %rd12;
	shr.u64 	%rd103, %rd102, 63;
	add.s64 	%rd104, %rd102, %rd103;
	shl.b64 	%rd105, %rd104, 2;
	and.b64  	%rd106, %rd105, -8;
	add.s64 	%rd30, %rd1, %rd106;
	ld.global.f32 	%f176, [%rd30];
	and.b64  	%rd107, %rd104, -2;
	add.s64 	%rd108, %rd2, %rd107;
	ld.global.v2.u8 	{%rs15, %rs16}, [%rd108];
	setp.eq.s16 	%p25, %rs15, 0;
	mul.f32 	%f177, %f139, %f176;
	selp.f32 	%f627, %f138, %f177, %p25;
	setp.eq.s16 	%p26, %rs16, 0;
	mov.f32 	%f626, %f138;
	@%p26 bra 	$L__BB51_35;
	ld.global.f32 	%f178, [%rd30+4];
	mul.f32 	%f626, %f139, %f178;
$L__BB51_35:
	max.f32 	%f179, %f604, %f627;
	max.f32 	%f604, %f179, %f626;
$L__BB51_36:
	setp.le.s64 	%p27, %rd46, %rd13;
	mov.f32 	%f630, 0fFF800000;
	mov.f32 	%f631, %f630;
	@%p27 bra 	$L__BB51_40;
	add.s64 	%rd109, %rd22, %rd13;
	shr.u64 	%rd110, %rd109, 63;
	add.s64 	%rd111, %rd109, %rd110;
	shl.b64 	%rd112, %rd111, 2;
	and.b64  	%rd113, %rd112, -8;
	add.s64 	%rd31, %rd1, %rd113;
	ld.global.f32 	%f181, [%rd31];
	and.b64  	%rd114, %rd111, -2;
	add.s64 	%rd115, %rd2, %rd114;
	ld.global.v2.u8 	{%rs17, %rs18}, [%rd115];
	setp.eq.s16 	%p28, %rs17, 0;
	mul.f32 	%f182, %f139, %f181;
	selp.f32 	%f631, %f138, %f182, %p28;
	setp.eq.s16 	%p29, %rs18, 0;
	mov.f32 	%f630, %f138;
	@%p29 bra 	$L__BB51_39;
	ld.global.f32 	%f183, [%rd31+4];
	mul.f32 	%f630, %f139, %f183;
$L__BB51_39:
	max.f32 	%f184, %f604, %f631;
	max.f32 	%f604, %f184, %f630;
$L__BB51_40:
	setp.le.s64 	%p30, %rd46, %rd14;
	mov.f32 	%f634, 0fFF800000;
	mov.f32 	%f635, %f634;
	@%p30 bra 	$L__BB51_44;
	add.s64 	%rd116, %rd22, %rd14;
	shr.u64 	%rd117, %rd116, 63;
	add.s64 	%rd118, %rd116, %rd117;
	shl.b64 	%rd119, %rd118, 2;
	and.b64  	%rd120, %rd119, -8;
	add.s64 	%rd32, %rd1, %rd120;
	ld.global.f32 	%f186, [%rd32];
	and.b64  	%rd121, %rd118, -2;
	add.s64 	%rd122, %rd2, %rd121;
	ld.global.v2.u8 	{%rs19, %rs20}, [%rd122];
	setp.eq.s16 	%p31, %rs19, 0;
	mul.f32 	%f187, %f139, %f186;
	selp.f32 	%f635, %f138, %f187, %p31;
	setp.eq.s16 	%p32, %rs20, 0;
	mov.f32 	%f634, %f138;
	@%p32 bra 	$L__BB51_43;
	ld.global.f32 	%f188, [%rd32+4];
	mul.f32 	%f634, %f139, %f188;
$L__BB51_43:
	max.f32 	%f189, %f604, %f635;
	max.f32 	%f604, %f189, %f634;
$L__BB51_44:
	setp.le.s64 	%p33, %rd46, %rd15;
	mov.f32 	%f638, 0fFF800000;
	mov.f32 	%f639, %f638;
	@%p33 bra 	$L__BB51_48;
	add.s64 	%rd123, %rd22, %rd15;
	shr.u64 	%rd124, %rd123, 63;
	add.s64 	%rd125, %rd123, %rd124;
	shl.b64 	%rd126, %rd125, 2;
	and.b64  	%rd127, %rd126, -8;
	add.s64 	%rd33, %rd1, %rd127;
	ld.global.f32 	%f191, [%rd33];
	and.b64  	%rd128, %rd125, -2;
	add.s64 	%rd129, %rd2, %rd128;
	ld.global.v2.u8 	{%rs21, %rs22}, [%rd129];
	setp.eq.s16 	%p34, %rs21, 0;
	mul.f32 	%f192, %f139, %f191;
	selp.f32 	%f639, %f138, %f192, %p34;
	setp.eq.s16 	%p35, %rs22, 0;
	mov.f32 	%f638, %f138;
	@%p35 bra 	$L__BB51_47;
	ld.global.f32 	%f193, [%rd33+4];
	mul.f32 	%f638, %f139, %f193;
$L__BB51_47:
	max.f32 	%f194, %f604, %f639;
	max.f32 	%f604, %f194, %f638;
$L__BB51_48:
	setp.le.s64 	%p36, %rd46, %rd16;
	mov.f32 	%f642, 0fFF800000;
	mov.f32 	%f643, %f642;
	@%p36 bra 	$L__BB51_52;
	add.s64 	%rd130, %rd22, %rd16;
	shr.u64 	%rd131, %rd130, 63;
	add.s64 	%rd132, %rd130, %rd131;
	shl.b64 	%rd133, %rd132, 2;
	and.b64  	%rd134, %rd133, -8;
	add.s64 	%rd34, %rd1, %rd134;
	ld.global.f32 	%f196, [%rd34];
	and.b64  	%rd135, %rd132, -2;
	add.s64 	%rd136, %rd2, %rd135;
	ld.global.v2.u8 	{%rs23, %rs24}, [%rd136];
	setp.eq.s16 	%p37, %rs23, 0;
	mul.f32 	%f197, %f139, %f196;
	selp.f32 	%f643, %f138, %f197, %p37;
	setp.eq.s16 	%p38, %rs24, 0;
	mov.f32 	%f642, %f138;
	@%p38 bra 	$L__BB51_51;
	ld.global.f32 	%f198, [%rd34+4];
	mul.f32 	%f642, %f139, %f198;
$L__BB51_51:
	max.f32 	%f199, %f604, %f643;
	max.f32 	%f604, %f199, %f642;
$L__BB51_52:
	setp.le.s64 	%p39, %rd46, %rd17;
	mov.f32 	%f646, 0fFF800000;
	mov.f32 	%f647, %f646;
	@%p39 bra 	$L__BB51_56;
	add.s64 	%rd137, %rd22, %rd17;
	shr.u64 	%rd138, %rd137, 63;
	add.s64 	%rd139, %rd137, %rd138;
	shl.b64 	%rd140, %rd139, 2;
	and.b64  	%rd141, %rd140, -8;
	add.s64 	%rd35, %rd1, %rd141;
	ld.global.f32 	%f201, [%rd35];
	and.b64  	%rd142, %rd139, -2;
	add.s64 	%rd143, %rd2, %rd142;
	ld.global.v2.u8 	{%rs25, %rs26}, [%rd143];
	setp.eq.s16 	%p40, %rs25, 0;
	mul.f32 	%f202, %f139, %f201;
	selp.f32 	%f647, %f138, %f202, %p40;
	setp.eq.s16 	%p41, %rs26, 0;
	mov.f32 	%f646, %f138;
	@%p41 bra 	$L__BB51_55;
	ld.global.f32 	%f203, [%rd35+4];
	mul.f32 	%f646, %f139, %f203;
$L__BB51_55:
	max.f32 	%f204, %f604, %f647;
	max.f32 	%f604, %f204, %f646;
$L__BB51_56:
	setp.le.s64 	%p42, %rd46, %rd18;
	mov.f32 	%f650, 0fFF800000;
	mov.f32 	%f651, %f650;
	@%p42 bra 	$L__BB51_60;
	add.s64 	%rd144, %rd22, %rd18;
	shr.u64 	%rd145, %rd144, 63;
	add.s64 	%rd146, %rd144, %rd145;
	shl.b64 	%rd147, %rd146, 2;
	and.b64  	%rd148, %rd147, -8;
	add.s64 	%rd36, %rd1, %rd148;
	ld.global.f32 	%f206, [%rd36];
	and.b64  	%rd149, %rd146, -2;
	add.s64 	%rd150, %rd2, %rd149;
	ld.global.v2.u8 	{%rs27, %rs28}, [%rd150];
	setp.eq.s16 	%p43, %rs27, 0;
	mul.f32 	%f207, %f139, %f206;
	selp.f32 	%f651, %f138, %f207, %p43;
	setp.eq.s16 	%p44, %rs28, 0;
	mov.f32 	%f650, %f138;
	@%p44 bra 	$L__BB51_59;
	ld.global.f32 	%f208, [%rd36+4];
	mul.f32 	%f650, %f139, %f208;
$L__BB51_59:
	max.f32 	%f209, %f604, %f651;
	max.f32 	%f604, %f209, %f650;
$L__BB51_60:
	setp.le.s64 	%p45, %rd46, %rd19;
	mov.f32 	%f654, 0fFF800000;
	mov.f32 	%f655, %f654;
	@%p45 bra 	$L__BB51_64;
	add.s64 	%rd151, %rd22, %rd19;
	shr.u64 	%rd152, %rd151, 63;
	add.s64 	%rd153, %rd151, %rd152;
	shl.b64 	%rd154, %rd153, 2;
	and.b64  	%rd155, %rd154, -8;
	add.s64 	%rd37, %rd1, %rd155;
	ld.global.f32 	%f211, [%rd37];
	and.b64  	%rd156, %rd153, -2;
	add.s64 	%rd157, %rd2, %rd156;
	ld.global.v2.u8 	{%rs29, %rs30}, [%rd157];
	setp.eq.s16 	%p46, %rs29, 0;
	mul.f32 	%f212, %f139, %f211;
	selp.f32 	%f655, %f138, %f212, %p46;
	setp.eq.s16 	%p47, %rs30, 0;
	mov.f32 	%f654, %f138;
	@%p47 bra 	$L__BB51_63;
	ld.global.f32 	%f213, [%rd37+4];
	mul.f32 	%f654, %f139, %f213;
$L__BB51_63:
	max.f32 	%f214, %f604, %f655;
	max.f32 	%f604, %f214, %f654;
$L__BB51_64:
	setp.le.s64 	%p48, %rd46, %rd5;
	mov.b32 	%r23, %f604;
	shfl.sync.bfly.b32	%r24|%p49, %r23, 16, 31, -1;
	mov.b32 	%f215, %r24;
	max.f32 	%f216, %f604, %f215;
	mov.b32 	%r25, %f216;
	shfl.sync.bfly.b32	%r26|%p50, %r25, 8, 31, -1;
	mov.b32 	%f217, %r26;
	max.f32 	%f218, %f216, %f217;
	mov.b32 	%r27, %f218;
	shfl.sync.bfly.b32	%r28|%p51, %r27, 4, 31, -1;
	mov.b32 	%f219, %r28;
	max.f32 	%f220, %f218, %f219;
	mov.b32 	%r29, %f220;
	shfl.sync.bfly.b32	%r30|%p52, %r29, 2, 31, -1;
	mov.b32 	%f221, %r30;
	max.f32 	%f222, %f220, %f221;
	mov.b32 	%r31, %f222;
	shfl.sync.bfly.b32	%r32|%p53, %r31, 1, 31, -1;
	mov.b32 	%f223, %r32;
	max.f32 	%f224, %f222, %f223;
	sub.f32 	%f225, %f599, %f224;
	fma.rn.f32 	%f226, %f225, 0f3BBB989D, 0f3F000000;
	cvt.sat.f32.f32 	%f227, %f226;
	mov.f32 	%f228, 0f4B400001;
	mov.f32 	%f229, 0f437C0000;
	fma.rm.f32 	%f230, %f227, %f229, %f228;
	add.f32 	%f231, %f230, 0fCB40007F;
	neg.f32 	%f232, %f231;
	fma.rn.f32 	%f233, %f225, 0f3FB8AA3B, %f232;
	fma.rn.f32 	%f234, %f225, 0f32A57060, %f233;
	mov.b32 	%r33, %f230;
	shl.b32 	%r34, %r33, 23;
	mov.b32 	%f235, %r34;
	ex2.approx.ftz.f32 	%f236, %f234;
	mul.f32 	%f237, %f236, %f235;
	add.f32 	%f238, %f237, 0f00000000;
	sub.f32 	%f239, %f598, %f224;
	fma.rn.f32 	%f240, %f239, 0f3BBB989D, 0f3F000000;
	cvt.sat.f32.f32 	%f241, %f240;
	fma.rm.f32 	%f242, %f241, %f229, %f228;
	add.f32 	%f243, %f242, 0fCB40007F;
	neg.f32 	%f244, %f243;
	fma.rn.f32 	%f245, %f239, 0f3FB8AA3B, %f244;
	fma.rn.f32 	%f246, %f239, 0f32A57060, %f245;
	mov.b32 	%r35, %f242;
	shl.b32 	%r36, %r35, 23;
	mov.b32 	%f247, %r36;
	ex2.approx.ftz.f32 	%f248, %f246;
	mul.f32 	%f249, %f248, %f247;
	add.f32 	%f250, %f238, %f249;
	sub.f32 	%f251, %f603, %f224;
	fma.rn.f32 	%f252, %f251, 0f3BBB989D, 0f3F000000;
	cvt.sat.f32.f32 	%f253, %f252;
	fma.rm.f32 	%f254, %f253, %f229, %f228;
	add.f32 	%f255, %f254, 0fCB40007F;
	neg.f32 	%f256, %f255;
	fma.rn.f32 	%f257, %f251, 0f3FB8AA3B, %f256;
	fma.rn.f32 	%f258, %f251, 0f32A57060, %f257;
	mov.b32 	%r37, %f254;
	shl.b32 	%r38, %r37, 23;
	mov.b32 	%f259, %r38;
	ex2.approx.ftz.f32 	%f260, %f258;
	mul.f32 	%f261, %f260, %f259;
	add.f32 	%f262, %f250, %f261;
	sub.f32 	%f263, %f602, %f224;
	fma.rn.f32 	%f264, %f263, 0f3BBB989D, 0f3F000000;
	cvt.sat.f32.f32 	%f265, %f264;
	fma.rm.f32 	%f266, %f265, %f229, %f228;
	add.f32 	%f267, %f266, 0fCB40007F;
	neg.f32 	%f268, %f267;
	fma.rn.f32 	%f269, %f263, 0f3FB8AA3B, %f268;
	fma.rn.f32 	%f270, %f263, 0f32A57060, %f269;
	mov.b32 	%r39, %f266;
	shl.b32 	%r40, %r39, 23;
	mov.b32 	%f271, %r40;
	ex2.approx.ftz.f32 	%f272, %f270;
	mul.f32 	%f273, %f272, %f271;
	add.f32 	%f274, %f262, %f273;
	sub.f32 	%f275, %f607, %f224;
	fma.rn.f32 	%f276, %f275, 0f3BBB989D, 0f3F000000;
	cvt.sat.f32.f32 	%f277, %f276;
	fma.rm.f32 	%f278, %f277, %f229, %f228;
	add.f32 	%f279, %f278, 0fCB40007F;
	neg.f32 	%f280, %f279;
	fma.rn.f32 	%f281, %f275, 0f3FB8AA3B, %f280;
	fma.rn.f32 	%f282, %f275, 0f32A57060, %f281;
	mov.b32 	%r41, %f278;
	shl.b32 	%r42, %r41, 23;
	mov.b32 	%f283, %r42;
	ex2.approx.ftz.f32 	%f284, %f282;
	mul.f32 	%f285, %f284, %f283;
	add.f32 	%f286, %f274, %f285;
	sub.f32 	%f287, %f606, %f224;
	fma.rn.f32 	%f288, %f287, 0f3BBB989D, 0f3F000000;
	cvt.sat.f32.f32 	%f289, %f288;
	fma.rm.f32 	%f290, %f289, %f229, %f228;
	add.f32 	%f291, %f290, 0fCB40007F;
	neg.f32 	%f292, %f291;
	fma.rn.f32 	%f293, %f287, 0f3FB8AA3B, %f292;
	fma.rn.f32 	%f294, %f287, 0f32A57060, %f293;
	mov.b32 	%r43, %f290;
	shl.b32 	%r44, %r43, 23;
	mov.b32 	%f295, %r44;
	ex2.approx.ftz.f32 	%f296, %f294;
	mul.f32 	%f297, %f296, %f295;
	add.f32 	%f298, %f286, %f297;
	sub.f32 	%f299, %f611, %f224;
	fma.rn.f32 	%f300, %f299, 0f3BBB989D, 0f3F000000;
	cvt.sat.f32.f32 	%f301, %f300;
	fma.rm.f32 	%f302, %f301, %f229, %f228;
	add.f32 	%f303, %f302, 0fCB40007F;
	neg.f32 	%f304, %f303;
	fma.rn.f32 	%f305, %f299, 0f3FB8AA3B, %f304;
	fma.rn.f32 	%f306, %f299, 0f32A57060, %f305;
	mov.b32 	%r45, %f302;
	shl.b32 	%r46, %r45, 23;
	mov.b32 	%f307, %r46;
	ex2.approx.ftz.f32 	%f308, %f306;
	mul.f32 	%f309, %f308, %f307;
	add.f32 	%f310, %f298, %f309;
	sub.f32 	%f311, %f610, %f224;
	fma.rn.f32 	%f312, %f311, 0f3BBB989D, 0f3F000000;
	cvt.sat.f32.f32 	%f313, %f312;
	fma.rm.f32 	%f314, %f313, %f229, %f228;
	add.f32 	%f315, %f314, 0fCB40007F;
	neg.f32 	%f316, %f315;
	fma.rn.f32 	%f317, %f311, 0f3FB8AA3B, %f316;
	fma.rn.f32 	%f318, %f311, 0f32A57060, %f317;
	mov.b32 	%r47, %f314;
	shl.b32 	%r48, %r47, 23;
	mov.b32 	%f319, %r48;
	ex2.approx.ftz.f32 	%f320, %f318;
	mul.f32 	%f321, %f320, %f319;
	add.f32 	%f322, %f310, %f321;
	sub.f32 	%f323, %f615, %f224;
	fma.rn.f32 	%f324, %f323, 0f3BBB989D, 0f3F000000;
	cvt.sat.f32.f32 	%f325, %f324;
	fma.rm.f32 	%f326, %f325, %f229, %f228;
	add.f32 	%f327, %f326, 0fCB40007F;
	neg.f32 	%f328, %f327;
	fma.rn.f32 	%f329, %f323, 0f3FB8AA3B, %f328;
	fma.rn.f32 	%f330, %f323, 0f32A57060, %f329;
	mov.b32 	%r49, %f326;
	shl.b32 	%r50, %r49, 23;
	mov.b32 	%f331, %r50;
	ex2.approx.ftz.f32 	%f332, %f330;
	mul.f32 	%f333, %f332, %f331;
	add.f32 	%f334, %f322, %f333;
	sub.f32 	%f335, %f614, %f224;
	fma.rn.f32 	%f336, %f335, 0f3BBB989D, 0f3F000000;
	cvt.sat.f32.f32 	%f337, %f336;
	fma.rm.f32 	%f338, %f337, %f229, %f228;
	add.f32 	%f339, %f338, 0fCB40007F;
	neg.f32 	%f340, %f339;
	fma.rn.f32 	%f341, %f335, 0f3FB8AA3B, %f340;
	fma.rn.f32 	%f342, %f335, 0f32A57060, %f341;
	mov.b32 	%r51, %f338;
	shl.b32 	%r52, %r51, 23;
	mov.b32 	%f343, %r52;
	ex2.approx.ftz.f32 	%f344, %f342;
	mul.f32 	%f345, %f344, %f343;
	add.f32 	%f346, %f334, %f345;
	sub.f32 	%f347, %f619, %f224;
	fma.rn.f32 	%f348, %f347, 0f3BBB989D, 0f3F000000;
	cvt.sat.f32.f32 	%f349, %f348;
	fma.rm.f32 	%f350, %f349, %f229, %f228;
	add.f32 	%f351, %f350, 0fCB40007F;
	neg.f32 	%f352, %f351;
	fma.rn.f32 	%f353, %f347, 0f3FB8AA3B, %f352;
	fma.rn.f32 	%f354, %f347, 0f32A57060, %f353;
	mov.b32 	%r53, %f350;
	shl.b32 	%r54, %r53, 23;
	mov.b32 	%f355, %r54;
	ex2.approx.ftz.f32 	%f356, %f354;
	mul.f32 	%f357, %f356, %f355;
	add.f32 	%f358, %f346, %f357;
	sub.f32 	%f359, %f618, %f224;
	fma.rn.f32 	%f360, %f359, 0f3BBB989D, 0f3F000000;
	cvt.sat.f32.f32 	%f361, %f360;
	fma.rm.f32 	%f362, %f361, %f229, %f228;
	add.f32 	%f363, %f362, 0fCB40007F;
	neg.f32 	%f364, %f363;
	fma.rn.f32 	%f365, %f359, 0f3FB8AA3B, %f364;
	fma.rn.f32 	%f366, %f359, 0f32A57060, %f365;
	mov.b32 	%r55, %f362;
	shl.b32 	%r56, %r55, 23;
	mov.b32 	%f367, %r56;
	ex2.approx.ftz.f32 	%f368, %f366;
	mul.f32 	%f369, %f368, %f367;
	add.f32 	%f370, %f358, %f369;
	sub.f32 	%f371, %f623, %f224;
	fma.rn.f32 	%f372, %f371, 0f3BBB989D, 0f3F000000;
	cvt.sat.f32.f32 	%f373, %f372;
	fma.rm.f32 	%f374, %f373, %f229, %f228;
	add.f32 	%f375, %f374, 0fCB40007F;
	neg.f32 	%f376, %f375;
	fma.rn.f32 	%f377, %f371, 0f3FB8AA3B, %f376;
	fma.rn.f32 	%f378, %f371, 0f32A57060, %f377;
	mov.b32 	%r57, %f374;
	shl.b32 	%r58, %r57, 23;
	mov.b32 	%f379, %r58;
	ex2.approx.ftz.f32 	%f380, %f378;
	mul.f32 	%f381, %f380, %f379;
	add.f32 	%f382, %f370, %f381;
	sub.f32 	%f383, %f622, %f224;
	fma.rn.f32 	%f384, %f383, 0f3BBB989D, 0f3F000000;
	cvt.sat.f32.f32 	%f385, %f384;
	fma.rm.f32 	%f386, %f385, %f229, %f228;
	add.f32 	%f387, %f386, 0fCB40007F;
	neg.f32 	%f388, %f387;
	fma.rn.f32 	%f389, %f383, 0f3FB8AA3B, %f388;
	fma.rn.f32 	%f390, %f383, 0f32A57060, %f389;
	mov.b32 	%r59, %f386;
	shl.b32 	%r60, %r59, 23;
	mov.b32 	%f391, %r60;
	ex2.approx.ftz.f32 	%f392, %f390;
	mul.f32 	%f393, %f392, %f391;
	add.f32 	%f394, %f382, %f393;
	sub.f32 	%f395, %f627, %f224;
	fma.rn.f32 	%f396, %f395, 0f3BBB989D, 0f3F000000;
	cvt.sat.f32.f32 	%f397, %f396;
	fma.rm.f32 	%f398, %f397, %f229, %f228;
	add.f32 	%f399, %f398, 0fCB40007F;
	neg.f32 	%f400, %f399;
	fma.rn.f32 	%f401, %f395, 0f3FB8AA3B, %f400;
	fma.rn.f32 	%f402, %f395, 0f32A57060, %f401;
	mov.b32 	%r61, %f398;
	shl.b32 	%r62, %r61, 23;
	mov.b32 	%f403, %r62;
	ex2.approx.ftz.f32 	%f404, %f402;
	mul.f32 	%f405, %f404, %f403;
	add.f32 	%f406, %f394, %f405;
	sub.f32 	%f407, %f626, %f224;
	fma.rn.f32 	%f408, %f407, 0f3BBB989D, 0f3F000000;
	cvt.sat.f32.f32 	%f409, %f408;
	fma.rm.f32 	%f410, %f409, %f229, %f228;
	add.f32 	%f411, %f410, 0fCB40007F;
	neg.f32 	%f412, %f411;
	fma.rn.f32 	%f413, %f407, 0f3FB8AA3B, %f412;
	fma.rn.f32 	%f414, %f407, 0f32A57060, %f413;
	mov.b32 	%r63, %f410;
	shl.b32 	%r64, %r63, 23;
	mov.b32 	%f415, %r64;
	ex2.approx.ftz.f32 	%f416, %f414;
	mul.f32 	%f417, %f416, %f415;
	add.f32 	%f418, %f406, %f417;
	sub.f32 	%f419, %f631, %f224;
	fma.rn.f32 	%f420, %f419, 0f3BBB989D, 0f3F000000;
	cvt.sat.f32.f32 	%f421, %f420;
	fma.rm.f32 	%f422, %f421, %f229, %f228;
	add.f32 	%f423, %f422, 0fCB40007F;
	neg.f32 	%f424, %f423;
	fma.rn.f32 	%f425, %f419, 0f3FB8AA3B, %f424;
	fma.rn.f32 	%f426, %f419, 0f32A57060, %f425;
	mov.b32 	%r65, %f422;
	shl.b32 	%r66, %r65, 23;
	mov.b32 	%f427, %r66;
	ex2.approx.ftz.f32 	%f428, %f426;
	mul.f32 	%f429, %f428, %f427;
	add.f32 	%f430, %f418, %f429;
	sub.f32 	%f431, %f630, %f224;
	fma.rn.f32 	%f432, %f431, 0f3BBB989D, 0f3F000000;
	cvt.sat.f32.f32 	%f433, %f432;
	fma.rm.f32 	%f434, %f433, %f229, %f228;
	add.f32 	%f435, %f434, 0fCB40007F;
	neg.f32 	%f436, %f435;
	fma.rn.f32 	%f437, %f431, 0f3FB8AA3B, %f436;
	fma.rn.f32 	%f438, %f431, 0f32A57060, %f437;
	mov.b32 	%r67, %f434;
	shl.b32 	%r68, %r67, 23;
	mov.b32 	%f439, %r68;
	ex2.approx.ftz.f32 	%f440, %f438;
	mul.f32 	%f441, %f440, %f439;
	add.f32 	%f442, %f430, %f441;
	sub.f32 	%f443, %f635, %f224;
	fma.rn.f32 	%f444, %f443, 0f3BBB989D, 0f3F000000;
	cvt.sat.f32.f32 	%f445, %f444;
	fma.rm.f32 	%f446, %f445, %f229, %f228;
	add.f32 	%f447, %f446, 0fCB40007F;
	neg.f32 	%f448, %f447;
	fma.rn.f32 	%f449, %f443, 0f3FB8AA3B, %f448;
	fma.rn.f32 	%f450, %f443, 0f32A57060, %f449;
	mov.b32 	%r69, %f446;
	shl.b32 	%r70, %r69, 23;
	mov.b32 	%f451, %r70;
	ex2.approx.ftz.f32 	%f452, %f450;
	mul.f32 	%f453, %f452, %f451;
	add.f32 	%f454, %f442, %f453;
	sub.f32 	%f455, %f634, %f224;
	fma.rn.f32 	%f456, %f455, 0f3BBB989D, 0f3F000000;
	cvt.sat.f32.f32 	%f457, %f456;
	fma.rm.f32 	%f458, %f457, %f229, %f228;
	add.f32 	%f459, %f458, 0fCB40007F;
	neg.f32 	%f460, %f459;
	fma.rn.f32 	%f461, %f455, 0f3FB8AA3B, %f460;
	fma.rn.f32 	%f462, %f455, 0f32A57060, %f461;
	mov.b32 	%r71, %f458;
	shl.b32 	%r72, %r71, 23;
	mov.b32 	%f463, %r72;
	ex2.approx.ftz.f32 	%f464, %f462;
	mul.f32 	%f465, %f464, %f463;
	add.f32 	%f466, %f454, %f465;
	sub.f32 	%f467, %f639, %f224;
	fma.rn.f32 	%f468, %f467, 0f3BBB989D, 0f3F000000;
	cvt.sat.f32.f32 	%f469, %f468;
	fma.rm.f32 	%f470, %f469, %f229, %f228;
	add.f32 	%f471, %f470, 0fCB40007F;
	neg.f32 	%f472, %f471;
	fma.rn.f32 	%f473, %f467, 0f3FB8AA3B, %f472;
	fma.rn.f32 	%f474, %f467, 0f32A57060, %f473;
	mov.b32 	%r73, %f470;
	shl.b32 	%r74, %r73, 23;
	mov.b32 	%f475, %r74;
	ex2.approx.ftz.f32 	%f476, %f474;
	mul.f32 	%f477, %f476, %f475;
	add.f32 	%f478, %f466, %f477;
	sub.f32 	%f479, %f638, %f224;
	fma.rn.f32 	%f480, %f479, 0f3BBB989D, 0f3F000000;
	cvt.sat.f32.f32 	%f481, %f480;
	fma.rm.f32 	%f482, %f481, %f229, %f228;
	add.f32 	%f483, %f482, 0fCB40007F;
	neg.f32 	%f484, %f483;
	fma.rn.f32 	%f485, %f479, 0f3FB8AA3B, %f484;
	fma.rn.f32 	%f486, %f479, 0f32A57060, %f485;
	mov.b32 	%r75, %f482;
	shl.b32 	%r76, %r75, 23;
	mov.b32 	%f487, %r76;
	ex2.approx.ftz.f32 	%f488, %f486;
	mul.f32 	%f489, %f488, %f487;
	add.f32 	%f490, %f478, %f489;
	sub.f32 	%f491, %f643, %f224;
	fma.rn.f32 	%f492, %f491, 0f3BBB989D, 0f3F000000;
	cvt.sat.f32.f32 	%f493, %f492;
	fma.rm.f32 	%f494, %f493, %f229, %f228;
	add.f32 	%f495, %f494, 0fCB40007F;
	neg.f32 	%f496, %f495;
	fma.rn.f32 	%f497, %f491, 0f3FB8AA3B, %f496;
	fma.rn.f32 	%f498, %f491, 0f32A57060, %f497;
	mov.b32 	%r77, %f494;
	shl.b32 	%r78, %r77, 23;
	mov.b32 	%f499, %r78;
	ex2.approx.ftz.f32 	%f500, %f498;
	mul.f32 	%f501, %f500, %f499;
	add.f32 	%f502, %f490, %f501;
	sub.f32 	%f503, %f642, %f224;
	fma.rn.f32 	%f504, %f503, 0f3BBB989D, 0f3F000000;
	cvt.sat.f32.f32 	%f505, %f504;
	fma.rm.f32 	%f506, %f505, %f229, %f228;
	add.f32 	%f507, %f506, 0fCB40007F;
	neg.f32 	%f508, %f507;
	fma.rn.f32 	%f509, %f503, 0f3FB8AA3B, %f508;
	fma.rn.f32 	%f510, %f503, 0f32A57060, %f509;
	mov.b32 	%r79, %f506;
	shl.b32 	%r80, %r79, 23;
	mov.b32 	%f511, %r80;
	ex2.approx.ftz.f32 	%f512, %f510;
	mul.f32 	%f513, %f512, %f511;
	add.f32 	%f514, %f502, %f513;
	sub.f32 	%f515, %f647, %f224;
	fma.rn.f32 	%f516, %f515, 0f3BBB989D, 0f3F000000;
	cvt.sat.f32.f32 	%f517, %f516;
	fma.rm.f32 	%f518, %f517, %f229, %f228;
	add.f32 	%f519, %f518, 0fCB40007F;
	neg.f32 	%f520, %f519;
	fma.rn.f32 	%f521, %f515, 0f3FB8AA3B, %f520;
	fma.rn.f32 	%f522, %f515, 0f32A57060, %f521;
	mov.b32 	%r81, %f518;
	shl.b32 	%r82, %r81, 23;
	mov.b32 	%f523, %r82;
	ex2.approx.ftz.f32 	%f524, %f522;
	mul.f32 	%f525, %f524, %f523;
	add.f32 	%f526, %f514, %f525;
	sub.f32 	%f527, %f646, %f224;
	fma.rn.f32 	%f528, %f527, 0f3BBB989D, 0f3F000000;
	cvt.sat.f32.f32 	%f529, %f528;
	fma.rm.f32 	%f530, %f529, %f229, %f228;
	add.f32 	%f531, %f530, 0fCB40007F;
	neg.f32 	%f532, %f531;
	fma.rn.f32 	%f533, %f527, 0f3FB8AA3B, %f532;
	fma.rn.f32 	%f534, %f527, 0f32A57060, %f533;
	mov.b32 	%r83, %f530;
	shl.b32 	%r84, %r83, 23;
	mov.b32 	%f535, %r84;
	ex2.approx.ftz.f32 	%f536, %f534;
	mul.f32 	%f537, %f536, %f535;
	add.f32 	%f538, %f526, %f537;
	sub.f32 	%f539, %f651, %f224;
	fma.rn.f32 	%f540, %f539, 0f3BBB989D, 0f3F000000;
	cvt.sat.f32.f32 	%f541, %f540;
	fma.rm.f32 	%f542, %f541, %f229, %f228;
	add.f32 	%f543, %f542, 0fCB40007F;
	neg.f32 	%f544, %f543;
	fma.rn.f32 	%f545, %f539, 0f3FB8AA3B, %f544;
	fma.rn.f32 	%f546, %f539, 0f32A57060, %f545;
	mov.b32 	%r85, %f542;
	shl.b32 	%r86, %r85, 23;
	mov.b32 	%f547, %r86;
	ex2.approx.ftz.f32 	%f548, %f546;
	mul.f32 	%f549, %f548, %f547;
	add.f32 	%f550, %f538, %f549;
	sub.f32 	%f551, %f650, %f224;
	fma.rn.f32 	%f552, %f551, 0f3BBB989D, 0f3F000000;
	cvt.sat.f32.f32 	%f553, %f552;
	fma.rm.f32 	%f554, %f553, %f229, %f228;
	add.f32 	%f555, %f554, 0fCB40007F;
	neg.f32 	%f556, %f555;
	fma.rn.f32 	%f557, %f551, 0f3FB8AA3B, %f556;
	fma.rn.f32 	%f558, %f551, 0f32A57060, %f557;
	mov.b32 	%r87, %f554;
	shl.b32 	%r88, %r87, 23;
	mov.b32 	%f559, %r88;
	ex2.approx.ftz.f32 	%f560, %f558;
	mul.f32 	%f561, %f560, %f559;
	add.f32 	%f562, %f550, %f561;
	sub.f32 	%f563, %f655, %f224;
	fma.rn.f32 	%f564, %f563, 0f3BBB989D, 0f3F000000;
	cvt.sat.f32.f32 	%f565, %f564;
	fma.rm.f32 	%f566, %f565, %f229, %f228;
	add.f32 	%f567, %f566, 0fCB40007F;
	neg.f32 	%f568, %f567;
	fma.rn.f32 	%f569, %f563, 0f3FB8AA3B, %f568;
	fma.rn.f32 	%f570, %f563, 0f32A57060, %f569;
	mov.b32 	%r89, %f566;
	shl.b32 	%r90, %r89, 23;
	mov.b32 	%f571, %r90;
	ex2.approx.ftz.f32 	%f572, %f570;
	mul.f32 	%f573, %f572, %f571;
	add.f32 	%f574, %f562, %f573;
	sub.f32 	%f575, %f654, %f224;
	fma.rn.f32 	%f576, %f575, 0f3BBB989D, 0f3F000000;
	cvt.sat.f32.f32 	%f577, %f576;
	fma.rm.f32 	%f578, %f577, %f229, %f228;
	add.f32 	%f579, %f578, 0fCB40007F;
	neg.f32 	%f580, %f579;
	fma.rn.f32 	%f581, %f575, 0f3FB8AA3B, %f580;
	fma.rn.f32 	%f582, %f575, 0f32A57060, %f581;
	mov.b32 	%r91, %f578;
	shl.b32 	%r92, %r91, 23;
	mov.b32 	%f583, %r92;
	ex2.approx.ftz.f32 	%f584, %f582;
	mul.f32 	%f585, %f584, %f583;
	add.f32 	%f586, %f574, %f585;
	mov.b32 	%r93, %f586;
	shfl.sync.bfly.b32	%r94|%p54, %r93, 16, 31, -1;
	mov.b32 	%f587, %r94;
	add.f32 	%f588, %f586, %f587;
	mov.b32 	%r95, %f588;
	shfl.sync.bfly.b32	%r96|%p55, %r95, 8, 31, -1;
	mov.b32 	%f589, %r96;
	add.f32 	%f590, %f588, %f589;
	mov.b32 	%r97, %f590;
	shfl.sync.bfly.b32	%r98|%p56, %r97, 4, 31, -1;
	mov.b32 	%f591, %r98;
	add.f32 	%f592, %f590, %f591;
	mov.b32 	%r99, %f592;
	shfl.sync.bfly.b32	%r100|%p57, %r99, 2, 31, -1;
	mov.b32 	%f593, %r100;
	add.f32 	%f594, %f592, %f593;
	mov.b32 	%r101, %f594;
	shfl.sync.bfly.b32	%r102|%p58, %r101, 1, 31, -1;
	mov.b32 	%f595, %r102;
	add.f32 	%f596, %f594, %f595;
	div.rn.f32 	%f108, %f237, %f596;
	div.rn.f32 	%f109, %f249, %f596;
	div.rn.f32 	%f110, %f261, %f596;
	div.rn.f32 	%f111, %f273, %f596;
	div.rn.f32 	%f112, %f285, %f596;
	div.rn.f32 	%f113, %f297, %f596;
	div.rn.f32 	%f114, %f309, %f596;
	div.rn.f32 	%f115, %f321, %f596;
	div.rn.f32 	%f116, %f333, %f596;
	div.rn.f32 	%f117, %f345, %f596;
	div.rn.f32 	%f118, %f357, %f596;
	div.rn.f32 	%f119, %f369, %f596;
	div.rn.f32 	%f120, %f381, %f596;
	div.rn.f32 	%f121, %f393, %f596;
	div.rn.f32 	%f122, %f405, %f596;
	div.rn.f32 	%f123, %f417, %f596;
	div.rn.f32 	%f124, %f429, %f596;
	div.rn.f32 	%f125, %f441, %f596;
	div.rn.f32 	%f126, %f453, %f596;
	div.rn.f32 	%f127, %f465, %f596;
	div.rn.f32 	%f128, %f477, %f596;
	div.rn.f32 	%f129, %f489, %f596;
	div.rn.f32 	%f130, %f501, %f596;
	div.rn.f32 	%f131, %f513, %f596;
	div.rn.f32 	%f132, %f525, %f596;
	div.rn.f32 	%f133, %f537, %f596;
	div.rn.f32 	%f134, %f549, %f596;
	div.rn.f32 	%f135, %f561, %f596;
	div.rn.f32 	%f136, %f573, %f596;
	div.rn.f32 	%f137, %f585, %f596;
	mul.lo.s64 	%rd38, %rd250, %rd44;
	@%p48 bra 	$L__BB51_66;
	add.s64 	%rd158, %rd38, %rd5;
	shr.u64 	%rd159, %rd158, 63;
	add.s64 	%rd160, %rd158, %rd159;
	shl.b64 	%rd161, %rd160, 2;
	and.b64  	%rd162, %rd161, -8;
	add.s64 	%rd163, %rd3, %rd162;
	st.global.v2.f32 	[%rd163], {%f108, %f109};
$L__BB51_66:
	setp.le.s64 	%p59, %rd46, %rd6;
	@%p59 bra 	$L__BB51_68;
	add.s64 	%rd164, %rd38, %rd6;
	shr.u64 	%rd165, %rd164, 63;
	add.s64 	%rd166, %rd164, %rd165;
	shl.b64 	%rd167, %rd166, 2;
	and.b64  	%rd168, %rd167, -8;
	add.s64 	%rd169, %rd3, %rd168;
	st.global.v2.f32 	[%rd169], {%f110, %f111};
$L__BB51_68:
	setp.le.s64 	%p60, %rd46, %rd7;
	@%p60 bra 	$L__BB51_70;
	add.s64 	%rd170, %rd38, %rd7;
	shr.u64 	%rd171, %rd170, 63;
	add.s64 	%rd172, %rd170, %rd171;
	shl.b64 	%rd173, %rd172, 2;
	and.b64  	%rd174, %rd173, -8;
	add.s64 	%rd175, %rd3, %rd174;
	st.global.v2.f32 	[%rd175], {%f112, %f113};
$L__BB51_70:
	setp.le.s64 	%p61, %rd46, %rd8;
	@%p61 bra 	$L__BB51_72;
	add.s64 	%rd176, %rd38, %rd8;
	shr.u64 	%rd177, %rd176, 63;
	add.s64 	%rd178, %rd176, %rd177;
	shl.b64 	%rd179, %rd178, 2;
	and.b64  	%rd180, %rd179, -8;
	add.s64 	%rd181, %rd3, %rd180;
	st.global.v2.f32 	[%rd181], {%f114, %f115};
$L__BB51_72:
	setp.le.s64 	%p62, %rd46, %rd9;
	@%p62 bra 	$L__BB51_74;
	add.s64 	%rd182, %rd38, %rd9;
	shr.u64 	%rd183, %rd182, 63;
	add.s64 	%rd184, %rd182, %rd183;
	shl.b64 	%rd185, %rd184, 2;
	and.b64  	%rd186, %rd185, -8;
	add.s64 	%rd187, %rd3, %rd186;
	st.global.v2.f32 	[%rd187], {%f116, %f117};
$L__BB51_74:
	setp.le.s64 	%p63, %rd46, %rd10;
	@%p63 bra 	$L__BB51_76;
	add.s64 	%rd188, %rd38, %rd10;
	shr.u64 	%rd189, %rd188, 63;
	add.s64 	%rd190, %rd188, %rd189;
	shl.b64 	%rd191, %rd190, 2;
	and.b64  	%rd192, %rd191, -8;
	add.s64 	%rd193, %rd3, %rd192;
	st.global.v2.f32 	[%rd193], {%f118, %f119};
$L__BB51_76:
	setp.le.s64 	%p64, %rd46, %rd11;
	@%p64 bra 	$L__BB51_78;
	add.s64 	%rd194, %rd38, %rd11;
	shr.u64 	%rd195, %rd194, 63;
	add.s64 	%rd196, %rd194, %rd195;
	shl.b64 	%rd197, %rd196, 2;
	and.b64  	%rd198, %rd197, -8;
	add.s64 	%rd199, %rd3, %rd198;
	st.global.v2.f32 	[%rd199], {%f120, %f121};
$L__BB51_78:
	setp.le.s64 	%p65, %rd46, %rd12;
	@%p65 bra 	$L__BB51_80;
	add.s64 	%rd200, %rd38, %rd12;
	shr.u64 	%rd201, %rd200, 63;
	add.s64 	%rd202, %rd200, %rd201;
	shl.b64 	%rd203, %rd202, 2;
	and.b64  	%rd204, %rd203, -8;
	add.s64 	%rd205, %rd3, %rd204;
	st.global.v2.f32 	[%rd205], {%f122, %f123};
$L__BB51_80:
	setp.le.s64 	%p66, %rd46, %rd13;
	@%p66 bra 	$L__BB51_82;
	add.s64 	%rd206, %rd38, %rd13;
	shr.u64 	%rd207, %rd206, 63;
	add.s64 	%rd208, %rd206, %rd207;
	shl.b64 	%rd209, %rd208, 2;
	and.b64  	%rd210, %rd209, -8;
	add.s64 	%rd211, %rd3, %rd210;
	st.global.v2.f32 	[%rd211], {%f124, %f125};
$L__BB51_82:
	setp.le.s64 	%p67, %rd46, %rd14;
	@%p67 bra 	$L__BB51_84;
	add.s64 	%rd212, %rd38, %rd14;
	shr.u64 	%rd213, %rd212, 63;
	add.s64 	%rd214, %rd212, %rd213;
	shl.b64 	%rd215, %rd214, 2;
	and.b64  	%rd216, %rd215, -8;
	add.s64 	%rd217, %rd3, %rd216;
	st.global.v2.f32 	[%rd217], {%f126, %f127};
$L__BB51_84:
	setp.le.s64 	%p68, %rd46, %rd15;
	@%p68 bra 	$L__BB51_86;
	add.s64 	%rd218, %rd38, %rd15;
	shr.u64 	%rd219, %rd218, 63;
	add.s64 	%rd220, %rd218, %rd219;
	shl.b64 	%rd221, %rd220, 2;
	and.b64  	%rd222, %rd221, -8;
	add.s64 	%rd223, %rd3, %rd222;
	st.global.v2.f32 	[%rd223], {%f128, %f129};
$L__BB51_86:
	setp.le.s64 	%p69, %rd46, %rd16;
	@%p69 bra 	$L__BB51_88;
	add.s64 	%rd224, %rd38, %rd16;
	shr.u64 	%rd225, %rd224, 63;
	add.s64 	%rd226, %rd224, %rd225;
	shl.b64 	%rd227, %rd226, 2;
	and.b64  	%rd228, %rd227, -8;
	add.s64 	%rd229, %rd3, %rd228;
	st.global.v2.f32 	[%rd229], {%f130, %f131};
$L__BB51_88:
	setp.le.s64 	%p70, %rd46, %rd17;
	@%p70 bra 	$L__BB51_90;
	add.s64 	%rd230, %rd38, %rd17;
	shr.u64 	%rd231, %rd230, 63;
	add.s64 	%rd232, %rd230, %rd231;
	shl.b64 	%rd233, %rd232, 2;
	and.b64  	%rd234, %rd233, -8;
	add.s64 	%rd235, %rd3, %rd234;
	st.global.v2.f32 	[%rd235], {%f132, %f133};
$L__BB51_90:
	setp.le.s64 	%p71, %rd46, %rd18;
	@%p71 bra 	$L__BB51_92;
	add.s64 	%rd236, %rd38, %rd18;
	shr.u64 	%rd237, %rd236, 63;
	add.s64 	%rd238, %rd236, %rd237;
	shl.b64 	%rd239, %rd238, 2;
	and.b64  	%rd240, %rd239, -8;
	add.s64 	%rd241, %rd3, %rd240;
	st.global.v2.f32 	[%rd241], {%f134, %f135};
$L__BB51_92:
	setp.le.s64 	%p72, %rd46, %rd19;
	@%p72 bra 	$L__BB51_94;
	add.s64 	%rd242, %rd38, %rd19;
	shr.u64 	%rd243, %rd242, 63;
	add.s64 	%rd244, %rd242, %rd243;
	shl.b64 	%rd245, %rd244, 2;
	and.b64  	%rd246, %rd245, -8;
	add.s64 	%rd247, %rd3, %rd246;
	st.global.v2.f32 	[%rd247], {%f136, %f137};
$L__BB51_94:
	ld.param.u64 	%rd249, [_Z15SoftmaxWarpImplI24ElementwiseScaleMaskLoadIffbE11DirectStoreIffEfLi2ELi30ELi32ELi1ELb1EL9Algorithm0EEvT_T0_ll_param_2];
	add.s64 	%rd250, %rd250, %rd20;
	setp.lt.s64 	%p73, %rd250, %rd249;
	@%p73 bra 	$L__BB51_4;
$L__BB51_95:
	ret;

}
	// .globl	_Z15SoftmaxWarpImplI24ElementwiseScaleMaskLoadIffbE11DirectStoreIffEfLi2ELi32ELi32ELi1ELb0EL9Algorithm0EEvT_T0_ll
.visible .entry _Z15SoftmaxWarpImplI24ElementwiseScaleMaskLoadIffbE11DirectStoreIffEfLi2ELi32ELi32ELi1ELb0EL9Algorithm0EEvT_T0_ll(
	.param .align 8 .b8 _Z15SoftmaxWarpImplI24ElementwiseScaleMaskLoadIffbE11DirectStoreIffEfLi2ELi32ELi32ELi1ELb0EL9Algorithm0EEvT_T0_ll_param_0[32],
	.param .align 8 .b8 _Z15SoftmaxWarpImplI24ElementwiseScaleMaskLoadIffbE11DirectStoreIffEfLi2ELi32ELi32ELi1ELb0EL9Algorithm0EEvT_T0_ll_param_1[16],
	.param .u64 _Z15SoftmaxWarpImplI24ElementwiseScaleMaskLoadIffbE11DirectStoreIffEfLi2ELi32ELi32ELi1ELb0EL9Algorithm0EEvT_T0_ll_param_2,
	.param .u64 _Z15SoftmaxWarpImplI24ElementwiseScaleMaskLoadIffbE11DirectStoreIffEfLi2ELi32ELi32ELi1ELb0EL9Algorithm0EEvT_T0_ll_param_3
)
{
	.reg .pred 	%p<46>;
	.reg .b16 	%rs<33>;
	.reg .b32 	%r<94>;
	.reg .b32 	%f<587>;
	.reg .b64 	%rd<249>;

	ld.param.u64 	%rd28, [_Z15SoftmaxWarpImplI24ElementwiseScaleMaskLoadIffbE11DirectStoreIffEfLi2ELi32ELi32ELi1ELb0EL9Algorithm0EEvT_T0_ll_param_1+8];
	ld.param.u64 	%rd27, [_Z15SoftmaxWarpImplI24ElementwiseScaleMaskLoadIffbE11DirectStoreIffEfLi2ELi32ELi32ELi1ELb0EL9Algorithm0EEvT_T0_ll_param_1];
	ld.param.v2.f32 	{%f51, %f52}, [_Z15SoftmaxWarpImplI24ElementwiseScaleMaskLoadIffbE11DirectStoreIffEfLi2ELi32ELi32ELi1ELb0EL9Algorithm0EEvT_T0_ll_param_0+24];
	ld.param.u64 	%rd26, [_Z15SoftmaxWarpImplI24ElementwiseScaleMaskLoadIffbE11DirectStoreIffEfLi2ELi32ELi32ELi1ELb0EL9Algorithm0EEvT_T0_ll_param_0+16];
	ld.param.u64 	%rd25, [_Z15SoftmaxWarpImplI24ElementwiseScaleMaskLoadIffbE11DirectStoreIffEfLi2ELi32ELi32ELi1ELb0EL9Algorithm0EEvT_T0_ll_param_0+8];
	ld.param.u64 	%rd24, [_Z15SoftmaxWarpImplI24ElementwiseScaleMaskLoadIffbE11DirectStoreIffEfLi2ELi32ELi32ELi1ELb0EL9Algorithm0EEvT_T0_ll_param_0];
	ld.param.u64 	%rd30, [_Z15SoftmaxWarpImplI24ElementwiseScaleMaskLoadIffbE11DirectStoreIffEfLi2ELi32ELi32ELi1ELb0EL9Algorithm0EEvT_T0_ll_param_3];
	cvta.to.global.u64 	%rd1, %rd24;
	cvta.to.global.u64 	%rd2, %rd25;
	setp.lt.s64 	%p1, %rd30, 1025;
	@%p1 bra 	$L__BB52_2;
	mov.u64 	%rd31, $str;
	cvta.global.u64 	%rd32, %rd31;
	mov.u64 	%rd33, $str$1;
	cvta.global.u64 	%rd34, %rd33;
	mov.u64 	%rd35, __unnamed_53;
	cvta.global.u64 	%rd36, %rd35;
	{ // callseq 52, 0
	.param .b64 param0;
	st.param.b64 	[param0], %rd32;
	.param .b64 param1;
	st.param.b64 	[param1], %rd34;
	.param .b32 param2;
	st.param.b32 	[param2], 219;
	.param .b64 param3;
	st.param.b64 	[param3], %rd36;
	.param .b64 param4;
	st.param.b64 	[param4], 1;
	call.uni 
	__assertfail, 
	(
	param0, 
	param1, 
	param2, 
	param3, 
	param4
	);
	} // callseq 52
$L__BB52_2:
	ld.param.u64 	%rd246, [_Z15SoftmaxWarpImplI24ElementwiseScaleMaskLoadIffbE11DirectStoreIffEfLi2ELi32ELi32ELi1ELb0EL9Algorithm0EEvT_T0_ll_param_2];
	mov.u32 	%r1, %ctaid.x;
	mov.u32 	%r2, %ntid.y;
	mov.u32 	%r3, %tid.y;
	mad.lo.s32 	%r4, %r1, %r2, %r3;
	cvt.s64.s32 	%rd248, %r4;
	setp.le.s64 	%p2, %rd246, %rd248;
	@%p2 bra 	$L__BB52_37;
	mov.u32 	%r5, %tid.x;
	shl.b32 	%r6, %r5, 1;
	cvt.u64.u32 	%rd4, %r6;
	mov.u32 	%r91, %nctaid.x;
	mul.lo.s32 	%r93, %r91, %r2;
$L__BB52_4:
	mad.lo.s64 	%rd6, %rd248, %rd26, %rd4;
	shr.u64 	%rd37, %rd6, 63;
	add.s64 	%rd38, %rd6, %rd37;
	shl.b64 	%rd39, %rd38, 2;
	and.b64  	%rd40, %rd39, -8;
	add.s64 	%rd7, %rd1, %rd40;
	ld.global.f32 	%f53, [%rd7];
	and.b64  	%rd41, %rd38, -2;
	add.s64 	%rd42, %rd2, %rd41;
	ld.global.v2.u8 	{%rs1, %rs2}, [%rd42];
	setp.eq.s16 	%p3, %rs1, 0;
	mul.f32 	%f54, %f52, %f53;
	selp.f32 	%f3, %f51, %f54, %p3;
	setp.eq.s16 	%p4, %rs2, 0;
	mov.f32 	%f571, %f51;
	@%p4 bra 	$L__BB52_6;
	ld.global.f32 	%f55, [%rd7+4];
	mul.f32 	%f571, %f52, %f55;
$L__BB52_6:
	add.s64 	%rd43, %rd6, 64;
	shr.u64 	%rd44, %rd43, 63;
	add.s64 	%rd45, %rd43, %rd44;
	shl.b64 	%rd46, %rd45, 2;
	and.b64  	%rd47, %rd46, -8;
	add.s64 	%rd8, %rd1, %rd47;
	ld.global.f32 	%f56, [%rd8];
	and.b64  	%rd48, %rd45, -2;
	add.s64 	%rd49, %rd2, %rd48;
	ld.global.v2.u8 	{%rs3, %rs4}, [%rd49];
	setp.eq.s16 	%p5, %rs3, 0;
	mul.f32 	%f57, %f52, %f56;
	selp.f32 	%f6, %f51, %f57, %p5;
	setp.eq.s16 	%p6, %rs4, 0;
	mov.f32 	%f572, %f51;
	@%p6 bra 	$L__BB52_8;
	ld.global.f32 	%f58, [%rd8+4];
	mul.f32 	%f572, %f52, %f58;
$L__BB52_8:
	add.s64 	%rd50, %rd6, 128;
	shr.u64 	%rd51, %rd50, 63;
	add.s64 	%rd52, %rd50, %rd51;
	shl.b64 	%rd53, %rd52, 2;
	and.b64  	%rd54, %rd53, -8;
	add.s64 	%rd9, %rd1, %rd54;
	ld.global.f32 	%f59, [%rd9];
	and.b64  	%rd55, %rd52, -2;
	add.s64 	%rd56, %rd2, %rd55;
	ld.global.v2.u8 	{%rs5, %rs6}, [%rd56];
	setp.eq.s16 	%p7, %rs5, 0;
	mul.f32 	%f60, %f52, %f59;
	selp.f32 	%f9, %f51, %f60, %p7;
	setp.eq.s16 	%p8, %rs6, 0;
	mov.f32 	%f573, %f51;
	@%p8 bra 	$L__BB52_10;
	ld.global.f32 	%f61, [%rd9+4];
	mul.f32 	%f573, %f52, %f61;
$L__BB52_10:
	add.s64 	%rd57, %rd6, 192;
	shr.u64 	%rd58, %rd57, 63;
	add.s64 	%rd59, %rd57, %rd58;
	shl.b64 	%rd60, %rd59, 2;
	and.b64  	%rd61, %rd60, -8;
	add.s64 	%rd10, %rd1, %rd61;
	ld.global.f32 	%f62, [%rd10];
	and.b64  	%rd62, %rd59, -2;
	add.s64 	%rd63, %rd2, %rd62;
	ld.global.v2.u8 	{%rs7, %rs8}, [%rd63];
	setp.eq.s16 	%p9, %rs7, 0;
	mul.f32 	%f63, %f52, %f62;
	selp.f32 	%f12, %f51, %f63, %p9;
	setp.eq.s16 	%p10, %rs8, 0;
	mov.f32 	%f574, %f51;
	@%p10 bra 	$L__BB52_12;
	ld.global.f32 	%f64, [%rd10+4];
	mul.f32 	%f574, %f52, %f64;
$L__BB52_12:
	add.s64 	%rd64, %rd6, 256;
	shr.u64 	%rd65, %rd64, 63;
	add.s64 	%rd66, %rd64, %rd65;
	shl.b64 	%rd67, %rd66, 2;
	and.b64  	%rd68, %rd67, -8;
	add.s64 	%rd11, %rd1, %rd68;
	ld.global.f32 	%f65, [%rd11];
	and.b64  	%rd69, %rd66, -2;
	add.s64 	%rd70, %rd2, %rd69;
	ld.global.v2.u8 	{%rs9, %rs10}, [%rd70];
	setp.eq.s16 	%p11, %rs9, 0;
	mul.f32 	%f66, %f52, %f65;
	selp.f32 	%f15, %f51, %f66, %p11;
	setp.eq.s16 	%p12, %rs10, 0;
	mov.f32 	%f575, %f51;
	@%p12 bra 	$L__BB52_14;
	ld.global.f32 	%f67, [%rd11+4];
	mul.f32 	%f575, %f52, %f67;
$L__BB52_14:
	add.s64 	%rd71, %rd6, 320;
	shr.u64 	%rd72, %rd71, 63;
	add.s64 	%rd73, %rd71, %rd72;
	shl.b64 	%rd74, %rd73, 2;
	and.b64  	%rd75, %rd74, -8;
	add.s64 	%rd12, %rd1, %rd75;
	ld.global.f32 	%f68, [%rd12];
	and.b64  	%rd76, %rd73, -2;
	add.s64 	%rd77, %rd2, %rd76;
	ld.global.v2.u8 	{%rs11, %rs12}, [%rd77];
	setp.eq.s16 	%p13, %rs11, 0;
	mul.f32 	%f69, %f52, %f68;
	selp.f32 	%f18, %f51, %f69, %p13;
	setp.eq.s16 	%p14, %rs12, 0;
	mov.f32 	%f576, %f51;
	@%p14 bra 	$L__BB52_16;
	ld.global.f32 	%f70, [%rd12+4];
	mul.f32 	%f576, %f52, %f70;
$L__BB52_16:
	add.s64 	%rd78, %rd6, 384;
	shr.u64 	%rd79, %rd78, 63;
	add.s64 	%rd80, %rd78, %rd79;
	shl.b64 	%rd81, %rd80, 2;
	and.b64  	%rd82, %rd81, -8;
	add.s64 	%rd13, %rd1, %rd82;
	ld.global.f32 	%f71, [%rd13];
	and.b64  	%rd83, %rd80, -2;
	add.s64 	%rd84, %rd2, %rd83;
	ld.global.v2.u8 	{%rs13, %rs14}, [%rd84];
	setp.eq.s16 	%p15, %rs13, 0;
	mul.f32 	%f72, %f52, %f71;
	selp.f32 	%f21, %f51, %f72, %p15;
	setp.eq.s16 	%p16, %rs14, 0;
	mov.f32 	%f577, %f51;
	@%p16 bra 	$L__BB52_18;
	ld.global.f32 	%f73, [%rd13+4];
	mul.f32 	%f577, %f52, %f73;
$L__BB52_18:
	add.s64 	%rd85, %rd6, 448;
	shr.u64 	%rd86, %rd85, 63;
	add.s64 	%rd87, %rd85, %rd86;
	shl.b64 	%rd88, %rd87, 2;
	and.b64  	%rd89, %rd88, -8;
	add.s64 	%rd14, %rd1, %rd89;
	ld.global.f32 	%f74, [%rd14];
	and.b64  	%rd90, %rd87, -2;
	add.s64 	%rd91, %rd2, %rd90;
	ld.global.v2.u8 	{%rs15, %rs16}, [%rd91];
	setp.eq.s16 	%p17, %rs15, 0;
	mul.f32 	%f75, %f52, %f74;
	selp.f32 	%f24, %f51, %f75, %p17;
	setp.eq.s16 	%p18, %rs16, 0;
	mov.f32 	%f578, %f51;
	@%p18 bra 	$L__BB52_20;
	ld.global.f32 	%f76, [%rd14+4];
	mul.f32 	%f578, %f52, %f76;
$L__BB52_20:
	add.s64 	%rd92, %rd6, 512;
	shr.u64 	%rd93, %rd92, 63;
	add.s64 	%rd94, %rd92, %rd93;
	shl.b64 	%rd95, %rd94, 2;
	and.b64  	%rd96, %rd95, -8;
	add.s64 	%rd15, %rd1, %rd96;
	ld.global.f32 	%f77, [%rd15];
	and.b64  	%rd97, %rd94, -2;
	add.s64 	%rd98, %rd2, %rd97;
	ld.global.v2.u8 	{%rs17, %rs18}, [%rd98];
	setp.eq.s16 	%p19, %rs17, 0;
	mul.f32 	%f78, %f52, %f77;
	selp.f32 	%f27, %f51, %f78, %p19;
	setp.eq.s16 	%p20, %rs18, 0;
	mov.f32 	%f579, %f51;
	@%p20 bra 	$L__BB52_22;
	ld.global.f32 	%f79, [%rd15+4];
	mul.f32 	%f579, %f52, %f79;
$L__BB52_22:
	add.s64 	%rd99, %rd6, 576;
	shr.u64 	%rd100, %rd99, 63;
	add.s64 	%rd101, %rd99, %rd100;
	shl.b64 	%rd102, %rd101, 2;
	and.b64  	%rd103, %rd102, -8;
	add.s64 	%rd16, %rd1, %rd103;
	ld.global.f32 	%f80, [%rd16];
	and.b64  	%rd104, %rd101, -2;
	add.s64 	%rd105, %rd2, %rd104;
	ld.global.v2.u8 	{%rs19, %rs20}, [%rd105];
	setp.eq.s16 	%p21, %rs19, 0;
	mul.f32 	%f81, %f52, %f80;
	selp.f32 	%f30, %f51, %f81, %p21;
	setp.eq.s16 	%p22, %rs20, 0;
	mov.f32 	%f580, %f51;
	@%p22 bra 	$L__BB52_24;
	ld.global.f32 	%f82, [%rd16+4];
	mul.f32 	%f580, %f52, %f82;
$L__BB52_24:
	add.s64 	%rd106, %rd6, 640;
	shr.u64 	%rd107, %rd106, 63;
	add.s64 	%rd108, %rd106, %rd107;
	shl.b64 	%rd109, %rd108, 2;
	and.b64  	%rd110, %rd109, -8;
	add.s64 	%rd17, %rd1, %rd110;
	ld.global.f32 	%f83, [%rd17];
	and.b64  	%rd111, %rd108, -2;
	add.s64 	%rd112, %rd2, %rd111;
	ld.global.v2.u8 	{%rs21, %rs22}, [%rd112];
	setp.eq.s16 	%p23, %rs21, 0;
	mul.f32 	%f84, %f52, %f83;
	selp.f32 	%f33, %f51, %f84, %p23;
	setp.eq.s16 	%p24, %rs22, 0;
	mov.f32 	%f581, %f51;
	@%p24 bra 	$L__BB52_26;
	ld.global.f32 	%f85, [%rd17+4];
	mul.f32 	%f581, %f52, %f85;
$L__BB52_26:
	add.s64 	%rd113, %rd6, 704;
	shr.u64 	%rd114, %rd113, 63;
	add.s64 	%rd115, %rd113, %rd114;
	shl.b64 	%rd116, %rd115, 2;
	and.b64  	%rd117, %rd116, -8;
	add.s64 	%rd18, %rd1, %rd117;
	ld.global.f32 	%f86, [%rd18];
	and.b64  	%rd118, %rd115, -2;
	add.s64 	%rd119, %rd2, %rd118;
	ld.global.v2.u8 	{%rs23, %rs24}, [%rd119];
	setp.eq.s16 	%p25, %rs23, 0;
	mul.f32 	%f87, %f52, %f86;
	selp.f32 	%f36, %f51, %f87, %p25;
	setp.eq.s16 	%p26, %rs24, 0;
	mov.f32 	%f582, %f51;
	@%p26 bra 	$L__BB52_28;
	ld.global.f32 	%f88, [%rd18+4];
	mul.f32 	%f582, %f52, %f88;
$L__BB52_28:
	add.s64 	%rd120, %rd6, 768;
	shr.u64 	%rd121, %rd120, 63;
	add.s64 	%rd122, %rd120, %rd121;
	shl.b64 	%rd123, %rd122, 2;
	and.b64  	%rd124, %rd123, -8;
	add.s64 	%rd19, %rd1, %rd124;
	ld.global.f32 	%f89, [%rd19];
	and.b64  	%rd125, %rd122, -2;
	add.s64 	%rd126, %rd2, %rd125;
	ld.global.v2.u8 	{%rs25, %rs26}, [%rd126];
	setp.eq.s16 	%p27, %rs25, 0;
	mul.f32 	%f90, %f52, %f89;
	selp.f32 	%f39, %f51, %f90, %p27;
	setp.eq.s16 	%p28, %rs26, 0;
	mov.f32 	%f583, %f51;
	@%p28 bra 	$L__BB52_30;
	ld.global.f32 	%f91, [%rd19+4];
	mul.f32 	%f583, %f52, %f91;
$L__BB52_30:
	add.s64 	%rd127, %rd6, 832;
	shr.u64 	%rd128, %rd127, 63;
	add.s64 	%rd129, %rd127, %rd128;
	shl.b64 	%rd130, %rd129, 2;
	and.b64  	%rd131, %rd130, -8;
	add.s64 	%rd20, %rd1, %rd131;
	ld.global.f32 	%f92, [%rd20];
	and.b64  	%rd132, %rd129, -2;
	add.s64 	%rd133, %rd2, %rd132;
	ld.global.v2.u8 	{%rs27, %rs28}, [%rd133];
	setp.eq.s16 	%p29, %rs27, 0;
	mul.f32 	%f93, %f52, %f92;
	selp.f32 	%f42, %f51, %f93, %p29;
	setp.eq.s16 	%p30, %rs28, 0;
	mov.f32 	%f584, %f51;
	@%p30 bra 	$L__BB52_32;
	ld.global.f32 	%f94, [%rd20+4];
	mul.f32 	%f584, %f52, %f94;
$L__BB52_32:
	add.s64 	%rd134, %rd6, 896;
	shr.u64 	%rd135, %rd134, 63;
	add.s64 	%rd136, %rd134, %rd135;
	shl.b64 	%rd137, %rd136, 2;
	and.b64  	%rd138, %rd137, -8;
	add.s64 	%rd21, %rd1, %rd138;
	ld.global.f32 	%f95, [%rd21];
	and.b64  	%rd139, %rd136, -2;
	add.s64 	%rd140, %rd2, %rd139;
	ld.global.v2.u8 	{%rs29, %rs30}, [%rd140];
	setp.eq.s16 	%p31, %rs29, 0;
	mul.f32 	%f96, %f52, %f95;
	selp.f32 	%f45, %f51, %f96, %p31;
	setp.eq.s16 	%p32, %rs30, 0;
	mov.f32 	%f585, %f51;
	@%p32 bra 	$L__BB52_34;
	ld.global.f32 	%f97, [%rd21+4];
	mul.f32 	%f585, %f52, %f97;
$L__BB52_34:
	add.s64 	%rd141, %rd6, 960;
	shr.u64 	%rd142, %rd141, 63;
	add.s64 	%rd143, %rd141, %rd142;
	shl.b64 	%rd144, %rd143, 2;
	and.b64  	%rd145, %rd144, -8;
	add.s64 	%rd22, %rd1, %rd145;
	ld.global.f32 	%f98, [%rd22];
	and.b64  	%rd146, %rd143, -2;
	add.s64 	%rd147, %rd2, %rd146;
	ld.global.v2.u8 	{%rs31, %rs32}, [%rd147];
	setp.eq.s16 	%p33, %rs31, 0;
	mul.f32 	%f99, %f52, %f98;
	selp.f32 	%f48, %f51, %f99, %p33;
	setp.eq.s16 	%p34, %rs32, 0;
	mov.f32 	%f586, %f51;
	@%p34 bra 	$L__BB52_36;
	ld.global.f32 	%f100, [%rd22+4];
	mul.f32 	%f586, %f52, %f100;
$L__BB52_36:
	ld.param.u64 	%rd247, [_Z15SoftmaxWarpImplI24ElementwiseScaleMaskLoadIffbE11DirectStoreIffEfLi2ELi32ELi32ELi1ELb0EL9Algorithm0EEvT_T0_ll_param_2];
	max.f32 	%f101, %f3, 0fFF800000;
	max.f32 	%f102, %f101, %f571;
	max.f32 	%f103, %f102, %f6;
	max.f32 	%f104, %f103, %f572;
	max.f32 	%f105, %f104, %f9;
	max.f32 	%f106, %f105, %f573;
	max.f32 	%f107, %f106, %f12;
	max.f32 	%f108, %f107, %f574;
	max.f32 	%f109, %f108, %f15;
	max.f32 	%f110, %f109, %f575;
	max.f32 	%f111, %f110, %f18;
	max.f32 	%f112, %f111, %f576;
	max.f32 	%f113, %f112, %f21;
	max.f32 	%f114, %f113, %f577;
	max.f32 	%f115, %f114, %f24;
	max.f32 	%f116, %f115, %f578;
	max.f32 	%f117, %f116, %f27;
	max.f32 	%f118, %f117, %f579;
	max.f32 	%f119, %f118, %f30;
	max.f32 	%f120, %f119, %f580;
	max.f32 	%f121, %f120, %f33;
	max.f32 	%f122, %f121, %f581;
	max.f32 	%f123, %f122, %f36;
	max.f32 	%f124, %f123, %f582;
	max.f32 	%f125, %f124, %f39;
	max.f32 	%f126, %f125, %f583;
	max.f32 	%f127, %f126, %f42;
	max.f32 	%f128, %f127, %f584;
	max.f32 	%f129, %f128, %f45;
	max.f32 	%f130, %f129, %f585;
	max.f32 	%f131, %f130, %f48;
	max.f32 	%f132, %f131, %f586;
	mov.b32 	%r7, %f132;
	shfl.sync.bfly.b32	%r8|%p35, %r7, 16, 31, -1;
	mov.b32 	%f133, %r8;
	max.f32 	%f134, %f132, %f133;
	mov.b32 	%r9, %f134;
	shfl.sync.bfly.b32	%r10|%p36, %r9, 8, 31, -1;
	mov.b32 	%f135, %r10;
	max.f32 	%f136, %f134, %f135;
	mov.b32 	%r11, %f136;
	shfl.sync.bfly.b32	%r12|%p37, %r11, 4, 31, -1;
	mov.b32 	%f137, %r12;
	max.f32 	%f138, %f136, %f137;
	mov.b32 	%r13, %f138;
	shfl.sync.bfly.b32	%r14|%p38, %r13, 2, 31, -1;
	mov.b32 	%f139, %r14;
	max.f32 	%f140, %f138, %f139;
	mov.b32 	%r15, %f140;
	shfl.sync.bfly.b32	%r16|%p39, %r15, 1, 31, -1;
	mov.b32 	%f141, %r16;
	max.f32 	%f142, %f140, %f141;
	sub.f32 	%f143, %f3, %f142;
	fma.rn.f32 	%f144, %f143, 0f3BBB989D, 0f3F000000;
	cvt.sat.f32.f32 	%f145, %f144;
	mov.f32 	%f146, 0f4B400001;
	mov.f32 	%f147, 0f437C0000;
	fma.rm.f32 	%f148, %f145, %f147, %f146;
	add.f32 	%f149, %f148, 0fCB40007F;
	neg.f32 	%f150, %f149;
	fma.rn.f32 	%f151, %f143, 0f3FB8AA3B, %f150;
	fma.rn.f32 	%f152, %f143, 0f32A57060, %f151;
	mov.b32 	%r17, %f148;
	shl.b32 	%r18, %r17, 23;
	mov.b32 	%f153, %r18;
	ex2.approx.ftz.f32 	%f154, %f152;
	mul.f32 	%f155, %f154, %f153;
	add.f32 	%f156, %f155, 0f00000000;
	sub.f32 	%f157, %f571, %f142;
	fma.rn.f32 	%f158, %f157, 0f3BBB989D, 0f3F000000;
	cvt.sat.f32.f32 	%f159, %f158;
	fma.rm.f32 	%f160, %f159, %f147, %f146;
	add.f32 	%f161, %f160, 0fCB40007F;
	neg.f32 	%f162, %f161;
	fma.rn.f32 	%f163, %f157, 0f3FB8AA3B, %f162;
	fma.rn.f32 	%f164, %f157, 0f32A57060, %f163;
	mov.b32 	%r19, %f160;
	shl.b32 	%r20, %r19, 23;
	mov.b32 	%f165, %r20;
	ex2.approx.ftz.f32 	%f166, %f164;
	mul.f32 	%f167, %f166, %f165;
	add.f32 	%f168, %f156, %f167;
	sub.f32 	%f169, %f6, %f142;
	fma.rn.f32 	%f170, %f169, 0f3BBB989D, 0f3F000000;
	cvt.sat.f32.f32 	%f171, %f170;
	fma.rm.f32 	%f172, %f171, %f147, %f146;
	add.f32 	%f173, %f172, 0fCB40007F;
	neg.f32 	%f174, %f173;
	fma.rn.f32 	%f175, %f169, 0f3FB8AA3B, %f174;
	fma.rn.f32 	%f176, %f169, 0f32A57060, %f175;
	mov.b32 	%r21, %f172;
	shl.b32 	%r22, %r21, 23;
	mov.b32 	%f177, %r22;
	ex2.approx.ftz.f32 	%f178, %f176;
	mul.f32 	%f179, %f178, %f177;
	add.f32 	%f180, %f168, %f179;
	sub.f32 	%f181, %f572, %f142;
	fma.rn.f32 	%f182, %f181, 0f3BBB989D, 0f3F000000;
	cvt.sat.f32.f32 	%f183, %f182;
	fma.rm.f32 	%f184, %f183, %f147, %f146;
	add.f32 	%f185, %f184, 0fCB40007F;
	neg.f32 	%f186, %f185;
	fma.rn.f32 	%f187, %f181, 0f3FB8AA3B, %f186;
	fma.rn.f32 	%f188, %f181, 0f32A57060, %f187;
	mov.b32 	%r23, %f184;
	shl.b32 	%r24, %r23, 23;
	mov.b32 	%f189, %r24;
	ex2.approx.ftz.f32 	%f190, %f188;
	mul.f32 	%f191, %f190, %f189;
	add.f32 	%f192, %f180, %f191;
	sub.f32 	%f193, %f9, %f142;
	fma.rn.f32 	%f194, %f193, 0f3BBB989D, 0f3F000000;
	cvt.sat.f32.f32 	%f195, %f194;
	fma.rm.f32 	%f196, %f195, %f147, %f146;
	add.f32 	%f197, %f196, 0fCB40007F;
	neg.f32 	%f198, %f197;
	fma.rn.f32 	%f199, %f193, 0f3FB8AA3B, %f198;
	fma.rn.f32 	%f200, %f193, 0f32A57060, %f199;
	mov.b32 	%r25, %f196;
	shl.b32 	%r26, %r25, 23;
	mov.b32 	%f201, %r26;
	ex2.approx.ftz.f32 	%f202, %f200;
	mul.f32 	%f203, %f202, %f201;
	add.f32 	%f204, %f192, %f203;
	sub.f32 	%f205, %f573, %f142;
	fma.rn.f32 	%f206, %f205, 0f3BBB989D, 0f3F000000;
	cvt.sat.f32.f32 	%f207, %f206;
	fma.rm.f32 	%f208, %f207, %f147, %f146;
	add.f32 	%f209, %f208, 0fCB40007F;
	neg.f32 	%f210, %f209;
	fma.rn.f32 	%f211, %f205, 0f3FB8AA3B, %f210;
	fma.rn.f32 	%f212, %f205, 0f32A57060, %f211;
	mov.b32 	%r27, %f208;
	shl.b32 	%r28, %r27, 23;
	mov.b32 	%f213, %r28;
	ex2.approx.ftz.f32 	%f214, %f212;
	mul.f32 	%f215, %f214, %f213;
	add.f32 	%f216, %f204, %f215;
	sub.f32 	%f217, %f12, %f142;
	fma.rn.f32 	%f218, %f217, 0f3BBB989D, 0f3F000000;
	cvt.sat.f32.f32 	%f219, %f218;
	fma.rm.f32 	%f220, %f219, %f147, %f146;
	add.f32 	%f221, %f220, 0fCB40007F;
	neg.f32 	%f222, %f221;
	fma.rn.f32 	%f223, %f217, 0f3FB8AA3B, %f222;
	fma.rn.f32 	%f224, %f217, 0f32A57060, %f223;
	mov.b32 	%r29, %f220;
	shl.b32 	%r30, %r29, 23;
	mov.b32 	%f225, %r30;
	ex2.approx.ftz.f32 	%f226, %f224;
	mul.f32 	%f227, %f226, %f225;
	add.f32 	%f228, %f216, %f227;
	sub.f32 	%f229, %f574, %f142;
	fma.rn.f32 	%f230, %f229, 0f3BBB989D, 0f3F000000;
	cvt.sat.f32.f32 	%f231, %f230;
	fma.rm.f32 	%f232, %f231, %f147, %f146;
	add.f32 	%f233, %f232, 0fCB40007F;
	neg.f32 	%f234, %f233;
	fma.rn.f32 	%f235, %f229, 0f3FB8AA3B, %f234;
	fma.rn.f32 	%f236, %f229, 0f32A57060, %f235;
	mov.b32 	%r31, %f232;
	shl.b32 	%r32, %r31, 23;
	mov.b32 	%f237, %r32;
	ex2.approx.ftz.f32 	%f238, %f236;
	mul.f32 	%f239, %f238, %f237;
	add.f32 	%f240, %f228, %f239;
	sub.f32 	%f241, %f15, %f142;
	fma.rn.f32 	%f242, %f241, 0f3BBB989D, 0f3F000000;
	cvt.sat.f32.f32 	%f243, %f242;
	fma.rm.f32 	%f244, %f243, %f147, %f146;
	add.f32 	%f245, %f244, 0fCB40007F;
	neg.f32 	%f246, %f245;
	fma.rn.f32 	%f247, %f241, 0f3FB8AA3B, %f246;
	fma.rn.f32 	%f248, %f241, 0f32A57060, %f247;
	mov.b32 	%r33, %f244;
	shl.b32 	%r34, %r33, 23;
	mov.b32 	%f249, %r34;
	ex2.approx.ftz.f32 	%f250, %f248;
	mul.f32 	%f251, %f250, %f249;
	add.f32 	%f252, %f240, %f251;
	sub.f32 	%f253, %f575, %f142;
	fma.rn.f32 	%f254, %f253, 0f3BBB989D, 0f3F000000;
	cvt.sat.f32.f32 	%f255, %f254;
	fma.rm.f32 	%f256, %f255, %f147, %f146;
	add.f32 	%f257, %f256, 0fCB40007F;
	neg.f32 	%f258, %f257;
	fma.rn.f32 	%f259, %f253, 0f3FB8AA3B, %f258;
	fma.rn.f32 	%f260, %f253, 0f32A57060, %f259;
	mov.b32 	%r35, %f256;
	shl.b32 	%r36, %r35, 23;
	mov.b32 	%f261, %r36;
	ex2.approx.ftz.f32 	%f262, %f260;
	mul.f32 	%f263, %f262, %f261;
	add.f32 	%f264, %f252, %f263;
	sub.f32 	%f265, %f18, %f142;
	fma.rn.f32 	%f266, %f265, 0f3BBB989D, 0f3F000000;
	cvt.sat.f32.f32 	%f267, %f266;
	fma.rm.f32 	%f268, %f267, %f147, %f146;
	add.f32 	%f269, %f268, 0fCB40007F;
	neg.f32 	%f270, %f269;
	fma.rn.f32 	%f271, %f265, 0f3FB8AA3B, %f270;
	fma.rn.f32 	%f272, %f265, 0f32A57060, %f271;
	mov.b32 	%r37, %f268;
	shl.b32 	%r38, %r37, 23;
	mov.b32 	%f273, %r38;
	ex2.approx.ftz.f32 	%f274, %f272;
	mul.f32 	%f275, %f274, %f273;
	add.f32 	%f276, %f264, %f275;
	sub.f32 	%f277, %f576, %f142;
	fma.rn.f32 	%f278, %f277, 0f3BBB989D, 0f3F000000;
	cvt.sat.f32.f32 	%f279, %f278;
	fma.rm.f32 	%f280, %f279, %f147, %f146;
	add.f32 	%f281, %f280, 0fCB40007F;
	neg.f32 	%f282, %f281;
	fma.rn.f32 	%f283, %f277, 0f3FB8AA3B, %f282;
	fma.rn.f32 	%f284, %f277, 0f32A57060, %f283;
	mov.b32 	%r39, %f280;
	shl.b32 	%r40, %r39, 23;
	mov.b32 	%f285, %r40;
	ex2.approx.ftz.f32 	%f286, %f284;
	mul.f32 	%f287, %f286, %f285;
	add.f32 	%f288, %f276, %f287;
	sub.f32 	%f289, %f21, %f142;
	fma.rn.f32 	%f290, %f289, 0f3BBB989D, 0f3F000000;
	cvt.sat.f32.f32 	%f291, %f290;
	fma.rm.f32 	%f292, %f291, %f147, %f146;
	add.f32 	%f293, %f292, 0fCB40007F;
	neg.f32 	%f294, %f293;
	fma.rn.f32 	%f295, %f289, 0f3FB8AA3B, %f294;
	fma.rn.f32 	%f296, %f289, 0f32A57060, %f295;
	mov.b32 	%r41, %f292;
	shl.b32 	%r42, %r41, 23;
	mov.b32 	%f297, %r42;
	ex2.approx.ftz.f32 	%f298, %f296;
	mul.f32 	%f299, %f298, %f297;
	add.f32 	%f300, %f288, %f299;
	sub.f32 	%f301, %f577, %f142;
	fma.rn.f32 	%f302, %f301, 0f3BBB989D, 0f3F000000;
	cvt.sat.f32.f32 	%f303, %f302;
	fma.rm.f32 	%f304, %f303, %f147, %f146;
	add.f32 	%f305, %f304, 0fCB40007F;
	neg.f32 	%f306, %f305;
	fma.rn.f32 	%f307, %f301, 0f3FB8AA3B, %f306;
	fma.rn.f32 	%f308, %f301, 0f32A57060, %f307;
	mov.b32 	%r43, %f304;
	shl.b32 	%r44, %r43, 23;
	mov.b32 	%f309, %r44;
	ex2.approx.ftz.f32 	%f310, %f308;
	mul.f32 	%f311, %f310, %f309;
	add.f32 	%f312, %f300, %f311;
	sub.f32 	%f313, %f24, %f142;
	fma.rn.f32 	%f314, %f313, 0f3BBB989D, 0f3F000000;
	cvt.sat.f32.f32 	%f315, %f314;
	fma.rm.f32 	%f316, %f315, %f147, %f146;
	add.f32 	%f317, %f316, 0fCB40007F;
	neg.f32 	%f318, %f317;
	fma.rn.f32 	%f319, %f313, 0f3FB8AA3B, %f318;
	fma.rn.f32 	%f320, %f313, 0f32A57060, %f319;
	mov.b32 	%r45, %f316;
	shl.b32 	%r46, %r45, 23;
	mov.b32 	%f321, %r46;
	ex2.approx.ftz.f32 	%f322, %f320;
	mul.f32 	%f323, %f322, %f321;
	add.f32 	%f324, %f312, %f323;
	sub.f32 	%f325, %f578, %f142;
	fma.rn.f32 	%f326, %f325, 0f3BBB989D, 0f3F000000;
	cvt.sat.f32.f32 	%f327, %f326;
	fma.rm.f32 	%f328, %f327, %f147, %f146;
	add.f32 	%f329, %f328, 0fCB40007F;
	neg.f32 	%f330, %f329;
	fma.rn.f32 	%f331, %f325, 0f3FB8AA3B, %f330;
	fma.rn.f32 	%f332, %f325, 0f32A57060, %f331;
	mov.b32 	%r47, %f328;
	shl.b32 	%r48, %r47, 23;
	mov.b32 	%f333, %r48;
	ex2.approx.ftz.f32 	%f334, %f332;
	mul.f32 	%f335, %f334, %f333;
	add.f32 	%f336, %f324, %f335;
	sub.f32 	%f337, %f27, %f142;
	fma.rn.f32 	%f338, %f337, 0f3BBB989D, 0f3F000000;
	cvt.sat.f32.f32 	%f339, %f338;
	fma.rm.f32 	%f340, %f339, %f147, %f146;
	add.f32 	%f341, %f340, 0fCB40007F;
	neg.f32 	%f342, %f341;
	fma.rn.f32 	%f343, %f337, 0f3FB8AA3B, %f342;
	fma.rn.f32 	%f344, %f337, 0f32A57060, %f343;
	mov.b32 	%r49, %f340;
	shl.b32 	%r50, %r49, 23;
	mov.b32 	%f345, %r50;
	ex2.approx.ftz.f32 	%f346, %f344;
	mul.f32 	%f347, %f346, %f345;
	add.f32 	%f348, %f336, %f347;
	sub.f32 	%f349, %f579, %f142;
	fma.rn.f32 	%f350, %f349, 0f3BBB989D, 0f3F000000;
	cvt.sat.f32.f32 	%f351, %f350;
	fma.rm.f32 	%f352, %f351, %f147, %f146;
	add.f32 	%f353, %f352, 0fCB40007F;
	neg.f32 	%f354, %f353;
	fma.rn.f32 	%f355, %f349, 0f3FB8AA3B, %f354;
	fma.rn.f32 	%f356, %f349, 0f32A57060, %f355;
	mov.b32 	%r51, %f352;
	shl.b32 	%r52, %r51, 23;
	mov.b32 	%f357, %r52;
	ex2.approx.ftz.f32 	%f358, %f356;
	mul.f32 	%f359, %f358, %f357;
	add.f32 	%f360, %f348, %f359;
	sub.f32 	%f361, %f30, %f142;
	fma.rn.f32 	%f362, %f361, 0f3BBB989D, 0f3F000000;
	cvt.sat.f32.f32 	%f363, %f362;
	fma.rm.f32 	%f364, %f363, %f147, %f146;
	add.f32 	%f365, %f364, 0fCB40007F;
	neg.f32 	%f366, %f365;
	fma.rn.f32 	%f367, %f361, 0f3FB8AA3B, %f366;
	fma.rn.f32 	%f368, %f361, 0f32A57060, %f367;
	mov.b32 	%r53, %f364;
	shl.b32 	%r54, %r53, 23;
	mov.b32 	%f369, %r54;
	ex2.approx.ftz.f32 	%f370, %f368;
	mul.f32 	%f371, %f370, %f369;
	add.f32 	%f372, %f360, %f371;
	sub.f32 	%f373, %f580, %f142;
	fma.rn.f32 	%f374, %f373, 0f3BBB989D, 0f3F000000;
	cvt.sat.f32.f32 	%f375, %f374;
	fma.rm.f32 	%f376, %f375, %f147, %f146;
	add.f32 	%f377, %f376, 0fCB40007F;
	neg.f32 	%f378, %f377;
	fma.rn.f32 	%f379, %f373, 0f3FB8AA3B, %f378;
	fma.rn.f32 	%f380, %f373, 0f32A57060, %f379;
	mov.b32 	%r55, %f376;
	shl.b32 	%r56, %r55, 23;
	mov.b32 	%f381, %r56;
	ex2.approx.ftz.f32 	%f382, %f380;
	mul.f32 	%f383, %f382, %f381;
	add.f32 	%f384, %f372, %f383;
	sub.f32 	%f385, %f33, %f142;
	fma.rn.f32 	%f386, %f385, 0f3BBB989D, 0f3F000000;
	cvt.sat.f32.f32 	%f387, %f386;
	fma.rm.f32 	%f388, %f387, %f147, %f146;
	add.f32 	%f389, %f388, 0fCB40007F;
	neg.f32 	%f390, %f389;
	fma.rn.f32 	%f391, %f385, 0f3FB8AA3B, %f390;
	fma.rn.f32 	%f392, %f385, 0f32A57060, %f391;
	mov.b32 	%r57, %f388;
	shl.b32 	%r58, %r57, 23;
	mov.b32 	%f393, %r58;
	ex2.approx.ftz.f32 	%f394, %f392;
	mul.f32 	%f395, %f394, %f393;
	add.f32 	%f396, %f384, %f395;
	sub.f32 	%f397, %f581, %f142;
	fma.rn.f32 	%f398, %f397, 0f3BBB989D, 0f3F000000;
	cvt.sat.f32.f32 	%f399, %f398;
	fma.rm.f32 	%f400, %f399, %f147, %f146;
	add.f32 	%f401, %f400, 0fCB40007F;
	neg.f32 	%f402, %f401;
	fma.rn.f32 	%f403, %f397, 0f3FB8AA3B, %f402;
	fma.rn.f32 	%f404, %f397, 0f32A57060, %f403;
	mov.b32 	%r59, %f400;
	shl.b32 	%r60, %r59, 23;
	mov.b32 	%f405, %r60;
	ex2.approx.ftz.f32 	%f406, %f404;
	mul.f32 	%f407, %f406, %f405;
	add.f32 	%f408, %f396, %f407;
	sub.f32 	%f409, %f36, %f142;
	fma.rn.f32 	%f410, %f409, 0f3BBB989D, 0f3F000000;
	cvt.sat.f32.f32 	%f411, %f410;
	fma.rm.f32 	%f412, %f411, %f147, %f146;
	add.f32 	%f413, %f412, 0fCB40007F;
	neg.f32 	%f414, %f413;
	fma.rn.f32 	%f415, %f409, 0f3FB8AA3B, %f414;
	fma.rn.f32 	%f416, %f409, 0f32A57060, %f415;
	mov.b32 	%r61, %f412;
	shl.b32 	%r62, %r61, 23;
	mov.b32 	%f417, %r62;
	ex2.approx.ftz.f32 	%f418, %f416;
	mul.f32 	%f419, %f418, %f417;
	add.f32 	%f420, %f408, %f419;
	sub.f32 	%f421, %f582, %f142;
	fma.rn.f32 	%f422, %f421, 0f3BBB989D, 0f3F000000;
	cvt.sat.f32.f32 	%f423, %f422;
	fma.rm.f32 	%f424, %f423, %f147, %f146;
	add.f32 	%f425, %f424, 0fCB40007F;
	neg.f32 	%f426, %f425;
	fma.rn.f32 	%f427, %f421, 0f3FB8AA3B, %f426;
	fma.rn.f32 	%f428, %f421, 0f32A57060, %f427;
	mov.b32 	%r63, %f424;
	shl.b32 	%r64, %r63, 23;
	mov.b32 	%f429, %r64;
	ex2.approx.ftz.f32 	%f430, %f428;
	mul.f32 	%f431, %f430, %f429;
	add.f32 	%f432, %f420, %f431;
	sub.f32 	%f433, %f39, %f142;
	fma.rn.f32 	%f434, %f433, 0f3BBB989D, 0f3F000000;
	cvt.sat.f32.f32 	%f435, %f434;
	fma.rm.f32 	%f436, %f435, %f147, %f146;
	add.f32 	%f437, %f436, 0fCB40007F;
	neg.f32 	%f438, %f437;
	fma.rn.f32 	%f439, %f433, 0f3FB8AA3B, %f438;
	fma.rn.f32 	%f440, %f433, 0f32A57060, %f439;
	mov.b32 	%r65, %f436;
	shl.b32 	%r66, %r65, 23;
	mov.b32 	%f441, %r66;
	ex2.approx.ftz.f32 	%f442, %f440;
	mul.f32 	%f443, %f442, %f441;
	add.f32 	%f444, %f432, %f443;
	sub.f32 	%f445, %f583, %f142;
	fma.rn.f32 	%f446, %f445, 0f3BBB989D, 0f3F000000;
	cvt.sat.f32.f32 	%f447, %f446;
	fma.rm.f32 	%f448, %f447, %f147, %f146;
	add.f32 	%f449, %f448, 0fCB40007F;
	neg.f32 	%f450, %f449;
	fma.rn.f32 	%f451, %f445, 0f3FB8AA3B, %f450;
	fma.rn.f32 	%f452, %f445, 0f32A57060, %f451;
	mov.b32 	%r67, %f448;
	shl.b32 	%r68, %r67, 23;
	mov.b32 	%f453, %r68;
	ex2.approx.ftz.f32 	%f454, %f452;
	mul.f32 	%f455, %f454, %f453;
	add.f32 	%f456, %f444, %f455;
	sub.f32 	%f457, %f42, %f142;
	fma.rn.f32 	%f458, %f457, 0f3BBB989D, 0f3F000000;
	cvt.sat.f32.f32 	%f459, %f458;
	fma.rm.f32 	%f460, %f459, %f147, %f146;
	add.f32 	%f461, %f460, 0fCB40007F;
	neg.f32 	%f462, %f461;
	fma.rn.f32 	%f463, %f457, 0f3FB8AA3B, %f462;
	fma.rn.f32 	%f464, %f457, 0f32A57060, %f463;
	mov.b32 	%r69, %f460;
	shl.b32 	%r70, %r69, 23;
	mov.b32 	%f465, %r70;
	ex2.approx.ftz.f32 	%f466, %f464;
	mul.f32 	%f467, %f466, %f465;
	add.f32 	%f468, %f456, %f467;
	sub.f32 	%f469, %f584, %f142;
	fma.rn.f32 	%f470, %f469, 0f3BBB989D, 0f3F000000;
	cvt.sat.f32.f32 	%f471, %f470;
	fma.rm.f32 	%f472, %f471, %f147, %f146;
	add.f32 	%f473, %f472, 0fCB40007F;
	neg.f32 	%f474, %f473;
	fma.rn.f32 	%f475, %f469, 0f3FB8AA3B, %f474;
	fma.rn.f32 	%f476, %f469, 0f32A57060, %f475;
	mov.b32 	%r71, %f472;
	shl.b32 	%r72, %r71, 23;
	mov.b32 	%f477, %r72;
	ex2.approx.ftz.f32 	%f478, %f476;
	mul.f32 	%f479, %f478, %f477;
	add.f32 	%f480, %f468, %f479;
	sub.f32 	%f481, %f45, %f142;
	fma.rn.f32 	%f482, %f481, 0f3BBB989D, 0f3F000000;
	cvt.sat.f32.f32 	%f483, %f482;
	fma.rm.f32 	%f484, %f483, %f147, %f146;
	add.f32 	%f485, %f484, 0fCB40007F;
	neg.f32 	%f486, %f485;
	fma.rn.f32 	%f487, %f481, 0f3FB8AA3B, %f486;
	fma.rn.f32 	%f488, %f481, 0f32A57060, %f487;
	mov.b32 	%r73, %f484;
	shl.b32 	%r74, %r73, 23;
	mov.b32 	%f489, %r74;
	ex2.approx.ftz.f32 	%f490, %f488;
	mul.f32 	%f491, %f490, %f489;
	add.f32 	%f492, %f480, %f491;
	sub.f32 	%f493, %f585, %f142;
	fma.rn.f32 	%f494, %f493, 0f3BBB989D, 0f3F000000;
	cvt.sat.f32.f32 	%f495, %f494;
	fma.rm.f32 	%f496, %f495, %f147, %f146;
	add.f32 	%f497, %f496, 0fCB40007F;
	neg.f32 	%f498, %f497;
	fma.rn.f32 	%f499, %f493, 0f3FB8AA3B, %f498;
	fma.rn.f32 	%f500, %f493, 0f32A57060, %f499;
	mov.b32 	%r75, %f496;
	shl.b32 	%r76, %r75, 23;
	mov.b32 	%f501, %r76;
	ex2.approx.ftz.f32 	%f502, %f500;
	mul.f32 	%f503, %f502, %f501;
	add.f32 	%f504, %f492, %f503;
	sub.f32 	%f505, %f48, %f142;
	fma.rn.f32 	%f506, %f505, 0f3BBB989D, 0f3F000000;
	cvt.sat.f32.f32 	%f507, %f506;
	fma.rm.f32 	%f508, %f507, %f147, %f146;
	add.f32 	%f509, %f508, 0fCB40007F;
	neg.f32 	%f510, %f509;
	fma.rn.f32 	%f511, %f505, 0f3FB8AA3B, %f510;
	fma.rn.f32 	%f512, %f505, 0f32A57060, %f511;
	mov.b32 	%r77, %f508;
	shl.b32 	%r78, %r77, 23;
	mov.b32 	%f513, %r78;
	ex2.approx.ftz.f32 	%f514, %f512;
	mul.f32 	%f515, %f514, %f513;
	add.f32 	%f516, %f504, %f515;
	sub.f32 	%f517, %f586, %f142;
	fma.rn.f32 	%f518, %f517, 0f3BBB989D, 0f3F000000;
	cvt.sat.f32.f32 	%f519, %f518;
	fma.rm.f32 	%f520, %f519, %f147, %f146;
	add.f32 	%f521, %f520, 0fCB40007F;
	neg.f32 	%f522, %f521;
	fma.rn.f32 	%f523, %f517, 0f3FB8AA3B, %f522;
	fma.rn.f32 	%f524, %f517, 0f32A57060, %f523;
	mov.b32 	%r79, %f520;
	shl.b32 	%r80, %r79, 23;
	mov.b32 	%f525, %r80;
	ex2.approx.ftz.f32 	%f526, %f524;
	mul.f32 	%f527, %f526, %f525;
	add.f32 	%f528, %f516, %f527;
	mov.b32 	%r81, %f528;
	shfl.sync.bfly.b32	%r82|%p40, %r81, 16, 31, -1;
	mov.b32 	%f529, %r82;
	add.f32 	%f530, %f528, %f529;
	mov.b32 	%r83, %f530;
	shfl.sync.bfly.b32	%r84|%p41, %r83, 8, 31, -1;
	mov.b32 	%f531, %r84;
	add.f32 	%f532, %f530, %f531;
	mov.b32 	%r85, %f532;
	shfl.sync.bfly.b32	%r86|%p42, %r85, 4, 31, -1;
	mov.b32 	%f533, %r86;
	add.f32 	%f534, %f532, %f533;
	mov.b32 	%r87, %f534;
	shfl.sync.bfly.b32	%r88|%p43, %r87, 2, 31, -1;
	mov.b32 	%f535, %r88;
	add.f32 	%f536, %f534, %f535;
	mov.b32 	%r89, %f536;
	shfl.sync.bfly.b32	%r90|%p44, %r89, 1, 31, -1;
	mov.b32 	%f537, %r90;
	add.f32 	%f538, %f536, %f537;
	div.rn.f32 	%f539, %f155, %f538;
	div.rn.f32 	%f540, %f167, %f538;
	div.rn.f32 	%f541, %f179, %f538;
	div.rn.f32 	%f542, %f191, %f538;
	div.rn.f32 	%f543, %f203, %f538;
	div.rn.f32 	%f544, %f215, %f538;
	div.rn.f32 	%f545, %f227, %f538;
	div.rn.f32 	%f546, %f239, %f538;
	div.rn.f32 	%f547, %f251, %f538;
	div.rn.f32 	%f548, %f263, %f538;
	div.rn.f32 	%f549, %f275, %f538;
	div.rn.f32 	%f550, %f287, %f538;
	div.rn.f32 	%f551, %f299, %f538;
	div.rn.f32 	%f552, %f311, %f538;
	div.rn.f32 	%f553, %f323, %f538;
	div.rn.f32 	%f554, %f335, %f538;
	div.rn.f32 	%f555, %f347, %f538;
	div.rn.f32 	%f556, %f359, %f538;
	div.rn.f32 	%f557, %f371, %f538;
	div.rn.f32 	%f558, %f383, %f538;
	div.rn.f32 	%f559, %f395, %f538;
	div.rn.f32 	%f560, %f407, %f538;
	div.rn.f32 	%f561, %f419, %f538;
	div.rn.f32 	%f562, %f431, %f538;
	div.rn.f32 	%f563, %f443, %f538;
	div.rn.f32 	%f564, %f455, %f538;
	div.rn.f32 	%f565, %f467, %f538;
	div.rn.f32 	%f566, %f479, %f538;
	div.rn.f32 	%f567, %f491, %f538;
	div.rn.f32 	%f568, %f503, %f538;
	div.rn.f32 	%f569, %f515, %f538;
	div.rn.f32 	%f570, %f527, %f538;
	mad.lo.s64 	%rd148, %rd248, %rd28, %rd4;
	shr.u64 	%rd149, %rd148, 63;
	add.s64 	%rd150, %rd148, %rd149;
	cvta.to.global.u64 	%rd151, %rd27;
	shl.b64 	%rd152, %rd150, 2;
	and.b64  	%rd153, %rd152, -8;
	add.s64 	%rd154, %rd151, %rd153;
	st.global.v2.f32 	[%rd154], {%f539, %f540};
	add.s64 	%rd155, %rd148, 64;
	shr.u64 	%rd156, %rd155, 63;
	add.s64 	%rd157, %rd155, %rd156;
	shl.b64 	%rd158, %rd157, 2;
	and.b64  	%rd159, %rd158, -8;
	add.s64 	%rd160, %rd151, %rd159;
	st.global.v2.f32 	[%rd160], {%f541, %f542};
	add.s64 	%rd161, %rd148, 128;
	shr.u64 	%rd162, %rd161, 63;
	add.s64 	%rd163, %rd161, %rd162;
	shl.b64 	%rd164, %rd163, 2;
	and.b64  	%rd165, %rd164, -8;
	add.s64 	%rd166, %rd151, %rd165;
	st.global.v2.f32 	[%rd166], {%f543, %f544};
	add.s64 	%rd167, %rd148, 192;
	shr.u64 	%rd168, %rd167, 63;
	add.s64 	%rd169, %rd167, %rd168;
	shl.b64 	%rd170, %rd169, 2;
	and.b64  	%rd171, %rd170, -8;
	add.s64 	%rd172, %rd151, %rd171;
	st.global.v2.f32 	[%rd172], {%f545, %f546};
	add.s64 	%rd173, %rd148, 256;
	shr.u64 	%rd174, %rd173, 63;
	add.s64 	%rd175, %rd173, %rd174;
	shl.b64 	%rd176, %rd175, 2;
	and.b64  	%rd177, %rd176, -8;
	add.s64 	%rd178, %rd151, %rd177;
	st.global.v2.f32 	[%rd178], {%f547, %f548};
	add.s64 	%rd179, %rd148, 320;
	shr.u64 	%rd180, %rd179, 63;
	add.s64 	%rd181, %rd179, %rd180;
	shl.b64 	%rd182, %rd181, 2;
	and.b64  	%rd183, %rd182, -8;
	add.s64 	%rd184, %rd151, %rd183;
	st.global.v2.f32 	[%rd184], {%f549, %f550};
	add.s64 	%rd185, %rd148, 384;
	shr.u64 	%rd186, %rd185, 63;
	add.s64 	%rd187, %rd185, %rd186;
	shl.b64 	%rd188, %rd187, 2;
	and.b64  	%rd189, %rd188, -8;
	add.s64 	%rd190, %rd151, %rd189;
	st.global.v2.f32 	[%rd190], {%f551, %f552};
	add.s64 	%rd191, %rd148, 448;
	shr.u64 	%rd192, %rd191, 63;
	add.s64 	%rd193, %rd191, %rd192;
	shl.b64 	%rd194, %rd193, 2;
	and.b64  	%rd195, %rd194, -8;
	add.s64 	%rd196, %rd151, %rd195;
	st.global.v2.f32 	[%rd196], {%f553, %f554};
	add.s64 	%rd197, %rd148, 512;
	shr.u64 	%rd198, %rd197, 63;
	add.s64 	%rd199, %rd197, %rd198;
	shl.b64 	%rd200, %rd199, 2;
	and.b64  	%rd201, %rd200, -8;
	add.s64 	%rd202, %rd151, %rd201;
	st.global.v2.f32 	[%rd202], {%f555, %f556};
	add.s64 	%rd203, %rd148, 576;
	shr.u64 	%rd204, %rd203, 63;
	add.s64 	%rd205, %rd203, %rd204;
	shl.b64 	%rd206, %rd205, 2;
	and.b64  	%rd207, %rd206, -8;
	add.s64 	%rd208, %rd151, %rd207;
	st.global.v2.f32 	[%rd208], {%f557, %f558};
	add.s64 	%rd209, %rd148, 640;
	shr.u64 	%rd210, %rd209, 63;
	add.s64 	%rd211, %rd209, %rd210;
	shl.b64 	%rd212, %rd211, 2;
	and.b64  	%rd213, %rd212, -8;
	add.s64 	%rd214, %rd151, %rd213;
	st.global.v2.f32 	[%rd214], {%f559, %f560};
	add.s64 	%rd215, %rd148, 704;
	shr.u64 	%rd216, %rd215, 63;
	add.s64 	%rd217, %rd215, %rd216;
	shl.b64 	%rd218, %rd217, 2;
	and.b64  	%rd219, %rd218, -8;
	add.s64 	%rd220, %rd151, %rd219;
	st.global.v2.f32 	[%rd220], {%f561, %f562};
	add.s64 	%rd221, %rd148, 768;
	shr.u64 	%rd222, %rd221, 63;
	add.s64 	%rd223, %rd221, %rd222;
	shl.b64 	%rd224, %rd223, 2;
	and.b64  	%rd225, %rd224, -8;
	add.s64 	%rd226, %rd151, %rd225;
	st.global.v2.f32 	[%rd226], {%f563, %f564};
	add.s64 	%rd227, %rd148, 832;
	shr.u64 	%rd228, %rd227, 63;
	add.s64 	%rd229, %rd227, %rd228;
	shl.b64 	%rd230, %rd229, 2;
	and.b64  	%rd231, %rd230, -8;
	add.s64 	%rd232, %rd151, %rd231;
	st.global.v2.f32 	[%rd232], {%f565, %f566};
	add.s64 	%rd233, %rd148, 896;
	shr.u64 	%rd234, %rd233, 63;
	add.s64 	%rd235, %rd233, %rd234;
	shl.b64 	%rd236, %rd235, 2;
	and.b64  	%rd237, %rd236, -8;
	add.s64 	%rd238, %rd151, %rd237;
	st.global.v2.f32 	[%rd238], {%f567, %f568};
	add.s64 	%rd239, %rd148, 960;
	shr.u64 	%rd240, %rd239, 63;
	add.s64 	%rd241, %rd239, %rd240;
	shl.b64 	%rd242, %rd241, 2;
	and.b64  	%rd243, %rd242, -8;
	add.s64 	%rd244, %rd151, %rd243;
	st.global.v2.f32 	[%rd244], {%f569, %f570};
	cvt.s64.s32 	%rd245, %r93;
	add.s64 	%rd248, %rd248, %rd245;
	setp.lt.s64 	%p45, %rd248, %rd247;
	@%p45 bra 	$L__BB52_4;
$L__BB52_37:
	ret;

}
	// .globl	_Z15SoftmaxWarpImplI24ElementwiseScaleMaskLoadIffbE11DirectStoreIffEfLi2ELi32ELi32ELi1ELb1EL9Algorithm0EEvT_T0_ll
.visible .entry _Z15SoftmaxWarpImplI24ElementwiseScaleMaskLoadIffbE11DirectStoreIffEfLi2ELi32ELi32ELi1ELb1EL9Algorithm0EEvT_T0_ll(
	.param .align 8 .b8 _Z15SoftmaxWarpImplI24ElementwiseScaleMaskLoadIffbE11DirectStoreIffEfLi2ELi32ELi32ELi1ELb1EL9Algorithm0EEvT_T0_ll_param_0[32],
	.param .align 8 .b8 _Z15SoftmaxWarpImplI24ElementwiseScaleMaskLoadIffbE11DirectStoreIffEfLi2ELi32ELi32ELi1ELb1EL9Algorithm0EEvT_T0_ll_param_1[16],
	.param .u64 _Z15SoftmaxWarpImplI24ElementwiseScaleMaskLoadIffbE11DirectStoreIffEfLi2ELi32ELi32ELi1ELb1EL9Algorithm0EEvT_T0_ll_param_2,
	.param .u64 _Z15SoftmaxWarpImplI24ElementwiseScaleMaskLoadIffbE11DirectStoreIffEfLi2ELi32ELi32ELi1ELb1EL9Algorithm0EEvT_T0_ll_param_3
)
{
	.reg .pred 	%p<78>;
	.reg .b16 	%rs<33>;
	.reg .b32 	%r<115>;
	.reg .b32 	%f<705>;
	.reg .b64 	%rd<268>;

	ld.param.u64 	%rd45, [_Z15SoftmaxWarpImplI24ElementwiseScaleMaskLoadIffbE11DirectStoreIffEfLi2ELi32ELi32ELi1ELb1EL9Algorithm0EEvT_T0_ll_param_1+8];
	ld.param.v2.f32 	{%f153, %f154}, [_Z15SoftmaxWarpImplI24ElementwiseScaleMaskLoadIffbE11DirectStoreIffEfLi2ELi32ELi32ELi1ELb1EL9Algorithm0EEvT_T0_ll_param_0+24];
	ld.param.u64 	%rd43, [_Z15SoftmaxWarpImplI24ElementwiseScaleMaskLoadIffbE11DirectStoreIffEfLi2ELi32ELi32ELi1ELb1EL9Algorithm0EEvT_T0_ll_param_0+16];
	ld.param.u64 	%rd44, [_Z15SoftmaxWarpImplI24ElementwiseScaleMaskLoadIffbE11DirectStoreIffEfLi2ELi32ELi32ELi1ELb1EL9Algorithm0EEvT_T0_ll_param_1];
	ld.param.u64 	%rd42, [_Z15SoftmaxWarpImplI24ElementwiseScaleMaskLoadIffbE11DirectStoreIffEfLi2ELi32ELi32ELi1ELb1EL9Algorithm0EEvT_T0_ll_param_0+8];
	ld.param.u64 	%rd41, [_Z15SoftmaxWarpImplI24ElementwiseScaleMaskLoadIffbE11DirectStoreIffEfLi2ELi32ELi32ELi1ELb1EL9Algorithm0EEvT_T0_ll_param_0];
	ld.param.u64 	%rd47, [_Z15SoftmaxWarpImplI24ElementwiseScaleMaskLoadIffbE11DirectStoreIffEfLi2ELi32ELi32ELi1ELb1EL9Algorithm0EEvT_T0_ll_param_3];
	cvta.to.global.u64 	%rd1, %rd41;
	cvta.to.global.u64 	%rd2, %rd42;
	cvta.to.global.u64 	%rd3, %rd44;
	setp.lt.s64 	%p1, %rd47, 1025;
	@%p1 bra 	$L__BB53_2;
	mov.u64 	%rd48, $str;
	cvta.global.u64 	%rd49, %rd48;
	mov.u64 	%rd50, $str$1;
	cvta.global.u64 	%rd51, %rd50;
	mov.u64 	%rd52, __unnamed_54;
	cvta.global.u64 	%rd53, %rd52;
	{ // callseq 53, 0
	.param .b64 param0;
	st.param.b64 	[param0], %rd49;
	.param .b64 param1;
	st.param.b64 	[param1], %rd51;
	.param .b32 param2;
	st.param.b32 	[param2], 219;
	.param .b64 param3;
	st.param.b64 	[param3], %rd53;
	.param .b64 param4;
	st.param.b64 	[param4], 1;
	call.uni 
	__assertfail, 
	(
	param0, 
	param1, 
	param2, 
	param3, 
	param4
	);
	} // callseq 53
$L__BB53_2:
	ld.param.u64 	%rd265, [_Z15SoftmaxWarpImplI24ElementwiseScaleMaskLoadIffbE11DirectStoreIffEfLi2ELi32ELi32ELi1ELb1EL9Algorithm0EEvT_T0_ll_param_2];
	mov.u32 	%r1, %ctaid.x;
	mov.u32 	%r2, %ntid.y;
	mov.u32 	%r3, %tid.y;
	mad.lo.s32 	%r4, %r1, %r2, %r3;
	cvt.s64.s32 	%rd267, %r4;
	setp.le.s64 	%p2, %rd265, %rd267;
	@%p2 bra 	$L__BB53_101;
	mov.u32 	%r5, %tid.x;
	shl.b32 	%r6, %r5, 1;
	add.s32 	%r7, %r6, 64;
	cvt.u64.u32 	%rd5, %r7;
	add.s32 	%r8, %r6, 128;
	cvt.u64.u32 	%rd6, %r8;
	add.s32 	%r9, %r6, 192;
	cvt.u64.u32 	%rd7, %r9;
	add.s32 	%r10, %r6, 256;
	cvt.u64.u32 	%rd8, %r10;
	add.s32 	%r11, %r6, 320;
	cvt.u64.u32 	%rd9, %r11;
	add.s32 	%r12, %r6, 384;
	cvt.u64.u32 	%rd10, %r12;
	add.s32 	%r13, %r6, 448;
	cvt.u64.u32 	%rd11, %r13;
	add.s32 	%r14, %r6, 512;
	cvt.u64.u32 	%rd12, %r14;
	add.s32 	%r15, %r6, 576;
	cvt.u64.u32 	%rd13, %r15;
	add.s32 	%r16, %r6, 640;
	cvt.u64.u32 	%rd14, %r16;
	add.s32 	%r17, %r6, 704;
	cvt.u64.u32 	%rd15, %r17;
	add.s32 	%r18, %r6, 768;
	cvt.u64.u32 	%rd16, %r18;
	add.s32 	%r19, %r6, 832;
	cvt.u64.u32 	%rd17, %r19;
	add.s32 	%r20, %r6, 896;
	cvt.u64.u32 	%rd18, %r20;
	add.s32 	%r21, %r6, 960;
	cvt.u64.u32 	%rd19, %r21;
	mov.u32 	%r112, %nctaid.x;
	mul.lo.s32 	%r114, %r112, %r2;
$L__BB53_4:
	cvt.u64.u32 	%rd21, %r6;
	setp.le.s64 	%p3, %rd47, %rd21;
	mul.lo.s64 	%rd22, %rd267, %rd43;
	mov.f32 	%f642, 0fFF800000;
	mov.f32 	%f643, %f642;
	mov.f32 	%f648, %f642;
	@%p3 bra 	$L__BB53_8;
	add.s64 	%rd54, %rd22, %rd21;
	shr.u64 	%rd55, %rd54, 63;
	add.s64 	%rd56, %rd54, %rd55;
	shl.b64 	%rd57, %rd56, 2;
	and.b64  	%rd58, %rd57, -8;
	add.s64 	%rd23, %rd1, %rd58;
	ld.global.f32 	%f156, [%rd23];
	and.b64  	%rd59, %rd56, -2;
	add.s64 	%rd60, %rd2, %rd59;
	ld.global.v2.u8 	{%rs1, %rs2}, [%rd60];
	setp.eq.s16 	%p4, %rs1, 0;
	mul.f32 	%f157, %f154, %f156;
	selp.f32 	%f643, %f153, %f157, %p4;
	setp.eq.s16 	%p5, %rs2, 0;
	mov.f32 	%f642, %f153;
	@%p5 bra 	$L__BB53_7;
	ld.global.f32 	%f158, [%rd23+4];
	mul.f32 	%f642, %f154, %f158;
$L__BB53_7:
	max.f32 	%f159, %f643, 0fFF800000;
	max.f32 	%f648, %f159, %f642;
$L__BB53_8:
	setp.le.s64 	%p6, %rd47, %rd5;
	mov.f32 	%f646, 0fFF800000;
	mov.f32 	%f647, %f646;
	@%p6 bra 	$L__BB53_12;
	add.s64 	%rd61, %rd22, %rd5;
	shr.u64 	%rd62, %rd61, 63;
	add.s64 	%rd63, %rd61, %rd62;
	shl.b64 	%rd64, %rd63, 2;
	and.b64  	%rd65, %rd64, -8;
	add.s64 	%rd24, %rd1, %rd65;
	ld.global.f32 	%f161, [%rd24];
	and.b64  	%rd66, %rd63, -2;
	add.s64 	%rd67, %rd2, %rd66;
	ld.global.v2.u8 	{%rs3, %rs4}, [%rd67];
	setp.eq.s16 	%p7, %rs3, 0;
	mul.f32 	%f162, %f154, %f161;
	selp.f32 	%f647, %f153, %f162, %p7;
	setp.eq.s16 	%p8, %rs4, 0;
	mov.f32 	%f646, %f153;
	@%p8 bra 	$L__BB53_11;
	ld.global.f32 	%f163, [%rd24+4];
	mul.f32 	%f646, %f154, %f163;
$L__BB53_11:
	max.f32 	%f164, %f648, %f647;
	max.f32 	%f648, %f164, %f646;
$L__BB53_12:
	setp.le.s64 	%p9, %rd47, %rd6;
	mov.f32 	%f650, 0fFF800000;
	mov.f32 	%f651, %f650;
	@%p9 bra 	$L__BB53_16;
	add.s64 	%rd68, %rd22, %rd6;
	shr.u64 	%rd69, %rd68, 63;
	add.s64 	%rd70, %rd68, %rd69;
	shl.b64 	%rd71, %rd70, 2;
	and.b64  	%rd72, %rd71, -8;
	add.s64 	%rd25, %rd1, %rd72;
	ld.global.f32 	%f166, [%rd25];
	and.b64  	%rd73, %rd70, -2;
	add.s64 	%rd74, %rd2, %rd73;
	ld.global.v2.u8 	{%rs5, %rs6}, [%rd74];
	setp.eq.s16 	%p10, %rs5, 0;
	mul.f32 	%f167, %f154, %f166;
	selp.f32 	%f651, %f153, %f167, %p10;
	setp.eq.s16 	%p11, %rs6, 0;
	mov.f32 	%f650, %f153;
	@%p11 bra 	$L__BB53_15;
	ld.global.f32 	%f168, [%rd25+4];
	mul.f32 	%f650, %f154, %f168;
$L__BB53_15:
	max.f32 	%f169, %f648, %f651;
	max.f32 	%f648, %f169, %f650;
$L__BB53_16:
	setp.le.s64 	%p12, %rd47, %rd7;
	mov.f32 	%f654, 0fFF800000;
	mov.f32 	%f655, %f654;
	@%p12 bra 	$L__BB53_20;
	add.s64 	%rd75, %rd22, %rd7;
	shr.u64 	%rd76, %rd75, 63;
	add.s64 	%rd77, %rd75, %rd76;
	shl.b64 	%rd78, %rd77, 2;
	and.b64  	%rd79, %rd78, -8;
	add.s64 	%rd26, %rd1, %rd79;
	ld.global.f32 	%f171, [%rd26];
	and.b64  	%rd80, %rd77, -2;
	add.s64 	%rd81, %rd2, %rd80;
	ld.global.v2.u8 	{%rs7, %rs8}, [%rd81];
	setp.eq.s16 	%p13, %rs7, 0;
	mul.f32 	%f172, %f154, %f171;
	selp.f32 	%f655, %f153, %f172, %p13;
	setp.eq.s16 	%p14, %rs8, 0;
	mov.f32 	%f654, %f153;
	@%p14 bra 	$L__BB53_19;
	ld.global.f32 	%f173, [%rd26+4];
	mul.f32 	%f654, %f154, %f173;
$L__BB53_19:
	max.f32 	%f174, %f648, %f655;
	max.f32 	%f648, %f174, %f654;
$L__BB53_20:
	setp.le.s64 	%p15, %rd47, %rd8;
	mov.f32 	%f658, 0fFF800000;
	mov.f32 	%f659, %f658;
	@%p15 bra 	$L__BB53_24;
	add.s64 	%rd82, %rd22, %rd8;
	shr.u64 	%rd83, %rd82, 63;
	add.s64 	%rd84, %rd82, %rd83;
	shl.b64 	%rd85, %rd84, 2;
	and.b64  	%rd86, %rd85, -8;
	add.s64 	%rd27, %rd1, %rd86;
	ld.global.f32 	%f176, [%rd27];
	and.b64  	%rd87, %rd84, -2;
	add.s64 	%rd88, %rd2, %rd87;
	ld.global.v2.u8 	{%rs9, %rs10}, [%rd88];
	setp.eq.s16 	%p16, %rs9, 0;
	mul.f32 	%f177, %f154, %f176;
	selp.f32 	%f659, %f153, %f177, %p16;
	setp.eq.s16 	%p17, %rs10, 0;
	mov.f32 	%f658, %f153;
	@%p17 bra 	$L__BB53_23;
	ld.global.f32 	%f178, [%rd27+4];
	mul.f32 	%f658, %f154, %f178;
$L__BB53_23:
	max.f32 	%f179, %f648, %f659;
	max.f32 	%f648, %f179, %f658;
$L__BB53_24:
	setp.le.s64 	%p18, %rd47, %rd9;
	mov.f32 	%f662, 0fFF800000;
	mov.f32 	%f663, %f662;
	@%p18 bra 	$L__BB53_28;
	add.s64 	%rd89, %rd22, %rd9;
	shr.u64 	%rd90, %rd89, 63;
	add.s64 	%rd91, %rd89, %rd90;
	shl.b64 	%rd92, %rd91, 2;
	and.b64  	%rd93, %rd92, -8;
	add.s64 	%rd28, %rd1, %rd93;
	ld.global.f32 	%f181, [%rd28];
	and.b64  	%rd94, %rd91, -2;
	add.s64 	%rd95, %rd2, %rd94;
	ld.global.v2.u8 	{%rs11, %rs12}, [%rd95];
	setp.eq.s16 	%p19, %rs11, 0;
	mul.f32 	%f182, %f154, %f181;
	selp.f32 	%f663, %f153, %f182, %p19;
	setp.eq.s16 	%p20, %rs12, 0;
	mov.f32 	%f662, %f153;
	@%p20 bra 	$L__BB53_27;
	ld.global.f32 	%f183, [%rd28+4];
	mul.f32 	%f662, %f154, %f183;
$L__BB53_27:
	max.f32 	%f184, %f648, %f663;
	max.f32 	%f648, %f184, %f662;
$L__BB53_28:
	setp.le.s64 	%p21, %rd47, %rd10;
	mov.f32 	%f666, 0fFF800000;
	mov.f32 	%f667, %f666;
	@%p21 bra 	$L__BB53_32;
	add.s64 	%rd96, %rd22, %rd10;
	shr.u64 	%rd97, %rd96, 63;
	add.s64 	%rd98, %rd96, %rd97;
	shl.b64 	%rd99, %rd98, 2;
	and.b64  	%rd100, %rd99, -8;
	add.s64 	%rd29, %rd1, %rd100;
	ld.global.f32 	%f186, [%rd29];
	and.b64  	%rd101, %rd98, -2;
	add.s64 	%rd102, %rd2, %rd101;
	ld.global.v2.u8 	{%rs13, %rs14}, [%rd102];
	setp.eq.s16 	%p22, %rs13, 0;
	mul.f32 	%f187, %f154, %f186;
	selp.f32 	%f667, %f153, %f187, %p22;
	setp.eq.s16 	%p23, %rs14, 0;
	mov.f32 	%f666, %f153;
	@%p23 bra 	$L__BB53_31;
	ld.global.f32 	%f188, [%rd29+4];
	mul.f32 	%f666, %f154, %f188;
$L__BB53_31:
	max.f32 	%f189, %f648, %f667;
	max.f32 	%f648, %f189, %f666;
$L__BB53_32:
	setp.le.s64 	%p24, %rd47, %rd11;
	mov.f32 	%f670, 0fFF800000;
	mov.f32 	%f671, %f670;
	@%p24 bra 	$L__BB53_36;
	add.s64 	%rd103, %rd22, %rd11;
	shr.u64 	%rd104, %rd103, 63;
	add.s64 	%rd105, %rd103, %rd104;
	shl.b64 	%rd106, %rd105, 2;
	and.b64  	%rd107, %rd106, -8;
	add.s64 	%rd30, %rd1, %rd107;
	ld.global.f32 	%f191, [%rd30];
	and.b64  	%rd108, %rd105, -2;
	add.s64 	%rd109, %rd2, %rd108;
	ld.global.v2.u8 	{%rs15, %rs16}, [%rd109];
	setp.eq.s16 	%p25, %rs15, 0;
	mul.f32 	%f192, %f154, %f191;
	selp.f32 	%f671, %f153, %f192, %p25;
	setp.eq.s16 	%p26, %rs16, 0;
	mov.f32 	%f670, %f153;
	@%p26 bra 	$L__BB53_35;
	ld.global.f32 	%f193, [%rd30+4];
	mul.f32 	%f670, %f154, %f193;
$L__BB53_35:
	max.f32 	%f194, %f648, %f671;
	max.f32 	%f648, %f194, %f670;
$L__BB53_36:
	setp.le.s64 	%p27, %rd47, %rd12;
	mov.f32 	%f674, 0fFF800000;
	mov.f32 	%f675, %f674;
	@%p27 bra 	$L__BB53_40;
	add.s64 	%rd110, %rd22, %rd12;
	shr.u64 	%rd111, %rd110, 63;
	add.s64 	%rd112, %rd110, %rd111;
	shl.b64 	%rd113, %rd112, 2;
	and.b64  	%rd114, %rd113, -8;
	add.s64 	%rd31, %rd1, %rd114;
	ld.global.f32 	%f196, [%rd31];
	and.b64  	%rd115, %rd112, -2;
	add.s64 	%rd116, %rd2, %rd115;
	ld.global.v2.u8 	{%rs17, %rs18}, [%rd116];
	setp.eq.s16 	%p28, %rs17, 0;
	mul.f32 	%f197, %f154, %f196;
	selp.f32 	%f675, %f153, %f197, %p28;
	setp.eq.s16 	%p29, %rs18, 0;
	mov.f32 	%f674, %f153;
	@%p29 bra 	$L__BB53_39;
	ld.global.f32 	%f198, [%rd31+4];
	mul.f32 	%f674, %f154, %f198;
$L__BB53_39:
	max.f32 	%f199, %f648, %f675;
	max.f32 	%f648, %f199, %f674;
$L__BB53_40:
	setp.le.s64 	%p30, %rd47, %rd13;
	mov.f32 	%f678, 0fFF800000;
	mov.f32 	%f679, %f678;
	@%p30 bra 	$L__BB53_44;
	add.s64 	%rd117, %rd22, %rd13;
	shr.u64 	%rd118, %rd117, 63;
	add.s64 	%rd119, %rd117, %rd118;
	shl.b64 	%rd120, %rd119, 2;
	and.b64  	%rd121, %rd120, -8;
	add.s64 	%rd32, %rd1, %rd121;
	ld.global.f32 	%f201, [%rd32];
	and.b64  	%rd122, %rd119, -2;
	add.s64 	%rd123, %rd2, %rd122;
	ld.global.v2.u8 	{%rs19, %rs20}, [%rd123];
	setp.eq.s16 	%p31, %rs19, 0;
	mul.f32 	%f202, %f154, %f201;
	selp.f32 	%f679, %f153, %f202, %p31;
	setp.eq.s16 	%p32, %rs20, 0;
	mov.f32 	%f678, %f153;
	@%p32 bra 	$L__BB53_43;
	ld.global.f32 	%f203, [%rd32+4];
	mul.f32 	%f678, %f154, %f203;
$L__BB53_43:
	max.f32 	%f204, %f648, %f679;
	max.f32 	%f648, %f204, %f678;
$L__BB53_44:
	setp.le.s64 	%p33, %rd47, %rd14;
	mov.f32 	%f682, 0fFF800000;
	mov.f32 	%f683, %f682;
	@%p33 bra 	$L__BB53_48;
	add.s64 	%rd124, %rd22, %rd14;
	shr.u64 	%rd125, %rd124, 63;
	add.s64 	%rd126, %rd124, %rd125;
	shl.b64 	%rd127, %rd126, 2;
	and.b64  	%rd128, %rd127, -8;
	add.s64 	%rd33, %rd1, %rd128;
	ld.global.f32 	%f206, [%rd33];
	and.b64  	%rd129, %rd126, -2;
	add.s64 	%rd130, %rd2, %rd129;
	ld.global.v2.u8 	{%rs21, %rs22}, [%rd130];
	setp.eq.s16 	%p34, %rs21, 0;
	mul.f32 	%f207, %f154, %f206;
	selp.f32 	%f683, %f153, %f207, %p34;
	setp.eq.s16 	%p35, %rs22, 0;
	mov.f32 	%f682, %f153;
	@%p35 bra 	$L__BB53_47;
	ld.global.f32 	%f208, [%rd33+4];
	mul.f32 	%f682, %f154, %f208;
$L__BB53_47:
	max.f32 	%f209, %f648, %f683;
	max.f32 	%f648, %f209, %f682;
$L__BB53_48:
	setp.le.s64 	%p36, %rd47, %rd15;
	mov.f32 	%f686, 0fFF800000;
	mov.f32 	%f687, %f686;
	@%p36 bra 	$L__BB53_52;
	add.s64 	%rd131, %rd22, %rd15;
	shr.u64 	%rd132, %rd131, 63;
	add.s64 	%rd133, %rd131, %rd132;
	shl.b64 	%rd134, %rd133, 2;
	and.b64  	%rd135, %rd134, -8;
	add.s64 	%rd34, %rd1, %rd135;
	ld.global.f32 	%f211, [%rd34];
	and.b64  	%rd136, %rd133, -2;
	add.s64 	%rd137, %rd2, %rd136;
	ld.global.v2.u8 	{%rs23, %rs24}, [%rd137];
	setp.eq.s16 	%p37, %rs23, 0;
	mul.f32 	%f212, %f154, %f211;
	selp.f32 	%f687, %f153, %f212, %p37;
	setp.eq.s16 	%p38, %rs24, 0;
	mov.f32 	%f686, %f153;
	@%p38 bra 	$L__BB53_51;
	ld.global.f32 	%f213, [%rd34+4];
	mul.f32 	%f686, %f154, %f213;
$L__BB53_51:
	max.f32 	%f214, %f648, %f687;
	max.f32 	%f648, %f214, %f686;
$L__BB53_52:
	setp.le.s64 	%p39, %rd47, %rd16;
	mov.f32 	%f690, 0fFF800000;
	mov.f32 	%f691, %f690;
	@%p39 bra 	$L__BB53_56;
	add.s64 	%rd138, %rd22, %rd16;
	shr.u64 	%rd139, %rd138, 63;
	add.s64 	%rd140, %rd138, %rd139;
	shl.b64 	%rd141, %rd140, 2;
	and.b64  	%rd142, %rd141, -8;
	add.s64 	%rd35, %rd1, %rd142;
	ld.global.f32 	%f216, [%rd35];
	and.b64  	%rd143, %rd140, -2;
	add.s64 	%rd144, %rd2, %rd143;
	ld.global.v2.u8 	{%rs25, %rs26}, [%rd144];
	setp.eq.s16 	%p40, %rs25, 0;
	mul.f32 	%f217, %f154, %f216;
	selp.f32 	%f691, %f153, %f217, %p40;
	setp.eq.s16 	%p41, %rs26, 0;
	mov.f32 	%f690, %f153;
	@%p41 bra 	$L__BB53_55;
	ld.global.f32 	%f218, [%rd35+4];
	mul.f32 	%f690, %f154, %f218;
$L__BB53_55:
	max.f32 	%f219, %f648, %f691;
	max.f32 	%f648, %f219, %f690;
$L__BB53_56:
	setp.le.s64 	%p42, %rd47, %rd17;
	mov.f32 	%f694, 0fFF800000;
	mov.f32 	%f695, %f694;
	@%p42 bra 	$L__BB53_60;
	add.s64 	%rd145, %rd22, %rd17;
	shr.u64 	%rd146, %rd145, 63;
	add.s64 	%rd147, %rd145, %rd146;
	shl.b64 	%rd148, %rd147, 2;
	and.b64  	%rd149, %rd148, -8;
	add.s64 	%rd36, %rd1, %rd149;
	ld.global.f32 	%f221, [%rd36];
	and.b64  	%rd150, %rd147, -2;
	add.s64 	%rd151, %rd2, %rd150;
	ld.global.v2.u8 	{%rs27, %rs28}, [%rd151];
	setp.eq.s16 	%p43, %rs27, 0;
	mul.f32 	%f222, %f154, %f221;
	selp.f32 	%f695, %f153, %f222, %p43;
	setp.eq.s16 	%p44, %rs28, 0;
	mov.f32 	%f694, %f153;
	@%p44 bra 	$L__BB53_59;
	ld.global.f32 	%f223, [%rd36+4];
	mul.f32 	%f694, %f154, %f223;
$L__BB53_59:
	max.f32 	%f224, %f648, %f695;
	max.f32 	%f648, %f224, %f694;
$L__BB53_60:
	setp.le.s64 	%p45, %rd47, %rd18;
	mov.f32 	%f698, 0fFF800000;
	mov.f32 	%f699, %f698;
	@%p45 bra 	$L__BB53_64;
	add.s64 	%rd152, %rd22, %rd18;
	shr.u64 	%rd153, %rd152, 63;
	add.s64 	%rd154, %rd152, %rd153;
	shl.b64 	%rd155, %rd154, 2;
	and.b64  	%rd156, %rd155, -8;
	add.s64 	%rd37, %rd1, %rd156;
	ld.global.f32 	%f226, [%rd37];
	and.b64  	%rd157, %rd154, -2;
	add.s64 	%rd158, %rd2, %rd157;
	ld.global.v2.u8 	{%rs29, %rs30}, [%rd158];
	setp.eq.s16 	%p46, %rs29, 0;
	mul.f32 	%f227, %f154, %f226;
	selp.f32 	%f699, %f153, %f227, %p46;
	setp.eq.s16 	%p47, %rs30, 0;
	mov.f32 	%f698, %f153;
	@%p47 bra 	$L__BB53_63;
	ld.global.f32 	%f228, [%rd37+4];
	mul.f32 	%f698, %f154, %f228;
$L__BB53_63:
	max.f32 	%f229, %f648, %f699;
	max.f32 	%f648, %f229, %f698;
$L__BB53_64:
	setp.le.s64 	%p48, %rd47, %rd19;
	mov.f32 	%f702, 0fFF800000;
	mov.f32 	%f703, %f702;
	@%p48 bra 	$L__BB53_68;
	add.s64 	%rd159, %rd22, %rd19;
	shr.u64 	%rd160, %rd159, 63;
	add.s64 	%rd161, %rd159, %rd160;
	shl.b64 	%rd162, %rd161, 2;
	and.b64  	%rd163, %rd162, -8;
	add.s64 	%rd38, %rd1, %rd163;
	ld.global.f32 	%f231, [%rd38];
	and.b64  	%rd164, %rd161, -2;
	add.s64 	%rd165, %rd2, %rd164;
	ld.global.v2.u8 	{%rs31, %rs32}, [%rd165];
	setp.eq.s16 	%p49, %rs31, 0;
	mul.f32 	%f232, %f154, %f231;
	selp.f32 	%f703, %f153, %f232, %p49;
	setp.eq.s16 	%p50, %rs32, 0;
	mov.f32 	%f702, %f153;
	@%p50 bra 	$L__BB53_67;
	ld.global.f32 	%f233, [%rd38+4];
	mul.f32 	%f702, %f154, %f233;
$L__BB53_67:
	max.f32 	%f234, %f648, %f703;
	max.f32 	%f648, %f234, %f702;
$L__BB53_68:
	cvt.u64.u32 	%rd166, %r6;
	setp.le.s64 	%p51, %rd47, %rd166;
	mov.b32 	%r26, %f648;
	shfl.sync.bfly.b32	%r27|%p52, %r26, 16, 31, -1;
	mov.b32 	%f235, %r27;
	max.f32 	%f236, %f648, %f235;
	mov.b32 	%r28, %f236;
	shfl.sync.bfly.b32	%r29|%p53, %r28, 8, 31, -1;
	mov.b32 	%f237, %r29;
	max.f32 	%f238, %f236, %f237;
	mov.b32 	%r30, %f238;
	shfl.sync.bfly.b32	%r31|%p54, %r30, 4, 31, -1;
	mov.b32 	%f239, %r31;
	max.f32 	%f240, %f238, %f239;
	mov.b32 	%r32, %f240;
	shfl.sync.bfly.b32	%r33|%p55, %r32, 2, 31, -1;
	mov.b32 	%f241, %r33;
	max.f32 	%f242, %f240, %f241;
	mov.b32 	%r34, %f242;
	shfl.sync.bfly.b32	%r35|%p56, %r34, 1, 31, -1;
	mov.b32 	%f243, %r35;
	max.f32 	%f244, %f242, %f243;
	sub.f32 	%f245, %f643, %f244;
	fma.rn.f32 	%f246, %f245, 0f3BBB989D, 0f3F000000;
	cvt.sat.f32.f32 	%f247, %f246;
	mov.f32 	%f248, 0f4B400001;
	mov.f32 	%f249, 0f437C0000;
	fma.rm.f32 	%f250, %f247, %f249, %f248;
	add.f32 	%f251, %f250, 0fCB40007F;
	neg.f32 	%f252, %f251;
	fma.rn.f32 	%f253, %f245, 0f3FB8AA3B, %f252;
	fma.rn.f32 	%f254, %f245, 0f32A57060, %f253;
	mov.b32 	%r36, %f250;
	shl.b32 	%r37, %r36, 23;
	mov.b32 	%f255, %r37;
	ex2.approx.ftz.f32 	%f256, %f254;
	mul.f32 	%f257, %f256, %f255;
	add.f32 	%f258, %f257, 0f00000000;
	sub.f32 	%f259, %f642, %f244;
	fma.rn.f32 	%f260, %f259, 0f3BBB989D, 0f3F000000;
	cvt.sat.f32.f32 	%f261, %f260;
	fma.rm.f32 	%f262, %f261, %f249, %f248;
	add.f32 	%f263, %f262, 0fCB40007F;
	neg.f32 	%f264, %f263;
	fma.rn.f32 	%f265, %f259, 0f3FB8AA3B, %f264;
	fma.rn.f32 	%f266, %f259, 0f32A57060, %f265;
	mov.b32 	%r38, %f262;
	shl.b32 	%r39, %r38, 23;
	mov.b32 	%f267, %r39;
	ex2.approx.ftz.f32 	%f268, %f266;
	mul.f32 	%f269, %f268, %f267;
	add.f32 	%f270, %f258, %f269;
	sub.f32 	%f271, %f647, %f244;
	fma.rn.f32 	%f272, %f271, 0f3BBB989D, 0f3F000000;
	cvt.sat.f32.f32 	%f273, %f272;
	fma.rm.f32 	%f274, %f273, %f249, %f248;
	add.f32 	%f275, %f274, 0fCB40007F;
	neg.f32 	%f276, %f275;
	fma.rn.f32 	%f277, %f271, 0f3FB8AA3B, %f276;
	fma.rn.f32 	%f278, %f271, 0f32A57060, %f277;
	mov.b32 	%r40, %f274;
	shl.b32 	%r41, %r40, 23;
	mov.b32 	%f279, %r41;
	ex2.approx.ftz.f32 	%f280, %f278;
	mul.f32 	%f281, %f280, %f279;
	add.f32 	%f282, %f270, %f281;
	sub.f32 	%f283, %f646, %f244;
	fma.rn.f32 	%f284, %f283, 0f3BBB989D, 0f3F000000;
	cvt.sat.f32.f32 	%f285, %f284;
	fma.rm.f32 	%f286, %f285, %f249, %f248;
	add.f32 	%f287, %f286, 0fCB40007F;
	neg.f32 	%f288, %f287;
	fma.rn.f32 	%f289, %f283, 0f3FB8AA3B, %f288;
	fma.rn.f32 	%f290, %f283, 0f32A57060, %f289;
	mov.b32 	%r42, %f286;
	shl.b32 	%r43, %r42, 23;
	mov.b32 	%f291, %r43;
	ex2.approx.ftz.f32 	%f292, %f290;
	mul.f32 	%f293, %f292, %f291;
	add.f32 	%f294, %f282, %f293;
	sub.f32 	%f295, %f651, %f244;
	fma.rn.f32 	%f296, %f295, 0f3BBB989D, 0f3F000000;
	cvt.sat.f32.f32 	%f297, %f296;
	fma.rm.f32 	%f298, %f297, %f249, %f248;
	add.f32 	%f299, %f298, 0fCB40007F;
	neg.f32 	%f300, %f299;
	fma.rn.f32 	%f301, %f295, 0f3FB8AA3B, %f300;
	fma.rn.f32 	%f302, %f295, 0f32A57060, %f301;
	mov.b32 	%r44, %f298;
	shl.b32 	%r45, %r44, 23;
	mov.b32 	%f303, %r45;
	ex2.approx.ftz.f32 	%f304, %f302;
	mul.f32 	%f305, %f304, %f303;
	add.f32 	%f306, %f294, %f305;
	sub.f32 	%f307, %f650, %f244;
	fma.rn.f32 	%f308, %f307, 0f3BBB989D, 0f3F000000;
	cvt.sat.f32.f32 	%f309, %f308;
	fma.rm.f32 	%f310, %f309, %f249, %f248;
	add.f32 	%f311, %f310, 0fCB40007F;
	neg.f32 	%f312, %f311;
	fma.rn.f32 	%f313, %f307, 0f3FB8AA3B, %f312;
	fma.rn.f32 	%f314, %f307, 0f32A57060, %f313;
	mov.b32 	%r46, %f310;
	shl.b32 	%r47, %r46, 23;
	mov.b32 	%f315, %r47;
	ex2.approx.ftz.f32 	%f316, %f314;
	mul.f32 	%f317, %f316, %f315;
	add.f32 	%f318, %f306, %f317;
	sub.f32 	%f319, %f655, %f244;
	fma.rn.f32 	%f320, %f319, 0f3BBB989D, 0f3F000000;
	cvt.sat.f32.f32 	%f321, %f320;
	fma.rm.f32 	%f322, %f321, %f249, %f248;
	add.f32 	%f323, %f322, 0fCB40007F;
	neg.f32 	%f324, %f323;
	fma.rn.f32 	%f325, %f319, 0f3FB8AA3B, %f324;
	fma.rn.f32 	%f326, %f319, 0f32A57060, %f325;
	mov.b32 	%r48, %f322;
	shl.b32 	%r49, %r48, 23;
	mov.b32 	%f327, %r49;
	ex2.approx.ftz.f32 	%f328, %f326;
	mul.f32 	%f329, %f328, %f327;
	add.f32 	%f330, %f318, %f329;
	sub.f32 	%f331, %f654, %f244;
	fma.rn.f32 	%f332, %f331, 0f3BBB989D, 0f3F000000;
	cvt.sat.f32.f32 	%f333, %f332;
	fma.rm.f32 	%f334, %f333, %f249, %f248;
	add.f32 	%f335, %f334, 0fCB40007F;
	neg.f32 	%f336, %f335;
	fma.rn.f32 	%f337, %f331, 0f3FB8AA3B, %f336;
	fma.rn.f32 	%f338, %f331, 0f32A57060, %f337;
	mov.b32 	%r50, %f334;
	shl.b32 	%r51, %r50, 23;
	mov.b32 	%f339, %r51;
	ex2.approx.ftz.f32 	%f340, %f338;
	mul.f32 	%f341, %f340, %f339;
	add.f32 	%f342, %f330, %f341;
	sub.f32 	%f343, %f659, %f244;
	fma.rn.f32 	%f344, %f343, 0f3BBB989D, 0f3F000000;
	cvt.sat.f32.f32 	%f345, %f344;
	fma.rm.f32 	%f346, %f345, %f249, %f248;
	add.f32 	%f347, %f346, 0fCB40007F;
	neg.f32 	%f348, %f347;
	fma.rn.f32 	%f349, %f343, 0f3FB8AA3B, %f348;
	fma.rn.f32 	%f350, %f343, 0f32A57060, %f349;
	mov.b32 	%r52, %f346;
	shl.b32 	%r53, %r52, 23;
	mov.b32 	%f351, %r53;
	ex2.approx.ftz.f32 	%f352, %f350;
	mul.f32 	%f353, %f352, %f351;
	add.f32 	%f354, %f342, %f353;
	sub.f32 	%f355, %f658, %f244;
	fma.rn.f32 	%f356, %f355, 0f3BBB989D, 0f3F000000;
	cvt.sat.f32.f32 	%f357, %f356;
	fma.rm.f32 	%f358, %f357, %f249, %f248;
	add.f32 	%f359, %f358, 0fCB40007F;
	neg.f32 	%f360, %f359;
	fma.rn.f32 	%f361, %f355, 0f3FB8AA3B, %f360;
	fma.rn.f32 	%f362, %f355, 0f32A57060, %f361;
	mov.b32 	%r54, %f358;
	shl.b32 	%r55, %r54, 23;
	mov.b32 	%f363, %r55;
	ex2.approx.ftz.f32 	%f364, %f362;
	mul.f32 	%f365, %f364, %f363;
	add.f32 	%f366, %f354, %f365;
	sub.f32 	%f367, %f663, %f244;
	fma.rn.f32 	%f368, %f367, 0f3BBB989D, 0f3F000000;
	cvt.sat.f32.f32 	%f369, %f368;
	fma.rm.f32 	%f370, %f369, %f249, %f248;
	add.f32 	%f371, %f370, 0fCB40007F;
	neg.f32 	%f372, %f371;
	fma.rn.f32 	%f373, %f367, 0f3FB8AA3B, %f372;
	fma.rn.f32 	%f374, %f367, 0f32A57060, %f373;
	mov.b32 	%r56, %f370;
	shl.b32 	%r57, %r56, 23;
	mov.b32 	%f375, %r57;
	ex2.approx.ftz.f32 	%f376, %f374;
	mul.f32 	%f377, %f376, %f375;
	add.f32 	%f378, %f366, %f377;
	sub.f32 	%f379, %f662, %f244;
	fma.rn.f32 	%f380, %f379, 0f3BBB989D, 0f3F000000;
	cvt.sat.f32.f32 	%f381, %f380;
	fma.rm.f32 	%f382, %f381, %f249, %f248;
	add.f32 	%f383, %f382, 0fCB40007F;
	neg.f32 	%f384, %f383;
	fma.rn.f32 	%f385, %f379, 0f3FB8AA3B, %f384;
	fma.rn.f32 	%f386, %f379, 0f32A57060, %f385;
	mov.b32 	%r58, %f382;
	shl.b32 	%r59, %r58, 23;
	mov.b32 	%f387, %r59;
	ex2.approx.ftz.f32 	%f388, %f386;
	mul.f32 	%f389, %f388, %f387;
	add.f32 	%f390, %f378, %f389;
	sub.f32 	%f391, %f667, %f244;
	fma.rn.f32 	%f392, %f391, 0f3BBB989D, 0f3F000000;
	cvt.sat.f32.f32 	%f393, %f392;
	fma.rm.f32 	%f394, %f393, %f249, %f248;
	add.f32 	%f395, %f394, 0fCB40007F;
	neg.f32 	%f396, %f395;
	fma.rn.f32 	%f397, %f391, 0f3FB8AA3B, %f396;
	fma.rn.f32 	%f398, %f391, 0f32A57060, %f397;
	mov.b32 	%r60, %f394;
	shl.b32 	%r61, %r60, 23;
	mov.b32 	%f399, %r61;
	ex2.approx.ftz.f32 	%f400, %f398;
	mul.f32 	%f401, %f400, %f399;
	add.f32 	%f402, %f390, %f401;
	sub.f32 	%f403, %f666, %f244;
	fma.rn.f32 	%f404, %f403, 0f3BBB989D, 0f3F000000;
	cvt.sat.f32.f32 	%f405, %f404;
	fma.rm.f32 	%f406, %f405, %f249, %f248;
	add.f32 	%f407, %f406, 0fCB40007F;
	neg.f32 	%f408, %f407;
	fma.rn.f32 	%f409, %f403, 0f3FB8AA3B, %f408;
	fma.rn.f32 	%f410, %f403, 0f32A57060, %f409;
	mov.b32 	%r62, %f406;
	shl.b32 	%r63, %r62, 23;
	mov.b32 	%f411, %r63;
	ex2.approx.ftz.f32 	%f412, %f410;
	mul.f32 	%f413, %f412, %f411;
	add.f32 	%f414, %f402, %f413;
	sub.f32 	%f415, %f671, %f244;
	fma.rn.f32 	%f416, %f415, 0f3BBB989D, 0f3F000000;
	cvt.sat.f32.f32 	%f417, %f416;
	fma.rm.f32 	%f418, %f417, %f249, %f248;
	add.f32 	%f419, %f418, 0fCB40007F;
	neg.f32 	%f420, %f419;
	fma.rn.f32 	%f421, %f415, 0f3FB8AA3B, %f420;
	fma.rn.f32 	%f422, %f415, 0f32A57060, %f421;
	mov.b32 	%r64, %f418;
	shl.b32 	%r65, %r64, 23;
	mov.b32 	%f423, %r65;
	ex2.approx.ftz.f32 	%f424, %f422;
	mul.f32 	%f425, %f424, %f423;
	add.f32 	%f426, %f414, %f425;
	sub.f32 	%f427, %f670, %f244;
	fma.rn.f32 	%f428, %f427, 0f3BBB989D, 0f3F000000;
	cvt.sat.f32.f32 	%f429, %f428;
	fma.rm.f32 	%f430, %f429, %f249, %f248;
	add.f32 	%f431, %f430, 0fCB40007F;
	neg.f32 	%f432, %f431;
	fma.rn.f32 	%f433, %f427, 0f3FB8AA3B, %f432;
	fma.rn.f32 	%f434, %f427, 0f32A57060, %f433;
	mov.b32 	%r66, %f430;
	shl.b32 	%r67, %r66, 23;
	mov.b32 	%f435, %r67;
	ex2.approx.ftz.f32 	%f436, %f434;
	mul.f32 	%f437, %f436, %f435;
	add.f32 	%f438, %f426, %f437;
	sub.f32 	%f439, %f675, %f244;
	fma.rn.f32 	%f440, %f439, 0f3BBB989D, 0f3F000000;
	cvt.sat.f32.f32 	%f441, %f440;
	fma.rm.f32 	%f442, %f441, %f249, %f248;
	add.f32 	%f443, %f442, 0fCB40007F;
	neg.f32 	%f444, %f443;
	fma.rn.f32 	%f445, %f439, 0f3FB8AA3B, %f444;
	fma.rn.f32 	%f446, %f439, 0f32A57060, %f445;
	mov.b32 	%r68, %f442;
	shl.b32 	%r69, %r68, 23;
	mov.b32 	%f447, %r69;
	ex2.approx.ftz.f32 	%f448, %f446;
	mul.f32 	%f449, %f448, %f447;
	add.f32 	%f450, %f438, %f449;
	sub.f32 	%f451, %f674, %f244;
	fma.rn.f32 	%f452, %f451, 0f3BBB989D, 0f3F000000;
	cvt.sat.f32.f32 	%f453, %f452;
	fma.rm.f32 	%f454, %f453, %f249, %f248;
	add.f32 	%f455, %f454, 0fCB40007F;
	neg.f32 	%f456, %f455;
	fma.rn.f32 	%f457, %f451, 0f3FB8AA3B, %f456;
	fma.rn.f32 	%f458, %f451, 0f32A57060, %f457;
	mov.b32 	%r70, %f454;
	shl.b32 	%r71, %r70, 23;
	mov.b32 	%f459, %r71;
	ex2.approx.ftz.f32 	%f460, %f458;
	mul.f32 	%f461, %f460, %f459;
	add.f32 	%f462, %f450, %f461;
	sub.f32 	%f463, %f679, %f244;
	fma.rn.f32 	%f464, %f463, 0f3BBB989D, 0f3F000000;
	cvt.sat.f32.f32 	%f465, %f464;
	fma.rm.f32 	%f466, %f465, %f249, %f248;
	add.f32 	%f467, %f466, 0fCB40007F;
	neg.f32 	%f468, %f467;
	fma.rn.f32 	%f469, %f463, 0f3FB8AA3B, %f468;
	fma.rn.f32 	%f470, %f463, 0f32A57060, %f469;
	mov.b32 	%r72, %f466;
	shl.b32 	%r73, %r72, 23;
	mov.b32 	%f471, %r73;
	ex2.approx.ftz.f32 	%f472, %f470;
	mul.f32 	%f473, %f472, %f471;
	add.f32 	%f474, %f462, %f473;
	sub.f32 	%f475, %f678, %f244;
	fma.rn.f32 	%f476, %f475, 0f3BBB989D, 0f3F000000;
	cvt.sat.f32.f32 	%f477, %f476;
	fma.rm.f32 	%f478, %f477, %f249, %f248;
	add.f32 	%f479, %f478, 0fCB40007F;
	neg.f32 	%f480, %f479;
	fma.rn.f32 	%f481, %f475, 0f3FB8AA3B, %f480;
	fma.rn.f32 	%f482, %f475, 0f32A57060, %f481;
	mov.b32 	%r74, %f478;
	shl.b32 	%r75, %r74, 23;
	mov.b32 	%f483, %r75;
	ex2.approx.ftz.f32 	%f484, %f482;
	mul.f32 	%f485, %f484, %f483;
	add.f32 	%f486, %f474, %f485;
	sub.f32 	%f487, %f683, %f244;
	fma.rn.f32 	%f488, %f487, 0f3BBB989D, 0f3F000000;
	cvt.sat.f32.f32 	%f489, %f488;
	fma.rm.f32 	%f490, %f489, %f249, %f248;
	add.f32 	%f491, %f490, 0fCB40007F;
	neg.f32 	%f492, %f491;
	fma.rn.f32 	%f493, %f487, 0f3FB8AA3B, %f492;
	fma.rn.f32 	%f494, %f487, 0f32A57060, %f493;
	mov.b32 	%r76, %f490;
	shl.b32 	%r77, %r76, 23;
	mov.b32 	%f495, %r77;
	ex2.approx.ftz.f32 	%f496, %f494;
	mul.f32 	%f497, %f496, %f495;
	add.f32 	%f498, %f486, %f497;
	sub.f32 	%f499, %f682, %f244;
	fma.rn.f32 	%f500, %f499, 0f3BBB989D, 0f3F000000;
	cvt.sat.f32.f32 	%f501, %f500;
	fma.rm.f32 	%f502, %f501, %f249, %f248;
	add.f32 	%f503, %f502, 0fCB40007F;
	neg.f32 	%f504, %f503;
	fma.rn.f32 	%f505, %f499, 0f3FB8AA3B, %f504;
	fma.rn.f32 	%f506, %f499, 0f32A57060, %f505;
	mov.b32 	%r78, %f502;
	shl.b32 	%r79, %r78, 23;
	mov.b32 	%f507, %r79;
	ex2.approx.ftz.f32 	%f508, %f506;
	mul.f32 	%f509, %f508, %f507;
	add.f32 	%f510, %f498, %f509;
	sub.f32 	%f511, %f687, %f244;
	fma.rn.f32 	%f512, %f511, 0f3BBB989D, 0f3F000000;
	cvt.sat.f32.f32 	%f513, %f512;
	fma.rm.f32 	%f514, %f513, %f249, %f248;
	add.f32 	%f515, %f514, 0fCB40007F;
	neg.f32 	%f516, %f515;
	fma.rn.f32 	%f517, %f511, 0f3FB8AA3B, %f516;
	fma.rn.f32 	%f518, %f511, 0f32A57060, %f517;
	mov.b32 	%r80, %f514;
	shl.b32 	%r81, %r80, 23;
	mov.b32 	%f519, %r81;
	ex2.approx.ftz.f32 	%f520, %f518;
	mul.f32 	%f521, %f520, %f519;
	add.f32 	%f522, %f510, %f521;
	sub.f32 	%f523, %f686, %f244;
	fma.rn.f32 	%f524, %f523, 0f3BBB989D, 0f3F000000;
	cvt.sat.f32.f32 	%f525, %f524;
	fma.rm.f32 	%f526, %f525, %f249, %f248;
	add.f32 	%f527, %f526, 0fCB40007F;
	neg.f32 	%f528, %f527;
	fma.rn.f32 	%f529, %f523, 0f3FB8AA3B, %f528;
	fma.rn.f32 	%f530, %f523, 0f32A57060, %f529;
	mov.b32 	%r82, %f526;
	shl.b32 	%r83, %r82, 23;
	mov.b32 	%f531, %r83;
	ex2.approx.ftz.f32 	%f532, %f530;
	mul.f32 	%f533, %f532, %f531;
	add.f32 	%f534, %f522, %f533;
	sub.f32 	%f535, %f691, %f244;
	fma.rn.f32 	%f536, %f535, 0f3BBB989D, 0f3F000000;
	cvt.sat.f32.f32 	%f537, %f536;
	fma.rm.f32 	%f538, %f537, %f249, %f248;
	add.f32 	%f539, %f538, 0fCB40007F;
	neg.f32 	%f540, %f539;
	fma.rn.f32 	%f541, %f535, 0f3FB8AA3B, %f540;
	fma.rn.f32 	%f542, %f535, 0f32A57060, %f541;
	mov.b32 	%r84, %f538;
	shl.b32 	%r85, %r84, 23;
	mov.b32 	%f543, %r85;
	ex2.approx.ftz.f32 	%f544, %f542;
	mul.f32 	%f545, %f544, %f543;
	add.f32 	%f546, %f534, %f545;
	sub.f32 	%f547, %f690, %f244;
	fma.rn.f32 	%f548, %f547, 0f3BBB989D, 0f3F000000;
	cvt.sat.f32.f32 	%f549, %f548;
	fma.rm.f32 	%f550, %f549, %f249, %f248;
	add.f32 	%f551, %f550, 0fCB40007F;
	neg.f32 	%f552, %f551;
	fma.rn.f32 	%f553, %f547, 0f3FB8AA3B, %f552;
	fma.rn.f32 	%f554, %f547, 0f32A57060, %f553;
	mov.b32 	%r86, %f550;
	shl.b32 	%r87, %r86, 23;
	mov.b32 	%f555, %r87;
	ex2.approx.ftz.f32 	%f556, %f554;
	mul.f32 	%f557, %f556, %f555;
	add.f32 	%f558, %f546, %f557;
	sub.f32 	%f559, %f695, %f244;
	fma.rn.f32 	%f560, %f559, 0f3BBB989D, 0f3F000000;
	cvt.sat.f32.f32 	%f561, %f560;
	fma.rm.f32 	%f562, %f561, %f249, %f248;
	add.f32 	%f563, %f562, 0fCB40007F;
	neg.f32 	%f564, %f563;
	fma.rn.f32 	%f565, %f559, 0f3FB8AA3B, %f564;
	fma.rn.f32 	%f566, %f559, 0f32A57060, %f565;
	mov.b32 	%r88, %f562;
	shl.b32 	%r89, %r88, 23;
	mov.b32 	%f567, %r89;
	ex2.approx.ftz.f32 	%f568, %f566;
	mul.f32 	%f569, %f568, %f567;
	add.f32 	%f570, %f558, %f569;
	sub.f32 	%f571, %f694, %f244;
	fma.rn.f32 	%f572, %f571, 0f3BBB989D, 0f3F000000;
	cvt.sat.f32.f32 	%f573, %f572;
	fma.rm.f32 	%f574, %f573, %f249, %f248;
	add.f32 	%f575, %f574, 0fCB40007F;
	neg.f32 	%f576, %f575;
	fma.rn.f32 	%f577, %f571, 0f3FB8AA3B, %f576;
	fma.rn.f32 	%f578, %f571, 0f32A57060, %f577;
	mov.b32 	%r90, %f574;
	shl.b32 	%r91, %r90, 23;
	mov.b32 	%f579, %r91;
	ex2.approx.ftz.f32 	%f580, %f578;
	mul.f32 	%f581, %f580, %f579;
	add.f32 	%f582, %f570, %f581;
	sub.f32 	%f583, %f699, %f244;
	fma.rn.f32 	%f584, %f583, 0f3BBB989D, 0f3F000000;
	cvt.sat.f32.f32 	%f585, %f584;
	fma.rm.f32 	%f586, %f585, %f249, %f248;
	add.f32 	%f587, %f586, 0fCB40007F;
	neg.f32 	%f588, %f587;
	fma.rn.f32 	%f589, %f583, 0f3FB8AA3B, %f588;
	fma.rn.f32 	%f590, %f583, 0f32A57060, %f589;
	mov.b32 	%r92, %f586;
	shl.b32 	%r93, %r92, 23;
	mov.b32 	%f591, %r93;
	ex2.approx.ftz.f32 	%f592, %f590;
	mul.f32 	%f593, %f592, %f591;
	add.f32 	%f594, %f582, %f593;
	sub.f32 	%f595, %f698, %f244;
	fma.rn.f32 	%f596, %f595, 0f3BBB989D, 0f3F000000;
	cvt.sat.f32.f32 	%f597, %f596;
	fma.rm.f32 	%f598, %f597, %f249, %f248;
	add.f32 	%f599, %f598, 0fCB40007F;
	neg.f32 	%f600, %f599;
	fma.rn.f32 	%f601, %f595, 0f3FB8AA3B, %f600;
	fma.rn.f32 	%f602, %f595, 0f32A57060, %f601;
	mov.b32 	%r94, %f598;
	shl.b32 	%r95, %r94, 23;
	mov.b32 	%f603, %r95;
	ex2.approx.ftz.f32 	%f604, %f602;
	mul.f32 	%f605, %f604, %f603;
	add.f32 	%f606, %f594, %f605;
	sub.f32 	%f607, %f703, %f244;
	fma.rn.f32 	%f608, %f607, 0f3BBB989D, 0f3F000000;
	cvt.sat.f32.f32 	%f609, %f608;
	fma.rm.f32 	%f610, %f609, %f249, %f248;
	add.f32 	%f611, %f610, 0fCB40007F;
	neg.f32 	%f612, %f611;
	fma.rn.f32 	%f613, %f607, 0f3FB8AA3B, %f612;
	fma.rn.f32 	%f614, %f607, 0f32A57060, %f613;
	mov.b32 	%r96, %f610;
	shl.b32 	%r97, %r96, 23;
	mov.b32 	%f615, %r97;
	ex2.approx.ftz.f32 	%f616, %f614;
	mul.f32 	%f617, %f616, %f615;
	add.f32 	%f618, %f606, %f617;
	sub.f32 	%f619, %f702, %f244;
	fma.rn.f32 	%f620, %f619, 0f3BBB989D, 0f3F000000;
	cvt.sat.f32.f32 	%f621, %f620;
	fma.rm.f32 	%f622, %f621, %f249, %f248;
	add.f32 	%f623, %f622, 0fCB40007F;
	neg.f32 	%f624, %f623;
	fma.rn.f32 	%f625, %f619, 0f3FB8AA3B, %f624;
	fma.rn.f32 	%f626, %f619, 0f32A57060, %f625;
	mov.b32 	%r98, %f622;
	shl.b32 	%r99, %r98, 23;
	mov.b32 	%f627, %r99;
	ex2.approx.ftz.f32 	%f628, %f626;
	mul.f32 	%f629, %f628, %f627;
	add.f32 	%f630, %f618, %f629;
	mov.b32 	%r100, %f630;
	shfl.sync.bfly.b32	%r101|%p57, %r100, 16, 31, -1;
	mov.b32 	%f631, %r101;
	add.f32 	%f632, %f630, %f631;
	mov.b32 	%r102, %f632;
	shfl.sync.bfly.b32	%r103|%p58, %r102, 8, 31, -1;
	mov.b32 	%f633, %r103;
	add.f32 	%f634, %f632, %f633;
	mov.b32 	%r104, %f634;
	shfl.sync.bfly.b32	%r105|%p59, %r104, 4, 31, -1;
	mov.b32 	%f635, %r105;
	add.f32 	%f636, %f634, %f635;
	mov.b32 	%r106, %f636;
	shfl.sync.bfly.b32	%r107|%p60, %r106, 2, 31, -1;
	mov.b32 	%f637, %r107;
	add.f32 	%f638, %f636, %f637;
	mov.b32 	%r108, %f638;
	shfl.sync.bfly.b32	%r109|%p61, %r108, 1, 31, -1;
	mov.b32 	%f639, %r109;
	add.f32 	%f640, %f638, %f639;
	div.rn.f32 	%f121, %f257, %f640;
	div.rn.f32 	%f122, %f269, %f640;
	div.rn.f32 	%f123, %f281, %f640;
	div.rn.f32 	%f124, %f293, %f640;
	div.rn.f32 	%f125, %f305, %f640;
	div.rn.f32 	%f126, %f317, %f640;
	div.rn.f32 	%f127, %f329, %f640;
	div.rn.f32 	%f128, %f341, %f640;
	div.rn.f32 	%f129, %f353, %f640;
	div.rn.f32 	%f130, %f365, %f640;
	div.rn.f32 	%f131, %f377, %f640;
	div.rn.f32 	%f132, %f389, %f640;
	div.rn.f32 	%f133, %f401, %f640;
	div.rn.f32 	%f134, %f413, %f640;
	div.rn.f32 	%f135, %f425, %f640;
	div.rn.f32 	%f136, %f437, %f640;
	div.rn.f32 	%f137, %f449, %f640;
	div.rn.f32 	%f138, %f461, %f640;
	div.rn.f32 	%f139, %f473, %f640;
	div.rn.f32 	%f140, %f485, %f640;
	div.rn.f32 	%f141, %f497, %f640;
	div.rn.f32 	%f142, %f509, %f640;
	div.rn.f32 	%f143, %f521, %f640;
	div.rn.f32 	%f144, %f533, %f640;
	div.rn.f32 	%f145, %f545, %f640;
	div.rn.f32 	%f146, %f557, %f640;
	div.rn.f32 	%f147, %f569, %f640;
	div.rn.f32 	%f148, %f581, %f640;
	div.rn.f32 	%f149, %f593, %f640;
	div.rn.f32 	%f150, %f605, %f640;
	div.rn.f32 	%f151, %f617, %f640;
	div.rn.f32 	%f152, %f629, %f640;
	mul.lo.s64 	%rd39, %rd267, %rd45;
	@%p51 bra 	$L__BB53_70;
	cvt.u64.u32 	%rd167, %r6;
	add.s64 	%rd168, %rd39, %rd167;
	shr.u64 	%rd169, %rd168, 63;
	add.s64 	%rd170, %rd168, %rd169;
	shl.b64 	%rd171, %rd170, 2;
	and.b64  	%rd172, %rd171, -8;
	add.s64 	%rd173, %rd3, %rd172;
	st.global.v2.f32 	[%rd173], {%f121, %f122};
$L__BB53_70:
	setp.le.s64 	%p62, %rd47, %rd5;
	@%p62 bra 	$L__BB53_72;
	add.s64 	%rd174, %rd39, %rd5;
	shr.u64 	%rd175, %rd174, 63;
	add.s64 	%rd176, %rd174, %rd175;
	shl.b64 	%rd177, %rd176, 2;
	and.b64  	%rd178, %rd177, -8;
	add.s64 	%rd179, %rd3, %rd178;
	st.global.v2.f32 	[%rd179], {%f123, %f124};
$L__BB53_72:
	setp.le.s64 	%p63, %rd47, %rd6;
	@%p63 bra 	$L__BB53_74;
	add.s64 	%rd180, %rd39, %rd6;
	shr.u64 	%rd181, %rd180, 63;
	add.s64 	%rd182, %rd180, %rd181;
	shl.b64 	%rd183, %rd182, 2;
	and.b64  	%rd184, %rd183, -8;
	add.s64 	%rd185, %rd3, %rd184;
	st.global.v2.f32 	[%rd185], {%f125, %f126};
$L__BB53_74:
	setp.le.s64 	%p64, %rd47, %rd7;
	@%p64 bra 	$L__BB53_76;
	add.s64 	%rd186, %rd39, %rd7;
	shr.u64 	%rd187, %rd186, 63;
	add.s64 	%rd188, %rd186, %rd187;
	shl.b64 	%rd189, %rd188, 2;
	and.b64  	%rd190, %rd189, -8;
	add.s64 	%rd191, %rd3, %rd190;
	st.global.v2.f32 	[%rd191], {%f127, %f128};
$L__BB53_76:
	setp.le.s64 	%p65, %rd47, %rd8;
	@%p65 bra 	$L__BB53_78;
	add.s64 	%rd192, %rd39, %rd8;
	shr.u64 	%rd193, %rd192, 63;
	add.s64 	%rd194, %rd192, %rd193;
	shl.b64 	%rd195, %rd194, 2;
	and.b64  	%rd196, %rd195, -8;
	add.s64 	%rd197, %rd3, %rd196;
	st.global.v2.f32 	[%rd197], {%f129, %f130};
$L__BB53_78:
	setp.le.s64 	%p66, %rd47, %rd9;
	@%p66 bra 	$L__BB53_80;
	add.s64 	%rd198, %rd39, %rd9;
	shr.u64 	%rd199, %rd198, 63;
	add.s64 	%rd200, %rd198, %rd199;
	shl.b64 	%rd201, %rd200, 2;
	and.b64  	%rd202, %rd201, -8;
	add.s64 	%rd203, %rd3, %rd202;
	st.global.v2.f32 	[%rd203], {%f131, %f132};
$L__BB53_80:
	setp.le.s64 	%p67, %rd47, %rd10;
	@%p67 bra 	$L__BB53_82;
	add.s64 	%rd204, %rd39, %rd10;
	shr.u64 	%rd205, %rd204, 63;
	add.s64 	%rd206, %rd204, %rd205;
	shl.b64 	%rd207, %rd206, 2;
	and.b64  	%rd208, %rd207, -8;
	add.s64 	%rd209, %rd3, %rd208;
	st.global.v2.f32 	[%rd209], {%f133, %f134};
$L__BB53_82:
	setp.le.s64 	%p68, %rd47, %rd11;
	@%p68 bra 	$L__BB53_84;
	add.s64 	%rd210, %rd39, %rd11;
	shr.u64 	%rd211, %rd210, 63;
	add.s64 	%rd212, %rd210, %rd211;
	shl.b64 	%rd213, %rd212, 2;
	and.b64  	%rd214, %rd213, -8;
	add.s64 	%rd215, %rd3, %rd214;
	st.global.v2.f32 	[%rd215], {%f135, %f136};
$L__BB53_84:
	setp.le.s64 	%p69, %rd47, %rd12;
	@%p69 bra 	$L__BB53_86;
	add.s64 	%rd216, %rd39, %rd12;
	shr.u64 	%rd217, %rd216, 63;
	add.s64 	%rd218, %rd216, %rd217;
	shl.b64 	%rd219, %rd218, 2;
	and.b64  	%rd220, %rd219, -8;
	add.s64 	%rd221, %rd3, %rd220;
	st.global.v2.f32 	[%rd221], {%f137, %f138};
$L__BB53_86:
	setp.le.s64 	%p70, %rd47, %rd13;
	@%p70 bra 	$L__BB53_88;
	add.s64 	%rd222, %rd39, %rd13;
	shr.u64 	%rd223, %rd222, 63;
	add.s64 	%rd224, %rd222, %rd223;
	shl.b64 	%rd225, %rd224, 2;
	and.b64  	%rd226, %rd225, -8;
	add.s64 	%rd227, %rd3, %rd226;
	st.global.v2.f32 	[%rd227], {%f139, %f140};
$L__BB53_88:
	setp.le.s64 	%p71, %rd47, %rd14;
	@%p71 bra 	$L__BB53_90;
	add.s64 	%rd228, %rd39, %rd14;
	shr.u64 	%rd229, %rd228, 63;
	add.s64 	%rd230, %rd228, %rd229;
	shl.b64 	%rd231, %rd230, 2;
	and.b64  	%rd232, %rd231, -8;
	add.s64 	%rd233, %rd3, %rd232;
	st.global.v2.f32 	[%rd233], {%f141, %f142};
$L__BB53_90:
	setp.le.s64 	%p72, %rd47, %rd15;
	@%p72 bra 	$L__BB53_92;
	add.s64 	%rd234, %rd39, %rd15;
	shr.u64 	%rd235, %rd234, 63;
	add.s64 	%rd236, %rd234, %rd235;
	shl.b64 	%rd237, %rd236, 2;
	and.b64  	%rd238, %rd237, -8;
	add.s64 	%rd239, %rd3, %rd238;
	st.global.v2.f32 	[%rd239], {%f143, %f144};
$L__BB53_92:
	setp.le.s64 	%p73, %rd47, %rd16;
	@%p73 bra 	$L__BB53_94;
	add.s64 	%rd240, %rd39, %rd16;
	shr.u64 	%rd241, %rd240, 63;
	add.s64 	%rd242, %rd240, %rd241;
	shl.b64 	%rd243, %rd242, 2;
	and.b64  	%rd244, %rd243, -8;
	add.s64 	%rd245, %rd3, %rd244;
	st.global.v2.f32 	[%rd245], {%f145, %f146};
$L__BB53_94:
	setp.le.s64 	%p74, %rd47, %rd17;
	@%p74 bra 	$L__BB53_96;
	add.s64 	%rd246, %rd39, %rd17;
	shr.u64 	%rd247, %rd246, 63;
	add.s64 	%rd248, %rd246, %rd247;
	shl.b64 	%rd249, %rd248, 2;
	and.b64  	%rd250, %rd249, -8;
	add.s64 	%rd251, %rd3, %rd250;
	st.global.v2.f32 	[%rd251], {%f147, %f148};
$L__BB53_96:
	setp.le.s64 	%p75, %rd47, %rd18;
	@%p75 bra 	$L__BB53_98;
	add.s64 	%rd252, %rd39, %rd18;
	shr.u64 	%rd253, %rd252, 63;
	add.s64 	%rd254, %rd252, %rd253;
	shl.b64 	%rd255, %rd254, 2;
	and.b64  	%rd256, %rd255, -8;
	add.s64 	%rd257, %rd3, %rd256;
	st.global.v2.f32 	[%rd257], {%f149, %f150};
$L__BB53_98:
	setp.le.s64 	%p76, %rd47, %rd19;
	@%p76 bra 	$L__BB53_100;
	add.s64 	%rd258, %rd39, %rd19;
	shr.u64 	%rd259, %rd258, 63;
	add.s64 	%rd260, %rd258, %rd259;
	shl.b64 	%rd261, %rd260, 2;
	and.b64  	%rd262, %rd261, -8;
	add.s64 	%rd263, %rd3, %rd262;
	st.global.v2.f32 	[%rd263], {%f151, %f152};
$L__BB53_100:
	ld.param.u64 	%rd266, [_Z15SoftmaxWarpImplI24ElementwiseScaleMaskLoadIffbE11DirectStoreIffEfLi2ELi32ELi32ELi1ELb1EL9Algorithm0EEvT_T0_ll_param_2];
	cvt.s64.s32 	%rd264, %r114;
	add.s64 	%rd267, %rd267, %rd264;
	setp.lt.s64 	%p77, %rd267, %rd266;
	@%p77 bra 	$L__BB53_4;
$L__BB53_101:
	ret;

}
	// .globl	_Z15SoftmaxWarpImplI24ElementwiseScaleMaskLoadIffbE11DirectStoreIffEfLi1ELi1ELi1ELi2ELb0EL9Algorithm0EEvT_T0_ll
.visible .entry _Z15SoftmaxWarpImplI24ElementwiseScaleMaskLoadIffbE11DirectStoreIffEfLi1ELi1ELi1ELi2ELb0EL9Algorithm0EEvT_T0_ll(
	.param .align 8 .b8 _Z15SoftmaxWarpImplI24ElementwiseScaleMaskLoadIffbE11DirectStoreIffEfLi1ELi1ELi1ELi2ELb0EL9Algorithm0EEvT_T0_ll_param_0[32],
	.param .align 8 .b8 _Z15SoftmaxWarpImplI24ElementwiseScaleMaskLoadIffbE11DirectStoreIffEfLi1ELi1ELi1ELi2ELb0EL9Algorithm0EEvT_T0_ll_param_1[16],
	.param .u64 _Z15SoftmaxWarpImplI24ElementwiseScaleMaskLoadIffbE11DirectStoreIffEfLi1ELi1ELi1ELi2ELb0EL9Algorithm0EEvT_T0_ll_param_2,
	.param .u64 _Z15SoftmaxWarpImplI24ElementwiseScaleMaskLoadIffbE11DirectStoreIffEfLi1ELi1ELi1ELi2ELb0EL9Algorithm0EEvT_T0_ll_param_3
)
{
	.reg .pred 	%p<14>;
	.reg .b16 	%rs<7>;
	.reg .b32 	%r<25>;
	.reg .b32 	%f<111>;
	.reg .b64 	%rd<73>;

	ld.param.v2.f32 	{%f3, %f4}, [_Z15SoftmaxWarpImplI24ElementwiseScaleMaskLoadIffbE11DirectStoreIffEfLi1ELi1ELi1ELi2ELb0EL9Algorithm0EEvT_T0_ll_param_0+24];
	ld.param.u64 	%rd20, [_Z15SoftmaxWarpImplI24ElementwiseScaleMaskLoadIffbE11DirectStoreIffEfLi1ELi1ELi1ELi2ELb0EL9Algorithm0EEvT_T0_ll_param_0+16];
	ld.param.u64 	%rd4, [_Z15SoftmaxWarpImplI24ElementwiseScaleMaskLoadIffbE11DirectStoreIffEfLi1ELi1ELi1ELi2ELb0EL9Algorithm0EEvT_T0_ll_param_1+8];
	ld.param.u64 	%rd22, [_Z15SoftmaxWarpImplI24ElementwiseScaleMaskLoadIffbE11DirectStoreIffEfLi1ELi1ELi1ELi2ELb0EL9Algorithm0EEvT_T0_ll_param_1];
	ld.param.u64 	%rd19, [_Z15SoftmaxWarpImplI24ElementwiseScaleMaskLoadIffbE11DirectStoreIffEfLi1ELi1ELi1ELi2ELb0EL9Algorithm0EEvT_T0_ll_param_0+8];
	ld.param.u64 	%rd18, [_Z15SoftmaxWarpImplI24ElementwiseScaleMaskLoadIffbE11DirectStoreIffEfLi1ELi1ELi1ELi2ELb0EL9Algorithm0EEvT_T0_ll_param_0];
	ld.param.u64 	%rd21, [_Z15SoftmaxWarpImplI24ElementwiseScaleMaskLoadIffbE11DirectStoreIffEfLi1ELi1ELi1ELi2ELb0EL9Algorithm0EEvT_T0_ll_param_2];
	ld.param.u64 	%rd23, [_Z15SoftmaxWarpImplI24ElementwiseScaleMaskLoadIffbE11DirectStoreIffEfLi1ELi1ELi1ELi2ELb0EL9Algorithm0EEvT_T0_ll_param_3];
	cvta.to.global.u64 	%rd1, %rd18;
	cvta.to.global.u64 	%rd2, %rd19;
	cvta.to.global.u64 	%rd3, %rd22;
	setp.lt.s64 	%p1, %rd23, 2;
	@%p1 bra 	$L__BB54_2;
	mov.u64 	%rd24, $str;
	cvta.global.u64 	%rd25, %rd24;
	mov.u64 	%rd26, $str$1;
	cvta.global.u64 	%rd27, %rd26;
	mov.u64 	%rd28, __unnamed_55;
	cvta.global.u64 	%rd29, %rd28;
	{ // callseq 54, 0
	.param .b64 param0;
	st.param.b64 	[param0], %rd25;
	.param .b64 param1;
	st.param.b64 	[param1], %rd27;
	.param .b32 param2;
	st.param.b32 	[param2], 219;
	.param .b64 param3;
	st.param.b64 	[param3], %rd29;
	.param .b64 param4;
	st.param.b64 	[param4], 1;
	call.uni 
	__assertfail, 
	(
	param0, 
	param1, 
	param2, 
	param3, 
	param4
	);
	} // callseq 54
$L__BB54_2:
	mov.u32 	%r1, %ctaid.x;
	mov.u32 	%r2, %ntid.y;
	mov.u32 	%r3, %tid.y;
	mad.lo.s32 	%r4, %r1, %r2, %r3;
	mov.u32 	%r5, %nctaid.x;
	mul.lo.s32 	%r6, %r2, %r5;
	shl.b32 	%r7, %r6, 1;
	cvt.s64.s32 	%rd5, %r7;
	shl.b32 	%r8, %r4, 1;
	cvt.s64.s32 	%rd72, %r8;
	setp.le.s64 	%p2, %rd21, %rd72;
	@%p2 bra 	$L__BB54_11;
	mov.u32 	%r9, %tid.x;
	cvt.u64.u32 	%rd7, %r9;
	add.s64 	%rd8, %rd5, %rd72;
	max.s64 	%rd30, %rd21, %rd8;
	setp.lt.s64 	%p3, %rd8, %rd21;
	selp.u64 	%rd9, 1, 0, %p3;
	add.s64 	%rd31, %rd8, %rd9;
	sub.s64 	%rd10, %rd30, %rd31;
	or.b64  	%rd32, %rd10, %rd5;
	and.b64  	%rd33, %rd32, -4294967296;
	setp.ne.s64 	%p4, %rd33, 0;
	@%p4 bra 	$L__BB54_5;
	cvt.u32.u64 	%r10, %rd5;
	cvt.u32.u64 	%r11, %rd10;
	div.u32 	%r12, %r11, %r10;
	cvt.u64.u32 	%rd70, %r12;
	bra.uni 	$L__BB54_6;
$L__BB54_5:
	div.u64 	%rd70, %rd10, %rd5;
$L__BB54_6:
	add.s64 	%rd14, %rd70, %rd9;
	and.b64  	%rd34, %rd14, 1;
	setp.eq.b64 	%p5, %rd34, 1;
	@%p5 bra 	$L__BB54_8;
	mad.lo.s64 	%rd35, %rd20, %rd72, %rd7;
	shl.b64 	%rd36, %rd35, 2;
	add.s64 	%rd37, %rd1, %rd36;
	ld.global.f32 	%f5, [%rd37];
	add.s64 	%rd38, %rd2, %rd35;
	ld.global.u8 	%rs1, [%rd38];
	setp.eq.s16 	%p6, %rs1, 0;
	mul.f32 	%f6, %f4, %f5;
	selp.f32 	%f7, %f3, %f6, %p6;
	max.f32 	%f8, %f7, 0fFF800000;
	shl.b64 	%rd39, %rd20, 2;
	add.s64 	%rd40, %rd37, %rd39;
	ld.global.f32 	%f9, [%rd40];
	add.s64 	%rd41, %rd38, %rd20;
	ld.global.u8 	%rs2, [%rd41];
	setp.eq.s16 	%p7, %rs2, 0;
	mul.f32 	%f10, %f4, %f9;
	selp.f32 	%f11, %f3, %f10, %p7;
	max.f32 	%f12, %f11, 0fFF800000;
	sub.f32 	%f13, %f7, %f8;
	fma.rn.f32 	%f14, %f13, 0f3BBB989D, 0f3F000000;
	cvt.sat.f32.f32 	%f15, %f14;
	mov.f32 	%f16, 0f4B400001;
	mov.f32 	%f17, 0f437C0000;
	fma.rm.f32 	%f18, %f15, %f17, %f16;
	add.f32 	%f19, %f18, 0fCB40007F;
	neg.f32 	%f20, %f19;
	fma.rn.f32 	%f21, %f13, 0f3FB8AA3B, %f20;
	fma.rn.f32 	%f22, %f13, 0f32A57060, %f21;
	mov.b32 	%r13, %f18;
	shl.b32 	%r14, %r13, 23;
	mov.b32 	%f23, %r14;
	ex2.approx.ftz.f32 	%f24, %f22;
	mul.f32 	%f25, %f24, %f23;
	add.f32 	%f26, %f25, 0f00000000;
	sub.f32 	%f27, %f11, %f12;
	fma.rn.f32 	%f28, %f27, 0f3BBB989D, 0f3F000000;
	cvt.sat.f32.f32 	%f29, %f28;
	fma.rm.f32 	%f30, %f29, %f17, %f16;
	add.f32 	%f31, %f30, 0fCB40007F;
	neg.f32 	%f32, %f31;
	fma.rn.f32 	%f33, %f27, 0f3FB8AA3B, %f32;
	fma.rn.f32 	%f34, %f27, 0f32A57060, %f33;
	mov.b32 	%r15, %f30;
	shl.b32 	%r16, %r15, 23;
	mov.b32 	%f35, %r16;
	ex2.approx.ftz.f32 	%f36, %f34;
	mul.f32 	%f37, %f36, %f35;
	add.f32 	%f38, %f37, 0f00000000;
	div.rn.f32 	%f39, %f25, %f26;
	mad.lo.s64 	%rd42, %rd4, %rd72, %rd7;
	shl.b64 	%rd43, %rd42, 2;
	add.s64 	%rd44, %rd3, %rd43;
	st.global.f32 	[%rd44], %f39;
	div.rn.f32 	%f40, %f37, %f38;
	shl.b64 	%rd45, %rd4, 2;
	add.s64 	%rd46, %rd44, %rd45;
	st.global.f32 	[%rd46], %f40;
	mov.u64 	%rd72, %rd8;
$L__BB54_8:
	setp.eq.s64 	%p8, %rd14, 0;
	@%p8 bra 	$L__BB54_11;
	shl.b64 	%rd51, %rd20, 2;
	shl.b64 	%rd57, %rd4, 2;
$L__BB54_10:
	mad.lo.s64 	%rd47, %rd72, %rd20, %rd7;
	shl.b64 	%rd48, %rd47, 2;
	add.s64 	%rd49, %rd1, %rd48;
	ld.global.f32 	%f41, [%rd49];
	add.s64 	%rd50, %rd2, %rd47;
	ld.global.u8 	%rs3, [%rd50];
	setp.eq.s16 	%p9, %rs3, 0;
	mul.f32 	%f42, %f4, %f41;
	selp.f32 	%f43, %f3, %f42, %p9;
	max.f32 	%f44, %f43, 0fFF800000;
	add.s64 	%rd52, %rd49, %rd51;
	ld.global.f32 	%f45, [%rd52];
	add.s64 	%rd53, %rd50, %rd20;
	ld.global.u8 	%rs4, [%rd53];
	setp.eq.s16 	%p10, %rs4, 0;
	mul.f32 	%f46, %f4, %f45;
	selp.f32 	%f47, %f3, %f46, %p10;
	max.f32 	%f48, %f47, 0fFF800000;
	sub.f32 	%f49, %f43, %f44;
	fma.rn.f32 	%f50, %f49, 0f3BBB989D, 0f3F000000;
	cvt.sat.f32.f32 	%f51, %f50;
	mov.f32 	%f52, 0f4B400001;
	mov.f32 	%f53, 0f437C0000;
	fma.rm.f32 	%f54, %f51, %f53, %f52;
	add.f32 	%f55, %f54, 0fCB40007F;
	neg.f32 	%f56, %f55;
	fma.rn.f32 	%f57, %f49, 0f3FB8AA3B, %f56;
	fma.rn.f32 	%f58, %f49, 0f32A57060, %f57;
	mov.b32 	%r17, %f54;
	shl.b32 	%r18, %r17, 23;
	mov.b32 	%f59, %r18;
	ex2.approx.ftz.f32 	%f60, %f58;
	mul.f32 	%f61, %f60, %f59;
	add.f32 	%f62, %f61, 0f00000000;
	sub.f32 	%f63, %f47, %f48;
	fma.rn.f32 	%f64, %f63, 0f3BBB989D, 0f3F000000;
	cvt.sat.f32.f32 	%f65, %f64;
	fma.rm.f32 	%f66, %f65, %f53, %f52;
	add.f32 	%f67, %f66, 0fCB40007F;
	neg.f32 	%f68, %f67;
	fma.rn.f32 	%f69, %f63, 0f3FB8AA3B, %f68;
	fma.rn.f32 	%f70, %f63, 0f32A57060, %f69;
	mov.b32 	%r19, %f66;
	shl.b32 	%r20, %r19, 23;
	mov.b32 	%f71, %r20;
	ex2.approx.ftz.f32 	%f72, %f70;
	mul.f32 	%f73, %f72, %f71;
	add.f32 	%f74, %f73, 0f00000000;
	div.rn.f32 	%f75, %f61, %f62;
	mad.lo.s64 	%rd54, %rd72, %rd4, %rd7;
	shl.b64 	%rd55, %rd54, 2;
	add.s64 	%rd56, %rd3, %rd55;
	st.global.f32 	[%rd56], %f75;
	div.rn.f32 	%f76, %f73, %f74;
	add.s64 	%rd58, %rd56, %rd57;
	st.global.f32 	[%rd58], %f76;
	add.s64 	%rd59, %rd72, %rd5;
	mad.lo.s64 	%rd60, %rd59, %rd20, %rd7;
	shl.b64 	%rd61, %rd60, 2;
	add.s64 	%rd62, %rd1, %rd61;
	ld.global.f32 	%f77, [%rd62];
	add.s64 	%rd63, %rd2, %rd60;
	ld.global.u8 	%rs5, [%rd63];
	setp.eq.s16 	%p11, %rs5, 0;
	mul.f32 	%f78, %f4, %f77;
	selp.f32 	%f79, %f3, %f78, %p11;
	max.f32 	%f80, %f79, 0fFF800000;
	add.s64 	%rd64, %rd62, %rd51;
	ld.global.f32 	%f81, [%rd64];
	add.s64 	%rd65, %rd63, %rd20;
	ld.global.u8 	%rs6, [%rd65];
	setp.eq.s16 	%p12, %rs6, 0;
	mul.f32 	%f82, %f4, %f81;
	selp.f32 	%f83, %f3, %f82, %p12;
	max.f32 	%f84, %f83, 0fFF800000;
	sub.f32 	%f85, %f79, %f80;
	fma.rn.f32 	%f86, %f85, 0f3BBB989D, 0f3F000000;
	cvt.sat.f32.f32 	%f87, %f86;
	fma.rm.f32 	%f88, %f87, %f53, %f52;
	add.f32 	%f89, %f88, 0fCB40007F;
	neg.f32 	%f90, %f89;
	fma.rn.f32 	%f91, %f85, 0f3FB8AA3B, %f90;
	fma.rn.f32 	%f92, %f85, 0f32A57060, %f91;
	mov.b32 	%r21, %f88;
	shl.b32 	%r22, %r21, 23;
	mov.b32 	%f93, %r22;
	ex2.approx.ftz.f32 	%f94, %f92;
	mul.f32 	%f95, %f94, %f93;
	add.f32 	%f96, %f95, 0f00000000;
	sub.f32 	%f97, %f83, %f84;
	fma.rn.f32 	%f98, %f97, 0f3BBB989D, 0f3F000000;
	cvt.sat.f32.f32 	%f99, %f98;
	fma.rm.f32 	%f100, %f99, %f53, %f52;
	add.f32 	%f101, %f100, 0fCB40007F;
	neg.f32 	%f102, %f101;
	fma.rn.f32 	%f103, %f97, 0f3FB8AA3B, %f102;
	fma.rn.f32 	%f104, %f97, 0f32A57060, %f103;
	mov.b32 	%r23, %f100;
	shl.b32 	%r24, %r23, 23;
	mov.b32 	%f105, %r24;
	ex2.approx.ftz.f32 	%f106, %f104;
	mul.f32 	%f107, %f106, %f105;
	add.f32 	%f108, %f107, 0f00000000;
	div.rn.f32 	%f109, %f95, %f96;
	mad.lo.s64 	%rd66, %rd59, %rd4, %rd7;
	shl.b64 	%rd67, %rd66, 2;
	add.s64 	%rd68, %rd3, %rd67;
	st.global.f32 	[%rd68], %f109;
	div.rn.f32 	%f110, %f107, %f108;
	add.s64 	%rd69, %rd68, %rd57;
	st.global.f32 	[%rd69], %f110;
	add.s64 	%rd72, %rd59, %rd5;
	setp.lt.s64 	%p13, %rd72, %rd21;
	@%p13 bra 	$L__BB54_10;
$L__BB54_11:
	ret;

}
	// .globl	_Z15SoftmaxWarpImplI24ElementwiseScaleMaskLoadIffbE11DirectStoreIffEfLi1ELi1ELi1ELi2ELb1EL9Algorithm0EEvT_T0_ll
.visible .entry _Z15SoftmaxWarpImplI24ElementwiseScaleMaskLoadIffbE11DirectStoreIffEfLi1ELi1ELi1ELi2ELb1EL9Algorithm0EEvT_T0_ll(
	.param .align 8 .b8 _Z15SoftmaxWarpImplI24ElementwiseScaleMaskLoadIffbE11DirectStoreIffEfLi1ELi1ELi1ELi2ELb1EL9Algorithm0EEvT_T0_ll_param_0[32],
	.param .align 8 .b8 _Z15SoftmaxWarpImplI24ElementwiseScaleMaskLoadIffbE11DirectStoreIffEfLi1ELi1ELi1ELi2ELb1EL9Algorithm0EEvT_T0_ll_param_1[16],
	.param .u64 _Z15SoftmaxWarpImplI24ElementwiseScaleMaskLoadIffbE11DirectStoreIffEfLi1ELi1ELi1ELi2ELb1EL9Algorithm0EEvT_T0_ll_param_2,
	.param .u64 _Z15SoftmaxWarpImplI24ElementwiseScaleMaskLoadIffbE11DirectStoreIffEfLi1ELi1ELi1ELi2ELb1EL9Algorithm0EEvT_T0_ll_param_3
)
{
	.reg .pred 	%p<26>;
	.reg .b16 	%rs<7>;
	.reg .b32 	%r<25>;
	.reg .b32 	%f<143>;
	.reg .b64 	%rd<87>;

	ld.param.v2.f32 	{%f38, %f39}, [_Z15SoftmaxWarpImplI24ElementwiseScaleMaskLoadIffbE11DirectStoreIffEfLi1ELi1ELi1ELi2ELb1EL9Algorithm0EEvT_T0_ll_param_0+24];
	ld.param.u64 	%rd21, [_Z15SoftmaxWarpImplI24ElementwiseScaleMaskLoadIffbE11DirectStoreIffEfLi1ELi1ELi1ELi2ELb1EL9Algorithm0EEvT_T0_ll_param_0+16];
	ld.param.u64 	%rd4, [_Z15SoftmaxWarpImplI24ElementwiseScaleMaskLoadIffbE11DirectStoreIffEfLi1ELi1ELi1ELi2ELb1EL9Algorithm0EEvT_T0_ll_param_1+8];
	ld.param.u64 	%rd24, [_Z15SoftmaxWarpImplI24ElementwiseScaleMaskLoadIffbE11DirectStoreIffEfLi1ELi1ELi1ELi2ELb1EL9Algorithm0EEvT_T0_ll_param_1];
	ld.param.u64 	%rd20, [_Z15SoftmaxWarpImplI24ElementwiseScaleMaskLoadIffbE11DirectStoreIffEfLi1ELi1ELi1ELi2ELb1EL9Algorithm0EEvT_T0_ll_param_0+8];
	ld.param.u64 	%rd19, [_Z15SoftmaxWarpImplI24ElementwiseScaleMaskLoadIffbE11DirectStoreIffEfLi1ELi1ELi1ELi2ELb1EL9Algorithm0EEvT_T0_ll_param_0];
	ld.param.u64 	%rd22, [_Z15SoftmaxWarpImplI24ElementwiseScaleMaskLoadIffbE11DirectStoreIffEfLi1ELi1ELi1ELi2ELb1EL9Algorithm0EEvT_T0_ll_param_2];
	ld.param.u64 	%rd23, [_Z15SoftmaxWarpImplI24ElementwiseScaleMaskLoadIffbE11DirectStoreIffEfLi1ELi1ELi1ELi2ELb1EL9Algorithm0EEvT_T0_ll_param_3];
	cvta.to.global.u64 	%rd1, %rd19;
	cvta.to.global.u64 	%rd2, %rd20;
	cvta.to.global.u64 	%rd3, %rd24;
	setp.lt.s64 	%p1, %rd23, 2;
	@%p1 bra 	$L__BB55_2;
	mov.u64 	%rd25, $str;
	cvta.global.u64 	%rd26, %rd25;
	mov.u64 	%rd27, $str$1;
	cvta.global.u64 	%rd28, %rd27;
	mov.u64 	%rd29, __unnamed_56;
	cvta.global.u64 	%rd30, %rd29;
	{ // callseq 55, 0
	.param .b64 param0;
	st.param.b64 	[param0], %rd26;
	.param .b64 param1;
	st.param.b64 	[param1], %rd28;
	.param .b32 param2;
	st.param.b32 	[param2], 219;
	.param .b64 param3;
	st.param.b64 	[param3], %rd30;
	.param .b64 param4;
	st.param.b64 	[param4], 1;
	call.uni 
	__assertfail, 
	(
	param0, 
	param1, 
	param2, 
	param3, 
	param4
	);
	} // callseq 55
$L__BB55_2:
	mov.u32 	%r1, %ctaid.x;
	mov.u32 	%r2, %ntid.y;
	mov.u32 	%r3, %tid.y;
	mad.lo.s32 	%r4, %r1, %r2, %r3;
	mov.u32 	%r5, %nctaid.x;
	mul.lo.s32 	%r6, %r2, %r5;
	shl.b32 	%r7, %r6, 1;
	cvt.s64.s32 	%rd5, %r7;
	shl.b32 	%r8, %r4, 1;
	cvt.s64.s32 	%rd6, %r8;
	setp.le.s64 	%p2, %rd22, %rd6;
	@%p2 bra 	$L__BB55_33;
	mov.u32 	%r9, %tid.x;
	cvt.u64.u32 	%rd7, %r9;
	add.s64 	%rd8, %rd5, %rd6;
	max.s64 	%rd31, %rd22, %rd8;
	setp.lt.s64 	%p3, %rd8, %rd22;
	selp.u64 	%rd9, 1, 0, %p3;
	add.s64 	%rd32, %rd8, %rd9;
	sub.s64 	%rd10, %rd31, %rd32;
	or.b64  	%rd33, %rd10, %rd5;
	and.b64  	%rd34, %rd33, -4294967296;
	setp.ne.s64 	%p4, %rd34, 0;
	@%p4 bra 	$L__BB55_5;
	cvt.u32.u64 	%r10, %rd5;
	cvt.u32.u64 	%r11, %rd10;
	div.u32 	%r12, %r11, %r10;
	cvt.u64.u32 	%rd84, %r12;
	bra.uni 	$L__BB55_6;
$L__BB55_5:
	div.u64 	%rd84, %rd10, %rd5;
$L__BB55_6:
	add.s64 	%rd14, %rd84, %rd9;
	and.b64  	%rd35, %rd14, 1;
	setp.eq.b64 	%p5, %rd35, 1;
	mov.u64 	%rd86, %rd6;
	@%p5 bra 	$L__BB55_15;
	setp.le.s64 	%p6, %rd23, %rd7;
	mov.f32 	%f131, 0fFF800000;
	mov.f32 	%f132, %f131;
	@%p6 bra 	$L__BB55_9;
	mad.lo.s64 	%rd36, %rd21, %rd6, %rd7;
	shl.b64 	%rd37, %rd36, 2;
	add.s64 	%rd38, %rd1, %rd37;
	ld.global.f32 	%f41, [%rd38];
	add.s64 	%rd39, %rd2, %rd36;
	ld.global.u8 	%rs1, [%rd39];
	setp.eq.s16 	%p7, %rs1, 0;
	mul.f32 	%f42, %f39, %f41;
	selp.f32 	%f131, %f38, %f42, %p7;
	max.f32 	%f132, %f131, 0fFF800000;
$L__BB55_9:
	mov.f32 	%f133, 0fFF800000;
	mov.f32 	%f134, %f133;
	@%p6 bra 	$L__BB55_11;
	mad.lo.s64 	%rd40, %rd21, %rd6, %rd21;
	add.s64 	%rd41, %rd40, %rd7;
	shl.b64 	%rd42, %rd41, 2;
	add.s64 	%rd43, %rd1, %rd42;
	ld.global.f32 	%f44, [%rd43];
	add.s64 	%rd44, %rd2, %rd41;
	ld.global.u8 	%rs2, [%rd44];
	setp.eq.s16 	%p9, %rs2, 0;
	mul.f32 	%f45, %f39, %f44;
	selp.f32 	%f133, %f38, %f45, %p9;
	max.f32 	%f134, %f133, 0fFF800000;
$L__BB55_11:
	sub.f32 	%f46, %f131, %f132;
	fma.rn.f32 	%f47, %f46, 0f3BBB989D, 0f3F000000;
	cvt.sat.f32.f32 	%f48, %f47;
	mov.f32 	%f49, 0f4B400001;
	mov.f32 	%f50, 0f437C0000;
	fma.rm.f32 	%f51, %f48, %f50, %f49;
	add.f32 	%f52, %f51, 0fCB40007F;
	neg.f32 	%f53, %f52;
	fma.rn.f32 	%f54, %f46, 0f3FB8AA3B, %f53;
	fma.rn.f32 	%f55, %f46, 0f32A57060, %f54;
	mov.b32 	%r13, %f51;
	shl.b32 	%r14, %r13, 23;
	mov.b32 	%f56, %r14;
	ex2.approx.ftz.f32 	%f57, %f55;
	mul.f32 	%f58, %f57, %f56;
	add.f32 	%f59, %f58, 0f00000000;
	sub.f32 	%f60, %f133, %f134;
	fma.rn.f32 	%f61, %f60, 0f3BBB989D, 0f3F000000;
	cvt.sat.f32.f32 	%f62, %f61;
	fma.rm.f32 	%f63, %f62, %f50, %f49;
	add.f32 	%f64, %f63, 0fCB40007F;
	neg.f32 	%f65, %f64;
	fma.rn.f32 	%f66, %f60, 0f3FB8AA3B, %f65;
	fma.rn.f32 	%f67, %f60, 0f32A57060, %f66;
	mov.b32 	%r15, %f63;
	shl.b32 	%r16, %r15, 23;
	mov.b32 	%f68, %r16;
	ex2.approx.ftz.f32 	%f69, %f67;
	mul.f32 	%f11, %f69, %f68;
	div.rn.f32 	%f12, %f58, %f59;
	@%p6 bra 	$L__BB55_13;
	mad.lo.s64 	%rd45, %rd4, %rd6, %rd7;
	shl.b64 	%rd46, %rd45, 2;
	add.s64 	%rd47, %rd3, %rd46;
	st.global.f32 	[%rd47], %f12;
$L__BB55_13:
	add.f32 	%f70, %f11, 0f00000000;
	div.rn.f32 	%f13, %f11, %f70;
	mov.u64 	%rd86, %rd8;
	@%p6 bra 	$L__BB55_15;
	mad.lo.s64 	%rd48, %rd4, %rd6, %rd4;
	add.s64 	%rd49, %rd48, %rd7;
	shl.b64 	%rd50, %rd49, 2;
	add.s64 	%rd51, %rd3, %rd50;
	st.global.f32 	[%rd51], %f13;
$L__BB55_15:
	setp.eq.s64 	%p12, %rd14, 0;
	@%p12 bra 	$L__BB55_33;
$L__BB55_16:
	setp.le.s64 	%p13, %rd23, %rd7;
	mov.f32 	%f135, 0fFF800000;
	mov.f32 	%f136, %f135;
	@%p13 bra 	$L__BB55_18;
	mad.lo.s64 	%rd52, %rd86, %rd21, %rd7;
	shl.b64 	%rd53, %rd52, 2;
	add.s64 	%rd54, %rd1, %rd53;
	ld.global.f32 	%f72, [%rd54];
	add.s64 	%rd55, %rd2, %rd52;
	ld.global.u8 	%rs3, [%rd55];
	setp.eq.s16 	%p14, %rs3, 0;
	mul.f32 	%f73, %f39, %f72;
	selp.f32 	%f135, %f38, %f73, %p14;
	max.f32 	%f136, %f135, 0fFF800000;
$L__BB55_18:
	setp.le.s64 	%p15, %rd23, %rd7;
	mov.f32 	%f137, 0fFF800000;
	mov.f32 	%f138, %f137;
	@%p15 bra 	$L__BB55_20;
	mad.lo.s64 	%rd56, %rd21, %rd86, %rd21;
	add.s64 	%rd57, %rd56, %rd7;
	shl.b64 	%rd58, %rd57, 2;
	add.s64 	%rd59, %rd1, %rd58;
	ld.global.f32 	%f75, [%rd59];
	add.s64 	%rd60, %rd2, %rd57;
	ld.global.u8 	%rs4, [%rd60];
	setp.eq.s16 	%p16, %rs4, 0;
	mul.f32 	%f76, %f39, %f75;
	selp.f32 	%f137, %f38, %f76, %p16;
	max.f32 	%f138, %f137, 0fFF800000;
$L__BB55_20:
	sub.f32 	%f77, %f135, %f136;
	fma.rn.f32 	%f78, %f77, 0f3BBB989D, 0f3F000000;
	cvt.sat.f32.f32 	%f79, %f78;
	mov.f32 	%f80, 0f4B400001;
	mov.f32 	%f81, 0f437C0000;
	fma.rm.f32 	%f82, %f79, %f81, %f80;
	add.f32 	%f83, %f82, 0fCB40007F;
	neg.f32 	%f84, %f83;
	fma.rn.f32 	%f85, %f77, 0f3FB8AA3B, %f84;
	fma.rn.f32 	%f86, %f77, 0f32A57060, %f85;
	mov.b32 	%r17, %f82;
	shl.b32 	%r18, %r17, 23;
	mov.b32 	%f87, %r18;
	ex2.approx.ftz.f32 	%f88, %f86;
	mul.f32 	%f89, %f88, %f87;
	add.f32 	%f90, %f89, 0f00000000;
	sub.f32 	%f91, %f137, %f138;
	fma.rn.f32 	%f92, %f91, 0f3BBB989D, 0f3F000000;
	cvt.sat.f32.f32 	%f93, %f92;
	fma.rm.f32 	%f94, %f93, %f81, %f80;
	add.f32 	%f95, %f94, 0fCB40007F;
	neg.f32 	%f96, %f95;
	fma.rn.f32 	%f97, %f91, 0f3FB8AA3B, %f96;
	fma.rn.f32 	%f98, %f91, 0f32A57060, %f97;
	mov.b32 	%r19, %f94;
	shl.b32 	%r20, %r19, 23;
	mov.b32 	%f99, %r20;
	ex2.approx.ftz.f32 	%f100, %f98;
	mul.f32 	%f22, %f100, %f99;
	add.f32 	%f23, %f22, 0f00000000;
	div.rn.f32 	%f24, %f89, %f90;
	@%p15 bra 	$L__BB55_22;
	mad.lo.s64 	%rd61, %rd86, %rd4, %rd7;
	shl.b64 	%rd62, %rd61, 2;
	add.s64 	%rd63, %rd3, %rd62;
	st.global.f32 	[%rd63], %f24;
$L__BB55_22:
	setp.le.s64 	%p18, %rd23, %rd7;
	div.rn.f32 	%f25, %f22, %f23;
	@%p18 bra 	$L__BB55_24;
	mad.lo.s64 	%rd64, %rd4, %rd86, %rd4;
	add.s64 	%rd65, %rd64, %rd7;
	shl.b64 	%rd66, %rd65, 2;
	add.s64 	%rd67, %rd3, %rd66;
	st.global.f32 	[%rd67], %f25;
$L__BB55_24:
	setp.le.s64 	%p19, %rd23, %rd7;
	add.s64 	%rd17, %rd86, %rd5;
	mov.f32 	%f139, 0fFF800000;
	mov.f32 	%f140, %f139;
	@%p19 bra 	$L__BB55_26;
	mad.lo.s64 	%rd68, %rd17, %rd21, %rd7;
	shl.b64 	%rd69, %rd68, 2;
	add.s64 	%rd70, %rd1, %rd69;
	ld.global.f32 	%f102, [%rd70];
	add.s64 	%rd71, %rd2, %rd68;
	ld.global.u8 	%rs5, [%rd71];
	setp.eq.s16 	%p20, %rs5, 0;
	mul.f32 	%f103, %f39, %f102;
	selp.f32 	%f139, %f38, %f103, %p20;
	max.f32 	%f140, %f139, 0fFF800000;
$L__BB55_26:
	setp.le.s64 	%p21, %rd23, %rd7;
	mov.f32 	%f141, 0fFF800000;
	mov.f32 	%f142, %f141;
	@%p21 bra 	$L__BB55_28;
	mad.lo.s64 	%rd72, %rd21, %rd17, %rd21;
	add.s64 	%rd73, %rd72, %rd7;
	shl.b64 	%rd74, %rd73, 2;
	add.s64 	%rd75, %rd1, %rd74;
	ld.global.f32 	%f105, [%rd75];
	add.s64 	%rd76, %rd2, %rd73;
	ld.global.u8 	%rs6, [%rd76];
	setp.eq.s16 	%p22, %rs6, 0;
	mul.f32 	%f106, %f39, %f105;
	selp.f32 	%f141, %f38, %f106, %p22;
	max.f32 	%f142, %f141, 0fFF800000;
$L__BB55_28:
	sub.f32 	%f107, %f139, %f140;
	fma.rn.f32 	%f108, %f107, 0f3BBB989D, 0f3F000000;
	cvt.sat.f32.f32 	%f109, %f108;
	mov.f32 	%f110, 0f4B400001;
	mov.f32 	%f111, 0f437C0000;
	fma.rm.f32 	%f112, %f109, %f111, %f110;
	add.f32 	%f113, %f112, 0fCB40007F;
	neg.f32 	%f114, %f113;
	fma.rn.f32 	%f115, %f107, 0f3FB8AA3B, %f114;
	fma.rn.f32 	%f116, %f107, 0f32A57060, %f115;
	mov.b32 	%r21, %f112;
	shl.b32 	%r22, %r21, 23;
	mov.b32 	%f117, %r22;
	ex2.approx.ftz.f32 	%f118, %f116;
	mul.f32 	%f119, %f118, %f117;
	add.f32 	%f120, %f119, 0f00000000;
	sub.f32 	%f121, %f141, %f142;
	fma.rn.f32 	%f122, %f121, 0f3BBB989D, 0f3F000000;
	cvt.sat.f32.f32 	%f123, %f122;
	fma.rm.f32 	%f124, %f123, %f111, %f110;
	add.f32 	%f125, %f124, 0fCB40007F;
	neg.f32 	%f126, %f125;
	fma.rn.f32 	%f127, %f121, 0f3FB8AA3B, %f126;
	fma.rn.f32 	%f128, %f121, 0f32A57060, %f127;
	mov.b32 	%r23, %f124;
	shl.b32 	%r24, %r23, 23;
	mov.b32 	%f129, %r24;
	ex2.approx.ftz.f32 	%f130, %f128;
	mul.f32 	%f34, %f130, %f129;
	add.f32 	%f35, %f34, 0f00000000;
	div.rn.f32 	%f36, %f119, %f120;
	@%p21 bra 	$L__BB55_30;
	mad.lo.s64 	%rd77, %rd17, %rd4, %rd7;
	shl.b64 	%rd78, %rd77, 2;
	add.s64 	%rd79, %rd3, %rd78;
	st.global.f32 	[%rd79], %f36;
$L__BB55_30:
	setp.le.s64 	%p24, %rd23, %rd7;
	div.rn.f32 	%f37, %f34, %f35;
	@%p24 bra 	$L__BB55_32;
	mad.lo.s64 	%rd80, %rd4, %rd17, %rd4;
	add.s64 	%rd81, %rd80, %rd7;
	shl.b64 	%rd82, %rd81, 2;
	add.s64 	%rd83, %rd3, %rd82;
	st.global.f32 	[%rd83], %f37;
$L__BB55_32:
	add.s64 	%rd86, %rd17, %rd5;
	setp.lt.s64 	%p25, %rd86, %rd22;
	@%p25 bra 	$L__BB55_16;
$L__BB55_33:
	ret;

}
	// .globl	_Z15SoftmaxWarpImplI24ElementwiseScaleMaskLoadIffbE11DirectStoreIffEfLi1ELi1ELi1ELi1ELb0EL9Algorithm0EEvT_T0_ll
.visible .entry _Z15SoftmaxWarpImplI24ElementwiseScaleMaskLoadIffbE11DirectStoreIffEfLi1ELi1ELi1ELi1ELb0EL9Algorithm0EEvT_T0_ll(
	.param .align 8 .b8 _Z15SoftmaxWarpImplI24ElementwiseScaleMaskLoadIffbE11DirectStoreIffEfLi1ELi1ELi1ELi1ELb0EL9Algorithm0EEvT_T0_ll_param_0[32],
	.param .align 8 .b8 _Z15SoftmaxWarpImplI24ElementwiseScaleMaskLoadIffbE11DirectStoreIffEfLi1ELi1ELi1ELi1ELb0EL9Algorithm0EEvT_T0_ll_param_1[16],
	.param .u64 _Z15SoftmaxWarpImplI24ElementwiseScaleMaskLoadIffbE11DirectStoreIffEfLi1ELi1ELi1ELi1ELb0EL9Algorithm0EEvT_T0_ll_param_2,
	.param .u64 _Z15SoftmaxWarpImplI24ElementwiseScaleMaskLoadIffbE11DirectStoreIffEfLi1ELi1ELi1ELi1ELb0EL9Algorithm0EEvT_T0_ll_param_3
)
{
	.reg .pred 	%p<14>;
	.reg .b16 	%rs<6>;
	.reg .b32 	%r<21>;
	.reg .b32 	%f<92>;
	.reg .b64 	%rd<97>;

	ld.param.u64 	%rd35, [_Z15SoftmaxWarpImplI24ElementwiseScaleMaskLoadIffbE11DirectStoreIffEfLi1ELi1ELi1ELi1ELb0EL9Algorithm0EEvT_T0_ll_param_1+8];
	ld.param.v2.f32 	{%f1, %f2}, [_Z15SoftmaxWarpImplI24ElementwiseScaleMaskLoadIffbE11DirectStoreIffEfLi1ELi1ELi1ELi1ELb0EL9Algorithm0EEvT_T0_ll_param_0+24];
	ld.param.u64 	%rd33, [_Z15SoftmaxWarpImplI24ElementwiseScaleMaskLoadIffbE11DirectStoreIffEfLi1ELi1ELi1ELi1ELb0EL9Algorithm0EEvT_T0_ll_param_0+16];
	ld.param.u64 	%rd34, [_Z15SoftmaxWarpImplI24ElementwiseScaleMaskLoadIffbE11DirectStoreIffEfLi1ELi1ELi1ELi1ELb0EL9Algorithm0EEvT_T0_ll_param_1];
	ld.param.u64 	%rd32, [_Z15SoftmaxWarpImplI24ElementwiseScaleMaskLoadIffbE11DirectStoreIffEfLi1ELi1ELi1ELi1ELb0EL9Algorithm0EEvT_T0_ll_param_0+8];
	ld.param.u64 	%rd31, [_Z15SoftmaxWarpImplI24ElementwiseScaleMaskLoadIffbE11DirectStoreIffEfLi1ELi1ELi1ELi1ELb0EL9Algorithm0EEvT_T0_ll_param_0];
	ld.param.u64 	%rd36, [_Z15SoftmaxWarpImplI24ElementwiseScaleMaskLoadIffbE11DirectStoreIffEfLi1ELi1ELi1ELi1ELb0EL9Algorithm0EEvT_T0_ll_param_2];
	ld.param.u64 	%rd37, [_Z15SoftmaxWarpImplI24ElementwiseScaleMaskLoadIffbE11DirectStoreIffEfLi1ELi1ELi1ELi1ELb0EL9Algorithm0EEvT_T0_ll_param_3];
	cvta.to.global.u64 	%rd1, %rd31;
	cvta.to.global.u64 	%rd2, %rd32;
	cvta.to.global.u64 	%rd3, %rd34;
	setp.lt.s64 	%p1, %rd37, 2;
	@%p1 bra 	$L__BB56_2;
	mov.u64 	%rd38, $str;
	cvta.global.u64 	%rd39, %rd38;
	mov.u64 	%rd40, $str$1;
	cvta.global.u64 	%rd41, %rd40;
	mov.u64 	%rd42, __unnamed_57;
	cvta.global.u64 	%rd43, %rd42;
	{ // callseq 56, 0
	.param .b64 param0;
	st.param.b64 	[param0], %rd39;
	.param .b64 param1;
	st.param.b64 	[param1], %rd41;
	.param .b32 param2;
	st.param.b32 	[param2], 219;
	.param .b64 param3;
	st.param.b64 	[param3], %rd43;
	.param .b64 param4;
	st.param.b64 	[param4], 1;
	call.uni 
	__assertfail, 
	(
	param0, 
	param1, 
	param2, 
	param3, 
	param4
	);
	} // callseq 56
$L__BB56_2:
	mov.u32 	%r1, %ctaid.x;
	mov.u32 	%r2, %ntid.y;
	mov.u32 	%r3, %tid.y;
	mad.lo.s32 	%r4, %r1, %r2, %r3;
	mov.u32 	%r5, %nctaid.x;
	mul.lo.s32 	%r6, %r5, %r2;
	cvt.s64.s32 	%rd4, %r6;
	cvt.s64.s32 	%rd95, %r4;
	setp.le.s64 	%p2, %rd36, %rd95;
	@%p2 bra 	$L__BB56_11;
	mov.u32 	%r7, %tid.x;
	cvt.u64.u32 	%rd6, %r7;
	add.s64 	%rd44, %rd4, %rd95;
	max.s64 	%rd45, %rd36, %rd44;
	setp.lt.s64 	%p3, %rd44, %rd36;
	selp.u64 	%rd7, 1, 0, %p3;
	add.s64 	%rd46, %rd44, %rd7;
	sub.s64 	%rd8, %rd45, %rd46;
	or.b64  	%rd47, %rd8, %rd4;
	and.b64  	%rd48, %rd47, -4294967296;
	setp.ne.s64 	%p4, %rd48, 0;
	@%p4 bra 	$L__BB56_5;
	cvt.u32.u64 	%r8, %rd4;
	cvt.u32.u64 	%r9, %rd8;
	div.u32 	%r10, %r9, %r8;
	cvt.u64.u32 	%rd89, %r10;
	bra.uni 	$L__BB56_6;
$L__BB56_5:
	div.u64 	%rd89, %rd8, %rd4;
$L__BB56_6:
	add.s64 	%rd12, %rd89, %rd7;
	and.b64  	%rd49, %rd12, 3;
	setp.eq.s64 	%p5, %rd49, 3;
	@%p5 bra 	$L__BB56_9;
	mad.lo.s64 	%rd50, %rd35, %rd95, %rd6;
	shl.b64 	%rd51, %rd50, 2;
	add.s64 	%rd93, %rd3, %rd51;
	mad.lo.s64 	%rd52, %rd33, %rd95, %rd6;
	add.s64 	%rd92, %rd2, %rd52;
	mul.lo.s64 	%rd15, %rd33, %rd4;
	shl.b64 	%rd53, %rd52, 2;
	add.s64 	%rd91, %rd1, %rd53;
	add.s64 	%rd54, %rd12, 1;
	and.b64  	%rd90, %rd54, 3;
$L__BB56_8:
	.pragma "nounroll";
	ld.global.f32 	%f3, [%rd91];
	ld.global.u8 	%rs1, [%rd92];
	setp.eq.s16 	%p6, %rs1, 0;
	mul.f32 	%f4, %f2, %f3;
	selp.f32 	%f5, %f1, %f4, %p6;
	max.f32 	%f6, %f5, 0fFF800000;
	sub.f32 	%f7, %f5, %f6;
	fma.rn.f32 	%f8, %f7, 0f3BBB989D, 0f3F000000;
	cvt.sat.f32.f32 	%f9, %f8;
	mov.f32 	%f10, 0f4B400001;
	mov.f32 	%f11, 0f437C0000;
	fma.rm.f32 	%f12, %f9, %f11, %f10;
	add.f32 	%f13, %f12, 0fCB40007F;
	neg.f32 	%f14, %f13;
	fma.rn.f32 	%f15, %f7, 0f3FB8AA3B, %f14;
	fma.rn.f32 	%f16, %f7, 0f32A57060, %f15;
	mov.b32 	%r11, %f12;
	shl.b32 	%r12, %r11, 23;
	mov.b32 	%f17, %r12;
	ex2.approx.ftz.f32 	%f18, %f16;
	mul.f32 	%f19, %f18, %f17;
	add.f32 	%f20, %f19, 0f00000000;
	div.rn.f32 	%f21, %f19, %f20;
	st.global.f32 	[%rd93], %f21;
	add.s64 	%rd95, %rd95, %rd4;
	mul.lo.s64 	%rd55, %rd35, %rd4;
	shl.b64 	%rd56, %rd55, 2;
	add.s64 	%rd93, %rd93, %rd56;
	add.s64 	%rd92, %rd92, %rd15;
	shl.b64 	%rd57, %rd15, 2;
	add.s64 	%rd91, %rd91, %rd57;
	add.s64 	%rd90, %rd90, -1;
	setp.ne.s64 	%p7, %rd90, 0;
	@%p7 bra 	$L__BB56_8;
$L__BB56_9:
	setp.lt.u64 	%p8, %rd12, 3;
	@%p8 bra 	$L__BB56_11;
$L__BB56_10:
	mad.lo.s64 	%rd58, %rd95, %rd33, %rd6;
	shl.b64 	%rd59, %rd58, 2;
	add.s64 	%rd60, %rd1, %rd59;
	ld.global.f32 	%f22, [%rd60];
	add.s64 	%rd61, %rd2, %rd58;
	ld.global.u8 	%rs2, [%rd61];
	setp.eq.s16 	%p9, %rs2, 0;
	mul.f32 	%f23, %f2, %f22;
	selp.f32 	%f24, %f1, %f23, %p9;
	max.f32 	%f25, %f24, 0fFF800000;
	sub.f32 	%f26, %f24, %f25;
	fma.rn.f32 	%f27, %f26, 0f3BBB989D, 0f3F000000;
	cvt.sat.f32.f32 	%f28, %f27;
	mov.f32 	%f29, 0f4B400001;
	mov.f32 	%f30, 0f437C0000;
	fma.rm.f32 	%f31, %f28, %f30, %f29;
	add.f32 	%f32, %f31, 0fCB40007F;
	neg.f32 	%f33, %f32;
	fma.rn.f32 	%f34, %f26, 0f3FB8AA3B, %f33;
	fma.rn.f32 	%f35, %f26, 0f32A57060, %f34;
	mov.b32 	%r13, %f31;
	shl.b32 	%r14, %r13, 23;
	mov.b32 	%f36, %r14;
	ex2.approx.ftz.f32 	%f37, %f35;
	mul.f32 	%f38, %f37, %f36;
	add.f32 	%f39, %f38, 0f00000000;
	div.rn.f32 	%f40, %f38, %f39;
	mad.lo.s64 	%rd62, %rd95, %rd35, %rd6;
	shl.b64 	%rd63, %rd62, 2;
	add.s64 	%rd64, %rd3, %rd63;
	st.global.f32 	[%rd64], %f40;
	add.s64 	%rd65, %rd95, %rd4;
	mad.lo.s64 	%rd66, %rd65, %rd33, %rd6;
	shl.b64 	%rd67, %rd66, 2;
	add.s64 	%rd68, %rd1, %rd67;
	ld.global.f32 	%f41, [%rd68];
	add.s64 	%rd69, %rd2, %rd66;
	ld.global.u8 	%rs3, [%rd69];
	setp.eq.s16 	%p10, %rs3, 0;
	mul.f32 	%f42, %f2, %f41;
	selp.f32 	%f43, %f1, %f42, %p10;
	max.f32 	%f44, %f43, 0fFF800000;
	sub.f32 	%f45, %f43, %f44;
	fma.rn.f32 	%f46, %f45, 0f3BBB989D, 0f3F000000;
	cvt.sat.f32.f32 	%f47, %f46;
	fma.rm.f32 	%f48, %f47, %f30, %f29;
	add.f32 	%f49, %f48, 0fCB40007F;
	neg.f32 	%f50, %f49;
	fma.rn.f32 	%f51, %f45, 0f3FB8AA3B, %f50;
	fma.rn.f32 	%f52, %f45, 0f32A57060, %f51;
	mov.b32 	%r15, %f48;
	shl.b32 	%r16, %r15, 23;
	mov.b32 	%f53, %r16;
	ex2.approx.ftz.f32 	%f54, %f52;
	mul.f32 	%f55, %f54, %f53;
	add.f32 	%f56, %f55, 0f00000000;
	div.rn.f32 	%f57, %f55, %f56;
	mad.lo.s64 	%rd70, %rd65, %rd35, %rd6;
	shl.b64 	%rd71, %rd70, 2;
	add.s64 	%rd72, %rd3, %rd71;
	st.global.f32 	[%rd72], %f57;
	add.s64 	%rd73, %rd65, %rd4;
	mad.lo.s64 	%rd74, %rd73, %rd33, %rd6;
	shl.b64 	%rd75, %rd74, 2;
	add.s64 	%rd76, %rd1, %rd75;
	ld.global.f32 	%f58, [%rd76];
	add.s64 	%rd77, %rd2, %rd74;
	ld.global.u8 	%rs4, [%rd77];
	setp.eq.s16 	%p11, %rs4, 0;
	mul.f32 	%f59, %f2, %f58;
	selp.f32 	%f60, %f1, %f59, %p11;
	max.f32 	%f61, %f60, 0fFF800000;
	sub.f32 	%f62, %f60, %f61;
	fma.rn.f32 	%f63, %f62, 0f3BBB989D, 0f3F000000;
	cvt.sat.f32.f32 	%f64, %f63;
	fma.rm.f32 	%f65, %f64, %f30, %f29;
	add.f32 	%f66, %f65, 0fCB40007F;
	neg.f32 	%f67, %f66;
	fma.rn.f32 	%f68, %f62, 0f3FB8AA3B, %f67;
	fma.rn.f32 	%f69, %f62, 0f32A57060, %f68;
	mov.b32 	%r17, %f65;
	shl.b32 	%r18, %r17, 23;
	mov.b32 	%f70, %r18;
	ex2.approx.ftz.f32 	%f71, %f69;
	mul.f32 	%f72, %f71, %f70;
	add.f32 	%f73, %f72, 0f00000000;
	div.rn.f32 	%f74, %f72, %f73;
	mad.lo.s64 	%rd78, %rd73, %rd35, %rd6;
	shl.b64 	%rd79, %rd78, 2;
	add.s64 	%rd80, %rd3, %rd79;
	st.global.f32 	[%rd80], %f74;
	add.s64 	%rd81, %rd73, %rd4;
	mad.lo.s64 	%rd82, %rd81, %rd33, %rd6;
	shl.b64 	%rd83, %rd82, 2;
	add.s64 	%rd84, %rd1, %rd83;
	ld.global.f32 	%f75, [%rd84];
	add.s64 	%rd85, %rd2, %rd82;
	ld.global.u8 	%rs5, [%rd85];
	setp.eq.s16 	%p12, %rs5, 0;
	mul.f32 	%f76, %f2, %f75;
	selp.f32 	%f77, %f1, %f76, %p12;
	max.f32 	%f78, %f77, 0fFF800000;
	sub.f32 	%f79, %f77, %f78;
	fma.rn.f32 	%f80, %f79, 0f3BBB989D, 0f3F000000;
	cvt.sat.f32.f32 	%f81, %f80;
	fma.rm.f32 	%f82, %f81, %f30, %f29;
	add.f32 	%f83, %f82, 0fCB40007F;
	neg.f32 	%f84, %f83;
	fma.rn.f32 	%f85, %f79, 0f3FB8AA3B, %f84;
	fma.rn.f32 	%f86, %f79, 0f32A57060, %f85;
	mov.b32 	%r19, %f82;
	shl.b32 	%r20, %r19, 23;
	mov.b32 	%f87, %r20;
	ex2.approx.ftz.f32 	%f88, %f86;
	mul.f32 	%f89, %f88, %f87;
	add.f32 	%f90, %f89, 0f00000000;
	div.rn.f32 	%f91, %f89, %f90;
	mad.lo.s64 	%rd86, %rd81, %rd35, %rd6;
	shl.b64 	%rd87, %rd86, 2;
	add.s64 	%rd88, %rd3, %rd87;
	st.global.f32 	[%rd88], %f91;
	add.s64 	%rd95, %rd81, %rd4;
	setp.lt.s64 	%p13, %rd95, %rd36;
	@%p13 bra 	$L__BB56_10;
$L__BB56_11:
	ret;

}
	// .globl	_Z15SoftmaxWarpImplI24ElementwiseScaleMaskLoadIffbE11DirectStoreIffEfLi1ELi1ELi1ELi1ELb1EL9Algorithm0EEvT_T0_ll
.visible .entry _Z15SoftmaxWarpImplI24ElementwiseScaleMaskLoadIffbE11DirectStoreIffEfLi1ELi1ELi1ELi1ELb1EL9Algorithm0EEvT_T0_ll(
	.param .align 8 .b8 _Z15SoftmaxWarpImplI24ElementwiseScaleMaskLoadIffbE11DirectStoreIffEfLi1ELi1ELi1ELi1ELb1EL9Algorithm0EEvT_T0_ll_param_0[32],
	.param .align 8 .b8 _Z15SoftmaxWarpImplI24ElementwiseScaleMaskLoadIffbE11DirectStoreIffEfLi1ELi1ELi1ELi1ELb1EL9Algorithm0EEvT_T0_ll_param_1[16],
	.param .u64 _Z15SoftmaxWarpImplI24ElementwiseScaleMaskLoadIffbE11DirectStoreIffEfLi1ELi1ELi1ELi1ELb1EL9Algorithm0EEvT_T0_ll_param_2,
	.param .u64 _Z15SoftmaxWarpImplI24ElementwiseScaleMaskLoadIffbE11DirectStoreIffEfLi1ELi1ELi1ELi1ELb1EL9Algorithm0EEvT_T0_ll_param_3
)
{
	.reg .pred 	%p<24>;
	.reg .b16 	%rs<6>;
	.reg .b32 	%r<21>;
	.reg .b32 	%f<123>;
	.reg .b64 	%rd<97>;

	ld.param.v2.f32 	{%f2, %f1}, [_Z15SoftmaxWarpImplI24ElementwiseScaleMaskLoadIffbE11DirectStoreIffEfLi1ELi1ELi1ELi1ELb1EL9Algorithm0EEvT_T0_ll_param_0+24];
	ld.param.u64 	%rd3, [_Z15SoftmaxWarpImplI24ElementwiseScaleMaskLoadIffbE11DirectStoreIffEfLi1ELi1ELi1ELi1ELb1EL9Algorithm0EEvT_T0_ll_param_0+16];
	ld.param.u64 	%rd5, [_Z15SoftmaxWarpImplI24ElementwiseScaleMaskLoadIffbE11DirectStoreIffEfLi1ELi1ELi1ELi1ELb1EL9Algorithm0EEvT_T0_ll_param_1+8];
	ld.param.u64 	%rd39, [_Z15SoftmaxWarpImplI24ElementwiseScaleMaskLoadIffbE11DirectStoreIffEfLi1ELi1ELi1ELi1ELb1EL9Algorithm0EEvT_T0_ll_param_1];
	ld.param.u64 	%rd40, [_Z15SoftmaxWarpImplI24ElementwiseScaleMaskLoadIffbE11DirectStoreIffEfLi1ELi1ELi1ELi1ELb1EL9Algorithm0EEvT_T0_ll_param_0+8];
	ld.param.u64 	%rd41, [_Z15SoftmaxWarpImplI24ElementwiseScaleMaskLoadIffbE11DirectStoreIffEfLi1ELi1ELi1ELi1ELb1EL9Algorithm0EEvT_T0_ll_param_0];
	ld.param.u64 	%rd37, [_Z15SoftmaxWarpImplI24ElementwiseScaleMaskLoadIffbE11DirectStoreIffEfLi1ELi1ELi1ELi1ELb1EL9Algorithm0EEvT_T0_ll_param_2];
	ld.param.u64 	%rd38, [_Z15SoftmaxWarpImplI24ElementwiseScaleMaskLoadIffbE11DirectStoreIffEfLi1ELi1ELi1ELi1ELb1EL9Algorithm0EEvT_T0_ll_param_3];
	cvta.to.global.u64 	%rd1, %rd41;
	cvta.to.global.u64 	%rd2, %rd40;
	cvta.to.global.u64 	%rd4, %rd39;
	setp.lt.s64 	%p1, %rd38, 2;
	@%p1 bra 	$L__BB57_2;
	mov.u64 	%rd42, $str;
	cvta.global.u64 	%rd43, %rd42;
	mov.u64 	%rd44, $str$1;
	cvta.global.u64 	%rd45, %rd44;
	mov.u64 	%rd46, __unnamed_58;
	cvta.global.u64 	%rd47, %rd46;
	{ // callseq 57, 0
	.param .b64 param0;
	st.param.b64 	[param0], %rd43;
	.param .b64 param1;
	st.param.b64 	[param1], %rd45;
	.param .b32 param2;
	st.param.b32 	[param2], 219;
	.param .b64 param3;
	st.param.b64 	[param3], %rd47;
	.param .b64 param4;
	st.param.b64 	[param4], 1;
	call.uni 
	__assertfail, 
	(
	param0, 
	param1, 
	param2, 
	param3, 
	param4
	);
	} // callseq 57
$L__BB57_2:
	mov.u32 	%r1, %ctaid.x;
	mov.u32 	%r2, %ntid.y;
	mov.u32 	%r3, %tid.y;
	mad.lo.s32 	%r4, %r1, %r2, %r3;
	mov.u32 	%r5, %nctaid.x;
	mul.lo.s32 	%r6, %r5, %r2;
	cvt.s64.s32 	%rd6, %r6;
	cvt.s64.s32 	%rd95, %r4;
	setp.le.s64 	%p2, %rd37, %rd95;
	@%p2 bra 	$L__BB57_31;
	mov.u32 	%r7, %tid.x;
	cvt.u64.u32 	%rd8, %r7;
	add.s64 	%rd48, %rd6, %rd95;
	max.s64 	%rd49, %rd37, %rd48;
	setp.lt.s64 	%p3, %rd48, %rd37;
	selp.u64 	%rd9, 1, 0, %p3;
	add.s64 	%rd50, %rd48, %rd9;
	sub.s64 	%rd10, %rd49, %rd50;
	or.b64  	%rd51, %rd10, %rd6;
	and.b64  	%rd52, %rd51, -4294967296;
	setp.ne.s64 	%p4, %rd52, 0;
	@%p4 bra 	$L__BB57_5;
	cvt.u32.u64 	%r8, %rd6;
	cvt.u32.u64 	%r9, %rd10;
	div.u32 	%r10, %r9, %r8;
	cvt.u64.u32 	%rd89, %r10;
	bra.uni 	$L__BB57_6;
$L__BB57_5:
	div.u64 	%rd89, %rd10, %rd6;
$L__BB57_6:
	add.s64 	%rd14, %rd89, %rd9;
	and.b64  	%rd53, %rd14, 3;
	setp.eq.s64 	%p5, %rd53, 3;
	@%p5 bra 	$L__BB57_13;
	mad.lo.s64 	%rd54, %rd5, %rd95, %rd8;
	shl.b64 	%rd55, %rd54, 2;
	add.s64 	%rd93, %rd4, %rd55;
	mul.lo.s64 	%rd56, %rd5, %rd6;
	shl.b64 	%rd16, %rd56, 2;
	mad.lo.s64 	%rd57, %rd3, %rd95, %rd8;
	add.s64 	%rd92, %rd2, %rd57;
	mul.lo.s64 	%rd18, %rd3, %rd6;
	shl.b64 	%rd58, %rd57, 2;
	add.s64 	%rd91, %rd1, %rd58;
	add.s64 	%rd59, %rd14, 1;
	and.b64  	%rd90, %rd59, 3;
$L__BB57_8:
	.pragma "nounroll";
	setp.le.s64 	%p6, %rd38, %rd8;
	mov.f32 	%f113, 0fFF800000;
	mov.f32 	%f114, %f113;
	@%p6 bra 	$L__BB57_10;
	ld.global.f32 	%f29, [%rd91];
	ld.global.u8 	%rs1, [%rd92];
	setp.eq.s16 	%p7, %rs1, 0;
	mul.f32 	%f30, %f1, %f29;
	selp.f32 	%f113, %f2, %f30, %p7;
	max.f32 	%f114, %f113, 0fFF800000;
$L__BB57_10:
	sub.f32 	%f31, %f113, %f114;
	fma.rn.f32 	%f32, %f31, 0f3BBB989D, 0f3F000000;
	cvt.sat.f32.f32 	%f33, %f32;
	mov.f32 	%f34, 0f4B400001;
	mov.f32 	%f35, 0f437C0000;
	fma.rm.f32 	%f36, %f33, %f35, %f34;
	add.f32 	%f37, %f36, 0fCB40007F;
	neg.f32 	%f38, %f37;
	fma.rn.f32 	%f39, %f31, 0f3FB8AA3B, %f38;
	fma.rn.f32 	%f40, %f31, 0f32A57060, %f39;
	mov.b32 	%r11, %f36;
	shl.b32 	%r12, %r11, 23;
	mov.b32 	%f41, %r12;
	ex2.approx.ftz.f32 	%f42, %f40;
	mul.f32 	%f43, %f42, %f41;
	add.f32 	%f44, %f43, 0f00000000;
	div.rn.f32 	%f7, %f43, %f44;
	@%p6 bra 	$L__BB57_12;
	st.global.f32 	[%rd93], %f7;
$L__BB57_12:
	add.s64 	%rd95, %rd95, %rd6;
	add.s64 	%rd93, %rd93, %rd16;
	add.s64 	%rd92, %rd92, %rd18;
	shl.b64 	%rd60, %rd18, 2;
	add.s64 	%rd91, %rd91, %rd60;
	add.s64 	%rd90, %rd90, -1;
	setp.ne.s64 	%p9, %rd90, 0;
	@%p9 bra 	$L__BB57_8;
$L__BB57_13:
	setp.lt.u64 	%p10, %rd14, 3;
	@%p10 bra 	$L__BB57_31;
$L__BB57_14:
	setp.le.s64 	%p11, %rd38, %rd8;
	mov.f32 	%f115, 0fFF800000;
	mov.f32 	%f116, %f115;
	@%p11 bra 	$L__BB57_16;
	mad.lo.s64 	%rd61, %rd95, %rd3, %rd8;
	shl.b64 	%rd62, %rd61, 2;
	add.s64 	%rd63, %rd1, %rd62;
	ld.global.f32 	%f46, [%rd63];
	add.s64 	%rd64, %rd2, %rd61;
	ld.global.u8 	%rs2, [%rd64];
	setp.eq.s16 	%p12, %rs2, 0;
	mul.f32 	%f47, %f1, %f46;
	selp.f32 	%f115, %f2, %f47, %p12;
	max.f32 	%f116, %f115, 0fFF800000;
$L__BB57_16:
	sub.f32 	%f48, %f115, %f116;
	fma.rn.f32 	%f49, %f48, 0f3BBB989D, 0f3F000000;
	cvt.sat.f32.f32 	%f50, %f49;
	mov.f32 	%f51, 0f4B400001;
	mov.f32 	%f52, 0f437C0000;
	fma.rm.f32 	%f53, %f50, %f52, %f51;
	add.f32 	%f54, %f53, 0fCB40007F;
	neg.f32 	%f55, %f54;
	fma.rn.f32 	%f56, %f48, 0f3FB8AA3B, %f55;
	fma.rn.f32 	%f57, %f48, 0f32A57060, %f56;
	mov.b32 	%r13, %f53;
	shl.b32 	%r14, %r13, 23;
	mov.b32 	%f58, %r14;
	ex2.approx.ftz.f32 	%f59, %f57;
	mul.f32 	%f60, %f59, %f58;
	add.f32 	%f61, %f60, 0f00000000;
	div.rn.f32 	%f12, %f60, %f61;
	@%p11 bra 	$L__BB57_18;
	mad.lo.s64 	%rd65, %rd95, %rd5, %rd8;
	shl.b64 	%rd66, %rd65, 2;
	add.s64 	%rd67, %rd4, %rd66;
	st.global.f32 	[%rd67], %f12;
$L__BB57_18:
	setp.le.s64 	%p14, %rd38, %rd8;
	add.s64 	%rd33, %rd95, %rd6;
	mov.f32 	%f117, 0fFF800000;
	mov.f32 	%f118, %f117;
	@%p14 bra 	$L__BB57_20;
	mad.lo.s64 	%rd68, %rd33, %rd3, %rd8;
	shl.b64 	%rd69, %rd68, 2;
	add.s64 	%rd70, %rd1, %rd69;
	ld.global.f32 	%f63, [%rd70];
	add.s64 	%rd71, %rd2, %rd68;
	ld.global.u8 	%rs3, [%rd71];
	setp.eq.s16 	%p15, %rs3, 0;
	mul.f32 	%f64, %f1, %f63;
	selp.f32 	%f117, %f2, %f64, %p15;
	max.f32 	%f118, %f117, 0fFF800000;
$L__BB57_20:
	sub.f32 	%f65, %f117, %f118;
	fma.rn.f32 	%f66, %f65, 0f3BBB989D, 0f3F000000;
	cvt.sat.f32.f32 	%f67, %f66;
	mov.f32 	%f68, 0f4B400001;
	mov.f32 	%f69, 0f437C0000;
	fma.rm.f32 	%f70, %f67, %f69, %f68;
	add.f32 	%f71, %f70, 0fCB40007F;
	neg.f32 	%f72, %f71;
	fma.rn.f32 	%f73, %f65, 0f3FB8AA3B, %f72;
	fma.rn.f32 	%f74, %f65, 0f32A57060, %f73;
	mov.b32 	%r15, %f70;
	shl.b32 	%r16, %r15, 23;
	mov.b32 	%f75, %r16;
	ex2.approx.ftz.f32 	%f76, %f74;
	mul.f32 	%f77, %f76, %f75;
	add.f32 	%f78, %f77, 0f00000000;
	div.rn.f32 	%f17, %f77, %f78;
	@%p14 bra 	$L__BB57_22;
	mad.lo.s64 	%rd72, %rd33, %rd5, %rd8;
	shl.b64 	%rd73, %rd72, 2;
	add.s64 	%rd74, %rd4, %rd73;
	st.global.f32 	[%rd74], %f17;
$L__BB57_22:
	setp.le.s64 	%p17, %rd38, %rd8;
	add.s64 	%rd34, %rd33, %rd6;
	mov.f32 	%f119, 0fFF800000;
	mov.f32 	%f120, %f119;
	@%p17 bra 	$L__BB57_24;
	mad.lo.s64 	%rd75, %rd34, %rd3, %rd8;
	shl.b64 	%rd76, %rd75, 2;
	add.s64 	%rd77, %rd1, %rd76;
	ld.global.f32 	%f80, [%rd77];
	add.s64 	%rd78, %rd2, %rd75;
	ld.global.u8 	%rs4, [%rd78];
	setp.eq.s16 	%p18, %rs4, 0;
	mul.f32 	%f81, %f1, %f80;
	selp.f32 	%f119, %f2, %f81, %p18;
	max.f32 	%f120, %f119, 0fFF800000;
$L__BB57_24:
	sub.f32 	%f82, %f119, %f120;
	fma.rn.f32 	%f83, %f82, 0f3BBB989D, 0f3F000000;
	cvt.sat.f32.f32 	%f84, %f83;
	mov.f32 	%f85, 0f4B400001;
	mov.f32 	%f86, 0f437C0000;
	fma.rm.f32 	%f87, %f84, %f86, %f85;
	add.f32 	%f88, %f87, 0fCB40007F;
	neg.f32 	%f89, %f88;
	fma.rn.f32 	%f90, %f82, 0f3FB8AA3B, %f89;
	fma.rn.f32 	%f91, %f82, 0f32A57060, %f90;
	mov.b32 	%r17, %f87;
	shl.b32 	%r18, %r17, 23;
	mov.b32 	%f92, %r18;
	ex2.approx.ftz.f32 	%f93, %f91;
	mul.f32 	%f94, %f93, %f92;
	add.f32 	%f95, %f94, 0f00000000;
	div.rn.f32 	%f22, %f94, %f95;
	@%p17 bra 	$L__BB57_26;
	mad.lo.s64 	%rd79, %rd34, %rd5, %rd8;
	shl.b64 	%rd80, %rd79, 2;
	add.s64 	%rd81, %rd4, %rd80;
	st.global.f32 	[%rd81], %f22;
$L__BB57_26:
	setp.le.s64 	%p20, %rd38, %rd8;
	add.s64 	%rd35, %rd34, %rd6;
	mov.f32 	%f121, 0fFF800000;
	mov.f32 	%f122, %f121;
	@%p20 bra 	$L__BB57_28;
	mad.lo.s64 	%rd82, %rd35, %rd3, %rd8;
	shl.b64 	%rd83, %rd82, 2;
	add.s64 	%rd84, %rd1, %rd83;
	ld.global.f32 	%f97, [%rd84];
	add.s64 	%rd85, %rd2, %rd82;
	ld.global.u8 	%rs5, [%rd85];
	setp.eq.s16 	%p21, %rs5, 0;
	mul.f32 	%f98, %f1, %f97;
	selp.f32 	%f121, %f2, %f98, %p21;
	max.f32 	%f122, %f121, 0fFF800000;
$L__BB57_28:
	sub.f32 	%f99, %f121, %f122;
	fma.rn.f32 	%f100, %f99, 0f3BBB989D, 0f3F000000;
	cvt.sat.f32.f32 	%f101, %f100;
	mov.f32 	%f102, 0f4B400001;
	mov.f32 	%f103, 0f437C0000;
	fma.rm.f32 	%f104, %f101, %f103, %f102;
	add.f32 	%f105, %f104, 0fCB40007F;
	neg.f32 	%f106, %f105;
	fma.rn.f32 	%f107, %f99, 0f3FB8AA3B, %f106;
	fma.rn.f32 	%f108, %f99, 0f32A57060, %f107;
	mov.b32 	%r19, %f104;
	shl.b32 	%r20, %r19, 23;
	mov.b32 	%f109, %r20;
	ex2.approx.ftz.f32 	%f110, %f108;
	mul.f32 	%f111, %f110, %f109;
	add.f32 	%f112, %f111, 0f00000000;
	div.rn.f32 	%f27, %f111, %f112;
	@%p20 bra 	$L__BB57_30;
	mad.lo.s64 	%rd86, %rd35, %rd5, %rd8;
	shl.b64 	%rd87, %rd86, 2;
	add.s64 	%rd88, %rd4, %rd87;
	st.global.f32 	[%rd88], %f27;
$L__BB57_30:
	add.s64 	%rd95, %rd35, %rd6;
	setp.lt.s64 	%p23, %rd95, %rd37;
	@%p23 bra 	$L__BB57_14;
$L__BB57_31:
	ret;

}
	// .globl	_Z15SoftmaxWarpImplI24ElementwiseScaleMaskLoadIffbE11DirectStoreIffEfLi1ELi1ELi2ELi2ELb0EL9Algorithm0EEvT_T0_ll
.visible .entry _Z15SoftmaxWarpImplI24ElementwiseScaleMaskLoadIffbE11DirectStoreIffEfLi1ELi1ELi2ELi2ELb0EL9Algorithm0EEvT_T0_ll(
	.param .align 8 .b8 _Z15SoftmaxWarpImplI24ElementwiseScaleMaskLoadIffbE11DirectStoreIffEfLi1ELi1ELi2ELi2ELb0EL9Algorithm0EEvT_T0_ll_param_0[32],
	.param .align 8 .b8 _Z15SoftmaxWarpImplI24ElementwiseScaleMaskLoadIffbE11DirectStoreIffEfLi1ELi1ELi2ELi2ELb0EL9Algorithm0EEvT_T0_ll_param_1[16],
	.param .u64 _Z15SoftmaxWarpImplI24ElementwiseScaleMaskLoadIffbE11DirectStoreIffEfLi1ELi1ELi2ELi2ELb0EL9Algorithm0EEvT_T0_ll_param_2,
	.param .u64 _Z15SoftmaxWarpImplI24ElementwiseScaleMaskLoadIffbE11DirectStoreIffEfLi1ELi1ELi2ELi2ELb0EL9Algorithm0EEvT_T0_ll_param_3
)
{
	.reg .pred 	%p<10>;
	.reg .b16 	%rs<3>;
	.reg .b32 	%r<22>;
	.reg .b32 	%f<47>;
	.reg .b64 	%rd<35>;

	ld.param.u64 	%rd1, [_Z15SoftmaxWarpImplI24ElementwiseScaleMaskLoadIffbE11DirectStoreIffEfLi1ELi1ELi2ELi2ELb0EL9Algorithm0EEvT_T0_ll_param_0];
	ld.param.u64 	%rd2, [_Z15SoftmaxWarpImplI24ElementwiseScaleMaskLoadIffbE11DirectStoreIffEfLi1ELi1ELi2ELi2ELb0EL9Algorithm0EEvT_T0_ll_param_0+8];
	ld.param.v2.f32 	{%f2, %f1}, [_Z15SoftmaxWarpImplI24ElementwiseScaleMaskLoadIffbE11DirectStoreIffEfLi1ELi1ELi2ELi2ELb0EL9Algorithm0EEvT_T0_ll_param_0+24];
	ld.param.u64 	%rd3, [_Z15SoftmaxWarpImplI24ElementwiseScaleMaskLoadIffbE11DirectStoreIffEfLi1ELi1ELi2ELi2ELb0EL9Algorithm0EEvT_T0_ll_param_0+16];
	ld.param.u64 	%rd4, [_Z15SoftmaxWarpImplI24ElementwiseScaleMaskLoadIffbE11DirectStoreIffEfLi1ELi1ELi2ELi2ELb0EL9Algorithm0EEvT_T0_ll_param_1];
	ld.param.u64 	%rd5, [_Z15SoftmaxWarpImplI24ElementwiseScaleMaskLoadIffbE11DirectStoreIffEfLi1ELi1ELi2ELi2ELb0EL9Algorithm0EEvT_T0_ll_param_1+8];
	ld.param.u64 	%rd14, [_Z15SoftmaxWarpImplI24ElementwiseScaleMaskLoadIffbE11DirectStoreIffEfLi1ELi1ELi2ELi2ELb0EL9Algorithm0EEvT_T0_ll_param_2];
	ld.param.u64 	%rd15, [_Z15SoftmaxWarpImplI24ElementwiseScaleMaskLoadIffbE11DirectStoreIffEfLi1ELi1ELi2ELi2ELb0EL9Algorithm0EEvT_T0_ll_param_3];
	setp.lt.s64 	%p1, %rd15, 3;
	@%p1 bra 	$L__BB58_2;
	mov.u64 	%rd16, $str;
	cvta.global.u64 	%rd17, %rd16;
	mov.u64 	%rd18, $str$1;
	cvta.global.u64 	%rd19, %rd18;
	mov.u64 	%rd20, __unnamed_59;
	cvta.global.u64 	%rd21, %rd20;
	{ // callseq 58, 0
	.param .b64 param0;
	st.param.b64 	[param0], %rd17;
	.param .b64 param1;
	st.param.b64 	[param1], %rd19;
	.param .b32 param2;
	st.param.b32 	[param2], 219;
	.param .b64 param3;
	st.param.b64 	[param3], %rd21;
	.param .b64 param4;
	st.param.b64 	[param4], 1;
	call.uni 
	__assertfail, 
	(
	param0, 
	param1, 
	param2, 
	param3, 
	param4
	);
	} // callseq 58
$L__BB58_2:
	mov.u32 	%r2, %ctaid.x;
	mov.u32 	%r3, %ntid.y;
	mov.u32 	%r4, %tid.y;
	mad.lo.s32 	%r5, %r2, %r3, %r4;
	mov.u32 	%r6, %nctaid.x;
	mul.lo.s32 	%r7, %r3, %r6;
	shl.b32 	%r1, %r7, 1;
	shl.b32 	%r8, %r5, 1;
	cvt.s64.s32 	%rd34, %r8;
	setp.le.s64 	%p2, %rd14, %rd34;
	@%p2 bra 	$L__BB58_5;
	mov.u32 	%r9, %tid.x;
	cvt.u64.u32 	%rd7, %r9;
	cvta.to.global.u64 	%rd8, %rd4;
	cvta.to.global.u64 	%rd9, %rd2;
	cvta.to.global.u64 	%rd10, %rd1;
	cvt.s64.s32 	%rd11, %r1;
$L__BB58_4:
	mad.lo.s64 	%rd22, %rd34, %rd3, %rd7;
	shl.b64 	%rd23, %rd22, 2;
	add.s64 	%rd24, %rd10, %rd23;
	ld.global.f32 	%f3, [%rd24];
	add.s64 	%rd25, %rd9, %rd22;
	ld.global.u8 	%rs1, [%rd25];
	setp.eq.s16 	%p3, %rs1, 0;
	mul.f32 	%f4, %f1, %f3;
	selp.f32 	%f5, %f2, %f4, %p3;
	max.f32 	%f6, %f5, 0fFF800000;
	shl.b64 	%rd26, %rd3, 2;
	add.s64 	%rd27, %rd24, %rd26;
	ld.global.f32 	%f7, [%rd27];
	add.s64 	%rd28, %rd25, %rd3;
	ld.global.u8 	%rs2, [%rd28];
	setp.eq.s16 	%p4, %rs2, 0;
	mul.f32 	%f8, %f1, %f7;
	selp.f32 	%f9, %f2, %f8, %p4;
	max.f32 	%f10, %f9, 0fFF800000;
	mov.b32 	%r10, %f6;
	shfl.sync.bfly.b32	%r11|%p5, %r10, 1, 31, -1;
	mov.b32 	%f11, %r11;
	max.f32 	%f12, %f6, %f11;
	mov.b32 	%r12, %f10;
	shfl.sync.bfly.b32	%r13|%p6, %r12, 1, 31, -1;
	mov.b32 	%f13, %r13;
	max.f32 	%f14, %f10, %f13;
	sub.f32 	%f15, %f5, %f12;
	fma.rn.f32 	%f16, %f15, 0f3BBB989D, 0f3F000000;
	cvt.sat.f32.f32 	%f17, %f16;
	mov.f32 	%f18, 0f4B400001;
	mov.f32 	%f19, 0f437C0000;
	fma.rm.f32 	%f20, %f17, %f19, %f18;
	add.f32 	%f21, %f20, 0fCB40007F;
	neg.f32 	%f22, %f21;
	fma.rn.f32 	%f23, %f15, 0f3FB8AA3B, %f22;
	fma.rn.f32 	%f24, %f15, 0f32A57060, %f23;
	mov.b32 	%r14, %f20;
	shl.b32 	%r15, %r14, 23;
	mov.b32 	%f25, %r15;
	ex2.approx.ftz.f32 	%f26, %f24;
	mul.f32 	%f27, %f26, %f25;
	add.f32 	%f28, %f27, 0f00000000;
	sub.f32 	%f29, %f9, %f14;
	fma.rn.f32 	%f30, %f29, 0f3BBB989D, 0f3F000000;
	cvt.sat.f32.f32 	%f31, %f30;
	fma.rm.f32 	%f32, %f31, %f19, %f18;
	add.f32 	%f33, %f32, 0fCB40007F;
	neg.f32 	%f34, %f33;
	fma.rn.f32 	%f35, %f29, 0f3FB8AA3B, %f34;
	fma.rn.f32 	%f36, %f29, 0f32A57060, %f35;
	mov.b32 	%r16, %f32;
	shl.b32 	%r17, %r16, 23;
	mov.b32 	%f37, %r17;
	ex2.approx.ftz.f32 	%f38, %f36;
	mul.f32 	%f39, %f38, %f37;
	add.f32 	%f40, %f39, 0f00000000;
	mov.b32 	%r18, %f28;
	shfl.sync.bfly.b32	%r19|%p7, %r18, 1, 31, -1;
	mov.b32 	%f41, %r19;
	add.f32 	%f42, %f28, %f41;
	mov.b32 	%r20, %f40;
	shfl.sync.bfly.b32	%r21|%p8, %r20, 1, 31, -1;
	mov.b32 	%f43, %r21;
	add.f32 	%f44, %f40, %f43;
	div.rn.f32 	%f45, %f27, %f42;
	mad.lo.s64 	%rd29, %rd34, %rd5, %rd7;
	shl.b64 	%rd30, %rd29, 2;
	add.s64 	%rd31, %rd8, %rd30;
	st.global.f32 	[%rd31], %f45;
	div.rn.f32 	%f46, %f39, %f44;
	shl.b64 	%rd32, %rd5, 2;
	add.s64 	%rd33, %rd31, %rd32;
	st.global.f32 	[%rd33], %f46;
	add.s64 	%rd34, %rd34, %rd11;
	setp.lt.s64 	%p9, %rd34, %rd14;
	@%p9 bra 	$L__BB58_4;
$L__BB58_5:
	ret;

}
	// .globl	_Z15SoftmaxWarpImplI24ElementwiseScaleMaskLoadIffbE11DirectStoreIffEfLi1ELi1ELi2ELi2ELb1EL9Algorithm0EEvT_T0_ll
.visible .entry _Z15SoftmaxWarpImplI24ElementwiseScaleMaskLoadIffbE11DirectStoreIffEfLi1ELi1ELi2ELi2ELb1EL9Algorithm0EEvT_T0_ll(
	.param .align 8 .b8 _Z15SoftmaxWarpImplI24ElementwiseScaleMaskLoadIffbE11DirectStoreIffEfLi1ELi1ELi2ELi2ELb1EL9Algorithm0EEvT_T0_ll_param_0[32],
	.param .align 8 .b8 _Z15SoftmaxWarpImplI24ElementwiseScaleMaskLoadIffbE11DirectStoreIffEfLi1ELi1ELi2ELi2ELb1EL9Algorithm0EEvT_T0_ll_param_1[16],
	.param .u64 _Z15SoftmaxWarpImplI24ElementwiseScaleMaskLoadIffbE11DirectStoreIffEfLi1ELi1ELi2ELi2ELb1EL9Algorithm0EEvT_T0_ll_param_2,
	.param .u64 _Z15SoftmaxWarpImplI24ElementwiseScaleMaskLoadIffbE11DirectStoreIffEfLi1ELi1ELi2ELi2ELb1EL9Algorithm0EEvT_T0_ll_param_3
)
{
	.reg .pred 	%p<14>;
	.reg .b16 	%rs<3>;
	.reg .b32 	%r<22>;
	.reg .b32 	%f<57>;
	.reg .b64 	%rd<39>;

	ld.param.v2.f32 	{%f2, %f1}, [_Z15SoftmaxWarpImplI24ElementwiseScaleMaskLoadIffbE11DirectStoreIffEfLi1ELi1ELi2ELi2ELb1EL9Algorithm0EEvT_T0_ll_param_0+24];
	ld.param.u64 	%rd3, [_Z15SoftmaxWarpImplI24ElementwiseScaleMaskLoadIffbE11DirectStoreIffEfLi1ELi1ELi2ELi2ELb1EL9Algorithm0EEvT_T0_ll_param_0+16];
	ld.param.u64 	%rd5, [_Z15SoftmaxWarpImplI24ElementwiseScaleMaskLoadIffbE11DirectStoreIffEfLi1ELi1ELi2ELi2ELb1EL9Algorithm0EEvT_T0_ll_param_1+8];
	ld.param.u64 	%rd13, [_Z15SoftmaxWarpImplI24ElementwiseScaleMaskLoadIffbE11DirectStoreIffEfLi1ELi1ELi2ELi2ELb1EL9Algorithm0EEvT_T0_ll_param_1];
	ld.param.u64 	%rd14, [_Z15SoftmaxWarpImplI24ElementwiseScaleMaskLoadIffbE11DirectStoreIffEfLi1ELi1ELi2ELi2ELb1EL9Algorithm0EEvT_T0_ll_param_0+8];
	ld.param.u64 	%rd15, [_Z15SoftmaxWarpImplI24ElementwiseScaleMaskLoadIffbE11DirectStoreIffEfLi1ELi1ELi2ELi2ELb1EL9Algorithm0EEvT_T0_ll_param_0];
	ld.param.u64 	%rd11, [_Z15SoftmaxWarpImplI24ElementwiseScaleMaskLoadIffbE11DirectStoreIffEfLi1ELi1ELi2ELi2ELb1EL9Algorithm0EEvT_T0_ll_param_2];
	ld.param.u64 	%rd12, [_Z15SoftmaxWarpImplI24ElementwiseScaleMaskLoadIffbE11DirectStoreIffEfLi1ELi1ELi2ELi2ELb1EL9Algorithm0EEvT_T0_ll_param_3];
	cvta.to.global.u64 	%rd1, %rd15;
	cvta.to.global.u64 	%rd2, %rd14;
	cvta.to.global.u64 	%rd4, %rd13;
	setp.lt.s64 	%p1, %rd12, 3;
	@%p1 bra 	$L__BB59_2;
	mov.u64 	%rd16, $str;
	cvta.global.u64 	%rd17, %rd16;
	mov.u64 	%rd18, $str$1;
	cvta.global.u64 	%rd19, %rd18;
	mov.u64 	%rd20, __unnamed_60;
	cvta.global.u64 	%rd21, %rd20;
	{ // callseq 59, 0
	.param .b64 param0;
	st.param.b64 	[param0], %rd17;
	.param .b64 param1;
	st.param.b64 	[param1], %rd19;
	.param .b32 param2;
	st.param.b32 	[param2], 219;
	.param .b64 param3;
	st.param.b64 	[param3], %rd21;
	.param .b64 param4;
	st.param.b64 	[param4], 1;
	call.uni 
	__assertfail, 
	(
	param0, 
	param1, 
	param2, 
	param3, 
	param4
	);
	} // callseq 59
$L__BB59_2:
	mov.u32 	%r2, %ctaid.x;
	mov.u32 	%r3, %ntid.y;
	mov.u32 	%r4, %tid.y;
	mad.lo.s32 	%r5, %r2, %r3, %r4;
	mov.u32 	%r6, %nctaid.x;
	mul.lo.s32 	%r7, %r3, %r6;
	shl.b32 	%r1, %r7, 1;
	shl.b32 	%r8, %r5, 1;
	cvt.s64.s32 	%rd38, %r8;
	setp.le.s64 	%p2, %rd11, %rd38;
	@%p2 bra 	$L__BB59_13;
	mov.u32 	%r9, %tid.x;
	cvt.u64.u32 	%rd7, %r9;
	cvt.s64.s32 	%rd8, %r1;
$L__BB59_4:
	setp.le.s64 	%p3, %rd12, %rd7;
	mov.f32 	%f53, 0fFF800000;
	mov.f32 	%f54, %f53;
	@%p3 bra 	$L__BB59_6;
	mad.lo.s64 	%rd22, %rd38, %rd3, %rd7;
	shl.b64 	%rd23, %rd22, 2;
	add.s64 	%rd24, %rd1, %rd23;
	ld.global.f32 	%f16, [%rd24];
	add.s64 	%rd25, %rd2, %rd22;
	ld.global.u8 	%rs1, [%rd25];
	setp.eq.s16 	%p4, %rs1, 0;
	mul.f32 	%f17, %f1, %f16;
	selp.f32 	%f54, %f2, %f17, %p4;
	max.f32 	%f53, %f54, 0fFF800000;
$L__BB59_6:
	setp.le.s64 	%p5, %rd12, %rd7;
	mov.f32 	%f55, 0fFF800000;
	mov.f32 	%f56, %f55;
	@%p5 bra 	$L__BB59_8;
	mad.lo.s64 	%rd26, %rd3, %rd38, %rd3;
	add.s64 	%rd27, %rd26, %rd7;
	shl.b64 	%rd28, %rd27, 2;
	add.s64 	%rd29, %rd1, %rd28;
	ld.global.f32 	%f19, [%rd29];
	add.s64 	%rd30, %rd2, %rd27;
	ld.global.u8 	%rs2, [%rd30];
	setp.eq.s16 	%p6, %rs2, 0;
	mul.f32 	%f20, %f1, %f19;
	selp.f32 	%f56, %f2, %f20, %p6;
	max.f32 	%f55, %f56, 0fFF800000;
$L__BB59_8:
	mov.b32 	%r10, %f53;
	shfl.sync.bfly.b32	%r11|%p8, %r10, 1, 31, -1;
	mov.b32 	%f21, %r11;
	max.f32 	%f22, %f53, %f21;
	mov.b32 	%r12, %f55;
	shfl.sync.bfly.b32	%r13|%p9, %r12, 1, 31, -1;
	mov.b32 	%f23, %r13;
	max.f32 	%f24, %f55, %f23;
	sub.f32 	%f25, %f54, %f22;
	fma.rn.f32 	%f26, %f25, 0f3BBB989D, 0f3F000000;
	cvt.sat.f32.f32 	%f27, %f26;
	mov.f32 	%f28, 0f4B400001;
	mov.f32 	%f29, 0f437C0000;
	fma.rm.f32 	%f30, %f27, %f29, %f28;
	add.f32 	%f31, %f30, 0fCB40007F;
	neg.f32 	%f32, %f31;
	fma.rn.f32 	%f33, %f25, 0f3FB8AA3B, %f32;
	fma.rn.f32 	%f34, %f25, 0f32A57060, %f33;
	mov.b32 	%r14, %f30;
	shl.b32 	%r15, %r14, 23;
	mov.b32 	%f35, %r15;
	ex2.approx.ftz.f32 	%f36, %f34;
	mul.f32 	%f37, %f36, %f35;
	add.f32 	%f38, %f37, 0f00000000;
	sub.f32 	%f39, %f56, %f24;
	fma.rn.f32 	%f40, %f39, 0f3BBB989D, 0f3F000000;
	cvt.sat.f32.f32 	%f41, %f40;
	fma.rm.f32 	%f42, %f41, %f29, %f28;
	add.f32 	%f43, %f42, 0fCB40007F;
	neg.f32 	%f44, %f43;
	fma.rn.f32 	%f45, %f39, 0f3FB8AA3B, %f44;
	fma.rn.f32 	%f46, %f39, 0f32A57060, %f45;
	mov.b32 	%r16, %f42;
	shl.b32 	%r17, %r16, 23;
	mov.b32 	%f47, %r17;
	ex2.approx.ftz.f32 	%f48, %f46;
	mul.f32 	%f11, %f48, %f47;
	add.f32 	%f49, %f11, 0f00000000;
	mov.b32 	%r18, %f38;
	shfl.sync.bfly.b32	%r19|%p10, %r18, 1, 31, -1;
	mov.b32 	%f50, %r19;
	add.f32 	%f51, %f38, %f50;
	mov.b32 	%r20, %f49;
	shfl.sync.bfly.b32	%r21|%p11, %r20, 1, 31, -1;
	mov.b32 	%f52, %r21;
	add.f32 	%f12, %f49, %f52;
	div.rn.f32 	%f13, %f37, %f51;
	@%p5 bra 	$L__BB59_10;
	mad.lo.s64 	%rd31, %rd38, %rd5, %rd7;
	shl.b64 	%rd32, %rd31, 2;
	add.s64 	%rd33, %rd4, %rd32;
	st.global.f32 	[%rd33], %f13;
$L__BB59_10:
	setp.le.s64 	%p12, %rd12, %rd7;
	div.rn.f32 	%f14, %f11, %f12;
	@%p12 bra 	$L__BB59_12;
	mad.lo.s64 	%rd34, %rd5, %rd38, %rd5;
	add.s64 	%rd35, %rd34, %rd7;
	shl.b64 	%rd36, %rd35, 2;
	add.s64 	%rd37, %rd4, %rd36;
	st.global.f32 	[%rd37], %f14;
$L__BB59_12:
	add.s64 	%rd38, %rd38, %rd8;
	setp.lt.s64 	%p13, %rd38, %rd11;
	@%p13 bra 	$L__BB59_4;
$L__BB59_13:
	ret;

}
	// .globl	_Z15SoftmaxWarpImplI24ElementwiseScaleMaskLoadIffbE11DirectStoreIffEfLi1ELi1ELi2ELi1ELb0EL9Algorithm0EEvT_T0_ll
.visible .entry _Z15SoftmaxWarpImplI24ElementwiseScaleMaskLoadIffbE11DirectStoreIffEfLi1ELi1ELi2ELi1ELb0EL9Algorithm0EEvT_T0_ll(
	.param .align 8 .b8 _Z15SoftmaxWarpImplI24ElementwiseScaleMaskLoadIffbE11DirectStoreIffEfLi1ELi1ELi2ELi1ELb0EL9Algorithm0EEvT_T0_ll_param_0[32],
	.param .align 8 .b8 _Z15SoftmaxWarpImplI24ElementwiseScaleMaskLoadIffbE11DirectStoreIffEfLi1ELi1ELi2ELi1ELb0EL9Algorithm0EEvT_T0_ll_param_1[16],
	.param .u64 _Z15SoftmaxWarpImplI24ElementwiseScaleMaskLoadIffbE11DirectStoreIffEfLi1ELi1ELi2ELi1ELb0EL9Algorithm0EEvT_T0_ll_param_2,
	.param .u64 _Z15SoftmaxWarpImplI24ElementwiseScaleMaskLoadIffbE11DirectStoreIffEfLi1ELi1ELi2ELi1ELb0EL9Algorithm0EEvT_T0_ll_param_3
)
{
	.reg .pred 	%p<7>;
	.reg .b16 	%rs<2>;
	.reg .b32 	%r<14>;
	.reg .b32 	%f<26>;
	.reg .b64 	%rd<30>;

	ld.param.u64 	%rd1, [_Z15SoftmaxWarpImplI24ElementwiseScaleMaskLoadIffbE11DirectStoreIffEfLi1ELi1ELi2ELi1ELb0EL9Algorithm0EEvT_T0_ll_param_0];
	ld.param.u64 	%rd2, [_Z15SoftmaxWarpImplI24ElementwiseScaleMaskLoadIffbE11DirectStoreIffEfLi1ELi1ELi2ELi1ELb0EL9Algorithm0EEvT_T0_ll_param_0+8];
	ld.param.u64 	%rd3, [_Z15SoftmaxWarpImplI24ElementwiseScaleMaskLoadIffbE11DirectStoreIffEfLi1ELi1ELi2ELi1ELb0EL9Algorithm0EEvT_T0_ll_param_0+16];
	ld.param.v2.f32 	{%f1, %f2}, [_Z15SoftmaxWarpImplI24ElementwiseScaleMaskLoadIffbE11DirectStoreIffEfLi1ELi1ELi2ELi1ELb0EL9Algorithm0EEvT_T0_ll_param_0+24];
	ld.param.u64 	%rd4, [_Z15SoftmaxWarpImplI24ElementwiseScaleMaskLoadIffbE11DirectStoreIffEfLi1ELi1ELi2ELi1ELb0EL9Algorithm0EEvT_T0_ll_param_1];
	ld.param.u64 	%rd5, [_Z15SoftmaxWarpImplI24ElementwiseScaleMaskLoadIffbE11DirectStoreIffEfLi1ELi1ELi2ELi1ELb0EL9Algorithm0EEvT_T0_ll_param_1+8];
	ld.param.u64 	%rd14, [_Z15SoftmaxWarpImplI24ElementwiseScaleMaskLoadIffbE11DirectStoreIffEfLi1ELi1ELi2ELi1ELb0EL9Algorithm0EEvT_T0_ll_param_2];
	ld.param.u64 	%rd15, [_Z15SoftmaxWarpImplI24ElementwiseScaleMaskLoadIffbE11DirectStoreIffEfLi1ELi1ELi2ELi1ELb0EL9Algorithm0EEvT_T0_ll_param_3];
	setp.lt.s64 	%p1, %rd15, 3;
	@%p1 bra 	$L__BB60_2;
	mov.u64 	%rd16, $str;
	cvta.global.u64 	%rd17, %rd16;
	mov.u64 	%rd18, $str$1;
	cvta.global.u64 	%rd19, %rd18;
	mov.u64 	%rd20, __unnamed_61;
	cvta.global.u64 	%rd21, %rd20;
	{ // callseq 60, 0
	.param .b64 param0;
	st.param.b64 	[param0], %rd17;
	.param .b64 param1;
	st.param.b64 	[param1], %rd19;
	.param .b32 param2;
	st.param.b32 	[param2], 219;
	.param .b64 param3;
	st.param.b64 	[param3], %rd21;
	.param .b64 param4;
	st.param.b64 	[param4], 1;
	call.uni 
	__assertfail, 
	(
	param0, 
	param1, 
	param2, 
	param3, 
	param4
	);
	} // callseq 60
$L__BB60_2:
	mov.u32 	%r2, %ctaid.x;
	mov.u32 	%r3, %ntid.y;
	mov.u32 	%r4, %tid.y;
	mad.lo.s32 	%r5, %r2, %r3, %r4;
	mov.u32 	%r6, %nctaid.x;
	mul.lo.s32 	%r1, %r6, %r3;
	cvt.s64.s32 	%rd29, %r5;
	setp.le.s64 	%p2, %rd14, %rd29;
	@%p2 bra 	$L__BB60_5;
	mov.u32 	%r7, %tid.x;
	cvt.u64.u32 	%rd7, %r7;
	cvta.to.global.u64 	%rd8, %rd4;
	cvta.to.global.u64 	%rd9, %rd2;
	cvta.to.global.u64 	%rd10, %rd1;
	cvt.s64.s32 	%rd11, %r1;
$L__BB60_4:
	mad.lo.s64 	%rd22, %rd29, %rd3, %rd7;
	shl.b64 	%rd23, %rd22, 2;
	add.s64 	%rd24, %rd10, %rd23;
	ld.global.f32 	%f3, [%rd24];
	add.s64 	%rd25, %rd9, %rd22;
	ld.global.u8 	%rs1, [%rd25];
	setp.eq.s16 	%p3, %rs1, 0;
	mul.f32 	%f4, %f2, %f3;
	selp.f32 	%f5, %f1, %f4, %p3;
	max.f32 	%f6, %f5, 0fFF800000;
	mov.b32 	%r8, %f6;
	shfl.sync.bfly.b32	%r9|%p4, %r8, 1, 31, -1;
	mov.b32 	%f7, %r9;
	max.f32 	%f8, %f6, %f7;
	sub.f32 	%f9, %f5, %f8;
	fma.rn.f32 	%f10, %f9, 0f3BBB989D, 0f3F000000;
	cvt.sat.f32.f32 	%f11, %f10;
	mov.f32 	%f12, 0f4B400001;
	mov.f32 	%f13, 0f437C0000;
	fma.rm.f32 	%f14, %f11, %f13, %f12;
	add.f32 	%f15, %f14, 0fCB40007F;
	neg.f32 	%f16, %f15;
	fma.rn.f32 	%f17, %f9, 0f3FB8AA3B, %f16;
	fma.rn.f32 	%f18, %f9, 0f32A57060, %f17;
	mov.b32 	%r10, %f14;
	shl.b32 	%r11, %r10, 23;
	mov.b32 	%f19, %r11;
	ex2.approx.ftz.f32 	%f20, %f18;
	mul.f32 	%f21, %f20, %f19;
	add.f32 	%f22, %f21, 0f00000000;
	mov.b32 	%r12, %f22;
	shfl.sync.bfly.b32	%r13|%p5, %r12, 1, 31, -1;
	mov.b32 	%f23, %r13;
	add.f32 	%f24, %f22, %f23;
	div.rn.f32 	%f25, %f21, %f24;
	mad.lo.s64 	%rd26, %rd29, %rd5, %rd7;
	shl.b64 	%rd27, %rd26, 2;
	add.s64 	%rd28, %rd8, %rd27;
	st.global.f32 	[%rd28], %f25;
	add.s64 	%rd29, %rd29, %rd11;
	setp.lt.s64 	%p6, %rd29, %rd14;
	@%p6 bra 	$L__BB60_4;
$L__BB60_5:
	ret;

}
	// .globl	_Z15SoftmaxWarpImplI24ElementwiseScaleMaskLoadIffbE11DirectStoreIffEfLi1ELi1ELi2ELi1ELb1EL9Algorithm0EEvT_T0_ll
.visible .entry _Z15SoftmaxWarpImplI24ElementwiseScaleMaskLoadIffbE11DirectStoreIffEfLi1ELi1ELi2ELi1ELb1EL9Algorithm0EEvT_T0_ll(
	.param .align 8 .b8 _Z15SoftmaxWarpImplI24ElementwiseScaleMaskLoadIffbE11DirectStoreIffEfLi1ELi1ELi2ELi1ELb1EL9Algorithm0EEvT_T0_ll_param_0[32],
	.param .align 8 .b8 _Z15SoftmaxWarpImplI24ElementwiseScaleMaskLoadIffbE11DirectStoreIffEfLi1ELi1ELi2ELi1ELb1EL9Algorithm0EEvT_T0_ll_param_1[16],
	.param .u64 _Z15SoftmaxWarpImplI24ElementwiseScaleMaskLoadIffbE11DirectStoreIffEfLi1ELi1ELi2ELi1ELb1EL9Algorithm0EEvT_T0_ll_param_2,
	.param .u64 _Z15SoftmaxWarpImplI24ElementwiseScaleMaskLoadIffbE11DirectStoreIffEfLi1ELi1ELi2ELi1ELb1EL9Algorithm0EEvT_T0_ll_param_3
)
{
	.reg .pred 	%p<9>;
	.reg .b16 	%rs<2>;
	.reg .b32 	%r<14>;
	.reg .b32 	%f<31>;
	.reg .b64 	%rd<30>;

	ld.param.u64 	%rd1, [_Z15SoftmaxWarpImplI24ElementwiseScaleMaskLoadIffbE11DirectStoreIffEfLi1ELi1ELi2ELi1ELb1EL9Algorithm0EEvT_T0_ll_param_0];
	ld.param.u64 	%rd2, [_Z15SoftmaxWarpImplI24ElementwiseScaleMaskLoadIffbE11DirectStoreIffEfLi1ELi1ELi2ELi1ELb1EL9Algorithm0EEvT_T0_ll_param_0+8];
	ld.param.u64 	%rd3, [_Z15SoftmaxWarpImplI24ElementwiseScaleMaskLoadIffbE11DirectStoreIffEfLi1ELi1ELi2ELi1ELb1EL9Algorithm0EEvT_T0_ll_param_0+16];
	ld.param.v2.f32 	{%f1, %f2}, [_Z15SoftmaxWarpImplI24ElementwiseScaleMaskLoadIffbE11DirectStoreIffEfLi1ELi1ELi2ELi1ELb1EL9Algorithm0EEvT_T0_ll_param_0+24];
	ld.param.u64 	%rd4, [_Z15SoftmaxWarpImplI24ElementwiseScaleMaskLoadIffbE11DirectStoreIffEfLi1ELi1ELi2ELi1ELb1EL9Algorithm0EEvT_T0_ll_param_1];
	ld.param.u64 	%rd5, [_Z15SoftmaxWarpImplI24ElementwiseScaleMaskLoadIffbE11DirectStoreIffEfLi1ELi1ELi2ELi1ELb1EL9Algorithm0EEvT_T0_ll_param_1+8];
	ld.param.u64 	%rd14, [_Z15SoftmaxWarpImplI24ElementwiseScaleMaskLoadIffbE11DirectStoreIffEfLi1ELi1ELi2ELi1ELb1EL9Algorithm0EEvT_T0_ll_param_2];
	ld.param.u64 	%rd15, [_Z15SoftmaxWarpImplI24ElementwiseScaleMaskLoadIffbE11DirectStoreIffEfLi1ELi1ELi2ELi1ELb1EL9Algorithm0EEvT_T0_ll_param_3];
	setp.lt.s64 	%p1, %rd15, 3;
	@%p1 bra 	$L__BB61_2;
	mov.u64 	%rd16, $str;
	cvta.global.u64 	%rd17, %rd16;
	mov.u64 	%rd18, $str$1;
	cvta.global.u64 	%rd19, %rd18;
	mov.u64 	%rd20, __unnamed_62;
	cvta.global.u64 	%rd21, %rd20;
	{ // callseq 61, 0
	.param .b64 param0;
	st.param.b64 	[param0], %rd17;
	.param .b64 param1;
	st.param.b64 	[param1], %rd19;
	.param .b32 param2;
	st.param.b32 	[param2], 219;
	.param .b64 param3;
	st.param.b64 	[param3], %rd21;
	.param .b64 param4;
	st.param.b64 	[param4], 1;
	call.uni 
	__assertfail, 
	(
	param0, 
	param1, 
	param2, 
	param3, 
	param4
	);
	} // callseq 61
$L__BB61_2:
	mov.u32 	%r2, %ctaid.x;
	mov.u32 	%r3, %ntid.y;
	mov.u32 	%r4, %tid.y;
	mad.lo.s32 	%r5, %r2, %r3, %r4;
	mov.u32 	%r6, %nctaid.x;
	mul.lo.s32 	%r1, %r6, %r3;
	cvt.s64.s32 	%rd29, %r5;
	setp.le.s64 	%p2, %rd14, %rd29;
	@%p2 bra 	$L__BB61_9;
	mov.u32 	%r7, %tid.x;
	cvt.u64.u32 	%rd7, %r7;
	cvta.to.global.u64 	%rd8, %rd4;
	cvta.to.global.u64 	%rd9, %rd2;
	cvta.to.global.u64 	%rd10, %rd1;
	cvt.s64.s32 	%rd11, %r1;
$L__BB61_4:
	setp.le.s64 	%p3, %rd15, %rd7;
	mov.f32 	%f29, 0fFF800000;
	mov.f32 	%f30, %f29;
	@%p3 bra 	$L__BB61_6;
	mad.lo.s64 	%rd22, %rd29, %rd3, %rd7;
	shl.b64 	%rd23, %rd22, 2;
	add.s64 	%rd24, %rd10, %rd23;
	ld.global.f32 	%f9, [%rd24];
	add.s64 	%rd25, %rd9, %rd22;
	ld.global.u8 	%rs1, [%rd25];
	setp.eq.s16 	%p4, %rs1, 0;
	mul.f32 	%f10, %f2, %f9;
	selp.f32 	%f29, %f1, %f10, %p4;
	max.f32 	%f30, %f29, 0fFF800000;
$L__BB61_6:
	mov.b32 	%r8, %f30;
	shfl.sync.bfly.b32	%r9|%p6, %r8, 1, 31, -1;
	mov.b32 	%f11, %r9;
	max.f32 	%f12, %f30, %f11;
	sub.f32 	%f13, %f29, %f12;
	fma.rn.f32 	%f14, %f13, 0f3BBB989D, 0f3F000000;
	cvt.sat.f32.f32 	%f15, %f14;
	mov.f32 	%f16, 0f4B400001;
	mov.f32 	%f17, 0f437C0000;
	fma.rm.f32 	%f18, %f15, %f17, %f16;
	add.f32 	%f19, %f18, 0fCB40007F;
	neg.f32 	%f20, %f19;
	fma.rn.f32 	%f21, %f13, 0f3FB8AA3B, %f20;
	fma.rn.f32 	%f22, %f13, 0f32A57060, %f21;
	mov.b32 	%r10, %f18;
	shl.b32 	%r11, %r10, 23;
	mov.b32 	%f23, %r11;
	ex2.approx.ftz.f32 	%f24, %f22;
	mul.f32 	%f25, %f24, %f23;
	add.f32 	%f26, %f25, 0f00000000;
	mov.b32 	%r12, %f26;
	shfl.sync.bfly.b32	%r13|%p7, %r12, 1, 31, -1;
	mov.b32 	%f27, %r13;
	add.f32 	%f28, %f26, %f27;
	div.rn.f32 	%f7, %f25, %f28;
	@%p3 bra 	$L__BB61_8;
	mad.lo.s64 	%rd26, %rd29, %rd5, %rd7;
	shl.b64 	%rd27, %rd26, 2;
	add.s64 	%rd28, %rd8, %rd27;
	st.global.f32 	[%rd28], %f7;
$L__BB61_8:
	add.s64 	%rd29, %rd29, %rd11;
	setp.lt.s64 	%p8, %rd29, %rd14;
	@%p8 bra 	$L__BB61_4;
$L__BB61_9:
	ret;

}
	// .globl	_Z15SoftmaxWarpImplI24ElementwiseScaleMaskLoadIffbE11DirectStoreIffEfLi1ELi1ELi4ELi2ELb0EL9Algorithm0EEvT_T0_ll
.visible .entry _Z15SoftmaxWarpImplI24ElementwiseScaleMaskLoadIffbE11DirectStoreIffEfLi1ELi1ELi4ELi2ELb0EL9Algorithm0EEvT_T0_ll(
	.param .align 8 .b8 _Z15SoftmaxWarpImplI24ElementwiseScaleMaskLoadIffbE11DirectStoreIffEfLi1ELi1ELi4ELi2ELb0EL9Algorithm0EEvT_T0_ll_param_0[32],
	.param .align 8 .b8 _Z15SoftmaxWarpImplI24ElementwiseScaleMaskLoadIffbE11DirectStoreIffEfLi1ELi1ELi4ELi2ELb0EL9Algorithm0EEvT_T0_ll_param_1[16],
	.param .u64 _Z15SoftmaxWarpImplI24ElementwiseScaleMaskLoadIffbE11DirectStoreIffEfLi1ELi1ELi4ELi2ELb0EL9Algorithm0EEvT_T0_ll_param_2,
	.param .u64 _Z15SoftmaxWarpImplI24ElementwiseScaleMaskLoadIffbE11DirectStoreIffEfLi1ELi1ELi4ELi2ELb0EL9Algorithm0EEvT_T0_ll_param_3
)
{
	.reg .pred 	%p<14>;
	.reg .b16 	%rs<3>;
	.reg .b32 	%r<30>;
	.reg .b32 	%f<55>;
	.reg .b64 	%rd<35>;

	ld.param.u64 	%rd1, [_Z15SoftmaxWarpImplI24ElementwiseScaleMaskLoadIffbE11DirectStoreIffEfLi1ELi1ELi4ELi2ELb0EL9Algorithm0EEvT_T0_ll_param_0];
	ld.param.u64 	%rd2, [_Z15SoftmaxWarpImplI24ElementwiseScaleMaskLoadIffbE11DirectStoreIffEfLi1ELi1ELi4ELi2ELb0EL9Algorithm0EEvT_T0_ll_param_0+8];
	ld.param.v2.f32 	{%f2, %f1}, [_Z15SoftmaxWarpImplI24ElementwiseScaleMaskLoadIffbE11DirectStoreIffEfLi1ELi1ELi4ELi2ELb0EL9Algorithm0EEvT_T0_ll_param_0+24];
	ld.param.u64 	%rd3, [_Z15SoftmaxWarpImplI24ElementwiseScaleMaskLoadIffbE11DirectStoreIffEfLi1ELi1ELi4ELi2ELb0EL9Algorithm0EEvT_T0_ll_param_0+16];
	ld.param.u64 	%rd4, [_Z15SoftmaxWarpImplI24ElementwiseScaleMaskLoadIffbE11DirectStoreIffEfLi1ELi1ELi4ELi2ELb0EL9Algorithm0EEvT_T0_ll_param_1];
	ld.param.u64 	%rd5, [_Z15SoftmaxWarpImplI24ElementwiseScaleMaskLoadIffbE11DirectStoreIffEfLi1ELi1ELi4ELi2ELb0EL9Algorithm0EEvT_T0_ll_param_1+8];
	ld.param.u64 	%rd14, [_Z15SoftmaxWarpImplI24ElementwiseScaleMaskLoadIffbE11DirectStoreIffEfLi1ELi1ELi4ELi2ELb0EL9Algorithm0EEvT_T0_ll_param_2];
	ld.param.u64 	%rd15, [_Z15SoftmaxWarpImplI24ElementwiseScaleMaskLoadIffbE11DirectStoreIffEfLi1ELi1ELi4ELi2ELb0EL9Algorithm0EEvT_T0_ll_param_3];
	setp.lt.s64 	%p1, %rd15, 5;
	@%p1 bra 	$L__BB62_2;
	mov.u64 	%rd16, $str;
	cvta.global.u64 	%rd17, %rd16;
	mov.u64 	%rd18, $str$1;
	cvta.global.u64 	%rd19, %rd18;
	mov.u64 	%rd20, __unnamed_63;
	cvta.global.u64 	%rd21, %rd20;
	{ // callseq 62, 0
	.param .b64 param0;
	st.param.b64 	[param0], %rd17;
	.param .b64 param1;
	st.param.b64 	[param1], %rd19;
	.param .b32 param2;
	st.param.b32 	[param2], 219;
	.param .b64 param3;
	st.param.b64 	[param3], %rd21;
	.param .b64 param4;
	st.param.b64 	[param4], 1;
	call.uni 
	__assertfail, 
	(
	param0, 
	param1, 
	param2, 
	param3, 
	param4
	);
	} // callseq 62
$L__BB62_2:
	mov.u32 	%r2, %ctaid.x;
	mov.u32 	%r3, %ntid.y;
	mov.u32 	%r4, %tid.y;
	mad.lo.s32 	%r5, %r2, %r3, %r4;
	mov.u32 	%r6, %nctaid.x;
	mul.lo.s32 	%r7, %r3, %r6;
	shl.b32 	%r1, %r7, 1;
	shl.b32 	%r8, %r5, 1;
	cvt.s64.s32 	%rd34, %r8;
	setp.le.s64 	%p2, %rd14, %rd34;
	@%p2 bra 	$L__BB62_5;
	mov.u32 	%r9, %tid.x;
	cvt.u64.u32 	%rd7, %r9;
	cvta.to.global.u64 	%rd8, %rd4;
	cvta.to.global.u64 	%rd9, %rd2;
	cvta.to.global.u64 	%rd10, %rd1;
	cvt.s64.s32 	%rd11, %r1;
$L__BB62_4:
	mad.lo.s64 	%rd22, %rd34, %rd3, %rd7;
	shl.b64 	%rd23, %rd22, 2;
	add.s64 	%rd24, %rd10, %rd23;
	ld.global.f32 	%f3, [%rd24];
	add.s64 	%rd25, %rd9, %rd22;
	ld.global.u8 	%rs1, [%rd25];
	setp.eq.s16 	%p3, %rs1, 0;
	mul.f32 	%f4, %f1, %f3;
	selp.f32 	%f5, %f2, %f4, %p3;
	max.f32 	%f6, %f5, 0fFF800000;
	shl.b64 	%rd26, %rd3, 2;
	add.s64 	%rd27, %rd24, %rd26;
	ld.global.f32 	%f7, [%rd27];
	add.s64 	%rd28, %rd25, %rd3;
	ld.global.u8 	%rs2, [%rd28];
	setp.eq.s16 	%p4, %rs2, 0;
	mul.f32 	%f8, %f1, %f7;
	selp.f32 	%f9, %f2, %f8, %p4;
	max.f32 	%f10, %f9, 0fFF800000;
	mov.b32 	%r10, %f6;
	shfl.sync.bfly.b32	%r11|%p5, %r10, 2, 31, -1;
	mov.b32 	%f11, %r11;
	max.f32 	%f12, %f6, %f11;
	mov.b32 	%r12, %f12;
	shfl.sync.bfly.b32	%r13|%p6, %r12, 1, 31, -1;
	mov.b32 	%f13, %r13;
	max.f32 	%f14, %f12, %f13;
	mov.b32 	%r14, %f10;
	shfl.sync.bfly.b32	%r15|%p7, %r14, 2, 31, -1;
	mov.b32 	%f15, %r15;
	max.f32 	%f16, %f10, %f15;
	mov.b32 	%r16, %f16;
	shfl.sync.bfly.b32	%r17|%p8, %r16, 1, 31, -1;
	mov.b32 	%f17, %r17;
	max.f32 	%f18, %f16, %f17;
	sub.f32 	%f19, %f5, %f14;
	fma.rn.f32 	%f20, %f19, 0f3BBB989D, 0f3F000000;
	cvt.sat.f32.f32 	%f21, %f20;
	mov.f32 	%f22, 0f4B400001;
	mov.f32 	%f23, 0f437C0000;
	fma.rm.f32 	%f24, %f21, %f23, %f22;
	add.f32 	%f25, %f24, 0fCB40007F;
	neg.f32 	%f26, %f25;
	fma.rn.f32 	%f27, %f19, 0f3FB8AA3B, %f26;
	fma.rn.f32 	%f28, %f19, 0f32A57060, %f27;
	mov.b32 	%r18, %f24;
	shl.b32 	%r19, %r18, 23;
	mov.b32 	%f29, %r19;
	ex2.approx.ftz.f32 	%f30, %f28;
	mul.f32 	%f31, %f30, %f29;
	add.f32 	%f32, %f31, 0f00000000;
	sub.f32 	%f33, %f9, %f18;
	fma.rn.f32 	%f34, %f33, 0f3BBB989D, 0f3F000000;
	cvt.sat.f32.f32 	%f35, %f34;
	fma.rm.f32 	%f36, %f35, %f23, %f22;
	add.f32 	%f37, %f36, 0fCB40007F;
	neg.f32 	%f38, %f37;
	fma.rn.f32 	%f39, %f33, 0f3FB8AA3B, %f38;
	fma.rn.f32 	%f40, %f33, 0f32A57060, %f39;
	mov.b32 	%r20, %f36;
	shl.b32 	%r21, %r20, 23;
	mov.b32 	%f41, %r21;
	ex2.approx.ftz.f32 	%f42, %f40;
	mul.f32 	%f43, %f42, %f41;
	add.f32 	%f44, %f43, 0f00000000;
	mov.b32 	%r22, %f32;
	shfl.sync.bfly.b32	%r23|%p9, %r22, 2, 31, -1;
	mov.b32 	%f45, %r23;
	add.f32 	%f46, %f32, %f45;
	mov.b32 	%r24, %f46;
	shfl.sync.bfly.b32	%r25|%p10, %r24, 1, 31, -1;
	mov.b32 	%f47, %r25;
	add.f32 	%f48, %f46, %f47;
	mov.b32 	%r26, %f44;
	shfl.sync.bfly.b32	%r27|%p11, %r26, 2, 31, -1;
	mov.b32 	%f49, %r27;
	add.f32 	%f50, %f44, %f49;
	mov.b32 	%r28, %f50;
	shfl.sync.bfly.b32	%r29|%p12, %r28, 1, 31, -1;
	mov.b32 	%f51, %r29;
	add.f32 	%f52, %f50, %f51;
	div.rn.f32 	%f53, %f31, %f48;
	mad.lo.s64 	%rd29, %rd34, %rd5, %rd7;
	shl.b64 	%rd30, %rd29, 2;
	add.s64 	%rd31, %rd8, %rd30;
	st.global.f32 	[%rd31], %f53;
	div.rn.f32 	%f54, %f43, %f52;
	shl.b64 	%rd32, %rd5, 2;
	add.s64 	%rd33, %rd31, %rd32;
	st.global.f32 	[%rd33], %f54;
	add.s64 	%rd34, %rd34, %rd11;
	setp.lt.s64 	%p13, %rd34, %rd14;
	@%p13 bra 	$L__BB62_4;
$L__BB62_5:
	ret;

}
	// .globl	_Z15SoftmaxWarpImplI24ElementwiseScaleMaskLoadIffbE11DirectStoreIffEfLi1ELi1ELi4ELi2ELb1EL9Algorithm0EEvT_T0_ll
.visible .entry _Z15SoftmaxWarpImplI24ElementwiseScaleMaskLoadIffbE11DirectStoreIffEfLi1ELi1ELi4ELi2ELb1EL9Algorithm0EEvT_T0_ll(
	.param .align 8 .b8 _Z15SoftmaxWarpImplI24ElementwiseScaleMaskLoadIffbE11DirectStoreIffEfLi1ELi1ELi4ELi2ELb1EL9Algorithm0EEvT_T0_ll_param_0[32],
	.param .align 8 .b8 _Z15SoftmaxWarpImplI24ElementwiseScaleMaskLoadIffbE11DirectStoreIffEfLi1ELi1ELi4ELi2ELb1EL9Algorithm0EEvT_T0_ll_param_1[16],
	.param .u64 _Z15SoftmaxWarpImplI24ElementwiseScaleMaskLoadIffbE11DirectStoreIffEfLi1ELi1ELi4ELi2ELb1EL9Algorithm0EEvT_T0_ll_param_2,
	.param .u64 _Z15SoftmaxWarpImplI24ElementwiseScaleMaskLoadIffbE11DirectStoreIffEfLi1ELi1ELi4ELi2ELb1EL9Algorithm0EEvT_T0_ll_param_3
)
{
	.reg .pred 	%p<18>;
	.reg .b16 	%rs<3>;
	.reg .b32 	%r<30>;
	.reg .b32 	%f<65>;
	.reg .b64 	%rd<39>;

	ld.param.v2.f32 	{%f2, %f1}, [_Z15SoftmaxWarpImplI24ElementwiseScaleMaskLoadIffbE11DirectStoreIffEfLi1ELi1ELi4ELi2ELb1EL9Algorithm0EEvT_T0_ll_param_0+24];
	ld.param.u64 	%rd3, [_Z15SoftmaxWarpImplI24ElementwiseScaleMaskLoadIffbE11DirectStoreIffEfLi1ELi1ELi4ELi2ELb1EL9Algorithm0EEvT_T0_ll_param_0+16];
	ld.param.u64 	%rd5, [_Z15SoftmaxWarpImplI24ElementwiseScaleMaskLoadIffbE11DirectStoreIffEfLi1ELi1ELi4ELi2ELb1EL9Algorithm0EEvT_T0_ll_param_1+8];
	ld.param.u64 	%rd13, [_Z15SoftmaxWarpImplI24ElementwiseScaleMaskLoadIffbE11DirectStoreIffEfLi1ELi1ELi4ELi2ELb1EL9Algorithm0EEvT_T0_ll_param_1];
	ld.param.u64 	%rd14, [_Z15SoftmaxWarpImplI24ElementwiseScaleMaskLoadIffbE11DirectStoreIffEfLi1ELi1ELi4ELi2ELb1EL9Algorithm0EEvT_T0_ll_param_0+8];
	ld.param.u64 	%rd15, [_Z15SoftmaxWarpImplI24ElementwiseScaleMaskLoadIffbE11DirectStoreIffEfLi1ELi1ELi4ELi2ELb1EL9Algorithm0EEvT_T0_ll_param_0];
	ld.param.u64 	%rd11, [_Z15SoftmaxWarpImplI24ElementwiseScaleMaskLoadIffbE11DirectStoreIffEfLi1ELi1ELi4ELi2ELb1EL9Algorithm0EEvT_T0_ll_param_2];
	ld.param.u64 	%rd12, [_Z15SoftmaxWarpImplI24ElementwiseScaleMaskLoadIffbE11DirectStoreIffEfLi1ELi1ELi4ELi2ELb1EL9Algorithm0EEvT_T0_ll_param_3];
	cvta.to.global.u64 	%rd1, %rd15;
	cvta.to.global.u64 	%rd2, %rd14;
	cvta.to.global.u64 	%rd4, %rd13;
	setp.lt.s64 	%p1, %rd12, 5;
	@%p1 bra 	$L__BB63_2;
	mov.u64 	%rd16, $str;
	cvta.global.u64 	%rd17, %rd16;
	mov.u64 	%rd18, $str$1;
	cvta.global.u64 	%rd19, %rd18;
	mov.u64 	%rd20, __unnamed_64;
	cvta.global.u64 	%rd21, %rd20;
	{ // callseq 63, 0
	.param .b64 param0;
	st.param.b64 	[param0], %rd17;
	.param .b64 param1;
	st.param.b64 	[param1], %rd19;
	.param .b32 param2;
	st.param.b32 	[param2], 219;
	.param .b64 param3;
	st.param.b64 	[param3], %rd21;
	.param .b64 param4;
	st.param.b64 	[param4], 1;
	call.uni 
	__assertfail, 
	(
	param0, 
	param1, 
	param2, 
	param3, 
	param4
	);
	} // callseq 63
$L__BB63_2:
	mov.u32 	%r2, %ctaid.x;
	mov.u32 	%r3, %ntid.y;
	mov.u32 	%r4, %tid.y;
	mad.lo.s32 	%r5, %r2, %r3, %r4;
	mov.u32 	%r6, %nctaid.x;
	mul.lo.s32 	%r7, %r3, %r6;
	shl.b32 	%r1, %r7, 1;
	shl.b32 	%r8, %r5, 1;
	cvt.s64.s32 	%rd38, %r8;
	setp.le.s64 	%p2, %rd11, %rd38;
	@%p2 bra 	$L__BB63_13;
	mov.u32 	%r9, %tid.x;
	cvt.u64.u32 	%rd7, %r9;
	cvt.s64.s32 	%rd8, %r1;
$L__BB63_4:
	setp.le.s64 	%p3, %rd12, %rd7;
	mov.f32 	%f61, 0fFF800000;
	mov.f32 	%f62, %f61;
	@%p3 bra 	$L__BB63_6;
	mad.lo.s64 	%rd22, %rd38, %rd3, %rd7;
	shl.b64 	%rd23, %rd22, 2;
	add.s64 	%rd24, %rd1, %rd23;
	ld.global.f32 	%f16, [%rd24];
	add.s64 	%rd25, %rd2, %rd22;
	ld.global.u8 	%rs1, [%rd25];
	setp.eq.s16 	%p4, %rs1, 0;
	mul.f32 	%f17, %f1, %f16;
	selp.f32 	%f62, %f2, %f17, %p4;
	max.f32 	%f61, %f62, 0fFF800000;
$L__BB63_6:
	setp.le.s64 	%p5, %rd12, %rd7;
	mov.f32 	%f63, 0fFF800000;
	mov.f32 	%f64, %f63;
	@%p5 bra 	$L__BB63_8;
	mad.lo.s64 	%rd26, %rd3, %rd38, %rd3;
	add.s64 	%rd27, %rd26, %rd7;
	shl.b64 	%rd28, %rd27, 2;
	add.s64 	%rd29, %rd1, %rd28;
	ld.global.f32 	%f19, [%rd29];
	add.s64 	%rd30, %rd2, %rd27;
	ld.global.u8 	%rs2, [%rd30];
	setp.eq.s16 	%p6, %rs2, 0;
	mul.f32 	%f20, %f1, %f19;
	selp.f32 	%f64, %f2, %f20, %p6;
	max.f32 	%f63, %f64, 0fFF800000;
$L__BB63_8:
	setp.le.s64 	%p7, %rd12, %rd7;
	mov.b32 	%r10, %f61;
	shfl.sync.bfly.b32	%r11|%p8, %r10, 2, 31, -1;
	mov.b32 	%f21, %r11;
	max.f32 	%f22, %f61, %f21;
	mov.b32 	%r12, %f22;
	shfl.sync.bfly.b32	%r13|%p9, %r12, 1, 31, -1;
	mov.b32 	%f23, %r13;
	max.f32 	%f24, %f22, %f23;
	mov.b32 	%r14, %f63;
	shfl.sync.bfly.b32	%r15|%p10, %r14, 2, 31, -1;
	mov.b32 	%f25, %r15;
	max.f32 	%f26, %f63, %f25;
	mov.b32 	%r16, %f26;
	shfl.sync.bfly.b32	%r17|%p11, %r16, 1, 31, -1;
	mov.b32 	%f27, %r17;
	max.f32 	%f28, %f26, %f27;
	sub.f32 	%f29, %f62, %f24;
	fma.rn.f32 	%f30, %f29, 0f3BBB989D, 0f3F000000;
	cvt.sat.f32.f32 	%f31, %f30;
	mov.f32 	%f32, 0f4B400001;
	mov.f32 	%f33, 0f437C0000;
	fma.rm.f32 	%f34, %f31, %f33, %f32;
	add.f32 	%f35, %f34, 0fCB40007F;
	neg.f32 	%f36, %f35;
	fma.rn.f32 	%f37, %f29, 0f3FB8AA3B, %f36;
	fma.rn.f32 	%f38, %f29, 0f32A57060, %f37;
	mov.b32 	%r18, %f34;
	shl.b32 	%r19, %r18, 23;
	mov.b32 	%f39, %r19;
	ex2.approx.ftz.f32 	%f40, %f38;
	mul.f32 	%f41, %f40, %f39;
	add.f32 	%f42, %f41, 0f00000000;
	sub.f32 	%f43, %f64, %f28;
	fma.rn.f32 	%f44, %f43, 0f3BBB989D, 0f3F000000;
	cvt.sat.f32.f32 	%f45, %f44;
	fma.rm.f32 	%f46, %f45, %f33, %f32;
	add.f32 	%f47, %f46, 0fCB40007F;
	neg.f32 	%f48, %f47;
	fma.rn.f32 	%f49, %f43, 0f3FB8AA3B, %f48;
	fma.rn.f32 	%f50, %f43, 0f32A57060, %f49;
	mov.b32 	%r20, %f46;
	shl.b32 	%r21, %r20, 23;
	mov.b32 	%f51, %r21;
	ex2.approx.ftz.f32 	%f52, %f50;
	mul.f32 	%f11, %f52, %f51;
	add.f32 	%f53, %f11, 0f00000000;
	mov.b32 	%r22, %f42;
	shfl.sync.bfly.b32	%r23|%p12, %r22, 2, 31, -1;
	mov.b32 	%f54, %r23;
	add.f32 	%f55, %f42, %f54;
	mov.b32 	%r24, %f55;
	shfl.sync.bfly.b32	%r25|%p13, %r24, 1, 31, -1;
	mov.b32 	%f56, %r25;
	add.f32 	%f57, %f55, %f56;
	mov.b32 	%r26, %f53;
	shfl.sync.bfly.b32	%r27|%p14, %r26, 2, 31, -1;
	mov.b32 	%f58, %r27;
	add.f32 	%f59, %f53, %f58;
	mov.b32 	%r28, %f59;
	shfl.sync.bfly.b32	%r29|%p15, %r28, 1, 31, -1;
	mov.b32 	%f60, %r29;
	add.f32 	%f12, %f59, %f60;
	div.rn.f32 	%f13, %f41, %f57;
	@%p7 bra 	$L__BB63_10;
	mad.lo.s64 	%rd31, %rd38, %rd5, %rd7;
	shl.b64 	%rd32, %rd31, 2;
	add.s64 	%rd33, %rd4, %rd32;
	st.global.f32 	[%rd33], %f13;
$L__BB63_10:
	setp.le.s64 	%p16, %rd12, %rd7;
	div.rn.f32 	%f14, %f11, %f12;
	@%p16 bra 	$L__BB63_12;
	mad.lo.s64 	%rd34, %rd5, %rd38, %rd5;
	add.s64 	%rd35, %rd34, %rd7;
	shl.b64 	%rd36, %rd35, 2;
	add.s64 	%rd37, %rd4, %rd36;
	st.global.f32 	[%rd37], %f14;
$L__BB63_12:
	add.s64 	%rd38, %rd38, %rd8;
	setp.lt.s64 	%p17, %rd38, %rd11;
	@%p17 bra 	$L__BB63_4;
$L__BB63_13:
	ret;

}
	// .globl	_Z15SoftmaxWarpImplI24ElementwiseScaleMaskLoadIffbE11DirectStoreIffEfLi1ELi1ELi4ELi1ELb0EL9Algorithm0EEvT_T0_ll
.visible .entry _Z15SoftmaxWarpImplI24ElementwiseScaleMaskLoadIffbE11DirectStoreIffEfLi1ELi1ELi4ELi1ELb0EL9Algorithm0EEvT_T0_ll(
	.param .align 8 .b8 _Z15SoftmaxWarpImplI24ElementwiseScaleMaskLoadIffbE11DirectStoreIffEfLi1ELi1ELi4ELi1ELb0EL9Algorithm0EEvT_T0_ll_param_0[32],
	.param .align 8 .b8 _Z15SoftmaxWarpImplI24ElementwiseScaleMaskLoadIffbE11DirectStoreIffEfLi1ELi1ELi4ELi1ELb0EL9Algorithm0EEvT_T0_ll_param_1[16],
	.param .u64 _Z15SoftmaxWarpImplI24ElementwiseScaleMaskLoadIffbE11DirectStoreIffEfLi1ELi1ELi4ELi1ELb0EL9Algorithm0EEvT_T0_ll_param_2,
	.param .u64 _Z15SoftmaxWarpImplI24ElementwiseScaleMaskLoadIffbE11DirectStoreIffEfLi1ELi1ELi4ELi1ELb0EL9Algorithm0EEvT_T0_ll_param_3
)
{
	.reg .pred 	%p<23>;
	.reg .b16 	%rs<4>;
	.reg .b32 	%r<41>;
	.reg .b32 	%f<82>;
	.reg .b64 	%rd<60>;

	ld.param.v2.f32 	{%f2, %f1}, [_Z15SoftmaxWarpImplI24ElementwiseScaleMaskLoadIffbE11DirectStoreIffEfLi1ELi1ELi4ELi1ELb0EL9Algorithm0EEvT_T0_ll_param_0+24];
	ld.param.u64 	%rd3, [_Z15SoftmaxWarpImplI24ElementwiseScaleMaskLoadIffbE11DirectStoreIffEfLi1ELi1ELi4ELi1ELb0EL9Algorithm0EEvT_T0_ll_param_0+16];
	ld.param.u64 	%rd5, [_Z15SoftmaxWarpImplI24ElementwiseScaleMaskLoadIffbE11DirectStoreIffEfLi1ELi1ELi4ELi1ELb0EL9Algorithm0EEvT_T0_ll_param_1+8];
	ld.param.u64 	%rd20, [_Z15SoftmaxWarpImplI24ElementwiseScaleMaskLoadIffbE11DirectStoreIffEfLi1ELi1ELi4ELi1ELb0EL9Algorithm0EEvT_T0_ll_param_1];
	ld.param.u64 	%rd21, [_Z15SoftmaxWarpImplI24ElementwiseScaleMaskLoadIffbE11DirectStoreIffEfLi1ELi1ELi4ELi1ELb0EL9Algorithm0EEvT_T0_ll_param_0+8];
	ld.param.u64 	%rd22, [_Z15SoftmaxWarpImplI24ElementwiseScaleMaskLoadIffbE11DirectStoreIffEfLi1ELi1ELi4ELi1ELb0EL9Algorithm0EEvT_T0_ll_param_0];
	ld.param.u64 	%rd19, [_Z15SoftmaxWarpImplI24ElementwiseScaleMaskLoadIffbE11DirectStoreIffEfLi1ELi1ELi4ELi1ELb0EL9Algorithm0EEvT_T0_ll_param_2];
	ld.param.u64 	%rd23, [_Z15SoftmaxWarpImplI24ElementwiseScaleMaskLoadIffbE11DirectStoreIffEfLi1ELi1ELi4ELi1ELb0EL9Algorithm0EEvT_T0_ll_param_3];
	cvta.to.global.u64 	%rd1, %rd22;
	cvta.to.global.u64 	%rd2, %rd21;
	cvta.to.global.u64 	%rd4, %rd20;
	setp.lt.s64 	%p1, %rd23, 5;
	@%p1 bra 	$L__BB64_2;
	mov.u64 	%rd24, $str;
	cvta.global.u64 	%rd25, %rd24;
	mov.u64 	%rd26, $str$1;
	cvta.global.u64 	%rd27, %rd26;
	mov.u64 	%rd28, __unnamed_65;
	cvta.global.u64 	%rd29, %rd28;
	{ // callseq 64, 0
	.param .b64 param0;
	st.param.b64 	[param0], %rd25;
	.param .b64 param1;
	st.param.b64 	[param1], %rd27;
	.param .b32 param2;
	st.param.b32 	[param2], 219;
	.param .b64 param3;
	st.param.b64 	[param3], %rd29;
	.param .b64 param4;
	st.param.b64 	[param4], 1;
	call.uni 
	__assertfail, 
	(
	param0, 
	param1, 
	param2, 
	param3, 
	param4
	);
	} // callseq 64
$L__BB64_2:
	mov.u32 	%r1, %ctaid.x;
	mov.u32 	%r2, %ntid.y;
	mov.u32 	%r3, %tid.y;
	mad.lo.s32 	%r4, %r1, %r2, %r3;
	mov.u32 	%r5, %nctaid.x;
	mul.lo.s32 	%r6, %r5, %r2;
	cvt.s64.s32 	%rd6, %r6;
	cvt.s64.s32 	%rd59, %r4;
	setp.le.s64 	%p2, %rd19, %rd59;
	@%p2 bra 	$L__BB64_10;
	mov.u32 	%r7, %tid.x;
	cvt.u64.u32 	%rd8, %r7;
	add.s64 	%rd9, %rd6, %rd59;
	max.s64 	%rd30, %rd19, %rd9;
	setp.lt.s64 	%p3, %rd9, %rd19;
	selp.u64 	%rd10, 1, 0, %p3;
	add.s64 	%rd31, %rd9, %rd10;
	sub.s64 	%rd11, %rd30, %rd31;
	or.b64  	%rd32, %rd11, %rd6;
	and.b64  	%rd33, %rd32, -4294967296;
	setp.ne.s64 	%p4, %rd33, 0;
	@%p4 bra 	$L__BB64_5;
	cvt.u32.u64 	%r8, %rd6;
	cvt.u32.u64 	%r9, %rd11;
	div.u32 	%r10, %r9, %r8;
	cvt.u64.u32 	%rd57, %r10;
	bra.uni 	$L__BB64_6;
$L__BB64_5:
	div.u64 	%rd57, %rd11, %rd6;
$L__BB64_6:
	add.s64 	%rd15, %rd57, %rd10;
	and.b64  	%rd34, %rd15, 1;
	setp.eq.b64 	%p5, %rd34, 1;
	@%p5 bra 	$L__BB64_8;
	mad.lo.s64 	%rd35, %rd3, %rd59, %rd8;
	shl.b64 	%rd36, %rd35, 2;
	add.s64 	%rd37, %rd1, %rd36;
	ld.global.f32 	%f3, [%rd37];
	add.s64 	%rd38, %rd2, %rd35;
	ld.global.u8 	%rs1, [%rd38];
	setp.eq.s16 	%p6, %rs1, 0;
	mul.f32 	%f4, %f1, %f3;
	selp.f32 	%f5, %f2, %f4, %p6;
	max.f32 	%f6, %f5, 0fFF800000;
	mov.b32 	%r11, %f6;
	shfl.sync.bfly.b32	%r12|%p7, %r11, 2, 31, -1;
	mov.b32 	%f7, %r12;
	max.f32 	%f8, %f6, %f7;
	mov.b32 	%r13, %f8;
	shfl.sync.bfly.b32	%r14|%p8, %r13, 1, 31, -1;
	mov.b32 	%f9, %r14;
	max.f32 	%f10, %f8, %f9;
	sub.f32 	%f11, %f5, %f10;
	fma.rn.f32 	%f12, %f11, 0f3BBB989D, 0f3F000000;
	cvt.sat.f32.f32 	%f13, %f12;
	mov.f32 	%f14, 0f4B400001;
	mov.f32 	%f15, 0f437C0000;
	fma.rm.f32 	%f16, %f13, %f15, %f14;
	add.f32 	%f17, %f16, 0fCB40007F;
	neg.f32 	%f18, %f17;
	fma.rn.f32 	%f19, %f11, 0f3FB8AA3B, %f18;
	fma.rn.f32 	%f20, %f11, 0f32A57060, %f19;
	mov.b32 	%r15, %f16;
	shl.b32 	%r16, %r15, 23;
	mov.b32 	%f21, %r16;
	ex2.approx.ftz.f32 	%f22, %f20;
	mul.f32 	%f23, %f22, %f21;
	add.f32 	%f24, %f23, 0f00000000;
	mov.b32 	%r17, %f24;
	shfl.sync.bfly.b32	%r18|%p9, %r17, 2, 31, -1;
	mov.b32 	%f25, %r18;
	add.f32 	%f26, %f24, %f25;
	mov.b32 	%r19, %f26;
	shfl.sync.bfly.b32	%r20|%p10, %r19, 1, 31, -1;
	mov.b32 	%f27, %r20;
	add.f32 	%f28, %f26, %f27;
	div.rn.f32 	%f29, %f23, %f28;
	mad.lo.s64 	%rd39, %rd5, %rd59, %rd8;
	shl.b64 	%rd40, %rd39, 2;
	add.s64 	%rd41, %rd4, %rd40;
	st.global.f32 	[%rd41], %f29;
	mov.u64 	%rd59, %rd9;
$L__BB64_8:
	setp.eq.s64 	%p11, %rd15, 0;
	@%p11 bra 	$L__BB64_10;
$L__BB64_9:
	mad.lo.s64 	%rd42, %rd59, %rd3, %rd8;
	shl.b64 	%rd43, %rd42, 2;
	add.s64 	%rd44, %rd1, %rd43;
	ld.global.f32 	%f30, [%rd44];
	add.s64 	%rd45, %rd2, %rd42;
	ld.global.u8 	%rs2, [%rd45];
	setp.eq.s16 	%p12, %rs2, 0;
	mul.f32 	%f31, %f1, %f30;
	selp.f32 	%f32, %f2, %f31, %p12;
	max.f32 	%f33, %f32, 0fFF800000;
	mov.b32 	%r21, %f33;
	shfl.sync.bfly.b32	%r22|%p13, %r21, 2, 31, -1;
	mov.b32 	%f34, %r22;
	max.f32 	%f35, %f33, %f34;
	mov.b32 	%r23, %f35;
	shfl.sync.bfly.b32	%r24|%p14, %r23, 1, 31, -1;
	mov.b32 	%f36, %r24;
	max.f32 	%f37, %f35, %f36;
	sub.f32 	%f38, %f32, %f37;
	fma.rn.f32 	%f39, %f38, 0f3BBB989D, 0f3F000000;
	cvt.sat.f32.f32 	%f40, %f39;
	mov.f32 	%f41, 0f4B400001;
	mov.f32 	%f42, 0f437C0000;
	fma.rm.f32 	%f43, %f40, %f42, %f41;
	add.f32 	%f44, %f43, 0fCB40007F;
	neg.f32 	%f45, %f44;
	fma.rn.f32 	%f46, %f38, 0f3FB8AA3B, %f45;
	fma.rn.f32 	%f47, %f38, 0f32A57060, %f46;
	mov.b32 	%r25, %f43;
	shl.b32 	%r26, %r25, 23;
	mov.b32 	%f48, %r26;
	ex2.approx.ftz.f32 	%f49, %f47;
	mul.f32 	%f50, %f49, %f48;
	add.f32 	%f51, %f50, 0f00000000;
	mov.b32 	%r27, %f51;
	shfl.sync.bfly.b32	%r28|%p15, %r27, 2, 31, -1;
	mov.b32 	%f52, %r28;
	add.f32 	%f53, %f51, %f52;
	mov.b32 	%r29, %f53;
	shfl.sync.bfly.b32	%r30|%p16, %r29, 1, 31, -1;
	mov.b32 	%f54, %r30;
	add.f32 	%f55, %f53, %f54;
	div.rn.f32 	%f56, %f50, %f55;
	mad.lo.s64 	%rd46, %rd59, %rd5, %rd8;
	shl.b64 	%rd47, %rd46, 2;
	add.s64 	%rd48, %rd4, %rd47;
	st.global.f32 	[%rd48], %f56;
	add.s64 	%rd49, %rd59, %rd6;
	mad.lo.s64 	%rd50, %rd49, %rd3, %rd8;
	shl.b64 	%rd51, %rd50, 2;
	add.s64 	%rd52, %rd1, %rd51;
	ld.global.f32 	%f57, [%rd52];
	add.s64 	%rd53, %rd2, %rd50;
	ld.global.u8 	%rs3, [%rd53];
	setp.eq.s16 	%p17, %rs3, 0;
	mul.f32 	%f58, %f1, %f57;
	selp.f32 	%f59, %f2, %f58, %p17;
	max.f32 	%f60, %f59, 0fFF800000;
	mov.b32 	%r31, %f60;
	shfl.sync.bfly.b32	%r32|%p18, %r31, 2, 31, -1;
	mov.b32 	%f61, %r32;
	max.f32 	%f62, %f60, %f61;
	mov.b32 	%r33, %f62;
	shfl.sync.bfly.b32	%r34|%p19, %r33, 1, 31, -1;
	mov.b32 	%f63, %r34;
	max.f32 	%f64, %f62, %f63;
	sub.f32 	%f65, %f59, %f64;
	fma.rn.f32 	%f66, %f65, 0f3BBB989D, 0f3F000000;
	cvt.sat.f32.f32 	%f67, %f66;
	fma.rm.f32 	%f68, %f67, %f42, %f41;
	add.f32 	%f69, %f68, 0fCB40007F;
	neg.f32 	%f70, %f69;
	fma.rn.f32 	%f71, %f65, 0f3FB8AA3B, %f70;
	fma.rn.f32 	%f72, %f65, 0f32A57060, %f71;
	mov.b32 	%r35, %f68;
	shl.b32 	%r36, %r35, 23;
	mov.b32 	%f73, %r36;
	ex2.approx.ftz.f32 	%f74, %f72;
	mul.f32 	%f75, %f74, %f73;
	add.f32 	%f76, %f75, 0f00000000;
	mov.b32 	%r37, %f76;
	shfl.sync.bfly.b32	%r38|%p20, %r37, 2, 31, -1;
	mov.b32 	%f77, %r38;
	add.f32 	%f78, %f76, %f77;
	mov.b32 	%r39, %f78;
	shfl.sync.bfly.b32	%r40|%p21, %r39, 1, 31, -1;
	mov.b32 	%f79, %r40;
	add.f32 	%f80, %f78, %f79;
	div.rn.f32 	%f81, %f75, %f80;
	mad.lo.s64 	%rd54, %rd49, %rd5, %rd8;
	shl.b64 	%rd55, %rd54, 2;
	add.s64 	%rd56, %rd4, %rd55;
	st.global.f32 	[%rd56], %f81;
	add.s64 	%rd59, %rd49, %rd6;
	setp.lt.s64 	%p22, %rd59, %rd19;
	@%p22 bra 	$L__BB64_9;
$L__BB64_10:
	ret;

}
	// .globl	_Z15SoftmaxWarpImplI24ElementwiseScaleMaskLoadIffbE11DirectStoreIffEfLi1ELi1ELi4ELi1ELb1EL9Algorithm0EEvT_T0_ll
.visible .entry _Z15SoftmaxWarpImplI24ElementwiseScaleMaskLoadIffbE11DirectStoreIffEfLi1ELi1ELi4ELi1ELb1EL9Algorithm0EEvT_T0_ll(
	.param .align 8 .b8 _Z15SoftmaxWarpImplI24ElementwiseScaleMaskLoadIffbE11DirectStoreIffEfLi1ELi1ELi4ELi1ELb1EL9Algorithm0EEvT_T0_ll_param_0[32],
	.param .align 8 .b8 _Z15SoftmaxWarpImplI24ElementwiseScaleMaskLoadIffbE11DirectStoreIffEfLi1ELi1ELi4ELi1ELb1EL9Algorithm0EEvT_T0_ll_param_1[16],
	.param .u64 _Z15SoftmaxWarpImplI24ElementwiseScaleMaskLoadIffbE11DirectStoreIffEfLi1ELi1ELi4ELi1ELb1EL9Algorithm0EEvT_T0_ll_param_2,
	.param .u64 _Z15SoftmaxWarpImplI24ElementwiseScaleMaskLoadIffbE11DirectStoreIffEfLi1ELi1ELi4ELi1ELb1EL9Algorithm0EEvT_T0_ll_param_3
)
{
	.reg .pred 	%p<29>;
	.reg .b16 	%rs<4>;
	.reg .b32 	%r<41>;
	.reg .b32 	%f<99>;
	.reg .b64 	%rd<60>;

	ld.param.v2.f32 	{%f2, %f1}, [_Z15SoftmaxWarpImplI24ElementwiseScaleMaskLoadIffbE11DirectStoreIffEfLi1ELi1ELi4ELi1ELb1EL9Algorithm0EEvT_T0_ll_param_0+24];
	ld.param.u64 	%rd3, [_Z15SoftmaxWarpImplI24ElementwiseScaleMaskLoadIffbE11DirectStoreIffEfLi1ELi1ELi4ELi1ELb1EL9Algorithm0EEvT_T0_ll_param_0+16];
	ld.param.u64 	%rd5, [_Z15SoftmaxWarpImplI24ElementwiseScaleMaskLoadIffbE11DirectStoreIffEfLi1ELi1ELi4ELi1ELb1EL9Algorithm0EEvT_T0_ll_param_1+8];
	ld.param.u64 	%rd22, [_Z15SoftmaxWarpImplI24ElementwiseScaleMaskLoadIffbE11DirectStoreIffEfLi1ELi1ELi4ELi1ELb1EL9Algorithm0EEvT_T0_ll_param_1];
	ld.param.u64 	%rd23, [_Z15SoftmaxWarpImplI24ElementwiseScaleMaskLoadIffbE11DirectStoreIffEfLi1ELi1ELi4ELi1ELb1EL9Algorithm0EEvT_T0_ll_param_0+8];
	ld.param.u64 	%rd24, [_Z15SoftmaxWarpImplI24ElementwiseScaleMaskLoadIffbE11DirectStoreIffEfLi1ELi1ELi4ELi1ELb1EL9Algorithm0EEvT_T0_ll_param_0];
	ld.param.u64 	%rd20, [_Z15SoftmaxWarpImplI24ElementwiseScaleMaskLoadIffbE11DirectStoreIffEfLi1ELi1ELi4ELi1ELb1EL9Algorithm0EEvT_T0_ll_param_2];
	ld.param.u64 	%rd21, [_Z15SoftmaxWarpImplI24ElementwiseScaleMaskLoadIffbE11DirectStoreIffEfLi1ELi1ELi4ELi1ELb1EL9Algorithm0EEvT_T0_ll_param_3];
	cvta.to.global.u64 	%rd1, %rd24;
	cvta.to.global.u64 	%rd2, %rd23;
	cvta.to.global.u64 	%rd4, %rd22;
	setp.lt.s64 	%p1, %rd21, 5;
	@%p1 bra 	$L__BB65_2;
	mov.u64 	%rd25, $str;
	cvta.global.u64 	%rd26, %rd25;
	mov.u64 	%rd27, $str$1;
	cvta.global.u64 	%rd28, %rd27;
	mov.u64 	%rd29, __unnamed_66;
	cvta.global.u64 	%rd30, %rd29;
	{ // callseq 65, 0
	.param .b64 param0;
	st.param.b64 	[param0], %rd26;
	.param .b64 param1;
	st.param.b64 	[param1], %rd28;
	.param .b32 param2;
	st.param.b32 	[param2], 219;
	.param .b64 param3;
	st.param.b64 	[param3], %rd30;
	.param .b64 param4;
	st.param.b64 	[param4], 1;
	call.uni 
	__assertfail, 
	(
	param0, 
	param1, 
	param2, 
	param3, 
	param4
	);
	} // callseq 65
$L__BB65_2:
	mov.u32 	%r1, %ctaid.x;
	mov.u32 	%r2, %ntid.y;
	mov.u32 	%r3, %tid.y;
	mad.lo.s32 	%r4, %r1, %r2, %r3;
	mov.u32 	%r5, %nctaid.x;
	mul.lo.s32 	%r6, %r5, %r2;
	cvt.s64.s32 	%rd6, %r6;
	cvt.s64.s32 	%rd7, %r4;
	setp.le.s64 	%p2, %rd20, %rd7;
	@%p2 bra 	$L__BB65_21;
	mov.u32 	%r7, %tid.x;
	cvt.u64.u32 	%rd8, %r7;
	add.s64 	%rd9, %rd6, %rd7;
	max.s64 	%rd31, %rd20, %rd9;
	setp.lt.s64 	%p3, %rd9, %rd20;
	selp.u64 	%rd10, 1, 0, %p3;
	add.s64 	%rd32, %rd9, %rd10;
	sub.s64 	%rd11, %rd31, %rd32;
	or.b64  	%rd33, %rd11, %rd6;
	and.b64  	%rd34, %rd33, -4294967296;
	setp.ne.s64 	%p4, %rd34, 0;
	@%p4 bra 	$L__BB65_5;
	cvt.u32.u64 	%r8, %rd6;
	cvt.u32.u64 	%r9, %rd11;
	div.u32 	%r10, %r9, %r8;
	cvt.u64.u32 	%rd57, %r10;
	bra.uni 	$L__BB65_6;
$L__BB65_5:
	div.u64 	%rd57, %rd11, %rd6;
$L__BB65_6:
	add.s64 	%rd15, %rd57, %rd10;
	and.b64  	%rd35, %rd15, 1;
	setp.eq.b64 	%p5, %rd35, 1;
	mov.u64 	%rd59, %rd7;
	@%p5 bra 	$L__BB65_11;
	setp.le.s64 	%p6, %rd21, %rd8;
	mov.f32 	%f93, 0fFF800000;
	mov.f32 	%f94, %f93;
	@%p6 bra 	$L__BB65_9;
	mad.lo.s64 	%rd36, %rd3, %rd7, %rd8;
	shl.b64 	%rd37, %rd36, 2;
	add.s64 	%rd38, %rd1, %rd37;
	ld.global.f32 	%f19, [%rd38];
	add.s64 	%rd39, %rd2, %rd36;
	ld.global.u8 	%rs1, [%rd39];
	setp.eq.s16 	%p7, %rs1, 0;
	mul.f32 	%f20, %f1, %f19;
	selp.f32 	%f93, %f2, %f20, %p7;
	max.f32 	%f94, %f93, 0fFF800000;
$L__BB65_9:
	mov.b32 	%r11, %f94;
	shfl.sync.bfly.b32	%r12|%p9, %r11, 2, 31, -1;
	mov.b32 	%f21, %r12;
	max.f32 	%f22, %f94, %f21;
	mov.b32 	%r13, %f22;
	shfl.sync.bfly.b32	%r14|%p10, %r13, 1, 31, -1;
	mov.b32 	%f23, %r14;
	max.f32 	%f24, %f22, %f23;
	sub.f32 	%f25, %f93, %f24;
	fma.rn.f32 	%f26, %f25, 0f3BBB989D, 0f3F000000;
	cvt.sat.f32.f32 	%f27, %f26;
	mov.f32 	%f28, 0f4B400001;
	mov.f32 	%f29, 0f437C0000;
	fma.rm.f32 	%f30, %f27, %f29, %f28;
	add.f32 	%f31, %f30, 0fCB40007F;
	neg.f32 	%f32, %f31;
	fma.rn.f32 	%f33, %f25, 0f3FB8AA3B, %f32;
	fma.rn.f32 	%f34, %f25, 0f32A57060, %f33;
	mov.b32 	%r15, %f30;
	shl.b32 	%r16, %r15, 23;
	mov.b32 	%f35, %r16;
	ex2.approx.ftz.f32 	%f36, %f34;
	mul.f32 	%f37, %f36, %f35;
	add.f32 	%f38, %f37, 0f00000000;
	mov.b32 	%r17, %f38;
	shfl.sync.bfly.b32	%r18|%p11, %r17, 2, 31, -1;
	mov.b32 	%f39, %r18;
	add.f32 	%f40, %f38, %f39;
	mov.b32 	%r19, %f40;
	shfl.sync.bfly.b32	%r20|%p12, %r19, 1, 31, -1;
	mov.b32 	%f41, %r20;
	add.f32 	%f42, %f40, %f41;
	div.rn.f32 	%f7, %f37, %f42;
	mov.u64 	%rd59, %rd9;
	@%p6 bra 	$L__BB65_11;
	mad.lo.s64 	%rd40, %rd5, %rd7, %rd8;
	shl.b64 	%rd41, %rd40, 2;
	add.s64 	%rd42, %rd4, %rd41;
	st.global.f32 	[%rd42], %f7;
$L__BB65_11:
	setp.eq.s64 	%p13, %rd15, 0;
	@%p13 bra 	$L__BB65_21;
$L__BB65_12:
	setp.le.s64 	%p14, %rd21, %rd8;
	mov.f32 	%f95, 0fFF800000;
	mov.f32 	%f96, %f95;
	@%p14 bra 	$L__BB65_14;
	mad.lo.s64 	%rd43, %rd59, %rd3, %rd8;
	shl.b64 	%rd44, %rd43, 2;
	add.s64 	%rd45, %rd1, %rd44;
	ld.global.f32 	%f44, [%rd45];
	add.s64 	%rd46, %rd2, %rd43;
	ld.global.u8 	%rs2, [%rd46];
	setp.eq.s16 	%p15, %rs2, 0;
	mul.f32 	%f45, %f1, %f44;
	selp.f32 	%f95, %f2, %f45, %p15;
	max.f32 	%f96, %f95, 0fFF800000;
$L__BB65_14:
	mov.b32 	%r21, %f96;
	shfl.sync.bfly.b32	%r22|%p17, %r21, 2, 31, -1;
	mov.b32 	%f46, %r22;
	max.f32 	%f47, %f96, %f46;
	mov.b32 	%r23, %f47;
	shfl.sync.bfly.b32	%r24|%p18, %r23, 1, 31, -1;
	mov.b32 	%f48, %r24;
	max.f32 	%f49, %f47, %f48;
	sub.f32 	%f50, %f95, %f49;
	fma.rn.f32 	%f51, %f50, 0f3BBB989D, 0f3F000000;
	cvt.sat.f32.f32 	%f52, %f51;
	mov.f32 	%f53, 0f4B400001;
	mov.f32 	%f54, 0f437C0000;
	fma.rm.f32 	%f55, %f52, %f54, %f53;
	add.f32 	%f56, %f55, 0fCB40007F;
	neg.f32 	%f57, %f56;
	fma.rn.f32 	%f58, %f50, 0f3FB8AA3B, %f57;
	fma.rn.f32 	%f59, %f50, 0f32A57060, %f58;
	mov.b32 	%r25, %f55;
	shl.b32 	%r26, %r25, 23;
	mov.b32 	%f60, %r26;
	ex2.approx.ftz.f32 	%f61, %f59;
	mul.f32 	%f62, %f61, %f60;
	add.f32 	%f63, %f62, 0f00000000;
	mov.b32 	%r27, %f63;
	shfl.sync.bfly.b32	%r28|%p19, %r27, 2, 31, -1;
	mov.b32 	%f64, %r28;
	add.f32 	%f65, %f63, %f64;
	mov.b32 	%r29, %f65;
	shfl.sync.bfly.b32	%r30|%p20, %r29, 1, 31, -1;
	mov.b32 	%f66, %r30;
	add.f32 	%f67, %f65, %f66;
	div.rn.f32 	%f12, %f62, %f67;
	@%p14 bra 	$L__BB65_16;
	mad.lo.s64 	%rd47, %rd59, %rd5, %rd8;
	shl.b64 	%rd48, %rd47, 2;
	add.s64 	%rd49, %rd4, %rd48;
	st.global.f32 	[%rd49], %f12;
$L__BB65_16:
	setp.le.s64 	%p21, %rd21, %rd8;
	add.s64 	%rd18, %rd59, %rd6;
	mov.f32 	%f97, 0fFF800000;
	mov.f32 	%f98, %f97;
	@%p21 bra 	$L__BB65_18;
	mad.lo.s64 	%rd50, %rd18, %rd3, %rd8;
	shl.b64 	%rd51, %rd50, 2;
	add.s64 	%rd52, %rd1, %rd51;
	ld.global.f32 	%f69, [%rd52];
	add.s64 	%rd53, %rd2, %rd50;
	ld.global.u8 	%rs3, [%rd53];
	setp.eq.s16 	%p22, %rs3, 0;
	mul.f32 	%f70, %f1, %f69;
	selp.f32 	%f97, %f2, %f70, %p22;
	max.f32 	%f98, %f97, 0fFF800000;
$L__BB65_18:
	mov.b32 	%r31, %f98;
	shfl.sync.bfly.b32	%r32|%p24, %r31, 2, 31, -1;
	mov.b32 	%f71, %r32;
	max.f32 	%f72, %f98, %f71;
	mov.b32 	%r33, %f72;
	shfl.sync.bfly.b32	%r34|%p25, %r33, 1, 31, -1;
	mov.b32 	%f73, %r34;
	max.f32 	%f74, %f72, %f73;
	sub.f32 	%f75, %f97, %f74;
	fma.rn.f32 	%f76, %f75, 0f3BBB989D, 0f3F000000;
	cvt.sat.f32.f32 	%f77, %f76;
	mov.f32 	%f78, 0f4B400001;
	mov.f32 	%f79, 0f437C0000;
	fma.rm.f32 	%f80, %f77, %f79, %f78;
	add.f32 	%f81, %f80, 0fCB40007F;
	neg.f32 	%f82, %f81;
	fma.rn.f32 	%f83, %f75, 0f3FB8AA3B, %f82;
	fma.rn.f32 	%f84, %f75, 0f32A57060, %f83;
	mov.b32 	%r35, %f80;
	shl.b32 	%r36, %r35, 23;
	mov.b32 	%f85, %r36;
	ex2.approx.ftz.f32 	%f86, %f84;
	mul.f32 	%f87, %f86, %f85;
	add.f32 	%f88, %f87, 0f00000000;
	mov.b32 	%r37, %f88;
	shfl.sync.bfly.b32	%r38|%p26, %r37, 2, 31, -1;
	mov.b32 	%f89, %r38;
	add.f32 	%f90, %f88, %f89;
	mov.b32 	%r39, %f90;
	shfl.sync.bfly.b32	%r40|%p27, %r39, 1, 31, -1;
	mov.b32 	%f91, %r40;
	add.f32 	%f92, %f90, %f91;
	div.rn.f32 	%f17, %f87, %f92;
	@%p21 bra 	$L__BB65_20;
	mad.lo.s64 	%rd54, %rd18, %rd5, %rd8;
	shl.b64 	%rd55, %rd54, 2;
	add.s64 	%rd56, %rd4, %rd55;
	st.global.f32 	[%rd56], %f17;
$L__BB65_20:
	add.s64 	%rd59, %rd18, %rd6;
	setp.lt.s64 	%p28, %rd59, %rd20;
	@%p28 bra 	$L__BB65_12;
$L__BB65_21:
	ret;

}
	// .globl	_Z15SoftmaxWarpImplI24ElementwiseScaleMaskLoadIffbE11DirectStoreIffEfLi1ELi1ELi8ELi2ELb0EL9Algorithm0EEvT_T0_ll
.visible .entry _Z15SoftmaxWarpImplI24ElementwiseScaleMaskLoadIffbE11DirectStoreIffEfLi1ELi1ELi8ELi2ELb0EL9Algorithm0EEvT_T0_ll(
	.param .align 8 .b8 _Z15SoftmaxWarpImplI24ElementwiseScaleMaskLoadIffbE11DirectStoreIffEfLi1ELi1ELi8ELi2ELb0EL9Algorithm0EEvT_T0_ll_param_0[32],
	.param .align 8 .b8 _Z15SoftmaxWarpImplI24ElementwiseScaleMaskLoadIffbE11DirectStoreIffEfLi1ELi1ELi8ELi2ELb0EL9Algorithm0EEvT_T0_ll_param_1[16],
	.param .u64 _Z15SoftmaxWarpImplI24ElementwiseScaleMaskLoadIffbE11DirectStoreIffEfLi1ELi1ELi8ELi2ELb0EL9Algorithm0EEvT_T0_ll_param_2,
	.param .u64 _Z15SoftmaxWarpImplI24ElementwiseScaleMaskLoadIffbE11DirectStoreIffEfLi1ELi1ELi8ELi2ELb0EL9Algorithm0EEvT_T0_ll_param_3
)
{
	.reg .pred 	%p<18>;
	.reg .b16 	%rs<3>;
	.reg .b32 	%r<38>;
	.reg .b32 	%f<63>;
	.reg .b64 	%rd<35>;

	ld.param.u64 	%rd1, [_Z15SoftmaxWarpImplI24ElementwiseScaleMaskLoadIffbE11DirectStoreIffEfLi1ELi1ELi8ELi2ELb0EL9Algorithm0EEvT_T0_ll_param_0];
	ld.param.u64 	%rd2, [_Z15SoftmaxWarpImplI24ElementwiseScaleMaskLoadIffbE11DirectStoreIffEfLi1ELi1ELi8ELi2ELb0EL9Algorithm0EEvT_T0_ll_param_0+8];
	ld.param.v2.f32 	{%f2, %f1}, [_Z15SoftmaxWarpImplI24ElementwiseScaleMaskLoadIffbE11DirectStoreIffEfLi1ELi1ELi8ELi2ELb0EL9Algorithm0EEvT_T0_ll_param_0+24];
	ld.param.u64 	%rd3, [_Z15SoftmaxWarpImplI24ElementwiseScaleMaskLoadIffbE11DirectStoreIffEfLi1ELi1ELi8ELi2ELb0EL9Algorithm0EEvT_T0_ll_param_0+16];
	ld.param.u64 	%rd4, [_Z15SoftmaxWarpImplI24ElementwiseScaleMaskLoadIffbE11DirectStoreIffEfLi1ELi1ELi8ELi2ELb0EL9Algorithm0EEvT_T0_ll_param_1];
	ld.param.u64 	%rd5, [_Z15SoftmaxWarpImplI24ElementwiseScaleMaskLoadIffbE11DirectStoreIffEfLi1ELi1ELi8ELi2ELb0EL9Algorithm0EEvT_T0_ll_param_1+8];
	ld.param.u64 	%rd14, [_Z15SoftmaxWarpImplI24ElementwiseScaleMaskLoadIffbE11DirectStoreIffEfLi1ELi1ELi8ELi2ELb0EL9Algorithm0EEvT_T0_ll_param_2];
	ld.param.u64 	%rd15, [_Z15SoftmaxWarpImplI24ElementwiseScaleMaskLoadIffbE11DirectStoreIffEfLi1ELi1ELi8ELi2ELb0EL9Algorithm0EEvT_T0_ll_param_3];
	setp.lt.s64 	%p1, %rd15, 9;
	@%p1 bra 	$L__BB66_2;
	mov.u64 	%rd16, $str;
	cvta.global.u64 	%rd17, %rd16;
	mov.u64 	%rd18, $str$1;
	cvta.global.u64 	%rd19, %rd18;
	mov.u64 	%rd20, __unnamed_67;
	cvta.global.u64 	%rd21, %rd20;
	{ // callseq 66, 0
	.param .b64 param0;
	st.param.b64 	[param0], %rd17;
	.param .b64 param1;
	st.param.b64 	[param1], %rd19;
	.param .b32 param2;
	st.param.b32 	[param2], 219;
	.param .b64 param3;
	st.param.b64 	[param3], %rd21;
	.param .b64 param4;
	st.param.b64 	[param4], 1;
	call.uni 
	__assertfail, 
	(
	param0, 
	param1, 
	param2, 
	param3, 
	param4
	);
	} // callseq 66
$L__BB66_2:
	mov.u32 	%r2, %ctaid.x;
	mov.u32 	%r3, %ntid.y;
	mov.u32 	%r4, %tid.y;
	mad.lo.s32 	%r5, %r2, %r3, %r4;
	mov.u32 	%r6, %nctaid.x;
	mul.lo.s32 	%r7, %r3, %r6;
	shl.b32 	%r1, %r7, 1;
	shl.b32 	%r8, %r5, 1;
	cvt.s64.s32 	%rd34, %r8;
	setp.le.s64 	%p2, %rd14, %rd34;
	@%p2 bra 	$L__BB66_5;
	mov.u32 	%r9, %tid.x;
	cvt.u64.u32 	%rd7, %r9;
	cvta.to.global.u64 	%rd8, %rd4;
	cvta.to.global.u64 	%rd9, %rd2;
	cvta.to.global.u64 	%rd10, %rd1;
	cvt.s64.s32 	%rd11, %r1;
$L__BB66_4:
	mad.lo.s64 	%rd22, %rd34, %rd3, %rd7;
	shl.b64 	%rd23, %rd22, 2;
	add.s64 	%rd24, %rd10, %rd23;
	ld.global.f32 	%f3, [%rd24];
	add.s64 	%rd25, %rd9, %rd22;
	ld.global.u8 	%rs1, [%rd25];
	setp.eq.s16 	%p3, %rs1, 0;
	mul.f32 	%f4, %f1, %f3;
	selp.f32 	%f5, %f2, %f4, %p3;
	max.f32 	%f6, %f5, 0fFF800000;
	shl.b64 	%rd26, %rd3, 2;
	add.s64 	%rd27, %rd24, %rd26;
	ld.global.f32 	%f7, [%rd27];
	add.s64 	%rd28, %rd25, %rd3;
	ld.global.u8 	%rs2, [%rd28];
	setp.eq.s16 	%p4, %rs2, 0;
	mul.f32 	%f8, %f1, %f7;
	selp.f32 	%f9, %f2, %f8, %p4;
	max.f32 	%f10, %f9, 0fFF800000;
	mov.b32 	%r10, %f6;
	shfl.sync.bfly.b32	%r11|%p5, %r10, 4, 31, -1;
	mov.b32 	%f11, %r11;
	max.f32 	%f12, %f6, %f11;
	mov.b32 	%r12, %f12;
	shfl.sync.bfly.b32	%r13|%p6, %r12, 2, 31, -1;
	mov.b32 	%f13, %r13;
	max.f32 	%f14, %f12, %f13;
	mov.b32 	%r14, %f14;
	shfl.sync.bfly.b32	%r15|%p7, %r14, 1, 31, -1;
	mov.b32 	%f15, %r15;
	max.f32 	%f16, %f14, %f15;
	mov.b32 	%r16, %f10;
	shfl.sync.bfly.b32	%r17|%p8, %r16, 4, 31, -1;
	mov.b32 	%f17, %r17;
	max.f32 	%f18, %f10, %f17;
	mov.b32 	%r18, %f18;
	shfl.sync.bfly.b32	%r19|%p9, %r18, 2, 31, -1;
	mov.b32 	%f19, %r19;
	max.f32 	%f20, %f18, %f19;
	mov.b32 	%r20, %f20;
	shfl.sync.bfly.b32	%r21|%p10, %r20, 1, 31, -1;
	mov.b32 	%f21, %r21;
	max.f32 	%f22, %f20, %f21;
	sub.f32 	%f23, %f5, %f16;
	fma.rn.f32 	%f24, %f23, 0f3BBB989D, 0f3F000000;
	cvt.sat.f32.f32 	%f25, %f24;
	mov.f32 	%f26, 0f4B400001;
	mov.f32 	%f27, 0f437C0000;
	fma.rm.f32 	%f28, %f25, %f27, %f26;
	add.f32 	%f29, %f28, 0fCB40007F;
	neg.f32 	%f30, %f29;
	fma.rn.f32 	%f31, %f23, 0f3FB8AA3B, %f30;
	fma.rn.f32 	%f32, %f23, 0f32A57060, %f31;
	mov.b32 	%r22, %f28;
	shl.b32 	%r23, %r22, 23;
	mov.b32 	%f33, %r23;
	ex2.approx.ftz.f32 	%f34, %f32;
	mul.f32 	%f35, %f34, %f33;
	add.f32 	%f36, %f35, 0f00000000;
	sub.f32 	%f37, %f9, %f22;
	fma.rn.f32 	%f38, %f37, 0f3BBB989D, 0f3F000000;
	cvt.sat.f32.f32 	%f39, %f38;
	fma.rm.f32 	%f40, %f39, %f27, %f26;
	add.f32 	%f41, %f40, 0fCB40007F;
	neg.f32 	%f42, %f41;
	fma.rn.f32 	%f43, %f37, 0f3FB8AA3B, %f42;
	fma.rn.f32 	%f44, %f37, 0f32A57060, %f43;
	mov.b32 	%r24, %f40;
	shl.b32 	%r25, %r24, 23;
	mov.b32 	%f45, %r25;
	ex2.approx.ftz.f32 	%f46, %f44;
	mul.f32 	%f47, %f46, %f45;
	add.f32 	%f48, %f47, 0f00000000;
	mov.b32 	%r26, %f36;
	shfl.sync.bfly.b32	%r27|%p11, %r26, 4, 31, -1;
	mov.b32 	%f49, %r27;
	add.f32 	%f50, %f36, %f49;
	mov.b32 	%r28, %f50;
	shfl.sync.bfly.b32	%r29|%p12, %r28, 2, 31, -1;
	mov.b32 	%f51, %r29;
	add.f32 	%f52, %f50, %f51;
	mov.b32 	%r30, %f52;
	shfl.sync.bfly.b32	%r31|%p13, %r30, 1, 31, -1;
	mov.b32 	%f53, %r31;
	add.f32 	%f54, %f52, %f53;
	mov.b32 	%r32, %f48;
	shfl.sync.bfly.b32	%r33|%p14, %r32, 4, 31, -1;
	mov.b32 	%f55, %r33;
	add.f32 	%f56, %f48, %f55;
	mov.b32 	%r34, %f56;
	shfl.sync.bfly.b32	%r35|%p15, %r34, 2, 31, -1;
	mov.b32 	%f57, %r35;
	add.f32 	%f58, %f56, %f57;
	mov.b32 	%r36, %f58;
	shfl.sync.bfly.b32	%r37|%p16, %r36, 1, 31, -1;
	mov.b32 	%f59, %r37;
	add.f32 	%f60, %f58, %f59;
	div.rn.f32 	%f61, %f35, %f54;
	mad.lo.s64 	%rd29, %rd34, %rd5, %rd7;
	shl.b64 	%rd30, %rd29, 2;
	add.s64 	%rd31, %rd8, %rd30;
	st.global.f32 	[%rd31], %f61;
	div.rn.f32 	%f62, %f47, %f60;
	shl.b64 	%rd32, %rd5, 2;
	add.s64 	%rd33, %rd31, %rd32;
	st.global.f32 	[%rd33], %f62;
	add.s64 	%rd34, %rd34, %rd11;
	setp.lt.s64 	%p17, %rd34, %rd14;
	@%p17 bra 	$L__BB66_4;
$L__BB66_5:
	ret;

}
	// .globl	_Z15SoftmaxWarpImplI24ElementwiseScaleMaskLoadIffbE11DirectStoreIffEfLi1ELi1ELi8ELi2ELb1EL9Algorithm0EEvT_T0_ll
.visible .entry _Z15SoftmaxWarpImplI24ElementwiseScaleMaskLoadIffbE11DirectStoreIffEfLi1ELi1ELi8ELi2ELb1EL9Algorithm0EEvT_T0_ll(
	.param .align 8 .b8 _Z15SoftmaxWarpImplI24ElementwiseScaleMaskLoadIffbE11DirectStoreIffEfLi1ELi1ELi8ELi2ELb1EL9Algorithm0EEvT_T0_ll_param_0[32],
	.param .align 8 .b8 _Z15SoftmaxWarpImplI24ElementwiseScaleMaskLoadIffbE11DirectStoreIffEfLi1ELi1ELi8ELi2ELb1EL9Algorithm0EEvT_T0_ll_param_1[16],
	.param .u64 _Z15SoftmaxWarpImplI24ElementwiseScaleMaskLoadIffbE11DirectStoreIffEfLi1ELi1ELi8ELi2ELb1EL9Algorithm0EEvT_T0_ll_param_2,
	.param .u64 _Z15SoftmaxWarpImplI24ElementwiseScaleMaskLoadIffbE11DirectStoreIffEfLi1ELi1ELi8ELi2ELb1EL9Algorithm0EEvT_T0_ll_param_3
)
{
	.reg .pred 	%p<22>;
	.reg .b16 	%rs<3>;
	.reg .b32 	%r<38>;
	.reg .b32 	%f<73>;
	.reg .b64 	%rd<39>;

	ld.param.v2.f32 	{%f2, %f1}, [_Z15SoftmaxWarpImplI24ElementwiseScaleMaskLoadIffbE11DirectStoreIffEfLi1ELi1ELi8ELi2ELb1EL9Algorithm0EEvT_T0_ll_param_0+24];
	ld.param.u64 	%rd3, [_Z15SoftmaxWarpImplI24ElementwiseScaleMaskLoadIffbE11DirectStoreIffEfLi1ELi1ELi8ELi2ELb1EL9Algorithm0EEvT_T0_ll_param_0+16];
	ld.param.u64 	%rd5, [_Z15SoftmaxWarpImplI24ElementwiseScaleMaskLoadIffbE11DirectStoreIffEfLi1ELi1ELi8ELi2ELb1EL9Algorithm0EEvT_T0_ll_param_1+8];
	ld.param.u64 	%rd13, [_Z15SoftmaxWarpImplI24ElementwiseScaleMaskLoadIffbE11DirectStoreIffEfLi1ELi1ELi8ELi2ELb1EL9Algorithm0EEvT_T0_ll_param_1];
	ld.param.u64 	%rd14, [_Z15SoftmaxWarpImplI24ElementwiseScaleMaskLoadIffbE11DirectStoreIffEfLi1ELi1ELi8ELi2ELb1EL9Algorithm0EEvT_T0_ll_param_0+8];
	ld.param.u64 	%rd15, [_Z15SoftmaxWarpImplI24ElementwiseScaleMaskLoadIffbE11DirectStoreIffEfLi1ELi1ELi8ELi2ELb1EL9Algorithm0EEvT_T0_ll_param_0];
	ld.param.u64 	%rd11, [_Z15SoftmaxWarpImplI24ElementwiseScaleMaskLoadIffbE11DirectStoreIffEfLi1ELi1ELi8ELi2ELb1EL9Algorithm0EEvT_T0_ll_param_2];
	ld.param.u64 	%rd12, [_Z15SoftmaxWarpImplI24ElementwiseScaleMaskLoadIffbE11DirectStoreIffEfLi1ELi1ELi8ELi2ELb1EL9Algorithm0EEvT_T0_ll_param_3];
	cvta.to.global.u64 	%rd1, %rd15;
	cvta.to.global.u64 	%rd2, %rd14;
	cvta.to.global.u64 	%rd4, %rd13;
	setp.lt.s64 	%p1, %rd12, 9;
	@%p1 bra 	$L__BB67_2;
	mov.u64 	%rd16, $str;
	cvta.global.u64 	%rd17, %rd16;
	mov.u64 	%rd18, $str$1;
	cvta.global.u64 	%rd19, %rd18;
	mov.u64 	%rd20, __unnamed_68;
	cvta.global.u64 	%rd21, %rd20;
	{ // callseq 67, 0
	.param .b64 param0;
	st.param.b64 	[param0], %rd17;
	.param .b64 param1;
	st.param.b64 	[param1], %rd19;
	.param .b32 param2;
	st.param.b32 	[param2], 219;
	.param .b64 param3;
	st.param.b64 	[param3], %rd21;
	.param .b64 param4;
	st.param.b64 	[param4], 1;
	call.uni 
	__assertfail, 
	(
	param0, 
	param1, 
	param2, 
	param3, 
	param4
	);
	} // callseq 67
$L__BB67_2:
	mov.u32 	%r2, %ctaid.x;
	mov.u32 	%r3, %ntid.y;
	mov.u32 	%r4, %tid.y;
	mad.lo.s32 	%r5, %r2, %r3, %r4;
	mov.u32 	%r6, %nctaid.x;
	mul.lo.s32 	%r7, %r3, %r6;
	shl.b32 	%r1, %r7, 1;
	shl.b32 	%r8, %r5, 1;
	cvt.s64.s32 	%rd38, %r8;
	setp.le.s64 	%p2, %rd11, %rd38;
	@%p2 bra 	$L__BB67_13;
	mov.u32 	%r9, %tid.x;
	cvt.u64.u32 	%rd7, %r9;
	cvt.s64.s32 	%rd8, %r1;
$L__BB67_4:
	setp.le.s64 	%p3, %rd12, %rd7;
	mov.f32 	%f69, 0fFF800000;
	mov.f32 	%f70, %f69;
	@%p3 bra 	$L__BB67_6;
	mad.lo.s64 	%rd22, %rd38, %rd3, %rd7;
	shl.b64 	%rd23, %rd22, 2;
	add.s64 	%rd24, %rd1, %rd23;
	ld.global.f32 	%f16, [%rd24];
	add.s64 	%rd25, %rd2, %rd22;
	ld.global.u8 	%rs1, [%rd25];
	setp.eq.s16 	%p4, %rs1, 0;
	mul.f32 	%f17, %f1, %f16;
	selp.f32 	%f70, %f2, %f17, %p4;
	max.f32 	%f69, %f70, 0fFF800000;
$L__BB67_6:
	setp.le.s64 	%p5, %rd12, %rd7;
	mov.f32 	%f71, 0fFF800000;
	mov.f32 	%f72, %f71;
	@%p5 bra 	$L__BB67_8;
	mad.lo.s64 	%rd26, %rd3, %rd38, %rd3;
	add.s64 	%rd27, %rd26, %rd7;
	shl.b64 	%rd28, %rd27, 2;
	add.s64 	%rd29, %rd1, %rd28;
	ld.global.f32 	%f19, [%rd29];
	add.s64 	%rd30, %rd2, %rd27;
	ld.global.u8 	%rs2, [%rd30];
	setp.eq.s16 	%p6, %rs2, 0;
	mul.f32 	%f20, %f1, %f19;
	selp.f32 	%f72, %f2, %f20, %p6;
	max.f32 	%f71, %f72, 0fFF800000;
$L__BB67_8:
	setp.le.s64 	%p7, %rd12, %rd7;
	mov.b32 	%r10, %f69;
	shfl.sync.bfly.b32	%r11|%p8, %r10, 4, 31, -1;
	mov.b32 	%f21, %r11;
	max.f32 	%f22, %f69, %f21;
	mov.b32 	%r12, %f22;
	shfl.sync.bfly.b32	%r13|%p9, %r12, 2, 31, -1;
	mov.b32 	%f23, %r13;
	max.f32 	%f24, %f22, %f23;
	mov.b32 	%r14, %f24;
	shfl.sync.bfly.b32	%r15|%p10, %r14, 1, 31, -1;
	mov.b32 	%f25, %r15;
	max.f32 	%f26, %f24, %f25;
	mov.b32 	%r16, %f71;
	shfl.sync.bfly.b32	%r17|%p11, %r16, 4, 31, -1;
	mov.b32 	%f27, %r17;
	max.f32 	%f28, %f71, %f27;
	mov.b32 	%r18, %f28;
	shfl.sync.bfly.b32	%r19|%p12, %r18, 2, 31, -1;
	mov.b32 	%f29, %r19;
	max.f32 	%f30, %f28, %f29;
	mov.b32 	%r20, %f30;
	shfl.sync.bfly.b32	%r21|%p13, %r20, 1, 31, -1;
	mov.b32 	%f31, %r21;
	max.f32 	%f32, %f30, %f31;
	sub.f32 	%f33, %f70, %f26;
	fma.rn.f32 	%f34, %f33, 0f3BBB989D, 0f3F000000;
	cvt.sat.f32.f32 	%f35, %f34;
	mov.f32 	%f36, 0f4B400001;
	mov.f32 	%f37, 0f437C0000;
	fma.rm.f32 	%f38, %f35, %f37, %f36;
	add.f32 	%f39, %f38, 0fCB40007F;
	neg.f32 	%f40, %f39;
	fma.rn.f32 	%f41, %f33, 0f3FB8AA3B, %f40;
	fma.rn.f32 	%f42, %f33, 0f32A57060, %f41;
	mov.b32 	%r22, %f38;
	shl.b32 	%r23, %r22, 23;
	mov.b32 	%f43, %r23;
	ex2.approx.ftz.f32 	%f44, %f42;
	mul.f32 	%f45, %f44, %f43;
	add.f32 	%f46, %f45, 0f00000000;
	sub.f32 	%f47, %f72, %f32;
	fma.rn.f32 	%f48, %f47, 0f3BBB989D, 0f3F000000;
	cvt.sat.f32.f32 	%f49, %f48;
	fma.rm.f32 	%f50, %f49, %f37, %f36;
	add.f32 	%f51, %f50, 0fCB40007F;
	neg.f32 	%f52, %f51;
	fma.rn.f32 	%f53, %f47, 0f3FB8AA3B, %f52;
	fma.rn.f32 	%f54, %f47, 0f32A57060, %f53;
	mov.b32 	%r24, %f50;
	shl.b32 	%r25, %r24, 23;
	mov.b32 	%f55, %r25;
	ex2.approx.ftz.f32 	%f56, %f54;
	mul.f32 	%f11, %f56, %f55;
	add.f32 	%f57, %f11, 0f00000000;
	mov.b32 	%r26, %f46;
	shfl.sync.bfly.b32	%r27|%p14, %r26, 4, 31, -1;
	mov.b32 	%f58, %r27;
	add.f32 	%f59, %f46, %f58;
	mov.b32 	%r28, %f59;
	shfl.sync.bfly.b32	%r29|%p15, %r28, 2, 31, -1;
	mov.b32 	%f60, %r29;
	add.f32 	%f61, %f59, %f60;
	mov.b32 	%r30, %f61;
	shfl.sync.bfly.b32	%r31|%p16, %r30, 1, 31, -1;
	mov.b32 	%f62, %r31;
	add.f32 	%f63, %f61, %f62;
	mov.b32 	%r32, %f57;
	shfl.sync.bfly.b32	%r33|%p17, %r32, 4, 31, -1;
	mov.b32 	%f64, %r33;
	add.f32 	%f65, %f57, %f64;
	mov.b32 	%r34, %f65;
	shfl.sync.bfly.b32	%r35|%p18, %r34, 2, 31, -1;
	mov.b32 	%f66, %r35;
	add.f32 	%f67, %f65, %f66;
	mov.b32 	%r36, %f67;
	shfl.sync.bfly.b32	%r37|%p19, %r36, 1, 31, -1;
	mov.b32 	%f68, %r37;
	add.f32 	%f12, %f67, %f68;
	div.rn.f32 	%f13, %f45, %f63;
	@%p7 bra 	$L__BB67_10;
	mad.lo.s64 	%rd31, %rd38, %rd5, %rd7;
	shl.b64 	%rd32, %rd31, 2;
	add.s64 	%rd33, %rd4, %rd32;
	st.global.f32 	[%rd33], %f13;
$L__BB67_10:
	setp.le.s64 	%p20, %rd12, %rd7;
	div.rn.f32 	%f14, %f11, %f12;
	@%p20 bra 	$L__BB67_12;
	mad.lo.s64 	%rd34, %rd5, %rd38, %rd5;
	add.s64 	%rd35, %rd34, %rd7;
	shl.b64 	%rd36, %rd35, 2;
	add.s64 	%rd37, %rd4, %rd36;
	st.global.f32 	[%rd37], %f14;
$L__BB67_12:
	add.s64 	%rd38, %rd38, %rd8;
	setp.lt.s64 	%p21, %rd38, %rd11;
	@%p21 bra 	$L__BB67_4;
$L__BB67_13:
	ret;

}
	// .globl	_Z15SoftmaxWarpImplI24ElementwiseScaleMaskLoadIffbE11DirectStoreIffEfLi1ELi1ELi8ELi1ELb0EL9Algorithm0EEvT_T0_ll
.visible .entry _Z15SoftmaxWarpImplI24ElementwiseScaleMaskLoadIffbE11DirectStoreIffEfLi1ELi1ELi8ELi1ELb0EL9Algorithm0EEvT_T0_ll(
	.param .align 8 .b8 _Z15SoftmaxWarpImplI24ElementwiseScaleMaskLoadIffbE11DirectStoreIffEfLi1ELi1ELi8ELi1ELb0EL9Algorithm0EEvT_T0_ll_param_0[32],
	.param .align 8 .b8 _Z15SoftmaxWarpImplI24ElementwiseScaleMaskLoadIffbE11DirectStoreIffEfLi1ELi1ELi8ELi1ELb0EL9Algorithm0EEvT_T0_ll_param_1[16],
	.param .u64 _Z15SoftmaxWarpImplI24ElementwiseScaleMaskLoadIffbE11DirectStoreIffEfLi1ELi1ELi8ELi1ELb0EL9Algorithm0EEvT_T0_ll_param_2,
	.param .u64 _Z15SoftmaxWarpImplI24ElementwiseScaleMaskLoadIffbE11DirectStoreIffEfLi1ELi1ELi8ELi1ELb0EL9Algorithm0EEvT_T0_ll_param_3
)
{
	.reg .pred 	%p<29>;
	.reg .b16 	%rs<4>;
	.reg .b32 	%r<53>;
	.reg .b32 	%f<94>;
	.reg .b64 	%rd<60>;

	ld.param.v2.f32 	{%f2, %f1}, [_Z15SoftmaxWarpImplI24ElementwiseScaleMaskLoadIffbE11DirectStoreIffEfLi1ELi1ELi8ELi1ELb0EL9Algorithm0EEvT_T0_ll_param_0+24];
	ld.param.u64 	%rd3, [_Z15SoftmaxWarpImplI24ElementwiseScaleMaskLoadIffbE11DirectStoreIffEfLi1ELi1ELi8ELi1ELb0EL9Algorithm0EEvT_T0_ll_param_0+16];
	ld.param.u64 	%rd5, [_Z15SoftmaxWarpImplI24ElementwiseScaleMaskLoadIffbE11DirectStoreIffEfLi1ELi1ELi8ELi1ELb0EL9Algorithm0EEvT_T0_ll_param_1+8];
	ld.param.u64 	%rd20, [_Z15SoftmaxWarpImplI24ElementwiseScaleMaskLoadIffbE11DirectStoreIffEfLi1ELi1ELi8ELi1ELb0EL9Algorithm0EEvT_T0_ll_param_1];
	ld.param.u64 	%rd21, [_Z15SoftmaxWarpImplI24ElementwiseScaleMaskLoadIffbE11DirectStoreIffEfLi1ELi1ELi8ELi1ELb0EL9Algorithm0EEvT_T0_ll_param_0+8];
	ld.param.u64 	%rd22, [_Z15SoftmaxWarpImplI24ElementwiseScaleMaskLoadIffbE11DirectStoreIffEfLi1ELi1ELi8ELi1ELb0EL9Algorithm0EEvT_T0_ll_param_0];
	ld.param.u64 	%rd19, [_Z15SoftmaxWarpImplI24ElementwiseScaleMaskLoadIffbE11DirectStoreIffEfLi1ELi1ELi8ELi1ELb0EL9Algorithm0EEvT_T0_ll_param_2];
	ld.param.u64 	%rd23, [_Z15SoftmaxWarpImplI24ElementwiseScaleMaskLoadIffbE11DirectStoreIffEfLi1ELi1ELi8ELi1ELb0EL9Algorithm0EEvT_T0_ll_param_3];
	cvta.to.global.u64 	%rd1, %rd22;
	cvta.to.global.u64 	%rd2, %rd21;
	cvta.to.global.u64 	%rd4, %rd20;
	setp.lt.s64 	%p1, %rd23, 9;
	@%p1 bra 	$L__BB68_2;
	mov.u64 	%rd24, $str;
	cvta.global.u64 	%rd25, %rd24;
	mov.u64 	%rd26, $str$1;
	cvta.global.u64 	%rd27, %rd26;
	mov.u64 	%rd28, __unnamed_69;
	cvta.global.u64 	%rd29, %rd28;
	{ // callseq 68, 0
	.param .b64 param0;
	st.param.b64 	[param0], %rd25;
	.param .b64 param1;
	st.param.b64 	[param1], %rd27;
	.param .b32 param2;
	st.param.b32 	[param2], 219;
	.param .b64 param3;
	st.param.b64 	[param3], %rd29;
	.param .b64 param4;
	st.param.b64 	[param4], 1;
	call.uni 
	__assertfail, 
	(
	param0, 
	param1, 
	param2, 
	param3, 
	param4
	);
	} // callseq 68
$L__BB68_2:
	mov.u32 	%r1, %ctaid.x;
	mov.u32 	%r2, %ntid.y;
	mov.u32 	%r3, %tid.y;
	mad.lo.s32 	%r4, %r1, %r2, %r3;
	mov.u32 	%r5, %nctaid.x;
	mul.lo.s32 	%r6, %r5, %r2;
	cvt.s64.s32 	%rd6, %r6;
	cvt.s64.s32 	%rd59, %r4;
	setp.le.s64 	%p2, %rd19, %rd59;
	@%p2 bra 	$L__BB68_10;
	mov.u32 	%r7, %tid.x;
	cvt.u64.u32 	%rd8, %r7;
	add.s64 	%rd9, %rd6, %rd59;
	max.s64 	%rd30, %rd19, %rd9;
	setp.lt.s64 	%p3, %rd9, %rd19;
	selp.u64 	%rd10, 1, 0, %p3;
	add.s64 	%rd31, %rd9, %rd10;
	sub.s64 	%rd11, %rd30, %rd31;
	or.b64  	%rd32, %rd11, %rd6;
	and.b64  	%rd33, %rd32, -4294967296;
	setp.ne.s64 	%p4, %rd33, 0;
	@%p4 bra 	$L__BB68_5;
	cvt.u32.u64 	%r8, %rd6;
	cvt.u32.u64 	%r9, %rd11;
	div.u32 	%r10, %r9, %r8;
	cvt.u64.u32 	%rd57, %r10;
	bra.uni 	$L__BB68_6;
$L__BB68_5:
	div.u64 	%rd57, %rd11, %rd6;
$L__BB68_6:
	add.s64 	%rd15, %rd57, %rd10;
	and.b64  	%rd34, %rd15, 1;
	setp.eq.b64 	%p5, %rd34, 1;
	@%p5 bra 	$L__BB68_8;
	mad.lo.s64 	%rd35, %rd3, %rd59, %rd8;
	shl.b64 	%rd36, %rd35, 2;
	add.s64 	%rd37, %rd1, %rd36;
	ld.global.f32 	%f3, [%rd37];
	add.s64 	%rd38, %rd2, %rd35;
	ld.global.u8 	%rs1, [%rd38];
	setp.eq.s16 	%p6, %rs1, 0;
	mul.f32 	%f4, %f1, %f3;
	selp.f32 	%f5, %f2, %f4, %p6;
	max.f32 	%f6, %f5, 0fFF800000;
	mov.b32 	%r11, %f6;
	shfl.sync.bfly.b32	%r12|%p7, %r11, 4, 31, -1;
	mov.b32 	%f7, %r12;
	max.f32 	%f8, %f6, %f7;
	mov.b32 	%r13, %f8;
	shfl.sync.bfly.b32	%r14|%p8, %r13, 2, 31, -1;
	mov.b32 	%f9, %r14;
	max.f32 	%f10, %f8, %f9;
	mov.b32 	%r15, %f10;
	shfl.sync.bfly.b32	%r16|%p9, %r15, 1, 31, -1;
	mov.b32 	%f11, %r16;
	max.f32 	%f12, %f10, %f11;
	sub.f32 	%f13, %f5, %f12;
	fma.rn.f32 	%f14, %f13, 0f3BBB989D, 0f3F000000;
	cvt.sat.f32.f32 	%f15, %f14;
	mov.f32 	%f16, 0f4B400001;
	mov.f32 	%f17, 0f437C0000;
	fma.rm.f32 	%f18, %f15, %f17, %f16;
	add.f32 	%f19, %f18, 0fCB40007F;
	neg.f32 	%f20, %f19;
	fma.rn.f32 	%f21, %f13, 0f3FB8AA3B, %f20;
	fma.rn.f32 	%f22, %f13, 0f32A57060, %f21;
	mov.b32 	%r17, %f18;
	shl.b32 	%r18, %r17, 23;
	mov.b32 	%f23, %r18;
	ex2.approx.ftz.f32 	%f24, %f22;
	mul.f32 	%f25, %f24, %f23;
	add.f32 	%f26, %f25, 0f00000000;
	mov.b32 	%r19, %f26;
	shfl.sync.bfly.b32	%r20|%p10, %r19, 4, 31, -1;
	mov.b32 	%f27, %r20;
	add.f32 	%f28, %f26, %f27;
	mov.b32 	%r21, %f28;
	shfl.sync.bfly.b32	%r22|%p11, %r21, 2, 31, -1;
	mov.b32 	%f29, %r22;
	add.f32 	%f30, %f28, %f29;
	mov.b32 	%r23, %f30;
	shfl.sync.bfly.b32	%r24|%p12, %r23, 1, 31, -1;
	mov.b32 	%f31, %r24;
	add.f32 	%f32, %f30, %f31;
	div.rn.f32 	%f33, %f25, %f32;
	mad.lo.s64 	%rd39, %rd5, %rd59, %rd8;
	shl.b64 	%rd40, %rd39, 2;
	add.s64 	%rd41, %rd4, %rd40;
	st.global.f32 	[%rd41], %f33;
	mov.u64 	%rd59, %rd9;
$L__BB68_8:
	setp.eq.s64 	%p13, %rd15, 0;
	@%p13 bra 	$L__BB68_10;
$L__BB68_9:
	mad.lo.s64 	%rd42, %rd59, %rd3, %rd8;
	shl.b64 	%rd43, %rd42, 2;
	add.s64 	%rd44, %rd1, %rd43;
	ld.global.f32 	%f34, [%rd44];
	add.s64 	%rd45, %rd2, %rd42;
	ld.global.u8 	%rs2, [%rd45];
	setp.eq.s16 	%p14, %rs2, 0;
	mul.f32 	%f35, %f1, %f34;
	selp.f32 	%f36, %f2, %f35, %p14;
	max.f32 	%f37, %f36, 0fFF800000;
	mov.b32 	%r25, %f37;
	shfl.sync.bfly.b32	%r26|%p15, %r25, 4, 31, -1;
	mov.b32 	%f38, %r26;
	max.f32 	%f39, %f37, %f38;
	mov.b32 	%r27, %f39;
	shfl.sync.bfly.b32	%r28|%p16, %r27, 2, 31, -1;
	mov.b32 	%f40, %r28;
	max.f32 	%f41, %f39, %f40;
	mov.b32 	%r29, %f41;
	shfl.sync.bfly.b32	%r30|%p17, %r29, 1, 31, -1;
	mov.b32 	%f42, %r30;
	max.f32 	%f43, %f41, %f42;
	sub.f32 	%f44, %f36, %f43;
	fma.rn.f32 	%f45, %f44, 0f3BBB989D, 0f3F000000;
	cvt.sat.f32.f32 	%f46, %f45;
	mov.f32 	%f47, 0f4B400001;
	mov.f32 	%f48, 0f437C0000;
	fma.rm.f32 	%f49, %f46, %f48, %f47;
	add.f32 	%f50, %f49, 0fCB40007F;
	neg.f32 	%f51, %f50;
	fma.rn.f32 	%f52, %f44, 0f3FB8AA3B, %f51;
	fma.rn.f32 	%f53, %f44, 0f32A57060, %f52;
	mov.b32 	%r31, %f49;
	shl.b32 	%r32, %r31, 23;
	mov.b32 	%f54, %r32;
	ex2.approx.ftz.f32 	%f55, %f53;
	mul.f32 	%f56, %f55, %f54;
	add.f32 	%f57, %f56, 0f00000000;
	mov.b32 	%r33, %f57;
	shfl.sync.bfly.b32	%r34|%p18, %r33, 4, 31, -1;
	mov.b32 	%f58, %r34;
	add.f32 	%f59, %f57, %f58;
	mov.b32 	%r35, %f59;
	shfl.sync.bfly.b32	%r36|%p19, %r35, 2, 31, -1;
	mov.b32 	%f60, %r36;
	add.f32 	%f61, %f59, %f60;
	mov.b32 	%r37, %f61;
	shfl.sync.bfly.b32	%r38|%p20, %r37, 1, 31, -1;
	mov.b32 	%f62, %r38;
	add.f32 	%f63, %f61, %f62;
	div.rn.f32 	%f64, %f56, %f63;
	mad.lo.s64 	%rd46, %rd59, %rd5, %rd8;
	shl.b64 	%rd47, %rd46, 2;
	add.s64 	%rd48, %rd4, %rd47;
	st.global.f32 	[%rd48], %f64;
	add.s64 	%rd49, %rd59, %rd6;
	mad.lo.s64 	%rd50, %rd49, %rd3, %rd8;
	shl.b64 	%rd51, %rd50, 2;
	add.s64 	%rd52, %rd1, %rd51;
	ld.global.f32 	%f65, [%rd52];
	add.s64 	%rd53, %rd2, %rd50;
	ld.global.u8 	%rs3, [%rd53];
	setp.eq.s16 	%p21, %rs3, 0;
	mul.f32 	%f66, %f1, %f65;
	selp.f32 	%f67, %f2, %f66, %p21;
	max.f32 	%f68, %f67, 0fFF800000;
	mov.b32 	%r39, %f68;
	shfl.sync.bfly.b32	%r40|%p22, %r39, 4, 31, -1;
	mov.b32 	%f69, %r40;
	max.f32 	%f70, %f68, %f69;
	mov.b32 	%r41, %f70;
	shfl.sync.bfly.b32	%r42|%p23, %r41, 2, 31, -1;
	mov.b32 	%f71, %r42;
	max.f32 	%f72, %f70, %f71;
	mov.b32 	%r43, %f72;
	shfl.sync.bfly.b32	%r44|%p24, %r43, 1, 31, -1;
	mov.b32 	%f73, %r44;
	max.f32 	%f74, %f72, %f73;
	sub.f32 	%f75, %f67, %f74;
	fma.rn.f32 	%f76, %f75, 0f3BBB989D, 0f3F000000;
	cvt.sat.f32.f32 	%f77, %f76;
	fma.rm.f32 	%f78, %f77, %f48, %f47;
	add.f32 	%f79, %f78, 0fCB40007F;
	neg.f32 	%f80, %f79;
	fma.rn.f32 	%f81, %f75, 0f3FB8AA3B, %f80;
	fma.rn.f32 	%f82, %f75, 0f32A57060, %f81;
	mov.b32 	%r45, %f78;
	shl.b32 	%r46, %r45, 23;
	mov.b32 	%f83, %r46;
	ex2.approx.ftz.f32 	%f84, %f82;
	mul.f32 	%f85, %f84, %f83;
	add.f32 	%f86, %f85, 0f00000000;
	mov.b32 	%r47, %f86;
	shfl.sync.bfly.b32	%r48|%p25, %r47, 4, 31, -1;
	mov.b32 	%f87, %r48;
	add.f32 	%f88, %f86, %f87;
	mov.b32 	%r49, %f88;
	shfl.sync.bfly.b32	%r50|%p26, %r49, 2, 31, -1;
	mov.b32 	%f89, %r50;
	add.f32 	%f90, %f88, %f89;
	mov.b32 	%r51, %f90;
	shfl.sync.bfly.b32	%r52|%p27, %r51, 1, 31, -1;
	mov.b32 	%f91, %r52;
	add.f32 	%f92, %f90, %f91;
	div.rn.f32 	%f93, %f85, %f92;
	mad.lo.s64 	%rd54, %rd49, %rd5, %rd8;
	shl.b64 	%rd55, %rd54, 2;
	add.s64 	%rd56, %rd4, %rd55;
	st.global.f32 	[%rd56], %f93;
	add.s64 	%rd59, %rd49, %rd6;
	setp.lt.s64 	%p28, %rd59, %rd19;
	@%p28 bra 	$L__BB68_9;
$L__BB68_10:
	ret;

}
	// .globl	_Z15SoftmaxWarpImplI24ElementwiseScaleMaskLoadIffbE11DirectStoreIffEfLi1ELi1ELi8ELi1ELb1EL9Algorithm0EEvT_T0_ll
.visible .entry _Z15SoftmaxWarpImplI24ElementwiseScaleMaskLoadIffbE11DirectStoreIffEfLi1ELi1ELi8ELi1ELb1EL9Algorithm0EEvT_T0_ll(
	.param .align 8 .b8 _Z15SoftmaxWarpImplI24ElementwiseScaleMaskLoadIffbE11DirectStoreIffEfLi1ELi1ELi8ELi1ELb1EL9Algorithm0EEvT_T0_ll_param_0[32],
	.param .align 8 .b8 _Z15SoftmaxWarpImplI24ElementwiseScaleMaskLoadIffbE11DirectStoreIffEfLi1ELi1ELi8ELi1ELb1EL9Algorithm0EEvT_T0_ll_param_1[16],
	.param .u64 _Z15SoftmaxWarpImplI24ElementwiseScaleMaskLoadIffbE11DirectStoreIffEfLi1ELi1ELi8ELi1ELb1EL9Algorithm0EEvT_T0_ll_param_2,
	.param .u64 _Z15SoftmaxWarpImplI24ElementwiseScaleMaskLoadIffbE11DirectStoreIffEfLi1ELi1ELi8ELi1ELb1EL9Algorithm0EEvT_T0_ll_param_3
)
{
	.reg .pred 	%p<35>;
	.reg .b16 	%rs<4>;
	.reg .b32 	%r<53>;
	.reg .b32 	%f<111>;
	.reg .b64 	%rd<60>;

	ld.param.v2.f32 	{%f2, %f1}, [_Z15SoftmaxWarpImplI24ElementwiseScaleMaskLoadIffbE11DirectStoreIffEfLi1ELi1ELi8ELi1ELb1EL9Algorithm0EEvT_T0_ll_param_0+24];
	ld.param.u64 	%rd3, [_Z15SoftmaxWarpImplI24ElementwiseScaleMaskLoadIffbE11DirectStoreIffEfLi1ELi1ELi8ELi1ELb1EL9Algorithm0EEvT_T0_ll_param_0+16];
	ld.param.u64 	%rd5, [_Z15SoftmaxWarpImplI24ElementwiseScaleMaskLoadIffbE11DirectStoreIffEfLi1ELi1ELi8ELi1ELb1EL9Algorithm0EEvT_T0_ll_param_1+8];
	ld.param.u64 	%rd22, [_Z15SoftmaxWarpImplI24ElementwiseScaleMaskLoadIffbE11DirectStoreIffEfLi1ELi1ELi8ELi1ELb1EL9Algorithm0EEvT_T0_ll_param_1];
	ld.param.u64 	%rd23, [_Z15SoftmaxWarpImplI24ElementwiseScaleMaskLoadIffbE11DirectStoreIffEfLi1ELi1ELi8ELi1ELb1EL9Algorithm0EEvT_T0_ll_param_0+8];
	ld.param.u64 	%rd24, [_Z15SoftmaxWarpImplI24ElementwiseScaleMaskLoadIffbE11DirectStoreIffEfLi1ELi1ELi8ELi1ELb1EL9Algorithm0EEvT_T0_ll_param_0];
	ld.param.u64 	%rd20, [_Z15SoftmaxWarpImplI24ElementwiseScaleMaskLoadIffbE11DirectStoreIffEfLi1ELi1ELi8ELi1ELb1EL9Algorithm0EEvT_T0_ll_param_2];
	ld.param.u64 	%rd21, [_Z15SoftmaxWarpImplI24ElementwiseScaleMaskLoadIffbE11DirectStoreIffEfLi1ELi1ELi8ELi1ELb1EL9Algorithm0EEvT_T0_ll_param_3];
	cvta.to.global.u64 	%rd1, %rd24;
	cvta.to.global.u64 	%rd2, %rd23;
	cvta.to.global.u64 	%rd4, %rd22;
	setp.lt.s64 	%p1, %rd21, 9;
	@%p1 bra 	$L__BB69_2;
	mov.u64 	%rd25, $str;
	cvta.global.u64 	%rd26, %rd25;
	mov.u64 	%rd27, $str$1;
	cvta.global.u64 	%rd28, %rd27;
	mov.u64 	%rd29, __unnamed_70;
	cvta.global.u64 	%rd30, %rd29;
	{ // callseq 69, 0
	.param .b64 param0;
	st.param.b64 	[param0], %rd26;
	.param .b64 param1;
	st.param.b64 	[param1], %rd28;
	.param .b32 param2;
	st.param.b32 	[param2], 219;
	.param .b64 param3;
	st.param.b64 	[param3], %rd30;
	.param .b64 param4;
	st.param.b64 	[param4], 1;
	call.uni 
	__assertfail, 
	(
	param0, 
	param1, 
	param2, 
	param3, 
	param4
	);
	} // callseq 69
$L__BB69_2:
	mov.u32 	%r1, %ctaid.x;
	mov.u32 	%r2, %ntid.y;
	mov.u32 	%r3, %tid.y;
	mad.lo.s32 	%r4, %r1, %r2, %r3;
	mov.u32 	%r5, %nctaid.x;
	mul.lo.s32 	%r6, %r5, %r2;
	cvt.s64.s32 	%rd6, %r6;
	cvt.s64.s32 	%rd7, %r4;
	setp.le.s64 	%p2, %rd20, %rd7;
	@%p2 bra 	$L__BB69_21;
	mov.u32 	%r7, %tid.x;
	cvt.u64.u32 	%rd8, %r7;
	add.s64 	%rd9, %rd6, %rd7;
	max.s64 	%rd31, %rd20, %rd9;
	setp.lt.s64 	%p3, %rd9, %rd20;
	selp.u64 	%rd10, 1, 0, %p3;
	add.s64 	%rd32, %rd9, %rd10;
	sub.s64 	%rd11, %rd31, %rd32;
	or.b64  	%rd33, %rd11, %rd6;
	and.b64  	%rd34, %rd33, -4294967296;
	setp.ne.s64 	%p4, %rd34, 0;
	@%p4 bra 	$L__BB69_5;
	cvt.u32.u64 	%r8, %rd6;
	cvt.u32.u64 	%r9, %rd11;
	div.u32 	%r10, %r9, %r8;
	cvt.u64.u32 	%rd57, %r10;
	bra.uni 	$L__BB69_6;
$L__BB69_5:
	div.u64 	%rd57, %rd11, %rd6;
$L__BB69_6:
	add.s64 	%rd15, %rd57, %rd10;
	and.b64  	%rd35, %rd15, 1;
	setp.eq.b64 	%p5, %rd35, 1;
	mov.u64 	%rd59, %rd7;
	@%p5 bra 	$L__BB69_11;
	setp.le.s64 	%p6, %rd21, %rd8;
	mov.f32 	%f105, 0fFF800000;
	mov.f32 	%f106, %f105;
	@%p6 bra 	$L__BB69_9;
	mad.lo.s64 	%rd36, %rd3, %rd7, %rd8;
	shl.b64 	%rd37, %rd36, 2;
	add.s64 	%rd38, %rd1, %rd37;
	ld.global.f32 	%f19, [%rd38];
	add.s64 	%rd39, %rd2, %rd36;
	ld.global.u8 	%rs1, [%rd39];
	setp.eq.s16 	%p7, %rs1, 0;
	mul.f32 	%f20, %f1, %f19;
	selp.f32 	%f105, %f2, %f20, %p7;
	max.f32 	%f106, %f105, 0fFF800000;
$L__BB69_9:
	setp.le.s64 	%p8, %rd21, %rd8;
	mov.b32 	%r11, %f106;
	shfl.sync.bfly.b32	%r12|%p9, %r11, 4, 31, -1;
	mov.b32 	%f21, %r12;
	max.f32 	%f22, %f106, %f21;
	mov.b32 	%r13, %f22;
	shfl.sync.bfly.b32	%r14|%p10, %r13, 2, 31, -1;
	mov.b32 	%f23, %r14;
	max.f32 	%f24, %f22, %f23;
	mov.b32 	%r15, %f24;
	shfl.sync.bfly.b32	%r16|%p11, %r15, 1, 31, -1;
	mov.b32 	%f25, %r16;
	max.f32 	%f26, %f24, %f25;
	sub.f32 	%f27, %f105, %f26;
	fma.rn.f32 	%f28, %f27, 0f3BBB989D, 0f3F000000;
	cvt.sat.f32.f32 	%f29, %f28;
	mov.f32 	%f30, 0f4B400001;
	mov.f32 	%f31, 0f437C0000;
	fma.rm.f32 	%f32, %f29, %f31, %f30;
	add.f32 	%f33, %f32, 0fCB40007F;
	neg.f32 	%f34, %f33;
	fma.rn.f32 	%f35, %f27, 0f3FB8AA3B, %f34;
	fma.rn.f32 	%f36, %f27, 0f32A57060, %f35;
	mov.b32 	%r17, %f32;
	shl.b32 	%r18, %r17, 23;
	mov.b32 	%f37, %r18;
	ex2.approx.ftz.f32 	%f38, %f36;
	mul.f32 	%f39, %f38, %f37;
	add.f32 	%f40, %f39, 0f00000000;
	mov.b32 	%r19, %f40;
	shfl.sync.bfly.b32	%r20|%p12, %r19, 4, 31, -1;
	mov.b32 	%f41, %r20;
	add.f32 	%f42, %f40, %f41;
	mov.b32 	%r21, %f42;
	shfl.sync.bfly.b32	%r22|%p13, %r21, 2, 31, -1;
	mov.b32 	%f43, %r22;
	add.f32 	%f44, %f42, %f43;
	mov.b32 	%r23, %f44;
	shfl.sync.bfly.b32	%r24|%p14, %r23, 1, 31, -1;
	mov.b32 	%f45, %r24;
	add.f32 	%f46, %f44, %f45;
	div.rn.f32 	%f7, %f39, %f46;
	mov.u64 	%rd59, %rd9;
	@%p8 bra 	$L__BB69_11;
	mad.lo.s64 	%rd40, %rd5, %rd7, %rd8;
	shl.b64 	%rd41, %rd40, 2;
	add.s64 	%rd42, %rd4, %rd41;
	st.global.f32 	[%rd42], %f7;
$L__BB69_11:
	setp.eq.s64 	%p15, %rd15, 0;
	@%p15 bra 	$L__BB69_21;
$L__BB69_12:
	setp.le.s64 	%p16, %rd21, %rd8;
	mov.f32 	%f107, 0fFF800000;
	mov.f32 	%f108, %f107;
	@%p16 bra 	$L__BB69_14;
	mad.lo.s64 	%rd43, %rd59, %rd3, %rd8;
	shl.b64 	%rd44, %rd43, 2;
	add.s64 	%rd45, %rd1, %rd44;
	ld.global.f32 	%f48, [%rd45];
	add.s64 	%rd46, %rd2, %rd43;
	ld.global.u8 	%rs2, [%rd46];
	setp.eq.s16 	%p17, %rs2, 0;
	mul.f32 	%f49, %f1, %f48;
	selp.f32 	%f107, %f2, %f49, %p17;
	max.f32 	%f108, %f107, 0fFF800000;
$L__BB69_14:
	setp.le.s64 	%p18, %rd21, %rd8;
	mov.b32 	%r25, %f108;
	shfl.sync.bfly.b32	%r26|%p19, %r25, 4, 31, -1;
	mov.b32 	%f50, %r26;
	max.f32 	%f51, %f108, %f50;
	mov.b32 	%r27, %f51;
	shfl.sync.bfly.b32	%r28|%p20, %r27, 2, 31, -1;
	mov.b32 	%f52, %r28;
	max.f32 	%f53, %f51, %f52;
	mov.b32 	%r29, %f53;
	shfl.sync.bfly.b32	%r30|%p21, %r29, 1, 31, -1;
	mov.b32 	%f54, %r30;
	max.f32 	%f55, %f53, %f54;
	sub.f32 	%f56, %f107, %f55;
	fma.rn.f32 	%f57, %f56, 0f3BBB989D, 0f3F000000;
	cvt.sat.f32.f32 	%f58, %f57;
	mov.f32 	%f59, 0f4B400001;
	mov.f32 	%f60, 0f437C0000;
	fma.rm.f32 	%f61, %f58, %f60, %f59;
	add.f32 	%f62, %f61, 0fCB40007F;
	neg.f32 	%f63, %f62;
	fma.rn.f32 	%f64, %f56, 0f3FB8AA3B, %f63;
	fma.rn.f32 	%f65, %f56, 0f32A57060, %f64;
	mov.b32 	%r31, %f61;
	shl.b32 	%r32, %r31, 23;
	mov.b32 	%f66, %r32;
	ex2.approx.ftz.f32 	%f67, %f65;
	mul.f32 	%f68, %f67, %f66;
	add.f32 	%f69, %f68, 0f00000000;
	mov.b32 	%r33, %f69;
	shfl.sync.bfly.b32	%r34|%p22, %r33, 4, 31, -1;
	mov.b32 	%f70, %r34;
	add.f32 	%f71, %f69, %f70;
	mov.b32 	%r35, %f71;
	shfl.sync.bfly.b32	%r36|%p23, %r35, 2, 31, -1;
	mov.b32 	%f72, %r36;
	add.f32 	%f73, %f71, %f72;
	mov.b32 	%r37, %f73;
	shfl.sync.bfly.b32	%r38|%p24, %r37, 1, 31, -1;
	mov.b32 	%f74, %r38;
	add.f32 	%f75, %f73, %f74;
	div.rn.f32 	%f12, %f68, %f75;
	@%p18 bra 	$L__BB69_16;
	mad.lo.s64 	%rd47, %rd59, %rd5, %rd8;
	shl.b64 	%rd48, %rd47, 2;
	add.s64 	%rd49, %rd4, %rd48;
	st.global.f32 	[%rd49], %f12;
$L__BB69_16:
	setp.le.s64 	%p25, %rd21, %rd8;
	add.s64 	%rd18, %rd59, %rd6;
	mov.f32 	%f109, 0fFF800000;
	mov.f32 	%f110, %f109;
	@%p25 bra 	$L__BB69_18;
	mad.lo.s64 	%rd50, %rd18, %rd3, %rd8;
	shl.b64 	%rd51, %rd50, 2;
	add.s64 	%rd52, %rd1, %rd51;
	ld.global.f32 	%f77, [%rd52];
	add.s64 	%rd53, %rd2, %rd50;
	ld.global.u8 	%rs3, [%rd53];
	setp.eq.s16 	%p26, %rs3, 0;
	mul.f32 	%f78, %f1, %f77;
	selp.f32 	%f109, %f2, %f78, %p26;
	max.f32 	%f110, %f109, 0fFF800000;
$L__BB69_18:
	setp.le.s64 	%p27, %rd21, %rd8;
	mov.b32 	%r39, %f110;
	shfl.sync.bfly.b32	%r40|%p28, %r39, 4, 31, -1;
	mov.b32 	%f79, %r40;
	max.f32 	%f80, %f110, %f79;
	mov.b32 	%r41, %f80;
	shfl.sync.bfly.b32	%r42|%p29, %r41, 2, 31, -1;
	mov.b32 	%f81, %r42;
	max.f32 	%f82, %f80, %f81;
	mov.b32 	%r43, %f82;
	shfl.sync.bfly.b32	%r44|%p30, %r43, 1, 31, -1;
	mov.b32 	%f83, %r44;
	max.f32 	%f84, %f82, %f83;
	sub.f32 	%f85, %f109, %f84;
	fma.rn.f32 	%f86, %f85, 0f3BBB989D, 0f3F000000;
	cvt.sat.f32.f32 	%f87, %f86;
	mov.f32 	%f88, 0f4B400001;
	mov.f32 	%f89, 0f437C0000;
	fma.rm.f32 	%f90, %f87, %f89, %f88;
	add.f32 	%f91, %f90, 0fCB40007F;
	neg.f32 	%f92, %f91;
	fma.rn.f32 	%f93, %f85, 0f3FB8AA3B, %f92;
	fma.rn.f32 	%f94, %f85, 0f32A57060, %f93;
	mov.b32 	%r45, %f90;
	shl.b32 	%r46, %r45, 23;
	mov.b32 	%f95, %r46;
	ex2.approx.ftz.f32 	%f96, %f94;
	mul.f32 	%f97, %f96, %f95;
	add.f32 	%f98, %f97, 0f00000000;
	mov.b32 	%r47, %f98;
	shfl.sync.bfly.b32	%r48|%p31, %r47, 4, 31, -1;
	mov.b32 	%f99, %r48;
	add.f32 	%f100, %f98, %f99;
	mov.b32 	%r49, %f100;
	shfl.sync.bfly.b32	%r50|%p32, %r49, 2, 31, -1;
	mov.b32 	%f101, %r50;
	add.f32 	%f102, %f100, %f101;
	mov.b32 	%r51, %f102;
	shfl.sync.bfly.b32	%r52|%p33, %r51, 1, 31, -1;
	mov.b32 	%f103, %r52;
	add.f32 	%f104, %f102, %f103;
	div.rn.f32 	%f17, %f97, %f104;
	@%p27 bra 	$L__BB69_20;
	mad.lo.s64 	%rd54, %rd18, %rd5, %rd8;
	shl.b64 	%rd55, %rd54, 2;
	add.s64 	%rd56, %rd4, %rd55;
	st.global.f32 	[%rd56], %f17;
$L__BB69_20:
	add.s64 	%rd59, %rd18, %rd6;
	setp.lt.s64 	%p34, %rd59, %rd20;
	@%p34 bra 	$L__BB69_12;
$L__BB69_21:
	ret;

}
	// .globl	_Z15SoftmaxWarpImplI24ElementwiseScaleMaskLoadIffbE11DirectStoreIffEfLi1ELi1ELi16ELi2ELb0EL9Algorithm0EEvT_T0_ll
.visible .entry _Z15SoftmaxWarpImplI24ElementwiseScaleMaskLoadIffbE11DirectStoreIffEfLi1ELi1ELi16ELi2ELb0EL9Algorithm0EEvT_T0_ll(
	.param .align 8 .b8 _Z15SoftmaxWarpImplI24ElementwiseScaleMaskLoadIffbE11DirectStoreIffEfLi1ELi1ELi16ELi2ELb0EL9Algorithm0EEvT_T0_ll_param_0[32],
	.param .align 8 .b8 _Z15SoftmaxWarpImplI24ElementwiseScaleMaskLoadIffbE11DirectStoreIffEfLi1ELi1ELi16ELi2ELb0EL9Algorithm0EEvT_T0_ll_param_1[16],
	.param .u64 _Z15SoftmaxWarpImplI24ElementwiseScaleMaskLoadIffbE11DirectStoreIffEfLi1ELi1ELi16ELi2ELb0EL9Algorithm0EEvT_T0_ll_param_2,
	.param .u64 _Z15SoftmaxWarpImplI24ElementwiseScaleMaskLoadIffbE11DirectStoreIffEfLi1ELi1ELi16ELi2ELb0EL9Algorithm0EEvT_T0_ll_param_3
)
{
	.reg .pred 	%p<22>;
	.reg .b16 	%rs<3>;
	.reg .b32 	%r<46>;
	.reg .b32 	%f<71>;
	.reg .b64 	%rd<35>;

	ld.param.u64 	%rd1, [_Z15SoftmaxWarpImplI24ElementwiseScaleMaskLoadIffbE11DirectStoreIffEfLi1ELi1ELi16ELi2ELb0EL9Algorithm0EEvT_T0_ll_param_0];
	ld.param.u64 	%rd2, [_Z15SoftmaxWarpImplI24ElementwiseScaleMaskLoadIffbE11DirectStoreIffEfLi1ELi1ELi16ELi2ELb0EL9Algorithm0EEvT_T0_ll_param_0+8];
	ld.param.v2.f32 	{%f2, %f1}, [_Z15SoftmaxWarpImplI24ElementwiseScaleMaskLoadIffbE11DirectStoreIffEfLi1ELi1ELi16ELi2ELb0EL9Algorithm0EEvT_T0_ll_param_0+24];
	ld.param.u64 	%rd3, [_Z15SoftmaxWarpImplI24ElementwiseScaleMaskLoadIffbE11DirectStoreIffEfLi1ELi1ELi16ELi2ELb0EL9Algorithm0EEvT_T0_ll_param_0+16];
	ld.param.u64 	%rd4, [_Z15SoftmaxWarpImplI24ElementwiseScaleMaskLoadIffbE11DirectStoreIffEfLi1ELi1ELi16ELi2ELb0EL9Algorithm0EEvT_T0_ll_param_1];
	ld.param.u64 	%rd5, [_Z15SoftmaxWarpImplI24ElementwiseScaleMaskLoadIffbE11DirectStoreIffEfLi1ELi1ELi16ELi2ELb0EL9Algorithm0EEvT_T0_ll_param_1+8];
	ld.param.u64 	%rd14, [_Z15SoftmaxWarpImplI24ElementwiseScaleMaskLoadIffbE11DirectStoreIffEfLi1ELi1ELi16ELi2ELb0EL9Algorithm0EEvT_T0_ll_param_2];
	ld.param.u64 	%rd15, [_Z15SoftmaxWarpImplI24ElementwiseScaleMaskLoadIffbE11DirectStoreIffEfLi1ELi1ELi16ELi2ELb0EL9Algorithm0EEvT_T0_ll_param_3];
	setp.lt.s64 	%p1, %rd15, 17;
	@%p1 bra 	$L__BB70_2;
	mov.u64 	%rd16, $str;
	cvta.global.u64 	%rd17, %rd16;
	mov.u64 	%rd18, $str$1;
	cvta.global.u64 	%rd19, %rd18;
	mov.u64 	%rd20, __unnamed_71;
	cvta.global.u64 	%rd21, %rd20;
	{ // callseq 70, 0
	.param .b64 param0;
	st.param.b64 	[param0], %rd17;
	.param .b64 param1;
	st.param.b64 	[param1], %rd19;
	.param .b32 param2;
	st.param.b32 	[param2], 219;
	.param .b64 param3;
	st.param.b64 	[param3], %rd21;
	.param .b64 param4;
	st.param.b64 	[param4], 1;
	call.uni 
	__assertfail, 
	(
	param0, 
	param1, 
	param2, 
	param3, 
	param4
	);
	} // callseq 70
$L__BB70_2:
	mov.u32 	%r2, %ctaid.x;
	mov.u32 	%r3, %ntid.y;
	mov.u32 	%r4, %tid.y;
	mad.lo.s32 	%r5, %r2, %r3, %r4;
	mov.u32 	%r6, %nctaid.x;
	mul.lo.s32 	%r7, %r3, %r6;
	shl.b32 	%r1, %r7, 1;
	shl.b32 	%r8, %r5, 1;
	cvt.s64.s32 	%rd34, %r8;
	setp.le.s64 	%p2, %rd14, %rd34;
	@%p2 bra 	$L__BB70_5;
	mov.u32 	%r9, %tid.x;
	cvt.u64.u32 	%rd7, %r9;
	cvta.to.global.u64 	%rd8, %rd4;
	cvta.to.global.u64 	%rd9, %rd2;
	cvta.to.global.u64 	%rd10, %rd1;
	cvt.s64.s32 	%rd11, %r1;
$L__BB70_4:
	mad.lo.s64 	%rd22, %rd34, %rd3, %rd7;
	shl.b64 	%rd23, %rd22, 2;
	add.s64 	%rd24, %rd10, %rd23;
	ld.global.f32 	%f3, [%rd24];
	add.s64 	%rd25, %rd9, %rd22;
	ld.global.u8 	%rs1, [%rd25];
	setp.eq.s16 	%p3, %rs1, 0;
	mul.f32 	%f4, %f1, %f3;
	selp.f32 	%f5, %f2, %f4, %p3;
	max.f32 	%f6, %f5, 0fFF800000;
	shl.b64 	%rd26, %rd3, 2;
	add.s64 	%rd27, %rd24, %rd26;
	ld.global.f32 	%f7, [%rd27];
	add.s64 	%rd28, %rd25, %rd3;
	ld.global.u8 	%rs2, [%rd28];
	setp.eq.s16 	%p4, %rs2, 0;
	mul.f32 	%f8, %f1, %f7;
	selp.f32 	%f9, %f2, %f8, %p4;
	max.f32 	%f10, %f9, 0fFF800000;
	mov.b32 	%r10, %f6;
	shfl.sync.bfly.b32	%r11|%p5, %r10, 8, 31, -1;
	mov.b32 	%f11, %r11;
	max.f32 	%f12, %f6, %f11;
	mov.b32 	%r12, %f12;
	shfl.sync.bfly.b32	%r13|%p6, %r12, 4, 31, -1;
	mov.b32 	%f13, %r13;
	max.f32 	%f14, %f12, %f13;
	mov.b32 	%r14, %f14;
	shfl.sync.bfly.b32	%r15|%p7, %r14, 2, 31, -1;
	mov.b32 	%f15, %r15;
	max.f32 	%f16, %f14, %f15;
	mov.b32 	%r16, %f16;
	shfl.sync.bfly.b32	%r17|%p8, %r16, 1, 31, -1;
	mov.b32 	%f17, %r17;
	max.f32 	%f18, %f16, %f17;
	mov.b32 	%r18, %f10;
	shfl.sync.bfly.b32	%r19|%p9, %r18, 8, 31, -1;
	mov.b32 	%f19, %r19;
	max.f32 	%f20, %f10, %f19;
	mov.b32 	%r20, %f20;
	shfl.sync.bfly.b32	%r21|%p10, %r20, 4, 31, -1;
	mov.b32 	%f21, %r21;
	max.f32 	%f22, %f20, %f21;
	mov.b32 	%r22, %f22;
	shfl.sync.bfly.b32	%r23|%p11, %r22, 2, 31, -1;
	mov.b32 	%f23, %r23;
	max.f32 	%f24, %f22, %f23;
	mov.b32 	%r24, %f24;
	shfl.sync.bfly.b32	%r25|%p12, %r24, 1, 31, -1;
	mov.b32 	%f25, %r25;
	max.f32 	%f26, %f24, %f25;
	sub.f32 	%f27, %f5, %f18;
	fma.rn.f32 	%f28, %f27, 0f3BBB989D, 0f3F000000;
	cvt.sat.f32.f32 	%f29, %f28;
	mov.f32 	%f30, 0f4B400001;
	mov.f32 	%f31, 0f437C0000;
	fma.rm.f32 	%f32, %f29, %f31, %f30;
	add.f32 	%f33, %f32, 0fCB40007F;
	neg.f32 	%f34, %f33;
	fma.rn.f32 	%f35, %f27, 0f3FB8AA3B, %f34;
	fma.rn.f32 	%f36, %f27, 0f32A57060, %f35;
	mov.b32 	%r26, %f32;
	shl.b32 	%r27, %r26, 23;
	mov.b32 	%f37, %r27;
	ex2.approx.ftz.f32 	%f38, %f36;
	mul.f32 	%f39, %f38, %f37;
	add.f32 	%f40, %f39, 0f00000000;
	sub.f32 	%f41, %f9, %f26;
	fma.rn.f32 	%f42, %f41, 0f3BBB989D, 0f3F000000;
	cvt.sat.f32.f32 	%f43, %f42;
	fma.rm.f32 	%f44, %f43, %f31, %f30;
	add.f32 	%f45, %f44, 0fCB40007F;
	neg.f32 	%f46, %f45;
	fma.rn.f32 	%f47, %f41, 0f3FB8AA3B, %f46;
	fma.rn.f32 	%f48, %f41, 0f32A57060, %f47;
	mov.b32 	%r28, %f44;
	shl.b32 	%r29, %r28, 23;
	mov.b32 	%f49, %r29;
	ex2.approx.ftz.f32 	%f50, %f48;
	mul.f32 	%f51, %f50, %f49;
	add.f32 	%f52, %f51, 0f00000000;
	mov.b32 	%r30, %f40;
	shfl.sync.bfly.b32	%r31|%p13, %r30, 8, 31, -1;
	mov.b32 	%f53, %r31;
	add.f32 	%f54, %f40, %f53;
	mov.b32 	%r32, %f54;
	shfl.sync.bfly.b32	%r33|%p14, %r32, 4, 31, -1;
	mov.b32 	%f55, %r33;
	add.f32 	%f56, %f54, %f55;
	mov.b32 	%r34, %f56;
	shfl.sync.bfly.b32	%r35|%p15, %r34, 2, 31, -1;
	mov.b32 	%f57, %r35;
	add.f32 	%f58, %f56, %f57;
	mov.b32 	%r36, %f58;
	shfl.sync.bfly.b32	%r37|%p16, %r36, 1, 31, -1;
	mov.b32 	%f59, %r37;
	add.f32 	%f60, %f58, %f59;
	mov.b32 	%r38, %f52;
	shfl.sync.bfly.b32	%r39|%p17, %r38, 8, 31, -1;
	mov.b32 	%f61, %r39;
	add.f32 	%f62, %f52, %f61;
	mov.b32 	%r40, %f62;
	shfl.sync.bfly.b32	%r41|%p18, %r40, 4, 31, -1;
	mov.b32 	%f63, %r41;
	add.f32 	%f64, %f62, %f63;
	mov.b32 	%r42, %f64;
	shfl.sync.bfly.b32	%r43|%p19, %r42, 2, 31, -1;
	mov.b32 	%f65, %r43;
	add.f32 	%f66, %f64, %f65;
	mov.b32 	%r44, %f66;
	shfl.sync.bfly.b32	%r45|%p20, %r44, 1, 31, -1;
	mov.b32 	%f67, %r45;
	add.f32 	%f68, %f66, %f67;
	div.rn.f32 	%f69, %f39, %f60;
	mad.lo.s64 	%rd29, %rd34, %rd5, %rd7;
	shl.b64 	%rd30, %rd29, 2;
	add.s64 	%rd31, %rd8, %rd30;
	st.global.f32 	[%rd31], %f69;
	div.rn.f32 	%f70, %f51, %f68;
	shl.b64 	%rd32, %rd5, 2;
	add.s64 	%rd33, %rd31, %rd32;
	st.global.f32 	[%rd33], %f70;
	add.s64 	%rd34, %rd34, %rd11;
	setp.lt.s64 	%p21, %rd34, %rd14;
	@%p21 bra 	$L__BB70_4;
$L__BB70_5:
	ret;

}
	// .globl	_Z15SoftmaxWarpImplI24ElementwiseScaleMaskLoadIffbE11DirectStoreIffEfLi1ELi1ELi16ELi2ELb1EL9Algorithm0EEvT_T0_ll
.visible .entry _Z15SoftmaxWarpImplI24ElementwiseScaleMaskLoadIffbE11DirectStoreIffEfLi1ELi1ELi16ELi2ELb1EL9Algorithm0EEvT_T0_ll(
	.param .align 8 .b8 _Z15SoftmaxWarpImplI24ElementwiseScaleMaskLoadIffbE11DirectStoreIffEfLi1ELi1ELi16ELi2ELb1EL9Algorithm0EEvT_T0_ll_param_0[32],
	.param .align 8 .b8 _Z15SoftmaxWarpImplI24ElementwiseScaleMaskLoadIffbE11DirectStoreIffEfLi1ELi1ELi16ELi2ELb1EL9Algorithm0EEvT_T0_ll_param_1[16],
	.param .u64 _Z15SoftmaxWarpImplI24ElementwiseScaleMaskLoadIffbE11DirectStoreIffEfLi1ELi1ELi16ELi2ELb1EL9Algorithm0EEvT_T0_ll_param_2,
	.param .u64 _Z15SoftmaxWarpImplI24ElementwiseScaleMaskLoadIffbE11DirectStoreIffEfLi1ELi1ELi16ELi2ELb1EL9Algorithm0EEvT_T0_ll_param_3
)
{
	.reg .pred 	%p<26>;
	.reg .b16 	%rs<3>;
	.reg .b32 	%r<46>;
	.reg .b32 	%f<81>;
	.reg .b64 	%rd<39>;

	ld.param.v2.f32 	{%f2, %f1}, [_Z15SoftmaxWarpImplI24ElementwiseScaleMaskLoadIffbE11DirectStoreIffEfLi1ELi1ELi16ELi2ELb1EL9Algorithm0EEvT_T0_ll_param_0+24];
	ld.param.u64 	%rd3, [_Z15SoftmaxWarpImplI24ElementwiseScaleMaskLoadIffbE11DirectStoreIffEfLi1ELi1ELi16ELi2ELb1EL9Algorithm0EEvT_T0_ll_param_0+16];
	ld.param.u64 	%rd5, [_Z15SoftmaxWarpImplI24ElementwiseScaleMaskLoadIffbE11DirectStoreIffEfLi1ELi1ELi16ELi2ELb1EL9Algorithm0EEvT_T0_ll_param_1+8];
	ld.param.u64 	%rd13, [_Z15SoftmaxWarpImplI24ElementwiseScaleMaskLoadIffbE11DirectStoreIffEfLi1ELi1ELi16ELi2ELb1EL9Algorithm0EEvT_T0_ll_param_1];
	ld.param.u64 	%rd14, [_Z15SoftmaxWarpImplI24ElementwiseScaleMaskLoadIffbE11DirectStoreIffEfLi1ELi1ELi16ELi2ELb1EL9Algorithm0EEvT_T0_ll_param_0+8];
	ld.param.u64 	%rd15, [_Z15SoftmaxWarpImplI24ElementwiseScaleMaskLoadIffbE11DirectStoreIffEfLi1ELi1ELi16ELi2ELb1EL9Algorithm0EEvT_T0_ll_param_0];
	ld.param.u64 	%rd11, [_Z15SoftmaxWarpImplI24ElementwiseScaleMaskLoadIffbE11DirectStoreIffEfLi1ELi1ELi16ELi2ELb1EL9Algorithm0EEvT_T0_ll_param_2];
	ld.param.u64 	%rd12, [_Z15SoftmaxWarpImplI24ElementwiseScaleMaskLoadIffbE11DirectStoreIffEfLi1ELi1ELi16ELi2ELb1EL9Algorithm0EEvT_T0_ll_param_3];
	cvta.to.global.u64 	%rd1, %rd15;
	cvta.to.global.u64 	%rd2, %rd14;
	cvta.to.global.u64 	%rd4, %rd13;
	setp.lt.s64 	%p1, %rd12, 17;
	@%p1 bra 	$L__BB71_2;
	mov.u64 	%rd16, $str;
	cvta.global.u64 	%rd17, %rd16;
	mov.u64 	%rd18, $str$1;
	cvta.global.u64 	%rd19, %rd18;
	mov.u64 	%rd20, __unnamed_72;
	cvta.global.u64 	%rd21, %rd20;
	{ // callseq 71, 0
	.param .b64 param0;
	st.param.b64 	[param0], %rd17;
	.param .b64 param1;
	st.param.b64 	[param1], %rd19;
	.param .b32 param2;
	st.param.b32 	[param2], 219;
	.param .b64 param3;
	st.param.b64 	[param3], %rd21;
	.param .b64 param4;
	st.param.b64 	[param4], 1;
	call.uni 
	__assertfail, 
	(
	param0, 
	param1, 
	param2, 
	param3, 
	param4
	);
	} // callseq 71
$L__BB71_2:
	mov.u32 	%r2, %ctaid.x;
	mov.u32 	%r3, %ntid.y;
	mov.u32 	%r4, %tid.y;
	mad.lo.s32 	%r5, %r2, %r3, %r4;
	mov.u32 	%r6, %nctaid.x;
	mul.lo.s32 	%r7, %r3, %r6;
	shl.b32 	%r1, %r7, 1;
	shl.b32 	%r8, %r5, 1;
	cvt.s64.s32 	%rd38, %r8;
	setp.le.s64 	%p2, %rd11, %rd38;
	@%p2 bra 	$L__BB71_13;
	mov.u32 	%r9, %tid.x;
	cvt.u64.u32 	%rd7, %r9;
	cvt.s64.s32 	%rd8, %r1;
$L__BB71_4:
	setp.le.s64 	%p3, %rd12, %rd7;
	mov.f32 	%f77, 0fFF800000;
	mov.f32 	%f78, %f77;
	@%p3 bra 	$L__BB71_6;
	mad.lo.s64 	%rd22, %rd38, %rd3, %rd7;
	shl.b64 	%rd23, %rd22, 2;
	add.s64 	%rd24, %rd1, %rd23;
	ld.global.f32 	%f16, [%rd24];
	add.s64 	%rd25, %rd2, %rd22;
	ld.global.u8 	%rs1, [%rd25];
	setp.eq.s16 	%p4, %rs1, 0;
	mul.f32 	%f17, %f1, %f16;
	selp.f32 	%f78, %f2, %f17, %p4;
	max.f32 	%f77, %f78, 0fFF800000;
$L__BB71_6:
	setp.le.s64 	%p5, %rd12, %rd7;
	mov.f32 	%f79, 0fFF800000;
	mov.f32 	%f80, %f79;
	@%p5 bra 	$L__BB71_8;
	mad.lo.s64 	%rd26, %rd3, %rd38, %rd3;
	add.s64 	%rd27, %rd26, %rd7;
	shl.b64 	%rd28, %rd27, 2;
	add.s64 	%rd29, %rd1, %rd28;
	ld.global.f32 	%f19, [%rd29];
	add.s64 	%rd30, %rd2, %rd27;
	ld.global.u8 	%rs2, [%rd30];
	setp.eq.s16 	%p6, %rs2, 0;
	mul.f32 	%f20, %f1, %f19;
	selp.f32 	%f80, %f2, %f20, %p6;
	max.f32 	%f79, %f80, 0fFF800000;
$L__BB71_8:
	setp.le.s64 	%p7, %rd12, %rd7;
	mov.b32 	%r10, %f77;
	shfl.sync.bfly.b32	%r11|%p8, %r10, 8, 31, -1;
	mov.b32 	%f21, %r11;
	max.f32 	%f22, %f77, %f21;
	mov.b32 	%r12, %f22;
	shfl.sync.bfly.b32	%r13|%p9, %r12, 4, 31, -1;
	mov.b32 	%f23, %r13;
	max.f32 	%f24, %f22, %f23;
	mov.b32 	%r14, %f24;
	shfl.sync.bfly.b32	%r15|%p10, %r14, 2, 31, -1;
	mov.b32 	%f25, %r15;
	max.f32 	%f26, %f24, %f25;
	mov.b32 	%r16, %f26;
	shfl.sync.bfly.b32	%r17|%p11, %r16, 1, 31, -1;
	mov.b32 	%f27, %r17;
	max.f32 	%f28, %f26, %f27;
	mov.b32 	%r18, %f79;
	shfl.sync.bfly.b32	%r19|%p12, %r18, 8, 31, -1;
	mov.b32 	%f29, %r19;
	max.f32 	%f30, %f79, %f29;
	mov.b32 	%r20, %f30;
	shfl.sync.bfly.b32	%r21|%p13, %r20, 4, 31, -1;
	mov.b32 	%f31, %r21;
	max.f32 	%f32, %f30, %f31;
	mov.b32 	%r22, %f32;
	shfl.sync.bfly.b32	%r23|%p14, %r22, 2, 31, -1;
	mov.b32 	%f33, %r23;
	max.f32 	%f34, %f32, %f33;
	mov.b32 	%r24, %f34;
	shfl.sync.bfly.b32	%r25|%p15, %r24, 1, 31, -1;
	mov.b32 	%f35, %r25;
	max.f32 	%f36, %f34, %f35;
	sub.f32 	%f37, %f78, %f28;
	fma.rn.f32 	%f38, %f37, 0f3BBB989D, 0f3F000000;
	cvt.sat.f32.f32 	%f39, %f38;
	mov.f32 	%f40, 0f4B400001;
	mov.f32 	%f41, 0f437C0000;
	fma.rm.f32 	%f42, %f39, %f41, %f40;
	add.f32 	%f43, %f42, 0fCB40007F;
	neg.f32 	%f44, %f43;
	fma.rn.f32 	%f45, %f37, 0f3FB8AA3B, %f44;
	fma.rn.f32 	%f46, %f37, 0f32A57060, %f45;
	mov.b32 	%r26, %f42;
	shl.b32 	%r27, %r26, 23;
	mov.b32 	%f47, %r27;
	ex2.approx.ftz.f32 	%f48, %f46;
	mul.f32 	%f49, %f48, %f47;
	add.f32 	%f50, %f49, 0f00000000;
	sub.f32 	%f51, %f80, %f36;
	fma.rn.f32 	%f52, %f51, 0f3BBB989D, 0f3F000000;
	cvt.sat.f32.f32 	%f53, %f52;
	fma.rm.f32 	%f54, %f53, %f41, %f40;
	add.f32 	%f55, %f54, 0fCB40007F;
	neg.f32 	%f56, %f55;
	fma.rn.f32 	%f57, %f51, 0f3FB8AA3B, %f56;
	fma.rn.f32 	%f58, %f51, 0f32A57060, %f57;
	mov.b32 	%r28, %f54;
	shl.b32 	%r29, %r28, 23;
	mov.b32 	%f59, %r29;
	ex2.approx.ftz.f32 	%f60, %f58;
	mul.f32 	%f11, %f60, %f59;
	add.f32 	%f61, %f11, 0f00000000;
	mov.b32 	%r30, %f50;
	shfl.sync.bfly.b32	%r31|%p16, %r30, 8, 31, -1;
	mov.b32 	%f62, %r31;
	add.f32 	%f63, %f50, %f62;
	mov.b32 	%r32, %f63;
	shfl.sync.bfly.b32	%r33|%p17, %r32, 4, 31, -1;
	mov.b32 	%f64, %r33;
	add.f32 	%f65, %f63, %f64;
	mov.b32 	%r34, %f65;
	shfl.sync.bfly.b32	%r35|%p18, %r34, 2, 31, -1;
	mov.b32 	%f66, %r35;
	add.f32 	%f67, %f65, %f66;
	mov.b32 	%r36, %f67;
	shfl.sync.bfly.b32	%r37|%p19, %r36, 1, 31, -1;
	mov.b32 	%f68, %r37;
	add.f32 	%f69, %f67, %f68;
	mov.b32 	%r38, %f61;
	shfl.sync.bfly.b32	%r39|%p20, %r38, 8, 31, -1;
	mov.b32 	%f70, %r39;
	add.f32 	%f71, %f61, %f70;
	mov.b32 	%r40, %f71;
	shfl.sync.bfly.b32	%r41|%p21, %r40, 4, 31, -1;
	mov.b32 	%f72, %r41;
	add.f32 	%f73, %f71, %f72;
	mov.b32 	%r42, %f73;
	shfl.sync.bfly.b32	%r43|%p22, %r42, 2, 31, -1;
	mov.b32 	%f74, %r43;
	add.f32 	%f75, %f73, %f74;
	mov.b32 	%r44, %f75;
	shfl.sync.bfly.b32	%r45|%p23, %r44, 1, 31, -1;
	mov.b32 	%f76, %r45;
	add.f32 	%f12, %f75, %f76;
	div.rn.f32 	%f13, %f49, %f69;
	@%p7 bra 	$L__BB71_10;
	mad.lo.s64 	%rd31, %rd38, %rd5, %rd7;
	shl.b64 	%rd32, %rd31, 2;
	add.s64 	%rd33, %rd4, %rd32;
	st.global.f32 	[%rd33], %f13;
$L__BB71_10:
	setp.le.s64 	%p24, %rd12, %rd7;
	div.rn.f32 	%f14, %f11, %f12;
	@%p24 bra 	$L__BB71_12;
	mad.lo.s64 	%rd34, %rd5, %rd38, %rd5;
	add.s64 	%rd35, %rd34, %rd7;
	shl.b64 	%rd36, %rd35, 2;
	add.s64 	%rd37, %rd4, %rd36;
	st.global.f32 	[%rd37], %f14;
$L__BB71_12:
	add.s64 	%rd38, %rd38, %rd8;
	setp.lt.s64 	%p25, %rd38, %rd11;
	@%p25 bra 	$L__BB71_4;
$L__BB71_13:
	ret;

}
	// .globl	_Z15SoftmaxWarpImplI24ElementwiseScaleMaskLoadIffbE11DirectStoreIffEfLi1ELi1ELi16ELi1ELb0EL9Algorithm0EEvT_T0_ll
.visible .entry _Z15SoftmaxWarpImplI24ElementwiseScaleMaskLoadIffbE11DirectStoreIffEfLi1ELi1ELi16ELi1ELb0EL9Algorithm0EEvT_T0_ll(
	.param .align 8 .b8 _Z15SoftmaxWarpImplI24ElementwiseScaleMaskLoadIffbE11DirectStoreIffEfLi1ELi1ELi16ELi1ELb0EL9Algorithm0EEvT_T0_ll_param_0[32],
	.param .align 8 .b8 _Z15SoftmaxWarpImplI24ElementwiseScaleMaskLoadIffbE11DirectStoreIffEfLi1ELi1ELi16ELi1ELb0EL9Algorithm0EEvT_T0_ll_param_1[16],
	.param .u64 _Z15SoftmaxWarpImplI24ElementwiseScaleMaskLoadIffbE11DirectStoreIffEfLi1ELi1ELi16ELi1ELb0EL9Algorithm0EEvT_T0_ll_param_2,
	.param .u64 _Z15SoftmaxWarpImplI24ElementwiseScaleMaskLoadIffbE11DirectStoreIffEfLi1ELi1ELi16ELi1ELb0EL9Algorithm0EEvT_T0_ll_param_3
)
{
	.reg .pred 	%p<35>;
	.reg .b16 	%rs<4>;
	.reg .b32 	%r<65>;
	.reg .b32 	%f<106>;
	.reg .b64 	%rd<60>;

	ld.param.v2.f32 	{%f2, %f1}, [_Z15SoftmaxWarpImplI24ElementwiseScaleMaskLoadIffbE11DirectStoreIffEfLi1ELi1ELi16ELi1ELb0EL9Algorithm0EEvT_T0_ll_param_0+24];
	ld.param.u64 	%rd3, [_Z15SoftmaxWarpImplI24ElementwiseScaleMaskLoadIffbE11DirectStoreIffEfLi1ELi1ELi16ELi1ELb0EL9Algorithm0EEvT_T0_ll_param_0+16];
	ld.param.u64 	%rd5, [_Z15SoftmaxWarpImplI24ElementwiseScaleMaskLoadIffbE11DirectStoreIffEfLi1ELi1ELi16ELi1ELb0EL9Algorithm0EEvT_T0_ll_param_1+8];
	ld.param.u64 	%rd20, [_Z15SoftmaxWarpImplI24ElementwiseScaleMaskLoadIffbE11DirectStoreIffEfLi1ELi1ELi16ELi1ELb0EL9Algorithm0EEvT_T0_ll_param_1];
	ld.param.u64 	%rd21, [_Z15SoftmaxWarpImplI24ElementwiseScaleMaskLoadIffbE11DirectStoreIffEfLi1ELi1ELi16ELi1ELb0EL9Algorithm0EEvT_T0_ll_param_0+8];
	ld.param.u64 	%rd22, [_Z15SoftmaxWarpImplI24ElementwiseScaleMaskLoadIffbE11DirectStoreIffEfLi1ELi1ELi16ELi1ELb0EL9Algorithm0EEvT_T0_ll_param_0];
	ld.param.u64 	%rd19, [_Z15SoftmaxWarpImplI24ElementwiseScaleMaskLoadIffbE11DirectStoreIffEfLi1ELi1ELi16ELi1ELb0EL9Algorithm0EEvT_T0_ll_param_2];
	ld.param.u64 	%rd23, [_Z15SoftmaxWarpImplI24ElementwiseScaleMaskLoadIffbE11DirectStoreIffEfLi1ELi1ELi16ELi1ELb0EL9Algorithm0EEvT_T0_ll_param_3];
	cvta.to.global.u64 	%rd1, %rd22;
	cvta.to.global.u64 	%rd2, %rd21;
	cvta.to.global.u64 	%rd4, %rd20;
	setp.lt.s64 	%p1, %rd23, 17;
	@%p1 bra 	$L__BB72_2;
	mov.u64 	%rd24, $str;
	cvta.global.u64 	%rd25, %rd24;
	mov.u64 	%rd26, $str$1;
	cvta.global.u64 	%rd27, %rd26;
	mov.u64 	%rd28, __unnamed_73;
	cvta.global.u64 	%rd29, %rd28;
	{ // callseq 72, 0
	.param .b64 param0;
	st.param.b64 	[param0], %rd25;
	.param .b64 param1;
	st.param.b64 	[param1], %rd27;
	.param .b32 param2;
	st.param.b32 	[param2], 219;
	.param .b64 param3;
	st.param.b64 	[param3], %rd29;
	.param .b64 param4;
	st.param.b64 	[param4], 1;
	call.uni 
	__assertfail, 
	(
	param0, 
	param1, 
	param2, 
	param3, 
	param4
	);
	} // callseq 72
$L__BB72_2:
	mov.u32 	%r1, %ctaid.x;
	mov.u32 	%r2, %ntid.y;
	mov.u32 	%r3, %tid.y;
	mad.lo.s32 	%r4, %r1, %r2, %r3;
	mov.u32 	%r5, %nctaid.x;
	mul.lo.s32 	%r6, %r5, %r2;
	cvt.s64.s32 	%rd6, %r6;
	cvt.s64.s32 	%rd59, %r4;
	setp.le.s64 	%p2, %rd19, %rd59;
	@%p2 bra 	$L__BB72_10;
	mov.u32 	%r7, %tid.x;
	cvt.u64.u32 	%rd8, %r7;
	add.s64 	%rd9, %rd6, %rd59;
	max.s64 	%rd30, %rd19, %rd9;
	setp.lt.s64 	%p3, %rd9, %rd19;
	selp.u64 	%rd10, 1, 0, %p3;
	add.s64 	%rd31, %rd9, %rd10;
	sub.s64 	%rd11, %rd30, %rd31;
	or.b64  	%rd32, %rd11, %rd6;
	and.b64  	%rd33, %rd32, -4294967296;
	setp.ne.s64 	%p4, %rd33, 0;
	@%p4 bra 	$L__BB72_5;
	cvt.u32.u64 	%r8, %rd6;
	cvt.u32.u64 	%r9, %rd11;
	div.u32 	%r10, %r9, %r8;
	cvt.u64.u32 	%rd57, %r10;
	bra.uni 	$L__BB72_6;
$L__BB72_5:
	div.u64 	%rd57, %rd11, %rd6;
$L__BB72_6:
	add.s64 	%rd15, %rd57, %rd10;
	and.b64  	%rd34, %rd15, 1;
	setp.eq.b64 	%p5, %rd34, 1;
	@%p5 bra 	$L__BB72_8;
	mad.lo.s64 	%rd35, %rd3, %rd59, %rd8;
	shl.b64 	%rd36, %rd35, 2;
	add.s64 	%rd37, %rd1, %rd36;
	ld.global.f32 	%f3, [%rd37];
	add.s64 	%rd38, %rd2, %rd35;
	ld.global.u8 	%rs1, [%rd38];
	setp.eq.s16 	%p6, %rs1, 0;
	mul.f32 	%f4, %f1, %f3;
	selp.f32 	%f5, %f2, %f4, %p6;
	max.f32 	%f6, %f5, 0fFF800000;
	mov.b32 	%r11, %f6;
	shfl.sync.bfly.b32	%r12|%p7, %r11, 8, 31, -1;
	mov.b32 	%f7, %r12;
	max.f32 	%f8, %f6, %f7;
	mov.b32 	%r13, %f8;
	shfl.sync.bfly.b32	%r14|%p8, %r13, 4, 31, -1;
	mov.b32 	%f9, %r14;
	max.f32 	%f10, %f8, %f9;
	mov.b32 	%r15, %f10;
	shfl.sync.bfly.b32	%r16|%p9, %r15, 2, 31, -1;
	mov.b32 	%f11, %r16;
	max.f32 	%f12, %f10, %f11;
	mov.b32 	%r17, %f12;
	shfl.sync.bfly.b32	%r18|%p10, %r17, 1, 31, -1;
	mov.b32 	%f13, %r18;
	max.f32 	%f14, %f12, %f13;
	sub.f32 	%f15, %f5, %f14;
	fma.rn.f32 	%f16, %f15, 0f3BBB989D, 0f3F000000;
	cvt.sat.f32.f32 	%f17, %f16;
	mov.f32 	%f18, 0f4B400001;
	mov.f32 	%f19, 0f437C0000;
	fma.rm.f32 	%f20, %f17, %f19, %f18;
	add.f32 	%f21, %f20, 0fCB40007F;
	neg.f32 	%f22, %f21;
	fma.rn.f32 	%f23, %f15, 0f3FB8AA3B, %f22;
	fma.rn.f32 	%f24, %f15, 0f32A57060, %f23;
	mov.b32 	%r19, %f20;
	shl.b32 	%r20, %r19, 23;
	mov.b32 	%f25, %r20;
	ex2.approx.ftz.f32 	%f26, %f24;
	mul.f32 	%f27, %f26, %f25;
	add.f32 	%f28, %f27, 0f00000000;
	mov.b32 	%r21, %f28;
	shfl.sync.bfly.b32	%r22|%p11, %r21, 8, 31, -1;
	mov.b32 	%f29, %r22;
	add.f32 	%f30, %f28, %f29;
	mov.b32 	%r23, %f30;
	shfl.sync.bfly.b32	%r24|%p12, %r23, 4, 31, -1;
	mov.b32 	%f31, %r24;
	add.f32 	%f32, %f30, %f31;
	mov.b32 	%r25, %f32;
	shfl.sync.bfly.b32	%r26|%p13, %r25, 2, 31, -1;
	mov.b32 	%f33, %r26;
	add.f32 	%f34, %f32, %f33;
	mov.b32 	%r27, %f34;
	shfl.sync.bfly.b32	%r28|%p14, %r27, 1, 31, -1;
	mov.b32 	%f35, %r28;
	add.f32 	%f36, %f34, %f35;
	div.rn.f32 	%f37, %f27, %f36;
	mad.lo.s64 	%rd39, %rd5, %rd59, %rd8;
	shl.b64 	%rd40, %rd39, 2;
	add.s64 	%rd41, %rd4, %rd40;
	st.global.f32 	[%rd41], %f37;
	mov.u64 	%rd59, %rd9;
$L__BB72_8:
	setp.eq.s64 	%p15, %rd15, 0;
	@%p15 bra 	$L__BB72_10;
$L__BB72_9:
	mad.lo.s64 	%rd42, %rd59, %rd3, %rd8;
	shl.b64 	%rd43, %rd42, 2;
	add.s64 	%rd44, %rd1, %rd43;
	ld.global.f32 	%f38, [%rd44];
	add.s64 	%rd45, %rd2, %rd42;
	ld.global.u8 	%rs2, [%rd45];
	setp.eq.s16 	%p16, %rs2, 0;
	mul.f32 	%f39, %f1, %f38;
	selp.f32 	%f40, %f2, %f39, %p16;
	max.f32 	%f41, %f40, 0fFF800000;
	mov.b32 	%r29, %f41;
	shfl.sync.bfly.b32	%r30|%p17, %r29, 8, 31, -1;
	mov.b32 	%f42, %r30;
	max.f32 	%f43, %f41, %f42;
	mov.b32 	%r31, %f43;
	shfl.sync.bfly.b32	%r32|%p18, %r31, 4, 31, -1;
	mov.b32 	%f44, %r32;
	max.f32 	%f45, %f43, %f44;
	mov.b32 	%r33, %f45;
	shfl.sync.bfly.b32	%r34|%p19, %r33, 2, 31, -1;
	mov.b32 	%f46, %r34;
	max.f32 	%f47, %f45, %f46;
	mov.b32 	%r35, %f47;
	shfl.sync.bfly.b32	%r36|%p20, %r35, 1, 31, -1;
	mov.b32 	%f48, %r36;
	max.f32 	%f49, %f47, %f48;
	sub.f32 	%f50, %f40, %f49;
	fma.rn.f32 	%f51, %f50, 0f3BBB989D, 0f3F000000;
	cvt.sat.f32.f32 	%f52, %f51;
	mov.f32 	%f53, 0f4B400001;
	mov.f32 	%f54, 0f437C0000;
	fma.rm.f32 	%f55, %f52, %f54, %f53;
	add.f32 	%f56, %f55, 0fCB40007F;
	neg.f32 	%f57, %f56;
	fma.rn.f32 	%f58, %f50, 0f3FB8AA3B, %f57;
	fma.rn.f32 	%f59, %f50, 0f32A57060, %f58;
	mov.b32 	%r37, %f55;
	shl.b32 	%r38, %r37, 23;
	mov.b32 	%f60, %r38;
	ex2.approx.ftz.f32 	%f61, %f59;
	mul.f32 	%f62, %f61, %f60;
	add.f32 	%f63, %f62, 0f00000000;
	mov.b32 	%r39, %f63;
	shfl.sync.bfly.b32	%r40|%p21, %r39, 8, 31, -1;
	mov.b32 	%f64, %r40;
	add.f32 	%f65, %f63, %f64;
	mov.b32 	%r41, %f65;
	shfl.sync.bfly.b32	%r42|%p22, %r41, 4, 31, -1;
	mov.b32 	%f66, %r42;
	add.f32 	%f67, %f65, %f66;
	mov.b32 	%r43, %f67;
	shfl.sync.bfly.b32	%r44|%p23, %r43, 2, 31, -1;
	mov.b32 	%f68, %r44;
	add.f32 	%f69, %f67, %f68;
	mov.b32 	%r45, %f69;
	shfl.sync.bfly.b32	%r46|%p24, %r45, 1, 31, -1;
	mov.b32 	%f70, %r46;
	add.f32 	%f71, %f69, %f70;
	div.rn.f32 	%f72, %f62, %f71;
	mad.lo.s64 	%rd46, %rd59, %rd5, %rd8;
	shl.b64 	%rd47, %rd46, 2;
	add.s64 	%rd48, %rd4, %rd47;
	st.global.f32 	[%rd48], %f72;
	add.s64 	%rd49, %rd59, %rd6;
	mad.lo.s64 	%rd50, %rd49, %rd3, %rd8;
	shl.b64 	%rd51, %rd50, 2;
	add.s64 	%rd52, %rd1, %rd51;
	ld.global.f32 	%f73, [%rd52];
	add.s64 	%rd53, %rd2, %rd50;
	ld.global.u8 	%rs3, [%rd53];
	setp.eq.s16 	%p25, %rs3, 0;
	mul.f32 	%f74, %f1, %f73;
	selp.f32 	%f75, %f2, %f74, %p25;
	max.f32 	%f76, %f75, 0fFF800000;
	mov.b32 	%r47, %f76;
	shfl.sync.bfly.b32	%r48|%p26, %r47, 8, 31, -1;
	mov.b32 	%f77, %r48;
	max.f32 	%f78, %f76, %f77;
	mov.b32 	%r49, %f78;
	shfl.sync.bfly.b32	%r50|%p27, %r49, 4, 31, -1;
	mov.b32 	%f79, %r50;
	max.f32 	%f80, %f78, %f79;
	mov.b32 	%r51, %f80;
	shfl.sync.bfly.b32	%r52|%p28, %r51, 2, 31, -1;
	mov.b32 	%f81, %r52;
	max.f32 	%f82, %f80, %f81;
	mov.b32 	%r53, %f82;
	shfl.sync.bfly.b32	%r54|%p29, %r53, 1, 31, -1;
	mov.b32 	%f83, %r54;
	max.f32 	%f84, %f82, %f83;
	sub.f32 	%f85, %f75, %f84;
	fma.rn.f32 	%f86, %f85, 0f3BBB989D, 0f3F000000;
	cvt.sat.f32.f32 	%f87, %f86;
	fma.rm.f32 	%f88, %f87, %f54, %f53;
	add.f32 	%f89, %f88, 0fCB40007F;
	neg.f32 	%f90, %f89;
	fma.rn.f32 	%f91, %f85, 0f3FB8AA3B, %f90;
	fma.rn.f32 	%f92, %f85, 0f32A57060, %f91;
	mov.b32 	%r55, %f88;
	shl.b32 	%r56, %r55, 23;
	mov.b32 	%f93, %r56;
	ex2.approx.ftz.f32 	%f94, %f92;
	mul.f32 	%f95, %f94, %f93;
	add.f32 	%f96, %f95, 0f00000000;
	mov.b32 	%r57, %f96;
	shfl.sync.bfly.b32	%r58|%p30, %r57, 8, 31, -1;
	mov.b32 	%f97, %r58;
	add.f32 	%f98, %f96, %f97;
	mov.b32 	%r59, %f98;
	shfl.sync.bfly.b32	%r60|%p31, %r59, 4, 31, -1;
	mov.b32 	%f99, %r60;
	add.f32 	%f100, %f98, %f99;
	mov.b32 	%r61, %f100;
	shfl.sync.bfly.b32	%r62|%p32, %r61, 2, 31, -1;
	mov.b32 	%f101, %r62;
	add.f32 	%f102, %f100, %f101;
	mov.b32 	%r63, %f102;
	shfl.sync.bfly.b32	%r64|%p33, %r63, 1, 31, -1;
	mov.b32 	%f103, %r64;
	add.f32 	%f104, %f102, %f103;
	div.rn.f32 	%f105, %f95, %f104;
	mad.lo.s64 	%rd54, %rd49, %rd5, %rd8;
	shl.b64 	%rd55, %rd54, 2;
	add.s64 	%rd56, %rd4, %rd55;
	st.global.f32 	[%rd56], %f105;
	add.s64 	%rd59, %rd49, %rd6;
	setp.lt.s64 	%p34, %rd59, %rd19;
	@%p34 bra 	$L__BB72_9;
$L__BB72_10:
	ret;

}
	// .globl	_Z15SoftmaxWarpImplI24ElementwiseScaleMaskLoadIffbE11DirectStoreIffEfLi1ELi1ELi16ELi1ELb1EL9Algorithm0EEvT_T0_ll
.visible .entry _Z15SoftmaxWarpImplI24ElementwiseScaleMaskLoadIffbE11DirectStoreIffEfLi1ELi1ELi16ELi1ELb1EL9Algorithm0EEvT_T0_ll(
	.param .align 8 .b8 _Z15SoftmaxWarpImplI24ElementwiseScaleMaskLoadIffbE11DirectStoreIffEfLi1ELi1ELi16ELi1ELb1EL9Algorithm0EEvT_T0_ll_param_0[32],
	.param .align 8 .b8 _Z15SoftmaxWarpImplI24ElementwiseScaleMaskLoadIffbE11DirectStoreIffEfLi1ELi1ELi16ELi1ELb1EL9Algorithm0EEvT_T0_ll_param_1[16],
	.param .u64 _Z15SoftmaxWarpImplI24ElementwiseScaleMaskLoadIffbE11DirectStoreIffEfLi1ELi1ELi16ELi1ELb1EL9Algorithm0EEvT_T0_ll_param_2,
	.param .u64 _Z15SoftmaxWarpImplI24ElementwiseScaleMaskLoadIffbE11DirectStoreIffEfLi1ELi1ELi16ELi1ELb1EL9Algorithm0EEvT_T0_ll_param_3
)
{
	.reg .pred 	%p<41>;
	.reg .b16 	%rs<4>;
	.reg .b32 	%r<65>;
	.reg .b32 	%f<123>;
	.reg .b64 	%rd<60>;

	ld.param.v2.f32 	{%f2, %f1}, [_Z15SoftmaxWarpImplI24ElementwiseScaleMaskLoadIffbE11DirectStoreIffEfLi1ELi1ELi16ELi1ELb1EL9Algorithm0EEvT_T0_ll_param_0+24];
	ld.param.u64 	%rd3, [_Z15SoftmaxWarpImplI24ElementwiseScaleMaskLoadIffbE11DirectStoreIffEfLi1ELi1ELi16ELi1ELb1EL9Algorithm0EEvT_T0_ll_param_0+16];
	ld.param.u64 	%rd5, [_Z15SoftmaxWarpImplI24ElementwiseScaleMaskLoadIffbE11DirectStoreIffEfLi1ELi1ELi16ELi1ELb1EL9Algorithm0EEvT_T0_ll_param_1+8];
	ld.param.u64 	%rd22, [_Z15SoftmaxWarpImplI24ElementwiseScaleMaskLoadIffbE11DirectStoreIffEfLi1ELi1ELi16ELi1ELb1EL9Algorithm0EEvT_T0_ll_param_1];
	ld.param.u64 	%rd23, [_Z15SoftmaxWarpImplI24ElementwiseScaleMaskLoadIffbE11DirectStoreIffEfLi1ELi1ELi16ELi1ELb1EL9Algorithm0EEvT_T0_ll_param_0+8];
	ld.param.u64 	%rd24, [_Z15SoftmaxWarpImplI24ElementwiseScaleMaskLoadIffbE11DirectStoreIffEfLi1ELi1ELi16ELi1ELb1EL9Algorithm0EEvT_T0_ll_param_0];
	ld.param.u64 	%rd20, [_Z15SoftmaxWarpImplI24ElementwiseScaleMaskLoadIffbE11DirectStoreIffEfLi1ELi1ELi16ELi1ELb1EL9Algorithm0EEvT_T0_ll_param_2];
	ld.param.u64 	%rd21, [_Z15SoftmaxWarpImplI24ElementwiseScaleMaskLoadIffbE11DirectStoreIffEfLi1ELi1ELi16ELi1ELb1EL9Algorithm0EEvT_T0_ll_param_3];
	cvta.to.global.u64 	%rd1, %rd24;
	cvta.to.global.u64 	%rd2, %rd23;
	cvta.to.global.u64 	%rd4, %rd22;
	setp.lt.s64 	%p1, %rd21, 17;
	@%p1 bra 	$L__BB73_2;
	mov.u64 	%rd25, $str;
	cvta.global.u64 	%rd26, %rd25;
	mov.u64 	%rd27, $str$1;
	cvta.global.u64 	%rd28, %rd27;
	mov.u64 	%rd29, __unnamed_74;
	cvta.global.u64 	%rd30, %rd29;
	{ // callseq 73, 0
	.param .b64 param0;
	st.param.b64 	[param0], %rd26;
	.param .b64 param1;
	st.param.b64 	[param1], %rd28;
	.param .b32 param2;
	st.param.b32 	[param2], 219;
	.param .b64 param3;
	st.param.b64 	[param3], %rd30;
	.param .b64 param4;
	st.param.b64 	[param4], 1;
	call.uni 
	__assertfail, 
	(
	param0, 
	param1, 
	param2, 
	param3, 
	param4
	);
	} // callseq 73
$L__BB73_2:
	mov.u32 	%r1, %ctaid.x;
	mov.u32 	%r2, %ntid.y;
	mov.u32 	%r3, %tid.y;
	mad.lo.s32 	%r4, %r1, %r2, %r3;
	mov.u32 	%r5, %nctaid.x;
	mul.lo.s32 	%r6, %r5, %r2;
	cvt.s64.s32 	%rd6, %r6;
	cvt.s64.s32 	%rd7, %r4;
	setp.le.s64 	%p2, %rd20, %rd7;
	@%p2 bra 	$L__BB73_21;
	mov.u32 	%r7, %tid.x;
	cvt.u64.u32 	%rd8, %r7;
	add.s64 	%rd9, %rd6, %rd7;
	max.s64 	%rd31, %rd20, %rd9;
	setp.lt.s64 	%p3, %rd9, %rd20;
	selp.u64 	%rd10, 1, 0, %p3;
	add.s64 	%rd32, %rd9, %rd10;
	sub.s64 	%rd11, %rd31, %rd32;
	or.b64  	%rd33, %rd11, %rd6;
	and.b64  	%rd34, %rd33, -4294967296;
	setp.ne.s64 	%p4, %rd34, 0;
	@%p4 bra 	$L__BB73_5;
	cvt.u32.u64 	%r8, %rd6;
	cvt.u32.u64 	%r9, %rd11;
	div.u32 	%r10, %r9, %r8;
	cvt.u64.u32 	%rd57, %r10;
	bra.uni 	$L__BB73_6;
$L__BB73_5:
	div.u64 	%rd57, %rd11, %rd6;
$L__BB73_6:
	add.s64 	%rd15, %rd57, %rd10;
	and.b64  	%rd35, %rd15, 1;
	setp.eq.b64 	%p5, %rd35, 1;
	mov.u64 	%rd59, %rd7;
	@%p5 bra 	$L__BB73_11;
	setp.le.s64 	%p6, %rd21, %rd8;
	mov.f32 	%f117, 0fFF800000;
	mov.f32 	%f118, %f117;
	@%p6 bra 	$L__BB73_9;
	mad.lo.s64 	%rd36, %rd3, %rd7, %rd8;
	shl.b64 	%rd37, %rd36, 2;
	add.s64 	%rd38, %rd1, %rd37;
	ld.global.f32 	%f19, [%rd38];
	add.s64 	%rd39, %rd2, %rd36;
	ld.global.u8 	%rs1, [%rd39];
	setp.eq.s16 	%p7, %rs1, 0;
	mul.f32 	%f20, %f1, %f19;
	selp.f32 	%f117, %f2, %f20, %p7;
	max.f32 	%f118, %f117, 0fFF800000;
$L__BB73_9:
	setp.le.s64 	%p8, %rd21, %rd8;
	mov.b32 	%r11, %f118;
	shfl.sync.bfly.b32	%r12|%p9, %r11, 8, 31, -1;
	mov.b32 	%f21, %r12;
	max.f32 	%f22, %f118, %f21;
	mov.b32 	%r13, %f22;
	shfl.sync.bfly.b32	%r14|%p10, %r13, 4, 31, -1;
	mov.b32 	%f23, %r14;
	max.f32 	%f24, %f22, %f23;
	mov.b32 	%r15, %f24;
	shfl.sync.bfly.b32	%r16|%p11, %r15, 2, 31, -1;
	mov.b32 	%f25, %r16;
	max.f32 	%f26, %f24, %f25;
	mov.b32 	%r17, %f26;
	shfl.sync.bfly.b32	%r18|%p12, %r17, 1, 31, -1;
	mov.b32 	%f27, %r18;
	max.f32 	%f28, %f26, %f27;
	sub.f32 	%f29, %f117, %f28;
	fma.rn.f32 	%f30, %f29, 0f3BBB989D, 0f3F000000;
	cvt.sat.f32.f32 	%f31, %f30;
	mov.f32 	%f32, 0f4B400001;
	mov.f32 	%f33, 0f437C0000;
	fma.rm.f32 	%f34, %f31, %f33, %f32;
	add.f32 	%f35, %f34, 0fCB40007F;
	neg.f32 	%f36, %f35;
	fma.rn.f32 	%f37, %f29, 0f3FB8AA3B, %f36;
	fma.rn.f32 	%f38, %f29, 0f32A57060, %f37;
	mov.b32 	%r19, %f34;
	shl.b32 	%r20, %r19, 23;
	mov.b32 	%f39, %r20;
	ex2.approx.ftz.f32 	%f40, %f38;
	mul.f32 	%f41, %f40, %f39;
	add.f32 	%f42, %f41, 0f00000000;
	mov.b32 	%r21, %f42;
	shfl.sync.bfly.b32	%r22|%p13, %r21, 8, 31, -1;
	mov.b32 	%f43, %r22;
	add.f32 	%f44, %f42, %f43;
	mov.b32 	%r23, %f44;
	shfl.sync.bfly.b32	%r24|%p14, %r23, 4, 31, -1;
	mov.b32 	%f45, %r24;
	add.f32 	%f46, %f44, %f45;
	mov.b32 	%r25, %f46;
	shfl.sync.bfly.b32	%r26|%p15, %r25, 2, 31, -1;
	mov.b32 	%f47, %r26;
	add.f32 	%f48, %f46, %f47;
	mov.b32 	%r27, %f48;
	shfl.sync.bfly.b32	%r28|%p16, %r27, 1, 31, -1;
	mov.b32 	%f49, %r28;
	add.f32 	%f50, %f48, %f49;
	div.rn.f32 	%f7, %f41, %f50;
	mov.u64 	%rd59, %rd9;
	@%p8 bra 	$L__BB73_11;
	mad.lo.s64 	%rd40, %rd5, %rd7, %rd8;
	shl.b64 	%rd41, %rd40, 2;
	add.s64 	%rd42, %rd4, %rd41;
	st.global.f32 	[%rd42], %f7;
$L__BB73_11:
	setp.eq.s64 	%p17, %rd15, 0;
	@%p17 bra 	$L__BB73_21;
$L__BB73_12:
	setp.le.s64 	%p18, %rd21, %rd8;
	mov.f32 	%f119, 0fFF800000;
	mov.f32 	%f120, %f119;
	@%p18 bra 	$L__BB73_14;
	mad.lo.s64 	%rd43, %rd59, %rd3, %rd8;
	shl.b64 	%rd44, %rd43, 2;
	add.s64 	%rd45, %rd1, %rd44;
	ld.global.f32 	%f52, [%rd45];
	add.s64 	%rd46, %rd2, %rd43;
	ld.global.u8 	%rs2, [%rd46];
	setp.eq.s16 	%p19, %rs2, 0;
	mul.f32 	%f53, %f1, %f52;
	selp.f32 	%f119, %f2, %f53, %p19;
	max.f32 	%f120, %f119, 0fFF800000;
$L__BB73_14:
	setp.le.s64 	%p20, %rd21, %rd8;
	mov.b32 	%r29, %f120;
	shfl.sync.bfly.b32	%r30|%p21, %r29, 8, 31, -1;
	mov.b32 	%f54, %r30;
	max.f32 	%f55, %f120, %f54;
	mov.b32 	%r31, %f55;
	shfl.sync.bfly.b32	%r32|%p22, %r31, 4, 31, -1;
	mov.b32 	%f56, %r32;
	max.f32 	%f57, %f55, %f56;
	mov.b32 	%r33, %f57;
	shfl.sync.bfly.b32	%r34|%p23, %r33, 2, 31, -1;
	mov.b32 	%f58, %r34;
	max.f32 	%f59, %f57, %f58;
	mov.b32 	%r35, %f59;
	shfl.sync.bfly.b32	%r36|%p24, %r35, 1, 31, -1;
	mov.b32 	%f60, %r36;
	max.f32 	%f61, %f59, %f60;
	sub.f32 	%f62, %f119, %f61;
	fma.rn.f32 	%f63, %f62, 0f3BBB989D, 0f3F000000;
	cvt.sat.f32.f32 	%f64, %f63;
	mov.f32 	%f65, 0f4B400001;
	mov.f32 	%f66, 0f437C0000;
	fma.rm.f32 	%f67, %f64, %f66, %f65;
	add.f32 	%f68, %f67, 0fCB40007F;
	neg.f32 	%f69, %f68;
	fma.rn.f32 	%f70, %f62, 0f3FB8AA3B, %f69;
	fma.rn.f32 	%f71, %f62, 0f32A57060, %f70;
	mov.b32 	%r37, %f67;
	shl.b32 	%r38, %r37, 23;
	mov.b32 	%f72, %r38;
	ex2.approx.ftz.f32 	%f73, %f71;
	mul.f32 	%f74, %f73, %f72;
	add.f32 	%f75, %f74, 0f00000000;
	mov.b32 	%r39, %f75;
	shfl.sync.bfly.b32	%r40|%p25, %r39, 8, 31, -1;
	mov.b32 	%f76, %r40;
	add.f32 	%f77, %f75, %f76;
	mov.b32 	%r41, %f77;
	shfl.sync.bfly.b32	%r42|%p26, %r41, 4, 31, -1;
	mov.b32 	%f78, %r42;
	add.f32 	%f79, %f77, %f78;
	mov.b32 	%r43, %f79;
	shfl.sync.bfly.b32	%r44|%p27, %r43, 2, 31, -1;
	mov.b32 	%f80, %r44;
	add.f32 	%f81, %f79, %f80;
	mov.b32 	%r45, %f81;
	shfl.sync.bfly.b32	%r46|%p28, %r45, 1, 31, -1;
	mov.b32 	%f82, %r46;
	add.f32 	%f83, %f81, %f82;
	div.rn.f32 	%f12, %f74, %f83;
	@%p20 bra 	$L__BB73_16;
	mad.lo.s64 	%rd47, %rd59, %rd5, %rd8;
	shl.b64 	%rd48, %rd47, 2;
	add.s64 	%rd49, %rd4, %rd48;
	st.global.f32 	[%rd49], %f12;
$L__BB73_16:
	setp.le.s64 	%p29, %rd21, %rd8;
	add.s64 	%rd18, %rd59, %rd6;
	mov.f32 	%f121, 0fFF800000;
	mov.f32 	%f122, %f121;
	@%p29 bra 	$L__BB73_18;
	mad.lo.s64 	%rd50, %rd18, %rd3, %rd8;
	shl.b64 	%rd51, %rd50, 2;
	add.s64 	%rd52, %rd1, %rd51;
	ld.global.f32 	%f85, [%rd52];
	add.s64 	%rd53, %rd2, %rd50;
	ld.global.u8 	%rs3, [%rd53];
	setp.eq.s16 	%p30, %rs3, 0;
	mul.f32 	%f86, %f1, %f85;
	selp.f32 	%f121, %f2, %f86, %p30;
	max.f32 	%f122, %f121, 0fFF800000;
$L__BB73_18:
	setp.le.s64 	%p31, %rd21, %rd8;
	mov.b32 	%r47, %f122;
	shfl.sync.bfly.b32	%r48|%p32, %r47, 8, 31, -1;
	mov.b32 	%f87, %r48;
	max.f32 	%f88, %f122, %f87;
	mov.b32 	%r49, %f88;
	shfl.sync.bfly.b32	%r50|%p33, %r49, 4, 31, -1;
	mov.b32 	%f89, %r50;
	max.f32 	%f90, %f88, %f89;
	mov.b32 	%r51, %f90;
	shfl.sync.bfly.b32	%r52|%p34, %r51, 2, 31, -1;
	mov.b32 	%f91, %r52;
	max.f32 	%f92, %f90, %f91;
	mov.b32 	%r53, %f92;
	shfl.sync.bfly.b32	%r54|%p35, %r53, 1, 31, -1;
	mov.b32 	%f93, %r54;
	max.f32 	%f94, %f92, %f93;
	sub.f32 	%f95, %f121, %f94;
	fma.rn.f32 	%f96, %f95, 0f3BBB989D, 0f3F000000;
	cvt.sat.f32.f32 	%f97, %f96;
	mov.f32 	%f98, 0f4B400001;
	mov.f32 	%f99, 0f437C0000;
	fma.rm.f32 	%f100, %f97, %f99, %f98;
	add.f32 	%f101, %f100, 0fCB40007F;
	neg.f32 	%f102, %f101;
	fma.rn.f32 	%f103, %f95, 0f3FB8AA3B, %f102;
	fma.rn.f32 	%f104, %f95, 0f32A57060, %f103;
	mov.b32 	%r55, %f100;
	shl.b32 	%r56, %r55, 23;
	mov.b32 	%f105, %r56;
	ex2.approx.ftz.f32 	%f106, %f104;
	mul.f32 	%f107, %f106, %f105;
	add.f32 	%f108, %f107, 0f00000000;
	mov.b32 	%r57, %f108;
	shfl.sync.bfly.b32	%r58|%p36, %r57, 8, 31, -1;
	mov.b32 	%f109, %r58;
	add.f32 	%f110, %f108, %f109;
	mov.b32 	%r59, %f110;
	shfl.sync.bfly.b32	%r60|%p37, %r59, 4, 31, -1;
	mov.b32 	%f111, %r60;
	add.f32 	%f112, %f110, %f111;
	mov.b32 	%r61, %f112;
	shfl.sync.bfly.b32	%r62|%p38, %r61, 2, 31, -1;
	mov.b32 	%f113, %r62;
	add.f32 	%f114, %f112, %f113;
	mov.b32 	%r63, %f114;
	shfl.sync.bfly.b32	%r64|%p39, %r63, 1, 31, -1;
	mov.b32 	%f115, %r64;
	add.f32 	%f116, %f114, %f115;
	div.rn.f32 	%f17, %f107, %f116;
	@%p31 bra 	$L__BB73_20;
	mad.lo.s64 	%rd54, %rd18, %rd5, %rd8;
	shl.b64 	%rd55, %rd54, 2;
	add.s64 	%rd56, %rd4, %rd55;
	st.global.f32 	[%rd56], %f17;
$L__BB73_20:
	add.s64 	%rd59, %rd18, %rd6;
	setp.lt.s64 	%p40, %rd59, %rd20;
	@%p40 bra 	$L__BB73_12;
$L__BB73_21:
	ret;

}
	// .globl	_Z15SoftmaxWarpImplI24ElementwiseScaleMaskLoadIffbE11DirectStoreIffEfLi1ELi1ELi32ELi2ELb0EL9Algorithm0EEvT_T0_ll
.visible .entry _Z15SoftmaxWarpImplI24ElementwiseScaleMaskLoadIffbE11DirectStoreIffEfLi1ELi1ELi32ELi2ELb0EL9Algorithm0EEvT_T0_ll(
	.param .align 8 .b8 _Z15SoftmaxWarpImplI24ElementwiseScaleMaskLoadIffbE11DirectStoreIffEfLi1ELi1ELi32ELi2ELb0EL9Algorithm0EEvT_T0_ll_param_0[32],
	.param .align 8 .b8 _Z15SoftmaxWarpImplI24ElementwiseScaleMaskLoadIffbE11DirectStoreIffEfLi1ELi1ELi32ELi2ELb0EL9Algorithm0EEvT_T0_ll_param_1[16],
	.param .u64 _Z15SoftmaxWarpImplI24ElementwiseScaleMaskLoadIffbE11DirectStoreIffEfLi1ELi1ELi32ELi2ELb0EL9Algorithm0EEvT_T0_ll_param_2,
	.param .u64 _Z15SoftmaxWarpImplI24ElementwiseScaleMaskLoadIffbE11DirectStoreIffEfLi1ELi1ELi32ELi2ELb0EL9Algorithm0EEvT_T0_ll_param_3
)
{
	.reg .pred 	%p<26>;
	.reg .b16 	%rs<3>;
	.reg .b32 	%r<54>;
	.reg .b32 	%f<79>;
	.reg .b64 	%rd<35>;

	ld.param.u64 	%rd1, [_Z15SoftmaxWarpImplI24ElementwiseScaleMaskLoadIffbE11DirectStoreIffEfLi1ELi1ELi32ELi2ELb0EL9Algorithm0EEvT_T0_ll_param_0];
	ld.param.u64 	%rd2, [_Z15SoftmaxWarpImplI24ElementwiseScaleMaskLoadIffbE11DirectStoreIffEfLi1ELi1ELi32ELi2ELb0EL9Algorithm0EEvT_T0_ll_param_0+8];
	ld.param.v2.f32 	{%f2, %f1}, [_Z15SoftmaxWarpImplI24ElementwiseScaleMaskLoadIffbE11DirectStoreIffEfLi1ELi1ELi32ELi2ELb0EL9Algorithm0EEvT_T0_ll_param_0+24];
	ld.param.u64 	%rd3, [_Z15SoftmaxWarpImplI24ElementwiseScaleMaskLoadIffbE11DirectStoreIffEfLi1ELi1ELi32ELi2ELb0EL9Algorithm0EEvT_T0_ll_param_0+16];
	ld.param.u64 	%rd4, [_Z15SoftmaxWarpImplI24ElementwiseScaleMaskLoadIffbE11DirectStoreIffEfLi1ELi1ELi32ELi2ELb0EL9Algorithm0EEvT_T0_ll_param_1];
	ld.param.u64 	%rd5, [_Z15SoftmaxWarpImplI24ElementwiseScaleMaskLoadIffbE11DirectStoreIffEfLi1ELi1ELi32ELi2ELb0EL9Algorithm0EEvT_T0_ll_param_1+8];
	ld.param.u64 	%rd14, [_Z15SoftmaxWarpImplI24ElementwiseScaleMaskLoadIffbE11DirectStoreIffEfLi1ELi1ELi32ELi2ELb0EL9Algorithm0EEvT_T0_ll_param_2];
	ld.param.u64 	%rd15, [_Z15SoftmaxWarpImplI24ElementwiseScaleMaskLoadIffbE11DirectStoreIffEfLi1ELi1ELi32ELi2ELb0EL9Algorithm0EEvT_T0_ll_param_3];
	setp.lt.s64 	%p1, %rd15, 33;
	@%p1 bra 	$L__BB74_2;
	mov.u64 	%rd16, $str;
	cvta.global.u64 	%rd17, %rd16;
	mov.u64 	%rd18, $str$1;
	cvta.global.u64 	%rd19, %rd18;
	mov.u64 	%rd20, __unnamed_75;
	cvta.global.u64 	%rd21, %rd20;
	{ // callseq 74, 0
	.param .b64 param0;
	st.param.b64 	[param0], %rd17;
	.param .b64 param1;
	st.param.b64 	[param1], %rd19;
	.param .b32 param2;
	st.param.b32 	[param2], 219;
	.param .b64 param3;
	st.param.b64 	[param3], %rd21;
	.param .b64 param4;
	st.param.b64 	[param4], 1;
	call.uni 
	__assertfail, 
	(
	param0, 
	param1, 
	param2, 
	param3, 
	param4
	);
	} // callseq 74
$L__BB74_2:
	mov.u32 	%r2, %ctaid.x;
	mov.u32 	%r3, %ntid.y;
	mov.u32 	%r4, %tid.y;
	mad.lo.s32 	%r5, %r2, %r3, %r4;
	mov.u32 	%r6, %nctaid.x;
	mul.lo.s32 	%r7, %r3, %r6;
	shl.b32 	%r1, %r7, 1;
	shl.b32 	%r8, %r5, 1;
	cvt.s64.s32 	%rd34, %r8;
	setp.le.s64 	%p2, %rd14, %rd34;
	@%p2 bra 	$L__BB74_5;
	mov.u32 	%r9, %tid.x;
	cvt.u64.u32 	%rd7, %r9;
	cvta.to.global.u64 	%rd8, %rd4;
	cvta.to.global.u64 	%rd9, %rd2;
	cvta.to.global.u64 	%rd10, %rd1;
	cvt.s64.s32 	%rd11, %r1;
$L__BB74_4:
	mad.lo.s64 	%rd22, %rd34, %rd3, %rd7;
	shl.b64 	%rd23, %rd22, 2;
	add.s64 	%rd24, %rd10, %rd23;
	ld.global.f32 	%f3, [%rd24];
	add.s64 	%rd25, %rd9, %rd22;
	ld.global.u8 	%rs1, [%rd25];
	setp.eq.s16 	%p3, %rs1, 0;
	mul.f32 	%f4, %f1, %f3;
	selp.f32 	%f5, %f2, %f4, %p3;
	max.f32 	%f6, %f5, 0fFF800000;
	shl.b64 	%rd26, %rd3, 2;
	add.s64 	%rd27, %rd24, %rd26;
	ld.global.f32 	%f7, [%rd27];
	add.s64 	%rd28, %rd25, %rd3;
	ld.global.u8 	%rs2, [%rd28];
	setp.eq.s16 	%p4, %rs2, 0;
	mul.f32 	%f8, %f1, %f7;
	selp.f32 	%f9, %f2, %f8, %p4;
	max.f32 	%f10, %f9, 0fFF800000;
	mov.b32 	%r10, %f6;
	shfl.sync.bfly.b32	%r11|%p5, %r10, 16, 31, -1;
	mov.b32 	%f11, %r11;
	max.f32 	%f12, %f6, %f11;
	mov.b32 	%r12, %f12;
	shfl.sync.bfly.b32	%r13|%p6, %r12, 8, 31, -1;
	mov.b32 	%f13, %r13;
	max.f32 	%f14, %f12, %f13;
	mov.b32 	%r14, %f14;
	shfl.sync.bfly.b32	%r15|%p7, %r14, 4, 31, -1;
	mov.b32 	%f15, %r15;
	max.f32 	%f16, %f14, %f15;
	mov.b32 	%r16, %f16;
	shfl.sync.bfly.b32	%r17|%p8, %r16, 2, 31, -1;
	mov.b32 	%f17, %r17;
	max.f32 	%f18, %f16, %f17;
	mov.b32 	%r18, %f18;
	shfl.sync.bfly.b32	%r19|%p9, %r18, 1, 31, -1;
	mov.b32 	%f19, %r19;
	max.f32 	%f20, %f18, %f19;
	mov.b32 	%r20, %f10;
	shfl.sync.bfly.b32	%r21|%p10, %r20, 16, 31, -1;
	mov.b32 	%f21, %r21;
	max.f32 	%f22, %f10, %f21;
	mov.b32 	%r22, %f22;
	shfl.sync.bfly.b32	%r23|%p11, %r22, 8, 31, -1;
	mov.b32 	%f23, %r23;
	max.f32 	%f24, %f22, %f23;
	mov.b32 	%r24, %f24;
	shfl.sync.bfly.b32	%r25|%p12, %r24, 4, 31, -1;
	mov.b32 	%f25, %r25;
	max.f32 	%f26, %f24, %f25;
	mov.b32 	%r26, %f26;
	shfl.sync.bfly.b32	%r27|%p13, %r26, 2, 31, -1;
	mov.b32 	%f27, %r27;
	max.f32 	%f28, %f26, %f27;
	mov.b32 	%r28, %f28;
	shfl.sync.bfly.b32	%r29|%p14, %r28, 1, 31, -1;
	mov.b32 	%f29, %r29;
	max.f32 	%f30, %f28, %f29;
	sub.f32 	%f31, %f5, %f20;
	fma.rn.f32 	%f32, %f31, 0f3BBB989D, 0f3F000000;
	cvt.sat.f32.f32 	%f33, %f32;
	mov.f32 	%f34, 0f4B400001;
	mov.f32 	%f35, 0f437C0000;
	fma.rm.f32 	%f36, %f33, %f35, %f34;
	add.f32 	%f37, %f36, 0fCB40007F;
	neg.f32 	%f38, %f37;
	fma.rn.f32 	%f39, %f31, 0f3FB8AA3B, %f38;
	fma.rn.f32 	%f40, %f31, 0f32A57060, %f39;
	mov.b32 	%r30, %f36;
	shl.b32 	%r31, %r30, 23;
	mov.b32 	%f41, %r31;
	ex2.approx.ftz.f32 	%f42, %f40;
	mul.f32 	%f43, %f42, %f41;
	add.f32 	%f44, %f43, 0f00000000;
	sub.f32 	%f45, %f9, %f30;
	fma.rn.f32 	%f46, %f45, 0f3BBB989D, 0f3F000000;
	cvt.sat.f32.f32 	%f47, %f46;
	fma.rm.f32 	%f48, %f47, %f35, %f34;
	add.f32 	%f49, %f48, 0fCB40007F;
	neg.f32 	%f50, %f49;
	fma.rn.f32 	%f51, %f45, 0f3FB8AA3B, %f50;
	fma.rn.f32 	%f52, %f45, 0f32A57060, %f51;
	mov.b32 	%r32, %f48;
	shl.b32 	%r33, %r32, 23;
	mov.b32 	%f53, %r33;
	ex2.approx.ftz.f32 	%f54, %f52;
	mul.f32 	%f55, %f54, %f53;
	add.f32 	%f56, %f55, 0f00000000;
	mov.b32 	%r34, %f44;
	shfl.sync.bfly.b32	%r35|%p15, %r34, 16, 31, -1;
	mov.b32 	%f57, %r35;
	add.f32 	%f58, %f44, %f57;
	mov.b32 	%r36, %f58;
	shfl.sync.bfly.b32	%r37|%p16, %r36, 8, 31, -1;
	mov.b32 	%f59, %r37;
	add.f32 	%f60, %f58, %f59;
	mov.b32 	%r38, %f60;
	shfl.sync.bfly.b32	%r39|%p17, %r38, 4, 31, -1;
	mov.b32 	%f61, %r39;
	add.f32 	%f62, %f60, %f61;
	mov.b32 	%r40, %f62;
	shfl.sync.bfly.b32	%r41|%p18, %r40, 2, 31, -1;
	mov.b32 	%f63, %r41;
	add.f32 	%f64, %f62, %f63;
	mov.b32 	%r42, %f64;
	shfl.sync.bfly.b32	%r43|%p19, %r42, 1, 31, -1;
	mov.b32 	%f65, %r43;
	add.f32 	%f66, %f64, %f65;
	mov.b32 	%r44, %f56;
	shfl.sync.bfly.b32	%r45|%p20, %r44, 16, 31, -1;
	mov.b32 	%f67, %r45;
	add.f32 	%f68, %f56, %f67;
	mov.b32 	%r46, %f68;
	shfl.sync.bfly.b32	%r47|%p21, %r46, 8, 31, -1;
	mov.b32 	%f69, %r47;
	add.f32 	%f70, %f68, %f69;
	mov.b32 	%r48, %f70;
	shfl.sync.bfly.b32	%r49|%p22, %r48, 4, 31, -1;
	mov.b32 	%f71, %r49;
	add.f32 	%f72, %f70, %f71;
	mov.b32 	%r50, %f72;
	shfl.sync.bfly.b32	%r51|%p23, %r50, 2, 31, -1;
	mov.b32 	%f73, %r51;
	add.f32 	%f74, %f72, %f73;
	mov.b32 	%r52, %f74;
	shfl.sync.bfly.b32	%r53|%p24, %r52, 1, 31, -1;
	mov.b32 	%f75, %r53;
	add.f32 	%f76, %f74, %f75;
	div.rn.f32 	%f77, %f43, %f66;
	mad.lo.s64 	%rd29, %rd34, %rd5, %rd7;
	shl.b64 	%rd30, %rd29, 2;
	add.s64 	%rd31, %rd8, %rd30;
	st.global.f32 	[%rd31], %f77;
	div.rn.f32 	%f78, %f55, %f76;
	shl.b64 	%rd32, %rd5, 2;
	add.s64 	%rd33, %rd31, %rd32;
	st.global.f32 	[%rd33], %f78;
	add.s64 	%rd34, %rd34, %rd11;
	setp.lt.s64 	%p25, %rd34, %rd14;
	@%p25 bra 	$L__BB74_4;
$L__BB74_5:
	ret;

}
	// .globl	_Z15SoftmaxWarpImplI24ElementwiseScaleMaskLoadIffbE11DirectStoreIffEfLi1ELi1ELi32ELi2ELb1EL9Algorithm0EEvT_T0_ll
.visible .entry _Z15SoftmaxWarpImplI24ElementwiseScaleMaskLoadIffbE11DirectStoreIffEfLi1ELi1ELi32ELi2ELb1EL9Algorithm0EEvT_T0_ll(
	.param .align 8 .b8 _Z15SoftmaxWarpImplI24ElementwiseScaleMaskLoadIffbE11DirectStoreIffEfLi1ELi1ELi32ELi2ELb1EL9Algorithm0EEvT_T0_ll_param_0[32],
	.param .align 8 .b8 _Z15SoftmaxWarpImplI24ElementwiseScaleMaskLoadIffbE11DirectStoreIffEfLi1ELi1ELi32ELi2ELb1EL9Algorithm0EEvT_T0_ll_param_1[16],
	.param .u64 _Z15SoftmaxWarpImplI24ElementwiseScaleMaskLoadIffbE11DirectStoreIffEfLi1ELi1ELi32ELi2ELb1EL9Algorithm0EEvT_T0_ll_param_2,
	.param .u64 _Z15SoftmaxWarpImplI24ElementwiseScaleMaskLoadIffbE11DirectStoreIffEfLi1ELi1ELi32ELi2ELb1EL9Algorithm0EEvT_T0_ll_param_3
)
{
	.reg .pred 	%p<30>;
	.reg .b16 	%rs<3>;
	.reg .b32 	%r<54>;
	.reg .b32 	%f<89>;
	.reg .b64 	%rd<39>;

	ld.param.v2.f32 	{%f2, %f1}, [_Z15SoftmaxWarpImplI24ElementwiseScaleMaskLoadIffbE11DirectStoreIffEfLi1ELi1ELi32ELi2ELb1EL9Algorithm0EEvT_T0_ll_param_0+24];
	ld.param.u64 	%rd3, [_Z15SoftmaxWarpImplI24ElementwiseScaleMaskLoadIffbE11DirectStoreIffEfLi1ELi1ELi32ELi2ELb1EL9Algorithm0EEvT_T0_ll_param_0+16];
	ld.param.u64 	%rd5, [_Z15SoftmaxWarpImplI24ElementwiseScaleMaskLoadIffbE11DirectStoreIffEfLi1ELi1ELi32ELi2ELb1EL9Algorithm0EEvT_T0_ll_param_1+8];
	ld.param.u64 	%rd13, [_Z15SoftmaxWarpImplI24ElementwiseScaleMaskLoadIffbE11DirectStoreIffEfLi1ELi1ELi32ELi2ELb1EL9Algorithm0EEvT_T0_ll_param_1];
	ld.param.u64 	%rd14, [_Z15SoftmaxWarpImplI24ElementwiseScaleMaskLoadIffbE11DirectStoreIffEfLi1ELi1ELi32ELi2ELb1EL9Algorithm0EEvT_T0_ll_param_0+8];
	ld.param.u64 	%rd15, [_Z15SoftmaxWarpImplI24ElementwiseScaleMaskLoadIffbE11DirectStoreIffEfLi1ELi1ELi32ELi2ELb1EL9Algorithm0EEvT_T0_ll_param_0];
	ld.param.u64 	%rd11, [_Z15SoftmaxWarpImplI24ElementwiseScaleMaskLoadIffbE11DirectStoreIffEfLi1ELi1ELi32ELi2ELb1EL9Algorithm0EEvT_T0_ll_param_2];
	ld.param.u64 	%rd12, [_Z15SoftmaxWarpImplI24ElementwiseScaleMaskLoadIffbE11DirectStoreIffEfLi1ELi1ELi32ELi2ELb1EL9Algorithm0EEvT_T0_ll_param_3];
	cvta.to.global.u64 	%rd1, %rd15;
	cvta.to.global.u64 	%rd2, %rd14;
	cvta.to.global.u64 	%rd4, %rd13;
	setp.lt.s64 	%p1, %rd12, 33;
	@%p1 bra 	$L__BB75_2;
	mov.u64 	%rd16, $str;
	cvta.global.u64 	%rd17, %rd16;
	mov.u64 	%rd18, $str$1;
	cvta.global.u64 	%rd19, %rd18;
	mov.u64 	%rd20, __unnamed_76;
	cvta.global.u64 	%rd21, %rd20;
	{ // callseq 75, 0
	.param .b64 param0;
	st.param.b64 	[param0], %rd17;
	.param .b64 param1;
	st.param.b64 	[param1], %rd19;
	.param .b32 param2;
	st.param.b32 	[param2], 219;
	.param .b64 param3;
	st.param.b64 	[param3], %rd21;
	.param .b64 param4;
	st.param.b64 	[param4], 1;
	call.uni 
	__assertfail, 
	(
	param0, 
	param1, 
	param2, 
	param3, 
	param4
	);
	} // callseq 75
$L__BB75_2:
	mov.u32 	%r2, %ctaid.x;
	mov.u32 	%r3, %ntid.y;
	mov.u32 	%r4, %tid.y;
	mad.lo.s32 	%r5, %r2, %r3, %r4;
	mov.u32 	%r6, %nctaid.x;
	mul.lo.s32 	%r7, %r3, %r6;
	shl.b32 	%r1, %r7, 1;
	shl.b32 	%r8, %r5, 1;
	cvt.s64.s32 	%rd38, %r8;
	setp.le.s64 	%p2, %rd11, %rd38;
	@%p2 bra 	$L__BB75_13;
	mov.u32 	%r9, %tid.x;
	cvt.u64.u32 	%rd7, %r9;
	cvt.s64.s32 	%rd8, %r1;
$L__BB75_4:
	setp.le.s64 	%p3, %rd12, %rd7;
	mov.f32 	%f85, 0fFF800000;
	mov.f32 	%f86, %f85;
	@%p3 bra 	$L__BB75_6;
	mad.lo.s64 	%rd22, %rd38, %rd3, %rd7;
	shl.b64 	%rd23, %rd22, 2;
	add.s64 	%rd24, %rd1, %rd23;
	ld.global.f32 	%f16, [%rd24];
	add.s64 	%rd25, %rd2, %rd22;
	ld.global.u8 	%rs1, [%rd25];
	setp.eq.s16 	%p4, %rs1, 0;
	mul.f32 	%f17, %f1, %f16;
	selp.f32 	%f86, %f2, %f17, %p4;
	max.f32 	%f85, %f86, 0fFF800000;
$L__BB75_6:
	setp.le.s64 	%p5, %rd12, %rd7;
	mov.f32 	%f87, 0fFF800000;
	mov.f32 	%f88, %f87;
	@%p5 bra 	$L__BB75_8;
	mad.lo.s64 	%rd26, %rd3, %rd38, %rd3;
	add.s64 	%rd27, %rd26, %rd7;
	shl.b64 	%rd28, %rd27, 2;
	add.s64 	%rd29, %rd1, %rd28;
	ld.global.f32 	%f19, [%rd29];
	add.s64 	%rd30, %rd2, %rd27;
	ld.global.u8 	%rs2, [%rd30];
	setp.eq.s16 	%p6, %rs2, 0;
	mul.f32 	%f20, %f1, %f19;
	selp.f32 	%f88, %f2, %f20, %p6;
	max.f32 	%f87, %f88, 0fFF800000;
$L__BB75_8:
	setp.le.s64 	%p7, %rd12, %rd7;
	mov.b32 	%r10, %f85;
	shfl.sync.bfly.b32	%r11|%p8, %r10, 16, 31, -1;
	mov.b32 	%f21, %r11;
	max.f32 	%f22, %f85, %f21;
	mov.b32 	%r12, %f22;
	shfl.sync.bfly.b32	%r13|%p9, %r12, 8, 31, -1;
	mov.b32 	%f23, %r13;
	max.f32 	%f24, %f22, %f23;
	mov.b32 	%r14, %f24;
	shfl.sync.bfly.b32	%r15|%p10, %r14, 4, 31, -1;
	mov.b32 	%f25, %r15;
	max.f32 	%f26, %f24, %f25;
	mov.b32 	%r16, %f26;
	shfl.sync.bfly.b32	%r17|%p11, %r16, 2, 31, -1;
	mov.b32 	%f27, %r17;
	max.f32 	%f28, %f26, %f27;
	mov.b32 	%r18, %f28;
	shfl.sync.bfly.b32	%r19|%p12, %r18, 1, 31, -1;
	mov.b32 	%f29, %r19;
	max.f32 	%f30, %f28, %f29;
	mov.b32 	%r20, %f87;
	shfl.sync.bfly.b32	%r21|%p13, %r20, 16, 31, -1;
	mov.b32 	%f31, %r21;
	max.f32 	%f32, %f87, %f31;
	mov.b32 	%r22, %f32;
	shfl.sync.bfly.b32	%r23|%p14, %r22, 8, 31, -1;
	mov.b32 	%f33, %r23;
	max.f32 	%f34, %f32, %f33;
	mov.b32 	%r24, %f34;
	shfl.sync.bfly.b32	%r25|%p15, %r24, 4, 31, -1;
	mov.b32 	%f35, %r25;
	max.f32 	%f36, %f34, %f35;
	mov.b32 	%r26, %f36;
	shfl.sync.bfly.b32	%r27|%p16, %r26, 2, 31, -1;
	mov.b32 	%f37, %r27;
	max.f32 	%f38, %f36, %f37;
	mov.b32 	%r28, %f38;
	shfl.sync.bfly.b32	%r29|%p17, %r28, 1, 31, -1;
	mov.b32 	%f39, %r29;
	max.f32 	%f40, %f38, %f39;
	sub.f32 	%f41, %f86, %f30;
	fma.rn.f32 	%f42, %f41, 0f3BBB989D, 0f3F000000;
	cvt.sat.f32.f32 	%f43, %f42;
	mov.f32 	%f44, 0f4B400001;
	mov.f32 	%f45, 0f437C0000;
	fma.rm.f32 	%f46, %f43, %f45, %f44;
	add.f32 	%f47, %f46, 0fCB40007F;
	neg.f32 	%f48, %f47;
	fma.rn.f32 	%f49, %f41, 0f3FB8AA3B, %f48;
	fma.rn.f32 	%f50, %f41, 0f32A57060, %f49;
	mov.b32 	%r30, %f46;
	shl.b32 	%r31, %r30, 23;
	mov.b32 	%f51, %r31;
	ex2.approx.ftz.f32 	%f52, %f50;
	mul.f32 	%f53, %f52, %f51;
	add.f32 	%f54, %f53, 0f00000000;
	sub.f32 	%f55, %f88, %f40;
	fma.rn.f32 	%f56, %f55, 0f3BBB989D, 0f3F000000;
	cvt.sat.f32.f32 	%f57, %f56;
	fma.rm.f32 	%f58, %f57, %f45, %f44;
	add.f32 	%f59, %f58, 0fCB40007F;
	neg.f32 	%f60, %f59;
	fma.rn.f32 	%f61, %f55, 0f3FB8AA3B, %f60;
	fma.rn.f32 	%f62, %f55, 0f32A57060, %f61;
	mov.b32 	%r32, %f58;
	shl.b32 	%r33, %r32, 23;
	mov.b32 	%f63, %r33;
	ex2.approx.ftz.f32 	%f64, %f62;
	mul.f32 	%f11, %f64, %f63;
	add.f32 	%f65, %f11, 0f00000000;
	mov.b32 	%r34, %f54;
	shfl.sync.bfly.b32	%r35|%p18, %r34, 16, 31, -1;
	mov.b32 	%f66, %r35;
	add.f32 	%f67, %f54, %f66;
	mov.b32 	%r36, %f67;
	shfl.sync.bfly.b32	%r37|%p19, %r36, 8, 31, -1;
	mov.b32 	%f68, %r37;
	add.f32 	%f69, %f67, %f68;
	mov.b32 	%r38, %f69;
	shfl.sync.bfly.b32	%r39|%p20, %r38, 4, 31, -1;
	mov.b32 	%f70, %r39;
	add.f32 	%f71, %f69, %f70;
	mov.b32 	%r40, %f71;
	shfl.sync.bfly.b32	%r41|%p21, %r40, 2, 31, -1;
	mov.b32 	%f72, %r41;
	add.f32 	%f73, %f71, %f72;
	mov.b32 	%r42, %f73;
	shfl.sync.bfly.b32	%r43|%p22, %r42, 1, 31, -1;
	mov.b32 	%f74, %r43;
	add.f32 	%f75, %f73, %f74;
	mov.b32 	%r44, %f65;
	shfl.sync.bfly.b32	%r45|%p23, %r44, 16, 31, -1;
	mov.b32 	%f76, %r45;
	add.f32 	%f77, %f65, %f76;
	mov.b32 	%r46, %f77;
	shfl.sync.bfly.b32	%r47|%p24, %r46, 8, 31, -1;
	mov.b32 	%f78, %r47;
	add.f32 	%f79, %f77, %f78;
	mov.b32 	%r48, %f79;
	shfl.sync.bfly.b32	%r49|%p25, %r48, 4, 31, -1;
	mov.b32 	%f80, %r49;
	add.f32 	%f81, %f79, %f80;
	mov.b32 	%r50, %f81;
	shfl.sync.bfly.b32	%r51|%p26, %r50, 2, 31, -1;
	mov.b32 	%f82, %r51;
	add.f32 	%f83, %f81, %f82;
	mov.b32 	%r52, %f83;
	shfl.sync.bfly.b32	%r53|%p27, %r52, 1, 31, -1;
	mov.b32 	%f84, %r53;
	add.f32 	%f12, %f83, %f84;
	div.rn.f32 	%f13, %f53, %f75;
	@%p7 bra 	$L__BB75_10;
	mad.lo.s64 	%rd31, %rd38, %rd5, %rd7;
	shl.b64 	%rd32, %rd31, 2;
	add.s64 	%rd33, %rd4, %rd32;
	st.global.f32 	[%rd33], %f13;
$L__BB75_10:
	setp.le.s64 	%p28, %rd12, %rd7;
	div.rn.f32 	%f14, %f11, %f12;
	@%p28 bra 	$L__BB75_12;
	mad.lo.s64 	%rd34, %rd5, %rd38, %rd5;
	add.s64 	%rd35, %rd34, %rd7;
	shl.b64 	%rd36, %rd35, 2;
	add.s64 	%rd37, %rd4, %rd36;
	st.global.f32 	[%rd37], %f14;
$L__BB75_12:
	add.s64 	%rd38, %rd38, %rd8;
	setp.lt.s64 	%p29, %rd38, %rd11;
	@%p29 bra 	$L__BB75_4;
$L__BB75_13:
	ret;

}
	// .globl	_Z15SoftmaxWarpImplI24ElementwiseScaleMaskLoadIffbE11DirectStoreIffEfLi1ELi1ELi32ELi1ELb0EL9Algorithm0EEvT_T0_ll
.visible .entry _Z15SoftmaxWarpImplI24ElementwiseScaleMaskLoadIffbE11DirectStoreIffEfLi1ELi1ELi32ELi1ELb0EL9Algorithm0EEvT_T0_ll(
	.param .align 8 .b8 _Z15SoftmaxWarpImplI24ElementwiseScaleMaskLoadIffbE11DirectStoreIffEfLi1ELi1ELi32ELi1ELb0EL9Algorithm0EEvT_T0_ll_param_0[32],
	.param .align 8 .b8 _Z15SoftmaxWarpImplI24ElementwiseScaleMaskLoadIffbE11DirectStoreIffEfLi1ELi1ELi32ELi1ELb0EL9Algorithm0EEvT_T0_ll_param_1[16],
	.param .u64 _Z15SoftmaxWarpImplI24ElementwiseScaleMaskLoadIffbE11DirectStoreIffEfLi1ELi1ELi32ELi1ELb0EL9Algorithm0EEvT_T0_ll_param_2,
	.param .u64 _Z15SoftmaxWarpImplI24ElementwiseScaleMaskLoadIffbE11DirectStoreIffEfLi1ELi1ELi32ELi1ELb0EL9Algorithm0EEvT_T0_ll_param_3
)
{
	.reg .pred 	%p<41>;
	.reg .b16 	%rs<4>;
	.reg .b32 	%r<77>;
	.reg .b32 	%f<118>;
	.reg .b64 	%rd<60>;

	ld.param.v2.f32 	{%f2, %f1}, [_Z15SoftmaxWarpImplI24ElementwiseScaleMaskLoadIffbE11DirectStoreIffEfLi1ELi1ELi32ELi1ELb0EL9Algorithm0EEvT_T0_ll_param_0+24];
	ld.param.u64 	%rd3, [_Z15SoftmaxWarpImplI24ElementwiseScaleMaskLoadIffbE11DirectStoreIffEfLi1ELi1ELi32ELi1ELb0EL9Algorithm0EEvT_T0_ll_param_0+16];
	ld.param.u64 	%rd5, [_Z15SoftmaxWarpImplI24ElementwiseScaleMaskLoadIffbE11DirectStoreIffEfLi1ELi1ELi32ELi1ELb0EL9Algorithm0EEvT_T0_ll_param_1+8];
	ld.param.u64 	%rd20, [_Z15SoftmaxWarpImplI24ElementwiseScaleMaskLoadIffbE11DirectStoreIffEfLi1ELi1ELi32ELi1ELb0EL9Algorithm0EEvT_T0_ll_param_1];
	ld.param.u64 	%rd21, [_Z15SoftmaxWarpImplI24ElementwiseScaleMaskLoadIffbE11DirectStoreIffEfLi1ELi1ELi32ELi1ELb0EL9Algorithm0EEvT_T0_ll_param_0+8];
	ld.param.u64 	%rd22, [_Z15SoftmaxWarpImplI24ElementwiseScaleMaskLoadIffbE11DirectStoreIffEfLi1ELi1ELi32ELi1ELb0EL9Algorithm0EEvT_T0_ll_param_0];
	ld.param.u64 	%rd19, [_Z15SoftmaxWarpImplI24ElementwiseScaleMaskLoadIffbE11DirectStoreIffEfLi1ELi1ELi32ELi1ELb0EL9Algorithm0EEvT_T0_ll_param_2];
	ld.param.u64 	%rd23, [_Z15SoftmaxWarpImplI24ElementwiseScaleMaskLoadIffbE11DirectStoreIffEfLi1ELi1ELi32ELi1ELb0EL9Algorithm0EEvT_T0_ll_param_3];
	cvta.to.global.u64 	%rd1, %rd22;
	cvta.to.global.u64 	%rd2, %rd21;
	cvta.to.global.u64 	%rd4, %rd20;
	setp.lt.s64 	%p1, %rd23, 33;
	@%p1 bra 	$L__BB76_2;
	mov.u64 	%rd24, $str;
	cvta.global.u64 	%rd25, %rd24;
	mov.u64 	%rd26, $str$1;
	cvta.global.u64 	%rd27, %rd26;
	mov.u64 	%rd28, __unnamed_77;
	cvta.global.u64 	%rd29, %rd28;
	{ // callseq 76, 0
	.param .b64 param0;
	st.param.b64 	[param0], %rd25;
	.param .b64 param1;
	st.param.b64 	[param1], %rd27;
	.param .b32 param2;
	st.param.b32 	[param2], 219;
	.param .b64 param3;
	st.param.b64 	[param3], %rd29;
	.param .b64 param4;
	st.param.b64 	[param4], 1;
	call.uni 
	__assertfail, 
	(
	param0, 
	param1, 
	param2, 
	param3, 
	param4
	);
	} // callseq 76
$L__BB76_2:
	mov.u32 	%r1, %ctaid.x;
	mov.u32 	%r2, %ntid.y;
	mov.u32 	%r3, %tid.y;
	mad.lo.s32 	%r4, %r1, %r2, %r3;
	mov.u32 	%r5, %nctaid.x;
	mul.lo.s32 	%r6, %r5, %r2;
	cvt.s64.s32 	%rd6, %r6;
	cvt.s64.s32 	%rd59, %r4;
	setp.le.s64 	%p2, %rd19, %rd59;
	@%p2 bra 	$L__BB76_10;
	mov.u32 	%r7, %tid.x;
	cvt.u64.u32 	%rd8, %r7;
	add.s64 	%rd9, %rd6, %rd59;
	max.s64 	%rd30, %rd19, %rd9;
	setp.lt.s64 	%p3, %rd9, %rd19;
	selp.u64 	%rd10, 1, 0, %p3;
	add.s64 	%rd31, %rd9, %rd10;
	sub.s64 	%rd11, %rd30, %rd31;
	or.b64  	%rd32, %rd11, %rd6;
	and.b64  	%rd33, %rd32, -4294967296;
	setp.ne.s64 	%p4, %rd33, 0;
	@%p4 bra 	$L__BB76_5;
	cvt.u32.u64 	%r8, %rd6;
	cvt.u32.u64 	%r9, %rd11;
	div.u32 	%r10, %r9, %r8;
	cvt.u64.u32 	%rd57, %r10;
	bra.uni 	$L__BB76_6;
$L__BB76_5:
	div.u64 	%rd57, %rd11, %rd6;
$L__BB76_6:
	add.s64 	%rd15, %rd57, %rd10;
	and.b64  	%rd34, %rd15, 1;
	setp.eq.b64 	%p5, %rd34, 1;
	@%p5 bra 	$L__BB76_8;
	mad.lo.s64 	%rd35, %rd3, %rd59, %rd8;
	shl.b64 	%rd36, %rd35, 2;
	add.s64 	%rd37, %rd1, %rd36;
	ld.global.f32 	%f3, [%rd37];
	add.s64 	%rd38, %rd2, %rd35;
	ld.global.u8 	%rs1, [%rd38];
	setp.eq.s16 	%p6, %rs1, 0;
	mul.f32 	%f4, %f1, %f3;
	selp.f32 	%f5, %f2, %f4, %p6;
	max.f32 	%f6, %f5, 0fFF800000;
	mov.b32 	%r11, %f6;
	shfl.sync.bfly.b32	%r12|%p7, %r11, 16, 31, -1;
	mov.b32 	%f7, %r12;
	max.f32 	%f8, %f6, %f7;
	mov.b32 	%r13, %f8;
	shfl.sync.bfly.b32	%r14|%p8, %r13, 8, 31, -1;
	mov.b32 	%f9, %r14;
	max.f32 	%f10, %f8, %f9;
	mov.b32 	%r15, %f10;
	shfl.sync.bfly.b32	%r16|%p9, %r15, 4, 31, -1;
	mov.b32 	%f11, %r16;
	max.f32 	%f12, %f10, %f11;
	mov.b32 	%r17, %f12;
	shfl.sync.bfly.b32	%r18|%p10, %r17, 2, 31, -1;
	mov.b32 	%f13, %r18;
	max.f32 	%f14, %f12, %f13;
	mov.b32 	%r19, %f14;
	shfl.sync.bfly.b32	%r20|%p11, %r19, 1, 31, -1;
	mov.b32 	%f15, %r20;
	max.f32 	%f16, %f14, %f15;
	sub.f32 	%f17, %f5, %f16;
	fma.rn.f32 	%f18, %f17, 0f3BBB989D, 0f3F000000;
	cvt.sat.f32.f32 	%f19, %f18;
	mov.f32 	%f20, 0f4B400001;
	mov.f32 	%f21, 0f437C0000;
	fma.rm.f32 	%f22, %f19, %f21, %f20;
	add.f32 	%f23, %f22, 0fCB40007F;
	neg.f32 	%f24, %f23;
	fma.rn.f32 	%f25, %f17, 0f3FB8AA3B, %f24;
	fma.rn.f32 	%f26, %f17, 0f32A57060, %f25;
	mov.b32 	%r21, %f22;
	shl.b32 	%r22, %r21, 23;
	mov.b32 	%f27, %r22;
	ex2.approx.ftz.f32 	%f28, %f26;
	mul.f32 	%f29, %f28, %f27;
	add.f32 	%f30, %f29, 0f00000000;
	mov.b32 	%r23, %f30;
	shfl.sync.bfly.b32	%r24|%p12, %r23, 16, 31, -1;
	mov.b32 	%f31, %r24;
	add.f32 	%f32, %f30, %f31;
	mov.b32 	%r25, %f32;
	shfl.sync.bfly.b32	%r26|%p13, %r25, 8, 31, -1;
	mov.b32 	%f33, %r26;
	add.f32 	%f34, %f32, %f33;
	mov.b32 	%r27, %f34;
	shfl.sync.bfly.b32	%r28|%p14, %r27, 4, 31, -1;
	mov.b32 	%f35, %r28;
	add.f32 	%f36, %f34, %f35;
	mov.b32 	%r29, %f36;
	shfl.sync.bfly.b32	%r30|%p15, %r29, 2, 31, -1;
	mov.b32 	%f37, %r30;
	add.f32 	%f38, %f36, %f37;
	mov.b32 	%r31, %f38;
	shfl.sync.bfly.b32	%r32|%p16, %r31, 1, 31, -1;
	mov.b32 	%f39, %r32;
	add.f32 	%f40, %f38, %f39;
	div.rn.f32 	%f41, %f29, %f40;
	mad.lo.s64 	%rd39, %rd5, %rd59, %rd8;
	shl.b64 	%rd40, %rd39, 2;
	add.s64 	%rd41, %rd4, %rd40;
	st.global.f32 	[%rd41], %f41;
	mov.u64 	%rd59, %rd9;
$L__BB76_8:
	setp.eq.s64 	%p17, %rd15, 0;
	@%p17 bra 	$L__BB76_10;
$L__BB76_9:
	mad.lo.s64 	%rd42, %rd59, %rd3, %rd8;
	shl.b64 	%rd43, %rd42, 2;
	add.s64 	%rd44, %rd1, %rd43;
	ld.global.f32 	%f42, [%rd44];
	add.s64 	%rd45, %rd2, %rd42;
	ld.global.u8 	%rs2, [%rd45];
	setp.eq.s16 	%p18, %rs2, 0;
	mul.f32 	%f43, %f1, %f42;
	selp.f32 	%f44, %f2, %f43, %p18;
	max.f32 	%f45, %f44, 0fFF800000;
	mov.b32 	%r33, %f45;
	shfl.sync.bfly.b32	%r34|%p19, %r33, 16, 31, -1;
	mov.b32 	%f46, %r34;
	max.f32 	%f47, %f45, %f46;
	mov.b32 	%r35, %f47;
	shfl.sync.bfly.b32	%r36|%p20, %r35, 8, 31, -1;
	mov.b32 	%f48, %r36;
	max.f32 	%f49, %f47, %f48;
	mov.b32 	%r37, %f49;
	shfl.sync.bfly.b32	%r38|%p21, %r37, 4, 31, -1;
	mov.b32 	%f50, %r38;
	max.f32 	%f51, %f49, %f50;
	mov.b32 	%r39, %f51;
	shfl.sync.bfly.b32	%r40|%p22, %r39, 2, 31, -1;
	mov.b32 	%f52, %r40;
	max.f32 	%f53, %f51, %f52;
	mov.b32 	%r41, %f53;
	shfl.sync.bfly.b32	%r42|%p23, %r41, 1, 31, -1;
	mov.b32 	%f54, %r42;
	max.f32 	%f55, %f53, %f54;
	sub.f32 	%f56, %f44, %f55;
	fma.rn.f32 	%f57, %f56, 0f3BBB989D, 0f3F000000;
	cvt.sat.f32.f32 	%f58, %f57;
	mov.f32 	%f59, 0f4B400001;
	mov.f32 	%f60, 0f437C0000;
	fma.rm.f32 	%f61, %f58, %f60, %f59;
	add.f32 	%f62, %f61, 0fCB40007F;
	neg.f32 	%f63, %f62;
	fma.rn.f32 	%f64, %f56, 0f3FB8AA3B, %f63;
	fma.rn.f32 	%f65, %f56, 0f32A57060, %f64;
	mov.b32 	%r43, %f61;
	shl.b32 	%r44, %r43, 23;
	mov.b32 	%f66, %r44;
	ex2.approx.ftz.f32 	%f67, %f65;
	mul.f32 	%f68, %f67, %f66;
	add.f32 	%f69, %f68, 0f00000000;
	mov.b32 	%r45, %f69;
	shfl.sync.bfly.b32	%r46|%p24, %r45, 16, 31, -1;
	mov.b32 	%f70, %r46;
	add.f32 	%f71, %f69, %f70;
	mov.b32 	%r47, %f71;
	shfl.sync.bfly.b32	%r48|%p25, %r47, 8, 31, -1;
	mov.b32 	%f72, %r48;
	add.f32 	%f73, %f71, %f72;
	mov.b32 	%r49, %f73;
	shfl.sync.bfly.b32	%r50|%p26, %r49, 4, 31, -1;
	mov.b32 	%f74, %r50;
	add.f32 	%f75, %f73, %f74;
	mov.b32 	%r51, %f75;
	shfl.sync.bfly.b32	%r52|%p27, %r51, 2, 31, -1;
	mov.b32 	%f76, %r52;
	add.f32 	%f77, %f75, %f76;
	mov.b32 	%r53, %f77;
	shfl.sync.bfly.b32	%r54|%p28, %r53, 1, 31, -1;
	mov.b32 	%f78, %r54;
	add.f32 	%f79, %f77, %f78;
	div.rn.f32 	%f80, %f68, %f79;
	mad.lo.s64 	%rd46, %rd59, %rd5, %rd8;
	shl.b64 	%rd47, %rd46, 2;
	add.s64 	%rd48, %rd4, %rd47;
	st.global.f32 	[%rd48], %f80;
	add.s64 	%rd49, %rd59, %rd6;
	mad.lo.s64 	%rd50, %rd49, %rd3, %rd8;
	shl.b64 	%rd51, %rd50, 2;
	add.s64 	%rd52, %rd1, %rd51;
	ld.global.f32 	%f81, [%rd52];
	add.s64 	%rd53, %rd2, %rd50;
	ld.global.u8 	%rs3, [%rd53];
	setp.eq.s16 	%p29, %rs3, 0;
	mul.f32 	%f82, %f1, %f81;
	selp.f32 	%f83, %f2, %f82, %p29;
	max.f32 	%f84, %f83, 0fFF800000;
	mov.b32 	%r55, %f84;
	shfl.sync.bfly.b32	%r56|%p30, %r55, 16, 31, -1;
	mov.b32 	%f85, %r56;
	max.f32 	%f86, %f84, %f85;
	mov.b32 	%r57, %f86;
	shfl.sync.bfly.b32	%r58|%p31, %r57, 8, 31, -1;
	mov.b32 	%f87, %r58;
	max.f32 	%f88, %f86, %f87;
	mov.b32 	%r59, %f88;
	shfl.sync.bfly.b32	%r60|%p32, %r59, 4, 31, -1;
	mov.b32 	%f89, %r60;
	max.f32 	%f90, %f88, %f89;
	mov.b32 	%r61, %f90;
	shfl.sync.bfly.b32	%r62|%p33, %r61, 2, 31, -1;
	mov.b32 	%f91, %r62;
	max.f32 	%f92, %f90, %f91;
	mov.b32 	%r63, %f92;
	shfl.sync.bfly.b32	%r64|%p34, %r63, 1, 31, -1;
	mov.b32 	%f93, %r64;
	max.f32 	%f94, %f92, %f93;
	sub.f32 	%f95, %f83, %f94;
	fma.rn.f32 	%f96, %f95, 0f3BBB989D, 0f3F000000;
	cvt.sat.f32.f32 	%f97, %f96;
	fma.rm.f32 	%f98, %f97, %f60, %f59;
	add.f32 	%f99, %f98, 0fCB40007F;
	neg.f32 	%f100, %f99;
	fma.rn.f32 	%f101, %f95, 0f3FB8AA3B, %f100;
	fma.rn.f32 	%f102, %f95, 0f32A57060, %f101;
	mov.b32 	%r65, %f98;
	shl.b32 	%r66, %r65, 23;
	mov.b32 	%f103, %r66;
	ex2.approx.ftz.f32 	%f104, %f102;
	mul.f32 	%f105, %f104, %f103;
	add.f32 	%f106, %f105, 0f00000000;
	mov.b32 	%r67, %f106;
	shfl.sync.bfly.b32	%r68|%p35, %r67, 16, 31, -1;
	mov.b32 	%f107, %r68;
	add.f32 	%f108, %f106, %f107;
	mov.b32 	%r69, %f108;
	shfl.sync.bfly.b32	%r70|%p36, %r69, 8, 31, -1;
	mov.b32 	%f109, %r70;
	add.f32 	%f110, %f108, %f109;
	mov.b32 	%r71, %f110;
	shfl.sync.bfly.b32	%r72|%p37, %r71, 4, 31, -1;
	mov.b32 	%f111, %r72;
	add.f32 	%f112, %f110, %f111;
	mov.b32 	%r73, %f112;
	shfl.sync.bfly.b32	%r74|%p38, %r73, 2, 31, -1;
	mov.b32 	%f113, %r74;
	add.f32 	%f114, %f112, %f113;
	mov.b32 	%r75, %f114;
	shfl.sync.bfly.b32	%r76|%p39, %r75, 1, 31, -1;
	mov.b32 	%f115, %r76;
	add.f32 	%f116, %f114, %f115;
	div.rn.f32 	%f117, %f105, %f116;
	mad.lo.s64 	%rd54, %rd49, %rd5, %rd8;
	shl.b64 	%rd55, %rd54, 2;
	add.s64 	%rd56, %rd4, %rd55;
	st.global.f32 	[%rd56], %f117;
	add.s64 	%rd59, %rd49, %rd6;
	setp.lt.s64 	%p40, %rd59, %rd19;
	@%p40 bra 	$L__BB76_9;
$L__BB76_10:
	ret;

}
	// .globl	_Z15SoftmaxWarpImplI24ElementwiseScaleMaskLoadIffbE11DirectStoreIffEfLi1ELi1ELi32ELi1ELb1EL9Algorithm0EEvT_T0_ll
.visible .entry _Z15SoftmaxWarpImplI24ElementwiseScaleMaskLoadIffbE11DirectStoreIffEfLi1ELi1ELi32ELi1ELb1EL9Algorithm0EEvT_T0_ll(
	.param .align 8 .b8 _Z15SoftmaxWarpImplI24ElementwiseScaleMaskLoadIffbE11DirectStoreIffEfLi1ELi1ELi32ELi1ELb1EL9Algorithm0EEvT_T0_ll_param_0[32],
	.param .align 8 .b8 _Z15SoftmaxWarpImplI24ElementwiseScaleMaskLoadIffbE11DirectStoreIffEfLi1ELi1ELi32ELi1ELb1EL9Algorithm0EEvT_T0_ll_param_1[16],
	.param .u64 _Z15SoftmaxWarpImplI24ElementwiseScaleMaskLoadIffbE11DirectStoreIffEfLi1ELi1ELi32ELi1ELb1EL9Algorithm0EEvT_T0_ll_param_2,
	.param .u64 _Z15SoftmaxWarpImplI24ElementwiseScaleMaskLoadIffbE11DirectStoreIffEfLi1ELi1ELi32ELi1ELb1EL9Algorithm0EEvT_T0_ll_param_3
)
{
	.reg .pred 	%p<47>;
	.reg .b16 	%rs<4>;
	.reg .b32 	%r<77>;
	.reg .b32 	%f<135>;
	.reg .b64 	%rd<60>;

	ld.param.v2.f32 	{%f2, %f1}, [_Z15SoftmaxWarpImplI24ElementwiseScaleMaskLoadIffbE11DirectStoreIffEfLi1ELi1ELi32ELi1ELb1EL9Algorithm0EEvT_T0_ll_param_0+24];
	ld.param.u64 	%rd3, [_Z15SoftmaxWarpImplI24ElementwiseScaleMaskLoadIffbE11DirectStoreIffEfLi1ELi1ELi32ELi1ELb1EL9Algorithm0EEvT_T0_ll_param_0+16];
	ld.param.u64 	%rd5, [_Z15SoftmaxWarpImplI24ElementwiseScaleMaskLoadIffbE11DirectStoreIffEfLi1ELi1ELi32ELi1ELb1EL9Algorithm0EEvT_T0_ll_param_1+8];
	ld.param.u64 	%rd22, [_Z15SoftmaxWarpImplI24ElementwiseScaleMaskLoadIffbE11DirectStoreIffEfLi1ELi1ELi32ELi1ELb1EL9Algorithm0EEvT_T0_ll_param_1];
	ld.param.u64 	%rd23, [_Z15SoftmaxWarpImplI24ElementwiseScaleMaskLoadIffbE11DirectStoreIffEfLi1ELi1ELi32ELi1ELb1EL9Algorithm0EEvT_T0_ll_param_0+8];
	ld.param.u64 	%rd24, [_Z15SoftmaxWarpImplI24ElementwiseScaleMaskLoadIffbE11DirectStoreIffEfLi1ELi1ELi32ELi1ELb1EL9Algorithm0EEvT_T0_ll_param_0];
	ld.param.u64 	%rd20, [_Z15SoftmaxWarpImplI24ElementwiseScaleMaskLoadIffbE11DirectStoreIffEfLi1ELi1ELi32ELi1ELb1EL9Algorithm0EEvT_T0_ll_param_2];
	ld.param.u64 	%rd21, [_Z15SoftmaxWarpImplI24ElementwiseScaleMaskLoadIffbE11DirectStoreIffEfLi1ELi1ELi32ELi1ELb1EL9Algorithm0EEvT_T0_ll_param_3];
	cvta.to.global.u64 	%rd1, %rd24;
	cvta.to.global.u64 	%rd2, %rd23;
	cvta.to.global.u64 	%rd4, %rd22;
	setp.lt.s64 	%p1, %rd21, 33;
	@%p1 bra 	$L__BB77_2;
	mov.u64 	%rd25, $str;
	cvta.global.u64 	%rd26, %rd25;
	mov.u64 	%rd27, $str$1;
	cvta.global.u64 	%rd28, %rd27;
	mov.u64 	%rd29, __unnamed_78;
	cvta.global.u64 	%rd30, %rd29;
	{ // callseq 77, 0
	.param .b64 param0;
	st.param.b64 	[param0], %rd26;
	.param .b64 param1;
	st.param.b64 	[param1], %rd28;
	.param .b32 param2;
	st.param.b32 	[param2], 219;
	.param .b64 param3;
	st.param.b64 	[param3], %rd30;
	.param .b64 param4;
	st.param.b64 	[param4], 1;
	call.uni 
	__assertfail, 
	(
	param0, 
	param1, 
	param2, 
	param3, 
	param4
	);
	} // callseq 77
$L__BB77_2:
	mov.u32 	%r1, %ctaid.x;
	mov.u32 	%r2, %ntid.y;
	mov.u32 	%r3, %tid.y;
	mad.lo.s32 	%r4, %r1, %r2, %r3;
	mov.u32 	%r5, %nctaid.x;
	mul.lo.s32 	%r6, %r5, %r2;
	cvt.s64.s32 	%rd6, %r6;
	cvt.s64.s32 	%rd7, %r4;
	setp.le.s64 	%p2, %rd20, %rd7;
	@%p2 bra 	$L__BB77_21;
	mov.u32 	%r7, %tid.x;
	cvt.u64.u32 	%rd8, %r7;
	add.s64 	%rd9, %rd6, %rd7;
	max.s64 	%rd31, %rd20, %rd9;
	setp.lt.s64 	%p3, %rd9, %rd20;
	selp.u64 	%rd10, 1, 0, %p3;
	add.s64 	%rd32, %rd9, %rd10;
	sub.s64 	%rd11, %rd31, %rd32;
	or.b64  	%rd33, %rd11, %rd6;
	and.b64  	%rd34, %rd33, -4294967296;
	setp.ne.s64 	%p4, %rd34, 0;
	@%p4 bra 	$L__BB77_5;
	cvt.u32.u64 	%r8, %rd6;
	cvt.u32.u64 	%r9, %rd11;
	div.u32 	%r10, %r9, %r8;
	cvt.u64.u32 	%rd57, %r10;
	bra.uni 	$L__BB77_6;
$L__BB77_5:
	div.u64 	%rd57, %rd11, %rd6;
$L__BB77_6:
	add.s64 	%rd15, %rd57, %rd10;
	and.b64  	%rd35, %rd15, 1;
	setp.eq.b64 	%p5, %rd35, 1;
	mov.u64 	%rd59, %rd7;
	@%p5 bra 	$L__BB77_11;
	setp.le.s64 	%p6, %rd21, %rd8;
	mov.f32 	%f129, 0fFF800000;
	mov.f32 	%f130, %f129;
	@%p6 bra 	$L__BB77_9;
	mad.lo.s64 	%rd36, %rd3, %rd7, %rd8;
	shl.b64 	%rd37, %rd36, 2;
	add.s64 	%rd38, %rd1, %rd37;
	ld.global.f32 	%f19, [%rd38];
	add.s64 	%rd39, %rd2, %rd36;
	ld.global.u8 	%rs1, [%rd39];
	setp.eq.s16 	%p7, %rs1, 0;
	mul.f32 	%f20, %f1, %f19;
	selp.f32 	%f129, %f2, %f20, %p7;
	max.f32 	%f130, %f129, 0fFF800000;
$L__BB77_9:
	setp.le.s64 	%p8, %rd21, %rd8;
	mov.b32 	%r11, %f130;
	shfl.sync.bfly.b32	%r12|%p9, %r11, 16, 31, -1;
	mov.b32 	%f21, %r12;
	max.f32 	%f22, %f130, %f21;
	mov.b32 	%r13, %f22;
	shfl.sync.bfly.b32	%r14|%p10, %r13, 8, 31, -1;
	mov.b32 	%f23, %r14;
	max.f32 	%f24, %f22, %f23;
	mov.b32 	%r15, %f24;
	shfl.sync.bfly.b32	%r16|%p11, %r15, 4, 31, -1;
	mov.b32 	%f25, %r16;
	max.f32 	%f26, %f24, %f25;
	mov.b32 	%r17, %f26;
	shfl.sync.bfly.b32	%r18|%p12, %r17, 2, 31, -1;
	mov.b32 	%f27, %r18;
	max.f32 	%f28, %f26, %f27;
	mov.b32 	%r19, %f28;
	shfl.sync.bfly.b32	%r20|%p13, %r19, 1, 31, -1;
	mov.b32 	%f29, %r20;
	max.f32 	%f30, %f28, %f29;
	sub.f32 	%f31, %f129, %f30;
	fma.rn.f32 	%f32, %f31, 0f3BBB989D, 0f3F000000;
	cvt.sat.f32.f32 	%f33, %f32;
	mov.f32 	%f34, 0f4B400001;
	mov.f32 	%f35, 0f437C0000;
	fma.rm.f32 	%f36, %f33, %f35, %f34;
	add.f32 	%f37, %f36, 0fCB40007F;
	neg.f32 	%f38, %f37;
	fma.rn.f32 	%f39, %f31, 0f3FB8AA3B, %f38;
	fma.rn.f32 	%f40, %f31, 0f32A57060, %f39;
	mov.b32 	%r21, %f36;
	shl.b32 	%r22, %r21, 23;
	mov.b32 	%f41, %r22;
	ex2.approx.ftz.f32 	%f42, %f40;
	mul.f32 	%f43, %f42, %f41;
	add.f32 	%f44, %f43, 0f00000000;
	mov.b32 	%r23, %f44;
	shfl.sync.bfly.b32	%r24|%p14, %r23, 16, 31, -1;
	mov.b32 	%f45, %r24;
	add.f32 	%f46, %f44, %f45;
	mov.b32 	%r25, %f46;
	shfl.sync.bfly.b32	%r26|%p15, %r25, 8, 31, -1;
	mov.b32 	%f47, %r26;
	add.f32 	%f48, %f46, %f47;
	mov.b32 	%r27, %f48;
	shfl.sync.bfly.b32	%r28|%p16, %r27, 4, 31, -1;
	mov.b32 	%f49, %r28;
	add.f32 	%f50, %f48, %f49;
	mov.b32 	%r29, %f50;
	shfl.sync.bfly.b32	%r30|%p17, %r29, 2, 31, -1;
	mov.b32 	%f51, %r30;
	add.f32 	%f52, %f50, %f51;
	mov.b32 	%r31, %f52;
	shfl.sync.bfly.b32	%r32|%p18, %r31, 1, 31, -1;
	mov.b32 	%f53, %r32;
	add.f32 	%f54, %f52, %f53;
	div.rn.f32 	%f7, %f43, %f54;
	mov.u64 	%rd59, %rd9;
	@%p8 bra 	$L__BB77_11;
	mad.lo.s64 	%rd40, %rd5, %rd7, %rd8;
	shl.b64 	%rd41, %rd40, 2;
	add.s64 	%rd42, %rd4, %rd41;
	st.global.f32 	[%rd42], %f7;
$L__BB77_11:
	setp.eq.s64 	%p19, %rd15, 0;
	@%p19 bra 	$L__BB77_21;
$L__BB77_12:
	setp.le.s64 	%p20, %rd21, %rd8;
	mov.f32 	%f131, 0fFF800000;
	mov.f32 	%f132, %f131;
	@%p20 bra 	$L__BB77_14;
	mad.lo.s64 	%rd43, %rd59, %rd3, %rd8;
	shl.b64 	%rd44, %rd43, 2;
	add.s64 	%rd45, %rd1, %rd44;
	ld.global.f32 	%f56, [%rd45];
	add.s64 	%rd46, %rd2, %rd43;
	ld.global.u8 	%rs2, [%rd46];
	setp.eq.s16 	%p21, %rs2, 0;
	mul.f32 	%f57, %f1, %f56;
	selp.f32 	%f131, %f2, %f57, %p21;
	max.f32 	%f132, %f131, 0fFF800000;
$L__BB77_14:
	setp.le.s64 	%p22, %rd21, %rd8;
	mov.b32 	%r33, %f132;
	shfl.sync.bfly.b32	%r34|%p23, %r33, 16, 31, -1;
	mov.b32 	%f58, %r34;
	max.f32 	%f59, %f132, %f58;
	mov.b32 	%r35, %f59;
	shfl.sync.bfly.b32	%r36|%p24, %r35, 8, 31, -1;
	mov.b32 	%f60, %r36;
	max.f32 	%f61, %f59, %f60;
	mov.b32 	%r37, %f61;
	shfl.sync.bfly.b32	%r38|%p25, %r37, 4, 31, -1;
	mov.b32 	%f62, %r38;
	max.f32 	%f63, %f61, %f62;
	mov.b32 	%r39, %f63;
	shfl.sync.bfly.b32	%r40|%p26, %r39, 2, 31, -1;
	mov.b32 	%f64, %r40;
	max.f32 	%f65, %f63, %f64;
	mov.b32 	%r41, %f65;
	shfl.sync.bfly.b32	%r42|%p27, %r41, 1, 31, -1;
	mov.b32 	%f66, %r42;
	max.f32 	%f67, %f65, %f66;
	sub.f32 	%f68, %f131, %f67;
	fma.rn.f32 	%f69, %f68, 0f3BBB989D, 0f3F000000;
	cvt.sat.f32.f32 	%f70, %f69;
	mov.f32 	%f71, 0f4B400001;
	mov.f32 	%f72, 0f437C0000;
	fma.rm.f32 	%f73, %f70, %f72, %f71;
	add.f32 	%f74, %f73, 0fCB40007F;
	neg.f32 	%f75, %f74;
	fma.rn.f32 	%f76, %f68, 0f3FB8AA3B, %f75;
	fma.rn.f32 	%f77, %f68, 0f32A57060, %f76;
	mov.b32 	%r43, %f73;
	shl.b32 	%r44, %r43, 23;
	mov.b32 	%f78, %r44;
	ex2.approx.ftz.f32 	%f79, %f77;
	mul.f32 	%f80, %f79, %f78;
	add.f32 	%f81, %f80, 0f00000000;
	mov.b32 	%r45, %f81;
	shfl.sync.bfly.b32	%r46|%p28, %r45, 16, 31, -1;
	mov.b32 	%f82, %r46;
	add.f32 	%f83, %f81, %f82;
	mov.b32 	%r47, %f83;
	shfl.sync.bfly.b32	%r48|%p29, %r47, 8, 31, -1;
	mov.b32 	%f84, %r48;
	add.f32 	%f85, %f83, %f84;
	mov.b32 	%r49, %f85;
	shfl.sync.bfly.b32	%r50|%p30, %r49, 4, 31, -1;
	mov.b32 	%f86, %r50;
	add.f32 	%f87, %f85, %f86;
	mov.b32 	%r51, %f87;
	shfl.sync.bfly.b32	%r52|%p31, %r51, 2, 31, -1;
	mov.b32 	%f88, %r52;
	add.f32 	%f89, %f87, %f88;
	mov.b32 	%r53, %f89;
	shfl.sync.bfly.b32	%r54|%p32, %r53, 1, 31, -1;
	mov.b32 	%f90, %r54;
	add.f32 	%f91, %f89, %f90;
	div.rn.f32 	%f12, %f80, %f91;
	@%p22 bra 	$L__BB77_16;
	mad.lo.s64 	%rd47, %rd59, %rd5, %rd8;
	shl.b64 	%rd48, %rd47, 2;
	add.s64 	%rd49, %rd4, %rd48;
	st.global.f32 	[%rd49], %f12;
$L__BB77_16:
	setp.le.s64 	%p33, %rd21, %rd8;
	add.s64 	%rd18, %rd59, %rd6;
	mov.f32 	%f133, 0fFF800000;
	mov.f32 	%f134, %f133;
	@%p33 bra 	$L__BB77_18;
	mad.lo.s64 	%rd50, %rd18, %rd3, %rd8;
	shl.b64 	%rd51, %rd50, 2;
	add.s64 	%rd52, %rd1, %rd51;
	ld.global.f32 	%f93, [%rd52];
	add.s64 	%rd53, %rd2, %rd50;
	ld.global.u8 	%rs3, [%rd53];
	setp.eq.s16 	%p34, %rs3, 0;
	mul.f32 	%f94, %f1, %f93;
	selp.f32 	%f133, %f2, %f94, %p34;
	max.f32 	%f134, %f133, 0fFF800000;
$L__BB77_18:
	setp.le.s64 	%p35, %rd21, %rd8;
	mov.b32 	%r55, %f134;
	shfl.sync.bfly.b32	%r56|%p36, %r55, 16, 31, -1;
	mov.b32 	%f95, %r56;
	max.f32 	%f96, %f134, %f95;
	mov.b32 	%r57, %f96;
	shfl.sync.bfly.b32	%r58|%p37, %r57, 8, 31, -1;
	mov.b32 	%f97, %r58;
	max.f32 	%f98, %f96, %f97;
	mov.b32 	%r59, %f98;
	shfl.sync.bfly.b32	%r60|%p38, %r59, 4, 31, -1;
	mov.b32 	%f99, %r60;
	max.f32 	%f100, %f98, %f99;
	mov.b32 	%r61, %f100;
	shfl.sync.bfly.b32	%r62|%p39, %r61, 2, 31, -1;
	mov.b32 	%f101, %r62;
	max.f32 	%f102, %f100, %f101;
	mov.b32 	%r63, %f102;
	shfl.sync.bfly.b32	%r64|%p40, %r63, 1, 31, -1;
	mov.b32 	%f103, %r64;
	max.f32 	%f104, %f102, %f103;
	sub.f32 	%f105, %f133, %f104;
	fma.rn.f32 	%f106, %f105, 0f3BBB989D, 0f3F000000;
	cvt.sat.f32.f32 	%f107, %f106;
	mov.f32 	%f108, 0f4B400001;
	mov.f32 	%f109, 0f437C0000;
	fma.rm.f32 	%f110, %f107, %f109, %f108;
	add.f32 	%f111, %f110, 0fCB40007F;
	neg.f32 	%f112, %f111;
	fma.rn.f32 	%f113, %f105, 0f3FB8AA3B, %f112;
	fma.rn.f32 	%f114, %f105, 0f32A57060, %f113;
	mov.b32 	%r65, %f110;
	shl.b32 	%r66, %r65, 23;
	mov.b32 	%f115, %r66;
	ex2.approx.ftz.f32 	%f116, %f114;
	mul.f32 	%f117, %f116, %f115;
	add.f32 	%f118, %f117, 0f00000000;
	mov.b32 	%r67, %f118;
	shfl.sync.bfly.b32	%r68|%p41, %r67, 16, 31, -1;
	mov.b32 	%f119, %r68;
	add.f32 	%f120, %f118, %f119;
	mov.b32 	%r69, %f120;
	shfl.sync.bfly.b32	%r70|%p42, %r69, 8, 31, -1;
	mov.b32 	%f121, %r70;
	add.f32 	%f122, %f120, %f121;
	mov.b32 	%r71, %f122;
	shfl.sync.bfly.b32	%r72|%p43, %r71, 4, 31, -1;
	mov.b32 	%f123, %r72;
	add.f32 	%f124, %f122, %f123;
	mov.b32 	%r73, %f124;
	shfl.sync.bfly.b32	%r74|%p44, %r73, 2, 31, -1;
	mov.b32 	%f125, %r74;
	add.f32 	%f126, %f124, %f125;
	mov.b32 	%r75, %f126;
	shfl.sync.bfly.b32	%r76|%p45, %r75, 1, 31, -1;
	mov.b32 	%f127, %r76;
	add.f32 	%f128, %f126, %f127;
	div.rn.f32 	%f17, %f117, %f128;
	@%p35 bra 	$L__BB77_20;
	mad.lo.s64 	%rd54, %rd18, %rd5, %rd8;
	shl.b64 	%rd55, %rd54, 2;
	add.s64 	%rd56, %rd4, %rd55;
	st.global.f32 	[%rd56], %f17;
$L__BB77_20:
	add.s64 	%rd59, %rd18, %rd6;
	setp.lt.s64 	%p46, %rd59, %rd20;
	@%p46 bra 	$L__BB77_12;
$L__BB77_21:
	ret;

}
	// .globl	_Z15SoftmaxWarpImplI24ElementwiseScaleMaskLoadIffbE11DirectStoreIffEfLi1ELi2ELi32ELi1ELb0EL9Algorithm0EEvT_T0_ll
.visible .entry _Z15SoftmaxWarpImplI24ElementwiseScaleMaskLoadIffbE11DirectStoreIffEfLi1ELi2ELi32ELi1ELb0EL9Algorithm0EEvT_T0_ll(
	.param .align 8 .b8 _Z15SoftmaxWarpImplI24ElementwiseScaleMaskLoadIffbE11DirectStoreIffEfLi1ELi2ELi32ELi1ELb0EL9Algorithm0EEvT_T0_ll_param_0[32],
	.param .align 8 .b8 _Z15SoftmaxWarpImplI24ElementwiseScaleMaskLoadIffbE11DirectStoreIffEfLi1ELi2ELi32ELi1ELb0EL9Algorithm0EEvT_T0_ll_param_1[16],
	.param .u64 _Z15SoftmaxWarpImplI24ElementwiseScaleMaskLoadIffbE11DirectStoreIffEfLi1ELi2ELi32ELi1ELb0EL9Algorithm0EEvT_T0_ll_param_2,
	.param .u64 _Z15SoftmaxWarpImplI24ElementwiseScaleMaskLoadIffbE11DirectStoreIffEfLi1ELi2ELi32ELi1ELb0EL9Algorithm0EEvT_T0_ll_param_3
)
{
	.reg .pred 	%p<16>;
	.reg .b16 	%rs<3>;
	.reg .b32 	%r<32>;
	.reg .b32 	%f<59>;
	.reg .b64 	%rd<30>;

	ld.param.u64 	%rd1, [_Z15SoftmaxWarpImplI24ElementwiseScaleMaskLoadIffbE11DirectStoreIffEfLi1ELi2ELi32ELi1ELb0EL9Algorithm0EEvT_T0_ll_param_0];
	ld.param.u64 	%rd2, [_Z15SoftmaxWarpImplI24ElementwiseScaleMaskLoadIffbE11DirectStoreIffEfLi1ELi2ELi32ELi1ELb0EL9Algorithm0EEvT_T0_ll_param_0+8];
	ld.param.u64 	%rd3, [_Z15SoftmaxWarpImplI24ElementwiseScaleMaskLoadIffbE11DirectStoreIffEfLi1ELi2ELi32ELi1ELb0EL9Algorithm0EEvT_T0_ll_param_0+16];
	ld.param.v2.f32 	{%f2, %f1}, [_Z15SoftmaxWarpImplI24ElementwiseScaleMaskLoadIffbE11DirectStoreIffEfLi1ELi2ELi32ELi1ELb0EL9Algorithm0EEvT_T0_ll_param_0+24];
	ld.param.u64 	%rd4, [_Z15SoftmaxWarpImplI24ElementwiseScaleMaskLoadIffbE11DirectStoreIffEfLi1ELi2ELi32ELi1ELb0EL9Algorithm0EEvT_T0_ll_param_1];
	ld.param.u64 	%rd5, [_Z15SoftmaxWarpImplI24ElementwiseScaleMaskLoadIffbE11DirectStoreIffEfLi1ELi2ELi32ELi1ELb0EL9Algorithm0EEvT_T0_ll_param_1+8];
	ld.param.u64 	%rd14, [_Z15SoftmaxWarpImplI24ElementwiseScaleMaskLoadIffbE11DirectStoreIffEfLi1ELi2ELi32ELi1ELb0EL9Algorithm0EEvT_T0_ll_param_2];
	ld.param.u64 	%rd15, [_Z15SoftmaxWarpImplI24ElementwiseScaleMaskLoadIffbE11DirectStoreIffEfLi1ELi2ELi32ELi1ELb0EL9Algorithm0EEvT_T0_ll_param_3];
	setp.lt.s64 	%p1, %rd15, 65;
	@%p1 bra 	$L__BB78_2;
	mov.u64 	%rd16, $str;
	cvta.global.u64 	%rd17, %rd16;
	mov.u64 	%rd18, $str$1;
	cvta.global.u64 	%rd19, %rd18;
	mov.u64 	%rd20, __unnamed_79;
	cvta.global.u64 	%rd21, %rd20;
	{ // callseq 78, 0
	.param .b64 param0;
	st.param.b64 	[param0], %rd17;
	.param .b64 param1;
	st.param.b64 	[param1], %rd19;
	.param .b32 param2;
	st.param.b32 	[param2], 219;
	.param .b64 param3;
	st.param.b64 	[param3], %rd21;
	.param .b64 param4;
	st.param.b64 	[param4], 1;
	call.uni 
	__assertfail, 
	(
	param0, 
	param1, 
	param2, 
	param3, 
	param4
	);
	} // callseq 78
$L__BB78_2:
	mov.u32 	%r2, %ctaid.x;
	mov.u32 	%r3, %ntid.y;
	mov.u32 	%r4, %tid.y;
	mad.lo.s32 	%r5, %r2, %r3, %r4;
	mov.u32 	%r6, %nctaid.x;
	mul.lo.s32 	%r1, %r6, %r3;
	cvt.s64.s32 	%rd29, %r5;
	setp.le.s64 	%p2, %rd14, %rd29;
	@%p2 bra 	$L__BB78_5;
	mov.u32 	%r7, %tid.x;
	cvt.u64.u32 	%rd7, %r7;
	cvta.to.global.u64 	%rd8, %rd4;
	cvta.to.global.u64 	%rd9, %rd2;
	cvta.to.global.u64 	%rd10, %rd1;
	cvt.s64.s32 	%rd11, %r1;
$L__BB78_4:
	mad.lo.s64 	%rd22, %rd29, %rd3, %rd7;
	shl.b64 	%rd23, %rd22, 2;
	add.s64 	%rd24, %rd10, %rd23;
	ld.global.f32 	%f3, [%rd24];
	add.s64 	%rd25, %rd9, %rd22;
	ld.global.u8 	%rs1, [%rd25];
	setp.eq.s16 	%p3, %rs1, 0;
	mul.f32 	%f4, %f1, %f3;
	selp.f32 	%f5, %f2, %f4, %p3;
	max.f32 	%f6, %f5, 0fFF800000;
	ld.global.f32 	%f7, [%rd24+128];
	ld.global.u8 	%rs2, [%rd25+32];
	setp.eq.s16 	%p4, %rs2, 0;
	mul.f32 	%f8, %f1, %f7;
	selp.f32 	%f9, %f2, %f8, %p4;
	max.f32 	%f10, %f6, %f9;
	mov.b32 	%r8, %f10;
	shfl.sync.bfly.b32	%r9|%p5, %r8, 16, 31, -1;
	mov.b32 	%f11, %r9;
	max.f32 	%f12, %f10, %f11;
	mov.b32 	%r10, %f12;
	shfl.sync.bfly.b32	%r11|%p6, %r10, 8, 31, -1;
	mov.b32 	%f13, %r11;
	max.f32 	%f14, %f12, %f13;
	mov.b32 	%r12, %f14;
	shfl.sync.bfly.b32	%r13|%p7, %r12, 4, 31, -1;
	mov.b32 	%f15, %r13;
	max.f32 	%f16, %f14, %f15;
	mov.b32 	%r14, %f16;
	shfl.sync.bfly.b32	%r15|%p8, %r14, 2, 31, -1;
	mov.b32 	%f17, %r15;
	max.f32 	%f18, %f16, %f17;
	mov.b32 	%r16, %f18;
	shfl.sync.bfly.b32	%r17|%p9, %r16, 1, 31, -1;
	mov.b32 	%f19, %r17;
	max.f32 	%f20, %f18, %f19;
	sub.f32 	%f21, %f5, %f20;
	fma.rn.f32 	%f22, %f21, 0f3BBB989D, 0f3F000000;
	cvt.sat.f32.f32 	%f23, %f22;
	mov.f32 	%f24, 0f4B400001;
	mov.f32 	%f25, 0f437C0000;
	fma.rm.f32 	%f26, %f23, %f25, %f24;
	add.f32 	%f27, %f26, 0fCB40007F;
	neg.f32 	%f28, %f27;
	fma.rn.f32 	%f29, %f21, 0f3FB8AA3B, %f28;
	fma.rn.f32 	%f30, %f21, 0f32A57060, %f29;
	mov.b32 	%r18, %f26;
	shl.b32 	%r19, %r18, 23;
	mov.b32 	%f31, %r19;
	ex2.approx.ftz.f32 	%f32, %f30;
	mul.f32 	%f33, %f32, %f31;
	add.f32 	%f34, %f33, 0f00000000;
	sub.f32 	%f35, %f9, %f20;
	fma.rn.f32 	%f36, %f35, 0f3BBB989D, 0f3F000000;
	cvt.sat.f32.f32 	%f37, %f36;
	fma.rm.f32 	%f38, %f37, %f25, %f24;
	add.f32 	%f39, %f38, 0fCB40007F;
	neg.f32 	%f40, %f39;
	fma.rn.f32 	%f41, %f35, 0f3FB8AA3B, %f40;
	fma.rn.f32 	%f42, %f35, 0f32A57060, %f41;
	mov.b32 	%r20, %f38;
	shl.b32 	%r21, %r20, 23;
	mov.b32 	%f43, %r21;
	ex2.approx.ftz.f32 	%f44, %f42;
	mul.f32 	%f45, %f44, %f43;
	add.f32 	%f46, %f34, %f45;
	mov.b32 	%r22, %f46;
	shfl.sync.bfly.b32	%r23|%p10, %r22, 16, 31, -1;
	mov.b32 	%f47, %r23;
	add.f32 	%f48, %f46, %f47;
	mov.b32 	%r24, %f48;
	shfl.sync.bfly.b32	%r25|%p11, %r24, 8, 31, -1;
	mov.b32 	%f49, %r25;
	add.f32 	%f50, %f48, %f49;
	mov.b32 	%r26, %f50;
	shfl.sync.bfly.b32	%r27|%p12, %r26, 4, 31, -1;
	mov.b32 	%f51, %r27;
	add.f32 	%f52, %f50, %f51;
	mov.b32 	%r28, %f52;
	shfl.sync.bfly.b32	%r29|%p13, %r28, 2, 31, -1;
	mov.b32 	%f53, %r29;
	add.f32 	%f54, %f52, %f53;
	mov.b32 	%r30, %f54;
	shfl.sync.bfly.b32	%r31|%p14, %r30, 1, 31, -1;
	mov.b32 	%f55, %r31;
	add.f32 	%f56, %f54, %f55;
	div.rn.f32 	%f57, %f33, %f56;
	div.rn.f32 	%f58, %f45, %f56;
	mad.lo.s64 	%rd26, %rd29, %rd5, %rd7;
	shl.b64 	%rd27, %rd26, 2;
	add.s64 	%rd28, %rd8, %rd27;
	st.global.f32 	[%rd28], %f57;
	st.global.f32 	[%rd28+128], %f58;
	add.s64 	%rd29, %rd29, %rd11;
	setp.lt.s64 	%p15, %rd29, %rd14;
	@%p15 bra 	$L__BB78_4;
$L__BB78_5:
	ret;

}
	// .globl	_Z15SoftmaxWarpImplI24ElementwiseScaleMaskLoadIffbE11DirectStoreIffEfLi1ELi2ELi32ELi1ELb1EL9Algorithm0EEvT_T0_ll
.visible .entry _Z15SoftmaxWarpImplI24ElementwiseScaleMaskLoadIffbE11DirectStoreIffEfLi1ELi2ELi32ELi1ELb1EL9Algorithm0EEvT_T0_ll(
	.param .align 8 .b8 _Z15SoftmaxWarpImplI24ElementwiseScaleMaskLoadIffbE11DirectStoreIffEfLi1ELi2ELi32ELi1ELb1EL9Algorithm0EEvT_T0_ll_param_0[32],
	.param .align 8 .b8 _Z15SoftmaxWarpImplI24ElementwiseScaleMaskLoadIffbE11DirectStoreIffEfLi1ELi2ELi32ELi1ELb1EL9Algorithm0EEvT_T0_ll_param_1[16],
	.param .u64 _Z15SoftmaxWarpImplI24ElementwiseScaleMaskLoadIffbE11DirectStoreIffEfLi1ELi2ELi32ELi1ELb1EL9Algorithm0EEvT_T0_ll_param_2,
	.param .u64 _Z15SoftmaxWarpImplI24ElementwiseScaleMaskLoadIffbE11DirectStoreIffEfLi1ELi2ELi32ELi1ELb1EL9Algorithm0EEvT_T0_ll_param_3
)
{
	.reg .pred 	%p<20>;
	.reg .b16 	%rs<3>;
	.reg .b32 	%r<33>;
	.reg .b32 	%f<69>;
	.reg .b64 	%rd<36>;

	ld.param.u64 	%rd3, [_Z15SoftmaxWarpImplI24ElementwiseScaleMaskLoadIffbE11DirectStoreIffEfLi1ELi2ELi32ELi1ELb1EL9Algorithm0EEvT_T0_ll_param_0+16];
	ld.param.v2.f32 	{%f2, %f1}, [_Z15SoftmaxWarpImplI24ElementwiseScaleMaskLoadIffbE11DirectStoreIffEfLi1ELi2ELi32ELi1ELb1EL9Algorithm0EEvT_T0_ll_param_0+24];
	ld.param.u64 	%rd4, [_Z15SoftmaxWarpImplI24ElementwiseScaleMaskLoadIffbE11DirectStoreIffEfLi1ELi2ELi32ELi1ELb1EL9Algorithm0EEvT_T0_ll_param_1];
	ld.param.u64 	%rd5, [_Z15SoftmaxWarpImplI24ElementwiseScaleMaskLoadIffbE11DirectStoreIffEfLi1ELi2ELi32ELi1ELb1EL9Algorithm0EEvT_T0_ll_param_1+8];
	ld.param.u64 	%rd17, [_Z15SoftmaxWarpImplI24ElementwiseScaleMaskLoadIffbE11DirectStoreIffEfLi1ELi2ELi32ELi1ELb1EL9Algorithm0EEvT_T0_ll_param_0+8];
	ld.param.u64 	%rd18, [_Z15SoftmaxWarpImplI24ElementwiseScaleMaskLoadIffbE11DirectStoreIffEfLi1ELi2ELi32ELi1ELb1EL9Algorithm0EEvT_T0_ll_param_0];
	ld.param.u64 	%rd15, [_Z15SoftmaxWarpImplI24ElementwiseScaleMaskLoadIffbE11DirectStoreIffEfLi1ELi2ELi32ELi1ELb1EL9Algorithm0EEvT_T0_ll_param_2];
	ld.param.u64 	%rd16, [_Z15SoftmaxWarpImplI24ElementwiseScaleMaskLoadIffbE11DirectStoreIffEfLi1ELi2ELi32ELi1ELb1EL9Algorithm0EEvT_T0_ll_param_3];
	cvta.to.global.u64 	%rd1, %rd18;
	cvta.to.global.u64 	%rd2, %rd17;
	setp.lt.s64 	%p1, %rd16, 65;
	@%p1 bra 	$L__BB79_2;
	mov.u64 	%rd19, $str;
	cvta.global.u64 	%rd20, %rd19;
	mov.u64 	%rd21, $str$1;
	cvta.global.u64 	%rd22, %rd21;
	mov.u64 	%rd23, __unnamed_80;
	cvta.global.u64 	%rd24, %rd23;
	{ // callseq 79, 0
	.param .b64 param0;
	st.param.b64 	[param0], %rd20;
	.param .b64 param1;
	st.param.b64 	[param1], %rd22;
	.param .b32 param2;
	st.param.b32 	[param2], 219;
	.param .b64 param3;
	st.param.b64 	[param3], %rd24;
	.param .b64 param4;
	st.param.b64 	[param4], 1;
	call.uni 
	__assertfail, 
	(
	param0, 
	param1, 
	param2, 
	param3, 
	param4
	);
	} // callseq 79
$L__BB79_2:
	mov.u32 	%r2, %ctaid.x;
	mov.u32 	%r3, %ntid.y;
	mov.u32 	%r4, %tid.y;
	mad.lo.s32 	%r5, %r2, %r3, %r4;
	mov.u32 	%r6, %nctaid.x;
	mul.lo.s32 	%r1, %r6, %r3;
	cvt.s64.s32 	%rd35, %r5;
	setp.le.s64 	%p2, %rd15, %rd35;
	@%p2 bra 	$L__BB79_13;
	mov.u32 	%r7, %tid.x;
	cvt.u64.u32 	%rd7, %r7;
	add.s32 	%r8, %r7, 32;
	cvt.u64.u32 	%rd8, %r8;
	cvta.to.global.u64 	%rd9, %rd4;
	cvt.s64.s32 	%rd10, %r1;
$L__BB79_4:
	setp.le.s64 	%p3, %rd16, %rd7;
	mul.lo.s64 	%rd12, %rd35, %rd3;
	mov.f32 	%f65, 0fFF800000;
	mov.f32 	%f68, %f65;
	@%p3 bra 	$L__BB79_6;
	add.s64 	%rd25, %rd12, %rd7;
	shl.b64 	%rd26, %rd25, 2;
	add.s64 	%rd27, %rd1, %rd26;
	ld.global.f32 	%f14, [%rd27];
	add.s64 	%rd28, %rd2, %rd25;
	ld.global.u8 	%rs1, [%rd28];
	setp.eq.s16 	%p4, %rs1, 0;
	mul.f32 	%f15, %f1, %f14;
	selp.f32 	%f65, %f2, %f15, %p4;
	max.f32 	%f68, %f65, 0fFF800000;
$L__BB79_6:
	setp.le.s64 	%p5, %rd16, %rd8;
	mov.f32 	%f67, 0fFF800000;
	@%p5 bra 	$L__BB79_8;
	add.s64 	%rd29, %rd12, %rd7;
	shl.b64 	%rd30, %rd29, 2;
	add.s64 	%rd31, %rd1, %rd30;
	ld.global.f32 	%f17, [%rd31+128];
	add.s64 	%rd32, %rd2, %rd29;
	ld.global.u8 	%rs2, [%rd32+32];
	setp.eq.s16 	%p6, %rs2, 0;
	mul.f32 	%f18, %f1, %f17;
	selp.f32 	%f67, %f2, %f18, %p6;
	max.f32 	%f68, %f68, %f67;
$L__BB79_8:
	setp.le.s64 	%p7, %rd16, %rd7;
	mov.b32 	%r9, %f68;
	shfl.sync.bfly.b32	%r10|%p8, %r9, 16, 31, -1;
	mov.b32 	%f19, %r10;
	max.f32 	%f20, %f68, %f19;
	mov.b32 	%r11, %f20;
	shfl.sync.bfly.b32	%r12|%p9, %r11, 8, 31, -1;
	mov.b32 	%f21, %r12;
	max.f32 	%f22, %f20, %f21;
	mov.b32 	%r13, %f22;
	shfl.sync.bfly.b32	%r14|%p10, %r13, 4, 31, -1;
	mov.b32 	%f23, %r14;
	max.f32 	%f24, %f22, %f23;
	mov.b32 	%r15, %f24;
	shfl.sync.bfly.b32	%r16|%p11, %r15, 2, 31, -1;
	mov.b32 	%f25, %r16;
	max.f32 	%f26, %f24, %f25;
	mov.b32 	%r17, %f26;
	shfl.sync.bfly.b32	%r18|%p12, %r17, 1, 31, -1;
	mov.b32 	%f27, %r18;
	max.f32 	%f28, %f26, %f27;
	sub.f32 	%f29, %f65, %f28;
	fma.rn.f32 	%f30, %f29, 0f3BBB989D, 0f3F000000;
	cvt.sat.f32.f32 	%f31, %f30;
	mov.f32 	%f32, 0f4B400001;
	mov.f32 	%f33, 0f437C0000;
	fma.rm.f32 	%f34, %f31, %f33, %f32;
	add.f32 	%f35, %f34, 0fCB40007F;
	neg.f32 	%f36, %f35;
	fma.rn.f32 	%f37, %f29, 0f3FB8AA3B, %f36;
	fma.rn.f32 	%f38, %f29, 0f32A57060, %f37;
	mov.b32 	%r19, %f34;
	shl.b32 	%r20, %r19, 23;
	mov.b32 	%f39, %r20;
	ex2.approx.ftz.f32 	%f40, %f38;
	mul.f32 	%f41, %f40, %f39;
	add.f32 	%f42, %f41, 0f00000000;
	sub.f32 	%f43, %f67, %f28;
	fma.rn.f32 	%f44, %f43, 0f3BBB989D, 0f3F000000;
	cvt.sat.f32.f32 	%f45, %f44;
	fma.rm.f32 	%f46, %f45, %f33, %f32;
	add.f32 	%f47, %f46, 0fCB40007F;
	neg.f32 	%f48, %f47;
	fma.rn.f32 	%f49, %f43, 0f3FB8AA3B, %f48;
	fma.rn.f32 	%f50, %f43, 0f32A57060, %f49;
	mov.b32 	%r21, %f46;
	shl.b32 	%r22, %r21, 23;
	mov.b32 	%f51, %r22;
	ex2.approx.ftz.f32 	%f52, %f50;
	mul.f32 	%f53, %f52, %f51;
	add.f32 	%f54, %f42, %f53;
	mov.b32 	%r23, %f54;
	shfl.sync.bfly.b32	%r24|%p13, %r23, 16, 31, -1;
	mov.b32 	%f55, %r24;
	add.f32 	%f56, %f54, %f55;
	mov.b32 	%r25, %f56;
	shfl.sync.bfly.b32	%r26|%p14, %r25, 8, 31, -1;
	mov.b32 	%f57, %r26;
	add.f32 	%f58, %f56, %f57;
	mov.b32 	%r27, %f58;
	shfl.sync.bfly.b32	%r28|%p15, %r27, 4, 31, -1;
	mov.b32 	%f59, %r28;
	add.f32 	%f60, %f58, %f59;
	mov.b32 	%r29, %f60;
	shfl.sync.bfly.b32	%r30|%p16, %r29, 2, 31, -1;
	mov.b32 	%f61, %r30;
	add.f32 	%f62, %f60, %f61;
	mov.b32 	%r31, %f62;
	shfl.sync.bfly.b32	%r32|%p17, %r31, 1, 31, -1;
	mov.b32 	%f63, %r32;
	add.f32 	%f64, %f62, %f63;
	div.rn.f32 	%f11, %f41, %f64;
	div.rn.f32 	%f12, %f53, %f64;
	mad.lo.s64 	%rd33, %rd35, %rd5, %rd7;
	shl.b64 	%rd34, %rd33, 2;
	add.s64 	%rd13, %rd9, %rd34;
	@%p7 bra 	$L__BB79_10;
	st.global.f32 	[%rd13], %f11;
$L__BB79_10:
	setp.le.s64 	%p18, %rd16, %rd8;
	@%p18 bra 	$L__BB79_12;
	st.global.f32 	[%rd13+128], %f12;
$L__BB79_12:
	add.s64 	%rd35, %rd35, %rd10;
	setp.lt.s64 	%p19, %rd35, %rd15;
	@%p19 bra 	$L__BB79_4;
$L__BB79_13:
	ret;

}
	// .globl	_Z15SoftmaxWarpImplI24ElementwiseScaleMaskLoadIffbE11DirectStoreIffEfLi1ELi3ELi32ELi1ELb0EL9Algorithm0EEvT_T0_ll
.visible .entry _Z15SoftmaxWarpImplI24ElementwiseScaleMaskLoadIffbE11DirectStoreIffEfLi1ELi3ELi32ELi1ELb0EL9Algorithm0EEvT_T0_ll(
	.param .align 8 .b8 _Z15SoftmaxWarpImplI24ElementwiseScaleMaskLoadIffbE11DirectStoreIffEfLi1ELi3ELi32ELi1ELb0EL9Algorithm0EEvT_T0_ll_param_0[32],
	.param .align 8 .b8 _Z15SoftmaxWarpImplI24ElementwiseScaleMaskLoadIffbE11DirectStoreIffEfLi1ELi3ELi32ELi1ELb0EL9Algorithm0EEvT_T0_ll_param_1[16],
	.param .u64 _Z15SoftmaxWarpImplI24ElementwiseScaleMaskLoadIffbE11DirectStoreIffEfLi1ELi3ELi32ELi1ELb0EL9Algorithm0EEvT_T0_ll_param_2,
	.param .u64 _Z15SoftmaxWarpImplI24ElementwiseScaleMaskLoadIffbE11DirectStoreIffEfLi1ELi3ELi32ELi1ELb0EL9Algorithm0EEvT_T0_ll_param_3
)
{
	.reg .pred 	%p<17>;
	.reg .b16 	%rs<4>;
	.reg .b32 	%r<34>;
	.reg .b32 	%f<76>;
	.reg .b64 	%rd<30>;

	ld.param.u64 	%rd1, [_Z15SoftmaxWarpImplI24ElementwiseScaleMaskLoadIffbE11DirectStoreIffEfLi1ELi3ELi32ELi1ELb0EL9Algorithm0EEvT_T0_ll_param_0];
	ld.param.u64 	%rd2, [_Z15SoftmaxWarpImplI24ElementwiseScaleMaskLoadIffbE11DirectStoreIffEfLi1ELi3ELi32ELi1ELb0EL9Algorithm0EEvT_T0_ll_param_0+8];
	ld.param.u64 	%rd3, [_Z15SoftmaxWarpImplI24ElementwiseScaleMaskLoadIffbE11DirectStoreIffEfLi1ELi3ELi32ELi1ELb0EL9Algorithm0EEvT_T0_ll_param_0+16];
	ld.param.v2.f32 	{%f2, %f1}, [_Z15SoftmaxWarpImplI24ElementwiseScaleMaskLoadIffbE11DirectStoreIffEfLi1ELi3ELi32ELi1ELb0EL9Algorithm0EEvT_T0_ll_param_0+24];
	ld.param.u64 	%rd4, [_Z15SoftmaxWarpImplI24ElementwiseScaleMaskLoadIffbE11DirectStoreIffEfLi1ELi3ELi32ELi1ELb0EL9Algorithm0EEvT_T0_ll_param_1];
	ld.param.u64 	%rd5, [_Z15SoftmaxWarpImplI24ElementwiseScaleMaskLoadIffbE11DirectStoreIffEfLi1ELi3ELi32ELi1ELb0EL9Algorithm0EEvT_T0_ll_param_1+8];
	ld.param.u64 	%rd14, [_Z15SoftmaxWarpImplI24ElementwiseScaleMaskLoadIffbE11DirectStoreIffEfLi1ELi3ELi32ELi1ELb0EL9Algorithm0EEvT_T0_ll_param_2];
	ld.param.u64 	%rd15, [_Z15SoftmaxWarpImplI24ElementwiseScaleMaskLoadIffbE11DirectStoreIffEfLi1ELi3ELi32ELi1ELb0EL9Algorithm0EEvT_T0_ll_param_3];
	setp.lt.s64 	%p1, %rd15, 97;
	@%p1 bra 	$L__BB80_2;
	mov.u64 	%rd16, $str;
	cvta.global.u64 	%rd17, %rd16;
	mov.u64 	%rd18, $str$1;
	cvta.global.u64 	%rd19, %rd18;
	mov.u64 	%rd20, __unnamed_81;
	cvta.global.u64 	%rd21, %rd20;
	{ // callseq 80, 0
	.param .b64 param0;
	st.param.b64 	[param0], %rd17;
	.param .b64 param1;
	st.param.b64 	[param1], %rd19;
	.param .b32 param2;
	st.param.b32 	[param2], 219;
	.param .b64 param3;
	st.param.b64 	[param3], %rd21;
	.param .b64 param4;
	st.param.b64 	[param4], 1;
	call.uni 
	__assertfail, 
	(
	param0, 
	param1, 
	param2, 
	param3, 
	param4
	);
	} // callseq 80
$L__BB80_2:
	mov.u32 	%r2, %ctaid.x;
	mov.u32 	%r3, %ntid.y;
	mov.u32 	%r4, %tid.y;
	mad.lo.s32 	%r5, %r2, %r3, %r4;
	mov.u32 	%r6, %nctaid.x;
	mul.lo.s32 	%r1, %r6, %r3;
	cvt.s64.s32 	%rd29, %r5;
	setp.le.s64 	%p2, %rd14, %rd29;
	@%p2 bra 	$L__BB80_5;
	mov.u32 	%r7, %tid.x;
	cvt.u64.u32 	%rd7, %r7;
	cvta.to.global.u64 	%rd8, %rd4;
	cvta.to.global.u64 	%rd9, %rd2;
	cvta.to.global.u64 	%rd10, %rd1;
	cvt.s64.s32 	%rd11, %r1;
$L__BB80_4:
	mad.lo.s64 	%rd22, %rd29, %rd3, %rd7;
	shl.b64 	%rd23, %rd22, 2;
	add.s64 	%rd24, %rd10, %rd23;
	ld.global.f32 	%f3, [%rd24];
	add.s64 	%rd25, %rd9, %rd22;
	ld.global.u8 	%rs1, [%rd25];
	setp.eq.s16 	%p3, %rs1, 0;
	mul.f32 	%f4, %f1, %f3;
	selp.f32 	%f5, %f2, %f4, %p3;
	max.f32 	%f6, %f5, 0fFF800000;
	ld.global.f32 	%f7, [%rd24+128];
	ld.global.u8 	%rs2, [%rd25+32];
	setp.eq.s16 	%p4, %rs2, 0;
	mul.f32 	%f8, %f1, %f7;
	selp.f32 	%f9, %f2, %f8, %p4;
	max.f32 	%f10, %f6, %f9;
	ld.global.f32 	%f11, [%rd24+256];
	ld.global.u8 	%rs3, [%rd25+64];
	setp.eq.s16 	%p5, %rs3, 0;
	mul.f32 	%f12, %f1, %f11;
	selp.f32 	%f13, %f2, %f12, %p5;
	max.f32 	%f14, %f10, %f13;
	mov.b32 	%r8, %f14;
	shfl.sync.bfly.b32	%r9|%p6, %r8, 16, 31, -1;
	mov.b32 	%f15, %r9;
	max.f32 	%f16, %f14, %f15;
	mov.b32 	%r10, %f16;
	shfl.sync.bfly.b32	%r11|%p7, %r10, 8, 31, -1;
	mov.b32 	%f17, %r11;
	max.f32 	%f18, %f16, %f17;
	mov.b32 	%r12, %f18;
	shfl.sync.bfly.b32	%r13|%p8, %r12, 4, 31, -1;
	mov.b32 	%f19, %r13;
	max.f32 	%f20, %f18, %f19;
	mov.b32 	%r14, %f20;
	shfl.sync.bfly.b32	%r15|%p9, %r14, 2, 31, -1;
	mov.b32 	%f21, %r15;
	max.f32 	%f22, %f20, %f21;
	mov.b32 	%r16, %f22;
	shfl.sync.bfly.b32	%r17|%p10, %r16, 1, 31, -1;
	mov.b32 	%f23, %r17;
	max.f32 	%f24, %f22, %f23;
	sub.f32 	%f25, %f5, %f24;
	fma.rn.f32 	%f26, %f25, 0f3BBB989D, 0f3F000000;
	cvt.sat.f32.f32 	%f27, %f26;
	mov.f32 	%f28, 0f4B400001;
	mov.f32 	%f29, 0f437C0000;
	fma.rm.f32 	%f30, %f27, %f29, %f28;
	add.f32 	%f31, %f30, 0fCB40007F;
	neg.f32 	%f32, %f31;
	fma.rn.f32 	%f33, %f25, 0f3FB8AA3B, %f32;
	fma.rn.f32 	%f34, %f25, 0f32A57060, %f33;
	mov.b32 	%r18, %f30;
	shl.b32 	%r19, %r18, 23;
	mov.b32 	%f35, %r19;
	ex2.approx.ftz.f32 	%f36, %f34;
	mul.f32 	%f37, %f36, %f35;
	add.f32 	%f38, %f37, 0f00000000;
	sub.f32 	%f39, %f9, %f24;
	fma.rn.f32 	%f40, %f39, 0f3BBB989D, 0f3F000000;
	cvt.sat.f32.f32 	%f41, %f40;
	fma.rm.f32 	%f42, %f41, %f29, %f28;
	add.f32 	%f43, %f42, 0fCB40007F;
	neg.f32 	%f44, %f43;
	fma.rn.f32 	%f45, %f39, 0f3FB8AA3B, %f44;
	fma.rn.f32 	%f46, %f39, 0f32A57060, %f45;
	mov.b32 	%r20, %f42;
	shl.b32 	%r21, %r20, 23;
	mov.b32 	%f47, %r21;
	ex2.approx.ftz.f32 	%f48, %f46;
	mul.f32 	%f49, %f48, %f47;
	add.f32 	%f50, %f38, %f49;
	sub.f32 	%f51, %f13, %f24;
	fma.rn.f32 	%f52, %f51, 0f3BBB989D, 0f3F000000;
	cvt.sat.f32.f32 	%f53, %f52;
	fma.rm.f32 	%f54, %f53, %f29, %f28;
	add.f32 	%f55, %f54, 0fCB40007F;
	neg.f32 	%f56, %f55;
	fma.rn.f32 	%f57, %f51, 0f3FB8AA3B, %f56;
	fma.rn.f32 	%f58, %f51, 0f32A57060, %f57;
	mov.b32 	%r22, %f54;
	shl.b32 	%r23, %r22, 23;
	mov.b32 	%f59, %r23;
	ex2.approx.ftz.f32 	%f60, %f58;
	mul.f32 	%f61, %f60, %f59;
	add.f32 	%f62, %f50, %f61;
	mov.b32 	%r24, %f62;
	shfl.sync.bfly.b32	%r25|%p11, %r24, 16, 31, -1;
	mov.b32 	%f63, %r25;
	add.f32 	%f64, %f62, %f63;
	mov.b32 	%r26, %f64;
	shfl.sync.bfly.b32	%r27|%p12, %r26, 8, 31, -1;
	mov.b32 	%f65, %r27;
	add.f32 	%f66, %f64, %f65;
	mov.b32 	%r28, %f66;
	shfl.sync.bfly.b32	%r29|%p13, %r28, 4, 31, -1;
	mov.b32 	%f67, %r29;
	add.f32 	%f68, %f66, %f67;
	mov.b32 	%r30, %f68;
	shfl.sync.bfly.b32	%r31|%p14, %r30, 2, 31, -1;
	mov.b32 	%f69, %r31;
	add.f32 	%f70, %f68, %f69;
	mov.b32 	%r32, %f70;
	shfl.sync.bfly.b32	%r33|%p15, %r32, 1, 31, -1;
	mov.b32 	%f71, %r33;
	add.f32 	%f72, %f70, %f71;
	div.rn.f32 	%f73, %f37, %f72;
	div.rn.f32 	%f74, %f49, %f72;
	div.rn.f32 	%f75, %f61, %f72;
	mad.lo.s64 	%rd26, %rd29, %rd5, %rd7;
	shl.b64 	%rd27, %rd26, 2;
	add.s64 	%rd28, %rd8, %rd27;
	st.global.f32 	[%rd28], %f73;
	st.global.f32 	[%rd28+128], %f74;
	st.global.f32 	[%rd28+256], %f75;
	add.s64 	%rd29, %rd29, %rd11;
	setp.lt.s64 	%p16, %rd29, %rd14;
	@%p16 bra 	$L__BB80_4;
$L__BB80_5:
	ret;

}
	// .globl	_Z15SoftmaxWarpImplI24ElementwiseScaleMaskLoadIffbE11DirectStoreIffEfLi1ELi3ELi32ELi1ELb1EL9Algorithm0EEvT_T0_ll
.visible .entry _Z15SoftmaxWarpImplI24ElementwiseScaleMaskLoadIffbE11DirectStoreIffEfLi1ELi3ELi32ELi1ELb1EL9Algorithm0EEvT_T0_ll(
	.param .align 8 .b8 _Z15SoftmaxWarpImplI24ElementwiseScaleMaskLoadIffbE11DirectStoreIffEfLi1ELi3ELi32ELi1ELb1EL9Algorithm0EEvT_T0_ll_param_0[32],
	.param .align 8 .b8 _Z15SoftmaxWarpImplI24ElementwiseScaleMaskLoadIffbE11DirectStoreIffEfLi1ELi3ELi32ELi1ELb1EL9Algorithm0EEvT_T0_ll_param_1[16],
	.param .u64 _Z15SoftmaxWarpImplI24ElementwiseScaleMaskLoadIffbE11DirectStoreIffEfLi1ELi3ELi32ELi1ELb1EL9Algorithm0EEvT_T0_ll_param_2,
	.param .u64 _Z15SoftmaxWarpImplI24ElementwiseScaleMaskLoadIffbE11DirectStoreIffEfLi1ELi3ELi32ELi1ELb1EL9Algorithm0EEvT_T0_ll_param_3
)
{
	.reg .pred 	%p<23>;
	.reg .b16 	%rs<4>;
	.reg .b32 	%r<36>;
	.reg .b32 	%f<93>;
	.reg .b64 	%rd<38>;

	ld.param.u64 	%rd20, [_Z15SoftmaxWarpImplI24ElementwiseScaleMaskLoadIffbE11DirectStoreIffEfLi1ELi3ELi32ELi1ELb1EL9Algorithm0EEvT_T0_ll_param_1+8];
	ld.param.u64 	%rd19, [_Z15SoftmaxWarpImplI24ElementwiseScaleMaskLoadIffbE11DirectStoreIffEfLi1ELi3ELi32ELi1ELb1EL9Algorithm0EEvT_T0_ll_param_1];
	ld.param.v2.f32 	{%f18, %f19}, [_Z15SoftmaxWarpImplI24ElementwiseScaleMaskLoadIffbE11DirectStoreIffEfLi1ELi3ELi32ELi1ELb1EL9Algorithm0EEvT_T0_ll_param_0+24];
	ld.param.u64 	%rd18, [_Z15SoftmaxWarpImplI24ElementwiseScaleMaskLoadIffbE11DirectStoreIffEfLi1ELi3ELi32ELi1ELb1EL9Algorithm0EEvT_T0_ll_param_0+16];
	ld.param.u64 	%rd17, [_Z15SoftmaxWarpImplI24ElementwiseScaleMaskLoadIffbE11DirectStoreIffEfLi1ELi3ELi32ELi1ELb1EL9Algorithm0EEvT_T0_ll_param_0+8];
	ld.param.u64 	%rd16, [_Z15SoftmaxWarpImplI24ElementwiseScaleMaskLoadIffbE11DirectStoreIffEfLi1ELi3ELi32ELi1ELb1EL9Algorithm0EEvT_T0_ll_param_0];
	ld.param.u64 	%rd21, [_Z15SoftmaxWarpImplI24ElementwiseScaleMaskLoadIffbE11DirectStoreIffEfLi1ELi3ELi32ELi1ELb1EL9Algorithm0EEvT_T0_ll_param_2];
	ld.param.u64 	%rd22, [_Z15SoftmaxWarpImplI24ElementwiseScaleMaskLoadIffbE11DirectStoreIffEfLi1ELi3ELi32ELi1ELb1EL9Algorithm0EEvT_T0_ll_param_3];
	cvta.to.global.u64 	%rd1, %rd16;
	cvta.to.global.u64 	%rd2, %rd17;
	setp.lt.s64 	%p1, %rd22, 97;
	@%p1 bra 	$L__BB81_2;
	mov.u64 	%rd23, $str;
	cvta.global.u64 	%rd24, %rd23;
	mov.u64 	%rd25, $str$1;
	cvta.global.u64 	%rd26, %rd25;
	mov.u64 	%rd27, __unnamed_82;
	cvta.global.u64 	%rd28, %rd27;
	{ // callseq 81, 0
	.param .b64 param0;
	st.param.b64 	[param0], %rd24;
	.param .b64 param1;
	st.param.b64 	[param1], %rd26;
	.param .b32 param2;
	st.param.b32 	[param2], 219;
	.param .b64 param3;
	st.param.b64 	[param3], %rd28;
	.param .b64 param4;
	st.param.b64 	[param4], 1;
	call.uni 
	__assertfail, 
	(
	param0, 
	param1, 
	param2, 
	param3, 
	param4
	);
	} // callseq 81
$L__BB81_2:
	mov.u32 	%r2, %ctaid.x;
	mov.u32 	%r3, %ntid.y;
	mov.u32 	%r4, %tid.y;
	mad.lo.s32 	%r5, %r2, %r3, %r4;
	mov.u32 	%r6, %nctaid.x;
	mul.lo.s32 	%r1, %r6, %r3;
	cvt.s64.s32 	%rd37, %r5;
	setp.le.s64 	%p2, %rd21, %rd37;
	@%p2 bra 	$L__BB81_17;
	mov.u32 	%r7, %tid.x;
	cvt.u64.u32 	%rd5, %r7;
	add.s32 	%r8, %r7, 32;
	cvt.u64.u32 	%rd6, %r8;
	add.s32 	%r9, %r7, 64;
	cvt.u64.u32 	%rd7, %r9;
	cvta.to.global.u64 	%rd8, %rd19;
	cvt.s64.s32 	%rd9, %r1;
$L__BB81_4:
	setp.le.s64 	%p3, %rd22, %rd5;
	mul.lo.s64 	%rd11, %rd37, %rd18;
	mov.f32 	%f87, 0fFF800000;
	mov.f32 	%f90, %f87;
	@%p3 bra 	$L__BB81_6;
	add.s64 	%rd29, %rd11, %rd5;
	shl.b64 	%rd30, %rd29, 2;
	add.s64 	%rd31, %rd1, %rd30;
	ld.global.f32 	%f21, [%rd31];
	add.s64 	%rd32, %rd2, %rd29;
	ld.global.u8 	%rs1, [%rd32];
	setp.eq.s16 	%p4, %rs1, 0;
	mul.f32 	%f22, %f19, %f21;
	selp.f32 	%f87, %f18, %f22, %p4;
	max.f32 	%f90, %f87, 0fFF800000;
$L__BB81_6:
	setp.le.s64 	%p5, %rd22, %rd6;
	add.s64 	%rd33, %rd11, %rd5;
	add.s64 	%rd12, %rd2, %rd33;
	shl.b64 	%rd34, %rd33, 2;
	add.s64 	%rd13, %rd1, %rd34;
	mov.f32 	%f89, 0fFF800000;
	@%p5 bra 	$L__BB81_8;
	ld.global.f32 	%f24, [%rd13+128];
	ld.global.u8 	%rs2, [%rd12+32];
	setp.eq.s16 	%p6, %rs2, 0;
	mul.f32 	%f25, %f19, %f24;
	selp.f32 	%f89, %f18, %f25, %p6;
	max.f32 	%f90, %f90, %f89;
$L__BB81_8:
	setp.le.s64 	%p7, %rd22, %rd7;
	mov.f32 	%f91, 0fFF800000;
	@%p7 bra 	$L__BB81_10;
	ld.global.f32 	%f27, [%rd13+256];
	ld.global.u8 	%rs3, [%rd12+64];
	setp.eq.s16 	%p8, %rs3, 0;
	mul.f32 	%f28, %f19, %f27;
	selp.f32 	%f91, %f18, %f28, %p8;
	max.f32 	%f90, %f90, %f91;
$L__BB81_10:
	setp.le.s64 	%p9, %rd22, %rd5;
	mov.b32 	%r10, %f90;
	shfl.sync.bfly.b32	%r11|%p10, %r10, 16, 31, -1;
	mov.b32 	%f29, %r11;
	max.f32 	%f30, %f90, %f29;
	mov.b32 	%r12, %f30;
	shfl.sync.bfly.b32	%r13|%p11, %r12, 8, 31, -1;
	mov.b32 	%f31, %r13;
	max.f32 	%f32, %f30, %f31;
	mov.b32 	%r14, %f32;
	shfl.sync.bfly.b32	%r15|%p12, %r14, 4, 31, -1;
	mov.b32 	%f33, %r15;
	max.f32 	%f34, %f32, %f33;
	mov.b32 	%r16, %f34;
	shfl.sync.bfly.b32	%r17|%p13, %r16, 2, 31, -1;
	mov.b32 	%f35, %r17;
	max.f32 	%f36, %f34, %f35;
	mov.b32 	%r18, %f36;
	shfl.sync.bfly.b32	%r19|%p14, %r18, 1, 31, -1;
	mov.b32 	%f37, %r19;
	max.f32 	%f38, %f36, %f37;
	sub.f32 	%f39, %f87, %f38;
	fma.rn.f32 	%f40, %f39, 0f3BBB989D, 0f3F000000;
	cvt.sat.f32.f32 	%f41, %f40;
	mov.f32 	%f42, 0f4B400001;
	mov.f32 	%f43, 0f437C0000;
	fma.rm.f32 	%f44, %f41, %f43, %f42;
	add.f32 	%f45, %f44, 0fCB40007F;
	neg.f32 	%f46, %f45;
	fma.rn.f32 	%f47, %f39, 0f3FB8AA3B, %f46;
	fma.rn.f32 	%f48, %f39, 0f32A57060, %f47;
	mov.b32 	%r20, %f44;
	shl.b32 	%r21, %r20, 23;
	mov.b32 	%f49, %r21;
	ex2.approx.ftz.f32 	%f50, %f48;
	mul.f32 	%f51, %f50, %f49;
	add.f32 	%f52, %f51, 0f00000000;
	sub.f32 	%f53, %f89, %f38;
	fma.rn.f32 	%f54, %f53, 0f3BBB989D, 0f3F000000;
	cvt.sat.f32.f32 	%f55, %f54;
	fma.rm.f32 	%f56, %f55, %f43, %f42;
	add.f32 	%f57, %f56, 0fCB40007F;
	neg.f32 	%f58, %f57;
	fma.rn.f32 	%f59, %f53, 0f3FB8AA3B, %f58;
	fma.rn.f32 	%f60, %f53, 0f32A57060, %f59;
	mov.b32 	%r22, %f56;
	shl.b32 	%r23, %r22, 23;
	mov.b32 	%f61, %r23;
	ex2.approx.ftz.f32 	%f62, %f60;
	mul.f32 	%f63, %f62, %f61;
	add.f32 	%f64, %f52, %f63;
	sub.f32 	%f65, %f91, %f38;
	fma.rn.f32 	%f66, %f65, 0f3BBB989D, 0f3F000000;
	cvt.sat.f32.f32 	%f67, %f66;
	fma.rm.f32 	%f68, %f67, %f43, %f42;
	add.f32 	%f69, %f68, 0fCB40007F;
	neg.f32 	%f70, %f69;
	fma.rn.f32 	%f71, %f65, 0f3FB8AA3B, %f70;
	fma.rn.f32 	%f72, %f65, 0f32A57060, %f71;
	mov.b32 	%r24, %f68;
	shl.b32 	%r25, %r24, 23;
	mov.b32 	%f73, %r25;
	ex2.approx.ftz.f32 	%f74, %f72;
	mul.f32 	%f75, %f74, %f73;
	add.f32 	%f76, %f64, %f75;
	mov.b32 	%r26, %f76;
	shfl.sync.bfly.b32	%r27|%p15, %r26, 16, 31, -1;
	mov.b32 	%f77, %r27;
	add.f32 	%f78, %f76, %f77;
	mov.b32 	%r28, %f78;
	shfl.sync.bfly.b32	%r29|%p16, %r28, 8, 31, -1;
	mov.b32 	%f79, %r29;
	add.f32 	%f80, %f78, %f79;
	mov.b32 	%r30, %f80;
	shfl.sync.bfly.b32	%r31|%p17, %r30, 4, 31, -1;
	mov.b32 	%f81, %r31;
	add.f32 	%f82, %f80, %f81;
	mov.b32 	%r32, %f82;
	shfl.sync.bfly.b32	%r33|%p18, %r32, 2, 31, -1;
	mov.b32 	%f83, %r33;
	add.f32 	%f84, %f82, %f83;
	mov.b32 	%r34, %f84;
	shfl.sync.bfly.b32	%r35|%p19, %r34, 1, 31, -1;
	mov.b32 	%f85, %r35;
	add.f32 	%f86, %f84, %f85;
	div.rn.f32 	%f15, %f51, %f86;
	div.rn.f32 	%f16, %f63, %f86;
	div.rn.f32 	%f17, %f75, %f86;
	mad.lo.s64 	%rd35, %rd37, %rd20, %rd5;
	shl.b64 	%rd36, %rd35, 2;
	add.s64 	%rd14, %rd8, %rd36;
	@%p9 bra 	$L__BB81_12;
	st.global.f32 	[%rd14], %f15;
$L__BB81_12:
	setp.le.s64 	%p20, %rd22, %rd6;
	@%p20 bra 	$L__BB81_14;
	st.global.f32 	[%rd14+128], %f16;
$L__BB81_14:
	setp.le.s64 	%p21, %rd22, %rd7;
	@%p21 bra 	$L__BB81_16;
	st.global.f32 	[%rd14+256], %f17;
$L__BB81_16:
	add.s64 	%rd37, %rd37, %rd9;
	setp.lt.s64 	%p22, %rd37, %rd21;
	@%p22 bra 	$L__BB81_4;
$L__BB81_17:
	ret;

}
	// .globl	_Z15SoftmaxWarpImplI24ElementwiseScaleMaskLoadIffbE11DirectStoreIffEfLi1ELi4ELi32ELi1ELb0EL9Algorithm0EEvT_T0_ll
.visible .entry _Z15SoftmaxWarpImplI24ElementwiseScaleMaskLoadIffbE11DirectStoreIffEfLi1ELi4ELi32ELi1ELb0EL9Algorithm0EEvT_T0_ll(
	.param .align 8 .b8 _Z15SoftmaxWarpImplI24ElementwiseScaleMaskLoadIffbE11DirectStoreIffEfLi1ELi4ELi32ELi1ELb0EL9Algorithm0EEvT_T0_ll_param_0[32],
	.param .align 8 .b8 _Z15SoftmaxWarpImplI24ElementwiseScaleMaskLoadIffbE11DirectStoreIffEfLi1ELi4ELi32ELi1ELb0EL9Algorithm0EEvT_T0_ll_param_1[16],
	.param .u64 _Z15SoftmaxWarpImplI24ElementwiseScaleMaskLoadIffbE11DirectStoreIffEfLi1ELi4ELi32ELi1ELb0EL9Algorithm0EEvT_T0_ll_param_2,
	.param .u64 _Z15SoftmaxWarpImplI24ElementwiseScaleMaskLoadIffbE11DirectStoreIffEfLi1ELi4ELi32ELi1ELb0EL9Algorithm0EEvT_T0_ll_param_3
)
{
	.reg .pred 	%p<18>;
	.reg .b16 	%rs<5>;
	.reg .b32 	%r<36>;
	.reg .b32 	%f<93>;
	.reg .b64 	%rd<30>;

	ld.param.u64 	%rd1, [_Z15SoftmaxWarpImplI24ElementwiseScaleMaskLoadIffbE11DirectStoreIffEfLi1ELi4ELi32ELi1ELb0EL9Algorithm0EEvT_T0_ll_param_0];
	ld.param.u64 	%rd2, [_Z15SoftmaxWarpImplI24ElementwiseScaleMaskLoadIffbE11DirectStoreIffEfLi1ELi4ELi32ELi1ELb0EL9Algorithm0EEvT_T0_ll_param_0+8];
	ld.param.u64 	%rd3, [_Z15SoftmaxWarpImplI24ElementwiseScaleMaskLoadIffbE11DirectStoreIffEfLi1ELi4ELi32ELi1ELb0EL9Algorithm0EEvT_T0_ll_param_0+16];
	ld.param.v2.f32 	{%f2, %f1}, [_Z15SoftmaxWarpImplI24ElementwiseScaleMaskLoadIffbE11DirectStoreIffEfLi1ELi4ELi32ELi1ELb0EL9Algorithm0EEvT_T0_ll_param_0+24];
	ld.param.u64 	%rd4, [_Z15SoftmaxWarpImplI24ElementwiseScaleMaskLoadIffbE11DirectStoreIffEfLi1ELi4ELi32ELi1ELb0EL9Algorithm0EEvT_T0_ll_param_1];
	ld.param.u64 	%rd5, [_Z15SoftmaxWarpImplI24ElementwiseScaleMaskLoadIffbE11DirectStoreIffEfLi1ELi4ELi32ELi1ELb0EL9Algorithm0EEvT_T0_ll_param_1+8];
	ld.param.u64 	%rd14, [_Z15SoftmaxWarpImplI24ElementwiseScaleMaskLoadIffbE11DirectStoreIffEfLi1ELi4ELi32ELi1ELb0EL9Algorithm0EEvT_T0_ll_param_2];
	ld.param.u64 	%rd15, [_Z15SoftmaxWarpImplI24ElementwiseScaleMaskLoadIffbE11DirectStoreIffEfLi1ELi4ELi32ELi1ELb0EL9Algorithm0EEvT_T0_ll_param_3];
	setp.lt.s64 	%p1, %rd15, 129;
	@%p1 bra 	$L__BB82_2;
	mov.u64 	%rd16, $str;
	cvta.global.u64 	%rd17, %rd16;
	mov.u64 	%rd18, $str$1;
	cvta.global.u64 	%rd19, %rd18;
	mov.u64 	%rd20, __unnamed_83;
	cvta.global.u64 	%rd21, %rd20;
	{ // callseq 82, 0
	.param .b64 param0;
	st.param.b64 	[param0], %rd17;
	.param .b64 param1;
	st.param.b64 	[param1], %rd19;
	.param .b32 param2;
	st.param.b32 	[param2], 219;
	.param .b64 param3;
	st.param.b64 	[param3], %rd21;
	.param .b64 param4;
	st.param.b64 	[param4], 1;
	call.uni 
	__assertfail, 
	(
	param0, 
	param1, 
	param2, 
	param3, 
	param4
	);
	} // callseq 82
$L__BB82_2:
	mov.u32 	%r2, %ctaid.x;
	mov.u32 	%r3, %ntid.y;
	mov.u32 	%r4, %tid.y;
	mad.lo.s32 	%r5, %r2, %r3, %r4;
	mov.u32 	%r6, %nctaid.x;
	mul.lo.s32 	%r1, %r6, %r3;
	cvt.s64.s32 	%rd29, %r5;
	setp.le.s64 	%p2, %rd14, %rd29;
	@%p2 bra 	$L__BB82_5;
	mov.u32 	%r7, %tid.x;
	cvt.u64.u32 	%rd7, %r7;
	cvta.to.global.u64 	%rd8, %rd4;
	cvta.to.global.u64 	%rd9, %rd2;
	cvta.to.global.u64 	%rd10, %rd1;
	cvt.s64.s32 	%rd11, %r1;
$L__BB82_4:
	mad.lo.s64 	%rd22, %rd29, %rd3, %rd7;
	shl.b64 	%rd23, %rd22, 2;
	add.s64 	%rd24, %rd10, %rd23;
	ld.global.f32 	%f3, [%rd24];
	add.s64 	%rd25, %rd9, %rd22;
	ld.global.u8 	%rs1, [%rd25];
	setp.eq.s16 	%p3, %rs1, 0;
	mul.f32 	%f4, %f1, %f3;
	selp.f32 	%f5, %f2, %f4, %p3;
	max.f32 	%f6, %f5, 0fFF800000;
	ld.global.f32 	%f7, [%rd24+128];
	ld.global.u8 	%rs2, [%rd25+32];
	setp.eq.s16 	%p4, %rs2, 0;
	mul.f32 	%f8, %f1, %f7;
	selp.f32 	%f9, %f2, %f8, %p4;
	max.f32 	%f10, %f6, %f9;
	ld.global.f32 	%f11, [%rd24+256];
	ld.global.u8 	%rs3, [%rd25+64];
	setp.eq.s16 	%p5, %rs3, 0;
	mul.f32 	%f12, %f1, %f11;
	selp.f32 	%f13, %f2, %f12, %p5;
	max.f32 	%f14, %f10, %f13;
	ld.global.f32 	%f15, [%rd24+384];
	ld.global.u8 	%rs4, [%rd25+96];
	setp.eq.s16 	%p6, %rs4, 0;
	mul.f32 	%f16, %f1, %f15;
	selp.f32 	%f17, %f2, %f16, %p6;
	max.f32 	%f18, %f14, %f17;
	mov.b32 	%r8, %f18;
	shfl.sync.bfly.b32	%r9|%p7, %r8, 16, 31, -1;
	mov.b32 	%f19, %r9;
	max.f32 	%f20, %f18, %f19;
	mov.b32 	%r10, %f20;
	shfl.sync.bfly.b32	%r11|%p8, %r10, 8, 31, -1;
	mov.b32 	%f21, %r11;
	max.f32 	%f22, %f20, %f21;
	mov.b32 	%r12, %f22;
	shfl.sync.bfly.b32	%r13|%p9, %r12, 4, 31, -1;
	mov.b32 	%f23, %r13;
	max.f32 	%f24, %f22, %f23;
	mov.b32 	%r14, %f24;
	shfl.sync.bfly.b32	%r15|%p10, %r14, 2, 31, -1;
	mov.b32 	%f25, %r15;
	max.f32 	%f26, %f24, %f25;
	mov.b32 	%r16, %f26;
	shfl.sync.bfly.b32	%r17|%p11, %r16, 1, 31, -1;
	mov.b32 	%f27, %r17;
	max.f32 	%f28, %f26, %f27;
	sub.f32 	%f29, %f5, %f28;
	fma.rn.f32 	%f30, %f29, 0f3BBB989D, 0f3F000000;
	cvt.sat.f32.f32 	%f31, %f30;
	mov.f32 	%f32, 0f4B400001;
	mov.f32 	%f33, 0f437C0000;
	fma.rm.f32 	%f34, %f31, %f33, %f32;
	add.f32 	%f35, %f34, 0fCB40007F;
	neg.f32 	%f36, %f35;
	fma.rn.f32 	%f37, %f29, 0f3FB8AA3B, %f36;
	fma.rn.f32 	%f38, %f29, 0f32A57060, %f37;
	mov.b32 	%r18, %f34;
	shl.b32 	%r19, %r18, 23;
	mov.b32 	%f39, %r19;
	ex2.approx.ftz.f32 	%f40, %f38;
	mul.f32 	%f41, %f40, %f39;
	add.f32 	%f42, %f41, 0f00000000;
	sub.f32 	%f43, %f9, %f28;
	fma.rn.f32 	%f44, %f43, 0f3BBB989D, 0f3F000000;
	cvt.sat.f32.f32 	%f45, %f44;
	fma.rm.f32 	%f46, %f45, %f33, %f32;
	add.f32 	%f47, %f46, 0fCB40007F;
	neg.f32 	%f48, %f47;
	fma.rn.f32 	%f49, %f43, 0f3FB8AA3B, %f48;
	fma.rn.f32 	%f50, %f43, 0f32A57060, %f49;
	mov.b32 	%r20, %f46;
	shl.b32 	%r21, %r20, 23;
	mov.b32 	%f51, %r21;
	ex2.approx.ftz.f32 	%f52, %f50;
	mul.f32 	%f53, %f52, %f51;
	add.f32 	%f54, %f42, %f53;
	sub.f32 	%f55, %f13, %f28;
	fma.rn.f32 	%f56, %f55, 0f3BBB989D, 0f3F000000;
	cvt.sat.f32.f32 	%f57, %f56;
	fma.rm.f32 	%f58, %f57, %f33, %f32;
	add.f32 	%f59, %f58, 0fCB40007F;
	neg.f32 	%f60, %f59;
	fma.rn.f32 	%f61, %f55, 0f3FB8AA3B, %f60;
	fma.rn.f32 	%f62, %f55, 0f32A57060, %f61;
	mov.b32 	%r22, %f58;
	shl.b32 	%r23, %r22, 23;
	mov.b32 	%f63, %r23;
	ex2.approx.ftz.f32 	%f64, %f62;
	mul.f32 	%f65, %f64, %f63;
	add.f32 	%f66, %f54, %f65;
	sub.f32 	%f67, %f17, %f28;
	fma.rn.f32 	%f68, %f67, 0f3BBB989D, 0f3F000000;
	cvt.sat.f32.f32 	%f69, %f68;
	fma.rm.f32 	%f70, %f69, %f33, %f32;
	add.f32 	%f71, %f70, 0fCB40007F;
	neg.f32 	%f72, %f71;
	fma.rn.f32 	%f73, %f67, 0f3FB8AA3B, %f72;
	fma.rn.f32 	%f74, %f67, 0f32A57060, %f73;
	mov.b32 	%r24, %f70;
	shl.b32 	%r25, %r24, 23;
	mov.b32 	%f75, %r25;
	ex2.approx.ftz.f32 	%f76, %f74;
	mul.f32 	%f77, %f76, %f75;
	add.f32 	%f78, %f66, %f77;
	mov.b32 	%r26, %f78;
	shfl.sync.bfly.b32	%r27|%p12, %r26, 16, 31, -1;
	mov.b32 	%f79, %r27;
	add.f32 	%f80, %f78, %f79;
	mov.b32 	%r28, %f80;
	shfl.sync.bfly.b32	%r29|%p13, %r28, 8, 31, -1;
	mov.b32 	%f81, %r29;
	add.f32 	%f82, %f80, %f81;
	mov.b32 	%r30, %f82;
	shfl.sync.bfly.b32	%r31|%p14, %r30, 4, 31, -1;
	mov.b32 	%f83, %r31;
	add.f32 	%f84, %f82, %f83;
	mov.b32 	%r32, %f84;
	shfl.sync.bfly.b32	%r33|%p15, %r32, 2, 31, -1;
	mov.b32 	%f85, %r33;
	add.f32 	%f86, %f84, %f85;
	mov.b32 	%r34, %f86;
	shfl.sync.bfly.b32	%r35|%p16, %r34, 1, 31, -1;
	mov.b32 	%f87, %r35;
	add.f32 	%f88, %f86, %f87;
	div.rn.f32 	%f89, %f41, %f88;
	div.rn.f32 	%f90, %f53, %f88;
	div.rn.f32 	%f91, %f65, %f88;
	div.rn.f32 	%f92, %f77, %f88;
	mad.lo.s64 	%rd26, %rd29, %rd5, %rd7;
	shl.b64 	%rd27, %rd26, 2;
	add.s64 	%rd28, %rd8, %rd27;
	st.global.f32 	[%rd28], %f89;
	st.global.f32 	[%rd28+128], %f90;
	st.global.f32 	[%rd28+256], %f91;
	st.global.f32 	[%rd28+384], %f92;
	add.s64 	%rd29, %rd29, %rd11;
	setp.lt.s64 	%p17, %rd29, %rd14;
	@%p17 bra 	$L__BB82_4;
$L__BB82_5:
	ret;

}
	// .globl	_Z15SoftmaxWarpImplI24ElementwiseScaleMaskLoadIffbE11DirectStoreIffEfLi1ELi4ELi32ELi1ELb1EL9Algorithm0EEvT_T0_ll
.visible .entry _Z15SoftmaxWarpImplI24ElementwiseScaleMaskLoadIffbE11DirectStoreIffEfLi1ELi4ELi32ELi1ELb1EL9Algorithm0EEvT_T0_ll(
	.param .align 8 .b8 _Z15SoftmaxWarpImplI24ElementwiseScaleMaskLoadIffbE11DirectStoreIffEfLi1ELi4ELi32ELi1ELb1EL9Algorithm0EEvT_T0_ll_param_0[32],
	.param .align 8 .b8 _Z15SoftmaxWarpImplI24ElementwiseScaleMaskLoadIffbE11DirectStoreIffEfLi1ELi4ELi32ELi1ELb1EL9Algorithm0EEvT_T0_ll_param_1[16],
	.param .u64 _Z15SoftmaxWarpImplI24ElementwiseScaleMaskLoadIffbE11DirectStoreIffEfLi1ELi4ELi32ELi1ELb1EL9Algorithm0EEvT_T0_ll_param_2,
	.param .u64 _Z15SoftmaxWarpImplI24ElementwiseScaleMaskLoadIffbE11DirectStoreIffEfLi1ELi4ELi32ELi1ELb1EL9Algorithm0EEvT_T0_ll_param_3
)
{
	.reg .pred 	%p<26>;
	.reg .b16 	%rs<5>;
	.reg .b32 	%r<39>;
	.reg .b32 	%f<115>;
	.reg .b64 	%rd<39>;

	ld.param.u64 	%rd18, [_Z15SoftmaxWarpImplI24ElementwiseScaleMaskLoadIffbE11DirectStoreIffEfLi1ELi4ELi32ELi1ELb1EL9Algorithm0EEvT_T0_ll_param_1+8];
	ld.param.u64 	%rd17, [_Z15SoftmaxWarpImplI24ElementwiseScaleMaskLoadIffbE11DirectStoreIffEfLi1ELi4ELi32ELi1ELb1EL9Algorithm0EEvT_T0_ll_param_1];
	ld.param.v2.f32 	{%f23, %f24}, [_Z15SoftmaxWarpImplI24ElementwiseScaleMaskLoadIffbE11DirectStoreIffEfLi1ELi4ELi32ELi1ELb1EL9Algorithm0EEvT_T0_ll_param_0+24];
	ld.param.u64 	%rd16, [_Z15SoftmaxWarpImplI24ElementwiseScaleMaskLoadIffbE11DirectStoreIffEfLi1ELi4ELi32ELi1ELb1EL9Algorithm0EEvT_T0_ll_param_0+16];
	ld.param.u64 	%rd15, [_Z15SoftmaxWarpImplI24ElementwiseScaleMaskLoadIffbE11DirectStoreIffEfLi1ELi4ELi32ELi1ELb1EL9Algorithm0EEvT_T0_ll_param_0+8];
	ld.param.u64 	%rd14, [_Z15SoftmaxWarpImplI24ElementwiseScaleMaskLoadIffbE11DirectStoreIffEfLi1ELi4ELi32ELi1ELb1EL9Algorithm0EEvT_T0_ll_param_0];
	ld.param.u64 	%rd19, [_Z15SoftmaxWarpImplI24ElementwiseScaleMaskLoadIffbE11DirectStoreIffEfLi1ELi4ELi32ELi1ELb1EL9Algorithm0EEvT_T0_ll_param_2];
	ld.param.u64 	%rd20, [_Z15SoftmaxWarpImplI24ElementwiseScaleMaskLoadIffbE11DirectStoreIffEfLi1ELi4ELi32ELi1ELb1EL9Algorithm0EEvT_T0_ll_param_3];
	cvta.to.global.u64 	%rd1, %rd14;
	setp.lt.s64 	%p1, %rd20, 129;
	@%p1 bra 	$L__BB83_2;
	mov.u64 	%rd21, $str;
	cvta.global.u64 	%rd22, %rd21;
	mov.u64 	%rd23, $str$1;
	cvta.global.u64 	%rd24, %rd23;
	mov.u64 	%rd25, __unnamed_84;
	cvta.global.u64 	%rd26, %rd25;
	{ // callseq 83, 0
	.param .b64 param0;
	st.param.b64 	[param0], %rd22;
	.param .b64 param1;
	st.param.b64 	[param1], %rd24;
	.param .b32 param2;
	st.param.b32 	[param2], 219;
	.param .b64 param3;
	st.param.b64 	[param3], %rd26;
	.param .b64 param4;
	st.param.b64 	[param4], 1;
	call.uni 
	__assertfail, 
	(
	param0, 
	param1, 
	param2, 
	param3, 
	param4
	);
	} // callseq 83
$L__BB83_2:
	mov.u32 	%r2, %ctaid.x;
	mov.u32 	%r3, %ntid.y;
	mov.u32 	%r4, %tid.y;
	mad.lo.s32 	%r5, %r2, %r3, %r4;
	mov.u32 	%r6, %nctaid.x;
	mul.lo.s32 	%r1, %r6, %r3;
	cvt.s64.s32 	%rd38, %r5;
	setp.le.s64 	%p2, %rd19, %rd38;
	@%p2 bra 	$L__BB83_21;
	mov.u32 	%r7, %tid.x;
	cvt.u64.u32 	%rd3, %r7;
	add.s32 	%r8, %r7, 32;
	cvt.u64.u32 	%rd4, %r8;
	add.s32 	%r9, %r7, 64;
	cvt.u64.u32 	%rd5, %r9;
	add.s32 	%r10, %r7, 96;
	cvt.u64.u32 	%rd6, %r10;
	cvt.s64.s32 	%rd7, %r1;
$L__BB83_4:
	setp.le.s64 	%p3, %rd20, %rd3;
	mul.lo.s64 	%rd9, %rd38, %rd16;
	mov.f32 	%f107, 0fFF800000;
	mov.f32 	%f110, %f107;
	@%p3 bra 	$L__BB83_6;
	add.s64 	%rd27, %rd9, %rd3;
	shl.b64 	%rd28, %rd27, 2;
	add.s64 	%rd29, %rd1, %rd28;
	ld.global.f32 	%f26, [%rd29];
	cvta.to.global.u64 	%rd30, %rd15;
	add.s64 	%rd31, %rd30, %rd27;
	ld.global.u8 	%rs1, [%rd31];
	setp.eq.s16 	%p4, %rs1, 0;
	mul.f32 	%f27, %f24, %f26;
	selp.f32 	%f107, %f23, %f27, %p4;
	max.f32 	%f110, %f107, 0fFF800000;
$L__BB83_6:
	setp.le.s64 	%p5, %rd20, %rd4;
	add.s64 	%rd32, %rd9, %rd3;
	cvta.to.global.u64 	%rd33, %rd15;
	add.s64 	%rd10, %rd33, %rd32;
	shl.b64 	%rd34, %rd32, 2;
	add.s64 	%rd11, %rd1, %rd34;
	mov.f32 	%f109, 0fFF800000;
	@%p5 bra 	$L__BB83_8;
	ld.global.f32 	%f29, [%rd11+128];
	ld.global.u8 	%rs2, [%rd10+32];
	setp.eq.s16 	%p6, %rs2, 0;
	mul.f32 	%f30, %f24, %f29;
	selp.f32 	%f109, %f23, %f30, %p6;
	max.f32 	%f110, %f110, %f109;
$L__BB83_8:
	setp.le.s64 	%p7, %rd20, %rd5;
	mov.f32 	%f111, 0fFF800000;
	@%p7 bra 	$L__BB83_10;
	ld.global.f32 	%f32, [%rd11+256];
	ld.global.u8 	%rs3, [%rd10+64];
	setp.eq.s16 	%p8, %rs3, 0;
	mul.f32 	%f33, %f24, %f32;
	selp.f32 	%f111, %f23, %f33, %p8;
	max.f32 	%f110, %f110, %f111;
$L__BB83_10:
	setp.le.s64 	%p9, %rd20, %rd6;
	mov.f32 	%f113, 0fFF800000;
	@%p9 bra 	$L__BB83_12;
	ld.global.f32 	%f35, [%rd11+384];
	ld.global.u8 	%rs4, [%rd10+96];
	setp.eq.s16 	%p10, %rs4, 0;
	mul.f32 	%f36, %f24, %f35;
	selp.f32 	%f113, %f23, %f36, %p10;
	max.f32 	%f110, %f110, %f113;
$L__BB83_12:
	setp.le.s64 	%p11, %rd20, %rd3;
	mov.b32 	%r11, %f110;
	shfl.sync.bfly.b32	%r12|%p12, %r11, 16, 31, -1;
	mov.b32 	%f37, %r12;
	max.f32 	%f38, %f110, %f37;
	mov.b32 	%r13, %f38;
	shfl.sync.bfly.b32	%r14|%p13, %r13, 8, 31, -1;
	mov.b32 	%f39, %r14;
	max.f32 	%f40, %f38, %f39;
	mov.b32 	%r15, %f40;
	shfl.sync.bfly.b32	%r16|%p14, %r15, 4, 31, -1;
	mov.b32 	%f41, %r16;
	max.f32 	%f42, %f40, %f41;
	mov.b32 	%r17, %f42;
	shfl.sync.bfly.b32	%r18|%p15, %r17, 2, 31, -1;
	mov.b32 	%f43, %r18;
	max.f32 	%f44, %f42, %f43;
	mov.b32 	%r19, %f44;
	shfl.sync.bfly.b32	%r20|%p16, %r19, 1, 31, -1;
	mov.b32 	%f45, %r20;
	max.f32 	%f46, %f44, %f45;
	sub.f32 	%f47, %f107, %f46;
	fma.rn.f32 	%f48, %f47, 0f3BBB989D, 0f3F000000;
	cvt.sat.f32.f32 	%f49, %f48;
	mov.f32 	%f50, 0f4B400001;
	mov.f32 	%f51, 0f437C0000;
	fma.rm.f32 	%f52, %f49, %f51, %f50;
	add.f32 	%f53, %f52, 0fCB40007F;
	neg.f32 	%f54, %f53;
	fma.rn.f32 	%f55, %f47, 0f3FB8AA3B, %f54;
	fma.rn.f32 	%f56, %f47, 0f32A57060, %f55;
	mov.b32 	%r21, %f52;
	shl.b32 	%r22, %r21, 23;
	mov.b32 	%f57, %r22;
	ex2.approx.ftz.f32 	%f58, %f56;
	mul.f32 	%f59, %f58, %f57;
	add.f32 	%f60, %f59, 0f00000000;
	sub.f32 	%f61, %f109, %f46;
	fma.rn.f32 	%f62, %f61, 0f3BBB989D, 0f3F000000;
	cvt.sat.f32.f32 	%f63, %f62;
	fma.rm.f32 	%f64, %f63, %f51, %f50;
	add.f32 	%f65, %f64, 0fCB40007F;
	neg.f32 	%f66, %f65;
	fma.rn.f32 	%f67, %f61, 0f3FB8AA3B, %f66;
	fma.rn.f32 	%f68, %f61, 0f32A57060, %f67;
	mov.b32 	%r23, %f64;
	shl.b32 	%r24, %r23, 23;
	mov.b32 	%f69, %r24;
	ex2.approx.ftz.f32 	%f70, %f68;
	mul.f32 	%f71, %f70, %f69;
	add.f32 	%f72, %f60, %f71;
	sub.f32 	%f73, %f111, %f46;
	fma.rn.f32 	%f74, %f73, 0f3BBB989D, 0f3F000000;
	cvt.sat.f32.f32 	%f75, %f74;
	fma.rm.f32 	%f76, %f75, %f51, %f50;
	add.f32 	%f77, %f76, 0fCB40007F;
	neg.f32 	%f78, %f77;
	fma.rn.f32 	%f79, %f73, 0f3FB8AA3B, %f78;
	fma.rn.f32 	%f80, %f73, 0f32A57060, %f79;
	mov.b32 	%r25, %f76;
	shl.b32 	%r26, %r25, 23;
	mov.b32 	%f81, %r26;
	ex2.approx.ftz.f32 	%f82, %f80;
	mul.f32 	%f83, %f82, %f81;
	add.f32 	%f84, %f72, %f83;
	sub.f32 	%f85, %f113, %f46;
	fma.rn.f32 	%f86, %f85, 0f3BBB989D, 0f3F000000;
	cvt.sat.f32.f32 	%f87, %f86;
	fma.rm.f32 	%f88, %f87, %f51, %f50;
	add.f32 	%f89, %f88, 0fCB40007F;
	neg.f32 	%f90, %f89;
	fma.rn.f32 	%f91, %f85, 0f3FB8AA3B, %f90;
	fma.rn.f32 	%f92, %f85, 0f32A57060, %f91;
	mov.b32 	%r27, %f88;
	shl.b32 	%r28, %r27, 23;
	mov.b32 	%f93, %r28;
	ex2.approx.ftz.f32 	%f94, %f92;
	mul.f32 	%f95, %f94, %f93;
	add.f32 	%f96, %f84, %f95;
	mov.b32 	%r29, %f96;
	shfl.sync.bfly.b32	%r30|%p17, %r29, 16, 31, -1;
	mov.b32 	%f97, %r30;
	add.f32 	%f98, %f96, %f97;
	mov.b32 	%r31, %f98;
	shfl.sync.bfly.b32	%r32|%p18, %r31, 8, 31, -1;
	mov.b32 	%f99, %r32;
	add.f32 	%f100, %f98, %f99;
	mov.b32 	%r33, %f100;
	shfl.sync.bfly.b32	%r34|%p19, %r33, 4, 31, -1;
	mov.b32 	%f101, %r34;
	add.f32 	%f102, %f100, %f101;
	mov.b32 	%r35, %f102;
	shfl.sync.bfly.b32	%r36|%p20, %r35, 2, 31, -1;
	mov.b32 	%f103, %r36;
	add.f32 	%f104, %f102, %f103;
	mov.b32 	%r37, %f104;
	shfl.sync.bfly.b32	%r38|%p21, %r37, 1, 31, -1;
	mov.b32 	%f105, %r38;
	add.f32 	%f106, %f104, %f105;
	div.rn.f32 	%f19, %f59, %f106;
	div.rn.f32 	%f20, %f71, %f106;
	div.rn.f32 	%f21, %f83, %f106;
	div.rn.f32 	%f22, %f95, %f106;
	mad.lo.s64 	%rd35, %rd38, %rd18, %rd3;
	cvta.to.global.u64 	%rd36, %rd17;
	shl.b64 	%rd37, %rd35, 2;
	add.s64 	%rd12, %rd36, %rd37;
	@%p11 bra 	$L__BB83_14;
	st.global.f32 	[%rd12], %f19;
$L__BB83_14:
	setp.le.s64 	%p22, %rd20, %rd4;
	@%p22 bra 	$L__BB83_16;
	st.global.f32 	[%rd12+128], %f20;
$L__BB83_16:
	setp.le.s64 	%p23, %rd20, %rd5;
	@%p23 bra 	$L__BB83_18;
	st.global.f32 	[%rd12+256], %f21;
$L__BB83_18:
	setp.le.s64 	%p24, %rd20, %rd6;
	@%p24 bra 	$L__BB83_20;
	st.global.f32 	[%rd12+384], %f22;
$L__BB83_20:
	add.s64 	%rd38, %rd38, %rd7;
	setp.lt.s64 	%p25, %rd38, %rd19;
	@%p25 bra 	$L__BB83_4;
$L__BB83_21:
	ret;

}
	// .globl	_Z15SoftmaxWarpImplI24ElementwiseScaleMaskLoadIffbE11DirectStoreIffEfLi1ELi5ELi32ELi1ELb0EL9Algorithm0EEvT_T0_ll
.visible .entry _Z15SoftmaxWarpImplI24ElementwiseScaleMaskLoadIffbE11DirectStoreIffEfLi1ELi5ELi32ELi1ELb0EL9Algorithm0EEvT_T0_ll(
	.param .align 8 .b8 _Z15SoftmaxWarpImplI24ElementwiseScaleMaskLoadIffbE11DirectStoreIffEfLi1ELi5ELi32ELi1ELb0EL9Algorithm0EEvT_T0_ll_param_0[32],
	.param .align 8 .b8 _Z15SoftmaxWarpImplI24ElementwiseScaleMaskLoadIffbE11DirectStoreIffEfLi1ELi5ELi32ELi1ELb0EL9Algorithm0EEvT_T0_ll_param_1[16],
	.param .u64 _Z15SoftmaxWarpImplI24ElementwiseScaleMaskLoadIffbE11DirectStoreIffEfLi1ELi5ELi32ELi1ELb0EL9Algorithm0EEvT_T0_ll_param_2,
	.param .u64 _Z15SoftmaxWarpImplI24ElementwiseScaleMaskLoadIffbE11DirectStoreIffEfLi1ELi5ELi32ELi1ELb0EL9Algorithm0EEvT_T0_ll_param_3
)
{
	.reg .pred 	%p<19>;
	.reg .b16 	%rs<6>;
	.reg .b32 	%r<38>;
	.reg .b32 	%f<110>;
	.reg .b64 	%rd<30>;

	ld.param.u64 	%rd1, [_Z15SoftmaxWarpImplI24ElementwiseScaleMaskLoadIffbE11DirectStoreIffEfLi1ELi5ELi32ELi1ELb0EL9Algorithm0EEvT_T0_ll_param_0];
	ld.param.u64 	%rd2, [_Z15SoftmaxWarpImplI24ElementwiseScaleMaskLoadIffbE11DirectStoreIffEfLi1ELi5ELi32ELi1ELb0EL9Algorithm0EEvT_T0_ll_param_0+8];
	ld.param.u64 	%rd3, [_Z15SoftmaxWarpImplI24ElementwiseScaleMaskLoadIffbE11DirectStoreIffEfLi1ELi5ELi32ELi1ELb0EL9Algorithm0EEvT_T0_ll_param_0+16];
	ld.param.v2.f32 	{%f2, %f1}, [_Z15SoftmaxWarpImplI24ElementwiseScaleMaskLoadIffbE11DirectStoreIffEfLi1ELi5ELi32ELi1ELb0EL9Algorithm0EEvT_T0_ll_param_0+24];
	ld.param.u64 	%rd4, [_Z15SoftmaxWarpImplI24ElementwiseScaleMaskLoadIffbE11DirectStoreIffEfLi1ELi5ELi32ELi1ELb0EL9Algorithm0EEvT_T0_ll_param_1];
	ld.param.u64 	%rd5, [_Z15SoftmaxWarpImplI24ElementwiseScaleMaskLoadIffbE11DirectStoreIffEfLi1ELi5ELi32ELi1ELb0EL9Algorithm0EEvT_T0_ll_param_1+8];
	ld.param.u64 	%rd14, [_Z15SoftmaxWarpImplI24ElementwiseScaleMaskLoadIffbE11DirectStoreIffEfLi1ELi5ELi32ELi1ELb0EL9Algorithm0EEvT_T0_ll_param_2];
	ld.param.u64 	%rd15, [_Z15SoftmaxWarpImplI24ElementwiseScaleMaskLoadIffbE11DirectStoreIffEfLi1ELi5ELi32ELi1ELb0EL9Algorithm0EEvT_T0_ll_param_3];
	setp.lt.s64 	%p1, %rd15, 161;
	@%p1 bra 	$L__BB84_2;
	mov.u64 	%rd16, $str;
	cvta.global.u64 	%rd17, %rd16;
	mov.u64 	%rd18, $str$1;
	cvta.global.u64 	%rd19, %rd18;
	mov.u64 	%rd20, __unnamed_85;
	cvta.global.u64 	%rd21, %rd20;
	{ // callseq 84, 0
	.param .b64 param0;
	st.param.b64 	[param0], %rd17;
	.param .b64 param1;
	st.param.b64 	[param1], %rd19;
	.param .b32 param2;
	st.param.b32 	[param2], 219;
	.param .b64 param3;
	st.param.b64 	[param3], %rd21;
	.param .b64 param4;
	st.param.b64 	[param4], 1;
	call.uni 
	__assertfail, 
	(
	param0, 
	param1, 
	param2, 
	param3, 
	param4
	);
	} // callseq 84
$L__BB84_2:
	mov.u32 	%r2, %ctaid.x;
	mov.u32 	%r3, %ntid.y;
	mov.u32 	%r4, %tid.y;
	mad.lo.s32 	%r5, %r2, %r3, %r4;
	mov.u32 	%r6, %nctaid.x;
	mul.lo.s32 	%r1, %r6, %r3;
	cvt.s64.s32 	%rd29, %r5;
	setp.le.s64 	%p2, %rd14, %rd29;
	@%p2 bra 	$L__BB84_5;
	mov.u32 	%r7, %tid.x;
	cvt.u64.u32 	%rd7, %r7;
	cvta.to.global.u64 	%rd8, %rd4;
	cvta.to.global.u64 	%rd9, %rd2;
	cvta.to.global.u64 	%rd10, %rd1;
	cvt.s64.s32 	%rd11, %r1;
$L__BB84_4:
	mad.lo.s64 	%rd22, %rd29, %rd3, %rd7;
	shl.b64 	%rd23, %rd22, 2;
	add.s64 	%rd24, %rd10, %rd23;
	ld.global.f32 	%f3, [%rd24];
	add.s64 	%rd25, %rd9, %rd22;
	ld.global.u8 	%rs1, [%rd25];
	setp.eq.s16 	%p3, %rs1, 0;
	mul.f32 	%f4, %f1, %f3;
	selp.f32 	%f5, %f2, %f4, %p3;
	max.f32 	%f6, %f5, 0fFF800000;
	ld.global.f32 	%f7, [%rd24+128];
	ld.global.u8 	%rs2, [%rd25+32];
	setp.eq.s16 	%p4, %rs2, 0;
	mul.f32 	%f8, %f1, %f7;
	selp.f32 	%f9, %f2, %f8, %p4;
	max.f32 	%f10, %f6, %f9;
	ld.global.f32 	%f11, [%rd24+256];
	ld.global.u8 	%rs3, [%rd25+64];
	setp.eq.s16 	%p5, %rs3, 0;
	mul.f32 	%f12, %f1, %f11;
	selp.f32 	%f13, %f2, %f12, %p5;
	max.f32 	%f14, %f10, %f13;
	ld.global.f32 	%f15, [%rd24+384];
	ld.global.u8 	%rs4, [%rd25+96];
	setp.eq.s16 	%p6, %rs4, 0;
	mul.f32 	%f16, %f1, %f15;
	selp.f32 	%f17, %f2, %f16, %p6;
	max.f32 	%f18, %f14, %f17;
	ld.global.f32 	%f19, [%rd24+512];
	ld.global.u8 	%rs5, [%rd25+128];
	setp.eq.s16 	%p7, %rs5, 0;
	mul.f32 	%f20, %f1, %f19;
	selp.f32 	%f21, %f2, %f20, %p7;
	max.f32 	%f22, %f18, %f21;
	mov.b32 	%r8, %f22;
	shfl.sync.bfly.b32	%r9|%p8, %r8, 16, 31, -1;
	mov.b32 	%f23, %r9;
	max.f32 	%f24, %f22, %f23;
	mov.b32 	%r10, %f24;
	shfl.sync.bfly.b32	%r11|%p9, %r10, 8, 31, -1;
	mov.b32 	%f25, %r11;
	max.f32 	%f26, %f24, %f25;
	mov.b32 	%r12, %f26;
	shfl.sync.bfly.b32	%r13|%p10, %r12, 4, 31, -1;
	mov.b32 	%f27, %r13;
	max.f32 	%f28, %f26, %f27;
	mov.b32 	%r14, %f28;
	shfl.sync.bfly.b32	%r15|%p11, %r14, 2, 31, -1;
	mov.b32 	%f29, %r15;
	max.f32 	%f30, %f28, %f29;
	mov.b32 	%r16, %f30;
	shfl.sync.bfly.b32	%r17|%p12, %r16, 1, 31, -1;
	mov.b32 	%f31, %r17;
	max.f32 	%f32, %f30, %f31;
	sub.f32 	%f33, %f5, %f32;
	fma.rn.f32 	%f34, %f33, 0f3BBB989D, 0f3F000000;
	cvt.sat.f32.f32 	%f35, %f34;
	mov.f32 	%f36, 0f4B400001;
	mov.f32 	%f37, 0f437C0000;
	fma.rm.f32 	%f38, %f35, %f37, %f36;
	add.f32 	%f39, %f38, 0fCB40007F;
	neg.f32 	%f40, %f39;
	fma.rn.f32 	%f41, %f33, 0f3FB8AA3B, %f40;
	fma.rn.f32 	%f42, %f33, 0f32A57060, %f41;
	mov.b32 	%r18, %f38;
	shl.b32 	%r19, %r18, 23;
	mov.b32 	%f43, %r19;
	ex2.approx.ftz.f32 	%f44, %f42;
	mul.f32 	%f45, %f44, %f43;
	add.f32 	%f46, %f45, 0f00000000;
	sub.f32 	%f47, %f9, %f32;
	fma.rn.f32 	%f48, %f47, 0f3BBB989D, 0f3F000000;
	cvt.sat.f32.f32 	%f49, %f48;
	fma.rm.f32 	%f50, %f49, %f37, %f36;
	add.f32 	%f51, %f50, 0fCB40007F;
	neg.f32 	%f52, %f51;
	fma.rn.f32 	%f53, %f47, 0f3FB8AA3B, %f52;
	fma.rn.f32 	%f54, %f47, 0f32A57060, %f53;
	mov.b32 	%r20, %f50;
	shl.b32 	%r21, %r20, 23;
	mov.b32 	%f55, %r21;
	ex2.approx.ftz.f32 	%f56, %f54;
	mul.f32 	%f57, %f56, %f55;
	add.f32 	%f58, %f46, %f57;
	sub.f32 	%f59, %f13, %f32;
	fma.rn.f32 	%f60, %f59, 0f3BBB989D, 0f3F000000;
	cvt.sat.f32.f32 	%f61, %f60;
	fma.rm.f32 	%f62, %f61, %f37, %f36;
	add.f32 	%f63, %f62, 0fCB40007F;
	neg.f32 	%f64, %f63;
	fma.rn.f32 	%f65, %f59, 0f3FB8AA3B, %f64;
	fma.rn.f32 	%f66, %f59, 0f32A57060, %f65;
	mov.b32 	%r22, %f62;
	shl.b32 	%r23, %r22, 23;
	mov.b32 	%f67, %r23;
	ex2.approx.ftz.f32 	%f68, %f66;
	mul.f32 	%f69, %f68, %f67;
	add.f32 	%f70, %f58, %f69;
	sub.f32 	%f71, %f17, %f32;
	fma.rn.f32 	%f72, %f71, 0f3BBB989D, 0f3F000000;
	cvt.sat.f32.f32 	%f73, %f72;
	fma.rm.f32 	%f74, %f73, %f37, %f36;
	add.f32 	%f75, %f74, 0fCB40007F;
	neg.f32 	%f76, %f75;
	fma.rn.f32 	%f77, %f71, 0f3FB8AA3B, %f76;
	fma.rn.f32 	%f78, %f71, 0f32A57060, %f77;
	mov.b32 	%r24, %f74;
	shl.b32 	%r25, %r24, 23;
	mov.b32 	%f79, %r25;
	ex2.approx.ftz.f32 	%f80, %f78;
	mul.f32 	%f81, %f80, %f79;
	add.f32 	%f82, %f70, %f81;
	sub.f32 	%f83, %f21, %f32;
	fma.rn.f32 	%f84, %f83, 0f3BBB989D, 0f3F000000;
	cvt.sat.f32.f32 	%f85, %f84;
	fma.rm.f32 	%f86, %f85, %f37, %f36;
	add.f32 	%f87, %f86, 0fCB40007F;
	neg.f32 	%f88, %f87;
	fma.rn.f32 	%f89, %f83, 0f3FB8AA3B, %f88;
	fma.rn.f32 	%f90, %f83, 0f32A57060, %f89;
	mov.b32 	%r26, %f86;
	shl.b32 	%r27, %r26, 23;
	mov.b32 	%f91, %r27;
	ex2.approx.ftz.f32 	%f92, %f90;
	mul.f32 	%f93, %f92, %f91;
	add.f32 	%f94, %f82, %f93;
	mov.b32 	%r28, %f94;
	shfl.sync.bfly.b32	%r29|%p13, %r28, 16, 31, -1;
	mov.b32 	%f95, %r29;
	add.f32 	%f96, %f94, %f95;
	mov.b32 	%r30, %f96;
	shfl.sync.bfly.b32	%r31|%p14, %r30, 8, 31, -1;
	mov.b32 	%f97, %r31;
	add.f32 	%f98, %f96, %f97;
	mov.b32 	%r32, %f98;
	shfl.sync.bfly.b32	%r33|%p15, %r32, 4, 31, -1;
	mov.b32 	%f99, %r33;
	add.f32 	%f100, %f98, %f99;
	mov.b32 	%r34, %f100;
	shfl.sync.bfly.b32	%r35|%p16, %r34, 2, 31, -1;
	mov.b32 	%f101, %r35;
	add.f32 	%f102, %f100, %f101;
	mov.b32 	%r36, %f102;
	shfl.sync.bfly.b32	%r37|%p17, %r36, 1, 31, -1;
	mov.b32 	%f103, %r37;
	add.f32 	%f104, %f102, %f103;
	div.rn.f32 	%f105, %f45, %f104;
	div.rn.f32 	%f106, %f57, %f104;
	div.rn.f32 	%f107, %f69, %f104;
	div.rn.f32 	%f108, %f81, %f104;
	div.rn.f32 	%f109, %f93, %f104;
	mad.lo.s64 	%rd26, %rd29, %rd5, %rd7;
	shl.b64 	%rd27, %rd26, 2;
	add.s64 	%rd28, %rd8, %rd27;
	st.global.f32 	[%rd28], %f105;
	st.global.f32 	[%rd28+128], %f106;
	st.global.f32 	[%rd28+256], %f107;
	st.global.f32 	[%rd28+384], %f108;
	st.global.f32 	[%rd28+512], %f109;
	add.s64 	%rd29, %rd29, %rd11;
	setp.lt.s64 	%p18, %rd29, %rd14;
	@%p18 bra 	$L__BB84_4;
$L__BB84_5:
	ret;

}
	// .globl	_Z15SoftmaxWarpImplI24ElementwiseScaleMaskLoadIffbE11DirectStoreIffEfLi1ELi5ELi32ELi1ELb1EL9Algorithm0EEvT_T0_ll
.visible .entry _Z15SoftmaxWarpImplI24ElementwiseScaleMaskLoadIffbE11DirectStoreIffEfLi1ELi5ELi32ELi1ELb1EL9Algorithm0EEvT_T0_ll(
	.param .align 8 .b8 _Z15SoftmaxWarpImplI24ElementwiseScaleMaskLoadIffbE11DirectStoreIffEfLi1ELi5ELi32ELi1ELb1EL9Algorithm0EEvT_T0_ll_param_0[32],
	.param .align 8 .b8 _Z15SoftmaxWarpImplI24ElementwiseScaleMaskLoadIffbE11DirectStoreIffEfLi1ELi5ELi32ELi1ELb1EL9Algorithm0EEvT_T0_ll_param_1[16],
	.param .u64 _Z15SoftmaxWarpImplI24ElementwiseScaleMaskLoadIffbE11DirectStoreIffEfLi1ELi5ELi32ELi1ELb1EL9Algorithm0EEvT_T0_ll_param_2,
	.param .u64 _Z15SoftmaxWarpImplI24ElementwiseScaleMaskLoadIffbE11DirectStoreIffEfLi1ELi5ELi32ELi1ELb1EL9Algorithm0EEvT_T0_ll_param_3
)
{
	.reg .pred 	%p<29>;
	.reg .b16 	%rs<6>;
	.reg .b32 	%r<42>;
	.reg .b32 	%f<137>;
	.reg .b64 	%rd<39>;

	ld.param.v2.f32 	{%f28, %f29}, [_Z15SoftmaxWarpImplI24ElementwiseScaleMaskLoadIffbE11DirectStoreIffEfLi1ELi5ELi32ELi1ELb1EL9Algorithm0EEvT_T0_ll_param_0+24];
	ld.param.u64 	%rd21, [_Z15SoftmaxWarpImplI24ElementwiseScaleMaskLoadIffbE11DirectStoreIffEfLi1ELi5ELi32ELi1ELb1EL9Algorithm0EEvT_T0_ll_param_0+16];
	ld.param.u64 	%rd3, [_Z15SoftmaxWarpImplI24ElementwiseScaleMaskLoadIffbE11DirectStoreIffEfLi1ELi5ELi32ELi1ELb1EL9Algorithm0EEvT_T0_ll_param_1];
	ld.param.u64 	%rd4, [_Z15SoftmaxWarpImplI24ElementwiseScaleMaskLoadIffbE11DirectStoreIffEfLi1ELi5ELi32ELi1ELb1EL9Algorithm0EEvT_T0_ll_param_1+8];
	ld.param.u64 	%rd20, [_Z15SoftmaxWarpImplI24ElementwiseScaleMaskLoadIffbE11DirectStoreIffEfLi1ELi5ELi32ELi1ELb1EL9Algorithm0EEvT_T0_ll_param_0+8];
	ld.param.u64 	%rd19, [_Z15SoftmaxWarpImplI24ElementwiseScaleMaskLoadIffbE11DirectStoreIffEfLi1ELi5ELi32ELi1ELb1EL9Algorithm0EEvT_T0_ll_param_0];
	ld.param.u64 	%rd22, [_Z15SoftmaxWarpImplI24ElementwiseScaleMaskLoadIffbE11DirectStoreIffEfLi1ELi5ELi32ELi1ELb1EL9Algorithm0EEvT_T0_ll_param_2];
	ld.param.u64 	%rd23, [_Z15SoftmaxWarpImplI24ElementwiseScaleMaskLoadIffbE11DirectStoreIffEfLi1ELi5ELi32ELi1ELb1EL9Algorithm0EEvT_T0_ll_param_3];
	cvta.to.global.u64 	%rd1, %rd19;
	cvta.to.global.u64 	%rd2, %rd20;
	setp.lt.s64 	%p1, %rd23, 161;
	@%p1 bra 	$L__BB85_2;
	mov.u64 	%rd24, $str;
	cvta.global.u64 	%rd25, %rd24;
	mov.u64 	%rd26, $str$1;
	cvta.global.u64 	%rd27, %rd26;
	mov.u64 	%rd28, __unnamed_86;
	cvta.global.u64 	%rd29, %rd28;
	{ // callseq 85, 0
	.param .b64 param0;
	st.param.b64 	[param0], %rd25;
	.param .b64 param1;
	st.param.b64 	[param1], %rd27;
	.param .b32 param2;
	st.param.b32 	[param2], 219;
	.param .b64 param3;
	st.param.b64 	[param3], %rd29;
	.param .b64 param4;
	st.param.b64 	[param4], 1;
	call.uni 
	__assertfail, 
	(
	param0, 
	param1, 
	param2, 
	param3, 
	param4
	);
	} // callseq 85
$L__BB85_2:
	mov.u32 	%r2, %ctaid.x;
	mov.u32 	%r3, %ntid.y;
	mov.u32 	%r4, %tid.y;
	mad.lo.s32 	%r5, %r2, %r3, %r4;
	mov.u32 	%r6, %nctaid.x;
	mul.lo.s32 	%r1, %r6, %r3;
	cvt.s64.s32 	%rd38, %r5;
	setp.le.s64 	%p2, %rd22, %rd38;
	@%p2 bra 	$L__BB85_25;
	mov.u32 	%r7, %tid.x;
	cvt.u64.u32 	%rd6, %r7;
	add.s32 	%r8, %r7, 32;
	cvt.u64.u32 	%rd7, %r8;
	add.s32 	%r9, %r7, 64;
	cvt.u64.u32 	%rd8, %r9;
	add.s32 	%r10, %r7, 96;
	cvt.u64.u32 	%rd9, %r10;
	add.s32 	%r11, %r7, 128;
	cvt.u64.u32 	%rd10, %r11;
	cvta.to.global.u64 	%rd11, %rd3;
	cvt.s64.s32 	%rd12, %r1;
$L__BB85_4:
	setp.le.s64 	%p3, %rd23, %rd6;
	mul.lo.s64 	%rd14, %rd38, %rd21;
	mov.f32 	%f127, 0fFF800000;
	mov.f32 	%f130, %f127;
	@%p3 bra 	$L__BB85_6;
	add.s64 	%rd30, %rd14, %rd6;
	shl.b64 	%rd31, %rd30, 2;
	add.s64 	%rd32, %rd1, %rd31;
	ld.global.f32 	%f31, [%rd32];
	add.s64 	%rd33, %rd2, %rd30;
	ld.global.u8 	%rs1, [%rd33];
	setp.eq.s16 	%p4, %rs1, 0;
	mul.f32 	%f32, %f29, %f31;
	selp.f32 	%f127, %f28, %f32, %p4;
	max.f32 	%f130, %f127, 0fFF800000;
$L__BB85_6:
	setp.le.s64 	%p5, %rd23, %rd7;
	add.s64 	%rd34, %rd14, %rd6;
	add.s64 	%rd15, %rd2, %rd34;
	shl.b64 	%rd35, %rd34, 2;
	add.s64 	%rd16, %rd1, %rd35;
	mov.f32 	%f129, 0fFF800000;
	@%p5 bra 	$L__BB85_8;
	ld.global.f32 	%f34, [%rd16+128];
	ld.global.u8 	%rs2, [%rd15+32];
	setp.eq.s16 	%p6, %rs2, 0;
	mul.f32 	%f35, %f29, %f34;
	selp.f32 	%f129, %f28, %f35, %p6;
	max.f32 	%f130, %f130, %f129;
$L__BB85_8:
	setp.le.s64 	%p7, %rd23, %rd8;
	mov.f32 	%f131, 0fFF800000;
	@%p7 bra 	$L__BB85_10;
	ld.global.f32 	%f37, [%rd16+256];
	ld.global.u8 	%rs3, [%rd15+64];
	setp.eq.s16 	%p8, %rs3, 0;
	mul.f32 	%f38, %f29, %f37;
	selp.f32 	%f131, %f28, %f38, %p8;
	max.f32 	%f130, %f130, %f131;
$L__BB85_10:
	setp.le.s64 	%p9, %rd23, %rd9;
	mov.f32 	%f133, 0fFF800000;
	@%p9 bra 	$L__BB85_12;
	ld.global.f32 	%f40, [%rd16+384];
	ld.global.u8 	%rs4, [%rd15+96];
	setp.eq.s16 	%p10, %rs4, 0;
	mul.f32 	%f41, %f29, %f40;
	selp.f32 	%f133, %f28, %f41, %p10;
	max.f32 	%f130, %f130, %f133;
$L__BB85_12:
	setp.le.s64 	%p11, %rd23, %rd10;
	mov.f32 	%f135, 0fFF800000;
	@%p11 bra 	$L__BB85_14;
	ld.global.f32 	%f43, [%rd16+512];
	ld.global.u8 	%rs5, [%rd15+128];
	setp.eq.s16 	%p12, %rs5, 0;
	mul.f32 	%f44, %f29, %f43;
	selp.f32 	%f135, %f28, %f44, %p12;
	max.f32 	%f130, %f130, %f135;
$L__BB85_14:
	setp.le.s64 	%p13, %rd23, %rd6;
	mov.b32 	%r12, %f130;
	shfl.sync.bfly.b32	%r13|%p14, %r12, 16, 31, -1;
	mov.b32 	%f45, %r13;
	max.f32 	%f46, %f130, %f45;
	mov.b32 	%r14, %f46;
	shfl.sync.bfly.b32	%r15|%p15, %r14, 8, 31, -1;
	mov.b32 	%f47, %r15;
	max.f32 	%f48, %f46, %f47;
	mov.b32 	%r16, %f48;
	shfl.sync.bfly.b32	%r17|%p16, %r16, 4, 31, -1;
	mov.b32 	%f49, %r17;
	max.f32 	%f50, %f48, %f49;
	mov.b32 	%r18, %f50;
	shfl.sync.bfly.b32	%r19|%p17, %r18, 2, 31, -1;
	mov.b32 	%f51, %r19;
	max.f32 	%f52, %f50, %f51;
	mov.b32 	%r20, %f52;
	shfl.sync.bfly.b32	%r21|%p18, %r20, 1, 31, -1;
	mov.b32 	%f53, %r21;
	max.f32 	%f54, %f52, %f53;
	sub.f32 	%f55, %f127, %f54;
	fma.rn.f32 	%f56, %f55, 0f3BBB989D, 0f3F000000;
	cvt.sat.f32.f32 	%f57, %f56;
	mov.f32 	%f58, 0f4B400001;
	mov.f32 	%f59, 0f437C0000;
	fma.rm.f32 	%f60, %f57, %f59, %f58;
	add.f32 	%f61, %f60, 0fCB40007F;
	neg.f32 	%f62, %f61;
	fma.rn.f32 	%f63, %f55, 0f3FB8AA3B, %f62;
	fma.rn.f32 	%f64, %f55, 0f32A57060, %f63;
	mov.b32 	%r22, %f60;
	shl.b32 	%r23, %r22, 23;
	mov.b32 	%f65, %r23;
	ex2.approx.ftz.f32 	%f66, %f64;
	mul.f32 	%f67, %f66, %f65;
	add.f32 	%f68, %f67, 0f00000000;
	sub.f32 	%f69, %f129, %f54;
	fma.rn.f32 	%f70, %f69, 0f3BBB989D, 0f3F000000;
	cvt.sat.f32.f32 	%f71, %f70;
	fma.rm.f32 	%f72, %f71, %f59, %f58;
	add.f32 	%f73, %f72, 0fCB40007F;
	neg.f32 	%f74, %f73;
	fma.rn.f32 	%f75, %f69, 0f3FB8AA3B, %f74;
	fma.rn.f32 	%f76, %f69, 0f32A57060, %f75;
	mov.b32 	%r24, %f72;
	shl.b32 	%r25, %r24, 23;
	mov.b32 	%f77, %r25;
	ex2.approx.ftz.f32 	%f78, %f76;
	mul.f32 	%f79, %f78, %f77;
	add.f32 	%f80, %f68, %f79;
	sub.f32 	%f81, %f131, %f54;
	fma.rn.f32 	%f82, %f81, 0f3BBB989D, 0f3F000000;
	cvt.sat.f32.f32 	%f83, %f82;
	fma.rm.f32 	%f84, %f83, %f59, %f58;
	add.f32 	%f85, %f84, 0fCB40007F;
	neg.f32 	%f86, %f85;
	fma.rn.f32 	%f87, %f81, 0f3FB8AA3B, %f86;
	fma.rn.f32 	%f88, %f81, 0f32A57060, %f87;
	mov.b32 	%r26, %f84;
	shl.b32 	%r27, %r26, 23;
	mov.b32 	%f89, %r27;
	ex2.approx.ftz.f32 	%f90, %f88;
	mul.f32 	%f91, %f90, %f89;
	add.f32 	%f92, %f80, %f91;
	sub.f32 	%f93, %f133, %f54;
	fma.rn.f32 	%f94, %f93, 0f3BBB989D, 0f3F000000;
	cvt.sat.f32.f32 	%f95, %f94;
	fma.rm.f32 	%f96, %f95, %f59, %f58;
	add.f32 	%f97, %f96, 0fCB40007F;
	neg.f32 	%f98, %f97;
	fma.rn.f32 	%f99, %f93, 0f3FB8AA3B, %f98;
	fma.rn.f32 	%f100, %f93, 0f32A57060, %f99;
	mov.b32 	%r28, %f96;
	shl.b32 	%r29, %r28, 23;
	mov.b32 	%f101, %r29;
	ex2.approx.ftz.f32 	%f102, %f100;
	mul.f32 	%f103, %f102, %f101;
	add.f32 	%f104, %f92, %f103;
	sub.f32 	%f105, %f135, %f54;
	fma.rn.f32 	%f106, %f105, 0f3BBB989D, 0f3F000000;
	cvt.sat.f32.f32 	%f107, %f106;
	fma.rm.f32 	%f108, %f107, %f59, %f58;
	add.f32 	%f109, %f108, 0fCB40007F;
	neg.f32 	%f110, %f109;
	fma.rn.f32 	%f111, %f105, 0f3FB8AA3B, %f110;
	fma.rn.f32 	%f112, %f105, 0f32A57060, %f111;
	mov.b32 	%r30, %f108;
	shl.b32 	%r31, %r30, 23;
	mov.b32 	%f113, %r31;
	ex2.approx.ftz.f32 	%f114, %f112;
	mul.f32 	%f115, %f114, %f113;
	add.f32 	%f116, %f104, %f115;
	mov.b32 	%r32, %f116;
	shfl.sync.bfly.b32	%r33|%p19, %r32, 16, 31, -1;
	mov.b32 	%f117, %r33;
	add.f32 	%f118, %f116, %f117;
	mov.b32 	%r34, %f118;
	shfl.sync.bfly.b32	%r35|%p20, %r34, 8, 31, -1;
	mov.b32 	%f119, %r35;
	add.f32 	%f120, %f118, %f119;
	mov.b32 	%r36, %f120;
	shfl.sync.bfly.b32	%r37|%p21, %r36, 4, 31, -1;
	mov.b32 	%f121, %r37;
	add.f32 	%f122, %f120, %f121;
	mov.b32 	%r38, %f122;
	shfl.sync.bfly.b32	%r39|%p22, %r38, 2, 31, -1;
	mov.b32 	%f123, %r39;
	add.f32 	%f124, %f122, %f123;
	mov.b32 	%r40, %f124;
	shfl.sync.bfly.b32	%r41|%p23, %r40, 1, 31, -1;
	mov.b32 	%f125, %r41;
	add.f32 	%f126, %f124, %f125;
	div.rn.f32 	%f23, %f67, %f126;
	div.rn.f32 	%f24, %f79, %f126;
	div.rn.f32 	%f25, %f91, %f126;
	div.rn.f32 	%f26, %f103, %f126;
	div.rn.f32 	%f27, %f115, %f126;
	mad.lo.s64 	%rd36, %rd38, %rd4, %rd6;
	shl.b64 	%rd37, %rd36, 2;
	add.s64 	%rd17, %rd11, %rd37;
	@%p13 bra 	$L__BB85_16;
	st.global.f32 	[%rd17], %f23;
$L__BB85_16:
	setp.le.s64 	%p24, %rd23, %rd7;
	@%p24 bra 	$L__BB85_18;
	st.global.f32 	[%rd17+128], %f24;
$L__BB85_18:
	setp.le.s64 	%p25, %rd23, %rd8;
	@%p25 bra 	$L__BB85_20;
	st.global.f32 	[%rd17+256], %f25;
$L__BB85_20:
	setp.le.s64 	%p26, %rd23, %rd9;
	@%p26 bra 	$L__BB85_22;
	st.global.f32 	[%rd17+384], %f26;
$L__BB85_22:
	setp.le.s64 	%p27, %rd23, %rd10;
	@%p27 bra 	$L__BB85_24;
	st.global.f32 	[%rd17+512], %f27;
$L__BB85_24:
	add.s64 	%rd38, %rd38, %rd12;
	setp.lt.s64 	%p28, %rd38, %rd22;
	@%p28 bra 	$L__BB85_4;
$L__BB85_25:
	ret;

}
	// .globl	_Z15SoftmaxWarpImplI24ElementwiseScaleMaskLoadIffbE11DirectStoreIffEfLi1ELi6ELi32ELi1ELb0EL9Algorithm0EEvT_T0_ll
.visible .entry _Z15SoftmaxWarpImplI24ElementwiseScaleMaskLoadIffbE11DirectStoreIffEfLi1ELi6ELi32ELi1ELb0EL9Algorithm0EEvT_T0_ll(
	.param .align 8 .b8 _Z15SoftmaxWarpImplI24ElementwiseScaleMaskLoadIffbE11DirectStoreIffEfLi1ELi6ELi32ELi1ELb0EL9Algorithm0EEvT_T0_ll_param_0[32],
	.param .align 8 .b8 _Z15SoftmaxWarpImplI24ElementwiseScaleMaskLoadIffbE11DirectStoreIffEfLi1ELi6ELi32ELi1ELb0EL9Algorithm0EEvT_T0_ll_param_1[16],
	.param .u64 _Z15SoftmaxWarpImplI24ElementwiseScaleMaskLoadIffbE11DirectStoreIffEfLi1ELi6ELi32ELi1ELb0EL9Algorithm0EEvT_T0_ll_param_2,
	.param .u64 _Z15SoftmaxWarpImplI24ElementwiseScaleMaskLoadIffbE11DirectStoreIffEfLi1ELi6ELi32ELi1ELb0EL9Algorithm0EEvT_T0_ll_param_3
)
{
	.reg .pred 	%p<20>;
	.reg .b16 	%rs<7>;
	.reg .b32 	%r<40>;
	.reg .b32 	%f<129>;
	.reg .b64 	%rd<32>;

	ld.param.v2.f32 	{%f3, %f4}, [_Z15SoftmaxWarpImplI24ElementwiseScaleMaskLoadIffbE11DirectStoreIffEfLi1ELi6ELi32ELi1ELb0EL9Algorithm0EEvT_T0_ll_param_0+24];
	ld.param.u64 	%rd15, [_Z15SoftmaxWarpImplI24ElementwiseScaleMaskLoadIffbE11DirectStoreIffEfLi1ELi6ELi32ELi1ELb0EL9Algorithm0EEvT_T0_ll_param_0+16];
	ld.param.u64 	%rd14, [_Z15SoftmaxWarpImplI24ElementwiseScaleMaskLoadIffbE11DirectStoreIffEfLi1ELi6ELi32ELi1ELb0EL9Algorithm0EEvT_T0_ll_param_0+8];
	ld.param.u64 	%rd13, [_Z15SoftmaxWarpImplI24ElementwiseScaleMaskLoadIffbE11DirectStoreIffEfLi1ELi6ELi32ELi1ELb0EL9Algorithm0EEvT_T0_ll_param_0];
	ld.param.u64 	%rd3, [_Z15SoftmaxWarpImplI24ElementwiseScaleMaskLoadIffbE11DirectStoreIffEfLi1ELi6ELi32ELi1ELb0EL9Algorithm0EEvT_T0_ll_param_1];
	ld.param.u64 	%rd4, [_Z15SoftmaxWarpImplI24ElementwiseScaleMaskLoadIffbE11DirectStoreIffEfLi1ELi6ELi32ELi1ELb0EL9Algorithm0EEvT_T0_ll_param_1+8];
	ld.param.u64 	%rd16, [_Z15SoftmaxWarpImplI24ElementwiseScaleMaskLoadIffbE11DirectStoreIffEfLi1ELi6ELi32ELi1ELb0EL9Algorithm0EEvT_T0_ll_param_2];
	ld.param.u64 	%rd17, [_Z15SoftmaxWarpImplI24ElementwiseScaleMaskLoadIffbE11DirectStoreIffEfLi1ELi6ELi32ELi1ELb0EL9Algorithm0EEvT_T0_ll_param_3];
	setp.lt.s64 	%p1, %rd17, 193;
	@%p1 bra 	$L__BB86_2;
	mov.u64 	%rd18, $str;
	cvta.global.u64 	%rd19, %rd18;
	mov.u64 	%rd20, $str$1;
	cvta.global.u64 	%rd21, %rd20;
	mov.u64 	%rd22, __unnamed_87;
	cvta.global.u64 	%rd23, %rd22;
	{ // callseq 86, 0
	.param .b64 param0;
	st.param.b64 	[param0], %rd19;
	.param .b64 param1;
	st.param.b64 	[param1], %rd21;
	.param .b32 param2;
	st.param.b32 	[param2], 219;
	.param .b64 param3;
	st.param.b64 	[param3], %rd23;
	.param .b64 param4;
	st.param.b64 	[param4], 1;
	call.uni 
	__assertfail, 
	(
	param0, 
	param1, 
	param2, 
	param3, 
	param4
	);
	} // callseq 86
$L__BB86_2:
	mov.u32 	%r2, %ctaid.x;
	mov.u32 	%r3, %ntid.y;
	mov.u32 	%r4, %tid.y;
	mad.lo.s32 	%r5, %r2, %r3, %r4;
	mov.u32 	%r6, %nctaid.x;
	mul.lo.s32 	%r1, %r6, %r3;
	cvt.s64.s32 	%rd31, %r5;
	setp.le.s64 	%p2, %rd16, %rd31;
	@%p2 bra 	$L__BB86_5;
	mov.u32 	%r7, %tid.x;
	cvt.u64.u32 	%rd6, %r7;
	cvta.to.global.u64 	%rd7, %rd3;
	cvta.to.global.u64 	%rd8, %rd14;
	cvta.to.global.u64 	%rd9, %rd13;
	cvt.s64.s32 	%rd10, %r1;
$L__BB86_4:
	mad.lo.s64 	%rd24, %rd31, %rd15, %rd6;
	shl.b64 	%rd25, %rd24, 2;
	add.s64 	%rd26, %rd9, %rd25;
	ld.global.f32 	%f5, [%rd26];
	add.s64 	%rd27, %rd8, %rd24;
	ld.global.u8 	%rs1, [%rd27];
	setp.eq.s16 	%p3, %rs1, 0;
	mul.f32 	%f6, %f4, %f5;
	selp.f32 	%f7, %f3, %f6, %p3;
	max.f32 	%f8, %f7, 0fFF800000;
	ld.global.f32 	%f9, [%rd26+128];
	ld.global.u8 	%rs2, [%rd27+32];
	setp.eq.s16 	%p4, %rs2, 0;
	mul.f32 	%f10, %f4, %f9;
	selp.f32 	%f11, %f3, %f10, %p4;
	max.f32 	%f12, %f8, %f11;
	ld.global.f32 	%f13, [%rd26+256];
	ld.global.u8 	%rs3, [%rd27+64];
	setp.eq.s16 	%p5, %rs3, 0;
	mul.f32 	%f14, %f4, %f13;
	selp.f32 	%f15, %f3, %f14, %p5;
	max.f32 	%f16, %f12, %f15;
	ld.global.f32 	%f17, [%rd26+384];
	ld.global.u8 	%rs4, [%rd27+96];
	setp.eq.s16 	%p6, %rs4, 0;
	mul.f32 	%f18, %f4, %f17;
	selp.f32 	%f19, %f3, %f18, %p6;
	max.f32 	%f20, %f16, %f19;
	ld.global.f32 	%f21, [%rd26+512];
	ld.global.u8 	%rs5, [%rd27+128];
	setp.eq.s16 	%p7, %rs5, 0;
	mul.f32 	%f22, %f4, %f21;
	selp.f32 	%f23, %f3, %f22, %p7;
	max.f32 	%f24, %f20, %f23;
	ld.global.f32 	%f25, [%rd26+640];
	ld.global.u8 	%rs6, [%rd27+160];
	setp.eq.s16 	%p8, %rs6, 0;
	mul.f32 	%f26, %f4, %f25;
	selp.f32 	%f27, %f3, %f26, %p8;
	max.f32 	%f28, %f24, %f27;
	mov.b32 	%r8, %f28;
	shfl.sync.bfly.b32	%r9|%p9, %r8, 16, 31, -1;
	mov.b32 	%f29, %r9;
	max.f32 	%f30, %f28, %f29;
	mov.b32 	%r10, %f30;
	shfl.sync.bfly.b32	%r11|%p10, %r10, 8, 31, -1;
	mov.b32 	%f31, %r11;
	max.f32 	%f32, %f30, %f31;
	mov.b32 	%r12, %f32;
	shfl.sync.bfly.b32	%r13|%p11, %r12, 4, 31, -1;
	mov.b32 	%f33, %r13;
	max.f32 	%f34, %f32, %f33;
	mov.b32 	%r14, %f34;
	shfl.sync.bfly.b32	%r15|%p12, %r14, 2, 31, -1;
	mov.b32 	%f35, %r15;
	max.f32 	%f36, %f34, %f35;
	mov.b32 	%r16, %f36;
	shfl.sync.bfly.b32	%r17|%p13, %r16, 1, 31, -1;
	mov.b32 	%f37, %r17;
	max.f32 	%f38, %f36, %f37;
	sub.f32 	%f39, %f7, %f38;
	fma.rn.f32 	%f40, %f39, 0f3BBB989D, 0f3F000000;
	cvt.sat.f32.f32 	%f41, %f40;
	mov.f32 	%f42, 0f4B400001;
	mov.f32 	%f43, 0f437C0000;
	fma.rm.f32 	%f44, %f41, %f43, %f42;
	add.f32 	%f45, %f44, 0fCB40007F;
	neg.f32 	%f46, %f45;
	fma.rn.f32 	%f47, %f39, 0f3FB8AA3B, %f46;
	fma.rn.f32 	%f48, %f39, 0f32A57060, %f47;
	mov.b32 	%r18, %f44;
	shl.b32 	%r19, %r18, 23;
	mov.b32 	%f49, %r19;
	ex2.approx.ftz.f32 	%f50, %f48;
	mul.f32 	%f51, %f50, %f49;
	add.f32 	%f52, %f51, 0f00000000;
	sub.f32 	%f53, %f11, %f38;
	fma.rn.f32 	%f54, %f53, 0f3BBB989D, 0f3F000000;
	cvt.sat.f32.f32 	%f55, %f54;
	fma.rm.f32 	%f56, %f55, %f43, %f42;
	add.f32 	%f57, %f56, 0fCB40007F;
	neg.f32 	%f58, %f57;
	fma.rn.f32 	%f59, %f53, 0f3FB8AA3B, %f58;
	fma.rn.f32 	%f60, %f53, 0f32A57060, %f59;
	mov.b32 	%r20, %f56;
	shl.b32 	%r21, %r20, 23;
	mov.b32 	%f61, %r21;
	ex2.approx.ftz.f32 	%f62, %f60;
	mul.f32 	%f63, %f62, %f61;
	add.f32 	%f64, %f52, %f63;
	sub.f32 	%f65, %f15, %f38;
	fma.rn.f32 	%f66, %f65, 0f3BBB989D, 0f3F000000;
	cvt.sat.f32.f32 	%f67, %f66;
	fma.rm.f32 	%f68, %f67, %f43, %f42;
	add.f32 	%f69, %f68, 0fCB40007F;
	neg.f32 	%f70, %f69;
	fma.rn.f32 	%f71, %f65, 0f3FB8AA3B, %f70;
	fma.rn.f32 	%f72, %f65, 0f32A57060, %f71;
	mov.b32 	%r22, %f68;
	shl.b32 	%r23, %r22, 23;
	mov.b32 	%f73, %r23;
	ex2.approx.ftz.f32 	%f74, %f72;
	mul.f32 	%f75, %f74, %f73;
	add.f32 	%f76, %f64, %f75;
	sub.f32 	%f77, %f19, %f38;
	fma.rn.f32 	%f78, %f77, 0f3BBB989D, 0f3F000000;
	cvt.sat.f32.f32 	%f79, %f78;
	fma.rm.f32 	%f80, %f79, %f43, %f42;
	add.f32 	%f81, %f80, 0fCB40007F;
	neg.f32 	%f82, %f81;
	fma.rn.f32 	%f83, %f77, 0f3FB8AA3B, %f82;
	fma.rn.f32 	%f84, %f77, 0f32A57060, %f83;
	mov.b32 	%r24, %f80;
	shl.b32 	%r25, %r24, 23;
	mov.b32 	%f85, %r25;
	ex2.approx.ftz.f32 	%f86, %f84;
	mul.f32 	%f87, %f86, %f85;
	add.f32 	%f88, %f76, %f87;
	sub.f32 	%f89, %f23, %f38;
	fma.rn.f32 	%f90, %f89, 0f3BBB989D, 0f3F000000;
	cvt.sat.f32.f32 	%f91, %f90;
	fma.rm.f32 	%f92, %f91, %f43, %f42;
	add.f32 	%f93, %f92, 0fCB40007F;
	neg.f32 	%f94, %f93;
	fma.rn.f32 	%f95, %f89, 0f3FB8AA3B, %f94;
	fma.rn.f32 	%f96, %f89, 0f32A57060, %f95;
	mov.b32 	%r26, %f92;
	shl.b32 	%r27, %r26, 23;
	mov.b32 	%f97, %r27;
	ex2.approx.ftz.f32 	%f98, %f96;
	mul.f32 	%f99, %f98, %f97;
	add.f32 	%f100, %f88, %f99;
	sub.f32 	%f101, %f27, %f38;
	fma.rn.f32 	%f102, %f101, 0f3BBB989D, 0f3F000000;
	cvt.sat.f32.f32 	%f103, %f102;
	fma.rm.f32 	%f104, %f103, %f43, %f42;
	add.f32 	%f105, %f104, 0fCB40007F;
	neg.f32 	%f106, %f105;
	fma.rn.f32 	%f107, %f101, 0f3FB8AA3B, %f106;
	fma.rn.f32 	%f108, %f101, 0f32A57060, %f107;
	mov.b32 	%r28, %f104;
	shl.b32 	%r29, %r28, 23;
	mov.b32 	%f109, %r29;
	ex2.approx.ftz.f32 	%f110, %f108;
	mul.f32 	%f111, %f110, %f109;
	add.f32 	%f112, %f100, %f111;
	mov.b32 	%r30, %f112;
	shfl.sync.bfly.b32	%r31|%p14, %r30, 16, 31, -1;
	mov.b32 	%f113, %r31;
	add.f32 	%f114, %f112, %f113;
	mov.b32 	%r32, %f114;
	shfl.sync.bfly.b32	%r33|%p15, %r32, 8, 31, -1;
	mov.b32 	%f115, %r33;
	add.f32 	%f116, %f114, %f115;
	mov.b32 	%r34, %f116;
	shfl.sync.bfly.b32	%r35|%p16, %r34, 4, 31, -1;
	mov.b32 	%f117, %r35;
	add.f32 	%f118, %f116, %f117;
	mov.b32 	%r36, %f118;
	shfl.sync.bfly.b32	%r37|%p17, %r36, 2, 31, -1;
	mov.b32 	%f119, %r37;
	add.f32 	%f120, %f118, %f119;
	mov.b32 	%r38, %f120;
	shfl.sync.bfly.b32	%r39|%p18, %r38, 1, 31, -1;
	mov.b32 	%f121, %r39;
	add.f32 	%f122, %f120, %f121;
	div.rn.f32 	%f123, %f51, %f122;
	div.rn.f32 	%f124, %f63, %f122;
	div.rn.f32 	%f125, %f75, %f122;
	div.rn.f32 	%f126, %f87, %f122;
	div.rn.f32 	%f127, %f99, %f122;
	div.rn.f32 	%f128, %f111, %f122;
	mad.lo.s64 	%rd28, %rd31, %rd4, %rd6;
	shl.b64 	%rd29, %rd28, 2;
	add.s64 	%rd30, %rd7, %rd29;
	st.global.f32 	[%rd30], %f123;
	st.global.f32 	[%rd30+128], %f124;
	st.global.f32 	[%rd30+256], %f125;
	st.global.f32 	[%rd30+384], %f126;
	st.global.f32 	[%rd30+512], %f127;
	st.global.f32 	[%rd30+640], %f128;
	add.s64 	%rd31, %rd31, %rd10;
	setp.lt.s64 	%p19, %rd31, %rd16;
	@%p19 bra 	$L__BB86_4;
$L__BB86_5:
	ret;

}
	// .globl	_Z15SoftmaxWarpImplI24ElementwiseScaleMaskLoadIffbE11DirectStoreIffEfLi1ELi6ELi32ELi1ELb1EL9Algorithm0EEvT_T0_ll
.visible .entry _Z15SoftmaxWarpImplI24ElementwiseScaleMaskLoadIffbE11DirectStoreIffEfLi1ELi6ELi32ELi1ELb1EL9Algorithm0EEvT_T0_ll(
	.param .align 8 .b8 _Z15SoftmaxWarpImplI24ElementwiseScaleMaskLoadIffbE11DirectStoreIffEfLi1ELi6ELi32ELi1ELb1EL9Algorithm0EEvT_T0_ll_param_0[32],
	.param .align 8 .b8 _Z15SoftmaxWarpImplI24ElementwiseScaleMaskLoadIffbE11DirectStoreIffEfLi1ELi6ELi32ELi1ELb1EL9Algorithm0EEvT_T0_ll_param_1[16],
	.param .u64 _Z15SoftmaxWarpImplI24ElementwiseScaleMaskLoadIffbE11DirectStoreIffEfLi1ELi6ELi32ELi1ELb1EL9Algorithm0EEvT_T0_ll_param_2,
	.param .u64 _Z15SoftmaxWarpImplI24ElementwiseScaleMaskLoadIffbE11DirectStoreIffEfLi1ELi6ELi32ELi1ELb1EL9Algorithm0EEvT_T0_ll_param_3
)
{
	.reg .pred 	%p<32>;
	.reg .b16 	%rs<7>;
	.reg .b32 	%r<45>;
	.reg .b32 	%f<159>;
	.reg .b64 	%rd<40>;

	ld.param.u64 	%rd21, [_Z15SoftmaxWarpImplI24ElementwiseScaleMaskLoadIffbE11DirectStoreIffEfLi1ELi6ELi32ELi1ELb1EL9Algorithm0EEvT_T0_ll_param_1+8];
	ld.param.u64 	%rd20, [_Z15SoftmaxWarpImplI24ElementwiseScaleMaskLoadIffbE11DirectStoreIffEfLi1ELi6ELi32ELi1ELb1EL9Algorithm0EEvT_T0_ll_param_1];
	ld.param.v2.f32 	{%f33, %f34}, [_Z15SoftmaxWarpImplI24ElementwiseScaleMaskLoadIffbE11DirectStoreIffEfLi1ELi6ELi32ELi1ELb1EL9Algorithm0EEvT_T0_ll_param_0+24];
	ld.param.u64 	%rd19, [_Z15SoftmaxWarpImplI24ElementwiseScaleMaskLoadIffbE11DirectStoreIffEfLi1ELi6ELi32ELi1ELb1EL9Algorithm0EEvT_T0_ll_param_0+16];
	ld.param.u64 	%rd18, [_Z15SoftmaxWarpImplI24ElementwiseScaleMaskLoadIffbE11DirectStoreIffEfLi1ELi6ELi32ELi1ELb1EL9Algorithm0EEvT_T0_ll_param_0+8];
	ld.param.u64 	%rd17, [_Z15SoftmaxWarpImplI24ElementwiseScaleMaskLoadIffbE11DirectStoreIffEfLi1ELi6ELi32ELi1ELb1EL9Algorithm0EEvT_T0_ll_param_0];
	ld.param.u64 	%rd22, [_Z15SoftmaxWarpImplI24ElementwiseScaleMaskLoadIffbE11DirectStoreIffEfLi1ELi6ELi32ELi1ELb1EL9Algorithm0EEvT_T0_ll_param_2];
	ld.param.u64 	%rd23, [_Z15SoftmaxWarpImplI24ElementwiseScaleMaskLoadIffbE11DirectStoreIffEfLi1ELi6ELi32ELi1ELb1EL9Algorithm0EEvT_T0_ll_param_3];
	cvta.to.global.u64 	%rd1, %rd17;
	cvta.to.global.u64 	%rd2, %rd18;
	setp.lt.s64 	%p1, %rd23, 193;
	@%p1 bra 	$L__BB87_2;
	mov.u64 	%rd24, $str;
	cvta.global.u64 	%rd25, %rd24;
	mov.u64 	%rd26, $str$1;
	cvta.global.u64 	%rd27, %rd26;
	mov.u64 	%rd28, __unnamed_88;
	cvta.global.u64 	%rd29, %rd28;
	{ // callseq 87, 0
	.param .b64 param0;
	st.param.b64 	[param0], %rd25;
	.param .b64 param1;
	st.param.b64 	[param1], %rd27;
	.param .b32 param2;
	st.param.b32 	[param2], 219;
	.param .b64 param3;
	st.param.b64 	[param3], %rd29;
	.param .b64 param4;
	st.param.b64 	[param4], 1;
	call.uni 
	__assertfail, 
	(
	param0, 
	param1, 
	param2, 
	param3, 
	param4
	);
	} // callseq 87
$L__BB87_2:
	mov.u32 	%r2, %ctaid.x;
	mov.u32 	%r3, %ntid.y;
	mov.u32 	%r4, %tid.y;
	mad.lo.s32 	%r5, %r2, %r3, %r4;
	mov.u32 	%r6, %nctaid.x;
	mul.lo.s32 	%r1, %r6, %r3;
	cvt.s64.s32 	%rd39, %r5;
	setp.le.s64 	%p2, %rd22, %rd39;
	@%p2 bra 	$L__BB87_29;
	mov.u32 	%r7, %tid.x;
	cvt.u64.u32 	%rd4, %r7;
	add.s32 	%r8, %r7, 32;
	cvt.u64.u32 	%rd5, %r8;
	add.s32 	%r9, %r7, 64;
	cvt.u64.u32 	%rd6, %r9;
	add.s32 	%r10, %r7, 96;
	cvt.u64.u32 	%rd7, %r10;
	add.s32 	%r11, %r7, 128;
	cvt.u64.u32 	%rd8, %r11;
	add.s32 	%r12, %r7, 160;
	cvt.u64.u32 	%rd9, %r12;
	cvt.s64.s32 	%rd10, %r1;
$L__BB87_4:
	setp.le.s64 	%p3, %rd23, %rd4;
	mul.lo.s64 	%rd12, %rd39, %rd19;
	mov.f32 	%f147, 0fFF800000;
	mov.f32 	%f150, %f147;
	@%p3 bra 	$L__BB87_6;
	add.s64 	%rd30, %rd12, %rd4;
	shl.b64 	%rd31, %rd30, 2;
	add.s64 	%rd32, %rd1, %rd31;
	ld.global.f32 	%f36, [%rd32];
	add.s64 	%rd33, %rd2, %rd30;
	ld.global.u8 	%rs1, [%rd33];
	setp.eq.s16 	%p4, %rs1, 0;
	mul.f32 	%f37, %f34, %f36;
	selp.f32 	%f147, %f33, %f37, %p4;
	max.f32 	%f150, %f147, 0fFF800000;
$L__BB87_6:
	setp.le.s64 	%p5, %rd23, %rd5;
	add.s64 	%rd34, %rd12, %rd4;
	add.s64 	%rd13, %rd2, %rd34;
	shl.b64 	%rd35, %rd34, 2;
	add.s64 	%rd14, %rd1, %rd35;
	mov.f32 	%f149, 0fFF800000;
	@%p5 bra 	$L__BB87_8;
	ld.global.f32 	%f39, [%rd14+128];
	ld.global.u8 	%rs2, [%rd13+32];
	setp.eq.s16 	%p6, %rs2, 0;
	mul.f32 	%f40, %f34, %f39;
	selp.f32 	%f149, %f33, %f40, %p6;
	max.f32 	%f150, %f150, %f149;
$L__BB87_8:
	setp.le.s64 	%p7, %rd23, %rd6;
	mov.f32 	%f151, 0fFF800000;
	@%p7 bra 	$L__BB87_10;
	ld.global.f32 	%f42, [%rd14+256];
	ld.global.u8 	%rs3, [%rd13+64];
	setp.eq.s16 	%p8, %rs3, 0;
	mul.f32 	%f43, %f34, %f42;
	selp.f32 	%f151, %f33, %f43, %p8;
	max.f32 	%f150, %f150, %f151;
$L__BB87_10:
	setp.le.s64 	%p9, %rd23, %rd7;
	mov.f32 	%f153, 0fFF800000;
	@%p9 bra 	$L__BB87_12;
	ld.global.f32 	%f45, [%rd14+384];
	ld.global.u8 	%rs4, [%rd13+96];
	setp.eq.s16 	%p10, %rs4, 0;
	mul.f32 	%f46, %f34, %f45;
	selp.f32 	%f153, %f33, %f46, %p10;
	max.f32 	%f150, %f150, %f153;
$L__BB87_12:
	setp.le.s64 	%p11, %rd23, %rd8;
	mov.f32 	%f155, 0fFF800000;
	@%p11 bra 	$L__BB87_14;
	ld.global.f32 	%f48, [%rd14+512];
	ld.global.u8 	%rs5, [%rd13+128];
	setp.eq.s16 	%p12, %rs5, 0;
	mul.f32 	%f49, %f34, %f48;
	selp.f32 	%f155, %f33, %f49, %p12;
	max.f32 	%f150, %f150, %f155;
$L__BB87_14:
	setp.le.s64 	%p13, %rd23, %rd9;
	mov.f32 	%f157, 0fFF800000;
	@%p13 bra 	$L__BB87_16;
	ld.global.f32 	%f51, [%rd14+640];
	ld.global.u8 	%rs6, [%rd13+160];
	setp.eq.s16 	%p14, %rs6, 0;
	mul.f32 	%f52, %f34, %f51;
	selp.f32 	%f157, %f33, %f52, %p14;
	max.f32 	%f150, %f150, %f157;
$L__BB87_16:
	setp.le.s64 	%p15, %rd23, %rd4;
	mov.b32 	%r13, %f150;
	shfl.sync.bfly.b32	%r14|%p16, %r13, 16, 31, -1;
	mov.b32 	%f53, %r14;
	max.f32 	%f54, %f150, %f53;
	mov.b32 	%r15, %f54;
	shfl.sync.bfly.b32	%r16|%p17, %r15, 8, 31, -1;
	mov.b32 	%f55, %r16;
	max.f32 	%f56, %f54, %f55;
	mov.b32 	%r17, %f56;
	shfl.sync.bfly.b32	%r18|%p18, %r17, 4, 31, -1;
	mov.b32 	%f57, %r18;
	max.f32 	%f58, %f56, %f57;
	mov.b32 	%r19, %f58;
	shfl.sync.bfly.b32	%r20|%p19, %r19, 2, 31, -1;
	mov.b32 	%f59, %r20;
	max.f32 	%f60, %f58, %f59;
	mov.b32 	%r21, %f60;
	shfl.sync.bfly.b32	%r22|%p20, %r21, 1, 31, -1;
	mov.b32 	%f61, %r22;
	max.f32 	%f62, %f60, %f61;
	sub.f32 	%f63, %f147, %f62;
	fma.rn.f32 	%f64, %f63, 0f3BBB989D, 0f3F000000;
	cvt.sat.f32.f32 	%f65, %f64;
	mov.f32 	%f66, 0f4B400001;
	mov.f32 	%f67, 0f437C0000;
	fma.rm.f32 	%f68, %f65, %f67, %f66;
	add.f32 	%f69, %f68, 0fCB40007F;
	neg.f32 	%f70, %f69;
	fma.rn.f32 	%f71, %f63, 0f3FB8AA3B, %f70;
	fma.rn.f32 	%f72, %f63, 0f32A57060, %f71;
	mov.b32 	%r23, %f68;
	shl.b32 	%r24, %r23, 23;
	mov.b32 	%f73, %r24;
	ex2.approx.ftz.f32 	%f74, %f72;
	mul.f32 	%f75, %f74, %f73;
	add.f32 	%f76, %f75, 0f00000000;
	sub.f32 	%f77, %f149, %f62;
	fma.rn.f32 	%f78, %f77, 0f3BBB989D, 0f3F000000;
	cvt.sat.f32.f32 	%f79, %f78;
	fma.rm.f32 	%f80, %f79, %f67, %f66;
	add.f32 	%f81, %f80, 0fCB40007F;
	neg.f32 	%f82, %f81;
	fma.rn.f32 	%f83, %f77, 0f3FB8AA3B, %f82;
	fma.rn.f32 	%f84, %f77, 0f32A57060, %f83;
	mov.b32 	%r25, %f80;
	shl.b32 	%r26, %r25, 23;
	mov.b32 	%f85, %r26;
	ex2.approx.ftz.f32 	%f86, %f84;
	mul.f32 	%f87, %f86, %f85;
	add.f32 	%f88, %f76, %f87;
	sub.f32 	%f89, %f151, %f62;
	fma.rn.f32 	%f90, %f89, 0f3BBB989D, 0f3F000000;
	cvt.sat.f32.f32 	%f91, %f90;
	fma.rm.f32 	%f92, %f91, %f67, %f66;
	add.f32 	%f93, %f92, 0fCB40007F;
	neg.f32 	%f94, %f93;
	fma.rn.f32 	%f95, %f89, 0f3FB8AA3B, %f94;
	fma.rn.f32 	%f96, %f89, 0f32A57060, %f95;
	mov.b32 	%r27, %f92;
	shl.b32 	%r28, %r27, 23;
	mov.b32 	%f97, %r28;
	ex2.approx.ftz.f32 	%f98, %f96;
	mul.f32 	%f99, %f98, %f97;
	add.f32 	%f100, %f88, %f99;
	sub.f32 	%f101, %f153, %f62;
	fma.rn.f32 	%f102, %f101, 0f3BBB989D, 0f3F000000;
	cvt.sat.f32.f32 	%f103, %f102;
	fma.rm.f32 	%f104, %f103, %f67, %f66;
	add.f32 	%f105, %f104, 0fCB40007F;
	neg.f32 	%f106, %f105;
	fma.rn.f32 	%f107, %f101, 0f3FB8AA3B, %f106;
	fma.rn.f32 	%f108, %f101, 0f32A57060, %f107;
	mov.b32 	%r29, %f104;
	shl.b32 	%r30, %r29, 23;
	mov.b32 	%f109, %r30;
	ex2.approx.ftz.f32 	%f110, %f108;
	mul.f32 	%f111, %f110, %f109;
	add.f32 	%f112, %f100, %f111;
	sub.f32 	%f113, %f155, %f62;
	fma.rn.f32 	%f114, %f113, 0f3BBB989D, 0f3F000000;
	cvt.sat.f32.f32 	%f115, %f114;
	fma.rm.f32 	%f116, %f115, %f67, %f66;
	add.f32 	%f117, %f116, 0fCB40007F;
	neg.f32 	%f118, %f117;
	fma.rn.f32 	%f119, %f113, 0f3FB8AA3B, %f118;
	fma.rn.f32 	%f120, %f113, 0f32A57060, %f119;
	mov.b32 	%r31, %f116;
	shl.b32 	%r32, %r31, 23;
	mov.b32 	%f121, %r32;
	ex2.approx.ftz.f32 	%f122, %f120;
	mul.f32 	%f123, %f122, %f121;
	add.f32 	%f124, %f112, %f123;
	sub.f32 	%f125, %f157, %f62;
	fma.rn.f32 	%f126, %f125, 0f3BBB989D, 0f3F000000;
	cvt.sat.f32.f32 	%f127, %f126;
	fma.rm.f32 	%f128, %f127, %f67, %f66;
	add.f32 	%f129, %f128, 0fCB40007F;
	neg.f32 	%f130, %f129;
	fma.rn.f32 	%f131, %f125, 0f3FB8AA3B, %f130;
	fma.rn.f32 	%f132, %f125, 0f32A57060, %f131;
	mov.b32 	%r33, %f128;
	shl.b32 	%r34, %r33, 23;
	mov.b32 	%f133, %r34;
	ex2.approx.ftz.f32 	%f134, %f132;
	mul.f32 	%f135, %f134, %f133;
	add.f32 	%f136, %f124, %f135;
	mov.b32 	%r35, %f136;
	shfl.sync.bfly.b32	%r36|%p21, %r35, 16, 31, -1;
	mov.b32 	%f137, %r36;
	add.f32 	%f138, %f136, %f137;
	mov.b32 	%r37, %f138;
	shfl.sync.bfly.b32	%r38|%p22, %r37, 8, 31, -1;
	mov.b32 	%f139, %r38;
	add.f32 	%f140, %f138, %f139;
	mov.b32 	%r39, %f140;
	shfl.sync.bfly.b32	%r40|%p23, %r39, 4, 31, -1;
	mov.b32 	%f141, %r40;
	add.f32 	%f142, %f140, %f141;
	mov.b32 	%r41, %f142;
	shfl.sync.bfly.b32	%r42|%p24, %r41, 2, 31, -1;
	mov.b32 	%f143, %r42;
	add.f32 	%f144, %f142, %f143;
	mov.b32 	%r43, %f144;
	shfl.sync.bfly.b32	%r44|%p25, %r43, 1, 31, -1;
	mov.b32 	%f145, %r44;
	add.f32 	%f146, %f144, %f145;
	div.rn.f32 	%f27, %f75, %f146;
	div.rn.f32 	%f28, %f87, %f146;
	div.rn.f32 	%f29, %f99, %f146;
	div.rn.f32 	%f30, %f111, %f146;
	div.rn.f32 	%f31, %f123, %f146;
	div.rn.f32 	%f32, %f135, %f146;
	mad.lo.s64 	%rd36, %rd39, %rd21, %rd4;
	cvta.to.global.u64 	%rd37, %rd20;
	shl.b64 	%rd38, %rd36, 2;
	add.s64 	%rd15, %rd37, %rd38;
	@%p15 bra 	$L__BB87_18;
	st.global.f32 	[%rd15], %f27;
$L__BB87_18:
	setp.le.s64 	%p26, %rd23, %rd5;
	@%p26 bra 	$L__BB87_20;
	st.global.f32 	[%rd15+128], %f28;
$L__BB87_20:
	setp.le.s64 	%p27, %rd23, %rd6;
	@%p27 bra 	$L__BB87_22;
	st.global.f32 	[%rd15+256], %f29;
$L__BB87_22:
	setp.le.s64 	%p28, %rd23, %rd7;
	@%p28 bra 	$L__BB87_24;
	st.global.f32 	[%rd15+384], %f30;
$L__BB87_24:
	setp.le.s64 	%p29, %rd23, %rd8;
	@%p29 bra 	$L__BB87_26;
	st.global.f32 	[%rd15+512], %f31;
$L__BB87_26:
	setp.le.s64 	%p30, %rd23, %rd9;
	@%p30 bra 	$L__BB87_28;
	st.global.f32 	[%rd15+640], %f32;
$L__BB87_28:
	add.s64 	%rd39, %rd39, %rd10;
	setp.lt.s64 	%p31, %rd39, %rd22;
	@%p31 bra 	$L__BB87_4;
$L__BB87_29:
	ret;

}
	// .globl	_Z15SoftmaxWarpImplI24ElementwiseScaleMaskLoadIffbE11DirectStoreIffEfLi1ELi7ELi32ELi1ELb0EL9Algorithm0EEvT_T0_ll
.visible .entry _Z15SoftmaxWarpImplI24ElementwiseScaleMaskLoadIffbE11DirectStoreIffEfLi1ELi7ELi32ELi1ELb0EL9Algorithm0EEvT_T0_ll(
	.param .align 8 .b8 _Z15SoftmaxWarpImplI24ElementwiseScaleMaskLoadIffbE11DirectStoreIffEfLi1ELi7ELi32ELi1ELb0EL9Algorithm0EEvT_T0_ll_param_0[32],
	.param .align 8 .b8 _Z15SoftmaxWarpImplI24ElementwiseScaleMaskLoadIffbE11DirectStoreIffEfLi1ELi7ELi32ELi1ELb0EL9Algorithm0EEvT_T0_ll_param_1[16],
	.param .u64 _Z15SoftmaxWarpImplI24ElementwiseScaleMaskLoadIffbE11DirectStoreIffEfLi1ELi7ELi32ELi1ELb0EL9Algorithm0EEvT_T0_ll_param_2,
	.param .u64 _Z15SoftmaxWarpImplI24ElementwiseScaleMaskLoadIffbE11DirectStoreIffEfLi1ELi7ELi32ELi1ELb0EL9Algorithm0EEvT_T0_ll_param_3
)
{
	.reg .pred 	%p<21>;
	.reg .b16 	%rs<8>;
	.reg .b32 	%r<42>;
	.reg .b32 	%f<146>;
	.reg .b64 	%rd<32>;

	ld.param.v2.f32 	{%f3, %f4}, [_Z15SoftmaxWarpImplI24ElementwiseScaleMaskLoadIffbE11DirectStoreIffEfLi1ELi7ELi32ELi1ELb0EL9Algorithm0EEvT_T0_ll_param_0+24];
	ld.param.u64 	%rd15, [_Z15SoftmaxWarpImplI24ElementwiseScaleMaskLoadIffbE11DirectStoreIffEfLi1ELi7ELi32ELi1ELb0EL9Algorithm0EEvT_T0_ll_param_0+16];
	ld.param.u64 	%rd14, [_Z15SoftmaxWarpImplI24ElementwiseScaleMaskLoadIffbE11DirectStoreIffEfLi1ELi7ELi32ELi1ELb0EL9Algorithm0EEvT_T0_ll_param_0+8];
	ld.param.u64 	%rd13, [_Z15SoftmaxWarpImplI24ElementwiseScaleMaskLoadIffbE11DirectStoreIffEfLi1ELi7ELi32ELi1ELb0EL9Algorithm0EEvT_T0_ll_param_0];
	ld.param.u64 	%rd3, [_Z15SoftmaxWarpImplI24ElementwiseScaleMaskLoadIffbE11DirectStoreIffEfLi1ELi7ELi32ELi1ELb0EL9Algorithm0EEvT_T0_ll_param_1];
	ld.param.u64 	%rd4, [_Z15SoftmaxWarpImplI24ElementwiseScaleMaskLoadIffbE11DirectStoreIffEfLi1ELi7ELi32ELi1ELb0EL9Algorithm0EEvT_T0_ll_param_1+8];
	ld.param.u64 	%rd16, [_Z15SoftmaxWarpImplI24ElementwiseScaleMaskLoadIffbE11DirectStoreIffEfLi1ELi7ELi32ELi1ELb0EL9Algorithm0EEvT_T0_ll_param_2];
	ld.param.u64 	%rd17, [_Z15SoftmaxWarpImplI24ElementwiseScaleMaskLoadIffbE11DirectStoreIffEfLi1ELi7ELi32ELi1ELb0EL9Algorithm0EEvT_T0_ll_param_3];
	setp.lt.s64 	%p1, %rd17, 225;
	@%p1 bra 	$L__BB88_2;
	mov.u64 	%rd18, $str;
	cvta.global.u64 	%rd19, %rd18;
	mov.u64 	%rd20, $str$1;
	cvta.global.u64 	%rd21, %rd20;
	mov.u64 	%rd22, __unnamed_89;
	cvta.global.u64 	%rd23, %rd22;
	{ // callseq 88, 0
	.param .b64 param0;
	st.param.b64 	[param0], %rd19;
	.param .b64 param1;
	st.param.b64 	[param1], %rd21;
	.param .b32 param2;
	st.param.b32 	[param2], 219;
	.param .b64 param3;
	st.param.b64 	[param3], %rd23;
	.param .b64 param4;
	st.param.b64 	[param4], 1;
	call.uni 
	__assertfail, 
	(
	param0, 
	param1, 
	param2, 
	param3, 
	param4
	);
	} // callseq 88
$L__BB88_2:
	mov.u32 	%r2, %ctaid.x;
	mov.u32 	%r3, %ntid.y;
	mov.u32 	%r4, %tid.y;
	mad.lo.s32 	%r5, %r2, %r3, %r4;
	mov.u32 	%r6, %nctaid.x;
	mul.lo.s32 	%r1, %r6, %r3;
	cvt.s64.s32 	%rd31, %r5;
	setp.le.s64 	%p2, %rd16, %rd31;
	@%p2 bra 	$L__BB88_5;
	mov.u32 	%r7, %tid.x;
	cvt.u64.u32 	%rd6, %r7;
	cvta.to.global.u64 	%rd7, %rd3;
	cvta.to.global.u64 	%rd8, %rd14;
	cvta.to.global.u64 	%rd9, %rd13;
	cvt.s64.s32 	%rd10, %r1;
$L__BB88_4:
	mad.lo.s64 	%rd24, %rd31, %rd15, %rd6;
	shl.b64 	%rd25, %rd24, 2;
	add.s64 	%rd26, %rd9, %rd25;
	ld.global.f32 	%f5, [%rd26];
	add.s64 	%rd27, %rd8, %rd24;
	ld.global.u8 	%rs1, [%rd27];
	setp.eq.s16 	%p3, %rs1, 0;
	mul.f32 	%f6, %f4, %f5;
	selp.f32 	%f7, %f3, %f6, %p3;
	max.f32 	%f8, %f7, 0fFF800000;
	ld.global.f32 	%f9, [%rd26+128];
	ld.global.u8 	%rs2, [%rd27+32];
	setp.eq.s16 	%p4, %rs2, 0;
	mul.f32 	%f10, %f4, %f9;
	selp.f32 	%f11, %f3, %f10, %p4;
	max.f32 	%f12, %f8, %f11;
	ld.global.f32 	%f13, [%rd26+256];
	ld.global.u8 	%rs3, [%rd27+64];
	setp.eq.s16 	%p5, %rs3, 0;
	mul.f32 	%f14, %f4, %f13;
	selp.f32 	%f15, %f3, %f14, %p5;
	max.f32 	%f16, %f12, %f15;
	ld.global.f32 	%f17, [%rd26+384];
	ld.global.u8 	%rs4, [%rd27+96];
	setp.eq.s16 	%p6, %rs4, 0;
	mul.f32 	%f18, %f4, %f17;
	selp.f32 	%f19, %f3, %f18, %p6;
	max.f32 	%f20, %f16, %f19;
	ld.global.f32 	%f21, [%rd26+512];
	ld.global.u8 	%rs5, [%rd27+128];
	setp.eq.s16 	%p7, %rs5, 0;
	mul.f32 	%f22, %f4, %f21;
	selp.f32 	%f23, %f3, %f22, %p7;
	max.f32 	%f24, %f20, %f23;
	ld.global.f32 	%f25, [%rd26+640];
	ld.global.u8 	%rs6, [%rd27+160];
	setp.eq.s16 	%p8, %rs6, 0;
	mul.f32 	%f26, %f4, %f25;
	selp.f32 	%f27, %f3, %f26, %p8;
	max.f32 	%f28, %f24, %f27;
	ld.global.f32 	%f29, [%rd26+768];
	ld.global.u8 	%rs7, [%rd27+192];
	setp.eq.s16 	%p9, %rs7, 0;
	mul.f32 	%f30, %f4, %f29;
	selp.f32 	%f31, %f3, %f30, %p9;
	max.f32 	%f32, %f28, %f31;
	mov.b32 	%r8, %f32;
	shfl.sync.bfly.b32	%r9|%p10, %r8, 16, 31, -1;
	mov.b32 	%f33, %r9;
	max.f32 	%f34, %f32, %f33;
	mov.b32 	%r10, %f34;
	shfl.sync.bfly.b32	%r11|%p11, %r10, 8, 31, -1;
	mov.b32 	%f35, %r11;
	max.f32 	%f36, %f34, %f35;
	mov.b32 	%r12, %f36;
	shfl.sync.bfly.b32	%r13|%p12, %r12, 4, 31, -1;
	mov.b32 	%f37, %r13;
	max.f32 	%f38, %f36, %f37;
	mov.b32 	%r14, %f38;
	shfl.sync.bfly.b32	%r15|%p13, %r14, 2, 31, -1;
	mov.b32 	%f39, %r15;
	max.f32 	%f40, %f38, %f39;
	mov.b32 	%r16, %f40;
	shfl.sync.bfly.b32	%r17|%p14, %r16, 1, 31, -1;
	mov.b32 	%f41, %r17;
	max.f32 	%f42, %f40, %f41;
	sub.f32 	%f43, %f7, %f42;
	fma.rn.f32 	%f44, %f43, 0f3BBB989D, 0f3F000000;
	cvt.sat.f32.f32 	%f45, %f44;
	mov.f32 	%f46, 0f4B400001;
	mov.f32 	%f47, 0f437C0000;
	fma.rm.f32 	%f48, %f45, %f47, %f46;
	add.f32 	%f49, %f48, 0fCB40007F;
	neg.f32 	%f50, %f49;
	fma.rn.f32 	%f51, %f43, 0f3FB8AA3B, %f50;
	fma.rn.f32 	%f52, %f43, 0f32A57060, %f51;
	mov.b32 	%r18, %f48;
	shl.b32 	%r19, %r18, 23;
	mov.b32 	%f53, %r19;
	ex2.approx.ftz.f32 	%f54, %f52;
	mul.f32 	%f55, %f54, %f53;
	add.f32 	%f56, %f55, 0f00000000;
	sub.f32 	%f57, %f11, %f42;
	fma.rn.f32 	%f58, %f57, 0f3BBB989D, 0f3F000000;
	cvt.sat.f32.f32 	%f59, %f58;
	fma.rm.f32 	%f60, %f59, %f47, %f46;
	add.f32 	%f61, %f60, 0fCB40007F;
	neg.f32 	%f62, %f61;
	fma.rn.f32 	%f63, %f57, 0f3FB8AA3B, %f62;
	fma.rn.f32 	%f64, %f57, 0f32A57060, %f63;
	mov.b32 	%r20, %f60;
	shl.b32 	%r21, %r20, 23;
	mov.b32 	%f65, %r21;
	ex2.approx.ftz.f32 	%f66, %f64;
	mul.f32 	%f67, %f66, %f65;
	add.f32 	%f68, %f56, %f67;
	sub.f32 	%f69, %f15, %f42;
	fma.rn.f32 	%f70, %f69, 0f3BBB989D, 0f3F000000;
	cvt.sat.f32.f32 	%f71, %f70;
	fma.rm.f32 	%f72, %f71, %f47, %f46;
	add.f32 	%f73, %f72, 0fCB40007F;
	neg.f32 	%f74, %f73;
	fma.rn.f32 	%f75, %f69, 0f3FB8AA3B, %f74;
	fma.rn.f32 	%f76, %f69, 0f32A57060, %f75;
	mov.b32 	%r22, %f72;
	shl.b32 	%r23, %r22, 23;
	mov.b32 	%f77, %r23;
	ex2.approx.ftz.f32 	%f78, %f76;
	mul.f32 	%f79, %f78, %f77;
	add.f32 	%f80, %f68, %f79;
	sub.f32 	%f81, %f19, %f42;
	fma.rn.f32 	%f82, %f81, 0f3BBB989D, 0f3F000000;
	cvt.sat.f32.f32 	%f83, %f82;
	fma.rm.f32 	%f84, %f83, %f47, %f46;
	add.f32 	%f85, %f84, 0fCB40007F;
	neg.f32 	%f86, %f85;
	fma.rn.f32 	%f87, %f81, 0f3FB8AA3B, %f86;
	fma.rn.f32 	%f88, %f81, 0f32A57060, %f87;
	mov.b32 	%r24, %f84;
	shl.b32 	%r25, %r24, 23;
	mov.b32 	%f89, %r25;
	ex2.approx.ftz.f32 	%f90, %f88;
	mul.f32 	%f91, %f90, %f89;
	add.f32 	%f92, %f80, %f91;
	sub.f32 	%f93, %f23, %f42;
	fma.rn.f32 	%f94, %f93, 0f3BBB989D, 0f3F000000;
	cvt.sat.f32.f32 	%f95, %f94;
	fma.rm.f32 	%f96, %f95, %f47, %f46;
	add.f32 	%f97, %f96, 0fCB40007F;
	neg.f32 	%f98, %f97;
	fma.rn.f32 	%f99, %f93, 0f3FB8AA3B, %f98;
	fma.rn.f32 	%f100, %f93, 0f32A57060, %f99;
	mov.b32 	%r26, %f96;
	shl.b32 	%r27, %r26, 23;
	mov.b32 	%f101, %r27;
	ex2.approx.ftz.f32 	%f102, %f100;
	mul.f32 	%f103, %f102, %f101;
	add.f32 	%f104, %f92, %f103;
	sub.f32 	%f105, %f27, %f42;
	fma.rn.f32 	%f106, %f105, 0f3BBB989D, 0f3F000000;
	cvt.sat.f32.f32 	%f107, %f106;
	fma.rm.f32 	%f108, %f107, %f47, %f46;
	add.f32 	%f109, %f108, 0fCB40007F;
	neg.f32 	%f110, %f109;
	fma.rn.f32 	%f111, %f105, 0f3FB8AA3B, %f110;
	fma.rn.f32 	%f112, %f105, 0f32A57060, %f111;
	mov.b32 	%r28, %f108;
	shl.b32 	%r29, %r28, 23;
	mov.b32 	%f113, %r29;
	ex2.approx.ftz.f32 	%f114, %f112;
	mul.f32 	%f115, %f114, %f113;
	add.f32 	%f116, %f104, %f115;
	sub.f32 	%f117, %f31, %f42;
	fma.rn.f32 	%f118, %f117, 0f3BBB989D, 0f3F000000;
	cvt.sat.f32.f32 	%f119, %f118;
	fma.rm.f32 	%f120, %f119, %f47, %f46;
	add.f32 	%f121, %f120, 0fCB40007F;
	neg.f32 	%f122, %f121;
	fma.rn.f32 	%f123, %f117, 0f3FB8AA3B, %f122;
	fma.rn.f32 	%f124, %f117, 0f32A57060, %f123;
	mov.b32 	%r30, %f120;
	shl.b32 	%r31, %r30, 23;
	mov.b32 	%f125, %r31;
	ex2.approx.ftz.f32 	%f126, %f124;
	mul.f32 	%f127, %f126, %f125;
	add.f32 	%f128, %f116, %f127;
	mov.b32 	%r32, %f128;
	shfl.sync.bfly.b32	%r33|%p15, %r32, 16, 31, -1;
	mov.b32 	%f129, %r33;
	add.f32 	%f130, %f128, %f129;
	mov.b32 	%r34, %f130;
	shfl.sync.bfly.b32	%r35|%p16, %r34, 8, 31, -1;
	mov.b32 	%f131, %r35;
	add.f32 	%f132, %f130, %f131;
	mov.b32 	%r36, %f132;
	shfl.sync.bfly.b32	%r37|%p17, %r36, 4, 31, -1;
	mov.b32 	%f133, %r37;
	add.f32 	%f134, %f132, %f133;
	mov.b32 	%r38, %f134;
	shfl.sync.bfly.b32	%r39|%p18, %r38, 2, 31, -1;
	mov.b32 	%f135, %r39;
	add.f32 	%f136, %f134, %f135;
	mov.b32 	%r40, %f136;
	shfl.sync.bfly.b32	%r41|%p19, %r40, 1, 31, -1;
	mov.b32 	%f137, %r41;
	add.f32 	%f138, %f136, %f137;
	div.rn.f32 	%f139, %f55, %f138;
	div.rn.f32 	%f140, %f67, %f138;
	div.rn.f32 	%f141, %f79, %f138;
	div.rn.f32 	%f142, %f91, %f138;
	div.rn.f32 	%f143, %f103, %f138;
	div.rn.f32 	%f144, %f115, %f138;
	div.rn.f32 	%f145, %f127, %f138;
	mad.lo.s64 	%rd28, %rd31, %rd4, %rd6;
	shl.b64 	%rd29, %rd28, 2;
	add.s64 	%rd30, %rd7, %rd29;
	st.global.f32 	[%rd30], %f139;
	st.global.f32 	[%rd30+128], %f140;
	st.global.f32 	[%rd30+256], %f141;
	st.global.f32 	[%rd30+384], %f142;
	st.global.f32 	[%rd30+512], %f143;
	st.global.f32 	[%rd30+640], %f144;
	st.global.f32 	[%rd30+768], %f145;
	add.s64 	%rd31, %rd31, %rd10;
	setp.lt.s64 	%p20, %rd31, %rd16;
	@%p20 bra 	$L__BB88_4;
$L__BB88_5:
	ret;

}
	// .globl	_Z15SoftmaxWarpImplI24ElementwiseScaleMaskLoadIffbE11DirectStoreIffEfLi1ELi7ELi32ELi1ELb1EL9Algorithm0EEvT_T0_ll
.visible .entry _Z15SoftmaxWarpImplI24ElementwiseScaleMaskLoadIffbE11DirectStoreIffEfLi1ELi7ELi32ELi1ELb1EL9Algorithm0EEvT_T0_ll(
	.param .align 8 .b8 _Z15SoftmaxWarpImplI24ElementwiseScaleMaskLoadIffbE11DirectStoreIffEfLi1ELi7ELi32ELi1ELb1EL9Algorithm0EEvT_T0_ll_param_0[32],
	.param .align 8 .b8 _Z15SoftmaxWarpImplI24ElementwiseScaleMaskLoadIffbE11DirectStoreIffEfLi1ELi7ELi32ELi1ELb1EL9Algorithm0EEvT_T0_ll_param_1[16],
	.param .u64 _Z15SoftmaxWarpImplI24ElementwiseScaleMaskLoadIffbE11DirectStoreIffEfLi1ELi7ELi32ELi1ELb1EL9Algorithm0EEvT_T0_ll_param_2,
	.param .u64 _Z15SoftmaxWarpImplI24ElementwiseScaleMaskLoadIffbE11DirectStoreIffEfLi1ELi7ELi32ELi1ELb1EL9Algorithm0EEvT_T0_ll_param_3
)
{
	.reg .pred 	%p<35>;
	.reg .b16 	%rs<8>;
	.reg .b32 	%r<48>;
	.reg .b32 	%f<181>;
	.reg .b64 	%rd<41>;

	ld.param.u64 	%rd22, [_Z15SoftmaxWarpImplI24ElementwiseScaleMaskLoadIffbE11DirectStoreIffEfLi1ELi7ELi32ELi1ELb1EL9Algorithm0EEvT_T0_ll_param_1+8];
	ld.param.u64 	%rd21, [_Z15SoftmaxWarpImplI24ElementwiseScaleMaskLoadIffbE11DirectStoreIffEfLi1ELi7ELi32ELi1ELb1EL9Algorithm0EEvT_T0_ll_param_1];
	ld.param.v2.f32 	{%f38, %f39}, [_Z15SoftmaxWarpImplI24ElementwiseScaleMaskLoadIffbE11DirectStoreIffEfLi1ELi7ELi32ELi1ELb1EL9Algorithm0EEvT_T0_ll_param_0+24];
	ld.param.u64 	%rd20, [_Z15SoftmaxWarpImplI24ElementwiseScaleMaskLoadIffbE11DirectStoreIffEfLi1ELi7ELi32ELi1ELb1EL9Algorithm0EEvT_T0_ll_param_0+16];
	ld.param.u64 	%rd18, [_Z15SoftmaxWarpImplI24ElementwiseScaleMaskLoadIffbE11DirectStoreIffEfLi1ELi7ELi32ELi1ELb1EL9Algorithm0EEvT_T0_ll_param_0];
	ld.param.u64 	%rd19, [_Z15SoftmaxWarpImplI24ElementwiseScaleMaskLoadIffbE11DirectStoreIffEfLi1ELi7ELi32ELi1ELb1EL9Algorithm0EEvT_T0_ll_param_0+8];
	ld.param.u64 	%rd23, [_Z15SoftmaxWarpImplI24ElementwiseScaleMaskLoadIffbE11DirectStoreIffEfLi1ELi7ELi32ELi1ELb1EL9Algorithm0EEvT_T0_ll_param_2];
	ld.param.u64 	%rd24, [_Z15SoftmaxWarpImplI24ElementwiseScaleMaskLoadIffbE11DirectStoreIffEfLi1ELi7ELi32ELi1ELb1EL9Algorithm0EEvT_T0_ll_param_3];
	cvta.to.global.u64 	%rd1, %rd19;
	setp.lt.s64 	%p1, %rd24, 225;
	@%p1 bra 	$L__BB89_2;
	mov.u64 	%rd25, $str;
	cvta.global.u64 	%rd26, %rd25;
	mov.u64 	%rd27, $str$1;
	cvta.global.u64 	%rd28, %rd27;
	mov.u64 	%rd29, __unnamed_90;
	cvta.global.u64 	%rd30, %rd29;
	{ // callseq 89, 0
	.param .b64 param0;
	st.param.b64 	[param0], %rd26;
	.param .b64 param1;
	st.param.b64 	[param1], %rd28;
	.param .b32 param2;
	st.param.b32 	[param2], 219;
	.param .b64 param3;
	st.param.b64 	[param3], %rd30;
	.param .b64 param4;
	st.param.b64 	[param4], 1;
	call.uni 
	__assertfail, 
	(
	param0, 
	param1, 
	param2, 
	param3, 
	param4
	);
	} // callseq 89
$L__BB89_2:
	mov.u32 	%r2, %ctaid.x;
	mov.u32 	%r3, %ntid.y;
	mov.u32 	%r4, %tid.y;
	mad.lo.s32 	%r5, %r2, %r3, %r4;
	mov.u32 	%r6, %nctaid.x;
	mul.lo.s32 	%r1, %r6, %r3;
	cvt.s64.s32 	%rd40, %r5;
	setp.le.s64 	%p2, %rd23, %rd40;
	@%p2 bra 	$L__BB89_33;
	mov.u32 	%r7, %tid.x;
	cvt.u64.u32 	%rd3, %r7;
	add.s32 	%r8, %r7, 32;
	cvt.u64.u32 	%rd4, %r8;
	add.s32 	%r9, %r7, 64;
	cvt.u64.u32 	%rd5, %r9;
	add.s32 	%r10, %r7, 96;
	cvt.u64.u32 	%rd6, %r10;
	add.s32 	%r11, %r7, 128;
	cvt.u64.u32 	%rd7, %r11;
	add.s32 	%r12, %r7, 160;
	cvt.u64.u32 	%rd8, %r12;
	add.s32 	%r13, %r7, 192;
	cvt.u64.u32 	%rd9, %r13;
	cvt.s64.s32 	%rd10, %r1;
$L__BB89_4:
	cvta.to.global.u64 	%rd12, %rd18;
	setp.le.s64 	%p3, %rd24, %rd3;
	mul.lo.s64 	%rd13, %rd40, %rd20;
	mov.f32 	%f167, 0fFF800000;
	mov.f32 	%f170, %f167;
	@%p3 bra 	$L__BB89_6;
	add.s64 	%rd31, %rd13, %rd3;
	shl.b64 	%rd32, %rd31, 2;
	add.s64 	%rd33, %rd12, %rd32;
	ld.global.f32 	%f41, [%rd33];
	add.s64 	%rd34, %rd1, %rd31;
	ld.global.u8 	%rs1, [%rd34];
	setp.eq.s16 	%p4, %rs1, 0;
	mul.f32 	%f42, %f39, %f41;
	selp.f32 	%f167, %f38, %f42, %p4;
	max.f32 	%f170, %f167, 0fFF800000;
$L__BB89_6:
	setp.le.s64 	%p5, %rd24, %rd4;
	add.s64 	%rd35, %rd13, %rd3;
	add.s64 	%rd14, %rd1, %rd35;
	shl.b64 	%rd36, %rd35, 2;
	add.s64 	%rd15, %rd12, %rd36;
	mov.f32 	%f169, 0fFF800000;
	@%p5 bra 	$L__BB89_8;
	ld.global.f32 	%f44, [%rd15+128];
	ld.global.u8 	%rs2, [%rd14+32];
	setp.eq.s16 	%p6, %rs2, 0;
	mul.f32 	%f45, %f39, %f44;
	selp.f32 	%f169, %f38, %f45, %p6;
	max.f32 	%f170, %f170, %f169;
$L__BB89_8:
	setp.le.s64 	%p7, %rd24, %rd5;
	mov.f32 	%f171, 0fFF800000;
	@%p7 bra 	$L__BB89_10;
	ld.global.f32 	%f47, [%rd15+256];
	ld.global.u8 	%rs3, [%rd14+64];
	setp.eq.s16 	%p8, %rs3, 0;
	mul.f32 	%f48, %f39, %f47;
	selp.f32 	%f171, %f38, %f48, %p8;
	max.f32 	%f170, %f170, %f171;
$L__BB89_10:
	setp.le.s64 	%p9, %rd24, %rd6;
	mov.f32 	%f173, 0fFF800000;
	@%p9 bra 	$L__BB89_12;
	ld.global.f32 	%f50, [%rd15+384];
	ld.global.u8 	%rs4, [%rd14+96];
	setp.eq.s16 	%p10, %rs4, 0;
	mul.f32 	%f51, %f39, %f50;
	selp.f32 	%f173, %f38, %f51, %p10;
	max.f32 	%f170, %f170, %f173;
$L__BB89_12:
	setp.le.s64 	%p11, %rd24, %rd7;
	mov.f32 	%f175, 0fFF800000;
	@%p11 bra 	$L__BB89_14;
	ld.global.f32 	%f53, [%rd15+512];
	ld.global.u8 	%rs5, [%rd14+128];
	setp.eq.s16 	%p12, %rs5, 0;
	mul.f32 	%f54, %f39, %f53;
	selp.f32 	%f175, %f38, %f54, %p12;
	max.f32 	%f170, %f170, %f175;
$L__BB89_14:
	setp.le.s64 	%p13, %rd24, %rd8;
	mov.f32 	%f177, 0fFF800000;
	@%p13 bra 	$L__BB89_16;
	ld.global.f32 	%f56, [%rd15+640];
	ld.global.u8 	%rs6, [%rd14+160];
	setp.eq.s16 	%p14, %rs6, 0;
	mul.f32 	%f57, %f39, %f56;
	selp.f32 	%f177, %f38, %f57, %p14;
	max.f32 	%f170, %f170, %f177;
$L__BB89_16:
	setp.le.s64 	%p15, %rd24, %rd9;
	mov.f32 	%f179, 0fFF800000;
	@%p15 bra 	$L__BB89_18;
	ld.global.f32 	%f59, [%rd15+768];
	ld.global.u8 	%rs7, [%rd14+192];
	setp.eq.s16 	%p16, %rs7, 0;
	mul.f32 	%f60, %f39, %f59;
	selp.f32 	%f179, %f38, %f60, %p16;
	max.f32 	%f170, %f170, %f179;
$L__BB89_18:
	setp.le.s64 	%p17, %rd24, %rd3;
	mov.b32 	%r14, %f170;
	shfl.sync.bfly.b32	%r15|%p18, %r14, 16, 31, -1;
	mov.b32 	%f61, %r15;
	max.f32 	%f62, %f170, %f61;
	mov.b32 	%r16, %f62;
	shfl.sync.bfly.b32	%r17|%p19, %r16, 8, 31, -1;
	mov.b32 	%f63, %r17;
	max.f32 	%f64, %f62, %f63;
	mov.b32 	%r18, %f64;
	shfl.sync.bfly.b32	%r19|%p20, %r18, 4, 31, -1;
	mov.b32 	%f65, %r19;
	max.f32 	%f66, %f64, %f65;
	mov.b32 	%r20, %f66;
	shfl.sync.bfly.b32	%r21|%p21, %r20, 2, 31, -1;
	mov.b32 	%f67, %r21;
	max.f32 	%f68, %f66, %f67;
	mov.b32 	%r22, %f68;
	shfl.sync.bfly.b32	%r23|%p22, %r22, 1, 31, -1;
	mov.b32 	%f69, %r23;
	max.f32 	%f70, %f68, %f69;
	sub.f32 	%f71, %f167, %f70;
	fma.rn.f32 	%f72, %f71, 0f3BBB989D, 0f3F000000;
	cvt.sat.f32.f32 	%f73, %f72;
	mov.f32 	%f74, 0f4B400001;
	mov.f32 	%f75, 0f437C0000;
	fma.rm.f32 	%f76, %f73, %f75, %f74;
	add.f32 	%f77, %f76, 0fCB40007F;
	neg.f32 	%f78, %f77;
	fma.rn.f32 	%f79, %f71, 0f3FB8AA3B, %f78;
	fma.rn.f32 	%f80, %f71, 0f32A57060, %f79;
	mov.b32 	%r24, %f76;
	shl.b32 	%r25, %r24, 23;
	mov.b32 	%f81, %r25;
	ex2.approx.ftz.f32 	%f82, %f80;
	mul.f32 	%f83, %f82, %f81;
	add.f32 	%f84, %f83, 0f00000000;
	sub.f32 	%f85, %f169, %f70;
	fma.rn.f32 	%f86, %f85, 0f3BBB989D, 0f3F000000;
	cvt.sat.f32.f32 	%f87, %f86;
	fma.rm.f32 	%f88, %f87, %f75, %f74;
	add.f32 	%f89, %f88, 0fCB40007F;
	neg.f32 	%f90, %f89;
	fma.rn.f32 	%f91, %f85, 0f3FB8AA3B, %f90;
	fma.rn.f32 	%f92, %f85, 0f32A57060, %f91;
	mov.b32 	%r26, %f88;
	shl.b32 	%r27, %r26, 23;
	mov.b32 	%f93, %r27;
	ex2.approx.ftz.f32 	%f94, %f92;
	mul.f32 	%f95, %f94, %f93;
	add.f32 	%f96, %f84, %f95;
	sub.f32 	%f97, %f171, %f70;
	fma.rn.f32 	%f98, %f97, 0f3BBB989D, 0f3F000000;
	cvt.sat.f32.f32 	%f99, %f98;
	fma.rm.f32 	%f100, %f99, %f75, %f74;
	add.f32 	%f101, %f100, 0fCB40007F;
	neg.f32 	%f102, %f101;
	fma.rn.f32 	%f103, %f97, 0f3FB8AA3B, %f102;
	fma.rn.f32 	%f104, %f97, 0f32A57060, %f103;
	mov.b32 	%r28, %f100;
	shl.b32 	%r29, %r28, 23;
	mov.b32 	%f105, %r29;
	ex2.approx.ftz.f32 	%f106, %f104;
	mul.f32 	%f107, %f106, %f105;
	add.f32 	%f108, %f96, %f107;
	sub.f32 	%f109, %f173, %f70;
	fma.rn.f32 	%f110, %f109, 0f3BBB989D, 0f3F000000;
	cvt.sat.f32.f32 	%f111, %f110;
	fma.rm.f32 	%f112, %f111, %f75, %f74;
	add.f32 	%f113, %f112, 0fCB40007F;
	neg.f32 	%f114, %f113;
	fma.rn.f32 	%f115, %f109, 0f3FB8AA3B, %f114;
	fma.rn.f32 	%f116, %f109, 0f32A57060, %f115;
	mov.b32 	%r30, %f112;
	shl.b32 	%r31, %r30, 23;
	mov.b32 	%f117, %r31;
	ex2.approx.ftz.f32 	%f118, %f116;
	mul.f32 	%f119, %f118, %f117;
	add.f32 	%f120, %f108, %f119;
	sub.f32 	%f121, %f175, %f70;
	fma.rn.f32 	%f122, %f121, 0f3BBB989D, 0f3F000000;
	cvt.sat.f32.f32 	%f123, %f122;
	fma.rm.f32 	%f124, %f123, %f75, %f74;
	add.f32 	%f125, %f124, 0fCB40007F;
	neg.f32 	%f126, %f125;
	fma.rn.f32 	%f127, %f121, 0f3FB8AA3B, %f126;
	fma.rn.f32 	%f128, %f121, 0f32A57060, %f127;
	mov.b32 	%r32, %f124;
	shl.b32 	%r33, %r32, 23;
	mov.b32 	%f129, %r33;
	ex2.approx.ftz.f32 	%f130, %f128;
	mul.f32 	%f131, %f130, %f129;
	add.f32 	%f132, %f120, %f131;
	sub.f32 	%f133, %f177, %f70;
	fma.rn.f32 	%f134, %f133, 0f3BBB989D, 0f3F000000;
	cvt.sat.f32.f32 	%f135, %f134;
	fma.rm.f32 	%f136, %f135, %f75, %f74;
	add.f32 	%f137, %f136, 0fCB40007F;
	neg.f32 	%f138, %f137;
	fma.rn.f32 	%f139, %f133, 0f3FB8AA3B, %f138;
	fma.rn.f32 	%f140, %f133, 0f32A57060, %f139;
	mov.b32 	%r34, %f136;
	shl.b32 	%r35, %r34, 23;
	mov.b32 	%f141, %r35;
	ex2.approx.ftz.f32 	%f142, %f140;
	mul.f32 	%f143, %f142, %f141;
	add.f32 	%f144, %f132, %f143;
	sub.f32 	%f145, %f179, %f70;
	fma.rn.f32 	%f146, %f145, 0f3BBB989D, 0f3F000000;
	cvt.sat.f32.f32 	%f147, %f146;
	fma.rm.f32 	%f148, %f147, %f75, %f74;
	add.f32 	%f149, %f148, 0fCB40007F;
	neg.f32 	%f150, %f149;
	fma.rn.f32 	%f151, %f145, 0f3FB8AA3B, %f150;
	fma.rn.f32 	%f152, %f145, 0f32A57060, %f151;
	mov.b32 	%r36, %f148;
	shl.b32 	%r37, %r36, 23;
	mov.b32 	%f153, %r37;
	ex2.approx.ftz.f32 	%f154, %f152;
	mul.f32 	%f155, %f154, %f153;
	add.f32 	%f156, %f144, %f155;
	mov.b32 	%r38, %f156;
	shfl.sync.bfly.b32	%r39|%p23, %r38, 16, 31, -1;
	mov.b32 	%f157, %r39;
	add.f32 	%f158, %f156, %f157;
	mov.b32 	%r40, %f158;
	shfl.sync.bfly.b32	%r41|%p24, %r40, 8, 31, -1;
	mov.b32 	%f159, %r41;
	add.f32 	%f160, %f158, %f159;
	mov.b32 	%r42, %f160;
	shfl.sync.bfly.b32	%r43|%p25, %r42, 4, 31, -1;
	mov.b32 	%f161, %r43;
	add.f32 	%f162, %f160, %f161;
	mov.b32 	%r44, %f162;
	shfl.sync.bfly.b32	%r45|%p26, %r44, 2, 31, -1;
	mov.b32 	%f163, %r45;
	add.f32 	%f164, %f162, %f163;
	mov.b32 	%r46, %f164;
	shfl.sync.bfly.b32	%r47|%p27, %r46, 1, 31, -1;
	mov.b32 	%f165, %r47;
	add.f32 	%f166, %f164, %f165;
	div.rn.f32 	%f31, %f83, %f166;
	div.rn.f32 	%f32, %f95, %f166;
	div.rn.f32 	%f33, %f107, %f166;
	div.rn.f32 	%f34, %f119, %f166;
	div.rn.f32 	%f35, %f131, %f166;
	div.rn.f32 	%f36, %f143, %f166;
	div.rn.f32 	%f37, %f155, %f166;
	mad.lo.s64 	%rd37, %rd40, %rd22, %rd3;
	cvta.to.global.u64 	%rd38, %rd21;
	shl.b64 	%rd39, %rd37, 2;
	add.s64 	%rd16, %rd38, %rd39;
	@%p17 bra 	$L__BB89_20;
	st.global.f32 	[%rd16], %f31;
$L__BB89_20:
	setp.le.s64 	%p28, %rd24, %rd4;
	@%p28 bra 	$L__BB89_22;
	st.global.f32 	[%rd16+128], %f32;
$L__BB89_22:
	setp.le.s64 	%p29, %rd24, %rd5;
	@%p29 bra 	$L__BB89_24;
	st.global.f32 	[%rd16+256], %f33;
$L__BB89_24:
	setp.le.s64 	%p30, %rd24, %rd6;
	@%p30 bra 	$L__BB89_26;
	st.global.f32 	[%rd16+384], %f34;
$L__BB89_26:
	setp.le.s64 	%p31, %rd24, %rd7;
	@%p31 bra 	$L__BB89_28;
	st.global.f32 	[%rd16+512], %f35;
$L__BB89_28:
	setp.le.s64 	%p32, %rd24, %rd8;
	@%p32 bra 	$L__BB89_30;
	st.global.f32 	[%rd16+640], %f36;
$L__BB89_30:
	setp.le.s64 	%p33, %rd24, %rd9;
	@%p33 bra 	$L__BB89_32;
	st.global.f32 	[%rd16+768], %f37;
$L__BB89_32:
	add.s64 	%rd40, %rd40, %rd10;
	setp.lt.s64 	%p34, %rd40, %rd23;
	@%p34 bra 	$L__BB89_4;
$L__BB89_33:
	ret;

}
	// .globl	_Z15SoftmaxWarpImplI24ElementwiseScaleMaskLoadIffbE11DirectStoreIffEfLi1ELi8ELi32ELi1ELb0EL9Algorithm0EEvT_T0_ll
.visible .entry _Z15SoftmaxWarpImplI24ElementwiseScaleMaskLoadIffbE11DirectStoreIffEfLi1ELi8ELi32ELi1ELb0EL9Algorithm0EEvT_T0_ll(
	.param .align 8 .b8 _Z15SoftmaxWarpImplI24ElementwiseScaleMaskLoadIffbE11DirectStoreIffEfLi1ELi8ELi32ELi1ELb0EL9Algorithm0EEvT_T0_ll_param_0[32],
	.param .align 8 .b8 _Z15SoftmaxWarpImplI24ElementwiseScaleMaskLoadIffbE11DirectStoreIffEfLi1ELi8ELi32ELi1ELb0EL9Algorithm0EEvT_T0_ll_param_1[16],
	.param .u64 _Z15SoftmaxWarpImplI24ElementwiseScaleMaskLoadIffbE11DirectStoreIffEfLi1ELi8ELi32ELi1ELb0EL9Algorithm0EEvT_T0_ll_param_2,
	.param .u64 _Z15SoftmaxWarpImplI24ElementwiseScaleMaskLoadIffbE11DirectStoreIffEfLi1ELi8ELi32ELi1ELb0EL9Algorithm0EEvT_T0_ll_param_3
)
{
	.reg .pred 	%p<22>;
	.reg .b16 	%rs<9>;
	.reg .b32 	%r<44>;
	.reg .b32 	%f<163>;
	.reg .b64 	%rd<33>;

	ld.param.u64 	%rd16, [_Z15SoftmaxWarpImplI24ElementwiseScaleMaskLoadIffbE11DirectStoreIffEfLi1ELi8ELi32ELi1ELb0EL9Algorithm0EEvT_T0_ll_param_1+8];
	ld.param.u64 	%rd15, [_Z15SoftmaxWarpImplI24ElementwiseScaleMaskLoadIffbE11DirectStoreIffEfLi1ELi8ELi32ELi1ELb0EL9Algorithm0EEvT_T0_ll_param_1];
	ld.param.v2.f32 	{%f3, %f4}, [_Z15SoftmaxWarpImplI24ElementwiseScaleMaskLoadIffbE11DirectStoreIffEfLi1ELi8ELi32ELi1ELb0EL9Algorithm0EEvT_T0_ll_param_0+24];
	ld.param.u64 	%rd14, [_Z15SoftmaxWarpImplI24ElementwiseScaleMaskLoadIffbE11DirectStoreIffEfLi1ELi8ELi32ELi1ELb0EL9Algorithm0EEvT_T0_ll_param_0+16];
	ld.param.u64 	%rd13, [_Z15SoftmaxWarpImplI24ElementwiseScaleMaskLoadIffbE11DirectStoreIffEfLi1ELi8ELi32ELi1ELb0EL9Algorithm0EEvT_T0_ll_param_0+8];
	ld.param.u64 	%rd12, [_Z15SoftmaxWarpImplI24ElementwiseScaleMaskLoadIffbE11DirectStoreIffEfLi1ELi8ELi32ELi1ELb0EL9Algorithm0EEvT_T0_ll_param_0];
	ld.param.u64 	%rd17, [_Z15SoftmaxWarpImplI24ElementwiseScaleMaskLoadIffbE11DirectStoreIffEfLi1ELi8ELi32ELi1ELb0EL9Algorithm0EEvT_T0_ll_param_2];
	ld.param.u64 	%rd18, [_Z15SoftmaxWarpImplI24ElementwiseScaleMaskLoadIffbE11DirectStoreIffEfLi1ELi8ELi32ELi1ELb0EL9Algorithm0EEvT_T0_ll_param_3];
	setp.lt.s64 	%p1, %rd18, 257;
	@%p1 bra 	$L__BB90_2;
	mov.u64 	%rd19, $str;
	cvta.global.u64 	%rd20, %rd19;
	mov.u64 	%rd21, $str$1;
	cvta.global.u64 	%rd22, %rd21;
	mov.u64 	%rd23, __unnamed_91;
	cvta.global.u64 	%rd24, %rd23;
	{ // callseq 90, 0
	.param .b64 param0;
	st.param.b64 	[param0], %rd20;
	.param .b64 param1;
	st.param.b64 	[param1], %rd22;
	.param .b32 param2;
	st.param.b32 	[param2], 219;
	.param .b64 param3;
	st.param.b64 	[param3], %rd24;
	.param .b64 param4;
	st.param.b64 	[param4], 1;
	call.uni 
	__assertfail, 
	(
	param0, 
	param1, 
	param2, 
	param3, 
	param4
	);
	} // callseq 90
$L__BB90_2:
	mov.u32 	%r2, %ctaid.x;
	mov.u32 	%r3, %ntid.y;
	mov.u32 	%r4, %tid.y;
	mad.lo.s32 	%r5, %r2, %r3, %r4;
	mov.u32 	%r6, %nctaid.x;
	mul.lo.s32 	%r1, %r6, %r3;
	cvt.s64.s32 	%rd32, %r5;
	setp.le.s64 	%p2, %rd17, %rd32;
	@%p2 bra 	$L__BB90_5;
	mov.u32 	%r7, %tid.x;
	cvt.u64.u32 	%rd5, %r7;
	cvta.to.global.u64 	%rd6, %rd15;
	cvta.to.global.u64 	%rd7, %rd13;
	cvta.to.global.u64 	%rd8, %rd12;
	cvt.s64.s32 	%rd9, %r1;
$L__BB90_4:
	mad.lo.s64 	%rd25, %rd32, %rd14, %rd5;
	shl.b64 	%rd26, %rd25, 2;
	add.s64 	%rd27, %rd8, %rd26;
	ld.global.f32 	%f5, [%rd27];
	add.s64 	%rd28, %rd7, %rd25;
	ld.global.u8 	%rs1, [%rd28];
	setp.eq.s16 	%p3, %rs1, 0;
	mul.f32 	%f6, %f4, %f5;
	selp.f32 	%f7, %f3, %f6, %p3;
	max.f32 	%f8, %f7, 0fFF800000;
	ld.global.f32 	%f9, [%rd27+128];
	ld.global.u8 	%rs2, [%rd28+32];
	setp.eq.s16 	%p4, %rs2, 0;
	mul.f32 	%f10, %f4, %f9;
	selp.f32 	%f11, %f3, %f10, %p4;
	max.f32 	%f12, %f8, %f11;
	ld.global.f32 	%f13, [%rd27+256];
	ld.global.u8 	%rs3, [%rd28+64];
	setp.eq.s16 	%p5, %rs3, 0;
	mul.f32 	%f14, %f4, %f13;
	selp.f32 	%f15, %f3, %f14, %p5;
	max.f32 	%f16, %f12, %f15;
	ld.global.f32 	%f17, [%rd27+384];
	ld.global.u8 	%rs4, [%rd28+96];
	setp.eq.s16 	%p6, %rs4, 0;
	mul.f32 	%f18, %f4, %f17;
	selp.f32 	%f19, %f3, %f18, %p6;
	max.f32 	%f20, %f16, %f19;
	ld.global.f32 	%f21, [%rd27+512];
	ld.global.u8 	%rs5, [%rd28+128];
	setp.eq.s16 	%p7, %rs5, 0;
	mul.f32 	%f22, %f4, %f21;
	selp.f32 	%f23, %f3, %f22, %p7;
	max.f32 	%f24, %f20, %f23;
	ld.global.f32 	%f25, [%rd27+640];
	ld.global.u8 	%rs6, [%rd28+160];
	setp.eq.s16 	%p8, %rs6, 0;
	mul.f32 	%f26, %f4, %f25;
	selp.f32 	%f27, %f3, %f26, %p8;
	max.f32 	%f28, %f24, %f27;
	ld.global.f32 	%f29, [%rd27+768];
	ld.global.u8 	%rs7, [%rd28+192];
	setp.eq.s16 	%p9, %rs7, 0;
	mul.f32 	%f30, %f4, %f29;
	selp.f32 	%f31, %f3, %f30, %p9;
	max.f32 	%f32, %f28, %f31;
	ld.global.f32 	%f33, [%rd27+896];
	ld.global.u8 	%rs8, [%rd28+224];
	setp.eq.s16 	%p10, %rs8, 0;
	mul.f32 	%f34, %f4, %f33;
	selp.f32 	%f35, %f3, %f34, %p10;
	max.f32 	%f36, %f32, %f35;
	mov.b32 	%r8, %f36;
	shfl.sync.bfly.b32	%r9|%p11, %r8, 16, 31, -1;
	mov.b32 	%f37, %r9;
	max.f32 	%f38, %f36, %f37;
	mov.b32 	%r10, %f38;
	shfl.sync.bfly.b32	%r11|%p12, %r10, 8, 31, -1;
	mov.b32 	%f39, %r11;
	max.f32 	%f40, %f38, %f39;
	mov.b32 	%r12, %f40;
	shfl.sync.bfly.b32	%r13|%p13, %r12, 4, 31, -1;
	mov.b32 	%f41, %r13;
	max.f32 	%f42, %f40, %f41;
	mov.b32 	%r14, %f42;
	shfl.sync.bfly.b32	%r15|%p14, %r14, 2, 31, -1;
	mov.b32 	%f43, %r15;
	max.f32 	%f44, %f42, %f43;
	mov.b32 	%r16, %f44;
	shfl.sync.bfly.b32	%r17|%p15, %r16, 1, 31, -1;
	mov.b32 	%f45, %r17;
	max.f32 	%f46, %f44, %f45;
	sub.f32 	%f47, %f7, %f46;
	fma.rn.f32 	%f48, %f47, 0f3BBB989D, 0f3F000000;
	cvt.sat.f32.f32 	%f49, %f48;
	mov.f32 	%f50, 0f4B400001;
	mov.f32 	%f51, 0f437C0000;
	fma.rm.f32 	%f52, %f49, %f51, %f50;
	add.f32 	%f53, %f52, 0fCB40007F;
	neg.f32 	%f54, %f53;
	fma.rn.f32 	%f55, %f47, 0f3FB8AA3B, %f54;
	fma.rn.f32 	%f56, %f47, 0f32A57060, %f55;
	mov.b32 	%r18, %f52;
	shl.b32 	%r19, %r18, 23;
	mov.b32 	%f57, %r19;
	ex2.approx.ftz.f32 	%f58, %f56;
	mul.f32 	%f59, %f58, %f57;
	add.f32 	%f60, %f59, 0f00000000;
	sub.f32 	%f61, %f11, %f46;
	fma.rn.f32 	%f62, %f61, 0f3BBB989D, 0f3F000000;
	cvt.sat.f32.f32 	%f63, %f62;
	fma.rm.f32 	%f64, %f63, %f51, %f50;
	add.f32 	%f65, %f64, 0fCB40007F;
	neg.f32 	%f66, %f65;
	fma.rn.f32 	%f67, %f61, 0f3FB8AA3B, %f66;
	fma.rn.f32 	%f68, %f61, 0f32A57060, %f67;
	mov.b32 	%r20, %f64;
	shl.b32 	%r21, %r20, 23;
	mov.b32 	%f69, %r21;
	ex2.approx.ftz.f32 	%f70, %f68;
	mul.f32 	%f71, %f70, %f69;
	add.f32 	%f72, %f60, %f71;
	sub.f32 	%f73, %f15, %f46;
	fma.rn.f32 	%f74, %f73, 0f3BBB989D, 0f3F000000;
	cvt.sat.f32.f32 	%f75, %f74;
	fma.rm.f32 	%f76, %f75, %f51, %f50;
	add.f32 	%f77, %f76, 0fCB40007F;
	neg.f32 	%f78, %f77;
	fma.rn.f32 	%f79, %f73, 0f3FB8AA3B, %f78;
	fma.rn.f32 	%f80, %f73, 0f32A57060, %f79;
	mov.b32 	%r22, %f76;
	shl.b32 	%r23, %r22, 23;
	mov.b32 	%f81, %r23;
	ex2.approx.ftz.f32 	%f82, %f80;
	mul.f32 	%f83, %f82, %f81;
	add.f32 	%f84, %f72, %f83;
	sub.f32 	%f85, %f19, %f46;
	fma.rn.f32 	%f86, %f85, 0f3BBB989D, 0f3F000000;
	cvt.sat.f32.f32 	%f87, %f86;
	fma.rm.f32 	%f88, %f87, %f51, %f50;
	add.f32 	%f89, %f88, 0fCB40007F;
	neg.f32 	%f90, %f89;
	fma.rn.f32 	%f91, %f85, 0f3FB8AA3B, %f90;
	fma.rn.f32 	%f92, %f85, 0f32A57060, %f91;
	mov.b32 	%r24, %f88;
	shl.b32 	%r25, %r24, 23;
	mov.b32 	%f93, %r25;
	ex2.approx.ftz.f32 	%f94, %f92;
	mul.f32 	%f95, %f94, %f93;
	add.f32 	%f96, %f84, %f95;
	sub.f32 	%f97, %f23, %f46;
	fma.rn.f32 	%f98, %f97, 0f3BBB989D, 0f3F000000;
	cvt.sat.f32.f32 	%f99, %f98;
	fma.rm.f32 	%f100, %f99, %f51, %f50;
	add.f32 	%f101, %f100, 0fCB40007F;
	neg.f32 	%f102, %f101;
	fma.rn.f32 	%f103, %f97, 0f3FB8AA3B, %f102;
	fma.rn.f32 	%f104, %f97, 0f32A57060, %f103;
	mov.b32 	%r26, %f100;
	shl.b32 	%r27, %r26, 23;
	mov.b32 	%f105, %r27;
	ex2.approx.ftz.f32 	%f106, %f104;
	mul.f32 	%f107, %f106, %f105;
	add.f32 	%f108, %f96, %f107;
	sub.f32 	%f109, %f27, %f46;
	fma.rn.f32 	%f110, %f109, 0f3BBB989D, 0f3F000000;
	cvt.sat.f32.f32 	%f111, %f110;
	fma.rm.f32 	%f112, %f111, %f51, %f50;
	add.f32 	%f113, %f112, 0fCB40007F;
	neg.f32 	%f114, %f113;
	fma.rn.f32 	%f115, %f109, 0f3FB8AA3B, %f114;
	fma.rn.f32 	%f116, %f109, 0f32A57060, %f115;
	mov.b32 	%r28, %f112;
	shl.b32 	%r29, %r28, 23;
	mov.b32 	%f117, %r29;
	ex2.approx.ftz.f32 	%f118, %f116;
	mul.f32 	%f119, %f118, %f117;
	add.f32 	%f120, %f108, %f119;
	sub.f32 	%f121, %f31, %f46;
	fma.rn.f32 	%f122, %f121, 0f3BBB989D, 0f3F000000;
	cvt.sat.f32.f32 	%f123, %f122;
	fma.rm.f32 	%f124, %f123, %f51, %f50;
	add.f32 	%f125, %f124, 0fCB40007F;
	neg.f32 	%f126, %f125;
	fma.rn.f32 	%f127, %f121, 0f3FB8AA3B, %f126;
	fma.rn.f32 	%f128, %f121, 0f32A57060, %f127;
	mov.b32 	%r30, %f124;
	shl.b32 	%r31, %r30, 23;
	mov.b32 	%f129, %r31;
	ex2.approx.ftz.f32 	%f130, %f128;
	mul.f32 	%f131, %f130, %f129;
	add.f32 	%f132, %f120, %f131;
	sub.f32 	%f133, %f35, %f46;
	fma.rn.f32 	%f134, %f133, 0f3BBB989D, 0f3F000000;
	cvt.sat.f32.f32 	%f135, %f134;
	fma.rm.f32 	%f136, %f135, %f51, %f50;
	add.f32 	%f137, %f136, 0fCB40007F;
	neg.f32 	%f138, %f137;
	fma.rn.f32 	%f139, %f133, 0f3FB8AA3B, %f138;
	fma.rn.f32 	%f140, %f133, 0f32A57060, %f139;
	mov.b32 	%r32, %f136;
	shl.b32 	%r33, %r32, 23;
	mov.b32 	%f141, %r33;
	ex2.approx.ftz.f32 	%f142, %f140;
	mul.f32 	%f143, %f142, %f141;
	add.f32 	%f144, %f132, %f143;
	mov.b32 	%r34, %f144;
	shfl.sync.bfly.b32	%r35|%p16, %r34, 16, 31, -1;
	mov.b32 	%f145, %r35;
	add.f32 	%f146, %f144, %f145;
	mov.b32 	%r36, %f146;
	shfl.sync.bfly.b32	%r37|%p17, %r36, 8, 31, -1;
	mov.b32 	%f147, %r37;
	add.f32 	%f148, %f146, %f147;
	mov.b32 	%r38, %f148;
	shfl.sync.bfly.b32	%r39|%p18, %r38, 4, 31, -1;
	mov.b32 	%f149, %r39;
	add.f32 	%f150, %f148, %f149;
	mov.b32 	%r40, %f150;
	shfl.sync.bfly.b32	%r41|%p19, %r40, 2, 31, -1;
	mov.b32 	%f151, %r41;
	add.f32 	%f152, %f150, %f151;
	mov.b32 	%r42, %f152;
	shfl.sync.bfly.b32	%r43|%p20, %r42, 1, 31, -1;
	mov.b32 	%f153, %r43;
	add.f32 	%f154, %f152, %f153;
	div.rn.f32 	%f155, %f59, %f154;
	div.rn.f32 	%f156, %f71, %f154;
	div.rn.f32 	%f157, %f83, %f154;
	div.rn.f32 	%f158, %f95, %f154;
	div.rn.f32 	%f159, %f107, %f154;
	div.rn.f32 	%f160, %f119, %f154;
	div.rn.f32 	%f161, %f131, %f154;
	div.rn.f32 	%f162, %f143, %f154;
	mad.lo.s64 	%rd29, %rd32, %rd16, %rd5;
	shl.b64 	%rd30, %rd29, 2;
	add.s64 	%rd31, %rd6, %rd30;
	st.global.f32 	[%rd31], %f155;
	st.global.f32 	[%rd31+128], %f156;
	st.global.f32 	[%rd31+256], %f157;
	st.global.f32 	[%rd31+384], %f158;
	st.global.f32 	[%rd31+512], %f159;
	st.global.f32 	[%rd31+640], %f160;
	st.global.f32 	[%rd31+768], %f161;
	st.global.f32 	[%rd31+896], %f162;
	add.s64 	%rd32, %rd32, %rd9;
	setp.lt.s64 	%p21, %rd32, %rd17;
	@%p21 bra 	$L__BB90_4;
$L__BB90_5:
	ret;

}
	// .globl	_Z15SoftmaxWarpImplI24ElementwiseScaleMaskLoadIffbE11DirectStoreIffEfLi1ELi8ELi32ELi1ELb1EL9Algorithm0EEvT_T0_ll
.visible .entry _Z15SoftmaxWarpImplI24ElementwiseScaleMaskLoadIffbE11DirectStoreIffEfLi1ELi8ELi32ELi1ELb1EL9Algorithm0EEvT_T0_ll(
	.param .align 8 .b8 _Z15SoftmaxWarpImplI24ElementwiseScaleMaskLoadIffbE11DirectStoreIffEfLi1ELi8ELi32ELi1ELb1EL9Algorithm0EEvT_T0_ll_param_0[32],
	.param .align 8 .b8 _Z15SoftmaxWarpImplI24ElementwiseScaleMaskLoadIffbE11DirectStoreIffEfLi1ELi8ELi32ELi1ELb1EL9Algorithm0EEvT_T0_ll_param_1[16],
	.param .u64 _Z15SoftmaxWarpImplI24ElementwiseScaleMaskLoadIffbE11DirectStoreIffEfLi1ELi8ELi32ELi1ELb1EL9Algorithm0EEvT_T0_ll_param_2,
	.param .u64 _Z15SoftmaxWarpImplI24ElementwiseScaleMaskLoadIffbE11DirectStoreIffEfLi1ELi8ELi32ELi1ELb1EL9Algorithm0EEvT_T0_ll_param_3
)
{
	.reg .pred 	%p<38>;
	.reg .b16 	%rs<9>;
	.reg .b32 	%r<51>;
	.reg .b32 	%f<203>;
	.reg .b64 	%rd<43>;

	ld.param.u64 	%rd25, [_Z15SoftmaxWarpImplI24ElementwiseScaleMaskLoadIffbE11DirectStoreIffEfLi1ELi8ELi32ELi1ELb1EL9Algorithm0EEvT_T0_ll_param_1+8];
	ld.param.u64 	%rd24, [_Z15SoftmaxWarpImplI24ElementwiseScaleMaskLoadIffbE11DirectStoreIffEfLi1ELi8ELi32ELi1ELb1EL9Algorithm0EEvT_T0_ll_param_1];
	ld.param.v2.f32 	{%f43, %f44}, [_Z15SoftmaxWarpImplI24ElementwiseScaleMaskLoadIffbE11DirectStoreIffEfLi1ELi8ELi32ELi1ELb1EL9Algorithm0EEvT_T0_ll_param_0+24];
	ld.param.u64 	%rd23, [_Z15SoftmaxWarpImplI24ElementwiseScaleMaskLoadIffbE11DirectStoreIffEfLi1ELi8ELi32ELi1ELb1EL9Algorithm0EEvT_T0_ll_param_0+16];
	ld.param.u64 	%rd22, [_Z15SoftmaxWarpImplI24ElementwiseScaleMaskLoadIffbE11DirectStoreIffEfLi1ELi8ELi32ELi1ELb1EL9Algorithm0EEvT_T0_ll_param_0+8];
	ld.param.u64 	%rd21, [_Z15SoftmaxWarpImplI24ElementwiseScaleMaskLoadIffbE11DirectStoreIffEfLi1ELi8ELi32ELi1ELb1EL9Algorithm0EEvT_T0_ll_param_0];
	ld.param.u64 	%rd26, [_Z15SoftmaxWarpImplI24ElementwiseScaleMaskLoadIffbE11DirectStoreIffEfLi1ELi8ELi32ELi1ELb1EL9Algorithm0EEvT_T0_ll_param_2];
	ld.param.u64 	%rd27, [_Z15SoftmaxWarpImplI24ElementwiseScaleMaskLoadIffbE11DirectStoreIffEfLi1ELi8ELi32ELi1ELb1EL9Algorithm0EEvT_T0_ll_param_3];
	cvta.to.global.u64 	%rd1, %rd21;
	cvta.to.global.u64 	%rd2, %rd22;
	setp.lt.s64 	%p1, %rd27, 257;
	@%p1 bra 	$L__BB91_2;
	mov.u64 	%rd28, $str;
	cvta.global.u64 	%rd29, %rd28;
	mov.u64 	%rd30, $str$1;
	cvta.global.u64 	%rd31, %rd30;
	mov.u64 	%rd32, __unnamed_92;
	cvta.global.u64 	%rd33, %rd32;
	{ // callseq 91, 0
	.param .b64 param0;
	st.param.b64 	[param0], %rd29;
	.param .b64 param1;
	st.param.b64 	[param1], %rd31;
	.param .b32 param2;
	st.param.b32 	[param2], 219;
	.param .b64 param3;
	st.param.b64 	[param3], %rd33;
	.param .b64 param4;
	st.param.b64 	[param4], 1;
	call.uni 
	__assertfail, 
	(
	param0, 
	param1, 
	param2, 
	param3, 
	param4
	);
	} // callseq 91
$L__BB91_2:
	mov.u32 	%r2, %ctaid.x;
	mov.u32 	%r3, %ntid.y;
	mov.u32 	%r4, %tid.y;
	mad.lo.s32 	%r5, %r2, %r3, %r4;
	mov.u32 	%r6, %nctaid.x;
	mul.lo.s32 	%r1, %r6, %r3;
	cvt.s64.s32 	%rd42, %r5;
	setp.le.s64 	%p2, %rd26, %rd42;
	@%p2 bra 	$L__BB91_37;
	mov.u32 	%r7, %tid.x;
	cvt.u64.u32 	%rd5, %r7;
	add.s32 	%r8, %r7, 32;
	cvt.u64.u32 	%rd6, %r8;
	add.s32 	%r9, %r7, 64;
	cvt.u64.u32 	%rd7, %r9;
	add.s32 	%r10, %r7, 96;
	cvt.u64.u32 	%rd8, %r10;
	add.s32 	%r11, %r7, 128;
	cvt.u64.u32 	%rd9, %r11;
	add.s32 	%r12, %r7, 160;
	cvt.u64.u32 	%rd10, %r12;
	add.s32 	%r13, %r7, 192;
	cvt.u64.u32 	%rd11, %r13;
	add.s32 	%r14, %r7, 224;
	cvt.u64.u32 	%rd12, %r14;
	cvta.to.global.u64 	%rd13, %rd24;
	cvt.s64.s32 	%rd14, %r1;
$L__BB91_4:
	setp.le.s64 	%p3, %rd27, %rd5;
	mul.lo.s64 	%rd16, %rd42, %rd23;
	mov.f32 	%f187, 0fFF800000;
	mov.f32 	%f190, %f187;
	@%p3 bra 	$L__BB91_6;
	add.s64 	%rd34, %rd16, %rd5;
	shl.b64 	%rd35, %rd34, 2;
	add.s64 	%rd36, %rd1, %rd35;
	ld.global.f32 	%f46, [%rd36];
	add.s64 	%rd37, %rd2, %rd34;
	ld.global.u8 	%rs1, [%rd37];
	setp.eq.s16 	%p4, %rs1, 0;
	mul.f32 	%f47, %f44, %f46;
	selp.f32 	%f187, %f43, %f47, %p4;
	max.f32 	%f190, %f187, 0fFF800000;
$L__BB91_6:
	setp.le.s64 	%p5, %rd27, %rd6;
	add.s64 	%rd38, %rd16, %rd5;
	add.s64 	%rd17, %rd2, %rd38;
	shl.b64 	%rd39, %rd38, 2;
	add.s64 	%rd18, %rd1, %rd39;
	mov.f32 	%f189, 0fFF800000;
	@%p5 bra 	$L__BB91_8;
	ld.global.f32 	%f49, [%rd18+128];
	ld.global.u8 	%rs2, [%rd17+32];
	setp.eq.s16 	%p6, %rs2, 0;
	mul.f32 	%f50, %f44, %f49;
	selp.f32 	%f189, %f43, %f50, %p6;
	max.f32 	%f190, %f190, %f189;
$L__BB91_8:
	setp.le.s64 	%p7, %rd27, %rd7;
	mov.f32 	%f191, 0fFF800000;
	@%p7 bra 	$L__BB91_10;
	ld.global.f32 	%f52, [%rd18+256];
	ld.global.u8 	%rs3, [%rd17+64];
	setp.eq.s16 	%p8, %rs3, 0;
	mul.f32 	%f53, %f44, %f52;
	selp.f32 	%f191, %f43, %f53, %p8;
	max.f32 	%f190, %f190, %f191;
$L__BB91_10:
	setp.le.s64 	%p9, %rd27, %rd8;
	mov.f32 	%f193, 0fFF800000;
	@%p9 bra 	$L__BB91_12;
	ld.global.f32 	%f55, [%rd18+384];
	ld.global.u8 	%rs4, [%rd17+96];
	setp.eq.s16 	%p10, %rs4, 0;
	mul.f32 	%f56, %f44, %f55;
	selp.f32 	%f193, %f43, %f56, %p10;
	max.f32 	%f190, %f190, %f193;
$L__BB91_12:
	setp.le.s64 	%p11, %rd27, %rd9;
	mov.f32 	%f195, 0fFF800000;
	@%p11 bra 	$L__BB91_14;
	ld.global.f32 	%f58, [%rd18+512];
	ld.global.u8 	%rs5, [%rd17+128];
	setp.eq.s16 	%p12, %rs5, 0;
	mul.f32 	%f59, %f44, %f58;
	selp.f32 	%f195, %f43, %f59, %p12;
	max.f32 	%f190, %f190, %f195;
$L__BB91_14:
	setp.le.s64 	%p13, %rd27, %rd10;
	mov.f32 	%f197, 0fFF800000;
	@%p13 bra 	$L__BB91_16;
	ld.global.f32 	%f61, [%rd18+640];
	ld.global.u8 	%rs6, [%rd17+160];
	setp.eq.s16 	%p14, %rs6, 0;
	mul.f32 	%f62, %f44, %f61;
	selp.f32 	%f197, %f43, %f62, %p14;
	max.f32 	%f190, %f190, %f197;
$L__BB91_16:
	setp.le.s64 	%p15, %rd27, %rd11;
	mov.f32 	%f199, 0fFF800000;
	@%p15 bra 	$L__BB91_18;
	ld.global.f32 	%f64, [%rd18+768];
	ld.global.u8 	%rs7, [%rd17+192];
	setp.eq.s16 	%p16, %rs7, 0;
	mul.f32 	%f65, %f44, %f64;
	selp.f32 	%f199, %f43, %f65, %p16;
	max.f32 	%f190, %f190, %f199;
$L__BB91_18:
	setp.le.s64 	%p17, %rd27, %rd12;
	mov.f32 	%f201, 0fFF800000;
	@%p17 bra 	$L__BB91_20;
	ld.global.f32 	%f67, [%rd18+896];
	ld.global.u8 	%rs8, [%rd17+224];
	setp.eq.s16 	%p18, %rs8, 0;
	mul.f32 	%f68, %f44, %f67;
	selp.f32 	%f201, %f43, %f68, %p18;
	max.f32 	%f190, %f190, %f201;
$L__BB91_20:
	setp.le.s64 	%p19, %rd27, %rd5;
	mov.b32 	%r15, %f190;
	shfl.sync.bfly.b32	%r16|%p20, %r15, 16, 31, -1;
	mov.b32 	%f69, %r16;
	max.f32 	%f70, %f190, %f69;
	mov.b32 	%r17, %f70;
	shfl.sync.bfly.b32	%r18|%p21, %r17, 8, 31, -1;
	mov.b32 	%f71, %r18;
	max.f32 	%f72, %f70, %f71;
	mov.b32 	%r19, %f72;
	shfl.sync.bfly.b32	%r20|%p22, %r19, 4, 31, -1;
	mov.b32 	%f73, %r20;
	max.f32 	%f74, %f72, %f73;
	mov.b32 	%r21, %f74;
	shfl.sync.bfly.b32	%r22|%p23, %r21, 2, 31, -1;
	mov.b32 	%f75, %r22;
	max.f32 	%f76, %f74, %f75;
	mov.b32 	%r23, %f76;
	shfl.sync.bfly.b32	%r24|%p24, %r23, 1, 31, -1;
	mov.b32 	%f77, %r24;
	max.f32 	%f78, %f76, %f77;
	sub.f32 	%f79, %f187, %f78;
	fma.rn.f32 	%f80, %f79, 0f3BBB989D, 0f3F000000;
	cvt.sat.f32.f32 	%f81, %f80;
	mov.f32 	%f82, 0f4B400001;
	mov.f32 	%f83, 0f437C0000;
	fma.rm.f32 	%f84, %f81, %f83, %f82;
	add.f32 	%f85, %f84, 0fCB40007F;
	neg.f32 	%f86, %f85;
	fma.rn.f32 	%f87, %f79, 0f3FB8AA3B, %f86;
	fma.rn.f32 	%f88, %f79, 0f32A57060, %f87;
	mov.b32 	%r25, %f84;
	shl.b32 	%r26, %r25, 23;
	mov.b32 	%f89, %r26;
	ex2.approx.ftz.f32 	%f90, %f88;
	mul.f32 	%f91, %f90, %f89;
	add.f32 	%f92, %f91, 0f00000000;
	sub.f32 	%f93, %f189, %f78;
	fma.rn.f32 	%f94, %f93, 0f3BBB989D, 0f3F000000;
	cvt.sat.f32.f32 	%f95, %f94;
	fma.rm.f32 	%f96, %f95, %f83, %f82;
	add.f32 	%f97, %f96, 0fCB40007F;
	neg.f32 	%f98, %f97;
	fma.rn.f32 	%f99, %f93, 0f3FB8AA3B, %f98;
	fma.rn.f32 	%f100, %f93, 0f32A57060, %f99;
	mov.b32 	%r27, %f96;
	shl.b32 	%r28, %r27, 23;
	mov.b32 	%f101, %r28;
	ex2.approx.ftz.f32 	%f102, %f100;
	mul.f32 	%f103, %f102, %f101;
	add.f32 	%f104, %f92, %f103;
	sub.f32 	%f105, %f191, %f78;
	fma.rn.f32 	%f106, %f105, 0f3BBB989D, 0f3F000000;
	cvt.sat.f32.f32 	%f107, %f106;
	fma.rm.f32 	%f108, %f107, %f83, %f82;
	add.f32 	%f109, %f108, 0fCB40007F;
	neg.f32 	%f110, %f109;
	fma.rn.f32 	%f111, %f105, 0f3FB8AA3B, %f110;
	fma.rn.f32 	%f112, %f105, 0f32A57060, %f111;
	mov.b32 	%r29, %f108;
	shl.b32 	%r30, %r29, 23;
	mov.b32 	%f113, %r30;
	ex2.approx.ftz.f32 	%f114, %f112;
	mul.f32 	%f115, %f114, %f113;
	add.f32 	%f116, %f104, %f115;
	sub.f32 	%f117, %f193, %f78;
	fma.rn.f32 	%f118, %f117, 0f3BBB989D, 0f3F000000;
	cvt.sat.f32.f32 	%f119, %f118;
	fma.rm.f32 	%f120, %f119, %f83, %f82;
	add.f32 	%f121, %f120, 0fCB40007F;
	neg.f32 	%f122, %f121;
	fma.rn.f32 	%f123, %f117, 0f3FB8AA3B, %f122;
	fma.rn.f32 	%f124, %f117, 0f32A57060, %f123;
	mov.b32 	%r31, %f120;
	shl.b32 	%r32, %r31, 23;
	mov.b32 	%f125, %r32;
	ex2.approx.ftz.f32 	%f126, %f124;
	mul.f32 	%f127, %f126, %f125;
	add.f32 	%f128, %f116, %f127;
	sub.f32 	%f129, %f195, %f78;
	fma.rn.f32 	%f130, %f129, 0f3BBB989D, 0f3F000000;
	cvt.sat.f32.f32 	%f131, %f130;
	fma.rm.f32 	%f132, %f131, %f83, %f82;
	add.f32 	%f133, %f132, 0fCB40007F;
	neg.f32 	%f134, %f133;
	fma.rn.f32 	%f135, %f129, 0f3FB8AA3B, %f134;
	fma.rn.f32 	%f136, %f129, 0f32A57060, %f135;
	mov.b32 	%r33, %f132;
	shl.b32 	%r34, %r33, 23;
	mov.b32 	%f137, %r34;
	ex2.approx.ftz.f32 	%f138, %f136;
	mul.f32 	%f139, %f138, %f137;
	add.f32 	%f140, %f128, %f139;
	sub.f32 	%f141, %f197, %f78;
	fma.rn.f32 	%f142, %f141, 0f3BBB989D, 0f3F000000;
	cvt.sat.f32.f32 	%f143, %f142;
	fma.rm.f32 	%f144, %f143, %f83, %f82;
	add.f32 	%f145, %f144, 0fCB40007F;
	neg.f32 	%f146, %f145;
	fma.rn.f32 	%f147, %f141, 0f3FB8AA3B, %f146;
	fma.rn.f32 	%f148, %f141, 0f32A57060, %f147;
	mov.b32 	%r35, %f144;
	shl.b32 	%r36, %r35, 23;
	mov.b32 	%f149, %r36;
	ex2.approx.ftz.f32 	%f150, %f148;
	mul.f32 	%f151, %f150, %f149;
	add.f32 	%f152, %f140, %f151;
	sub.f32 	%f153, %f199, %f78;
	fma.rn.f32 	%f154, %f153, 0f3BBB989D, 0f3F000000;
	cvt.sat.f32.f32 	%f155, %f154;
	fma.rm.f32 	%f156, %f155, %f83, %f82;
	add.f32 	%f157, %f156, 0fCB40007F;
	neg.f32 	%f158, %f157;
	fma.rn.f32 	%f159, %f153, 0f3FB8AA3B, %f158;
	fma.rn.f32 	%f160, %f153, 0f32A57060, %f159;
	mov.b32 	%r37, %f156;
	shl.b32 	%r38, %r37, 23;
	mov.b32 	%f161, %r38;
	ex2.approx.ftz.f32 	%f162, %f160;
	mul.f32 	%f163, %f162, %f161;
	add.f32 	%f164, %f152, %f163;
	sub.f32 	%f165, %f201, %f78;
	fma.rn.f32 	%f166, %f165, 0f3BBB989D, 0f3F000000;
	cvt.sat.f32.f32 	%f167, %f166;
	fma.rm.f32 	%f168, %f167, %f83, %f82;
	add.f32 	%f169, %f168, 0fCB40007F;
	neg.f32 	%f170, %f169;
	fma.rn.f32 	%f171, %f165, 0f3FB8AA3B, %f170;
	fma.rn.f32 	%f172, %f165, 0f32A57060, %f171;
	mov.b32 	%r39, %f168;
	shl.b32 	%r40, %r39, 23;
	mov.b32 	%f173, %r40;
	ex2.approx.ftz.f32 	%f174, %f172;
	mul.f32 	%f175, %f174, %f173;
	add.f32 	%f176, %f164, %f175;
	mov.b32 	%r41, %f176;
	shfl.sync.bfly.b32	%r42|%p25, %r41, 16, 31, -1;
	mov.b32 	%f177, %r42;
	add.f32 	%f178, %f176, %f177;
	mov.b32 	%r43, %f178;
	shfl.sync.bfly.b32	%r44|%p26, %r43, 8, 31, -1;
	mov.b32 	%f179, %r44;
	add.f32 	%f180, %f178, %f179;
	mov.b32 	%r45, %f180;
	shfl.sync.bfly.b32	%r46|%p27, %r45, 4, 31, -1;
	mov.b32 	%f181, %r46;
	add.f32 	%f182, %f180, %f181;
	mov.b32 	%r47, %f182;
	shfl.sync.bfly.b32	%r48|%p28, %r47, 2, 31, -1;
	mov.b32 	%f183, %r48;
	add.f32 	%f184, %f182, %f183;
	mov.b32 	%r49, %f184;
	shfl.sync.bfly.b32	%r50|%p29, %r49, 1, 31, -1;
	mov.b32 	%f185, %r50;
	add.f32 	%f186, %f184, %f185;
	div.rn.f32 	%f35, %f91, %f186;
	div.rn.f32 	%f36, %f103, %f186;
	div.rn.f32 	%f37, %f115, %f186;
	div.rn.f32 	%f38, %f127, %f186;
	div.rn.f32 	%f39, %f139, %f186;
	div.rn.f32 	%f40, %f151, %f186;
	div.rn.f32 	%f41, %f163, %f186;
	div.rn.f32 	%f42, %f175, %f186;
	mad.lo.s64 	%rd40, %rd42, %rd25, %rd5;
	shl.b64 	%rd41, %rd40, 2;
	add.s64 	%rd19, %rd13, %rd41;
	@%p19 bra 	$L__BB91_22;
	st.global.f32 	[%rd19], %f35;
$L__BB91_22:
	setp.le.s64 	%p30, %rd27, %rd6;
	@%p30 bra 	$L__BB91_24;
	st.global.f32 	[%rd19+128], %f36;
$L__BB91_24:
	setp.le.s64 	%p31, %rd27, %rd7;
	@%p31 bra 	$L__BB91_26;
	st.global.f32 	[%rd19+256], %f37;
$L__BB91_26:
	setp.le.s64 	%p32, %rd27, %rd8;
	@%p32 bra 	$L__BB91_28;
	st.global.f32 	[%rd19+384], %f38;
$L__BB91_28:
	setp.le.s64 	%p33, %rd27, %rd9;
	@%p33 bra 	$L__BB91_30;
	st.global.f32 	[%rd19+512], %f39;
$L__BB91_30:
	setp.le.s64 	%p34, %rd27, %rd10;
	@%p34 bra 	$L__BB91_32;
	st.global.f32 	[%rd19+640], %f40;
$L__BB91_32:
	setp.le.s64 	%p35, %rd27, %rd11;
	@%p35 bra 	$L__BB91_34;
	st.global.f32 	[%rd19+768], %f41;
$L__BB91_34:
	setp.le.s64 	%p36, %rd27, %rd12;
	@%p36 bra 	$L__BB91_36;
	st.global.f32 	[%rd19+896], %f42;
$L__BB91_36:
	add.s64 	%rd42, %rd42, %rd14;
	setp.lt.s64 	%p37, %rd42, %rd26;
	@%p37 bra 	$L__BB91_4;
$L__BB91_37:
	ret;

}
	// .globl	_Z15SoftmaxWarpImplI24ElementwiseScaleMaskLoadIffbE11DirectStoreIffEfLi1ELi9ELi32ELi1ELb0EL9Algorithm0EEvT_T0_ll
.visible .entry _Z15SoftmaxWarpImplI24ElementwiseScaleMaskLoadIffbE11DirectStoreIffEfLi1ELi9ELi32ELi1ELb0EL9Algorithm0EEvT_T0_ll(
	.param .align 8 .b8 _Z15SoftmaxWarpImplI24ElementwiseScaleMaskLoadIffbE11DirectStoreIffEfLi1ELi9ELi32ELi1ELb0EL9Algorithm0EEvT_T0_ll_param_0[32],
	.param .align 8 .b8 _Z15SoftmaxWarpImplI24ElementwiseScaleMaskLoadIffbE11DirectStoreIffEfLi1ELi9ELi32ELi1ELb0EL9Algorithm0EEvT_T0_ll_param_1[16],
	.param .u64 _Z15SoftmaxWarpImplI24ElementwiseScaleMaskLoadIffbE11DirectStoreIffEfLi1ELi9ELi32ELi1ELb0EL9Algorithm0EEvT_T0_ll_param_2,
	.param .u64 _Z15SoftmaxWarpImplI24ElementwiseScaleMaskLoadIffbE11DirectStoreIffEfLi1ELi9ELi32ELi1ELb0EL9Algorithm0EEvT_T0_ll_param_3
)
{
	.reg .pred 	%p<23>;
	.reg .b16 	%rs<10>;
	.reg .b32 	%r<46>;
	.reg .b32 	%f<180>;
	.reg .b64 	%rd<33>;

	ld.param.u64 	%rd16, [_Z15SoftmaxWarpImplI24ElementwiseScaleMaskLoadIffbE11DirectStoreIffEfLi1ELi9ELi32ELi1ELb0EL9Algorithm0EEvT_T0_ll_param_1+8];
	ld.param.u64 	%rd15, [_Z15SoftmaxWarpImplI24ElementwiseScaleMaskLoadIffbE11DirectStoreIffEfLi1ELi9ELi32ELi1ELb0EL9Algorithm0EEvT_T0_ll_param_1];
	ld.param.v2.f32 	{%f3, %f4}, [_Z15SoftmaxWarpImplI24ElementwiseScaleMaskLoadIffbE11DirectStoreIffEfLi1ELi9ELi32ELi1ELb0EL9Algorithm0EEvT_T0_ll_param_0+24];
	ld.param.u64 	%rd14, [_Z15SoftmaxWarpImplI24ElementwiseScaleMaskLoadIffbE11DirectStoreIffEfLi1ELi9ELi32ELi1ELb0EL9Algorithm0EEvT_T0_ll_param_0+16];
	ld.param.u64 	%rd13, [_Z15SoftmaxWarpImplI24ElementwiseScaleMaskLoadIffbE11DirectStoreIffEfLi1ELi9ELi32ELi1ELb0EL9Algorithm0EEvT_T0_ll_param_0+8];
	ld.param.u64 	%rd12, [_Z15SoftmaxWarpImplI24ElementwiseScaleMaskLoadIffbE11DirectStoreIffEfLi1ELi9ELi32ELi1ELb0EL9Algorithm0EEvT_T0_ll_param_0];
	ld.param.u64 	%rd17, [_Z15SoftmaxWarpImplI24ElementwiseScaleMaskLoadIffbE11DirectStoreIffEfLi1ELi9ELi32ELi1ELb0EL9Algorithm0EEvT_T0_ll_param_2];
	ld.param.u64 	%rd18, [_Z15SoftmaxWarpImplI24ElementwiseScaleMaskLoadIffbE11DirectStoreIffEfLi1ELi9ELi32ELi1ELb0EL9Algorithm0EEvT_T0_ll_param_3];
	setp.lt.s64 	%p1, %rd18, 289;
	@%p1 bra 	$L__BB92_2;
	mov.u64 	%rd19, $str;
	cvta.global.u64 	%rd20, %rd19;
	mov.u64 	%rd21, $str$1;
	cvta.global.u64 	%rd22, %rd21;
	mov.u64 	%rd23, __unnamed_93;
	cvta.global.u64 	%rd24, %rd23;
	{ // callseq 92, 0
	.param .b64 param0;
	st.param.b64 	[param0], %rd20;
	.param .b64 param1;
	st.param.b64 	[param1], %rd22;
	.param .b32 param2;
	st.param.b32 	[param2], 219;
	.param .b64 param3;
	st.param.b64 	[param3], %rd24;
	.param .b64 param4;
	st.param.b64 	[param4], 1;
	call.uni 
	__assertfail, 
	(
	param0, 
	param1, 
	param2, 
	param3, 
	param4
	);
	} // callseq 92
$L__BB92_2:
	mov.u32 	%r2, %ctaid.x;
	mov.u32 	%r3, %ntid.y;
	mov.u32 	%r4, %tid.y;
	mad.lo.s32 	%r5, %r2, %r3, %r4;
	mov.u32 	%r6, %nctaid.x;
	mul.lo.s32 	%r1, %r6, %r3;
	cvt.s64.s32 	%rd32, %r5;
	setp.le.s64 	%p2, %rd17, %rd32;
	@%p2 bra 	$L__BB92_5;
	mov.u32 	%r7, %tid.x;
	cvt.u64.u32 	%rd5, %r7;
	cvta.to.global.u64 	%rd6, %rd15;
	cvta.to.global.u64 	%rd7, %rd13;
	cvta.to.global.u64 	%rd8, %rd12;
	cvt.s64.s32 	%rd9, %r1;
$L__BB92_4:
	mad.lo.s64 	%rd25, %rd32, %rd14, %rd5;
	shl.b64 	%rd26, %rd25, 2;
	add.s64 	%rd27, %rd8, %rd26;
	ld.global.f32 	%f5, [%rd27];
	add.s64 	%rd28, %rd7, %rd25;
	ld.global.u8 	%rs1, [%rd28];
	setp.eq.s16 	%p3, %rs1, 0;
	mul.f32 	%f6, %f4, %f5;
	selp.f32 	%f7, %f3, %f6, %p3;
	max.f32 	%f8, %f7, 0fFF800000;
	ld.global.f32 	%f9, [%rd27+128];
	ld.global.u8 	%rs2, [%rd28+32];
	setp.eq.s16 	%p4, %rs2, 0;
	mul.f32 	%f10, %f4, %f9;
	selp.f32 	%f11, %f3, %f10, %p4;
	max.f32 	%f12, %f8, %f11;
	ld.global.f32 	%f13, [%rd27+256];
	ld.global.u8 	%rs3, [%rd28+64];
	setp.eq.s16 	%p5, %rs3, 0;
	mul.f32 	%f14, %f4, %f13;
	selp.f32 	%f15, %f3, %f14, %p5;
	max.f32 	%f16, %f12, %f15;
	ld.global.f32 	%f17, [%rd27+384];
	ld.global.u8 	%rs4, [%rd28+96];
	setp.eq.s16 	%p6, %rs4, 0;
	mul.f32 	%f18, %f4, %f17;
	selp.f32 	%f19, %f3, %f18, %p6;
	max.f32 	%f20, %f16, %f19;
	ld.global.f32 	%f21, [%rd27+512];
	ld.global.u8 	%rs5, [%rd28+128];
	setp.eq.s16 	%p7, %rs5, 0;
	mul.f32 	%f22, %f4, %f21;
	selp.f32 	%f23, %f3, %f22, %p7;
	max.f32 	%f24, %f20, %f23;
	ld.global.f32 	%f25, [%rd27+640];
	ld.global.u8 	%rs6, [%rd28+160];
	setp.eq.s16 	%p8, %rs6, 0;
	mul.f32 	%f26, %f4, %f25;
	selp.f32 	%f27, %f3, %f26, %p8;
	max.f32 	%f28, %f24, %f27;
	ld.global.f32 	%f29, [%rd27+768];
	ld.global.u8 	%rs7, [%rd28+192];
	setp.eq.s16 	%p9, %rs7, 0;
	mul.f32 	%f30, %f4, %f29;
	selp.f32 	%f31, %f3, %f30, %p9;
	max.f32 	%f32, %f28, %f31;
	ld.global.f32 	%f33, [%rd27+896];
	ld.global.u8 	%rs8, [%rd28+224];
	setp.eq.s16 	%p10, %rs8, 0;
	mul.f32 	%f34, %f4, %f33;
	selp.f32 	%f35, %f3, %f34, %p10;
	max.f32 	%f36, %f32, %f35;
	ld.global.f32 	%f37, [%rd27+1024];
	ld.global.u8 	%rs9, [%rd28+256];
	setp.eq.s16 	%p11, %rs9, 0;
	mul.f32 	%f38, %f4, %f37;
	selp.f32 	%f39, %f3, %f38, %p11;
	max.f32 	%f40, %f36, %f39;
	mov.b32 	%r8, %f40;
	shfl.sync.bfly.b32	%r9|%p12, %r8, 16, 31, -1;
	mov.b32 	%f41, %r9;
	max.f32 	%f42, %f40, %f41;
	mov.b32 	%r10, %f42;
	shfl.sync.bfly.b32	%r11|%p13, %r10, 8, 31, -1;
	mov.b32 	%f43, %r11;
	max.f32 	%f44, %f42, %f43;
	mov.b32 	%r12, %f44;
	shfl.sync.bfly.b32	%r13|%p14, %r12, 4, 31, -1;
	mov.b32 	%f45, %r13;
	max.f32 	%f46, %f44, %f45;
	mov.b32 	%r14, %f46;
	shfl.sync.bfly.b32	%r15|%p15, %r14, 2, 31, -1;
	mov.b32 	%f47, %r15;
	max.f32 	%f48, %f46, %f47;
	mov.b32 	%r16, %f48;
	shfl.sync.bfly.b32	%r17|%p16, %r16, 1, 31, -1;
	mov.b32 	%f49, %r17;
	max.f32 	%f50, %f48, %f49;
	sub.f32 	%f51, %f7, %f50;
	fma.rn.f32 	%f52, %f51, 0f3BBB989D, 0f3F000000;
	cvt.sat.f32.f32 	%f53, %f52;
	mov.f32 	%f54, 0f4B400001;
	mov.f32 	%f55, 0f437C0000;
	fma.rm.f32 	%f56, %f53, %f55, %f54;
	add.f32 	%f57, %f56, 0fCB40007F;
	neg.f32 	%f58, %f57;
	fma.rn.f32 	%f59, %f51, 0f3FB8AA3B, %f58;
	fma.rn.f32 	%f60, %f51, 0f32A57060, %f59;
	mov.b32 	%r18, %f56;
	shl.b32 	%r19, %r18, 23;
	mov.b32 	%f61, %r19;
	ex2.approx.ftz.f32 	%f62, %f60;
	mul.f32 	%f63, %f62, %f61;
	add.f32 	%f64, %f63, 0f00000000;
	sub.f32 	%f65, %f11, %f50;
	fma.rn.f32 	%f66, %f65, 0f3BBB989D, 0f3F000000;
	cvt.sat.f32.f32 	%f67, %f66;
	fma.rm.f32 	%f68, %f67, %f55, %f54;
	add.f32 	%f69, %f68, 0fCB40007F;
	neg.f32 	%f70, %f69;
	fma.rn.f32 	%f71, %f65, 0f3FB8AA3B, %f70;
	fma.rn.f32 	%f72, %f65, 0f32A57060, %f71;
	mov.b32 	%r20, %f68;
	shl.b32 	%r21, %r20, 23;
	mov.b32 	%f73, %r21;
	ex2.approx.ftz.f32 	%f74, %f72;
	mul.f32 	%f75, %f74, %f73;
	add.f32 	%f76, %f64, %f75;
	sub.f32 	%f77, %f15, %f50;
	fma.rn.f32 	%f78, %f77, 0f3BBB989D, 0f3F000000;
	cvt.sat.f32.f32 	%f79, %f78;
	fma.rm.f32 	%f80, %f79, %f55, %f54;
	add.f32 	%f81, %f80, 0fCB40007F;
	neg.f32 	%f82, %f81;
	fma.rn.f32 	%f83, %f77, 0f3FB8AA3B, %f82;
	fma.rn.f32 	%f84, %f77, 0f32A57060, %f83;
	mov.b32 	%r22, %f80;
	shl.b32 	%r23, %r22, 23;
	mov.b32 	%f85, %r23;
	ex2.approx.ftz.f32 	%f86, %f84;
	mul.f32 	%f87, %f86, %f85;
	add.f32 	%f88, %f76, %f87;
	sub.f32 	%f89, %f19, %f50;
	fma.rn.f32 	%f90, %f89, 0f3BBB989D, 0f3F000000;
	cvt.sat.f32.f32 	%f91, %f90;
	fma.rm.f32 	%f92, %f91, %f55, %f54;
	add.f32 	%f93, %f92, 0fCB40007F;
	neg.f32 	%f94, %f93;
	fma.rn.f32 	%f95, %f89, 0f3FB8AA3B, %f94;
	fma.rn.f32 	%f96, %f89, 0f32A57060, %f95;
	mov.b32 	%r24, %f92;
	shl.b32 	%r25, %r24, 23;
	mov.b32 	%f97, %r25;
	ex2.approx.ftz.f32 	%f98, %f96;
	mul.f32 	%f99, %f98, %f97;
	add.f32 	%f100, %f88, %f99;
	sub.f32 	%f101, %f23, %f50;
	fma.rn.f32 	%f102, %f101, 0f3BBB989D, 0f3F000000;
	cvt.sat.f32.f32 	%f103, %f102;
	fma.rm.f32 	%f104, %f103, %f55, %f54;
	add.f32 	%f105, %f104, 0fCB40007F;
	neg.f32 	%f106, %f105;
	fma.rn.f32 	%f107, %f101, 0f3FB8AA3B, %f106;
	fma.rn.f32 	%f108, %f101, 0f32A57060, %f107;
	mov.b32 	%r26, %f104;
	shl.b32 	%r27, %r26, 23;
	mov.b32 	%f109, %r27;
	ex2.approx.ftz.f32 	%f110, %f108;
	mul.f32 	%f111, %f110, %f109;
	add.f32 	%f112, %f100, %f111;
	sub.f32 	%f113, %f27, %f50;
	fma.rn.f32 	%f114, %f113, 0f3BBB989D, 0f3F000000;
	cvt.sat.f32.f32 	%f115, %f114;
	fma.rm.f32 	%f116, %f115, %f55, %f54;
	add.f32 	%f117, %f116, 0fCB40007F;
	neg.f32 	%f118, %f117;
	fma.rn.f32 	%f119, %f113, 0f3FB8AA3B, %f118;
	fma.rn.f32 	%f120, %f113, 0f32A57060, %f119;
	mov.b32 	%r28, %f116;
	shl.b32 	%r29, %r28, 23;
	mov.b32 	%f121, %r29;
	ex2.approx.ftz.f32 	%f122, %f120;
	mul.f32 	%f123, %f122, %f121;
	add.f32 	%f124, %f112, %f123;
	sub.f32 	%f125, %f31, %f50;
	fma.rn.f32 	%f126, %f125, 0f3BBB989D, 0f3F000000;
	cvt.sat.f32.f32 	%f127, %f126;
	fma.rm.f32 	%f128, %f127, %f55, %f54;
	add.f32 	%f129, %f128, 0fCB40007F;
	neg.f32 	%f130, %f129;
	fma.rn.f32 	%f131, %f125, 0f3FB8AA3B, %f130;
	fma.rn.f32 	%f132, %f125, 0f32A57060, %f131;
	mov.b32 	%r30, %f128;
	shl.b32 	%r31, %r30, 23;
	mov.b32 	%f133, %r31;
	ex2.approx.ftz.f32 	%f134, %f132;
	mul.f32 	%f135, %f134, %f133;
	add.f32 	%f136, %f124, %f135;
	sub.f32 	%f137, %f35, %f50;
	fma.rn.f32 	%f138, %f137, 0f3BBB989D, 0f3F000000;
	cvt.sat.f32.f32 	%f139, %f138;
	fma.rm.f32 	%f140, %f139, %f55, %f54;
	add.f32 	%f141, %f140, 0fCB40007F;
	neg.f32 	%f142, %f141;
	fma.rn.f32 	%f143, %f137, 0f3FB8AA3B, %f142;
	fma.rn.f32 	%f144, %f137, 0f32A57060, %f143;
	mov.b32 	%r32, %f140;
	shl.b32 	%r33, %r32, 23;
	mov.b32 	%f145, %r33;
	ex2.approx.ftz.f32 	%f146, %f144;
	mul.f32 	%f147, %f146, %f145;
	add.f32 	%f148, %f136, %f147;
	sub.f32 	%f149, %f39, %f50;
	fma.rn.f32 	%f150, %f149, 0f3BBB989D, 0f3F000000;
	cvt.sat.f32.f32 	%f151, %f150;
	fma.rm.f32 	%f152, %f151, %f55, %f54;
	add.f32 	%f153, %f152, 0fCB40007F;
	neg.f32 	%f154, %f153;
	fma.rn.f32 	%f155, %f149, 0f3FB8AA3B, %f154;
	fma.rn.f32 	%f156, %f149, 0f32A57060, %f155;
	mov.b32 	%r34, %f152;
	shl.b32 	%r35, %r34, 23;
	mov.b32 	%f157, %r35;
	ex2.approx.ftz.f32 	%f158, %f156;
	mul.f32 	%f159, %f158, %f157;
	add.f32 	%f160, %f148, %f159;
	mov.b32 	%r36, %f160;
	shfl.sync.bfly.b32	%r37|%p17, %r36, 16, 31, -1;
	mov.b32 	%f161, %r37;
	add.f32 	%f162, %f160, %f161;
	mov.b32 	%r38, %f162;
	shfl.sync.bfly.b32	%r39|%p18, %r38, 8, 31, -1;
	mov.b32 	%f163, %r39;
	add.f32 	%f164, %f162, %f163;
	mov.b32 	%r40, %f164;
	shfl.sync.bfly.b32	%r41|%p19, %r40, 4, 31, -1;
	mov.b32 	%f165, %r41;
	add.f32 	%f166, %f164, %f165;
	mov.b32 	%r42, %f166;
	shfl.sync.bfly.b32	%r43|%p20, %r42, 2, 31, -1;
	mov.b32 	%f167, %r43;
	add.f32 	%f168, %f166, %f167;
	mov.b32 	%r44, %f168;
	shfl.sync.bfly.b32	%r45|%p21, %r44, 1, 31, -1;
	mov.b32 	%f169, %r45;
	add.f32 	%f170, %f168, %f169;
	div.rn.f32 	%f171, %f63, %f170;
	div.rn.f32 	%f172, %f75, %f170;
	div.rn.f32 	%f173, %f87, %f170;
	div.rn.f32 	%f174, %f99, %f170;
	div.rn.f32 	%f175, %f111, %f170;
	div.rn.f32 	%f176, %f123, %f170;
	div.rn.f32 	%f177, %f135, %f170;
	div.rn.f32 	%f178, %f147, %f170;
	div.rn.f32 	%f179, %f159, %f170;
	mad.lo.s64 	%rd29, %rd32, %rd16, %rd5;
	shl.b64 	%rd30, %rd29, 2;
	add.s64 	%rd31, %rd6, %rd30;
	st.global.f32 	[%rd31], %f171;
	st.global.f32 	[%rd31+128], %f172;
	st.global.f32 	[%rd31+256], %f173;
	st.global.f32 	[%rd31+384], %f174;
	st.global.f32 	[%rd31+512], %f175;
	st.global.f32 	[%rd31+640], %f176;
	st.global.f32 	[%rd31+768], %f177;
	st.global.f32 	[%rd31+896], %f178;
	st.global.f32 	[%rd31+1024], %f179;
	add.s64 	%rd32, %rd32, %rd9;
	setp.lt.s64 	%p22, %rd32, %rd17;
	@%p22 bra 	$L__BB92_4;
$L__BB92_5:
	ret;

}
	// .globl	_Z15SoftmaxWarpImplI24ElementwiseScaleMaskLoadIffbE11DirectStoreIffEfLi1ELi9ELi32ELi1ELb1EL9Algorithm0EEvT_T0_ll
.visible .entry _Z15SoftmaxWarpImplI24ElementwiseScaleMaskLoadIffbE11DirectStoreIffEfLi1ELi9ELi32ELi1ELb1EL9Algorithm0EEvT_T0_ll(
	.param .align 8 .b8 _Z15SoftmaxWarpImplI24ElementwiseScaleMaskLoadIffbE11DirectStoreIffEfLi1ELi9ELi32ELi1ELb1EL9Algorithm0EEvT_T0_ll_param_0[32],
	.param .align 8 .b8 _Z15SoftmaxWarpImplI24ElementwiseScaleMaskLoadIffbE11DirectStoreIffEfLi1ELi9ELi32ELi1ELb1EL9Algorithm0EEvT_T0_ll_param_1[16],
	.param .u64 _Z15SoftmaxWarpImplI24ElementwiseScaleMaskLoadIffbE11DirectStoreIffEfLi1ELi9ELi32ELi1ELb1EL9Algorithm0EEvT_T0_ll_param_2,
	.param .u64 _Z15SoftmaxWarpImplI24ElementwiseScaleMaskLoadIffbE11DirectStoreIffEfLi1ELi9ELi32ELi1ELb1EL9Algorithm0EEvT_T0_ll_param_3
)
{
	.reg .pred 	%p<41>;
	.reg .b16 	%rs<10>;
	.reg .b32 	%r<54>;
	.reg .b32 	%f<225>;
	.reg .b64 	%rd<43>;

	ld.param.u64 	%rd24, [_Z15SoftmaxWarpImplI24ElementwiseScaleMaskLoadIffbE11DirectStoreIffEfLi1ELi9ELi32ELi1ELb1EL9Algorithm0EEvT_T0_ll_param_1+8];
	ld.param.u64 	%rd23, [_Z15SoftmaxWarpImplI24ElementwiseScaleMaskLoadIffbE11DirectStoreIffEfLi1ELi9ELi32ELi1ELb1EL9Algorithm0EEvT_T0_ll_param_1];
	ld.param.v2.f32 	{%f48, %f49}, [_Z15SoftmaxWarpImplI24ElementwiseScaleMaskLoadIffbE11DirectStoreIffEfLi1ELi9ELi32ELi1ELb1EL9Algorithm0EEvT_T0_ll_param_0+24];
	ld.param.u64 	%rd22, [_Z15SoftmaxWarpImplI24ElementwiseScaleMaskLoadIffbE11DirectStoreIffEfLi1ELi9ELi32ELi1ELb1EL9Algorithm0EEvT_T0_ll_param_0+16];
	ld.param.u64 	%rd21, [_Z15SoftmaxWarpImplI24ElementwiseScaleMaskLoadIffbE11DirectStoreIffEfLi1ELi9ELi32ELi1ELb1EL9Algorithm0EEvT_T0_ll_param_0+8];
	ld.param.u64 	%rd20, [_Z15SoftmaxWarpImplI24ElementwiseScaleMaskLoadIffbE11DirectStoreIffEfLi1ELi9ELi32ELi1ELb1EL9Algorithm0EEvT_T0_ll_param_0];
	ld.param.u64 	%rd25, [_Z15SoftmaxWarpImplI24ElementwiseScaleMaskLoadIffbE11DirectStoreIffEfLi1ELi9ELi32ELi1ELb1EL9Algorithm0EEvT_T0_ll_param_2];
	ld.param.u64 	%rd26, [_Z15SoftmaxWarpImplI24ElementwiseScaleMaskLoadIffbE11DirectStoreIffEfLi1ELi9ELi32ELi1ELb1EL9Algorithm0EEvT_T0_ll_param_3];
	cvta.to.global.u64 	%rd1, %rd20;
	cvta.to.global.u64 	%rd2, %rd21;
	setp.lt.s64 	%p1, %rd26, 289;
	@%p1 bra 	$L__BB93_2;
	mov.u64 	%rd27, $str;
	cvta.global.u64 	%rd28, %rd27;
	mov.u64 	%rd29, $str$1;
	cvta.global.u64 	%rd30, %rd29;
	mov.u64 	%rd31, __unnamed_94;
	cvta.global.u64 	%rd32, %rd31;
	{ // callseq 93, 0
	.param .b64 param0;
	st.param.b64 	[param0], %rd28;
	.param .b64 param1;
	st.param.b64 	[param1], %rd30;
	.param .b32 param2;
	st.param.b32 	[param2], 219;
	.param .b64 param3;
	st.param.b64 	[param3], %rd32;
	.param .b64 param4;
	st.param.b64 	[param4], 1;
	call.uni 
	__assertfail, 
	(
	param0, 
	param1, 
	param2, 
	param3, 
	param4
	);
	} // callseq 93
$L__BB93_2:
	mov.u32 	%r2, %ctaid.x;
	mov.u32 	%r3, %ntid.y;
	mov.u32 	%r4, %tid.y;
	mad.lo.s32 	%r5, %r2, %r3, %r4;
	mov.u32 	%r6, %nctaid.x;
	mul.lo.s32 	%r1, %r6, %r3;
	cvt.s64.s32 	%rd42, %r5;
	setp.le.s64 	%p2, %rd25, %rd42;
	@%p2 bra 	$L__BB93_41;
	mov.u32 	%r7, %tid.x;
	cvt.u64.u32 	%rd4, %r7;
	add.s32 	%r8, %r7, 32;
	cvt.u64.u32 	%rd5, %r8;
	add.s32 	%r9, %r7, 64;
	cvt.u64.u32 	%rd6, %r9;
	add.s32 	%r10, %r7, 96;
	cvt.u64.u32 	%rd7, %r10;
	add.s32 	%r11, %r7, 128;
	cvt.u64.u32 	%rd8, %r11;
	add.s32 	%r12, %r7, 160;
	cvt.u64.u32 	%rd9, %r12;
	add.s32 	%r13, %r7, 192;
	cvt.u64.u32 	%rd10, %r13;
	add.s32 	%r14, %r7, 224;
	cvt.u64.u32 	%rd11, %r14;
	add.s32 	%r15, %r7, 256;
	cvt.u64.u32 	%rd12, %r15;
	cvt.s64.s32 	%rd13, %r1;
$L__BB93_4:
	setp.le.s64 	%p3, %rd26, %rd4;
	mul.lo.s64 	%rd15, %rd42, %rd22;
	mov.f32 	%f207, 0fFF800000;
	mov.f32 	%f210, %f207;
	@%p3 bra 	$L__BB93_6;
	add.s64 	%rd33, %rd15, %rd4;
	shl.b64 	%rd34, %rd33, 2;
	add.s64 	%rd35, %rd1, %rd34;
	ld.global.f32 	%f51, [%rd35];
	add.s64 	%rd36, %rd2, %rd33;
	ld.global.u8 	%rs1, [%rd36];
	setp.eq.s16 	%p4, %rs1, 0;
	mul.f32 	%f52, %f49, %f51;
	selp.f32 	%f207, %f48, %f52, %p4;
	max.f32 	%f210, %f207, 0fFF800000;
$L__BB93_6:
	setp.le.s64 	%p5, %rd26, %rd5;
	add.s64 	%rd37, %rd15, %rd4;
	add.s64 	%rd16, %rd2, %rd37;
	shl.b64 	%rd38, %rd37, 2;
	add.s64 	%rd17, %rd1, %rd38;
	mov.f32 	%f209, 0fFF800000;
	@%p5 bra 	$L__BB93_8;
	ld.global.f32 	%f54, [%rd17+128];
	ld.global.u8 	%rs2, [%rd16+32];
	setp.eq.s16 	%p6, %rs2, 0;
	mul.f32 	%f55, %f49, %f54;
	selp.f32 	%f209, %f48, %f55, %p6;
	max.f32 	%f210, %f210, %f209;
$L__BB93_8:
	setp.le.s64 	%p7, %rd26, %rd6;
	mov.f32 	%f211, 0fFF800000;
	@%p7 bra 	$L__BB93_10;
	ld.global.f32 	%f57, [%rd17+256];
	ld.global.u8 	%rs3, [%rd16+64];
	setp.eq.s16 	%p8, %rs3, 0;
	mul.f32 	%f58, %f49, %f57;
	selp.f32 	%f211, %f48, %f58, %p8;
	max.f32 	%f210, %f210, %f211;
$L__BB93_10:
	setp.le.s64 	%p9, %rd26, %rd7;
	mov.f32 	%f213, 0fFF800000;
	@%p9 bra 	$L__BB93_12;
	ld.global.f32 	%f60, [%rd17+384];
	ld.global.u8 	%rs4, [%rd16+96];
	setp.eq.s16 	%p10, %rs4, 0;
	mul.f32 	%f61, %f49, %f60;
	selp.f32 	%f213, %f48, %f61, %p10;
	max.f32 	%f210, %f210, %f213;
$L__BB93_12:
	setp.le.s64 	%p11, %rd26, %rd8;
	mov.f32 	%f215, 0fFF800000;
	@%p11 bra 	$L__BB93_14;
	ld.global.f32 	%f63, [%rd17+512];
	ld.global.u8 	%rs5, [%rd16+128];
	setp.eq.s16 	%p12, %rs5, 0;
	mul.f32 	%f64, %f49, %f63;
	selp.f32 	%f215, %f48, %f64, %p12;
	max.f32 	%f210, %f210, %f215;
$L__BB93_14:
	setp.le.s64 	%p13, %rd26, %rd9;
	mov.f32 	%f217, 0fFF800000;
	@%p13 bra 	$L__BB93_16;
	ld.global.f32 	%f66, [%rd17+640];
	ld.global.u8 	%rs6, [%rd16+160];
	setp.eq.s16 	%p14, %rs6, 0;
	mul.f32 	%f67, %f49, %f66;
	selp.f32 	%f217, %f48, %f67, %p14;
	max.f32 	%f210, %f210, %f217;
$L__BB93_16:
	setp.le.s64 	%p15, %rd26, %rd10;
	mov.f32 	%f219, 0fFF800000;
	@%p15 bra 	$L__BB93_18;
	ld.global.f32 	%f69, [%rd17+768];
	ld.global.u8 	%rs7, [%rd16+192];
	setp.eq.s16 	%p16, %rs7, 0;
	mul.f32 	%f70, %f49, %f69;
	selp.f32 	%f219, %f48, %f70, %p16;
	max.f32 	%f210, %f210, %f219;
$L__BB93_18:
	setp.le.s64 	%p17, %rd26, %rd11;
	mov.f32 	%f221, 0fFF800000;
	@%p17 bra 	$L__BB93_20;
	ld.global.f32 	%f72, [%rd17+896];
	ld.global.u8 	%rs8, [%rd16+224];
	setp.eq.s16 	%p18, %rs8, 0;
	mul.f32 	%f73, %f49, %f72;
	selp.f32 	%f221, %f48, %f73, %p18;
	max.f32 	%f210, %f210, %f221;
$L__BB93_20:
	setp.le.s64 	%p19, %rd26, %rd12;
	mov.f32 	%f223, 0fFF800000;
	@%p19 bra 	$L__BB93_22;
	ld.global.f32 	%f75, [%rd17+1024];
	ld.global.u8 	%rs9, [%rd16+256];
	setp.eq.s16 	%p20, %rs9, 0;
	mul.f32 	%f76, %f49, %f75;
	selp.f32 	%f223, %f48, %f76, %p20;
	max.f32 	%f210, %f210, %f223;
$L__BB93_22:
	setp.le.s64 	%p21, %rd26, %rd4;
	mov.b32 	%r16, %f210;
	shfl.sync.bfly.b32	%r17|%p22, %r16, 16, 31, -1;
	mov.b32 	%f77, %r17;
	max.f32 	%f78, %f210, %f77;
	mov.b32 	%r18, %f78;
	shfl.sync.bfly.b32	%r19|%p23, %r18, 8, 31, -1;
	mov.b32 	%f79, %r19;
	max.f32 	%f80, %f78, %f79;
	mov.b32 	%r20, %f80;
	shfl.sync.bfly.b32	%r21|%p24, %r20, 4, 31, -1;
	mov.b32 	%f81, %r21;
	max.f32 	%f82, %f80, %f81;
	mov.b32 	%r22, %f82;
	shfl.sync.bfly.b32	%r23|%p25, %r22, 2, 31, -1;
	mov.b32 	%f83, %r23;
	max.f32 	%f84, %f82, %f83;
	mov.b32 	%r24, %f84;
	shfl.sync.bfly.b32	%r25|%p26, %r24, 1, 31, -1;
	mov.b32 	%f85, %r25;
	max.f32 	%f86, %f84, %f85;
	sub.f32 	%f87, %f207, %f86;
	fma.rn.f32 	%f88, %f87, 0f3BBB989D, 0f3F000000;
	cvt.sat.f32.f32 	%f89, %f88;
	mov.f32 	%f90, 0f4B400001;
	mov.f32 	%f91, 0f437C0000;
	fma.rm.f32 	%f92, %f89, %f91, %f90;
	add.f32 	%f93, %f92, 0fCB40007F;
	neg.f32 	%f94, %f93;
	fma.rn.f32 	%f95, %f87, 0f3FB8AA3B, %f94;
	fma.rn.f32 	%f96, %f87, 0f32A57060, %f95;
	mov.b32 	%r26, %f92;
	shl.b32 	%r27, %r26, 23;
	mov.b32 	%f97, %r27;
	ex2.approx.ftz.f32 	%f98, %f96;
	mul.f32 	%f99, %f98, %f97;
	add.f32 	%f100, %f99, 0f00000000;
	sub.f32 	%f101, %f209, %f86;
	fma.rn.f32 	%f102, %f101, 0f3BBB989D, 0f3F000000;
	cvt.sat.f32.f32 	%f103, %f102;
	fma.rm.f32 	%f104, %f103, %f91, %f90;
	add.f32 	%f105, %f104, 0fCB40007F;
	neg.f32 	%f106, %f105;
	fma.rn.f32 	%f107, %f101, 0f3FB8AA3B, %f106;
	fma.rn.f32 	%f108, %f101, 0f32A57060, %f107;
	mov.b32 	%r28, %f104;
	shl.b32 	%r29, %r28, 23;
	mov.b32 	%f109, %r29;
	ex2.approx.ftz.f32 	%f110, %f108;
	mul.f32 	%f111, %f110, %f109;
	add.f32 	%f112, %f100, %f111;
	sub.f32 	%f113, %f211, %f86;
	fma.rn.f32 	%f114, %f113, 0f3BBB989D, 0f3F000000;
	cvt.sat.f32.f32 	%f115, %f114;
	fma.rm.f32 	%f116, %f115, %f91, %f90;
	add.f32 	%f117, %f116, 0fCB40007F;
	neg.f32 	%f118, %f117;
	fma.rn.f32 	%f119, %f113, 0f3FB8AA3B, %f118;
	fma.rn.f32 	%f120, %f113, 0f32A57060, %f119;
	mov.b32 	%r30, %f116;
	shl.b32 	%r31, %r30, 23;
	mov.b32 	%f121, %r31;
	ex2.approx.ftz.f32 	%f122, %f120;
	mul.f32 	%f123, %f122, %f121;
	add.f32 	%f124, %f112, %f123;
	sub.f32 	%f125, %f213, %f86;
	fma.rn.f32 	%f126, %f125, 0f3BBB989D, 0f3F000000;
	cvt.sat.f32.f32 	%f127, %f126;
	fma.rm.f32 	%f128, %f127, %f91, %f90;
	add.f32 	%f129, %f128, 0fCB40007F;
	neg.f32 	%f130, %f129;
	fma.rn.f32 	%f131, %f125, 0f3FB8AA3B, %f130;
	fma.rn.f32 	%f132, %f125, 0f32A57060, %f131;
	mov.b32 	%r32, %f128;
	shl.b32 	%r33, %r32, 23;
	mov.b32 	%f133, %r33;
	ex2.approx.ftz.f32 	%f134, %f132;
	mul.f32 	%f135, %f134, %f133;
	add.f32 	%f136, %f124, %f135;
	sub.f32 	%f137, %f215, %f86;
	fma.rn.f32 	%f138, %f137, 0f3BBB989D, 0f3F000000;
	cvt.sat.f32.f32 	%f139, %f138;
	fma.rm.f32 	%f140, %f139, %f91, %f90;
	add.f32 	%f141, %f140, 0fCB40007F;
	neg.f32 	%f142, %f141;
	fma.rn.f32 	%f143, %f137, 0f3FB8AA3B, %f142;
	fma.rn.f32 	%f144, %f137, 0f32A57060, %f143;
	mov.b32 	%r34, %f140;
	shl.b32 	%r35, %r34, 23;
	mov.b32 	%f145, %r35;
	ex2.approx.ftz.f32 	%f146, %f144;
	mul.f32 	%f147, %f146, %f145;
	add.f32 	%f148, %f136, %f147;
	sub.f32 	%f149, %f217, %f86;
	fma.rn.f32 	%f150, %f149, 0f3BBB989D, 0f3F000000;
	cvt.sat.f32.f32 	%f151, %f150;
	fma.rm.f32 	%f152, %f151, %f91, %f90;
	add.f32 	%f153, %f152, 0fCB40007F;
	neg.f32 	%f154, %f153;
	fma.rn.f32 	%f155, %f149, 0f3FB8AA3B, %f154;
	fma.rn.f32 	%f156, %f149, 0f32A57060, %f155;
	mov.b32 	%r36, %f152;
	shl.b32 	%r37, %r36, 23;
	mov.b32 	%f157, %r37;
	ex2.approx.ftz.f32 	%f158, %f156;
	mul.f32 	%f159, %f158, %f157;
	add.f32 	%f160, %f148, %f159;
	sub.f32 	%f161, %f219, %f86;
	fma.rn.f32 	%f162, %f161, 0f3BBB989D, 0f3F000000;
	cvt.sat.f32.f32 	%f163, %f162;
	fma.rm.f32 	%f164, %f163, %f91, %f90;
	add.f32 	%f165, %f164, 0fCB40007F;
	neg.f32 	%f166, %f165;
	fma.rn.f32 	%f167, %f161, 0f3FB8AA3B, %f166;
	fma.rn.f32 	%f168, %f161, 0f32A57060, %f167;
	mov.b32 	%r38, %f164;
	shl.b32 	%r39, %r38, 23;
	mov.b32 	%f169, %r39;
	ex2.approx.ftz.f32 	%f170, %f168;
	mul.f32 	%f171, %f170, %f169;
	add.f32 	%f172, %f160, %f171;
	sub.f32 	%f173, %f221, %f86;
	fma.rn.f32 	%f174, %f173, 0f3BBB989D, 0f3F000000;
	cvt.sat.f32.f32 	%f175, %f174;
	fma.rm.f32 	%f176, %f175, %f91, %f90;
	add.f32 	%f177, %f176, 0fCB40007F;
	neg.f32 	%f178, %f177;
	fma.rn.f32 	%f179, %f173, 0f3FB8AA3B, %f178;
	fma.rn.f32 	%f180, %f173, 0f32A57060, %f179;
	mov.b32 	%r40, %f176;
	shl.b32 	%r41, %r40, 23;
	mov.b32 	%f181, %r41;
	ex2.approx.ftz.f32 	%f182, %f180;
	mul.f32 	%f183, %f182, %f181;
	add.f32 	%f184, %f172, %f183;
	sub.f32 	%f185, %f223, %f86;
	fma.rn.f32 	%f186, %f185, 0f3BBB989D, 0f3F000000;
	cvt.sat.f32.f32 	%f187, %f186;
	fma.rm.f32 	%f188, %f187, %f91, %f90;
	add.f32 	%f189, %f188, 0fCB40007F;
	neg.f32 	%f190, %f189;
	fma.rn.f32 	%f191, %f185, 0f3FB8AA3B, %f190;
	fma.rn.f32 	%f192, %f185, 0f32A57060, %f191;
	mov.b32 	%r42, %f188;
	shl.b32 	%r43, %r42, 23;
	mov.b32 	%f193, %r43;
	ex2.approx.ftz.f32 	%f194, %f192;
	mul.f32 	%f195, %f194, %f193;
	add.f32 	%f196, %f184, %f195;
	mov.b32 	%r44, %f196;
	shfl.sync.bfly.b32	%r45|%p27, %r44, 16, 31, -1;
	mov.b32 	%f197, %r45;
	add.f32 	%f198, %f196, %f197;
	mov.b32 	%r46, %f198;
	shfl.sync.bfly.b32	%r47|%p28, %r46, 8, 31, -1;
	mov.b32 	%f199, %r47;
	add.f32 	%f200, %f198, %f199;
	mov.b32 	%r48, %f200;
	shfl.sync.bfly.b32	%r49|%p29, %r48, 4, 31, -1;
	mov.b32 	%f201, %r49;
	add.f32 	%f202, %f200, %f201;
	mov.b32 	%r50, %f202;
	shfl.sync.bfly.b32	%r51|%p30, %r50, 2, 31, -1;
	mov.b32 	%f203, %r51;
	add.f32 	%f204, %f202, %f203;
	mov.b32 	%r52, %f204;
	shfl.sync.bfly.b32	%r53|%p31, %r52, 1, 31, -1;
	mov.b32 	%f205, %r53;
	add.f32 	%f206, %f204, %f205;
	div.rn.f32 	%f39, %f99, %f206;
	div.rn.f32 	%f40, %f111, %f206;
	div.rn.f32 	%f41, %f123, %f206;
	div.rn.f32 	%f42, %f135, %f206;
	div.rn.f32 	%f43, %f147, %f206;
	div.rn.f32 	%f44, %f159, %f206;
	div.rn.f32 	%f45, %f171, %f206;
	div.rn.f32 	%f46, %f183, %f206;
	div.rn.f32 	%f47, %f195, %f206;
	mad.lo.s64 	%rd39, %rd42, %rd24, %rd4;
	cvta.to.global.u64 	%rd40, %rd23;
	shl.b64 	%rd41, %rd39, 2;
	add.s64 	%rd18, %rd40, %rd41;
	@%p21 bra 	$L__BB93_24;
	st.global.f32 	[%rd18], %f39;
$L__BB93_24:
	setp.le.s64 	%p32, %rd26, %rd5;
	@%p32 bra 	$L__BB93_26;
	st.global.f32 	[%rd18+128], %f40;
$L__BB93_26:
	setp.le.s64 	%p33, %rd26, %rd6;
	@%p33 bra 	$L__BB93_28;
	st.global.f32 	[%rd18+256], %f41;
$L__BB93_28:
	setp.le.s64 	%p34, %rd26, %rd7;
	@%p34 bra 	$L__BB93_30;
	st.global.f32 	[%rd18+384], %f42;
$L__BB93_30:
	setp.le.s64 	%p35, %rd26, %rd8;
	@%p35 bra 	$L__BB93_32;
	st.global.f32 	[%rd18+512], %f43;
$L__BB93_32:
	setp.le.s64 	%p36, %rd26, %rd9;
	@%p36 bra 	$L__BB93_34;
	st.global.f32 	[%rd18+640], %f44;
$L__BB93_34:
	setp.le.s64 	%p37, %rd26, %rd10;
	@%p37 bra 	$L__BB93_36;
	st.global.f32 	[%rd18+768], %f45;
$L__BB93_36:
	setp.le.s64 	%p38, %rd26, %rd11;
	@%p38 bra 	$L__BB93_38;
	st.global.f32 	[%rd18+896], %f46;
$L__BB93_38:
	setp.le.s64 	%p39, %rd26, %rd12;
	@%p39 bra 	$L__BB93_40;
	st.global.f32 	[%rd18+1024], %f47;
$L__BB93_40:
	add.s64 	%rd42, %rd42, %rd13;
	setp.lt.s64 	%p40, %rd42, %rd25;
	@%p40 bra 	$L__BB93_4;
$L__BB93_41:
	ret;

}
	// .globl	_Z15SoftmaxWarpImplI24ElementwiseScaleMaskLoadIffbE11DirectStoreIffEfLi1ELi10ELi32ELi1ELb0EL9Algorithm0EEvT_T0_ll
.visible .entry _Z15SoftmaxWarpImplI24ElementwiseScaleMaskLoadIffbE11DirectStoreIffEfLi1ELi10ELi32ELi1ELb0EL9Algorithm0EEvT_T0_ll(
	.param .align 8 .b8 _Z15SoftmaxWarpImplI24ElementwiseScaleMaskLoadIffbE11DirectStoreIffEfLi1ELi10ELi32ELi1ELb0EL9Algorithm0EEvT_T0_ll_param_0[32],
	.param .align 8 .b8 _Z15SoftmaxWarpImplI24ElementwiseScaleMaskLoadIffbE11DirectStoreIffEfLi1ELi10ELi32ELi1ELb0EL9Algorithm0EEvT_T0_ll_param_1[16],
	.param .u64 _Z15SoftmaxWarpImplI24ElementwiseScaleMaskLoadIffbE11DirectStoreIffEfLi1ELi10ELi32ELi1ELb0EL9Algorithm0EEvT_T0_ll_param_2,
	.param .u64 _Z15SoftmaxWarpImplI24ElementwiseScaleMaskLoadIffbE11DirectStoreIffEfLi1ELi10ELi32ELi1ELb0EL9Algorithm0EEvT_T0_ll_param_3
)
{
	.reg .pred 	%p<24>;
	.reg .b16 	%rs<11>;
	.reg .b32 	%r<48>;
	.reg .b32 	%f<196>;
	.reg .b64 	%rd<33>;

	ld.param.u64 	%rd16, [_Z15SoftmaxWarpImplI24ElementwiseScaleMaskLoadIffbE11DirectStoreIffEfLi1ELi10ELi32ELi1ELb0EL9Algorithm0EEvT_T0_ll_param_1+8];
	ld.param.u64 	%rd15, [_Z15SoftmaxWarpImplI24ElementwiseScaleMaskLoadIffbE11DirectStoreIffEfLi1ELi10ELi32ELi1ELb0EL9Algorithm0EEvT_T0_ll_param_1];
	ld.param.v2.f32 	{%f2, %f3}, [_Z15SoftmaxWarpImplI24ElementwiseScaleMaskLoadIffbE11DirectStoreIffEfLi1ELi10ELi32ELi1ELb0EL9Algorithm0EEvT_T0_ll_param_0+24];
	ld.param.u64 	%rd14, [_Z15SoftmaxWarpImplI24ElementwiseScaleMaskLoadIffbE11DirectStoreIffEfLi1ELi10ELi32ELi1ELb0EL9Algorithm0EEvT_T0_ll_param_0+16];
	ld.param.u64 	%rd13, [_Z15SoftmaxWarpImplI24ElementwiseScaleMaskLoadIffbE11DirectStoreIffEfLi1ELi10ELi32ELi1ELb0EL9Algorithm0EEvT_T0_ll_param_0+8];
	ld.param.u64 	%rd12, [_Z15SoftmaxWarpImplI24ElementwiseScaleMaskLoadIffbE11DirectStoreIffEfLi1ELi10ELi32ELi1ELb0EL9Algorithm0EEvT_T0_ll_param_0];
	ld.param.u64 	%rd17, [_Z15SoftmaxWarpImplI24ElementwiseScaleMaskLoadIffbE11DirectStoreIffEfLi1ELi10ELi32ELi1ELb0EL9Algorithm0EEvT_T0_ll_param_2];
	ld.param.u64 	%rd18, [_Z15SoftmaxWarpImplI24ElementwiseScaleMaskLoadIffbE11DirectStoreIffEfLi1ELi10ELi32ELi1ELb0EL9Algorithm0EEvT_T0_ll_param_3];
	setp.lt.s64 	%p1, %rd18, 321;
	@%p1 bra 	$L__BB94_2;
	mov.u64 	%rd19, $str;
	cvta.global.u64 	%rd20, %rd19;
	mov.u64 	%rd21, $str$1;
	cvta.global.u64 	%rd22, %rd21;
	mov.u64 	%rd23, __unnamed_95;
	cvta.global.u64 	%rd24, %rd23;
	{ // callseq 94, 0
	.param .b64 param0;
	st.param.b64 	[param0], %rd20;
	.param .b64 param1;
	st.param.b64 	[param1], %rd22;
	.param .b32 param2;
	st.param.b32 	[param2], 219;
	.param .b64 param3;
	st.param.b64 	[param3], %rd24;
	.param .b64 param4;
	st.param.b64 	[param4], 1;
	call.uni 
	__assertfail, 
	(
	param0, 
	param1, 
	param2, 
	param3, 
	param4
	);
	} // callseq 94
$L__BB94_2:
	mov.u32 	%r2, %ctaid.x;
	mov.u32 	%r3, %ntid.y;
	mov.u32 	%r4, %tid.y;
	mad.lo.s32 	%r5, %r2, %r3, %r4;
	mov.u32 	%r6, %nctaid.x;
	mul.lo.s32 	%r1, %r6, %r3;
	cvt.s64.s32 	%rd32, %r5;
	setp.le.s64 	%p2, %rd17, %rd32;
	@%p2 bra 	$L__BB94_5;
	mov.u32 	%r7, %tid.x;
	cvt.u64.u32 	%rd5, %r7;
	cvta.to.global.u64 	%rd6, %rd15;
	cvta.to.global.u64 	%rd7, %rd13;
	cvta.to.global.u64 	%rd8, %rd12;
	cvt.s64.s32 	%rd9, %r1;
$L__BB94_4:
	mad.lo.s64 	%rd25, %rd32, %rd14, %rd5;
	shl.b64 	%rd26, %rd25, 2;
	add.s64 	%rd27, %rd8, %rd26;
	ld.global.f32 	%f4, [%rd27];
	add.s64 	%rd28, %rd7, %rd25;
	ld.global.u8 	%rs1, [%rd28];
	setp.eq.s16 	%p3, %rs1, 0;
	mul.f32 	%f5, %f3, %f4;
	selp.f32 	%f6, %f2, %f5, %p3;
	max.f32 	%f7, %f6, 0fFF800000;
	ld.global.f32 	%f8, [%rd27+128];
	ld.global.u8 	%rs2, [%rd28+32];
	setp.eq.s16 	%p4, %rs2, 0;
	mul.f32 	%f9, %f3, %f8;
	selp.f32 	%f10, %f2, %f9, %p4;
	max.f32 	%f11, %f7, %f10;
	ld.global.f32 	%f12, [%rd27+256];
	ld.global.u8 	%rs3, [%rd28+64];
	setp.eq.s16 	%p5, %rs3, 0;
	mul.f32 	%f13, %f3, %f12;
	selp.f32 	%f14, %f2, %f13, %p5;
	max.f32 	%f15, %f11, %f14;
	ld.global.f32 	%f16, [%rd27+384];
	ld.global.u8 	%rs4, [%rd28+96];
	setp.eq.s16 	%p6, %rs4, 0;
	mul.f32 	%f17, %f3, %f16;
	selp.f32 	%f18, %f2, %f17, %p6;
	max.f32 	%f19, %f15, %f18;
	ld.global.f32 	%f20, [%rd27+512];
	ld.global.u8 	%rs5, [%rd28+128];
	setp.eq.s16 	%p7, %rs5, 0;
	mul.f32 	%f21, %f3, %f20;
	selp.f32 	%f22, %f2, %f21, %p7;
	max.f32 	%f23, %f19, %f22;
	ld.global.f32 	%f24, [%rd27+640];
	ld.global.u8 	%rs6, [%rd28+160];
	setp.eq.s16 	%p8, %rs6, 0;
	mul.f32 	%f25, %f3, %f24;
	selp.f32 	%f26, %f2, %f25, %p8;
	max.f32 	%f27, %f23, %f26;
	ld.global.f32 	%f28, [%rd27+768];
	ld.global.u8 	%rs7, [%rd28+192];
	setp.eq.s16 	%p9, %rs7, 0;
	mul.f32 	%f29, %f3, %f28;
	selp.f32 	%f30, %f2, %f29, %p9;
	max.f32 	%f31, %f27, %f30;
	ld.global.f32 	%f32, [%rd27+896];
	ld.global.u8 	%rs8, [%rd28+224];
	setp.eq.s16 	%p10, %rs8, 0;
	mul.f32 	%f33, %f3, %f32;
	selp.f32 	%f34, %f2, %f33, %p10;
	max.f32 	%f35, %f31, %f34;
	ld.global.f32 	%f36, [%rd27+1024];
	ld.global.u8 	%rs9, [%rd28+256];
	setp.eq.s16 	%p11, %rs9, 0;
	mul.f32 	%f37, %f3, %f36;
	selp.f32 	%f38, %f2, %f37, %p11;
	max.f32 	%f39, %f35, %f38;
	ld.global.f32 	%f40, [%rd27+1152];
	ld.global.u8 	%rs10, [%rd28+288];
	setp.eq.s16 	%p12, %rs10, 0;
	mul.f32 	%f41, %f3, %f40;
	selp.f32 	%f42, %f2, %f41, %p12;
	max.f32 	%f43, %f39, %f42;
	mov.b32 	%r8, %f43;
	shfl.sync.bfly.b32	%r9|%p13, %r8, 16, 31, -1;
	mov.b32 	%f44, %r9;
	max.f32 	%f45, %f43, %f44;
	mov.b32 	%r10, %f45;
	shfl.sync.bfly.b32	%r11|%p14, %r10, 8, 31, -1;
	mov.b32 	%f46, %r11;
	max.f32 	%f47, %f45, %f46;
	mov.b32 	%r12, %f47;
	shfl.sync.bfly.b32	%r13|%p15, %r12, 4, 31, -1;
	mov.b32 	%f48, %r13;
	max.f32 	%f49, %f47, %f48;
	mov.b32 	%r14, %f49;
	shfl.sync.bfly.b32	%r15|%p16, %r14, 2, 31, -1;
	mov.b32 	%f50, %r15;
	max.f32 	%f51, %f49, %f50;
	mov.b32 	%r16, %f51;
	shfl.sync.bfly.b32	%r17|%p17, %r16, 1, 31, -1;
	mov.b32 	%f52, %r17;
	max.f32 	%f53, %f51, %f52;
	sub.f32 	%f54, %f6, %f53;
	fma.rn.f32 	%f55, %f54, 0f3BBB989D, 0f3F000000;
	cvt.sat.f32.f32 	%f56, %f55;
	mov.f32 	%f57, 0f4B400001;
	mov.f32 	%f58, 0f437C0000;
	fma.rm.f32 	%f59, %f56, %f58, %f57;
	add.f32 	%f60, %f59, 0fCB40007F;
	neg.f32 	%f61, %f60;
	fma.rn.f32 	%f62, %f54, 0f3FB8AA3B, %f61;
	fma.rn.f32 	%f63, %f54, 0f32A57060, %f62;
	mov.b32 	%r18, %f59;
	shl.b32 	%r19, %r18, 23;
	mov.b32 	%f64, %r19;
	ex2.approx.ftz.f32 	%f65, %f63;
	mul.f32 	%f66, %f65, %f64;
	add.f32 	%f67, %f66, 0f00000000;
	sub.f32 	%f68, %f10, %f53;
	fma.rn.f32 	%f69, %f68, 0f3BBB989D, 0f3F000000;
	cvt.sat.f32.f32 	%f70, %f69;
	fma.rm.f32 	%f71, %f70, %f58, %f57;
	add.f32 	%f72, %f71, 0fCB40007F;
	neg.f32 	%f73, %f72;
	fma.rn.f32 	%f74, %f68, 0f3FB8AA3B, %f73;
	fma.rn.f32 	%f75, %f68, 0f32A57060, %f74;
	mov.b32 	%r20, %f71;
	shl.b32 	%r21, %r20, 23;
	mov.b32 	%f76, %r21;
	ex2.approx.ftz.f32 	%f77, %f75;
	mul.f32 	%f78, %f77, %f76;
	add.f32 	%f79, %f67, %f78;
	sub.f32 	%f80, %f14, %f53;
	fma.rn.f32 	%f81, %f80, 0f3BBB989D, 0f3F000000;
	cvt.sat.f32.f32 	%f82, %f81;
	fma.rm.f32 	%f83, %f82, %f58, %f57;
	add.f32 	%f84, %f83, 0fCB40007F;
	neg.f32 	%f85, %f84;
	fma.rn.f32 	%f86, %f80, 0f3FB8AA3B, %f85;
	fma.rn.f32 	%f87, %f80, 0f32A57060, %f86;
	mov.b32 	%r22, %f83;
	shl.b32 	%r23, %r22, 23;
	mov.b32 	%f88, %r23;
	ex2.approx.ftz.f32 	%f89, %f87;
	mul.f32 	%f90, %f89, %f88;
	add.f32 	%f91, %f79, %f90;
	sub.f32 	%f92, %f18, %f53;
	fma.rn.f32 	%f93, %f92, 0f3BBB989D, 0f3F000000;
	cvt.sat.f32.f32 	%f94, %f93;
	fma.rm.f32 	%f95, %f94, %f58, %f57;
	add.f32 	%f96, %f95, 0fCB40007F;
	neg.f32 	%f97, %f96;
	fma.rn.f32 	%f98, %f92, 0f3FB8AA3B, %f97;
	fma.rn.f32 	%f99, %f92, 0f32A57060, %f98;
	mov.b32 	%r24, %f95;
	shl.b32 	%r25, %r24, 23;
	mov.b32 	%f100, %r25;
	ex2.approx.ftz.f32 	%f101, %f99;
	mul.f32 	%f102, %f101, %f100;
	add.f32 	%f103, %f91, %f102;
	sub.f32 	%f104, %f22, %f53;
	fma.rn.f32 	%f105, %f104, 0f3BBB989D, 0f3F000000;
	cvt.sat.f32.f32 	%f106, %f105;
	fma.rm.f32 	%f107, %f106, %f58, %f57;
	add.f32 	%f108, %f107, 0fCB40007F;
	neg.f32 	%f109, %f108;
	fma.rn.f32 	%f110, %f104, 0f3FB8AA3B, %f109;
	fma.rn.f32 	%f111, %f104, 0f32A57060, %f110;
	mov.b32 	%r26, %f107;
	shl.b32 	%r27, %r26, 23;
	mov.b32 	%f112, %r27;
	ex2.approx.ftz.f32 	%f113, %f111;
	mul.f32 	%f114, %f113, %f112;
	add.f32 	%f115, %f103, %f114;
	sub.f32 	%f116, %f26, %f53;
	fma.rn.f32 	%f117, %f116, 0f3BBB989D, 0f3F000000;
	cvt.sat.f32.f32 	%f118, %f117;
	fma.rm.f32 	%f119, %f118, %f58, %f57;
	add.f32 	%f120, %f119, 0fCB40007F;
	neg.f32 	%f121, %f120;
	fma.rn.f32 	%f122, %f116, 0f3FB8AA3B, %f121;
	fma.rn.f32 	%f123, %f116, 0f32A57060, %f122;
	mov.b32 	%r28, %f119;
	shl.b32 	%r29, %r28, 23;
	mov.b32 	%f124, %r29;
	ex2.approx.ftz.f32 	%f125, %f123;
	mul.f32 	%f126, %f125, %f124;
	add.f32 	%f127, %f115, %f126;
	sub.f32 	%f128, %f30, %f53;
	fma.rn.f32 	%f129, %f128, 0f3BBB989D, 0f3F000000;
	cvt.sat.f32.f32 	%f130, %f129;
	fma.rm.f32 	%f131, %f130, %f58, %f57;
	add.f32 	%f132, %f131, 0fCB40007F;
	neg.f32 	%f133, %f132;
	fma.rn.f32 	%f134, %f128, 0f3FB8AA3B, %f133;
	fma.rn.f32 	%f135, %f128, 0f32A57060, %f134;
	mov.b32 	%r30, %f131;
	shl.b32 	%r31, %r30, 23;
	mov.b32 	%f136, %r31;
	ex2.approx.ftz.f32 	%f137, %f135;
	mul.f32 	%f138, %f137, %f136;
	add.f32 	%f139, %f127, %f138;
	sub.f32 	%f140, %f34, %f53;
	fma.rn.f32 	%f141, %f140, 0f3BBB989D, 0f3F000000;
	cvt.sat.f32.f32 	%f142, %f141;
	fma.rm.f32 	%f143, %f142, %f58, %f57;
	add.f32 	%f144, %f143, 0fCB40007F;
	neg.f32 	%f145, %f144;
	fma.rn.f32 	%f146, %f140, 0f3FB8AA3B, %f145;
	fma.rn.f32 	%f147, %f140, 0f32A57060, %f146;
	mov.b32 	%r32, %f143;
	shl.b32 	%r33, %r32, 23;
	mov.b32 	%f148, %r33;
	ex2.approx.ftz.f32 	%f149, %f147;
	mul.f32 	%f150, %f149, %f148;
	add.f32 	%f151, %f139, %f150;
	sub.f32 	%f152, %f38, %f53;
	fma.rn.f32 	%f153, %f152, 0f3BBB989D, 0f3F000000;
	cvt.sat.f32.f32 	%f154, %f153;
	fma.rm.f32 	%f155, %f154, %f58, %f57;
	add.f32 	%f156, %f155, 0fCB40007F;
	neg.f32 	%f157, %f156;
	fma.rn.f32 	%f158, %f152, 0f3FB8AA3B, %f157;
	fma.rn.f32 	%f159, %f152, 0f32A57060, %f158;
	mov.b32 	%r34, %f155;
	shl.b32 	%r35, %r34, 23;
	mov.b32 	%f160, %r35;
	ex2.approx.ftz.f32 	%f161, %f159;
	mul.f32 	%f162, %f161, %f160;
	add.f32 	%f163, %f151, %f162;
	sub.f32 	%f164, %f42, %f53;
	fma.rn.f32 	%f165, %f164, 0f3BBB989D, 0f3F000000;
	cvt.sat.f32.f32 	%f166, %f165;
	fma.rm.f32 	%f167, %f166, %f58, %f57;
	add.f32 	%f168, %f167, 0fCB40007F;
	neg.f32 	%f169, %f168;
	fma.rn.f32 	%f170, %f164, 0f3FB8AA3B, %f169;
	fma.rn.f32 	%f171, %f164, 0f32A57060, %f170;
	mov.b32 	%r36, %f167;
	shl.b32 	%r37, %r36, 23;
	mov.b32 	%f172, %r37;
	ex2.approx.ftz.f32 	%f173, %f171;
	mul.f32 	%f174, %f173, %f172;
	add.f32 	%f175, %f163, %f174;
	mov.b32 	%r38, %f175;
	shfl.sync.bfly.b32	%r39|%p18, %r38, 16, 31, -1;
	mov.b32 	%f176, %r39;
	add.f32 	%f177, %f175, %f176;
	mov.b32 	%r40, %f177;
	shfl.sync.bfly.b32	%r41|%p19, %r40, 8, 31, -1;
	mov.b32 	%f178, %r41;
	add.f32 	%f179, %f177, %f178;
	mov.b32 	%r42, %f179;
	shfl.sync.bfly.b32	%r43|%p20, %r42, 4, 31, -1;
	mov.b32 	%f180, %r43;
	add.f32 	%f181, %f179, %f180;
	mov.b32 	%r44, %f181;
	shfl.sync.bfly.b32	%r45|%p21, %r44, 2, 31, -1;
	mov.b32 	%f182, %r45;
	add.f32 	%f183, %f181, %f182;
	mov.b32 	%r46, %f183;
	shfl.sync.bfly.b32	%r47|%p22, %r46, 1, 31, -1;
	mov.b32 	%f184, %r47;
	add.f32 	%f185, %f183, %f184;
	div.rn.f32 	%f186, %f66, %f185;
	div.rn.f32 	%f187, %f78, %f185;
	div.rn.f32 	%f188, %f90, %f185;
	div.rn.f32 	%f189, %f102, %f185;
	div.rn.f32 	%f190, %f114, %f185;
	div.rn.f32 	%f191, %f126, %f185;
	div.rn.f32 	%f192, %f138, %f185;
	div.rn.f32 	%f193, %f150, %f185;
	div.rn.f32 	%f194, %f162, %f185;
	div.rn.f32 	%f195, %f174, %f185;
	mad.lo.s64 	%rd29, %rd32, %rd16, %rd5;
	shl.b64 	%rd30, %rd29, 2;
	add.s64 	%rd31, %rd6, %rd30;
	st.global.f32 	[%rd31], %f186;
	st.global.f32 	[%rd31+128], %f187;
	st.global.f32 	[%rd31+256], %f188;
	st.global.f32 	[%rd31+384], %f189;
	st.global.f32 	[%rd31+512], %f190;
	st.global.f32 	[%rd31+640], %f191;
	st.global.f32 	[%rd31+768], %f192;
	st.global.f32 	[%rd31+896], %f193;
	st.global.f32 	[%rd31+1024], %f194;
	st.global.f32 	[%rd31+1152], %f195;
	add.s64 	%rd32, %rd32, %rd9;
	setp.lt.s64 	%p23, %rd32, %rd17;
	@%p23 bra 	$L__BB94_4;
$L__BB94_5:
	ret;

}
	// .globl	_Z15SoftmaxWarpImplI24ElementwiseScaleMaskLoadIffbE11DirectStoreIffEfLi1ELi10ELi32ELi1ELb1EL9Algorithm0EEvT_T0_ll
.visible .entry _Z15SoftmaxWarpImplI24ElementwiseScaleMaskLoadIffbE11DirectStoreIffEfLi1ELi10ELi32ELi1ELb1EL9Algorithm0EEvT_T0_ll(
	.param .align 8 .b8 _Z15SoftmaxWarpImplI24ElementwiseScaleMaskLoadIffbE11DirectStoreIffEfLi1ELi10ELi32ELi1ELb1EL9Algorithm0EEvT_T0_ll_param_0[32],
	.param .align 8 .b8 _Z15SoftmaxWarpImplI24ElementwiseScaleMaskLoadIffbE11DirectStoreIffEfLi1ELi10ELi32ELi1ELb1EL9Algorithm0EEvT_T0_ll_param_1[16],
	.param .u64 _Z15SoftmaxWarpImplI24ElementwiseScaleMaskLoadIffbE11DirectStoreIffEfLi1ELi10ELi32ELi1ELb1EL9Algorithm0EEvT_T0_ll_param_2,
	.param .u64 _Z15SoftmaxWarpImplI24ElementwiseScaleMaskLoadIffbE11DirectStoreIffEfLi1ELi10ELi32ELi1ELb1EL9Algorithm0EEvT_T0_ll_param_3
)
{
	.reg .pred 	%p<44>;
	.reg .b16 	%rs<11>;
	.reg .b32 	%r<57>;
	.reg .b32 	%f<247>;
	.reg .b64 	%rd<44>;

	ld.param.u64 	%rd25, [_Z15SoftmaxWarpImplI24ElementwiseScaleMaskLoadIffbE11DirectStoreIffEfLi1ELi10ELi32ELi1ELb1EL9Algorithm0EEvT_T0_ll_param_1+8];
	ld.param.u64 	%rd24, [_Z15SoftmaxWarpImplI24ElementwiseScaleMaskLoadIffbE11DirectStoreIffEfLi1ELi10ELi32ELi1ELb1EL9Algorithm0EEvT_T0_ll_param_1];
	ld.param.v2.f32 	{%f53, %f54}, [_Z15SoftmaxWarpImplI24ElementwiseScaleMaskLoadIffbE11DirectStoreIffEfLi1ELi10ELi32ELi1ELb1EL9Algorithm0EEvT_T0_ll_param_0+24];
	ld.param.u64 	%rd23, [_Z15SoftmaxWarpImplI24ElementwiseScaleMaskLoadIffbE11DirectStoreIffEfLi1ELi10ELi32ELi1ELb1EL9Algorithm0EEvT_T0_ll_param_0+16];
	ld.param.u64 	%rd22, [_Z15SoftmaxWarpImplI24ElementwiseScaleMaskLoadIffbE11DirectStoreIffEfLi1ELi10ELi32ELi1ELb1EL9Algorithm0EEvT_T0_ll_param_0+8];
	ld.param.u64 	%rd21, [_Z15SoftmaxWarpImplI24ElementwiseScaleMaskLoadIffbE11DirectStoreIffEfLi1ELi10ELi32ELi1ELb1EL9Algorithm0EEvT_T0_ll_param_0];
	ld.param.u64 	%rd26, [_Z15SoftmaxWarpImplI24ElementwiseScaleMaskLoadIffbE11DirectStoreIffEfLi1ELi10ELi32ELi1ELb1EL9Algorithm0EEvT_T0_ll_param_2];
	ld.param.u64 	%rd27, [_Z15SoftmaxWarpImplI24ElementwiseScaleMaskLoadIffbE11DirectStoreIffEfLi1ELi10ELi32ELi1ELb1EL9Algorithm0EEvT_T0_ll_param_3];
	setp.lt.s64 	%p1, %rd27, 321;
	@%p1 bra 	$L__BB95_2;
	mov.u64 	%rd28, $str;
	cvta.global.u64 	%rd29, %rd28;
	mov.u64 	%rd30, $str$1;
	cvta.global.u64 	%rd31, %rd30;
	mov.u64 	%rd32, __unnamed_96;
	cvta.global.u64 	%rd33, %rd32;
	{ // callseq 95, 0
	.param .b64 param0;
	st.param.b64 	[param0], %rd29;
	.param .b64 param1;
	st.param.b64 	[param1], %rd31;
	.param .b32 param2;
	st.param.b32 	[param2], 219;
	.param .b64 param3;
	st.param.b64 	[param3], %rd33;
	.param .b64 param4;
	st.param.b64 	[param4], 1;
	call.uni 
	__assertfail, 
	(
	param0, 
	param1, 
	param2, 
	param3, 
	param4
	);
	} // callseq 95
$L__BB95_2:
	mov.u32 	%r2, %ctaid.x;
	mov.u32 	%r3, %ntid.y;
	mov.u32 	%r4, %tid.y;
	mad.lo.s32 	%r5, %r2, %r3, %r4;
	mov.u32 	%r6, %nctaid.x;
	mul.lo.s32 	%r1, %r6, %r3;
	cvt.s64.s32 	%rd43, %r5;
	setp.le.s64 	%p2, %rd26, %rd43;
	@%p2 bra 	$L__BB95_45;
	mov.u32 	%r7, %tid.x;
	cvt.u64.u32 	%rd2, %r7;
	add.s32 	%r8, %r7, 32;
	cvt.u64.u32 	%rd3, %r8;
	add.s32 	%r9, %r7, 64;
	cvt.u64.u32 	%rd4, %r9;
	add.s32 	%r10, %r7, 96;
	cvt.u64.u32 	%rd5, %r10;
	add.s32 	%r11, %r7, 128;
	cvt.u64.u32 	%rd6, %r11;
	add.s32 	%r12, %r7, 160;
	cvt.u64.u32 	%rd7, %r12;
	add.s32 	%r13, %r7, 192;
	cvt.u64.u32 	%rd8, %r13;
	add.s32 	%r14, %r7, 224;
	cvt.u64.u32 	%rd9, %r14;
	add.s32 	%r15, %r7, 256;
	cvt.u64.u32 	%rd10, %r15;
	add.s32 	%r16, %r7, 288;
	cvt.u64.u32 	%rd11, %r16;
	cvt.s64.s32 	%rd12, %r1;
$L__BB95_4:
	cvta.to.global.u64 	%rd14, %rd21;
	cvta.to.global.u64 	%rd15, %rd22;
	setp.le.s64 	%p3, %rd27, %rd2;
	mul.lo.s64 	%rd16, %rd43, %rd23;
	mov.f32 	%f227, 0fFF800000;
	mov.f32 	%f230, %f227;
	@%p3 bra 	$L__BB95_6;
	add.s64 	%rd34, %rd16, %rd2;
	shl.b64 	%rd35, %rd34, 2;
	add.s64 	%rd36, %rd14, %rd35;
	ld.global.f32 	%f56, [%rd36];
	add.s64 	%rd37, %rd15, %rd34;
	ld.global.u8 	%rs1, [%rd37];
	setp.eq.s16 	%p4, %rs1, 0;
	mul.f32 	%f57, %f54, %f56;
	selp.f32 	%f227, %f53, %f57, %p4;
	max.f32 	%f230, %f227, 0fFF800000;
$L__BB95_6:
	setp.le.s64 	%p5, %rd27, %rd3;
	add.s64 	%rd38, %rd16, %rd2;
	add.s64 	%rd17, %rd15, %rd38;
	shl.b64 	%rd39, %rd38, 2;
	add.s64 	%rd18, %rd14, %rd39;
	mov.f32 	%f229, 0fFF800000;
	@%p5 bra 	$L__BB95_8;
	ld.global.f32 	%f59, [%rd18+128];
	ld.global.u8 	%rs2, [%rd17+32];
	setp.eq.s16 	%p6, %rs2, 0;
	mul.f32 	%f60, %f54, %f59;
	selp.f32 	%f229, %f53, %f60, %p6;
	max.f32 	%f230, %f230, %f229;
$L__BB95_8:
	setp.le.s64 	%p7, %rd27, %rd4;
	mov.f32 	%f231, 0fFF800000;
	@%p7 bra 	$L__BB95_10;
	ld.global.f32 	%f62, [%rd18+256];
	ld.global.u8 	%rs3, [%rd17+64];
	setp.eq.s16 	%p8, %rs3, 0;
	mul.f32 	%f63, %f54, %f62;
	selp.f32 	%f231, %f53, %f63, %p8;
	max.f32 	%f230, %f230, %f231;
$L__BB95_10:
	setp.le.s64 	%p9, %rd27, %rd5;
	mov.f32 	%f233, 0fFF800000;
	@%p9 bra 	$L__BB95_12;
	ld.global.f32 	%f65, [%rd18+384];
	ld.global.u8 	%rs4, [%rd17+96];
	setp.eq.s16 	%p10, %rs4, 0;
	mul.f32 	%f66, %f54, %f65;
	selp.f32 	%f233, %f53, %f66, %p10;
	max.f32 	%f230, %f230, %f233;
$L__BB95_12:
	setp.le.s64 	%p11, %rd27, %rd6;
	mov.f32 	%f235, 0fFF800000;
	@%p11 bra 	$L__BB95_14;
	ld.global.f32 	%f68, [%rd18+512];
	ld.global.u8 	%rs5, [%rd17+128];
	setp.eq.s16 	%p12, %rs5, 0;
	mul.f32 	%f69, %f54, %f68;
	selp.f32 	%f235, %f53, %f69, %p12;
	max.f32 	%f230, %f230, %f235;
$L__BB95_14:
	setp.le.s64 	%p13, %rd27, %rd7;
	mov.f32 	%f237, 0fFF800000;
	@%p13 bra 	$L__BB95_16;
	ld.global.f32 	%f71, [%rd18+640];
	ld.global.u8 	%rs6, [%rd17+160];
	setp.eq.s16 	%p14, %rs6, 0;
	mul.f32 	%f72, %f54, %f71;
	selp.f32 	%f237, %f53, %f72, %p14;
	max.f32 	%f230, %f230, %f237;
$L__BB95_16:
	setp.le.s64 	%p15, %rd27, %rd8;
	mov.f32 	%f239, 0fFF800000;
	@%p15 bra 	$L__BB95_18;
	ld.global.f32 	%f74, [%rd18+768];
	ld.global.u8 	%rs7, [%rd17+192];
	setp.eq.s16 	%p16, %rs7, 0;
	mul.f32 	%f75, %f54, %f74;
	selp.f32 	%f239, %f53, %f75, %p16;
	max.f32 	%f230, %f230, %f239;
$L__BB95_18:
	setp.le.s64 	%p17, %rd27, %rd9;
	mov.f32 	%f241, 0fFF800000;
	@%p17 bra 	$L__BB95_20;
	ld.global.f32 	%f77, [%rd18+896];
	ld.global.u8 	%rs8, [%rd17+224];
	setp.eq.s16 	%p18, %rs8, 0;
	mul.f32 	%f78, %f54, %f77;
	selp.f32 	%f241, %f53, %f78, %p18;
	max.f32 	%f230, %f230, %f241;
$L__BB95_20:
	setp.le.s64 	%p19, %rd27, %rd10;
	mov.f32 	%f243, 0fFF800000;
	@%p19 bra 	$L__BB95_22;
	ld.global.f32 	%f80, [%rd18+1024];
	ld.global.u8 	%rs9, [%rd17+256];
	setp.eq.s16 	%p20, %rs9, 0;
	mul.f32 	%f81, %f54, %f80;
	selp.f32 	%f243, %f53, %f81, %p20;
	max.f32 	%f230, %f230, %f243;
$L__BB95_22:
	setp.le.s64 	%p21, %rd27, %rd11;
	mov.f32 	%f245, 0fFF800000;
	@%p21 bra 	$L__BB95_24;
	ld.global.f32 	%f83, [%rd18+1152];
	ld.global.u8 	%rs10, [%rd17+288];
	setp.eq.s16 	%p22, %rs10, 0;
	mul.f32 	%f84, %f54, %f83;
	selp.f32 	%f245, %f53, %f84, %p22;
	max.f32 	%f230, %f230, %f245;
$L__BB95_24:
	setp.le.s64 	%p23, %rd27, %rd2;
	mov.b32 	%r17, %f230;
	shfl.sync.bfly.b32	%r18|%p24, %r17, 16, 31, -1;
	mov.b32 	%f85, %r18;
	max.f32 	%f86, %f230, %f85;
	mov.b32 	%r19, %f86;
	shfl.sync.bfly.b32	%r20|%p25, %r19, 8, 31, -1;
	mov.b32 	%f87, %r20;
	max.f32 	%f88, %f86, %f87;
	mov.b32 	%r21, %f88;
	shfl.sync.bfly.b32	%r22|%p26, %r21, 4, 31, -1;
	mov.b32 	%f89, %r22;
	max.f32 	%f90, %f88, %f89;
	mov.b32 	%r23, %f90;
	shfl.sync.bfly.b32	%r24|%p27, %r23, 2, 31, -1;
	mov.b32 	%f91, %r24;
	max.f32 	%f92, %f90, %f91;
	mov.b32 	%r25, %f92;
	shfl.sync.bfly.b32	%r26|%p28, %r25, 1, 31, -1;
	mov.b32 	%f93, %r26;
	max.f32 	%f94, %f92, %f93;
	sub.f32 	%f95, %f227, %f94;
	fma.rn.f32 	%f96, %f95, 0f3BBB989D, 0f3F000000;
	cvt.sat.f32.f32 	%f97, %f96;
	mov.f32 	%f98, 0f4B400001;
	mov.f32 	%f99, 0f437C0000;
	fma.rm.f32 	%f100, %f97, %f99, %f98;
	add.f32 	%f101, %f100, 0fCB40007F;
	neg.f32 	%f102, %f101;
	fma.rn.f32 	%f103, %f95, 0f3FB8AA3B, %f102;
	fma.rn.f32 	%f104, %f95, 0f32A57060, %f103;
	mov.b32 	%r27, %f100;
	shl.b32 	%r28, %r27, 23;
	mov.b32 	%f105, %r28;
	ex2.approx.ftz.f32 	%f106, %f104;
	mul.f32 	%f107, %f106, %f105;
	add.f32 	%f108, %f107, 0f00000000;
	sub.f32 	%f109, %f229, %f94;
	fma.rn.f32 	%f110, %f109, 0f3BBB989D, 0f3F000000;
	cvt.sat.f32.f32 	%f111, %f110;
	fma.rm.f32 	%f112, %f111, %f99, %f98;
	add.f32 	%f113, %f112, 0fCB40007F;
	neg.f32 	%f114, %f113;
	fma.rn.f32 	%f115, %f109, 0f3FB8AA3B, %f114;
	fma.rn.f32 	%f116, %f109, 0f32A57060, %f115;
	mov.b32 	%r29, %f112;
	shl.b32 	%r30, %r29, 23;
	mov.b32 	%f117, %r30;
	ex2.approx.ftz.f32 	%f118, %f116;
	mul.f32 	%f119, %f118, %f117;
	add.f32 	%f120, %f108, %f119;
	sub.f32 	%f121, %f231, %f94;
	fma.rn.f32 	%f122, %f121, 0f3BBB989D, 0f3F000000;
	cvt.sat.f32.f32 	%f123, %f122;
	fma.rm.f32 	%f124, %f123, %f99, %f98;
	add.f32 	%f125, %f124, 0fCB40007F;
	neg.f32 	%f126, %f125;
	fma.rn.f32 	%f127, %f121, 0f3FB8AA3B, %f126;
	fma.rn.f32 	%f128, %f121, 0f32A57060, %f127;
	mov.b32 	%r31, %f124;
	shl.b32 	%r32, %r31, 23;
	mov.b32 	%f129, %r32;
	ex2.approx.ftz.f32 	%f130, %f128;
	mul.f32 	%f131, %f130, %f129;
	add.f32 	%f132, %f120, %f131;
	sub.f32 	%f133, %f233, %f94;
	fma.rn.f32 	%f134, %f133, 0f3BBB989D, 0f3F000000;
	cvt.sat.f32.f32 	%f135, %f134;
	fma.rm.f32 	%f136, %f135, %f99, %f98;
	add.f32 	%f137, %f136, 0fCB40007F;
	neg.f32 	%f138, %f137;
	fma.rn.f32 	%f139, %f133, 0f3FB8AA3B, %f138;
	fma.rn.f32 	%f140, %f133, 0f32A57060, %f139;
	mov.b32 	%r33, %f136;
	shl.b32 	%r34, %r33, 23;
	mov.b32 	%f141, %r34;
	ex2.approx.ftz.f32 	%f142, %f140;
	mul.f32 	%f143, %f142, %f141;
	add.f32 	%f144, %f132, %f143;
	sub.f32 	%f145, %f235, %f94;
	fma.rn.f32 	%f146, %f145, 0f3BBB989D, 0f3F000000;
	cvt.sat.f32.f32 	%f147, %f146;
	fma.rm.f32 	%f148, %f147, %f99, %f98;
	add.f32 	%f149, %f148, 0fCB40007F;
	neg.f32 	%f150, %f149;
	fma.rn.f32 	%f151, %f145, 0f3FB8AA3B, %f150;
	fma.rn.f32 	%f152, %f145, 0f32A57060, %f151;
	mov.b32 	%r35, %f148;
	shl.b32 	%r36, %r35, 23;
	mov.b32 	%f153, %r36;
	ex2.approx.ftz.f32 	%f154, %f152;
	mul.f32 	%f155, %f154, %f153;
	add.f32 	%f156, %f144, %f155;
	sub.f32 	%f157, %f237, %f94;
	fma.rn.f32 	%f158, %f157, 0f3BBB989D, 0f3F000000;
	cvt.sat.f32.f32 	%f159, %f158;
	fma.rm.f32 	%f160, %f159, %f99, %f98;
	add.f32 	%f161, %f160, 0fCB40007F;
	neg.f32 	%f162, %f161;
	fma.rn.f32 	%f163, %f157, 0f3FB8AA3B, %f162;
	fma.rn.f32 	%f164, %f157, 0f32A57060, %f163;
	mov.b32 	%r37, %f160;
	shl.b32 	%r38, %r37, 23;
	mov.b32 	%f165, %r38;
	ex2.approx.ftz.f32 	%f166, %f164;
	mul.f32 	%f167, %f166, %f165;
	add.f32 	%f168, %f156, %f167;
	sub.f32 	%f169, %f239, %f94;
	fma.rn.f32 	%f170, %f169, 0f3BBB989D, 0f3F000000;
	cvt.sat.f32.f32 	%f171, %f170;
	fma.rm.f32 	%f172, %f171, %f99, %f98;
	add.f32 	%f173, %f172, 0fCB40007F;
	neg.f32 	%f174, %f173;
	fma.rn.f32 	%f175, %f169, 0f3FB8AA3B, %f174;
	fma.rn.f32 	%f176, %f169, 0f32A57060, %f175;
	mov.b32 	%r39, %f172;
	shl.b32 	%r40, %r39, 23;
	mov.b32 	%f177, %r40;
	ex2.approx.ftz.f32 	%f178, %f176;
	mul.f32 	%f179, %f178, %f177;
	add.f32 	%f180, %f168, %f179;
	sub.f32 	%f181, %f241, %f94;
	fma.rn.f32 	%f182, %f181, 0f3BBB989D, 0f3F000000;
	cvt.sat.f32.f32 	%f183, %f182;
	fma.rm.f32 	%f184, %f183, %f99, %f98;
	add.f32 	%f185, %f184, 0fCB40007F;
	neg.f32 	%f186, %f185;
	fma.rn.f32 	%f187, %f181, 0f3FB8AA3B, %f186;
	fma.rn.f32 	%f188, %f181, 0f32A57060, %f187;
	mov.b32 	%r41, %f184;
	shl.b32 	%r42, %r41, 23;
	mov.b32 	%f189, %r42;
	ex2.approx.ftz.f32 	%f190, %f188;
	mul.f32 	%f191, %f190, %f189;
	add.f32 	%f192, %f180, %f191;
	sub.f32 	%f193, %f243, %f94;
	fma.rn.f32 	%f194, %f193, 0f3BBB989D, 0f3F000000;
	cvt.sat.f32.f32 	%f195, %f194;
	fma.rm.f32 	%f196, %f195, %f99, %f98;
	add.f32 	%f197, %f196, 0fCB40007F;
	neg.f32 	%f198, %f197;
	fma.rn.f32 	%f199, %f193, 0f3FB8AA3B, %f198;
	fma.rn.f32 	%f200, %f193, 0f32A57060, %f199;
	mov.b32 	%r43, %f196;
	shl.b32 	%r44, %r43, 23;
	mov.b32 	%f201, %r44;
	ex2.approx.ftz.f32 	%f202, %f200;
	mul.f32 	%f203, %f202, %f201;
	add.f32 	%f204, %f192, %f203;
	sub.f32 	%f205, %f245, %f94;
	fma.rn.f32 	%f206, %f205, 0f3BBB989D, 0f3F000000;
	cvt.sat.f32.f32 	%f207, %f206;
	fma.rm.f32 	%f208, %f207, %f99, %f98;
	add.f32 	%f209, %f208, 0fCB40007F;
	neg.f32 	%f210, %f209;
	fma.rn.f32 	%f211, %f205, 0f3FB8AA3B, %f210;
	fma.rn.f32 	%f212, %f205, 0f32A57060, %f211;
	mov.b32 	%r45, %f208;
	shl.b32 	%r46, %r45, 23;
	mov.b32 	%f213, %r46;
	ex2.approx.ftz.f32 	%f214, %f212;
	mul.f32 	%f215, %f214, %f213;
	add.f32 	%f216, %f204, %f215;
	mov.b32 	%r47, %f216;
	shfl.sync.bfly.b32	%r48|%p29, %r47, 16, 31, -1;
	mov.b32 	%f217, %r48;
	add.f32 	%f218, %f216, %f217;
	mov.b32 	%r49, %f218;
	shfl.sync.bfly.b32	%r50|%p30, %r49, 8, 31, -1;
	mov.b32 	%f219, %r50;
	add.f32 	%f220, %f218, %f219;
	mov.b32 	%r51, %f220;
	shfl.sync.bfly.b32	%r52|%p31, %r51, 4, 31, -1;
	mov.b32 	%f221, %r52;
	add.f32 	%f222, %f220, %f221;
	mov.b32 	%r53, %f222;
	shfl.sync.bfly.b32	%r54|%p32, %r53, 2, 31, -1;
	mov.b32 	%f223, %r54;
	add.f32 	%f224, %f222, %f223;
	mov.b32 	%r55, %f224;
	shfl.sync.bfly.b32	%r56|%p33, %r55, 1, 31, -1;
	mov.b32 	%f225, %r56;
	add.f32 	%f226, %f224, %f225;
	div.rn.f32 	%f43, %f107, %f226;
	div.rn.f32 	%f44, %f119, %f226;
	div.rn.f32 	%f45, %f131, %f226;
	div.rn.f32 	%f46, %f143, %f226;
	div.rn.f32 	%f47, %f155, %f226;
	div.rn.f32 	%f48, %f167, %f226;
	div.rn.f32 	%f49, %f179, %f226;
	div.rn.f32 	%f50, %f191, %f226;
	div.rn.f32 	%f51, %f203, %f226;
	div.rn.f32 	%f52, %f215, %f226;
	mad.lo.s64 	%rd40, %rd43, %rd25, %rd2;
	cvta.to.global.u64 	%rd41, %rd24;
	shl.b64 	%rd42, %rd40, 2;
	add.s64 	%rd19, %rd41, %rd42;
	@%p23 bra 	$L__BB95_26;
	st.global.f32 	[%rd19], %f43;
$L__BB95_26:
	setp.le.s64 	%p34, %rd27, %rd3;
	@%p34 bra 	$L__BB95_28;
	st.global.f32 	[%rd19+128], %f44;
$L__BB95_28:
	setp.le.s64 	%p35, %rd27, %rd4;
	@%p35 bra 	$L__BB95_30;
	st.global.f32 	[%rd19+256], %f45;
$L__BB95_30:
	setp.le.s64 	%p36, %rd27, %rd5;
	@%p36 bra 	$L__BB95_32;
	st.global.f32 	[%rd19+384], %f46;
$L__BB95_32:
	setp.le.s64 	%p37, %rd27, %rd6;
	@%p37 bra 	$L__BB95_34;
	st.global.f32 	[%rd19+512], %f47;
$L__BB95_34:
	setp.le.s64 	%p38, %rd27, %rd7;
	@%p38 bra 	$L__BB95_36;
	st.global.f32 	[%rd19+640], %f48;
$L__BB95_36:
	setp.le.s64 	%p39, %rd27, %rd8;
	@%p39 bra 	$L__BB95_38;
	st.global.f32 	[%rd19+768], %f49;
$L__BB95_38:
	setp.le.s64 	%p40, %rd27, %rd9;
	@%p40 bra 	$L__BB95_40;
	st.global.f32 	[%rd19+896], %f50;
$L__BB95_40:
	setp.le.s64 	%p41, %rd27, %rd10;
	@%p41 bra 	$L__BB95_42;
	st.global.f32 	[%rd19+1024], %f51;
$L__BB95_42:
	setp.le.s64 	%p42, %rd27, %rd11;
	@%p42 bra 	$L__BB95_44;
	st.global.f32 	[%rd19+1152], %f52;
$L__BB95_44:
	add.s64 	%rd43, %rd43, %rd12;
	setp.lt.s64 	%p43, %rd43, %rd26;
	@%p43 bra 	$L__BB95_4;
$L__BB95_45:
	ret;

}
	// .globl	_Z15SoftmaxWarpImplI24ElementwiseScaleMaskLoadIffbE11DirectStoreIffEfLi1ELi11ELi32ELi1ELb0EL9Algorithm0EEvT_T0_ll
.visible .entry _Z15SoftmaxWarpImplI24ElementwiseScaleMaskLoadIffbE11DirectStoreIffEfLi1ELi11ELi32ELi1ELb0EL9Algorithm0EEvT_T0_ll(
	.param .align 8 .b8 _Z15SoftmaxWarpImplI24ElementwiseScaleMaskLoadIffbE11DirectStoreIffEfLi1ELi11ELi32ELi1ELb0EL9Algorithm0EEvT_T0_ll_param_0[32],
	.param .align 8 .b8 _Z15SoftmaxWarpImplI24ElementwiseScaleMaskLoadIffbE11DirectStoreIffEfLi1ELi11ELi32ELi1ELb0EL9Algorithm0EEvT_T0_ll_param_1[16],
	.param .u64 _Z15SoftmaxWarpImplI24ElementwiseScaleMaskLoadIffbE11DirectStoreIffEfLi1ELi11ELi32ELi1ELb0EL9Algorithm0EEvT_T0_ll_param_2,
	.param .u64 _Z15SoftmaxWarpImplI24ElementwiseScaleMaskLoadIffbE11DirectStoreIffEfLi1ELi11ELi32ELi1ELb0EL9Algorithm0EEvT_T0_ll_param_3
)
{
	.reg .pred 	%p<25>;
	.reg .b16 	%rs<12>;
	.reg .b32 	%r<50>;
	.reg .b32 	%f<212>;
	.reg .b64 	%rd<33>;

	ld.param.u64 	%rd16, [_Z15SoftmaxWarpImplI24ElementwiseScaleMaskLoadIffbE11DirectStoreIffEfLi1ELi11ELi32ELi1ELb0EL9Algorithm0EEvT_T0_ll_param_1+8];
	ld.param.u64 	%rd15, [_Z15SoftmaxWarpImplI24ElementwiseScaleMaskLoadIffbE11DirectStoreIffEfLi1ELi11ELi32ELi1ELb0EL9Algorithm0EEvT_T0_ll_param_1];
	ld.param.v2.f32 	{%f1, %f2}, [_Z15SoftmaxWarpImplI24ElementwiseScaleMaskLoadIffbE11DirectStoreIffEfLi1ELi11ELi32ELi1ELb0EL9Algorithm0EEvT_T0_ll_param_0+24];
	ld.param.u64 	%rd14, [_Z15SoftmaxWarpImplI24ElementwiseScaleMaskLoadIffbE11DirectStoreIffEfLi1ELi11ELi32ELi1ELb0EL9Algorithm0EEvT_T0_ll_param_0+16];
	ld.param.u64 	%rd13, [_Z15SoftmaxWarpImplI24ElementwiseScaleMaskLoadIffbE11DirectStoreIffEfLi1ELi11ELi32ELi1ELb0EL9Algorithm0EEvT_T0_ll_param_0+8];
	ld.param.u64 	%rd12, [_Z15SoftmaxWarpImplI24ElementwiseScaleMaskLoadIffbE11DirectStoreIffEfLi1ELi11ELi32ELi1ELb0EL9Algorithm0EEvT_T0_ll_param_0];
	ld.param.u64 	%rd17, [_Z15SoftmaxWarpImplI24ElementwiseScaleMaskLoadIffbE11DirectStoreIffEfLi1ELi11ELi32ELi1ELb0EL9Algorithm0EEvT_T0_ll_param_2];
	ld.param.u64 	%rd18, [_Z15SoftmaxWarpImplI24ElementwiseScaleMaskLoadIffbE11DirectStoreIffEfLi1ELi11ELi32ELi1ELb0EL9Algorithm0EEvT_T0_ll_param_3];
	setp.lt.s64 	%p1, %rd18, 353;
	@%p1 bra 	$L__BB96_2;
	mov.u64 	%rd19, $str;
	cvta.global.u64 	%rd20, %rd19;
	mov.u64 	%rd21, $str$1;
	cvta.global.u64 	%rd22, %rd21;
	mov.u64 	%rd23, __unnamed_97;
	cvta.global.u64 	%rd24, %rd23;
	{ // callseq 96, 0
	.param .b64 param0;
	st.param.b64 	[param0], %rd20;
	.param .b64 param1;
	st.param.b64 	[param1], %rd22;
	.param .b32 param2;
	st.param.b32 	[param2], 219;
	.param .b64 param3;
	st.param.b64 	[param3], %rd24;
	.param .b64 param4;
	st.param.b64 	[param4], 1;
	call.uni 
	__assertfail, 
	(
	param0, 
	param1, 
	param2, 
	param3, 
	param4
	);
	} // callseq 96
$L__BB96_2:
	mov.u32 	%r2, %ctaid.x;
	mov.u32 	%r3, %ntid.y;
	mov.u32 	%r4, %tid.y;
	mad.lo.s32 	%r5, %r2, %r3, %r4;
	mov.u32 	%r6, %nctaid.x;
	mul.lo.s32 	%r1, %r6, %r3;
	cvt.s64.s32 	%rd32, %r5;
	setp.le.s64 	%p2, %rd17, %rd32;
	@%p2 bra 	$L__BB96_5;
	mov.u32 	%r7, %tid.x;
	cvt.u64.u32 	%rd5, %r7;
	cvta.to.global.u64 	%rd6, %rd15;
	cvta.to.global.u64 	%rd7, %rd13;
	cvta.to.global.u64 	%rd8, %rd12;
	cvt.s64.s32 	%rd9, %r1;
$L__BB96_4:
	mad.lo.s64 	%rd25, %rd32, %rd14, %rd5;
	shl.b64 	%rd26, %rd25, 2;
	add.s64 	%rd27, %rd8, %rd26;
	ld.global.f32 	%f3, [%rd27];
	add.s64 	%rd28, %rd7, %rd25;
	ld.global.u8 	%rs1, [%rd28];
	setp.eq.s16 	%p3, %rs1, 0;
	mul.f32 	%f4, %f2, %f3;
	selp.f32 	%f5, %f1, %f4, %p3;
	max.f32 	%f6, %f5, 0fFF800000;
	ld.global.f32 	%f7, [%rd27+128];
	ld.global.u8 	%rs2, [%rd28+32];
	setp.eq.s16 	%p4, %rs2, 0;
	mul.f32 	%f8, %f2, %f7;
	selp.f32 	%f9, %f1, %f8, %p4;
	max.f32 	%f10, %f6, %f9;
	ld.global.f32 	%f11, [%rd27+256];
	ld.global.u8 	%rs3, [%rd28+64];
	setp.eq.s16 	%p5, %rs3, 0;
	mul.f32 	%f12, %f2, %f11;
	selp.f32 	%f13, %f1, %f12, %p5;
	max.f32 	%f14, %f10, %f13;
	ld.global.f32 	%f15, [%rd27+384];
	ld.global.u8 	%rs4, [%rd28+96];
	setp.eq.s16 	%p6, %rs4, 0;
	mul.f32 	%f16, %f2, %f15;
	selp.f32 	%f17, %f1, %f16, %p6;
	max.f32 	%f18, %f14, %f17;
	ld.global.f32 	%f19, [%rd27+512];
	ld.global.u8 	%rs5, [%rd28+128];
	setp.eq.s16 	%p7, %rs5, 0;
	mul.f32 	%f20, %f2, %f19;
	selp.f32 	%f21, %f1, %f20, %p7;
	max.f32 	%f22, %f18, %f21;
	ld.global.f32 	%f23, [%rd27+640];
	ld.global.u8 	%rs6, [%rd28+160];
	setp.eq.s16 	%p8, %rs6, 0;
	mul.f32 	%f24, %f2, %f23;
	selp.f32 	%f25, %f1, %f24, %p8;
	max.f32 	%f26, %f22, %f25;
	ld.global.f32 	%f27, [%rd27+768];
	ld.global.u8 	%rs7, [%rd28+192];
	setp.eq.s16 	%p9, %rs7, 0;
	mul.f32 	%f28, %f2, %f27;
	selp.f32 	%f29, %f1, %f28, %p9;
	max.f32 	%f30, %f26, %f29;
	ld.global.f32 	%f31, [%rd27+896];
	ld.global.u8 	%rs8, [%rd28+224];
	setp.eq.s16 	%p10, %rs8, 0;
	mul.f32 	%f32, %f2, %f31;
	selp.f32 	%f33, %f1, %f32, %p10;
	max.f32 	%f34, %f30, %f33;
	ld.global.f32 	%f35, [%rd27+1024];
	ld.global.u8 	%rs9, [%rd28+256];
	setp.eq.s16 	%p11, %rs9, 0;
	mul.f32 	%f36, %f2, %f35;
	selp.f32 	%f37, %f1, %f36, %p11;
	max.f32 	%f38, %f34, %f37;
	ld.global.f32 	%f39, [%rd27+1152];
	ld.global.u8 	%rs10, [%rd28+288];
	setp.eq.s16 	%p12, %rs10, 0;
	mul.f32 	%f40, %f2, %f39;
	selp.f32 	%f41, %f1, %f40, %p12;
	max.f32 	%f42, %f38, %f41;
	ld.global.f32 	%f43, [%rd27+1280];
	ld.global.u8 	%rs11, [%rd28+320];
	setp.eq.s16 	%p13, %rs11, 0;
	mul.f32 	%f44, %f2, %f43;
	selp.f32 	%f45, %f1, %f44, %p13;
	max.f32 	%f46, %f42, %f45;
	mov.b32 	%r8, %f46;
	shfl.sync.bfly.b32	%r9|%p14, %r8, 16, 31, -1;
	mov.b32 	%f47, %r9;
	max.f32 	%f48, %f46, %f47;
	mov.b32 	%r10, %f48;
	shfl.sync.bfly.b32	%r11|%p15, %r10, 8, 31, -1;
	mov.b32 	%f49, %r11;
	max.f32 	%f50, %f48, %f49;
	mov.b32 	%r12, %f50;
	shfl.sync.bfly.b32	%r13|%p16, %r12, 4, 31, -1;
	mov.b32 	%f51, %r13;
	max.f32 	%f52, %f50, %f51;
	mov.b32 	%r14, %f52;
	shfl.sync.bfly.b32	%r15|%p17, %r14, 2, 31, -1;
	mov.b32 	%f53, %r15;
	max.f32 	%f54, %f52, %f53;
	mov.b32 	%r16, %f54;
	shfl.sync.bfly.b32	%r17|%p18, %r16, 1, 31, -1;
	mov.b32 	%f55, %r17;
	max.f32 	%f56, %f54, %f55;
	sub.f32 	%f57, %f5, %f56;
	fma.rn.f32 	%f58, %f57, 0f3BBB989D, 0f3F000000;
	cvt.sat.f32.f32 	%f59, %f58;
	mov.f32 	%f60, 0f4B400001;
	mov.f32 	%f61, 0f437C0000;
	fma.rm.f32 	%f62, %f59, %f61, %f60;
	add.f32 	%f63, %f62, 0fCB40007F;
	neg.f32 	%f64, %f63;
	fma.rn.f32 	%f65, %f57, 0f3FB8AA3B, %f64;
	fma.rn.f32 	%f66, %f57, 0f32A57060, %f65;
	mov.b32 	%r18, %f62;
	shl.b32 	%r19, %r18, 23;
	mov.b32 	%f67, %r19;
	ex2.approx.ftz.f32 	%f68, %f66;
	mul.f32 	%f69, %f68, %f67;
	add.f32 	%f70, %f69, 0f00000000;
	sub.f32 	%f71, %f9, %f56;
	fma.rn.f32 	%f72, %f71, 0f3BBB989D, 0f3F000000;
	cvt.sat.f32.f32 	%f73, %f72;
	fma.rm.f32 	%f74, %f73, %f61, %f60;
	add.f32 	%f75, %f74, 0fCB40007F;
	neg.f32 	%f76, %f75;
	fma.rn.f32 	%f77, %f71, 0f3FB8AA3B, %f76;
	fma.rn.f32 	%f78, %f71, 0f32A57060, %f77;
	mov.b32 	%r20, %f74;
	shl.b32 	%r21, %r20, 23;
	mov.b32 	%f79, %r21;
	ex2.approx.ftz.f32 	%f80, %f78;
	mul.f32 	%f81, %f80, %f79;
	add.f32 	%f82, %f70, %f81;
	sub.f32 	%f83, %f13, %f56;
	fma.rn.f32 	%f84, %f83, 0f3BBB989D, 0f3F000000;
	cvt.sat.f32.f32 	%f85, %f84;
	fma.rm.f32 	%f86, %f85, %f61, %f60;
	add.f32 	%f87, %f86, 0fCB40007F;
	neg.f32 	%f88, %f87;
	fma.rn.f32 	%f89, %f83, 0f3FB8AA3B, %f88;
	fma.rn.f32 	%f90, %f83, 0f32A57060, %f89;
	mov.b32 	%r22, %f86;
	shl.b32 	%r23, %r22, 23;
	mov.b32 	%f91, %r23;
	ex2.approx.ftz.f32 	%f92, %f90;
	mul.f32 	%f93, %f92, %f91;
	add.f32 	%f94, %f82, %f93;
	sub.f32 	%f95, %f17, %f56;
	fma.rn.f32 	%f96, %f95, 0f3BBB989D, 0f3F000000;
	cvt.sat.f32.f32 	%f97, %f96;
	fma.rm.f32 	%f98, %f97, %f61, %f60;
	add.f32 	%f99, %f98, 0fCB40007F;
	neg.f32 	%f100, %f99;
	fma.rn.f32 	%f101, %f95, 0f3FB8AA3B, %f100;
	fma.rn.f32 	%f102, %f95, 0f32A57060, %f101;
	mov.b32 	%r24, %f98;
	shl.b32 	%r25, %r24, 23;
	mov.b32 	%f103, %r25;
	ex2.approx.ftz.f32 	%f104, %f102;
	mul.f32 	%f105, %f104, %f103;
	add.f32 	%f106, %f94, %f105;
	sub.f32 	%f107, %f21, %f56;
	fma.rn.f32 	%f108, %f107, 0f3BBB989D, 0f3F000000;
	cvt.sat.f32.f32 	%f109, %f108;
	fma.rm.f32 	%f110, %f109, %f61, %f60;
	add.f32 	%f111, %f110, 0fCB40007F;
	neg.f32 	%f112, %f111;
	fma.rn.f32 	%f113, %f107, 0f3FB8AA3B, %f112;
	fma.rn.f32 	%f114, %f107, 0f32A57060, %f113;
	mov.b32 	%r26, %f110;
	shl.b32 	%r27, %r26, 23;
	mov.b32 	%f115, %r27;
	ex2.approx.ftz.f32 	%f116, %f114;
	mul.f32 	%f117, %f116, %f115;
	add.f32 	%f118, %f106, %f117;
	sub.f32 	%f119, %f25, %f56;
	fma.rn.f32 	%f120, %f119, 0f3BBB989D, 0f3F000000;
	cvt.sat.f32.f32 	%f121, %f120;
	fma.rm.f32 	%f122, %f121, %f61, %f60;
	add.f32 	%f123, %f122, 0fCB40007F;
	neg.f32 	%f124, %f123;
	fma.rn.f32 	%f125, %f119, 0f3FB8AA3B, %f124;
	fma.rn.f32 	%f126, %f119, 0f32A57060, %f125;
	mov.b32 	%r28, %f122;
	shl.b32 	%r29, %r28, 23;
	mov.b32 	%f127, %r29;
	ex2.approx.ftz.f32 	%f128, %f126;
	mul.f32 	%f129, %f128, %f127;
	add.f32 	%f130, %f118, %f129;
	sub.f32 	%f131, %f29, %f56;
	fma.rn.f32 	%f132, %f131, 0f3BBB989D, 0f3F000000;
	cvt.sat.f32.f32 	%f133, %f132;
	fma.rm.f32 	%f134, %f133, %f61, %f60;
	add.f32 	%f135, %f134, 0fCB40007F;
	neg.f32 	%f136, %f135;
	fma.rn.f32 	%f137, %f131, 0f3FB8AA3B, %f136;
	fma.rn.f32 	%f138, %f131, 0f32A57060, %f137;
	mov.b32 	%r30, %f134;
	shl.b32 	%r31, %r30, 23;
	mov.b32 	%f139, %r31;
	ex2.approx.ftz.f32 	%f140, %f138;
	mul.f32 	%f141, %f140, %f139;
	add.f32 	%f142, %f130, %f141;
	sub.f32 	%f143, %f33, %f56;
	fma.rn.f32 	%f144, %f143, 0f3BBB989D, 0f3F000000;
	cvt.sat.f32.f32 	%f145, %f144;
	fma.rm.f32 	%f146, %f145, %f61, %f60;
	add.f32 	%f147, %f146, 0fCB40007F;
	neg.f32 	%f148, %f147;
	fma.rn.f32 	%f149, %f143, 0f3FB8AA3B, %f148;
	fma.rn.f32 	%f150, %f143, 0f32A57060, %f149;
	mov.b32 	%r32, %f146;
	shl.b32 	%r33, %r32, 23;
	mov.b32 	%f151, %r33;
	ex2.approx.ftz.f32 	%f152, %f150;
	mul.f32 	%f153, %f152, %f151;
	add.f32 	%f154, %f142, %f153;
	sub.f32 	%f155, %f37, %f56;
	fma.rn.f32 	%f156, %f155, 0f3BBB989D, 0f3F000000;
	cvt.sat.f32.f32 	%f157, %f156;
	fma.rm.f32 	%f158, %f157, %f61, %f60;
	add.f32 	%f159, %f158, 0fCB40007F;
	neg.f32 	%f160, %f159;
	fma.rn.f32 	%f161, %f155, 0f3FB8AA3B, %f160;
	fma.rn.f32 	%f162, %f155, 0f32A57060, %f161;
	mov.b32 	%r34, %f158;
	shl.b32 	%r35, %r34, 23;
	mov.b32 	%f163, %r35;
	ex2.approx.ftz.f32 	%f164, %f162;
	mul.f32 	%f165, %f164, %f163;
	add.f32 	%f166, %f154, %f165;
	sub.f32 	%f167, %f41, %f56;
	fma.rn.f32 	%f168, %f167, 0f3BBB989D, 0f3F000000;
	cvt.sat.f32.f32 	%f169, %f168;
	fma.rm.f32 	%f170, %f169, %f61, %f60;
	add.f32 	%f171, %f170, 0fCB40007F;
	neg.f32 	%f172, %f171;
	fma.rn.f32 	%f173, %f167, 0f3FB8AA3B, %f172;
	fma.rn.f32 	%f174, %f167, 0f32A57060, %f173;
	mov.b32 	%r36, %f170;
	shl.b32 	%r37, %r36, 23;
	mov.b32 	%f175, %r37;
	ex2.approx.ftz.f32 	%f176, %f174;
	mul.f32 	%f177, %f176, %f175;
	add.f32 	%f178, %f166, %f177;
	sub.f32 	%f179, %f45, %f56;
	fma.rn.f32 	%f180, %f179, 0f3BBB989D, 0f3F000000;
	cvt.sat.f32.f32 	%f181, %f180;
	fma.rm.f32 	%f182, %f181, %f61, %f60;
	add.f32 	%f183, %f182, 0fCB40007F;
	neg.f32 	%f184, %f183;
	fma.rn.f32 	%f185, %f179, 0f3FB8AA3B, %f184;
	fma.rn.f32 	%f186, %f179, 0f32A57060, %f185;
	mov.b32 	%r38, %f182;
	shl.b32 	%r39, %r38, 23;
	mov.b32 	%f187, %r39;
	ex2.approx.ftz.f32 	%f188, %f186;
	mul.f32 	%f189, %f188, %f187;
	add.f32 	%f190, %f178, %f189;
	mov.b32 	%r40, %f190;
	shfl.sync.bfly.b32	%r41|%p19, %r40, 16, 31, -1;
	mov.b32 	%f191, %r41;
	add.f32 	%f192, %f190, %f191;
	mov.b32 	%r42, %f192;
	shfl.sync.bfly.b32	%r43|%p20, %r42, 8, 31, -1;
	mov.b32 	%f193, %r43;
	add.f32 	%f194, %f192, %f193;
	mov.b32 	%r44, %f194;
	shfl.sync.bfly.b32	%r45|%p21, %r44, 4, 31, -1;
	mov.b32 	%f195, %r45;
	add.f32 	%f196, %f194, %f195;
	mov.b32 	%r46, %f196;
	shfl.sync.bfly.b32	%r47|%p22, %r46, 2, 31, -1;
	mov.b32 	%f197, %r47;
	add.f32 	%f198, %f196, %f197;
	mov.b32 	%r48, %f198;
	shfl.sync.bfly.b32	%r49|%p23, %r48, 1, 31, -1;
	mov.b32 	%f199, %r49;
	add.f32 	%f200, %f198, %f199;
	div.rn.f32 	%f201, %f69, %f200;
	div.rn.f32 	%f202, %f81, %f200;
	div.rn.f32 	%f203, %f93, %f200;
	div.rn.f32 	%f204, %f105, %f200;
	div.rn.f32 	%f205, %f117, %f200;
	div.rn.f32 	%f206, %f129, %f200;
	div.rn.f32 	%f207, %f141, %f200;
	div.rn.f32 	%f208, %f153, %f200;
	div.rn.f32 	%f209, %f165, %f200;
	div.rn.f32 	%f210, %f177, %f200;
	div.rn.f32 	%f211, %f189, %f200;
	mad.lo.s64 	%rd29, %rd32, %rd16, %rd5;
	shl.b64 	%rd30, %rd29, 2;
	add.s64 	%rd31, %rd6, %rd30;
	st.global.f32 	[%rd31], %f201;
	st.global.f32 	[%rd31+128], %f202;
	st.global.f32 	[%rd31+256], %f203;
	st.global.f32 	[%rd31+384], %f204;
	st.global.f32 	[%rd31+512], %f205;
	st.global.f32 	[%rd31+640], %f206;
	st.global.f32 	[%rd31+768], %f207;
	st.global.f32 	[%rd31+896], %f208;
	st.global.f32 	[%rd31+1024], %f209;
	st.global.f32 	[%rd31+1152], %f210;
	st.global.f32 	[%rd31+1280], %f211;
	add.s64 	%rd32, %rd32, %rd9;
	setp.lt.s64 	%p24, %rd32, %rd17;
	@%p24 bra 	$L__BB96_4;
$L__BB96_5:
	ret;

}
	// .globl	_Z15SoftmaxWarpImplI24ElementwiseScaleMaskLoadIffbE11DirectStoreIffEfLi1ELi11ELi32ELi1ELb1EL9Algorithm0EEvT_T0_ll
.visible .entry _Z15SoftmaxWarpImplI24ElementwiseScaleMaskLoadIffbE11DirectStoreIffEfLi1ELi11ELi32ELi1ELb1EL9Algorithm0EEvT_T0_ll(
	.param .align 8 .b8 _Z15SoftmaxWarpImplI24ElementwiseScaleMaskLoadIffbE11DirectStoreIffEfLi1ELi11ELi32ELi1ELb1EL9Algorithm0EEvT_T0_ll_param_0[32],
	.param .align 8 .b8 _Z15SoftmaxWarpImplI24ElementwiseScaleMaskLoadIffbE11DirectStoreIffEfLi1ELi11ELi32ELi1ELb1EL9Algorithm0EEvT_T0_ll_param_1[16],
	.param .u64 _Z15SoftmaxWarpImplI24ElementwiseScaleMaskLoadIffbE11DirectStoreIffEfLi1ELi11ELi32ELi1ELb1EL9Algorithm0EEvT_T0_ll_param_2,
	.param .u64 _Z15SoftmaxWarpImplI24ElementwiseScaleMaskLoadIffbE11DirectStoreIffEfLi1ELi11ELi32ELi1ELb1EL9Algorithm0EEvT_T0_ll_param_3
)
{
	.reg .pred 	%p<47>;
	.reg .b16 	%rs<12>;
	.reg .b32 	%r<60>;
	.reg .b32 	%f<269>;
	.reg .b64 	%rd<48>;

	ld.param.u64 	%rd25, [_Z15SoftmaxWarpImplI24ElementwiseScaleMaskLoadIffbE11DirectStoreIffEfLi1ELi11ELi32ELi1ELb1EL9Algorithm0EEvT_T0_ll_param_1+8];
	ld.param.u64 	%rd24, [_Z15SoftmaxWarpImplI24ElementwiseScaleMaskLoadIffbE11DirectStoreIffEfLi1ELi11ELi32ELi1ELb1EL9Algorithm0EEvT_T0_ll_param_1];
	ld.param.v2.f32 	{%f58, %f59}, [_Z15SoftmaxWarpImplI24ElementwiseScaleMaskLoadIffbE11DirectStoreIffEfLi1ELi11ELi32ELi1ELb1EL9Algorithm0EEvT_T0_ll_param_0+24];
	ld.param.u64 	%rd23, [_Z15SoftmaxWarpImplI24ElementwiseScaleMaskLoadIffbE11DirectStoreIffEfLi1ELi11ELi32ELi1ELb1EL9Algorithm0EEvT_T0_ll_param_0+16];
	ld.param.u64 	%rd22, [_Z15SoftmaxWarpImplI24ElementwiseScaleMaskLoadIffbE11DirectStoreIffEfLi1ELi11ELi32ELi1ELb1EL9Algorithm0EEvT_T0_ll_param_0+8];
	ld.param.u64 	%rd21, [_Z15SoftmaxWarpImplI24ElementwiseScaleMaskLoadIffbE11DirectStoreIffEfLi1ELi11ELi32ELi1ELb1EL9Algorithm0EEvT_T0_ll_param_0];
	ld.param.u64 	%rd27, [_Z15SoftmaxWarpImplI24ElementwiseScaleMaskLoadIffbE11DirectStoreIffEfLi1ELi11ELi32ELi1ELb1EL9Algorithm0EEvT_T0_ll_param_3];
	setp.lt.s64 	%p1, %rd27, 353;
	@%p1 bra 	$L__BB97_2;
	mov.u64 	%rd28, $str;
	cvta.global.u64 	%rd29, %rd28;
	mov.u64 	%rd30, $str$1;
	cvta.global.u64 	%rd31, %rd30;
	mov.u64 	%rd32, __unnamed_98;
	cvta.global.u64 	%rd33, %rd32;
	{ // callseq 97, 0
	.param .b64 param0;
	st.param.b64 	[param0], %rd29;
	.param .b64 param1;
	st.param.b64 	[param1], %rd31;
	.param .b32 param2;
	st.param.b32 	[param2], 219;
	.param .b64 param3;
	st.param.b64 	[param3], %rd33;
	.param .b64 param4;
	st.param.b64 	[param4], 1;
	call.uni 
	__assertfail, 
	(
	param0, 
	param1, 
	param2, 
	param3, 
	param4
	);
	} // callseq 97
$L__BB97_2:
	ld.param.u64 	%rd45, [_Z15SoftmaxWarpImplI24ElementwiseScaleMaskLoadIffbE11DirectStoreIffEfLi1ELi11ELi32ELi1ELb1EL9Algorithm0EEvT_T0_ll_param_2];
	mov.u32 	%r2, %ctaid.x;
	mov.u32 	%r3, %ntid.y;
	mov.u32 	%r4, %tid.y;
	mad.lo.s32 	%r5, %r2, %r3, %r4;
	mov.u32 	%r6, %nctaid.x;
	mul.lo.s32 	%r1, %r6, %r3;
	cvt.s64.s32 	%rd47, %r5;
	setp.le.s64 	%p2, %rd45, %rd47;
	@%p2 bra 	$L__BB97_49;
	mov.u32 	%r7, %tid.x;
	cvt.u64.u32 	%rd2, %r7;
	add.s32 	%r8, %r7, 32;
	cvt.u64.u32 	%rd3, %r8;
	add.s32 	%r9, %r7, 64;
	cvt.u64.u32 	%rd4, %r9;
	add.s32 	%r10, %r7, 96;
	cvt.u64.u32 	%rd5, %r10;
	add.s32 	%r11, %r7, 128;
	cvt.u64.u32 	%rd6, %r11;
	add.s32 	%r12, %r7, 160;
	cvt.u64.u32 	%rd7, %r12;
	add.s32 	%r13, %r7, 192;
	cvt.u64.u32 	%rd8, %r13;
	add.s32 	%r14, %r7, 224;
	cvt.u64.u32 	%rd9, %r14;
	add.s32 	%r15, %r7, 256;
	cvt.u64.u32 	%rd10, %r15;
	add.s32 	%r16, %r7, 288;
	cvt.u64.u32 	%rd11, %r16;
	add.s32 	%r17, %r7, 320;
	cvt.u64.u32 	%rd12, %r17;
	cvt.s64.s32 	%rd13, %r1;
$L__BB97_4:
	cvta.to.global.u64 	%rd15, %rd22;
	setp.le.s64 	%p3, %rd27, %rd2;
	mul.lo.s64 	%rd16, %rd47, %rd23;
	mov.f32 	%f247, 0fFF800000;
	mov.f32 	%f250, %f247;
	@%p3 bra 	$L__BB97_6;
	add.s64 	%rd34, %rd16, %rd2;
	cvta.to.global.u64 	%rd35, %rd21;
	shl.b64 	%rd36, %rd34, 2;
	add.s64 	%rd37, %rd35, %rd36;
	ld.global.f32 	%f61, [%rd37];
	add.s64 	%rd38, %rd15, %rd34;
	ld.global.u8 	%rs1, [%rd38];
	setp.eq.s16 	%p4, %rs1, 0;
	mul.f32 	%f62, %f59, %f61;
	selp.f32 	%f247, %f58, %f62, %p4;
	max.f32 	%f250, %f247, 0fFF800000;
$L__BB97_6:
	setp.le.s64 	%p5, %rd27, %rd3;
	add.s64 	%rd39, %rd16, %rd2;
	add.s64 	%rd17, %rd15, %rd39;
	cvta.to.global.u64 	%rd40, %rd21;
	shl.b64 	%rd41, %rd39, 2;
	add.s64 	%rd18, %rd40, %rd41;
	mov.f32 	%f249, 0fFF800000;
	@%p5 bra 	$L__BB97_8;
	ld.global.f32 	%f64, [%rd18+128];
	ld.global.u8 	%rs2, [%rd17+32];
	setp.eq.s16 	%p6, %rs2, 0;
	mul.f32 	%f65, %f59, %f64;
	selp.f32 	%f249, %f58, %f65, %p6;
	max.f32 	%f250, %f250, %f249;
$L__BB97_8:
	setp.le.s64 	%p7, %rd27, %rd4;
	mov.f32 	%f251, 0fFF800000;
	@%p7 bra 	$L__BB97_10;
	ld.global.f32 	%f67, [%rd18+256];
	ld.global.u8 	%rs3, [%rd17+64];
	setp.eq.s16 	%p8, %rs3, 0;
	mul.f32 	%f68, %f59, %f67;
	selp.f32 	%f251, %f58, %f68, %p8;
	max.f32 	%f250, %f250, %f251;
$L__BB97_10:
	setp.le.s64 	%p9, %rd27, %rd5;
	mov.f32 	%f253, 0fFF800000;
	@%p9 bra 	$L__BB97_12;
	ld.global.f32 	%f70, [%rd18+384];
	ld.global.u8 	%rs4, [%rd17+96];
	setp.eq.s16 	%p10, %rs4, 0;
	mul.f32 	%f71, %f59, %f70;
	selp.f32 	%f253, %f58, %f71, %p10;
	max.f32 	%f250, %f250, %f253;
$L__BB97_12:
	setp.le.s64 	%p11, %rd27, %rd6;
	mov.f32 	%f255, 0fFF800000;
	@%p11 bra 	$L__BB97_14;
	ld.global.f32 	%f73, [%rd18+512];
	ld.global.u8 	%rs5, [%rd17+128];
	setp.eq.s16 	%p12, %rs5, 0;
	mul.f32 	%f74, %f59, %f73;
	selp.f32 	%f255, %f58, %f74, %p12;
	max.f32 	%f250, %f250, %f255;
$L__BB97_14:
	setp.le.s64 	%p13, %rd27, %rd7;
	mov.f32 	%f257, 0fFF800000;
	@%p13 bra 	$L__BB97_16;
	ld.global.f32 	%f76, [%rd18+640];
	ld.global.u8 	%rs6, [%rd17+160];
	setp.eq.s16 	%p14, %rs6, 0;
	mul.f32 	%f77, %f59, %f76;
	selp.f32 	%f257, %f58, %f77, %p14;
	max.f32 	%f250, %f250, %f257;
$L__BB97_16:
	setp.le.s64 	%p15, %rd27, %rd8;
	mov.f32 	%f259, 0fFF800000;
	@%p15 bra 	$L__BB97_18;
	ld.global.f32 	%f79, [%rd18+768];
	ld.global.u8 	%rs7, [%rd17+192];
	setp.eq.s16 	%p16, %rs7, 0;
	mul.f32 	%f80, %f59, %f79;
	selp.f32 	%f259, %f58, %f80, %p16;
	max.f32 	%f250, %f250, %f259;
$L__BB97_18:
	setp.le.s64 	%p17, %rd27, %rd9;
	mov.f32 	%f261, 0fFF800000;
	@%p17 bra 	$L__BB97_20;
	ld.global.f32 	%f82, [%rd18+896];
	ld.global.u8 	%rs8, [%rd17+224];
	setp.eq.s16 	%p18, %rs8, 0;
	mul.f32 	%f83, %f59, %f82;
	selp.f32 	%f261, %f58, %f83, %p18;
	max.f32 	%f250, %f250, %f261;
$L__BB97_20:
	setp.le.s64 	%p19, %rd27, %rd10;
	mov.f32 	%f263, 0fFF800000;
	@%p19 bra 	$L__BB97_22;
	ld.global.f32 	%f85, [%rd18+1024];
	ld.global.u8 	%rs9, [%rd17+256];
	setp.eq.s16 	%p20, %rs9, 0;
	mul.f32 	%f86, %f59, %f85;
	selp.f32 	%f263, %f58, %f86, %p20;
	max.f32 	%f250, %f250, %f263;
$L__BB97_22:
	setp.le.s64 	%p21, %rd27, %rd11;
	mov.f32 	%f265, 0fFF800000;
	@%p21 bra 	$L__BB97_24;
	ld.global.f32 	%f88, [%rd18+1152];
	ld.global.u8 	%rs10, [%rd17+288];
	setp.eq.s16 	%p22, %rs10, 0;
	mul.f32 	%f89, %f59, %f88;
	selp.f32 	%f265, %f58, %f89, %p22;
	max.f32 	%f250, %f250, %f265;
$L__BB97_24:
	setp.le.s64 	%p23, %rd27, %rd12;
	mov.f32 	%f267, 0fFF800000;
	@%p23 bra 	$L__BB97_26;
	ld.global.f32 	%f91, [%rd18+1280];
	ld.global.u8 	%rs11, [%rd17+320];
	setp.eq.s16 	%p24, %rs11, 0;
	mul.f32 	%f92, %f59, %f91;
	selp.f32 	%f267, %f58, %f92, %p24;
	max.f32 	%f250, %f250, %f267;
$L__BB97_26:
	setp.le.s64 	%p25, %rd27, %rd2;
	mov.b32 	%r18, %f250;
	shfl.sync.bfly.b32	%r19|%p26, %r18, 16, 31, -1;
	mov.b32 	%f93, %r19;
	max.f32 	%f94, %f250, %f93;
	mov.b32 	%r20, %f94;
	shfl.sync.bfly.b32	%r21|%p27, %r20, 8, 31, -1;
	mov.b32 	%f95, %r21;
	max.f32 	%f96, %f94, %f95;
	mov.b32 	%r22, %f96;
	shfl.sync.bfly.b32	%r23|%p28, %r22, 4, 31, -1;
	mov.b32 	%f97, %r23;
	max.f32 	%f98, %f96, %f97;
	mov.b32 	%r24, %f98;
	shfl.sync.bfly.b32	%r25|%p29, %r24, 2, 31, -1;
	mov.b32 	%f99, %r25;
	max.f32 	%f100, %f98, %f99;
	mov.b32 	%r26, %f100;
	shfl.sync.bfly.b32	%r27|%p30, %r26, 1, 31, -1;
	mov.b32 	%f101, %r27;
	max.f32 	%f102, %f100, %f101;
	sub.f32 	%f103, %f247, %f102;
	fma.rn.f32 	%f104, %f103, 0f3BBB989D, 0f3F000000;
	cvt.sat.f32.f32 	%f105, %f104;
	mov.f32 	%f106, 0f4B400001;
	mov.f32 	%f107, 0f437C0000;
	fma.rm.f32 	%f108, %f105, %f107, %f106;
	add.f32 	%f109, %f108, 0fCB40007F;
	neg.f32 	%f110, %f109;
	fma.rn.f32 	%f111, %f103, 0f3FB8AA3B, %f110;
	fma.rn.f32 	%f112, %f103, 0f32A57060, %f111;
	mov.b32 	%r28, %f108;
	shl.b32 	%r29, %r28, 23;
	mov.b32 	%f113, %r29;
	ex2.approx.ftz.f32 	%f114, %f112;
	mul.f32 	%f115, %f114, %f113;
	add.f32 	%f116, %f115, 0f00000000;
	sub.f32 	%f117, %f249, %f102;
	fma.rn.f32 	%f118, %f117, 0f3BBB989D, 0f3F000000;
	cvt.sat.f32.f32 	%f119, %f118;
	fma.rm.f32 	%f120, %f119, %f107, %f106;
	add.f32 	%f121, %f120, 0fCB40007F;
	neg.f32 	%f122, %f121;
	fma.rn.f32 	%f123, %f117, 0f3FB8AA3B, %f122;
	fma.rn.f32 	%f124, %f117, 0f32A57060, %f123;
	mov.b32 	%r30, %f120;
	shl.b32 	%r31, %r30, 23;
	mov.b32 	%f125, %r31;
	ex2.approx.ftz.f32 	%f126, %f124;
	mul.f32 	%f127, %f126, %f125;
	add.f32 	%f128, %f116, %f127;
	sub.f32 	%f129, %f251, %f102;
	fma.rn.f32 	%f130, %f129, 0f3BBB989D, 0f3F000000;
	cvt.sat.f32.f32 	%f131, %f130;
	fma.rm.f32 	%f132, %f131, %f107, %f106;
	add.f32 	%f133, %f132, 0fCB40007F;
	neg.f32 	%f134, %f133;
	fma.rn.f32 	%f135, %f129, 0f3FB8AA3B, %f134;
	fma.rn.f32 	%f136, %f129, 0f32A57060, %f135;
	mov.b32 	%r32, %f132;
	shl.b32 	%r33, %r32, 23;
	mov.b32 	%f137, %r33;
	ex2.approx.ftz.f32 	%f138, %f136;
	mul.f32 	%f139, %f138, %f137;
	add.f32 	%f140, %f128, %f139;
	sub.f32 	%f141, %f253, %f102;
	fma.rn.f32 	%f142, %f141, 0f3BBB989D, 0f3F000000;
	cvt.sat.f32.f32 	%f143, %f142;
	fma.rm.f32 	%f144, %f143, %f107, %f106;
	add.f32 	%f145, %f144, 0fCB40007F;
	neg.f32 	%f146, %f145;
	fma.rn.f32 	%f147, %f141, 0f3FB8AA3B, %f146;
	fma.rn.f32 	%f148, %f141, 0f32A57060, %f147;
	mov.b32 	%r34, %f144;
	shl.b32 	%r35, %r34, 23;
	mov.b32 	%f149, %r35;
	ex2.approx.ftz.f32 	%f150, %f148;
	mul.f32 	%f151, %f150, %f149;
	add.f32 	%f152, %f140, %f151;
	sub.f32 	%f153, %f255, %f102;
	fma.rn.f32 	%f154, %f153, 0f3BBB989D, 0f3F000000;
	cvt.sat.f32.f32 	%f155, %f154;
	fma.rm.f32 	%f156, %f155, %f107, %f106;
	add.f32 	%f157, %f156, 0fCB40007F;
	neg.f32 	%f158, %f157;
	fma.rn.f32 	%f159, %f153, 0f3FB8AA3B, %f158;
	fma.rn.f32 	%f160, %f153, 0f32A57060, %f159;
	mov.b32 	%r36, %f156;
	shl.b32 	%r37, %r36, 23;
	mov.b32 	%f161, %r37;
	ex2.approx.ftz.f32 	%f162, %f160;
	mul.f32 	%f163, %f162, %f161;
	add.f32 	%f164, %f152, %f163;
	sub.f32 	%f165, %f257, %f102;
	fma.rn.f32 	%f166, %f165, 0f3BBB989D, 0f3F000000;
	cvt.sat.f32.f32 	%f167, %f166;
	fma.rm.f32 	%f168, %f167, %f107, %f106;
	add.f32 	%f169, %f168, 0fCB40007F;
	neg.f32 	%f170, %f169;
	fma.rn.f32 	%f171, %f165, 0f3FB8AA3B, %f170;
	fma.rn.f32 	%f172, %f165, 0f32A57060, %f171;
	mov.b32 	%r38, %f168;
	shl.b32 	%r39, %r38, 23;
	mov.b32 	%f173, %r39;
	ex2.approx.ftz.f32 	%f174, %f172;
	mul.f32 	%f175, %f174, %f173;
	add.f32 	%f176, %f164, %f175;
	sub.f32 	%f177, %f259, %f102;
	fma.rn.f32 	%f178, %f177, 0f3BBB989D, 0f3F000000;
	cvt.sat.f32.f32 	%f179, %f178;
	fma.rm.f32 	%f180, %f179, %f107, %f106;
	add.f32 	%f181, %f180, 0fCB40007F;
	neg.f32 	%f182, %f181;
	fma.rn.f32 	%f183, %f177, 0f3FB8AA3B, %f182;
	fma.rn.f32 	%f184, %f177, 0f32A57060, %f183;
	mov.b32 	%r40, %f180;
	shl.b32 	%r41, %r40, 23;
	mov.b32 	%f185, %r41;
	ex2.approx.ftz.f32 	%f186, %f184;
	mul.f32 	%f187, %f186, %f185;
	add.f32 	%f188, %f176, %f187;
	sub.f32 	%f189, %f261, %f102;
	fma.rn.f32 	%f190, %f189, 0f3BBB989D, 0f3F000000;
	cvt.sat.f32.f32 	%f191, %f190;
	fma.rm.f32 	%f192, %f191, %f107, %f106;
	add.f32 	%f193, %f192, 0fCB40007F;
	neg.f32 	%f194, %f193;
	fma.rn.f32 	%f195, %f189, 0f3FB8AA3B, %f194;
	fma.rn.f32 	%f196, %f189, 0f32A57060, %f195;
	mov.b32 	%r42, %f192;
	shl.b32 	%r43, %r42, 23;
	mov.b32 	%f197, %r43;
	ex2.approx.ftz.f32 	%f198, %f196;
	mul.f32 	%f199, %f198, %f197;
	add.f32 	%f200, %f188, %f199;
	sub.f32 	%f201, %f263, %f102;
	fma.rn.f32 	%f202, %f201, 0f3BBB989D, 0f3F000000;
	cvt.sat.f32.f32 	%f203, %f202;
	fma.rm.f32 	%f204, %f203, %f107, %f106;
	add.f32 	%f205, %f204, 0fCB40007F;
	neg.f32 	%f206, %f205;
	fma.rn.f32 	%f207, %f201, 0f3FB8AA3B, %f206;
	fma.rn.f32 	%f208, %f201, 0f32A57060, %f207;
	mov.b32 	%r44, %f204;
	shl.b32 	%r45, %r44, 23;
	mov.b32 	%f209, %r45;
	ex2.approx.ftz.f32 	%f210, %f208;
	mul.f32 	%f211, %f210, %f209;
	add.f32 	%f212, %f200, %f211;
	sub.f32 	%f213, %f265, %f102;
	fma.rn.f32 	%f214, %f213, 0f3BBB989D, 0f3F000000;
	cvt.sat.f32.f32 	%f215, %f214;
	fma.rm.f32 	%f216, %f215, %f107, %f106;
	add.f32 	%f217, %f216, 0fCB40007F;
	neg.f32 	%f218, %f217;
	fma.rn.f32 	%f219, %f213, 0f3FB8AA3B, %f218;
	fma.rn.f32 	%f220, %f213, 0f32A57060, %f219;
	mov.b32 	%r46, %f216;
	shl.b32 	%r47, %r46, 23;
	mov.b32 	%f221, %r47;
	ex2.approx.ftz.f32 	%f222, %f220;
	mul.f32 	%f223, %f222, %f221;
	add.f32 	%f224, %f212, %f223;
	sub.f32 	%f225, %f267, %f102;
	fma.rn.f32 	%f226, %f225, 0f3BBB989D, 0f3F000000;
	cvt.sat.f32.f32 	%f227, %f226;
	fma.rm.f32 	%f228, %f227, %f107, %f106;
	add.f32 	%f229, %f228, 0fCB40007F;
	neg.f32 	%f230, %f229;
	fma.rn.f32 	%f231, %f225, 0f3FB8AA3B, %f230;
	fma.rn.f32 	%f232, %f225, 0f32A57060, %f231;
	mov.b32 	%r48, %f228;
	shl.b32 	%r49, %r48, 23;
	mov.b32 	%f233, %r49;
	ex2.approx.ftz.f32 	%f234, %f232;
	mul.f32 	%f235, %f234, %f233;
	add.f32 	%f236, %f224, %f235;
	mov.b32 	%r50, %f236;
	shfl.sync.bfly.b32	%r51|%p31, %r50, 16, 31, -1;
	mov.b32 	%f237, %r51;
	add.f32 	%f238, %f236, %f237;
	mov.b32 	%r52, %f238;
	shfl.sync.bfly.b32	%r53|%p32, %r52, 8, 31, -1;
	mov.b32 	%f239, %r53;
	add.f32 	%f240, %f238, %f239;
	mov.b32 	%r54, %f240;
	shfl.sync.bfly.b32	%r55|%p33, %r54, 4, 31, -1;
	mov.b32 	%f241, %r55;
	add.f32 	%f242, %f240, %f241;
	mov.b32 	%r56, %f242;
	shfl.sync.bfly.b32	%r57|%p34, %r56, 2, 31, -1;
	mov.b32 	%f243, %r57;
	add.f32 	%f244, %f242, %f243;
	mov.b32 	%r58, %f244;
	shfl.sync.bfly.b32	%r59|%p35, %r58, 1, 31, -1;
	mov.b32 	%f245, %r59;
	add.f32 	%f246, %f244, %f245;
	div.rn.f32 	%f47, %f115, %f246;
	div.rn.f32 	%f48, %f127, %f246;
	div.rn.f32 	%f49, %f139, %f246;
	div.rn.f32 	%f50, %f151, %f246;
	div.rn.f32 	%f51, %f163, %f246;
	div.rn.f32 	%f52, %f175, %f246;
	div.rn.f32 	%f53, %f187, %f246;
	div.rn.f32 	%f54, %f199, %f246;
	div.rn.f32 	%f55, %f211, %f246;
	div.rn.f32 	%f56, %f223, %f246;
	div.rn.f32 	%f57, %f235, %f246;
	mad.lo.s64 	%rd42, %rd47, %rd25, %rd2;
	cvta.to.global.u64 	%rd43, %rd24;
	shl.b64 	%rd44, %rd42, 2;
	add.s64 	%rd19, %rd43, %rd44;
	@%p25 bra 	$L__BB97_28;
	st.global.f32 	[%rd19], %f47;
$L__BB97_28:
	setp.le.s64 	%p36, %rd27, %rd3;
	@%p36 bra 	$L__BB97_30;
	st.global.f32 	[%rd19+128], %f48;
$L__BB97_30:
	setp.le.s64 	%p37, %rd27, %rd4;
	@%p37 bra 	$L__BB97_32;
	st.global.f32 	[%rd19+256], %f49;
$L__BB97_32:
	setp.le.s64 	%p38, %rd27, %rd5;
	@%p38 bra 	$L__BB97_34;
	st.global.f32 	[%rd19+384], %f50;
$L__BB97_34:
	setp.le.s64 	%p39, %rd27, %rd6;
	@%p39 bra 	$L__BB97_36;
	st.global.f32 	[%rd19+512], %f51;
$L__BB97_36:
	setp.le.s64 	%p40, %rd27, %rd7;
	@%p40 bra 	$L__BB97_38;
	st.global.f32 	[%rd19+640], %f52;
$L__BB97_38:
	setp.le.s64 	%p41, %rd27, %rd8;
	@%p41 bra 	$L__BB97_40;
	st.global.f32 	[%rd19+768], %f53;
$L__BB97_40:
	setp.le.s64 	%p42, %rd27, %rd9;
	@%p42 bra 	$L__BB97_42;
	st.global.f32 	[%rd19+896], %f54;
$L__BB97_42:
	setp.le.s64 	%p43, %rd27, %rd10;
	@%p43 bra 	$L__BB97_44;
	st.global.f32 	[%rd19+1024], %f55;
$L__BB97_44:
	setp.le.s64 	%p44, %rd27, %rd11;
	@%p44 bra 	$L__BB97_46;
	st.global.f32 	[%rd19+1152], %f56;
$L__BB97_46:
	setp.le.s64 	%p45, %rd27, %rd12;
	@%p45 bra 	$L__BB97_48;
	st.global.f32 	[%rd19+1280], %f57;
$L__BB97_48:
	ld.param.u64 	%rd46, [_Z15SoftmaxWarpImplI24ElementwiseScaleMaskLoadIffbE11DirectStoreIffEfLi1ELi11ELi32ELi1ELb1EL9Algorithm0EEvT_T0_ll_param_2];
	add.s64 	%rd47, %rd47, %rd13;
	setp.lt.s64 	%p46, %rd47, %rd46;
	@%p46 bra 	$L__BB97_4;
$L__BB97_49:
	ret;

}
	// .globl	_Z15SoftmaxWarpImplI24ElementwiseScaleMaskLoadIffbE11DirectStoreIffEfLi1ELi12ELi32ELi1ELb0EL9Algorithm0EEvT_T0_ll
.visible .entry _Z15SoftmaxWarpImplI24ElementwiseScaleMaskLoadIffbE11DirectStoreIffEfLi1ELi12ELi32ELi1ELb0EL9Algorithm0EEvT_T0_ll(
	.param .align 8 .b8 _Z15SoftmaxWarpImplI24ElementwiseScaleMaskLoadIffbE11DirectStoreIffEfLi1ELi12ELi32ELi1ELb0EL9Algorithm0EEvT_T0_ll_param_0[32],
	.param .align 8 .b8 _Z15SoftmaxWarpImplI24ElementwiseScaleMaskLoadIffbE11DirectStoreIffEfLi1ELi12ELi32ELi1ELb0EL9Algorithm0EEvT_T0_ll_param_1[16],
	.param .u64 _Z15SoftmaxWarpImplI24ElementwiseScaleMaskLoadIffbE11DirectStoreIffEfLi1ELi12ELi32ELi1ELb0EL9Algorithm0EEvT_T0_ll_param_2,
	.param .u64 _Z15SoftmaxWarpImplI24ElementwiseScaleMaskLoadIffbE11DirectStoreIffEfLi1ELi12ELi32ELi1ELb0EL9Algorithm0EEvT_T0_ll_param_3
)
{
	.reg .pred 	%p<26>;
	.reg .b16 	%rs<13>;
	.reg .b32 	%r<52>;
	.reg .b32 	%f<229>;
	.reg .b64 	%rd<32>;

	ld.param.u64 	%rd14, [_Z15SoftmaxWarpImplI24ElementwiseScaleMaskLoadIffbE11DirectStoreIffEfLi1ELi12ELi32ELi1ELb0EL9Algorithm0EEvT_T0_ll_param_1+8];
	ld.param.u64 	%rd13, [_Z15SoftmaxWarpImplI24ElementwiseScaleMaskLoadIffbE11DirectStoreIffEfLi1ELi12ELi32ELi1ELb0EL9Algorithm0EEvT_T0_ll_param_1];
	ld.param.v2.f32 	{%f1, %f2}, [_Z15SoftmaxWarpImplI24ElementwiseScaleMaskLoadIffbE11DirectStoreIffEfLi1ELi12ELi32ELi1ELb0EL9Algorithm0EEvT_T0_ll_param_0+24];
	ld.param.u64 	%rd12, [_Z15SoftmaxWarpImplI24ElementwiseScaleMaskLoadIffbE11DirectStoreIffEfLi1ELi12ELi32ELi1ELb0EL9Algorithm0EEvT_T0_ll_param_0+16];
	ld.param.u64 	%rd11, [_Z15SoftmaxWarpImplI24ElementwiseScaleMaskLoadIffbE11DirectStoreIffEfLi1ELi12ELi32ELi1ELb0EL9Algorithm0EEvT_T0_ll_param_0+8];
	ld.param.u64 	%rd10, [_Z15SoftmaxWarpImplI24ElementwiseScaleMaskLoadIffbE11DirectStoreIffEfLi1ELi12ELi32ELi1ELb0EL9Algorithm0EEvT_T0_ll_param_0];
	ld.param.u64 	%rd15, [_Z15SoftmaxWarpImplI24ElementwiseScaleMaskLoadIffbE11DirectStoreIffEfLi1ELi12ELi32ELi1ELb0EL9Algorithm0EEvT_T0_ll_param_2];
	ld.param.u64 	%rd16, [_Z15SoftmaxWarpImplI24ElementwiseScaleMaskLoadIffbE11DirectStoreIffEfLi1ELi12ELi32ELi1ELb0EL9Algorithm0EEvT_T0_ll_param_3];
	setp.lt.s64 	%p1, %rd16, 385;
	@%p1 bra 	$L__BB98_2;
	mov.u64 	%rd17, $str;
	cvta.global.u64 	%rd18, %rd17;
	mov.u64 	%rd19, $str$1;
	cvta.global.u64 	%rd20, %rd19;
	mov.u64 	%rd21, __unnamed_99;
	cvta.global.u64 	%rd22, %rd21;
	{ // callseq 98, 0
	.param .b64 param0;
	st.param.b64 	[param0], %rd18;
	.param .b64 param1;
	st.param.b64 	[param1], %rd20;
	.param .b32 param2;
	st.param.b32 	[param2], 219;
	.param .b64 param3;
	st.param.b64 	[param3], %rd22;
	.param .b64 param4;
	st.param.b64 	[param4], 1;
	call.uni 
	__assertfail, 
	(
	param0, 
	param1, 
	param2, 
	param3, 
	param4
	);
	} // callseq 98
$L__BB98_2:
	mov.u32 	%r2, %ctaid.x;
	mov.u32 	%r3, %ntid.y;
	mov.u32 	%r4, %tid.y;
	mad.lo.s32 	%r5, %r2, %r3, %r4;
	mov.u32 	%r6, %nctaid.x;
	mul.lo.s32 	%r1, %r6, %r3;
	cvt.s64.s32 	%rd31, %r5;
	setp.le.s64 	%p2, %rd15, %rd31;
	@%p2 bra 	$L__BB98_5;
	mov.u32 	%r7, %tid.x;
	cvt.u64.u32 	%rd4, %r7;
	cvta.to.global.u64 	%rd5, %rd11;
	cvta.to.global.u64 	%rd6, %rd10;
	cvt.s64.s32 	%rd7, %r1;
$L__BB98_4:
	mad.lo.s64 	%rd23, %rd31, %rd12, %rd4;
	shl.b64 	%rd24, %rd23, 2;
	add.s64 	%rd25, %rd6, %rd24;
	ld.global.f32 	%f3, [%rd25];
	add.s64 	%rd26, %rd5, %rd23;
	ld.global.u8 	%rs1, [%rd26];
	setp.eq.s16 	%p3, %rs1, 0;
	mul.f32 	%f4, %f2, %f3;
	selp.f32 	%f5, %f1, %f4, %p3;
	max.f32 	%f6, %f5, 0fFF800000;
	ld.global.f32 	%f7, [%rd25+128];
	ld.global.u8 	%rs2, [%rd26+32];
	setp.eq.s16 	%p4, %rs2, 0;
	mul.f32 	%f8, %f2, %f7;
	selp.f32 	%f9, %f1, %f8, %p4;
	max.f32 	%f10, %f6, %f9;
	ld.global.f32 	%f11, [%rd25+256];
	ld.global.u8 	%rs3, [%rd26+64];
	setp.eq.s16 	%p5, %rs3, 0;
	mul.f32 	%f12, %f2, %f11;
	selp.f32 	%f13, %f1, %f12, %p5;
	max.f32 	%f14, %f10, %f13;
	ld.global.f32 	%f15, [%rd25+384];
	ld.global.u8 	%rs4, [%rd26+96];
	setp.eq.s16 	%p6, %rs4, 0;
	mul.f32 	%f16, %f2, %f15;
	selp.f32 	%f17, %f1, %f16, %p6;
	max.f32 	%f18, %f14, %f17;
	ld.global.f32 	%f19, [%rd25+512];
	ld.global.u8 	%rs5, [%rd26+128];
	setp.eq.s16 	%p7, %rs5, 0;
	mul.f32 	%f20, %f2, %f19;
	selp.f32 	%f21, %f1, %f20, %p7;
	max.f32 	%f22, %f18, %f21;
	ld.global.f32 	%f23, [%rd25+640];
	ld.global.u8 	%rs6, [%rd26+160];
	setp.eq.s16 	%p8, %rs6, 0;
	mul.f32 	%f24, %f2, %f23;
	selp.f32 	%f25, %f1, %f24, %p8;
	max.f32 	%f26, %f22, %f25;
	ld.global.f32 	%f27, [%rd25+768];
	ld.global.u8 	%rs7, [%rd26+192];
	setp.eq.s16 	%p9, %rs7, 0;
	mul.f32 	%f28, %f2, %f27;
	selp.f32 	%f29, %f1, %f28, %p9;
	max.f32 	%f30, %f26, %f29;
	ld.global.f32 	%f31, [%rd25+896];
	ld.global.u8 	%rs8, [%rd26+224];
	setp.eq.s16 	%p10, %rs8, 0;
	mul.f32 	%f32, %f2, %f31;
	selp.f32 	%f33, %f1, %f32, %p10;
	max.f32 	%f34, %f30, %f33;
	ld.global.f32 	%f35, [%rd25+1024];
	ld.global.u8 	%rs9, [%rd26+256];
	setp.eq.s16 	%p11, %rs9, 0;
	mul.f32 	%f36, %f2, %f35;
	selp.f32 	%f37, %f1, %f36, %p11;
	max.f32 	%f38, %f34, %f37;
	ld.global.f32 	%f39, [%rd25+1152];
	ld.global.u8 	%rs10, [%rd26+288];
	setp.eq.s16 	%p12, %rs10, 0;
	mul.f32 	%f40, %f2, %f39;
	selp.f32 	%f41, %f1, %f40, %p12;
	max.f32 	%f42, %f38, %f41;
	ld.global.f32 	%f43, [%rd25+1280];
	ld.global.u8 	%rs11, [%rd26+320];
	setp.eq.s16 	%p13, %rs11, 0;
	mul.f32 	%f44, %f2, %f43;
	selp.f32 	%f45, %f1, %f44, %p13;
	max.f32 	%f46, %f42, %f45;
	ld.global.f32 	%f47, [%rd25+1408];
	ld.global.u8 	%rs12, [%rd26+352];
	setp.eq.s16 	%p14, %rs12, 0;
	mul.f32 	%f48, %f2, %f47;
	selp.f32 	%f49, %f1, %f48, %p14;
	max.f32 	%f50, %f46, %f49;
	mov.b32 	%r8, %f50;
	shfl.sync.bfly.b32	%r9|%p15, %r8, 16, 31, -1;
	mov.b32 	%f51, %r9;
	max.f32 	%f52, %f50, %f51;
	mov.b32 	%r10, %f52;
	shfl.sync.bfly.b32	%r11|%p16, %r10, 8, 31, -1;
	mov.b32 	%f53, %r11;
	max.f32 	%f54, %f52, %f53;
	mov.b32 	%r12, %f54;
	shfl.sync.bfly.b32	%r13|%p17, %r12, 4, 31, -1;
	mov.b32 	%f55, %r13;
	max.f32 	%f56, %f54, %f55;
	mov.b32 	%r14, %f56;
	shfl.sync.bfly.b32	%r15|%p18, %r14, 2, 31, -1;
	mov.b32 	%f57, %r15;
	max.f32 	%f58, %f56, %f57;
	mov.b32 	%r16, %f58;
	shfl.sync.bfly.b32	%r17|%p19, %r16, 1, 31, -1;
	mov.b32 	%f59, %r17;
	max.f32 	%f60, %f58, %f59;
	sub.f32 	%f61, %f5, %f60;
	fma.rn.f32 	%f62, %f61, 0f3BBB989D, 0f3F000000;
	cvt.sat.f32.f32 	%f63, %f62;
	mov.f32 	%f64, 0f4B400001;
	mov.f32 	%f65, 0f437C0000;
	fma.rm.f32 	%f66, %f63, %f65, %f64;
	add.f32 	%f67, %f66, 0fCB40007F;
	neg.f32 	%f68, %f67;
	fma.rn.f32 	%f69, %f61, 0f3FB8AA3B, %f68;
	fma.rn.f32 	%f70, %f61, 0f32A57060, %f69;
	mov.b32 	%r18, %f66;
	shl.b32 	%r19, %r18, 23;
	mov.b32 	%f71, %r19;
	ex2.approx.ftz.f32 	%f72, %f70;
	mul.f32 	%f73, %f72, %f71;
	add.f32 	%f74, %f73, 0f00000000;
	sub.f32 	%f75, %f9, %f60;
	fma.rn.f32 	%f76, %f75, 0f3BBB989D, 0f3F000000;
	cvt.sat.f32.f32 	%f77, %f76;
	fma.rm.f32 	%f78, %f77, %f65, %f64;
	add.f32 	%f79, %f78, 0fCB40007F;
	neg.f32 	%f80, %f79;
	fma.rn.f32 	%f81, %f75, 0f3FB8AA3B, %f80;
	fma.rn.f32 	%f82, %f75, 0f32A57060, %f81;
	mov.b32 	%r20, %f78;
	shl.b32 	%r21, %r20, 23;
	mov.b32 	%f83, %r21;
	ex2.approx.ftz.f32 	%f84, %f82;
	mul.f32 	%f85, %f84, %f83;
	add.f32 	%f86, %f74, %f85;
	sub.f32 	%f87, %f13, %f60;
	fma.rn.f32 	%f88, %f87, 0f3BBB989D, 0f3F000000;
	cvt.sat.f32.f32 	%f89, %f88;
	fma.rm.f32 	%f90, %f89, %f65, %f64;
	add.f32 	%f91, %f90, 0fCB40007F;
	neg.f32 	%f92, %f91;
	fma.rn.f32 	%f93, %f87, 0f3FB8AA3B, %f92;
	fma.rn.f32 	%f94, %f87, 0f32A57060, %f93;
	mov.b32 	%r22, %f90;
	shl.b32 	%r23, %r22, 23;
	mov.b32 	%f95, %r23;
	ex2.approx.ftz.f32 	%f96, %f94;
	mul.f32 	%f97, %f96, %f95;
	add.f32 	%f98, %f86, %f97;
	sub.f32 	%f99, %f17, %f60;
	fma.rn.f32 	%f100, %f99, 0f3BBB989D, 0f3F000000;
	cvt.sat.f32.f32 	%f101, %f100;
	fma.rm.f32 	%f102, %f101, %f65, %f64;
	add.f32 	%f103, %f102, 0fCB40007F;
	neg.f32 	%f104, %f103;
	fma.rn.f32 	%f105, %f99, 0f3FB8AA3B, %f104;
	fma.rn.f32 	%f106, %f99, 0f32A57060, %f105;
	mov.b32 	%r24, %f102;
	shl.b32 	%r25, %r24, 23;
	mov.b32 	%f107, %r25;
	ex2.approx.ftz.f32 	%f108, %f106;
	mul.f32 	%f109, %f108, %f107;
	add.f32 	%f110, %f98, %f109;
	sub.f32 	%f111, %f21, %f60;
	fma.rn.f32 	%f112, %f111, 0f3BBB989D, 0f3F000000;
	cvt.sat.f32.f32 	%f113, %f112;
	fma.rm.f32 	%f114, %f113, %f65, %f64;
	add.f32 	%f115, %f114, 0fCB40007F;
	neg.f32 	%f116, %f115;
	fma.rn.f32 	%f117, %f111, 0f3FB8AA3B, %f116;
	fma.rn.f32 	%f118, %f111, 0f32A57060, %f117;
	mov.b32 	%r26, %f114;
	shl.b32 	%r27, %r26, 23;
	mov.b32 	%f119, %r27;
	ex2.approx.ftz.f32 	%f120, %f118;
	mul.f32 	%f121, %f120, %f119;
	add.f32 	%f122, %f110, %f121;
	sub.f32 	%f123, %f25, %f60;
	fma.rn.f32 	%f124, %f123, 0f3BBB989D, 0f3F000000;
	cvt.sat.f32.f32 	%f125, %f124;
	fma.rm.f32 	%f126, %f125, %f65, %f64;
	add.f32 	%f127, %f126, 0fCB40007F;
	neg.f32 	%f128, %f127;
	fma.rn.f32 	%f129, %f123, 0f3FB8AA3B, %f128;
	fma.rn.f32 	%f130, %f123, 0f32A57060, %f129;
	mov.b32 	%r28, %f126;
	shl.b32 	%r29, %r28, 23;
	mov.b32 	%f131, %r29;
	ex2.approx.ftz.f32 	%f132, %f130;
	mul.f32 	%f133, %f132, %f131;
	add.f32 	%f134, %f122, %f133;
	sub.f32 	%f135, %f29, %f60;
	fma.rn.f32 	%f136, %f135, 0f3BBB989D, 0f3F000000;
	cvt.sat.f32.f32 	%f137, %f136;
	fma.rm.f32 	%f138, %f137, %f65, %f64;
	add.f32 	%f139, %f138, 0fCB40007F;
	neg.f32 	%f140, %f139;
	fma.rn.f32 	%f141, %f135, 0f3FB8AA3B, %f140;
	fma.rn.f32 	%f142, %f135, 0f32A57060, %f141;
	mov.b32 	%r30, %f138;
	shl.b32 	%r31, %r30, 23;
	mov.b32 	%f143, %r31;
	ex2.approx.ftz.f32 	%f144, %f142;
	mul.f32 	%f145, %f144, %f143;
	add.f32 	%f146, %f134, %f145;
	sub.f32 	%f147, %f33, %f60;
	fma.rn.f32 	%f148, %f147, 0f3BBB989D, 0f3F000000;
	cvt.sat.f32.f32 	%f149, %f148;
	fma.rm.f32 	%f150, %f149, %f65, %f64;
	add.f32 	%f151, %f150, 0fCB40007F;
	neg.f32 	%f152, %f151;
	fma.rn.f32 	%f153, %f147, 0f3FB8AA3B, %f152;
	fma.rn.f32 	%f154, %f147, 0f32A57060, %f153;
	mov.b32 	%r32, %f150;
	shl.b32 	%r33, %r32, 23;
	mov.b32 	%f155, %r33;
	ex2.approx.ftz.f32 	%f156, %f154;
	mul.f32 	%f157, %f156, %f155;
	add.f32 	%f158, %f146, %f157;
	sub.f32 	%f159, %f37, %f60;
	fma.rn.f32 	%f160, %f159, 0f3BBB989D, 0f3F000000;
	cvt.sat.f32.f32 	%f161, %f160;
	fma.rm.f32 	%f162, %f161, %f65, %f64;
	add.f32 	%f163, %f162, 0fCB40007F;
	neg.f32 	%f164, %f163;
	fma.rn.f32 	%f165, %f159, 0f3FB8AA3B, %f164;
	fma.rn.f32 	%f166, %f159, 0f32A57060, %f165;
	mov.b32 	%r34, %f162;
	shl.b32 	%r35, %r34, 23;
	mov.b32 	%f167, %r35;
	ex2.approx.ftz.f32 	%f168, %f166;
	mul.f32 	%f169, %f168, %f167;
	add.f32 	%f170, %f158, %f169;
	sub.f32 	%f171, %f41, %f60;
	fma.rn.f32 	%f172, %f171, 0f3BBB989D, 0f3F000000;
	cvt.sat.f32.f32 	%f173, %f172;
	fma.rm.f32 	%f174, %f173, %f65, %f64;
	add.f32 	%f175, %f174, 0fCB40007F;
	neg.f32 	%f176, %f175;
	fma.rn.f32 	%f177, %f171, 0f3FB8AA3B, %f176;
	fma.rn.f32 	%f178, %f171, 0f32A57060, %f177;
	mov.b32 	%r36, %f174;
	shl.b32 	%r37, %r36, 23;
	mov.b32 	%f179, %r37;
	ex2.approx.ftz.f32 	%f180, %f178;
	mul.f32 	%f181, %f180, %f179;
	add.f32 	%f182, %f170, %f181;
	sub.f32 	%f183, %f45, %f60;
	fma.rn.f32 	%f184, %f183, 0f3BBB989D, 0f3F000000;
	cvt.sat.f32.f32 	%f185, %f184;
	fma.rm.f32 	%f186, %f185, %f65, %f64;
	add.f32 	%f187, %f186, 0fCB40007F;
	neg.f32 	%f188, %f187;
	fma.rn.f32 	%f189, %f183, 0f3FB8AA3B, %f188;
	fma.rn.f32 	%f190, %f183, 0f32A57060, %f189;
	mov.b32 	%r38, %f186;
	shl.b32 	%r39, %r38, 23;
	mov.b32 	%f191, %r39;
	ex2.approx.ftz.f32 	%f192, %f190;
	mul.f32 	%f193, %f192, %f191;
	add.f32 	%f194, %f182, %f193;
	sub.f32 	%f195, %f49, %f60;
	fma.rn.f32 	%f196, %f195, 0f3BBB989D, 0f3F000000;
	cvt.sat.f32.f32 	%f197, %f196;
	fma.rm.f32 	%f198, %f197, %f65, %f64;
	add.f32 	%f199, %f198, 0fCB40007F;
	neg.f32 	%f200, %f199;
	fma.rn.f32 	%f201, %f195, 0f3FB8AA3B, %f200;
	fma.rn.f32 	%f202, %f195, 0f32A57060, %f201;
	mov.b32 	%r40, %f198;
	shl.b32 	%r41, %r40, 23;
	mov.b32 	%f203, %r41;
	ex2.approx.ftz.f32 	%f204, %f202;
	mul.f32 	%f205, %f204, %f203;
	add.f32 	%f206, %f194, %f205;
	mov.b32 	%r42, %f206;
	shfl.sync.bfly.b32	%r43|%p20, %r42, 16, 31, -1;
	mov.b32 	%f207, %r43;
	add.f32 	%f208, %f206, %f207;
	mov.b32 	%r44, %f208;
	shfl.sync.bfly.b32	%r45|%p21, %r44, 8, 31, -1;
	mov.b32 	%f209, %r45;
	add.f32 	%f210, %f208, %f209;
	mov.b32 	%r46, %f210;
	shfl.sync.bfly.b32	%r47|%p22, %r46, 4, 31, -1;
	mov.b32 	%f211, %r47;
	add.f32 	%f212, %f210, %f211;
	mov.b32 	%r48, %f212;
	shfl.sync.bfly.b32	%r49|%p23, %r48, 2, 31, -1;
	mov.b32 	%f213, %r49;
	add.f32 	%f214, %f212, %f213;
	mov.b32 	%r50, %f214;
	shfl.sync.bfly.b32	%r51|%p24, %r50, 1, 31, -1;
	mov.b32 	%f215, %r51;
	add.f32 	%f216, %f214, %f215;
	div.rn.f32 	%f217, %f73, %f216;
	div.rn.f32 	%f218, %f85, %f216;
	div.rn.f32 	%f219, %f97, %f216;
	div.rn.f32 	%f220, %f109, %f216;
	div.rn.f32 	%f221, %f121, %f216;
	div.rn.f32 	%f222, %f133, %f216;
	div.rn.f32 	%f223, %f145, %f216;
	div.rn.f32 	%f224, %f157, %f216;
	div.rn.f32 	%f225, %f169, %f216;
	div.rn.f32 	%f226, %f181, %f216;
	div.rn.f32 	%f227, %f193, %f216;
	div.rn.f32 	%f228, %f205, %f216;
	mad.lo.s64 	%rd27, %rd31, %rd14, %rd4;
	cvta.to.global.u64 	%rd28, %rd13;
	shl.b64 	%rd29, %rd27, 2;
	add.s64 	%rd30, %rd28, %rd29;
	st.global.f32 	[%rd30], %f217;
	st.global.f32 	[%rd30+128], %f218;
	st.global.f32 	[%rd30+256], %f219;
	st.global.f32 	[%rd30+384], %f220;
	st.global.f32 	[%rd30+512], %f221;
	st.global.f32 	[%rd30+640], %f222;
	st.global.f32 	[%rd30+768], %f223;
	st.global.f32 	[%rd30+896], %f224;
	st.global.f32 	[%rd30+1024], %f225;
	st.global.f32 	[%rd30+1152], %f226;
	st.global.f32 	[%rd30+1280], %f227;
	st.global.f32 	[%rd30+1408], %f228;
	add.s64 	%rd31, %rd31, %rd7;
	setp.lt.s64 	%p25, %rd31, %rd15;
	@%p25 bra 	$L__BB98_4;
$L__BB98_5:
	ret;

}
	// .globl	_Z15SoftmaxWarpImplI24ElementwiseScaleMaskLoadIffbE11DirectStoreIffEfLi1ELi12ELi32ELi1ELb1EL9Algorithm0EEvT_T0_ll
.visible .entry _Z15SoftmaxWarpImplI24ElementwiseScaleMaskLoadIffbE11DirectStoreIffEfLi1ELi12ELi32ELi1ELb1EL9Algorithm0EEvT_T0_ll(
	.param .align 8 .b8 _Z15SoftmaxWarpImplI24ElementwiseScaleMaskLoadIffbE11DirectStoreIffEfLi1ELi12ELi32ELi1ELb1EL9Algorithm0EEvT_T0_ll_param_0[32],
	.param .align 8 .b8 _Z15SoftmaxWarpImplI24ElementwiseScaleMaskLoadIffbE11DirectStoreIffEfLi1ELi12ELi32ELi1ELb1EL9Algorithm0EEvT_T0_ll_param_1[16],
	.param .u64 _Z15SoftmaxWarpImplI24ElementwiseScaleMaskLoadIffbE11DirectStoreIffEfLi1ELi12ELi32ELi1ELb1EL9Algorithm0EEvT_T0_ll_param_2,
	.param .u64 _Z15SoftmaxWarpImplI24ElementwiseScaleMaskLoadIffbE11DirectStoreIffEfLi1ELi12ELi32ELi1ELb1EL9Algorithm0EEvT_T0_ll_param_3
)
{
	.reg .pred 	%p<50>;
	.reg .b16 	%rs<13>;
	.reg .b32 	%r<67>;
	.reg .b32 	%f<291>;
	.reg .b64 	%rd<51>;

	ld.param.u64 	%rd23, [_Z15SoftmaxWarpImplI24ElementwiseScaleMaskLoadIffbE11DirectStoreIffEfLi1ELi12ELi32ELi1ELb1EL9Algorithm0EEvT_T0_ll_param_1+8];
	ld.param.u64 	%rd22, [_Z15SoftmaxWarpImplI24ElementwiseScaleMaskLoadIffbE11DirectStoreIffEfLi1ELi12ELi32ELi1ELb1EL9Algorithm0EEvT_T0_ll_param_1];
	ld.param.v2.f32 	{%f63, %f64}, [_Z15SoftmaxWarpImplI24ElementwiseScaleMaskLoadIffbE11DirectStoreIffEfLi1ELi12ELi32ELi1ELb1EL9Algorithm0EEvT_T0_ll_param_0+24];
	ld.param.u64 	%rd21, [_Z15SoftmaxWarpImplI24ElementwiseScaleMaskLoadIffbE11DirectStoreIffEfLi1ELi12ELi32ELi1ELb1EL9Algorithm0EEvT_T0_ll_param_0+16];
	ld.param.u64 	%rd20, [_Z15SoftmaxWarpImplI24ElementwiseScaleMaskLoadIffbE11DirectStoreIffEfLi1ELi12ELi32ELi1ELb1EL9Algorithm0EEvT_T0_ll_param_0+8];
	ld.param.u64 	%rd19, [_Z15SoftmaxWarpImplI24ElementwiseScaleMaskLoadIffbE11DirectStoreIffEfLi1ELi12ELi32ELi1ELb1EL9Algorithm0EEvT_T0_ll_param_0];
	ld.param.u64 	%rd25, [_Z15SoftmaxWarpImplI24ElementwiseScaleMaskLoadIffbE11DirectStoreIffEfLi1ELi12ELi32ELi1ELb1EL9Algorithm0EEvT_T0_ll_param_3];
	setp.lt.s64 	%p1, %rd25, 385;
	@%p1 bra 	$L__BB99_2;
	mov.u64 	%rd26, $str;
	cvta.global.u64 	%rd27, %rd26;
	mov.u64 	%rd28, $str$1;
	cvta.global.u64 	%rd29, %rd28;
	mov.u64 	%rd30, __unnamed_100;
	cvta.global.u64 	%rd31, %rd30;
	{ // callseq 99, 0
	.param .b64 param0;
	st.param.b64 	[param0], %rd27;
	.param .b64 param1;
	st.param.b64 	[param1], %rd29;
	.param .b32 param2;
	st.param.b32 	[param2], 219;
	.param .b64 param3;
	st.param.b64 	[param3], %rd31;
	.param .b64 param4;
	st.param.b64 	[param4], 1;
	call.uni 
	__assertfail, 
	(
	param0, 
	param1, 
	param2, 
	param3, 
	param4
	);
	} // callseq 99
$L__BB99_2:
	ld.param.u64 	%rd48, [_Z15SoftmaxWarpImplI24ElementwiseScaleMaskLoadIffbE11DirectStoreIffEfLi1ELi12ELi32ELi1ELb1EL9Algorithm0EEvT_T0_ll_param_2];
	mov.u32 	%r1, %ctaid.x;
	mov.u32 	%r2, %ntid.y;
	mov.u32 	%r3, %tid.y;
	mad.lo.s32 	%r4, %r1, %r2, %r3;
	cvt.s64.s32 	%rd50, %r4;
	setp.le.s64 	%p2, %rd48, %rd50;
	@%p2 bra 	$L__BB99_53;
	mov.u32 	%r5, %tid.x;
	cvt.u64.u32 	%rd2, %r5;
	add.s32 	%r6, %r5, 32;
	cvt.u64.u32 	%rd3, %r6;
	add.s32 	%r7, %r5, 64;
	cvt.u64.u32 	%rd4, %r7;
	add.s32 	%r8, %r5, 96;
	cvt.u64.u32 	%rd5, %r8;
	add.s32 	%r9, %r5, 128;
	cvt.u64.u32 	%rd6, %r9;
	add.s32 	%r10, %r5, 160;
	cvt.u64.u32 	%rd7, %r10;
	add.s32 	%r11, %r5, 224;
	cvt.u64.u32 	%rd8, %r11;
	add.s32 	%r12, %r5, 256;
	cvt.u64.u32 	%rd9, %r12;
	add.s32 	%r13, %r5, 288;
	cvt.u64.u32 	%rd10, %r13;
	add.s32 	%r14, %r5, 320;
	cvt.u64.u32 	%rd11, %r14;
	add.s32 	%r15, %r5, 352;
	cvt.u64.u32 	%rd12, %r15;
	add.s32 	%r17, %r5, 192;
	mov.u32 	%r64, %nctaid.x;
	mul.lo.s32 	%r66, %r64, %r2;
$L__BB99_4:
	setp.le.s64 	%p3, %rd25, %rd2;
	mul.lo.s64 	%rd14, %rd50, %rd21;
	mov.f32 	%f267, 0fFF800000;
	mov.f32 	%f270, %f267;
	@%p3 bra 	$L__BB99_6;
	add.s64 	%rd32, %rd14, %rd2;
	cvta.to.global.u64 	%rd33, %rd19;
	shl.b64 	%rd34, %rd32, 2;
	add.s64 	%rd35, %rd33, %rd34;
	ld.global.f32 	%f66, [%rd35];
	cvta.to.global.u64 	%rd36, %rd20;
	add.s64 	%rd37, %rd36, %rd32;
	ld.global.u8 	%rs1, [%rd37];
	setp.eq.s16 	%p4, %rs1, 0;
	mul.f32 	%f67, %f64, %f66;
	selp.f32 	%f267, %f63, %f67, %p4;
	max.f32 	%f270, %f267, 0fFF800000;
$L__BB99_6:
	setp.le.s64 	%p5, %rd25, %rd3;
	add.s64 	%rd38, %rd14, %rd2;
	cvta.to.global.u64 	%rd39, %rd20;
	add.s64 	%rd15, %rd39, %rd38;
	cvta.to.global.u64 	%rd40, %rd19;
	shl.b64 	%rd41, %rd38, 2;
	add.s64 	%rd16, %rd40, %rd41;
	mov.f32 	%f269, 0fFF800000;
	@%p5 bra 	$L__BB99_8;
	ld.global.f32 	%f69, [%rd16+128];
	ld.global.u8 	%rs2, [%rd15+32];
	setp.eq.s16 	%p6, %rs2, 0;
	mul.f32 	%f70, %f64, %f69;
	selp.f32 	%f269, %f63, %f70, %p6;
	max.f32 	%f270, %f270, %f269;
$L__BB99_8:
	setp.le.s64 	%p7, %rd25, %rd4;
	mov.f32 	%f271, 0fFF800000;
	@%p7 bra 	$L__BB99_10;
	ld.global.f32 	%f72, [%rd16+256];
	ld.global.u8 	%rs3, [%rd15+64];
	setp.eq.s16 	%p8, %rs3, 0;
	mul.f32 	%f73, %f64, %f72;
	selp.f32 	%f271, %f63, %f73, %p8;
	max.f32 	%f270, %f270, %f271;
$L__BB99_10:
	setp.le.s64 	%p9, %rd25, %rd5;
	mov.f32 	%f273, 0fFF800000;
	@%p9 bra 	$L__BB99_12;
	ld.global.f32 	%f75, [%rd16+384];
	ld.global.u8 	%rs4, [%rd15+96];
	setp.eq.s16 	%p10, %rs4, 0;
	mul.f32 	%f76, %f64, %f75;
	selp.f32 	%f273, %f63, %f76, %p10;
	max.f32 	%f270, %f270, %f273;
$L__BB99_12:
	setp.le.s64 	%p11, %rd25, %rd6;
	mov.f32 	%f275, 0fFF800000;
	@%p11 bra 	$L__BB99_14;
	ld.global.f32 	%f78, [%rd16+512];
	ld.global.u8 	%rs5, [%rd15+128];
	setp.eq.s16 	%p12, %rs5, 0;
	mul.f32 	%f79, %f64, %f78;
	selp.f32 	%f275, %f63, %f79, %p12;
	max.f32 	%f270, %f270, %f275;
$L__BB99_14:
	setp.le.s64 	%p13, %rd25, %rd7;
	mov.f32 	%f277, 0fFF800000;
	@%p13 bra 	$L__BB99_16;
	ld.global.f32 	%f81, [%rd16+640];
	ld.global.u8 	%rs6, [%rd15+160];
	setp.eq.s16 	%p14, %rs6, 0;
	mul.f32 	%f82, %f64, %f81;
	selp.f32 	%f277, %f63, %f82, %p14;
	max.f32 	%f270, %f270, %f277;
$L__BB99_16:
	cvt.u64.u32 	%rd42, %r17;
	setp.le.s64 	%p15, %rd25, %rd42;
	mov.f32 	%f279, 0fFF800000;
	@%p15 bra 	$L__BB99_18;
	ld.global.f32 	%f84, [%rd16+768];
	ld.global.u8 	%rs7, [%rd15+192];
	setp.eq.s16 	%p16, %rs7, 0;
	mul.f32 	%f85, %f64, %f84;
	selp.f32 	%f279, %f63, %f85, %p16;
	max.f32 	%f270, %f270, %f279;
$L__BB99_18:
	setp.le.s64 	%p17, %rd25, %rd8;
	mov.f32 	%f281, 0fFF800000;
	@%p17 bra 	$L__BB99_20;
	ld.global.f32 	%f87, [%rd16+896];
	ld.global.u8 	%rs8, [%rd15+224];
	setp.eq.s16 	%p18, %rs8, 0;
	mul.f32 	%f88, %f64, %f87;
	selp.f32 	%f281, %f63, %f88, %p18;
	max.f32 	%f270, %f270, %f281;
$L__BB99_20:
	setp.le.s64 	%p19, %rd25, %rd9;
	mov.f32 	%f283, 0fFF800000;
	@%p19 bra 	$L__BB99_22;
	ld.global.f32 	%f90, [%rd16+1024];
	ld.global.u8 	%rs9, [%rd15+256];
	setp.eq.s16 	%p20, %rs9, 0;
	mul.f32 	%f91, %f64, %f90;
	selp.f32 	%f283, %f63, %f91, %p20;
	max.f32 	%f270, %f270, %f283;
$L__BB99_22:
	setp.le.s64 	%p21, %rd25, %rd10;
	mov.f32 	%f285, 0fFF800000;
	@%p21 bra 	$L__BB99_24;
	ld.global.f32 	%f93, [%rd16+1152];
	ld.global.u8 	%rs10, [%rd15+288];
	setp.eq.s16 	%p22, %rs10, 0;
	mul.f32 	%f94, %f64, %f93;
	selp.f32 	%f285, %f63, %f94, %p22;
	max.f32 	%f270, %f270, %f285;
$L__BB99_24:
	setp.le.s64 	%p23, %rd25, %rd11;
	mov.f32 	%f287, 0fFF800000;
	@%p23 bra 	$L__BB99_26;
	ld.global.f32 	%f96, [%rd16+1280];
	ld.global.u8 	%rs11, [%rd15+320];
	setp.eq.s16 	%p24, %rs11, 0;
	mul.f32 	%f97, %f64, %f96;
	selp.f32 	%f287, %f63, %f97, %p24;
	max.f32 	%f270, %f270, %f287;
$L__BB99_26:
	setp.le.s64 	%p25, %rd25, %rd12;
	mov.f32 	%f289, 0fFF800000;
	@%p25 bra 	$L__BB99_28;
	ld.global.f32 	%f99, [%rd16+1408];
	ld.global.u8 	%rs12, [%rd15+352];
	setp.eq.s16 	%p26, %rs12, 0;
	mul.f32 	%f100, %f64, %f99;
	selp.f32 	%f289, %f63, %f100, %p26;
	max.f32 	%f270, %f270, %f289;
$L__BB99_28:
	setp.le.s64 	%p27, %rd25, %rd2;
	mov.b32 	%r18, %f270;
	shfl.sync.bfly.b32	%r19|%p28, %r18, 16, 31, -1;
	mov.b32 	%f101, %r19;
	max.f32 	%f102, %f270, %f101;
	mov.b32 	%r20, %f102;
	shfl.sync.bfly.b32	%r21|%p29, %r20, 8, 31, -1;
	mov.b32 	%f103, %r21;
	max.f32 	%f104, %f102, %f103;
	mov.b32 	%r22, %f104;
	shfl.sync.bfly.b32	%r23|%p30, %r22, 4, 31, -1;
	mov.b32 	%f105, %r23;
	max.f32 	%f106, %f104, %f105;
	mov.b32 	%r24, %f106;
	shfl.sync.bfly.b32	%r25|%p31, %r24, 2, 31, -1;
	mov.b32 	%f107, %r25;
	max.f32 	%f108, %f106, %f107;
	mov.b32 	%r26, %f108;
	shfl.sync.bfly.b32	%r27|%p32, %r26, 1, 31, -1;
	mov.b32 	%f109, %r27;
	max.f32 	%f110, %f108, %f109;
	sub.f32 	%f111, %f267, %f110;
	fma.rn.f32 	%f112, %f111, 0f3BBB989D, 0f3F000000;
	cvt.sat.f32.f32 	%f113, %f112;
	mov.f32 	%f114, 0f4B400001;
	mov.f32 	%f115, 0f437C0000;
	fma.rm.f32 	%f116, %f113, %f115, %f114;
	add.f32 	%f117, %f116, 0fCB40007F;
	neg.f32 	%f118, %f117;
	fma.rn.f32 	%f119, %f111, 0f3FB8AA3B, %f118;
	fma.rn.f32 	%f120, %f111, 0f32A57060, %f119;
	mov.b32 	%r28, %f116;
	shl.b32 	%r29, %r28, 23;
	mov.b32 	%f121, %r29;
	ex2.approx.ftz.f32 	%f122, %f120;
	mul.f32 	%f123, %f122, %f121;
	add.f32 	%f124, %f123, 0f00000000;
	sub.f32 	%f125, %f269, %f110;
	fma.rn.f32 	%f126, %f125, 0f3BBB989D, 0f3F000000;
	cvt.sat.f32.f32 	%f127, %f126;
	fma.rm.f32 	%f128, %f127, %f115, %f114;
	add.f32 	%f129, %f128, 0fCB40007F;
	neg.f32 	%f130, %f129;
	fma.rn.f32 	%f131, %f125, 0f3FB8AA3B, %f130;
	fma.rn.f32 	%f132, %f125, 0f32A57060, %f131;
	mov.b32 	%r30, %f128;
	shl.b32 	%r31, %r30, 23;
	mov.b32 	%f133, %r31;
	ex2.approx.ftz.f32 	%f134, %f132;
	mul.f32 	%f135, %f134, %f133;
	add.f32 	%f136, %f124, %f135;
	sub.f32 	%f137, %f271, %f110;
	fma.rn.f32 	%f138, %f137, 0f3BBB989D, 0f3F000000;
	cvt.sat.f32.f32 	%f139, %f138;
	fma.rm.f32 	%f140, %f139, %f115, %f114;
	add.f32 	%f141, %f140, 0fCB40007F;
	neg.f32 	%f142, %f141;
	fma.rn.f32 	%f143, %f137, 0f3FB8AA3B, %f142;
	fma.rn.f32 	%f144, %f137, 0f32A57060, %f143;
	mov.b32 	%r32, %f140;
	shl.b32 	%r33, %r32, 23;
	mov.b32 	%f145, %r33;
	ex2.approx.ftz.f32 	%f146, %f144;
	mul.f32 	%f147, %f146, %f145;
	add.f32 	%f148, %f136, %f147;
	sub.f32 	%f149, %f273, %f110;
	fma.rn.f32 	%f150, %f149, 0f3BBB989D, 0f3F000000;
	cvt.sat.f32.f32 	%f151, %f150;
	fma.rm.f32 	%f152, %f151, %f115, %f114;
	add.f32 	%f153, %f152, 0fCB40007F;
	neg.f32 	%f154, %f153;
	fma.rn.f32 	%f155, %f149, 0f3FB8AA3B, %f154;
	fma.rn.f32 	%f156, %f149, 0f32A57060, %f155;
	mov.b32 	%r34, %f152;
	shl.b32 	%r35, %r34, 23;
	mov.b32 	%f157, %r35;
	ex2.approx.ftz.f32 	%f158, %f156;
	mul.f32 	%f159, %f158, %f157;
	add.f32 	%f160, %f148, %f159;
	sub.f32 	%f161, %f275, %f110;
	fma.rn.f32 	%f162, %f161, 0f3BBB989D, 0f3F000000;
	cvt.sat.f32.f32 	%f163, %f162;
	fma.rm.f32 	%f164, %f163, %f115, %f114;
	add.f32 	%f165, %f164, 0fCB40007F;
	neg.f32 	%f166, %f165;
	fma.rn.f32 	%f167, %f161, 0f3FB8AA3B, %f166;
	fma.rn.f32 	%f168, %f161, 0f32A57060, %f167;
	mov.b32 	%r36, %f164;
	shl.b32 	%r37, %r36, 23;
	mov.b32 	%f169, %r37;
	ex2.approx.ftz.f32 	%f170, %f168;
	mul.f32 	%f171, %f170, %f169;
	add.f32 	%f172, %f160, %f171;
	sub.f32 	%f173, %f277, %f110;
	fma.rn.f32 	%f174, %f173, 0f3BBB989D, 0f3F000000;
	cvt.sat.f32.f32 	%f175, %f174;
	fma.rm.f32 	%f176, %f175, %f115, %f114;
	add.f32 	%f177, %f176, 0fCB40007F;
	neg.f32 	%f178, %f177;
	fma.rn.f32 	%f179, %f173, 0f3FB8AA3B, %f178;
	fma.rn.f32 	%f180, %f173, 0f32A57060, %f179;
	mov.b32 	%r38, %f176;
	shl.b32 	%r39, %r38, 23;
	mov.b32 	%f181, %r39;
	ex2.approx.ftz.f32 	%f182, %f180;
	mul.f32 	%f183, %f182, %f181;
	add.f32 	%f184, %f172, %f183;
	sub.f32 	%f185, %f279, %f110;
	fma.rn.f32 	%f186, %f185, 0f3BBB989D, 0f3F000000;
	cvt.sat.f32.f32 	%f187, %f186;
	fma.rm.f32 	%f188, %f187, %f115, %f114;
	add.f32 	%f189, %f188, 0fCB40007F;
	neg.f32 	%f190, %f189;
	fma.rn.f32 	%f191, %f185, 0f3FB8AA3B, %f190;
	fma.rn.f32 	%f192, %f185, 0f32A57060, %f191;
	mov.b32 	%r40, %f188;
	shl.b32 	%r41, %r40, 23;
	mov.b32 	%f193, %r41;
	ex2.approx.ftz.f32 	%f194, %f192;
	mul.f32 	%f195, %f194, %f193;
	add.f32 	%f196, %f184, %f195;
	sub.f32 	%f197, %f281, %f110;
	fma.rn.f32 	%f198, %f197, 0f3BBB989D, 0f3F000000;
	cvt.sat.f32.f32 	%f199, %f198;
	fma.rm.f32 	%f200, %f199, %f115, %f114;
	add.f32 	%f201, %f200, 0fCB40007F;
	neg.f32 	%f202, %f201;
	fma.rn.f32 	%f203, %f197, 0f3FB8AA3B, %f202;
	fma.rn.f32 	%f204, %f197, 0f32A57060, %f203;
	mov.b32 	%r42, %f200;
	shl.b32 	%r43, %r42, 23;
	mov.b32 	%f205, %r43;
	ex2.approx.ftz.f32 	%f206, %f204;
	mul.f32 	%f207, %f206, %f205;
	add.f32 	%f208, %f196, %f207;
	sub.f32 	%f209, %f283, %f110;
	fma.rn.f32 	%f210, %f209, 0f3BBB989D, 0f3F000000;
	cvt.sat.f32.f32 	%f211, %f210;
	fma.rm.f32 	%f212, %f211, %f115, %f114;
	add.f32 	%f213, %f212, 0fCB40007F;
	neg.f32 	%f214, %f213;
	fma.rn.f32 	%f215, %f209, 0f3FB8AA3B, %f214;
	fma.rn.f32 	%f216, %f209, 0f32A57060, %f215;
	mov.b32 	%r44, %f212;
	shl.b32 	%r45, %r44, 23;
	mov.b32 	%f217, %r45;
	ex2.approx.ftz.f32 	%f218, %f216;
	mul.f32 	%f219, %f218, %f217;
	add.f32 	%f220, %f208, %f219;
	sub.f32 	%f221, %f285, %f110;
	fma.rn.f32 	%f222, %f221, 0f3BBB989D, 0f3F000000;
	cvt.sat.f32.f32 	%f223, %f222;
	fma.rm.f32 	%f224, %f223, %f115, %f114;
	add.f32 	%f225, %f224, 0fCB40007F;
	neg.f32 	%f226, %f225;
	fma.rn.f32 	%f227, %f221, 0f3FB8AA3B, %f226;
	fma.rn.f32 	%f228, %f221, 0f32A57060, %f227;
	mov.b32 	%r46, %f224;
	shl.b32 	%r47, %r46, 23;
	mov.b32 	%f229, %r47;
	ex2.approx.ftz.f32 	%f230, %f228;
	mul.f32 	%f231, %f230, %f229;
	add.f32 	%f232, %f220, %f231;
	sub.f32 	%f233, %f287, %f110;
	fma.rn.f32 	%f234, %f233, 0f3BBB989D, 0f3F000000;
	cvt.sat.f32.f32 	%f235, %f234;
	fma.rm.f32 	%f236, %f235, %f115, %f114;
	add.f32 	%f237, %f236, 0fCB40007F;
	neg.f32 	%f238, %f237;
	fma.rn.f32 	%f239, %f233, 0f3FB8AA3B, %f238;
	fma.rn.f32 	%f240, %f233, 0f32A57060, %f239;
	mov.b32 	%r48, %f236;
	shl.b32 	%r49, %r48, 23;
	mov.b32 	%f241, %r49;
	ex2.approx.ftz.f32 	%f242, %f240;
	mul.f32 	%f243, %f242, %f241;
	add.f32 	%f244, %f232, %f243;
	sub.f32 	%f245, %f289, %f110;
	fma.rn.f32 	%f246, %f245, 0f3BBB989D, 0f3F000000;
	cvt.sat.f32.f32 	%f247, %f246;
	fma.rm.f32 	%f248, %f247, %f115, %f114;
	add.f32 	%f249, %f248, 0fCB40007F;
	neg.f32 	%f250, %f249;
	fma.rn.f32 	%f251, %f245, 0f3FB8AA3B, %f250;
	fma.rn.f32 	%f252, %f245, 0f32A57060, %f251;
	mov.b32 	%r50, %f248;
	shl.b32 	%r51, %r50, 23;
	mov.b32 	%f253, %r51;
	ex2.approx.ftz.f32 	%f254, %f252;
	mul.f32 	%f255, %f254, %f253;
	add.f32 	%f256, %f244, %f255;
	mov.b32 	%r52, %f256;
	shfl.sync.bfly.b32	%r53|%p33, %r52, 16, 31, -1;
	mov.b32 	%f257, %r53;
	add.f32 	%f258, %f256, %f257;
	mov.b32 	%r54, %f258;
	shfl.sync.bfly.b32	%r55|%p34, %r54, 8, 31, -1;
	mov.b32 	%f259, %r55;
	add.f32 	%f260, %f258, %f259;
	mov.b32 	%r56, %f260;
	shfl.sync.bfly.b32	%r57|%p35, %r56, 4, 31, -1;
	mov.b32 	%f261, %r57;
	add.f32 	%f262, %f260, %f261;
	mov.b32 	%r58, %f262;
	shfl.sync.bfly.b32	%r59|%p36, %r58, 2, 31, -1;
	mov.b32 	%f263, %r59;
	add.f32 	%f264, %f262, %f263;
	mov.b32 	%r60, %f264;
	shfl.sync.bfly.b32	%r61|%p37, %r60, 1, 31, -1;
	mov.b32 	%f265, %r61;
	add.f32 	%f266, %f264, %f265;
	div.rn.f32 	%f51, %f123, %f266;
	div.rn.f32 	%f52, %f135, %f266;
	div.rn.f32 	%f53, %f147, %f266;
	div.rn.f32 	%f54, %f159, %f266;
	div.rn.f32 	%f55, %f171, %f266;
	div.rn.f32 	%f56, %f183, %f266;
	div.rn.f32 	%f57, %f195, %f266;
	div.rn.f32 	%f58, %f207, %f266;
	div.rn.f32 	%f59, %f219, %f266;
	div.rn.f32 	%f60, %f231, %f266;
	div.rn.f32 	%f61, %f243, %f266;
	div.rn.f32 	%f62, %f255, %f266;
	mad.lo.s64 	%rd43, %rd50, %rd23, %rd2;
	cvta.to.global.u64 	%rd44, %rd22;
	shl.b64 	%rd45, %rd43, 2;
	add.s64 	%rd17, %rd44, %rd45;
	@%p27 bra 	$L__BB99_30;
	st.global.f32 	[%rd17], %f51;
$L__BB99_30:
	setp.le.s64 	%p38, %rd25, %rd3;
	@%p38 bra 	$L__BB99_32;
	st.global.f32 	[%rd17+128], %f52;
$L__BB99_32:
	setp.le.s64 	%p39, %rd25, %rd4;
	@%p39 bra 	$L__BB99_34;
	st.global.f32 	[%rd17+256], %f53;
$L__BB99_34:
	setp.le.s64 	%p40, %rd25, %rd5;
	@%p40 bra 	$L__BB99_36;
	st.global.f32 	[%rd17+384], %f54;
$L__BB99_36:
	setp.le.s64 	%p41, %rd25, %rd6;
	@%p41 bra 	$L__BB99_38;
	st.global.f32 	[%rd17+512], %f55;
$L__BB99_38:
	setp.le.s64 	%p42, %rd25, %rd7;
	@%p42 bra 	$L__BB99_40;
	st.global.f32 	[%rd17+640], %f56;
$L__BB99_40:
	cvt.u64.u32 	%rd46, %r17;
	setp.le.s64 	%p43, %rd25, %rd46;
	@%p43 bra 	$L__BB99_42;
	st.global.f32 	[%rd17+768], %f57;
$L__BB99_42:
	setp.le.s64 	%p44, %rd25, %rd8;
	@%p44 bra 	$L__BB99_44;
	st.global.f32 	[%rd17+896], %f58;
$L__BB99_44:
	setp.le.s64 	%p45, %rd25, %rd9;
	@%p45 bra 	$L__BB99_46;
	st.global.f32 	[%rd17+1024], %f59;
$L__BB99_46:
	setp.le.s64 	%p46, %rd25, %rd10;
	@%p46 bra 	$L__BB99_48;
	st.global.f32 	[%rd17+1152], %f60;
$L__BB99_48:
	setp.le.s64 	%p47, %rd25, %rd11;
	@%p47 bra 	$L__BB99_50;
	st.global.f32 	[%rd17+1280], %f61;
$L__BB99_50:
	setp.le.s64 	%p48, %rd25, %rd12;
	@%p48 bra 	$L__BB99_52;
	st.global.f32 	[%rd17+1408], %f62;
$L__BB99_52:
	ld.param.u64 	%rd49, [_Z15SoftmaxWarpImplI24ElementwiseScaleMaskLoadIffbE11DirectStoreIffEfLi1ELi12ELi32ELi1ELb1EL9Algorithm0EEvT_T0_ll_param_2];
	cvt.s64.s32 	%rd47, %r66;
	add.s64 	%rd50, %rd50, %rd47;
	setp.lt.s64 	%p49, %rd50, %rd49;
	@%p49 bra 	$L__BB99_4;
$L__BB99_53:
	ret;

}
	// .globl	_Z15SoftmaxWarpImplI24ElementwiseScaleMaskLoadIffbE11DirectStoreIffEfLi1ELi13ELi32ELi1ELb0EL9Algorithm0EEvT_T0_ll
.visible .entry _Z15SoftmaxWarpImplI24ElementwiseScaleMaskLoadIffbE11DirectStoreIffEfLi1ELi13ELi32ELi1ELb0EL9Algorithm0EEvT_T0_ll(
	.param .align 8 .b8 _Z15SoftmaxWarpImplI24ElementwiseScaleMaskLoadIffbE11DirectStoreIffEfLi1ELi13ELi32ELi1ELb0EL9Algorithm0EEvT_T0_ll_param_0[32],
	.param .align 8 .b8 _Z15SoftmaxWarpImplI24ElementwiseScaleMaskLoadIffbE11DirectStoreIffEfLi1ELi13ELi32ELi1ELb0EL9Algorithm0EEvT_T0_ll_param_1[16],
	.param .u64 _Z15SoftmaxWarpImplI24ElementwiseScaleMaskLoadIffbE11DirectStoreIffEfLi1ELi13ELi32ELi1ELb0EL9Algorithm0EEvT_T0_ll_param_2,
	.param .u64 _Z15SoftmaxWarpImplI24ElementwiseScaleMaskLoadIffbE11DirectStoreIffEfLi1ELi13ELi32ELi1ELb0EL9Algorithm0EEvT_T0_ll_param_3
)
{
	.reg .pred 	%p<27>;
	.reg .b16 	%rs<14>;
	.reg .b32 	%r<54>;
	.reg .b32 	%f<246>;
	.reg .b64 	%rd<32>;

	ld.param.u64 	%rd14, [_Z15SoftmaxWarpImplI24ElementwiseScaleMaskLoadIffbE11DirectStoreIffEfLi1ELi13ELi32ELi1ELb0EL9Algorithm0EEvT_T0_ll_param_1+8];
	ld.param.u64 	%rd13, [_Z15SoftmaxWarpImplI24ElementwiseScaleMaskLoadIffbE11DirectStoreIffEfLi1ELi13ELi32ELi1ELb0EL9Algorithm0EEvT_T0_ll_param_1];
	ld.param.v2.f32 	{%f1, %f2}, [_Z15SoftmaxWarpImplI24ElementwiseScaleMaskLoadIffbE11DirectStoreIffEfLi1ELi13ELi32ELi1ELb0EL9Algorithm0EEvT_T0_ll_param_0+24];
	ld.param.u64 	%rd12, [_Z15SoftmaxWarpImplI24ElementwiseScaleMaskLoadIffbE11DirectStoreIffEfLi1ELi13ELi32ELi1ELb0EL9Algorithm0EEvT_T0_ll_param_0+16];
	ld.param.u64 	%rd11, [_Z15SoftmaxWarpImplI24ElementwiseScaleMaskLoadIffbE11DirectStoreIffEfLi1ELi13ELi32ELi1ELb0EL9Algorithm0EEvT_T0_ll_param_0+8];
	ld.param.u64 	%rd10, [_Z15SoftmaxWarpImplI24ElementwiseScaleMaskLoadIffbE11DirectStoreIffEfLi1ELi13ELi32ELi1ELb0EL9Algorithm0EEvT_T0_ll_param_0];
	ld.param.u64 	%rd15, [_Z15SoftmaxWarpImplI24ElementwiseScaleMaskLoadIffbE11DirectStoreIffEfLi1ELi13ELi32ELi1ELb0EL9Algorithm0EEvT_T0_ll_param_2];
	ld.param.u64 	%rd16, [_Z15SoftmaxWarpImplI24ElementwiseScaleMaskLoadIffbE11DirectStoreIffEfLi1ELi13ELi32ELi1ELb0EL9Algorithm0EEvT_T0_ll_param_3];
	setp.lt.s64 	%p1, %rd16, 417;
	@%p1 bra 	$L__BB100_2;
	mov.u64 	%rd17, $str;
	cvta.global.u64 	%rd18, %rd17;
	mov.u64 	%rd19, $str$1;
	cvta.global.u64 	%rd20, %rd19;
	mov.u64 	%rd21, __unnamed_101;
	cvta.global.u64 	%rd22, %rd21;
	{ // callseq 100, 0
	.param .b64 param0;
	st.param.b64 	[param0], %rd18;
	.param .b64 param1;
	st.param.b64 	[param1], %rd20;
	.param .b32 param2;
	st.param.b32 	[param2], 219;
	.param .b64 param3;
	st.param.b64 	[param3], %rd22;
	.param .b64 param4;
	st.param.b64 	[param4], 1;
	call.uni 
	__assertfail, 
	(
	param0, 
	param1, 
	param2, 
	param3, 
	param4
	);
	} // callseq 100
$L__BB100_2:
	mov.u32 	%r2, %ctaid.x;
	mov.u32 	%r3, %ntid.y;
	mov.u32 	%r4, %tid.y;
	mad.lo.s32 	%r5, %r2, %r3, %r4;
	mov.u32 	%r6, %nctaid.x;
	mul.lo.s32 	%r1, %r6, %r3;
	cvt.s64.s32 	%rd31, %r5;
	setp.le.s64 	%p2, %rd15, %rd31;
	@%p2 bra 	$L__BB100_5;
	mov.u32 	%r7, %tid.x;
	cvt.u64.u32 	%rd4, %r7;
	cvta.to.global.u64 	%rd5, %rd11;
	cvta.to.global.u64 	%rd6, %rd10;
	cvt.s64.s32 	%rd7, %r1;
$L__BB100_4:
	mad.lo.s64 	%rd23, %rd31, %rd12, %rd4;
	shl.b64 	%rd24, %rd23, 2;
	add.s64 	%rd25, %rd6, %rd24;
	ld.global.f32 	%f3, [%rd25];
	add.s64 	%rd26, %rd5, %rd23;
	ld.global.u8 	%rs1, [%rd26];
	setp.eq.s16 	%p3, %rs1, 0;
	mul.f32 	%f4, %f2, %f3;
	selp.f32 	%f5, %f1, %f4, %p3;
	max.f32 	%f6, %f5, 0fFF800000;
	ld.global.f32 	%f7, [%rd25+128];
	ld.global.u8 	%rs2, [%rd26+32];
	setp.eq.s16 	%p4, %rs2, 0;
	mul.f32 	%f8, %f2, %f7;
	selp.f32 	%f9, %f1, %f8, %p4;
	max.f32 	%f10, %f6, %f9;
	ld.global.f32 	%f11, [%rd25+256];
	ld.global.u8 	%rs3, [%rd26+64];
	setp.eq.s16 	%p5, %rs3, 0;
	mul.f32 	%f12, %f2, %f11;
	selp.f32 	%f13, %f1, %f12, %p5;
	max.f32 	%f14, %f10, %f13;
	ld.global.f32 	%f15, [%rd25+384];
	ld.global.u8 	%rs4, [%rd26+96];
	setp.eq.s16 	%p6, %rs4, 0;
	mul.f32 	%f16, %f2, %f15;
	selp.f32 	%f17, %f1, %f16, %p6;
	max.f32 	%f18, %f14, %f17;
	ld.global.f32 	%f19, [%rd25+512];
	ld.global.u8 	%rs5, [%rd26+128];
	setp.eq.s16 	%p7, %rs5, 0;
	mul.f32 	%f20, %f2, %f19;
	selp.f32 	%f21, %f1, %f20, %p7;
	max.f32 	%f22, %f18, %f21;
	ld.global.f32 	%f23, [%rd25+640];
	ld.global.u8 	%rs6, [%rd26+160];
	setp.eq.s16 	%p8, %rs6, 0;
	mul.f32 	%f24, %f2, %f23;
	selp.f32 	%f25, %f1, %f24, %p8;
	max.f32 	%f26, %f22, %f25;
	ld.global.f32 	%f27, [%rd25+768];
	ld.global.u8 	%rs7, [%rd26+192];
	setp.eq.s16 	%p9, %rs7, 0;
	mul.f32 	%f28, %f2, %f27;
	selp.f32 	%f29, %f1, %f28, %p9;
	max.f32 	%f30, %f26, %f29;
	ld.global.f32 	%f31, [%rd25+896];
	ld.global.u8 	%rs8, [%rd26+224];
	setp.eq.s16 	%p10, %rs8, 0;
	mul.f32 	%f32, %f2, %f31;
	selp.f32 	%f33, %f1, %f32, %p10;
	max.f32 	%f34, %f30, %f33;
	ld.global.f32 	%f35, [%rd25+1024];
	ld.global.u8 	%rs9, [%rd26+256];
	setp.eq.s16 	%p11, %rs9, 0;
	mul.f32 	%f36, %f2, %f35;
	selp.f32 	%f37, %f1, %f36, %p11;
	max.f32 	%f38, %f34, %f37;
	ld.global.f32 	%f39, [%rd25+1152];
	ld.global.u8 	%rs10, [%rd26+288];
	setp.eq.s16 	%p12, %rs10, 0;
	mul.f32 	%f40, %f2, %f39;
	selp.f32 	%f41, %f1, %f40, %p12;
	max.f32 	%f42, %f38, %f41;
	ld.global.f32 	%f43, [%rd25+1280];
	ld.global.u8 	%rs11, [%rd26+320];
	setp.eq.s16 	%p13, %rs11, 0;
	mul.f32 	%f44, %f2, %f43;
	selp.f32 	%f45, %f1, %f44, %p13;
	max.f32 	%f46, %f42, %f45;
	ld.global.f32 	%f47, [%rd25+1408];
	ld.global.u8 	%rs12, [%rd26+352];
	setp.eq.s16 	%p14, %rs12, 0;
	mul.f32 	%f48, %f2, %f47;
	selp.f32 	%f49, %f1, %f48, %p14;
	max.f32 	%f50, %f46, %f49;
	ld.global.f32 	%f51, [%rd25+1536];
	ld.global.u8 	%rs13, [%rd26+384];
	setp.eq.s16 	%p15, %rs13, 0;
	mul.f32 	%f52, %f2, %f51;
	selp.f32 	%f53, %f1, %f52, %p15;
	max.f32 	%f54, %f50, %f53;
	mov.b32 	%r8, %f54;
	shfl.sync.bfly.b32	%r9|%p16, %r8, 16, 31, -1;
	mov.b32 	%f55, %r9;
	max.f32 	%f56, %f54, %f55;
	mov.b32 	%r10, %f56;
	shfl.sync.bfly.b32	%r11|%p17, %r10, 8, 31, -1;
	mov.b32 	%f57, %r11;
	max.f32 	%f58, %f56, %f57;
	mov.b32 	%r12, %f58;
	shfl.sync.bfly.b32	%r13|%p18, %r12, 4, 31, -1;
	mov.b32 	%f59, %r13;
	max.f32 	%f60, %f58, %f59;
	mov.b32 	%r14, %f60;
	shfl.sync.bfly.b32	%r15|%p19, %r14, 2, 31, -1;
	mov.b32 	%f61, %r15;
	max.f32 	%f62, %f60, %f61;
	mov.b32 	%r16, %f62;
	shfl.sync.bfly.b32	%r17|%p20, %r16, 1, 31, -1;
	mov.b32 	%f63, %r17;
	max.f32 	%f64, %f62, %f63;
	sub.f32 	%f65, %f5, %f64;
	fma.rn.f32 	%f66, %f65, 0f3BBB989D, 0f3F000000;
	cvt.sat.f32.f32 	%f67, %f66;
	mov.f32 	%f68, 0f4B400001;
	mov.f32 	%f69, 0f437C0000;
	fma.rm.f32 	%f70, %f67, %f69, %f68;
	add.f32 	%f71, %f70, 0fCB40007F;
	neg.f32 	%f72, %f71;
	fma.rn.f32 	%f73, %f65, 0f3FB8AA3B, %f72;
	fma.rn.f32 	%f74, %f65, 0f32A57060, %f73;
	mov.b32 	%r18, %f70;
	shl.b32 	%r19, %r18, 23;
	mov.b32 	%f75, %r19;
	ex2.approx.ftz.f32 	%f76, %f74;
	mul.f32 	%f77, %f76, %f75;
	add.f32 	%f78, %f77, 0f00000000;
	sub.f32 	%f79, %f9, %f64;
	fma.rn.f32 	%f80, %f79, 0f3BBB989D, 0f3F000000;
	cvt.sat.f32.f32 	%f81, %f80;
	fma.rm.f32 	%f82, %f81, %f69, %f68;
	add.f32 	%f83, %f82, 0fCB40007F;
	neg.f32 	%f84, %f83;
	fma.rn.f32 	%f85, %f79, 0f3FB8AA3B, %f84;
	fma.rn.f32 	%f86, %f79, 0f32A57060, %f85;
	mov.b32 	%r20, %f82;
	shl.b32 	%r21, %r20, 23;
	mov.b32 	%f87, %r21;
	ex2.approx.ftz.f32 	%f88, %f86;
	mul.f32 	%f89, %f88, %f87;
	add.f32 	%f90, %f78, %f89;
	sub.f32 	%f91, %f13, %f64;
	fma.rn.f32 	%f92, %f91, 0f3BBB989D, 0f3F000000;
	cvt.sat.f32.f32 	%f93, %f92;
	fma.rm.f32 	%f94, %f93, %f69, %f68;
	add.f32 	%f95, %f94, 0fCB40007F;
	neg.f32 	%f96, %f95;
	fma.rn.f32 	%f97, %f91, 0f3FB8AA3B, %f96;
	fma.rn.f32 	%f98, %f91, 0f32A57060, %f97;
	mov.b32 	%r22, %f94;
	shl.b32 	%r23, %r22, 23;
	mov.b32 	%f99, %r23;
	ex2.approx.ftz.f32 	%f100, %f98;
	mul.f32 	%f101, %f100, %f99;
	add.f32 	%f102, %f90, %f101;
	sub.f32 	%f103, %f17, %f64;
	fma.rn.f32 	%f104, %f103, 0f3BBB989D, 0f3F000000;
	cvt.sat.f32.f32 	%f105, %f104;
	fma.rm.f32 	%f106, %f105, %f69, %f68;
	add.f32 	%f107, %f106, 0fCB40007F;
	neg.f32 	%f108, %f107;
	fma.rn.f32 	%f109, %f103, 0f3FB8AA3B, %f108;
	fma.rn.f32 	%f110, %f103, 0f32A57060, %f109;
	mov.b32 	%r24, %f106;
	shl.b32 	%r25, %r24, 23;
	mov.b32 	%f111, %r25;
	ex2.approx.ftz.f32 	%f112, %f110;
	mul.f32 	%f113, %f112, %f111;
	add.f32 	%f114, %f102, %f113;
	sub.f32 	%f115, %f21, %f64;
	fma.rn.f32 	%f116, %f115, 0f3BBB989D, 0f3F000000;
	cvt.sat.f32.f32 	%f117, %f116;
	fma.rm.f32 	%f118, %f117, %f69, %f68;
	add.f32 	%f119, %f118, 0fCB40007F;
	neg.f32 	%f120, %f119;
	fma.rn.f32 	%f121, %f115, 0f3FB8AA3B, %f120;
	fma.rn.f32 	%f122, %f115, 0f32A57060, %f121;
	mov.b32 	%r26, %f118;
	shl.b32 	%r27, %r26, 23;
	mov.b32 	%f123, %r27;
	ex2.approx.ftz.f32 	%f124, %f122;
	mul.f32 	%f125, %f124, %f123;
	add.f32 	%f126, %f114, %f125;
	sub.f32 	%f127, %f25, %f64;
	fma.rn.f32 	%f128, %f127, 0f3BBB989D, 0f3F000000;
	cvt.sat.f32.f32 	%f129, %f128;
	fma.rm.f32 	%f130, %f129, %f69, %f68;
	add.f32 	%f131, %f130, 0fCB40007F;
	neg.f32 	%f132, %f131;
	fma.rn.f32 	%f133, %f127, 0f3FB8AA3B, %f132;
	fma.rn.f32 	%f134, %f127, 0f32A57060, %f133;
	mov.b32 	%r28, %f130;
	shl.b32 	%r29, %r28, 23;
	mov.b32 	%f135, %r29;
	ex2.approx.ftz.f32 	%f136, %f134;
	mul.f32 	%f137, %f136, %f135;
	add.f32 	%f138, %f126, %f137;
	sub.f32 	%f139, %f29, %f64;
	fma.rn.f32 	%f140, %f139, 0f3BBB989D, 0f3F000000;
	cvt.sat.f32.f32 	%f141, %f140;
	fma.rm.f32 	%f142, %f141, %f69, %f68;
	add.f32 	%f143, %f142, 0fCB40007F;
	neg.f32 	%f144, %f143;
	fma.rn.f32 	%f145, %f139, 0f3FB8AA3B, %f144;
	fma.rn.f32 	%f146, %f139, 0f32A57060, %f145;
	mov.b32 	%r30, %f142;
	shl.b32 	%r31, %r30, 23;
	mov.b32 	%f147, %r31;
	ex2.approx.ftz.f32 	%f148, %f146;
	mul.f32 	%f149, %f148, %f147;
	add.f32 	%f150, %f138, %f149;
	sub.f32 	%f151, %f33, %f64;
	fma.rn.f32 	%f152, %f151, 0f3BBB989D, 0f3F000000;
	cvt.sat.f32.f32 	%f153, %f152;
	fma.rm.f32 	%f154, %f153, %f69, %f68;
	add.f32 	%f155, %f154, 0fCB40007F;
	neg.f32 	%f156, %f155;
	fma.rn.f32 	%f157, %f151, 0f3FB8AA3B, %f156;
	fma.rn.f32 	%f158, %f151, 0f32A57060, %f157;
	mov.b32 	%r32, %f154;
	shl.b32 	%r33, %r32, 23;
	mov.b32 	%f159, %r33;
	ex2.approx.ftz.f32 	%f160, %f158;
	mul.f32 	%f161, %f160, %f159;
	add.f32 	%f162, %f150, %f161;
	sub.f32 	%f163, %f37, %f64;
	fma.rn.f32 	%f164, %f163, 0f3BBB989D, 0f3F000000;
	cvt.sat.f32.f32 	%f165, %f164;
	fma.rm.f32 	%f166, %f165, %f69, %f68;
	add.f32 	%f167, %f166, 0fCB40007F;
	neg.f32 	%f168, %f167;
	fma.rn.f32 	%f169, %f163, 0f3FB8AA3B, %f168;
	fma.rn.f32 	%f170, %f163, 0f32A57060, %f169;
	mov.b32 	%r34, %f166;
	shl.b32 	%r35, %r34, 23;
	mov.b32 	%f171, %r35;
	ex2.approx.ftz.f32 	%f172, %f170;
	mul.f32 	%f173, %f172, %f171;
	add.f32 	%f174, %f162, %f173;
	sub.f32 	%f175, %f41, %f64;
	fma.rn.f32 	%f176, %f175, 0f3BBB989D, 0f3F000000;
	cvt.sat.f32.f32 	%f177, %f176;
	fma.rm.f32 	%f178, %f177, %f69, %f68;
	add.f32 	%f179, %f178, 0fCB40007F;
	neg.f32 	%f180, %f179;
	fma.rn.f32 	%f181, %f175, 0f3FB8AA3B, %f180;
	fma.rn.f32 	%f182, %f175, 0f32A57060, %f181;
	mov.b32 	%r36, %f178;
	shl.b32 	%r37, %r36, 23;
	mov.b32 	%f183, %r37;
	ex2.approx.ftz.f32 	%f184, %f182;
	mul.f32 	%f185, %f184, %f183;
	add.f32 	%f186, %f174, %f185;
	sub.f32 	%f187, %f45, %f64;
	fma.rn.f32 	%f188, %f187, 0f3BBB989D, 0f3F000000;
	cvt.sat.f32.f32 	%f189, %f188;
	fma.rm.f32 	%f190, %f189, %f69, %f68;
	add.f32 	%f191, %f190, 0fCB40007F;
	neg.f32 	%f192, %f191;
	fma.rn.f32 	%f193, %f187, 0f3FB8AA3B, %f192;
	fma.rn.f32 	%f194, %f187, 0f32A57060, %f193;
	mov.b32 	%r38, %f190;
	shl.b32 	%r39, %r38, 23;
	mov.b32 	%f195, %r39;
	ex2.approx.ftz.f32 	%f196, %f194;
	mul.f32 	%f197, %f196, %f195;
	add.f32 	%f198, %f186, %f197;
	sub.f32 	%f199, %f49, %f64;
	fma.rn.f32 	%f200, %f199, 0f3BBB989D, 0f3F000000;
	cvt.sat.f32.f32 	%f201, %f200;
	fma.rm.f32 	%f202, %f201, %f69, %f68;
	add.f32 	%f203, %f202, 0fCB40007F;
	neg.f32 	%f204, %f203;
	fma.rn.f32 	%f205, %f199, 0f3FB8AA3B, %f204;
	fma.rn.f32 	%f206, %f199, 0f32A57060, %f205;
	mov.b32 	%r40, %f202;
	shl.b32 	%r41, %r40, 23;
	mov.b32 	%f207, %r41;
	ex2.approx.ftz.f32 	%f208, %f206;
	mul.f32 	%f209, %f208, %f207;
	add.f32 	%f210, %f198, %f209;
	sub.f32 	%f211, %f53, %f64;
	fma.rn.f32 	%f212, %f211, 0f3BBB989D, 0f3F000000;
	cvt.sat.f32.f32 	%f213, %f212;
	fma.rm.f32 	%f214, %f213, %f69, %f68;
	add.f32 	%f215, %f214, 0fCB40007F;
	neg.f32 	%f216, %f215;
	fma.rn.f32 	%f217, %f211, 0f3FB8AA3B, %f216;
	fma.rn.f32 	%f218, %f211, 0f32A57060, %f217;
	mov.b32 	%r42, %f214;
	shl.b32 	%r43, %r42, 23;
	mov.b32 	%f219, %r43;
	ex2.approx.ftz.f32 	%f220, %f218;
	mul.f32 	%f221, %f220, %f219;
	add.f32 	%f222, %f210, %f221;
	mov.b32 	%r44, %f222;
	shfl.sync.bfly.b32	%r45|%p21, %r44, 16, 31, -1;
	mov.b32 	%f223, %r45;
	add.f32 	%f224, %f222, %f223;
	mov.b32 	%r46, %f224;
	shfl.sync.bfly.b32	%r47|%p22, %r46, 8, 31, -1;
	mov.b32 	%f225, %r47;
	add.f32 	%f226, %f224, %f225;
	mov.b32 	%r48, %f226;
	shfl.sync.bfly.b32	%r49|%p23, %r48, 4, 31, -1;
	mov.b32 	%f227, %r49;
	add.f32 	%f228, %f226, %f227;
	mov.b32 	%r50, %f228;
	shfl.sync.bfly.b32	%r51|%p24, %r50, 2, 31, -1;
	mov.b32 	%f229, %r51;
	add.f32 	%f230, %f228, %f229;
	mov.b32 	%r52, %f230;
	shfl.sync.bfly.b32	%r53|%p25, %r52, 1, 31, -1;
	mov.b32 	%f231, %r53;
	add.f32 	%f232, %f230, %f231;
	div.rn.f32 	%f233, %f77, %f232;
	div.rn.f32 	%f234, %f89, %f232;
	div.rn.f32 	%f235, %f101, %f232;
	div.rn.f32 	%f236, %f113, %f232;
	div.rn.f32 	%f237, %f125, %f232;
	div.rn.f32 	%f238, %f137, %f232;
	div.rn.f32 	%f239, %f149, %f232;
	div.rn.f32 	%f240, %f161, %f232;
	div.rn.f32 	%f241, %f173, %f232;
	div.rn.f32 	%f242, %f185, %f232;
	div.rn.f32 	%f243, %f197, %f232;
	div.rn.f32 	%f244, %f209, %f232;
	div.rn.f32 	%f245, %f221, %f232;
	mad.lo.s64 	%rd27, %rd31, %rd14, %rd4;
	cvta.to.global.u64 	%rd28, %rd13;
	shl.b64 	%rd29, %rd27, 2;
	add.s64 	%rd30, %rd28, %rd29;
	st.global.f32 	[%rd30], %f233;
	st.global.f32 	[%rd30+128], %f234;
	st.global.f32 	[%rd30+256], %f235;
	st.global.f32 	[%rd30+384], %f236;
	st.global.f32 	[%rd30+512], %f237;
	st.global.f32 	[%rd30+640], %f238;
	st.global.f32 	[%rd30+768], %f239;
	st.global.f32 	[%rd30+896], %f240;
	st.global.f32 	[%rd30+1024], %f241;
	st.global.f32 	[%rd30+1152], %f242;
	st.global.f32 	[%rd30+1280], %f243;
	st.global.f32 	[%rd30+1408], %f244;
	st.global.f32 	[%rd30+1536], %f245;
	add.s64 	%rd31, %rd31, %rd7;
	setp.lt.s64 	%p26, %rd31, %rd15;
	@%p26 bra 	$L__BB100_4;
$L__BB100_5:
	ret;

}
	// .globl	_Z15SoftmaxWarpImplI24ElementwiseScaleMaskLoadIffbE11DirectStoreIffEfLi1ELi13ELi32ELi1ELb1EL9Algorithm0EEvT_T0_ll
.visible .entry _Z15SoftmaxWarpImplI24ElementwiseScaleMaskLoadIffbE11DirectStoreIffEfLi1ELi13ELi32ELi1ELb1EL9Algorithm0EEvT_T0_ll(
	.param .align 8 .b8 _Z15SoftmaxWarpImplI24ElementwiseScaleMaskLoadIffbE11DirectStoreIffEfLi1ELi13ELi32ELi1ELb1EL9Algorithm0EEvT_T0_ll_param_0[32],
	.param .align 8 .b8 _Z15SoftmaxWarpImplI24ElementwiseScaleMaskLoadIffbE11DirectStoreIffEfLi1ELi13ELi32ELi1ELb1EL9Algorithm0EEvT_T0_ll_param_1[16],
	.param .u64 _Z15SoftmaxWarpImplI24ElementwiseScaleMaskLoadIffbE11DirectStoreIffEfLi1ELi13ELi32ELi1ELb1EL9Algorithm0EEvT_T0_ll_param_2,
	.param .u64 _Z15SoftmaxWarpImplI24ElementwiseScaleMaskLoadIffbE11DirectStoreIffEfLi1ELi13ELi32ELi1ELb1EL9Algorithm0EEvT_T0_ll_param_3
)
{
	.reg .pred 	%p<53>;
	.reg .b16 	%rs<14>;
	.reg .b32 	%r<66>;
	.reg .b32 	%f<313>;
	.reg .b64 	%rd<47>;

	ld.param.v2.f32 	{%f68, %f69}, [_Z15SoftmaxWarpImplI24ElementwiseScaleMaskLoadIffbE11DirectStoreIffEfLi1ELi13ELi32ELi1ELb1EL9Algorithm0EEvT_T0_ll_param_0+24];
	ld.param.u64 	%rd29, [_Z15SoftmaxWarpImplI24ElementwiseScaleMaskLoadIffbE11DirectStoreIffEfLi1ELi13ELi32ELi1ELb1EL9Algorithm0EEvT_T0_ll_param_0+16];
	ld.param.u64 	%rd3, [_Z15SoftmaxWarpImplI24ElementwiseScaleMaskLoadIffbE11DirectStoreIffEfLi1ELi13ELi32ELi1ELb1EL9Algorithm0EEvT_T0_ll_param_1];
	ld.param.u64 	%rd4, [_Z15SoftmaxWarpImplI24ElementwiseScaleMaskLoadIffbE11DirectStoreIffEfLi1ELi13ELi32ELi1ELb1EL9Algorithm0EEvT_T0_ll_param_1+8];
	ld.param.u64 	%rd28, [_Z15SoftmaxWarpImplI24ElementwiseScaleMaskLoadIffbE11DirectStoreIffEfLi1ELi13ELi32ELi1ELb1EL9Algorithm0EEvT_T0_ll_param_0+8];
	ld.param.u64 	%rd27, [_Z15SoftmaxWarpImplI24ElementwiseScaleMaskLoadIffbE11DirectStoreIffEfLi1ELi13ELi32ELi1ELb1EL9Algorithm0EEvT_T0_ll_param_0];
	ld.param.u64 	%rd30, [_Z15SoftmaxWarpImplI24ElementwiseScaleMaskLoadIffbE11DirectStoreIffEfLi1ELi13ELi32ELi1ELb1EL9Algorithm0EEvT_T0_ll_param_2];
	ld.param.u64 	%rd31, [_Z15SoftmaxWarpImplI24ElementwiseScaleMaskLoadIffbE11DirectStoreIffEfLi1ELi13ELi32ELi1ELb1EL9Algorithm0EEvT_T0_ll_param_3];
	cvta.to.global.u64 	%rd1, %rd27;
	cvta.to.global.u64 	%rd2, %rd28;
	setp.lt.s64 	%p1, %rd31, 417;
	@%p1 bra 	$L__BB101_2;
	mov.u64 	%rd32, $str;
	cvta.global.u64 	%rd33, %rd32;
	mov.u64 	%rd34, $str$1;
	cvta.global.u64 	%rd35, %rd34;
	mov.u64 	%rd36, __unnamed_102;
	cvta.global.u64 	%rd37, %rd36;
	{ // callseq 101, 0
	.param .b64 param0;
	st.param.b64 	[param0], %rd33;
	.param .b64 param1;
	st.param.b64 	[param1], %rd35;
	.param .b32 param2;
	st.param.b32 	[param2], 219;
	.param .b64 param3;
	st.param.b64 	[param3], %rd37;
	.param .b64 param4;
	st.param.b64 	[param4], 1;
	call.uni 
	__assertfail, 
	(
	param0, 
	param1, 
	param2, 
	param3, 
	param4
	);
	} // callseq 101
$L__BB101_2:
	mov.u32 	%r2, %ctaid.x;
	mov.u32 	%r3, %ntid.y;
	mov.u32 	%r4, %tid.y;
	mad.lo.s32 	%r5, %r2, %r3, %r4;
	mov.u32 	%r6, %nctaid.x;
	mul.lo.s32 	%r1, %r6, %r3;
	cvt.s64.s32 	%rd46, %r5;
	setp.le.s64 	%p2, %rd30, %rd46;
	@%p2 bra 	$L__BB101_57;
	mov.u32 	%r7, %tid.x;
	cvt.u64.u32 	%rd6, %r7;
	add.s32 	%r8, %r7, 32;
	cvt.u64.u32 	%rd7, %r8;
	add.s32 	%r9, %r7, 64;
	cvt.u64.u32 	%rd8, %r9;
	add.s32 	%r10, %r7, 96;
	cvt.u64.u32 	%rd9, %r10;
	add.s32 	%r11, %r7, 128;
	cvt.u64.u32 	%rd10, %r11;
	add.s32 	%r12, %r7, 160;
	cvt.u64.u32 	%rd11, %r12;
	add.s32 	%r13, %r7, 192;
	cvt.u64.u32 	%rd12, %r13;
	add.s32 	%r14, %r7, 224;
	cvt.u64.u32 	%rd13, %r14;
	add.s32 	%r15, %r7, 256;
	cvt.u64.u32 	%rd14, %r15;
	add.s32 	%r16, %r7, 288;
	cvt.u64.u32 	%rd15, %r16;
	add.s32 	%r17, %r7, 320;
	cvt.u64.u32 	%rd16, %r17;
	add.s32 	%r18, %r7, 352;
	cvt.u64.u32 	%rd17, %r18;
	add.s32 	%r19, %r7, 384;
	cvt.u64.u32 	%rd18, %r19;
	cvta.to.global.u64 	%rd19, %rd3;
	cvt.s64.s32 	%rd20, %r1;
$L__BB101_4:
	setp.le.s64 	%p3, %rd31, %rd6;
	mul.lo.s64 	%rd22, %rd46, %rd29;
	mov.f32 	%f287, 0fFF800000;
	mov.f32 	%f290, %f287;
	@%p3 bra 	$L__BB101_6;
	add.s64 	%rd38, %rd22, %rd6;
	shl.b64 	%rd39, %rd38, 2;
	add.s64 	%rd40, %rd1, %rd39;
	ld.global.f32 	%f71, [%rd40];
	add.s64 	%rd41, %rd2, %rd38;
	ld.global.u8 	%rs1, [%rd41];
	setp.eq.s16 	%p4, %rs1, 0;
	mul.f32 	%f72, %f69, %f71;
	selp.f32 	%f287, %f68, %f72, %p4;
	max.f32 	%f290, %f287, 0fFF800000;
$L__BB101_6:
	setp.le.s64 	%p5, %rd31, %rd7;
	add.s64 	%rd42, %rd22, %rd6;
	add.s64 	%rd23, %rd2, %rd42;
	shl.b64 	%rd43, %rd42, 2;
	add.s64 	%rd24, %rd1, %rd43;
	mov.f32 	%f289, 0fFF800000;
	@%p5 bra 	$L__BB101_8;
	ld.global.f32 	%f74, [%rd24+128];
	ld.global.u8 	%rs2, [%rd23+32];
	setp.eq.s16 	%p6, %rs2, 0;
	mul.f32 	%f75, %f69, %f74;
	selp.f32 	%f289, %f68, %f75, %p6;
	max.f32 	%f290, %f290, %f289;
$L__BB101_8:
	setp.le.s64 	%p7, %rd31, %rd8;
	mov.f32 	%f291, 0fFF800000;
	@%p7 bra 	$L__BB101_10;
	ld.global.f32 	%f77, [%rd24+256];
	ld.global.u8 	%rs3, [%rd23+64];
	setp.eq.s16 	%p8, %rs3, 0;
	mul.f32 	%f78, %f69, %f77;
	selp.f32 	%f291, %f68, %f78, %p8;
	max.f32 	%f290, %f290, %f291;
$L__BB101_10:
	setp.le.s64 	%p9, %rd31, %rd9;
	mov.f32 	%f293, 0fFF800000;
	@%p9 bra 	$L__BB101_12;
	ld.global.f32 	%f80, [%rd24+384];
	ld.global.u8 	%rs4, [%rd23+96];
	setp.eq.s16 	%p10, %rs4, 0;
	mul.f32 	%f81, %f69, %f80;
	selp.f32 	%f293, %f68, %f81, %p10;
	max.f32 	%f290, %f290, %f293;
$L__BB101_12:
	setp.le.s64 	%p11, %rd31, %rd10;
	mov.f32 	%f295, 0fFF800000;
	@%p11 bra 	$L__BB101_14;
	ld.global.f32 	%f83, [%rd24+512];
	ld.global.u8 	%rs5, [%rd23+128];
	setp.eq.s16 	%p12, %rs5, 0;
	mul.f32 	%f84, %f69, %f83;
	selp.f32 	%f295, %f68, %f84, %p12;
	max.f32 	%f290, %f290, %f295;
$L__BB101_14:
	setp.le.s64 	%p13, %rd31, %rd11;
	mov.f32 	%f297, 0fFF800000;
	@%p13 bra 	$L__BB101_16;
	ld.global.f32 	%f86, [%rd24+640];
	ld.global.u8 	%rs6, [%rd23+160];
	setp.eq.s16 	%p14, %rs6, 0;
	mul.f32 	%f87, %f69, %f86;
	selp.f32 	%f297, %f68, %f87, %p14;
	max.f32 	%f290, %f290, %f297;
$L__BB101_16:
	setp.le.s64 	%p15, %rd31, %rd12;
	mov.f32 	%f299, 0fFF800000;
	@%p15 bra 	$L__BB101_18;
	ld.global.f32 	%f89, [%rd24+768];
	ld.global.u8 	%rs7, [%rd23+192];
	setp.eq.s16 	%p16, %rs7, 0;
	mul.f32 	%f90, %f69, %f89;
	selp.f32 	%f299, %f68, %f90, %p16;
	max.f32 	%f290, %f290, %f299;
$L__BB101_18:
	setp.le.s64 	%p17, %rd31, %rd13;
	mov.f32 	%f301, 0fFF800000;
	@%p17 bra 	$L__BB101_20;
	ld.global.f32 	%f92, [%rd24+896];
	ld.global.u8 	%rs8, [%rd23+224];
	setp.eq.s16 	%p18, %rs8, 0;
	mul.f32 	%f93, %f69, %f92;
	selp.f32 	%f301, %f68, %f93, %p18;
	max.f32 	%f290, %f290, %f301;
$L__BB101_20:
	setp.le.s64 	%p19, %rd31, %rd14;
	mov.f32 	%f303, 0fFF800000;
	@%p19 bra 	$L__BB101_22;
	ld.global.f32 	%f95, [%rd24+1024];
	ld.global.u8 	%rs9, [%rd23+256];
	setp.eq.s16 	%p20, %rs9, 0;
	mul.f32 	%f96, %f69, %f95;
	selp.f32 	%f303, %f68, %f96, %p20;
	max.f32 	%f290, %f290, %f303;
$L__BB101_22:
	setp.le.s64 	%p21, %rd31, %rd15;
	mov.f32 	%f305, 0fFF800000;
	@%p21 bra 	$L__BB101_24;
	ld.global.f32 	%f98, [%rd24+1152];
	ld.global.u8 	%rs10, [%rd23+288];
	setp.eq.s16 	%p22, %rs10, 0;
	mul.f32 	%f99, %f69, %f98;
	selp.f32 	%f305, %f68, %f99, %p22;
	max.f32 	%f290, %f290, %f305;
$L__BB101_24:
	setp.le.s64 	%p23, %rd31, %rd16;
	mov.f32 	%f307, 0fFF800000;
	@%p23 bra 	$L__BB101_26;
	ld.global.f32 	%f101, [%rd24+1280];
	ld.global.u8 	%rs11, [%rd23+320];
	setp.eq.s16 	%p24, %rs11, 0;
	mul.f32 	%f102, %f69, %f101;
	selp.f32 	%f307, %f68, %f102, %p24;
	max.f32 	%f290, %f290, %f307;
$L__BB101_26:
	setp.le.s64 	%p25, %rd31, %rd17;
	mov.f32 	%f309, 0fFF800000;
	@%p25 bra 	$L__BB101_28;
	ld.global.f32 	%f104, [%rd24+1408];
	ld.global.u8 	%rs12, [%rd23+352];
	setp.eq.s16 	%p26, %rs12, 0;
	mul.f32 	%f105, %f69, %f104;
	selp.f32 	%f309, %f68, %f105, %p26;
	max.f32 	%f290, %f290, %f309;
$L__BB101_28:
	setp.le.s64 	%p27, %rd31, %rd18;
	mov.f32 	%f311, 0fFF800000;
	@%p27 bra 	$L__BB101_30;
	ld.global.f32 	%f107, [%rd24+1536];
	ld.global.u8 	%rs13, [%rd23+384];
	setp.eq.s16 	%p28, %rs13, 0;
	mul.f32 	%f108, %f69, %f107;
	selp.f32 	%f311, %f68, %f108, %p28;
	max.f32 	%f290, %f290, %f311;
$L__BB101_30:
	setp.le.s64 	%p29, %rd31, %rd6;
	mov.b32 	%r20, %f290;
	shfl.sync.bfly.b32	%r21|%p30, %r20, 16, 31, -1;
	mov.b32 	%f109, %r21;
	max.f32 	%f110, %f290, %f109;
	mov.b32 	%r22, %f110;
	shfl.sync.bfly.b32	%r23|%p31, %r22, 8, 31, -1;
	mov.b32 	%f111, %r23;
	max.f32 	%f112, %f110, %f111;
	mov.b32 	%r24, %f112;
	shfl.sync.bfly.b32	%r25|%p32, %r24, 4, 31, -1;
	mov.b32 	%f113, %r25;
	max.f32 	%f114, %f112, %f113;
	mov.b32 	%r26, %f114;
	shfl.sync.bfly.b32	%r27|%p33, %r26, 2, 31, -1;
	mov.b32 	%f115, %r27;
	max.f32 	%f116, %f114, %f115;
	mov.b32 	%r28, %f116;
	shfl.sync.bfly.b32	%r29|%p34, %r28, 1, 31, -1;
	mov.b32 	%f117, %r29;
	max.f32 	%f118, %f116, %f117;
	sub.f32 	%f119, %f287, %f118;
	fma.rn.f32 	%f120, %f119, 0f3BBB989D, 0f3F000000;
	cvt.sat.f32.f32 	%f121, %f120;
	mov.f32 	%f122, 0f4B400001;
	mov.f32 	%f123, 0f437C0000;
	fma.rm.f32 	%f124, %f121, %f123, %f122;
	add.f32 	%f125, %f124, 0fCB40007F;
	neg.f32 	%f126, %f125;
	fma.rn.f32 	%f127, %f119, 0f3FB8AA3B, %f126;
	fma.rn.f32 	%f128, %f119, 0f32A57060, %f127;
	mov.b32 	%r30, %f124;
	shl.b32 	%r31, %r30, 23;
	mov.b32 	%f129, %r31;
	ex2.approx.ftz.f32 	%f130, %f128;
	mul.f32 	%f131, %f130, %f129;
	add.f32 	%f132, %f131, 0f00000000;
	sub.f32 	%f133, %f289, %f118;
	fma.rn.f32 	%f134, %f133, 0f3BBB989D, 0f3F000000;
	cvt.sat.f32.f32 	%f135, %f134;
	fma.rm.f32 	%f136, %f135, %f123, %f122;
	add.f32 	%f137, %f136, 0fCB40007F;
	neg.f32 	%f138, %f137;
	fma.rn.f32 	%f139, %f133, 0f3FB8AA3B, %f138;
	fma.rn.f32 	%f140, %f133, 0f32A57060, %f139;
	mov.b32 	%r32, %f136;
	shl.b32 	%r33, %r32, 23;
	mov.b32 	%f141, %r33;
	ex2.approx.ftz.f32 	%f142, %f140;
	mul.f32 	%f143, %f142, %f141;
	add.f32 	%f144, %f132, %f143;
	sub.f32 	%f145, %f291, %f118;
	fma.rn.f32 	%f146, %f145, 0f3BBB989D, 0f3F000000;
	cvt.sat.f32.f32 	%f147, %f146;
	fma.rm.f32 	%f148, %f147, %f123, %f122;
	add.f32 	%f149, %f148, 0fCB40007F;
	neg.f32 	%f150, %f149;
	fma.rn.f32 	%f151, %f145, 0f3FB8AA3B, %f150;
	fma.rn.f32 	%f152, %f145, 0f32A57060, %f151;
	mov.b32 	%r34, %f148;
	shl.b32 	%r35, %r34, 23;
	mov.b32 	%f153, %r35;
	ex2.approx.ftz.f32 	%f154, %f152;
	mul.f32 	%f155, %f154, %f153;
	add.f32 	%f156, %f144, %f155;
	sub.f32 	%f157, %f293, %f118;
	fma.rn.f32 	%f158, %f157, 0f3BBB989D, 0f3F000000;
	cvt.sat.f32.f32 	%f159, %f158;
	fma.rm.f32 	%f160, %f159, %f123, %f122;
	add.f32 	%f161, %f160, 0fCB40007F;
	neg.f32 	%f162, %f161;
	fma.rn.f32 	%f163, %f157, 0f3FB8AA3B, %f162;
	fma.rn.f32 	%f164, %f157, 0f32A57060, %f163;
	mov.b32 	%r36, %f160;
	shl.b32 	%r37, %r36, 23;
	mov.b32 	%f165, %r37;
	ex2.approx.ftz.f32 	%f166, %f164;
	mul.f32 	%f167, %f166, %f165;
	add.f32 	%f168, %f156, %f167;
	sub.f32 	%f169, %f295, %f118;
	fma.rn.f32 	%f170, %f169, 0f3BBB989D, 0f3F000000;
	cvt.sat.f32.f32 	%f171, %f170;
	fma.rm.f32 	%f172, %f171, %f123, %f122;
	add.f32 	%f173, %f172, 0fCB40007F;
	neg.f32 	%f174, %f173;
	fma.rn.f32 	%f175, %f169, 0f3FB8AA3B, %f174;
	fma.rn.f32 	%f176, %f169, 0f32A57060, %f175;
	mov.b32 	%r38, %f172;
	shl.b32 	%r39, %r38, 23;
	mov.b32 	%f177, %r39;
	ex2.approx.ftz.f32 	%f178, %f176;
	mul.f32 	%f179, %f178, %f177;
	add.f32 	%f180, %f168, %f179;
	sub.f32 	%f181, %f297, %f118;
	fma.rn.f32 	%f182, %f181, 0f3BBB989D, 0f3F000000;
	cvt.sat.f32.f32 	%f183, %f182;
	fma.rm.f32 	%f184, %f183, %f123, %f122;
	add.f32 	%f185, %f184, 0fCB40007F;
	neg.f32 	%f186, %f185;
	fma.rn.f32 	%f187, %f181, 0f3FB8AA3B, %f186;
	fma.rn.f32 	%f188, %f181, 0f32A57060, %f187;
	mov.b32 	%r40, %f184;
	shl.b32 	%r41, %r40, 23;
	mov.b32 	%f189, %r41;
	ex2.approx.ftz.f32 	%f190, %f188;
	mul.f32 	%f191, %f190, %f189;
	add.f32 	%f192, %f180, %f191;
	sub.f32 	%f193, %f299, %f118;
	fma.rn.f32 	%f194, %f193, 0f3BBB989D, 0f3F000000;
	cvt.sat.f32.f32 	%f195, %f194;
	fma.rm.f32 	%f196, %f195, %f123, %f122;
	add.f32 	%f197, %f196, 0fCB40007F;
	neg.f32 	%f198, %f197;
	fma.rn.f32 	%f199, %f193, 0f3FB8AA3B, %f198;
	fma.rn.f32 	%f200, %f193, 0f32A57060, %f199;
	mov.b32 	%r42, %f196;
	shl.b32 	%r43, %r42, 23;
	mov.b32 	%f201, %r43;
	ex2.approx.ftz.f32 	%f202, %f200;
	mul.f32 	%f203, %f202, %f201;
	add.f32 	%f204, %f192, %f203;
	sub.f32 	%f205, %f301, %f118;
	fma.rn.f32 	%f206, %f205, 0f3BBB989D, 0f3F000000;
	cvt.sat.f32.f32 	%f207, %f206;
	fma.rm.f32 	%f208, %f207, %f123, %f122;
	add.f32 	%f209, %f208, 0fCB40007F;
	neg.f32 	%f210, %f209;
	fma.rn.f32 	%f211, %f205, 0f3FB8AA3B, %f210;
	fma.rn.f32 	%f212, %f205, 0f32A57060, %f211;
	mov.b32 	%r44, %f208;
	shl.b32 	%r45, %r44, 23;
	mov.b32 	%f213, %r45;
	ex2.approx.ftz.f32 	%f214, %f212;
	mul.f32 	%f215, %f214, %f213;
	add.f32 	%f216, %f204, %f215;
	sub.f32 	%f217, %f303, %f118;
	fma.rn.f32 	%f218, %f217, 0f3BBB989D, 0f3F000000;
	cvt.sat.f32.f32 	%f219, %f218;
	fma.rm.f32 	%f220, %f219, %f123, %f122;
	add.f32 	%f221, %f220, 0fCB40007F;
	neg.f32 	%f222, %f221;
	fma.rn.f32 	%f223, %f217, 0f3FB8AA3B, %f222;
	fma.rn.f32 	%f224, %f217, 0f32A57060, %f223;
	mov.b32 	%r46, %f220;
	shl.b32 	%r47, %r46, 23;
	mov.b32 	%f225, %r47;
	ex2.approx.ftz.f32 	%f226, %f224;
	mul.f32 	%f227, %f226, %f225;
	add.f32 	%f228, %f216, %f227;
	sub.f32 	%f229, %f305, %f118;
	fma.rn.f32 	%f230, %f229, 0f3BBB989D, 0f3F000000;
	cvt.sat.f32.f32 	%f231, %f230;
	fma.rm.f32 	%f232, %f231, %f123, %f122;
	add.f32 	%f233, %f232, 0fCB40007F;
	neg.f32 	%f234, %f233;
	fma.rn.f32 	%f235, %f229, 0f3FB8AA3B, %f234;
	fma.rn.f32 	%f236, %f229, 0f32A57060, %f235;
	mov.b32 	%r48, %f232;
	shl.b32 	%r49, %r48, 23;
	mov.b32 	%f237, %r49;
	ex2.approx.ftz.f32 	%f238, %f236;
	mul.f32 	%f239, %f238, %f237;
	add.f32 	%f240, %f228, %f239;
	sub.f32 	%f241, %f307, %f118;
	fma.rn.f32 	%f242, %f241, 0f3BBB989D, 0f3F000000;
	cvt.sat.f32.f32 	%f243, %f242;
	fma.rm.f32 	%f244, %f243, %f123, %f122;
	add.f32 	%f245, %f244, 0fCB40007F;
	neg.f32 	%f246, %f245;
	fma.rn.f32 	%f247, %f241, 0f3FB8AA3B, %f246;
	fma.rn.f32 	%f248, %f241, 0f32A57060, %f247;
	mov.b32 	%r50, %f244;
	shl.b32 	%r51, %r50, 23;
	mov.b32 	%f249, %r51;
	ex2.approx.ftz.f32 	%f250, %f248;
	mul.f32 	%f251, %f250, %f249;
	add.f32 	%f252, %f240, %f251;
	sub.f32 	%f253, %f309, %f118;
	fma.rn.f32 	%f254, %f253, 0f3BBB989D, 0f3F000000;
	cvt.sat.f32.f32 	%f255, %f254;
	fma.rm.f32 	%f256, %f255, %f123, %f122;
	add.f32 	%f257, %f256, 0fCB40007F;
	neg.f32 	%f258, %f257;
	fma.rn.f32 	%f259, %f253, 0f3FB8AA3B, %f258;
	fma.rn.f32 	%f260, %f253, 0f32A57060, %f259;
	mov.b32 	%r52, %f256;
	shl.b32 	%r53, %r52, 23;
	mov.b32 	%f261, %r53;
	ex2.approx.ftz.f32 	%f262, %f260;
	mul.f32 	%f263, %f262, %f261;
	add.f32 	%f264, %f252, %f263;
	sub.f32 	%f265, %f311, %f118;
	fma.rn.f32 	%f266, %f265, 0f3BBB989D, 0f3F000000;
	cvt.sat.f32.f32 	%f267, %f266;
	fma.rm.f32 	%f268, %f267, %f123, %f122;
	add.f32 	%f269, %f268, 0fCB40007F;
	neg.f32 	%f270, %f269;
	fma.rn.f32 	%f271, %f265, 0f3FB8AA3B, %f270;
	fma.rn.f32 	%f272, %f265, 0f32A57060, %f271;
	mov.b32 	%r54, %f268;
	shl.b32 	%r55, %r54, 23;
	mov.b32 	%f273, %r55;
	ex2.approx.ftz.f32 	%f274, %f272;
	mul.f32 	%f275, %f274, %f273;
	add.f32 	%f276, %f264, %f275;
	mov.b32 	%r56, %f276;
	shfl.sync.bfly.b32	%r57|%p35, %r56, 16, 31, -1;
	mov.b32 	%f277, %r57;
	add.f32 	%f278, %f276, %f277;
	mov.b32 	%r58, %f278;
	shfl.sync.bfly.b32	%r59|%p36, %r58, 8, 31, -1;
	mov.b32 	%f279, %r59;
	add.f32 	%f280, %f278, %f279;
	mov.b32 	%r60, %f280;
	shfl.sync.bfly.b32	%r61|%p37, %r60, 4, 31, -1;
	mov.b32 	%f281, %r61;
	add.f32 	%f282, %f280, %f281;
	mov.b32 	%r62, %f282;
	shfl.sync.bfly.b32	%r63|%p38, %r62, 2, 31, -1;
	mov.b32 	%f283, %r63;
	add.f32 	%f284, %f282, %f283;
	mov.b32 	%r64, %f284;
	shfl.sync.bfly.b32	%r65|%p39, %r64, 1, 31, -1;
	mov.b32 	%f285, %r65;
	add.f32 	%f286, %f284, %f285;
	div.rn.f32 	%f55, %f131, %f286;
	div.rn.f32 	%f56, %f143, %f286;
	div.rn.f32 	%f57, %f155, %f286;
	div.rn.f32 	%f58, %f167, %f286;
	div.rn.f32 	%f59, %f179, %f286;
	div.rn.f32 	%f60, %f191, %f286;
	div.rn.f32 	%f61, %f203, %f286;
	div.rn.f32 	%f62, %f215, %f286;
	div.rn.f32 	%f63, %f227, %f286;
	div.rn.f32 	%f64, %f239, %f286;
	div.rn.f32 	%f65, %f251, %f286;
	div.rn.f32 	%f66, %f263, %f286;
	div.rn.f32 	%f67, %f275, %f286;
	mad.lo.s64 	%rd44, %rd46, %rd4, %rd6;
	shl.b64 	%rd45, %rd44, 2;
	add.s64 	%rd25, %rd19, %rd45;
	@%p29 bra 	$L__BB101_32;
	st.global.f32 	[%rd25], %f55;
$L__BB101_32:
	setp.le.s64 	%p40, %rd31, %rd7;
	@%p40 bra 	$L__BB101_34;
	st.global.f32 	[%rd25+128], %f56;
$L__BB101_34:
	setp.le.s64 	%p41, %rd31, %rd8;
	@%p41 bra 	$L__BB101_36;
	st.global.f32 	[%rd25+256], %f57;
$L__BB101_36:
	setp.le.s64 	%p42, %rd31, %rd9;
	@%p42 bra 	$L__BB101_38;
	st.global.f32 	[%rd25+384], %f58;
$L__BB101_38:
	setp.le.s64 	%p43, %rd31, %rd10;
	@%p43 bra 	$L__BB101_40;
	st.global.f32 	[%rd25+512], %f59;
$L__BB101_40:
	setp.le.s64 	%p44, %rd31, %rd11;
	@%p44 bra 	$L__BB101_42;
	st.global.f32 	[%rd25+640], %f60;
$L__BB101_42:
	setp.le.s64 	%p45, %rd31, %rd12;
	@%p45 bra 	$L__BB101_44;
	st.global.f32 	[%rd25+768], %f61;
$L__BB101_44:
	setp.le.s64 	%p46, %rd31, %rd13;
	@%p46 bra 	$L__BB101_46;
	st.global.f32 	[%rd25+896], %f62;
$L__BB101_46:
	setp.le.s64 	%p47, %rd31, %rd14;
	@%p47 bra 	$L__BB101_48;
	st.global.f32 	[%rd25+1024], %f63;
$L__BB101_48:
	setp.le.s64 	%p48, %rd31, %rd15;
	@%p48 bra 	$L__BB101_50;
	st.global.f32 	[%rd25+1152], %f64;
$L__BB101_50:
	setp.le.s64 	%p49, %rd31, %rd16;
	@%p49 bra 	$L__BB101_52;
	st.global.f32 	[%rd25+1280], %f65;
$L__BB101_52:
	setp.le.s64 	%p50, %rd31, %rd17;
	@%p50 bra 	$L__BB101_54;
	st.global.f32 	[%rd25+1408], %f66;
$L__BB101_54:
	setp.le.s64 	%p51, %rd31, %rd18;
	@%p51 bra 	$L__BB101_56;
	st.global.f32 	[%rd25+1536], %f67;
$L__BB101_56:
	add.s64 	%rd46, %rd46, %rd20;
	setp.lt.s64 	%p52, %rd46, %rd30;
	@%p52 bra 	$L__BB101_4;
$L__BB101_57:
	ret;

}
	// .globl	_Z15SoftmaxWarpImplI24ElementwiseScaleMaskLoadIffbE11DirectStoreIffEfLi1ELi14ELi32ELi1ELb0EL9Algorithm0EEvT_T0_ll
.visible .entry _Z15SoftmaxWarpImplI24ElementwiseScaleMaskLoadIffbE11DirectStoreIffEfLi1ELi14ELi32ELi1ELb0EL9Algorithm0EEvT_T0_ll(
	.param .align 8 .b8 _Z15SoftmaxWarpImplI24ElementwiseScaleMaskLoadIffbE11DirectStoreIffEfLi1ELi14ELi32ELi1ELb0EL9Algorithm0EEvT_T0_ll_param_0[32],
	.param .align 8 .b8 _Z15SoftmaxWarpImplI24ElementwiseScaleMaskLoadIffbE11DirectStoreIffEfLi1ELi14ELi32ELi1ELb0EL9Algorithm0EEvT_T0_ll_param_1[16],
	.param .u64 _Z15SoftmaxWarpImplI24ElementwiseScaleMaskLoadIffbE11DirectStoreIffEfLi1ELi14ELi32ELi1ELb0EL9Algorithm0EEvT_T0_ll_param_2,
	.param .u64 _Z15SoftmaxWarpImplI24ElementwiseScaleMaskLoadIffbE11DirectStoreIffEfLi1ELi14ELi32ELi1ELb0EL9Algorithm0EEvT_T0_ll_param_3
)
{
	.reg .pred 	%p<28>;
	.reg .b16 	%rs<15>;
	.reg .b32 	%r<56>;
	.reg .b32 	%f<263>;
	.reg .b64 	%rd<31>;

	ld.param.u64 	%rd12, [_Z15SoftmaxWarpImplI24ElementwiseScaleMaskLoadIffbE11DirectStoreIffEfLi1ELi14ELi32ELi1ELb0EL9Algorithm0EEvT_T0_ll_param_1+8];
	ld.param.u64 	%rd11, [_Z15SoftmaxWarpImplI24ElementwiseScaleMaskLoadIffbE11DirectStoreIffEfLi1ELi14ELi32ELi1ELb0EL9Algorithm0EEvT_T0_ll_param_1];
	ld.param.v2.f32 	{%f1, %f2}, [_Z15SoftmaxWarpImplI24ElementwiseScaleMaskLoadIffbE11DirectStoreIffEfLi1ELi14ELi32ELi1ELb0EL9Algorithm0EEvT_T0_ll_param_0+24];
	ld.param.u64 	%rd10, [_Z15SoftmaxWarpImplI24ElementwiseScaleMaskLoadIffbE11DirectStoreIffEfLi1ELi14ELi32ELi1ELb0EL9Algorithm0EEvT_T0_ll_param_0+16];
	ld.param.u64 	%rd9, [_Z15SoftmaxWarpImplI24ElementwiseScaleMaskLoadIffbE11DirectStoreIffEfLi1ELi14ELi32ELi1ELb0EL9Algorithm0EEvT_T0_ll_param_0+8];
	ld.param.u64 	%rd8, [_Z15SoftmaxWarpImplI24ElementwiseScaleMaskLoadIffbE11DirectStoreIffEfLi1ELi14ELi32ELi1ELb0EL9Algorithm0EEvT_T0_ll_param_0];
	ld.param.u64 	%rd13, [_Z15SoftmaxWarpImplI24ElementwiseScaleMaskLoadIffbE11DirectStoreIffEfLi1ELi14ELi32ELi1ELb0EL9Algorithm0EEvT_T0_ll_param_2];
	ld.param.u64 	%rd14, [_Z15SoftmaxWarpImplI24ElementwiseScaleMaskLoadIffbE11DirectStoreIffEfLi1ELi14ELi32ELi1ELb0EL9Algorithm0EEvT_T0_ll_param_3];
	setp.lt.s64 	%p1, %rd14, 449;
	@%p1 bra 	$L__BB102_2;
	mov.u64 	%rd15, $str;
	cvta.global.u64 	%rd16, %rd15;
	mov.u64 	%rd17, $str$1;
	cvta.global.u64 	%rd18, %rd17;
	mov.u64 	%rd19, __unnamed_103;
	cvta.global.u64 	%rd20, %rd19;
	{ // callseq 102, 0
	.param .b64 param0;
	st.param.b64 	[param0], %rd16;
	.param .b64 param1;
	st.param.b64 	[param1], %rd18;
	.param .b32 param2;
	st.param.b32 	[param2], 219;
	.param .b64 param3;
	st.param.b64 	[param3], %rd20;
	.param .b64 param4;
	st.param.b64 	[param4], 1;
	call.uni 
	__assertfail, 
	(
	param0, 
	param1, 
	param2, 
	param3, 
	param4
	);
	} // callseq 102
$L__BB102_2:
	mov.u32 	%r2, %ctaid.x;
	mov.u32 	%r3, %ntid.y;
	mov.u32 	%r4, %tid.y;
	mad.lo.s32 	%r5, %r2, %r3, %r4;
	mov.u32 	%r6, %nctaid.x;
	mul.lo.s32 	%r1, %r6, %r3;
	cvt.s64.s32 	%rd30, %r5;
	setp.le.s64 	%p2, %rd13, %rd30;
	@%p2 bra 	$L__BB102_5;
	mov.u32 	%r7, %tid.x;
	cvt.u64.u32 	%rd3, %r7;
	cvta.to.global.u64 	%rd4, %rd8;
	cvt.s64.s32 	%rd5, %r1;
$L__BB102_4:
	mad.lo.s64 	%rd21, %rd30, %rd10, %rd3;
	shl.b64 	%rd22, %rd21, 2;
	add.s64 	%rd23, %rd4, %rd22;
	ld.global.f32 	%f3, [%rd23];
	cvta.to.global.u64 	%rd24, %rd9;
	add.s64 	%rd25, %rd24, %rd21;
	ld.global.u8 	%rs1, [%rd25];
	setp.eq.s16 	%p3, %rs1, 0;
	mul.f32 	%f4, %f2, %f3;
	selp.f32 	%f5, %f1, %f4, %p3;
	max.f32 	%f6, %f5, 0fFF800000;
	ld.global.f32 	%f7, [%rd23+128];
	ld.global.u8 	%rs2, [%rd25+32];
	setp.eq.s16 	%p4, %rs2, 0;
	mul.f32 	%f8, %f2, %f7;
	selp.f32 	%f9, %f1, %f8, %p4;
	max.f32 	%f10, %f6, %f9;
	ld.global.f32 	%f11, [%rd23+256];
	ld.global.u8 	%rs3, [%rd25+64];
	setp.eq.s16 	%p5, %rs3, 0;
	mul.f32 	%f12, %f2, %f11;
	selp.f32 	%f13, %f1, %f12, %p5;
	max.f32 	%f14, %f10, %f13;
	ld.global.f32 	%f15, [%rd23+384];
	ld.global.u8 	%rs4, [%rd25+96];
	setp.eq.s16 	%p6, %rs4, 0;
	mul.f32 	%f16, %f2, %f15;
	selp.f32 	%f17, %f1, %f16, %p6;
	max.f32 	%f18, %f14, %f17;
	ld.global.f32 	%f19, [%rd23+512];
	ld.global.u8 	%rs5, [%rd25+128];
	setp.eq.s16 	%p7, %rs5, 0;
	mul.f32 	%f20, %f2, %f19;
	selp.f32 	%f21, %f1, %f20, %p7;
	max.f32 	%f22, %f18, %f21;
	ld.global.f32 	%f23, [%rd23+640];
	ld.global.u8 	%rs6, [%rd25+160];
	setp.eq.s16 	%p8, %rs6, 0;
	mul.f32 	%f24, %f2, %f23;
	selp.f32 	%f25, %f1, %f24, %p8;
	max.f32 	%f26, %f22, %f25;
	ld.global.f32 	%f27, [%rd23+768];
	ld.global.u8 	%rs7, [%rd25+192];
	setp.eq.s16 	%p9, %rs7, 0;
	mul.f32 	%f28, %f2, %f27;
	selp.f32 	%f29, %f1, %f28, %p9;
	max.f32 	%f30, %f26, %f29;
	ld.global.f32 	%f31, [%rd23+896];
	ld.global.u8 	%rs8, [%rd25+224];
	setp.eq.s16 	%p10, %rs8, 0;
	mul.f32 	%f32, %f2, %f31;
	selp.f32 	%f33, %f1, %f32, %p10;
	max.f32 	%f34, %f30, %f33;
	ld.global.f32 	%f35, [%rd23+1024];
	ld.global.u8 	%rs9, [%rd25+256];
	setp.eq.s16 	%p11, %rs9, 0;
	mul.f32 	%f36, %f2, %f35;
	selp.f32 	%f37, %f1, %f36, %p11;
	max.f32 	%f38, %f34, %f37;
	ld.global.f32 	%f39, [%rd23+1152];
	ld.global.u8 	%rs10, [%rd25+288];
	setp.eq.s16 	%p12, %rs10, 0;
	mul.f32 	%f40, %f2, %f39;
	selp.f32 	%f41, %f1, %f40, %p12;
	max.f32 	%f42, %f38, %f41;
	ld.global.f32 	%f43, [%rd23+1280];
	ld.global.u8 	%rs11, [%rd25+320];
	setp.eq.s16 	%p13, %rs11, 0;
	mul.f32 	%f44, %f2, %f43;
	selp.f32 	%f45, %f1, %f44, %p13;
	max.f32 	%f46, %f42, %f45;
	ld.global.f32 	%f47, [%rd23+1408];
	ld.global.u8 	%rs12, [%rd25+352];
	setp.eq.s16 	%p14, %rs12, 0;
	mul.f32 	%f48, %f2, %f47;
	selp.f32 	%f49, %f1, %f48, %p14;
	max.f32 	%f50, %f46, %f49;
	ld.global.f32 	%f51, [%rd23+1536];
	ld.global.u8 	%rs13, [%rd25+384];
	setp.eq.s16 	%p15, %rs13, 0;
	mul.f32 	%f52, %f2, %f51;
	selp.f32 	%f53, %f1, %f52, %p15;
	max.f32 	%f54, %f50, %f53;
	ld.global.f32 	%f55, [%rd23+1664];
	ld.global.u8 	%rs14, [%rd25+416];
	setp.eq.s16 	%p16, %rs14, 0;
	mul.f32 	%f56, %f2, %f55;
	selp.f32 	%f57, %f1, %f56, %p16;
	max.f32 	%f58, %f54, %f57;
	mov.b32 	%r8, %f58;
	shfl.sync.bfly.b32	%r9|%p17, %r8, 16, 31, -1;
	mov.b32 	%f59, %r9;
	max.f32 	%f60, %f58, %f59;
	mov.b32 	%r10, %f60;
	shfl.sync.bfly.b32	%r11|%p18, %r10, 8, 31, -1;
	mov.b32 	%f61, %r11;
	max.f32 	%f62, %f60, %f61;
	mov.b32 	%r12, %f62;
	shfl.sync.bfly.b32	%r13|%p19, %r12, 4, 31, -1;
	mov.b32 	%f63, %r13;
	max.f32 	%f64, %f62, %f63;
	mov.b32 	%r14, %f64;
	shfl.sync.bfly.b32	%r15|%p20, %r14, 2, 31, -1;
	mov.b32 	%f65, %r15;
	max.f32 	%f66, %f64, %f65;
	mov.b32 	%r16, %f66;
	shfl.sync.bfly.b32	%r17|%p21, %r16, 1, 31, -1;
	mov.b32 	%f67, %r17;
	max.f32 	%f68, %f66, %f67;
	sub.f32 	%f69, %f5, %f68;
	fma.rn.f32 	%f70, %f69, 0f3BBB989D, 0f3F000000;
	cvt.sat.f32.f32 	%f71, %f70;
	mov.f32 	%f72, 0f4B400001;
	mov.f32 	%f73, 0f437C0000;
	fma.rm.f32 	%f74, %f71, %f73, %f72;
	add.f32 	%f75, %f74, 0fCB40007F;
	neg.f32 	%f76, %f75;
	fma.rn.f32 	%f77, %f69, 0f3FB8AA3B, %f76;
	fma.rn.f32 	%f78, %f69, 0f32A57060, %f77;
	mov.b32 	%r18, %f74;
	shl.b32 	%r19, %r18, 23;
	mov.b32 	%f79, %r19;
	ex2.approx.ftz.f32 	%f80, %f78;
	mul.f32 	%f81, %f80, %f79;
	add.f32 	%f82, %f81, 0f00000000;
	sub.f32 	%f83, %f9, %f68;
	fma.rn.f32 	%f84, %f83, 0f3BBB989D, 0f3F000000;
	cvt.sat.f32.f32 	%f85, %f84;
	fma.rm.f32 	%f86, %f85, %f73, %f72;
	add.f32 	%f87, %f86, 0fCB40007F;
	neg.f32 	%f88, %f87;
	fma.rn.f32 	%f89, %f83, 0f3FB8AA3B, %f88;
	fma.rn.f32 	%f90, %f83, 0f32A57060, %f89;
	mov.b32 	%r20, %f86;
	shl.b32 	%r21, %r20, 23;
	mov.b32 	%f91, %r21;
	ex2.approx.ftz.f32 	%f92, %f90;
	mul.f32 	%f93, %f92, %f91;
	add.f32 	%f94, %f82, %f93;
	sub.f32 	%f95, %f13, %f68;
	fma.rn.f32 	%f96, %f95, 0f3BBB989D, 0f3F000000;
	cvt.sat.f32.f32 	%f97, %f96;
	fma.rm.f32 	%f98, %f97, %f73, %f72;
	add.f32 	%f99, %f98, 0fCB40007F;
	neg.f32 	%f100, %f99;
	fma.rn.f32 	%f101, %f95, 0f3FB8AA3B, %f100;
	fma.rn.f32 	%f102, %f95, 0f32A57060, %f101;
	mov.b32 	%r22, %f98;
	shl.b32 	%r23, %r22, 23;
	mov.b32 	%f103, %r23;
	ex2.approx.ftz.f32 	%f104, %f102;
	mul.f32 	%f105, %f104, %f103;
	add.f32 	%f106, %f94, %f105;
	sub.f32 	%f107, %f17, %f68;
	fma.rn.f32 	%f108, %f107, 0f3BBB989D, 0f3F000000;
	cvt.sat.f32.f32 	%f109, %f108;
	fma.rm.f32 	%f110, %f109, %f73, %f72;
	add.f32 	%f111, %f110, 0fCB40007F;
	neg.f32 	%f112, %f111;
	fma.rn.f32 	%f113, %f107, 0f3FB8AA3B, %f112;
	fma.rn.f32 	%f114, %f107, 0f32A57060, %f113;
	mov.b32 	%r24, %f110;
	shl.b32 	%r25, %r24, 23;
	mov.b32 	%f115, %r25;
	ex2.approx.ftz.f32 	%f116, %f114;
	mul.f32 	%f117, %f116, %f115;
	add.f32 	%f118, %f106, %f117;
	sub.f32 	%f119, %f21, %f68;
	fma.rn.f32 	%f120, %f119, 0f3BBB989D, 0f3F000000;
	cvt.sat.f32.f32 	%f121, %f120;
	fma.rm.f32 	%f122, %f121, %f73, %f72;
	add.f32 	%f123, %f122, 0fCB40007F;
	neg.f32 	%f124, %f123;
	fma.rn.f32 	%f125, %f119, 0f3FB8AA3B, %f124;
	fma.rn.f32 	%f126, %f119, 0f32A57060, %f125;
	mov.b32 	%r26, %f122;
	shl.b32 	%r27, %r26, 23;
	mov.b32 	%f127, %r27;
	ex2.approx.ftz.f32 	%f128, %f126;
	mul.f32 	%f129, %f128, %f127;
	add.f32 	%f130, %f118, %f129;
	sub.f32 	%f131, %f25, %f68;
	fma.rn.f32 	%f132, %f131, 0f3BBB989D, 0f3F000000;
	cvt.sat.f32.f32 	%f133, %f132;
	fma.rm.f32 	%f134, %f133, %f73, %f72;
	add.f32 	%f135, %f134, 0fCB40007F;
	neg.f32 	%f136, %f135;
	fma.rn.f32 	%f137, %f131, 0f3FB8AA3B, %f136;
	fma.rn.f32 	%f138, %f131, 0f32A57060, %f137;
	mov.b32 	%r28, %f134;
	shl.b32 	%r29, %r28, 23;
	mov.b32 	%f139, %r29;
	ex2.approx.ftz.f32 	%f140, %f138;
	mul.f32 	%f141, %f140, %f139;
	add.f32 	%f142, %f130, %f141;
	sub.f32 	%f143, %f29, %f68;
	fma.rn.f32 	%f144, %f143, 0f3BBB989D, 0f3F000000;
	cvt.sat.f32.f32 	%f145, %f144;
	fma.rm.f32 	%f146, %f145, %f73, %f72;
	add.f32 	%f147, %f146, 0fCB40007F;
	neg.f32 	%f148, %f147;
	fma.rn.f32 	%f149, %f143, 0f3FB8AA3B, %f148;
	fma.rn.f32 	%f150, %f143, 0f32A57060, %f149;
	mov.b32 	%r30, %f146;
	shl.b32 	%r31, %r30, 23;
	mov.b32 	%f151, %r31;
	ex2.approx.ftz.f32 	%f152, %f150;
	mul.f32 	%f153, %f152, %f151;
	add.f32 	%f154, %f142, %f153;
	sub.f32 	%f155, %f33, %f68;
	fma.rn.f32 	%f156, %f155, 0f3BBB989D, 0f3F000000;
	cvt.sat.f32.f32 	%f157, %f156;
	fma.rm.f32 	%f158, %f157, %f73, %f72;
	add.f32 	%f159, %f158, 0fCB40007F;
	neg.f32 	%f160, %f159;
	fma.rn.f32 	%f161, %f155, 0f3FB8AA3B, %f160;
	fma.rn.f32 	%f162, %f155, 0f32A57060, %f161;
	mov.b32 	%r32, %f158;
	shl.b32 	%r33, %r32, 23;
	mov.b32 	%f163, %r33;
	ex2.approx.ftz.f32 	%f164, %f162;
	mul.f32 	%f165, %f164, %f163;
	add.f32 	%f166, %f154, %f165;
	sub.f32 	%f167, %f37, %f68;
	fma.rn.f32 	%f168, %f167, 0f3BBB989D, 0f3F000000;
	cvt.sat.f32.f32 	%f169, %f168;
	fma.rm.f32 	%f170, %f169, %f73, %f72;
	add.f32 	%f171, %f170, 0fCB40007F;
	neg.f32 	%f172, %f171;
	fma.rn.f32 	%f173, %f167, 0f3FB8AA3B, %f172;
	fma.rn.f32 	%f174, %f167, 0f32A57060, %f173;
	mov.b32 	%r34, %f170;
	shl.b32 	%r35, %r34, 23;
	mov.b32 	%f175, %r35;
	ex2.approx.ftz.f32 	%f176, %f174;
	mul.f32 	%f177, %f176, %f175;
	add.f32 	%f178, %f166, %f177;
	sub.f32 	%f179, %f41, %f68;
	fma.rn.f32 	%f180, %f179, 0f3BBB989D, 0f3F000000;
	cvt.sat.f32.f32 	%f181, %f180;
	fma.rm.f32 	%f182, %f181, %f73, %f72;
	add.f32 	%f183, %f182, 0fCB40007F;
	neg.f32 	%f184, %f183;
	fma.rn.f32 	%f185, %f179, 0f3FB8AA3B, %f184;
	fma.rn.f32 	%f186, %f179, 0f32A57060, %f185;
	mov.b32 	%r36, %f182;
	shl.b32 	%r37, %r36, 23;
	mov.b32 	%f187, %r37;
	ex2.approx.ftz.f32 	%f188, %f186;
	mul.f32 	%f189, %f188, %f187;
	add.f32 	%f190, %f178, %f189;
	sub.f32 	%f191, %f45, %f68;
	fma.rn.f32 	%f192, %f191, 0f3BBB989D, 0f3F000000;
	cvt.sat.f32.f32 	%f193, %f192;
	fma.rm.f32 	%f194, %f193, %f73, %f72;
	add.f32 	%f195, %f194, 0fCB40007F;
	neg.f32 	%f196, %f195;
	fma.rn.f32 	%f197, %f191, 0f3FB8AA3B, %f196;
	fma.rn.f32 	%f198, %f191, 0f32A57060, %f197;
	mov.b32 	%r38, %f194;
	shl.b32 	%r39, %r38, 23;
	mov.b32 	%f199, %r39;
	ex2.approx.ftz.f32 	%f200, %f198;
	mul.f32 	%f201, %f200, %f199;
	add.f32 	%f202, %f190, %f201;
	sub.f32 	%f203, %f49, %f68;
	fma.rn.f32 	%f204, %f203, 0f3BBB989D, 0f3F000000;
	cvt.sat.f32.f32 	%f205, %f204;
	fma.rm.f32 	%f206, %f205, %f73, %f72;
	add.f32 	%f207, %f206, 0fCB40007F;
	neg.f32 	%f208, %f207;
	fma.rn.f32 	%f209, %f203, 0f3FB8AA3B, %f208;
	fma.rn.f32 	%f210, %f203, 0f32A57060, %f209;
	mov.b32 	%r40, %f206;
	shl.b32 	%r41, %r40, 23;
	mov.b32 	%f211, %r41;
	ex2.approx.ftz.f32 	%f212, %f210;
	mul.f32 	%f213, %f212, %f211;
	add.f32 	%f214, %f202, %f213;
	sub.f32 	%f215, %f53, %f68;
	fma.rn.f32 	%f216, %f215, 0f3BBB989D, 0f3F000000;
	cvt.sat.f32.f32 	%f217, %f216;
	fma.rm.f32 	%f218, %f217, %f73, %f72;
	add.f32 	%f219, %f218, 0fCB40007F;
	neg.f32 	%f220, %f219;
	fma.rn.f32 	%f221, %f215, 0f3FB8AA3B, %f220;
	fma.rn.f32 	%f222, %f215, 0f32A57060, %f221;
	mov.b32 	%r42, %f218;
	shl.b32 	%r43, %r42, 23;
	mov.b32 	%f223, %r43;
	ex2.approx.ftz.f32 	%f224, %f222;
	mul.f32 	%f225, %f224, %f223;
	add.f32 	%f226, %f214, %f225;
	sub.f32 	%f227, %f57, %f68;
	fma.rn.f32 	%f228, %f227, 0f3BBB989D, 0f3F000000;
	cvt.sat.f32.f32 	%f229, %f228;
	fma.rm.f32 	%f230, %f229, %f73, %f72;
	add.f32 	%f231, %f230, 0fCB40007F;
	neg.f32 	%f232, %f231;
	fma.rn.f32 	%f233, %f227, 0f3FB8AA3B, %f232;
	fma.rn.f32 	%f234, %f227, 0f32A57060, %f233;
	mov.b32 	%r44, %f230;
	shl.b32 	%r45, %r44, 23;
	mov.b32 	%f235, %r45;
	ex2.approx.ftz.f32 	%f236, %f234;
	mul.f32 	%f237, %f236, %f235;
	add.f32 	%f238, %f226, %f237;
	mov.b32 	%r46, %f238;
	shfl.sync.bfly.b32	%r47|%p22, %r46, 16, 31, -1;
	mov.b32 	%f239, %r47;
	add.f32 	%f240, %f238, %f239;
	mov.b32 	%r48, %f240;
	shfl.sync.bfly.b32	%r49|%p23, %r48, 8, 31, -1;
	mov.b32 	%f241, %r49;
	add.f32 	%f242, %f240, %f241;
	mov.b32 	%r50, %f242;
	shfl.sync.bfly.b32	%r51|%p24, %r50, 4, 31, -1;
	mov.b32 	%f243, %r51;
	add.f32 	%f244, %f242, %f243;
	mov.b32 	%r52, %f244;
	shfl.sync.bfly.b32	%r53|%p25, %r52, 2, 31, -1;
	mov.b32 	%f245, %r53;
	add.f32 	%f246, %f244, %f245;
	mov.b32 	%r54, %f246;
	shfl.sync.bfly.b32	%r55|%p26, %r54, 1, 31, -1;
	mov.b32 	%f247, %r55;
	add.f32 	%f248, %f246, %f247;
	div.rn.f32 	%f249, %f81, %f248;
	div.rn.f32 	%f250, %f93, %f248;
	div.rn.f32 	%f251, %f105, %f248;
	div.rn.f32 	%f252, %f117, %f248;
	div.rn.f32 	%f253, %f129, %f248;
	div.rn.f32 	%f254, %f141, %f248;
	div.rn.f32 	%f255, %f153, %f248;
	div.rn.f32 	%f256, %f165, %f248;
	div.rn.f32 	%f257, %f177, %f248;
	div.rn.f32 	%f258, %f189, %f248;
	div.rn.f32 	%f259, %f201, %f248;
	div.rn.f32 	%f260, %f213, %f248;
	div.rn.f32 	%f261, %f225, %f248;
	div.rn.f32 	%f262, %f237, %f248;
	mad.lo.s64 	%rd26, %rd30, %rd12, %rd3;
	cvta.to.global.u64 	%rd27, %rd11;
	shl.b64 	%rd28, %rd26, 2;
	add.s64 	%rd29, %rd27, %rd28;
	st.global.f32 	[%rd29], %f249;
	st.global.f32 	[%rd29+128], %f250;
	st.global.f32 	[%rd29+256], %f251;
	st.global.f32 	[%rd29+384], %f252;
	st.global.f32 	[%rd29+512], %f253;
	st.global.f32 	[%rd29+640], %f254;
	st.global.f32 	[%rd29+768], %f255;
	st.global.f32 	[%rd29+896], %f256;
	st.global.f32 	[%rd29+1024], %f257;
	st.global.f32 	[%rd29+1152], %f258;
	st.global.f32 	[%rd29+1280], %f259;
	st.global.f32 	[%rd29+1408], %f260;
	st.global.f32 	[%rd29+1536], %f261;
	st.global.f32 	[%rd29+1664], %f262;
	add.s64 	%rd30, %rd30, %rd5;
	setp.lt.s64 	%p27, %rd30, %rd13;
	@%p27 bra 	$L__BB102_4;
$L__BB102_5:
	ret;

}
	// .globl	_Z15SoftmaxWarpImplI24ElementwiseScaleMaskLoadIffbE11DirectStoreIffEfLi1ELi14ELi32ELi1ELb1EL9Algorithm0EEvT_T0_ll
.visible .entry _Z15SoftmaxWarpImplI24ElementwiseScaleMaskLoadIffbE11DirectStoreIffEfLi1ELi14ELi32ELi1ELb1EL9Algorithm0EEvT_T0_ll(
	.param .align 8 .b8 _Z15SoftmaxWarpImplI24ElementwiseScaleMaskLoadIffbE11DirectStoreIffEfLi1ELi14ELi32ELi1ELb1EL9Algorithm0EEvT_T0_ll_param_0[32],
	.param .align 8 .b8 _Z15SoftmaxWarpImplI24ElementwiseScaleMaskLoadIffbE11DirectStoreIffEfLi1ELi14ELi32ELi1ELb1EL9Algorithm0EEvT_T0_ll_param_1[16],
	.param .u64 _Z15SoftmaxWarpImplI24ElementwiseScaleMaskLoadIffbE11DirectStoreIffEfLi1ELi14ELi32ELi1ELb1EL9Algorithm0EEvT_T0_ll_param_2,
	.param .u64 _Z15SoftmaxWarpImplI24ElementwiseScaleMaskLoadIffbE11DirectStoreIffEfLi1ELi14ELi32ELi1ELb1EL9Algorithm0EEvT_T0_ll_param_3
)
{
	.reg .pred 	%p<56>;
	.reg .b16 	%rs<15>;
	.reg .b32 	%r<69>;
	.reg .b32 	%f<335>;
	.reg .b64 	%rd<48>;

	ld.param.u64 	%rd29, [_Z15SoftmaxWarpImplI24ElementwiseScaleMaskLoadIffbE11DirectStoreIffEfLi1ELi14ELi32ELi1ELb1EL9Algorithm0EEvT_T0_ll_param_1+8];
	ld.param.u64 	%rd28, [_Z15SoftmaxWarpImplI24ElementwiseScaleMaskLoadIffbE11DirectStoreIffEfLi1ELi14ELi32ELi1ELb1EL9Algorithm0EEvT_T0_ll_param_1];
	ld.param.v2.f32 	{%f73, %f74}, [_Z15SoftmaxWarpImplI24ElementwiseScaleMaskLoadIffbE11DirectStoreIffEfLi1ELi14ELi32ELi1ELb1EL9Algorithm0EEvT_T0_ll_param_0+24];
	ld.param.u64 	%rd27, [_Z15SoftmaxWarpImplI24ElementwiseScaleMaskLoadIffbE11DirectStoreIffEfLi1ELi14ELi32ELi1ELb1EL9Algorithm0EEvT_T0_ll_param_0+16];
	ld.param.u64 	%rd26, [_Z15SoftmaxWarpImplI24ElementwiseScaleMaskLoadIffbE11DirectStoreIffEfLi1ELi14ELi32ELi1ELb1EL9Algorithm0EEvT_T0_ll_param_0+8];
	ld.param.u64 	%rd25, [_Z15SoftmaxWarpImplI24ElementwiseScaleMaskLoadIffbE11DirectStoreIffEfLi1ELi14ELi32ELi1ELb1EL9Algorithm0EEvT_T0_ll_param_0];
	ld.param.u64 	%rd30, [_Z15SoftmaxWarpImplI24ElementwiseScaleMaskLoadIffbE11DirectStoreIffEfLi1ELi14ELi32ELi1ELb1EL9Algorithm0EEvT_T0_ll_param_2];
	ld.param.u64 	%rd31, [_Z15SoftmaxWarpImplI24ElementwiseScaleMaskLoadIffbE11DirectStoreIffEfLi1ELi14ELi32ELi1ELb1EL9Algorithm0EEvT_T0_ll_param_3];
	cvta.to.global.u64 	%rd1, %rd25;
	cvta.to.global.u64 	%rd2, %rd26;
	setp.lt.s64 	%p1, %rd31, 449;
	@%p1 bra 	$L__BB103_2;
	mov.u64 	%rd32, $str;
	cvta.global.u64 	%rd33, %rd32;
	mov.u64 	%rd34, $str$1;
	cvta.global.u64 	%rd35, %rd34;
	mov.u64 	%rd36, __unnamed_104;
	cvta.global.u64 	%rd37, %rd36;
	{ // callseq 103, 0
	.param .b64 param0;
	st.param.b64 	[param0], %rd33;
	.param .b64 param1;
	st.param.b64 	[param1], %rd35;
	.param .b32 param2;
	st.param.b32 	[param2], 219;
	.param .b64 param3;
	st.param.b64 	[param3], %rd37;
	.param .b64 param4;
	st.param.b64 	[param4], 1;
	call.uni 
	__assertfail, 
	(
	param0, 
	param1, 
	param2, 
	param3, 
	param4
	);
	} // callseq 103
$L__BB103_2:
	mov.u32 	%r2, %ctaid.x;
	mov.u32 	%r3, %ntid.y;
	mov.u32 	%r4, %tid.y;
	mad.lo.s32 	%r5, %r2, %r3, %r4;
	mov.u32 	%r6, %nctaid.x;
	mul.lo.s32 	%r1, %r6, %r3;
	cvt.s64.s32 	%rd47, %r5;
	setp.le.s64 	%p2, %rd30, %rd47;
	@%p2 bra 	$L__BB103_61;
	mov.u32 	%r7, %tid.x;
	cvt.u64.u32 	%rd4, %r7;
	add.s32 	%r8, %r7, 32;
	cvt.u64.u32 	%rd5, %r8;
	add.s32 	%r9, %r7, 64;
	cvt.u64.u32 	%rd6, %r9;
	add.s32 	%r10, %r7, 96;
	cvt.u64.u32 	%rd7, %r10;
	add.s32 	%r11, %r7, 128;
	cvt.u64.u32 	%rd8, %r11;
	add.s32 	%r12, %r7, 160;
	cvt.u64.u32 	%rd9, %r12;
	add.s32 	%r13, %r7, 192;
	cvt.u64.u32 	%rd10, %r13;
	add.s32 	%r14, %r7, 224;
	cvt.u64.u32 	%rd11, %r14;
	add.s32 	%r15, %r7, 256;
	cvt.u64.u32 	%rd12, %r15;
	add.s32 	%r16, %r7, 288;
	cvt.u64.u32 	%rd13, %r16;
	add.s32 	%r17, %r7, 320;
	cvt.u64.u32 	%rd14, %r17;
	add.s32 	%r18, %r7, 352;
	cvt.u64.u32 	%rd15, %r18;
	add.s32 	%r19, %r7, 384;
	cvt.u64.u32 	%rd16, %r19;
	add.s32 	%r20, %r7, 416;
	cvt.u64.u32 	%rd17, %r20;
	cvt.s64.s32 	%rd18, %r1;
$L__BB103_4:
	setp.le.s64 	%p3, %rd31, %rd4;
	mul.lo.s64 	%rd20, %rd47, %rd27;
	mov.f32 	%f307, 0fFF800000;
	mov.f32 	%f310, %f307;
	@%p3 bra 	$L__BB103_6;
	add.s64 	%rd38, %rd20, %rd4;
	shl.b64 	%rd39, %rd38, 2;
	add.s64 	%rd40, %rd1, %rd39;
	ld.global.f32 	%f76, [%rd40];
	add.s64 	%rd41, %rd2, %rd38;
	ld.global.u8 	%rs1, [%rd41];
	setp.eq.s16 	%p4, %rs1, 0;
	mul.f32 	%f77, %f74, %f76;
	selp.f32 	%f307, %f73, %f77, %p4;
	max.f32 	%f310, %f307, 0fFF800000;
$L__BB103_6:
	setp.le.s64 	%p5, %rd31, %rd5;
	add.s64 	%rd42, %rd20, %rd4;
	add.s64 	%rd21, %rd2, %rd42;
	shl.b64 	%rd43, %rd42, 2;
	add.s64 	%rd22, %rd1, %rd43;
	mov.f32 	%f309, 0fFF800000;
	@%p5 bra 	$L__BB103_8;
	ld.global.f32 	%f79, [%rd22+128];
	ld.global.u8 	%rs2, [%rd21+32];
	setp.eq.s16 	%p6, %rs2, 0;
	mul.f32 	%f80, %f74, %f79;
	selp.f32 	%f309, %f73, %f80, %p6;
	max.f32 	%f310, %f310, %f309;
$L__BB103_8:
	setp.le.s64 	%p7, %rd31, %rd6;
	mov.f32 	%f311, 0fFF800000;
	@%p7 bra 	$L__BB103_10;
	ld.global.f32 	%f82, [%rd22+256];
	ld.global.u8 	%rs3, [%rd21+64];
	setp.eq.s16 	%p8, %rs3, 0;
	mul.f32 	%f83, %f74, %f82;
	selp.f32 	%f311, %f73, %f83, %p8;
	max.f32 	%f310, %f310, %f311;
$L__BB103_10:
	setp.le.s64 	%p9, %rd31, %rd7;
	mov.f32 	%f313, 0fFF800000;
	@%p9 bra 	$L__BB103_12;
	ld.global.f32 	%f85, [%rd22+384];
	ld.global.u8 	%rs4, [%rd21+96];
	setp.eq.s16 	%p10, %rs4, 0;
	mul.f32 	%f86, %f74, %f85;
	selp.f32 	%f313, %f73, %f86, %p10;
	max.f32 	%f310, %f310, %f313;
$L__BB103_12:
	setp.le.s64 	%p11, %rd31, %rd8;
	mov.f32 	%f315, 0fFF800000;
	@%p11 bra 	$L__BB103_14;
	ld.global.f32 	%f88, [%rd22+512];
	ld.global.u8 	%rs5, [%rd21+128];
	setp.eq.s16 	%p12, %rs5, 0;
	mul.f32 	%f89, %f74, %f88;
	selp.f32 	%f315, %f73, %f89, %p12;
	max.f32 	%f310, %f310, %f315;
$L__BB103_14:
	setp.le.s64 	%p13, %rd31, %rd9;
	mov.f32 	%f317, 0fFF800000;
	@%p13 bra 	$L__BB103_16;
	ld.global.f32 	%f91, [%rd22+640];
	ld.global.u8 	%rs6, [%rd21+160];
	setp.eq.s16 	%p14, %rs6, 0;
	mul.f32 	%f92, %f74, %f91;
	selp.f32 	%f317, %f73, %f92, %p14;
	max.f32 	%f310, %f310, %f317;
$L__BB103_16:
	setp.le.s64 	%p15, %rd31, %rd10;
	mov.f32 	%f319, 0fFF800000;
	@%p15 bra 	$L__BB103_18;
	ld.global.f32 	%f94, [%rd22+768];
	ld.global.u8 	%rs7, [%rd21+192];
	setp.eq.s16 	%p16, %rs7, 0;
	mul.f32 	%f95, %f74, %f94;
	selp.f32 	%f319, %f73, %f95, %p16;
	max.f32 	%f310, %f310, %f319;
$L__BB103_18:
	setp.le.s64 	%p17, %rd31, %rd11;
	mov.f32 	%f321, 0fFF800000;
	@%p17 bra 	$L__BB103_20;
	ld.global.f32 	%f97, [%rd22+896];
	ld.global.u8 	%rs8, [%rd21+224];
	setp.eq.s16 	%p18, %rs8, 0;
	mul.f32 	%f98, %f74, %f97;
	selp.f32 	%f321, %f73, %f98, %p18;
	max.f32 	%f310, %f310, %f321;
$L__BB103_20:
	setp.le.s64 	%p19, %rd31, %rd12;
	mov.f32 	%f323, 0fFF800000;
	@%p19 bra 	$L__BB103_22;
	ld.global.f32 	%f100, [%rd22+1024];
	ld.global.u8 	%rs9, [%rd21+256];
	setp.eq.s16 	%p20, %rs9, 0;
	mul.f32 	%f101, %f74, %f100;
	selp.f32 	%f323, %f73, %f101, %p20;
	max.f32 	%f310, %f310, %f323;
$L__BB103_22:
	setp.le.s64 	%p21, %rd31, %rd13;
	mov.f32 	%f325, 0fFF800000;
	@%p21 bra 	$L__BB103_24;
	ld.global.f32 	%f103, [%rd22+1152];
	ld.global.u8 	%rs10, [%rd21+288];
	setp.eq.s16 	%p22, %rs10, 0;
	mul.f32 	%f104, %f74, %f103;
	selp.f32 	%f325, %f73, %f104, %p22;
	max.f32 	%f310, %f310, %f325;
$L__BB103_24:
	setp.le.s64 	%p23, %rd31, %rd14;
	mov.f32 	%f327, 0fFF800000;
	@%p23 bra 	$L__BB103_26;
	ld.global.f32 	%f106, [%rd22+1280];
	ld.global.u8 	%rs11, [%rd21+320];
	setp.eq.s16 	%p24, %rs11, 0;
	mul.f32 	%f107, %f74, %f106;
	selp.f32 	%f327, %f73, %f107, %p24;
	max.f32 	%f310, %f310, %f327;
$L__BB103_26:
	setp.le.s64 	%p25, %rd31, %rd15;
	mov.f32 	%f329, 0fFF800000;
	@%p25 bra 	$L__BB103_28;
	ld.global.f32 	%f109, [%rd22+1408];
	ld.global.u8 	%rs12, [%rd21+352];
	setp.eq.s16 	%p26, %rs12, 0;
	mul.f32 	%f110, %f74, %f109;
	selp.f32 	%f329, %f73, %f110, %p26;
	max.f32 	%f310, %f310, %f329;
$L__BB103_28:
	setp.le.s64 	%p27, %rd31, %rd16;
	mov.f32 	%f331, 0fFF800000;
	@%p27 bra 	$L__BB103_30;
	ld.global.f32 	%f112, [%rd22+1536];
	ld.global.u8 	%rs13, [%rd21+384];
	setp.eq.s16 	%p28, %rs13, 0;
	mul.f32 	%f113, %f74, %f112;
	selp.f32 	%f331, %f73, %f113, %p28;
	max.f32 	%f310, %f310, %f331;
$L__BB103_30:
	setp.le.s64 	%p29, %rd31, %rd17;
	mov.f32 	%f333, 0fFF800000;
	@%p29 bra 	$L__BB103_32;
	ld.global.f32 	%f115, [%rd22+1664];
	ld.global.u8 	%rs14, [%rd21+416];
	setp.eq.s16 	%p30, %rs14, 0;
	mul.f32 	%f116, %f74, %f115;
	selp.f32 	%f333, %f73, %f116, %p30;
	max.f32 	%f310, %f310, %f333;
$L__BB103_32:
	setp.le.s64 	%p31, %rd31, %rd4;
	mov.b32 	%r21, %f310;
	shfl.sync.bfly.b32	%r22|%p32, %r21, 16, 31, -1;
	mov.b32 	%f117, %r22;
	max.f32 	%f118, %f310, %f117;
	mov.b32 	%r23, %f118;
	shfl.sync.bfly.b32	%r24|%p33, %r23, 8, 31, -1;
	mov.b32 	%f119, %r24;
	max.f32 	%f120, %f118, %f119;
	mov.b32 	%r25, %f120;
	shfl.sync.bfly.b32	%r26|%p34, %r25, 4, 31, -1;
	mov.b32 	%f121, %r26;
	max.f32 	%f122, %f120, %f121;
	mov.b32 	%r27, %f122;
	shfl.sync.bfly.b32	%r28|%p35, %r27, 2, 31, -1;
	mov.b32 	%f123, %r28;
	max.f32 	%f124, %f122, %f123;
	mov.b32 	%r29, %f124;
	shfl.sync.bfly.b32	%r30|%p36, %r29, 1, 31, -1;
	mov.b32 	%f125, %r30;
	max.f32 	%f126, %f124, %f125;
	sub.f32 	%f127, %f307, %f126;
	fma.rn.f32 	%f128, %f127, 0f3BBB989D, 0f3F000000;
	cvt.sat.f32.f32 	%f129, %f128;
	mov.f32 	%f130, 0f4B400001;
	mov.f32 	%f131, 0f437C0000;
	fma.rm.f32 	%f132, %f129, %f131, %f130;
	add.f32 	%f133, %f132, 0fCB40007F;
	neg.f32 	%f134, %f133;
	fma.rn.f32 	%f135, %f127, 0f3FB8AA3B, %f134;
	fma.rn.f32 	%f136, %f127, 0f32A57060, %f135;
	mov.b32 	%r31, %f132;
	shl.b32 	%r32, %r31, 23;
	mov.b32 	%f137, %r32;
	ex2.approx.ftz.f32 	%f138, %f136;
	mul.f32 	%f139, %f138, %f137;
	add.f32 	%f140, %f139, 0f00000000;
	sub.f32 	%f141, %f309, %f126;
	fma.rn.f32 	%f142, %f141, 0f3BBB989D, 0f3F000000;
	cvt.sat.f32.f32 	%f143, %f142;
	fma.rm.f32 	%f144, %f143, %f131, %f130;
	add.f32 	%f145, %f144, 0fCB40007F;
	neg.f32 	%f146, %f145;
	fma.rn.f32 	%f147, %f141, 0f3FB8AA3B, %f146;
	fma.rn.f32 	%f148, %f141, 0f32A57060, %f147;
	mov.b32 	%r33, %f144;
	shl.b32 	%r34, %r33, 23;
	mov.b32 	%f149, %r34;
	ex2.approx.ftz.f32 	%f150, %f148;
	mul.f32 	%f151, %f150, %f149;
	add.f32 	%f152, %f140, %f151;
	sub.f32 	%f153, %f311, %f126;
	fma.rn.f32 	%f154, %f153, 0f3BBB989D, 0f3F000000;
	cvt.sat.f32.f32 	%f155, %f154;
	fma.rm.f32 	%f156, %f155, %f131, %f130;
	add.f32 	%f157, %f156, 0fCB40007F;
	neg.f32 	%f158, %f157;
	fma.rn.f32 	%f159, %f153, 0f3FB8AA3B, %f158;
	fma.rn.f32 	%f160, %f153, 0f32A57060, %f159;
	mov.b32 	%r35, %f156;
	shl.b32 	%r36, %r35, 23;
	mov.b32 	%f161, %r36;
	ex2.approx.ftz.f32 	%f162, %f160;
	mul.f32 	%f163, %f162, %f161;
	add.f32 	%f164, %f152, %f163;
	sub.f32 	%f165, %f313, %f126;
	fma.rn.f32 	%f166, %f165, 0f3BBB989D, 0f3F000000;
	cvt.sat.f32.f32 	%f167, %f166;
	fma.rm.f32 	%f168, %f167, %f131, %f130;
	add.f32 	%f169, %f168, 0fCB40007F;
	neg.f32 	%f170, %f169;
	fma.rn.f32 	%f171, %f165, 0f3FB8AA3B, %f170;
	fma.rn.f32 	%f172, %f165, 0f32A57060, %f171;
	mov.b32 	%r37, %f168;
	shl.b32 	%r38, %r37, 23;
	mov.b32 	%f173, %r38;
	ex2.approx.ftz.f32 	%f174, %f172;
	mul.f32 	%f175, %f174, %f173;
	add.f32 	%f176, %f164, %f175;
	sub.f32 	%f177, %f315, %f126;
	fma.rn.f32 	%f178, %f177, 0f3BBB989D, 0f3F000000;
	cvt.sat.f32.f32 	%f179, %f178;
	fma.rm.f32 	%f180, %f179, %f131, %f130;
	add.f32 	%f181, %f180, 0fCB40007F;
	neg.f32 	%f182, %f181;
	fma.rn.f32 	%f183, %f177, 0f3FB8AA3B, %f182;
	fma.rn.f32 	%f184, %f177, 0f32A57060, %f183;
	mov.b32 	%r39, %f180;
	shl.b32 	%r40, %r39, 23;
	mov.b32 	%f185, %r40;
	ex2.approx.ftz.f32 	%f186, %f184;
	mul.f32 	%f187, %f186, %f185;
	add.f32 	%f188, %f176, %f187;
	sub.f32 	%f189, %f317, %f126;
	fma.rn.f32 	%f190, %f189, 0f3BBB989D, 0f3F000000;
	cvt.sat.f32.f32 	%f191, %f190;
	fma.rm.f32 	%f192, %f191, %f131, %f130;
	add.f32 	%f193, %f192, 0fCB40007F;
	neg.f32 	%f194, %f193;
	fma.rn.f32 	%f195, %f189, 0f3FB8AA3B, %f194;
	fma.rn.f32 	%f196, %f189, 0f32A57060, %f195;
	mov.b32 	%r41, %f192;
	shl.b32 	%r42, %r41, 23;
	mov.b32 	%f197, %r42;
	ex2.approx.ftz.f32 	%f198, %f196;
	mul.f32 	%f199, %f198, %f197;
	add.f32 	%f200, %f188, %f199;
	sub.f32 	%f201, %f319, %f126;
	fma.rn.f32 	%f202, %f201, 0f3BBB989D, 0f3F000000;
	cvt.sat.f32.f32 	%f203, %f202;
	fma.rm.f32 	%f204, %f203, %f131, %f130;
	add.f32 	%f205, %f204, 0fCB40007F;
	neg.f32 	%f206, %f205;
	fma.rn.f32 	%f207, %f201, 0f3FB8AA3B, %f206;
	fma.rn.f32 	%f208, %f201, 0f32A57060, %f207;
	mov.b32 	%r43, %f204;
	shl.b32 	%r44, %r43, 23;
	mov.b32 	%f209, %r44;
	ex2.approx.ftz.f32 	%f210, %f208;
	mul.f32 	%f211, %f210, %f209;
	add.f32 	%f212, %f200, %f211;
	sub.f32 	%f213, %f321, %f126;
	fma.rn.f32 	%f214, %f213, 0f3BBB989D, 0f3F000000;
	cvt.sat.f32.f32 	%f215, %f214;
	fma.rm.f32 	%f216, %f215, %f131, %f130;
	add.f32 	%f217, %f216, 0fCB40007F;
	neg.f32 	%f218, %f217;
	fma.rn.f32 	%f219, %f213, 0f3FB8AA3B, %f218;
	fma.rn.f32 	%f220, %f213, 0f32A57060, %f219;
	mov.b32 	%r45, %f216;
	shl.b32 	%r46, %r45, 23;
	mov.b32 	%f221, %r46;
	ex2.approx.ftz.f32 	%f222, %f220;
	mul.f32 	%f223, %f222, %f221;
	add.f32 	%f224, %f212, %f223;
	sub.f32 	%f225, %f323, %f126;
	fma.rn.f32 	%f226, %f225, 0f3BBB989D, 0f3F000000;
	cvt.sat.f32.f32 	%f227, %f226;
	fma.rm.f32 	%f228, %f227, %f131, %f130;
	add.f32 	%f229, %f228, 0fCB40007F;
	neg.f32 	%f230, %f229;
	fma.rn.f32 	%f231, %f225, 0f3FB8AA3B, %f230;
	fma.rn.f32 	%f232, %f225, 0f32A57060, %f231;
	mov.b32 	%r47, %f228;
	shl.b32 	%r48, %r47, 23;
	mov.b32 	%f233, %r48;
	ex2.approx.ftz.f32 	%f234, %f232;
	mul.f32 	%f235, %f234, %f233;
	add.f32 	%f236, %f224, %f235;
	sub.f32 	%f237, %f325, %f126;
	fma.rn.f32 	%f238, %f237, 0f3BBB989D, 0f3F000000;
	cvt.sat.f32.f32 	%f239, %f238;
	fma.rm.f32 	%f240, %f239, %f131, %f130;
	add.f32 	%f241, %f240, 0fCB40007F;
	neg.f32 	%f242, %f241;
	fma.rn.f32 	%f243, %f237, 0f3FB8AA3B, %f242;
	fma.rn.f32 	%f244, %f237, 0f32A57060, %f243;
	mov.b32 	%r49, %f240;
	shl.b32 	%r50, %r49, 23;
	mov.b32 	%f245, %r50;
	ex2.approx.ftz.f32 	%f246, %f244;
	mul.f32 	%f247, %f246, %f245;
	add.f32 	%f248, %f236, %f247;
	sub.f32 	%f249, %f327, %f126;
	fma.rn.f32 	%f250, %f249, 0f3BBB989D, 0f3F000000;
	cvt.sat.f32.f32 	%f251, %f250;
	fma.rm.f32 	%f252, %f251, %f131, %f130;
	add.f32 	%f253, %f252, 0fCB40007F;
	neg.f32 	%f254, %f253;
	fma.rn.f32 	%f255, %f249, 0f3FB8AA3B, %f254;
	fma.rn.f32 	%f256, %f249, 0f32A57060, %f255;
	mov.b32 	%r51, %f252;
	shl.b32 	%r52, %r51, 23;
	mov.b32 	%f257, %r52;
	ex2.approx.ftz.f32 	%f258, %f256;
	mul.f32 	%f259, %f258, %f257;
	add.f32 	%f260, %f248, %f259;
	sub.f32 	%f261, %f329, %f126;
	fma.rn.f32 	%f262, %f261, 0f3BBB989D, 0f3F000000;
	cvt.sat.f32.f32 	%f263, %f262;
	fma.rm.f32 	%f264, %f263, %f131, %f130;
	add.f32 	%f265, %f264, 0fCB40007F;
	neg.f32 	%f266, %f265;
	fma.rn.f32 	%f267, %f261, 0f3FB8AA3B, %f266;
	fma.rn.f32 	%f268, %f261, 0f32A57060, %f267;
	mov.b32 	%r53, %f264;
	shl.b32 	%r54, %r53, 23;
	mov.b32 	%f269, %r54;
	ex2.approx.ftz.f32 	%f270, %f268;
	mul.f32 	%f271, %f270, %f269;
	add.f32 	%f272, %f260, %f271;
	sub.f32 	%f273, %f331, %f126;
	fma.rn.f32 	%f274, %f273, 0f3BBB989D, 0f3F000000;
	cvt.sat.f32.f32 	%f275, %f274;
	fma.rm.f32 	%f276, %f275, %f131, %f130;
	add.f32 	%f277, %f276, 0fCB40007F;
	neg.f32 	%f278, %f277;
	fma.rn.f32 	%f279, %f273, 0f3FB8AA3B, %f278;
	fma.rn.f32 	%f280, %f273, 0f32A57060, %f279;
	mov.b32 	%r55, %f276;
	shl.b32 	%r56, %r55, 23;
	mov.b32 	%f281, %r56;
	ex2.approx.ftz.f32 	%f282, %f280;
	mul.f32 	%f283, %f282, %f281;
	add.f32 	%f284, %f272, %f283;
	sub.f32 	%f285, %f333, %f126;
	fma.rn.f32 	%f286, %f285, 0f3BBB989D, 0f3F000000;
	cvt.sat.f32.f32 	%f287, %f286;
	fma.rm.f32 	%f288, %f287, %f131, %f130;
	add.f32 	%f289, %f288, 0fCB40007F;
	neg.f32 	%f290, %f289;
	fma.rn.f32 	%f291, %f285, 0f3FB8AA3B, %f290;
	fma.rn.f32 	%f292, %f285, 0f32A57060, %f291;
	mov.b32 	%r57, %f288;
	shl.b32 	%r58, %r57, 23;
	mov.b32 	%f293, %r58;
	ex2.approx.ftz.f32 	%f294, %f292;
	mul.f32 	%f295, %f294, %f293;
	add.f32 	%f296, %f284, %f295;
	mov.b32 	%r59, %f296;
	shfl.sync.bfly.b32	%r60|%p37, %r59, 16, 31, -1;
	mov.b32 	%f297, %r60;
	add.f32 	%f298, %f296, %f297;
	mov.b32 	%r61, %f298;
	shfl.sync.bfly.b32	%r62|%p38, %r61, 8, 31, -1;
	mov.b32 	%f299, %r62;
	add.f32 	%f300, %f298, %f299;
	mov.b32 	%r63, %f300;
	shfl.sync.bfly.b32	%r64|%p39, %r63, 4, 31, -1;
	mov.b32 	%f301, %r64;
	add.f32 	%f302, %f300, %f301;
	mov.b32 	%r65, %f302;
	shfl.sync.bfly.b32	%r66|%p40, %r65, 2, 31, -1;
	mov.b32 	%f303, %r66;
	add.f32 	%f304, %f302, %f303;
	mov.b32 	%r67, %f304;
	shfl.sync.bfly.b32	%r68|%p41, %r67, 1, 31, -1;
	mov.b32 	%f305, %r68;
	add.f32 	%f306, %f304, %f305;
	div.rn.f32 	%f59, %f139, %f306;
	div.rn.f32 	%f60, %f151, %f306;
	div.rn.f32 	%f61, %f163, %f306;
	div.rn.f32 	%f62, %f175, %f306;
	div.rn.f32 	%f63, %f187, %f306;
	div.rn.f32 	%f64, %f199, %f306;
	div.rn.f32 	%f65, %f211, %f306;
	div.rn.f32 	%f66, %f223, %f306;
	div.rn.f32 	%f67, %f235, %f306;
	div.rn.f32 	%f68, %f247, %f306;
	div.rn.f32 	%f69, %f259, %f306;
	div.rn.f32 	%f70, %f271, %f306;
	div.rn.f32 	%f71, %f283, %f306;
	div.rn.f32 	%f72, %f295, %f306;
	mad.lo.s64 	%rd44, %rd47, %rd29, %rd4;
	cvta.to.global.u64 	%rd45, %rd28;
	shl.b64 	%rd46, %rd44, 2;
	add.s64 	%rd23, %rd45, %rd46;
	@%p31 bra 	$L__BB103_34;
	st.global.f32 	[%rd23], %f59;
$L__BB103_34:
	setp.le.s64 	%p42, %rd31, %rd5;
	@%p42 bra 	$L__BB103_36;
	st.global.f32 	[%rd23+128], %f60;
$L__BB103_36:
	setp.le.s64 	%p43, %rd31, %rd6;
	@%p43 bra 	$L__BB103_38;
	st.global.f32 	[%rd23+256], %f61;
$L__BB103_38:
	setp.le.s64 	%p44, %rd31, %rd7;
	@%p44 bra 	$L__BB103_40;
	st.global.f32 	[%rd23+384], %f62;
$L__BB103_40:
	setp.le.s64 	%p45, %rd31, %rd8;
	@%p45 bra 	$L__BB103_42;
	st.global.f32 	[%rd23+512], %f63;
$L__BB103_42:
	setp.le.s64 	%p46, %rd31, %rd9;
	@%p46 bra 	$L__BB103_44;
	st.global.f32 	[%rd23+640], %f64;
$L__BB103_44:
	setp.le.s64 	%p47, %rd31, %rd10;
	@%p47 bra 	$L__BB103_46;
	st.global.f32 	[%rd23+768], %f65;
$L__BB103_46:
	setp.le.s64 	%p48, %rd31, %rd11;
	@%p48 bra 	$L__BB103_48;
	st.global.f32 	[%rd23+896], %f66;
$L__BB103_48:
	setp.le.s64 	%p49, %rd31, %rd12;
	@%p49 bra 	$L__BB103_50;
	st.global.f32 	[%rd23+1024], %f67;
$L__BB103_50:
	setp.le.s64 	%p50, %rd31, %rd13;
	@%p50 bra 	$L__BB103_52;
	st.global.f32 	[%rd23+1152], %f68;
$L__BB103_52:
	setp.le.s64 	%p51, %rd31, %rd14;
	@%p51 bra 	$L__BB103_54;
	st.global.f32 	[%rd23+1280], %f69;
$L__BB103_54:
	setp.le.s64 	%p52, %rd31, %rd15;
	@%p52 bra 	$L__BB103_56;
	st.global.f32 	[%rd23+1408], %f70;
$L__BB103_56:
	setp.le.s64 	%p53, %rd31, %rd16;
	@%p53 bra 	$L__BB103_58;
	st.global.f32 	[%rd23+1536], %f71;
$L__BB103_58:
	setp.le.s64 	%p54, %rd31, %rd17;
	@%p54 bra 	$L__BB103_60;
	st.global.f32 	[%rd23+1664], %f72;
$L__BB103_60:
	add.s64 	%rd47, %rd47, %rd18;
	setp.lt.s64 	%p55, %rd47, %rd30;
	@%p55 bra 	$L__BB103_4;
$L__BB103_61:
	ret;

}
	// .globl	_Z15SoftmaxWarpImplI24ElementwiseScaleMaskLoadIffbE11DirectStoreIffEfLi1ELi15ELi32ELi1ELb0EL9Algorithm0EEvT_T0_ll
.visible .entry _Z15SoftmaxWarpImplI24ElementwiseScaleMaskLoadIffbE11DirectStoreIffEfLi1ELi15ELi32ELi1ELb0EL9Algorithm0EEvT_T0_ll(
	.param .align 8 .b8 _Z15SoftmaxWarpImplI24ElementwiseScaleMaskLoadIffbE11DirectStoreIffEfLi1ELi15ELi32ELi1ELb0EL9Algorithm0EEvT_T0_ll_param_0[32],
	.param .align 8 .b8 _Z15SoftmaxWarpImplI24ElementwiseScaleMaskLoadIffbE11DirectStoreIffEfLi1ELi15ELi32ELi1ELb0EL9Algorithm0EEvT_T0_ll_param_1[16],
	.param .u64 _Z15SoftmaxWarpImplI24ElementwiseScaleMaskLoadIffbE11DirectStoreIffEfLi1ELi15ELi32ELi1ELb0EL9Algorithm0EEvT_T0_ll_param_2,
	.param .u64 _Z15SoftmaxWarpImplI24ElementwiseScaleMaskLoadIffbE11DirectStoreIffEfLi1ELi15ELi32ELi1ELb0EL9Algorithm0EEvT_T0_ll_param_3
)
{
	.reg .pred 	%p<29>;
	.reg .b16 	%rs<16>;
	.reg .b32 	%r<58>;
	.reg .b32 	%f<282>;
	.reg .b64 	%rd<32>;

	ld.param.v2.f32 	{%f3, %f4}, [_Z15SoftmaxWarpImplI24ElementwiseScaleMaskLoadIffbE11DirectStoreIffEfLi1ELi15ELi32ELi1ELb0EL9Algorithm0EEvT_T0_ll_param_0+24];
	ld.param.u64 	%rd15, [_Z15SoftmaxWarpImplI24ElementwiseScaleMaskLoadIffbE11DirectStoreIffEfLi1ELi15ELi32ELi1ELb0EL9Algorithm0EEvT_T0_ll_param_0+16];
	ld.param.u64 	%rd14, [_Z15SoftmaxWarpImplI24ElementwiseScaleMaskLoadIffbE11DirectStoreIffEfLi1ELi15ELi32ELi1ELb0EL9Algorithm0EEvT_T0_ll_param_0+8];
	ld.param.u64 	%rd13, [_Z15SoftmaxWarpImplI24ElementwiseScaleMaskLoadIffbE11DirectStoreIffEfLi1ELi15ELi32ELi1ELb0EL9Algorithm0EEvT_T0_ll_param_0];
	ld.param.u64 	%rd3, [_Z15SoftmaxWarpImplI24ElementwiseScaleMaskLoadIffbE11DirectStoreIffEfLi1ELi15ELi32ELi1ELb0EL9Algorithm0EEvT_T0_ll_param_1];
	ld.param.u64 	%rd4, [_Z15SoftmaxWarpImplI24ElementwiseScaleMaskLoadIffbE11DirectStoreIffEfLi1ELi15ELi32ELi1ELb0EL9Algorithm0EEvT_T0_ll_param_1+8];
	ld.param.u64 	%rd16, [_Z15SoftmaxWarpImplI24ElementwiseScaleMaskLoadIffbE11DirectStoreIffEfLi1ELi15ELi32ELi1ELb0EL9Algorithm0EEvT_T0_ll_param_2];
	ld.param.u64 	%rd17, [_Z15SoftmaxWarpImplI24ElementwiseScaleMaskLoadIffbE11DirectStoreIffEfLi1ELi15ELi32ELi1ELb0EL9Algorithm0EEvT_T0_ll_param_3];
	setp.lt.s64 	%p1, %rd17, 481;
	@%p1 bra 	$L__BB104_2;
	mov.u64 	%rd18, $str;
	cvta.global.u64 	%rd19, %rd18;
	mov.u64 	%rd20, $str$1;
	cvta.global.u64 	%rd21, %rd20;
	mov.u64 	%rd22, __unnamed_105;
	cvta.global.u64 	%rd23, %rd22;
	{ // callseq 104, 0
	.param .b64 param0;
	st.param.b64 	[param0], %rd19;
	.param .b64 param1;
	st.param.b64 	[param1], %rd21;
	.param .b32 param2;
	st.param.b32 	[param2], 219;
	.param .b64 param3;
	st.param.b64 	[param3], %rd23;
	.param .b64 param4;
	st.param.b64 	[param4], 1;
	call.uni 
	__assertfail, 
	(
	param0, 
	param1, 
	param2, 
	param3, 
	param4
	);
	} // callseq 104
$L__BB104_2:
	mov.u32 	%r2, %ctaid.x;
	mov.u32 	%r3, %ntid.y;
	mov.u32 	%r4, %tid.y;
	mad.lo.s32 	%r5, %r2, %r3, %r4;
	mov.u32 	%r6, %nctaid.x;
	mul.lo.s32 	%r1, %r6, %r3;
	cvt.s64.s32 	%rd31, %r5;
	setp.le.s64 	%p2, %rd16, %rd31;
	@%p2 bra 	$L__BB104_5;
	mov.u32 	%r7, %tid.x;
	cvt.u64.u32 	%rd6, %r7;
	cvta.to.global.u64 	%rd7, %rd3;
	cvta.to.global.u64 	%rd8, %rd14;
	cvta.to.global.u64 	%rd9, %rd13;
	cvt.s64.s32 	%rd10, %r1;
$L__BB104_4:
	mad.lo.s64 	%rd24, %rd31, %rd15, %rd6;
	shl.b64 	%rd25, %rd24, 2;
	add.s64 	%rd26, %rd9, %rd25;
	ld.global.f32 	%f5, [%rd26];
	add.s64 	%rd27, %rd8, %rd24;
	ld.global.u8 	%rs1, [%rd27];
	setp.eq.s16 	%p3, %rs1, 0;
	mul.f32 	%f6, %f4, %f5;
	selp.f32 	%f7, %f3, %f6, %p3;
	max.f32 	%f8, %f7, 0fFF800000;
	ld.global.f32 	%f9, [%rd26+128];
	ld.global.u8 	%rs2, [%rd27+32];
	setp.eq.s16 	%p4, %rs2, 0;
	mul.f32 	%f10, %f4, %f9;
	selp.f32 	%f11, %f3, %f10, %p4;
	max.f32 	%f12, %f8, %f11;
	ld.global.f32 	%f13, [%rd26+256];
	ld.global.u8 	%rs3, [%rd27+64];
	setp.eq.s16 	%p5, %rs3, 0;
	mul.f32 	%f14, %f4, %f13;
	selp.f32 	%f15, %f3, %f14, %p5;
	max.f32 	%f16, %f12, %f15;
	ld.global.f32 	%f17, [%rd26+384];
	ld.global.u8 	%rs4, [%rd27+96];
	setp.eq.s16 	%p6, %rs4, 0;
	mul.f32 	%f18, %f4, %f17;
	selp.f32 	%f19, %f3, %f18, %p6;
	max.f32 	%f20, %f16, %f19;
	ld.global.f32 	%f21, [%rd26+512];
	ld.global.u8 	%rs5, [%rd27+128];
	setp.eq.s16 	%p7, %rs5, 0;
	mul.f32 	%f22, %f4, %f21;
	selp.f32 	%f23, %f3, %f22, %p7;
	max.f32 	%f24, %f20, %f23;
	ld.global.f32 	%f25, [%rd26+640];
	ld.global.u8 	%rs6, [%rd27+160];
	setp.eq.s16 	%p8, %rs6, 0;
	mul.f32 	%f26, %f4, %f25;
	selp.f32 	%f27, %f3, %f26, %p8;
	max.f32 	%f28, %f24, %f27;
	ld.global.f32 	%f29, [%rd26+768];
	ld.global.u8 	%rs7, [%rd27+192];
	setp.eq.s16 	%p9, %rs7, 0;
	mul.f32 	%f30, %f4, %f29;
	selp.f32 	%f31, %f3, %f30, %p9;
	max.f32 	%f32, %f28, %f31;
	ld.global.f32 	%f33, [%rd26+896];
	ld.global.u8 	%rs8, [%rd27+224];
	setp.eq.s16 	%p10, %rs8, 0;
	mul.f32 	%f34, %f4, %f33;
	selp.f32 	%f35, %f3, %f34, %p10;
	max.f32 	%f36, %f32, %f35;
	ld.global.f32 	%f37, [%rd26+1024];
	ld.global.u8 	%rs9, [%rd27+256];
	setp.eq.s16 	%p11, %rs9, 0;
	mul.f32 	%f38, %f4, %f37;
	selp.f32 	%f39, %f3, %f38, %p11;
	max.f32 	%f40, %f36, %f39;
	ld.global.f32 	%f41, [%rd26+1152];
	ld.global.u8 	%rs10, [%rd27+288];
	setp.eq.s16 	%p12, %rs10, 0;
	mul.f32 	%f42, %f4, %f41;
	selp.f32 	%f43, %f3, %f42, %p12;
	max.f32 	%f44, %f40, %f43;
	ld.global.f32 	%f45, [%rd26+1280];
	ld.global.u8 	%rs11, [%rd27+320];
	setp.eq.s16 	%p13, %rs11, 0;
	mul.f32 	%f46, %f4, %f45;
	selp.f32 	%f47, %f3, %f46, %p13;
	max.f32 	%f48, %f44, %f47;
	ld.global.f32 	%f49, [%rd26+1408];
	ld.global.u8 	%rs12, [%rd27+352];
	setp.eq.s16 	%p14, %rs12, 0;
	mul.f32 	%f50, %f4, %f49;
	selp.f32 	%f51, %f3, %f50, %p14;
	max.f32 	%f52, %f48, %f51;
	ld.global.f32 	%f53, [%rd26+1536];
	ld.global.u8 	%rs13, [%rd27+384];
	setp.eq.s16 	%p15, %rs13, 0;
	mul.f32 	%f54, %f4, %f53;
	selp.f32 	%f55, %f3, %f54, %p15;
	max.f32 	%f56, %f52, %f55;
	ld.global.f32 	%f57, [%rd26+1664];
	ld.global.u8 	%rs14, [%rd27+416];
	setp.eq.s16 	%p16, %rs14, 0;
	mul.f32 	%f58, %f4, %f57;
	selp.f32 	%f59, %f3, %f58, %p16;
	max.f32 	%f60, %f56, %f59;
	ld.global.f32 	%f61, [%rd26+1792];
	ld.global.u8 	%rs15, [%rd27+448];
	setp.eq.s16 	%p17, %rs15, 0;
	mul.f32 	%f62, %f4, %f61;
	selp.f32 	%f63, %f3, %f62, %p17;
	max.f32 	%f64, %f60, %f63;
	mov.b32 	%r8, %f64;
	shfl.sync.bfly.b32	%r9|%p18, %r8, 16, 31, -1;
	mov.b32 	%f65, %r9;
	max.f32 	%f66, %f64, %f65;
	mov.b32 	%r10, %f66;
	shfl.sync.bfly.b32	%r11|%p19, %r10, 8, 31, -1;
	mov.b32 	%f67, %r11;
	max.f32 	%f68, %f66, %f67;
	mov.b32 	%r12, %f68;
	shfl.sync.bfly.b32	%r13|%p20, %r12, 4, 31, -1;
	mov.b32 	%f69, %r13;
	max.f32 	%f70, %f68, %f69;
	mov.b32 	%r14, %f70;
	shfl.sync.bfly.b32	%r15|%p21, %r14, 2, 31, -1;
	mov.b32 	%f71, %r15;
	max.f32 	%f72, %f70, %f71;
	mov.b32 	%r16, %f72;
	shfl.sync.bfly.b32	%r17|%p22, %r16, 1, 31, -1;
	mov.b32 	%f73, %r17;
	max.f32 	%f74, %f72, %f73;
	sub.f32 	%f75, %f7, %f74;
	fma.rn.f32 	%f76, %f75, 0f3BBB989D, 0f3F000000;
	cvt.sat.f32.f32 	%f77, %f76;
	mov.f32 	%f78, 0f4B400001;
	mov.f32 	%f79, 0f437C0000;
	fma.rm.f32 	%f80, %f77, %f79, %f78;
	add.f32 	%f81, %f80, 0fCB40007F;
	neg.f32 	%f82, %f81;
	fma.rn.f32 	%f83, %f75, 0f3FB8AA3B, %f82;
	fma.rn.f32 	%f84, %f75, 0f32A57060, %f83;
	mov.b32 	%r18, %f80;
	shl.b32 	%r19, %r18, 23;
	mov.b32 	%f85, %r19;
	ex2.approx.ftz.f32 	%f86, %f84;
	mul.f32 	%f87, %f86, %f85;
	add.f32 	%f88, %f87, 0f00000000;
	sub.f32 	%f89, %f11, %f74;
	fma.rn.f32 	%f90, %f89, 0f3BBB989D, 0f3F000000;
	cvt.sat.f32.f32 	%f91, %f90;
	fma.rm.f32 	%f92, %f91, %f79, %f78;
	add.f32 	%f93, %f92, 0fCB40007F;
	neg.f32 	%f94, %f93;
	fma.rn.f32 	%f95, %f89, 0f3FB8AA3B, %f94;
	fma.rn.f32 	%f96, %f89, 0f32A57060, %f95;
	mov.b32 	%r20, %f92;
	shl.b32 	%r21, %r20, 23;
	mov.b32 	%f97, %r21;
	ex2.approx.ftz.f32 	%f98, %f96;
	mul.f32 	%f99, %f98, %f97;
	add.f32 	%f100, %f88, %f99;
	sub.f32 	%f101, %f15, %f74;
	fma.rn.f32 	%f102, %f101, 0f3BBB989D, 0f3F000000;
	cvt.sat.f32.f32 	%f103, %f102;
	fma.rm.f32 	%f104, %f103, %f79, %f78;
	add.f32 	%f105, %f104, 0fCB40007F;
	neg.f32 	%f106, %f105;
	fma.rn.f32 	%f107, %f101, 0f3FB8AA3B, %f106;
	fma.rn.f32 	%f108, %f101, 0f32A57060, %f107;
	mov.b32 	%r22, %f104;
	shl.b32 	%r23, %r22, 23;
	mov.b32 	%f109, %r23;
	ex2.approx.ftz.f32 	%f110, %f108;
	mul.f32 	%f111, %f110, %f109;
	add.f32 	%f112, %f100, %f111;
	sub.f32 	%f113, %f19, %f74;
	fma.rn.f32 	%f114, %f113, 0f3BBB989D, 0f3F000000;
	cvt.sat.f32.f32 	%f115, %f114;
	fma.rm.f32 	%f116, %f115, %f79, %f78;
	add.f32 	%f117, %f116, 0fCB40007F;
	neg.f32 	%f118, %f117;
	fma.rn.f32 	%f119, %f113, 0f3FB8AA3B, %f118;
	fma.rn.f32 	%f120, %f113, 0f32A57060, %f119;
	mov.b32 	%r24, %f116;
	shl.b32 	%r25, %r24, 23;
	mov.b32 	%f121, %r25;
	ex2.approx.ftz.f32 	%f122, %f120;
	mul.f32 	%f123, %f122, %f121;
	add.f32 	%f124, %f112, %f123;
	sub.f32 	%f125, %f23, %f74;
	fma.rn.f32 	%f126, %f125, 0f3BBB989D, 0f3F000000;
	cvt.sat.f32.f32 	%f127, %f126;
	fma.rm.f32 	%f128, %f127, %f79, %f78;
	add.f32 	%f129, %f128, 0fCB40007F;
	neg.f32 	%f130, %f129;
	fma.rn.f32 	%f131, %f125, 0f3FB8AA3B, %f130;
	fma.rn.f32 	%f132, %f125, 0f32A57060, %f131;
	mov.b32 	%r26, %f128;
	shl.b32 	%r27, %r26, 23;
	mov.b32 	%f133, %r27;
	ex2.approx.ftz.f32 	%f134, %f132;
	mul.f32 	%f135, %f134, %f133;
	add.f32 	%f136, %f124, %f135;
	sub.f32 	%f137, %f27, %f74;
	fma.rn.f32 	%f138, %f137, 0f3BBB989D, 0f3F000000;
	cvt.sat.f32.f32 	%f139, %f138;
	fma.rm.f32 	%f140, %f139, %f79, %f78;
	add.f32 	%f141, %f140, 0fCB40007F;
	neg.f32 	%f142, %f141;
	fma.rn.f32 	%f143, %f137, 0f3FB8AA3B, %f142;
	fma.rn.f32 	%f144, %f137, 0f32A57060, %f143;
	mov.b32 	%r28, %f140;
	shl.b32 	%r29, %r28, 23;
	mov.b32 	%f145, %r29;
	ex2.approx.ftz.f32 	%f146, %f144;
	mul.f32 	%f147, %f146, %f145;
	add.f32 	%f148, %f136, %f147;
	sub.f32 	%f149, %f31, %f74;
	fma.rn.f32 	%f150, %f149, 0f3BBB989D, 0f3F000000;
	cvt.sat.f32.f32 	%f151, %f150;
	fma.rm.f32 	%f152, %f151, %f79, %f78;
	add.f32 	%f153, %f152, 0fCB40007F;
	neg.f32 	%f154, %f153;
	fma.rn.f32 	%f155, %f149, 0f3FB8AA3B, %f154;
	fma.rn.f32 	%f156, %f149, 0f32A57060, %f155;
	mov.b32 	%r30, %f152;
	shl.b32 	%r31, %r30, 23;
	mov.b32 	%f157, %r31;
	ex2.approx.ftz.f32 	%f158, %f156;
	mul.f32 	%f159, %f158, %f157;
	add.f32 	%f160, %f148, %f159;
	sub.f32 	%f161, %f35, %f74;
	fma.rn.f32 	%f162, %f161, 0f3BBB989D, 0f3F000000;
	cvt.sat.f32.f32 	%f163, %f162;
	fma.rm.f32 	%f164, %f163, %f79, %f78;
	add.f32 	%f165, %f164, 0fCB40007F;
	neg.f32 	%f166, %f165;
	fma.rn.f32 	%f167, %f161, 0f3FB8AA3B, %f166;
	fma.rn.f32 	%f168, %f161, 0f32A57060, %f167;
	mov.b32 	%r32, %f164;
	shl.b32 	%r33, %r32, 23;
	mov.b32 	%f169, %r33;
	ex2.approx.ftz.f32 	%f170, %f168;
	mul.f32 	%f171, %f170, %f169;
	add.f32 	%f172, %f160, %f171;
	sub.f32 	%f173, %f39, %f74;
	fma.rn.f32 	%f174, %f173, 0f3BBB989D, 0f3F000000;
	cvt.sat.f32.f32 	%f175, %f174;
	fma.rm.f32 	%f176, %f175, %f79, %f78;
	add.f32 	%f177, %f176, 0fCB40007F;
	neg.f32 	%f178, %f177;
	fma.rn.f32 	%f179, %f173, 0f3FB8AA3B, %f178;
	fma.rn.f32 	%f180, %f173, 0f32A57060, %f179;
	mov.b32 	%r34, %f176;
	shl.b32 	%r35, %r34, 23;
	mov.b32 	%f181, %r35;
	ex2.approx.ftz.f32 	%f182, %f180;
	mul.f32 	%f183, %f182, %f181;
	add.f32 	%f184, %f172, %f183;
	sub.f32 	%f185, %f43, %f74;
	fma.rn.f32 	%f186, %f185, 0f3BBB989D, 0f3F000000;
	cvt.sat.f32.f32 	%f187, %f186;
	fma.rm.f32 	%f188, %f187, %f79, %f78;
	add.f32 	%f189, %f188, 0fCB40007F;
	neg.f32 	%f190, %f189;
	fma.rn.f32 	%f191, %f185, 0f3FB8AA3B, %f190;
	fma.rn.f32 	%f192, %f185, 0f32A57060, %f191;
	mov.b32 	%r36, %f188;
	shl.b32 	%r37, %r36, 23;
	mov.b32 	%f193, %r37;
	ex2.approx.ftz.f32 	%f194, %f192;
	mul.f32 	%f195, %f194, %f193;
	add.f32 	%f196, %f184, %f195;
	sub.f32 	%f197, %f47, %f74;
	fma.rn.f32 	%f198, %f197, 0f3BBB989D, 0f3F000000;
	cvt.sat.f32.f32 	%f199, %f198;
	fma.rm.f32 	%f200, %f199, %f79, %f78;
	add.f32 	%f201, %f200, 0fCB40007F;
	neg.f32 	%f202, %f201;
	fma.rn.f32 	%f203, %f197, 0f3FB8AA3B, %f202;
	fma.rn.f32 	%f204, %f197, 0f32A57060, %f203;
	mov.b32 	%r38, %f200;
	shl.b32 	%r39, %r38, 23;
	mov.b32 	%f205, %r39;
	ex2.approx.ftz.f32 	%f206, %f204;
	mul.f32 	%f207, %f206, %f205;
	add.f32 	%f208, %f196, %f207;
	sub.f32 	%f209, %f51, %f74;
	fma.rn.f32 	%f210, %f209, 0f3BBB989D, 0f3F000000;
	cvt.sat.f32.f32 	%f211, %f210;
	fma.rm.f32 	%f212, %f211, %f79, %f78;
	add.f32 	%f213, %f212, 0fCB40007F;
	neg.f32 	%f214, %f213;
	fma.rn.f32 	%f215, %f209, 0f3FB8AA3B, %f214;
	fma.rn.f32 	%f216, %f209, 0f32A57060, %f215;
	mov.b32 	%r40, %f212;
	shl.b32 	%r41, %r40, 23;
	mov.b32 	%f217, %r41;
	ex2.approx.ftz.f32 	%f218, %f216;
	mul.f32 	%f219, %f218, %f217;
	add.f32 	%f220, %f208, %f219;
	sub.f32 	%f221, %f55, %f74;
	fma.rn.f32 	%f222, %f221, 0f3BBB989D, 0f3F000000;
	cvt.sat.f32.f32 	%f223, %f222;
	fma.rm.f32 	%f224, %f223, %f79, %f78;
	add.f32 	%f225, %f224, 0fCB40007F;
	neg.f32 	%f226, %f225;
	fma.rn.f32 	%f227, %f221, 0f3FB8AA3B, %f226;
	fma.rn.f32 	%f228, %f221, 0f32A57060, %f227;
	mov.b32 	%r42, %f224;
	shl.b32 	%r43, %r42, 23;
	mov.b32 	%f229, %r43;
	ex2.approx.ftz.f32 	%f230, %f228;
	mul.f32 	%f231, %f230, %f229;
	add.f32 	%f232, %f220, %f231;
	sub.f32 	%f233, %f59, %f74;
	fma.rn.f32 	%f234, %f233, 0f3BBB989D, 0f3F000000;
	cvt.sat.f32.f32 	%f235, %f234;
	fma.rm.f32 	%f236, %f235, %f79, %f78;
	add.f32 	%f237, %f236, 0fCB40007F;
	neg.f32 	%f238, %f237;
	fma.rn.f32 	%f239, %f233, 0f3FB8AA3B, %f238;
	fma.rn.f32 	%f240, %f233, 0f32A57060, %f239;
	mov.b32 	%r44, %f236;
	shl.b32 	%r45, %r44, 23;
	mov.b32 	%f241, %r45;
	ex2.approx.ftz.f32 	%f242, %f240;
	mul.f32 	%f243, %f242, %f241;
	add.f32 	%f244, %f232, %f243;
	sub.f32 	%f245, %f63, %f74;
	fma.rn.f32 	%f246, %f245, 0f3BBB989D, 0f3F000000;
	cvt.sat.f32.f32 	%f247, %f246;
	fma.rm.f32 	%f248, %f247, %f79, %f78;
	add.f32 	%f249, %f248, 0fCB40007F;
	neg.f32 	%f250, %f249;
	fma.rn.f32 	%f251, %f245, 0f3FB8AA3B, %f250;
	fma.rn.f32 	%f252, %f245, 0f32A57060, %f251;
	mov.b32 	%r46, %f248;
	shl.b32 	%r47, %r46, 23;
	mov.b32 	%f253, %r47;
	ex2.approx.ftz.f32 	%f254, %f252;
	mul.f32 	%f255, %f254, %f253;
	add.f32 	%f256, %f244, %f255;
	mov.b32 	%r48, %f256;
	shfl.sync.bfly.b32	%r49|%p23, %r48, 16, 31, -1;
	mov.b32 	%f257, %r49;
	add.f32 	%f258, %f256, %f257;
	mov.b32 	%r50, %f258;
	shfl.sync.bfly.b32	%r51|%p24, %r50, 8, 31, -1;
	mov.b32 	%f259, %r51;
	add.f32 	%f260, %f258, %f259;
	mov.b32 	%r52, %f260;
	shfl.sync.bfly.b32	%r53|%p25, %r52, 4, 31, -1;
	mov.b32 	%f261, %r53;
	add.f32 	%f262, %f260, %f261;
	mov.b32 	%r54, %f262;
	shfl.sync.bfly.b32	%r55|%p26, %r54, 2, 31, -1;
	mov.b32 	%f263, %r55;
	add.f32 	%f264, %f262, %f263;
	mov.b32 	%r56, %f264;
	shfl.sync.bfly.b32	%r57|%p27, %r56, 1, 31, -1;
	mov.b32 	%f265, %r57;
	add.f32 	%f266, %f264, %f265;
	div.rn.f32 	%f267, %f87, %f266;
	div.rn.f32 	%f268, %f99, %f266;
	div.rn.f32 	%f269, %f111, %f266;
	div.rn.f32 	%f270, %f123, %f266;
	div.rn.f32 	%f271, %f135, %f266;
	div.rn.f32 	%f272, %f147, %f266;
	div.rn.f32 	%f273, %f159, %f266;
	div.rn.f32 	%f274, %f171, %f266;
	div.rn.f32 	%f275, %f183, %f266;
	div.rn.f32 	%f276, %f195, %f266;
	div.rn.f32 	%f277, %f207, %f266;
	div.rn.f32 	%f278, %f219, %f266;
	div.rn.f32 	%f279, %f231, %f266;
	div.rn.f32 	%f280, %f243, %f266;
	div.rn.f32 	%f281, %f255, %f266;
	mad.lo.s64 	%rd28, %rd31, %rd4, %rd6;
	shl.b64 	%rd29, %rd28, 2;
	add.s64 	%rd30, %rd7, %rd29;
	st.global.f32 	[%rd30], %f267;
	st.global.f32 	[%rd30+128], %f268;
	st.global.f32 	[%rd30+256], %f269;
	st.global.f32 	[%rd30+384], %f270;
	st.global.f32 	[%rd30+512], %f271;
	st.global.f32 	[%rd30+640], %f272;
	st.global.f32 	[%rd30+768], %f273;
	st.global.f32 	[%rd30+896], %f274;
	st.global.f32 	[%rd30+1024], %f275;
	st.global.f32 	[%rd30+1152], %f276;
	st.global.f32 	[%rd30+1280], %f277;
	st.global.f32 	[%rd30+1408], %f278;
	st.global.f32 	[%rd30+1536], %f279;
	st.global.f32 	[%rd30+1664], %f280;
	st.global.f32 	[%rd30+1792], %f281;
	add.s64 	%rd31, %rd31, %rd10;
	setp.lt.s64 	%p28, %rd31, %rd16;
	@%p28 bra 	$L__BB104_4;
$L__BB104_5:
	ret;

}
	// .globl	_Z15SoftmaxWarpImplI24ElementwiseScaleMaskLoadIffbE11DirectStoreIffEfLi1ELi15ELi32ELi1ELb1EL9Algorithm0EEvT_T0_ll
.visible .entry _Z15SoftmaxWarpImplI24ElementwiseScaleMaskLoadIffbE11DirectStoreIffEfLi1ELi15ELi32ELi1ELb1EL9Algorithm0EEvT_T0_ll(
	.param .align 8 .b8 _Z15SoftmaxWarpImplI24ElementwiseScaleMaskLoadIffbE11DirectStoreIffEfLi1ELi15ELi32ELi1ELb1EL9Algorithm0EEvT_T0_ll_param_0[32],
	.param .align 8 .b8 _Z15SoftmaxWarpImplI24ElementwiseScaleMaskLoadIffbE11DirectStoreIffEfLi1ELi15ELi32ELi1ELb1EL9Algorithm0EEvT_T0_ll_param_1[16],
	.param .u64 _Z15SoftmaxWarpImplI24ElementwiseScaleMaskLoadIffbE11DirectStoreIffEfLi1ELi15ELi32ELi1ELb1EL9Algorithm0EEvT_T0_ll_param_2,
	.param .u64 _Z15SoftmaxWarpImplI24ElementwiseScaleMaskLoadIffbE11DirectStoreIffEfLi1ELi15ELi32ELi1ELb1EL9Algorithm0EEvT_T0_ll_param_3
)
{
	.reg .pred 	%p<59>;
	.reg .b16 	%rs<16>;
	.reg .b32 	%r<72>;
	.reg .b32 	%f<357>;
	.reg .b64 	%rd<49>;

	ld.param.u64 	%rd30, [_Z15SoftmaxWarpImplI24ElementwiseScaleMaskLoadIffbE11DirectStoreIffEfLi1ELi15ELi32ELi1ELb1EL9Algorithm0EEvT_T0_ll_param_1+8];
	ld.param.u64 	%rd29, [_Z15SoftmaxWarpImplI24ElementwiseScaleMaskLoadIffbE11DirectStoreIffEfLi1ELi15ELi32ELi1ELb1EL9Algorithm0EEvT_T0_ll_param_1];
	ld.param.v2.f32 	{%f78, %f79}, [_Z15SoftmaxWarpImplI24ElementwiseScaleMaskLoadIffbE11DirectStoreIffEfLi1ELi15ELi32ELi1ELb1EL9Algorithm0EEvT_T0_ll_param_0+24];
	ld.param.u64 	%rd28, [_Z15SoftmaxWarpImplI24ElementwiseScaleMaskLoadIffbE11DirectStoreIffEfLi1ELi15ELi32ELi1ELb1EL9Algorithm0EEvT_T0_ll_param_0+16];
	ld.param.u64 	%rd27, [_Z15SoftmaxWarpImplI24ElementwiseScaleMaskLoadIffbE11DirectStoreIffEfLi1ELi15ELi32ELi1ELb1EL9Algorithm0EEvT_T0_ll_param_0+8];
	ld.param.u64 	%rd26, [_Z15SoftmaxWarpImplI24ElementwiseScaleMaskLoadIffbE11DirectStoreIffEfLi1ELi15ELi32ELi1ELb1EL9Algorithm0EEvT_T0_ll_param_0];
	ld.param.u64 	%rd31, [_Z15SoftmaxWarpImplI24ElementwiseScaleMaskLoadIffbE11DirectStoreIffEfLi1ELi15ELi32ELi1ELb1EL9Algorithm0EEvT_T0_ll_param_2];
	ld.param.u64 	%rd32, [_Z15SoftmaxWarpImplI24ElementwiseScaleMaskLoadIffbE11DirectStoreIffEfLi1ELi15ELi32ELi1ELb1EL9Algorithm0EEvT_T0_ll_param_3];
	cvta.to.global.u64 	%rd1, %rd26;
	setp.lt.s64 	%p1, %rd32, 481;
	@%p1 bra 	$L__BB105_2;
	mov.u64 	%rd33, $str;
	cvta.global.u64 	%rd34, %rd33;
	mov.u64 	%rd35, $str$1;
	cvta.global.u64 	%rd36, %rd35;
	mov.u64 	%rd37, __unnamed_106;
	cvta.global.u64 	%rd38, %rd37;
	{ // callseq 105, 0
	.param .b64 param0;
	st.param.b64 	[param0], %rd34;
	.param .b64 param1;
	st.param.b64 	[param1], %rd36;
	.param .b32 param2;
	st.param.b32 	[param2], 219;
	.param .b64 param3;
	st.param.b64 	[param3], %rd38;
	.param .b64 param4;
	st.param.b64 	[param4], 1;
	call.uni 
	__assertfail, 
	(
	param0, 
	param1, 
	param2, 
	param3, 
	param4
	);
	} // callseq 105
$L__BB105_2:
	mov.u32 	%r2, %ctaid.x;
	mov.u32 	%r3, %ntid.y;
	mov.u32 	%r4, %tid.y;
	mad.lo.s32 	%r5, %r2, %r3, %r4;
	mov.u32 	%r6, %nctaid.x;
	mul.lo.s32 	%r1, %r6, %r3;
	cvt.s64.s32 	%rd48, %r5;
	setp.le.s64 	%p2, %rd31, %rd48;
	@%p2 bra 	$L__BB105_65;
	mov.u32 	%r7, %tid.x;
	cvt.u64.u32 	%rd3, %r7;
	add.s32 	%r8, %r7, 32;
	cvt.u64.u32 	%rd4, %r8;
	add.s32 	%r9, %r7, 64;
	cvt.u64.u32 	%rd5, %r9;
	add.s32 	%r10, %r7, 96;
	cvt.u64.u32 	%rd6, %r10;
	add.s32 	%r11, %r7, 128;
	cvt.u64.u32 	%rd7, %r11;
	add.s32 	%r12, %r7, 160;
	cvt.u64.u32 	%rd8, %r12;
	add.s32 	%r13, %r7, 192;
	cvt.u64.u32 	%rd9, %r13;
	add.s32 	%r14, %r7, 224;
	cvt.u64.u32 	%rd10, %r14;
	add.s32 	%r15, %r7, 256;
	cvt.u64.u32 	%rd11, %r15;
	add.s32 	%r16, %r7, 288;
	cvt.u64.u32 	%rd12, %r16;
	add.s32 	%r17, %r7, 320;
	cvt.u64.u32 	%rd13, %r17;
	add.s32 	%r18, %r7, 352;
	cvt.u64.u32 	%rd14, %r18;
	add.s32 	%r19, %r7, 384;
	cvt.u64.u32 	%rd15, %r19;
	add.s32 	%r20, %r7, 416;
	cvt.u64.u32 	%rd16, %r20;
	add.s32 	%r21, %r7, 448;
	cvt.u64.u32 	%rd17, %r21;
	cvt.s64.s32 	%rd18, %r1;
$L__BB105_4:
	cvta.to.global.u64 	%rd20, %rd27;
	setp.le.s64 	%p3, %rd32, %rd3;
	mul.lo.s64 	%rd21, %rd48, %rd28;
	mov.f32 	%f327, 0fFF800000;
	mov.f32 	%f330, %f327;
	@%p3 bra 	$L__BB105_6;
	add.s64 	%rd39, %rd21, %rd3;
	shl.b64 	%rd40, %rd39, 2;
	add.s64 	%rd41, %rd1, %rd40;
	ld.global.f32 	%f81, [%rd41];
	add.s64 	%rd42, %rd20, %rd39;
	ld.global.u8 	%rs1, [%rd42];
	setp.eq.s16 	%p4, %rs1, 0;
	mul.f32 	%f82, %f79, %f81;
	selp.f32 	%f327, %f78, %f82, %p4;
	max.f32 	%f330, %f327, 0fFF800000;
$L__BB105_6:
	setp.le.s64 	%p5, %rd32, %rd4;
	add.s64 	%rd43, %rd21, %rd3;
	add.s64 	%rd22, %rd20, %rd43;
	shl.b64 	%rd44, %rd43, 2;
	add.s64 	%rd23, %rd1, %rd44;
	mov.f32 	%f329, 0fFF800000;
	@%p5 bra 	$L__BB105_8;
	ld.global.f32 	%f84, [%rd23+128];
	ld.global.u8 	%rs2, [%rd22+32];
	setp.eq.s16 	%p6, %rs2, 0;
	mul.f32 	%f85, %f79, %f84;
	selp.f32 	%f329, %f78, %f85, %p6;
	max.f32 	%f330, %f330, %f329;
$L__BB105_8:
	setp.le.s64 	%p7, %rd32, %rd5;
	mov.f32 	%f331, 0fFF800000;
	@%p7 bra 	$L__BB105_10;
	ld.global.f32 	%f87, [%rd23+256];
	ld.global.u8 	%rs3, [%rd22+64];
	setp.eq.s16 	%p8, %rs3, 0;
	mul.f32 	%f88, %f79, %f87;
	selp.f32 	%f331, %f78, %f88, %p8;
	max.f32 	%f330, %f330, %f331;
$L__BB105_10:
	setp.le.s64 	%p9, %rd32, %rd6;
	mov.f32 	%f333, 0fFF800000;
	@%p9 bra 	$L__BB105_12;
	ld.global.f32 	%f90, [%rd23+384];
	ld.global.u8 	%rs4, [%rd22+96];
	setp.eq.s16 	%p10, %rs4, 0;
	mul.f32 	%f91, %f79, %f90;
	selp.f32 	%f333, %f78, %f91, %p10;
	max.f32 	%f330, %f330, %f333;
$L__BB105_12:
	setp.le.s64 	%p11, %rd32, %rd7;
	mov.f32 	%f335, 0fFF800000;
	@%p11 bra 	$L__BB105_14;
	ld.global.f32 	%f93, [%rd23+512];
	ld.global.u8 	%rs5, [%rd22+128];
	setp.eq.s16 	%p12, %rs5, 0;
	mul.f32 	%f94, %f79, %f93;
	selp.f32 	%f335, %f78, %f94, %p12;
	max.f32 	%f330, %f330, %f335;
$L__BB105_14:
	setp.le.s64 	%p13, %rd32, %rd8;
	mov.f32 	%f337, 0fFF800000;
	@%p13 bra 	$L__BB105_16;
	ld.global.f32 	%f96, [%rd23+640];
	ld.global.u8 	%rs6, [%rd22+160];
	setp.eq.s16 	%p14, %rs6, 0;
	mul.f32 	%f97, %f79, %f96;
	selp.f32 	%f337, %f78, %f97, %p14;
	max.f32 	%f330, %f330, %f337;
$L__BB105_16:
	setp.le.s64 	%p15, %rd32, %rd9;
	mov.f32 	%f339, 0fFF800000;
	@%p15 bra 	$L__BB105_18;
	ld.global.f32 	%f99, [%rd23+768];
	ld.global.u8 	%rs7, [%rd22+192];
	setp.eq.s16 	%p16, %rs7, 0;
	mul.f32 	%f100, %f79, %f99;
	selp.f32 	%f339, %f78, %f100, %p16;
	max.f32 	%f330, %f330, %f339;
$L__BB105_18:
	setp.le.s64 	%p17, %rd32, %rd10;
	mov.f32 	%f341, 0fFF800000;
	@%p17 bra 	$L__BB105_20;
	ld.global.f32 	%f102, [%rd23+896];
	ld.global.u8 	%rs8, [%rd22+224];
	setp.eq.s16 	%p18, %rs8, 0;
	mul.f32 	%f103, %f79, %f102;
	selp.f32 	%f341, %f78, %f103, %p18;
	max.f32 	%f330, %f330, %f341;
$L__BB105_20:
	setp.le.s64 	%p19, %rd32, %rd11;
	mov.f32 	%f343, 0fFF800000;
	@%p19 bra 	$L__BB105_22;
	ld.global.f32 	%f105, [%rd23+1024];
	ld.global.u8 	%rs9, [%rd22+256];
	setp.eq.s16 	%p20, %rs9, 0;
	mul.f32 	%f106, %f79, %f105;
	selp.f32 	%f343, %f78, %f106, %p20;
	max.f32 	%f330, %f330, %f343;
$L__BB105_22:
	setp.le.s64 	%p21, %rd32, %rd12;
	mov.f32 	%f345, 0fFF800000;
	@%p21 bra 	$L__BB105_24;
	ld.global.f32 	%f108, [%rd23+1152];
	ld.global.u8 	%rs10, [%rd22+288];
	setp.eq.s16 	%p22, %rs10, 0;
	mul.f32 	%f109, %f79, %f108;
	selp.f32 	%f345, %f78, %f109, %p22;
	max.f32 	%f330, %f330, %f345;
$L__BB105_24:
	setp.le.s64 	%p23, %rd32, %rd13;
	mov.f32 	%f347, 0fFF800000;
	@%p23 bra 	$L__BB105_26;
	ld.global.f32 	%f111, [%rd23+1280];
	ld.global.u8 	%rs11, [%rd22+320];
	setp.eq.s16 	%p24, %rs11, 0;
	mul.f32 	%f112, %f79, %f111;
	selp.f32 	%f347, %f78, %f112, %p24;
	max.f32 	%f330, %f330, %f347;
$L__BB105_26:
	setp.le.s64 	%p25, %rd32, %rd14;
	mov.f32 	%f349, 0fFF800000;
	@%p25 bra 	$L__BB105_28;
	ld.global.f32 	%f114, [%rd23+1408];
	ld.global.u8 	%rs12, [%rd22+352];
	setp.eq.s16 	%p26, %rs12, 0;
	mul.f32 	%f115, %f79, %f114;
	selp.f32 	%f349, %f78, %f115, %p26;
	max.f32 	%f330, %f330, %f349;
$L__BB105_28:
	setp.le.s64 	%p27, %rd32, %rd15;
	mov.f32 	%f351, 0fFF800000;
	@%p27 bra 	$L__BB105_30;
	ld.global.f32 	%f117, [%rd23+1536];
	ld.global.u8 	%rs13, [%rd22+384];
	setp.eq.s16 	%p28, %rs13, 0;
	mul.f32 	%f118, %f79, %f117;
	selp.f32 	%f351, %f78, %f118, %p28;
	max.f32 	%f330, %f330, %f351;
$L__BB105_30:
	setp.le.s64 	%p29, %rd32, %rd16;
	mov.f32 	%f353, 0fFF800000;
	@%p29 bra 	$L__BB105_32;
	ld.global.f32 	%f120, [%rd23+1664];
	ld.global.u8 	%rs14, [%rd22+416];
	setp.eq.s16 	%p30, %rs14, 0;
	mul.f32 	%f121, %f79, %f120;
	selp.f32 	%f353, %f78, %f121, %p30;
	max.f32 	%f330, %f330, %f353;
$L__BB105_32:
	setp.le.s64 	%p31, %rd32, %rd17;
	mov.f32 	%f355, 0fFF800000;
	@%p31 bra 	$L__BB105_34;
	ld.global.f32 	%f123, [%rd23+1792];
	ld.global.u8 	%rs15, [%rd22+448];
	setp.eq.s16 	%p32, %rs15, 0;
	mul.f32 	%f124, %f79, %f123;
	selp.f32 	%f355, %f78, %f124, %p32;
	max.f32 	%f330, %f330, %f355;
$L__BB105_34:
	setp.le.s64 	%p33, %rd32, %rd3;
	mov.b32 	%r22, %f330;
	shfl.sync.bfly.b32	%r23|%p34, %r22, 16, 31, -1;
	mov.b32 	%f125, %r23;
	max.f32 	%f126, %f330, %f125;
	mov.b32 	%r24, %f126;
	shfl.sync.bfly.b32	%r25|%p35, %r24, 8, 31, -1;
	mov.b32 	%f127, %r25;
	max.f32 	%f128, %f126, %f127;
	mov.b32 	%r26, %f128;
	shfl.sync.bfly.b32	%r27|%p36, %r26, 4, 31, -1;
	mov.b32 	%f129, %r27;
	max.f32 	%f130, %f128, %f129;
	mov.b32 	%r28, %f130;
	shfl.sync.bfly.b32	%r29|%p37, %r28, 2, 31, -1;
	mov.b32 	%f131, %r29;
	max.f32 	%f132, %f130, %f131;
	mov.b32 	%r30, %f132;
	shfl.sync.bfly.b32	%r31|%p38, %r30, 1, 31, -1;
	mov.b32 	%f133, %r31;
	max.f32 	%f134, %f132, %f133;
	sub.f32 	%f135, %f327, %f134;
	fma.rn.f32 	%f136, %f135, 0f3BBB989D, 0f3F000000;
	cvt.sat.f32.f32 	%f137, %f136;
	mov.f32 	%f138, 0f4B400001;
	mov.f32 	%f139, 0f437C0000;
	fma.rm.f32 	%f140, %f137, %f139, %f138;
	add.f32 	%f141, %f140, 0fCB40007F;
	neg.f32 	%f142, %f141;
	fma.rn.f32 	%f143, %f135, 0f3FB8AA3B, %f142;
	fma.rn.f32 	%f144, %f135, 0f32A57060, %f143;
	mov.b32 	%r32, %f140;
	shl.b32 	%r33, %r32, 23;
	mov.b32 	%f145, %r33;
	ex2.approx.ftz.f32 	%f146, %f144;
	mul.f32 	%f147, %f146, %f145;
	add.f32 	%f148, %f147, 0f00000000;
	sub.f32 	%f149, %f329, %f134;
	fma.rn.f32 	%f150, %f149, 0f3BBB989D, 0f3F000000;
	cvt.sat.f32.f32 	%f151, %f150;
	fma.rm.f32 	%f152, %f151, %f139, %f138;
	add.f32 	%f153, %f152, 0fCB40007F;
	neg.f32 	%f154, %f153;
	fma.rn.f32 	%f155, %f149, 0f3FB8AA3B, %f154;
	fma.rn.f32 	%f156, %f149, 0f32A57060, %f155;
	mov.b32 	%r34, %f152;
	shl.b32 	%r35, %r34, 23;
	mov.b32 	%f157, %r35;
	ex2.approx.ftz.f32 	%f158, %f156;
	mul.f32 	%f159, %f158, %f157;
	add.f32 	%f160, %f148, %f159;
	sub.f32 	%f161, %f331, %f134;
	fma.rn.f32 	%f162, %f161, 0f3BBB989D, 0f3F000000;
	cvt.sat.f32.f32 	%f163, %f162;
	fma.rm.f32 	%f164, %f163, %f139, %f138;
	add.f32 	%f165, %f164, 0fCB40007F;
	neg.f32 	%f166, %f165;
	fma.rn.f32 	%f167, %f161, 0f3FB8AA3B, %f166;
	fma.rn.f32 	%f168, %f161, 0f32A57060, %f167;
	mov.b32 	%r36, %f164;
	shl.b32 	%r37, %r36, 23;
	mov.b32 	%f169, %r37;
	ex2.approx.ftz.f32 	%f170, %f168;
	mul.f32 	%f171, %f170, %f169;
	add.f32 	%f172, %f160, %f171;
	sub.f32 	%f173, %f333, %f134;
	fma.rn.f32 	%f174, %f173, 0f3BBB989D, 0f3F000000;
	cvt.sat.f32.f32 	%f175, %f174;
	fma.rm.f32 	%f176, %f175, %f139, %f138;
	add.f32 	%f177, %f176, 0fCB40007F;
	neg.f32 	%f178, %f177;
	fma.rn.f32 	%f179, %f173, 0f3FB8AA3B, %f178;
	fma.rn.f32 	%f180, %f173, 0f32A57060, %f179;
	mov.b32 	%r38, %f176;
	shl.b32 	%r39, %r38, 23;
	mov.b32 	%f181, %r39;
	ex2.approx.ftz.f32 	%f182, %f180;
	mul.f32 	%f183, %f182, %f181;
	add.f32 	%f184, %f172, %f183;
	sub.f32 	%f185, %f335, %f134;
	fma.rn.f32 	%f186, %f185, 0f3BBB989D, 0f3F000000;
	cvt.sat.f32.f32 	%f187, %f186;
	fma.rm.f32 	%f188, %f187, %f139, %f138;
	add.f32 	%f189, %f188, 0fCB40007F;
	neg.f32 	%f190, %f189;
	fma.rn.f32 	%f191, %f185, 0f3FB8AA3B, %f190;
	fma.rn.f32 	%f192, %f185, 0f32A57060, %f191;
	mov.b32 	%r40, %f188;
	shl.b32 	%r41, %r40, 23;
	mov.b32 	%f193, %r41;
	ex2.approx.ftz.f32 	%f194, %f192;
	mul.f32 	%f195, %f194, %f193;
	add.f32 	%f196, %f184, %f195;
	sub.f32 	%f197, %f337, %f134;
	fma.rn.f32 	%f198, %f197, 0f3BBB989D, 0f3F000000;
	cvt.sat.f32.f32 	%f199, %f198;
	fma.rm.f32 	%f200, %f199, %f139, %f138;
	add.f32 	%f201, %f200, 0fCB40007F;
	neg.f32 	%f202, %f201;
	fma.rn.f32 	%f203, %f197, 0f3FB8AA3B, %f202;
	fma.rn.f32 	%f204, %f197, 0f32A57060, %f203;
	mov.b32 	%r42, %f200;
	shl.b32 	%r43, %r42, 23;
	mov.b32 	%f205, %r43;
	ex2.approx.ftz.f32 	%f206, %f204;
	mul.f32 	%f207, %f206, %f205;
	add.f32 	%f208, %f196, %f207;
	sub.f32 	%f209, %f339, %f134;
	fma.rn.f32 	%f210, %f209, 0f3BBB989D, 0f3F000000;
	cvt.sat.f32.f32 	%f211, %f210;
	fma.rm.f32 	%f212, %f211, %f139, %f138;
	add.f32 	%f213, %f212, 0fCB40007F;
	neg.f32 	%f214, %f213;
	fma.rn.f32 	%f215, %f209, 0f3FB8AA3B, %f214;
	fma.rn.f32 	%f216, %f209, 0f32A57060, %f215;
	mov.b32 	%r44, %f212;
	shl.b32 	%r45, %r44, 23;
	mov.b32 	%f217, %r45;
	ex2.approx.ftz.f32 	%f218, %f216;
	mul.f32 	%f219, %f218, %f217;
	add.f32 	%f220, %f208, %f219;
	sub.f32 	%f221, %f341, %f134;
	fma.rn.f32 	%f222, %f221, 0f3BBB989D, 0f3F000000;
	cvt.sat.f32.f32 	%f223, %f222;
	fma.rm.f32 	%f224, %f223, %f139, %f138;
	add.f32 	%f225, %f224, 0fCB40007F;
	neg.f32 	%f226, %f225;
	fma.rn.f32 	%f227, %f221, 0f3FB8AA3B, %f226;
	fma.rn.f32 	%f228, %f221, 0f32A57060, %f227;
	mov.b32 	%r46, %f224;
	shl.b32 	%r47, %r46, 23;
	mov.b32 	%f229, %r47;
	ex2.approx.ftz.f32 	%f230, %f228;
	mul.f32 	%f231, %f230, %f229;
	add.f32 	%f232, %f220, %f231;
	sub.f32 	%f233, %f343, %f134;
	fma.rn.f32 	%f234, %f233, 0f3BBB989D, 0f3F000000;
	cvt.sat.f32.f32 	%f235, %f234;
	fma.rm.f32 	%f236, %f235, %f139, %f138;
	add.f32 	%f237, %f236, 0fCB40007F;
	neg.f32 	%f238, %f237;
	fma.rn.f32 	%f239, %f233, 0f3FB8AA3B, %f238;
	fma.rn.f32 	%f240, %f233, 0f32A57060, %f239;
	mov.b32 	%r48, %f236;
	shl.b32 	%r49, %r48, 23;
	mov.b32 	%f241, %r49;
	ex2.approx.ftz.f32 	%f242, %f240;
	mul.f32 	%f243, %f242, %f241;
	add.f32 	%f244, %f232, %f243;
	sub.f32 	%f245, %f345, %f134;
	fma.rn.f32 	%f246, %f245, 0f3BBB989D, 0f3F000000;
	cvt.sat.f32.f32 	%f247, %f246;
	fma.rm.f32 	%f248, %f247, %f139, %f138;
	add.f32 	%f249, %f248, 0fCB40007F;
	neg.f32 	%f250, %f249;
	fma.rn.f32 	%f251, %f245, 0f3FB8AA3B, %f250;
	fma.rn.f32 	%f252, %f245, 0f32A57060, %f251;
	mov.b32 	%r50, %f248;
	shl.b32 	%r51, %r50, 23;
	mov.b32 	%f253, %r51;
	ex2.approx.ftz.f32 	%f254, %f252;
	mul.f32 	%f255, %f254, %f253;
	add.f32 	%f256, %f244, %f255;
	sub.f32 	%f257, %f347, %f134;
	fma.rn.f32 	%f258, %f257, 0f3BBB989D, 0f3F000000;
	cvt.sat.f32.f32 	%f259, %f258;
	fma.rm.f32 	%f260, %f259, %f139, %f138;
	add.f32 	%f261, %f260, 0fCB40007F;
	neg.f32 	%f262, %f261;
	fma.rn.f32 	%f263, %f257, 0f3FB8AA3B, %f262;
	fma.rn.f32 	%f264, %f257, 0f32A57060, %f263;
	mov.b32 	%r52, %f260;
	shl.b32 	%r53, %r52, 23;
	mov.b32 	%f265, %r53;
	ex2.approx.ftz.f32 	%f266, %f264;
	mul.f32 	%f267, %f266, %f265;
	add.f32 	%f268, %f256, %f267;
	sub.f32 	%f269, %f349, %f134;
	fma.rn.f32 	%f270, %f269, 0f3BBB989D, 0f3F000000;
	cvt.sat.f32.f32 	%f271, %f270;
	fma.rm.f32 	%f272, %f271, %f139, %f138;
	add.f32 	%f273, %f272, 0fCB40007F;
	neg.f32 	%f274, %f273;
	fma.rn.f32 	%f275, %f269, 0f3FB8AA3B, %f274;
	fma.rn.f32 	%f276, %f269, 0f32A57060, %f275;
	mov.b32 	%r54, %f272;
	shl.b32 	%r55, %r54, 23;
	mov.b32 	%f277, %r55;
	ex2.approx.ftz.f32 	%f278, %f276;
	mul.f32 	%f279, %f278, %f277;
	add.f32 	%f280, %f268, %f279;
	sub.f32 	%f281, %f351, %f134;
	fma.rn.f32 	%f282, %f281, 0f3BBB989D, 0f3F000000;
	cvt.sat.f32.f32 	%f283, %f282;
	fma.rm.f32 	%f284, %f283, %f139, %f138;
	add.f32 	%f285, %f284, 0fCB40007F;
	neg.f32 	%f286, %f285;
	fma.rn.f32 	%f287, %f281, 0f3FB8AA3B, %f286;
	fma.rn.f32 	%f288, %f281, 0f32A57060, %f287;
	mov.b32 	%r56, %f284;
	shl.b32 	%r57, %r56, 23;
	mov.b32 	%f289, %r57;
	ex2.approx.ftz.f32 	%f290, %f288;
	mul.f32 	%f291, %f290, %f289;
	add.f32 	%f292, %f280, %f291;
	sub.f32 	%f293, %f353, %f134;
	fma.rn.f32 	%f294, %f293, 0f3BBB989D, 0f3F000000;
	cvt.sat.f32.f32 	%f295, %f294;
	fma.rm.f32 	%f296, %f295, %f139, %f138;
	add.f32 	%f297, %f296, 0fCB40007F;
	neg.f32 	%f298, %f297;
	fma.rn.f32 	%f299, %f293, 0f3FB8AA3B, %f298;
	fma.rn.f32 	%f300, %f293, 0f32A57060, %f299;
	mov.b32 	%r58, %f296;
	shl.b32 	%r59, %r58, 23;
	mov.b32 	%f301, %r59;
	ex2.approx.ftz.f32 	%f302, %f300;
	mul.f32 	%f303, %f302, %f301;
	add.f32 	%f304, %f292, %f303;
	sub.f32 	%f305, %f355, %f134;
	fma.rn.f32 	%f306, %f305, 0f3BBB989D, 0f3F000000;
	cvt.sat.f32.f32 	%f307, %f306;
	fma.rm.f32 	%f308, %f307, %f139, %f138;
	add.f32 	%f309, %f308, 0fCB40007F;
	neg.f32 	%f310, %f309;
	fma.rn.f32 	%f311, %f305, 0f3FB8AA3B, %f310;
	fma.rn.f32 	%f312, %f305, 0f32A57060, %f311;
	mov.b32 	%r60, %f308;
	shl.b32 	%r61, %r60, 23;
	mov.b32 	%f313, %r61;
	ex2.approx.ftz.f32 	%f314, %f312;
	mul.f32 	%f315, %f314, %f313;
	add.f32 	%f316, %f304, %f315;
	mov.b32 	%r62, %f316;
	shfl.sync.bfly.b32	%r63|%p39, %r62, 16, 31, -1;
	mov.b32 	%f317, %r63;
	add.f32 	%f318, %f316, %f317;
	mov.b32 	%r64, %f318;
	shfl.sync.bfly.b32	%r65|%p40, %r64, 8, 31, -1;
	mov.b32 	%f319, %r65;
	add.f32 	%f320, %f318, %f319;
	mov.b32 	%r66, %f320;
	shfl.sync.bfly.b32	%r67|%p41, %r66, 4, 31, -1;
	mov.b32 	%f321, %r67;
	add.f32 	%f322, %f320, %f321;
	mov.b32 	%r68, %f322;
	shfl.sync.bfly.b32	%r69|%p42, %r68, 2, 31, -1;
	mov.b32 	%f323, %r69;
	add.f32 	%f324, %f322, %f323;
	mov.b32 	%r70, %f324;
	shfl.sync.bfly.b32	%r71|%p43, %r70, 1, 31, -1;
	mov.b32 	%f325, %r71;
	add.f32 	%f326, %f324, %f325;
	div.rn.f32 	%f63, %f147, %f326;
	div.rn.f32 	%f64, %f159, %f326;
	div.rn.f32 	%f65, %f171, %f326;
	div.rn.f32 	%f66, %f183, %f326;
	div.rn.f32 	%f67, %f195, %f326;
	div.rn.f32 	%f68, %f207, %f326;
	div.rn.f32 	%f69, %f219, %f326;
	div.rn.f32 	%f70, %f231, %f326;
	div.rn.f32 	%f71, %f243, %f326;
	div.rn.f32 	%f72, %f255, %f326;
	div.rn.f32 	%f73, %f267, %f326;
	div.rn.f32 	%f74, %f279, %f326;
	div.rn.f32 	%f75, %f291, %f326;
	div.rn.f32 	%f76, %f303, %f326;
	div.rn.f32 	%f77, %f315, %f326;
	mad.lo.s64 	%rd45, %rd48, %rd30, %rd3;
	cvta.to.global.u64 	%rd46, %rd29;
	shl.b64 	%rd47, %rd45, 2;
	add.s64 	%rd24, %rd46, %rd47;
	@%p33 bra 	$L__BB105_36;
	st.global.f32 	[%rd24], %f63;
$L__BB105_36:
	setp.le.s64 	%p44, %rd32, %rd4;
	@%p44 bra 	$L__BB105_38;
	st.global.f32 	[%rd24+128], %f64;
$L__BB105_38:
	setp.le.s64 	%p45, %rd32, %rd5;
	@%p45 bra 	$L__BB105_40;
	st.global.f32 	[%rd24+256], %f65;
$L__BB105_40:
	setp.le.s64 	%p46, %rd32, %rd6;
	@%p46 bra 	$L__BB105_42;
	st.global.f32 	[%rd24+384], %f66;
$L__BB105_42:
	setp.le.s64 	%p47, %rd32, %rd7;
	@%p47 bra 	$L__BB105_44;
	st.global.f32 	[%rd24+512], %f67;
$L__BB105_44:
	setp.le.s64 	%p48, %rd32, %rd8;
	@%p48 bra 	$L__BB105_46;
	st.global.f32 	[%rd24+640], %f68;
$L__BB105_46:
	setp.le.s64 	%p49, %rd32, %rd9;
	@%p49 bra 	$L__BB105_48;
	st.global.f32 	[%rd24+768], %f69;
$L__BB105_48:
	setp.le.s64 	%p50, %rd32, %rd10;
	@%p50 bra 	$L__BB105_50;
	st.global.f32 	[%rd24+896], %f70;
$L__BB105_50:
	setp.le.s64 	%p51, %rd32, %rd11;
	@%p51 bra 	$L__BB105_52;
	st.global.f32 	[%rd24+1024], %f71;
$L__BB105_52:
	setp.le.s64 	%p52, %rd32, %rd12;
	@%p52 bra 	$L__BB105_54;
	st.global.f32 	[%rd24+1152], %f72;
$L__BB105_54:
	setp.le.s64 	%p53, %rd32, %rd13;
	@%p53 bra 	$L__BB105_56;
	st.global.f32 	[%rd24+1280], %f73;
$L__BB105_56:
	setp.le.s64 	%p54, %rd32, %rd14;
	@%p54 bra 	$L__BB105_58;
	st.global.f32 	[%rd24+1408], %f74;
$L__BB105_58:
	setp.le.s64 	%p55, %rd32, %rd15;
	@%p55 bra 	$L__BB105_60;
	st.global.f32 	[%rd24+1536], %f75;
$L__BB105_60:
	setp.le.s64 	%p56, %rd32, %rd16;
	@%p56 bra 	$L__BB105_62;
	st.global.f32 	[%rd24+1664], %f76;
$L__BB105_62:
	setp.le.s64 	%p57, %rd32, %rd17;
	@%p57 bra 	$L__BB105_64;
	st.global.f32 	[%rd24+1792], %f77;
$L__BB105_64:
	add.s64 	%rd48, %rd48, %rd18;
	setp.lt.s64 	%p58, %rd48, %rd31;
	@%p58 bra 	$L__BB105_4;
$L__BB105_65:
	ret;

}
	// .globl	_Z15SoftmaxWarpImplI24ElementwiseScaleMaskLoadIffbE11DirectStoreIffEfLi1ELi16ELi32ELi1ELb0EL9Algorithm0EEvT_T0_ll
.visible .entry _Z15SoftmaxWarpImplI24ElementwiseScaleMaskLoadIffbE11DirectStoreIffEfLi1ELi16ELi32ELi1ELb0EL9Algorithm0EEvT_T0_ll(
	.param .align 8 .b8 _Z15SoftmaxWarpImplI24ElementwiseScaleMaskLoadIffbE11DirectStoreIffEfLi1ELi16ELi32ELi1ELb0EL9Algorithm0EEvT_T0_ll_param_0[32],
	.param .align 8 .b8 _Z15SoftmaxWarpImplI24ElementwiseScaleMaskLoadIffbE11DirectStoreIffEfLi1ELi16ELi32ELi1ELb0EL9Algorithm0EEvT_T0_ll_param_1[16],
	.param .u64 _Z15SoftmaxWarpImplI24ElementwiseScaleMaskLoadIffbE11DirectStoreIffEfLi1ELi16ELi32ELi1ELb0EL9Algorithm0EEvT_T0_ll_param_2,
	.param .u64 _Z15SoftmaxWarpImplI24ElementwiseScaleMaskLoadIffbE11DirectStoreIffEfLi1ELi16ELi32ELi1ELb0EL9Algorithm0EEvT_T0_ll_param_3
)
{
	.reg .pred 	%p<30>;
	.reg .b16 	%rs<17>;
	.reg .b32 	%r<60>;
	.reg .b32 	%f<299>;
	.reg .b64 	%rd<33>;

	ld.param.u64 	%rd16, [_Z15SoftmaxWarpImplI24ElementwiseScaleMaskLoadIffbE11DirectStoreIffEfLi1ELi16ELi32ELi1ELb0EL9Algorithm0EEvT_T0_ll_param_1+8];
	ld.param.u64 	%rd15, [_Z15SoftmaxWarpImplI24ElementwiseScaleMaskLoadIffbE11DirectStoreIffEfLi1ELi16ELi32ELi1ELb0EL9Algorithm0EEvT_T0_ll_param_1];
	ld.param.v2.f32 	{%f3, %f4}, [_Z15SoftmaxWarpImplI24ElementwiseScaleMaskLoadIffbE11DirectStoreIffEfLi1ELi16ELi32ELi1ELb0EL9Algorithm0EEvT_T0_ll_param_0+24];
	ld.param.u64 	%rd14, [_Z15SoftmaxWarpImplI24ElementwiseScaleMaskLoadIffbE11DirectStoreIffEfLi1ELi16ELi32ELi1ELb0EL9Algorithm0EEvT_T0_ll_param_0+16];
	ld.param.u64 	%rd13, [_Z15SoftmaxWarpImplI24ElementwiseScaleMaskLoadIffbE11DirectStoreIffEfLi1ELi16ELi32ELi1ELb0EL9Algorithm0EEvT_T0_ll_param_0+8];
	ld.param.u64 	%rd12, [_Z15SoftmaxWarpImplI24ElementwiseScaleMaskLoadIffbE11DirectStoreIffEfLi1ELi16ELi32ELi1ELb0EL9Algorithm0EEvT_T0_ll_param_0];
	ld.param.u64 	%rd17, [_Z15SoftmaxWarpImplI24ElementwiseScaleMaskLoadIffbE11DirectStoreIffEfLi1ELi16ELi32ELi1ELb0EL9Algorithm0EEvT_T0_ll_param_2];
	ld.param.u64 	%rd18, [_Z15SoftmaxWarpImplI24ElementwiseScaleMaskLoadIffbE11DirectStoreIffEfLi1ELi16ELi32ELi1ELb0EL9Algorithm0EEvT_T0_ll_param_3];
	setp.lt.s64 	%p1, %rd18, 513;
	@%p1 bra 	$L__BB106_2;
	mov.u64 	%rd19, $str;
	cvta.global.u64 	%rd20, %rd19;
	mov.u64 	%rd21, $str$1;
	cvta.global.u64 	%rd22, %rd21;
	mov.u64 	%rd23, __unnamed_107;
	cvta.global.u64 	%rd24, %rd23;
	{ // callseq 106, 0
	.param .b64 param0;
	st.param.b64 	[param0], %rd20;
	.param .b64 param1;
	st.param.b64 	[param1], %rd22;
	.param .b32 param2;
	st.param.b32 	[param2], 219;
	.param .b64 param3;
	st.param.b64 	[param3], %rd24;
	.param .b64 param4;
	st.param.b64 	[param4], 1;
	call.uni 
	__assertfail, 
	(
	param0, 
	param1, 
	param2, 
	param3, 
	param4
	);
	} // callseq 106
$L__BB106_2:
	mov.u32 	%r2, %ctaid.x;
	mov.u32 	%r3, %ntid.y;
	mov.u32 	%r4, %tid.y;
	mad.lo.s32 	%r5, %r2, %r3, %r4;
	mov.u32 	%r6, %nctaid.x;
	mul.lo.s32 	%r1, %r6, %r3;
	cvt.s64.s32 	%rd32, %r5;
	setp.le.s64 	%p2, %rd17, %rd32;
	@%p2 bra 	$L__BB106_5;
	mov.u32 	%r7, %tid.x;
	cvt.u64.u32 	%rd5, %r7;
	cvta.to.global.u64 	%rd6, %rd15;
	cvta.to.global.u64 	%rd7, %rd13;
	cvta.to.global.u64 	%rd8, %rd12;
	cvt.s64.s32 	%rd9, %r1;
$L__BB106_4:
	mad.lo.s64 	%rd25, %rd32, %rd14, %rd5;
	shl.b64 	%rd26, %rd25, 2;
	add.s64 	%rd27, %rd8, %rd26;
	ld.global.f32 	%f5, [%rd27];
	add.s64 	%rd28, %rd7, %rd25;
	ld.global.u8 	%rs1, [%rd28];
	setp.eq.s16 	%p3, %rs1, 0;
	mul.f32 	%f6, %f4, %f5;
	selp.f32 	%f7, %f3, %f6, %p3;
	max.f32 	%f8, %f7, 0fFF800000;
	ld.global.f32 	%f9, [%rd27+128];
	ld.global.u8 	%rs2, [%rd28+32];
	setp.eq.s16 	%p4, %rs2, 0;
	mul.f32 	%f10, %f4, %f9;
	selp.f32 	%f11, %f3, %f10, %p4;
	max.f32 	%f12, %f8, %f11;
	ld.global.f32 	%f13, [%rd27+256];
	ld.global.u8 	%rs3, [%rd28+64];
	setp.eq.s16 	%p5, %rs3, 0;
	mul.f32 	%f14, %f4, %f13;
	selp.f32 	%f15, %f3, %f14, %p5;
	max.f32 	%f16, %f12, %f15;
	ld.global.f32 	%f17, [%rd27+384];
	ld.global.u8 	%rs4, [%rd28+96];
	setp.eq.s16 	%p6, %rs4, 0;
	mul.f32 	%f18, %f4, %f17;
	selp.f32 	%f19, %f3, %f18, %p6;
	max.f32 	%f20, %f16, %f19;
	ld.global.f32 	%f21, [%rd27+512];
	ld.global.u8 	%rs5, [%rd28+128];
	setp.eq.s16 	%p7, %rs5, 0;
	mul.f32 	%f22, %f4, %f21;
	selp.f32 	%f23, %f3, %f22, %p7;
	max.f32 	%f24, %f20, %f23;
	ld.global.f32 	%f25, [%rd27+640];
	ld.global.u8 	%rs6, [%rd28+160];
	setp.eq.s16 	%p8, %rs6, 0;
	mul.f32 	%f26, %f4, %f25;
	selp.f32 	%f27, %f3, %f26, %p8;
	max.f32 	%f28, %f24, %f27;
	ld.global.f32 	%f29, [%rd27+768];
	ld.global.u8 	%rs7, [%rd28+192];
	setp.eq.s16 	%p9, %rs7, 0;
	mul.f32 	%f30, %f4, %f29;
	selp.f32 	%f31, %f3, %f30, %p9;
	max.f32 	%f32, %f28, %f31;
	ld.global.f32 	%f33, [%rd27+896];
	ld.global.u8 	%rs8, [%rd28+224];
	setp.eq.s16 	%p10, %rs8, 0;
	mul.f32 	%f34, %f4, %f33;
	selp.f32 	%f35, %f3, %f34, %p10;
	max.f32 	%f36, %f32, %f35;
	ld.global.f32 	%f37, [%rd27+1024];
	ld.global.u8 	%rs9, [%rd28+256];
	setp.eq.s16 	%p11, %rs9, 0;
	mul.f32 	%f38, %f4, %f37;
	selp.f32 	%f39, %f3, %f38, %p11;
	max.f32 	%f40, %f36, %f39;
	ld.global.f32 	%f41, [%rd27+1152];
	ld.global.u8 	%rs10, [%rd28+288];
	setp.eq.s16 	%p12, %rs10, 0;
	mul.f32 	%f42, %f4, %f41;
	selp.f32 	%f43, %f3, %f42, %p12;
	max.f32 	%f44, %f40, %f43;
	ld.global.f32 	%f45, [%rd27+1280];
	ld.global.u8 	%rs11, [%rd28+320];
	setp.eq.s16 	%p13, %rs11, 0;
	mul.f32 	%f46, %f4, %f45;
	selp.f32 	%f47, %f3, %f46, %p13;
	max.f32 	%f48, %f44, %f47;
	ld.global.f32 	%f49, [%rd27+1408];
	ld.global.u8 	%rs12, [%rd28+352];
	setp.eq.s16 	%p14, %rs12, 0;
	mul.f32 	%f50, %f4, %f49;
	selp.f32 	%f51, %f3, %f50, %p14;
	max.f32 	%f52, %f48, %f51;
	ld.global.f32 	%f53, [%rd27+1536];
	ld.global.u8 	%rs13, [%rd28+384];
	setp.eq.s16 	%p15, %rs13, 0;
	mul.f32 	%f54, %f4, %f53;
	selp.f32 	%f55, %f3, %f54, %p15;
	max.f32 	%f56, %f52, %f55;
	ld.global.f32 	%f57, [%rd27+1664];
	ld.global.u8 	%rs14, [%rd28+416];
	setp.eq.s16 	%p16, %rs14, 0;
	mul.f32 	%f58, %f4, %f57;
	selp.f32 	%f59, %f3, %f58, %p16;
	max.f32 	%f60, %f56, %f59;
	ld.global.f32 	%f61, [%rd27+1792];
	ld.global.u8 	%rs15, [%rd28+448];
	setp.eq.s16 	%p17, %rs15, 0;
	mul.f32 	%f62, %f4, %f61;
	selp.f32 	%f63, %f3, %f62, %p17;
	max.f32 	%f64, %f60, %f63;
	ld.global.f32 	%f65, [%rd27+1920];
	ld.global.u8 	%rs16, [%rd28+480];
	setp.eq.s16 	%p18, %rs16, 0;
	mul.f32 	%f66, %f4, %f65;
	selp.f32 	%f67, %f3, %f66, %p18;
	max.f32 	%f68, %f64, %f67;
	mov.b32 	%r8, %f68;
	shfl.sync.bfly.b32	%r9|%p19, %r8, 16, 31, -1;
	mov.b32 	%f69, %r9;
	max.f32 	%f70, %f68, %f69;
	mov.b32 	%r10, %f70;
	shfl.sync.bfly.b32	%r11|%p20, %r10, 8, 31, -1;
	mov.b32 	%f71, %r11;
	max.f32 	%f72, %f70, %f71;
	mov.b32 	%r12, %f72;
	shfl.sync.bfly.b32	%r13|%p21, %r12, 4, 31, -1;
	mov.b32 	%f73, %r13;
	max.f32 	%f74, %f72, %f73;
	mov.b32 	%r14, %f74;
	shfl.sync.bfly.b32	%r15|%p22, %r14, 2, 31, -1;
	mov.b32 	%f75, %r15;
	max.f32 	%f76, %f74, %f75;
	mov.b32 	%r16, %f76;
	shfl.sync.bfly.b32	%r17|%p23, %r16, 1, 31, -1;
	mov.b32 	%f77, %r17;
	max.f32 	%f78, %f76, %f77;
	sub.f32 	%f79, %f7, %f78;
	fma.rn.f32 	%f80, %f79, 0f3BBB989D, 0f3F000000;
	cvt.sat.f32.f32 	%f81, %f80;
	mov.f32 	%f82, 0f4B400001;
	mov.f32 	%f83, 0f437C0000;
	fma.rm.f32 	%f84, %f81, %f83, %f82;
	add.f32 	%f85, %f84, 0fCB40007F;
	neg.f32 	%f86, %f85;
	fma.rn.f32 	%f87, %f79, 0f3FB8AA3B, %f86;
	fma.rn.f32 	%f88, %f79, 0f32A57060, %f87;
	mov.b32 	%r18, %f84;
	shl.b32 	%r19, %r18, 23;
	mov.b32 	%f89, %r19;
	ex2.approx.ftz.f32 	%f90, %f88;
	mul.f32 	%f91, %f90, %f89;
	add.f32 	%f92, %f91, 0f00000000;
	sub.f32 	%f93, %f11, %f78;
	fma.rn.f32 	%f94, %f93, 0f3BBB989D, 0f3F000000;
	cvt.sat.f32.f32 	%f95, %f94;
	fma.rm.f32 	%f96, %f95, %f83, %f82;
	add.f32 	%f97, %f96, 0fCB40007F;
	neg.f32 	%f98, %f97;
	fma.rn.f32 	%f99, %f93, 0f3FB8AA3B, %f98;
	fma.rn.f32 	%f100, %f93, 0f32A57060, %f99;
	mov.b32 	%r20, %f96;
	shl.b32 	%r21, %r20, 23;
	mov.b32 	%f101, %r21;
	ex2.approx.ftz.f32 	%f102, %f100;
	mul.f32 	%f103, %f102, %f101;
	add.f32 	%f104, %f92, %f103;
	sub.f32 	%f105, %f15, %f78;
	fma.rn.f32 	%f106, %f105, 0f3BBB989D, 0f3F000000;
	cvt.sat.f32.f32 	%f107, %f106;
	fma.rm.f32 	%f108, %f107, %f83, %f82;
	add.f32 	%f109, %f108, 0fCB40007F;
	neg.f32 	%f110, %f109;
	fma.rn.f32 	%f111, %f105, 0f3FB8AA3B, %f110;
	fma.rn.f32 	%f112, %f105, 0f32A57060, %f111;
	mov.b32 	%r22, %f108;
	shl.b32 	%r23, %r22, 23;
	mov.b32 	%f113, %r23;
	ex2.approx.ftz.f32 	%f114, %f112;
	mul.f32 	%f115, %f114, %f113;
	add.f32 	%f116, %f104, %f115;
	sub.f32 	%f117, %f19, %f78;
	fma.rn.f32 	%f118, %f117, 0f3BBB989D, 0f3F000000;
	cvt.sat.f32.f32 	%f119, %f118;
	fma.rm.f32 	%f120, %f119, %f83, %f82;
	add.f32 	%f121, %f120, 0fCB40007F;
	neg.f32 	%f122, %f121;
	fma.rn.f32 	%f123, %f117, 0f3FB8AA3B, %f122;
	fma.rn.f32 	%f124, %f117, 0f32A57060, %f123;
	mov.b32 	%r24, %f120;
	shl.b32 	%r25, %r24, 23;
	mov.b32 	%f125, %r25;
	ex2.approx.ftz.f32 	%f126, %f124;
	mul.f32 	%f127, %f126, %f125;
	add.f32 	%f128, %f116, %f127;
	sub.f32 	%f129, %f23, %f78;
	fma.rn.f32 	%f130, %f129, 0f3BBB989D, 0f3F000000;
	cvt.sat.f32.f32 	%f131, %f130;
	fma.rm.f32 	%f132, %f131, %f83, %f82;
	add.f32 	%f133, %f132, 0fCB40007F;
	neg.f32 	%f134, %f133;
	fma.rn.f32 	%f135, %f129, 0f3FB8AA3B, %f134;
	fma.rn.f32 	%f136, %f129, 0f32A57060, %f135;
	mov.b32 	%r26, %f132;
	shl.b32 	%r27, %r26, 23;
	mov.b32 	%f137, %r27;
	ex2.approx.ftz.f32 	%f138, %f136;
	mul.f32 	%f139, %f138, %f137;
	add.f32 	%f140, %f128, %f139;
	sub.f32 	%f141, %f27, %f78;
	fma.rn.f32 	%f142, %f141, 0f3BBB989D, 0f3F000000;
	cvt.sat.f32.f32 	%f143, %f142;
	fma.rm.f32 	%f144, %f143, %f83, %f82;
	add.f32 	%f145, %f144, 0fCB40007F;
	neg.f32 	%f146, %f145;
	fma.rn.f32 	%f147, %f141, 0f3FB8AA3B, %f146;
	fma.rn.f32 	%f148, %f141, 0f32A57060, %f147;
	mov.b32 	%r28, %f144;
	shl.b32 	%r29, %r28, 23;
	mov.b32 	%f149, %r29;
	ex2.approx.ftz.f32 	%f150, %f148;
	mul.f32 	%f151, %f150, %f149;
	add.f32 	%f152, %f140, %f151;
	sub.f32 	%f153, %f31, %f78;
	fma.rn.f32 	%f154, %f153, 0f3BBB989D, 0f3F000000;
	cvt.sat.f32.f32 	%f155, %f154;
	fma.rm.f32 	%f156, %f155, %f83, %f82;
	add.f32 	%f157, %f156, 0fCB40007F;
	neg.f32 	%f158, %f157;
	fma.rn.f32 	%f159, %f153, 0f3FB8AA3B, %f158;
	fma.rn.f32 	%f160, %f153, 0f32A57060, %f159;
	mov.b32 	%r30, %f156;
	shl.b32 	%r31, %r30, 23;
	mov.b32 	%f161, %r31;
	ex2.approx.ftz.f32 	%f162, %f160;
	mul.f32 	%f163, %f162, %f161;
	add.f32 	%f164, %f152, %f163;
	sub.f32 	%f165, %f35, %f78;
	fma.rn.f32 	%f166, %f165, 0f3BBB989D, 0f3F000000;
	cvt.sat.f32.f32 	%f167, %f166;
	fma.rm.f32 	%f168, %f167, %f83, %f82;
	add.f32 	%f169, %f168, 0fCB40007F;
	neg.f32 	%f170, %f169;
	fma.rn.f32 	%f171, %f165, 0f3FB8AA3B, %f170;
	fma.rn.f32 	%f172, %f165, 0f32A57060, %f171;
	mov.b32 	%r32, %f168;
	shl.b32 	%r33, %r32, 23;
	mov.b32 	%f173, %r33;
	ex2.approx.ftz.f32 	%f174, %f172;
	mul.f32 	%f175, %f174, %f173;
	add.f32 	%f176, %f164, %f175;
	sub.f32 	%f177, %f39, %f78;
	fma.rn.f32 	%f178, %f177, 0f3BBB989D, 0f3F000000;
	cvt.sat.f32.f32 	%f179, %f178;
	fma.rm.f32 	%f180, %f179, %f83, %f82;
	add.f32 	%f181, %f180, 0fCB40007F;
	neg.f32 	%f182, %f181;
	fma.rn.f32 	%f183, %f177, 0f3FB8AA3B, %f182;
	fma.rn.f32 	%f184, %f177, 0f32A57060, %f183;
	mov.b32 	%r34, %f180;
	shl.b32 	%r35, %r34, 23;
	mov.b32 	%f185, %r35;
	ex2.approx.ftz.f32 	%f186, %f184;
	mul.f32 	%f187, %f186, %f185;
	add.f32 	%f188, %f176, %f187;
	sub.f32 	%f189, %f43, %f78;
	fma.rn.f32 	%f190, %f189, 0f3BBB989D, 0f3F000000;
	cvt.sat.f32.f32 	%f191, %f190;
	fma.rm.f32 	%f192, %f191, %f83, %f82;
	add.f32 	%f193, %f192, 0fCB40007F;
	neg.f32 	%f194, %f193;
	fma.rn.f32 	%f195, %f189, 0f3FB8AA3B, %f194;
	fma.rn.f32 	%f196, %f189, 0f32A57060, %f195;
	mov.b32 	%r36, %f192;
	shl.b32 	%r37, %r36, 23;
	mov.b32 	%f197, %r37;
	ex2.approx.ftz.f32 	%f198, %f196;
	mul.f32 	%f199, %f198, %f197;
	add.f32 	%f200, %f188, %f199;
	sub.f32 	%f201, %f47, %f78;
	fma.rn.f32 	%f202, %f201, 0f3BBB989D, 0f3F000000;
	cvt.sat.f32.f32 	%f203, %f202;
	fma.rm.f32 	%f204, %f203, %f83, %f82;
	add.f32 	%f205, %f204, 0fCB40007F;
	neg.f32 	%f206, %f205;
	fma.rn.f32 	%f207, %f201, 0f3FB8AA3B, %f206;
	fma.rn.f32 	%f208, %f201, 0f32A57060, %f207;
	mov.b32 	%r38, %f204;
	shl.b32 	%r39, %r38, 23;
	mov.b32 	%f209, %r39;
	ex2.approx.ftz.f32 	%f210, %f208;
	mul.f32 	%f211, %f210, %f209;
	add.f32 	%f212, %f200, %f211;
	sub.f32 	%f213, %f51, %f78;
	fma.rn.f32 	%f214, %f213, 0f3BBB989D, 0f3F000000;
	cvt.sat.f32.f32 	%f215, %f214;
	fma.rm.f32 	%f216, %f215, %f83, %f82;
	add.f32 	%f217, %f216, 0fCB40007F;
	neg.f32 	%f218, %f217;
	fma.rn.f32 	%f219, %f213, 0f3FB8AA3B, %f218;
	fma.rn.f32 	%f220, %f213, 0f32A57060, %f219;
	mov.b32 	%r40, %f216;
	shl.b32 	%r41, %r40, 23;
	mov.b32 	%f221, %r41;
	ex2.approx.ftz.f32 	%f222, %f220;
	mul.f32 	%f223, %f222, %f221;
	add.f32 	%f224, %f212, %f223;
	sub.f32 	%f225, %f55, %f78;
	fma.rn.f32 	%f226, %f225, 0f3BBB989D, 0f3F000000;
	cvt.sat.f32.f32 	%f227, %f226;
	fma.rm.f32 	%f228, %f227, %f83, %f82;
	add.f32 	%f229, %f228, 0fCB40007F;
	neg.f32 	%f230, %f229;
	fma.rn.f32 	%f231, %f225, 0f3FB8AA3B, %f230;
	fma.rn.f32 	%f232, %f225, 0f32A57060, %f231;
	mov.b32 	%r42, %f228;
	shl.b32 	%r43, %r42, 23;
	mov.b32 	%f233, %r43;
	ex2.approx.ftz.f32 	%f234, %f232;
	mul.f32 	%f235, %f234, %f233;
	add.f32 	%f236, %f224, %f235;
	sub.f32 	%f237, %f59, %f78;
	fma.rn.f32 	%f238, %f237, 0f3BBB989D, 0f3F000000;
	cvt.sat.f32.f32 	%f239, %f238;
	fma.rm.f32 	%f240, %f239, %f83, %f82;
	add.f32 	%f241, %f240, 0fCB40007F;
	neg.f32 	%f242, %f241;
	fma.rn.f32 	%f243, %f237, 0f3FB8AA3B, %f242;
	fma.rn.f32 	%f244, %f237, 0f32A57060, %f243;
	mov.b32 	%r44, %f240;
	shl.b32 	%r45, %r44, 23;
	mov.b32 	%f245, %r45;
	ex2.approx.ftz.f32 	%f246, %f244;
	mul.f32 	%f247, %f246, %f245;
	add.f32 	%f248, %f236, %f247;
	sub.f32 	%f249, %f63, %f78;
	fma.rn.f32 	%f250, %f249, 0f3BBB989D, 0f3F000000;
	cvt.sat.f32.f32 	%f251, %f250;
	fma.rm.f32 	%f252, %f251, %f83, %f82;
	add.f32 	%f253, %f252, 0fCB40007F;
	neg.f32 	%f254, %f253;
	fma.rn.f32 	%f255, %f249, 0f3FB8AA3B, %f254;
	fma.rn.f32 	%f256, %f249, 0f32A57060, %f255;
	mov.b32 	%r46, %f252;
	shl.b32 	%r47, %r46, 23;
	mov.b32 	%f257, %r47;
	ex2.approx.ftz.f32 	%f258, %f256;
	mul.f32 	%f259, %f258, %f257;
	add.f32 	%f260, %f248, %f259;
	sub.f32 	%f261, %f67, %f78;
	fma.rn.f32 	%f262, %f261, 0f3BBB989D, 0f3F000000;
	cvt.sat.f32.f32 	%f263, %f262;
	fma.rm.f32 	%f264, %f263, %f83, %f82;
	add.f32 	%f265, %f264, 0fCB40007F;
	neg.f32 	%f266, %f265;
	fma.rn.f32 	%f267, %f261, 0f3FB8AA3B, %f266;
	fma.rn.f32 	%f268, %f261, 0f32A57060, %f267;
	mov.b32 	%r48, %f264;
	shl.b32 	%r49, %r48, 23;
	mov.b32 	%f269, %r49;
	ex2.approx.ftz.f32 	%f270, %f268;
	mul.f32 	%f271, %f270, %f269;
	add.f32 	%f272, %f260, %f271;
	mov.b32 	%r50, %f272;
	shfl.sync.bfly.b32	%r51|%p24, %r50, 16, 31, -1;
	mov.b32 	%f273, %r51;
	add.f32 	%f274, %f272, %f273;
	mov.b32 	%r52, %f274;
	shfl.sync.bfly.b32	%r53|%p25, %r52, 8, 31, -1;
	mov.b32 	%f275, %r53;
	add.f32 	%f276, %f274, %f275;
	mov.b32 	%r54, %f276;
	shfl.sync.bfly.b32	%r55|%p26, %r54, 4, 31, -1;
	mov.b32 	%f277, %r55;
	add.f32 	%f278, %f276, %f277;
	mov.b32 	%r56, %f278;
	shfl.sync.bfly.b32	%r57|%p27, %r56, 2, 31, -1;
	mov.b32 	%f279, %r57;
	add.f32 	%f280, %f278, %f279;
	mov.b32 	%r58, %f280;
	shfl.sync.bfly.b32	%r59|%p28, %r58, 1, 31, -1;
	mov.b32 	%f281, %r59;
	add.f32 	%f282, %f280, %f281;
	div.rn.f32 	%f283, %f91, %f282;
	div.rn.f32 	%f284, %f103, %f282;
	div.rn.f32 	%f285, %f115, %f282;
	div.rn.f32 	%f286, %f127, %f282;
	div.rn.f32 	%f287, %f139, %f282;
	div.rn.f32 	%f288, %f151, %f282;
	div.rn.f32 	%f289, %f163, %f282;
	div.rn.f32 	%f290, %f175, %f282;
	div.rn.f32 	%f291, %f187, %f282;
	div.rn.f32 	%f292, %f199, %f282;
	div.rn.f32 	%f293, %f211, %f282;
	div.rn.f32 	%f294, %f223, %f282;
	div.rn.f32 	%f295, %f235, %f282;
	div.rn.f32 	%f296, %f247, %f282;
	div.rn.f32 	%f297, %f259, %f282;
	div.rn.f32 	%f298, %f271, %f282;
	mad.lo.s64 	%rd29, %rd32, %rd16, %rd5;
	shl.b64 	%rd30, %rd29, 2;
	add.s64 	%rd31, %rd6, %rd30;
	st.global.f32 	[%rd31], %f283;
	st.global.f32 	[%rd31+128], %f284;
	st.global.f32 	[%rd31+256], %f285;
	st.global.f32 	[%rd31+384], %f286;
	st.global.f32 	[%rd31+512], %f287;
	st.global.f32 	[%rd31+640], %f288;
	st.global.f32 	[%rd31+768], %f289;
	st.global.f32 	[%rd31+896], %f290;
	st.global.f32 	[%rd31+1024], %f291;
	st.global.f32 	[%rd31+1152], %f292;
	st.global.f32 	[%rd31+1280], %f293;
	st.global.f32 	[%rd31+1408], %f294;
	st.global.f32 	[%rd31+1536], %f295;
	st.global.f32 	[%rd31+1664], %f296;
	st.global.f32 	[%rd31+1792], %f297;
	st.global.f32 	[%rd31+1920], %f298;
	add.s64 	%rd32, %rd32, %rd9;
	setp.lt.s64 	%p29, %rd32, %rd17;
	@%p29 bra 	$L__BB106_4;
$L__BB106_5:
	ret;

}
	// .globl	_Z15SoftmaxWarpImplI24ElementwiseScaleMaskLoadIffbE11DirectStoreIffEfLi1ELi16ELi32ELi1ELb1EL9Algorithm0EEvT_T0_ll
.visible .entry _Z15SoftmaxWarpImplI24ElementwiseScaleMaskLoadIffbE11DirectStoreIffEfLi1ELi16ELi32ELi1ELb1EL9Algorithm0EEvT_T0_ll(
	.param .align 8 .b8 _Z15SoftmaxWarpImplI24ElementwiseScaleMaskLoadIffbE11DirectStoreIffEfLi1ELi16ELi32ELi1ELb1EL9Algorithm0EEvT_T0_ll_param_0[32],
	.param .align 8 .b8 _Z15SoftmaxWarpImplI24ElementwiseScaleMaskLoadIffbE11DirectStoreIffEfLi1ELi16ELi32ELi1ELb1EL9Algorithm0EEvT_T0_ll_param_1[16],
	.param .u64 _Z15SoftmaxWarpImplI24ElementwiseScaleMaskLoadIffbE11DirectStoreIffEfLi1ELi16ELi32ELi1ELb1EL9Algorithm0EEvT_T0_ll_param_2,
	.param .u64 _Z15SoftmaxWarpImplI24ElementwiseScaleMaskLoadIffbE11DirectStoreIffEfLi1ELi16ELi32ELi1ELb1EL9Algorithm0EEvT_T0_ll_param_3
)
{
	.reg .pred 	%p<62>;
	.reg .b16 	%rs<17>;
	.reg .b32 	%r<75>;
	.reg .b32 	%f<379>;
	.reg .b64 	%rd<52>;

	ld.param.u64 	%rd31, [_Z15SoftmaxWarpImplI24ElementwiseScaleMaskLoadIffbE11DirectStoreIffEfLi1ELi16ELi32ELi1ELb1EL9Algorithm0EEvT_T0_ll_param_1+8];
	ld.param.u64 	%rd30, [_Z15SoftmaxWarpImplI24ElementwiseScaleMaskLoadIffbE11DirectStoreIffEfLi1ELi16ELi32ELi1ELb1EL9Algorithm0EEvT_T0_ll_param_1];
	ld.param.v2.f32 	{%f83, %f84}, [_Z15SoftmaxWarpImplI24ElementwiseScaleMaskLoadIffbE11DirectStoreIffEfLi1ELi16ELi32ELi1ELb1EL9Algorithm0EEvT_T0_ll_param_0+24];
	ld.param.u64 	%rd29, [_Z15SoftmaxWarpImplI24ElementwiseScaleMaskLoadIffbE11DirectStoreIffEfLi1ELi16ELi32ELi1ELb1EL9Algorithm0EEvT_T0_ll_param_0+16];
	ld.param.u64 	%rd28, [_Z15SoftmaxWarpImplI24ElementwiseScaleMaskLoadIffbE11DirectStoreIffEfLi1ELi16ELi32ELi1ELb1EL9Algorithm0EEvT_T0_ll_param_0+8];
	ld.param.u64 	%rd27, [_Z15SoftmaxWarpImplI24ElementwiseScaleMaskLoadIffbE11DirectStoreIffEfLi1ELi16ELi32ELi1ELb1EL9Algorithm0EEvT_T0_ll_param_0];
	ld.param.u64 	%rd33, [_Z15SoftmaxWarpImplI24ElementwiseScaleMaskLoadIffbE11DirectStoreIffEfLi1ELi16ELi32ELi1ELb1EL9Algorithm0EEvT_T0_ll_param_3];
	setp.lt.s64 	%p1, %rd33, 513;
	@%p1 bra 	$L__BB107_2;
	mov.u64 	%rd34, $str;
	cvta.global.u64 	%rd35, %rd34;
	mov.u64 	%rd36, $str$1;
	cvta.global.u64 	%rd37, %rd36;
	mov.u64 	%rd38, __unnamed_108;
	cvta.global.u64 	%rd39, %rd38;
	{ // callseq 107, 0
	.param .b64 param0;
	st.param.b64 	[param0], %rd35;
	.param .b64 param1;
	st.param.b64 	[param1], %rd37;
	.param .b32 param2;
	st.param.b32 	[param2], 219;
	.param .b64 param3;
	st.param.b64 	[param3], %rd39;
	.param .b64 param4;
	st.param.b64 	[param4], 1;
	call.uni 
	__assertfail, 
	(
	param0, 
	param1, 
	param2, 
	param3, 
	param4
	);
	} // callseq 107
$L__BB107_2:
	ld.param.u64 	%rd49, [_Z15SoftmaxWarpImplI24ElementwiseScaleMaskLoadIffbE11DirectStoreIffEfLi1ELi16ELi32ELi1ELb1EL9Algorithm0EEvT_T0_ll_param_2];
	mov.u32 	%r2, %ctaid.x;
	mov.u32 	%r3, %ntid.y;
	mov.u32 	%r4, %tid.y;
	mad.lo.s32 	%r5, %r2, %r3, %r4;
	mov.u32 	%r6, %nctaid.x;
	mul.lo.s32 	%r1, %r6, %r3;
	cvt.s64.s32 	%rd51, %r5;
	setp.le.s64 	%p2, %rd49, %rd51;
	@%p2 bra 	$L__BB107_69;
	mov.u32 	%r7, %tid.x;
	cvt.u64.u32 	%rd2, %r7;
	add.s32 	%r8, %r7, 32;
	cvt.u64.u32 	%rd3, %r8;
	add.s32 	%r9, %r7, 64;
	cvt.u64.u32 	%rd4, %r9;
	add.s32 	%r10, %r7, 96;
	cvt.u64.u32 	%rd5, %r10;
	add.s32 	%r11, %r7, 128;
	cvt.u64.u32 	%rd6, %r11;
	add.s32 	%r12, %r7, 160;
	cvt.u64.u32 	%rd7, %r12;
	add.s32 	%r13, %r7, 192;
	cvt.u64.u32 	%rd8, %r13;
	add.s32 	%r14, %r7, 224;
	cvt.u64.u32 	%rd9, %r14;
	add.s32 	%r15, %r7, 256;
	cvt.u64.u32 	%rd10, %r15;
	add.s32 	%r16, %r7, 288;
	cvt.u64.u32 	%rd11, %r16;
	add.s32 	%r17, %r7, 320;
	cvt.u64.u32 	%rd12, %r17;
	add.s32 	%r18, %r7, 352;
	cvt.u64.u32 	%rd13, %r18;
	add.s32 	%r19, %r7, 384;
	cvt.u64.u32 	%rd14, %r19;
	add.s32 	%r20, %r7, 416;
	cvt.u64.u32 	%rd15, %r20;
	add.s32 	%r21, %r7, 448;
	cvt.u64.u32 	%rd16, %r21;
	add.s32 	%r22, %r7, 480;
	cvt.u64.u32 	%rd17, %r22;
	cvt.s64.s32 	%rd18, %r1;
$L__BB107_4:
	cvta.to.global.u64 	%rd20, %rd27;
	cvta.to.global.u64 	%rd21, %rd28;
	setp.le.s64 	%p3, %rd33, %rd2;
	mul.lo.s64 	%rd22, %rd51, %rd29;
	mov.f32 	%f347, 0fFF800000;
	mov.f32 	%f350, %f347;
	@%p3 bra 	$L__BB107_6;
	add.s64 	%rd40, %rd22, %rd2;
	shl.b64 	%rd41, %rd40, 2;
	add.s64 	%rd42, %rd20, %rd41;
	ld.global.f32 	%f86, [%rd42];
	add.s64 	%rd43, %rd21, %rd40;
	ld.global.u8 	%rs1, [%rd43];
	setp.eq.s16 	%p4, %rs1, 0;
	mul.f32 	%f87, %f84, %f86;
	selp.f32 	%f347, %f83, %f87, %p4;
	max.f32 	%f350, %f347, 0fFF800000;
$L__BB107_6:
	setp.le.s64 	%p5, %rd33, %rd3;
	add.s64 	%rd44, %rd22, %rd2;
	add.s64 	%rd23, %rd21, %rd44;
	shl.b64 	%rd45, %rd44, 2;
	add.s64 	%rd24, %rd20, %rd45;
	mov.f32 	%f349, 0fFF800000;
	@%p5 bra 	$L__BB107_8;
	ld.global.f32 	%f89, [%rd24+128];
	ld.global.u8 	%rs2, [%rd23+32];
	setp.eq.s16 	%p6, %rs2, 0;
	mul.f32 	%f90, %f84, %f89;
	selp.f32 	%f349, %f83, %f90, %p6;
	max.f32 	%f350, %f350, %f349;
$L__BB107_8:
	setp.le.s64 	%p7, %rd33, %rd4;
	mov.f32 	%f351, 0fFF800000;
	@%p7 bra 	$L__BB107_10;
	ld.global.f32 	%f92, [%rd24+256];
	ld.global.u8 	%rs3, [%rd23+64];
	setp.eq.s16 	%p8, %rs3, 0;
	mul.f32 	%f93, %f84, %f92;
	selp.f32 	%f351, %f83, %f93, %p8;
	max.f32 	%f350, %f350, %f351;
$L__BB107_10:
	setp.le.s64 	%p9, %rd33, %rd5;
	mov.f32 	%f353, 0fFF800000;
	@%p9 bra 	$L__BB107_12;
	ld.global.f32 	%f95, [%rd24+384];
	ld.global.u8 	%rs4, [%rd23+96];
	setp.eq.s16 	%p10, %rs4, 0;
	mul.f32 	%f96, %f84, %f95;
	selp.f32 	%f353, %f83, %f96, %p10;
	max.f32 	%f350, %f350, %f353;
$L__BB107_12:
	setp.le.s64 	%p11, %rd33, %rd6;
	mov.f32 	%f355, 0fFF800000;
	@%p11 bra 	$L__BB107_14;
	ld.global.f32 	%f98, [%rd24+512];
	ld.global.u8 	%rs5, [%rd23+128];
	setp.eq.s16 	%p12, %rs5, 0;
	mul.f32 	%f99, %f84, %f98;
	selp.f32 	%f355, %f83, %f99, %p12;
	max.f32 	%f350, %f350, %f355;
$L__BB107_14:
	setp.le.s64 	%p13, %rd33, %rd7;
	mov.f32 	%f357, 0fFF800000;
	@%p13 bra 	$L__BB107_16;
	ld.global.f32 	%f101, [%rd24+640];
	ld.global.u8 	%rs6, [%rd23+160];
	setp.eq.s16 	%p14, %rs6, 0;
	mul.f32 	%f102, %f84, %f101;
	selp.f32 	%f357, %f83, %f102, %p14;
	max.f32 	%f350, %f350, %f357;
$L__BB107_16:
	setp.le.s64 	%p15, %rd33, %rd8;
	mov.f32 	%f359, 0fFF800000;
	@%p15 bra 	$L__BB107_18;
	ld.global.f32 	%f104, [%rd24+768];
	ld.global.u8 	%rs7, [%rd23+192];
	setp.eq.s16 	%p16, %rs7, 0;
	mul.f32 	%f105, %f84, %f104;
	selp.f32 	%f359, %f83, %f105, %p16;
	max.f32 	%f350, %f350, %f359;
$L__BB107_18:
	setp.le.s64 	%p17, %rd33, %rd9;
	mov.f32 	%f361, 0fFF800000;
	@%p17 bra 	$L__BB107_20;
	ld.global.f32 	%f107, [%rd24+896];
	ld.global.u8 	%rs8, [%rd23+224];
	setp.eq.s16 	%p18, %rs8, 0;
	mul.f32 	%f108, %f84, %f107;
	selp.f32 	%f361, %f83, %f108, %p18;
	max.f32 	%f350, %f350, %f361;
$L__BB107_20:
	setp.le.s64 	%p19, %rd33, %rd10;
	mov.f32 	%f363, 0fFF800000;
	@%p19 bra 	$L__BB107_22;
	ld.global.f32 	%f110, [%rd24+1024];
	ld.global.u8 	%rs9, [%rd23+256];
	setp.eq.s16 	%p20, %rs9, 0;
	mul.f32 	%f111, %f84, %f110;
	selp.f32 	%f363, %f83, %f111, %p20;
	max.f32 	%f350, %f350, %f363;
$L__BB107_22:
	setp.le.s64 	%p21, %rd33, %rd11;
	mov.f32 	%f365, 0fFF800000;
	@%p21 bra 	$L__BB107_24;
	ld.global.f32 	%f113, [%rd24+1152];
	ld.global.u8 	%rs10, [%rd23+288];
	setp.eq.s16 	%p22, %rs10, 0;
	mul.f32 	%f114, %f84, %f113;
	selp.f32 	%f365, %f83, %f114, %p22;
	max.f32 	%f350, %f350, %f365;
$L__BB107_24:
	setp.le.s64 	%p23, %rd33, %rd12;
	mov.f32 	%f367, 0fFF800000;
	@%p23 bra 	$L__BB107_26;
	ld.global.f32 	%f116, [%rd24+1280];
	ld.global.u8 	%rs11, [%rd23+320];
	setp.eq.s16 	%p24, %rs11, 0;
	mul.f32 	%f117, %f84, %f116;
	selp.f32 	%f367, %f83, %f117, %p24;
	max.f32 	%f350, %f350, %f367;
$L__BB107_26:
	setp.le.s64 	%p25, %rd33, %rd13;
	mov.f32 	%f369, 0fFF800000;
	@%p25 bra 	$L__BB107_28;
	ld.global.f32 	%f119, [%rd24+1408];
	ld.global.u8 	%rs12, [%rd23+352];
	setp.eq.s16 	%p26, %rs12, 0;
	mul.f32 	%f120, %f84, %f119;
	selp.f32 	%f369, %f83, %f120, %p26;
	max.f32 	%f350, %f350, %f369;
$L__BB107_28:
	setp.le.s64 	%p27, %rd33, %rd14;
	mov.f32 	%f371, 0fFF800000;
	@%p27 bra 	$L__BB107_30;
	ld.global.f32 	%f122, [%rd24+1536];
	ld.global.u8 	%rs13, [%rd23+384];
	setp.eq.s16 	%p28, %rs13, 0;
	mul.f32 	%f123, %f84, %f122;
	selp.f32 	%f371, %f83, %f123, %p28;
	max.f32 	%f350, %f350, %f371;
$L__BB107_30:
	setp.le.s64 	%p29, %rd33, %rd15;
	mov.f32 	%f373, 0fFF800000;
	@%p29 bra 	$L__BB107_32;
	ld.global.f32 	%f125, [%rd24+1664];
	ld.global.u8 	%rs14, [%rd23+416];
	setp.eq.s16 	%p30, %rs14, 0;
	mul.f32 	%f126, %f84, %f125;
	selp.f32 	%f373, %f83, %f126, %p30;
	max.f32 	%f350, %f350, %f373;
$L__BB107_32:
	setp.le.s64 	%p31, %rd33, %rd16;
	mov.f32 	%f375, 0fFF800000;
	@%p31 bra 	$L__BB107_34;
	ld.global.f32 	%f128, [%rd24+1792];
	ld.global.u8 	%rs15, [%rd23+448];
	setp.eq.s16 	%p32, %rs15, 0;
	mul.f32 	%f129, %f84, %f128;
	selp.f32 	%f375, %f83, %f129, %p32;
	max.f32 	%f350, %f350, %f375;
$L__BB107_34:
	setp.le.s64 	%p33, %rd33, %rd17;
	mov.f32 	%f377, 0fFF800000;
	@%p33 bra 	$L__BB107_36;
	ld.global.f32 	%f131, [%rd24+1920];
	ld.global.u8 	%rs16, [%rd23+480];
	setp.eq.s16 	%p34, %rs16, 0;
	mul.f32 	%f132, %f84, %f131;
	selp.f32 	%f377, %f83, %f132, %p34;
	max.f32 	%f350, %f350, %f377;
$L__BB107_36:
	setp.le.s64 	%p35, %rd33, %rd2;
	mov.b32 	%r23, %f350;
	shfl.sync.bfly.b32	%r24|%p36, %r23, 16, 31, -1;
	mov.b32 	%f133, %r24;
	max.f32 	%f134, %f350, %f133;
	mov.b32 	%r25, %f134;
	shfl.sync.bfly.b32	%r26|%p37, %r25, 8, 31, -1;
	mov.b32 	%f135, %r26;
	max.f32 	%f136, %f134, %f135;
	mov.b32 	%r27, %f136;
	shfl.sync.bfly.b32	%r28|%p38, %r27, 4, 31, -1;
	mov.b32 	%f137, %r28;
	max.f32 	%f138, %f136, %f137;
	mov.b32 	%r29, %f138;
	shfl.sync.bfly.b32	%r30|%p39, %r29, 2, 31, -1;
	mov.b32 	%f139, %r30;
	max.f32 	%f140, %f138, %f139;
	mov.b32 	%r31, %f140;
	shfl.sync.bfly.b32	%r32|%p40, %r31, 1, 31, -1;
	mov.b32 	%f141, %r32;
	max.f32 	%f142, %f140, %f141;
	sub.f32 	%f143, %f347, %f142;
	fma.rn.f32 	%f144, %f143, 0f3BBB989D, 0f3F000000;
	cvt.sat.f32.f32 	%f145, %f144;
	mov.f32 	%f146, 0f4B400001;
	mov.f32 	%f147, 0f437C0000;
	fma.rm.f32 	%f148, %f145, %f147, %f146;
	add.f32 	%f149, %f148, 0fCB40007F;
	neg.f32 	%f150, %f149;
	fma.rn.f32 	%f151, %f143, 0f3FB8AA3B, %f150;
	fma.rn.f32 	%f152, %f143, 0f32A57060, %f151;
	mov.b32 	%r33, %f148;
	shl.b32 	%r34, %r33, 23;
	mov.b32 	%f153, %r34;
	ex2.approx.ftz.f32 	%f154, %f152;
	mul.f32 	%f155, %f154, %f153;
	add.f32 	%f156, %f155, 0f00000000;
	sub.f32 	%f157, %f349, %f142;
	fma.rn.f32 	%f158, %f157, 0f3BBB989D, 0f3F000000;
	cvt.sat.f32.f32 	%f159, %f158;
	fma.rm.f32 	%f160, %f159, %f147, %f146;
	add.f32 	%f161, %f160, 0fCB40007F;
	neg.f32 	%f162, %f161;
	fma.rn.f32 	%f163, %f157, 0f3FB8AA3B, %f162;
	fma.rn.f32 	%f164, %f157, 0f32A57060, %f163;
	mov.b32 	%r35, %f160;
	shl.b32 	%r36, %r35, 23;
	mov.b32 	%f165, %r36;
	ex2.approx.ftz.f32 	%f166, %f164;
	mul.f32 	%f167, %f166, %f165;
	add.f32 	%f168, %f156, %f167;
	sub.f32 	%f169, %f351, %f142;
	fma.rn.f32 	%f170, %f169, 0f3BBB989D, 0f3F000000;
	cvt.sat.f32.f32 	%f171, %f170;
	fma.rm.f32 	%f172, %f171, %f147, %f146;
	add.f32 	%f173, %f172, 0fCB40007F;
	neg.f32 	%f174, %f173;
	fma.rn.f32 	%f175, %f169, 0f3FB8AA3B, %f174;
	fma.rn.f32 	%f176, %f169, 0f32A57060, %f175;
	mov.b32 	%r37, %f172;
	shl.b32 	%r38, %r37, 23;
	mov.b32 	%f177, %r38;
	ex2.approx.ftz.f32 	%f178, %f176;
	mul.f32 	%f179, %f178, %f177;
	add.f32 	%f180, %f168, %f179;
	sub.f32 	%f181, %f353, %f142;
	fma.rn.f32 	%f182, %f181, 0f3BBB989D, 0f3F000000;
	cvt.sat.f32.f32 	%f183, %f182;
	fma.rm.f32 	%f184, %f183, %f147, %f146;
	add.f32 	%f185, %f184, 0fCB40007F;
	neg.f32 	%f186, %f185;
	fma.rn.f32 	%f187, %f181, 0f3FB8AA3B, %f186;
	fma.rn.f32 	%f188, %f181, 0f32A57060, %f187;
	mov.b32 	%r39, %f184;
	shl.b32 	%r40, %r39, 23;
	mov.b32 	%f189, %r40;
	ex2.approx.ftz.f32 	%f190, %f188;
	mul.f32 	%f191, %f190, %f189;
	add.f32 	%f192, %f180, %f191;
	sub.f32 	%f193, %f355, %f142;
	fma.rn.f32 	%f194, %f193, 0f3BBB989D, 0f3F000000;
	cvt.sat.f32.f32 	%f195, %f194;
	fma.rm.f32 	%f196, %f195, %f147, %f146;
	add.f32 	%f197, %f196, 0fCB40007F;
	neg.f32 	%f198, %f197;
	fma.rn.f32 	%f199, %f193, 0f3FB8AA3B, %f198;
	fma.rn.f32 	%f200, %f193, 0f32A57060, %f199;
	mov.b32 	%r41, %f196;
	shl.b32 	%r42, %r41, 23;
	mov.b32 	%f201, %r42;
	ex2.approx.ftz.f32 	%f202, %f200;
	mul.f32 	%f203, %f202, %f201;
	add.f32 	%f204, %f192, %f203;
	sub.f32 	%f205, %f357, %f142;
	fma.rn.f32 	%f206, %f205, 0f3BBB989D, 0f3F000000;
	cvt.sat.f32.f32 	%f207, %f206;
	fma.rm.f32 	%f208, %f207, %f147, %f146;
	add.f32 	%f209, %f208, 0fCB40007F;
	neg.f32 	%f210, %f209;
	fma.rn.f32 	%f211, %f205, 0f3FB8AA3B, %f210;
	fma.rn.f32 	%f212, %f205, 0f32A57060, %f211;
	mov.b32 	%r43, %f208;
	shl.b32 	%r44, %r43, 23;
	mov.b32 	%f213, %r44;
	ex2.approx.ftz.f32 	%f214, %f212;
	mul.f32 	%f215, %f214, %f213;
	add.f32 	%f216, %f204, %f215;
	sub.f32 	%f217, %f359, %f142;
	fma.rn.f32 	%f218, %f217, 0f3BBB989D, 0f3F000000;
	cvt.sat.f32.f32 	%f219, %f218;
	fma.rm.f32 	%f220, %f219, %f147, %f146;
	add.f32 	%f221, %f220, 0fCB40007F;
	neg.f32 	%f222, %f221;
	fma.rn.f32 	%f223, %f217, 0f3FB8AA3B, %f222;
	fma.rn.f32 	%f224, %f217, 0f32A57060, %f223;
	mov.b32 	%r45, %f220;
	shl.b32 	%r46, %r45, 23;
	mov.b32 	%f225, %r46;
	ex2.approx.ftz.f32 	%f226, %f224;
	mul.f32 	%f227, %f226, %f225;
	add.f32 	%f228, %f216, %f227;
	sub.f32 	%f229, %f361, %f142;
	fma.rn.f32 	%f230, %f229, 0f3BBB989D, 0f3F000000;
	cvt.sat.f32.f32 	%f231, %f230;
	fma.rm.f32 	%f232, %f231, %f147, %f146;
	add.f32 	%f233, %f232, 0fCB40007F;
	neg.f32 	%f234, %f233;
	fma.rn.f32 	%f235, %f229, 0f3FB8AA3B, %f234;
	fma.rn.f32 	%f236, %f229, 0f32A57060, %f235;
	mov.b32 	%r47, %f232;
	shl.b32 	%r48, %r47, 23;
	mov.b32 	%f237, %r48;
	ex2.approx.ftz.f32 	%f238, %f236;
	mul.f32 	%f239, %f238, %f237;
	add.f32 	%f240, %f228, %f239;
	sub.f32 	%f241, %f363, %f142;
	fma.rn.f32 	%f242, %f241, 0f3BBB989D, 0f3F000000;
	cvt.sat.f32.f32 	%f243, %f242;
	fma.rm.f32 	%f244, %f243, %f147, %f146;
	add.f32 	%f245, %f244, 0fCB40007F;
	neg.f32 	%f246, %f245;
	fma.rn.f32 	%f247, %f241, 0f3FB8AA3B, %f246;
	fma.rn.f32 	%f248, %f241, 0f32A57060, %f247;
	mov.b32 	%r49, %f244;
	shl.b32 	%r50, %r49, 23;
	mov.b32 	%f249, %r50;
	ex2.approx.ftz.f32 	%f250, %f248;
	mul.f32 	%f251, %f250, %f249;
	add.f32 	%f252, %f240, %f251;
	sub.f32 	%f253, %f365, %f142;
	fma.rn.f32 	%f254, %f253, 0f3BBB989D, 0f3F000000;
	cvt.sat.f32.f32 	%f255, %f254;
	fma.rm.f32 	%f256, %f255, %f147, %f146;
	add.f32 	%f257, %f256, 0fCB40007F;
	neg.f32 	%f258, %f257;
	fma.rn.f32 	%f259, %f253, 0f3FB8AA3B, %f258;
	fma.rn.f32 	%f260, %f253, 0f32A57060, %f259;
	mov.b32 	%r51, %f256;
	shl.b32 	%r52, %r51, 23;
	mov.b32 	%f261, %r52;
	ex2.approx.ftz.f32 	%f262, %f260;
	mul.f32 	%f263, %f262, %f261;
	add.f32 	%f264, %f252, %f263;
	sub.f32 	%f265, %f367, %f142;
	fma.rn.f32 	%f266, %f265, 0f3BBB989D, 0f3F000000;
	cvt.sat.f32.f32 	%f267, %f266;
	fma.rm.f32 	%f268, %f267, %f147, %f146;
	add.f32 	%f269, %f268, 0fCB40007F;
	neg.f32 	%f270, %f269;
	fma.rn.f32 	%f271, %f265, 0f3FB8AA3B, %f270;
	fma.rn.f32 	%f272, %f265, 0f32A57060, %f271;
	mov.b32 	%r53, %f268;
	shl.b32 	%r54, %r53, 23;
	mov.b32 	%f273, %r54;
	ex2.approx.ftz.f32 	%f274, %f272;
	mul.f32 	%f275, %f274, %f273;
	add.f32 	%f276, %f264, %f275;
	sub.f32 	%f277, %f369, %f142;
	fma.rn.f32 	%f278, %f277, 0f3BBB989D, 0f3F000000;
	cvt.sat.f32.f32 	%f279, %f278;
	fma.rm.f32 	%f280, %f279, %f147, %f146;
	add.f32 	%f281, %f280, 0fCB40007F;
	neg.f32 	%f282, %f281;
	fma.rn.f32 	%f283, %f277, 0f3FB8AA3B, %f282;
	fma.rn.f32 	%f284, %f277, 0f32A57060, %f283;
	mov.b32 	%r55, %f280;
	shl.b32 	%r56, %r55, 23;
	mov.b32 	%f285, %r56;
	ex2.approx.ftz.f32 	%f286, %f284;
	mul.f32 	%f287, %f286, %f285;
	add.f32 	%f288, %f276, %f287;
	sub.f32 	%f289, %f371, %f142;
	fma.rn.f32 	%f290, %f289, 0f3BBB989D, 0f3F000000;
	cvt.sat.f32.f32 	%f291, %f290;
	fma.rm.f32 	%f292, %f291, %f147, %f146;
	add.f32 	%f293, %f292, 0fCB40007F;
	neg.f32 	%f294, %f293;
	fma.rn.f32 	%f295, %f289, 0f3FB8AA3B, %f294;
	fma.rn.f32 	%f296, %f289, 0f32A57060, %f295;
	mov.b32 	%r57, %f292;
	shl.b32 	%r58, %r57, 23;
	mov.b32 	%f297, %r58;
	ex2.approx.ftz.f32 	%f298, %f296;
	mul.f32 	%f299, %f298, %f297;
	add.f32 	%f300, %f288, %f299;
	sub.f32 	%f301, %f373, %f142;
	fma.rn.f32 	%f302, %f301, 0f3BBB989D, 0f3F000000;
	cvt.sat.f32.f32 	%f303, %f302;
	fma.rm.f32 	%f304, %f303, %f147, %f146;
	add.f32 	%f305, %f304, 0fCB40007F;
	neg.f32 	%f306, %f305;
	fma.rn.f32 	%f307, %f301, 0f3FB8AA3B, %f306;
	fma.rn.f32 	%f308, %f301, 0f32A57060, %f307;
	mov.b32 	%r59, %f304;
	shl.b32 	%r60, %r59, 23;
	mov.b32 	%f309, %r60;
	ex2.approx.ftz.f32 	%f310, %f308;
	mul.f32 	%f311, %f310, %f309;
	add.f32 	%f312, %f300, %f311;
	sub.f32 	%f313, %f375, %f142;
	fma.rn.f32 	%f314, %f313, 0f3BBB989D, 0f3F000000;
	cvt.sat.f32.f32 	%f315, %f314;
	fma.rm.f32 	%f316, %f315, %f147, %f146;
	add.f32 	%f317, %f316, 0fCB40007F;
	neg.f32 	%f318, %f317;
	fma.rn.f32 	%f319, %f313, 0f3FB8AA3B, %f318;
	fma.rn.f32 	%f320, %f313, 0f32A57060, %f319;
	mov.b32 	%r61, %f316;
	shl.b32 	%r62, %r61, 23;
	mov.b32 	%f321, %r62;
	ex2.approx.ftz.f32 	%f322, %f320;
	mul.f32 	%f323, %f322, %f321;
	add.f32 	%f324, %f312, %f323;
	sub.f32 	%f325, %f377, %f142;
	fma.rn.f32 	%f326, %f325, 0f3BBB989D, 0f3F000000;
	cvt.sat.f32.f32 	%f327, %f326;
	fma.rm.f32 	%f328, %f327, %f147, %f146;
	add.f32 	%f329, %f328, 0fCB40007F;
	neg.f32 	%f330, %f329;
	fma.rn.f32 	%f331, %f325, 0f3FB8AA3B, %f330;
	fma.rn.f32 	%f332, %f325, 0f32A57060, %f331;
	mov.b32 	%r63, %f328;
	shl.b32 	%r64, %r63, 23;
	mov.b32 	%f333, %r64;
	ex2.approx.ftz.f32 	%f334, %f332;
	mul.f32 	%f335, %f334, %f333;
	add.f32 	%f336, %f324, %f335;
	mov.b32 	%r65, %f336;
	shfl.sync.bfly.b32	%r66|%p41, %r65, 16, 31, -1;
	mov.b32 	%f337, %r66;
	add.f32 	%f338, %f336, %f337;
	mov.b32 	%r67, %f338;
	shfl.sync.bfly.b32	%r68|%p42, %r67, 8, 31, -1;
	mov.b32 	%f339, %r68;
	add.f32 	%f340, %f338, %f339;
	mov.b32 	%r69, %f340;
	shfl.sync.bfly.b32	%r70|%p43, %r69, 4, 31, -1;
	mov.b32 	%f341, %r70;
	add.f32 	%f342, %f340, %f341;
	mov.b32 	%r71, %f342;
	shfl.sync.bfly.b32	%r72|%p44, %r71, 2, 31, -1;
	mov.b32 	%f343, %r72;
	add.f32 	%f344, %f342, %f343;
	mov.b32 	%r73, %f344;
	shfl.sync.bfly.b32	%r74|%p45, %r73, 1, 31, -1;
	mov.b32 	%f345, %r74;
	add.f32 	%f346, %f344, %f345;
	div.rn.f32 	%f67, %f155, %f346;
	div.rn.f32 	%f68, %f167, %f346;
	div.rn.f32 	%f69, %f179, %f346;
	div.rn.f32 	%f70, %f191, %f346;
	div.rn.f32 	%f71, %f203, %f346;
	div.rn.f32 	%f72, %f215, %f346;
	div.rn.f32 	%f73, %f227, %f346;
	div.rn.f32 	%f74, %f239, %f346;
	div.rn.f32 	%f75, %f251, %f346;
	div.rn.f32 	%f76, %f263, %f346;
	div.rn.f32 	%f77, %f275, %f346;
	div.rn.f32 	%f78, %f287, %f346;
	div.rn.f32 	%f79, %f299, %f346;
	div.rn.f32 	%f80, %f311, %f346;
	div.rn.f32 	%f81, %f323, %f346;
	div.rn.f32 	%f82, %f335, %f346;
	mad.lo.s64 	%rd46, %rd51, %rd31, %rd2;
	cvta.to.global.u64 	%rd47, %rd30;
	shl.b64 	%rd48, %rd46, 2;
	add.s64 	%rd25, %rd47, %rd48;
	@%p35 bra 	$L__BB107_38;
	st.global.f32 	[%rd25], %f67;
$L__BB107_38:
	setp.le.s64 	%p46, %rd33, %rd3;
	@%p46 bra 	$L__BB107_40;
	st.global.f32 	[%rd25+128], %f68;
$L__BB107_40:
	setp.le.s64 	%p47, %rd33, %rd4;
	@%p47 bra 	$L__BB107_42;
	st.global.f32 	[%rd25+256], %f69;
$L__BB107_42:
	setp.le.s64 	%p48, %rd33, %rd5;
	@%p48 bra 	$L__BB107_44;
	st.global.f32 	[%rd25+384], %f70;
$L__BB107_44:
	setp.le.s64 	%p49, %rd33, %rd6;
	@%p49 bra 	$L__BB107_46;
	st.global.f32 	[%rd25+512], %f71;
$L__BB107_46:
	setp.le.s64 	%p50, %rd33, %rd7;
	@%p50 bra 	$L__BB107_48;
	st.global.f32 	[%rd25+640], %f72;
$L__BB107_48:
	setp.le.s64 	%p51, %rd33, %rd8;
	@%p51 bra 	$L__BB107_50;
	st.global.f32 	[%rd25+768], %f73;
$L__BB107_50:
	setp.le.s64 	%p52, %rd33, %rd9;
	@%p52 bra 	$L__BB107_52;
	st.global.f32 	[%rd25+896], %f74;
$L__BB107_52:
	setp.le.s64 	%p53, %rd33, %rd10;
	@%p53 bra 	$L__BB107_54;
	st.global.f32 	[%rd25+1024], %f75;
$L__BB107_54:
	setp.le.s64 	%p54, %rd33, %rd11;
	@%p54 bra 	$L__BB107_56;
	st.global.f32 	[%rd25+1152], %f76;
$L__BB107_56:
	setp.le.s64 	%p55, %rd33, %rd12;
	@%p55 bra 	$L__BB107_58;
	st.global.f32 	[%rd25+1280], %f77;
$L__BB107_58:
	setp.le.s64 	%p56, %rd33, %rd13;
	@%p56 bra 	$L__BB107_60;
	st.global.f32 	[%rd25+1408], %f78;
$L__BB107_60:
	setp.le.s64 	%p57, %rd33, %rd14;
	@%p57 bra 	$L__BB107_62;
	st.global.f32 	[%rd25+1536], %f79;
$L__BB107_62:
	setp.le.s64 	%p58, %rd33, %rd15;
	@%p58 bra 	$L__BB107_64;
	st.global.f32 	[%rd25+1664], %f80;
$L__BB107_64:
	setp.le.s64 	%p59, %rd33, %rd16;
	@%p59 bra 	$L__BB107_66;
	st.global.f32 	[%rd25+1792], %f81;
$L__BB107_66:
	setp.le.s64 	%p60, %rd33, %rd17;
	@%p60 bra 	$L__BB107_68;
	st.global.f32 	[%rd25+1920], %f82;
$L__BB107_68:
	ld.param.u64 	%rd50, [_Z15SoftmaxWarpImplI24ElementwiseScaleMaskLoadIffbE11DirectStoreIffEfLi1ELi16ELi32ELi1ELb1EL9Algorithm0EEvT_T0_ll_param_2];
	add.s64 	%rd51, %rd51, %rd18;
	setp.lt.s64 	%p61, %rd51, %rd50;
	@%p61 bra 	$L__BB107_4;
$L__BB107_69:
	ret;

}
	// .globl	_Z15SoftmaxWarpImplI24ElementwiseScaleMaskLoadIffbE11DirectStoreIffEfLi1ELi17ELi32ELi1ELb0EL9Algorithm0EEvT_T0_ll
.visible .entry _Z15SoftmaxWarpImplI24ElementwiseScaleMaskLoadIffbE11DirectStoreIffEfLi1ELi17ELi32ELi1ELb0EL9Algorithm0EEvT_T0_ll(
	.param .align 8 .b8 _Z15SoftmaxWarpImplI24ElementwiseScaleMaskLoadIffbE11DirectStoreIffEfLi1ELi17ELi32ELi1ELb0EL9Algorithm0EEvT_T0_ll_param_0[32],
	.param .align 8 .b8 _Z15SoftmaxWarpImplI24ElementwiseScaleMaskLoadIffbE11DirectStoreIffEfLi1ELi17ELi32ELi1ELb0EL9Algorithm0EEvT_T0_ll_param_1[16],
	.param .u64 _Z15SoftmaxWarpImplI24ElementwiseScaleMaskLoadIffbE11DirectStoreIffEfLi1ELi17ELi32ELi1ELb0EL9Algorithm0EEvT_T0_ll_param_2,
	.param .u64 _Z15SoftmaxWarpImplI24ElementwiseScaleMaskLoadIffbE11DirectStoreIffEfLi1ELi17ELi32ELi1ELb0EL9Algorithm0EEvT_T0_ll_param_3
)
{
	.reg .pred 	%p<31>;
	.reg .b16 	%rs<18>;
	.reg .b32 	%r<62>;
	.reg .b32 	%f<316>;
	.reg .b64 	%rd<33>;

	ld.param.u64 	%rd16, [_Z15SoftmaxWarpImplI24ElementwiseScaleMaskLoadIffbE11DirectStoreIffEfLi1ELi17ELi32ELi1ELb0EL9Algorithm0EEvT_T0_ll_param_1+8];
	ld.param.u64 	%rd15, [_Z15SoftmaxWarpImplI24ElementwiseScaleMaskLoadIffbE11DirectStoreIffEfLi1ELi17ELi32ELi1ELb0EL9Algorithm0EEvT_T0_ll_param_1];
	ld.param.v2.f32 	{%f3, %f4}, [_Z15SoftmaxWarpImplI24ElementwiseScaleMaskLoadIffbE11DirectStoreIffEfLi1ELi17ELi32ELi1ELb0EL9Algorithm0EEvT_T0_ll_param_0+24];
	ld.param.u64 	%rd14, [_Z15SoftmaxWarpImplI24ElementwiseScaleMaskLoadIffbE11DirectStoreIffEfLi1ELi17ELi32ELi1ELb0EL9Algorithm0EEvT_T0_ll_param_0+16];
	ld.param.u64 	%rd13, [_Z15SoftmaxWarpImplI24ElementwiseScaleMaskLoadIffbE11DirectStoreIffEfLi1ELi17ELi32ELi1ELb0EL9Algorithm0EEvT_T0_ll_param_0+8];
	ld.param.u64 	%rd12, [_Z15SoftmaxWarpImplI24ElementwiseScaleMaskLoadIffbE11DirectStoreIffEfLi1ELi17ELi32ELi1ELb0EL9Algorithm0EEvT_T0_ll_param_0];
	ld.param.u64 	%rd17, [_Z15SoftmaxWarpImplI24ElementwiseScaleMaskLoadIffbE11DirectStoreIffEfLi1ELi17ELi32ELi1ELb0EL9Algorithm0EEvT_T0_ll_param_2];
	ld.param.u64 	%rd18, [_Z15SoftmaxWarpImplI24ElementwiseScaleMaskLoadIffbE11DirectStoreIffEfLi1ELi17ELi32ELi1ELb0EL9Algorithm0EEvT_T0_ll_param_3];
	setp.lt.s64 	%p1, %rd18, 545;
	@%p1 bra 	$L__BB108_2;
	mov.u64 	%rd19, $str;
	cvta.global.u64 	%rd20, %rd19;
	mov.u64 	%rd21, $str$1;
	cvta.global.u64 	%rd22, %rd21;
	mov.u64 	%rd23, __unnamed_109;
	cvta.global.u64 	%rd24, %rd23;
	{ // callseq 108, 0
	.param .b64 param0;
	st.param.b64 	[param0], %rd20;
	.param .b64 param1;
	st.param.b64 	[param1], %rd22;
	.param .b32 param2;
	st.param.b32 	[param2], 219;
	.param .b64 param3;
	st.param.b64 	[param3], %rd24;
	.param .b64 param4;
	st.param.b64 	[param4], 1;
	call.uni 
	__assertfail, 
	(
	param0, 
	param1, 
	param2, 
	param3, 
	param4
	);
	} // callseq 108
$L__BB108_2:
	mov.u32 	%r2, %ctaid.x;
	mov.u32 	%r3, %ntid.y;
	mov.u32 	%r4, %tid.y;
	mad.lo.s32 	%r5, %r2, %r3, %r4;
	mov.u32 	%r6, %nctaid.x;
	mul.lo.s32 	%r1, %r6, %r3;
	cvt.s64.s32 	%rd32, %r5;
	setp.le.s64 	%p2, %rd17, %rd32;
	@%p2 bra 	$L__BB108_5;
	mov.u32 	%r7, %tid.x;
	cvt.u64.u32 	%rd5, %r7;
	cvta.to.global.u64 	%rd6, %rd15;
	cvta.to.global.u64 	%rd7, %rd13;
	cvta.to.global.u64 	%rd8, %rd12;
	cvt.s64.s32 	%rd9, %r1;
$L__BB108_4:
	mad.lo.s64 	%rd25, %rd32, %rd14, %rd5;
	shl.b64 	%rd26, %rd25, 2;
	add.s64 	%rd27, %rd8, %rd26;
	ld.global.f32 	%f5, [%rd27];
	add.s64 	%rd28, %rd7, %rd25;
	ld.global.u8 	%rs1, [%rd28];
	setp.eq.s16 	%p3, %rs1, 0;
	mul.f32 	%f6, %f4, %f5;
	selp.f32 	%f7, %f3, %f6, %p3;
	max.f32 	%f8, %f7, 0fFF800000;
	ld.global.f32 	%f9, [%rd27+128];
	ld.global.u8 	%rs2, [%rd28+32];
	setp.eq.s16 	%p4, %rs2, 0;
	mul.f32 	%f10, %f4, %f9;
	selp.f32 	%f11, %f3, %f10, %p4;
	max.f32 	%f12, %f8, %f11;
	ld.global.f32 	%f13, [%rd27+256];
	ld.global.u8 	%rs3, [%rd28+64];
	setp.eq.s16 	%p5, %rs3, 0;
	mul.f32 	%f14, %f4, %f13;
	selp.f32 	%f15, %f3, %f14, %p5;
	max.f32 	%f16, %f12, %f15;
	ld.global.f32 	%f17, [%rd27+384];
	ld.global.u8 	%rs4, [%rd28+96];
	setp.eq.s16 	%p6, %rs4, 0;
	mul.f32 	%f18, %f4, %f17;
	selp.f32 	%f19, %f3, %f18, %p6;
	max.f32 	%f20, %f16, %f19;
	ld.global.f32 	%f21, [%rd27+512];
	ld.global.u8 	%rs5, [%rd28+128];
	setp.eq.s16 	%p7, %rs5, 0;
	mul.f32 	%f22, %f4, %f21;
	selp.f32 	%f23, %f3, %f22, %p7;
	max.f32 	%f24, %f20, %f23;
	ld.global.f32 	%f25, [%rd27+640];
	ld.global.u8 	%rs6, [%rd28+160];
	setp.eq.s16 	%p8, %rs6, 0;
	mul.f32 	%f26, %f4, %f25;
	selp.f32 	%f27, %f3, %f26, %p8;
	max.f32 	%f28, %f24, %f27;
	ld.global.f32 	%f29, [%rd27+768];
	ld.global.u8 	%rs7, [%rd28+192];
	setp.eq.s16 	%p9, %rs7, 0;
	mul.f32 	%f30, %f4, %f29;
	selp.f32 	%f31, %f3, %f30, %p9;
	max.f32 	%f32, %f28, %f31;
	ld.global.f32 	%f33, [%rd27+896];
	ld.global.u8 	%rs8, [%rd28+224];
	setp.eq.s16 	%p10, %rs8, 0;
	mul.f32 	%f34, %f4, %f33;
	selp.f32 	%f35, %f3, %f34, %p10;
	max.f32 	%f36, %f32, %f35;
	ld.global.f32 	%f37, [%rd27+1024];
	ld.global.u8 	%rs9, [%rd28+256];
	setp.eq.s16 	%p11, %rs9, 0;
	mul.f32 	%f38, %f4, %f37;
	selp.f32 	%f39, %f3, %f38, %p11;
	max.f32 	%f40, %f36, %f39;
	ld.global.f32 	%f41, [%rd27+1152];
	ld.global.u8 	%rs10, [%rd28+288];
	setp.eq.s16 	%p12, %rs10, 0;
	mul.f32 	%f42, %f4, %f41;
	selp.f32 	%f43, %f3, %f42, %p12;
	max.f32 	%f44, %f40, %f43;
	ld.global.f32 	%f45, [%rd27+1280];
	ld.global.u8 	%rs11, [%rd28+320];
	setp.eq.s16 	%p13, %rs11, 0;
	mul.f32 	%f46, %f4, %f45;
	selp.f32 	%f47, %f3, %f46, %p13;
	max.f32 	%f48, %f44, %f47;
	ld.global.f32 	%f49, [%rd27+1408];
	ld.global.u8 	%rs12, [%rd28+352];
	setp.eq.s16 	%p14, %rs12, 0;
	mul.f32 	%f50, %f4, %f49;
	selp.f32 	%f51, %f3, %f50, %p14;
	max.f32 	%f52, %f48, %f51;
	ld.global.f32 	%f53, [%rd27+1536];
	ld.global.u8 	%rs13, [%rd28+384];
	setp.eq.s16 	%p15, %rs13, 0;
	mul.f32 	%f54, %f4, %f53;
	selp.f32 	%f55, %f3, %f54, %p15;
	max.f32 	%f56, %f52, %f55;
	ld.global.f32 	%f57, [%rd27+1664];
	ld.global.u8 	%rs14, [%rd28+416];
	setp.eq.s16 	%p16, %rs14, 0;
	mul.f32 	%f58, %f4, %f57;
	selp.f32 	%f59, %f3, %f58, %p16;
	max.f32 	%f60, %f56, %f59;
	ld.global.f32 	%f61, [%rd27+1792];
	ld.global.u8 	%rs15, [%rd28+448];
	setp.eq.s16 	%p17, %rs15, 0;
	mul.f32 	%f62, %f4, %f61;
	selp.f32 	%f63, %f3, %f62, %p17;
	max.f32 	%f64, %f60, %f63;
	ld.global.f32 	%f65, [%rd27+1920];
	ld.global.u8 	%rs16, [%rd28+480];
	setp.eq.s16 	%p18, %rs16, 0;
	mul.f32 	%f66, %f4, %f65;
	selp.f32 	%f67, %f3, %f66, %p18;
	max.f32 	%f68, %f64, %f67;
	ld.global.f32 	%f69, [%rd27+2048];
	ld.global.u8 	%rs17, [%rd28+512];
	setp.eq.s16 	%p19, %rs17, 0;
	mul.f32 	%f70, %f4, %f69;
	selp.f32 	%f71, %f3, %f70, %p19;
	max.f32 	%f72, %f68, %f71;
	mov.b32 	%r8, %f72;
	shfl.sync.bfly.b32	%r9|%p20, %r8, 16, 31, -1;
	mov.b32 	%f73, %r9;
	max.f32 	%f74, %f72, %f73;
	mov.b32 	%r10, %f74;
	shfl.sync.bfly.b32	%r11|%p21, %r10, 8, 31, -1;
	mov.b32 	%f75, %r11;
	max.f32 	%f76, %f74, %f75;
	mov.b32 	%r12, %f76;
	shfl.sync.bfly.b32	%r13|%p22, %r12, 4, 31, -1;
	mov.b32 	%f77, %r13;
	max.f32 	%f78, %f76, %f77;
	mov.b32 	%r14, %f78;
	shfl.sync.bfly.b32	%r15|%p23, %r14, 2, 31, -1;
	mov.b32 	%f79, %r15;
	max.f32 	%f80, %f78, %f79;
	mov.b32 	%r16, %f80;
	shfl.sync.bfly.b32	%r17|%p24, %r16, 1, 31, -1;
	mov.b32 	%f81, %r17;
	max.f32 	%f82, %f80, %f81;
	sub.f32 	%f83, %f7, %f82;
	fma.rn.f32 	%f84, %f83, 0f3BBB989D, 0f3F000000;
	cvt.sat.f32.f32 	%f85, %f84;
	mov.f32 	%f86, 0f4B400001;
	mov.f32 	%f87, 0f437C0000;
	fma.rm.f32 	%f88, %f85, %f87, %f86;
	add.f32 	%f89, %f88, 0fCB40007F;
	neg.f32 	%f90, %f89;
	fma.rn.f32 	%f91, %f83, 0f3FB8AA3B, %f90;
	fma.rn.f32 	%f92, %f83, 0f32A57060, %f91;
	mov.b32 	%r18, %f88;
	shl.b32 	%r19, %r18, 23;
	mov.b32 	%f93, %r19;
	ex2.approx.ftz.f32 	%f94, %f92;
	mul.f32 	%f95, %f94, %f93;
	add.f32 	%f96, %f95, 0f00000000;
	sub.f32 	%f97, %f11, %f82;
	fma.rn.f32 	%f98, %f97, 0f3BBB989D, 0f3F000000;
	cvt.sat.f32.f32 	%f99, %f98;
	fma.rm.f32 	%f100, %f99, %f87, %f86;
	add.f32 	%f101, %f100, 0fCB40007F;
	neg.f32 	%f102, %f101;
	fma.rn.f32 	%f103, %f97, 0f3FB8AA3B, %f102;
	fma.rn.f32 	%f104, %f97, 0f32A57060, %f103;
	mov.b32 	%r20, %f100;
	shl.b32 	%r21, %r20, 23;
	mov.b32 	%f105, %r21;
	ex2.approx.ftz.f32 	%f106, %f104;
	mul.f32 	%f107, %f106, %f105;
	add.f32 	%f108, %f96, %f107;
	sub.f32 	%f109, %f15, %f82;
	fma.rn.f32 	%f110, %f109, 0f3BBB989D, 0f3F000000;
	cvt.sat.f32.f32 	%f111, %f110;
	fma.rm.f32 	%f112, %f111, %f87, %f86;
	add.f32 	%f113, %f112, 0fCB40007F;
	neg.f32 	%f114, %f113;
	fma.rn.f32 	%f115, %f109, 0f3FB8AA3B, %f114;
	fma.rn.f32 	%f116, %f109, 0f32A57060, %f115;
	mov.b32 	%r22, %f112;
	shl.b32 	%r23, %r22, 23;
	mov.b32 	%f117, %r23;
	ex2.approx.ftz.f32 	%f118, %f116;
	mul.f32 	%f119, %f118, %f117;
	add.f32 	%f120, %f108, %f119;
	sub.f32 	%f121, %f19, %f82;
	fma.rn.f32 	%f122, %f121, 0f3BBB989D, 0f3F000000;
	cvt.sat.f32.f32 	%f123, %f122;
	fma.rm.f32 	%f124, %f123, %f87, %f86;
	add.f32 	%f125, %f124, 0fCB40007F;
	neg.f32 	%f126, %f125;
	fma.rn.f32 	%f127, %f121, 0f3FB8AA3B, %f126;
	fma.rn.f32 	%f128, %f121, 0f32A57060, %f127;
	mov.b32 	%r24, %f124;
	shl.b32 	%r25, %r24, 23;
	mov.b32 	%f129, %r25;
	ex2.approx.ftz.f32 	%f130, %f128;
	mul.f32 	%f131, %f130, %f129;
	add.f32 	%f132, %f120, %f131;
	sub.f32 	%f133, %f23, %f82;
	fma.rn.f32 	%f134, %f133, 0f3BBB989D, 0f3F000000;
	cvt.sat.f32.f32 	%f135, %f134;
	fma.rm.f32 	%f136, %f135, %f87, %f86;
	add.f32 	%f137, %f136, 0fCB40007F;
	neg.f32 	%f138, %f137;
	fma.rn.f32 	%f139, %f133, 0f3FB8AA3B, %f138;
	fma.rn.f32 	%f140, %f133, 0f32A57060, %f139;
	mov.b32 	%r26, %f136;
	shl.b32 	%r27, %r26, 23;
	mov.b32 	%f141, %r27;
	ex2.approx.ftz.f32 	%f142, %f140;
	mul.f32 	%f143, %f142, %f141;
	add.f32 	%f144, %f132, %f143;
	sub.f32 	%f145, %f27, %f82;
	fma.rn.f32 	%f146, %f145, 0f3BBB989D, 0f3F000000;
	cvt.sat.f32.f32 	%f147, %f146;
	fma.rm.f32 	%f148, %f147, %f87, %f86;
	add.f32 	%f149, %f148, 0fCB40007F;
	neg.f32 	%f150, %f149;
	fma.rn.f32 	%f151, %f145, 0f3FB8AA3B, %f150;
	fma.rn.f32 	%f152, %f145, 0f32A57060, %f151;
	mov.b32 	%r28, %f148;
	shl.b32 	%r29, %r28, 23;
	mov.b32 	%f153, %r29;
	ex2.approx.ftz.f32 	%f154, %f152;
	mul.f32 	%f155, %f154, %f153;
	add.f32 	%f156, %f144, %f155;
	sub.f32 	%f157, %f31, %f82;
	fma.rn.f32 	%f158, %f157, 0f3BBB989D, 0f3F000000;
	cvt.sat.f32.f32 	%f159, %f158;
	fma.rm.f32 	%f160, %f159, %f87, %f86;
	add.f32 	%f161, %f160, 0fCB40007F;
	neg.f32 	%f162, %f161;
	fma.rn.f32 	%f163, %f157, 0f3FB8AA3B, %f162;
	fma.rn.f32 	%f164, %f157, 0f32A57060, %f163;
	mov.b32 	%r30, %f160;
	shl.b32 	%r31, %r30, 23;
	mov.b32 	%f165, %r31;
	ex2.approx.ftz.f32 	%f166, %f164;
	mul.f32 	%f167, %f166, %f165;
	add.f32 	%f168, %f156, %f167;
	sub.f32 	%f169, %f35, %f82;
	fma.rn.f32 	%f170, %f169, 0f3BBB989D, 0f3F000000;
	cvt.sat.f32.f32 	%f171, %f170;
	fma.rm.f32 	%f172, %f171, %f87, %f86;
	add.f32 	%f173, %f172, 0fCB40007F;
	neg.f32 	%f174, %f173;
	fma.rn.f32 	%f175, %f169, 0f3FB8AA3B, %f174;
	fma.rn.f32 	%f176, %f169, 0f32A57060, %f175;
	mov.b32 	%r32, %f172;
	shl.b32 	%r33, %r32, 23;
	mov.b32 	%f177, %r33;
	ex2.approx.ftz.f32 	%f178, %f176;
	mul.f32 	%f179, %f178, %f177;
	add.f32 	%f180, %f168, %f179;
	sub.f32 	%f181, %f39, %f82;
	fma.rn.f32 	%f182, %f181, 0f3BBB989D, 0f3F000000;
	cvt.sat.f32.f32 	%f183, %f182;
	fma.rm.f32 	%f184, %f183, %f87, %f86;
	add.f32 	%f185, %f184, 0fCB40007F;
	neg.f32 	%f186, %f185;
	fma.rn.f32 	%f187, %f181, 0f3FB8AA3B, %f186;
	fma.rn.f32 	%f188, %f181, 0f32A57060, %f187;
	mov.b32 	%r34, %f184;
	shl.b32 	%r35, %r34, 23;
	mov.b32 	%f189, %r35;
	ex2.approx.ftz.f32 	%f190, %f188;
	mul.f32 	%f191, %f190, %f189;
	add.f32 	%f192, %f180, %f191;
	sub.f32 	%f193, %f43, %f82;
	fma.rn.f32 	%f194, %f193, 0f3BBB989D, 0f3F000000;
	cvt.sat.f32.f32 	%f195, %f194;
	fma.rm.f32 	%f196, %f195, %f87, %f86;
	add.f32 	%f197, %f196, 0fCB40007F;
	neg.f32 	%f198, %f197;
	fma.rn.f32 	%f199, %f193, 0f3FB8AA3B, %f198;
	fma.rn.f32 	%f200, %f193, 0f32A57060, %f199;
	mov.b32 	%r36, %f196;
	shl.b32 	%r37, %r36, 23;
	mov.b32 	%f201, %r37;
	ex2.approx.ftz.f32 	%f202, %f200;
	mul.f32 	%f203, %f202, %f201;
	add.f32 	%f204, %f192, %f203;
	sub.f32 	%f205, %f47, %f82;
	fma.rn.f32 	%f206, %f205, 0f3BBB989D, 0f3F000000;
	cvt.sat.f32.f32 	%f207, %f206;
	fma.rm.f32 	%f208, %f207, %f87, %f86;
	add.f32 	%f209, %f208, 0fCB40007F;
	neg.f32 	%f210, %f209;
	fma.rn.f32 	%f211, %f205, 0f3FB8AA3B, %f210;
	fma.rn.f32 	%f212, %f205, 0f32A57060, %f211;
	mov.b32 	%r38, %f208;
	shl.b32 	%r39, %r38, 23;
	mov.b32 	%f213, %r39;
	ex2.approx.ftz.f32 	%f214, %f212;
	mul.f32 	%f215, %f214, %f213;
	add.f32 	%f216, %f204, %f215;
	sub.f32 	%f217, %f51, %f82;
	fma.rn.f32 	%f218, %f217, 0f3BBB989D, 0f3F000000;
	cvt.sat.f32.f32 	%f219, %f218;
	fma.rm.f32 	%f220, %f219, %f87, %f86;
	add.f32 	%f221, %f220, 0fCB40007F;
	neg.f32 	%f222, %f221;
	fma.rn.f32 	%f223, %f217, 0f3FB8AA3B, %f222;
	fma.rn.f32 	%f224, %f217, 0f32A57060, %f223;
	mov.b32 	%r40, %f220;
	shl.b32 	%r41, %r40, 23;
	mov.b32 	%f225, %r41;
	ex2.approx.ftz.f32 	%f226, %f224;
	mul.f32 	%f227, %f226, %f225;
	add.f32 	%f228, %f216, %f227;
	sub.f32 	%f229, %f55, %f82;
	fma.rn.f32 	%f230, %f229, 0f3BBB989D, 0f3F000000;
	cvt.sat.f32.f32 	%f231, %f230;
	fma.rm.f32 	%f232, %f231, %f87, %f86;
	add.f32 	%f233, %f232, 0fCB40007F;
	neg.f32 	%f234, %f233;
	fma.rn.f32 	%f235, %f229, 0f3FB8AA3B, %f234;
	fma.rn.f32 	%f236, %f229, 0f32A57060, %f235;
	mov.b32 	%r42, %f232;
	shl.b32 	%r43, %r42, 23;
	mov.b32 	%f237, %r43;
	ex2.approx.ftz.f32 	%f238, %f236;
	mul.f32 	%f239, %f238, %f237;
	add.f32 	%f240, %f228, %f239;
	sub.f32 	%f241, %f59, %f82;
	fma.rn.f32 	%f242, %f241, 0f3BBB989D, 0f3F000000;
	cvt.sat.f32.f32 	%f243, %f242;
	fma.rm.f32 	%f244, %f243, %f87, %f86;
	add.f32 	%f245, %f244, 0fCB40007F;
	neg.f32 	%f246, %f245;
	fma.rn.f32 	%f247, %f241, 0f3FB8AA3B, %f246;
	fma.rn.f32 	%f248, %f241, 0f32A57060, %f247;
	mov.b32 	%r44, %f244;
	shl.b32 	%r45, %r44, 23;
	mov.b32 	%f249, %r45;
	ex2.approx.ftz.f32 	%f250, %f248;
	mul.f32 	%f251, %f250, %f249;
	add.f32 	%f252, %f240, %f251;
	sub.f32 	%f253, %f63, %f82;
	fma.rn.f32 	%f254, %f253, 0f3BBB989D, 0f3F000000;
	cvt.sat.f32.f32 	%f255, %f254;
	fma.rm.f32 	%f256, %f255, %f87, %f86;
	add.f32 	%f257, %f256, 0fCB40007F;
	neg.f32 	%f258, %f257;
	fma.rn.f32 	%f259, %f253, 0f3FB8AA3B, %f258;
	fma.rn.f32 	%f260, %f253, 0f32A57060, %f259;
	mov.b32 	%r46, %f256;
	shl.b32 	%r47, %r46, 23;
	mov.b32 	%f261, %r47;
	ex2.approx.ftz.f32 	%f262, %f260;
	mul.f32 	%f263, %f262, %f261;
	add.f32 	%f264, %f252, %f263;
	sub.f32 	%f265, %f67, %f82;
	fma.rn.f32 	%f266, %f265, 0f3BBB989D, 0f3F000000;
	cvt.sat.f32.f32 	%f267, %f266;
	fma.rm.f32 	%f268, %f267, %f87, %f86;
	add.f32 	%f269, %f268, 0fCB40007F;
	neg.f32 	%f270, %f269;
	fma.rn.f32 	%f271, %f265, 0f3FB8AA3B, %f270;
	fma.rn.f32 	%f272, %f265, 0f32A57060, %f271;
	mov.b32 	%r48, %f268;
	shl.b32 	%r49, %r48, 23;
	mov.b32 	%f273, %r49;
	ex2.approx.ftz.f32 	%f274, %f272;
	mul.f32 	%f275, %f274, %f273;
	add.f32 	%f276, %f264, %f275;
	sub.f32 	%f277, %f71, %f82;
	fma.rn.f32 	%f278, %f277, 0f3BBB989D, 0f3F000000;
	cvt.sat.f32.f32 	%f279, %f278;
	fma.rm.f32 	%f280, %f279, %f87, %f86;
	add.f32 	%f281, %f280, 0fCB40007F;
	neg.f32 	%f282, %f281;
	fma.rn.f32 	%f283, %f277, 0f3FB8AA3B, %f282;
	fma.rn.f32 	%f284, %f277, 0f32A57060, %f283;
	mov.b32 	%r50, %f280;
	shl.b32 	%r51, %r50, 23;
	mov.b32 	%f285, %r51;
	ex2.approx.ftz.f32 	%f286, %f284;
	mul.f32 	%f287, %f286, %f285;
	add.f32 	%f288, %f276, %f287;
	mov.b32 	%r52, %f288;
	shfl.sync.bfly.b32	%r53|%p25, %r52, 16, 31, -1;
	mov.b32 	%f289, %r53;
	add.f32 	%f290, %f288, %f289;
	mov.b32 	%r54, %f290;
	shfl.sync.bfly.b32	%r55|%p26, %r54, 8, 31, -1;
	mov.b32 	%f291, %r55;
	add.f32 	%f292, %f290, %f291;
	mov.b32 	%r56, %f292;
	shfl.sync.bfly.b32	%r57|%p27, %r56, 4, 31, -1;
	mov.b32 	%f293, %r57;
	add.f32 	%f294, %f292, %f293;
	mov.b32 	%r58, %f294;
	shfl.sync.bfly.b32	%r59|%p28, %r58, 2, 31, -1;
	mov.b32 	%f295, %r59;
	add.f32 	%f296, %f294, %f295;
	mov.b32 	%r60, %f296;
	shfl.sync.bfly.b32	%r61|%p29, %r60, 1, 31, -1;
	mov.b32 	%f297, %r61;
	add.f32 	%f298, %f296, %f297;
	div.rn.f32 	%f299, %f95, %f298;
	div.rn.f32 	%f300, %f107, %f298;
	div.rn.f32 	%f301, %f119, %f298;
	div.rn.f32 	%f302, %f131, %f298;
	div.rn.f32 	%f303, %f143, %f298;
	div.rn.f32 	%f304, %f155, %f298;
	div.rn.f32 	%f305, %f167, %f298;
	div.rn.f32 	%f306, %f179, %f298;
	div.rn.f32 	%f307, %f191, %f298;
	div.rn.f32 	%f308, %f203, %f298;
	div.rn.f32 	%f309, %f215, %f298;
	div.rn.f32 	%f310, %f227, %f298;
	div.rn.f32 	%f311, %f239, %f298;
	div.rn.f32 	%f312, %f251, %f298;
	div.rn.f32 	%f313, %f263, %f298;
	div.rn.f32 	%f314, %f275, %f298;
	div.rn.f32 	%f315, %f287, %f298;
	mad.lo.s64 	%rd29, %rd32, %rd16, %rd5;
	shl.b64 	%rd30, %rd29, 2;
	add.s64 	%rd31, %rd6, %rd30;
	st.global.f32 	[%rd31], %f299;
	st.global.f32 	[%rd31+128], %f300;
	st.global.f32 	[%rd31+256], %f301;
	st.global.f32 	[%rd31+384], %f302;
	st.global.f32 	[%rd31+512], %f303;
	st.global.f32 	[%rd31+640], %f304;
	st.global.f32 	[%rd31+768], %f305;
	st.global.f32 	[%rd31+896], %f306;
	st.global.f32 	[%rd31+1024], %f307;
	st.global.f32 	[%rd31+1152], %f308;
	st.global.f32 	[%rd31+1280], %f309;
	st.global.f32 	[%rd31+1408], %f310;
	st.global.f32 	[%rd31+1536], %f311;
	st.global.f32 	[%rd31+1664], %f312;
	st.global.f32 	[%rd31+1792], %f313;
	st.global.f32 	[%rd31+1920], %f314;
	st.global.f32 	[%rd31+2048], %f315;
	add.s64 	%rd32, %rd32, %rd9;
	setp.lt.s64 	%p30, %rd32, %rd17;
	@%p30 bra 	$L__BB108_4;
$L__BB108_5:
	ret;

}
	// .globl	_Z15SoftmaxWarpImplI24ElementwiseScaleMaskLoadIffbE11DirectStoreIffEfLi1ELi17ELi32ELi1ELb1EL9Algorithm0EEvT_T0_ll
.visible .entry _Z15SoftmaxWarpImplI24ElementwiseScaleMaskLoadIffbE11DirectStoreIffEfLi1ELi17ELi32ELi1ELb1EL9Algorithm0EEvT_T0_ll(
	.param .align 8 .b8 _Z15SoftmaxWarpImplI24ElementwiseScaleMaskLoadIffbE11DirectStoreIffEfLi1ELi17ELi32ELi1ELb1EL9Algorithm0EEvT_T0_ll_param_0[32],
	.param .align 8 .b8 _Z15SoftmaxWarpImplI24ElementwiseScaleMaskLoadIffbE11DirectStoreIffEfLi1ELi17ELi32ELi1ELb1EL9Algorithm0EEvT_T0_ll_param_1[16],
	.param .u64 _Z15SoftmaxWarpImplI24ElementwiseScaleMaskLoadIffbE11DirectStoreIffEfLi1ELi17ELi32ELi1ELb1EL9Algorithm0EEvT_T0_ll_param_2,
	.param .u64 _Z15SoftmaxWarpImplI24ElementwiseScaleMaskLoadIffbE11DirectStoreIffEfLi1ELi17ELi32ELi1ELb1EL9Algorithm0EEvT_T0_ll_param_3
)
{
	.reg .pred 	%p<65>;
	.reg .b16 	%rs<18>;
	.reg .b32 	%r<79>;
	.reg .b32 	%f<401>;
	.reg .b64 	%rd<53>;

	ld.param.u64 	%rd31, [_Z15SoftmaxWarpImplI24ElementwiseScaleMaskLoadIffbE11DirectStoreIffEfLi1ELi17ELi32ELi1ELb1EL9Algorithm0EEvT_T0_ll_param_1+8];
	ld.param.u64 	%rd30, [_Z15SoftmaxWarpImplI24ElementwiseScaleMaskLoadIffbE11DirectStoreIffEfLi1ELi17ELi32ELi1ELb1EL9Algorithm0EEvT_T0_ll_param_1];
	ld.param.v2.f32 	{%f88, %f89}, [_Z15SoftmaxWarpImplI24ElementwiseScaleMaskLoadIffbE11DirectStoreIffEfLi1ELi17ELi32ELi1ELb1EL9Algorithm0EEvT_T0_ll_param_0+24];
	ld.param.u64 	%rd29, [_Z15SoftmaxWarpImplI24ElementwiseScaleMaskLoadIffbE11DirectStoreIffEfLi1ELi17ELi32ELi1ELb1EL9Algorithm0EEvT_T0_ll_param_0+16];
	ld.param.u64 	%rd28, [_Z15SoftmaxWarpImplI24ElementwiseScaleMaskLoadIffbE11DirectStoreIffEfLi1ELi17ELi32ELi1ELb1EL9Algorithm0EEvT_T0_ll_param_0+8];
	ld.param.u64 	%rd27, [_Z15SoftmaxWarpImplI24ElementwiseScaleMaskLoadIffbE11DirectStoreIffEfLi1ELi17ELi32ELi1ELb1EL9Algorithm0EEvT_T0_ll_param_0];
	ld.param.u64 	%rd33, [_Z15SoftmaxWarpImplI24ElementwiseScaleMaskLoadIffbE11DirectStoreIffEfLi1ELi17ELi32ELi1ELb1EL9Algorithm0EEvT_T0_ll_param_3];
	setp.lt.s64 	%p1, %rd33, 545;
	@%p1 bra 	$L__BB109_2;
	mov.u64 	%rd34, $str;
	cvta.global.u64 	%rd35, %rd34;
	mov.u64 	%rd36, $str$1;
	cvta.global.u64 	%rd37, %rd36;
	mov.u64 	%rd38, __unnamed_110;
	cvta.global.u64 	%rd39, %rd38;
	{ // callseq 109, 0
	.param .b64 param0;
	st.param.b64 	[param0], %rd35;
	.param .b64 param1;
	st.param.b64 	[param1], %rd37;
	.param .b32 param2;
	st.param.b32 	[param2], 219;
	.param .b64 param3;
	st.param.b64 	[param3], %rd39;
	.param .b64 param4;
	st.param.b64 	[param4], 1;
	call.uni 
	__assertfail, 
	(
	param0, 
	param1, 
	param2, 
	param3, 
	param4
	);
	} // callseq 109
$L__BB109_2:
	ld.param.u64 	%rd50, [_Z15SoftmaxWarpImplI24ElementwiseScaleMaskLoadIffbE11DirectStoreIffEfLi1ELi17ELi32ELi1ELb1EL9Algorithm0EEvT_T0_ll_param_2];
	mov.u32 	%r1, %ctaid.x;
	mov.u32 	%r2, %ntid.y;
	mov.u32 	%r3, %tid.y;
	mad.lo.s32 	%r4, %r1, %r2, %r3;
	cvt.s64.s32 	%rd52, %r4;
	setp.le.s64 	%p2, %rd50, %rd52;
	@%p2 bra 	$L__BB109_73;
	mov.u32 	%r5, %tid.x;
	cvt.u64.u32 	%rd2, %r5;
	add.s32 	%r6, %r5, 32;
	cvt.u64.u32 	%rd3, %r6;
	add.s32 	%r7, %r5, 64;
	cvt.u64.u32 	%rd4, %r7;
	add.s32 	%r8, %r5, 96;
	cvt.u64.u32 	%rd5, %r8;
	add.s32 	%r9, %r5, 128;
	cvt.u64.u32 	%rd6, %r9;
	add.s32 	%r10, %r5, 160;
	cvt.u64.u32 	%rd7, %r10;
	add.s32 	%r11, %r5, 192;
	cvt.u64.u32 	%rd8, %r11;
	add.s32 	%r12, %r5, 224;
	cvt.u64.u32 	%rd9, %r12;
	add.s32 	%r13, %r5, 256;
	cvt.u64.u32 	%rd10, %r13;
	add.s32 	%r14, %r5, 288;
	cvt.u64.u32 	%rd11, %r14;
	add.s32 	%r15, %r5, 320;
	cvt.u64.u32 	%rd12, %r15;
	add.s32 	%r16, %r5, 352;
	cvt.u64.u32 	%rd13, %r16;
	add.s32 	%r17, %r5, 384;
	cvt.u64.u32 	%rd14, %r17;
	add.s32 	%r18, %r5, 416;
	cvt.u64.u32 	%rd15, %r18;
	add.s32 	%r19, %r5, 448;
	cvt.u64.u32 	%rd16, %r19;
	add.s32 	%r20, %r5, 480;
	cvt.u64.u32 	%rd17, %r20;
	add.s32 	%r21, %r5, 512;
	cvt.u64.u32 	%rd18, %r21;
	mov.u32 	%r76, %nctaid.x;
	mul.lo.s32 	%r78, %r76, %r2;
$L__BB109_4:
	cvta.to.global.u64 	%rd20, %rd27;
	cvta.to.global.u64 	%rd21, %rd28;
	setp.le.s64 	%p3, %rd33, %rd2;
	mul.lo.s64 	%rd22, %rd52, %rd29;
	mov.f32 	%f367, 0fFF800000;
	mov.f32 	%f370, %f367;
	@%p3 bra 	$L__BB109_6;
	add.s64 	%rd40, %rd22, %rd2;
	shl.b64 	%rd41, %rd40, 2;
	add.s64 	%rd42, %rd20, %rd41;
	ld.global.f32 	%f91, [%rd42];
	add.s64 	%rd43, %rd21, %rd40;
	ld.global.u8 	%rs1, [%rd43];
	setp.eq.s16 	%p4, %rs1, 0;
	mul.f32 	%f92, %f89, %f91;
	selp.f32 	%f367, %f88, %f92, %p4;
	max.f32 	%f370, %f367, 0fFF800000;
$L__BB109_6:
	setp.le.s64 	%p5, %rd33, %rd3;
	add.s64 	%rd44, %rd22, %rd2;
	add.s64 	%rd23, %rd21, %rd44;
	shl.b64 	%rd45, %rd44, 2;
	add.s64 	%rd24, %rd20, %rd45;
	mov.f32 	%f369, 0fFF800000;
	@%p5 bra 	$L__BB109_8;
	ld.global.f32 	%f94, [%rd24+128];
	ld.global.u8 	%rs2, [%rd23+32];
	setp.eq.s16 	%p6, %rs2, 0;
	mul.f32 	%f95, %f89, %f94;
	selp.f32 	%f369, %f88, %f95, %p6;
	max.f32 	%f370, %f370, %f369;
$L__BB109_8:
	setp.le.s64 	%p7, %rd33, %rd4;
	mov.f32 	%f371, 0fFF800000;
	@%p7 bra 	$L__BB109_10;
	ld.global.f32 	%f97, [%rd24+256];
	ld.global.u8 	%rs3, [%rd23+64];
	setp.eq.s16 	%p8, %rs3, 0;
	mul.f32 	%f98, %f89, %f97;
	selp.f32 	%f371, %f88, %f98, %p8;
	max.f32 	%f370, %f370, %f371;
$L__BB109_10:
	setp.le.s64 	%p9, %rd33, %rd5;
	mov.f32 	%f373, 0fFF800000;
	@%p9 bra 	$L__BB109_12;
	ld.global.f32 	%f100, [%rd24+384];
	ld.global.u8 	%rs4, [%rd23+96];
	setp.eq.s16 	%p10, %rs4, 0;
	mul.f32 	%f101, %f89, %f100;
	selp.f32 	%f373, %f88, %f101, %p10;
	max.f32 	%f370, %f370, %f373;
$L__BB109_12:
	setp.le.s64 	%p11, %rd33, %rd6;
	mov.f32 	%f375, 0fFF800000;
	@%p11 bra 	$L__BB109_14;
	ld.global.f32 	%f103, [%rd24+512];
	ld.global.u8 	%rs5, [%rd23+128];
	setp.eq.s16 	%p12, %rs5, 0;
	mul.f32 	%f104, %f89, %f103;
	selp.f32 	%f375, %f88, %f104, %p12;
	max.f32 	%f370, %f370, %f375;
$L__BB109_14:
	setp.le.s64 	%p13, %rd33, %rd7;
	mov.f32 	%f377, 0fFF800000;
	@%p13 bra 	$L__BB109_16;
	ld.global.f32 	%f106, [%rd24+640];
	ld.global.u8 	%rs6, [%rd23+160];
	setp.eq.s16 	%p14, %rs6, 0;
	mul.f32 	%f107, %f89, %f106;
	selp.f32 	%f377, %f88, %f107, %p14;
	max.f32 	%f370, %f370, %f377;
$L__BB109_16:
	setp.le.s64 	%p15, %rd33, %rd8;
	mov.f32 	%f379, 0fFF800000;
	@%p15 bra 	$L__BB109_18;
	ld.global.f32 	%f109, [%rd24+768];
	ld.global.u8 	%rs7, [%rd23+192];
	setp.eq.s16 	%p16, %rs7, 0;
	mul.f32 	%f110, %f89, %f109;
	selp.f32 	%f379, %f88, %f110, %p16;
	max.f32 	%f370, %f370, %f379;
$L__BB109_18:
	setp.le.s64 	%p17, %rd33, %rd9;
	mov.f32 	%f381, 0fFF800000;
	@%p17 bra 	$L__BB109_20;
	ld.global.f32 	%f112, [%rd24+896];
	ld.global.u8 	%rs8, [%rd23+224];
	setp.eq.s16 	%p18, %rs8, 0;
	mul.f32 	%f113, %f89, %f112;
	selp.f32 	%f381, %f88, %f113, %p18;
	max.f32 	%f370, %f370, %f381;
$L__BB109_20:
	setp.le.s64 	%p19, %rd33, %rd10;
	mov.f32 	%f383, 0fFF800000;
	@%p19 bra 	$L__BB109_22;
	ld.global.f32 	%f115, [%rd24+1024];
	ld.global.u8 	%rs9, [%rd23+256];
	setp.eq.s16 	%p20, %rs9, 0;
	mul.f32 	%f116, %f89, %f115;
	selp.f32 	%f383, %f88, %f116, %p20;
	max.f32 	%f370, %f370, %f383;
$L__BB109_22:
	setp.le.s64 	%p21, %rd33, %rd11;
	mov.f32 	%f385, 0fFF800000;
	@%p21 bra 	$L__BB109_24;
	ld.global.f32 	%f118, [%rd24+1152];
	ld.global.u8 	%rs10, [%rd23+288];
	setp.eq.s16 	%p22, %rs10, 0;
	mul.f32 	%f119, %f89, %f118;
	selp.f32 	%f385, %f88, %f119, %p22;
	max.f32 	%f370, %f370, %f385;
$L__BB109_24:
	setp.le.s64 	%p23, %rd33, %rd12;
	mov.f32 	%f387, 0fFF800000;
	@%p23 bra 	$L__BB109_26;
	ld.global.f32 	%f121, [%rd24+1280];
	ld.global.u8 	%rs11, [%rd23+320];
	setp.eq.s16 	%p24, %rs11, 0;
	mul.f32 	%f122, %f89, %f121;
	selp.f32 	%f387, %f88, %f122, %p24;
	max.f32 	%f370, %f370, %f387;
$L__BB109_26:
	setp.le.s64 	%p25, %rd33, %rd13;
	mov.f32 	%f389, 0fFF800000;
	@%p25 bra 	$L__BB109_28;
	ld.global.f32 	%f124, [%rd24+1408];
	ld.global.u8 	%rs12, [%rd23+352];
	setp.eq.s16 	%p26, %rs12, 0;
	mul.f32 	%f125, %f89, %f124;
	selp.f32 	%f389, %f88, %f125, %p26;
	max.f32 	%f370, %f370, %f389;
$L__BB109_28:
	setp.le.s64 	%p27, %rd33, %rd14;
	mov.f32 	%f391, 0fFF800000;
	@%p27 bra 	$L__BB109_30;
	ld.global.f32 	%f127, [%rd24+1536];
	ld.global.u8 	%rs13, [%rd23+384];
	setp.eq.s16 	%p28, %rs13, 0;
	mul.f32 	%f128, %f89, %f127;
	selp.f32 	%f391, %f88, %f128, %p28;
	max.f32 	%f370, %f370, %f391;
$L__BB109_30:
	setp.le.s64 	%p29, %rd33, %rd15;
	mov.f32 	%f393, 0fFF800000;
	@%p29 bra 	$L__BB109_32;
	ld.global.f32 	%f130, [%rd24+1664];
	ld.global.u8 	%rs14, [%rd23+416];
	setp.eq.s16 	%p30, %rs14, 0;
	mul.f32 	%f131, %f89, %f130;
	selp.f32 	%f393, %f88, %f131, %p30;
	max.f32 	%f370, %f370, %f393;
$L__BB109_32:
	setp.le.s64 	%p31, %rd33, %rd16;
	mov.f32 	%f395, 0fFF800000;
	@%p31 bra 	$L__BB109_34;
	ld.global.f32 	%f133, [%rd24+1792];
	ld.global.u8 	%rs15, [%rd23+448];
	setp.eq.s16 	%p32, %rs15, 0;
	mul.f32 	%f134, %f89, %f133;
	selp.f32 	%f395, %f88, %f134, %p32;
	max.f32 	%f370, %f370, %f395;
$L__BB109_34:
	setp.le.s64 	%p33, %rd33, %rd17;
	mov.f32 	%f397, 0fFF800000;
	@%p33 bra 	$L__BB109_36;
	ld.global.f32 	%f136, [%rd24+1920];
	ld.global.u8 	%rs16, [%rd23+480];
	setp.eq.s16 	%p34, %rs16, 0;
	mul.f32 	%f137, %f89, %f136;
	selp.f32 	%f397, %f88, %f137, %p34;
	max.f32 	%f370, %f370, %f397;
$L__BB109_36:
	setp.le.s64 	%p35, %rd33, %rd18;
	mov.f32 	%f399, 0fFF800000;
	@%p35 bra 	$L__BB109_38;
	ld.global.f32 	%f139, [%rd24+2048];
	ld.global.u8 	%rs17, [%rd23+512];
	setp.eq.s16 	%p36, %rs17, 0;
	mul.f32 	%f140, %f89, %f139;
	selp.f32 	%f399, %f88, %f140, %p36;
	max.f32 	%f370, %f370, %f399;
$L__BB109_38:
	setp.le.s64 	%p37, %rd33, %rd2;
	mov.b32 	%r22, %f370;
	shfl.sync.bfly.b32	%r23|%p38, %r22, 16, 31, -1;
	mov.b32 	%f141, %r23;
	max.f32 	%f142, %f370, %f141;
	mov.b32 	%r24, %f142;
	shfl.sync.bfly.b32	%r25|%p39, %r24, 8, 31, -1;
	mov.b32 	%f143, %r25;
	max.f32 	%f144, %f142, %f143;
	mov.b32 	%r26, %f144;
	shfl.sync.bfly.b32	%r27|%p40, %r26, 4, 31, -1;
	mov.b32 	%f145, %r27;
	max.f32 	%f146, %f144, %f145;
	mov.b32 	%r28, %f146;
	shfl.sync.bfly.b32	%r29|%p41, %r28, 2, 31, -1;
	mov.b32 	%f147, %r29;
	max.f32 	%f148, %f146, %f147;
	mov.b32 	%r30, %f148;
	shfl.sync.bfly.b32	%r31|%p42, %r30, 1, 31, -1;
	mov.b32 	%f149, %r31;
	max.f32 	%f150, %f148, %f149;
	sub.f32 	%f151, %f367, %f150;
	fma.rn.f32 	%f152, %f151, 0f3BBB989D, 0f3F000000;
	cvt.sat.f32.f32 	%f153, %f152;
	mov.f32 	%f154, 0f4B400001;
	mov.f32 	%f155, 0f437C0000;
	fma.rm.f32 	%f156, %f153, %f155, %f154;
	add.f32 	%f157, %f156, 0fCB40007F;
	neg.f32 	%f158, %f157;
	fma.rn.f32 	%f159, %f151, 0f3FB8AA3B, %f158;
	fma.rn.f32 	%f160, %f151, 0f32A57060, %f159;
	mov.b32 	%r32, %f156;
	shl.b32 	%r33, %r32, 23;
	mov.b32 	%f161, %r33;
	ex2.approx.ftz.f32 	%f162, %f160;
	mul.f32 	%f163, %f162, %f161;
	add.f32 	%f164, %f163, 0f00000000;
	sub.f32 	%f165, %f369, %f150;
	fma.rn.f32 	%f166, %f165, 0f3BBB989D, 0f3F000000;
	cvt.sat.f32.f32 	%f167, %f166;
	fma.rm.f32 	%f168, %f167, %f155, %f154;
	add.f32 	%f169, %f168, 0fCB40007F;
	neg.f32 	%f170, %f169;
	fma.rn.f32 	%f171, %f165, 0f3FB8AA3B, %f170;
	fma.rn.f32 	%f172, %f165, 0f32A57060, %f171;
	mov.b32 	%r34, %f168;
	shl.b32 	%r35, %r34, 23;
	mov.b32 	%f173, %r35;
	ex2.approx.ftz.f32 	%f174, %f172;
	mul.f32 	%f175, %f174, %f173;
	add.f32 	%f176, %f164, %f175;
	sub.f32 	%f177, %f371, %f150;
	fma.rn.f32 	%f178, %f177, 0f3BBB989D, 0f3F000000;
	cvt.sat.f32.f32 	%f179, %f178;
	fma.rm.f32 	%f180, %f179, %f155, %f154;
	add.f32 	%f181, %f180, 0fCB40007F;
	neg.f32 	%f182, %f181;
	fma.rn.f32 	%f183, %f177, 0f3FB8AA3B, %f182;
	fma.rn.f32 	%f184, %f177, 0f32A57060, %f183;
	mov.b32 	%r36, %f180;
	shl.b32 	%r37, %r36, 23;
	mov.b32 	%f185, %r37;
	ex2.approx.ftz.f32 	%f186, %f184;
	mul.f32 	%f187, %f186, %f185;
	add.f32 	%f188, %f176, %f187;
	sub.f32 	%f189, %f373, %f150;
	fma.rn.f32 	%f190, %f189, 0f3BBB989D, 0f3F000000;
	cvt.sat.f32.f32 	%f191, %f190;
	fma.rm.f32 	%f192, %f191, %f155, %f154;
	add.f32 	%f193, %f192, 0fCB40007F;
	neg.f32 	%f194, %f193;
	fma.rn.f32 	%f195, %f189, 0f3FB8AA3B, %f194;
	fma.rn.f32 	%f196, %f189, 0f32A57060, %f195;
	mov.b32 	%r38, %f192;
	shl.b32 	%r39, %r38, 23;
	mov.b32 	%f197, %r39;
	ex2.approx.ftz.f32 	%f198, %f196;
	mul.f32 	%f199, %f198, %f197;
	add.f32 	%f200, %f188, %f199;
	sub.f32 	%f201, %f375, %f150;
	fma.rn.f32 	%f202, %f201, 0f3BBB989D, 0f3F000000;
	cvt.sat.f32.f32 	%f203, %f202;
	fma.rm.f32 	%f204, %f203, %f155, %f154;
	add.f32 	%f205, %f204, 0fCB40007F;
	neg.f32 	%f206, %f205;
	fma.rn.f32 	%f207, %f201, 0f3FB8AA3B, %f206;
	fma.rn.f32 	%f208, %f201, 0f32A57060, %f207;
	mov.b32 	%r40, %f204;
	shl.b32 	%r41, %r40, 23;
	mov.b32 	%f209, %r41;
	ex2.approx.ftz.f32 	%f210, %f208;
	mul.f32 	%f211, %f210, %f209;
	add.f32 	%f212, %f200, %f211;
	sub.f32 	%f213, %f377, %f150;
	fma.rn.f32 	%f214, %f213, 0f3BBB989D, 0f3F000000;
	cvt.sat.f32.f32 	%f215, %f214;
	fma.rm.f32 	%f216, %f215, %f155, %f154;
	add.f32 	%f217, %f216, 0fCB40007F;
	neg.f32 	%f218, %f217;
	fma.rn.f32 	%f219, %f213, 0f3FB8AA3B, %f218;
	fma.rn.f32 	%f220, %f213, 0f32A57060, %f219;
	mov.b32 	%r42, %f216;
	shl.b32 	%r43, %r42, 23;
	mov.b32 	%f221, %r43;
	ex2.approx.ftz.f32 	%f222, %f220;
	mul.f32 	%f223, %f222, %f221;
	add.f32 	%f224, %f212, %f223;
	sub.f32 	%f225, %f379, %f150;
	fma.rn.f32 	%f226, %f225, 0f3BBB989D, 0f3F000000;
	cvt.sat.f32.f32 	%f227, %f226;
	fma.rm.f32 	%f228, %f227, %f155, %f154;
	add.f32 	%f229, %f228, 0fCB40007F;
	neg.f32 	%f230, %f229;
	fma.rn.f32 	%f231, %f225, 0f3FB8AA3B, %f230;
	fma.rn.f32 	%f232, %f225, 0f32A57060, %f231;
	mov.b32 	%r44, %f228;
	shl.b32 	%r45, %r44, 23;
	mov.b32 	%f233, %r45;
	ex2.approx.ftz.f32 	%f234, %f232;
	mul.f32 	%f235, %f234, %f233;
	add.f32 	%f236, %f224, %f235;
	sub.f32 	%f237, %f381, %f150;
	fma.rn.f32 	%f238, %f237, 0f3BBB989D, 0f3F000000;
	cvt.sat.f32.f32 	%f239, %f238;
	fma.rm.f32 	%f240, %f239, %f155, %f154;
	add.f32 	%f241, %f240, 0fCB40007F;
	neg.f32 	%f242, %f241;
	fma.rn.f32 	%f243, %f237, 0f3FB8AA3B, %f242;
	fma.rn.f32 	%f244, %f237, 0f32A57060, %f243;
	mov.b32 	%r46, %f240;
	shl.b32 	%r47, %r46, 23;
	mov.b32 	%f245, %r47;
	ex2.approx.ftz.f32 	%f246, %f244;
	mul.f32 	%f247, %f246, %f245;
	add.f32 	%f248, %f236, %f247;
	sub.f32 	%f249, %f383, %f150;
	fma.rn.f32 	%f250, %f249, 0f3BBB989D, 0f3F000000;
	cvt.sat.f32.f32 	%f251, %f250;
	fma.rm.f32 	%f252, %f251, %f155, %f154;
	add.f32 	%f253, %f252, 0fCB40007F;
	neg.f32 	%f254, %f253;
	fma.rn.f32 	%f255, %f249, 0f3FB8AA3B, %f254;
	fma.rn.f32 	%f256, %f249, 0f32A57060, %f255;
	mov.b32 	%r48, %f252;
	shl.b32 	%r49, %r48, 23;
	mov.b32 	%f257, %r49;
	ex2.approx.ftz.f32 	%f258, %f256;
	mul.f32 	%f259, %f258, %f257;
	add.f32 	%f260, %f248, %f259;
	sub.f32 	%f261, %f385, %f150;
	fma.rn.f32 	%f262, %f261, 0f3BBB989D, 0f3F000000;
	cvt.sat.f32.f32 	%f263, %f262;
	fma.rm.f32 	%f264, %f263, %f155, %f154;
	add.f32 	%f265, %f264, 0fCB40007F;
	neg.f32 	%f266, %f265;
	fma.rn.f32 	%f267, %f261, 0f3FB8AA3B, %f266;
	fma.rn.f32 	%f268, %f261, 0f32A57060, %f267;
	mov.b32 	%r50, %f264;
	shl.b32 	%r51, %r50, 23;
	mov.b32 	%f269, %r51;
	ex2.approx.ftz.f32 	%f270, %f268;
	mul.f32 	%f271, %f270, %f269;
	add.f32 	%f272, %f260, %f271;
	sub.f32 	%f273, %f387, %f150;
	fma.rn.f32 	%f274, %f273, 0f3BBB989D, 0f3F000000;
	cvt.sat.f32.f32 	%f275, %f274;
	fma.rm.f32 	%f276, %f275, %f155, %f154;
	add.f32 	%f277, %f276, 0fCB40007F;
	neg.f32 	%f278, %f277;
	fma.rn.f32 	%f279, %f273, 0f3FB8AA3B, %f278;
	fma.rn.f32 	%f280, %f273, 0f32A57060, %f279;
	mov.b32 	%r52, %f276;
	shl.b32 	%r53, %r52, 23;
	mov.b32 	%f281, %r53;
	ex2.approx.ftz.f32 	%f282, %f280;
	mul.f32 	%f283, %f282, %f281;
	add.f32 	%f284, %f272, %f283;
	sub.f32 	%f285, %f389, %f150;
	fma.rn.f32 	%f286, %f285, 0f3BBB989D, 0f3F000000;
	cvt.sat.f32.f32 	%f287, %f286;
	fma.rm.f32 	%f288, %f287, %f155, %f154;
	add.f32 	%f289, %f288, 0fCB40007F;
	neg.f32 	%f290, %f289;
	fma.rn.f32 	%f291, %f285, 0f3FB8AA3B, %f290;
	fma.rn.f32 	%f292, %f285, 0f32A57060, %f291;
	mov.b32 	%r54, %f288;
	shl.b32 	%r55, %r54, 23;
	mov.b32 	%f293, %r55;
	ex2.approx.ftz.f32 	%f294, %f292;
	mul.f32 	%f295, %f294, %f293;
	add.f32 	%f296, %f284, %f295;
	sub.f32 	%f297, %f391, %f150;
	fma.rn.f32 	%f298, %f297, 0f3BBB989D, 0f3F000000;
	cvt.sat.f32.f32 	%f299, %f298;
	fma.rm.f32 	%f300, %f299, %f155, %f154;
	add.f32 	%f301, %f300, 0fCB40007F;
	neg.f32 	%f302, %f301;
	fma.rn.f32 	%f303, %f297, 0f3FB8AA3B, %f302;
	fma.rn.f32 	%f304, %f297, 0f32A57060, %f303;
	mov.b32 	%r56, %f300;
	shl.b32 	%r57, %r56, 23;
	mov.b32 	%f305, %r57;
	ex2.approx.ftz.f32 	%f306, %f304;
	mul.f32 	%f307, %f306, %f305;
	add.f32 	%f308, %f296, %f307;
	sub.f32 	%f309, %f393, %f150;
	fma.rn.f32 	%f310, %f309, 0f3BBB989D, 0f3F000000;
	cvt.sat.f32.f32 	%f311, %f310;
	fma.rm.f32 	%f312, %f311, %f155, %f154;
	add.f32 	%f313, %f312, 0fCB40007F;
	neg.f32 	%f314, %f313;
	fma.rn.f32 	%f315, %f309, 0f3FB8AA3B, %f314;
	fma.rn.f32 	%f316, %f309, 0f32A57060, %f315;
	mov.b32 	%r58, %f312;
	shl.b32 	%r59, %r58, 23;
	mov.b32 	%f317, %r59;
	ex2.approx.ftz.f32 	%f318, %f316;
	mul.f32 	%f319, %f318, %f317;
	add.f32 	%f320, %f308, %f319;
	sub.f32 	%f321, %f395, %f150;
	fma.rn.f32 	%f322, %f321, 0f3BBB989D, 0f3F000000;
	cvt.sat.f32.f32 	%f323, %f322;
	fma.rm.f32 	%f324, %f323, %f155, %f154;
	add.f32 	%f325, %f324, 0fCB40007F;
	neg.f32 	%f326, %f325;
	fma.rn.f32 	%f327, %f321, 0f3FB8AA3B, %f326;
	fma.rn.f32 	%f328, %f321, 0f32A57060, %f327;
	mov.b32 	%r60, %f324;
	shl.b32 	%r61, %r60, 23;
	mov.b32 	%f329, %r61;
	ex2.approx.ftz.f32 	%f330, %f328;
	mul.f32 	%f331, %f330, %f329;
	add.f32 	%f332, %f320, %f331;
	sub.f32 	%f333, %f397, %f150;
	fma.rn.f32 	%f334, %f333, 0f3BBB989D, 0f3F000000;
	cvt.sat.f32.f32 	%f335, %f334;
	fma.rm.f32 	%f336, %f335, %f155, %f154;
	add.f32 	%f337, %f336, 0fCB40007F;
	neg.f32 	%f338, %f337;
	fma.rn.f32 	%f339, %f333, 0f3FB8AA3B, %f338;
	fma.rn.f32 	%f340, %f333, 0f32A57060, %f339;
	mov.b32 	%r62, %f336;
	shl.b32 	%r63, %r62, 23;
	mov.b32 	%f341, %r63;
	ex2.approx.ftz.f32 	%f342, %f340;
	mul.f32 	%f343, %f342, %f341;
	add.f32 	%f344, %f332, %f343;
	sub.f32 	%f345, %f399, %f150;
	fma.rn.f32 	%f346, %f345, 0f3BBB989D, 0f3F000000;
	cvt.sat.f32.f32 	%f347, %f346;
	fma.rm.f32 	%f348, %f347, %f155, %f154;
	add.f32 	%f349, %f348, 0fCB40007F;
	neg.f32 	%f350, %f349;
	fma.rn.f32 	%f351, %f345, 0f3FB8AA3B, %f350;
	fma.rn.f32 	%f352, %f345, 0f32A57060, %f351;
	mov.b32 	%r64, %f348;
	shl.b32 	%r65, %r64, 23;
	mov.b32 	%f353, %r65;
	ex2.approx.ftz.f32 	%f354, %f352;
	mul.f32 	%f355, %f354, %f353;
	add.f32 	%f356, %f344, %f355;
	mov.b32 	%r66, %f356;
	shfl.sync.bfly.b32	%r67|%p43, %r66, 16, 31, -1;
	mov.b32 	%f357, %r67;
	add.f32 	%f358, %f356, %f357;
	mov.b32 	%r68, %f358;
	shfl.sync.bfly.b32	%r69|%p44, %r68, 8, 31, -1;
	mov.b32 	%f359, %r69;
	add.f32 	%f360, %f358, %f359;
	mov.b32 	%r70, %f360;
	shfl.sync.bfly.b32	%r71|%p45, %r70, 4, 31, -1;
	mov.b32 	%f361, %r71;
	add.f32 	%f362, %f360, %f361;
	mov.b32 	%r72, %f362;
	shfl.sync.bfly.b32	%r73|%p46, %r72, 2, 31, -1;
	mov.b32 	%f363, %r73;
	add.f32 	%f364, %f362, %f363;
	mov.b32 	%r74, %f364;
	shfl.sync.bfly.b32	%r75|%p47, %r74, 1, 31, -1;
	mov.b32 	%f365, %r75;
	add.f32 	%f366, %f364, %f365;
	div.rn.f32 	%f71, %f163, %f366;
	div.rn.f32 	%f72, %f175, %f366;
	div.rn.f32 	%f73, %f187, %f366;
	div.rn.f32 	%f74, %f199, %f366;
	div.rn.f32 	%f75, %f211, %f366;
	div.rn.f32 	%f76, %f223, %f366;
	div.rn.f32 	%f77, %f235, %f366;
	div.rn.f32 	%f78, %f247, %f366;
	div.rn.f32 	%f79, %f259, %f366;
	div.rn.f32 	%f80, %f271, %f366;
	div.rn.f32 	%f81, %f283, %f366;
	div.rn.f32 	%f82, %f295, %f366;
	div.rn.f32 	%f83, %f307, %f366;
	div.rn.f32 	%f84, %f319, %f366;
	div.rn.f32 	%f85, %f331, %f366;
	div.rn.f32 	%f86, %f343, %f366;
	div.rn.f32 	%f87, %f355, %f366;
	mad.lo.s64 	%rd46, %rd52, %rd31, %rd2;
	cvta.to.global.u64 	%rd47, %rd30;
	shl.b64 	%rd48, %rd46, 2;
	add.s64 	%rd25, %rd47, %rd48;
	@%p37 bra 	$L__BB109_40;
	st.global.f32 	[%rd25], %f71;
$L__BB109_40:
	setp.le.s64 	%p48, %rd33, %rd3;
	@%p48 bra 	$L__BB109_42;
	st.global.f32 	[%rd25+128], %f72;
$L__BB109_42:
	setp.le.s64 	%p49, %rd33, %rd4;
	@%p49 bra 	$L__BB109_44;
	st.global.f32 	[%rd25+256], %f73;
$L__BB109_44:
	setp.le.s64 	%p50, %rd33, %rd5;
	@%p50 bra 	$L__BB109_46;
	st.global.f32 	[%rd25+384], %f74;
$L__BB109_46:
	setp.le.s64 	%p51, %rd33, %rd6;
	@%p51 bra 	$L__BB109_48;
	st.global.f32 	[%rd25+512], %f75;
$L__BB109_48:
	setp.le.s64 	%p52, %rd33, %rd7;
	@%p52 bra 	$L__BB109_50;
	st.global.f32 	[%rd25+640], %f76;
$L__BB109_50:
	setp.le.s64 	%p53, %rd33, %rd8;
	@%p53 bra 	$L__BB109_52;
	st.global.f32 	[%rd25+768], %f77;
$L__BB109_52:
	setp.le.s64 	%p54, %rd33, %rd9;
	@%p54 bra 	$L__BB109_54;
	st.global.f32 	[%rd25+896], %f78;
$L__BB109_54:
	setp.le.s64 	%p55, %rd33, %rd10;
	@%p55 bra 	$L__BB109_56;
	st.global.f32 	[%rd25+1024], %f79;
$L__BB109_56:
	setp.le.s64 	%p56, %rd33, %rd11;
	@%p56 bra 	$L__BB109_58;
	st.global.f32 	[%rd25+1152], %f80;
$L__BB109_58:
	setp.le.s64 	%p57, %rd33, %rd12;
	@%p57 bra 	$L__BB109_60;
	st.global.f32 	[%rd25+1280], %f81;
$L__BB109_60:
	setp.le.s64 	%p58, %rd33, %rd13;
	@%p58 bra 	$L__BB109_62;
	st.global.f32 	[%rd25+1408], %f82;
$L__BB109_62:
	setp.le.s64 	%p59, %rd33, %rd14;
	@%p59 bra 	$L__BB109_64;
	st.global.f32 	[%rd25+1536], %f83;
$L__BB109_64:
	setp.le.s64 	%p60, %rd33, %rd15;
	@%p60 bra 	$L__BB109_66;
	st.global.f32 	[%rd25+1664], %f84;
$L__BB109_66:
	setp.le.s64 	%p61, %rd33, %rd16;
	@%p61 bra 	$L__BB109_68;
	st.global.f32 	[%rd25+1792], %f85;
$L__BB109_68:
	setp.le.s64 	%p62, %rd33, %rd17;
	@%p62 bra 	$L__BB109_70;
	st.global.f32 	[%rd25+1920], %f86;
$L__BB109_70:
	setp.le.s64 	%p63, %rd33, %rd18;
	@%p63 bra 	$L__BB109_72;
	st.global.f32 	[%rd25+2048], %f87;
$L__BB109_72:
	ld.param.u64 	%rd51, [_Z15SoftmaxWarpImplI24ElementwiseScaleMaskLoadIffbE11DirectStoreIffEfLi1ELi17ELi32ELi1ELb1EL9Algorithm0EEvT_T0_ll_param_2];
	cvt.s64.s32 	%rd49, %r78;
	add.s64 	%rd52, %rd52, %rd49;
	setp.lt.s64 	%p64, %rd52, %rd51;
	@%p64 bra 	$L__BB109_4;
$L__BB109_73:
	ret;

}
	// .globl	_Z15SoftmaxWarpImplI24ElementwiseScaleMaskLoadIffbE11DirectStoreIffEfLi1ELi18ELi32ELi1ELb0EL9Algorithm0EEvT_T0_ll
.visible .entry _Z15SoftmaxWarpImplI24ElementwiseScaleMaskLoadIffbE11DirectStoreIffEfLi1ELi18ELi32ELi1ELb0EL9Algorithm0EEvT_T0_ll(
	.param .align 8 .b8 _Z15SoftmaxWarpImplI24ElementwiseScaleMaskLoadIffbE11DirectStoreIffEfLi1ELi18ELi32ELi1ELb0EL9Algorithm0EEvT_T0_ll_param_0[32],
	.param .align 8 .b8 _Z15SoftmaxWarpImplI24ElementwiseScaleMaskLoadIffbE11DirectStoreIffEfLi1ELi18ELi32ELi1ELb0EL9Algorithm0EEvT_T0_ll_param_1[16],
	.param .u64 _Z15SoftmaxWarpImplI24ElementwiseScaleMaskLoadIffbE11DirectStoreIffEfLi1ELi18ELi32ELi1ELb0EL9Algorithm0EEvT_T0_ll_param_2,
	.param .u64 _Z15SoftmaxWarpImplI24ElementwiseScaleMaskLoadIffbE11DirectStoreIffEfLi1ELi18ELi32ELi1ELb0EL9Algorithm0EEvT_T0_ll_param_3
)
{
	.reg .pred 	%p<32>;
	.reg .b16 	%rs<19>;
	.reg .b32 	%r<64>;
	.reg .b32 	%f<332>;
	.reg .b64 	%rd<33>;

	ld.param.u64 	%rd16, [_Z15SoftmaxWarpImplI24ElementwiseScaleMaskLoadIffbE11DirectStoreIffEfLi1ELi18ELi32ELi1ELb0EL9Algorithm0EEvT_T0_ll_param_1+8];
	ld.param.u64 	%rd15, [_Z15SoftmaxWarpImplI24ElementwiseScaleMaskLoadIffbE11DirectStoreIffEfLi1ELi18ELi32ELi1ELb0EL9Algorithm0EEvT_T0_ll_param_1];
	ld.param.v2.f32 	{%f2, %f3}, [_Z15SoftmaxWarpImplI24ElementwiseScaleMaskLoadIffbE11DirectStoreIffEfLi1ELi18ELi32ELi1ELb0EL9Algorithm0EEvT_T0_ll_param_0+24];
	ld.param.u64 	%rd14, [_Z15SoftmaxWarpImplI24ElementwiseScaleMaskLoadIffbE11DirectStoreIffEfLi1ELi18ELi32ELi1ELb0EL9Algorithm0EEvT_T0_ll_param_0+16];
	ld.param.u64 	%rd13, [_Z15SoftmaxWarpImplI24ElementwiseScaleMaskLoadIffbE11DirectStoreIffEfLi1ELi18ELi32ELi1ELb0EL9Algorithm0EEvT_T0_ll_param_0+8];
	ld.param.u64 	%rd12, [_Z15SoftmaxWarpImplI24ElementwiseScaleMaskLoadIffbE11DirectStoreIffEfLi1ELi18ELi32ELi1ELb0EL9Algorithm0EEvT_T0_ll_param_0];
	ld.param.u64 	%rd17, [_Z15SoftmaxWarpImplI24ElementwiseScaleMaskLoadIffbE11DirectStoreIffEfLi1ELi18ELi32ELi1ELb0EL9Algorithm0EEvT_T0_ll_param_2];
	ld.param.u64 	%rd18, [_Z15SoftmaxWarpImplI24ElementwiseScaleMaskLoadIffbE11DirectStoreIffEfLi1ELi18ELi32ELi1ELb0EL9Algorithm0EEvT_T0_ll_param_3];
	setp.lt.s64 	%p1, %rd18, 577;
	@%p1 bra 	$L__BB110_2;
	mov.u64 	%rd19, $str;
	cvta.global.u64 	%rd20, %rd19;
	mov.u64 	%rd21, $str$1;
	cvta.global.u64 	%rd22, %rd21;
	mov.u64 	%rd23, __unnamed_111;
	cvta.global.u64 	%rd24, %rd23;
	{ // callseq 110, 0
	.param .b64 param0;
	st.param.b64 	[param0], %rd20;
	.param .b64 param1;
	st.param.b64 	[param1], %rd22;
	.param .b32 param2;
	st.param.b32 	[param2], 219;
	.param .b64 param3;
	st.param.b64 	[param3], %rd24;
	.param .b64 param4;
	st.param.b64 	[param4], 1;
	call.uni 
	__assertfail, 
	(
	param0, 
	param1, 
	param2, 
	param3, 
	param4
	);
	} // callseq 110
$L__BB110_2:
	mov.u32 	%r2, %ctaid.x;
	mov.u32 	%r3, %ntid.y;
	mov.u32 	%r4, %tid.y;
	mad.lo.s32 	%r5, %r2, %r3, %r4;
	mov.u32 	%r6, %nctaid.x;
	mul.lo.s32 	%r1, %r6, %r3;
	cvt.s64.s32 	%rd32, %r5;
	setp.le.s64 	%p2, %rd17, %rd32;
	@%p2 bra 	$L__BB110_5;
	mov.u32 	%r7, %tid.x;
	cvt.u64.u32 	%rd5, %r7;
	cvta.to.global.u64 	%rd6, %rd15;
	cvta.to.global.u64 	%rd7, %rd13;
	cvta.to.global.u64 	%rd8, %rd12;
	cvt.s64.s32 	%rd9, %r1;
$L__BB110_4:
	mad.lo.s64 	%rd25, %rd32, %rd14, %rd5;
	shl.b64 	%rd26, %rd25, 2;
	add.s64 	%rd27, %rd8, %rd26;
	ld.global.f32 	%f4, [%rd27];
	add.s64 	%rd28, %rd7, %rd25;
	ld.global.u8 	%rs1, [%rd28];
	setp.eq.s16 	%p3, %rs1, 0;
	mul.f32 	%f5, %f3, %f4;
	selp.f32 	%f6, %f2, %f5, %p3;
	max.f32 	%f7, %f6, 0fFF800000;
	ld.global.f32 	%f8, [%rd27+128];
	ld.global.u8 	%rs2, [%rd28+32];
	setp.eq.s16 	%p4, %rs2, 0;
	mul.f32 	%f9, %f3, %f8;
	selp.f32 	%f10, %f2, %f9, %p4;
	max.f32 	%f11, %f7, %f10;
	ld.global.f32 	%f12, [%rd27+256];
	ld.global.u8 	%rs3, [%rd28+64];
	setp.eq.s16 	%p5, %rs3, 0;
	mul.f32 	%f13, %f3, %f12;
	selp.f32 	%f14, %f2, %f13, %p5;
	max.f32 	%f15, %f11, %f14;
	ld.global.f32 	%f16, [%rd27+384];
	ld.global.u8 	%rs4, [%rd28+96];
	setp.eq.s16 	%p6, %rs4, 0;
	mul.f32 	%f17, %f3, %f16;
	selp.f32 	%f18, %f2, %f17, %p6;
	max.f32 	%f19, %f15, %f18;
	ld.global.f32 	%f20, [%rd27+512];
	ld.global.u8 	%rs5, [%rd28+128];
	setp.eq.s16 	%p7, %rs5, 0;
	mul.f32 	%f21, %f3, %f20;
	selp.f32 	%f22, %f2, %f21, %p7;
	max.f32 	%f23, %f19, %f22;
	ld.global.f32 	%f24, [%rd27+640];
	ld.global.u8 	%rs6, [%rd28+160];
	setp.eq.s16 	%p8, %rs6, 0;
	mul.f32 	%f25, %f3, %f24;
	selp.f32 	%f26, %f2, %f25, %p8;
	max.f32 	%f27, %f23, %f26;
	ld.global.f32 	%f28, [%rd27+768];
	ld.global.u8 	%rs7, [%rd28+192];
	setp.eq.s16 	%p9, %rs7, 0;
	mul.f32 	%f29, %f3, %f28;
	selp.f32 	%f30, %f2, %f29, %p9;
	max.f32 	%f31, %f27, %f30;
	ld.global.f32 	%f32, [%rd27+896];
	ld.global.u8 	%rs8, [%rd28+224];
	setp.eq.s16 	%p10, %rs8, 0;
	mul.f32 	%f33, %f3, %f32;
	selp.f32 	%f34, %f2, %f33, %p10;
	max.f32 	%f35, %f31, %f34;
	ld.global.f32 	%f36, [%rd27+1024];
	ld.global.u8 	%rs9, [%rd28+256];
	setp.eq.s16 	%p11, %rs9, 0;
	mul.f32 	%f37, %f3, %f36;
	selp.f32 	%f38, %f2, %f37, %p11;
	max.f32 	%f39, %f35, %f38;
	ld.global.f32 	%f40, [%rd27+1152];
	ld.global.u8 	%rs10, [%rd28+288];
	setp.eq.s16 	%p12, %rs10, 0;
	mul.f32 	%f41, %f3, %f40;
	selp.f32 	%f42, %f2, %f41, %p12;
	max.f32 	%f43, %f39, %f42;
	ld.global.f32 	%f44, [%rd27+1280];
	ld.global.u8 	%rs11, [%rd28+320];
	setp.eq.s16 	%p13, %rs11, 0;
	mul.f32 	%f45, %f3, %f44;
	selp.f32 	%f46, %f2, %f45, %p13;
	max.f32 	%f47, %f43, %f46;
	ld.global.f32 	%f48, [%rd27+1408];
	ld.global.u8 	%rs12, [%rd28+352];
	setp.eq.s16 	%p14, %rs12, 0;
	mul.f32 	%f49, %f3, %f48;
	selp.f32 	%f50, %f2, %f49, %p14;
	max.f32 	%f51, %f47, %f50;
	ld.global.f32 	%f52, [%rd27+1536];
	ld.global.u8 	%rs13, [%rd28+384];
	setp.eq.s16 	%p15, %rs13, 0;
	mul.f32 	%f53, %f3, %f52;
	selp.f32 	%f54, %f2, %f53, %p15;
	max.f32 	%f55, %f51, %f54;
	ld.global.f32 	%f56, [%rd27+1664];
	ld.global.u8 	%rs14, [%rd28+416];
	setp.eq.s16 	%p16, %rs14, 0;
	mul.f32 	%f57, %f3, %f56;
	selp.f32 	%f58, %f2, %f57, %p16;
	max.f32 	%f59, %f55, %f58;
	ld.global.f32 	%f60, [%rd27+1792];
	ld.global.u8 	%rs15, [%rd28+448];
	setp.eq.s16 	%p17, %rs15, 0;
	mul.f32 	%f61, %f3, %f60;
	selp.f32 	%f62, %f2, %f61, %p17;
	max.f32 	%f63, %f59, %f62;
	ld.global.f32 	%f64, [%rd27+1920];
	ld.global.u8 	%rs16, [%rd28+480];
	setp.eq.s16 	%p18, %rs16, 0;
	mul.f32 	%f65, %f3, %f64;
	selp.f32 	%f66, %f2, %f65, %p18;
	max.f32 	%f67, %f63, %f66;
	ld.global.f32 	%f68, [%rd27+2048];
	ld.global.u8 	%rs17, [%rd28+512];
	setp.eq.s16 	%p19, %rs17, 0;
	mul.f32 	%f69, %f3, %f68;
	selp.f32 	%f70, %f2, %f69, %p19;
	max.f32 	%f71, %f67, %f70;
	ld.global.f32 	%f72, [%rd27+2176];
	ld.global.u8 	%rs18, [%rd28+544];
	setp.eq.s16 	%p20, %rs18, 0;
	mul.f32 	%f73, %f3, %f72;
	selp.f32 	%f74, %f2, %f73, %p20;
	max.f32 	%f75, %f71, %f74;
	mov.b32 	%r8, %f75;
	shfl.sync.bfly.b32	%r9|%p21, %r8, 16, 31, -1;
	mov.b32 	%f76, %r9;
	max.f32 	%f77, %f75, %f76;
	mov.b32 	%r10, %f77;
	shfl.sync.bfly.b32	%r11|%p22, %r10, 8, 31, -1;
	mov.b32 	%f78, %r11;
	max.f32 	%f79, %f77, %f78;
	mov.b32 	%r12, %f79;
	shfl.sync.bfly.b32	%r13|%p23, %r12, 4, 31, -1;
	mov.b32 	%f80, %r13;
	max.f32 	%f81, %f79, %f80;
	mov.b32 	%r14, %f81;
	shfl.sync.bfly.b32	%r15|%p24, %r14, 2, 31, -1;
	mov.b32 	%f82, %r15;
	max.f32 	%f83, %f81, %f82;
	mov.b32 	%r16, %f83;
	shfl.sync.bfly.b32	%r17|%p25, %r16, 1, 31, -1;
	mov.b32 	%f84, %r17;
	max.f32 	%f85, %f83, %f84;
	sub.f32 	%f86, %f6, %f85;
	fma.rn.f32 	%f87, %f86, 0f3BBB989D, 0f3F000000;
	cvt.sat.f32.f32 	%f88, %f87;
	mov.f32 	%f89, 0f4B400001;
	mov.f32 	%f90, 0f437C0000;
	fma.rm.f32 	%f91, %f88, %f90, %f89;
	add.f32 	%f92, %f91, 0fCB40007F;
	neg.f32 	%f93, %f92;
	fma.rn.f32 	%f94, %f86, 0f3FB8AA3B, %f93;
	fma.rn.f32 	%f95, %f86, 0f32A57060, %f94;
	mov.b32 	%r18, %f91;
	shl.b32 	%r19, %r18, 23;
	mov.b32 	%f96, %r19;
	ex2.approx.ftz.f32 	%f97, %f95;
	mul.f32 	%f98, %f97, %f96;
	add.f32 	%f99, %f98, 0f00000000;
	sub.f32 	%f100, %f10, %f85;
	fma.rn.f32 	%f101, %f100, 0f3BBB989D, 0f3F000000;
	cvt.sat.f32.f32 	%f102, %f101;
	fma.rm.f32 	%f103, %f102, %f90, %f89;
	add.f32 	%f104, %f103, 0fCB40007F;
	neg.f32 	%f105, %f104;
	fma.rn.f32 	%f106, %f100, 0f3FB8AA3B, %f105;
	fma.rn.f32 	%f107, %f100, 0f32A57060, %f106;
	mov.b32 	%r20, %f103;
	shl.b32 	%r21, %r20, 23;
	mov.b32 	%f108, %r21;
	ex2.approx.ftz.f32 	%f109, %f107;
	mul.f32 	%f110, %f109, %f108;
	add.f32 	%f111, %f99, %f110;
	sub.f32 	%f112, %f14, %f85;
	fma.rn.f32 	%f113, %f112, 0f3BBB989D, 0f3F000000;
	cvt.sat.f32.f32 	%f114, %f113;
	fma.rm.f32 	%f115, %f114, %f90, %f89;
	add.f32 	%f116, %f115, 0fCB40007F;
	neg.f32 	%f117, %f116;
	fma.rn.f32 	%f118, %f112, 0f3FB8AA3B, %f117;
	fma.rn.f32 	%f119, %f112, 0f32A57060, %f118;
	mov.b32 	%r22, %f115;
	shl.b32 	%r23, %r22, 23;
	mov.b32 	%f120, %r23;
	ex2.approx.ftz.f32 	%f121, %f119;
	mul.f32 	%f122, %f121, %f120;
	add.f32 	%f123, %f111, %f122;
	sub.f32 	%f124, %f18, %f85;
	fma.rn.f32 	%f125, %f124, 0f3BBB989D, 0f3F000000;
	cvt.sat.f32.f32 	%f126, %f125;
	fma.rm.f32 	%f127, %f126, %f90, %f89;
	add.f32 	%f128, %f127, 0fCB40007F;
	neg.f32 	%f129, %f128;
	fma.rn.f32 	%f130, %f124, 0f3FB8AA3B, %f129;
	fma.rn.f32 	%f131, %f124, 0f32A57060, %f130;
	mov.b32 	%r24, %f127;
	shl.b32 	%r25, %r24, 23;
	mov.b32 	%f132, %r25;
	ex2.approx.ftz.f32 	%f133, %f131;
	mul.f32 	%f134, %f133, %f132;
	add.f32 	%f135, %f123, %f134;
	sub.f32 	%f136, %f22, %f85;
	fma.rn.f32 	%f137, %f136, 0f3BBB989D, 0f3F000000;
	cvt.sat.f32.f32 	%f138, %f137;
	fma.rm.f32 	%f139, %f138, %f90, %f89;
	add.f32 	%f140, %f139, 0fCB40007F;
	neg.f32 	%f141, %f140;
	fma.rn.f32 	%f142, %f136, 0f3FB8AA3B, %f141;
	fma.rn.f32 	%f143, %f136, 0f32A57060, %f142;
	mov.b32 	%r26, %f139;
	shl.b32 	%r27, %r26, 23;
	mov.b32 	%f144, %r27;
	ex2.approx.ftz.f32 	%f145, %f143;
	mul.f32 	%f146, %f145, %f144;
	add.f32 	%f147, %f135, %f146;
	sub.f32 	%f148, %f26, %f85;
	fma.rn.f32 	%f149, %f148, 0f3BBB989D, 0f3F000000;
	cvt.sat.f32.f32 	%f150, %f149;
	fma.rm.f32 	%f151, %f150, %f90, %f89;
	add.f32 	%f152, %f151, 0fCB40007F;
	neg.f32 	%f153, %f152;
	fma.rn.f32 	%f154, %f148, 0f3FB8AA3B, %f153;
	fma.rn.f32 	%f155, %f148, 0f32A57060, %f154;
	mov.b32 	%r28, %f151;
	shl.b32 	%r29, %r28, 23;
	mov.b32 	%f156, %r29;
	ex2.approx.ftz.f32 	%f157, %f155;
	mul.f32 	%f158, %f157, %f156;
	add.f32 	%f159, %f147, %f158;
	sub.f32 	%f160, %f30, %f85;
	fma.rn.f32 	%f161, %f160, 0f3BBB989D, 0f3F000000;
	cvt.sat.f32.f32 	%f162, %f161;
	fma.rm.f32 	%f163, %f162, %f90, %f89;
	add.f32 	%f164, %f163, 0fCB40007F;
	neg.f32 	%f165, %f164;
	fma.rn.f32 	%f166, %f160, 0f3FB8AA3B, %f165;
	fma.rn.f32 	%f167, %f160, 0f32A57060, %f166;
	mov.b32 	%r30, %f163;
	shl.b32 	%r31, %r30, 23;
	mov.b32 	%f168, %r31;
	ex2.approx.ftz.f32 	%f169, %f167;
	mul.f32 	%f170, %f169, %f168;
	add.f32 	%f171, %f159, %f170;
	sub.f32 	%f172, %f34, %f85;
	fma.rn.f32 	%f173, %f172, 0f3BBB989D, 0f3F000000;
	cvt.sat.f32.f32 	%f174, %f173;
	fma.rm.f32 	%f175, %f174, %f90, %f89;
	add.f32 	%f176, %f175, 0fCB40007F;
	neg.f32 	%f177, %f176;
	fma.rn.f32 	%f178, %f172, 0f3FB8AA3B, %f177;
	fma.rn.f32 	%f179, %f172, 0f32A57060, %f178;
	mov.b32 	%r32, %f175;
	shl.b32 	%r33, %r32, 23;
	mov.b32 	%f180, %r33;
	ex2.approx.ftz.f32 	%f181, %f179;
	mul.f32 	%f182, %f181, %f180;
	add.f32 	%f183, %f171, %f182;
	sub.f32 	%f184, %f38, %f85;
	fma.rn.f32 	%f185, %f184, 0f3BBB989D, 0f3F000000;
	cvt.sat.f32.f32 	%f186, %f185;
	fma.rm.f32 	%f187, %f186, %f90, %f89;
	add.f32 	%f188, %f187, 0fCB40007F;
	neg.f32 	%f189, %f188;
	fma.rn.f32 	%f190, %f184, 0f3FB8AA3B, %f189;
	fma.rn.f32 	%f191, %f184, 0f32A57060, %f190;
	mov.b32 	%r34, %f187;
	shl.b32 	%r35, %r34, 23;
	mov.b32 	%f192, %r35;
	ex2.approx.ftz.f32 	%f193, %f191;
	mul.f32 	%f194, %f193, %f192;
	add.f32 	%f195, %f183, %f194;
	sub.f32 	%f196, %f42, %f85;
	fma.rn.f32 	%f197, %f196, 0f3BBB989D, 0f3F000000;
	cvt.sat.f32.f32 	%f198, %f197;
	fma.rm.f32 	%f199, %f198, %f90, %f89;
	add.f32 	%f200, %f199, 0fCB40007F;
	neg.f32 	%f201, %f200;
	fma.rn.f32 	%f202, %f196, 0f3FB8AA3B, %f201;
	fma.rn.f32 	%f203, %f196, 0f32A57060, %f202;
	mov.b32 	%r36, %f199;
	shl.b32 	%r37, %r36, 23;
	mov.b32 	%f204, %r37;
	ex2.approx.ftz.f32 	%f205, %f203;
	mul.f32 	%f206, %f205, %f204;
	add.f32 	%f207, %f195, %f206;
	sub.f32 	%f208, %f46, %f85;
	fma.rn.f32 	%f209, %f208, 0f3BBB989D, 0f3F000000;
	cvt.sat.f32.f32 	%f210, %f209;
	fma.rm.f32 	%f211, %f210, %f90, %f89;
	add.f32 	%f212, %f211, 0fCB40007F;
	neg.f32 	%f213, %f212;
	fma.rn.f32 	%f214, %f208, 0f3FB8AA3B, %f213;
	fma.rn.f32 	%f215, %f208, 0f32A57060, %f214;
	mov.b32 	%r38, %f211;
	shl.b32 	%r39, %r38, 23;
	mov.b32 	%f216, %r39;
	ex2.approx.ftz.f32 	%f217, %f215;
	mul.f32 	%f218, %f217, %f216;
	add.f32 	%f219, %f207, %f218;
	sub.f32 	%f220, %f50, %f85;
	fma.rn.f32 	%f221, %f220, 0f3BBB989D, 0f3F000000;
	cvt.sat.f32.f32 	%f222, %f221;
	fma.rm.f32 	%f223, %f222, %f90, %f89;
	add.f32 	%f224, %f223, 0fCB40007F;
	neg.f32 	%f225, %f224;
	fma.rn.f32 	%f226, %f220, 0f3FB8AA3B, %f225;
	fma.rn.f32 	%f227, %f220, 0f32A57060, %f226;
	mov.b32 	%r40, %f223;
	shl.b32 	%r41, %r40, 23;
	mov.b32 	%f228, %r41;
	ex2.approx.ftz.f32 	%f229, %f227;
	mul.f32 	%f230, %f229, %f228;
	add.f32 	%f231, %f219, %f230;
	sub.f32 	%f232, %f54, %f85;
	fma.rn.f32 	%f233, %f232, 0f3BBB989D, 0f3F000000;
	cvt.sat.f32.f32 	%f234, %f233;
	fma.rm.f32 	%f235, %f234, %f90, %f89;
	add.f32 	%f236, %f235, 0fCB40007F;
	neg.f32 	%f237, %f236;
	fma.rn.f32 	%f238, %f232, 0f3FB8AA3B, %f237;
	fma.rn.f32 	%f239, %f232, 0f32A57060, %f238;
	mov.b32 	%r42, %f235;
	shl.b32 	%r43, %r42, 23;
	mov.b32 	%f240, %r43;
	ex2.approx.ftz.f32 	%f241, %f239;
	mul.f32 	%f242, %f241, %f240;
	add.f32 	%f243, %f231, %f242;
	sub.f32 	%f244, %f58, %f85;
	fma.rn.f32 	%f245, %f244, 0f3BBB989D, 0f3F000000;
	cvt.sat.f32.f32 	%f246, %f245;
	fma.rm.f32 	%f247, %f246, %f90, %f89;
	add.f32 	%f248, %f247, 0fCB40007F;
	neg.f32 	%f249, %f248;
	fma.rn.f32 	%f250, %f244, 0f3FB8AA3B, %f249;
	fma.rn.f32 	%f251, %f244, 0f32A57060, %f250;
	mov.b32 	%r44, %f247;
	shl.b32 	%r45, %r44, 23;
	mov.b32 	%f252, %r45;
	ex2.approx.ftz.f32 	%f253, %f251;
	mul.f32 	%f254, %f253, %f252;
	add.f32 	%f255, %f243, %f254;
	sub.f32 	%f256, %f62, %f85;
	fma.rn.f32 	%f257, %f256, 0f3BBB989D, 0f3F000000;
	cvt.sat.f32.f32 	%f258, %f257;
	fma.rm.f32 	%f259, %f258, %f90, %f89;
	add.f32 	%f260, %f259, 0fCB40007F;
	neg.f32 	%f261, %f260;
	fma.rn.f32 	%f262, %f256, 0f3FB8AA3B, %f261;
	fma.rn.f32 	%f263, %f256, 0f32A57060, %f262;
	mov.b32 	%r46, %f259;
	shl.b32 	%r47, %r46, 23;
	mov.b32 	%f264, %r47;
	ex2.approx.ftz.f32 	%f265, %f263;
	mul.f32 	%f266, %f265, %f264;
	add.f32 	%f267, %f255, %f266;
	sub.f32 	%f268, %f66, %f85;
	fma.rn.f32 	%f269, %f268, 0f3BBB989D, 0f3F000000;
	cvt.sat.f32.f32 	%f270, %f269;
	fma.rm.f32 	%f271, %f270, %f90, %f89;
	add.f32 	%f272, %f271, 0fCB40007F;
	neg.f32 	%f273, %f272;
	fma.rn.f32 	%f274, %f268, 0f3FB8AA3B, %f273;
	fma.rn.f32 	%f275, %f268, 0f32A57060, %f274;
	mov.b32 	%r48, %f271;
	shl.b32 	%r49, %r48, 23;
	mov.b32 	%f276, %r49;
	ex2.approx.ftz.f32 	%f277, %f275;
	mul.f32 	%f278, %f277, %f276;
	add.f32 	%f279, %f267, %f278;
	sub.f32 	%f280, %f70, %f85;
	fma.rn.f32 	%f281, %f280, 0f3BBB989D, 0f3F000000;
	cvt.sat.f32.f32 	%f282, %f281;
	fma.rm.f32 	%f283, %f282, %f90, %f89;
	add.f32 	%f284, %f283, 0fCB40007F;
	neg.f32 	%f285, %f284;
	fma.rn.f32 	%f286, %f280, 0f3FB8AA3B, %f285;
	fma.rn.f32 	%f287, %f280, 0f32A57060, %f286;
	mov.b32 	%r50, %f283;
	shl.b32 	%r51, %r50, 23;
	mov.b32 	%f288, %r51;
	ex2.approx.ftz.f32 	%f289, %f287;
	mul.f32 	%f290, %f289, %f288;
	add.f32 	%f291, %f279, %f290;
	sub.f32 	%f292, %f74, %f85;
	fma.rn.f32 	%f293, %f292, 0f3BBB989D, 0f3F000000;
	cvt.sat.f32.f32 	%f294, %f293;
	fma.rm.f32 	%f295, %f294, %f90, %f89;
	add.f32 	%f296, %f295, 0fCB40007F;
	neg.f32 	%f297, %f296;
	fma.rn.f32 	%f298, %f292, 0f3FB8AA3B, %f297;
	fma.rn.f32 	%f299, %f292, 0f32A57060, %f298;
	mov.b32 	%r52, %f295;
	shl.b32 	%r53, %r52, 23;
	mov.b32 	%f300, %r53;
	ex2.approx.ftz.f32 	%f301, %f299;
	mul.f32 	%f302, %f301, %f300;
	add.f32 	%f303, %f291, %f302;
	mov.b32 	%r54, %f303;
	shfl.sync.bfly.b32	%r55|%p26, %r54, 16, 31, -1;
	mov.b32 	%f304, %r55;
	add.f32 	%f305, %f303, %f304;
	mov.b32 	%r56, %f305;
	shfl.sync.bfly.b32	%r57|%p27, %r56, 8, 31, -1;
	mov.b32 	%f306, %r57;
	add.f32 	%f307, %f305, %f306;
	mov.b32 	%r58, %f307;
	shfl.sync.bfly.b32	%r59|%p28, %r58, 4, 31, -1;
	mov.b32 	%f308, %r59;
	add.f32 	%f309, %f307, %f308;
	mov.b32 	%r60, %f309;
	shfl.sync.bfly.b32	%r61|%p29, %r60, 2, 31, -1;
	mov.b32 	%f310, %r61;
	add.f32 	%f311, %f309, %f310;
	mov.b32 	%r62, %f311;
	shfl.sync.bfly.b32	%r63|%p30, %r62, 1, 31, -1;
	mov.b32 	%f312, %r63;
	add.f32 	%f313, %f311, %f312;
	div.rn.f32 	%f314, %f98, %f313;
	div.rn.f32 	%f315, %f110, %f313;
	div.rn.f32 	%f316, %f122, %f313;
	div.rn.f32 	%f317, %f134, %f313;
	div.rn.f32 	%f318, %f146, %f313;
	div.rn.f32 	%f319, %f158, %f313;
	div.rn.f32 	%f320, %f170, %f313;
	div.rn.f32 	%f321, %f182, %f313;
	div.rn.f32 	%f322, %f194, %f313;
	div.rn.f32 	%f323, %f206, %f313;
	div.rn.f32 	%f324, %f218, %f313;
	div.rn.f32 	%f325, %f230, %f313;
	div.rn.f32 	%f326, %f242, %f313;
	div.rn.f32 	%f327, %f254, %f313;
	div.rn.f32 	%f328, %f266, %f313;
	div.rn.f32 	%f329, %f278, %f313;
	div.rn.f32 	%f330, %f290, %f313;
	div.rn.f32 	%f331, %f302, %f313;
	mad.lo.s64 	%rd29, %rd32, %rd16, %rd5;
	shl.b64 	%rd30, %rd29, 2;
	add.s64 	%rd31, %rd6, %rd30;
	st.global.f32 	[%rd31], %f314;
	st.global.f32 	[%rd31+128], %f315;
	st.global.f32 	[%rd31+256], %f316;
	st.global.f32 	[%rd31+384], %f317;
	st.global.f32 	[%rd31+512], %f318;
	st.global.f32 	[%rd31+640], %f319;
	st.global.f32 	[%rd31+768], %f320;
	st.global.f32 	[%rd31+896], %f321;
	st.global.f32 	[%rd31+1024], %f322;
	st.global.f32 	[%rd31+1152], %f323;
	st.global.f32 	[%rd31+1280], %f324;
	st.global.f32 	[%rd31+1408], %f325;
	st.global.f32 	[%rd31+1536], %f326;
	st.global.f32 	[%rd31+1664], %f327;
	st.global.f32 	[%rd31+1792], %f328;
	st.global.f32 	[%rd31+1920], %f329;
	st.global.f32 	[%rd31+2048], %f330;
	st.global.f32 	[%rd31+2176], %f331;
	add.s64 	%rd32, %rd32, %rd9;
	setp.lt.s64 	%p31, %rd32, %rd17;
	@%p31 bra 	$L__BB110_4;
$L__BB110_5:
	ret;

}
	// .globl	_Z15SoftmaxWarpImplI24ElementwiseScaleMaskLoadIffbE11DirectStoreIffEfLi1ELi18ELi32ELi1ELb1EL9Algorithm0EEvT_T0_ll
.visible .entry _Z15SoftmaxWarpImplI24ElementwiseScaleMaskLoadIffbE11DirectStoreIffEfLi1ELi18ELi32ELi1ELb1EL9Algorithm0EEvT_T0_ll(
	.param .align 8 .b8 _Z15SoftmaxWarpImplI24ElementwiseScaleMaskLoadIffbE11DirectStoreIffEfLi1ELi18ELi32ELi1ELb1EL9Algorithm0EEvT_T0_ll_param_0[32],
	.param .align 8 .b8 _Z15SoftmaxWarpImplI24ElementwiseScaleMaskLoadIffbE11DirectStoreIffEfLi1ELi18ELi32ELi1ELb1EL9Algorithm0EEvT_T0_ll_param_1[16],
	.param .u64 _Z15SoftmaxWarpImplI24ElementwiseScaleMaskLoadIffbE11DirectStoreIffEfLi1ELi18ELi32ELi1ELb1EL9Algorithm0EEvT_T0_ll_param_2,
	.param .u64 _Z15SoftmaxWarpImplI24ElementwiseScaleMaskLoadIffbE11DirectStoreIffEfLi1ELi18ELi32ELi1ELb1EL9Algorithm0EEvT_T0_ll_param_3
)
{
	.reg .pred 	%p<68>;
	.reg .b16 	%rs<19>;
	.reg .b32 	%r<88>;
	.reg .b32 	%f<423>;
	.reg .b64 	%rd<57>;

	ld.param.u64 	%rd29, [_Z15SoftmaxWarpImplI24ElementwiseScaleMaskLoadIffbE11DirectStoreIffEfLi1ELi18ELi32ELi1ELb1EL9Algorithm0EEvT_T0_ll_param_1+8];
	ld.param.u64 	%rd28, [_Z15SoftmaxWarpImplI24ElementwiseScaleMaskLoadIffbE11DirectStoreIffEfLi1ELi18ELi32ELi1ELb1EL9Algorithm0EEvT_T0_ll_param_1];
	ld.param.v2.f32 	{%f93, %f94}, [_Z15SoftmaxWarpImplI24ElementwiseScaleMaskLoadIffbE11DirectStoreIffEfLi1ELi18ELi32ELi1ELb1EL9Algorithm0EEvT_T0_ll_param_0+24];
	ld.param.u64 	%rd27, [_Z15SoftmaxWarpImplI24ElementwiseScaleMaskLoadIffbE11DirectStoreIffEfLi1ELi18ELi32ELi1ELb1EL9Algorithm0EEvT_T0_ll_param_0+16];
	ld.param.u64 	%rd26, [_Z15SoftmaxWarpImplI24ElementwiseScaleMaskLoadIffbE11DirectStoreIffEfLi1ELi18ELi32ELi1ELb1EL9Algorithm0EEvT_T0_ll_param_0+8];
	ld.param.u64 	%rd25, [_Z15SoftmaxWarpImplI24ElementwiseScaleMaskLoadIffbE11DirectStoreIffEfLi1ELi18ELi32ELi1ELb1EL9Algorithm0EEvT_T0_ll_param_0];
	ld.param.u64 	%rd31, [_Z15SoftmaxWarpImplI24ElementwiseScaleMaskLoadIffbE11DirectStoreIffEfLi1ELi18ELi32ELi1ELb1EL9Algorithm0EEvT_T0_ll_param_3];
	setp.lt.s64 	%p1, %rd31, 577;
	@%p1 bra 	$L__BB111_2;
	mov.u64 	%rd32, $str;
	cvta.global.u64 	%rd33, %rd32;
	mov.u64 	%rd34, $str$1;
	cvta.global.u64 	%rd35, %rd34;
	mov.u64 	%rd36, __unnamed_112;
	cvta.global.u64 	%rd37, %rd36;
	{ // callseq 111, 0
	.param .b64 param0;
	st.param.b64 	[param0], %rd33;
	.param .b64 param1;
	st.param.b64 	[param1], %rd35;
	.param .b32 param2;
	st.param.b32 	[param2], 219;
	.param .b64 param3;
	st.param.b64 	[param3], %rd37;
	.param .b64 param4;
	st.param.b64 	[param4], 1;
	call.uni 
	__assertfail, 
	(
	param0, 
	param1, 
	param2, 
	param3, 
	param4
	);
	} // callseq 111
$L__BB111_2:
	ld.param.u64 	%rd54, [_Z15SoftmaxWarpImplI24ElementwiseScaleMaskLoadIffbE11DirectStoreIffEfLi1ELi18ELi32ELi1ELb1EL9Algorithm0EEvT_T0_ll_param_2];
	mov.u32 	%r1, %ctaid.x;
	mov.u32 	%r2, %ntid.y;
	mov.u32 	%r3, %tid.y;
	mad.lo.s32 	%r4, %r1, %r2, %r3;
	cvt.s64.s32 	%rd56, %r4;
	setp.le.s64 	%p2, %rd54, %rd56;
	@%p2 bra 	$L__BB111_77;
	mov.u32 	%r5, %tid.x;
	cvt.u64.u32 	%rd2, %r5;
	add.s32 	%r6, %r5, 32;
	cvt.u64.u32 	%rd3, %r6;
	add.s32 	%r7, %r5, 64;
	cvt.u64.u32 	%rd4, %r7;
	add.s32 	%r8, %r5, 96;
	cvt.u64.u32 	%rd5, %r8;
	add.s32 	%r9, %r5, 192;
	cvt.u64.u32 	%rd6, %r9;
	add.s32 	%r10, %r5, 224;
	cvt.u64.u32 	%rd7, %r10;
	add.s32 	%r11, %r5, 256;
	cvt.u64.u32 	%rd8, %r11;
	add.s32 	%r12, %r5, 288;
	cvt.u64.u32 	%rd9, %r12;
	add.s32 	%r13, %r5, 320;
	cvt.u64.u32 	%rd10, %r13;
	add.s32 	%r14, %r5, 352;
	cvt.u64.u32 	%rd11, %r14;
	add.s32 	%r15, %r5, 384;
	cvt.u64.u32 	%rd12, %r15;
	add.s32 	%r16, %r5, 416;
	cvt.u64.u32 	%rd13, %r16;
	add.s32 	%r17, %r5, 448;
	cvt.u64.u32 	%rd14, %r17;
	add.s32 	%r18, %r5, 480;
	cvt.u64.u32 	%rd15, %r18;
	add.s32 	%r19, %r5, 512;
	cvt.u64.u32 	%rd16, %r19;
	add.s32 	%r20, %r5, 544;
	cvt.u64.u32 	%rd17, %r20;
	add.s32 	%r22, %r5, 128;
	add.s32 	%r24, %r5, 160;
	mov.u32 	%r85, %nctaid.x;
	mul.lo.s32 	%r87, %r85, %r2;
$L__BB111_4:
	cvta.to.global.u64 	%rd19, %rd25;
	setp.le.s64 	%p3, %rd31, %rd2;
	mul.lo.s64 	%rd20, %rd56, %rd27;
	mov.f32 	%f387, 0fFF800000;
	mov.f32 	%f390, %f387;
	@%p3 bra 	$L__BB111_6;
	add.s64 	%rd38, %rd20, %rd2;
	shl.b64 	%rd39, %rd38, 2;
	add.s64 	%rd40, %rd19, %rd39;
	ld.global.f32 	%f96, [%rd40];
	cvta.to.global.u64 	%rd41, %rd26;
	add.s64 	%rd42, %rd41, %rd38;
	ld.global.u8 	%rs1, [%rd42];
	setp.eq.s16 	%p4, %rs1, 0;
	mul.f32 	%f97, %f94, %f96;
	selp.f32 	%f387, %f93, %f97, %p4;
	max.f32 	%f390, %f387, 0fFF800000;
$L__BB111_6:
	setp.le.s64 	%p5, %rd31, %rd3;
	add.s64 	%rd43, %rd20, %rd2;
	cvta.to.global.u64 	%rd44, %rd26;
	add.s64 	%rd21, %rd44, %rd43;
	shl.b64 	%rd45, %rd43, 2;
	add.s64 	%rd22, %rd19, %rd45;
	mov.f32 	%f389, 0fFF800000;
	@%p5 bra 	$L__BB111_8;
	ld.global.f32 	%f99, [%rd22+128];
	ld.global.u8 	%rs2, [%rd21+32];
	setp.eq.s16 	%p6, %rs2, 0;
	mul.f32 	%f100, %f94, %f99;
	selp.f32 	%f389, %f93, %f100, %p6;
	max.f32 	%f390, %f390, %f389;
$L__BB111_8:
	setp.le.s64 	%p7, %rd31, %rd4;
	mov.f32 	%f391, 0fFF800000;
	@%p7 bra 	$L__BB111_10;
	ld.global.f32 	%f102, [%rd22+256];
	ld.global.u8 	%rs3, [%rd21+64];
	setp.eq.s16 	%p8, %rs3, 0;
	mul.f32 	%f103, %f94, %f102;
	selp.f32 	%f391, %f93, %f103, %p8;
	max.f32 	%f390, %f390, %f391;
$L__BB111_10:
	setp.le.s64 	%p9, %rd31, %rd5;
	mov.f32 	%f393, 0fFF800000;
	@%p9 bra 	$L__BB111_12;
	ld.global.f32 	%f105, [%rd22+384];
	ld.global.u8 	%rs4, [%rd21+96];
	setp.eq.s16 	%p10, %rs4, 0;
	mul.f32 	%f106, %f94, %f105;
	selp.f32 	%f393, %f93, %f106, %p10;
	max.f32 	%f390, %f390, %f393;
$L__BB111_12:
	cvt.u64.u32 	%rd46, %r22;
	setp.le.s64 	%p11, %rd31, %rd46;
	mov.f32 	%f395, 0fFF800000;
	@%p11 bra 	$L__BB111_14;
	ld.global.f32 	%f108, [%rd22+512];
	ld.global.u8 	%rs5, [%rd21+128];
	setp.eq.s16 	%p12, %rs5, 0;
	mul.f32 	%f109, %f94, %f108;
	selp.f32 	%f395, %f93, %f109, %p12;
	max.f32 	%f390, %f390, %f395;
$L__BB111_14:
	cvt.u64.u32 	%rd47, %r24;
	setp.le.s64 	%p13, %rd31, %rd47;
	mov.f32 	%f397, 0fFF800000;
	@%p13 bra 	$L__BB111_16;
	ld.global.f32 	%f111, [%rd22+640];
	ld.global.u8 	%rs6, [%rd21+160];
	setp.eq.s16 	%p14, %rs6, 0;
	mul.f32 	%f112, %f94, %f111;
	selp.f32 	%f397, %f93, %f112, %p14;
	max.f32 	%f390, %f390, %f397;
$L__BB111_16:
	setp.le.s64 	%p15, %rd31, %rd6;
	mov.f32 	%f399, 0fFF800000;
	@%p15 bra 	$L__BB111_18;
	ld.global.f32 	%f114, [%rd22+768];
	ld.global.u8 	%rs7, [%rd21+192];
	setp.eq.s16 	%p16, %rs7, 0;
	mul.f32 	%f115, %f94, %f114;
	selp.f32 	%f399, %f93, %f115, %p16;
	max.f32 	%f390, %f390, %f399;
$L__BB111_18:
	setp.le.s64 	%p17, %rd31, %rd7;
	mov.f32 	%f401, 0fFF800000;
	@%p17 bra 	$L__BB111_20;
	ld.global.f32 	%f117, [%rd22+896];
	ld.global.u8 	%rs8, [%rd21+224];
	setp.eq.s16 	%p18, %rs8, 0;
	mul.f32 	%f118, %f94, %f117;
	selp.f32 	%f401, %f93, %f118, %p18;
	max.f32 	%f390, %f390, %f401;
$L__BB111_20:
	setp.le.s64 	%p19, %rd31, %rd8;
	mov.f32 	%f403, 0fFF800000;
	@%p19 bra 	$L__BB111_22;
	ld.global.f32 	%f120, [%rd22+1024];
	ld.global.u8 	%rs9, [%rd21+256];
	setp.eq.s16 	%p20, %rs9, 0;
	mul.f32 	%f121, %f94, %f120;
	selp.f32 	%f403, %f93, %f121, %p20;
	max.f32 	%f390, %f390, %f403;
$L__BB111_22:
	setp.le.s64 	%p21, %rd31, %rd9;
	mov.f32 	%f405, 0fFF800000;
	@%p21 bra 	$L__BB111_24;
	ld.global.f32 	%f123, [%rd22+1152];
	ld.global.u8 	%rs10, [%rd21+288];
	setp.eq.s16 	%p22, %rs10, 0;
	mul.f32 	%f124, %f94, %f123;
	selp.f32 	%f405, %f93, %f124, %p22;
	max.f32 	%f390, %f390, %f405;
$L__BB111_24:
	setp.le.s64 	%p23, %rd31, %rd10;
	mov.f32 	%f407, 0fFF800000;
	@%p23 bra 	$L__BB111_26;
	ld.global.f32 	%f126, [%rd22+1280];
	ld.global.u8 	%rs11, [%rd21+320];
	setp.eq.s16 	%p24, %rs11, 0;
	mul.f32 	%f127, %f94, %f126;
	selp.f32 	%f407, %f93, %f127, %p24;
	max.f32 	%f390, %f390, %f407;
$L__BB111_26:
	setp.le.s64 	%p25, %rd31, %rd11;
	mov.f32 	%f409, 0fFF800000;
	@%p25 bra 	$L__BB111_28;
	ld.global.f32 	%f129, [%rd22+1408];
	ld.global.u8 	%rs12, [%rd21+352];
	setp.eq.s16 	%p26, %rs12, 0;
	mul.f32 	%f130, %f94, %f129;
	selp.f32 	%f409, %f93, %f130, %p26;
	max.f32 	%f390, %f390, %f409;
$L__BB111_28:
	setp.le.s64 	%p27, %rd31, %rd12;
	mov.f32 	%f411, 0fFF800000;
	@%p27 bra 	$L__BB111_30;
	ld.global.f32 	%f132, [%rd22+1536];
	ld.global.u8 	%rs13, [%rd21+384];
	setp.eq.s16 	%p28, %rs13, 0;
	mul.f32 	%f133, %f94, %f132;
	selp.f32 	%f411, %f93, %f133, %p28;
	max.f32 	%f390, %f390, %f411;
$L__BB111_30:
	setp.le.s64 	%p29, %rd31, %rd13;
	mov.f32 	%f413, 0fFF800000;
	@%p29 bra 	$L__BB111_32;
	ld.global.f32 	%f135, [%rd22+1664];
	ld.global.u8 	%rs14, [%rd21+416];
	setp.eq.s16 	%p30, %rs14, 0;
	mul.f32 	%f136, %f94, %f135;
	selp.f32 	%f413, %f93, %f136, %p30;
	max.f32 	%f390, %f390, %f413;
$L__BB111_32:
	setp.le.s64 	%p31, %rd31, %rd14;
	mov.f32 	%f415, 0fFF800000;
	@%p31 bra 	$L__BB111_34;
	ld.global.f32 	%f138, [%rd22+1792];
	ld.global.u8 	%rs15, [%rd21+448];
	setp.eq.s16 	%p32, %rs15, 0;
	mul.f32 	%f139, %f94, %f138;
	selp.f32 	%f415, %f93, %f139, %p32;
	max.f32 	%f390, %f390, %f415;
$L__BB111_34:
	setp.le.s64 	%p33, %rd31, %rd15;
	mov.f32 	%f417, 0fFF800000;
	@%p33 bra 	$L__BB111_36;
	ld.global.f32 	%f141, [%rd22+1920];
	ld.global.u8 	%rs16, [%rd21+480];
	setp.eq.s16 	%p34, %rs16, 0;
	mul.f32 	%f142, %f94, %f141;
	selp.f32 	%f417, %f93, %f142, %p34;
	max.f32 	%f390, %f390, %f417;
$L__BB111_36:
	setp.le.s64 	%p35, %rd31, %rd16;
	mov.f32 	%f419, 0fFF800000;
	@%p35 bra 	$L__BB111_38;
	ld.global.f32 	%f144, [%rd22+2048];
	ld.global.u8 	%rs17, [%rd21+512];
	setp.eq.s16 	%p36, %rs17, 0;
	mul.f32 	%f145, %f94, %f144;
	selp.f32 	%f419, %f93, %f145, %p36;
	max.f32 	%f390, %f390, %f419;
$L__BB111_38:
	setp.le.s64 	%p37, %rd31, %rd17;
	mov.f32 	%f421, 0fFF800000;
	@%p37 bra 	$L__BB111_40;
	ld.global.f32 	%f147, [%rd22+2176];
	ld.global.u8 	%rs18, [%rd21+544];
	setp.eq.s16 	%p38, %rs18, 0;
	mul.f32 	%f148, %f94, %f147;
	selp.f32 	%f421, %f93, %f148, %p38;
	max.f32 	%f390, %f390, %f421;
$L__BB111_40:
	setp.le.s64 	%p39, %rd31, %rd2;
	mov.b32 	%r25, %f390;
	shfl.sync.bfly.b32	%r26|%p40, %r25, 16, 31, -1;
	mov.b32 	%f149, %r26;
	max.f32 	%f150, %f390, %f149;
	mov.b32 	%r27, %f150;
	shfl.sync.bfly.b32	%r28|%p41, %r27, 8, 31, -1;
	mov.b32 	%f151, %r28;
	max.f32 	%f152, %f150, %f151;
	mov.b32 	%r29, %f152;
	shfl.sync.bfly.b32	%r30|%p42, %r29, 4, 31, -1;
	mov.b32 	%f153, %r30;
	max.f32 	%f154, %f152, %f153;
	mov.b32 	%r31, %f154;
	shfl.sync.bfly.b32	%r32|%p43, %r31, 2, 31, -1;
	mov.b32 	%f155, %r32;
	max.f32 	%f156, %f154, %f155;
	mov.b32 	%r33, %f156;
	shfl.sync.bfly.b32	%r34|%p44, %r33, 1, 31, -1;
	mov.b32 	%f157, %r34;
	max.f32 	%f158, %f156, %f157;
	sub.f32 	%f159, %f387, %f158;
	fma.rn.f32 	%f160, %f159, 0f3BBB989D, 0f3F000000;
	cvt.sat.f32.f32 	%f161, %f160;
	mov.f32 	%f162, 0f4B400001;
	mov.f32 	%f163, 0f437C0000;
	fma.rm.f32 	%f164, %f161, %f163, %f162;
	add.f32 	%f165, %f164, 0fCB40007F;
	neg.f32 	%f166, %f165;
	fma.rn.f32 	%f167, %f159, 0f3FB8AA3B, %f166;
	fma.rn.f32 	%f168, %f159, 0f32A57060, %f167;
	mov.b32 	%r35, %f164;
	shl.b32 	%r36, %r35, 23;
	mov.b32 	%f169, %r36;
	ex2.approx.ftz.f32 	%f170, %f168;
	mul.f32 	%f171, %f170, %f169;
	add.f32 	%f172, %f171, 0f00000000;
	sub.f32 	%f173, %f389, %f158;
	fma.rn.f32 	%f174, %f173, 0f3BBB989D, 0f3F000000;
	cvt.sat.f32.f32 	%f175, %f174;
	fma.rm.f32 	%f176, %f175, %f163, %f162;
	add.f32 	%f177, %f176, 0fCB40007F;
	neg.f32 	%f178, %f177;
	fma.rn.f32 	%f179, %f173, 0f3FB8AA3B, %f178;
	fma.rn.f32 	%f180, %f173, 0f32A57060, %f179;
	mov.b32 	%r37, %f176;
	shl.b32 	%r38, %r37, 23;
	mov.b32 	%f181, %r38;
	ex2.approx.ftz.f32 	%f182, %f180;
	mul.f32 	%f183, %f182, %f181;
	add.f32 	%f184, %f172, %f183;
	sub.f32 	%f185, %f391, %f158;
	fma.rn.f32 	%f186, %f185, 0f3BBB989D, 0f3F000000;
	cvt.sat.f32.f32 	%f187, %f186;
	fma.rm.f32 	%f188, %f187, %f163, %f162;
	add.f32 	%f189, %f188, 0fCB40007F;
	neg.f32 	%f190, %f189;
	fma.rn.f32 	%f191, %f185, 0f3FB8AA3B, %f190;
	fma.rn.f32 	%f192, %f185, 0f32A57060, %f191;
	mov.b32 	%r39, %f188;
	shl.b32 	%r40, %r39, 23;
	mov.b32 	%f193, %r40;
	ex2.approx.ftz.f32 	%f194, %f192;
	mul.f32 	%f195, %f194, %f193;
	add.f32 	%f196, %f184, %f195;
	sub.f32 	%f197, %f393, %f158;
	fma.rn.f32 	%f198, %f197, 0f3BBB989D, 0f3F000000;
	cvt.sat.f32.f32 	%f199, %f198;
	fma.rm.f32 	%f200, %f199, %f163, %f162;
	add.f32 	%f201, %f200, 0fCB40007F;
	neg.f32 	%f202, %f201;
	fma.rn.f32 	%f203, %f197, 0f3FB8AA3B, %f202;
	fma.rn.f32 	%f204, %f197, 0f32A57060, %f203;
	mov.b32 	%r41, %f200;
	shl.b32 	%r42, %r41, 23;
	mov.b32 	%f205, %r42;
	ex2.approx.ftz.f32 	%f206, %f204;
	mul.f32 	%f207, %f206, %f205;
	add.f32 	%f208, %f196, %f207;
	sub.f32 	%f209, %f395, %f158;
	fma.rn.f32 	%f210, %f209, 0f3BBB989D, 0f3F000000;
	cvt.sat.f32.f32 	%f211, %f210;
	fma.rm.f32 	%f212, %f211, %f163, %f162;
	add.f32 	%f213, %f212, 0fCB40007F;
	neg.f32 	%f214, %f213;
	fma.rn.f32 	%f215, %f209, 0f3FB8AA3B, %f214;
	fma.rn.f32 	%f216, %f209, 0f32A57060, %f215;
	mov.b32 	%r43, %f212;
	shl.b32 	%r44, %r43, 23;
	mov.b32 	%f217, %r44;
	ex2.approx.ftz.f32 	%f218, %f216;
	mul.f32 	%f219, %f218, %f217;
	add.f32 	%f220, %f208, %f219;
	sub.f32 	%f221, %f397, %f158;
	fma.rn.f32 	%f222, %f221, 0f3BBB989D, 0f3F000000;
	cvt.sat.f32.f32 	%f223, %f222;
	fma.rm.f32 	%f224, %f223, %f163, %f162;
	add.f32 	%f225, %f224, 0fCB40007F;
	neg.f32 	%f226, %f225;
	fma.rn.f32 	%f227, %f221, 0f3FB8AA3B, %f226;
	fma.rn.f32 	%f228, %f221, 0f32A57060, %f227;
	mov.b32 	%r45, %f224;
	shl.b32 	%r46, %r45, 23;
	mov.b32 	%f229, %r46;
	ex2.approx.ftz.f32 	%f230, %f228;
	mul.f32 	%f231, %f230, %f229;
	add.f32 	%f232, %f220, %f231;
	sub.f32 	%f233, %f399, %f158;
	fma.rn.f32 	%f234, %f233, 0f3BBB989D, 0f3F000000;
	cvt.sat.f32.f32 	%f235, %f234;
	fma.rm.f32 	%f236, %f235, %f163, %f162;
	add.f32 	%f237, %f236, 0fCB40007F;
	neg.f32 	%f238, %f237;
	fma.rn.f32 	%f239, %f233, 0f3FB8AA3B, %f238;
	fma.rn.f32 	%f240, %f233, 0f32A57060, %f239;
	mov.b32 	%r47, %f236;
	shl.b32 	%r48, %r47, 23;
	mov.b32 	%f241, %r48;
	ex2.approx.ftz.f32 	%f242, %f240;
	mul.f32 	%f243, %f242, %f241;
	add.f32 	%f244, %f232, %f243;
	sub.f32 	%f245, %f401, %f158;
	fma.rn.f32 	%f246, %f245, 0f3BBB989D, 0f3F000000;
	cvt.sat.f32.f32 	%f247, %f246;
	fma.rm.f32 	%f248, %f247, %f163, %f162;
	add.f32 	%f249, %f248, 0fCB40007F;
	neg.f32 	%f250, %f249;
	fma.rn.f32 	%f251, %f245, 0f3FB8AA3B, %f250;
	fma.rn.f32 	%f252, %f245, 0f32A57060, %f251;
	mov.b32 	%r49, %f248;
	shl.b32 	%r50, %r49, 23;
	mov.b32 	%f253, %r50;
	ex2.approx.ftz.f32 	%f254, %f252;
	mul.f32 	%f255, %f254, %f253;
	add.f32 	%f256, %f244, %f255;
	sub.f32 	%f257, %f403, %f158;
	fma.rn.f32 	%f258, %f257, 0f3BBB989D, 0f3F000000;
	cvt.sat.f32.f32 	%f259, %f258;
	fma.rm.f32 	%f260, %f259, %f163, %f162;
	add.f32 	%f261, %f260, 0fCB40007F;
	neg.f32 	%f262, %f261;
	fma.rn.f32 	%f263, %f257, 0f3FB8AA3B, %f262;
	fma.rn.f32 	%f264, %f257, 0f32A57060, %f263;
	mov.b32 	%r51, %f260;
	shl.b32 	%r52, %r51, 23;
	mov.b32 	%f265, %r52;
	ex2.approx.ftz.f32 	%f266, %f264;
	mul.f32 	%f267, %f266, %f265;
	add.f32 	%f268, %f256, %f267;
	sub.f32 	%f269, %f405, %f158;
	fma.rn.f32 	%f270, %f269, 0f3BBB989D, 0f3F000000;
	cvt.sat.f32.f32 	%f271, %f270;
	fma.rm.f32 	%f272, %f271, %f163, %f162;
	add.f32 	%f273, %f272, 0fCB40007F;
	neg.f32 	%f274, %f273;
	fma.rn.f32 	%f275, %f269, 0f3FB8AA3B, %f274;
	fma.rn.f32 	%f276, %f269, 0f32A57060, %f275;
	mov.b32 	%r53, %f272;
	shl.b32 	%r54, %r53, 23;
	mov.b32 	%f277, %r54;
	ex2.approx.ftz.f32 	%f278, %f276;
	mul.f32 	%f279, %f278, %f277;
	add.f32 	%f280, %f268, %f279;
	sub.f32 	%f281, %f407, %f158;
	fma.rn.f32 	%f282, %f281, 0f3BBB989D, 0f3F000000;
	cvt.sat.f32.f32 	%f283, %f282;
	fma.rm.f32 	%f284, %f283, %f163, %f162;
	add.f32 	%f285, %f284, 0fCB40007F;
	neg.f32 	%f286, %f285;
	fma.rn.f32 	%f287, %f281, 0f3FB8AA3B, %f286;
	fma.rn.f32 	%f288, %f281, 0f32A57060, %f287;
	mov.b32 	%r55, %f284;
	shl.b32 	%r56, %r55, 23;
	mov.b32 	%f289, %r56;
	ex2.approx.ftz.f32 	%f290, %f288;
	mul.f32 	%f291, %f290, %f289;
	add.f32 	%f292, %f280, %f291;
	sub.f32 	%f293, %f409, %f158;
	fma.rn.f32 	%f294, %f293, 0f3BBB989D, 0f3F000000;
	cvt.sat.f32.f32 	%f295, %f294;
	fma.rm.f32 	%f296, %f295, %f163, %f162;
	add.f32 	%f297, %f296, 0fCB40007F;
	neg.f32 	%f298, %f297;
	fma.rn.f32 	%f299, %f293, 0f3FB8AA3B, %f298;
	fma.rn.f32 	%f300, %f293, 0f32A57060, %f299;
	mov.b32 	%r57, %f296;
	shl.b32 	%r58, %r57, 23;
	mov.b32 	%f301, %r58;
	ex2.approx.ftz.f32 	%f302, %f300;
	mul.f32 	%f303, %f302, %f301;
	add.f32 	%f304, %f292, %f303;
	sub.f32 	%f305, %f411, %f158;
	fma.rn.f32 	%f306, %f305, 0f3BBB989D, 0f3F000000;
	cvt.sat.f32.f32 	%f307, %f306;
	fma.rm.f32 	%f308, %f307, %f163, %f162;
	add.f32 	%f309, %f308, 0fCB40007F;
	neg.f32 	%f310, %f309;
	fma.rn.f32 	%f311, %f305, 0f3FB8AA3B, %f310;
	fma.rn.f32 	%f312, %f305, 0f32A57060, %f311;
	mov.b32 	%r59, %f308;
	shl.b32 	%r60, %r59, 23;
	mov.b32 	%f313, %r60;
	ex2.approx.ftz.f32 	%f314, %f312;
	mul.f32 	%f315, %f314, %f313;
	add.f32 	%f316, %f304, %f315;
	sub.f32 	%f317, %f413, %f158;
	fma.rn.f32 	%f318, %f317, 0f3BBB989D, 0f3F000000;
	cvt.sat.f32.f32 	%f319, %f318;
	fma.rm.f32 	%f320, %f319, %f163, %f162;
	add.f32 	%f321, %f320, 0fCB40007F;
	neg.f32 	%f322, %f321;
	fma.rn.f32 	%f323, %f317, 0f3FB8AA3B, %f322;
	fma.rn.f32 	%f324, %f317, 0f32A57060, %f323;
	mov.b32 	%r61, %f320;
	shl.b32 	%r62, %r61, 23;
	mov.b32 	%f325, %r62;
	ex2.approx.ftz.f32 	%f326, %f324;
	mul.f32 	%f327, %f326, %f325;
	add.f32 	%f328, %f316, %f327;
	sub.f32 	%f329, %f415, %f158;
	fma.rn.f32 	%f330, %f329, 0f3BBB989D, 0f3F000000;
	cvt.sat.f32.f32 	%f331, %f330;
	fma.rm.f32 	%f332, %f331, %f163, %f162;
	add.f32 	%f333, %f332, 0fCB40007F;
	neg.f32 	%f334, %f333;
	fma.rn.f32 	%f335, %f329, 0f3FB8AA3B, %f334;
	fma.rn.f32 	%f336, %f329, 0f32A57060, %f335;
	mov.b32 	%r63, %f332;
	shl.b32 	%r64, %r63, 23;
	mov.b32 	%f337, %r64;
	ex2.approx.ftz.f32 	%f338, %f336;
	mul.f32 	%f339, %f338, %f337;
	add.f32 	%f340, %f328, %f339;
	sub.f32 	%f341, %f417, %f158;
	fma.rn.f32 	%f342, %f341, 0f3BBB989D, 0f3F000000;
	cvt.sat.f32.f32 	%f343, %f342;
	fma.rm.f32 	%f344, %f343, %f163, %f162;
	add.f32 	%f345, %f344, 0fCB40007F;
	neg.f32 	%f346, %f345;
	fma.rn.f32 	%f347, %f341, 0f3FB8AA3B, %f346;
	fma.rn.f32 	%f348, %f341, 0f32A57060, %f347;
	mov.b32 	%r65, %f344;
	shl.b32 	%r66, %r65, 23;
	mov.b32 	%f349, %r66;
	ex2.approx.ftz.f32 	%f350, %f348;
	mul.f32 	%f351, %f350, %f349;
	add.f32 	%f352, %f340, %f351;
	sub.f32 	%f353, %f419, %f158;
	fma.rn.f32 	%f354, %f353, 0f3BBB989D, 0f3F000000;
	cvt.sat.f32.f32 	%f355, %f354;
	fma.rm.f32 	%f356, %f355, %f163, %f162;
	add.f32 	%f357, %f356, 0fCB40007F;
	neg.f32 	%f358, %f357;
	fma.rn.f32 	%f359, %f353, 0f3FB8AA3B, %f358;
	fma.rn.f32 	%f360, %f353, 0f32A57060, %f359;
	mov.b32 	%r67, %f356;
	shl.b32 	%r68, %r67, 23;
	mov.b32 	%f361, %r68;
	ex2.approx.ftz.f32 	%f362, %f360;
	mul.f32 	%f363, %f362, %f361;
	add.f32 	%f364, %f352, %f363;
	sub.f32 	%f365, %f421, %f158;
	fma.rn.f32 	%f366, %f365, 0f3BBB989D, 0f3F000000;
	cvt.sat.f32.f32 	%f367, %f366;
	fma.rm.f32 	%f368, %f367, %f163, %f162;
	add.f32 	%f369, %f368, 0fCB40007F;
	neg.f32 	%f370, %f369;
	fma.rn.f32 	%f371, %f365, 0f3FB8AA3B, %f370;
	fma.rn.f32 	%f372, %f365, 0f32A57060, %f371;
	mov.b32 	%r69, %f368;
	shl.b32 	%r70, %r69, 23;
	mov.b32 	%f373, %r70;
	ex2.approx.ftz.f32 	%f374, %f372;
	mul.f32 	%f375, %f374, %f373;
	add.f32 	%f376, %f364, %f375;
	mov.b32 	%r71, %f376;
	shfl.sync.bfly.b32	%r72|%p45, %r71, 16, 31, -1;
	mov.b32 	%f377, %r72;
	add.f32 	%f378, %f376, %f377;
	mov.b32 	%r73, %f378;
	shfl.sync.bfly.b32	%r74|%p46, %r73, 8, 31, -1;
	mov.b32 	%f379, %r74;
	add.f32 	%f380, %f378, %f379;
	mov.b32 	%r75, %f380;
	shfl.sync.bfly.b32	%r76|%p47, %r75, 4, 31, -1;
	mov.b32 	%f381, %r76;
	add.f32 	%f382, %f380, %f381;
	mov.b32 	%r77, %f382;
	shfl.sync.bfly.b32	%r78|%p48, %r77, 2, 31, -1;
	mov.b32 	%f383, %r78;
	add.f32 	%f384, %f382, %f383;
	mov.b32 	%r79, %f384;
	shfl.sync.bfly.b32	%r80|%p49, %r79, 1, 31, -1;
	mov.b32 	%f385, %r80;
	add.f32 	%f386, %f384, %f385;
	div.rn.f32 	%f75, %f171, %f386;
	div.rn.f32 	%f76, %f183, %f386;
	div.rn.f32 	%f77, %f195, %f386;
	div.rn.f32 	%f78, %f207, %f386;
	div.rn.f32 	%f79, %f219, %f386;
	div.rn.f32 	%f80, %f231, %f386;
	div.rn.f32 	%f81, %f243, %f386;
	div.rn.f32 	%f82, %f255, %f386;
	div.rn.f32 	%f83, %f267, %f386;
	div.rn.f32 	%f84, %f279, %f386;
	div.rn.f32 	%f85, %f291, %f386;
	div.rn.f32 	%f86, %f303, %f386;
	div.rn.f32 	%f87, %f315, %f386;
	div.rn.f32 	%f88, %f327, %f386;
	div.rn.f32 	%f89, %f339, %f386;
	div.rn.f32 	%f90, %f351, %f386;
	div.rn.f32 	%f91, %f363, %f386;
	div.rn.f32 	%f92, %f375, %f386;
	mad.lo.s64 	%rd48, %rd56, %rd29, %rd2;
	cvta.to.global.u64 	%rd49, %rd28;
	shl.b64 	%rd50, %rd48, 2;
	add.s64 	%rd23, %rd49, %rd50;
	@%p39 bra 	$L__BB111_42;
	st.global.f32 	[%rd23], %f75;
$L__BB111_42:
	setp.le.s64 	%p50, %rd31, %rd3;
	@%p50 bra 	$L__BB111_44;
	st.global.f32 	[%rd23+128], %f76;
$L__BB111_44:
	setp.le.s64 	%p51, %rd31, %rd4;
	@%p51 bra 	$L__BB111_46;
	st.global.f32 	[%rd23+256], %f77;
$L__BB111_46:
	setp.le.s64 	%p52, %rd31, %rd5;
	@%p52 bra 	$L__BB111_48;
	st.global.f32 	[%rd23+384], %f78;
$L__BB111_48:
	cvt.u64.u32 	%rd51, %r22;
	setp.le.s64 	%p53, %rd31, %rd51;
	@%p53 bra 	$L__BB111_50;
	st.global.f32 	[%rd23+512], %f79;
$L__BB111_50:
	cvt.u64.u32 	%rd52, %r24;
	setp.le.s64 	%p54, %rd31, %rd52;
	@%p54 bra 	$L__BB111_52;
	st.global.f32 	[%rd23+640], %f80;
$L__BB111_52:
	setp.le.s64 	%p55, %rd31, %rd6;
	@%p55 bra 	$L__BB111_54;
	st.global.f32 	[%rd23+768], %f81;
$L__BB111_54:
	setp.le.s64 	%p56, %rd31, %rd7;
	@%p56 bra 	$L__BB111_56;
	st.global.f32 	[%rd23+896], %f82;
$L__BB111_56:
	setp.le.s64 	%p57, %rd31, %rd8;
	@%p57 bra 	$L__BB111_58;
	st.global.f32 	[%rd23+1024], %f83;
$L__BB111_58:
	setp.le.s64 	%p58, %rd31, %rd9;
	@%p58 bra 	$L__BB111_60;
	st.global.f32 	[%rd23+1152], %f84;
$L__BB111_60:
	setp.le.s64 	%p59, %rd31, %rd10;
	@%p59 bra 	$L__BB111_62;
	st.global.f32 	[%rd23+1280], %f85;
$L__BB111_62:
	setp.le.s64 	%p60, %rd31, %rd11;
	@%p60 bra 	$L__BB111_64;
	st.global.f32 	[%rd23+1408], %f86;
$L__BB111_64:
	setp.le.s64 	%p61, %rd31, %rd12;
	@%p61 bra 	$L__BB111_66;
	st.global.f32 	[%rd23+1536], %f87;
$L__BB111_66:
	setp.le.s64 	%p62, %rd31, %rd13;
	@%p62 bra 	$L__BB111_68;
	st.global.f32 	[%rd23+1664], %f88;
$L__BB111_68:
	setp.le.s64 	%p63, %rd31, %rd14;
	@%p63 bra 	$L__BB111_70;
	st.global.f32 	[%rd23+1792], %f89;
$L__BB111_70:
	setp.le.s64 	%p64, %rd31, %rd15;
	@%p64 bra 	$L__BB111_72;
	st.global.f32 	[%rd23+1920], %f90;
$L__BB111_72:
	setp.le.s64 	%p65, %rd31, %rd16;
	@%p65 bra 	$L__BB111_74;
	st.global.f32 	[%rd23+2048], %f91;
$L__BB111_74:
	setp.le.s64 	%p66, %rd31, %rd17;
	@%p66 bra 	$L__BB111_76;
	st.global.f32 	[%rd23+2176], %f92;
$L__BB111_76:
	ld.param.u64 	%rd55, [_Z15SoftmaxWarpImplI24ElementwiseScaleMaskLoadIffbE11DirectStoreIffEfLi1ELi18ELi32ELi1ELb1EL9Algorithm0EEvT_T0_ll_param_2];
	cvt.s64.s32 	%rd53, %r87;
	add.s64 	%rd56, %rd56, %rd53;
	setp.lt.s64 	%p67, %rd56, %rd55;
	@%p67 bra 	$L__BB111_4;
$L__BB111_77:
	ret;

}
	// .globl	_Z15SoftmaxWarpImplI24ElementwiseScaleMaskLoadIffbE11DirectStoreIffEfLi1ELi19ELi32ELi1ELb0EL9Algorithm0EEvT_T0_ll
.visible .entry _Z15SoftmaxWarpImplI24ElementwiseScaleMaskLoadIffbE11DirectStoreIffEfLi1ELi19ELi32ELi1ELb0EL9Algorithm0EEvT_T0_ll(
	.param .align 8 .b8 _Z15SoftmaxWarpImplI24ElementwiseScaleMaskLoadIffbE11DirectStoreIffEfLi1ELi19ELi32ELi1ELb0EL9Algorithm0EEvT_T0_ll_param_0[32],
	.param .align 8 .b8 _Z15SoftmaxWarpImplI24ElementwiseScaleMaskLoadIffbE11DirectStoreIffEfLi1ELi19ELi32ELi1ELb0EL9Algorithm0EEvT_T0_ll_param_1[16],
	.param .u64 _Z15SoftmaxWarpImplI24ElementwiseScaleMaskLoadIffbE11DirectStoreIffEfLi1ELi19ELi32ELi1ELb0EL9Algorithm0EEvT_T0_ll_param_2,
	.param .u64 _Z15SoftmaxWarpImplI24ElementwiseScaleMaskLoadIffbE11DirectStoreIffEfLi1ELi19ELi32ELi1ELb0EL9Algorithm0EEvT_T0_ll_param_3
)
{
	.reg .pred 	%p<33>;
	.reg .b16 	%rs<20>;
	.reg .b32 	%r<66>;
	.reg .b32 	%f<348>;
	.reg .b64 	%rd<33>;

	ld.param.u64 	%rd16, [_Z15SoftmaxWarpImplI24ElementwiseScaleMaskLoadIffbE11DirectStoreIffEfLi1ELi19ELi32ELi1ELb0EL9Algorithm0EEvT_T0_ll_param_1+8];
	ld.param.u64 	%rd15, [_Z15SoftmaxWarpImplI24ElementwiseScaleMaskLoadIffbE11DirectStoreIffEfLi1ELi19ELi32ELi1ELb0EL9Algorithm0EEvT_T0_ll_param_1];
	ld.param.v2.f32 	{%f1, %f2}, [_Z15SoftmaxWarpImplI24ElementwiseScaleMaskLoadIffbE11DirectStoreIffEfLi1ELi19ELi32ELi1ELb0EL9Algorithm0EEvT_T0_ll_param_0+24];
	ld.param.u64 	%rd14, [_Z15SoftmaxWarpImplI24ElementwiseScaleMaskLoadIffbE11DirectStoreIffEfLi1ELi19ELi32ELi1ELb0EL9Algorithm0EEvT_T0_ll_param_0+16];
	ld.param.u64 	%rd13, [_Z15SoftmaxWarpImplI24ElementwiseScaleMaskLoadIffbE11DirectStoreIffEfLi1ELi19ELi32ELi1ELb0EL9Algorithm0EEvT_T0_ll_param_0+8];
	ld.param.u64 	%rd12, [_Z15SoftmaxWarpImplI24ElementwiseScaleMaskLoadIffbE11DirectStoreIffEfLi1ELi19ELi32ELi1ELb0EL9Algorithm0EEvT_T0_ll_param_0];
	ld.param.u64 	%rd17, [_Z15SoftmaxWarpImplI24ElementwiseScaleMaskLoadIffbE11DirectStoreIffEfLi1ELi19ELi32ELi1ELb0EL9Algorithm0EEvT_T0_ll_param_2];
	ld.param.u64 	%rd18, [_Z15SoftmaxWarpImplI24ElementwiseScaleMaskLoadIffbE11DirectStoreIffEfLi1ELi19ELi32ELi1ELb0EL9Algorithm0EEvT_T0_ll_param_3];
	setp.lt.s64 	%p1, %rd18, 609;
	@%p1 bra 	$L__BB112_2;
	mov.u64 	%rd19, $str;
	cvta.global.u64 	%rd20, %rd19;
	mov.u64 	%rd21, $str$1;
	cvta.global.u64 	%rd22, %rd21;
	mov.u64 	%rd23, __unnamed_113;
	cvta.global.u64 	%rd24, %rd23;
	{ // callseq 112, 0
	.param .b64 param0;
	st.param.b64 	[param0], %rd20;
	.param .b64 param1;
	st.param.b64 	[param1], %rd22;
	.param .b32 param2;
	st.param.b32 	[param2], 219;
	.param .b64 param3;
	st.param.b64 	[param3], %rd24;
	.param .b64 param4;
	st.param.b64 	[param4], 1;
	call.uni 
	__assertfail, 
	(
	param0, 
	param1, 
	param2, 
	param3, 
	param4
	);
	} // callseq 112
$L__BB112_2:
	mov.u32 	%r2, %ctaid.x;
	mov.u32 	%r3, %ntid.y;
	mov.u32 	%r4, %tid.y;
	mad.lo.s32 	%r5, %r2, %r3, %r4;
	mov.u32 	%r6, %nctaid.x;
	mul.lo.s32 	%r1, %r6, %r3;
	cvt.s64.s32 	%rd32, %r5;
	setp.le.s64 	%p2, %rd17, %rd32;
	@%p2 bra 	$L__BB112_5;
	mov.u32 	%r7, %tid.x;
	cvt.u64.u32 	%rd5, %r7;
	cvta.to.global.u64 	%rd6, %rd15;
	cvta.to.global.u64 	%rd7, %rd13;
	cvta.to.global.u64 	%rd8, %rd12;
	cvt.s64.s32 	%rd9, %r1;
$L__BB112_4:
	mad.lo.s64 	%rd25, %rd32, %rd14, %rd5;
	shl.b64 	%rd26, %rd25, 2;
	add.s64 	%rd27, %rd8, %rd26;
	ld.global.f32 	%f3, [%rd27];
	add.s64 	%rd28, %rd7, %rd25;
	ld.global.u8 	%rs1, [%rd28];
	setp.eq.s16 	%p3, %rs1, 0;
	mul.f32 	%f4, %f2, %f3;
	selp.f32 	%f5, %f1, %f4, %p3;
	max.f32 	%f6, %f5, 0fFF800000;
	ld.global.f32 	%f7, [%rd27+128];
	ld.global.u8 	%rs2, [%rd28+32];
	setp.eq.s16 	%p4, %rs2, 0;
	mul.f32 	%f8, %f2, %f7;
	selp.f32 	%f9, %f1, %f8, %p4;
	max.f32 	%f10, %f6, %f9;
	ld.global.f32 	%f11, [%rd27+256];
	ld.global.u8 	%rs3, [%rd28+64];
	setp.eq.s16 	%p5, %rs3, 0;
	mul.f32 	%f12, %f2, %f11;
	selp.f32 	%f13, %f1, %f12, %p5;
	max.f32 	%f14, %f10, %f13;
	ld.global.f32 	%f15, [%rd27+384];
	ld.global.u8 	%rs4, [%rd28+96];
	setp.eq.s16 	%p6, %rs4, 0;
	mul.f32 	%f16, %f2, %f15;
	selp.f32 	%f17, %f1, %f16, %p6;
	max.f32 	%f18, %f14, %f17;
	ld.global.f32 	%f19, [%rd27+512];
	ld.global.u8 	%rs5, [%rd28+128];
	setp.eq.s16 	%p7, %rs5, 0;
	mul.f32 	%f20, %f2, %f19;
	selp.f32 	%f21, %f1, %f20, %p7;
	max.f32 	%f22, %f18, %f21;
	ld.global.f32 	%f23, [%rd27+640];
	ld.global.u8 	%rs6, [%rd28+160];
	setp.eq.s16 	%p8, %rs6, 0;
	mul.f32 	%f24, %f2, %f23;
	selp.f32 	%f25, %f1, %f24, %p8;
	max.f32 	%f26, %f22, %f25;
	ld.global.f32 	%f27, [%rd27+768];
	ld.global.u8 	%rs7, [%rd28+192];
	setp.eq.s16 	%p9, %rs7, 0;
	mul.f32 	%f28, %f2, %f27;
	selp.f32 	%f29, %f1, %f28, %p9;
	max.f32 	%f30, %f26, %f29;
	ld.global.f32 	%f31, [%rd27+896];
	ld.global.u8 	%rs8, [%rd28+224];
	setp.eq.s16 	%p10, %rs8, 0;
	mul.f32 	%f32, %f2, %f31;
	selp.f32 	%f33, %f1, %f32, %p10;
	max.f32 	%f34, %f30, %f33;
	ld.global.f32 	%f35, [%rd27+1024];
	ld.global.u8 	%rs9, [%rd28+256];
	setp.eq.s16 	%p11, %rs9, 0;
	mul.f32 	%f36, %f2, %f35;
	selp.f32 	%f37, %f1, %f36, %p11;
	max.f32 	%f38, %f34, %f37;
	ld.global.f32 	%f39, [%rd27+1152];
	ld.global.u8 	%rs10, [%rd28+288];
	setp.eq.s16 	%p12, %rs10, 0;
	mul.f32 	%f40, %f2, %f39;
	selp.f32 	%f41, %f1, %f40, %p12;
	max.f32 	%f42, %f38, %f41;
	ld.global.f32 	%f43, [%rd27+1280];
	ld.global.u8 	%rs11, [%rd28+320];
	setp.eq.s16 	%p13, %rs11, 0;
	mul.f32 	%f44, %f2, %f43;
	selp.f32 	%f45, %f1, %f44, %p13;
	max.f32 	%f46, %f42, %f45;
	ld.global.f32 	%f47, [%rd27+1408];
	ld.global.u8 	%rs12, [%rd28+352];
	setp.eq.s16 	%p14, %rs12, 0;
	mul.f32 	%f48, %f2, %f47;
	selp.f32 	%f49, %f1, %f48, %p14;
	max.f32 	%f50, %f46, %f49;
	ld.global.f32 	%f51, [%rd27+1536];
	ld.global.u8 	%rs13, [%rd28+384];
	setp.eq.s16 	%p15, %rs13, 0;
	mul.f32 	%f52, %f2, %f51;
	selp.f32 	%f53, %f1, %f52, %p15;
	max.f32 	%f54, %f50, %f53;
	ld.global.f32 	%f55, [%rd27+1664];
	ld.global.u8 	%rs14, [%rd28+416];
	setp.eq.s16 	%p16, %rs14, 0;
	mul.f32 	%f56, %f2, %f55;
	selp.f32 	%f57, %f1, %f56, %p16;
	max.f32 	%f58, %f54, %f57;
	ld.global.f32 	%f59, [%rd27+1792];
	ld.global.u8 	%rs15, [%rd28+448];
	setp.eq.s16 	%p17, %rs15, 0;
	mul.f32 	%f60, %f2, %f59;
	selp.f32 	%f61, %f1, %f60, %p17;
	max.f32 	%f62, %f58, %f61;
	ld.global.f32 	%f63, [%rd27+1920];
	ld.global.u8 	%rs16, [%rd28+480];
	setp.eq.s16 	%p18, %rs16, 0;
	mul.f32 	%f64, %f2, %f63;
	selp.f32 	%f65, %f1, %f64, %p18;
	max.f32 	%f66, %f62, %f65;
	ld.global.f32 	%f67, [%rd27+2048];
	ld.global.u8 	%rs17, [%rd28+512];
	setp.eq.s16 	%p19, %rs17, 0;
	mul.f32 	%f68, %f2, %f67;
	selp.f32 	%f69, %f1, %f68, %p19;
	max.f32 	%f70, %f66, %f69;
	ld.global.f32 	%f71, [%rd27+2176];
	ld.global.u8 	%rs18, [%rd28+544];
	setp.eq.s16 	%p20, %rs18, 0;
	mul.f32 	%f72, %f2, %f71;
	selp.f32 	%f73, %f1, %f72, %p20;
	max.f32 	%f74, %f70, %f73;
	ld.global.f32 	%f75, [%rd27+2304];
	ld.global.u8 	%rs19, [%rd28+576];
	setp.eq.s16 	%p21, %rs19, 0;
	mul.f32 	%f76, %f2, %f75;
	selp.f32 	%f77, %f1, %f76, %p21;
	max.f32 	%f78, %f74, %f77;
	mov.b32 	%r8, %f78;
	shfl.sync.bfly.b32	%r9|%p22, %r8, 16, 31, -1;
	mov.b32 	%f79, %r9;
	max.f32 	%f80, %f78, %f79;
	mov.b32 	%r10, %f80;
	shfl.sync.bfly.b32	%r11|%p23, %r10, 8, 31, -1;
	mov.b32 	%f81, %r11;
	max.f32 	%f82, %f80, %f81;
	mov.b32 	%r12, %f82;
	shfl.sync.bfly.b32	%r13|%p24, %r12, 4, 31, -1;
	mov.b32 	%f83, %r13;
	max.f32 	%f84, %f82, %f83;
	mov.b32 	%r14, %f84;
	shfl.sync.bfly.b32	%r15|%p25, %r14, 2, 31, -1;
	mov.b32 	%f85, %r15;
	max.f32 	%f86, %f84, %f85;
	mov.b32 	%r16, %f86;
	shfl.sync.bfly.b32	%r17|%p26, %r16, 1, 31, -1;
	mov.b32 	%f87, %r17;
	max.f32 	%f88, %f86, %f87;
	sub.f32 	%f89, %f5, %f88;
	fma.rn.f32 	%f90, %f89, 0f3BBB989D, 0f3F000000;
	cvt.sat.f32.f32 	%f91, %f90;
	mov.f32 	%f92, 0f4B400001;
	mov.f32 	%f93, 0f437C0000;
	fma.rm.f32 	%f94, %f91, %f93, %f92;
	add.f32 	%f95, %f94, 0fCB40007F;
	neg.f32 	%f96, %f95;
	fma.rn.f32 	%f97, %f89, 0f3FB8AA3B, %f96;
	fma.rn.f32 	%f98, %f89, 0f32A57060, %f97;
	mov.b32 	%r18, %f94;
	shl.b32 	%r19, %r18, 23;
	mov.b32 	%f99, %r19;
	ex2.approx.ftz.f32 	%f100, %f98;
	mul.f32 	%f101, %f100, %f99;
	add.f32 	%f102, %f101, 0f00000000;
	sub.f32 	%f103, %f9, %f88;
	fma.rn.f32 	%f104, %f103, 0f3BBB989D, 0f3F000000;
	cvt.sat.f32.f32 	%f105, %f104;
	fma.rm.f32 	%f106, %f105, %f93, %f92;
	add.f32 	%f107, %f106, 0fCB40007F;
	neg.f32 	%f108, %f107;
	fma.rn.f32 	%f109, %f103, 0f3FB8AA3B, %f108;
	fma.rn.f32 	%f110, %f103, 0f32A57060, %f109;
	mov.b32 	%r20, %f106;
	shl.b32 	%r21, %r20, 23;
	mov.b32 	%f111, %r21;
	ex2.approx.ftz.f32 	%f112, %f110;
	mul.f32 	%f113, %f112, %f111;
	add.f32 	%f114, %f102, %f113;
	sub.f32 	%f115, %f13, %f88;
	fma.rn.f32 	%f116, %f115, 0f3BBB989D, 0f3F000000;
	cvt.sat.f32.f32 	%f117, %f116;
	fma.rm.f32 	%f118, %f117, %f93, %f92;
	add.f32 	%f119, %f118, 0fCB40007F;
	neg.f32 	%f120, %f119;
	fma.rn.f32 	%f121, %f115, 0f3FB8AA3B, %f120;
	fma.rn.f32 	%f122, %f115, 0f32A57060, %f121;
	mov.b32 	%r22, %f118;
	shl.b32 	%r23, %r22, 23;
	mov.b32 	%f123, %r23;
	ex2.approx.ftz.f32 	%f124, %f122;
	mul.f32 	%f125, %f124, %f123;
	add.f32 	%f126, %f114, %f125;
	sub.f32 	%f127, %f17, %f88;
	fma.rn.f32 	%f128, %f127, 0f3BBB989D, 0f3F000000;
	cvt.sat.f32.f32 	%f129, %f128;
	fma.rm.f32 	%f130, %f129, %f93, %f92;
	add.f32 	%f131, %f130, 0fCB40007F;
	neg.f32 	%f132, %f131;
	fma.rn.f32 	%f133, %f127, 0f3FB8AA3B, %f132;
	fma.rn.f32 	%f134, %f127, 0f32A57060, %f133;
	mov.b32 	%r24, %f130;
	shl.b32 	%r25, %r24, 23;
	mov.b32 	%f135, %r25;
	ex2.approx.ftz.f32 	%f136, %f134;
	mul.f32 	%f137, %f136, %f135;
	add.f32 	%f138, %f126, %f137;
	sub.f32 	%f139, %f21, %f88;
	fma.rn.f32 	%f140, %f139, 0f3BBB989D, 0f3F000000;
	cvt.sat.f32.f32 	%f141, %f140;
	fma.rm.f32 	%f142, %f141, %f93, %f92;
	add.f32 	%f143, %f142, 0fCB40007F;
	neg.f32 	%f144, %f143;
	fma.rn.f32 	%f145, %f139, 0f3FB8AA3B, %f144;
	fma.rn.f32 	%f146, %f139, 0f32A57060, %f145;
	mov.b32 	%r26, %f142;
	shl.b32 	%r27, %r26, 23;
	mov.b32 	%f147, %r27;
	ex2.approx.ftz.f32 	%f148, %f146;
	mul.f32 	%f149, %f148, %f147;
	add.f32 	%f150, %f138, %f149;
	sub.f32 	%f151, %f25, %f88;
	fma.rn.f32 	%f152, %f151, 0f3BBB989D, 0f3F000000;
	cvt.sat.f32.f32 	%f153, %f152;
	fma.rm.f32 	%f154, %f153, %f93, %f92;
	add.f32 	%f155, %f154, 0fCB40007F;
	neg.f32 	%f156, %f155;
	fma.rn.f32 	%f157, %f151, 0f3FB8AA3B, %f156;
	fma.rn.f32 	%f158, %f151, 0f32A57060, %f157;
	mov.b32 	%r28, %f154;
	shl.b32 	%r29, %r28, 23;
	mov.b32 	%f159, %r29;
	ex2.approx.ftz.f32 	%f160, %f158;
	mul.f32 	%f161, %f160, %f159;
	add.f32 	%f162, %f150, %f161;
	sub.f32 	%f163, %f29, %f88;
	fma.rn.f32 	%f164, %f163, 0f3BBB989D, 0f3F000000;
	cvt.sat.f32.f32 	%f165, %f164;
	fma.rm.f32 	%f166, %f165, %f93, %f92;
	add.f32 	%f167, %f166, 0fCB40007F;
	neg.f32 	%f168, %f167;
	fma.rn.f32 	%f169, %f163, 0f3FB8AA3B, %f168;
	fma.rn.f32 	%f170, %f163, 0f32A57060, %f169;
	mov.b32 	%r30, %f166;
	shl.b32 	%r31, %r30, 23;
	mov.b32 	%f171, %r31;
	ex2.approx.ftz.f32 	%f172, %f170;
	mul.f32 	%f173, %f172, %f171;
	add.f32 	%f174, %f162, %f173;
	sub.f32 	%f175, %f33, %f88;
	fma.rn.f32 	%f176, %f175, 0f3BBB989D, 0f3F000000;
	cvt.sat.f32.f32 	%f177, %f176;
	fma.rm.f32 	%f178, %f177, %f93, %f92;
	add.f32 	%f179, %f178, 0fCB40007F;
	neg.f32 	%f180, %f179;
	fma.rn.f32 	%f181, %f175, 0f3FB8AA3B, %f180;
	fma.rn.f32 	%f182, %f175, 0f32A57060, %f181;
	mov.b32 	%r32, %f178;
	shl.b32 	%r33, %r32, 23;
	mov.b32 	%f183, %r33;
	ex2.approx.ftz.f32 	%f184, %f182;
	mul.f32 	%f185, %f184, %f183;
	add.f32 	%f186, %f174, %f185;
	sub.f32 	%f187, %f37, %f88;
	fma.rn.f32 	%f188, %f187, 0f3BBB989D, 0f3F000000;
	cvt.sat.f32.f32 	%f189, %f188;
	fma.rm.f32 	%f190, %f189, %f93, %f92;
	add.f32 	%f191, %f190, 0fCB40007F;
	neg.f32 	%f192, %f191;
	fma.rn.f32 	%f193, %f187, 0f3FB8AA3B, %f192;
	fma.rn.f32 	%f194, %f187, 0f32A57060, %f193;
	mov.b32 	%r34, %f190;
	shl.b32 	%r35, %r34, 23;
	mov.b32 	%f195, %r35;
	ex2.approx.ftz.f32 	%f196, %f194;
	mul.f32 	%f197, %f196, %f195;
	add.f32 	%f198, %f186, %f197;
	sub.f32 	%f199, %f41, %f88;
	fma.rn.f32 	%f200, %f199, 0f3BBB989D, 0f3F000000;
	cvt.sat.f32.f32 	%f201, %f200;
	fma.rm.f32 	%f202, %f201, %f93, %f92;
	add.f32 	%f203, %f202, 0fCB40007F;
	neg.f32 	%f204, %f203;
	fma.rn.f32 	%f205, %f199, 0f3FB8AA3B, %f204;
	fma.rn.f32 	%f206, %f199, 0f32A57060, %f205;
	mov.b32 	%r36, %f202;
	shl.b32 	%r37, %r36, 23;
	mov.b32 	%f207, %r37;
	ex2.approx.ftz.f32 	%f208, %f206;
	mul.f32 	%f209, %f208, %f207;
	add.f32 	%f210, %f198, %f209;
	sub.f32 	%f211, %f45, %f88;
	fma.rn.f32 	%f212, %f211, 0f3BBB989D, 0f3F000000;
	cvt.sat.f32.f32 	%f213, %f212;
	fma.rm.f32 	%f214, %f213, %f93, %f92;
	add.f32 	%f215, %f214, 0fCB40007F;
	neg.f32 	%f216, %f215;
	fma.rn.f32 	%f217, %f211, 0f3FB8AA3B, %f216;
	fma.rn.f32 	%f218, %f211, 0f32A57060, %f217;
	mov.b32 	%r38, %f214;
	shl.b32 	%r39, %r38, 23;
	mov.b32 	%f219, %r39;
	ex2.approx.ftz.f32 	%f220, %f218;
	mul.f32 	%f221, %f220, %f219;
	add.f32 	%f222, %f210, %f221;
	sub.f32 	%f223, %f49, %f88;
	fma.rn.f32 	%f224, %f223, 0f3BBB989D, 0f3F000000;
	cvt.sat.f32.f32 	%f225, %f224;
	fma.rm.f32 	%f226, %f225, %f93, %f92;
	add.f32 	%f227, %f226, 0fCB40007F;
	neg.f32 	%f228, %f227;
	fma.rn.f32 	%f229, %f223, 0f3FB8AA3B, %f228;
	fma.rn.f32 	%f230, %f223, 0f32A57060, %f229;
	mov.b32 	%r40, %f226;
	shl.b32 	%r41, %r40, 23;
	mov.b32 	%f231, %r41;
	ex2.approx.ftz.f32 	%f232, %f230;
	mul.f32 	%f233, %f232, %f231;
	add.f32 	%f234, %f222, %f233;
	sub.f32 	%f235, %f53, %f88;
	fma.rn.f32 	%f236, %f235, 0f3BBB989D, 0f3F000000;
	cvt.sat.f32.f32 	%f237, %f236;
	fma.rm.f32 	%f238, %f237, %f93, %f92;
	add.f32 	%f239, %f238, 0fCB40007F;
	neg.f32 	%f240, %f239;
	fma.rn.f32 	%f241, %f235, 0f3FB8AA3B, %f240;
	fma.rn.f32 	%f242, %f235, 0f32A57060, %f241;
	mov.b32 	%r42, %f238;
	shl.b32 	%r43, %r42, 23;
	mov.b32 	%f243, %r43;
	ex2.approx.ftz.f32 	%f244, %f242;
	mul.f32 	%f245, %f244, %f243;
	add.f32 	%f246, %f234, %f245;
	sub.f32 	%f247, %f57, %f88;
	fma.rn.f32 	%f248, %f247, 0f3BBB989D, 0f3F000000;
	cvt.sat.f32.f32 	%f249, %f248;
	fma.rm.f32 	%f250, %f249, %f93, %f92;
	add.f32 	%f251, %f250, 0fCB40007F;
	neg.f32 	%f252, %f251;
	fma.rn.f32 	%f253, %f247, 0f3FB8AA3B, %f252;
	fma.rn.f32 	%f254, %f247, 0f32A57060, %f253;
	mov.b32 	%r44, %f250;
	shl.b32 	%r45, %r44, 23;
	mov.b32 	%f255, %r45;
	ex2.approx.ftz.f32 	%f256, %f254;
	mul.f32 	%f257, %f256, %f255;
	add.f32 	%f258, %f246, %f257;
	sub.f32 	%f259, %f61, %f88;
	fma.rn.f32 	%f260, %f259, 0f3BBB989D, 0f3F000000;
	cvt.sat.f32.f32 	%f261, %f260;
	fma.rm.f32 	%f262, %f261, %f93, %f92;
	add.f32 	%f263, %f262, 0fCB40007F;
	neg.f32 	%f264, %f263;
	fma.rn.f32 	%f265, %f259, 0f3FB8AA3B, %f264;
	fma.rn.f32 	%f266, %f259, 0f32A57060, %f265;
	mov.b32 	%r46, %f262;
	shl.b32 	%r47, %r46, 23;
	mov.b32 	%f267, %r47;
	ex2.approx.ftz.f32 	%f268, %f266;
	mul.f32 	%f269, %f268, %f267;
	add.f32 	%f270, %f258, %f269;
	sub.f32 	%f271, %f65, %f88;
	fma.rn.f32 	%f272, %f271, 0f3BBB989D, 0f3F000000;
	cvt.sat.f32.f32 	%f273, %f272;
	fma.rm.f32 	%f274, %f273, %f93, %f92;
	add.f32 	%f275, %f274, 0fCB40007F;
	neg.f32 	%f276, %f275;
	fma.rn.f32 	%f277, %f271, 0f3FB8AA3B, %f276;
	fma.rn.f32 	%f278, %f271, 0f32A57060, %f277;
	mov.b32 	%r48, %f274;
	shl.b32 	%r49, %r48, 23;
	mov.b32 	%f279, %r49;
	ex2.approx.ftz.f32 	%f280, %f278;
	mul.f32 	%f281, %f280, %f279;
	add.f32 	%f282, %f270, %f281;
	sub.f32 	%f283, %f69, %f88;
	fma.rn.f32 	%f284, %f283, 0f3BBB989D, 0f3F000000;
	cvt.sat.f32.f32 	%f285, %f284;
	fma.rm.f32 	%f286, %f285, %f93, %f92;
	add.f32 	%f287, %f286, 0fCB40007F;
	neg.f32 	%f288, %f287;
	fma.rn.f32 	%f289, %f283, 0f3FB8AA3B, %f288;
	fma.rn.f32 	%f290, %f283, 0f32A57060, %f289;
	mov.b32 	%r50, %f286;
	shl.b32 	%r51, %r50, 23;
	mov.b32 	%f291, %r51;
	ex2.approx.ftz.f32 	%f292, %f290;
	mul.f32 	%f293, %f292, %f291;
	add.f32 	%f294, %f282, %f293;
	sub.f32 	%f295, %f73, %f88;
	fma.rn.f32 	%f296, %f295, 0f3BBB989D, 0f3F000000;
	cvt.sat.f32.f32 	%f297, %f296;
	fma.rm.f32 	%f298, %f297, %f93, %f92;
	add.f32 	%f299, %f298, 0fCB40007F;
	neg.f32 	%f300, %f299;
	fma.rn.f32 	%f301, %f295, 0f3FB8AA3B, %f300;
	fma.rn.f32 	%f302, %f295, 0f32A57060, %f301;
	mov.b32 	%r52, %f298;
	shl.b32 	%r53, %r52, 23;
	mov.b32 	%f303, %r53;
	ex2.approx.ftz.f32 	%f304, %f302;
	mul.f32 	%f305, %f304, %f303;
	add.f32 	%f306, %f294, %f305;
	sub.f32 	%f307, %f77, %f88;
	fma.rn.f32 	%f308, %f307, 0f3BBB989D, 0f3F000000;
	cvt.sat.f32.f32 	%f309, %f308;
	fma.rm.f32 	%f310, %f309, %f93, %f92;
	add.f32 	%f311, %f310, 0fCB40007F;
	neg.f32 	%f312, %f311;
	fma.rn.f32 	%f313, %f307, 0f3FB8AA3B, %f312;
	fma.rn.f32 	%f314, %f307, 0f32A57060, %f313;
	mov.b32 	%r54, %f310;
	shl.b32 	%r55, %r54, 23;
	mov.b32 	%f315, %r55;
	ex2.approx.ftz.f32 	%f316, %f314;
	mul.f32 	%f317, %f316, %f315;
	add.f32 	%f318, %f306, %f317;
	mov.b32 	%r56, %f318;
	shfl.sync.bfly.b32	%r57|%p27, %r56, 16, 31, -1;
	mov.b32 	%f319, %r57;
	add.f32 	%f320, %f318, %f319;
	mov.b32 	%r58, %f320;
	shfl.sync.bfly.b32	%r59|%p28, %r58, 8, 31, -1;
	mov.b32 	%f321, %r59;
	add.f32 	%f322, %f320, %f321;
	mov.b32 	%r60, %f322;
	shfl.sync.bfly.b32	%r61|%p29, %r60, 4, 31, -1;
	mov.b32 	%f323, %r61;
	add.f32 	%f324, %f322, %f323;
	mov.b32 	%r62, %f324;
	shfl.sync.bfly.b32	%r63|%p30, %r62, 2, 31, -1;
	mov.b32 	%f325, %r63;
	add.f32 	%f326, %f324, %f325;
	mov.b32 	%r64, %f326;
	shfl.sync.bfly.b32	%r65|%p31, %r64, 1, 31, -1;
	mov.b32 	%f327, %r65;
	add.f32 	%f328, %f326, %f327;
	div.rn.f32 	%f329, %f101, %f328;
	div.rn.f32 	%f330, %f113, %f328;
	div.rn.f32 	%f331, %f125, %f328;
	div.rn.f32 	%f332, %f137, %f328;
	div.rn.f32 	%f333, %f149, %f328;
	div.rn.f32 	%f334, %f161, %f328;
	div.rn.f32 	%f335, %f173, %f328;
	div.rn.f32 	%f336, %f185, %f328;
	div.rn.f32 	%f337, %f197, %f328;
	div.rn.f32 	%f338, %f209, %f328;
	div.rn.f32 	%f339, %f221, %f328;
	div.rn.f32 	%f340, %f233, %f328;
	div.rn.f32 	%f341, %f245, %f328;
	div.rn.f32 	%f342, %f257, %f328;
	div.rn.f32 	%f343, %f269, %f328;
	div.rn.f32 	%f344, %f281, %f328;
	div.rn.f32 	%f345, %f293, %f328;
	div.rn.f32 	%f346, %f305, %f328;
	div.rn.f32 	%f347, %f317, %f328;
	mad.lo.s64 	%rd29, %rd32, %rd16, %rd5;
	shl.b64 	%rd30, %rd29, 2;
	add.s64 	%rd31, %rd6, %rd30;
	st.global.f32 	[%rd31], %f329;
	st.global.f32 	[%rd31+128], %f330;
	st.global.f32 	[%rd31+256], %f331;
	st.global.f32 	[%rd31+384], %f332;
	st.global.f32 	[%rd31+512], %f333;
	st.global.f32 	[%rd31+640], %f334;
	st.global.f32 	[%rd31+768], %f335;
	st.global.f32 	[%rd31+896], %f336;
	st.global.f32 	[%rd31+1024], %f337;
	st.global.f32 	[%rd31+1152], %f338;
	st.global.f32 	[%rd31+1280], %f339;
	st.global.f32 	[%rd31+1408], %f340;
	st.global.f32 	[%rd31+1536], %f341;
	st.global.f32 	[%rd31+1664], %f342;
	st.global.f32 	[%rd31+1792], %f343;
	st.global.f32 	[%rd31+1920], %f344;
	st.global.f32 	[%rd31+2048], %f345;
	st.global.f32 	[%rd31+2176], %f346;
	st.global.f32 	[%rd31+2304], %f347;
	add.s64 	%rd32, %rd32, %rd9;
	setp.lt.s64 	%p32, %rd32, %rd17;
	@%p32 bra 	$L__BB112_4;
$L__BB112_5:
	ret;

}
	// .globl	_Z15SoftmaxWarpImplI24ElementwiseScaleMaskLoadIffbE11DirectStoreIffEfLi1ELi19ELi32ELi1ELb1EL9Algorithm0EEvT_T0_ll
.visible .entry _Z15SoftmaxWarpImplI24ElementwiseScaleMaskLoadIffbE11DirectStoreIffEfLi1ELi19ELi32ELi1ELb1EL9Algorithm0EEvT_T0_ll(
	.param .align 8 .b8 _Z15SoftmaxWarpImplI24ElementwiseScaleMaskLoadIffbE11DirectStoreIffEfLi1ELi19ELi32ELi1ELb1EL9Algorithm0EEvT_T0_ll_param_0[32],
	.param .align 8 .b8 _Z15SoftmaxWarpImplI24ElementwiseScaleMaskLoadIffbE11DirectStoreIffEfLi1ELi19ELi32ELi1ELb1EL9Algorithm0EEvT_T0_ll_param_1[16],
	.param .u64 _Z15SoftmaxWarpImplI24ElementwiseScaleMaskLoadIffbE11DirectStoreIffEfLi1ELi19ELi32ELi1ELb1EL9Algorithm0EEvT_T0_ll_param_2,
	.param .u64 _Z15SoftmaxWarpImplI24ElementwiseScaleMaskLoadIffbE11DirectStoreIffEfLi1ELi19ELi32ELi1ELb1EL9Algorithm0EEvT_T0_ll_param_3
)
{
	.reg .pred 	%p<71>;
	.reg .b16 	%rs<20>;
	.reg .b32 	%r<84>;
	.reg .b32 	%f<445>;
	.reg .b64 	%rd<54>;

	ld.param.u64 	%rd36, [_Z15SoftmaxWarpImplI24ElementwiseScaleMaskLoadIffbE11DirectStoreIffEfLi1ELi19ELi32ELi1ELb1EL9Algorithm0EEvT_T0_ll_param_1+8];
	ld.param.u64 	%rd35, [_Z15SoftmaxWarpImplI24ElementwiseScaleMaskLoadIffbE11DirectStoreIffEfLi1ELi19ELi32ELi1ELb1EL9Algorithm0EEvT_T0_ll_param_1];
	ld.param.v2.f32 	{%f98, %f99}, [_Z15SoftmaxWarpImplI24ElementwiseScaleMaskLoadIffbE11DirectStoreIffEfLi1ELi19ELi32ELi1ELb1EL9Algorithm0EEvT_T0_ll_param_0+24];
	ld.param.u64 	%rd34, [_Z15SoftmaxWarpImplI24ElementwiseScaleMaskLoadIffbE11DirectStoreIffEfLi1ELi19ELi32ELi1ELb1EL9Algorithm0EEvT_T0_ll_param_0+16];
	ld.param.u64 	%rd33, [_Z15SoftmaxWarpImplI24ElementwiseScaleMaskLoadIffbE11DirectStoreIffEfLi1ELi19ELi32ELi1ELb1EL9Algorithm0EEvT_T0_ll_param_0+8];
	ld.param.u64 	%rd32, [_Z15SoftmaxWarpImplI24ElementwiseScaleMaskLoadIffbE11DirectStoreIffEfLi1ELi19ELi32ELi1ELb1EL9Algorithm0EEvT_T0_ll_param_0];
	ld.param.u64 	%rd37, [_Z15SoftmaxWarpImplI24ElementwiseScaleMaskLoadIffbE11DirectStoreIffEfLi1ELi19ELi32ELi1ELb1EL9Algorithm0EEvT_T0_ll_param_2];
	ld.param.u64 	%rd38, [_Z15SoftmaxWarpImplI24ElementwiseScaleMaskLoadIffbE11DirectStoreIffEfLi1ELi19ELi32ELi1ELb1EL9Algorithm0EEvT_T0_ll_param_3];
	cvta.to.global.u64 	%rd1, %rd32;
	cvta.to.global.u64 	%rd2, %rd33;
	setp.lt.s64 	%p1, %rd38, 609;
	@%p1 bra 	$L__BB113_2;
	mov.u64 	%rd39, $str;
	cvta.global.u64 	%rd40, %rd39;
	mov.u64 	%rd41, $str$1;
	cvta.global.u64 	%rd42, %rd41;
	mov.u64 	%rd43, __unnamed_114;
	cvta.global.u64 	%rd44, %rd43;
	{ // callseq 113, 0
	.param .b64 param0;
	st.param.b64 	[param0], %rd40;
	.param .b64 param1;
	st.param.b64 	[param1], %rd42;
	.param .b32 param2;
	st.param.b32 	[param2], 219;
	.param .b64 param3;
	st.param.b64 	[param3], %rd44;
	.param .b64 param4;
	st.param.b64 	[param4], 1;
	call.uni 
	__assertfail, 
	(
	param0, 
	param1, 
	param2, 
	param3, 
	param4
	);
	} // callseq 113
$L__BB113_2:
	mov.u32 	%r2, %ctaid.x;
	mov.u32 	%r3, %ntid.y;
	mov.u32 	%r4, %tid.y;
	mad.lo.s32 	%r5, %r2, %r3, %r4;
	mov.u32 	%r6, %nctaid.x;
	mul.lo.s32 	%r1, %r6, %r3;
	cvt.s64.s32 	%rd53, %r5;
	setp.le.s64 	%p2, %rd37, %rd53;
	@%p2 bra 	$L__BB113_81;
	mov.u32 	%r7, %tid.x;
	cvt.u64.u32 	%rd5, %r7;
	add.s32 	%r8, %r7, 32;
	cvt.u64.u32 	%rd6, %r8;
	add.s32 	%r9, %r7, 64;
	cvt.u64.u32 	%rd7, %r9;
	add.s32 	%r10, %r7, 96;
	cvt.u64.u32 	%rd8, %r10;
	add.s32 	%r11, %r7, 128;
	cvt.u64.u32 	%rd9, %r11;
	add.s32 	%r12, %r7, 160;
	cvt.u64.u32 	%rd10, %r12;
	add.s32 	%r13, %r7, 192;
	cvt.u64.u32 	%rd11, %r13;
	add.s32 	%r14, %r7, 224;
	cvt.u64.u32 	%rd12, %r14;
	add.s32 	%r15, %r7, 256;
	cvt.u64.u32 	%rd13, %r15;
	add.s32 	%r16, %r7, 288;
	cvt.u64.u32 	%rd14, %r16;
	add.s32 	%r17, %r7, 320;
	cvt.u64.u32 	%rd15, %r17;
	add.s32 	%r18, %r7, 352;
	cvt.u64.u32 	%rd16, %r18;
	add.s32 	%r19, %r7, 384;
	cvt.u64.u32 	%rd17, %r19;
	add.s32 	%r20, %r7, 416;
	cvt.u64.u32 	%rd18, %r20;
	add.s32 	%r21, %r7, 448;
	cvt.u64.u32 	%rd19, %r21;
	add.s32 	%r22, %r7, 480;
	cvt.u64.u32 	%rd20, %r22;
	add.s32 	%r23, %r7, 512;
	cvt.u64.u32 	%rd21, %r23;
	add.s32 	%r24, %r7, 544;
	cvt.u64.u32 	%rd22, %r24;
	add.s32 	%r25, %r7, 576;
	cvt.u64.u32 	%rd23, %r25;
	cvta.to.global.u64 	%rd24, %rd35;
	cvt.s64.s32 	%rd25, %r1;
$L__BB113_4:
	setp.le.s64 	%p3, %rd38, %rd5;
	mul.lo.s64 	%rd27, %rd53, %rd34;
	mov.f32 	%f407, 0fFF800000;
	mov.f32 	%f410, %f407;
	@%p3 bra 	$L__BB113_6;
	add.s64 	%rd45, %rd27, %rd5;
	shl.b64 	%rd46, %rd45, 2;
	add.s64 	%rd47, %rd1, %rd46;
	ld.global.f32 	%f101, [%rd47];
	add.s64 	%rd48, %rd2, %rd45;
	ld.global.u8 	%rs1, [%rd48];
	setp.eq.s16 	%p4, %rs1, 0;
	mul.f32 	%f102, %f99, %f101;
	selp.f32 	%f407, %f98, %f102, %p4;
	max.f32 	%f410, %f407, 0fFF800000;
$L__BB113_6:
	setp.le.s64 	%p5, %rd38, %rd6;
	add.s64 	%rd49, %rd27, %rd5;
	add.s64 	%rd28, %rd2, %rd49;
	shl.b64 	%rd50, %rd49, 2;
	add.s64 	%rd29, %rd1, %rd50;
	mov.f32 	%f409, 0fFF800000;
	@%p5 bra 	$L__BB113_8;
	ld.global.f32 	%f104, [%rd29+128];
	ld.global.u8 	%rs2, [%rd28+32];
	setp.eq.s16 	%p6, %rs2, 0;
	mul.f32 	%f105, %f99, %f104;
	selp.f32 	%f409, %f98, %f105, %p6;
	max.f32 	%f410, %f410, %f409;
$L__BB113_8:
	setp.le.s64 	%p7, %rd38, %rd7;
	mov.f32 	%f411, 0fFF800000;
	@%p7 bra 	$L__BB113_10;
	ld.global.f32 	%f107, [%rd29+256];
	ld.global.u8 	%rs3, [%rd28+64];
	setp.eq.s16 	%p8, %rs3, 0;
	mul.f32 	%f108, %f99, %f107;
	selp.f32 	%f411, %f98, %f108, %p8;
	max.f32 	%f410, %f410, %f411;
$L__BB113_10:
	setp.le.s64 	%p9, %rd38, %rd8;
	mov.f32 	%f413, 0fFF800000;
	@%p9 bra 	$L__BB113_12;
	ld.global.f32 	%f110, [%rd29+384];
	ld.global.u8 	%rs4, [%rd28+96];
	setp.eq.s16 	%p10, %rs4, 0;
	mul.f32 	%f111, %f99, %f110;
	selp.f32 	%f413, %f98, %f111, %p10;
	max.f32 	%f410, %f410, %f413;
$L__BB113_12:
	setp.le.s64 	%p11, %rd38, %rd9;
	mov.f32 	%f415, 0fFF800000;
	@%p11 bra 	$L__BB113_14;
	ld.global.f32 	%f113, [%rd29+512];
	ld.global.u8 	%rs5, [%rd28+128];
	setp.eq.s16 	%p12, %rs5, 0;
	mul.f32 	%f114, %f99, %f113;
	selp.f32 	%f415, %f98, %f114, %p12;
	max.f32 	%f410, %f410, %f415;
$L__BB113_14:
	setp.le.s64 	%p13, %rd38, %rd10;
	mov.f32 	%f417, 0fFF800000;
	@%p13 bra 	$L__BB113_16;
	ld.global.f32 	%f116, [%rd29+640];
	ld.global.u8 	%rs6, [%rd28+160];
	setp.eq.s16 	%p14, %rs6, 0;
	mul.f32 	%f117, %f99, %f116;
	selp.f32 	%f417, %f98, %f117, %p14;
	max.f32 	%f410, %f410, %f417;
$L__BB113_16:
	setp.le.s64 	%p15, %rd38, %rd11;
	mov.f32 	%f419, 0fFF800000;
	@%p15 bra 	$L__BB113_18;
	ld.global.f32 	%f119, [%rd29+768];
	ld.global.u8 	%rs7, [%rd28+192];
	setp.eq.s16 	%p16, %rs7, 0;
	mul.f32 	%f120, %f99, %f119;
	selp.f32 	%f419, %f98, %f120, %p16;
	max.f32 	%f410, %f410, %f419;
$L__BB113_18:
	setp.le.s64 	%p17, %rd38, %rd12;
	mov.f32 	%f421, 0fFF800000;
	@%p17 bra 	$L__BB113_20;
	ld.global.f32 	%f122, [%rd29+896];
	ld.global.u8 	%rs8, [%rd28+224];
	setp.eq.s16 	%p18, %rs8, 0;
	mul.f32 	%f123, %f99, %f122;
	selp.f32 	%f421, %f98, %f123, %p18;
	max.f32 	%f410, %f410, %f421;
$L__BB113_20:
	setp.le.s64 	%p19, %rd38, %rd13;
	mov.f32 	%f423, 0fFF800000;
	@%p19 bra 	$L__BB113_22;
	ld.global.f32 	%f125, [%rd29+1024];
	ld.global.u8 	%rs9, [%rd28+256];
	setp.eq.s16 	%p20, %rs9, 0;
	mul.f32 	%f126, %f99, %f125;
	selp.f32 	%f423, %f98, %f126, %p20;
	max.f32 	%f410, %f410, %f423;
$L__BB113_22:
	setp.le.s64 	%p21, %rd38, %rd14;
	mov.f32 	%f425, 0fFF800000;
	@%p21 bra 	$L__BB113_24;
	ld.global.f32 	%f128, [%rd29+1152];
	ld.global.u8 	%rs10, [%rd28+288];
	setp.eq.s16 	%p22, %rs10, 0;
	mul.f32 	%f129, %f99, %f128;
	selp.f32 	%f425, %f98, %f129, %p22;
	max.f32 	%f410, %f410, %f425;
$L__BB113_24:
	setp.le.s64 	%p23, %rd38, %rd15;
	mov.f32 	%f427, 0fFF800000;
	@%p23 bra 	$L__BB113_26;
	ld.global.f32 	%f131, [%rd29+1280];
	ld.global.u8 	%rs11, [%rd28+320];
	setp.eq.s16 	%p24, %rs11, 0;
	mul.f32 	%f132, %f99, %f131;
	selp.f32 	%f427, %f98, %f132, %p24;
	max.f32 	%f410, %f410, %f427;
$L__BB113_26:
	setp.le.s64 	%p25, %rd38, %rd16;
	mov.f32 	%f429, 0fFF800000;
	@%p25 bra 	$L__BB113_28;
	ld.global.f32 	%f134, [%rd29+1408];
	ld.global.u8 	%rs12, [%rd28+352];
	setp.eq.s16 	%p26, %rs12, 0;
	mul.f32 	%f135, %f99, %f134;
	selp.f32 	%f429, %f98, %f135, %p26;
	max.f32 	%f410, %f410, %f429;
$L__BB113_28:
	setp.le.s64 	%p27, %rd38, %rd17;
	mov.f32 	%f431, 0fFF800000;
	@%p27 bra 	$L__BB113_30;
	ld.global.f32 	%f137, [%rd29+1536];
	ld.global.u8 	%rs13, [%rd28+384];
	setp.eq.s16 	%p28, %rs13, 0;
	mul.f32 	%f138, %f99, %f137;
	selp.f32 	%f431, %f98, %f138, %p28;
	max.f32 	%f410, %f410, %f431;
$L__BB113_30:
	setp.le.s64 	%p29, %rd38, %rd18;
	mov.f32 	%f433, 0fFF800000;
	@%p29 bra 	$L__BB113_32;
	ld.global.f32 	%f140, [%rd29+1664];
	ld.global.u8 	%rs14, [%rd28+416];
	setp.eq.s16 	%p30, %rs14, 0;
	mul.f32 	%f141, %f99, %f140;
	selp.f32 	%f433, %f98, %f141, %p30;
	max.f32 	%f410, %f410, %f433;
$L__BB113_32:
	setp.le.s64 	%p31, %rd38, %rd19;
	mov.f32 	%f435, 0fFF800000;
	@%p31 bra 	$L__BB113_34;
	ld.global.f32 	%f143, [%rd29+1792];
	ld.global.u8 	%rs15, [%rd28+448];
	setp.eq.s16 	%p32, %rs15, 0;
	mul.f32 	%f144, %f99, %f143;
	selp.f32 	%f435, %f98, %f144, %p32;
	max.f32 	%f410, %f410, %f435;
$L__BB113_34:
	setp.le.s64 	%p33, %rd38, %rd20;
	mov.f32 	%f437, 0fFF800000;
	@%p33 bra 	$L__BB113_36;
	ld.global.f32 	%f146, [%rd29+1920];
	ld.global.u8 	%rs16, [%rd28+480];
	setp.eq.s16 	%p34, %rs16, 0;
	mul.f32 	%f147, %f99, %f146;
	selp.f32 	%f437, %f98, %f147, %p34;
	max.f32 	%f410, %f410, %f437;
$L__BB113_36:
	setp.le.s64 	%p35, %rd38, %rd21;
	mov.f32 	%f439, 0fFF800000;
	@%p35 bra 	$L__BB113_38;
	ld.global.f32 	%f149, [%rd29+2048];
	ld.global.u8 	%rs17, [%rd28+512];
	setp.eq.s16 	%p36, %rs17, 0;
	mul.f32 	%f150, %f99, %f149;
	selp.f32 	%f439, %f98, %f150, %p36;
	max.f32 	%f410, %f410, %f439;
$L__BB113_38:
	setp.le.s64 	%p37, %rd38, %rd22;
	mov.f32 	%f441, 0fFF800000;
	@%p37 bra 	$L__BB113_40;
	ld.global.f32 	%f152, [%rd29+2176];
	ld.global.u8 	%rs18, [%rd28+544];
	setp.eq.s16 	%p38, %rs18, 0;
	mul.f32 	%f153, %f99, %f152;
	selp.f32 	%f441, %f98, %f153, %p38;
	max.f32 	%f410, %f410, %f441;
$L__BB113_40:
	setp.le.s64 	%p39, %rd38, %rd23;
	mov.f32 	%f443, 0fFF800000;
	@%p39 bra 	$L__BB113_42;
	ld.global.f32 	%f155, [%rd29+2304];
	ld.global.u8 	%rs19, [%rd28+576];
	setp.eq.s16 	%p40, %rs19, 0;
	mul.f32 	%f156, %f99, %f155;
	selp.f32 	%f443, %f98, %f156, %p40;
	max.f32 	%f410, %f410, %f443;
$L__BB113_42:
	setp.le.s64 	%p41, %rd38, %rd5;
	mov.b32 	%r26, %f410;
	shfl.sync.bfly.b32	%r27|%p42, %r26, 16, 31, -1;
	mov.b32 	%f157, %r27;
	max.f32 	%f158, %f410, %f157;
	mov.b32 	%r28, %f158;
	shfl.sync.bfly.b32	%r29|%p43, %r28, 8, 31, -1;
	mov.b32 	%f159, %r29;
	max.f32 	%f160, %f158, %f159;
	mov.b32 	%r30, %f160;
	shfl.sync.bfly.b32	%r31|%p44, %r30, 4, 31, -1;
	mov.b32 	%f161, %r31;
	max.f32 	%f162, %f160, %f161;
	mov.b32 	%r32, %f162;
	shfl.sync.bfly.b32	%r33|%p45, %r32, 2, 31, -1;
	mov.b32 	%f163, %r33;
	max.f32 	%f164, %f162, %f163;
	mov.b32 	%r34, %f164;
	shfl.sync.bfly.b32	%r35|%p46, %r34, 1, 31, -1;
	mov.b32 	%f165, %r35;
	max.f32 	%f166, %f164, %f165;
	sub.f32 	%f167, %f407, %f166;
	fma.rn.f32 	%f168, %f167, 0f3BBB989D, 0f3F000000;
	cvt.sat.f32.f32 	%f169, %f168;
	mov.f32 	%f170, 0f4B400001;
	mov.f32 	%f171, 0f437C0000;
	fma.rm.f32 	%f172, %f169, %f171, %f170;
	add.f32 	%f173, %f172, 0fCB40007F;
	neg.f32 	%f174, %f173;
	fma.rn.f32 	%f175, %f167, 0f3FB8AA3B, %f174;
	fma.rn.f32 	%f176, %f167, 0f32A57060, %f175;
	mov.b32 	%r36, %f172;
	shl.b32 	%r37, %r36, 23;
	mov.b32 	%f177, %r37;
	ex2.approx.ftz.f32 	%f178, %f176;
	mul.f32 	%f179, %f178, %f177;
	add.f32 	%f180, %f179, 0f00000000;
	sub.f32 	%f181, %f409, %f166;
	fma.rn.f32 	%f182, %f181, 0f3BBB989D, 0f3F000000;
	cvt.sat.f32.f32 	%f183, %f182;
	fma.rm.f32 	%f184, %f183, %f171, %f170;
	add.f32 	%f185, %f184, 0fCB40007F;
	neg.f32 	%f186, %f185;
	fma.rn.f32 	%f187, %f181, 0f3FB8AA3B, %f186;
	fma.rn.f32 	%f188, %f181, 0f32A57060, %f187;
	mov.b32 	%r38, %f184;
	shl.b32 	%r39, %r38, 23;
	mov.b32 	%f189, %r39;
	ex2.approx.ftz.f32 	%f190, %f188;
	mul.f32 	%f191, %f190, %f189;
	add.f32 	%f192, %f180, %f191;
	sub.f32 	%f193, %f411, %f166;
	fma.rn.f32 	%f194, %f193, 0f3BBB989D, 0f3F000000;
	cvt.sat.f32.f32 	%f195, %f194;
	fma.rm.f32 	%f196, %f195, %f171, %f170;
	add.f32 	%f197, %f196, 0fCB40007F;
	neg.f32 	%f198, %f197;
	fma.rn.f32 	%f199, %f193, 0f3FB8AA3B, %f198;
	fma.rn.f32 	%f200, %f193, 0f32A57060, %f199;
	mov.b32 	%r40, %f196;
	shl.b32 	%r41, %r40, 23;
	mov.b32 	%f201, %r41;
	ex2.approx.ftz.f32 	%f202, %f200;
	mul.f32 	%f203, %f202, %f201;
	add.f32 	%f204, %f192, %f203;
	sub.f32 	%f205, %f413, %f166;
	fma.rn.f32 	%f206, %f205, 0f3BBB989D, 0f3F000000;
	cvt.sat.f32.f32 	%f207, %f206;
	fma.rm.f32 	%f208, %f207, %f171, %f170;
	add.f32 	%f209, %f208, 0fCB40007F;
	neg.f32 	%f210, %f209;
	fma.rn.f32 	%f211, %f205, 0f3FB8AA3B, %f210;
	fma.rn.f32 	%f212, %f205, 0f32A57060, %f211;
	mov.b32 	%r42, %f208;
	shl.b32 	%r43, %r42, 23;
	mov.b32 	%f213, %r43;
	ex2.approx.ftz.f32 	%f214, %f212;
	mul.f32 	%f215, %f214, %f213;
	add.f32 	%f216, %f204, %f215;
	sub.f32 	%f217, %f415, %f166;
	fma.rn.f32 	%f218, %f217, 0f3BBB989D, 0f3F000000;
	cvt.sat.f32.f32 	%f219, %f218;
	fma.rm.f32 	%f220, %f219, %f171, %f170;
	add.f32 	%f221, %f220, 0fCB40007F;
	neg.f32 	%f222, %f221;
	fma.rn.f32 	%f223, %f217, 0f3FB8AA3B, %f222;
	fma.rn.f32 	%f224, %f217, 0f32A57060, %f223;
	mov.b32 	%r44, %f220;
	shl.b32 	%r45, %r44, 23;
	mov.b32 	%f225, %r45;
	ex2.approx.ftz.f32 	%f226, %f224;
	mul.f32 	%f227, %f226, %f225;
	add.f32 	%f228, %f216, %f227;
	sub.f32 	%f229, %f417, %f166;
	fma.rn.f32 	%f230, %f229, 0f3BBB989D, 0f3F000000;
	cvt.sat.f32.f32 	%f231, %f230;
	fma.rm.f32 	%f232, %f231, %f171, %f170;
	add.f32 	%f233, %f232, 0fCB40007F;
	neg.f32 	%f234, %f233;
	fma.rn.f32 	%f235, %f229, 0f3FB8AA3B, %f234;
	fma.rn.f32 	%f236, %f229, 0f32A57060, %f235;
	mov.b32 	%r46, %f232;
	shl.b32 	%r47, %r46, 23;
	mov.b32 	%f237, %r47;
	ex2.approx.ftz.f32 	%f238, %f236;
	mul.f32 	%f239, %f238, %f237;
	add.f32 	%f240, %f228, %f239;
	sub.f32 	%f241, %f419, %f166;
	fma.rn.f32 	%f242, %f241, 0f3BBB989D, 0f3F000000;
	cvt.sat.f32.f32 	%f243, %f242;
	fma.rm.f32 	%f244, %f243, %f171, %f170;
	add.f32 	%f245, %f244, 0fCB40007F;
	neg.f32 	%f246, %f245;
	fma.rn.f32 	%f247, %f241, 0f3FB8AA3B, %f246;
	fma.rn.f32 	%f248, %f241, 0f32A57060, %f247;
	mov.b32 	%r48, %f244;
	shl.b32 	%r49, %r48, 23;
	mov.b32 	%f249, %r49;
	ex2.approx.ftz.f32 	%f250, %f248;
	mul.f32 	%f251, %f250, %f249;
	add.f32 	%f252, %f240, %f251;
	sub.f32 	%f253, %f421, %f166;
	fma.rn.f32 	%f254, %f253, 0f3BBB989D, 0f3F000000;
	cvt.sat.f32.f32 	%f255, %f254;
	fma.rm.f32 	%f256, %f255, %f171, %f170;
	add.f32 	%f257, %f256, 0fCB40007F;
	neg.f32 	%f258, %f257;
	fma.rn.f32 	%f259, %f253, 0f3FB8AA3B, %f258;
	fma.rn.f32 	%f260, %f253, 0f32A57060, %f259;
	mov.b32 	%r50, %f256;
	shl.b32 	%r51, %r50, 23;
	mov.b32 	%f261, %r51;
	ex2.approx.ftz.f32 	%f262, %f260;
	mul.f32 	%f263, %f262, %f261;
	add.f32 	%f264, %f252, %f263;
	sub.f32 	%f265, %f423, %f166;
	fma.rn.f32 	%f266, %f265, 0f3BBB989D, 0f3F000000;
	cvt.sat.f32.f32 	%f267, %f266;
	fma.rm.f32 	%f268, %f267, %f171, %f170;
	add.f32 	%f269, %f268, 0fCB40007F;
	neg.f32 	%f270, %f269;
	fma.rn.f32 	%f271, %f265, 0f3FB8AA3B, %f270;
	fma.rn.f32 	%f272, %f265, 0f32A57060, %f271;
	mov.b32 	%r52, %f268;
	shl.b32 	%r53, %r52, 23;
	mov.b32 	%f273, %r53;
	ex2.approx.ftz.f32 	%f274, %f272;
	mul.f32 	%f275, %f274, %f273;
	add.f32 	%f276, %f264, %f275;
	sub.f32 	%f277, %f425, %f166;
	fma.rn.f32 	%f278, %f277, 0f3BBB989D, 0f3F000000;
	cvt.sat.f32.f32 	%f279, %f278;
	fma.rm.f32 	%f280, %f279, %f171, %f170;
	add.f32 	%f281, %f280, 0fCB40007F;
	neg.f32 	%f282, %f281;
	fma.rn.f32 	%f283, %f277, 0f3FB8AA3B, %f282;
	fma.rn.f32 	%f284, %f277, 0f32A57060, %f283;
	mov.b32 	%r54, %f280;
	shl.b32 	%r55, %r54, 23;
	mov.b32 	%f285, %r55;
	ex2.approx.ftz.f32 	%f286, %f284;
	mul.f32 	%f287, %f286, %f285;
	add.f32 	%f288, %f276, %f287;
	sub.f32 	%f289, %f427, %f166;
	fma.rn.f32 	%f290, %f289, 0f3BBB989D, 0f3F000000;
	cvt.sat.f32.f32 	%f291, %f290;
	fma.rm.f32 	%f292, %f291, %f171, %f170;
	add.f32 	%f293, %f292, 0fCB40007F;
	neg.f32 	%f294, %f293;
	fma.rn.f32 	%f295, %f289, 0f3FB8AA3B, %f294;
	fma.rn.f32 	%f296, %f289, 0f32A57060, %f295;
	mov.b32 	%r56, %f292;
	shl.b32 	%r57, %r56, 23;
	mov.b32 	%f297, %r57;
	ex2.approx.ftz.f32 	%f298, %f296;
	mul.f32 	%f299, %f298, %f297;
	add.f32 	%f300, %f288, %f299;
	sub.f32 	%f301, %f429, %f166;
	fma.rn.f32 	%f302, %f301, 0f3BBB989D, 0f3F000000;
	cvt.sat.f32.f32 	%f303, %f302;
	fma.rm.f32 	%f304, %f303, %f171, %f170;
	add.f32 	%f305, %f304, 0fCB40007F;
	neg.f32 	%f306, %f305;
	fma.rn.f32 	%f307, %f301, 0f3FB8AA3B, %f306;
	fma.rn.f32 	%f308, %f301, 0f32A57060, %f307;
	mov.b32 	%r58, %f304;
	shl.b32 	%r59, %r58, 23;
	mov.b32 	%f309, %r59;
	ex2.approx.ftz.f32 	%f310, %f308;
	mul.f32 	%f311, %f310, %f309;
	add.f32 	%f312, %f300, %f311;
	sub.f32 	%f313, %f431, %f166;
	fma.rn.f32 	%f314, %f313, 0f3BBB989D, 0f3F000000;
	cvt.sat.f32.f32 	%f315, %f314;
	fma.rm.f32 	%f316, %f315, %f171, %f170;
	add.f32 	%f317, %f316, 0fCB40007F;
	neg.f32 	%f318, %f317;
	fma.rn.f32 	%f319, %f313, 0f3FB8AA3B, %f318;
	fma.rn.f32 	%f320, %f313, 0f32A57060, %f319;
	mov.b32 	%r60, %f316;
	shl.b32 	%r61, %r60, 23;
	mov.b32 	%f321, %r61;
	ex2.approx.ftz.f32 	%f322, %f320;
	mul.f32 	%f323, %f322, %f321;
	add.f32 	%f324, %f312, %f323;
	sub.f32 	%f325, %f433, %f166;
	fma.rn.f32 	%f326, %f325, 0f3BBB989D, 0f3F000000;
	cvt.sat.f32.f32 	%f327, %f326;
	fma.rm.f32 	%f328, %f327, %f171, %f170;
	add.f32 	%f329, %f328, 0fCB40007F;
	neg.f32 	%f330, %f329;
	fma.rn.f32 	%f331, %f325, 0f3FB8AA3B, %f330;
	fma.rn.f32 	%f332, %f325, 0f32A57060, %f331;
	mov.b32 	%r62, %f328;
	shl.b32 	%r63, %r62, 23;
	mov.b32 	%f333, %r63;
	ex2.approx.ftz.f32 	%f334, %f332;
	mul.f32 	%f335, %f334, %f333;
	add.f32 	%f336, %f324, %f335;
	sub.f32 	%f337, %f435, %f166;
	fma.rn.f32 	%f338, %f337, 0f3BBB989D, 0f3F000000;
	cvt.sat.f32.f32 	%f339, %f338;
	fma.rm.f32 	%f340, %f339, %f171, %f170;
	add.f32 	%f341, %f340, 0fCB40007F;
	neg.f32 	%f342, %f341;
	fma.rn.f32 	%f343, %f337, 0f3FB8AA3B, %f342;
	fma.rn.f32 	%f344, %f337, 0f32A57060, %f343;
	mov.b32 	%r64, %f340;
	shl.b32 	%r65, %r64, 23;
	mov.b32 	%f345, %r65;
	ex2.approx.ftz.f32 	%f346, %f344;
	mul.f32 	%f347, %f346, %f345;
	add.f32 	%f348, %f336, %f347;
	sub.f32 	%f349, %f437, %f166;
	fma.rn.f32 	%f350, %f349, 0f3BBB989D, 0f3F000000;
	cvt.sat.f32.f32 	%f351, %f350;
	fma.rm.f32 	%f352, %f351, %f171, %f170;
	add.f32 	%f353, %f352, 0fCB40007F;
	neg.f32 	%f354, %f353;
	fma.rn.f32 	%f355, %f349, 0f3FB8AA3B, %f354;
	fma.rn.f32 	%f356, %f349, 0f32A57060, %f355;
	mov.b32 	%r66, %f352;
	shl.b32 	%r67, %r66, 23;
	mov.b32 	%f357, %r67;
	ex2.approx.ftz.f32 	%f358, %f356;
	mul.f32 	%f359, %f358, %f357;
	add.f32 	%f360, %f348, %f359;
	sub.f32 	%f361, %f439, %f166;
	fma.rn.f32 	%f362, %f361, 0f3BBB989D, 0f3F000000;
	cvt.sat.f32.f32 	%f363, %f362;
	fma.rm.f32 	%f364, %f363, %f171, %f170;
	add.f32 	%f365, %f364, 0fCB40007F;
	neg.f32 	%f366, %f365;
	fma.rn.f32 	%f367, %f361, 0f3FB8AA3B, %f366;
	fma.rn.f32 	%f368, %f361, 0f32A57060, %f367;
	mov.b32 	%r68, %f364;
	shl.b32 	%r69, %r68, 23;
	mov.b32 	%f369, %r69;
	ex2.approx.ftz.f32 	%f370, %f368;
	mul.f32 	%f371, %f370, %f369;
	add.f32 	%f372, %f360, %f371;
	sub.f32 	%f373, %f441, %f166;
	fma.rn.f32 	%f374, %f373, 0f3BBB989D, 0f3F000000;
	cvt.sat.f32.f32 	%f375, %f374;
	fma.rm.f32 	%f376, %f375, %f171, %f170;
	add.f32 	%f377, %f376, 0fCB40007F;
	neg.f32 	%f378, %f377;
	fma.rn.f32 	%f379, %f373, 0f3FB8AA3B, %f378;
	fma.rn.f32 	%f380, %f373, 0f32A57060, %f379;
	mov.b32 	%r70, %f376;
	shl.b32 	%r71, %r70, 23;
	mov.b32 	%f381, %r71;
	ex2.approx.ftz.f32 	%f382, %f380;
	mul.f32 	%f383, %f382, %f381;
	add.f32 	%f384, %f372, %f383;
	sub.f32 	%f385, %f443, %f166;
	fma.rn.f32 	%f386, %f385, 0f3BBB989D, 0f3F000000;
	cvt.sat.f32.f32 	%f387, %f386;
	fma.rm.f32 	%f388, %f387, %f171, %f170;
	add.f32 	%f389, %f388, 0fCB40007F;
	neg.f32 	%f390, %f389;
	fma.rn.f32 	%f391, %f385, 0f3FB8AA3B, %f390;
	fma.rn.f32 	%f392, %f385, 0f32A57060, %f391;
	mov.b32 	%r72, %f388;
	shl.b32 	%r73, %r72, 23;
	mov.b32 	%f393, %r73;
	ex2.approx.ftz.f32 	%f394, %f392;
	mul.f32 	%f395, %f394, %f393;
	add.f32 	%f396, %f384, %f395;
	mov.b32 	%r74, %f396;
	shfl.sync.bfly.b32	%r75|%p47, %r74, 16, 31, -1;
	mov.b32 	%f397, %r75;
	add.f32 	%f398, %f396, %f397;
	mov.b32 	%r76, %f398;
	shfl.sync.bfly.b32	%r77|%p48, %r76, 8, 31, -1;
	mov.b32 	%f399, %r77;
	add.f32 	%f400, %f398, %f399;
	mov.b32 	%r78, %f400;
	shfl.sync.bfly.b32	%r79|%p49, %r78, 4, 31, -1;
	mov.b32 	%f401, %r79;
	add.f32 	%f402, %f400, %f401;
	mov.b32 	%r80, %f402;
	shfl.sync.bfly.b32	%r81|%p50, %r80, 2, 31, -1;
	mov.b32 	%f403, %r81;
	add.f32 	%f404, %f402, %f403;
	mov.b32 	%r82, %f404;
	shfl.sync.bfly.b32	%r83|%p51, %r82, 1, 31, -1;
	mov.b32 	%f405, %r83;
	add.f32 	%f406, %f404, %f405;
	div.rn.f32 	%f79, %f179, %f406;
	div.rn.f32 	%f80, %f191, %f406;
	div.rn.f32 	%f81, %f203, %f406;
	div.rn.f32 	%f82, %f215, %f406;
	div.rn.f32 	%f83, %f227, %f406;
	div.rn.f32 	%f84, %f239, %f406;
	div.rn.f32 	%f85, %f251, %f406;
	div.rn.f32 	%f86, %f263, %f406;
	div.rn.f32 	%f87, %f275, %f406;
	div.rn.f32 	%f88, %f287, %f406;
	div.rn.f32 	%f89, %f299, %f406;
	div.rn.f32 	%f90, %f311, %f406;
	div.rn.f32 	%f91, %f323, %f406;
	div.rn.f32 	%f92, %f335, %f406;
	div.rn.f32 	%f93, %f347, %f406;
	div.rn.f32 	%f94, %f359, %f406;
	div.rn.f32 	%f95, %f371, %f406;
	div.rn.f32 	%f96, %f383, %f406;
	div.rn.f32 	%f97, %f395, %f406;
	mad.lo.s64 	%rd51, %rd53, %rd36, %rd5;
	shl.b64 	%rd52, %rd51, 2;
	add.s64 	%rd30, %rd24, %rd52;
	@%p41 bra 	$L__BB113_44;
	st.global.f32 	[%rd30], %f79;
$L__BB113_44:
	setp.le.s64 	%p52, %rd38, %rd6;
	@%p52 bra 	$L__BB113_46;
	st.global.f32 	[%rd30+128], %f80;
$L__BB113_46:
	setp.le.s64 	%p53, %rd38, %rd7;
	@%p53 bra 	$L__BB113_48;
	st.global.f32 	[%rd30+256], %f81;
$L__BB113_48:
	setp.le.s64 	%p54, %rd38, %rd8;
	@%p54 bra 	$L__BB113_50;
	st.global.f32 	[%rd30+384], %f82;
$L__BB113_50:
	setp.le.s64 	%p55, %rd38, %rd9;
	@%p55 bra 	$L__BB113_52;
	st.global.f32 	[%rd30+512], %f83;
$L__BB113_52:
	setp.le.s64 	%p56, %rd38, %rd10;
	@%p56 bra 	$L__BB113_54;
	st.global.f32 	[%rd30+640], %f84;
$L__BB113_54:
	setp.le.s64 	%p57, %rd38, %rd11;
	@%p57 bra 	$L__BB113_56;
	st.global.f32 	[%rd30+768], %f85;
$L__BB113_56:
	setp.le.s64 	%p58, %rd38, %rd12;
	@%p58 bra 	$L__BB113_58;
	st.global.f32 	[%rd30+896], %f86;
$L__BB113_58:
	setp.le.s64 	%p59, %rd38, %rd13;
	@%p59 bra 	$L__BB113_60;
	st.global.f32 	[%rd30+1024], %f87;
$L__BB113_60:
	setp.le.s64 	%p60, %rd38, %rd14;
	@%p60 bra 	$L__BB113_62;
	st.global.f32 	[%rd30+1152], %f88;
$L__BB113_62:
	setp.le.s64 	%p61, %rd38, %rd15;
	@%p61 bra 	$L__BB113_64;
	st.global.f32 	[%rd30+1280], %f89;
$L__BB113_64:
	setp.le.s64 	%p62, %rd38, %rd16;
	@%p62 bra 	$L__BB113_66;
	st.global.f32 	[%rd30+1408], %f90;
$L__BB113_66:
	setp.le.s64 	%p63, %rd38, %rd17;
	@%p63 bra 	$L__BB113_68;
	st.global.f32 	[%rd30+1536], %f91;
$L__BB113_68:
	setp.le.s64 	%p64, %rd38, %rd18;
	@%p64 bra 	$L__BB113_70;
	st.global.f32 	[%rd30+1664], %f92;
$L__BB113_70:
	setp.le.s64 	%p65, %rd38, %rd19;
	@%p65 bra 	$L__BB113_72;
	st.global.f32 	[%rd30+1792], %f93;
$L__BB113_72:
	setp.le.s64 	%p66, %rd38, %rd20;
	@%p66 bra 	$L__BB113_74;
	st.global.f32 	[%rd30+1920], %f94;
$L__BB113_74:
	setp.le.s64 	%p67, %rd38, %rd21;
	@%p67 bra 	$L__BB113_76;
	st.global.f32 	[%rd30+2048], %f95;
$L__BB113_76:
	setp.le.s64 	%p68, %rd38, %rd22;
	@%p68 bra 	$L__BB113_78;
	st.global.f32 	[%rd30+2176], %f96;
$L__BB113_78:
	setp.le.s64 	%p69, %rd38, %rd23;
	@%p69 bra 	$L__BB113_80;
	st.global.f32 	[%rd30+2304], %f97;
$L__BB113_80:
	add.s64 	%rd53, %rd53, %rd25;
	setp.lt.s64 	%p70, %rd53, %rd37;
	@%p70 bra 	$L__BB113_4;
$L__BB113_81:
	ret;

}
	// .globl	_Z15SoftmaxWarpImplI24ElementwiseScaleMaskLoadIffbE11DirectStoreIffEfLi1ELi20ELi32ELi1ELb0EL9Algorithm0EEvT_T0_ll
.visible .entry _Z15SoftmaxWarpImplI24ElementwiseScaleMaskLoadIffbE11DirectStoreIffEfLi1ELi20ELi32ELi1ELb0EL9Algorithm0EEvT_T0_ll(
	.param .align 8 .b8 _Z15SoftmaxWarpImplI24ElementwiseScaleMaskLoadIffbE11DirectStoreIffEfLi1ELi20ELi32ELi1ELb0EL9Algorithm0EEvT_T0_ll_param_0[32],
	.param .align 8 .b8 _Z15SoftmaxWarpImplI24ElementwiseScaleMaskLoadIffbE11DirectStoreIffEfLi1ELi20ELi32ELi1ELb0EL9Algorithm0EEvT_T0_ll_param_1[16],
	.param .u64 _Z15SoftmaxWarpImplI24ElementwiseScaleMaskLoadIffbE11DirectStoreIffEfLi1ELi20ELi32ELi1ELb0EL9Algorithm0EEvT_T0_ll_param_2,
	.param .u64 _Z15SoftmaxWarpImplI24ElementwiseScaleMaskLoadIffbE11DirectStoreIffEfLi1ELi20ELi32ELi1ELb0EL9Algorithm0EEvT_T0_ll_param_3
)
{
	.reg .pred 	%p<34>;
	.reg .b16 	%rs<21>;
	.reg .b32 	%r<68>;
	.reg .b32 	%f<365>;
	.reg .b64 	%rd<32>;

	ld.param.u64 	%rd14, [_Z15SoftmaxWarpImplI24ElementwiseScaleMaskLoadIffbE11DirectStoreIffEfLi1ELi20ELi32ELi1ELb0EL9Algorithm0EEvT_T0_ll_param_1+8];
	ld.param.u64 	%rd13, [_Z15SoftmaxWarpImplI24ElementwiseScaleMaskLoadIffbE11DirectStoreIffEfLi1ELi20ELi32ELi1ELb0EL9Algorithm0EEvT_T0_ll_param_1];
	ld.param.v2.f32 	{%f1, %f2}, [_Z15SoftmaxWarpImplI24ElementwiseScaleMaskLoadIffbE11DirectStoreIffEfLi1ELi20ELi32ELi1ELb0EL9Algorithm0EEvT_T0_ll_param_0+24];
	ld.param.u64 	%rd12, [_Z15SoftmaxWarpImplI24ElementwiseScaleMaskLoadIffbE11DirectStoreIffEfLi1ELi20ELi32ELi1ELb0EL9Algorithm0EEvT_T0_ll_param_0+16];
	ld.param.u64 	%rd11, [_Z15SoftmaxWarpImplI24ElementwiseScaleMaskLoadIffbE11DirectStoreIffEfLi1ELi20ELi32ELi1ELb0EL9Algorithm0EEvT_T0_ll_param_0+8];
	ld.param.u64 	%rd10, [_Z15SoftmaxWarpImplI24ElementwiseScaleMaskLoadIffbE11DirectStoreIffEfLi1ELi20ELi32ELi1ELb0EL9Algorithm0EEvT_T0_ll_param_0];
	ld.param.u64 	%rd15, [_Z15SoftmaxWarpImplI24ElementwiseScaleMaskLoadIffbE11DirectStoreIffEfLi1ELi20ELi32ELi1ELb0EL9Algorithm0EEvT_T0_ll_param_2];
	ld.param.u64 	%rd16, [_Z15SoftmaxWarpImplI24ElementwiseScaleMaskLoadIffbE11DirectStoreIffEfLi1ELi20ELi32ELi1ELb0EL9Algorithm0EEvT_T0_ll_param_3];
	setp.lt.s64 	%p1, %rd16, 641;
	@%p1 bra 	$L__BB114_2;
	mov.u64 	%rd17, $str;
	cvta.global.u64 	%rd18, %rd17;
	mov.u64 	%rd19, $str$1;
	cvta.global.u64 	%rd20, %rd19;
	mov.u64 	%rd21, __unnamed_115;
	cvta.global.u64 	%rd22, %rd21;
	{ // callseq 114, 0
	.param .b64 param0;
	st.param.b64 	[param0], %rd18;
	.param .b64 param1;
	st.param.b64 	[param1], %rd20;
	.param .b32 param2;
	st.param.b32 	[param2], 219;
	.param .b64 param3;
	st.param.b64 	[param3], %rd22;
	.param .b64 param4;
	st.param.b64 	[param4], 1;
	call.uni 
	__assertfail, 
	(
	param0, 
	param1, 
	param2, 
	param3, 
	param4
	);
	} // callseq 114
$L__BB114_2:
	mov.u32 	%r2, %ctaid.x;
	mov.u32 	%r3, %ntid.y;
	mov.u32 	%r4, %tid.y;
	mad.lo.s32 	%r5, %r2, %r3, %r4;
	mov.u32 	%r6, %nctaid.x;
	mul.lo.s32 	%r1, %r6, %r3;
	cvt.s64.s32 	%rd31, %r5;
	setp.le.s64 	%p2, %rd15, %rd31;
	@%p2 bra 	$L__BB114_5;
	mov.u32 	%r7, %tid.x;
	cvt.u64.u32 	%rd4, %r7;
	cvta.to.global.u64 	%rd5, %rd11;
	cvta.to.global.u64 	%rd6, %rd10;
	cvt.s64.s32 	%rd7, %r1;
$L__BB114_4:
	mad.lo.s64 	%rd23, %rd31, %rd12, %rd4;
	shl.b64 	%rd24, %rd23, 2;
	add.s64 	%rd25, %rd6, %rd24;
	ld.global.f32 	%f3, [%rd25];
	add.s64 	%rd26, %rd5, %rd23;
	ld.global.u8 	%rs1, [%rd26];
	setp.eq.s16 	%p3, %rs1, 0;
	mul.f32 	%f4, %f2, %f3;
	selp.f32 	%f5, %f1, %f4, %p3;
	max.f32 	%f6, %f5, 0fFF800000;
	ld.global.f32 	%f7, [%rd25+128];
	ld.global.u8 	%rs2, [%rd26+32];
	setp.eq.s16 	%p4, %rs2, 0;
	mul.f32 	%f8, %f2, %f7;
	selp.f32 	%f9, %f1, %f8, %p4;
	max.f32 	%f10, %f6, %f9;
	ld.global.f32 	%f11, [%rd25+256];
	ld.global.u8 	%rs3, [%rd26+64];
	setp.eq.s16 	%p5, %rs3, 0;
	mul.f32 	%f12, %f2, %f11;
	selp.f32 	%f13, %f1, %f12, %p5;
	max.f32 	%f14, %f10, %f13;
	ld.global.f32 	%f15, [%rd25+384];
	ld.global.u8 	%rs4, [%rd26+96];
	setp.eq.s16 	%p6, %rs4, 0;
	mul.f32 	%f16, %f2, %f15;
	selp.f32 	%f17, %f1, %f16, %p6;
	max.f32 	%f18, %f14, %f17;
	ld.global.f32 	%f19, [%rd25+512];
	ld.global.u8 	%rs5, [%rd26+128];
	setp.eq.s16 	%p7, %rs5, 0;
	mul.f32 	%f20, %f2, %f19;
	selp.f32 	%f21, %f1, %f20, %p7;
	max.f32 	%f22, %f18, %f21;
	ld.global.f32 	%f23, [%rd25+640];
	ld.global.u8 	%rs6, [%rd26+160];
	setp.eq.s16 	%p8, %rs6, 0;
	mul.f32 	%f24, %f2, %f23;
	selp.f32 	%f25, %f1, %f24, %p8;
	max.f32 	%f26, %f22, %f25;
	ld.global.f32 	%f27, [%rd25+768];
	ld.global.u8 	%rs7, [%rd26+192];
	setp.eq.s16 	%p9, %rs7, 0;
	mul.f32 	%f28, %f2, %f27;
	selp.f32 	%f29, %f1, %f28, %p9;
	max.f32 	%f30, %f26, %f29;
	ld.global.f32 	%f31, [%rd25+896];
	ld.global.u8 	%rs8, [%rd26+224];
	setp.eq.s16 	%p10, %rs8, 0;
	mul.f32 	%f32, %f2, %f31;
	selp.f32 	%f33, %f1, %f32, %p10;
	max.f32 	%f34, %f30, %f33;
	ld.global.f32 	%f35, [%rd25+1024];
	ld.global.u8 	%rs9, [%rd26+256];
	setp.eq.s16 	%p11, %rs9, 0;
	mul.f32 	%f36, %f2, %f35;
	selp.f32 	%f37, %f1, %f36, %p11;
	max.f32 	%f38, %f34, %f37;
	ld.global.f32 	%f39, [%rd25+1152];
	ld.global.u8 	%rs10, [%rd26+288];
	setp.eq.s16 	%p12, %rs10, 0;
	mul.f32 	%f40, %f2, %f39;
	selp.f32 	%f41, %f1, %f40, %p12;
	max.f32 	%f42, %f38, %f41;
	ld.global.f32 	%f43, [%rd25+1280];
	ld.global.u8 	%rs11, [%rd26+320];
	setp.eq.s16 	%p13, %rs11, 0;
	mul.f32 	%f44, %f2, %f43;
	selp.f32 	%f45, %f1, %f44, %p13;
	max.f32 	%f46, %f42, %f45;
	ld.global.f32 	%f47, [%rd25+1408];
	ld.global.u8 	%rs12, [%rd26+352];
	setp.eq.s16 	%p14, %rs12, 0;
	mul.f32 	%f48, %f2, %f47;
	selp.f32 	%f49, %f1, %f48, %p14;
	max.f32 	%f50, %f46, %f49;
	ld.global.f32 	%f51, [%rd25+1536];
	ld.global.u8 	%rs13, [%rd26+384];
	setp.eq.s16 	%p15, %rs13, 0;
	mul.f32 	%f52, %f2, %f51;
	selp.f32 	%f53, %f1, %f52, %p15;
	max.f32 	%f54, %f50, %f53;
	ld.global.f32 	%f55, [%rd25+1664];
	ld.global.u8 	%rs14, [%rd26+416];
	setp.eq.s16 	%p16, %rs14, 0;
	mul.f32 	%f56, %f2, %f55;
	selp.f32 	%f57, %f1, %f56, %p16;
	max.f32 	%f58, %f54, %f57;
	ld.global.f32 	%f59, [%rd25+1792];
	ld.global.u8 	%rs15, [%rd26+448];
	setp.eq.s16 	%p17, %rs15, 0;
	mul.f32 	%f60, %f2, %f59;
	selp.f32 	%f61, %f1, %f60, %p17;
	max.f32 	%f62, %f58, %f61;
	ld.global.f32 	%f63, [%rd25+1920];
	ld.global.u8 	%rs16, [%rd26+480];
	setp.eq.s16 	%p18, %rs16, 0;
	mul.f32 	%f64, %f2, %f63;
	selp.f32 	%f65, %f1, %f64, %p18;
	max.f32 	%f66, %f62, %f65;
	ld.global.f32 	%f67, [%rd25+2048];
	ld.global.u8 	%rs17, [%rd26+512];
	setp.eq.s16 	%p19, %rs17, 0;
	mul.f32 	%f68, %f2, %f67;
	selp.f32 	%f69, %f1, %f68, %p19;
	max.f32 	%f70, %f66, %f69;
	ld.global.f32 	%f71, [%rd25+2176];
	ld.global.u8 	%rs18, [%rd26+544];
	setp.eq.s16 	%p20, %rs18, 0;
	mul.f32 	%f72, %f2, %f71;
	selp.f32 	%f73, %f1, %f72, %p20;
	max.f32 	%f74, %f70, %f73;
	ld.global.f32 	%f75, [%rd25+2304];
	ld.global.u8 	%rs19, [%rd26+576];
	setp.eq.s16 	%p21, %rs19, 0;
	mul.f32 	%f76, %f2, %f75;
	selp.f32 	%f77, %f1, %f76, %p21;
	max.f32 	%f78, %f74, %f77;
	ld.global.f32 	%f79, [%rd25+2432];
	ld.global.u8 	%rs20, [%rd26+608];
	setp.eq.s16 	%p22, %rs20, 0;
	mul.f32 	%f80, %f2, %f79;
	selp.f32 	%f81, %f1, %f80, %p22;
	max.f32 	%f82, %f78, %f81;
	mov.b32 	%r8, %f82;
	shfl.sync.bfly.b32	%r9|%p23, %r8, 16, 31, -1;
	mov.b32 	%f83, %r9;
	max.f32 	%f84, %f82, %f83;
	mov.b32 	%r10, %f84;
	shfl.sync.bfly.b32	%r11|%p24, %r10, 8, 31, -1;
	mov.b32 	%f85, %r11;
	max.f32 	%f86, %f84, %f85;
	mov.b32 	%r12, %f86;
	shfl.sync.bfly.b32	%r13|%p25, %r12, 4, 31, -1;
	mov.b32 	%f87, %r13;
	max.f32 	%f88, %f86, %f87;
	mov.b32 	%r14, %f88;
	shfl.sync.bfly.b32	%r15|%p26, %r14, 2, 31, -1;
	mov.b32 	%f89, %r15;
	max.f32 	%f90, %f88, %f89;
	mov.b32 	%r16, %f90;
	shfl.sync.bfly.b32	%r17|%p27, %r16, 1, 31, -1;
	mov.b32 	%f91, %r17;
	max.f32 	%f92, %f90, %f91;
	sub.f32 	%f93, %f5, %f92;
	fma.rn.f32 	%f94, %f93, 0f3BBB989D, 0f3F000000;
	cvt.sat.f32.f32 	%f95, %f94;
	mov.f32 	%f96, 0f4B400001;
	mov.f32 	%f97, 0f437C0000;
	fma.rm.f32 	%f98, %f95, %f97, %f96;
	add.f32 	%f99, %f98, 0fCB40007F;
	neg.f32 	%f100, %f99;
	fma.rn.f32 	%f101, %f93, 0f3FB8AA3B, %f100;
	fma.rn.f32 	%f102, %f93, 0f32A57060, %f101;
	mov.b32 	%r18, %f98;
	shl.b32 	%r19, %r18, 23;
	mov.b32 	%f103, %r19;
	ex2.approx.ftz.f32 	%f104, %f102;
	mul.f32 	%f105, %f104, %f103;
	add.f32 	%f106, %f105, 0f00000000;
	sub.f32 	%f107, %f9, %f92;
	fma.rn.f32 	%f108, %f107, 0f3BBB989D, 0f3F000000;
	cvt.sat.f32.f32 	%f109, %f108;
	fma.rm.f32 	%f110, %f109, %f97, %f96;
	add.f32 	%f111, %f110, 0fCB40007F;
	neg.f32 	%f112, %f111;
	fma.rn.f32 	%f113, %f107, 0f3FB8AA3B, %f112;
	fma.rn.f32 	%f114, %f107, 0f32A57060, %f113;
	mov.b32 	%r20, %f110;
	shl.b32 	%r21, %r20, 23;
	mov.b32 	%f115, %r21;
	ex2.approx.ftz.f32 	%f116, %f114;
	mul.f32 	%f117, %f116, %f115;
	add.f32 	%f118, %f106, %f117;
	sub.f32 	%f119, %f13, %f92;
	fma.rn.f32 	%f120, %f119, 0f3BBB989D, 0f3F000000;
	cvt.sat.f32.f32 	%f121, %f120;
	fma.rm.f32 	%f122, %f121, %f97, %f96;
	add.f32 	%f123, %f122, 0fCB40007F;
	neg.f32 	%f124, %f123;
	fma.rn.f32 	%f125, %f119, 0f3FB8AA3B, %f124;
	fma.rn.f32 	%f126, %f119, 0f32A57060, %f125;
	mov.b32 	%r22, %f122;
	shl.b32 	%r23, %r22, 23;
	mov.b32 	%f127, %r23;
	ex2.approx.ftz.f32 	%f128, %f126;
	mul.f32 	%f129, %f128, %f127;
	add.f32 	%f130, %f118, %f129;
	sub.f32 	%f131, %f17, %f92;
	fma.rn.f32 	%f132, %f131, 0f3BBB989D, 0f3F000000;
	cvt.sat.f32.f32 	%f133, %f132;
	fma.rm.f32 	%f134, %f133, %f97, %f96;
	add.f32 	%f135, %f134, 0fCB40007F;
	neg.f32 	%f136, %f135;
	fma.rn.f32 	%f137, %f131, 0f3FB8AA3B, %f136;
	fma.rn.f32 	%f138, %f131, 0f32A57060, %f137;
	mov.b32 	%r24, %f134;
	shl.b32 	%r25, %r24, 23;
	mov.b32 	%f139, %r25;
	ex2.approx.ftz.f32 	%f140, %f138;
	mul.f32 	%f141, %f140, %f139;
	add.f32 	%f142, %f130, %f141;
	sub.f32 	%f143, %f21, %f92;
	fma.rn.f32 	%f144, %f143, 0f3BBB989D, 0f3F000000;
	cvt.sat.f32.f32 	%f145, %f144;
	fma.rm.f32 	%f146, %f145, %f97, %f96;
	add.f32 	%f147, %f146, 0fCB40007F;
	neg.f32 	%f148, %f147;
	fma.rn.f32 	%f149, %f143, 0f3FB8AA3B, %f148;
	fma.rn.f32 	%f150, %f143, 0f32A57060, %f149;
	mov.b32 	%r26, %f146;
	shl.b32 	%r27, %r26, 23;
	mov.b32 	%f151, %r27;
	ex2.approx.ftz.f32 	%f152, %f150;
	mul.f32 	%f153, %f152, %f151;
	add.f32 	%f154, %f142, %f153;
	sub.f32 	%f155, %f25, %f92;
	fma.rn.f32 	%f156, %f155, 0f3BBB989D, 0f3F000000;
	cvt.sat.f32.f32 	%f157, %f156;
	fma.rm.f32 	%f158, %f157, %f97, %f96;
	add.f32 	%f159, %f158, 0fCB40007F;
	neg.f32 	%f160, %f159;
	fma.rn.f32 	%f161, %f155, 0f3FB8AA3B, %f160;
	fma.rn.f32 	%f162, %f155, 0f32A57060, %f161;
	mov.b32 	%r28, %f158;
	shl.b32 	%r29, %r28, 23;
	mov.b32 	%f163, %r29;
	ex2.approx.ftz.f32 	%f164, %f162;
	mul.f32 	%f165, %f164, %f163;
	add.f32 	%f166, %f154, %f165;
	sub.f32 	%f167, %f29, %f92;
	fma.rn.f32 	%f168, %f167, 0f3BBB989D, 0f3F000000;
	cvt.sat.f32.f32 	%f169, %f168;
	fma.rm.f32 	%f170, %f169, %f97, %f96;
	add.f32 	%f171, %f170, 0fCB40007F;
	neg.f32 	%f172, %f171;
	fma.rn.f32 	%f173, %f167, 0f3FB8AA3B, %f172;
	fma.rn.f32 	%f174, %f167, 0f32A57060, %f173;
	mov.b32 	%r30, %f170;
	shl.b32 	%r31, %r30, 23;
	mov.b32 	%f175, %r31;
	ex2.approx.ftz.f32 	%f176, %f174;
	mul.f32 	%f177, %f176, %f175;
	add.f32 	%f178, %f166, %f177;
	sub.f32 	%f179, %f33, %f92;
	fma.rn.f32 	%f180, %f179, 0f3BBB989D, 0f3F000000;
	cvt.sat.f32.f32 	%f181, %f180;
	fma.rm.f32 	%f182, %f181, %f97, %f96;
	add.f32 	%f183, %f182, 0fCB40007F;
	neg.f32 	%f184, %f183;
	fma.rn.f32 	%f185, %f179, 0f3FB8AA3B, %f184;
	fma.rn.f32 	%f186, %f179, 0f32A57060, %f185;
	mov.b32 	%r32, %f182;
	shl.b32 	%r33, %r32, 23;
	mov.b32 	%f187, %r33;
	ex2.approx.ftz.f32 	%f188, %f186;
	mul.f32 	%f189, %f188, %f187;
	add.f32 	%f190, %f178, %f189;
	sub.f32 	%f191, %f37, %f92;
	fma.rn.f32 	%f192, %f191, 0f3BBB989D, 0f3F000000;
	cvt.sat.f32.f32 	%f193, %f192;
	fma.rm.f32 	%f194, %f193, %f97, %f96;
	add.f32 	%f195, %f194, 0fCB40007F;
	neg.f32 	%f196, %f195;
	fma.rn.f32 	%f197, %f191, 0f3FB8AA3B, %f196;
	fma.rn.f32 	%f198, %f191, 0f32A57060, %f197;
	mov.b32 	%r34, %f194;
	shl.b32 	%r35, %r34, 23;
	mov.b32 	%f199, %r35;
	ex2.approx.ftz.f32 	%f200, %f198;
	mul.f32 	%f201, %f200, %f199;
	add.f32 	%f202, %f190, %f201;
	sub.f32 	%f203, %f41, %f92;
	fma.rn.f32 	%f204, %f203, 0f3BBB989D, 0f3F000000;
	cvt.sat.f32.f32 	%f205, %f204;
	fma.rm.f32 	%f206, %f205, %f97, %f96;
	add.f32 	%f207, %f206, 0fCB40007F;
	neg.f32 	%f208, %f207;
	fma.rn.f32 	%f209, %f203, 0f3FB8AA3B, %f208;
	fma.rn.f32 	%f210, %f203, 0f32A57060, %f209;
	mov.b32 	%r36, %f206;
	shl.b32 	%r37, %r36, 23;
	mov.b32 	%f211, %r37;
	ex2.approx.ftz.f32 	%f212, %f210;
	mul.f32 	%f213, %f212, %f211;
	add.f32 	%f214, %f202, %f213;
	sub.f32 	%f215, %f45, %f92;
	fma.rn.f32 	%f216, %f215, 0f3BBB989D, 0f3F000000;
	cvt.sat.f32.f32 	%f217, %f216;
	fma.rm.f32 	%f218, %f217, %f97, %f96;
	add.f32 	%f219, %f218, 0fCB40007F;
	neg.f32 	%f220, %f219;
	fma.rn.f32 	%f221, %f215, 0f3FB8AA3B, %f220;
	fma.rn.f32 	%f222, %f215, 0f32A57060, %f221;
	mov.b32 	%r38, %f218;
	shl.b32 	%r39, %r38, 23;
	mov.b32 	%f223, %r39;
	ex2.approx.ftz.f32 	%f224, %f222;
	mul.f32 	%f225, %f224, %f223;
	add.f32 	%f226, %f214, %f225;
	sub.f32 	%f227, %f49, %f92;
	fma.rn.f32 	%f228, %f227, 0f3BBB989D, 0f3F000000;
	cvt.sat.f32.f32 	%f229, %f228;
	fma.rm.f32 	%f230, %f229, %f97, %f96;
	add.f32 	%f231, %f230, 0fCB40007F;
	neg.f32 	%f232, %f231;
	fma.rn.f32 	%f233, %f227, 0f3FB8AA3B, %f232;
	fma.rn.f32 	%f234, %f227, 0f32A57060, %f233;
	mov.b32 	%r40, %f230;
	shl.b32 	%r41, %r40, 23;
	mov.b32 	%f235, %r41;
	ex2.approx.ftz.f32 	%f236, %f234;
	mul.f32 	%f237, %f236, %f235;
	add.f32 	%f238, %f226, %f237;
	sub.f32 	%f239, %f53, %f92;
	fma.rn.f32 	%f240, %f239, 0f3BBB989D, 0f3F000000;
	cvt.sat.f32.f32 	%f241, %f240;
	fma.rm.f32 	%f242, %f241, %f97, %f96;
	add.f32 	%f243, %f242, 0fCB40007F;
	neg.f32 	%f244, %f243;
	fma.rn.f32 	%f245, %f239, 0f3FB8AA3B, %f244;
	fma.rn.f32 	%f246, %f239, 0f32A57060, %f245;
	mov.b32 	%r42, %f242;
	shl.b32 	%r43, %r42, 23;
	mov.b32 	%f247, %r43;
	ex2.approx.ftz.f32 	%f248, %f246;
	mul.f32 	%f249, %f248, %f247;
	add.f32 	%f250, %f238, %f249;
	sub.f32 	%f251, %f57, %f92;
	fma.rn.f32 	%f252, %f251, 0f3BBB989D, 0f3F000000;
	cvt.sat.f32.f32 	%f253, %f252;
	fma.rm.f32 	%f254, %f253, %f97, %f96;
	add.f32 	%f255, %f254, 0fCB40007F;
	neg.f32 	%f256, %f255;
	fma.rn.f32 	%f257, %f251, 0f3FB8AA3B, %f256;
	fma.rn.f32 	%f258, %f251, 0f32A57060, %f257;
	mov.b32 	%r44, %f254;
	shl.b32 	%r45, %r44, 23;
	mov.b32 	%f259, %r45;
	ex2.approx.ftz.f32 	%f260, %f258;
	mul.f32 	%f261, %f260, %f259;
	add.f32 	%f262, %f250, %f261;
	sub.f32 	%f263, %f61, %f92;
	fma.rn.f32 	%f264, %f263, 0f3BBB989D, 0f3F000000;
	cvt.sat.f32.f32 	%f265, %f264;
	fma.rm.f32 	%f266, %f265, %f97, %f96;
	add.f32 	%f267, %f266, 0fCB40007F;
	neg.f32 	%f268, %f267;
	fma.rn.f32 	%f269, %f263, 0f3FB8AA3B, %f268;
	fma.rn.f32 	%f270, %f263, 0f32A57060, %f269;
	mov.b32 	%r46, %f266;
	shl.b32 	%r47, %r46, 23;
	mov.b32 	%f271, %r47;
	ex2.approx.ftz.f32 	%f272, %f270;
	mul.f32 	%f273, %f272, %f271;
	add.f32 	%f274, %f262, %f273;
	sub.f32 	%f275, %f65, %f92;
	fma.rn.f32 	%f276, %f275, 0f3BBB989D, 0f3F000000;
	cvt.sat.f32.f32 	%f277, %f276;
	fma.rm.f32 	%f278, %f277, %f97, %f96;
	add.f32 	%f279, %f278, 0fCB40007F;
	neg.f32 	%f280, %f279;
	fma.rn.f32 	%f281, %f275, 0f3FB8AA3B, %f280;
	fma.rn.f32 	%f282, %f275, 0f32A57060, %f281;
	mov.b32 	%r48, %f278;
	shl.b32 	%r49, %r48, 23;
	mov.b32 	%f283, %r49;
	ex2.approx.ftz.f32 	%f284, %f282;
	mul.f32 	%f285, %f284, %f283;
	add.f32 	%f286, %f274, %f285;
	sub.f32 	%f287, %f69, %f92;
	fma.rn.f32 	%f288, %f287, 0f3BBB989D, 0f3F000000;
	cvt.sat.f32.f32 	%f289, %f288;
	fma.rm.f32 	%f290, %f289, %f97, %f96;
	add.f32 	%f291, %f290, 0fCB40007F;
	neg.f32 	%f292, %f291;
	fma.rn.f32 	%f293, %f287, 0f3FB8AA3B, %f292;
	fma.rn.f32 	%f294, %f287, 0f32A57060, %f293;
	mov.b32 	%r50, %f290;
	shl.b32 	%r51, %r50, 23;
	mov.b32 	%f295, %r51;
	ex2.approx.ftz.f32 	%f296, %f294;
	mul.f32 	%f297, %f296, %f295;
	add.f32 	%f298, %f286, %f297;
	sub.f32 	%f299, %f73, %f92;
	fma.rn.f32 	%f300, %f299, 0f3BBB989D, 0f3F000000;
	cvt.sat.f32.f32 	%f301, %f300;
	fma.rm.f32 	%f302, %f301, %f97, %f96;
	add.f32 	%f303, %f302, 0fCB40007F;
	neg.f32 	%f304, %f303;
	fma.rn.f32 	%f305, %f299, 0f3FB8AA3B, %f304;
	fma.rn.f32 	%f306, %f299, 0f32A57060, %f305;
	mov.b32 	%r52, %f302;
	shl.b32 	%r53, %r52, 23;
	mov.b32 	%f307, %r53;
	ex2.approx.ftz.f32 	%f308, %f306;
	mul.f32 	%f309, %f308, %f307;
	add.f32 	%f310, %f298, %f309;
	sub.f32 	%f311, %f77, %f92;
	fma.rn.f32 	%f312, %f311, 0f3BBB989D, 0f3F000000;
	cvt.sat.f32.f32 	%f313, %f312;
	fma.rm.f32 	%f314, %f313, %f97, %f96;
	add.f32 	%f315, %f314, 0fCB40007F;
	neg.f32 	%f316, %f315;
	fma.rn.f32 	%f317, %f311, 0f3FB8AA3B, %f316;
	fma.rn.f32 	%f318, %f311, 0f32A57060, %f317;
	mov.b32 	%r54, %f314;
	shl.b32 	%r55, %r54, 23;
	mov.b32 	%f319, %r55;
	ex2.approx.ftz.f32 	%f320, %f318;
	mul.f32 	%f321, %f320, %f319;
	add.f32 	%f322, %f310, %f321;
	sub.f32 	%f323, %f81, %f92;
	fma.rn.f32 	%f324, %f323, 0f3BBB989D, 0f3F000000;
	cvt.sat.f32.f32 	%f325, %f324;
	fma.rm.f32 	%f326, %f325, %f97, %f96;
	add.f32 	%f327, %f326, 0fCB40007F;
	neg.f32 	%f328, %f327;
	fma.rn.f32 	%f329, %f323, 0f3FB8AA3B, %f328;
	fma.rn.f32 	%f330, %f323, 0f32A57060, %f329;
	mov.b32 	%r56, %f326;
	shl.b32 	%r57, %r56, 23;
	mov.b32 	%f331, %r57;
	ex2.approx.ftz.f32 	%f332, %f330;
	mul.f32 	%f333, %f332, %f331;
	add.f32 	%f334, %f322, %f333;
	mov.b32 	%r58, %f334;
	shfl.sync.bfly.b32	%r59|%p28, %r58, 16, 31, -1;
	mov.b32 	%f335, %r59;
	add.f32 	%f336, %f334, %f335;
	mov.b32 	%r60, %f336;
	shfl.sync.bfly.b32	%r61|%p29, %r60, 8, 31, -1;
	mov.b32 	%f337, %r61;
	add.f32 	%f338, %f336, %f337;
	mov.b32 	%r62, %f338;
	shfl.sync.bfly.b32	%r63|%p30, %r62, 4, 31, -1;
	mov.b32 	%f339, %r63;
	add.f32 	%f340, %f338, %f339;
	mov.b32 	%r64, %f340;
	shfl.sync.bfly.b32	%r65|%p31, %r64, 2, 31, -1;
	mov.b32 	%f341, %r65;
	add.f32 	%f342, %f340, %f341;
	mov.b32 	%r66, %f342;
	shfl.sync.bfly.b32	%r67|%p32, %r66, 1, 31, -1;
	mov.b32 	%f343, %r67;
	add.f32 	%f344, %f342, %f343;
	div.rn.f32 	%f345, %f105, %f344;
	div.rn.f32 	%f346, %f117, %f344;
	div.rn.f32 	%f347, %f129, %f344;
	div.rn.f32 	%f348, %f141, %f344;
	div.rn.f32 	%f349, %f153, %f344;
	div.rn.f32 	%f350, %f165, %f344;
	div.rn.f32 	%f351, %f177, %f344;
	div.rn.f32 	%f352, %f189, %f344;
	div.rn.f32 	%f353, %f201, %f344;
	div.rn.f32 	%f354, %f213, %f344;
	div.rn.f32 	%f355, %f225, %f344;
	div.rn.f32 	%f356, %f237, %f344;
	div.rn.f32 	%f357, %f249, %f344;
	div.rn.f32 	%f358, %f261, %f344;
	div.rn.f32 	%f359, %f273, %f344;
	div.rn.f32 	%f360, %f285, %f344;
	div.rn.f32 	%f361, %f297, %f344;
	div.rn.f32 	%f362, %f309, %f344;
	div.rn.f32 	%f363, %f321, %f344;
	div.rn.f32 	%f364, %f333, %f344;
	mad.lo.s64 	%rd27, %rd31, %rd14, %rd4;
	cvta.to.global.u64 	%rd28, %rd13;
	shl.b64 	%rd29, %rd27, 2;
	add.s64 	%rd30, %rd28, %rd29;
	st.global.f32 	[%rd30], %f345;
	st.global.f32 	[%rd30+128], %f346;
	st.global.f32 	[%rd30+256], %f347;
	st.global.f32 	[%rd30+384], %f348;
	st.global.f32 	[%rd30+512], %f349;
	st.global.f32 	[%rd30+640], %f350;
	st.global.f32 	[%rd30+768], %f351;
	st.global.f32 	[%rd30+896], %f352;
	st.global.f32 	[%rd30+1024], %f353;
	st.global.f32 	[%rd30+1152], %f354;
	st.global.f32 	[%rd30+1280], %f355;
	st.global.f32 	[%rd30+1408], %f356;
	st.global.f32 	[%rd30+1536], %f357;
	st.global.f32 	[%rd30+1664], %f358;
	st.global.f32 	[%rd30+1792], %f359;
	st.global.f32 	[%rd30+1920], %f360;
	st.global.f32 	[%rd30+2048], %f361;
	st.global.f32 	[%rd30+2176], %f362;
	st.global.f32 	[%rd30+2304], %f363;
	st.global.f32 	[%rd30+2432], %f364;
	add.s64 	%rd31, %rd31, %rd7;
	setp.lt.s64 	%p33, %rd31, %rd15;
	@%p33 bra 	$L__BB114_4;
$L__BB114_5:
	ret;

}
	// .globl	_Z15SoftmaxWarpImplI24ElementwiseScaleMaskLoadIffbE11DirectStoreIffEfLi1ELi20ELi32ELi1ELb1EL9Algorithm0EEvT_T0_ll
.visible .entry _Z15SoftmaxWarpImplI24ElementwiseScaleMaskLoadIffbE11DirectStoreIffEfLi1ELi20ELi32ELi1ELb1EL9Algorithm0EEvT_T0_ll(
	.param .align 8 .b8 _Z15SoftmaxWarpImplI24ElementwiseScaleMaskLoadIffbE11DirectStoreIffEfLi1ELi20ELi32ELi1ELb1EL9Algorithm0EEvT_T0_ll_param_0[32],
	.param .align 8 .b8 _Z15SoftmaxWarpImplI24ElementwiseScaleMaskLoadIffbE11DirectStoreIffEfLi1ELi20ELi32ELi1ELb1EL9Algorithm0EEvT_T0_ll_param_1[16],
	.param .u64 _Z15SoftmaxWarpImplI24ElementwiseScaleMaskLoadIffbE11DirectStoreIffEfLi1ELi20ELi32ELi1ELb1EL9Algorithm0EEvT_T0_ll_param_2,
	.param .u64 _Z15SoftmaxWarpImplI24ElementwiseScaleMaskLoadIffbE11DirectStoreIffEfLi1ELi20ELi32ELi1ELb1EL9Algorithm0EEvT_T0_ll_param_3
)
{
	.reg .pred 	%p<74>;
	.reg .b16 	%rs<21>;
	.reg .b32 	%r<87>;
	.reg .b32 	%f<467>;
	.reg .b64 	%rd<54>;

	ld.param.u64 	%rd35, [_Z15SoftmaxWarpImplI24ElementwiseScaleMaskLoadIffbE11DirectStoreIffEfLi1ELi20ELi32ELi1ELb1EL9Algorithm0EEvT_T0_ll_param_1+8];
	ld.param.u64 	%rd34, [_Z15SoftmaxWarpImplI24ElementwiseScaleMaskLoadIffbE11DirectStoreIffEfLi1ELi20ELi32ELi1ELb1EL9Algorithm0EEvT_T0_ll_param_1];
	ld.param.v2.f32 	{%f103, %f104}, [_Z15SoftmaxWarpImplI24ElementwiseScaleMaskLoadIffbE11DirectStoreIffEfLi1ELi20ELi32ELi1ELb1EL9Algorithm0EEvT_T0_ll_param_0+24];
	ld.param.u64 	%rd33, [_Z15SoftmaxWarpImplI24ElementwiseScaleMaskLoadIffbE11DirectStoreIffEfLi1ELi20ELi32ELi1ELb1EL9Algorithm0EEvT_T0_ll_param_0+16];
	ld.param.u64 	%rd32, [_Z15SoftmaxWarpImplI24ElementwiseScaleMaskLoadIffbE11DirectStoreIffEfLi1ELi20ELi32ELi1ELb1EL9Algorithm0EEvT_T0_ll_param_0+8];
	ld.param.u64 	%rd31, [_Z15SoftmaxWarpImplI24ElementwiseScaleMaskLoadIffbE11DirectStoreIffEfLi1ELi20ELi32ELi1ELb1EL9Algorithm0EEvT_T0_ll_param_0];
	ld.param.u64 	%rd36, [_Z15SoftmaxWarpImplI24ElementwiseScaleMaskLoadIffbE11DirectStoreIffEfLi1ELi20ELi32ELi1ELb1EL9Algorithm0EEvT_T0_ll_param_2];
	ld.param.u64 	%rd37, [_Z15SoftmaxWarpImplI24ElementwiseScaleMaskLoadIffbE11DirectStoreIffEfLi1ELi20ELi32ELi1ELb1EL9Algorithm0EEvT_T0_ll_param_3];
	cvta.to.global.u64 	%rd1, %rd31;
	setp.lt.s64 	%p1, %rd37, 641;
	@%p1 bra 	$L__BB115_2;
	mov.u64 	%rd38, $str;
	cvta.global.u64 	%rd39, %rd38;
	mov.u64 	%rd40, $str$1;
	cvta.global.u64 	%rd41, %rd40;
	mov.u64 	%rd42, __unnamed_116;
	cvta.global.u64 	%rd43, %rd42;
	{ // callseq 115, 0
	.param .b64 param0;
	st.param.b64 	[param0], %rd39;
	.param .b64 param1;
	st.param.b64 	[param1], %rd41;
	.param .b32 param2;
	st.param.b32 	[param2], 219;
	.param .b64 param3;
	st.param.b64 	[param3], %rd43;
	.param .b64 param4;
	st.param.b64 	[param4], 1;
	call.uni 
	__assertfail, 
	(
	param0, 
	param1, 
	param2, 
	param3, 
	param4
	);
	} // callseq 115
$L__BB115_2:
	mov.u32 	%r2, %ctaid.x;
	mov.u32 	%r3, %ntid.y;
	mov.u32 	%r4, %tid.y;
	mad.lo.s32 	%r5, %r2, %r3, %r4;
	mov.u32 	%r6, %nctaid.x;
	mul.lo.s32 	%r1, %r6, %r3;
	cvt.s64.s32 	%rd53, %r5;
	setp.le.s64 	%p2, %rd36, %rd53;
	@%p2 bra 	$L__BB115_85;
	mov.u32 	%r7, %tid.x;
	cvt.u64.u32 	%rd3, %r7;
	add.s32 	%r8, %r7, 32;
	cvt.u64.u32 	%rd4, %r8;
	add.s32 	%r9, %r7, 64;
	cvt.u64.u32 	%rd5, %r9;
	add.s32 	%r10, %r7, 96;
	cvt.u64.u32 	%rd6, %r10;
	add.s32 	%r11, %r7, 128;
	cvt.u64.u32 	%rd7, %r11;
	add.s32 	%r12, %r7, 160;
	cvt.u64.u32 	%rd8, %r12;
	add.s32 	%r13, %r7, 192;
	cvt.u64.u32 	%rd9, %r13;
	add.s32 	%r14, %r7, 224;
	cvt.u64.u32 	%rd10, %r14;
	add.s32 	%r15, %r7, 256;
	cvt.u64.u32 	%rd11, %r15;
	add.s32 	%r16, %r7, 288;
	cvt.u64.u32 	%rd12, %r16;
	add.s32 	%r17, %r7, 320;
	cvt.u64.u32 	%rd13, %r17;
	add.s32 	%r18, %r7, 352;
	cvt.u64.u32 	%rd14, %r18;
	add.s32 	%r19, %r7, 384;
	cvt.u64.u32 	%rd15, %r19;
	add.s32 	%r20, %r7, 416;
	cvt.u64.u32 	%rd16, %r20;
	add.s32 	%r21, %r7, 448;
	cvt.u64.u32 	%rd17, %r21;
	add.s32 	%r22, %r7, 480;
	cvt.u64.u32 	%rd18, %r22;
	add.s32 	%r23, %r7, 512;
	cvt.u64.u32 	%rd19, %r23;
	add.s32 	%r24, %r7, 544;
	cvt.u64.u32 	%rd20, %r24;
	add.s32 	%r25, %r7, 576;
	cvt.u64.u32 	%rd21, %r25;
	add.s32 	%r26, %r7, 608;
	cvt.u64.u32 	%rd22, %r26;
	cvt.s64.s32 	%rd23, %r1;
$L__BB115_4:
	cvta.to.global.u64 	%rd25, %rd32;
	setp.le.s64 	%p3, %rd37, %rd3;
	mul.lo.s64 	%rd26, %rd53, %rd33;
	mov.f32 	%f427, 0fFF800000;
	mov.f32 	%f430, %f427;
	@%p3 bra 	$L__BB115_6;
	add.s64 	%rd44, %rd26, %rd3;
	shl.b64 	%rd45, %rd44, 2;
	add.s64 	%rd46, %rd1, %rd45;
	ld.global.f32 	%f106, [%rd46];
	add.s64 	%rd47, %rd25, %rd44;
	ld.global.u8 	%rs1, [%rd47];
	setp.eq.s16 	%p4, %rs1, 0;
	mul.f32 	%f107, %f104, %f106;
	selp.f32 	%f427, %f103, %f107, %p4;
	max.f32 	%f430, %f427, 0fFF800000;
$L__BB115_6:
	setp.le.s64 	%p5, %rd37, %rd4;
	add.s64 	%rd48, %rd26, %rd3;
	add.s64 	%rd27, %rd25, %rd48;
	shl.b64 	%rd49, %rd48, 2;
	add.s64 	%rd28, %rd1, %rd49;
	mov.f32 	%f429, 0fFF800000;
	@%p5 bra 	$L__BB115_8;
	ld.global.f32 	%f109, [%rd28+128];
	ld.global.u8 	%rs2, [%rd27+32];
	setp.eq.s16 	%p6, %rs2, 0;
	mul.f32 	%f110, %f104, %f109;
	selp.f32 	%f429, %f103, %f110, %p6;
	max.f32 	%f430, %f430, %f429;
$L__BB115_8:
	setp.le.s64 	%p7, %rd37, %rd5;
	mov.f32 	%f431, 0fFF800000;
	@%p7 bra 	$L__BB115_10;
	ld.global.f32 	%f112, [%rd28+256];
	ld.global.u8 	%rs3, [%rd27+64];
	setp.eq.s16 	%p8, %rs3, 0;
	mul.f32 	%f113, %f104, %f112;
	selp.f32 	%f431, %f103, %f113, %p8;
	max.f32 	%f430, %f430, %f431;
$L__BB115_10:
	setp.le.s64 	%p9, %rd37, %rd6;
	mov.f32 	%f433, 0fFF800000;
	@%p9 bra 	$L__BB115_12;
	ld.global.f32 	%f115, [%rd28+384];
	ld.global.u8 	%rs4, [%rd27+96];
	setp.eq.s16 	%p10, %rs4, 0;
	mul.f32 	%f116, %f104, %f115;
	selp.f32 	%f433, %f103, %f116, %p10;
	max.f32 	%f430, %f430, %f433;
$L__BB115_12:
	setp.le.s64 	%p11, %rd37, %rd7;
	mov.f32 	%f435, 0fFF800000;
	@%p11 bra 	$L__BB115_14;
	ld.global.f32 	%f118, [%rd28+512];
	ld.global.u8 	%rs5, [%rd27+128];
	setp.eq.s16 	%p12, %rs5, 0;
	mul.f32 	%f119, %f104, %f118;
	selp.f32 	%f435, %f103, %f119, %p12;
	max.f32 	%f430, %f430, %f435;
$L__BB115_14:
	setp.le.s64 	%p13, %rd37, %rd8;
	mov.f32 	%f437, 0fFF800000;
	@%p13 bra 	$L__BB115_16;
	ld.global.f32 	%f121, [%rd28+640];
	ld.global.u8 	%rs6, [%rd27+160];
	setp.eq.s16 	%p14, %rs6, 0;
	mul.f32 	%f122, %f104, %f121;
	selp.f32 	%f437, %f103, %f122, %p14;
	max.f32 	%f430, %f430, %f437;
$L__BB115_16:
	setp.le.s64 	%p15, %rd37, %rd9;
	mov.f32 	%f439, 0fFF800000;
	@%p15 bra 	$L__BB115_18;
	ld.global.f32 	%f124, [%rd28+768];
	ld.global.u8 	%rs7, [%rd27+192];
	setp.eq.s16 	%p16, %rs7, 0;
	mul.f32 	%f125, %f104, %f124;
	selp.f32 	%f439, %f103, %f125, %p16;
	max.f32 	%f430, %f430, %f439;
$L__BB115_18:
	setp.le.s64 	%p17, %rd37, %rd10;
	mov.f32 	%f441, 0fFF800000;
	@%p17 bra 	$L__BB115_20;
	ld.global.f32 	%f127, [%rd28+896];
	ld.global.u8 	%rs8, [%rd27+224];
	setp.eq.s16 	%p18, %rs8, 0;
	mul.f32 	%f128, %f104, %f127;
	selp.f32 	%f441, %f103, %f128, %p18;
	max.f32 	%f430, %f430, %f441;
$L__BB115_20:
	setp.le.s64 	%p19, %rd37, %rd11;
	mov.f32 	%f443, 0fFF800000;
	@%p19 bra 	$L__BB115_22;
	ld.global.f32 	%f130, [%rd28+1024];
	ld.global.u8 	%rs9, [%rd27+256];
	setp.eq.s16 	%p20, %rs9, 0;
	mul.f32 	%f131, %f104, %f130;
	selp.f32 	%f443, %f103, %f131, %p20;
	max.f32 	%f430, %f430, %f443;
$L__BB115_22:
	setp.le.s64 	%p21, %rd37, %rd12;
	mov.f32 	%f445, 0fFF800000;
	@%p21 bra 	$L__BB115_24;
	ld.global.f32 	%f133, [%rd28+1152];
	ld.global.u8 	%rs10, [%rd27+288];
	setp.eq.s16 	%p22, %rs10, 0;
	mul.f32 	%f134, %f104, %f133;
	selp.f32 	%f445, %f103, %f134, %p22;
	max.f32 	%f430, %f430, %f445;
$L__BB115_24:
	setp.le.s64 	%p23, %rd37, %rd13;
	mov.f32 	%f447, 0fFF800000;
	@%p23 bra 	$L__BB115_26;
	ld.global.f32 	%f136, [%rd28+1280];
	ld.global.u8 	%rs11, [%rd27+320];
	setp.eq.s16 	%p24, %rs11, 0;
	mul.f32 	%f137, %f104, %f136;
	selp.f32 	%f447, %f103, %f137, %p24;
	max.f32 	%f430, %f430, %f447;
$L__BB115_26:
	setp.le.s64 	%p25, %rd37, %rd14;
	mov.f32 	%f449, 0fFF800000;
	@%p25 bra 	$L__BB115_28;
	ld.global.f32 	%f139, [%rd28+1408];
	ld.global.u8 	%rs12, [%rd27+352];
	setp.eq.s16 	%p26, %rs12, 0;
	mul.f32 	%f140, %f104, %f139;
	selp.f32 	%f449, %f103, %f140, %p26;
	max.f32 	%f430, %f430, %f449;
$L__BB115_28:
	setp.le.s64 	%p27, %rd37, %rd15;
	mov.f32 	%f451, 0fFF800000;
	@%p27 bra 	$L__BB115_30;
	ld.global.f32 	%f142, [%rd28+1536];
	ld.global.u8 	%rs13, [%rd27+384];
	setp.eq.s16 	%p28, %rs13, 0;
	mul.f32 	%f143, %f104, %f142;
	selp.f32 	%f451, %f103, %f143, %p28;
	max.f32 	%f430, %f430, %f451;
$L__BB115_30:
	setp.le.s64 	%p29, %rd37, %rd16;
	mov.f32 	%f453, 0fFF800000;
	@%p29 bra 	$L__BB115_32;
	ld.global.f32 	%f145, [%rd28+1664];
	ld.global.u8 	%rs14, [%rd27+416];
	setp.eq.s16 	%p30, %rs14, 0;
	mul.f32 	%f146, %f104, %f145;
	selp.f32 	%f453, %f103, %f146, %p30;
	max.f32 	%f430, %f430, %f453;
$L__BB115_32:
	setp.le.s64 	%p31, %rd37, %rd17;
	mov.f32 	%f455, 0fFF800000;
	@%p31 bra 	$L__BB115_34;
	ld.global.f32 	%f148, [%rd28+1792];
	ld.global.u8 	%rs15, [%rd27+448];
	setp.eq.s16 	%p32, %rs15, 0;
	mul.f32 	%f149, %f104, %f148;
	selp.f32 	%f455, %f103, %f149, %p32;
	max.f32 	%f430, %f430, %f455;
$L__BB115_34:
	setp.le.s64 	%p33, %rd37, %rd18;
	mov.f32 	%f457, 0fFF800000;
	@%p33 bra 	$L__BB115_36;
	ld.global.f32 	%f151, [%rd28+1920];
	ld.global.u8 	%rs16, [%rd27+480];
	setp.eq.s16 	%p34, %rs16, 0;
	mul.f32 	%f152, %f104, %f151;
	selp.f32 	%f457, %f103, %f152, %p34;
	max.f32 	%f430, %f430, %f457;
$L__BB115_36:
	setp.le.s64 	%p35, %rd37, %rd19;
	mov.f32 	%f459, 0fFF800000;
	@%p35 bra 	$L__BB115_38;
	ld.global.f32 	%f154, [%rd28+2048];
	ld.global.u8 	%rs17, [%rd27+512];
	setp.eq.s16 	%p36, %rs17, 0;
	mul.f32 	%f155, %f104, %f154;
	selp.f32 	%f459, %f103, %f155, %p36;
	max.f32 	%f430, %f430, %f459;
$L__BB115_38:
	setp.le.s64 	%p37, %rd37, %rd20;
	mov.f32 	%f461, 0fFF800000;
	@%p37 bra 	$L__BB115_40;
	ld.global.f32 	%f157, [%rd28+2176];
	ld.global.u8 	%rs18, [%rd27+544];
	setp.eq.s16 	%p38, %rs18, 0;
	mul.f32 	%f158, %f104, %f157;
	selp.f32 	%f461, %f103, %f158, %p38;
	max.f32 	%f430, %f430, %f461;
$L__BB115_40:
	setp.le.s64 	%p39, %rd37, %rd21;
	mov.f32 	%f463, 0fFF800000;
	@%p39 bra 	$L__BB115_42;
	ld.global.f32 	%f160, [%rd28+2304];
	ld.global.u8 	%rs19, [%rd27+576];
	setp.eq.s16 	%p40, %rs19, 0;
	mul.f32 	%f161, %f104, %f160;
	selp.f32 	%f463, %f103, %f161, %p40;
	max.f32 	%f430, %f430, %f463;
$L__BB115_42:
	setp.le.s64 	%p41, %rd37, %rd22;
	mov.f32 	%f465, 0fFF800000;
	@%p41 bra 	$L__BB115_44;
	ld.global.f32 	%f163, [%rd28+2432];
	ld.global.u8 	%rs20, [%rd27+608];
	setp.eq.s16 	%p42, %rs20, 0;
	mul.f32 	%f164, %f104, %f163;
	selp.f32 	%f465, %f103, %f164, %p42;
	max.f32 	%f430, %f430, %f465;
$L__BB115_44:
	setp.le.s64 	%p43, %rd37, %rd3;
	mov.b32 	%r27, %f430;
	shfl.sync.bfly.b32	%r28|%p44, %r27, 16, 31, -1;
	mov.b32 	%f165, %r28;
	max.f32 	%f166, %f430, %f165;
	mov.b32 	%r29, %f166;
	shfl.sync.bfly.b32	%r30|%p45, %r29, 8, 31, -1;
	mov.b32 	%f167, %r30;
	max.f32 	%f168, %f166, %f167;
	mov.b32 	%r31, %f168;
	shfl.sync.bfly.b32	%r32|%p46, %r31, 4, 31, -1;
	mov.b32 	%f169, %r32;
	max.f32 	%f170, %f168, %f169;
	mov.b32 	%r33, %f170;
	shfl.sync.bfly.b32	%r34|%p47, %r33, 2, 31, -1;
	mov.b32 	%f171, %r34;
	max.f32 	%f172, %f170, %f171;
	mov.b32 	%r35, %f172;
	shfl.sync.bfly.b32	%r36|%p48, %r35, 1, 31, -1;
	mov.b32 	%f173, %r36;
	max.f32 	%f174, %f172, %f173;
	sub.f32 	%f175, %f427, %f174;
	fma.rn.f32 	%f176, %f175, 0f3BBB989D, 0f3F000000;
	cvt.sat.f32.f32 	%f177, %f176;
	mov.f32 	%f178, 0f4B400001;
	mov.f32 	%f179, 0f437C0000;
	fma.rm.f32 	%f180, %f177, %f179, %f178;
	add.f32 	%f181, %f180, 0fCB40007F;
	neg.f32 	%f182, %f181;
	fma.rn.f32 	%f183, %f175, 0f3FB8AA3B, %f182;
	fma.rn.f32 	%f184, %f175, 0f32A57060, %f183;
	mov.b32 	%r37, %f180;
	shl.b32 	%r38, %r37, 23;
	mov.b32 	%f185, %r38;
	ex2.approx.ftz.f32 	%f186, %f184;
	mul.f32 	%f187, %f186, %f185;
	add.f32 	%f188, %f187, 0f00000000;
	sub.f32 	%f189, %f429, %f174;
	fma.rn.f32 	%f190, %f189, 0f3BBB989D, 0f3F000000;
	cvt.sat.f32.f32 	%f191, %f190;
	fma.rm.f32 	%f192, %f191, %f179, %f178;
	add.f32 	%f193, %f192, 0fCB40007F;
	neg.f32 	%f194, %f193;
	fma.rn.f32 	%f195, %f189, 0f3FB8AA3B, %f194;
	fma.rn.f32 	%f196, %f189, 0f32A57060, %f195;
	mov.b32 	%r39, %f192;
	shl.b32 	%r40, %r39, 23;
	mov.b32 	%f197, %r40;
	ex2.approx.ftz.f32 	%f198, %f196;
	mul.f32 	%f199, %f198, %f197;
	add.f32 	%f200, %f188, %f199;
	sub.f32 	%f201, %f431, %f174;
	fma.rn.f32 	%f202, %f201, 0f3BBB989D, 0f3F000000;
	cvt.sat.f32.f32 	%f203, %f202;
	fma.rm.f32 	%f204, %f203, %f179, %f178;
	add.f32 	%f205, %f204, 0fCB40007F;
	neg.f32 	%f206, %f205;
	fma.rn.f32 	%f207, %f201, 0f3FB8AA3B, %f206;
	fma.rn.f32 	%f208, %f201, 0f32A57060, %f207;
	mov.b32 	%r41, %f204;
	shl.b32 	%r42, %r41, 23;
	mov.b32 	%f209, %r42;
	ex2.approx.ftz.f32 	%f210, %f208;
	mul.f32 	%f211, %f210, %f209;
	add.f32 	%f212, %f200, %f211;
	sub.f32 	%f213, %f433, %f174;
	fma.rn.f32 	%f214, %f213, 0f3BBB989D, 0f3F000000;
	cvt.sat.f32.f32 	%f215, %f214;
	fma.rm.f32 	%f216, %f215, %f179, %f178;
	add.f32 	%f217, %f216, 0fCB40007F;
	neg.f32 	%f218, %f217;
	fma.rn.f32 	%f219, %f213, 0f3FB8AA3B, %f218;
	fma.rn.f32 	%f220, %f213, 0f32A57060, %f219;
	mov.b32 	%r43, %f216;
	shl.b32 	%r44, %r43, 23;
	mov.b32 	%f221, %r44;
	ex2.approx.ftz.f32 	%f222, %f220;
	mul.f32 	%f223, %f222, %f221;
	add.f32 	%f224, %f212, %f223;
	sub.f32 	%f225, %f435, %f174;
	fma.rn.f32 	%f226, %f225, 0f3BBB989D, 0f3F000000;
	cvt.sat.f32.f32 	%f227, %f226;
	fma.rm.f32 	%f228, %f227, %f179, %f178;
	add.f32 	%f229, %f228, 0fCB40007F;
	neg.f32 	%f230, %f229;
	fma.rn.f32 	%f231, %f225, 0f3FB8AA3B, %f230;
	fma.rn.f32 	%f232, %f225, 0f32A57060, %f231;
	mov.b32 	%r45, %f228;
	shl.b32 	%r46, %r45, 23;
	mov.b32 	%f233, %r46;
	ex2.approx.ftz.f32 	%f234, %f232;
	mul.f32 	%f235, %f234, %f233;
	add.f32 	%f236, %f224, %f235;
	sub.f32 	%f237, %f437, %f174;
	fma.rn.f32 	%f238, %f237, 0f3BBB989D, 0f3F000000;
	cvt.sat.f32.f32 	%f239, %f238;
	fma.rm.f32 	%f240, %f239, %f179, %f178;
	add.f32 	%f241, %f240, 0fCB40007F;
	neg.f32 	%f242, %f241;
	fma.rn.f32 	%f243, %f237, 0f3FB8AA3B, %f242;
	fma.rn.f32 	%f244, %f237, 0f32A57060, %f243;
	mov.b32 	%r47, %f240;
	shl.b32 	%r48, %r47, 23;
	mov.b32 	%f245, %r48;
	ex2.approx.ftz.f32 	%f246, %f244;
	mul.f32 	%f247, %f246, %f245;
	add.f32 	%f248, %f236, %f247;
	sub.f32 	%f249, %f439, %f174;
	fma.rn.f32 	%f250, %f249, 0f3BBB989D, 0f3F000000;
	cvt.sat.f32.f32 	%f251, %f250;
	fma.rm.f32 	%f252, %f251, %f179, %f178;
	add.f32 	%f253, %f252, 0fCB40007F;
	neg.f32 	%f254, %f253;
	fma.rn.f32 	%f255, %f249, 0f3FB8AA3B, %f254;
	fma.rn.f32 	%f256, %f249, 0f32A57060, %f255;
	mov.b32 	%r49, %f252;
	shl.b32 	%r50, %r49, 23;
	mov.b32 	%f257, %r50;
	ex2.approx.ftz.f32 	%f258, %f256;
	mul.f32 	%f259, %f258, %f257;
	add.f32 	%f260, %f248, %f259;
	sub.f32 	%f261, %f441, %f174;
	fma.rn.f32 	%f262, %f261, 0f3BBB989D, 0f3F000000;
	cvt.sat.f32.f32 	%f263, %f262;
	fma.rm.f32 	%f264, %f263, %f179, %f178;
	add.f32 	%f265, %f264, 0fCB40007F;
	neg.f32 	%f266, %f265;
	fma.rn.f32 	%f267, %f261, 0f3FB8AA3B, %f266;
	fma.rn.f32 	%f268, %f261, 0f32A57060, %f267;
	mov.b32 	%r51, %f264;
	shl.b32 	%r52, %r51, 23;
	mov.b32 	%f269, %r52;
	ex2.approx.ftz.f32 	%f270, %f268;
	mul.f32 	%f271, %f270, %f269;
	add.f32 	%f272, %f260, %f271;
	sub.f32 	%f273, %f443, %f174;
	fma.rn.f32 	%f274, %f273, 0f3BBB989D, 0f3F000000;
	cvt.sat.f32.f32 	%f275, %f274;
	fma.rm.f32 	%f276, %f275, %f179, %f178;
	add.f32 	%f277, %f276, 0fCB40007F;
	neg.f32 	%f278, %f277;
	fma.rn.f32 	%f279, %f273, 0f3FB8AA3B, %f278;
	fma.rn.f32 	%f280, %f273, 0f32A57060, %f279;
	mov.b32 	%r53, %f276;
	shl.b32 	%r54, %r53, 23;
	mov.b32 	%f281, %r54;
	ex2.approx.ftz.f32 	%f282, %f280;
	mul.f32 	%f283, %f282, %f281;
	add.f32 	%f284, %f272, %f283;
	sub.f32 	%f285, %f445, %f174;
	fma.rn.f32 	%f286, %f285, 0f3BBB989D, 0f3F000000;
	cvt.sat.f32.f32 	%f287, %f286;
	fma.rm.f32 	%f288, %f287, %f179, %f178;
	add.f32 	%f289, %f288, 0fCB40007F;
	neg.f32 	%f290, %f289;
	fma.rn.f32 	%f291, %f285, 0f3FB8AA3B, %f290;
	fma.rn.f32 	%f292, %f285, 0f32A57060, %f291;
	mov.b32 	%r55, %f288;
	shl.b32 	%r56, %r55, 23;
	mov.b32 	%f293, %r56;
	ex2.approx.ftz.f32 	%f294, %f292;
	mul.f32 	%f295, %f294, %f293;
	add.f32 	%f296, %f284, %f295;
	sub.f32 	%f297, %f447, %f174;
	fma.rn.f32 	%f298, %f297, 0f3BBB989D, 0f3F000000;
	cvt.sat.f32.f32 	%f299, %f298;
	fma.rm.f32 	%f300, %f299, %f179, %f178;
	add.f32 	%f301, %f300, 0fCB40007F;
	neg.f32 	%f302, %f301;
	fma.rn.f32 	%f303, %f297, 0f3FB8AA3B, %f302;
	fma.rn.f32 	%f304, %f297, 0f32A57060, %f303;
	mov.b32 	%r57, %f300;
	shl.b32 	%r58, %r57, 23;
	mov.b32 	%f305, %r58;
	ex2.approx.ftz.f32 	%f306, %f304;
	mul.f32 	%f307, %f306, %f305;
	add.f32 	%f308, %f296, %f307;
	sub.f32 	%f309, %f449, %f174;
	fma.rn.f32 	%f310, %f309, 0f3BBB989D, 0f3F000000;
	cvt.sat.f32.f32 	%f311, %f310;
	fma.rm.f32 	%f312, %f311, %f179, %f178;
	add.f32 	%f313, %f312, 0fCB40007F;
	neg.f32 	%f314, %f313;
	fma.rn.f32 	%f315, %f309, 0f3FB8AA3B, %f314;
	fma.rn.f32 	%f316, %f309, 0f32A57060, %f315;
	mov.b32 	%r59, %f312;
	shl.b32 	%r60, %r59, 23;
	mov.b32 	%f317, %r60;
	ex2.approx.ftz.f32 	%f318, %f316;
	mul.f32 	%f319, %f318, %f317;
	add.f32 	%f320, %f308, %f319;
	sub.f32 	%f321, %f451, %f174;
	fma.rn.f32 	%f322, %f321, 0f3BBB989D, 0f3F000000;
	cvt.sat.f32.f32 	%f323, %f322;
	fma.rm.f32 	%f324, %f323, %f179, %f178;
	add.f32 	%f325, %f324, 0fCB40007F;
	neg.f32 	%f326, %f325;
	fma.rn.f32 	%f327, %f321, 0f3FB8AA3B, %f326;
	fma.rn.f32 	%f328, %f321, 0f32A57060, %f327;
	mov.b32 	%r61, %f324;
	shl.b32 	%r62, %r61, 23;
	mov.b32 	%f329, %r62;
	ex2.approx.ftz.f32 	%f330, %f328;
	mul.f32 	%f331, %f330, %f329;
	add.f32 	%f332, %f320, %f331;
	sub.f32 	%f333, %f453, %f174;
	fma.rn.f32 	%f334, %f333, 0f3BBB989D, 0f3F000000;
	cvt.sat.f32.f32 	%f335, %f334;
	fma.rm.f32 	%f336, %f335, %f179, %f178;
	add.f32 	%f337, %f336, 0fCB40007F;
	neg.f32 	%f338, %f337;
	fma.rn.f32 	%f339, %f333, 0f3FB8AA3B, %f338;
	fma.rn.f32 	%f340, %f333, 0f32A57060, %f339;
	mov.b32 	%r63, %f336;
	shl.b32 	%r64, %r63, 23;
	mov.b32 	%f341, %r64;
	ex2.approx.ftz.f32 	%f342, %f340;
	mul.f32 	%f343, %f342, %f341;
	add.f32 	%f344, %f332, %f343;
	sub.f32 	%f345, %f455, %f174;
	fma.rn.f32 	%f346, %f345, 0f3BBB989D, 0f3F000000;
	cvt.sat.f32.f32 	%f347, %f346;
	fma.rm.f32 	%f348, %f347, %f179, %f178;
	add.f32 	%f349, %f348, 0fCB40007F;
	neg.f32 	%f350, %f349;
	fma.rn.f32 	%f351, %f345, 0f3FB8AA3B, %f350;
	fma.rn.f32 	%f352, %f345, 0f32A57060, %f351;
	mov.b32 	%r65, %f348;
	shl.b32 	%r66, %r65, 23;
	mov.b32 	%f353, %r66;
	ex2.approx.ftz.f32 	%f354, %f352;
	mul.f32 	%f355, %f354, %f353;
	add.f32 	%f356, %f344, %f355;
	sub.f32 	%f357, %f457, %f174;
	fma.rn.f32 	%f358, %f357, 0f3BBB989D, 0f3F000000;
	cvt.sat.f32.f32 	%f359, %f358;
	fma.rm.f32 	%f360, %f359, %f179, %f178;
	add.f32 	%f361, %f360, 0fCB40007F;
	neg.f32 	%f362, %f361;
	fma.rn.f32 	%f363, %f357, 0f3FB8AA3B, %f362;
	fma.rn.f32 	%f364, %f357, 0f32A57060, %f363;
	mov.b32 	%r67, %f360;
	shl.b32 	%r68, %r67, 23;
	mov.b32 	%f365, %r68;
	ex2.approx.ftz.f32 	%f366, %f364;
	mul.f32 	%f367, %f366, %f365;
	add.f32 	%f368, %f356, %f367;
	sub.f32 	%f369, %f459, %f174;
	fma.rn.f32 	%f370, %f369, 0f3BBB989D, 0f3F000000;
	cvt.sat.f32.f32 	%f371, %f370;
	fma.rm.f32 	%f372, %f371, %f179, %f178;
	add.f32 	%f373, %f372, 0fCB40007F;
	neg.f32 	%f374, %f373;
	fma.rn.f32 	%f375, %f369, 0f3FB8AA3B, %f374;
	fma.rn.f32 	%f376, %f369, 0f32A57060, %f375;
	mov.b32 	%r69, %f372;
	shl.b32 	%r70, %r69, 23;
	mov.b32 	%f377, %r70;
	ex2.approx.ftz.f32 	%f378, %f376;
	mul.f32 	%f379, %f378, %f377;
	add.f32 	%f380, %f368, %f379;
	sub.f32 	%f381, %f461, %f174;
	fma.rn.f32 	%f382, %f381, 0f3BBB989D, 0f3F000000;
	cvt.sat.f32.f32 	%f383, %f382;
	fma.rm.f32 	%f384, %f383, %f179, %f178;
	add.f32 	%f385, %f384, 0fCB40007F;
	neg.f32 	%f386, %f385;
	fma.rn.f32 	%f387, %f381, 0f3FB8AA3B, %f386;
	fma.rn.f32 	%f388, %f381, 0f32A57060, %f387;
	mov.b32 	%r71, %f384;
	shl.b32 	%r72, %r71, 23;
	mov.b32 	%f389, %r72;
	ex2.approx.ftz.f32 	%f390, %f388;
	mul.f32 	%f391, %f390, %f389;
	add.f32 	%f392, %f380, %f391;
	sub.f32 	%f393, %f463, %f174;
	fma.rn.f32 	%f394, %f393, 0f3BBB989D, 0f3F000000;
	cvt.sat.f32.f32 	%f395, %f394;
	fma.rm.f32 	%f396, %f395, %f179, %f178;
	add.f32 	%f397, %f396, 0fCB40007F;
	neg.f32 	%f398, %f397;
	fma.rn.f32 	%f399, %f393, 0f3FB8AA3B, %f398;
	fma.rn.f32 	%f400, %f393, 0f32A57060, %f399;
	mov.b32 	%r73, %f396;
	shl.b32 	%r74, %r73, 23;
	mov.b32 	%f401, %r74;
	ex2.approx.ftz.f32 	%f402, %f400;
	mul.f32 	%f403, %f402, %f401;
	add.f32 	%f404, %f392, %f403;
	sub.f32 	%f405, %f465, %f174;
	fma.rn.f32 	%f406, %f405, 0f3BBB989D, 0f3F000000;
	cvt.sat.f32.f32 	%f407, %f406;
	fma.rm.f32 	%f408, %f407, %f179, %f178;
	add.f32 	%f409, %f408, 0fCB40007F;
	neg.f32 	%f410, %f409;
	fma.rn.f32 	%f411, %f405, 0f3FB8AA3B, %f410;
	fma.rn.f32 	%f412, %f405, 0f32A57060, %f411;
	mov.b32 	%r75, %f408;
	shl.b32 	%r76, %r75, 23;
	mov.b32 	%f413, %r76;
	ex2.approx.ftz.f32 	%f414, %f412;
	mul.f32 	%f415, %f414, %f413;
	add.f32 	%f416, %f404, %f415;
	mov.b32 	%r77, %f416;
	shfl.sync.bfly.b32	%r78|%p49, %r77, 16, 31, -1;
	mov.b32 	%f417, %r78;
	add.f32 	%f418, %f416, %f417;
	mov.b32 	%r79, %f418;
	shfl.sync.bfly.b32	%r80|%p50, %r79, 8, 31, -1;
	mov.b32 	%f419, %r80;
	add.f32 	%f420, %f418, %f419;
	mov.b32 	%r81, %f420;
	shfl.sync.bfly.b32	%r82|%p51, %r81, 4, 31, -1;
	mov.b32 	%f421, %r82;
	add.f32 	%f422, %f420, %f421;
	mov.b32 	%r83, %f422;
	shfl.sync.bfly.b32	%r84|%p52, %r83, 2, 31, -1;
	mov.b32 	%f423, %r84;
	add.f32 	%f424, %f422, %f423;
	mov.b32 	%r85, %f424;
	shfl.sync.bfly.b32	%r86|%p53, %r85, 1, 31, -1;
	mov.b32 	%f425, %r86;
	add.f32 	%f426, %f424, %f425;
	div.rn.f32 	%f83, %f187, %f426;
	div.rn.f32 	%f84, %f199, %f426;
	div.rn.f32 	%f85, %f211, %f426;
	div.rn.f32 	%f86, %f223, %f426;
	div.rn.f32 	%f87, %f235, %f426;
	div.rn.f32 	%f88, %f247, %f426;
	div.rn.f32 	%f89, %f259, %f426;
	div.rn.f32 	%f90, %f271, %f426;
	div.rn.f32 	%f91, %f283, %f426;
	div.rn.f32 	%f92, %f295, %f426;
	div.rn.f32 	%f93, %f307, %f426;
	div.rn.f32 	%f94, %f319, %f426;
	div.rn.f32 	%f95, %f331, %f426;
	div.rn.f32 	%f96, %f343, %f426;
	div.rn.f32 	%f97, %f355, %f426;
	div.rn.f32 	%f98, %f367, %f426;
	div.rn.f32 	%f99, %f379, %f426;
	div.rn.f32 	%f100, %f391, %f426;
	div.rn.f32 	%f101, %f403, %f426;
	div.rn.f32 	%f102, %f415, %f426;
	mad.lo.s64 	%rd50, %rd53, %rd35, %rd3;
	cvta.to.global.u64 	%rd51, %rd34;
	shl.b64 	%rd52, %rd50, 2;
	add.s64 	%rd29, %rd51, %rd52;
	@%p43 bra 	$L__BB115_46;
	st.global.f32 	[%rd29], %f83;
$L__BB115_46:
	setp.le.s64 	%p54, %rd37, %rd4;
	@%p54 bra 	$L__BB115_48;
	st.global.f32 	[%rd29+128], %f84;
$L__BB115_48:
	setp.le.s64 	%p55, %rd37, %rd5;
	@%p55 bra 	$L__BB115_50;
	st.global.f32 	[%rd29+256], %f85;
$L__BB115_50:
	setp.le.s64 	%p56, %rd37, %rd6;
	@%p56 bra 	$L__BB115_52;
	st.global.f32 	[%rd29+384], %f86;
$L__BB115_52:
	setp.le.s64 	%p57, %rd37, %rd7;
	@%p57 bra 	$L__BB115_54;
	st.global.f32 	[%rd29+512], %f87;
$L__BB115_54:
	setp.le.s64 	%p58, %rd37, %rd8;
	@%p58 bra 	$L__BB115_56;
	st.global.f32 	[%rd29+640], %f88;
$L__BB115_56:
	setp.le.s64 	%p59, %rd37, %rd9;
	@%p59 bra 	$L__BB115_58;
	st.global.f32 	[%rd29+768], %f89;
$L__BB115_58:
	setp.le.s64 	%p60, %rd37, %rd10;
	@%p60 bra 	$L__BB115_60;
	st.global.f32 	[%rd29+896], %f90;
$L__BB115_60:
	setp.le.s64 	%p61, %rd37, %rd11;
	@%p61 bra 	$L__BB115_62;
	st.global.f32 	[%rd29+1024], %f91;
$L__BB115_62:
	setp.le.s64 	%p62, %rd37, %rd12;
	@%p62 bra 	$L__BB115_64;
	st.global.f32 	[%rd29+1152], %f92;
$L__BB115_64:
	setp.le.s64 	%p63, %rd37, %rd13;
	@%p63 bra 	$L__BB115_66;
	st.global.f32 	[%rd29+1280], %f93;
$L__BB115_66:
	setp.le.s64 	%p64, %rd37, %rd14;
	@%p64 bra 	$L__BB115_68;
	st.global.f32 	[%rd29+1408], %f94;
$L__BB115_68:
	setp.le.s64 	%p65, %rd37, %rd15;
	@%p65 bra 	$L__BB115_70;
	st.global.f32 	[%rd29+1536], %f95;
$L__BB115_70:
	setp.le.s64 	%p66, %rd37, %rd16;
	@%p66 bra 	$L__BB115_72;
	st.global.f32 	[%rd29+1664], %f96;
$L__BB115_72:
	setp.le.s64 	%p67, %rd37, %rd17;
	@%p67 bra 	$L__BB115_74;
	st.global.f32 	[%rd29+1792], %f97;
$L__BB115_74:
	setp.le.s64 	%p68, %rd37, %rd18;
	@%p68 bra 	$L__BB115_76;
	st.global.f32 	[%rd29+1920], %f98;
$L__BB115_76:
	setp.le.s64 	%p69, %rd37, %rd19;
	@%p69 bra 	$L__BB115_78;
	st.global.f32 	[%rd29+2048], %f99;
$L__BB115_78:
	setp.le.s64 	%p70, %rd37, %rd20;
	@%p70 bra 	$L__BB115_80;
	st.global.f32 	[%rd29+2176], %f100;
$L__BB115_80:
	setp.le.s64 	%p71, %rd37, %rd21;
	@%p71 bra 	$L__BB115_82;
	st.global.f32 	[%rd29+2304], %f101;
$L__BB115_82:
	setp.le.s64 	%p72, %rd37, %rd22;
	@%p72 bra 	$L__BB115_84;
	st.global.f32 	[%rd29+2432], %f102;
$L__BB115_84:
	add.s64 	%rd53, %rd53, %rd23;
	setp.lt.s64 	%p73, %rd53, %rd36;
	@%p73 bra 	$L__BB115_4;
$L__BB115_85:
	ret;

}
	// .globl	_Z15SoftmaxWarpImplI24ElementwiseScaleMaskLoadIffbE11DirectStoreIffEfLi1ELi21ELi32ELi1ELb0EL9Algorithm0EEvT_T0_ll
.visible .entry _Z15SoftmaxWarpImplI24ElementwiseScaleMaskLoadIffbE11DirectStoreIffEfLi1ELi21ELi32ELi1ELb0EL9Algorithm0EEvT_T0_ll(
	.param .align 8 .b8 _Z15SoftmaxWarpImplI24ElementwiseScaleMaskLoadIffbE11DirectStoreIffEfLi1ELi21ELi32ELi1ELb0EL9Algorithm0EEvT_T0_ll_param_0[32],
	.param .align 8 .b8 _Z15SoftmaxWarpImplI24ElementwiseScaleMaskLoadIffbE11DirectStoreIffEfLi1ELi21ELi32ELi1ELb0EL9Algorithm0EEvT_T0_ll_param_1[16],
	.param .u64 _Z15SoftmaxWarpImplI24ElementwiseScaleMaskLoadIffbE11DirectStoreIffEfLi1ELi21ELi32ELi1ELb0EL9Algorithm0EEvT_T0_ll_param_2,
	.param .u64 _Z15SoftmaxWarpImplI24ElementwiseScaleMaskLoadIffbE11DirectStoreIffEfLi1ELi21ELi32ELi1ELb0EL9Algorithm0EEvT_T0_ll_param_3
)
{
	.reg .pred 	%p<35>;
	.reg .b16 	%rs<22>;
	.reg .b32 	%r<70>;
	.reg .b32 	%f<382>;
	.reg .b64 	%rd<32>;

	ld.param.u64 	%rd14, [_Z15SoftmaxWarpImplI24ElementwiseScaleMaskLoadIffbE11DirectStoreIffEfLi1ELi21ELi32ELi1ELb0EL9Algorithm0EEvT_T0_ll_param_1+8];
	ld.param.u64 	%rd13, [_Z15SoftmaxWarpImplI24ElementwiseScaleMaskLoadIffbE11DirectStoreIffEfLi1ELi21ELi32ELi1ELb0EL9Algorithm0EEvT_T0_ll_param_1];
	ld.param.v2.f32 	{%f1, %f2}, [_Z15SoftmaxWarpImplI24ElementwiseScaleMaskLoadIffbE11DirectStoreIffEfLi1ELi21ELi32ELi1ELb0EL9Algorithm0EEvT_T0_ll_param_0+24];
	ld.param.u64 	%rd12, [_Z15SoftmaxWarpImplI24ElementwiseScaleMaskLoadIffbE11DirectStoreIffEfLi1ELi21ELi32ELi1ELb0EL9Algorithm0EEvT_T0_ll_param_0+16];
	ld.param.u64 	%rd11, [_Z15SoftmaxWarpImplI24ElementwiseScaleMaskLoadIffbE11DirectStoreIffEfLi1ELi21ELi32ELi1ELb0EL9Algorithm0EEvT_T0_ll_param_0+8];
	ld.param.u64 	%rd10, [_Z15SoftmaxWarpImplI24ElementwiseScaleMaskLoadIffbE11DirectStoreIffEfLi1ELi21ELi32ELi1ELb0EL9Algorithm0EEvT_T0_ll_param_0];
	ld.param.u64 	%rd15, [_Z15SoftmaxWarpImplI24ElementwiseScaleMaskLoadIffbE11DirectStoreIffEfLi1ELi21ELi32ELi1ELb0EL9Algorithm0EEvT_T0_ll_param_2];
	ld.param.u64 	%rd16, [_Z15SoftmaxWarpImplI24ElementwiseScaleMaskLoadIffbE11DirectStoreIffEfLi1ELi21ELi32ELi1ELb0EL9Algorithm0EEvT_T0_ll_param_3];
	setp.lt.s64 	%p1, %rd16, 673;
	@%p1 bra 	$L__BB116_2;
	mov.u64 	%rd17, $str;
	cvta.global.u64 	%rd18, %rd17;
	mov.u64 	%rd19, $str$1;
	cvta.global.u64 	%rd20, %rd19;
	mov.u64 	%rd21, __unnamed_117;
	cvta.global.u64 	%rd22, %rd21;
	{ // callseq 116, 0
	.param .b64 param0;
	st.param.b64 	[param0], %rd18;
	.param .b64 param1;
	st.param.b64 	[param1], %rd20;
	.param .b32 param2;
	st.param.b32 	[param2], 219;
	.param .b64 param3;
	st.param.b64 	[param3], %rd22;
	.param .b64 param4;
	st.param.b64 	[param4], 1;
	call.uni 
	__assertfail, 
	(
	param0, 
	param1, 
	param2, 
	param3, 
	param4
	);
	} // callseq 116
$L__BB116_2:
	mov.u32 	%r2, %ctaid.x;
	mov.u32 	%r3, %ntid.y;
	mov.u32 	%r4, %tid.y;
	mad.lo.s32 	%r5, %r2, %r3, %r4;
	mov.u32 	%r6, %nctaid.x;
	mul.lo.s32 	%r1, %r6, %r3;
	cvt.s64.s32 	%rd31, %r5;
	setp.le.s64 	%p2, %rd15, %rd31;
	@%p2 bra 	$L__BB116_5;
	mov.u32 	%r7, %tid.x;
	cvt.u64.u32 	%rd4, %r7;
	cvta.to.global.u64 	%rd5, %rd11;
	cvta.to.global.u64 	%rd6, %rd10;
	cvt.s64.s32 	%rd7, %r1;
$L__BB116_4:
	mad.lo.s64 	%rd23, %rd31, %rd12, %rd4;
	shl.b64 	%rd24, %rd23, 2;
	add.s64 	%rd25, %rd6, %rd24;
	ld.global.f32 	%f3, [%rd25];
	add.s64 	%rd26, %rd5, %rd23;
	ld.global.u8 	%rs1, [%rd26];
	setp.eq.s16 	%p3, %rs1, 0;
	mul.f32 	%f4, %f2, %f3;
	selp.f32 	%f5, %f1, %f4, %p3;
	max.f32 	%f6, %f5, 0fFF800000;
	ld.global.f32 	%f7, [%rd25+128];
	ld.global.u8 	%rs2, [%rd26+32];
	setp.eq.s16 	%p4, %rs2, 0;
	mul.f32 	%f8, %f2, %f7;
	selp.f32 	%f9, %f1, %f8, %p4;
	max.f32 	%f10, %f6, %f9;
	ld.global.f32 	%f11, [%rd25+256];
	ld.global.u8 	%rs3, [%rd26+64];
	setp.eq.s16 	%p5, %rs3, 0;
	mul.f32 	%f12, %f2, %f11;
	selp.f32 	%f13, %f1, %f12, %p5;
	max.f32 	%f14, %f10, %f13;
	ld.global.f32 	%f15, [%rd25+384];
	ld.global.u8 	%rs4, [%rd26+96];
	setp.eq.s16 	%p6, %rs4, 0;
	mul.f32 	%f16, %f2, %f15;
	selp.f32 	%f17, %f1, %f16, %p6;
	max.f32 	%f18, %f14, %f17;
	ld.global.f32 	%f19, [%rd25+512];
	ld.global.u8 	%rs5, [%rd26+128];
	setp.eq.s16 	%p7, %rs5, 0;
	mul.f32 	%f20, %f2, %f19;
	selp.f32 	%f21, %f1, %f20, %p7;
	max.f32 	%f22, %f18, %f21;
	ld.global.f32 	%f23, [%rd25+640];
	ld.global.u8 	%rs6, [%rd26+160];
	setp.eq.s16 	%p8, %rs6, 0;
	mul.f32 	%f24, %f2, %f23;
	selp.f32 	%f25, %f1, %f24, %p8;
	max.f32 	%f26, %f22, %f25;
	ld.global.f32 	%f27, [%rd25+768];
	ld.global.u8 	%rs7, [%rd26+192];
	setp.eq.s16 	%p9, %rs7, 0;
	mul.f32 	%f28, %f2, %f27;
	selp.f32 	%f29, %f1, %f28, %p9;
	max.f32 	%f30, %f26, %f29;
	ld.global.f32 	%f31, [%rd25+896];
	ld.global.u8 	%rs8, [%rd26+224];
	setp.eq.s16 	%p10, %rs8, 0;
	mul.f32 	%f32, %f2, %f31;
	selp.f32 	%f33, %f1, %f32, %p10;
	max.f32 	%f34, %f30, %f33;
	ld.global.f32 	%f35, [%rd25+1024];
	ld.global.u8 	%rs9, [%rd26+256];
	setp.eq.s16 	%p11, %rs9, 0;
	mul.f32 	%f36, %f2, %f35;
	selp.f32 	%f37, %f1, %f36, %p11;
	max.f32 	%f38, %f34, %f37;
	ld.global.f32 	%f39, [%rd25+1152];
	ld.global.u8 	%rs10, [%rd26+288];
	setp.eq.s16 	%p12, %rs10, 0;
	mul.f32 	%f40, %f2, %f39;
	selp.f32 	%f41, %f1, %f40, %p12;
	max.f32 	%f42, %f38, %f41;
	ld.global.f32 	%f43, [%rd25+1280];
	ld.global.u8 	%rs11, [%rd26+320];
	setp.eq.s16 	%p13, %rs11, 0;
	mul.f32 	%f44, %f2, %f43;
	selp.f32 	%f45, %f1, %f44, %p13;
	max.f32 	%f46, %f42, %f45;
	ld.global.f32 	%f47, [%rd25+1408];
	ld.global.u8 	%rs12, [%rd26+352];
	setp.eq.s16 	%p14, %rs12, 0;
	mul.f32 	%f48, %f2, %f47;
	selp.f32 	%f49, %f1, %f48, %p14;
	max.f32 	%f50, %f46, %f49;
	ld.global.f32 	%f51, [%rd25+1536];
	ld.global.u8 	%rs13, [%rd26+384];
	setp.eq.s16 	%p15, %rs13, 0;
	mul.f32 	%f52, %f2, %f51;
	selp.f32 	%f53, %f1, %f52, %p15;
	max.f32 	%f54, %f50, %f53;
	ld.global.f32 	%f55, [%rd25+1664];
	ld.global.u8 	%rs14, [%rd26+416];
	setp.eq.s16 	%p16, %rs14, 0;
	mul.f32 	%f56, %f2, %f55;
	selp.f32 	%f57, %f1, %f56, %p16;
	max.f32 	%f58, %f54, %f57;
	ld.global.f32 	%f59, [%rd25+1792];
	ld.global.u8 	%rs15, [%rd26+448];
	setp.eq.s16 	%p17, %rs15, 0;
	mul.f32 	%f60, %f2, %f59;
	selp.f32 	%f61, %f1, %f60, %p17;
	max.f32 	%f62, %f58, %f61;
	ld.global.f32 	%f63, [%rd25+1920];
	ld.global.u8 	%rs16, [%rd26+480];
	setp.eq.s16 	%p18, %rs16, 0;
	mul.f32 	%f64, %f2, %f63;
	selp.f32 	%f65, %f1, %f64, %p18;
	max.f32 	%f66, %f62, %f65;
	ld.global.f32 	%f67, [%rd25+2048];
	ld.global.u8 	%rs17, [%rd26+512];
	setp.eq.s16 	%p19, %rs17, 0;
	mul.f32 	%f68, %f2, %f67;
	selp.f32 	%f69, %f1, %f68, %p19;
	max.f32 	%f70, %f66, %f69;
	ld.global.f32 	%f71, [%rd25+2176];
	ld.global.u8 	%rs18, [%rd26+544];
	setp.eq.s16 	%p20, %rs18, 0;
	mul.f32 	%f72, %f2, %f71;
	selp.f32 	%f73, %f1, %f72, %p20;
	max.f32 	%f74, %f70, %f73;
	ld.global.f32 	%f75, [%rd25+2304];
	ld.global.u8 	%rs19, [%rd26+576];
	setp.eq.s16 	%p21, %rs19, 0;
	mul.f32 	%f76, %f2, %f75;
	selp.f32 	%f77, %f1, %f76, %p21;
	max.f32 	%f78, %f74, %f77;
	ld.global.f32 	%f79, [%rd25+2432];
	ld.global.u8 	%rs20, [%rd26+608];
	setp.eq.s16 	%p22, %rs20, 0;
	mul.f32 	%f80, %f2, %f79;
	selp.f32 	%f81, %f1, %f80, %p22;
	max.f32 	%f82, %f78, %f81;
	ld.global.f32 	%f83, [%rd25+2560];
	ld.global.u8 	%rs21, [%rd26+640];
	setp.eq.s16 	%p23, %rs21, 0;
	mul.f32 	%f84, %f2, %f83;
	selp.f32 	%f85, %f1, %f84, %p23;
	max.f32 	%f86, %f82, %f85;
	mov.b32 	%r8, %f86;
	shfl.sync.bfly.b32	%r9|%p24, %r8, 16, 31, -1;
	mov.b32 	%f87, %r9;
	max.f32 	%f88, %f86, %f87;
	mov.b32 	%r10, %f88;
	shfl.sync.bfly.b32	%r11|%p25, %r10, 8, 31, -1;
	mov.b32 	%f89, %r11;
	max.f32 	%f90, %f88, %f89;
	mov.b32 	%r12, %f90;
	shfl.sync.bfly.b32	%r13|%p26, %r12, 4, 31, -1;
	mov.b32 	%f91, %r13;
	max.f32 	%f92, %f90, %f91;
	mov.b32 	%r14, %f92;
	shfl.sync.bfly.b32	%r15|%p27, %r14, 2, 31, -1;
	mov.b32 	%f93, %r15;
	max.f32 	%f94, %f92, %f93;
	mov.b32 	%r16, %f94;
	shfl.sync.bfly.b32	%r17|%p28, %r16, 1, 31, -1;
	mov.b32 	%f95, %r17;
	max.f32 	%f96, %f94, %f95;
	sub.f32 	%f97, %f5, %f96;
	fma.rn.f32 	%f98, %f97, 0f3BBB989D, 0f3F000000;
	cvt.sat.f32.f32 	%f99, %f98;
	mov.f32 	%f100, 0f4B400001;
	mov.f32 	%f101, 0f437C0000;
	fma.rm.f32 	%f102, %f99, %f101, %f100;
	add.f32 	%f103, %f102, 0fCB40007F;
	neg.f32 	%f104, %f103;
	fma.rn.f32 	%f105, %f97, 0f3FB8AA3B, %f104;
	fma.rn.f32 	%f106, %f97, 0f32A57060, %f105;
	mov.b32 	%r18, %f102;
	shl.b32 	%r19, %r18, 23;
	mov.b32 	%f107, %r19;
	ex2.approx.ftz.f32 	%f108, %f106;
	mul.f32 	%f109, %f108, %f107;
	add.f32 	%f110, %f109, 0f00000000;
	sub.f32 	%f111, %f9, %f96;
	fma.rn.f32 	%f112, %f111, 0f3BBB989D, 0f3F000000;
	cvt.sat.f32.f32 	%f113, %f112;
	fma.rm.f32 	%f114, %f113, %f101, %f100;
	add.f32 	%f115, %f114, 0fCB40007F;
	neg.f32 	%f116, %f115;
	fma.rn.f32 	%f117, %f111, 0f3FB8AA3B, %f116;
	fma.rn.f32 	%f118, %f111, 0f32A57060, %f117;
	mov.b32 	%r20, %f114;
	shl.b32 	%r21, %r20, 23;
	mov.b32 	%f119, %r21;
	ex2.approx.ftz.f32 	%f120, %f118;
	mul.f32 	%f121, %f120, %f119;
	add.f32 	%f122, %f110, %f121;
	sub.f32 	%f123, %f13, %f96;
	fma.rn.f32 	%f124, %f123, 0f3BBB989D, 0f3F000000;
	cvt.sat.f32.f32 	%f125, %f124;
	fma.rm.f32 	%f126, %f125, %f101, %f100;
	add.f32 	%f127, %f126, 0fCB40007F;
	neg.f32 	%f128, %f127;
	fma.rn.f32 	%f129, %f123, 0f3FB8AA3B, %f128;
	fma.rn.f32 	%f130, %f123, 0f32A57060, %f129;
	mov.b32 	%r22, %f126;
	shl.b32 	%r23, %r22, 23;
	mov.b32 	%f131, %r23;
	ex2.approx.ftz.f32 	%f132, %f130;
	mul.f32 	%f133, %f132, %f131;
	add.f32 	%f134, %f122, %f133;
	sub.f32 	%f135, %f17, %f96;
	fma.rn.f32 	%f136, %f135, 0f3BBB989D, 0f3F000000;
	cvt.sat.f32.f32 	%f137, %f136;
	fma.rm.f32 	%f138, %f137, %f101, %f100;
	add.f32 	%f139, %f138, 0fCB40007F;
	neg.f32 	%f140, %f139;
	fma.rn.f32 	%f141, %f135, 0f3FB8AA3B, %f140;
	fma.rn.f32 	%f142, %f135, 0f32A57060, %f141;
	mov.b32 	%r24, %f138;
	shl.b32 	%r25, %r24, 23;
	mov.b32 	%f143, %r25;
	ex2.approx.ftz.f32 	%f144, %f142;
	mul.f32 	%f145, %f144, %f143;
	add.f32 	%f146, %f134, %f145;
	sub.f32 	%f147, %f21, %f96;
	fma.rn.f32 	%f148, %f147, 0f3BBB989D, 0f3F000000;
	cvt.sat.f32.f32 	%f149, %f148;
	fma.rm.f32 	%f150, %f149, %f101, %f100;
	add.f32 	%f151, %f150, 0fCB40007F;
	neg.f32 	%f152, %f151;
	fma.rn.f32 	%f153, %f147, 0f3FB8AA3B, %f152;
	fma.rn.f32 	%f154, %f147, 0f32A57060, %f153;
	mov.b32 	%r26, %f150;
	shl.b32 	%r27, %r26, 23;
	mov.b32 	%f155, %r27;
	ex2.approx.ftz.f32 	%f156, %f154;
	mul.f32 	%f157, %f156, %f155;
	add.f32 	%f158, %f146, %f157;
	sub.f32 	%f159, %f25, %f96;
	fma.rn.f32 	%f160, %f159, 0f3BBB989D, 0f3F000000;
	cvt.sat.f32.f32 	%f161, %f160;
	fma.rm.f32 	%f162, %f161, %f101, %f100;
	add.f32 	%f163, %f162, 0fCB40007F;
	neg.f32 	%f164, %f163;
	fma.rn.f32 	%f165, %f159, 0f3FB8AA3B, %f164;
	fma.rn.f32 	%f166, %f159, 0f32A57060, %f165;
	mov.b32 	%r28, %f162;
	shl.b32 	%r29, %r28, 23;
	mov.b32 	%f167, %r29;
	ex2.approx.ftz.f32 	%f168, %f166;
	mul.f32 	%f169, %f168, %f167;
	add.f32 	%f170, %f158, %f169;
	sub.f32 	%f171, %f29, %f96;
	fma.rn.f32 	%f172, %f171, 0f3BBB989D, 0f3F000000;
	cvt.sat.f32.f32 	%f173, %f172;
	fma.rm.f32 	%f174, %f173, %f101, %f100;
	add.f32 	%f175, %f174, 0fCB40007F;
	neg.f32 	%f176, %f175;
	fma.rn.f32 	%f177, %f171, 0f3FB8AA3B, %f176;
	fma.rn.f32 	%f178, %f171, 0f32A57060, %f177;
	mov.b32 	%r30, %f174;
	shl.b32 	%r31, %r30, 23;
	mov.b32 	%f179, %r31;
	ex2.approx.ftz.f32 	%f180, %f178;
	mul.f32 	%f181, %f180, %f179;
	add.f32 	%f182, %f170, %f181;
	sub.f32 	%f183, %f33, %f96;
	fma.rn.f32 	%f184, %f183, 0f3BBB989D, 0f3F000000;
	cvt.sat.f32.f32 	%f185, %f184;
	fma.rm.f32 	%f186, %f185, %f101, %f100;
	add.f32 	%f187, %f186, 0fCB40007F;
	neg.f32 	%f188, %f187;
	fma.rn.f32 	%f189, %f183, 0f3FB8AA3B, %f188;
	fma.rn.f32 	%f190, %f183, 0f32A57060, %f189;
	mov.b32 	%r32, %f186;
	shl.b32 	%r33, %r32, 23;
	mov.b32 	%f191, %r33;
	ex2.approx.ftz.f32 	%f192, %f190;
	mul.f32 	%f193, %f192, %f191;
	add.f32 	%f194, %f182, %f193;
	sub.f32 	%f195, %f37, %f96;
	fma.rn.f32 	%f196, %f195, 0f3BBB989D, 0f3F000000;
	cvt.sat.f32.f32 	%f197, %f196;
	fma.rm.f32 	%f198, %f197, %f101, %f100;
	add.f32 	%f199, %f198, 0fCB40007F;
	neg.f32 	%f200, %f199;
	fma.rn.f32 	%f201, %f195, 0f3FB8AA3B, %f200;
	fma.rn.f32 	%f202, %f195, 0f32A57060, %f201;
	mov.b32 	%r34, %f198;
	shl.b32 	%r35, %r34, 23;
	mov.b32 	%f203, %r35;
	ex2.approx.ftz.f32 	%f204, %f202;
	mul.f32 	%f205, %f204, %f203;
	add.f32 	%f206, %f194, %f205;
	sub.f32 	%f207, %f41, %f96;
	fma.rn.f32 	%f208, %f207, 0f3BBB989D, 0f3F000000;
	cvt.sat.f32.f32 	%f209, %f208;
	fma.rm.f32 	%f210, %f209, %f101, %f100;
	add.f32 	%f211, %f210, 0fCB40007F;
	neg.f32 	%f212, %f211;
	fma.rn.f32 	%f213, %f207, 0f3FB8AA3B, %f212;
	fma.rn.f32 	%f214, %f207, 0f32A57060, %f213;
	mov.b32 	%r36, %f210;
	shl.b32 	%r37, %r36, 23;
	mov.b32 	%f215, %r37;
	ex2.approx.ftz.f32 	%f216, %f214;
	mul.f32 	%f217, %f216, %f215;
	add.f32 	%f218, %f206, %f217;
	sub.f32 	%f219, %f45, %f96;
	fma.rn.f32 	%f220, %f219, 0f3BBB989D, 0f3F000000;
	cvt.sat.f32.f32 	%f221, %f220;
	fma.rm.f32 	%f222, %f221, %f101, %f100;
	add.f32 	%f223, %f222, 0fCB40007F;
	neg.f32 	%f224, %f223;
	fma.rn.f32 	%f225, %f219, 0f3FB8AA3B, %f224;
	fma.rn.f32 	%f226, %f219, 0f32A57060, %f225;
	mov.b32 	%r38, %f222;
	shl.b32 	%r39, %r38, 23;
	mov.b32 	%f227, %r39;
	ex2.approx.ftz.f32 	%f228, %f226;
	mul.f32 	%f229, %f228, %f227;
	add.f32 	%f230, %f218, %f229;
	sub.f32 	%f231, %f49, %f96;
	fma.rn.f32 	%f232, %f231, 0f3BBB989D, 0f3F000000;
	cvt.sat.f32.f32 	%f233, %f232;
	fma.rm.f32 	%f234, %f233, %f101, %f100;
	add.f32 	%f235, %f234, 0fCB40007F;
	neg.f32 	%f236, %f235;
	fma.rn.f32 	%f237, %f231, 0f3FB8AA3B, %f236;
	fma.rn.f32 	%f238, %f231, 0f32A57060, %f237;
	mov.b32 	%r40, %f234;
	shl.b32 	%r41, %r40, 23;
	mov.b32 	%f239, %r41;
	ex2.approx.ftz.f32 	%f240, %f238;
	mul.f32 	%f241, %f240, %f239;
	add.f32 	%f242, %f230, %f241;
	sub.f32 	%f243, %f53, %f96;
	fma.rn.f32 	%f244, %f243, 0f3BBB989D, 0f3F000000;
	cvt.sat.f32.f32 	%f245, %f244;
	fma.rm.f32 	%f246, %f245, %f101, %f100;
	add.f32 	%f247, %f246, 0fCB40007F;
	neg.f32 	%f248, %f247;
	fma.rn.f32 	%f249, %f243, 0f3FB8AA3B, %f248;
	fma.rn.f32 	%f250, %f243, 0f32A57060, %f249;
	mov.b32 	%r42, %f246;
	shl.b32 	%r43, %r42, 23;
	mov.b32 	%f251, %r43;
	ex2.approx.ftz.f32 	%f252, %f250;
	mul.f32 	%f253, %f252, %f251;
	add.f32 	%f254, %f242, %f253;
	sub.f32 	%f255, %f57, %f96;
	fma.rn.f32 	%f256, %f255, 0f3BBB989D, 0f3F000000;
	cvt.sat.f32.f32 	%f257, %f256;
	fma.rm.f32 	%f258, %f257, %f101, %f100;
	add.f32 	%f259, %f258, 0fCB40007F;
	neg.f32 	%f260, %f259;
	fma.rn.f32 	%f261, %f255, 0f3FB8AA3B, %f260;
	fma.rn.f32 	%f262, %f255, 0f32A57060, %f261;
	mov.b32 	%r44, %f258;
	shl.b32 	%r45, %r44, 23;
	mov.b32 	%f263, %r45;
	ex2.approx.ftz.f32 	%f264, %f262;
	mul.f32 	%f265, %f264, %f263;
	add.f32 	%f266, %f254, %f265;
	sub.f32 	%f267, %f61, %f96;
	fma.rn.f32 	%f268, %f267, 0f3BBB989D, 0f3F000000;
	cvt.sat.f32.f32 	%f269, %f268;
	fma.rm.f32 	%f270, %f269, %f101, %f100;
	add.f32 	%f271, %f270, 0fCB40007F;
	neg.f32 	%f272, %f271;
	fma.rn.f32 	%f273, %f267, 0f3FB8AA3B, %f272;
	fma.rn.f32 	%f274, %f267, 0f32A57060, %f273;
	mov.b32 	%r46, %f270;
	shl.b32 	%r47, %r46, 23;
	mov.b32 	%f275, %r47;
	ex2.approx.ftz.f32 	%f276, %f274;
	mul.f32 	%f277, %f276, %f275;
	add.f32 	%f278, %f266, %f277;
	sub.f32 	%f279, %f65, %f96;
	fma.rn.f32 	%f280, %f279, 0f3BBB989D, 0f3F000000;
	cvt.sat.f32.f32 	%f281, %f280;
	fma.rm.f32 	%f282, %f281, %f101, %f100;
	add.f32 	%f283, %f282, 0fCB40007F;
	neg.f32 	%f284, %f283;
	fma.rn.f32 	%f285, %f279, 0f3FB8AA3B, %f284;
	fma.rn.f32 	%f286, %f279, 0f32A57060, %f285;
	mov.b32 	%r48, %f282;
	shl.b32 	%r49, %r48, 23;
	mov.b32 	%f287, %r49;
	ex2.approx.ftz.f32 	%f288, %f286;
	mul.f32 	%f289, %f288, %f287;
	add.f32 	%f290, %f278, %f289;
	sub.f32 	%f291, %f69, %f96;
	fma.rn.f32 	%f292, %f291, 0f3BBB989D, 0f3F000000;
	cvt.sat.f32.f32 	%f293, %f292;
	fma.rm.f32 	%f294, %f293, %f101, %f100;
	add.f32 	%f295, %f294, 0fCB40007F;
	neg.f32 	%f296, %f295;
	fma.rn.f32 	%f297, %f291, 0f3FB8AA3B, %f296;
	fma.rn.f32 	%f298, %f291, 0f32A57060, %f297;
	mov.b32 	%r50, %f294;
	shl.b32 	%r51, %r50, 23;
	mov.b32 	%f299, %r51;
	ex2.approx.ftz.f32 	%f300, %f298;
	mul.f32 	%f301, %f300, %f299;
	add.f32 	%f302, %f290, %f301;
	sub.f32 	%f303, %f73, %f96;
	fma.rn.f32 	%f304, %f303, 0f3BBB989D, 0f3F000000;
	cvt.sat.f32.f32 	%f305, %f304;
	fma.rm.f32 	%f306, %f305, %f101, %f100;
	add.f32 	%f307, %f306, 0fCB40007F;
	neg.f32 	%f308, %f307;
	fma.rn.f32 	%f309, %f303, 0f3FB8AA3B, %f308;
	fma.rn.f32 	%f310, %f303, 0f32A57060, %f309;
	mov.b32 	%r52, %f306;
	shl.b32 	%r53, %r52, 23;
	mov.b32 	%f311, %r53;
	ex2.approx.ftz.f32 	%f312, %f310;
	mul.f32 	%f313, %f312, %f311;
	add.f32 	%f314, %f302, %f313;
	sub.f32 	%f315, %f77, %f96;
	fma.rn.f32 	%f316, %f315, 0f3BBB989D, 0f3F000000;
	cvt.sat.f32.f32 	%f317, %f316;
	fma.rm.f32 	%f318, %f317, %f101, %f100;
	add.f32 	%f319, %f318, 0fCB40007F;
	neg.f32 	%f320, %f319;
	fma.rn.f32 	%f321, %f315, 0f3FB8AA3B, %f320;
	fma.rn.f32 	%f322, %f315, 0f32A57060, %f321;
	mov.b32 	%r54, %f318;
	shl.b32 	%r55, %r54, 23;
	mov.b32 	%f323, %r55;
	ex2.approx.ftz.f32 	%f324, %f322;
	mul.f32 	%f325, %f324, %f323;
	add.f32 	%f326, %f314, %f325;
	sub.f32 	%f327, %f81, %f96;
	fma.rn.f32 	%f328, %f327, 0f3BBB989D, 0f3F000000;
	cvt.sat.f32.f32 	%f329, %f328;
	fma.rm.f32 	%f330, %f329, %f101, %f100;
	add.f32 	%f331, %f330, 0fCB40007F;
	neg.f32 	%f332, %f331;
	fma.rn.f32 	%f333, %f327, 0f3FB8AA3B, %f332;
	fma.rn.f32 	%f334, %f327, 0f32A57060, %f333;
	mov.b32 	%r56, %f330;
	shl.b32 	%r57, %r56, 23;
	mov.b32 	%f335, %r57;
	ex2.approx.ftz.f32 	%f336, %f334;
	mul.f32 	%f337, %f336, %f335;
	add.f32 	%f338, %f326, %f337;
	sub.f32 	%f339, %f85, %f96;
	fma.rn.f32 	%f340, %f339, 0f3BBB989D, 0f3F000000;
	cvt.sat.f32.f32 	%f341, %f340;
	fma.rm.f32 	%f342, %f341, %f101, %f100;
	add.f32 	%f343, %f342, 0fCB40007F;
	neg.f32 	%f344, %f343;
	fma.rn.f32 	%f345, %f339, 0f3FB8AA3B, %f344;
	fma.rn.f32 	%f346, %f339, 0f32A57060, %f345;
	mov.b32 	%r58, %f342;
	shl.b32 	%r59, %r58, 23;
	mov.b32 	%f347, %r59;
	ex2.approx.ftz.f32 	%f348, %f346;
	mul.f32 	%f349, %f348, %f347;
	add.f32 	%f350, %f338, %f349;
	mov.b32 	%r60, %f350;
	shfl.sync.bfly.b32	%r61|%p29, %r60, 16, 31, -1;
	mov.b32 	%f351, %r61;
	add.f32 	%f352, %f350, %f351;
	mov.b32 	%r62, %f352;
	shfl.sync.bfly.b32	%r63|%p30, %r62, 8, 31, -1;
	mov.b32 	%f353, %r63;
	add.f32 	%f354, %f352, %f353;
	mov.b32 	%r64, %f354;
	shfl.sync.bfly.b32	%r65|%p31, %r64, 4, 31, -1;
	mov.b32 	%f355, %r65;
	add.f32 	%f356, %f354, %f355;
	mov.b32 	%r66, %f356;
	shfl.sync.bfly.b32	%r67|%p32, %r66, 2, 31, -1;
	mov.b32 	%f357, %r67;
	add.f32 	%f358, %f356, %f357;
	mov.b32 	%r68, %f358;
	shfl.sync.bfly.b32	%r69|%p33, %r68, 1, 31, -1;
	mov.b32 	%f359, %r69;
	add.f32 	%f360, %f358, %f359;
	div.rn.f32 	%f361, %f109, %f360;
	div.rn.f32 	%f362, %f121, %f360;
	div.rn.f32 	%f363, %f133, %f360;
	div.rn.f32 	%f364, %f145, %f360;
	div.rn.f32 	%f365, %f157, %f360;
	div.rn.f32 	%f366, %f169, %f360;
	div.rn.f32 	%f367, %f181, %f360;
	div.rn.f32 	%f368, %f193, %f360;
	div.rn.f32 	%f369, %f205, %f360;
	div.rn.f32 	%f370, %f217, %f360;
	div.rn.f32 	%f371, %f229, %f360;
	div.rn.f32 	%f372, %f241, %f360;
	div.rn.f32 	%f373, %f253, %f360;
	div.rn.f32 	%f374, %f265, %f360;
	div.rn.f32 	%f375, %f277, %f360;
	div.rn.f32 	%f376, %f289, %f360;
	div.rn.f32 	%f377, %f301, %f360;
	div.rn.f32 	%f378, %f313, %f360;
	div.rn.f32 	%f379, %f325, %f360;
	div.rn.f32 	%f380, %f337, %f360;
	div.rn.f32 	%f381, %f349, %f360;
	mad.lo.s64 	%rd27, %rd31, %rd14, %rd4;
	cvta.to.global.u64 	%rd28, %rd13;
	shl.b64 	%rd29, %rd27, 2;
	add.s64 	%rd30, %rd28, %rd29;
	st.global.f32 	[%rd30], %f361;
	st.global.f32 	[%rd30+128], %f362;
	st.global.f32 	[%rd30+256], %f363;
	st.global.f32 	[%rd30+384], %f364;
	st.global.f32 	[%rd30+512], %f365;
	st.global.f32 	[%rd30+640], %f366;
	st.global.f32 	[%rd30+768], %f367;
	st.global.f32 	[%rd30+896], %f368;
	st.global.f32 	[%rd30+1024], %f369;
	st.global.f32 	[%rd30+1152], %f370;
	st.global.f32 	[%rd30+1280], %f371;
	st.global.f32 	[%rd30+1408], %f372;
	st.global.f32 	[%rd30+1536], %f373;
	st.global.f32 	[%rd30+1664], %f374;
	st.global.f32 	[%rd30+1792], %f375;
	st.global.f32 	[%rd30+1920], %f376;
	st.global.f32 	[%rd30+2048], %f377;
	st.global.f32 	[%rd30+2176], %f378;
	st.global.f32 	[%rd30+2304], %f379;
	st.global.f32 	[%rd30+2432], %f380;
	st.global.f32 	[%rd30+2560], %f381;
	add.s64 	%rd31, %rd31, %rd7;
	setp.lt.s64 	%p34, %rd31, %rd15;
	@%p34 bra 	$L__BB116_4;
$L__BB116_5:
	ret;

}
	// .globl	_Z15SoftmaxWarpImplI24ElementwiseScaleMaskLoadIffbE11DirectStoreIffEfLi1ELi21ELi32ELi1ELb1EL9Algorithm0EEvT_T0_ll
.visible .entry _Z15SoftmaxWarpImplI24ElementwiseScaleMaskLoadIffbE11DirectStoreIffEfLi1ELi21ELi32ELi1ELb1EL9Algorithm0EEvT_T0_ll(
	.param .align 8 .b8 _Z15SoftmaxWarpImplI24ElementwiseScaleMaskLoadIffbE11DirectStoreIffEfLi1ELi21ELi32ELi1ELb1EL9Algorithm0EEvT_T0_ll_param_0[32],
	.param .align 8 .b8 _Z15SoftmaxWarpImplI24ElementwiseScaleMaskLoadIffbE11DirectStoreIffEfLi1ELi21ELi32ELi1ELb1EL9Algorithm0EEvT_T0_ll_param_1[16],
	.param .u64 _Z15SoftmaxWarpImplI24ElementwiseScaleMaskLoadIffbE11DirectStoreIffEfLi1ELi21ELi32ELi1ELb1EL9Algorithm0EEvT_T0_ll_param_2,
	.param .u64 _Z15SoftmaxWarpImplI24ElementwiseScaleMaskLoadIffbE11DirectStoreIffEfLi1ELi21ELi32ELi1ELb1EL9Algorithm0EEvT_T0_ll_param_3
)
{
	.reg .pred 	%p<77>;
	.reg .b16 	%rs<22>;
	.reg .b32 	%r<90>;
	.reg .b32 	%f<489>;
	.reg .b64 	%rd<55>;

	ld.param.u64 	%rd36, [_Z15SoftmaxWarpImplI24ElementwiseScaleMaskLoadIffbE11DirectStoreIffEfLi1ELi21ELi32ELi1ELb1EL9Algorithm0EEvT_T0_ll_param_1+8];
	ld.param.u64 	%rd35, [_Z15SoftmaxWarpImplI24ElementwiseScaleMaskLoadIffbE11DirectStoreIffEfLi1ELi21ELi32ELi1ELb1EL9Algorithm0EEvT_T0_ll_param_1];
	ld.param.v2.f32 	{%f108, %f109}, [_Z15SoftmaxWarpImplI24ElementwiseScaleMaskLoadIffbE11DirectStoreIffEfLi1ELi21ELi32ELi1ELb1EL9Algorithm0EEvT_T0_ll_param_0+24];
	ld.param.u64 	%rd34, [_Z15SoftmaxWarpImplI24ElementwiseScaleMaskLoadIffbE11DirectStoreIffEfLi1ELi21ELi32ELi1ELb1EL9Algorithm0EEvT_T0_ll_param_0+16];
	ld.param.u64 	%rd33, [_Z15SoftmaxWarpImplI24ElementwiseScaleMaskLoadIffbE11DirectStoreIffEfLi1ELi21ELi32ELi1ELb1EL9Algorithm0EEvT_T0_ll_param_0+8];
	ld.param.u64 	%rd32, [_Z15SoftmaxWarpImplI24ElementwiseScaleMaskLoadIffbE11DirectStoreIffEfLi1ELi21ELi32ELi1ELb1EL9Algorithm0EEvT_T0_ll_param_0];
	ld.param.u64 	%rd37, [_Z15SoftmaxWarpImplI24ElementwiseScaleMaskLoadIffbE11DirectStoreIffEfLi1ELi21ELi32ELi1ELb1EL9Algorithm0EEvT_T0_ll_param_2];
	ld.param.u64 	%rd38, [_Z15SoftmaxWarpImplI24ElementwiseScaleMaskLoadIffbE11DirectStoreIffEfLi1ELi21ELi32ELi1ELb1EL9Algorithm0EEvT_T0_ll_param_3];
	setp.lt.s64 	%p1, %rd38, 673;
	@%p1 bra 	$L__BB117_2;
	mov.u64 	%rd39, $str;
	cvta.global.u64 	%rd40, %rd39;
	mov.u64 	%rd41, $str$1;
	cvta.global.u64 	%rd42, %rd41;
	mov.u64 	%rd43, __unnamed_118;
	cvta.global.u64 	%rd44, %rd43;
	{ // callseq 117, 0
	.param .b64 param0;
	st.param.b64 	[param0], %rd40;
	.param .b64 param1;
	st.param.b64 	[param1], %rd42;
	.param .b32 param2;
	st.param.b32 	[param2], 219;
	.param .b64 param3;
	st.param.b64 	[param3], %rd44;
	.param .b64 param4;
	st.param.b64 	[param4], 1;
	call.uni 
	__assertfail, 
	(
	param0, 
	param1, 
	param2, 
	param3, 
	param4
	);
	} // callseq 117
$L__BB117_2:
	mov.u32 	%r2, %ctaid.x;
	mov.u32 	%r3, %ntid.y;
	mov.u32 	%r4, %tid.y;
	mad.lo.s32 	%r5, %r2, %r3, %r4;
	mov.u32 	%r6, %nctaid.x;
	mul.lo.s32 	%r1, %r6, %r3;
	cvt.s64.s32 	%rd54, %r5;
	setp.le.s64 	%p2, %rd37, %rd54;
	@%p2 bra 	$L__BB117_89;
	mov.u32 	%r7, %tid.x;
	cvt.u64.u32 	%rd2, %r7;
	add.s32 	%r8, %r7, 32;
	cvt.u64.u32 	%rd3, %r8;
	add.s32 	%r9, %r7, 64;
	cvt.u64.u32 	%rd4, %r9;
	add.s32 	%r10, %r7, 96;
	cvt.u64.u32 	%rd5, %r10;
	add.s32 	%r11, %r7, 128;
	cvt.u64.u32 	%rd6, %r11;
	add.s32 	%r12, %r7, 160;
	cvt.u64.u32 	%rd7, %r12;
	add.s32 	%r13, %r7, 192;
	cvt.u64.u32 	%rd8, %r13;
	add.s32 	%r14, %r7, 224;
	cvt.u64.u32 	%rd9, %r14;
	add.s32 	%r15, %r7, 256;
	cvt.u64.u32 	%rd10, %r15;
	add.s32 	%r16, %r7, 288;
	cvt.u64.u32 	%rd11, %r16;
	add.s32 	%r17, %r7, 320;
	cvt.u64.u32 	%rd12, %r17;
	add.s32 	%r18, %r7, 352;
	cvt.u64.u32 	%rd13, %r18;
	add.s32 	%r19, %r7, 384;
	cvt.u64.u32 	%rd14, %r19;
	add.s32 	%r20, %r7, 416;
	cvt.u64.u32 	%rd15, %r20;
	add.s32 	%r21, %r7, 448;
	cvt.u64.u32 	%rd16, %r21;
	add.s32 	%r22, %r7, 480;
	cvt.u64.u32 	%rd17, %r22;
	add.s32 	%r23, %r7, 512;
	cvt.u64.u32 	%rd18, %r23;
	add.s32 	%r24, %r7, 544;
	cvt.u64.u32 	%rd19, %r24;
	add.s32 	%r25, %r7, 576;
	cvt.u64.u32 	%rd20, %r25;
	add.s32 	%r26, %r7, 608;
	cvt.u64.u32 	%rd21, %r26;
	add.s32 	%r27, %r7, 640;
	cvt.u64.u32 	%rd22, %r27;
	cvt.s64.s32 	%rd23, %r1;
$L__BB117_4:
	cvta.to.global.u64 	%rd25, %rd32;
	cvta.to.global.u64 	%rd26, %rd33;
	setp.le.s64 	%p3, %rd38, %rd2;
	mul.lo.s64 	%rd27, %rd54, %rd34;
	mov.f32 	%f447, 0fFF800000;
	mov.f32 	%f450, %f447;
	@%p3 bra 	$L__BB117_6;
	add.s64 	%rd45, %rd27, %rd2;
	shl.b64 	%rd46, %rd45, 2;
	add.s64 	%rd47, %rd25, %rd46;
	ld.global.f32 	%f111, [%rd47];
	add.s64 	%rd48, %rd26, %rd45;
	ld.global.u8 	%rs1, [%rd48];
	setp.eq.s16 	%p4, %rs1, 0;
	mul.f32 	%f112, %f109, %f111;
	selp.f32 	%f447, %f108, %f112, %p4;
	max.f32 	%f450, %f447, 0fFF800000;
$L__BB117_6:
	setp.le.s64 	%p5, %rd38, %rd3;
	add.s64 	%rd49, %rd27, %rd2;
	add.s64 	%rd28, %rd26, %rd49;
	shl.b64 	%rd50, %rd49, 2;
	add.s64 	%rd29, %rd25, %rd50;
	mov.f32 	%f449, 0fFF800000;
	@%p5 bra 	$L__BB117_8;
	ld.global.f32 	%f114, [%rd29+128];
	ld.global.u8 	%rs2, [%rd28+32];
	setp.eq.s16 	%p6, %rs2, 0;
	mul.f32 	%f115, %f109, %f114;
	selp.f32 	%f449, %f108, %f115, %p6;
	max.f32 	%f450, %f450, %f449;
$L__BB117_8:
	setp.le.s64 	%p7, %rd38, %rd4;
	mov.f32 	%f451, 0fFF800000;
	@%p7 bra 	$L__BB117_10;
	ld.global.f32 	%f117, [%rd29+256];
	ld.global.u8 	%rs3, [%rd28+64];
	setp.eq.s16 	%p8, %rs3, 0;
	mul.f32 	%f118, %f109, %f117;
	selp.f32 	%f451, %f108, %f118, %p8;
	max.f32 	%f450, %f450, %f451;
$L__BB117_10:
	setp.le.s64 	%p9, %rd38, %rd5;
	mov.f32 	%f453, 0fFF800000;
	@%p9 bra 	$L__BB117_12;
	ld.global.f32 	%f120, [%rd29+384];
	ld.global.u8 	%rs4, [%rd28+96];
	setp.eq.s16 	%p10, %rs4, 0;
	mul.f32 	%f121, %f109, %f120;
	selp.f32 	%f453, %f108, %f121, %p10;
	max.f32 	%f450, %f450, %f453;
$L__BB117_12:
	setp.le.s64 	%p11, %rd38, %rd6;
	mov.f32 	%f455, 0fFF800000;
	@%p11 bra 	$L__BB117_14;
	ld.global.f32 	%f123, [%rd29+512];
	ld.global.u8 	%rs5, [%rd28+128];
	setp.eq.s16 	%p12, %rs5, 0;
	mul.f32 	%f124, %f109, %f123;
	selp.f32 	%f455, %f108, %f124, %p12;
	max.f32 	%f450, %f450, %f455;
$L__BB117_14:
	setp.le.s64 	%p13, %rd38, %rd7;
	mov.f32 	%f457, 0fFF800000;
	@%p13 bra 	$L__BB117_16;
	ld.global.f32 	%f126, [%rd29+640];
	ld.global.u8 	%rs6, [%rd28+160];
	setp.eq.s16 	%p14, %rs6, 0;
	mul.f32 	%f127, %f109, %f126;
	selp.f32 	%f457, %f108, %f127, %p14;
	max.f32 	%f450, %f450, %f457;
$L__BB117_16:
	setp.le.s64 	%p15, %rd38, %rd8;
	mov.f32 	%f459, 0fFF800000;
	@%p15 bra 	$L__BB117_18;
	ld.global.f32 	%f129, [%rd29+768];
	ld.global.u8 	%rs7, [%rd28+192];
	setp.eq.s16 	%p16, %rs7, 0;
	mul.f32 	%f130, %f109, %f129;
	selp.f32 	%f459, %f108, %f130, %p16;
	max.f32 	%f450, %f450, %f459;
$L__BB117_18:
	setp.le.s64 	%p17, %rd38, %rd9;
	mov.f32 	%f461, 0fFF800000;
	@%p17 bra 	$L__BB117_20;
	ld.global.f32 	%f132, [%rd29+896];
	ld.global.u8 	%rs8, [%rd28+224];
	setp.eq.s16 	%p18, %rs8, 0;
	mul.f32 	%f133, %f109, %f132;
	selp.f32 	%f461, %f108, %f133, %p18;
	max.f32 	%f450, %f450, %f461;
$L__BB117_20:
	setp.le.s64 	%p19, %rd38, %rd10;
	mov.f32 	%f463, 0fFF800000;
	@%p19 bra 	$L__BB117_22;
	ld.global.f32 	%f135, [%rd29+1024];
	ld.global.u8 	%rs9, [%rd28+256];
	setp.eq.s16 	%p20, %rs9, 0;
	mul.f32 	%f136, %f109, %f135;
	selp.f32 	%f463, %f108, %f136, %p20;
	max.f32 	%f450, %f450, %f463;
$L__BB117_22:
	setp.le.s64 	%p21, %rd38, %rd11;
	mov.f32 	%f465, 0fFF800000;
	@%p21 bra 	$L__BB117_24;
	ld.global.f32 	%f138, [%rd29+1152];
	ld.global.u8 	%rs10, [%rd28+288];
	setp.eq.s16 	%p22, %rs10, 0;
	mul.f32 	%f139, %f109, %f138;
	selp.f32 	%f465, %f108, %f139, %p22;
	max.f32 	%f450, %f450, %f465;
$L__BB117_24:
	setp.le.s64 	%p23, %rd38, %rd12;
	mov.f32 	%f467, 0fFF800000;
	@%p23 bra 	$L__BB117_26;
	ld.global.f32 	%f141, [%rd29+1280];
	ld.global.u8 	%rs11, [%rd28+320];
	setp.eq.s16 	%p24, %rs11, 0;
	mul.f32 	%f142, %f109, %f141;
	selp.f32 	%f467, %f108, %f142, %p24;
	max.f32 	%f450, %f450, %f467;
$L__BB117_26:
	setp.le.s64 	%p25, %rd38, %rd13;
	mov.f32 	%f469, 0fFF800000;
	@%p25 bra 	$L__BB117_28;
	ld.global.f32 	%f144, [%rd29+1408];
	ld.global.u8 	%rs12, [%rd28+352];
	setp.eq.s16 	%p26, %rs12, 0;
	mul.f32 	%f145, %f109, %f144;
	selp.f32 	%f469, %f108, %f145, %p26;
	max.f32 	%f450, %f450, %f469;
$L__BB117_28:
	setp.le.s64 	%p27, %rd38, %rd14;
	mov.f32 	%f471, 0fFF800000;
	@%p27 bra 	$L__BB117_30;
	ld.global.f32 	%f147, [%rd29+1536];
	ld.global.u8 	%rs13, [%rd28+384];
	setp.eq.s16 	%p28, %rs13, 0;
	mul.f32 	%f148, %f109, %f147;
	selp.f32 	%f471, %f108, %f148, %p28;
	max.f32 	%f450, %f450, %f471;
$L__BB117_30:
	setp.le.s64 	%p29, %rd38, %rd15;
	mov.f32 	%f473, 0fFF800000;
	@%p29 bra 	$L__BB117_32;
	ld.global.f32 	%f150, [%rd29+1664];
	ld.global.u8 	%rs14, [%rd28+416];
	setp.eq.s16 	%p30, %rs14, 0;
	mul.f32 	%f151, %f109, %f150;
	selp.f32 	%f473, %f108, %f151, %p30;
	max.f32 	%f450, %f450, %f473;
$L__BB117_32:
	setp.le.s64 	%p31, %rd38, %rd16;
	mov.f32 	%f475, 0fFF800000;
	@%p31 bra 	$L__BB117_34;
	ld.global.f32 	%f153, [%rd29+1792];
	ld.global.u8 	%rs15, [%rd28+448];
	setp.eq.s16 	%p32, %rs15, 0;
	mul.f32 	%f154, %f109, %f153;
	selp.f32 	%f475, %f108, %f154, %p32;
	max.f32 	%f450, %f450, %f475;
$L__BB117_34:
	setp.le.s64 	%p33, %rd38, %rd17;
	mov.f32 	%f477, 0fFF800000;
	@%p33 bra 	$L__BB117_36;
	ld.global.f32 	%f156, [%rd29+1920];
	ld.global.u8 	%rs16, [%rd28+480];
	setp.eq.s16 	%p34, %rs16, 0;
	mul.f32 	%f157, %f109, %f156;
	selp.f32 	%f477, %f108, %f157, %p34;
	max.f32 	%f450, %f450, %f477;
$L__BB117_36:
	setp.le.s64 	%p35, %rd38, %rd18;
	mov.f32 	%f479, 0fFF800000;
	@%p35 bra 	$L__BB117_38;
	ld.global.f32 	%f159, [%rd29+2048];
	ld.global.u8 	%rs17, [%rd28+512];
	setp.eq.s16 	%p36, %rs17, 0;
	mul.f32 	%f160, %f109, %f159;
	selp.f32 	%f479, %f108, %f160, %p36;
	max.f32 	%f450, %f450, %f479;
$L__BB117_38:
	setp.le.s64 	%p37, %rd38, %rd19;
	mov.f32 	%f481, 0fFF800000;
	@%p37 bra 	$L__BB117_40;
	ld.global.f32 	%f162, [%rd29+2176];
	ld.global.u8 	%rs18, [%rd28+544];
	setp.eq.s16 	%p38, %rs18, 0;
	mul.f32 	%f163, %f109, %f162;
	selp.f32 	%f481, %f108, %f163, %p38;
	max.f32 	%f450, %f450, %f481;
$L__BB117_40:
	setp.le.s64 	%p39, %rd38, %rd20;
	mov.f32 	%f483, 0fFF800000;
	@%p39 bra 	$L__BB117_42;
	ld.global.f32 	%f165, [%rd29+2304];
	ld.global.u8 	%rs19, [%rd28+576];
	setp.eq.s16 	%p40, %rs19, 0;
	mul.f32 	%f166, %f109, %f165;
	selp.f32 	%f483, %f108, %f166, %p40;
	max.f32 	%f450, %f450, %f483;
$L__BB117_42:
	setp.le.s64 	%p41, %rd38, %rd21;
	mov.f32 	%f485, 0fFF800000;
	@%p41 bra 	$L__BB117_44;
	ld.global.f32 	%f168, [%rd29+2432];
	ld.global.u8 	%rs20, [%rd28+608];
	setp.eq.s16 	%p42, %rs20, 0;
	mul.f32 	%f169, %f109, %f168;
	selp.f32 	%f485, %f108, %f169, %p42;
	max.f32 	%f450, %f450, %f485;
$L__BB117_44:
	setp.le.s64 	%p43, %rd38, %rd22;
	mov.f32 	%f487, 0fFF800000;
	@%p43 bra 	$L__BB117_46;
	ld.global.f32 	%f171, [%rd29+2560];
	ld.global.u8 	%rs21, [%rd28+640];
	setp.eq.s16 	%p44, %rs21, 0;
	mul.f32 	%f172, %f109, %f171;
	selp.f32 	%f487, %f108, %f172, %p44;
	max.f32 	%f450, %f450, %f487;
$L__BB117_46:
	setp.le.s64 	%p45, %rd38, %rd2;
	mov.b32 	%r28, %f450;
	shfl.sync.bfly.b32	%r29|%p46, %r28, 16, 31, -1;
	mov.b32 	%f173, %r29;
	max.f32 	%f174, %f450, %f173;
	mov.b32 	%r30, %f174;
	shfl.sync.bfly.b32	%r31|%p47, %r30, 8, 31, -1;
	mov.b32 	%f175, %r31;
	max.f32 	%f176, %f174, %f175;
	mov.b32 	%r32, %f176;
	shfl.sync.bfly.b32	%r33|%p48, %r32, 4, 31, -1;
	mov.b32 	%f177, %r33;
	max.f32 	%f178, %f176, %f177;
	mov.b32 	%r34, %f178;
	shfl.sync.bfly.b32	%r35|%p49, %r34, 2, 31, -1;
	mov.b32 	%f179, %r35;
	max.f32 	%f180, %f178, %f179;
	mov.b32 	%r36, %f180;
	shfl.sync.bfly.b32	%r37|%p50, %r36, 1, 31, -1;
	mov.b32 	%f181, %r37;
	max.f32 	%f182, %f180, %f181;
	sub.f32 	%f183, %f447, %f182;
	fma.rn.f32 	%f184, %f183, 0f3BBB989D, 0f3F000000;
	cvt.sat.f32.f32 	%f185, %f184;
	mov.f32 	%f186, 0f4B400001;
	mov.f32 	%f187, 0f437C0000;
	fma.rm.f32 	%f188, %f185, %f187, %f186;
	add.f32 	%f189, %f188, 0fCB40007F;
	neg.f32 	%f190, %f189;
	fma.rn.f32 	%f191, %f183, 0f3FB8AA3B, %f190;
	fma.rn.f32 	%f192, %f183, 0f32A57060, %f191;
	mov.b32 	%r38, %f188;
	shl.b32 	%r39, %r38, 23;
	mov.b32 	%f193, %r39;
	ex2.approx.ftz.f32 	%f194, %f192;
	mul.f32 	%f195, %f194, %f193;
	add.f32 	%f196, %f195, 0f00000000;
	sub.f32 	%f197, %f449, %f182;
	fma.rn.f32 	%f198, %f197, 0f3BBB989D, 0f3F000000;
	cvt.sat.f32.f32 	%f199, %f198;
	fma.rm.f32 	%f200, %f199, %f187, %f186;
	add.f32 	%f201, %f200, 0fCB40007F;
	neg.f32 	%f202, %f201;
	fma.rn.f32 	%f203, %f197, 0f3FB8AA3B, %f202;
	fma.rn.f32 	%f204, %f197, 0f32A57060, %f203;
	mov.b32 	%r40, %f200;
	shl.b32 	%r41, %r40, 23;
	mov.b32 	%f205, %r41;
	ex2.approx.ftz.f32 	%f206, %f204;
	mul.f32 	%f207, %f206, %f205;
	add.f32 	%f208, %f196, %f207;
	sub.f32 	%f209, %f451, %f182;
	fma.rn.f32 	%f210, %f209, 0f3BBB989D, 0f3F000000;
	cvt.sat.f32.f32 	%f211, %f210;
	fma.rm.f32 	%f212, %f211, %f187, %f186;
	add.f32 	%f213, %f212, 0fCB40007F;
	neg.f32 	%f214, %f213;
	fma.rn.f32 	%f215, %f209, 0f3FB8AA3B, %f214;
	fma.rn.f32 	%f216, %f209, 0f32A57060, %f215;
	mov.b32 	%r42, %f212;
	shl.b32 	%r43, %r42, 23;
	mov.b32 	%f217, %r43;
	ex2.approx.ftz.f32 	%f218, %f216;
	mul.f32 	%f219, %f218, %f217;
	add.f32 	%f220, %f208, %f219;
	sub.f32 	%f221, %f453, %f182;
	fma.rn.f32 	%f222, %f221, 0f3BBB989D, 0f3F000000;
	cvt.sat.f32.f32 	%f223, %f222;
	fma.rm.f32 	%f224, %f223, %f187, %f186;
	add.f32 	%f225, %f224, 0fCB40007F;
	neg.f32 	%f226, %f225;
	fma.rn.f32 	%f227, %f221, 0f3FB8AA3B, %f226;
	fma.rn.f32 	%f228, %f221, 0f32A57060, %f227;
	mov.b32 	%r44, %f224;
	shl.b32 	%r45, %r44, 23;
	mov.b32 	%f229, %r45;
	ex2.approx.ftz.f32 	%f230, %f228;
	mul.f32 	%f231, %f230, %f229;
	add.f32 	%f232, %f220, %f231;
	sub.f32 	%f233, %f455, %f182;
	fma.rn.f32 	%f234, %f233, 0f3BBB989D, 0f3F000000;
	cvt.sat.f32.f32 	%f235, %f234;
	fma.rm.f32 	%f236, %f235, %f187, %f186;
	add.f32 	%f237, %f236, 0fCB40007F;
	neg.f32 	%f238, %f237;
	fma.rn.f32 	%f239, %f233, 0f3FB8AA3B, %f238;
	fma.rn.f32 	%f240, %f233, 0f32A57060, %f239;
	mov.b32 	%r46, %f236;
	shl.b32 	%r47, %r46, 23;
	mov.b32 	%f241, %r47;
	ex2.approx.ftz.f32 	%f242, %f240;
	mul.f32 	%f243, %f242, %f241;
	add.f32 	%f244, %f232, %f243;
	sub.f32 	%f245, %f457, %f182;
	fma.rn.f32 	%f246, %f245, 0f3BBB989D, 0f3F000000;
	cvt.sat.f32.f32 	%f247, %f246;
	fma.rm.f32 	%f248, %f247, %f187, %f186;
	add.f32 	%f249, %f248, 0fCB40007F;
	neg.f32 	%f250, %f249;
	fma.rn.f32 	%f251, %f245, 0f3FB8AA3B, %f250;
	fma.rn.f32 	%f252, %f245, 0f32A57060, %f251;
	mov.b32 	%r48, %f248;
	shl.b32 	%r49, %r48, 23;
	mov.b32 	%f253, %r49;
	ex2.approx.ftz.f32 	%f254, %f252;
	mul.f32 	%f255, %f254, %f253;
	add.f32 	%f256, %f244, %f255;
	sub.f32 	%f257, %f459, %f182;
	fma.rn.f32 	%f258, %f257, 0f3BBB989D, 0f3F000000;
	cvt.sat.f32.f32 	%f259, %f258;
	fma.rm.f32 	%f260, %f259, %f187, %f186;
	add.f32 	%f261, %f260, 0fCB40007F;
	neg.f32 	%f262, %f261;
	fma.rn.f32 	%f263, %f257, 0f3FB8AA3B, %f262;
	fma.rn.f32 	%f264, %f257, 0f32A57060, %f263;
	mov.b32 	%r50, %f260;
	shl.b32 	%r51, %r50, 23;
	mov.b32 	%f265, %r51;
	ex2.approx.ftz.f32 	%f266, %f264;
	mul.f32 	%f267, %f266, %f265;
	add.f32 	%f268, %f256, %f267;
	sub.f32 	%f269, %f461, %f182;
	fma.rn.f32 	%f270, %f269, 0f3BBB989D, 0f3F000000;
	cvt.sat.f32.f32 	%f271, %f270;
	fma.rm.f32 	%f272, %f271, %f187, %f186;
	add.f32 	%f273, %f272, 0fCB40007F;
	neg.f32 	%f274, %f273;
	fma.rn.f32 	%f275, %f269, 0f3FB8AA3B, %f274;
	fma.rn.f32 	%f276, %f269, 0f32A57060, %f275;
	mov.b32 	%r52, %f272;
	shl.b32 	%r53, %r52, 23;
	mov.b32 	%f277, %r53;
	ex2.approx.ftz.f32 	%f278, %f276;
	mul.f32 	%f279, %f278, %f277;
	add.f32 	%f280, %f268, %f279;
	sub.f32 	%f281, %f463, %f182;
	fma.rn.f32 	%f282, %f281, 0f3BBB989D, 0f3F000000;
	cvt.sat.f32.f32 	%f283, %f282;
	fma.rm.f32 	%f284, %f283, %f187, %f186;
	add.f32 	%f285, %f284, 0fCB40007F;
	neg.f32 	%f286, %f285;
	fma.rn.f32 	%f287, %f281, 0f3FB8AA3B, %f286;
	fma.rn.f32 	%f288, %f281, 0f32A57060, %f287;
	mov.b32 	%r54, %f284;
	shl.b32 	%r55, %r54, 23;
	mov.b32 	%f289, %r55;
	ex2.approx.ftz.f32 	%f290, %f288;
	mul.f32 	%f291, %f290, %f289;
	add.f32 	%f292, %f280, %f291;
	sub.f32 	%f293, %f465, %f182;
	fma.rn.f32 	%f294, %f293, 0f3BBB989D, 0f3F000000;
	cvt.sat.f32.f32 	%f295, %f294;
	fma.rm.f32 	%f296, %f295, %f187, %f186;
	add.f32 	%f297, %f296, 0fCB40007F;
	neg.f32 	%f298, %f297;
	fma.rn.f32 	%f299, %f293, 0f3FB8AA3B, %f298;
	fma.rn.f32 	%f300, %f293, 0f32A57060, %f299;
	mov.b32 	%r56, %f296;
	shl.b32 	%r57, %r56, 23;
	mov.b32 	%f301, %r57;
	ex2.approx.ftz.f32 	%f302, %f300;
	mul.f32 	%f303, %f302, %f301;
	add.f32 	%f304, %f292, %f303;
	sub.f32 	%f305, %f467, %f182;
	fma.rn.f32 	%f306, %f305, 0f3BBB989D, 0f3F000000;
	cvt.sat.f32.f32 	%f307, %f306;
	fma.rm.f32 	%f308, %f307, %f187, %f186;
	add.f32 	%f309, %f308, 0fCB40007F;
	neg.f32 	%f310, %f309;
	fma.rn.f32 	%f311, %f305, 0f3FB8AA3B, %f310;
	fma.rn.f32 	%f312, %f305, 0f32A57060, %f311;
	mov.b32 	%r58, %f308;
	shl.b32 	%r59, %r58, 23;
	mov.b32 	%f313, %r59;
	ex2.approx.ftz.f32 	%f314, %f312;
	mul.f32 	%f315, %f314, %f313;
	add.f32 	%f316, %f304, %f315;
	sub.f32 	%f317, %f469, %f182;
	fma.rn.f32 	%f318, %f317, 0f3BBB989D, 0f3F000000;
	cvt.sat.f32.f32 	%f319, %f318;
	fma.rm.f32 	%f320, %f319, %f187, %f186;
	add.f32 	%f321, %f320, 0fCB40007F;
	neg.f32 	%f322, %f321;
	fma.rn.f32 	%f323, %f317, 0f3FB8AA3B, %f322;
	fma.rn.f32 	%f324, %f317, 0f32A57060, %f323;
	mov.b32 	%r60, %f320;
	shl.b32 	%r61, %r60, 23;
	mov.b32 	%f325, %r61;
	ex2.approx.ftz.f32 	%f326, %f324;
	mul.f32 	%f327, %f326, %f325;
	add.f32 	%f328, %f316, %f327;
	sub.f32 	%f329, %f471, %f182;
	fma.rn.f32 	%f330, %f329, 0f3BBB989D, 0f3F000000;
	cvt.sat.f32.f32 	%f331, %f330;
	fma.rm.f32 	%f332, %f331, %f187, %f186;
	add.f32 	%f333, %f332, 0fCB40007F;
	neg.f32 	%f334, %f333;
	fma.rn.f32 	%f335, %f329, 0f3FB8AA3B, %f334;
	fma.rn.f32 	%f336, %f329, 0f32A57060, %f335;
	mov.b32 	%r62, %f332;
	shl.b32 	%r63, %r62, 23;
	mov.b32 	%f337, %r63;
	ex2.approx.ftz.f32 	%f338, %f336;
	mul.f32 	%f339, %f338, %f337;
	add.f32 	%f340, %f328, %f339;
	sub.f32 	%f341, %f473, %f182;
	fma.rn.f32 	%f342, %f341, 0f3BBB989D, 0f3F000000;
	cvt.sat.f32.f32 	%f343, %f342;
	fma.rm.f32 	%f344, %f343, %f187, %f186;
	add.f32 	%f345, %f344, 0fCB40007F;
	neg.f32 	%f346, %f345;
	fma.rn.f32 	%f347, %f341, 0f3FB8AA3B, %f346;
	fma.rn.f32 	%f348, %f341, 0f32A57060, %f347;
	mov.b32 	%r64, %f344;
	shl.b32 	%r65, %r64, 23;
	mov.b32 	%f349, %r65;
	ex2.approx.ftz.f32 	%f350, %f348;
	mul.f32 	%f351, %f350, %f349;
	add.f32 	%f352, %f340, %f351;
	sub.f32 	%f353, %f475, %f182;
	fma.rn.f32 	%f354, %f353, 0f3BBB989D, 0f3F000000;
	cvt.sat.f32.f32 	%f355, %f354;
	fma.rm.f32 	%f356, %f355, %f187, %f186;
	add.f32 	%f357, %f356, 0fCB40007F;
	neg.f32 	%f358, %f357;
	fma.rn.f32 	%f359, %f353, 0f3FB8AA3B, %f358;
	fma.rn.f32 	%f360, %f353, 0f32A57060, %f359;
	mov.b32 	%r66, %f356;
	shl.b32 	%r67, %r66, 23;
	mov.b32 	%f361, %r67;
	ex2.approx.ftz.f32 	%f362, %f360;
	mul.f32 	%f363, %f362, %f361;
	add.f32 	%f364, %f352, %f363;
	sub.f32 	%f365, %f477, %f182;
	fma.rn.f32 	%f366, %f365, 0f3BBB989D, 0f3F000000;
	cvt.sat.f32.f32 	%f367, %f366;
	fma.rm.f32 	%f368, %f367, %f187, %f186;
	add.f32 	%f369, %f368, 0fCB40007F;
	neg.f32 	%f370, %f369;
	fma.rn.f32 	%f371, %f365, 0f3FB8AA3B, %f370;
	fma.rn.f32 	%f372, %f365, 0f32A57060, %f371;
	mov.b32 	%r68, %f368;
	shl.b32 	%r69, %r68, 23;
	mov.b32 	%f373, %r69;
	ex2.approx.ftz.f32 	%f374, %f372;
	mul.f32 	%f375, %f374, %f373;
	add.f32 	%f376, %f364, %f375;
	sub.f32 	%f377, %f479, %f182;
	fma.rn.f32 	%f378, %f377, 0f3BBB989D, 0f3F000000;
	cvt.sat.f32.f32 	%f379, %f378;
	fma.rm.f32 	%f380, %f379, %f187, %f186;
	add.f32 	%f381, %f380, 0fCB40007F;
	neg.f32 	%f382, %f381;
	fma.rn.f32 	%f383, %f377, 0f3FB8AA3B, %f382;
	fma.rn.f32 	%f384, %f377, 0f32A57060, %f383;
	mov.b32 	%r70, %f380;
	shl.b32 	%r71, %r70, 23;
	mov.b32 	%f385, %r71;
	ex2.approx.ftz.f32 	%f386, %f384;
	mul.f32 	%f387, %f386, %f385;
	add.f32 	%f388, %f376, %f387;
	sub.f32 	%f389, %f481, %f182;
	fma.rn.f32 	%f390, %f389, 0f3BBB989D, 0f3F000000;
	cvt.sat.f32.f32 	%f391, %f390;
	fma.rm.f32 	%f392, %f391, %f187, %f186;
	add.f32 	%f393, %f392, 0fCB40007F;
	neg.f32 	%f394, %f393;
	fma.rn.f32 	%f395, %f389, 0f3FB8AA3B, %f394;
	fma.rn.f32 	%f396, %f389, 0f32A57060, %f395;
	mov.b32 	%r72, %f392;
	shl.b32 	%r73, %r72, 23;
	mov.b32 	%f397, %r73;
	ex2.approx.ftz.f32 	%f398, %f396;
	mul.f32 	%f399, %f398, %f397;
	add.f32 	%f400, %f388, %f399;
	sub.f32 	%f401, %f483, %f182;
	fma.rn.f32 	%f402, %f401, 0f3BBB989D, 0f3F000000;
	cvt.sat.f32.f32 	%f403, %f402;
	fma.rm.f32 	%f404, %f403, %f187, %f186;
	add.f32 	%f405, %f404, 0fCB40007F;
	neg.f32 	%f406, %f405;
	fma.rn.f32 	%f407, %f401, 0f3FB8AA3B, %f406;
	fma.rn.f32 	%f408, %f401, 0f32A57060, %f407;
	mov.b32 	%r74, %f404;
	shl.b32 	%r75, %r74, 23;
	mov.b32 	%f409, %r75;
	ex2.approx.ftz.f32 	%f410, %f408;
	mul.f32 	%f411, %f410, %f409;
	add.f32 	%f412, %f400, %f411;
	sub.f32 	%f413, %f485, %f182;
	fma.rn.f32 	%f414, %f413, 0f3BBB989D, 0f3F000000;
	cvt.sat.f32.f32 	%f415, %f414;
	fma.rm.f32 	%f416, %f415, %f187, %f186;
	add.f32 	%f417, %f416, 0fCB40007F;
	neg.f32 	%f418, %f417;
	fma.rn.f32 	%f419, %f413, 0f3FB8AA3B, %f418;
	fma.rn.f32 	%f420, %f413, 0f32A57060, %f419;
	mov.b32 	%r76, %f416;
	shl.b32 	%r77, %r76, 23;
	mov.b32 	%f421, %r77;
	ex2.approx.ftz.f32 	%f422, %f420;
	mul.f32 	%f423, %f422, %f421;
	add.f32 	%f424, %f412, %f423;
	sub.f32 	%f425, %f487, %f182;
	fma.rn.f32 	%f426, %f425, 0f3BBB989D, 0f3F000000;
	cvt.sat.f32.f32 	%f427, %f426;
	fma.rm.f32 	%f428, %f427, %f187, %f186;
	add.f32 	%f429, %f428, 0fCB40007F;
	neg.f32 	%f430, %f429;
	fma.rn.f32 	%f431, %f425, 0f3FB8AA3B, %f430;
	fma.rn.f32 	%f432, %f425, 0f32A57060, %f431;
	mov.b32 	%r78, %f428;
	shl.b32 	%r79, %r78, 23;
	mov.b32 	%f433, %r79;
	ex2.approx.ftz.f32 	%f434, %f432;
	mul.f32 	%f435, %f434, %f433;
	add.f32 	%f436, %f424, %f435;
	mov.b32 	%r80, %f436;
	shfl.sync.bfly.b32	%r81|%p51, %r80, 16, 31, -1;
	mov.b32 	%f437, %r81;
	add.f32 	%f438, %f436, %f437;
	mov.b32 	%r82, %f438;
	shfl.sync.bfly.b32	%r83|%p52, %r82, 8, 31, -1;
	mov.b32 	%f439, %r83;
	add.f32 	%f440, %f438, %f439;
	mov.b32 	%r84, %f440;
	shfl.sync.bfly.b32	%r85|%p53, %r84, 4, 31, -1;
	mov.b32 	%f441, %r85;
	add.f32 	%f442, %f440, %f441;
	mov.b32 	%r86, %f442;
	shfl.sync.bfly.b32	%r87|%p54, %r86, 2, 31, -1;
	mov.b32 	%f443, %r87;
	add.f32 	%f444, %f442, %f443;
	mov.b32 	%r88, %f444;
	shfl.sync.bfly.b32	%r89|%p55, %r88, 1, 31, -1;
	mov.b32 	%f445, %r89;
	add.f32 	%f446, %f444, %f445;
	div.rn.f32 	%f87, %f195, %f446;
	div.rn.f32 	%f88, %f207, %f446;
	div.rn.f32 	%f89, %f219, %f446;
	div.rn.f32 	%f90, %f231, %f446;
	div.rn.f32 	%f91, %f243, %f446;
	div.rn.f32 	%f92, %f255, %f446;
	div.rn.f32 	%f93, %f267, %f446;
	div.rn.f32 	%f94, %f279, %f446;
	div.rn.f32 	%f95, %f291, %f446;
	div.rn.f32 	%f96, %f303, %f446;
	div.rn.f32 	%f97, %f315, %f446;
	div.rn.f32 	%f98, %f327, %f446;
	div.rn.f32 	%f99, %f339, %f446;
	div.rn.f32 	%f100, %f351, %f446;
	div.rn.f32 	%f101, %f363, %f446;
	div.rn.f32 	%f102, %f375, %f446;
	div.rn.f32 	%f103, %f387, %f446;
	div.rn.f32 	%f104, %f399, %f446;
	div.rn.f32 	%f105, %f411, %f446;
	div.rn.f32 	%f106, %f423, %f446;
	div.rn.f32 	%f107, %f435, %f446;
	mad.lo.s64 	%rd51, %rd54, %rd36, %rd2;
	cvta.to.global.u64 	%rd52, %rd35;
	shl.b64 	%rd53, %rd51, 2;
	add.s64 	%rd30, %rd52, %rd53;
	@%p45 bra 	$L__BB117_48;
	st.global.f32 	[%rd30], %f87;
$L__BB117_48:
	setp.le.s64 	%p56, %rd38, %rd3;
	@%p56 bra 	$L__BB117_50;
	st.global.f32 	[%rd30+128], %f88;
$L__BB117_50:
	setp.le.s64 	%p57, %rd38, %rd4;
	@%p57 bra 	$L__BB117_52;
	st.global.f32 	[%rd30+256], %f89;
$L__BB117_52:
	setp.le.s64 	%p58, %rd38, %rd5;
	@%p58 bra 	$L__BB117_54;
	st.global.f32 	[%rd30+384], %f90;
$L__BB117_54:
	setp.le.s64 	%p59, %rd38, %rd6;
	@%p59 bra 	$L__BB117_56;
	st.global.f32 	[%rd30+512], %f91;
$L__BB117_56:
	setp.le.s64 	%p60, %rd38, %rd7;
	@%p60 bra 	$L__BB117_58;
	st.global.f32 	[%rd30+640], %f92;
$L__BB117_58:
	setp.le.s64 	%p61, %rd38, %rd8;
	@%p61 bra 	$L__BB117_60;
	st.global.f32 	[%rd30+768], %f93;
$L__BB117_60:
	setp.le.s64 	%p62, %rd38, %rd9;
	@%p62 bra 	$L__BB117_62;
	st.global.f32 	[%rd30+896], %f94;
$L__BB117_62:
	setp.le.s64 	%p63, %rd38, %rd10;
	@%p63 bra 	$L__BB117_64;
	st.global.f32 	[%rd30+1024], %f95;
$L__BB117_64:
	setp.le.s64 	%p64, %rd38, %rd11;
	@%p64 bra 	$L__BB117_66;
	st.global.f32 	[%rd30+1152], %f96;
$L__BB117_66:
	setp.le.s64 	%p65, %rd38, %rd12;
	@%p65 bra 	$L__BB117_68;
	st.global.f32 	[%rd30+1280], %f97;
$L__BB117_68:
	setp.le.s64 	%p66, %rd38, %rd13;
	@%p66 bra 	$L__BB117_70;
	st.global.f32 	[%rd30+1408], %f98;
$L__BB117_70:
	setp.le.s64 	%p67, %rd38, %rd14;
	@%p67 bra 	$L__BB117_72;
	st.global.f32 	[%rd30+1536], %f99;
$L__BB117_72:
	setp.le.s64 	%p68, %rd38, %rd15;
	@%p68 bra 	$L__BB117_74;
	st.global.f32 	[%rd30+1664], %f100;
$L__BB117_74:
	setp.le.s64 	%p69, %rd38, %rd16;
	@%p69 bra 	$L__BB117_76;
	st.global.f32 	[%rd30+1792], %f101;
$L__BB117_76:
	setp.le.s64 	%p70, %rd38, %rd17;
	@%p70 bra 	$L__BB117_78;
	st.global.f32 	[%rd30+1920], %f102;
$L__BB117_78:
	setp.le.s64 	%p71, %rd38, %rd18;
	@%p71 bra 	$L__BB117_80;
	st.global.f32 	[%rd30+2048], %f103;
$L__BB117_80:
	setp.le.s64 	%p72, %rd38, %rd19;
	@%p72 bra 	$L__BB117_82;
	st.global.f32 	[%rd30+2176], %f104;
$L__BB117_82:
	setp.le.s64 	%p73, %rd38, %rd20;
	@%p73 bra 	$L__BB117_84;
	st.global.f32 	[%rd30+2304], %f105;
$L__BB117_84:
	setp.le.s64 	%p74, %rd38, %rd21;
	@%p74 bra 	$L__BB117_86;
	st.global.f32 	[%rd30+2432], %f106;
$L__BB117_86:
	setp.le.s64 	%p75, %rd38, %rd22;
	@%p75 bra 	$L__BB117_88;
	st.global.f32 	[%rd30+2560], %f107;
$L__BB117_88:
	add.s64 	%rd54, %rd54, %rd23;
	setp.lt.s64 	%p76, %rd54, %rd37;
	@%p76 bra 	$L__BB117_4;
$L__BB117_89:
	ret;

}
	// .globl	_Z15SoftmaxWarpImplI24ElementwiseScaleMaskLoadIffbE11DirectStoreIffEfLi1ELi22ELi32ELi1ELb0EL9Algorithm0EEvT_T0_ll
.visible .entry _Z15SoftmaxWarpImplI24ElementwiseScaleMaskLoadIffbE11DirectStoreIffEfLi1ELi22ELi32ELi1ELb0EL9Algorithm0EEvT_T0_ll(
	.param .align 8 .b8 _Z15SoftmaxWarpImplI24ElementwiseScaleMaskLoadIffbE11DirectStoreIffEfLi1ELi22ELi32ELi1ELb0EL9Algorithm0EEvT_T0_ll_param_0[32],
	.param .align 8 .b8 _Z15SoftmaxWarpImplI24ElementwiseScaleMaskLoadIffbE11DirectStoreIffEfLi1ELi22ELi32ELi1ELb0EL9Algorithm0EEvT_T0_ll_param_1[16],
	.param .u64 _Z15SoftmaxWarpImplI24ElementwiseScaleMaskLoadIffbE11DirectStoreIffEfLi1ELi22ELi32ELi1ELb0EL9Algorithm0EEvT_T0_ll_param_2,
	.param .u64 _Z15SoftmaxWarpImplI24ElementwiseScaleMaskLoadIffbE11DirectStoreIffEfLi1ELi22ELi32ELi1ELb0EL9Algorithm0EEvT_T0_ll_param_3
)
{
	.reg .pred 	%p<36>;
	.reg .b16 	%rs<23>;
	.reg .b32 	%r<72>;
	.reg .b32 	%f<399>;
	.reg .b64 	%rd<31>;

	ld.param.u64 	%rd12, [_Z15SoftmaxWarpImplI24ElementwiseScaleMaskLoadIffbE11DirectStoreIffEfLi1ELi22ELi32ELi1ELb0EL9Algorithm0EEvT_T0_ll_param_1+8];
	ld.param.u64 	%rd11, [_Z15SoftmaxWarpImplI24ElementwiseScaleMaskLoadIffbE11DirectStoreIffEfLi1ELi22ELi32ELi1ELb0EL9Algorithm0EEvT_T0_ll_param_1];
	ld.param.v2.f32 	{%f1, %f2}, [_Z15SoftmaxWarpImplI24ElementwiseScaleMaskLoadIffbE11DirectStoreIffEfLi1ELi22ELi32ELi1ELb0EL9Algorithm0EEvT_T0_ll_param_0+24];
	ld.param.u64 	%rd10, [_Z15SoftmaxWarpImplI24ElementwiseScaleMaskLoadIffbE11DirectStoreIffEfLi1ELi22ELi32ELi1ELb0EL9Algorithm0EEvT_T0_ll_param_0+16];
	ld.param.u64 	%rd9, [_Z15SoftmaxWarpImplI24ElementwiseScaleMaskLoadIffbE11DirectStoreIffEfLi1ELi22ELi32ELi1ELb0EL9Algorithm0EEvT_T0_ll_param_0+8];
	ld.param.u64 	%rd8, [_Z15SoftmaxWarpImplI24ElementwiseScaleMaskLoadIffbE11DirectStoreIffEfLi1ELi22ELi32ELi1ELb0EL9Algorithm0EEvT_T0_ll_param_0];
	ld.param.u64 	%rd13, [_Z15SoftmaxWarpImplI24ElementwiseScaleMaskLoadIffbE11DirectStoreIffEfLi1ELi22ELi32ELi1ELb0EL9Algorithm0EEvT_T0_ll_param_2];
	ld.param.u64 	%rd14, [_Z15SoftmaxWarpImplI24ElementwiseScaleMaskLoadIffbE11DirectStoreIffEfLi1ELi22ELi32ELi1ELb0EL9Algorithm0EEvT_T0_ll_param_3];
	setp.lt.s64 	%p1, %rd14, 705;
	@%p1 bra 	$L__BB118_2;
	mov.u64 	%rd15, $str;
	cvta.global.u64 	%rd16, %rd15;
	mov.u64 	%rd17, $str$1;
	cvta.global.u64 	%rd18, %rd17;
	mov.u64 	%rd19, __unnamed_119;
	cvta.global.u64 	%rd20, %rd19;
	{ // callseq 118, 0
	.param .b64 param0;
	st.param.b64 	[param0], %rd16;
	.param .b64 param1;
	st.param.b64 	[param1], %rd18;
	.param .b32 param2;
	st.param.b32 	[param2], 219;
	.param .b64 param3;
	st.param.b64 	[param3], %rd20;
	.param .b64 param4;
	st.param.b64 	[param4], 1;
	call.uni 
	__assertfail, 
	(
	param0, 
	param1, 
	param2, 
	param3, 
	param4
	);
	} // callseq 118
$L__BB118_2:
	mov.u32 	%r2, %ctaid.x;
	mov.u32 	%r3, %ntid.y;
	mov.u32 	%r4, %tid.y;
	mad.lo.s32 	%r5, %r2, %r3, %r4;
	mov.u32 	%r6, %nctaid.x;
	mul.lo.s32 	%r1, %r6, %r3;
	cvt.s64.s32 	%rd30, %r5;
	setp.le.s64 	%p2, %rd13, %rd30;
	@%p2 bra 	$L__BB118_5;
	mov.u32 	%r7, %tid.x;
	cvt.u64.u32 	%rd3, %r7;
	cvta.to.global.u64 	%rd4, %rd8;
	cvt.s64.s32 	%rd5, %r1;
$L__BB118_4:
	mad.lo.s64 	%rd21, %rd30, %rd10, %rd3;
	shl.b64 	%rd22, %rd21, 2;
	add.s64 	%rd23, %rd4, %rd22;
	ld.global.f32 	%f3, [%rd23];
	cvta.to.global.u64 	%rd24, %rd9;
	add.s64 	%rd25, %rd24, %rd21;
	ld.global.u8 	%rs1, [%rd25];
	setp.eq.s16 	%p3, %rs1, 0;
	mul.f32 	%f4, %f2, %f3;
	selp.f32 	%f5, %f1, %f4, %p3;
	max.f32 	%f6, %f5, 0fFF800000;
	ld.global.f32 	%f7, [%rd23+128];
	ld.global.u8 	%rs2, [%rd25+32];
	setp.eq.s16 	%p4, %rs2, 0;
	mul.f32 	%f8, %f2, %f7;
	selp.f32 	%f9, %f1, %f8, %p4;
	max.f32 	%f10, %f6, %f9;
	ld.global.f32 	%f11, [%rd23+256];
	ld.global.u8 	%rs3, [%rd25+64];
	setp.eq.s16 	%p5, %rs3, 0;
	mul.f32 	%f12, %f2, %f11;
	selp.f32 	%f13, %f1, %f12, %p5;
	max.f32 	%f14, %f10, %f13;
	ld.global.f32 	%f15, [%rd23+384];
	ld.global.u8 	%rs4, [%rd25+96];
	setp.eq.s16 	%p6, %rs4, 0;
	mul.f32 	%f16, %f2, %f15;
	selp.f32 	%f17, %f1, %f16, %p6;
	max.f32 	%f18, %f14, %f17;
	ld.global.f32 	%f19, [%rd23+512];
	ld.global.u8 	%rs5, [%rd25+128];
	setp.eq.s16 	%p7, %rs5, 0;
	mul.f32 	%f20, %f2, %f19;
	selp.f32 	%f21, %f1, %f20, %p7;
	max.f32 	%f22, %f18, %f21;
	ld.global.f32 	%f23, [%rd23+640];
	ld.global.u8 	%rs6, [%rd25+160];
	setp.eq.s16 	%p8, %rs6, 0;
	mul.f32 	%f24, %f2, %f23;
	selp.f32 	%f25, %f1, %f24, %p8;
	max.f32 	%f26, %f22, %f25;
	ld.global.f32 	%f27, [%rd23+768];
	ld.global.u8 	%rs7, [%rd25+192];
	setp.eq.s16 	%p9, %rs7, 0;
	mul.f32 	%f28, %f2, %f27;
	selp.f32 	%f29, %f1, %f28, %p9;
	max.f32 	%f30, %f26, %f29;
	ld.global.f32 	%f31, [%rd23+896];
	ld.global.u8 	%rs8, [%rd25+224];
	setp.eq.s16 	%p10, %rs8, 0;
	mul.f32 	%f32, %f2, %f31;
	selp.f32 	%f33, %f1, %f32, %p10;
	max.f32 	%f34, %f30, %f33;
	ld.global.f32 	%f35, [%rd23+1024];
	ld.global.u8 	%rs9, [%rd25+256];
	setp.eq.s16 	%p11, %rs9, 0;
	mul.f32 	%f36, %f2, %f35;
	selp.f32 	%f37, %f1, %f36, %p11;
	max.f32 	%f38, %f34, %f37;
	ld.global.f32 	%f39, [%rd23+1152];
	ld.global.u8 	%rs10, [%rd25+288];
	setp.eq.s16 	%p12, %rs10, 0;
	mul.f32 	%f40, %f2, %f39;
	selp.f32 	%f41, %f1, %f40, %p12;
	max.f32 	%f42, %f38, %f41;
	ld.global.f32 	%f43, [%rd23+1280];
	ld.global.u8 	%rs11, [%rd25+320];
	setp.eq.s16 	%p13, %rs11, 0;
	mul.f32 	%f44, %f2, %f43;
	selp.f32 	%f45, %f1, %f44, %p13;
	max.f32 	%f46, %f42, %f45;
	ld.global.f32 	%f47, [%rd23+1408];
	ld.global.u8 	%rs12, [%rd25+352];
	setp.eq.s16 	%p14, %rs12, 0;
	mul.f32 	%f48, %f2, %f47;
	selp.f32 	%f49, %f1, %f48, %p14;
	max.f32 	%f50, %f46, %f49;
	ld.global.f32 	%f51, [%rd23+1536];
	ld.global.u8 	%rs13, [%rd25+384];
	setp.eq.s16 	%p15, %rs13, 0;
	mul.f32 	%f52, %f2, %f51;
	selp.f32 	%f53, %f1, %f52, %p15;
	max.f32 	%f54, %f50, %f53;
	ld.global.f32 	%f55, [%rd23+1664];
	ld.global.u8 	%rs14, [%rd25+416];
	setp.eq.s16 	%p16, %rs14, 0;
	mul.f32 	%f56, %f2, %f55;
	selp.f32 	%f57, %f1, %f56, %p16;
	max.f32 	%f58, %f54, %f57;
	ld.global.f32 	%f59, [%rd23+1792];
	ld.global.u8 	%rs15, [%rd25+448];
	setp.eq.s16 	%p17, %rs15, 0;
	mul.f32 	%f60, %f2, %f59;
	selp.f32 	%f61, %f1, %f60, %p17;
	max.f32 	%f62, %f58, %f61;
	ld.global.f32 	%f63, [%rd23+1920];
	ld.global.u8 	%rs16, [%rd25+480];
	setp.eq.s16 	%p18, %rs16, 0;
	mul.f32 	%f64, %f2, %f63;
	selp.f32 	%f65, %f1, %f64, %p18;
	max.f32 	%f66, %f62, %f65;
	ld.global.f32 	%f67, [%rd23+2048];
	ld.global.u8 	%rs17, [%rd25+512];
	setp.eq.s16 	%p19, %rs17, 0;
	mul.f32 	%f68, %f2, %f67;
	selp.f32 	%f69, %f1, %f68, %p19;
	max.f32 	%f70, %f66, %f69;
	ld.global.f32 	%f71, [%rd23+2176];
	ld.global.u8 	%rs18, [%rd25+544];
	setp.eq.s16 	%p20, %rs18, 0;
	mul.f32 	%f72, %f2, %f71;
	selp.f32 	%f73, %f1, %f72, %p20;
	max.f32 	%f74, %f70, %f73;
	ld.global.f32 	%f75, [%rd23+2304];
	ld.global.u8 	%rs19, [%rd25+576];
	setp.eq.s16 	%p21, %rs19, 0;
	mul.f32 	%f76, %f2, %f75;
	selp.f32 	%f77, %f1, %f76, %p21;
	max.f32 	%f78, %f74, %f77;
	ld.global.f32 	%f79, [%rd23+2432];
	ld.global.u8 	%rs20, [%rd25+608];
	setp.eq.s16 	%p22, %rs20, 0;
	mul.f32 	%f80, %f2, %f79;
	selp.f32 	%f81, %f1, %f80, %p22;
	max.f32 	%f82, %f78, %f81;
	ld.global.f32 	%f83, [%rd23+2560];
	ld.global.u8 	%rs21, [%rd25+640];
	setp.eq.s16 	%p23, %rs21, 0;
	mul.f32 	%f84, %f2, %f83;
	selp.f32 	%f85, %f1, %f84, %p23;
	max.f32 	%f86, %f82, %f85;
	ld.global.f32 	%f87, [%rd23+2688];
	ld.global.u8 	%rs22, [%rd25+672];
	setp.eq.s16 	%p24, %rs22, 0;
	mul.f32 	%f88, %f2, %f87;
	selp.f32 	%f89, %f1, %f88, %p24;
	max.f32 	%f90, %f86, %f89;
	mov.b32 	%r8, %f90;
	shfl.sync.bfly.b32	%r9|%p25, %r8, 16, 31, -1;
	mov.b32 	%f91, %r9;
	max.f32 	%f92, %f90, %f91;
	mov.b32 	%r10, %f92;
	shfl.sync.bfly.b32	%r11|%p26, %r10, 8, 31, -1;
	mov.b32 	%f93, %r11;
	max.f32 	%f94, %f92, %f93;
	mov.b32 	%r12, %f94;
	shfl.sync.bfly.b32	%r13|%p27, %r12, 4, 31, -1;
	mov.b32 	%f95, %r13;
	max.f32 	%f96, %f94, %f95;
	mov.b32 	%r14, %f96;
	shfl.sync.bfly.b32	%r15|%p28, %r14, 2, 31, -1;
	mov.b32 	%f97, %r15;
	max.f32 	%f98, %f96, %f97;
	mov.b32 	%r16, %f98;
	shfl.sync.bfly.b32	%r17|%p29, %r16, 1, 31, -1;
	mov.b32 	%f99, %r17;
	max.f32 	%f100, %f98, %f99;
	sub.f32 	%f101, %f5, %f100;
	fma.rn.f32 	%f102, %f101, 0f3BBB989D, 0f3F000000;
	cvt.sat.f32.f32 	%f103, %f102;
	mov.f32 	%f104, 0f4B400001;
	mov.f32 	%f105, 0f437C0000;
	fma.rm.f32 	%f106, %f103, %f105, %f104;
	add.f32 	%f107, %f106, 0fCB40007F;
	neg.f32 	%f108, %f107;
	fma.rn.f32 	%f109, %f101, 0f3FB8AA3B, %f108;
	fma.rn.f32 	%f110, %f101, 0f32A57060, %f109;
	mov.b32 	%r18, %f106;
	shl.b32 	%r19, %r18, 23;
	mov.b32 	%f111, %r19;
	ex2.approx.ftz.f32 	%f112, %f110;
	mul.f32 	%f113, %f112, %f111;
	add.f32 	%f114, %f113, 0f00000000;
	sub.f32 	%f115, %f9, %f100;
	fma.rn.f32 	%f116, %f115, 0f3BBB989D, 0f3F000000;
	cvt.sat.f32.f32 	%f117, %f116;
	fma.rm.f32 	%f118, %f117, %f105, %f104;
	add.f32 	%f119, %f118, 0fCB40007F;
	neg.f32 	%f120, %f119;
	fma.rn.f32 	%f121, %f115, 0f3FB8AA3B, %f120;
	fma.rn.f32 	%f122, %f115, 0f32A57060, %f121;
	mov.b32 	%r20, %f118;
	shl.b32 	%r21, %r20, 23;
	mov.b32 	%f123, %r21;
	ex2.approx.ftz.f32 	%f124, %f122;
	mul.f32 	%f125, %f124, %f123;
	add.f32 	%f126, %f114, %f125;
	sub.f32 	%f127, %f13, %f100;
	fma.rn.f32 	%f128, %f127, 0f3BBB989D, 0f3F000000;
	cvt.sat.f32.f32 	%f129, %f128;
	fma.rm.f32 	%f130, %f129, %f105, %f104;
	add.f32 	%f131, %f130, 0fCB40007F;
	neg.f32 	%f132, %f131;
	fma.rn.f32 	%f133, %f127, 0f3FB8AA3B, %f132;
	fma.rn.f32 	%f134, %f127, 0f32A57060, %f133;
	mov.b32 	%r22, %f130;
	shl.b32 	%r23, %r22, 23;
	mov.b32 	%f135, %r23;
	ex2.approx.ftz.f32 	%f136, %f134;
	mul.f32 	%f137, %f136, %f135;
	add.f32 	%f138, %f126, %f137;
	sub.f32 	%f139, %f17, %f100;
	fma.rn.f32 	%f140, %f139, 0f3BBB989D, 0f3F000000;
	cvt.sat.f32.f32 	%f141, %f140;
	fma.rm.f32 	%f142, %f141, %f105, %f104;
	add.f32 	%f143, %f142, 0fCB40007F;
	neg.f32 	%f144, %f143;
	fma.rn.f32 	%f145, %f139, 0f3FB8AA3B, %f144;
	fma.rn.f32 	%f146, %f139, 0f32A57060, %f145;
	mov.b32 	%r24, %f142;
	shl.b32 	%r25, %r24, 23;
	mov.b32 	%f147, %r25;
	ex2.approx.ftz.f32 	%f148, %f146;
	mul.f32 	%f149, %f148, %f147;
	add.f32 	%f150, %f138, %f149;
	sub.f32 	%f151, %f21, %f100;
	fma.rn.f32 	%f152, %f151, 0f3BBB989D, 0f3F000000;
	cvt.sat.f32.f32 	%f153, %f152;
	fma.rm.f32 	%f154, %f153, %f105, %f104;
	add.f32 	%f155, %f154, 0fCB40007F;
	neg.f32 	%f156, %f155;
	fma.rn.f32 	%f157, %f151, 0f3FB8AA3B, %f156;
	fma.rn.f32 	%f158, %f151, 0f32A57060, %f157;
	mov.b32 	%r26, %f154;
	shl.b32 	%r27, %r26, 23;
	mov.b32 	%f159, %r27;
	ex2.approx.ftz.f32 	%f160, %f158;
	mul.f32 	%f161, %f160, %f159;
	add.f32 	%f162, %f150, %f161;
	sub.f32 	%f163, %f25, %f100;
	fma.rn.f32 	%f164, %f163, 0f3BBB989D, 0f3F000000;
	cvt.sat.f32.f32 	%f165, %f164;
	fma.rm.f32 	%f166, %f165, %f105, %f104;
	add.f32 	%f167, %f166, 0fCB40007F;
	neg.f32 	%f168, %f167;
	fma.rn.f32 	%f169, %f163, 0f3FB8AA3B, %f168;
	fma.rn.f32 	%f170, %f163, 0f32A57060, %f169;
	mov.b32 	%r28, %f166;
	shl.b32 	%r29, %r28, 23;
	mov.b32 	%f171, %r29;
	ex2.approx.ftz.f32 	%f172, %f170;
	mul.f32 	%f173, %f172, %f171;
	add.f32 	%f174, %f162, %f173;
	sub.f32 	%f175, %f29, %f100;
	fma.rn.f32 	%f176, %f175, 0f3BBB989D, 0f3F000000;
	cvt.sat.f32.f32 	%f177, %f176;
	fma.rm.f32 	%f178, %f177, %f105, %f104;
	add.f32 	%f179, %f178, 0fCB40007F;
	neg.f32 	%f180, %f179;
	fma.rn.f32 	%f181, %f175, 0f3FB8AA3B, %f180;
	fma.rn.f32 	%f182, %f175, 0f32A57060, %f181;
	mov.b32 	%r30, %f178;
	shl.b32 	%r31, %r30, 23;
	mov.b32 	%f183, %r31;
	ex2.approx.ftz.f32 	%f184, %f182;
	mul.f32 	%f185, %f184, %f183;
	add.f32 	%f186, %f174, %f185;
	sub.f32 	%f187, %f33, %f100;
	fma.rn.f32 	%f188, %f187, 0f3BBB989D, 0f3F000000;
	cvt.sat.f32.f32 	%f189, %f188;
	fma.rm.f32 	%f190, %f189, %f105, %f104;
	add.f32 	%f191, %f190, 0fCB40007F;
	neg.f32 	%f192, %f191;
	fma.rn.f32 	%f193, %f187, 0f3FB8AA3B, %f192;
	fma.rn.f32 	%f194, %f187, 0f32A57060, %f193;
	mov.b32 	%r32, %f190;
	shl.b32 	%r33, %r32, 23;
	mov.b32 	%f195, %r33;
	ex2.approx.ftz.f32 	%f196, %f194;
	mul.f32 	%f197, %f196, %f195;
	add.f32 	%f198, %f186, %f197;
	sub.f32 	%f199, %f37, %f100;
	fma.rn.f32 	%f200, %f199, 0f3BBB989D, 0f3F000000;
	cvt.sat.f32.f32 	%f201, %f200;
	fma.rm.f32 	%f202, %f201, %f105, %f104;
	add.f32 	%f203, %f202, 0fCB40007F;
	neg.f32 	%f204, %f203;
	fma.rn.f32 	%f205, %f199, 0f3FB8AA3B, %f204;
	fma.rn.f32 	%f206, %f199, 0f32A57060, %f205;
	mov.b32 	%r34, %f202;
	shl.b32 	%r35, %r34, 23;
	mov.b32 	%f207, %r35;
	ex2.approx.ftz.f32 	%f208, %f206;
	mul.f32 	%f209, %f208, %f207;
	add.f32 	%f210, %f198, %f209;
	sub.f32 	%f211, %f41, %f100;
	fma.rn.f32 	%f212, %f211, 0f3BBB989D, 0f3F000000;
	cvt.sat.f32.f32 	%f213, %f212;
	fma.rm.f32 	%f214, %f213, %f105, %f104;
	add.f32 	%f215, %f214, 0fCB40007F;
	neg.f32 	%f216, %f215;
	fma.rn.f32 	%f217, %f211, 0f3FB8AA3B, %f216;
	fma.rn.f32 	%f218, %f211, 0f32A57060, %f217;
	mov.b32 	%r36, %f214;
	shl.b32 	%r37, %r36, 23;
	mov.b32 	%f219, %r37;
	ex2.approx.ftz.f32 	%f220, %f218;
	mul.f32 	%f221, %f220, %f219;
	add.f32 	%f222, %f210, %f221;
	sub.f32 	%f223, %f45, %f100;
	fma.rn.f32 	%f224, %f223, 0f3BBB989D, 0f3F000000;
	cvt.sat.f32.f32 	%f225, %f224;
	fma.rm.f32 	%f226, %f225, %f105, %f104;
	add.f32 	%f227, %f226, 0fCB40007F;
	neg.f32 	%f228, %f227;
	fma.rn.f32 	%f229, %f223, 0f3FB8AA3B, %f228;
	fma.rn.f32 	%f230, %f223, 0f32A57060, %f229;
	mov.b32 	%r38, %f226;
	shl.b32 	%r39, %r38, 23;
	mov.b32 	%f231, %r39;
	ex2.approx.ftz.f32 	%f232, %f230;
	mul.f32 	%f233, %f232, %f231;
	add.f32 	%f234, %f222, %f233;
	sub.f32 	%f235, %f49, %f100;
	fma.rn.f32 	%f236, %f235, 0f3BBB989D, 0f3F000000;
	cvt.sat.f32.f32 	%f237, %f236;
	fma.rm.f32 	%f238, %f237, %f105, %f104;
	add.f32 	%f239, %f238, 0fCB40007F;
	neg.f32 	%f240, %f239;
	fma.rn.f32 	%f241, %f235, 0f3FB8AA3B, %f240;
	fma.rn.f32 	%f242, %f235, 0f32A57060, %f241;
	mov.b32 	%r40, %f238;
	shl.b32 	%r41, %r40, 23;
	mov.b32 	%f243, %r41;
	ex2.approx.ftz.f32 	%f244, %f242;
	mul.f32 	%f245, %f244, %f243;
	add.f32 	%f246, %f234, %f245;
	sub.f32 	%f247, %f53, %f100;
	fma.rn.f32 	%f248, %f247, 0f3BBB989D, 0f3F000000;
	cvt.sat.f32.f32 	%f249, %f248;
	fma.rm.f32 	%f250, %f249, %f105, %f104;
	add.f32 	%f251, %f250, 0fCB40007F;
	neg.f32 	%f252, %f251;
	fma.rn.f32 	%f253, %f247, 0f3FB8AA3B, %f252;
	fma.rn.f32 	%f254, %f247, 0f32A57060, %f253;
	mov.b32 	%r42, %f250;
	shl.b32 	%r43, %r42, 23;
	mov.b32 	%f255, %r43;
	ex2.approx.ftz.f32 	%f256, %f254;
	mul.f32 	%f257, %f256, %f255;
	add.f32 	%f258, %f246, %f257;
	sub.f32 	%f259, %f57, %f100;
	fma.rn.f32 	%f260, %f259, 0f3BBB989D, 0f3F000000;
	cvt.sat.f32.f32 	%f261, %f260;
	fma.rm.f32 	%f262, %f261, %f105, %f104;
	add.f32 	%f263, %f262, 0fCB40007F;
	neg.f32 	%f264, %f263;
	fma.rn.f32 	%f265, %f259, 0f3FB8AA3B, %f264;
	fma.rn.f32 	%f266, %f259, 0f32A57060, %f265;
	mov.b32 	%r44, %f262;
	shl.b32 	%r45, %r44, 23;
	mov.b32 	%f267, %r45;
	ex2.approx.ftz.f32 	%f268, %f266;
	mul.f32 	%f269, %f268, %f267;
	add.f32 	%f270, %f258, %f269;
	sub.f32 	%f271, %f61, %f100;
	fma.rn.f32 	%f272, %f271, 0f3BBB989D, 0f3F000000;
	cvt.sat.f32.f32 	%f273, %f272;
	fma.rm.f32 	%f274, %f273, %f105, %f104;
	add.f32 	%f275, %f274, 0fCB40007F;
	neg.f32 	%f276, %f275;
	fma.rn.f32 	%f277, %f271, 0f3FB8AA3B, %f276;
	fma.rn.f32 	%f278, %f271, 0f32A57060, %f277;
	mov.b32 	%r46, %f274;
	shl.b32 	%r47, %r46, 23;
	mov.b32 	%f279, %r47;
	ex2.approx.ftz.f32 	%f280, %f278;
	mul.f32 	%f281, %f280, %f279;
	add.f32 	%f282, %f270, %f281;
	sub.f32 	%f283, %f65, %f100;
	fma.rn.f32 	%f284, %f283, 0f3BBB989D, 0f3F000000;
	cvt.sat.f32.f32 	%f285, %f284;
	fma.rm.f32 	%f286, %f285, %f105, %f104;
	add.f32 	%f287, %f286, 0fCB40007F;
	neg.f32 	%f288, %f287;
	fma.rn.f32 	%f289, %f283, 0f3FB8AA3B, %f288;
	fma.rn.f32 	%f290, %f283, 0f32A57060, %f289;
	mov.b32 	%r48, %f286;
	shl.b32 	%r49, %r48, 23;
	mov.b32 	%f291, %r49;
	ex2.approx.ftz.f32 	%f292, %f290;
	mul.f32 	%f293, %f292, %f291;
	add.f32 	%f294, %f282, %f293;
	sub.f32 	%f295, %f69, %f100;
	fma.rn.f32 	%f296, %f295, 0f3BBB989D, 0f3F000000;
	cvt.sat.f32.f32 	%f297, %f296;
	fma.rm.f32 	%f298, %f297, %f105, %f104;
	add.f32 	%f299, %f298, 0fCB40007F;
	neg.f32 	%f300, %f299;
	fma.rn.f32 	%f301, %f295, 0f3FB8AA3B, %f300;
	fma.rn.f32 	%f302, %f295, 0f32A57060, %f301;
	mov.b32 	%r50, %f298;
	shl.b32 	%r51, %r50, 23;
	mov.b32 	%f303, %r51;
	ex2.approx.ftz.f32 	%f304, %f302;
	mul.f32 	%f305, %f304, %f303;
	add.f32 	%f306, %f294, %f305;
	sub.f32 	%f307, %f73, %f100;
	fma.rn.f32 	%f308, %f307, 0f3BBB989D, 0f3F000000;
	cvt.sat.f32.f32 	%f309, %f308;
	fma.rm.f32 	%f310, %f309, %f105, %f104;
	add.f32 	%f311, %f310, 0fCB40007F;
	neg.f32 	%f312, %f311;
	fma.rn.f32 	%f313, %f307, 0f3FB8AA3B, %f312;
	fma.rn.f32 	%f314, %f307, 0f32A57060, %f313;
	mov.b32 	%r52, %f310;
	shl.b32 	%r53, %r52, 23;
	mov.b32 	%f315, %r53;
	ex2.approx.ftz.f32 	%f316, %f314;
	mul.f32 	%f317, %f316, %f315;
	add.f32 	%f318, %f306, %f317;
	sub.f32 	%f319, %f77, %f100;
	fma.rn.f32 	%f320, %f319, 0f3BBB989D, 0f3F000000;
	cvt.sat.f32.f32 	%f321, %f320;
	fma.rm.f32 	%f322, %f321, %f105, %f104;
	add.f32 	%f323, %f322, 0fCB40007F;
	neg.f32 	%f324, %f323;
	fma.rn.f32 	%f325, %f319, 0f3FB8AA3B, %f324;
	fma.rn.f32 	%f326, %f319, 0f32A57060, %f325;
	mov.b32 	%r54, %f322;
	shl.b32 	%r55, %r54, 23;
	mov.b32 	%f327, %r55;
	ex2.approx.ftz.f32 	%f328, %f326;
	mul.f32 	%f329, %f328, %f327;
	add.f32 	%f330, %f318, %f329;
	sub.f32 	%f331, %f81, %f100;
	fma.rn.f32 	%f332, %f331, 0f3BBB989D, 0f3F000000;
	cvt.sat.f32.f32 	%f333, %f332;
	fma.rm.f32 	%f334, %f333, %f105, %f104;
	add.f32 	%f335, %f334, 0fCB40007F;
	neg.f32 	%f336, %f335;
	fma.rn.f32 	%f337, %f331, 0f3FB8AA3B, %f336;
	fma.rn.f32 	%f338, %f331, 0f32A57060, %f337;
	mov.b32 	%r56, %f334;
	shl.b32 	%r57, %r56, 23;
	mov.b32 	%f339, %r57;
	ex2.approx.ftz.f32 	%f340, %f338;
	mul.f32 	%f341, %f340, %f339;
	add.f32 	%f342, %f330, %f341;
	sub.f32 	%f343, %f85, %f100;
	fma.rn.f32 	%f344, %f343, 0f3BBB989D, 0f3F000000;
	cvt.sat.f32.f32 	%f345, %f344;
	fma.rm.f32 	%f346, %f345, %f105, %f104;
	add.f32 	%f347, %f346, 0fCB40007F;
	neg.f32 	%f348, %f347;
	fma.rn.f32 	%f349, %f343, 0f3FB8AA3B, %f348;
	fma.rn.f32 	%f350, %f343, 0f32A57060, %f349;
	mov.b32 	%r58, %f346;
	shl.b32 	%r59, %r58, 23;
	mov.b32 	%f351, %r59;
	ex2.approx.ftz.f32 	%f352, %f350;
	mul.f32 	%f353, %f352, %f351;
	add.f32 	%f354, %f342, %f353;
	sub.f32 	%f355, %f89, %f100;
	fma.rn.f32 	%f356, %f355, 0f3BBB989D, 0f3F000000;
	cvt.sat.f32.f32 	%f357, %f356;
	fma.rm.f32 	%f358, %f357, %f105, %f104;
	add.f32 	%f359, %f358, 0fCB40007F;
	neg.f32 	%f360, %f359;
	fma.rn.f32 	%f361, %f355, 0f3FB8AA3B, %f360;
	fma.rn.f32 	%f362, %f355, 0f32A57060, %f361;
	mov.b32 	%r60, %f358;
	shl.b32 	%r61, %r60, 23;
	mov.b32 	%f363, %r61;
	ex2.approx.ftz.f32 	%f364, %f362;
	mul.f32 	%f365, %f364, %f363;
	add.f32 	%f366, %f354, %f365;
	mov.b32 	%r62, %f366;
	shfl.sync.bfly.b32	%r63|%p30, %r62, 16, 31, -1;
	mov.b32 	%f367, %r63;
	add.f32 	%f368, %f366, %f367;
	mov.b32 	%r64, %f368;
	shfl.sync.bfly.b32	%r65|%p31, %r64, 8, 31, -1;
	mov.b32 	%f369, %r65;
	add.f32 	%f370, %f368, %f369;
	mov.b32 	%r66, %f370;
	shfl.sync.bfly.b32	%r67|%p32, %r66, 4, 31, -1;
	mov.b32 	%f371, %r67;
	add.f32 	%f372, %f370, %f371;
	mov.b32 	%r68, %f372;
	shfl.sync.bfly.b32	%r69|%p33, %r68, 2, 31, -1;
	mov.b32 	%f373, %r69;
	add.f32 	%f374, %f372, %f373;
	mov.b32 	%r70, %f374;
	shfl.sync.bfly.b32	%r71|%p34, %r70, 1, 31, -1;
	mov.b32 	%f375, %r71;
	add.f32 	%f376, %f374, %f375;
	div.rn.f32 	%f377, %f113, %f376;
	div.rn.f32 	%f378, %f125, %f376;
	div.rn.f32 	%f379, %f137, %f376;
	div.rn.f32 	%f380, %f149, %f376;
	div.rn.f32 	%f381, %f161, %f376;
	div.rn.f32 	%f382, %f173, %f376;
	div.rn.f32 	%f383, %f185, %f376;
	div.rn.f32 	%f384, %f197, %f376;
	div.rn.f32 	%f385, %f209, %f376;
	div.rn.f32 	%f386, %f221, %f376;
	div.rn.f32 	%f387, %f233, %f376;
	div.rn.f32 	%f388, %f245, %f376;
	div.rn.f32 	%f389, %f257, %f376;
	div.rn.f32 	%f390, %f269, %f376;
	div.rn.f32 	%f391, %f281, %f376;
	div.rn.f32 	%f392, %f293, %f376;
	div.rn.f32 	%f393, %f305, %f376;
	div.rn.f32 	%f394, %f317, %f376;
	div.rn.f32 	%f395, %f329, %f376;
	div.rn.f32 	%f396, %f341, %f376;
	div.rn.f32 	%f397, %f353, %f376;
	div.rn.f32 	%f398, %f365, %f376;
	mad.lo.s64 	%rd26, %rd30, %rd12, %rd3;
	cvta.to.global.u64 	%rd27, %rd11;
	shl.b64 	%rd28, %rd26, 2;
	add.s64 	%rd29, %rd27, %rd28;
	st.global.f32 	[%rd29], %f377;
	st.global.f32 	[%rd29+128], %f378;
	st.global.f32 	[%rd29+256], %f379;
	st.global.f32 	[%rd29+384], %f380;
	st.global.f32 	[%rd29+512], %f381;
	st.global.f32 	[%rd29+640], %f382;
	st.global.f32 	[%rd29+768], %f383;
	st.global.f32 	[%rd29+896], %f384;
	st.global.f32 	[%rd29+1024], %f385;
	st.global.f32 	[%rd29+1152], %f386;
	st.global.f32 	[%rd29+1280], %f387;
	st.global.f32 	[%rd29+1408], %f388;
	st.global.f32 	[%rd29+1536], %f389;
	st.global.f32 	[%rd29+1664], %f390;
	st.global.f32 	[%rd29+1792], %f391;
	st.global.f32 	[%rd29+1920], %f392;
	st.global.f32 	[%rd29+2048], %f393;
	st.global.f32 	[%rd29+2176], %f394;
	st.global.f32 	[%rd29+2304], %f395;
	st.global.f32 	[%rd29+2432], %f396;
	st.global.f32 	[%rd29+2560], %f397;
	st.global.f32 	[%rd29+2688], %f398;
	add.s64 	%rd30, %rd30, %rd5;
	setp.lt.s64 	%p35, %rd30, %rd13;
	@%p35 bra 	$L__BB118_4;
$L__BB118_5:
	ret;

}
	// .globl	_Z15SoftmaxWarpImplI24ElementwiseScaleMaskLoadIffbE11DirectStoreIffEfLi1ELi22ELi32ELi1ELb1EL9Algorithm0EEvT_T0_ll
.visible .entry _Z15SoftmaxWarpImplI24ElementwiseScaleMaskLoadIffbE11DirectStoreIffEfLi1ELi22ELi32ELi1ELb1EL9Algorithm0EEvT_T0_ll(
	.param .align 8 .b8 _Z15SoftmaxWarpImplI24ElementwiseScaleMaskLoadIffbE11DirectStoreIffEfLi1ELi22ELi32ELi1ELb1EL9Algorithm0EEvT_T0_ll_param_0[32],
	.param .align 8 .b8 _Z15SoftmaxWarpImplI24ElementwiseScaleMaskLoadIffbE11DirectStoreIffEfLi1ELi22ELi32ELi1ELb1EL9Algorithm0EEvT_T0_ll_param_1[16],
	.param .u64 _Z15SoftmaxWarpImplI24ElementwiseScaleMaskLoadIffbE11DirectStoreIffEfLi1ELi22ELi32ELi1ELb1EL9Algorithm0EEvT_T0_ll_param_2,
	.param .u64 _Z15SoftmaxWarpImplI24ElementwiseScaleMaskLoadIffbE11DirectStoreIffEfLi1ELi22ELi32ELi1ELb1EL9Algorithm0EEvT_T0_ll_param_3
)
{
	.reg .pred 	%p<80>;
	.reg .b16 	%rs<23>;
	.reg .b32 	%r<94>;
	.reg .b32 	%f<511>;
	.reg .b64 	%rd<58>;

	ld.param.u64 	%rd36, [_Z15SoftmaxWarpImplI24ElementwiseScaleMaskLoadIffbE11DirectStoreIffEfLi1ELi22ELi32ELi1ELb1EL9Algorithm0EEvT_T0_ll_param_1+8];
	ld.param.u64 	%rd35, [_Z15SoftmaxWarpImplI24ElementwiseScaleMaskLoadIffbE11DirectStoreIffEfLi1ELi22ELi32ELi1ELb1EL9Algorithm0EEvT_T0_ll_param_1];
	ld.param.v2.f32 	{%f113, %f114}, [_Z15SoftmaxWarpImplI24ElementwiseScaleMaskLoadIffbE11DirectStoreIffEfLi1ELi22ELi32ELi1ELb1EL9Algorithm0EEvT_T0_ll_param_0+24];
	ld.param.u64 	%rd34, [_Z15SoftmaxWarpImplI24ElementwiseScaleMaskLoadIffbE11DirectStoreIffEfLi1ELi22ELi32ELi1ELb1EL9Algorithm0EEvT_T0_ll_param_0+16];
	ld.param.u64 	%rd33, [_Z15SoftmaxWarpImplI24ElementwiseScaleMaskLoadIffbE11DirectStoreIffEfLi1ELi22ELi32ELi1ELb1EL9Algorithm0EEvT_T0_ll_param_0+8];
	ld.param.u64 	%rd32, [_Z15SoftmaxWarpImplI24ElementwiseScaleMaskLoadIffbE11DirectStoreIffEfLi1ELi22ELi32ELi1ELb1EL9Algorithm0EEvT_T0_ll_param_0];
	ld.param.u64 	%rd38, [_Z15SoftmaxWarpImplI24ElementwiseScaleMaskLoadIffbE11DirectStoreIffEfLi1ELi22ELi32ELi1ELb1EL9Algorithm0EEvT_T0_ll_param_3];
	setp.lt.s64 	%p1, %rd38, 705;
	@%p1 bra 	$L__BB119_2;
	mov.u64 	%rd39, $str;
	cvta.global.u64 	%rd40, %rd39;
	mov.u64 	%rd41, $str$1;
	cvta.global.u64 	%rd42, %rd41;
	mov.u64 	%rd43, __unnamed_120;
	cvta.global.u64 	%rd44, %rd43;
	{ // callseq 119, 0
	.param .b64 param0;
	st.param.b64 	[param0], %rd40;
	.param .b64 param1;
	st.param.b64 	[param1], %rd42;
	.param .b32 param2;
	st.param.b32 	[param2], 219;
	.param .b64 param3;
	st.param.b64 	[param3], %rd44;
	.param .b64 param4;
	st.param.b64 	[param4], 1;
	call.uni 
	__assertfail, 
	(
	param0, 
	param1, 
	param2, 
	param3, 
	param4
	);
	} // callseq 119
$L__BB119_2:
	ld.param.u64 	%rd55, [_Z15SoftmaxWarpImplI24ElementwiseScaleMaskLoadIffbE11DirectStoreIffEfLi1ELi22ELi32ELi1ELb1EL9Algorithm0EEvT_T0_ll_param_2];
	mov.u32 	%r1, %ctaid.x;
	mov.u32 	%r2, %ntid.y;
	mov.u32 	%r3, %tid.y;
	mad.lo.s32 	%r4, %r1, %r2, %r3;
	cvt.s64.s32 	%rd57, %r4;
	setp.le.s64 	%p2, %rd55, %rd57;
	@%p2 bra 	$L__BB119_93;
	mov.u32 	%r5, %tid.x;
	cvt.u64.u32 	%rd2, %r5;
	add.s32 	%r6, %r5, 32;
	cvt.u64.u32 	%rd3, %r6;
	add.s32 	%r7, %r5, 64;
	cvt.u64.u32 	%rd4, %r7;
	add.s32 	%r8, %r5, 96;
	cvt.u64.u32 	%rd5, %r8;
	add.s32 	%r9, %r5, 128;
	cvt.u64.u32 	%rd6, %r9;
	add.s32 	%r10, %r5, 160;
	cvt.u64.u32 	%rd7, %r10;
	add.s32 	%r11, %r5, 192;
	cvt.u64.u32 	%rd8, %r11;
	add.s32 	%r12, %r5, 224;
	cvt.u64.u32 	%rd9, %r12;
	add.s32 	%r13, %r5, 256;
	cvt.u64.u32 	%rd10, %r13;
	add.s32 	%r14, %r5, 288;
	cvt.u64.u32 	%rd11, %r14;
	add.s32 	%r15, %r5, 320;
	cvt.u64.u32 	%rd12, %r15;
	add.s32 	%r16, %r5, 352;
	cvt.u64.u32 	%rd13, %r16;
	add.s32 	%r17, %r5, 384;
	cvt.u64.u32 	%rd14, %r17;
	add.s32 	%r18, %r5, 416;
	cvt.u64.u32 	%rd15, %r18;
	add.s32 	%r19, %r5, 448;
	cvt.u64.u32 	%rd16, %r19;
	add.s32 	%r20, %r5, 480;
	cvt.u64.u32 	%rd17, %r20;
	add.s32 	%r21, %r5, 512;
	cvt.u64.u32 	%rd18, %r21;
	add.s32 	%r22, %r5, 544;
	cvt.u64.u32 	%rd19, %r22;
	add.s32 	%r23, %r5, 576;
	cvt.u64.u32 	%rd20, %r23;
	add.s32 	%r24, %r5, 608;
	cvt.u64.u32 	%rd21, %r24;
	add.s32 	%r25, %r5, 640;
	cvt.u64.u32 	%rd22, %r25;
	add.s32 	%r26, %r5, 672;
	cvt.u64.u32 	%rd23, %r26;
	mov.u32 	%r91, %nctaid.x;
	mul.lo.s32 	%r93, %r91, %r2;
$L__BB119_4:
	cvta.to.global.u64 	%rd25, %rd32;
	cvta.to.global.u64 	%rd26, %rd33;
	setp.le.s64 	%p3, %rd38, %rd2;
	mul.lo.s64 	%rd27, %rd57, %rd34;
	mov.f32 	%f467, 0fFF800000;
	mov.f32 	%f470, %f467;
	@%p3 bra 	$L__BB119_6;
	add.s64 	%rd45, %rd27, %rd2;
	shl.b64 	%rd46, %rd45, 2;
	add.s64 	%rd47, %rd25, %rd46;
	ld.global.f32 	%f116, [%rd47];
	add.s64 	%rd48, %rd26, %rd45;
	ld.global.u8 	%rs1, [%rd48];
	setp.eq.s16 	%p4, %rs1, 0;
	mul.f32 	%f117, %f114, %f116;
	selp.f32 	%f467, %f113, %f117, %p4;
	max.f32 	%f470, %f467, 0fFF800000;
$L__BB119_6:
	setp.le.s64 	%p5, %rd38, %rd3;
	add.s64 	%rd49, %rd27, %rd2;
	add.s64 	%rd28, %rd26, %rd49;
	shl.b64 	%rd50, %rd49, 2;
	add.s64 	%rd29, %rd25, %rd50;
	mov.f32 	%f469, 0fFF800000;
	@%p5 bra 	$L__BB119_8;
	ld.global.f32 	%f119, [%rd29+128];
	ld.global.u8 	%rs2, [%rd28+32];
	setp.eq.s16 	%p6, %rs2, 0;
	mul.f32 	%f120, %f114, %f119;
	selp.f32 	%f469, %f113, %f120, %p6;
	max.f32 	%f470, %f470, %f469;
$L__BB119_8:
	setp.le.s64 	%p7, %rd38, %rd4;
	mov.f32 	%f471, 0fFF800000;
	@%p7 bra 	$L__BB119_10;
	ld.global.f32 	%f122, [%rd29+256];
	ld.global.u8 	%rs3, [%rd28+64];
	setp.eq.s16 	%p8, %rs3, 0;
	mul.f32 	%f123, %f114, %f122;
	selp.f32 	%f471, %f113, %f123, %p8;
	max.f32 	%f470, %f470, %f471;
$L__BB119_10:
	setp.le.s64 	%p9, %rd38, %rd5;
	mov.f32 	%f473, 0fFF800000;
	@%p9 bra 	$L__BB119_12;
	ld.global.f32 	%f125, [%rd29+384];
	ld.global.u8 	%rs4, [%rd28+96];
	setp.eq.s16 	%p10, %rs4, 0;
	mul.f32 	%f126, %f114, %f125;
	selp.f32 	%f473, %f113, %f126, %p10;
	max.f32 	%f470, %f470, %f473;
$L__BB119_12:
	setp.le.s64 	%p11, %rd38, %rd6;
	mov.f32 	%f475, 0fFF800000;
	@%p11 bra 	$L__BB119_14;
	ld.global.f32 	%f128, [%rd29+512];
	ld.global.u8 	%rs5, [%rd28+128];
	setp.eq.s16 	%p12, %rs5, 0;
	mul.f32 	%f129, %f114, %f128;
	selp.f32 	%f475, %f113, %f129, %p12;
	max.f32 	%f470, %f470, %f475;
$L__BB119_14:
	setp.le.s64 	%p13, %rd38, %rd7;
	mov.f32 	%f477, 0fFF800000;
	@%p13 bra 	$L__BB119_16;
	ld.global.f32 	%f131, [%rd29+640];
	ld.global.u8 	%rs6, [%rd28+160];
	setp.eq.s16 	%p14, %rs6, 0;
	mul.f32 	%f132, %f114, %f131;
	selp.f32 	%f477, %f113, %f132, %p14;
	max.f32 	%f470, %f470, %f477;
$L__BB119_16:
	setp.le.s64 	%p15, %rd38, %rd8;
	mov.f32 	%f479, 0fFF800000;
	@%p15 bra 	$L__BB119_18;
	ld.global.f32 	%f134, [%rd29+768];
	ld.global.u8 	%rs7, [%rd28+192];
	setp.eq.s16 	%p16, %rs7, 0;
	mul.f32 	%f135, %f114, %f134;
	selp.f32 	%f479, %f113, %f135, %p16;
	max.f32 	%f470, %f470, %f479;
$L__BB119_18:
	setp.le.s64 	%p17, %rd38, %rd9;
	mov.f32 	%f481, 0fFF800000;
	@%p17 bra 	$L__BB119_20;
	ld.global.f32 	%f137, [%rd29+896];
	ld.global.u8 	%rs8, [%rd28+224];
	setp.eq.s16 	%p18, %rs8, 0;
	mul.f32 	%f138, %f114, %f137;
	selp.f32 	%f481, %f113, %f138, %p18;
	max.f32 	%f470, %f470, %f481;
$L__BB119_20:
	setp.le.s64 	%p19, %rd38, %rd10;
	mov.f32 	%f483, 0fFF800000;
	@%p19 bra 	$L__BB119_22;
	ld.global.f32 	%f140, [%rd29+1024];
	ld.global.u8 	%rs9, [%rd28+256];
	setp.eq.s16 	%p20, %rs9, 0;
	mul.f32 	%f141, %f114, %f140;
	selp.f32 	%f483, %f113, %f141, %p20;
	max.f32 	%f470, %f470, %f483;
$L__BB119_22:
	setp.le.s64 	%p21, %rd38, %rd11;
	mov.f32 	%f485, 0fFF800000;
	@%p21 bra 	$L__BB119_24;
	ld.global.f32 	%f143, [%rd29+1152];
	ld.global.u8 	%rs10, [%rd28+288];
	setp.eq.s16 	%p22, %rs10, 0;
	mul.f32 	%f144, %f114, %f143;
	selp.f32 	%f485, %f113, %f144, %p22;
	max.f32 	%f470, %f470, %f485;
$L__BB119_24:
	setp.le.s64 	%p23, %rd38, %rd12;
	mov.f32 	%f487, 0fFF800000;
	@%p23 bra 	$L__BB119_26;
	ld.global.f32 	%f146, [%rd29+1280];
	ld.global.u8 	%rs11, [%rd28+320];
	setp.eq.s16 	%p24, %rs11, 0;
	mul.f32 	%f147, %f114, %f146;
	selp.f32 	%f487, %f113, %f147, %p24;
	max.f32 	%f470, %f470, %f487;
$L__BB119_26:
	setp.le.s64 	%p25, %rd38, %rd13;
	mov.f32 	%f489, 0fFF800000;
	@%p25 bra 	$L__BB119_28;
	ld.global.f32 	%f149, [%rd29+1408];
	ld.global.u8 	%rs12, [%rd28+352];
	setp.eq.s16 	%p26, %rs12, 0;
	mul.f32 	%f150, %f114, %f149;
	selp.f32 	%f489, %f113, %f150, %p26;
	max.f32 	%f470, %f470, %f489;
$L__BB119_28:
	setp.le.s64 	%p27, %rd38, %rd14;
	mov.f32 	%f491, 0fFF800000;
	@%p27 bra 	$L__BB119_30;
	ld.global.f32 	%f152, [%rd29+1536];
	ld.global.u8 	%rs13, [%rd28+384];
	setp.eq.s16 	%p28, %rs13, 0;
	mul.f32 	%f153, %f114, %f152;
	selp.f32 	%f491, %f113, %f153, %p28;
	max.f32 	%f470, %f470, %f491;
$L__BB119_30:
	setp.le.s64 	%p29, %rd38, %rd15;
	mov.f32 	%f493, 0fFF800000;
	@%p29 bra 	$L__BB119_32;
	ld.global.f32 	%f155, [%rd29+1664];
	ld.global.u8 	%rs14, [%rd28+416];
	setp.eq.s16 	%p30, %rs14, 0;
	mul.f32 	%f156, %f114, %f155;
	selp.f32 	%f493, %f113, %f156, %p30;
	max.f32 	%f470, %f470, %f493;
$L__BB119_32:
	setp.le.s64 	%p31, %rd38, %rd16;
	mov.f32 	%f495, 0fFF800000;
	@%p31 bra 	$L__BB119_34;
	ld.global.f32 	%f158, [%rd29+1792];
	ld.global.u8 	%rs15, [%rd28+448];
	setp.eq.s16 	%p32, %rs15, 0;
	mul.f32 	%f159, %f114, %f158;
	selp.f32 	%f495, %f113, %f159, %p32;
	max.f32 	%f470, %f470, %f495;
$L__BB119_34:
	setp.le.s64 	%p33, %rd38, %rd17;
	mov.f32 	%f497, 0fFF800000;
	@%p33 bra 	$L__BB119_36;
	ld.global.f32 	%f161, [%rd29+1920];
	ld.global.u8 	%rs16, [%rd28+480];
	setp.eq.s16 	%p34, %rs16, 0;
	mul.f32 	%f162, %f114, %f161;
	selp.f32 	%f497, %f113, %f162, %p34;
	max.f32 	%f470, %f470, %f497;
$L__BB119_36:
	setp.le.s64 	%p35, %rd38, %rd18;
	mov.f32 	%f499, 0fFF800000;
	@%p35 bra 	$L__BB119_38;
	ld.global.f32 	%f164, [%rd29+2048];
	ld.global.u8 	%rs17, [%rd28+512];
	setp.eq.s16 	%p36, %rs17, 0;
	mul.f32 	%f165, %f114, %f164;
	selp.f32 	%f499, %f113, %f165, %p36;
	max.f32 	%f470, %f470, %f499;
$L__BB119_38:
	setp.le.s64 	%p37, %rd38, %rd19;
	mov.f32 	%f501, 0fFF800000;
	@%p37 bra 	$L__BB119_40;
	ld.global.f32 	%f167, [%rd29+2176];
	ld.global.u8 	%rs18, [%rd28+544];
	setp.eq.s16 	%p38, %rs18, 0;
	mul.f32 	%f168, %f114, %f167;
	selp.f32 	%f501, %f113, %f168, %p38;
	max.f32 	%f470, %f470, %f501;
$L__BB119_40:
	setp.le.s64 	%p39, %rd38, %rd20;
	mov.f32 	%f503, 0fFF800000;
	@%p39 bra 	$L__BB119_42;
	ld.global.f32 	%f170, [%rd29+2304];
	ld.global.u8 	%rs19, [%rd28+576];
	setp.eq.s16 	%p40, %rs19, 0;
	mul.f32 	%f171, %f114, %f170;
	selp.f32 	%f503, %f113, %f171, %p40;
	max.f32 	%f470, %f470, %f503;
$L__BB119_42:
	setp.le.s64 	%p41, %rd38, %rd21;
	mov.f32 	%f505, 0fFF800000;
	@%p41 bra 	$L__BB119_44;
	ld.global.f32 	%f173, [%rd29+2432];
	ld.global.u8 	%rs20, [%rd28+608];
	setp.eq.s16 	%p42, %rs20, 0;
	mul.f32 	%f174, %f114, %f173;
	selp.f32 	%f505, %f113, %f174, %p42;
	max.f32 	%f470, %f470, %f505;
$L__BB119_44:
	setp.le.s64 	%p43, %rd38, %rd22;
	mov.f32 	%f507, 0fFF800000;
	@%p43 bra 	$L__BB119_46;
	ld.global.f32 	%f176, [%rd29+2560];
	ld.global.u8 	%rs21, [%rd28+640];
	setp.eq.s16 	%p44, %rs21, 0;
	mul.f32 	%f177, %f114, %f176;
	selp.f32 	%f507, %f113, %f177, %p44;
	max.f32 	%f470, %f470, %f507;
$L__BB119_46:
	setp.le.s64 	%p45, %rd38, %rd23;
	mov.f32 	%f509, 0fFF800000;
	@%p45 bra 	$L__BB119_48;
	ld.global.f32 	%f179, [%rd29+2688];
	ld.global.u8 	%rs22, [%rd28+672];
	setp.eq.s16 	%p46, %rs22, 0;
	mul.f32 	%f180, %f114, %f179;
	selp.f32 	%f509, %f113, %f180, %p46;
	max.f32 	%f470, %f470, %f509;
$L__BB119_48:
	setp.le.s64 	%p47, %rd38, %rd2;
	mov.b32 	%r27, %f470;
	shfl.sync.bfly.b32	%r28|%p48, %r27, 16, 31, -1;
	mov.b32 	%f181, %r28;
	max.f32 	%f182, %f470, %f181;
	mov.b32 	%r29, %f182;
	shfl.sync.bfly.b32	%r30|%p49, %r29, 8, 31, -1;
	mov.b32 	%f183, %r30;
	max.f32 	%f184, %f182, %f183;
	mov.b32 	%r31, %f184;
	shfl.sync.bfly.b32	%r32|%p50, %r31, 4, 31, -1;
	mov.b32 	%f185, %r32;
	max.f32 	%f186, %f184, %f185;
	mov.b32 	%r33, %f186;
	shfl.sync.bfly.b32	%r34|%p51, %r33, 2, 31, -1;
	mov.b32 	%f187, %r34;
	max.f32 	%f188, %f186, %f187;
	mov.b32 	%r35, %f188;
	shfl.sync.bfly.b32	%r36|%p52, %r35, 1, 31, -1;
	mov.b32 	%f189, %r36;
	max.f32 	%f190, %f188, %f189;
	sub.f32 	%f191, %f467, %f190;
	fma.rn.f32 	%f192, %f191, 0f3BBB989D, 0f3F000000;
	cvt.sat.f32.f32 	%f193, %f192;
	mov.f32 	%f194, 0f4B400001;
	mov.f32 	%f195, 0f437C0000;
	fma.rm.f32 	%f196, %f193, %f195, %f194;
	add.f32 	%f197, %f196, 0fCB40007F;
	neg.f32 	%f198, %f197;
	fma.rn.f32 	%f199, %f191, 0f3FB8AA3B, %f198;
	fma.rn.f32 	%f200, %f191, 0f32A57060, %f199;
	mov.b32 	%r37, %f196;
	shl.b32 	%r38, %r37, 23;
	mov.b32 	%f201, %r38;
	ex2.approx.ftz.f32 	%f202, %f200;
	mul.f32 	%f203, %f202, %f201;
	add.f32 	%f204, %f203, 0f00000000;
	sub.f32 	%f205, %f469, %f190;
	fma.rn.f32 	%f206, %f205, 0f3BBB989D, 0f3F000000;
	cvt.sat.f32.f32 	%f207, %f206;
	fma.rm.f32 	%f208, %f207, %f195, %f194;
	add.f32 	%f209, %f208, 0fCB40007F;
	neg.f32 	%f210, %f209;
	fma.rn.f32 	%f211, %f205, 0f3FB8AA3B, %f210;
	fma.rn.f32 	%f212, %f205, 0f32A57060, %f211;
	mov.b32 	%r39, %f208;
	shl.b32 	%r40, %r39, 23;
	mov.b32 	%f213, %r40;
	ex2.approx.ftz.f32 	%f214, %f212;
	mul.f32 	%f215, %f214, %f213;
	add.f32 	%f216, %f204, %f215;
	sub.f32 	%f217, %f471, %f190;
	fma.rn.f32 	%f218, %f217, 0f3BBB989D, 0f3F000000;
	cvt.sat.f32.f32 	%f219, %f218;
	fma.rm.f32 	%f220, %f219, %f195, %f194;
	add.f32 	%f221, %f220, 0fCB40007F;
	neg.f32 	%f222, %f221;
	fma.rn.f32 	%f223, %f217, 0f3FB8AA3B, %f222;
	fma.rn.f32 	%f224, %f217, 0f32A57060, %f223;
	mov.b32 	%r41, %f220;
	shl.b32 	%r42, %r41, 23;
	mov.b32 	%f225, %r42;
	ex2.approx.ftz.f32 	%f226, %f224;
	mul.f32 	%f227, %f226, %f225;
	add.f32 	%f228, %f216, %f227;
	sub.f32 	%f229, %f473, %f190;
	fma.rn.f32 	%f230, %f229, 0f3BBB989D, 0f3F000000;
	cvt.sat.f32.f32 	%f231, %f230;
	fma.rm.f32 	%f232, %f231, %f195, %f194;
	add.f32 	%f233, %f232, 0fCB40007F;
	neg.f32 	%f234, %f233;
	fma.rn.f32 	%f235, %f229, 0f3FB8AA3B, %f234;
	fma.rn.f32 	%f236, %f229, 0f32A57060, %f235;
	mov.b32 	%r43, %f232;
	shl.b32 	%r44, %r43, 23;
	mov.b32 	%f237, %r44;
	ex2.approx.ftz.f32 	%f238, %f236;
	mul.f32 	%f239, %f238, %f237;
	add.f32 	%f240, %f228, %f239;
	sub.f32 	%f241, %f475, %f190;
	fma.rn.f32 	%f242, %f241, 0f3BBB989D, 0f3F000000;
	cvt.sat.f32.f32 	%f243, %f242;
	fma.rm.f32 	%f244, %f243, %f195, %f194;
	add.f32 	%f245, %f244, 0fCB40007F;
	neg.f32 	%f246, %f245;
	fma.rn.f32 	%f247, %f241, 0f3FB8AA3B, %f246;
	fma.rn.f32 	%f248, %f241, 0f32A57060, %f247;
	mov.b32 	%r45, %f244;
	shl.b32 	%r46, %r45, 23;
	mov.b32 	%f249, %r46;
	ex2.approx.ftz.f32 	%f250, %f248;
	mul.f32 	%f251, %f250, %f249;
	add.f32 	%f252, %f240, %f251;
	sub.f32 	%f253, %f477, %f190;
	fma.rn.f32 	%f254, %f253, 0f3BBB989D, 0f3F000000;
	cvt.sat.f32.f32 	%f255, %f254;
	fma.rm.f32 	%f256, %f255, %f195, %f194;
	add.f32 	%f257, %f256, 0fCB40007F;
	neg.f32 	%f258, %f257;
	fma.rn.f32 	%f259, %f253, 0f3FB8AA3B, %f258;
	fma.rn.f32 	%f260, %f253, 0f32A57060, %f259;
	mov.b32 	%r47, %f256;
	shl.b32 	%r48, %r47, 23;
	mov.b32 	%f261, %r48;
	ex2.approx.ftz.f32 	%f262, %f260;
	mul.f32 	%f263, %f262, %f261;
	add.f32 	%f264, %f252, %f263;
	sub.f32 	%f265, %f479, %f190;
	fma.rn.f32 	%f266, %f265, 0f3BBB989D, 0f3F000000;
	cvt.sat.f32.f32 	%f267, %f266;
	fma.rm.f32 	%f268, %f267, %f195, %f194;
	add.f32 	%f269, %f268, 0fCB40007F;
	neg.f32 	%f270, %f269;
	fma.rn.f32 	%f271, %f265, 0f3FB8AA3B, %f270;
	fma.rn.f32 	%f272, %f265, 0f32A57060, %f271;
	mov.b32 	%r49, %f268;
	shl.b32 	%r50, %r49, 23;
	mov.b32 	%f273, %r50;
	ex2.approx.ftz.f32 	%f274, %f272;
	mul.f32 	%f275, %f274, %f273;
	add.f32 	%f276, %f264, %f275;
	sub.f32 	%f277, %f481, %f190;
	fma.rn.f32 	%f278, %f277, 0f3BBB989D, 0f3F000000;
	cvt.sat.f32.f32 	%f279, %f278;
	fma.rm.f32 	%f280, %f279, %f195, %f194;
	add.f32 	%f281, %f280, 0fCB40007F;
	neg.f32 	%f282, %f281;
	fma.rn.f32 	%f283, %f277, 0f3FB8AA3B, %f282;
	fma.rn.f32 	%f284, %f277, 0f32A57060, %f283;
	mov.b32 	%r51, %f280;
	shl.b32 	%r52, %r51, 23;
	mov.b32 	%f285, %r52;
	ex2.approx.ftz.f32 	%f286, %f284;
	mul.f32 	%f287, %f286, %f285;
	add.f32 	%f288, %f276, %f287;
	sub.f32 	%f289, %f483, %f190;
	fma.rn.f32 	%f290, %f289, 0f3BBB989D, 0f3F000000;
	cvt.sat.f32.f32 	%f291, %f290;
	fma.rm.f32 	%f292, %f291, %f195, %f194;
	add.f32 	%f293, %f292, 0fCB40007F;
	neg.f32 	%f294, %f293;
	fma.rn.f32 	%f295, %f289, 0f3FB8AA3B, %f294;
	fma.rn.f32 	%f296, %f289, 0f32A57060, %f295;
	mov.b32 	%r53, %f292;
	shl.b32 	%r54, %r53, 23;
	mov.b32 	%f297, %r54;
	ex2.approx.ftz.f32 	%f298, %f296;
	mul.f32 	%f299, %f298, %f297;
	add.f32 	%f300, %f288, %f299;
	sub.f32 	%f301, %f485, %f190;
	fma.rn.f32 	%f302, %f301, 0f3BBB989D, 0f3F000000;
	cvt.sat.f32.f32 	%f303, %f302;
	fma.rm.f32 	%f304, %f303, %f195, %f194;
	add.f32 	%f305, %f304, 0fCB40007F;
	neg.f32 	%f306, %f305;
	fma.rn.f32 	%f307, %f301, 0f3FB8AA3B, %f306;
	fma.rn.f32 	%f308, %f301, 0f32A57060, %f307;
	mov.b32 	%r55, %f304;
	shl.b32 	%r56, %r55, 23;
	mov.b32 	%f309, %r56;
	ex2.approx.ftz.f32 	%f310, %f308;
	mul.f32 	%f311, %f310, %f309;
	add.f32 	%f312, %f300, %f311;
	sub.f32 	%f313, %f487, %f190;
	fma.rn.f32 	%f314, %f313, 0f3BBB989D, 0f3F000000;
	cvt.sat.f32.f32 	%f315, %f314;
	fma.rm.f32 	%f316, %f315, %f195, %f194;
	add.f32 	%f317, %f316, 0fCB40007F;
	neg.f32 	%f318, %f317;
	fma.rn.f32 	%f319, %f313, 0f3FB8AA3B, %f318;
	fma.rn.f32 	%f320, %f313, 0f32A57060, %f319;
	mov.b32 	%r57, %f316;
	shl.b32 	%r58, %r57, 23;
	mov.b32 	%f321, %r58;
	ex2.approx.ftz.f32 	%f322, %f320;
	mul.f32 	%f323, %f322, %f321;
	add.f32 	%f324, %f312, %f323;
	sub.f32 	%f325, %f489, %f190;
	fma.rn.f32 	%f326, %f325, 0f3BBB989D, 0f3F000000;
	cvt.sat.f32.f32 	%f327, %f326;
	fma.rm.f32 	%f328, %f327, %f195, %f194;
	add.f32 	%f329, %f328, 0fCB40007F;
	neg.f32 	%f330, %f329;
	fma.rn.f32 	%f331, %f325, 0f3FB8AA3B, %f330;
	fma.rn.f32 	%f332, %f325, 0f32A57060, %f331;
	mov.b32 	%r59, %f328;
	shl.b32 	%r60, %r59, 23;
	mov.b32 	%f333, %r60;
	ex2.approx.ftz.f32 	%f334, %f332;
	mul.f32 	%f335, %f334, %f333;
	add.f32 	%f336, %f324, %f335;
	sub.f32 	%f337, %f491, %f190;
	fma.rn.f32 	%f338, %f337, 0f3BBB989D, 0f3F000000;
	cvt.sat.f32.f32 	%f339, %f338;
	fma.rm.f32 	%f340, %f339, %f195, %f194;
	add.f32 	%f341, %f340, 0fCB40007F;
	neg.f32 	%f342, %f341;
	fma.rn.f32 	%f343, %f337, 0f3FB8AA3B, %f342;
	fma.rn.f32 	%f344, %f337, 0f32A57060, %f343;
	mov.b32 	%r61, %f340;
	shl.b32 	%r62, %r61, 23;
	mov.b32 	%f345, %r62;
	ex2.approx.ftz.f32 	%f346, %f344;
	mul.f32 	%f347, %f346, %f345;
	add.f32 	%f348, %f336, %f347;
	sub.f32 	%f349, %f493, %f190;
	fma.rn.f32 	%f350, %f349, 0f3BBB989D, 0f3F000000;
	cvt.sat.f32.f32 	%f351, %f350;
	fma.rm.f32 	%f352, %f351, %f195, %f194;
	add.f32 	%f353, %f352, 0fCB40007F;
	neg.f32 	%f354, %f353;
	fma.rn.f32 	%f355, %f349, 0f3FB8AA3B, %f354;
	fma.rn.f32 	%f356, %f349, 0f32A57060, %f355;
	mov.b32 	%r63, %f352;
	shl.b32 	%r64, %r63, 23;
	mov.b32 	%f357, %r64;
	ex2.approx.ftz.f32 	%f358, %f356;
	mul.f32 	%f359, %f358, %f357;
	add.f32 	%f360, %f348, %f359;
	sub.f32 	%f361, %f495, %f190;
	fma.rn.f32 	%f362, %f361, 0f3BBB989D, 0f3F000000;
	cvt.sat.f32.f32 	%f363, %f362;
	fma.rm.f32 	%f364, %f363, %f195, %f194;
	add.f32 	%f365, %f364, 0fCB40007F;
	neg.f32 	%f366, %f365;
	fma.rn.f32 	%f367, %f361, 0f3FB8AA3B, %f366;
	fma.rn.f32 	%f368, %f361, 0f32A57060, %f367;
	mov.b32 	%r65, %f364;
	shl.b32 	%r66, %r65, 23;
	mov.b32 	%f369, %r66;
	ex2.approx.ftz.f32 	%f370, %f368;
	mul.f32 	%f371, %f370, %f369;
	add.f32 	%f372, %f360, %f371;
	sub.f32 	%f373, %f497, %f190;
	fma.rn.f32 	%f374, %f373, 0f3BBB989D, 0f3F000000;
	cvt.sat.f32.f32 	%f375, %f374;
	fma.rm.f32 	%f376, %f375, %f195, %f194;
	add.f32 	%f377, %f376, 0fCB40007F;
	neg.f32 	%f378, %f377;
	fma.rn.f32 	%f379, %f373, 0f3FB8AA3B, %f378;
	fma.rn.f32 	%f380, %f373, 0f32A57060, %f379;
	mov.b32 	%r67, %f376;
	shl.b32 	%r68, %r67, 23;
	mov.b32 	%f381, %r68;
	ex2.approx.ftz.f32 	%f382, %f380;
	mul.f32 	%f383, %f382, %f381;
	add.f32 	%f384, %f372, %f383;
	sub.f32 	%f385, %f499, %f190;
	fma.rn.f32 	%f386, %f385, 0f3BBB989D, 0f3F000000;
	cvt.sat.f32.f32 	%f387, %f386;
	fma.rm.f32 	%f388, %f387, %f195, %f194;
	add.f32 	%f389, %f388, 0fCB40007F;
	neg.f32 	%f390, %f389;
	fma.rn.f32 	%f391, %f385, 0f3FB8AA3B, %f390;
	fma.rn.f32 	%f392, %f385, 0f32A57060, %f391;
	mov.b32 	%r69, %f388;
	shl.b32 	%r70, %r69, 23;
	mov.b32 	%f393, %r70;
	ex2.approx.ftz.f32 	%f394, %f392;
	mul.f32 	%f395, %f394, %f393;
	add.f32 	%f396, %f384, %f395;
	sub.f32 	%f397, %f501, %f190;
	fma.rn.f32 	%f398, %f397, 0f3BBB989D, 0f3F000000;
	cvt.sat.f32.f32 	%f399, %f398;
	fma.rm.f32 	%f400, %f399, %f195, %f194;
	add.f32 	%f401, %f400, 0fCB40007F;
	neg.f32 	%f402, %f401;
	fma.rn.f32 	%f403, %f397, 0f3FB8AA3B, %f402;
	fma.rn.f32 	%f404, %f397, 0f32A57060, %f403;
	mov.b32 	%r71, %f400;
	shl.b32 	%r72, %r71, 23;
	mov.b32 	%f405, %r72;
	ex2.approx.ftz.f32 	%f406, %f404;
	mul.f32 	%f407, %f406, %f405;
	add.f32 	%f408, %f396, %f407;
	sub.f32 	%f409, %f503, %f190;
	fma.rn.f32 	%f410, %f409, 0f3BBB989D, 0f3F000000;
	cvt.sat.f32.f32 	%f411, %f410;
	fma.rm.f32 	%f412, %f411, %f195, %f194;
	add.f32 	%f413, %f412, 0fCB40007F;
	neg.f32 	%f414, %f413;
	fma.rn.f32 	%f415, %f409, 0f3FB8AA3B, %f414;
	fma.rn.f32 	%f416, %f409, 0f32A57060, %f415;
	mov.b32 	%r73, %f412;
	shl.b32 	%r74, %r73, 23;
	mov.b32 	%f417, %r74;
	ex2.approx.ftz.f32 	%f418, %f416;
	mul.f32 	%f419, %f418, %f417;
	add.f32 	%f420, %f408, %f419;
	sub.f32 	%f421, %f505, %f190;
	fma.rn.f32 	%f422, %f421, 0f3BBB989D, 0f3F000000;
	cvt.sat.f32.f32 	%f423, %f422;
	fma.rm.f32 	%f424, %f423, %f195, %f194;
	add.f32 	%f425, %f424, 0fCB40007F;
	neg.f32 	%f426, %f425;
	fma.rn.f32 	%f427, %f421, 0f3FB8AA3B, %f426;
	fma.rn.f32 	%f428, %f421, 0f32A57060, %f427;
	mov.b32 	%r75, %f424;
	shl.b32 	%r76, %r75, 23;
	mov.b32 	%f429, %r76;
	ex2.approx.ftz.f32 	%f430, %f428;
	mul.f32 	%f431, %f430, %f429;
	add.f32 	%f432, %f420, %f431;
	sub.f32 	%f433, %f507, %f190;
	fma.rn.f32 	%f434, %f433, 0f3BBB989D, 0f3F000000;
	cvt.sat.f32.f32 	%f435, %f434;
	fma.rm.f32 	%f436, %f435, %f195, %f194;
	add.f32 	%f437, %f436, 0fCB40007F;
	neg.f32 	%f438, %f437;
	fma.rn.f32 	%f439, %f433, 0f3FB8AA3B, %f438;
	fma.rn.f32 	%f440, %f433, 0f32A57060, %f439;
	mov.b32 	%r77, %f436;
	shl.b32 	%r78, %r77, 23;
	mov.b32 	%f441, %r78;
	ex2.approx.ftz.f32 	%f442, %f440;
	mul.f32 	%f443, %f442, %f441;
	add.f32 	%f444, %f432, %f443;
	sub.f32 	%f445, %f509, %f190;
	fma.rn.f32 	%f446, %f445, 0f3BBB989D, 0f3F000000;
	cvt.sat.f32.f32 	%f447, %f446;
	fma.rm.f32 	%f448, %f447, %f195, %f194;
	add.f32 	%f449, %f448, 0fCB40007F;
	neg.f32 	%f450, %f449;
	fma.rn.f32 	%f451, %f445, 0f3FB8AA3B, %f450;
	fma.rn.f32 	%f452, %f445, 0f32A57060, %f451;
	mov.b32 	%r79, %f448;
	shl.b32 	%r80, %r79, 23;
	mov.b32 	%f453, %r80;
	ex2.approx.ftz.f32 	%f454, %f452;
	mul.f32 	%f455, %f454, %f453;
	add.f32 	%f456, %f444, %f455;
	mov.b32 	%r81, %f456;
	shfl.sync.bfly.b32	%r82|%p53, %r81, 16, 31, -1;
	mov.b32 	%f457, %r82;
	add.f32 	%f458, %f456, %f457;
	mov.b32 	%r83, %f458;
	shfl.sync.bfly.b32	%r84|%p54, %r83, 8, 31, -1;
	mov.b32 	%f459, %r84;
	add.f32 	%f460, %f458, %f459;
	mov.b32 	%r85, %f460;
	shfl.sync.bfly.b32	%r86|%p55, %r85, 4, 31, -1;
	mov.b32 	%f461, %r86;
	add.f32 	%f462, %f460, %f461;
	mov.b32 	%r87, %f462;
	shfl.sync.bfly.b32	%r88|%p56, %r87, 2, 31, -1;
	mov.b32 	%f463, %r88;
	add.f32 	%f464, %f462, %f463;
	mov.b32 	%r89, %f464;
	shfl.sync.bfly.b32	%r90|%p57, %r89, 1, 31, -1;
	mov.b32 	%f465, %r90;
	add.f32 	%f466, %f464, %f465;
	div.rn.f32 	%f91, %f203, %f466;
	div.rn.f32 	%f92, %f215, %f466;
	div.rn.f32 	%f93, %f227, %f466;
	div.rn.f32 	%f94, %f239, %f466;
	div.rn.f32 	%f95, %f251, %f466;
	div.rn.f32 	%f96, %f263, %f466;
	div.rn.f32 	%f97, %f275, %f466;
	div.rn.f32 	%f98, %f287, %f466;
	div.rn.f32 	%f99, %f299, %f466;
	div.rn.f32 	%f100, %f311, %f466;
	div.rn.f32 	%f101, %f323, %f466;
	div.rn.f32 	%f102, %f335, %f466;
	div.rn.f32 	%f103, %f347, %f466;
	div.rn.f32 	%f104, %f359, %f466;
	div.rn.f32 	%f105, %f371, %f466;
	div.rn.f32 	%f106, %f383, %f466;
	div.rn.f32 	%f107, %f395, %f466;
	div.rn.f32 	%f108, %f407, %f466;
	div.rn.f32 	%f109, %f419, %f466;
	div.rn.f32 	%f110, %f431, %f466;
	div.rn.f32 	%f111, %f443, %f466;
	div.rn.f32 	%f112, %f455, %f466;
	mad.lo.s64 	%rd51, %rd57, %rd36, %rd2;
	cvta.to.global.u64 	%rd52, %rd35;
	shl.b64 	%rd53, %rd51, 2;
	add.s64 	%rd30, %rd52, %rd53;
	@%p47 bra 	$L__BB119_50;
	st.global.f32 	[%rd30], %f91;
$L__BB119_50:
	setp.le.s64 	%p58, %rd38, %rd3;
	@%p58 bra 	$L__BB119_52;
	st.global.f32 	[%rd30+128], %f92;
$L__BB119_52:
	setp.le.s64 	%p59, %rd38, %rd4;
	@%p59 bra 	$L__BB119_54;
	st.global.f32 	[%rd30+256], %f93;
$L__BB119_54:
	setp.le.s64 	%p60, %rd38, %rd5;
	@%p60 bra 	$L__BB119_56;
	st.global.f32 	[%rd30+384], %f94;
$L__BB119_56:
	setp.le.s64 	%p61, %rd38, %rd6;
	@%p61 bra 	$L__BB119_58;
	st.global.f32 	[%rd30+512], %f95;
$L__BB119_58:
	setp.le.s64 	%p62, %rd38, %rd7;
	@%p62 bra 	$L__BB119_60;
	st.global.f32 	[%rd30+640], %f96;
$L__BB119_60:
	setp.le.s64 	%p63, %rd38, %rd8;
	@%p63 bra 	$L__BB119_62;
	st.global.f32 	[%rd30+768], %f97;
$L__BB119_62:
	setp.le.s64 	%p64, %rd38, %rd9;
	@%p64 bra 	$L__BB119_64;
	st.global.f32 	[%rd30+896], %f98;
$L__BB119_64:
	setp.le.s64 	%p65, %rd38, %rd10;
	@%p65 bra 	$L__BB119_66;
	st.global.f32 	[%rd30+1024], %f99;
$L__BB119_66:
	setp.le.s64 	%p66, %rd38, %rd11;
	@%p66 bra 	$L__BB119_68;
	st.global.f32 	[%rd30+1152], %f100;
$L__BB119_68:
	setp.le.s64 	%p67, %rd38, %rd12;
	@%p67 bra 	$L__BB119_70;
	st.global.f32 	[%rd30+1280], %f101;
$L__BB119_70:
	setp.le.s64 	%p68, %rd38, %rd13;
	@%p68 bra 	$L__BB119_72;
	st.global.f32 	[%rd30+1408], %f102;
$L__BB119_72:
	setp.le.s64 	%p69, %rd38, %rd14;
	@%p69 bra 	$L__BB119_74;
	st.global.f32 	[%rd30+1536], %f103;
$L__BB119_74:
	setp.le.s64 	%p70, %rd38, %rd15;
	@%p70 bra 	$L__BB119_76;
	st.global.f32 	[%rd30+1664], %f104;
$L__BB119_76:
	setp.le.s64 	%p71, %rd38, %rd16;
	@%p71 bra 	$L__BB119_78;
	st.global.f32 	[%rd30+1792], %f105;
$L__BB119_78:
	setp.le.s64 	%p72, %rd38, %rd17;
	@%p72 bra 	$L__BB119_80;
	st.global.f32 	[%rd30+1920], %f106;
$L__BB119_80:
	setp.le.s64 	%p73, %rd38, %rd18;
	@%p73 bra 	$L__BB119_82;
	st.global.f32 	[%rd30+2048], %f107;
$L__BB119_82:
	setp.le.s64 	%p74, %rd38, %rd19;
	@%p74 bra 	$L__BB119_84;
	st.global.f32 	[%rd30+2176], %f108;
$L__BB119_84:
	setp.le.s64 	%p75, %rd38, %rd20;
	@%p75 bra 	$L__BB119_86;
	st.global.f32 	[%rd30+2304], %f109;
$L__BB119_86:
	setp.le.s64 	%p76, %rd38, %rd21;
	@%p76 bra 	$L__BB119_88;
	st.global.f32 	[%rd30+2432], %f110;
$L__BB119_88:
	setp.le.s64 	%p77, %rd38, %rd22;
	@%p77 bra 	$L__BB119_90;
	st.global.f32 	[%rd30+2560], %f111;
$L__BB119_90:
	setp.le.s64 	%p78, %rd38, %rd23;
	@%p78 bra 	$L__BB119_92;
	st.global.f32 	[%rd30+2688], %f112;
$L__BB119_92:
	ld.param.u64 	%rd56, [_Z15SoftmaxWarpImplI24ElementwiseScaleMaskLoadIffbE11DirectStoreIffEfLi1ELi22ELi32ELi1ELb1EL9Algorithm0EEvT_T0_ll_param_2];
	cvt.s64.s32 	%rd54, %r93;
	add.s64 	%rd57, %rd57, %rd54;
	setp.lt.s64 	%p79, %rd57, %rd56;
	@%p79 bra 	$L__BB119_4;
$L__BB119_93:
	ret;

}
	// .globl	_Z15SoftmaxWarpImplI24ElementwiseScaleMaskLoadIffbE11DirectStoreIffEfLi1ELi23ELi32ELi1ELb0EL9Algorithm0EEvT_T0_ll
.visible .entry _Z15SoftmaxWarpImplI24ElementwiseScaleMaskLoadIffbE11DirectStoreIffEfLi1ELi23ELi32ELi1ELb0EL9Algorithm0EEvT_T0_ll(
	.param .align 8 .b8 _Z15SoftmaxWarpImplI24ElementwiseScaleMaskLoadIffbE11DirectStoreIffEfLi1ELi23ELi32ELi1ELb0EL9Algorithm0EEvT_T0_ll_param_0[32],
	.param .align 8 .b8 _Z15SoftmaxWarpImplI24ElementwiseScaleMaskLoadIffbE11DirectStoreIffEfLi1ELi23ELi32ELi1ELb0EL9Algorithm0EEvT_T0_ll_param_1[16],
	.param .u64 _Z15SoftmaxWarpImplI24ElementwiseScaleMaskLoadIffbE11DirectStoreIffEfLi1ELi23ELi32ELi1ELb0EL9Algorithm0EEvT_T0_ll_param_2,
	.param .u64 _Z15SoftmaxWarpImplI24ElementwiseScaleMaskLoadIffbE11DirectStoreIffEfLi1ELi23ELi32ELi1ELb0EL9Algorithm0EEvT_T0_ll_param_3
)
{
	.reg .pred 	%p<37>;
	.reg .b16 	%rs<24>;
	.reg .b32 	%r<74>;
	.reg .b32 	%f<418>;
	.reg .b64 	%rd<32>;

	ld.param.v2.f32 	{%f3, %f4}, [_Z15SoftmaxWarpImplI24ElementwiseScaleMaskLoadIffbE11DirectStoreIffEfLi1ELi23ELi32ELi1ELb0EL9Algorithm0EEvT_T0_ll_param_0+24];
	ld.param.u64 	%rd15, [_Z15SoftmaxWarpImplI24ElementwiseScaleMaskLoadIffbE11DirectStoreIffEfLi1ELi23ELi32ELi1ELb0EL9Algorithm0EEvT_T0_ll_param_0+16];
	ld.param.u64 	%rd14, [_Z15SoftmaxWarpImplI24ElementwiseScaleMaskLoadIffbE11DirectStoreIffEfLi1ELi23ELi32ELi1ELb0EL9Algorithm0EEvT_T0_ll_param_0+8];
	ld.param.u64 	%rd13, [_Z15SoftmaxWarpImplI24ElementwiseScaleMaskLoadIffbE11DirectStoreIffEfLi1ELi23ELi32ELi1ELb0EL9Algorithm0EEvT_T0_ll_param_0];
	ld.param.u64 	%rd3, [_Z15SoftmaxWarpImplI24ElementwiseScaleMaskLoadIffbE11DirectStoreIffEfLi1ELi23ELi32ELi1ELb0EL9Algorithm0EEvT_T0_ll_param_1];
	ld.param.u64 	%rd4, [_Z15SoftmaxWarpImplI24ElementwiseScaleMaskLoadIffbE11DirectStoreIffEfLi1ELi23ELi32ELi1ELb0EL9Algorithm0EEvT_T0_ll_param_1+8];
	ld.param.u64 	%rd16, [_Z15SoftmaxWarpImplI24ElementwiseScaleMaskLoadIffbE11DirectStoreIffEfLi1ELi23ELi32ELi1ELb0EL9Algorithm0EEvT_T0_ll_param_2];
	ld.param.u64 	%rd17, [_Z15SoftmaxWarpImplI24ElementwiseScaleMaskLoadIffbE11DirectStoreIffEfLi1ELi23ELi32ELi1ELb0EL9Algorithm0EEvT_T0_ll_param_3];
	setp.lt.s64 	%p1, %rd17, 737;
	@%p1 bra 	$L__BB120_2;
	mov.u64 	%rd18, $str;
	cvta.global.u64 	%rd19, %rd18;
	mov.u64 	%rd20, $str$1;
	cvta.global.u64 	%rd21, %rd20;
	mov.u64 	%rd22, __unnamed_121;
	cvta.global.u64 	%rd23, %rd22;
	{ // callseq 120, 0
	.param .b64 param0;
	st.param.b64 	[param0], %rd19;
	.param .b64 param1;
	st.param.b64 	[param1], %rd21;
	.param .b32 param2;
	st.param.b32 	[param2], 219;
	.param .b64 param3;
	st.param.b64 	[param3], %rd23;
	.param .b64 param4;
	st.param.b64 	[param4], 1;
	call.uni 
	__assertfail, 
	(
	param0, 
	param1, 
	param2, 
	param3, 
	param4
	);
	} // callseq 120
$L__BB120_2:
	mov.u32 	%r2, %ctaid.x;
	mov.u32 	%r3, %ntid.y;
	mov.u32 	%r4, %tid.y;
	mad.lo.s32 	%r5, %r2, %r3, %r4;
	mov.u32 	%r6, %nctaid.x;
	mul.lo.s32 	%r1, %r6, %r3;
	cvt.s64.s32 	%rd31, %r5;
	setp.le.s64 	%p2, %rd16, %rd31;
	@%p2 bra 	$L__BB120_5;
	mov.u32 	%r7, %tid.x;
	cvt.u64.u32 	%rd6, %r7;
	cvta.to.global.u64 	%rd7, %rd3;
	cvta.to.global.u64 	%rd8, %rd14;
	cvta.to.global.u64 	%rd9, %rd13;
	cvt.s64.s32 	%rd10, %r1;
$L__BB120_4:
	mad.lo.s64 	%rd24, %rd31, %rd15, %rd6;
	shl.b64 	%rd25, %rd24, 2;
	add.s64 	%rd26, %rd9, %rd25;
	ld.global.f32 	%f5, [%rd26];
	add.s64 	%rd27, %rd8, %rd24;
	ld.global.u8 	%rs1, [%rd27];
	setp.eq.s16 	%p3, %rs1, 0;
	mul.f32 	%f6, %f4, %f5;
	selp.f32 	%f7, %f3, %f6, %p3;
	max.f32 	%f8, %f7, 0fFF800000;
	ld.global.f32 	%f9, [%rd26+128];
	ld.global.u8 	%rs2, [%rd27+32];
	setp.eq.s16 	%p4, %rs2, 0;
	mul.f32 	%f10, %f4, %f9;
	selp.f32 	%f11, %f3, %f10, %p4;
	max.f32 	%f12, %f8, %f11;
	ld.global.f32 	%f13, [%rd26+256];
	ld.global.u8 	%rs3, [%rd27+64];
	setp.eq.s16 	%p5, %rs3, 0;
	mul.f32 	%f14, %f4, %f13;
	selp.f32 	%f15, %f3, %f14, %p5;
	max.f32 	%f16, %f12, %f15;
	ld.global.f32 	%f17, [%rd26+384];
	ld.global.u8 	%rs4, [%rd27+96];
	setp.eq.s16 	%p6, %rs4, 0;
	mul.f32 	%f18, %f4, %f17;
	selp.f32 	%f19, %f3, %f18, %p6;
	max.f32 	%f20, %f16, %f19;
	ld.global.f32 	%f21, [%rd26+512];
	ld.global.u8 	%rs5, [%rd27+128];
	setp.eq.s16 	%p7, %rs5, 0;
	mul.f32 	%f22, %f4, %f21;
	selp.f32 	%f23, %f3, %f22, %p7;
	max.f32 	%f24, %f20, %f23;
	ld.global.f32 	%f25, [%rd26+640];
	ld.global.u8 	%rs6, [%rd27+160];
	setp.eq.s16 	%p8, %rs6, 0;
	mul.f32 	%f26, %f4, %f25;
	selp.f32 	%f27, %f3, %f26, %p8;
	max.f32 	%f28, %f24, %f27;
	ld.global.f32 	%f29, [%rd26+768];
	ld.global.u8 	%rs7, [%rd27+192];
	setp.eq.s16 	%p9, %rs7, 0;
	mul.f32 	%f30, %f4, %f29;
	selp.f32 	%f31, %f3, %f30, %p9;
	max.f32 	%f32, %f28, %f31;
	ld.global.f32 	%f33, [%rd26+896];
	ld.global.u8 	%rs8, [%rd27+224];
	setp.eq.s16 	%p10, %rs8, 0;
	mul.f32 	%f34, %f4, %f33;
	selp.f32 	%f35, %f3, %f34, %p10;
	max.f32 	%f36, %f32, %f35;
	ld.global.f32 	%f37, [%rd26+1024];
	ld.global.u8 	%rs9, [%rd27+256];
	setp.eq.s16 	%p11, %rs9, 0;
	mul.f32 	%f38, %f4, %f37;
	selp.f32 	%f39, %f3, %f38, %p11;
	max.f32 	%f40, %f36, %f39;
	ld.global.f32 	%f41, [%rd26+1152];
	ld.global.u8 	%rs10, [%rd27+288];
	setp.eq.s16 	%p12, %rs10, 0;
	mul.f32 	%f42, %f4, %f41;
	selp.f32 	%f43, %f3, %f42, %p12;
	max.f32 	%f44, %f40, %f43;
	ld.global.f32 	%f45, [%rd26+1280];
	ld.global.u8 	%rs11, [%rd27+320];
	setp.eq.s16 	%p13, %rs11, 0;
	mul.f32 	%f46, %f4, %f45;
	selp.f32 	%f47, %f3, %f46, %p13;
	max.f32 	%f48, %f44, %f47;
	ld.global.f32 	%f49, [%rd26+1408];
	ld.global.u8 	%rs12, [%rd27+352];
	setp.eq.s16 	%p14, %rs12, 0;
	mul.f32 	%f50, %f4, %f49;
	selp.f32 	%f51, %f3, %f50, %p14;
	max.f32 	%f52, %f48, %f51;
	ld.global.f32 	%f53, [%rd26+1536];
	ld.global.u8 	%rs13, [%rd27+384];
	setp.eq.s16 	%p15, %rs13, 0;
	mul.f32 	%f54, %f4, %f53;
	selp.f32 	%f55, %f3, %f54, %p15;
	max.f32 	%f56, %f52, %f55;
	ld.global.f32 	%f57, [%rd26+1664];
	ld.global.u8 	%rs14, [%rd27+416];
	setp.eq.s16 	%p16, %rs14, 0;
	mul.f32 	%f58, %f4, %f57;
	selp.f32 	%f59, %f3, %f58, %p16;
	max.f32 	%f60, %f56, %f59;
	ld.global.f32 	%f61, [%rd26+1792];
	ld.global.u8 	%rs15, [%rd27+448];
	setp.eq.s16 	%p17, %rs15, 0;
	mul.f32 	%f62, %f4, %f61;
	selp.f32 	%f63, %f3, %f62, %p17;
	max.f32 	%f64, %f60, %f63;
	ld.global.f32 	%f65, [%rd26+1920];
	ld.global.u8 	%rs16, [%rd27+480];
	setp.eq.s16 	%p18, %rs16, 0;
	mul.f32 	%f66, %f4, %f65;
	selp.f32 	%f67, %f3, %f66, %p18;
	max.f32 	%f68, %f64, %f67;
	ld.global.f32 	%f69, [%rd26+2048];
	ld.global.u8 	%rs17, [%rd27+512];
	setp.eq.s16 	%p19, %rs17, 0;
	mul.f32 	%f70, %f4, %f69;
	selp.f32 	%f71, %f3, %f70, %p19;
	max.f32 	%f72, %f68, %f71;
	ld.global.f32 	%f73, [%rd26+2176];
	ld.global.u8 	%rs18, [%rd27+544];
	setp.eq.s16 	%p20, %rs18, 0;
	mul.f32 	%f74, %f4, %f73;
	selp.f32 	%f75, %f3, %f74, %p20;
	max.f32 	%f76, %f72, %f75;
	ld.global.f32 	%f77, [%rd26+2304];
	ld.global.u8 	%rs19, [%rd27+576];
	setp.eq.s16 	%p21, %rs19, 0;
	mul.f32 	%f78, %f4, %f77;
	selp.f32 	%f79, %f3, %f78, %p21;
	max.f32 	%f80, %f76, %f79;
	ld.global.f32 	%f81, [%rd26+2432];
	ld.global.u8 	%rs20, [%rd27+608];
	setp.eq.s16 	%p22, %rs20, 0;
	mul.f32 	%f82, %f4, %f81;
	selp.f32 	%f83, %f3, %f82, %p22;
	max.f32 	%f84, %f80, %f83;
	ld.global.f32 	%f85, [%rd26+2560];
	ld.global.u8 	%rs21, [%rd27+640];
	setp.eq.s16 	%p23, %rs21, 0;
	mul.f32 	%f86, %f4, %f85;
	selp.f32 	%f87, %f3, %f86, %p23;
	max.f32 	%f88, %f84, %f87;
	ld.global.f32 	%f89, [%rd26+2688];
	ld.global.u8 	%rs22, [%rd27+672];
	setp.eq.s16 	%p24, %rs22, 0;
	mul.f32 	%f90, %f4, %f89;
	selp.f32 	%f91, %f3, %f90, %p24;
	max.f32 	%f92, %f88, %f91;
	ld.global.f32 	%f93, [%rd26+2816];
	ld.global.u8 	%rs23, [%rd27+704];
	setp.eq.s16 	%p25, %rs23, 0;
	mul.f32 	%f94, %f4, %f93;
	selp.f32 	%f95, %f3, %f94, %p25;
	max.f32 	%f96, %f92, %f95;
	mov.b32 	%r8, %f96;
	shfl.sync.bfly.b32	%r9|%p26, %r8, 16, 31, -1;
	mov.b32 	%f97, %r9;
	max.f32 	%f98, %f96, %f97;
	mov.b32 	%r10, %f98;
	shfl.sync.bfly.b32	%r11|%p27, %r10, 8, 31, -1;
	mov.b32 	%f99, %r11;
	max.f32 	%f100, %f98, %f99;
	mov.b32 	%r12, %f100;
	shfl.sync.bfly.b32	%r13|%p28, %r12, 4, 31, -1;
	mov.b32 	%f101, %r13;
	max.f32 	%f102, %f100, %f101;
	mov.b32 	%r14, %f102;
	shfl.sync.bfly.b32	%r15|%p29, %r14, 2, 31, -1;
	mov.b32 	%f103, %r15;
	max.f32 	%f104, %f102, %f103;
	mov.b32 	%r16, %f104;
	shfl.sync.bfly.b32	%r17|%p30, %r16, 1, 31, -1;
	mov.b32 	%f105, %r17;
	max.f32 	%f106, %f104, %f105;
	sub.f32 	%f107, %f7, %f106;
	fma.rn.f32 	%f108, %f107, 0f3BBB989D, 0f3F000000;
	cvt.sat.f32.f32 	%f109, %f108;
	mov.f32 	%f110, 0f4B400001;
	mov.f32 	%f111, 0f437C0000;
	fma.rm.f32 	%f112, %f109, %f111, %f110;
	add.f32 	%f113, %f112, 0fCB40007F;
	neg.f32 	%f114, %f113;
	fma.rn.f32 	%f115, %f107, 0f3FB8AA3B, %f114;
	fma.rn.f32 	%f116, %f107, 0f32A57060, %f115;
	mov.b32 	%r18, %f112;
	shl.b32 	%r19, %r18, 23;
	mov.b32 	%f117, %r19;
	ex2.approx.ftz.f32 	%f118, %f116;
	mul.f32 	%f119, %f118, %f117;
	add.f32 	%f120, %f119, 0f00000000;
	sub.f32 	%f121, %f11, %f106;
	fma.rn.f32 	%f122, %f121, 0f3BBB989D, 0f3F000000;
	cvt.sat.f32.f32 	%f123, %f122;
	fma.rm.f32 	%f124, %f123, %f111, %f110;
	add.f32 	%f125, %f124, 0fCB40007F;
	neg.f32 	%f126, %f125;
	fma.rn.f32 	%f127, %f121, 0f3FB8AA3B, %f126;
	fma.rn.f32 	%f128, %f121, 0f32A57060, %f127;
	mov.b32 	%r20, %f124;
	shl.b32 	%r21, %r20, 23;
	mov.b32 	%f129, %r21;
	ex2.approx.ftz.f32 	%f130, %f128;
	mul.f32 	%f131, %f130, %f129;
	add.f32 	%f132, %f120, %f131;
	sub.f32 	%f133, %f15, %f106;
	fma.rn.f32 	%f134, %f133, 0f3BBB989D, 0f3F000000;
	cvt.sat.f32.f32 	%f135, %f134;
	fma.rm.f32 	%f136, %f135, %f111, %f110;
	add.f32 	%f137, %f136, 0fCB40007F;
	neg.f32 	%f138, %f137;
	fma.rn.f32 	%f139, %f133, 0f3FB8AA3B, %f138;
	fma.rn.f32 	%f140, %f133, 0f32A57060, %f139;
	mov.b32 	%r22, %f136;
	shl.b32 	%r23, %r22, 23;
	mov.b32 	%f141, %r23;
	ex2.approx.ftz.f32 	%f142, %f140;
	mul.f32 	%f143, %f142, %f141;
	add.f32 	%f144, %f132, %f143;
	sub.f32 	%f145, %f19, %f106;
	fma.rn.f32 	%f146, %f145, 0f3BBB989D, 0f3F000000;
	cvt.sat.f32.f32 	%f147, %f146;
	fma.rm.f32 	%f148, %f147, %f111, %f110;
	add.f32 	%f149, %f148, 0fCB40007F;
	neg.f32 	%f150, %f149;
	fma.rn.f32 	%f151, %f145, 0f3FB8AA3B, %f150;
	fma.rn.f32 	%f152, %f145, 0f32A57060, %f151;
	mov.b32 	%r24, %f148;
	shl.b32 	%r25, %r24, 23;
	mov.b32 	%f153, %r25;
	ex2.approx.ftz.f32 	%f154, %f152;
	mul.f32 	%f155, %f154, %f153;
	add.f32 	%f156, %f144, %f155;
	sub.f32 	%f157, %f23, %f106;
	fma.rn.f32 	%f158, %f157, 0f3BBB989D, 0f3F000000;
	cvt.sat.f32.f32 	%f159, %f158;
	fma.rm.f32 	%f160, %f159, %f111, %f110;
	add.f32 	%f161, %f160, 0fCB40007F;
	neg.f32 	%f162, %f161;
	fma.rn.f32 	%f163, %f157, 0f3FB8AA3B, %f162;
	fma.rn.f32 	%f164, %f157, 0f32A57060, %f163;
	mov.b32 	%r26, %f160;
	shl.b32 	%r27, %r26, 23;
	mov.b32 	%f165, %r27;
	ex2.approx.ftz.f32 	%f166, %f164;
	mul.f32 	%f167, %f166, %f165;
	add.f32 	%f168, %f156, %f167;
	sub.f32 	%f169, %f27, %f106;
	fma.rn.f32 	%f170, %f169, 0f3BBB989D, 0f3F000000;
	cvt.sat.f32.f32 	%f171, %f170;
	fma.rm.f32 	%f172, %f171, %f111, %f110;
	add.f32 	%f173, %f172, 0fCB40007F;
	neg.f32 	%f174, %f173;
	fma.rn.f32 	%f175, %f169, 0f3FB8AA3B, %f174;
	fma.rn.f32 	%f176, %f169, 0f32A57060, %f175;
	mov.b32 	%r28, %f172;
	shl.b32 	%r29, %r28, 23;
	mov.b32 	%f177, %r29;
	ex2.approx.ftz.f32 	%f178, %f176;
	mul.f32 	%f179, %f178, %f177;
	add.f32 	%f180, %f168, %f179;
	sub.f32 	%f181, %f31, %f106;
	fma.rn.f32 	%f182, %f181, 0f3BBB989D, 0f3F000000;
	cvt.sat.f32.f32 	%f183, %f182;
	fma.rm.f32 	%f184, %f183, %f111, %f110;
	add.f32 	%f185, %f184, 0fCB40007F;
	neg.f32 	%f186, %f185;
	fma.rn.f32 	%f187, %f181, 0f3FB8AA3B, %f186;
	fma.rn.f32 	%f188, %f181, 0f32A57060, %f187;
	mov.b32 	%r30, %f184;
	shl.b32 	%r31, %r30, 23;
	mov.b32 	%f189, %r31;
	ex2.approx.ftz.f32 	%f190, %f188;
	mul.f32 	%f191, %f190, %f189;
	add.f32 	%f192, %f180, %f191;
	sub.f32 	%f193, %f35, %f106;
	fma.rn.f32 	%f194, %f193, 0f3BBB989D, 0f3F000000;
	cvt.sat.f32.f32 	%f195, %f194;
	fma.rm.f32 	%f196, %f195, %f111, %f110;
	add.f32 	%f197, %f196, 0fCB40007F;
	neg.f32 	%f198, %f197;
	fma.rn.f32 	%f199, %f193, 0f3FB8AA3B, %f198;
	fma.rn.f32 	%f200, %f193, 0f32A57060, %f199;
	mov.b32 	%r32, %f196;
	shl.b32 	%r33, %r32, 23;
	mov.b32 	%f201, %r33;
	ex2.approx.ftz.f32 	%f202, %f200;
	mul.f32 	%f203, %f202, %f201;
	add.f32 	%f204, %f192, %f203;
	sub.f32 	%f205, %f39, %f106;
	fma.rn.f32 	%f206, %f205, 0f3BBB989D, 0f3F000000;
	cvt.sat.f32.f32 	%f207, %f206;
	fma.rm.f32 	%f208, %f207, %f111, %f110;
	add.f32 	%f209, %f208, 0fCB40007F;
	neg.f32 	%f210, %f209;
	fma.rn.f32 	%f211, %f205, 0f3FB8AA3B, %f210;
	fma.rn.f32 	%f212, %f205, 0f32A57060, %f211;
	mov.b32 	%r34, %f208;
	shl.b32 	%r35, %r34, 23;
	mov.b32 	%f213, %r35;
	ex2.approx.ftz.f32 	%f214, %f212;
	mul.f32 	%f215, %f214, %f213;
	add.f32 	%f216, %f204, %f215;
	sub.f32 	%f217, %f43, %f106;
	fma.rn.f32 	%f218, %f217, 0f3BBB989D, 0f3F000000;
	cvt.sat.f32.f32 	%f219, %f218;
	fma.rm.f32 	%f220, %f219, %f111, %f110;
	add.f32 	%f221, %f220, 0fCB40007F;
	neg.f32 	%f222, %f221;
	fma.rn.f32 	%f223, %f217, 0f3FB8AA3B, %f222;
	fma.rn.f32 	%f224, %f217, 0f32A57060, %f223;
	mov.b32 	%r36, %f220;
	shl.b32 	%r37, %r36, 23;
	mov.b32 	%f225, %r37;
	ex2.approx.ftz.f32 	%f226, %f224;
	mul.f32 	%f227, %f226, %f225;
	add.f32 	%f228, %f216, %f227;
	sub.f32 	%f229, %f47, %f106;
	fma.rn.f32 	%f230, %f229, 0f3BBB989D, 0f3F000000;
	cvt.sat.f32.f32 	%f231, %f230;
	fma.rm.f32 	%f232, %f231, %f111, %f110;
	add.f32 	%f233, %f232, 0fCB40007F;
	neg.f32 	%f234, %f233;
	fma.rn.f32 	%f235, %f229, 0f3FB8AA3B, %f234;
	fma.rn.f32 	%f236, %f229, 0f32A57060, %f235;
	mov.b32 	%r38, %f232;
	shl.b32 	%r39, %r38, 23;
	mov.b32 	%f237, %r39;
	ex2.approx.ftz.f32 	%f238, %f236;
	mul.f32 	%f239, %f238, %f237;
	add.f32 	%f240, %f228, %f239;
	sub.f32 	%f241, %f51, %f106;
	fma.rn.f32 	%f242, %f241, 0f3BBB989D, 0f3F000000;
	cvt.sat.f32.f32 	%f243, %f242;
	fma.rm.f32 	%f244, %f243, %f111, %f110;
	add.f32 	%f245, %f244, 0fCB40007F;
	neg.f32 	%f246, %f245;
	fma.rn.f32 	%f247, %f241, 0f3FB8AA3B, %f246;
	fma.rn.f32 	%f248, %f241, 0f32A57060, %f247;
	mov.b32 	%r40, %f244;
	shl.b32 	%r41, %r40, 23;
	mov.b32 	%f249, %r41;
	ex2.approx.ftz.f32 	%f250, %f248;
	mul.f32 	%f251, %f250, %f249;
	add.f32 	%f252, %f240, %f251;
	sub.f32 	%f253, %f55, %f106;
	fma.rn.f32 	%f254, %f253, 0f3BBB989D, 0f3F000000;
	cvt.sat.f32.f32 	%f255, %f254;
	fma.rm.f32 	%f256, %f255, %f111, %f110;
	add.f32 	%f257, %f256, 0fCB40007F;
	neg.f32 	%f258, %f257;
	fma.rn.f32 	%f259, %f253, 0f3FB8AA3B, %f258;
	fma.rn.f32 	%f260, %f253, 0f32A57060, %f259;
	mov.b32 	%r42, %f256;
	shl.b32 	%r43, %r42, 23;
	mov.b32 	%f261, %r43;
	ex2.approx.ftz.f32 	%f262, %f260;
	mul.f32 	%f263, %f262, %f261;
	add.f32 	%f264, %f252, %f263;
	sub.f32 	%f265, %f59, %f106;
	fma.rn.f32 	%f266, %f265, 0f3BBB989D, 0f3F000000;
	cvt.sat.f32.f32 	%f267, %f266;
	fma.rm.f32 	%f268, %f267, %f111, %f110;
	add.f32 	%f269, %f268, 0fCB40007F;
	neg.f32 	%f270, %f269;
	fma.rn.f32 	%f271, %f265, 0f3FB8AA3B, %f270;
	fma.rn.f32 	%f272, %f265, 0f32A57060, %f271;
	mov.b32 	%r44, %f268;
	shl.b32 	%r45, %r44, 23;
	mov.b32 	%f273, %r45;
	ex2.approx.ftz.f32 	%f274, %f272;
	mul.f32 	%f275, %f274, %f273;
	add.f32 	%f276, %f264, %f275;
	sub.f32 	%f277, %f63, %f106;
	fma.rn.f32 	%f278, %f277, 0f3BBB989D, 0f3F000000;
	cvt.sat.f32.f32 	%f279, %f278;
	fma.rm.f32 	%f280, %f279, %f111, %f110;
	add.f32 	%f281, %f280, 0fCB40007F;
	neg.f32 	%f282, %f281;
	fma.rn.f32 	%f283, %f277, 0f3FB8AA3B, %f282;
	fma.rn.f32 	%f284, %f277, 0f32A57060, %f283;
	mov.b32 	%r46, %f280;
	shl.b32 	%r47, %r46, 23;
	mov.b32 	%f285, %r47;
	ex2.approx.ftz.f32 	%f286, %f284;
	mul.f32 	%f287, %f286, %f285;
	add.f32 	%f288, %f276, %f287;
	sub.f32 	%f289, %f67, %f106;
	fma.rn.f32 	%f290, %f289, 0f3BBB989D, 0f3F000000;
	cvt.sat.f32.f32 	%f291, %f290;
	fma.rm.f32 	%f292, %f291, %f111, %f110;
	add.f32 	%f293, %f292, 0fCB40007F;
	neg.f32 	%f294, %f293;
	fma.rn.f32 	%f295, %f289, 0f3FB8AA3B, %f294;
	fma.rn.f32 	%f296, %f289, 0f32A57060, %f295;
	mov.b32 	%r48, %f292;
	shl.b32 	%r49, %r48, 23;
	mov.b32 	%f297, %r49;
	ex2.approx.ftz.f32 	%f298, %f296;
	mul.f32 	%f299, %f298, %f297;
	add.f32 	%f300, %f288, %f299;
	sub.f32 	%f301, %f71, %f106;
	fma.rn.f32 	%f302, %f301, 0f3BBB989D, 0f3F000000;
	cvt.sat.f32.f32 	%f303, %f302;
	fma.rm.f32 	%f304, %f303, %f111, %f110;
	add.f32 	%f305, %f304, 0fCB40007F;
	neg.f32 	%f306, %f305;
	fma.rn.f32 	%f307, %f301, 0f3FB8AA3B, %f306;
	fma.rn.f32 	%f308, %f301, 0f32A57060, %f307;
	mov.b32 	%r50, %f304;
	shl.b32 	%r51, %r50, 23;
	mov.b32 	%f309, %r51;
	ex2.approx.ftz.f32 	%f310, %f308;
	mul.f32 	%f311, %f310, %f309;
	add.f32 	%f312, %f300, %f311;
	sub.f32 	%f313, %f75, %f106;
	fma.rn.f32 	%f314, %f313, 0f3BBB989D, 0f3F000000;
	cvt.sat.f32.f32 	%f315, %f314;
	fma.rm.f32 	%f316, %f315, %f111, %f110;
	add.f32 	%f317, %f316, 0fCB40007F;
	neg.f32 	%f318, %f317;
	fma.rn.f32 	%f319, %f313, 0f3FB8AA3B, %f318;
	fma.rn.f32 	%f320, %f313, 0f32A57060, %f319;
	mov.b32 	%r52, %f316;
	shl.b32 	%r53, %r52, 23;
	mov.b32 	%f321, %r53;
	ex2.approx.ftz.f32 	%f322, %f320;
	mul.f32 	%f323, %f322, %f321;
	add.f32 	%f324, %f312, %f323;
	sub.f32 	%f325, %f79, %f106;
	fma.rn.f32 	%f326, %f325, 0f3BBB989D, 0f3F000000;
	cvt.sat.f32.f32 	%f327, %f326;
	fma.rm.f32 	%f328, %f327, %f111, %f110;
	add.f32 	%f329, %f328, 0fCB40007F;
	neg.f32 	%f330, %f329;
	fma.rn.f32 	%f331, %f325, 0f3FB8AA3B, %f330;
	fma.rn.f32 	%f332, %f325, 0f32A57060, %f331;
	mov.b32 	%r54, %f328;
	shl.b32 	%r55, %r54, 23;
	mov.b32 	%f333, %r55;
	ex2.approx.ftz.f32 	%f334, %f332;
	mul.f32 	%f335, %f334, %f333;
	add.f32 	%f336, %f324, %f335;
	sub.f32 	%f337, %f83, %f106;
	fma.rn.f32 	%f338, %f337, 0f3BBB989D, 0f3F000000;
	cvt.sat.f32.f32 	%f339, %f338;
	fma.rm.f32 	%f340, %f339, %f111, %f110;
	add.f32 	%f341, %f340, 0fCB40007F;
	neg.f32 	%f342, %f341;
	fma.rn.f32 	%f343, %f337, 0f3FB8AA3B, %f342;
	fma.rn.f32 	%f344, %f337, 0f32A57060, %f343;
	mov.b32 	%r56, %f340;
	shl.b32 	%r57, %r56, 23;
	mov.b32 	%f345, %r57;
	ex2.approx.ftz.f32 	%f346, %f344;
	mul.f32 	%f347, %f346, %f345;
	add.f32 	%f348, %f336, %f347;
	sub.f32 	%f349, %f87, %f106;
	fma.rn.f32 	%f350, %f349, 0f3BBB989D, 0f3F000000;
	cvt.sat.f32.f32 	%f351, %f350;
	fma.rm.f32 	%f352, %f351, %f111, %f110;
	add.f32 	%f353, %f352, 0fCB40007F;
	neg.f32 	%f354, %f353;
	fma.rn.f32 	%f355, %f349, 0f3FB8AA3B, %f354;
	fma.rn.f32 	%f356, %f349, 0f32A57060, %f355;
	mov.b32 	%r58, %f352;
	shl.b32 	%r59, %r58, 23;
	mov.b32 	%f357, %r59;
	ex2.approx.ftz.f32 	%f358, %f356;
	mul.f32 	%f359, %f358, %f357;
	add.f32 	%f360, %f348, %f359;
	sub.f32 	%f361, %f91, %f106;
	fma.rn.f32 	%f362, %f361, 0f3BBB989D, 0f3F000000;
	cvt.sat.f32.f32 	%f363, %f362;
	fma.rm.f32 	%f364, %f363, %f111, %f110;
	add.f32 	%f365, %f364, 0fCB40007F;
	neg.f32 	%f366, %f365;
	fma.rn.f32 	%f367, %f361, 0f3FB8AA3B, %f366;
	fma.rn.f32 	%f368, %f361, 0f32A57060, %f367;
	mov.b32 	%r60, %f364;
	shl.b32 	%r61, %r60, 23;
	mov.b32 	%f369, %r61;
	ex2.approx.ftz.f32 	%f370, %f368;
	mul.f32 	%f371, %f370, %f369;
	add.f32 	%f372, %f360, %f371;
	sub.f32 	%f373, %f95, %f106;
	fma.rn.f32 	%f374, %f373, 0f3BBB989D, 0f3F000000;
	cvt.sat.f32.f32 	%f375, %f374;
	fma.rm.f32 	%f376, %f375, %f111, %f110;
	add.f32 	%f377, %f376, 0fCB40007F;
	neg.f32 	%f378, %f377;
	fma.rn.f32 	%f379, %f373, 0f3FB8AA3B, %f378;
	fma.rn.f32 	%f380, %f373, 0f32A57060, %f379;
	mov.b32 	%r62, %f376;
	shl.b32 	%r63, %r62, 23;
	mov.b32 	%f381, %r63;
	ex2.approx.ftz.f32 	%f382, %f380;
	mul.f32 	%f383, %f382, %f381;
	add.f32 	%f384, %f372, %f383;
	mov.b32 	%r64, %f384;
	shfl.sync.bfly.b32	%r65|%p31, %r64, 16, 31, -1;
	mov.b32 	%f385, %r65;
	add.f32 	%f386, %f384, %f385;
	mov.b32 	%r66, %f386;
	shfl.sync.bfly.b32	%r67|%p32, %r66, 8, 31, -1;
	mov.b32 	%f387, %r67;
	add.f32 	%f388, %f386, %f387;
	mov.b32 	%r68, %f388;
	shfl.sync.bfly.b32	%r69|%p33, %r68, 4, 31, -1;
	mov.b32 	%f389, %r69;
	add.f32 	%f390, %f388, %f389;
	mov.b32 	%r70, %f390;
	shfl.sync.bfly.b32	%r71|%p34, %r70, 2, 31, -1;
	mov.b32 	%f391, %r71;
	add.f32 	%f392, %f390, %f391;
	mov.b32 	%r72, %f392;
	shfl.sync.bfly.b32	%r73|%p35, %r72, 1, 31, -1;
	mov.b32 	%f393, %r73;
	add.f32 	%f394, %f392, %f393;
	div.rn.f32 	%f395, %f119, %f394;
	div.rn.f32 	%f396, %f131, %f394;
	div.rn.f32 	%f397, %f143, %f394;
	div.rn.f32 	%f398, %f155, %f394;
	div.rn.f32 	%f399, %f167, %f394;
	div.rn.f32 	%f400, %f179, %f394;
	div.rn.f32 	%f401, %f191, %f394;
	div.rn.f32 	%f402, %f203, %f394;
	div.rn.f32 	%f403, %f215, %f394;
	div.rn.f32 	%f404, %f227, %f394;
	div.rn.f32 	%f405, %f239, %f394;
	div.rn.f32 	%f406, %f251, %f394;
	div.rn.f32 	%f407, %f263, %f394;
	div.rn.f32 	%f408, %f275, %f394;
	div.rn.f32 	%f409, %f287, %f394;
	div.rn.f32 	%f410, %f299, %f394;
	div.rn.f32 	%f411, %f311, %f394;
	div.rn.f32 	%f412, %f323, %f394;
	div.rn.f32 	%f413, %f335, %f394;
	div.rn.f32 	%f414, %f347, %f394;
	div.rn.f32 	%f415, %f359, %f394;
	div.rn.f32 	%f416, %f371, %f394;
	div.rn.f32 	%f417, %f383, %f394;
	mad.lo.s64 	%rd28, %rd31, %rd4, %rd6;
	shl.b64 	%rd29, %rd28, 2;
	add.s64 	%rd30, %rd7, %rd29;
	st.global.f32 	[%rd30], %f395;
	st.global.f32 	[%rd30+128], %f396;
	st.global.f32 	[%rd30+256], %f397;
	st.global.f32 	[%rd30+384], %f398;
	st.global.f32 	[%rd30+512], %f399;
	st.global.f32 	[%rd30+640], %f400;
	st.global.f32 	[%rd30+768], %f401;
	st.global.f32 	[%rd30+896], %f402;
	st.global.f32 	[%rd30+1024], %f403;
	st.global.f32 	[%rd30+1152], %f404;
	st.global.f32 	[%rd30+1280], %f405;
	st.global.f32 	[%rd30+1408], %f406;
	st.global.f32 	[%rd30+1536], %f407;
	st.global.f32 	[%rd30+1664], %f408;
	st.global.f32 	[%rd30+1792], %f409;
	st.global.f32 	[%rd30+1920], %f410;
	st.global.f32 	[%rd30+2048], %f411;
	st.global.f32 	[%rd30+2176], %f412;
	st.global.f32 	[%rd30+2304], %f413;
	st.global.f32 	[%rd30+2432], %f414;
	st.global.f32 	[%rd30+2560], %f415;
	st.global.f32 	[%rd30+2688], %f416;
	st.global.f32 	[%rd30+2816], %f417;
	add.s64 	%rd31, %rd31, %rd10;
	setp.lt.s64 	%p36, %rd31, %rd16;
	@%p36 bra 	$L__BB120_4;
$L__BB120_5:
	ret;

}
	// .globl	_Z15SoftmaxWarpImplI24ElementwiseScaleMaskLoadIffbE11DirectStoreIffEfLi1ELi23ELi32ELi1ELb1EL9Algorithm0EEvT_T0_ll
.visible .entry _Z15SoftmaxWarpImplI24ElementwiseScaleMaskLoadIffbE11DirectStoreIffEfLi1ELi23ELi32ELi1ELb1EL9Algorithm0EEvT_T0_ll(
	.param .align 8 .b8 _Z15SoftmaxWarpImplI24ElementwiseScaleMaskLoadIffbE11DirectStoreIffEfLi1ELi23ELi32ELi1ELb1EL9Algorithm0EEvT_T0_ll_param_0[32],
	.param .align 8 .b8 _Z15SoftmaxWarpImplI24ElementwiseScaleMaskLoadIffbE11DirectStoreIffEfLi1ELi23ELi32ELi1ELb1EL9Algorithm0EEvT_T0_ll_param_1[16],
	.param .u64 _Z15SoftmaxWarpImplI24ElementwiseScaleMaskLoadIffbE11DirectStoreIffEfLi1ELi23ELi32ELi1ELb1EL9Algorithm0EEvT_T0_ll_param_2,
	.param .u64 _Z15SoftmaxWarpImplI24ElementwiseScaleMaskLoadIffbE11DirectStoreIffEfLi1ELi23ELi32ELi1ELb1EL9Algorithm0EEvT_T0_ll_param_3
)
{
	.reg .pred 	%p<83>;
	.reg .b16 	%rs<24>;
	.reg .b32 	%r<100>;
	.reg .b32 	%f<533>;
	.reg .b64 	%rd<60>;

	ld.param.u64 	%rd36, [_Z15SoftmaxWarpImplI24ElementwiseScaleMaskLoadIffbE11DirectStoreIffEfLi1ELi23ELi32ELi1ELb1EL9Algorithm0EEvT_T0_ll_param_1+8];
	ld.param.u64 	%rd35, [_Z15SoftmaxWarpImplI24ElementwiseScaleMaskLoadIffbE11DirectStoreIffEfLi1ELi23ELi32ELi1ELb1EL9Algorithm0EEvT_T0_ll_param_1];
	ld.param.v2.f32 	{%f118, %f119}, [_Z15SoftmaxWarpImplI24ElementwiseScaleMaskLoadIffbE11DirectStoreIffEfLi1ELi23ELi32ELi1ELb1EL9Algorithm0EEvT_T0_ll_param_0+24];
	ld.param.u64 	%rd34, [_Z15SoftmaxWarpImplI24ElementwiseScaleMaskLoadIffbE11DirectStoreIffEfLi1ELi23ELi32ELi1ELb1EL9Algorithm0EEvT_T0_ll_param_0+16];
	ld.param.u64 	%rd33, [_Z15SoftmaxWarpImplI24ElementwiseScaleMaskLoadIffbE11DirectStoreIffEfLi1ELi23ELi32ELi1ELb1EL9Algorithm0EEvT_T0_ll_param_0+8];
	ld.param.u64 	%rd32, [_Z15SoftmaxWarpImplI24ElementwiseScaleMaskLoadIffbE11DirectStoreIffEfLi1ELi23ELi32ELi1ELb1EL9Algorithm0EEvT_T0_ll_param_0];
	ld.param.u64 	%rd38, [_Z15SoftmaxWarpImplI24ElementwiseScaleMaskLoadIffbE11DirectStoreIffEfLi1ELi23ELi32ELi1ELb1EL9Algorithm0EEvT_T0_ll_param_3];
	setp.lt.s64 	%p1, %rd38, 737;
	@%p1 bra 	$L__BB121_2;
	mov.u64 	%rd39, $str;
	cvta.global.u64 	%rd40, %rd39;
	mov.u64 	%rd41, $str$1;
	cvta.global.u64 	%rd42, %rd41;
	mov.u64 	%rd43, __unnamed_122;
	cvta.global.u64 	%rd44, %rd43;
	{ // callseq 121, 0
	.param .b64 param0;
	st.param.b64 	[param0], %rd40;
	.param .b64 param1;
	st.param.b64 	[param1], %rd42;
	.param .b32 param2;
	st.param.b32 	[param2], 219;
	.param .b64 param3;
	st.param.b64 	[param3], %rd44;
	.param .b64 param4;
	st.param.b64 	[param4], 1;
	call.uni 
	__assertfail, 
	(
	param0, 
	param1, 
	param2, 
	param3, 
	param4
	);
	} // callseq 121
$L__BB121_2:
	ld.param.u64 	%rd57, [_Z15SoftmaxWarpImplI24ElementwiseScaleMaskLoadIffbE11DirectStoreIffEfLi1ELi23ELi32ELi1ELb1EL9Algorithm0EEvT_T0_ll_param_2];
	mov.u32 	%r1, %ctaid.x;
	mov.u32 	%r2, %ntid.y;
	mov.u32 	%r3, %tid.y;
	mad.lo.s32 	%r4, %r1, %r2, %r3;
	cvt.s64.s32 	%rd59, %r4;
	setp.le.s64 	%p2, %rd57, %rd59;
	@%p2 bra 	$L__BB121_97;
	mov.u32 	%r5, %tid.x;
	cvt.u64.u32 	%rd2, %r5;
	add.s32 	%r6, %r5, 32;
	cvt.u64.u32 	%rd3, %r6;
	add.s32 	%r7, %r5, 64;
	cvt.u64.u32 	%rd4, %r7;
	add.s32 	%r8, %r5, 96;
	cvt.u64.u32 	%rd5, %r8;
	add.s32 	%r9, %r5, 160;
	cvt.u64.u32 	%rd6, %r9;
	add.s32 	%r10, %r5, 192;
	cvt.u64.u32 	%rd7, %r10;
	add.s32 	%r11, %r5, 224;
	cvt.u64.u32 	%rd8, %r11;
	add.s32 	%r12, %r5, 256;
	cvt.u64.u32 	%rd9, %r12;
	add.s32 	%r13, %r5, 288;
	cvt.u64.u32 	%rd10, %r13;
	add.s32 	%r14, %r5, 320;
	cvt.u64.u32 	%rd11, %r14;
	add.s32 	%r15, %r5, 352;
	cvt.u64.u32 	%rd12, %r15;
	add.s32 	%r16, %r5, 384;
	cvt.u64.u32 	%rd13, %r16;
	add.s32 	%r17, %r5, 416;
	cvt.u64.u32 	%rd14, %r17;
	add.s32 	%r18, %r5, 448;
	cvt.u64.u32 	%rd15, %r18;
	add.s32 	%r19, %r5, 480;
	cvt.u64.u32 	%rd16, %r19;
	add.s32 	%r20, %r5, 512;
	cvt.u64.u32 	%rd17, %r20;
	add.s32 	%r21, %r5, 544;
	cvt.u64.u32 	%rd18, %r21;
	add.s32 	%r22, %r5, 576;
	cvt.u64.u32 	%rd19, %r22;
	add.s32 	%r23, %r5, 608;
	cvt.u64.u32 	%rd20, %r23;
	add.s32 	%r24, %r5, 640;
	cvt.u64.u32 	%rd21, %r24;
	add.s32 	%r25, %r5, 672;
	cvt.u64.u32 	%rd22, %r25;
	add.s32 	%r26, %r5, 704;
	cvt.u64.u32 	%rd23, %r26;
	add.s32 	%r28, %r5, 128;
	mov.u32 	%r97, %nctaid.x;
	mul.lo.s32 	%r99, %r97, %r2;
$L__BB121_4:
	cvta.to.global.u64 	%rd25, %rd32;
	cvta.to.global.u64 	%rd26, %rd33;
	setp.le.s64 	%p3, %rd38, %rd2;
	mul.lo.s64 	%rd27, %rd59, %rd34;
	mov.f32 	%f487, 0fFF800000;
	mov.f32 	%f490, %f487;
	@%p3 bra 	$L__BB121_6;
	add.s64 	%rd45, %rd27, %rd2;
	shl.b64 	%rd46, %rd45, 2;
	add.s64 	%rd47, %rd25, %rd46;
	ld.global.f32 	%f121, [%rd47];
	add.s64 	%rd48, %rd26, %rd45;
	ld.global.u8 	%rs1, [%rd48];
	setp.eq.s16 	%p4, %rs1, 0;
	mul.f32 	%f122, %f119, %f121;
	selp.f32 	%f487, %f118, %f122, %p4;
	max.f32 	%f490, %f487, 0fFF800000;
$L__BB121_6:
	setp.le.s64 	%p5, %rd38, %rd3;
	add.s64 	%rd49, %rd27, %rd2;
	add.s64 	%rd28, %rd26, %rd49;
	shl.b64 	%rd50, %rd49, 2;
	add.s64 	%rd29, %rd25, %rd50;
	mov.f32 	%f489, 0fFF800000;
	@%p5 bra 	$L__BB121_8;
	ld.global.f32 	%f124, [%rd29+128];
	ld.global.u8 	%rs2, [%rd28+32];
	setp.eq.s16 	%p6, %rs2, 0;
	mul.f32 	%f125, %f119, %f124;
	selp.f32 	%f489, %f118, %f125, %p6;
	max.f32 	%f490, %f490, %f489;
$L__BB121_8:
	setp.le.s64 	%p7, %rd38, %rd4;
	mov.f32 	%f491, 0fFF800000;
	@%p7 bra 	$L__BB121_10;
	ld.global.f32 	%f127, [%rd29+256];
	ld.global.u8 	%rs3, [%rd28+64];
	setp.eq.s16 	%p8, %rs3, 0;
	mul.f32 	%f128, %f119, %f127;
	selp.f32 	%f491, %f118, %f128, %p8;
	max.f32 	%f490, %f490, %f491;
$L__BB121_10:
	setp.le.s64 	%p9, %rd38, %rd5;
	mov.f32 	%f493, 0fFF800000;
	@%p9 bra 	$L__BB121_12;
	ld.global.f32 	%f130, [%rd29+384];
	ld.global.u8 	%rs4, [%rd28+96];
	setp.eq.s16 	%p10, %rs4, 0;
	mul.f32 	%f131, %f119, %f130;
	selp.f32 	%f493, %f118, %f131, %p10;
	max.f32 	%f490, %f490, %f493;
$L__BB121_12:
	cvt.u64.u32 	%rd51, %r28;
	setp.le.s64 	%p11, %rd38, %rd51;
	mov.f32 	%f495, 0fFF800000;
	@%p11 bra 	$L__BB121_14;
	ld.global.f32 	%f133, [%rd29+512];
	ld.global.u8 	%rs5, [%rd28+128];
	setp.eq.s16 	%p12, %rs5, 0;
	mul.f32 	%f134, %f119, %f133;
	selp.f32 	%f495, %f118, %f134, %p12;
	max.f32 	%f490, %f490, %f495;
$L__BB121_14:
	setp.le.s64 	%p13, %rd38, %rd6;
	mov.f32 	%f497, 0fFF800000;
	@%p13 bra 	$L__BB121_16;
	ld.global.f32 	%f136, [%rd29+640];
	ld.global.u8 	%rs6, [%rd28+160];
	setp.eq.s16 	%p14, %rs6, 0;
	mul.f32 	%f137, %f119, %f136;
	selp.f32 	%f497, %f118, %f137, %p14;
	max.f32 	%f490, %f490, %f497;
$L__BB121_16:
	setp.le.s64 	%p15, %rd38, %rd7;
	mov.f32 	%f499, 0fFF800000;
	@%p15 bra 	$L__BB121_18;
	ld.global.f32 	%f139, [%rd29+768];
	ld.global.u8 	%rs7, [%rd28+192];
	setp.eq.s16 	%p16, %rs7, 0;
	mul.f32 	%f140, %f119, %f139;
	selp.f32 	%f499, %f118, %f140, %p16;
	max.f32 	%f490, %f490, %f499;
$L__BB121_18:
	setp.le.s64 	%p17, %rd38, %rd8;
	mov.f32 	%f501, 0fFF800000;
	@%p17 bra 	$L__BB121_20;
	ld.global.f32 	%f142, [%rd29+896];
	ld.global.u8 	%rs8, [%rd28+224];
	setp.eq.s16 	%p18, %rs8, 0;
	mul.f32 	%f143, %f119, %f142;
	selp.f32 	%f501, %f118, %f143, %p18;
	max.f32 	%f490, %f490, %f501;
$L__BB121_20:
	setp.le.s64 	%p19, %rd38, %rd9;
	mov.f32 	%f503, 0fFF800000;
	@%p19 bra 	$L__BB121_22;
	ld.global.f32 	%f145, [%rd29+1024];
	ld.global.u8 	%rs9, [%rd28+256];
	setp.eq.s16 	%p20, %rs9, 0;
	mul.f32 	%f146, %f119, %f145;
	selp.f32 	%f503, %f118, %f146, %p20;
	max.f32 	%f490, %f490, %f503;
$L__BB121_22:
	setp.le.s64 	%p21, %rd38, %rd10;
	mov.f32 	%f505, 0fFF800000;
	@%p21 bra 	$L__BB121_24;
	ld.global.f32 	%f148, [%rd29+1152];
	ld.global.u8 	%rs10, [%rd28+288];
	setp.eq.s16 	%p22, %rs10, 0;
	mul.f32 	%f149, %f119, %f148;
	selp.f32 	%f505, %f118, %f149, %p22;
	max.f32 	%f490, %f490, %f505;
$L__BB121_24:
	setp.le.s64 	%p23, %rd38, %rd11;
	mov.f32 	%f507, 0fFF800000;
	@%p23 bra 	$L__BB121_26;
	ld.global.f32 	%f151, [%rd29+1280];
	ld.global.u8 	%rs11, [%rd28+320];
	setp.eq.s16 	%p24, %rs11, 0;
	mul.f32 	%f152, %f119, %f151;
	selp.f32 	%f507, %f118, %f152, %p24;
	max.f32 	%f490, %f490, %f507;
$L__BB121_26:
	setp.le.s64 	%p25, %rd38, %rd12;
	mov.f32 	%f509, 0fFF800000;
	@%p25 bra 	$L__BB121_28;
	ld.global.f32 	%f154, [%rd29+1408];
	ld.global.u8 	%rs12, [%rd28+352];
	setp.eq.s16 	%p26, %rs12, 0;
	mul.f32 	%f155, %f119, %f154;
	selp.f32 	%f509, %f118, %f155, %p26;
	max.f32 	%f490, %f490, %f509;
$L__BB121_28:
	setp.le.s64 	%p27, %rd38, %rd13;
	mov.f32 	%f511, 0fFF800000;
	@%p27 bra 	$L__BB121_30;
	ld.global.f32 	%f157, [%rd29+1536];
	ld.global.u8 	%rs13, [%rd28+384];
	setp.eq.s16 	%p28, %rs13, 0;
	mul.f32 	%f158, %f119, %f157;
	selp.f32 	%f511, %f118, %f158, %p28;
	max.f32 	%f490, %f490, %f511;
$L__BB121_30:
	setp.le.s64 	%p29, %rd38, %rd14;
	mov.f32 	%f513, 0fFF800000;
	@%p29 bra 	$L__BB121_32;
	ld.global.f32 	%f160, [%rd29+1664];
	ld.global.u8 	%rs14, [%rd28+416];
	setp.eq.s16 	%p30, %rs14, 0;
	mul.f32 	%f161, %f119, %f160;
	selp.f32 	%f513, %f118, %f161, %p30;
	max.f32 	%f490, %f490, %f513;
$L__BB121_32:
	setp.le.s64 	%p31, %rd38, %rd15;
	mov.f32 	%f515, 0fFF800000;
	@%p31 bra 	$L__BB121_34;
	ld.global.f32 	%f163, [%rd29+1792];
	ld.global.u8 	%rs15, [%rd28+448];
	setp.eq.s16 	%p32, %rs15, 0;
	mul.f32 	%f164, %f119, %f163;
	selp.f32 	%f515, %f118, %f164, %p32;
	max.f32 	%f490, %f490, %f515;
$L__BB121_34:
	setp.le.s64 	%p33, %rd38, %rd16;
	mov.f32 	%f517, 0fFF800000;
	@%p33 bra 	$L__BB121_36;
	ld.global.f32 	%f166, [%rd29+1920];
	ld.global.u8 	%rs16, [%rd28+480];
	setp.eq.s16 	%p34, %rs16, 0;
	mul.f32 	%f167, %f119, %f166;
	selp.f32 	%f517, %f118, %f167, %p34;
	max.f32 	%f490, %f490, %f517;
$L__BB121_36:
	setp.le.s64 	%p35, %rd38, %rd17;
	mov.f32 	%f519, 0fFF800000;
	@%p35 bra 	$L__BB121_38;
	ld.global.f32 	%f169, [%rd29+2048];
	ld.global.u8 	%rs17, [%rd28+512];
	setp.eq.s16 	%p36, %rs17, 0;
	mul.f32 	%f170, %f119, %f169;
	selp.f32 	%f519, %f118, %f170, %p36;
	max.f32 	%f490, %f490, %f519;
$L__BB121_38:
	setp.le.s64 	%p37, %rd38, %rd18;
	mov.f32 	%f521, 0fFF800000;
	@%p37 bra 	$L__BB121_40;
	ld.global.f32 	%f172, [%rd29+2176];
	ld.global.u8 	%rs18, [%rd28+544];
	setp.eq.s16 	%p38, %rs18, 0;
	mul.f32 	%f173, %f119, %f172;
	selp.f32 	%f521, %f118, %f173, %p38;
	max.f32 	%f490, %f490, %f521;
$L__BB121_40:
	setp.le.s64 	%p39, %rd38, %rd19;
	mov.f32 	%f523, 0fFF800000;
	@%p39 bra 	$L__BB121_42;
	ld.global.f32 	%f175, [%rd29+2304];
	ld.global.u8 	%rs19, [%rd28+576];
	setp.eq.s16 	%p40, %rs19, 0;
	mul.f32 	%f176, %f119, %f175;
	selp.f32 	%f523, %f118, %f176, %p40;
	max.f32 	%f490, %f490, %f523;
$L__BB121_42:
	setp.le.s64 	%p41, %rd38, %rd20;
	mov.f32 	%f525, 0fFF800000;
	@%p41 bra 	$L__BB121_44;
	ld.global.f32 	%f178, [%rd29+2432];
	ld.global.u8 	%rs20, [%rd28+608];
	setp.eq.s16 	%p42, %rs20, 0;
	mul.f32 	%f179, %f119, %f178;
	selp.f32 	%f525, %f118, %f179, %p42;
	max.f32 	%f490, %f490, %f525;
$L__BB121_44:
	setp.le.s64 	%p43, %rd38, %rd21;
	mov.f32 	%f527, 0fFF800000;
	@%p43 bra 	$L__BB121_46;
	ld.global.f32 	%f181, [%rd29+2560];
	ld.global.u8 	%rs21, [%rd28+640];
	setp.eq.s16 	%p44, %rs21, 0;
	mul.f32 	%f182, %f119, %f181;
	selp.f32 	%f527, %f118, %f182, %p44;
	max.f32 	%f490, %f490, %f527;
$L__BB121_46:
	setp.le.s64 	%p45, %rd38, %rd22;
	mov.f32 	%f529, 0fFF800000;
	@%p45 bra 	$L__BB121_48;
	ld.global.f32 	%f184, [%rd29+2688];
	ld.global.u8 	%rs22, [%rd28+672];
	setp.eq.s16 	%p46, %rs22, 0;
	mul.f32 	%f185, %f119, %f184;
	selp.f32 	%f529, %f118, %f185, %p46;
	max.f32 	%f490, %f490, %f529;
$L__BB121_48:
	setp.le.s64 	%p47, %rd38, %rd23;
	mov.f32 	%f531, 0fFF800000;
	@%p47 bra 	$L__BB121_50;
	ld.global.f32 	%f187, [%rd29+2816];
	ld.global.u8 	%rs23, [%rd28+704];
	setp.eq.s16 	%p48, %rs23, 0;
	mul.f32 	%f188, %f119, %f187;
	selp.f32 	%f531, %f118, %f188, %p48;
	max.f32 	%f490, %f490, %f531;
$L__BB121_50:
	setp.le.s64 	%p49, %rd38, %rd2;
	mov.b32 	%r29, %f490;
	shfl.sync.bfly.b32	%r30|%p50, %r29, 16, 31, -1;
	mov.b32 	%f189, %r30;
	max.f32 	%f190, %f490, %f189;
	mov.b32 	%r31, %f190;
	shfl.sync.bfly.b32	%r32|%p51, %r31, 8, 31, -1;
	mov.b32 	%f191, %r32;
	max.f32 	%f192, %f190, %f191;
	mov.b32 	%r33, %f192;
	shfl.sync.bfly.b32	%r34|%p52, %r33, 4, 31, -1;
	mov.b32 	%f193, %r34;
	max.f32 	%f194, %f192, %f193;
	mov.b32 	%r35, %f194;
	shfl.sync.bfly.b32	%r36|%p53, %r35, 2, 31, -1;
	mov.b32 	%f195, %r36;
	max.f32 	%f196, %f194, %f195;
	mov.b32 	%r37, %f196;
	shfl.sync.bfly.b32	%r38|%p54, %r37, 1, 31, -1;
	mov.b32 	%f197, %r38;
	max.f32 	%f198, %f196, %f197;
	sub.f32 	%f199, %f487, %f198;
	fma.rn.f32 	%f200, %f199, 0f3BBB989D, 0f3F000000;
	cvt.sat.f32.f32 	%f201, %f200;
	mov.f32 	%f202, 0f4B400001;
	mov.f32 	%f203, 0f437C0000;
	fma.rm.f32 	%f204, %f201, %f203, %f202;
	add.f32 	%f205, %f204, 0fCB40007F;
	neg.f32 	%f206, %f205;
	fma.rn.f32 	%f207, %f199, 0f3FB8AA3B, %f206;
	fma.rn.f32 	%f208, %f199, 0f32A57060, %f207;
	mov.b32 	%r39, %f204;
	shl.b32 	%r40, %r39, 23;
	mov.b32 	%f209, %r40;
	ex2.approx.ftz.f32 	%f210, %f208;
	mul.f32 	%f211, %f210, %f209;
	add.f32 	%f212, %f211, 0f00000000;
	sub.f32 	%f213, %f489, %f198;
	fma.rn.f32 	%f214, %f213, 0f3BBB989D, 0f3F000000;
	cvt.sat.f32.f32 	%f215, %f214;
	fma.rm.f32 	%f216, %f215, %f203, %f202;
	add.f32 	%f217, %f216, 0fCB40007F;
	neg.f32 	%f218, %f217;
	fma.rn.f32 	%f219, %f213, 0f3FB8AA3B, %f218;
	fma.rn.f32 	%f220, %f213, 0f32A57060, %f219;
	mov.b32 	%r41, %f216;
	shl.b32 	%r42, %r41, 23;
	mov.b32 	%f221, %r42;
	ex2.approx.ftz.f32 	%f222, %f220;
	mul.f32 	%f223, %f222, %f221;
	add.f32 	%f224, %f212, %f223;
	sub.f32 	%f225, %f491, %f198;
	fma.rn.f32 	%f226, %f225, 0f3BBB989D, 0f3F000000;
	cvt.sat.f32.f32 	%f227, %f226;
	fma.rm.f32 	%f228, %f227, %f203, %f202;
	add.f32 	%f229, %f228, 0fCB40007F;
	neg.f32 	%f230, %f229;
	fma.rn.f32 	%f231, %f225, 0f3FB8AA3B, %f230;
	fma.rn.f32 	%f232, %f225, 0f32A57060, %f231;
	mov.b32 	%r43, %f228;
	shl.b32 	%r44, %r43, 23;
	mov.b32 	%f233, %r44;
	ex2.approx.ftz.f32 	%f234, %f232;
	mul.f32 	%f235, %f234, %f233;
	add.f32 	%f236, %f224, %f235;
	sub.f32 	%f237, %f493, %f198;
	fma.rn.f32 	%f238, %f237, 0f3BBB989D, 0f3F000000;
	cvt.sat.f32.f32 	%f239, %f238;
	fma.rm.f32 	%f240, %f239, %f203, %f202;
	add.f32 	%f241, %f240, 0fCB40007F;
	neg.f32 	%f242, %f241;
	fma.rn.f32 	%f243, %f237, 0f3FB8AA3B, %f242;
	fma.rn.f32 	%f244, %f237, 0f32A57060, %f243;
	mov.b32 	%r45, %f240;
	shl.b32 	%r46, %r45, 23;
	mov.b32 	%f245, %r46;
	ex2.approx.ftz.f32 	%f246, %f244;
	mul.f32 	%f247, %f246, %f245;
	add.f32 	%f248, %f236, %f247;
	sub.f32 	%f249, %f495, %f198;
	fma.rn.f32 	%f250, %f249, 0f3BBB989D, 0f3F000000;
	cvt.sat.f32.f32 	%f251, %f250;
	fma.rm.f32 	%f252, %f251, %f203, %f202;
	add.f32 	%f253, %f252, 0fCB40007F;
	neg.f32 	%f254, %f253;
	fma.rn.f32 	%f255, %f249, 0f3FB8AA3B, %f254;
	fma.rn.f32 	%f256, %f249, 0f32A57060, %f255;
	mov.b32 	%r47, %f252;
	shl.b32 	%r48, %r47, 23;
	mov.b32 	%f257, %r48;
	ex2.approx.ftz.f32 	%f258, %f256;
	mul.f32 	%f259, %f258, %f257;
	add.f32 	%f260, %f248, %f259;
	sub.f32 	%f261, %f497, %f198;
	fma.rn.f32 	%f262, %f261, 0f3BBB989D, 0f3F000000;
	cvt.sat.f32.f32 	%f263, %f262;
	fma.rm.f32 	%f264, %f263, %f203, %f202;
	add.f32 	%f265, %f264, 0fCB40007F;
	neg.f32 	%f266, %f265;
	fma.rn.f32 	%f267, %f261, 0f3FB8AA3B, %f266;
	fma.rn.f32 	%f268, %f261, 0f32A57060, %f267;
	mov.b32 	%r49, %f264;
	shl.b32 	%r50, %r49, 23;
	mov.b32 	%f269, %r50;
	ex2.approx.ftz.f32 	%f270, %f268;
	mul.f32 	%f271, %f270, %f269;
	add.f32 	%f272, %f260, %f271;
	sub.f32 	%f273, %f499, %f198;
	fma.rn.f32 	%f274, %f273, 0f3BBB989D, 0f3F000000;
	cvt.sat.f32.f32 	%f275, %f274;
	fma.rm.f32 	%f276, %f275, %f203, %f202;
	add.f32 	%f277, %f276, 0fCB40007F;
	neg.f32 	%f278, %f277;
	fma.rn.f32 	%f279, %f273, 0f3FB8AA3B, %f278;
	fma.rn.f32 	%f280, %f273, 0f32A57060, %f279;
	mov.b32 	%r51, %f276;
	shl.b32 	%r52, %r51, 23;
	mov.b32 	%f281, %r52;
	ex2.approx.ftz.f32 	%f282, %f280;
	mul.f32 	%f283, %f282, %f281;
	add.f32 	%f284, %f272, %f283;
	sub.f32 	%f285, %f501, %f198;
	fma.rn.f32 	%f286, %f285, 0f3BBB989D, 0f3F000000;
	cvt.sat.f32.f32 	%f287, %f286;
	fma.rm.f32 	%f288, %f287, %f203, %f202;
	add.f32 	%f289, %f288, 0fCB40007F;
	neg.f32 	%f290, %f289;
	fma.rn.f32 	%f291, %f285, 0f3FB8AA3B, %f290;
	fma.rn.f32 	%f292, %f285, 0f32A57060, %f291;
	mov.b32 	%r53, %f288;
	shl.b32 	%r54, %r53, 23;
	mov.b32 	%f293, %r54;
	ex2.approx.ftz.f32 	%f294, %f292;
	mul.f32 	%f295, %f294, %f293;
	add.f32 	%f296, %f284, %f295;
	sub.f32 	%f297, %f503, %f198;
	fma.rn.f32 	%f298, %f297, 0f3BBB989D, 0f3F000000;
	cvt.sat.f32.f32 	%f299, %f298;
	fma.rm.f32 	%f300, %f299, %f203, %f202;
	add.f32 	%f301, %f300, 0fCB40007F;
	neg.f32 	%f302, %f301;
	fma.rn.f32 	%f303, %f297, 0f3FB8AA3B, %f302;
	fma.rn.f32 	%f304, %f297, 0f32A57060, %f303;
	mov.b32 	%r55, %f300;
	shl.b32 	%r56, %r55, 23;
	mov.b32 	%f305, %r56;
	ex2.approx.ftz.f32 	%f306, %f304;
	mul.f32 	%f307, %f306, %f305;
	add.f32 	%f308, %f296, %f307;
	sub.f32 	%f309, %f505, %f198;
	fma.rn.f32 	%f310, %f309, 0f3BBB989D, 0f3F000000;
	cvt.sat.f32.f32 	%f311, %f310;
	fma.rm.f32 	%f312, %f311, %f203, %f202;
	add.f32 	%f313, %f312, 0fCB40007F;
	neg.f32 	%f314, %f313;
	fma.rn.f32 	%f315, %f309, 0f3FB8AA3B, %f314;
	fma.rn.f32 	%f316, %f309, 0f32A57060, %f315;
	mov.b32 	%r57, %f312;
	shl.b32 	%r58, %r57, 23;
	mov.b32 	%f317, %r58;
	ex2.approx.ftz.f32 	%f318, %f316;
	mul.f32 	%f319, %f318, %f317;
	add.f32 	%f320, %f308, %f319;
	sub.f32 	%f321, %f507, %f198;
	fma.rn.f32 	%f322, %f321, 0f3BBB989D, 0f3F000000;
	cvt.sat.f32.f32 	%f323, %f322;
	fma.rm.f32 	%f324, %f323, %f203, %f202;
	add.f32 	%f325, %f324, 0fCB40007F;
	neg.f32 	%f326, %f325;
	fma.rn.f32 	%f327, %f321, 0f3FB8AA3B, %f326;
	fma.rn.f32 	%f328, %f321, 0f32A57060, %f327;
	mov.b32 	%r59, %f324;
	shl.b32 	%r60, %r59, 23;
	mov.b32 	%f329, %r60;
	ex2.approx.ftz.f32 	%f330, %f328;
	mul.f32 	%f331, %f330, %f329;
	add.f32 	%f332, %f320, %f331;
	sub.f32 	%f333, %f509, %f198;
	fma.rn.f32 	%f334, %f333, 0f3BBB989D, 0f3F000000;
	cvt.sat.f32.f32 	%f335, %f334;
	fma.rm.f32 	%f336, %f335, %f203, %f202;
	add.f32 	%f337, %f336, 0fCB40007F;
	neg.f32 	%f338, %f337;
	fma.rn.f32 	%f339, %f333, 0f3FB8AA3B, %f338;
	fma.rn.f32 	%f340, %f333, 0f32A57060, %f339;
	mov.b32 	%r61, %f336;
	shl.b32 	%r62, %r61, 23;
	mov.b32 	%f341, %r62;
	ex2.approx.ftz.f32 	%f342, %f340;
	mul.f32 	%f343, %f342, %f341;
	add.f32 	%f344, %f332, %f343;
	sub.f32 	%f345, %f511, %f198;
	fma.rn.f32 	%f346, %f345, 0f3BBB989D, 0f3F000000;
	cvt.sat.f32.f32 	%f347, %f346;
	fma.rm.f32 	%f348, %f347, %f203, %f202;
	add.f32 	%f349, %f348, 0fCB40007F;
	neg.f32 	%f350, %f349;
	fma.rn.f32 	%f351, %f345, 0f3FB8AA3B, %f350;
	fma.rn.f32 	%f352, %f345, 0f32A57060, %f351;
	mov.b32 	%r63, %f348;
	shl.b32 	%r64, %r63, 23;
	mov.b32 	%f353, %r64;
	ex2.approx.ftz.f32 	%f354, %f352;
	mul.f32 	%f355, %f354, %f353;
	add.f32 	%f356, %f344, %f355;
	sub.f32 	%f357, %f513, %f198;
	fma.rn.f32 	%f358, %f357, 0f3BBB989D, 0f3F000000;
	cvt.sat.f32.f32 	%f359, %f358;
	fma.rm.f32 	%f360, %f359, %f203, %f202;
	add.f32 	%f361, %f360, 0fCB40007F;
	neg.f32 	%f362, %f361;
	fma.rn.f32 	%f363, %f357, 0f3FB8AA3B, %f362;
	fma.rn.f32 	%f364, %f357, 0f32A57060, %f363;
	mov.b32 	%r65, %f360;
	shl.b32 	%r66, %r65, 23;
	mov.b32 	%f365, %r66;
	ex2.approx.ftz.f32 	%f366, %f364;
	mul.f32 	%f367, %f366, %f365;
	add.f32 	%f368, %f356, %f367;
	sub.f32 	%f369, %f515, %f198;
	fma.rn.f32 	%f370, %f369, 0f3BBB989D, 0f3F000000;
	cvt.sat.f32.f32 	%f371, %f370;
	fma.rm.f32 	%f372, %f371, %f203, %f202;
	add.f32 	%f373, %f372, 0fCB40007F;
	neg.f32 	%f374, %f373;
	fma.rn.f32 	%f375, %f369, 0f3FB8AA3B, %f374;
	fma.rn.f32 	%f376, %f369, 0f32A57060, %f375;
	mov.b32 	%r67, %f372;
	shl.b32 	%r68, %r67, 23;
	mov.b32 	%f377, %r68;
	ex2.approx.ftz.f32 	%f378, %f376;
	mul.f32 	%f379, %f378, %f377;
	add.f32 	%f380, %f368, %f379;
	sub.f32 	%f381, %f517, %f198;
	fma.rn.f32 	%f382, %f381, 0f3BBB989D, 0f3F000000;
	cvt.sat.f32.f32 	%f383, %f382;
	fma.rm.f32 	%f384, %f383, %f203, %f202;
	add.f32 	%f385, %f384, 0fCB40007F;
	neg.f32 	%f386, %f385;
	fma.rn.f32 	%f387, %f381, 0f3FB8AA3B, %f386;
	fma.rn.f32 	%f388, %f381, 0f32A57060, %f387;
	mov.b32 	%r69, %f384;
	shl.b32 	%r70, %r69, 23;
	mov.b32 	%f389, %r70;
	ex2.approx.ftz.f32 	%f390, %f388;
	mul.f32 	%f391, %f390, %f389;
	add.f32 	%f392, %f380, %f391;
	sub.f32 	%f393, %f519, %f198;
	fma.rn.f32 	%f394, %f393, 0f3BBB989D, 0f3F000000;
	cvt.sat.f32.f32 	%f395, %f394;
	fma.rm.f32 	%f396, %f395, %f203, %f202;
	add.f32 	%f397, %f396, 0fCB40007F;
	neg.f32 	%f398, %f397;
	fma.rn.f32 	%f399, %f393, 0f3FB8AA3B, %f398;
	fma.rn.f32 	%f400, %f393, 0f32A57060, %f399;
	mov.b32 	%r71, %f396;
	shl.b32 	%r72, %r71, 23;
	mov.b32 	%f401, %r72;
	ex2.approx.ftz.f32 	%f402, %f400;
	mul.f32 	%f403, %f402, %f401;
	add.f32 	%f404, %f392, %f403;
	sub.f32 	%f405, %f521, %f198;
	fma.rn.f32 	%f406, %f405, 0f3BBB989D, 0f3F000000;
	cvt.sat.f32.f32 	%f407, %f406;
	fma.rm.f32 	%f408, %f407, %f203, %f202;
	add.f32 	%f409, %f408, 0fCB40007F;
	neg.f32 	%f410, %f409;
	fma.rn.f32 	%f411, %f405, 0f3FB8AA3B, %f410;
	fma.rn.f32 	%f412, %f405, 0f32A57060, %f411;
	mov.b32 	%r73, %f408;
	shl.b32 	%r74, %r73, 23;
	mov.b32 	%f413, %r74;
	ex2.approx.ftz.f32 	%f414, %f412;
	mul.f32 	%f415, %f414, %f413;
	add.f32 	%f416, %f404, %f415;
	sub.f32 	%f417, %f523, %f198;
	fma.rn.f32 	%f418, %f417, 0f3BBB989D, 0f3F000000;
	cvt.sat.f32.f32 	%f419, %f418;
	fma.rm.f32 	%f420, %f419, %f203, %f202;
	add.f32 	%f421, %f420, 0fCB40007F;
	neg.f32 	%f422, %f421;
	fma.rn.f32 	%f423, %f417, 0f3FB8AA3B, %f422;
	fma.rn.f32 	%f424, %f417, 0f32A57060, %f423;
	mov.b32 	%r75, %f420;
	shl.b32 	%r76, %r75, 23;
	mov.b32 	%f425, %r76;
	ex2.approx.ftz.f32 	%f426, %f424;
	mul.f32 	%f427, %f426, %f425;
	add.f32 	%f428, %f416, %f427;
	sub.f32 	%f429, %f525, %f198;
	fma.rn.f32 	%f430, %f429, 0f3BBB989D, 0f3F000000;
	cvt.sat.f32.f32 	%f431, %f430;
	fma.rm.f32 	%f432, %f431, %f203, %f202;
	add.f32 	%f433, %f432, 0fCB40007F;
	neg.f32 	%f434, %f433;
	fma.rn.f32 	%f435, %f429, 0f3FB8AA3B, %f434;
	fma.rn.f32 	%f436, %f429, 0f32A57060, %f435;
	mov.b32 	%r77, %f432;
	shl.b32 	%r78, %r77, 23;
	mov.b32 	%f437, %r78;
	ex2.approx.ftz.f32 	%f438, %f436;
	mul.f32 	%f439, %f438, %f437;
	add.f32 	%f440, %f428, %f439;
	sub.f32 	%f441, %f527, %f198;
	fma.rn.f32 	%f442, %f441, 0f3BBB989D, 0f3F000000;
	cvt.sat.f32.f32 	%f443, %f442;
	fma.rm.f32 	%f444, %f443, %f203, %f202;
	add.f32 	%f445, %f444, 0fCB40007F;
	neg.f32 	%f446, %f445;
	fma.rn.f32 	%f447, %f441, 0f3FB8AA3B, %f446;
	fma.rn.f32 	%f448, %f441, 0f32A57060, %f447;
	mov.b32 	%r79, %f444;
	shl.b32 	%r80, %r79, 23;
	mov.b32 	%f449, %r80;
	ex2.approx.ftz.f32 	%f450, %f448;
	mul.f32 	%f451, %f450, %f449;
	add.f32 	%f452, %f440, %f451;
	sub.f32 	%f453, %f529, %f198;
	fma.rn.f32 	%f454, %f453, 0f3BBB989D, 0f3F000000;
	cvt.sat.f32.f32 	%f455, %f454;
	fma.rm.f32 	%f456, %f455, %f203, %f202;
	add.f32 	%f457, %f456, 0fCB40007F;
	neg.f32 	%f458, %f457;
	fma.rn.f32 	%f459, %f453, 0f3FB8AA3B, %f458;
	fma.rn.f32 	%f460, %f453, 0f32A57060, %f459;
	mov.b32 	%r81, %f456;
	shl.b32 	%r82, %r81, 23;
	mov.b32 	%f461, %r82;
	ex2.approx.ftz.f32 	%f462, %f460;
	mul.f32 	%f463, %f462, %f461;
	add.f32 	%f464, %f452, %f463;
	sub.f32 	%f465, %f531, %f198;
	fma.rn.f32 	%f466, %f465, 0f3BBB989D, 0f3F000000;
	cvt.sat.f32.f32 	%f467, %f466;
	fma.rm.f32 	%f468, %f467, %f203, %f202;
	add.f32 	%f469, %f468, 0fCB40007F;
	neg.f32 	%f470, %f469;
	fma.rn.f32 	%f471, %f465, 0f3FB8AA3B, %f470;
	fma.rn.f32 	%f472, %f465, 0f32A57060, %f471;
	mov.b32 	%r83, %f468;
	shl.b32 	%r84, %r83, 23;
	mov.b32 	%f473, %r84;
	ex2.approx.ftz.f32 	%f474, %f472;
	mul.f32 	%f475, %f474, %f473;
	add.f32 	%f476, %f464, %f475;
	mov.b32 	%r85, %f476;
	shfl.sync.bfly.b32	%r86|%p55, %r85, 16, 31, -1;
	mov.b32 	%f477, %r86;
	add.f32 	%f478, %f476, %f477;
	mov.b32 	%r87, %f478;
	shfl.sync.bfly.b32	%r88|%p56, %r87, 8, 31, -1;
	mov.b32 	%f479, %r88;
	add.f32 	%f480, %f478, %f479;
	mov.b32 	%r89, %f480;
	shfl.sync.bfly.b32	%r90|%p57, %r89, 4, 31, -1;
	mov.b32 	%f481, %r90;
	add.f32 	%f482, %f480, %f481;
	mov.b32 	%r91, %f482;
	shfl.sync.bfly.b32	%r92|%p58, %r91, 2, 31, -1;
	mov.b32 	%f483, %r92;
	add.f32 	%f484, %f482, %f483;
	mov.b32 	%r93, %f484;
	shfl.sync.bfly.b32	%r94|%p59, %r93, 1, 31, -1;
	mov.b32 	%f485, %r94;
	add.f32 	%f486, %f484, %f485;
	div.rn.f32 	%f95, %f211, %f486;
	div.rn.f32 	%f96, %f223, %f486;
	div.rn.f32 	%f97, %f235, %f486;
	div.rn.f32 	%f98, %f247, %f486;
	div.rn.f32 	%f99, %f259, %f486;
	div.rn.f32 	%f100, %f271, %f486;
	div.rn.f32 	%f101, %f283, %f486;
	div.rn.f32 	%f102, %f295, %f486;
	div.rn.f32 	%f103, %f307, %f486;
	div.rn.f32 	%f104, %f319, %f486;
	div.rn.f32 	%f105, %f331, %f486;
	div.rn.f32 	%f106, %f343, %f486;
	div.rn.f32 	%f107, %f355, %f486;
	div.rn.f32 	%f108, %f367, %f486;
	div.rn.f32 	%f109, %f379, %f486;
	div.rn.f32 	%f110, %f391, %f486;
	div.rn.f32 	%f111, %f403, %f486;
	div.rn.f32 	%f112, %f415, %f486;
	div.rn.f32 	%f113, %f427, %f486;
	div.rn.f32 	%f114, %f439, %f486;
	div.rn.f32 	%f115, %f451, %f486;
	div.rn.f32 	%f116, %f463, %f486;
	div.rn.f32 	%f117, %f475, %f486;
	mad.lo.s64 	%rd52, %rd59, %rd36, %rd2;
	cvta.to.global.u64 	%rd53, %rd35;
	shl.b64 	%rd54, %rd52, 2;
	add.s64 	%rd30, %rd53, %rd54;
	@%p49 bra 	$L__BB121_52;
	st.global.f32 	[%rd30], %f95;
$L__BB121_52:
	setp.le.s64 	%p60, %rd38, %rd3;
	@%p60 bra 	$L__BB121_54;
	st.global.f32 	[%rd30+128], %f96;
$L__BB121_54:
	setp.le.s64 	%p61, %rd38, %rd4;
	@%p61 bra 	$L__BB121_56;
	st.global.f32 	[%rd30+256], %f97;
$L__BB121_56:
	setp.le.s64 	%p62, %rd38, %rd5;
	@%p62 bra 	$L__BB121_58;
	st.global.f32 	[%rd30+384], %f98;
$L__BB121_58:
	cvt.u64.u32 	%rd55, %r28;
	setp.le.s64 	%p63, %rd38, %rd55;
	@%p63 bra 	$L__BB121_60;
	st.global.f32 	[%rd30+512], %f99;
$L__BB121_60:
	setp.le.s64 	%p64, %rd38, %rd6;
	@%p64 bra 	$L__BB121_62;
	st.global.f32 	[%rd30+640], %f100;
$L__BB121_62:
	setp.le.s64 	%p65, %rd38, %rd7;
	@%p65 bra 	$L__BB121_64;
	st.global.f32 	[%rd30+768], %f101;
$L__BB121_64:
	setp.le.s64 	%p66, %rd38, %rd8;
	@%p66 bra 	$L__BB121_66;
	st.global.f32 	[%rd30+896], %f102;
$L__BB121_66:
	setp.le.s64 	%p67, %rd38, %rd9;
	@%p67 bra 	$L__BB121_68;
	st.global.f32 	[%rd30+1024], %f103;
$L__BB121_68:
	setp.le.s64 	%p68, %rd38, %rd10;
	@%p68 bra 	$L__BB121_70;
	st.global.f32 	[%rd30+1152], %f104;
$L__BB121_70:
	setp.le.s64 	%p69, %rd38, %rd11;
	@%p69 bra 	$L__BB121_72;
	st.global.f32 	[%rd30+1280], %f105;
$L__BB121_72:
	setp.le.s64 	%p70, %rd38, %rd12;
	@%p70 bra 	$L__BB121_74;
	st.global.f32 	[%rd30+1408], %f106;
$L__BB121_74:
	setp.le.s64 	%p71, %rd38, %rd13;
	@%p71 bra 	$L__BB121_76;
	st.global.f32 	[%rd30+1536], %f107;
$L__BB121_76:
	setp.le.s64 	%p72, %rd38, %rd14;
	@%p72 bra 	$L__BB121_78;
	st.global.f32 	[%rd30+1664], %f108;
$L__BB121_78:
	setp.le.s64 	%p73, %rd38, %rd15;
	@%p73 bra 	$L__BB121_80;
	st.global.f32 	[%rd30+1792], %f109;
$L__BB121_80:
	setp.le.s64 	%p74, %rd38, %rd16;
	@%p74 bra 	$L__BB121_82;
	st.global.f32 	[%rd30+1920], %f110;
$L__BB121_82:
	setp.le.s64 	%p75, %rd38, %rd17;
	@%p75 bra 	$L__BB121_84;
	st.global.f32 	[%rd30+2048], %f111;
$L__BB121_84:
	setp.le.s64 	%p76, %rd38, %rd18;
	@%p76 bra 	$L__BB121_86;
	st.global.f32 	[%rd30+2176], %f112;
$L__BB121_86:
	setp.le.s64 	%p77, %rd38, %rd19;
	@%p77 bra 	$L__BB121_88;
	st.global.f32 	[%rd30+2304], %f113;
$L__BB121_88:
	setp.le.s64 	%p78, %rd38, %rd20;
	@%p78 bra 	$L__BB121_90;
	st.global.f32 	[%rd30+2432], %f114;
$L__BB121_90:
	setp.le.s64 	%p79, %rd38, %rd21;
	@%p79 bra 	$L__BB121_92;
	st.global.f32 	[%rd30+2560], %f115;
$L__BB121_92:
	setp.le.s64 	%p80, %rd38, %rd22;
	@%p80 bra 	$L__BB121_94;
	st.global.f32 	[%rd30+2688], %f116;
$L__BB121_94:
	setp.le.s64 	%p81, %rd38, %rd23;
	@%p81 bra 	$L__BB121_96;
	st.global.f32 	[%rd30+2816], %f117;
$L__BB121_96:
	ld.param.u64 	%rd58, [_Z15SoftmaxWarpImplI24ElementwiseScaleMaskLoadIffbE11DirectStoreIffEfLi1ELi23ELi32ELi1ELb1EL9Algorithm0EEvT_T0_ll_param_2];
	cvt.s64.s32 	%rd56, %r99;
	add.s64 	%rd59, %rd59, %rd56;
	setp.lt.s64 	%p82, %rd59, %rd58;
	@%p82 bra 	$L__BB121_4;
$L__BB121_97:
	ret;

}
	// .globl	_Z15SoftmaxWarpImplI24ElementwiseScaleMaskLoadIffbE11DirectStoreIffEfLi1ELi24ELi32ELi1ELb0EL9Algorithm0EEvT_T0_ll
.visible .entry _Z15SoftmaxWarpImplI24ElementwiseScaleMaskLoadIffbE11DirectStoreIffEfLi1ELi24ELi32ELi1ELb0EL9Algorithm0EEvT_T0_ll(
	.param .align 8 .b8 _Z15SoftmaxWarpImplI24ElementwiseScaleMaskLoadIffbE11DirectStoreIffEfLi1ELi24ELi32ELi1ELb0EL9Algorithm0EEvT_T0_ll_param_0[32],
	.param .align 8 .b8 _Z15SoftmaxWarpImplI24ElementwiseScaleMaskLoadIffbE11DirectStoreIffEfLi1ELi24ELi32ELi1ELb0EL9Algorithm0EEvT_T0_ll_param_1[16],
	.param .u64 _Z15SoftmaxWarpImplI24ElementwiseScaleMaskLoadIffbE11DirectStoreIffEfLi1ELi24ELi32ELi1ELb0EL9Algorithm0EEvT_T0_ll_param_2,
	.param .u64 _Z15SoftmaxWarpImplI24ElementwiseScaleMaskLoadIffbE11DirectStoreIffEfLi1ELi24ELi32ELi1ELb0EL9Algorithm0EEvT_T0_ll_param_3
)
{
	.reg .pred 	%p<38>;
	.reg .b16 	%rs<25>;
	.reg .b32 	%r<76>;
	.reg .b32 	%f<435>;
	.reg .b64 	%rd<33>;

	ld.param.u64 	%rd16, [_Z15SoftmaxWarpImplI24ElementwiseScaleMaskLoadIffbE11DirectStoreIffEfLi1ELi24ELi32ELi1ELb0EL9Algorithm0EEvT_T0_ll_param_1+8];
	ld.param.u64 	%rd15, [_Z15SoftmaxWarpImplI24ElementwiseScaleMaskLoadIffbE11DirectStoreIffEfLi1ELi24ELi32ELi1ELb0EL9Algorithm0EEvT_T0_ll_param_1];
	ld.param.v2.f32 	{%f3, %f4}, [_Z15SoftmaxWarpImplI24ElementwiseScaleMaskLoadIffbE11DirectStoreIffEfLi1ELi24ELi32ELi1ELb0EL9Algorithm0EEvT_T0_ll_param_0+24];
	ld.param.u64 	%rd14, [_Z15SoftmaxWarpImplI24ElementwiseScaleMaskLoadIffbE11DirectStoreIffEfLi1ELi24ELi32ELi1ELb0EL9Algorithm0EEvT_T0_ll_param_0+16];
	ld.param.u64 	%rd13, [_Z15SoftmaxWarpImplI24ElementwiseScaleMaskLoadIffbE11DirectStoreIffEfLi1ELi24ELi32ELi1ELb0EL9Algorithm0EEvT_T0_ll_param_0+8];
	ld.param.u64 	%rd12, [_Z15SoftmaxWarpImplI24ElementwiseScaleMaskLoadIffbE11DirectStoreIffEfLi1ELi24ELi32ELi1ELb0EL9Algorithm0EEvT_T0_ll_param_0];
	ld.param.u64 	%rd17, [_Z15SoftmaxWarpImplI24ElementwiseScaleMaskLoadIffbE11DirectStoreIffEfLi1ELi24ELi32ELi1ELb0EL9Algorithm0EEvT_T0_ll_param_2];
	ld.param.u64 	%rd18, [_Z15SoftmaxWarpImplI24ElementwiseScaleMaskLoadIffbE11DirectStoreIffEfLi1ELi24ELi32ELi1ELb0EL9Algorithm0EEvT_T0_ll_param_3];
	setp.lt.s64 	%p1, %rd18, 769;
	@%p1 bra 	$L__BB122_2;
	mov.u64 	%rd19, $str;
	cvta.global.u64 	%rd20, %rd19;
	mov.u64 	%rd21, $str$1;
	cvta.global.u64 	%rd22, %rd21;
	mov.u64 	%rd23, __unnamed_123;
	cvta.global.u64 	%rd24, %rd23;
	{ // callseq 122, 0
	.param .b64 param0;
	st.param.b64 	[param0], %rd20;
	.param .b64 param1;
	st.param.b64 	[param1], %rd22;
	.param .b32 param2;
	st.param.b32 	[param2], 219;
	.param .b64 param3;
	st.param.b64 	[param3], %rd24;
	.param .b64 param4;
	st.param.b64 	[param4], 1;
	call.uni 
	__assertfail, 
	(
	param0, 
	param1, 
	param2, 
	param3, 
	param4
	);
	} // callseq 122
$L__BB122_2:
	mov.u32 	%r2, %ctaid.x;
	mov.u32 	%r3, %ntid.y;
	mov.u32 	%r4, %tid.y;
	mad.lo.s32 	%r5, %r2, %r3, %r4;
	mov.u32 	%r6, %nctaid.x;
	mul.lo.s32 	%r1, %r6, %r3;
	cvt.s64.s32 	%rd32, %r5;
	setp.le.s64 	%p2, %rd17, %rd32;
	@%p2 bra 	$L__BB122_5;
	mov.u32 	%r7, %tid.x;
	cvt.u64.u32 	%rd5, %r7;
	cvta.to.global.u64 	%rd6, %rd15;
	cvta.to.global.u64 	%rd7, %rd13;
	cvta.to.global.u64 	%rd8, %rd12;
	cvt.s64.s32 	%rd9, %r1;
$L__BB122_4:
	mad.lo.s64 	%rd25, %rd32, %rd14, %rd5;
	shl.b64 	%rd26, %rd25, 2;
	add.s64 	%rd27, %rd8, %rd26;
	ld.global.f32 	%f5, [%rd27];
	add.s64 	%rd28, %rd7, %rd25;
	ld.global.u8 	%rs1, [%rd28];
	setp.eq.s16 	%p3, %rs1, 0;
	mul.f32 	%f6, %f4, %f5;
	selp.f32 	%f7, %f3, %f6, %p3;
	max.f32 	%f8, %f7, 0fFF800000;
	ld.global.f32 	%f9, [%rd27+128];
	ld.global.u8 	%rs2, [%rd28+32];
	setp.eq.s16 	%p4, %rs2, 0;
	mul.f32 	%f10, %f4, %f9;
	selp.f32 	%f11, %f3, %f10, %p4;
	max.f32 	%f12, %f8, %f11;
	ld.global.f32 	%f13, [%rd27+256];
	ld.global.u8 	%rs3, [%rd28+64];
	setp.eq.s16 	%p5, %rs3, 0;
	mul.f32 	%f14, %f4, %f13;
	selp.f32 	%f15, %f3, %f14, %p5;
	max.f32 	%f16, %f12, %f15;
	ld.global.f32 	%f17, [%rd27+384];
	ld.global.u8 	%rs4, [%rd28+96];
	setp.eq.s16 	%p6, %rs4, 0;
	mul.f32 	%f18, %f4, %f17;
	selp.f32 	%f19, %f3, %f18, %p6;
	max.f32 	%f20, %f16, %f19;
	ld.global.f32 	%f21, [%rd27+512];
	ld.global.u8 	%rs5, [%rd28+128];
	setp.eq.s16 	%p7, %rs5, 0;
	mul.f32 	%f22, %f4, %f21;
	selp.f32 	%f23, %f3, %f22, %p7;
	max.f32 	%f24, %f20, %f23;
	ld.global.f32 	%f25, [%rd27+640];
	ld.global.u8 	%rs6, [%rd28+160];
	setp.eq.s16 	%p8, %rs6, 0;
	mul.f32 	%f26, %f4, %f25;
	selp.f32 	%f27, %f3, %f26, %p8;
	max.f32 	%f28, %f24, %f27;
	ld.global.f32 	%f29, [%rd27+768];
	ld.global.u8 	%rs7, [%rd28+192];
	setp.eq.s16 	%p9, %rs7, 0;
	mul.f32 	%f30, %f4, %f29;
	selp.f32 	%f31, %f3, %f30, %p9;
	max.f32 	%f32, %f28, %f31;
	ld.global.f32 	%f33, [%rd27+896];
	ld.global.u8 	%rs8, [%rd28+224];
	setp.eq.s16 	%p10, %rs8, 0;
	mul.f32 	%f34, %f4, %f33;
	selp.f32 	%f35, %f3, %f34, %p10;
	max.f32 	%f36, %f32, %f35;
	ld.global.f32 	%f37, [%rd27+1024];
	ld.global.u8 	%rs9, [%rd28+256];
	setp.eq.s16 	%p11, %rs9, 0;
	mul.f32 	%f38, %f4, %f37;
	selp.f32 	%f39, %f3, %f38, %p11;
	max.f32 	%f40, %f36, %f39;
	ld.global.f32 	%f41, [%rd27+1152];
	ld.global.u8 	%rs10, [%rd28+288];
	setp.eq.s16 	%p12, %rs10, 0;
	mul.f32 	%f42, %f4, %f41;
	selp.f32 	%f43, %f3, %f42, %p12;
	max.f32 	%f44, %f40, %f43;
	ld.global.f32 	%f45, [%rd27+1280];
	ld.global.u8 	%rs11, [%rd28+320];
	setp.eq.s16 	%p13, %rs11, 0;
	mul.f32 	%f46, %f4, %f45;
	selp.f32 	%f47, %f3, %f46, %p13;
	max.f32 	%f48, %f44, %f47;
	ld.global.f32 	%f49, [%rd27+1408];
	ld.global.u8 	%rs12, [%rd28+352];
	setp.eq.s16 	%p14, %rs12, 0;
	mul.f32 	%f50, %f4, %f49;
	selp.f32 	%f51, %f3, %f50, %p14;
	max.f32 	%f52, %f48, %f51;
	ld.global.f32 	%f53, [%rd27+1536];
	ld.global.u8 	%rs13, [%rd28+384];
	setp.eq.s16 	%p15, %rs13, 0;
	mul.f32 	%f54, %f4, %f53;
	selp.f32 	%f55, %f3, %f54, %p15;
	max.f32 	%f56, %f52, %f55;
	ld.global.f32 	%f57, [%rd27+1664];
	ld.global.u8 	%rs14, [%rd28+416];
	setp.eq.s16 	%p16, %rs14, 0;
	mul.f32 	%f58, %f4, %f57;
	selp.f32 	%f59, %f3, %f58, %p16;
	max.f32 	%f60, %f56, %f59;
	ld.global.f32 	%f61, [%rd27+1792];
	ld.global.u8 	%rs15, [%rd28+448];
	setp.eq.s16 	%p17, %rs15, 0;
	mul.f32 	%f62, %f4, %f61;
	selp.f32 	%f63, %f3, %f62, %p17;
	max.f32 	%f64, %f60, %f63;
	ld.global.f32 	%f65, [%rd27+1920];
	ld.global.u8 	%rs16, [%rd28+480];
	setp.eq.s16 	%p18, %rs16, 0;
	mul.f32 	%f66, %f4, %f65;
	selp.f32 	%f67, %f3, %f66, %p18;
	max.f32 	%f68, %f64, %f67;
	ld.global.f32 	%f69, [%rd27+2048];
	ld.global.u8 	%rs17, [%rd28+512];
	setp.eq.s16 	%p19, %rs17, 0;
	mul.f32 	%f70, %f4, %f69;
	selp.f32 	%f71, %f3, %f70, %p19;
	max.f32 	%f72, %f68, %f71;
	ld.global.f32 	%f73, [%rd27+2176];
	ld.global.u8 	%rs18, [%rd28+544];
	setp.eq.s16 	%p20, %rs18, 0;
	mul.f32 	%f74, %f4, %f73;
	selp.f32 	%f75, %f3, %f74, %p20;
	max.f32 	%f76, %f72, %f75;
	ld.global.f32 	%f77, [%rd27+2304];
	ld.global.u8 	%rs19, [%rd28+576];
	setp.eq.s16 	%p21, %rs19, 0;
	mul.f32 	%f78, %f4, %f77;
	selp.f32 	%f79, %f3, %f78, %p21;
	max.f32 	%f80, %f76, %f79;
	ld.global.f32 	%f81, [%rd27+2432];
	ld.global.u8 	%rs20, [%rd28+608];
	setp.eq.s16 	%p22, %rs20, 0;
	mul.f32 	%f82, %f4, %f81;
	selp.f32 	%f83, %f3, %f82, %p22;
	max.f32 	%f84, %f80, %f83;
	ld.global.f32 	%f85, [%rd27+2560];
	ld.global.u8 	%rs21, [%rd28+640];
	setp.eq.s16 	%p23, %rs21, 0;
	mul.f32 	%f86, %f4, %f85;
	selp.f32 	%f87, %f3, %f86, %p23;
	max.f32 	%f88, %f84, %f87;
	ld.global.f32 	%f89, [%rd27+2688];
	ld.global.u8 	%rs22, [%rd28+672];
	setp.eq.s16 	%p24, %rs22, 0;
	mul.f32 	%f90, %f4, %f89;
	selp.f32 	%f91, %f3, %f90, %p24;
	max.f32 	%f92, %f88, %f91;
	ld.global.f32 	%f93, [%rd27+2816];
	ld.global.u8 	%rs23, [%rd28+704];
	setp.eq.s16 	%p25, %rs23, 0;
	mul.f32 	%f94, %f4, %f93;
	selp.f32 	%f95, %f3, %f94, %p25;
	max.f32 	%f96, %f92, %f95;
	ld.global.f32 	%f97, [%rd27+2944];
	ld.global.u8 	%rs24, [%rd28+736];
	setp.eq.s16 	%p26, %rs24, 0;
	mul.f32 	%f98, %f4, %f97;
	selp.f32 	%f99, %f3, %f98, %p26;
	max.f32 	%f100, %f96, %f99;
	mov.b32 	%r8, %f100;
	shfl.sync.bfly.b32	%r9|%p27, %r8, 16, 31, -1;
	mov.b32 	%f101, %r9;
	max.f32 	%f102, %f100, %f101;
	mov.b32 	%r10, %f102;
	shfl.sync.bfly.b32	%r11|%p28, %r10, 8, 31, -1;
	mov.b32 	%f103, %r11;
	max.f32 	%f104, %f102, %f103;
	mov.b32 	%r12, %f104;
	shfl.sync.bfly.b32	%r13|%p29, %r12, 4, 31, -1;
	mov.b32 	%f105, %r13;
	max.f32 	%f106, %f104, %f105;
	mov.b32 	%r14, %f106;
	shfl.sync.bfly.b32	%r15|%p30, %r14, 2, 31, -1;
	mov.b32 	%f107, %r15;
	max.f32 	%f108, %f106, %f107;
	mov.b32 	%r16, %f108;
	shfl.sync.bfly.b32	%r17|%p31, %r16, 1, 31, -1;
	mov.b32 	%f109, %r17;
	max.f32 	%f110, %f108, %f109;
	sub.f32 	%f111, %f7, %f110;
	fma.rn.f32 	%f112, %f111, 0f3BBB989D, 0f3F000000;
	cvt.sat.f32.f32 	%f113, %f112;
	mov.f32 	%f114, 0f4B400001;
	mov.f32 	%f115, 0f437C0000;
	fma.rm.f32 	%f116, %f113, %f115, %f114;
	add.f32 	%f117, %f116, 0fCB40007F;
	neg.f32 	%f118, %f117;
	fma.rn.f32 	%f119, %f111, 0f3FB8AA3B, %f118;
	fma.rn.f32 	%f120, %f111, 0f32A57060, %f119;
	mov.b32 	%r18, %f116;
	shl.b32 	%r19, %r18, 23;
	mov.b32 	%f121, %r19;
	ex2.approx.ftz.f32 	%f122, %f120;
	mul.f32 	%f123, %f122, %f121;
	add.f32 	%f124, %f123, 0f00000000;
	sub.f32 	%f125, %f11, %f110;
	fma.rn.f32 	%f126, %f125, 0f3BBB989D, 0f3F000000;
	cvt.sat.f32.f32 	%f127, %f126;
	fma.rm.f32 	%f128, %f127, %f115, %f114;
	add.f32 	%f129, %f128, 0fCB40007F;
	neg.f32 	%f130, %f129;
	fma.rn.f32 	%f131, %f125, 0f3FB8AA3B, %f130;
	fma.rn.f32 	%f132, %f125, 0f32A57060, %f131;
	mov.b32 	%r20, %f128;
	shl.b32 	%r21, %r20, 23;
	mov.b32 	%f133, %r21;
	ex2.approx.ftz.f32 	%f134, %f132;
	mul.f32 	%f135, %f134, %f133;
	add.f32 	%f136, %f124, %f135;
	sub.f32 	%f137, %f15, %f110;
	fma.rn.f32 	%f138, %f137, 0f3BBB989D, 0f3F000000;
	cvt.sat.f32.f32 	%f139, %f138;
	fma.rm.f32 	%f140, %f139, %f115, %f114;
	add.f32 	%f141, %f140, 0fCB40007F;
	neg.f32 	%f142, %f141;
	fma.rn.f32 	%f143, %f137, 0f3FB8AA3B, %f142;
	fma.rn.f32 	%f144, %f137, 0f32A57060, %f143;
	mov.b32 	%r22, %f140;
	shl.b32 	%r23, %r22, 23;
	mov.b32 	%f145, %r23;
	ex2.approx.ftz.f32 	%f146, %f144;
	mul.f32 	%f147, %f146, %f145;
	add.f32 	%f148, %f136, %f147;
	sub.f32 	%f149, %f19, %f110;
	fma.rn.f32 	%f150, %f149, 0f3BBB989D, 0f3F000000;
	cvt.sat.f32.f32 	%f151, %f150;
	fma.rm.f32 	%f152, %f151, %f115, %f114;
	add.f32 	%f153, %f152, 0fCB40007F;
	neg.f32 	%f154, %f153;
	fma.rn.f32 	%f155, %f149, 0f3FB8AA3B, %f154;
	fma.rn.f32 	%f156, %f149, 0f32A57060, %f155;
	mov.b32 	%r24, %f152;
	shl.b32 	%r25, %r24, 23;
	mov.b32 	%f157, %r25;
	ex2.approx.ftz.f32 	%f158, %f156;
	mul.f32 	%f159, %f158, %f157;
	add.f32 	%f160, %f148, %f159;
	sub.f32 	%f161, %f23, %f110;
	fma.rn.f32 	%f162, %f161, 0f3BBB989D, 0f3F000000;
	cvt.sat.f32.f32 	%f163, %f162;
	fma.rm.f32 	%f164, %f163, %f115, %f114;
	add.f32 	%f165, %f164, 0fCB40007F;
	neg.f32 	%f166, %f165;
	fma.rn.f32 	%f167, %f161, 0f3FB8AA3B, %f166;
	fma.rn.f32 	%f168, %f161, 0f32A57060, %f167;
	mov.b32 	%r26, %f164;
	shl.b32 	%r27, %r26, 23;
	mov.b32 	%f169, %r27;
	ex2.approx.ftz.f32 	%f170, %f168;
	mul.f32 	%f171, %f170, %f169;
	add.f32 	%f172, %f160, %f171;
	sub.f32 	%f173, %f27, %f110;
	fma.rn.f32 	%f174, %f173, 0f3BBB989D, 0f3F000000;
	cvt.sat.f32.f32 	%f175, %f174;
	fma.rm.f32 	%f176, %f175, %f115, %f114;
	add.f32 	%f177, %f176, 0fCB40007F;
	neg.f32 	%f178, %f177;
	fma.rn.f32 	%f179, %f173, 0f3FB8AA3B, %f178;
	fma.rn.f32 	%f180, %f173, 0f32A57060, %f179;
	mov.b32 	%r28, %f176;
	shl.b32 	%r29, %r28, 23;
	mov.b32 	%f181, %r29;
	ex2.approx.ftz.f32 	%f182, %f180;
	mul.f32 	%f183, %f182, %f181;
	add.f32 	%f184, %f172, %f183;
	sub.f32 	%f185, %f31, %f110;
	fma.rn.f32 	%f186, %f185, 0f3BBB989D, 0f3F000000;
	cvt.sat.f32.f32 	%f187, %f186;
	fma.rm.f32 	%f188, %f187, %f115, %f114;
	add.f32 	%f189, %f188, 0fCB40007F;
	neg.f32 	%f190, %f189;
	fma.rn.f32 	%f191, %f185, 0f3FB8AA3B, %f190;
	fma.rn.f32 	%f192, %f185, 0f32A57060, %f191;
	mov.b32 	%r30, %f188;
	shl.b32 	%r31, %r30, 23;
	mov.b32 	%f193, %r31;
	ex2.approx.ftz.f32 	%f194, %f192;
	mul.f32 	%f195, %f194, %f193;
	add.f32 	%f196, %f184, %f195;
	sub.f32 	%f197, %f35, %f110;
	fma.rn.f32 	%f198, %f197, 0f3BBB989D, 0f3F000000;
	cvt.sat.f32.f32 	%f199, %f198;
	fma.rm.f32 	%f200, %f199, %f115, %f114;
	add.f32 	%f201, %f200, 0fCB40007F;
	neg.f32 	%f202, %f201;
	fma.rn.f32 	%f203, %f197, 0f3FB8AA3B, %f202;
	fma.rn.f32 	%f204, %f197, 0f32A57060, %f203;
	mov.b32 	%r32, %f200;
	shl.b32 	%r33, %r32, 23;
	mov.b32 	%f205, %r33;
	ex2.approx.ftz.f32 	%f206, %f204;
	mul.f32 	%f207, %f206, %f205;
	add.f32 	%f208, %f196, %f207;
	sub.f32 	%f209, %f39, %f110;
	fma.rn.f32 	%f210, %f209, 0f3BBB989D, 0f3F000000;
	cvt.sat.f32.f32 	%f211, %f210;
	fma.rm.f32 	%f212, %f211, %f115, %f114;
	add.f32 	%f213, %f212, 0fCB40007F;
	neg.f32 	%f214, %f213;
	fma.rn.f32 	%f215, %f209, 0f3FB8AA3B, %f214;
	fma.rn.f32 	%f216, %f209, 0f32A57060, %f215;
	mov.b32 	%r34, %f212;
	shl.b32 	%r35, %r34, 23;
	mov.b32 	%f217, %r35;
	ex2.approx.ftz.f32 	%f218, %f216;
	mul.f32 	%f219, %f218, %f217;
	add.f32 	%f220, %f208, %f219;
	sub.f32 	%f221, %f43, %f110;
	fma.rn.f32 	%f222, %f221, 0f3BBB989D, 0f3F000000;
	cvt.sat.f32.f32 	%f223, %f222;
	fma.rm.f32 	%f224, %f223, %f115, %f114;
	add.f32 	%f225, %f224, 0fCB40007F;
	neg.f32 	%f226, %f225;
	fma.rn.f32 	%f227, %f221, 0f3FB8AA3B, %f226;
	fma.rn.f32 	%f228, %f221, 0f32A57060, %f227;
	mov.b32 	%r36, %f224;
	shl.b32 	%r37, %r36, 23;
	mov.b32 	%f229, %r37;
	ex2.approx.ftz.f32 	%f230, %f228;
	mul.f32 	%f231, %f230, %f229;
	add.f32 	%f232, %f220, %f231;
	sub.f32 	%f233, %f47, %f110;
	fma.rn.f32 	%f234, %f233, 0f3BBB989D, 0f3F000000;
	cvt.sat.f32.f32 	%f235, %f234;
	fma.rm.f32 	%f236, %f235, %f115, %f114;
	add.f32 	%f237, %f236, 0fCB40007F;
	neg.f32 	%f238, %f237;
	fma.rn.f32 	%f239, %f233, 0f3FB8AA3B, %f238;
	fma.rn.f32 	%f240, %f233, 0f32A57060, %f239;
	mov.b32 	%r38, %f236;
	shl.b32 	%r39, %r38, 23;
	mov.b32 	%f241, %r39;
	ex2.approx.ftz.f32 	%f242, %f240;
	mul.f32 	%f243, %f242, %f241;
	add.f32 	%f244, %f232, %f243;
	sub.f32 	%f245, %f51, %f110;
	fma.rn.f32 	%f246, %f245, 0f3BBB989D, 0f3F000000;
	cvt.sat.f32.f32 	%f247, %f246;
	fma.rm.f32 	%f248, %f247, %f115, %f114;
	add.f32 	%f249, %f248, 0fCB40007F;
	neg.f32 	%f250, %f249;
	fma.rn.f32 	%f251, %f245, 0f3FB8AA3B, %f250;
	fma.rn.f32 	%f252, %f245, 0f32A57060, %f251;
	mov.b32 	%r40, %f248;
	shl.b32 	%r41, %r40, 23;
	mov.b32 	%f253, %r41;
	ex2.approx.ftz.f32 	%f254, %f252;
	mul.f32 	%f255, %f254, %f253;
	add.f32 	%f256, %f244, %f255;
	sub.f32 	%f257, %f55, %f110;
	fma.rn.f32 	%f258, %f257, 0f3BBB989D, 0f3F000000;
	cvt.sat.f32.f32 	%f259, %f258;
	fma.rm.f32 	%f260, %f259, %f115, %f114;
	add.f32 	%f261, %f260, 0fCB40007F;
	neg.f32 	%f262, %f261;
	fma.rn.f32 	%f263, %f257, 0f3FB8AA3B, %f262;
	fma.rn.f32 	%f264, %f257, 0f32A57060, %f263;
	mov.b32 	%r42, %f260;
	shl.b32 	%r43, %r42, 23;
	mov.b32 	%f265, %r43;
	ex2.approx.ftz.f32 	%f266, %f264;
	mul.f32 	%f267, %f266, %f265;
	add.f32 	%f268, %f256, %f267;
	sub.f32 	%f269, %f59, %f110;
	fma.rn.f32 	%f270, %f269, 0f3BBB989D, 0f3F000000;
	cvt.sat.f32.f32 	%f271, %f270;
	fma.rm.f32 	%f272, %f271, %f115, %f114;
	add.f32 	%f273, %f272, 0fCB40007F;
	neg.f32 	%f274, %f273;
	fma.rn.f32 	%f275, %f269, 0f3FB8AA3B, %f274;
	fma.rn.f32 	%f276, %f269, 0f32A57060, %f275;
	mov.b32 	%r44, %f272;
	shl.b32 	%r45, %r44, 23;
	mov.b32 	%f277, %r45;
	ex2.approx.ftz.f32 	%f278, %f276;
	mul.f32 	%f279, %f278, %f277;
	add.f32 	%f280, %f268, %f279;
	sub.f32 	%f281, %f63, %f110;
	fma.rn.f32 	%f282, %f281, 0f3BBB989D, 0f3F000000;
	cvt.sat.f32.f32 	%f283, %f282;
	fma.rm.f32 	%f284, %f283, %f115, %f114;
	add.f32 	%f285, %f284, 0fCB40007F;
	neg.f32 	%f286, %f285;
	fma.rn.f32 	%f287, %f281, 0f3FB8AA3B, %f286;
	fma.rn.f32 	%f288, %f281, 0f32A57060, %f287;
	mov.b32 	%r46, %f284;
	shl.b32 	%r47, %r46, 23;
	mov.b32 	%f289, %r47;
	ex2.approx.ftz.f32 	%f290, %f288;
	mul.f32 	%f291, %f290, %f289;
	add.f32 	%f292, %f280, %f291;
	sub.f32 	%f293, %f67, %f110;
	fma.rn.f32 	%f294, %f293, 0f3BBB989D, 0f3F000000;
	cvt.sat.f32.f32 	%f295, %f294;
	fma.rm.f32 	%f296, %f295, %f115, %f114;
	add.f32 	%f297, %f296, 0fCB40007F;
	neg.f32 	%f298, %f297;
	fma.rn.f32 	%f299, %f293, 0f3FB8AA3B, %f298;
	fma.rn.f32 	%f300, %f293, 0f32A57060, %f299;
	mov.b32 	%r48, %f296;
	shl.b32 	%r49, %r48, 23;
	mov.b32 	%f301, %r49;
	ex2.approx.ftz.f32 	%f302, %f300;
	mul.f32 	%f303, %f302, %f301;
	add.f32 	%f304, %f292, %f303;
	sub.f32 	%f305, %f71, %f110;
	fma.rn.f32 	%f306, %f305, 0f3BBB989D, 0f3F000000;
	cvt.sat.f32.f32 	%f307, %f306;
	fma.rm.f32 	%f308, %f307, %f115, %f114;
	add.f32 	%f309, %f308, 0fCB40007F;
	neg.f32 	%f310, %f309;
	fma.rn.f32 	%f311, %f305, 0f3FB8AA3B, %f310;
	fma.rn.f32 	%f312, %f305, 0f32A57060, %f311;
	mov.b32 	%r50, %f308;
	shl.b32 	%r51, %r50, 23;
	mov.b32 	%f313, %r51;
	ex2.approx.ftz.f32 	%f314, %f312;
	mul.f32 	%f315, %f314, %f313;
	add.f32 	%f316, %f304, %f315;
	sub.f32 	%f317, %f75, %f110;
	fma.rn.f32 	%f318, %f317, 0f3BBB989D, 0f3F000000;
	cvt.sat.f32.f32 	%f319, %f318;
	fma.rm.f32 	%f320, %f319, %f115, %f114;
	add.f32 	%f321, %f320, 0fCB40007F;
	neg.f32 	%f322, %f321;
	fma.rn.f32 	%f323, %f317, 0f3FB8AA3B, %f322;
	fma.rn.f32 	%f324, %f317, 0f32A57060, %f323;
	mov.b32 	%r52, %f320;
	shl.b32 	%r53, %r52, 23;
	mov.b32 	%f325, %r53;
	ex2.approx.ftz.f32 	%f326, %f324;
	mul.f32 	%f327, %f326, %f325;
	add.f32 	%f328, %f316, %f327;
	sub.f32 	%f329, %f79, %f110;
	fma.rn.f32 	%f330, %f329, 0f3BBB989D, 0f3F000000;
	cvt.sat.f32.f32 	%f331, %f330;
	fma.rm.f32 	%f332, %f331, %f115, %f114;
	add.f32 	%f333, %f332, 0fCB40007F;
	neg.f32 	%f334, %f333;
	fma.rn.f32 	%f335, %f329, 0f3FB8AA3B, %f334;
	fma.rn.f32 	%f336, %f329, 0f32A57060, %f335;
	mov.b32 	%r54, %f332;
	shl.b32 	%r55, %r54, 23;
	mov.b32 	%f337, %r55;
	ex2.approx.ftz.f32 	%f338, %f336;
	mul.f32 	%f339, %f338, %f337;
	add.f32 	%f340, %f328, %f339;
	sub.f32 	%f341, %f83, %f110;
	fma.rn.f32 	%f342, %f341, 0f3BBB989D, 0f3F000000;
	cvt.sat.f32.f32 	%f343, %f342;
	fma.rm.f32 	%f344, %f343, %f115, %f114;
	add.f32 	%f345, %f344, 0fCB40007F;
	neg.f32 	%f346, %f345;
	fma.rn.f32 	%f347, %f341, 0f3FB8AA3B, %f346;
	fma.rn.f32 	%f348, %f341, 0f32A57060, %f347;
	mov.b32 	%r56, %f344;
	shl.b32 	%r57, %r56, 23;
	mov.b32 	%f349, %r57;
	ex2.approx.ftz.f32 	%f350, %f348;
	mul.f32 	%f351, %f350, %f349;
	add.f32 	%f352, %f340, %f351;
	sub.f32 	%f353, %f87, %f110;
	fma.rn.f32 	%f354, %f353, 0f3BBB989D, 0f3F000000;
	cvt.sat.f32.f32 	%f355, %f354;
	fma.rm.f32 	%f356, %f355, %f115, %f114;
	add.f32 	%f357, %f356, 0fCB40007F;
	neg.f32 	%f358, %f357;
	fma.rn.f32 	%f359, %f353, 0f3FB8AA3B, %f358;
	fma.rn.f32 	%f360, %f353, 0f32A57060, %f359;
	mov.b32 	%r58, %f356;
	shl.b32 	%r59, %r58, 23;
	mov.b32 	%f361, %r59;
	ex2.approx.ftz.f32 	%f362, %f360;
	mul.f32 	%f363, %f362, %f361;
	add.f32 	%f364, %f352, %f363;
	sub.f32 	%f365, %f91, %f110;
	fma.rn.f32 	%f366, %f365, 0f3BBB989D, 0f3F000000;
	cvt.sat.f32.f32 	%f367, %f366;
	fma.rm.f32 	%f368, %f367, %f115, %f114;
	add.f32 	%f369, %f368, 0fCB40007F;
	neg.f32 	%f370, %f369;
	fma.rn.f32 	%f371, %f365, 0f3FB8AA3B, %f370;
	fma.rn.f32 	%f372, %f365, 0f32A57060, %f371;
	mov.b32 	%r60, %f368;
	shl.b32 	%r61, %r60, 23;
	mov.b32 	%f373, %r61;
	ex2.approx.ftz.f32 	%f374, %f372;
	mul.f32 	%f375, %f374, %f373;
	add.f32 	%f376, %f364, %f375;
	sub.f32 	%f377, %f95, %f110;
	fma.rn.f32 	%f378, %f377, 0f3BBB989D, 0f3F000000;
	cvt.sat.f32.f32 	%f379, %f378;
	fma.rm.f32 	%f380, %f379, %f115, %f114;
	add.f32 	%f381, %f380, 0fCB40007F;
	neg.f32 	%f382, %f381;
	fma.rn.f32 	%f383, %f377, 0f3FB8AA3B, %f382;
	fma.rn.f32 	%f384, %f377, 0f32A57060, %f383;
	mov.b32 	%r62, %f380;
	shl.b32 	%r63, %r62, 23;
	mov.b32 	%f385, %r63;
	ex2.approx.ftz.f32 	%f386, %f384;
	mul.f32 	%f387, %f386, %f385;
	add.f32 	%f388, %f376, %f387;
	sub.f32 	%f389, %f99, %f110;
	fma.rn.f32 	%f390, %f389, 0f3BBB989D, 0f3F000000;
	cvt.sat.f32.f32 	%f391, %f390;
	fma.rm.f32 	%f392, %f391, %f115, %f114;
	add.f32 	%f393, %f392, 0fCB40007F;
	neg.f32 	%f394, %f393;
	fma.rn.f32 	%f395, %f389, 0f3FB8AA3B, %f394;
	fma.rn.f32 	%f396, %f389, 0f32A57060, %f395;
	mov.b32 	%r64, %f392;
	shl.b32 	%r65, %r64, 23;
	mov.b32 	%f397, %r65;
	ex2.approx.ftz.f32 	%f398, %f396;
	mul.f32 	%f399, %f398, %f397;
	add.f32 	%f400, %f388, %f399;
	mov.b32 	%r66, %f400;
	shfl.sync.bfly.b32	%r67|%p32, %r66, 16, 31, -1;
	mov.b32 	%f401, %r67;
	add.f32 	%f402, %f400, %f401;
	mov.b32 	%r68, %f402;
	shfl.sync.bfly.b32	%r69|%p33, %r68, 8, 31, -1;
	mov.b32 	%f403, %r69;
	add.f32 	%f404, %f402, %f403;
	mov.b32 	%r70, %f404;
	shfl.sync.bfly.b32	%r71|%p34, %r70, 4, 31, -1;
	mov.b32 	%f405, %r71;
	add.f32 	%f406, %f404, %f405;
	mov.b32 	%r72, %f406;
	shfl.sync.bfly.b32	%r73|%p35, %r72, 2, 31, -1;
	mov.b32 	%f407, %r73;
	add.f32 	%f408, %f406, %f407;
	mov.b32 	%r74, %f408;
	shfl.sync.bfly.b32	%r75|%p36, %r74, 1, 31, -1;
	mov.b32 	%f409, %r75;
	add.f32 	%f410, %f408, %f409;
	div.rn.f32 	%f411, %f123, %f410;
	div.rn.f32 	%f412, %f135, %f410;
	div.rn.f32 	%f413, %f147, %f410;
	div.rn.f32 	%f414, %f159, %f410;
	div.rn.f32 	%f415, %f171, %f410;
	div.rn.f32 	%f416, %f183, %f410;
	div.rn.f32 	%f417, %f195, %f410;
	div.rn.f32 	%f418, %f207, %f410;
	div.rn.f32 	%f419, %f219, %f410;
	div.rn.f32 	%f420, %f231, %f410;
	div.rn.f32 	%f421, %f243, %f410;
	div.rn.f32 	%f422, %f255, %f410;
	div.rn.f32 	%f423, %f267, %f410;
	div.rn.f32 	%f424, %f279, %f410;
	div.rn.f32 	%f425, %f291, %f410;
	div.rn.f32 	%f426, %f303, %f410;
	div.rn.f32 	%f427, %f315, %f410;
	div.rn.f32 	%f428, %f327, %f410;
	div.rn.f32 	%f429, %f339, %f410;
	div.rn.f32 	%f430, %f351, %f410;
	div.rn.f32 	%f431, %f363, %f410;
	div.rn.f32 	%f432, %f375, %f410;
	div.rn.f32 	%f433, %f387, %f410;
	div.rn.f32 	%f434, %f399, %f410;
	mad.lo.s64 	%rd29, %rd32, %rd16, %rd5;
	shl.b64 	%rd30, %rd29, 2;
	add.s64 	%rd31, %rd6, %rd30;
	st.global.f32 	[%rd31], %f411;
	st.global.f32 	[%rd31+128], %f412;
	st.global.f32 	[%rd31+256], %f413;
	st.global.f32 	[%rd31+384], %f414;
	st.global.f32 	[%rd31+512], %f415;
	st.global.f32 	[%rd31+640], %f416;
	st.global.f32 	[%rd31+768], %f417;
	st.global.f32 	[%rd31+896], %f418;
	st.global.f32 	[%rd31+1024], %f419;
	st.global.f32 	[%rd31+1152], %f420;
	st.global.f32 	[%rd31+1280], %f421;
	st.global.f32 	[%rd31+1408], %f422;
	st.global.f32 	[%rd31+1536], %f423;
	st.global.f32 	[%rd31+1664], %f424;
	st.global.f32 	[%rd31+1792], %f425;
	st.global.f32 	[%rd31+1920], %f426;
	st.global.f32 	[%rd31+2048], %f427;
	st.global.f32 	[%rd31+2176], %f428;
	st.global.f32 	[%rd31+2304], %f429;
	st.global.f32 	[%rd31+2432], %f430;
	st.global.f32 	[%rd31+2560], %f431;
	st.global.f32 	[%rd31+2688], %f432;
	st.global.f32 	[%rd31+2816], %f433;
	st.global.f32 	[%rd31+2944], %f434;
	add.s64 	%rd32, %rd32, %rd9;
	setp.lt.s64 	%p37, %rd32, %rd17;
	@%p37 bra 	$L__BB122_4;
$L__BB122_5:
	ret;

}
	// .globl	_Z15SoftmaxWarpImplI24ElementwiseScaleMaskLoadIffbE11DirectStoreIffEfLi1ELi24ELi32ELi1ELb1EL9Algorithm0EEvT_T0_ll
.visible .entry _Z15SoftmaxWarpImplI24ElementwiseScaleMaskLoadIffbE11DirectStoreIffEfLi1ELi24ELi32ELi1ELb1EL9Algorithm0EEvT_T0_ll(
	.param .align 8 .b8 _Z15SoftmaxWarpImplI24ElementwiseScaleMaskLoadIffbE11DirectStoreIffEfLi1ELi24ELi32ELi1ELb1EL9Algorithm0EEvT_T0_ll_param_0[32],
	.param .align 8 .b8 _Z15SoftmaxWarpImplI24ElementwiseScaleMaskLoadIffbE11DirectStoreIffEfLi1ELi24ELi32ELi1ELb1EL9Algorithm0EEvT_T0_ll_param_1[16],
	.param .u64 _Z15SoftmaxWarpImplI24ElementwiseScaleMaskLoadIffbE11DirectStoreIffEfLi1ELi24ELi32ELi1ELb1EL9Algorithm0EEvT_T0_ll_param_2,
	.param .u64 _Z15SoftmaxWarpImplI24ElementwiseScaleMaskLoadIffbE11DirectStoreIffEfLi1ELi24ELi32ELi1ELb1EL9Algorithm0EEvT_T0_ll_param_3
)
{
	.reg .pred 	%p<86>;
	.reg .b16 	%rs<25>;
	.reg .b32 	%r<109>;
	.reg .b32 	%f<555>;
	.reg .b64 	%rd<63>;

	ld.param.u64 	%rd35, [_Z15SoftmaxWarpImplI24ElementwiseScaleMaskLoadIffbE11DirectStoreIffEfLi1ELi24ELi32ELi1ELb1EL9Algorithm0EEvT_T0_ll_param_1+8];
	ld.param.u64 	%rd34, [_Z15SoftmaxWarpImplI24ElementwiseScaleMaskLoadIffbE11DirectStoreIffEfLi1ELi24ELi32ELi1ELb1EL9Algorithm0EEvT_T0_ll_param_1];
	ld.param.v2.f32 	{%f123, %f124}, [_Z15SoftmaxWarpImplI24ElementwiseScaleMaskLoadIffbE11DirectStoreIffEfLi1ELi24ELi32ELi1ELb1EL9Algorithm0EEvT_T0_ll_param_0+24];
	ld.param.u64 	%rd33, [_Z15SoftmaxWarpImplI24ElementwiseScaleMaskLoadIffbE11DirectStoreIffEfLi1ELi24ELi32ELi1ELb1EL9Algorithm0EEvT_T0_ll_param_0+16];
	ld.param.u64 	%rd32, [_Z15SoftmaxWarpImplI24ElementwiseScaleMaskLoadIffbE11DirectStoreIffEfLi1ELi24ELi32ELi1ELb1EL9Algorithm0EEvT_T0_ll_param_0+8];
	ld.param.u64 	%rd31, [_Z15SoftmaxWarpImplI24ElementwiseScaleMaskLoadIffbE11DirectStoreIffEfLi1ELi24ELi32ELi1ELb1EL9Algorithm0EEvT_T0_ll_param_0];
	ld.param.u64 	%rd37, [_Z15SoftmaxWarpImplI24ElementwiseScaleMaskLoadIffbE11DirectStoreIffEfLi1ELi24ELi32ELi1ELb1EL9Algorithm0EEvT_T0_ll_param_3];
	setp.lt.s64 	%p1, %rd37, 769;
	@%p1 bra 	$L__BB123_2;
	mov.u64 	%rd38, $str;
	cvta.global.u64 	%rd39, %rd38;
	mov.u64 	%rd40, $str$1;
	cvta.global.u64 	%rd41, %rd40;
	mov.u64 	%rd42, __unnamed_124;
	cvta.global.u64 	%rd43, %rd42;
	{ // callseq 123, 0
	.param .b64 param0;
	st.param.b64 	[param0], %rd39;
	.param .b64 param1;
	st.param.b64 	[param1], %rd41;
	.param .b32 param2;
	st.param.b32 	[param2], 219;
	.param .b64 param3;
	st.param.b64 	[param3], %rd43;
	.param .b64 param4;
	st.param.b64 	[param4], 1;
	call.uni 
	__assertfail, 
	(
	param0, 
	param1, 
	param2, 
	param3, 
	param4
	);
	} // callseq 123
$L__BB123_2:
	ld.param.u64 	%rd60, [_Z15SoftmaxWarpImplI24ElementwiseScaleMaskLoadIffbE11DirectStoreIffEfLi1ELi24ELi32ELi1ELb1EL9Algorithm0EEvT_T0_ll_param_2];
	mov.u32 	%r1, %ctaid.x;
	mov.u32 	%r2, %ntid.y;
	mov.u32 	%r3, %tid.y;
	mad.lo.s32 	%r4, %r1, %r2, %r3;
	cvt.s64.s32 	%rd62, %r4;
	setp.le.s64 	%p2, %rd60, %rd62;
	@%p2 bra 	$L__BB123_101;
	mov.u32 	%r5, %tid.x;
	cvt.u64.u32 	%rd2, %r5;
	add.s32 	%r6, %r5, 32;
	cvt.u64.u32 	%rd3, %r6;
	add.s32 	%r7, %r5, 64;
	cvt.u64.u32 	%rd4, %r7;
	add.s32 	%r8, %r5, 96;
	cvt.u64.u32 	%rd5, %r8;
	add.s32 	%r9, %r5, 192;
	cvt.u64.u32 	%rd6, %r9;
	add.s32 	%r10, %r5, 224;
	cvt.u64.u32 	%rd7, %r10;
	add.s32 	%r11, %r5, 256;
	cvt.u64.u32 	%rd8, %r11;
	add.s32 	%r12, %r5, 288;
	cvt.u64.u32 	%rd9, %r12;
	add.s32 	%r13, %r5, 320;
	cvt.u64.u32 	%rd10, %r13;
	add.s32 	%r14, %r5, 352;
	cvt.u64.u32 	%rd11, %r14;
	add.s32 	%r15, %r5, 384;
	cvt.u64.u32 	%rd12, %r15;
	add.s32 	%r16, %r5, 416;
	cvt.u64.u32 	%rd13, %r16;
	add.s32 	%r17, %r5, 448;
	cvt.u64.u32 	%rd14, %r17;
	add.s32 	%r18, %r5, 480;
	cvt.u64.u32 	%rd15, %r18;
	add.s32 	%r19, %r5, 512;
	cvt.u64.u32 	%rd16, %r19;
	add.s32 	%r20, %r5, 544;
	cvt.u64.u32 	%rd17, %r20;
	add.s32 	%r21, %r5, 576;
	cvt.u64.u32 	%rd18, %r21;
	add.s32 	%r22, %r5, 608;
	cvt.u64.u32 	%rd19, %r22;
	add.s32 	%r23, %r5, 640;
	cvt.u64.u32 	%rd20, %r23;
	add.s32 	%r24, %r5, 704;
	cvt.u64.u32 	%rd21, %r24;
	add.s32 	%r25, %r5, 736;
	cvt.u64.u32 	%rd22, %r25;
	add.s32 	%r27, %r5, 128;
	add.s32 	%r29, %r5, 160;
	add.s32 	%r31, %r5, 672;
	mov.u32 	%r106, %nctaid.x;
	mul.lo.s32 	%r108, %r106, %r2;
$L__BB123_4:
	cvta.to.global.u64 	%rd24, %rd31;
	cvta.to.global.u64 	%rd25, %rd32;
	setp.le.s64 	%p3, %rd37, %rd2;
	mul.lo.s64 	%rd26, %rd62, %rd33;
	mov.f32 	%f507, 0fFF800000;
	mov.f32 	%f510, %f507;
	@%p3 bra 	$L__BB123_6;
	add.s64 	%rd44, %rd26, %rd2;
	shl.b64 	%rd45, %rd44, 2;
	add.s64 	%rd46, %rd24, %rd45;
	ld.global.f32 	%f126, [%rd46];
	add.s64 	%rd47, %rd25, %rd44;
	ld.global.u8 	%rs1, [%rd47];
	setp.eq.s16 	%p4, %rs1, 0;
	mul.f32 	%f127, %f124, %f126;
	selp.f32 	%f507, %f123, %f127, %p4;
	max.f32 	%f510, %f507, 0fFF800000;
$L__BB123_6:
	setp.le.s64 	%p5, %rd37, %rd3;
	add.s64 	%rd48, %rd26, %rd2;
	add.s64 	%rd27, %rd25, %rd48;
	shl.b64 	%rd49, %rd48, 2;
	add.s64 	%rd28, %rd24, %rd49;
	mov.f32 	%f509, 0fFF800000;
	@%p5 bra 	$L__BB123_8;
	ld.global.f32 	%f129, [%rd28+128];
	ld.global.u8 	%rs2, [%rd27+32];
	setp.eq.s16 	%p6, %rs2, 0;
	mul.f32 	%f130, %f124, %f129;
	selp.f32 	%f509, %f123, %f130, %p6;
	max.f32 	%f510, %f510, %f509;
$L__BB123_8:
	setp.le.s64 	%p7, %rd37, %rd4;
	mov.f32 	%f511, 0fFF800000;
	@%p7 bra 	$L__BB123_10;
	ld.global.f32 	%f132, [%rd28+256];
	ld.global.u8 	%rs3, [%rd27+64];
	setp.eq.s16 	%p8, %rs3, 0;
	mul.f32 	%f133, %f124, %f132;
	selp.f32 	%f511, %f123, %f133, %p8;
	max.f32 	%f510, %f510, %f511;
$L__BB123_10:
	setp.le.s64 	%p9, %rd37, %rd5;
	mov.f32 	%f513, 0fFF800000;
	@%p9 bra 	$L__BB123_12;
	ld.global.f32 	%f135, [%rd28+384];
	ld.global.u8 	%rs4, [%rd27+96];
	setp.eq.s16 	%p10, %rs4, 0;
	mul.f32 	%f136, %f124, %f135;
	selp.f32 	%f513, %f123, %f136, %p10;
	max.f32 	%f510, %f510, %f513;
$L__BB123_12:
	cvt.u64.u32 	%rd50, %r27;
	setp.le.s64 	%p11, %rd37, %rd50;
	mov.f32 	%f515, 0fFF800000;
	@%p11 bra 	$L__BB123_14;
	ld.global.f32 	%f138, [%rd28+512];
	ld.global.u8 	%rs5, [%rd27+128];
	setp.eq.s16 	%p12, %rs5, 0;
	mul.f32 	%f139, %f124, %f138;
	selp.f32 	%f515, %f123, %f139, %p12;
	max.f32 	%f510, %f510, %f515;
$L__BB123_14:
	cvt.u64.u32 	%rd51, %r29;
	setp.le.s64 	%p13, %rd37, %rd51;
	mov.f32 	%f517, 0fFF800000;
	@%p13 bra 	$L__BB123_16;
	ld.global.f32 	%f141, [%rd28+640];
	ld.global.u8 	%rs6, [%rd27+160];
	setp.eq.s16 	%p14, %rs6, 0;
	mul.f32 	%f142, %f124, %f141;
	selp.f32 	%f517, %f123, %f142, %p14;
	max.f32 	%f510, %f510, %f517;
$L__BB123_16:
	setp.le.s64 	%p15, %rd37, %rd6;
	mov.f32 	%f519, 0fFF800000;
	@%p15 bra 	$L__BB123_18;
	ld.global.f32 	%f144, [%rd28+768];
	ld.global.u8 	%rs7, [%rd27+192];
	setp.eq.s16 	%p16, %rs7, 0;
	mul.f32 	%f145, %f124, %f144;
	selp.f32 	%f519, %f123, %f145, %p16;
	max.f32 	%f510, %f510, %f519;
$L__BB123_18:
	setp.le.s64 	%p17, %rd37, %rd7;
	mov.f32 	%f521, 0fFF800000;
	@%p17 bra 	$L__BB123_20;
	ld.global.f32 	%f147, [%rd28+896];
	ld.global.u8 	%rs8, [%rd27+224];
	setp.eq.s16 	%p18, %rs8, 0;
	mul.f32 	%f148, %f124, %f147;
	selp.f32 	%f521, %f123, %f148, %p18;
	max.f32 	%f510, %f510, %f521;
$L__BB123_20:
	setp.le.s64 	%p19, %rd37, %rd8;
	mov.f32 	%f523, 0fFF800000;
	@%p19 bra 	$L__BB123_22;
	ld.global.f32 	%f150, [%rd28+1024];
	ld.global.u8 	%rs9, [%rd27+256];
	setp.eq.s16 	%p20, %rs9, 0;
	mul.f32 	%f151, %f124, %f150;
	selp.f32 	%f523, %f123, %f151, %p20;
	max.f32 	%f510, %f510, %f523;
$L__BB123_22:
	setp.le.s64 	%p21, %rd37, %rd9;
	mov.f32 	%f525, 0fFF800000;
	@%p21 bra 	$L__BB123_24;
	ld.global.f32 	%f153, [%rd28+1152];
	ld.global.u8 	%rs10, [%rd27+288];
	setp.eq.s16 	%p22, %rs10, 0;
	mul.f32 	%f154, %f124, %f153;
	selp.f32 	%f525, %f123, %f154, %p22;
	max.f32 	%f510, %f510, %f525;
$L__BB123_24:
	setp.le.s64 	%p23, %rd37, %rd10;
	mov.f32 	%f527, 0fFF800000;
	@%p23 bra 	$L__BB123_26;
	ld.global.f32 	%f156, [%rd28+1280];
	ld.global.u8 	%rs11, [%rd27+320];
	setp.eq.s16 	%p24, %rs11, 0;
	mul.f32 	%f157, %f124, %f156;
	selp.f32 	%f527, %f123, %f157, %p24;
	max.f32 	%f510, %f510, %f527;
$L__BB123_26:
	setp.le.s64 	%p25, %rd37, %rd11;
	mov.f32 	%f529, 0fFF800000;
	@%p25 bra 	$L__BB123_28;
	ld.global.f32 	%f159, [%rd28+1408];
	ld.global.u8 	%rs12, [%rd27+352];
	setp.eq.s16 	%p26, %rs12, 0;
	mul.f32 	%f160, %f124, %f159;
	selp.f32 	%f529, %f123, %f160, %p26;
	max.f32 	%f510, %f510, %f529;
$L__BB123_28:
	setp.le.s64 	%p27, %rd37, %rd12;
	mov.f32 	%f531, 0fFF800000;
	@%p27 bra 	$L__BB123_30;
	ld.global.f32 	%f162, [%rd28+1536];
	ld.global.u8 	%rs13, [%rd27+384];
	setp.eq.s16 	%p28, %rs13, 0;
	mul.f32 	%f163, %f124, %f162;
	selp.f32 	%f531, %f123, %f163, %p28;
	max.f32 	%f510, %f510, %f531;
$L__BB123_30:
	setp.le.s64 	%p29, %rd37, %rd13;
	mov.f32 	%f533, 0fFF800000;
	@%p29 bra 	$L__BB123_32;
	ld.global.f32 	%f165, [%rd28+1664];
	ld.global.u8 	%rs14, [%rd27+416];
	setp.eq.s16 	%p30, %rs14, 0;
	mul.f32 	%f166, %f124, %f165;
	selp.f32 	%f533, %f123, %f166, %p30;
	max.f32 	%f510, %f510, %f533;
$L__BB123_32:
	setp.le.s64 	%p31, %rd37, %rd14;
	mov.f32 	%f535, 0fFF800000;
	@%p31 bra 	$L__BB123_34;
	ld.global.f32 	%f168, [%rd28+1792];
	ld.global.u8 	%rs15, [%rd27+448];
	setp.eq.s16 	%p32, %rs15, 0;
	mul.f32 	%f169, %f124, %f168;
	selp.f32 	%f535, %f123, %f169, %p32;
	max.f32 	%f510, %f510, %f535;
$L__BB123_34:
	setp.le.s64 	%p33, %rd37, %rd15;
	mov.f32 	%f537, 0fFF800000;
	@%p33 bra 	$L__BB123_36;
	ld.global.f32 	%f171, [%rd28+1920];
	ld.global.u8 	%rs16, [%rd27+480];
	setp.eq.s16 	%p34, %rs16, 0;
	mul.f32 	%f172, %f124, %f171;
	selp.f32 	%f537, %f123, %f172, %p34;
	max.f32 	%f510, %f510, %f537;
$L__BB123_36:
	setp.le.s64 	%p35, %rd37, %rd16;
	mov.f32 	%f539, 0fFF800000;
	@%p35 bra 	$L__BB123_38;
	ld.global.f32 	%f174, [%rd28+2048];
	ld.global.u8 	%rs17, [%rd27+512];
	setp.eq.s16 	%p36, %rs17, 0;
	mul.f32 	%f175, %f124, %f174;
	selp.f32 	%f539, %f123, %f175, %p36;
	max.f32 	%f510, %f510, %f539;
$L__BB123_38:
	setp.le.s64 	%p37, %rd37, %rd17;
	mov.f32 	%f541, 0fFF800000;
	@%p37 bra 	$L__BB123_40;
	ld.global.f32 	%f177, [%rd28+2176];
	ld.global.u8 	%rs18, [%rd27+544];
	setp.eq.s16 	%p38, %rs18, 0;
	mul.f32 	%f178, %f124, %f177;
	selp.f32 	%f541, %f123, %f178, %p38;
	max.f32 	%f510, %f510, %f541;
$L__BB123_40:
	setp.le.s64 	%p39, %rd37, %rd18;
	mov.f32 	%f543, 0fFF800000;
	@%p39 bra 	$L__BB123_42;
	ld.global.f32 	%f180, [%rd28+2304];
	ld.global.u8 	%rs19, [%rd27+576];
	setp.eq.s16 	%p40, %rs19, 0;
	mul.f32 	%f181, %f124, %f180;
	selp.f32 	%f543, %f123, %f181, %p40;
	max.f32 	%f510, %f510, %f543;
$L__BB123_42:
	setp.le.s64 	%p41, %rd37, %rd19;
	mov.f32 	%f545, 0fFF800000;
	@%p41 bra 	$L__BB123_44;
	ld.global.f32 	%f183, [%rd28+2432];
	ld.global.u8 	%rs20, [%rd27+608];
	setp.eq.s16 	%p42, %rs20, 0;
	mul.f32 	%f184, %f124, %f183;
	selp.f32 	%f545, %f123, %f184, %p42;
	max.f32 	%f510, %f510, %f545;
$L__BB123_44:
	setp.le.s64 	%p43, %rd37, %rd20;
	mov.f32 	%f547, 0fFF800000;
	@%p43 bra 	$L__BB123_46;
	ld.global.f32 	%f186, [%rd28+2560];
	ld.global.u8 	%rs21, [%rd27+640];
	setp.eq.s16 	%p44, %rs21, 0;
	mul.f32 	%f187, %f124, %f186;
	selp.f32 	%f547, %f123, %f187, %p44;
	max.f32 	%f510, %f510, %f547;
$L__BB123_46:
	cvt.u64.u32 	%rd52, %r31;
	setp.le.s64 	%p45, %rd37, %rd52;
	mov.f32 	%f549, 0fFF800000;
	@%p45 bra 	$L__BB123_48;
	ld.global.f32 	%f189, [%rd28+2688];
	ld.global.u8 	%rs22, [%rd27+672];
	setp.eq.s16 	%p46, %rs22, 0;
	mul.f32 	%f190, %f124, %f189;
	selp.f32 	%f549, %f123, %f190, %p46;
	max.f32 	%f510, %f510, %f549;
$L__BB123_48:
	setp.le.s64 	%p47, %rd37, %rd21;
	mov.f32 	%f551, 0fFF800000;
	@%p47 bra 	$L__BB123_50;
	ld.global.f32 	%f192, [%rd28+2816];
	ld.global.u8 	%rs23, [%rd27+704];
	setp.eq.s16 	%p48, %rs23, 0;
	mul.f32 	%f193, %f124, %f192;
	selp.f32 	%f551, %f123, %f193, %p48;
	max.f32 	%f510, %f510, %f551;
$L__BB123_50:
	setp.le.s64 	%p49, %rd37, %rd22;
	mov.f32 	%f553, 0fFF800000;
	@%p49 bra 	$L__BB123_52;
	ld.global.f32 	%f195, [%rd28+2944];
	ld.global.u8 	%rs24, [%rd27+736];
	setp.eq.s16 	%p50, %rs24, 0;
	mul.f32 	%f196, %f124, %f195;
	selp.f32 	%f553, %f123, %f196, %p50;
	max.f32 	%f510, %f510, %f553;
$L__BB123_52:
	setp.le.s64 	%p51, %rd37, %rd2;
	mov.b32 	%r32, %f510;
	shfl.sync.bfly.b32	%r33|%p52, %r32, 16, 31, -1;
	mov.b32 	%f197, %r33;
	max.f32 	%f198, %f510, %f197;
	mov.b32 	%r34, %f198;
	shfl.sync.bfly.b32	%r35|%p53, %r34, 8, 31, -1;
	mov.b32 	%f199, %r35;
	max.f32 	%f200, %f198, %f199;
	mov.b32 	%r36, %f200;
	shfl.sync.bfly.b32	%r37|%p54, %r36, 4, 31, -1;
	mov.b32 	%f201, %r37;
	max.f32 	%f202, %f200, %f201;
	mov.b32 	%r38, %f202;
	shfl.sync.bfly.b32	%r39|%p55, %r38, 2, 31, -1;
	mov.b32 	%f203, %r39;
	max.f32 	%f204, %f202, %f203;
	mov.b32 	%r40, %f204;
	shfl.sync.bfly.b32	%r41|%p56, %r40, 1, 31, -1;
	mov.b32 	%f205, %r41;
	max.f32 	%f206, %f204, %f205;
	sub.f32 	%f207, %f507, %f206;
	fma.rn.f32 	%f208, %f207, 0f3BBB989D, 0f3F000000;
	cvt.sat.f32.f32 	%f209, %f208;
	mov.f32 	%f210, 0f4B400001;
	mov.f32 	%f211, 0f437C0000;
	fma.rm.f32 	%f212, %f209, %f211, %f210;
	add.f32 	%f213, %f212, 0fCB40007F;
	neg.f32 	%f214, %f213;
	fma.rn.f32 	%f215, %f207, 0f3FB8AA3B, %f214;
	fma.rn.f32 	%f216, %f207, 0f32A57060, %f215;
	mov.b32 	%r42, %f212;
	shl.b32 	%r43, %r42, 23;
	mov.b32 	%f217, %r43;
	ex2.approx.ftz.f32 	%f218, %f216;
	mul.f32 	%f219, %f218, %f217;
	add.f32 	%f220, %f219, 0f00000000;
	sub.f32 	%f221, %f509, %f206;
	fma.rn.f32 	%f222, %f221, 0f3BBB989D, 0f3F000000;
	cvt.sat.f32.f32 	%f223, %f222;
	fma.rm.f32 	%f224, %f223, %f211, %f210;
	add.f32 	%f225, %f224, 0fCB40007F;
	neg.f32 	%f226, %f225;
	fma.rn.f32 	%f227, %f221, 0f3FB8AA3B, %f226;
	fma.rn.f32 	%f228, %f221, 0f32A57060, %f227;
	mov.b32 	%r44, %f224;
	shl.b32 	%r45, %r44, 23;
	mov.b32 	%f229, %r45;
	ex2.approx.ftz.f32 	%f230, %f228;
	mul.f32 	%f231, %f230, %f229;
	add.f32 	%f232, %f220, %f231;
	sub.f32 	%f233, %f511, %f206;
	fma.rn.f32 	%f234, %f233, 0f3BBB989D, 0f3F000000;
	cvt.sat.f32.f32 	%f235, %f234;
	fma.rm.f32 	%f236, %f235, %f211, %f210;
	add.f32 	%f237, %f236, 0fCB40007F;
	neg.f32 	%f238, %f237;
	fma.rn.f32 	%f239, %f233, 0f3FB8AA3B, %f238;
	fma.rn.f32 	%f240, %f233, 0f32A57060, %f239;
	mov.b32 	%r46, %f236;
	shl.b32 	%r47, %r46, 23;
	mov.b32 	%f241, %r47;
	ex2.approx.ftz.f32 	%f242, %f240;
	mul.f32 	%f243, %f242, %f241;
	add.f32 	%f244, %f232, %f243;
	sub.f32 	%f245, %f513, %f206;
	fma.rn.f32 	%f246, %f245, 0f3BBB989D, 0f3F000000;
	cvt.sat.f32.f32 	%f247, %f246;
	fma.rm.f32 	%f248, %f247, %f211, %f210;
	add.f32 	%f249, %f248, 0fCB40007F;
	neg.f32 	%f250, %f249;
	fma.rn.f32 	%f251, %f245, 0f3FB8AA3B, %f250;
	fma.rn.f32 	%f252, %f245, 0f32A57060, %f251;
	mov.b32 	%r48, %f248;
	shl.b32 	%r49, %r48, 23;
	mov.b32 	%f253, %r49;
	ex2.approx.ftz.f32 	%f254, %f252;
	mul.f32 	%f255, %f254, %f253;
	add.f32 	%f256, %f244, %f255;
	sub.f32 	%f257, %f515, %f206;
	fma.rn.f32 	%f258, %f257, 0f3BBB989D, 0f3F000000;
	cvt.sat.f32.f32 	%f259, %f258;
	fma.rm.f32 	%f260, %f259, %f211, %f210;
	add.f32 	%f261, %f260, 0fCB40007F;
	neg.f32 	%f262, %f261;
	fma.rn.f32 	%f263, %f257, 0f3FB8AA3B, %f262;
	fma.rn.f32 	%f264, %f257, 0f32A57060, %f263;
	mov.b32 	%r50, %f260;
	shl.b32 	%r51, %r50, 23;
	mov.b32 	%f265, %r51;
	ex2.approx.ftz.f32 	%f266, %f264;
	mul.f32 	%f267, %f266, %f265;
	add.f32 	%f268, %f256, %f267;
	sub.f32 	%f269, %f517, %f206;
	fma.rn.f32 	%f270, %f269, 0f3BBB989D, 0f3F000000;
	cvt.sat.f32.f32 	%f271, %f270;
	fma.rm.f32 	%f272, %f271, %f211, %f210;
	add.f32 	%f273, %f272, 0fCB40007F;
	neg.f32 	%f274, %f273;
	fma.rn.f32 	%f275, %f269, 0f3FB8AA3B, %f274;
	fma.rn.f32 	%f276, %f269, 0f32A57060, %f275;
	mov.b32 	%r52, %f272;
	shl.b32 	%r53, %r52, 23;
	mov.b32 	%f277, %r53;
	ex2.approx.ftz.f32 	%f278, %f276;
	mul.f32 	%f279, %f278, %f277;
	add.f32 	%f280, %f268, %f279;
	sub.f32 	%f281, %f519, %f206;
	fma.rn.f32 	%f282, %f281, 0f3BBB989D, 0f3F000000;
	cvt.sat.f32.f32 	%f283, %f282;
	fma.rm.f32 	%f284, %f283, %f211, %f210;
	add.f32 	%f285, %f284, 0fCB40007F;
	neg.f32 	%f286, %f285;
	fma.rn.f32 	%f287, %f281, 0f3FB8AA3B, %f286;
	fma.rn.f32 	%f288, %f281, 0f32A57060, %f287;
	mov.b32 	%r54, %f284;
	shl.b32 	%r55, %r54, 23;
	mov.b32 	%f289, %r55;
	ex2.approx.ftz.f32 	%f290, %f288;
	mul.f32 	%f291, %f290, %f289;
	add.f32 	%f292, %f280, %f291;
	sub.f32 	%f293, %f521, %f206;
	fma.rn.f32 	%f294, %f293, 0f3BBB989D, 0f3F000000;
	cvt.sat.f32.f32 	%f295, %f294;
	fma.rm.f32 	%f296, %f295, %f211, %f210;
	add.f32 	%f297, %f296, 0fCB40007F;
	neg.f32 	%f298, %f297;
	fma.rn.f32 	%f299, %f293, 0f3FB8AA3B, %f298;
	fma.rn.f32 	%f300, %f293, 0f32A57060, %f299;
	mov.b32 	%r56, %f296;
	shl.b32 	%r57, %r56, 23;
	mov.b32 	%f301, %r57;
	ex2.approx.ftz.f32 	%f302, %f300;
	mul.f32 	%f303, %f302, %f301;
	add.f32 	%f304, %f292, %f303;
	sub.f32 	%f305, %f523, %f206;
	fma.rn.f32 	%f306, %f305, 0f3BBB989D, 0f3F000000;
	cvt.sat.f32.f32 	%f307, %f306;
	fma.rm.f32 	%f308, %f307, %f211, %f210;
	add.f32 	%f309, %f308, 0fCB40007F;
	neg.f32 	%f310, %f309;
	fma.rn.f32 	%f311, %f305, 0f3FB8AA3B, %f310;
	fma.rn.f32 	%f312, %f305, 0f32A57060, %f311;
	mov.b32 	%r58, %f308;
	shl.b32 	%r59, %r58, 23;
	mov.b32 	%f313, %r59;
	ex2.approx.ftz.f32 	%f314, %f312;
	mul.f32 	%f315, %f314, %f313;
	add.f32 	%f316, %f304, %f315;
	sub.f32 	%f317, %f525, %f206;
	fma.rn.f32 	%f318, %f317, 0f3BBB989D, 0f3F000000;
	cvt.sat.f32.f32 	%f319, %f318;
	fma.rm.f32 	%f320, %f319, %f211, %f210;
	add.f32 	%f321, %f320, 0fCB40007F;
	neg.f32 	%f322, %f321;
	fma.rn.f32 	%f323, %f317, 0f3FB8AA3B, %f322;
	fma.rn.f32 	%f324, %f317, 0f32A57060, %f323;
	mov.b32 	%r60, %f320;
	shl.b32 	%r61, %r60, 23;
	mov.b32 	%f325, %r61;
	ex2.approx.ftz.f32 	%f326, %f324;
	mul.f32 	%f327, %f326, %f325;
	add.f32 	%f328, %f316, %f327;
	sub.f32 	%f329, %f527, %f206;
	fma.rn.f32 	%f330, %f329, 0f3BBB989D, 0f3F000000;
	cvt.sat.f32.f32 	%f331, %f330;
	fma.rm.f32 	%f332, %f331, %f211, %f210;
	add.f32 	%f333, %f332, 0fCB40007F;
	neg.f32 	%f334, %f333;
	fma.rn.f32 	%f335, %f329, 0f3FB8AA3B, %f334;
	fma.rn.f32 	%f336, %f329, 0f32A57060, %f335;
	mov.b32 	%r62, %f332;
	shl.b32 	%r63, %r62, 23;
	mov.b32 	%f337, %r63;
	ex2.approx.ftz.f32 	%f338, %f336;
	mul.f32 	%f339, %f338, %f337;
	add.f32 	%f340, %f328, %f339;
	sub.f32 	%f341, %f529, %f206;
	fma.rn.f32 	%f342, %f341, 0f3BBB989D, 0f3F000000;
	cvt.sat.f32.f32 	%f343, %f342;
	fma.rm.f32 	%f344, %f343, %f211, %f210;
	add.f32 	%f345, %f344, 0fCB40007F;
	neg.f32 	%f346, %f345;
	fma.rn.f32 	%f347, %f341, 0f3FB8AA3B, %f346;
	fma.rn.f32 	%f348, %f341, 0f32A57060, %f347;
	mov.b32 	%r64, %f344;
	shl.b32 	%r65, %r64, 23;
	mov.b32 	%f349, %r65;
	ex2.approx.ftz.f32 	%f350, %f348;
	mul.f32 	%f351, %f350, %f349;
	add.f32 	%f352, %f340, %f351;
	sub.f32 	%f353, %f531, %f206;
	fma.rn.f32 	%f354, %f353, 0f3BBB989D, 0f3F000000;
	cvt.sat.f32.f32 	%f355, %f354;
	fma.rm.f32 	%f356, %f355, %f211, %f210;
	add.f32 	%f357, %f356, 0fCB40007F;
	neg.f32 	%f358, %f357;
	fma.rn.f32 	%f359, %f353, 0f3FB8AA3B, %f358;
	fma.rn.f32 	%f360, %f353, 0f32A57060, %f359;
	mov.b32 	%r66, %f356;
	shl.b32 	%r67, %r66, 23;
	mov.b32 	%f361, %r67;
	ex2.approx.ftz.f32 	%f362, %f360;
	mul.f32 	%f363, %f362, %f361;
	add.f32 	%f364, %f352, %f363;
	sub.f32 	%f365, %f533, %f206;
	fma.rn.f32 	%f366, %f365, 0f3BBB989D, 0f3F000000;
	cvt.sat.f32.f32 	%f367, %f366;
	fma.rm.f32 	%f368, %f367, %f211, %f210;
	add.f32 	%f369, %f368, 0fCB40007F;
	neg.f32 	%f370, %f369;
	fma.rn.f32 	%f371, %f365, 0f3FB8AA3B, %f370;
	fma.rn.f32 	%f372, %f365, 0f32A57060, %f371;
	mov.b32 	%r68, %f368;
	shl.b32 	%r69, %r68, 23;
	mov.b32 	%f373, %r69;
	ex2.approx.ftz.f32 	%f374, %f372;
	mul.f32 	%f375, %f374, %f373;
	add.f32 	%f376, %f364, %f375;
	sub.f32 	%f377, %f535, %f206;
	fma.rn.f32 	%f378, %f377, 0f3BBB989D, 0f3F000000;
	cvt.sat.f32.f32 	%f379, %f378;
	fma.rm.f32 	%f380, %f379, %f211, %f210;
	add.f32 	%f381, %f380, 0fCB40007F;
	neg.f32 	%f382, %f381;
	fma.rn.f32 	%f383, %f377, 0f3FB8AA3B, %f382;
	fma.rn.f32 	%f384, %f377, 0f32A57060, %f383;
	mov.b32 	%r70, %f380;
	shl.b32 	%r71, %r70, 23;
	mov.b32 	%f385, %r71;
	ex2.approx.ftz.f32 	%f386, %f384;
	mul.f32 	%f387, %f386, %f385;
	add.f32 	%f388, %f376, %f387;
	sub.f32 	%f389, %f537, %f206;
	fma.rn.f32 	%f390, %f389, 0f3BBB989D, 0f3F000000;
	cvt.sat.f32.f32 	%f391, %f390;
	fma.rm.f32 	%f392, %f391, %f211, %f210;
	add.f32 	%f393, %f392, 0fCB40007F;
	neg.f32 	%f394, %f393;
	fma.rn.f32 	%f395, %f389, 0f3FB8AA3B, %f394;
	fma.rn.f32 	%f396, %f389, 0f32A57060, %f395;
	mov.b32 	%r72, %f392;
	shl.b32 	%r73, %r72, 23;
	mov.b32 	%f397, %r73;
	ex2.approx.ftz.f32 	%f398, %f396;
	mul.f32 	%f399, %f398, %f397;
	add.f32 	%f400, %f388, %f399;
	sub.f32 	%f401, %f539, %f206;
	fma.rn.f32 	%f402, %f401, 0f3BBB989D, 0f3F000000;
	cvt.sat.f32.f32 	%f403, %f402;
	fma.rm.f32 	%f404, %f403, %f211, %f210;
	add.f32 	%f405, %f404, 0fCB40007F;
	neg.f32 	%f406, %f405;
	fma.rn.f32 	%f407, %f401, 0f3FB8AA3B, %f406;
	fma.rn.f32 	%f408, %f401, 0f32A57060, %f407;
	mov.b32 	%r74, %f404;
	shl.b32 	%r75, %r74, 23;
	mov.b32 	%f409, %r75;
	ex2.approx.ftz.f32 	%f410, %f408;
	mul.f32 	%f411, %f410, %f409;
	add.f32 	%f412, %f400, %f411;
	sub.f32 	%f413, %f541, %f206;
	fma.rn.f32 	%f414, %f413, 0f3BBB989D, 0f3F000000;
	cvt.sat.f32.f32 	%f415, %f414;
	fma.rm.f32 	%f416, %f415, %f211, %f210;
	add.f32 	%f417, %f416, 0fCB40007F;
	neg.f32 	%f418, %f417;
	fma.rn.f32 	%f419, %f413, 0f3FB8AA3B, %f418;
	fma.rn.f32 	%f420, %f413, 0f32A57060, %f419;
	mov.b32 	%r76, %f416;
	shl.b32 	%r77, %r76, 23;
	mov.b32 	%f421, %r77;
	ex2.approx.ftz.f32 	%f422, %f420;
	mul.f32 	%f423, %f422, %f421;
	add.f32 	%f424, %f412, %f423;
	sub.f32 	%f425, %f543, %f206;
	fma.rn.f32 	%f426, %f425, 0f3BBB989D, 0f3F000000;
	cvt.sat.f32.f32 	%f427, %f426;
	fma.rm.f32 	%f428, %f427, %f211, %f210;
	add.f32 	%f429, %f428, 0fCB40007F;
	neg.f32 	%f430, %f429;
	fma.rn.f32 	%f431, %f425, 0f3FB8AA3B, %f430;
	fma.rn.f32 	%f432, %f425, 0f32A57060, %f431;
	mov.b32 	%r78, %f428;
	shl.b32 	%r79, %r78, 23;
	mov.b32 	%f433, %r79;
	ex2.approx.ftz.f32 	%f434, %f432;
	mul.f32 	%f435, %f434, %f433;
	add.f32 	%f436, %f424, %f435;
	sub.f32 	%f437, %f545, %f206;
	fma.rn.f32 	%f438, %f437, 0f3BBB989D, 0f3F000000;
	cvt.sat.f32.f32 	%f439, %f438;
	fma.rm.f32 	%f440, %f439, %f211, %f210;
	add.f32 	%f441, %f440, 0fCB40007F;
	neg.f32 	%f442, %f441;
	fma.rn.f32 	%f443, %f437, 0f3FB8AA3B, %f442;
	fma.rn.f32 	%f444, %f437, 0f32A57060, %f443;
	mov.b32 	%r80, %f440;
	shl.b32 	%r81, %r80, 23;
	mov.b32 	%f445, %r81;
	ex2.approx.ftz.f32 	%f446, %f444;
	mul.f32 	%f447, %f446, %f445;
	add.f32 	%f448, %f436, %f447;
	sub.f32 	%f449, %f547, %f206;
	fma.rn.f32 	%f450, %f449, 0f3BBB989D, 0f3F000000;
	cvt.sat.f32.f32 	%f451, %f450;
	fma.rm.f32 	%f452, %f451, %f211, %f210;
	add.f32 	%f453, %f452, 0fCB40007F;
	neg.f32 	%f454, %f453;
	fma.rn.f32 	%f455, %f449, 0f3FB8AA3B, %f454;
	fma.rn.f32 	%f456, %f449, 0f32A57060, %f455;
	mov.b32 	%r82, %f452;
	shl.b32 	%r83, %r82, 23;
	mov.b32 	%f457, %r83;
	ex2.approx.ftz.f32 	%f458, %f456;
	mul.f32 	%f459, %f458, %f457;
	add.f32 	%f460, %f448, %f459;
	sub.f32 	%f461, %f549, %f206;
	fma.rn.f32 	%f462, %f461, 0f3BBB989D, 0f3F000000;
	cvt.sat.f32.f32 	%f463, %f462;
	fma.rm.f32 	%f464, %f463, %f211, %f210;
	add.f32 	%f465, %f464, 0fCB40007F;
	neg.f32 	%f466, %f465;
	fma.rn.f32 	%f467, %f461, 0f3FB8AA3B, %f466;
	fma.rn.f32 	%f468, %f461, 0f32A57060, %f467;
	mov.b32 	%r84, %f464;
	shl.b32 	%r85, %r84, 23;
	mov.b32 	%f469, %r85;
	ex2.approx.ftz.f32 	%f470, %f468;
	mul.f32 	%f471, %f470, %f469;
	add.f32 	%f472, %f460, %f471;
	sub.f32 	%f473, %f551, %f206;
	fma.rn.f32 	%f474, %f473, 0f3BBB989D, 0f3F000000;
	cvt.sat.f32.f32 	%f475, %f474;
	fma.rm.f32 	%f476, %f475, %f211, %f210;
	add.f32 	%f477, %f476, 0fCB40007F;
	neg.f32 	%f478, %f477;
	fma.rn.f32 	%f479, %f473, 0f3FB8AA3B, %f478;
	fma.rn.f32 	%f480, %f473, 0f32A57060, %f479;
	mov.b32 	%r86, %f476;
	shl.b32 	%r87, %r86, 23;
	mov.b32 	%f481, %r87;
	ex2.approx.ftz.f32 	%f482, %f480;
	mul.f32 	%f483, %f482, %f481;
	add.f32 	%f484, %f472, %f483;
	sub.f32 	%f485, %f553, %f206;
	fma.rn.f32 	%f486, %f485, 0f3BBB989D, 0f3F000000;
	cvt.sat.f32.f32 	%f487, %f486;
	fma.rm.f32 	%f488, %f487, %f211, %f210;
	add.f32 	%f489, %f488, 0fCB40007F;
	neg.f32 	%f490, %f489;
	fma.rn.f32 	%f491, %f485, 0f3FB8AA3B, %f490;
	fma.rn.f32 	%f492, %f485, 0f32A57060, %f491;
	mov.b32 	%r88, %f488;
	shl.b32 	%r89, %r88, 23;
	mov.b32 	%f493, %r89;
	ex2.approx.ftz.f32 	%f494, %f492;
	mul.f32 	%f495, %f494, %f493;
	add.f32 	%f496, %f484, %f495;
	mov.b32 	%r90, %f496;
	shfl.sync.bfly.b32	%r91|%p57, %r90, 16, 31, -1;
	mov.b32 	%f497, %r91;
	add.f32 	%f498, %f496, %f497;
	mov.b32 	%r92, %f498;
	shfl.sync.bfly.b32	%r93|%p58, %r92, 8, 31, -1;
	mov.b32 	%f499, %r93;
	add.f32 	%f500, %f498, %f499;
	mov.b32 	%r94, %f500;
	shfl.sync.bfly.b32	%r95|%p59, %r94, 4, 31, -1;
	mov.b32 	%f501, %r95;
	add.f32 	%f502, %f500, %f501;
	mov.b32 	%r96, %f502;
	shfl.sync.bfly.b32	%r97|%p60, %r96, 2, 31, -1;
	mov.b32 	%f503, %r97;
	add.f32 	%f504, %f502, %f503;
	mov.b32 	%r98, %f504;
	shfl.sync.bfly.b32	%r99|%p61, %r98, 1, 31, -1;
	mov.b32 	%f505, %r99;
	add.f32 	%f506, %f504, %f505;
	div.rn.f32 	%f99, %f219, %f506;
	div.rn.f32 	%f100, %f231, %f506;
	div.rn.f32 	%f101, %f243, %f506;
	div.rn.f32 	%f102, %f255, %f506;
	div.rn.f32 	%f103, %f267, %f506;
	div.rn.f32 	%f104, %f279, %f506;
	div.rn.f32 	%f105, %f291, %f506;
	div.rn.f32 	%f106, %f303, %f506;
	div.rn.f32 	%f107, %f315, %f506;
	div.rn.f32 	%f108, %f327, %f506;
	div.rn.f32 	%f109, %f339, %f506;
	div.rn.f32 	%f110, %f351, %f506;
	div.rn.f32 	%f111, %f363, %f506;
	div.rn.f32 	%f112, %f375, %f506;
	div.rn.f32 	%f113, %f387, %f506;
	div.rn.f32 	%f114, %f399, %f506;
	div.rn.f32 	%f115, %f411, %f506;
	div.rn.f32 	%f116, %f423, %f506;
	div.rn.f32 	%f117, %f435, %f506;
	div.rn.f32 	%f118, %f447, %f506;
	div.rn.f32 	%f119, %f459, %f506;
	div.rn.f32 	%f120, %f471, %f506;
	div.rn.f32 	%f121, %f483, %f506;
	div.rn.f32 	%f122, %f495, %f506;
	mad.lo.s64 	%rd53, %rd62, %rd35, %rd2;
	cvta.to.global.u64 	%rd54, %rd34;
	shl.b64 	%rd55, %rd53, 2;
	add.s64 	%rd29, %rd54, %rd55;
	@%p51 bra 	$L__BB123_54;
	st.global.f32 	[%rd29], %f99;
$L__BB123_54:
	setp.le.s64 	%p62, %rd37, %rd3;
	@%p62 bra 	$L__BB123_56;
	st.global.f32 	[%rd29+128], %f100;
$L__BB123_56:
	setp.le.s64 	%p63, %rd37, %rd4;
	@%p63 bra 	$L__BB123_58;
	st.global.f32 	[%rd29+256], %f101;
$L__BB123_58:
	setp.le.s64 	%p64, %rd37, %rd5;
	@%p64 bra 	$L__BB123_60;
	st.global.f32 	[%rd29+384], %f102;
$L__BB123_60:
	cvt.u64.u32 	%rd56, %r27;
	setp.le.s64 	%p65, %rd37, %rd56;
	@%p65 bra 	$L__BB123_62;
	st.global.f32 	[%rd29+512], %f103;
$L__BB123_62:
	cvt.u64.u32 	%rd57, %r29;
	setp.le.s64 	%p66, %rd37, %rd57;
	@%p66 bra 	$L__BB123_64;
	st.global.f32 	[%rd29+640], %f104;
$L__BB123_64:
	setp.le.s64 	%p67, %rd37, %rd6;
	@%p67 bra 	$L__BB123_66;
	st.global.f32 	[%rd29+768], %f105;
$L__BB123_66:
	setp.le.s64 	%p68, %rd37, %rd7;
	@%p68 bra 	$L__BB123_68;
	st.global.f32 	[%rd29+896], %f106;
$L__BB123_68:
	setp.le.s64 	%p69, %rd37, %rd8;
	@%p69 bra 	$L__BB123_70;
	st.global.f32 	[%rd29+1024], %f107;
$L__BB123_70:
	setp.le.s64 	%p70, %rd37, %rd9;
	@%p70 bra 	$L__BB123_72;
	st.global.f32 	[%rd29+1152], %f108;
$L__BB123_72:
	setp.le.s64 	%p71, %rd37, %rd10;
	@%p71 bra 	$L__BB123_74;
	st.global.f32 	[%rd29+1280], %f109;
$L__BB123_74:
	setp.le.s64 	%p72, %rd37, %rd11;
	@%p72 bra 	$L__BB123_76;
	st.global.f32 	[%rd29+1408], %f110;
$L__BB123_76:
	setp.le.s64 	%p73, %rd37, %rd12;
	@%p73 bra 	$L__BB123_78;
	st.global.f32 	[%rd29+1536], %f111;
$L__BB123_78:
	setp.le.s64 	%p74, %rd37, %rd13;
	@%p74 bra 	$L__BB123_80;
	st.global.f32 	[%rd29+1664], %f112;
$L__BB123_80:
	setp.le.s64 	%p75, %rd37, %rd14;
	@%p75 bra 	$L__BB123_82;
	st.global.f32 	[%rd29+1792], %f113;
$L__BB123_82:
	setp.le.s64 	%p76, %rd37, %rd15;
	@%p76 bra 	$L__BB123_84;
	st.global.f32 	[%rd29+1920], %f114;
$L__BB123_84:
	setp.le.s64 	%p77, %rd37, %rd16;
	@%p77 bra 	$L__BB123_86;
	st.global.f32 	[%rd29+2048], %f115;
$L__BB123_86:
	setp.le.s64 	%p78, %rd37, %rd17;
	@%p78 bra 	$L__BB123_88;
	st.global.f32 	[%rd29+2176], %f116;
$L__BB123_88:
	setp.le.s64 	%p79, %rd37, %rd18;
	@%p79 bra 	$L__BB123_90;
	st.global.f32 	[%rd29+2304], %f117;
$L__BB123_90:
	setp.le.s64 	%p80, %rd37, %rd19;
	@%p80 bra 	$L__BB123_92;
	st.global.f32 	[%rd29+2432], %f118;
$L__BB123_92:
	setp.le.s64 	%p81, %rd37, %rd20;
	@%p81 bra 	$L__BB123_94;
	st.global.f32 	[%rd29+2560], %f119;
$L__BB123_94:
	cvt.u64.u32 	%rd58, %r31;
	setp.le.s64 	%p82, %rd37, %rd58;
	@%p82 bra 	$L__BB123_96;
	st.global.f32 	[%rd29+2688], %f120;
$L__BB123_96:
	setp.le.s64 	%p83, %rd37, %rd21;
	@%p83 bra 	$L__BB123_98;
	st.global.f32 	[%rd29+2816], %f121;
$L__BB123_98:
	setp.le.s64 	%p84, %rd37, %rd22;
	@%p84 bra 	$L__BB123_100;
	st.global.f32 	[%rd29+2944], %f122;
$L__BB123_100:
	ld.param.u64 	%rd61, [_Z15SoftmaxWarpImplI24ElementwiseScaleMaskLoadIffbE11DirectStoreIffEfLi1ELi24ELi32ELi1ELb1EL9Algorithm0EEvT_T0_ll_param_2];
	cvt.s64.s32 	%rd59, %r108;
	add.s64 	%rd62, %rd62, %rd59;
	setp.lt.s64 	%p85, %rd62, %rd61;
	@%p85 bra 	$L__BB123_4;
$L__BB123_101:
	ret;

}
	// .globl	_Z15SoftmaxWarpImplI24ElementwiseScaleMaskLoadIffbE11DirectStoreIffEfLi1ELi25ELi32ELi1ELb0EL9Algorithm0EEvT_T0_ll
.visible .entry _Z15SoftmaxWarpImplI24ElementwiseScaleMaskLoadIffbE11DirectStoreIffEfLi1ELi25ELi32ELi1ELb0EL9Algorithm0EEvT_T0_ll(
	.param .align 8 .b8 _Z15SoftmaxWarpImplI24ElementwiseScaleMaskLoadIffbE11DirectStoreIffEfLi1ELi25ELi32ELi1ELb0EL9Algorithm0EEvT_T0_ll_param_0[32],
	.param .align 8 .b8 _Z15SoftmaxWarpImplI24ElementwiseScaleMaskLoadIffbE11DirectStoreIffEfLi1ELi25ELi32ELi1ELb0EL9Algorithm0EEvT_T0_ll_param_1[16],
	.param .u64 _Z15SoftmaxWarpImplI24ElementwiseScaleMaskLoadIffbE11DirectStoreIffEfLi1ELi25ELi32ELi1ELb0EL9Algorithm0EEvT_T0_ll_param_2,
	.param .u64 _Z15SoftmaxWarpImplI24ElementwiseScaleMaskLoadIffbE11DirectStoreIffEfLi1ELi25ELi32ELi1ELb0EL9Algorithm0EEvT_T0_ll_param_3
)
{
	.reg .pred 	%p<39>;
	.reg .b16 	%rs<26>;
	.reg .b32 	%r<78>;
	.reg .b32 	%f<452>;
	.reg .b64 	%rd<33>;

	ld.param.u64 	%rd16, [_Z15SoftmaxWarpImplI24ElementwiseScaleMaskLoadIffbE11DirectStoreIffEfLi1ELi25ELi32ELi1ELb0EL9Algorithm0EEvT_T0_ll_param_1+8];
	ld.param.u64 	%rd15, [_Z15SoftmaxWarpImplI24ElementwiseScaleMaskLoadIffbE11DirectStoreIffEfLi1ELi25ELi32ELi1ELb0EL9Algorithm0EEvT_T0_ll_param_1];
	ld.param.v2.f32 	{%f3, %f4}, [_Z15SoftmaxWarpImplI24ElementwiseScaleMaskLoadIffbE11DirectStoreIffEfLi1ELi25ELi32ELi1ELb0EL9Algorithm0EEvT_T0_ll_param_0+24];
	ld.param.u64 	%rd14, [_Z15SoftmaxWarpImplI24ElementwiseScaleMaskLoadIffbE11DirectStoreIffEfLi1ELi25ELi32ELi1ELb0EL9Algorithm0EEvT_T0_ll_param_0+16];
	ld.param.u64 	%rd13, [_Z15SoftmaxWarpImplI24ElementwiseScaleMaskLoadIffbE11DirectStoreIffEfLi1ELi25ELi32ELi1ELb0EL9Algorithm0EEvT_T0_ll_param_0+8];
	ld.param.u64 	%rd12, [_Z15SoftmaxWarpImplI24ElementwiseScaleMaskLoadIffbE11DirectStoreIffEfLi1ELi25ELi32ELi1ELb0EL9Algorithm0EEvT_T0_ll_param_0];
	ld.param.u64 	%rd17, [_Z15SoftmaxWarpImplI24ElementwiseScaleMaskLoadIffbE11DirectStoreIffEfLi1ELi25ELi32ELi1ELb0EL9Algorithm0EEvT_T0_ll_param_2];
	ld.param.u64 	%rd18, [_Z15SoftmaxWarpImplI24ElementwiseScaleMaskLoadIffbE11DirectStoreIffEfLi1ELi25ELi32ELi1ELb0EL9Algorithm0EEvT_T0_ll_param_3];
	setp.lt.s64 	%p1, %rd18, 801;
	@%p1 bra 	$L__BB124_2;
	mov.u64 	%rd19, $str;
	cvta.global.u64 	%rd20, %rd19;
	mov.u64 	%rd21, $str$1;
	cvta.global.u64 	%rd22, %rd21;
	mov.u64 	%rd23, __unnamed_125;
	cvta.global.u64 	%rd24, %rd23;
	{ // callseq 124, 0
	.param .b64 param0;
	st.param.b64 	[param0], %rd20;
	.param .b64 param1;
	st.param.b64 	[param1], %rd22;
	.param .b32 param2;
	st.param.b32 	[param2], 219;
	.param .b64 param3;
	st.param.b64 	[param3], %rd24;
	.param .b64 param4;
	st.param.b64 	[param4], 1;
	call.uni 
	__assertfail, 
	(
	param0, 
	param1, 
	param2, 
	param3, 
	param4
	);
	} // callseq 124
$L__BB124_2:
	mov.u32 	%r2, %ctaid.x;
	mov.u32 	%r3, %ntid.y;
	mov.u32 	%r4, %tid.y;
	mad.lo.s32 	%r5, %r2, %r3, %r4;
	mov.u32 	%r6, %nctaid.x;
	mul.lo.s32 	%r1, %r6, %r3;
	cvt.s64.s32 	%rd32, %r5;
	setp.le.s64 	%p2, %rd17, %rd32;
	@%p2 bra 	$L__BB124_5;
	mov.u32 	%r7, %tid.x;
	cvt.u64.u32 	%rd5, %r7;
	cvta.to.global.u64 	%rd6, %rd15;
	cvta.to.global.u64 	%rd7, %rd13;
	cvta.to.global.u64 	%rd8, %rd12;
	cvt.s64.s32 	%rd9, %r1;
$L__BB124_4:
	mad.lo.s64 	%rd25, %rd32, %rd14, %rd5;
	shl.b64 	%rd26, %rd25, 2;
	add.s64 	%rd27, %rd8, %rd26;
	ld.global.f32 	%f5, [%rd27];
	add.s64 	%rd28, %rd7, %rd25;
	ld.global.u8 	%rs1, [%rd28];
	setp.eq.s16 	%p3, %rs1, 0;
	mul.f32 	%f6, %f4, %f5;
	selp.f32 	%f7, %f3, %f6, %p3;
	max.f32 	%f8, %f7, 0fFF800000;
	ld.global.f32 	%f9, [%rd27+128];
	ld.global.u8 	%rs2, [%rd28+32];
	setp.eq.s16 	%p4, %rs2, 0;
	mul.f32 	%f10, %f4, %f9;
	selp.f32 	%f11, %f3, %f10, %p4;
	max.f32 	%f12, %f8, %f11;
	ld.global.f32 	%f13, [%rd27+256];
	ld.global.u8 	%rs3, [%rd28+64];
	setp.eq.s16 	%p5, %rs3, 0;
	mul.f32 	%f14, %f4, %f13;
	selp.f32 	%f15, %f3, %f14, %p5;
	max.f32 	%f16, %f12, %f15;
	ld.global.f32 	%f17, [%rd27+384];
	ld.global.u8 	%rs4, [%rd28+96];
	setp.eq.s16 	%p6, %rs4, 0;
	mul.f32 	%f18, %f4, %f17;
	selp.f32 	%f19, %f3, %f18, %p6;
	max.f32 	%f20, %f16, %f19;
	ld.global.f32 	%f21, [%rd27+512];
	ld.global.u8 	%rs5, [%rd28+128];
	setp.eq.s16 	%p7, %rs5, 0;
	mul.f32 	%f22, %f4, %f21;
	selp.f32 	%f23, %f3, %f22, %p7;
	max.f32 	%f24, %f20, %f23;
	ld.global.f32 	%f25, [%rd27+640];
	ld.global.u8 	%rs6, [%rd28+160];
	setp.eq.s16 	%p8, %rs6, 0;
	mul.f32 	%f26, %f4, %f25;
	selp.f32 	%f27, %f3, %f26, %p8;
	max.f32 	%f28, %f24, %f27;
	ld.global.f32 	%f29, [%rd27+768];
	ld.global.u8 	%rs7, [%rd28+192];
	setp.eq.s16 	%p9, %rs7, 0;
	mul.f32 	%f30, %f4, %f29;
	selp.f32 	%f31, %f3, %f30, %p9;
	max.f32 	%f32, %f28, %f31;
	ld.global.f32 	%f33, [%rd27+896];
	ld.global.u8 	%rs8, [%rd28+224];
	setp.eq.s16 	%p10, %rs8, 0;
	mul.f32 	%f34, %f4, %f33;
	selp.f32 	%f35, %f3, %f34, %p10;
	max.f32 	%f36, %f32, %f35;
	ld.global.f32 	%f37, [%rd27+1024];
	ld.global.u8 	%rs9, [%rd28+256];
	setp.eq.s16 	%p11, %rs9, 0;
	mul.f32 	%f38, %f4, %f37;
	selp.f32 	%f39, %f3, %f38, %p11;
	max.f32 	%f40, %f36, %f39;
	ld.global.f32 	%f41, [%rd27+1152];
	ld.global.u8 	%rs10, [%rd28+288];
	setp.eq.s16 	%p12, %rs10, 0;
	mul.f32 	%f42, %f4, %f41;
	selp.f32 	%f43, %f3, %f42, %p12;
	max.f32 	%f44, %f40, %f43;
	ld.global.f32 	%f45, [%rd27+1280];
	ld.global.u8 	%rs11, [%rd28+320];
	setp.eq.s16 	%p13, %rs11, 0;
	mul.f32 	%f46, %f4, %f45;
	selp.f32 	%f47, %f3, %f46, %p13;
	max.f32 	%f48, %f44, %f47;
	ld.global.f32 	%f49, [%rd27+1408];
	ld.global.u8 	%rs12, [%rd28+352];
	setp.eq.s16 	%p14, %rs12, 0;
	mul.f32 	%f50, %f4, %f49;
	selp.f32 	%f51, %f3, %f50, %p14;
	max.f32 	%f52, %f48, %f51;
	ld.global.f32 	%f53, [%rd27+1536];
	ld.global.u8 	%rs13, [%rd28+384];
	setp.eq.s16 	%p15, %rs13, 0;
	mul.f32 	%f54, %f4, %f53;
	selp.f32 	%f55, %f3, %f54, %p15;
	max.f32 	%f56, %f52, %f55;
	ld.global.f32 	%f57, [%rd27+1664];
	ld.global.u8 	%rs14, [%rd28+416];
	setp.eq.s16 	%p16, %rs14, 0;
	mul.f32 	%f58, %f4, %f57;
	selp.f32 	%f59, %f3, %f58, %p16;
	max.f32 	%f60, %f56, %f59;
	ld.global.f32 	%f61, [%rd27+1792];
	ld.global.u8 	%rs15, [%rd28+448];
	setp.eq.s16 	%p17, %rs15, 0;
	mul.f32 	%f62, %f4, %f61;
	selp.f32 	%f63, %f3, %f62, %p17;
	max.f32 	%f64, %f60, %f63;
	ld.global.f32 	%f65, [%rd27+1920];
	ld.global.u8 	%rs16, [%rd28+480];
	setp.eq.s16 	%p18, %rs16, 0;
	mul.f32 	%f66, %f4, %f65;
	selp.f32 	%f67, %f3, %f66, %p18;
	max.f32 	%f68, %f64, %f67;
	ld.global.f32 	%f69, [%rd27+2048];
	ld.global.u8 	%rs17, [%rd28+512];
	setp.eq.s16 	%p19, %rs17, 0;
	mul.f32 	%f70, %f4, %f69;
	selp.f32 	%f71, %f3, %f70, %p19;
	max.f32 	%f72, %f68, %f71;
	ld.global.f32 	%f73, [%rd27+2176];
	ld.global.u8 	%rs18, [%rd28+544];
	setp.eq.s16 	%p20, %rs18, 0;
	mul.f32 	%f74, %f4, %f73;
	selp.f32 	%f75, %f3, %f74, %p20;
	max.f32 	%f76, %f72, %f75;
	ld.global.f32 	%f77, [%rd27+2304];
	ld.global.u8 	%rs19, [%rd28+576];
	setp.eq.s16 	%p21, %rs19, 0;
	mul.f32 	%f78, %f4, %f77;
	selp.f32 	%f79, %f3, %f78, %p21;
	max.f32 	%f80, %f76, %f79;
	ld.global.f32 	%f81, [%rd27+2432];
	ld.global.u8 	%rs20, [%rd28+608];
	setp.eq.s16 	%p22, %rs20, 0;
	mul.f32 	%f82, %f4, %f81;
	selp.f32 	%f83, %f3, %f82, %p22;
	max.f32 	%f84, %f80, %f83;
	ld.global.f32 	%f85, [%rd27+2560];
	ld.global.u8 	%rs21, [%rd28+640];
	setp.eq.s16 	%p23, %rs21, 0;
	mul.f32 	%f86, %f4, %f85;
	selp.f32 	%f87, %f3, %f86, %p23;
	max.f32 	%f88, %f84, %f87;
	ld.global.f32 	%f89, [%rd27+2688];
	ld.global.u8 	%rs22, [%rd28+672];
	setp.eq.s16 	%p24, %rs22, 0;
	mul.f32 	%f90, %f4, %f89;
	selp.f32 	%f91, %f3, %f90, %p24;
	max.f32 	%f92, %f88, %f91;
	ld.global.f32 	%f93, [%rd27+2816];
	ld.global.u8 	%rs23, [%rd28+704];
	setp.eq.s16 	%p25, %rs23, 0;
	mul.f32 	%f94, %f4, %f93;
	selp.f32 	%f95, %f3, %f94, %p25;
	max.f32 	%f96, %f92, %f95;
	ld.global.f32 	%f97, [%rd27+2944];
	ld.global.u8 	%rs24, [%rd28+736];
	setp.eq.s16 	%p26, %rs24, 0;
	mul.f32 	%f98, %f4, %f97;
	selp.f32 	%f99, %f3, %f98, %p26;
	max.f32 	%f100, %f96, %f99;
	ld.global.f32 	%f101, [%rd27+3072];
	ld.global.u8 	%rs25, [%rd28+768];
	setp.eq.s16 	%p27, %rs25, 0;
	mul.f32 	%f102, %f4, %f101;
	selp.f32 	%f103, %f3, %f102, %p27;
	max.f32 	%f104, %f100, %f103;
	mov.b32 	%r8, %f104;
	shfl.sync.bfly.b32	%r9|%p28, %r8, 16, 31, -1;
	mov.b32 	%f105, %r9;
	max.f32 	%f106, %f104, %f105;
	mov.b32 	%r10, %f106;
	shfl.sync.bfly.b32	%r11|%p29, %r10, 8, 31, -1;
	mov.b32 	%f107, %r11;
	max.f32 	%f108, %f106, %f107;
	mov.b32 	%r12, %f108;
	shfl.sync.bfly.b32	%r13|%p30, %r12, 4, 31, -1;
	mov.b32 	%f109, %r13;
	max.f32 	%f110, %f108, %f109;
	mov.b32 	%r14, %f110;
	shfl.sync.bfly.b32	%r15|%p31, %r14, 2, 31, -1;
	mov.b32 	%f111, %r15;
	max.f32 	%f112, %f110, %f111;
	mov.b32 	%r16, %f112;
	shfl.sync.bfly.b32	%r17|%p32, %r16, 1, 31, -1;
	mov.b32 	%f113, %r17;
	max.f32 	%f114, %f112, %f113;
	sub.f32 	%f115, %f7, %f114;
	fma.rn.f32 	%f116, %f115, 0f3BBB989D, 0f3F000000;
	cvt.sat.f32.f32 	%f117, %f116;
	mov.f32 	%f118, 0f4B400001;
	mov.f32 	%f119, 0f437C0000;
	fma.rm.f32 	%f120, %f117, %f119, %f118;
	add.f32 	%f121, %f120, 0fCB40007F;
	neg.f32 	%f122, %f121;
	fma.rn.f32 	%f123, %f115, 0f3FB8AA3B, %f122;
	fma.rn.f32 	%f124, %f115, 0f32A57060, %f123;
	mov.b32 	%r18, %f120;
	shl.b32 	%r19, %r18, 23;
	mov.b32 	%f125, %r19;
	ex2.approx.ftz.f32 	%f126, %f124;
	mul.f32 	%f127, %f126, %f125;
	add.f32 	%f128, %f127, 0f00000000;
	sub.f32 	%f129, %f11, %f114;
	fma.rn.f32 	%f130, %f129, 0f3BBB989D, 0f3F000000;
	cvt.sat.f32.f32 	%f131, %f130;
	fma.rm.f32 	%f132, %f131, %f119, %f118;
	add.f32 	%f133, %f132, 0fCB40007F;
	neg.f32 	%f134, %f133;
	fma.rn.f32 	%f135, %f129, 0f3FB8AA3B, %f134;
	fma.rn.f32 	%f136, %f129, 0f32A57060, %f135;
	mov.b32 	%r20, %f132;
	shl.b32 	%r21, %r20, 23;
	mov.b32 	%f137, %r21;
	ex2.approx.ftz.f32 	%f138, %f136;
	mul.f32 	%f139, %f138, %f137;
	add.f32 	%f140, %f128, %f139;
	sub.f32 	%f141, %f15, %f114;
	fma.rn.f32 	%f142, %f141, 0f3BBB989D, 0f3F000000;
	cvt.sat.f32.f32 	%f143, %f142;
	fma.rm.f32 	%f144, %f143, %f119, %f118;
	add.f32 	%f145, %f144, 0fCB40007F;
	neg.f32 	%f146, %f145;
	fma.rn.f32 	%f147, %f141, 0f3FB8AA3B, %f146;
	fma.rn.f32 	%f148, %f141, 0f32A57060, %f147;
	mov.b32 	%r22, %f144;
	shl.b32 	%r23, %r22, 23;
	mov.b32 	%f149, %r23;
	ex2.approx.ftz.f32 	%f150, %f148;
	mul.f32 	%f151, %f150, %f149;
	add.f32 	%f152, %f140, %f151;
	sub.f32 	%f153, %f19, %f114;
	fma.rn.f32 	%f154, %f153, 0f3BBB989D, 0f3F000000;
	cvt.sat.f32.f32 	%f155, %f154;
	fma.rm.f32 	%f156, %f155, %f119, %f118;
	add.f32 	%f157, %f156, 0fCB40007F;
	neg.f32 	%f158, %f157;
	fma.rn.f32 	%f159, %f153, 0f3FB8AA3B, %f158;
	fma.rn.f32 	%f160, %f153, 0f32A57060, %f159;
	mov.b32 	%r24, %f156;
	shl.b32 	%r25, %r24, 23;
	mov.b32 	%f161, %r25;
	ex2.approx.ftz.f32 	%f162, %f160;
	mul.f32 	%f163, %f162, %f161;
	add.f32 	%f164, %f152, %f163;
	sub.f32 	%f165, %f23, %f114;
	fma.rn.f32 	%f166, %f165, 0f3BBB989D, 0f3F000000;
	cvt.sat.f32.f32 	%f167, %f166;
	fma.rm.f32 	%f168, %f167, %f119, %f118;
	add.f32 	%f169, %f168, 0fCB40007F;
	neg.f32 	%f170, %f169;
	fma.rn.f32 	%f171, %f165, 0f3FB8AA3B, %f170;
	fma.rn.f32 	%f172, %f165, 0f32A57060, %f171;
	mov.b32 	%r26, %f168;
	shl.b32 	%r27, %r26, 23;
	mov.b32 	%f173, %r27;
	ex2.approx.ftz.f32 	%f174, %f172;
	mul.f32 	%f175, %f174, %f173;
	add.f32 	%f176, %f164, %f175;
	sub.f32 	%f177, %f27, %f114;
	fma.rn.f32 	%f178, %f177, 0f3BBB989D, 0f3F000000;
	cvt.sat.f32.f32 	%f179, %f178;
	fma.rm.f32 	%f180, %f179, %f119, %f118;
	add.f32 	%f181, %f180, 0fCB40007F;
	neg.f32 	%f182, %f181;
	fma.rn.f32 	%f183, %f177, 0f3FB8AA3B, %f182;
	fma.rn.f32 	%f184, %f177, 0f32A57060, %f183;
	mov.b32 	%r28, %f180;
	shl.b32 	%r29, %r28, 23;
	mov.b32 	%f185, %r29;
	ex2.approx.ftz.f32 	%f186, %f184;
	mul.f32 	%f187, %f186, %f185;
	add.f32 	%f188, %f176, %f187;
	sub.f32 	%f189, %f31, %f114;
	fma.rn.f32 	%f190, %f189, 0f3BBB989D, 0f3F000000;
	cvt.sat.f32.f32 	%f191, %f190;
	fma.rm.f32 	%f192, %f191, %f119, %f118;
	add.f32 	%f193, %f192, 0fCB40007F;
	neg.f32 	%f194, %f193;
	fma.rn.f32 	%f195, %f189, 0f3FB8AA3B, %f194;
	fma.rn.f32 	%f196, %f189, 0f32A57060, %f195;
	mov.b32 	%r30, %f192;
	shl.b32 	%r31, %r30, 23;
	mov.b32 	%f197, %r31;
	ex2.approx.ftz.f32 	%f198, %f196;
	mul.f32 	%f199, %f198, %f197;
	add.f32 	%f200, %f188, %f199;
	sub.f32 	%f201, %f35, %f114;
	fma.rn.f32 	%f202, %f201, 0f3BBB989D, 0f3F000000;
	cvt.sat.f32.f32 	%f203, %f202;
	fma.rm.f32 	%f204, %f203, %f119, %f118;
	add.f32 	%f205, %f204, 0fCB40007F;
	neg.f32 	%f206, %f205;
	fma.rn.f32 	%f207, %f201, 0f3FB8AA3B, %f206;
	fma.rn.f32 	%f208, %f201, 0f32A57060, %f207;
	mov.b32 	%r32, %f204;
	shl.b32 	%r33, %r32, 23;
	mov.b32 	%f209, %r33;
	ex2.approx.ftz.f32 	%f210, %f208;
	mul.f32 	%f211, %f210, %f209;
	add.f32 	%f212, %f200, %f211;
	sub.f32 	%f213, %f39, %f114;
	fma.rn.f32 	%f214, %f213, 0f3BBB989D, 0f3F000000;
	cvt.sat.f32.f32 	%f215, %f214;
	fma.rm.f32 	%f216, %f215, %f119, %f118;
	add.f32 	%f217, %f216, 0fCB40007F;
	neg.f32 	%f218, %f217;
	fma.rn.f32 	%f219, %f213, 0f3FB8AA3B, %f218;
	fma.rn.f32 	%f220, %f213, 0f32A57060, %f219;
	mov.b32 	%r34, %f216;
	shl.b32 	%r35, %r34, 23;
	mov.b32 	%f221, %r35;
	ex2.approx.ftz.f32 	%f222, %f220;
	mul.f32 	%f223, %f222, %f221;
	add.f32 	%f224, %f212, %f223;
	sub.f32 	%f225, %f43, %f114;
	fma.rn.f32 	%f226, %f225, 0f3BBB989D, 0f3F000000;
	cvt.sat.f32.f32 	%f227, %f226;
	fma.rm.f32 	%f228, %f227, %f119, %f118;
	add.f32 	%f229, %f228, 0fCB40007F;
	neg.f32 	%f230, %f229;
	fma.rn.f32 	%f231, %f225, 0f3FB8AA3B, %f230;
	fma.rn.f32 	%f232, %f225, 0f32A57060, %f231;
	mov.b32 	%r36, %f228;
	shl.b32 	%r37, %r36, 23;
	mov.b32 	%f233, %r37;
	ex2.approx.ftz.f32 	%f234, %f232;
	mul.f32 	%f235, %f234, %f233;
	add.f32 	%f236, %f224, %f235;
	sub.f32 	%f237, %f47, %f114;
	fma.rn.f32 	%f238, %f237, 0f3BBB989D, 0f3F000000;
	cvt.sat.f32.f32 	%f239, %f238;
	fma.rm.f32 	%f240, %f239, %f119, %f118;
	add.f32 	%f241, %f240, 0fCB40007F;
	neg.f32 	%f242, %f241;
	fma.rn.f32 	%f243, %f237, 0f3FB8AA3B, %f242;
	fma.rn.f32 	%f244, %f237, 0f32A57060, %f243;
	mov.b32 	%r38, %f240;
	shl.b32 	%r39, %r38, 23;
	mov.b32 	%f245, %r39;
	ex2.approx.ftz.f32 	%f246, %f244;
	mul.f32 	%f247, %f246, %f245;
	add.f32 	%f248, %f236, %f247;
	sub.f32 	%f249, %f51, %f114;
	fma.rn.f32 	%f250, %f249, 0f3BBB989D, 0f3F000000;
	cvt.sat.f32.f32 	%f251, %f250;
	fma.rm.f32 	%f252, %f251, %f119, %f118;
	add.f32 	%f253, %f252, 0fCB40007F;
	neg.f32 	%f254, %f253;
	fma.rn.f32 	%f255, %f249, 0f3FB8AA3B, %f254;
	fma.rn.f32 	%f256, %f249, 0f32A57060, %f255;
	mov.b32 	%r40, %f252;
	shl.b32 	%r41, %r40, 23;
	mov.b32 	%f257, %r41;
	ex2.approx.ftz.f32 	%f258, %f256;
	mul.f32 	%f259, %f258, %f257;
	add.f32 	%f260, %f248, %f259;
	sub.f32 	%f261, %f55, %f114;
	fma.rn.f32 	%f262, %f261, 0f3BBB989D, 0f3F000000;
	cvt.sat.f32.f32 	%f263, %f262;
	fma.rm.f32 	%f264, %f263, %f119, %f118;
	add.f32 	%f265, %f264, 0fCB40007F;
	neg.f32 	%f266, %f265;
	fma.rn.f32 	%f267, %f261, 0f3FB8AA3B, %f266;
	fma.rn.f32 	%f268, %f261, 0f32A57060, %f267;
	mov.b32 	%r42, %f264;
	shl.b32 	%r43, %r42, 23;
	mov.b32 	%f269, %r43;
	ex2.approx.ftz.f32 	%f270, %f268;
	mul.f32 	%f271, %f270, %f269;
	add.f32 	%f272, %f260, %f271;
	sub.f32 	%f273, %f59, %f114;
	fma.rn.f32 	%f274, %f273, 0f3BBB989D, 0f3F000000;
	cvt.sat.f32.f32 	%f275, %f274;
	fma.rm.f32 	%f276, %f275, %f119, %f118;
	add.f32 	%f277, %f276, 0fCB40007F;
	neg.f32 	%f278, %f277;
	fma.rn.f32 	%f279, %f273, 0f3FB8AA3B, %f278;
	fma.rn.f32 	%f280, %f273, 0f32A57060, %f279;
	mov.b32 	%r44, %f276;
	shl.b32 	%r45, %r44, 23;
	mov.b32 	%f281, %r45;
	ex2.approx.ftz.f32 	%f282, %f280;
	mul.f32 	%f283, %f282, %f281;
	add.f32 	%f284, %f272, %f283;
	sub.f32 	%f285, %f63, %f114;
	fma.rn.f32 	%f286, %f285, 0f3BBB989D, 0f3F000000;
	cvt.sat.f32.f32 	%f287, %f286;
	fma.rm.f32 	%f288, %f287, %f119, %f118;
	add.f32 	%f289, %f288, 0fCB40007F;
	neg.f32 	%f290, %f289;
	fma.rn.f32 	%f291, %f285, 0f3FB8AA3B, %f290;
	fma.rn.f32 	%f292, %f285, 0f32A57060, %f291;
	mov.b32 	%r46, %f288;
	shl.b32 	%r47, %r46, 23;
	mov.b32 	%f293, %r47;
	ex2.approx.ftz.f32 	%f294, %f292;
	mul.f32 	%f295, %f294, %f293;
	add.f32 	%f296, %f284, %f295;
	sub.f32 	%f297, %f67, %f114;
	fma.rn.f32 	%f298, %f297, 0f3BBB989D, 0f3F000000;
	cvt.sat.f32.f32 	%f299, %f298;
	fma.rm.f32 	%f300, %f299, %f119, %f118;
	add.f32 	%f301, %f300, 0fCB40007F;
	neg.f32 	%f302, %f301;
	fma.rn.f32 	%f303, %f297, 0f3FB8AA3B, %f302;
	fma.rn.f32 	%f304, %f297, 0f32A57060, %f303;
	mov.b32 	%r48, %f300;
	shl.b32 	%r49, %r48, 23;
	mov.b32 	%f305, %r49;
	ex2.approx.ftz.f32 	%f306, %f304;
	mul.f32 	%f307, %f306, %f305;
	add.f32 	%f308, %f296, %f307;
	sub.f32 	%f309, %f71, %f114;
	fma.rn.f32 	%f310, %f309, 0f3BBB989D, 0f3F000000;
	cvt.sat.f32.f32 	%f311, %f310;
	fma.rm.f32 	%f312, %f311, %f119, %f118;
	add.f32 	%f313, %f312, 0fCB40007F;
	neg.f32 	%f314, %f313;
	fma.rn.f32 	%f315, %f309, 0f3FB8AA3B, %f314;
	fma.rn.f32 	%f316, %f309, 0f32A57060, %f315;
	mov.b32 	%r50, %f312;
	shl.b32 	%r51, %r50, 23;
	mov.b32 	%f317, %r51;
	ex2.approx.ftz.f32 	%f318, %f316;
	mul.f32 	%f319, %f318, %f317;
	add.f32 	%f320, %f308, %f319;
	sub.f32 	%f321, %f75, %f114;
	fma.rn.f32 	%f322, %f321, 0f3BBB989D, 0f3F000000;
	cvt.sat.f32.f32 	%f323, %f322;
	fma.rm.f32 	%f324, %f323, %f119, %f118;
	add.f32 	%f325, %f324, 0fCB40007F;
	neg.f32 	%f326, %f325;
	fma.rn.f32 	%f327, %f321, 0f3FB8AA3B, %f326;
	fma.rn.f32 	%f328, %f321, 0f32A57060, %f327;
	mov.b32 	%r52, %f324;
	shl.b32 	%r53, %r52, 23;
	mov.b32 	%f329, %r53;
	ex2.approx.ftz.f32 	%f330, %f328;
	mul.f32 	%f331, %f330, %f329;
	add.f32 	%f332, %f320, %f331;
	sub.f32 	%f333, %f79, %f114;
	fma.rn.f32 	%f334, %f333, 0f3BBB989D, 0f3F000000;
	cvt.sat.f32.f32 	%f335, %f334;
	fma.rm.f32 	%f336, %f335, %f119, %f118;
	add.f32 	%f337, %f336, 0fCB40007F;
	neg.f32 	%f338, %f337;
	fma.rn.f32 	%f339, %f333, 0f3FB8AA3B, %f338;
	fma.rn.f32 	%f340, %f333, 0f32A57060, %f339;
	mov.b32 	%r54, %f336;
	shl.b32 	%r55, %r54, 23;
	mov.b32 	%f341, %r55;
	ex2.approx.ftz.f32 	%f342, %f340;
	mul.f32 	%f343, %f342, %f341;
	add.f32 	%f344, %f332, %f343;
	sub.f32 	%f345, %f83, %f114;
	fma.rn.f32 	%f346, %f345, 0f3BBB989D, 0f3F000000;
	cvt.sat.f32.f32 	%f347, %f346;
	fma.rm.f32 	%f348, %f347, %f119, %f118;
	add.f32 	%f349, %f348, 0fCB40007F;
	neg.f32 	%f350, %f349;
	fma.rn.f32 	%f351, %f345, 0f3FB8AA3B, %f350;
	fma.rn.f32 	%f352, %f345, 0f32A57060, %f351;
	mov.b32 	%r56, %f348;
	shl.b32 	%r57, %r56, 23;
	mov.b32 	%f353, %r57;
	ex2.approx.ftz.f32 	%f354, %f352;
	mul.f32 	%f355, %f354, %f353;
	add.f32 	%f356, %f344, %f355;
	sub.f32 	%f357, %f87, %f114;
	fma.rn.f32 	%f358, %f357, 0f3BBB989D, 0f3F000000;
	cvt.sat.f32.f32 	%f359, %f358;
	fma.rm.f32 	%f360, %f359, %f119, %f118;
	add.f32 	%f361, %f360, 0fCB40007F;
	neg.f32 	%f362, %f361;
	fma.rn.f32 	%f363, %f357, 0f3FB8AA3B, %f362;
	fma.rn.f32 	%f364, %f357, 0f32A57060, %f363;
	mov.b32 	%r58, %f360;
	shl.b32 	%r59, %r58, 23;
	mov.b32 	%f365, %r59;
	ex2.approx.ftz.f32 	%f366, %f364;
	mul.f32 	%f367, %f366, %f365;
	add.f32 	%f368, %f356, %f367;
	sub.f32 	%f369, %f91, %f114;
	fma.rn.f32 	%f370, %f369, 0f3BBB989D, 0f3F000000;
	cvt.sat.f32.f32 	%f371, %f370;
	fma.rm.f32 	%f372, %f371, %f119, %f118;
	add.f32 	%f373, %f372, 0fCB40007F;
	neg.f32 	%f374, %f373;
	fma.rn.f32 	%f375, %f369, 0f3FB8AA3B, %f374;
	fma.rn.f32 	%f376, %f369, 0f32A57060, %f375;
	mov.b32 	%r60, %f372;
	shl.b32 	%r61, %r60, 23;
	mov.b32 	%f377, %r61;
	ex2.approx.ftz.f32 	%f378, %f376;
	mul.f32 	%f379, %f378, %f377;
	add.f32 	%f380, %f368, %f379;
	sub.f32 	%f381, %f95, %f114;
	fma.rn.f32 	%f382, %f381, 0f3BBB989D, 0f3F000000;
	cvt.sat.f32.f32 	%f383, %f382;
	fma.rm.f32 	%f384, %f383, %f119, %f118;
	add.f32 	%f385, %f384, 0fCB40007F;
	neg.f32 	%f386, %f385;
	fma.rn.f32 	%f387, %f381, 0f3FB8AA3B, %f386;
	fma.rn.f32 	%f388, %f381, 0f32A57060, %f387;
	mov.b32 	%r62, %f384;
	shl.b32 	%r63, %r62, 23;
	mov.b32 	%f389, %r63;
	ex2.approx.ftz.f32 	%f390, %f388;
	mul.f32 	%f391, %f390, %f389;
	add.f32 	%f392, %f380, %f391;
	sub.f32 	%f393, %f99, %f114;
	fma.rn.f32 	%f394, %f393, 0f3BBB989D, 0f3F000000;
	cvt.sat.f32.f32 	%f395, %f394;
	fma.rm.f32 	%f396, %f395, %f119, %f118;
	add.f32 	%f397, %f396, 0fCB40007F;
	neg.f32 	%f398, %f397;
	fma.rn.f32 	%f399, %f393, 0f3FB8AA3B, %f398;
	fma.rn.f32 	%f400, %f393, 0f32A57060, %f399;
	mov.b32 	%r64, %f396;
	shl.b32 	%r65, %r64, 23;
	mov.b32 	%f401, %r65;
	ex2.approx.ftz.f32 	%f402, %f400;
	mul.f32 	%f403, %f402, %f401;
	add.f32 	%f404, %f392, %f403;
	sub.f32 	%f405, %f103, %f114;
	fma.rn.f32 	%f406, %f405, 0f3BBB989D, 0f3F000000;
	cvt.sat.f32.f32 	%f407, %f406;
	fma.rm.f32 	%f408, %f407, %f119, %f118;
	add.f32 	%f409, %f408, 0fCB40007F;
	neg.f32 	%f410, %f409;
	fma.rn.f32 	%f411, %f405, 0f3FB8AA3B, %f410;
	fma.rn.f32 	%f412, %f405, 0f32A57060, %f411;
	mov.b32 	%r66, %f408;
	shl.b32 	%r67, %r66, 23;
	mov.b32 	%f413, %r67;
	ex2.approx.ftz.f32 	%f414, %f412;
	mul.f32 	%f415, %f414, %f413;
	add.f32 	%f416, %f404, %f415;
	mov.b32 	%r68, %f416;
	shfl.sync.bfly.b32	%r69|%p33, %r68, 16, 31, -1;
	mov.b32 	%f417, %r69;
	add.f32 	%f418, %f416, %f417;
	mov.b32 	%r70, %f418;
	shfl.sync.bfly.b32	%r71|%p34, %r70, 8, 31, -1;
	mov.b32 	%f419, %r71;
	add.f32 	%f420, %f418, %f419;
	mov.b32 	%r72, %f420;
	shfl.sync.bfly.b32	%r73|%p35, %r72, 4, 31, -1;
	mov.b32 	%f421, %r73;
	add.f32 	%f422, %f420, %f421;
	mov.b32 	%r74, %f422;
	shfl.sync.bfly.b32	%r75|%p36, %r74, 2, 31, -1;
	mov.b32 	%f423, %r75;
	add.f32 	%f424, %f422, %f423;
	mov.b32 	%r76, %f424;
	shfl.sync.bfly.b32	%r77|%p37, %r76, 1, 31, -1;
	mov.b32 	%f425, %r77;
	add.f32 	%f426, %f424, %f425;
	div.rn.f32 	%f427, %f127, %f426;
	div.rn.f32 	%f428, %f139, %f426;
	div.rn.f32 	%f429, %f151, %f426;
	div.rn.f32 	%f430, %f163, %f426;
	div.rn.f32 	%f431, %f175, %f426;
	div.rn.f32 	%f432, %f187, %f426;
	div.rn.f32 	%f433, %f199, %f426;
	div.rn.f32 	%f434, %f211, %f426;
	div.rn.f32 	%f435, %f223, %f426;
	div.rn.f32 	%f436, %f235, %f426;
	div.rn.f32 	%f437, %f247, %f426;
	div.rn.f32 	%f438, %f259, %f426;
	div.rn.f32 	%f439, %f271, %f426;
	div.rn.f32 	%f440, %f283, %f426;
	div.rn.f32 	%f441, %f295, %f426;
	div.rn.f32 	%f442, %f307, %f426;
	div.rn.f32 	%f443, %f319, %f426;
	div.rn.f32 	%f444, %f331, %f426;
	div.rn.f32 	%f445, %f343, %f426;
	div.rn.f32 	%f446, %f355, %f426;
	div.rn.f32 	%f447, %f367, %f426;
	div.rn.f32 	%f448, %f379, %f426;
	div.rn.f32 	%f449, %f391, %f426;
	div.rn.f32 	%f450, %f403, %f426;
	div.rn.f32 	%f451, %f415, %f426;
	mad.lo.s64 	%rd29, %rd32, %rd16, %rd5;
	shl.b64 	%rd30, %rd29, 2;
	add.s64 	%rd31, %rd6, %rd30;
	st.global.f32 	[%rd31], %f427;
	st.global.f32 	[%rd31+128], %f428;
	st.global.f32 	[%rd31+256], %f429;
	st.global.f32 	[%rd31+384], %f430;
	st.global.f32 	[%rd31+512], %f431;
	st.global.f32 	[%rd31+640], %f432;
	st.global.f32 	[%rd31+768], %f433;
	st.global.f32 	[%rd31+896], %f434;
	st.global.f32 	[%rd31+1024], %f435;
	st.global.f32 	[%rd31+1152], %f436;
	st.global.f32 	[%rd31+1280], %f437;
	st.global.f32 	[%rd31+1408], %f438;
	st.global.f32 	[%rd31+1536], %f439;
	st.global.f32 	[%rd31+1664], %f440;
	st.global.f32 	[%rd31+1792], %f441;
	st.global.f32 	[%rd31+1920], %f442;
	st.global.f32 	[%rd31+2048], %f443;
	st.global.f32 	[%rd31+2176], %f444;
	st.global.f32 	[%rd31+2304], %f445;
	st.global.f32 	[%rd31+2432], %f446;
	st.global.f32 	[%rd31+2560], %f447;
	st.global.f32 	[%rd31+2688], %f448;
	st.global.f32 	[%rd31+2816], %f449;
	st.global.f32 	[%rd31+2944], %f450;
	st.global.f32 	[%rd31+3072], %f451;
	add.s64 	%rd32, %rd32, %rd9;
	setp.lt.s64 	%p38, %rd32, %rd17;
	@%p38 bra 	$L__BB124_4;
$L__BB124_5:
	ret;

}
	// .globl	_Z15SoftmaxWarpImplI24ElementwiseScaleMaskLoadIffbE11DirectStoreIffEfLi1ELi25ELi32ELi1ELb1EL9Algorithm0EEvT_T0_ll
.visible .entry _Z15SoftmaxWarpImplI24ElementwiseScaleMaskLoadIffbE11DirectStoreIffEfLi1ELi25ELi32ELi1ELb1EL9Algorithm0EEvT_T0_ll(
	.param .align 8 .b8 _Z15SoftmaxWarpImplI24ElementwiseScaleMaskLoadIffbE11DirectStoreIffEfLi1ELi25ELi32ELi1ELb1EL9Algorithm0EEvT_T0_ll_param_0[32],
	.param .align 8 .b8 _Z15SoftmaxWarpImplI24ElementwiseScaleMaskLoadIffbE11DirectStoreIffEfLi1ELi25ELi32ELi1ELb1EL9Algorithm0EEvT_T0_ll_param_1[16],
	.param .u64 _Z15SoftmaxWarpImplI24ElementwiseScaleMaskLoadIffbE11DirectStoreIffEfLi1ELi25ELi32ELi1ELb1EL9Algorithm0EEvT_T0_ll_param_2,
	.param .u64 _Z15SoftmaxWarpImplI24ElementwiseScaleMaskLoadIffbE11DirectStoreIffEfLi1ELi25ELi32ELi1ELb1EL9Algorithm0EEvT_T0_ll_param_3
)
{
	.reg .pred 	%p<89>;
	.reg .b16 	%rs<26>;
	.reg .b32 	%r<115>;
	.reg .b32 	%f<577>;
	.reg .b64 	%rd<65>;

	ld.param.u64 	%rd35, [_Z15SoftmaxWarpImplI24ElementwiseScaleMaskLoadIffbE11DirectStoreIffEfLi1ELi25ELi32ELi1ELb1EL9Algorithm0EEvT_T0_ll_param_1+8];
	ld.param.u64 	%rd34, [_Z15SoftmaxWarpImplI24ElementwiseScaleMaskLoadIffbE11DirectStoreIffEfLi1ELi25ELi32ELi1ELb1EL9Algorithm0EEvT_T0_ll_param_1];
	ld.param.v2.f32 	{%f128, %f129}, [_Z15SoftmaxWarpImplI24ElementwiseScaleMaskLoadIffbE11DirectStoreIffEfLi1ELi25ELi32ELi1ELb1EL9Algorithm0EEvT_T0_ll_param_0+24];
	ld.param.u64 	%rd33, [_Z15SoftmaxWarpImplI24ElementwiseScaleMaskLoadIffbE11DirectStoreIffEfLi1ELi25ELi32ELi1ELb1EL9Algorithm0EEvT_T0_ll_param_0+16];
	ld.param.u64 	%rd32, [_Z15SoftmaxWarpImplI24ElementwiseScaleMaskLoadIffbE11DirectStoreIffEfLi1ELi25ELi32ELi1ELb1EL9Algorithm0EEvT_T0_ll_param_0+8];
	ld.param.u64 	%rd31, [_Z15SoftmaxWarpImplI24ElementwiseScaleMaskLoadIffbE11DirectStoreIffEfLi1ELi25ELi32ELi1ELb1EL9Algorithm0EEvT_T0_ll_param_0];
	ld.param.u64 	%rd37, [_Z15SoftmaxWarpImplI24ElementwiseScaleMaskLoadIffbE11DirectStoreIffEfLi1ELi25ELi32ELi1ELb1EL9Algorithm0EEvT_T0_ll_param_3];
	setp.lt.s64 	%p1, %rd37, 801;
	@%p1 bra 	$L__BB125_2;
	mov.u64 	%rd38, $str;
	cvta.global.u64 	%rd39, %rd38;
	mov.u64 	%rd40, $str$1;
	cvta.global.u64 	%rd41, %rd40;
	mov.u64 	%rd42, __unnamed_126;
	cvta.global.u64 	%rd43, %rd42;
	{ // callseq 125, 0
	.param .b64 param0;
	st.param.b64 	[param0], %rd39;
	.param .b64 param1;
	st.param.b64 	[param1], %rd41;
	.param .b32 param2;
	st.param.b32 	[param2], 219;
	.param .b64 param3;
	st.param.b64 	[param3], %rd43;
	.param .b64 param4;
	st.param.b64 	[param4], 1;
	call.uni 
	__assertfail, 
	(
	param0, 
	param1, 
	param2, 
	param3, 
	param4
	);
	} // callseq 125
$L__BB125_2:
	ld.param.u64 	%rd62, [_Z15SoftmaxWarpImplI24ElementwiseScaleMaskLoadIffbE11DirectStoreIffEfLi1ELi25ELi32ELi1ELb1EL9Algorithm0EEvT_T0_ll_param_2];
	mov.u32 	%r1, %ctaid.x;
	mov.u32 	%r2, %ntid.y;
	mov.u32 	%r3, %tid.y;
	mad.lo.s32 	%r4, %r1, %r2, %r3;
	cvt.s64.s32 	%rd64, %r4;
	setp.le.s64 	%p2, %rd62, %rd64;
	@%p2 bra 	$L__BB125_105;
	mov.u32 	%r5, %tid.x;
	cvt.u64.u32 	%rd2, %r5;
	add.s32 	%r6, %r5, 32;
	cvt.u64.u32 	%rd3, %r6;
	add.s32 	%r7, %r5, 64;
	cvt.u64.u32 	%rd4, %r7;
	add.s32 	%r8, %r5, 96;
	cvt.u64.u32 	%rd5, %r8;
	add.s32 	%r9, %r5, 192;
	cvt.u64.u32 	%rd6, %r9;
	add.s32 	%r10, %r5, 224;
	cvt.u64.u32 	%rd7, %r10;
	add.s32 	%r11, %r5, 256;
	cvt.u64.u32 	%rd8, %r11;
	add.s32 	%r12, %r5, 288;
	cvt.u64.u32 	%rd9, %r12;
	add.s32 	%r13, %r5, 320;
	cvt.u64.u32 	%rd10, %r13;
	add.s32 	%r14, %r5, 352;
	cvt.u64.u32 	%rd11, %r14;
	add.s32 	%r15, %r5, 384;
	cvt.u64.u32 	%rd12, %r15;
	add.s32 	%r16, %r5, 416;
	cvt.u64.u32 	%rd13, %r16;
	add.s32 	%r17, %r5, 448;
	cvt.u64.u32 	%rd14, %r17;
	add.s32 	%r18, %r5, 480;
	cvt.u64.u32 	%rd15, %r18;
	add.s32 	%r19, %r5, 512;
	cvt.u64.u32 	%rd16, %r19;
	add.s32 	%r20, %r5, 544;
	cvt.u64.u32 	%rd17, %r20;
	add.s32 	%r21, %r5, 576;
	cvt.u64.u32 	%rd18, %r21;
	add.s32 	%r22, %r5, 608;
	cvt.u64.u32 	%rd19, %r22;
	add.s32 	%r23, %r5, 704;
	cvt.u64.u32 	%rd20, %r23;
	add.s32 	%r24, %r5, 736;
	cvt.u64.u32 	%rd21, %r24;
	add.s32 	%r25, %r5, 768;
	cvt.u64.u32 	%rd22, %r25;
	add.s32 	%r27, %r5, 128;
	add.s32 	%r29, %r5, 160;
	add.s32 	%r31, %r5, 640;
	add.s32 	%r33, %r5, 672;
	mov.u32 	%r112, %nctaid.x;
$L__BB125_4:
	cvta.to.global.u64 	%rd24, %rd31;
	cvta.to.global.u64 	%rd25, %rd32;
	setp.le.s64 	%p3, %rd37, %rd2;
	mul.lo.s64 	%rd26, %rd64, %rd33;
	mov.f32 	%f527, 0fFF800000;
	mov.f32 	%f530, %f527;
	@%p3 bra 	$L__BB125_6;
	add.s64 	%rd44, %rd26, %rd2;
	shl.b64 	%rd45, %rd44, 2;
	add.s64 	%rd46, %rd24, %rd45;
	ld.global.f32 	%f131, [%rd46];
	add.s64 	%rd47, %rd25, %rd44;
	ld.global.u8 	%rs1, [%rd47];
	setp.eq.s16 	%p4, %rs1, 0;
	mul.f32 	%f132, %f129, %f131;
	selp.f32 	%f527, %f128, %f132, %p4;
	max.f32 	%f530, %f527, 0fFF800000;
$L__BB125_6:
	setp.le.s64 	%p5, %rd37, %rd3;
	add.s64 	%rd48, %rd26, %rd2;
	add.s64 	%rd27, %rd25, %rd48;
	shl.b64 	%rd49, %rd48, 2;
	add.s64 	%rd28, %rd24, %rd49;
	mov.f32 	%f529, 0fFF800000;
	@%p5 bra 	$L__BB125_8;
	ld.global.f32 	%f134, [%rd28+128];
	ld.global.u8 	%rs2, [%rd27+32];
	setp.eq.s16 	%p6, %rs2, 0;
	mul.f32 	%f135, %f129, %f134;
	selp.f32 	%f529, %f128, %f135, %p6;
	max.f32 	%f530, %f530, %f529;
$L__BB125_8:
	setp.le.s64 	%p7, %rd37, %rd4;
	mov.f32 	%f531, 0fFF800000;
	@%p7 bra 	$L__BB125_10;
	ld.global.f32 	%f137, [%rd28+256];
	ld.global.u8 	%rs3, [%rd27+64];
	setp.eq.s16 	%p8, %rs3, 0;
	mul.f32 	%f138, %f129, %f137;
	selp.f32 	%f531, %f128, %f138, %p8;
	max.f32 	%f530, %f530, %f531;
$L__BB125_10:
	setp.le.s64 	%p9, %rd37, %rd5;
	mov.f32 	%f533, 0fFF800000;
	@%p9 bra 	$L__BB125_12;
	ld.global.f32 	%f140, [%rd28+384];
	ld.global.u8 	%rs4, [%rd27+96];
	setp.eq.s16 	%p10, %rs4, 0;
	mul.f32 	%f141, %f129, %f140;
	selp.f32 	%f533, %f128, %f141, %p10;
	max.f32 	%f530, %f530, %f533;
$L__BB125_12:
	cvt.u64.u32 	%rd50, %r27;
	setp.le.s64 	%p11, %rd37, %rd50;
	mov.f32 	%f535, 0fFF800000;
	@%p11 bra 	$L__BB125_14;
	ld.global.f32 	%f143, [%rd28+512];
	ld.global.u8 	%rs5, [%rd27+128];
	setp.eq.s16 	%p12, %rs5, 0;
	mul.f32 	%f144, %f129, %f143;
	selp.f32 	%f535, %f128, %f144, %p12;
	max.f32 	%f530, %f530, %f535;
$L__BB125_14:
	cvt.u64.u32 	%rd51, %r29;
	setp.le.s64 	%p13, %rd37, %rd51;
	mov.f32 	%f537, 0fFF800000;
	@%p13 bra 	$L__BB125_16;
	ld.global.f32 	%f146, [%rd28+640];
	ld.global.u8 	%rs6, [%rd27+160];
	setp.eq.s16 	%p14, %rs6, 0;
	mul.f32 	%f147, %f129, %f146;
	selp.f32 	%f537, %f128, %f147, %p14;
	max.f32 	%f530, %f530, %f537;
$L__BB125_16:
	setp.le.s64 	%p15, %rd37, %rd6;
	mov.f32 	%f539, 0fFF800000;
	@%p15 bra 	$L__BB125_18;
	ld.global.f32 	%f149, [%rd28+768];
	ld.global.u8 	%rs7, [%rd27+192];
	setp.eq.s16 	%p16, %rs7, 0;
	mul.f32 	%f150, %f129, %f149;
	selp.f32 	%f539, %f128, %f150, %p16;
	max.f32 	%f530, %f530, %f539;
$L__BB125_18:
	setp.le.s64 	%p17, %rd37, %rd7;
	mov.f32 	%f541, 0fFF800000;
	@%p17 bra 	$L__BB125_20;
	ld.global.f32 	%f152, [%rd28+896];
	ld.global.u8 	%rs8, [%rd27+224];
	setp.eq.s16 	%p18, %rs8, 0;
	mul.f32 	%f153, %f129, %f152;
	selp.f32 	%f541, %f128, %f153, %p18;
	max.f32 	%f530, %f530, %f541;
$L__BB125_20:
	setp.le.s64 	%p19, %rd37, %rd8;
	mov.f32 	%f543, 0fFF800000;
	@%p19 bra 	$L__BB125_22;
	ld.global.f32 	%f155, [%rd28+1024];
	ld.global.u8 	%rs9, [%rd27+256];
	setp.eq.s16 	%p20, %rs9, 0;
	mul.f32 	%f156, %f129, %f155;
	selp.f32 	%f543, %f128, %f156, %p20;
	max.f32 	%f530, %f530, %f543;
$L__BB125_22:
	setp.le.s64 	%p21, %rd37, %rd9;
	mov.f32 	%f545, 0fFF800000;
	@%p21 bra 	$L__BB125_24;
	ld.global.f32 	%f158, [%rd28+1152];
	ld.global.u8 	%rs10, [%rd27+288];
	setp.eq.s16 	%p22, %rs10, 0;
	mul.f32 	%f159, %f129, %f158;
	selp.f32 	%f545, %f128, %f159, %p22;
	max.f32 	%f530, %f530, %f545;
$L__BB125_24:
	setp.le.s64 	%p23, %rd37, %rd10;
	mov.f32 	%f547, 0fFF800000;
	@%p23 bra 	$L__BB125_26;
	ld.global.f32 	%f161, [%rd28+1280];
	ld.global.u8 	%rs11, [%rd27+320];
	setp.eq.s16 	%p24, %rs11, 0;
	mul.f32 	%f162, %f129, %f161;
	selp.f32 	%f547, %f128, %f162, %p24;
	max.f32 	%f530, %f530, %f547;
$L__BB125_26:
	setp.le.s64 	%p25, %rd37, %rd11;
	mov.f32 	%f549, 0fFF800000;
	@%p25 bra 	$L__BB125_28;
	ld.global.f32 	%f164, [%rd28+1408];
	ld.global.u8 	%rs12, [%rd27+352];
	setp.eq.s16 	%p26, %rs12, 0;
	mul.f32 	%f165, %f129, %f164;
	selp.f32 	%f549, %f128, %f165, %p26;
	max.f32 	%f530, %f530, %f549;
$L__BB125_28:
	setp.le.s64 	%p27, %rd37, %rd12;
	mov.f32 	%f551, 0fFF800000;
	@%p27 bra 	$L__BB125_30;
	ld.global.f32 	%f167, [%rd28+1536];
	ld.global.u8 	%rs13, [%rd27+384];
	setp.eq.s16 	%p28, %rs13, 0;
	mul.f32 	%f168, %f129, %f167;
	selp.f32 	%f551, %f128, %f168, %p28;
	max.f32 	%f530, %f530, %f551;
$L__BB125_30:
	setp.le.s64 	%p29, %rd37, %rd13;
	mov.f32 	%f553, 0fFF800000;
	@%p29 bra 	$L__BB125_32;
	ld.global.f32 	%f170, [%rd28+1664];
	ld.global.u8 	%rs14, [%rd27+416];
	setp.eq.s16 	%p30, %rs14, 0;
	mul.f32 	%f171, %f129, %f170;
	selp.f32 	%f553, %f128, %f171, %p30;
	max.f32 	%f530, %f530, %f553;
$L__BB125_32:
	setp.le.s64 	%p31, %rd37, %rd14;
	mov.f32 	%f555, 0fFF800000;
	@%p31 bra 	$L__BB125_34;
	ld.global.f32 	%f173, [%rd28+1792];
	ld.global.u8 	%rs15, [%rd27+448];
	setp.eq.s16 	%p32, %rs15, 0;
	mul.f32 	%f174, %f129, %f173;
	selp.f32 	%f555, %f128, %f174, %p32;
	max.f32 	%f530, %f530, %f555;
$L__BB125_34:
	setp.le.s64 	%p33, %rd37, %rd15;
	mov.f32 	%f557, 0fFF800000;
	@%p33 bra 	$L__BB125_36;
	ld.global.f32 	%f176, [%rd28+1920];
	ld.global.u8 	%rs16, [%rd27+480];
	setp.eq.s16 	%p34, %rs16, 0;
	mul.f32 	%f177, %f129, %f176;
	selp.f32 	%f557, %f128, %f177, %p34;
	max.f32 	%f530, %f530, %f557;
$L__BB125_36:
	setp.le.s64 	%p35, %rd37, %rd16;
	mov.f32 	%f559, 0fFF800000;
	@%p35 bra 	$L__BB125_38;
	ld.global.f32 	%f179, [%rd28+2048];
	ld.global.u8 	%rs17, [%rd27+512];
	setp.eq.s16 	%p36, %rs17, 0;
	mul.f32 	%f180, %f129, %f179;
	selp.f32 	%f559, %f128, %f180, %p36;
	max.f32 	%f530, %f530, %f559;
$L__BB125_38:
	setp.le.s64 	%p37, %rd37, %rd17;
	mov.f32 	%f561, 0fFF800000;
	@%p37 bra 	$L__BB125_40;
	ld.global.f32 	%f182, [%rd28+2176];
	ld.global.u8 	%rs18, [%rd27+544];
	setp.eq.s16 	%p38, %rs18, 0;
	mul.f32 	%f183, %f129, %f182;
	selp.f32 	%f561, %f128, %f183, %p38;
	max.f32 	%f530, %f530, %f561;
$L__BB125_40:
	setp.le.s64 	%p39, %rd37, %rd18;
	mov.f32 	%f563, 0fFF800000;
	@%p39 bra 	$L__BB125_42;
	ld.global.f32 	%f185, [%rd28+2304];
	ld.global.u8 	%rs19, [%rd27+576];
	setp.eq.s16 	%p40, %rs19, 0;
	mul.f32 	%f186, %f129, %f185;
	selp.f32 	%f563, %f128, %f186, %p40;
	max.f32 	%f530, %f530, %f563;
$L__BB125_42:
	setp.le.s64 	%p41, %rd37, %rd19;
	mov.f32 	%f565, 0fFF800000;
	@%p41 bra 	$L__BB125_44;
	ld.global.f32 	%f188, [%rd28+2432];
	ld.global.u8 	%rs20, [%rd27+608];
	setp.eq.s16 	%p42, %rs20, 0;
	mul.f32 	%f189, %f129, %f188;
	selp.f32 	%f565, %f128, %f189, %p42;
	max.f32 	%f530, %f530, %f565;
$L__BB125_44:
	cvt.u64.u32 	%rd52, %r31;
	setp.le.s64 	%p43, %rd37, %rd52;
	mov.f32 	%f567, 0fFF800000;
	@%p43 bra 	$L__BB125_46;
	ld.global.f32 	%f191, [%rd28+2560];
	ld.global.u8 	%rs21, [%rd27+640];
	setp.eq.s16 	%p44, %rs21, 0;
	mul.f32 	%f192, %f129, %f191;
	selp.f32 	%f567, %f128, %f192, %p44;
	max.f32 	%f530, %f530, %f567;
$L__BB125_46:
	cvt.u64.u32 	%rd53, %r33;
	setp.le.s64 	%p45, %rd37, %rd53;
	mov.f32 	%f569, 0fFF800000;
	@%p45 bra 	$L__BB125_48;
	ld.global.f32 	%f194, [%rd28+2688];
	ld.global.u8 	%rs22, [%rd27+672];
	setp.eq.s16 	%p46, %rs22, 0;
	mul.f32 	%f195, %f129, %f194;
	selp.f32 	%f569, %f128, %f195, %p46;
	max.f32 	%f530, %f530, %f569;
$L__BB125_48:
	setp.le.s64 	%p47, %rd37, %rd20;
	mov.f32 	%f571, 0fFF800000;
	@%p47 bra 	$L__BB125_50;
	ld.global.f32 	%f197, [%rd28+2816];
	ld.global.u8 	%rs23, [%rd27+704];
	setp.eq.s16 	%p48, %rs23, 0;
	mul.f32 	%f198, %f129, %f197;
	selp.f32 	%f571, %f128, %f198, %p48;
	max.f32 	%f530, %f530, %f571;
$L__BB125_50:
	setp.le.s64 	%p49, %rd37, %rd21;
	mov.f32 	%f573, 0fFF800000;
	@%p49 bra 	$L__BB125_52;
	ld.global.f32 	%f200, [%rd28+2944];
	ld.global.u8 	%rs24, [%rd27+736];
	setp.eq.s16 	%p50, %rs24, 0;
	mul.f32 	%f201, %f129, %f200;
	selp.f32 	%f573, %f128, %f201, %p50;
	max.f32 	%f530, %f530, %f573;
$L__BB125_52:
	setp.le.s64 	%p51, %rd37, %rd22;
	mov.f32 	%f575, 0fFF800000;
	@%p51 bra 	$L__BB125_54;
	ld.global.f32 	%f203, [%rd28+3072];
	ld.global.u8 	%rs25, [%rd27+768];
	setp.eq.s16 	%p52, %rs25, 0;
	mul.f32 	%f204, %f129, %f203;
	selp.f32 	%f575, %f128, %f204, %p52;
	max.f32 	%f530, %f530, %f575;
$L__BB125_54:
	setp.le.s64 	%p53, %rd37, %rd2;
	mov.b32 	%r34, %f530;
	shfl.sync.bfly.b32	%r35|%p54, %r34, 16, 31, -1;
	mov.b32 	%f205, %r35;
	max.f32 	%f206, %f530, %f205;
	mov.b32 	%r36, %f206;
	shfl.sync.bfly.b32	%r37|%p55, %r36, 8, 31, -1;
	mov.b32 	%f207, %r37;
	max.f32 	%f208, %f206, %f207;
	mov.b32 	%r38, %f208;
	shfl.sync.bfly.b32	%r39|%p56, %r38, 4, 31, -1;
	mov.b32 	%f209, %r39;
	max.f32 	%f210, %f208, %f209;
	mov.b32 	%r40, %f210;
	shfl.sync.bfly.b32	%r41|%p57, %r40, 2, 31, -1;
	mov.b32 	%f211, %r41;
	max.f32 	%f212, %f210, %f211;
	mov.b32 	%r42, %f212;
	shfl.sync.bfly.b32	%r43|%p58, %r42, 1, 31, -1;
	mov.b32 	%f213, %r43;
	max.f32 	%f214, %f212, %f213;
	sub.f32 	%f215, %f527, %f214;
	fma.rn.f32 	%f216, %f215, 0f3BBB989D, 0f3F000000;
	cvt.sat.f32.f32 	%f217, %f216;
	mov.f32 	%f218, 0f4B400001;
	mov.f32 	%f219, 0f437C0000;
	fma.rm.f32 	%f220, %f217, %f219, %f218;
	add.f32 	%f221, %f220, 0fCB40007F;
	neg.f32 	%f222, %f221;
	fma.rn.f32 	%f223, %f215, 0f3FB8AA3B, %f222;
	fma.rn.f32 	%f224, %f215, 0f32A57060, %f223;
	mov.b32 	%r44, %f220;
	shl.b32 	%r45, %r44, 23;
	mov.b32 	%f225, %r45;
	ex2.approx.ftz.f32 	%f226, %f224;
	mul.f32 	%f227, %f226, %f225;
	add.f32 	%f228, %f227, 0f00000000;
	sub.f32 	%f229, %f529, %f214;
	fma.rn.f32 	%f230, %f229, 0f3BBB989D, 0f3F000000;
	cvt.sat.f32.f32 	%f231, %f230;
	fma.rm.f32 	%f232, %f231, %f219, %f218;
	add.f32 	%f233, %f232, 0fCB40007F;
	neg.f32 	%f234, %f233;
	fma.rn.f32 	%f235, %f229, 0f3FB8AA3B, %f234;
	fma.rn.f32 	%f236, %f229, 0f32A57060, %f235;
	mov.b32 	%r46, %f232;
	shl.b32 	%r47, %r46, 23;
	mov.b32 	%f237, %r47;
	ex2.approx.ftz.f32 	%f238, %f236;
	mul.f32 	%f239, %f238, %f237;
	add.f32 	%f240, %f228, %f239;
	sub.f32 	%f241, %f531, %f214;
	fma.rn.f32 	%f242, %f241, 0f3BBB989D, 0f3F000000;
	cvt.sat.f32.f32 	%f243, %f242;
	fma.rm.f32 	%f244, %f243, %f219, %f218;
	add.f32 	%f245, %f244, 0fCB40007F;
	neg.f32 	%f246, %f245;
	fma.rn.f32 	%f247, %f241, 0f3FB8AA3B, %f246;
	fma.rn.f32 	%f248, %f241, 0f32A57060, %f247;
	mov.b32 	%r48, %f244;
	shl.b32 	%r49, %r48, 23;
	mov.b32 	%f249, %r49;
	ex2.approx.ftz.f32 	%f250, %f248;
	mul.f32 	%f251, %f250, %f249;
	add.f32 	%f252, %f240, %f251;
	sub.f32 	%f253, %f533, %f214;
	fma.rn.f32 	%f254, %f253, 0f3BBB989D, 0f3F000000;
	cvt.sat.f32.f32 	%f255, %f254;
	fma.rm.f32 	%f256, %f255, %f219, %f218;
	add.f32 	%f257, %f256, 0fCB40007F;
	neg.f32 	%f258, %f257;
	fma.rn.f32 	%f259, %f253, 0f3FB8AA3B, %f258;
	fma.rn.f32 	%f260, %f253, 0f32A57060, %f259;
	mov.b32 	%r50, %f256;
	shl.b32 	%r51, %r50, 23;
	mov.b32 	%f261, %r51;
	ex2.approx.ftz.f32 	%f262, %f260;
	mul.f32 	%f263, %f262, %f261;
	add.f32 	%f264, %f252, %f263;
	sub.f32 	%f265, %f535, %f214;
	fma.rn.f32 	%f266, %f265, 0f3BBB989D, 0f3F000000;
	cvt.sat.f32.f32 	%f267, %f266;
	fma.rm.f32 	%f268, %f267, %f219, %f218;
	add.f32 	%f269, %f268, 0fCB40007F;
	neg.f32 	%f270, %f269;
	fma.rn.f32 	%f271, %f265, 0f3FB8AA3B, %f270;
	fma.rn.f32 	%f272, %f265, 0f32A57060, %f271;
	mov.b32 	%r52, %f268;
	shl.b32 	%r53, %r52, 23;
	mov.b32 	%f273, %r53;
	ex2.approx.ftz.f32 	%f274, %f272;
	mul.f32 	%f275, %f274, %f273;
	add.f32 	%f276, %f264, %f275;
	sub.f32 	%f277, %f537, %f214;
	fma.rn.f32 	%f278, %f277, 0f3BBB989D, 0f3F000000;
	cvt.sat.f32.f32 	%f279, %f278;
	fma.rm.f32 	%f280, %f279, %f219, %f218;
	add.f32 	%f281, %f280, 0fCB40007F;
	neg.f32 	%f282, %f281;
	fma.rn.f32 	%f283, %f277, 0f3FB8AA3B, %f282;
	fma.rn.f32 	%f284, %f277, 0f32A57060, %f283;
	mov.b32 	%r54, %f280;
	shl.b32 	%r55, %r54, 23;
	mov.b32 	%f285, %r55;
	ex2.approx.ftz.f32 	%f286, %f284;
	mul.f32 	%f287, %f286, %f285;
	add.f32 	%f288, %f276, %f287;
	sub.f32 	%f289, %f539, %f214;
	fma.rn.f32 	%f290, %f289, 0f3BBB989D, 0f3F000000;
	cvt.sat.f32.f32 	%f291, %f290;
	fma.rm.f32 	%f292, %f291, %f219, %f218;
	add.f32 	%f293, %f292, 0fCB40007F;
	neg.f32 	%f294, %f293;
	fma.rn.f32 	%f295, %f289, 0f3FB8AA3B, %f294;
	fma.rn.f32 	%f296, %f289, 0f32A57060, %f295;
	mov.b32 	%r56, %f292;
	shl.b32 	%r57, %r56, 23;
	mov.b32 	%f297, %r57;
	ex2.approx.ftz.f32 	%f298, %f296;
	mul.f32 	%f299, %f298, %f297;
	add.f32 	%f300, %f288, %f299;
	sub.f32 	%f301, %f541, %f214;
	fma.rn.f32 	%f302, %f301, 0f3BBB989D, 0f3F000000;
	cvt.sat.f32.f32 	%f303, %f302;
	fma.rm.f32 	%f304, %f303, %f219, %f218;
	add.f32 	%f305, %f304, 0fCB40007F;
	neg.f32 	%f306, %f305;
	fma.rn.f32 	%f307, %f301, 0f3FB8AA3B, %f306;
	fma.rn.f32 	%f308, %f301, 0f32A57060, %f307;
	mov.b32 	%r58, %f304;
	shl.b32 	%r59, %r58, 23;
	mov.b32 	%f309, %r59;
	ex2.approx.ftz.f32 	%f310, %f308;
	mul.f32 	%f311, %f310, %f309;
	add.f32 	%f312, %f300, %f311;
	sub.f32 	%f313, %f543, %f214;
	fma.rn.f32 	%f314, %f313, 0f3BBB989D, 0f3F000000;
	cvt.sat.f32.f32 	%f315, %f314;
	fma.rm.f32 	%f316, %f315, %f219, %f218;
	add.f32 	%f317, %f316, 0fCB40007F;
	neg.f32 	%f318, %f317;
	fma.rn.f32 	%f319, %f313, 0f3FB8AA3B, %f318;
	fma.rn.f32 	%f320, %f313, 0f32A57060, %f319;
	mov.b32 	%r60, %f316;
	shl.b32 	%r61, %r60, 23;
	mov.b32 	%f321, %r61;
	ex2.approx.ftz.f32 	%f322, %f320;
	mul.f32 	%f323, %f322, %f321;
	add.f32 	%f324, %f312, %f323;
	sub.f32 	%f325, %f545, %f214;
	fma.rn.f32 	%f326, %f325, 0f3BBB989D, 0f3F000000;
	cvt.sat.f32.f32 	%f327, %f326;
	fma.rm.f32 	%f328, %f327, %f219, %f218;
	add.f32 	%f329, %f328, 0fCB40007F;
	neg.f32 	%f330, %f329;
	fma.rn.f32 	%f331, %f325, 0f3FB8AA3B, %f330;
	fma.rn.f32 	%f332, %f325, 0f32A57060, %f331;
	mov.b32 	%r62, %f328;
	shl.b32 	%r63, %r62, 23;
	mov.b32 	%f333, %r63;
	ex2.approx.ftz.f32 	%f334, %f332;
	mul.f32 	%f335, %f334, %f333;
	add.f32 	%f336, %f324, %f335;
	sub.f32 	%f337, %f547, %f214;
	fma.rn.f32 	%f338, %f337, 0f3BBB989D, 0f3F000000;
	cvt.sat.f32.f32 	%f339, %f338;
	fma.rm.f32 	%f340, %f339, %f219, %f218;
	add.f32 	%f341, %f340, 0fCB40007F;
	neg.f32 	%f342, %f341;
	fma.rn.f32 	%f343, %f337, 0f3FB8AA3B, %f342;
	fma.rn.f32 	%f344, %f337, 0f32A57060, %f343;
	mov.b32 	%r64, %f340;
	shl.b32 	%r65, %r64, 23;
	mov.b32 	%f345, %r65;
	ex2.approx.ftz.f32 	%f346, %f344;
	mul.f32 	%f347, %f346, %f345;
	add.f32 	%f348, %f336, %f347;
	sub.f32 	%f349, %f549, %f214;
	fma.rn.f32 	%f350, %f349, 0f3BBB989D, 0f3F000000;
	cvt.sat.f32.f32 	%f351, %f350;
	fma.rm.f32 	%f352, %f351, %f219, %f218;
	add.f32 	%f353, %f352, 0fCB40007F;
	neg.f32 	%f354, %f353;
	fma.rn.f32 	%f355, %f349, 0f3FB8AA3B, %f354;
	fma.rn.f32 	%f356, %f349, 0f32A57060, %f355;
	mov.b32 	%r66, %f352;
	shl.b32 	%r67, %r66, 23;
	mov.b32 	%f357, %r67;
	ex2.approx.ftz.f32 	%f358, %f356;
	mul.f32 	%f359, %f358, %f357;
	add.f32 	%f360, %f348, %f359;
	sub.f32 	%f361, %f551, %f214;
	fma.rn.f32 	%f362, %f361, 0f3BBB989D, 0f3F000000;
	cvt.sat.f32.f32 	%f363, %f362;
	fma.rm.f32 	%f364, %f363, %f219, %f218;
	add.f32 	%f365, %f364, 0fCB40007F;
	neg.f32 	%f366, %f365;
	fma.rn.f32 	%f367, %f361, 0f3FB8AA3B, %f366;
	fma.rn.f32 	%f368, %f361, 0f32A57060, %f367;
	mov.b32 	%r68, %f364;
	shl.b32 	%r69, %r68, 23;
	mov.b32 	%f369, %r69;
	ex2.approx.ftz.f32 	%f370, %f368;
	mul.f32 	%f371, %f370, %f369;
	add.f32 	%f372, %f360, %f371;
	sub.f32 	%f373, %f553, %f214;
	fma.rn.f32 	%f374, %f373, 0f3BBB989D, 0f3F000000;
	cvt.sat.f32.f32 	%f375, %f374;
	fma.rm.f32 	%f376, %f375, %f219, %f218;
	add.f32 	%f377, %f376, 0fCB40007F;
	neg.f32 	%f378, %f377;
	fma.rn.f32 	%f379, %f373, 0f3FB8AA3B, %f378;
	fma.rn.f32 	%f380, %f373, 0f32A57060, %f379;
	mov.b32 	%r70, %f376;
	shl.b32 	%r71, %r70, 23;
	mov.b32 	%f381, %r71;
	ex2.approx.ftz.f32 	%f382, %f380;
	mul.f32 	%f383, %f382, %f381;
	add.f32 	%f384, %f372, %f383;
	sub.f32 	%f385, %f555, %f214;
	fma.rn.f32 	%f386, %f385, 0f3BBB989D, 0f3F000000;
	cvt.sat.f32.f32 	%f387, %f386;
	fma.rm.f32 	%f388, %f387, %f219, %f218;
	add.f32 	%f389, %f388, 0fCB40007F;
	neg.f32 	%f390, %f389;
	fma.rn.f32 	%f391, %f385, 0f3FB8AA3B, %f390;
	fma.rn.f32 	%f392, %f385, 0f32A57060, %f391;
	mov.b32 	%r72, %f388;
	shl.b32 	%r73, %r72, 23;
	mov.b32 	%f393, %r73;
	ex2.approx.ftz.f32 	%f394, %f392;
	mul.f32 	%f395, %f394, %f393;
	add.f32 	%f396, %f384, %f395;
	sub.f32 	%f397, %f557, %f214;
	fma.rn.f32 	%f398, %f397, 0f3BBB989D, 0f3F000000;
	cvt.sat.f32.f32 	%f399, %f398;
	fma.rm.f32 	%f400, %f399, %f219, %f218;
	add.f32 	%f401, %f400, 0fCB40007F;
	neg.f32 	%f402, %f401;
	fma.rn.f32 	%f403, %f397, 0f3FB8AA3B, %f402;
	fma.rn.f32 	%f404, %f397, 0f32A57060, %f403;
	mov.b32 	%r74, %f400;
	shl.b32 	%r75, %r74, 23;
	mov.b32 	%f405, %r75;
	ex2.approx.ftz.f32 	%f406, %f404;
	mul.f32 	%f407, %f406, %f405;
	add.f32 	%f408, %f396, %f407;
	sub.f32 	%f409, %f559, %f214;
	fma.rn.f32 	%f410, %f409, 0f3BBB989D, 0f3F000000;
	cvt.sat.f32.f32 	%f411, %f410;
	fma.rm.f32 	%f412, %f411, %f219, %f218;
	add.f32 	%f413, %f412, 0fCB40007F;
	neg.f32 	%f414, %f413;
	fma.rn.f32 	%f415, %f409, 0f3FB8AA3B, %f414;
	fma.rn.f32 	%f416, %f409, 0f32A57060, %f415;
	mov.b32 	%r76, %f412;
	shl.b32 	%r77, %r76, 23;
	mov.b32 	%f417, %r77;
	ex2.approx.ftz.f32 	%f418, %f416;
	mul.f32 	%f419, %f418, %f417;
	add.f32 	%f420, %f408, %f419;
	sub.f32 	%f421, %f561, %f214;
	fma.rn.f32 	%f422, %f421, 0f3BBB989D, 0f3F000000;
	cvt.sat.f32.f32 	%f423, %f422;
	fma.rm.f32 	%f424, %f423, %f219, %f218;
	add.f32 	%f425, %f424, 0fCB40007F;
	neg.f32 	%f426, %f425;
	fma.rn.f32 	%f427, %f421, 0f3FB8AA3B, %f426;
	fma.rn.f32 	%f428, %f421, 0f32A57060, %f427;
	mov.b32 	%r78, %f424;
	shl.b32 	%r79, %r78, 23;
	mov.b32 	%f429, %r79;
	ex2.approx.ftz.f32 	%f430, %f428;
	mul.f32 	%f431, %f430, %f429;
	add.f32 	%f432, %f420, %f431;
	sub.f32 	%f433, %f563, %f214;
	fma.rn.f32 	%f434, %f433, 0f3BBB989D, 0f3F000000;
	cvt.sat.f32.f32 	%f435, %f434;
	fma.rm.f32 	%f436, %f435, %f219, %f218;
	add.f32 	%f437, %f436, 0fCB40007F;
	neg.f32 	%f438, %f437;
	fma.rn.f32 	%f439, %f433, 0f3FB8AA3B, %f438;
	fma.rn.f32 	%f440, %f433, 0f32A57060, %f439;
	mov.b32 	%r80, %f436;
	shl.b32 	%r81, %r80, 23;
	mov.b32 	%f441, %r81;
	ex2.approx.ftz.f32 	%f442, %f440;
	mul.f32 	%f443, %f442, %f441;
	add.f32 	%f444, %f432, %f443;
	sub.f32 	%f445, %f565, %f214;
	fma.rn.f32 	%f446, %f445, 0f3BBB989D, 0f3F000000;
	cvt.sat.f32.f32 	%f447, %f446;
	fma.rm.f32 	%f448, %f447, %f219, %f218;
	add.f32 	%f449, %f448, 0fCB40007F;
	neg.f32 	%f450, %f449;
	fma.rn.f32 	%f451, %f445, 0f3FB8AA3B, %f450;
	fma.rn.f32 	%f452, %f445, 0f32A57060, %f451;
	mov.b32 	%r82, %f448;
	shl.b32 	%r83, %r82, 23;
	mov.b32 	%f453, %r83;
	ex2.approx.ftz.f32 	%f454, %f452;
	mul.f32 	%f455, %f454, %f453;
	add.f32 	%f456, %f444, %f455;
	sub.f32 	%f457, %f567, %f214;
	fma.rn.f32 	%f458, %f457, 0f3BBB989D, 0f3F000000;
	cvt.sat.f32.f32 	%f459, %f458;
	fma.rm.f32 	%f460, %f459, %f219, %f218;
	add.f32 	%f461, %f460, 0fCB40007F;
	neg.f32 	%f462, %f461;
	fma.rn.f32 	%f463, %f457, 0f3FB8AA3B, %f462;
	fma.rn.f32 	%f464, %f457, 0f32A57060, %f463;
	mov.b32 	%r84, %f460;
	shl.b32 	%r85, %r84, 23;
	mov.b32 	%f465, %r85;
	ex2.approx.ftz.f32 	%f466, %f464;
	mul.f32 	%f467, %f466, %f465;
	add.f32 	%f468, %f456, %f467;
	sub.f32 	%f469, %f569, %f214;
	fma.rn.f32 	%f470, %f469, 0f3BBB989D, 0f3F000000;
	cvt.sat.f32.f32 	%f471, %f470;
	fma.rm.f32 	%f472, %f471, %f219, %f218;
	add.f32 	%f473, %f472, 0fCB40007F;
	neg.f32 	%f474, %f473;
	fma.rn.f32 	%f475, %f469, 0f3FB8AA3B, %f474;
	fma.rn.f32 	%f476, %f469, 0f32A57060, %f475;
	mov.b32 	%r86, %f472;
	shl.b32 	%r87, %r86, 23;
	mov.b32 	%f477, %r87;
	ex2.approx.ftz.f32 	%f478, %f476;
	mul.f32 	%f479, %f478, %f477;
	add.f32 	%f480, %f468, %f479;
	sub.f32 	%f481, %f571, %f214;
	fma.rn.f32 	%f482, %f481, 0f3BBB989D, 0f3F000000;
	cvt.sat.f32.f32 	%f483, %f482;
	fma.rm.f32 	%f484, %f483, %f219, %f218;
	add.f32 	%f485, %f484, 0fCB40007F;
	neg.f32 	%f486, %f485;
	fma.rn.f32 	%f487, %f481, 0f3FB8AA3B, %f486;
	fma.rn.f32 	%f488, %f481, 0f32A57060, %f487;
	mov.b32 	%r88, %f484;
	shl.b32 	%r89, %r88, 23;
	mov.b32 	%f489, %r89;
	ex2.approx.ftz.f32 	%f490, %f488;
	mul.f32 	%f491, %f490, %f489;
	add.f32 	%f492, %f480, %f491;
	sub.f32 	%f493, %f573, %f214;
	fma.rn.f32 	%f494, %f493, 0f3BBB989D, 0f3F000000;
	cvt.sat.f32.f32 	%f495, %f494;
	fma.rm.f32 	%f496, %f495, %f219, %f218;
	add.f32 	%f497, %f496, 0fCB40007F;
	neg.f32 	%f498, %f497;
	fma.rn.f32 	%f499, %f493, 0f3FB8AA3B, %f498;
	fma.rn.f32 	%f500, %f493, 0f32A57060, %f499;
	mov.b32 	%r90, %f496;
	shl.b32 	%r91, %r90, 23;
	mov.b32 	%f501, %r91;
	ex2.approx.ftz.f32 	%f502, %f500;
	mul.f32 	%f503, %f502, %f501;
	add.f32 	%f504, %f492, %f503;
	sub.f32 	%f505, %f575, %f214;
	fma.rn.f32 	%f506, %f505, 0f3BBB989D, 0f3F000000;
	cvt.sat.f32.f32 	%f507, %f506;
	fma.rm.f32 	%f508, %f507, %f219, %f218;
	add.f32 	%f509, %f508, 0fCB40007F;
	neg.f32 	%f510, %f509;
	fma.rn.f32 	%f511, %f505, 0f3FB8AA3B, %f510;
	fma.rn.f32 	%f512, %f505, 0f32A57060, %f511;
	mov.b32 	%r92, %f508;
	shl.b32 	%r93, %r92, 23;
	mov.b32 	%f513, %r93;
	ex2.approx.ftz.f32 	%f514, %f512;
	mul.f32 	%f515, %f514, %f513;
	add.f32 	%f516, %f504, %f515;
	mov.b32 	%r94, %f516;
	shfl.sync.bfly.b32	%r95|%p59, %r94, 16, 31, -1;
	mov.b32 	%f517, %r95;
	add.f32 	%f518, %f516, %f517;
	mov.b32 	%r96, %f518;
	shfl.sync.bfly.b32	%r97|%p60, %r96, 8, 31, -1;
	mov.b32 	%f519, %r97;
	add.f32 	%f520, %f518, %f519;
	mov.b32 	%r98, %f520;
	shfl.sync.bfly.b32	%r99|%p61, %r98, 4, 31, -1;
	mov.b32 	%f521, %r99;
	add.f32 	%f522, %f520, %f521;
	mov.b32 	%r100, %f522;
	shfl.sync.bfly.b32	%r101|%p62, %r100, 2, 31, -1;
	mov.b32 	%f523, %r101;
	add.f32 	%f524, %f522, %f523;
	mov.b32 	%r102, %f524;
	shfl.sync.bfly.b32	%r103|%p63, %r102, 1, 31, -1;
	mov.b32 	%f525, %r103;
	add.f32 	%f526, %f524, %f525;
	div.rn.f32 	%f103, %f227, %f526;
	div.rn.f32 	%f104, %f239, %f526;
	div.rn.f32 	%f105, %f251, %f526;
	div.rn.f32 	%f106, %f263, %f526;
	div.rn.f32 	%f107, %f275, %f526;
	div.rn.f32 	%f108, %f287, %f526;
	div.rn.f32 	%f109, %f299, %f526;
	div.rn.f32 	%f110, %f311, %f526;
	div.rn.f32 	%f111, %f323, %f526;
	div.rn.f32 	%f112, %f335, %f526;
	div.rn.f32 	%f113, %f347, %f526;
	div.rn.f32 	%f114, %f359, %f526;
	div.rn.f32 	%f115, %f371, %f526;
	div.rn.f32 	%f116, %f383, %f526;
	div.rn.f32 	%f117, %f395, %f526;
	div.rn.f32 	%f118, %f407, %f526;
	div.rn.f32 	%f119, %f419, %f526;
	div.rn.f32 	%f120, %f431, %f526;
	div.rn.f32 	%f121, %f443, %f526;
	div.rn.f32 	%f122, %f455, %f526;
	div.rn.f32 	%f123, %f467, %f526;
	div.rn.f32 	%f124, %f479, %f526;
	div.rn.f32 	%f125, %f491, %f526;
	div.rn.f32 	%f126, %f503, %f526;
	div.rn.f32 	%f127, %f515, %f526;
	mad.lo.s64 	%rd54, %rd64, %rd35, %rd2;
	cvta.to.global.u64 	%rd55, %rd34;
	shl.b64 	%rd56, %rd54, 2;
	add.s64 	%rd29, %rd55, %rd56;
	@%p53 bra 	$L__BB125_56;
	st.global.f32 	[%rd29], %f103;
$L__BB125_56:
	setp.le.s64 	%p64, %rd37, %rd3;
	@%p64 bra 	$L__BB125_58;
	st.global.f32 	[%rd29+128], %f104;
$L__BB125_58:
	setp.le.s64 	%p65, %rd37, %rd4;
	@%p65 bra 	$L__BB125_60;
	st.global.f32 	[%rd29+256], %f105;
$L__BB125_60:
	setp.le.s64 	%p66, %rd37, %rd5;
	@%p66 bra 	$L__BB125_62;
	st.global.f32 	[%rd29+384], %f106;
$L__BB125_62:
	cvt.u64.u32 	%rd57, %r27;
	setp.le.s64 	%p67, %rd37, %rd57;
	@%p67 bra 	$L__BB125_64;
	st.global.f32 	[%rd29+512], %f107;
$L__BB125_64:
	cvt.u64.u32 	%rd58, %r29;
	setp.le.s64 	%p68, %rd37, %rd58;
	@%p68 bra 	$L__BB125_66;
	st.global.f32 	[%rd29+640], %f108;
$L__BB125_66:
	setp.le.s64 	%p69, %rd37, %rd6;
	@%p69 bra 	$L__BB125_68;
	st.global.f32 	[%rd29+768], %f109;
$L__BB125_68:
	setp.le.s64 	%p70, %rd37, %rd7;
	@%p70 bra 	$L__BB125_70;
	st.global.f32 	[%rd29+896], %f110;
$L__BB125_70:
	setp.le.s64 	%p71, %rd37, %rd8;
	@%p71 bra 	$L__BB125_72;
	st.global.f32 	[%rd29+1024], %f111;
$L__BB125_72:
	setp.le.s64 	%p72, %rd37, %rd9;
	@%p72 bra 	$L__BB125_74;
	st.global.f32 	[%rd29+1152], %f112;
$L__BB125_74:
	setp.le.s64 	%p73, %rd37, %rd10;
	@%p73 bra 	$L__BB125_76;
	st.global.f32 	[%rd29+1280], %f113;
$L__BB125_76:
	setp.le.s64 	%p74, %rd37, %rd11;
	@%p74 bra 	$L__BB125_78;
	st.global.f32 	[%rd29+1408], %f114;
$L__BB125_78:
	setp.le.s64 	%p75, %rd37, %rd12;
	@%p75 bra 	$L__BB125_80;
	st.global.f32 	[%rd29+1536], %f115;
$L__BB125_80:
	setp.le.s64 	%p76, %rd37, %rd13;
	@%p76 bra 	$L__BB125_82;
	st.global.f32 	[%rd29+1664], %f116;
$L__BB125_82:
	setp.le.s64 	%p77, %rd37, %rd14;
	@%p77 bra 	$L__BB125_84;
	st.global.f32 	[%rd29+1792], %f117;
$L__BB125_84:
	setp.le.s64 	%p78, %rd37, %rd15;
	@%p78 bra 	$L__BB125_86;
	st.global.f32 	[%rd29+1920], %f118;
$L__BB125_86:
	setp.le.s64 	%p79, %rd37, %rd16;
	@%p79 bra 	$L__BB125_88;
	st.global.f32 	[%rd29+2048], %f119;
$L__BB125_88:
	setp.le.s64 	%p80, %rd37, %rd17;
	@%p80 bra 	$L__BB125_90;
	st.global.f32 	[%rd29+2176], %f120;
$L__BB125_90:
	setp.le.s64 	%p81, %rd37, %rd18;
	@%p81 bra 	$L__BB125_92;
	st.global.f32 	[%rd29+2304], %f121;
$L__BB125_92:
	setp.le.s64 	%p82, %rd37, %rd19;
	@%p82 bra 	$L__BB125_94;
	st.global.f32 	[%rd29+2432], %f122;
$L__BB125_94:
	cvt.u64.u32 	%rd59, %r31;
	setp.le.s64 	%p83, %rd37, %rd59;
	@%p83 bra 	$L__BB125_96;
	st.global.f32 	[%rd29+2560], %f123;
$L__BB125_96:
	cvt.u64.u32 	%rd60, %r33;
	setp.le.s64 	%p84, %rd37, %rd60;
	@%p84 bra 	$L__BB125_98;
	st.global.f32 	[%rd29+2688], %f124;
$L__BB125_98:
	setp.le.s64 	%p85, %rd37, %rd20;
	@%p85 bra 	$L__BB125_100;
	st.global.f32 	[%rd29+2816], %f125;
$L__BB125_100:
	setp.le.s64 	%p86, %rd37, %rd21;
	@%p86 bra 	$L__BB125_102;
	st.global.f32 	[%rd29+2944], %f126;
$L__BB125_102:
	setp.le.s64 	%p87, %rd37, %rd22;
	@%p87 bra 	$L__BB125_104;
	st.global.f32 	[%rd29+3072], %f127;
$L__BB125_104:
	ld.param.u64 	%rd63, [_Z15SoftmaxWarpImplI24ElementwiseScaleMaskLoadIffbE11DirectStoreIffEfLi1ELi25ELi32ELi1ELb1EL9Algorithm0EEvT_T0_ll_param_2];
	mov.u32 	%r113, %ntid.y;
	mul.lo.s32 	%r114, %r112, %r113;
	cvt.s64.s32 	%rd61, %r114;
	add.s64 	%rd64, %rd64, %rd61;
	setp.lt.s64 	%p88, %rd64, %rd63;
	@%p88 bra 	$L__BB125_4;
$L__BB125_105:
	ret;

}
	// .globl	_Z15SoftmaxWarpImplI24ElementwiseScaleMaskLoadIffbE11DirectStoreIffEfLi1ELi26ELi32ELi1ELb0EL9Algorithm0EEvT_T0_ll
.visible .entry _Z15SoftmaxWarpImplI24ElementwiseScaleMaskLoadIffbE11DirectStoreIffEfLi1ELi26ELi32ELi1ELb0EL9Algorithm0EEvT_T0_ll(
	.param .align 8 .b8 _Z15SoftmaxWarpImplI24ElementwiseScaleMaskLoadIffbE11DirectStoreIffEfLi1ELi26ELi32ELi1ELb0EL9Algorithm0EEvT_T0_ll_param_0[32],
	.param .align 8 .b8 _Z15SoftmaxWarpImplI24ElementwiseScaleMaskLoadIffbE11DirectStoreIffEfLi1ELi26ELi32ELi1ELb0EL9Algorithm0EEvT_T0_ll_param_1[16],
	.param .u64 _Z15SoftmaxWarpImplI24ElementwiseScaleMaskLoadIffbE11DirectStoreIffEfLi1ELi26ELi32ELi1ELb0EL9Algorithm0EEvT_T0_ll_param_2,
	.param .u64 _Z15SoftmaxWarpImplI24ElementwiseScaleMaskLoadIffbE11DirectStoreIffEfLi1ELi26ELi32ELi1ELb0EL9Algorithm0EEvT_T0_ll_param_3
)
{
	.reg .pred 	%p<40>;
	.reg .b16 	%rs<27>;
	.reg .b32 	%r<80>;
	.reg .b32 	%f<468>;
	.reg .b64 	%rd<33>;

	ld.param.u64 	%rd16, [_Z15SoftmaxWarpImplI24ElementwiseScaleMaskLoadIffbE11DirectStoreIffEfLi1ELi26ELi32ELi1ELb0EL9Algorithm0EEvT_T0_ll_param_1+8];
	ld.param.u64 	%rd15, [_Z15SoftmaxWarpImplI24ElementwiseScaleMaskLoadIffbE11DirectStoreIffEfLi1ELi26ELi32ELi1ELb0EL9Algorithm0EEvT_T0_ll_param_1];
	ld.param.v2.f32 	{%f2, %f3}, [_Z15SoftmaxWarpImplI24ElementwiseScaleMaskLoadIffbE11DirectStoreIffEfLi1ELi26ELi32ELi1ELb0EL9Algorithm0EEvT_T0_ll_param_0+24];
	ld.param.u64 	%rd14, [_Z15SoftmaxWarpImplI24ElementwiseScaleMaskLoadIffbE11DirectStoreIffEfLi1ELi26ELi32ELi1ELb0EL9Algorithm0EEvT_T0_ll_param_0+16];
	ld.param.u64 	%rd13, [_Z15SoftmaxWarpImplI24ElementwiseScaleMaskLoadIffbE11DirectStoreIffEfLi1ELi26ELi32ELi1ELb0EL9Algorithm0EEvT_T0_ll_param_0+8];
	ld.param.u64 	%rd12, [_Z15SoftmaxWarpImplI24ElementwiseScaleMaskLoadIffbE11DirectStoreIffEfLi1ELi26ELi32ELi1ELb0EL9Algorithm0EEvT_T0_ll_param_0];
	ld.param.u64 	%rd17, [_Z15SoftmaxWarpImplI24ElementwiseScaleMaskLoadIffbE11DirectStoreIffEfLi1ELi26ELi32ELi1ELb0EL9Algorithm0EEvT_T0_ll_param_2];
	ld.param.u64 	%rd18, [_Z15SoftmaxWarpImplI24ElementwiseScaleMaskLoadIffbE11DirectStoreIffEfLi1ELi26ELi32ELi1ELb0EL9Algorithm0EEvT_T0_ll_param_3];
	setp.lt.s64 	%p1, %rd18, 833;
	@%p1 bra 	$L__BB126_2;
	mov.u64 	%rd19, $str;
	cvta.global.u64 	%rd20, %rd19;
	mov.u64 	%rd21, $str$1;
	cvta.global.u64 	%rd22, %rd21;
	mov.u64 	%rd23, __unnamed_127;
	cvta.global.u64 	%rd24, %rd23;
	{ // callseq 126, 0
	.param .b64 param0;
	st.param.b64 	[param0], %rd20;
	.param .b64 param1;
	st.param.b64 	[param1], %rd22;
	.param .b32 param2;
	st.param.b32 	[param2], 219;
	.param .b64 param3;
	st.param.b64 	[param3], %rd24;
	.param .b64 param4;
	st.param.b64 	[param4], 1;
	call.uni 
	__assertfail, 
	(
	param0, 
	param1, 
	param2, 
	param3, 
	param4
	);
	} // callseq 126
$L__BB126_2:
	mov.u32 	%r2, %ctaid.x;
	mov.u32 	%r3, %ntid.y;
	mov.u32 	%r4, %tid.y;
	mad.lo.s32 	%r5, %r2, %r3, %r4;
	mov.u32 	%r6, %nctaid.x;
	mul.lo.s32 	%r1, %r6, %r3;
	cvt.s64.s32 	%rd32, %r5;
	setp.le.s64 	%p2, %rd17, %rd32;
	@%p2 bra 	$L__BB126_5;
	mov.u32 	%r7, %tid.x;
	cvt.u64.u32 	%rd5, %r7;
	cvta.to.global.u64 	%rd6, %rd15;
	cvta.to.global.u64 	%rd7, %rd13;
	cvta.to.global.u64 	%rd8, %rd12;
	cvt.s64.s32 	%rd9, %r1;
$L__BB126_4:
	mad.lo.s64 	%rd25, %rd32, %rd14, %rd5;
	shl.b64 	%rd26, %rd25, 2;
	add.s64 	%rd27, %rd8, %rd26;
	ld.global.f32 	%f4, [%rd27];
	add.s64 	%rd28, %rd7, %rd25;
	ld.global.u8 	%rs1, [%rd28];
	setp.eq.s16 	%p3, %rs1, 0;
	mul.f32 	%f5, %f3, %f4;
	selp.f32 	%f6, %f2, %f5, %p3;
	max.f32 	%f7, %f6, 0fFF800000;
	ld.global.f32 	%f8, [%rd27+128];
	ld.global.u8 	%rs2, [%rd28+32];
	setp.eq.s16 	%p4, %rs2, 0;
	mul.f32 	%f9, %f3, %f8;
	selp.f32 	%f10, %f2, %f9, %p4;
	max.f32 	%f11, %f7, %f10;
	ld.global.f32 	%f12, [%rd27+256];
	ld.global.u8 	%rs3, [%rd28+64];
	setp.eq.s16 	%p5, %rs3, 0;
	mul.f32 	%f13, %f3, %f12;
	selp.f32 	%f14, %f2, %f13, %p5;
	max.f32 	%f15, %f11, %f14;
	ld.global.f32 	%f16, [%rd27+384];
	ld.global.u8 	%rs4, [%rd28+96];
	setp.eq.s16 	%p6, %rs4, 0;
	mul.f32 	%f17, %f3, %f16;
	selp.f32 	%f18, %f2, %f17, %p6;
	max.f32 	%f19, %f15, %f18;
	ld.global.f32 	%f20, [%rd27+512];
	ld.global.u8 	%rs5, [%rd28+128];
	setp.eq.s16 	%p7, %rs5, 0;
	mul.f32 	%f21, %f3, %f20;
	selp.f32 	%f22, %f2, %f21, %p7;
	max.f32 	%f23, %f19, %f22;
	ld.global.f32 	%f24, [%rd27+640];
	ld.global.u8 	%rs6, [%rd28+160];
	setp.eq.s16 	%p8, %rs6, 0;
	mul.f32 	%f25, %f3, %f24;
	selp.f32 	%f26, %f2, %f25, %p8;
	max.f32 	%f27, %f23, %f26;
	ld.global.f32 	%f28, [%rd27+768];
	ld.global.u8 	%rs7, [%rd28+192];
	setp.eq.s16 	%p9, %rs7, 0;
	mul.f32 	%f29, %f3, %f28;
	selp.f32 	%f30, %f2, %f29, %p9;
	max.f32 	%f31, %f27, %f30;
	ld.global.f32 	%f32, [%rd27+896];
	ld.global.u8 	%rs8, [%rd28+224];
	setp.eq.s16 	%p10, %rs8, 0;
	mul.f32 	%f33, %f3, %f32;
	selp.f32 	%f34, %f2, %f33, %p10;
	max.f32 	%f35, %f31, %f34;
	ld.global.f32 	%f36, [%rd27+1024];
	ld.global.u8 	%rs9, [%rd28+256];
	setp.eq.s16 	%p11, %rs9, 0;
	mul.f32 	%f37, %f3, %f36;
	selp.f32 	%f38, %f2, %f37, %p11;
	max.f32 	%f39, %f35, %f38;
	ld.global.f32 	%f40, [%rd27+1152];
	ld.global.u8 	%rs10, [%rd28+288];
	setp.eq.s16 	%p12, %rs10, 0;
	mul.f32 	%f41, %f3, %f40;
	selp.f32 	%f42, %f2, %f41, %p12;
	max.f32 	%f43, %f39, %f42;
	ld.global.f32 	%f44, [%rd27+1280];
	ld.global.u8 	%rs11, [%rd28+320];
	setp.eq.s16 	%p13, %rs11, 0;
	mul.f32 	%f45, %f3, %f44;
	selp.f32 	%f46, %f2, %f45, %p13;
	max.f32 	%f47, %f43, %f46;
	ld.global.f32 	%f48, [%rd27+1408];
	ld.global.u8 	%rs12, [%rd28+352];
	setp.eq.s16 	%p14, %rs12, 0;
	mul.f32 	%f49, %f3, %f48;
	selp.f32 	%f50, %f2, %f49, %p14;
	max.f32 	%f51, %f47, %f50;
	ld.global.f32 	%f52, [%rd27+1536];
	ld.global.u8 	%rs13, [%rd28+384];
	setp.eq.s16 	%p15, %rs13, 0;
	mul.f32 	%f53, %f3, %f52;
	selp.f32 	%f54, %f2, %f53, %p15;
	max.f32 	%f55, %f51, %f54;
	ld.global.f32 	%f56, [%rd27+1664];
	ld.global.u8 	%rs14, [%rd28+416];
	setp.eq.s16 	%p16, %rs14, 0;
	mul.f32 	%f57, %f3, %f56;
	selp.f32 	%f58, %f2, %f57, %p16;
	max.f32 	%f59, %f55, %f58;
	ld.global.f32 	%f60, [%rd27+1792];
	ld.global.u8 	%rs15, [%rd28+448];
	setp.eq.s16 	%p17, %rs15, 0;
	mul.f32 	%f61, %f3, %f60;
	selp.f32 	%f62, %f2, %f61, %p17;
	max.f32 	%f63, %f59, %f62;
	ld.global.f32 	%f64, [%rd27+1920];
	ld.global.u8 	%rs16, [%rd28+480];
	setp.eq.s16 	%p18, %rs16, 0;
	mul.f32 	%f65, %f3, %f64;
	selp.f32 	%f66, %f2, %f65, %p18;
	max.f32 	%f67, %f63, %f66;
	ld.global.f32 	%f68, [%rd27+2048];
	ld.global.u8 	%rs17, [%rd28+512];
	setp.eq.s16 	%p19, %rs17, 0;
	mul.f32 	%f69, %f3, %f68;
	selp.f32 	%f70, %f2, %f69, %p19;
	max.f32 	%f71, %f67, %f70;
	ld.global.f32 	%f72, [%rd27+2176];
	ld.global.u8 	%rs18, [%rd28+544];
	setp.eq.s16 	%p20, %rs18, 0;
	mul.f32 	%f73, %f3, %f72;
	selp.f32 	%f74, %f2, %f73, %p20;
	max.f32 	%f75, %f71, %f74;
	ld.global.f32 	%f76, [%rd27+2304];
	ld.global.u8 	%rs19, [%rd28+576];
	setp.eq.s16 	%p21, %rs19, 0;
	mul.f32 	%f77, %f3, %f76;
	selp.f32 	%f78, %f2, %f77, %p21;
	max.f32 	%f79, %f75, %f78;
	ld.global.f32 	%f80, [%rd27+2432];
	ld.global.u8 	%rs20, [%rd28+608];
	setp.eq.s16 	%p22, %rs20, 0;
	mul.f32 	%f81, %f3, %f80;
	selp.f32 	%f82, %f2, %f81, %p22;
	max.f32 	%f83, %f79, %f82;
	ld.global.f32 	%f84, [%rd27+2560];
	ld.global.u8 	%rs21, [%rd28+640];
	setp.eq.s16 	%p23, %rs21, 0;
	mul.f32 	%f85, %f3, %f84;
	selp.f32 	%f86, %f2, %f85, %p23;
	max.f32 	%f87, %f83, %f86;
	ld.global.f32 	%f88, [%rd27+2688];
	ld.global.u8 	%rs22, [%rd28+672];
	setp.eq.s16 	%p24, %rs22, 0;
	mul.f32 	%f89, %f3, %f88;
	selp.f32 	%f90, %f2, %f89, %p24;
	max.f32 	%f91, %f87, %f90;
	ld.global.f32 	%f92, [%rd27+2816];
	ld.global.u8 	%rs23, [%rd28+704];
	setp.eq.s16 	%p25, %rs23, 0;
	mul.f32 	%f93, %f3, %f92;
	selp.f32 	%f94, %f2, %f93, %p25;
	max.f32 	%f95, %f91, %f94;
	ld.global.f32 	%f96, [%rd27+2944];
	ld.global.u8 	%rs24, [%rd28+736];
	setp.eq.s16 	%p26, %rs24, 0;
	mul.f32 	%f97, %f3, %f96;
	selp.f32 	%f98, %f2, %f97, %p26;
	max.f32 	%f99, %f95, %f98;
	ld.global.f32 	%f100, [%rd27+3072];
	ld.global.u8 	%rs25, [%rd28+768];
	setp.eq.s16 	%p27, %rs25, 0;
	mul.f32 	%f101, %f3, %f100;
	selp.f32 	%f102, %f2, %f101, %p27;
	max.f32 	%f103, %f99, %f102;
	ld.global.f32 	%f104, [%rd27+3200];
	ld.global.u8 	%rs26, [%rd28+800];
	setp.eq.s16 	%p28, %rs26, 0;
	mul.f32 	%f105, %f3, %f104;
	selp.f32 	%f106, %f2, %f105, %p28;
	max.f32 	%f107, %f103, %f106;
	mov.b32 	%r8, %f107;
	shfl.sync.bfly.b32	%r9|%p29, %r8, 16, 31, -1;
	mov.b32 	%f108, %r9;
	max.f32 	%f109, %f107, %f108;
	mov.b32 	%r10, %f109;
	shfl.sync.bfly.b32	%r11|%p30, %r10, 8, 31, -1;
	mov.b32 	%f110, %r11;
	max.f32 	%f111, %f109, %f110;
	mov.b32 	%r12, %f111;
	shfl.sync.bfly.b32	%r13|%p31, %r12, 4, 31, -1;
	mov.b32 	%f112, %r13;
	max.f32 	%f113, %f111, %f112;
	mov.b32 	%r14, %f113;
	shfl.sync.bfly.b32	%r15|%p32, %r14, 2, 31, -1;
	mov.b32 	%f114, %r15;
	max.f32 	%f115, %f113, %f114;
	mov.b32 	%r16, %f115;
	shfl.sync.bfly.b32	%r17|%p33, %r16, 1, 31, -1;
	mov.b32 	%f116, %r17;
	max.f32 	%f117, %f115, %f116;
	sub.f32 	%f118, %f6, %f117;
	fma.rn.f32 	%f119, %f118, 0f3BBB989D, 0f3F000000;
	cvt.sat.f32.f32 	%f120, %f119;
	mov.f32 	%f121, 0f4B400001;
	mov.f32 	%f122, 0f437C0000;
	fma.rm.f32 	%f123, %f120, %f122, %f121;
	add.f32 	%f124, %f123, 0fCB40007F;
	neg.f32 	%f125, %f124;
	fma.rn.f32 	%f126, %f118, 0f3FB8AA3B, %f125;
	fma.rn.f32 	%f127, %f118, 0f32A57060, %f126;
	mov.b32 	%r18, %f123;
	shl.b32 	%r19, %r18, 23;
	mov.b32 	%f128, %r19;
	ex2.approx.ftz.f32 	%f129, %f127;
	mul.f32 	%f130, %f129, %f128;
	add.f32 	%f131, %f130, 0f00000000;
	sub.f32 	%f132, %f10, %f117;
	fma.rn.f32 	%f133, %f132, 0f3BBB989D, 0f3F000000;
	cvt.sat.f32.f32 	%f134, %f133;
	fma.rm.f32 	%f135, %f134, %f122, %f121;
	add.f32 	%f136, %f135, 0fCB40007F;
	neg.f32 	%f137, %f136;
	fma.rn.f32 	%f138, %f132, 0f3FB8AA3B, %f137;
	fma.rn.f32 	%f139, %f132, 0f32A57060, %f138;
	mov.b32 	%r20, %f135;
	shl.b32 	%r21, %r20, 23;
	mov.b32 	%f140, %r21;
	ex2.approx.ftz.f32 	%f141, %f139;
	mul.f32 	%f142, %f141, %f140;
	add.f32 	%f143, %f131, %f142;
	sub.f32 	%f144, %f14, %f117;
	fma.rn.f32 	%f145, %f144, 0f3BBB989D, 0f3F000000;
	cvt.sat.f32.f32 	%f146, %f145;
	fma.rm.f32 	%f147, %f146, %f122, %f121;
	add.f32 	%f148, %f147, 0fCB40007F;
	neg.f32 	%f149, %f148;
	fma.rn.f32 	%f150, %f144, 0f3FB8AA3B, %f149;
	fma.rn.f32 	%f151, %f144, 0f32A57060, %f150;
	mov.b32 	%r22, %f147;
	shl.b32 	%r23, %r22, 23;
	mov.b32 	%f152, %r23;
	ex2.approx.ftz.f32 	%f153, %f151;
	mul.f32 	%f154, %f153, %f152;
	add.f32 	%f155, %f143, %f154;
	sub.f32 	%f156, %f18, %f117;
	fma.rn.f32 	%f157, %f156, 0f3BBB989D, 0f3F000000;
	cvt.sat.f32.f32 	%f158, %f157;
	fma.rm.f32 	%f159, %f158, %f122, %f121;
	add.f32 	%f160, %f159, 0fCB40007F;
	neg.f32 	%f161, %f160;
	fma.rn.f32 	%f162, %f156, 0f3FB8AA3B, %f161;
	fma.rn.f32 	%f163, %f156, 0f32A57060, %f162;
	mov.b32 	%r24, %f159;
	shl.b32 	%r25, %r24, 23;
	mov.b32 	%f164, %r25;
	ex2.approx.ftz.f32 	%f165, %f163;
	mul.f32 	%f166, %f165, %f164;
	add.f32 	%f167, %f155, %f166;
	sub.f32 	%f168, %f22, %f117;
	fma.rn.f32 	%f169, %f168, 0f3BBB989D, 0f3F000000;
	cvt.sat.f32.f32 	%f170, %f169;
	fma.rm.f32 	%f171, %f170, %f122, %f121;
	add.f32 	%f172, %f171, 0fCB40007F;
	neg.f32 	%f173, %f172;
	fma.rn.f32 	%f174, %f168, 0f3FB8AA3B, %f173;
	fma.rn.f32 	%f175, %f168, 0f32A57060, %f174;
	mov.b32 	%r26, %f171;
	shl.b32 	%r27, %r26, 23;
	mov.b32 	%f176, %r27;
	ex2.approx.ftz.f32 	%f177, %f175;
	mul.f32 	%f178, %f177, %f176;
	add.f32 	%f179, %f167, %f178;
	sub.f32 	%f180, %f26, %f117;
	fma.rn.f32 	%f181, %f180, 0f3BBB989D, 0f3F000000;
	cvt.sat.f32.f32 	%f182, %f181;
	fma.rm.f32 	%f183, %f182, %f122, %f121;
	add.f32 	%f184, %f183, 0fCB40007F;
	neg.f32 	%f185, %f184;
	fma.rn.f32 	%f186, %f180, 0f3FB8AA3B, %f185;
	fma.rn.f32 	%f187, %f180, 0f32A57060, %f186;
	mov.b32 	%r28, %f183;
	shl.b32 	%r29, %r28, 23;
	mov.b32 	%f188, %r29;
	ex2.approx.ftz.f32 	%f189, %f187;
	mul.f32 	%f190, %f189, %f188;
	add.f32 	%f191, %f179, %f190;
	sub.f32 	%f192, %f30, %f117;
	fma.rn.f32 	%f193, %f192, 0f3BBB989D, 0f3F000000;
	cvt.sat.f32.f32 	%f194, %f193;
	fma.rm.f32 	%f195, %f194, %f122, %f121;
	add.f32 	%f196, %f195, 0fCB40007F;
	neg.f32 	%f197, %f196;
	fma.rn.f32 	%f198, %f192, 0f3FB8AA3B, %f197;
	fma.rn.f32 	%f199, %f192, 0f32A57060, %f198;
	mov.b32 	%r30, %f195;
	shl.b32 	%r31, %r30, 23;
	mov.b32 	%f200, %r31;
	ex2.approx.ftz.f32 	%f201, %f199;
	mul.f32 	%f202, %f201, %f200;
	add.f32 	%f203, %f191, %f202;
	sub.f32 	%f204, %f34, %f117;
	fma.rn.f32 	%f205, %f204, 0f3BBB989D, 0f3F000000;
	cvt.sat.f32.f32 	%f206, %f205;
	fma.rm.f32 	%f207, %f206, %f122, %f121;
	add.f32 	%f208, %f207, 0fCB40007F;
	neg.f32 	%f209, %f208;
	fma.rn.f32 	%f210, %f204, 0f3FB8AA3B, %f209;
	fma.rn.f32 	%f211, %f204, 0f32A57060, %f210;
	mov.b32 	%r32, %f207;
	shl.b32 	%r33, %r32, 23;
	mov.b32 	%f212, %r33;
	ex2.approx.ftz.f32 	%f213, %f211;
	mul.f32 	%f214, %f213, %f212;
	add.f32 	%f215, %f203, %f214;
	sub.f32 	%f216, %f38, %f117;
	fma.rn.f32 	%f217, %f216, 0f3BBB989D, 0f3F000000;
	cvt.sat.f32.f32 	%f218, %f217;
	fma.rm.f32 	%f219, %f218, %f122, %f121;
	add.f32 	%f220, %f219, 0fCB40007F;
	neg.f32 	%f221, %f220;
	fma.rn.f32 	%f222, %f216, 0f3FB8AA3B, %f221;
	fma.rn.f32 	%f223, %f216, 0f32A57060, %f222;
	mov.b32 	%r34, %f219;
	shl.b32 	%r35, %r34, 23;
	mov.b32 	%f224, %r35;
	ex2.approx.ftz.f32 	%f225, %f223;
	mul.f32 	%f226, %f225, %f224;
	add.f32 	%f227, %f215, %f226;
	sub.f32 	%f228, %f42, %f117;
	fma.rn.f32 	%f229, %f228, 0f3BBB989D, 0f3F000000;
	cvt.sat.f32.f32 	%f230, %f229;
	fma.rm.f32 	%f231, %f230, %f122, %f121;
	add.f32 	%f232, %f231, 0fCB40007F;
	neg.f32 	%f233, %f232;
	fma.rn.f32 	%f234, %f228, 0f3FB8AA3B, %f233;
	fma.rn.f32 	%f235, %f228, 0f32A57060, %f234;
	mov.b32 	%r36, %f231;
	shl.b32 	%r37, %r36, 23;
	mov.b32 	%f236, %r37;
	ex2.approx.ftz.f32 	%f237, %f235;
	mul.f32 	%f238, %f237, %f236;
	add.f32 	%f239, %f227, %f238;
	sub.f32 	%f240, %f46, %f117;
	fma.rn.f32 	%f241, %f240, 0f3BBB989D, 0f3F000000;
	cvt.sat.f32.f32 	%f242, %f241;
	fma.rm.f32 	%f243, %f242, %f122, %f121;
	add.f32 	%f244, %f243, 0fCB40007F;
	neg.f32 	%f245, %f244;
	fma.rn.f32 	%f246, %f240, 0f3FB8AA3B, %f245;
	fma.rn.f32 	%f247, %f240, 0f32A57060, %f246;
	mov.b32 	%r38, %f243;
	shl.b32 	%r39, %r38, 23;
	mov.b32 	%f248, %r39;
	ex2.approx.ftz.f32 	%f249, %f247;
	mul.f32 	%f250, %f249, %f248;
	add.f32 	%f251, %f239, %f250;
	sub.f32 	%f252, %f50, %f117;
	fma.rn.f32 	%f253, %f252, 0f3BBB989D, 0f3F000000;
	cvt.sat.f32.f32 	%f254, %f253;
	fma.rm.f32 	%f255, %f254, %f122, %f121;
	add.f32 	%f256, %f255, 0fCB40007F;
	neg.f32 	%f257, %f256;
	fma.rn.f32 	%f258, %f252, 0f3FB8AA3B, %f257;
	fma.rn.f32 	%f259, %f252, 0f32A57060, %f258;
	mov.b32 	%r40, %f255;
	shl.b32 	%r41, %r40, 23;
	mov.b32 	%f260, %r41;
	ex2.approx.ftz.f32 	%f261, %f259;
	mul.f32 	%f262, %f261, %f260;
	add.f32 	%f263, %f251, %f262;
	sub.f32 	%f264, %f54, %f117;
	fma.rn.f32 	%f265, %f264, 0f3BBB989D, 0f3F000000;
	cvt.sat.f32.f32 	%f266, %f265;
	fma.rm.f32 	%f267, %f266, %f122, %f121;
	add.f32 	%f268, %f267, 0fCB40007F;
	neg.f32 	%f269, %f268;
	fma.rn.f32 	%f270, %f264, 0f3FB8AA3B, %f269;
	fma.rn.f32 	%f271, %f264, 0f32A57060, %f270;
	mov.b32 	%r42, %f267;
	shl.b32 	%r43, %r42, 23;
	mov.b32 	%f272, %r43;
	ex2.approx.ftz.f32 	%f273, %f271;
	mul.f32 	%f274, %f273, %f272;
	add.f32 	%f275, %f263, %f274;
	sub.f32 	%f276, %f58, %f117;
	fma.rn.f32 	%f277, %f276, 0f3BBB989D, 0f3F000000;
	cvt.sat.f32.f32 	%f278, %f277;
	fma.rm.f32 	%f279, %f278, %f122, %f121;
	add.f32 	%f280, %f279, 0fCB40007F;
	neg.f32 	%f281, %f280;
	fma.rn.f32 	%f282, %f276, 0f3FB8AA3B, %f281;
	fma.rn.f32 	%f283, %f276, 0f32A57060, %f282;
	mov.b32 	%r44, %f279;
	shl.b32 	%r45, %r44, 23;
	mov.b32 	%f284, %r45;
	ex2.approx.ftz.f32 	%f285, %f283;
	mul.f32 	%f286, %f285, %f284;
	add.f32 	%f287, %f275, %f286;
	sub.f32 	%f288, %f62, %f117;
	fma.rn.f32 	%f289, %f288, 0f3BBB989D, 0f3F000000;
	cvt.sat.f32.f32 	%f290, %f289;
	fma.rm.f32 	%f291, %f290, %f122, %f121;
	add.f32 	%f292, %f291, 0fCB40007F;
	neg.f32 	%f293, %f292;
	fma.rn.f32 	%f294, %f288, 0f3FB8AA3B, %f293;
	fma.rn.f32 	%f295, %f288, 0f32A57060, %f294;
	mov.b32 	%r46, %f291;
	shl.b32 	%r47, %r46, 23;
	mov.b32 	%f296, %r47;
	ex2.approx.ftz.f32 	%f297, %f295;
	mul.f32 	%f298, %f297, %f296;
	add.f32 	%f299, %f287, %f298;
	sub.f32 	%f300, %f66, %f117;
	fma.rn.f32 	%f301, %f300, 0f3BBB989D, 0f3F000000;
	cvt.sat.f32.f32 	%f302, %f301;
	fma.rm.f32 	%f303, %f302, %f122, %f121;
	add.f32 	%f304, %f303, 0fCB40007F;
	neg.f32 	%f305, %f304;
	fma.rn.f32 	%f306, %f300, 0f3FB8AA3B, %f305;
	fma.rn.f32 	%f307, %f300, 0f32A57060, %f306;
	mov.b32 	%r48, %f303;
	shl.b32 	%r49, %r48, 23;
	mov.b32 	%f308, %r49;
	ex2.approx.ftz.f32 	%f309, %f307;
	mul.f32 	%f310, %f309, %f308;
	add.f32 	%f311, %f299, %f310;
	sub.f32 	%f312, %f70, %f117;
	fma.rn.f32 	%f313, %f312, 0f3BBB989D, 0f3F000000;
	cvt.sat.f32.f32 	%f314, %f313;
	fma.rm.f32 	%f315, %f314, %f122, %f121;
	add.f32 	%f316, %f315, 0fCB40007F;
	neg.f32 	%f317, %f316;
	fma.rn.f32 	%f318, %f312, 0f3FB8AA3B, %f317;
	fma.rn.f32 	%f319, %f312, 0f32A57060, %f318;
	mov.b32 	%r50, %f315;
	shl.b32 	%r51, %r50, 23;
	mov.b32 	%f320, %r51;
	ex2.approx.ftz.f32 	%f321, %f319;
	mul.f32 	%f322, %f321, %f320;
	add.f32 	%f323, %f311, %f322;
	sub.f32 	%f324, %f74, %f117;
	fma.rn.f32 	%f325, %f324, 0f3BBB989D, 0f3F000000;
	cvt.sat.f32.f32 	%f326, %f325;
	fma.rm.f32 	%f327, %f326, %f122, %f121;
	add.f32 	%f328, %f327, 0fCB40007F;
	neg.f32 	%f329, %f328;
	fma.rn.f32 	%f330, %f324, 0f3FB8AA3B, %f329;
	fma.rn.f32 	%f331, %f324, 0f32A57060, %f330;
	mov.b32 	%r52, %f327;
	shl.b32 	%r53, %r52, 23;
	mov.b32 	%f332, %r53;
	ex2.approx.ftz.f32 	%f333, %f331;
	mul.f32 	%f334, %f333, %f332;
	add.f32 	%f335, %f323, %f334;
	sub.f32 	%f336, %f78, %f117;
	fma.rn.f32 	%f337, %f336, 0f3BBB989D, 0f3F000000;
	cvt.sat.f32.f32 	%f338, %f337;
	fma.rm.f32 	%f339, %f338, %f122, %f121;
	add.f32 	%f340, %f339, 0fCB40007F;
	neg.f32 	%f341, %f340;
	fma.rn.f32 	%f342, %f336, 0f3FB8AA3B, %f341;
	fma.rn.f32 	%f343, %f336, 0f32A57060, %f342;
	mov.b32 	%r54, %f339;
	shl.b32 	%r55, %r54, 23;
	mov.b32 	%f344, %r55;
	ex2.approx.ftz.f32 	%f345, %f343;
	mul.f32 	%f346, %f345, %f344;
	add.f32 	%f347, %f335, %f346;
	sub.f32 	%f348, %f82, %f117;
	fma.rn.f32 	%f349, %f348, 0f3BBB989D, 0f3F000000;
	cvt.sat.f32.f32 	%f350, %f349;
	fma.rm.f32 	%f351, %f350, %f122, %f121;
	add.f32 	%f352, %f351, 0fCB40007F;
	neg.f32 	%f353, %f352;
	fma.rn.f32 	%f354, %f348, 0f3FB8AA3B, %f353;
	fma.rn.f32 	%f355, %f348, 0f32A57060, %f354;
	mov.b32 	%r56, %f351;
	shl.b32 	%r57, %r56, 23;
	mov.b32 	%f356, %r57;
	ex2.approx.ftz.f32 	%f357, %f355;
	mul.f32 	%f358, %f357, %f356;
	add.f32 	%f359, %f347, %f358;
	sub.f32 	%f360, %f86, %f117;
	fma.rn.f32 	%f361, %f360, 0f3BBB989D, 0f3F000000;
	cvt.sat.f32.f32 	%f362, %f361;
	fma.rm.f32 	%f363, %f362, %f122, %f121;
	add.f32 	%f364, %f363, 0fCB40007F;
	neg.f32 	%f365, %f364;
	fma.rn.f32 	%f366, %f360, 0f3FB8AA3B, %f365;
	fma.rn.f32 	%f367, %f360, 0f32A57060, %f366;
	mov.b32 	%r58, %f363;
	shl.b32 	%r59, %r58, 23;
	mov.b32 	%f368, %r59;
	ex2.approx.ftz.f32 	%f369, %f367;
	mul.f32 	%f370, %f369, %f368;
	add.f32 	%f371, %f359, %f370;
	sub.f32 	%f372, %f90, %f117;
	fma.rn.f32 	%f373, %f372, 0f3BBB989D, 0f3F000000;
	cvt.sat.f32.f32 	%f374, %f373;
	fma.rm.f32 	%f375, %f374, %f122, %f121;
	add.f32 	%f376, %f375, 0fCB40007F;
	neg.f32 	%f377, %f376;
	fma.rn.f32 	%f378, %f372, 0f3FB8AA3B, %f377;
	fma.rn.f32 	%f379, %f372, 0f32A57060, %f378;
	mov.b32 	%r60, %f375;
	shl.b32 	%r61, %r60, 23;
	mov.b32 	%f380, %r61;
	ex2.approx.ftz.f32 	%f381, %f379;
	mul.f32 	%f382, %f381, %f380;
	add.f32 	%f383, %f371, %f382;
	sub.f32 	%f384, %f94, %f117;
	fma.rn.f32 	%f385, %f384, 0f3BBB989D, 0f3F000000;
	cvt.sat.f32.f32 	%f386, %f385;
	fma.rm.f32 	%f387, %f386, %f122, %f121;
	add.f32 	%f388, %f387, 0fCB40007F;
	neg.f32 	%f389, %f388;
	fma.rn.f32 	%f390, %f384, 0f3FB8AA3B, %f389;
	fma.rn.f32 	%f391, %f384, 0f32A57060, %f390;
	mov.b32 	%r62, %f387;
	shl.b32 	%r63, %r62, 23;
	mov.b32 	%f392, %r63;
	ex2.approx.ftz.f32 	%f393, %f391;
	mul.f32 	%f394, %f393, %f392;
	add.f32 	%f395, %f383, %f394;
	sub.f32 	%f396, %f98, %f117;
	fma.rn.f32 	%f397, %f396, 0f3BBB989D, 0f3F000000;
	cvt.sat.f32.f32 	%f398, %f397;
	fma.rm.f32 	%f399, %f398, %f122, %f121;
	add.f32 	%f400, %f399, 0fCB40007F;
	neg.f32 	%f401, %f400;
	fma.rn.f32 	%f402, %f396, 0f3FB8AA3B, %f401;
	fma.rn.f32 	%f403, %f396, 0f32A57060, %f402;
	mov.b32 	%r64, %f399;
	shl.b32 	%r65, %r64, 23;
	mov.b32 	%f404, %r65;
	ex2.approx.ftz.f32 	%f405, %f403;
	mul.f32 	%f406, %f405, %f404;
	add.f32 	%f407, %f395, %f406;
	sub.f32 	%f408, %f102, %f117;
	fma.rn.f32 	%f409, %f408, 0f3BBB989D, 0f3F000000;
	cvt.sat.f32.f32 	%f410, %f409;
	fma.rm.f32 	%f411, %f410, %f122, %f121;
	add.f32 	%f412, %f411, 0fCB40007F;
	neg.f32 	%f413, %f412;
	fma.rn.f32 	%f414, %f408, 0f3FB8AA3B, %f413;
	fma.rn.f32 	%f415, %f408, 0f32A57060, %f414;
	mov.b32 	%r66, %f411;
	shl.b32 	%r67, %r66, 23;
	mov.b32 	%f416, %r67;
	ex2.approx.ftz.f32 	%f417, %f415;
	mul.f32 	%f418, %f417, %f416;
	add.f32 	%f419, %f407, %f418;
	sub.f32 	%f420, %f106, %f117;
	fma.rn.f32 	%f421, %f420, 0f3BBB989D, 0f3F000000;
	cvt.sat.f32.f32 	%f422, %f421;
	fma.rm.f32 	%f423, %f422, %f122, %f121;
	add.f32 	%f424, %f423, 0fCB40007F;
	neg.f32 	%f425, %f424;
	fma.rn.f32 	%f426, %f420, 0f3FB8AA3B, %f425;
	fma.rn.f32 	%f427, %f420, 0f32A57060, %f426;
	mov.b32 	%r68, %f423;
	shl.b32 	%r69, %r68, 23;
	mov.b32 	%f428, %r69;
	ex2.approx.ftz.f32 	%f429, %f427;
	mul.f32 	%f430, %f429, %f428;
	add.f32 	%f431, %f419, %f430;
	mov.b32 	%r70, %f431;
	shfl.sync.bfly.b32	%r71|%p34, %r70, 16, 31, -1;
	mov.b32 	%f432, %r71;
	add.f32 	%f433, %f431, %f432;
	mov.b32 	%r72, %f433;
	shfl.sync.bfly.b32	%r73|%p35, %r72, 8, 31, -1;
	mov.b32 	%f434, %r73;
	add.f32 	%f435, %f433, %f434;
	mov.b32 	%r74, %f435;
	shfl.sync.bfly.b32	%r75|%p36, %r74, 4, 31, -1;
	mov.b32 	%f436, %r75;
	add.f32 	%f437, %f435, %f436;
	mov.b32 	%r76, %f437;
	shfl.sync.bfly.b32	%r77|%p37, %r76, 2, 31, -1;
	mov.b32 	%f438, %r77;
	add.f32 	%f439, %f437, %f438;
	mov.b32 	%r78, %f439;
	shfl.sync.bfly.b32	%r79|%p38, %r78, 1, 31, -1;
	mov.b32 	%f440, %r79;
	add.f32 	%f441, %f439, %f440;
	div.rn.f32 	%f442, %f130, %f441;
	div.rn.f32 	%f443, %f142, %f441;
	div.rn.f32 	%f444, %f154, %f441;
	div.rn.f32 	%f445, %f166, %f441;
	div.rn.f32 	%f446, %f178, %f441;
	div.rn.f32 	%f447, %f190, %f441;
	div.rn.f32 	%f448, %f202, %f441;
	div.rn.f32 	%f449, %f214, %f441;
	div.rn.f32 	%f450, %f226, %f441;
	div.rn.f32 	%f451, %f238, %f441;
	div.rn.f32 	%f452, %f250, %f441;
	div.rn.f32 	%f453, %f262, %f441;
	div.rn.f32 	%f454, %f274, %f441;
	div.rn.f32 	%f455, %f286, %f441;
	div.rn.f32 	%f456, %f298, %f441;
	div.rn.f32 	%f457, %f310, %f441;
	div.rn.f32 	%f458, %f322, %f441;
	div.rn.f32 	%f459, %f334, %f441;
	div.rn.f32 	%f460, %f346, %f441;
	div.rn.f32 	%f461, %f358, %f441;
	div.rn.f32 	%f462, %f370, %f441;
	div.rn.f32 	%f463, %f382, %f441;
	div.rn.f32 	%f464, %f394, %f441;
	div.rn.f32 	%f465, %f406, %f441;
	div.rn.f32 	%f466, %f418, %f441;
	div.rn.f32 	%f467, %f430, %f441;
	mad.lo.s64 	%rd29, %rd32, %rd16, %rd5;
	shl.b64 	%rd30, %rd29, 2;
	add.s64 	%rd31, %rd6, %rd30;
	st.global.f32 	[%rd31], %f442;
	st.global.f32 	[%rd31+128], %f443;
	st.global.f32 	[%rd31+256], %f444;
	st.global.f32 	[%rd31+384], %f445;
	st.global.f32 	[%rd31+512], %f446;
	st.global.f32 	[%rd31+640], %f447;
	st.global.f32 	[%rd31+768], %f448;
	st.global.f32 	[%rd31+896], %f449;
	st.global.f32 	[%rd31+1024], %f450;
	st.global.f32 	[%rd31+1152], %f451;
	st.global.f32 	[%rd31+1280], %f452;
	st.global.f32 	[%rd31+1408], %f453;
	st.global.f32 	[%rd31+1536], %f454;
	st.global.f32 	[%rd31+1664], %f455;
	st.global.f32 	[%rd31+1792], %f456;
	st.global.f32 	[%rd31+1920], %f457;
	st.global.f32 	[%rd31+2048], %f458;
	st.global.f32 	[%rd31+2176], %f459;
	st.global.f32 	[%rd31+2304], %f460;
	st.global.f32 	[%rd31+2432], %f461;
	st.global.f32 	[%rd31+2560], %f462;
	st.global.f32 	[%rd31+2688], %f463;
	st.global.f32 	[%rd31+2816], %f464;
	st.global.f32 	[%rd31+2944], %f465;
	st.global.f32 	[%rd31+3072], %f466;
	st.global.f32 	[%rd31+3200], %f467;
	add.s64 	%rd32, %rd32, %rd9;
	setp.lt.s64 	%p39, %rd32, %rd17;
	@%p39 bra 	$L__BB126_4;
$L__BB126_5:
	ret;

}
	// .globl	_Z15SoftmaxWarpImplI24ElementwiseScaleMaskLoadIffbE11DirectStoreIffEfLi1ELi26ELi32ELi1ELb1EL9Algorithm0EEvT_T0_ll
.visible .entry _Z15SoftmaxWarpImplI24ElementwiseScaleMaskLoadIffbE11DirectStoreIffEfLi1ELi26ELi32ELi1ELb1EL9Algorithm0EEvT_T0_ll(
	.param .align 8 .b8 _Z15SoftmaxWarpImplI24ElementwiseScaleMaskLoadIffbE11DirectStoreIffEfLi1ELi26ELi32ELi1ELb1EL9Algorithm0EEvT_T0_ll_param_0[32],
	.param .align 8 .b8 _Z15SoftmaxWarpImplI24ElementwiseScaleMaskLoadIffbE11DirectStoreIffEfLi1ELi26ELi32ELi1ELb1EL9Algorithm0EEvT_T0_ll_param_1[16],
	.param .u64 _Z15SoftmaxWarpImplI24ElementwiseScaleMaskLoadIffbE11DirectStoreIffEfLi1ELi26ELi32ELi1ELb1EL9Algorithm0EEvT_T0_ll_param_2,
	.param .u64 _Z15SoftmaxWarpImplI24ElementwiseScaleMaskLoadIffbE11DirectStoreIffEfLi1ELi26ELi32ELi1ELb1EL9Algorithm0EEvT_T0_ll_param_3
)
{
	.reg .pred 	%p<92>;
	.reg .b16 	%rs<27>;
	.reg .b32 	%r<124>;
	.reg .b32 	%f<599>;
	.reg .b64 	%rd<69>;

	ld.param.u64 	%rd33, [_Z15SoftmaxWarpImplI24ElementwiseScaleMaskLoadIffbE11DirectStoreIffEfLi1ELi26ELi32ELi1ELb1EL9Algorithm0EEvT_T0_ll_param_1+8];
	ld.param.u64 	%rd32, [_Z15SoftmaxWarpImplI24ElementwiseScaleMaskLoadIffbE11DirectStoreIffEfLi1ELi26ELi32ELi1ELb1EL9Algorithm0EEvT_T0_ll_param_1];
	ld.param.v2.f32 	{%f133, %f134}, [_Z15SoftmaxWarpImplI24ElementwiseScaleMaskLoadIffbE11DirectStoreIffEfLi1ELi26ELi32ELi1ELb1EL9Algorithm0EEvT_T0_ll_param_0+24];
	ld.param.u64 	%rd31, [_Z15SoftmaxWarpImplI24ElementwiseScaleMaskLoadIffbE11DirectStoreIffEfLi1ELi26ELi32ELi1ELb1EL9Algorithm0EEvT_T0_ll_param_0+16];
	ld.param.u64 	%rd30, [_Z15SoftmaxWarpImplI24ElementwiseScaleMaskLoadIffbE11DirectStoreIffEfLi1ELi26ELi32ELi1ELb1EL9Algorithm0EEvT_T0_ll_param_0+8];
	ld.param.u64 	%rd29, [_Z15SoftmaxWarpImplI24ElementwiseScaleMaskLoadIffbE11DirectStoreIffEfLi1ELi26ELi32ELi1ELb1EL9Algorithm0EEvT_T0_ll_param_0];
	ld.param.u64 	%rd35, [_Z15SoftmaxWarpImplI24ElementwiseScaleMaskLoadIffbE11DirectStoreIffEfLi1ELi26ELi32ELi1ELb1EL9Algorithm0EEvT_T0_ll_param_3];
	setp.lt.s64 	%p1, %rd35, 833;
	@%p1 bra 	$L__BB127_2;
	mov.u64 	%rd36, $str;
	cvta.global.u64 	%rd37, %rd36;
	mov.u64 	%rd38, $str$1;
	cvta.global.u64 	%rd39, %rd38;
	mov.u64 	%rd40, __unnamed_128;
	cvta.global.u64 	%rd41, %rd40;
	{ // callseq 127, 0
	.param .b64 param0;
	st.param.b64 	[param0], %rd37;
	.param .b64 param1;
	st.param.b64 	[param1], %rd39;
	.param .b32 param2;
	st.param.b32 	[param2], 219;
	.param .b64 param3;
	st.param.b64 	[param3], %rd41;
	.param .b64 param4;
	st.param.b64 	[param4], 1;
	call.uni 
	__assertfail, 
	(
	param0, 
	param1, 
	param2, 
	param3, 
	param4
	);
	} // callseq 127
$L__BB127_2:
	ld.param.u64 	%rd66, [_Z15SoftmaxWarpImplI24ElementwiseScaleMaskLoadIffbE11DirectStoreIffEfLi1ELi26ELi32ELi1ELb1EL9Algorithm0EEvT_T0_ll_param_2];
	mov.u32 	%r1, %ctaid.x;
	mov.u32 	%r2, %ntid.y;
	mov.u32 	%r3, %tid.y;
	mad.lo.s32 	%r4, %r1, %r2, %r3;
	cvt.s64.s32 	%rd68, %r4;
	setp.le.s64 	%p2, %rd66, %rd68;
	@%p2 bra 	$L__BB127_109;
	mov.u32 	%r5, %tid.x;
	cvt.u64.u32 	%rd2, %r5;
	add.s32 	%r6, %r5, 32;
	cvt.u64.u32 	%rd3, %r6;
	add.s32 	%r7, %r5, 64;
	cvt.u64.u32 	%rd4, %r7;
	add.s32 	%r8, %r5, 96;
	cvt.u64.u32 	%rd5, %r8;
	add.s32 	%r9, %r5, 192;
	cvt.u64.u32 	%rd6, %r9;
	add.s32 	%r10, %r5, 224;
	cvt.u64.u32 	%rd7, %r10;
	add.s32 	%r11, %r5, 256;
	cvt.u64.u32 	%rd8, %r11;
	add.s32 	%r12, %r5, 288;
	cvt.u64.u32 	%rd9, %r12;
	add.s32 	%r13, %r5, 320;
	cvt.u64.u32 	%rd10, %r13;
	add.s32 	%r14, %r5, 352;
	cvt.u64.u32 	%rd11, %r14;
	add.s32 	%r15, %r5, 384;
	cvt.u64.u32 	%rd12, %r15;
	add.s32 	%r16, %r5, 416;
	cvt.u64.u32 	%rd13, %r16;
	add.s32 	%r17, %r5, 448;
	cvt.u64.u32 	%rd14, %r17;
	add.s32 	%r18, %r5, 480;
	cvt.u64.u32 	%rd15, %r18;
	add.s32 	%r19, %r5, 512;
	cvt.u64.u32 	%rd16, %r19;
	add.s32 	%r20, %r5, 544;
	cvt.u64.u32 	%rd17, %r20;
	add.s32 	%r21, %r5, 704;
	cvt.u64.u32 	%rd18, %r21;
	add.s32 	%r22, %r5, 736;
	cvt.u64.u32 	%rd19, %r22;
	add.s32 	%r23, %r5, 768;
	cvt.u64.u32 	%rd20, %r23;
	add.s32 	%r24, %r5, 800;
	cvt.u64.u32 	%rd21, %r24;
	add.s32 	%r26, %r5, 128;
	add.s32 	%r28, %r5, 160;
	add.s32 	%r30, %r5, 576;
	add.s32 	%r32, %r5, 608;
	add.s32 	%r34, %r5, 640;
$L__BB127_4:
	cvta.to.global.u64 	%rd23, %rd29;
	setp.le.s64 	%p3, %rd35, %rd2;
	mul.lo.s64 	%rd24, %rd68, %rd31;
	mov.f32 	%f547, 0fFF800000;
	mov.f32 	%f550, %f547;
	@%p3 bra 	$L__BB127_6;
	add.s64 	%rd42, %rd24, %rd2;
	shl.b64 	%rd43, %rd42, 2;
	add.s64 	%rd44, %rd23, %rd43;
	ld.global.f32 	%f136, [%rd44];
	cvta.to.global.u64 	%rd45, %rd30;
	add.s64 	%rd46, %rd45, %rd42;
	ld.global.u8 	%rs1, [%rd46];
	setp.eq.s16 	%p4, %rs1, 0;
	mul.f32 	%f137, %f134, %f136;
	selp.f32 	%f547, %f133, %f137, %p4;
	max.f32 	%f550, %f547, 0fFF800000;
$L__BB127_6:
	setp.le.s64 	%p5, %rd35, %rd3;
	add.s64 	%rd47, %rd24, %rd2;
	cvta.to.global.u64 	%rd48, %rd30;
	add.s64 	%rd25, %rd48, %rd47;
	shl.b64 	%rd49, %rd47, 2;
	add.s64 	%rd26, %rd23, %rd49;
	mov.f32 	%f549, 0fFF800000;
	@%p5 bra 	$L__BB127_8;
	ld.global.f32 	%f139, [%rd26+128];
	ld.global.u8 	%rs2, [%rd25+32];
	setp.eq.s16 	%p6, %rs2, 0;
	mul.f32 	%f140, %f134, %f139;
	selp.f32 	%f549, %f133, %f140, %p6;
	max.f32 	%f550, %f550, %f549;
$L__BB127_8:
	setp.le.s64 	%p7, %rd35, %rd4;
	mov.f32 	%f551, 0fFF800000;
	@%p7 bra 	$L__BB127_10;
	ld.global.f32 	%f142, [%rd26+256];
	ld.global.u8 	%rs3, [%rd25+64];
	setp.eq.s16 	%p8, %rs3, 0;
	mul.f32 	%f143, %f134, %f142;
	selp.f32 	%f551, %f133, %f143, %p8;
	max.f32 	%f550, %f550, %f551;
$L__BB127_10:
	setp.le.s64 	%p9, %rd35, %rd5;
	mov.f32 	%f553, 0fFF800000;
	@%p9 bra 	$L__BB127_12;
	ld.global.f32 	%f145, [%rd26+384];
	ld.global.u8 	%rs4, [%rd25+96];
	setp.eq.s16 	%p10, %rs4, 0;
	mul.f32 	%f146, %f134, %f145;
	selp.f32 	%f553, %f133, %f146, %p10;
	max.f32 	%f550, %f550, %f553;
$L__BB127_12:
	cvt.u64.u32 	%rd50, %r26;
	setp.le.s64 	%p11, %rd35, %rd50;
	mov.f32 	%f555, 0fFF800000;
	@%p11 bra 	$L__BB127_14;
	ld.global.f32 	%f148, [%rd26+512];
	ld.global.u8 	%rs5, [%rd25+128];
	setp.eq.s16 	%p12, %rs5, 0;
	mul.f32 	%f149, %f134, %f148;
	selp.f32 	%f555, %f133, %f149, %p12;
	max.f32 	%f550, %f550, %f555;
$L__BB127_14:
	cvt.u64.u32 	%rd51, %r28;
	setp.le.s64 	%p13, %rd35, %rd51;
	mov.f32 	%f557, 0fFF800000;
	@%p13 bra 	$L__BB127_16;
	ld.global.f32 	%f151, [%rd26+640];
	ld.global.u8 	%rs6, [%rd25+160];
	setp.eq.s16 	%p14, %rs6, 0;
	mul.f32 	%f152, %f134, %f151;
	selp.f32 	%f557, %f133, %f152, %p14;
	max.f32 	%f550, %f550, %f557;
$L__BB127_16:
	setp.le.s64 	%p15, %rd35, %rd6;
	mov.f32 	%f559, 0fFF800000;
	@%p15 bra 	$L__BB127_18;
	ld.global.f32 	%f154, [%rd26+768];
	ld.global.u8 	%rs7, [%rd25+192];
	setp.eq.s16 	%p16, %rs7, 0;
	mul.f32 	%f155, %f134, %f154;
	selp.f32 	%f559, %f133, %f155, %p16;
	max.f32 	%f550, %f550, %f559;
$L__BB127_18:
	setp.le.s64 	%p17, %rd35, %rd7;
	mov.f32 	%f561, 0fFF800000;
	@%p17 bra 	$L__BB127_20;
	ld.global.f32 	%f157, [%rd26+896];
	ld.global.u8 	%rs8, [%rd25+224];
	setp.eq.s16 	%p18, %rs8, 0;
	mul.f32 	%f158, %f134, %f157;
	selp.f32 	%f561, %f133, %f158, %p18;
	max.f32 	%f550, %f550, %f561;
$L__BB127_20:
	setp.le.s64 	%p19, %rd35, %rd8;
	mov.f32 	%f563, 0fFF800000;
	@%p19 bra 	$L__BB127_22;
	ld.global.f32 	%f160, [%rd26+1024];
	ld.global.u8 	%rs9, [%rd25+256];
	setp.eq.s16 	%p20, %rs9, 0;
	mul.f32 	%f161, %f134, %f160;
	selp.f32 	%f563, %f133, %f161, %p20;
	max.f32 	%f550, %f550, %f563;
$L__BB127_22:
	setp.le.s64 	%p21, %rd35, %rd9;
	mov.f32 	%f565, 0fFF800000;
	@%p21 bra 	$L__BB127_24;
	ld.global.f32 	%f163, [%rd26+1152];
	ld.global.u8 	%rs10, [%rd25+288];
	setp.eq.s16 	%p22, %rs10, 0;
	mul.f32 	%f164, %f134, %f163;
	selp.f32 	%f565, %f133, %f164, %p22;
	max.f32 	%f550, %f550, %f565;
$L__BB127_24:
	setp.le.s64 	%p23, %rd35, %rd10;
	mov.f32 	%f567, 0fFF800000;
	@%p23 bra 	$L__BB127_26;
	ld.global.f32 	%f166, [%rd26+1280];
	ld.global.u8 	%rs11, [%rd25+320];
	setp.eq.s16 	%p24, %rs11, 0;
	mul.f32 	%f167, %f134, %f166;
	selp.f32 	%f567, %f133, %f167, %p24;
	max.f32 	%f550, %f550, %f567;
$L__BB127_26:
	setp.le.s64 	%p25, %rd35, %rd11;
	mov.f32 	%f569, 0fFF800000;
	@%p25 bra 	$L__BB127_28;
	ld.global.f32 	%f169, [%rd26+1408];
	ld.global.u8 	%rs12, [%rd25+352];
	setp.eq.s16 	%p26, %rs12, 0;
	mul.f32 	%f170, %f134, %f169;
	selp.f32 	%f569, %f133, %f170, %p26;
	max.f32 	%f550, %f550, %f569;
$L__BB127_28:
	setp.le.s64 	%p27, %rd35, %rd12;
	mov.f32 	%f571, 0fFF800000;
	@%p27 bra 	$L__BB127_30;
	ld.global.f32 	%f172, [%rd26+1536];
	ld.global.u8 	%rs13, [%rd25+384];
	setp.eq.s16 	%p28, %rs13, 0;
	mul.f32 	%f173, %f134, %f172;
	selp.f32 	%f571, %f133, %f173, %p28;
	max.f32 	%f550, %f550, %f571;
$L__BB127_30:
	setp.le.s64 	%p29, %rd35, %rd13;
	mov.f32 	%f573, 0fFF800000;
	@%p29 bra 	$L__BB127_32;
	ld.global.f32 	%f175, [%rd26+1664];
	ld.global.u8 	%rs14, [%rd25+416];
	setp.eq.s16 	%p30, %rs14, 0;
	mul.f32 	%f176, %f134, %f175;
	selp.f32 	%f573, %f133, %f176, %p30;
	max.f32 	%f550, %f550, %f573;
$L__BB127_32:
	setp.le.s64 	%p31, %rd35, %rd14;
	mov.f32 	%f575, 0fFF800000;
	@%p31 bra 	$L__BB127_34;
	ld.global.f32 	%f178, [%rd26+1792];
	ld.global.u8 	%rs15, [%rd25+448];
	setp.eq.s16 	%p32, %rs15, 0;
	mul.f32 	%f179, %f134, %f178;
	selp.f32 	%f575, %f133, %f179, %p32;
	max.f32 	%f550, %f550, %f575;
$L__BB127_34:
	setp.le.s64 	%p33, %rd35, %rd15;
	mov.f32 	%f577, 0fFF800000;
	@%p33 bra 	$L__BB127_36;
	ld.global.f32 	%f181, [%rd26+1920];
	ld.global.u8 	%rs16, [%rd25+480];
	setp.eq.s16 	%p34, %rs16, 0;
	mul.f32 	%f182, %f134, %f181;
	selp.f32 	%f577, %f133, %f182, %p34;
	max.f32 	%f550, %f550, %f577;
$L__BB127_36:
	setp.le.s64 	%p35, %rd35, %rd16;
	mov.f32 	%f579, 0fFF800000;
	@%p35 bra 	$L__BB127_38;
	ld.global.f32 	%f184, [%rd26+2048];
	ld.global.u8 	%rs17, [%rd25+512];
	setp.eq.s16 	%p36, %rs17, 0;
	mul.f32 	%f185, %f134, %f184;
	selp.f32 	%f579, %f133, %f185, %p36;
	max.f32 	%f550, %f550, %f579;
$L__BB127_38:
	setp.le.s64 	%p37, %rd35, %rd17;
	mov.f32 	%f581, 0fFF800000;
	@%p37 bra 	$L__BB127_40;
	ld.global.f32 	%f187, [%rd26+2176];
	ld.global.u8 	%rs18, [%rd25+544];
	setp.eq.s16 	%p38, %rs18, 0;
	mul.f32 	%f188, %f134, %f187;
	selp.f32 	%f581, %f133, %f188, %p38;
	max.f32 	%f550, %f550, %f581;
$L__BB127_40:
	cvt.u64.u32 	%rd52, %r30;
	setp.le.s64 	%p39, %rd35, %rd52;
	mov.f32 	%f583, 0fFF800000;
	@%p39 bra 	$L__BB127_42;
	ld.global.f32 	%f190, [%rd26+2304];
	ld.global.u8 	%rs19, [%rd25+576];
	setp.eq.s16 	%p40, %rs19, 0;
	mul.f32 	%f191, %f134, %f190;
	selp.f32 	%f583, %f133, %f191, %p40;
	max.f32 	%f550, %f550, %f583;
$L__BB127_42:
	cvt.u64.u32 	%rd53, %r32;
	setp.le.s64 	%p41, %rd35, %rd53;
	mov.f32 	%f585, 0fFF800000;
	@%p41 bra 	$L__BB127_44;
	ld.global.f32 	%f193, [%rd26+2432];
	ld.global.u8 	%rs20, [%rd25+608];
	setp.eq.s16 	%p42, %rs20, 0;
	mul.f32 	%f194, %f134, %f193;
	selp.f32 	%f585, %f133, %f194, %p42;
	max.f32 	%f550, %f550, %f585;
$L__BB127_44:
	cvt.u64.u32 	%rd54, %r34;
	setp.le.s64 	%p43, %rd35, %rd54;
	mov.f32 	%f587, 0fFF800000;
	@%p43 bra 	$L__BB127_46;
	ld.global.f32 	%f196, [%rd26+2560];
	ld.global.u8 	%rs21, [%rd25+640];
	setp.eq.s16 	%p44, %rs21, 0;
	mul.f32 	%f197, %f134, %f196;
	selp.f32 	%f587, %f133, %f197, %p44;
	max.f32 	%f550, %f550, %f587;
$L__BB127_46:
	mov.u32 	%r35, %tid.x;
	add.s32 	%r36, %r35, 672;
	cvt.u64.u32 	%rd55, %r36;
	setp.le.s64 	%p45, %rd35, %rd55;
	mov.f32 	%f589, 0fFF800000;
	@%p45 bra 	$L__BB127_48;
	ld.global.f32 	%f199, [%rd26+2688];
	ld.global.u8 	%rs22, [%rd25+672];
	setp.eq.s16 	%p46, %rs22, 0;
	mul.f32 	%f200, %f134, %f199;
	selp.f32 	%f589, %f133, %f200, %p46;
	max.f32 	%f550, %f550, %f589;
$L__BB127_48:
	setp.le.s64 	%p47, %rd35, %rd18;
	mov.f32 	%f591, 0fFF800000;
	@%p47 bra 	$L__BB127_50;
	ld.global.f32 	%f202, [%rd26+2816];
	ld.global.u8 	%rs23, [%rd25+704];
	setp.eq.s16 	%p48, %rs23, 0;
	mul.f32 	%f203, %f134, %f202;
	selp.f32 	%f591, %f133, %f203, %p48;
	max.f32 	%f550, %f550, %f591;
$L__BB127_50:
	setp.le.s64 	%p49, %rd35, %rd19;
	mov.f32 	%f593, 0fFF800000;
	@%p49 bra 	$L__BB127_52;
	ld.global.f32 	%f205, [%rd26+2944];
	ld.global.u8 	%rs24, [%rd25+736];
	setp.eq.s16 	%p50, %rs24, 0;
	mul.f32 	%f206, %f134, %f205;
	selp.f32 	%f593, %f133, %f206, %p50;
	max.f32 	%f550, %f550, %f593;
$L__BB127_52:
	setp.le.s64 	%p51, %rd35, %rd20;
	mov.f32 	%f595, 0fFF800000;
	@%p51 bra 	$L__BB127_54;
	ld.global.f32 	%f208, [%rd26+3072];
	ld.global.u8 	%rs25, [%rd25+768];
	setp.eq.s16 	%p52, %rs25, 0;
	mul.f32 	%f209, %f134, %f208;
	selp.f32 	%f595, %f133, %f209, %p52;
	max.f32 	%f550, %f550, %f595;
$L__BB127_54:
	setp.le.s64 	%p53, %rd35, %rd21;
	mov.f32 	%f597, 0fFF800000;
	@%p53 bra 	$L__BB127_56;
	ld.global.f32 	%f211, [%rd26+3200];
	ld.global.u8 	%rs26, [%rd25+800];
	setp.eq.s16 	%p54, %rs26, 0;
	mul.f32 	%f212, %f134, %f211;
	selp.f32 	%f597, %f133, %f212, %p54;
	max.f32 	%f550, %f550, %f597;
$L__BB127_56:
	setp.le.s64 	%p55, %rd35, %rd2;
	mov.b32 	%r37, %f550;
	shfl.sync.bfly.b32	%r38|%p56, %r37, 16, 31, -1;
	mov.b32 	%f213, %r38;
	max.f32 	%f214, %f550, %f213;
	mov.b32 	%r39, %f214;
	shfl.sync.bfly.b32	%r40|%p57, %r39, 8, 31, -1;
	mov.b32 	%f215, %r40;
	max.f32 	%f216, %f214, %f215;
	mov.b32 	%r41, %f216;
	shfl.sync.bfly.b32	%r42|%p58, %r41, 4, 31, -1;
	mov.b32 	%f217, %r42;
	max.f32 	%f218, %f216, %f217;
	mov.b32 	%r43, %f218;
	shfl.sync.bfly.b32	%r44|%p59, %r43, 2, 31, -1;
	mov.b32 	%f219, %r44;
	max.f32 	%f220, %f218, %f219;
	mov.b32 	%r45, %f220;
	shfl.sync.bfly.b32	%r46|%p60, %r45, 1, 31, -1;
	mov.b32 	%f221, %r46;
	max.f32 	%f222, %f220, %f221;
	sub.f32 	%f223, %f547, %f222;
	fma.rn.f32 	%f224, %f223, 0f3BBB989D, 0f3F000000;
	cvt.sat.f32.f32 	%f225, %f224;
	mov.f32 	%f226, 0f4B400001;
	mov.f32 	%f227, 0f437C0000;
	fma.rm.f32 	%f228, %f225, %f227, %f226;
	add.f32 	%f229, %f228, 0fCB40007F;
	neg.f32 	%f230, %f229;
	fma.rn.f32 	%f231, %f223, 0f3FB8AA3B, %f230;
	fma.rn.f32 	%f232, %f223, 0f32A57060, %f231;
	mov.b32 	%r47, %f228;
	shl.b32 	%r48, %r47, 23;
	mov.b32 	%f233, %r48;
	ex2.approx.ftz.f32 	%f234, %f232;
	mul.f32 	%f235, %f234, %f233;
	add.f32 	%f236, %f235, 0f00000000;
	sub.f32 	%f237, %f549, %f222;
	fma.rn.f32 	%f238, %f237, 0f3BBB989D, 0f3F000000;
	cvt.sat.f32.f32 	%f239, %f238;
	fma.rm.f32 	%f240, %f239, %f227, %f226;
	add.f32 	%f241, %f240, 0fCB40007F;
	neg.f32 	%f242, %f241;
	fma.rn.f32 	%f243, %f237, 0f3FB8AA3B, %f242;
	fma.rn.f32 	%f244, %f237, 0f32A57060, %f243;
	mov.b32 	%r49, %f240;
	shl.b32 	%r50, %r49, 23;
	mov.b32 	%f245, %r50;
	ex2.approx.ftz.f32 	%f246, %f244;
	mul.f32 	%f247, %f246, %f245;
	add.f32 	%f248, %f236, %f247;
	sub.f32 	%f249, %f551, %f222;
	fma.rn.f32 	%f250, %f249, 0f3BBB989D, 0f3F000000;
	cvt.sat.f32.f32 	%f251, %f250;
	fma.rm.f32 	%f252, %f251, %f227, %f226;
	add.f32 	%f253, %f252, 0fCB40007F;
	neg.f32 	%f254, %f253;
	fma.rn.f32 	%f255, %f249, 0f3FB8AA3B, %f254;
	fma.rn.f32 	%f256, %f249, 0f32A57060, %f255;
	mov.b32 	%r51, %f252;
	shl.b32 	%r52, %r51, 23;
	mov.b32 	%f257, %r52;
	ex2.approx.ftz.f32 	%f258, %f256;
	mul.f32 	%f259, %f258, %f257;
	add.f32 	%f260, %f248, %f259;
	sub.f32 	%f261, %f553, %f222;
	fma.rn.f32 	%f262, %f261, 0f3BBB989D, 0f3F000000;
	cvt.sat.f32.f32 	%f263, %f262;
	fma.rm.f32 	%f264, %f263, %f227, %f226;
	add.f32 	%f265, %f264, 0fCB40007F;
	neg.f32 	%f266, %f265;
	fma.rn.f32 	%f267, %f261, 0f3FB8AA3B, %f266;
	fma.rn.f32 	%f268, %f261, 0f32A57060, %f267;
	mov.b32 	%r53, %f264;
	shl.b32 	%r54, %r53, 23;
	mov.b32 	%f269, %r54;
	ex2.approx.ftz.f32 	%f270, %f268;
	mul.f32 	%f271, %f270, %f269;
	add.f32 	%f272, %f260, %f271;
	sub.f32 	%f273, %f555, %f222;
	fma.rn.f32 	%f274, %f273, 0f3BBB989D, 0f3F000000;
	cvt.sat.f32.f32 	%f275, %f274;
	fma.rm.f32 	%f276, %f275, %f227, %f226;
	add.f32 	%f277, %f276, 0fCB40007F;
	neg.f32 	%f278, %f277;
	fma.rn.f32 	%f279, %f273, 0f3FB8AA3B, %f278;
	fma.rn.f32 	%f280, %f273, 0f32A57060, %f279;
	mov.b32 	%r55, %f276;
	shl.b32 	%r56, %r55, 23;
	mov.b32 	%f281, %r56;
	ex2.approx.ftz.f32 	%f282, %f280;
	mul.f32 	%f283, %f282, %f281;
	add.f32 	%f284, %f272, %f283;
	sub.f32 	%f285, %f557, %f222;
	fma.rn.f32 	%f286, %f285, 0f3BBB989D, 0f3F000000;
	cvt.sat.f32.f32 	%f287, %f286;
	fma.rm.f32 	%f288, %f287, %f227, %f226;
	add.f32 	%f289, %f288, 0fCB40007F;
	neg.f32 	%f290, %f289;
	fma.rn.f32 	%f291, %f285, 0f3FB8AA3B, %f290;
	fma.rn.f32 	%f292, %f285, 0f32A57060, %f291;
	mov.b32 	%r57, %f288;
	shl.b32 	%r58, %r57, 23;
	mov.b32 	%f293, %r58;
	ex2.approx.ftz.f32 	%f294, %f292;
	mul.f32 	%f295, %f294, %f293;
	add.f32 	%f296, %f284, %f295;
	sub.f32 	%f297, %f559, %f222;
	fma.rn.f32 	%f298, %f297, 0f3BBB989D, 0f3F000000;
	cvt.sat.f32.f32 	%f299, %f298;
	fma.rm.f32 	%f300, %f299, %f227, %f226;
	add.f32 	%f301, %f300, 0fCB40007F;
	neg.f32 	%f302, %f301;
	fma.rn.f32 	%f303, %f297, 0f3FB8AA3B, %f302;
	fma.rn.f32 	%f304, %f297, 0f32A57060, %f303;
	mov.b32 	%r59, %f300;
	shl.b32 	%r60, %r59, 23;
	mov.b32 	%f305, %r60;
	ex2.approx.ftz.f32 	%f306, %f304;
	mul.f32 	%f307, %f306, %f305;
	add.f32 	%f308, %f296, %f307;
	sub.f32 	%f309, %f561, %f222;
	fma.rn.f32 	%f310, %f309, 0f3BBB989D, 0f3F000000;
	cvt.sat.f32.f32 	%f311, %f310;
	fma.rm.f32 	%f312, %f311, %f227, %f226;
	add.f32 	%f313, %f312, 0fCB40007F;
	neg.f32 	%f314, %f313;
	fma.rn.f32 	%f315, %f309, 0f3FB8AA3B, %f314;
	fma.rn.f32 	%f316, %f309, 0f32A57060, %f315;
	mov.b32 	%r61, %f312;
	shl.b32 	%r62, %r61, 23;
	mov.b32 	%f317, %r62;
	ex2.approx.ftz.f32 	%f318, %f316;
	mul.f32 	%f319, %f318, %f317;
	add.f32 	%f320, %f308, %f319;
	sub.f32 	%f321, %f563, %f222;
	fma.rn.f32 	%f322, %f321, 0f3BBB989D, 0f3F000000;
	cvt.sat.f32.f32 	%f323, %f322;
	fma.rm.f32 	%f324, %f323, %f227, %f226;
	add.f32 	%f325, %f324, 0fCB40007F;
	neg.f32 	%f326, %f325;
	fma.rn.f32 	%f327, %f321, 0f3FB8AA3B, %f326;
	fma.rn.f32 	%f328, %f321, 0f32A57060, %f327;
	mov.b32 	%r63, %f324;
	shl.b32 	%r64, %r63, 23;
	mov.b32 	%f329, %r64;
	ex2.approx.ftz.f32 	%f330, %f328;
	mul.f32 	%f331, %f330, %f329;
	add.f32 	%f332, %f320, %f331;
	sub.f32 	%f333, %f565, %f222;
	fma.rn.f32 	%f334, %f333, 0f3BBB989D, 0f3F000000;
	cvt.sat.f32.f32 	%f335, %f334;
	fma.rm.f32 	%f336, %f335, %f227, %f226;
	add.f32 	%f337, %f336, 0fCB40007F;
	neg.f32 	%f338, %f337;
	fma.rn.f32 	%f339, %f333, 0f3FB8AA3B, %f338;
	fma.rn.f32 	%f340, %f333, 0f32A57060, %f339;
	mov.b32 	%r65, %f336;
	shl.b32 	%r66, %r65, 23;
	mov.b32 	%f341, %r66;
	ex2.approx.ftz.f32 	%f342, %f340;
	mul.f32 	%f343, %f342, %f341;
	add.f32 	%f344, %f332, %f343;
	sub.f32 	%f345, %f567, %f222;
	fma.rn.f32 	%f346, %f345, 0f3BBB989D, 0f3F000000;
	cvt.sat.f32.f32 	%f347, %f346;
	fma.rm.f32 	%f348, %f347, %f227, %f226;
	add.f32 	%f349, %f348, 0fCB40007F;
	neg.f32 	%f350, %f349;
	fma.rn.f32 	%f351, %f345, 0f3FB8AA3B, %f350;
	fma.rn.f32 	%f352, %f345, 0f32A57060, %f351;
	mov.b32 	%r67, %f348;
	shl.b32 	%r68, %r67, 23;
	mov.b32 	%f353, %r68;
	ex2.approx.ftz.f32 	%f354, %f352;
	mul.f32 	%f355, %f354, %f353;
	add.f32 	%f356, %f344, %f355;
	sub.f32 	%f357, %f569, %f222;
	fma.rn.f32 	%f358, %f357, 0f3BBB989D, 0f3F000000;
	cvt.sat.f32.f32 	%f359, %f358;
	fma.rm.f32 	%f360, %f359, %f227, %f226;
	add.f32 	%f361, %f360, 0fCB40007F;
	neg.f32 	%f362, %f361;
	fma.rn.f32 	%f363, %f357, 0f3FB8AA3B, %f362;
	fma.rn.f32 	%f364, %f357, 0f32A57060, %f363;
	mov.b32 	%r69, %f360;
	shl.b32 	%r70, %r69, 23;
	mov.b32 	%f365, %r70;
	ex2.approx.ftz.f32 	%f366, %f364;
	mul.f32 	%f367, %f366, %f365;
	add.f32 	%f368, %f356, %f367;
	sub.f32 	%f369, %f571, %f222;
	fma.rn.f32 	%f370, %f369, 0f3BBB989D, 0f3F000000;
	cvt.sat.f32.f32 	%f371, %f370;
	fma.rm.f32 	%f372, %f371, %f227, %f226;
	add.f32 	%f373, %f372, 0fCB40007F;
	neg.f32 	%f374, %f373;
	fma.rn.f32 	%f375, %f369, 0f3FB8AA3B, %f374;
	fma.rn.f32 	%f376, %f369, 0f32A57060, %f375;
	mov.b32 	%r71, %f372;
	shl.b32 	%r72, %r71, 23;
	mov.b32 	%f377, %r72;
	ex2.approx.ftz.f32 	%f378, %f376;
	mul.f32 	%f379, %f378, %f377;
	add.f32 	%f380, %f368, %f379;
	sub.f32 	%f381, %f573, %f222;
	fma.rn.f32 	%f382, %f381, 0f3BBB989D, 0f3F000000;
	cvt.sat.f32.f32 	%f383, %f382;
	fma.rm.f32 	%f384, %f383, %f227, %f226;
	add.f32 	%f385, %f384, 0fCB40007F;
	neg.f32 	%f386, %f385;
	fma.rn.f32 	%f387, %f381, 0f3FB8AA3B, %f386;
	fma.rn.f32 	%f388, %f381, 0f32A57060, %f387;
	mov.b32 	%r73, %f384;
	shl.b32 	%r74, %r73, 23;
	mov.b32 	%f389, %r74;
	ex2.approx.ftz.f32 	%f390, %f388;
	mul.f32 	%f391, %f390, %f389;
	add.f32 	%f392, %f380, %f391;
	sub.f32 	%f393, %f575, %f222;
	fma.rn.f32 	%f394, %f393, 0f3BBB989D, 0f3F000000;
	cvt.sat.f32.f32 	%f395, %f394;
	fma.rm.f32 	%f396, %f395, %f227, %f226;
	add.f32 	%f397, %f396, 0fCB40007F;
	neg.f32 	%f398, %f397;
	fma.rn.f32 	%f399, %f393, 0f3FB8AA3B, %f398;
	fma.rn.f32 	%f400, %f393, 0f32A57060, %f399;
	mov.b32 	%r75, %f396;
	shl.b32 	%r76, %r75, 23;
	mov.b32 	%f401, %r76;
	ex2.approx.ftz.f32 	%f402, %f400;
	mul.f32 	%f403, %f402, %f401;
	add.f32 	%f404, %f392, %f403;
	sub.f32 	%f405, %f577, %f222;
	fma.rn.f32 	%f406, %f405, 0f3BBB989D, 0f3F000000;
	cvt.sat.f32.f32 	%f407, %f406;
	fma.rm.f32 	%f408, %f407, %f227, %f226;
	add.f32 	%f409, %f408, 0fCB40007F;
	neg.f32 	%f410, %f409;
	fma.rn.f32 	%f411, %f405, 0f3FB8AA3B, %f410;
	fma.rn.f32 	%f412, %f405, 0f32A57060, %f411;
	mov.b32 	%r77, %f408;
	shl.b32 	%r78, %r77, 23;
	mov.b32 	%f413, %r78;
	ex2.approx.ftz.f32 	%f414, %f412;
	mul.f32 	%f415, %f414, %f413;
	add.f32 	%f416, %f404, %f415;
	sub.f32 	%f417, %f579, %f222;
	fma.rn.f32 	%f418, %f417, 0f3BBB989D, 0f3F000000;
	cvt.sat.f32.f32 	%f419, %f418;
	fma.rm.f32 	%f420, %f419, %f227, %f226;
	add.f32 	%f421, %f420, 0fCB40007F;
	neg.f32 	%f422, %f421;
	fma.rn.f32 	%f423, %f417, 0f3FB8AA3B, %f422;
	fma.rn.f32 	%f424, %f417, 0f32A57060, %f423;
	mov.b32 	%r79, %f420;
	shl.b32 	%r80, %r79, 23;
	mov.b32 	%f425, %r80;
	ex2.approx.ftz.f32 	%f426, %f424;
	mul.f32 	%f427, %f426, %f425;
	add.f32 	%f428, %f416, %f427;
	sub.f32 	%f429, %f581, %f222;
	fma.rn.f32 	%f430, %f429, 0f3BBB989D, 0f3F000000;
	cvt.sat.f32.f32 	%f431, %f430;
	fma.rm.f32 	%f432, %f431, %f227, %f226;
	add.f32 	%f433, %f432, 0fCB40007F;
	neg.f32 	%f434, %f433;
	fma.rn.f32 	%f435, %f429, 0f3FB8AA3B, %f434;
	fma.rn.f32 	%f436, %f429, 0f32A57060, %f435;
	mov.b32 	%r81, %f432;
	shl.b32 	%r82, %r81, 23;
	mov.b32 	%f437, %r82;
	ex2.approx.ftz.f32 	%f438, %f436;
	mul.f32 	%f439, %f438, %f437;
	add.f32 	%f440, %f428, %f439;
	sub.f32 	%f441, %f583, %f222;
	fma.rn.f32 	%f442, %f441, 0f3BBB989D, 0f3F000000;
	cvt.sat.f32.f32 	%f443, %f442;
	fma.rm.f32 	%f444, %f443, %f227, %f226;
	add.f32 	%f445, %f444, 0fCB40007F;
	neg.f32 	%f446, %f445;
	fma.rn.f32 	%f447, %f441, 0f3FB8AA3B, %f446;
	fma.rn.f32 	%f448, %f441, 0f32A57060, %f447;
	mov.b32 	%r83, %f444;
	shl.b32 	%r84, %r83, 23;
	mov.b32 	%f449, %r84;
	ex2.approx.ftz.f32 	%f450, %f448;
	mul.f32 	%f451, %f450, %f449;
	add.f32 	%f452, %f440, %f451;
	sub.f32 	%f453, %f585, %f222;
	fma.rn.f32 	%f454, %f453, 0f3BBB989D, 0f3F000000;
	cvt.sat.f32.f32 	%f455, %f454;
	fma.rm.f32 	%f456, %f455, %f227, %f226;
	add.f32 	%f457, %f456, 0fCB40007F;
	neg.f32 	%f458, %f457;
	fma.rn.f32 	%f459, %f453, 0f3FB8AA3B, %f458;
	fma.rn.f32 	%f460, %f453, 0f32A57060, %f459;
	mov.b32 	%r85, %f456;
	shl.b32 	%r86, %r85, 23;
	mov.b32 	%f461, %r86;
	ex2.approx.ftz.f32 	%f462, %f460;
	mul.f32 	%f463, %f462, %f461;
	add.f32 	%f464, %f452, %f463;
	sub.f32 	%f465, %f587, %f222;
	fma.rn.f32 	%f466, %f465, 0f3BBB989D, 0f3F000000;
	cvt.sat.f32.f32 	%f467, %f466;
	fma.rm.f32 	%f468, %f467, %f227, %f226;
	add.f32 	%f469, %f468, 0fCB40007F;
	neg.f32 	%f470, %f469;
	fma.rn.f32 	%f471, %f465, 0f3FB8AA3B, %f470;
	fma.rn.f32 	%f472, %f465, 0f32A57060, %f471;
	mov.b32 	%r87, %f468;
	shl.b32 	%r88, %r87, 23;
	mov.b32 	%f473, %r88;
	ex2.approx.ftz.f32 	%f474, %f472;
	mul.f32 	%f475, %f474, %f473;
	add.f32 	%f476, %f464, %f475;
	sub.f32 	%f477, %f589, %f222;
	fma.rn.f32 	%f478, %f477, 0f3BBB989D, 0f3F000000;
	cvt.sat.f32.f32 	%f479, %f478;
	fma.rm.f32 	%f480, %f479, %f227, %f226;
	add.f32 	%f481, %f480, 0fCB40007F;
	neg.f32 	%f482, %f481;
	fma.rn.f32 	%f483, %f477, 0f3FB8AA3B, %f482;
	fma.rn.f32 	%f484, %f477, 0f32A57060, %f483;
	mov.b32 	%r89, %f480;
	shl.b32 	%r90, %r89, 23;
	mov.b32 	%f485, %r90;
	ex2.approx.ftz.f32 	%f486, %f484;
	mul.f32 	%f487, %f486, %f485;
	add.f32 	%f488, %f476, %f487;
	sub.f32 	%f489, %f591, %f222;
	fma.rn.f32 	%f490, %f489, 0f3BBB989D, 0f3F000000;
	cvt.sat.f32.f32 	%f491, %f490;
	fma.rm.f32 	%f492, %f491, %f227, %f226;
	add.f32 	%f493, %f492, 0fCB40007F;
	neg.f32 	%f494, %f493;
	fma.rn.f32 	%f495, %f489, 0f3FB8AA3B, %f494;
	fma.rn.f32 	%f496, %f489, 0f32A57060, %f495;
	mov.b32 	%r91, %f492;
	shl.b32 	%r92, %r91, 23;
	mov.b32 	%f497, %r92;
	ex2.approx.ftz.f32 	%f498, %f496;
	mul.f32 	%f499, %f498, %f497;
	add.f32 	%f500, %f488, %f499;
	sub.f32 	%f501, %f593, %f222;
	fma.rn.f32 	%f502, %f501, 0f3BBB989D, 0f3F000000;
	cvt.sat.f32.f32 	%f503, %f502;
	fma.rm.f32 	%f504, %f503, %f227, %f226;
	add.f32 	%f505, %f504, 0fCB40007F;
	neg.f32 	%f506, %f505;
	fma.rn.f32 	%f507, %f501, 0f3FB8AA3B, %f506;
	fma.rn.f32 	%f508, %f501, 0f32A57060, %f507;
	mov.b32 	%r93, %f504;
	shl.b32 	%r94, %r93, 23;
	mov.b32 	%f509, %r94;
	ex2.approx.ftz.f32 	%f510, %f508;
	mul.f32 	%f511, %f510, %f509;
	add.f32 	%f512, %f500, %f511;
	sub.f32 	%f513, %f595, %f222;
	fma.rn.f32 	%f514, %f513, 0f3BBB989D, 0f3F000000;
	cvt.sat.f32.f32 	%f515, %f514;
	fma.rm.f32 	%f516, %f515, %f227, %f226;
	add.f32 	%f517, %f516, 0fCB40007F;
	neg.f32 	%f518, %f517;
	fma.rn.f32 	%f519, %f513, 0f3FB8AA3B, %f518;
	fma.rn.f32 	%f520, %f513, 0f32A57060, %f519;
	mov.b32 	%r95, %f516;
	shl.b32 	%r96, %r95, 23;
	mov.b32 	%f521, %r96;
	ex2.approx.ftz.f32 	%f522, %f520;
	mul.f32 	%f523, %f522, %f521;
	add.f32 	%f524, %f512, %f523;
	sub.f32 	%f525, %f597, %f222;
	fma.rn.f32 	%f526, %f525, 0f3BBB989D, 0f3F000000;
	cvt.sat.f32.f32 	%f527, %f526;
	fma.rm.f32 	%f528, %f527, %f227, %f226;
	add.f32 	%f529, %f528, 0fCB40007F;
	neg.f32 	%f530, %f529;
	fma.rn.f32 	%f531, %f525, 0f3FB8AA3B, %f530;
	fma.rn.f32 	%f532, %f525, 0f32A57060, %f531;
	mov.b32 	%r97, %f528;
	shl.b32 	%r98, %r97, 23;
	mov.b32 	%f533, %r98;
	ex2.approx.ftz.f32 	%f534, %f532;
	mul.f32 	%f535, %f534, %f533;
	add.f32 	%f536, %f524, %f535;
	mov.b32 	%r99, %f536;
	shfl.sync.bfly.b32	%r100|%p61, %r99, 16, 31, -1;
	mov.b32 	%f537, %r100;
	add.f32 	%f538, %f536, %f537;
	mov.b32 	%r101, %f538;
	shfl.sync.bfly.b32	%r102|%p62, %r101, 8, 31, -1;
	mov.b32 	%f539, %r102;
	add.f32 	%f540, %f538, %f539;
	mov.b32 	%r103, %f540;
	shfl.sync.bfly.b32	%r104|%p63, %r103, 4, 31, -1;
	mov.b32 	%f541, %r104;
	add.f32 	%f542, %f540, %f541;
	mov.b32 	%r105, %f542;
	shfl.sync.bfly.b32	%r106|%p64, %r105, 2, 31, -1;
	mov.b32 	%f543, %r106;
	add.f32 	%f544, %f542, %f543;
	mov.b32 	%r107, %f544;
	shfl.sync.bfly.b32	%r108|%p65, %r107, 1, 31, -1;
	mov.b32 	%f545, %r108;
	add.f32 	%f546, %f544, %f545;
	div.rn.f32 	%f107, %f235, %f546;
	div.rn.f32 	%f108, %f247, %f546;
	div.rn.f32 	%f109, %f259, %f546;
	div.rn.f32 	%f110, %f271, %f546;
	div.rn.f32 	%f111, %f283, %f546;
	div.rn.f32 	%f112, %f295, %f546;
	div.rn.f32 	%f113, %f307, %f546;
	div.rn.f32 	%f114, %f319, %f546;
	div.rn.f32 	%f115, %f331, %f546;
	div.rn.f32 	%f116, %f343, %f546;
	div.rn.f32 	%f117, %f355, %f546;
	div.rn.f32 	%f118, %f367, %f546;
	div.rn.f32 	%f119, %f379, %f546;
	div.rn.f32 	%f120, %f391, %f546;
	div.rn.f32 	%f121, %f403, %f546;
	div.rn.f32 	%f122, %f415, %f546;
	div.rn.f32 	%f123, %f427, %f546;
	div.rn.f32 	%f124, %f439, %f546;
	div.rn.f32 	%f125, %f451, %f546;
	div.rn.f32 	%f126, %f463, %f546;
	div.rn.f32 	%f127, %f475, %f546;
	div.rn.f32 	%f128, %f487, %f546;
	div.rn.f32 	%f129, %f499, %f546;
	div.rn.f32 	%f130, %f511, %f546;
	div.rn.f32 	%f131, %f523, %f546;
	div.rn.f32 	%f132, %f535, %f546;
	mad.lo.s64 	%rd56, %rd68, %rd33, %rd2;
	cvta.to.global.u64 	%rd57, %rd32;
	shl.b64 	%rd58, %rd56, 2;
	add.s64 	%rd27, %rd57, %rd58;
	@%p55 bra 	$L__BB127_58;
	st.global.f32 	[%rd27], %f107;
$L__BB127_58:
	setp.le.s64 	%p66, %rd35, %rd3;
	@%p66 bra 	$L__BB127_60;
	st.global.f32 	[%rd27+128], %f108;
$L__BB127_60:
	setp.le.s64 	%p67, %rd35, %rd4;
	@%p67 bra 	$L__BB127_62;
	st.global.f32 	[%rd27+256], %f109;
$L__BB127_62:
	setp.le.s64 	%p68, %rd35, %rd5;
	@%p68 bra 	$L__BB127_64;
	st.global.f32 	[%rd27+384], %f110;
$L__BB127_64:
	mov.u32 	%r109, %tid.x;
	add.s32 	%r110, %r109, 128;
	cvt.u64.u32 	%rd59, %r110;
	setp.le.s64 	%p69, %rd35, %rd59;
	@%p69 bra 	$L__BB127_66;
	st.global.f32 	[%rd27+512], %f111;
$L__BB127_66:
	mov.u32 	%r111, %tid.x;
	add.s32 	%r112, %r111, 160;
	cvt.u64.u32 	%rd60, %r112;
	setp.le.s64 	%p70, %rd35, %rd60;
	@%p70 bra 	$L__BB127_68;
	st.global.f32 	[%rd27+640], %f112;
$L__BB127_68:
	setp.le.s64 	%p71, %rd35, %rd6;
	@%p71 bra 	$L__BB127_70;
	st.global.f32 	[%rd27+768], %f113;
$L__BB127_70:
	setp.le.s64 	%p72, %rd35, %rd7;
	@%p72 bra 	$L__BB127_72;
	st.global.f32 	[%rd27+896], %f114;
$L__BB127_72:
	setp.le.s64 	%p73, %rd35, %rd8;
	@%p73 bra 	$L__BB127_74;
	st.global.f32 	[%rd27+1024], %f115;
$L__BB127_74:
	setp.le.s64 	%p74, %rd35, %rd9;
	@%p74 bra 	$L__BB127_76;
	st.global.f32 	[%rd27+1152], %f116;
$L__BB127_76:
	setp.le.s64 	%p75, %rd35, %rd10;
	@%p75 bra 	$L__BB127_78;
	st.global.f32 	[%rd27+1280], %f117;
$L__BB127_78:
	setp.le.s64 	%p76, %rd35, %rd11;
	@%p76 bra 	$L__BB127_80;
	st.global.f32 	[%rd27+1408], %f118;
$L__BB127_80:
	setp.le.s64 	%p77, %rd35, %rd12;
	@%p77 bra 	$L__BB127_82;
	st.global.f32 	[%rd27+1536], %f119;
$L__BB127_82:
	setp.le.s64 	%p78, %rd35, %rd13;
	@%p78 bra 	$L__BB127_84;
	st.global.f32 	[%rd27+1664], %f120;
$L__BB127_84:
	setp.le.s64 	%p79, %rd35, %rd14;
	@%p79 bra 	$L__BB127_86;
	st.global.f32 	[%rd27+1792], %f121;
$L__BB127_86:
	setp.le.s64 	%p80, %rd35, %rd15;
	@%p80 bra 	$L__BB127_88;
	st.global.f32 	[%rd27+1920], %f122;
$L__BB127_88:
	setp.le.s64 	%p81, %rd35, %rd16;
	@%p81 bra 	$L__BB127_90;
	st.global.f32 	[%rd27+2048], %f123;
$L__BB127_90:
	setp.le.s64 	%p82, %rd35, %rd17;
	@%p82 bra 	$L__BB127_92;
	st.global.f32 	[%rd27+2176], %f124;
$L__BB127_92:
	mov.u32 	%r113, %tid.x;
	add.s32 	%r114, %r113, 576;
	cvt.u64.u32 	%rd61, %r114;
	setp.le.s64 	%p83, %rd35, %rd61;
	@%p83 bra 	$L__BB127_94;
	st.global.f32 	[%rd27+2304], %f125;
$L__BB127_94:
	add.s32 	%r116, %r113, 608;
	cvt.u64.u32 	%rd62, %r116;
	setp.le.s64 	%p84, %rd35, %rd62;
	@%p84 bra 	$L__BB127_96;
	st.global.f32 	[%rd27+2432], %f126;
$L__BB127_96:
	add.s32 	%r118, %r113, 640;
	cvt.u64.u32 	%rd63, %r118;
	setp.le.s64 	%p85, %rd35, %rd63;
	@%p85 bra 	$L__BB127_98;
	st.global.f32 	[%rd27+2560], %f127;
$L__BB127_98:
	add.s32 	%r120, %r113, 672;
	cvt.u64.u32 	%rd64, %r120;
	setp.le.s64 	%p86, %rd35, %rd64;
	@%p86 bra 	$L__BB127_100;
	st.global.f32 	[%rd27+2688], %f128;
$L__BB127_100:
	setp.le.s64 	%p87, %rd35, %rd18;
	@%p87 bra 	$L__BB127_102;
	st.global.f32 	[%rd27+2816], %f129;
$L__BB127_102:
	setp.le.s64 	%p88, %rd35, %rd19;
	@%p88 bra 	$L__BB127_104;
	st.global.f32 	[%rd27+2944], %f130;
$L__BB127_104:
	setp.le.s64 	%p89, %rd35, %rd20;
	@%p89 bra 	$L__BB127_106;
	st.global.f32 	[%rd27+3072], %f131;
$L__BB127_106:
	setp.le.s64 	%p90, %rd35, %rd21;
	@%p90 bra 	$L__BB127_108;
	st.global.f32 	[%rd27+3200], %f132;
$L__BB127_108:
	ld.param.u64 	%rd67, [_Z15SoftmaxWarpImplI24ElementwiseScaleMaskLoadIffbE11DirectStoreIffEfLi1ELi26ELi32ELi1ELb1EL9Algorithm0EEvT_T0_ll_param_2];
	mov.u32 	%r121, %nctaid.x;
	mov.u32 	%r122, %ntid.y;
	mul.lo.s32 	%r123, %r121, %r122;
	cvt.s64.s32 	%rd65, %r123;
	add.s64 	%rd68, %rd68, %rd65;
	setp.lt.s64 	%p91, %rd68, %rd67;
	@%p91 bra 	$L__BB127_4;
$L__BB127_109:
	ret;

}
	// .globl	_Z15SoftmaxWarpImplI24ElementwiseScaleMaskLoadIffbE11DirectStoreIffEfLi1ELi27ELi32ELi1ELb0EL9Algorithm0EEvT_T0_ll
.visible .entry _Z15SoftmaxWarpImplI24ElementwiseScaleMaskLoadIffbE11DirectStoreIffEfLi1ELi27ELi32ELi1ELb0EL9Algorithm0EEvT_T0_ll(
	.param .align 8 .b8 _Z15SoftmaxWarpImplI24ElementwiseScaleMaskLoadIffbE11DirectStoreIffEfLi1ELi27ELi32ELi1ELb0EL9Algorithm0EEvT_T0_ll_param_0[32],
	.param .align 8 .b8 _Z15SoftmaxWarpImplI24ElementwiseScaleMaskLoadIffbE11DirectStoreIffEfLi1ELi27ELi32ELi1ELb0EL9Algorithm0EEvT_T0_ll_param_1[16],
	.param .u64 _Z15SoftmaxWarpImplI24ElementwiseScaleMaskLoadIffbE11DirectStoreIffEfLi1ELi27ELi32ELi1ELb0EL9Algorithm0EEvT_T0_ll_param_2,
	.param .u64 _Z15SoftmaxWarpImplI24ElementwiseScaleMaskLoadIffbE11DirectStoreIffEfLi1ELi27ELi32ELi1ELb0EL9Algorithm0EEvT_T0_ll_param_3
)
{
	.reg .pred 	%p<41>;
	.reg .b16 	%rs<28>;
	.reg .b32 	%r<82>;
	.reg .b32 	%f<484>;
	.reg .b64 	%rd<33>;

	ld.param.u64 	%rd16, [_Z15SoftmaxWarpImplI24ElementwiseScaleMaskLoadIffbE11DirectStoreIffEfLi1ELi27ELi32ELi1ELb0EL9Algorithm0EEvT_T0_ll_param_1+8];
	ld.param.u64 	%rd15, [_Z15SoftmaxWarpImplI24ElementwiseScaleMaskLoadIffbE11DirectStoreIffEfLi1ELi27ELi32ELi1ELb0EL9Algorithm0EEvT_T0_ll_param_1];
	ld.param.v2.f32 	{%f1, %f2}, [_Z15SoftmaxWarpImplI24ElementwiseScaleMaskLoadIffbE11DirectStoreIffEfLi1ELi27ELi32ELi1ELb0EL9Algorithm0EEvT_T0_ll_param_0+24];
	ld.param.u64 	%rd14, [_Z15SoftmaxWarpImplI24ElementwiseScaleMaskLoadIffbE11DirectStoreIffEfLi1ELi27ELi32ELi1ELb0EL9Algorithm0EEvT_T0_ll_param_0+16];
	ld.param.u64 	%rd13, [_Z15SoftmaxWarpImplI24ElementwiseScaleMaskLoadIffbE11DirectStoreIffEfLi1ELi27ELi32ELi1ELb0EL9Algorithm0EEvT_T0_ll_param_0+8];
	ld.param.u64 	%rd12, [_Z15SoftmaxWarpImplI24ElementwiseScaleMaskLoadIffbE11DirectStoreIffEfLi1ELi27ELi32ELi1ELb0EL9Algorithm0EEvT_T0_ll_param_0];
	ld.param.u64 	%rd17, [_Z15SoftmaxWarpImplI24ElementwiseScaleMaskLoadIffbE11DirectStoreIffEfLi1ELi27ELi32ELi1ELb0EL9Algorithm0EEvT_T0_ll_param_2];
	ld.param.u64 	%rd18, [_Z15SoftmaxWarpImplI24ElementwiseScaleMaskLoadIffbE11DirectStoreIffEfLi1ELi27ELi32ELi1ELb0EL9Algorithm0EEvT_T0_ll_param_3];
	setp.lt.s64 	%p1, %rd18, 865;
	@%p1 bra 	$L__BB128_2;
	mov.u64 	%rd19, $str;
	cvta.global.u64 	%rd20, %rd19;
	mov.u64 	%rd21, $str$1;
	cvta.global.u64 	%rd22, %rd21;
	mov.u64 	%rd23, __unnamed_129;
	cvta.global.u64 	%rd24, %rd23;
	{ // callseq 128, 0
	.param .b64 param0;
	st.param.b64 	[param0], %rd20;
	.param .b64 param1;
	st.param.b64 	[param1], %rd22;
	.param .b32 param2;
	st.param.b32 	[param2], 219;
	.param .b64 param3;
	st.param.b64 	[param3], %rd24;
	.param .b64 param4;
	st.param.b64 	[param4], 1;
	call.uni 
	__assertfail, 
	(
	param0, 
	param1, 
	param2, 
	param3, 
	param4
	);
	} // callseq 128
$L__BB128_2:
	mov.u32 	%r2, %ctaid.x;
	mov.u32 	%r3, %ntid.y;
	mov.u32 	%r4, %tid.y;
	mad.lo.s32 	%r5, %r2, %r3, %r4;
	mov.u32 	%r6, %nctaid.x;
	mul.lo.s32 	%r1, %r6, %r3;
	cvt.s64.s32 	%rd32, %r5;
	setp.le.s64 	%p2, %rd17, %rd32;
	@%p2 bra 	$L__BB128_5;
	mov.u32 	%r7, %tid.x;
	cvt.u64.u32 	%rd5, %r7;
	cvta.to.global.u64 	%rd6, %rd15;
	cvta.to.global.u64 	%rd7, %rd13;
	cvta.to.global.u64 	%rd8, %rd12;
	cvt.s64.s32 	%rd9, %r1;
$L__BB128_4:
	mad.lo.s64 	%rd25, %rd32, %rd14, %rd5;
	shl.b64 	%rd26, %rd25, 2;
	add.s64 	%rd27, %rd8, %rd26;
	ld.global.f32 	%f3, [%rd27];
	add.s64 	%rd28, %rd7, %rd25;
	ld.global.u8 	%rs1, [%rd28];
	setp.eq.s16 	%p3, %rs1, 0;
	mul.f32 	%f4, %f2, %f3;
	selp.f32 	%f5, %f1, %f4, %p3;
	max.f32 	%f6, %f5, 0fFF800000;
	ld.global.f32 	%f7, [%rd27+128];
	ld.global.u8 	%rs2, [%rd28+32];
	setp.eq.s16 	%p4, %rs2, 0;
	mul.f32 	%f8, %f2, %f7;
	selp.f32 	%f9, %f1, %f8, %p4;
	max.f32 	%f10, %f6, %f9;
	ld.global.f32 	%f11, [%rd27+256];
	ld.global.u8 	%rs3, [%rd28+64];
	setp.eq.s16 	%p5, %rs3, 0;
	mul.f32 	%f12, %f2, %f11;
	selp.f32 	%f13, %f1, %f12, %p5;
	max.f32 	%f14, %f10, %f13;
	ld.global.f32 	%f15, [%rd27+384];
	ld.global.u8 	%rs4, [%rd28+96];
	setp.eq.s16 	%p6, %rs4, 0;
	mul.f32 	%f16, %f2, %f15;
	selp.f32 	%f17, %f1, %f16, %p6;
	max.f32 	%f18, %f14, %f17;
	ld.global.f32 	%f19, [%rd27+512];
	ld.global.u8 	%rs5, [%rd28+128];
	setp.eq.s16 	%p7, %rs5, 0;
	mul.f32 	%f20, %f2, %f19;
	selp.f32 	%f21, %f1, %f20, %p7;
	max.f32 	%f22, %f18, %f21;
	ld.global.f32 	%f23, [%rd27+640];
	ld.global.u8 	%rs6, [%rd28+160];
	setp.eq.s16 	%p8, %rs6, 0;
	mul.f32 	%f24, %f2, %f23;
	selp.f32 	%f25, %f1, %f24, %p8;
	max.f32 	%f26, %f22, %f25;
	ld.global.f32 	%f27, [%rd27+768];
	ld.global.u8 	%rs7, [%rd28+192];
	setp.eq.s16 	%p9, %rs7, 0;
	mul.f32 	%f28, %f2, %f27;
	selp.f32 	%f29, %f1, %f28, %p9;
	max.f32 	%f30, %f26, %f29;
	ld.global.f32 	%f31, [%rd27+896];
	ld.global.u8 	%rs8, [%rd28+224];
	setp.eq.s16 	%p10, %rs8, 0;
	mul.f32 	%f32, %f2, %f31;
	selp.f32 	%f33, %f1, %f32, %p10;
	max.f32 	%f34, %f30, %f33;
	ld.global.f32 	%f35, [%rd27+1024];
	ld.global.u8 	%rs9, [%rd28+256];
	setp.eq.s16 	%p11, %rs9, 0;
	mul.f32 	%f36, %f2, %f35;
	selp.f32 	%f37, %f1, %f36, %p11;
	max.f32 	%f38, %f34, %f37;
	ld.global.f32 	%f39, [%rd27+1152];
	ld.global.u8 	%rs10, [%rd28+288];
	setp.eq.s16 	%p12, %rs10, 0;
	mul.f32 	%f40, %f2, %f39;
	selp.f32 	%f41, %f1, %f40, %p12;
	max.f32 	%f42, %f38, %f41;
	ld.global.f32 	%f43, [%rd27+1280];
	ld.global.u8 	%rs11, [%rd28+320];
	setp.eq.s16 	%p13, %rs11, 0;
	mul.f32 	%f44, %f2, %f43;
	selp.f32 	%f45, %f1, %f44, %p13;
	max.f32 	%f46, %f42, %f45;
	ld.global.f32 	%f47, [%rd27+1408];
	ld.global.u8 	%rs12, [%rd28+352];
	setp.eq.s16 	%p14, %rs12, 0;
	mul.f32 	%f48, %f2, %f47;
	selp.f32 	%f49, %f1, %f48, %p14;
	max.f32 	%f50, %f46, %f49;
	ld.global.f32 	%f51, [%rd27+1536];
	ld.global.u8 	%rs13, [%rd28+384];
	setp.eq.s16 	%p15, %rs13, 0;
	mul.f32 	%f52, %f2, %f51;
	selp.f32 	%f53, %f1, %f52, %p15;
	max.f32 	%f54, %f50, %f53;
	ld.global.f32 	%f55, [%rd27+1664];
	ld.global.u8 	%rs14, [%rd28+416];
	setp.eq.s16 	%p16, %rs14, 0;
	mul.f32 	%f56, %f2, %f55;
	selp.f32 	%f57, %f1, %f56, %p16;
	max.f32 	%f58, %f54, %f57;
	ld.global.f32 	%f59, [%rd27+1792];
	ld.global.u8 	%rs15, [%rd28+448];
	setp.eq.s16 	%p17, %rs15, 0;
	mul.f32 	%f60, %f2, %f59;
	selp.f32 	%f61, %f1, %f60, %p17;
	max.f32 	%f62, %f58, %f61;
	ld.global.f32 	%f63, [%rd27+1920];
	ld.global.u8 	%rs16, [%rd28+480];
	setp.eq.s16 	%p18, %rs16, 0;
	mul.f32 	%f64, %f2, %f63;
	selp.f32 	%f65, %f1, %f64, %p18;
	max.f32 	%f66, %f62, %f65;
	ld.global.f32 	%f67, [%rd27+2048];
	ld.global.u8 	%rs17, [%rd28+512];
	setp.eq.s16 	%p19, %rs17, 0;
	mul.f32 	%f68, %f2, %f67;
	selp.f32 	%f69, %f1, %f68, %p19;
	max.f32 	%f70, %f66, %f69;
	ld.global.f32 	%f71, [%rd27+2176];
	ld.global.u8 	%rs18, [%rd28+544];
	setp.eq.s16 	%p20, %rs18, 0;
	mul.f32 	%f72, %f2, %f71;
	selp.f32 	%f73, %f1, %f72, %p20;
	max.f32 	%f74, %f70, %f73;
	ld.global.f32 	%f75, [%rd27+2304];
	ld.global.u8 	%rs19, [%rd28+576];
	setp.eq.s16 	%p21, %rs19, 0;
	mul.f32 	%f76, %f2, %f75;
	selp.f32 	%f77, %f1, %f76, %p21;
	max.f32 	%f78, %f74, %f77;
	ld.global.f32 	%f79, [%rd27+2432];
	ld.global.u8 	%rs20, [%rd28+608];
	setp.eq.s16 	%p22, %rs20, 0;
	mul.f32 	%f80, %f2, %f79;
	selp.f32 	%f81, %f1, %f80, %p22;
	max.f32 	%f82, %f78, %f81;
	ld.global.f32 	%f83, [%rd27+2560];
	ld.global.u8 	%rs21, [%rd28+640];
	setp.eq.s16 	%p23, %rs21, 0;
	mul.f32 	%f84, %f2, %f83;
	selp.f32 	%f85, %f1, %f84, %p23;
	max.f32 	%f86, %f82, %f85;
	ld.global.f32 	%f87, [%rd27+2688];
	ld.global.u8 	%rs22, [%rd28+672];
	setp.eq.s16 	%p24, %rs22, 0;
	mul.f32 	%f88, %f2, %f87;
	selp.f32 	%f89, %f1, %f88, %p24;
	max.f32 	%f90, %f86, %f89;
	ld.global.f32 	%f91, [%rd27+2816];
	ld.global.u8 	%rs23, [%rd28+704];
	setp.eq.s16 	%p25, %rs23, 0;
	mul.f32 	%f92, %f2, %f91;
	selp.f32 	%f93, %f1, %f92, %p25;
	max.f32 	%f94, %f90, %f93;
	ld.global.f32 	%f95, [%rd27+2944];
	ld.global.u8 	%rs24, [%rd28+736];
	setp.eq.s16 	%p26, %rs24, 0;
	mul.f32 	%f96, %f2, %f95;
	selp.f32 	%f97, %f1, %f96, %p26;
	max.f32 	%f98, %f94, %f97;
	ld.global.f32 	%f99, [%rd27+3072];
	ld.global.u8 	%rs25, [%rd28+768];
	setp.eq.s16 	%p27, %rs25, 0;
	mul.f32 	%f100, %f2, %f99;
	selp.f32 	%f101, %f1, %f100, %p27;
	max.f32 	%f102, %f98, %f101;
	ld.global.f32 	%f103, [%rd27+3200];
	ld.global.u8 	%rs26, [%rd28+800];
	setp.eq.s16 	%p28, %rs26, 0;
	mul.f32 	%f104, %f2, %f103;
	selp.f32 	%f105, %f1, %f104, %p28;
	max.f32 	%f106, %f102, %f105;
	ld.global.f32 	%f107, [%rd27+3328];
	ld.global.u8 	%rs27, [%rd28+832];
	setp.eq.s16 	%p29, %rs27, 0;
	mul.f32 	%f108, %f2, %f107;
	selp.f32 	%f109, %f1, %f108, %p29;
	max.f32 	%f110, %f106, %f109;
	mov.b32 	%r8, %f110;
	shfl.sync.bfly.b32	%r9|%p30, %r8, 16, 31, -1;
	mov.b32 	%f111, %r9;
	max.f32 	%f112, %f110, %f111;
	mov.b32 	%r10, %f112;
	shfl.sync.bfly.b32	%r11|%p31, %r10, 8, 31, -1;
	mov.b32 	%f113, %r11;
	max.f32 	%f114, %f112, %f113;
	mov.b32 	%r12, %f114;
	shfl.sync.bfly.b32	%r13|%p32, %r12, 4, 31, -1;
	mov.b32 	%f115, %r13;
	max.f32 	%f116, %f114, %f115;
	mov.b32 	%r14, %f116;
	shfl.sync.bfly.b32	%r15|%p33, %r14, 2, 31, -1;
	mov.b32 	%f117, %r15;
	max.f32 	%f118, %f116, %f117;
	mov.b32 	%r16, %f118;
	shfl.sync.bfly.b32	%r17|%p34, %r16, 1, 31, -1;
	mov.b32 	%f119, %r17;
	max.f32 	%f120, %f118, %f119;
	sub.f32 	%f121, %f5, %f120;
	fma.rn.f32 	%f122, %f121, 0f3BBB989D, 0f3F000000;
	cvt.sat.f32.f32 	%f123, %f122;
	mov.f32 	%f124, 0f4B400001;
	mov.f32 	%f125, 0f437C0000;
	fma.rm.f32 	%f126, %f123, %f125, %f124;
	add.f32 	%f127, %f126, 0fCB40007F;
	neg.f32 	%f128, %f127;
	fma.rn.f32 	%f129, %f121, 0f3FB8AA3B, %f128;
	fma.rn.f32 	%f130, %f121, 0f32A57060, %f129;
	mov.b32 	%r18, %f126;
	shl.b32 	%r19, %r18, 23;
	mov.b32 	%f131, %r19;
	ex2.approx.ftz.f32 	%f132, %f130;
	mul.f32 	%f133, %f132, %f131;
	add.f32 	%f134, %f133, 0f00000000;
	sub.f32 	%f135, %f9, %f120;
	fma.rn.f32 	%f136, %f135, 0f3BBB989D, 0f3F000000;
	cvt.sat.f32.f32 	%f137, %f136;
	fma.rm.f32 	%f138, %f137, %f125, %f124;
	add.f32 	%f139, %f138, 0fCB40007F;
	neg.f32 	%f140, %f139;
	fma.rn.f32 	%f141, %f135, 0f3FB8AA3B, %f140;
	fma.rn.f32 	%f142, %f135, 0f32A57060, %f141;
	mov.b32 	%r20, %f138;
	shl.b32 	%r21, %r20, 23;
	mov.b32 	%f143, %r21;
	ex2.approx.ftz.f32 	%f144, %f142;
	mul.f32 	%f145, %f144, %f143;
	add.f32 	%f146, %f134, %f145;
	sub.f32 	%f147, %f13, %f120;
	fma.rn.f32 	%f148, %f147, 0f3BBB989D, 0f3F000000;
	cvt.sat.f32.f32 	%f149, %f148;
	fma.rm.f32 	%f150, %f149, %f125, %f124;
	add.f32 	%f151, %f150, 0fCB40007F;
	neg.f32 	%f152, %f151;
	fma.rn.f32 	%f153, %f147, 0f3FB8AA3B, %f152;
	fma.rn.f32 	%f154, %f147, 0f32A57060, %f153;
	mov.b32 	%r22, %f150;
	shl.b32 	%r23, %r22, 23;
	mov.b32 	%f155, %r23;
	ex2.approx.ftz.f32 	%f156, %f154;
	mul.f32 	%f157, %f156, %f155;
	add.f32 	%f158, %f146, %f157;
	sub.f32 	%f159, %f17, %f120;
	fma.rn.f32 	%f160, %f159, 0f3BBB989D, 0f3F000000;
	cvt.sat.f32.f32 	%f161, %f160;
	fma.rm.f32 	%f162, %f161, %f125, %f124;
	add.f32 	%f163, %f162, 0fCB40007F;
	neg.f32 	%f164, %f163;
	fma.rn.f32 	%f165, %f159, 0f3FB8AA3B, %f164;
	fma.rn.f32 	%f166, %f159, 0f32A57060, %f165;
	mov.b32 	%r24, %f162;
	shl.b32 	%r25, %r24, 23;
	mov.b32 	%f167, %r25;
	ex2.approx.ftz.f32 	%f168, %f166;
	mul.f32 	%f169, %f168, %f167;
	add.f32 	%f170, %f158, %f169;
	sub.f32 	%f171, %f21, %f120;
	fma.rn.f32 	%f172, %f171, 0f3BBB989D, 0f3F000000;
	cvt.sat.f32.f32 	%f173, %f172;
	fma.rm.f32 	%f174, %f173, %f125, %f124;
	add.f32 	%f175, %f174, 0fCB40007F;
	neg.f32 	%f176, %f175;
	fma.rn.f32 	%f177, %f171, 0f3FB8AA3B, %f176;
	fma.rn.f32 	%f178, %f171, 0f32A57060, %f177;
	mov.b32 	%r26, %f174;
	shl.b32 	%r27, %r26, 23;
	mov.b32 	%f179, %r27;
	ex2.approx.ftz.f32 	%f180, %f178;
	mul.f32 	%f181, %f180, %f179;
	add.f32 	%f182, %f170, %f181;
	sub.f32 	%f183, %f25, %f120;
	fma.rn.f32 	%f184, %f183, 0f3BBB989D, 0f3F000000;
	cvt.sat.f32.f32 	%f185, %f184;
	fma.rm.f32 	%f186, %f185, %f125, %f124;
	add.f32 	%f187, %f186, 0fCB40007F;
	neg.f32 	%f188, %f187;
	fma.rn.f32 	%f189, %f183, 0f3FB8AA3B, %f188;
	fma.rn.f32 	%f190, %f183, 0f32A57060, %f189;
	mov.b32 	%r28, %f186;
	shl.b32 	%r29, %r28, 23;
	mov.b32 	%f191, %r29;
	ex2.approx.ftz.f32 	%f192, %f190;
	mul.f32 	%f193, %f192, %f191;
	add.f32 	%f194, %f182, %f193;
	sub.f32 	%f195, %f29, %f120;
	fma.rn.f32 	%f196, %f195, 0f3BBB989D, 0f3F000000;
	cvt.sat.f32.f32 	%f197, %f196;
	fma.rm.f32 	%f198, %f197, %f125, %f124;
	add.f32 	%f199, %f198, 0fCB40007F;
	neg.f32 	%f200, %f199;
	fma.rn.f32 	%f201, %f195, 0f3FB8AA3B, %f200;
	fma.rn.f32 	%f202, %f195, 0f32A57060, %f201;
	mov.b32 	%r30, %f198;
	shl.b32 	%r31, %r30, 23;
	mov.b32 	%f203, %r31;
	ex2.approx.ftz.f32 	%f204, %f202;
	mul.f32 	%f205, %f204, %f203;
	add.f32 	%f206, %f194, %f205;
	sub.f32 	%f207, %f33, %f120;
	fma.rn.f32 	%f208, %f207, 0f3BBB989D, 0f3F000000;
	cvt.sat.f32.f32 	%f209, %f208;
	fma.rm.f32 	%f210, %f209, %f125, %f124;
	add.f32 	%f211, %f210, 0fCB40007F;
	neg.f32 	%f212, %f211;
	fma.rn.f32 	%f213, %f207, 0f3FB8AA3B, %f212;
	fma.rn.f32 	%f214, %f207, 0f32A57060, %f213;
	mov.b32 	%r32, %f210;
	shl.b32 	%r33, %r32, 23;
	mov.b32 	%f215, %r33;
	ex2.approx.ftz.f32 	%f216, %f214;
	mul.f32 	%f217, %f216, %f215;
	add.f32 	%f218, %f206, %f217;
	sub.f32 	%f219, %f37, %f120;
	fma.rn.f32 	%f220, %f219, 0f3BBB989D, 0f3F000000;
	cvt.sat.f32.f32 	%f221, %f220;
	fma.rm.f32 	%f222, %f221, %f125, %f124;
	add.f32 	%f223, %f222, 0fCB40007F;
	neg.f32 	%f224, %f223;
	fma.rn.f32 	%f225, %f219, 0f3FB8AA3B, %f224;
	fma.rn.f32 	%f226, %f219, 0f32A57060, %f225;
	mov.b32 	%r34, %f222;
	shl.b32 	%r35, %r34, 23;
	mov.b32 	%f227, %r35;
	ex2.approx.ftz.f32 	%f228, %f226;
	mul.f32 	%f229, %f228, %f227;
	add.f32 	%f230, %f218, %f229;
	sub.f32 	%f231, %f41, %f120;
	fma.rn.f32 	%f232, %f231, 0f3BBB989D, 0f3F000000;
	cvt.sat.f32.f32 	%f233, %f232;
	fma.rm.f32 	%f234, %f233, %f125, %f124;
	add.f32 	%f235, %f234, 0fCB40007F;
	neg.f32 	%f236, %f235;
	fma.rn.f32 	%f237, %f231, 0f3FB8AA3B, %f236;
	fma.rn.f32 	%f238, %f231, 0f32A57060, %f237;
	mov.b32 	%r36, %f234;
	shl.b32 	%r37, %r36, 23;
	mov.b32 	%f239, %r37;
	ex2.approx.ftz.f32 	%f240, %f238;
	mul.f32 	%f241, %f240, %f239;
	add.f32 	%f242, %f230, %f241;
	sub.f32 	%f243, %f45, %f120;
	fma.rn.f32 	%f244, %f243, 0f3BBB989D, 0f3F000000;
	cvt.sat.f32.f32 	%f245, %f244;
	fma.rm.f32 	%f246, %f245, %f125, %f124;
	add.f32 	%f247, %f246, 0fCB40007F;
	neg.f32 	%f248, %f247;
	fma.rn.f32 	%f249, %f243, 0f3FB8AA3B, %f248;
	fma.rn.f32 	%f250, %f243, 0f32A57060, %f249;
	mov.b32 	%r38, %f246;
	shl.b32 	%r39, %r38, 23;
	mov.b32 	%f251, %r39;
	ex2.approx.ftz.f32 	%f252, %f250;
	mul.f32 	%f253, %f252, %f251;
	add.f32 	%f254, %f242, %f253;
	sub.f32 	%f255, %f49, %f120;
	fma.rn.f32 	%f256, %f255, 0f3BBB989D, 0f3F000000;
	cvt.sat.f32.f32 	%f257, %f256;
	fma.rm.f32 	%f258, %f257, %f125, %f124;
	add.f32 	%f259, %f258, 0fCB40007F;
	neg.f32 	%f260, %f259;
	fma.rn.f32 	%f261, %f255, 0f3FB8AA3B, %f260;
	fma.rn.f32 	%f262, %f255, 0f32A57060, %f261;
	mov.b32 	%r40, %f258;
	shl.b32 	%r41, %r40, 23;
	mov.b32 	%f263, %r41;
	ex2.approx.ftz.f32 	%f264, %f262;
	mul.f32 	%f265, %f264, %f263;
	add.f32 	%f266, %f254, %f265;
	sub.f32 	%f267, %f53, %f120;
	fma.rn.f32 	%f268, %f267, 0f3BBB989D, 0f3F000000;
	cvt.sat.f32.f32 	%f269, %f268;
	fma.rm.f32 	%f270, %f269, %f125, %f124;
	add.f32 	%f271, %f270, 0fCB40007F;
	neg.f32 	%f272, %f271;
	fma.rn.f32 	%f273, %f267, 0f3FB8AA3B, %f272;
	fma.rn.f32 	%f274, %f267, 0f32A57060, %f273;
	mov.b32 	%r42, %f270;
	shl.b32 	%r43, %r42, 23;
	mov.b32 	%f275, %r43;
	ex2.approx.ftz.f32 	%f276, %f274;
	mul.f32 	%f277, %f276, %f275;
	add.f32 	%f278, %f266, %f277;
	sub.f32 	%f279, %f57, %f120;
	fma.rn.f32 	%f280, %f279, 0f3BBB989D, 0f3F000000;
	cvt.sat.f32.f32 	%f281, %f280;
	fma.rm.f32 	%f282, %f281, %f125, %f124;
	add.f32 	%f283, %f282, 0fCB40007F;
	neg.f32 	%f284, %f283;
	fma.rn.f32 	%f285, %f279, 0f3FB8AA3B, %f284;
	fma.rn.f32 	%f286, %f279, 0f32A57060, %f285;
	mov.b32 	%r44, %f282;
	shl.b32 	%r45, %r44, 23;
	mov.b32 	%f287, %r45;
	ex2.approx.ftz.f32 	%f288, %f286;
	mul.f32 	%f289, %f288, %f287;
	add.f32 	%f290, %f278, %f289;
	sub.f32 	%f291, %f61, %f120;
	fma.rn.f32 	%f292, %f291, 0f3BBB989D, 0f3F000000;
	cvt.sat.f32.f32 	%f293, %f292;
	fma.rm.f32 	%f294, %f293, %f125, %f124;
	add.f32 	%f295, %f294, 0fCB40007F;
	neg.f32 	%f296, %f295;
	fma.rn.f32 	%f297, %f291, 0f3FB8AA3B, %f296;
	fma.rn.f32 	%f298, %f291, 0f32A57060, %f297;
	mov.b32 	%r46, %f294;
	shl.b32 	%r47, %r46, 23;
	mov.b32 	%f299, %r47;
	ex2.approx.ftz.f32 	%f300, %f298;
	mul.f32 	%f301, %f300, %f299;
	add.f32 	%f302, %f290, %f301;
	sub.f32 	%f303, %f65, %f120;
	fma.rn.f32 	%f304, %f303, 0f3BBB989D, 0f3F000000;
	cvt.sat.f32.f32 	%f305, %f304;
	fma.rm.f32 	%f306, %f305, %f125, %f124;
	add.f32 	%f307, %f306, 0fCB40007F;
	neg.f32 	%f308, %f307;
	fma.rn.f32 	%f309, %f303, 0f3FB8AA3B, %f308;
	fma.rn.f32 	%f310, %f303, 0f32A57060, %f309;
	mov.b32 	%r48, %f306;
	shl.b32 	%r49, %r48, 23;
	mov.b32 	%f311, %r49;
	ex2.approx.ftz.f32 	%f312, %f310;
	mul.f32 	%f313, %f312, %f311;
	add.f32 	%f314, %f302, %f313;
	sub.f32 	%f315, %f69, %f120;
	fma.rn.f32 	%f316, %f315, 0f3BBB989D, 0f3F000000;
	cvt.sat.f32.f32 	%f317, %f316;
	fma.rm.f32 	%f318, %f317, %f125, %f124;
	add.f32 	%f319, %f318, 0fCB40007F;
	neg.f32 	%f320, %f319;
	fma.rn.f32 	%f321, %f315, 0f3FB8AA3B, %f320;
	fma.rn.f32 	%f322, %f315, 0f32A57060, %f321;
	mov.b32 	%r50, %f318;
	shl.b32 	%r51, %r50, 23;
	mov.b32 	%f323, %r51;
	ex2.approx.ftz.f32 	%f324, %f322;
	mul.f32 	%f325, %f324, %f323;
	add.f32 	%f326, %f314, %f325;
	sub.f32 	%f327, %f73, %f120;
	fma.rn.f32 	%f328, %f327, 0f3BBB989D, 0f3F000000;
	cvt.sat.f32.f32 	%f329, %f328;
	fma.rm.f32 	%f330, %f329, %f125, %f124;
	add.f32 	%f331, %f330, 0fCB40007F;
	neg.f32 	%f332, %f331;
	fma.rn.f32 	%f333, %f327, 0f3FB8AA3B, %f332;
	fma.rn.f32 	%f334, %f327, 0f32A57060, %f333;
	mov.b32 	%r52, %f330;
	shl.b32 	%r53, %r52, 23;
	mov.b32 	%f335, %r53;
	ex2.approx.ftz.f32 	%f336, %f334;
	mul.f32 	%f337, %f336, %f335;
	add.f32 	%f338, %f326, %f337;
	sub.f32 	%f339, %f77, %f120;
	fma.rn.f32 	%f340, %f339, 0f3BBB989D, 0f3F000000;
	cvt.sat.f32.f32 	%f341, %f340;
	fma.rm.f32 	%f342, %f341, %f125, %f124;
	add.f32 	%f343, %f342, 0fCB40007F;
	neg.f32 	%f344, %f343;
	fma.rn.f32 	%f345, %f339, 0f3FB8AA3B, %f344;
	fma.rn.f32 	%f346, %f339, 0f32A57060, %f345;
	mov.b32 	%r54, %f342;
	shl.b32 	%r55, %r54, 23;
	mov.b32 	%f347, %r55;
	ex2.approx.ftz.f32 	%f348, %f346;
	mul.f32 	%f349, %f348, %f347;
	add.f32 	%f350, %f338, %f349;
	sub.f32 	%f351, %f81, %f120;
	fma.rn.f32 	%f352, %f351, 0f3BBB989D, 0f3F000000;
	cvt.sat.f32.f32 	%f353, %f352;
	fma.rm.f32 	%f354, %f353, %f125, %f124;
	add.f32 	%f355, %f354, 0fCB40007F;
	neg.f32 	%f356, %f355;
	fma.rn.f32 	%f357, %f351, 0f3FB8AA3B, %f356;
	fma.rn.f32 	%f358, %f351, 0f32A57060, %f357;
	mov.b32 	%r56, %f354;
	shl.b32 	%r57, %r56, 23;
	mov.b32 	%f359, %r57;
	ex2.approx.ftz.f32 	%f360, %f358;
	mul.f32 	%f361, %f360, %f359;
	add.f32 	%f362, %f350, %f361;
	sub.f32 	%f363, %f85, %f120;
	fma.rn.f32 	%f364, %f363, 0f3BBB989D, 0f3F000000;
	cvt.sat.f32.f32 	%f365, %f364;
	fma.rm.f32 	%f366, %f365, %f125, %f124;
	add.f32 	%f367, %f366, 0fCB40007F;
	neg.f32 	%f368, %f367;
	fma.rn.f32 	%f369, %f363, 0f3FB8AA3B, %f368;
	fma.rn.f32 	%f370, %f363, 0f32A57060, %f369;
	mov.b32 	%r58, %f366;
	shl.b32 	%r59, %r58, 23;
	mov.b32 	%f371, %r59;
	ex2.approx.ftz.f32 	%f372, %f370;
	mul.f32 	%f373, %f372, %f371;
	add.f32 	%f374, %f362, %f373;
	sub.f32 	%f375, %f89, %f120;
	fma.rn.f32 	%f376, %f375, 0f3BBB989D, 0f3F000000;
	cvt.sat.f32.f32 	%f377, %f376;
	fma.rm.f32 	%f378, %f377, %f125, %f124;
	add.f32 	%f379, %f378, 0fCB40007F;
	neg.f32 	%f380, %f379;
	fma.rn.f32 	%f381, %f375, 0f3FB8AA3B, %f380;
	fma.rn.f32 	%f382, %f375, 0f32A57060, %f381;
	mov.b32 	%r60, %f378;
	shl.b32 	%r61, %r60, 23;
	mov.b32 	%f383, %r61;
	ex2.approx.ftz.f32 	%f384, %f382;
	mul.f32 	%f385, %f384, %f383;
	add.f32 	%f386, %f374, %f385;
	sub.f32 	%f387, %f93, %f120;
	fma.rn.f32 	%f388, %f387, 0f3BBB989D, 0f3F000000;
	cvt.sat.f32.f32 	%f389, %f388;
	fma.rm.f32 	%f390, %f389, %f125, %f124;
	add.f32 	%f391, %f390, 0fCB40007F;
	neg.f32 	%f392, %f391;
	fma.rn.f32 	%f393, %f387, 0f3FB8AA3B, %f392;
	fma.rn.f32 	%f394, %f387, 0f32A57060, %f393;
	mov.b32 	%r62, %f390;
	shl.b32 	%r63, %r62, 23;
	mov.b32 	%f395, %r63;
	ex2.approx.ftz.f32 	%f396, %f394;
	mul.f32 	%f397, %f396, %f395;
	add.f32 	%f398, %f386, %f397;
	sub.f32 	%f399, %f97, %f120;
	fma.rn.f32 	%f400, %f399, 0f3BBB989D, 0f3F000000;
	cvt.sat.f32.f32 	%f401, %f400;
	fma.rm.f32 	%f402, %f401, %f125, %f124;
	add.f32 	%f403, %f402, 0fCB40007F;
	neg.f32 	%f404, %f403;
	fma.rn.f32 	%f405, %f399, 0f3FB8AA3B, %f404;
	fma.rn.f32 	%f406, %f399, 0f32A57060, %f405;
	mov.b32 	%r64, %f402;
	shl.b32 	%r65, %r64, 23;
	mov.b32 	%f407, %r65;
	ex2.approx.ftz.f32 	%f408, %f406;
	mul.f32 	%f409, %f408, %f407;
	add.f32 	%f410, %f398, %f409;
	sub.f32 	%f411, %f101, %f120;
	fma.rn.f32 	%f412, %f411, 0f3BBB989D, 0f3F000000;
	cvt.sat.f32.f32 	%f413, %f412;
	fma.rm.f32 	%f414, %f413, %f125, %f124;
	add.f32 	%f415, %f414, 0fCB40007F;
	neg.f32 	%f416, %f415;
	fma.rn.f32 	%f417, %f411, 0f3FB8AA3B, %f416;
	fma.rn.f32 	%f418, %f411, 0f32A57060, %f417;
	mov.b32 	%r66, %f414;
	shl.b32 	%r67, %r66, 23;
	mov.b32 	%f419, %r67;
	ex2.approx.ftz.f32 	%f420, %f418;
	mul.f32 	%f421, %f420, %f419;
	add.f32 	%f422, %f410, %f421;
	sub.f32 	%f423, %f105, %f120;
	fma.rn.f32 	%f424, %f423, 0f3BBB989D, 0f3F000000;
	cvt.sat.f32.f32 	%f425, %f424;
	fma.rm.f32 	%f426, %f425, %f125, %f124;
	add.f32 	%f427, %f426, 0fCB40007F;
	neg.f32 	%f428, %f427;
	fma.rn.f32 	%f429, %f423, 0f3FB8AA3B, %f428;
	fma.rn.f32 	%f430, %f423, 0f32A57060, %f429;
	mov.b32 	%r68, %f426;
	shl.b32 	%r69, %r68, 23;
	mov.b32 	%f431, %r69;
	ex2.approx.ftz.f32 	%f432, %f430;
	mul.f32 	%f433, %f432, %f431;
	add.f32 	%f434, %f422, %f433;
	sub.f32 	%f435, %f109, %f120;
	fma.rn.f32 	%f436, %f435, 0f3BBB989D, 0f3F000000;
	cvt.sat.f32.f32 	%f437, %f436;
	fma.rm.f32 	%f438, %f437, %f125, %f124;
	add.f32 	%f439, %f438, 0fCB40007F;
	neg.f32 	%f440, %f439;
	fma.rn.f32 	%f441, %f435, 0f3FB8AA3B, %f440;
	fma.rn.f32 	%f442, %f435, 0f32A57060, %f441;
	mov.b32 	%r70, %f438;
	shl.b32 	%r71, %r70, 23;
	mov.b32 	%f443, %r71;
	ex2.approx.ftz.f32 	%f444, %f442;
	mul.f32 	%f445, %f444, %f443;
	add.f32 	%f446, %f434, %f445;
	mov.b32 	%r72, %f446;
	shfl.sync.bfly.b32	%r73|%p35, %r72, 16, 31, -1;
	mov.b32 	%f447, %r73;
	add.f32 	%f448, %f446, %f447;
	mov.b32 	%r74, %f448;
	shfl.sync.bfly.b32	%r75|%p36, %r74, 8, 31, -1;
	mov.b32 	%f449, %r75;
	add.f32 	%f450, %f448, %f449;
	mov.b32 	%r76, %f450;
	shfl.sync.bfly.b32	%r77|%p37, %r76, 4, 31, -1;
	mov.b32 	%f451, %r77;
	add.f32 	%f452, %f450, %f451;
	mov.b32 	%r78, %f452;
	shfl.sync.bfly.b32	%r79|%p38, %r78, 2, 31, -1;
	mov.b32 	%f453, %r79;
	add.f32 	%f454, %f452, %f453;
	mov.b32 	%r80, %f454;
	shfl.sync.bfly.b32	%r81|%p39, %r80, 1, 31, -1;
	mov.b32 	%f455, %r81;
	add.f32 	%f456, %f454, %f455;
	div.rn.f32 	%f457, %f133, %f456;
	div.rn.f32 	%f458, %f145, %f456;
	div.rn.f32 	%f459, %f157, %f456;
	div.rn.f32 	%f460, %f169, %f456;
	div.rn.f32 	%f461, %f181, %f456;
	div.rn.f32 	%f462, %f193, %f456;
	div.rn.f32 	%f463, %f205, %f456;
	div.rn.f32 	%f464, %f217, %f456;
	div.rn.f32 	%f465, %f229, %f456;
	div.rn.f32 	%f466, %f241, %f456;
	div.rn.f32 	%f467, %f253, %f456;
	div.rn.f32 	%f468, %f265, %f456;
	div.rn.f32 	%f469, %f277, %f456;
	div.rn.f32 	%f470, %f289, %f456;
	div.rn.f32 	%f471, %f301, %f456;
	div.rn.f32 	%f472, %f313, %f456;
	div.rn.f32 	%f473, %f325, %f456;
	div.rn.f32 	%f474, %f337, %f456;
	div.rn.f32 	%f475, %f349, %f456;
	div.rn.f32 	%f476, %f361, %f456;
	div.rn.f32 	%f477, %f373, %f456;
	div.rn.f32 	%f478, %f385, %f456;
	div.rn.f32 	%f479, %f397, %f456;
	div.rn.f32 	%f480, %f409, %f456;
	div.rn.f32 	%f481, %f421, %f456;
	div.rn.f32 	%f482, %f433, %f456;
	div.rn.f32 	%f483, %f445, %f456;
	mad.lo.s64 	%rd29, %rd32, %rd16, %rd5;
	shl.b64 	%rd30, %rd29, 2;
	add.s64 	%rd31, %rd6, %rd30;
	st.global.f32 	[%rd31], %f457;
	st.global.f32 	[%rd31+128], %f458;
	st.global.f32 	[%rd31+256], %f459;
	st.global.f32 	[%rd31+384], %f460;
	st.global.f32 	[%rd31+512], %f461;
	st.global.f32 	[%rd31+640], %f462;
	st.global.f32 	[%rd31+768], %f463;
	st.global.f32 	[%rd31+896], %f464;
	st.global.f32 	[%rd31+1024], %f465;
	st.global.f32 	[%rd31+1152], %f466;
	st.global.f32 	[%rd31+1280], %f467;
	st.global.f32 	[%rd31+1408], %f468;
	st.global.f32 	[%rd31+1536], %f469;
	st.global.f32 	[%rd31+1664], %f470;
	st.global.f32 	[%rd31+1792], %f471;
	st.global.f32 	[%rd31+1920], %f472;
	st.global.f32 	[%rd31+2048], %f473;
	st.global.f32 	[%rd31+2176], %f474;
	st.global.f32 	[%rd31+2304], %f475;
	st.global.f32 	[%rd31+2432], %f476;
	st.global.f32 	[%rd31+2560], %f477;
	st.global.f32 	[%rd31+2688], %f478;
	st.global.f32 	[%rd31+2816], %f479;
	st.global.f32 	[%rd31+2944], %f480;
	st.global.f32 	[%rd31+3072], %f481;
	st.global.f32 	[%rd31+3200], %f482;
	st.global.f32 	[%rd31+3328], %f483;
	add.s64 	%rd32, %rd32, %rd9;
	setp.lt.s64 	%p40, %rd32, %rd17;
	@%p40 bra 	$L__BB128_4;
$L__BB128_5:
	ret;

}
	// .globl	_Z15SoftmaxWarpImplI24ElementwiseScaleMaskLoadIffbE11DirectStoreIffEfLi1ELi27ELi32ELi1ELb1EL9Algorithm0EEvT_T0_ll
.visible .entry _Z15SoftmaxWarpImplI24ElementwiseScaleMaskLoadIffbE11DirectStoreIffEfLi1ELi27ELi32ELi1ELb1EL9Algorithm0EEvT_T0_ll(
	.param .align 8 .b8 _Z15SoftmaxWarpImplI24ElementwiseScaleMaskLoadIffbE11DirectStoreIffEfLi1ELi27ELi32ELi1ELb1EL9Algorithm0EEvT_T0_ll_param_0[32],
	.param .align 8 .b8 _Z15SoftmaxWarpImplI24ElementwiseScaleMaskLoadIffbE11DirectStoreIffEfLi1ELi27ELi32ELi1ELb1EL9Algorithm0EEvT_T0_ll_param_1[16],
	.param .u64 _Z15SoftmaxWarpImplI24ElementwiseScaleMaskLoadIffbE11DirectStoreIffEfLi1ELi27ELi32ELi1ELb1EL9Algorithm0EEvT_T0_ll_param_2,
	.param .u64 _Z15SoftmaxWarpImplI24ElementwiseScaleMaskLoadIffbE11DirectStoreIffEfLi1ELi27ELi32ELi1ELb1EL9Algorithm0EEvT_T0_ll_param_3
)
{
	.reg .pred 	%p<95>;
	.reg .b16 	%rs<28>;
	.reg .b32 	%r<130>;
	.reg .b32 	%f<621>;
	.reg .b64 	%rd<72>;

	ld.param.u64 	%rd32, [_Z15SoftmaxWarpImplI24ElementwiseScaleMaskLoadIffbE11DirectStoreIffEfLi1ELi27ELi32ELi1ELb1EL9Algorithm0EEvT_T0_ll_param_1+8];
	ld.param.u64 	%rd31, [_Z15SoftmaxWarpImplI24ElementwiseScaleMaskLoadIffbE11DirectStoreIffEfLi1ELi27ELi32ELi1ELb1EL9Algorithm0EEvT_T0_ll_param_1];
	ld.param.v2.f32 	{%f138, %f139}, [_Z15SoftmaxWarpImplI24ElementwiseScaleMaskLoadIffbE11DirectStoreIffEfLi1ELi27ELi32ELi1ELb1EL9Algorithm0EEvT_T0_ll_param_0+24];
	ld.param.u64 	%rd30, [_Z15SoftmaxWarpImplI24ElementwiseScaleMaskLoadIffbE11DirectStoreIffEfLi1ELi27ELi32ELi1ELb1EL9Algorithm0EEvT_T0_ll_param_0+16];
	ld.param.u64 	%rd29, [_Z15SoftmaxWarpImplI24ElementwiseScaleMaskLoadIffbE11DirectStoreIffEfLi1ELi27ELi32ELi1ELb1EL9Algorithm0EEvT_T0_ll_param_0+8];
	ld.param.u64 	%rd28, [_Z15SoftmaxWarpImplI24ElementwiseScaleMaskLoadIffbE11DirectStoreIffEfLi1ELi27ELi32ELi1ELb1EL9Algorithm0EEvT_T0_ll_param_0];
	ld.param.u64 	%rd34, [_Z15SoftmaxWarpImplI24ElementwiseScaleMaskLoadIffbE11DirectStoreIffEfLi1ELi27ELi32ELi1ELb1EL9Algorithm0EEvT_T0_ll_param_3];
	setp.lt.s64 	%p1, %rd34, 865;
	@%p1 bra 	$L__BB129_2;
	mov.u64 	%rd35, $str;
	cvta.global.u64 	%rd36, %rd35;
	mov.u64 	%rd37, $str$1;
	cvta.global.u64 	%rd38, %rd37;
	mov.u64 	%rd39, __unnamed_130;
	cvta.global.u64 	%rd40, %rd39;
	{ // callseq 129, 0
	.param .b64 param0;
	st.param.b64 	[param0], %rd36;
	.param .b64 param1;
	st.param.b64 	[param1], %rd38;
	.param .b32 param2;
	st.param.b32 	[param2], 219;
	.param .b64 param3;
	st.param.b64 	[param3], %rd40;
	.param .b64 param4;
	st.param.b64 	[param4], 1;
	call.uni 
	__assertfail, 
	(
	param0, 
	param1, 
	param2, 
	param3, 
	param4
	);
	} // callseq 129
$L__BB129_2:
	ld.param.u64 	%rd69, [_Z15SoftmaxWarpImplI24ElementwiseScaleMaskLoadIffbE11DirectStoreIffEfLi1ELi27ELi32ELi1ELb1EL9Algorithm0EEvT_T0_ll_param_2];
	mov.u32 	%r1, %ctaid.x;
	mov.u32 	%r2, %ntid.y;
	mov.u32 	%r3, %tid.y;
	mad.lo.s32 	%r4, %r1, %r2, %r3;
	cvt.s64.s32 	%rd71, %r4;
	setp.le.s64 	%p2, %rd69, %rd71;
	@%p2 bra 	$L__BB129_113;
	mov.u32 	%r5, %tid.x;
	cvt.u64.u32 	%rd2, %r5;
	add.s32 	%r6, %r5, 32;
	cvt.u64.u32 	%rd3, %r6;
	add.s32 	%r7, %r5, 64;
	cvt.u64.u32 	%rd4, %r7;
	add.s32 	%r8, %r5, 128;
	cvt.u64.u32 	%rd5, %r8;
	add.s32 	%r9, %r5, 224;
	cvt.u64.u32 	%rd6, %r9;
	add.s32 	%r10, %r5, 256;
	cvt.u64.u32 	%rd7, %r10;
	add.s32 	%r11, %r5, 288;
	cvt.u64.u32 	%rd8, %r11;
	add.s32 	%r12, %r5, 320;
	cvt.u64.u32 	%rd9, %r12;
	add.s32 	%r13, %r5, 352;
	cvt.u64.u32 	%rd10, %r13;
	add.s32 	%r14, %r5, 384;
	cvt.u64.u32 	%rd11, %r14;
	add.s32 	%r15, %r5, 416;
	cvt.u64.u32 	%rd12, %r15;
	add.s32 	%r16, %r5, 448;
	cvt.u64.u32 	%rd13, %r16;
	add.s32 	%r17, %r5, 480;
	cvt.u64.u32 	%rd14, %r17;
	add.s32 	%r18, %r5, 512;
	cvt.u64.u32 	%rd15, %r18;
	add.s32 	%r19, %r5, 544;
	cvt.u64.u32 	%rd16, %r19;
	add.s32 	%r20, %r5, 576;
	cvt.u64.u32 	%rd17, %r20;
	add.s32 	%r21, %r5, 736;
	cvt.u64.u32 	%rd18, %r21;
	add.s32 	%r22, %r5, 768;
	cvt.u64.u32 	%rd19, %r22;
	add.s32 	%r23, %r5, 800;
	cvt.u64.u32 	%rd20, %r23;
	add.s32 	%r24, %r5, 832;
	cvt.u64.u32 	%rd21, %r24;
	add.s32 	%r26, %r5, 96;
	add.s32 	%r28, %r5, 160;
	add.s32 	%r30, %r5, 192;
	add.s32 	%r32, %r5, 608;
	add.s32 	%r34, %r5, 640;
$L__BB129_4:
	setp.le.s64 	%p3, %rd34, %rd2;
	mul.lo.s64 	%rd23, %rd71, %rd30;
	mov.f32 	%f567, 0fFF800000;
	mov.f32 	%f570, %f567;
	@%p3 bra 	$L__BB129_6;
	add.s64 	%rd41, %rd23, %rd2;
	cvta.to.global.u64 	%rd42, %rd28;
	shl.b64 	%rd43, %rd41, 2;
	add.s64 	%rd44, %rd42, %rd43;
	ld.global.f32 	%f141, [%rd44];
	cvta.to.global.u64 	%rd45, %rd29;
	add.s64 	%rd46, %rd45, %rd41;
	ld.global.u8 	%rs1, [%rd46];
	setp.eq.s16 	%p4, %rs1, 0;
	mul.f32 	%f142, %f139, %f141;
	selp.f32 	%f567, %f138, %f142, %p4;
	max.f32 	%f570, %f567, 0fFF800000;
$L__BB129_6:
	setp.le.s64 	%p5, %rd34, %rd3;
	add.s64 	%rd47, %rd23, %rd2;
	cvta.to.global.u64 	%rd48, %rd29;
	add.s64 	%rd24, %rd48, %rd47;
	cvta.to.global.u64 	%rd49, %rd28;
	shl.b64 	%rd50, %rd47, 2;
	add.s64 	%rd25, %rd49, %rd50;
	mov.f32 	%f569, 0fFF800000;
	@%p5 bra 	$L__BB129_8;
	ld.global.f32 	%f144, [%rd25+128];
	ld.global.u8 	%rs2, [%rd24+32];
	setp.eq.s16 	%p6, %rs2, 0;
	mul.f32 	%f145, %f139, %f144;
	selp.f32 	%f569, %f138, %f145, %p6;
	max.f32 	%f570, %f570, %f569;
$L__BB129_8:
	setp.le.s64 	%p7, %rd34, %rd4;
	mov.f32 	%f571, 0fFF800000;
	@%p7 bra 	$L__BB129_10;
	ld.global.f32 	%f147, [%rd25+256];
	ld.global.u8 	%rs3, [%rd24+64];
	setp.eq.s16 	%p8, %rs3, 0;
	mul.f32 	%f148, %f139, %f147;
	selp.f32 	%f571, %f138, %f148, %p8;
	max.f32 	%f570, %f570, %f571;
$L__BB129_10:
	cvt.u64.u32 	%rd51, %r26;
	setp.le.s64 	%p9, %rd34, %rd51;
	mov.f32 	%f573, 0fFF800000;
	@%p9 bra 	$L__BB129_12;
	ld.global.f32 	%f150, [%rd25+384];
	ld.global.u8 	%rs4, [%rd24+96];
	setp.eq.s16 	%p10, %rs4, 0;
	mul.f32 	%f151, %f139, %f150;
	selp.f32 	%f573, %f138, %f151, %p10;
	max.f32 	%f570, %f570, %f573;
$L__BB129_12:
	setp.le.s64 	%p11, %rd34, %rd5;
	mov.f32 	%f575, 0fFF800000;
	@%p11 bra 	$L__BB129_14;
	ld.global.f32 	%f153, [%rd25+512];
	ld.global.u8 	%rs5, [%rd24+128];
	setp.eq.s16 	%p12, %rs5, 0;
	mul.f32 	%f154, %f139, %f153;
	selp.f32 	%f575, %f138, %f154, %p12;
	max.f32 	%f570, %f570, %f575;
$L__BB129_14:
	cvt.u64.u32 	%rd52, %r28;
	setp.le.s64 	%p13, %rd34, %rd52;
	mov.f32 	%f577, 0fFF800000;
	@%p13 bra 	$L__BB129_16;
	ld.global.f32 	%f156, [%rd25+640];
	ld.global.u8 	%rs6, [%rd24+160];
	setp.eq.s16 	%p14, %rs6, 0;
	mul.f32 	%f157, %f139, %f156;
	selp.f32 	%f577, %f138, %f157, %p14;
	max.f32 	%f570, %f570, %f577;
$L__BB129_16:
	cvt.u64.u32 	%rd53, %r30;
	setp.le.s64 	%p15, %rd34, %rd53;
	mov.f32 	%f579, 0fFF800000;
	@%p15 bra 	$L__BB129_18;
	ld.global.f32 	%f159, [%rd25+768];
	ld.global.u8 	%rs7, [%rd24+192];
	setp.eq.s16 	%p16, %rs7, 0;
	mul.f32 	%f160, %f139, %f159;
	selp.f32 	%f579, %f138, %f160, %p16;
	max.f32 	%f570, %f570, %f579;
$L__BB129_18:
	setp.le.s64 	%p17, %rd34, %rd6;
	mov.f32 	%f581, 0fFF800000;
	@%p17 bra 	$L__BB129_20;
	ld.global.f32 	%f162, [%rd25+896];
	ld.global.u8 	%rs8, [%rd24+224];
	setp.eq.s16 	%p18, %rs8, 0;
	mul.f32 	%f163, %f139, %f162;
	selp.f32 	%f581, %f138, %f163, %p18;
	max.f32 	%f570, %f570, %f581;
$L__BB129_20:
	setp.le.s64 	%p19, %rd34, %rd7;
	mov.f32 	%f583, 0fFF800000;
	@%p19 bra 	$L__BB129_22;
	ld.global.f32 	%f165, [%rd25+1024];
	ld.global.u8 	%rs9, [%rd24+256];
	setp.eq.s16 	%p20, %rs9, 0;
	mul.f32 	%f166, %f139, %f165;
	selp.f32 	%f583, %f138, %f166, %p20;
	max.f32 	%f570, %f570, %f583;
$L__BB129_22:
	setp.le.s64 	%p21, %rd34, %rd8;
	mov.f32 	%f585, 0fFF800000;
	@%p21 bra 	$L__BB129_24;
	ld.global.f32 	%f168, [%rd25+1152];
	ld.global.u8 	%rs10, [%rd24+288];
	setp.eq.s16 	%p22, %rs10, 0;
	mul.f32 	%f169, %f139, %f168;
	selp.f32 	%f585, %f138, %f169, %p22;
	max.f32 	%f570, %f570, %f585;
$L__BB129_24:
	setp.le.s64 	%p23, %rd34, %rd9;
	mov.f32 	%f587, 0fFF800000;
	@%p23 bra 	$L__BB129_26;
	ld.global.f32 	%f171, [%rd25+1280];
	ld.global.u8 	%rs11, [%rd24+320];
	setp.eq.s16 	%p24, %rs11, 0;
	mul.f32 	%f172, %f139, %f171;
	selp.f32 	%f587, %f138, %f172, %p24;
	max.f32 	%f570, %f570, %f587;
$L__BB129_26:
	setp.le.s64 	%p25, %rd34, %rd10;
	mov.f32 	%f589, 0fFF800000;
	@%p25 bra 	$L__BB129_28;
	ld.global.f32 	%f174, [%rd25+1408];
	ld.global.u8 	%rs12, [%rd24+352];
	setp.eq.s16 	%p26, %rs12, 0;
	mul.f32 	%f175, %f139, %f174;
	selp.f32 	%f589, %f138, %f175, %p26;
	max.f32 	%f570, %f570, %f589;
$L__BB129_28:
	setp.le.s64 	%p27, %rd34, %rd11;
	mov.f32 	%f591, 0fFF800000;
	@%p27 bra 	$L__BB129_30;
	ld.global.f32 	%f177, [%rd25+1536];
	ld.global.u8 	%rs13, [%rd24+384];
	setp.eq.s16 	%p28, %rs13, 0;
	mul.f32 	%f178, %f139, %f177;
	selp.f32 	%f591, %f138, %f178, %p28;
	max.f32 	%f570, %f570, %f591;
$L__BB129_30:
	setp.le.s64 	%p29, %rd34, %rd12;
	mov.f32 	%f593, 0fFF800000;
	@%p29 bra 	$L__BB129_32;
	ld.global.f32 	%f180, [%rd25+1664];
	ld.global.u8 	%rs14, [%rd24+416];
	setp.eq.s16 	%p30, %rs14, 0;
	mul.f32 	%f181, %f139, %f180;
	selp.f32 	%f593, %f138, %f181, %p30;
	max.f32 	%f570, %f570, %f593;
$L__BB129_32:
	setp.le.s64 	%p31, %rd34, %rd13;
	mov.f32 	%f595, 0fFF800000;
	@%p31 bra 	$L__BB129_34;
	ld.global.f32 	%f183, [%rd25+1792];
	ld.global.u8 	%rs15, [%rd24+448];
	setp.eq.s16 	%p32, %rs15, 0;
	mul.f32 	%f184, %f139, %f183;
	selp.f32 	%f595, %f138, %f184, %p32;
	max.f32 	%f570, %f570, %f595;
$L__BB129_34:
	setp.le.s64 	%p33, %rd34, %rd14;
	mov.f32 	%f597, 0fFF800000;
	@%p33 bra 	$L__BB129_36;
	ld.global.f32 	%f186, [%rd25+1920];
	ld.global.u8 	%rs16, [%rd24+480];
	setp.eq.s16 	%p34, %rs16, 0;
	mul.f32 	%f187, %f139, %f186;
	selp.f32 	%f597, %f138, %f187, %p34;
	max.f32 	%f570, %f570, %f597;
$L__BB129_36:
	setp.le.s64 	%p35, %rd34, %rd15;
	mov.f32 	%f599, 0fFF800000;
	@%p35 bra 	$L__BB129_38;
	ld.global.f32 	%f189, [%rd25+2048];
	ld.global.u8 	%rs17, [%rd24+512];
	setp.eq.s16 	%p36, %rs17, 0;
	mul.f32 	%f190, %f139, %f189;
	selp.f32 	%f599, %f138, %f190, %p36;
	max.f32 	%f570, %f570, %f599;
$L__BB129_38:
	setp.le.s64 	%p37, %rd34, %rd16;
	mov.f32 	%f601, 0fFF800000;
	@%p37 bra 	$L__BB129_40;
	ld.global.f32 	%f192, [%rd25+2176];
	ld.global.u8 	%rs18, [%rd24+544];
	setp.eq.s16 	%p38, %rs18, 0;
	mul.f32 	%f193, %f139, %f192;
	selp.f32 	%f601, %f138, %f193, %p38;
	max.f32 	%f570, %f570, %f601;
$L__BB129_40:
	setp.le.s64 	%p39, %rd34, %rd17;
	mov.f32 	%f603, 0fFF800000;
	@%p39 bra 	$L__BB129_42;
	ld.global.f32 	%f195, [%rd25+2304];
	ld.global.u8 	%rs19, [%rd24+576];
	setp.eq.s16 	%p40, %rs19, 0;
	mul.f32 	%f196, %f139, %f195;
	selp.f32 	%f603, %f138, %f196, %p40;
	max.f32 	%f570, %f570, %f603;
$L__BB129_42:
	cvt.u64.u32 	%rd54, %r32;
	setp.le.s64 	%p41, %rd34, %rd54;
	mov.f32 	%f605, 0fFF800000;
	@%p41 bra 	$L__BB129_44;
	ld.global.f32 	%f198, [%rd25+2432];
	ld.global.u8 	%rs20, [%rd24+608];
	setp.eq.s16 	%p42, %rs20, 0;
	mul.f32 	%f199, %f139, %f198;
	selp.f32 	%f605, %f138, %f199, %p42;
	max.f32 	%f570, %f570, %f605;
$L__BB129_44:
	cvt.u64.u32 	%rd55, %r34;
	setp.le.s64 	%p43, %rd34, %rd55;
	mov.f32 	%f607, 0fFF800000;
	@%p43 bra 	$L__BB129_46;
	ld.global.f32 	%f201, [%rd25+2560];
	ld.global.u8 	%rs21, [%rd24+640];
	setp.eq.s16 	%p44, %rs21, 0;
	mul.f32 	%f202, %f139, %f201;
	selp.f32 	%f607, %f138, %f202, %p44;
	max.f32 	%f570, %f570, %f607;
$L__BB129_46:
	mov.u32 	%r35, %tid.x;
	add.s32 	%r36, %r35, 672;
	cvt.u64.u32 	%rd56, %r36;
	setp.le.s64 	%p45, %rd34, %rd56;
	mov.f32 	%f609, 0fFF800000;
	@%p45 bra 	$L__BB129_48;
	ld.global.f32 	%f204, [%rd25+2688];
	ld.global.u8 	%rs22, [%rd24+672];
	setp.eq.s16 	%p46, %rs22, 0;
	mul.f32 	%f205, %f139, %f204;
	selp.f32 	%f609, %f138, %f205, %p46;
	max.f32 	%f570, %f570, %f609;
$L__BB129_48:
	mov.u32 	%r37, %tid.x;
	add.s32 	%r38, %r37, 704;
	cvt.u64.u32 	%rd57, %r38;
	setp.le.s64 	%p47, %rd34, %rd57;
	mov.f32 	%f611, 0fFF800000;
	@%p47 bra 	$L__BB129_50;
	ld.global.f32 	%f207, [%rd25+2816];
	ld.global.u8 	%rs23, [%rd24+704];
	setp.eq.s16 	%p48, %rs23, 0;
	mul.f32 	%f208, %f139, %f207;
	selp.f32 	%f611, %f138, %f208, %p48;
	max.f32 	%f570, %f570, %f611;
$L__BB129_50:
	setp.le.s64 	%p49, %rd34, %rd18;
	mov.f32 	%f613, 0fFF800000;
	@%p49 bra 	$L__BB129_52;
	ld.global.f32 	%f210, [%rd25+2944];
	ld.global.u8 	%rs24, [%rd24+736];
	setp.eq.s16 	%p50, %rs24, 0;
	mul.f32 	%f211, %f139, %f210;
	selp.f32 	%f613, %f138, %f211, %p50;
	max.f32 	%f570, %f570, %f613;
$L__BB129_52:
	setp.le.s64 	%p51, %rd34, %rd19;
	mov.f32 	%f615, 0fFF800000;
	@%p51 bra 	$L__BB129_54;
	ld.global.f32 	%f213, [%rd25+3072];
	ld.global.u8 	%rs25, [%rd24+768];
	setp.eq.s16 	%p52, %rs25, 0;
	mul.f32 	%f214, %f139, %f213;
	selp.f32 	%f615, %f138, %f214, %p52;
	max.f32 	%f570, %f570, %f615;
$L__BB129_54:
	setp.le.s64 	%p53, %rd34, %rd20;
	mov.f32 	%f617, 0fFF800000;
	@%p53 bra 	$L__BB129_56;
	ld.global.f32 	%f216, [%rd25+3200];
	ld.global.u8 	%rs26, [%rd24+800];
	setp.eq.s16 	%p54, %rs26, 0;
	mul.f32 	%f217, %f139, %f216;
	selp.f32 	%f617, %f138, %f217, %p54;
	max.f32 	%f570, %f570, %f617;
$L__BB129_56:
	setp.le.s64 	%p55, %rd34, %rd21;
	mov.f32 	%f619, 0fFF800000;
	@%p55 bra 	$L__BB129_58;
	ld.global.f32 	%f219, [%rd25+3328];
	ld.global.u8 	%rs27, [%rd24+832];
	setp.eq.s16 	%p56, %rs27, 0;
	mul.f32 	%f220, %f139, %f219;
	selp.f32 	%f619, %f138, %f220, %p56;
	max.f32 	%f570, %f570, %f619;
$L__BB129_58:
	setp.le.s64 	%p57, %rd34, %rd2;
	mov.b32 	%r39, %f570;
	shfl.sync.bfly.b32	%r40|%p58, %r39, 16, 31, -1;
	mov.b32 	%f221, %r40;
	max.f32 	%f222, %f570, %f221;
	mov.b32 	%r41, %f222;
	shfl.sync.bfly.b32	%r42|%p59, %r41, 8, 31, -1;
	mov.b32 	%f223, %r42;
	max.f32 	%f224, %f222, %f223;
	mov.b32 	%r43, %f224;
	shfl.sync.bfly.b32	%r44|%p60, %r43, 4, 31, -1;
	mov.b32 	%f225, %r44;
	max.f32 	%f226, %f224, %f225;
	mov.b32 	%r45, %f226;
	shfl.sync.bfly.b32	%r46|%p61, %r45, 2, 31, -1;
	mov.b32 	%f227, %r46;
	max.f32 	%f228, %f226, %f227;
	mov.b32 	%r47, %f228;
	shfl.sync.bfly.b32	%r48|%p62, %r47, 1, 31, -1;
	mov.b32 	%f229, %r48;
	max.f32 	%f230, %f228, %f229;
	sub.f32 	%f231, %f567, %f230;
	fma.rn.f32 	%f232, %f231, 0f3BBB989D, 0f3F000000;
	cvt.sat.f32.f32 	%f233, %f232;
	mov.f32 	%f234, 0f4B400001;
	mov.f32 	%f235, 0f437C0000;
	fma.rm.f32 	%f236, %f233, %f235, %f234;
	add.f32 	%f237, %f236, 0fCB40007F;
	neg.f32 	%f238, %f237;
	fma.rn.f32 	%f239, %f231, 0f3FB8AA3B, %f238;
	fma.rn.f32 	%f240, %f231, 0f32A57060, %f239;
	mov.b32 	%r49, %f236;
	shl.b32 	%r50, %r49, 23;
	mov.b32 	%f241, %r50;
	ex2.approx.ftz.f32 	%f242, %f240;
	mul.f32 	%f243, %f242, %f241;
	add.f32 	%f244, %f243, 0f00000000;
	sub.f32 	%f245, %f569, %f230;
	fma.rn.f32 	%f246, %f245, 0f3BBB989D, 0f3F000000;
	cvt.sat.f32.f32 	%f247, %f246;
	fma.rm.f32 	%f248, %f247, %f235, %f234;
	add.f32 	%f249, %f248, 0fCB40007F;
	neg.f32 	%f250, %f249;
	fma.rn.f32 	%f251, %f245, 0f3FB8AA3B, %f250;
	fma.rn.f32 	%f252, %f245, 0f32A57060, %f251;
	mov.b32 	%r51, %f248;
	shl.b32 	%r52, %r51, 23;
	mov.b32 	%f253, %r52;
	ex2.approx.ftz.f32 	%f254, %f252;
	mul.f32 	%f255, %f254, %f253;
	add.f32 	%f256, %f244, %f255;
	sub.f32 	%f257, %f571, %f230;
	fma.rn.f32 	%f258, %f257, 0f3BBB989D, 0f3F000000;
	cvt.sat.f32.f32 	%f259, %f258;
	fma.rm.f32 	%f260, %f259, %f235, %f234;
	add.f32 	%f261, %f260, 0fCB40007F;
	neg.f32 	%f262, %f261;
	fma.rn.f32 	%f263, %f257, 0f3FB8AA3B, %f262;
	fma.rn.f32 	%f264, %f257, 0f32A57060, %f263;
	mov.b32 	%r53, %f260;
	shl.b32 	%r54, %r53, 23;
	mov.b32 	%f265, %r54;
	ex2.approx.ftz.f32 	%f266, %f264;
	mul.f32 	%f267, %f266, %f265;
	add.f32 	%f268, %f256, %f267;
	sub.f32 	%f269, %f573, %f230;
	fma.rn.f32 	%f270, %f269, 0f3BBB989D, 0f3F000000;
	cvt.sat.f32.f32 	%f271, %f270;
	fma.rm.f32 	%f272, %f271, %f235, %f234;
	add.f32 	%f273, %f272, 0fCB40007F;
	neg.f32 	%f274, %f273;
	fma.rn.f32 	%f275, %f269, 0f3FB8AA3B, %f274;
	fma.rn.f32 	%f276, %f269, 0f32A57060, %f275;
	mov.b32 	%r55, %f272;
	shl.b32 	%r56, %r55, 23;
	mov.b32 	%f277, %r56;
	ex2.approx.ftz.f32 	%f278, %f276;
	mul.f32 	%f279, %f278, %f277;
	add.f32 	%f280, %f268, %f279;
	sub.f32 	%f281, %f575, %f230;
	fma.rn.f32 	%f282, %f281, 0f3BBB989D, 0f3F000000;
	cvt.sat.f32.f32 	%f283, %f282;
	fma.rm.f32 	%f284, %f283, %f235, %f234;
	add.f32 	%f285, %f284, 0fCB40007F;
	neg.f32 	%f286, %f285;
	fma.rn.f32 	%f287, %f281, 0f3FB8AA3B, %f286;
	fma.rn.f32 	%f288, %f281, 0f32A57060, %f287;
	mov.b32 	%r57, %f284;
	shl.b32 	%r58, %r57, 23;
	mov.b32 	%f289, %r58;
	ex2.approx.ftz.f32 	%f290, %f288;
	mul.f32 	%f291, %f290, %f289;
	add.f32 	%f292, %f280, %f291;
	sub.f32 	%f293, %f577, %f230;
	fma.rn.f32 	%f294, %f293, 0f3BBB989D, 0f3F000000;
	cvt.sat.f32.f32 	%f295, %f294;
	fma.rm.f32 	%f296, %f295, %f235, %f234;
	add.f32 	%f297, %f296, 0fCB40007F;
	neg.f32 	%f298, %f297;
	fma.rn.f32 	%f299, %f293, 0f3FB8AA3B, %f298;
	fma.rn.f32 	%f300, %f293, 0f32A57060, %f299;
	mov.b32 	%r59, %f296;
	shl.b32 	%r60, %r59, 23;
	mov.b32 	%f301, %r60;
	ex2.approx.ftz.f32 	%f302, %f300;
	mul.f32 	%f303, %f302, %f301;
	add.f32 	%f304, %f292, %f303;
	sub.f32 	%f305, %f579, %f230;
	fma.rn.f32 	%f306, %f305, 0f3BBB989D, 0f3F000000;
	cvt.sat.f32.f32 	%f307, %f306;
	fma.rm.f32 	%f308, %f307, %f235, %f234;
	add.f32 	%f309, %f308, 0fCB40007F;
	neg.f32 	%f310, %f309;
	fma.rn.f32 	%f311, %f305, 0f3FB8AA3B, %f310;
	fma.rn.f32 	%f312, %f305, 0f32A57060, %f311;
	mov.b32 	%r61, %f308;
	shl.b32 	%r62, %r61, 23;
	mov.b32 	%f313, %r62;
	ex2.approx.ftz.f32 	%f314, %f312;
	mul.f32 	%f315, %f314, %f313;
	add.f32 	%f316, %f304, %f315;
	sub.f32 	%f317, %f581, %f230;
	fma.rn.f32 	%f318, %f317, 0f3BBB989D, 0f3F000000;
	cvt.sat.f32.f32 	%f319, %f318;
	fma.rm.f32 	%f320, %f319, %f235, %f234;
	add.f32 	%f321, %f320, 0fCB40007F;
	neg.f32 	%f322, %f321;
	fma.rn.f32 	%f323, %f317, 0f3FB8AA3B, %f322;
	fma.rn.f32 	%f324, %f317, 0f32A57060, %f323;
	mov.b32 	%r63, %f320;
	shl.b32 	%r64, %r63, 23;
	mov.b32 	%f325, %r64;
	ex2.approx.ftz.f32 	%f326, %f324;
	mul.f32 	%f327, %f326, %f325;
	add.f32 	%f328, %f316, %f327;
	sub.f32 	%f329, %f583, %f230;
	fma.rn.f32 	%f330, %f329, 0f3BBB989D, 0f3F000000;
	cvt.sat.f32.f32 	%f331, %f330;
	fma.rm.f32 	%f332, %f331, %f235, %f234;
	add.f32 	%f333, %f332, 0fCB40007F;
	neg.f32 	%f334, %f333;
	fma.rn.f32 	%f335, %f329, 0f3FB8AA3B, %f334;
	fma.rn.f32 	%f336, %f329, 0f32A57060, %f335;
	mov.b32 	%r65, %f332;
	shl.b32 	%r66, %r65, 23;
	mov.b32 	%f337, %r66;
	ex2.approx.ftz.f32 	%f338, %f336;
	mul.f32 	%f339, %f338, %f337;
	add.f32 	%f340, %f328, %f339;
	sub.f32 	%f341, %f585, %f230;
	fma.rn.f32 	%f342, %f341, 0f3BBB989D, 0f3F000000;
	cvt.sat.f32.f32 	%f343, %f342;
	fma.rm.f32 	%f344, %f343, %f235, %f234;
	add.f32 	%f345, %f344, 0fCB40007F;
	neg.f32 	%f346, %f345;
	fma.rn.f32 	%f347, %f341, 0f3FB8AA3B, %f346;
	fma.rn.f32 	%f348, %f341, 0f32A57060, %f347;
	mov.b32 	%r67, %f344;
	shl.b32 	%r68, %r67, 23;
	mov.b32 	%f349, %r68;
	ex2.approx.ftz.f32 	%f350, %f348;
	mul.f32 	%f351, %f350, %f349;
	add.f32 	%f352, %f340, %f351;
	sub.f32 	%f353, %f587, %f230;
	fma.rn.f32 	%f354, %f353, 0f3BBB989D, 0f3F000000;
	cvt.sat.f32.f32 	%f355, %f354;
	fma.rm.f32 	%f356, %f355, %f235, %f234;
	add.f32 	%f357, %f356, 0fCB40007F;
	neg.f32 	%f358, %f357;
	fma.rn.f32 	%f359, %f353, 0f3FB8AA3B, %f358;
	fma.rn.f32 	%f360, %f353, 0f32A57060, %f359;
	mov.b32 	%r69, %f356;
	shl.b32 	%r70, %r69, 23;
	mov.b32 	%f361, %r70;
	ex2.approx.ftz.f32 	%f362, %f360;
	mul.f32 	%f363, %f362, %f361;
	add.f32 	%f364, %f352, %f363;
	sub.f32 	%f365, %f589, %f230;
	fma.rn.f32 	%f366, %f365, 0f3BBB989D, 0f3F000000;
	cvt.sat.f32.f32 	%f367, %f366;
	fma.rm.f32 	%f368, %f367, %f235, %f234;
	add.f32 	%f369, %f368, 0fCB40007F;
	neg.f32 	%f370, %f369;
	fma.rn.f32 	%f371, %f365, 0f3FB8AA3B, %f370;
	fma.rn.f32 	%f372, %f365, 0f32A57060, %f371;
	mov.b32 	%r71, %f368;
	shl.b32 	%r72, %r71, 23;
	mov.b32 	%f373, %r72;
	ex2.approx.ftz.f32 	%f374, %f372;
	mul.f32 	%f375, %f374, %f373;
	add.f32 	%f376, %f364, %f375;
	sub.f32 	%f377, %f591, %f230;
	fma.rn.f32 	%f378, %f377, 0f3BBB989D, 0f3F000000;
	cvt.sat.f32.f32 	%f379, %f378;
	fma.rm.f32 	%f380, %f379, %f235, %f234;
	add.f32 	%f381, %f380, 0fCB40007F;
	neg.f32 	%f382, %f381;
	fma.rn.f32 	%f383, %f377, 0f3FB8AA3B, %f382;
	fma.rn.f32 	%f384, %f377, 0f32A57060, %f383;
	mov.b32 	%r73, %f380;
	shl.b32 	%r74, %r73, 23;
	mov.b32 	%f385, %r74;
	ex2.approx.ftz.f32 	%f386, %f384;
	mul.f32 	%f387, %f386, %f385;
	add.f32 	%f388, %f376, %f387;
	sub.f32 	%f389, %f593, %f230;
	fma.rn.f32 	%f390, %f389, 0f3BBB989D, 0f3F000000;
	cvt.sat.f32.f32 	%f391, %f390;
	fma.rm.f32 	%f392, %f391, %f235, %f234;
	add.f32 	%f393, %f392, 0fCB40007F;
	neg.f32 	%f394, %f393;
	fma.rn.f32 	%f395, %f389, 0f3FB8AA3B, %f394;
	fma.rn.f32 	%f396, %f389, 0f32A57060, %f395;
	mov.b32 	%r75, %f392;
	shl.b32 	%r76, %r75, 23;
	mov.b32 	%f397, %r76;
	ex2.approx.ftz.f32 	%f398, %f396;
	mul.f32 	%f399, %f398, %f397;
	add.f32 	%f400, %f388, %f399;
	sub.f32 	%f401, %f595, %f230;
	fma.rn.f32 	%f402, %f401, 0f3BBB989D, 0f3F000000;
	cvt.sat.f32.f32 	%f403, %f402;
	fma.rm.f32 	%f404, %f403, %f235, %f234;
	add.f32 	%f405, %f404, 0fCB40007F;
	neg.f32 	%f406, %f405;
	fma.rn.f32 	%f407, %f401, 0f3FB8AA3B, %f406;
	fma.rn.f32 	%f408, %f401, 0f32A57060, %f407;
	mov.b32 	%r77, %f404;
	shl.b32 	%r78, %r77, 23;
	mov.b32 	%f409, %r78;
	ex2.approx.ftz.f32 	%f410, %f408;
	mul.f32 	%f411, %f410, %f409;
	add.f32 	%f412, %f400, %f411;
	sub.f32 	%f413, %f597, %f230;
	fma.rn.f32 	%f414, %f413, 0f3BBB989D, 0f3F000000;
	cvt.sat.f32.f32 	%f415, %f414;
	fma.rm.f32 	%f416, %f415, %f235, %f234;
	add.f32 	%f417, %f416, 0fCB40007F;
	neg.f32 	%f418, %f417;
	fma.rn.f32 	%f419, %f413, 0f3FB8AA3B, %f418;
	fma.rn.f32 	%f420, %f413, 0f32A57060, %f419;
	mov.b32 	%r79, %f416;
	shl.b32 	%r80, %r79, 23;
	mov.b32 	%f421, %r80;
	ex2.approx.ftz.f32 	%f422, %f420;
	mul.f32 	%f423, %f422, %f421;
	add.f32 	%f424, %f412, %f423;
	sub.f32 	%f425, %f599, %f230;
	fma.rn.f32 	%f426, %f425, 0f3BBB989D, 0f3F000000;
	cvt.sat.f32.f32 	%f427, %f426;
	fma.rm.f32 	%f428, %f427, %f235, %f234;
	add.f32 	%f429, %f428, 0fCB40007F;
	neg.f32 	%f430, %f429;
	fma.rn.f32 	%f431, %f425, 0f3FB8AA3B, %f430;
	fma.rn.f32 	%f432, %f425, 0f32A57060, %f431;
	mov.b32 	%r81, %f428;
	shl.b32 	%r82, %r81, 23;
	mov.b32 	%f433, %r82;
	ex2.approx.ftz.f32 	%f434, %f432;
	mul.f32 	%f435, %f434, %f433;
	add.f32 	%f436, %f424, %f435;
	sub.f32 	%f437, %f601, %f230;
	fma.rn.f32 	%f438, %f437, 0f3BBB989D, 0f3F000000;
	cvt.sat.f32.f32 	%f439, %f438;
	fma.rm.f32 	%f440, %f439, %f235, %f234;
	add.f32 	%f441, %f440, 0fCB40007F;
	neg.f32 	%f442, %f441;
	fma.rn.f32 	%f443, %f437, 0f3FB8AA3B, %f442;
	fma.rn.f32 	%f444, %f437, 0f32A57060, %f443;
	mov.b32 	%r83, %f440;
	shl.b32 	%r84, %r83, 23;
	mov.b32 	%f445, %r84;
	ex2.approx.ftz.f32 	%f446, %f444;
	mul.f32 	%f447, %f446, %f445;
	add.f32 	%f448, %f436, %f447;
	sub.f32 	%f449, %f603, %f230;
	fma.rn.f32 	%f450, %f449, 0f3BBB989D, 0f3F000000;
	cvt.sat.f32.f32 	%f451, %f450;
	fma.rm.f32 	%f452, %f451, %f235, %f234;
	add.f32 	%f453, %f452, 0fCB40007F;
	neg.f32 	%f454, %f453;
	fma.rn.f32 	%f455, %f449, 0f3FB8AA3B, %f454;
	fma.rn.f32 	%f456, %f449, 0f32A57060, %f455;
	mov.b32 	%r85, %f452;
	shl.b32 	%r86, %r85, 23;
	mov.b32 	%f457, %r86;
	ex2.approx.ftz.f32 	%f458, %f456;
	mul.f32 	%f459, %f458, %f457;
	add.f32 	%f460, %f448, %f459;
	sub.f32 	%f461, %f605, %f230;
	fma.rn.f32 	%f462, %f461, 0f3BBB989D, 0f3F000000;
	cvt.sat.f32.f32 	%f463, %f462;
	fma.rm.f32 	%f464, %f463, %f235, %f234;
	add.f32 	%f465, %f464, 0fCB40007F;
	neg.f32 	%f466, %f465;
	fma.rn.f32 	%f467, %f461, 0f3FB8AA3B, %f466;
	fma.rn.f32 	%f468, %f461, 0f32A57060, %f467;
	mov.b32 	%r87, %f464;
	shl.b32 	%r88, %r87, 23;
	mov.b32 	%f469, %r88;
	ex2.approx.ftz.f32 	%f470, %f468;
	mul.f32 	%f471, %f470, %f469;
	add.f32 	%f472, %f460, %f471;
	sub.f32 	%f473, %f607, %f230;
	fma.rn.f32 	%f474, %f473, 0f3BBB989D, 0f3F000000;
	cvt.sat.f32.f32 	%f475, %f474;
	fma.rm.f32 	%f476, %f475, %f235, %f234;
	add.f32 	%f477, %f476, 0fCB40007F;
	neg.f32 	%f478, %f477;
	fma.rn.f32 	%f479, %f473, 0f3FB8AA3B, %f478;
	fma.rn.f32 	%f480, %f473, 0f32A57060, %f479;
	mov.b32 	%r89, %f476;
	shl.b32 	%r90, %r89, 23;
	mov.b32 	%f481, %r90;
	ex2.approx.ftz.f32 	%f482, %f480;
	mul.f32 	%f483, %f482, %f481;
	add.f32 	%f484, %f472, %f483;
	sub.f32 	%f485, %f609, %f230;
	fma.rn.f32 	%f486, %f485, 0f3BBB989D, 0f3F000000;
	cvt.sat.f32.f32 	%f487, %f486;
	fma.rm.f32 	%f488, %f487, %f235, %f234;
	add.f32 	%f489, %f488, 0fCB40007F;
	neg.f32 	%f490, %f489;
	fma.rn.f32 	%f491, %f485, 0f3FB8AA3B, %f490;
	fma.rn.f32 	%f492, %f485, 0f32A57060, %f491;
	mov.b32 	%r91, %f488;
	shl.b32 	%r92, %r91, 23;
	mov.b32 	%f493, %r92;
	ex2.approx.ftz.f32 	%f494, %f492;
	mul.f32 	%f495, %f494, %f493;
	add.f32 	%f496, %f484, %f495;
	sub.f32 	%f497, %f611, %f230;
	fma.rn.f32 	%f498, %f497, 0f3BBB989D, 0f3F000000;
	cvt.sat.f32.f32 	%f499, %f498;
	fma.rm.f32 	%f500, %f499, %f235, %f234;
	add.f32 	%f501, %f500, 0fCB40007F;
	neg.f32 	%f502, %f501;
	fma.rn.f32 	%f503, %f497, 0f3FB8AA3B, %f502;
	fma.rn.f32 	%f504, %f497, 0f32A57060, %f503;
	mov.b32 	%r93, %f500;
	shl.b32 	%r94, %r93, 23;
	mov.b32 	%f505, %r94;
	ex2.approx.ftz.f32 	%f506, %f504;
	mul.f32 	%f507, %f506, %f505;
	add.f32 	%f508, %f496, %f507;
	sub.f32 	%f509, %f613, %f230;
	fma.rn.f32 	%f510, %f509, 0f3BBB989D, 0f3F000000;
	cvt.sat.f32.f32 	%f511, %f510;
	fma.rm.f32 	%f512, %f511, %f235, %f234;
	add.f32 	%f513, %f512, 0fCB40007F;
	neg.f32 	%f514, %f513;
	fma.rn.f32 	%f515, %f509, 0f3FB8AA3B, %f514;
	fma.rn.f32 	%f516, %f509, 0f32A57060, %f515;
	mov.b32 	%r95, %f512;
	shl.b32 	%r96, %r95, 23;
	mov.b32 	%f517, %r96;
	ex2.approx.ftz.f32 	%f518, %f516;
	mul.f32 	%f519, %f518, %f517;
	add.f32 	%f520, %f508, %f519;
	sub.f32 	%f521, %f615, %f230;
	fma.rn.f32 	%f522, %f521, 0f3BBB989D, 0f3F000000;
	cvt.sat.f32.f32 	%f523, %f522;
	fma.rm.f32 	%f524, %f523, %f235, %f234;
	add.f32 	%f525, %f524, 0fCB40007F;
	neg.f32 	%f526, %f525;
	fma.rn.f32 	%f527, %f521, 0f3FB8AA3B, %f526;
	fma.rn.f32 	%f528, %f521, 0f32A57060, %f527;
	mov.b32 	%r97, %f524;
	shl.b32 	%r98, %r97, 23;
	mov.b32 	%f529, %r98;
	ex2.approx.ftz.f32 	%f530, %f528;
	mul.f32 	%f531, %f530, %f529;
	add.f32 	%f532, %f520, %f531;
	sub.f32 	%f533, %f617, %f230;
	fma.rn.f32 	%f534, %f533, 0f3BBB989D, 0f3F000000;
	cvt.sat.f32.f32 	%f535, %f534;
	fma.rm.f32 	%f536, %f535, %f235, %f234;
	add.f32 	%f537, %f536, 0fCB40007F;
	neg.f32 	%f538, %f537;
	fma.rn.f32 	%f539, %f533, 0f3FB8AA3B, %f538;
	fma.rn.f32 	%f540, %f533, 0f32A57060, %f539;
	mov.b32 	%r99, %f536;
	shl.b32 	%r100, %r99, 23;
	mov.b32 	%f541, %r100;
	ex2.approx.ftz.f32 	%f542, %f540;
	mul.f32 	%f543, %f542, %f541;
	add.f32 	%f544, %f532, %f543;
	sub.f32 	%f545, %f619, %f230;
	fma.rn.f32 	%f546, %f545, 0f3BBB989D, 0f3F000000;
	cvt.sat.f32.f32 	%f547, %f546;
	fma.rm.f32 	%f548, %f547, %f235, %f234;
	add.f32 	%f549, %f548, 0fCB40007F;
	neg.f32 	%f550, %f549;
	fma.rn.f32 	%f551, %f545, 0f3FB8AA3B, %f550;
	fma.rn.f32 	%f552, %f545, 0f32A57060, %f551;
	mov.b32 	%r101, %f548;
	shl.b32 	%r102, %r101, 23;
	mov.b32 	%f553, %r102;
	ex2.approx.ftz.f32 	%f554, %f552;
	mul.f32 	%f555, %f554, %f553;
	add.f32 	%f556, %f544, %f555;
	mov.b32 	%r103, %f556;
	shfl.sync.bfly.b32	%r104|%p63, %r103, 16, 31, -1;
	mov.b32 	%f557, %r104;
	add.f32 	%f558, %f556, %f557;
	mov.b32 	%r105, %f558;
	shfl.sync.bfly.b32	%r106|%p64, %r105, 8, 31, -1;
	mov.b32 	%f559, %r106;
	add.f32 	%f560, %f558, %f559;
	mov.b32 	%r107, %f560;
	shfl.sync.bfly.b32	%r108|%p65, %r107, 4, 31, -1;
	mov.b32 	%f561, %r108;
	add.f32 	%f562, %f560, %f561;
	mov.b32 	%r109, %f562;
	shfl.sync.bfly.b32	%r110|%p66, %r109, 2, 31, -1;
	mov.b32 	%f563, %r110;
	add.f32 	%f564, %f562, %f563;
	mov.b32 	%r111, %f564;
	shfl.sync.bfly.b32	%r112|%p67, %r111, 1, 31, -1;
	mov.b32 	%f565, %r112;
	add.f32 	%f566, %f564, %f565;
	div.rn.f32 	%f111, %f243, %f566;
	div.rn.f32 	%f112, %f255, %f566;
	div.rn.f32 	%f113, %f267, %f566;
	div.rn.f32 	%f114, %f279, %f566;
	div.rn.f32 	%f115, %f291, %f566;
	div.rn.f32 	%f116, %f303, %f566;
	div.rn.f32 	%f117, %f315, %f566;
	div.rn.f32 	%f118, %f327, %f566;
	div.rn.f32 	%f119, %f339, %f566;
	div.rn.f32 	%f120, %f351, %f566;
	div.rn.f32 	%f121, %f363, %f566;
	div.rn.f32 	%f122, %f375, %f566;
	div.rn.f32 	%f123, %f387, %f566;
	div.rn.f32 	%f124, %f399, %f566;
	div.rn.f32 	%f125, %f411, %f566;
	div.rn.f32 	%f126, %f423, %f566;
	div.rn.f32 	%f127, %f435, %f566;
	div.rn.f32 	%f128, %f447, %f566;
	div.rn.f32 	%f129, %f459, %f566;
	div.rn.f32 	%f130, %f471, %f566;
	div.rn.f32 	%f131, %f483, %f566;
	div.rn.f32 	%f132, %f495, %f566;
	div.rn.f32 	%f133, %f507, %f566;
	div.rn.f32 	%f134, %f519, %f566;
	div.rn.f32 	%f135, %f531, %f566;
	div.rn.f32 	%f136, %f543, %f566;
	div.rn.f32 	%f137, %f555, %f566;
	mad.lo.s64 	%rd58, %rd71, %rd32, %rd2;
	cvta.to.global.u64 	%rd59, %rd31;
	shl.b64 	%rd60, %rd58, 2;
	add.s64 	%rd26, %rd59, %rd60;
	@%p57 bra 	$L__BB129_60;
	st.global.f32 	[%rd26], %f111;
$L__BB129_60:
	setp.le.s64 	%p68, %rd34, %rd3;
	@%p68 bra 	$L__BB129_62;
	st.global.f32 	[%rd26+128], %f112;
$L__BB129_62:
	setp.le.s64 	%p69, %rd34, %rd4;
	@%p69 bra 	$L__BB129_64;
	st.global.f32 	[%rd26+256], %f113;
$L__BB129_64:
	mov.u32 	%r113, %tid.x;
	add.s32 	%r114, %r113, 96;
	cvt.u64.u32 	%rd61, %r114;
	setp.le.s64 	%p70, %rd34, %rd61;
	@%p70 bra 	$L__BB129_66;
	st.global.f32 	[%rd26+384], %f114;
$L__BB129_66:
	setp.le.s64 	%p71, %rd34, %rd5;
	@%p71 bra 	$L__BB129_68;
	st.global.f32 	[%rd26+512], %f115;
$L__BB129_68:
	mov.u32 	%r115, %tid.x;
	add.s32 	%r116, %r115, 160;
	cvt.u64.u32 	%rd62, %r116;
	setp.le.s64 	%p72, %rd34, %rd62;
	@%p72 bra 	$L__BB129_70;
	st.global.f32 	[%rd26+640], %f116;
$L__BB129_70:
	mov.u32 	%r117, %tid.x;
	add.s32 	%r118, %r117, 192;
	cvt.u64.u32 	%rd63, %r118;
	setp.le.s64 	%p73, %rd34, %rd63;
	@%p73 bra 	$L__BB129_72;
	st.global.f32 	[%rd26+768], %f117;
$L__BB129_72:
	setp.le.s64 	%p74, %rd34, %rd6;
	@%p74 bra 	$L__BB129_74;
	st.global.f32 	[%rd26+896], %f118;
$L__BB129_74:
	setp.le.s64 	%p75, %rd34, %rd7;
	@%p75 bra 	$L__BB129_76;
	st.global.f32 	[%rd26+1024], %f119;
$L__BB129_76:
	setp.le.s64 	%p76, %rd34, %rd8;
	@%p76 bra 	$L__BB129_78;
	st.global.f32 	[%rd26+1152], %f120;
$L__BB129_78:
	setp.le.s64 	%p77, %rd34, %rd9;
	@%p77 bra 	$L__BB129_80;
	st.global.f32 	[%rd26+1280], %f121;
$L__BB129_80:
	setp.le.s64 	%p78, %rd34, %rd10;
	@%p78 bra 	$L__BB129_82;
	st.global.f32 	[%rd26+1408], %f122;
$L__BB129_82:
	setp.le.s64 	%p79, %rd34, %rd11;
	@%p79 bra 	$L__BB129_84;
	st.global.f32 	[%rd26+1536], %f123;
$L__BB129_84:
	setp.le.s64 	%p80, %rd34, %rd12;
	@%p80 bra 	$L__BB129_86;
	st.global.f32 	[%rd26+1664], %f124;
$L__BB129_86:
	setp.le.s64 	%p81, %rd34, %rd13;
	@%p81 bra 	$L__BB129_88;
	st.global.f32 	[%rd26+1792], %f125;
$L__BB129_88:
	setp.le.s64 	%p82, %rd34, %rd14;
	@%p82 bra 	$L__BB129_90;
	st.global.f32 	[%rd26+1920], %f126;
$L__BB129_90:
	setp.le.s64 	%p83, %rd34, %rd15;
	@%p83 bra 	$L__BB129_92;
	st.global.f32 	[%rd26+2048], %f127;
$L__BB129_92:
	setp.le.s64 	%p84, %rd34, %rd16;
	@%p84 bra 	$L__BB129_94;
	st.global.f32 	[%rd26+2176], %f128;
$L__BB129_94:
	setp.le.s64 	%p85, %rd34, %rd17;
	@%p85 bra 	$L__BB129_96;
	st.global.f32 	[%rd26+2304], %f129;
$L__BB129_96:
	mov.u32 	%r119, %tid.x;
	add.s32 	%r120, %r119, 608;
	cvt.u64.u32 	%rd64, %r120;
	setp.le.s64 	%p86, %rd34, %rd64;
	@%p86 bra 	$L__BB129_98;
	st.global.f32 	[%rd26+2432], %f130;
$L__BB129_98:
	add.s32 	%r122, %r119, 640;
	cvt.u64.u32 	%rd65, %r122;
	setp.le.s64 	%p87, %rd34, %rd65;
	@%p87 bra 	$L__BB129_100;
	st.global.f32 	[%rd26+2560], %f131;
$L__BB129_100:
	add.s32 	%r124, %r119, 672;
	cvt.u64.u32 	%rd66, %r124;
	setp.le.s64 	%p88, %rd34, %rd66;
	@%p88 bra 	$L__BB129_102;
	st.global.f32 	[%rd26+2688], %f132;
$L__BB129_102:
	add.s32 	%r126, %r119, 704;
	cvt.u64.u32 	%rd67, %r126;
	setp.le.s64 	%p89, %rd34, %rd67;
	@%p89 bra 	$L__BB129_104;
	st.global.f32 	[%rd26+2816], %f133;
$L__BB129_104:
	setp.le.s64 	%p90, %rd34, %rd18;
	@%p90 bra 	$L__BB129_106;
	st.global.f32 	[%rd26+2944], %f134;
$L__BB129_106:
	setp.le.s64 	%p91, %rd34, %rd19;
	@%p91 bra 	$L__BB129_108;
	st.global.f32 	[%rd26+3072], %f135;
$L__BB129_108:
	setp.le.s64 	%p92, %rd34, %rd20;
	@%p92 bra 	$L__BB129_110;
	st.global.f32 	[%rd26+3200], %f136;
$L__BB129_110:
	setp.le.s64 	%p93, %rd34, %rd21;
	@%p93 bra 	$L__BB129_112;
	st.global.f32 	[%rd26+3328], %f137;
$L__BB129_112:
	ld.param.u64 	%rd70, [_Z15SoftmaxWarpImplI24ElementwiseScaleMaskLoadIffbE11DirectStoreIffEfLi1ELi27ELi32ELi1ELb1EL9Algorithm0EEvT_T0_ll_param_2];
	mov.u32 	%r127, %nctaid.x;
	mov.u32 	%r128, %ntid.y;
	mul.lo.s32 	%r129, %r127, %r128;
	cvt.s64.s32 	%rd68, %r129;
	add.s64 	%rd71, %rd71, %rd68;
	setp.lt.s64 	%p94, %rd71, %rd70;
	@%p94 bra 	$L__BB129_4;
$L__BB129_113:
	ret;

}
	// .globl	_Z15SoftmaxWarpImplI24ElementwiseScaleMaskLoadIffbE11DirectStoreIffEfLi1ELi28ELi32ELi1ELb0EL9Algorithm0EEvT_T0_ll
.visible .entry _Z15SoftmaxWarpImplI24ElementwiseScaleMaskLoadIffbE11DirectStoreIffEfLi1ELi28ELi32ELi1ELb0EL9Algorithm0EEvT_T0_ll(
	.param .align 8 .b8 _Z15SoftmaxWarpImplI24ElementwiseScaleMaskLoadIffbE11DirectStoreIffEfLi1ELi28ELi32ELi1ELb0EL9Algorithm0EEvT_T0_ll_param_0[32],
	.param .align 8 .b8 _Z15SoftmaxWarpImplI24ElementwiseScaleMaskLoadIffbE11DirectStoreIffEfLi1ELi28ELi32ELi1ELb0EL9Algorithm0EEvT_T0_ll_param_1[16],
	.param .u64 _Z15SoftmaxWarpImplI24ElementwiseScaleMaskLoadIffbE11DirectStoreIffEfLi1ELi28ELi32ELi1ELb0EL9Algorithm0EEvT_T0_ll_param_2,
	.param .u64 _Z15SoftmaxWarpImplI24ElementwiseScaleMaskLoadIffbE11DirectStoreIffEfLi1ELi28ELi32ELi1ELb0EL9Algorithm0EEvT_T0_ll_param_3
)
{
	.reg .pred 	%p<42>;
	.reg .b16 	%rs<29>;
	.reg .b32 	%r<84>;
	.reg .b32 	%f<501>;
	.reg .b64 	%rd<32>;

	ld.param.u64 	%rd14, [_Z15SoftmaxWarpImplI24ElementwiseScaleMaskLoadIffbE11DirectStoreIffEfLi1ELi28ELi32ELi1ELb0EL9Algorithm0EEvT_T0_ll_param_1+8];
	ld.param.u64 	%rd13, [_Z15SoftmaxWarpImplI24ElementwiseScaleMaskLoadIffbE11DirectStoreIffEfLi1ELi28ELi32ELi1ELb0EL9Algorithm0EEvT_T0_ll_param_1];
	ld.param.v2.f32 	{%f1, %f2}, [_Z15SoftmaxWarpImplI24ElementwiseScaleMaskLoadIffbE11DirectStoreIffEfLi1ELi28ELi32ELi1ELb0EL9Algorithm0EEvT_T0_ll_param_0+24];
	ld.param.u64 	%rd12, [_Z15SoftmaxWarpImplI24ElementwiseScaleMaskLoadIffbE11DirectStoreIffEfLi1ELi28ELi32ELi1ELb0EL9Algorithm0EEvT_T0_ll_param_0+16];
	ld.param.u64 	%rd11, [_Z15SoftmaxWarpImplI24ElementwiseScaleMaskLoadIffbE11DirectStoreIffEfLi1ELi28ELi32ELi1ELb0EL9Algorithm0EEvT_T0_ll_param_0+8];
	ld.param.u64 	%rd10, [_Z15SoftmaxWarpImplI24ElementwiseScaleMaskLoadIffbE11DirectStoreIffEfLi1ELi28ELi32ELi1ELb0EL9Algorithm0EEvT_T0_ll_param_0];
	ld.param.u64 	%rd15, [_Z15SoftmaxWarpImplI24ElementwiseScaleMaskLoadIffbE11DirectStoreIffEfLi1ELi28ELi32ELi1ELb0EL9Algorithm0EEvT_T0_ll_param_2];
	ld.param.u64 	%rd16, [_Z15SoftmaxWarpImplI24ElementwiseScaleMaskLoadIffbE11DirectStoreIffEfLi1ELi28ELi32ELi1ELb0EL9Algorithm0EEvT_T0_ll_param_3];
	setp.lt.s64 	%p1, %rd16, 897;
	@%p1 bra 	$L__BB130_2;
	mov.u64 	%rd17, $str;
	cvta.global.u64 	%rd18, %rd17;
	mov.u64 	%rd19, $str$1;
	cvta.global.u64 	%rd20, %rd19;
	mov.u64 	%rd21, __unnamed_131;
	cvta.global.u64 	%rd22, %rd21;
	{ // callseq 130, 0
	.param .b64 param0;
	st.param.b64 	[param0], %rd18;
	.param .b64 param1;
	st.param.b64 	[param1], %rd20;
	.param .b32 param2;
	st.param.b32 	[param2], 219;
	.param .b64 param3;
	st.param.b64 	[param3], %rd22;
	.param .b64 param4;
	st.param.b64 	[param4], 1;
	call.uni 
	__assertfail, 
	(
	param0, 
	param1, 
	param2, 
	param3, 
	param4
	);
	} // callseq 130
$L__BB130_2:
	mov.u32 	%r2, %ctaid.x;
	mov.u32 	%r3, %ntid.y;
	mov.u32 	%r4, %tid.y;
	mad.lo.s32 	%r5, %r2, %r3, %r4;
	mov.u32 	%r6, %nctaid.x;
	mul.lo.s32 	%r1, %r6, %r3;
	cvt.s64.s32 	%rd31, %r5;
	setp.le.s64 	%p2, %rd15, %rd31;
	@%p2 bra 	$L__BB130_5;
	mov.u32 	%r7, %tid.x;
	cvt.u64.u32 	%rd4, %r7;
	cvta.to.global.u64 	%rd5, %rd11;
	cvta.to.global.u64 	%rd6, %rd10;
	cvt.s64.s32 	%rd7, %r1;
$L__BB130_4:
	mad.lo.s64 	%rd23, %rd31, %rd12, %rd4;
	shl.b64 	%rd24, %rd23, 2;
	add.s64 	%rd25, %rd6, %rd24;
	ld.global.f32 	%f3, [%rd25];
	add.s64 	%rd26, %rd5, %rd23;
	ld.global.u8 	%rs1, [%rd26];
	setp.eq.s16 	%p3, %rs1, 0;
	mul.f32 	%f4, %f2, %f3;
	selp.f32 	%f5, %f1, %f4, %p3;
	max.f32 	%f6, %f5, 0fFF800000;
	ld.global.f32 	%f7, [%rd25+128];
	ld.global.u8 	%rs2, [%rd26+32];
	setp.eq.s16 	%p4, %rs2, 0;
	mul.f32 	%f8, %f2, %f7;
	selp.f32 	%f9, %f1, %f8, %p4;
	max.f32 	%f10, %f6, %f9;
	ld.global.f32 	%f11, [%rd25+256];
	ld.global.u8 	%rs3, [%rd26+64];
	setp.eq.s16 	%p5, %rs3, 0;
	mul.f32 	%f12, %f2, %f11;
	selp.f32 	%f13, %f1, %f12, %p5;
	max.f32 	%f14, %f10, %f13;
	ld.global.f32 	%f15, [%rd25+384];
	ld.global.u8 	%rs4, [%rd26+96];
	setp.eq.s16 	%p6, %rs4, 0;
	mul.f32 	%f16, %f2, %f15;
	selp.f32 	%f17, %f1, %f16, %p6;
	max.f32 	%f18, %f14, %f17;
	ld.global.f32 	%f19, [%rd25+512];
	ld.global.u8 	%rs5, [%rd26+128];
	setp.eq.s16 	%p7, %rs5, 0;
	mul.f32 	%f20, %f2, %f19;
	selp.f32 	%f21, %f1, %f20, %p7;
	max.f32 	%f22, %f18, %f21;
	ld.global.f32 	%f23, [%rd25+640];
	ld.global.u8 	%rs6, [%rd26+160];
	setp.eq.s16 	%p8, %rs6, 0;
	mul.f32 	%f24, %f2, %f23;
	selp.f32 	%f25, %f1, %f24, %p8;
	max.f32 	%f26, %f22, %f25;
	ld.global.f32 	%f27, [%rd25+768];
	ld.global.u8 	%rs7, [%rd26+192];
	setp.eq.s16 	%p9, %rs7, 0;
	mul.f32 	%f28, %f2, %f27;
	selp.f32 	%f29, %f1, %f28, %p9;
	max.f32 	%f30, %f26, %f29;
	ld.global.f32 	%f31, [%rd25+896];
	ld.global.u8 	%rs8, [%rd26+224];
	setp.eq.s16 	%p10, %rs8, 0;
	mul.f32 	%f32, %f2, %f31;
	selp.f32 	%f33, %f1, %f32, %p10;
	max.f32 	%f34, %f30, %f33;
	ld.global.f32 	%f35, [%rd25+1024];
	ld.global.u8 	%rs9, [%rd26+256];
	setp.eq.s16 	%p11, %rs9, 0;
	mul.f32 	%f36, %f2, %f35;
	selp.f32 	%f37, %f1, %f36, %p11;
	max.f32 	%f38, %f34, %f37;
	ld.global.f32 	%f39, [%rd25+1152];
	ld.global.u8 	%rs10, [%rd26+288];
	setp.eq.s16 	%p12, %rs10, 0;
	mul.f32 	%f40, %f2, %f39;
	selp.f32 	%f41, %f1, %f40, %p12;
	max.f32 	%f42, %f38, %f41;
	ld.global.f32 	%f43, [%rd25+1280];
	ld.global.u8 	%rs11, [%rd26+320];
	setp.eq.s16 	%p13, %rs11, 0;
	mul.f32 	%f44, %f2, %f43;
	selp.f32 	%f45, %f1, %f44, %p13;
	max.f32 	%f46, %f42, %f45;
	ld.global.f32 	%f47, [%rd25+1408];
	ld.global.u8 	%rs12, [%rd26+352];
	setp.eq.s16 	%p14, %rs12, 0;
	mul.f32 	%f48, %f2, %f47;
	selp.f32 	%f49, %f1, %f48, %p14;
	max.f32 	%f50, %f46, %f49;
	ld.global.f32 	%f51, [%rd25+1536];
	ld.global.u8 	%rs13, [%rd26+384];
	setp.eq.s16 	%p15, %rs13, 0;
	mul.f32 	%f52, %f2, %f51;
	selp.f32 	%f53, %f1, %f52, %p15;
	max.f32 	%f54, %f50, %f53;
	ld.global.f32 	%f55, [%rd25+1664];
	ld.global.u8 	%rs14, [%rd26+416];
	setp.eq.s16 	%p16, %rs14, 0;
	mul.f32 	%f56, %f2, %f55;
	selp.f32 	%f57, %f1, %f56, %p16;
	max.f32 	%f58, %f54, %f57;
	ld.global.f32 	%f59, [%rd25+1792];
	ld.global.u8 	%rs15, [%rd26+448];
	setp.eq.s16 	%p17, %rs15, 0;
	mul.f32 	%f60, %f2, %f59;
	selp.f32 	%f61, %f1, %f60, %p17;
	max.f32 	%f62, %f58, %f61;
	ld.global.f32 	%f63, [%rd25+1920];
	ld.global.u8 	%rs16, [%rd26+480];
	setp.eq.s16 	%p18, %rs16, 0;
	mul.f32 	%f64, %f2, %f63;
	selp.f32 	%f65, %f1, %f64, %p18;
	max.f32 	%f66, %f62, %f65;
	ld.global.f32 	%f67, [%rd25+2048];
	ld.global.u8 	%rs17, [%rd26+512];
	setp.eq.s16 	%p19, %rs17, 0;
	mul.f32 	%f68, %f2, %f67;
	selp.f32 	%f69, %f1, %f68, %p19;
	max.f32 	%f70, %f66, %f69;
	ld.global.f32 	%f71, [%rd25+2176];
	ld.global.u8 	%rs18, [%rd26+544];
	setp.eq.s16 	%p20, %rs18, 0;
	mul.f32 	%f72, %f2, %f71;
	selp.f32 	%f73, %f1, %f72, %p20;
	max.f32 	%f74, %f70, %f73;
	ld.global.f32 	%f75, [%rd25+2304];
	ld.global.u8 	%rs19, [%rd26+576];
	setp.eq.s16 	%p21, %rs19, 0;
	mul.f32 	%f76, %f2, %f75;
	selp.f32 	%f77, %f1, %f76, %p21;
	max.f32 	%f78, %f74, %f77;
	ld.global.f32 	%f79, [%rd25+2432];
	ld.global.u8 	%rs20, [%rd26+608];
	setp.eq.s16 	%p22, %rs20, 0;
	mul.f32 	%f80, %f2, %f79;
	selp.f32 	%f81, %f1, %f80, %p22;
	max.f32 	%f82, %f78, %f81;
	ld.global.f32 	%f83, [%rd25+2560];
	ld.global.u8 	%rs21, [%rd26+640];
	setp.eq.s16 	%p23, %rs21, 0;
	mul.f32 	%f84, %f2, %f83;
	selp.f32 	%f85, %f1, %f84, %p23;
	max.f32 	%f86, %f82, %f85;
	ld.global.f32 	%f87, [%rd25+2688];
	ld.global.u8 	%rs22, [%rd26+672];
	setp.eq.s16 	%p24, %rs22, 0;
	mul.f32 	%f88, %f2, %f87;
	selp.f32 	%f89, %f1, %f88, %p24;
	max.f32 	%f90, %f86, %f89;
	ld.global.f32 	%f91, [%rd25+2816];
	ld.global.u8 	%rs23, [%rd26+704];
	setp.eq.s16 	%p25, %rs23, 0;
	mul.f32 	%f92, %f2, %f91;
	selp.f32 	%f93, %f1, %f92, %p25;
	max.f32 	%f94, %f90, %f93;
	ld.global.f32 	%f95, [%rd25+2944];
	ld.global.u8 	%rs24, [%rd26+736];
	setp.eq.s16 	%p26, %rs24, 0;
	mul.f32 	%f96, %f2, %f95;
	selp.f32 	%f97, %f1, %f96, %p26;
	max.f32 	%f98, %f94, %f97;
	ld.global.f32 	%f99, [%rd25+3072];
	ld.global.u8 	%rs25, [%rd26+768];
	setp.eq.s16 	%p27, %rs25, 0;
	mul.f32 	%f100, %f2, %f99;
	selp.f32 	%f101, %f1, %f100, %p27;
	max.f32 	%f102, %f98, %f101;
	ld.global.f32 	%f103, [%rd25+3200];
	ld.global.u8 	%rs26, [%rd26+800];
	setp.eq.s16 	%p28, %rs26, 0;
	mul.f32 	%f104, %f2, %f103;
	selp.f32 	%f105, %f1, %f104, %p28;
	max.f32 	%f106, %f102, %f105;
	ld.global.f32 	%f107, [%rd25+3328];
	ld.global.u8 	%rs27, [%rd26+832];
	setp.eq.s16 	%p29, %rs27, 0;
	mul.f32 	%f108, %f2, %f107;
	selp.f32 	%f109, %f1, %f108, %p29;
	max.f32 	%f110, %f106, %f109;
	ld.global.f32 	%f111, [%rd25+3456];
	ld.global.u8 	%rs28, [%rd26+864];
	setp.eq.s16 	%p30, %rs28, 0;
	mul.f32 	%f112, %f2, %f111;
	selp.f32 	%f113, %f1, %f112, %p30;
	max.f32 	%f114, %f110, %f113;
	mov.b32 	%r8, %f114;
	shfl.sync.bfly.b32	%r9|%p31, %r8, 16, 31, -1;
	mov.b32 	%f115, %r9;
	max.f32 	%f116, %f114, %f115;
	mov.b32 	%r10, %f116;
	shfl.sync.bfly.b32	%r11|%p32, %r10, 8, 31, -1;
	mov.b32 	%f117, %r11;
	max.f32 	%f118, %f116, %f117;
	mov.b32 	%r12, %f118;
	shfl.sync.bfly.b32	%r13|%p33, %r12, 4, 31, -1;
	mov.b32 	%f119, %r13;
	max.f32 	%f120, %f118, %f119;
	mov.b32 	%r14, %f120;
	shfl.sync.bfly.b32	%r15|%p34, %r14, 2, 31, -1;
	mov.b32 	%f121, %r15;
	max.f32 	%f122, %f120, %f121;
	mov.b32 	%r16, %f122;
	shfl.sync.bfly.b32	%r17|%p35, %r16, 1, 31, -1;
	mov.b32 	%f123, %r17;
	max.f32 	%f124, %f122, %f123;
	sub.f32 	%f125, %f5, %f124;
	fma.rn.f32 	%f126, %f125, 0f3BBB989D, 0f3F000000;
	cvt.sat.f32.f32 	%f127, %f126;
	mov.f32 	%f128, 0f4B400001;
	mov.f32 	%f129, 0f437C0000;
	fma.rm.f32 	%f130, %f127, %f129, %f128;
	add.f32 	%f131, %f130, 0fCB40007F;
	neg.f32 	%f132, %f131;
	fma.rn.f32 	%f133, %f125, 0f3FB8AA3B, %f132;
	fma.rn.f32 	%f134, %f125, 0f32A57060, %f133;
	mov.b32 	%r18, %f130;
	shl.b32 	%r19, %r18, 23;
	mov.b32 	%f135, %r19;
	ex2.approx.ftz.f32 	%f136, %f134;
	mul.f32 	%f137, %f136, %f135;
	add.f32 	%f138, %f137, 0f00000000;
	sub.f32 	%f139, %f9, %f124;
	fma.rn.f32 	%f140, %f139, 0f3BBB989D, 0f3F000000;
	cvt.sat.f32.f32 	%f141, %f140;
	fma.rm.f32 	%f142, %f141, %f129, %f128;
	add.f32 	%f143, %f142, 0fCB40007F;
	neg.f32 	%f144, %f143;
	fma.rn.f32 	%f145, %f139, 0f3FB8AA3B, %f144;
	fma.rn.f32 	%f146, %f139, 0f32A57060, %f145;
	mov.b32 	%r20, %f142;
	shl.b32 	%r21, %r20, 23;
	mov.b32 	%f147, %r21;
	ex2.approx.ftz.f32 	%f148, %f146;
	mul.f32 	%f149, %f148, %f147;
	add.f32 	%f150, %f138, %f149;
	sub.f32 	%f151, %f13, %f124;
	fma.rn.f32 	%f152, %f151, 0f3BBB989D, 0f3F000000;
	cvt.sat.f32.f32 	%f153, %f152;
	fma.rm.f32 	%f154, %f153, %f129, %f128;
	add.f32 	%f155, %f154, 0fCB40007F;
	neg.f32 	%f156, %f155;
	fma.rn.f32 	%f157, %f151, 0f3FB8AA3B, %f156;
	fma.rn.f32 	%f158, %f151, 0f32A57060, %f157;
	mov.b32 	%r22, %f154;
	shl.b32 	%r23, %r22, 23;
	mov.b32 	%f159, %r23;
	ex2.approx.ftz.f32 	%f160, %f158;
	mul.f32 	%f161, %f160, %f159;
	add.f32 	%f162, %f150, %f161;
	sub.f32 	%f163, %f17, %f124;
	fma.rn.f32 	%f164, %f163, 0f3BBB989D, 0f3F000000;
	cvt.sat.f32.f32 	%f165, %f164;
	fma.rm.f32 	%f166, %f165, %f129, %f128;
	add.f32 	%f167, %f166, 0fCB40007F;
	neg.f32 	%f168, %f167;
	fma.rn.f32 	%f169, %f163, 0f3FB8AA3B, %f168;
	fma.rn.f32 	%f170, %f163, 0f32A57060, %f169;
	mov.b32 	%r24, %f166;
	shl.b32 	%r25, %r24, 23;
	mov.b32 	%f171, %r25;
	ex2.approx.ftz.f32 	%f172, %f170;
	mul.f32 	%f173, %f172, %f171;
	add.f32 	%f174, %f162, %f173;
	sub.f32 	%f175, %f21, %f124;
	fma.rn.f32 	%f176, %f175, 0f3BBB989D, 0f3F000000;
	cvt.sat.f32.f32 	%f177, %f176;
	fma.rm.f32 	%f178, %f177, %f129, %f128;
	add.f32 	%f179, %f178, 0fCB40007F;
	neg.f32 	%f180, %f179;
	fma.rn.f32 	%f181, %f175, 0f3FB8AA3B, %f180;
	fma.rn.f32 	%f182, %f175, 0f32A57060, %f181;
	mov.b32 	%r26, %f178;
	shl.b32 	%r27, %r26, 23;
	mov.b32 	%f183, %r27;
	ex2.approx.ftz.f32 	%f184, %f182;
	mul.f32 	%f185, %f184, %f183;
	add.f32 	%f186, %f174, %f185;
	sub.f32 	%f187, %f25, %f124;
	fma.rn.f32 	%f188, %f187, 0f3BBB989D, 0f3F000000;
	cvt.sat.f32.f32 	%f189, %f188;
	fma.rm.f32 	%f190, %f189, %f129, %f128;
	add.f32 	%f191, %f190, 0fCB40007F;
	neg.f32 	%f192, %f191;
	fma.rn.f32 	%f193, %f187, 0f3FB8AA3B, %f192;
	fma.rn.f32 	%f194, %f187, 0f32A57060, %f193;
	mov.b32 	%r28, %f190;
	shl.b32 	%r29, %r28, 23;
	mov.b32 	%f195, %r29;
	ex2.approx.ftz.f32 	%f196, %f194;
	mul.f32 	%f197, %f196, %f195;
	add.f32 	%f198, %f186, %f197;
	sub.f32 	%f199, %f29, %f124;
	fma.rn.f32 	%f200, %f199, 0f3BBB989D, 0f3F000000;
	cvt.sat.f32.f32 	%f201, %f200;
	fma.rm.f32 	%f202, %f201, %f129, %f128;
	add.f32 	%f203, %f202, 0fCB40007F;
	neg.f32 	%f204, %f203;
	fma.rn.f32 	%f205, %f199, 0f3FB8AA3B, %f204;
	fma.rn.f32 	%f206, %f199, 0f32A57060, %f205;
	mov.b32 	%r30, %f202;
	shl.b32 	%r31, %r30, 23;
	mov.b32 	%f207, %r31;
	ex2.approx.ftz.f32 	%f208, %f206;
	mul.f32 	%f209, %f208, %f207;
	add.f32 	%f210, %f198, %f209;
	sub.f32 	%f211, %f33, %f124;
	fma.rn.f32 	%f212, %f211, 0f3BBB989D, 0f3F000000;
	cvt.sat.f32.f32 	%f213, %f212;
	fma.rm.f32 	%f214, %f213, %f129, %f128;
	add.f32 	%f215, %f214, 0fCB40007F;
	neg.f32 	%f216, %f215;
	fma.rn.f32 	%f217, %f211, 0f3FB8AA3B, %f216;
	fma.rn.f32 	%f218, %f211, 0f32A57060, %f217;
	mov.b32 	%r32, %f214;
	shl.b32 	%r33, %r32, 23;
	mov.b32 	%f219, %r33;
	ex2.approx.ftz.f32 	%f220, %f218;
	mul.f32 	%f221, %f220, %f219;
	add.f32 	%f222, %f210, %f221;
	sub.f32 	%f223, %f37, %f124;
	fma.rn.f32 	%f224, %f223, 0f3BBB989D, 0f3F000000;
	cvt.sat.f32.f32 	%f225, %f224;
	fma.rm.f32 	%f226, %f225, %f129, %f128;
	add.f32 	%f227, %f226, 0fCB40007F;
	neg.f32 	%f228, %f227;
	fma.rn.f32 	%f229, %f223, 0f3FB8AA3B, %f228;
	fma.rn.f32 	%f230, %f223, 0f32A57060, %f229;
	mov.b32 	%r34, %f226;
	shl.b32 	%r35, %r34, 23;
	mov.b32 	%f231, %r35;
	ex2.approx.ftz.f32 	%f232, %f230;
	mul.f32 	%f233, %f232, %f231;
	add.f32 	%f234, %f222, %f233;
	sub.f32 	%f235, %f41, %f124;
	fma.rn.f32 	%f236, %f235, 0f3BBB989D, 0f3F000000;
	cvt.sat.f32.f32 	%f237, %f236;
	fma.rm.f32 	%f238, %f237, %f129, %f128;
	add.f32 	%f239, %f238, 0fCB40007F;
	neg.f32 	%f240, %f239;
	fma.rn.f32 	%f241, %f235, 0f3FB8AA3B, %f240;
	fma.rn.f32 	%f242, %f235, 0f32A57060, %f241;
	mov.b32 	%r36, %f238;
	shl.b32 	%r37, %r36, 23;
	mov.b32 	%f243, %r37;
	ex2.approx.ftz.f32 	%f244, %f242;
	mul.f32 	%f245, %f244, %f243;
	add.f32 	%f246, %f234, %f245;
	sub.f32 	%f247, %f45, %f124;
	fma.rn.f32 	%f248, %f247, 0f3BBB989D, 0f3F000000;
	cvt.sat.f32.f32 	%f249, %f248;
	fma.rm.f32 	%f250, %f249, %f129, %f128;
	add.f32 	%f251, %f250, 0fCB40007F;
	neg.f32 	%f252, %f251;
	fma.rn.f32 	%f253, %f247, 0f3FB8AA3B, %f252;
	fma.rn.f32 	%f254, %f247, 0f32A57060, %f253;
	mov.b32 	%r38, %f250;
	shl.b32 	%r39, %r38, 23;
	mov.b32 	%f255, %r39;
	ex2.approx.ftz.f32 	%f256, %f254;
	mul.f32 	%f257, %f256, %f255;
	add.f32 	%f258, %f246, %f257;
	sub.f32 	%f259, %f49, %f124;
	fma.rn.f32 	%f260, %f259, 0f3BBB989D, 0f3F000000;
	cvt.sat.f32.f32 	%f261, %f260;
	fma.rm.f32 	%f262, %f261, %f129, %f128;
	add.f32 	%f263, %f262, 0fCB40007F;
	neg.f32 	%f264, %f263;
	fma.rn.f32 	%f265, %f259, 0f3FB8AA3B, %f264;
	fma.rn.f32 	%f266, %f259, 0f32A57060, %f265;
	mov.b32 	%r40, %f262;
	shl.b32 	%r41, %r40, 23;
	mov.b32 	%f267, %r41;
	ex2.approx.ftz.f32 	%f268, %f266;
	mul.f32 	%f269, %f268, %f267;
	add.f32 	%f270, %f258, %f269;
	sub.f32 	%f271, %f53, %f124;
	fma.rn.f32 	%f272, %f271, 0f3BBB989D, 0f3F000000;
	cvt.sat.f32.f32 	%f273, %f272;
	fma.rm.f32 	%f274, %f273, %f129, %f128;
	add.f32 	%f275, %f274, 0fCB40007F;
	neg.f32 	%f276, %f275;
	fma.rn.f32 	%f277, %f271, 0f3FB8AA3B, %f276;
	fma.rn.f32 	%f278, %f271, 0f32A57060, %f277;
	mov.b32 	%r42, %f274;
	shl.b32 	%r43, %r42, 23;
	mov.b32 	%f279, %r43;
	ex2.approx.ftz.f32 	%f280, %f278;
	mul.f32 	%f281, %f280, %f279;
	add.f32 	%f282, %f270, %f281;
	sub.f32 	%f283, %f57, %f124;
	fma.rn.f32 	%f284, %f283, 0f3BBB989D, 0f3F000000;
	cvt.sat.f32.f32 	%f285, %f284;
	fma.rm.f32 	%f286, %f285, %f129, %f128;
	add.f32 	%f287, %f286, 0fCB40007F;
	neg.f32 	%f288, %f287;
	fma.rn.f32 	%f289, %f283, 0f3FB8AA3B, %f288;
	fma.rn.f32 	%f290, %f283, 0f32A57060, %f289;
	mov.b32 	%r44, %f286;
	shl.b32 	%r45, %r44, 23;
	mov.b32 	%f291, %r45;
	ex2.approx.ftz.f32 	%f292, %f290;
	mul.f32 	%f293, %f292, %f291;
	add.f32 	%f294, %f282, %f293;
	sub.f32 	%f295, %f61, %f124;
	fma.rn.f32 	%f296, %f295, 0f3BBB989D, 0f3F000000;
	cvt.sat.f32.f32 	%f297, %f296;
	fma.rm.f32 	%f298, %f297, %f129, %f128;
	add.f32 	%f299, %f298, 0fCB40007F;
	neg.f32 	%f300, %f299;
	fma.rn.f32 	%f301, %f295, 0f3FB8AA3B, %f300;
	fma.rn.f32 	%f302, %f295, 0f32A57060, %f301;
	mov.b32 	%r46, %f298;
	shl.b32 	%r47, %r46, 23;
	mov.b32 	%f303, %r47;
	ex2.approx.ftz.f32 	%f304, %f302;
	mul.f32 	%f305, %f304, %f303;
	add.f32 	%f306, %f294, %f305;
	sub.f32 	%f307, %f65, %f124;
	fma.rn.f32 	%f308, %f307, 0f3BBB989D, 0f3F000000;
	cvt.sat.f32.f32 	%f309, %f308;
	fma.rm.f32 	%f310, %f309, %f129, %f128;
	add.f32 	%f311, %f310, 0fCB40007F;
	neg.f32 	%f312, %f311;
	fma.rn.f32 	%f313, %f307, 0f3FB8AA3B, %f312;
	fma.rn.f32 	%f314, %f307, 0f32A57060, %f313;
	mov.b32 	%r48, %f310;
	shl.b32 	%r49, %r48, 23;
	mov.b32 	%f315, %r49;
	ex2.approx.ftz.f32 	%f316, %f314;
	mul.f32 	%f317, %f316, %f315;
	add.f32 	%f318, %f306, %f317;
	sub.f32 	%f319, %f69, %f124;
	fma.rn.f32 	%f320, %f319, 0f3BBB989D, 0f3F000000;
	cvt.sat.f32.f32 	%f321, %f320;
	fma.rm.f32 	%f322, %f321, %f129, %f128;
	add.f32 	%f323, %f322, 0fCB40007F;
	neg.f32 	%f324, %f323;
	fma.rn.f32 	%f325, %f319, 0f3FB8AA3B, %f324;
	fma.rn.f32 	%f326, %f319, 0f32A57060, %f325;
	mov.b32 	%r50, %f322;
	shl.b32 	%r51, %r50, 23;
	mov.b32 	%f327, %r51;
	ex2.approx.ftz.f32 	%f328, %f326;
	mul.f32 	%f329, %f328, %f327;
	add.f32 	%f330, %f318, %f329;
	sub.f32 	%f331, %f73, %f124;
	fma.rn.f32 	%f332, %f331, 0f3BBB989D, 0f3F000000;
	cvt.sat.f32.f32 	%f333, %f332;
	fma.rm.f32 	%f334, %f333, %f129, %f128;
	add.f32 	%f335, %f334, 0fCB40007F;
	neg.f32 	%f336, %f335;
	fma.rn.f32 	%f337, %f331, 0f3FB8AA3B, %f336;
	fma.rn.f32 	%f338, %f331, 0f32A57060, %f337;
	mov.b32 	%r52, %f334;
	shl.b32 	%r53, %r52, 23;
	mov.b32 	%f339, %r53;
	ex2.approx.ftz.f32 	%f340, %f338;
	mul.f32 	%f341, %f340, %f339;
	add.f32 	%f342, %f330, %f341;
	sub.f32 	%f343, %f77, %f124;
	fma.rn.f32 	%f344, %f343, 0f3BBB989D, 0f3F000000;
	cvt.sat.f32.f32 	%f345, %f344;
	fma.rm.f32 	%f346, %f345, %f129, %f128;
	add.f32 	%f347, %f346, 0fCB40007F;
	neg.f32 	%f348, %f347;
	fma.rn.f32 	%f349, %f343, 0f3FB8AA3B, %f348;
	fma.rn.f32 	%f350, %f343, 0f32A57060, %f349;
	mov.b32 	%r54, %f346;
	shl.b32 	%r55, %r54, 23;
	mov.b32 	%f351, %r55;
	ex2.approx.ftz.f32 	%f352, %f350;
	mul.f32 	%f353, %f352, %f351;
	add.f32 	%f354, %f342, %f353;
	sub.f32 	%f355, %f81, %f124;
	fma.rn.f32 	%f356, %f355, 0f3BBB989D, 0f3F000000;
	cvt.sat.f32.f32 	%f357, %f356;
	fma.rm.f32 	%f358, %f357, %f129, %f128;
	add.f32 	%f359, %f358, 0fCB40007F;
	neg.f32 	%f360, %f359;
	fma.rn.f32 	%f361, %f355, 0f3FB8AA3B, %f360;
	fma.rn.f32 	%f362, %f355, 0f32A57060, %f361;
	mov.b32 	%r56, %f358;
	shl.b32 	%r57, %r56, 23;
	mov.b32 	%f363, %r57;
	ex2.approx.ftz.f32 	%f364, %f362;
	mul.f32 	%f365, %f364, %f363;
	add.f32 	%f366, %f354, %f365;
	sub.f32 	%f367, %f85, %f124;
	fma.rn.f32 	%f368, %f367, 0f3BBB989D, 0f3F000000;
	cvt.sat.f32.f32 	%f369, %f368;
	fma.rm.f32 	%f370, %f369, %f129, %f128;
	add.f32 	%f371, %f370, 0fCB40007F;
	neg.f32 	%f372, %f371;
	fma.rn.f32 	%f373, %f367, 0f3FB8AA3B, %f372;
	fma.rn.f32 	%f374, %f367, 0f32A57060, %f373;
	mov.b32 	%r58, %f370;
	shl.b32 	%r59, %r58, 23;
	mov.b32 	%f375, %r59;
	ex2.approx.ftz.f32 	%f376, %f374;
	mul.f32 	%f377, %f376, %f375;
	add.f32 	%f378, %f366, %f377;
	sub.f32 	%f379, %f89, %f124;
	fma.rn.f32 	%f380, %f379, 0f3BBB989D, 0f3F000000;
	cvt.sat.f32.f32 	%f381, %f380;
	fma.rm.f32 	%f382, %f381, %f129, %f128;
	add.f32 	%f383, %f382, 0fCB40007F;
	neg.f32 	%f384, %f383;
	fma.rn.f32 	%f385, %f379, 0f3FB8AA3B, %f384;
	fma.rn.f32 	%f386, %f379, 0f32A57060, %f385;
	mov.b32 	%r60, %f382;
	shl.b32 	%r61, %r60, 23;
	mov.b32 	%f387, %r61;
	ex2.approx.ftz.f32 	%f388, %f386;
	mul.f32 	%f389, %f388, %f387;
	add.f32 	%f390, %f378, %f389;
	sub.f32 	%f391, %f93, %f124;
	fma.rn.f32 	%f392, %f391, 0f3BBB989D, 0f3F000000;
	cvt.sat.f32.f32 	%f393, %f392;
	fma.rm.f32 	%f394, %f393, %f129, %f128;
	add.f32 	%f395, %f394, 0fCB40007F;
	neg.f32 	%f396, %f395;
	fma.rn.f32 	%f397, %f391, 0f3FB8AA3B, %f396;
	fma.rn.f32 	%f398, %f391, 0f32A57060, %f397;
	mov.b32 	%r62, %f394;
	shl.b32 	%r63, %r62, 23;
	mov.b32 	%f399, %r63;
	ex2.approx.ftz.f32 	%f400, %f398;
	mul.f32 	%f401, %f400, %f399;
	add.f32 	%f402, %f390, %f401;
	sub.f32 	%f403, %f97, %f124;
	fma.rn.f32 	%f404, %f403, 0f3BBB989D, 0f3F000000;
	cvt.sat.f32.f32 	%f405, %f404;
	fma.rm.f32 	%f406, %f405, %f129, %f128;
	add.f32 	%f407, %f406, 0fCB40007F;
	neg.f32 	%f408, %f407;
	fma.rn.f32 	%f409, %f403, 0f3FB8AA3B, %f408;
	fma.rn.f32 	%f410, %f403, 0f32A57060, %f409;
	mov.b32 	%r64, %f406;
	shl.b32 	%r65, %r64, 23;
	mov.b32 	%f411, %r65;
	ex2.approx.ftz.f32 	%f412, %f410;
	mul.f32 	%f413, %f412, %f411;
	add.f32 	%f414, %f402, %f413;
	sub.f32 	%f415, %f101, %f124;
	fma.rn.f32 	%f416, %f415, 0f3BBB989D, 0f3F000000;
	cvt.sat.f32.f32 	%f417, %f416;
	fma.rm.f32 	%f418, %f417, %f129, %f128;
	add.f32 	%f419, %f418, 0fCB40007F;
	neg.f32 	%f420, %f419;
	fma.rn.f32 	%f421, %f415, 0f3FB8AA3B, %f420;
	fma.rn.f32 	%f422, %f415, 0f32A57060, %f421;
	mov.b32 	%r66, %f418;
	shl.b32 	%r67, %r66, 23;
	mov.b32 	%f423, %r67;
	ex2.approx.ftz.f32 	%f424, %f422;
	mul.f32 	%f425, %f424, %f423;
	add.f32 	%f426, %f414, %f425;
	sub.f32 	%f427, %f105, %f124;
	fma.rn.f32 	%f428, %f427, 0f3BBB989D, 0f3F000000;
	cvt.sat.f32.f32 	%f429, %f428;
	fma.rm.f32 	%f430, %f429, %f129, %f128;
	add.f32 	%f431, %f430, 0fCB40007F;
	neg.f32 	%f432, %f431;
	fma.rn.f32 	%f433, %f427, 0f3FB8AA3B, %f432;
	fma.rn.f32 	%f434, %f427, 0f32A57060, %f433;
	mov.b32 	%r68, %f430;
	shl.b32 	%r69, %r68, 23;
	mov.b32 	%f435, %r69;
	ex2.approx.ftz.f32 	%f436, %f434;
	mul.f32 	%f437, %f436, %f435;
	add.f32 	%f438, %f426, %f437;
	sub.f32 	%f439, %f109, %f124;
	fma.rn.f32 	%f440, %f439, 0f3BBB989D, 0f3F000000;
	cvt.sat.f32.f32 	%f441, %f440;
	fma.rm.f32 	%f442, %f441, %f129, %f128;
	add.f32 	%f443, %f442, 0fCB40007F;
	neg.f32 	%f444, %f443;
	fma.rn.f32 	%f445, %f439, 0f3FB8AA3B, %f444;
	fma.rn.f32 	%f446, %f439, 0f32A57060, %f445;
	mov.b32 	%r70, %f442;
	shl.b32 	%r71, %r70, 23;
	mov.b32 	%f447, %r71;
	ex2.approx.ftz.f32 	%f448, %f446;
	mul.f32 	%f449, %f448, %f447;
	add.f32 	%f450, %f438, %f449;
	sub.f32 	%f451, %f113, %f124;
	fma.rn.f32 	%f452, %f451, 0f3BBB989D, 0f3F000000;
	cvt.sat.f32.f32 	%f453, %f452;
	fma.rm.f32 	%f454, %f453, %f129, %f128;
	add.f32 	%f455, %f454, 0fCB40007F;
	neg.f32 	%f456, %f455;
	fma.rn.f32 	%f457, %f451, 0f3FB8AA3B, %f456;
	fma.rn.f32 	%f458, %f451, 0f32A57060, %f457;
	mov.b32 	%r72, %f454;
	shl.b32 	%r73, %r72, 23;
	mov.b32 	%f459, %r73;
	ex2.approx.ftz.f32 	%f460, %f458;
	mul.f32 	%f461, %f460, %f459;
	add.f32 	%f462, %f450, %f461;
	mov.b32 	%r74, %f462;
	shfl.sync.bfly.b32	%r75|%p36, %r74, 16, 31, -1;
	mov.b32 	%f463, %r75;
	add.f32 	%f464, %f462, %f463;
	mov.b32 	%r76, %f464;
	shfl.sync.bfly.b32	%r77|%p37, %r76, 8, 31, -1;
	mov.b32 	%f465, %r77;
	add.f32 	%f466, %f464, %f465;
	mov.b32 	%r78, %f466;
	shfl.sync.bfly.b32	%r79|%p38, %r78, 4, 31, -1;
	mov.b32 	%f467, %r79;
	add.f32 	%f468, %f466, %f467;
	mov.b32 	%r80, %f468;
	shfl.sync.bfly.b32	%r81|%p39, %r80, 2, 31, -1;
	mov.b32 	%f469, %r81;
	add.f32 	%f470, %f468, %f469;
	mov.b32 	%r82, %f470;
	shfl.sync.bfly.b32	%r83|%p40, %r82, 1, 31, -1;
	mov.b32 	%f471, %r83;
	add.f32 	%f472, %f470, %f471;
	div.rn.f32 	%f473, %f137, %f472;
	div.rn.f32 	%f474, %f149, %f472;
	div.rn.f32 	%f475, %f161, %f472;
	div.rn.f32 	%f476, %f173, %f472;
	div.rn.f32 	%f477, %f185, %f472;
	div.rn.f32 	%f478, %f197, %f472;
	div.rn.f32 	%f479, %f209, %f472;
	div.rn.f32 	%f480, %f221, %f472;
	div.rn.f32 	%f481, %f233, %f472;
	div.rn.f32 	%f482, %f245, %f472;
	div.rn.f32 	%f483, %f257, %f472;
	div.rn.f32 	%f484, %f269, %f472;
	div.rn.f32 	%f485, %f281, %f472;
	div.rn.f32 	%f486, %f293, %f472;
	div.rn.f32 	%f487, %f305, %f472;
	div.rn.f32 	%f488, %f317, %f472;
	div.rn.f32 	%f489, %f329, %f472;
	div.rn.f32 	%f490, %f341, %f472;
	div.rn.f32 	%f491, %f353, %f472;
	div.rn.f32 	%f492, %f365, %f472;
	div.rn.f32 	%f493, %f377, %f472;
	div.rn.f32 	%f494, %f389, %f472;
	div.rn.f32 	%f495, %f401, %f472;
	div.rn.f32 	%f496, %f413, %f472;
	div.rn.f32 	%f497, %f425, %f472;
	div.rn.f32 	%f498, %f437, %f472;
	div.rn.f32 	%f499, %f449, %f472;
	div.rn.f32 	%f500, %f461, %f472;
	mad.lo.s64 	%rd27, %rd31, %rd14, %rd4;
	cvta.to.global.u64 	%rd28, %rd13;
	shl.b64 	%rd29, %rd27, 2;
	add.s64 	%rd30, %rd28, %rd29;
	st.global.f32 	[%rd30], %f473;
	st.global.f32 	[%rd30+128], %f474;
	st.global.f32 	[%rd30+256], %f475;
	st.global.f32 	[%rd30+384], %f476;
	st.global.f32 	[%rd30+512], %f477;
	st.global.f32 	[%rd30+640], %f478;
	st.global.f32 	[%rd30+768], %f479;
	st.global.f32 	[%rd30+896], %f480;
	st.global.f32 	[%rd30+1024], %f481;
	st.global.f32 	[%rd30+1152], %f482;
	st.global.f32 	[%rd30+1280], %f483;
	st.global.f32 	[%rd30+1408], %f484;
	st.global.f32 	[%rd30+1536], %f485;
	st.global.f32 	[%rd30+1664], %f486;
	st.global.f32 	[%rd30+1792], %f487;
	st.global.f32 	[%rd30+1920], %f488;
	st.global.f32 	[%rd30+2048], %f489;
	st.global.f32 	[%rd30+2176], %f490;
	st.global.f32 	[%rd30+2304], %f491;
	st.global.f32 	[%rd30+2432], %f492;
	st.global.f32 	[%rd30+2560], %f493;
	st.global.f32 	[%rd30+2688], %f494;
	st.global.f32 	[%rd30+2816], %f495;
	st.global.f32 	[%rd30+2944], %f496;
	st.global.f32 	[%rd30+3072], %f497;
	st.global.f32 	[%rd30+3200], %f498;
	st.global.f32 	[%rd30+3328], %f499;
	st.global.f32 	[%rd30+3456], %f500;
	add.s64 	%rd31, %rd31, %rd7;
	setp.lt.s64 	%p41, %rd31, %rd15;
	@%p41 bra 	$L__BB130_4;
$L__BB130_5:
	ret;

}
	// .globl	_Z15SoftmaxWarpImplI24ElementwiseScaleMaskLoadIffbE11DirectStoreIffEfLi1ELi28ELi32ELi1ELb1EL9Algorithm0EEvT_T0_ll
.visible .entry _Z15SoftmaxWarpImplI24ElementwiseScaleMaskLoadIffbE11DirectStoreIffEfLi1ELi28ELi32ELi1ELb1EL9Algorithm0EEvT_T0_ll(
	.param .align 8 .b8 _Z15SoftmaxWarpImplI24ElementwiseScaleMaskLoadIffbE11DirectStoreIffEfLi1ELi28ELi32ELi1ELb1EL9Algorithm0EEvT_T0_ll_param_0[32],
	.param .align 8 .b8 _Z15SoftmaxWarpImplI24ElementwiseScaleMaskLoadIffbE11DirectStoreIffEfLi1ELi28ELi32ELi1ELb1EL9Algorithm0EEvT_T0_ll_param_1[16],
	.param .u64 _Z15SoftmaxWarpImplI24ElementwiseScaleMaskLoadIffbE11DirectStoreIffEfLi1ELi28ELi32ELi1ELb1EL9Algorithm0EEvT_T0_ll_param_2,
	.param .u64 _Z15SoftmaxWarpImplI24ElementwiseScaleMaskLoadIffbE11DirectStoreIffEfLi1ELi28ELi32ELi1ELb1EL9Algorithm0EEvT_T0_ll_param_3
)
{
	.reg .pred 	%p<98>;
	.reg .b16 	%rs<29>;
	.reg .b32 	%r<139>;
	.reg .b32 	%f<643>;
	.reg .b64 	%rd<74>;

	ld.param.u64 	%rd30, [_Z15SoftmaxWarpImplI24ElementwiseScaleMaskLoadIffbE11DirectStoreIffEfLi1ELi28ELi32ELi1ELb1EL9Algorithm0EEvT_T0_ll_param_1+8];
	ld.param.u64 	%rd29, [_Z15SoftmaxWarpImplI24ElementwiseScaleMaskLoadIffbE11DirectStoreIffEfLi1ELi28ELi32ELi1ELb1EL9Algorithm0EEvT_T0_ll_param_1];
	ld.param.v2.f32 	{%f143, %f144}, [_Z15SoftmaxWarpImplI24ElementwiseScaleMaskLoadIffbE11DirectStoreIffEfLi1ELi28ELi32ELi1ELb1EL9Algorithm0EEvT_T0_ll_param_0+24];
	ld.param.u64 	%rd28, [_Z15SoftmaxWarpImplI24ElementwiseScaleMaskLoadIffbE11DirectStoreIffEfLi1ELi28ELi32ELi1ELb1EL9Algorithm0EEvT_T0_ll_param_0+16];
	ld.param.u64 	%rd27, [_Z15SoftmaxWarpImplI24ElementwiseScaleMaskLoadIffbE11DirectStoreIffEfLi1ELi28ELi32ELi1ELb1EL9Algorithm0EEvT_T0_ll_param_0+8];
	ld.param.u64 	%rd26, [_Z15SoftmaxWarpImplI24ElementwiseScaleMaskLoadIffbE11DirectStoreIffEfLi1ELi28ELi32ELi1ELb1EL9Algorithm0EEvT_T0_ll_param_0];
	ld.param.u64 	%rd32, [_Z15SoftmaxWarpImplI24ElementwiseScaleMaskLoadIffbE11DirectStoreIffEfLi1ELi28ELi32ELi1ELb1EL9Algorithm0EEvT_T0_ll_param_3];
	setp.lt.s64 	%p1, %rd32, 897;
	@%p1 bra 	$L__BB131_2;
	mov.u64 	%rd33, $str;
	cvta.global.u64 	%rd34, %rd33;
	mov.u64 	%rd35, $str$1;
	cvta.global.u64 	%rd36, %rd35;
	mov.u64 	%rd37, __unnamed_132;
	cvta.global.u64 	%rd38, %rd37;
	{ // callseq 131, 0
	.param .b64 param0;
	st.param.b64 	[param0], %rd34;
	.param .b64 param1;
	st.param.b64 	[param1], %rd36;
	.param .b32 param2;
	st.param.b32 	[param2], 219;
	.param .b64 param3;
	st.param.b64 	[param3], %rd38;
	.param .b64 param4;
	st.param.b64 	[param4], 1;
	call.uni 
	__assertfail, 
	(
	param0, 
	param1, 
	param2, 
	param3, 
	param4
	);
	} // callseq 131
$L__BB131_2:
	ld.param.u64 	%rd71, [_Z15SoftmaxWarpImplI24ElementwiseScaleMaskLoadIffbE11DirectStoreIffEfLi1ELi28ELi32ELi1ELb1EL9Algorithm0EEvT_T0_ll_param_2];
	mov.u32 	%r1, %ctaid.x;
	mov.u32 	%r2, %ntid.y;
	mov.u32 	%r3, %tid.y;
	mad.lo.s32 	%r4, %r1, %r2, %r3;
	cvt.s64.s32 	%rd73, %r4;
	setp.le.s64 	%p2, %rd71, %rd73;
	@%p2 bra 	$L__BB131_117;
	mov.u32 	%r5, %tid.x;
	cvt.u64.u32 	%rd2, %r5;
	add.s32 	%r6, %r5, 32;
	cvt.u64.u32 	%rd3, %r6;
	add.s32 	%r7, %r5, 64;
	cvt.u64.u32 	%rd4, %r7;
	add.s32 	%r8, %r5, 224;
	cvt.u64.u32 	%rd5, %r8;
	add.s32 	%r9, %r5, 256;
	cvt.u64.u32 	%rd6, %r9;
	add.s32 	%r10, %r5, 288;
	cvt.u64.u32 	%rd7, %r10;
	add.s32 	%r11, %r5, 320;
	cvt.u64.u32 	%rd8, %r11;
	add.s32 	%r12, %r5, 352;
	cvt.u64.u32 	%rd9, %r12;
	add.s32 	%r13, %r5, 384;
	cvt.u64.u32 	%rd10, %r13;
	add.s32 	%r14, %r5, 416;
	cvt.u64.u32 	%rd11, %r14;
	add.s32 	%r15, %r5, 448;
	cvt.u64.u32 	%rd12, %r15;
	add.s32 	%r16, %r5, 480;
	cvt.u64.u32 	%rd13, %r16;
	add.s32 	%r17, %r5, 512;
	cvt.u64.u32 	%rd14, %r17;
	add.s32 	%r18, %r5, 544;
	cvt.u64.u32 	%rd15, %r18;
	add.s32 	%r19, %r5, 736;
	cvt.u64.u32 	%rd16, %r19;
	add.s32 	%r20, %r5, 768;
	cvt.u64.u32 	%rd17, %r20;
	add.s32 	%r21, %r5, 800;
	cvt.u64.u32 	%rd18, %r21;
	add.s32 	%r22, %r5, 832;
	cvt.u64.u32 	%rd19, %r22;
	add.s32 	%r23, %r5, 864;
	cvt.u64.u32 	%rd20, %r23;
	add.s32 	%r25, %r5, 96;
	add.s32 	%r27, %r5, 128;
	add.s32 	%r29, %r5, 160;
	add.s32 	%r31, %r5, 192;
	add.s32 	%r33, %r5, 576;
$L__BB131_4:
	setp.le.s64 	%p3, %rd32, %rd2;
	mov.f32 	%f587, 0fFF800000;
	mov.f32 	%f590, %f587;
	@%p3 bra 	$L__BB131_6;
	mad.lo.s64 	%rd39, %rd73, %rd28, %rd2;
	cvta.to.global.u64 	%rd40, %rd26;
	shl.b64 	%rd41, %rd39, 2;
	add.s64 	%rd42, %rd40, %rd41;
	ld.global.f32 	%f146, [%rd42];
	cvta.to.global.u64 	%rd43, %rd27;
	add.s64 	%rd44, %rd43, %rd39;
	ld.global.u8 	%rs1, [%rd44];
	setp.eq.s16 	%p4, %rs1, 0;
	mul.f32 	%f147, %f144, %f146;
	selp.f32 	%f587, %f143, %f147, %p4;
	max.f32 	%f590, %f587, 0fFF800000;
$L__BB131_6:
	setp.le.s64 	%p5, %rd32, %rd3;
	mad.lo.s64 	%rd45, %rd73, %rd28, %rd2;
	cvta.to.global.u64 	%rd46, %rd27;
	add.s64 	%rd22, %rd46, %rd45;
	cvta.to.global.u64 	%rd47, %rd26;
	shl.b64 	%rd48, %rd45, 2;
	add.s64 	%rd23, %rd47, %rd48;
	mov.f32 	%f589, 0fFF800000;
	@%p5 bra 	$L__BB131_8;
	ld.global.f32 	%f149, [%rd23+128];
	ld.global.u8 	%rs2, [%rd22+32];
	setp.eq.s16 	%p6, %rs2, 0;
	mul.f32 	%f150, %f144, %f149;
	selp.f32 	%f589, %f143, %f150, %p6;
	max.f32 	%f590, %f590, %f589;
$L__BB131_8:
	setp.le.s64 	%p7, %rd32, %rd4;
	mov.f32 	%f591, 0fFF800000;
	@%p7 bra 	$L__BB131_10;
	ld.global.f32 	%f152, [%rd23+256];
	ld.global.u8 	%rs3, [%rd22+64];
	setp.eq.s16 	%p8, %rs3, 0;
	mul.f32 	%f153, %f144, %f152;
	selp.f32 	%f591, %f143, %f153, %p8;
	max.f32 	%f590, %f590, %f591;
$L__BB131_10:
	cvt.u64.u32 	%rd49, %r25;
	setp.le.s64 	%p9, %rd32, %rd49;
	mov.f32 	%f593, 0fFF800000;
	@%p9 bra 	$L__BB131_12;
	ld.global.f32 	%f155, [%rd23+384];
	ld.global.u8 	%rs4, [%rd22+96];
	setp.eq.s16 	%p10, %rs4, 0;
	mul.f32 	%f156, %f144, %f155;
	selp.f32 	%f593, %f143, %f156, %p10;
	max.f32 	%f590, %f590, %f593;
$L__BB131_12:
	cvt.u64.u32 	%rd50, %r27;
	setp.le.s64 	%p11, %rd32, %rd50;
	mov.f32 	%f595, 0fFF800000;
	@%p11 bra 	$L__BB131_14;
	ld.global.f32 	%f158, [%rd23+512];
	ld.global.u8 	%rs5, [%rd22+128];
	setp.eq.s16 	%p12, %rs5, 0;
	mul.f32 	%f159, %f144, %f158;
	selp.f32 	%f595, %f143, %f159, %p12;
	max.f32 	%f590, %f590, %f595;
$L__BB131_14:
	cvt.u64.u32 	%rd51, %r29;
	setp.le.s64 	%p13, %rd32, %rd51;
	mov.f32 	%f597, 0fFF800000;
	@%p13 bra 	$L__BB131_16;
	ld.global.f32 	%f161, [%rd23+640];
	ld.global.u8 	%rs6, [%rd22+160];
	setp.eq.s16 	%p14, %rs6, 0;
	mul.f32 	%f162, %f144, %f161;
	selp.f32 	%f597, %f143, %f162, %p14;
	max.f32 	%f590, %f590, %f597;
$L__BB131_16:
	cvt.u64.u32 	%rd52, %r31;
	setp.le.s64 	%p15, %rd32, %rd52;
	mov.f32 	%f599, 0fFF800000;
	@%p15 bra 	$L__BB131_18;
	ld.global.f32 	%f164, [%rd23+768];
	ld.global.u8 	%rs7, [%rd22+192];
	setp.eq.s16 	%p16, %rs7, 0;
	mul.f32 	%f165, %f144, %f164;
	selp.f32 	%f599, %f143, %f165, %p16;
	max.f32 	%f590, %f590, %f599;
$L__BB131_18:
	setp.le.s64 	%p17, %rd32, %rd5;
	mov.f32 	%f601, 0fFF800000;
	@%p17 bra 	$L__BB131_20;
	ld.global.f32 	%f167, [%rd23+896];
	ld.global.u8 	%rs8, [%rd22+224];
	setp.eq.s16 	%p18, %rs8, 0;
	mul.f32 	%f168, %f144, %f167;
	selp.f32 	%f601, %f143, %f168, %p18;
	max.f32 	%f590, %f590, %f601;
$L__BB131_20:
	setp.le.s64 	%p19, %rd32, %rd6;
	mov.f32 	%f603, 0fFF800000;
	@%p19 bra 	$L__BB131_22;
	ld.global.f32 	%f170, [%rd23+1024];
	ld.global.u8 	%rs9, [%rd22+256];
	setp.eq.s16 	%p20, %rs9, 0;
	mul.f32 	%f171, %f144, %f170;
	selp.f32 	%f603, %f143, %f171, %p20;
	max.f32 	%f590, %f590, %f603;
$L__BB131_22:
	setp.le.s64 	%p21, %rd32, %rd7;
	mov.f32 	%f605, 0fFF800000;
	@%p21 bra 	$L__BB131_24;
	ld.global.f32 	%f173, [%rd23+1152];
	ld.global.u8 	%rs10, [%rd22+288];
	setp.eq.s16 	%p22, %rs10, 0;
	mul.f32 	%f174, %f144, %f173;
	selp.f32 	%f605, %f143, %f174, %p22;
	max.f32 	%f590, %f590, %f605;
$L__BB131_24:
	setp.le.s64 	%p23, %rd32, %rd8;
	mov.f32 	%f607, 0fFF800000;
	@%p23 bra 	$L__BB131_26;
	ld.global.f32 	%f176, [%rd23+1280];
	ld.global.u8 	%rs11, [%rd22+320];
	setp.eq.s16 	%p24, %rs11, 0;
	mul.f32 	%f177, %f144, %f176;
	selp.f32 	%f607, %f143, %f177, %p24;
	max.f32 	%f590, %f590, %f607;
$L__BB131_26:
	setp.le.s64 	%p25, %rd32, %rd9;
	mov.f32 	%f609, 0fFF800000;
	@%p25 bra 	$L__BB131_28;
	ld.global.f32 	%f179, [%rd23+1408];
	ld.global.u8 	%rs12, [%rd22+352];
	setp.eq.s16 	%p26, %rs12, 0;
	mul.f32 	%f180, %f144, %f179;
	selp.f32 	%f609, %f143, %f180, %p26;
	max.f32 	%f590, %f590, %f609;
$L__BB131_28:
	setp.le.s64 	%p27, %rd32, %rd10;
	mov.f32 	%f611, 0fFF800000;
	@%p27 bra 	$L__BB131_30;
	ld.global.f32 	%f182, [%rd23+1536];
	ld.global.u8 	%rs13, [%rd22+384];
	setp.eq.s16 	%p28, %rs13, 0;
	mul.f32 	%f183, %f144, %f182;
	selp.f32 	%f611, %f143, %f183, %p28;
	max.f32 	%f590, %f590, %f611;
$L__BB131_30:
	setp.le.s64 	%p29, %rd32, %rd11;
	mov.f32 	%f613, 0fFF800000;
	@%p29 bra 	$L__BB131_32;
	ld.global.f32 	%f185, [%rd23+1664];
	ld.global.u8 	%rs14, [%rd22+416];
	setp.eq.s16 	%p30, %rs14, 0;
	mul.f32 	%f186, %f144, %f185;
	selp.f32 	%f613, %f143, %f186, %p30;
	max.f32 	%f590, %f590, %f613;
$L__BB131_32:
	setp.le.s64 	%p31, %rd32, %rd12;
	mov.f32 	%f615, 0fFF800000;
	@%p31 bra 	$L__BB131_34;
	ld.global.f32 	%f188, [%rd23+1792];
	ld.global.u8 	%rs15, [%rd22+448];
	setp.eq.s16 	%p32, %rs15, 0;
	mul.f32 	%f189, %f144, %f188;
	selp.f32 	%f615, %f143, %f189, %p32;
	max.f32 	%f590, %f590, %f615;
$L__BB131_34:
	setp.le.s64 	%p33, %rd32, %rd13;
	mov.f32 	%f617, 0fFF800000;
	@%p33 bra 	$L__BB131_36;
	ld.global.f32 	%f191, [%rd23+1920];
	ld.global.u8 	%rs16, [%rd22+480];
	setp.eq.s16 	%p34, %rs16, 0;
	mul.f32 	%f192, %f144, %f191;
	selp.f32 	%f617, %f143, %f192, %p34;
	max.f32 	%f590, %f590, %f617;
$L__BB131_36:
	setp.le.s64 	%p35, %rd32, %rd14;
	mov.f32 	%f619, 0fFF800000;
	@%p35 bra 	$L__BB131_38;
	ld.global.f32 	%f194, [%rd23+2048];
	ld.global.u8 	%rs17, [%rd22+512];
	setp.eq.s16 	%p36, %rs17, 0;
	mul.f32 	%f195, %f144, %f194;
	selp.f32 	%f619, %f143, %f195, %p36;
	max.f32 	%f590, %f590, %f619;
$L__BB131_38:
	setp.le.s64 	%p37, %rd32, %rd15;
	mov.f32 	%f621, 0fFF800000;
	@%p37 bra 	$L__BB131_40;
	ld.global.f32 	%f197, [%rd23+2176];
	ld.global.u8 	%rs18, [%rd22+544];
	setp.eq.s16 	%p38, %rs18, 0;
	mul.f32 	%f198, %f144, %f197;
	selp.f32 	%f621, %f143, %f198, %p38;
	max.f32 	%f590, %f590, %f621;
$L__BB131_40:
	cvt.u64.u32 	%rd53, %r33;
	setp.le.s64 	%p39, %rd32, %rd53;
	mov.f32 	%f623, 0fFF800000;
	@%p39 bra 	$L__BB131_42;
	ld.global.f32 	%f200, [%rd23+2304];
	ld.global.u8 	%rs19, [%rd22+576];
	setp.eq.s16 	%p40, %rs19, 0;
	mul.f32 	%f201, %f144, %f200;
	selp.f32 	%f623, %f143, %f201, %p40;
	max.f32 	%f590, %f590, %f623;
$L__BB131_42:
	mov.u32 	%r34, %tid.x;
	add.s32 	%r35, %r34, 608;
	cvt.u64.u32 	%rd54, %r35;
	setp.le.s64 	%p41, %rd32, %rd54;
	mov.f32 	%f625, 0fFF800000;
	@%p41 bra 	$L__BB131_44;
	ld.global.f32 	%f203, [%rd23+2432];
	ld.global.u8 	%rs20, [%rd22+608];
	setp.eq.s16 	%p42, %rs20, 0;
	mul.f32 	%f204, %f144, %f203;
	selp.f32 	%f625, %f143, %f204, %p42;
	max.f32 	%f590, %f590, %f625;
$L__BB131_44:
	mov.u32 	%r36, %tid.x;
	add.s32 	%r37, %r36, 640;
	cvt.u64.u32 	%rd55, %r37;
	setp.le.s64 	%p43, %rd32, %rd55;
	mov.f32 	%f627, 0fFF800000;
	@%p43 bra 	$L__BB131_46;
	ld.global.f32 	%f206, [%rd23+2560];
	ld.global.u8 	%rs21, [%rd22+640];
	setp.eq.s16 	%p44, %rs21, 0;
	mul.f32 	%f207, %f144, %f206;
	selp.f32 	%f627, %f143, %f207, %p44;
	max.f32 	%f590, %f590, %f627;
$L__BB131_46:
	mov.u32 	%r38, %tid.x;
	add.s32 	%r39, %r38, 672;
	cvt.u64.u32 	%rd56, %r39;
	setp.le.s64 	%p45, %rd32, %rd56;
	mov.f32 	%f629, 0fFF800000;
	@%p45 bra 	$L__BB131_48;
	ld.global.f32 	%f209, [%rd23+2688];
	ld.global.u8 	%rs22, [%rd22+672];
	setp.eq.s16 	%p46, %rs22, 0;
	mul.f32 	%f210, %f144, %f209;
	selp.f32 	%f629, %f143, %f210, %p46;
	max.f32 	%f590, %f590, %f629;
$L__BB131_48:
	mov.u32 	%r40, %tid.x;
	add.s32 	%r41, %r40, 704;
	cvt.u64.u32 	%rd57, %r41;
	setp.le.s64 	%p47, %rd32, %rd57;
	mov.f32 	%f631, 0fFF800000;
	@%p47 bra 	$L__BB131_50;
	ld.global.f32 	%f212, [%rd23+2816];
	ld.global.u8 	%rs23, [%rd22+704];
	setp.eq.s16 	%p48, %rs23, 0;
	mul.f32 	%f213, %f144, %f212;
	selp.f32 	%f631, %f143, %f213, %p48;
	max.f32 	%f590, %f590, %f631;
$L__BB131_50:
	setp.le.s64 	%p49, %rd32, %rd16;
	mov.f32 	%f633, 0fFF800000;
	@%p49 bra 	$L__BB131_52;
	ld.global.f32 	%f215, [%rd23+2944];
	ld.global.u8 	%rs24, [%rd22+736];
	setp.eq.s16 	%p50, %rs24, 0;
	mul.f32 	%f216, %f144, %f215;
	selp.f32 	%f633, %f143, %f216, %p50;
	max.f32 	%f590, %f590, %f633;
$L__BB131_52:
	setp.le.s64 	%p51, %rd32, %rd17;
	mov.f32 	%f635, 0fFF800000;
	@%p51 bra 	$L__BB131_54;
	ld.global.f32 	%f218, [%rd23+3072];
	ld.global.u8 	%rs25, [%rd22+768];
	setp.eq.s16 	%p52, %rs25, 0;
	mul.f32 	%f219, %f144, %f218;
	selp.f32 	%f635, %f143, %f219, %p52;
	max.f32 	%f590, %f590, %f635;
$L__BB131_54:
	setp.le.s64 	%p53, %rd32, %rd18;
	mov.f32 	%f637, 0fFF800000;
	@%p53 bra 	$L__BB131_56;
	ld.global.f32 	%f221, [%rd23+3200];
	ld.global.u8 	%rs26, [%rd22+800];
	setp.eq.s16 	%p54, %rs26, 0;
	mul.f32 	%f222, %f144, %f221;
	selp.f32 	%f637, %f143, %f222, %p54;
	max.f32 	%f590, %f590, %f637;
$L__BB131_56:
	setp.le.s64 	%p55, %rd32, %rd19;
	mov.f32 	%f639, 0fFF800000;
	@%p55 bra 	$L__BB131_58;
	ld.global.f32 	%f224, [%rd23+3328];
	ld.global.u8 	%rs27, [%rd22+832];
	setp.eq.s16 	%p56, %rs27, 0;
	mul.f32 	%f225, %f144, %f224;
	selp.f32 	%f639, %f143, %f225, %p56;
	max.f32 	%f590, %f590, %f639;
$L__BB131_58:
	setp.le.s64 	%p57, %rd32, %rd20;
	mov.f32 	%f641, 0fFF800000;
	@%p57 bra 	$L__BB131_60;
	ld.global.f32 	%f227, [%rd23+3456];
	ld.global.u8 	%rs28, [%rd22+864];
	setp.eq.s16 	%p58, %rs28, 0;
	mul.f32 	%f228, %f144, %f227;
	selp.f32 	%f641, %f143, %f228, %p58;
	max.f32 	%f590, %f590, %f641;
$L__BB131_60:
	setp.le.s64 	%p59, %rd32, %rd2;
	mov.b32 	%r42, %f590;
	shfl.sync.bfly.b32	%r43|%p60, %r42, 16, 31, -1;
	mov.b32 	%f229, %r43;
	max.f32 	%f230, %f590, %f229;
	mov.b32 	%r44, %f230;
	shfl.sync.bfly.b32	%r45|%p61, %r44, 8, 31, -1;
	mov.b32 	%f231, %r45;
	max.f32 	%f232, %f230, %f231;
	mov.b32 	%r46, %f232;
	shfl.sync.bfly.b32	%r47|%p62, %r46, 4, 31, -1;
	mov.b32 	%f233, %r47;
	max.f32 	%f234, %f232, %f233;
	mov.b32 	%r48, %f234;
	shfl.sync.bfly.b32	%r49|%p63, %r48, 2, 31, -1;
	mov.b32 	%f235, %r49;
	max.f32 	%f236, %f234, %f235;
	mov.b32 	%r50, %f236;
	shfl.sync.bfly.b32	%r51|%p64, %r50, 1, 31, -1;
	mov.b32 	%f237, %r51;
	max.f32 	%f238, %f236, %f237;
	sub.f32 	%f239, %f587, %f238;
	fma.rn.f32 	%f240, %f239, 0f3BBB989D, 0f3F000000;
	cvt.sat.f32.f32 	%f241, %f240;
	mov.f32 	%f242, 0f4B400001;
	mov.f32 	%f243, 0f437C0000;
	fma.rm.f32 	%f244, %f241, %f243, %f242;
	add.f32 	%f245, %f244, 0fCB40007F;
	neg.f32 	%f246, %f245;
	fma.rn.f32 	%f247, %f239, 0f3FB8AA3B, %f246;
	fma.rn.f32 	%f248, %f239, 0f32A57060, %f247;
	mov.b32 	%r52, %f244;
	shl.b32 	%r53, %r52, 23;
	mov.b32 	%f249, %r53;
	ex2.approx.ftz.f32 	%f250, %f248;
	mul.f32 	%f251, %f250, %f249;
	add.f32 	%f252, %f251, 0f00000000;
	sub.f32 	%f253, %f589, %f238;
	fma.rn.f32 	%f254, %f253, 0f3BBB989D, 0f3F000000;
	cvt.sat.f32.f32 	%f255, %f254;
	fma.rm.f32 	%f256, %f255, %f243, %f242;
	add.f32 	%f257, %f256, 0fCB40007F;
	neg.f32 	%f258, %f257;
	fma.rn.f32 	%f259, %f253, 0f3FB8AA3B, %f258;
	fma.rn.f32 	%f260, %f253, 0f32A57060, %f259;
	mov.b32 	%r54, %f256;
	shl.b32 	%r55, %r54, 23;
	mov.b32 	%f261, %r55;
	ex2.approx.ftz.f32 	%f262, %f260;
	mul.f32 	%f263, %f262, %f261;
	add.f32 	%f264, %f252, %f263;
	sub.f32 	%f265, %f591, %f238;
	fma.rn.f32 	%f266, %f265, 0f3BBB989D, 0f3F000000;
	cvt.sat.f32.f32 	%f267, %f266;
	fma.rm.f32 	%f268, %f267, %f243, %f242;
	add.f32 	%f269, %f268, 0fCB40007F;
	neg.f32 	%f270, %f269;
	fma.rn.f32 	%f271, %f265, 0f3FB8AA3B, %f270;
	fma.rn.f32 	%f272, %f265, 0f32A57060, %f271;
	mov.b32 	%r56, %f268;
	shl.b32 	%r57, %r56, 23;
	mov.b32 	%f273, %r57;
	ex2.approx.ftz.f32 	%f274, %f272;
	mul.f32 	%f275, %f274, %f273;
	add.f32 	%f276, %f264, %f275;
	sub.f32 	%f277, %f593, %f238;
	fma.rn.f32 	%f278, %f277, 0f3BBB989D, 0f3F000000;
	cvt.sat.f32.f32 	%f279, %f278;
	fma.rm.f32 	%f280, %f279, %f243, %f242;
	add.f32 	%f281, %f280, 0fCB40007F;
	neg.f32 	%f282, %f281;
	fma.rn.f32 	%f283, %f277, 0f3FB8AA3B, %f282;
	fma.rn.f32 	%f284, %f277, 0f32A57060, %f283;
	mov.b32 	%r58, %f280;
	shl.b32 	%r59, %r58, 23;
	mov.b32 	%f285, %r59;
	ex2.approx.ftz.f32 	%f286, %f284;
	mul.f32 	%f287, %f286, %f285;
	add.f32 	%f288, %f276, %f287;
	sub.f32 	%f289, %f595, %f238;
	fma.rn.f32 	%f290, %f289, 0f3BBB989D, 0f3F000000;
	cvt.sat.f32.f32 	%f291, %f290;
	fma.rm.f32 	%f292, %f291, %f243, %f242;
	add.f32 	%f293, %f292, 0fCB40007F;
	neg.f32 	%f294, %f293;
	fma.rn.f32 	%f295, %f289, 0f3FB8AA3B, %f294;
	fma.rn.f32 	%f296, %f289, 0f32A57060, %f295;
	mov.b32 	%r60, %f292;
	shl.b32 	%r61, %r60, 23;
	mov.b32 	%f297, %r61;
	ex2.approx.ftz.f32 	%f298, %f296;
	mul.f32 	%f299, %f298, %f297;
	add.f32 	%f300, %f288, %f299;
	sub.f32 	%f301, %f597, %f238;
	fma.rn.f32 	%f302, %f301, 0f3BBB989D, 0f3F000000;
	cvt.sat.f32.f32 	%f303, %f302;
	fma.rm.f32 	%f304, %f303, %f243, %f242;
	add.f32 	%f305, %f304, 0fCB40007F;
	neg.f32 	%f306, %f305;
	fma.rn.f32 	%f307, %f301, 0f3FB8AA3B, %f306;
	fma.rn.f32 	%f308, %f301, 0f32A57060, %f307;
	mov.b32 	%r62, %f304;
	shl.b32 	%r63, %r62, 23;
	mov.b32 	%f309, %r63;
	ex2.approx.ftz.f32 	%f310, %f308;
	mul.f32 	%f311, %f310, %f309;
	add.f32 	%f312, %f300, %f311;
	sub.f32 	%f313, %f599, %f238;
	fma.rn.f32 	%f314, %f313, 0f3BBB989D, 0f3F000000;
	cvt.sat.f32.f32 	%f315, %f314;
	fma.rm.f32 	%f316, %f315, %f243, %f242;
	add.f32 	%f317, %f316, 0fCB40007F;
	neg.f32 	%f318, %f317;
	fma.rn.f32 	%f319, %f313, 0f3FB8AA3B, %f318;
	fma.rn.f32 	%f320, %f313, 0f32A57060, %f319;
	mov.b32 	%r64, %f316;
	shl.b32 	%r65, %r64, 23;
	mov.b32 	%f321, %r65;
	ex2.approx.ftz.f32 	%f322, %f320;
	mul.f32 	%f323, %f322, %f321;
	add.f32 	%f324, %f312, %f323;
	sub.f32 	%f325, %f601, %f238;
	fma.rn.f32 	%f326, %f325, 0f3BBB989D, 0f3F000000;
	cvt.sat.f32.f32 	%f327, %f326;
	fma.rm.f32 	%f328, %f327, %f243, %f242;
	add.f32 	%f329, %f328, 0fCB40007F;
	neg.f32 	%f330, %f329;
	fma.rn.f32 	%f331, %f325, 0f3FB8AA3B, %f330;
	fma.rn.f32 	%f332, %f325, 0f32A57060, %f331;
	mov.b32 	%r66, %f328;
	shl.b32 	%r67, %r66, 23;
	mov.b32 	%f333, %r67;
	ex2.approx.ftz.f32 	%f334, %f332;
	mul.f32 	%f335, %f334, %f333;
	add.f32 	%f336, %f324, %f335;
	sub.f32 	%f337, %f603, %f238;
	fma.rn.f32 	%f338, %f337, 0f3BBB989D, 0f3F000000;
	cvt.sat.f32.f32 	%f339, %f338;
	fma.rm.f32 	%f340, %f339, %f243, %f242;
	add.f32 	%f341, %f340, 0fCB40007F;
	neg.f32 	%f342, %f341;
	fma.rn.f32 	%f343, %f337, 0f3FB8AA3B, %f342;
	fma.rn.f32 	%f344, %f337, 0f32A57060, %f343;
	mov.b32 	%r68, %f340;
	shl.b32 	%r69, %r68, 23;
	mov.b32 	%f345, %r69;
	ex2.approx.ftz.f32 	%f346, %f344;
	mul.f32 	%f347, %f346, %f345;
	add.f32 	%f348, %f336, %f347;
	sub.f32 	%f349, %f605, %f238;
	fma.rn.f32 	%f350, %f349, 0f3BBB989D, 0f3F000000;
	cvt.sat.f32.f32 	%f351, %f350;
	fma.rm.f32 	%f352, %f351, %f243, %f242;
	add.f32 	%f353, %f352, 0fCB40007F;
	neg.f32 	%f354, %f353;
	fma.rn.f32 	%f355, %f349, 0f3FB8AA3B, %f354;
	fma.rn.f32 	%f356, %f349, 0f32A57060, %f355;
	mov.b32 	%r70, %f352;
	shl.b32 	%r71, %r70, 23;
	mov.b32 	%f357, %r71;
	ex2.approx.ftz.f32 	%f358, %f356;
	mul.f32 	%f359, %f358, %f357;
	add.f32 	%f360, %f348, %f359;
	sub.f32 	%f361, %f607, %f238;
	fma.rn.f32 	%f362, %f361, 0f3BBB989D, 0f3F000000;
	cvt.sat.f32.f32 	%f363, %f362;
	fma.rm.f32 	%f364, %f363, %f243, %f242;
	add.f32 	%f365, %f364, 0fCB40007F;
	neg.f32 	%f366, %f365;
	fma.rn.f32 	%f367, %f361, 0f3FB8AA3B, %f366;
	fma.rn.f32 	%f368, %f361, 0f32A57060, %f367;
	mov.b32 	%r72, %f364;
	shl.b32 	%r73, %r72, 23;
	mov.b32 	%f369, %r73;
	ex2.approx.ftz.f32 	%f370, %f368;
	mul.f32 	%f371, %f370, %f369;
	add.f32 	%f372, %f360, %f371;
	sub.f32 	%f373, %f609, %f238;
	fma.rn.f32 	%f374, %f373, 0f3BBB989D, 0f3F000000;
	cvt.sat.f32.f32 	%f375, %f374;
	fma.rm.f32 	%f376, %f375, %f243, %f242;
	add.f32 	%f377, %f376, 0fCB40007F;
	neg.f32 	%f378, %f377;
	fma.rn.f32 	%f379, %f373, 0f3FB8AA3B, %f378;
	fma.rn.f32 	%f380, %f373, 0f32A57060, %f379;
	mov.b32 	%r74, %f376;
	shl.b32 	%r75, %r74, 23;
	mov.b32 	%f381, %r75;
	ex2.approx.ftz.f32 	%f382, %f380;
	mul.f32 	%f383, %f382, %f381;
	add.f32 	%f384, %f372, %f383;
	sub.f32 	%f385, %f611, %f238;
	fma.rn.f32 	%f386, %f385, 0f3BBB989D, 0f3F000000;
	cvt.sat.f32.f32 	%f387, %f386;
	fma.rm.f32 	%f388, %f387, %f243, %f242;
	add.f32 	%f389, %f388, 0fCB40007F;
	neg.f32 	%f390, %f389;
	fma.rn.f32 	%f391, %f385, 0f3FB8AA3B, %f390;
	fma.rn.f32 	%f392, %f385, 0f32A57060, %f391;
	mov.b32 	%r76, %f388;
	shl.b32 	%r77, %r76, 23;
	mov.b32 	%f393, %r77;
	ex2.approx.ftz.f32 	%f394, %f392;
	mul.f32 	%f395, %f394, %f393;
	add.f32 	%f396, %f384, %f395;
	sub.f32 	%f397, %f613, %f238;
	fma.rn.f32 	%f398, %f397, 0f3BBB989D, 0f3F000000;
	cvt.sat.f32.f32 	%f399, %f398;
	fma.rm.f32 	%f400, %f399, %f243, %f242;
	add.f32 	%f401, %f400, 0fCB40007F;
	neg.f32 	%f402, %f401;
	fma.rn.f32 	%f403, %f397, 0f3FB8AA3B, %f402;
	fma.rn.f32 	%f404, %f397, 0f32A57060, %f403;
	mov.b32 	%r78, %f400;
	shl.b32 	%r79, %r78, 23;
	mov.b32 	%f405, %r79;
	ex2.approx.ftz.f32 	%f406, %f404;
	mul.f32 	%f407, %f406, %f405;
	add.f32 	%f408, %f396, %f407;
	sub.f32 	%f409, %f615, %f238;
	fma.rn.f32 	%f410, %f409, 0f3BBB989D, 0f3F000000;
	cvt.sat.f32.f32 	%f411, %f410;
	fma.rm.f32 	%f412, %f411, %f243, %f242;
	add.f32 	%f413, %f412, 0fCB40007F;
	neg.f32 	%f414, %f413;
	fma.rn.f32 	%f415, %f409, 0f3FB8AA3B, %f414;
	fma.rn.f32 	%f416, %f409, 0f32A57060, %f415;
	mov.b32 	%r80, %f412;
	shl.b32 	%r81, %r80, 23;
	mov.b32 	%f417, %r81;
	ex2.approx.ftz.f32 	%f418, %f416;
	mul.f32 	%f419, %f418, %f417;
	add.f32 	%f420, %f408, %f419;
	sub.f32 	%f421, %f617, %f238;
	fma.rn.f32 	%f422, %f421, 0f3BBB989D, 0f3F000000;
	cvt.sat.f32.f32 	%f423, %f422;
	fma.rm.f32 	%f424, %f423, %f243, %f242;
	add.f32 	%f425, %f424, 0fCB40007F;
	neg.f32 	%f426, %f425;
	fma.rn.f32 	%f427, %f421, 0f3FB8AA3B, %f426;
	fma.rn.f32 	%f428, %f421, 0f32A57060, %f427;
	mov.b32 	%r82, %f424;
	shl.b32 	%r83, %r82, 23;
	mov.b32 	%f429, %r83;
	ex2.approx.ftz.f32 	%f430, %f428;
	mul.f32 	%f431, %f430, %f429;
	add.f32 	%f432, %f420, %f431;
	sub.f32 	%f433, %f619, %f238;
	fma.rn.f32 	%f434, %f433, 0f3BBB989D, 0f3F000000;
	cvt.sat.f32.f32 	%f435, %f434;
	fma.rm.f32 	%f436, %f435, %f243, %f242;
	add.f32 	%f437, %f436, 0fCB40007F;
	neg.f32 	%f438, %f437;
	fma.rn.f32 	%f439, %f433, 0f3FB8AA3B, %f438;
	fma.rn.f32 	%f440, %f433, 0f32A57060, %f439;
	mov.b32 	%r84, %f436;
	shl.b32 	%r85, %r84, 23;
	mov.b32 	%f441, %r85;
	ex2.approx.ftz.f32 	%f442, %f440;
	mul.f32 	%f443, %f442, %f441;
	add.f32 	%f444, %f432, %f443;
	sub.f32 	%f445, %f621, %f238;
	fma.rn.f32 	%f446, %f445, 0f3BBB989D, 0f3F000000;
	cvt.sat.f32.f32 	%f447, %f446;
	fma.rm.f32 	%f448, %f447, %f243, %f242;
	add.f32 	%f449, %f448, 0fCB40007F;
	neg.f32 	%f450, %f449;
	fma.rn.f32 	%f451, %f445, 0f3FB8AA3B, %f450;
	fma.rn.f32 	%f452, %f445, 0f32A57060, %f451;
	mov.b32 	%r86, %f448;
	shl.b32 	%r87, %r86, 23;
	mov.b32 	%f453, %r87;
	ex2.approx.ftz.f32 	%f454, %f452;
	mul.f32 	%f455, %f454, %f453;
	add.f32 	%f456, %f444, %f455;
	sub.f32 	%f457, %f623, %f238;
	fma.rn.f32 	%f458, %f457, 0f3BBB989D, 0f3F000000;
	cvt.sat.f32.f32 	%f459, %f458;
	fma.rm.f32 	%f460, %f459, %f243, %f242;
	add.f32 	%f461, %f460, 0fCB40007F;
	neg.f32 	%f462, %f461;
	fma.rn.f32 	%f463, %f457, 0f3FB8AA3B, %f462;
	fma.rn.f32 	%f464, %f457, 0f32A57060, %f463;
	mov.b32 	%r88, %f460;
	shl.b32 	%r89, %r88, 23;
	mov.b32 	%f465, %r89;
	ex2.approx.ftz.f32 	%f466, %f464;
	mul.f32 	%f467, %f466, %f465;
	add.f32 	%f468, %f456, %f467;
	sub.f32 	%f469, %f625, %f238;
	fma.rn.f32 	%f470, %f469, 0f3BBB989D, 0f3F000000;
	cvt.sat.f32.f32 	%f471, %f470;
	fma.rm.f32 	%f472, %f471, %f243, %f242;
	add.f32 	%f473, %f472, 0fCB40007F;
	neg.f32 	%f474, %f473;
	fma.rn.f32 	%f475, %f469, 0f3FB8AA3B, %f474;
	fma.rn.f32 	%f476, %f469, 0f32A57060, %f475;
	mov.b32 	%r90, %f472;
	shl.b32 	%r91, %r90, 23;
	mov.b32 	%f477, %r91;
	ex2.approx.ftz.f32 	%f478, %f476;
	mul.f32 	%f479, %f478, %f477;
	add.f32 	%f480, %f468, %f479;
	sub.f32 	%f481, %f627, %f238;
	fma.rn.f32 	%f482, %f481, 0f3BBB989D, 0f3F000000;
	cvt.sat.f32.f32 	%f483, %f482;
	fma.rm.f32 	%f484, %f483, %f243, %f242;
	add.f32 	%f485, %f484, 0fCB40007F;
	neg.f32 	%f486, %f485;
	fma.rn.f32 	%f487, %f481, 0f3FB8AA3B, %f486;
	fma.rn.f32 	%f488, %f481, 0f32A57060, %f487;
	mov.b32 	%r92, %f484;
	shl.b32 	%r93, %r92, 23;
	mov.b32 	%f489, %r93;
	ex2.approx.ftz.f32 	%f490, %f488;
	mul.f32 	%f491, %f490, %f489;
	add.f32 	%f492, %f480, %f491;
	sub.f32 	%f493, %f629, %f238;
	fma.rn.f32 	%f494, %f493, 0f3BBB989D, 0f3F000000;
	cvt.sat.f32.f32 	%f495, %f494;
	fma.rm.f32 	%f496, %f495, %f243, %f242;
	add.f32 	%f497, %f496, 0fCB40007F;
	neg.f32 	%f498, %f497;
	fma.rn.f32 	%f499, %f493, 0f3FB8AA3B, %f498;
	fma.rn.f32 	%f500, %f493, 0f32A57060, %f499;
	mov.b32 	%r94, %f496;
	shl.b32 	%r95, %r94, 23;
	mov.b32 	%f501, %r95;
	ex2.approx.ftz.f32 	%f502, %f500;
	mul.f32 	%f503, %f502, %f501;
	add.f32 	%f504, %f492, %f503;
	sub.f32 	%f505, %f631, %f238;
	fma.rn.f32 	%f506, %f505, 0f3BBB989D, 0f3F000000;
	cvt.sat.f32.f32 	%f507, %f506;
	fma.rm.f32 	%f508, %f507, %f243, %f242;
	add.f32 	%f509, %f508, 0fCB40007F;
	neg.f32 	%f510, %f509;
	fma.rn.f32 	%f511, %f505, 0f3FB8AA3B, %f510;
	fma.rn.f32 	%f512, %f505, 0f32A57060, %f511;
	mov.b32 	%r96, %f508;
	shl.b32 	%r97, %r96, 23;
	mov.b32 	%f513, %r97;
	ex2.approx.ftz.f32 	%f514, %f512;
	mul.f32 	%f515, %f514, %f513;
	add.f32 	%f516, %f504, %f515;
	sub.f32 	%f517, %f633, %f238;
	fma.rn.f32 	%f518, %f517, 0f3BBB989D, 0f3F000000;
	cvt.sat.f32.f32 	%f519, %f518;
	fma.rm.f32 	%f520, %f519, %f243, %f242;
	add.f32 	%f521, %f520, 0fCB40007F;
	neg.f32 	%f522, %f521;
	fma.rn.f32 	%f523, %f517, 0f3FB8AA3B, %f522;
	fma.rn.f32 	%f524, %f517, 0f32A57060, %f523;
	mov.b32 	%r98, %f520;
	shl.b32 	%r99, %r98, 23;
	mov.b32 	%f525, %r99;
	ex2.approx.ftz.f32 	%f526, %f524;
	mul.f32 	%f527, %f526, %f525;
	add.f32 	%f528, %f516, %f527;
	sub.f32 	%f529, %f635, %f238;
	fma.rn.f32 	%f530, %f529, 0f3BBB989D, 0f3F000000;
	cvt.sat.f32.f32 	%f531, %f530;
	fma.rm.f32 	%f532, %f531, %f243, %f242;
	add.f32 	%f533, %f532, 0fCB40007F;
	neg.f32 	%f534, %f533;
	fma.rn.f32 	%f535, %f529, 0f3FB8AA3B, %f534;
	fma.rn.f32 	%f536, %f529, 0f32A57060, %f535;
	mov.b32 	%r100, %f532;
	shl.b32 	%r101, %r100, 23;
	mov.b32 	%f537, %r101;
	ex2.approx.ftz.f32 	%f538, %f536;
	mul.f32 	%f539, %f538, %f537;
	add.f32 	%f540, %f528, %f539;
	sub.f32 	%f541, %f637, %f238;
	fma.rn.f32 	%f542, %f541, 0f3BBB989D, 0f3F000000;
	cvt.sat.f32.f32 	%f543, %f542;
	fma.rm.f32 	%f544, %f543, %f243, %f242;
	add.f32 	%f545, %f544, 0fCB40007F;
	neg.f32 	%f546, %f545;
	fma.rn.f32 	%f547, %f541, 0f3FB8AA3B, %f546;
	fma.rn.f32 	%f548, %f541, 0f32A57060, %f547;
	mov.b32 	%r102, %f544;
	shl.b32 	%r103, %r102, 23;
	mov.b32 	%f549, %r103;
	ex2.approx.ftz.f32 	%f550, %f548;
	mul.f32 	%f551, %f550, %f549;
	add.f32 	%f552, %f540, %f551;
	sub.f32 	%f553, %f639, %f238;
	fma.rn.f32 	%f554, %f553, 0f3BBB989D, 0f3F000000;
	cvt.sat.f32.f32 	%f555, %f554;
	fma.rm.f32 	%f556, %f555, %f243, %f242;
	add.f32 	%f557, %f556, 0fCB40007F;
	neg.f32 	%f558, %f557;
	fma.rn.f32 	%f559, %f553, 0f3FB8AA3B, %f558;
	fma.rn.f32 	%f560, %f553, 0f32A57060, %f559;
	mov.b32 	%r104, %f556;
	shl.b32 	%r105, %r104, 23;
	mov.b32 	%f561, %r105;
	ex2.approx.ftz.f32 	%f562, %f560;
	mul.f32 	%f563, %f562, %f561;
	add.f32 	%f564, %f552, %f563;
	sub.f32 	%f565, %f641, %f238;
	fma.rn.f32 	%f566, %f565, 0f3BBB989D, 0f3F000000;
	cvt.sat.f32.f32 	%f567, %f566;
	fma.rm.f32 	%f568, %f567, %f243, %f242;
	add.f32 	%f569, %f568, 0fCB40007F;
	neg.f32 	%f570, %f569;
	fma.rn.f32 	%f571, %f565, 0f3FB8AA3B, %f570;
	fma.rn.f32 	%f572, %f565, 0f32A57060, %f571;
	mov.b32 	%r106, %f568;
	shl.b32 	%r107, %r106, 23;
	mov.b32 	%f573, %r107;
	ex2.approx.ftz.f32 	%f574, %f572;
	mul.f32 	%f575, %f574, %f573;
	add.f32 	%f576, %f564, %f575;
	mov.b32 	%r108, %f576;
	shfl.sync.bfly.b32	%r109|%p65, %r108, 16, 31, -1;
	mov.b32 	%f577, %r109;
	add.f32 	%f578, %f576, %f577;
	mov.b32 	%r110, %f578;
	shfl.sync.bfly.b32	%r111|%p66, %r110, 8, 31, -1;
	mov.b32 	%f579, %r111;
	add.f32 	%f580, %f578, %f579;
	mov.b32 	%r112, %f580;
	shfl.sync.bfly.b32	%r113|%p67, %r112, 4, 31, -1;
	mov.b32 	%f581, %r113;
	add.f32 	%f582, %f580, %f581;
	mov.b32 	%r114, %f582;
	shfl.sync.bfly.b32	%r115|%p68, %r114, 2, 31, -1;
	mov.b32 	%f583, %r115;
	add.f32 	%f584, %f582, %f583;
	mov.b32 	%r116, %f584;
	shfl.sync.bfly.b32	%r117|%p69, %r116, 1, 31, -1;
	mov.b32 	%f585, %r117;
	add.f32 	%f586, %f584, %f585;
	div.rn.f32 	%f115, %f251, %f586;
	div.rn.f32 	%f116, %f263, %f586;
	div.rn.f32 	%f117, %f275, %f586;
	div.rn.f32 	%f118, %f287, %f586;
	div.rn.f32 	%f119, %f299, %f586;
	div.rn.f32 	%f120, %f311, %f586;
	div.rn.f32 	%f121, %f323, %f586;
	div.rn.f32 	%f122, %f335, %f586;
	div.rn.f32 	%f123, %f347, %f586;
	div.rn.f32 	%f124, %f359, %f586;
	div.rn.f32 	%f125, %f371, %f586;
	div.rn.f32 	%f126, %f383, %f586;
	div.rn.f32 	%f127, %f395, %f586;
	div.rn.f32 	%f128, %f407, %f586;
	div.rn.f32 	%f129, %f419, %f586;
	div.rn.f32 	%f130, %f431, %f586;
	div.rn.f32 	%f131, %f443, %f586;
	div.rn.f32 	%f132, %f455, %f586;
	div.rn.f32 	%f133, %f467, %f586;
	div.rn.f32 	%f134, %f479, %f586;
	div.rn.f32 	%f135, %f491, %f586;
	div.rn.f32 	%f136, %f503, %f586;
	div.rn.f32 	%f137, %f515, %f586;
	div.rn.f32 	%f138, %f527, %f586;
	div.rn.f32 	%f139, %f539, %f586;
	div.rn.f32 	%f140, %f551, %f586;
	div.rn.f32 	%f141, %f563, %f586;
	div.rn.f32 	%f142, %f575, %f586;
	mad.lo.s64 	%rd58, %rd73, %rd30, %rd2;
	cvta.to.global.u64 	%rd59, %rd29;
	shl.b64 	%rd60, %rd58, 2;
	add.s64 	%rd24, %rd59, %rd60;
	@%p59 bra 	$L__BB131_62;
	st.global.f32 	[%rd24], %f115;
$L__BB131_62:
	setp.le.s64 	%p70, %rd32, %rd3;
	@%p70 bra 	$L__BB131_64;
	st.global.f32 	[%rd24+128], %f116;
$L__BB131_64:
	setp.le.s64 	%p71, %rd32, %rd4;
	@%p71 bra 	$L__BB131_66;
	st.global.f32 	[%rd24+256], %f117;
$L__BB131_66:
	mov.u32 	%r118, %tid.x;
	add.s32 	%r119, %r118, 96;
	cvt.u64.u32 	%rd61, %r119;
	setp.le.s64 	%p72, %rd32, %rd61;
	@%p72 bra 	$L__BB131_68;
	st.global.f32 	[%rd24+384], %f118;
$L__BB131_68:
	mov.u32 	%r120, %tid.x;
	add.s32 	%r121, %r120, 128;
	cvt.u64.u32 	%rd62, %r121;
	setp.le.s64 	%p73, %rd32, %rd62;
	@%p73 bra 	$L__BB131_70;
	st.global.f32 	[%rd24+512], %f119;
$L__BB131_70:
	mov.u32 	%r122, %tid.x;
	add.s32 	%r123, %r122, 160;
	cvt.u64.u32 	%rd63, %r123;
	setp.le.s64 	%p74, %rd32, %rd63;
	@%p74 bra 	$L__BB131_72;
	st.global.f32 	[%rd24+640], %f120;
$L__BB131_72:
	mov.u32 	%r124, %tid.x;
	add.s32 	%r125, %r124, 192;
	cvt.u64.u32 	%rd64, %r125;
	setp.le.s64 	%p75, %rd32, %rd64;
	@%p75 bra 	$L__BB131_74;
	st.global.f32 	[%rd24+768], %f121;
$L__BB131_74:
	setp.le.s64 	%p76, %rd32, %rd5;
	@%p76 bra 	$L__BB131_76;
	st.global.f32 	[%rd24+896], %f122;
$L__BB131_76:
	setp.le.s64 	%p77, %rd32, %rd6;
	@%p77 bra 	$L__BB131_78;
	st.global.f32 	[%rd24+1024], %f123;
$L__BB131_78:
	setp.le.s64 	%p78, %rd32, %rd7;
	@%p78 bra 	$L__BB131_80;
	st.global.f32 	[%rd24+1152], %f124;
$L__BB131_80:
	setp.le.s64 	%p79, %rd32, %rd8;
	@%p79 bra 	$L__BB131_82;
	st.global.f32 	[%rd24+1280], %f125;
$L__BB131_82:
	setp.le.s64 	%p80, %rd32, %rd9;
	@%p80 bra 	$L__BB131_84;
	st.global.f32 	[%rd24+1408], %f126;
$L__BB131_84:
	setp.le.s64 	%p81, %rd32, %rd10;
	@%p81 bra 	$L__BB131_86;
	st.global.f32 	[%rd24+1536], %f127;
$L__BB131_86:
	setp.le.s64 	%p82, %rd32, %rd11;
	@%p82 bra 	$L__BB131_88;
	st.global.f32 	[%rd24+1664], %f128;
$L__BB131_88:
	setp.le.s64 	%p83, %rd32, %rd12;
	@%p83 bra 	$L__BB131_90;
	st.global.f32 	[%rd24+1792], %f129;
$L__BB131_90:
	setp.le.s64 	%p84, %rd32, %rd13;
	@%p84 bra 	$L__BB131_92;
	st.global.f32 	[%rd24+1920], %f130;
$L__BB131_92:
	setp.le.s64 	%p85, %rd32, %rd14;
	@%p85 bra 	$L__BB131_94;
	st.global.f32 	[%rd24+2048], %f131;
$L__BB131_94:
	setp.le.s64 	%p86, %rd32, %rd15;
	@%p86 bra 	$L__BB131_96;
	st.global.f32 	[%rd24+2176], %f132;
$L__BB131_96:
	mov.u32 	%r126, %tid.x;
	add.s32 	%r127, %r126, 576;
	cvt.u64.u32 	%rd65, %r127;
	setp.le.s64 	%p87, %rd32, %rd65;
	@%p87 bra 	$L__BB131_98;
	st.global.f32 	[%rd24+2304], %f133;
$L__BB131_98:
	add.s32 	%r129, %r126, 608;
	cvt.u64.u32 	%rd66, %r129;
	setp.le.s64 	%p88, %rd32, %rd66;
	@%p88 bra 	$L__BB131_100;
	st.global.f32 	[%rd24+2432], %f134;
$L__BB131_100:
	add.s32 	%r131, %r126, 640;
	cvt.u64.u32 	%rd67, %r131;
	setp.le.s64 	%p89, %rd32, %rd67;
	@%p89 bra 	$L__BB131_102;
	st.global.f32 	[%rd24+2560], %f135;
$L__BB131_102:
	add.s32 	%r133, %r126, 672;
	cvt.u64.u32 	%rd68, %r133;
	setp.le.s64 	%p90, %rd32, %rd68;
	@%p90 bra 	$L__BB131_104;
	st.global.f32 	[%rd24+2688], %f136;
$L__BB131_104:
	add.s32 	%r135, %r126, 704;
	cvt.u64.u32 	%rd69, %r135;
	setp.le.s64 	%p91, %rd32, %rd69;
	@%p91 bra 	$L__BB131_106;
	st.global.f32 	[%rd24+2816], %f137;
$L__BB131_106:
	setp.le.s64 	%p92, %rd32, %rd16;
	@%p92 bra 	$L__BB131_108;
	st.global.f32 	[%rd24+2944], %f138;
$L__BB131_108:
	setp.le.s64 	%p93, %rd32, %rd17;
	@%p93 bra 	$L__BB131_110;
	st.global.f32 	[%rd24+3072], %f139;
$L__BB131_110:
	setp.le.s64 	%p94, %rd32, %rd18;
	@%p94 bra 	$L__BB131_112;
	st.global.f32 	[%rd24+3200], %f140;
$L__BB131_112:
	setp.le.s64 	%p95, %rd32, %rd19;
	@%p95 bra 	$L__BB131_114;
	st.global.f32 	[%rd24+3328], %f141;
$L__BB131_114:
	setp.le.s64 	%p96, %rd32, %rd20;
	@%p96 bra 	$L__BB131_116;
	st.global.f32 	[%rd24+3456], %f142;
$L__BB131_116:
	ld.param.u64 	%rd72, [_Z15SoftmaxWarpImplI24ElementwiseScaleMaskLoadIffbE11DirectStoreIffEfLi1ELi28ELi32ELi1ELb1EL9Algorithm0EEvT_T0_ll_param_2];
	mov.u32 	%r136, %nctaid.x;
	mov.u32 	%r137, %ntid.y;
	mul.lo.s32 	%r138, %r136, %r137;
	cvt.s64.s32 	%rd70, %r138;
	add.s64 	%rd73, %rd73, %rd70;
	setp.lt.s64 	%p97, %rd73, %rd72;
	@%p97 bra 	$L__BB131_4;
$L__BB131_117:
	ret;

}
	// .globl	_Z15SoftmaxWarpImplI24ElementwiseScaleMaskLoadIffbE11DirectStoreIffEfLi1ELi29ELi32ELi1ELb0EL9Algorithm0EEvT_T0_ll
.visible .entry _Z15SoftmaxWarpImplI24ElementwiseScaleMaskLoadIffbE11DirectStoreIffEfLi1ELi29ELi32ELi1ELb0EL9Algorithm0EEvT_T0_ll(
	.param .align 8 .b8 _Z15SoftmaxWarpImplI24ElementwiseScaleMaskLoadIffbE11DirectStoreIffEfLi1ELi29ELi32ELi1ELb0EL9Algorithm0EEvT_T0_ll_param_0[32],
	.param .align 8 .b8 _Z15SoftmaxWarpImplI24ElementwiseScaleMaskLoadIffbE11DirectStoreIffEfLi1ELi29ELi32ELi1ELb0EL9Algorithm0EEvT_T0_ll_param_1[16],
	.param .u64 _Z15SoftmaxWarpImplI24ElementwiseScaleMaskLoadIffbE11DirectStoreIffEfLi1ELi29ELi32ELi1ELb0EL9Algorithm0EEvT_T0_ll_param_2,
	.param .u64 _Z15SoftmaxWarpImplI24ElementwiseScaleMaskLoadIffbE11DirectStoreIffEfLi1ELi29ELi32ELi1ELb0EL9Algorithm0EEvT_T0_ll_param_3
)
{
	.reg .pred 	%p<43>;
	.reg .b16 	%rs<30>;
	.reg .b32 	%r<86>;
	.reg .b32 	%f<518>;
	.reg .b64 	%rd<32>;

	ld.param.u64 	%rd14, [_Z15SoftmaxWarpImplI24ElementwiseScaleMaskLoadIffbE11DirectStoreIffEfLi1ELi29ELi32ELi1ELb0EL9Algorithm0EEvT_T0_ll_param_1+8];
	ld.param.u64 	%rd13, [_Z15SoftmaxWarpImplI24ElementwiseScaleMaskLoadIffbE11DirectStoreIffEfLi1ELi29ELi32ELi1ELb0EL9Algorithm0EEvT_T0_ll_param_1];
	ld.param.v2.f32 	{%f1, %f2}, [_Z15SoftmaxWarpImplI24ElementwiseScaleMaskLoadIffbE11DirectStoreIffEfLi1ELi29ELi32ELi1ELb0EL9Algorithm0EEvT_T0_ll_param_0+24];
	ld.param.u64 	%rd12, [_Z15SoftmaxWarpImplI24ElementwiseScaleMaskLoadIffbE11DirectStoreIffEfLi1ELi29ELi32ELi1ELb0EL9Algorithm0EEvT_T0_ll_param_0+16];
	ld.param.u64 	%rd11, [_Z15SoftmaxWarpImplI24ElementwiseScaleMaskLoadIffbE11DirectStoreIffEfLi1ELi29ELi32ELi1ELb0EL9Algorithm0EEvT_T0_ll_param_0+8];
	ld.param.u64 	%rd10, [_Z15SoftmaxWarpImplI24ElementwiseScaleMaskLoadIffbE11DirectStoreIffEfLi1ELi29ELi32ELi1ELb0EL9Algorithm0EEvT_T0_ll_param_0];
	ld.param.u64 	%rd15, [_Z15SoftmaxWarpImplI24ElementwiseScaleMaskLoadIffbE11DirectStoreIffEfLi1ELi29ELi32ELi1ELb0EL9Algorithm0EEvT_T0_ll_param_2];
	ld.param.u64 	%rd16, [_Z15SoftmaxWarpImplI24ElementwiseScaleMaskLoadIffbE11DirectStoreIffEfLi1ELi29ELi32ELi1ELb0EL9Algorithm0EEvT_T0_ll_param_3];
	setp.lt.s64 	%p1, %rd16, 929;
	@%p1 bra 	$L__BB132_2;
	mov.u64 	%rd17, $str;
	cvta.global.u64 	%rd18, %rd17;
	mov.u64 	%rd19, $str$1;
	cvta.global.u64 	%rd20, %rd19;
	mov.u64 	%rd21, __unnamed_133;
	cvta.global.u64 	%rd22, %rd21;
	{ // callseq 132, 0
	.param .b64 param0;
	st.param.b64 	[param0], %rd18;
	.param .b64 param1;
	st.param.b64 	[param1], %rd20;
	.param .b32 param2;
	st.param.b32 	[param2], 219;
	.param .b64 param3;
	st.param.b64 	[param3], %rd22;
	.param .b64 param4;
	st.param.b64 	[param4], 1;
	call.uni 
	__assertfail, 
	(
	param0, 
	param1, 
	param2, 
	param3, 
	param4
	);
	} // callseq 132
$L__BB132_2:
	mov.u32 	%r2, %ctaid.x;
	mov.u32 	%r3, %ntid.y;
	mov.u32 	%r4, %tid.y;
	mad.lo.s32 	%r5, %r2, %r3, %r4;
	mov.u32 	%r6, %nctaid.x;
	mul.lo.s32 	%r1, %r6, %r3;
	cvt.s64.s32 	%rd31, %r5;
	setp.le.s64 	%p2, %rd15, %rd31;
	@%p2 bra 	$L__BB132_5;
	mov.u32 	%r7, %tid.x;
	cvt.u64.u32 	%rd4, %r7;
	cvta.to.global.u64 	%rd5, %rd11;
	cvta.to.global.u64 	%rd6, %rd10;
	cvt.s64.s32 	%rd7, %r1;
$L__BB132_4:
	mad.lo.s64 	%rd23, %rd31, %rd12, %rd4;
	shl.b64 	%rd24, %rd23, 2;
	add.s64 	%rd25, %rd6, %rd24;
	ld.global.f32 	%f3, [%rd25];
	add.s64 	%rd26, %rd5, %rd23;
	ld.global.u8 	%rs1, [%rd26];
	setp.eq.s16 	%p3, %rs1, 0;
	mul.f32 	%f4, %f2, %f3;
	selp.f32 	%f5, %f1, %f4, %p3;
	max.f32 	%f6, %f5, 0fFF800000;
	ld.global.f32 	%f7, [%rd25+128];
	ld.global.u8 	%rs2, [%rd26+32];
	setp.eq.s16 	%p4, %rs2, 0;
	mul.f32 	%f8, %f2, %f7;
	selp.f32 	%f9, %f1, %f8, %p4;
	max.f32 	%f10, %f6, %f9;
	ld.global.f32 	%f11, [%rd25+256];
	ld.global.u8 	%rs3, [%rd26+64];
	setp.eq.s16 	%p5, %rs3, 0;
	mul.f32 	%f12, %f2, %f11;
	selp.f32 	%f13, %f1, %f12, %p5;
	max.f32 	%f14, %f10, %f13;
	ld.global.f32 	%f15, [%rd25+384];
	ld.global.u8 	%rs4, [%rd26+96];
	setp.eq.s16 	%p6, %rs4, 0;
	mul.f32 	%f16, %f2, %f15;
	selp.f32 	%f17, %f1, %f16, %p6;
	max.f32 	%f18, %f14, %f17;
	ld.global.f32 	%f19, [%rd25+512];
	ld.global.u8 	%rs5, [%rd26+128];
	setp.eq.s16 	%p7, %rs5, 0;
	mul.f32 	%f20, %f2, %f19;
	selp.f32 	%f21, %f1, %f20, %p7;
	max.f32 	%f22, %f18, %f21;
	ld.global.f32 	%f23, [%rd25+640];
	ld.global.u8 	%rs6, [%rd26+160];
	setp.eq.s16 	%p8, %rs6, 0;
	mul.f32 	%f24, %f2, %f23;
	selp.f32 	%f25, %f1, %f24, %p8;
	max.f32 	%f26, %f22, %f25;
	ld.global.f32 	%f27, [%rd25+768];
	ld.global.u8 	%rs7, [%rd26+192];
	setp.eq.s16 	%p9, %rs7, 0;
	mul.f32 	%f28, %f2, %f27;
	selp.f32 	%f29, %f1, %f28, %p9;
	max.f32 	%f30, %f26, %f29;
	ld.global.f32 	%f31, [%rd25+896];
	ld.global.u8 	%rs8, [%rd26+224];
	setp.eq.s16 	%p10, %rs8, 0;
	mul.f32 	%f32, %f2, %f31;
	selp.f32 	%f33, %f1, %f32, %p10;
	max.f32 	%f34, %f30, %f33;
	ld.global.f32 	%f35, [%rd25+1024];
	ld.global.u8 	%rs9, [%rd26+256];
	setp.eq.s16 	%p11, %rs9, 0;
	mul.f32 	%f36, %f2, %f35;
	selp.f32 	%f37, %f1, %f36, %p11;
	max.f32 	%f38, %f34, %f37;
	ld.global.f32 	%f39, [%rd25+1152];
	ld.global.u8 	%rs10, [%rd26+288];
	setp.eq.s16 	%p12, %rs10, 0;
	mul.f32 	%f40, %f2, %f39;
	selp.f32 	%f41, %f1, %f40, %p12;
	max.f32 	%f42, %f38, %f41;
	ld.global.f32 	%f43, [%rd25+1280];
	ld.global.u8 	%rs11, [%rd26+320];
	setp.eq.s16 	%p13, %rs11, 0;
	mul.f32 	%f44, %f2, %f43;
	selp.f32 	%f45, %f1, %f44, %p13;
	max.f32 	%f46, %f42, %f45;
	ld.global.f32 	%f47, [%rd25+1408];
	ld.global.u8 	%rs12, [%rd26+352];
	setp.eq.s16 	%p14, %rs12, 0;
	mul.f32 	%f48, %f2, %f47;
	selp.f32 	%f49, %f1, %f48, %p14;
	max.f32 	%f50, %f46, %f49;
	ld.global.f32 	%f51, [%rd25+1536];
	ld.global.u8 	%rs13, [%rd26+384];
	setp.eq.s16 	%p15, %rs13, 0;
	mul.f32 	%f52, %f2, %f51;
	selp.f32 	%f53, %f1, %f52, %p15;
	max.f32 	%f54, %f50, %f53;
	ld.global.f32 	%f55, [%rd25+1664];
	ld.global.u8 	%rs14, [%rd26+416];
	setp.eq.s16 	%p16, %rs14, 0;
	mul.f32 	%f56, %f2, %f55;
	selp.f32 	%f57, %f1, %f56, %p16;
	max.f32 	%f58, %f54, %f57;
	ld.global.f32 	%f59, [%rd25+1792];
	ld.global.u8 	%rs15, [%rd26+448];
	setp.eq.s16 	%p17, %rs15, 0;
	mul.f32 	%f60, %f2, %f59;
	selp.f32 	%f61, %f1, %f60, %p17;
	max.f32 	%f62, %f58, %f61;
	ld.global.f32 	%f63, [%rd25+1920];
	ld.global.u8 	%rs16, [%rd26+480];
	setp.eq.s16 	%p18, %rs16, 0;
	mul.f32 	%f64, %f2, %f63;
	selp.f32 	%f65, %f1, %f64, %p18;
	max.f32 	%f66, %f62, %f65;
	ld.global.f32 	%f67, [%rd25+2048];
	ld.global.u8 	%rs17, [%rd26+512];
	setp.eq.s16 	%p19, %rs17, 0;
	mul.f32 	%f68, %f2, %f67;
	selp.f32 	%f69, %f1, %f68, %p19;
	max.f32 	%f70, %f66, %f69;
	ld.global.f32 	%f71, [%rd25+2176];
	ld.global.u8 	%rs18, [%rd26+544];
	setp.eq.s16 	%p20, %rs18, 0;
	mul.f32 	%f72, %f2, %f71;
	selp.f32 	%f73, %f1, %f72, %p20;
	max.f32 	%f74, %f70, %f73;
	ld.global.f32 	%f75, [%rd25+2304];
	ld.global.u8 	%rs19, [%rd26+576];
	setp.eq.s16 	%p21, %rs19, 0;
	mul.f32 	%f76, %f2, %f75;
	selp.f32 	%f77, %f1, %f76, %p21;
	max.f32 	%f78, %f74, %f77;
	ld.global.f32 	%f79, [%rd25+2432];
	ld.global.u8 	%rs20, [%rd26+608];
	setp.eq.s16 	%p22, %rs20, 0;
	mul.f32 	%f80, %f2, %f79;
	selp.f32 	%f81, %f1, %f80, %p22;
	max.f32 	%f82, %f78, %f81;
	ld.global.f32 	%f83, [%rd25+2560];
	ld.global.u8 	%rs21, [%rd26+640];
	setp.eq.s16 	%p23, %rs21, 0;
	mul.f32 	%f84, %f2, %f83;
	selp.f32 	%f85, %f1, %f84, %p23;
	max.f32 	%f86, %f82, %f85;
	ld.global.f32 	%f87, [%rd25+2688];
	ld.global.u8 	%rs22, [%rd26+672];
	setp.eq.s16 	%p24, %rs22, 0;
	mul.f32 	%f88, %f2, %f87;
	selp.f32 	%f89, %f1, %f88, %p24;
	max.f32 	%f90, %f86, %f89;
	ld.global.f32 	%f91, [%rd25+2816];
	ld.global.u8 	%rs23, [%rd26+704];
	setp.eq.s16 	%p25, %rs23, 0;
	mul.f32 	%f92, %f2, %f91;
	selp.f32 	%f93, %f1, %f92, %p25;
	max.f32 	%f94, %f90, %f93;
	ld.global.f32 	%f95, [%rd25+2944];
	ld.global.u8 	%rs24, [%rd26+736];
	setp.eq.s16 	%p26, %rs24, 0;
	mul.f32 	%f96, %f2, %f95;
	selp.f32 	%f97, %f1, %f96, %p26;
	max.f32 	%f98, %f94, %f97;
	ld.global.f32 	%f99, [%rd25+3072];
	ld.global.u8 	%rs25, [%rd26+768];
	setp.eq.s16 	%p27, %rs25, 0;
	mul.f32 	%f100, %f2, %f99;
	selp.f32 	%f101, %f1, %f100, %p27;
	max.f32 	%f102, %f98, %f101;
	ld.global.f32 	%f103, [%rd25+3200];
	ld.global.u8 	%rs26, [%rd26+800];
	setp.eq.s16 	%p28, %rs26, 0;
	mul.f32 	%f104, %f2, %f103;
	selp.f32 	%f105, %f1, %f104, %p28;
	max.f32 	%f106, %f102, %f105;
	ld.global.f32 	%f107, [%rd25+3328];
	ld.global.u8 	%rs27, [%rd26+832];
	setp.eq.s16 	%p29, %rs27, 0;
	mul.f32 	%f108, %f2, %f107;
	selp.f32 	%f109, %f1, %f108, %p29;
	max.f32 	%f110, %f106, %f109;
	ld.global.f32 	%f111, [%rd25+3456];
	ld.global.u8 	%rs28, [%rd26+864];
	setp.eq.s16 	%p30, %rs28, 0;
	mul.f32 	%f112, %f2, %f111;
	selp.f32 	%f113, %f1, %f112, %p30;
	max.f32 	%f114, %f110, %f113;
	ld.global.f32 	%f115, [%rd25+3584];
	ld.global.u8 	%rs29, [%rd26+896];
	setp.eq.s16 	%p31, %rs29, 0;
	mul.f32 	%f116, %f2, %f115;
	selp.f32 	%f117, %f1, %f116, %p31;
	max.f32 	%f118, %f114, %f117;
	mov.b32 	%r8, %f118;
	shfl.sync.bfly.b32	%r9|%p32, %r8, 16, 31, -1;
	mov.b32 	%f119, %r9;
	max.f32 	%f120, %f118, %f119;
	mov.b32 	%r10, %f120;
	shfl.sync.bfly.b32	%r11|%p33, %r10, 8, 31, -1;
	mov.b32 	%f121, %r11;
	max.f32 	%f122, %f120, %f121;
	mov.b32 	%r12, %f122;
	shfl.sync.bfly.b32	%r13|%p34, %r12, 4, 31, -1;
	mov.b32 	%f123, %r13;
	max.f32 	%f124, %f122, %f123;
	mov.b32 	%r14, %f124;
	shfl.sync.bfly.b32	%r15|%p35, %r14, 2, 31, -1;
	mov.b32 	%f125, %r15;
	max.f32 	%f126, %f124, %f125;
	mov.b32 	%r16, %f126;
	shfl.sync.bfly.b32	%r17|%p36, %r16, 1, 31, -1;
	mov.b32 	%f127, %r17;
	max.f32 	%f128, %f126, %f127;
	sub.f32 	%f129, %f5, %f128;
	fma.rn.f32 	%f130, %f129, 0f3BBB989D, 0f3F000000;
	cvt.sat.f32.f32 	%f131, %f130;
	mov.f32 	%f132, 0f4B400001;
	mov.f32 	%f133, 0f437C0000;
	fma.rm.f32 	%f134, %f131, %f133, %f132;
	add.f32 	%f135, %f134, 0fCB40007F;
	neg.f32 	%f136, %f135;
	fma.rn.f32 	%f137, %f129, 0f3FB8AA3B, %f136;
	fma.rn.f32 	%f138, %f129, 0f32A57060, %f137;
	mov.b32 	%r18, %f134;
	shl.b32 	%r19, %r18, 23;
	mov.b32 	%f139, %r19;
	ex2.approx.ftz.f32 	%f140, %f138;
	mul.f32 	%f141, %f140, %f139;
	add.f32 	%f142, %f141, 0f00000000;
	sub.f32 	%f143, %f9, %f128;
	fma.rn.f32 	%f144, %f143, 0f3BBB989D, 0f3F000000;
	cvt.sat.f32.f32 	%f145, %f144;
	fma.rm.f32 	%f146, %f145, %f133, %f132;
	add.f32 	%f147, %f146, 0fCB40007F;
	neg.f32 	%f148, %f147;
	fma.rn.f32 	%f149, %f143, 0f3FB8AA3B, %f148;
	fma.rn.f32 	%f150, %f143, 0f32A57060, %f149;
	mov.b32 	%r20, %f146;
	shl.b32 	%r21, %r20, 23;
	mov.b32 	%f151, %r21;
	ex2.approx.ftz.f32 	%f152, %f150;
	mul.f32 	%f153, %f152, %f151;
	add.f32 	%f154, %f142, %f153;
	sub.f32 	%f155, %f13, %f128;
	fma.rn.f32 	%f156, %f155, 0f3BBB989D, 0f3F000000;
	cvt.sat.f32.f32 	%f157, %f156;
	fma.rm.f32 	%f158, %f157, %f133, %f132;
	add.f32 	%f159, %f158, 0fCB40007F;
	neg.f32 	%f160, %f159;
	fma.rn.f32 	%f161, %f155, 0f3FB8AA3B, %f160;
	fma.rn.f32 	%f162, %f155, 0f32A57060, %f161;
	mov.b32 	%r22, %f158;
	shl.b32 	%r23, %r22, 23;
	mov.b32 	%f163, %r23;
	ex2.approx.ftz.f32 	%f164, %f162;
	mul.f32 	%f165, %f164, %f163;
	add.f32 	%f166, %f154, %f165;
	sub.f32 	%f167, %f17, %f128;
	fma.rn.f32 	%f168, %f167, 0f3BBB989D, 0f3F000000;
	cvt.sat.f32.f32 	%f169, %f168;
	fma.rm.f32 	%f170, %f169, %f133, %f132;
	add.f32 	%f171, %f170, 0fCB40007F;
	neg.f32 	%f172, %f171;
	fma.rn.f32 	%f173, %f167, 0f3FB8AA3B, %f172;
	fma.rn.f32 	%f174, %f167, 0f32A57060, %f173;
	mov.b32 	%r24, %f170;
	shl.b32 	%r25, %r24, 23;
	mov.b32 	%f175, %r25;
	ex2.approx.ftz.f32 	%f176, %f174;
	mul.f32 	%f177, %f176, %f175;
	add.f32 	%f178, %f166, %f177;
	sub.f32 	%f179, %f21, %f128;
	fma.rn.f32 	%f180, %f179, 0f3BBB989D, 0f3F000000;
	cvt.sat.f32.f32 	%f181, %f180;
	fma.rm.f32 	%f182, %f181, %f133, %f132;
	add.f32 	%f183, %f182, 0fCB40007F;
	neg.f32 	%f184, %f183;
	fma.rn.f32 	%f185, %f179, 0f3FB8AA3B, %f184;
	fma.rn.f32 	%f186, %f179, 0f32A57060, %f185;
	mov.b32 	%r26, %f182;
	shl.b32 	%r27, %r26, 23;
	mov.b32 	%f187, %r27;
	ex2.approx.ftz.f32 	%f188, %f186;
	mul.f32 	%f189, %f188, %f187;
	add.f32 	%f190, %f178, %f189;
	sub.f32 	%f191, %f25, %f128;
	fma.rn.f32 	%f192, %f191, 0f3BBB989D, 0f3F000000;
	cvt.sat.f32.f32 	%f193, %f192;
	fma.rm.f32 	%f194, %f193, %f133, %f132;
	add.f32 	%f195, %f194, 0fCB40007F;
	neg.f32 	%f196, %f195;
	fma.rn.f32 	%f197, %f191, 0f3FB8AA3B, %f196;
	fma.rn.f32 	%f198, %f191, 0f32A57060, %f197;
	mov.b32 	%r28, %f194;
	shl.b32 	%r29, %r28, 23;
	mov.b32 	%f199, %r29;
	ex2.approx.ftz.f32 	%f200, %f198;
	mul.f32 	%f201, %f200, %f199;
	add.f32 	%f202, %f190, %f201;
	sub.f32 	%f203, %f29, %f128;
	fma.rn.f32 	%f204, %f203, 0f3BBB989D, 0f3F000000;
	cvt.sat.f32.f32 	%f205, %f204;
	fma.rm.f32 	%f206, %f205, %f133, %f132;
	add.f32 	%f207, %f206, 0fCB40007F;
	neg.f32 	%f208, %f207;
	fma.rn.f32 	%f209, %f203, 0f3FB8AA3B, %f208;
	fma.rn.f32 	%f210, %f203, 0f32A57060, %f209;
	mov.b32 	%r30, %f206;
	shl.b32 	%r31, %r30, 23;
	mov.b32 	%f211, %r31;
	ex2.approx.ftz.f32 	%f212, %f210;
	mul.f32 	%f213, %f212, %f211;
	add.f32 	%f214, %f202, %f213;
	sub.f32 	%f215, %f33, %f128;
	fma.rn.f32 	%f216, %f215, 0f3BBB989D, 0f3F000000;
	cvt.sat.f32.f32 	%f217, %f216;
	fma.rm.f32 	%f218, %f217, %f133, %f132;
	add.f32 	%f219, %f218, 0fCB40007F;
	neg.f32 	%f220, %f219;
	fma.rn.f32 	%f221, %f215, 0f3FB8AA3B, %f220;
	fma.rn.f32 	%f222, %f215, 0f32A57060, %f221;
	mov.b32 	%r32, %f218;
	shl.b32 	%r33, %r32, 23;
	mov.b32 	%f223, %r33;
	ex2.approx.ftz.f32 	%f224, %f222;
	mul.f32 	%f225, %f224, %f223;
	add.f32 	%f226, %f214, %f225;
	sub.f32 	%f227, %f37, %f128;
	fma.rn.f32 	%f228, %f227, 0f3BBB989D, 0f3F000000;
	cvt.sat.f32.f32 	%f229, %f228;
	fma.rm.f32 	%f230, %f229, %f133, %f132;
	add.f32 	%f231, %f230, 0fCB40007F;
	neg.f32 	%f232, %f231;
	fma.rn.f32 	%f233, %f227, 0f3FB8AA3B, %f232;
	fma.rn.f32 	%f234, %f227, 0f32A57060, %f233;
	mov.b32 	%r34, %f230;
	shl.b32 	%r35, %r34, 23;
	mov.b32 	%f235, %r35;
	ex2.approx.ftz.f32 	%f236, %f234;
	mul.f32 	%f237, %f236, %f235;
	add.f32 	%f238, %f226, %f237;
	sub.f32 	%f239, %f41, %f128;
	fma.rn.f32 	%f240, %f239, 0f3BBB989D, 0f3F000000;
	cvt.sat.f32.f32 	%f241, %f240;
	fma.rm.f32 	%f242, %f241, %f133, %f132;
	add.f32 	%f243, %f242, 0fCB40007F;
	neg.f32 	%f244, %f243;
	fma.rn.f32 	%f245, %f239, 0f3FB8AA3B, %f244;
	fma.rn.f32 	%f246, %f239, 0f32A57060, %f245;
	mov.b32 	%r36, %f242;
	shl.b32 	%r37, %r36, 23;
	mov.b32 	%f247, %r37;
	ex2.approx.ftz.f32 	%f248, %f246;
	mul.f32 	%f249, %f248, %f247;
	add.f32 	%f250, %f238, %f249;
	sub.f32 	%f251, %f45, %f128;
	fma.rn.f32 	%f252, %f251, 0f3BBB989D, 0f3F000000;
	cvt.sat.f32.f32 	%f253, %f252;
	fma.rm.f32 	%f254, %f253, %f133, %f132;
	add.f32 	%f255, %f254, 0fCB40007F;
	neg.f32 	%f256, %f255;
	fma.rn.f32 	%f257, %f251, 0f3FB8AA3B, %f256;
	fma.rn.f32 	%f258, %f251, 0f32A57060, %f257;
	mov.b32 	%r38, %f254;
	shl.b32 	%r39, %r38, 23;
	mov.b32 	%f259, %r39;
	ex2.approx.ftz.f32 	%f260, %f258;
	mul.f32 	%f261, %f260, %f259;
	add.f32 	%f262, %f250, %f261;
	sub.f32 	%f263, %f49, %f128;
	fma.rn.f32 	%f264, %f263, 0f3BBB989D, 0f3F000000;
	cvt.sat.f32.f32 	%f265, %f264;
	fma.rm.f32 	%f266, %f265, %f133, %f132;
	add.f32 	%f267, %f266, 0fCB40007F;
	neg.f32 	%f268, %f267;
	fma.rn.f32 	%f269, %f263, 0f3FB8AA3B, %f268;
	fma.rn.f32 	%f270, %f263, 0f32A57060, %f269;
	mov.b32 	%r40, %f266;
	shl.b32 	%r41, %r40, 23;
	mov.b32 	%f271, %r41;
	ex2.approx.ftz.f32 	%f272, %f270;
	mul.f32 	%f273, %f272, %f271;
	add.f32 	%f274, %f262, %f273;
	sub.f32 	%f275, %f53, %f128;
	fma.rn.f32 	%f276, %f275, 0f3BBB989D, 0f3F000000;
	cvt.sat.f32.f32 	%f277, %f276;
	fma.rm.f32 	%f278, %f277, %f133, %f132;
	add.f32 	%f279, %f278, 0fCB40007F;
	neg.f32 	%f280, %f279;
	fma.rn.f32 	%f281, %f275, 0f3FB8AA3B, %f280;
	fma.rn.f32 	%f282, %f275, 0f32A57060, %f281;
	mov.b32 	%r42, %f278;
	shl.b32 	%r43, %r42, 23;
	mov.b32 	%f283, %r43;
	ex2.approx.ftz.f32 	%f284, %f282;
	mul.f32 	%f285, %f284, %f283;
	add.f32 	%f286, %f274, %f285;
	sub.f32 	%f287, %f57, %f128;
	fma.rn.f32 	%f288, %f287, 0f3BBB989D, 0f3F000000;
	cvt.sat.f32.f32 	%f289, %f288;
	fma.rm.f32 	%f290, %f289, %f133, %f132;
	add.f32 	%f291, %f290, 0fCB40007F;
	neg.f32 	%f292, %f291;
	fma.rn.f32 	%f293, %f287, 0f3FB8AA3B, %f292;
	fma.rn.f32 	%f294, %f287, 0f32A57060, %f293;
	mov.b32 	%r44, %f290;
	shl.b32 	%r45, %r44, 23;
	mov.b32 	%f295, %r45;
	ex2.approx.ftz.f32 	%f296, %f294;
	mul.f32 	%f297, %f296, %f295;
	add.f32 	%f298, %f286, %f297;
	sub.f32 	%f299, %f61, %f128;
	fma.rn.f32 	%f300, %f299, 0f3BBB989D, 0f3F000000;
	cvt.sat.f32.f32 	%f301, %f300;
	fma.rm.f32 	%f302, %f301, %f133, %f132;
	add.f32 	%f303, %f302, 0fCB40007F;
	neg.f32 	%f304, %f303;
	fma.rn.f32 	%f305, %f299, 0f3FB8AA3B, %f304;
	fma.rn.f32 	%f306, %f299, 0f32A57060, %f305;
	mov.b32 	%r46, %f302;
	shl.b32 	%r47, %r46, 23;
	mov.b32 	%f307, %r47;
	ex2.approx.ftz.f32 	%f308, %f306;
	mul.f32 	%f309, %f308, %f307;
	add.f32 	%f310, %f298, %f309;
	sub.f32 	%f311, %f65, %f128;
	fma.rn.f32 	%f312, %f311, 0f3BBB989D, 0f3F000000;
	cvt.sat.f32.f32 	%f313, %f312;
	fma.rm.f32 	%f314, %f313, %f133, %f132;
	add.f32 	%f315, %f314, 0fCB40007F;
	neg.f32 	%f316, %f315;
	fma.rn.f32 	%f317, %f311, 0f3FB8AA3B, %f316;
	fma.rn.f32 	%f318, %f311, 0f32A57060, %f317;
	mov.b32 	%r48, %f314;
	shl.b32 	%r49, %r48, 23;
	mov.b32 	%f319, %r49;
	ex2.approx.ftz.f32 	%f320, %f318;
	mul.f32 	%f321, %f320, %f319;
	add.f32 	%f322, %f310, %f321;
	sub.f32 	%f323, %f69, %f128;
	fma.rn.f32 	%f324, %f323, 0f3BBB989D, 0f3F000000;
	cvt.sat.f32.f32 	%f325, %f324;
	fma.rm.f32 	%f326, %f325, %f133, %f132;
	add.f32 	%f327, %f326, 0fCB40007F;
	neg.f32 	%f328, %f327;
	fma.rn.f32 	%f329, %f323, 0f3FB8AA3B, %f328;
	fma.rn.f32 	%f330, %f323, 0f32A57060, %f329;
	mov.b32 	%r50, %f326;
	shl.b32 	%r51, %r50, 23;
	mov.b32 	%f331, %r51;
	ex2.approx.ftz.f32 	%f332, %f330;
	mul.f32 	%f333, %f332, %f331;
	add.f32 	%f334, %f322, %f333;
	sub.f32 	%f335, %f73, %f128;
	fma.rn.f32 	%f336, %f335, 0f3BBB989D, 0f3F000000;
	cvt.sat.f32.f32 	%f337, %f336;
	fma.rm.f32 	%f338, %f337, %f133, %f132;
	add.f32 	%f339, %f338, 0fCB40007F;
	neg.f32 	%f340, %f339;
	fma.rn.f32 	%f341, %f335, 0f3FB8AA3B, %f340;
	fma.rn.f32 	%f342, %f335, 0f32A57060, %f341;
	mov.b32 	%r52, %f338;
	shl.b32 	%r53, %r52, 23;
	mov.b32 	%f343, %r53;
	ex2.approx.ftz.f32 	%f344, %f342;
	mul.f32 	%f345, %f344, %f343;
	add.f32 	%f346, %f334, %f345;
	sub.f32 	%f347, %f77, %f128;
	fma.rn.f32 	%f348, %f347, 0f3BBB989D, 0f3F000000;
	cvt.sat.f32.f32 	%f349, %f348;
	fma.rm.f32 	%f350, %f349, %f133, %f132;
	add.f32 	%f351, %f350, 0fCB40007F;
	neg.f32 	%f352, %f351;
	fma.rn.f32 	%f353, %f347, 0f3FB8AA3B, %f352;
	fma.rn.f32 	%f354, %f347, 0f32A57060, %f353;
	mov.b32 	%r54, %f350;
	shl.b32 	%r55, %r54, 23;
	mov.b32 	%f355, %r55;
	ex2.approx.ftz.f32 	%f356, %f354;
	mul.f32 	%f357, %f356, %f355;
	add.f32 	%f358, %f346, %f357;
	sub.f32 	%f359, %f81, %f128;
	fma.rn.f32 	%f360, %f359, 0f3BBB989D, 0f3F000000;
	cvt.sat.f32.f32 	%f361, %f360;
	fma.rm.f32 	%f362, %f361, %f133, %f132;
	add.f32 	%f363, %f362, 0fCB40007F;
	neg.f32 	%f364, %f363;
	fma.rn.f32 	%f365, %f359, 0f3FB8AA3B, %f364;
	fma.rn.f32 	%f366, %f359, 0f32A57060, %f365;
	mov.b32 	%r56, %f362;
	shl.b32 	%r57, %r56, 23;
	mov.b32 	%f367, %r57;
	ex2.approx.ftz.f32 	%f368, %f366;
	mul.f32 	%f369, %f368, %f367;
	add.f32 	%f370, %f358, %f369;
	sub.f32 	%f371, %f85, %f128;
	fma.rn.f32 	%f372, %f371, 0f3BBB989D, 0f3F000000;
	cvt.sat.f32.f32 	%f373, %f372;
	fma.rm.f32 	%f374, %f373, %f133, %f132;
	add.f32 	%f375, %f374, 0fCB40007F;
	neg.f32 	%f376, %f375;
	fma.rn.f32 	%f377, %f371, 0f3FB8AA3B, %f376;
	fma.rn.f32 	%f378, %f371, 0f32A57060, %f377;
	mov.b32 	%r58, %f374;
	shl.b32 	%r59, %r58, 23;
	mov.b32 	%f379, %r59;
	ex2.approx.ftz.f32 	%f380, %f378;
	mul.f32 	%f381, %f380, %f379;
	add.f32 	%f382, %f370, %f381;
	sub.f32 	%f383, %f89, %f128;
	fma.rn.f32 	%f384, %f383, 0f3BBB989D, 0f3F000000;
	cvt.sat.f32.f32 	%f385, %f384;
	fma.rm.f32 	%f386, %f385, %f133, %f132;
	add.f32 	%f387, %f386, 0fCB40007F;
	neg.f32 	%f388, %f387;
	fma.rn.f32 	%f389, %f383, 0f3FB8AA3B, %f388;
	fma.rn.f32 	%f390, %f383, 0f32A57060, %f389;
	mov.b32 	%r60, %f386;
	shl.b32 	%r61, %r60, 23;
	mov.b32 	%f391, %r61;
	ex2.approx.ftz.f32 	%f392, %f390;
	mul.f32 	%f393, %f392, %f391;
	add.f32 	%f394, %f382, %f393;
	sub.f32 	%f395, %f93, %f128;
	fma.rn.f32 	%f396, %f395, 0f3BBB989D, 0f3F000000;
	cvt.sat.f32.f32 	%f397, %f396;
	fma.rm.f32 	%f398, %f397, %f133, %f132;
	add.f32 	%f399, %f398, 0fCB40007F;
	neg.f32 	%f400, %f399;
	fma.rn.f32 	%f401, %f395, 0f3FB8AA3B, %f400;
	fma.rn.f32 	%f402, %f395, 0f32A57060, %f401;
	mov.b32 	%r62, %f398;
	shl.b32 	%r63, %r62, 23;
	mov.b32 	%f403, %r63;
	ex2.approx.ftz.f32 	%f404, %f402;
	mul.f32 	%f405, %f404, %f403;
	add.f32 	%f406, %f394, %f405;
	sub.f32 	%f407, %f97, %f128;
	fma.rn.f32 	%f408, %f407, 0f3BBB989D, 0f3F000000;
	cvt.sat.f32.f32 	%f409, %f408;
	fma.rm.f32 	%f410, %f409, %f133, %f132;
	add.f32 	%f411, %f410, 0fCB40007F;
	neg.f32 	%f412, %f411;
	fma.rn.f32 	%f413, %f407, 0f3FB8AA3B, %f412;
	fma.rn.f32 	%f414, %f407, 0f32A57060, %f413;
	mov.b32 	%r64, %f410;
	shl.b32 	%r65, %r64, 23;
	mov.b32 	%f415, %r65;
	ex2.approx.ftz.f32 	%f416, %f414;
	mul.f32 	%f417, %f416, %f415;
	add.f32 	%f418, %f406, %f417;
	sub.f32 	%f419, %f101, %f128;
	fma.rn.f32 	%f420, %f419, 0f3BBB989D, 0f3F000000;
	cvt.sat.f32.f32 	%f421, %f420;
	fma.rm.f32 	%f422, %f421, %f133, %f132;
	add.f32 	%f423, %f422, 0fCB40007F;
	neg.f32 	%f424, %f423;
	fma.rn.f32 	%f425, %f419, 0f3FB8AA3B, %f424;
	fma.rn.f32 	%f426, %f419, 0f32A57060, %f425;
	mov.b32 	%r66, %f422;
	shl.b32 	%r67, %r66, 23;
	mov.b32 	%f427, %r67;
	ex2.approx.ftz.f32 	%f428, %f426;
	mul.f32 	%f429, %f428, %f427;
	add.f32 	%f430, %f418, %f429;
	sub.f32 	%f431, %f105, %f128;
	fma.rn.f32 	%f432, %f431, 0f3BBB989D, 0f3F000000;
	cvt.sat.f32.f32 	%f433, %f432;
	fma.rm.f32 	%f434, %f433, %f133, %f132;
	add.f32 	%f435, %f434, 0fCB40007F;
	neg.f32 	%f436, %f435;
	fma.rn.f32 	%f437, %f431, 0f3FB8AA3B, %f436;
	fma.rn.f32 	%f438, %f431, 0f32A57060, %f437;
	mov.b32 	%r68, %f434;
	shl.b32 	%r69, %r68, 23;
	mov.b32 	%f439, %r69;
	ex2.approx.ftz.f32 	%f440, %f438;
	mul.f32 	%f441, %f440, %f439;
	add.f32 	%f442, %f430, %f441;
	sub.f32 	%f443, %f109, %f128;
	fma.rn.f32 	%f444, %f443, 0f3BBB989D, 0f3F000000;
	cvt.sat.f32.f32 	%f445, %f444;
	fma.rm.f32 	%f446, %f445, %f133, %f132;
	add.f32 	%f447, %f446, 0fCB40007F;
	neg.f32 	%f448, %f447;
	fma.rn.f32 	%f449, %f443, 0f3FB8AA3B, %f448;
	fma.rn.f32 	%f450, %f443, 0f32A57060, %f449;
	mov.b32 	%r70, %f446;
	shl.b32 	%r71, %r70, 23;
	mov.b32 	%f451, %r71;
	ex2.approx.ftz.f32 	%f452, %f450;
	mul.f32 	%f453, %f452, %f451;
	add.f32 	%f454, %f442, %f453;
	sub.f32 	%f455, %f113, %f128;
	fma.rn.f32 	%f456, %f455, 0f3BBB989D, 0f3F000000;
	cvt.sat.f32.f32 	%f457, %f456;
	fma.rm.f32 	%f458, %f457, %f133, %f132;
	add.f32 	%f459, %f458, 0fCB40007F;
	neg.f32 	%f460, %f459;
	fma.rn.f32 	%f461, %f455, 0f3FB8AA3B, %f460;
	fma.rn.f32 	%f462, %f455, 0f32A57060, %f461;
	mov.b32 	%r72, %f458;
	shl.b32 	%r73, %r72, 23;
	mov.b32 	%f463, %r73;
	ex2.approx.ftz.f32 	%f464, %f462;
	mul.f32 	%f465, %f464, %f463;
	add.f32 	%f466, %f454, %f465;
	sub.f32 	%f467, %f117, %f128;
	fma.rn.f32 	%f468, %f467, 0f3BBB989D, 0f3F000000;
	cvt.sat.f32.f32 	%f469, %f468;
	fma.rm.f32 	%f470, %f469, %f133, %f132;
	add.f32 	%f471, %f470, 0fCB40007F;
	neg.f32 	%f472, %f471;
	fma.rn.f32 	%f473, %f467, 0f3FB8AA3B, %f472;
	fma.rn.f32 	%f474, %f467, 0f32A57060, %f473;
	mov.b32 	%r74, %f470;
	shl.b32 	%r75, %r74, 23;
	mov.b32 	%f475, %r75;
	ex2.approx.ftz.f32 	%f476, %f474;
	mul.f32 	%f477, %f476, %f475;
	add.f32 	%f478, %f466, %f477;
	mov.b32 	%r76, %f478;
	shfl.sync.bfly.b32	%r77|%p37, %r76, 16, 31, -1;
	mov.b32 	%f479, %r77;
	add.f32 	%f480, %f478, %f479;
	mov.b32 	%r78, %f480;
	shfl.sync.bfly.b32	%r79|%p38, %r78, 8, 31, -1;
	mov.b32 	%f481, %r79;
	add.f32 	%f482, %f480, %f481;
	mov.b32 	%r80, %f482;
	shfl.sync.bfly.b32	%r81|%p39, %r80, 4, 31, -1;
	mov.b32 	%f483, %r81;
	add.f32 	%f484, %f482, %f483;
	mov.b32 	%r82, %f484;
	shfl.sync.bfly.b32	%r83|%p40, %r82, 2, 31, -1;
	mov.b32 	%f485, %r83;
	add.f32 	%f486, %f484, %f485;
	mov.b32 	%r84, %f486;
	shfl.sync.bfly.b32	%r85|%p41, %r84, 1, 31, -1;
	mov.b32 	%f487, %r85;
	add.f32 	%f488, %f486, %f487;
	div.rn.f32 	%f489, %f141, %f488;
	div.rn.f32 	%f490, %f153, %f488;
	div.rn.f32 	%f491, %f165, %f488;
	div.rn.f32 	%f492, %f177, %f488;
	div.rn.f32 	%f493, %f189, %f488;
	div.rn.f32 	%f494, %f201, %f488;
	div.rn.f32 	%f495, %f213, %f488;
	div.rn.f32 	%f496, %f225, %f488;
	div.rn.f32 	%f497, %f237, %f488;
	div.rn.f32 	%f498, %f249, %f488;
	div.rn.f32 	%f499, %f261, %f488;
	div.rn.f32 	%f500, %f273, %f488;
	div.rn.f32 	%f501, %f285, %f488;
	div.rn.f32 	%f502, %f297, %f488;
	div.rn.f32 	%f503, %f309, %f488;
	div.rn.f32 	%f504, %f321, %f488;
	div.rn.f32 	%f505, %f333, %f488;
	div.rn.f32 	%f506, %f345, %f488;
	div.rn.f32 	%f507, %f357, %f488;
	div.rn.f32 	%f508, %f369, %f488;
	div.rn.f32 	%f509, %f381, %f488;
	div.rn.f32 	%f510, %f393, %f488;
	div.rn.f32 	%f511, %f405, %f488;
	div.rn.f32 	%f512, %f417, %f488;
	div.rn.f32 	%f513, %f429, %f488;
	div.rn.f32 	%f514, %f441, %f488;
	div.rn.f32 	%f515, %f453, %f488;
	div.rn.f32 	%f516, %f465, %f488;
	div.rn.f32 	%f517, %f477, %f488;
	mad.lo.s64 	%rd27, %rd31, %rd14, %rd4;
	cvta.to.global.u64 	%rd28, %rd13;
	shl.b64 	%rd29, %rd27, 2;
	add.s64 	%rd30, %rd28, %rd29;
	st.global.f32 	[%rd30], %f489;
	st.global.f32 	[%rd30+128], %f490;
	st.global.f32 	[%rd30+256], %f491;
	st.global.f32 	[%rd30+384], %f492;
	st.global.f32 	[%rd30+512], %f493;
	st.global.f32 	[%rd30+640], %f494;
	st.global.f32 	[%rd30+768], %f495;
	st.global.f32 	[%rd30+896], %f496;
	st.global.f32 	[%rd30+1024], %f497;
	st.global.f32 	[%rd30+1152], %f498;
	st.global.f32 	[%rd30+1280], %f499;
	st.global.f32 	[%rd30+1408], %f500;
	st.global.f32 	[%rd30+1536], %f501;
	st.global.f32 	[%rd30+1664], %f502;
	st.global.f32 	[%rd30+1792], %f503;
	st.global.f32 	[%rd30+1920], %f504;
	st.global.f32 	[%rd30+2048], %f505;
	st.global.f32 	[%rd30+2176], %f506;
	st.global.f32 	[%rd30+2304], %f507;
	st.global.f32 	[%rd30+2432], %f508;
	st.global.f32 	[%rd30+2560], %f509;
	st.global.f32 	[%rd30+2688], %f510;
	st.global.f32 	[%rd30+2816], %f511;
	st.global.f32 	[%rd30+2944], %f512;
	st.global.f32 	[%rd30+3072], %f513;
	st.global.f32 	[%rd30+3200], %f514;
	st.global.f32 	[%rd30+3328], %f515;
	st.global.f32 	[%rd30+3456], %f516;
	st.global.f32 	[%rd30+3584], %f517;
	add.s64 	%rd31, %rd31, %rd7;
	setp.lt.s64 	%p42, %rd31, %rd15;
	@%p42 bra 	$L__BB132_4;
$L__BB132_5:
	ret;

}
	// .globl	_Z15SoftmaxWarpImplI24ElementwiseScaleMaskLoadIffbE11DirectStoreIffEfLi1ELi29ELi32ELi1ELb1EL9Algorithm0EEvT_T0_ll
.visible .entry _Z15SoftmaxWarpImplI24ElementwiseScaleMaskLoadIffbE11DirectStoreIffEfLi1ELi29ELi32ELi1ELb1EL9Algorithm0EEvT_T0_ll(
	.param .align 8 .b8 _Z15SoftmaxWarpImplI24ElementwiseScaleMaskLoadIffbE11DirectStoreIffEfLi1ELi29ELi32ELi1ELb1EL9Algorithm0EEvT_T0_ll_param_0[32],
	.param .align 8 .b8 _Z15SoftmaxWarpImplI24ElementwiseScaleMaskLoadIffbE11DirectStoreIffEfLi1ELi29ELi32ELi1ELb1EL9Algorithm0EEvT_T0_ll_param_1[16],
	.param .u64 _Z15SoftmaxWarpImplI24ElementwiseScaleMaskLoadIffbE11DirectStoreIffEfLi1ELi29ELi32ELi1ELb1EL9Algorithm0EEvT_T0_ll_param_2,
	.param .u64 _Z15SoftmaxWarpImplI24ElementwiseScaleMaskLoadIffbE11DirectStoreIffEfLi1ELi29ELi32ELi1ELb1EL9Algorithm0EEvT_T0_ll_param_3
)
{
	.reg .pred 	%p<101>;
	.reg .b16 	%rs<30>;
	.reg .b32 	%r<145>;
	.reg .b32 	%f<665>;
	.reg .b64 	%rd<76>;

	ld.param.u64 	%rd30, [_Z15SoftmaxWarpImplI24ElementwiseScaleMaskLoadIffbE11DirectStoreIffEfLi1ELi29ELi32ELi1ELb1EL9Algorithm0EEvT_T0_ll_param_1+8];
	ld.param.u64 	%rd29, [_Z15SoftmaxWarpImplI24ElementwiseScaleMaskLoadIffbE11DirectStoreIffEfLi1ELi29ELi32ELi1ELb1EL9Algorithm0EEvT_T0_ll_param_1];
	ld.param.v2.f32 	{%f148, %f149}, [_Z15SoftmaxWarpImplI24ElementwiseScaleMaskLoadIffbE11DirectStoreIffEfLi1ELi29ELi32ELi1ELb1EL9Algorithm0EEvT_T0_ll_param_0+24];
	ld.param.u64 	%rd28, [_Z15SoftmaxWarpImplI24ElementwiseScaleMaskLoadIffbE11DirectStoreIffEfLi1ELi29ELi32ELi1ELb1EL9Algorithm0EEvT_T0_ll_param_0+16];
	ld.param.u64 	%rd27, [_Z15SoftmaxWarpImplI24ElementwiseScaleMaskLoadIffbE11DirectStoreIffEfLi1ELi29ELi32ELi1ELb1EL9Algorithm0EEvT_T0_ll_param_0+8];
	ld.param.u64 	%rd26, [_Z15SoftmaxWarpImplI24ElementwiseScaleMaskLoadIffbE11DirectStoreIffEfLi1ELi29ELi32ELi1ELb1EL9Algorithm0EEvT_T0_ll_param_0];
	ld.param.u64 	%rd32, [_Z15SoftmaxWarpImplI24ElementwiseScaleMaskLoadIffbE11DirectStoreIffEfLi1ELi29ELi32ELi1ELb1EL9Algorithm0EEvT_T0_ll_param_3];
	setp.lt.s64 	%p1, %rd32, 929;
	@%p1 bra 	$L__BB133_2;
	mov.u64 	%rd33, $str;
	cvta.global.u64 	%rd34, %rd33;
	mov.u64 	%rd35, $str$1;
	cvta.global.u64 	%rd36, %rd35;
	mov.u64 	%rd37, __unnamed_134;
	cvta.global.u64 	%rd38, %rd37;
	{ // callseq 133, 0
	.param .b64 param0;
	st.param.b64 	[param0], %rd34;
	.param .b64 param1;
	st.param.b64 	[param1], %rd36;
	.param .b32 param2;
	st.param.b32 	[param2], 219;
	.param .b64 param3;
	st.param.b64 	[param3], %rd38;
	.param .b64 param4;
	st.param.b64 	[param4], 1;
	call.uni 
	__assertfail, 
	(
	param0, 
	param1, 
	param2, 
	param3, 
	param4
	);
	} // callseq 133
$L__BB133_2:
	ld.param.u64 	%rd73, [_Z15SoftmaxWarpImplI24ElementwiseScaleMaskLoadIffbE11DirectStoreIffEfLi1ELi29ELi32ELi1ELb1EL9Algorithm0EEvT_T0_ll_param_2];
	mov.u32 	%r1, %ctaid.x;
	mov.u32 	%r2, %ntid.y;
	mov.u32 	%r3, %tid.y;
	mad.lo.s32 	%r4, %r1, %r2, %r3;
	cvt.s64.s32 	%rd75, %r4;
	setp.le.s64 	%p2, %rd73, %rd75;
	@%p2 bra 	$L__BB133_121;
	mov.u32 	%r5, %tid.x;
	cvt.u64.u32 	%rd2, %r5;
	add.s32 	%r6, %r5, 32;
	cvt.u64.u32 	%rd3, %r6;
	add.s32 	%r7, %r5, 64;
	cvt.u64.u32 	%rd4, %r7;
	add.s32 	%r8, %r5, 224;
	cvt.u64.u32 	%rd5, %r8;
	add.s32 	%r9, %r5, 256;
	cvt.u64.u32 	%rd6, %r9;
	add.s32 	%r10, %r5, 288;
	cvt.u64.u32 	%rd7, %r10;
	add.s32 	%r11, %r5, 320;
	cvt.u64.u32 	%rd8, %r11;
	add.s32 	%r12, %r5, 352;
	cvt.u64.u32 	%rd9, %r12;
	add.s32 	%r13, %r5, 384;
	cvt.u64.u32 	%rd10, %r13;
	add.s32 	%r14, %r5, 416;
	cvt.u64.u32 	%rd11, %r14;
	add.s32 	%r15, %r5, 448;
	cvt.u64.u32 	%rd12, %r15;
	add.s32 	%r16, %r5, 480;
	cvt.u64.u32 	%rd13, %r16;
	add.s32 	%r17, %r5, 512;
	cvt.u64.u32 	%rd14, %r17;
	add.s32 	%r18, %r5, 736;
	cvt.u64.u32 	%rd15, %r18;
	add.s32 	%r19, %r5, 768;
	cvt.u64.u32 	%rd16, %r19;
	add.s32 	%r20, %r5, 800;
	cvt.u64.u32 	%rd17, %r20;
	add.s32 	%r21, %r5, 832;
	cvt.u64.u32 	%rd18, %r21;
	add.s32 	%r22, %r5, 864;
	cvt.u64.u32 	%rd19, %r22;
	add.s32 	%r23, %r5, 896;
	cvt.u64.u32 	%rd20, %r23;
	add.s32 	%r25, %r5, 96;
	add.s32 	%r27, %r5, 128;
	add.s32 	%r29, %r5, 160;
	add.s32 	%r31, %r5, 192;
	add.s32 	%r33, %r5, 544;
$L__BB133_4:
	setp.le.s64 	%p3, %rd32, %rd2;
	mov.f32 	%f607, 0fFF800000;
	mov.f32 	%f610, %f607;
	@%p3 bra 	$L__BB133_6;
	mad.lo.s64 	%rd39, %rd75, %rd28, %rd2;
	cvta.to.global.u64 	%rd40, %rd26;
	shl.b64 	%rd41, %rd39, 2;
	add.s64 	%rd42, %rd40, %rd41;
	ld.global.f32 	%f151, [%rd42];
	cvta.to.global.u64 	%rd43, %rd27;
	add.s64 	%rd44, %rd43, %rd39;
	ld.global.u8 	%rs1, [%rd44];
	setp.eq.s16 	%p4, %rs1, 0;
	mul.f32 	%f152, %f149, %f151;
	selp.f32 	%f607, %f148, %f152, %p4;
	max.f32 	%f610, %f607, 0fFF800000;
$L__BB133_6:
	setp.le.s64 	%p5, %rd32, %rd3;
	mad.lo.s64 	%rd45, %rd75, %rd28, %rd2;
	cvta.to.global.u64 	%rd46, %rd27;
	add.s64 	%rd22, %rd46, %rd45;
	cvta.to.global.u64 	%rd47, %rd26;
	shl.b64 	%rd48, %rd45, 2;
	add.s64 	%rd23, %rd47, %rd48;
	mov.f32 	%f609, 0fFF800000;
	@%p5 bra 	$L__BB133_8;
	ld.global.f32 	%f154, [%rd23+128];
	ld.global.u8 	%rs2, [%rd22+32];
	setp.eq.s16 	%p6, %rs2, 0;
	mul.f32 	%f155, %f149, %f154;
	selp.f32 	%f609, %f148, %f155, %p6;
	max.f32 	%f610, %f610, %f609;
$L__BB133_8:
	setp.le.s64 	%p7, %rd32, %rd4;
	mov.f32 	%f611, 0fFF800000;
	@%p7 bra 	$L__BB133_10;
	ld.global.f32 	%f157, [%rd23+256];
	ld.global.u8 	%rs3, [%rd22+64];
	setp.eq.s16 	%p8, %rs3, 0;
	mul.f32 	%f158, %f149, %f157;
	selp.f32 	%f611, %f148, %f158, %p8;
	max.f32 	%f610, %f610, %f611;
$L__BB133_10:
	cvt.u64.u32 	%rd49, %r25;
	setp.le.s64 	%p9, %rd32, %rd49;
	mov.f32 	%f613, 0fFF800000;
	@%p9 bra 	$L__BB133_12;
	ld.global.f32 	%f160, [%rd23+384];
	ld.global.u8 	%rs4, [%rd22+96];
	setp.eq.s16 	%p10, %rs4, 0;
	mul.f32 	%f161, %f149, %f160;
	selp.f32 	%f613, %f148, %f161, %p10;
	max.f32 	%f610, %f610, %f613;
$L__BB133_12:
	cvt.u64.u32 	%rd50, %r27;
	setp.le.s64 	%p11, %rd32, %rd50;
	mov.f32 	%f615, 0fFF800000;
	@%p11 bra 	$L__BB133_14;
	ld.global.f32 	%f163, [%rd23+512];
	ld.global.u8 	%rs5, [%rd22+128];
	setp.eq.s16 	%p12, %rs5, 0;
	mul.f32 	%f164, %f149, %f163;
	selp.f32 	%f615, %f148, %f164, %p12;
	max.f32 	%f610, %f610, %f615;
$L__BB133_14:
	cvt.u64.u32 	%rd51, %r29;
	setp.le.s64 	%p13, %rd32, %rd51;
	mov.f32 	%f617, 0fFF800000;
	@%p13 bra 	$L__BB133_16;
	ld.global.f32 	%f166, [%rd23+640];
	ld.global.u8 	%rs6, [%rd22+160];
	setp.eq.s16 	%p14, %rs6, 0;
	mul.f32 	%f167, %f149, %f166;
	selp.f32 	%f617, %f148, %f167, %p14;
	max.f32 	%f610, %f610, %f617;
$L__BB133_16:
	cvt.u64.u32 	%rd52, %r31;
	setp.le.s64 	%p15, %rd32, %rd52;
	mov.f32 	%f619, 0fFF800000;
	@%p15 bra 	$L__BB133_18;
	ld.global.f32 	%f169, [%rd23+768];
	ld.global.u8 	%rs7, [%rd22+192];
	setp.eq.s16 	%p16, %rs7, 0;
	mul.f32 	%f170, %f149, %f169;
	selp.f32 	%f619, %f148, %f170, %p16;
	max.f32 	%f610, %f610, %f619;
$L__BB133_18:
	setp.le.s64 	%p17, %rd32, %rd5;
	mov.f32 	%f621, 0fFF800000;
	@%p17 bra 	$L__BB133_20;
	ld.global.f32 	%f172, [%rd23+896];
	ld.global.u8 	%rs8, [%rd22+224];
	setp.eq.s16 	%p18, %rs8, 0;
	mul.f32 	%f173, %f149, %f172;
	selp.f32 	%f621, %f148, %f173, %p18;
	max.f32 	%f610, %f610, %f621;
$L__BB133_20:
	setp.le.s64 	%p19, %rd32, %rd6;
	mov.f32 	%f623, 0fFF800000;
	@%p19 bra 	$L__BB133_22;
	ld.global.f32 	%f175, [%rd23+1024];
	ld.global.u8 	%rs9, [%rd22+256];
	setp.eq.s16 	%p20, %rs9, 0;
	mul.f32 	%f176, %f149, %f175;
	selp.f32 	%f623, %f148, %f176, %p20;
	max.f32 	%f610, %f610, %f623;
$L__BB133_22:
	setp.le.s64 	%p21, %rd32, %rd7;
	mov.f32 	%f625, 0fFF800000;
	@%p21 bra 	$L__BB133_24;
	ld.global.f32 	%f178, [%rd23+1152];
	ld.global.u8 	%rs10, [%rd22+288];
	setp.eq.s16 	%p22, %rs10, 0;
	mul.f32 	%f179, %f149, %f178;
	selp.f32 	%f625, %f148, %f179, %p22;
	max.f32 	%f610, %f610, %f625;
$L__BB133_24:
	setp.le.s64 	%p23, %rd32, %rd8;
	mov.f32 	%f627, 0fFF800000;
	@%p23 bra 	$L__BB133_26;
	ld.global.f32 	%f181, [%rd23+1280];
	ld.global.u8 	%rs11, [%rd22+320];
	setp.eq.s16 	%p24, %rs11, 0;
	mul.f32 	%f182, %f149, %f181;
	selp.f32 	%f627, %f148, %f182, %p24;
	max.f32 	%f610, %f610, %f627;
$L__BB133_26:
	setp.le.s64 	%p25, %rd32, %rd9;
	mov.f32 	%f629, 0fFF800000;
	@%p25 bra 	$L__BB133_28;
	ld.global.f32 	%f184, [%rd23+1408];
	ld.global.u8 	%rs12, [%rd22+352];
	setp.eq.s16 	%p26, %rs12, 0;
	mul.f32 	%f185, %f149, %f184;
	selp.f32 	%f629, %f148, %f185, %p26;
	max.f32 	%f610, %f610, %f629;
$L__BB133_28:
	setp.le.s64 	%p27, %rd32, %rd10;
	mov.f32 	%f631, 0fFF800000;
	@%p27 bra 	$L__BB133_30;
	ld.global.f32 	%f187, [%rd23+1536];
	ld.global.u8 	%rs13, [%rd22+384];
	setp.eq.s16 	%p28, %rs13, 0;
	mul.f32 	%f188, %f149, %f187;
	selp.f32 	%f631, %f148, %f188, %p28;
	max.f32 	%f610, %f610, %f631;
$L__BB133_30:
	setp.le.s64 	%p29, %rd32, %rd11;
	mov.f32 	%f633, 0fFF800000;
	@%p29 bra 	$L__BB133_32;
	ld.global.f32 	%f190, [%rd23+1664];
	ld.global.u8 	%rs14, [%rd22+416];
	setp.eq.s16 	%p30, %rs14, 0;
	mul.f32 	%f191, %f149, %f190;
	selp.f32 	%f633, %f148, %f191, %p30;
	max.f32 	%f610, %f610, %f633;
$L__BB133_32:
	setp.le.s64 	%p31, %rd32, %rd12;
	mov.f32 	%f635, 0fFF800000;
	@%p31 bra 	$L__BB133_34;
	ld.global.f32 	%f193, [%rd23+1792];
	ld.global.u8 	%rs15, [%rd22+448];
	setp.eq.s16 	%p32, %rs15, 0;
	mul.f32 	%f194, %f149, %f193;
	selp.f32 	%f635, %f148, %f194, %p32;
	max.f32 	%f610, %f610, %f635;
$L__BB133_34:
	setp.le.s64 	%p33, %rd32, %rd13;
	mov.f32 	%f637, 0fFF800000;
	@%p33 bra 	$L__BB133_36;
	ld.global.f32 	%f196, [%rd23+1920];
	ld.global.u8 	%rs16, [%rd22+480];
	setp.eq.s16 	%p34, %rs16, 0;
	mul.f32 	%f197, %f149, %f196;
	selp.f32 	%f637, %f148, %f197, %p34;
	max.f32 	%f610, %f610, %f637;
$L__BB133_36:
	setp.le.s64 	%p35, %rd32, %rd14;
	mov.f32 	%f639, 0fFF800000;
	@%p35 bra 	$L__BB133_38;
	ld.global.f32 	%f199, [%rd23+2048];
	ld.global.u8 	%rs17, [%rd22+512];
	setp.eq.s16 	%p36, %rs17, 0;
	mul.f32 	%f200, %f149, %f199;
	selp.f32 	%f639, %f148, %f200, %p36;
	max.f32 	%f610, %f610, %f639;
$L__BB133_38:
	cvt.u64.u32 	%rd53, %r33;
	setp.le.s64 	%p37, %rd32, %rd53;
	mov.f32 	%f641, 0fFF800000;
	@%p37 bra 	$L__BB133_40;
	ld.global.f32 	%f202, [%rd23+2176];
	ld.global.u8 	%rs18, [%rd22+544];
	setp.eq.s16 	%p38, %rs18, 0;
	mul.f32 	%f203, %f149, %f202;
	selp.f32 	%f641, %f148, %f203, %p38;
	max.f32 	%f610, %f610, %f641;
$L__BB133_40:
	mov.u32 	%r34, %tid.x;
	add.s32 	%r35, %r34, 576;
	cvt.u64.u32 	%rd54, %r35;
	setp.le.s64 	%p39, %rd32, %rd54;
	mov.f32 	%f643, 0fFF800000;
	@%p39 bra 	$L__BB133_42;
	ld.global.f32 	%f205, [%rd23+2304];
	ld.global.u8 	%rs19, [%rd22+576];
	setp.eq.s16 	%p40, %rs19, 0;
	mul.f32 	%f206, %f149, %f205;
	selp.f32 	%f643, %f148, %f206, %p40;
	max.f32 	%f610, %f610, %f643;
$L__BB133_42:
	mov.u32 	%r36, %tid.x;
	add.s32 	%r37, %r36, 608;
	cvt.u64.u32 	%rd55, %r37;
	setp.le.s64 	%p41, %rd32, %rd55;
	mov.f32 	%f645, 0fFF800000;
	@%p41 bra 	$L__BB133_44;
	ld.global.f32 	%f208, [%rd23+2432];
	ld.global.u8 	%rs20, [%rd22+608];
	setp.eq.s16 	%p42, %rs20, 0;
	mul.f32 	%f209, %f149, %f208;
	selp.f32 	%f645, %f148, %f209, %p42;
	max.f32 	%f610, %f610, %f645;
$L__BB133_44:
	mov.u32 	%r38, %tid.x;
	add.s32 	%r39, %r38, 640;
	cvt.u64.u32 	%rd56, %r39;
	setp.le.s64 	%p43, %rd32, %rd56;
	mov.f32 	%f647, 0fFF800000;
	@%p43 bra 	$L__BB133_46;
	ld.global.f32 	%f211, [%rd23+2560];
	ld.global.u8 	%rs21, [%rd22+640];
	setp.eq.s16 	%p44, %rs21, 0;
	mul.f32 	%f212, %f149, %f211;
	selp.f32 	%f647, %f148, %f212, %p44;
	max.f32 	%f610, %f610, %f647;
$L__BB133_46:
	mov.u32 	%r40, %tid.x;
	add.s32 	%r41, %r40, 672;
	cvt.u64.u32 	%rd57, %r41;
	setp.le.s64 	%p45, %rd32, %rd57;
	mov.f32 	%f649, 0fFF800000;
	@%p45 bra 	$L__BB133_48;
	ld.global.f32 	%f214, [%rd23+2688];
	ld.global.u8 	%rs22, [%rd22+672];
	setp.eq.s16 	%p46, %rs22, 0;
	mul.f32 	%f215, %f149, %f214;
	selp.f32 	%f649, %f148, %f215, %p46;
	max.f32 	%f610, %f610, %f649;
$L__BB133_48:
	mov.u32 	%r42, %tid.x;
	add.s32 	%r43, %r42, 704;
	cvt.u64.u32 	%rd58, %r43;
	setp.le.s64 	%p47, %rd32, %rd58;
	mov.f32 	%f651, 0fFF800000;
	@%p47 bra 	$L__BB133_50;
	ld.global.f32 	%f217, [%rd23+2816];
	ld.global.u8 	%rs23, [%rd22+704];
	setp.eq.s16 	%p48, %rs23, 0;
	mul.f32 	%f218, %f149, %f217;
	selp.f32 	%f651, %f148, %f218, %p48;
	max.f32 	%f610, %f610, %f651;
$L__BB133_50:
	setp.le.s64 	%p49, %rd32, %rd15;
	mov.f32 	%f653, 0fFF800000;
	@%p49 bra 	$L__BB133_52;
	ld.global.f32 	%f220, [%rd23+2944];
	ld.global.u8 	%rs24, [%rd22+736];
	setp.eq.s16 	%p50, %rs24, 0;
	mul.f32 	%f221, %f149, %f220;
	selp.f32 	%f653, %f148, %f221, %p50;
	max.f32 	%f610, %f610, %f653;
$L__BB133_52:
	setp.le.s64 	%p51, %rd32, %rd16;
	mov.f32 	%f655, 0fFF800000;
	@%p51 bra 	$L__BB133_54;
	ld.global.f32 	%f223, [%rd23+3072];
	ld.global.u8 	%rs25, [%rd22+768];
	setp.eq.s16 	%p52, %rs25, 0;
	mul.f32 	%f224, %f149, %f223;
	selp.f32 	%f655, %f148, %f224, %p52;
	max.f32 	%f610, %f610, %f655;
$L__BB133_54:
	setp.le.s64 	%p53, %rd32, %rd17;
	mov.f32 	%f657, 0fFF800000;
	@%p53 bra 	$L__BB133_56;
	ld.global.f32 	%f226, [%rd23+3200];
	ld.global.u8 	%rs26, [%rd22+800];
	setp.eq.s16 	%p54, %rs26, 0;
	mul.f32 	%f227, %f149, %f226;
	selp.f32 	%f657, %f148, %f227, %p54;
	max.f32 	%f610, %f610, %f657;
$L__BB133_56:
	setp.le.s64 	%p55, %rd32, %rd18;
	mov.f32 	%f659, 0fFF800000;
	@%p55 bra 	$L__BB133_58;
	ld.global.f32 	%f229, [%rd23+3328];
	ld.global.u8 	%rs27, [%rd22+832];
	setp.eq.s16 	%p56, %rs27, 0;
	mul.f32 	%f230, %f149, %f229;
	selp.f32 	%f659, %f148, %f230, %p56;
	max.f32 	%f610, %f610, %f659;
$L__BB133_58:
	setp.le.s64 	%p57, %rd32, %rd19;
	mov.f32 	%f661, 0fFF800000;
	@%p57 bra 	$L__BB133_60;
	ld.global.f32 	%f232, [%rd23+3456];
	ld.global.u8 	%rs28, [%rd22+864];
	setp.eq.s16 	%p58, %rs28, 0;
	mul.f32 	%f233, %f149, %f232;
	selp.f32 	%f661, %f148, %f233, %p58;
	max.f32 	%f610, %f610, %f661;
$L__BB133_60:
	setp.le.s64 	%p59, %rd32, %rd20;
	mov.f32 	%f663, 0fFF800000;
	@%p59 bra 	$L__BB133_62;
	ld.global.f32 	%f235, [%rd23+3584];
	ld.global.u8 	%rs29, [%rd22+896];
	setp.eq.s16 	%p60, %rs29, 0;
	mul.f32 	%f236, %f149, %f235;
	selp.f32 	%f663, %f148, %f236, %p60;
	max.f32 	%f610, %f610, %f663;
$L__BB133_62:
	setp.le.s64 	%p61, %rd32, %rd2;
	mov.b32 	%r44, %f610;
	shfl.sync.bfly.b32	%r45|%p62, %r44, 16, 31, -1;
	mov.b32 	%f237, %r45;
	max.f32 	%f238, %f610, %f237;
	mov.b32 	%r46, %f238;
	shfl.sync.bfly.b32	%r47|%p63, %r46, 8, 31, -1;
	mov.b32 	%f239, %r47;
	max.f32 	%f240, %f238, %f239;
	mov.b32 	%r48, %f240;
	shfl.sync.bfly.b32	%r49|%p64, %r48, 4, 31, -1;
	mov.b32 	%f241, %r49;
	max.f32 	%f242, %f240, %f241;
	mov.b32 	%r50, %f242;
	shfl.sync.bfly.b32	%r51|%p65, %r50, 2, 31, -1;
	mov.b32 	%f243, %r51;
	max.f32 	%f244, %f242, %f243;
	mov.b32 	%r52, %f244;
	shfl.sync.bfly.b32	%r53|%p66, %r52, 1, 31, -1;
	mov.b32 	%f245, %r53;
	max.f32 	%f246, %f244, %f245;
	sub.f32 	%f247, %f607, %f246;
	fma.rn.f32 	%f248, %f247, 0f3BBB989D, 0f3F000000;
	cvt.sat.f32.f32 	%f249, %f248;
	mov.f32 	%f250, 0f4B400001;
	mov.f32 	%f251, 0f437C0000;
	fma.rm.f32 	%f252, %f249, %f251, %f250;
	add.f32 	%f253, %f252, 0fCB40007F;
	neg.f32 	%f254, %f253;
	fma.rn.f32 	%f255, %f247, 0f3FB8AA3B, %f254;
	fma.rn.f32 	%f256, %f247, 0f32A57060, %f255;
	mov.b32 	%r54, %f252;
	shl.b32 	%r55, %r54, 23;
	mov.b32 	%f257, %r55;
	ex2.approx.ftz.f32 	%f258, %f256;
	mul.f32 	%f259, %f258, %f257;
	add.f32 	%f260, %f259, 0f00000000;
	sub.f32 	%f261, %f609, %f246;
	fma.rn.f32 	%f262, %f261, 0f3BBB989D, 0f3F000000;
	cvt.sat.f32.f32 	%f263, %f262;
	fma.rm.f32 	%f264, %f263, %f251, %f250;
	add.f32 	%f265, %f264, 0fCB40007F;
	neg.f32 	%f266, %f265;
	fma.rn.f32 	%f267, %f261, 0f3FB8AA3B, %f266;
	fma.rn.f32 	%f268, %f261, 0f32A57060, %f267;
	mov.b32 	%r56, %f264;
	shl.b32 	%r57, %r56, 23;
	mov.b32 	%f269, %r57;
	ex2.approx.ftz.f32 	%f270, %f268;
	mul.f32 	%f271, %f270, %f269;
	add.f32 	%f272, %f260, %f271;
	sub.f32 	%f273, %f611, %f246;
	fma.rn.f32 	%f274, %f273, 0f3BBB989D, 0f3F000000;
	cvt.sat.f32.f32 	%f275, %f274;
	fma.rm.f32 	%f276, %f275, %f251, %f250;
	add.f32 	%f277, %f276, 0fCB40007F;
	neg.f32 	%f278, %f277;
	fma.rn.f32 	%f279, %f273, 0f3FB8AA3B, %f278;
	fma.rn.f32 	%f280, %f273, 0f32A57060, %f279;
	mov.b32 	%r58, %f276;
	shl.b32 	%r59, %r58, 23;
	mov.b32 	%f281, %r59;
	ex2.approx.ftz.f32 	%f282, %f280;
	mul.f32 	%f283, %f282, %f281;
	add.f32 	%f284, %f272, %f283;
	sub.f32 	%f285, %f613, %f246;
	fma.rn.f32 	%f286, %f285, 0f3BBB989D, 0f3F000000;
	cvt.sat.f32.f32 	%f287, %f286;
	fma.rm.f32 	%f288, %f287, %f251, %f250;
	add.f32 	%f289, %f288, 0fCB40007F;
	neg.f32 	%f290, %f289;
	fma.rn.f32 	%f291, %f285, 0f3FB8AA3B, %f290;
	fma.rn.f32 	%f292, %f285, 0f32A57060, %f291;
	mov.b32 	%r60, %f288;
	shl.b32 	%r61, %r60, 23;
	mov.b32 	%f293, %r61;
	ex2.approx.ftz.f32 	%f294, %f292;
	mul.f32 	%f295, %f294, %f293;
	add.f32 	%f296, %f284, %f295;
	sub.f32 	%f297, %f615, %f246;
	fma.rn.f32 	%f298, %f297, 0f3BBB989D, 0f3F000000;
	cvt.sat.f32.f32 	%f299, %f298;
	fma.rm.f32 	%f300, %f299, %f251, %f250;
	add.f32 	%f301, %f300, 0fCB40007F;
	neg.f32 	%f302, %f301;
	fma.rn.f32 	%f303, %f297, 0f3FB8AA3B, %f302;
	fma.rn.f32 	%f304, %f297, 0f32A57060, %f303;
	mov.b32 	%r62, %f300;
	shl.b32 	%r63, %r62, 23;
	mov.b32 	%f305, %r63;
	ex2.approx.ftz.f32 	%f306, %f304;
	mul.f32 	%f307, %f306, %f305;
	add.f32 	%f308, %f296, %f307;
	sub.f32 	%f309, %f617, %f246;
	fma.rn.f32 	%f310, %f309, 0f3BBB989D, 0f3F000000;
	cvt.sat.f32.f32 	%f311, %f310;
	fma.rm.f32 	%f312, %f311, %f251, %f250;
	add.f32 	%f313, %f312, 0fCB40007F;
	neg.f32 	%f314, %f313;
	fma.rn.f32 	%f315, %f309, 0f3FB8AA3B, %f314;
	fma.rn.f32 	%f316, %f309, 0f32A57060, %f315;
	mov.b32 	%r64, %f312;
	shl.b32 	%r65, %r64, 23;
	mov.b32 	%f317, %r65;
	ex2.approx.ftz.f32 	%f318, %f316;
	mul.f32 	%f319, %f318, %f317;
	add.f32 	%f320, %f308, %f319;
	sub.f32 	%f321, %f619, %f246;
	fma.rn.f32 	%f322, %f321, 0f3BBB989D, 0f3F000000;
	cvt.sat.f32.f32 	%f323, %f322;
	fma.rm.f32 	%f324, %f323, %f251, %f250;
	add.f32 	%f325, %f324, 0fCB40007F;
	neg.f32 	%f326, %f325;
	fma.rn.f32 	%f327, %f321, 0f3FB8AA3B, %f326;
	fma.rn.f32 	%f328, %f321, 0f32A57060, %f327;
	mov.b32 	%r66, %f324;
	shl.b32 	%r67, %r66, 23;
	mov.b32 	%f329, %r67;
	ex2.approx.ftz.f32 	%f330, %f328;
	mul.f32 	%f331, %f330, %f329;
	add.f32 	%f332, %f320, %f331;
	sub.f32 	%f333, %f621, %f246;
	fma.rn.f32 	%f334, %f333, 0f3BBB989D, 0f3F000000;
	cvt.sat.f32.f32 	%f335, %f334;
	fma.rm.f32 	%f336, %f335, %f251, %f250;
	add.f32 	%f337, %f336, 0fCB40007F;
	neg.f32 	%f338, %f337;
	fma.rn.f32 	%f339, %f333, 0f3FB8AA3B, %f338;
	fma.rn.f32 	%f340, %f333, 0f32A57060, %f339;
	mov.b32 	%r68, %f336;
	shl.b32 	%r69, %r68, 23;
	mov.b32 	%f341, %r69;
	ex2.approx.ftz.f32 	%f342, %f340;
	mul.f32 	%f343, %f342, %f341;
	add.f32 	%f344, %f332, %f343;
	sub.f32 	%f345, %f623, %f246;
	fma.rn.f32 	%f346, %f345, 0f3BBB989D, 0f3F000000;
	cvt.sat.f32.f32 	%f347, %f346;
	fma.rm.f32 	%f348, %f347, %f251, %f250;
	add.f32 	%f349, %f348, 0fCB40007F;
	neg.f32 	%f350, %f349;
	fma.rn.f32 	%f351, %f345, 0f3FB8AA3B, %f350;
	fma.rn.f32 	%f352, %f345, 0f32A57060, %f351;
	mov.b32 	%r70, %f348;
	shl.b32 	%r71, %r70, 23;
	mov.b32 	%f353, %r71;
	ex2.approx.ftz.f32 	%f354, %f352;
	mul.f32 	%f355, %f354, %f353;
	add.f32 	%f356, %f344, %f355;
	sub.f32 	%f357, %f625, %f246;
	fma.rn.f32 	%f358, %f357, 0f3BBB989D, 0f3F000000;
	cvt.sat.f32.f32 	%f359, %f358;
	fma.rm.f32 	%f360, %f359, %f251, %f250;
	add.f32 	%f361, %f360, 0fCB40007F;
	neg.f32 	%f362, %f361;
	fma.rn.f32 	%f363, %f357, 0f3FB8AA3B, %f362;
	fma.rn.f32 	%f364, %f357, 0f32A57060, %f363;
	mov.b32 	%r72, %f360;
	shl.b32 	%r73, %r72, 23;
	mov.b32 	%f365, %r73;
	ex2.approx.ftz.f32 	%f366, %f364;
	mul.f32 	%f367, %f366, %f365;
	add.f32 	%f368, %f356, %f367;
	sub.f32 	%f369, %f627, %f246;
	fma.rn.f32 	%f370, %f369, 0f3BBB989D, 0f3F000000;
	cvt.sat.f32.f32 	%f371, %f370;
	fma.rm.f32 	%f372, %f371, %f251, %f250;
	add.f32 	%f373, %f372, 0fCB40007F;
	neg.f32 	%f374, %f373;
	fma.rn.f32 	%f375, %f369, 0f3FB8AA3B, %f374;
	fma.rn.f32 	%f376, %f369, 0f32A57060, %f375;
	mov.b32 	%r74, %f372;
	shl.b32 	%r75, %r74, 23;
	mov.b32 	%f377, %r75;
	ex2.approx.ftz.f32 	%f378, %f376;
	mul.f32 	%f379, %f378, %f377;
	add.f32 	%f380, %f368, %f379;
	sub.f32 	%f381, %f629, %f246;
	fma.rn.f32 	%f382, %f381, 0f3BBB989D, 0f3F000000;
	cvt.sat.f32.f32 	%f383, %f382;
	fma.rm.f32 	%f384, %f383, %f251, %f250;
	add.f32 	%f385, %f384, 0fCB40007F;
	neg.f32 	%f386, %f385;
	fma.rn.f32 	%f387, %f381, 0f3FB8AA3B, %f386;
	fma.rn.f32 	%f388, %f381, 0f32A57060, %f387;
	mov.b32 	%r76, %f384;
	shl.b32 	%r77, %r76, 23;
	mov.b32 	%f389, %r77;
	ex2.approx.ftz.f32 	%f390, %f388;
	mul.f32 	%f391, %f390, %f389;
	add.f32 	%f392, %f380, %f391;
	sub.f32 	%f393, %f631, %f246;
	fma.rn.f32 	%f394, %f393, 0f3BBB989D, 0f3F000000;
	cvt.sat.f32.f32 	%f395, %f394;
	fma.rm.f32 	%f396, %f395, %f251, %f250;
	add.f32 	%f397, %f396, 0fCB40007F;
	neg.f32 	%f398, %f397;
	fma.rn.f32 	%f399, %f393, 0f3FB8AA3B, %f398;
	fma.rn.f32 	%f400, %f393, 0f32A57060, %f399;
	mov.b32 	%r78, %f396;
	shl.b32 	%r79, %r78, 23;
	mov.b32 	%f401, %r79;
	ex2.approx.ftz.f32 	%f402, %f400;
	mul.f32 	%f403, %f402, %f401;
	add.f32 	%f404, %f392, %f403;
	sub.f32 	%f405, %f633, %f246;
	fma.rn.f32 	%f406, %f405, 0f3BBB989D, 0f3F000000;
	cvt.sat.f32.f32 	%f407, %f406;
	fma.rm.f32 	%f408, %f407, %f251, %f250;
	add.f32 	%f409, %f408, 0fCB40007F;
	neg.f32 	%f410, %f409;
	fma.rn.f32 	%f411, %f405, 0f3FB8AA3B, %f410;
	fma.rn.f32 	%f412, %f405, 0f32A57060, %f411;
	mov.b32 	%r80, %f408;
	shl.b32 	%r81, %r80, 23;
	mov.b32 	%f413, %r81;
	ex2.approx.ftz.f32 	%f414, %f412;
	mul.f32 	%f415, %f414, %f413;
	add.f32 	%f416, %f404, %f415;
	sub.f32 	%f417, %f635, %f246;
	fma.rn.f32 	%f418, %f417, 0f3BBB989D, 0f3F000000;
	cvt.sat.f32.f32 	%f419, %f418;
	fma.rm.f32 	%f420, %f419, %f251, %f250;
	add.f32 	%f421, %f420, 0fCB40007F;
	neg.f32 	%f422, %f421;
	fma.rn.f32 	%f423, %f417, 0f3FB8AA3B, %f422;
	fma.rn.f32 	%f424, %f417, 0f32A57060, %f423;
	mov.b32 	%r82, %f420;
	shl.b32 	%r83, %r82, 23;
	mov.b32 	%f425, %r83;
	ex2.approx.ftz.f32 	%f426, %f424;
	mul.f32 	%f427, %f426, %f425;
	add.f32 	%f428, %f416, %f427;
	sub.f32 	%f429, %f637, %f246;
	fma.rn.f32 	%f430, %f429, 0f3BBB989D, 0f3F000000;
	cvt.sat.f32.f32 	%f431, %f430;
	fma.rm.f32 	%f432, %f431, %f251, %f250;
	add.f32 	%f433, %f432, 0fCB40007F;
	neg.f32 	%f434, %f433;
	fma.rn.f32 	%f435, %f429, 0f3FB8AA3B, %f434;
	fma.rn.f32 	%f436, %f429, 0f32A57060, %f435;
	mov.b32 	%r84, %f432;
	shl.b32 	%r85, %r84, 23;
	mov.b32 	%f437, %r85;
	ex2.approx.ftz.f32 	%f438, %f436;
	mul.f32 	%f439, %f438, %f437;
	add.f32 	%f440, %f428, %f439;
	sub.f32 	%f441, %f639, %f246;
	fma.rn.f32 	%f442, %f441, 0f3BBB989D, 0f3F000000;
	cvt.sat.f32.f32 	%f443, %f442;
	fma.rm.f32 	%f444, %f443, %f251, %f250;
	add.f32 	%f445, %f444, 0fCB40007F;
	neg.f32 	%f446, %f445;
	fma.rn.f32 	%f447, %f441, 0f3FB8AA3B, %f446;
	fma.rn.f32 	%f448, %f441, 0f32A57060, %f447;
	mov.b32 	%r86, %f444;
	shl.b32 	%r87, %r86, 23;
	mov.b32 	%f449, %r87;
	ex2.approx.ftz.f32 	%f450, %f448;
	mul.f32 	%f451, %f450, %f449;
	add.f32 	%f452, %f440, %f451;
	sub.f32 	%f453, %f641, %f246;
	fma.rn.f32 	%f454, %f453, 0f3BBB989D, 0f3F000000;
	cvt.sat.f32.f32 	%f455, %f454;
	fma.rm.f32 	%f456, %f455, %f251, %f250;
	add.f32 	%f457, %f456, 0fCB40007F;
	neg.f32 	%f458, %f457;
	fma.rn.f32 	%f459, %f453, 0f3FB8AA3B, %f458;
	fma.rn.f32 	%f460, %f453, 0f32A57060, %f459;
	mov.b32 	%r88, %f456;
	shl.b32 	%r89, %r88, 23;
	mov.b32 	%f461, %r89;
	ex2.approx.ftz.f32 	%f462, %f460;
	mul.f32 	%f463, %f462, %f461;
	add.f32 	%f464, %f452, %f463;
	sub.f32 	%f465, %f643, %f246;
	fma.rn.f32 	%f466, %f465, 0f3BBB989D, 0f3F000000;
	cvt.sat.f32.f32 	%f467, %f466;
	fma.rm.f32 	%f468, %f467, %f251, %f250;
	add.f32 	%f469, %f468, 0fCB40007F;
	neg.f32 	%f470, %f469;
	fma.rn.f32 	%f471, %f465, 0f3FB8AA3B, %f470;
	fma.rn.f32 	%f472, %f465, 0f32A57060, %f471;
	mov.b32 	%r90, %f468;
	shl.b32 	%r91, %r90, 23;
	mov.b32 	%f473, %r91;
	ex2.approx.ftz.f32 	%f474, %f472;
	mul.f32 	%f475, %f474, %f473;
	add.f32 	%f476, %f464, %f475;
	sub.f32 	%f477, %f645, %f246;
	fma.rn.f32 	%f478, %f477, 0f3BBB989D, 0f3F000000;
	cvt.sat.f32.f32 	%f479, %f478;
	fma.rm.f32 	%f480, %f479, %f251, %f250;
	add.f32 	%f481, %f480, 0fCB40007F;
	neg.f32 	%f482, %f481;
	fma.rn.f32 	%f483, %f477, 0f3FB8AA3B, %f482;
	fma.rn.f32 	%f484, %f477, 0f32A57060, %f483;
	mov.b32 	%r92, %f480;
	shl.b32 	%r93, %r92, 23;
	mov.b32 	%f485, %r93;
	ex2.approx.ftz.f32 	%f486, %f484;
	mul.f32 	%f487, %f486, %f485;
	add.f32 	%f488, %f476, %f487;
	sub.f32 	%f489, %f647, %f246;
	fma.rn.f32 	%f490, %f489, 0f3BBB989D, 0f3F000000;
	cvt.sat.f32.f32 	%f491, %f490;
	fma.rm.f32 	%f492, %f491, %f251, %f250;
	add.f32 	%f493, %f492, 0fCB40007F;
	neg.f32 	%f494, %f493;
	fma.rn.f32 	%f495, %f489, 0f3FB8AA3B, %f494;
	fma.rn.f32 	%f496, %f489, 0f32A57060, %f495;
	mov.b32 	%r94, %f492;
	shl.b32 	%r95, %r94, 23;
	mov.b32 	%f497, %r95;
	ex2.approx.ftz.f32 	%f498, %f496;
	mul.f32 	%f499, %f498, %f497;
	add.f32 	%f500, %f488, %f499;
	sub.f32 	%f501, %f649, %f246;
	fma.rn.f32 	%f502, %f501, 0f3BBB989D, 0f3F000000;
	cvt.sat.f32.f32 	%f503, %f502;
	fma.rm.f32 	%f504, %f503, %f251, %f250;
	add.f32 	%f505, %f504, 0fCB40007F;
	neg.f32 	%f506, %f505;
	fma.rn.f32 	%f507, %f501, 0f3FB8AA3B, %f506;
	fma.rn.f32 	%f508, %f501, 0f32A57060, %f507;
	mov.b32 	%r96, %f504;
	shl.b32 	%r97, %r96, 23;
	mov.b32 	%f509, %r97;
	ex2.approx.ftz.f32 	%f510, %f508;
	mul.f32 	%f511, %f510, %f509;
	add.f32 	%f512, %f500, %f511;
	sub.f32 	%f513, %f651, %f246;
	fma.rn.f32 	%f514, %f513, 0f3BBB989D, 0f3F000000;
	cvt.sat.f32.f32 	%f515, %f514;
	fma.rm.f32 	%f516, %f515, %f251, %f250;
	add.f32 	%f517, %f516, 0fCB40007F;
	neg.f32 	%f518, %f517;
	fma.rn.f32 	%f519, %f513, 0f3FB8AA3B, %f518;
	fma.rn.f32 	%f520, %f513, 0f32A57060, %f519;
	mov.b32 	%r98, %f516;
	shl.b32 	%r99, %r98, 23;
	mov.b32 	%f521, %r99;
	ex2.approx.ftz.f32 	%f522, %f520;
	mul.f32 	%f523, %f522, %f521;
	add.f32 	%f524, %f512, %f523;
	sub.f32 	%f525, %f653, %f246;
	fma.rn.f32 	%f526, %f525, 0f3BBB989D, 0f3F000000;
	cvt.sat.f32.f32 	%f527, %f526;
	fma.rm.f32 	%f528, %f527, %f251, %f250;
	add.f32 	%f529, %f528, 0fCB40007F;
	neg.f32 	%f530, %f529;
	fma.rn.f32 	%f531, %f525, 0f3FB8AA3B, %f530;
	fma.rn.f32 	%f532, %f525, 0f32A57060, %f531;
	mov.b32 	%r100, %f528;
	shl.b32 	%r101, %r100, 23;
	mov.b32 	%f533, %r101;
	ex2.approx.ftz.f32 	%f534, %f532;
	mul.f32 	%f535, %f534, %f533;
	add.f32 	%f536, %f524, %f535;
	sub.f32 	%f537, %f655, %f246;
	fma.rn.f32 	%f538, %f537, 0f3BBB989D, 0f3F000000;
	cvt.sat.f32.f32 	%f539, %f538;
	fma.rm.f32 	%f540, %f539, %f251, %f250;
	add.f32 	%f541, %f540, 0fCB40007F;
	neg.f32 	%f542, %f541;
	fma.rn.f32 	%f543, %f537, 0f3FB8AA3B, %f542;
	fma.rn.f32 	%f544, %f537, 0f32A57060, %f543;
	mov.b32 	%r102, %f540;
	shl.b32 	%r103, %r102, 23;
	mov.b32 	%f545, %r103;
	ex2.approx.ftz.f32 	%f546, %f544;
	mul.f32 	%f547, %f546, %f545;
	add.f32 	%f548, %f536, %f547;
	sub.f32 	%f549, %f657, %f246;
	fma.rn.f32 	%f550, %f549, 0f3BBB989D, 0f3F000000;
	cvt.sat.f32.f32 	%f551, %f550;
	fma.rm.f32 	%f552, %f551, %f251, %f250;
	add.f32 	%f553, %f552, 0fCB40007F;
	neg.f32 	%f554, %f553;
	fma.rn.f32 	%f555, %f549, 0f3FB8AA3B, %f554;
	fma.rn.f32 	%f556, %f549, 0f32A57060, %f555;
	mov.b32 	%r104, %f552;
	shl.b32 	%r105, %r104, 23;
	mov.b32 	%f557, %r105;
	ex2.approx.ftz.f32 	%f558, %f556;
	mul.f32 	%f559, %f558, %f557;
	add.f32 	%f560, %f548, %f559;
	sub.f32 	%f561, %f659, %f246;
	fma.rn.f32 	%f562, %f561, 0f3BBB989D, 0f3F000000;
	cvt.sat.f32.f32 	%f563, %f562;
	fma.rm.f32 	%f564, %f563, %f251, %f250;
	add.f32 	%f565, %f564, 0fCB40007F;
	neg.f32 	%f566, %f565;
	fma.rn.f32 	%f567, %f561, 0f3FB8AA3B, %f566;
	fma.rn.f32 	%f568, %f561, 0f32A57060, %f567;
	mov.b32 	%r106, %f564;
	shl.b32 	%r107, %r106, 23;
	mov.b32 	%f569, %r107;
	ex2.approx.ftz.f32 	%f570, %f568;
	mul.f32 	%f571, %f570, %f569;
	add.f32 	%f572, %f560, %f571;
	sub.f32 	%f573, %f661, %f246;
	fma.rn.f32 	%f574, %f573, 0f3BBB989D, 0f3F000000;
	cvt.sat.f32.f32 	%f575, %f574;
	fma.rm.f32 	%f576, %f575, %f251, %f250;
	add.f32 	%f577, %f576, 0fCB40007F;
	neg.f32 	%f578, %f577;
	fma.rn.f32 	%f579, %f573, 0f3FB8AA3B, %f578;
	fma.rn.f32 	%f580, %f573, 0f32A57060, %f579;
	mov.b32 	%r108, %f576;
	shl.b32 	%r109, %r108, 23;
	mov.b32 	%f581, %r109;
	ex2.approx.ftz.f32 	%f582, %f580;
	mul.f32 	%f583, %f582, %f581;
	add.f32 	%f584, %f572, %f583;
	sub.f32 	%f585, %f663, %f246;
	fma.rn.f32 	%f586, %f585, 0f3BBB989D, 0f3F000000;
	cvt.sat.f32.f32 	%f587, %f586;
	fma.rm.f32 	%f588, %f587, %f251, %f250;
	add.f32 	%f589, %f588, 0fCB40007F;
	neg.f32 	%f590, %f589;
	fma.rn.f32 	%f591, %f585, 0f3FB8AA3B, %f590;
	fma.rn.f32 	%f592, %f585, 0f32A57060, %f591;
	mov.b32 	%r110, %f588;
	shl.b32 	%r111, %r110, 23;
	mov.b32 	%f593, %r111;
	ex2.approx.ftz.f32 	%f594, %f592;
	mul.f32 	%f595, %f594, %f593;
	add.f32 	%f596, %f584, %f595;
	mov.b32 	%r112, %f596;
	shfl.sync.bfly.b32	%r113|%p67, %r112, 16, 31, -1;
	mov.b32 	%f597, %r113;
	add.f32 	%f598, %f596, %f597;
	mov.b32 	%r114, %f598;
	shfl.sync.bfly.b32	%r115|%p68, %r114, 8, 31, -1;
	mov.b32 	%f599, %r115;
	add.f32 	%f600, %f598, %f599;
	mov.b32 	%r116, %f600;
	shfl.sync.bfly.b32	%r117|%p69, %r116, 4, 31, -1;
	mov.b32 	%f601, %r117;
	add.f32 	%f602, %f600, %f601;
	mov.b32 	%r118, %f602;
	shfl.sync.bfly.b32	%r119|%p70, %r118, 2, 31, -1;
	mov.b32 	%f603, %r119;
	add.f32 	%f604, %f602, %f603;
	mov.b32 	%r120, %f604;
	shfl.sync.bfly.b32	%r121|%p71, %r120, 1, 31, -1;
	mov.b32 	%f605, %r121;
	add.f32 	%f606, %f604, %f605;
	div.rn.f32 	%f119, %f259, %f606;
	div.rn.f32 	%f120, %f271, %f606;
	div.rn.f32 	%f121, %f283, %f606;
	div.rn.f32 	%f122, %f295, %f606;
	div.rn.f32 	%f123, %f307, %f606;
	div.rn.f32 	%f124, %f319, %f606;
	div.rn.f32 	%f125, %f331, %f606;
	div.rn.f32 	%f126, %f343, %f606;
	div.rn.f32 	%f127, %f355, %f606;
	div.rn.f32 	%f128, %f367, %f606;
	div.rn.f32 	%f129, %f379, %f606;
	div.rn.f32 	%f130, %f391, %f606;
	div.rn.f32 	%f131, %f403, %f606;
	div.rn.f32 	%f132, %f415, %f606;
	div.rn.f32 	%f133, %f427, %f606;
	div.rn.f32 	%f134, %f439, %f606;
	div.rn.f32 	%f135, %f451, %f606;
	div.rn.f32 	%f136, %f463, %f606;
	div.rn.f32 	%f137, %f475, %f606;
	div.rn.f32 	%f138, %f487, %f606;
	div.rn.f32 	%f139, %f499, %f606;
	div.rn.f32 	%f140, %f511, %f606;
	div.rn.f32 	%f141, %f523, %f606;
	div.rn.f32 	%f142, %f535, %f606;
	div.rn.f32 	%f143, %f547, %f606;
	div.rn.f32 	%f144, %f559, %f606;
	div.rn.f32 	%f145, %f571, %f606;
	div.rn.f32 	%f146, %f583, %f606;
	div.rn.f32 	%f147, %f595, %f606;
	mad.lo.s64 	%rd59, %rd75, %rd30, %rd2;
	cvta.to.global.u64 	%rd60, %rd29;
	shl.b64 	%rd61, %rd59, 2;
	add.s64 	%rd24, %rd60, %rd61;
	@%p61 bra 	$L__BB133_64;
	st.global.f32 	[%rd24], %f119;
$L__BB133_64:
	setp.le.s64 	%p72, %rd32, %rd3;
	@%p72 bra 	$L__BB133_66;
	st.global.f32 	[%rd24+128], %f120;
$L__BB133_66:
	setp.le.s64 	%p73, %rd32, %rd4;
	@%p73 bra 	$L__BB133_68;
	st.global.f32 	[%rd24+256], %f121;
$L__BB133_68:
	mov.u32 	%r122, %tid.x;
	add.s32 	%r123, %r122, 96;
	cvt.u64.u32 	%rd62, %r123;
	setp.le.s64 	%p74, %rd32, %rd62;
	@%p74 bra 	$L__BB133_70;
	st.global.f32 	[%rd24+384], %f122;
$L__BB133_70:
	mov.u32 	%r124, %tid.x;
	add.s32 	%r125, %r124, 128;
	cvt.u64.u32 	%rd63, %r125;
	setp.le.s64 	%p75, %rd32, %rd63;
	@%p75 bra 	$L__BB133_72;
	st.global.f32 	[%rd24+512], %f123;
$L__BB133_72:
	mov.u32 	%r126, %tid.x;
	add.s32 	%r127, %r126, 160;
	cvt.u64.u32 	%rd64, %r127;
	setp.le.s64 	%p76, %rd32, %rd64;
	@%p76 bra 	$L__BB133_74;
	st.global.f32 	[%rd24+640], %f124;
$L__BB133_74:
	mov.u32 	%r128, %tid.x;
	add.s32 	%r129, %r128, 192;
	cvt.u64.u32 	%rd65, %r129;
	setp.le.s64 	%p77, %rd32, %rd65;
	@%p77 bra 	$L__BB133_76;
	st.global.f32 	[%rd24+768], %f125;
$L__BB133_76:
	setp.le.s64 	%p78, %rd32, %rd5;
	@%p78 bra 	$L__BB133_78;
	st.global.f32 	[%rd24+896], %f126;
$L__BB133_78:
	setp.le.s64 	%p79, %rd32, %rd6;
	@%p79 bra 	$L__BB133_80;
	st.global.f32 	[%rd24+1024], %f127;
$L__BB133_80:
	setp.le.s64 	%p80, %rd32, %rd7;
	@%p80 bra 	$L__BB133_82;
	st.global.f32 	[%rd24+1152], %f128;
$L__BB133_82:
	setp.le.s64 	%p81, %rd32, %rd8;
	@%p81 bra 	$L__BB133_84;
	st.global.f32 	[%rd24+1280], %f129;
$L__BB133_84:
	setp.le.s64 	%p82, %rd32, %rd9;
	@%p82 bra 	$L__BB133_86;
	st.global.f32 	[%rd24+1408], %f130;
$L__BB133_86:
	setp.le.s64 	%p83, %rd32, %rd10;
	@%p83 bra 	$L__BB133_88;
	st.global.f32 	[%rd24+1536], %f131;
$L__BB133_88:
	setp.le.s64 	%p84, %rd32, %rd11;
	@%p84 bra 	$L__BB133_90;
	st.global.f32 	[%rd24+1664], %f132;
$L__BB133_90:
	setp.le.s64 	%p85, %rd32, %rd12;
	@%p85 bra 	$L__BB133_92;
	st.global.f32 	[%rd24+1792], %f133;
$L__BB133_92:
	setp.le.s64 	%p86, %rd32, %rd13;
	@%p86 bra 	$L__BB133_94;
	st.global.f32 	[%rd24+1920], %f134;
$L__BB133_94:
	setp.le.s64 	%p87, %rd32, %rd14;
	@%p87 bra 	$L__BB133_96;
	st.global.f32 	[%rd24+2048], %f135;
$L__BB133_96:
	mov.u32 	%r130, %tid.x;
	add.s32 	%r131, %r130, 544;
	cvt.u64.u32 	%rd66, %r131;
	setp.le.s64 	%p88, %rd32, %rd66;
	@%p88 bra 	$L__BB133_98;
	st.global.f32 	[%rd24+2176], %f136;
$L__BB133_98:
	add.s32 	%r133, %r130, 576;
	cvt.u64.u32 	%rd67, %r133;
	setp.le.s64 	%p89, %rd32, %rd67;
	@%p89 bra 	$L__BB133_100;
	st.global.f32 	[%rd24+2304], %f137;
$L__BB133_100:
	add.s32 	%r135, %r130, 608;
	cvt.u64.u32 	%rd68, %r135;
	setp.le.s64 	%p90, %rd32, %rd68;
	@%p90 bra 	$L__BB133_102;
	st.global.f32 	[%rd24+2432], %f138;
$L__BB133_102:
	add.s32 	%r137, %r130, 640;
	cvt.u64.u32 	%rd69, %r137;
	setp.le.s64 	%p91, %rd32, %rd69;
	@%p91 bra 	$L__BB133_104;
	st.global.f32 	[%rd24+2560], %f139;
$L__BB133_104:
	add.s32 	%r139, %r130, 672;
	cvt.u64.u32 	%rd70, %r139;
	setp.le.s64 	%p92, %rd32, %rd70;
	@%p92 bra 	$L__BB133_106;
	st.global.f32 	[%rd24+2688], %f140;
$L__BB133_106:
	add.s32 	%r141, %r130, 704;
	cvt.u64.u32 	%rd71, %r141;
	setp.le.s64 	%p93, %rd32, %rd71;
	@%p93 bra 	$L__BB133_108;
	st.global.f32 	[%rd24+2816], %f141;
$L__BB133_108:
	setp.le.s64 	%p94, %rd32, %rd15;
	@%p94 bra 	$L__BB133_110;
	st.global.f32 	[%rd24+2944], %f142;
$L__BB133_110:
	setp.le.s64 	%p95, %rd32, %rd16;
	@%p95 bra 	$L__BB133_112;
	st.global.f32 	[%rd24+3072], %f143;
$L__BB133_112:
	setp.le.s64 	%p96, %rd32, %rd17;
	@%p96 bra 	$L__BB133_114;
	st.global.f32 	[%rd24+3200], %f144;
$L__BB133_114:
	setp.le.s64 	%p97, %rd32, %rd18;
	@%p97 bra 	$L__BB133_116;
	st.global.f32 	[%rd24+3328], %f145;
$L__BB133_116:
	setp.le.s64 	%p98, %rd32, %rd19;
	@%p98 bra 	$L__BB133_118;
	st.global.f32 	[%rd24+3456], %f146;
$L__BB133_118:
	setp.le.s64 	%p99, %rd32, %rd20;
	@%p99 bra 	$L__BB133_120;
	st.global.f32 	[%rd24+3584], %f147;
$L__BB133_120:
	ld.param.u64 	%rd74, [_Z15SoftmaxWarpImplI24ElementwiseScaleMaskLoadIffbE11DirectStoreIffEfLi1ELi29ELi32ELi1ELb1EL9Algorithm0EEvT_T0_ll_param_2];
	mov.u32 	%r142, %nctaid.x;
	mov.u32 	%r143, %ntid.y;
	mul.lo.s32 	%r144, %r142, %r143;
	cvt.s64.s32 	%rd72, %r144;
	add.s64 	%rd75, %rd75, %rd72;
	setp.lt.s64 	%p100, %rd75, %rd74;
	@%p100 bra 	$L__BB133_4;
$L__BB133_121:
	ret;

}
	// .globl	_Z15SoftmaxWarpImplI24ElementwiseScaleMaskLoadIffbE11DirectStoreIffEfLi1ELi30ELi32ELi1ELb0EL9Algorithm0EEvT_T0_ll
.visible .entry _Z15SoftmaxWarpImplI24ElementwiseScaleMaskLoadIffbE11DirectStoreIffEfLi1ELi30ELi32ELi1ELb0EL9Algorithm0EEvT_T0_ll(
	.param .align 8 .b8 _Z15SoftmaxWarpImplI24ElementwiseScaleMaskLoadIffbE11DirectStoreIffEfLi1ELi30ELi32ELi1ELb0EL9Algorithm0EEvT_T0_ll_param_0[32],
	.param .align 8 .b8 _Z15SoftmaxWarpImplI24ElementwiseScaleMaskLoadIffbE11DirectStoreIffEfLi1ELi30ELi32ELi1ELb0EL9Algorithm0EEvT_T0_ll_param_1[16],
	.param .u64 _Z15SoftmaxWarpImplI24ElementwiseScaleMaskLoadIffbE11DirectStoreIffEfLi1ELi30ELi32ELi1ELb0EL9Algorithm0EEvT_T0_ll_param_2,
	.param .u64 _Z15SoftmaxWarpImplI24ElementwiseScaleMaskLoadIffbE11DirectStoreIffEfLi1ELi30ELi32ELi1ELb0EL9Algorithm0EEvT_T0_ll_param_3
)
{
	.reg .pred 	%p<44>;
	.reg .b16 	%rs<31>;
	.reg .b32 	%r<88>;
	.reg .b32 	%f<535>;
	.reg .b64 	%rd<31>;

	ld.param.u64 	%rd12, [_Z15SoftmaxWarpImplI24ElementwiseScaleMaskLoadIffbE11DirectStoreIffEfLi1ELi30ELi32ELi1ELb0EL9Algorithm0EEvT_T0_ll_param_1+8];
	ld.param.u64 	%rd11, [_Z15SoftmaxWarpImplI24ElementwiseScaleMaskLoadIffbE11DirectStoreIffEfLi1ELi30ELi32ELi1ELb0EL9Algorithm0EEvT_T0_ll_param_1];
	ld.param.v2.f32 	{%f1, %f2}, [_Z15SoftmaxWarpImplI24ElementwiseScaleMaskLoadIffbE11DirectStoreIffEfLi1ELi30ELi32ELi1ELb0EL9Algorithm0EEvT_T0_ll_param_0+24];
	ld.param.u64 	%rd10, [_Z15SoftmaxWarpImplI24ElementwiseScaleMaskLoadIffbE11DirectStoreIffEfLi1ELi30ELi32ELi1ELb0EL9Algorithm0EEvT_T0_ll_param_0+16];
	ld.param.u64 	%rd9, [_Z15SoftmaxWarpImplI24ElementwiseScaleMaskLoadIffbE11DirectStoreIffEfLi1ELi30ELi32ELi1ELb0EL9Algorithm0EEvT_T0_ll_param_0+8];
	ld.param.u64 	%rd8, [_Z15SoftmaxWarpImplI24ElementwiseScaleMaskLoadIffbE11DirectStoreIffEfLi1ELi30ELi32ELi1ELb0EL9Algorithm0EEvT_T0_ll_param_0];
	ld.param.u64 	%rd13, [_Z15SoftmaxWarpImplI24ElementwiseScaleMaskLoadIffbE11DirectStoreIffEfLi1ELi30ELi32ELi1ELb0EL9Algorithm0EEvT_T0_ll_param_2];
	ld.param.u64 	%rd14, [_Z15SoftmaxWarpImplI24ElementwiseScaleMaskLoadIffbE11DirectStoreIffEfLi1ELi30ELi32ELi1ELb0EL9Algorithm0EEvT_T0_ll_param_3];
	setp.lt.s64 	%p1, %rd14, 961;
	@%p1 bra 	$L__BB134_2;
	mov.u64 	%rd15, $str;
	cvta.global.u64 	%rd16, %rd15;
	mov.u64 	%rd17, $str$1;
	cvta.global.u64 	%rd18, %rd17;
	mov.u64 	%rd19, __unnamed_135;
	cvta.global.u64 	%rd20, %rd19;
	{ // callseq 134, 0
	.param .b64 param0;
	st.param.b64 	[param0], %rd16;
	.param .b64 param1;
	st.param.b64 	[param1], %rd18;
	.param .b32 param2;
	st.param.b32 	[param2], 219;
	.param .b64 param3;
	st.param.b64 	[param3], %rd20;
	.param .b64 param4;
	st.param.b64 	[param4], 1;
	call.uni 
	__assertfail, 
	(
	param0, 
	param1, 
	param2, 
	param3, 
	param4
	);
	} // callseq 134
$L__BB134_2:
	mov.u32 	%r2, %ctaid.x;
	mov.u32 	%r3, %ntid.y;
	mov.u32 	%r4, %tid.y;
	mad.lo.s32 	%r5, %r2, %r3, %r4;
	mov.u32 	%r6, %nctaid.x;
	mul.lo.s32 	%r1, %r6, %r3;
	cvt.s64.s32 	%rd30, %r5;
	setp.le.s64 	%p2, %rd13, %rd30;
	@%p2 bra 	$L__BB134_5;
	mov.u32 	%r7, %tid.x;
	cvt.u64.u32 	%rd3, %r7;
	cvta.to.global.u64 	%rd4, %rd8;
	cvt.s64.s32 	%rd5, %r1;
$L__BB134_4:
	mad.lo.s64 	%rd21, %rd30, %rd10, %rd3;
	shl.b64 	%rd22, %rd21, 2;
	add.s64 	%rd23, %rd4, %rd22;
	ld.global.f32 	%f3, [%rd23];
	cvta.to.global.u64 	%rd24, %rd9;
	add.s64 	%rd25, %rd24, %rd21;
	ld.global.u8 	%rs1, [%rd25];
	setp.eq.s16 	%p3, %rs1, 0;
	mul.f32 	%f4, %f2, %f3;
	selp.f32 	%f5, %f1, %f4, %p3;
	max.f32 	%f6, %f5, 0fFF800000;
	ld.global.f32 	%f7, [%rd23+128];
	ld.global.u8 	%rs2, [%rd25+32];
	setp.eq.s16 	%p4, %rs2, 0;
	mul.f32 	%f8, %f2, %f7;
	selp.f32 	%f9, %f1, %f8, %p4;
	max.f32 	%f10, %f6, %f9;
	ld.global.f32 	%f11, [%rd23+256];
	ld.global.u8 	%rs3, [%rd25+64];
	setp.eq.s16 	%p5, %rs3, 0;
	mul.f32 	%f12, %f2, %f11;
	selp.f32 	%f13, %f1, %f12, %p5;
	max.f32 	%f14, %f10, %f13;
	ld.global.f32 	%f15, [%rd23+384];
	ld.global.u8 	%rs4, [%rd25+96];
	setp.eq.s16 	%p6, %rs4, 0;
	mul.f32 	%f16, %f2, %f15;
	selp.f32 	%f17, %f1, %f16, %p6;
	max.f32 	%f18, %f14, %f17;
	ld.global.f32 	%f19, [%rd23+512];
	ld.global.u8 	%rs5, [%rd25+128];
	setp.eq.s16 	%p7, %rs5, 0;
	mul.f32 	%f20, %f2, %f19;
	selp.f32 	%f21, %f1, %f20, %p7;
	max.f32 	%f22, %f18, %f21;
	ld.global.f32 	%f23, [%rd23+640];
	ld.global.u8 	%rs6, [%rd25+160];
	setp.eq.s16 	%p8, %rs6, 0;
	mul.f32 	%f24, %f2, %f23;
	selp.f32 	%f25, %f1, %f24, %p8;
	max.f32 	%f26, %f22, %f25;
	ld.global.f32 	%f27, [%rd23+768];
	ld.global.u8 	%rs7, [%rd25+192];
	setp.eq.s16 	%p9, %rs7, 0;
	mul.f32 	%f28, %f2, %f27;
	selp.f32 	%f29, %f1, %f28, %p9;
	max.f32 	%f30, %f26, %f29;
	ld.global.f32 	%f31, [%rd23+896];
	ld.global.u8 	%rs8, [%rd25+224];
	setp.eq.s16 	%p10, %rs8, 0;
	mul.f32 	%f32, %f2, %f31;
	selp.f32 	%f33, %f1, %f32, %p10;
	max.f32 	%f34, %f30, %f33;
	ld.global.f32 	%f35, [%rd23+1024];
	ld.global.u8 	%rs9, [%rd25+256];
	setp.eq.s16 	%p11, %rs9, 0;
	mul.f32 	%f36, %f2, %f35;
	selp.f32 	%f37, %f1, %f36, %p11;
	max.f32 	%f38, %f34, %f37;
	ld.global.f32 	%f39, [%rd23+1152];
	ld.global.u8 	%rs10, [%rd25+288];
	setp.eq.s16 	%p12, %rs10, 0;
	mul.f32 	%f40, %f2, %f39;
	selp.f32 	%f41, %f1, %f40, %p12;
	max.f32 	%f42, %f38, %f41;
	ld.global.f32 	%f43, [%rd23+1280];
	ld.global.u8 	%rs11, [%rd25+320];
	setp.eq.s16 	%p13, %rs11, 0;
	mul.f32 	%f44, %f2, %f43;
	selp.f32 	%f45, %f1, %f44, %p13;
	max.f32 	%f46, %f42, %f45;
	ld.global.f32 	%f47, [%rd23+1408];
	ld.global.u8 	%rs12, [%rd25+352];
	setp.eq.s16 	%p14, %rs12, 0;
	mul.f32 	%f48, %f2, %f47;
	selp.f32 	%f49, %f1, %f48, %p14;
	max.f32 	%f50, %f46, %f49;
	ld.global.f32 	%f51, [%rd23+1536];
	ld.global.u8 	%rs13, [%rd25+384];
	setp.eq.s16 	%p15, %rs13, 0;
	mul.f32 	%f52, %f2, %f51;
	selp.f32 	%f53, %f1, %f52, %p15;
	max.f32 	%f54, %f50, %f53;
	ld.global.f32 	%f55, [%rd23+1664];
	ld.global.u8 	%rs14, [%rd25+416];
	setp.eq.s16 	%p16, %rs14, 0;
	mul.f32 	%f56, %f2, %f55;
	selp.f32 	%f57, %f1, %f56, %p16;
	max.f32 	%f58, %f54, %f57;
	ld.global.f32 	%f59, [%rd23+1792];
	ld.global.u8 	%rs15, [%rd25+448];
	setp.eq.s16 	%p17, %rs15, 0;
	mul.f32 	%f60, %f2, %f59;
	selp.f32 	%f61, %f1, %f60, %p17;
	max.f32 	%f62, %f58, %f61;
	ld.global.f32 	%f63, [%rd23+1920];
	ld.global.u8 	%rs16, [%rd25+480];
	setp.eq.s16 	%p18, %rs16, 0;
	mul.f32 	%f64, %f2, %f63;
	selp.f32 	%f65, %f1, %f64, %p18;
	max.f32 	%f66, %f62, %f65;
	ld.global.f32 	%f67, [%rd23+2048];
	ld.global.u8 	%rs17, [%rd25+512];
	setp.eq.s16 	%p19, %rs17, 0;
	mul.f32 	%f68, %f2, %f67;
	selp.f32 	%f69, %f1, %f68, %p19;
	max.f32 	%f70, %f66, %f69;
	ld.global.f32 	%f71, [%rd23+2176];
	ld.global.u8 	%rs18, [%rd25+544];
	setp.eq.s16 	%p20, %rs18, 0;
	mul.f32 	%f72, %f2, %f71;
	selp.f32 	%f73, %f1, %f72, %p20;
	max.f32 	%f74, %f70, %f73;
	ld.global.f32 	%f75, [%rd23+2304];
	ld.global.u8 	%rs19, [%rd25+576];
	setp.eq.s16 	%p21, %rs19, 0;
	mul.f32 	%f76, %f2, %f75;
	selp.f32 	%f77, %f1, %f76, %p21;
	max.f32 	%f78, %f74, %f77;
	ld.global.f32 	%f79, [%rd23+2432];
	ld.global.u8 	%rs20, [%rd25+608];
	setp.eq.s16 	%p22, %rs20, 0;
	mul.f32 	%f80, %f2, %f79;
	selp.f32 	%f81, %f1, %f80, %p22;
	max.f32 	%f82, %f78, %f81;
	ld.global.f32 	%f83, [%rd23+2560];
	ld.global.u8 	%rs21, [%rd25+640];
	setp.eq.s16 	%p23, %rs21, 0;
	mul.f32 	%f84, %f2, %f83;
	selp.f32 	%f85, %f1, %f84, %p23;
	max.f32 	%f86, %f82, %f85;
	ld.global.f32 	%f87, [%rd23+2688];
	ld.global.u8 	%rs22, [%rd25+672];
	setp.eq.s16 	%p24, %rs22, 0;
	mul.f32 	%f88, %f2, %f87;
	selp.f32 	%f89, %f1, %f88, %p24;
	max.f32 	%f90, %f86, %f89;
	ld.global.f32 	%f91, [%rd23+2816];
	ld.global.u8 	%rs23, [%rd25+704];
	setp.eq.s16 	%p25, %rs23, 0;
	mul.f32 	%f92, %f2, %f91;
	selp.f32 	%f93, %f1, %f92, %p25;
	max.f32 	%f94, %f90, %f93;
	ld.global.f32 	%f95, [%rd23+2944];
	ld.global.u8 	%rs24, [%rd25+736];
	setp.eq.s16 	%p26, %rs24, 0;
	mul.f32 	%f96, %f2, %f95;
	selp.f32 	%f97, %f1, %f96, %p26;
	max.f32 	%f98, %f94, %f97;
	ld.global.f32 	%f99, [%rd23+3072];
	ld.global.u8 	%rs25, [%rd25+768];
	setp.eq.s16 	%p27, %rs25, 0;
	mul.f32 	%f100, %f2, %f99;
	selp.f32 	%f101, %f1, %f100, %p27;
	max.f32 	%f102, %f98, %f101;
	ld.global.f32 	%f103, [%rd23+3200];
	ld.global.u8 	%rs26, [%rd25+800];
	setp.eq.s16 	%p28, %rs26, 0;
	mul.f32 	%f104, %f2, %f103;
	selp.f32 	%f105, %f1, %f104, %p28;
	max.f32 	%f106, %f102, %f105;
	ld.global.f32 	%f107, [%rd23+3328];
	ld.global.u8 	%rs27, [%rd25+832];
	setp.eq.s16 	%p29, %rs27, 0;
	mul.f32 	%f108, %f2, %f107;
	selp.f32 	%f109, %f1, %f108, %p29;
	max.f32 	%f110, %f106, %f109;
	ld.global.f32 	%f111, [%rd23+3456];
	ld.global.u8 	%rs28, [%rd25+864];
	setp.eq.s16 	%p30, %rs28, 0;
	mul.f32 	%f112, %f2, %f111;
	selp.f32 	%f113, %f1, %f112, %p30;
	max.f32 	%f114, %f110, %f113;
	ld.global.f32 	%f115, [%rd23+3584];
	ld.global.u8 	%rs29, [%rd25+896];
	setp.eq.s16 	%p31, %rs29, 0;
	mul.f32 	%f116, %f2, %f115;
	selp.f32 	%f117, %f1, %f116, %p31;
	max.f32 	%f118, %f114, %f117;
	ld.global.f32 	%f119, [%rd23+3712];
	ld.global.u8 	%rs30, [%rd25+928];
	setp.eq.s16 	%p32, %rs30, 0;
	mul.f32 	%f120, %f2, %f119;
	selp.f32 	%f121, %f1, %f120, %p32;
	max.f32 	%f122, %f118, %f121;
	mov.b32 	%r8, %f122;
	shfl.sync.bfly.b32	%r9|%p33, %r8, 16, 31, -1;
	mov.b32 	%f123, %r9;
	max.f32 	%f124, %f122, %f123;
	mov.b32 	%r10, %f124;
	shfl.sync.bfly.b32	%r11|%p34, %r10, 8, 31, -1;
	mov.b32 	%f125, %r11;
	max.f32 	%f126, %f124, %f125;
	mov.b32 	%r12, %f126;
	shfl.sync.bfly.b32	%r13|%p35, %r12, 4, 31, -1;
	mov.b32 	%f127, %r13;
	max.f32 	%f128, %f126, %f127;
	mov.b32 	%r14, %f128;
	shfl.sync.bfly.b32	%r15|%p36, %r14, 2, 31, -1;
	mov.b32 	%f129, %r15;
	max.f32 	%f130, %f128, %f129;
	mov.b32 	%r16, %f130;
	shfl.sync.bfly.b32	%r17|%p37, %r16, 1, 31, -1;
	mov.b32 	%f131, %r17;
	max.f32 	%f132, %f130, %f131;
	sub.f32 	%f133, %f5, %f132;
	fma.rn.f32 	%f134, %f133, 0f3BBB989D, 0f3F000000;
	cvt.sat.f32.f32 	%f135, %f134;
	mov.f32 	%f136, 0f4B400001;
	mov.f32 	%f137, 0f437C0000;
	fma.rm.f32 	%f138, %f135, %f137, %f136;
	add.f32 	%f139, %f138, 0fCB40007F;
	neg.f32 	%f140, %f139;
	fma.rn.f32 	%f141, %f133, 0f3FB8AA3B, %f140;
	fma.rn.f32 	%f142, %f133, 0f32A57060, %f141;
	mov.b32 	%r18, %f138;
	shl.b32 	%r19, %r18, 23;
	mov.b32 	%f143, %r19;
	ex2.approx.ftz.f32 	%f144, %f142;
	mul.f32 	%f145, %f144, %f143;
	add.f32 	%f146, %f145, 0f00000000;
	sub.f32 	%f147, %f9, %f132;
	fma.rn.f32 	%f148, %f147, 0f3BBB989D, 0f3F000000;
	cvt.sat.f32.f32 	%f149, %f148;
	fma.rm.f32 	%f150, %f149, %f137, %f136;
	add.f32 	%f151, %f150, 0fCB40007F;
	neg.f32 	%f152, %f151;
	fma.rn.f32 	%f153, %f147, 0f3FB8AA3B, %f152;
	fma.rn.f32 	%f154, %f147, 0f32A57060, %f153;
	mov.b32 	%r20, %f150;
	shl.b32 	%r21, %r20, 23;
	mov.b32 	%f155, %r21;
	ex2.approx.ftz.f32 	%f156, %f154;
	mul.f32 	%f157, %f156, %f155;
	add.f32 	%f158, %f146, %f157;
	sub.f32 	%f159, %f13, %f132;
	fma.rn.f32 	%f160, %f159, 0f3BBB989D, 0f3F000000;
	cvt.sat.f32.f32 	%f161, %f160;
	fma.rm.f32 	%f162, %f161, %f137, %f136;
	add.f32 	%f163, %f162, 0fCB40007F;
	neg.f32 	%f164, %f163;
	fma.rn.f32 	%f165, %f159, 0f3FB8AA3B, %f164;
	fma.rn.f32 	%f166, %f159, 0f32A57060, %f165;
	mov.b32 	%r22, %f162;
	shl.b32 	%r23, %r22, 23;
	mov.b32 	%f167, %r23;
	ex2.approx.ftz.f32 	%f168, %f166;
	mul.f32 	%f169, %f168, %f167;
	add.f32 	%f170, %f158, %f169;
	sub.f32 	%f171, %f17, %f132;
	fma.rn.f32 	%f172, %f171, 0f3BBB989D, 0f3F000000;
	cvt.sat.f32.f32 	%f173, %f172;
	fma.rm.f32 	%f174, %f173, %f137, %f136;
	add.f32 	%f175, %f174, 0fCB40007F;
	neg.f32 	%f176, %f175;
	fma.rn.f32 	%f177, %f171, 0f3FB8AA3B, %f176;
	fma.rn.f32 	%f178, %f171, 0f32A57060, %f177;
	mov.b32 	%r24, %f174;
	shl.b32 	%r25, %r24, 23;
	mov.b32 	%f179, %r25;
	ex2.approx.ftz.f32 	%f180, %f178;
	mul.f32 	%f181, %f180, %f179;
	add.f32 	%f182, %f170, %f181;
	sub.f32 	%f183, %f21, %f132;
	fma.rn.f32 	%f184, %f183, 0f3BBB989D, 0f3F000000;
	cvt.sat.f32.f32 	%f185, %f184;
	fma.rm.f32 	%f186, %f185, %f137, %f136;
	add.f32 	%f187, %f186, 0fCB40007F;
	neg.f32 	%f188, %f187;
	fma.rn.f32 	%f189, %f183, 0f3FB8AA3B, %f188;
	fma.rn.f32 	%f190, %f183, 0f32A57060, %f189;
	mov.b32 	%r26, %f186;
	shl.b32 	%r27, %r26, 23;
	mov.b32 	%f191, %r27;
	ex2.approx.ftz.f32 	%f192, %f190;
	mul.f32 	%f193, %f192, %f191;
	add.f32 	%f194, %f182, %f193;
	sub.f32 	%f195, %f25, %f132;
	fma.rn.f32 	%f196, %f195, 0f3BBB989D, 0f3F000000;
	cvt.sat.f32.f32 	%f197, %f196;
	fma.rm.f32 	%f198, %f197, %f137, %f136;
	add.f32 	%f199, %f198, 0fCB40007F;
	neg.f32 	%f200, %f199;
	fma.rn.f32 	%f201, %f195, 0f3FB8AA3B, %f200;
	fma.rn.f32 	%f202, %f195, 0f32A57060, %f201;
	mov.b32 	%r28, %f198;
	shl.b32 	%r29, %r28, 23;
	mov.b32 	%f203, %r29;
	ex2.approx.ftz.f32 	%f204, %f202;
	mul.f32 	%f205, %f204, %f203;
	add.f32 	%f206, %f194, %f205;
	sub.f32 	%f207, %f29, %f132;
	fma.rn.f32 	%f208, %f207, 0f3BBB989D, 0f3F000000;
	cvt.sat.f32.f32 	%f209, %f208;
	fma.rm.f32 	%f210, %f209, %f137, %f136;
	add.f32 	%f211, %f210, 0fCB40007F;
	neg.f32 	%f212, %f211;
	fma.rn.f32 	%f213, %f207, 0f3FB8AA3B, %f212;
	fma.rn.f32 	%f214, %f207, 0f32A57060, %f213;
	mov.b32 	%r30, %f210;
	shl.b32 	%r31, %r30, 23;
	mov.b32 	%f215, %r31;
	ex2.approx.ftz.f32 	%f216, %f214;
	mul.f32 	%f217, %f216, %f215;
	add.f32 	%f218, %f206, %f217;
	sub.f32 	%f219, %f33, %f132;
	fma.rn.f32 	%f220, %f219, 0f3BBB989D, 0f3F000000;
	cvt.sat.f32.f32 	%f221, %f220;
	fma.rm.f32 	%f222, %f221, %f137, %f136;
	add.f32 	%f223, %f222, 0fCB40007F;
	neg.f32 	%f224, %f223;
	fma.rn.f32 	%f225, %f219, 0f3FB8AA3B, %f224;
	fma.rn.f32 	%f226, %f219, 0f32A57060, %f225;
	mov.b32 	%r32, %f222;
	shl.b32 	%r33, %r32, 23;
	mov.b32 	%f227, %r33;
	ex2.approx.ftz.f32 	%f228, %f226;
	mul.f32 	%f229, %f228, %f227;
	add.f32 	%f230, %f218, %f229;
	sub.f32 	%f231, %f37, %f132;
	fma.rn.f32 	%f232, %f231, 0f3BBB989D, 0f3F000000;
	cvt.sat.f32.f32 	%f233, %f232;
	fma.rm.f32 	%f234, %f233, %f137, %f136;
	add.f32 	%f235, %f234, 0fCB40007F;
	neg.f32 	%f236, %f235;
	fma.rn.f32 	%f237, %f231, 0f3FB8AA3B, %f236;
	fma.rn.f32 	%f238, %f231, 0f32A57060, %f237;
	mov.b32 	%r34, %f234;
	shl.b32 	%r35, %r34, 23;
	mov.b32 	%f239, %r35;
	ex2.approx.ftz.f32 	%f240, %f238;
	mul.f32 	%f241, %f240, %f239;
	add.f32 	%f242, %f230, %f241;
	sub.f32 	%f243, %f41, %f132;
	fma.rn.f32 	%f244, %f243, 0f3BBB989D, 0f3F000000;
	cvt.sat.f32.f32 	%f245, %f244;
	fma.rm.f32 	%f246, %f245, %f137, %f136;
	add.f32 	%f247, %f246, 0fCB40007F;
	neg.f32 	%f248, %f247;
	fma.rn.f32 	%f249, %f243, 0f3FB8AA3B, %f248;
	fma.rn.f32 	%f250, %f243, 0f32A57060, %f249;
	mov.b32 	%r36, %f246;
	shl.b32 	%r37, %r36, 23;
	mov.b32 	%f251, %r37;
	ex2.approx.ftz.f32 	%f252, %f250;
	mul.f32 	%f253, %f252, %f251;
	add.f32 	%f254, %f242, %f253;
	sub.f32 	%f255, %f45, %f132;
	fma.rn.f32 	%f256, %f255, 0f3BBB989D, 0f3F000000;
	cvt.sat.f32.f32 	%f257, %f256;
	fma.rm.f32 	%f258, %f257, %f137, %f136;
	add.f32 	%f259, %f258, 0fCB40007F;
	neg.f32 	%f260, %f259;
	fma.rn.f32 	%f261, %f255, 0f3FB8AA3B, %f260;
	fma.rn.f32 	%f262, %f255, 0f32A57060, %f261;
	mov.b32 	%r38, %f258;
	shl.b32 	%r39, %r38, 23;
	mov.b32 	%f263, %r39;
	ex2.approx.ftz.f32 	%f264, %f262;
	mul.f32 	%f265, %f264, %f263;
	add.f32 	%f266, %f254, %f265;
	sub.f32 	%f267, %f49, %f132;
	fma.rn.f32 	%f268, %f267, 0f3BBB989D, 0f3F000000;
	cvt.sat.f32.f32 	%f269, %f268;
	fma.rm.f32 	%f270, %f269, %f137, %f136;
	add.f32 	%f271, %f270, 0fCB40007F;
	neg.f32 	%f272, %f271;
	fma.rn.f32 	%f273, %f267, 0f3FB8AA3B, %f272;
	fma.rn.f32 	%f274, %f267, 0f32A57060, %f273;
	mov.b32 	%r40, %f270;
	shl.b32 	%r41, %r40, 23;
	mov.b32 	%f275, %r41;
	ex2.approx.ftz.f32 	%f276, %f274;
	mul.f32 	%f277, %f276, %f275;
	add.f32 	%f278, %f266, %f277;
	sub.f32 	%f279, %f53, %f132;
	fma.rn.f32 	%f280, %f279, 0f3BBB989D, 0f3F000000;
	cvt.sat.f32.f32 	%f281, %f280;
	fma.rm.f32 	%f282, %f281, %f137, %f136;
	add.f32 	%f283, %f282, 0fCB40007F;
	neg.f32 	%f284, %f283;
	fma.rn.f32 	%f285, %f279, 0f3FB8AA3B, %f284;
	fma.rn.f32 	%f286, %f279, 0f32A57060, %f285;
	mov.b32 	%r42, %f282;
	shl.b32 	%r43, %r42, 23;
	mov.b32 	%f287, %r43;
	ex2.approx.ftz.f32 	%f288, %f286;
	mul.f32 	%f289, %f288, %f287;
	add.f32 	%f290, %f278, %f289;
	sub.f32 	%f291, %f57, %f132;
	fma.rn.f32 	%f292, %f291, 0f3BBB989D, 0f3F000000;
	cvt.sat.f32.f32 	%f293, %f292;
	fma.rm.f32 	%f294, %f293, %f137, %f136;
	add.f32 	%f295, %f294, 0fCB40007F;
	neg.f32 	%f296, %f295;
	fma.rn.f32 	%f297, %f291, 0f3FB8AA3B, %f296;
	fma.rn.f32 	%f298, %f291, 0f32A57060, %f297;
	mov.b32 	%r44, %f294;
	shl.b32 	%r45, %r44, 23;
	mov.b32 	%f299, %r45;
	ex2.approx.ftz.f32 	%f300, %f298;
	mul.f32 	%f301, %f300, %f299;
	add.f32 	%f302, %f290, %f301;
	sub.f32 	%f303, %f61, %f132;
	fma.rn.f32 	%f304, %f303, 0f3BBB989D, 0f3F000000;
	cvt.sat.f32.f32 	%f305, %f304;
	fma.rm.f32 	%f306, %f305, %f137, %f136;
	add.f32 	%f307, %f306, 0fCB40007F;
	neg.f32 	%f308, %f307;
	fma.rn.f32 	%f309, %f303, 0f3FB8AA3B, %f308;
	fma.rn.f32 	%f310, %f303, 0f32A57060, %f309;
	mov.b32 	%r46, %f306;
	shl.b32 	%r47, %r46, 23;
	mov.b32 	%f311, %r47;
	ex2.approx.ftz.f32 	%f312, %f310;
	mul.f32 	%f313, %f312, %f311;
	add.f32 	%f314, %f302, %f313;
	sub.f32 	%f315, %f65, %f132;
	fma.rn.f32 	%f316, %f315, 0f3BBB989D, 0f3F000000;
	cvt.sat.f32.f32 	%f317, %f316;
	fma.rm.f32 	%f318, %f317, %f137, %f136;
	add.f32 	%f319, %f318, 0fCB40007F;
	neg.f32 	%f320, %f319;
	fma.rn.f32 	%f321, %f315, 0f3FB8AA3B, %f320;
	fma.rn.f32 	%f322, %f315, 0f32A57060, %f321;
	mov.b32 	%r48, %f318;
	shl.b32 	%r49, %r48, 23;
	mov.b32 	%f323, %r49;
	ex2.approx.ftz.f32 	%f324, %f322;
	mul.f32 	%f325, %f324, %f323;
	add.f32 	%f326, %f314, %f325;
	sub.f32 	%f327, %f69, %f132;
	fma.rn.f32 	%f328, %f327, 0f3BBB989D, 0f3F000000;
	cvt.sat.f32.f32 	%f329, %f328;
	fma.rm.f32 	%f330, %f329, %f137, %f136;
	add.f32 	%f331, %f330, 0fCB40007F;
	neg.f32 	%f332, %f331;
	fma.rn.f32 	%f333, %f327, 0f3FB8AA3B, %f332;
	fma.rn.f32 	%f334, %f327, 0f32A57060, %f333;
	mov.b32 	%r50, %f330;
	shl.b32 	%r51, %r50, 23;
	mov.b32 	%f335, %r51;
	ex2.approx.ftz.f32 	%f336, %f334;
	mul.f32 	%f337, %f336, %f335;
	add.f32 	%f338, %f326, %f337;
	sub.f32 	%f339, %f73, %f132;
	fma.rn.f32 	%f340, %f339, 0f3BBB989D, 0f3F000000;
	cvt.sat.f32.f32 	%f341, %f340;
	fma.rm.f32 	%f342, %f341, %f137, %f136;
	add.f32 	%f343, %f342, 0fCB40007F;
	neg.f32 	%f344, %f343;
	fma.rn.f32 	%f345, %f339, 0f3FB8AA3B, %f344;
	fma.rn.f32 	%f346, %f339, 0f32A57060, %f345;
	mov.b32 	%r52, %f342;
	shl.b32 	%r53, %r52, 23;
	mov.b32 	%f347, %r53;
	ex2.approx.ftz.f32 	%f348, %f346;
	mul.f32 	%f349, %f348, %f347;
	add.f32 	%f350, %f338, %f349;
	sub.f32 	%f351, %f77, %f132;
	fma.rn.f32 	%f352, %f351, 0f3BBB989D, 0f3F000000;
	cvt.sat.f32.f32 	%f353, %f352;
	fma.rm.f32 	%f354, %f353, %f137, %f136;
	add.f32 	%f355, %f354, 0fCB40007F;
	neg.f32 	%f356, %f355;
	fma.rn.f32 	%f357, %f351, 0f3FB8AA3B, %f356;
	fma.rn.f32 	%f358, %f351, 0f32A57060, %f357;
	mov.b32 	%r54, %f354;
	shl.b32 	%r55, %r54, 23;
	mov.b32 	%f359, %r55;
	ex2.approx.ftz.f32 	%f360, %f358;
	mul.f32 	%f361, %f360, %f359;
	add.f32 	%f362, %f350, %f361;
	sub.f32 	%f363, %f81, %f132;
	fma.rn.f32 	%f364, %f363, 0f3BBB989D, 0f3F000000;
	cvt.sat.f32.f32 	%f365, %f364;
	fma.rm.f32 	%f366, %f365, %f137, %f136;
	add.f32 	%f367, %f366, 0fCB40007F;
	neg.f32 	%f368, %f367;
	fma.rn.f32 	%f369, %f363, 0f3FB8AA3B, %f368;
	fma.rn.f32 	%f370, %f363, 0f32A57060, %f369;
	mov.b32 	%r56, %f366;
	shl.b32 	%r57, %r56, 23;
	mov.b32 	%f371, %r57;
	ex2.approx.ftz.f32 	%f372, %f370;
	mul.f32 	%f373, %f372, %f371;
	add.f32 	%f374, %f362, %f373;
	sub.f32 	%f375, %f85, %f132;
	fma.rn.f32 	%f376, %f375, 0f3BBB989D, 0f3F000000;
	cvt.sat.f32.f32 	%f377, %f376;
	fma.rm.f32 	%f378, %f377, %f137, %f136;
	add.f32 	%f379, %f378, 0fCB40007F;
	neg.f32 	%f380, %f379;
	fma.rn.f32 	%f381, %f375, 0f3FB8AA3B, %f380;
	fma.rn.f32 	%f382, %f375, 0f32A57060, %f381;
	mov.b32 	%r58, %f378;
	shl.b32 	%r59, %r58, 23;
	mov.b32 	%f383, %r59;
	ex2.approx.ftz.f32 	%f384, %f382;
	mul.f32 	%f385, %f384, %f383;
	add.f32 	%f386, %f374, %f385;
	sub.f32 	%f387, %f89, %f132;
	fma.rn.f32 	%f388, %f387, 0f3BBB989D, 0f3F000000;
	cvt.sat.f32.f32 	%f389, %f388;
	fma.rm.f32 	%f390, %f389, %f137, %f136;
	add.f32 	%f391, %f390, 0fCB40007F;
	neg.f32 	%f392, %f391;
	fma.rn.f32 	%f393, %f387, 0f3FB8AA3B, %f392;
	fma.rn.f32 	%f394, %f387, 0f32A57060, %f393;
	mov.b32 	%r60, %f390;
	shl.b32 	%r61, %r60, 23;
	mov.b32 	%f395, %r61;
	ex2.approx.ftz.f32 	%f396, %f394;
	mul.f32 	%f397, %f396, %f395;
	add.f32 	%f398, %f386, %f397;
	sub.f32 	%f399, %f93, %f132;
	fma.rn.f32 	%f400, %f399, 0f3BBB989D, 0f3F000000;
	cvt.sat.f32.f32 	%f401, %f400;
	fma.rm.f32 	%f402, %f401, %f137, %f136;
	add.f32 	%f403, %f402, 0fCB40007F;
	neg.f32 	%f404, %f403;
	fma.rn.f32 	%f405, %f399, 0f3FB8AA3B, %f404;
	fma.rn.f32 	%f406, %f399, 0f32A57060, %f405;
	mov.b32 	%r62, %f402;
	shl.b32 	%r63, %r62, 23;
	mov.b32 	%f407, %r63;
	ex2.approx.ftz.f32 	%f408, %f406;
	mul.f32 	%f409, %f408, %f407;
	add.f32 	%f410, %f398, %f409;
	sub.f32 	%f411, %f97, %f132;
	fma.rn.f32 	%f412, %f411, 0f3BBB989D, 0f3F000000;
	cvt.sat.f32.f32 	%f413, %f412;
	fma.rm.f32 	%f414, %f413, %f137, %f136;
	add.f32 	%f415, %f414, 0fCB40007F;
	neg.f32 	%f416, %f415;
	fma.rn.f32 	%f417, %f411, 0f3FB8AA3B, %f416;
	fma.rn.f32 	%f418, %f411, 0f32A57060, %f417;
	mov.b32 	%r64, %f414;
	shl.b32 	%r65, %r64, 23;
	mov.b32 	%f419, %r65;
	ex2.approx.ftz.f32 	%f420, %f418;
	mul.f32 	%f421, %f420, %f419;
	add.f32 	%f422, %f410, %f421;
	sub.f32 	%f423, %f101, %f132;
	fma.rn.f32 	%f424, %f423, 0f3BBB989D, 0f3F000000;
	cvt.sat.f32.f32 	%f425, %f424;
	fma.rm.f32 	%f426, %f425, %f137, %f136;
	add.f32 	%f427, %f426, 0fCB40007F;
	neg.f32 	%f428, %f427;
	fma.rn.f32 	%f429, %f423, 0f3FB8AA3B, %f428;
	fma.rn.f32 	%f430, %f423, 0f32A57060, %f429;
	mov.b32 	%r66, %f426;
	shl.b32 	%r67, %r66, 23;
	mov.b32 	%f431, %r67;
	ex2.approx.ftz.f32 	%f432, %f430;
	mul.f32 	%f433, %f432, %f431;
	add.f32 	%f434, %f422, %f433;
	sub.f32 	%f435, %f105, %f132;
	fma.rn.f32 	%f436, %f435, 0f3BBB989D, 0f3F000000;
	cvt.sat.f32.f32 	%f437, %f436;
	fma.rm.f32 	%f438, %f437, %f137, %f136;
	add.f32 	%f439, %f438, 0fCB40007F;
	neg.f32 	%f440, %f439;
	fma.rn.f32 	%f441, %f435, 0f3FB8AA3B, %f440;
	fma.rn.f32 	%f442, %f435, 0f32A57060, %f441;
	mov.b32 	%r68, %f438;
	shl.b32 	%r69, %r68, 23;
	mov.b32 	%f443, %r69;
	ex2.approx.ftz.f32 	%f444, %f442;
	mul.f32 	%f445, %f444, %f443;
	add.f32 	%f446, %f434, %f445;
	sub.f32 	%f447, %f109, %f132;
	fma.rn.f32 	%f448, %f447, 0f3BBB989D, 0f3F000000;
	cvt.sat.f32.f32 	%f449, %f448;
	fma.rm.f32 	%f450, %f449, %f137, %f136;
	add.f32 	%f451, %f450, 0fCB40007F;
	neg.f32 	%f452, %f451;
	fma.rn.f32 	%f453, %f447, 0f3FB8AA3B, %f452;
	fma.rn.f32 	%f454, %f447, 0f32A57060, %f453;
	mov.b32 	%r70, %f450;
	shl.b32 	%r71, %r70, 23;
	mov.b32 	%f455, %r71;
	ex2.approx.ftz.f32 	%f456, %f454;
	mul.f32 	%f457, %f456, %f455;
	add.f32 	%f458, %f446, %f457;
	sub.f32 	%f459, %f113, %f132;
	fma.rn.f32 	%f460, %f459, 0f3BBB989D, 0f3F000000;
	cvt.sat.f32.f32 	%f461, %f460;
	fma.rm.f32 	%f462, %f461, %f137, %f136;
	add.f32 	%f463, %f462, 0fCB40007F;
	neg.f32 	%f464, %f463;
	fma.rn.f32 	%f465, %f459, 0f3FB8AA3B, %f464;
	fma.rn.f32 	%f466, %f459, 0f32A57060, %f465;
	mov.b32 	%r72, %f462;
	shl.b32 	%r73, %r72, 23;
	mov.b32 	%f467, %r73;
	ex2.approx.ftz.f32 	%f468, %f466;
	mul.f32 	%f469, %f468, %f467;
	add.f32 	%f470, %f458, %f469;
	sub.f32 	%f471, %f117, %f132;
	fma.rn.f32 	%f472, %f471, 0f3BBB989D, 0f3F000000;
	cvt.sat.f32.f32 	%f473, %f472;
	fma.rm.f32 	%f474, %f473, %f137, %f136;
	add.f32 	%f475, %f474, 0fCB40007F;
	neg.f32 	%f476, %f475;
	fma.rn.f32 	%f477, %f471, 0f3FB8AA3B, %f476;
	fma.rn.f32 	%f478, %f471, 0f32A57060, %f477;
	mov.b32 	%r74, %f474;
	shl.b32 	%r75, %r74, 23;
	mov.b32 	%f479, %r75;
	ex2.approx.ftz.f32 	%f480, %f478;
	mul.f32 	%f481, %f480, %f479;
	add.f32 	%f482, %f470, %f481;
	sub.f32 	%f483, %f121, %f132;
	fma.rn.f32 	%f484, %f483, 0f3BBB989D, 0f3F000000;
	cvt.sat.f32.f32 	%f485, %f484;
	fma.rm.f32 	%f486, %f485, %f137, %f136;
	add.f32 	%f487, %f486, 0fCB40007F;
	neg.f32 	%f488, %f487;
	fma.rn.f32 	%f489, %f483, 0f3FB8AA3B, %f488;
	fma.rn.f32 	%f490, %f483, 0f32A57060, %f489;
	mov.b32 	%r76, %f486;
	shl.b32 	%r77, %r76, 23;
	mov.b32 	%f491, %r77;
	ex2.approx.ftz.f32 	%f492, %f490;
	mul.f32 	%f493, %f492, %f491;
	add.f32 	%f494, %f482, %f493;
	mov.b32 	%r78, %f494;
	shfl.sync.bfly.b32	%r79|%p38, %r78, 16, 31, -1;
	mov.b32 	%f495, %r79;
	add.f32 	%f496, %f494, %f495;
	mov.b32 	%r80, %f496;
	shfl.sync.bfly.b32	%r81|%p39, %r80, 8, 31, -1;
	mov.b32 	%f497, %r81;
	add.f32 	%f498, %f496, %f497;
	mov.b32 	%r82, %f498;
	shfl.sync.bfly.b32	%r83|%p40, %r82, 4, 31, -1;
	mov.b32 	%f499, %r83;
	add.f32 	%f500, %f498, %f499;
	mov.b32 	%r84, %f500;
	shfl.sync.bfly.b32	%r85|%p41, %r84, 2, 31, -1;
	mov.b32 	%f501, %r85;
	add.f32 	%f502, %f500, %f501;
	mov.b32 	%r86, %f502;
	shfl.sync.bfly.b32	%r87|%p42, %r86, 1, 31, -1;
	mov.b32 	%f503, %r87;
	add.f32 	%f504, %f502, %f503;
	div.rn.f32 	%f505, %f145, %f504;
	div.rn.f32 	%f506, %f157, %f504;
	div.rn.f32 	%f507, %f169, %f504;
	div.rn.f32 	%f508, %f181, %f504;
	div.rn.f32 	%f509, %f193, %f504;
	div.rn.f32 	%f510, %f205, %f504;
	div.rn.f32 	%f511, %f217, %f504;
	div.rn.f32 	%f512, %f229, %f504;
	div.rn.f32 	%f513, %f241, %f504;
	div.rn.f32 	%f514, %f253, %f504;
	div.rn.f32 	%f515, %f265, %f504;
	div.rn.f32 	%f516, %f277, %f504;
	div.rn.f32 	%f517, %f289, %f504;
	div.rn.f32 	%f518, %f301, %f504;
	div.rn.f32 	%f519, %f313, %f504;
	div.rn.f32 	%f520, %f325, %f504;
	div.rn.f32 	%f521, %f337, %f504;
	div.rn.f32 	%f522, %f349, %f504;
	div.rn.f32 	%f523, %f361, %f504;
	div.rn.f32 	%f524, %f373, %f504;
	div.rn.f32 	%f525, %f385, %f504;
	div.rn.f32 	%f526, %f397, %f504;
	div.rn.f32 	%f527, %f409, %f504;
	div.rn.f32 	%f528, %f421, %f504;
	div.rn.f32 	%f529, %f433, %f504;
	div.rn.f32 	%f530, %f445, %f504;
	div.rn.f32 	%f531, %f457, %f504;
	div.rn.f32 	%f532, %f469, %f504;
	div.rn.f32 	%f533, %f481, %f504;
	div.rn.f32 	%f534, %f493, %f504;
	mad.lo.s64 	%rd26, %rd30, %rd12, %rd3;
	cvta.to.global.u64 	%rd27, %rd11;
	shl.b64 	%rd28, %rd26, 2;
	add.s64 	%rd29, %rd27, %rd28;
	st.global.f32 	[%rd29], %f505;
	st.global.f32 	[%rd29+128], %f506;
	st.global.f32 	[%rd29+256], %f507;
	st.global.f32 	[%rd29+384], %f508;
	st.global.f32 	[%rd29+512], %f509;
	st.global.f32 	[%rd29+640], %f510;
	st.global.f32 	[%rd29+768], %f511;
	st.global.f32 	[%rd29+896], %f512;
	st.global.f32 	[%rd29+1024], %f513;
	st.global.f32 	[%rd29+1152], %f514;
	st.global.f32 	[%rd29+1280], %f515;
	st.global.f32 	[%rd29+1408], %f516;
	st.global.f32 	[%rd29+1536], %f517;
	st.global.f32 	[%rd29+1664], %f518;
	st.global.f32 	[%rd29+1792], %f519;
	st.global.f32 	[%rd29+1920], %f520;
	st.global.f32 	[%rd29+2048], %f521;
	st.global.f32 	[%rd29+2176], %f522;
	st.global.f32 	[%rd29+2304], %f523;
	st.global.f32 	[%rd29+2432], %f524;
	st.global.f32 	[%rd29+2560], %f525;
	st.global.f32 	[%rd29+2688], %f526;
	st.global.f32 	[%rd29+2816], %f527;
	st.global.f32 	[%rd29+2944], %f528;
	st.global.f32 	[%rd29+3072], %f529;
	st.global.f32 	[%rd29+3200], %f530;
	st.global.f32 	[%rd29+3328], %f531;
	st.global.f32 	[%rd29+3456], %f532;
	st.global.f32 	[%rd29+3584], %f533;
	st.global.f32 	[%rd29+3712], %f534;
	add.s64 	%rd30, %rd30, %rd5;
	setp.lt.s64 	%p43, %rd30, %rd13;
	@%p43 bra 	$L__BB134_4;
$L__BB134_5:
	ret;

}
	// .globl	_Z15SoftmaxWarpImplI24ElementwiseScaleMaskLoadIffbE11DirectStoreIffEfLi1ELi30ELi32ELi1ELb1EL9Algorithm0EEvT_T0_ll
.visible .entry _Z15SoftmaxWarpImplI24ElementwiseScaleMaskLoadIffbE11DirectStoreIffEfLi1ELi30ELi32ELi1ELb1EL9Algorithm0EEvT_T0_ll(
	.param .align 8 .b8 _Z15SoftmaxWarpImplI24ElementwiseScaleMaskLoadIffbE11DirectStoreIffEfLi1ELi30ELi32ELi1ELb1EL9Algorithm0EEvT_T0_ll_param_0[32],
	.param .align 8 .b8 _Z15SoftmaxWarpImplI24ElementwiseScaleMaskLoadIffbE11DirectStoreIffEfLi1ELi30ELi32ELi1ELb1EL9Algorithm0EEvT_T0_ll_param_1[16],
	.param .u64 _Z15SoftmaxWarpImplI24ElementwiseScaleMaskLoadIffbE11DirectStoreIffEfLi1ELi30ELi32ELi1ELb1EL9Algorithm0EEvT_T0_ll_param_2,
	.param .u64 _Z15SoftmaxWarpImplI24ElementwiseScaleMaskLoadIffbE11DirectStoreIffEfLi1ELi30ELi32ELi1ELb1EL9Algorithm0EEvT_T0_ll_param_3
)
{
	.reg .pred 	%p<104>;
	.reg .b16 	%rs<31>;
	.reg .b32 	%r<154>;
	.reg .b32 	%f<687>;
	.reg .b64 	%rd<79>;

	ld.param.u64 	%rd29, [_Z15SoftmaxWarpImplI24ElementwiseScaleMaskLoadIffbE11DirectStoreIffEfLi1ELi30ELi32ELi1ELb1EL9Algorithm0EEvT_T0_ll_param_1+8];
	ld.param.u64 	%rd28, [_Z15SoftmaxWarpImplI24ElementwiseScaleMaskLoadIffbE11DirectStoreIffEfLi1ELi30ELi32ELi1ELb1EL9Algorithm0EEvT_T0_ll_param_1];
	ld.param.v2.f32 	{%f153, %f154}, [_Z15SoftmaxWarpImplI24ElementwiseScaleMaskLoadIffbE11DirectStoreIffEfLi1ELi30ELi32ELi1ELb1EL9Algorithm0EEvT_T0_ll_param_0+24];
	ld.param.u64 	%rd27, [_Z15SoftmaxWarpImplI24ElementwiseScaleMaskLoadIffbE11DirectStoreIffEfLi1ELi30ELi32ELi1ELb1EL9Algorithm0EEvT_T0_ll_param_0+16];
	ld.param.u64 	%rd26, [_Z15SoftmaxWarpImplI24ElementwiseScaleMaskLoadIffbE11DirectStoreIffEfLi1ELi30ELi32ELi1ELb1EL9Algorithm0EEvT_T0_ll_param_0+8];
	ld.param.u64 	%rd25, [_Z15SoftmaxWarpImplI24ElementwiseScaleMaskLoadIffbE11DirectStoreIffEfLi1ELi30ELi32ELi1ELb1EL9Algorithm0EEvT_T0_ll_param_0];
	ld.param.u64 	%rd31, [_Z15SoftmaxWarpImplI24ElementwiseScaleMaskLoadIffbE11DirectStoreIffEfLi1ELi30ELi32ELi1ELb1EL9Algorithm0EEvT_T0_ll_param_3];
	setp.lt.s64 	%p1, %rd31, 961;
	@%p1 bra 	$L__BB135_2;
	mov.u64 	%rd32, $str;
	cvta.global.u64 	%rd33, %rd32;
	mov.u64 	%rd34, $str$1;
	cvta.global.u64 	%rd35, %rd34;
	mov.u64 	%rd36, __unnamed_136;
	cvta.global.u64 	%rd37, %rd36;
	{ // callseq 135, 0
	.param .b64 param0;
	st.param.b64 	[param0], %rd33;
	.param .b64 param1;
	st.param.b64 	[param1], %rd35;
	.param .b32 param2;
	st.param.b32 	[param2], 219;
	.param .b64 param3;
	st.param.b64 	[param3], %rd37;
	.param .b64 param4;
	st.param.b64 	[param4], 1;
	call.uni 
	__assertfail, 
	(
	param0, 
	param1, 
	param2, 
	param3, 
	param4
	);
	} // callseq 135
$L__BB135_2:
	ld.param.u64 	%rd76, [_Z15SoftmaxWarpImplI24ElementwiseScaleMaskLoadIffbE11DirectStoreIffEfLi1ELi30ELi32ELi1ELb1EL9Algorithm0EEvT_T0_ll_param_2];
	mov.u32 	%r1, %ctaid.x;
	mov.u32 	%r2, %ntid.y;
	mov.u32 	%r3, %tid.y;
	mad.lo.s32 	%r4, %r1, %r2, %r3;
	cvt.s64.s32 	%rd78, %r4;
	setp.le.s64 	%p2, %rd76, %rd78;
	@%p2 bra 	$L__BB135_125;
	mov.u32 	%r5, %tid.x;
	cvt.u64.u32 	%rd2, %r5;
	add.s32 	%r6, %r5, 128;
	cvt.u64.u32 	%rd3, %r6;
	add.s32 	%r7, %r5, 160;
	cvt.u64.u32 	%rd4, %r7;
	add.s32 	%r8, %r5, 192;
	cvt.u64.u32 	%rd5, %r8;
	add.s32 	%r9, %r5, 224;
	cvt.u64.u32 	%rd6, %r9;
	add.s32 	%r10, %r5, 256;
	cvt.u64.u32 	%rd7, %r10;
	add.s32 	%r11, %r5, 288;
	cvt.u64.u32 	%rd8, %r11;
	add.s32 	%r12, %r5, 320;
	cvt.u64.u32 	%rd9, %r12;
	add.s32 	%r13, %r5, 640;
	cvt.u64.u32 	%rd10, %r13;
	add.s32 	%r14, %r5, 672;
	cvt.u64.u32 	%rd11, %r14;
	add.s32 	%r15, %r5, 704;
	cvt.u64.u32 	%rd12, %r15;
	add.s32 	%r16, %r5, 736;
	cvt.u64.u32 	%rd13, %r16;
	add.s32 	%r17, %r5, 768;
	cvt.u64.u32 	%rd14, %r17;
	add.s32 	%r18, %r5, 800;
	cvt.u64.u32 	%rd15, %r18;
	add.s32 	%r19, %r5, 832;
	cvt.u64.u32 	%rd16, %r19;
	add.s32 	%r20, %r5, 864;
	cvt.u64.u32 	%rd17, %r20;
	add.s32 	%r21, %r5, 896;
	cvt.u64.u32 	%rd18, %r21;
	add.s32 	%r22, %r5, 928;
	cvt.u64.u32 	%rd19, %r22;
	add.s32 	%r24, %r5, 32;
	add.s32 	%r26, %r5, 64;
	add.s32 	%r28, %r5, 96;
	add.s32 	%r30, %r5, 352;
	add.s32 	%r32, %r5, 384;
$L__BB135_4:
	setp.le.s64 	%p3, %rd31, %rd2;
	mov.f32 	%f627, 0fFF800000;
	mov.f32 	%f630, %f627;
	@%p3 bra 	$L__BB135_6;
	mad.lo.s64 	%rd38, %rd78, %rd27, %rd2;
	cvta.to.global.u64 	%rd39, %rd25;
	shl.b64 	%rd40, %rd38, 2;
	add.s64 	%rd41, %rd39, %rd40;
	ld.global.f32 	%f156, [%rd41];
	cvta.to.global.u64 	%rd42, %rd26;
	add.s64 	%rd43, %rd42, %rd38;
	ld.global.u8 	%rs1, [%rd43];
	setp.eq.s16 	%p4, %rs1, 0;
	mul.f32 	%f157, %f154, %f156;
	selp.f32 	%f627, %f153, %f157, %p4;
	max.f32 	%f630, %f627, 0fFF800000;
$L__BB135_6:
	cvt.u64.u32 	%rd44, %r24;
	setp.le.s64 	%p5, %rd31, %rd44;
	mad.lo.s64 	%rd45, %rd78, %rd27, %rd2;
	cvta.to.global.u64 	%rd46, %rd26;
	add.s64 	%rd21, %rd46, %rd45;
	cvta.to.global.u64 	%rd47, %rd25;
	shl.b64 	%rd48, %rd45, 2;
	add.s64 	%rd22, %rd47, %rd48;
	mov.f32 	%f629, 0fFF800000;
	@%p5 bra 	$L__BB135_8;
	ld.global.f32 	%f159, [%rd22+128];
	ld.global.u8 	%rs2, [%rd21+32];
	setp.eq.s16 	%p6, %rs2, 0;
	mul.f32 	%f160, %f154, %f159;
	selp.f32 	%f629, %f153, %f160, %p6;
	max.f32 	%f630, %f630, %f629;
$L__BB135_8:
	cvt.u64.u32 	%rd49, %r26;
	setp.le.s64 	%p7, %rd31, %rd49;
	mov.f32 	%f631, 0fFF800000;
	@%p7 bra 	$L__BB135_10;
	ld.global.f32 	%f162, [%rd22+256];
	ld.global.u8 	%rs3, [%rd21+64];
	setp.eq.s16 	%p8, %rs3, 0;
	mul.f32 	%f163, %f154, %f162;
	selp.f32 	%f631, %f153, %f163, %p8;
	max.f32 	%f630, %f630, %f631;
$L__BB135_10:
	cvt.u64.u32 	%rd50, %r28;
	setp.le.s64 	%p9, %rd31, %rd50;
	mov.f32 	%f633, 0fFF800000;
	@%p9 bra 	$L__BB135_12;
	ld.global.f32 	%f165, [%rd22+384];
	ld.global.u8 	%rs4, [%rd21+96];
	setp.eq.s16 	%p10, %rs4, 0;
	mul.f32 	%f166, %f154, %f165;
	selp.f32 	%f633, %f153, %f166, %p10;
	max.f32 	%f630, %f630, %f633;
$L__BB135_12:
	setp.le.s64 	%p11, %rd31, %rd3;
	mov.f32 	%f635, 0fFF800000;
	@%p11 bra 	$L__BB135_14;
	ld.global.f32 	%f168, [%rd22+512];
	ld.global.u8 	%rs5, [%rd21+128];
	setp.eq.s16 	%p12, %rs5, 0;
	mul.f32 	%f169, %f154, %f168;
	selp.f32 	%f635, %f153, %f169, %p12;
	max.f32 	%f630, %f630, %f635;
$L__BB135_14:
	setp.le.s64 	%p13, %rd31, %rd4;
	mov.f32 	%f637, 0fFF800000;
	@%p13 bra 	$L__BB135_16;
	ld.global.f32 	%f171, [%rd22+640];
	ld.global.u8 	%rs6, [%rd21+160];
	setp.eq.s16 	%p14, %rs6, 0;
	mul.f32 	%f172, %f154, %f171;
	selp.f32 	%f637, %f153, %f172, %p14;
	max.f32 	%f630, %f630, %f637;
$L__BB135_16:
	setp.le.s64 	%p15, %rd31, %rd5;
	mov.f32 	%f639, 0fFF800000;
	@%p15 bra 	$L__BB135_18;
	ld.global.f32 	%f174, [%rd22+768];
	ld.global.u8 	%rs7, [%rd21+192];
	setp.eq.s16 	%p16, %rs7, 0;
	mul.f32 	%f175, %f154, %f174;
	selp.f32 	%f639, %f153, %f175, %p16;
	max.f32 	%f630, %f630, %f639;
$L__BB135_18:
	setp.le.s64 	%p17, %rd31, %rd6;
	mov.f32 	%f641, 0fFF800000;
	@%p17 bra 	$L__BB135_20;
	ld.global.f32 	%f177, [%rd22+896];
	ld.global.u8 	%rs8, [%rd21+224];
	setp.eq.s16 	%p18, %rs8, 0;
	mul.f32 	%f178, %f154, %f177;
	selp.f32 	%f641, %f153, %f178, %p18;
	max.f32 	%f630, %f630, %f641;
$L__BB135_20:
	setp.le.s64 	%p19, %rd31, %rd7;
	mov.f32 	%f643, 0fFF800000;
	@%p19 bra 	$L__BB135_22;
	ld.global.f32 	%f180, [%rd22+1024];
	ld.global.u8 	%rs9, [%rd21+256];
	setp.eq.s16 	%p20, %rs9, 0;
	mul.f32 	%f181, %f154, %f180;
	selp.f32 	%f643, %f153, %f181, %p20;
	max.f32 	%f630, %f630, %f643;
$L__BB135_22:
	setp.le.s64 	%p21, %rd31, %rd8;
	mov.f32 	%f645, 0fFF800000;
	@%p21 bra 	$L__BB135_24;
	ld.global.f32 	%f183, [%rd22+1152];
	ld.global.u8 	%rs10, [%rd21+288];
	setp.eq.s16 	%p22, %rs10, 0;
	mul.f32 	%f184, %f154, %f183;
	selp.f32 	%f645, %f153, %f184, %p22;
	max.f32 	%f630, %f630, %f645;
$L__BB135_24:
	setp.le.s64 	%p23, %rd31, %rd9;
	mov.f32 	%f647, 0fFF800000;
	@%p23 bra 	$L__BB135_26;
	ld.global.f32 	%f186, [%rd22+1280];
	ld.global.u8 	%rs11, [%rd21+320];
	setp.eq.s16 	%p24, %rs11, 0;
	mul.f32 	%f187, %f154, %f186;
	selp.f32 	%f647, %f153, %f187, %p24;
	max.f32 	%f630, %f630, %f647;
$L__BB135_26:
	cvt.u64.u32 	%rd51, %r30;
	setp.le.s64 	%p25, %rd31, %rd51;
	mov.f32 	%f649, 0fFF800000;
	@%p25 bra 	$L__BB135_28;
	ld.global.f32 	%f189, [%rd22+1408];
	ld.global.u8 	%rs12, [%rd21+352];
	setp.eq.s16 	%p26, %rs12, 0;
	mul.f32 	%f190, %f154, %f189;
	selp.f32 	%f649, %f153, %f190, %p26;
	max.f32 	%f630, %f630, %f649;
$L__BB135_28:
	cvt.u64.u32 	%rd52, %r32;
	setp.le.s64 	%p27, %rd31, %rd52;
	mov.f32 	%f651, 0fFF800000;
	@%p27 bra 	$L__BB135_30;
	ld.global.f32 	%f192, [%rd22+1536];
	ld.global.u8 	%rs13, [%rd21+384];
	setp.eq.s16 	%p28, %rs13, 0;
	mul.f32 	%f193, %f154, %f192;
	selp.f32 	%f651, %f153, %f193, %p28;
	max.f32 	%f630, %f630, %f651;
$L__BB135_30:
	mov.u32 	%r33, %tid.x;
	add.s32 	%r34, %r33, 416;
	cvt.u64.u32 	%rd53, %r34;
	setp.le.s64 	%p29, %rd31, %rd53;
	mov.f32 	%f653, 0fFF800000;
	@%p29 bra 	$L__BB135_32;
	ld.global.f32 	%f195, [%rd22+1664];
	ld.global.u8 	%rs14, [%rd21+416];
	setp.eq.s16 	%p30, %rs14, 0;
	mul.f32 	%f196, %f154, %f195;
	selp.f32 	%f653, %f153, %f196, %p30;
	max.f32 	%f630, %f630, %f653;
$L__BB135_32:
	add.s32 	%r36, %r33, 448;
	cvt.u64.u32 	%rd54, %r36;
	setp.le.s64 	%p31, %rd31, %rd54;
	mov.f32 	%f655, 0fFF800000;
	@%p31 bra 	$L__BB135_34;
	ld.global.f32 	%f198, [%rd22+1792];
	ld.global.u8 	%rs15, [%rd21+448];
	setp.eq.s16 	%p32, %rs15, 0;
	mul.f32 	%f199, %f154, %f198;
	selp.f32 	%f655, %f153, %f199, %p32;
	max.f32 	%f630, %f630, %f655;
$L__BB135_34:
	mov.u32 	%r37, %tid.x;
	add.s32 	%r38, %r37, 480;
	cvt.u64.u32 	%rd55, %r38;
	setp.le.s64 	%p33, %rd31, %rd55;
	mov.f32 	%f657, 0fFF800000;
	@%p33 bra 	$L__BB135_36;
	ld.global.f32 	%f201, [%rd22+1920];
	ld.global.u8 	%rs16, [%rd21+480];
	setp.eq.s16 	%p34, %rs16, 0;
	mul.f32 	%f202, %f154, %f201;
	selp.f32 	%f657, %f153, %f202, %p34;
	max.f32 	%f630, %f630, %f657;
$L__BB135_36:
	mov.u32 	%r39, %tid.x;
	add.s32 	%r40, %r39, 512;
	cvt.u64.u32 	%rd56, %r40;
	setp.le.s64 	%p35, %rd31, %rd56;
	mov.f32 	%f659, 0fFF800000;
	@%p35 bra 	$L__BB135_38;
	ld.global.f32 	%f204, [%rd22+2048];
	ld.global.u8 	%rs17, [%rd21+512];
	setp.eq.s16 	%p36, %rs17, 0;
	mul.f32 	%f205, %f154, %f204;
	selp.f32 	%f659, %f153, %f205, %p36;
	max.f32 	%f630, %f630, %f659;
$L__BB135_38:
	mov.u32 	%r41, %tid.x;
	add.s32 	%r42, %r41, 544;
	cvt.u64.u32 	%rd57, %r42;
	setp.le.s64 	%p37, %rd31, %rd57;
	mov.f32 	%f661, 0fFF800000;
	@%p37 bra 	$L__BB135_40;
	ld.global.f32 	%f207, [%rd22+2176];
	ld.global.u8 	%rs18, [%rd21+544];
	setp.eq.s16 	%p38, %rs18, 0;
	mul.f32 	%f208, %f154, %f207;
	selp.f32 	%f661, %f153, %f208, %p38;
	max.f32 	%f630, %f630, %f661;
$L__BB135_40:
	mov.u32 	%r43, %tid.x;
	add.s32 	%r44, %r43, 576;
	cvt.u64.u32 	%rd58, %r44;
	setp.le.s64 	%p39, %rd31, %rd58;
	mov.f32 	%f663, 0fFF800000;
	@%p39 bra 	$L__BB135_42;
	ld.global.f32 	%f210, [%rd22+2304];
	ld.global.u8 	%rs19, [%rd21+576];
	setp.eq.s16 	%p40, %rs19, 0;
	mul.f32 	%f211, %f154, %f210;
	selp.f32 	%f663, %f153, %f211, %p40;
	max.f32 	%f630, %f630, %f663;
$L__BB135_42:
	mov.u32 	%r45, %tid.x;
	add.s32 	%r46, %r45, 608;
	cvt.u64.u32 	%rd59, %r46;
	setp.le.s64 	%p41, %rd31, %rd59;
	mov.f32 	%f665, 0fFF800000;
	@%p41 bra 	$L__BB135_44;
	ld.global.f32 	%f213, [%rd22+2432];
	ld.global.u8 	%rs20, [%rd21+608];
	setp.eq.s16 	%p42, %rs20, 0;
	mul.f32 	%f214, %f154, %f213;
	selp.f32 	%f665, %f153, %f214, %p42;
	max.f32 	%f630, %f630, %f665;
$L__BB135_44:
	setp.le.s64 	%p43, %rd31, %rd10;
	mov.f32 	%f667, 0fFF800000;
	@%p43 bra 	$L__BB135_46;
	ld.global.f32 	%f216, [%rd22+2560];
	ld.global.u8 	%rs21, [%rd21+640];
	setp.eq.s16 	%p44, %rs21, 0;
	mul.f32 	%f217, %f154, %f216;
	selp.f32 	%f667, %f153, %f217, %p44;
	max.f32 	%f630, %f630, %f667;
$L__BB135_46:
	setp.le.s64 	%p45, %rd31, %rd11;
	mov.f32 	%f669, 0fFF800000;
	@%p45 bra 	$L__BB135_48;
	ld.global.f32 	%f219, [%rd22+2688];
	ld.global.u8 	%rs22, [%rd21+672];
	setp.eq.s16 	%p46, %rs22, 0;
	mul.f32 	%f220, %f154, %f219;
	selp.f32 	%f669, %f153, %f220, %p46;
	max.f32 	%f630, %f630, %f669;
$L__BB135_48:
	setp.le.s64 	%p47, %rd31, %rd12;
	mov.f32 	%f671, 0fFF800000;
	@%p47 bra 	$L__BB135_50;
	ld.global.f32 	%f222, [%rd22+2816];
	ld.global.u8 	%rs23, [%rd21+704];
	setp.eq.s16 	%p48, %rs23, 0;
	mul.f32 	%f223, %f154, %f222;
	selp.f32 	%f671, %f153, %f223, %p48;
	max.f32 	%f630, %f630, %f671;
$L__BB135_50:
	setp.le.s64 	%p49, %rd31, %rd13;
	mov.f32 	%f673, 0fFF800000;
	@%p49 bra 	$L__BB135_52;
	ld.global.f32 	%f225, [%rd22+2944];
	ld.global.u8 	%rs24, [%rd21+736];
	setp.eq.s16 	%p50, %rs24, 0;
	mul.f32 	%f226, %f154, %f225;
	selp.f32 	%f673, %f153, %f226, %p50;
	max.f32 	%f630, %f630, %f673;
$L__BB135_52:
	setp.le.s64 	%p51, %rd31, %rd14;
	mov.f32 	%f675, 0fFF800000;
	@%p51 bra 	$L__BB135_54;
	ld.global.f32 	%f228, [%rd22+3072];
	ld.global.u8 	%rs25, [%rd21+768];
	setp.eq.s16 	%p52, %rs25, 0;
	mul.f32 	%f229, %f154, %f228;
	selp.f32 	%f675, %f153, %f229, %p52;
	max.f32 	%f630, %f630, %f675;
$L__BB135_54:
	setp.le.s64 	%p53, %rd31, %rd15;
	mov.f32 	%f677, 0fFF800000;
	@%p53 bra 	$L__BB135_56;
	ld.global.f32 	%f231, [%rd22+3200];
	ld.global.u8 	%rs26, [%rd21+800];
	setp.eq.s16 	%p54, %rs26, 0;
	mul.f32 	%f232, %f154, %f231;
	selp.f32 	%f677, %f153, %f232, %p54;
	max.f32 	%f630, %f630, %f677;
$L__BB135_56:
	setp.le.s64 	%p55, %rd31, %rd16;
	mov.f32 	%f679, 0fFF800000;
	@%p55 bra 	$L__BB135_58;
	ld.global.f32 	%f234, [%rd22+3328];
	ld.global.u8 	%rs27, [%rd21+832];
	setp.eq.s16 	%p56, %rs27, 0;
	mul.f32 	%f235, %f154, %f234;
	selp.f32 	%f679, %f153, %f235, %p56;
	max.f32 	%f630, %f630, %f679;
$L__BB135_58:
	setp.le.s64 	%p57, %rd31, %rd17;
	mov.f32 	%f681, 0fFF800000;
	@%p57 bra 	$L__BB135_60;
	ld.global.f32 	%f237, [%rd22+3456];
	ld.global.u8 	%rs28, [%rd21+864];
	setp.eq.s16 	%p58, %rs28, 0;
	mul.f32 	%f238, %f154, %f237;
	selp.f32 	%f681, %f153, %f238, %p58;
	max.f32 	%f630, %f630, %f681;
$L__BB135_60:
	setp.le.s64 	%p59, %rd31, %rd18;
	mov.f32 	%f683, 0fFF800000;
	@%p59 bra 	$L__BB135_62;
	ld.global.f32 	%f240, [%rd22+3584];
	ld.global.u8 	%rs29, [%rd21+896];
	setp.eq.s16 	%p60, %rs29, 0;
	mul.f32 	%f241, %f154, %f240;
	selp.f32 	%f683, %f153, %f241, %p60;
	max.f32 	%f630, %f630, %f683;
$L__BB135_62:
	setp.le.s64 	%p61, %rd31, %rd19;
	mov.f32 	%f685, 0fFF800000;
	@%p61 bra 	$L__BB135_64;
	ld.global.f32 	%f243, [%rd22+3712];
	ld.global.u8 	%rs30, [%rd21+928];
	setp.eq.s16 	%p62, %rs30, 0;
	mul.f32 	%f244, %f154, %f243;
	selp.f32 	%f685, %f153, %f244, %p62;
	max.f32 	%f630, %f630, %f685;
$L__BB135_64:
	setp.le.s64 	%p63, %rd31, %rd2;
	mov.b32 	%r47, %f630;
	shfl.sync.bfly.b32	%r48|%p64, %r47, 16, 31, -1;
	mov.b32 	%f245, %r48;
	max.f32 	%f246, %f630, %f245;
	mov.b32 	%r49, %f246;
	shfl.sync.bfly.b32	%r50|%p65, %r49, 8, 31, -1;
	mov.b32 	%f247, %r50;
	max.f32 	%f248, %f246, %f247;
	mov.b32 	%r51, %f248;
	shfl.sync.bfly.b32	%r52|%p66, %r51, 4, 31, -1;
	mov.b32 	%f249, %r52;
	max.f32 	%f250, %f248, %f249;
	mov.b32 	%r53, %f250;
	shfl.sync.bfly.b32	%r54|%p67, %r53, 2, 31, -1;
	mov.b32 	%f251, %r54;
	max.f32 	%f252, %f250, %f251;
	mov.b32 	%r55, %f252;
	shfl.sync.bfly.b32	%r56|%p68, %r55, 1, 31, -1;
	mov.b32 	%f253, %r56;
	max.f32 	%f254, %f252, %f253;
	sub.f32 	%f255, %f627, %f254;
	fma.rn.f32 	%f256, %f255, 0f3BBB989D, 0f3F000000;
	cvt.sat.f32.f32 	%f257, %f256;
	mov.f32 	%f258, 0f4B400001;
	mov.f32 	%f259, 0f437C0000;
	fma.rm.f32 	%f260, %f257, %f259, %f258;
	add.f32 	%f261, %f260, 0fCB40007F;
	neg.f32 	%f262, %f261;
	fma.rn.f32 	%f263, %f255, 0f3FB8AA3B, %f262;
	fma.rn.f32 	%f264, %f255, 0f32A57060, %f263;
	mov.b32 	%r57, %f260;
	shl.b32 	%r58, %r57, 23;
	mov.b32 	%f265, %r58;
	ex2.approx.ftz.f32 	%f266, %f264;
	mul.f32 	%f267, %f266, %f265;
	add.f32 	%f268, %f267, 0f00000000;
	sub.f32 	%f269, %f629, %f254;
	fma.rn.f32 	%f270, %f269, 0f3BBB989D, 0f3F000000;
	cvt.sat.f32.f32 	%f271, %f270;
	fma.rm.f32 	%f272, %f271, %f259, %f258;
	add.f32 	%f273, %f272, 0fCB40007F;
	neg.f32 	%f274, %f273;
	fma.rn.f32 	%f275, %f269, 0f3FB8AA3B, %f274;
	fma.rn.f32 	%f276, %f269, 0f32A57060, %f275;
	mov.b32 	%r59, %f272;
	shl.b32 	%r60, %r59, 23;
	mov.b32 	%f277, %r60;
	ex2.approx.ftz.f32 	%f278, %f276;
	mul.f32 	%f279, %f278, %f277;
	add.f32 	%f280, %f268, %f279;
	sub.f32 	%f281, %f631, %f254;
	fma.rn.f32 	%f282, %f281, 0f3BBB989D, 0f3F000000;
	cvt.sat.f32.f32 	%f283, %f282;
	fma.rm.f32 	%f284, %f283, %f259, %f258;
	add.f32 	%f285, %f284, 0fCB40007F;
	neg.f32 	%f286, %f285;
	fma.rn.f32 	%f287, %f281, 0f3FB8AA3B, %f286;
	fma.rn.f32 	%f288, %f281, 0f32A57060, %f287;
	mov.b32 	%r61, %f284;
	shl.b32 	%r62, %r61, 23;
	mov.b32 	%f289, %r62;
	ex2.approx.ftz.f32 	%f290, %f288;
	mul.f32 	%f291, %f290, %f289;
	add.f32 	%f292, %f280, %f291;
	sub.f32 	%f293, %f633, %f254;
	fma.rn.f32 	%f294, %f293, 0f3BBB989D, 0f3F000000;
	cvt.sat.f32.f32 	%f295, %f294;
	fma.rm.f32 	%f296, %f295, %f259, %f258;
	add.f32 	%f297, %f296, 0fCB40007F;
	neg.f32 	%f298, %f297;
	fma.rn.f32 	%f299, %f293, 0f3FB8AA3B, %f298;
	fma.rn.f32 	%f300, %f293, 0f32A57060, %f299;
	mov.b32 	%r63, %f296;
	shl.b32 	%r64, %r63, 23;
	mov.b32 	%f301, %r64;
	ex2.approx.ftz.f32 	%f302, %f300;
	mul.f32 	%f303, %f302, %f301;
	add.f32 	%f304, %f292, %f303;
	sub.f32 	%f305, %f635, %f254;
	fma.rn.f32 	%f306, %f305, 0f3BBB989D, 0f3F000000;
	cvt.sat.f32.f32 	%f307, %f306;
	fma.rm.f32 	%f308, %f307, %f259, %f258;
	add.f32 	%f309, %f308, 0fCB40007F;
	neg.f32 	%f310, %f309;
	fma.rn.f32 	%f311, %f305, 0f3FB8AA3B, %f310;
	fma.rn.f32 	%f312, %f305, 0f32A57060, %f311;
	mov.b32 	%r65, %f308;
	shl.b32 	%r66, %r65, 23;
	mov.b32 	%f313, %r66;
	ex2.approx.ftz.f32 	%f314, %f312;
	mul.f32 	%f315, %f314, %f313;
	add.f32 	%f316, %f304, %f315;
	sub.f32 	%f317, %f637, %f254;
	fma.rn.f32 	%f318, %f317, 0f3BBB989D, 0f3F000000;
	cvt.sat.f32.f32 	%f319, %f318;
	fma.rm.f32 	%f320, %f319, %f259, %f258;
	add.f32 	%f321, %f320, 0fCB40007F;
	neg.f32 	%f322, %f321;
	fma.rn.f32 	%f323, %f317, 0f3FB8AA3B, %f322;
	fma.rn.f32 	%f324, %f317, 0f32A57060, %f323;
	mov.b32 	%r67, %f320;
	shl.b32 	%r68, %r67, 23;
	mov.b32 	%f325, %r68;
	ex2.approx.ftz.f32 	%f326, %f324;
	mul.f32 	%f327, %f326, %f325;
	add.f32 	%f328, %f316, %f327;
	sub.f32 	%f329, %f639, %f254;
	fma.rn.f32 	%f330, %f329, 0f3BBB989D, 0f3F000000;
	cvt.sat.f32.f32 	%f331, %f330;
	fma.rm.f32 	%f332, %f331, %f259, %f258;
	add.f32 	%f333, %f332, 0fCB40007F;
	neg.f32 	%f334, %f333;
	fma.rn.f32 	%f335, %f329, 0f3FB8AA3B, %f334;
	fma.rn.f32 	%f336, %f329, 0f32A57060, %f335;
	mov.b32 	%r69, %f332;
	shl.b32 	%r70, %r69, 23;
	mov.b32 	%f337, %r70;
	ex2.approx.ftz.f32 	%f338, %f336;
	mul.f32 	%f339, %f338, %f337;
	add.f32 	%f340, %f328, %f339;
	sub.f32 	%f341, %f641, %f254;
	fma.rn.f32 	%f342, %f341, 0f3BBB989D, 0f3F000000;
	cvt.sat.f32.f32 	%f343, %f342;
	fma.rm.f32 	%f344, %f343, %f259, %f258;
	add.f32 	%f345, %f344, 0fCB40007F;
	neg.f32 	%f346, %f345;
	fma.rn.f32 	%f347, %f341, 0f3FB8AA3B, %f346;
	fma.rn.f32 	%f348, %f341, 0f32A57060, %f347;
	mov.b32 	%r71, %f344;
	shl.b32 	%r72, %r71, 23;
	mov.b32 	%f349, %r72;
	ex2.approx.ftz.f32 	%f350, %f348;
	mul.f32 	%f351, %f350, %f349;
	add.f32 	%f352, %f340, %f351;
	sub.f32 	%f353, %f643, %f254;
	fma.rn.f32 	%f354, %f353, 0f3BBB989D, 0f3F000000;
	cvt.sat.f32.f32 	%f355, %f354;
	fma.rm.f32 	%f356, %f355, %f259, %f258;
	add.f32 	%f357, %f356, 0fCB40007F;
	neg.f32 	%f358, %f357;
	fma.rn.f32 	%f359, %f353, 0f3FB8AA3B, %f358;
	fma.rn.f32 	%f360, %f353, 0f32A57060, %f359;
	mov.b32 	%r73, %f356;
	shl.b32 	%r74, %r73, 23;
	mov.b32 	%f361, %r74;
	ex2.approx.ftz.f32 	%f362, %f360;
	mul.f32 	%f363, %f362, %f361;
	add.f32 	%f364, %f352, %f363;
	sub.f32 	%f365, %f645, %f254;
	fma.rn.f32 	%f366, %f365, 0f3BBB989D, 0f3F000000;
	cvt.sat.f32.f32 	%f367, %f366;
	fma.rm.f32 	%f368, %f367, %f259, %f258;
	add.f32 	%f369, %f368, 0fCB40007F;
	neg.f32 	%f370, %f369;
	fma.rn.f32 	%f371, %f365, 0f3FB8AA3B, %f370;
	fma.rn.f32 	%f372, %f365, 0f32A57060, %f371;
	mov.b32 	%r75, %f368;
	shl.b32 	%r76, %r75, 23;
	mov.b32 	%f373, %r76;
	ex2.approx.ftz.f32 	%f374, %f372;
	mul.f32 	%f375, %f374, %f373;
	add.f32 	%f376, %f364, %f375;
	sub.f32 	%f377, %f647, %f254;
	fma.rn.f32 	%f378, %f377, 0f3BBB989D, 0f3F000000;
	cvt.sat.f32.f32 	%f379, %f378;
	fma.rm.f32 	%f380, %f379, %f259, %f258;
	add.f32 	%f381, %f380, 0fCB40007F;
	neg.f32 	%f382, %f381;
	fma.rn.f32 	%f383, %f377, 0f3FB8AA3B, %f382;
	fma.rn.f32 	%f384, %f377, 0f32A57060, %f383;
	mov.b32 	%r77, %f380;
	shl.b32 	%r78, %r77, 23;
	mov.b32 	%f385, %r78;
	ex2.approx.ftz.f32 	%f386, %f384;
	mul.f32 	%f387, %f386, %f385;
	add.f32 	%f388, %f376, %f387;
	sub.f32 	%f389, %f649, %f254;
	fma.rn.f32 	%f390, %f389, 0f3BBB989D, 0f3F000000;
	cvt.sat.f32.f32 	%f391, %f390;
	fma.rm.f32 	%f392, %f391, %f259, %f258;
	add.f32 	%f393, %f392, 0fCB40007F;
	neg.f32 	%f394, %f393;
	fma.rn.f32 	%f395, %f389, 0f3FB8AA3B, %f394;
	fma.rn.f32 	%f396, %f389, 0f32A57060, %f395;
	mov.b32 	%r79, %f392;
	shl.b32 	%r80, %r79, 23;
	mov.b32 	%f397, %r80;
	ex2.approx.ftz.f32 	%f398, %f396;
	mul.f32 	%f399, %f398, %f397;
	add.f32 	%f400, %f388, %f399;
	sub.f32 	%f401, %f651, %f254;
	fma.rn.f32 	%f402, %f401, 0f3BBB989D, 0f3F000000;
	cvt.sat.f32.f32 	%f403, %f402;
	fma.rm.f32 	%f404, %f403, %f259, %f258;
	add.f32 	%f405, %f404, 0fCB40007F;
	neg.f32 	%f406, %f405;
	fma.rn.f32 	%f407, %f401, 0f3FB8AA3B, %f406;
	fma.rn.f32 	%f408, %f401, 0f32A57060, %f407;
	mov.b32 	%r81, %f404;
	shl.b32 	%r82, %r81, 23;
	mov.b32 	%f409, %r82;
	ex2.approx.ftz.f32 	%f410, %f408;
	mul.f32 	%f411, %f410, %f409;
	add.f32 	%f412, %f400, %f411;
	sub.f32 	%f413, %f653, %f254;
	fma.rn.f32 	%f414, %f413, 0f3BBB989D, 0f3F000000;
	cvt.sat.f32.f32 	%f415, %f414;
	fma.rm.f32 	%f416, %f415, %f259, %f258;
	add.f32 	%f417, %f416, 0fCB40007F;
	neg.f32 	%f418, %f417;
	fma.rn.f32 	%f419, %f413, 0f3FB8AA3B, %f418;
	fma.rn.f32 	%f420, %f413, 0f32A57060, %f419;
	mov.b32 	%r83, %f416;
	shl.b32 	%r84, %r83, 23;
	mov.b32 	%f421, %r84;
	ex2.approx.ftz.f32 	%f422, %f420;
	mul.f32 	%f423, %f422, %f421;
	add.f32 	%f424, %f412, %f423;
	sub.f32 	%f425, %f655, %f254;
	fma.rn.f32 	%f426, %f425, 0f3BBB989D, 0f3F000000;
	cvt.sat.f32.f32 	%f427, %f426;
	fma.rm.f32 	%f428, %f427, %f259, %f258;
	add.f32 	%f429, %f428, 0fCB40007F;
	neg.f32 	%f430, %f429;
	fma.rn.f32 	%f431, %f425, 0f3FB8AA3B, %f430;
	fma.rn.f32 	%f432, %f425, 0f32A57060, %f431;
	mov.b32 	%r85, %f428;
	shl.b32 	%r86, %r85, 23;
	mov.b32 	%f433, %r86;
	ex2.approx.ftz.f32 	%f434, %f432;
	mul.f32 	%f435, %f434, %f433;
	add.f32 	%f436, %f424, %f435;
	sub.f32 	%f437, %f657, %f254;
	fma.rn.f32 	%f438, %f437, 0f3BBB989D, 0f3F000000;
	cvt.sat.f32.f32 	%f439, %f438;
	fma.rm.f32 	%f440, %f439, %f259, %f258;
	add.f32 	%f441, %f440, 0fCB40007F;
	neg.f32 	%f442, %f441;
	fma.rn.f32 	%f443, %f437, 0f3FB8AA3B, %f442;
	fma.rn.f32 	%f444, %f437, 0f32A57060, %f443;
	mov.b32 	%r87, %f440;
	shl.b32 	%r88, %r87, 23;
	mov.b32 	%f445, %r88;
	ex2.approx.ftz.f32 	%f446, %f444;
	mul.f32 	%f447, %f446, %f445;
	add.f32 	%f448, %f436, %f447;
	sub.f32 	%f449, %f659, %f254;
	fma.rn.f32 	%f450, %f449, 0f3BBB989D, 0f3F000000;
	cvt.sat.f32.f32 	%f451, %f450;
	fma.rm.f32 	%f452, %f451, %f259, %f258;
	add.f32 	%f453, %f452, 0fCB40007F;
	neg.f32 	%f454, %f453;
	fma.rn.f32 	%f455, %f449, 0f3FB8AA3B, %f454;
	fma.rn.f32 	%f456, %f449, 0f32A57060, %f455;
	mov.b32 	%r89, %f452;
	shl.b32 	%r90, %r89, 23;
	mov.b32 	%f457, %r90;
	ex2.approx.ftz.f32 	%f458, %f456;
	mul.f32 	%f459, %f458, %f457;
	add.f32 	%f460, %f448, %f459;
	sub.f32 	%f461, %f661, %f254;
	fma.rn.f32 	%f462, %f461, 0f3BBB989D, 0f3F000000;
	cvt.sat.f32.f32 	%f463, %f462;
	fma.rm.f32 	%f464, %f463, %f259, %f258;
	add.f32 	%f465, %f464, 0fCB40007F;
	neg.f32 	%f466, %f465;
	fma.rn.f32 	%f467, %f461, 0f3FB8AA3B, %f466;
	fma.rn.f32 	%f468, %f461, 0f32A57060, %f467;
	mov.b32 	%r91, %f464;
	shl.b32 	%r92, %r91, 23;
	mov.b32 	%f469, %r92;
	ex2.approx.ftz.f32 	%f470, %f468;
	mul.f32 	%f471, %f470, %f469;
	add.f32 	%f472, %f460, %f471;
	sub.f32 	%f473, %f663, %f254;
	fma.rn.f32 	%f474, %f473, 0f3BBB989D, 0f3F000000;
	cvt.sat.f32.f32 	%f475, %f474;
	fma.rm.f32 	%f476, %f475, %f259, %f258;
	add.f32 	%f477, %f476, 0fCB40007F;
	neg.f32 	%f478, %f477;
	fma.rn.f32 	%f479, %f473, 0f3FB8AA3B, %f478;
	fma.rn.f32 	%f480, %f473, 0f32A57060, %f479;
	mov.b32 	%r93, %f476;
	shl.b32 	%r94, %r93, 23;
	mov.b32 	%f481, %r94;
	ex2.approx.ftz.f32 	%f482, %f480;
	mul.f32 	%f483, %f482, %f481;
	add.f32 	%f484, %f472, %f483;
	sub.f32 	%f485, %f665, %f254;
	fma.rn.f32 	%f486, %f485, 0f3BBB989D, 0f3F000000;
	cvt.sat.f32.f32 	%f487, %f486;
	fma.rm.f32 	%f488, %f487, %f259, %f258;
	add.f32 	%f489, %f488, 0fCB40007F;
	neg.f32 	%f490, %f489;
	fma.rn.f32 	%f491, %f485, 0f3FB8AA3B, %f490;
	fma.rn.f32 	%f492, %f485, 0f32A57060, %f491;
	mov.b32 	%r95, %f488;
	shl.b32 	%r96, %r95, 23;
	mov.b32 	%f493, %r96;
	ex2.approx.ftz.f32 	%f494, %f492;
	mul.f32 	%f495, %f494, %f493;
	add.f32 	%f496, %f484, %f495;
	sub.f32 	%f497, %f667, %f254;
	fma.rn.f32 	%f498, %f497, 0f3BBB989D, 0f3F000000;
	cvt.sat.f32.f32 	%f499, %f498;
	fma.rm.f32 	%f500, %f499, %f259, %f258;
	add.f32 	%f501, %f500, 0fCB40007F;
	neg.f32 	%f502, %f501;
	fma.rn.f32 	%f503, %f497, 0f3FB8AA3B, %f502;
	fma.rn.f32 	%f504, %f497, 0f32A57060, %f503;
	mov.b32 	%r97, %f500;
	shl.b32 	%r98, %r97, 23;
	mov.b32 	%f505, %r98;
	ex2.approx.ftz.f32 	%f506, %f504;
	mul.f32 	%f507, %f506, %f505;
	add.f32 	%f508, %f496, %f507;
	sub.f32 	%f509, %f669, %f254;
	fma.rn.f32 	%f510, %f509, 0f3BBB989D, 0f3F000000;
	cvt.sat.f32.f32 	%f511, %f510;
	fma.rm.f32 	%f512, %f511, %f259, %f258;
	add.f32 	%f513, %f512, 0fCB40007F;
	neg.f32 	%f514, %f513;
	fma.rn.f32 	%f515, %f509, 0f3FB8AA3B, %f514;
	fma.rn.f32 	%f516, %f509, 0f32A57060, %f515;
	mov.b32 	%r99, %f512;
	shl.b32 	%r100, %r99, 23;
	mov.b32 	%f517, %r100;
	ex2.approx.ftz.f32 	%f518, %f516;
	mul.f32 	%f519, %f518, %f517;
	add.f32 	%f520, %f508, %f519;
	sub.f32 	%f521, %f671, %f254;
	fma.rn.f32 	%f522, %f521, 0f3BBB989D, 0f3F000000;
	cvt.sat.f32.f32 	%f523, %f522;
	fma.rm.f32 	%f524, %f523, %f259, %f258;
	add.f32 	%f525, %f524, 0fCB40007F;
	neg.f32 	%f526, %f525;
	fma.rn.f32 	%f527, %f521, 0f3FB8AA3B, %f526;
	fma.rn.f32 	%f528, %f521, 0f32A57060, %f527;
	mov.b32 	%r101, %f524;
	shl.b32 	%r102, %r101, 23;
	mov.b32 	%f529, %r102;
	ex2.approx.ftz.f32 	%f530, %f528;
	mul.f32 	%f531, %f530, %f529;
	add.f32 	%f532, %f520, %f531;
	sub.f32 	%f533, %f673, %f254;
	fma.rn.f32 	%f534, %f533, 0f3BBB989D, 0f3F000000;
	cvt.sat.f32.f32 	%f535, %f534;
	fma.rm.f32 	%f536, %f535, %f259, %f258;
	add.f32 	%f537, %f536, 0fCB40007F;
	neg.f32 	%f538, %f537;
	fma.rn.f32 	%f539, %f533, 0f3FB8AA3B, %f538;
	fma.rn.f32 	%f540, %f533, 0f32A57060, %f539;
	mov.b32 	%r103, %f536;
	shl.b32 	%r104, %r103, 23;
	mov.b32 	%f541, %r104;
	ex2.approx.ftz.f32 	%f542, %f540;
	mul.f32 	%f543, %f542, %f541;
	add.f32 	%f544, %f532, %f543;
	sub.f32 	%f545, %f675, %f254;
	fma.rn.f32 	%f546, %f545, 0f3BBB989D, 0f3F000000;
	cvt.sat.f32.f32 	%f547, %f546;
	fma.rm.f32 	%f548, %f547, %f259, %f258;
	add.f32 	%f549, %f548, 0fCB40007F;
	neg.f32 	%f550, %f549;
	fma.rn.f32 	%f551, %f545, 0f3FB8AA3B, %f550;
	fma.rn.f32 	%f552, %f545, 0f32A57060, %f551;
	mov.b32 	%r105, %f548;
	shl.b32 	%r106, %r105, 23;
	mov.b32 	%f553, %r106;
	ex2.approx.ftz.f32 	%f554, %f552;
	mul.f32 	%f555, %f554, %f553;
	add.f32 	%f556, %f544, %f555;
	sub.f32 	%f557, %f677, %f254;
	fma.rn.f32 	%f558, %f557, 0f3BBB989D, 0f3F000000;
	cvt.sat.f32.f32 	%f559, %f558;
	fma.rm.f32 	%f560, %f559, %f259, %f258;
	add.f32 	%f561, %f560, 0fCB40007F;
	neg.f32 	%f562, %f561;
	fma.rn.f32 	%f563, %f557, 0f3FB8AA3B, %f562;
	fma.rn.f32 	%f564, %f557, 0f32A57060, %f563;
	mov.b32 	%r107, %f560;
	shl.b32 	%r108, %r107, 23;
	mov.b32 	%f565, %r108;
	ex2.approx.ftz.f32 	%f566, %f564;
	mul.f32 	%f567, %f566, %f565;
	add.f32 	%f568, %f556, %f567;
	sub.f32 	%f569, %f679, %f254;
	fma.rn.f32 	%f570, %f569, 0f3BBB989D, 0f3F000000;
	cvt.sat.f32.f32 	%f571, %f570;
	fma.rm.f32 	%f572, %f571, %f259, %f258;
	add.f32 	%f573, %f572, 0fCB40007F;
	neg.f32 	%f574, %f573;
	fma.rn.f32 	%f575, %f569, 0f3FB8AA3B, %f574;
	fma.rn.f32 	%f576, %f569, 0f32A57060, %f575;
	mov.b32 	%r109, %f572;
	shl.b32 	%r110, %r109, 23;
	mov.b32 	%f577, %r110;
	ex2.approx.ftz.f32 	%f578, %f576;
	mul.f32 	%f579, %f578, %f577;
	add.f32 	%f580, %f568, %f579;
	sub.f32 	%f581, %f681, %f254;
	fma.rn.f32 	%f582, %f581, 0f3BBB989D, 0f3F000000;
	cvt.sat.f32.f32 	%f583, %f582;
	fma.rm.f32 	%f584, %f583, %f259, %f258;
	add.f32 	%f585, %f584, 0fCB40007F;
	neg.f32 	%f586, %f585;
	fma.rn.f32 	%f587, %f581, 0f3FB8AA3B, %f586;
	fma.rn.f32 	%f588, %f581, 0f32A57060, %f587;
	mov.b32 	%r111, %f584;
	shl.b32 	%r112, %r111, 23;
	mov.b32 	%f589, %r112;
	ex2.approx.ftz.f32 	%f590, %f588;
	mul.f32 	%f591, %f590, %f589;
	add.f32 	%f592, %f580, %f591;
	sub.f32 	%f593, %f683, %f254;
	fma.rn.f32 	%f594, %f593, 0f3BBB989D, 0f3F000000;
	cvt.sat.f32.f32 	%f595, %f594;
	fma.rm.f32 	%f596, %f595, %f259, %f258;
	add.f32 	%f597, %f596, 0fCB40007F;
	neg.f32 	%f598, %f597;
	fma.rn.f32 	%f599, %f593, 0f3FB8AA3B, %f598;
	fma.rn.f32 	%f600, %f593, 0f32A57060, %f599;
	mov.b32 	%r113, %f596;
	shl.b32 	%r114, %r113, 23;
	mov.b32 	%f601, %r114;
	ex2.approx.ftz.f32 	%f602, %f600;
	mul.f32 	%f603, %f602, %f601;
	add.f32 	%f604, %f592, %f603;
	sub.f32 	%f605, %f685, %f254;
	fma.rn.f32 	%f606, %f605, 0f3BBB989D, 0f3F000000;
	cvt.sat.f32.f32 	%f607, %f606;
	fma.rm.f32 	%f608, %f607, %f259, %f258;
	add.f32 	%f609, %f608, 0fCB40007F;
	neg.f32 	%f610, %f609;
	fma.rn.f32 	%f611, %f605, 0f3FB8AA3B, %f610;
	fma.rn.f32 	%f612, %f605, 0f32A57060, %f611;
	mov.b32 	%r115, %f608;
	shl.b32 	%r116, %r115, 23;
	mov.b32 	%f613, %r116;
	ex2.approx.ftz.f32 	%f614, %f612;
	mul.f32 	%f615, %f614, %f613;
	add.f32 	%f616, %f604, %f615;
	mov.b32 	%r117, %f616;
	shfl.sync.bfly.b32	%r118|%p69, %r117, 16, 31, -1;
	mov.b32 	%f617, %r118;
	add.f32 	%f618, %f616, %f617;
	mov.b32 	%r119, %f618;
	shfl.sync.bfly.b32	%r120|%p70, %r119, 8, 31, -1;
	mov.b32 	%f619, %r120;
	add.f32 	%f620, %f618, %f619;
	mov.b32 	%r121, %f620;
	shfl.sync.bfly.b32	%r122|%p71, %r121, 4, 31, -1;
	mov.b32 	%f621, %r122;
	add.f32 	%f622, %f620, %f621;
	mov.b32 	%r123, %f622;
	shfl.sync.bfly.b32	%r124|%p72, %r123, 2, 31, -1;
	mov.b32 	%f623, %r124;
	add.f32 	%f624, %f622, %f623;
	mov.b32 	%r125, %f624;
	shfl.sync.bfly.b32	%r126|%p73, %r125, 1, 31, -1;
	mov.b32 	%f625, %r126;
	add.f32 	%f626, %f624, %f625;
	div.rn.f32 	%f123, %f267, %f626;
	div.rn.f32 	%f124, %f279, %f626;
	div.rn.f32 	%f125, %f291, %f626;
	div.rn.f32 	%f126, %f303, %f626;
	div.rn.f32 	%f127, %f315, %f626;
	div.rn.f32 	%f128, %f327, %f626;
	div.rn.f32 	%f129, %f339, %f626;
	div.rn.f32 	%f130, %f351, %f626;
	div.rn.f32 	%f131, %f363, %f626;
	div.rn.f32 	%f132, %f375, %f626;
	div.rn.f32 	%f133, %f387, %f626;
	div.rn.f32 	%f134, %f399, %f626;
	div.rn.f32 	%f135, %f411, %f626;
	div.rn.f32 	%f136, %f423, %f626;
	div.rn.f32 	%f137, %f435, %f626;
	div.rn.f32 	%f138, %f447, %f626;
	div.rn.f32 	%f139, %f459, %f626;
	div.rn.f32 	%f140, %f471, %f626;
	div.rn.f32 	%f141, %f483, %f626;
	div.rn.f32 	%f142, %f495, %f626;
	div.rn.f32 	%f143, %f507, %f626;
	div.rn.f32 	%f144, %f519, %f626;
	div.rn.f32 	%f145, %f531, %f626;
	div.rn.f32 	%f146, %f543, %f626;
	div.rn.f32 	%f147, %f555, %f626;
	div.rn.f32 	%f148, %f567, %f626;
	div.rn.f32 	%f149, %f579, %f626;
	div.rn.f32 	%f150, %f591, %f626;
	div.rn.f32 	%f151, %f603, %f626;
	div.rn.f32 	%f152, %f615, %f626;
	mad.lo.s64 	%rd60, %rd78, %rd29, %rd2;
	cvta.to.global.u64 	%rd61, %rd28;
	shl.b64 	%rd62, %rd60, 2;
	add.s64 	%rd23, %rd61, %rd62;
	@%p63 bra 	$L__BB135_66;
	st.global.f32 	[%rd23], %f123;
$L__BB135_66:
	mov.u32 	%r127, %tid.x;
	add.s32 	%r128, %r127, 32;
	cvt.u64.u32 	%rd63, %r128;
	setp.le.s64 	%p74, %rd31, %rd63;
	@%p74 bra 	$L__BB135_68;
	st.global.f32 	[%rd23+128], %f124;
$L__BB135_68:
	mov.u32 	%r129, %tid.x;
	add.s32 	%r130, %r129, 64;
	cvt.u64.u32 	%rd64, %r130;
	setp.le.s64 	%p75, %rd31, %rd64;
	@%p75 bra 	$L__BB135_70;
	st.global.f32 	[%rd23+256], %f125;
$L__BB135_70:
	mov.u32 	%r131, %tid.x;
	add.s32 	%r132, %r131, 96;
	cvt.u64.u32 	%rd65, %r132;
	setp.le.s64 	%p76, %rd31, %rd65;
	@%p76 bra 	$L__BB135_72;
	st.global.f32 	[%rd23+384], %f126;
$L__BB135_72:
	setp.le.s64 	%p77, %rd31, %rd3;
	@%p77 bra 	$L__BB135_74;
	st.global.f32 	[%rd23+512], %f127;
$L__BB135_74:
	setp.le.s64 	%p78, %rd31, %rd4;
	@%p78 bra 	$L__BB135_76;
	st.global.f32 	[%rd23+640], %f128;
$L__BB135_76:
	setp.le.s64 	%p79, %rd31, %rd5;
	@%p79 bra 	$L__BB135_78;
	st.global.f32 	[%rd23+768], %f129;
$L__BB135_78:
	setp.le.s64 	%p80, %rd31, %rd6;
	@%p80 bra 	$L__BB135_80;
	st.global.f32 	[%rd23+896], %f130;
$L__BB135_80:
	setp.le.s64 	%p81, %rd31, %rd7;
	@%p81 bra 	$L__BB135_82;
	st.global.f32 	[%rd23+1024], %f131;
$L__BB135_82:
	setp.le.s64 	%p82, %rd31, %rd8;
	@%p82 bra 	$L__BB135_84;
	st.global.f32 	[%rd23+1152], %f132;
$L__BB135_84:
	setp.le.s64 	%p83, %rd31, %rd9;
	@%p83 bra 	$L__BB135_86;
	st.global.f32 	[%rd23+1280], %f133;
$L__BB135_86:
	mov.u32 	%r133, %tid.x;
	add.s32 	%r134, %r133, 352;
	cvt.u64.u32 	%rd66, %r134;
	setp.le.s64 	%p84, %rd31, %rd66;
	@%p84 bra 	$L__BB135_88;
	st.global.f32 	[%rd23+1408], %f134;
$L__BB135_88:
	mov.u32 	%r135, %tid.x;
	add.s32 	%r136, %r135, 384;
	cvt.u64.u32 	%rd67, %r136;
	setp.le.s64 	%p85, %rd31, %rd67;
	@%p85 bra 	$L__BB135_90;
	st.global.f32 	[%rd23+1536], %f135;
$L__BB135_90:
	add.s32 	%r138, %r135, 416;
	cvt.u64.u32 	%rd68, %r138;
	setp.le.s64 	%p86, %rd31, %rd68;
	@%p86 bra 	$L__BB135_92;
	st.global.f32 	[%rd23+1664], %f136;
$L__BB135_92:
	add.s32 	%r140, %r135, 448;
	cvt.u64.u32 	%rd69, %r140;
	setp.le.s64 	%p87, %rd31, %rd69;
	@%p87 bra 	$L__BB135_94;
	st.global.f32 	[%rd23+1792], %f137;
$L__BB135_94:
	add.s32 	%r142, %r135, 480;
	cvt.u64.u32 	%rd70, %r142;
	setp.le.s64 	%p88, %rd31, %rd70;
	@%p88 bra 	$L__BB135_96;
	st.global.f32 	[%rd23+1920], %f138;
$L__BB135_96:
	add.s32 	%r144, %r135, 512;
	cvt.u64.u32 	%rd71, %r144;
	setp.le.s64 	%p89, %rd31, %rd71;
	@%p89 bra 	$L__BB135_98;
	st.global.f32 	[%rd23+2048], %f139;
$L__BB135_98:
	add.s32 	%r146, %r135, 544;
	cvt.u64.u32 	%rd72, %r146;
	setp.le.s64 	%p90, %rd31, %rd72;
	@%p90 bra 	$L__BB135_100;
	st.global.f32 	[%rd23+2176], %f140;
$L__BB135_100:
	add.s32 	%r148, %r135, 576;
	cvt.u64.u32 	%rd73, %r148;
	setp.le.s64 	%p91, %rd31, %rd73;
	@%p91 bra 	$L__BB135_102;
	st.global.f32 	[%rd23+2304], %f141;
$L__BB135_102:
	add.s32 	%r150, %r135, 608;
	cvt.u64.u32 	%rd74, %r150;
	setp.le.s64 	%p92, %rd31, %rd74;
	@%p92 bra 	$L__BB135_104;
	st.global.f32 	[%rd23+2432], %f142;
$L__BB135_104:
	setp.le.s64 	%p93, %rd31, %rd10;
	@%p93 bra 	$L__BB135_106;
	st.global.f32 	[%rd23+2560], %f143;
$L__BB135_106:
	setp.le.s64 	%p94, %rd31, %rd11;
	@%p94 bra 	$L__BB135_108;
	st.global.f32 	[%rd23+2688], %f144;
$L__BB135_108:
	setp.le.s64 	%p95, %rd31, %rd12;
	@%p95 bra 	$L__BB135_110;
	st.global.f32 	[%rd23+2816], %f145;
$L__BB135_110:
	setp.le.s64 	%p96, %rd31, %rd13;
	@%p96 bra 	$L__BB135_112;
	st.global.f32 	[%rd23+2944], %f146;
$L__BB135_112:
	setp.le.s64 	%p97, %rd31, %rd14;
	@%p97 bra 	$L__BB135_114;
	st.global.f32 	[%rd23+3072], %f147;
$L__BB135_114:
	setp.le.s64 	%p98, %rd31, %rd15;
	@%p98 bra 	$L__BB135_116;
	st.global.f32 	[%rd23+3200], %f148;
$L__BB135_116:
	setp.le.s64 	%p99, %rd31, %rd16;
	@%p99 bra 	$L__BB135_118;
	st.global.f32 	[%rd23+3328], %f149;
$L__BB135_118:
	setp.le.s64 	%p100, %rd31, %rd17;
	@%p100 bra 	$L__BB135_120;
	st.global.f32 	[%rd23+3456], %f150;
$L__BB135_120:
	setp.le.s64 	%p101, %rd31, %rd18;
	@%p101 bra 	$L__BB135_122;
	st.global.f32 	[%rd23+3584], %f151;
$L__BB135_122:
	setp.le.s64 	%p102, %rd31, %rd19;
	@%p102 bra 	$L__BB135_124;
	st.global.f32 	[%rd23+3712], %f152;
$L__BB135_124:
	ld.param.u64 	%rd77, [_Z15SoftmaxWarpImplI24ElementwiseScaleMaskLoadIffbE11DirectStoreIffEfLi1ELi30ELi32ELi1ELb1EL9Algorithm0EEvT_T0_ll_param_2];
	mov.u32 	%r151, %nctaid.x;
	mov.u32 	%r152, %ntid.y;
	mul.lo.s32 	%r153, %r151, %r152;
	cvt.s64.s32 	%rd75, %r153;
	add.s64 	%rd78, %rd78, %rd75;
	setp.lt.s64 	%p103, %rd78, %rd77;
	@%p103 bra 	$L__BB135_4;
$L__BB135_125:
	ret;

}
	// .globl	_Z15SoftmaxWarpImplI24ElementwiseScaleMaskLoadIffbE11DirectStoreIffEfLi1ELi31ELi32ELi1ELb0EL9Algorithm0EEvT_T0_ll
.visible .entry _Z15SoftmaxWarpImplI24ElementwiseScaleMaskLoadIffbE11DirectStoreIffEfLi1ELi31ELi32ELi1ELb0EL9Algorithm0EEvT_T0_ll(
	.param .align 8 .b8 _Z15SoftmaxWarpImplI24ElementwiseScaleMaskLoadIffbE11DirectStoreIffEfLi1ELi31ELi32ELi1ELb0EL9Algorithm0EEvT_T0_ll_param_0[32],
	.param .align 8 .b8 _Z15SoftmaxWarpImplI24ElementwiseScaleMaskLoadIffbE11DirectStoreIffEfLi1ELi31ELi32ELi1ELb0EL9Algorithm0EEvT_T0_ll_param_1[16],
	.param .u64 _Z15SoftmaxWarpImplI24ElementwiseScaleMaskLoadIffbE11DirectStoreIffEfLi1ELi31ELi32ELi1ELb0EL9Algorithm0EEvT_T0_ll_param_2,
	.param .u64 _Z15SoftmaxWarpImplI24ElementwiseScaleMaskLoadIffbE11DirectStoreIffEfLi1ELi31ELi32ELi1ELb0EL9Algorithm0EEvT_T0_ll_param_3
)
{
	.reg .pred 	%p<45>;
	.reg .b16 	%rs<32>;
	.reg .b32 	%r<90>;
	.reg .b32 	%f<552>;
	.reg .b64 	%rd<31>;

	ld.param.u64 	%rd12, [_Z15SoftmaxWarpImplI24ElementwiseScaleMaskLoadIffbE11DirectStoreIffEfLi1ELi31ELi32ELi1ELb0EL9Algorithm0EEvT_T0_ll_param_1+8];
	ld.param.u64 	%rd11, [_Z15SoftmaxWarpImplI24ElementwiseScaleMaskLoadIffbE11DirectStoreIffEfLi1ELi31ELi32ELi1ELb0EL9Algorithm0EEvT_T0_ll_param_1];
	ld.param.v2.f32 	{%f1, %f2}, [_Z15SoftmaxWarpImplI24ElementwiseScaleMaskLoadIffbE11DirectStoreIffEfLi1ELi31ELi32ELi1ELb0EL9Algorithm0EEvT_T0_ll_param_0+24];
	ld.param.u64 	%rd10, [_Z15SoftmaxWarpImplI24ElementwiseScaleMaskLoadIffbE11DirectStoreIffEfLi1ELi31ELi32ELi1ELb0EL9Algorithm0EEvT_T0_ll_param_0+16];
	ld.param.u64 	%rd9, [_Z15SoftmaxWarpImplI24ElementwiseScaleMaskLoadIffbE11DirectStoreIffEfLi1ELi31ELi32ELi1ELb0EL9Algorithm0EEvT_T0_ll_param_0+8];
	ld.param.u64 	%rd8, [_Z15SoftmaxWarpImplI24ElementwiseScaleMaskLoadIffbE11DirectStoreIffEfLi1ELi31ELi32ELi1ELb0EL9Algorithm0EEvT_T0_ll_param_0];
	ld.param.u64 	%rd13, [_Z15SoftmaxWarpImplI24ElementwiseScaleMaskLoadIffbE11DirectStoreIffEfLi1ELi31ELi32ELi1ELb0EL9Algorithm0EEvT_T0_ll_param_2];
	ld.param.u64 	%rd14, [_Z15SoftmaxWarpImplI24ElementwiseScaleMaskLoadIffbE11DirectStoreIffEfLi1ELi31ELi32ELi1ELb0EL9Algorithm0EEvT_T0_ll_param_3];
	setp.lt.s64 	%p1, %rd14, 993;
	@%p1 bra 	$L__BB136_2;
	mov.u64 	%rd15, $str;
	cvta.global.u64 	%rd16, %rd15;
	mov.u64 	%rd17, $str$1;
	cvta.global.u64 	%rd18, %rd17;
	mov.u64 	%rd19, __unnamed_137;
	cvta.global.u64 	%rd20, %rd19;
	{ // callseq 136, 0
	.param .b64 param0;
	st.param.b64 	[param0], %rd16;
	.param .b64 param1;
	st.param.b64 	[param1], %rd18;
	.param .b32 param2;
	st.param.b32 	[param2], 219;
	.param .b64 param3;
	st.param.b64 	[param3], %rd20;
	.param .b64 param4;
	st.param.b64 	[param4], 1;
	call.uni 
	__assertfail, 
	(
	param0, 
	param1, 
	param2, 
	param3, 
	param4
	);
	} // callseq 136
$L__BB136_2:
	mov.u32 	%r2, %ctaid.x;
	mov.u32 	%r3, %ntid.y;
	mov.u32 	%r4, %tid.y;
	mad.lo.s32 	%r5, %r2, %r3, %r4;
	mov.u32 	%r6, %nctaid.x;
	mul.lo.s32 	%r1, %r6, %r3;
	cvt.s64.s32 	%rd30, %r5;
	setp.le.s64 	%p2, %rd13, %rd30;
	@%p2 bra 	$L__BB136_5;
	mov.u32 	%r7, %tid.x;
	cvt.u64.u32 	%rd3, %r7;
	cvta.to.global.u64 	%rd4, %rd8;
	cvt.s64.s32 	%rd5, %r1;
$L__BB136_4:
	mad.lo.s64 	%rd21, %rd30, %rd10, %rd3;
	shl.b64 	%rd22, %rd21, 2;
	add.s64 	%rd23, %rd4, %rd22;
	ld.global.f32 	%f3, [%rd23];
	cvta.to.global.u64 	%rd24, %rd9;
	add.s64 	%rd25, %rd24, %rd21;
	ld.global.u8 	%rs1, [%rd25];
	setp.eq.s16 	%p3, %rs1, 0;
	mul.f32 	%f4, %f2, %f3;
	selp.f32 	%f5, %f1, %f4, %p3;
	max.f32 	%f6, %f5, 0fFF800000;
	ld.global.f32 	%f7, [%rd23+128];
	ld.global.u8 	%rs2, [%rd25+32];
	setp.eq.s16 	%p4, %rs2, 0;
	mul.f32 	%f8, %f2, %f7;
	selp.f32 	%f9, %f1, %f8, %p4;
	max.f32 	%f10, %f6, %f9;
	ld.global.f32 	%f11, [%rd23+256];
	ld.global.u8 	%rs3, [%rd25+64];
	setp.eq.s16 	%p5, %rs3, 0;
	mul.f32 	%f12, %f2, %f11;
	selp.f32 	%f13, %f1, %f12, %p5;
	max.f32 	%f14, %f10, %f13;
	ld.global.f32 	%f15, [%rd23+384];
	ld.global.u8 	%rs4, [%rd25+96];
	setp.eq.s16 	%p6, %rs4, 0;
	mul.f32 	%f16, %f2, %f15;
	selp.f32 	%f17, %f1, %f16, %p6;
	max.f32 	%f18, %f14, %f17;
	ld.global.f32 	%f19, [%rd23+512];
	ld.global.u8 	%rs5, [%rd25+128];
	setp.eq.s16 	%p7, %rs5, 0;
	mul.f32 	%f20, %f2, %f19;
	selp.f32 	%f21, %f1, %f20, %p7;
	max.f32 	%f22, %f18, %f21;
	ld.global.f32 	%f23, [%rd23+640];
	ld.global.u8 	%rs6, [%rd25+160];
	setp.eq.s16 	%p8, %rs6, 0;
	mul.f32 	%f24, %f2, %f23;
	selp.f32 	%f25, %f1, %f24, %p8;
	max.f32 	%f26, %f22, %f25;
	ld.global.f32 	%f27, [%rd23+768];
	ld.global.u8 	%rs7, [%rd25+192];
	setp.eq.s16 	%p9, %rs7, 0;
	mul.f32 	%f28, %f2, %f27;
	selp.f32 	%f29, %f1, %f28, %p9;
	max.f32 	%f30, %f26, %f29;
	ld.global.f32 	%f31, [%rd23+896];
	ld.global.u8 	%rs8, [%rd25+224];
	setp.eq.s16 	%p10, %rs8, 0;
	mul.f32 	%f32, %f2, %f31;
	selp.f32 	%f33, %f1, %f32, %p10;
	max.f32 	%f34, %f30, %f33;
	ld.global.f32 	%f35, [%rd23+1024];
	ld.global.u8 	%rs9, [%rd25+256];
	setp.eq.s16 	%p11, %rs9, 0;
	mul.f32 	%f36, %f2, %f35;
	selp.f32 	%f37, %f1, %f36, %p11;
	max.f32 	%f38, %f34, %f37;
	ld.global.f32 	%f39, [%rd23+1152];
	ld.global.u8 	%rs10, [%rd25+288];
	setp.eq.s16 	%p12, %rs10, 0;
	mul.f32 	%f40, %f2, %f39;
	selp.f32 	%f41, %f1, %f40, %p12;
	max.f32 	%f42, %f38, %f41;
	ld.global.f32 	%f43, [%rd23+1280];
	ld.global.u8 	%rs11, [%rd25+320];
	setp.eq.s16 	%p13, %rs11, 0;
	mul.f32 	%f44, %f2, %f43;
	selp.f32 	%f45, %f1, %f44, %p13;
	max.f32 	%f46, %f42, %f45;
	ld.global.f32 	%f47, [%rd23+1408];
	ld.global.u8 	%rs12, [%rd25+352];
	setp.eq.s16 	%p14, %rs12, 0;
	mul.f32 	%f48, %f2, %f47;
	selp.f32 	%f49, %f1, %f48, %p14;
	max.f32 	%f50, %f46, %f49;
	ld.global.f32 	%f51, [%rd23+1536];
	ld.global.u8 	%rs13, [%rd25+384];
	setp.eq.s16 	%p15, %rs13, 0;
	mul.f32 	%f52, %f2, %f51;
	selp.f32 	%f53, %f1, %f52, %p15;
	max.f32 	%f54, %f50, %f53;
	ld.global.f32 	%f55, [%rd23+1664];
	ld.global.u8 	%rs14, [%rd25+416];
	setp.eq.s16 	%p16, %rs14, 0;
	mul.f32 	%f56, %f2, %f55;
	selp.f32 	%f57, %f1, %f56, %p16;
	max.f32 	%f58, %f54, %f57;
	ld.global.f32 	%f59, [%rd23+1792];
	ld.global.u8 	%rs15, [%rd25+448];
	setp.eq.s16 	%p17, %rs15, 0;
	mul.f32 	%f60, %f2, %f59;
	selp.f32 	%f61, %f1, %f60, %p17;
	max.f32 	%f62, %f58, %f61;
	ld.global.f32 	%f63, [%rd23+1920];
	ld.global.u8 	%rs16, [%rd25+480];
	setp.eq.s16 	%p18, %rs16, 0;
	mul.f32 	%f64, %f2, %f63;
	selp.f32 	%f65, %f1, %f64, %p18;
	max.f32 	%f66, %f62, %f65;
	ld.global.f32 	%f67, [%rd23+2048];
	ld.global.u8 	%rs17, [%rd25+512];
	setp.eq.s16 	%p19, %rs17, 0;
	mul.f32 	%f68, %f2, %f67;
	selp.f32 	%f69, %f1, %f68, %p19;
	max.f32 	%f70, %f66, %f69;
	ld.global.f32 	%f71, [%rd23+2176];
	ld.global.u8 	%rs18, [%rd25+544];
	setp.eq.s16 	%p20, %rs18, 0;
	mul.f32 	%f72, %f2, %f71;
	selp.f32 	%f73, %f1, %f72, %p20;
	max.f32 	%f74, %f70, %f73;
	ld.global.f32 	%f75, [%rd23+2304];
	ld.global.u8 	%rs19, [%rd25+576];
	setp.eq.s16 	%p21, %rs19, 0;
	mul.f32 	%f76, %f2, %f75;
	selp.f32 	%f77, %f1, %f76, %p21;
	max.f32 	%f78, %f74, %f77;
	ld.global.f32 	%f79, [%rd23+2432];
	ld.global.u8 	%rs20, [%rd25+608];
	setp.eq.s16 	%p22, %rs20, 0;
	mul.f32 	%f80, %f2, %f79;
	selp.f32 	%f81, %f1, %f80, %p22;
	max.f32 	%f82, %f78, %f81;
	ld.global.f32 	%f83, [%rd23+2560];
	ld.global.u8 	%rs21, [%rd25+640];
	setp.eq.s16 	%p23, %rs21, 0;
	mul.f32 	%f84, %f2, %f83;
	selp.f32 	%f85, %f1, %f84, %p23;
	max.f32 	%f86, %f82, %f85;
	ld.global.f32 	%f87, [%rd23+2688];
	ld.global.u8 	%rs22, [%rd25+672];
	setp.eq.s16 	%p24, %rs22, 0;
	mul.f32 	%f88, %f2, %f87;
	selp.f32 	%f89, %f1, %f88, %p24;
	max.f32 	%f90, %f86, %f89;
	ld.global.f32 	%f91, [%rd23+2816];
	ld.global.u8 	%rs23, [%rd25+704];
	setp.eq.s16 	%p25, %rs23, 0;
	mul.f32 	%f92, %f2, %f91;
	selp.f32 	%f93, %f1, %f92, %p25;
	max.f32 	%f94, %f90, %f93;
	ld.global.f32 	%f95, [%rd23+2944];
	ld.global.u8 	%rs24, [%rd25+736];
	setp.eq.s16 	%p26, %rs24, 0;
	mul.f32 	%f96, %f2, %f95;
	selp.f32 	%f97, %f1, %f96, %p26;
	max.f32 	%f98, %f94, %f97;
	ld.global.f32 	%f99, [%rd23+3072];
	ld.global.u8 	%rs25, [%rd25+768];
	setp.eq.s16 	%p27, %rs25, 0;
	mul.f32 	%f100, %f2, %f99;
	selp.f32 	%f101, %f1, %f100, %p27;
	max.f32 	%f102, %f98, %f101;
	ld.global.f32 	%f103, [%rd23+3200];
	ld.global.u8 	%rs26, [%rd25+800];
	setp.eq.s16 	%p28, %rs26, 0;
	mul.f32 	%f104, %f2, %f103;
	selp.f32 	%f105, %f1, %f104, %p28;
	max.f32 	%f106, %f102, %f105;
	ld.global.f32 	%f107, [%rd23+3328];
	ld.global.u8 	%rs27, [%rd25+832];
	setp.eq.s16 	%p29, %rs27, 0;
	mul.f32 	%f108, %f2, %f107;
	selp.f32 	%f109, %f1, %f108, %p29;
	max.f32 	%f110, %f106, %f109;
	ld.global.f32 	%f111, [%rd23+3456];
	ld.global.u8 	%rs28, [%rd25+864];
	setp.eq.s16 	%p30, %rs28, 0;
	mul.f32 	%f112, %f2, %f111;
	selp.f32 	%f113, %f1, %f112, %p30;
	max.f32 	%f114, %f110, %f113;
	ld.global.f32 	%f115, [%rd23+3584];
	ld.global.u8 	%rs29, [%rd25+896];
	setp.eq.s16 	%p31, %rs29, 0;
	mul.f32 	%f116, %f2, %f115;
	selp.f32 	%f117, %f1, %f116, %p31;
	max.f32 	%f118, %f114, %f117;
	ld.global.f32 	%f119, [%rd23+3712];
	ld.global.u8 	%rs30, [%rd25+928];
	setp.eq.s16 	%p32, %rs30, 0;
	mul.f32 	%f120, %f2, %f119;
	selp.f32 	%f121, %f1, %f120, %p32;
	max.f32 	%f122, %f118, %f121;
	ld.global.f32 	%f123, [%rd23+3840];
	ld.global.u8 	%rs31, [%rd25+960];
	setp.eq.s16 	%p33, %rs31, 0;
	mul.f32 	%f124, %f2, %f123;
	selp.f32 	%f125, %f1, %f124, %p33;
	max.f32 	%f126, %f122, %f125;
	mov.b32 	%r8, %f126;
	shfl.sync.bfly.b32	%r9|%p34, %r8, 16, 31, -1;
	mov.b32 	%f127, %r9;
	max.f32 	%f128, %f126, %f127;
	mov.b32 	%r10, %f128;
	shfl.sync.bfly.b32	%r11|%p35, %r10, 8, 31, -1;
	mov.b32 	%f129, %r11;
	max.f32 	%f130, %f128, %f129;
	mov.b32 	%r12, %f130;
	shfl.sync.bfly.b32	%r13|%p36, %r12, 4, 31, -1;
	mov.b32 	%f131, %r13;
	max.f32 	%f132, %f130, %f131;
	mov.b32 	%r14, %f132;
	shfl.sync.bfly.b32	%r15|%p37, %r14, 2, 31, -1;
	mov.b32 	%f133, %r15;
	max.f32 	%f134, %f132, %f133;
	mov.b32 	%r16, %f134;
	shfl.sync.bfly.b32	%r17|%p38, %r16, 1, 31, -1;
	mov.b32 	%f135, %r17;
	max.f32 	%f136, %f134, %f135;
	sub.f32 	%f137, %f5, %f136;
	fma.rn.f32 	%f138, %f137, 0f3BBB989D, 0f3F000000;
	cvt.sat.f32.f32 	%f139, %f138;
	mov.f32 	%f140, 0f4B400001;
	mov.f32 	%f141, 0f437C0000;
	fma.rm.f32 	%f142, %f139, %f141, %f140;
	add.f32 	%f143, %f142, 0fCB40007F;
	neg.f32 	%f144, %f143;
	fma.rn.f32 	%f145, %f137, 0f3FB8AA3B, %f144;
	fma.rn.f32 	%f146, %f137, 0f32A57060, %f145;
	mov.b32 	%r18, %f142;
	shl.b32 	%r19, %r18, 23;
	mov.b32 	%f147, %r19;
	ex2.approx.ftz.f32 	%f148, %f146;
	mul.f32 	%f149, %f148, %f147;
	add.f32 	%f150, %f149, 0f00000000;
	sub.f32 	%f151, %f9, %f136;
	fma.rn.f32 	%f152, %f151, 0f3BBB989D, 0f3F000000;
	cvt.sat.f32.f32 	%f153, %f152;
	fma.rm.f32 	%f154, %f153, %f141, %f140;
	add.f32 	%f155, %f154, 0fCB40007F;
	neg.f32 	%f156, %f155;
	fma.rn.f32 	%f157, %f151, 0f3FB8AA3B, %f156;
	fma.rn.f32 	%f158, %f151, 0f32A57060, %f157;
	mov.b32 	%r20, %f154;
	shl.b32 	%r21, %r20, 23;
	mov.b32 	%f159, %r21;
	ex2.approx.ftz.f32 	%f160, %f158;
	mul.f32 	%f161, %f160, %f159;
	add.f32 	%f162, %f150, %f161;
	sub.f32 	%f163, %f13, %f136;
	fma.rn.f32 	%f164, %f163, 0f3BBB989D, 0f3F000000;
	cvt.sat.f32.f32 	%f165, %f164;
	fma.rm.f32 	%f166, %f165, %f141, %f140;
	add.f32 	%f167, %f166, 0fCB40007F;
	neg.f32 	%f168, %f167;
	fma.rn.f32 	%f169, %f163, 0f3FB8AA3B, %f168;
	fma.rn.f32 	%f170, %f163, 0f32A57060, %f169;
	mov.b32 	%r22, %f166;
	shl.b32 	%r23, %r22, 23;
	mov.b32 	%f171, %r23;
	ex2.approx.ftz.f32 	%f172, %f170;
	mul.f32 	%f173, %f172, %f171;
	add.f32 	%f174, %f162, %f173;
	sub.f32 	%f175, %f17, %f136;
	fma.rn.f32 	%f176, %f175, 0f3BBB989D, 0f3F000000;
	cvt.sat.f32.f32 	%f177, %f176;
	fma.rm.f32 	%f178, %f177, %f141, %f140;
	add.f32 	%f179, %f178, 0fCB40007F;
	neg.f32 	%f180, %f179;
	fma.rn.f32 	%f181, %f175, 0f3FB8AA3B, %f180;
	fma.rn.f32 	%f182, %f175, 0f32A57060, %f181;
	mov.b32 	%r24, %f178;
	shl.b32 	%r25, %r24, 23;
	mov.b32 	%f183, %r25;
	ex2.approx.ftz.f32 	%f184, %f182;
	mul.f32 	%f185, %f184, %f183;
	add.f32 	%f186, %f174, %f185;
	sub.f32 	%f187, %f21, %f136;
	fma.rn.f32 	%f188, %f187, 0f3BBB989D, 0f3F000000;
	cvt.sat.f32.f32 	%f189, %f188;
	fma.rm.f32 	%f190, %f189, %f141, %f140;
	add.f32 	%f191, %f190, 0fCB40007F;
	neg.f32 	%f192, %f191;
	fma.rn.f32 	%f193, %f187, 0f3FB8AA3B, %f192;
	fma.rn.f32 	%f194, %f187, 0f32A57060, %f193;
	mov.b32 	%r26, %f190;
	shl.b32 	%r27, %r26, 23;
	mov.b32 	%f195, %r27;
	ex2.approx.ftz.f32 	%f196, %f194;
	mul.f32 	%f197, %f196, %f195;
	add.f32 	%f198, %f186, %f197;
	sub.f32 	%f199, %f25, %f136;
	fma.rn.f32 	%f200, %f199, 0f3BBB989D, 0f3F000000;
	cvt.sat.f32.f32 	%f201, %f200;
	fma.rm.f32 	%f202, %f201, %f141, %f140;
	add.f32 	%f203, %f202, 0fCB40007F;
	neg.f32 	%f204, %f203;
	fma.rn.f32 	%f205, %f199, 0f3FB8AA3B, %f204;
	fma.rn.f32 	%f206, %f199, 0f32A57060, %f205;
	mov.b32 	%r28, %f202;
	shl.b32 	%r29, %r28, 23;
	mov.b32 	%f207, %r29;
	ex2.approx.ftz.f32 	%f208, %f206;
	mul.f32 	%f209, %f208, %f207;
	add.f32 	%f210, %f198, %f209;
	sub.f32 	%f211, %f29, %f136;
	fma.rn.f32 	%f212, %f211, 0f3BBB989D, 0f3F000000;
	cvt.sat.f32.f32 	%f213, %f212;
	fma.rm.f32 	%f214, %f213, %f141, %f140;
	add.f32 	%f215, %f214, 0fCB40007F;
	neg.f32 	%f216, %f215;
	fma.rn.f32 	%f217, %f211, 0f3FB8AA3B, %f216;
	fma.rn.f32 	%f218, %f211, 0f32A57060, %f217;
	mov.b32 	%r30, %f214;
	shl.b32 	%r31, %r30, 23;
	mov.b32 	%f219, %r31;
	ex2.approx.ftz.f32 	%f220, %f218;
	mul.f32 	%f221, %f220, %f219;
	add.f32 	%f222, %f210, %f221;
	sub.f32 	%f223, %f33, %f136;
	fma.rn.f32 	%f224, %f223, 0f3BBB989D, 0f3F000000;
	cvt.sat.f32.f32 	%f225, %f224;
	fma.rm.f32 	%f226, %f225, %f141, %f140;
	add.f32 	%f227, %f226, 0fCB40007F;
	neg.f32 	%f228, %f227;
	fma.rn.f32 	%f229, %f223, 0f3FB8AA3B, %f228;
	fma.rn.f32 	%f230, %f223, 0f32A57060, %f229;
	mov.b32 	%r32, %f226;
	shl.b32 	%r33, %r32, 23;
	mov.b32 	%f231, %r33;
	ex2.approx.ftz.f32 	%f232, %f230;
	mul.f32 	%f233, %f232, %f231;
	add.f32 	%f234, %f222, %f233;
	sub.f32 	%f235, %f37, %f136;
	fma.rn.f32 	%f236, %f235, 0f3BBB989D, 0f3F000000;
	cvt.sat.f32.f32 	%f237, %f236;
	fma.rm.f32 	%f238, %f237, %f141, %f140;
	add.f32 	%f239, %f238, 0fCB40007F;
	neg.f32 	%f240, %f239;
	fma.rn.f32 	%f241, %f235, 0f3FB8AA3B, %f240;
	fma.rn.f32 	%f242, %f235, 0f32A57060, %f241;
	mov.b32 	%r34, %f238;
	shl.b32 	%r35, %r34, 23;
	mov.b32 	%f243, %r35;
	ex2.approx.ftz.f32 	%f244, %f242;
	mul.f32 	%f245, %f244, %f243;
	add.f32 	%f246, %f234, %f245;
	sub.f32 	%f247, %f41, %f136;
	fma.rn.f32 	%f248, %f247, 0f3BBB989D, 0f3F000000;
	cvt.sat.f32.f32 	%f249, %f248;
	fma.rm.f32 	%f250, %f249, %f141, %f140;
	add.f32 	%f251, %f250, 0fCB40007F;
	neg.f32 	%f252, %f251;
	fma.rn.f32 	%f253, %f247, 0f3FB8AA3B, %f252;
	fma.rn.f32 	%f254, %f247, 0f32A57060, %f253;
	mov.b32 	%r36, %f250;
	shl.b32 	%r37, %r36, 23;
	mov.b32 	%f255, %r37;
	ex2.approx.ftz.f32 	%f256, %f254;
	mul.f32 	%f257, %f256, %f255;
	add.f32 	%f258, %f246, %f257;
	sub.f32 	%f259, %f45, %f136;
	fma.rn.f32 	%f260, %f259, 0f3BBB989D, 0f3F000000;
	cvt.sat.f32.f32 	%f261, %f260;
	fma.rm.f32 	%f262, %f261, %f141, %f140;
	add.f32 	%f263, %f262, 0fCB40007F;
	neg.f32 	%f264, %f263;
	fma.rn.f32 	%f265, %f259, 0f3FB8AA3B, %f264;
	fma.rn.f32 	%f266, %f259, 0f32A57060, %f265;
	mov.b32 	%r38, %f262;
	shl.b32 	%r39, %r38, 23;
	mov.b32 	%f267, %r39;
	ex2.approx.ftz.f32 	%f268, %f266;
	mul.f32 	%f269, %f268, %f267;
	add.f32 	%f270, %f258, %f269;
	sub.f32 	%f271, %f49, %f136;
	fma.rn.f32 	%f272, %f271, 0f3BBB989D, 0f3F000000;
	cvt.sat.f32.f32 	%f273, %f272;
	fma.rm.f32 	%f274, %f273, %f141, %f140;
	add.f32 	%f275, %f274, 0fCB40007F;
	neg.f32 	%f276, %f275;
	fma.rn.f32 	%f277, %f271, 0f3FB8AA3B, %f276;
	fma.rn.f32 	%f278, %f271, 0f32A57060, %f277;
	mov.b32 	%r40, %f274;
	shl.b32 	%r41, %r40, 23;
	mov.b32 	%f279, %r41;
	ex2.approx.ftz.f32 	%f280, %f278;
	mul.f32 	%f281, %f280, %f279;
	add.f32 	%f282, %f270, %f281;
	sub.f32 	%f283, %f53, %f136;
	fma.rn.f32 	%f284, %f283, 0f3BBB989D, 0f3F000000;
	cvt.sat.f32.f32 	%f285, %f284;
	fma.rm.f32 	%f286, %f285, %f141, %f140;
	add.f32 	%f287, %f286, 0fCB40007F;
	neg.f32 	%f288, %f287;
	fma.rn.f32 	%f289, %f283, 0f3FB8AA3B, %f288;
	fma.rn.f32 	%f290, %f283, 0f32A57060, %f289;
	mov.b32 	%r42, %f286;
	shl.b32 	%r43, %r42, 23;
	mov.b32 	%f291, %r43;
	ex2.approx.ftz.f32 	%f292, %f290;
	mul.f32 	%f293, %f292, %f291;
	add.f32 	%f294, %f282, %f293;
	sub.f32 	%f295, %f57, %f136;
	fma.rn.f32 	%f296, %f295, 0f3BBB989D, 0f3F000000;
	cvt.sat.f32.f32 	%f297, %f296;
	fma.rm.f32 	%f298, %f297, %f141, %f140;
	add.f32 	%f299, %f298, 0fCB40007F;
	neg.f32 	%f300, %f299;
	fma.rn.f32 	%f301, %f295, 0f3FB8AA3B, %f300;
	fma.rn.f32 	%f302, %f295, 0f32A57060, %f301;
	mov.b32 	%r44, %f298;
	shl.b32 	%r45, %r44, 23;
	mov.b32 	%f303, %r45;
	ex2.approx.ftz.f32 	%f304, %f302;
	mul.f32 	%f305, %f304, %f303;
	add.f32 	%f306, %f294, %f305;
	sub.f32 	%f307, %f61, %f136;
	fma.rn.f32 	%f308, %f307, 0f3BBB989D, 0f3F000000;
	cvt.sat.f32.f32 	%f309, %f308;
	fma.rm.f32 	%f310, %f309, %f141, %f140;
	add.f32 	%f311, %f310, 0fCB40007F;
	neg.f32 	%f312, %f311;
	fma.rn.f32 	%f313, %f307, 0f3FB8AA3B, %f312;
	fma.rn.f32 	%f314, %f307, 0f32A57060, %f313;
	mov.b32 	%r46, %f310;
	shl.b32 	%r47, %r46, 23;
	mov.b32 	%f315, %r47;
	ex2.approx.ftz.f32 	%f316, %f314;
	mul.f32 	%f317, %f316, %f315;
	add.f32 	%f318, %f306, %f317;
	sub.f32 	%f319, %f65, %f136;
	fma.rn.f32 	%f320, %f319, 0f3BBB989D, 0f3F000000;
	cvt.sat.f32.f32 	%f321, %f320;
	fma.rm.f32 	%f322, %f321, %f141, %f140;
	add.f32 	%f323, %f322, 0fCB40007F;
	neg.f32 	%f324, %f323;
	fma.rn.f32 	%f325, %f319, 0f3FB8AA3B, %f324;
	fma.rn.f32 	%f326, %f319, 0f32A57060, %f325;
	mov.b32 	%r48, %f322;
	shl.b32 	%r49, %r48, 23;
	mov.b32 	%f327, %r49;
	ex2.approx.ftz.f32 	%f328, %f326;
	mul.f32 	%f329, %f328, %f327;
	add.f32 	%f330, %f318, %f329;
	sub.f32 	%f331, %f69, %f136;
	fma.rn.f32 	%f332, %f331, 0f3BBB989D, 0f3F000000;
	cvt.sat.f32.f32 	%f333, %f332;
	fma.rm.f32 	%f334, %f333, %f141, %f140;
	add.f32 	%f335, %f334, 0fCB40007F;
	neg.f32 	%f336, %f335;
	fma.rn.f32 	%f337, %f331, 0f3FB8AA3B, %f336;
	fma.rn.f32 	%f338, %f331, 0f32A57060, %f337;
	mov.b32 	%r50, %f334;
	shl.b32 	%r51, %r50, 23;
	mov.b32 	%f339, %r51;
	ex2.approx.ftz.f32 	%f340, %f338;
	mul.f32 	%f341, %f340, %f339;
	add.f32 	%f342, %f330, %f341;
	sub.f32 	%f343, %f73, %f136;
	fma.rn.f32 	%f344, %f343, 0f3BBB989D, 0f3F000000;
	cvt.sat.f32.f32 	%f345, %f344;
	fma.rm.f32 	%f346, %f345, %f141, %f140;
	add.f32 	%f347, %f346, 0fCB40007F;
	neg.f32 	%f348, %f347;
	fma.rn.f32 	%f349, %f343, 0f3FB8AA3B, %f348;
	fma.rn.f32 	%f350, %f343, 0f32A57060, %f349;
	mov.b32 	%r52, %f346;
	shl.b32 	%r53, %r52, 23;
	mov.b32 	%f351, %r53;
	ex2.approx.ftz.f32 	%f352, %f350;
	mul.f32 	%f353, %f352, %f351;
	add.f32 	%f354, %f342, %f353;
	sub.f32 	%f355, %f77, %f136;
	fma.rn.f32 	%f356, %f355, 0f3BBB989D, 0f3F000000;
	cvt.sat.f32.f32 	%f357, %f356;
	fma.rm.f32 	%f358, %f357, %f141, %f140;
	add.f32 	%f359, %f358, 0fCB40007F;
	neg.f32 	%f360, %f359;
	fma.rn.f32 	%f361, %f355, 0f3FB8AA3B, %f360;
	fma.rn.f32 	%f362, %f355, 0f32A57060, %f361;
	mov.b32 	%r54, %f358;
	shl.b32 	%r55, %r54, 23;
	mov.b32 	%f363, %r55;
	ex2.approx.ftz.f32 	%f364, %f362;
	mul.f32 	%f365, %f364, %f363;
	add.f32 	%f366, %f354, %f365;
	sub.f32 	%f367, %f81, %f136;
	fma.rn.f32 	%f368, %f367, 0f3BBB989D, 0f3F000000;
	cvt.sat.f32.f32 	%f369, %f368;
	fma.rm.f32 	%f370, %f369, %f141, %f140;
	add.f32 	%f371, %f370, 0fCB40007F;
	neg.f32 	%f372, %f371;
	fma.rn.f32 	%f373, %f367, 0f3FB8AA3B, %f372;
	fma.rn.f32 	%f374, %f367, 0f32A57060, %f373;
	mov.b32 	%r56, %f370;
	shl.b32 	%r57, %r56, 23;
	mov.b32 	%f375, %r57;
	ex2.approx.ftz.f32 	%f376, %f374;
	mul.f32 	%f377, %f376, %f375;
	add.f32 	%f378, %f366, %f377;
	sub.f32 	%f379, %f85, %f136;
	fma.rn.f32 	%f380, %f379, 0f3BBB989D, 0f3F000000;
	cvt.sat.f32.f32 	%f381, %f380;
	fma.rm.f32 	%f382, %f381, %f141, %f140;
	add.f32 	%f383, %f382, 0fCB40007F;
	neg.f32 	%f384, %f383;
	fma.rn.f32 	%f385, %f379, 0f3FB8AA3B, %f384;
	fma.rn.f32 	%f386, %f379, 0f32A57060, %f385;
	mov.b32 	%r58, %f382;
	shl.b32 	%r59, %r58, 23;
	mov.b32 	%f387, %r59;
	ex2.approx.ftz.f32 	%f388, %f386;
	mul.f32 	%f389, %f388, %f387;
	add.f32 	%f390, %f378, %f389;
	sub.f32 	%f391, %f89, %f136;
	fma.rn.f32 	%f392, %f391, 0f3BBB989D, 0f3F000000;
	cvt.sat.f32.f32 	%f393, %f392;
	fma.rm.f32 	%f394, %f393, %f141, %f140;
	add.f32 	%f395, %f394, 0fCB40007F;
	neg.f32 	%f396, %f395;
	fma.rn.f32 	%f397, %f391, 0f3FB8AA3B, %f396;
	fma.rn.f32 	%f398, %f391, 0f32A57060, %f397;
	mov.b32 	%r60, %f394;
	shl.b32 	%r61, %r60, 23;
	mov.b32 	%f399, %r61;
	ex2.approx.ftz.f32 	%f400, %f398;
	mul.f32 	%f401, %f400, %f399;
	add.f32 	%f402, %f390, %f401;
	sub.f32 	%f403, %f93, %f136;
	fma.rn.f32 	%f404, %f403, 0f3BBB989D, 0f3F000000;
	cvt.sat.f32.f32 	%f405, %f404;
	fma.rm.f32 	%f406, %f405, %f141, %f140;
	add.f32 	%f407, %f406, 0fCB40007F;
	neg.f32 	%f408, %f407;
	fma.rn.f32 	%f409, %f403, 0f3FB8AA3B, %f408;
	fma.rn.f32 	%f410, %f403, 0f32A57060, %f409;
	mov.b32 	%r62, %f406;
	shl.b32 	%r63, %r62, 23;
	mov.b32 	%f411, %r63;
	ex2.approx.ftz.f32 	%f412, %f410;
	mul.f32 	%f413, %f412, %f411;
	add.f32 	%f414, %f402, %f413;
	sub.f32 	%f415, %f97, %f136;
	fma.rn.f32 	%f416, %f415, 0f3BBB989D, 0f3F000000;
	cvt.sat.f32.f32 	%f417, %f416;
	fma.rm.f32 	%f418, %f417, %f141, %f140;
	add.f32 	%f419, %f418, 0fCB40007F;
	neg.f32 	%f420, %f419;
	fma.rn.f32 	%f421, %f415, 0f3FB8AA3B, %f420;
	fma.rn.f32 	%f422, %f415, 0f32A57060, %f421;
	mov.b32 	%r64, %f418;
	shl.b32 	%r65, %r64, 23;
	mov.b32 	%f423, %r65;
	ex2.approx.ftz.f32 	%f424, %f422;
	mul.f32 	%f425, %f424, %f423;
	add.f32 	%f426, %f414, %f425;
	sub.f32 	%f427, %f101, %f136;
	fma.rn.f32 	%f428, %f427, 0f3BBB989D, 0f3F000000;
	cvt.sat.f32.f32 	%f429, %f428;
	fma.rm.f32 	%f430, %f429, %f141, %f140;
	add.f32 	%f431, %f430, 0fCB40007F;
	neg.f32 	%f432, %f431;
	fma.rn.f32 	%f433, %f427, 0f3FB8AA3B, %f432;
	fma.rn.f32 	%f434, %f427, 0f32A57060, %f433;
	mov.b32 	%r66, %f430;
	shl.b32 	%r67, %r66, 23;
	mov.b32 	%f435, %r67;
	ex2.approx.ftz.f32 	%f436, %f434;
	mul.f32 	%f437, %f436, %f435;
	add.f32 	%f438, %f426, %f437;
	sub.f32 	%f439, %f105, %f136;
	fma.rn.f32 	%f440, %f439, 0f3BBB989D, 0f3F000000;
	cvt.sat.f32.f32 	%f441, %f440;
	fma.rm.f32 	%f442, %f441, %f141, %f140;
	add.f32 	%f443, %f442, 0fCB40007F;
	neg.f32 	%f444, %f443;
	fma.rn.f32 	%f445, %f439, 0f3FB8AA3B, %f444;
	fma.rn.f32 	%f446, %f439, 0f32A57060, %f445;
	mov.b32 	%r68, %f442;
	shl.b32 	%r69, %r68, 23;
	mov.b32 	%f447, %r69;
	ex2.approx.ftz.f32 	%f448, %f446;
	mul.f32 	%f449, %f448, %f447;
	add.f32 	%f450, %f438, %f449;
	sub.f32 	%f451, %f109, %f136;
	fma.rn.f32 	%f452, %f451, 0f3BBB989D, 0f3F000000;
	cvt.sat.f32.f32 	%f453, %f452;
	fma.rm.f32 	%f454, %f453, %f141, %f140;
	add.f32 	%f455, %f454, 0fCB40007F;
	neg.f32 	%f456, %f455;
	fma.rn.f32 	%f457, %f451, 0f3FB8AA3B, %f456;
	fma.rn.f32 	%f458, %f451, 0f32A57060, %f457;
	mov.b32 	%r70, %f454;
	shl.b32 	%r71, %r70, 23;
	mov.b32 	%f459, %r71;
	ex2.approx.ftz.f32 	%f460, %f458;
	mul.f32 	%f461, %f460, %f459;
	add.f32 	%f462, %f450, %f461;
	sub.f32 	%f463, %f113, %f136;
	fma.rn.f32 	%f464, %f463, 0f3BBB989D, 0f3F000000;
	cvt.sat.f32.f32 	%f465, %f464;
	fma.rm.f32 	%f466, %f465, %f141, %f140;
	add.f32 	%f467, %f466, 0fCB40007F;
	neg.f32 	%f468, %f467;
	fma.rn.f32 	%f469, %f463, 0f3FB8AA3B, %f468;
	fma.rn.f32 	%f470, %f463, 0f32A57060, %f469;
	mov.b32 	%r72, %f466;
	shl.b32 	%r73, %r72, 23;
	mov.b32 	%f471, %r73;
	ex2.approx.ftz.f32 	%f472, %f470;
	mul.f32 	%f473, %f472, %f471;
	add.f32 	%f474, %f462, %f473;
	sub.f32 	%f475, %f117, %f136;
	fma.rn.f32 	%f476, %f475, 0f3BBB989D, 0f3F000000;
	cvt.sat.f32.f32 	%f477, %f476;
	fma.rm.f32 	%f478, %f477, %f141, %f140;
	add.f32 	%f479, %f478, 0fCB40007F;
	neg.f32 	%f480, %f479;
	fma.rn.f32 	%f481, %f475, 0f3FB8AA3B, %f480;
	fma.rn.f32 	%f482, %f475, 0f32A57060, %f481;
	mov.b32 	%r74, %f478;
	shl.b32 	%r75, %r74, 23;
	mov.b32 	%f483, %r75;
	ex2.approx.ftz.f32 	%f484, %f482;
	mul.f32 	%f485, %f484, %f483;
	add.f32 	%f486, %f474, %f485;
	sub.f32 	%f487, %f121, %f136;
	fma.rn.f32 	%f488, %f487, 0f3BBB989D, 0f3F000000;
	cvt.sat.f32.f32 	%f489, %f488;
	fma.rm.f32 	%f490, %f489, %f141, %f140;
	add.f32 	%f491, %f490, 0fCB40007F;
	neg.f32 	%f492, %f491;
	fma.rn.f32 	%f493, %f487, 0f3FB8AA3B, %f492;
	fma.rn.f32 	%f494, %f487, 0f32A57060, %f493;
	mov.b32 	%r76, %f490;
	shl.b32 	%r77, %r76, 23;
	mov.b32 	%f495, %r77;
	ex2.approx.ftz.f32 	%f496, %f494;
	mul.f32 	%f497, %f496, %f495;
	add.f32 	%f498, %f486, %f497;
	sub.f32 	%f499, %f125, %f136;
	fma.rn.f32 	%f500, %f499, 0f3BBB989D, 0f3F000000;
	cvt.sat.f32.f32 	%f501, %f500;
	fma.rm.f32 	%f502, %f501, %f141, %f140;
	add.f32 	%f503, %f502, 0fCB40007F;
	neg.f32 	%f504, %f503;
	fma.rn.f32 	%f505, %f499, 0f3FB8AA3B, %f504;
	fma.rn.f32 	%f506, %f499, 0f32A57060, %f505;
	mov.b32 	%r78, %f502;
	shl.b32 	%r79, %r78, 23;
	mov.b32 	%f507, %r79;
	ex2.approx.ftz.f32 	%f508, %f506;
	mul.f32 	%f509, %f508, %f507;
	add.f32 	%f510, %f498, %f509;
	mov.b32 	%r80, %f510;
	shfl.sync.bfly.b32	%r81|%p39, %r80, 16, 31, -1;
	mov.b32 	%f511, %r81;
	add.f32 	%f512, %f510, %f511;
	mov.b32 	%r82, %f512;
	shfl.sync.bfly.b32	%r83|%p40, %r82, 8, 31, -1;
	mov.b32 	%f513, %r83;
	add.f32 	%f514, %f512, %f513;
	mov.b32 	%r84, %f514;
	shfl.sync.bfly.b32	%r85|%p41, %r84, 4, 31, -1;
	mov.b32 	%f515, %r85;
	add.f32 	%f516, %f514, %f515;
	mov.b32 	%r86, %f516;
	shfl.sync.bfly.b32	%r87|%p42, %r86, 2, 31, -1;
	mov.b32 	%f517, %r87;
	add.f32 	%f518, %f516, %f517;
	mov.b32 	%r88, %f518;
	shfl.sync.bfly.b32	%r89|%p43, %r88, 1, 31, -1;
	mov.b32 	%f519, %r89;
	add.f32 	%f520, %f518, %f519;
	div.rn.f32 	%f521, %f149, %f520;
	div.rn.f32 	%f522, %f161, %f520;
	div.rn.f32 	%f523, %f173, %f520;
	div.rn.f32 	%f524, %f185, %f520;
	div.rn.f32 	%f525, %f197, %f520;
	div.rn.f32 	%f526, %f209, %f520;
	div.rn.f32 	%f527, %f221, %f520;
	div.rn.f32 	%f528, %f233, %f520;
	div.rn.f32 	%f529, %f245, %f520;
	div.rn.f32 	%f530, %f257, %f520;
	div.rn.f32 	%f531, %f269, %f520;
	div.rn.f32 	%f532, %f281, %f520;
	div.rn.f32 	%f533, %f293, %f520;
	div.rn.f32 	%f534, %f305, %f520;
	div.rn.f32 	%f535, %f317, %f520;
	div.rn.f32 	%f536, %f329, %f520;
	div.rn.f32 	%f537, %f341, %f520;
	div.rn.f32 	%f538, %f353, %f520;
	div.rn.f32 	%f539, %f365, %f520;
	div.rn.f32 	%f540, %f377, %f520;
	div.rn.f32 	%f541, %f389, %f520;
	div.rn.f32 	%f542, %f401, %f520;
	div.rn.f32 	%f543, %f413, %f520;
	div.rn.f32 	%f544, %f425, %f520;
	div.rn.f32 	%f545, %f437, %f520;
	div.rn.f32 	%f546, %f449, %f520;
	div.rn.f32 	%f547, %f461, %f520;
	div.rn.f32 	%f548, %f473, %f520;
	div.rn.f32 	%f549, %f485, %f520;
	div.rn.f32 	%f550, %f497, %f520;
	div.rn.f32 	%f551, %f509, %f520;
	mad.lo.s64 	%rd26, %rd30, %rd12, %rd3;
	cvta.to.global.u64 	%rd27, %rd11;
	shl.b64 	%rd28, %rd26, 2;
	add.s64 	%rd29, %rd27, %rd28;
	st.global.f32 	[%rd29], %f521;
	st.global.f32 	[%rd29+128], %f522;
	st.global.f32 	[%rd29+256], %f523;
	st.global.f32 	[%rd29+384], %f524;
	st.global.f32 	[%rd29+512], %f525;
	st.global.f32 	[%rd29+640], %f526;
	st.global.f32 	[%rd29+768], %f527;
	st.global.f32 	[%rd29+896], %f528;
	st.global.f32 	[%rd29+1024], %f529;
	st.global.f32 	[%rd29+1152], %f530;
	st.global.f32 	[%rd29+1280], %f531;
	st.global.f32 	[%rd29+1408], %f532;
	st.global.f32 	[%rd29+1536], %f533;
	st.global.f32 	[%rd29+1664], %f534;
	st.global.f32 	[%rd29+1792], %f535;
	st.global.f32 	[%rd29+1920], %f536;
	st.global.f32 	[%rd29+2048], %f537;
	st.global.f32 	[%rd29+2176], %f538;
	st.global.f32 	[%rd29+2304], %f539;
	st.global.f32 	[%rd29+2432], %f540;
	st.global.f32 	[%rd29+2560], %f541;
	st.global.f32 	[%rd29+2688], %f542;
	st.global.f32 	[%rd29+2816], %f543;
	st.global.f32 	[%rd29+2944], %f544;
	st.global.f32 	[%rd29+3072], %f545;
	st.global.f32 	[%rd29+3200], %f546;
	st.global.f32 	[%rd29+3328], %f547;
	st.global.f32 	[%rd29+3456], %f548;
	st.global.f32 	[%rd29+3584], %f549;
	st.global.f32 	[%rd29+3712], %f550;
	st.global.f32 	[%rd29+3840], %f551;
	add.s64 	%rd30, %rd30, %rd5;
	setp.lt.s64 	%p44, %rd30, %rd13;
	@%p44 bra 	$L__BB136_4;
$L__BB136_5:
	ret;

}
	// .globl	_Z15SoftmaxWarpImplI24ElementwiseScaleMaskLoadIffbE11DirectStoreIffEfLi1ELi31ELi32ELi1ELb1EL9Algorithm0EEvT_T0_ll
.visible .entry _Z15SoftmaxWarpImplI24ElementwiseScaleMaskLoadIffbE11DirectStoreIffEfLi1ELi31ELi32ELi1ELb1EL9Algorithm0EEvT_T0_ll(
	.param .align 8 .b8 _Z15SoftmaxWarpImplI24ElementwiseScaleMaskLoadIffbE11DirectStoreIffEfLi1ELi31ELi32ELi1ELb1EL9Algorithm0EEvT_T0_ll_param_0[32],
	.param .align 8 .b8 _Z15SoftmaxWarpImplI24ElementwiseScaleMaskLoadIffbE11DirectStoreIffEfLi1ELi31ELi32ELi1ELb1EL9Algorithm0EEvT_T0_ll_param_1[16],
	.param .u64 _Z15SoftmaxWarpImplI24ElementwiseScaleMaskLoadIffbE11DirectStoreIffEfLi1ELi31ELi32ELi1ELb1EL9Algorithm0EEvT_T0_ll_param_2,
	.param .u64 _Z15SoftmaxWarpImplI24ElementwiseScaleMaskLoadIffbE11DirectStoreIffEfLi1ELi31ELi32ELi1ELb1EL9Algorithm0EEvT_T0_ll_param_3
)
{
	.reg .pred 	%p<107>;
	.reg .b16 	%rs<32>;
	.reg .b32 	%r<160>;
	.reg .b32 	%f<709>;
	.reg .b64 	%rd<81>;

	ld.param.u64 	%rd29, [_Z15SoftmaxWarpImplI24ElementwiseScaleMaskLoadIffbE11DirectStoreIffEfLi1ELi31ELi32ELi1ELb1EL9Algorithm0EEvT_T0_ll_param_1+8];
	ld.param.u64 	%rd28, [_Z15SoftmaxWarpImplI24ElementwiseScaleMaskLoadIffbE11DirectStoreIffEfLi1ELi31ELi32ELi1ELb1EL9Algorithm0EEvT_T0_ll_param_1];
	ld.param.v2.f32 	{%f158, %f159}, [_Z15SoftmaxWarpImplI24ElementwiseScaleMaskLoadIffbE11DirectStoreIffEfLi1ELi31ELi32ELi1ELb1EL9Algorithm0EEvT_T0_ll_param_0+24];
	ld.param.u64 	%rd27, [_Z15SoftmaxWarpImplI24ElementwiseScaleMaskLoadIffbE11DirectStoreIffEfLi1ELi31ELi32ELi1ELb1EL9Algorithm0EEvT_T0_ll_param_0+16];
	ld.param.u64 	%rd26, [_Z15SoftmaxWarpImplI24ElementwiseScaleMaskLoadIffbE11DirectStoreIffEfLi1ELi31ELi32ELi1ELb1EL9Algorithm0EEvT_T0_ll_param_0+8];
	ld.param.u64 	%rd25, [_Z15SoftmaxWarpImplI24ElementwiseScaleMaskLoadIffbE11DirectStoreIffEfLi1ELi31ELi32ELi1ELb1EL9Algorithm0EEvT_T0_ll_param_0];
	ld.param.u64 	%rd31, [_Z15SoftmaxWarpImplI24ElementwiseScaleMaskLoadIffbE11DirectStoreIffEfLi1ELi31ELi32ELi1ELb1EL9Algorithm0EEvT_T0_ll_param_3];
	setp.lt.s64 	%p1, %rd31, 993;
	@%p1 bra 	$L__BB137_2;
	mov.u64 	%rd32, $str;
	cvta.global.u64 	%rd33, %rd32;
	mov.u64 	%rd34, $str$1;
	cvta.global.u64 	%rd35, %rd34;
	mov.u64 	%rd36, __unnamed_138;
	cvta.global.u64 	%rd37, %rd36;
	{ // callseq 137, 0
	.param .b64 param0;
	st.param.b64 	[param0], %rd33;
	.param .b64 param1;
	st.param.b64 	[param1], %rd35;
	.param .b32 param2;
	st.param.b32 	[param2], 219;
	.param .b64 param3;
	st.param.b64 	[param3], %rd37;
	.param .b64 param4;
	st.param.b64 	[param4], 1;
	call.uni 
	__assertfail, 
	(
	param0, 
	param1, 
	param2, 
	param3, 
	param4
	);
	} // callseq 137
$L__BB137_2:
	ld.param.u64 	%rd78, [_Z15SoftmaxWarpImplI24ElementwiseScaleMaskLoadIffbE11DirectStoreIffEfLi1ELi31ELi32ELi1ELb1EL9Algorithm0EEvT_T0_ll_param_2];
	mov.u32 	%r1, %ctaid.x;
	mov.u32 	%r2, %ntid.y;
	mov.u32 	%r3, %tid.y;
	mad.lo.s32 	%r4, %r1, %r2, %r3;
	cvt.s64.s32 	%rd80, %r4;
	setp.le.s64 	%p2, %rd78, %rd80;
	@%p2 bra 	$L__BB137_129;
	mov.u32 	%r5, %tid.x;
	cvt.u64.u32 	%rd2, %r5;
	add.s32 	%r6, %r5, 128;
	cvt.u64.u32 	%rd3, %r6;
	add.s32 	%r7, %r5, 160;
	cvt.u64.u32 	%rd4, %r7;
	add.s32 	%r8, %r5, 192;
	cvt.u64.u32 	%rd5, %r8;
	add.s32 	%r9, %r5, 224;
	cvt.u64.u32 	%rd6, %r9;
	add.s32 	%r10, %r5, 256;
	cvt.u64.u32 	%rd7, %r10;
	add.s32 	%r11, %r5, 288;
	cvt.u64.u32 	%rd8, %r11;
	add.s32 	%r12, %r5, 640;
	cvt.u64.u32 	%rd9, %r12;
	add.s32 	%r13, %r5, 672;
	cvt.u64.u32 	%rd10, %r13;
	add.s32 	%r14, %r5, 704;
	cvt.u64.u32 	%rd11, %r14;
	add.s32 	%r15, %r5, 736;
	cvt.u64.u32 	%rd12, %r15;
	add.s32 	%r16, %r5, 768;
	cvt.u64.u32 	%rd13, %r16;
	add.s32 	%r17, %r5, 800;
	cvt.u64.u32 	%rd14, %r17;
	add.s32 	%r18, %r5, 832;
	cvt.u64.u32 	%rd15, %r18;
	add.s32 	%r19, %r5, 864;
	cvt.u64.u32 	%rd16, %r19;
	add.s32 	%r20, %r5, 896;
	cvt.u64.u32 	%rd17, %r20;
	add.s32 	%r21, %r5, 928;
	cvt.u64.u32 	%rd18, %r21;
	add.s32 	%r22, %r5, 960;
	cvt.u64.u32 	%rd19, %r22;
	add.s32 	%r24, %r5, 32;
	add.s32 	%r26, %r5, 64;
	add.s32 	%r28, %r5, 96;
	add.s32 	%r30, %r5, 320;
	add.s32 	%r32, %r5, 352;
$L__BB137_4:
	setp.le.s64 	%p3, %rd31, %rd2;
	mov.f32 	%f647, 0fFF800000;
	mov.f32 	%f650, %f647;
	@%p3 bra 	$L__BB137_6;
	mad.lo.s64 	%rd38, %rd80, %rd27, %rd2;
	cvta.to.global.u64 	%rd39, %rd25;
	shl.b64 	%rd40, %rd38, 2;
	add.s64 	%rd41, %rd39, %rd40;
	ld.global.f32 	%f161, [%rd41];
	cvta.to.global.u64 	%rd42, %rd26;
	add.s64 	%rd43, %rd42, %rd38;
	ld.global.u8 	%rs1, [%rd43];
	setp.eq.s16 	%p4, %rs1, 0;
	mul.f32 	%f162, %f159, %f161;
	selp.f32 	%f647, %f158, %f162, %p4;
	max.f32 	%f650, %f647, 0fFF800000;
$L__BB137_6:
	cvt.u64.u32 	%rd44, %r24;
	setp.le.s64 	%p5, %rd31, %rd44;
	mad.lo.s64 	%rd45, %rd80, %rd27, %rd2;
	cvta.to.global.u64 	%rd46, %rd26;
	add.s64 	%rd21, %rd46, %rd45;
	cvta.to.global.u64 	%rd47, %rd25;
	shl.b64 	%rd48, %rd45, 2;
	add.s64 	%rd22, %rd47, %rd48;
	mov.f32 	%f649, 0fFF800000;
	@%p5 bra 	$L__BB137_8;
	ld.global.f32 	%f164, [%rd22+128];
	ld.global.u8 	%rs2, [%rd21+32];
	setp.eq.s16 	%p6, %rs2, 0;
	mul.f32 	%f165, %f159, %f164;
	selp.f32 	%f649, %f158, %f165, %p6;
	max.f32 	%f650, %f650, %f649;
$L__BB137_8:
	cvt.u64.u32 	%rd49, %r26;
	setp.le.s64 	%p7, %rd31, %rd49;
	mov.f32 	%f651, 0fFF800000;
	@%p7 bra 	$L__BB137_10;
	ld.global.f32 	%f167, [%rd22+256];
	ld.global.u8 	%rs3, [%rd21+64];
	setp.eq.s16 	%p8, %rs3, 0;
	mul.f32 	%f168, %f159, %f167;
	selp.f32 	%f651, %f158, %f168, %p8;
	max.f32 	%f650, %f650, %f651;
$L__BB137_10:
	cvt.u64.u32 	%rd50, %r28;
	setp.le.s64 	%p9, %rd31, %rd50;
	mov.f32 	%f653, 0fFF800000;
	@%p9 bra 	$L__BB137_12;
	ld.global.f32 	%f170, [%rd22+384];
	ld.global.u8 	%rs4, [%rd21+96];
	setp.eq.s16 	%p10, %rs4, 0;
	mul.f32 	%f171, %f159, %f170;
	selp.f32 	%f653, %f158, %f171, %p10;
	max.f32 	%f650, %f650, %f653;
$L__BB137_12:
	setp.le.s64 	%p11, %rd31, %rd3;
	mov.f32 	%f655, 0fFF800000;
	@%p11 bra 	$L__BB137_14;
	ld.global.f32 	%f173, [%rd22+512];
	ld.global.u8 	%rs5, [%rd21+128];
	setp.eq.s16 	%p12, %rs5, 0;
	mul.f32 	%f174, %f159, %f173;
	selp.f32 	%f655, %f158, %f174, %p12;
	max.f32 	%f650, %f650, %f655;
$L__BB137_14:
	setp.le.s64 	%p13, %rd31, %rd4;
	mov.f32 	%f657, 0fFF800000;
	@%p13 bra 	$L__BB137_16;
	ld.global.f32 	%f176, [%rd22+640];
	ld.global.u8 	%rs6, [%rd21+160];
	setp.eq.s16 	%p14, %rs6, 0;
	mul.f32 	%f177, %f159, %f176;
	selp.f32 	%f657, %f158, %f177, %p14;
	max.f32 	%f650, %f650, %f657;
$L__BB137_16:
	setp.le.s64 	%p15, %rd31, %rd5;
	mov.f32 	%f659, 0fFF800000;
	@%p15 bra 	$L__BB137_18;
	ld.global.f32 	%f179, [%rd22+768];
	ld.global.u8 	%rs7, [%rd21+192];
	setp.eq.s16 	%p16, %rs7, 0;
	mul.f32 	%f180, %f159, %f179;
	selp.f32 	%f659, %f158, %f180, %p16;
	max.f32 	%f650, %f650, %f659;
$L__BB137_18:
	setp.le.s64 	%p17, %rd31, %rd6;
	mov.f32 	%f661, 0fFF800000;
	@%p17 bra 	$L__BB137_20;
	ld.global.f32 	%f182, [%rd22+896];
	ld.global.u8 	%rs8, [%rd21+224];
	setp.eq.s16 	%p18, %rs8, 0;
	mul.f32 	%f183, %f159, %f182;
	selp.f32 	%f661, %f158, %f183, %p18;
	max.f32 	%f650, %f650, %f661;
$L__BB137_20:
	setp.le.s64 	%p19, %rd31, %rd7;
	mov.f32 	%f663, 0fFF800000;
	@%p19 bra 	$L__BB137_22;
	ld.global.f32 	%f185, [%rd22+1024];
	ld.global.u8 	%rs9, [%rd21+256];
	setp.eq.s16 	%p20, %rs9, 0;
	mul.f32 	%f186, %f159, %f185;
	selp.f32 	%f663, %f158, %f186, %p20;
	max.f32 	%f650, %f650, %f663;
$L__BB137_22:
	setp.le.s64 	%p21, %rd31, %rd8;
	mov.f32 	%f665, 0fFF800000;
	@%p21 bra 	$L__BB137_24;
	ld.global.f32 	%f188, [%rd22+1152];
	ld.global.u8 	%rs10, [%rd21+288];
	setp.eq.s16 	%p22, %rs10, 0;
	mul.f32 	%f189, %f159, %f188;
	selp.f32 	%f665, %f158, %f189, %p22;
	max.f32 	%f650, %f650, %f665;
$L__BB137_24:
	cvt.u64.u32 	%rd51, %r30;
	setp.le.s64 	%p23, %rd31, %rd51;
	mov.f32 	%f667, 0fFF800000;
	@%p23 bra 	$L__BB137_26;
	ld.global.f32 	%f191, [%rd22+1280];
	ld.global.u8 	%rs11, [%rd21+320];
	setp.eq.s16 	%p24, %rs11, 0;
	mul.f32 	%f192, %f159, %f191;
	selp.f32 	%f667, %f158, %f192, %p24;
	max.f32 	%f650, %f650, %f667;
$L__BB137_26:
	cvt.u64.u32 	%rd52, %r32;
	setp.le.s64 	%p25, %rd31, %rd52;
	mov.f32 	%f669, 0fFF800000;
	@%p25 bra 	$L__BB137_28;
	ld.global.f32 	%f194, [%rd22+1408];
	ld.global.u8 	%rs12, [%rd21+352];
	setp.eq.s16 	%p26, %rs12, 0;
	mul.f32 	%f195, %f159, %f194;
	selp.f32 	%f669, %f158, %f195, %p26;
	max.f32 	%f650, %f650, %f669;
$L__BB137_28:
	mov.u32 	%r33, %tid.x;
	add.s32 	%r34, %r33, 384;
	cvt.u64.u32 	%rd53, %r34;
	setp.le.s64 	%p27, %rd31, %rd53;
	mov.f32 	%f671, 0fFF800000;
	@%p27 bra 	$L__BB137_30;
	ld.global.f32 	%f197, [%rd22+1536];
	ld.global.u8 	%rs13, [%rd21+384];
	setp.eq.s16 	%p28, %rs13, 0;
	mul.f32 	%f198, %f159, %f197;
	selp.f32 	%f671, %f158, %f198, %p28;
	max.f32 	%f650, %f650, %f671;
$L__BB137_30:
	add.s32 	%r36, %r33, 416;
	cvt.u64.u32 	%rd54, %r36;
	setp.le.s64 	%p29, %rd31, %rd54;
	mov.f32 	%f673, 0fFF800000;
	@%p29 bra 	$L__BB137_32;
	ld.global.f32 	%f200, [%rd22+1664];
	ld.global.u8 	%rs14, [%rd21+416];
	setp.eq.s16 	%p30, %rs14, 0;
	mul.f32 	%f201, %f159, %f200;
	selp.f32 	%f673, %f158, %f201, %p30;
	max.f32 	%f650, %f650, %f673;
$L__BB137_32:
	add.s32 	%r38, %r33, 448;
	cvt.u64.u32 	%rd55, %r38;
	setp.le.s64 	%p31, %rd31, %rd55;
	mov.f32 	%f675, 0fFF800000;
	@%p31 bra 	$L__BB137_34;
	ld.global.f32 	%f203, [%rd22+1792];
	ld.global.u8 	%rs15, [%rd21+448];
	setp.eq.s16 	%p32, %rs15, 0;
	mul.f32 	%f204, %f159, %f203;
	selp.f32 	%f675, %f158, %f204, %p32;
	max.f32 	%f650, %f650, %f675;
$L__BB137_34:
	mov.u32 	%r39, %tid.x;
	add.s32 	%r40, %r39, 480;
	cvt.u64.u32 	%rd56, %r40;
	setp.le.s64 	%p33, %rd31, %rd56;
	mov.f32 	%f677, 0fFF800000;
	@%p33 bra 	$L__BB137_36;
	ld.global.f32 	%f206, [%rd22+1920];
	ld.global.u8 	%rs16, [%rd21+480];
	setp.eq.s16 	%p34, %rs16, 0;
	mul.f32 	%f207, %f159, %f206;
	selp.f32 	%f677, %f158, %f207, %p34;
	max.f32 	%f650, %f650, %f677;
$L__BB137_36:
	mov.u32 	%r41, %tid.x;
	add.s32 	%r42, %r41, 512;
	cvt.u64.u32 	%rd57, %r42;
	setp.le.s64 	%p35, %rd31, %rd57;
	mov.f32 	%f679, 0fFF800000;
	@%p35 bra 	$L__BB137_38;
	ld.global.f32 	%f209, [%rd22+2048];
	ld.global.u8 	%rs17, [%rd21+512];
	setp.eq.s16 	%p36, %rs17, 0;
	mul.f32 	%f210, %f159, %f209;
	selp.f32 	%f679, %f158, %f210, %p36;
	max.f32 	%f650, %f650, %f679;
$L__BB137_38:
	mov.u32 	%r43, %tid.x;
	add.s32 	%r44, %r43, 544;
	cvt.u64.u32 	%rd58, %r44;
	setp.le.s64 	%p37, %rd31, %rd58;
	mov.f32 	%f681, 0fFF800000;
	@%p37 bra 	$L__BB137_40;
	ld.global.f32 	%f212, [%rd22+2176];
	ld.global.u8 	%rs18, [%rd21+544];
	setp.eq.s16 	%p38, %rs18, 0;
	mul.f32 	%f213, %f159, %f212;
	selp.f32 	%f681, %f158, %f213, %p38;
	max.f32 	%f650, %f650, %f681;
$L__BB137_40:
	mov.u32 	%r45, %tid.x;
	add.s32 	%r46, %r45, 576;
	cvt.u64.u32 	%rd59, %r46;
	setp.le.s64 	%p39, %rd31, %rd59;
	mov.f32 	%f683, 0fFF800000;
	@%p39 bra 	$L__BB137_42;
	ld.global.f32 	%f215, [%rd22+2304];
	ld.global.u8 	%rs19, [%rd21+576];
	setp.eq.s16 	%p40, %rs19, 0;
	mul.f32 	%f216, %f159, %f215;
	selp.f32 	%f683, %f158, %f216, %p40;
	max.f32 	%f650, %f650, %f683;
$L__BB137_42:
	mov.u32 	%r47, %tid.x;
	add.s32 	%r48, %r47, 608;
	cvt.u64.u32 	%rd60, %r48;
	setp.le.s64 	%p41, %rd31, %rd60;
	mov.f32 	%f685, 0fFF800000;
	@%p41 bra 	$L__BB137_44;
	ld.global.f32 	%f218, [%rd22+2432];
	ld.global.u8 	%rs20, [%rd21+608];
	setp.eq.s16 	%p42, %rs20, 0;
	mul.f32 	%f219, %f159, %f218;
	selp.f32 	%f685, %f158, %f219, %p42;
	max.f32 	%f650, %f650, %f685;
$L__BB137_44:
	setp.le.s64 	%p43, %rd31, %rd9;
	mov.f32 	%f687, 0fFF800000;
	@%p43 bra 	$L__BB137_46;
	ld.global.f32 	%f221, [%rd22+2560];
	ld.global.u8 	%rs21, [%rd21+640];
	setp.eq.s16 	%p44, %rs21, 0;
	mul.f32 	%f222, %f159, %f221;
	selp.f32 	%f687, %f158, %f222, %p44;
	max.f32 	%f650, %f650, %f687;
$L__BB137_46:
	setp.le.s64 	%p45, %rd31, %rd10;
	mov.f32 	%f689, 0fFF800000;
	@%p45 bra 	$L__BB137_48;
	ld.global.f32 	%f224, [%rd22+2688];
	ld.global.u8 	%rs22, [%rd21+672];
	setp.eq.s16 	%p46, %rs22, 0;
	mul.f32 	%f225, %f159, %f224;
	selp.f32 	%f689, %f158, %f225, %p46;
	max.f32 	%f650, %f650, %f689;
$L__BB137_48:
	setp.le.s64 	%p47, %rd31, %rd11;
	mov.f32 	%f691, 0fFF800000;
	@%p47 bra 	$L__BB137_50;
	ld.global.f32 	%f227, [%rd22+2816];
	ld.global.u8 	%rs23, [%rd21+704];
	setp.eq.s16 	%p48, %rs23, 0;
	mul.f32 	%f228, %f159, %f227;
	selp.f32 	%f691, %f158, %f228, %p48;
	max.f32 	%f650, %f650, %f691;
$L__BB137_50:
	setp.le.s64 	%p49, %rd31, %rd12;
	mov.f32 	%f693, 0fFF800000;
	@%p49 bra 	$L__BB137_52;
	ld.global.f32 	%f230, [%rd22+2944];
	ld.global.u8 	%rs24, [%rd21+736];
	setp.eq.s16 	%p50, %rs24, 0;
	mul.f32 	%f231, %f159, %f230;
	selp.f32 	%f693, %f158, %f231, %p50;
	max.f32 	%f650, %f650, %f693;
$L__BB137_52:
	setp.le.s64 	%p51, %rd31, %rd13;
	mov.f32 	%f695, 0fFF800000;
	@%p51 bra 	$L__BB137_54;
	ld.global.f32 	%f233, [%rd22+3072];
	ld.global.u8 	%rs25, [%rd21+768];
	setp.eq.s16 	%p52, %rs25, 0;
	mul.f32 	%f234, %f159, %f233;
	selp.f32 	%f695, %f158, %f234, %p52;
	max.f32 	%f650, %f650, %f695;
$L__BB137_54:
	setp.le.s64 	%p53, %rd31, %rd14;
	mov.f32 	%f697, 0fFF800000;
	@%p53 bra 	$L__BB137_56;
	ld.global.f32 	%f236, [%rd22+3200];
	ld.global.u8 	%rs26, [%rd21+800];
	setp.eq.s16 	%p54, %rs26, 0;
	mul.f32 	%f237, %f159, %f236;
	selp.f32 	%f697, %f158, %f237, %p54;
	max.f32 	%f650, %f650, %f697;
$L__BB137_56:
	setp.le.s64 	%p55, %rd31, %rd15;
	mov.f32 	%f699, 0fFF800000;
	@%p55 bra 	$L__BB137_58;
	ld.global.f32 	%f239, [%rd22+3328];
	ld.global.u8 	%rs27, [%rd21+832];
	setp.eq.s16 	%p56, %rs27, 0;
	mul.f32 	%f240, %f159, %f239;
	selp.f32 	%f699, %f158, %f240, %p56;
	max.f32 	%f650, %f650, %f699;
$L__BB137_58:
	setp.le.s64 	%p57, %rd31, %rd16;
	mov.f32 	%f701, 0fFF800000;
	@%p57 bra 	$L__BB137_60;
	ld.global.f32 	%f242, [%rd22+3456];
	ld.global.u8 	%rs28, [%rd21+864];
	setp.eq.s16 	%p58, %rs28, 0;
	mul.f32 	%f243, %f159, %f242;
	selp.f32 	%f701, %f158, %f243, %p58;
	max.f32 	%f650, %f650, %f701;
$L__BB137_60:
	setp.le.s64 	%p59, %rd31, %rd17;
	mov.f32 	%f703, 0fFF800000;
	@%p59 bra 	$L__BB137_62;
	ld.global.f32 	%f245, [%rd22+3584];
	ld.global.u8 	%rs29, [%rd21+896];
	setp.eq.s16 	%p60, %rs29, 0;
	mul.f32 	%f246, %f159, %f245;
	selp.f32 	%f703, %f158, %f246, %p60;
	max.f32 	%f650, %f650, %f703;
$L__BB137_62:
	setp.le.s64 	%p61, %rd31, %rd18;
	mov.f32 	%f705, 0fFF800000;
	@%p61 bra 	$L__BB137_64;
	ld.global.f32 	%f248, [%rd22+3712];
	ld.global.u8 	%rs30, [%rd21+928];
	setp.eq.s16 	%p62, %rs30, 0;
	mul.f32 	%f249, %f159, %f248;
	selp.f32 	%f705, %f158, %f249, %p62;
	max.f32 	%f650, %f650, %f705;
$L__BB137_64:
	setp.le.s64 	%p63, %rd31, %rd19;
	mov.f32 	%f707, 0fFF800000;
	@%p63 bra 	$L__BB137_66;
	ld.global.f32 	%f251, [%rd22+3840];
	ld.global.u8 	%rs31, [%rd21+960];
	setp.eq.s16 	%p64, %rs31, 0;
	mul.f32 	%f252, %f159, %f251;
	selp.f32 	%f707, %f158, %f252, %p64;
	max.f32 	%f650, %f650, %f707;
$L__BB137_66:
	setp.le.s64 	%p65, %rd31, %rd2;
	mov.b32 	%r49, %f650;
	shfl.sync.bfly.b32	%r50|%p66, %r49, 16, 31, -1;
	mov.b32 	%f253, %r50;
	max.f32 	%f254, %f650, %f253;
	mov.b32 	%r51, %f254;
	shfl.sync.bfly.b32	%r52|%p67, %r51, 8, 31, -1;
	mov.b32 	%f255, %r52;
	max.f32 	%f256, %f254, %f255;
	mov.b32 	%r53, %f256;
	shfl.sync.bfly.b32	%r54|%p68, %r53, 4, 31, -1;
	mov.b32 	%f257, %r54;
	max.f32 	%f258, %f256, %f257;
	mov.b32 	%r55, %f258;
	shfl.sync.bfly.b32	%r56|%p69, %r55, 2, 31, -1;
	mov.b32 	%f259, %r56;
	max.f32 	%f260, %f258, %f259;
	mov.b32 	%r57, %f260;
	shfl.sync.bfly.b32	%r58|%p70, %r57, 1, 31, -1;
	mov.b32 	%f261, %r58;
	max.f32 	%f262, %f260, %f261;
	sub.f32 	%f263, %f647, %f262;
	fma.rn.f32 	%f264, %f263, 0f3BBB989D, 0f3F000000;
	cvt.sat.f32.f32 	%f265, %f264;
	mov.f32 	%f266, 0f4B400001;
	mov.f32 	%f267, 0f437C0000;
	fma.rm.f32 	%f268, %f265, %f267, %f266;
	add.f32 	%f269, %f268, 0fCB40007F;
	neg.f32 	%f270, %f269;
	fma.rn.f32 	%f271, %f263, 0f3FB8AA3B, %f270;
	fma.rn.f32 	%f272, %f263, 0f32A57060, %f271;
	mov.b32 	%r59, %f268;
	shl.b32 	%r60, %r59, 23;
	mov.b32 	%f273, %r60;
	ex2.approx.ftz.f32 	%f274, %f272;
	mul.f32 	%f275, %f274, %f273;
	add.f32 	%f276, %f275, 0f00000000;
	sub.f32 	%f277, %f649, %f262;
	fma.rn.f32 	%f278, %f277, 0f3BBB989D, 0f3F000000;
	cvt.sat.f32.f32 	%f279, %f278;
	fma.rm.f32 	%f280, %f279, %f267, %f266;
	add.f32 	%f281, %f280, 0fCB40007F;
	neg.f32 	%f282, %f281;
	fma.rn.f32 	%f283, %f277, 0f3FB8AA3B, %f282;
	fma.rn.f32 	%f284, %f277, 0f32A57060, %f283;
	mov.b32 	%r61, %f280;
	shl.b32 	%r62, %r61, 23;
	mov.b32 	%f285, %r62;
	ex2.approx.ftz.f32 	%f286, %f284;
	mul.f32 	%f287, %f286, %f285;
	add.f32 	%f288, %f276, %f287;
	sub.f32 	%f289, %f651, %f262;
	fma.rn.f32 	%f290, %f289, 0f3BBB989D, 0f3F000000;
	cvt.sat.f32.f32 	%f291, %f290;
	fma.rm.f32 	%f292, %f291, %f267, %f266;
	add.f32 	%f293, %f292, 0fCB40007F;
	neg.f32 	%f294, %f293;
	fma.rn.f32 	%f295, %f289, 0f3FB8AA3B, %f294;
	fma.rn.f32 	%f296, %f289, 0f32A57060, %f295;
	mov.b32 	%r63, %f292;
	shl.b32 	%r64, %r63, 23;
	mov.b32 	%f297, %r64;
	ex2.approx.ftz.f32 	%f298, %f296;
	mul.f32 	%f299, %f298, %f297;
	add.f32 	%f300, %f288, %f299;
	sub.f32 	%f301, %f653, %f262;
	fma.rn.f32 	%f302, %f301, 0f3BBB989D, 0f3F000000;
	cvt.sat.f32.f32 	%f303, %f302;
	fma.rm.f32 	%f304, %f303, %f267, %f266;
	add.f32 	%f305, %f304, 0fCB40007F;
	neg.f32 	%f306, %f305;
	fma.rn.f32 	%f307, %f301, 0f3FB8AA3B, %f306;
	fma.rn.f32 	%f308, %f301, 0f32A57060, %f307;
	mov.b32 	%r65, %f304;
	shl.b32 	%r66, %r65, 23;
	mov.b32 	%f309, %r66;
	ex2.approx.ftz.f32 	%f310, %f308;
	mul.f32 	%f311, %f310, %f309;
	add.f32 	%f312, %f300, %f311;
	sub.f32 	%f313, %f655, %f262;
	fma.rn.f32 	%f314, %f313, 0f3BBB989D, 0f3F000000;
	cvt.sat.f32.f32 	%f315, %f314;
	fma.rm.f32 	%f316, %f315, %f267, %f266;
	add.f32 	%f317, %f316, 0fCB40007F;
	neg.f32 	%f318, %f317;
	fma.rn.f32 	%f319, %f313, 0f3FB8AA3B, %f318;
	fma.rn.f32 	%f320, %f313, 0f32A57060, %f319;
	mov.b32 	%r67, %f316;
	shl.b32 	%r68, %r67, 23;
	mov.b32 	%f321, %r68;
	ex2.approx.ftz.f32 	%f322, %f320;
	mul.f32 	%f323, %f322, %f321;
	add.f32 	%f324, %f312, %f323;
	sub.f32 	%f325, %f657, %f262;
	fma.rn.f32 	%f326, %f325, 0f3BBB989D, 0f3F000000;
	cvt.sat.f32.f32 	%f327, %f326;
	fma.rm.f32 	%f328, %f327, %f267, %f266;
	add.f32 	%f329, %f328, 0fCB40007F;
	neg.f32 	%f330, %f329;
	fma.rn.f32 	%f331, %f325, 0f3FB8AA3B, %f330;
	fma.rn.f32 	%f332, %f325, 0f32A57060, %f331;
	mov.b32 	%r69, %f328;
	shl.b32 	%r70, %r69, 23;
	mov.b32 	%f333, %r70;
	ex2.approx.ftz.f32 	%f334, %f332;
	mul.f32 	%f335, %f334, %f333;
	add.f32 	%f336, %f324, %f335;
	sub.f32 	%f337, %f659, %f262;
	fma.rn.f32 	%f338, %f337, 0f3BBB989D, 0f3F000000;
	cvt.sat.f32.f32 	%f339, %f338;
	fma.rm.f32 	%f340, %f339, %f267, %f266;
	add.f32 	%f341, %f340, 0fCB40007F;
	neg.f32 	%f342, %f341;
	fma.rn.f32 	%f343, %f337, 0f3FB8AA3B, %f342;
	fma.rn.f32 	%f344, %f337, 0f32A57060, %f343;
	mov.b32 	%r71, %f340;
	shl.b32 	%r72, %r71, 23;
	mov.b32 	%f345, %r72;
	ex2.approx.ftz.f32 	%f346, %f344;
	mul.f32 	%f347, %f346, %f345;
	add.f32 	%f348, %f336, %f347;
	sub.f32 	%f349, %f661, %f262;
	fma.rn.f32 	%f350, %f349, 0f3BBB989D, 0f3F000000;
	cvt.sat.f32.f32 	%f351, %f350;
	fma.rm.f32 	%f352, %f351, %f267, %f266;
	add.f32 	%f353, %f352, 0fCB40007F;
	neg.f32 	%f354, %f353;
	fma.rn.f32 	%f355, %f349, 0f3FB8AA3B, %f354;
	fma.rn.f32 	%f356, %f349, 0f32A57060, %f355;
	mov.b32 	%r73, %f352;
	shl.b32 	%r74, %r73, 23;
	mov.b32 	%f357, %r74;
	ex2.approx.ftz.f32 	%f358, %f356;
	mul.f32 	%f359, %f358, %f357;
	add.f32 	%f360, %f348, %f359;
	sub.f32 	%f361, %f663, %f262;
	fma.rn.f32 	%f362, %f361, 0f3BBB989D, 0f3F000000;
	cvt.sat.f32.f32 	%f363, %f362;
	fma.rm.f32 	%f364, %f363, %f267, %f266;
	add.f32 	%f365, %f364, 0fCB40007F;
	neg.f32 	%f366, %f365;
	fma.rn.f32 	%f367, %f361, 0f3FB8AA3B, %f366;
	fma.rn.f32 	%f368, %f361, 0f32A57060, %f367;
	mov.b32 	%r75, %f364;
	shl.b32 	%r76, %r75, 23;
	mov.b32 	%f369, %r76;
	ex2.approx.ftz.f32 	%f370, %f368;
	mul.f32 	%f371, %f370, %f369;
	add.f32 	%f372, %f360, %f371;
	sub.f32 	%f373, %f665, %f262;
	fma.rn.f32 	%f374, %f373, 0f3BBB989D, 0f3F000000;
	cvt.sat.f32.f32 	%f375, %f374;
	fma.rm.f32 	%f376, %f375, %f267, %f266;
	add.f32 	%f377, %f376, 0fCB40007F;
	neg.f32 	%f378, %f377;
	fma.rn.f32 	%f379, %f373, 0f3FB8AA3B, %f378;
	fma.rn.f32 	%f380, %f373, 0f32A57060, %f379;
	mov.b32 	%r77, %f376;
	shl.b32 	%r78, %r77, 23;
	mov.b32 	%f381, %r78;
	ex2.approx.ftz.f32 	%f382, %f380;
	mul.f32 	%f383, %f382, %f381;
	add.f32 	%f384, %f372, %f383;
	sub.f32 	%f385, %f667, %f262;
	fma.rn.f32 	%f386, %f385, 0f3BBB989D, 0f3F000000;
	cvt.sat.f32.f32 	%f387, %f386;
	fma.rm.f32 	%f388, %f387, %f267, %f266;
	add.f32 	%f389, %f388, 0fCB40007F;
	neg.f32 	%f390, %f389;
	fma.rn.f32 	%f391, %f385, 0f3FB8AA3B, %f390;
	fma.rn.f32 	%f392, %f385, 0f32A57060, %f391;
	mov.b32 	%r79, %f388;
	shl.b32 	%r80, %r79, 23;
	mov.b32 	%f393, %r80;
	ex2.approx.ftz.f32 	%f394, %f392;
	mul.f32 	%f395, %f394, %f393;
	add.f32 	%f396, %f384, %f395;
	sub.f32 	%f397, %f669, %f262;
	fma.rn.f32 	%f398, %f397, 0f3BBB989D, 0f3F000000;
	cvt.sat.f32.f32 	%f399, %f398;
	fma.rm.f32 	%f400, %f399, %f267, %f266;
	add.f32 	%f401, %f400, 0fCB40007F;
	neg.f32 	%f402, %f401;
	fma.rn.f32 	%f403, %f397, 0f3FB8AA3B, %f402;
	fma.rn.f32 	%f404, %f397, 0f32A57060, %f403;
	mov.b32 	%r81, %f400;
	shl.b32 	%r82, %r81, 23;
	mov.b32 	%f405, %r82;
	ex2.approx.ftz.f32 	%f406, %f404;
	mul.f32 	%f407, %f406, %f405;
	add.f32 	%f408, %f396, %f407;
	sub.f32 	%f409, %f671, %f262;
	fma.rn.f32 	%f410, %f409, 0f3BBB989D, 0f3F000000;
	cvt.sat.f32.f32 	%f411, %f410;
	fma.rm.f32 	%f412, %f411, %f267, %f266;
	add.f32 	%f413, %f412, 0fCB40007F;
	neg.f32 	%f414, %f413;
	fma.rn.f32 	%f415, %f409, 0f3FB8AA3B, %f414;
	fma.rn.f32 	%f416, %f409, 0f32A57060, %f415;
	mov.b32 	%r83, %f412;
	shl.b32 	%r84, %r83, 23;
	mov.b32 	%f417, %r84;
	ex2.approx.ftz.f32 	%f418, %f416;
	mul.f32 	%f419, %f418, %f417;
	add.f32 	%f420, %f408, %f419;
	sub.f32 	%f421, %f673, %f262;
	fma.rn.f32 	%f422, %f421, 0f3BBB989D, 0f3F000000;
	cvt.sat.f32.f32 	%f423, %f422;
	fma.rm.f32 	%f424, %f423, %f267, %f266;
	add.f32 	%f425, %f424, 0fCB40007F;
	neg.f32 	%f426, %f425;
	fma.rn.f32 	%f427, %f421, 0f3FB8AA3B, %f426;
	fma.rn.f32 	%f428, %f421, 0f32A57060, %f427;
	mov.b32 	%r85, %f424;
	shl.b32 	%r86, %r85, 23;
	mov.b32 	%f429, %r86;
	ex2.approx.ftz.f32 	%f430, %f428;
	mul.f32 	%f431, %f430, %f429;
	add.f32 	%f432, %f420, %f431;
	sub.f32 	%f433, %f675, %f262;
	fma.rn.f32 	%f434, %f433, 0f3BBB989D, 0f3F000000;
	cvt.sat.f32.f32 	%f435, %f434;
	fma.rm.f32 	%f436, %f435, %f267, %f266;
	add.f32 	%f437, %f436, 0fCB40007F;
	neg.f32 	%f438, %f437;
	fma.rn.f32 	%f439, %f433, 0f3FB8AA3B, %f438;
	fma.rn.f32 	%f440, %f433, 0f32A57060, %f439;
	mov.b32 	%r87, %f436;
	shl.b32 	%r88, %r87, 23;
	mov.b32 	%f441, %r88;
	ex2.approx.ftz.f32 	%f442, %f440;
	mul.f32 	%f443, %f442, %f441;
	add.f32 	%f444, %f432, %f443;
	sub.f32 	%f445, %f677, %f262;
	fma.rn.f32 	%f446, %f445, 0f3BBB989D, 0f3F000000;
	cvt.sat.f32.f32 	%f447, %f446;
	fma.rm.f32 	%f448, %f447, %f267, %f266;
	add.f32 	%f449, %f448, 0fCB40007F;
	neg.f32 	%f450, %f449;
	fma.rn.f32 	%f451, %f445, 0f3FB8AA3B, %f450;
	fma.rn.f32 	%f452, %f445, 0f32A57060, %f451;
	mov.b32 	%r89, %f448;
	shl.b32 	%r90, %r89, 23;
	mov.b32 	%f453, %r90;
	ex2.approx.ftz.f32 	%f454, %f452;
	mul.f32 	%f455, %f454, %f453;
	add.f32 	%f456, %f444, %f455;
	sub.f32 	%f457, %f679, %f262;
	fma.rn.f32 	%f458, %f457, 0f3BBB989D, 0f3F000000;
	cvt.sat.f32.f32 	%f459, %f458;
	fma.rm.f32 	%f460, %f459, %f267, %f266;
	add.f32 	%f461, %f460, 0fCB40007F;
	neg.f32 	%f462, %f461;
	fma.rn.f32 	%f463, %f457, 0f3FB8AA3B, %f462;
	fma.rn.f32 	%f464, %f457, 0f32A57060, %f463;
	mov.b32 	%r91, %f460;
	shl.b32 	%r92, %r91, 23;
	mov.b32 	%f465, %r92;
	ex2.approx.ftz.f32 	%f466, %f464;
	mul.f32 	%f467, %f466, %f465;
	add.f32 	%f468, %f456, %f467;
	sub.f32 	%f469, %f681, %f262;
	fma.rn.f32 	%f470, %f469, 0f3BBB989D, 0f3F000000;
	cvt.sat.f32.f32 	%f471, %f470;
	fma.rm.f32 	%f472, %f471, %f267, %f266;
	add.f32 	%f473, %f472, 0fCB40007F;
	neg.f32 	%f474, %f473;
	fma.rn.f32 	%f475, %f469, 0f3FB8AA3B, %f474;
	fma.rn.f32 	%f476, %f469, 0f32A57060, %f475;
	mov.b32 	%r93, %f472;
	shl.b32 	%r94, %r93, 23;
	mov.b32 	%f477, %r94;
	ex2.approx.ftz.f32 	%f478, %f476;
	mul.f32 	%f479, %f478, %f477;
	add.f32 	%f480, %f468, %f479;
	sub.f32 	%f481, %f683, %f262;
	fma.rn.f32 	%f482, %f481, 0f3BBB989D, 0f3F000000;
	cvt.sat.f32.f32 	%f483, %f482;
	fma.rm.f32 	%f484, %f483, %f267, %f266;
	add.f32 	%f485, %f484, 0fCB40007F;
	neg.f32 	%f486, %f485;
	fma.rn.f32 	%f487, %f481, 0f3FB8AA3B, %f486;
	fma.rn.f32 	%f488, %f481, 0f32A57060, %f487;
	mov.b32 	%r95, %f484;
	shl.b32 	%r96, %r95, 23;
	mov.b32 	%f489, %r96;
	ex2.approx.ftz.f32 	%f490, %f488;
	mul.f32 	%f491, %f490, %f489;
	add.f32 	%f492, %f480, %f491;
	sub.f32 	%f493, %f685, %f262;
	fma.rn.f32 	%f494, %f493, 0f3BBB989D, 0f3F000000;
	cvt.sat.f32.f32 	%f495, %f494;
	fma.rm.f32 	%f496, %f495, %f267, %f266;
	add.f32 	%f497, %f496, 0fCB40007F;
	neg.f32 	%f498, %f497;
	fma.rn.f32 	%f499, %f493, 0f3FB8AA3B, %f498;
	fma.rn.f32 	%f500, %f493, 0f32A57060, %f499;
	mov.b32 	%r97, %f496;
	shl.b32 	%r98, %r97, 23;
	mov.b32 	%f501, %r98;
	ex2.approx.ftz.f32 	%f502, %f500;
	mul.f32 	%f503, %f502, %f501;
	add.f32 	%f504, %f492, %f503;
	sub.f32 	%f505, %f687, %f262;
	fma.rn.f32 	%f506, %f505, 0f3BBB989D, 0f3F000000;
	cvt.sat.f32.f32 	%f507, %f506;
	fma.rm.f32 	%f508, %f507, %f267, %f266;
	add.f32 	%f509, %f508, 0fCB40007F;
	neg.f32 	%f510, %f509;
	fma.rn.f32 	%f511, %f505, 0f3FB8AA3B, %f510;
	fma.rn.f32 	%f512, %f505, 0f32A57060, %f511;
	mov.b32 	%r99, %f508;
	shl.b32 	%r100, %r99, 23;
	mov.b32 	%f513, %r100;
	ex2.approx.ftz.f32 	%f514, %f512;
	mul.f32 	%f515, %f514, %f513;
	add.f32 	%f516, %f504, %f515;
	sub.f32 	%f517, %f689, %f262;
	fma.rn.f32 	%f518, %f517, 0f3BBB989D, 0f3F000000;
	cvt.sat.f32.f32 	%f519, %f518;
	fma.rm.f32 	%f520, %f519, %f267, %f266;
	add.f32 	%f521, %f520, 0fCB40007F;
	neg.f32 	%f522, %f521;
	fma.rn.f32 	%f523, %f517, 0f3FB8AA3B, %f522;
	fma.rn.f32 	%f524, %f517, 0f32A57060, %f523;
	mov.b32 	%r101, %f520;
	shl.b32 	%r102, %r101, 23;
	mov.b32 	%f525, %r102;
	ex2.approx.ftz.f32 	%f526, %f524;
	mul.f32 	%f527, %f526, %f525;
	add.f32 	%f528, %f516, %f527;
	sub.f32 	%f529, %f691, %f262;
	fma.rn.f32 	%f530, %f529, 0f3BBB989D, 0f3F000000;
	cvt.sat.f32.f32 	%f531, %f530;
	fma.rm.f32 	%f532, %f531, %f267, %f266;
	add.f32 	%f533, %f532, 0fCB40007F;
	neg.f32 	%f534, %f533;
	fma.rn.f32 	%f535, %f529, 0f3FB8AA3B, %f534;
	fma.rn.f32 	%f536, %f529, 0f32A57060, %f535;
	mov.b32 	%r103, %f532;
	shl.b32 	%r104, %r103, 23;
	mov.b32 	%f537, %r104;
	ex2.approx.ftz.f32 	%f538, %f536;
	mul.f32 	%f539, %f538, %f537;
	add.f32 	%f540, %f528, %f539;
	sub.f32 	%f541, %f693, %f262;
	fma.rn.f32 	%f542, %f541, 0f3BBB989D, 0f3F000000;
	cvt.sat.f32.f32 	%f543, %f542;
	fma.rm.f32 	%f544, %f543, %f267, %f266;
	add.f32 	%f545, %f544, 0fCB40007F;
	neg.f32 	%f546, %f545;
	fma.rn.f32 	%f547, %f541, 0f3FB8AA3B, %f546;
	fma.rn.f32 	%f548, %f541, 0f32A57060, %f547;
	mov.b32 	%r105, %f544;
	shl.b32 	%r106, %r105, 23;
	mov.b32 	%f549, %r106;
	ex2.approx.ftz.f32 	%f550, %f548;
	mul.f32 	%f551, %f550, %f549;
	add.f32 	%f552, %f540, %f551;
	sub.f32 	%f553, %f695, %f262;
	fma.rn.f32 	%f554, %f553, 0f3BBB989D, 0f3F000000;
	cvt.sat.f32.f32 	%f555, %f554;
	fma.rm.f32 	%f556, %f555, %f267, %f266;
	add.f32 	%f557, %f556, 0fCB40007F;
	neg.f32 	%f558, %f557;
	fma.rn.f32 	%f559, %f553, 0f3FB8AA3B, %f558;
	fma.rn.f32 	%f560, %f553, 0f32A57060, %f559;
	mov.b32 	%r107, %f556;
	shl.b32 	%r108, %r107, 23;
	mov.b32 	%f561, %r108;
	ex2.approx.ftz.f32 	%f562, %f560;
	mul.f32 	%f563, %f562, %f561;
	add.f32 	%f564, %f552, %f563;
	sub.f32 	%f565, %f697, %f262;
	fma.rn.f32 	%f566, %f565, 0f3BBB989D, 0f3F000000;
	cvt.sat.f32.f32 	%f567, %f566;
	fma.rm.f32 	%f568, %f567, %f267, %f266;
	add.f32 	%f569, %f568, 0fCB40007F;
	neg.f32 	%f570, %f569;
	fma.rn.f32 	%f571, %f565, 0f3FB8AA3B, %f570;
	fma.rn.f32 	%f572, %f565, 0f32A57060, %f571;
	mov.b32 	%r109, %f568;
	shl.b32 	%r110, %r109, 23;
	mov.b32 	%f573, %r110;
	ex2.approx.ftz.f32 	%f574, %f572;
	mul.f32 	%f575, %f574, %f573;
	add.f32 	%f576, %f564, %f575;
	sub.f32 	%f577, %f699, %f262;
	fma.rn.f32 	%f578, %f577, 0f3BBB989D, 0f3F000000;
	cvt.sat.f32.f32 	%f579, %f578;
	fma.rm.f32 	%f580, %f579, %f267, %f266;
	add.f32 	%f581, %f580, 0fCB40007F;
	neg.f32 	%f582, %f581;
	fma.rn.f32 	%f583, %f577, 0f3FB8AA3B, %f582;
	fma.rn.f32 	%f584, %f577, 0f32A57060, %f583;
	mov.b32 	%r111, %f580;
	shl.b32 	%r112, %r111, 23;
	mov.b32 	%f585, %r112;
	ex2.approx.ftz.f32 	%f586, %f584;
	mul.f32 	%f587, %f586, %f585;
	add.f32 	%f588, %f576, %f587;
	sub.f32 	%f589, %f701, %f262;
	fma.rn.f32 	%f590, %f589, 0f3BBB989D, 0f3F000000;
	cvt.sat.f32.f32 	%f591, %f590;
	fma.rm.f32 	%f592, %f591, %f267, %f266;
	add.f32 	%f593, %f592, 0fCB40007F;
	neg.f32 	%f594, %f593;
	fma.rn.f32 	%f595, %f589, 0f3FB8AA3B, %f594;
	fma.rn.f32 	%f596, %f589, 0f32A57060, %f595;
	mov.b32 	%r113, %f592;
	shl.b32 	%r114, %r113, 23;
	mov.b32 	%f597, %r114;
	ex2.approx.ftz.f32 	%f598, %f596;
	mul.f32 	%f599, %f598, %f597;
	add.f32 	%f600, %f588, %f599;
	sub.f32 	%f601, %f703, %f262;
	fma.rn.f32 	%f602, %f601, 0f3BBB989D, 0f3F000000;
	cvt.sat.f32.f32 	%f603, %f602;
	fma.rm.f32 	%f604, %f603, %f267, %f266;
	add.f32 	%f605, %f604, 0fCB40007F;
	neg.f32 	%f606, %f605;
	fma.rn.f32 	%f607, %f601, 0f3FB8AA3B, %f606;
	fma.rn.f32 	%f608, %f601, 0f32A57060, %f607;
	mov.b32 	%r115, %f604;
	shl.b32 	%r116, %r115, 23;
	mov.b32 	%f609, %r116;
	ex2.approx.ftz.f32 	%f610, %f608;
	mul.f32 	%f611, %f610, %f609;
	add.f32 	%f612, %f600, %f611;
	sub.f32 	%f613, %f705, %f262;
	fma.rn.f32 	%f614, %f613, 0f3BBB989D, 0f3F000000;
	cvt.sat.f32.f32 	%f615, %f614;
	fma.rm.f32 	%f616, %f615, %f267, %f266;
	add.f32 	%f617, %f616, 0fCB40007F;
	neg.f32 	%f618, %f617;
	fma.rn.f32 	%f619, %f613, 0f3FB8AA3B, %f618;
	fma.rn.f32 	%f620, %f613, 0f32A57060, %f619;
	mov.b32 	%r117, %f616;
	shl.b32 	%r118, %r117, 23;
	mov.b32 	%f621, %r118;
	ex2.approx.ftz.f32 	%f622, %f620;
	mul.f32 	%f623, %f622, %f621;
	add.f32 	%f624, %f612, %f623;
	sub.f32 	%f625, %f707, %f262;
	fma.rn.f32 	%f626, %f625, 0f3BBB989D, 0f3F000000;
	cvt.sat.f32.f32 	%f627, %f626;
	fma.rm.f32 	%f628, %f627, %f267, %f266;
	add.f32 	%f629, %f628, 0fCB40007F;
	neg.f32 	%f630, %f629;
	fma.rn.f32 	%f631, %f625, 0f3FB8AA3B, %f630;
	fma.rn.f32 	%f632, %f625, 0f32A57060, %f631;
	mov.b32 	%r119, %f628;
	shl.b32 	%r120, %r119, 23;
	mov.b32 	%f633, %r120;
	ex2.approx.ftz.f32 	%f634, %f632;
	mul.f32 	%f635, %f634, %f633;
	add.f32 	%f636, %f624, %f635;
	mov.b32 	%r121, %f636;
	shfl.sync.bfly.b32	%r122|%p71, %r121, 16, 31, -1;
	mov.b32 	%f637, %r122;
	add.f32 	%f638, %f636, %f637;
	mov.b32 	%r123, %f638;
	shfl.sync.bfly.b32	%r124|%p72, %r123, 8, 31, -1;
	mov.b32 	%f639, %r124;
	add.f32 	%f640, %f638, %f639;
	mov.b32 	%r125, %f640;
	shfl.sync.bfly.b32	%r126|%p73, %r125, 4, 31, -1;
	mov.b32 	%f641, %r126;
	add.f32 	%f642, %f640, %f641;
	mov.b32 	%r127, %f642;
	shfl.sync.bfly.b32	%r128|%p74, %r127, 2, 31, -1;
	mov.b32 	%f643, %r128;
	add.f32 	%f644, %f642, %f643;
	mov.b32 	%r129, %f644;
	shfl.sync.bfly.b32	%r130|%p75, %r129, 1, 31, -1;
	mov.b32 	%f645, %r130;
	add.f32 	%f646, %f644, %f645;
	div.rn.f32 	%f127, %f275, %f646;
	div.rn.f32 	%f128, %f287, %f646;
	div.rn.f32 	%f129, %f299, %f646;
	div.rn.f32 	%f130, %f311, %f646;
	div.rn.f32 	%f131, %f323, %f646;
	div.rn.f32 	%f132, %f335, %f646;
	div.rn.f32 	%f133, %f347, %f646;
	div.rn.f32 	%f134, %f359, %f646;
	div.rn.f32 	%f135, %f371, %f646;
	div.rn.f32 	%f136, %f383, %f646;
	div.rn.f32 	%f137, %f395, %f646;
	div.rn.f32 	%f138, %f407, %f646;
	div.rn.f32 	%f139, %f419, %f646;
	div.rn.f32 	%f140, %f431, %f646;
	div.rn.f32 	%f141, %f443, %f646;
	div.rn.f32 	%f142, %f455, %f646;
	div.rn.f32 	%f143, %f467, %f646;
	div.rn.f32 	%f144, %f479, %f646;
	div.rn.f32 	%f145, %f491, %f646;
	div.rn.f32 	%f146, %f503, %f646;
	div.rn.f32 	%f147, %f515, %f646;
	div.rn.f32 	%f148, %f527, %f646;
	div.rn.f32 	%f149, %f539, %f646;
	div.rn.f32 	%f150, %f551, %f646;
	div.rn.f32 	%f151, %f563, %f646;
	div.rn.f32 	%f152, %f575, %f646;
	div.rn.f32 	%f153, %f587, %f646;
	div.rn.f32 	%f154, %f599, %f646;
	div.rn.f32 	%f155, %f611, %f646;
	div.rn.f32 	%f156, %f623, %f646;
	div.rn.f32 	%f157, %f635, %f646;
	mad.lo.s64 	%rd61, %rd80, %rd29, %rd2;
	cvta.to.global.u64 	%rd62, %rd28;
	shl.b64 	%rd63, %rd61, 2;
	add.s64 	%rd23, %rd62, %rd63;
	@%p65 bra 	$L__BB137_68;
	st.global.f32 	[%rd23], %f127;
$L__BB137_68:
	mov.u32 	%r131, %tid.x;
	add.s32 	%r132, %r131, 32;
	cvt.u64.u32 	%rd64, %r132;
	setp.le.s64 	%p76, %rd31, %rd64;
	@%p76 bra 	$L__BB137_70;
	st.global.f32 	[%rd23+128], %f128;
$L__BB137_70:
	mov.u32 	%r133, %tid.x;
	add.s32 	%r134, %r133, 64;
	cvt.u64.u32 	%rd65, %r134;
	setp.le.s64 	%p77, %rd31, %rd65;
	@%p77 bra 	$L__BB137_72;
	st.global.f32 	[%rd23+256], %f129;
$L__BB137_72:
	mov.u32 	%r135, %tid.x;
	add.s32 	%r136, %r135, 96;
	cvt.u64.u32 	%rd66, %r136;
	setp.le.s64 	%p78, %rd31, %rd66;
	@%p78 bra 	$L__BB137_74;
	st.global.f32 	[%rd23+384], %f130;
$L__BB137_74:
	setp.le.s64 	%p79, %rd31, %rd3;
	@%p79 bra 	$L__BB137_76;
	st.global.f32 	[%rd23+512], %f131;
$L__BB137_76:
	setp.le.s64 	%p80, %rd31, %rd4;
	@%p80 bra 	$L__BB137_78;
	st.global.f32 	[%rd23+640], %f132;
$L__BB137_78:
	setp.le.s64 	%p81, %rd31, %rd5;
	@%p81 bra 	$L__BB137_80;
	st.global.f32 	[%rd23+768], %f133;
$L__BB137_80:
	setp.le.s64 	%p82, %rd31, %rd6;
	@%p82 bra 	$L__BB137_82;
	st.global.f32 	[%rd23+896], %f134;
$L__BB137_82:
	setp.le.s64 	%p83, %rd31, %rd7;
	@%p83 bra 	$L__BB137_84;
	st.global.f32 	[%rd23+1024], %f135;
$L__BB137_84:
	setp.le.s64 	%p84, %rd31, %rd8;
	@%p84 bra 	$L__BB137_86;
	st.global.f32 	[%rd23+1152], %f136;
$L__BB137_86:
	mov.u32 	%r137, %tid.x;
	add.s32 	%r138, %r137, 320;
	cvt.u64.u32 	%rd67, %r138;
	setp.le.s64 	%p85, %rd31, %rd67;
	@%p85 bra 	$L__BB137_88;
	st.global.f32 	[%rd23+1280], %f137;
$L__BB137_88:
	mov.u32 	%r139, %tid.x;
	add.s32 	%r140, %r139, 352;
	cvt.u64.u32 	%rd68, %r140;
	setp.le.s64 	%p86, %rd31, %rd68;
	@%p86 bra 	$L__BB137_90;
	st.global.f32 	[%rd23+1408], %f138;
$L__BB137_90:
	mov.u32 	%r141, %tid.x;
	add.s32 	%r142, %r141, 384;
	cvt.u64.u32 	%rd69, %r142;
	setp.le.s64 	%p87, %rd31, %rd69;
	@%p87 bra 	$L__BB137_92;
	st.global.f32 	[%rd23+1536], %f139;
$L__BB137_92:
	mov.u32 	%r143, %tid.x;
	add.s32 	%r144, %r143, 416;
	cvt.u64.u32 	%rd70, %r144;
	setp.le.s64 	%p88, %rd31, %rd70;
	@%p88 bra 	$L__BB137_94;
	st.global.f32 	[%rd23+1664], %f140;
$L__BB137_94:
	add.s32 	%r146, %r143, 448;
	cvt.u64.u32 	%rd71, %r146;
	setp.le.s64 	%p89, %rd31, %rd71;
	@%p89 bra 	$L__BB137_96;
	st.global.f32 	[%rd23+1792], %f141;
$L__BB137_96:
	add.s32 	%r148, %r143, 480;
	cvt.u64.u32 	%rd72, %r148;
	setp.le.s64 	%p90, %rd31, %rd72;
	@%p90 bra 	$L__BB137_98;
	st.global.f32 	[%rd23+1920], %f142;
$L__BB137_98:
	add.s32 	%r150, %r143, 512;
	cvt.u64.u32 	%rd73, %r150;
	setp.le.s64 	%p91, %rd31, %rd73;
	@%p91 bra 	$L__BB137_100;
	st.global.f32 	[%rd23+2048], %f143;
$L__BB137_100:
	add.s32 	%r152, %r143, 544;
	cvt.u64.u32 	%rd74, %r152;
	setp.le.s64 	%p92, %rd31, %rd74;
	@%p92 bra 	$L__BB137_102;
	st.global.f32 	[%rd23+2176], %f144;
$L__BB137_102:
	add.s32 	%r154, %r143, 576;
	cvt.u64.u32 	%rd75, %r154;
	setp.le.s64 	%p93, %rd31, %rd75;
	@%p93 bra 	$L__BB137_104;
	st.global.f32 	[%rd23+2304], %f145;
$L__BB137_104:
	add.s32 	%r156, %r143, 608;
	cvt.u64.u32 	%rd76, %r156;
	setp.le.s64 	%p94, %rd31, %rd76;
	@%p94 bra 	$L__BB137_106;
	st.global.f32 	[%rd23+2432], %f146;
$L__BB137_106:
	setp.le.s64 	%p95, %rd31, %rd9;
	@%p95 bra 	$L__BB137_108;
	st.global.f32 	[%rd23+2560], %f147;
$L__BB137_108:
	setp.le.s64 	%p96, %rd31, %rd10;
	@%p96 bra 	$L__BB137_110;
	st.global.f32 	[%rd23+2688], %f148;
$L__BB137_110:
	setp.le.s64 	%p97, %rd31, %rd11;
	@%p97 bra 	$L__BB137_112;
	st.global.f32 	[%rd23+2816], %f149;
$L__BB137_112:
	setp.le.s64 	%p98, %rd31, %rd12;
	@%p98 bra 	$L__BB137_114;
	st.global.f32 	[%rd23+2944], %f150;
$L__BB137_114:
	setp.le.s64 	%p99, %rd31, %rd13;
	@%p99 bra 	$L__BB137_116;
	st.global.f32 	[%rd23+3072], %f151;
$L__BB137_116:
	setp.le.s64 	%p100, %rd31, %rd14;
	@%p100 bra 	$L__BB137_118;
	st.global.f32 	[%rd23+3200], %f152;
$L__BB137_118:
	setp.le.s64 	%p101, %rd31, %rd15;
	@%p101 bra 	$L__BB137_120;
	st.global.f32 	[%rd23+3328], %f153;
$L__BB137_120:
	setp.le.s64 	%p102, %rd31, %rd16;
	@%p102 bra 	$L__BB137_122;
	st.global.f32 	[%rd23+3456], %f154;
$L__BB137_122:
	setp.le.s64 	%p103, %rd31, %rd17;
	@%p103 bra 	$L__BB137_124;
	st.global.f32 	[%rd23+3584], %f155;
$L__BB137_124:
	setp.le.s64 	%p104, %rd31, %rd18;
	@%p104 bra 	$L__BB137_126;
	st.global.f32 	[%rd23+3712], %f156;
$L__BB137_126:
	setp.le.s64 	%p105, %rd31, %rd19;
	@%p105 bra 	$L__BB137_128;
	st.global.f32 	[%rd23+3840], %f157;
$L__BB137_128:
	ld.param.u64 	%rd79, [_Z15SoftmaxWarpImplI24ElementwiseScaleMaskLoadIffbE11DirectStoreIffEfLi1ELi31ELi32ELi1ELb1EL9Algorithm0EEvT_T0_ll_param_2];
	mov.u32 	%r157, %nctaid.x;
	mov.u32 	%r158, %ntid.y;
	mul.lo.s32 	%r159, %r157, %r158;
	cvt.s64.s32 	%rd77, %r159;
	add.s64 	%rd80, %rd80, %rd77;
	setp.lt.s64 	%p106, %rd80, %rd79;
	@%p106 bra 	$L__BB137_4;
$L__BB137_129:
	ret;

}
	// .globl	_Z15SoftmaxWarpImplI24ElementwiseScaleMaskLoadIffbE11DirectStoreIffEfLi1ELi32ELi32ELi1ELb0EL9Algorithm0EEvT_T0_ll
.visible .entry _Z15SoftmaxWarpImplI24ElementwiseScaleMaskLoadIffbE11DirectStoreIffEfLi1ELi32ELi32ELi1ELb0EL9Algorithm0EEvT_T0_ll(
	.param .align 8 .b8 _Z15SoftmaxWarpImplI24ElementwiseScaleMaskLoadIffbE11DirectStoreIffEfLi1ELi32ELi32ELi1ELb0EL9Algorithm0EEvT_T0_ll_param_0[32],
	.param .align 8 .b8 _Z15SoftmaxWarpImplI24ElementwiseScaleMaskLoadIffbE11DirectStoreIffEfLi1ELi32ELi32ELi1ELb0EL9Algorithm0EEvT_T0_ll_param_1[16],
	.param .u64 _Z15SoftmaxWarpImplI24ElementwiseScaleMaskLoadIffbE11DirectStoreIffEfLi1ELi32ELi32ELi1ELb0EL9Algorithm0EEvT_T0_ll_param_2,
	.param .u64 _Z15SoftmaxWarpImplI24ElementwiseScaleMaskLoadIffbE11DirectStoreIffEfLi1ELi32ELi32ELi1ELb0EL9Algorithm0EEvT_T0_ll_param_3
)
{
	.reg .pred 	%p<46>;
	.reg .b16 	%rs<33>;
	.reg .b32 	%r<92>;
	.reg .b32 	%f<569>;
	.reg .b64 	%rd<30>;

	ld.param.u64 	%rd10, [_Z15SoftmaxWarpImplI24ElementwiseScaleMaskLoadIffbE11DirectStoreIffEfLi1ELi32ELi32ELi1ELb0EL9Algorithm0EEvT_T0_ll_param_1+8];
	ld.param.u64 	%rd9, [_Z15SoftmaxWarpImplI24ElementwiseScaleMaskLoadIffbE11DirectStoreIffEfLi1ELi32ELi32ELi1ELb0EL9Algorithm0EEvT_T0_ll_param_1];
	ld.param.v2.f32 	{%f1, %f2}, [_Z15SoftmaxWarpImplI24ElementwiseScaleMaskLoadIffbE11DirectStoreIffEfLi1ELi32ELi32ELi1ELb0EL9Algorithm0EEvT_T0_ll_param_0+24];
	ld.param.u64 	%rd8, [_Z15SoftmaxWarpImplI24ElementwiseScaleMaskLoadIffbE11DirectStoreIffEfLi1ELi32ELi32ELi1ELb0EL9Algorithm0EEvT_T0_ll_param_0+16];
	ld.param.u64 	%rd7, [_Z15SoftmaxWarpImplI24ElementwiseScaleMaskLoadIffbE11DirectStoreIffEfLi1ELi32ELi32ELi1ELb0EL9Algorithm0EEvT_T0_ll_param_0+8];
	ld.param.u64 	%rd6, [_Z15SoftmaxWarpImplI24ElementwiseScaleMaskLoadIffbE11DirectStoreIffEfLi1ELi32ELi32ELi1ELb0EL9Algorithm0EEvT_T0_ll_param_0];
	ld.param.u64 	%rd11, [_Z15SoftmaxWarpImplI24ElementwiseScaleMaskLoadIffbE11DirectStoreIffEfLi1ELi32ELi32ELi1ELb0EL9Algorithm0EEvT_T0_ll_param_2];
	ld.param.u64 	%rd12, [_Z15SoftmaxWarpImplI24ElementwiseScaleMaskLoadIffbE11DirectStoreIffEfLi1ELi32ELi32ELi1ELb0EL9Algorithm0EEvT_T0_ll_param_3];
	setp.lt.s64 	%p1, %rd12, 1025;
	@%p1 bra 	$L__BB138_2;
	mov.u64 	%rd13, $str;
	cvta.global.u64 	%rd14, %rd13;
	mov.u64 	%rd15, $str$1;
	cvta.global.u64 	%rd16, %rd15;
	mov.u64 	%rd17, __unnamed_139;
	cvta.global.u64 	%rd18, %rd17;
	{ // callseq 138, 0
	.param .b64 param0;
	st.param.b64 	[param0], %rd14;
	.param .b64 param1;
	st.param.b64 	[param1], %rd16;
	.param .b32 param2;
	st.param.b32 	[param2], 219;
	.param .b64 param3;
	st.param.b64 	[param3], %rd18;
	.param .b64 param4;
	st.param.b64 	[param4], 1;
	call.uni 
	__assertfail, 
	(
	param0, 
	param1, 
	param2, 
	param3, 
	param4
	);
	} // callseq 138
$L__BB138_2:
	mov.u32 	%r2, %ctaid.x;
	mov.u32 	%r3, %ntid.y;
	mov.u32 	%r4, %tid.y;
	mad.lo.s32 	%r5, %r2, %r3, %r4;
	mov.u32 	%r6, %nctaid.x;
	mul.lo.s32 	%r1, %r6, %r3;
	cvt.s64.s32 	%rd29, %r5;
	setp.le.s64 	%p2, %rd11, %rd29;
	@%p2 bra 	$L__BB138_5;
	mov.u32 	%r7, %tid.x;
	cvt.u64.u32 	%rd2, %r7;
	cvt.s64.s32 	%rd3, %r1;
$L__BB138_4:
	mad.lo.s64 	%rd19, %rd29, %rd8, %rd2;
	cvta.to.global.u64 	%rd20, %rd6;
	shl.b64 	%rd21, %rd19, 2;
	add.s64 	%rd22, %rd20, %rd21;
	ld.global.f32 	%f3, [%rd22];
	cvta.to.global.u64 	%rd23, %rd7;
	add.s64 	%rd24, %rd23, %rd19;
	ld.global.u8 	%rs1, [%rd24];
	setp.eq.s16 	%p3, %rs1, 0;
	mul.f32 	%f4, %f2, %f3;
	selp.f32 	%f5, %f1, %f4, %p3;
	max.f32 	%f6, %f5, 0fFF800000;
	ld.global.f32 	%f7, [%rd22+128];
	ld.global.u8 	%rs2, [%rd24+32];
	setp.eq.s16 	%p4, %rs2, 0;
	mul.f32 	%f8, %f2, %f7;
	selp.f32 	%f9, %f1, %f8, %p4;
	max.f32 	%f10, %f6, %f9;
	ld.global.f32 	%f11, [%rd22+256];
	ld.global.u8 	%rs3, [%rd24+64];
	setp.eq.s16 	%p5, %rs3, 0;
	mul.f32 	%f12, %f2, %f11;
	selp.f32 	%f13, %f1, %f12, %p5;
	max.f32 	%f14, %f10, %f13;
	ld.global.f32 	%f15, [%rd22+384];
	ld.global.u8 	%rs4, [%rd24+96];
	setp.eq.s16 	%p6, %rs4, 0;
	mul.f32 	%f16, %f2, %f15;
	selp.f32 	%f17, %f1, %f16, %p6;
	max.f32 	%f18, %f14, %f17;
	ld.global.f32 	%f19, [%rd22+512];
	ld.global.u8 	%rs5, [%rd24+128];
	setp.eq.s16 	%p7, %rs5, 0;
	mul.f32 	%f20, %f2, %f19;
	selp.f32 	%f21, %f1, %f20, %p7;
	max.f32 	%f22, %f18, %f21;
	ld.global.f32 	%f23, [%rd22+640];
	ld.global.u8 	%rs6, [%rd24+160];
	setp.eq.s16 	%p8, %rs6, 0;
	mul.f32 	%f24, %f2, %f23;
	selp.f32 	%f25, %f1, %f24, %p8;
	max.f32 	%f26, %f22, %f25;
	ld.global.f32 	%f27, [%rd22+768];
	ld.global.u8 	%rs7, [%rd24+192];
	setp.eq.s16 	%p9, %rs7, 0;
	mul.f32 	%f28, %f2, %f27;
	selp.f32 	%f29, %f1, %f28, %p9;
	max.f32 	%f30, %f26, %f29;
	ld.global.f32 	%f31, [%rd22+896];
	ld.global.u8 	%rs8, [%rd24+224];
	setp.eq.s16 	%p10, %rs8, 0;
	mul.f32 	%f32, %f2, %f31;
	selp.f32 	%f33, %f1, %f32, %p10;
	max.f32 	%f34, %f30, %f33;
	ld.global.f32 	%f35, [%rd22+1024];
	ld.global.u8 	%rs9, [%rd24+256];
	setp.eq.s16 	%p11, %rs9, 0;
	mul.f32 	%f36, %f2, %f35;
	selp.f32 	%f37, %f1, %f36, %p11;
	max.f32 	%f38, %f34, %f37;
	ld.global.f32 	%f39, [%rd22+1152];
	ld.global.u8 	%rs10, [%rd24+288];
	setp.eq.s16 	%p12, %rs10, 0;
	mul.f32 	%f40, %f2, %f39;
	selp.f32 	%f41, %f1, %f40, %p12;
	max.f32 	%f42, %f38, %f41;
	ld.global.f32 	%f43, [%rd22+1280];
	ld.global.u8 	%rs11, [%rd24+320];
	setp.eq.s16 	%p13, %rs11, 0;
	mul.f32 	%f44, %f2, %f43;
	selp.f32 	%f45, %f1, %f44, %p13;
	max.f32 	%f46, %f42, %f45;
	ld.global.f32 	%f47, [%rd22+1408];
	ld.global.u8 	%rs12, [%rd24+352];
	setp.eq.s16 	%p14, %rs12, 0;
	mul.f32 	%f48, %f2, %f47;
	selp.f32 	%f49, %f1, %f48, %p14;
	max.f32 	%f50, %f46, %f49;
	ld.global.f32 	%f51, [%rd22+1536];
	ld.global.u8 	%rs13, [%rd24+384];
	setp.eq.s16 	%p15, %rs13, 0;
	mul.f32 	%f52, %f2, %f51;
	selp.f32 	%f53, %f1, %f52, %p15;
	max.f32 	%f54, %f50, %f53;
	ld.global.f32 	%f55, [%rd22+1664];
	ld.global.u8 	%rs14, [%rd24+416];
	setp.eq.s16 	%p16, %rs14, 0;
	mul.f32 	%f56, %f2, %f55;
	selp.f32 	%f57, %f1, %f56, %p16;
	max.f32 	%f58, %f54, %f57;
	ld.global.f32 	%f59, [%rd22+1792];
	ld.global.u8 	%rs15, [%rd24+448];
	setp.eq.s16 	%p17, %rs15, 0;
	mul.f32 	%f60, %f2, %f59;
	selp.f32 	%f61, %f1, %f60, %p17;
	max.f32 	%f62, %f58, %f61;
	ld.global.f32 	%f63, [%rd22+1920];
	ld.global.u8 	%rs16, [%rd24+480];
	setp.eq.s16 	%p18, %rs16, 0;
	mul.f32 	%f64, %f2, %f63;
	selp.f32 	%f65, %f1, %f64, %p18;
	max.f32 	%f66, %f62, %f65;
	ld.global.f32 	%f67, [%rd22+2048];
	ld.global.u8 	%rs17, [%rd24+512];
	setp.eq.s16 	%p19, %rs17, 0;
	mul.f32 	%f68, %f2, %f67;
	selp.f32 	%f69, %f1, %f68, %p19;
	max.f32 	%f70, %f66, %f69;
	ld.global.f32 	%f71, [%rd22+2176];
	ld.global.u8 	%rs18, [%rd24+544];
	setp.eq.s16 	%p20, %rs18, 0;
	mul.f32 	%f72, %f2, %f71;
	selp.f32 	%f73, %f1, %f72, %p20;
	max.f32 	%f74, %f70, %f73;
	ld.global.f32 	%f75, [%rd22+2304];
	ld.global.u8 	%rs19, [%rd24+576];
	setp.eq.s16 	%p21, %rs19, 0;
	mul.f32 	%f76, %f2, %f75;
	selp.f32 	%f77, %f1, %f76, %p21;
	max.f32 	%f78, %f74, %f77;
	ld.global.f32 	%f79, [%rd22+2432];
	ld.global.u8 	%rs20, [%rd24+608];
	setp.eq.s16 	%p22, %rs20, 0;
	mul.f32 	%f80, %f2, %f79;
	selp.f32 	%f81, %f1, %f80, %p22;
	max.f32 	%f82, %f78, %f81;
	ld.global.f32 	%f83, [%rd22+2560];
	ld.global.u8 	%rs21, [%rd24+640];
	setp.eq.s16 	%p23, %rs21, 0;
	mul.f32 	%f84, %f2, %f83;
	selp.f32 	%f85, %f1, %f84, %p23;
	max.f32 	%f86, %f82, %f85;
	ld.global.f32 	%f87, [%rd22+2688];
	ld.global.u8 	%rs22, [%rd24+672];
	setp.eq.s16 	%p24, %rs22, 0;
	mul.f32 	%f88, %f2, %f87;
	selp.f32 	%f89, %f1, %f88, %p24;
	max.f32 	%f90, %f86, %f89;
	ld.global.f32 	%f91, [%rd22+2816];
	ld.global.u8 	%rs23, [%rd24+704];
	setp.eq.s16 	%p25, %rs23, 0;
	mul.f32 	%f92, %f2, %f91;
	selp.f32 	%f93, %f1, %f92, %p25;
	max.f32 	%f94, %f90, %f93;
	ld.global.f32 	%f95, [%rd22+2944];
	ld.global.u8 	%rs24, [%rd24+736];
	setp.eq.s16 	%p26, %rs24, 0;
	mul.f32 	%f96, %f2, %f95;
	selp.f32 	%f97, %f1, %f96, %p26;
	max.f32 	%f98, %f94, %f97;
	ld.global.f32 	%f99, [%rd22+3072];
	ld.global.u8 	%rs25, [%rd24+768];
	setp.eq.s16 	%p27, %rs25, 0;
	mul.f32 	%f100, %f2, %f99;
	selp.f32 	%f101, %f1, %f100, %p27;
	max.f32 	%f102, %f98, %f101;
	ld.global.f32 	%f103, [%rd22+3200];
	ld.global.u8 	%rs26, [%rd24+800];
	setp.eq.s16 	%p28, %rs26, 0;
	mul.f32 	%f104, %f2, %f103;
	selp.f32 	%f105, %f1, %f104, %p28;
	max.f32 	%f106, %f102, %f105;
	ld.global.f32 	%f107, [%rd22+3328];
	ld.global.u8 	%rs27, [%rd24+832];
	setp.eq.s16 	%p29, %rs27, 0;
	mul.f32 	%f108, %f2, %f107;
	selp.f32 	%f109, %f1, %f108, %p29;
	max.f32 	%f110, %f106, %f109;
	ld.global.f32 	%f111, [%rd22+3456];
	ld.global.u8 	%rs28, [%rd24+864];
	setp.eq.s16 	%p30, %rs28, 0;
	mul.f32 	%f112, %f2, %f111;
	selp.f32 	%f113, %f1, %f112, %p30;
	max.f32 	%f114, %f110, %f113;
	ld.global.f32 	%f115, [%rd22+3584];
	ld.global.u8 	%rs29, [%rd24+896];
	setp.eq.s16 	%p31, %rs29, 0;
	mul.f32 	%f116, %f2, %f115;
	selp.f32 	%f117, %f1, %f116, %p31;
	max.f32 	%f118, %f114, %f117;
	ld.global.f32 	%f119, [%rd22+3712];
	ld.global.u8 	%rs30, [%rd24+928];
	setp.eq.s16 	%p32, %rs30, 0;
	mul.f32 	%f120, %f2, %f119;
	selp.f32 	%f121, %f1, %f120, %p32;
	max.f32 	%f122, %f118, %f121;
	ld.global.f32 	%f123, [%rd22+3840];
	ld.global.u8 	%rs31, [%rd24+960];
	setp.eq.s16 	%p33, %rs31, 0;
	mul.f32 	%f124, %f2, %f123;
	selp.f32 	%f125, %f1, %f124, %p33;
	max.f32 	%f126, %f122, %f125;
	ld.global.f32 	%f127, [%rd22+3968];
	ld.global.u8 	%rs32, [%rd24+992];
	setp.eq.s16 	%p34, %rs32, 0;
	mul.f32 	%f128, %f2, %f127;
	selp.f32 	%f129, %f1, %f128, %p34;
	max.f32 	%f130, %f126, %f129;
	mov.b32 	%r8, %f130;
	shfl.sync.bfly.b32	%r9|%p35, %r8, 16, 31, -1;
	mov.b32 	%f131, %r9;
	max.f32 	%f132, %f130, %f131;
	mov.b32 	%r10, %f132;
	shfl.sync.bfly.b32	%r11|%p36, %r10, 8, 31, -1;
	mov.b32 	%f133, %r11;
	max.f32 	%f134, %f132, %f133;
	mov.b32 	%r12, %f134;
	shfl.sync.bfly.b32	%r13|%p37, %r12, 4, 31, -1;
	mov.b32 	%f135, %r13;
	max.f32 	%f136, %f134, %f135;
	mov.b32 	%r14, %f136;
	shfl.sync.bfly.b32	%r15|%p38, %r14, 2, 31, -1;
	mov.b32 	%f137, %r15;
	max.f32 	%f138, %f136, %f137;
	mov.b32 	%r16, %f138;
	shfl.sync.bfly.b32	%r17|%p39, %r16, 1, 31, -1;
	mov.b32 	%f139, %r17;
	max.f32 	%f140, %f138, %f139;
	sub.f32 	%f141, %f5, %f140;
	fma.rn.f32 	%f142, %f141, 0f3BBB989D, 0f3F000000;
	cvt.sat.f32.f32 	%f143, %f142;
	mov.f32 	%f144, 0f4B400001;
	mov.f32 	%f145, 0f437C0000;
	fma.rm.f32 	%f146, %f143, %f145, %f144;
	add.f32 	%f147, %f146, 0fCB40007F;
	neg.f32 	%f148, %f147;
	fma.rn.f32 	%f149, %f141, 0f3FB8AA3B, %f148;
	fma.rn.f32 	%f150, %f141, 0f32A57060, %f149;
	mov.b32 	%r18, %f146;
	shl.b32 	%r19, %r18, 23;
	mov.b32 	%f151, %r19;
	ex2.approx.ftz.f32 	%f152, %f150;
	mul.f32 	%f153, %f152, %f151;
	add.f32 	%f154, %f153, 0f00000000;
	sub.f32 	%f155, %f9, %f140;
	fma.rn.f32 	%f156, %f155, 0f3BBB989D, 0f3F000000;
	cvt.sat.f32.f32 	%f157, %f156;
	fma.rm.f32 	%f158, %f157, %f145, %f144;
	add.f32 	%f159, %f158, 0fCB40007F;
	neg.f32 	%f160, %f159;
	fma.rn.f32 	%f161, %f155, 0f3FB8AA3B, %f160;
	fma.rn.f32 	%f162, %f155, 0f32A57060, %f161;
	mov.b32 	%r20, %f158;
	shl.b32 	%r21, %r20, 23;
	mov.b32 	%f163, %r21;
	ex2.approx.ftz.f32 	%f164, %f162;
	mul.f32 	%f165, %f164, %f163;
	add.f32 	%f166, %f154, %f165;
	sub.f32 	%f167, %f13, %f140;
	fma.rn.f32 	%f168, %f167, 0f3BBB989D, 0f3F000000;
	cvt.sat.f32.f32 	%f169, %f168;
	fma.rm.f32 	%f170, %f169, %f145, %f144;
	add.f32 	%f171, %f170, 0fCB40007F;
	neg.f32 	%f172, %f171;
	fma.rn.f32 	%f173, %f167, 0f3FB8AA3B, %f172;
	fma.rn.f32 	%f174, %f167, 0f32A57060, %f173;
	mov.b32 	%r22, %f170;
	shl.b32 	%r23, %r22, 23;
	mov.b32 	%f175, %r23;
	ex2.approx.ftz.f32 	%f176, %f174;
	mul.f32 	%f177, %f176, %f175;
	add.f32 	%f178, %f166, %f177;
	sub.f32 	%f179, %f17, %f140;
	fma.rn.f32 	%f180, %f179, 0f3BBB989D, 0f3F000000;
	cvt.sat.f32.f32 	%f181, %f180;
	fma.rm.f32 	%f182, %f181, %f145, %f144;
	add.f32 	%f183, %f182, 0fCB40007F;
	neg.f32 	%f184, %f183;
	fma.rn.f32 	%f185, %f179, 0f3FB8AA3B, %f184;
	fma.rn.f32 	%f186, %f179, 0f32A57060, %f185;
	mov.b32 	%r24, %f182;
	shl.b32 	%r25, %r24, 23;
	mov.b32 	%f187, %r25;
	ex2.approx.ftz.f32 	%f188, %f186;
	mul.f32 	%f189, %f188, %f187;
	add.f32 	%f190, %f178, %f189;
	sub.f32 	%f191, %f21, %f140;
	fma.rn.f32 	%f192, %f191, 0f3BBB989D, 0f3F000000;
	cvt.sat.f32.f32 	%f193, %f192;
	fma.rm.f32 	%f194, %f193, %f145, %f144;
	add.f32 	%f195, %f194, 0fCB40007F;
	neg.f32 	%f196, %f195;
	fma.rn.f32 	%f197, %f191, 0f3FB8AA3B, %f196;
	fma.rn.f32 	%f198, %f191, 0f32A57060, %f197;
	mov.b32 	%r26, %f194;
	shl.b32 	%r27, %r26, 23;
	mov.b32 	%f199, %r27;
	ex2.approx.ftz.f32 	%f200, %f198;
	mul.f32 	%f201, %f200, %f199;
	add.f32 	%f202, %f190, %f201;
	sub.f32 	%f203, %f25, %f140;
	fma.rn.f32 	%f204, %f203, 0f3BBB989D, 0f3F000000;
	cvt.sat.f32.f32 	%f205, %f204;
	fma.rm.f32 	%f206, %f205, %f145, %f144;
	add.f32 	%f207, %f206, 0fCB40007F;
	neg.f32 	%f208, %f207;
	fma.rn.f32 	%f209, %f203, 0f3FB8AA3B, %f208;
	fma.rn.f32 	%f210, %f203, 0f32A57060, %f209;
	mov.b32 	%r28, %f206;
	shl.b32 	%r29, %r28, 23;
	mov.b32 	%f211, %r29;
	ex2.approx.ftz.f32 	%f212, %f210;
	mul.f32 	%f213, %f212, %f211;
	add.f32 	%f214, %f202, %f213;
	sub.f32 	%f215, %f29, %f140;
	fma.rn.f32 	%f216, %f215, 0f3BBB989D, 0f3F000000;
	cvt.sat.f32.f32 	%f217, %f216;
	fma.rm.f32 	%f218, %f217, %f145, %f144;
	add.f32 	%f219, %f218, 0fCB40007F;
	neg.f32 	%f220, %f219;
	fma.rn.f32 	%f221, %f215, 0f3FB8AA3B, %f220;
	fma.rn.f32 	%f222, %f215, 0f32A57060, %f221;
	mov.b32 	%r30, %f218;
	shl.b32 	%r31, %r30, 23;
	mov.b32 	%f223, %r31;
	ex2.approx.ftz.f32 	%f224, %f222;
	mul.f32 	%f225, %f224, %f223;
	add.f32 	%f226, %f214, %f225;
	sub.f32 	%f227, %f33, %f140;
	fma.rn.f32 	%f228, %f227, 0f3BBB989D, 0f3F000000;
	cvt.sat.f32.f32 	%f229, %f228;
	fma.rm.f32 	%f230, %f229, %f145, %f144;
	add.f32 	%f231, %f230, 0fCB40007F;
	neg.f32 	%f232, %f231;
	fma.rn.f32 	%f233, %f227, 0f3FB8AA3B, %f232;
	fma.rn.f32 	%f234, %f227, 0f32A57060, %f233;
	mov.b32 	%r32, %f230;
	shl.b32 	%r33, %r32, 23;
	mov.b32 	%f235, %r33;
	ex2.approx.ftz.f32 	%f236, %f234;
	mul.f32 	%f237, %f236, %f235;
	add.f32 	%f238, %f226, %f237;
	sub.f32 	%f239, %f37, %f140;
	fma.rn.f32 	%f240, %f239, 0f3BBB989D, 0f3F000000;
	cvt.sat.f32.f32 	%f241, %f240;
	fma.rm.f32 	%f242, %f241, %f145, %f144;
	add.f32 	%f243, %f242, 0fCB40007F;
	neg.f32 	%f244, %f243;
	fma.rn.f32 	%f245, %f239, 0f3FB8AA3B, %f244;
	fma.rn.f32 	%f246, %f239, 0f32A57060, %f245;
	mov.b32 	%r34, %f242;
	shl.b32 	%r35, %r34, 23;
	mov.b32 	%f247, %r35;
	ex2.approx.ftz.f32 	%f248, %f246;
	mul.f32 	%f249, %f248, %f247;
	add.f32 	%f250, %f238, %f249;
	sub.f32 	%f251, %f41, %f140;
	fma.rn.f32 	%f252, %f251, 0f3BBB989D, 0f3F000000;
	cvt.sat.f32.f32 	%f253, %f252;
	fma.rm.f32 	%f254, %f253, %f145, %f144;
	add.f32 	%f255, %f254, 0fCB40007F;
	neg.f32 	%f256, %f255;
	fma.rn.f32 	%f257, %f251, 0f3FB8AA3B, %f256;
	fma.rn.f32 	%f258, %f251, 0f32A57060, %f257;
	mov.b32 	%r36, %f254;
	shl.b32 	%r37, %r36, 23;
	mov.b32 	%f259, %r37;
	ex2.approx.ftz.f32 	%f260, %f258;
	mul.f32 	%f261, %f260, %f259;
	add.f32 	%f262, %f250, %f261;
	sub.f32 	%f263, %f45, %f140;
	fma.rn.f32 	%f264, %f263, 0f3BBB989D, 0f3F000000;
	cvt.sat.f32.f32 	%f265, %f264;
	fma.rm.f32 	%f266, %f265, %f145, %f144;
	add.f32 	%f267, %f266, 0fCB40007F;
	neg.f32 	%f268, %f267;
	fma.rn.f32 	%f269, %f263, 0f3FB8AA3B, %f268;
	fma.rn.f32 	%f270, %f263, 0f32A57060, %f269;
	mov.b32 	%r38, %f266;
	shl.b32 	%r39, %r38, 23;
	mov.b32 	%f271, %r39;
	ex2.approx.ftz.f32 	%f272, %f270;
	mul.f32 	%f273, %f272, %f271;
	add.f32 	%f274, %f262, %f273;
	sub.f32 	%f275, %f49, %f140;
	fma.rn.f32 	%f276, %f275, 0f3BBB989D, 0f3F000000;
	cvt.sat.f32.f32 	%f277, %f276;
	fma.rm.f32 	%f278, %f277, %f145, %f144;
	add.f32 	%f279, %f278, 0fCB40007F;
	neg.f32 	%f280, %f279;
	fma.rn.f32 	%f281, %f275, 0f3FB8AA3B, %f280;
	fma.rn.f32 	%f282, %f275, 0f32A57060, %f281;
	mov.b32 	%r40, %f278;
	shl.b32 	%r41, %r40, 23;
	mov.b32 	%f283, %r41;
	ex2.approx.ftz.f32 	%f284, %f282;
	mul.f32 	%f285, %f284, %f283;
	add.f32 	%f286, %f274, %f285;
	sub.f32 	%f287, %f53, %f140;
	fma.rn.f32 	%f288, %f287, 0f3BBB989D, 0f3F000000;
	cvt.sat.f32.f32 	%f289, %f288;
	fma.rm.f32 	%f290, %f289, %f145, %f144;
	add.f32 	%f291, %f290, 0fCB40007F;
	neg.f32 	%f292, %f291;
	fma.rn.f32 	%f293, %f287, 0f3FB8AA3B, %f292;
	fma.rn.f32 	%f294, %f287, 0f32A57060, %f293;
	mov.b32 	%r42, %f290;
	shl.b32 	%r43, %r42, 23;
	mov.b32 	%f295, %r43;
	ex2.approx.ftz.f32 	%f296, %f294;
	mul.f32 	%f297, %f296, %f295;
	add.f32 	%f298, %f286, %f297;
	sub.f32 	%f299, %f57, %f140;
	fma.rn.f32 	%f300, %f299, 0f3BBB989D, 0f3F000000;
	cvt.sat.f32.f32 	%f301, %f300;
	fma.rm.f32 	%f302, %f301, %f145, %f144;
	add.f32 	%f303, %f302, 0fCB40007F;
	neg.f32 	%f304, %f303;
	fma.rn.f32 	%f305, %f299, 0f3FB8AA3B, %f304;
	fma.rn.f32 	%f306, %f299, 0f32A57060, %f305;
	mov.b32 	%r44, %f302;
	shl.b32 	%r45, %r44, 23;
	mov.b32 	%f307, %r45;
	ex2.approx.ftz.f32 	%f308, %f306;
	mul.f32 	%f309, %f308, %f307;
	add.f32 	%f310, %f298, %f309;
	sub.f32 	%f311, %f61, %f140;
	fma.rn.f32 	%f312, %f311, 0f3BBB989D, 0f3F000000;
	cvt.sat.f32.f32 	%f313, %f312;
	fma.rm.f32 	%f314, %f313, %f145, %f144;
	add.f32 	%f315, %f314, 0fCB40007F;
	neg.f32 	%f316, %f315;
	fma.rn.f32 	%f317, %f311, 0f3FB8AA3B, %f316;
	fma.rn.f32 	%f318, %f311, 0f32A57060, %f317;
	mov.b32 	%r46, %f314;
	shl.b32 	%r47, %r46, 23;
	mov.b32 	%f319, %r47;
	ex2.approx.ftz.f32 	%f320, %f318;
	mul.f32 	%f321, %f320, %f319;
	add.f32 	%f322, %f310, %f321;
	sub.f32 	%f323, %f65, %f140;
	fma.rn.f32 	%f324, %f323, 0f3BBB989D, 0f3F000000;
	cvt.sat.f32.f32 	%f325, %f324;
	fma.rm.f32 	%f326, %f325, %f145, %f144;
	add.f32 	%f327, %f326, 0fCB40007F;
	neg.f32 	%f328, %f327;
	fma.rn.f32 	%f329, %f323, 0f3FB8AA3B, %f328;
	fma.rn.f32 	%f330, %f323, 0f32A57060, %f329;
	mov.b32 	%r48, %f326;
	shl.b32 	%r49, %r48, 23;
	mov.b32 	%f331, %r49;
	ex2.approx.ftz.f32 	%f332, %f330;
	mul.f32 	%f333, %f332, %f331;
	add.f32 	%f334, %f322, %f333;
	sub.f32 	%f335, %f69, %f140;
	fma.rn.f32 	%f336, %f335, 0f3BBB989D, 0f3F000000;
	cvt.sat.f32.f32 	%f337, %f336;
	fma.rm.f32 	%f338, %f337, %f145, %f144;
	add.f32 	%f339, %f338, 0fCB40007F;
	neg.f32 	%f340, %f339;
	fma.rn.f32 	%f341, %f335, 0f3FB8AA3B, %f340;
	fma.rn.f32 	%f342, %f335, 0f32A57060, %f341;
	mov.b32 	%r50, %f338;
	shl.b32 	%r51, %r50, 23;
	mov.b32 	%f343, %r51;
	ex2.approx.ftz.f32 	%f344, %f342;
	mul.f32 	%f345, %f344, %f343;
	add.f32 	%f346, %f334, %f345;
	sub.f32 	%f347, %f73, %f140;
	fma.rn.f32 	%f348, %f347, 0f3BBB989D, 0f3F000000;
	cvt.sat.f32.f32 	%f349, %f348;
	fma.rm.f32 	%f350, %f349, %f145, %f144;
	add.f32 	%f351, %f350, 0fCB40007F;
	neg.f32 	%f352, %f351;
	fma.rn.f32 	%f353, %f347, 0f3FB8AA3B, %f352;
	fma.rn.f32 	%f354, %f347, 0f32A57060, %f353;
	mov.b32 	%r52, %f350;
	shl.b32 	%r53, %r52, 23;
	mov.b32 	%f355, %r53;
	ex2.approx.ftz.f32 	%f356, %f354;
	mul.f32 	%f357, %f356, %f355;
	add.f32 	%f358, %f346, %f357;
	sub.f32 	%f359, %f77, %f140;
	fma.rn.f32 	%f360, %f359, 0f3BBB989D, 0f3F000000;
	cvt.sat.f32.f32 	%f361, %f360;
	fma.rm.f32 	%f362, %f361, %f145, %f144;
	add.f32 	%f363, %f362, 0fCB40007F;
	neg.f32 	%f364, %f363;
	fma.rn.f32 	%f365, %f359, 0f3FB8AA3B, %f364;
	fma.rn.f32 	%f366, %f359, 0f32A57060, %f365;
	mov.b32 	%r54, %f362;
	shl.b32 	%r55, %r54, 23;
	mov.b32 	%f367, %r55;
	ex2.approx.ftz.f32 	%f368, %f366;
	mul.f32 	%f369, %f368, %f367;
	add.f32 	%f370, %f358, %f369;
	sub.f32 	%f371, %f81, %f140;
	fma.rn.f32 	%f372, %f371, 0f3BBB989D, 0f3F000000;
	cvt.sat.f32.f32 	%f373, %f372;
	fma.rm.f32 	%f374, %f373, %f145, %f144;
	add.f32 	%f375, %f374, 0fCB40007F;
	neg.f32 	%f376, %f375;
	fma.rn.f32 	%f377, %f371, 0f3FB8AA3B, %f376;
	fma.rn.f32 	%f378, %f371, 0f32A57060, %f377;
	mov.b32 	%r56, %f374;
	shl.b32 	%r57, %r56, 23;
	mov.b32 	%f379, %r57;
	ex2.approx.ftz.f32 	%f380, %f378;
	mul.f32 	%f381, %f380, %f379;
	add.f32 	%f382, %f370, %f381;
	sub.f32 	%f383, %f85, %f140;
	fma.rn.f32 	%f384, %f383, 0f3BBB989D, 0f3F000000;
	cvt.sat.f32.f32 	%f385, %f384;
	fma.rm.f32 	%f386, %f385, %f145, %f144;
	add.f32 	%f387, %f386, 0fCB40007F;
	neg.f32 	%f388, %f387;
	fma.rn.f32 	%f389, %f383, 0f3FB8AA3B, %f388;
	fma.rn.f32 	%f390, %f383, 0f32A57060, %f389;
	mov.b32 	%r58, %f386;
	shl.b32 	%r59, %r58, 23;
	mov.b32 	%f391, %r59;
	ex2.approx.ftz.f32 	%f392, %f390;
	mul.f32 	%f393, %f392, %f391;
	add.f32 	%f394, %f382, %f393;
	sub.f32 	%f395, %f89, %f140;
	fma.rn.f32 	%f396, %f395, 0f3BBB989D, 0f3F000000;
	cvt.sat.f32.f32 	%f397, %f396;
	fma.rm.f32 	%f398, %f397, %f145, %f144;
	add.f32 	%f399, %f398, 0fCB40007F;
	neg.f32 	%f400, %f399;
	fma.rn.f32 	%f401, %f395, 0f3FB8AA3B, %f400;
	fma.rn.f32 	%f402, %f395, 0f32A57060, %f401;
	mov.b32 	%r60, %f398;
	shl.b32 	%r61, %r60, 23;
	mov.b32 	%f403, %r61;
	ex2.approx.ftz.f32 	%f404, %f402;
	mul.f32 	%f405, %f404, %f403;
	add.f32 	%f406, %f394, %f405;
	sub.f32 	%f407, %f93, %f140;
	fma.rn.f32 	%f408, %f407, 0f3BBB989D, 0f3F000000;
	cvt.sat.f32.f32 	%f409, %f408;
	fma.rm.f32 	%f410, %f409, %f145, %f144;
	add.f32 	%f411, %f410, 0fCB40007F;
	neg.f32 	%f412, %f411;
	fma.rn.f32 	%f413, %f407, 0f3FB8AA3B, %f412;
	fma.rn.f32 	%f414, %f407, 0f32A57060, %f413;
	mov.b32 	%r62, %f410;
	shl.b32 	%r63, %r62, 23;
	mov.b32 	%f415, %r63;
	ex2.approx.ftz.f32 	%f416, %f414;
	mul.f32 	%f417, %f416, %f415;
	add.f32 	%f418, %f406, %f417;
	sub.f32 	%f419, %f97, %f140;
	fma.rn.f32 	%f420, %f419, 0f3BBB989D, 0f3F000000;
	cvt.sat.f32.f32 	%f421, %f420;
	fma.rm.f32 	%f422, %f421, %f145, %f144;
	add.f32 	%f423, %f422, 0fCB40007F;
	neg.f32 	%f424, %f423;
	fma.rn.f32 	%f425, %f419, 0f3FB8AA3B, %f424;
	fma.rn.f32 	%f426, %f419, 0f32A57060, %f425;
	mov.b32 	%r64, %f422;
	shl.b32 	%r65, %r64, 23;
	mov.b32 	%f427, %r65;
	ex2.approx.ftz.f32 	%f428, %f426;
	mul.f32 	%f429, %f428, %f427;
	add.f32 	%f430, %f418, %f429;
	sub.f32 	%f431, %f101, %f140;
	fma.rn.f32 	%f432, %f431, 0f3BBB989D, 0f3F000000;
	cvt.sat.f32.f32 	%f433, %f432;
	fma.rm.f32 	%f434, %f433, %f145, %f144;
	add.f32 	%f435, %f434, 0fCB40007F;
	neg.f32 	%f436, %f435;
	fma.rn.f32 	%f437, %f431, 0f3FB8AA3B, %f436;
	fma.rn.f32 	%f438, %f431, 0f32A57060, %f437;
	mov.b32 	%r66, %f434;
	shl.b32 	%r67, %r66, 23;
	mov.b32 	%f439, %r67;
	ex2.approx.ftz.f32 	%f440, %f438;
	mul.f32 	%f441, %f440, %f439;
	add.f32 	%f442, %f430, %f441;
	sub.f32 	%f443, %f105, %f140;
	fma.rn.f32 	%f444, %f443, 0f3BBB989D, 0f3F000000;
	cvt.sat.f32.f32 	%f445, %f444;
	fma.rm.f32 	%f446, %f445, %f145, %f144;
	add.f32 	%f447, %f446, 0fCB40007F;
	neg.f32 	%f448, %f447;
	fma.rn.f32 	%f449, %f443, 0f3FB8AA3B, %f448;
	fma.rn.f32 	%f450, %f443, 0f32A57060, %f449;
	mov.b32 	%r68, %f446;
	shl.b32 	%r69, %r68, 23;
	mov.b32 	%f451, %r69;
	ex2.approx.ftz.f32 	%f452, %f450;
	mul.f32 	%f453, %f452, %f451;
	add.f32 	%f454, %f442, %f453;
	sub.f32 	%f455, %f109, %f140;
	fma.rn.f32 	%f456, %f455, 0f3BBB989D, 0f3F000000;
	cvt.sat.f32.f32 	%f457, %f456;
	fma.rm.f32 	%f458, %f457, %f145, %f144;
	add.f32 	%f459, %f458, 0fCB40007F;
	neg.f32 	%f460, %f459;
	fma.rn.f32 	%f461, %f455, 0f3FB8AA3B, %f460;
	fma.rn.f32 	%f462, %f455, 0f32A57060, %f461;
	mov.b32 	%r70, %f458;
	shl.b32 	%r71, %r70, 23;
	mov.b32 	%f463, %r71;
	ex2.approx.ftz.f32 	%f464, %f462;
	mul.f32 	%f465, %f464, %f463;
	add.f32 	%f466, %f454, %f465;
	sub.f32 	%f467, %f113, %f140;
	fma.rn.f32 	%f468, %f467, 0f3BBB989D, 0f3F000000;
	cvt.sat.f32.f32 	%f469, %f468;
	fma.rm.f32 	%f470, %f469, %f145, %f144;
	add.f32 	%f471, %f470, 0fCB40007F;
	neg.f32 	%f472, %f471;
	fma.rn.f32 	%f473, %f467, 0f3FB8AA3B, %f472;
	fma.rn.f32 	%f474, %f467, 0f32A57060, %f473;
	mov.b32 	%r72, %f470;
	shl.b32 	%r73, %r72, 23;
	mov.b32 	%f475, %r73;
	ex2.approx.ftz.f32 	%f476, %f474;
	mul.f32 	%f477, %f476, %f475;
	add.f32 	%f478, %f466, %f477;
	sub.f32 	%f479, %f117, %f140;
	fma.rn.f32 	%f480, %f479, 0f3BBB989D, 0f3F000000;
	cvt.sat.f32.f32 	%f481, %f480;
	fma.rm.f32 	%f482, %f481, %f145, %f144;
	add.f32 	%f483, %f482, 0fCB40007F;
	neg.f32 	%f484, %f483;
	fma.rn.f32 	%f485, %f479, 0f3FB8AA3B, %f484;
	fma.rn.f32 	%f486, %f479, 0f32A57060, %f485;
	mov.b32 	%r74, %f482;
	shl.b32 	%r75, %r74, 23;
	mov.b32 	%f487, %r75;
	ex2.approx.ftz.f32 	%f488, %f486;
	mul.f32 	%f489, %f488, %f487;
	add.f32 	%f490, %f478, %f489;
	sub.f32 	%f491, %f121, %f140;
	fma.rn.f32 	%f492, %f491, 0f3BBB989D, 0f3F000000;
	cvt.sat.f32.f32 	%f493, %f492;
	fma.rm.f32 	%f494, %f493, %f145, %f144;
	add.f32 	%f495, %f494, 0fCB40007F;
	neg.f32 	%f496, %f495;
	fma.rn.f32 	%f497, %f491, 0f3FB8AA3B, %f496;
	fma.rn.f32 	%f498, %f491, 0f32A57060, %f497;
	mov.b32 	%r76, %f494;
	shl.b32 	%r77, %r76, 23;
	mov.b32 	%f499, %r77;
	ex2.approx.ftz.f32 	%f500, %f498;
	mul.f32 	%f501, %f500, %f499;
	add.f32 	%f502, %f490, %f501;
	sub.f32 	%f503, %f125, %f140;
	fma.rn.f32 	%f504, %f503, 0f3BBB989D, 0f3F000000;
	cvt.sat.f32.f32 	%f505, %f504;
	fma.rm.f32 	%f506, %f505, %f145, %f144;
	add.f32 	%f507, %f506, 0fCB40007F;
	neg.f32 	%f508, %f507;
	fma.rn.f32 	%f509, %f503, 0f3FB8AA3B, %f508;
	fma.rn.f32 	%f510, %f503, 0f32A57060, %f509;
	mov.b32 	%r78, %f506;
	shl.b32 	%r79, %r78, 23;
	mov.b32 	%f511, %r79;
	ex2.approx.ftz.f32 	%f512, %f510;
	mul.f32 	%f513, %f512, %f511;
	add.f32 	%f514, %f502, %f513;
	sub.f32 	%f515, %f129, %f140;
	fma.rn.f32 	%f516, %f515, 0f3BBB989D, 0f3F000000;
	cvt.sat.f32.f32 	%f517, %f516;
	fma.rm.f32 	%f518, %f517, %f145, %f144;
	add.f32 	%f519, %f518, 0fCB40007F;
	neg.f32 	%f520, %f519;
	fma.rn.f32 	%f521, %f515, 0f3FB8AA3B, %f520;
	fma.rn.f32 	%f522, %f515, 0f32A57060, %f521;
	mov.b32 	%r80, %f518;
	shl.b32 	%r81, %r80, 23;
	mov.b32 	%f523, %r81;
	ex2.approx.ftz.f32 	%f524, %f522;
	mul.f32 	%f525, %f524, %f523;
	add.f32 	%f526, %f514, %f525;
	mov.b32 	%r82, %f526;
	shfl.sync.bfly.b32	%r83|%p40, %r82, 16, 31, -1;
	mov.b32 	%f527, %r83;
	add.f32 	%f528, %f526, %f527;
	mov.b32 	%r84, %f528;
	shfl.sync.bfly.b32	%r85|%p41, %r84, 8, 31, -1;
	mov.b32 	%f529, %r85;
	add.f32 	%f530, %f528, %f529;
	mov.b32 	%r86, %f530;
	shfl.sync.bfly.b32	%r87|%p42, %r86, 4, 31, -1;
	mov.b32 	%f531, %r87;
	add.f32 	%f532, %f530, %f531;
	mov.b32 	%r88, %f532;
	shfl.sync.bfly.b32	%r89|%p43, %r88, 2, 31, -1;
	mov.b32 	%f533, %r89;
	add.f32 	%f534, %f532, %f533;
	mov.b32 	%r90, %f534;
	shfl.sync.bfly.b32	%r91|%p44, %r90, 1, 31, -1;
	mov.b32 	%f535, %r91;
	add.f32 	%f536, %f534, %f535;
	div.rn.f32 	%f537, %f153, %f536;
	div.rn.f32 	%f538, %f165, %f536;
	div.rn.f32 	%f539, %f177, %f536;
	div.rn.f32 	%f540, %f189, %f536;
	div.rn.f32 	%f541, %f201, %f536;
	div.rn.f32 	%f542, %f213, %f536;
	div.rn.f32 	%f543, %f225, %f536;
	div.rn.f32 	%f544, %f237, %f536;
	div.rn.f32 	%f545, %f249, %f536;
	div.rn.f32 	%f546, %f261, %f536;
	div.rn.f32 	%f547, %f273, %f536;
	div.rn.f32 	%f548, %f285, %f536;
	div.rn.f32 	%f549, %f297, %f536;
	div.rn.f32 	%f550, %f309, %f536;
	div.rn.f32 	%f551, %f321, %f536;
	div.rn.f32 	%f552, %f333, %f536;
	div.rn.f32 	%f553, %f345, %f536;
	div.rn.f32 	%f554, %f357, %f536;
	div.rn.f32 	%f555, %f369, %f536;
	div.rn.f32 	%f556, %f381, %f536;
	div.rn.f32 	%f557, %f393, %f536;
	div.rn.f32 	%f558, %f405, %f536;
	div.rn.f32 	%f559, %f417, %f536;
	div.rn.f32 	%f560, %f429, %f536;
	div.rn.f32 	%f561, %f441, %f536;
	div.rn.f32 	%f562, %f453, %f536;
	div.rn.f32 	%f563, %f465, %f536;
	div.rn.f32 	%f564, %f477, %f536;
	div.rn.f32 	%f565, %f489, %f536;
	div.rn.f32 	%f566, %f501, %f536;
	div.rn.f32 	%f567, %f513, %f536;
	div.rn.f32 	%f568, %f525, %f536;
	mad.lo.s64 	%rd25, %rd29, %rd10, %rd2;
	cvta.to.global.u64 	%rd26, %rd9;
	shl.b64 	%rd27, %rd25, 2;
	add.s64 	%rd28, %rd26, %rd27;
	st.global.f32 	[%rd28], %f537;
	st.global.f32 	[%rd28+128], %f538;
	st.global.f32 	[%rd28+256], %f539;
	st.global.f32 	[%rd28+384], %f540;
	st.global.f32 	[%rd28+512], %f541;
	st.global.f32 	[%rd28+640], %f542;
	st.global.f32 	[%rd28+768], %f543;
	st.global.f32 	[%rd28+896], %f544;
	st.global.f32 	[%rd28+1024], %f545;
	st.global.f32 	[%rd28+1152], %f546;
	st.global.f32 	[%rd28+1280], %f547;
	st.global.f32 	[%rd28+1408], %f548;
	st.global.f32 	[%rd28+1536], %f549;
	st.global.f32 	[%rd28+1664], %f550;
	st.global.f32 	[%rd28+1792], %f551;
	st.global.f32 	[%rd28+1920], %f552;
	st.global.f32 	[%rd28+2048], %f553;
	st.global.f32 	[%rd28+2176], %f554;
	st.global.f32 	[%rd28+2304], %f555;
	st.global.f32 	[%rd28+2432], %f556;
	st.global.f32 	[%rd28+2560], %f557;
	st.global.f32 	[%rd28+2688], %f558;
	st.global.f32 	[%rd28+2816], %f559;
	st.global.f32 	[%rd28+2944], %f560;
	st.global.f32 	[%rd28+3072], %f561;
	st.global.f32 	[%rd28+3200], %f562;
	st.global.f32 	[%rd28+3328], %f563;
	st.global.f32 	[%rd28+3456], %f564;
	st.global.f32 	[%rd28+3584], %f565;
	st.global.f32 	[%rd28+3712], %f566;
	st.global.f32 	[%rd28+3840], %f567;
	st.global.f32 	[%rd28+3968], %f568;
	add.s64 	%rd29, %rd29, %rd3;
	setp.lt.s64 	%p45, %rd29, %rd11;
	@%p45 bra 	$L__BB138_4;
$L__BB138_5:
	ret;

}
	// .globl	_Z15SoftmaxWarpImplI24ElementwiseScaleMaskLoadIffbE11DirectStoreIffEfLi1ELi32ELi32ELi1ELb1EL9Algorithm0EEvT_T0_ll
.visible .entry _Z15SoftmaxWarpImplI24ElementwiseScaleMaskLoadIffbE11DirectStoreIffEfLi1ELi32ELi32ELi1ELb1EL9Algorithm0EEvT_T0_ll(
	.param .align 8 .b8 _Z15SoftmaxWarpImplI24ElementwiseScaleMaskLoadIffbE11DirectStoreIffEfLi1ELi32ELi32ELi1ELb1EL9Algorithm0EEvT_T0_ll_param_0[32],
	.param .align 8 .b8 _Z15SoftmaxWarpImplI24ElementwiseScaleMaskLoadIffbE11DirectStoreIffEfLi1ELi32ELi32ELi1ELb1EL9Algorithm0EEvT_T0_ll_param_1[16],
	.param .u64 _Z15SoftmaxWarpImplI24ElementwiseScaleMaskLoadIffbE11DirectStoreIffEfLi1ELi32ELi32ELi1ELb1EL9Algorithm0EEvT_T0_ll_param_2,
	.param .u64 _Z15SoftmaxWarpImplI24ElementwiseScaleMaskLoadIffbE11DirectStoreIffEfLi1ELi32ELi32ELi1ELb1EL9Algorithm0EEvT_T0_ll_param_3
)
{
	.reg .pred 	%p<110>;
	.reg .b16 	%rs<33>;
	.reg .b32 	%r<169>;
	.reg .b32 	%f<731>;
	.reg .b64 	%rd<84>;

	ld.param.u64 	%rd28, [_Z15SoftmaxWarpImplI24ElementwiseScaleMaskLoadIffbE11DirectStoreIffEfLi1ELi32ELi32ELi1ELb1EL9Algorithm0EEvT_T0_ll_param_1+8];
	ld.param.u64 	%rd27, [_Z15SoftmaxWarpImplI24ElementwiseScaleMaskLoadIffbE11DirectStoreIffEfLi1ELi32ELi32ELi1ELb1EL9Algorithm0EEvT_T0_ll_param_1];
	ld.param.v2.f32 	{%f163, %f164}, [_Z15SoftmaxWarpImplI24ElementwiseScaleMaskLoadIffbE11DirectStoreIffEfLi1ELi32ELi32ELi1ELb1EL9Algorithm0EEvT_T0_ll_param_0+24];
	ld.param.u64 	%rd26, [_Z15SoftmaxWarpImplI24ElementwiseScaleMaskLoadIffbE11DirectStoreIffEfLi1ELi32ELi32ELi1ELb1EL9Algorithm0EEvT_T0_ll_param_0+16];
	ld.param.u64 	%rd25, [_Z15SoftmaxWarpImplI24ElementwiseScaleMaskLoadIffbE11DirectStoreIffEfLi1ELi32ELi32ELi1ELb1EL9Algorithm0EEvT_T0_ll_param_0+8];
	ld.param.u64 	%rd24, [_Z15SoftmaxWarpImplI24ElementwiseScaleMaskLoadIffbE11DirectStoreIffEfLi1ELi32ELi32ELi1ELb1EL9Algorithm0EEvT_T0_ll_param_0];
	ld.param.u64 	%rd30, [_Z15SoftmaxWarpImplI24ElementwiseScaleMaskLoadIffbE11DirectStoreIffEfLi1ELi32ELi32ELi1ELb1EL9Algorithm0EEvT_T0_ll_param_3];
	setp.lt.s64 	%p1, %rd30, 1025;
	@%p1 bra 	$L__BB139_2;
	mov.u64 	%rd31, $str;
	cvta.global.u64 	%rd32, %rd31;
	mov.u64 	%rd33, $str$1;
	cvta.global.u64 	%rd34, %rd33;
	mov.u64 	%rd35, __unnamed_140;
	cvta.global.u64 	%rd36, %rd35;
	{ // callseq 139, 0
	.param .b64 param0;
	st.param.b64 	[param0], %rd32;
	.param .b64 param1;
	st.param.b64 	[param1], %rd34;
	.param .b32 param2;
	st.param.b32 	[param2], 219;
	.param .b64 param3;
	st.param.b64 	[param3], %rd36;
	.param .b64 param4;
	st.param.b64 	[param4], 1;
	call.uni 
	__assertfail, 
	(
	param0, 
	param1, 
	param2, 
	param3, 
	param4
	);
	} // callseq 139
$L__BB139_2:
	ld.param.u64 	%rd81, [_Z15SoftmaxWarpImplI24ElementwiseScaleMaskLoadIffbE11DirectStoreIffEfLi1ELi32ELi32ELi1ELb1EL9Algorithm0EEvT_T0_ll_param_2];
	mov.u32 	%r1, %ctaid.x;
	mov.u32 	%r2, %ntid.y;
	mov.u32 	%r3, %tid.y;
	mad.lo.s32 	%r4, %r1, %r2, %r3;
	cvt.s64.s32 	%rd83, %r4;
	setp.le.s64 	%p2, %rd81, %rd83;
	@%p2 bra 	$L__BB139_133;
	mov.u32 	%r5, %tid.x;
	cvt.u64.u32 	%rd2, %r5;
	add.s32 	%r6, %r5, 128;
	cvt.u64.u32 	%rd3, %r6;
	add.s32 	%r7, %r5, 160;
	cvt.u64.u32 	%rd4, %r7;
	add.s32 	%r8, %r5, 192;
	cvt.u64.u32 	%rd5, %r8;
	add.s32 	%r9, %r5, 224;
	cvt.u64.u32 	%rd6, %r9;
	add.s32 	%r10, %r5, 640;
	cvt.u64.u32 	%rd7, %r10;
	add.s32 	%r11, %r5, 672;
	cvt.u64.u32 	%rd8, %r11;
	add.s32 	%r12, %r5, 704;
	cvt.u64.u32 	%rd9, %r12;
	add.s32 	%r13, %r5, 736;
	cvt.u64.u32 	%rd10, %r13;
	add.s32 	%r14, %r5, 768;
	cvt.u64.u32 	%rd11, %r14;
	add.s32 	%r15, %r5, 800;
	cvt.u64.u32 	%rd12, %r15;
	add.s32 	%r16, %r5, 832;
	cvt.u64.u32 	%rd13, %r16;
	add.s32 	%r17, %r5, 864;
	cvt.u64.u32 	%rd14, %r17;
	add.s32 	%r18, %r5, 896;
	cvt.u64.u32 	%rd15, %r18;
	add.s32 	%r19, %r5, 928;
	cvt.u64.u32 	%rd16, %r19;
	add.s32 	%r20, %r5, 960;
	cvt.u64.u32 	%rd17, %r20;
	add.s32 	%r21, %r5, 992;
	cvt.u64.u32 	%rd18, %r21;
	add.s32 	%r23, %r5, 32;
	add.s32 	%r25, %r5, 64;
	add.s32 	%r27, %r5, 96;
	add.s32 	%r29, %r5, 256;
	add.s32 	%r31, %r5, 288;
$L__BB139_4:
	setp.le.s64 	%p3, %rd30, %rd2;
	mov.f32 	%f667, 0fFF800000;
	mov.f32 	%f670, %f667;
	@%p3 bra 	$L__BB139_6;
	mad.lo.s64 	%rd37, %rd83, %rd26, %rd2;
	cvta.to.global.u64 	%rd38, %rd24;
	shl.b64 	%rd39, %rd37, 2;
	add.s64 	%rd40, %rd38, %rd39;
	ld.global.f32 	%f166, [%rd40];
	cvta.to.global.u64 	%rd41, %rd25;
	add.s64 	%rd42, %rd41, %rd37;
	ld.global.u8 	%rs1, [%rd42];
	setp.eq.s16 	%p4, %rs1, 0;
	mul.f32 	%f167, %f164, %f166;
	selp.f32 	%f667, %f163, %f167, %p4;
	max.f32 	%f670, %f667, 0fFF800000;
$L__BB139_6:
	cvt.u64.u32 	%rd43, %r23;
	setp.le.s64 	%p5, %rd30, %rd43;
	mad.lo.s64 	%rd44, %rd83, %rd26, %rd2;
	cvta.to.global.u64 	%rd45, %rd25;
	add.s64 	%rd20, %rd45, %rd44;
	cvta.to.global.u64 	%rd46, %rd24;
	shl.b64 	%rd47, %rd44, 2;
	add.s64 	%rd21, %rd46, %rd47;
	mov.f32 	%f669, 0fFF800000;
	@%p5 bra 	$L__BB139_8;
	ld.global.f32 	%f169, [%rd21+128];
	ld.global.u8 	%rs2, [%rd20+32];
	setp.eq.s16 	%p6, %rs2, 0;
	mul.f32 	%f170, %f164, %f169;
	selp.f32 	%f669, %f163, %f170, %p6;
	max.f32 	%f670, %f670, %f669;
$L__BB139_8:
	cvt.u64.u32 	%rd48, %r25;
	setp.le.s64 	%p7, %rd30, %rd48;
	mov.f32 	%f671, 0fFF800000;
	@%p7 bra 	$L__BB139_10;
	ld.global.f32 	%f172, [%rd21+256];
	ld.global.u8 	%rs3, [%rd20+64];
	setp.eq.s16 	%p8, %rs3, 0;
	mul.f32 	%f173, %f164, %f172;
	selp.f32 	%f671, %f163, %f173, %p8;
	max.f32 	%f670, %f670, %f671;
$L__BB139_10:
	cvt.u64.u32 	%rd49, %r27;
	setp.le.s64 	%p9, %rd30, %rd49;
	mov.f32 	%f673, 0fFF800000;
	@%p9 bra 	$L__BB139_12;
	ld.global.f32 	%f175, [%rd21+384];
	ld.global.u8 	%rs4, [%rd20+96];
	setp.eq.s16 	%p10, %rs4, 0;
	mul.f32 	%f176, %f164, %f175;
	selp.f32 	%f673, %f163, %f176, %p10;
	max.f32 	%f670, %f670, %f673;
$L__BB139_12:
	setp.le.s64 	%p11, %rd30, %rd3;
	mov.f32 	%f675, 0fFF800000;
	@%p11 bra 	$L__BB139_14;
	ld.global.f32 	%f178, [%rd21+512];
	ld.global.u8 	%rs5, [%rd20+128];
	setp.eq.s16 	%p12, %rs5, 0;
	mul.f32 	%f179, %f164, %f178;
	selp.f32 	%f675, %f163, %f179, %p12;
	max.f32 	%f670, %f670, %f675;
$L__BB139_14:
	setp.le.s64 	%p13, %rd30, %rd4;
	mov.f32 	%f677, 0fFF800000;
	@%p13 bra 	$L__BB139_16;
	ld.global.f32 	%f181, [%rd21+640];
	ld.global.u8 	%rs6, [%rd20+160];
	setp.eq.s16 	%p14, %rs6, 0;
	mul.f32 	%f182, %f164, %f181;
	selp.f32 	%f677, %f163, %f182, %p14;
	max.f32 	%f670, %f670, %f677;
$L__BB139_16:
	setp.le.s64 	%p15, %rd30, %rd5;
	mov.f32 	%f679, 0fFF800000;
	@%p15 bra 	$L__BB139_18;
	ld.global.f32 	%f184, [%rd21+768];
	ld.global.u8 	%rs7, [%rd20+192];
	setp.eq.s16 	%p16, %rs7, 0;
	mul.f32 	%f185, %f164, %f184;
	selp.f32 	%f679, %f163, %f185, %p16;
	max.f32 	%f670, %f670, %f679;
$L__BB139_18:
	setp.le.s64 	%p17, %rd30, %rd6;
	mov.f32 	%f681, 0fFF800000;
	@%p17 bra 	$L__BB139_20;
	ld.global.f32 	%f187, [%rd21+896];
	ld.global.u8 	%rs8, [%rd20+224];
	setp.eq.s16 	%p18, %rs8, 0;
	mul.f32 	%f188, %f164, %f187;
	selp.f32 	%f681, %f163, %f188, %p18;
	max.f32 	%f670, %f670, %f681;
$L__BB139_20:
	cvt.u64.u32 	%rd50, %r29;
	setp.le.s64 	%p19, %rd30, %rd50;
	mov.f32 	%f683, 0fFF800000;
	@%p19 bra 	$L__BB139_22;
	ld.global.f32 	%f190, [%rd21+1024];
	ld.global.u8 	%rs9, [%rd20+256];
	setp.eq.s16 	%p20, %rs9, 0;
	mul.f32 	%f191, %f164, %f190;
	selp.f32 	%f683, %f163, %f191, %p20;
	max.f32 	%f670, %f670, %f683;
$L__BB139_22:
	cvt.u64.u32 	%rd51, %r31;
	setp.le.s64 	%p21, %rd30, %rd51;
	mov.f32 	%f685, 0fFF800000;
	@%p21 bra 	$L__BB139_24;
	ld.global.f32 	%f193, [%rd21+1152];
	ld.global.u8 	%rs10, [%rd20+288];
	setp.eq.s16 	%p22, %rs10, 0;
	mul.f32 	%f194, %f164, %f193;
	selp.f32 	%f685, %f163, %f194, %p22;
	max.f32 	%f670, %f670, %f685;
$L__BB139_24:
	mov.u32 	%r32, %tid.x;
	add.s32 	%r33, %r32, 320;
	cvt.u64.u32 	%rd52, %r33;
	setp.le.s64 	%p23, %rd30, %rd52;
	mov.f32 	%f687, 0fFF800000;
	@%p23 bra 	$L__BB139_26;
	ld.global.f32 	%f196, [%rd21+1280];
	ld.global.u8 	%rs11, [%rd20+320];
	setp.eq.s16 	%p24, %rs11, 0;
	mul.f32 	%f197, %f164, %f196;
	selp.f32 	%f687, %f163, %f197, %p24;
	max.f32 	%f670, %f670, %f687;
$L__BB139_26:
	add.s32 	%r35, %r32, 352;
	cvt.u64.u32 	%rd53, %r35;
	setp.le.s64 	%p25, %rd30, %rd53;
	mov.f32 	%f689, 0fFF800000;
	@%p25 bra 	$L__BB139_28;
	ld.global.f32 	%f199, [%rd21+1408];
	ld.global.u8 	%rs12, [%rd20+352];
	setp.eq.s16 	%p26, %rs12, 0;
	mul.f32 	%f200, %f164, %f199;
	selp.f32 	%f689, %f163, %f200, %p26;
	max.f32 	%f670, %f670, %f689;
$L__BB139_28:
	add.s32 	%r37, %r32, 384;
	cvt.u64.u32 	%rd54, %r37;
	setp.le.s64 	%p27, %rd30, %rd54;
	mov.f32 	%f691, 0fFF800000;
	@%p27 bra 	$L__BB139_30;
	ld.global.f32 	%f202, [%rd21+1536];
	ld.global.u8 	%rs13, [%rd20+384];
	setp.eq.s16 	%p28, %rs13, 0;
	mul.f32 	%f203, %f164, %f202;
	selp.f32 	%f691, %f163, %f203, %p28;
	max.f32 	%f670, %f670, %f691;
$L__BB139_30:
	add.s32 	%r39, %r32, 416;
	cvt.u64.u32 	%rd55, %r39;
	setp.le.s64 	%p29, %rd30, %rd55;
	mov.f32 	%f693, 0fFF800000;
	@%p29 bra 	$L__BB139_32;
	ld.global.f32 	%f205, [%rd21+1664];
	ld.global.u8 	%rs14, [%rd20+416];
	setp.eq.s16 	%p30, %rs14, 0;
	mul.f32 	%f206, %f164, %f205;
	selp.f32 	%f693, %f163, %f206, %p30;
	max.f32 	%f670, %f670, %f693;
$L__BB139_32:
	add.s32 	%r41, %r32, 448;
	cvt.u64.u32 	%rd56, %r41;
	setp.le.s64 	%p31, %rd30, %rd56;
	mov.f32 	%f695, 0fFF800000;
	@%p31 bra 	$L__BB139_34;
	ld.global.f32 	%f208, [%rd21+1792];
	ld.global.u8 	%rs15, [%rd20+448];
	setp.eq.s16 	%p32, %rs15, 0;
	mul.f32 	%f209, %f164, %f208;
	selp.f32 	%f695, %f163, %f209, %p32;
	max.f32 	%f670, %f670, %f695;
$L__BB139_34:
	add.s32 	%r43, %r32, 480;
	cvt.u64.u32 	%rd57, %r43;
	setp.le.s64 	%p33, %rd30, %rd57;
	mov.f32 	%f697, 0fFF800000;
	@%p33 bra 	$L__BB139_36;
	ld.global.f32 	%f211, [%rd21+1920];
	ld.global.u8 	%rs16, [%rd20+480];
	setp.eq.s16 	%p34, %rs16, 0;
	mul.f32 	%f212, %f164, %f211;
	selp.f32 	%f697, %f163, %f212, %p34;
	max.f32 	%f670, %f670, %f697;
$L__BB139_36:
	add.s32 	%r45, %r32, 512;
	cvt.u64.u32 	%rd58, %r45;
	setp.le.s64 	%p35, %rd30, %rd58;
	mov.f32 	%f699, 0fFF800000;
	@%p35 bra 	$L__BB139_38;
	ld.global.f32 	%f214, [%rd21+2048];
	ld.global.u8 	%rs17, [%rd20+512];
	setp.eq.s16 	%p36, %rs17, 0;
	mul.f32 	%f215, %f164, %f214;
	selp.f32 	%f699, %f163, %f215, %p36;
	max.f32 	%f670, %f670, %f699;
$L__BB139_38:
	mov.u32 	%r46, %tid.x;
	add.s32 	%r47, %r46, 544;
	cvt.u64.u32 	%rd59, %r47;
	setp.le.s64 	%p37, %rd30, %rd59;
	mov.f32 	%f701, 0fFF800000;
	@%p37 bra 	$L__BB139_40;
	ld.global.f32 	%f217, [%rd21+2176];
	ld.global.u8 	%rs18, [%rd20+544];
	setp.eq.s16 	%p38, %rs18, 0;
	mul.f32 	%f218, %f164, %f217;
	selp.f32 	%f701, %f163, %f218, %p38;
	max.f32 	%f670, %f670, %f701;
$L__BB139_40:
	mov.u32 	%r48, %tid.x;
	add.s32 	%r49, %r48, 576;
	cvt.u64.u32 	%rd60, %r49;
	setp.le.s64 	%p39, %rd30, %rd60;
	mov.f32 	%f703, 0fFF800000;
	@%p39 bra 	$L__BB139_42;
	ld.global.f32 	%f220, [%rd21+2304];
	ld.global.u8 	%rs19, [%rd20+576];
	setp.eq.s16 	%p40, %rs19, 0;
	mul.f32 	%f221, %f164, %f220;
	selp.f32 	%f703, %f163, %f221, %p40;
	max.f32 	%f670, %f670, %f703;
$L__BB139_42:
	mov.u32 	%r50, %tid.x;
	add.s32 	%r51, %r50, 608;
	cvt.u64.u32 	%rd61, %r51;
	setp.le.s64 	%p41, %rd30, %rd61;
	mov.f32 	%f705, 0fFF800000;
	@%p41 bra 	$L__BB139_44;
	ld.global.f32 	%f223, [%rd21+2432];
	ld.global.u8 	%rs20, [%rd20+608];
	setp.eq.s16 	%p42, %rs20, 0;
	mul.f32 	%f224, %f164, %f223;
	selp.f32 	%f705, %f163, %f224, %p42;
	max.f32 	%f670, %f670, %f705;
$L__BB139_44:
	setp.le.s64 	%p43, %rd30, %rd7;
	mov.f32 	%f707, 0fFF800000;
	@%p43 bra 	$L__BB139_46;
	ld.global.f32 	%f226, [%rd21+2560];
	ld.global.u8 	%rs21, [%rd20+640];
	setp.eq.s16 	%p44, %rs21, 0;
	mul.f32 	%f227, %f164, %f226;
	selp.f32 	%f707, %f163, %f227, %p44;
	max.f32 	%f670, %f670, %f707;
$L__BB139_46:
	setp.le.s64 	%p45, %rd30, %rd8;
	mov.f32 	%f709, 0fFF800000;
	@%p45 bra 	$L__BB139_48;
	ld.global.f32 	%f229, [%rd21+2688];
	ld.global.u8 	%rs22, [%rd20+672];
	setp.eq.s16 	%p46, %rs22, 0;
	mul.f32 	%f230, %f164, %f229;
	selp.f32 	%f709, %f163, %f230, %p46;
	max.f32 	%f670, %f670, %f709;
$L__BB139_48:
	setp.le.s64 	%p47, %rd30, %rd9;
	mov.f32 	%f711, 0fFF800000;
	@%p47 bra 	$L__BB139_50;
	ld.global.f32 	%f232, [%rd21+2816];
	ld.global.u8 	%rs23, [%rd20+704];
	setp.eq.s16 	%p48, %rs23, 0;
	mul.f32 	%f233, %f164, %f232;
	selp.f32 	%f711, %f163, %f233, %p48;
	max.f32 	%f670, %f670, %f711;
$L__BB139_50:
	setp.le.s64 	%p49, %rd30, %rd10;
	mov.f32 	%f713, 0fFF800000;
	@%p49 bra 	$L__BB139_52;
	ld.global.f32 	%f235, [%rd21+2944];
	ld.global.u8 	%rs24, [%rd20+736];
	setp.eq.s16 	%p50, %rs24, 0;
	mul.f32 	%f236, %f164, %f235;
	selp.f32 	%f713, %f163, %f236, %p50;
	max.f32 	%f670, %f670, %f713;
$L__BB139_52:
	setp.le.s64 	%p51, %rd30, %rd11;
	mov.f32 	%f715, 0fFF800000;
	@%p51 bra 	$L__BB139_54;
	ld.global.f32 	%f238, [%rd21+3072];
	ld.global.u8 	%rs25, [%rd20+768];
	setp.eq.s16 	%p52, %rs25, 0;
	mul.f32 	%f239, %f164, %f238;
	selp.f32 	%f715, %f163, %f239, %p52;
	max.f32 	%f670, %f670, %f715;
$L__BB139_54:
	setp.le.s64 	%p53, %rd30, %rd12;
	mov.f32 	%f717, 0fFF800000;
	@%p53 bra 	$L__BB139_56;
	ld.global.f32 	%f241, [%rd21+3200];
	ld.global.u8 	%rs26, [%rd20+800];
	setp.eq.s16 	%p54, %rs26, 0;
	mul.f32 	%f242, %f164, %f241;
	selp.f32 	%f717, %f163, %f242, %p54;
	max.f32 	%f670, %f670, %f717;
$L__BB139_56:
	setp.le.s64 	%p55, %rd30, %rd13;
	mov.f32 	%f719, 0fFF800000;
	@%p55 bra 	$L__BB139_58;
	ld.global.f32 	%f244, [%rd21+3328];
	ld.global.u8 	%rs27, [%rd20+832];
	setp.eq.s16 	%p56, %rs27, 0;
	mul.f32 	%f245, %f164, %f244;
	selp.f32 	%f719, %f163, %f245, %p56;
	max.f32 	%f670, %f670, %f719;
$L__BB139_58:
	setp.le.s64 	%p57, %rd30, %rd14;
	mov.f32 	%f721, 0fFF800000;
	@%p57 bra 	$L__BB139_60;
	ld.global.f32 	%f247, [%rd21+3456];
	ld.global.u8 	%rs28, [%rd20+864];
	setp.eq.s16 	%p58, %rs28, 0;
	mul.f32 	%f248, %f164, %f247;
	selp.f32 	%f721, %f163, %f248, %p58;
	max.f32 	%f670, %f670, %f721;
$L__BB139_60:
	setp.le.s64 	%p59, %rd30, %rd15;
	mov.f32 	%f723, 0fFF800000;
	@%p59 bra 	$L__BB139_62;
	ld.global.f32 	%f250, [%rd21+3584];
	ld.global.u8 	%rs29, [%rd20+896];
	setp.eq.s16 	%p60, %rs29, 0;
	mul.f32 	%f251, %f164, %f250;
	selp.f32 	%f723, %f163, %f251, %p60;
	max.f32 	%f670, %f670, %f723;
$L__BB139_62:
	setp.le.s64 	%p61, %rd30, %rd16;
	mov.f32 	%f725, 0fFF800000;
	@%p61 bra 	$L__BB139_64;
	ld.global.f32 	%f253, [%rd21+3712];
	ld.global.u8 	%rs30, [%rd20+928];
	setp.eq.s16 	%p62, %rs30, 0;
	mul.f32 	%f254, %f164, %f253;
	selp.f32 	%f725, %f163, %f254, %p62;
	max.f32 	%f670, %f670, %f725;
$L__BB139_64:
	setp.le.s64 	%p63, %rd30, %rd17;
	mov.f32 	%f727, 0fFF800000;
	@%p63 bra 	$L__BB139_66;
	ld.global.f32 	%f256, [%rd21+3840];
	ld.global.u8 	%rs31, [%rd20+960];
	setp.eq.s16 	%p64, %rs31, 0;
	mul.f32 	%f257, %f164, %f256;
	selp.f32 	%f727, %f163, %f257, %p64;
	max.f32 	%f670, %f670, %f727;
$L__BB139_66:
	setp.le.s64 	%p65, %rd30, %rd18;
	mov.f32 	%f729, 0fFF800000;
	@%p65 bra 	$L__BB139_68;
	ld.global.f32 	%f259, [%rd21+3968];
	ld.global.u8 	%rs32, [%rd20+992];
	setp.eq.s16 	%p66, %rs32, 0;
	mul.f32 	%f260, %f164, %f259;
	selp.f32 	%f729, %f163, %f260, %p66;
	max.f32 	%f670, %f670, %f729;
$L__BB139_68:
	setp.le.s64 	%p67, %rd30, %rd2;
	mov.b32 	%r52, %f670;
	shfl.sync.bfly.b32	%r53|%p68, %r52, 16, 31, -1;
	mov.b32 	%f261, %r53;
	max.f32 	%f262, %f670, %f261;
	mov.b32 	%r54, %f262;
	shfl.sync.bfly.b32	%r55|%p69, %r54, 8, 31, -1;
	mov.b32 	%f263, %r55;
	max.f32 	%f264, %f262, %f263;
	mov.b32 	%r56, %f264;
	shfl.sync.bfly.b32	%r57|%p70, %r56, 4, 31, -1;
	mov.b32 	%f265, %r57;
	max.f32 	%f266, %f264, %f265;
	mov.b32 	%r58, %f266;
	shfl.sync.bfly.b32	%r59|%p71, %r58, 2, 31, -1;
	mov.b32 	%f267, %r59;
	max.f32 	%f268, %f266, %f267;
	mov.b32 	%r60, %f268;
	shfl.sync.bfly.b32	%r61|%p72, %r60, 1, 31, -1;
	mov.b32 	%f269, %r61;
	max.f32 	%f270, %f268, %f269;
	sub.f32 	%f271, %f667, %f270;
	fma.rn.f32 	%f272, %f271, 0f3BBB989D, 0f3F000000;
	cvt.sat.f32.f32 	%f273, %f272;
	mov.f32 	%f274, 0f4B400001;
	mov.f32 	%f275, 0f437C0000;
	fma.rm.f32 	%f276, %f273, %f275, %f274;
	add.f32 	%f277, %f276, 0fCB40007F;
	neg.f32 	%f278, %f277;
	fma.rn.f32 	%f279, %f271, 0f3FB8AA3B, %f278;
	fma.rn.f32 	%f280, %f271, 0f32A57060, %f279;
	mov.b32 	%r62, %f276;
	shl.b32 	%r63, %r62, 23;
	mov.b32 	%f281, %r63;
	ex2.approx.ftz.f32 	%f282, %f280;
	mul.f32 	%f283, %f282, %f281;
	add.f32 	%f284, %f283, 0f00000000;
	sub.f32 	%f285, %f669, %f270;
	fma.rn.f32 	%f286, %f285, 0f3BBB989D, 0f3F000000;
	cvt.sat.f32.f32 	%f287, %f286;
	fma.rm.f32 	%f288, %f287, %f275, %f274;
	add.f32 	%f289, %f288, 0fCB40007F;
	neg.f32 	%f290, %f289;
	fma.rn.f32 	%f291, %f285, 0f3FB8AA3B, %f290;
	fma.rn.f32 	%f292, %f285, 0f32A57060, %f291;
	mov.b32 	%r64, %f288;
	shl.b32 	%r65, %r64, 23;
	mov.b32 	%f293, %r65;
	ex2.approx.ftz.f32 	%f294, %f292;
	mul.f32 	%f295, %f294, %f293;
	add.f32 	%f296, %f284, %f295;
	sub.f32 	%f297, %f671, %f270;
	fma.rn.f32 	%f298, %f297, 0f3BBB989D, 0f3F000000;
	cvt.sat.f32.f32 	%f299, %f298;
	fma.rm.f32 	%f300, %f299, %f275, %f274;
	add.f32 	%f301, %f300, 0fCB40007F;
	neg.f32 	%f302, %f301;
	fma.rn.f32 	%f303, %f297, 0f3FB8AA3B, %f302;
	fma.rn.f32 	%f304, %f297, 0f32A57060, %f303;
	mov.b32 	%r66, %f300;
	shl.b32 	%r67, %r66, 23;
	mov.b32 	%f305, %r67;
	ex2.approx.ftz.f32 	%f306, %f304;
	mul.f32 	%f307, %f306, %f305;
	add.f32 	%f308, %f296, %f307;
	sub.f32 	%f309, %f673, %f270;
	fma.rn.f32 	%f310, %f309, 0f3BBB989D, 0f3F000000;
	cvt.sat.f32.f32 	%f311, %f310;
	fma.rm.f32 	%f312, %f311, %f275, %f274;
	add.f32 	%f313, %f312, 0fCB40007F;
	neg.f32 	%f314, %f313;
	fma.rn.f32 	%f315, %f309, 0f3FB8AA3B, %f314;
	fma.rn.f32 	%f316, %f309, 0f32A57060, %f315;
	mov.b32 	%r68, %f312;
	shl.b32 	%r69, %r68, 23;
	mov.b32 	%f317, %r69;
	ex2.approx.ftz.f32 	%f318, %f316;
	mul.f32 	%f319, %f318, %f317;
	add.f32 	%f320, %f308, %f319;
	sub.f32 	%f321, %f675, %f270;
	fma.rn.f32 	%f322, %f321, 0f3BBB989D, 0f3F000000;
	cvt.sat.f32.f32 	%f323, %f322;
	fma.rm.f32 	%f324, %f323, %f275, %f274;
	add.f32 	%f325, %f324, 0fCB40007F;
	neg.f32 	%f326, %f325;
	fma.rn.f32 	%f327, %f321, 0f3FB8AA3B, %f326;
	fma.rn.f32 	%f328, %f321, 0f32A57060, %f327;
	mov.b32 	%r70, %f324;
	shl.b32 	%r71, %r70, 23;
	mov.b32 	%f329, %r71;
	ex2.approx.ftz.f32 	%f330, %f328;
	mul.f32 	%f331, %f330, %f329;
	add.f32 	%f332, %f320, %f331;
	sub.f32 	%f333, %f677, %f270;
	fma.rn.f32 	%f334, %f333, 0f3BBB989D, 0f3F000000;
	cvt.sat.f32.f32 	%f335, %f334;
	fma.rm.f32 	%f336, %f335, %f275, %f274;
	add.f32 	%f337, %f336, 0fCB40007F;
	neg.f32 	%f338, %f337;
	fma.rn.f32 	%f339, %f333, 0f3FB8AA3B, %f338;
	fma.rn.f32 	%f340, %f333, 0f32A57060, %f339;
	mov.b32 	%r72, %f336;
	shl.b32 	%r73, %r72, 23;
	mov.b32 	%f341, %r73;
	ex2.approx.ftz.f32 	%f342, %f340;
	mul.f32 	%f343, %f342, %f341;
	add.f32 	%f344, %f332, %f343;
	sub.f32 	%f345, %f679, %f270;
	fma.rn.f32 	%f346, %f345, 0f3BBB989D, 0f3F000000;
	cvt.sat.f32.f32 	%f347, %f346;
	fma.rm.f32 	%f348, %f347, %f275, %f274;
	add.f32 	%f349, %f348, 0fCB40007F;
	neg.f32 	%f350, %f349;
	fma.rn.f32 	%f351, %f345, 0f3FB8AA3B, %f350;
	fma.rn.f32 	%f352, %f345, 0f32A57060, %f351;
	mov.b32 	%r74, %f348;
	shl.b32 	%r75, %r74, 23;
	mov.b32 	%f353, %r75;
	ex2.approx.ftz.f32 	%f354, %f352;
	mul.f32 	%f355, %f354, %f353;
	add.f32 	%f356, %f344, %f355;
	sub.f32 	%f357, %f681, %f270;
	fma.rn.f32 	%f358, %f357, 0f3BBB989D, 0f3F000000;
	cvt.sat.f32.f32 	%f359, %f358;
	fma.rm.f32 	%f360, %f359, %f275, %f274;
	add.f32 	%f361, %f360, 0fCB40007F;
	neg.f32 	%f362, %f361;
	fma.rn.f32 	%f363, %f357, 0f3FB8AA3B, %f362;
	fma.rn.f32 	%f364, %f357, 0f32A57060, %f363;
	mov.b32 	%r76, %f360;
	shl.b32 	%r77, %r76, 23;
	mov.b32 	%f365, %r77;
	ex2.approx.ftz.f32 	%f366, %f364;
	mul.f32 	%f367, %f366, %f365;
	add.f32 	%f368, %f356, %f367;
	sub.f32 	%f369, %f683, %f270;
	fma.rn.f32 	%f370, %f369, 0f3BBB989D, 0f3F000000;
	cvt.sat.f32.f32 	%f371, %f370;
	fma.rm.f32 	%f372, %f371, %f275, %f274;
	add.f32 	%f373, %f372, 0fCB40007F;
	neg.f32 	%f374, %f373;
	fma.rn.f32 	%f375, %f369, 0f3FB8AA3B, %f374;
	fma.rn.f32 	%f376, %f369, 0f32A57060, %f375;
	mov.b32 	%r78, %f372;
	shl.b32 	%r79, %r78, 23;
	mov.b32 	%f377, %r79;
	ex2.approx.ftz.f32 	%f378, %f376;
	mul.f32 	%f379, %f378, %f377;
	add.f32 	%f380, %f368, %f379;
	sub.f32 	%f381, %f685, %f270;
	fma.rn.f32 	%f382, %f381, 0f3BBB989D, 0f3F000000;
	cvt.sat.f32.f32 	%f383, %f382;
	fma.rm.f32 	%f384, %f383, %f275, %f274;
	add.f32 	%f385, %f384, 0fCB40007F;
	neg.f32 	%f386, %f385;
	fma.rn.f32 	%f387, %f381, 0f3FB8AA3B, %f386;
	fma.rn.f32 	%f388, %f381, 0f32A57060, %f387;
	mov.b32 	%r80, %f384;
	shl.b32 	%r81, %r80, 23;
	mov.b32 	%f389, %r81;
	ex2.approx.ftz.f32 	%f390, %f388;
	mul.f32 	%f391, %f390, %f389;
	add.f32 	%f392, %f380, %f391;
	sub.f32 	%f393, %f687, %f270;
	fma.rn.f32 	%f394, %f393, 0f3BBB989D, 0f3F000000;
	cvt.sat.f32.f32 	%f395, %f394;
	fma.rm.f32 	%f396, %f395, %f275, %f274;
	add.f32 	%f397, %f396, 0fCB40007F;
	neg.f32 	%f398, %f397;
	fma.rn.f32 	%f399, %f393, 0f3FB8AA3B, %f398;
	fma.rn.f32 	%f400, %f393, 0f32A57060, %f399;
	mov.b32 	%r82, %f396;
	shl.b32 	%r83, %r82, 23;
	mov.b32 	%f401, %r83;
	ex2.approx.ftz.f32 	%f402, %f400;
	mul.f32 	%f403, %f402, %f401;
	add.f32 	%f404, %f392, %f403;
	sub.f32 	%f405, %f689, %f270;
	fma.rn.f32 	%f406, %f405, 0f3BBB989D, 0f3F000000;
	cvt.sat.f32.f32 	%f407, %f406;
	fma.rm.f32 	%f408, %f407, %f275, %f274;
	add.f32 	%f409, %f408, 0fCB40007F;
	neg.f32 	%f410, %f409;
	fma.rn.f32 	%f411, %f405, 0f3FB8AA3B, %f410;
	fma.rn.f32 	%f412, %f405, 0f32A57060, %f411;
	mov.b32 	%r84, %f408;
	shl.b32 	%r85, %r84, 23;
	mov.b32 	%f413, %r85;
	ex2.approx.ftz.f32 	%f414, %f412;
	mul.f32 	%f415, %f414, %f413;
	add.f32 	%f416, %f404, %f415;
	sub.f32 	%f417, %f691, %f270;
	fma.rn.f32 	%f418, %f417, 0f3BBB989D, 0f3F000000;
	cvt.sat.f32.f32 	%f419, %f418;
	fma.rm.f32 	%f420, %f419, %f275, %f274;
	add.f32 	%f421, %f420, 0fCB40007F;
	neg.f32 	%f422, %f421;
	fma.rn.f32 	%f423, %f417, 0f3FB8AA3B, %f422;
	fma.rn.f32 	%f424, %f417, 0f32A57060, %f423;
	mov.b32 	%r86, %f420;
	shl.b32 	%r87, %r86, 23;
	mov.b32 	%f425, %r87;
	ex2.approx.ftz.f32 	%f426, %f424;
	mul.f32 	%f427, %f426, %f425;
	add.f32 	%f428, %f416, %f427;
	sub.f32 	%f429, %f693, %f270;
	fma.rn.f32 	%f430, %f429, 0f3BBB989D, 0f3F000000;
	cvt.sat.f32.f32 	%f431, %f430;
	fma.rm.f32 	%f432, %f431, %f275, %f274;
	add.f32 	%f433, %f432, 0fCB40007F;
	neg.f32 	%f434, %f433;
	fma.rn.f32 	%f435, %f429, 0f3FB8AA3B, %f434;
	fma.rn.f32 	%f436, %f429, 0f32A57060, %f435;
	mov.b32 	%r88, %f432;
	shl.b32 	%r89, %r88, 23;
	mov.b32 	%f437, %r89;
	ex2.approx.ftz.f32 	%f438, %f436;
	mul.f32 	%f439, %f438, %f437;
	add.f32 	%f440, %f428, %f439;
	sub.f32 	%f441, %f695, %f270;
	fma.rn.f32 	%f442, %f441, 0f3BBB989D, 0f3F000000;
	cvt.sat.f32.f32 	%f443, %f442;
	fma.rm.f32 	%f444, %f443, %f275, %f274;
	add.f32 	%f445, %f444, 0fCB40007F;
	neg.f32 	%f446, %f445;
	fma.rn.f32 	%f447, %f441, 0f3FB8AA3B, %f446;
	fma.rn.f32 	%f448, %f441, 0f32A57060, %f447;
	mov.b32 	%r90, %f444;
	shl.b32 	%r91, %r90, 23;
	mov.b32 	%f449, %r91;
	ex2.approx.ftz.f32 	%f450, %f448;
	mul.f32 	%f451, %f450, %f449;
	add.f32 	%f452, %f440, %f451;
	sub.f32 	%f453, %f697, %f270;
	fma.rn.f32 	%f454, %f453, 0f3BBB989D, 0f3F000000;
	cvt.sat.f32.f32 	%f455, %f454;
	fma.rm.f32 	%f456, %f455, %f275, %f274;
	add.f32 	%f457, %f456, 0fCB40007F;
	neg.f32 	%f458, %f457;
	fma.rn.f32 	%f459, %f453, 0f3FB8AA3B, %f458;
	fma.rn.f32 	%f460, %f453, 0f32A57060, %f459;
	mov.b32 	%r92, %f456;
	shl.b32 	%r93, %r92, 23;
	mov.b32 	%f461, %r93;
	ex2.approx.ftz.f32 	%f462, %f460;
	mul.f32 	%f463, %f462, %f461;
	add.f32 	%f464, %f452, %f463;
	sub.f32 	%f465, %f699, %f270;
	fma.rn.f32 	%f466, %f465, 0f3BBB989D, 0f3F000000;
	cvt.sat.f32.f32 	%f467, %f466;
	fma.rm.f32 	%f468, %f467, %f275, %f274;
	add.f32 	%f469, %f468, 0fCB40007F;
	neg.f32 	%f470, %f469;
	fma.rn.f32 	%f471, %f465, 0f3FB8AA3B, %f470;
	fma.rn.f32 	%f472, %f465, 0f32A57060, %f471;
	mov.b32 	%r94, %f468;
	shl.b32 	%r95, %r94, 23;
	mov.b32 	%f473, %r95;
	ex2.approx.ftz.f32 	%f474, %f472;
	mul.f32 	%f475, %f474, %f473;
	add.f32 	%f476, %f464, %f475;
	sub.f32 	%f477, %f701, %f270;
	fma.rn.f32 	%f478, %f477, 0f3BBB989D, 0f3F000000;
	cvt.sat.f32.f32 	%f479, %f478;
	fma.rm.f32 	%f480, %f479, %f275, %f274;
	add.f32 	%f481, %f480, 0fCB40007F;
	neg.f32 	%f482, %f481;
	fma.rn.f32 	%f483, %f477, 0f3FB8AA3B, %f482;
	fma.rn.f32 	%f484, %f477, 0f32A57060, %f483;
	mov.b32 	%r96, %f480;
	shl.b32 	%r97, %r96, 23;
	mov.b32 	%f485, %r97;
	ex2.approx.ftz.f32 	%f486, %f484;
	mul.f32 	%f487, %f486, %f485;
	add.f32 	%f488, %f476, %f487;
	sub.f32 	%f489, %f703, %f270;
	fma.rn.f32 	%f490, %f489, 0f3BBB989D, 0f3F000000;
	cvt.sat.f32.f32 	%f491, %f490;
	fma.rm.f32 	%f492, %f491, %f275, %f274;
	add.f32 	%f493, %f492, 0fCB40007F;
	neg.f32 	%f494, %f493;
	fma.rn.f32 	%f495, %f489, 0f3FB8AA3B, %f494;
	fma.rn.f32 	%f496, %f489, 0f32A57060, %f495;
	mov.b32 	%r98, %f492;
	shl.b32 	%r99, %r98, 23;
	mov.b32 	%f497, %r99;
	ex2.approx.ftz.f32 	%f498, %f496;
	mul.f32 	%f499, %f498, %f497;
	add.f32 	%f500, %f488, %f499;
	sub.f32 	%f501, %f705, %f270;
	fma.rn.f32 	%f502, %f501, 0f3BBB989D, 0f3F000000;
	cvt.sat.f32.f32 	%f503, %f502;
	fma.rm.f32 	%f504, %f503, %f275, %f274;
	add.f32 	%f505, %f504, 0fCB40007F;
	neg.f32 	%f506, %f505;
	fma.rn.f32 	%f507, %f501, 0f3FB8AA3B, %f506;
	fma.rn.f32 	%f508, %f501, 0f32A57060, %f507;
	mov.b32 	%r100, %f504;
	shl.b32 	%r101, %r100, 23;
	mov.b32 	%f509, %r101;
	ex2.approx.ftz.f32 	%f510, %f508;
	mul.f32 	%f511, %f510, %f509;
	add.f32 	%f512, %f500, %f511;
	sub.f32 	%f513, %f707, %f270;
	fma.rn.f32 	%f514, %f513, 0f3BBB989D, 0f3F000000;
	cvt.sat.f32.f32 	%f515, %f514;
	fma.rm.f32 	%f516, %f515, %f275, %f274;
	add.f32 	%f517, %f516, 0fCB40007F;
	neg.f32 	%f518, %f517;
	fma.rn.f32 	%f519, %f513, 0f3FB8AA3B, %f518;
	fma.rn.f32 	%f520, %f513, 0f32A57060, %f519;
	mov.b32 	%r102, %f516;
	shl.b32 	%r103, %r102, 23;
	mov.b32 	%f521, %r103;
	ex2.approx.ftz.f32 	%f522, %f520;
	mul.f32 	%f523, %f522, %f521;
	add.f32 	%f524, %f512, %f523;
	sub.f32 	%f525, %f709, %f270;
	fma.rn.f32 	%f526, %f525, 0f3BBB989D, 0f3F000000;
	cvt.sat.f32.f32 	%f527, %f526;
	fma.rm.f32 	%f528, %f527, %f275, %f274;
	add.f32 	%f529, %f528, 0fCB40007F;
	neg.f32 	%f530, %f529;
	fma.rn.f32 	%f531, %f525, 0f3FB8AA3B, %f530;
	fma.rn.f32 	%f532, %f525, 0f32A57060, %f531;
	mov.b32 	%r104, %f528;
	shl.b32 	%r105, %r104, 23;
	mov.b32 	%f533, %r105;
	ex2.approx.ftz.f32 	%f534, %f532;
	mul.f32 	%f535, %f534, %f533;
	add.f32 	%f536, %f524, %f535;
	sub.f32 	%f537, %f711, %f270;
	fma.rn.f32 	%f538, %f537, 0f3BBB989D, 0f3F000000;
	cvt.sat.f32.f32 	%f539, %f538;
	fma.rm.f32 	%f540, %f539, %f275, %f274;
	add.f32 	%f541, %f540, 0fCB40007F;
	neg.f32 	%f542, %f541;
	fma.rn.f32 	%f543, %f537, 0f3FB8AA3B, %f542;
	fma.rn.f32 	%f544, %f537, 0f32A57060, %f543;
	mov.b32 	%r106, %f540;
	shl.b32 	%r107, %r106, 23;
	mov.b32 	%f545, %r107;
	ex2.approx.ftz.f32 	%f546, %f544;
	mul.f32 	%f547, %f546, %f545;
	add.f32 	%f548, %f536, %f547;
	sub.f32 	%f549, %f713, %f270;
	fma.rn.f32 	%f550, %f549, 0f3BBB989D, 0f3F000000;
	cvt.sat.f32.f32 	%f551, %f550;
	fma.rm.f32 	%f552, %f551, %f275, %f274;
	add.f32 	%f553, %f552, 0fCB40007F;
	neg.f32 	%f554, %f553;
	fma.rn.f32 	%f555, %f549, 0f3FB8AA3B, %f554;
	fma.rn.f32 	%f556, %f549, 0f32A57060, %f555;
	mov.b32 	%r108, %f552;
	shl.b32 	%r109, %r108, 23;
	mov.b32 	%f557, %r109;
	ex2.approx.ftz.f32 	%f558, %f556;
	mul.f32 	%f559, %f558, %f557;
	add.f32 	%f560, %f548, %f559;
	sub.f32 	%f561, %f715, %f270;
	fma.rn.f32 	%f562, %f561, 0f3BBB989D, 0f3F000000;
	cvt.sat.f32.f32 	%f563, %f562;
	fma.rm.f32 	%f564, %f563, %f275, %f274;
	add.f32 	%f565, %f564, 0fCB40007F;
	neg.f32 	%f566, %f565;
	fma.rn.f32 	%f567, %f561, 0f3FB8AA3B, %f566;
	fma.rn.f32 	%f568, %f561, 0f32A57060, %f567;
	mov.b32 	%r110, %f564;
	shl.b32 	%r111, %r110, 23;
	mov.b32 	%f569, %r111;
	ex2.approx.ftz.f32 	%f570, %f568;
	mul.f32 	%f571, %f570, %f569;
	add.f32 	%f572, %f560, %f571;
	sub.f32 	%f573, %f717, %f270;
	fma.rn.f32 	%f574, %f573, 0f3BBB989D, 0f3F000000;
	cvt.sat.f32.f32 	%f575, %f574;
	fma.rm.f32 	%f576, %f575, %f275, %f274;
	add.f32 	%f577, %f576, 0fCB40007F;
	neg.f32 	%f578, %f577;
	fma.rn.f32 	%f579, %f573, 0f3FB8AA3B, %f578;
	fma.rn.f32 	%f580, %f573, 0f32A57060, %f579;
	mov.b32 	%r112, %f576;
	shl.b32 	%r113, %r112, 23;
	mov.b32 	%f581, %r113;
	ex2.approx.ftz.f32 	%f582, %f580;
	mul.f32 	%f583, %f582, %f581;
	add.f32 	%f584, %f572, %f583;
	sub.f32 	%f585, %f719, %f270;
	fma.rn.f32 	%f586, %f585, 0f3BBB989D, 0f3F000000;
	cvt.sat.f32.f32 	%f587, %f586;
	fma.rm.f32 	%f588, %f587, %f275, %f274;
	add.f32 	%f589, %f588, 0fCB40007F;
	neg.f32 	%f590, %f589;
	fma.rn.f32 	%f591, %f585, 0f3FB8AA3B, %f590;
	fma.rn.f32 	%f592, %f585, 0f32A57060, %f591;
	mov.b32 	%r114, %f588;
	shl.b32 	%r115, %r114, 23;
	mov.b32 	%f593, %r115;
	ex2.approx.ftz.f32 	%f594, %f592;
	mul.f32 	%f595, %f594, %f593;
	add.f32 	%f596, %f584, %f595;
	sub.f32 	%f597, %f721, %f270;
	fma.rn.f32 	%f598, %f597, 0f3BBB989D, 0f3F000000;
	cvt.sat.f32.f32 	%f599, %f598;
	fma.rm.f32 	%f600, %f599, %f275, %f274;
	add.f32 	%f601, %f600, 0fCB40007F;
	neg.f32 	%f602, %f601;
	fma.rn.f32 	%f603, %f597, 0f3FB8AA3B, %f602;
	fma.rn.f32 	%f604, %f597, 0f32A57060, %f603;
	mov.b32 	%r116, %f600;
	shl.b32 	%r117, %r116, 23;
	mov.b32 	%f605, %r117;
	ex2.approx.ftz.f32 	%f606, %f604;
	mul.f32 	%f607, %f606, %f605;
	add.f32 	%f608, %f596, %f607;
	sub.f32 	%f609, %f723, %f270;
	fma.rn.f32 	%f610, %f609, 0f3BBB989D, 0f3F000000;
	cvt.sat.f32.f32 	%f611, %f610;
	fma.rm.f32 	%f612, %f611, %f275, %f274;
	add.f32 	%f613, %f612, 0fCB40007F;
	neg.f32 	%f614, %f613;
	fma.rn.f32 	%f615, %f609, 0f3FB8AA3B, %f614;
	fma.rn.f32 	%f616, %f609, 0f32A57060, %f615;
	mov.b32 	%r118, %f612;
	shl.b32 	%r119, %r118, 23;
	mov.b32 	%f617, %r119;
	ex2.approx.ftz.f32 	%f618, %f616;
	mul.f32 	%f619, %f618, %f617;
	add.f32 	%f620, %f608, %f619;
	sub.f32 	%f621, %f725, %f270;
	fma.rn.f32 	%f622, %f621, 0f3BBB989D, 0f3F000000;
	cvt.sat.f32.f32 	%f623, %f622;
	fma.rm.f32 	%f624, %f623, %f275, %f274;
	add.f32 	%f625, %f624, 0fCB40007F;
	neg.f32 	%f626, %f625;
	fma.rn.f32 	%f627, %f621, 0f3FB8AA3B, %f626;
	fma.rn.f32 	%f628, %f621, 0f32A57060, %f627;
	mov.b32 	%r120, %f624;
	shl.b32 	%r121, %r120, 23;
	mov.b32 	%f629, %r121;
	ex2.approx.ftz.f32 	%f630, %f628;
	mul.f32 	%f631, %f630, %f629;
	add.f32 	%f632, %f620, %f631;
	sub.f32 	%f633, %f727, %f270;
	fma.rn.f32 	%f634, %f633, 0f3BBB989D, 0f3F000000;
	cvt.sat.f32.f32 	%f635, %f634;
	fma.rm.f32 	%f636, %f635, %f275, %f274;
	add.f32 	%f637, %f636, 0fCB40007F;
	neg.f32 	%f638, %f637;
	fma.rn.f32 	%f639, %f633, 0f3FB8AA3B, %f638;
	fma.rn.f32 	%f640, %f633, 0f32A57060, %f639;
	mov.b32 	%r122, %f636;
	shl.b32 	%r123, %r122, 23;
	mov.b32 	%f641, %r123;
	ex2.approx.ftz.f32 	%f642, %f640;
	mul.f32 	%f643, %f642, %f641;
	add.f32 	%f644, %f632, %f643;
	sub.f32 	%f645, %f729, %f270;
	fma.rn.f32 	%f646, %f645, 0f3BBB989D, 0f3F000000;
	cvt.sat.f32.f32 	%f647, %f646;
	fma.rm.f32 	%f648, %f647, %f275, %f274;
	add.f32 	%f649, %f648, 0fCB40007F;
	neg.f32 	%f650, %f649;
	fma.rn.f32 	%f651, %f645, 0f3FB8AA3B, %f650;
	fma.rn.f32 	%f652, %f645, 0f32A57060, %f651;
	mov.b32 	%r124, %f648;
	shl.b32 	%r125, %r124, 23;
	mov.b32 	%f653, %r125;
	ex2.approx.ftz.f32 	%f654, %f652;
	mul.f32 	%f655, %f654, %f653;
	add.f32 	%f656, %f644, %f655;
	mov.b32 	%r126, %f656;
	shfl.sync.bfly.b32	%r127|%p73, %r126, 16, 31, -1;
	mov.b32 	%f657, %r127;
	add.f32 	%f658, %f656, %f657;
	mov.b32 	%r128, %f658;
	shfl.sync.bfly.b32	%r129|%p74, %r128, 8, 31, -1;
	mov.b32 	%f659, %r129;
	add.f32 	%f660, %f658, %f659;
	mov.b32 	%r130, %f660;
	shfl.sync.bfly.b32	%r131|%p75, %r130, 4, 31, -1;
	mov.b32 	%f661, %r131;
	add.f32 	%f662, %f660, %f661;
	mov.b32 	%r132, %f662;
	shfl.sync.bfly.b32	%r133|%p76, %r132, 2, 31, -1;
	mov.b32 	%f663, %r133;
	add.f32 	%f664, %f662, %f663;
	mov.b32 	%r134, %f664;
	shfl.sync.bfly.b32	%r135|%p77, %r134, 1, 31, -1;
	mov.b32 	%f665, %r135;
	add.f32 	%f666, %f664, %f665;
	div.rn.f32 	%f131, %f283, %f666;
	div.rn.f32 	%f132, %f295, %f666;
	div.rn.f32 	%f133, %f307, %f666;
	div.rn.f32 	%f134, %f319, %f666;
	div.rn.f32 	%f135, %f331, %f666;
	div.rn.f32 	%f136, %f343, %f666;
	div.rn.f32 	%f137, %f355, %f666;
	div.rn.f32 	%f138, %f367, %f666;
	div.rn.f32 	%f139, %f379, %f666;
	div.rn.f32 	%f140, %f391, %f666;
	div.rn.f32 	%f141, %f403, %f666;
	div.rn.f32 	%f142, %f415, %f666;
	div.rn.f32 	%f143, %f427, %f666;
	div.rn.f32 	%f144, %f439, %f666;
	div.rn.f32 	%f145, %f451, %f666;
	div.rn.f32 	%f146, %f463, %f666;
	div.rn.f32 	%f147, %f475, %f666;
	div.rn.f32 	%f148, %f487, %f666;
	div.rn.f32 	%f149, %f499, %f666;
	div.rn.f32 	%f150, %f511, %f666;
	div.rn.f32 	%f151, %f523, %f666;
	div.rn.f32 	%f152, %f535, %f666;
	div.rn.f32 	%f153, %f547, %f666;
	div.rn.f32 	%f154, %f559, %f666;
	div.rn.f32 	%f155, %f571, %f666;
	div.rn.f32 	%f156, %f583, %f666;
	div.rn.f32 	%f157, %f595, %f666;
	div.rn.f32 	%f158, %f607, %f666;
	div.rn.f32 	%f159, %f619, %f666;
	div.rn.f32 	%f160, %f631, %f666;
	div.rn.f32 	%f161, %f643, %f666;
	div.rn.f32 	%f162, %f655, %f666;
	mad.lo.s64 	%rd62, %rd83, %rd28, %rd2;
	cvta.to.global.u64 	%rd63, %rd27;
	shl.b64 	%rd64, %rd62, 2;
	add.s64 	%rd22, %rd63, %rd64;
	@%p67 bra 	$L__BB139_70;
	st.global.f32 	[%rd22], %f131;
$L__BB139_70:
	mov.u32 	%r136, %tid.x;
	add.s32 	%r137, %r136, 32;
	cvt.u64.u32 	%rd65, %r137;
	setp.le.s64 	%p78, %rd30, %rd65;
	@%p78 bra 	$L__BB139_72;
	st.global.f32 	[%rd22+128], %f132;
$L__BB139_72:
	mov.u32 	%r138, %tid.x;
	add.s32 	%r139, %r138, 64;
	cvt.u64.u32 	%rd66, %r139;
	setp.le.s64 	%p79, %rd30, %rd66;
	@%p79 bra 	$L__BB139_74;
	st.global.f32 	[%rd22+256], %f133;
$L__BB139_74:
	mov.u32 	%r140, %tid.x;
	add.s32 	%r141, %r140, 96;
	cvt.u64.u32 	%rd67, %r141;
	setp.le.s64 	%p80, %rd30, %rd67;
	@%p80 bra 	$L__BB139_76;
	st.global.f32 	[%rd22+384], %f134;
$L__BB139_76:
	setp.le.s64 	%p81, %rd30, %rd3;
	@%p81 bra 	$L__BB139_78;
	st.global.f32 	[%rd22+512], %f135;
$L__BB139_78:
	setp.le.s64 	%p82, %rd30, %rd4;
	@%p82 bra 	$L__BB139_80;
	st.global.f32 	[%rd22+640], %f136;
$L__BB139_80:
	setp.le.s64 	%p83, %rd30, %rd5;
	@%p83 bra 	$L__BB139_82;
	st.global.f32 	[%rd22+768], %f137;
$L__BB139_82:
	setp.le.s64 	%p84, %rd30, %rd6;
	@%p84 bra 	$L__BB139_84;
	st.global.f32 	[%rd22+896], %f138;
$L__BB139_84:
	mov.u32 	%r142, %tid.x;
	add.s32 	%r143, %r142, 256;
	cvt.u64.u32 	%rd68, %r143;
	setp.le.s64 	%p85, %rd30, %rd68;
	@%p85 bra 	$L__BB139_86;
	st.global.f32 	[%rd22+1024], %f139;
$L__BB139_86:
	mov.u32 	%r144, %tid.x;
	add.s32 	%r145, %r144, 288;
	cvt.u64.u32 	%rd69, %r145;
	setp.le.s64 	%p86, %rd30, %rd69;
	@%p86 bra 	$L__BB139_88;
	st.global.f32 	[%rd22+1152], %f140;
$L__BB139_88:
	mov.u32 	%r146, %tid.x;
	add.s32 	%r147, %r146, 320;
	cvt.u64.u32 	%rd70, %r147;
	setp.le.s64 	%p87, %rd30, %rd70;
	@%p87 bra 	$L__BB139_90;
	st.global.f32 	[%rd22+1280], %f141;
$L__BB139_90:
	mov.u32 	%r148, %tid.x;
	add.s32 	%r149, %r148, 352;
	cvt.u64.u32 	%rd71, %r149;
	setp.le.s64 	%p88, %rd30, %rd71;
	@%p88 bra 	$L__BB139_92;
	st.global.f32 	[%rd22+1408], %f142;
$L__BB139_92:
	mov.u32 	%r150, %tid.x;
	add.s32 	%r151, %r150, 384;
	cvt.u64.u32 	%rd72, %r151;
	setp.le.s64 	%p89, %rd30, %rd72;
	@%p89 bra 	$L__BB139_94;
	st.global.f32 	[%rd22+1536], %f143;
$L__BB139_94:
	add.s32 	%r153, %r150, 416;
	cvt.u64.u32 	%rd73, %r153;
	setp.le.s64 	%p90, %rd30, %rd73;
	@%p90 bra 	$L__BB139_96;
	st.global.f32 	[%rd22+1664], %f144;
$L__BB139_96:
	add.s32 	%r155, %r150, 448;
	cvt.u64.u32 	%rd74, %r155;
	setp.le.s64 	%p91, %rd30, %rd74;
	@%p91 bra 	$L__BB139_98;
	st.global.f32 	[%rd22+1792], %f145;
$L__BB139_98:
	add.s32 	%r157, %r150, 480;
	cvt.u64.u32 	%rd75, %r157;
	setp.le.s64 	%p92, %rd30, %rd75;
	@%p92 bra 	$L__BB139_100;
	st.global.f32 	[%rd22+1920], %f146;
$L__BB139_100:
	add.s32 	%r159, %r150, 512;
	cvt.u64.u32 	%rd76, %r159;
	setp.le.s64 	%p93, %rd30, %rd76;
	@%p93 bra 	$L__BB139_102;
	st.global.f32 	[%rd22+2048], %f147;
$L__BB139_102:
	add.s32 	%r161, %r150, 544;
	cvt.u64.u32 	%rd77, %r161;
	setp.le.s64 	%p94, %rd30, %rd77;
	@%p94 bra 	$L__BB139_104;
	st.global.f32 	[%rd22+2176], %f148;
$L__BB139_104:
	add.s32 	%r163, %r150, 576;
	cvt.u64.u32 	%rd78, %r163;
	setp.le.s64 	%p95, %rd30, %rd78;
	@%p95 bra 	$L__BB139_106;
	st.global.f32 	[%rd22+2304], %f149;
$L__BB139_106:
	add.s32 	%r165, %r150, 608;
	cvt.u64.u32 	%rd79, %r165;
	setp.le.s64 	%p96, %rd30, %rd79;
	@%p96 bra 	$L__BB139_108;
	st.global.f32 	[%rd22+2432], %f150;
$L__BB139_108:
	setp.le.s64 	%p97, %rd30, %rd7;
	@%p97 bra 	$L__BB139_110;
	st.global.f32 	[%rd22+2560], %f151;
$L__BB139_110:
	setp.le.s64 	%p98, %rd30, %rd8;
	@%p98 bra 	$L__BB139_112;
	st.global.f32 	[%rd22+2688], %f152;
$L__BB139_112:
	setp.le.s64 	%p99, %rd30, %rd9;
	@%p99 bra 	$L__BB139_114;
	st.global.f32 	[%rd22+2816], %f153;
$L__BB139_114:
	setp.le.s64 	%p100, %rd30, %rd10;
	@%p100 bra 	$L__BB139_116;
	st.global.f32 	[%rd22+2944], %f154;
$L__BB139_116:
	setp.le.s64 	%p101, %rd30, %rd11;
	@%p101 bra 	$L__BB139_118;
	st.global.f32 	[%rd22+3072], %f155;
$L__BB139_118:
	setp.le.s64 	%p102, %rd30, %rd12;
	@%p102 bra 	$L__BB139_120;
	st.global.f32 	[%rd22+3200], %f156;
$L__BB139_120:
	setp.le.s64 	%p103, %rd30, %rd13;
	@%p103 bra 	$L__BB139_122;
	st.global.f32 	[%rd22+3328], %f157;
$L__BB139_122:
	setp.le.s64 	%p104, %rd30, %rd14;
	@%p104 bra 	$L__BB139_124;
	st.global.f32 	[%rd22+3456], %f158;
$L__BB139_124:
	setp.le.s64 	%p105, %rd30, %rd15;
	@%p105 bra 	$L__BB139_126;
	st.global.f32 	[%rd22+3584], %f159;
$L__BB139_126:
	setp.le.s64 	%p106, %rd30, %rd16;
	@%p106 bra 	$L__BB139_128;
	st.global.f32 	[%rd22+3712], %f160;
$L__BB139_128:
	setp.le.s64 	%p107, %rd30, %rd17;
	@%p107 bra 	$L__BB139_130;
	st.global.f32 	[%rd22+3840], %f161;
$L__BB139_130:
	setp.le.s64 	%p108, %rd30, %rd18;
	@%p108 bra 	$L__BB139_132;
	st.global.f32 	[%rd22+3968], %f162;
$L__BB139_132:
	ld.param.u64 	%rd82, [_Z15SoftmaxWarpImplI24ElementwiseScaleMaskLoadIffbE11DirectStoreIffEfLi1ELi32ELi32ELi1ELb1EL9Algorithm0EEvT_T0_ll_param_2];
	mov.u32 	%r166, %nctaid.x;
	mov.u32 	%r167, %ntid.y;
	mul.lo.s32 	%r168, %r166, %r167;
	cvt.s64.s32 	%rd80, %r168;
	add.s64 	%rd83, %rd83, %rd80;
	setp.lt.s64 	%p109, %rd83, %rd82;
	@%p109 bra 	$L__BB139_4;
$L__BB139_133:
	ret;

}
	// .globl	_Z20SoftmaxBlockSMemImplI24ElementwiseScaleMaskLoadIffbE11DirectStoreIffEfLi2ELi128EL9Algorithm0EEvT_T0_ll
.visible .entry _Z20SoftmaxBlockSMemImplI24ElementwiseScaleMaskLoadIffbE11DirectStoreIffEfLi2ELi128EL9Algorithm0EEvT_T0_ll(
	.param .align 8 .b8 _Z20SoftmaxBlockSMemImplI24ElementwiseScaleMaskLoadIffbE11DirectStoreIffEfLi2ELi128EL9Algorithm0EEvT_T0_ll_param_0[32],
	.param .align 8 .b8 _Z20SoftmaxBlockSMemImplI24ElementwiseScaleMaskLoadIffbE11DirectStoreIffEfLi2ELi128EL9Algorithm0EEvT_T0_ll_param_1[16],
	.param .u64 _Z20SoftmaxBlockSMemImplI24ElementwiseScaleMaskLoadIffbE11DirectStoreIffEfLi2ELi128EL9Algorithm0EEvT_T0_ll_param_2,
	.param .u64 _Z20SoftmaxBlockSMemImplI24ElementwiseScaleMaskLoadIffbE11DirectStoreIffEfLi2ELi128EL9Algorithm0EEvT_T0_ll_param_3
)
{
	.reg .pred 	%p<56>;
	.reg .b16 	%rs<15>;
	.reg .b32 	%r<128>;
	.reg .b32 	%f<262>;
	.reg .b64 	%rd<140>;

	ld.param.u64 	%rd26, [_Z20SoftmaxBlockSMemImplI24ElementwiseScaleMaskLoadIffbE11DirectStoreIffEfLi2ELi128EL9Algorithm0EEvT_T0_ll_param_1+8];
	ld.param.v2.f32 	{%f50, %f51}, [_Z20SoftmaxBlockSMemImplI24ElementwiseScaleMaskLoadIffbE11DirectStoreIffEfLi2ELi128EL9Algorithm0EEvT_T0_ll_param_0+24];
	ld.param.u64 	%rd24, [_Z20SoftmaxBlockSMemImplI24ElementwiseScaleMaskLoadIffbE11DirectStoreIffEfLi2ELi128EL9Algorithm0EEvT_T0_ll_param_0+16];
	ld.param.u64 	%rd25, [_Z20SoftmaxBlockSMemImplI24ElementwiseScaleMaskLoadIffbE11DirectStoreIffEfLi2ELi128EL9Algorithm0EEvT_T0_ll_param_1];
	ld.param.u64 	%rd23, [_Z20SoftmaxBlockSMemImplI24ElementwiseScaleMaskLoadIffbE11DirectStoreIffEfLi2ELi128EL9Algorithm0EEvT_T0_ll_param_0+8];
	ld.param.u64 	%rd22, [_Z20SoftmaxBlockSMemImplI24ElementwiseScaleMaskLoadIffbE11DirectStoreIffEfLi2ELi128EL9Algorithm0EEvT_T0_ll_param_0];
	ld.param.u64 	%rd27, [_Z20SoftmaxBlockSMemImplI24ElementwiseScaleMaskLoadIffbE11DirectStoreIffEfLi2ELi128EL9Algorithm0EEvT_T0_ll_param_2];
	ld.param.u64 	%rd28, [_Z20SoftmaxBlockSMemImplI24ElementwiseScaleMaskLoadIffbE11DirectStoreIffEfLi2ELi128EL9Algorithm0EEvT_T0_ll_param_3];
	cvta.to.global.u64 	%rd1, %rd22;
	cvta.to.global.u64 	%rd2, %rd23;
	cvta.to.global.u64 	%rd3, %rd25;
	mov.u32 	%r1, %tid.x;
	and.b64  	%rd29, %rd28, 1;
	setp.eq.b64 	%p2, %rd29, 1;
	not.pred 	%p3, %p2;
	@%p3 bra 	$L__BB140_2;
	mov.u64 	%rd30, $str$2;
	cvta.global.u64 	%rd31, %rd30;
	mov.u64 	%rd32, $str$1;
	cvta.global.u64 	%rd33, %rd32;
	mov.u64 	%rd34, __unnamed_141;
	cvta.global.u64 	%rd35, %rd34;
	{ // callseq 140, 0
	.param .b64 param0;
	st.param.b64 	[param0], %rd31;
	.param .b64 param1;
	st.param.b64 	[param1], %rd33;
	.param .b32 param2;
	st.param.b32 	[param2], 487;
	.param .b64 param3;
	st.param.b64 	[param3], %rd35;
	.param .b64 param4;
	st.param.b64 	[param4], 1;
	call.uni 
	__assertfail, 
	(
	param0, 
	param1, 
	param2, 
	param3, 
	param4
	);
	} // callseq 140
$L__BB140_2:
	shr.u64 	%rd36, %rd28, 63;
	add.s64 	%rd37, %rd28, %rd36;
	shr.u64 	%rd38, %rd37, 1;
	cvt.u32.u64 	%r2, %rd38;
	mov.u32 	%r25, %ctaid.x;
	cvt.u64.u32 	%rd139, %r25;
	setp.le.s64 	%p4, %rd27, %rd139;
	@%p4 bra 	$L__BB140_49;
	// begin inline asm
	mov.u32 %r26, %laneid;
	// end inline asm
	cvt.u64.u32 	%rd5, %r1;
	mov.u32 	%r27, %nctaid.x;
	cvt.u64.u32 	%rd6, %r27;
	not.b32 	%r28, %r1;
	add.s32 	%r4, %r28, %r2;
	shr.u32 	%r29, %r4, 7;
	add.s32 	%r30, %r29, 1;
	not.b64 	%rd39, %rd5;
	add.s64 	%rd7, %rd28, %rd39;
	and.b32  	%r5, %r30, 3;
	shl.b32 	%r31, %r1, 2;
	mov.u32 	%r32, shared_buf;
	add.s32 	%r6, %r32, %r31;
	shl.b32 	%r7, %r2, 2;
	add.s32 	%r8, %r6, %r7;
	add.s32 	%r9, %r1, 128;
	add.s32 	%r10, %r1, 256;
	add.s32 	%r11, %r1, 384;
	and.b64  	%rd8, %rd7, 384;
$L__BB140_4:
	setp.ge.s32 	%p5, %r1, %r2;
	mov.f32 	%f256, 0fFF800000;
	@%p5 bra 	$L__BB140_25;
	setp.eq.s32 	%p6, %r5, 0;
	mul.lo.s64 	%rd10, %rd139, %rd24;
	mov.f32 	%f256, 0fFF800000;
	mov.u32 	%r122, %r1;
	@%p6 bra 	$L__BB140_15;
	shl.b32 	%r33, %r1, 1;
	cvt.u64.u32 	%rd40, %r33;
	add.s64 	%rd11, %rd10, %rd40;
	shr.u64 	%rd41, %rd11, 63;
	add.s64 	%rd42, %rd11, %rd41;
	shl.b64 	%rd43, %rd42, 2;
	and.b64  	%rd44, %rd43, -8;
	add.s64 	%rd12, %rd1, %rd44;
	ld.global.f32 	%f55, [%rd12];
	and.b64  	%rd45, %rd42, -2;
	add.s64 	%rd46, %rd2, %rd45;
	ld.global.v2.u8 	{%rs1, %rs2}, [%rd46];
	setp.eq.s16 	%p7, %rs1, 0;
	mul.f32 	%f56, %f51, %f55;
	selp.f32 	%f3, %f50, %f56, %p7;
	setp.eq.s16 	%p8, %rs2, 0;
	mov.f32 	%f246, %f50;
	@%p8 bra 	$L__BB140_8;
	ld.global.f32 	%f57, [%rd12+4];
	mul.f32 	%f246, %f51, %f57;
$L__BB140_8:
	setp.eq.s32 	%p9, %r5, 1;
	st.shared.f32 	[%r6], %f3;
	max.f32 	%f58, %f3, 0fFF800000;
	st.shared.f32 	[%r8], %f246;
	max.f32 	%f256, %f58, %f246;
	mov.u32 	%r122, %r9;
	@%p9 bra 	$L__BB140_15;
	add.s64 	%rd47, %rd11, 256;
	shr.u64 	%rd48, %rd47, 63;
	add.s64 	%rd49, %rd47, %rd48;
	shl.b64 	%rd50, %rd49, 2;
	and.b64  	%rd51, %rd50, -8;
	add.s64 	%rd13, %rd1, %rd51;
	ld.global.f32 	%f59, [%rd13];
	and.b64  	%rd52, %rd49, -2;
	add.s64 	%rd53, %rd2, %rd52;
	ld.global.v2.u8 	{%rs3, %rs4}, [%rd53];
	setp.eq.s16 	%p10, %rs3, 0;
	mul.f32 	%f60, %f51, %f59;
	selp.f32 	%f7, %f50, %f60, %p10;
	setp.eq.s16 	%p11, %rs4, 0;
	mov.f32 	%f247, %f50;
	@%p11 bra 	$L__BB140_11;
	ld.global.f32 	%f61, [%rd13+4];
	mul.f32 	%f247, %f51, %f61;
$L__BB140_11:
	setp.eq.s32 	%p12, %r5, 2;
	st.shared.f32 	[%r6+512], %f7;
	max.f32 	%f62, %f256, %f7;
	st.shared.f32 	[%r8+512], %f247;
	max.f32 	%f256, %f62, %f247;
	mov.u32 	%r122, %r10;
	@%p12 bra 	$L__BB140_15;
	add.s64 	%rd54, %rd11, 512;
	shr.u64 	%rd55, %rd54, 63;
	add.s64 	%rd56, %rd54, %rd55;
	shl.b64 	%rd57, %rd56, 2;
	and.b64  	%rd58, %rd57, -8;
	add.s64 	%rd14, %rd1, %rd58;
	ld.global.f32 	%f63, [%rd14];
	and.b64  	%rd59, %rd56, -2;
	add.s64 	%rd60, %rd2, %rd59;
	ld.global.v2.u8 	{%rs5, %rs6}, [%rd60];
	setp.eq.s16 	%p13, %rs5, 0;
	mul.f32 	%f64, %f51, %f63;
	selp.f32 	%f11, %f50, %f64, %p13;
	setp.eq.s16 	%p14, %rs6, 0;
	mov.f32 	%f248, %f50;
	@%p14 bra 	$L__BB140_14;
	ld.global.f32 	%f65, [%rd14+4];
	mul.f32 	%f248, %f51, %f65;
$L__BB140_14:
	st.shared.f32 	[%r6+1024], %f11;
	max.f32 	%f66, %f256, %f11;
	st.shared.f32 	[%r8+1024], %f248;
	max.f32 	%f256, %f66, %f248;
	mov.u32 	%r122, %r11;
$L__BB140_15:
	setp.lt.u32 	%p15, %r4, 384;
	@%p15 bra 	$L__BB140_25;
$L__BB140_16:
	shl.b32 	%r14, %r122, 1;
	cvt.u64.u32 	%rd61, %r14;
	add.s64 	%rd62, %rd10, %rd61;
	shr.u64 	%rd63, %rd62, 63;
	add.s64 	%rd64, %rd62, %rd63;
	shl.b64 	%rd65, %rd64, 2;
	and.b64  	%rd66, %rd65, -8;
	add.s64 	%rd15, %rd1, %rd66;
	ld.global.f32 	%f67, [%rd15];
	and.b64  	%rd67, %rd64, -2;
	add.s64 	%rd68, %rd2, %rd67;
	ld.global.v2.u8 	{%rs7, %rs8}, [%rd68];
	setp.eq.s16 	%p16, %rs7, 0;
	mul.f32 	%f68, %f51, %f67;
	selp.f32 	%f18, %f50, %f68, %p16;
	setp.eq.s16 	%p17, %rs8, 0;
	mov.f32 	%f252, %f50;
	@%p17 bra 	$L__BB140_18;
	ld.global.f32 	%f69, [%rd15+4];
	mul.f32 	%f252, %f51, %f69;
$L__BB140_18:
	shl.b32 	%r34, %r122, 2;
	mov.u32 	%r35, shared_buf;
	add.s32 	%r15, %r35, %r34;
	st.shared.f32 	[%r15], %f18;
	max.f32 	%f70, %f256, %f18;
	add.s32 	%r16, %r15, %r7;
	st.shared.f32 	[%r16], %f252;
	max.f32 	%f21, %f70, %f252;
	add.s32 	%r36, %r14, 256;
	cvt.u64.u32 	%rd69, %r36;
	add.s64 	%rd70, %rd10, %rd69;
	shr.u64 	%rd71, %rd70, 63;
	add.s64 	%rd72, %rd70, %rd71;
	shl.b64 	%rd73, %rd72, 2;
	and.b64  	%rd74, %rd73, -8;
	add.s64 	%rd16, %rd1, %rd74;
	ld.global.f32 	%f71, [%rd16];
	and.b64  	%rd75, %rd72, -2;
	add.s64 	%rd76, %rd2, %rd75;
	ld.global.v2.u8 	{%rs9, %rs10}, [%rd76];
	setp.eq.s16 	%p18, %rs9, 0;
	mul.f32 	%f72, %f51, %f71;
	selp.f32 	%f22, %f50, %f72, %p18;
	setp.eq.s16 	%p19, %rs10, 0;
	mov.f32 	%f253, %f50;
	@%p19 bra 	$L__BB140_20;
	ld.global.f32 	%f73, [%rd16+4];
	mul.f32 	%f253, %f51, %f73;
$L__BB140_20:
	st.shared.f32 	[%r15+512], %f22;
	max.f32 	%f74, %f21, %f22;
	st.shared.f32 	[%r16+512], %f253;
	max.f32 	%f25, %f74, %f253;
	add.s32 	%r37, %r14, 512;
	cvt.u64.u32 	%rd77, %r37;
	add.s64 	%rd78, %rd10, %rd77;
	shr.u64 	%rd79, %rd78, 63;
	add.s64 	%rd80, %rd78, %rd79;
	shl.b64 	%rd81, %rd80, 2;
	and.b64  	%rd82, %rd81, -8;
	add.s64 	%rd17, %rd1, %rd82;
	ld.global.f32 	%f75, [%rd17];
	and.b64  	%rd83, %rd80, -2;
	add.s64 	%rd84, %rd2, %rd83;
	ld.global.v2.u8 	{%rs11, %rs12}, [%rd84];
	setp.eq.s16 	%p20, %rs11, 0;
	mul.f32 	%f76, %f51, %f75;
	selp.f32 	%f26, %f50, %f76, %p20;
	setp.eq.s16 	%p21, %rs12, 0;
	mov.f32 	%f254, %f50;
	@%p21 bra 	$L__BB140_22;
	ld.global.f32 	%f77, [%rd17+4];
	mul.f32 	%f254, %f51, %f77;
$L__BB140_22:
	st.shared.f32 	[%r15+1024], %f26;
	max.f32 	%f78, %f25, %f26;
	st.shared.f32 	[%r16+1024], %f254;
	max.f32 	%f29, %f78, %f254;
	add.s32 	%r38, %r14, 768;
	cvt.u64.u32 	%rd85, %r38;
	add.s64 	%rd86, %rd10, %rd85;
	shr.u64 	%rd87, %rd86, 63;
	add.s64 	%rd88, %rd86, %rd87;
	shl.b64 	%rd89, %rd88, 2;
	and.b64  	%rd90, %rd89, -8;
	add.s64 	%rd18, %rd1, %rd90;
	ld.global.f32 	%f79, [%rd18];
	and.b64  	%rd91, %rd88, -2;
	add.s64 	%rd92, %rd2, %rd91;
	ld.global.v2.u8 	{%rs13, %rs14}, [%rd92];
	setp.eq.s16 	%p22, %rs13, 0;
	mul.f32 	%f80, %f51, %f79;
	selp.f32 	%f30, %f50, %f80, %p22;
	setp.eq.s16 	%p23, %rs14, 0;
	mov.f32 	%f255, %f50;
	@%p23 bra 	$L__BB140_24;
	ld.global.f32 	%f81, [%rd18+4];
	mul.f32 	%f255, %f51, %f81;
$L__BB140_24:
	st.shared.f32 	[%r15+1536], %f30;
	max.f32 	%f82, %f29, %f30;
	st.shared.f32 	[%r16+1536], %f255;
	max.f32 	%f256, %f82, %f255;
	add.s32 	%r122, %r122, 512;
	setp.lt.s32 	%p24, %r122, %r2;
	@%p24 bra 	$L__BB140_16;
$L__BB140_25:
	setp.gt.s32 	%p26, %r26, 15;
	setp.gt.s32 	%p27, %r26, 23;
	setp.gt.s32 	%p28, %r26, 27;
	setp.gt.s32 	%p29, %r26, 29;
	setp.gt.s32 	%p30, %r26, 30;
	mov.b32 	%r40, %f256;
	mov.b32 	%r41, 1;
	mov.b32 	%r62, 31;
	mov.b32 	%r63, -1;
	// begin inline asm
	shfl.sync.down.b32 %r39, %r40, %r41, %r62, %r63;
	// end inline asm
	mov.b32 	%f83, %r39;
	max.f32 	%f84, %f256, %f83;
	selp.f32 	%f85, %f256, %f84, %p30;
	mov.b32 	%r45, %f85;
	mov.b32 	%r46, 2;
	// begin inline asm
	shfl.sync.down.b32 %r44, %r45, %r46, %r62, %r63;
	// end inline asm
	mov.b32 	%f86, %r44;
	max.f32 	%f87, %f85, %f86;
	selp.f32 	%f88, %f85, %f87, %p29;
	mov.b32 	%r50, %f88;
	mov.b32 	%r51, 4;
	// begin inline asm
	shfl.sync.down.b32 %r49, %r50, %r51, %r62, %r63;
	// end inline asm
	mov.b32 	%f89, %r49;
	max.f32 	%f90, %f88, %f89;
	selp.f32 	%f91, %f88, %f90, %p28;
	mov.b32 	%r55, %f91;
	mov.b32 	%r56, 8;
	// begin inline asm
	shfl.sync.down.b32 %r54, %r55, %r56, %r62, %r63;
	// end inline asm
	mov.b32 	%f92, %r54;
	max.f32 	%f35, %f91, %f92;
	selp.f32 	%f257, %f91, %f35, %p27;
	mov.b32 	%r60, %f257;
	mov.b32 	%r61, 16;
	// begin inline asm
	shfl.sync.down.b32 %r59, %r60, %r61, %r62, %r63;
	// end inline asm
	mov.pred 	%p55, 0;
	@%p26 bra 	$L__BB140_28;
	setp.ne.s32 	%p32, %r26, 0;
	mov.b32 	%f93, %r59;
	max.f32 	%f257, %f35, %f93;
	@%p32 bra 	$L__BB140_28;
	shr.u32 	%r64, %r1, 3;
	and.b32  	%r65, %r64, 124;
	mov.u32 	%r66, _ZZ14BlockAllReduceI5MaxOpfLi128EET0_S1_E12temp_storage;
	add.s32 	%r67, %r66, %r65;
	st.shared.f32 	[%r67+4], %f257;
	mov.pred 	%p55, -1;
$L__BB140_28:
	setp.ne.s32 	%p34, %r1, 0;
	bar.sync 	0;
	@%p34 bra 	$L__BB140_30;
	ld.shared.f32 	%f94, [_ZZ14BlockAllReduceI5MaxOpfLi128EET0_S1_E12temp_storage+8];
	max.f32 	%f95, %f257, %f94;
	ld.shared.f32 	%f96, [_ZZ14BlockAllReduceI5MaxOpfLi128EET0_S1_E12temp_storage+12];
	max.f32 	%f97, %f95, %f96;
	ld.shared.f32 	%f98, [_ZZ14BlockAllReduceI5MaxOpfLi128EET0_S1_E12temp_storage+16];
	max.f32 	%f99, %f97, %f98;
	st.shared.f32 	[_ZZ14BlockAllReduceI5MaxOpfLi128EET0_S1_E16result_broadcast], %f99;
$L__BB140_30:
	setp.le.s64 	%p35, %rd28, %rd5;
	bar.sync 	0;
	mov.f32 	%f261, 0f00000000;
	ld.shared.f32 	%f39, [_ZZ14BlockAllReduceI5MaxOpfLi128EET0_S1_E16result_broadcast];
	@%p35 bra 	$L__BB140_37;
	setp.eq.s64 	%p36, %rd8, 384;
	mov.f32 	%f261, 0f00000000;
	mov.u32 	%r124, %r1;
	@%p36 bra 	$L__BB140_35;
	setp.eq.s64 	%p37, %rd8, 0;
	ld.shared.f32 	%f103, [%r6];
	sub.f32 	%f104, %f103, %f39;
	fma.rn.f32 	%f105, %f104, 0f3BBB989D, 0f3F000000;
	cvt.sat.f32.f32 	%f106, %f105;
	mov.f32 	%f107, 0f4B400001;
	mov.f32 	%f108, 0f437C0000;
	fma.rm.f32 	%f109, %f106, %f108, %f107;
	add.f32 	%f110, %f109, 0fCB40007F;
	neg.f32 	%f111, %f110;
	fma.rn.f32 	%f112, %f104, 0f3FB8AA3B, %f111;
	fma.rn.f32 	%f113, %f104, 0f32A57060, %f112;
	mov.b32 	%r68, %f109;
	shl.b32 	%r69, %r68, 23;
	mov.b32 	%f114, %r69;
	ex2.approx.ftz.f32 	%f115, %f113;
	mul.f32 	%f116, %f115, %f114;
	st.shared.f32 	[%r6], %f116;
	add.f32 	%f261, %f116, 0f00000000;
	mov.u32 	%r124, %r9;
	@%p37 bra 	$L__BB140_35;
	setp.eq.s64 	%p38, %rd8, 128;
	ld.shared.f32 	%f117, [%r6+512];
	sub.f32 	%f118, %f117, %f39;
	fma.rn.f32 	%f119, %f118, 0f3BBB989D, 0f3F000000;
	cvt.sat.f32.f32 	%f120, %f119;
	mov.f32 	%f121, 0f4B400001;
	mov.f32 	%f122, 0f437C0000;
	fma.rm.f32 	%f123, %f120, %f122, %f121;
	add.f32 	%f124, %f123, 0fCB40007F;
	neg.f32 	%f125, %f124;
	fma.rn.f32 	%f126, %f118, 0f3FB8AA3B, %f125;
	fma.rn.f32 	%f127, %f118, 0f32A57060, %f126;
	mov.b32 	%r70, %f123;
	shl.b32 	%r71, %r70, 23;
	mov.b32 	%f128, %r71;
	ex2.approx.ftz.f32 	%f129, %f127;
	mul.f32 	%f130, %f129, %f128;
	st.shared.f32 	[%r6+512], %f130;
	add.f32 	%f261, %f261, %f130;
	mov.u32 	%r124, %r10;
	@%p38 bra 	$L__BB140_35;
	ld.shared.f32 	%f131, [%r6+1024];
	sub.f32 	%f132, %f131, %f39;
	fma.rn.f32 	%f133, %f132, 0f3BBB989D, 0f3F000000;
	cvt.sat.f32.f32 	%f134, %f133;
	mov.f32 	%f135, 0f4B400001;
	mov.f32 	%f136, 0f437C0000;
	fma.rm.f32 	%f137, %f134, %f136, %f135;
	add.f32 	%f138, %f137, 0fCB40007F;
	neg.f32 	%f139, %f138;
	fma.rn.f32 	%f140, %f132, 0f3FB8AA3B, %f139;
	fma.rn.f32 	%f141, %f132, 0f32A57060, %f140;
	mov.b32 	%r72, %f137;
	shl.b32 	%r73, %r72, 23;
	mov.b32 	%f142, %r73;
	ex2.approx.ftz.f32 	%f143, %f141;
	mul.f32 	%f144, %f143, %f142;
	st.shared.f32 	[%r6+1024], %f144;
	add.f32 	%f261, %f261, %f144;
	mov.u32 	%r124, %r11;
$L__BB140_35:
	setp.lt.u64 	%p39, %rd7, 384;
	@%p39 bra 	$L__BB140_37;
$L__BB140_36:
	shl.b32 	%r74, %r124, 2;
	mov.u32 	%r75, shared_buf;
	add.s32 	%r76, %r75, %r74;
	ld.shared.f32 	%f145, [%r76];
	sub.f32 	%f146, %f145, %f39;
	fma.rn.f32 	%f147, %f146, 0f3BBB989D, 0f3F000000;
	cvt.sat.f32.f32 	%f148, %f147;
	mov.f32 	%f149, 0f4B400001;
	mov.f32 	%f150, 0f437C0000;
	fma.rm.f32 	%f151, %f148, %f150, %f149;
	add.f32 	%f152, %f151, 0fCB40007F;
	neg.f32 	%f153, %f152;
	fma.rn.f32 	%f154, %f146, 0f3FB8AA3B, %f153;
	fma.rn.f32 	%f155, %f146, 0f32A57060, %f154;
	mov.b32 	%r77, %f151;
	shl.b32 	%r78, %r77, 23;
	mov.b32 	%f156, %r78;
	ex2.approx.ftz.f32 	%f157, %f155;
	mul.f32 	%f158, %f157, %f156;
	st.shared.f32 	[%r76], %f158;
	add.f32 	%f159, %f261, %f158;
	ld.shared.f32 	%f160, [%r76+512];
	sub.f32 	%f161, %f160, %f39;
	fma.rn.f32 	%f162, %f161, 0f3BBB989D, 0f3F000000;
	cvt.sat.f32.f32 	%f163, %f162;
	fma.rm.f32 	%f164, %f163, %f150, %f149;
	add.f32 	%f165, %f164, 0fCB40007F;
	neg.f32 	%f166, %f165;
	fma.rn.f32 	%f167, %f161, 0f3FB8AA3B, %f166;
	fma.rn.f32 	%f168, %f161, 0f32A57060, %f167;
	mov.b32 	%r79, %f164;
	shl.b32 	%r80, %r79, 23;
	mov.b32 	%f169, %r80;
	ex2.approx.ftz.f32 	%f170, %f168;
	mul.f32 	%f171, %f170, %f169;
	st.shared.f32 	[%r76+512], %f171;
	add.f32 	%f172, %f159, %f171;
	ld.shared.f32 	%f173, [%r76+1024];
	sub.f32 	%f174, %f173, %f39;
	fma.rn.f32 	%f175, %f174, 0f3BBB989D, 0f3F000000;
	cvt.sat.f32.f32 	%f176, %f175;
	fma.rm.f32 	%f177, %f176, %f150, %f149;
	add.f32 	%f178, %f177, 0fCB40007F;
	neg.f32 	%f179, %f178;
	fma.rn.f32 	%f180, %f174, 0f3FB8AA3B, %f179;
	fma.rn.f32 	%f181, %f174, 0f32A57060, %f180;
	mov.b32 	%r81, %f177;
	shl.b32 	%r82, %r81, 23;
	mov.b32 	%f182, %r82;
	ex2.approx.ftz.f32 	%f183, %f181;
	mul.f32 	%f184, %f183, %f182;
	st.shared.f32 	[%r76+1024], %f184;
	add.f32 	%f185, %f172, %f184;
	ld.shared.f32 	%f186, [%r76+1536];
	sub.f32 	%f187, %f186, %f39;
	fma.rn.f32 	%f188, %f187, 0f3BBB989D, 0f3F000000;
	cvt.sat.f32.f32 	%f189, %f188;
	fma.rm.f32 	%f190, %f189, %f150, %f149;
	add.f32 	%f191, %f190, 0fCB40007F;
	neg.f32 	%f192, %f191;
	fma.rn.f32 	%f193, %f187, 0f3FB8AA3B, %f192;
	fma.rn.f32 	%f194, %f187, 0f32A57060, %f193;
	mov.b32 	%r83, %f190;
	shl.b32 	%r84, %r83, 23;
	mov.b32 	%f195, %r84;
	ex2.approx.ftz.f32 	%f196, %f194;
	mul.f32 	%f197, %f196, %f195;
	st.shared.f32 	[%r76+1536], %f197;
	add.f32 	%f261, %f185, %f197;
	add.s32 	%r124, %r124, 512;
	cvt.u64.u32 	%rd93, %r124;
	setp.gt.u64 	%p40, %rd28, %rd93;
	@%p40 bra 	$L__BB140_36;
$L__BB140_37:
	setp.gt.s32 	%p41, %r26, 15;
	setp.gt.s32 	%p42, %r26, 23;
	setp.gt.s32 	%p43, %r26, 27;
	setp.gt.s32 	%p44, %r26, 29;
	setp.gt.s32 	%p45, %r26, 30;
	mov.b32 	%r86, %f261;
	mov.b32 	%r87, 1;
	mov.b32 	%r108, 31;
	mov.b32 	%r109, -1;
	// begin inline asm
	shfl.sync.down.b32 %r85, %r86, %r87, %r108, %r109;
	// end inline asm
	mov.b32 	%f198, %r85;
	add.f32 	%f199, %f261, %f198;
	selp.f32 	%f200, %f261, %f199, %p45;
	mov.b32 	%r91, %f200;
	mov.b32 	%r92, 2;
	// begin inline asm
	shfl.sync.down.b32 %r90, %r91, %r92, %r108, %r109;
	// end inline asm
	mov.b32 	%f201, %r90;
	add.f32 	%f202, %f200, %f201;
	selp.f32 	%f203, %f200, %f202, %p44;
	mov.b32 	%r96, %f203;
	mov.b32 	%r97, 4;
	// begin inline asm
	shfl.sync.down.b32 %r95, %r96, %r97, %r108, %r109;
	// end inline asm
	mov.b32 	%f204, %r95;
	add.f32 	%f205, %f203, %f204;
	selp.f32 	%f206, %f203, %f205, %p43;
	mov.b32 	%r101, %f206;
	mov.b32 	%r102, 8;
	// begin inline asm
	shfl.sync.down.b32 %r100, %r101, %r102, %r108, %r109;
	// end inline asm
	mov.b32 	%f207, %r100;
	add.f32 	%f208, %f206, %f207;
	selp.f32 	%f209, %f206, %f208, %p42;
	mov.b32 	%r106, %f209;
	mov.b32 	%r107, 16;
	// begin inline asm
	shfl.sync.down.b32 %r105, %r106, %r107, %r108, %r109;
	// end inline asm
	mov.b32 	%f210, %r105;
	add.f32 	%f211, %f209, %f210;
	selp.f32 	%f48, %f209, %f211, %p41;
	not.pred 	%p46, %p55;
	@%p46 bra 	$L__BB140_39;
	shr.u32 	%r110, %r1, 3;
	and.b32  	%r111, %r110, 124;
	mov.u32 	%r112, _ZZ14BlockAllReduceI5SumOpfLi128EET0_S1_E12temp_storage;
	add.s32 	%r113, %r112, %r111;
	st.shared.f32 	[%r113+4], %f48;
$L__BB140_39:
	setp.ne.s32 	%p47, %r1, 0;
	bar.sync 	0;
	@%p47 bra 	$L__BB140_41;
	ld.shared.f32 	%f212, [_ZZ14BlockAllReduceI5SumOpfLi128EET0_S1_E12temp_storage+8];
	add.f32 	%f213, %f48, %f212;
	ld.shared.f32 	%f214, [_ZZ14BlockAllReduceI5SumOpfLi128EET0_S1_E12temp_storage+12];
	add.f32 	%f215, %f213, %f214;
	ld.shared.f32 	%f216, [_ZZ14BlockAllReduceI5SumOpfLi128EET0_S1_E12temp_storage+16];
	add.f32 	%f217, %f215, %f216;
	st.shared.f32 	[_ZZ14BlockAllReduceI5SumOpfLi128EET0_S1_E16result_broadcast], %f217;
$L__BB140_41:
	setp.ge.s32 	%p48, %r1, %r2;
	bar.sync 	0;
	ld.shared.f32 	%f49, [_ZZ14BlockAllReduceI5SumOpfLi128EET0_S1_E16result_broadcast];
	@%p48 bra 	$L__BB140_48;
	setp.eq.s32 	%p49, %r5, 0;
	mul.lo.s64 	%rd19, %rd139, %rd26;
	mov.u32 	%r126, %r1;
	@%p49 bra 	$L__BB140_46;
	setp.eq.s32 	%p50, %r5, 1;
	ld.shared.f32 	%f218, [%r6];
	div.rn.f32 	%f219, %f218, %f49;
	ld.shared.f32 	%f220, [%r8];
	div.rn.f32 	%f221, %f220, %f49;
	shl.b32 	%r114, %r1, 1;
	cvt.u64.u32 	%rd94, %r114;
	add.s64 	%rd20, %rd19, %rd94;
	shr.u64 	%rd95, %rd20, 63;
	add.s64 	%rd96, %rd20, %rd95;
	shl.b64 	%rd97, %rd96, 2;
	and.b64  	%rd98, %rd97, -8;
	add.s64 	%rd99, %rd3, %rd98;
	st.global.v2.f32 	[%rd99], {%f219, %f221};
	mov.u32 	%r126, %r9;
	@%p50 bra 	$L__BB140_46;
	setp.eq.s32 	%p51, %r5, 2;
	ld.shared.f32 	%f222, [%r6+512];
	div.rn.f32 	%f223, %f222, %f49;
	ld.shared.f32 	%f224, [%r8+512];
	div.rn.f32 	%f225, %f224, %f49;
	add.s64 	%rd100, %rd20, 256;
	shr.u64 	%rd101, %rd100, 63;
	add.s64 	%rd102, %rd100, %rd101;
	shl.b64 	%rd103, %rd102, 2;
	and.b64  	%rd104, %rd103, -8;
	add.s64 	%rd105, %rd3, %rd104;
	st.global.v2.f32 	[%rd105], {%f223, %f225};
	mov.u32 	%r126, %r10;
	@%p51 bra 	$L__BB140_46;
	ld.shared.f32 	%f226, [%r6+1024];
	div.rn.f32 	%f227, %f226, %f49;
	ld.shared.f32 	%f228, [%r8+1024];
	div.rn.f32 	%f229, %f228, %f49;
	add.s64 	%rd106, %rd20, 512;
	shr.u64 	%rd107, %rd106, 63;
	add.s64 	%rd108, %rd106, %rd107;
	shl.b64 	%rd109, %rd108, 2;
	and.b64  	%rd110, %rd109, -8;
	add.s64 	%rd111, %rd3, %rd110;
	st.global.v2.f32 	[%rd111], {%f227, %f229};
	mov.u32 	%r126, %r11;
$L__BB140_46:
	setp.lt.u32 	%p52, %r4, 384;
	@%p52 bra 	$L__BB140_48;
$L__BB140_47:
	shl.b32 	%r115, %r126, 2;
	mov.u32 	%r116, shared_buf;
	add.s32 	%r117, %r116, %r115;
	ld.shared.f32 	%f230, [%r117];
	div.rn.f32 	%f231, %f230, %f49;
	add.s32 	%r118, %r117, %r7;
	ld.shared.f32 	%f232, [%r118];
	div.rn.f32 	%f233, %f232, %f49;
	shl.b32 	%r119, %r126, 1;
	cvt.u64.u32 	%rd112, %r119;
	add.s64 	%rd113, %rd19, %rd112;
	shr.u64 	%rd114, %rd113, 63;
	add.s64 	%rd115, %rd113, %rd114;
	shl.b64 	%rd116, %rd115, 2;
	and.b64  	%rd117, %rd116, -8;
	add.s64 	%rd118, %rd3, %rd117;
	st.global.v2.f32 	[%rd118], {%f231, %f233};
	ld.shared.f32 	%f234, [%r117+512];
	div.rn.f32 	%f235, %f234, %f49;
	ld.shared.f32 	%f236, [%r118+512];
	div.rn.f32 	%f237, %f236, %f49;
	add.s64 	%rd119, %rd113, 256;
	shr.u64 	%rd120, %rd119, 63;
	add.s64 	%rd121, %rd119, %rd120;
	shl.b64 	%rd122, %rd121, 2;
	and.b64  	%rd123, %rd122, -8;
	add.s64 	%rd124, %rd3, %rd123;
	st.global.v2.f32 	[%rd124], {%f235, %f237};
	ld.shared.f32 	%f238, [%r117+1024];
	div.rn.f32 	%f239, %f238, %f49;
	ld.shared.f32 	%f240, [%r118+1024];
	div.rn.f32 	%f241, %f240, %f49;
	add.s32 	%r120, %r119, 512;
	cvt.u64.u32 	%rd125, %r120;
	add.s64 	%rd126, %rd19, %rd125;
	shr.u64 	%rd127, %rd126, 63;
	add.s64 	%rd128, %rd126, %rd127;
	shl.b64 	%rd129, %rd128, 2;
	and.b64  	%rd130, %rd129, -8;
	add.s64 	%rd131, %rd3, %rd130;
	st.global.v2.f32 	[%rd131], {%f239, %f241};
	ld.shared.f32 	%f242, [%r117+1536];
	div.rn.f32 	%f243, %f242, %f49;
	ld.shared.f32 	%f244, [%r118+1536];
	div.rn.f32 	%f245, %f244, %f49;
	add.s32 	%r121, %r119, 768;
	cvt.u64.u32 	%rd132, %r121;
	add.s64 	%rd133, %rd19, %rd132;
	shr.u64 	%rd134, %rd133, 63;
	add.s64 	%rd135, %rd133, %rd134;
	shl.b64 	%rd136, %rd135, 2;
	and.b64  	%rd137, %rd136, -8;
	add.s64 	%rd138, %rd3, %rd137;
	st.global.v2.f32 	[%rd138], {%f243, %f245};
	add.s32 	%r126, %r126, 512;
	setp.lt.s32 	%p53, %r126, %r2;
	@%p53 bra 	$L__BB140_47;
$L__BB140_48:
	add.s64 	%rd139, %rd139, %rd6;
	setp.lt.s64 	%p54, %rd139, %rd27;
	@%p54 bra 	$L__BB140_4;
$L__BB140_49:
	ret;

}
	// .globl	_Z20SoftmaxBlockSMemImplI24ElementwiseScaleMaskLoadIffbE11DirectStoreIffEfLi2ELi1024EL9Algorithm0EEvT_T0_ll
.visible .entry _Z20SoftmaxBlockSMemImplI24ElementwiseScaleMaskLoadIffbE11DirectStoreIffEfLi2ELi1024EL9Algorithm0EEvT_T0_ll(
	.param .align 8 .b8 _Z20SoftmaxBlockSMemImplI24ElementwiseScaleMaskLoadIffbE11DirectStoreIffEfLi2ELi1024EL9Algorithm0EEvT_T0_ll_param_0[32],
	.param .align 8 .b8 _Z20SoftmaxBlockSMemImplI24ElementwiseScaleMaskLoadIffbE11DirectStoreIffEfLi2ELi1024EL9Algorithm0EEvT_T0_ll_param_1[16],
	.param .u64 _Z20SoftmaxBlockSMemImplI24ElementwiseScaleMaskLoadIffbE11DirectStoreIffEfLi2ELi1024EL9Algorithm0EEvT_T0_ll_param_2,
	.param .u64 _Z20SoftmaxBlockSMemImplI24ElementwiseScaleMaskLoadIffbE11DirectStoreIffEfLi2ELi1024EL9Algorithm0EEvT_T0_ll_param_3
)
{
	.reg .pred 	%p<56>;
	.reg .b16 	%rs<15>;
	.reg .b32 	%r<126>;
	.reg .b32 	%f<374>;
	.reg .b64 	%rd<138>;

	ld.param.u64 	%rd28, [_Z20SoftmaxBlockSMemImplI24ElementwiseScaleMaskLoadIffbE11DirectStoreIffEfLi2ELi1024EL9Algorithm0EEvT_T0_ll_param_1+8];
	ld.param.v2.f32 	{%f50, %f51}, [_Z20SoftmaxBlockSMemImplI24ElementwiseScaleMaskLoadIffbE11DirectStoreIffEfLi2ELi1024EL9Algorithm0EEvT_T0_ll_param_0+24];
	ld.param.u64 	%rd26, [_Z20SoftmaxBlockSMemImplI24ElementwiseScaleMaskLoadIffbE11DirectStoreIffEfLi2ELi1024EL9Algorithm0EEvT_T0_ll_param_0+16];
	ld.param.u64 	%rd27, [_Z20SoftmaxBlockSMemImplI24ElementwiseScaleMaskLoadIffbE11DirectStoreIffEfLi2ELi1024EL9Algorithm0EEvT_T0_ll_param_1];
	ld.param.u64 	%rd25, [_Z20SoftmaxBlockSMemImplI24ElementwiseScaleMaskLoadIffbE11DirectStoreIffEfLi2ELi1024EL9Algorithm0EEvT_T0_ll_param_0+8];
	ld.param.u64 	%rd24, [_Z20SoftmaxBlockSMemImplI24ElementwiseScaleMaskLoadIffbE11DirectStoreIffEfLi2ELi1024EL9Algorithm0EEvT_T0_ll_param_0];
	ld.param.u64 	%rd29, [_Z20SoftmaxBlockSMemImplI24ElementwiseScaleMaskLoadIffbE11DirectStoreIffEfLi2ELi1024EL9Algorithm0EEvT_T0_ll_param_2];
	ld.param.u64 	%rd30, [_Z20SoftmaxBlockSMemImplI24ElementwiseScaleMaskLoadIffbE11DirectStoreIffEfLi2ELi1024EL9Algorithm0EEvT_T0_ll_param_3];
	cvta.to.global.u64 	%rd1, %rd24;
	cvta.to.global.u64 	%rd2, %rd25;
	cvta.to.global.u64 	%rd3, %rd27;
	mov.u32 	%r1, %tid.x;
	and.b64  	%rd31, %rd30, 1;
	setp.eq.b64 	%p2, %rd31, 1;
	not.pred 	%p3, %p2;
	@%p3 bra 	$L__BB141_2;
	mov.u64 	%rd32, $str$2;
	cvta.global.u64 	%rd33, %rd32;
	mov.u64 	%rd34, $str$1;
	cvta.global.u64 	%rd35, %rd34;
	mov.u64 	%rd36, __unnamed_142;
	cvta.global.u64 	%rd37, %rd36;
	{ // callseq 141, 0
	.param .b64 param0;
	st.param.b64 	[param0], %rd33;
	.param .b64 param1;
	st.param.b64 	[param1], %rd35;
	.param .b32 param2;
	st.param.b32 	[param2], 487;
	.param .b64 param3;
	st.param.b64 	[param3], %rd37;
	.param .b64 param4;
	st.param.b64 	[param4], 1;
	call.uni 
	__assertfail, 
	(
	param0, 
	param1, 
	param2, 
	param3, 
	param4
	);
	} // callseq 141
$L__BB141_2:
	shr.u64 	%rd38, %rd30, 63;
	add.s64 	%rd39, %rd30, %rd38;
	shr.u64 	%rd40, %rd39, 1;
	cvt.u32.u64 	%r2, %rd40;
	mov.u32 	%r26, %ctaid.x;
	cvt.u64.u32 	%rd136, %r26;
	setp.le.s64 	%p4, %rd29, %rd136;
	@%p4 bra 	$L__BB141_50;
	// begin inline asm
	mov.u32 %r27, %laneid;
	// end inline asm
	cvt.u64.u32 	%rd5, %r1;
	mov.u32 	%r28, %nctaid.x;
	cvt.u64.u32 	%rd6, %r28;
	not.b32 	%r29, %r1;
	add.s32 	%r4, %r29, %r2;
	shr.u32 	%r30, %r4, 10;
	add.s32 	%r31, %r30, 1;
	not.b64 	%rd41, %rd5;
	add.s64 	%rd7, %rd30, %rd41;
	and.b32  	%r5, %r31, 3;
	shl.b32 	%r32, %r1, 2;
	mov.u32 	%r33, shared_buf;
	add.s32 	%r6, %r33, %r32;
	shl.b32 	%r7, %r2, 2;
	add.s32 	%r8, %r6, %r7;
	or.b32  	%r9, %r1, 1024;
	or.b32  	%r10, %r1, 2048;
	or.b32  	%r11, %r1, 3072;
	and.b64  	%rd8, %rd7, 3072;
$L__BB141_4:
	setp.ge.s32 	%p5, %r1, %r2;
	mov.f32 	%f368, 0fFF800000;
	@%p5 bra 	$L__BB141_26;
	setp.eq.s32 	%p6, %r5, 0;
	mov.f32 	%f368, 0fFF800000;
	mov.u32 	%r119, %r1;
	@%p6 bra 	$L__BB141_15;
	shl.b32 	%r34, %r1, 1;
	cvt.u64.u32 	%rd42, %r34;
	mad.lo.s64 	%rd10, %rd136, %rd26, %rd42;
	shr.u64 	%rd43, %rd10, 63;
	add.s64 	%rd44, %rd10, %rd43;
	shl.b64 	%rd45, %rd44, 2;
	and.b64  	%rd46, %rd45, -8;
	add.s64 	%rd11, %rd1, %rd46;
	ld.global.f32 	%f55, [%rd11];
	and.b64  	%rd47, %rd44, -2;
	add.s64 	%rd48, %rd2, %rd47;
	ld.global.v2.u8 	{%rs1, %rs2}, [%rd48];
	setp.eq.s16 	%p7, %rs1, 0;
	mul.f32 	%f56, %f51, %f55;
	selp.f32 	%f3, %f50, %f56, %p7;
	setp.eq.s16 	%p8, %rs2, 0;
	mov.f32 	%f358, %f50;
	@%p8 bra 	$L__BB141_8;
	ld.global.f32 	%f57, [%rd11+4];
	mul.f32 	%f358, %f51, %f57;
$L__BB141_8:
	setp.eq.s32 	%p9, %r5, 1;
	st.shared.f32 	[%r6], %f3;
	max.f32 	%f58, %f3, 0fFF800000;
	st.shared.f32 	[%r8], %f358;
	max.f32 	%f368, %f58, %f358;
	mov.u32 	%r119, %r9;
	@%p9 bra 	$L__BB141_15;
	add.s64 	%rd49, %rd10, 2048;
	shr.u64 	%rd50, %rd49, 63;
	add.s64 	%rd51, %rd49, %rd50;
	shl.b64 	%rd52, %rd51, 2;
	and.b64  	%rd53, %rd52, -8;
	add.s64 	%rd12, %rd1, %rd53;
	ld.global.f32 	%f59, [%rd12];
	and.b64  	%rd54, %rd51, -2;
	add.s64 	%rd55, %rd2, %rd54;
	ld.global.v2.u8 	{%rs3, %rs4}, [%rd55];
	setp.eq.s16 	%p10, %rs3, 0;
	mul.f32 	%f60, %f51, %f59;
	selp.f32 	%f7, %f50, %f60, %p10;
	setp.eq.s16 	%p11, %rs4, 0;
	mov.f32 	%f359, %f50;
	@%p11 bra 	$L__BB141_11;
	ld.global.f32 	%f61, [%rd12+4];
	mul.f32 	%f359, %f51, %f61;
$L__BB141_11:
	setp.eq.s32 	%p12, %r5, 2;
	st.shared.f32 	[%r6+4096], %f7;
	max.f32 	%f62, %f368, %f7;
	st.shared.f32 	[%r8+4096], %f359;
	max.f32 	%f368, %f62, %f359;
	mov.u32 	%r119, %r10;
	@%p12 bra 	$L__BB141_15;
	add.s64 	%rd56, %rd10, 4096;
	shr.u64 	%rd57, %rd56, 63;
	add.s64 	%rd58, %rd56, %rd57;
	shl.b64 	%rd59, %rd58, 2;
	and.b64  	%rd60, %rd59, -8;
	add.s64 	%rd13, %rd1, %rd60;
	ld.global.f32 	%f63, [%rd13];
	and.b64  	%rd61, %rd58, -2;
	add.s64 	%rd62, %rd2, %rd61;
	ld.global.v2.u8 	{%rs5, %rs6}, [%rd62];
	setp.eq.s16 	%p13, %rs5, 0;
	mul.f32 	%f64, %f51, %f63;
	selp.f32 	%f11, %f50, %f64, %p13;
	setp.eq.s16 	%p14, %rs6, 0;
	mov.f32 	%f360, %f50;
	@%p14 bra 	$L__BB141_14;
	ld.global.f32 	%f65, [%rd13+4];
	mul.f32 	%f360, %f51, %f65;
$L__BB141_14:
	st.shared.f32 	[%r6+8192], %f11;
	max.f32 	%f66, %f368, %f11;
	st.shared.f32 	[%r8+8192], %f360;
	max.f32 	%f368, %f66, %f360;
	mov.u32 	%r119, %r11;
$L__BB141_15:
	setp.lt.u32 	%p15, %r4, 3072;
	@%p15 bra 	$L__BB141_26;
	mul.wide.u32 	%rd63, %r119, 2;
	mad.lo.s64 	%rd64, %rd136, %rd26, %rd63;
	add.s64 	%rd137, %rd64, 4096;
	shl.b32 	%r35, %r119, 2;
	mov.u32 	%r36, shared_buf;
	add.s32 	%r37, %r36, %r35;
	add.s32 	%r120, %r37, 8192;
$L__BB141_17:
	add.s64 	%rd65, %rd137, -4096;
	shr.u64 	%rd66, %rd65, 63;
	add.s64 	%rd67, %rd65, %rd66;
	shl.b64 	%rd68, %rd67, 2;
	and.b64  	%rd69, %rd68, -8;
	add.s64 	%rd16, %rd1, %rd69;
	ld.global.f32 	%f67, [%rd16];
	and.b64  	%rd70, %rd67, -2;
	add.s64 	%rd71, %rd2, %rd70;
	ld.global.v2.u8 	{%rs7, %rs8}, [%rd71];
	setp.eq.s16 	%p16, %rs7, 0;
	mul.f32 	%f68, %f51, %f67;
	selp.f32 	%f18, %f50, %f68, %p16;
	setp.eq.s16 	%p17, %rs8, 0;
	mov.f32 	%f364, %f50;
	@%p17 bra 	$L__BB141_19;
	ld.global.f32 	%f69, [%rd16+4];
	mul.f32 	%f364, %f51, %f69;
$L__BB141_19:
	st.shared.f32 	[%r120+-8192], %f18;
	max.f32 	%f70, %f368, %f18;
	add.s32 	%r16, %r120, %r7;
	st.shared.f32 	[%r16+-8192], %f364;
	max.f32 	%f21, %f70, %f364;
	add.s64 	%rd72, %rd137, -2048;
	shr.u64 	%rd73, %rd72, 63;
	add.s64 	%rd74, %rd72, %rd73;
	shl.b64 	%rd75, %rd74, 2;
	and.b64  	%rd76, %rd75, -8;
	add.s64 	%rd17, %rd1, %rd76;
	ld.global.f32 	%f71, [%rd17];
	and.b64  	%rd77, %rd74, -2;
	add.s64 	%rd78, %rd2, %rd77;
	ld.global.v2.u8 	{%rs9, %rs10}, [%rd78];
	setp.eq.s16 	%p18, %rs9, 0;
	mul.f32 	%f72, %f51, %f71;
	selp.f32 	%f22, %f50, %f72, %p18;
	setp.eq.s16 	%p19, %rs10, 0;
	mov.f32 	%f365, %f50;
	@%p19 bra 	$L__BB141_21;
	ld.global.f32 	%f73, [%rd17+4];
	mul.f32 	%f365, %f51, %f73;
$L__BB141_21:
	st.shared.f32 	[%r120+-4096], %f22;
	max.f32 	%f74, %f21, %f22;
	st.shared.f32 	[%r16+-4096], %f365;
	max.f32 	%f25, %f74, %f365;
	shr.u64 	%rd79, %rd137, 63;
	add.s64 	%rd80, %rd137, %rd79;
	shl.b64 	%rd81, %rd80, 2;
	and.b64  	%rd82, %rd81, -8;
	add.s64 	%rd18, %rd1, %rd82;
	ld.global.f32 	%f75, [%rd18];
	and.b64  	%rd83, %rd80, -2;
	add.s64 	%rd84, %rd2, %rd83;
	ld.global.v2.u8 	{%rs11, %rs12}, [%rd84];
	setp.eq.s16 	%p20, %rs11, 0;
	mul.f32 	%f76, %f51, %f75;
	selp.f32 	%f26, %f50, %f76, %p20;
	setp.eq.s16 	%p21, %rs12, 0;
	mov.f32 	%f366, %f50;
	@%p21 bra 	$L__BB141_23;
	ld.global.f32 	%f77, [%rd18+4];
	mul.f32 	%f366, %f51, %f77;
$L__BB141_23:
	st.shared.f32 	[%r120], %f26;
	max.f32 	%f78, %f25, %f26;
	st.shared.f32 	[%r16], %f366;
	max.f32 	%f29, %f78, %f366;
	add.s64 	%rd85, %rd137, 2048;
	shr.u64 	%rd86, %rd85, 63;
	add.s64 	%rd87, %rd85, %rd86;
	shl.b64 	%rd88, %rd87, 2;
	and.b64  	%rd89, %rd88, -8;
	add.s64 	%rd19, %rd1, %rd89;
	ld.global.f32 	%f79, [%rd19];
	and.b64  	%rd90, %rd87, -2;
	add.s64 	%rd91, %rd2, %rd90;
	ld.global.v2.u8 	{%rs13, %rs14}, [%rd91];
	setp.eq.s16 	%p22, %rs13, 0;
	mul.f32 	%f80, %f51, %f79;
	selp.f32 	%f30, %f50, %f80, %p22;
	setp.eq.s16 	%p23, %rs14, 0;
	mov.f32 	%f367, %f50;
	@%p23 bra 	$L__BB141_25;
	ld.global.f32 	%f81, [%rd19+4];
	mul.f32 	%f367, %f51, %f81;
$L__BB141_25:
	st.shared.f32 	[%r120+4096], %f30;
	max.f32 	%f82, %f29, %f30;
	st.shared.f32 	[%r16+4096], %f367;
	max.f32 	%f368, %f82, %f367;
	add.s32 	%r119, %r119, 4096;
	add.s64 	%rd137, %rd137, 8192;
	add.s32 	%r120, %r120, 16384;
	setp.lt.s32 	%p24, %r119, %r2;
	@%p24 bra 	$L__BB141_17;
$L__BB141_26:
	setp.gt.s32 	%p26, %r27, 15;
	setp.gt.s32 	%p27, %r27, 23;
	setp.gt.s32 	%p28, %r27, 27;
	setp.gt.s32 	%p29, %r27, 29;
	setp.gt.s32 	%p30, %r27, 30;
	mov.b32 	%r39, %f368;
	mov.b32 	%r40, 1;
	mov.b32 	%r61, 31;
	mov.b32 	%r62, -1;
	// begin inline asm
	shfl.sync.down.b32 %r38, %r39, %r40, %r61, %r62;
	// end inline asm
	mov.b32 	%f83, %r38;
	max.f32 	%f84, %f368, %f83;
	selp.f32 	%f85, %f368, %f84, %p30;
	mov.b32 	%r44, %f85;
	mov.b32 	%r45, 2;
	// begin inline asm
	shfl.sync.down.b32 %r43, %r44, %r45, %r61, %r62;
	// end inline asm
	mov.b32 	%f86, %r43;
	max.f32 	%f87, %f85, %f86;
	selp.f32 	%f88, %f85, %f87, %p29;
	mov.b32 	%r49, %f88;
	mov.b32 	%r50, 4;
	// begin inline asm
	shfl.sync.down.b32 %r48, %r49, %r50, %r61, %r62;
	// end inline asm
	mov.b32 	%f89, %r48;
	max.f32 	%f90, %f88, %f89;
	selp.f32 	%f91, %f88, %f90, %p28;
	mov.b32 	%r54, %f91;
	mov.b32 	%r55, 8;
	// begin inline asm
	shfl.sync.down.b32 %r53, %r54, %r55, %r61, %r62;
	// end inline asm
	mov.b32 	%f92, %r53;
	max.f32 	%f35, %f91, %f92;
	selp.f32 	%f369, %f91, %f35, %p27;
	mov.b32 	%r59, %f369;
	mov.b32 	%r60, 16;
	// begin inline asm
	shfl.sync.down.b32 %r58, %r59, %r60, %r61, %r62;
	// end inline asm
	mov.pred 	%p55, 0;
	@%p26 bra 	$L__BB141_29;
	setp.ne.s32 	%p32, %r27, 0;
	mov.b32 	%f93, %r58;
	max.f32 	%f369, %f35, %f93;
	@%p32 bra 	$L__BB141_29;
	shr.u32 	%r63, %r1, 3;
	and.b32  	%r64, %r63, 124;
	mov.u32 	%r65, _ZZ14BlockAllReduceI5MaxOpfLi1024EET0_S1_E12temp_storage;
	add.s32 	%r66, %r65, %r64;
	st.shared.f32 	[%r66+32], %f369;
	mov.pred 	%p55, -1;
$L__BB141_29:
	setp.ne.s32 	%p34, %r1, 0;
	bar.sync 	0;
	@%p34 bra 	$L__BB141_31;
	ld.shared.f32 	%f94, [_ZZ14BlockAllReduceI5MaxOpfLi1024EET0_S1_E12temp_storage+36];
	max.f32 	%f95, %f369, %f94;
	ld.shared.f32 	%f96, [_ZZ14BlockAllReduceI5MaxOpfLi1024EET0_S1_E12temp_storage+40];
	max.f32 	%f97, %f95, %f96;
	ld.shared.f32 	%f98, [_ZZ14BlockAllReduceI5MaxOpfLi1024EET0_S1_E12temp_storage+44];
	max.f32 	%f99, %f97, %f98;
	ld.shared.f32 	%f100, [_ZZ14BlockAllReduceI5MaxOpfLi1024EET0_S1_E12temp_storage+48];
	max.f32 	%f101, %f99, %f100;
	ld.shared.f32 	%f102, [_ZZ14BlockAllReduceI5MaxOpfLi1024EET0_S1_E12temp_storage+52];
	max.f32 	%f103, %f101, %f102;
	ld.shared.f32 	%f104, [_ZZ14BlockAllReduceI5MaxOpfLi1024EET0_S1_E12temp_storage+56];
	max.f32 	%f105, %f103, %f104;
	ld.shared.f32 	%f106, [_ZZ14BlockAllReduceI5MaxOpfLi1024EET0_S1_E12temp_storage+60];
	max.f32 	%f107, %f105, %f106;
	ld.shared.f32 	%f108, [_ZZ14BlockAllReduceI5MaxOpfLi1024EET0_S1_E12temp_storage+64];
	max.f32 	%f109, %f107, %f108;
	ld.shared.f32 	%f110, [_ZZ14BlockAllReduceI5MaxOpfLi1024EET0_S1_E12temp_storage+68];
	max.f32 	%f111, %f109, %f110;
	ld.shared.f32 	%f112, [_ZZ14BlockAllReduceI5MaxOpfLi1024EET0_S1_E12temp_storage+72];
	max.f32 	%f113, %f111, %f112;
	ld.shared.f32 	%f114, [_ZZ14BlockAllReduceI5MaxOpfLi1024EET0_S1_E12temp_storage+76];
	max.f32 	%f115, %f113, %f114;
	ld.shared.f32 	%f116, [_ZZ14BlockAllReduceI5MaxOpfLi1024EET0_S1_E12temp_storage+80];
	max.f32 	%f117, %f115, %f116;
	ld.shared.f32 	%f118, [_ZZ14BlockAllReduceI5MaxOpfLi1024EET0_S1_E12temp_storage+84];
	max.f32 	%f119, %f117, %f118;
	ld.shared.f32 	%f120, [_ZZ14BlockAllReduceI5MaxOpfLi1024EET0_S1_E12temp_storage+88];
	max.f32 	%f121, %f119, %f120;
	ld.shared.f32 	%f122, [_ZZ14BlockAllReduceI5MaxOpfLi1024EET0_S1_E12temp_storage+92];
	max.f32 	%f123, %f121, %f122;
	ld.shared.f32 	%f124, [_ZZ14BlockAllReduceI5MaxOpfLi1024EET0_S1_E12temp_storage+96];
	max.f32 	%f125, %f123, %f124;
	ld.shared.f32 	%f126, [_ZZ14BlockAllReduceI5MaxOpfLi1024EET0_S1_E12temp_storage+100];
	max.f32 	%f127, %f125, %f126;
	ld.shared.f32 	%f128, [_ZZ14BlockAllReduceI5MaxOpfLi1024EET0_S1_E12temp_storage+104];
	max.f32 	%f129, %f127, %f128;
	ld.shared.f32 	%f130, [_ZZ14BlockAllReduceI5MaxOpfLi1024EET0_S1_E12temp_storage+108];
	max.f32 	%f131, %f129, %f130;
	ld.shared.f32 	%f132, [_ZZ14BlockAllReduceI5MaxOpfLi1024EET0_S1_E12temp_storage+112];
	max.f32 	%f133, %f131, %f132;
	ld.shared.f32 	%f134, [_ZZ14BlockAllReduceI5MaxOpfLi1024EET0_S1_E12temp_storage+116];
	max.f32 	%f135, %f133, %f134;
	ld.shared.f32 	%f136, [_ZZ14BlockAllReduceI5MaxOpfLi1024EET0_S1_E12temp_storage+120];
	max.f32 	%f137, %f135, %f136;
	ld.shared.f32 	%f138, [_ZZ14BlockAllReduceI5MaxOpfLi1024EET0_S1_E12temp_storage+124];
	max.f32 	%f139, %f137, %f138;
	ld.shared.f32 	%f140, [_ZZ14BlockAllReduceI5MaxOpfLi1024EET0_S1_E12temp_storage+128];
	max.f32 	%f141, %f139, %f140;
	ld.shared.f32 	%f142, [_ZZ14BlockAllReduceI5MaxOpfLi1024EET0_S1_E12temp_storage+132];
	max.f32 	%f143, %f141, %f142;
	ld.shared.f32 	%f144, [_ZZ14BlockAllReduceI5MaxOpfLi1024EET0_S1_E12temp_storage+136];
	max.f32 	%f145, %f143, %f144;
	ld.shared.f32 	%f146, [_ZZ14BlockAllReduceI5MaxOpfLi1024EET0_S1_E12temp_storage+140];
	max.f32 	%f147, %f145, %f146;
	ld.shared.f32 	%f148, [_ZZ14BlockAllReduceI5MaxOpfLi1024EET0_S1_E12temp_storage+144];
	max.f32 	%f149, %f147, %f148;
	ld.shared.f32 	%f150, [_ZZ14BlockAllReduceI5MaxOpfLi1024EET0_S1_E12temp_storage+148];
	max.f32 	%f151, %f149, %f150;
	ld.shared.f32 	%f152, [_ZZ14BlockAllReduceI5MaxOpfLi1024EET0_S1_E12temp_storage+152];
	max.f32 	%f153, %f151, %f152;
	ld.shared.f32 	%f154, [_ZZ14BlockAllReduceI5MaxOpfLi1024EET0_S1_E12temp_storage+156];
	max.f32 	%f155, %f153, %f154;
	st.shared.f32 	[_ZZ14BlockAllReduceI5MaxOpfLi1024EET0_S1_E16result_broadcast], %f155;
$L__BB141_31:
	setp.le.s64 	%p35, %rd30, %rd5;
	bar.sync 	0;
	mov.f32 	%f373, 0f00000000;
	ld.shared.f32 	%f39, [_ZZ14BlockAllReduceI5MaxOpfLi1024EET0_S1_E16result_broadcast];
	@%p35 bra 	$L__BB141_38;
	setp.eq.s64 	%p36, %rd8, 3072;
	mov.f32 	%f373, 0f00000000;
	mov.u32 	%r122, %r1;
	@%p36 bra 	$L__BB141_36;
	setp.eq.s64 	%p37, %rd8, 0;
	ld.shared.f32 	%f159, [%r6];
	sub.f32 	%f160, %f159, %f39;
	fma.rn.f32 	%f161, %f160, 0f3BBB989D, 0f3F000000;
	cvt.sat.f32.f32 	%f162, %f161;
	mov.f32 	%f163, 0f4B400001;
	mov.f32 	%f164, 0f437C0000;
	fma.rm.f32 	%f165, %f162, %f164, %f163;
	add.f32 	%f166, %f165, 0fCB40007F;
	neg.f32 	%f167, %f166;
	fma.rn.f32 	%f168, %f160, 0f3FB8AA3B, %f167;
	fma.rn.f32 	%f169, %f160, 0f32A57060, %f168;
	mov.b32 	%r67, %f165;
	shl.b32 	%r68, %r67, 23;
	mov.b32 	%f170, %r68;
	ex2.approx.ftz.f32 	%f171, %f169;
	mul.f32 	%f172, %f171, %f170;
	st.shared.f32 	[%r6], %f172;
	add.f32 	%f373, %f172, 0f00000000;
	mov.u32 	%r122, %r9;
	@%p37 bra 	$L__BB141_36;
	setp.eq.s64 	%p38, %rd8, 1024;
	ld.shared.f32 	%f173, [%r6+4096];
	sub.f32 	%f174, %f173, %f39;
	fma.rn.f32 	%f175, %f174, 0f3BBB989D, 0f3F000000;
	cvt.sat.f32.f32 	%f176, %f175;
	mov.f32 	%f177, 0f4B400001;
	mov.f32 	%f178, 0f437C0000;
	fma.rm.f32 	%f179, %f176, %f178, %f177;
	add.f32 	%f180, %f179, 0fCB40007F;
	neg.f32 	%f181, %f180;
	fma.rn.f32 	%f182, %f174, 0f3FB8AA3B, %f181;
	fma.rn.f32 	%f183, %f174, 0f32A57060, %f182;
	mov.b32 	%r69, %f179;
	shl.b32 	%r70, %r69, 23;
	mov.b32 	%f184, %r70;
	ex2.approx.ftz.f32 	%f185, %f183;
	mul.f32 	%f186, %f185, %f184;
	st.shared.f32 	[%r6+4096], %f186;
	add.f32 	%f373, %f373, %f186;
	mov.u32 	%r122, %r10;
	@%p38 bra 	$L__BB141_36;
	ld.shared.f32 	%f187, [%r6+8192];
	sub.f32 	%f188, %f187, %f39;
	fma.rn.f32 	%f189, %f188, 0f3BBB989D, 0f3F000000;
	cvt.sat.f32.f32 	%f190, %f189;
	mov.f32 	%f191, 0f4B400001;
	mov.f32 	%f192, 0f437C0000;
	fma.rm.f32 	%f193, %f190, %f192, %f191;
	add.f32 	%f194, %f193, 0fCB40007F;
	neg.f32 	%f195, %f194;
	fma.rn.f32 	%f196, %f188, 0f3FB8AA3B, %f195;
	fma.rn.f32 	%f197, %f188, 0f32A57060, %f196;
	mov.b32 	%r71, %f193;
	shl.b32 	%r72, %r71, 23;
	mov.b32 	%f198, %r72;
	ex2.approx.ftz.f32 	%f199, %f197;
	mul.f32 	%f200, %f199, %f198;
	st.shared.f32 	[%r6+8192], %f200;
	add.f32 	%f373, %f373, %f200;
	mov.u32 	%r122, %r11;
$L__BB141_36:
	setp.lt.u64 	%p39, %rd7, 3072;
	@%p39 bra 	$L__BB141_38;
$L__BB141_37:
	shl.b32 	%r73, %r122, 2;
	mov.u32 	%r74, shared_buf;
	add.s32 	%r75, %r74, %r73;
	ld.shared.f32 	%f201, [%r75];
	sub.f32 	%f202, %f201, %f39;
	fma.rn.f32 	%f203, %f202, 0f3BBB989D, 0f3F000000;
	cvt.sat.f32.f32 	%f204, %f203;
	mov.f32 	%f205, 0f4B400001;
	mov.f32 	%f206, 0f437C0000;
	fma.rm.f32 	%f207, %f204, %f206, %f205;
	add.f32 	%f208, %f207, 0fCB40007F;
	neg.f32 	%f209, %f208;
	fma.rn.f32 	%f210, %f202, 0f3FB8AA3B, %f209;
	fma.rn.f32 	%f211, %f202, 0f32A57060, %f210;
	mov.b32 	%r76, %f207;
	shl.b32 	%r77, %r76, 23;
	mov.b32 	%f212, %r77;
	ex2.approx.ftz.f32 	%f213, %f211;
	mul.f32 	%f214, %f213, %f212;
	st.shared.f32 	[%r75], %f214;
	add.f32 	%f215, %f373, %f214;
	ld.shared.f32 	%f216, [%r75+4096];
	sub.f32 	%f217, %f216, %f39;
	fma.rn.f32 	%f218, %f217, 0f3BBB989D, 0f3F000000;
	cvt.sat.f32.f32 	%f219, %f218;
	fma.rm.f32 	%f220, %f219, %f206, %f205;
	add.f32 	%f221, %f220, 0fCB40007F;
	neg.f32 	%f222, %f221;
	fma.rn.f32 	%f223, %f217, 0f3FB8AA3B, %f222;
	fma.rn.f32 	%f224, %f217, 0f32A57060, %f223;
	mov.b32 	%r78, %f220;
	shl.b32 	%r79, %r78, 23;
	mov.b32 	%f225, %r79;
	ex2.approx.ftz.f32 	%f226, %f224;
	mul.f32 	%f227, %f226, %f225;
	st.shared.f32 	[%r75+4096], %f227;
	add.f32 	%f228, %f215, %f227;
	ld.shared.f32 	%f229, [%r75+8192];
	sub.f32 	%f230, %f229, %f39;
	fma.rn.f32 	%f231, %f230, 0f3BBB989D, 0f3F000000;
	cvt.sat.f32.f32 	%f232, %f231;
	fma.rm.f32 	%f233, %f232, %f206, %f205;
	add.f32 	%f234, %f233, 0fCB40007F;
	neg.f32 	%f235, %f234;
	fma.rn.f32 	%f236, %f230, 0f3FB8AA3B, %f235;
	fma.rn.f32 	%f237, %f230, 0f32A57060, %f236;
	mov.b32 	%r80, %f233;
	shl.b32 	%r81, %r80, 23;
	mov.b32 	%f238, %r81;
	ex2.approx.ftz.f32 	%f239, %f237;
	mul.f32 	%f240, %f239, %f238;
	st.shared.f32 	[%r75+8192], %f240;
	add.f32 	%f241, %f228, %f240;
	ld.shared.f32 	%f242, [%r75+12288];
	sub.f32 	%f243, %f242, %f39;
	fma.rn.f32 	%f244, %f243, 0f3BBB989D, 0f3F000000;
	cvt.sat.f32.f32 	%f245, %f244;
	fma.rm.f32 	%f246, %f245, %f206, %f205;
	add.f32 	%f247, %f246, 0fCB40007F;
	neg.f32 	%f248, %f247;
	fma.rn.f32 	%f249, %f243, 0f3FB8AA3B, %f248;
	fma.rn.f32 	%f250, %f243, 0f32A57060, %f249;
	mov.b32 	%r82, %f246;
	shl.b32 	%r83, %r82, 23;
	mov.b32 	%f251, %r83;
	ex2.approx.ftz.f32 	%f252, %f250;
	mul.f32 	%f253, %f252, %f251;
	st.shared.f32 	[%r75+12288], %f253;
	add.f32 	%f373, %f241, %f253;
	add.s32 	%r122, %r122, 4096;
	cvt.u64.u32 	%rd92, %r122;
	setp.gt.u64 	%p40, %rd30, %rd92;
	@%p40 bra 	$L__BB141_37;
$L__BB141_38:
	setp.gt.s32 	%p41, %r27, 15;
	setp.gt.s32 	%p42, %r27, 23;
	setp.gt.s32 	%p43, %r27, 27;
	setp.gt.s32 	%p44, %r27, 29;
	setp.gt.s32 	%p45, %r27, 30;
	mov.b32 	%r85, %f373;
	mov.b32 	%r86, 1;
	mov.b32 	%r107, 31;
	mov.b32 	%r108, -1;
	// begin inline asm
	shfl.sync.down.b32 %r84, %r85, %r86, %r107, %r108;
	// end inline asm
	mov.b32 	%f254, %r84;
	add.f32 	%f255, %f373, %f254;
	selp.f32 	%f256, %f373, %f255, %p45;
	mov.b32 	%r90, %f256;
	mov.b32 	%r91, 2;
	// begin inline asm
	shfl.sync.down.b32 %r89, %r90, %r91, %r107, %r108;
	// end inline asm
	mov.b32 	%f257, %r89;
	add.f32 	%f258, %f256, %f257;
	selp.f32 	%f259, %f256, %f258, %p44;
	mov.b32 	%r95, %f259;
	mov.b32 	%r96, 4;
	// begin inline asm
	shfl.sync.down.b32 %r94, %r95, %r96, %r107, %r108;
	// end inline asm
	mov.b32 	%f260, %r94;
	add.f32 	%f261, %f259, %f260;
	selp.f32 	%f262, %f259, %f261, %p43;
	mov.b32 	%r100, %f262;
	mov.b32 	%r101, 8;
	// begin inline asm
	shfl.sync.down.b32 %r99, %r100, %r101, %r107, %r108;
	// end inline asm
	mov.b32 	%f263, %r99;
	add.f32 	%f264, %f262, %f263;
	selp.f32 	%f265, %f262, %f264, %p42;
	mov.b32 	%r105, %f265;
	mov.b32 	%r106, 16;
	// begin inline asm
	shfl.sync.down.b32 %r104, %r105, %r106, %r107, %r108;
	// end inline asm
	mov.b32 	%f266, %r104;
	add.f32 	%f267, %f265, %f266;
	selp.f32 	%f48, %f265, %f267, %p41;
	not.pred 	%p46, %p55;
	@%p46 bra 	$L__BB141_40;
	shr.u32 	%r109, %r1, 3;
	and.b32  	%r110, %r109, 124;
	mov.u32 	%r111, _ZZ14BlockAllReduceI5SumOpfLi1024EET0_S1_E12temp_storage;
	add.s32 	%r112, %r111, %r110;
	st.shared.f32 	[%r112+32], %f48;
$L__BB141_40:
	setp.ne.s32 	%p47, %r1, 0;
	bar.sync 	0;
	@%p47 bra 	$L__BB141_42;
	ld.shared.f32 	%f268, [_ZZ14BlockAllReduceI5SumOpfLi1024EET0_S1_E12temp_storage+36];
	add.f32 	%f269, %f48, %f268;
	ld.shared.f32 	%f270, [_ZZ14BlockAllReduceI5SumOpfLi1024EET0_S1_E12temp_storage+40];
	add.f32 	%f271, %f269, %f270;
	ld.shared.f32 	%f272, [_ZZ14BlockAllReduceI5SumOpfLi1024EET0_S1_E12temp_storage+44];
	add.f32 	%f273, %f271, %f272;
	ld.shared.f32 	%f274, [_ZZ14BlockAllReduceI5SumOpfLi1024EET0_S1_E12temp_storage+48];
	add.f32 	%f275, %f273, %f274;
	ld.shared.f32 	%f276, [_ZZ14BlockAllReduceI5SumOpfLi1024EET0_S1_E12temp_storage+52];
	add.f32 	%f277, %f275, %f276;
	ld.shared.f32 	%f278, [_ZZ14BlockAllReduceI5SumOpfLi1024EET0_S1_E12temp_storage+56];
	add.f32 	%f279, %f277, %f278;
	ld.shared.f32 	%f280, [_ZZ14BlockAllReduceI5SumOpfLi1024EET0_S1_E12temp_storage+60];
	add.f32 	%f281, %f279, %f280;
	ld.shared.f32 	%f282, [_ZZ14BlockAllReduceI5SumOpfLi1024EET0_S1_E12temp_storage+64];
	add.f32 	%f283, %f281, %f282;
	ld.shared.f32 	%f284, [_ZZ14BlockAllReduceI5SumOpfLi1024EET0_S1_E12temp_storage+68];
	add.f32 	%f285, %f283, %f284;
	ld.shared.f32 	%f286, [_ZZ14BlockAllReduceI5SumOpfLi1024EET0_S1_E12temp_storage+72];
	add.f32 	%f287, %f285, %f286;
	ld.shared.f32 	%f288, [_ZZ14BlockAllReduceI5SumOpfLi1024EET0_S1_E12temp_storage+76];
	add.f32 	%f289, %f287, %f288;
	ld.shared.f32 	%f290, [_ZZ14BlockAllReduceI5SumOpfLi1024EET0_S1_E12temp_storage+80];
	add.f32 	%f291, %f289, %f290;
	ld.shared.f32 	%f292, [_ZZ14BlockAllReduceI5SumOpfLi1024EET0_S1_E12temp_storage+84];
	add.f32 	%f293, %f291, %f292;
	ld.shared.f32 	%f294, [_ZZ14BlockAllReduceI5SumOpfLi1024EET0_S1_E12temp_storage+88];
	add.f32 	%f295, %f293, %f294;
	ld.shared.f32 	%f296, [_ZZ14BlockAllReduceI5SumOpfLi1024EET0_S1_E12temp_storage+92];
	add.f32 	%f297, %f295, %f296;
	ld.shared.f32 	%f298, [_ZZ14BlockAllReduceI5SumOpfLi1024EET0_S1_E12temp_storage+96];
	add.f32 	%f299, %f297, %f298;
	ld.shared.f32 	%f300, [_ZZ14BlockAllReduceI5SumOpfLi1024EET0_S1_E12temp_storage+100];
	add.f32 	%f301, %f299, %f300;
	ld.shared.f32 	%f302, [_ZZ14BlockAllReduceI5SumOpfLi1024EET0_S1_E12temp_storage+104];
	add.f32 	%f303, %f301, %f302;
	ld.shared.f32 	%f304, [_ZZ14BlockAllReduceI5SumOpfLi1024EET0_S1_E12temp_storage+108];
	add.f32 	%f305, %f303, %f304;
	ld.shared.f32 	%f306, [_ZZ14BlockAllReduceI5SumOpfLi1024EET0_S1_E12temp_storage+112];
	add.f32 	%f307, %f305, %f306;
	ld.shared.f32 	%f308, [_ZZ14BlockAllReduceI5SumOpfLi1024EET0_S1_E12temp_storage+116];
	add.f32 	%f309, %f307, %f308;
	ld.shared.f32 	%f310, [_ZZ14BlockAllReduceI5SumOpfLi1024EET0_S1_E12temp_storage+120];
	add.f32 	%f311, %f309, %f310;
	ld.shared.f32 	%f312, [_ZZ14BlockAllReduceI5SumOpfLi1024EET0_S1_E12temp_storage+124];
	add.f32 	%f313, %f311, %f312;
	ld.shared.f32 	%f314, [_ZZ14BlockAllReduceI5SumOpfLi1024EET0_S1_E12temp_storage+128];
	add.f32 	%f315, %f313, %f314;
	ld.shared.f32 	%f316, [_ZZ14BlockAllReduceI5SumOpfLi1024EET0_S1_E12temp_storage+132];
	add.f32 	%f317, %f315, %f316;
	ld.shared.f32 	%f318, [_ZZ14BlockAllReduceI5SumOpfLi1024EET0_S1_E12temp_storage+136];
	add.f32 	%f319, %f317, %f318;
	ld.shared.f32 	%f320, [_ZZ14BlockAllReduceI5SumOpfLi1024EET0_S1_E12temp_storage+140];
	add.f32 	%f321, %f319, %f320;
	ld.shared.f32 	%f322, [_ZZ14BlockAllReduceI5SumOpfLi1024EET0_S1_E12temp_storage+144];
	add.f32 	%f323, %f321, %f322;
	ld.shared.f32 	%f324, [_ZZ14BlockAllReduceI5SumOpfLi1024EET0_S1_E12temp_storage+148];
	add.f32 	%f325, %f323, %f324;
	ld.shared.f32 	%f326, [_ZZ14BlockAllReduceI5SumOpfLi1024EET0_S1_E12temp_storage+152];
	add.f32 	%f327, %f325, %f326;
	ld.shared.f32 	%f328, [_ZZ14BlockAllReduceI5SumOpfLi1024EET0_S1_E12temp_storage+156];
	add.f32 	%f329, %f327, %f328;
	st.shared.f32 	[_ZZ14BlockAllReduceI5SumOpfLi1024EET0_S1_E16result_broadcast], %f329;
$L__BB141_42:
	setp.ge.s32 	%p48, %r1, %r2;
	bar.sync 	0;
	ld.shared.f32 	%f49, [_ZZ14BlockAllReduceI5SumOpfLi1024EET0_S1_E16result_broadcast];
	@%p48 bra 	$L__BB141_49;
	setp.eq.s32 	%p49, %r5, 0;
	mul.lo.s64 	%rd21, %rd136, %rd28;
	mov.u32 	%r124, %r1;
	@%p49 bra 	$L__BB141_47;
	setp.eq.s32 	%p50, %r5, 1;
	ld.shared.f32 	%f330, [%r6];
	div.rn.f32 	%f331, %f330, %f49;
	ld.shared.f32 	%f332, [%r8];
	div.rn.f32 	%f333, %f332, %f49;
	shl.b32 	%r113, %r1, 1;
	cvt.u64.u32 	%rd93, %r113;
	add.s64 	%rd22, %rd21, %rd93;
	shr.u64 	%rd94, %rd22, 63;
	add.s64 	%rd95, %rd22, %rd94;
	shl.b64 	%rd96, %rd95, 2;
	and.b64  	%rd97, %rd96, -8;
	add.s64 	%rd98, %rd3, %rd97;
	st.global.v2.f32 	[%rd98], {%f331, %f333};
	mov.u32 	%r124, %r9;
	@%p50 bra 	$L__BB141_47;
	setp.eq.s32 	%p51, %r5, 2;
	ld.shared.f32 	%f334, [%r6+4096];
	div.rn.f32 	%f335, %f334, %f49;
	ld.shared.f32 	%f336, [%r8+4096];
	div.rn.f32 	%f337, %f336, %f49;
	add.s64 	%rd99, %rd22, 2048;
	shr.u64 	%rd100, %rd99, 63;
	add.s64 	%rd101, %rd99, %rd100;
	shl.b64 	%rd102, %rd101, 2;
	and.b64  	%rd103, %rd102, -8;
	add.s64 	%rd104, %rd3, %rd103;
	st.global.v2.f32 	[%rd104], {%f335, %f337};
	mov.u32 	%r124, %r10;
	@%p51 bra 	$L__BB141_47;
	ld.shared.f32 	%f338, [%r6+8192];
	div.rn.f32 	%f339, %f338, %f49;
	ld.shared.f32 	%f340, [%r8+8192];
	div.rn.f32 	%f341, %f340, %f49;
	add.s64 	%rd105, %rd22, 4096;
	shr.u64 	%rd106, %rd105, 63;
	add.s64 	%rd107, %rd105, %rd106;
	shl.b64 	%rd108, %rd107, 2;
	and.b64  	%rd109, %rd108, -8;
	add.s64 	%rd110, %rd3, %rd109;
	st.global.v2.f32 	[%rd110], {%f339, %f341};
	mov.u32 	%r124, %r11;
$L__BB141_47:
	setp.lt.u32 	%p52, %r4, 3072;
	@%p52 bra 	$L__BB141_49;
$L__BB141_48:
	shl.b32 	%r114, %r124, 2;
	mov.u32 	%r115, shared_buf;
	add.s32 	%r116, %r115, %r114;
	ld.shared.f32 	%f342, [%r116];
	div.rn.f32 	%f343, %f342, %f49;
	add.s32 	%r117, %r116, %r7;
	ld.shared.f32 	%f344, [%r117];
	div.rn.f32 	%f345, %f344, %f49;
	shl.b32 	%r118, %r124, 1;
	cvt.u64.u32 	%rd111, %r118;
	add.s64 	%rd112, %rd21, %rd111;
	shr.u64 	%rd113, %rd112, 63;
	add.s64 	%rd114, %rd112, %rd113;
	shl.b64 	%rd115, %rd114, 2;
	and.b64  	%rd116, %rd115, -8;
	add.s64 	%rd117, %rd3, %rd116;
	st.global.v2.f32 	[%rd117], {%f343, %f345};
	ld.shared.f32 	%f346, [%r116+4096];
	div.rn.f32 	%f347, %f346, %f49;
	ld.shared.f32 	%f348, [%r117+4096];
	div.rn.f32 	%f349, %f348, %f49;
	add.s64 	%rd118, %rd112, 2048;
	shr.u64 	%rd119, %rd118, 63;
	add.s64 	%rd120, %rd118, %rd119;
	shl.b64 	%rd121, %rd120, 2;
	and.b64  	%rd122, %rd121, -8;
	add.s64 	%rd123, %rd3, %rd122;
	st.global.v2.f32 	[%rd123], {%f347, %f349};
	ld.shared.f32 	%f350, [%r116+8192];
	div.rn.f32 	%f351, %f350, %f49;
	ld.shared.f32 	%f352, [%r117+8192];
	div.rn.f32 	%f353, %f352, %f49;
	add.s64 	%rd124, %rd112, 4096;
	shr.u64 	%rd125, %rd124, 63;
	add.s64 	%rd126, %rd124, %rd125;
	shl.b64 	%rd127, %rd126, 2;
	and.b64  	%rd128, %rd127, -8;
	add.s64 	%rd129, %rd3, %rd128;
	st.global.v2.f32 	[%rd129], {%f351, %f353};
	ld.shared.f32 	%f354, [%r116+12288];
	div.rn.f32 	%f355, %f354, %f49;
	ld.shared.f32 	%f356, [%r117+12288];
	div.rn.f32 	%f357, %f356, %f49;
	add.s64 	%rd130, %rd112, 6144;
	shr.u64 	%rd131, %rd130, 63;
	add.s64 	%rd132, %rd130, %rd131;
	shl.b64 	%rd133, %rd132, 2;
	and.b64  	%rd134, %rd133, -8;
	add.s64 	%rd135, %rd3, %rd134;
	st.global.v2.f32 	[%rd135], {%f355, %f357};
	add.s32 	%r124, %r124, 4096;
	setp.lt.s32 	%p53, %r124, %r2;
	@%p53 bra 	$L__BB141_48;
$L__BB141_49:
	add.s64 	%rd136, %rd136, %rd6;
	setp.lt.s64 	%p54, %rd136, %rd29;
	@%p54 bra 	$L__BB141_4;
$L__BB141_50:
	ret;

}
	// .globl	_Z20SoftmaxBlockSMemImplI24ElementwiseScaleMaskLoadIffbE11DirectStoreIffEfLi2ELi512EL9Algorithm0EEvT_T0_ll
.visible .entry _Z20SoftmaxBlockSMemImplI24ElementwiseScaleMaskLoadIffbE11DirectStoreIffEfLi2ELi512EL9Algorithm0EEvT_T0_ll(
	.param .align 8 .b8 _Z20SoftmaxBlockSMemImplI24ElementwiseScaleMaskLoadIffbE11DirectStoreIffEfLi2ELi512EL9Algorithm0EEvT_T0_ll_param_0[32],
	.param .align 8 .b8 _Z20SoftmaxBlockSMemImplI24ElementwiseScaleMaskLoadIffbE11DirectStoreIffEfLi2ELi512EL9Algorithm0EEvT_T0_ll_param_1[16],
	.param .u64 _Z20SoftmaxBlockSMemImplI24ElementwiseScaleMaskLoadIffbE11DirectStoreIffEfLi2ELi512EL9Algorithm0EEvT_T0_ll_param_2,
	.param .u64 _Z20SoftmaxBlockSMemImplI24ElementwiseScaleMaskLoadIffbE11DirectStoreIffEfLi2ELi512EL9Algorithm0EEvT_T0_ll_param_3
)
{
	.reg .pred 	%p<56>;
	.reg .b16 	%rs<15>;
	.reg .b32 	%r<126>;
	.reg .b32 	%f<310>;
	.reg .b64 	%rd<138>;

	ld.param.u64 	%rd28, [_Z20SoftmaxBlockSMemImplI24ElementwiseScaleMaskLoadIffbE11DirectStoreIffEfLi2ELi512EL9Algorithm0EEvT_T0_ll_param_1+8];
	ld.param.v2.f32 	{%f50, %f51}, [_Z20SoftmaxBlockSMemImplI24ElementwiseScaleMaskLoadIffbE11DirectStoreIffEfLi2ELi512EL9Algorithm0EEvT_T0_ll_param_0+24];
	ld.param.u64 	%rd26, [_Z20SoftmaxBlockSMemImplI24ElementwiseScaleMaskLoadIffbE11DirectStoreIffEfLi2ELi512EL9Algorithm0EEvT_T0_ll_param_0+16];
	ld.param.u64 	%rd27, [_Z20SoftmaxBlockSMemImplI24ElementwiseScaleMaskLoadIffbE11DirectStoreIffEfLi2ELi512EL9Algorithm0EEvT_T0_ll_param_1];
	ld.param.u64 	%rd25, [_Z20SoftmaxBlockSMemImplI24ElementwiseScaleMaskLoadIffbE11DirectStoreIffEfLi2ELi512EL9Algorithm0EEvT_T0_ll_param_0+8];
	ld.param.u64 	%rd24, [_Z20SoftmaxBlockSMemImplI24ElementwiseScaleMaskLoadIffbE11DirectStoreIffEfLi2ELi512EL9Algorithm0EEvT_T0_ll_param_0];
	ld.param.u64 	%rd29, [_Z20SoftmaxBlockSMemImplI24ElementwiseScaleMaskLoadIffbE11DirectStoreIffEfLi2ELi512EL9Algorithm0EEvT_T0_ll_param_2];
	ld.param.u64 	%rd30, [_Z20SoftmaxBlockSMemImplI24ElementwiseScaleMaskLoadIffbE11DirectStoreIffEfLi2ELi512EL9Algorithm0EEvT_T0_ll_param_3];
	cvta.to.global.u64 	%rd1, %rd24;
	cvta.to.global.u64 	%rd2, %rd25;
	cvta.to.global.u64 	%rd3, %rd27;
	mov.u32 	%r1, %tid.x;
	and.b64  	%rd31, %rd30, 1;
	setp.eq.b64 	%p2, %rd31, 1;
	not.pred 	%p3, %p2;
	@%p3 bra 	$L__BB142_2;
	mov.u64 	%rd32, $str$2;
	cvta.global.u64 	%rd33, %rd32;
	mov.u64 	%rd34, $str$1;
	cvta.global.u64 	%rd35, %rd34;
	mov.u64 	%rd36, __unnamed_143;
	cvta.global.u64 	%rd37, %rd36;
	{ // callseq 142, 0
	.param .b64 param0;
	st.param.b64 	[param0], %rd33;
	.param .b64 param1;
	st.param.b64 	[param1], %rd35;
	.param .b32 param2;
	st.param.b32 	[param2], 487;
	.param .b64 param3;
	st.param.b64 	[param3], %rd37;
	.param .b64 param4;
	st.param.b64 	[param4], 1;
	call.uni 
	__assertfail, 
	(
	param0, 
	param1, 
	param2, 
	param3, 
	param4
	);
	} // callseq 142
$L__BB142_2:
	shr.u64 	%rd38, %rd30, 63;
	add.s64 	%rd39, %rd30, %rd38;
	shr.u64 	%rd40, %rd39, 1;
	cvt.u32.u64 	%r2, %rd40;
	mov.u32 	%r26, %ctaid.x;
	cvt.u64.u32 	%rd136, %r26;
	setp.le.s64 	%p4, %rd29, %rd136;
	@%p4 bra 	$L__BB142_50;
	// begin inline asm
	mov.u32 %r27, %laneid;
	// end inline asm
	cvt.u64.u32 	%rd5, %r1;
	mov.u32 	%r28, %nctaid.x;
	cvt.u64.u32 	%rd6, %r28;
	not.b32 	%r29, %r1;
	add.s32 	%r4, %r29, %r2;
	shr.u32 	%r30, %r4, 9;
	add.s32 	%r31, %r30, 1;
	not.b64 	%rd41, %rd5;
	add.s64 	%rd7, %rd30, %rd41;
	and.b32  	%r5, %r31, 3;
	shl.b32 	%r32, %r1, 2;
	mov.u32 	%r33, shared_buf;
	add.s32 	%r6, %r33, %r32;
	shl.b32 	%r7, %r2, 2;
	add.s32 	%r8, %r6, %r7;
	add.s32 	%r9, %r1, 512;
	or.b32  	%r10, %r1, 1024;
	add.s32 	%r11, %r1, 1536;
	and.b64  	%rd8, %rd7, 1536;
$L__BB142_4:
	setp.ge.s32 	%p5, %r1, %r2;
	mov.f32 	%f304, 0fFF800000;
	@%p5 bra 	$L__BB142_26;
	setp.eq.s32 	%p6, %r5, 0;
	mov.f32 	%f304, 0fFF800000;
	mov.u32 	%r119, %r1;
	@%p6 bra 	$L__BB142_15;
	shl.b32 	%r34, %r1, 1;
	cvt.u64.u32 	%rd42, %r34;
	mad.lo.s64 	%rd10, %rd136, %rd26, %rd42;
	shr.u64 	%rd43, %rd10, 63;
	add.s64 	%rd44, %rd10, %rd43;
	shl.b64 	%rd45, %rd44, 2;
	and.b64  	%rd46, %rd45, -8;
	add.s64 	%rd11, %rd1, %rd46;
	ld.global.f32 	%f55, [%rd11];
	and.b64  	%rd47, %rd44, -2;
	add.s64 	%rd48, %rd2, %rd47;
	ld.global.v2.u8 	{%rs1, %rs2}, [%rd48];
	setp.eq.s16 	%p7, %rs1, 0;
	mul.f32 	%f56, %f51, %f55;
	selp.f32 	%f3, %f50, %f56, %p7;
	setp.eq.s16 	%p8, %rs2, 0;
	mov.f32 	%f294, %f50;
	@%p8 bra 	$L__BB142_8;
	ld.global.f32 	%f57, [%rd11+4];
	mul.f32 	%f294, %f51, %f57;
$L__BB142_8:
	setp.eq.s32 	%p9, %r5, 1;
	st.shared.f32 	[%r6], %f3;
	max.f32 	%f58, %f3, 0fFF800000;
	st.shared.f32 	[%r8], %f294;
	max.f32 	%f304, %f58, %f294;
	mov.u32 	%r119, %r9;
	@%p9 bra 	$L__BB142_15;
	add.s64 	%rd49, %rd10, 1024;
	shr.u64 	%rd50, %rd49, 63;
	add.s64 	%rd51, %rd49, %rd50;
	shl.b64 	%rd52, %rd51, 2;
	and.b64  	%rd53, %rd52, -8;
	add.s64 	%rd12, %rd1, %rd53;
	ld.global.f32 	%f59, [%rd12];
	and.b64  	%rd54, %rd51, -2;
	add.s64 	%rd55, %rd2, %rd54;
	ld.global.v2.u8 	{%rs3, %rs4}, [%rd55];
	setp.eq.s16 	%p10, %rs3, 0;
	mul.f32 	%f60, %f51, %f59;
	selp.f32 	%f7, %f50, %f60, %p10;
	setp.eq.s16 	%p11, %rs4, 0;
	mov.f32 	%f295, %f50;
	@%p11 bra 	$L__BB142_11;
	ld.global.f32 	%f61, [%rd12+4];
	mul.f32 	%f295, %f51, %f61;
$L__BB142_11:
	setp.eq.s32 	%p12, %r5, 2;
	st.shared.f32 	[%r6+2048], %f7;
	max.f32 	%f62, %f304, %f7;
	st.shared.f32 	[%r8+2048], %f295;
	max.f32 	%f304, %f62, %f295;
	mov.u32 	%r119, %r10;
	@%p12 bra 	$L__BB142_15;
	add.s64 	%rd56, %rd10, 2048;
	shr.u64 	%rd57, %rd56, 63;
	add.s64 	%rd58, %rd56, %rd57;
	shl.b64 	%rd59, %rd58, 2;
	and.b64  	%rd60, %rd59, -8;
	add.s64 	%rd13, %rd1, %rd60;
	ld.global.f32 	%f63, [%rd13];
	and.b64  	%rd61, %rd58, -2;
	add.s64 	%rd62, %rd2, %rd61;
	ld.global.v2.u8 	{%rs5, %rs6}, [%rd62];
	setp.eq.s16 	%p13, %rs5, 0;
	mul.f32 	%f64, %f51, %f63;
	selp.f32 	%f11, %f50, %f64, %p13;
	setp.eq.s16 	%p14, %rs6, 0;
	mov.f32 	%f296, %f50;
	@%p14 bra 	$L__BB142_14;
	ld.global.f32 	%f65, [%rd13+4];
	mul.f32 	%f296, %f51, %f65;
$L__BB142_14:
	st.shared.f32 	[%r6+4096], %f11;
	max.f32 	%f66, %f304, %f11;
	st.shared.f32 	[%r8+4096], %f296;
	max.f32 	%f304, %f66, %f296;
	mov.u32 	%r119, %r11;
$L__BB142_15:
	setp.lt.u32 	%p15, %r4, 1536;
	@%p15 bra 	$L__BB142_26;
	mul.wide.u32 	%rd63, %r119, 2;
	mad.lo.s64 	%rd64, %rd136, %rd26, %rd63;
	add.s64 	%rd137, %rd64, 2048;
	shl.b32 	%r35, %r119, 2;
	mov.u32 	%r36, shared_buf;
	add.s32 	%r37, %r36, %r35;
	add.s32 	%r120, %r37, 4096;
$L__BB142_17:
	add.s64 	%rd65, %rd137, -2048;
	shr.u64 	%rd66, %rd65, 63;
	add.s64 	%rd67, %rd65, %rd66;
	shl.b64 	%rd68, %rd67, 2;
	and.b64  	%rd69, %rd68, -8;
	add.s64 	%rd16, %rd1, %rd69;
	ld.global.f32 	%f67, [%rd16];
	and.b64  	%rd70, %rd67, -2;
	add.s64 	%rd71, %rd2, %rd70;
	ld.global.v2.u8 	{%rs7, %rs8}, [%rd71];
	setp.eq.s16 	%p16, %rs7, 0;
	mul.f32 	%f68, %f51, %f67;
	selp.f32 	%f18, %f50, %f68, %p16;
	setp.eq.s16 	%p17, %rs8, 0;
	mov.f32 	%f300, %f50;
	@%p17 bra 	$L__BB142_19;
	ld.global.f32 	%f69, [%rd16+4];
	mul.f32 	%f300, %f51, %f69;
$L__BB142_19:
	st.shared.f32 	[%r120+-4096], %f18;
	max.f32 	%f70, %f304, %f18;
	add.s32 	%r16, %r120, %r7;
	st.shared.f32 	[%r16+-4096], %f300;
	max.f32 	%f21, %f70, %f300;
	add.s64 	%rd72, %rd137, -1024;
	shr.u64 	%rd73, %rd72, 63;
	add.s64 	%rd74, %rd72, %rd73;
	shl.b64 	%rd75, %rd74, 2;
	and.b64  	%rd76, %rd75, -8;
	add.s64 	%rd17, %rd1, %rd76;
	ld.global.f32 	%f71, [%rd17];
	and.b64  	%rd77, %rd74, -2;
	add.s64 	%rd78, %rd2, %rd77;
	ld.global.v2.u8 	{%rs9, %rs10}, [%rd78];
	setp.eq.s16 	%p18, %rs9, 0;
	mul.f32 	%f72, %f51, %f71;
	selp.f32 	%f22, %f50, %f72, %p18;
	setp.eq.s16 	%p19, %rs10, 0;
	mov.f32 	%f301, %f50;
	@%p19 bra 	$L__BB142_21;
	ld.global.f32 	%f73, [%rd17+4];
	mul.f32 	%f301, %f51, %f73;
$L__BB142_21:
	st.shared.f32 	[%r120+-2048], %f22;
	max.f32 	%f74, %f21, %f22;
	st.shared.f32 	[%r16+-2048], %f301;
	max.f32 	%f25, %f74, %f301;
	shr.u64 	%rd79, %rd137, 63;
	add.s64 	%rd80, %rd137, %rd79;
	shl.b64 	%rd81, %rd80, 2;
	and.b64  	%rd82, %rd81, -8;
	add.s64 	%rd18, %rd1, %rd82;
	ld.global.f32 	%f75, [%rd18];
	and.b64  	%rd83, %rd80, -2;
	add.s64 	%rd84, %rd2, %rd83;
	ld.global.v2.u8 	{%rs11, %rs12}, [%rd84];
	setp.eq.s16 	%p20, %rs11, 0;
	mul.f32 	%f76, %f51, %f75;
	selp.f32 	%f26, %f50, %f76, %p20;
	setp.eq.s16 	%p21, %rs12, 0;
	mov.f32 	%f302, %f50;
	@%p21 bra 	$L__BB142_23;
	ld.global.f32 	%f77, [%rd18+4];
	mul.f32 	%f302, %f51, %f77;
$L__BB142_23:
	st.shared.f32 	[%r120], %f26;
	max.f32 	%f78, %f25, %f26;
	st.shared.f32 	[%r16], %f302;
	max.f32 	%f29, %f78, %f302;
	add.s64 	%rd85, %rd137, 1024;
	shr.u64 	%rd86, %rd85, 63;
	add.s64 	%rd87, %rd85, %rd86;
	shl.b64 	%rd88, %rd87, 2;
	and.b64  	%rd89, %rd88, -8;
	add.s64 	%rd19, %rd1, %rd89;
	ld.global.f32 	%f79, [%rd19];
	and.b64  	%rd90, %rd87, -2;
	add.s64 	%rd91, %rd2, %rd90;
	ld.global.v2.u8 	{%rs13, %rs14}, [%rd91];
	setp.eq.s16 	%p22, %rs13, 0;
	mul.f32 	%f80, %f51, %f79;
	selp.f32 	%f30, %f50, %f80, %p22;
	setp.eq.s16 	%p23, %rs14, 0;
	mov.f32 	%f303, %f50;
	@%p23 bra 	$L__BB142_25;
	ld.global.f32 	%f81, [%rd19+4];
	mul.f32 	%f303, %f51, %f81;
$L__BB142_25:
	st.shared.f32 	[%r120+2048], %f30;
	max.f32 	%f82, %f29, %f30;
	st.shared.f32 	[%r16+2048], %f303;
	max.f32 	%f304, %f82, %f303;
	add.s32 	%r119, %r119, 2048;
	add.s64 	%rd137, %rd137, 4096;
	add.s32 	%r120, %r120, 8192;
	setp.lt.s32 	%p24, %r119, %r2;
	@%p24 bra 	$L__BB142_17;
$L__BB142_26:
	setp.gt.s32 	%p26, %r27, 15;
	setp.gt.s32 	%p27, %r27, 23;
	setp.gt.s32 	%p28, %r27, 27;
	setp.gt.s32 	%p29, %r27, 29;
	setp.gt.s32 	%p30, %r27, 30;
	mov.b32 	%r39, %f304;
	mov.b32 	%r40, 1;
	mov.b32 	%r61, 31;
	mov.b32 	%r62, -1;
	// begin inline asm
	shfl.sync.down.b32 %r38, %r39, %r40, %r61, %r62;
	// end inline asm
	mov.b32 	%f83, %r38;
	max.f32 	%f84, %f304, %f83;
	selp.f32 	%f85, %f304, %f84, %p30;
	mov.b32 	%r44, %f85;
	mov.b32 	%r45, 2;
	// begin inline asm
	shfl.sync.down.b32 %r43, %r44, %r45, %r61, %r62;
	// end inline asm
	mov.b32 	%f86, %r43;
	max.f32 	%f87, %f85, %f86;
	selp.f32 	%f88, %f85, %f87, %p29;
	mov.b32 	%r49, %f88;
	mov.b32 	%r50, 4;
	// begin inline asm
	shfl.sync.down.b32 %r48, %r49, %r50, %r61, %r62;
	// end inline asm
	mov.b32 	%f89, %r48;
	max.f32 	%f90, %f88, %f89;
	selp.f32 	%f91, %f88, %f90, %p28;
	mov.b32 	%r54, %f91;
	mov.b32 	%r55, 8;
	// begin inline asm
	shfl.sync.down.b32 %r53, %r54, %r55, %r61, %r62;
	// end inline asm
	mov.b32 	%f92, %r53;
	max.f32 	%f35, %f91, %f92;
	selp.f32 	%f305, %f91, %f35, %p27;
	mov.b32 	%r59, %f305;
	mov.b32 	%r60, 16;
	// begin inline asm
	shfl.sync.down.b32 %r58, %r59, %r60, %r61, %r62;
	// end inline asm
	mov.pred 	%p55, 0;
	@%p26 bra 	$L__BB142_29;
	setp.ne.s32 	%p32, %r27, 0;
	mov.b32 	%f93, %r58;
	max.f32 	%f305, %f35, %f93;
	@%p32 bra 	$L__BB142_29;
	shr.u32 	%r63, %r1, 3;
	and.b32  	%r64, %r63, 124;
	mov.u32 	%r65, _ZZ14BlockAllReduceI5MaxOpfLi512EET0_S1_E12temp_storage;
	add.s32 	%r66, %r65, %r64;
	st.shared.f32 	[%r66+16], %f305;
	mov.pred 	%p55, -1;
$L__BB142_29:
	setp.ne.s32 	%p34, %r1, 0;
	bar.sync 	0;
	@%p34 bra 	$L__BB142_31;
	ld.shared.f32 	%f94, [_ZZ14BlockAllReduceI5MaxOpfLi512EET0_S1_E12temp_storage+20];
	max.f32 	%f95, %f305, %f94;
	ld.shared.f32 	%f96, [_ZZ14BlockAllReduceI5MaxOpfLi512EET0_S1_E12temp_storage+24];
	max.f32 	%f97, %f95, %f96;
	ld.shared.f32 	%f98, [_ZZ14BlockAllReduceI5MaxOpfLi512EET0_S1_E12temp_storage+28];
	max.f32 	%f99, %f97, %f98;
	ld.shared.f32 	%f100, [_ZZ14BlockAllReduceI5MaxOpfLi512EET0_S1_E12temp_storage+32];
	max.f32 	%f101, %f99, %f100;
	ld.shared.f32 	%f102, [_ZZ14BlockAllReduceI5MaxOpfLi512EET0_S1_E12temp_storage+36];
	max.f32 	%f103, %f101, %f102;
	ld.shared.f32 	%f104, [_ZZ14BlockAllReduceI5MaxOpfLi512EET0_S1_E12temp_storage+40];
	max.f32 	%f105, %f103, %f104;
	ld.shared.f32 	%f106, [_ZZ14BlockAllReduceI5MaxOpfLi512EET0_S1_E12temp_storage+44];
	max.f32 	%f107, %f105, %f106;
	ld.shared.f32 	%f108, [_ZZ14BlockAllReduceI5MaxOpfLi512EET0_S1_E12temp_storage+48];
	max.f32 	%f109, %f107, %f108;
	ld.shared.f32 	%f110, [_ZZ14BlockAllReduceI5MaxOpfLi512EET0_S1_E12temp_storage+52];
	max.f32 	%f111, %f109, %f110;
	ld.shared.f32 	%f112, [_ZZ14BlockAllReduceI5MaxOpfLi512EET0_S1_E12temp_storage+56];
	max.f32 	%f113, %f111, %f112;
	ld.shared.f32 	%f114, [_ZZ14BlockAllReduceI5MaxOpfLi512EET0_S1_E12temp_storage+60];
	max.f32 	%f115, %f113, %f114;
	ld.shared.f32 	%f116, [_ZZ14BlockAllReduceI5MaxOpfLi512EET0_S1_E12temp_storage+64];
	max.f32 	%f117, %f115, %f116;
	ld.shared.f32 	%f118, [_ZZ14BlockAllReduceI5MaxOpfLi512EET0_S1_E12temp_storage+68];
	max.f32 	%f119, %f117, %f118;
	ld.shared.f32 	%f120, [_ZZ14BlockAllReduceI5MaxOpfLi512EET0_S1_E12temp_storage+72];
	max.f32 	%f121, %f119, %f120;
	ld.shared.f32 	%f122, [_ZZ14BlockAllReduceI5MaxOpfLi512EET0_S1_E12temp_storage+76];
	max.f32 	%f123, %f121, %f122;
	st.shared.f32 	[_ZZ14BlockAllReduceI5MaxOpfLi512EET0_S1_E16result_broadcast], %f123;
$L__BB142_31:
	setp.le.s64 	%p35, %rd30, %rd5;
	bar.sync 	0;
	mov.f32 	%f309, 0f00000000;
	ld.shared.f32 	%f39, [_ZZ14BlockAllReduceI5MaxOpfLi512EET0_S1_E16result_broadcast];
	@%p35 bra 	$L__BB142_38;
	setp.eq.s64 	%p36, %rd8, 1536;
	mov.f32 	%f309, 0f00000000;
	mov.u32 	%r122, %r1;
	@%p36 bra 	$L__BB142_36;
	setp.eq.s64 	%p37, %rd8, 0;
	ld.shared.f32 	%f127, [%r6];
	sub.f32 	%f128, %f127, %f39;
	fma.rn.f32 	%f129, %f128, 0f3BBB989D, 0f3F000000;
	cvt.sat.f32.f32 	%f130, %f129;
	mov.f32 	%f131, 0f4B400001;
	mov.f32 	%f132, 0f437C0000;
	fma.rm.f32 	%f133, %f130, %f132, %f131;
	add.f32 	%f134, %f133, 0fCB40007F;
	neg.f32 	%f135, %f134;
	fma.rn.f32 	%f136, %f128, 0f3FB8AA3B, %f135;
	fma.rn.f32 	%f137, %f128, 0f32A57060, %f136;
	mov.b32 	%r67, %f133;
	shl.b32 	%r68, %r67, 23;
	mov.b32 	%f138, %r68;
	ex2.approx.ftz.f32 	%f139, %f137;
	mul.f32 	%f140, %f139, %f138;
	st.shared.f32 	[%r6], %f140;
	add.f32 	%f309, %f140, 0f00000000;
	mov.u32 	%r122, %r9;
	@%p37 bra 	$L__BB142_36;
	setp.eq.s64 	%p38, %rd8, 512;
	ld.shared.f32 	%f141, [%r6+2048];
	sub.f32 	%f142, %f141, %f39;
	fma.rn.f32 	%f143, %f142, 0f3BBB989D, 0f3F000000;
	cvt.sat.f32.f32 	%f144, %f143;
	mov.f32 	%f145, 0f4B400001;
	mov.f32 	%f146, 0f437C0000;
	fma.rm.f32 	%f147, %f144, %f146, %f145;
	add.f32 	%f148, %f147, 0fCB40007F;
	neg.f32 	%f149, %f148;
	fma.rn.f32 	%f150, %f142, 0f3FB8AA3B, %f149;
	fma.rn.f32 	%f151, %f142, 0f32A57060, %f150;
	mov.b32 	%r69, %f147;
	shl.b32 	%r70, %r69, 23;
	mov.b32 	%f152, %r70;
	ex2.approx.ftz.f32 	%f153, %f151;
	mul.f32 	%f154, %f153, %f152;
	st.shared.f32 	[%r6+2048], %f154;
	add.f32 	%f309, %f309, %f154;
	mov.u32 	%r122, %r10;
	@%p38 bra 	$L__BB142_36;
	ld.shared.f32 	%f155, [%r6+4096];
	sub.f32 	%f156, %f155, %f39;
	fma.rn.f32 	%f157, %f156, 0f3BBB989D, 0f3F000000;
	cvt.sat.f32.f32 	%f158, %f157;
	mov.f32 	%f159, 0f4B400001;
	mov.f32 	%f160, 0f437C0000;
	fma.rm.f32 	%f161, %f158, %f160, %f159;
	add.f32 	%f162, %f161, 0fCB40007F;
	neg.f32 	%f163, %f162;
	fma.rn.f32 	%f164, %f156, 0f3FB8AA3B, %f163;
	fma.rn.f32 	%f165, %f156, 0f32A57060, %f164;
	mov.b32 	%r71, %f161;
	shl.b32 	%r72, %r71, 23;
	mov.b32 	%f166, %r72;
	ex2.approx.ftz.f32 	%f167, %f165;
	mul.f32 	%f168, %f167, %f166;
	st.shared.f32 	[%r6+4096], %f168;
	add.f32 	%f309, %f309, %f168;
	mov.u32 	%r122, %r11;
$L__BB142_36:
	setp.lt.u64 	%p39, %rd7, 1536;
	@%p39 bra 	$L__BB142_38;
$L__BB142_37:
	shl.b32 	%r73, %r122, 2;
	mov.u32 	%r74, shared_buf;
	add.s32 	%r75, %r74, %r73;
	ld.shared.f32 	%f169, [%r75];
	sub.f32 	%f170, %f169, %f39;
	fma.rn.f32 	%f171, %f170, 0f3BBB989D, 0f3F000000;
	cvt.sat.f32.f32 	%f172, %f171;
	mov.f32 	%f173, 0f4B400001;
	mov.f32 	%f174, 0f437C0000;
	fma.rm.f32 	%f175, %f172, %f174, %f173;
	add.f32 	%f176, %f175, 0fCB40007F;
	neg.f32 	%f177, %f176;
	fma.rn.f32 	%f178, %f170, 0f3FB8AA3B, %f177;
	fma.rn.f32 	%f179, %f170, 0f32A57060, %f178;
	mov.b32 	%r76, %f175;
	shl.b32 	%r77, %r76, 23;
	mov.b32 	%f180, %r77;
	ex2.approx.ftz.f32 	%f181, %f179;
	mul.f32 	%f182, %f181, %f180;
	st.shared.f32 	[%r75], %f182;
	add.f32 	%f183, %f309, %f182;
	ld.shared.f32 	%f184, [%r75+2048];
	sub.f32 	%f185, %f184, %f39;
	fma.rn.f32 	%f186, %f185, 0f3BBB989D, 0f3F000000;
	cvt.sat.f32.f32 	%f187, %f186;
	fma.rm.f32 	%f188, %f187, %f174, %f173;
	add.f32 	%f189, %f188, 0fCB40007F;
	neg.f32 	%f190, %f189;
	fma.rn.f32 	%f191, %f185, 0f3FB8AA3B, %f190;
	fma.rn.f32 	%f192, %f185, 0f32A57060, %f191;
	mov.b32 	%r78, %f188;
	shl.b32 	%r79, %r78, 23;
	mov.b32 	%f193, %r79;
	ex2.approx.ftz.f32 	%f194, %f192;
	mul.f32 	%f195, %f194, %f193;
	st.shared.f32 	[%r75+2048], %f195;
	add.f32 	%f196, %f183, %f195;
	ld.shared.f32 	%f197, [%r75+4096];
	sub.f32 	%f198, %f197, %f39;
	fma.rn.f32 	%f199, %f198, 0f3BBB989D, 0f3F000000;
	cvt.sat.f32.f32 	%f200, %f199;
	fma.rm.f32 	%f201, %f200, %f174, %f173;
	add.f32 	%f202, %f201, 0fCB40007F;
	neg.f32 	%f203, %f202;
	fma.rn.f32 	%f204, %f198, 0f3FB8AA3B, %f203;
	fma.rn.f32 	%f205, %f198, 0f32A57060, %f204;
	mov.b32 	%r80, %f201;
	shl.b32 	%r81, %r80, 23;
	mov.b32 	%f206, %r81;
	ex2.approx.ftz.f32 	%f207, %f205;
	mul.f32 	%f208, %f207, %f206;
	st.shared.f32 	[%r75+4096], %f208;
	add.f32 	%f209, %f196, %f208;
	ld.shared.f32 	%f210, [%r75+6144];
	sub.f32 	%f211, %f210, %f39;
	fma.rn.f32 	%f212, %f211, 0f3BBB989D, 0f3F000000;
	cvt.sat.f32.f32 	%f213, %f212;
	fma.rm.f32 	%f214, %f213, %f174, %f173;
	add.f32 	%f215, %f214, 0fCB40007F;
	neg.f32 	%f216, %f215;
	fma.rn.f32 	%f217, %f211, 0f3FB8AA3B, %f216;
	fma.rn.f32 	%f218, %f211, 0f32A57060, %f217;
	mov.b32 	%r82, %f214;
	shl.b32 	%r83, %r82, 23;
	mov.b32 	%f219, %r83;
	ex2.approx.ftz.f32 	%f220, %f218;
	mul.f32 	%f221, %f220, %f219;
	st.shared.f32 	[%r75+6144], %f221;
	add.f32 	%f309, %f209, %f221;
	add.s32 	%r122, %r122, 2048;
	cvt.u64.u32 	%rd92, %r122;
	setp.gt.u64 	%p40, %rd30, %rd92;
	@%p40 bra 	$L__BB142_37;
$L__BB142_38:
	setp.gt.s32 	%p41, %r27, 15;
	setp.gt.s32 	%p42, %r27, 23;
	setp.gt.s32 	%p43, %r27, 27;
	setp.gt.s32 	%p44, %r27, 29;
	setp.gt.s32 	%p45, %r27, 30;
	mov.b32 	%r85, %f309;
	mov.b32 	%r86, 1;
	mov.b32 	%r107, 31;
	mov.b32 	%r108, -1;
	// begin inline asm
	shfl.sync.down.b32 %r84, %r85, %r86, %r107, %r108;
	// end inline asm
	mov.b32 	%f222, %r84;
	add.f32 	%f223, %f309, %f222;
	selp.f32 	%f224, %f309, %f223, %p45;
	mov.b32 	%r90, %f224;
	mov.b32 	%r91, 2;
	// begin inline asm
	shfl.sync.down.b32 %r89, %r90, %r91, %r107, %r108;
	// end inline asm
	mov.b32 	%f225, %r89;
	add.f32 	%f226, %f224, %f225;
	selp.f32 	%f227, %f224, %f226, %p44;
	mov.b32 	%r95, %f227;
	mov.b32 	%r96, 4;
	// begin inline asm
	shfl.sync.down.b32 %r94, %r95, %r96, %r107, %r108;
	// end inline asm
	mov.b32 	%f228, %r94;
	add.f32 	%f229, %f227, %f228;
	selp.f32 	%f230, %f227, %f229, %p43;
	mov.b32 	%r100, %f230;
	mov.b32 	%r101, 8;
	// begin inline asm
	shfl.sync.down.b32 %r99, %r100, %r101, %r107, %r108;
	// end inline asm
	mov.b32 	%f231, %r99;
	add.f32 	%f232, %f230, %f231;
	selp.f32 	%f233, %f230, %f232, %p42;
	mov.b32 	%r105, %f233;
	mov.b32 	%r106, 16;
	// begin inline asm
	shfl.sync.down.b32 %r104, %r105, %r106, %r107, %r108;
	// end inline asm
	mov.b32 	%f234, %r104;
	add.f32 	%f235, %f233, %f234;
	selp.f32 	%f48, %f233, %f235, %p41;
	not.pred 	%p46, %p55;
	@%p46 bra 	$L__BB142_40;
	shr.u32 	%r109, %r1, 3;
	and.b32  	%r110, %r109, 124;
	mov.u32 	%r111, _ZZ14BlockAllReduceI5SumOpfLi512EET0_S1_E12temp_storage;
	add.s32 	%r112, %r111, %r110;
	st.shared.f32 	[%r112+16], %f48;
$L__BB142_40:
	setp.ne.s32 	%p47, %r1, 0;
	bar.sync 	0;
	@%p47 bra 	$L__BB142_42;
	ld.shared.f32 	%f236, [_ZZ14BlockAllReduceI5SumOpfLi512EET0_S1_E12temp_storage+20];
	add.f32 	%f237, %f48, %f236;
	ld.shared.f32 	%f238, [_ZZ14BlockAllReduceI5SumOpfLi512EET0_S1_E12temp_storage+24];
	add.f32 	%f239, %f237, %f238;
	ld.shared.f32 	%f240, [_ZZ14BlockAllReduceI5SumOpfLi512EET0_S1_E12temp_storage+28];
	add.f32 	%f241, %f239, %f240;
	ld.shared.f32 	%f242, [_ZZ14BlockAllReduceI5SumOpfLi512EET0_S1_E12temp_storage+32];
	add.f32 	%f243, %f241, %f242;
	ld.shared.f32 	%f244, [_ZZ14BlockAllReduceI5SumOpfLi512EET0_S1_E12temp_storage+36];
	add.f32 	%f245, %f243, %f244;
	ld.shared.f32 	%f246, [_ZZ14BlockAllReduceI5SumOpfLi512EET0_S1_E12temp_storage+40];
	add.f32 	%f247, %f245, %f246;
	ld.shared.f32 	%f248, [_ZZ14BlockAllReduceI5SumOpfLi512EET0_S1_E12temp_storage+44];
	add.f32 	%f249, %f247, %f248;
	ld.shared.f32 	%f250, [_ZZ14BlockAllReduceI5SumOpfLi512EET0_S1_E12temp_storage+48];
	add.f32 	%f251, %f249, %f250;
	ld.shared.f32 	%f252, [_ZZ14BlockAllReduceI5SumOpfLi512EET0_S1_E12temp_storage+52];
	add.f32 	%f253, %f251, %f252;
	ld.shared.f32 	%f254, [_ZZ14BlockAllReduceI5SumOpfLi512EET0_S1_E12temp_storage+56];
	add.f32 	%f255, %f253, %f254;
	ld.shared.f32 	%f256, [_ZZ14BlockAllReduceI5SumOpfLi512EET0_S1_E12temp_storage+60];
	add.f32 	%f257, %f255, %f256;
	ld.shared.f32 	%f258, [_ZZ14BlockAllReduceI5SumOpfLi512EET0_S1_E12temp_storage+64];
	add.f32 	%f259, %f257, %f258;
	ld.shared.f32 	%f260, [_ZZ14BlockAllReduceI5SumOpfLi512EET0_S1_E12temp_storage+68];
	add.f32 	%f261, %f259, %f260;
	ld.shared.f32 	%f262, [_ZZ14BlockAllReduceI5SumOpfLi512EET0_S1_E12temp_storage+72];
	add.f32 	%f263, %f261, %f262;
	ld.shared.f32 	%f264, [_ZZ14BlockAllReduceI5SumOpfLi512EET0_S1_E12temp_storage+76];
	add.f32 	%f265, %f263, %f264;
	st.shared.f32 	[_ZZ14BlockAllReduceI5SumOpfLi512EET0_S1_E16result_broadcast], %f265;
$L__BB142_42:
	setp.ge.s32 	%p48, %r1, %r2;
	bar.sync 	0;
	ld.shared.f32 	%f49, [_ZZ14BlockAllReduceI5SumOpfLi512EET0_S1_E16result_broadcast];
	@%p48 bra 	$L__BB142_49;
	setp.eq.s32 	%p49, %r5, 0;
	mul.lo.s64 	%rd21, %rd136, %rd28;
	mov.u32 	%r124, %r1;
	@%p49 bra 	$L__BB142_47;
	setp.eq.s32 	%p50, %r5, 1;
	ld.shared.f32 	%f266, [%r6];
	div.rn.f32 	%f267, %f266, %f49;
	ld.shared.f32 	%f268, [%r8];
	div.rn.f32 	%f269, %f268, %f49;
	shl.b32 	%r113, %r1, 1;
	cvt.u64.u32 	%rd93, %r113;
	add.s64 	%rd22, %rd21, %rd93;
	shr.u64 	%rd94, %rd22, 63;
	add.s64 	%rd95, %rd22, %rd94;
	shl.b64 	%rd96, %rd95, 2;
	and.b64  	%rd97, %rd96, -8;
	add.s64 	%rd98, %rd3, %rd97;
	st.global.v2.f32 	[%rd98], {%f267, %f269};
	mov.u32 	%r124, %r9;
	@%p50 bra 	$L__BB142_47;
	setp.eq.s32 	%p51, %r5, 2;
	ld.shared.f32 	%f270, [%r6+2048];
	div.rn.f32 	%f271, %f270, %f49;
	ld.shared.f32 	%f272, [%r8+2048];
	div.rn.f32 	%f273, %f272, %f49;
	add.s64 	%rd99, %rd22, 1024;
	shr.u64 	%rd100, %rd99, 63;
	add.s64 	%rd101, %rd99, %rd100;
	shl.b64 	%rd102, %rd101, 2;
	and.b64  	%rd103, %rd102, -8;
	add.s64 	%rd104, %rd3, %rd103;
	st.global.v2.f32 	[%rd104], {%f271, %f273};
	mov.u32 	%r124, %r10;
	@%p51 bra 	$L__BB142_47;
	ld.shared.f32 	%f274, [%r6+4096];
	div.rn.f32 	%f275, %f274, %f49;
	ld.shared.f32 	%f276, [%r8+4096];
	div.rn.f32 	%f277, %f276, %f49;
	add.s64 	%rd105, %rd22, 2048;
	shr.u64 	%rd106, %rd105, 63;
	add.s64 	%rd107, %rd105, %rd106;
	shl.b64 	%rd108, %rd107, 2;
	and.b64  	%rd109, %rd108, -8;
	add.s64 	%rd110, %rd3, %rd109;
	st.global.v2.f32 	[%rd110], {%f275, %f277};
	mov.u32 	%r124, %r11;
$L__BB142_47:
	setp.lt.u32 	%p52, %r4, 1536;
	@%p52 bra 	$L__BB142_49;
$L__BB142_48:
	shl.b32 	%r114, %r124, 2;
	mov.u32 	%r115, shared_buf;
	add.s32 	%r116, %r115, %r114;
	ld.shared.f32 	%f278, [%r116];
	div.rn.f32 	%f279, %f278, %f49;
	add.s32 	%r117, %r116, %r7;
	ld.shared.f32 	%f280, [%r117];
	div.rn.f32 	%f281, %f280, %f49;
	shl.b32 	%r118, %r124, 1;
	cvt.u64.u32 	%rd111, %r118;
	add.s64 	%rd112, %rd21, %rd111;
	shr.u64 	%rd113, %rd112, 63;
	add.s64 	%rd114, %rd112, %rd113;
	shl.b64 	%rd115, %rd114, 2;
	and.b64  	%rd116, %rd115, -8;
	add.s64 	%rd117, %rd3, %rd116;
	st.global.v2.f32 	[%rd117], {%f279, %f281};
	ld.shared.f32 	%f282, [%r116+2048];
	div.rn.f32 	%f283, %f282, %f49;
	ld.shared.f32 	%f284, [%r117+2048];
	div.rn.f32 	%f285, %f284, %f49;
	add.s64 	%rd118, %rd112, 1024;
	shr.u64 	%rd119, %rd118, 63;
	add.s64 	%rd120, %rd118, %rd119;
	shl.b64 	%rd121, %rd120, 2;
	and.b64  	%rd122, %rd121, -8;
	add.s64 	%rd123, %rd3, %rd122;
	st.global.v2.f32 	[%rd123], {%f283, %f285};
	ld.shared.f32 	%f286, [%r116+4096];
	div.rn.f32 	%f287, %f286, %f49;
	ld.shared.f32 	%f288, [%r117+4096];
	div.rn.f32 	%f289, %f288, %f49;
	add.s64 	%rd124, %rd112, 2048;
	shr.u64 	%rd125, %rd124, 63;
	add.s64 	%rd126, %rd124, %rd125;
	shl.b64 	%rd127, %rd126, 2;
	and.b64  	%rd128, %rd127, -8;
	add.s64 	%rd129, %rd3, %rd128;
	st.global.v2.f32 	[%rd129], {%f287, %f289};
	ld.shared.f32 	%f290, [%r116+6144];
	div.rn.f32 	%f291, %f290, %f49;
	ld.shared.f32 	%f292, [%r117+6144];
	div.rn.f32 	%f293, %f292, %f49;
	add.s64 	%rd130, %rd112, 3072;
	shr.u64 	%rd131, %rd130, 63;
	add.s64 	%rd132, %rd130, %rd131;
	shl.b64 	%rd133, %rd132, 2;
	and.b64  	%rd134, %rd133, -8;
	add.s64 	%rd135, %rd3, %rd134;
	st.global.v2.f32 	[%rd135], {%f291, %f293};
	add.s32 	%r124, %r124, 2048;
	setp.lt.s32 	%p53, %r124, %r2;
	@%p53 bra 	$L__BB142_48;
$L__BB142_49:
	add.s64 	%rd136, %rd136, %rd6;
	setp.lt.s64 	%p54, %rd136, %rd29;
	@%p54 bra 	$L__BB142_4;
$L__BB142_50:
	ret;

}
	// .globl	_Z20SoftmaxBlockSMemImplI24ElementwiseScaleMaskLoadIffbE11DirectStoreIffEfLi2ELi256EL9Algorithm0EEvT_T0_ll
.visible .entry _Z20SoftmaxBlockSMemImplI24ElementwiseScaleMaskLoadIffbE11DirectStoreIffEfLi2ELi256EL9Algorithm0EEvT_T0_ll(
	.param .align 8 .b8 _Z20SoftmaxBlockSMemImplI24ElementwiseScaleMaskLoadIffbE11DirectStoreIffEfLi2ELi256EL9Algorithm0EEvT_T0_ll_param_0[32],
	.param .align 8 .b8 _Z20SoftmaxBlockSMemImplI24ElementwiseScaleMaskLoadIffbE11DirectStoreIffEfLi2ELi256EL9Algorithm0EEvT_T0_ll_param_1[16],
	.param .u64 _Z20SoftmaxBlockSMemImplI24ElementwiseScaleMaskLoadIffbE11DirectStoreIffEfLi2ELi256EL9Algorithm0EEvT_T0_ll_param_2,
	.param .u64 _Z20SoftmaxBlockSMemImplI24ElementwiseScaleMaskLoadIffbE11DirectStoreIffEfLi2ELi256EL9Algorithm0EEvT_T0_ll_param_3
)
{
	.reg .pred 	%p<56>;
	.reg .b16 	%rs<15>;
	.reg .b32 	%r<127>;
	.reg .b32 	%f<278>;
	.reg .b64 	%rd<139>;

	ld.param.u64 	%rd27, [_Z20SoftmaxBlockSMemImplI24ElementwiseScaleMaskLoadIffbE11DirectStoreIffEfLi2ELi256EL9Algorithm0EEvT_T0_ll_param_1+8];
	ld.param.v2.f32 	{%f50, %f51}, [_Z20SoftmaxBlockSMemImplI24ElementwiseScaleMaskLoadIffbE11DirectStoreIffEfLi2ELi256EL9Algorithm0EEvT_T0_ll_param_0+24];
	ld.param.u64 	%rd25, [_Z20SoftmaxBlockSMemImplI24ElementwiseScaleMaskLoadIffbE11DirectStoreIffEfLi2ELi256EL9Algorithm0EEvT_T0_ll_param_0+16];
	ld.param.u64 	%rd26, [_Z20SoftmaxBlockSMemImplI24ElementwiseScaleMaskLoadIffbE11DirectStoreIffEfLi2ELi256EL9Algorithm0EEvT_T0_ll_param_1];
	ld.param.u64 	%rd24, [_Z20SoftmaxBlockSMemImplI24ElementwiseScaleMaskLoadIffbE11DirectStoreIffEfLi2ELi256EL9Algorithm0EEvT_T0_ll_param_0+8];
	ld.param.u64 	%rd23, [_Z20SoftmaxBlockSMemImplI24ElementwiseScaleMaskLoadIffbE11DirectStoreIffEfLi2ELi256EL9Algorithm0EEvT_T0_ll_param_0];
	ld.param.u64 	%rd28, [_Z20SoftmaxBlockSMemImplI24ElementwiseScaleMaskLoadIffbE11DirectStoreIffEfLi2ELi256EL9Algorithm0EEvT_T0_ll_param_2];
	ld.param.u64 	%rd29, [_Z20SoftmaxBlockSMemImplI24ElementwiseScaleMaskLoadIffbE11DirectStoreIffEfLi2ELi256EL9Algorithm0EEvT_T0_ll_param_3];
	cvta.to.global.u64 	%rd1, %rd23;
	cvta.to.global.u64 	%rd2, %rd24;
	cvta.to.global.u64 	%rd3, %rd26;
	mov.u32 	%r1, %tid.x;
	and.b64  	%rd30, %rd29, 1;
	setp.eq.b64 	%p2, %rd30, 1;
	not.pred 	%p3, %p2;
	@%p3 bra 	$L__BB143_2;
	mov.u64 	%rd31, $str$2;
	cvta.global.u64 	%rd32, %rd31;
	mov.u64 	%rd33, $str$1;
	cvta.global.u64 	%rd34, %rd33;
	mov.u64 	%rd35, __unnamed_144;
	cvta.global.u64 	%rd36, %rd35;
	{ // callseq 143, 0
	.param .b64 param0;
	st.param.b64 	[param0], %rd32;
	.param .b64 param1;
	st.param.b64 	[param1], %rd34;
	.param .b32 param2;
	st.param.b32 	[param2], 487;
	.param .b64 param3;
	st.param.b64 	[param3], %rd36;
	.param .b64 param4;
	st.param.b64 	[param4], 1;
	call.uni 
	__assertfail, 
	(
	param0, 
	param1, 
	param2, 
	param3, 
	param4
	);
	} // callseq 143
$L__BB143_2:
	shr.u64 	%rd37, %rd29, 63;
	add.s64 	%rd38, %rd29, %rd37;
	shr.u64 	%rd39, %rd38, 1;
	cvt.u32.u64 	%r2, %rd39;
	mov.u32 	%r25, %ctaid.x;
	cvt.u64.u32 	%rd138, %r25;
	setp.le.s64 	%p4, %rd28, %rd138;
	@%p4 bra 	$L__BB143_49;
	// begin inline asm
	mov.u32 %r26, %laneid;
	// end inline asm
	cvt.u64.u32 	%rd5, %r1;
	mov.u32 	%r27, %nctaid.x;
	cvt.u64.u32 	%rd6, %r27;
	not.b32 	%r28, %r1;
	add.s32 	%r4, %r28, %r2;
	shr.u32 	%r29, %r4, 8;
	add.s32 	%r30, %r29, 1;
	not.b64 	%rd40, %rd5;
	add.s64 	%rd7, %rd29, %rd40;
	and.b32  	%r5, %r30, 3;
	shl.b32 	%r31, %r1, 2;
	mov.u32 	%r32, shared_buf;
	add.s32 	%r6, %r32, %r31;
	shl.b32 	%r7, %r2, 2;
	add.s32 	%r8, %r6, %r7;
	add.s32 	%r9, %r1, 256;
	add.s32 	%r10, %r1, 512;
	add.s32 	%r11, %r1, 768;
	and.b64  	%rd8, %rd7, 768;
$L__BB143_4:
	setp.ge.s32 	%p5, %r1, %r2;
	mov.f32 	%f272, 0fFF800000;
	@%p5 bra 	$L__BB143_25;
	setp.eq.s32 	%p6, %r5, 0;
	mul.lo.s64 	%rd10, %rd138, %rd25;
	mov.f32 	%f272, 0fFF800000;
	mov.u32 	%r121, %r1;
	@%p6 bra 	$L__BB143_15;
	shl.b32 	%r33, %r1, 1;
	cvt.u64.u32 	%rd41, %r33;
	add.s64 	%rd11, %rd10, %rd41;
	shr.u64 	%rd42, %rd11, 63;
	add.s64 	%rd43, %rd11, %rd42;
	shl.b64 	%rd44, %rd43, 2;
	and.b64  	%rd45, %rd44, -8;
	add.s64 	%rd12, %rd1, %rd45;
	ld.global.f32 	%f55, [%rd12];
	and.b64  	%rd46, %rd43, -2;
	add.s64 	%rd47, %rd2, %rd46;
	ld.global.v2.u8 	{%rs1, %rs2}, [%rd47];
	setp.eq.s16 	%p7, %rs1, 0;
	mul.f32 	%f56, %f51, %f55;
	selp.f32 	%f3, %f50, %f56, %p7;
	setp.eq.s16 	%p8, %rs2, 0;
	mov.f32 	%f262, %f50;
	@%p8 bra 	$L__BB143_8;
	ld.global.f32 	%f57, [%rd12+4];
	mul.f32 	%f262, %f51, %f57;
$L__BB143_8:
	setp.eq.s32 	%p9, %r5, 1;
	st.shared.f32 	[%r6], %f3;
	max.f32 	%f58, %f3, 0fFF800000;
	st.shared.f32 	[%r8], %f262;
	max.f32 	%f272, %f58, %f262;
	mov.u32 	%r121, %r9;
	@%p9 bra 	$L__BB143_15;
	add.s64 	%rd48, %rd11, 512;
	shr.u64 	%rd49, %rd48, 63;
	add.s64 	%rd50, %rd48, %rd49;
	shl.b64 	%rd51, %rd50, 2;
	and.b64  	%rd52, %rd51, -8;
	add.s64 	%rd13, %rd1, %rd52;
	ld.global.f32 	%f59, [%rd13];
	and.b64  	%rd53, %rd50, -2;
	add.s64 	%rd54, %rd2, %rd53;
	ld.global.v2.u8 	{%rs3, %rs4}, [%rd54];
	setp.eq.s16 	%p10, %rs3, 0;
	mul.f32 	%f60, %f51, %f59;
	selp.f32 	%f7, %f50, %f60, %p10;
	setp.eq.s16 	%p11, %rs4, 0;
	mov.f32 	%f263, %f50;
	@%p11 bra 	$L__BB143_11;
	ld.global.f32 	%f61, [%rd13+4];
	mul.f32 	%f263, %f51, %f61;
$L__BB143_11:
	setp.eq.s32 	%p12, %r5, 2;
	st.shared.f32 	[%r6+1024], %f7;
	max.f32 	%f62, %f272, %f7;
	st.shared.f32 	[%r8+1024], %f263;
	max.f32 	%f272, %f62, %f263;
	mov.u32 	%r121, %r10;
	@%p12 bra 	$L__BB143_15;
	add.s64 	%rd55, %rd11, 1024;
	shr.u64 	%rd56, %rd55, 63;
	add.s64 	%rd57, %rd55, %rd56;
	shl.b64 	%rd58, %rd57, 2;
	and.b64  	%rd59, %rd58, -8;
	add.s64 	%rd14, %rd1, %rd59;
	ld.global.f32 	%f63, [%rd14];
	and.b64  	%rd60, %rd57, -2;
	add.s64 	%rd61, %rd2, %rd60;
	ld.global.v2.u8 	{%rs5, %rs6}, [%rd61];
	setp.eq.s16 	%p13, %rs5, 0;
	mul.f32 	%f64, %f51, %f63;
	selp.f32 	%f11, %f50, %f64, %p13;
	setp.eq.s16 	%p14, %rs6, 0;
	mov.f32 	%f264, %f50;
	@%p14 bra 	$L__BB143_14;
	ld.global.f32 	%f65, [%rd14+4];
	mul.f32 	%f264, %f51, %f65;
$L__BB143_14:
	st.shared.f32 	[%r6+2048], %f11;
	max.f32 	%f66, %f272, %f11;
	st.shared.f32 	[%r8+2048], %f264;
	max.f32 	%f272, %f66, %f264;
	mov.u32 	%r121, %r11;
$L__BB143_15:
	setp.lt.u32 	%p15, %r4, 768;
	@%p15 bra 	$L__BB143_25;
$L__BB143_16:
	shl.b32 	%r14, %r121, 1;
	cvt.u64.u32 	%rd62, %r14;
	add.s64 	%rd15, %rd10, %rd62;
	shr.u64 	%rd63, %rd15, 63;
	add.s64 	%rd64, %rd15, %rd63;
	shl.b64 	%rd65, %rd64, 2;
	and.b64  	%rd66, %rd65, -8;
	add.s64 	%rd16, %rd1, %rd66;
	ld.global.f32 	%f67, [%rd16];
	and.b64  	%rd67, %rd64, -2;
	add.s64 	%rd68, %rd2, %rd67;
	ld.global.v2.u8 	{%rs7, %rs8}, [%rd68];
	setp.eq.s16 	%p16, %rs7, 0;
	mul.f32 	%f68, %f51, %f67;
	selp.f32 	%f18, %f50, %f68, %p16;
	setp.eq.s16 	%p17, %rs8, 0;
	mov.f32 	%f268, %f50;
	@%p17 bra 	$L__BB143_18;
	ld.global.f32 	%f69, [%rd16+4];
	mul.f32 	%f268, %f51, %f69;
$L__BB143_18:
	shl.b32 	%r34, %r121, 2;
	mov.u32 	%r35, shared_buf;
	add.s32 	%r15, %r35, %r34;
	st.shared.f32 	[%r15], %f18;
	max.f32 	%f70, %f272, %f18;
	add.s32 	%r16, %r15, %r7;
	st.shared.f32 	[%r16], %f268;
	max.f32 	%f21, %f70, %f268;
	add.s64 	%rd69, %rd15, 512;
	shr.u64 	%rd70, %rd69, 63;
	add.s64 	%rd71, %rd69, %rd70;
	shl.b64 	%rd72, %rd71, 2;
	and.b64  	%rd73, %rd72, -8;
	add.s64 	%rd17, %rd1, %rd73;
	ld.global.f32 	%f71, [%rd17];
	and.b64  	%rd74, %rd71, -2;
	add.s64 	%rd75, %rd2, %rd74;
	ld.global.v2.u8 	{%rs9, %rs10}, [%rd75];
	setp.eq.s16 	%p18, %rs9, 0;
	mul.f32 	%f72, %f51, %f71;
	selp.f32 	%f22, %f50, %f72, %p18;
	setp.eq.s16 	%p19, %rs10, 0;
	mov.f32 	%f269, %f50;
	@%p19 bra 	$L__BB143_20;
	ld.global.f32 	%f73, [%rd17+4];
	mul.f32 	%f269, %f51, %f73;
$L__BB143_20:
	st.shared.f32 	[%r15+1024], %f22;
	max.f32 	%f74, %f21, %f22;
	st.shared.f32 	[%r16+1024], %f269;
	max.f32 	%f25, %f74, %f269;
	add.s32 	%r36, %r14, 1024;
	cvt.u64.u32 	%rd76, %r36;
	add.s64 	%rd77, %rd10, %rd76;
	shr.u64 	%rd78, %rd77, 63;
	add.s64 	%rd79, %rd77, %rd78;
	shl.b64 	%rd80, %rd79, 2;
	and.b64  	%rd81, %rd80, -8;
	add.s64 	%rd18, %rd1, %rd81;
	ld.global.f32 	%f75, [%rd18];
	and.b64  	%rd82, %rd79, -2;
	add.s64 	%rd83, %rd2, %rd82;
	ld.global.v2.u8 	{%rs11, %rs12}, [%rd83];
	setp.eq.s16 	%p20, %rs11, 0;
	mul.f32 	%f76, %f51, %f75;
	selp.f32 	%f26, %f50, %f76, %p20;
	setp.eq.s16 	%p21, %rs12, 0;
	mov.f32 	%f270, %f50;
	@%p21 bra 	$L__BB143_22;
	ld.global.f32 	%f77, [%rd18+4];
	mul.f32 	%f270, %f51, %f77;
$L__BB143_22:
	st.shared.f32 	[%r15+2048], %f26;
	max.f32 	%f78, %f25, %f26;
	st.shared.f32 	[%r16+2048], %f270;
	max.f32 	%f29, %f78, %f270;
	add.s32 	%r37, %r14, 1536;
	cvt.u64.u32 	%rd84, %r37;
	add.s64 	%rd85, %rd10, %rd84;
	shr.u64 	%rd86, %rd85, 63;
	add.s64 	%rd87, %rd85, %rd86;
	shl.b64 	%rd88, %rd87, 2;
	and.b64  	%rd89, %rd88, -8;
	add.s64 	%rd19, %rd1, %rd89;
	ld.global.f32 	%f79, [%rd19];
	and.b64  	%rd90, %rd87, -2;
	add.s64 	%rd91, %rd2, %rd90;
	ld.global.v2.u8 	{%rs13, %rs14}, [%rd91];
	setp.eq.s16 	%p22, %rs13, 0;
	mul.f32 	%f80, %f51, %f79;
	selp.f32 	%f30, %f50, %f80, %p22;
	setp.eq.s16 	%p23, %rs14, 0;
	mov.f32 	%f271, %f50;
	@%p23 bra 	$L__BB143_24;
	ld.global.f32 	%f81, [%rd19+4];
	mul.f32 	%f271, %f51, %f81;
$L__BB143_24:
	st.shared.f32 	[%r15+3072], %f30;
	max.f32 	%f82, %f29, %f30;
	st.shared.f32 	[%r16+3072], %f271;
	max.f32 	%f272, %f82, %f271;
	add.s32 	%r121, %r121, 1024;
	setp.lt.s32 	%p24, %r121, %r2;
	@%p24 bra 	$L__BB143_16;
$L__BB143_25:
	setp.gt.s32 	%p26, %r26, 15;
	setp.gt.s32 	%p27, %r26, 23;
	setp.gt.s32 	%p28, %r26, 27;
	setp.gt.s32 	%p29, %r26, 29;
	setp.gt.s32 	%p30, %r26, 30;
	mov.b32 	%r39, %f272;
	mov.b32 	%r40, 1;
	mov.b32 	%r61, 31;
	mov.b32 	%r62, -1;
	// begin inline asm
	shfl.sync.down.b32 %r38, %r39, %r40, %r61, %r62;
	// end inline asm
	mov.b32 	%f83, %r38;
	max.f32 	%f84, %f272, %f83;
	selp.f32 	%f85, %f272, %f84, %p30;
	mov.b32 	%r44, %f85;
	mov.b32 	%r45, 2;
	// begin inline asm
	shfl.sync.down.b32 %r43, %r44, %r45, %r61, %r62;
	// end inline asm
	mov.b32 	%f86, %r43;
	max.f32 	%f87, %f85, %f86;
	selp.f32 	%f88, %f85, %f87, %p29;
	mov.b32 	%r49, %f88;
	mov.b32 	%r50, 4;
	// begin inline asm
	shfl.sync.down.b32 %r48, %r49, %r50, %r61, %r62;
	// end inline asm
	mov.b32 	%f89, %r48;
	max.f32 	%f90, %f88, %f89;
	selp.f32 	%f91, %f88, %f90, %p28;
	mov.b32 	%r54, %f91;
	mov.b32 	%r55, 8;
	// begin inline asm
	shfl.sync.down.b32 %r53, %r54, %r55, %r61, %r62;
	// end inline asm
	mov.b32 	%f92, %r53;
	max.f32 	%f35, %f91, %f92;
	selp.f32 	%f273, %f91, %f35, %p27;
	mov.b32 	%r59, %f273;
	mov.b32 	%r60, 16;
	// begin inline asm
	shfl.sync.down.b32 %r58, %r59, %r60, %r61, %r62;
	// end inline asm
	mov.pred 	%p55, 0;
	@%p26 bra 	$L__BB143_28;
	setp.ne.s32 	%p32, %r26, 0;
	mov.b32 	%f93, %r58;
	max.f32 	%f273, %f35, %f93;
	@%p32 bra 	$L__BB143_28;
	shr.u32 	%r63, %r1, 3;
	and.b32  	%r64, %r63, 124;
	mov.u32 	%r65, _ZZ14BlockAllReduceI5MaxOpfLi256EET0_S1_E12temp_storage;
	add.s32 	%r66, %r65, %r64;
	st.shared.f32 	[%r66+8], %f273;
	mov.pred 	%p55, -1;
$L__BB143_28:
	setp.ne.s32 	%p34, %r1, 0;
	bar.sync 	0;
	@%p34 bra 	$L__BB143_30;
	ld.shared.f32 	%f94, [_ZZ14BlockAllReduceI5MaxOpfLi256EET0_S1_E12temp_storage+12];
	max.f32 	%f95, %f273, %f94;
	ld.shared.f32 	%f96, [_ZZ14BlockAllReduceI5MaxOpfLi256EET0_S1_E12temp_storage+16];
	max.f32 	%f97, %f95, %f96;
	ld.shared.f32 	%f98, [_ZZ14BlockAllReduceI5MaxOpfLi256EET0_S1_E12temp_storage+20];
	max.f32 	%f99, %f97, %f98;
	ld.shared.f32 	%f100, [_ZZ14BlockAllReduceI5MaxOpfLi256EET0_S1_E12temp_storage+24];
	max.f32 	%f101, %f99, %f100;
	ld.shared.f32 	%f102, [_ZZ14BlockAllReduceI5MaxOpfLi256EET0_S1_E12temp_storage+28];
	max.f32 	%f103, %f101, %f102;
	ld.shared.f32 	%f104, [_ZZ14BlockAllReduceI5MaxOpfLi256EET0_S1_E12temp_storage+32];
	max.f32 	%f105, %f103, %f104;
	ld.shared.f32 	%f106, [_ZZ14BlockAllReduceI5MaxOpfLi256EET0_S1_E12temp_storage+36];
	max.f32 	%f107, %f105, %f106;
	st.shared.f32 	[_ZZ14BlockAllReduceI5MaxOpfLi256EET0_S1_E16result_broadcast], %f107;
$L__BB143_30:
	setp.le.s64 	%p35, %rd29, %rd5;
	bar.sync 	0;
	mov.f32 	%f277, 0f00000000;
	ld.shared.f32 	%f39, [_ZZ14BlockAllReduceI5MaxOpfLi256EET0_S1_E16result_broadcast];
	@%p35 bra 	$L__BB143_37;
	setp.eq.s64 	%p36, %rd8, 768;
	mov.f32 	%f277, 0f00000000;
	mov.u32 	%r123, %r1;
	@%p36 bra 	$L__BB143_35;
	setp.eq.s64 	%p37, %rd8, 0;
	ld.shared.f32 	%f111, [%r6];
	sub.f32 	%f112, %f111, %f39;
	fma.rn.f32 	%f113, %f112, 0f3BBB989D, 0f3F000000;
	cvt.sat.f32.f32 	%f114, %f113;
	mov.f32 	%f115, 0f4B400001;
	mov.f32 	%f116, 0f437C0000;
	fma.rm.f32 	%f117, %f114, %f116, %f115;
	add.f32 	%f118, %f117, 0fCB40007F;
	neg.f32 	%f119, %f118;
	fma.rn.f32 	%f120, %f112, 0f3FB8AA3B, %f119;
	fma.rn.f32 	%f121, %f112, 0f32A57060, %f120;
	mov.b32 	%r67, %f117;
	shl.b32 	%r68, %r67, 23;
	mov.b32 	%f122, %r68;
	ex2.approx.ftz.f32 	%f123, %f121;
	mul.f32 	%f124, %f123, %f122;
	st.shared.f32 	[%r6], %f124;
	add.f32 	%f277, %f124, 0f00000000;
	mov.u32 	%r123, %r9;
	@%p37 bra 	$L__BB143_35;
	setp.eq.s64 	%p38, %rd8, 256;
	ld.shared.f32 	%f125, [%r6+1024];
	sub.f32 	%f126, %f125, %f39;
	fma.rn.f32 	%f127, %f126, 0f3BBB989D, 0f3F000000;
	cvt.sat.f32.f32 	%f128, %f127;
	mov.f32 	%f129, 0f4B400001;
	mov.f32 	%f130, 0f437C0000;
	fma.rm.f32 	%f131, %f128, %f130, %f129;
	add.f32 	%f132, %f131, 0fCB40007F;
	neg.f32 	%f133, %f132;
	fma.rn.f32 	%f134, %f126, 0f3FB8AA3B, %f133;
	fma.rn.f32 	%f135, %f126, 0f32A57060, %f134;
	mov.b32 	%r69, %f131;
	shl.b32 	%r70, %r69, 23;
	mov.b32 	%f136, %r70;
	ex2.approx.ftz.f32 	%f137, %f135;
	mul.f32 	%f138, %f137, %f136;
	st.shared.f32 	[%r6+1024], %f138;
	add.f32 	%f277, %f277, %f138;
	mov.u32 	%r123, %r10;
	@%p38 bra 	$L__BB143_35;
	ld.shared.f32 	%f139, [%r6+2048];
	sub.f32 	%f140, %f139, %f39;
	fma.rn.f32 	%f141, %f140, 0f3BBB989D, 0f3F000000;
	cvt.sat.f32.f32 	%f142, %f141;
	mov.f32 	%f143, 0f4B400001;
	mov.f32 	%f144, 0f437C0000;
	fma.rm.f32 	%f145, %f142, %f144, %f143;
	add.f32 	%f146, %f145, 0fCB40007F;
	neg.f32 	%f147, %f146;
	fma.rn.f32 	%f148, %f140, 0f3FB8AA3B, %f147;
	fma.rn.f32 	%f149, %f140, 0f32A57060, %f148;
	mov.b32 	%r71, %f145;
	shl.b32 	%r72, %r71, 23;
	mov.b32 	%f150, %r72;
	ex2.approx.ftz.f32 	%f151, %f149;
	mul.f32 	%f152, %f151, %f150;
	st.shared.f32 	[%r6+2048], %f152;
	add.f32 	%f277, %f277, %f152;
	mov.u32 	%r123, %r11;
$L__BB143_35:
	setp.lt.u64 	%p39, %rd7, 768;
	@%p39 bra 	$L__BB143_37;
$L__BB143_36:
	shl.b32 	%r73, %r123, 2;
	mov.u32 	%r74, shared_buf;
	add.s32 	%r75, %r74, %r73;
	ld.shared.f32 	%f153, [%r75];
	sub.f32 	%f154, %f153, %f39;
	fma.rn.f32 	%f155, %f154, 0f3BBB989D, 0f3F000000;
	cvt.sat.f32.f32 	%f156, %f155;
	mov.f32 	%f157, 0f4B400001;
	mov.f32 	%f158, 0f437C0000;
	fma.rm.f32 	%f159, %f156, %f158, %f157;
	add.f32 	%f160, %f159, 0fCB40007F;
	neg.f32 	%f161, %f160;
	fma.rn.f32 	%f162, %f154, 0f3FB8AA3B, %f161;
	fma.rn.f32 	%f163, %f154, 0f32A57060, %f162;
	mov.b32 	%r76, %f159;
	shl.b32 	%r77, %r76, 23;
	mov.b32 	%f164, %r77;
	ex2.approx.ftz.f32 	%f165, %f163;
	mul.f32 	%f166, %f165, %f164;
	st.shared.f32 	[%r75], %f166;
	add.f32 	%f167, %f277, %f166;
	ld.shared.f32 	%f168, [%r75+1024];
	sub.f32 	%f169, %f168, %f39;
	fma.rn.f32 	%f170, %f169, 0f3BBB989D, 0f3F000000;
	cvt.sat.f32.f32 	%f171, %f170;
	fma.rm.f32 	%f172, %f171, %f158, %f157;
	add.f32 	%f173, %f172, 0fCB40007F;
	neg.f32 	%f174, %f173;
	fma.rn.f32 	%f175, %f169, 0f3FB8AA3B, %f174;
	fma.rn.f32 	%f176, %f169, 0f32A57060, %f175;
	mov.b32 	%r78, %f172;
	shl.b32 	%r79, %r78, 23;
	mov.b32 	%f177, %r79;
	ex2.approx.ftz.f32 	%f178, %f176;
	mul.f32 	%f179, %f178, %f177;
	st.shared.f32 	[%r75+1024], %f179;
	add.f32 	%f180, %f167, %f179;
	ld.shared.f32 	%f181, [%r75+2048];
	sub.f32 	%f182, %f181, %f39;
	fma.rn.f32 	%f183, %f182, 0f3BBB989D, 0f3F000000;
	cvt.sat.f32.f32 	%f184, %f183;
	fma.rm.f32 	%f185, %f184, %f158, %f157;
	add.f32 	%f186, %f185, 0fCB40007F;
	neg.f32 	%f187, %f186;
	fma.rn.f32 	%f188, %f182, 0f3FB8AA3B, %f187;
	fma.rn.f32 	%f189, %f182, 0f32A57060, %f188;
	mov.b32 	%r80, %f185;
	shl.b32 	%r81, %r80, 23;
	mov.b32 	%f190, %r81;
	ex2.approx.ftz.f32 	%f191, %f189;
	mul.f32 	%f192, %f191, %f190;
	st.shared.f32 	[%r75+2048], %f192;
	add.f32 	%f193, %f180, %f192;
	ld.shared.f32 	%f194, [%r75+3072];
	sub.f32 	%f195, %f194, %f39;
	fma.rn.f32 	%f196, %f195, 0f3BBB989D, 0f3F000000;
	cvt.sat.f32.f32 	%f197, %f196;
	fma.rm.f32 	%f198, %f197, %f158, %f157;
	add.f32 	%f199, %f198, 0fCB40007F;
	neg.f32 	%f200, %f199;
	fma.rn.f32 	%f201, %f195, 0f3FB8AA3B, %f200;
	fma.rn.f32 	%f202, %f195, 0f32A57060, %f201;
	mov.b32 	%r82, %f198;
	shl.b32 	%r83, %r82, 23;
	mov.b32 	%f203, %r83;
	ex2.approx.ftz.f32 	%f204, %f202;
	mul.f32 	%f205, %f204, %f203;
	st.shared.f32 	[%r75+3072], %f205;
	add.f32 	%f277, %f193, %f205;
	add.s32 	%r123, %r123, 1024;
	cvt.u64.u32 	%rd92, %r123;
	setp.gt.u64 	%p40, %rd29, %rd92;
	@%p40 bra 	$L__BB143_36;
$L__BB143_37:
	setp.gt.s32 	%p41, %r26, 15;
	setp.gt.s32 	%p42, %r26, 23;
	setp.gt.s32 	%p43, %r26, 27;
	setp.gt.s32 	%p44, %r26, 29;
	setp.gt.s32 	%p45, %r26, 30;
	mov.b32 	%r85, %f277;
	mov.b32 	%r86, 1;
	mov.b32 	%r107, 31;
	mov.b32 	%r108, -1;
	// begin inline asm
	shfl.sync.down.b32 %r84, %r85, %r86, %r107, %r108;
	// end inline asm
	mov.b32 	%f206, %r84;
	add.f32 	%f207, %f277, %f206;
	selp.f32 	%f208, %f277, %f207, %p45;
	mov.b32 	%r90, %f208;
	mov.b32 	%r91, 2;
	// begin inline asm
	shfl.sync.down.b32 %r89, %r90, %r91, %r107, %r108;
	// end inline asm
	mov.b32 	%f209, %r89;
	add.f32 	%f210, %f208, %f209;
	selp.f32 	%f211, %f208, %f210, %p44;
	mov.b32 	%r95, %f211;
	mov.b32 	%r96, 4;
	// begin inline asm
	shfl.sync.down.b32 %r94, %r95, %r96, %r107, %r108;
	// end inline asm
	mov.b32 	%f212, %r94;
	add.f32 	%f213, %f211, %f212;
	selp.f32 	%f214, %f211, %f213, %p43;
	mov.b32 	%r100, %f214;
	mov.b32 	%r101, 8;
	// begin inline asm
	shfl.sync.down.b32 %r99, %r100, %r101, %r107, %r108;
	// end inline asm
	mov.b32 	%f215, %r99;
	add.f32 	%f216, %f214, %f215;
	selp.f32 	%f217, %f214, %f216, %p42;
	mov.b32 	%r105, %f217;
	mov.b32 	%r106, 16;
	// begin inline asm
	shfl.sync.down.b32 %r104, %r105, %r106, %r107, %r108;
	// end inline asm
	mov.b32 	%f218, %r104;
	add.f32 	%f219, %f217, %f218;
	selp.f32 	%f48, %f217, %f219, %p41;
	not.pred 	%p46, %p55;
	@%p46 bra 	$L__BB143_39;
	shr.u32 	%r109, %r1, 3;
	and.b32  	%r110, %r109, 124;
	mov.u32 	%r111, _ZZ14BlockAllReduceI5SumOpfLi256EET0_S1_E12temp_storage;
	add.s32 	%r112, %r111, %r110;
	st.shared.f32 	[%r112+8], %f48;
$L__BB143_39:
	setp.ne.s32 	%p47, %r1, 0;
	bar.sync 	0;
	@%p47 bra 	$L__BB143_41;
	ld.shared.f32 	%f220, [_ZZ14BlockAllReduceI5SumOpfLi256EET0_S1_E12temp_storage+12];
	add.f32 	%f221, %f48, %f220;
	ld.shared.f32 	%f222, [_ZZ14BlockAllReduceI5SumOpfLi256EET0_S1_E12temp_storage+16];
	add.f32 	%f223, %f221, %f222;
	ld.shared.f32 	%f224, [_ZZ14BlockAllReduceI5SumOpfLi256EET0_S1_E12temp_storage+20];
	add.f32 	%f225, %f223, %f224;
	ld.shared.f32 	%f226, [_ZZ14BlockAllReduceI5SumOpfLi256EET0_S1_E12temp_storage+24];
	add.f32 	%f227, %f225, %f226;
	ld.shared.f32 	%f228, [_ZZ14BlockAllReduceI5SumOpfLi256EET0_S1_E12temp_storage+28];
	add.f32 	%f229, %f227, %f228;
	ld.shared.f32 	%f230, [_ZZ14BlockAllReduceI5SumOpfLi256EET0_S1_E12temp_storage+32];
	add.f32 	%f231, %f229, %f230;
	ld.shared.f32 	%f232, [_ZZ14BlockAllReduceI5SumOpfLi256EET0_S1_E12temp_storage+36];
	add.f32 	%f233, %f231, %f232;
	st.shared.f32 	[_ZZ14BlockAllReduceI5SumOpfLi256EET0_S1_E16result_broadcast], %f233;
$L__BB143_41:
	setp.ge.s32 	%p48, %r1, %r2;
	bar.sync 	0;
	ld.shared.f32 	%f49, [_ZZ14BlockAllReduceI5SumOpfLi256EET0_S1_E16result_broadcast];
	@%p48 bra 	$L__BB143_48;
	setp.eq.s32 	%p49, %r5, 0;
	mul.lo.s64 	%rd20, %rd138, %rd27;
	mov.u32 	%r125, %r1;
	@%p49 bra 	$L__BB143_46;
	setp.eq.s32 	%p50, %r5, 1;
	ld.shared.f32 	%f234, [%r6];
	div.rn.f32 	%f235, %f234, %f49;
	ld.shared.f32 	%f236, [%r8];
	div.rn.f32 	%f237, %f236, %f49;
	shl.b32 	%r113, %r1, 1;
	cvt.u64.u32 	%rd93, %r113;
	add.s64 	%rd21, %rd20, %rd93;
	shr.u64 	%rd94, %rd21, 63;
	add.s64 	%rd95, %rd21, %rd94;
	shl.b64 	%rd96, %rd95, 2;
	and.b64  	%rd97, %rd96, -8;
	add.s64 	%rd98, %rd3, %rd97;
	st.global.v2.f32 	[%rd98], {%f235, %f237};
	mov.u32 	%r125, %r9;
	@%p50 bra 	$L__BB143_46;
	setp.eq.s32 	%p51, %r5, 2;
	ld.shared.f32 	%f238, [%r6+1024];
	div.rn.f32 	%f239, %f238, %f49;
	ld.shared.f32 	%f240, [%r8+1024];
	div.rn.f32 	%f241, %f240, %f49;
	add.s64 	%rd99, %rd21, 512;
	shr.u64 	%rd100, %rd99, 63;
	add.s64 	%rd101, %rd99, %rd100;
	shl.b64 	%rd102, %rd101, 2;
	and.b64  	%rd103, %rd102, -8;
	add.s64 	%rd104, %rd3, %rd103;
	st.global.v2.f32 	[%rd104], {%f239, %f241};
	mov.u32 	%r125, %r10;
	@%p51 bra 	$L__BB143_46;
	ld.shared.f32 	%f242, [%r6+2048];
	div.rn.f32 	%f243, %f242, %f49;
	ld.shared.f32 	%f244, [%r8+2048];
	div.rn.f32 	%f245, %f244, %f49;
	add.s64 	%rd105, %rd21, 1024;
	shr.u64 	%rd106, %rd105, 63;
	add.s64 	%rd107, %rd105, %rd106;
	shl.b64 	%rd108, %rd107, 2;
	and.b64  	%rd109, %rd108, -8;
	add.s64 	%rd110, %rd3, %rd109;
	st.global.v2.f32 	[%rd110], {%f243, %f245};
	mov.u32 	%r125, %r11;
$L__BB143_46:
	setp.lt.u32 	%p52, %r4, 768;
	@%p52 bra 	$L__BB143_48;
$L__BB143_47:
	shl.b32 	%r114, %r125, 2;
	mov.u32 	%r115, shared_buf;
	add.s32 	%r116, %r115, %r114;
	ld.shared.f32 	%f246, [%r116];
	div.rn.f32 	%f247, %f246, %f49;
	add.s32 	%r117, %r116, %r7;
	ld.shared.f32 	%f248, [%r117];
	div.rn.f32 	%f249, %f248, %f49;
	shl.b32 	%r118, %r125, 1;
	cvt.u64.u32 	%rd111, %r118;
	add.s64 	%rd112, %rd20, %rd111;
	shr.u64 	%rd113, %rd112, 63;
	add.s64 	%rd114, %rd112, %rd113;
	shl.b64 	%rd115, %rd114, 2;
	and.b64  	%rd116, %rd115, -8;
	add.s64 	%rd117, %rd3, %rd116;
	st.global.v2.f32 	[%rd117], {%f247, %f249};
	ld.shared.f32 	%f250, [%r116+1024];
	div.rn.f32 	%f251, %f250, %f49;
	ld.shared.f32 	%f252, [%r117+1024];
	div.rn.f32 	%f253, %f252, %f49;
	add.s64 	%rd118, %rd112, 512;
	shr.u64 	%rd119, %rd118, 63;
	add.s64 	%rd120, %rd118, %rd119;
	shl.b64 	%rd121, %rd120, 2;
	and.b64  	%rd122, %rd121, -8;
	add.s64 	%rd123, %rd3, %rd122;
	st.global.v2.f32 	[%rd123], {%f251, %f253};
	ld.shared.f32 	%f254, [%r116+2048];
	div.rn.f32 	%f255, %f254, %f49;
	ld.shared.f32 	%f256, [%r117+2048];
	div.rn.f32 	%f257, %f256, %f49;
	add.s32 	%r119, %r118, 1024;
	cvt.u64.u32 	%rd124, %r119;
	add.s64 	%rd125, %rd20, %rd124;
	shr.u64 	%rd126, %rd125, 63;
	add.s64 	%rd127, %rd125, %rd126;
	shl.b64 	%rd128, %rd127, 2;
	and.b64  	%rd129, %rd128, -8;
	add.s64 	%rd130, %rd3, %rd129;
	st.global.v2.f32 	[%rd130], {%f255, %f257};
	ld.shared.f32 	%f258, [%r116+3072];
	div.rn.f32 	%f259, %f258, %f49;
	ld.shared.f32 	%f260, [%r117+3072];
	div.rn.f32 	%f261, %f260, %f49;
	add.s32 	%r120, %r118, 1536;
	cvt.u64.u32 	%rd131, %r120;
	add.s64 	%rd132, %rd20, %rd131;
	shr.u64 	%rd133, %rd132, 63;
	add.s64 	%rd134, %rd132, %rd133;
	shl.b64 	%rd135, %rd134, 2;
	and.b64  	%rd136, %rd135, -8;
	add.s64 	%rd137, %rd3, %rd136;
	st.global.v2.f32 	[%rd137], {%f259, %f261};
	add.s32 	%r125, %r125, 1024;
	setp.lt.s32 	%p53, %r125, %r2;
	@%p53 bra 	$L__BB143_47;
$L__BB143_48:
	add.s64 	%rd138, %rd138, %rd6;
	setp.lt.s64 	%p54, %rd138, %rd28;
	@%p54 bra 	$L__BB143_4;
$L__BB143_49:
	ret;

}
	// .globl	_Z20SoftmaxBlockSMemImplI24ElementwiseScaleMaskLoadIffbE11DirectStoreIffEfLi1ELi128EL9Algorithm0EEvT_T0_ll
.visible .entry _Z20SoftmaxBlockSMemImplI24ElementwiseScaleMaskLoadIffbE11DirectStoreIffEfLi1ELi128EL9Algorithm0EEvT_T0_ll(
	.param .align 8 .b8 _Z20SoftmaxBlockSMemImplI24ElementwiseScaleMaskLoadIffbE11DirectStoreIffEfLi1ELi128EL9Algorithm0EEvT_T0_ll_param_0[32],
	.param .align 8 .b8 _Z20SoftmaxBlockSMemImplI24ElementwiseScaleMaskLoadIffbE11DirectStoreIffEfLi1ELi128EL9Algorithm0EEvT_T0_ll_param_1[16],
	.param .u64 _Z20SoftmaxBlockSMemImplI24ElementwiseScaleMaskLoadIffbE11DirectStoreIffEfLi1ELi128EL9Algorithm0EEvT_T0_ll_param_2,
	.param .u64 _Z20SoftmaxBlockSMemImplI24ElementwiseScaleMaskLoadIffbE11DirectStoreIffEfLi1ELi128EL9Algorithm0EEvT_T0_ll_param_3
)
{
	.reg .pred 	%p<47>;
	.reg .b16 	%rs<8>;
	.reg .b32 	%r<119>;
	.reg .b32 	%f<213>;
	.reg .b64 	%rd<47>;

	ld.param.u64 	%rd28, [_Z20SoftmaxBlockSMemImplI24ElementwiseScaleMaskLoadIffbE11DirectStoreIffEfLi1ELi128EL9Algorithm0EEvT_T0_ll_param_1+8];
	ld.param.v2.f32 	{%f26, %f27}, [_Z20SoftmaxBlockSMemImplI24ElementwiseScaleMaskLoadIffbE11DirectStoreIffEfLi1ELi128EL9Algorithm0EEvT_T0_ll_param_0+24];
	ld.param.u64 	%rd26, [_Z20SoftmaxBlockSMemImplI24ElementwiseScaleMaskLoadIffbE11DirectStoreIffEfLi1ELi128EL9Algorithm0EEvT_T0_ll_param_0+16];
	ld.param.u64 	%rd27, [_Z20SoftmaxBlockSMemImplI24ElementwiseScaleMaskLoadIffbE11DirectStoreIffEfLi1ELi128EL9Algorithm0EEvT_T0_ll_param_1];
	ld.param.u64 	%rd25, [_Z20SoftmaxBlockSMemImplI24ElementwiseScaleMaskLoadIffbE11DirectStoreIffEfLi1ELi128EL9Algorithm0EEvT_T0_ll_param_0+8];
	ld.param.u64 	%rd24, [_Z20SoftmaxBlockSMemImplI24ElementwiseScaleMaskLoadIffbE11DirectStoreIffEfLi1ELi128EL9Algorithm0EEvT_T0_ll_param_0];
	ld.param.u64 	%rd29, [_Z20SoftmaxBlockSMemImplI24ElementwiseScaleMaskLoadIffbE11DirectStoreIffEfLi1ELi128EL9Algorithm0EEvT_T0_ll_param_2];
	ld.param.u64 	%rd30, [_Z20SoftmaxBlockSMemImplI24ElementwiseScaleMaskLoadIffbE11DirectStoreIffEfLi1ELi128EL9Algorithm0EEvT_T0_ll_param_3];
	cvta.to.global.u64 	%rd1, %rd24;
	cvta.to.global.u64 	%rd2, %rd25;
	cvta.to.global.u64 	%rd3, %rd27;
	mov.u32 	%r1, %tid.x;
	cvt.u32.u64 	%r2, %rd30;
	mov.u32 	%r25, %ctaid.x;
	cvt.u64.u32 	%rd44, %r25;
	setp.le.s64 	%p2, %rd29, %rd44;
	@%p2 bra 	$L__BB144_34;
	// begin inline asm
	mov.u32 %r26, %laneid;
	// end inline asm
	shr.u32 	%r27, %r1, 3;
	and.b32  	%r28, %r27, 124;
	mov.u32 	%r29, _ZZ14BlockAllReduceI5MaxOpfLi128EET0_S1_E12temp_storage;
	add.s32 	%r30, %r29, %r28;
	add.s32 	%r4, %r30, 4;
	cvt.u64.u32 	%rd5, %r1;
	mov.u32 	%r31, _ZZ14BlockAllReduceI5SumOpfLi128EET0_S1_E12temp_storage;
	add.s32 	%r32, %r31, %r28;
	add.s32 	%r5, %r32, 4;
	mov.u32 	%r33, %nctaid.x;
	cvt.u64.u32 	%rd6, %r33;
	not.b32 	%r34, %r1;
	add.s32 	%r6, %r34, %r2;
	shr.u32 	%r35, %r6, 7;
	add.s32 	%r36, %r35, 1;
	not.b64 	%rd31, %rd5;
	add.s64 	%rd7, %rd30, %rd31;
	and.b32  	%r7, %r36, 3;
	shl.b32 	%r37, %r1, 2;
	mov.u32 	%r38, shared_buf;
	add.s32 	%r8, %r38, %r37;
	add.s32 	%r9, %r1, 128;
	add.s32 	%r10, %r1, 256;
	add.s32 	%r11, %r1, 384;
	and.b64  	%rd8, %rd7, 384;
	add.s64 	%rd9, %rd1, 1024;
	add.s64 	%rd10, %rd2, 256;
$L__BB144_2:
	setp.ge.s32 	%p3, %r1, %r2;
	mov.f32 	%f207, 0fFF800000;
	@%p3 bra 	$L__BB144_10;
	setp.eq.s32 	%p4, %r7, 0;
	mul.lo.s64 	%rd12, %rd44, %rd26;
	mov.f32 	%f207, 0fFF800000;
	mov.u32 	%r112, %r1;
	@%p4 bra 	$L__BB144_7;
	setp.eq.s32 	%p5, %r7, 1;
	add.s64 	%rd32, %rd12, %rd5;
	shl.b64 	%rd33, %rd32, 2;
	add.s64 	%rd13, %rd1, %rd33;
	ld.global.f32 	%f31, [%rd13];
	add.s64 	%rd14, %rd2, %rd32;
	ld.global.u8 	%rs1, [%rd14];
	setp.eq.s16 	%p6, %rs1, 0;
	mul.f32 	%f32, %f27, %f31;
	selp.f32 	%f33, %f26, %f32, %p6;
	st.shared.f32 	[%r8], %f33;
	max.f32 	%f207, %f33, 0fFF800000;
	mov.u32 	%r112, %r9;
	@%p5 bra 	$L__BB144_7;
	setp.eq.s32 	%p7, %r7, 2;
	ld.global.f32 	%f34, [%rd13+512];
	ld.global.u8 	%rs2, [%rd14+128];
	setp.eq.s16 	%p8, %rs2, 0;
	mul.f32 	%f35, %f27, %f34;
	selp.f32 	%f36, %f26, %f35, %p8;
	st.shared.f32 	[%r8+512], %f36;
	max.f32 	%f207, %f207, %f36;
	mov.u32 	%r112, %r10;
	@%p7 bra 	$L__BB144_7;
	ld.global.f32 	%f37, [%rd13+1024];
	ld.global.u8 	%rs3, [%rd14+256];
	setp.eq.s16 	%p9, %rs3, 0;
	mul.f32 	%f38, %f27, %f37;
	selp.f32 	%f39, %f26, %f38, %p9;
	st.shared.f32 	[%r8+1024], %f39;
	max.f32 	%f207, %f207, %f39;
	mov.u32 	%r112, %r11;
$L__BB144_7:
	setp.lt.u32 	%p10, %r6, 384;
	@%p10 bra 	$L__BB144_10;
	shl.b32 	%r39, %r112, 2;
	mov.u32 	%r40, shared_buf;
	add.s32 	%r41, %r40, %r39;
	add.s32 	%r113, %r41, 1024;
	cvt.u64.u32 	%rd34, %r112;
	add.s64 	%rd35, %rd12, %rd34;
	shl.b64 	%rd36, %rd35, 2;
	add.s64 	%rd46, %rd9, %rd36;
	add.s64 	%rd45, %rd10, %rd35;
$L__BB144_9:
	ld.global.f32 	%f40, [%rd46+-1024];
	ld.global.u8 	%rs4, [%rd45+-256];
	setp.eq.s16 	%p11, %rs4, 0;
	mul.f32 	%f41, %f27, %f40;
	selp.f32 	%f42, %f26, %f41, %p11;
	st.shared.f32 	[%r113+-1024], %f42;
	max.f32 	%f43, %f207, %f42;
	ld.global.f32 	%f44, [%rd46+-512];
	ld.global.u8 	%rs5, [%rd45+-128];
	setp.eq.s16 	%p12, %rs5, 0;
	mul.f32 	%f45, %f27, %f44;
	selp.f32 	%f46, %f26, %f45, %p12;
	st.shared.f32 	[%r113+-512], %f46;
	max.f32 	%f47, %f43, %f46;
	ld.global.f32 	%f48, [%rd46];
	ld.global.u8 	%rs6, [%rd45];
	setp.eq.s16 	%p13, %rs6, 0;
	mul.f32 	%f49, %f27, %f48;
	selp.f32 	%f50, %f26, %f49, %p13;
	st.shared.f32 	[%r113], %f50;
	max.f32 	%f51, %f47, %f50;
	ld.global.f32 	%f52, [%rd46+512];
	ld.global.u8 	%rs7, [%rd45+128];
	setp.eq.s16 	%p14, %rs7, 0;
	mul.f32 	%f53, %f27, %f52;
	selp.f32 	%f54, %f26, %f53, %p14;
	st.shared.f32 	[%r113+512], %f54;
	max.f32 	%f207, %f51, %f54;
	add.s32 	%r112, %r112, 512;
	add.s32 	%r113, %r113, 2048;
	add.s64 	%rd46, %rd46, 2048;
	add.s64 	%rd45, %rd45, 512;
	setp.lt.s32 	%p15, %r112, %r2;
	@%p15 bra 	$L__BB144_9;
$L__BB144_10:
	setp.gt.s32 	%p17, %r26, 15;
	setp.gt.s32 	%p18, %r26, 23;
	setp.gt.s32 	%p19, %r26, 27;
	setp.gt.s32 	%p20, %r26, 29;
	setp.gt.s32 	%p21, %r26, 30;
	mov.b32 	%r43, %f207;
	mov.b32 	%r44, 1;
	mov.b32 	%r65, 31;
	mov.b32 	%r66, -1;
	// begin inline asm
	shfl.sync.down.b32 %r42, %r43, %r44, %r65, %r66;
	// end inline asm
	mov.b32 	%f55, %r42;
	max.f32 	%f56, %f207, %f55;
	selp.f32 	%f57, %f207, %f56, %p21;
	mov.b32 	%r48, %f57;
	mov.b32 	%r49, 2;
	// begin inline asm
	shfl.sync.down.b32 %r47, %r48, %r49, %r65, %r66;
	// end inline asm
	mov.b32 	%f58, %r47;
	max.f32 	%f59, %f57, %f58;
	selp.f32 	%f60, %f57, %f59, %p20;
	mov.b32 	%r53, %f60;
	mov.b32 	%r54, 4;
	// begin inline asm
	shfl.sync.down.b32 %r52, %r53, %r54, %r65, %r66;
	// end inline asm
	mov.b32 	%f61, %r52;
	max.f32 	%f62, %f60, %f61;
	selp.f32 	%f63, %f60, %f62, %p19;
	mov.b32 	%r58, %f63;
	mov.b32 	%r59, 8;
	// begin inline asm
	shfl.sync.down.b32 %r57, %r58, %r59, %r65, %r66;
	// end inline asm
	mov.b32 	%f64, %r57;
	max.f32 	%f11, %f63, %f64;
	selp.f32 	%f208, %f63, %f11, %p18;
	mov.b32 	%r63, %f208;
	mov.b32 	%r64, 16;
	// begin inline asm
	shfl.sync.down.b32 %r62, %r63, %r64, %r65, %r66;
	// end inline asm
	mov.pred 	%p46, 0;
	@%p17 bra 	$L__BB144_13;
	setp.ne.s32 	%p23, %r26, 0;
	mov.b32 	%f65, %r62;
	max.f32 	%f208, %f11, %f65;
	@%p23 bra 	$L__BB144_13;
	st.shared.f32 	[%r4], %f208;
	mov.pred 	%p46, -1;
$L__BB144_13:
	setp.ne.s32 	%p25, %r1, 0;
	bar.sync 	0;
	@%p25 bra 	$L__BB144_15;
	ld.shared.f32 	%f66, [_ZZ14BlockAllReduceI5MaxOpfLi128EET0_S1_E12temp_storage+8];
	max.f32 	%f67, %f208, %f66;
	ld.shared.f32 	%f68, [_ZZ14BlockAllReduceI5MaxOpfLi128EET0_S1_E12temp_storage+12];
	max.f32 	%f69, %f67, %f68;
	ld.shared.f32 	%f70, [_ZZ14BlockAllReduceI5MaxOpfLi128EET0_S1_E12temp_storage+16];
	max.f32 	%f71, %f69, %f70;
	st.shared.f32 	[_ZZ14BlockAllReduceI5MaxOpfLi128EET0_S1_E16result_broadcast], %f71;
$L__BB144_15:
	setp.le.s64 	%p26, %rd30, %rd5;
	bar.sync 	0;
	mov.f32 	%f212, 0f00000000;
	ld.shared.f32 	%f15, [_ZZ14BlockAllReduceI5MaxOpfLi128EET0_S1_E16result_broadcast];
	@%p26 bra 	$L__BB144_22;
	setp.eq.s64 	%p27, %rd8, 384;
	mov.f32 	%f212, 0f00000000;
	mov.u32 	%r115, %r1;
	@%p27 bra 	$L__BB144_20;
	setp.eq.s64 	%p28, %rd8, 0;
	ld.shared.f32 	%f75, [%r8];
	sub.f32 	%f76, %f75, %f15;
	fma.rn.f32 	%f77, %f76, 0f3BBB989D, 0f3F000000;
	cvt.sat.f32.f32 	%f78, %f77;
	mov.f32 	%f79, 0f4B400001;
	mov.f32 	%f80, 0f437C0000;
	fma.rm.f32 	%f81, %f78, %f80, %f79;
	add.f32 	%f82, %f81, 0fCB40007F;
	neg.f32 	%f83, %f82;
	fma.rn.f32 	%f84, %f76, 0f3FB8AA3B, %f83;
	fma.rn.f32 	%f85, %f76, 0f32A57060, %f84;
	mov.b32 	%r67, %f81;
	shl.b32 	%r68, %r67, 23;
	mov.b32 	%f86, %r68;
	ex2.approx.ftz.f32 	%f87, %f85;
	mul.f32 	%f88, %f87, %f86;
	st.shared.f32 	[%r8], %f88;
	add.f32 	%f212, %f88, 0f00000000;
	mov.u32 	%r115, %r9;
	@%p28 bra 	$L__BB144_20;
	setp.eq.s64 	%p29, %rd8, 128;
	ld.shared.f32 	%f89, [%r8+512];
	sub.f32 	%f90, %f89, %f15;
	fma.rn.f32 	%f91, %f90, 0f3BBB989D, 0f3F000000;
	cvt.sat.f32.f32 	%f92, %f91;
	mov.f32 	%f93, 0f4B400001;
	mov.f32 	%f94, 0f437C0000;
	fma.rm.f32 	%f95, %f92, %f94, %f93;
	add.f32 	%f96, %f95, 0fCB40007F;
	neg.f32 	%f97, %f96;
	fma.rn.f32 	%f98, %f90, 0f3FB8AA3B, %f97;
	fma.rn.f32 	%f99, %f90, 0f32A57060, %f98;
	mov.b32 	%r69, %f95;
	shl.b32 	%r70, %r69, 23;
	mov.b32 	%f100, %r70;
	ex2.approx.ftz.f32 	%f101, %f99;
	mul.f32 	%f102, %f101, %f100;
	st.shared.f32 	[%r8+512], %f102;
	add.f32 	%f212, %f212, %f102;
	mov.u32 	%r115, %r10;
	@%p29 bra 	$L__BB144_20;
	ld.shared.f32 	%f103, [%r8+1024];
	sub.f32 	%f104, %f103, %f15;
	fma.rn.f32 	%f105, %f104, 0f3BBB989D, 0f3F000000;
	cvt.sat.f32.f32 	%f106, %f105;
	mov.f32 	%f107, 0f4B400001;
	mov.f32 	%f108, 0f437C0000;
	fma.rm.f32 	%f109, %f106, %f108, %f107;
	add.f32 	%f110, %f109, 0fCB40007F;
	neg.f32 	%f111, %f110;
	fma.rn.f32 	%f112, %f104, 0f3FB8AA3B, %f111;
	fma.rn.f32 	%f113, %f104, 0f32A57060, %f112;
	mov.b32 	%r71, %f109;
	shl.b32 	%r72, %r71, 23;
	mov.b32 	%f114, %r72;
	ex2.approx.ftz.f32 	%f115, %f113;
	mul.f32 	%f116, %f115, %f114;
	st.shared.f32 	[%r8+1024], %f116;
	add.f32 	%f212, %f212, %f116;
	mov.u32 	%r115, %r11;
$L__BB144_20:
	setp.lt.u64 	%p30, %rd7, 384;
	@%p30 bra 	$L__BB144_22;
$L__BB144_21:
	shl.b32 	%r73, %r115, 2;
	mov.u32 	%r74, shared_buf;
	add.s32 	%r75, %r74, %r73;
	ld.shared.f32 	%f117, [%r75];
	sub.f32 	%f118, %f117, %f15;
	fma.rn.f32 	%f119, %f118, 0f3BBB989D, 0f3F000000;
	cvt.sat.f32.f32 	%f120, %f119;
	mov.f32 	%f121, 0f4B400001;
	mov.f32 	%f122, 0f437C0000;
	fma.rm.f32 	%f123, %f120, %f122, %f121;
	add.f32 	%f124, %f123, 0fCB40007F;
	neg.f32 	%f125, %f124;
	fma.rn.f32 	%f126, %f118, 0f3FB8AA3B, %f125;
	fma.rn.f32 	%f127, %f118, 0f32A57060, %f126;
	mov.b32 	%r76, %f123;
	shl.b32 	%r77, %r76, 23;
	mov.b32 	%f128, %r77;
	ex2.approx.ftz.f32 	%f129, %f127;
	mul.f32 	%f130, %f129, %f128;
	st.shared.f32 	[%r75], %f130;
	add.f32 	%f131, %f212, %f130;
	ld.shared.f32 	%f132, [%r75+512];
	sub.f32 	%f133, %f132, %f15;
	fma.rn.f32 	%f134, %f133, 0f3BBB989D, 0f3F000000;
	cvt.sat.f32.f32 	%f135, %f134;
	fma.rm.f32 	%f136, %f135, %f122, %f121;
	add.f32 	%f137, %f136, 0fCB40007F;
	neg.f32 	%f138, %f137;
	fma.rn.f32 	%f139, %f133, 0f3FB8AA3B, %f138;
	fma.rn.f32 	%f140, %f133, 0f32A57060, %f139;
	mov.b32 	%r78, %f136;
	shl.b32 	%r79, %r78, 23;
	mov.b32 	%f141, %r79;
	ex2.approx.ftz.f32 	%f142, %f140;
	mul.f32 	%f143, %f142, %f141;
	st.shared.f32 	[%r75+512], %f143;
	add.f32 	%f144, %f131, %f143;
	ld.shared.f32 	%f145, [%r75+1024];
	sub.f32 	%f146, %f145, %f15;
	fma.rn.f32 	%f147, %f146, 0f3BBB989D, 0f3F000000;
	cvt.sat.f32.f32 	%f148, %f147;
	fma.rm.f32 	%f149, %f148, %f122, %f121;
	add.f32 	%f150, %f149, 0fCB40007F;
	neg.f32 	%f151, %f150;
	fma.rn.f32 	%f152, %f146, 0f3FB8AA3B, %f151;
	fma.rn.f32 	%f153, %f146, 0f32A57060, %f152;
	mov.b32 	%r80, %f149;
	shl.b32 	%r81, %r80, 23;
	mov.b32 	%f154, %r81;
	ex2.approx.ftz.f32 	%f155, %f153;
	mul.f32 	%f156, %f155, %f154;
	st.shared.f32 	[%r75+1024], %f156;
	add.f32 	%f157, %f144, %f156;
	ld.shared.f32 	%f158, [%r75+1536];
	sub.f32 	%f159, %f158, %f15;
	fma.rn.f32 	%f160, %f159, 0f3BBB989D, 0f3F000000;
	cvt.sat.f32.f32 	%f161, %f160;
	fma.rm.f32 	%f162, %f161, %f122, %f121;
	add.f32 	%f163, %f162, 0fCB40007F;
	neg.f32 	%f164, %f163;
	fma.rn.f32 	%f165, %f159, 0f3FB8AA3B, %f164;
	fma.rn.f32 	%f166, %f159, 0f32A57060, %f165;
	mov.b32 	%r82, %f162;
	shl.b32 	%r83, %r82, 23;
	mov.b32 	%f167, %r83;
	ex2.approx.ftz.f32 	%f168, %f166;
	mul.f32 	%f169, %f168, %f167;
	st.shared.f32 	[%r75+1536], %f169;
	add.f32 	%f212, %f157, %f169;
	add.s32 	%r115, %r115, 512;
	cvt.u64.u32 	%rd37, %r115;
	setp.gt.u64 	%p31, %rd30, %rd37;
	@%p31 bra 	$L__BB144_21;
$L__BB144_22:
	mov.b32 	%r85, %f212;
	mov.b32 	%r86, 1;
	mov.b32 	%r107, 31;
	mov.b32 	%r108, -1;
	// begin inline asm
	shfl.sync.down.b32 %r84, %r85, %r86, %r107, %r108;
	// end inline asm
	mov.b32 	%f170, %r84;
	add.f32 	%f171, %f212, %f170;
	selp.f32 	%f172, %f212, %f171, %p21;
	mov.b32 	%r90, %f172;
	mov.b32 	%r91, 2;
	// begin inline asm
	shfl.sync.down.b32 %r89, %r90, %r91, %r107, %r108;
	// end inline asm
	mov.b32 	%f173, %r89;
	add.f32 	%f174, %f172, %f173;
	selp.f32 	%f175, %f172, %f174, %p20;
	mov.b32 	%r95, %f175;
	mov.b32 	%r96, 4;
	// begin inline asm
	shfl.sync.down.b32 %r94, %r95, %r96, %r107, %r108;
	// end inline asm
	mov.b32 	%f176, %r94;
	add.f32 	%f177, %f175, %f176;
	selp.f32 	%f178, %f175, %f177, %p19;
	mov.b32 	%r100, %f178;
	mov.b32 	%r101, 8;
	// begin inline asm
	shfl.sync.down.b32 %r99, %r100, %r101, %r107, %r108;
	// end inline asm
	mov.b32 	%f179, %r99;
	add.f32 	%f180, %f178, %f179;
	selp.f32 	%f181, %f178, %f180, %p18;
	mov.b32 	%r105, %f181;
	mov.b32 	%r106, 16;
	// begin inline asm
	shfl.sync.down.b32 %r104, %r105, %r106, %r107, %r108;
	// end inline asm
	mov.b32 	%f182, %r104;
	add.f32 	%f183, %f181, %f182;
	selp.f32 	%f24, %f181, %f183, %p17;
	not.pred 	%p37, %p46;
	@%p37 bra 	$L__BB144_24;
	st.shared.f32 	[%r5], %f24;
$L__BB144_24:
	setp.ne.s32 	%p38, %r1, 0;
	bar.sync 	0;
	@%p38 bra 	$L__BB144_26;
	ld.shared.f32 	%f184, [_ZZ14BlockAllReduceI5SumOpfLi128EET0_S1_E12temp_storage+8];
	add.f32 	%f185, %f24, %f184;
	ld.shared.f32 	%f186, [_ZZ14BlockAllReduceI5SumOpfLi128EET0_S1_E12temp_storage+12];
	add.f32 	%f187, %f185, %f186;
	ld.shared.f32 	%f188, [_ZZ14BlockAllReduceI5SumOpfLi128EET0_S1_E12temp_storage+16];
	add.f32 	%f189, %f187, %f188;
	st.shared.f32 	[_ZZ14BlockAllReduceI5SumOpfLi128EET0_S1_E16result_broadcast], %f189;
$L__BB144_26:
	setp.ge.s32 	%p39, %r1, %r2;
	bar.sync 	0;
	ld.shared.f32 	%f25, [_ZZ14BlockAllReduceI5SumOpfLi128EET0_S1_E16result_broadcast];
	@%p39 bra 	$L__BB144_33;
	setp.eq.s32 	%p40, %r7, 0;
	mul.lo.s64 	%rd21, %rd44, %rd28;
	mov.u32 	%r117, %r1;
	@%p40 bra 	$L__BB144_31;
	setp.eq.s32 	%p41, %r7, 1;
	ld.shared.f32 	%f190, [%r8];
	div.rn.f32 	%f191, %f190, %f25;
	add.s64 	%rd38, %rd21, %rd5;
	shl.b64 	%rd39, %rd38, 2;
	add.s64 	%rd22, %rd3, %rd39;
	st.global.f32 	[%rd22], %f191;
	mov.u32 	%r117, %r9;
	@%p41 bra 	$L__BB144_31;
	setp.eq.s32 	%p42, %r7, 2;
	ld.shared.f32 	%f192, [%r8+512];
	div.rn.f32 	%f193, %f192, %f25;
	st.global.f32 	[%rd22+512], %f193;
	mov.u32 	%r117, %r10;
	@%p42 bra 	$L__BB144_31;
	ld.shared.f32 	%f194, [%r8+1024];
	div.rn.f32 	%f195, %f194, %f25;
	st.global.f32 	[%rd22+1024], %f195;
	mov.u32 	%r117, %r11;
$L__BB144_31:
	setp.lt.u32 	%p43, %r6, 384;
	@%p43 bra 	$L__BB144_33;
$L__BB144_32:
	shl.b32 	%r109, %r117, 2;
	mov.u32 	%r110, shared_buf;
	add.s32 	%r111, %r110, %r109;
	ld.shared.f32 	%f196, [%r111];
	div.rn.f32 	%f197, %f196, %f25;
	cvt.u64.u32 	%rd40, %r117;
	add.s64 	%rd41, %rd21, %rd40;
	shl.b64 	%rd42, %rd41, 2;
	add.s64 	%rd43, %rd3, %rd42;
	st.global.f32 	[%rd43], %f197;
	ld.shared.f32 	%f198, [%r111+512];
	div.rn.f32 	%f199, %f198, %f25;
	st.global.f32 	[%rd43+512], %f199;
	ld.shared.f32 	%f200, [%r111+1024];
	div.rn.f32 	%f201, %f200, %f25;
	st.global.f32 	[%rd43+1024], %f201;
	ld.shared.f32 	%f202, [%r111+1536];
	div.rn.f32 	%f203, %f202, %f25;
	st.global.f32 	[%rd43+1536], %f203;
	add.s32 	%r117, %r117, 512;
	setp.lt.s32 	%p44, %r117, %r2;
	@%p44 bra 	$L__BB144_32;
$L__BB144_33:
	add.s64 	%rd44, %rd44, %rd6;
	setp.lt.s64 	%p45, %rd44, %rd29;
	@%p45 bra 	$L__BB144_2;
$L__BB144_34:
	ret;

}
	// .globl	_Z20SoftmaxBlockSMemImplI24ElementwiseScaleMaskLoadIffbE11DirectStoreIffEfLi1ELi1024EL9Algorithm0EEvT_T0_ll
.visible .entry _Z20SoftmaxBlockSMemImplI24ElementwiseScaleMaskLoadIffbE11DirectStoreIffEfLi1ELi1024EL9Algorithm0EEvT_T0_ll(
	.param .align 8 .b8 _Z20SoftmaxBlockSMemImplI24ElementwiseScaleMaskLoadIffbE11DirectStoreIffEfLi1ELi1024EL9Algorithm0EEvT_T0_ll_param_0[32],
	.param .align 8 .b8 _Z20SoftmaxBlockSMemImplI24ElementwiseScaleMaskLoadIffbE11DirectStoreIffEfLi1ELi1024EL9Algorithm0EEvT_T0_ll_param_1[16],
	.param .u64 _Z20SoftmaxBlockSMemImplI24ElementwiseScaleMaskLoadIffbE11DirectStoreIffEfLi1ELi1024EL9Algorithm0EEvT_T0_ll_param_2,
	.param .u64 _Z20SoftmaxBlockSMemImplI24ElementwiseScaleMaskLoadIffbE11DirectStoreIffEfLi1ELi1024EL9Algorithm0EEvT_T0_ll_param_3
)
{
	.reg .pred 	%p<47>;
	.reg .b16 	%rs<8>;
	.reg .b32 	%r<119>;
	.reg .b32 	%f<325>;
	.reg .b64 	%rd<47>;

	ld.param.u64 	%rd28, [_Z20SoftmaxBlockSMemImplI24ElementwiseScaleMaskLoadIffbE11DirectStoreIffEfLi1ELi1024EL9Algorithm0EEvT_T0_ll_param_1+8];
	ld.param.v2.f32 	{%f26, %f27}, [_Z20SoftmaxBlockSMemImplI24ElementwiseScaleMaskLoadIffbE11DirectStoreIffEfLi1ELi1024EL9Algorithm0EEvT_T0_ll_param_0+24];
	ld.param.u64 	%rd26, [_Z20SoftmaxBlockSMemImplI24ElementwiseScaleMaskLoadIffbE11DirectStoreIffEfLi1ELi1024EL9Algorithm0EEvT_T0_ll_param_0+16];
	ld.param.u64 	%rd27, [_Z20SoftmaxBlockSMemImplI24ElementwiseScaleMaskLoadIffbE11DirectStoreIffEfLi1ELi1024EL9Algorithm0EEvT_T0_ll_param_1];
	ld.param.u64 	%rd25, [_Z20SoftmaxBlockSMemImplI24ElementwiseScaleMaskLoadIffbE11DirectStoreIffEfLi1ELi1024EL9Algorithm0EEvT_T0_ll_param_0+8];
	ld.param.u64 	%rd24, [_Z20SoftmaxBlockSMemImplI24ElementwiseScaleMaskLoadIffbE11DirectStoreIffEfLi1ELi1024EL9Algorithm0EEvT_T0_ll_param_0];
	ld.param.u64 	%rd29, [_Z20SoftmaxBlockSMemImplI24ElementwiseScaleMaskLoadIffbE11DirectStoreIffEfLi1ELi1024EL9Algorithm0EEvT_T0_ll_param_2];
	ld.param.u64 	%rd30, [_Z20SoftmaxBlockSMemImplI24ElementwiseScaleMaskLoadIffbE11DirectStoreIffEfLi1ELi1024EL9Algorithm0EEvT_T0_ll_param_3];
	cvta.to.global.u64 	%rd1, %rd24;
	cvta.to.global.u64 	%rd2, %rd25;
	cvta.to.global.u64 	%rd3, %rd27;
	mov.u32 	%r1, %tid.x;
	cvt.u32.u64 	%r2, %rd30;
	mov.u32 	%r25, %ctaid.x;
	cvt.u64.u32 	%rd44, %r25;
	setp.le.s64 	%p2, %rd29, %rd44;
	@%p2 bra 	$L__BB145_34;
	// begin inline asm
	mov.u32 %r26, %laneid;
	// end inline asm
	shr.u32 	%r27, %r1, 3;
	and.b32  	%r28, %r27, 124;
	mov.u32 	%r29, _ZZ14BlockAllReduceI5MaxOpfLi1024EET0_S1_E12temp_storage;
	add.s32 	%r30, %r29, %r28;
	add.s32 	%r4, %r30, 32;
	cvt.u64.u32 	%rd5, %r1;
	mov.u32 	%r31, _ZZ14BlockAllReduceI5SumOpfLi1024EET0_S1_E12temp_storage;
	add.s32 	%r32, %r31, %r28;
	add.s32 	%r5, %r32, 32;
	mov.u32 	%r33, %nctaid.x;
	cvt.u64.u32 	%rd6, %r33;
	not.b32 	%r34, %r1;
	add.s32 	%r6, %r34, %r2;
	shr.u32 	%r35, %r6, 10;
	add.s32 	%r36, %r35, 1;
	not.b64 	%rd31, %rd5;
	add.s64 	%rd7, %rd30, %rd31;
	and.b32  	%r7, %r36, 3;
	shl.b32 	%r37, %r1, 2;
	mov.u32 	%r38, shared_buf;
	add.s32 	%r8, %r38, %r37;
	or.b32  	%r9, %r1, 1024;
	or.b32  	%r10, %r1, 2048;
	or.b32  	%r11, %r1, 3072;
	and.b64  	%rd8, %rd7, 3072;
	add.s64 	%rd9, %rd1, 8192;
	add.s64 	%rd10, %rd2, 2048;
$L__BB145_2:
	setp.ge.s32 	%p3, %r1, %r2;
	mov.f32 	%f319, 0fFF800000;
	@%p3 bra 	$L__BB145_10;
	setp.eq.s32 	%p4, %r7, 0;
	mul.lo.s64 	%rd12, %rd44, %rd26;
	mov.f32 	%f319, 0fFF800000;
	mov.u32 	%r112, %r1;
	@%p4 bra 	$L__BB145_7;
	setp.eq.s32 	%p5, %r7, 1;
	add.s64 	%rd32, %rd12, %rd5;
	shl.b64 	%rd33, %rd32, 2;
	add.s64 	%rd13, %rd1, %rd33;
	ld.global.f32 	%f31, [%rd13];
	add.s64 	%rd14, %rd2, %rd32;
	ld.global.u8 	%rs1, [%rd14];
	setp.eq.s16 	%p6, %rs1, 0;
	mul.f32 	%f32, %f27, %f31;
	selp.f32 	%f33, %f26, %f32, %p6;
	st.shared.f32 	[%r8], %f33;
	max.f32 	%f319, %f33, 0fFF800000;
	mov.u32 	%r112, %r9;
	@%p5 bra 	$L__BB145_7;
	setp.eq.s32 	%p7, %r7, 2;
	ld.global.f32 	%f34, [%rd13+4096];
	ld.global.u8 	%rs2, [%rd14+1024];
	setp.eq.s16 	%p8, %rs2, 0;
	mul.f32 	%f35, %f27, %f34;
	selp.f32 	%f36, %f26, %f35, %p8;
	st.shared.f32 	[%r8+4096], %f36;
	max.f32 	%f319, %f319, %f36;
	mov.u32 	%r112, %r10;
	@%p7 bra 	$L__BB145_7;
	ld.global.f32 	%f37, [%rd13+8192];
	ld.global.u8 	%rs3, [%rd14+2048];
	setp.eq.s16 	%p9, %rs3, 0;
	mul.f32 	%f38, %f27, %f37;
	selp.f32 	%f39, %f26, %f38, %p9;
	st.shared.f32 	[%r8+8192], %f39;
	max.f32 	%f319, %f319, %f39;
	mov.u32 	%r112, %r11;
$L__BB145_7:
	setp.lt.u32 	%p10, %r6, 3072;
	@%p10 bra 	$L__BB145_10;
	shl.b32 	%r39, %r112, 2;
	mov.u32 	%r40, shared_buf;
	add.s32 	%r41, %r40, %r39;
	add.s32 	%r113, %r41, 8192;
	cvt.u64.u32 	%rd34, %r112;
	add.s64 	%rd35, %rd12, %rd34;
	shl.b64 	%rd36, %rd35, 2;
	add.s64 	%rd46, %rd9, %rd36;
	add.s64 	%rd45, %rd10, %rd35;
$L__BB145_9:
	ld.global.f32 	%f40, [%rd46+-8192];
	ld.global.u8 	%rs4, [%rd45+-2048];
	setp.eq.s16 	%p11, %rs4, 0;
	mul.f32 	%f41, %f27, %f40;
	selp.f32 	%f42, %f26, %f41, %p11;
	st.shared.f32 	[%r113+-8192], %f42;
	max.f32 	%f43, %f319, %f42;
	ld.global.f32 	%f44, [%rd46+-4096];
	ld.global.u8 	%rs5, [%rd45+-1024];
	setp.eq.s16 	%p12, %rs5, 0;
	mul.f32 	%f45, %f27, %f44;
	selp.f32 	%f46, %f26, %f45, %p12;
	st.shared.f32 	[%r113+-4096], %f46;
	max.f32 	%f47, %f43, %f46;
	ld.global.f32 	%f48, [%rd46];
	ld.global.u8 	%rs6, [%rd45];
	setp.eq.s16 	%p13, %rs6, 0;
	mul.f32 	%f49, %f27, %f48;
	selp.f32 	%f50, %f26, %f49, %p13;
	st.shared.f32 	[%r113], %f50;
	max.f32 	%f51, %f47, %f50;
	ld.global.f32 	%f52, [%rd46+4096];
	ld.global.u8 	%rs7, [%rd45+1024];
	setp.eq.s16 	%p14, %rs7, 0;
	mul.f32 	%f53, %f27, %f52;
	selp.f32 	%f54, %f26, %f53, %p14;
	st.shared.f32 	[%r113+4096], %f54;
	max.f32 	%f319, %f51, %f54;
	add.s32 	%r112, %r112, 4096;
	add.s32 	%r113, %r113, 16384;
	add.s64 	%rd46, %rd46, 16384;
	add.s64 	%rd45, %rd45, 4096;
	setp.lt.s32 	%p15, %r112, %r2;
	@%p15 bra 	$L__BB145_9;
$L__BB145_10:
	setp.gt.s32 	%p17, %r26, 15;
	setp.gt.s32 	%p18, %r26, 23;
	setp.gt.s32 	%p19, %r26, 27;
	setp.gt.s32 	%p20, %r26, 29;
	setp.gt.s32 	%p21, %r26, 30;
	mov.b32 	%r43, %f319;
	mov.b32 	%r44, 1;
	mov.b32 	%r65, 31;
	mov.b32 	%r66, -1;
	// begin inline asm
	shfl.sync.down.b32 %r42, %r43, %r44, %r65, %r66;
	// end inline asm
	mov.b32 	%f55, %r42;
	max.f32 	%f56, %f319, %f55;
	selp.f32 	%f57, %f319, %f56, %p21;
	mov.b32 	%r48, %f57;
	mov.b32 	%r49, 2;
	// begin inline asm
	shfl.sync.down.b32 %r47, %r48, %r49, %r65, %r66;
	// end inline asm
	mov.b32 	%f58, %r47;
	max.f32 	%f59, %f57, %f58;
	selp.f32 	%f60, %f57, %f59, %p20;
	mov.b32 	%r53, %f60;
	mov.b32 	%r54, 4;
	// begin inline asm
	shfl.sync.down.b32 %r52, %r53, %r54, %r65, %r66;
	// end inline asm
	mov.b32 	%f61, %r52;
	max.f32 	%f62, %f60, %f61;
	selp.f32 	%f63, %f60, %f62, %p19;
	mov.b32 	%r58, %f63;
	mov.b32 	%r59, 8;
	// begin inline asm
	shfl.sync.down.b32 %r57, %r58, %r59, %r65, %r66;
	// end inline asm
	mov.b32 	%f64, %r57;
	max.f32 	%f11, %f63, %f64;
	selp.f32 	%f320, %f63, %f11, %p18;
	mov.b32 	%r63, %f320;
	mov.b32 	%r64, 16;
	// begin inline asm
	shfl.sync.down.b32 %r62, %r63, %r64, %r65, %r66;
	// end inline asm
	mov.pred 	%p46, 0;
	@%p17 bra 	$L__BB145_13;
	setp.ne.s32 	%p23, %r26, 0;
	mov.b32 	%f65, %r62;
	max.f32 	%f320, %f11, %f65;
	@%p23 bra 	$L__BB145_13;
	st.shared.f32 	[%r4], %f320;
	mov.pred 	%p46, -1;
$L__BB145_13:
	setp.ne.s32 	%p25, %r1, 0;
	bar.sync 	0;
	@%p25 bra 	$L__BB145_15;
	ld.shared.f32 	%f66, [_ZZ14BlockAllReduceI5MaxOpfLi1024EET0_S1_E12temp_storage+36];
	max.f32 	%f67, %f320, %f66;
	ld.shared.f32 	%f68, [_ZZ14BlockAllReduceI5MaxOpfLi1024EET0_S1_E12temp_storage+40];
	max.f32 	%f69, %f67, %f68;
	ld.shared.f32 	%f70, [_ZZ14BlockAllReduceI5MaxOpfLi1024EET0_S1_E12temp_storage+44];
	max.f32 	%f71, %f69, %f70;
	ld.shared.f32 	%f72, [_ZZ14BlockAllReduceI5MaxOpfLi1024EET0_S1_E12temp_storage+48];
	max.f32 	%f73, %f71, %f72;
	ld.shared.f32 	%f74, [_ZZ14BlockAllReduceI5MaxOpfLi1024EET0_S1_E12temp_storage+52];
	max.f32 	%f75, %f73, %f74;
	ld.shared.f32 	%f76, [_ZZ14BlockAllReduceI5MaxOpfLi1024EET0_S1_E12temp_storage+56];
	max.f32 	%f77, %f75, %f76;
	ld.shared.f32 	%f78, [_ZZ14BlockAllReduceI5MaxOpfLi1024EET0_S1_E12temp_storage+60];
	max.f32 	%f79, %f77, %f78;
	ld.shared.f32 	%f80, [_ZZ14BlockAllReduceI5MaxOpfLi1024EET0_S1_E12temp_storage+64];
	max.f32 	%f81, %f79, %f80;
	ld.shared.f32 	%f82, [_ZZ14BlockAllReduceI5MaxOpfLi1024EET0_S1_E12temp_storage+68];
	max.f32 	%f83, %f81, %f82;
	ld.shared.f32 	%f84, [_ZZ14BlockAllReduceI5MaxOpfLi1024EET0_S1_E12temp_storage+72];
	max.f32 	%f85, %f83, %f84;
	ld.shared.f32 	%f86, [_ZZ14BlockAllReduceI5MaxOpfLi1024EET0_S1_E12temp_storage+76];
	max.f32 	%f87, %f85, %f86;
	ld.shared.f32 	%f88, [_ZZ14BlockAllReduceI5MaxOpfLi1024EET0_S1_E12temp_storage+80];
	max.f32 	%f89, %f87, %f88;
	ld.shared.f32 	%f90, [_ZZ14BlockAllReduceI5MaxOpfLi1024EET0_S1_E12temp_storage+84];
	max.f32 	%f91, %f89, %f90;
	ld.shared.f32 	%f92, [_ZZ14BlockAllReduceI5MaxOpfLi1024EET0_S1_E12temp_storage+88];
	max.f32 	%f93, %f91, %f92;
	ld.shared.f32 	%f94, [_ZZ14BlockAllReduceI5MaxOpfLi1024EET0_S1_E12temp_storage+92];
	max.f32 	%f95, %f93, %f94;
	ld.shared.f32 	%f96, [_ZZ14BlockAllReduceI5MaxOpfLi1024EET0_S1_E12temp_storage+96];
	max.f32 	%f97, %f95, %f96;
	ld.shared.f32 	%f98, [_ZZ14BlockAllReduceI5MaxOpfLi1024EET0_S1_E12temp_storage+100];
	max.f32 	%f99, %f97, %f98;
	ld.shared.f32 	%f100, [_ZZ14BlockAllReduceI5MaxOpfLi1024EET0_S1_E12temp_storage+104];
	max.f32 	%f101, %f99, %f100;
	ld.shared.f32 	%f102, [_ZZ14BlockAllReduceI5MaxOpfLi1024EET0_S1_E12temp_storage+108];
	max.f32 	%f103, %f101, %f102;
	ld.shared.f32 	%f104, [_ZZ14BlockAllReduceI5MaxOpfLi1024EET0_S1_E12temp_storage+112];
	max.f32 	%f105, %f103, %f104;
	ld.shared.f32 	%f106, [_ZZ14BlockAllReduceI5MaxOpfLi1024EET0_S1_E12temp_storage+116];
	max.f32 	%f107, %f105, %f106;
	ld.shared.f32 	%f108, [_ZZ14BlockAllReduceI5MaxOpfLi1024EET0_S1_E12temp_storage+120];
	max.f32 	%f109, %f107, %f108;
	ld.shared.f32 	%f110, [_ZZ14BlockAllReduceI5MaxOpfLi1024EET0_S1_E12temp_storage+124];
	max.f32 	%f111, %f109, %f110;
	ld.shared.f32 	%f112, [_ZZ14BlockAllReduceI5MaxOpfLi1024EET0_S1_E12temp_storage+128];
	max.f32 	%f113, %f111, %f112;
	ld.shared.f32 	%f114, [_ZZ14BlockAllReduceI5MaxOpfLi1024EET0_S1_E12temp_storage+132];
	max.f32 	%f115, %f113, %f114;
	ld.shared.f32 	%f116, [_ZZ14BlockAllReduceI5MaxOpfLi1024EET0_S1_E12temp_storage+136];
	max.f32 	%f117, %f115, %f116;
	ld.shared.f32 	%f118, [_ZZ14BlockAllReduceI5MaxOpfLi1024EET0_S1_E12temp_storage+140];
	max.f32 	%f119, %f117, %f118;
	ld.shared.f32 	%f120, [_ZZ14BlockAllReduceI5MaxOpfLi1024EET0_S1_E12temp_storage+144];
	max.f32 	%f121, %f119, %f120;
	ld.shared.f32 	%f122, [_ZZ14BlockAllReduceI5MaxOpfLi1024EET0_S1_E12temp_storage+148];
	max.f32 	%f123, %f121, %f122;
	ld.shared.f32 	%f124, [_ZZ14BlockAllReduceI5MaxOpfLi1024EET0_S1_E12temp_storage+152];
	max.f32 	%f125, %f123, %f124;
	ld.shared.f32 	%f126, [_ZZ14BlockAllReduceI5MaxOpfLi1024EET0_S1_E12temp_storage+156];
	max.f32 	%f127, %f125, %f126;
	st.shared.f32 	[_ZZ14BlockAllReduceI5MaxOpfLi1024EET0_S1_E16result_broadcast], %f127;
$L__BB145_15:
	setp.le.s64 	%p26, %rd30, %rd5;
	bar.sync 	0;
	mov.f32 	%f324, 0f00000000;
	ld.shared.f32 	%f15, [_ZZ14BlockAllReduceI5MaxOpfLi1024EET0_S1_E16result_broadcast];
	@%p26 bra 	$L__BB145_22;
	setp.eq.s64 	%p27, %rd8, 3072;
	mov.f32 	%f324, 0f00000000;
	mov.u32 	%r115, %r1;
	@%p27 bra 	$L__BB145_20;
	setp.eq.s64 	%p28, %rd8, 0;
	ld.shared.f32 	%f131, [%r8];
	sub.f32 	%f132, %f131, %f15;
	fma.rn.f32 	%f133, %f132, 0f3BBB989D, 0f3F000000;
	cvt.sat.f32.f32 	%f134, %f133;
	mov.f32 	%f135, 0f4B400001;
	mov.f32 	%f136, 0f437C0000;
	fma.rm.f32 	%f137, %f134, %f136, %f135;
	add.f32 	%f138, %f137, 0fCB40007F;
	neg.f32 	%f139, %f138;
	fma.rn.f32 	%f140, %f132, 0f3FB8AA3B, %f139;
	fma.rn.f32 	%f141, %f132, 0f32A57060, %f140;
	mov.b32 	%r67, %f137;
	shl.b32 	%r68, %r67, 23;
	mov.b32 	%f142, %r68;
	ex2.approx.ftz.f32 	%f143, %f141;
	mul.f32 	%f144, %f143, %f142;
	st.shared.f32 	[%r8], %f144;
	add.f32 	%f324, %f144, 0f00000000;
	mov.u32 	%r115, %r9;
	@%p28 bra 	$L__BB145_20;
	setp.eq.s64 	%p29, %rd8, 1024;
	ld.shared.f32 	%f145, [%r8+4096];
	sub.f32 	%f146, %f145, %f15;
	fma.rn.f32 	%f147, %f146, 0f3BBB989D, 0f3F000000;
	cvt.sat.f32.f32 	%f148, %f147;
	mov.f32 	%f149, 0f4B400001;
	mov.f32 	%f150, 0f437C0000;
	fma.rm.f32 	%f151, %f148, %f150, %f149;
	add.f32 	%f152, %f151, 0fCB40007F;
	neg.f32 	%f153, %f152;
	fma.rn.f32 	%f154, %f146, 0f3FB8AA3B, %f153;
	fma.rn.f32 	%f155, %f146, 0f32A57060, %f154;
	mov.b32 	%r69, %f151;
	shl.b32 	%r70, %r69, 23;
	mov.b32 	%f156, %r70;
	ex2.approx.ftz.f32 	%f157, %f155;
	mul.f32 	%f158, %f157, %f156;
	st.shared.f32 	[%r8+4096], %f158;
	add.f32 	%f324, %f324, %f158;
	mov.u32 	%r115, %r10;
	@%p29 bra 	$L__BB145_20;
	ld.shared.f32 	%f159, [%r8+8192];
	sub.f32 	%f160, %f159, %f15;
	fma.rn.f32 	%f161, %f160, 0f3BBB989D, 0f3F000000;
	cvt.sat.f32.f32 	%f162, %f161;
	mov.f32 	%f163, 0f4B400001;
	mov.f32 	%f164, 0f437C0000;
	fma.rm.f32 	%f165, %f162, %f164, %f163;
	add.f32 	%f166, %f165, 0fCB40007F;
	neg.f32 	%f167, %f166;
	fma.rn.f32 	%f168, %f160, 0f3FB8AA3B, %f167;
	fma.rn.f32 	%f169, %f160, 0f32A57060, %f168;
	mov.b32 	%r71, %f165;
	shl.b32 	%r72, %r71, 23;
	mov.b32 	%f170, %r72;
	ex2.approx.ftz.f32 	%f171, %f169;
	mul.f32 	%f172, %f171, %f170;
	st.shared.f32 	[%r8+8192], %f172;
	add.f32 	%f324, %f324, %f172;
	mov.u32 	%r115, %r11;
$L__BB145_20:
	setp.lt.u64 	%p30, %rd7, 3072;
	@%p30 bra 	$L__BB145_22;
$L__BB145_21:
	shl.b32 	%r73, %r115, 2;
	mov.u32 	%r74, shared_buf;
	add.s32 	%r75, %r74, %r73;
	ld.shared.f32 	%f173, [%r75];
	sub.f32 	%f174, %f173, %f15;
	fma.rn.f32 	%f175, %f174, 0f3BBB989D, 0f3F000000;
	cvt.sat.f32.f32 	%f176, %f175;
	mov.f32 	%f177, 0f4B400001;
	mov.f32 	%f178, 0f437C0000;
	fma.rm.f32 	%f179, %f176, %f178, %f177;
	add.f32 	%f180, %f179, 0fCB40007F;
	neg.f32 	%f181, %f180;
	fma.rn.f32 	%f182, %f174, 0f3FB8AA3B, %f181;
	fma.rn.f32 	%f183, %f174, 0f32A57060, %f182;
	mov.b32 	%r76, %f179;
	shl.b32 	%r77, %r76, 23;
	mov.b32 	%f184, %r77;
	ex2.approx.ftz.f32 	%f185, %f183;
	mul.f32 	%f186, %f185, %f184;
	st.shared.f32 	[%r75], %f186;
	add.f32 	%f187, %f324, %f186;
	ld.shared.f32 	%f188, [%r75+4096];
	sub.f32 	%f189, %f188, %f15;
	fma.rn.f32 	%f190, %f189, 0f3BBB989D, 0f3F000000;
	cvt.sat.f32.f32 	%f191, %f190;
	fma.rm.f32 	%f192, %f191, %f178, %f177;
	add.f32 	%f193, %f192, 0fCB40007F;
	neg.f32 	%f194, %f193;
	fma.rn.f32 	%f195, %f189, 0f3FB8AA3B, %f194;
	fma.rn.f32 	%f196, %f189, 0f32A57060, %f195;
	mov.b32 	%r78, %f192;
	shl.b32 	%r79, %r78, 23;
	mov.b32 	%f197, %r79;
	ex2.approx.ftz.f32 	%f198, %f196;
	mul.f32 	%f199, %f198, %f197;
	st.shared.f32 	[%r75+4096], %f199;
	add.f32 	%f200, %f187, %f199;
	ld.shared.f32 	%f201, [%r75+8192];
	sub.f32 	%f202, %f201, %f15;
	fma.rn.f32 	%f203, %f202, 0f3BBB989D, 0f3F000000;
	cvt.sat.f32.f32 	%f204, %f203;
	fma.rm.f32 	%f205, %f204, %f178, %f177;
	add.f32 	%f206, %f205, 0fCB40007F;
	neg.f32 	%f207, %f206;
	fma.rn.f32 	%f208, %f202, 0f3FB8AA3B, %f207;
	fma.rn.f32 	%f209, %f202, 0f32A57060, %f208;
	mov.b32 	%r80, %f205;
	shl.b32 	%r81, %r80, 23;
	mov.b32 	%f210, %r81;
	ex2.approx.ftz.f32 	%f211, %f209;
	mul.f32 	%f212, %f211, %f210;
	st.shared.f32 	[%r75+8192], %f212;
	add.f32 	%f213, %f200, %f212;
	ld.shared.f32 	%f214, [%r75+12288];
	sub.f32 	%f215, %f214, %f15;
	fma.rn.f32 	%f216, %f215, 0f3BBB989D, 0f3F000000;
	cvt.sat.f32.f32 	%f217, %f216;
	fma.rm.f32 	%f218, %f217, %f178, %f177;
	add.f32 	%f219, %f218, 0fCB40007F;
	neg.f32 	%f220, %f219;
	fma.rn.f32 	%f221, %f215, 0f3FB8AA3B, %f220;
	fma.rn.f32 	%f222, %f215, 0f32A57060, %f221;
	mov.b32 	%r82, %f218;
	shl.b32 	%r83, %r82, 23;
	mov.b32 	%f223, %r83;
	ex2.approx.ftz.f32 	%f224, %f222;
	mul.f32 	%f225, %f224, %f223;
	st.shared.f32 	[%r75+12288], %f225;
	add.f32 	%f324, %f213, %f225;
	add.s32 	%r115, %r115, 4096;
	cvt.u64.u32 	%rd37, %r115;
	setp.gt.u64 	%p31, %rd30, %rd37;
	@%p31 bra 	$L__BB145_21;
$L__BB145_22:
	mov.b32 	%r85, %f324;
	mov.b32 	%r86, 1;
	mov.b32 	%r107, 31;
	mov.b32 	%r108, -1;
	// begin inline asm
	shfl.sync.down.b32 %r84, %r85, %r86, %r107, %r108;
	// end inline asm
	mov.b32 	%f226, %r84;
	add.f32 	%f227, %f324, %f226;
	selp.f32 	%f228, %f324, %f227, %p21;
	mov.b32 	%r90, %f228;
	mov.b32 	%r91, 2;
	// begin inline asm
	shfl.sync.down.b32 %r89, %r90, %r91, %r107, %r108;
	// end inline asm
	mov.b32 	%f229, %r89;
	add.f32 	%f230, %f228, %f229;
	selp.f32 	%f231, %f228, %f230, %p20;
	mov.b32 	%r95, %f231;
	mov.b32 	%r96, 4;
	// begin inline asm
	shfl.sync.down.b32 %r94, %r95, %r96, %r107, %r108;
	// end inline asm
	mov.b32 	%f232, %r94;
	add.f32 	%f233, %f231, %f232;
	selp.f32 	%f234, %f231, %f233, %p19;
	mov.b32 	%r100, %f234;
	mov.b32 	%r101, 8;
	// begin inline asm
	shfl.sync.down.b32 %r99, %r100, %r101, %r107, %r108;
	// end inline asm
	mov.b32 	%f235, %r99;
	add.f32 	%f236, %f234, %f235;
	selp.f32 	%f237, %f234, %f236, %p18;
	mov.b32 	%r105, %f237;
	mov.b32 	%r106, 16;
	// begin inline asm
	shfl.sync.down.b32 %r104, %r105, %r106, %r107, %r108;
	// end inline asm
	mov.b32 	%f238, %r104;
	add.f32 	%f239, %f237, %f238;
	selp.f32 	%f24, %f237, %f239, %p17;
	not.pred 	%p37, %p46;
	@%p37 bra 	$L__BB145_24;
	st.shared.f32 	[%r5], %f24;
$L__BB145_24:
	setp.ne.s32 	%p38, %r1, 0;
	bar.sync 	0;
	@%p38 bra 	$L__BB145_26;
	ld.shared.f32 	%f240, [_ZZ14BlockAllReduceI5SumOpfLi1024EET0_S1_E12temp_storage+36];
	add.f32 	%f241, %f24, %f240;
	ld.shared.f32 	%f242, [_ZZ14BlockAllReduceI5SumOpfLi1024EET0_S1_E12temp_storage+40];
	add.f32 	%f243, %f241, %f242;
	ld.shared.f32 	%f244, [_ZZ14BlockAllReduceI5SumOpfLi1024EET0_S1_E12temp_storage+44];
	add.f32 	%f245, %f243, %f244;
	ld.shared.f32 	%f246, [_ZZ14BlockAllReduceI5SumOpfLi1024EET0_S1_E12temp_storage+48];
	add.f32 	%f247, %f245, %f246;
	ld.shared.f32 	%f248, [_ZZ14BlockAllReduceI5SumOpfLi1024EET0_S1_E12temp_storage+52];
	add.f32 	%f249, %f247, %f248;
	ld.shared.f32 	%f250, [_ZZ14BlockAllReduceI5SumOpfLi1024EET0_S1_E12temp_storage+56];
	add.f32 	%f251, %f249, %f250;
	ld.shared.f32 	%f252, [_ZZ14BlockAllReduceI5SumOpfLi1024EET0_S1_E12temp_storage+60];
	add.f32 	%f253, %f251, %f252;
	ld.shared.f32 	%f254, [_ZZ14BlockAllReduceI5SumOpfLi1024EET0_S1_E12temp_storage+64];
	add.f32 	%f255, %f253, %f254;
	ld.shared.f32 	%f256, [_ZZ14BlockAllReduceI5SumOpfLi1024EET0_S1_E12temp_storage+68];
	add.f32 	%f257, %f255, %f256;
	ld.shared.f32 	%f258, [_ZZ14BlockAllReduceI5SumOpfLi1024EET0_S1_E12temp_storage+72];
	add.f32 	%f259, %f257, %f258;
	ld.shared.f32 	%f260, [_ZZ14BlockAllReduceI5SumOpfLi1024EET0_S1_E12temp_storage+76];
	add.f32 	%f261, %f259, %f260;
	ld.shared.f32 	%f262, [_ZZ14BlockAllReduceI5SumOpfLi1024EET0_S1_E12temp_storage+80];
	add.f32 	%f263, %f261, %f262;
	ld.shared.f32 	%f264, [_ZZ14BlockAllReduceI5SumOpfLi1024EET0_S1_E12temp_storage+84];
	add.f32 	%f265, %f263, %f264;
	ld.shared.f32 	%f266, [_ZZ14BlockAllReduceI5SumOpfLi1024EET0_S1_E12temp_storage+88];
	add.f32 	%f267, %f265, %f266;
	ld.shared.f32 	%f268, [_ZZ14BlockAllReduceI5SumOpfLi1024EET0_S1_E12temp_storage+92];
	add.f32 	%f269, %f267, %f268;
	ld.shared.f32 	%f270, [_ZZ14BlockAllReduceI5SumOpfLi1024EET0_S1_E12temp_storage+96];
	add.f32 	%f271, %f269, %f270;
	ld.shared.f32 	%f272, [_ZZ14BlockAllReduceI5SumOpfLi1024EET0_S1_E12temp_storage+100];
	add.f32 	%f273, %f271, %f272;
	ld.shared.f32 	%f274, [_ZZ14BlockAllReduceI5SumOpfLi1024EET0_S1_E12temp_storage+104];
	add.f32 	%f275, %f273, %f274;
	ld.shared.f32 	%f276, [_ZZ14BlockAllReduceI5SumOpfLi1024EET0_S1_E12temp_storage+108];
	add.f32 	%f277, %f275, %f276;
	ld.shared.f32 	%f278, [_ZZ14BlockAllReduceI5SumOpfLi1024EET0_S1_E12temp_storage+112];
	add.f32 	%f279, %f277, %f278;
	ld.shared.f32 	%f280, [_ZZ14BlockAllReduceI5SumOpfLi1024EET0_S1_E12temp_storage+116];
	add.f32 	%f281, %f279, %f280;
	ld.shared.f32 	%f282, [_ZZ14BlockAllReduceI5SumOpfLi1024EET0_S1_E12temp_storage+120];
	add.f32 	%f283, %f281, %f282;
	ld.shared.f32 	%f284, [_ZZ14BlockAllReduceI5SumOpfLi1024EET0_S1_E12temp_storage+124];
	add.f32 	%f285, %f283, %f284;
	ld.shared.f32 	%f286, [_ZZ14BlockAllReduceI5SumOpfLi1024EET0_S1_E12temp_storage+128];
	add.f32 	%f287, %f285, %f286;
	ld.shared.f32 	%f288, [_ZZ14BlockAllReduceI5SumOpfLi1024EET0_S1_E12temp_storage+132];
	add.f32 	%f289, %f287, %f288;
	ld.shared.f32 	%f290, [_ZZ14BlockAllReduceI5SumOpfLi1024EET0_S1_E12temp_storage+136];
	add.f32 	%f291, %f289, %f290;
	ld.shared.f32 	%f292, [_ZZ14BlockAllReduceI5SumOpfLi1024EET0_S1_E12temp_storage+140];
	add.f32 	%f293, %f291, %f292;
	ld.shared.f32 	%f294, [_ZZ14BlockAllReduceI5SumOpfLi1024EET0_S1_E12temp_storage+144];
	add.f32 	%f295, %f293, %f294;
	ld.shared.f32 	%f296, [_ZZ14BlockAllReduceI5SumOpfLi1024EET0_S1_E12temp_storage+148];
	add.f32 	%f297, %f295, %f296;
	ld.shared.f32 	%f298, [_ZZ14BlockAllReduceI5SumOpfLi1024EET0_S1_E12temp_storage+152];
	add.f32 	%f299, %f297, %f298;
	ld.shared.f32 	%f300, [_ZZ14BlockAllReduceI5SumOpfLi1024EET0_S1_E12temp_storage+156];
	add.f32 	%f301, %f299, %f300;
	st.shared.f32 	[_ZZ14BlockAllReduceI5SumOpfLi1024EET0_S1_E16result_broadcast], %f301;
$L__BB145_26:
	setp.ge.s32 	%p39, %r1, %r2;
	bar.sync 	0;
	ld.shared.f32 	%f25, [_ZZ14BlockAllReduceI5SumOpfLi1024EET0_S1_E16result_broadcast];
	@%p39 bra 	$L__BB145_33;
	setp.eq.s32 	%p40, %r7, 0;
	mul.lo.s64 	%rd21, %rd44, %rd28;
	mov.u32 	%r117, %r1;
	@%p40 bra 	$L__BB145_31;
	setp.eq.s32 	%p41, %r7, 1;
	ld.shared.f32 	%f302, [%r8];
	div.rn.f32 	%f303, %f302, %f25;
	add.s64 	%rd38, %rd21, %rd5;
	shl.b64 	%rd39, %rd38, 2;
	add.s64 	%rd22, %rd3, %rd39;
	st.global.f32 	[%rd22], %f303;
	mov.u32 	%r117, %r9;
	@%p41 bra 	$L__BB145_31;
	setp.eq.s32 	%p42, %r7, 2;
	ld.shared.f32 	%f304, [%r8+4096];
	div.rn.f32 	%f305, %f304, %f25;
	st.global.f32 	[%rd22+4096], %f305;
	mov.u32 	%r117, %r10;
	@%p42 bra 	$L__BB145_31;
	ld.shared.f32 	%f306, [%r8+8192];
	div.rn.f32 	%f307, %f306, %f25;
	st.global.f32 	[%rd22+8192], %f307;
	mov.u32 	%r117, %r11;
$L__BB145_31:
	setp.lt.u32 	%p43, %r6, 3072;
	@%p43 bra 	$L__BB145_33;
$L__BB145_32:
	shl.b32 	%r109, %r117, 2;
	mov.u32 	%r110, shared_buf;
	add.s32 	%r111, %r110, %r109;
	ld.shared.f32 	%f308, [%r111];
	div.rn.f32 	%f309, %f308, %f25;
	cvt.u64.u32 	%rd40, %r117;
	add.s64 	%rd41, %rd21, %rd40;
	shl.b64 	%rd42, %rd41, 2;
	add.s64 	%rd43, %rd3, %rd42;
	st.global.f32 	[%rd43], %f309;
	ld.shared.f32 	%f310, [%r111+4096];
	div.rn.f32 	%f311, %f310, %f25;
	st.global.f32 	[%rd43+4096], %f311;
	ld.shared.f32 	%f312, [%r111+8192];
	div.rn.f32 	%f313, %f312, %f25;
	st.global.f32 	[%rd43+8192], %f313;
	ld.shared.f32 	%f314, [%r111+12288];
	div.rn.f32 	%f315, %f314, %f25;
	st.global.f32 	[%rd43+12288], %f315;
	add.s32 	%r117, %r117, 4096;
	setp.lt.s32 	%p44, %r117, %r2;
	@%p44 bra 	$L__BB145_32;
$L__BB145_33:
	add.s64 	%rd44, %rd44, %rd6;
	setp.lt.s64 	%p45, %rd44, %rd29;
	@%p45 bra 	$L__BB145_2;
$L__BB145_34:
	ret;

}
	// .globl	_Z20SoftmaxBlockSMemImplI24ElementwiseScaleMaskLoadIffbE11DirectStoreIffEfLi1ELi512EL9Algorithm0EEvT_T0_ll
.visible .entry _Z20SoftmaxBlockSMemImplI24ElementwiseScaleMaskLoadIffbE11DirectStoreIffEfLi1ELi512EL9Algorithm0EEvT_T0_ll(
	.param .align 8 .b8 _Z20SoftmaxBlockSMemImplI24ElementwiseScaleMaskLoadIffbE11DirectStoreIffEfLi1ELi512EL9Algorithm0EEvT_T0_ll_param_0[32],
	.param .align 8 .b8 _Z20SoftmaxBlockSMemImplI24ElementwiseScaleMaskLoadIffbE11DirectStoreIffEfLi1ELi512EL9Algorithm0EEvT_T0_ll_param_1[16],
	.param .u64 _Z20SoftmaxBlockSMemImplI24ElementwiseScaleMaskLoadIffbE11DirectStoreIffEfLi1ELi512EL9Algorithm0EEvT_T0_ll_param_2,
	.param .u64 _Z20SoftmaxBlockSMemImplI24ElementwiseScaleMaskLoadIffbE11DirectStoreIffEfLi1ELi512EL9Algorithm0EEvT_T0_ll_param_3
)
{
	.reg .pred 	%p<47>;
	.reg .b16 	%rs<8>;
	.reg .b32 	%r<119>;
	.reg .b32 	%f<261>;
	.reg .b64 	%rd<47>;

	ld.param.u64 	%rd28, [_Z20SoftmaxBlockSMemImplI24ElementwiseScaleMaskLoadIffbE11DirectStoreIffEfLi1ELi512EL9Algorithm0EEvT_T0_ll_param_1+8];
	ld.param.v2.f32 	{%f26, %f27}, [_Z20SoftmaxBlockSMemImplI24ElementwiseScaleMaskLoadIffbE11DirectStoreIffEfLi1ELi512EL9Algorithm0EEvT_T0_ll_param_0+24];
	ld.param.u64 	%rd26, [_Z20SoftmaxBlockSMemImplI24ElementwiseScaleMaskLoadIffbE11DirectStoreIffEfLi1ELi512EL9Algorithm0EEvT_T0_ll_param_0+16];
	ld.param.u64 	%rd27, [_Z20SoftmaxBlockSMemImplI24ElementwiseScaleMaskLoadIffbE11DirectStoreIffEfLi1ELi512EL9Algorithm0EEvT_T0_ll_param_1];
	ld.param.u64 	%rd25, [_Z20SoftmaxBlockSMemImplI24ElementwiseScaleMaskLoadIffbE11DirectStoreIffEfLi1ELi512EL9Algorithm0EEvT_T0_ll_param_0+8];
	ld.param.u64 	%rd24, [_Z20SoftmaxBlockSMemImplI24ElementwiseScaleMaskLoadIffbE11DirectStoreIffEfLi1ELi512EL9Algorithm0EEvT_T0_ll_param_0];
	ld.param.u64 	%rd29, [_Z20SoftmaxBlockSMemImplI24ElementwiseScaleMaskLoadIffbE11DirectStoreIffEfLi1ELi512EL9Algorithm0EEvT_T0_ll_param_2];
	ld.param.u64 	%rd30, [_Z20SoftmaxBlockSMemImplI24ElementwiseScaleMaskLoadIffbE11DirectStoreIffEfLi1ELi512EL9Algorithm0EEvT_T0_ll_param_3];
	cvta.to.global.u64 	%rd1, %rd24;
	cvta.to.global.u64 	%rd2, %rd25;
	cvta.to.global.u64 	%rd3, %rd27;
	mov.u32 	%r1, %tid.x;
	cvt.u32.u64 	%r2, %rd30;
	mov.u32 	%r25, %ctaid.x;
	cvt.u64.u32 	%rd44, %r25;
	setp.le.s64 	%p2, %rd29, %rd44;
	@%p2 bra 	$L__BB146_34;
	// begin inline asm
	mov.u32 %r26, %laneid;
	// end inline asm
	shr.u32 	%r27, %r1, 3;
	and.b32  	%r28, %r27, 124;
	mov.u32 	%r29, _ZZ14BlockAllReduceI5MaxOpfLi512EET0_S1_E12temp_storage;
	add.s32 	%r30, %r29, %r28;
	add.s32 	%r4, %r30, 16;
	cvt.u64.u32 	%rd5, %r1;
	mov.u32 	%r31, _ZZ14BlockAllReduceI5SumOpfLi512EET0_S1_E12temp_storage;
	add.s32 	%r32, %r31, %r28;
	add.s32 	%r5, %r32, 16;
	mov.u32 	%r33, %nctaid.x;
	cvt.u64.u32 	%rd6, %r33;
	not.b32 	%r34, %r1;
	add.s32 	%r6, %r34, %r2;
	shr.u32 	%r35, %r6, 9;
	add.s32 	%r36, %r35, 1;
	not.b64 	%rd31, %rd5;
	add.s64 	%rd7, %rd30, %rd31;
	and.b32  	%r7, %r36, 3;
	shl.b32 	%r37, %r1, 2;
	mov.u32 	%r38, shared_buf;
	add.s32 	%r8, %r38, %r37;
	add.s32 	%r9, %r1, 512;
	or.b32  	%r10, %r1, 1024;
	add.s32 	%r11, %r1, 1536;
	and.b64  	%rd8, %rd7, 1536;
	add.s64 	%rd9, %rd1, 4096;
	add.s64 	%rd10, %rd2, 1024;
$L__BB146_2:
	setp.ge.s32 	%p3, %r1, %r2;
	mov.f32 	%f255, 0fFF800000;
	@%p3 bra 	$L__BB146_10;
	setp.eq.s32 	%p4, %r7, 0;
	mul.lo.s64 	%rd12, %rd44, %rd26;
	mov.f32 	%f255, 0fFF800000;
	mov.u32 	%r112, %r1;
	@%p4 bra 	$L__BB146_7;
	setp.eq.s32 	%p5, %r7, 1;
	add.s64 	%rd32, %rd12, %rd5;
	shl.b64 	%rd33, %rd32, 2;
	add.s64 	%rd13, %rd1, %rd33;
	ld.global.f32 	%f31, [%rd13];
	add.s64 	%rd14, %rd2, %rd32;
	ld.global.u8 	%rs1, [%rd14];
	setp.eq.s16 	%p6, %rs1, 0;
	mul.f32 	%f32, %f27, %f31;
	selp.f32 	%f33, %f26, %f32, %p6;
	st.shared.f32 	[%r8], %f33;
	max.f32 	%f255, %f33, 0fFF800000;
	mov.u32 	%r112, %r9;
	@%p5 bra 	$L__BB146_7;
	setp.eq.s32 	%p7, %r7, 2;
	ld.global.f32 	%f34, [%rd13+2048];
	ld.global.u8 	%rs2, [%rd14+512];
	setp.eq.s16 	%p8, %rs2, 0;
	mul.f32 	%f35, %f27, %f34;
	selp.f32 	%f36, %f26, %f35, %p8;
	st.shared.f32 	[%r8+2048], %f36;
	max.f32 	%f255, %f255, %f36;
	mov.u32 	%r112, %r10;
	@%p7 bra 	$L__BB146_7;
	ld.global.f32 	%f37, [%rd13+4096];
	ld.global.u8 	%rs3, [%rd14+1024];
	setp.eq.s16 	%p9, %rs3, 0;
	mul.f32 	%f38, %f27, %f37;
	selp.f32 	%f39, %f26, %f38, %p9;
	st.shared.f32 	[%r8+4096], %f39;
	max.f32 	%f255, %f255, %f39;
	mov.u32 	%r112, %r11;
$L__BB146_7:
	setp.lt.u32 	%p10, %r6, 1536;
	@%p10 bra 	$L__BB146_10;
	shl.b32 	%r39, %r112, 2;
	mov.u32 	%r40, shared_buf;
	add.s32 	%r41, %r40, %r39;
	add.s32 	%r113, %r41, 4096;
	cvt.u64.u32 	%rd34, %r112;
	add.s64 	%rd35, %rd12, %rd34;
	shl.b64 	%rd36, %rd35, 2;
	add.s64 	%rd46, %rd9, %rd36;
	add.s64 	%rd45, %rd10, %rd35;
$L__BB146_9:
	ld.global.f32 	%f40, [%rd46+-4096];
	ld.global.u8 	%rs4, [%rd45+-1024];
	setp.eq.s16 	%p11, %rs4, 0;
	mul.f32 	%f41, %f27, %f40;
	selp.f32 	%f42, %f26, %f41, %p11;
	st.shared.f32 	[%r113+-4096], %f42;
	max.f32 	%f43, %f255, %f42;
	ld.global.f32 	%f44, [%rd46+-2048];
	ld.global.u8 	%rs5, [%rd45+-512];
	setp.eq.s16 	%p12, %rs5, 0;
	mul.f32 	%f45, %f27, %f44;
	selp.f32 	%f46, %f26, %f45, %p12;
	st.shared.f32 	[%r113+-2048], %f46;
	max.f32 	%f47, %f43, %f46;
	ld.global.f32 	%f48, [%rd46];
	ld.global.u8 	%rs6, [%rd45];
	setp.eq.s16 	%p13, %rs6, 0;
	mul.f32 	%f49, %f27, %f48;
	selp.f32 	%f50, %f26, %f49, %p13;
	st.shared.f32 	[%r113], %f50;
	max.f32 	%f51, %f47, %f50;
	ld.global.f32 	%f52, [%rd46+2048];
	ld.global.u8 	%rs7, [%rd45+512];
	setp.eq.s16 	%p14, %rs7, 0;
	mul.f32 	%f53, %f27, %f52;
	selp.f32 	%f54, %f26, %f53, %p14;
	st.shared.f32 	[%r113+2048], %f54;
	max.f32 	%f255, %f51, %f54;
	add.s32 	%r112, %r112, 2048;
	add.s32 	%r113, %r113, 8192;
	add.s64 	%rd46, %rd46, 8192;
	add.s64 	%rd45, %rd45, 2048;
	setp.lt.s32 	%p15, %r112, %r2;
	@%p15 bra 	$L__BB146_9;
$L__BB146_10:
	setp.gt.s32 	%p17, %r26, 15;
	setp.gt.s32 	%p18, %r26, 23;
	setp.gt.s32 	%p19, %r26, 27;
	setp.gt.s32 	%p20, %r26, 29;
	setp.gt.s32 	%p21, %r26, 30;
	mov.b32 	%r43, %f255;
	mov.b32 	%r44, 1;
	mov.b32 	%r65, 31;
	mov.b32 	%r66, -1;
	// begin inline asm
	shfl.sync.down.b32 %r42, %r43, %r44, %r65, %r66;
	// end inline asm
	mov.b32 	%f55, %r42;
	max.f32 	%f56, %f255, %f55;
	selp.f32 	%f57, %f255, %f56, %p21;
	mov.b32 	%r48, %f57;
	mov.b32 	%r49, 2;
	// begin inline asm
	shfl.sync.down.b32 %r47, %r48, %r49, %r65, %r66;
	// end inline asm
	mov.b32 	%f58, %r47;
	max.f32 	%f59, %f57, %f58;
	selp.f32 	%f60, %f57, %f59, %p20;
	mov.b32 	%r53, %f60;
	mov.b32 	%r54, 4;
	// begin inline asm
	shfl.sync.down.b32 %r52, %r53, %r54, %r65, %r66;
	// end inline asm
	mov.b32 	%f61, %r52;
	max.f32 	%f62, %f60, %f61;
	selp.f32 	%f63, %f60, %f62, %p19;
	mov.b32 	%r58, %f63;
	mov.b32 	%r59, 8;
	// begin inline asm
	shfl.sync.down.b32 %r57, %r58, %r59, %r65, %r66;
	// end inline asm
	mov.b32 	%f64, %r57;
	max.f32 	%f11, %f63, %f64;
	selp.f32 	%f256, %f63, %f11, %p18;
	mov.b32 	%r63, %f256;
	mov.b32 	%r64, 16;
	// begin inline asm
	shfl.sync.down.b32 %r62, %r63, %r64, %r65, %r66;
	// end inline asm
	mov.pred 	%p46, 0;
	@%p17 bra 	$L__BB146_13;
	setp.ne.s32 	%p23, %r26, 0;
	mov.b32 	%f65, %r62;
	max.f32 	%f256, %f11, %f65;
	@%p23 bra 	$L__BB146_13;
	st.shared.f32 	[%r4], %f256;
	mov.pred 	%p46, -1;
$L__BB146_13:
	setp.ne.s32 	%p25, %r1, 0;
	bar.sync 	0;
	@%p25 bra 	$L__BB146_15;
	ld.shared.f32 	%f66, [_ZZ14BlockAllReduceI5MaxOpfLi512EET0_S1_E12temp_storage+20];
	max.f32 	%f67, %f256, %f66;
	ld.shared.f32 	%f68, [_ZZ14BlockAllReduceI5MaxOpfLi512EET0_S1_E12temp_storage+24];
	max.f32 	%f69, %f67, %f68;
	ld.shared.f32 	%f70, [_ZZ14BlockAllReduceI5MaxOpfLi512EET0_S1_E12temp_storage+28];
	max.f32 	%f71, %f69, %f70;
	ld.shared.f32 	%f72, [_ZZ14BlockAllReduceI5MaxOpfLi512EET0_S1_E12temp_storage+32];
	max.f32 	%f73, %f71, %f72;
	ld.shared.f32 	%f74, [_ZZ14BlockAllReduceI5MaxOpfLi512EET0_S1_E12temp_storage+36];
	max.f32 	%f75, %f73, %f74;
	ld.shared.f32 	%f76, [_ZZ14BlockAllReduceI5MaxOpfLi512EET0_S1_E12temp_storage+40];
	max.f32 	%f77, %f75, %f76;
	ld.shared.f32 	%f78, [_ZZ14BlockAllReduceI5MaxOpfLi512EET0_S1_E12temp_storage+44];
	max.f32 	%f79, %f77, %f78;
	ld.shared.f32 	%f80, [_ZZ14BlockAllReduceI5MaxOpfLi512EET0_S1_E12temp_storage+48];
	max.f32 	%f81, %f79, %f80;
	ld.shared.f32 	%f82, [_ZZ14BlockAllReduceI5MaxOpfLi512EET0_S1_E12temp_storage+52];
	max.f32 	%f83, %f81, %f82;
	ld.shared.f32 	%f84, [_ZZ14BlockAllReduceI5MaxOpfLi512EET0_S1_E12temp_storage+56];
	max.f32 	%f85, %f83, %f84;
	ld.shared.f32 	%f86, [_ZZ14BlockAllReduceI5MaxOpfLi512EET0_S1_E12temp_storage+60];
	max.f32 	%f87, %f85, %f86;
	ld.shared.f32 	%f88, [_ZZ14BlockAllReduceI5MaxOpfLi512EET0_S1_E12temp_storage+64];
	max.f32 	%f89, %f87, %f88;
	ld.shared.f32 	%f90, [_ZZ14BlockAllReduceI5MaxOpfLi512EET0_S1_E12temp_storage+68];
	max.f32 	%f91, %f89, %f90;
	ld.shared.f32 	%f92, [_ZZ14BlockAllReduceI5MaxOpfLi512EET0_S1_E12temp_storage+72];
	max.f32 	%f93, %f91, %f92;
	ld.shared.f32 	%f94, [_ZZ14BlockAllReduceI5MaxOpfLi512EET0_S1_E12temp_storage+76];
	max.f32 	%f95, %f93, %f94;
	st.shared.f32 	[_ZZ14BlockAllReduceI5MaxOpfLi512EET0_S1_E16result_broadcast], %f95;
$L__BB146_15:
	setp.le.s64 	%p26, %rd30, %rd5;
	bar.sync 	0;
	mov.f32 	%f260, 0f00000000;
	ld.shared.f32 	%f15, [_ZZ14BlockAllReduceI5MaxOpfLi512EET0_S1_E16result_broadcast];
	@%p26 bra 	$L__BB146_22;
	setp.eq.s64 	%p27, %rd8, 1536;
	mov.f32 	%f260, 0f00000000;
	mov.u32 	%r115, %r1;
	@%p27 bra 	$L__BB146_20;
	setp.eq.s64 	%p28, %rd8, 0;
	ld.shared.f32 	%f99, [%r8];
	sub.f32 	%f100, %f99, %f15;
	fma.rn.f32 	%f101, %f100, 0f3BBB989D, 0f3F000000;
	cvt.sat.f32.f32 	%f102, %f101;
	mov.f32 	%f103, 0f4B400001;
	mov.f32 	%f104, 0f437C0000;
	fma.rm.f32 	%f105, %f102, %f104, %f103;
	add.f32 	%f106, %f105, 0fCB40007F;
	neg.f32 	%f107, %f106;
	fma.rn.f32 	%f108, %f100, 0f3FB8AA3B, %f107;
	fma.rn.f32 	%f109, %f100, 0f32A57060, %f108;
	mov.b32 	%r67, %f105;
	shl.b32 	%r68, %r67, 23;
	mov.b32 	%f110, %r68;
	ex2.approx.ftz.f32 	%f111, %f109;
	mul.f32 	%f112, %f111, %f110;
	st.shared.f32 	[%r8], %f112;
	add.f32 	%f260, %f112, 0f00000000;
	mov.u32 	%r115, %r9;
	@%p28 bra 	$L__BB146_20;
	setp.eq.s64 	%p29, %rd8, 512;
	ld.shared.f32 	%f113, [%r8+2048];
	sub.f32 	%f114, %f113, %f15;
	fma.rn.f32 	%f115, %f114, 0f3BBB989D, 0f3F000000;
	cvt.sat.f32.f32 	%f116, %f115;
	mov.f32 	%f117, 0f4B400001;
	mov.f32 	%f118, 0f437C0000;
	fma.rm.f32 	%f119, %f116, %f118, %f117;
	add.f32 	%f120, %f119, 0fCB40007F;
	neg.f32 	%f121, %f120;
	fma.rn.f32 	%f122, %f114, 0f3FB8AA3B, %f121;
	fma.rn.f32 	%f123, %f114, 0f32A57060, %f122;
	mov.b32 	%r69, %f119;
	shl.b32 	%r70, %r69, 23;
	mov.b32 	%f124, %r70;
	ex2.approx.ftz.f32 	%f125, %f123;
	mul.f32 	%f126, %f125, %f124;
	st.shared.f32 	[%r8+2048], %f126;
	add.f32 	%f260, %f260, %f126;
	mov.u32 	%r115, %r10;
	@%p29 bra 	$L__BB146_20;
	ld.shared.f32 	%f127, [%r8+4096];
	sub.f32 	%f128, %f127, %f15;
	fma.rn.f32 	%f129, %f128, 0f3BBB989D, 0f3F000000;
	cvt.sat.f32.f32 	%f130, %f129;
	mov.f32 	%f131, 0f4B400001;
	mov.f32 	%f132, 0f437C0000;
	fma.rm.f32 	%f133, %f130, %f132, %f131;
	add.f32 	%f134, %f133, 0fCB40007F;
	neg.f32 	%f135, %f134;
	fma.rn.f32 	%f136, %f128, 0f3FB8AA3B, %f135;
	fma.rn.f32 	%f137, %f128, 0f32A57060, %f136;
	mov.b32 	%r71, %f133;
	shl.b32 	%r72, %r71, 23;
	mov.b32 	%f138, %r72;
	ex2.approx.ftz.f32 	%f139, %f137;
	mul.f32 	%f140, %f139, %f138;
	st.shared.f32 	[%r8+4096], %f140;
	add.f32 	%f260, %f260, %f140;
	mov.u32 	%r115, %r11;
$L__BB146_20:
	setp.lt.u64 	%p30, %rd7, 1536;
	@%p30 bra 	$L__BB146_22;
$L__BB146_21:
	shl.b32 	%r73, %r115, 2;
	mov.u32 	%r74, shared_buf;
	add.s32 	%r75, %r74, %r73;
	ld.shared.f32 	%f141, [%r75];
	sub.f32 	%f142, %f141, %f15;
	fma.rn.f32 	%f143, %f142, 0f3BBB989D, 0f3F000000;
	cvt.sat.f32.f32 	%f144, %f143;
	mov.f32 	%f145, 0f4B400001;
	mov.f32 	%f146, 0f437C0000;
	fma.rm.f32 	%f147, %f144, %f146, %f145;
	add.f32 	%f148, %f147, 0fCB40007F;
	neg.f32 	%f149, %f148;
	fma.rn.f32 	%f150, %f142, 0f3FB8AA3B, %f149;
	fma.rn.f32 	%f151, %f142, 0f32A57060, %f150;
	mov.b32 	%r76, %f147;
	shl.b32 	%r77, %r76, 23;
	mov.b32 	%f152, %r77;
	ex2.approx.ftz.f32 	%f153, %f151;
	mul.f32 	%f154, %f153, %f152;
	st.shared.f32 	[%r75], %f154;
	add.f32 	%f155, %f260, %f154;
	ld.shared.f32 	%f156, [%r75+2048];
	sub.f32 	%f157, %f156, %f15;
	fma.rn.f32 	%f158, %f157, 0f3BBB989D, 0f3F000000;
	cvt.sat.f32.f32 	%f159, %f158;
	fma.rm.f32 	%f160, %f159, %f146, %f145;
	add.f32 	%f161, %f160, 0fCB40007F;
	neg.f32 	%f162, %f161;
	fma.rn.f32 	%f163, %f157, 0f3FB8AA3B, %f162;
	fma.rn.f32 	%f164, %f157, 0f32A57060, %f163;
	mov.b32 	%r78, %f160;
	shl.b32 	%r79, %r78, 23;
	mov.b32 	%f165, %r79;
	ex2.approx.ftz.f32 	%f166, %f164;
	mul.f32 	%f167, %f166, %f165;
	st.shared.f32 	[%r75+2048], %f167;
	add.f32 	%f168, %f155, %f167;
	ld.shared.f32 	%f169, [%r75+4096];
	sub.f32 	%f170, %f169, %f15;
	fma.rn.f32 	%f171, %f170, 0f3BBB989D, 0f3F000000;
	cvt.sat.f32.f32 	%f172, %f171;
	fma.rm.f32 	%f173, %f172, %f146, %f145;
	add.f32 	%f174, %f173, 0fCB40007F;
	neg.f32 	%f175, %f174;
	fma.rn.f32 	%f176, %f170, 0f3FB8AA3B, %f175;
	fma.rn.f32 	%f177, %f170, 0f32A57060, %f176;
	mov.b32 	%r80, %f173;
	shl.b32 	%r81, %r80, 23;
	mov.b32 	%f178, %r81;
	ex2.approx.ftz.f32 	%f179, %f177;
	mul.f32 	%f180, %f179, %f178;
	st.shared.f32 	[%r75+4096], %f180;
	add.f32 	%f181, %f168, %f180;
	ld.shared.f32 	%f182, [%r75+6144];
	sub.f32 	%f183, %f182, %f15;
	fma.rn.f32 	%f184, %f183, 0f3BBB989D, 0f3F000000;
	cvt.sat.f32.f32 	%f185, %f184;
	fma.rm.f32 	%f186, %f185, %f146, %f145;
	add.f32 	%f187, %f186, 0fCB40007F;
	neg.f32 	%f188, %f187;
	fma.rn.f32 	%f189, %f183, 0f3FB8AA3B, %f188;
	fma.rn.f32 	%f190, %f183, 0f32A57060, %f189;
	mov.b32 	%r82, %f186;
	shl.b32 	%r83, %r82, 23;
	mov.b32 	%f191, %r83;
	ex2.approx.ftz.f32 	%f192, %f190;
	mul.f32 	%f193, %f192, %f191;
	st.shared.f32 	[%r75+6144], %f193;
	add.f32 	%f260, %f181, %f193;
	add.s32 	%r115, %r115, 2048;
	cvt.u64.u32 	%rd37, %r115;
	setp.gt.u64 	%p31, %rd30, %rd37;
	@%p31 bra 	$L__BB146_21;
$L__BB146_22:
	mov.b32 	%r85, %f260;
	mov.b32 	%r86, 1;
	mov.b32 	%r107, 31;
	mov.b32 	%r108, -1;
	// begin inline asm
	shfl.sync.down.b32 %r84, %r85, %r86, %r107, %r108;
	// end inline asm
	mov.b32 	%f194, %r84;
	add.f32 	%f195, %f260, %f194;
	selp.f32 	%f196, %f260, %f195, %p21;
	mov.b32 	%r90, %f196;
	mov.b32 	%r91, 2;
	// begin inline asm
	shfl.sync.down.b32 %r89, %r90, %r91, %r107, %r108;
	// end inline asm
	mov.b32 	%f197, %r89;
	add.f32 	%f198, %f196, %f197;
	selp.f32 	%f199, %f196, %f198, %p20;
	mov.b32 	%r95, %f199;
	mov.b32 	%r96, 4;
	// begin inline asm
	shfl.sync.down.b32 %r94, %r95, %r96, %r107, %r108;
	// end inline asm
	mov.b32 	%f200, %r94;
	add.f32 	%f201, %f199, %f200;
	selp.f32 	%f202, %f199, %f201, %p19;
	mov.b32 	%r100, %f202;
	mov.b32 	%r101, 8;
	// begin inline asm
	shfl.sync.down.b32 %r99, %r100, %r101, %r107, %r108;
	// end inline asm
	mov.b32 	%f203, %r99;
	add.f32 	%f204, %f202, %f203;
	selp.f32 	%f205, %f202, %f204, %p18;
	mov.b32 	%r105, %f205;
	mov.b32 	%r106, 16;
	// begin inline asm
	shfl.sync.down.b32 %r104, %r105, %r106, %r107, %r108;
	// end inline asm
	mov.b32 	%f206, %r104;
	add.f32 	%f207, %f205, %f206;
	selp.f32 	%f24, %f205, %f207, %p17;
	not.pred 	%p37, %p46;
	@%p37 bra 	$L__BB146_24;
	st.shared.f32 	[%r5], %f24;
$L__BB146_24:
	setp.ne.s32 	%p38, %r1, 0;
	bar.sync 	0;
	@%p38 bra 	$L__BB146_26;
	ld.shared.f32 	%f208, [_ZZ14BlockAllReduceI5SumOpfLi512EET0_S1_E12temp_storage+20];
	add.f32 	%f209, %f24, %f208;
	ld.shared.f32 	%f210, [_ZZ14BlockAllReduceI5SumOpfLi512EET0_S1_E12temp_storage+24];
	add.f32 	%f211, %f209, %f210;
	ld.shared.f32 	%f212, [_ZZ14BlockAllReduceI5SumOpfLi512EET0_S1_E12temp_storage+28];
	add.f32 	%f213, %f211, %f212;
	ld.shared.f32 	%f214, [_ZZ14BlockAllReduceI5SumOpfLi512EET0_S1_E12temp_storage+32];
	add.f32 	%f215, %f213, %f214;
	ld.shared.f32 	%f216, [_ZZ14BlockAllReduceI5SumOpfLi512EET0_S1_E12temp_storage+36];
	add.f32 	%f217, %f215, %f216;
	ld.shared.f32 	%f218, [_ZZ14BlockAllReduceI5SumOpfLi512EET0_S1_E12temp_storage+40];
	add.f32 	%f219, %f217, %f218;
	ld.shared.f32 	%f220, [_ZZ14BlockAllReduceI5SumOpfLi512EET0_S1_E12temp_storage+44];
	add.f32 	%f221, %f219, %f220;
	ld.shared.f32 	%f222, [_ZZ14BlockAllReduceI5SumOpfLi512EET0_S1_E12temp_storage+48];
	add.f32 	%f223, %f221, %f222;
	ld.shared.f32 	%f224, [_ZZ14BlockAllReduceI5SumOpfLi512EET0_S1_E12temp_storage+52];
	add.f32 	%f225, %f223, %f224;
	ld.shared.f32 	%f226, [_ZZ14BlockAllReduceI5SumOpfLi512EET0_S1_E12temp_storage+56];
	add.f32 	%f227, %f225, %f226;
	ld.shared.f32 	%f228, [_ZZ14BlockAllReduceI5SumOpfLi512EET0_S1_E12temp_storage+60];
	add.f32 	%f229, %f227, %f228;
	ld.shared.f32 	%f230, [_ZZ14BlockAllReduceI5SumOpfLi512EET0_S1_E12temp_storage+64];
	add.f32 	%f231, %f229, %f230;
	ld.shared.f32 	%f232, [_ZZ14BlockAllReduceI5SumOpfLi512EET0_S1_E12temp_storage+68];
	add.f32 	%f233, %f231, %f232;
	ld.shared.f32 	%f234, [_ZZ14BlockAllReduceI5SumOpfLi512EET0_S1_E12temp_storage+72];
	add.f32 	%f235, %f233, %f234;
	ld.shared.f32 	%f236, [_ZZ14BlockAllReduceI5SumOpfLi512EET0_S1_E12temp_storage+76];
	add.f32 	%f237, %f235, %f236;
	st.shared.f32 	[_ZZ14BlockAllReduceI5SumOpfLi512EET0_S1_E16result_broadcast], %f237;
$L__BB146_26:
	setp.ge.s32 	%p39, %r1, %r2;
	bar.sync 	0;
	ld.shared.f32 	%f25, [_ZZ14BlockAllReduceI5SumOpfLi512EET0_S1_E16result_broadcast];
	@%p39 bra 	$L__BB146_33;
	setp.eq.s32 	%p40, %r7, 0;
	mul.lo.s64 	%rd21, %rd44, %rd28;
	mov.u32 	%r117, %r1;
	@%p40 bra 	$L__BB146_31;
	setp.eq.s32 	%p41, %r7, 1;
	ld.shared.f32 	%f238, [%r8];
	div.rn.f32 	%f239, %f238, %f25;
	add.s64 	%rd38, %rd21, %rd5;
	shl.b64 	%rd39, %rd38, 2;
	add.s64 	%rd22, %rd3, %rd39;
	st.global.f32 	[%rd22], %f239;
	mov.u32 	%r117, %r9;
	@%p41 bra 	$L__BB146_31;
	setp.eq.s32 	%p42, %r7, 2;
	ld.shared.f32 	%f240, [%r8+2048];
	div.rn.f32 	%f241, %f240, %f25;
	st.global.f32 	[%rd22+2048], %f241;
	mov.u32 	%r117, %r10;
	@%p42 bra 	$L__BB146_31;
	ld.shared.f32 	%f242, [%r8+4096];
	div.rn.f32 	%f243, %f242, %f25;
	st.global.f32 	[%rd22+4096], %f243;
	mov.u32 	%r117, %r11;
$L__BB146_31:
	setp.lt.u32 	%p43, %r6, 1536;
	@%p43 bra 	$L__BB146_33;
$L__BB146_32:
	shl.b32 	%r109, %r117, 2;
	mov.u32 	%r110, shared_buf;
	add.s32 	%r111, %r110, %r109;
	ld.shared.f32 	%f244, [%r111];
	div.rn.f32 	%f245, %f244, %f25;
	cvt.u64.u32 	%rd40, %r117;
	add.s64 	%rd41, %rd21, %rd40;
	shl.b64 	%rd42, %rd41, 2;
	add.s64 	%rd43, %rd3, %rd42;
	st.global.f32 	[%rd43], %f245;
	ld.shared.f32 	%f246, [%r111+2048];
	div.rn.f32 	%f247, %f246, %f25;
	st.global.f32 	[%rd43+2048], %f247;
	ld.shared.f32 	%f248, [%r111+4096];
	div.rn.f32 	%f249, %f248, %f25;
	st.global.f32 	[%rd43+4096], %f249;
	ld.shared.f32 	%f250, [%r111+6144];
	div.rn.f32 	%f251, %f250, %f25;
	st.global.f32 	[%rd43+6144], %f251;
	add.s32 	%r117, %r117, 2048;
	setp.lt.s32 	%p44, %r117, %r2;
	@%p44 bra 	$L__BB146_32;
$L__BB146_33:
	add.s64 	%rd44, %rd44, %rd6;
	setp.lt.s64 	%p45, %rd44, %rd29;
	@%p45 bra 	$L__BB146_2;
$L__BB146_34:
	ret;

}
	// .globl	_Z20SoftmaxBlockSMemImplI24ElementwiseScaleMaskLoadIffbE11DirectStoreIffEfLi1ELi256EL9Algorithm0EEvT_T0_ll
.visible .entry _Z20SoftmaxBlockSMemImplI24ElementwiseScaleMaskLoadIffbE11DirectStoreIffEfLi1ELi256EL9Algorithm0EEvT_T0_ll(
	.param .align 8 .b8 _Z20SoftmaxBlockSMemImplI24ElementwiseScaleMaskLoadIffbE11DirectStoreIffEfLi1ELi256EL9Algorithm0EEvT_T0_ll_param_0[32],
	.param .align 8 .b8 _Z20SoftmaxBlockSMemImplI24ElementwiseScaleMaskLoadIffbE11DirectStoreIffEfLi1ELi256EL9Algorithm0EEvT_T0_ll_param_1[16],
	.param .u64 _Z20SoftmaxBlockSMemImplI24ElementwiseScaleMaskLoadIffbE11DirectStoreIffEfLi1ELi256EL9Algorithm0EEvT_T0_ll_param_2,
	.param .u64 _Z20SoftmaxBlockSMemImplI24ElementwiseScaleMaskLoadIffbE11DirectStoreIffEfLi1ELi256EL9Algorithm0EEvT_T0_ll_param_3
)
{
	.reg .pred 	%p<47>;
	.reg .b16 	%rs<8>;
	.reg .b32 	%r<119>;
	.reg .b32 	%f<229>;
	.reg .b64 	%rd<47>;

	ld.param.u64 	%rd28, [_Z20SoftmaxBlockSMemImplI24ElementwiseScaleMaskLoadIffbE11DirectStoreIffEfLi1ELi256EL9Algorithm0EEvT_T0_ll_param_1+8];
	ld.param.v2.f32 	{%f26, %f27}, [_Z20SoftmaxBlockSMemImplI24ElementwiseScaleMaskLoadIffbE11DirectStoreIffEfLi1ELi256EL9Algorithm0EEvT_T0_ll_param_0+24];
	ld.param.u64 	%rd26, [_Z20SoftmaxBlockSMemImplI24ElementwiseScaleMaskLoadIffbE11DirectStoreIffEfLi1ELi256EL9Algorithm0EEvT_T0_ll_param_0+16];
	ld.param.u64 	%rd27, [_Z20SoftmaxBlockSMemImplI24ElementwiseScaleMaskLoadIffbE11DirectStoreIffEfLi1ELi256EL9Algorithm0EEvT_T0_ll_param_1];
	ld.param.u64 	%rd25, [_Z20SoftmaxBlockSMemImplI24ElementwiseScaleMaskLoadIffbE11DirectStoreIffEfLi1ELi256EL9Algorithm0EEvT_T0_ll_param_0+8];
	ld.param.u64 	%rd24, [_Z20SoftmaxBlockSMemImplI24ElementwiseScaleMaskLoadIffbE11DirectStoreIffEfLi1ELi256EL9Algorithm0EEvT_T0_ll_param_0];
	ld.param.u64 	%rd29, [_Z20SoftmaxBlockSMemImplI24ElementwiseScaleMaskLoadIffbE11DirectStoreIffEfLi1ELi256EL9Algorithm0EEvT_T0_ll_param_2];
	ld.param.u64 	%rd30, [_Z20SoftmaxBlockSMemImplI24ElementwiseScaleMaskLoadIffbE11DirectStoreIffEfLi1ELi256EL9Algorithm0EEvT_T0_ll_param_3];
	cvta.to.global.u64 	%rd1, %rd24;
	cvta.to.global.u64 	%rd2, %rd25;
	cvta.to.global.u64 	%rd3, %rd27;
	mov.u32 	%r1, %tid.x;
	cvt.u32.u64 	%r2, %rd30;
	mov.u32 	%r25, %ctaid.x;
	cvt.u64.u32 	%rd44, %r25;
	setp.le.s64 	%p2, %rd29, %rd44;
	@%p2 bra 	$L__BB147_34;
	// begin inline asm
	mov.u32 %r26, %laneid;
	// end inline asm
	shr.u32 	%r27, %r1, 3;
	and.b32  	%r28, %r27, 124;
	mov.u32 	%r29, _ZZ14BlockAllReduceI5MaxOpfLi256EET0_S1_E12temp_storage;
	add.s32 	%r30, %r29, %r28;
	add.s32 	%r4, %r30, 8;
	cvt.u64.u32 	%rd5, %r1;
	mov.u32 	%r31, _ZZ14BlockAllReduceI5SumOpfLi256EET0_S1_E12temp_storage;
	add.s32 	%r32, %r31, %r28;
	add.s32 	%r5, %r32, 8;
	mov.u32 	%r33, %nctaid.x;
	cvt.u64.u32 	%rd6, %r33;
	not.b32 	%r34, %r1;
	add.s32 	%r6, %r34, %r2;
	shr.u32 	%r35, %r6, 8;
	add.s32 	%r36, %r35, 1;
	not.b64 	%rd31, %rd5;
	add.s64 	%rd7, %rd30, %rd31;
	and.b32  	%r7, %r36, 3;
	shl.b32 	%r37, %r1, 2;
	mov.u32 	%r38, shared_buf;
	add.s32 	%r8, %r38, %r37;
	add.s32 	%r9, %r1, 256;
	add.s32 	%r10, %r1, 512;
	add.s32 	%r11, %r1, 768;
	and.b64  	%rd8, %rd7, 768;
	add.s64 	%rd9, %rd1, 2048;
	add.s64 	%rd10, %rd2, 512;
$L__BB147_2:
	setp.ge.s32 	%p3, %r1, %r2;
	mov.f32 	%f223, 0fFF800000;
	@%p3 bra 	$L__BB147_10;
	setp.eq.s32 	%p4, %r7, 0;
	mul.lo.s64 	%rd12, %rd44, %rd26;
	mov.f32 	%f223, 0fFF800000;
	mov.u32 	%r112, %r1;
	@%p4 bra 	$L__BB147_7;
	setp.eq.s32 	%p5, %r7, 1;
	add.s64 	%rd32, %rd12, %rd5;
	shl.b64 	%rd33, %rd32, 2;
	add.s64 	%rd13, %rd1, %rd33;
	ld.global.f32 	%f31, [%rd13];
	add.s64 	%rd14, %rd2, %rd32;
	ld.global.u8 	%rs1, [%rd14];
	setp.eq.s16 	%p6, %rs1, 0;
	mul.f32 	%f32, %f27, %f31;
	selp.f32 	%f33, %f26, %f32, %p6;
	st.shared.f32 	[%r8], %f33;
	max.f32 	%f223, %f33, 0fFF800000;
	mov.u32 	%r112, %r9;
	@%p5 bra 	$L__BB147_7;
	setp.eq.s32 	%p7, %r7, 2;
	ld.global.f32 	%f34, [%rd13+1024];
	ld.global.u8 	%rs2, [%rd14+256];
	setp.eq.s16 	%p8, %rs2, 0;
	mul.f32 	%f35, %f27, %f34;
	selp.f32 	%f36, %f26, %f35, %p8;
	st.shared.f32 	[%r8+1024], %f36;
	max.f32 	%f223, %f223, %f36;
	mov.u32 	%r112, %r10;
	@%p7 bra 	$L__BB147_7;
	ld.global.f32 	%f37, [%rd13+2048];
	ld.global.u8 	%rs3, [%rd14+512];
	setp.eq.s16 	%p9, %rs3, 0;
	mul.f32 	%f38, %f27, %f37;
	selp.f32 	%f39, %f26, %f38, %p9;
	st.shared.f32 	[%r8+2048], %f39;
	max.f32 	%f223, %f223, %f39;
	mov.u32 	%r112, %r11;
$L__BB147_7:
	setp.lt.u32 	%p10, %r6, 768;
	@%p10 bra 	$L__BB147_10;
	shl.b32 	%r39, %r112, 2;
	mov.u32 	%r40, shared_buf;
	add.s32 	%r41, %r40, %r39;
	add.s32 	%r113, %r41, 2048;
	cvt.u64.u32 	%rd34, %r112;
	add.s64 	%rd35, %rd12, %rd34;
	shl.b64 	%rd36, %rd35, 2;
	add.s64 	%rd46, %rd9, %rd36;
	add.s64 	%rd45, %rd10, %rd35;
$L__BB147_9:
	ld.global.f32 	%f40, [%rd46+-2048];
	ld.global.u8 	%rs4, [%rd45+-512];
	setp.eq.s16 	%p11, %rs4, 0;
	mul.f32 	%f41, %f27, %f40;
	selp.f32 	%f42, %f26, %f41, %p11;
	st.shared.f32 	[%r113+-2048], %f42;
	max.f32 	%f43, %f223, %f42;
	ld.global.f32 	%f44, [%rd46+-1024];
	ld.global.u8 	%rs5, [%rd45+-256];
	setp.eq.s16 	%p12, %rs5, 0;
	mul.f32 	%f45, %f27, %f44;
	selp.f32 	%f46, %f26, %f45, %p12;
	st.shared.f32 	[%r113+-1024], %f46;
	max.f32 	%f47, %f43, %f46;
	ld.global.f32 	%f48, [%rd46];
	ld.global.u8 	%rs6, [%rd45];
	setp.eq.s16 	%p13, %rs6, 0;
	mul.f32 	%f49, %f27, %f48;
	selp.f32 	%f50, %f26, %f49, %p13;
	st.shared.f32 	[%r113], %f50;
	max.f32 	%f51, %f47, %f50;
	ld.global.f32 	%f52, [%rd46+1024];
	ld.global.u8 	%rs7, [%rd45+256];
	setp.eq.s16 	%p14, %rs7, 0;
	mul.f32 	%f53, %f27, %f52;
	selp.f32 	%f54, %f26, %f53, %p14;
	st.shared.f32 	[%r113+1024], %f54;
	max.f32 	%f223, %f51, %f54;
	add.s32 	%r112, %r112, 1024;
	add.s32 	%r113, %r113, 4096;
	add.s64 	%rd46, %rd46, 4096;
	add.s64 	%rd45, %rd45, 1024;
	setp.lt.s32 	%p15, %r112, %r2;
	@%p15 bra 	$L__BB147_9;
$L__BB147_10:
	setp.gt.s32 	%p17, %r26, 15;
	setp.gt.s32 	%p18, %r26, 23;
	setp.gt.s32 	%p19, %r26, 27;
	setp.gt.s32 	%p20, %r26, 29;
	setp.gt.s32 	%p21, %r26, 30;
	mov.b32 	%r43, %f223;
	mov.b32 	%r44, 1;
	mov.b32 	%r65, 31;
	mov.b32 	%r66, -1;
	// begin inline asm
	shfl.sync.down.b32 %r42, %r43, %r44, %r65, %r66;
	// end inline asm
	mov.b32 	%f55, %r42;
	max.f32 	%f56, %f223, %f55;
	selp.f32 	%f57, %f223, %f56, %p21;
	mov.b32 	%r48, %f57;
	mov.b32 	%r49, 2;
	// begin inline asm
	shfl.sync.down.b32 %r47, %r48, %r49, %r65, %r66;
	// end inline asm
	mov.b32 	%f58, %r47;
	max.f32 	%f59, %f57, %f58;
	selp.f32 	%f60, %f57, %f59, %p20;
	mov.b32 	%r53, %f60;
	mov.b32 	%r54, 4;
	// begin inline asm
	shfl.sync.down.b32 %r52, %r53, %r54, %r65, %r66;
	// end inline asm
	mov.b32 	%f61, %r52;
	max.f32 	%f62, %f60, %f61;
	selp.f32 	%f63, %f60, %f62, %p19;
	mov.b32 	%r58, %f63;
	mov.b32 	%r59, 8;
	// begin inline asm
	shfl.sync.down.b32 %r57, %r58, %r59, %r65, %r66;
	// end inline asm
	mov.b32 	%f64, %r57;
	max.f32 	%f11, %f63, %f64;
	selp.f32 	%f224, %f63, %f11, %p18;
	mov.b32 	%r63, %f224;
	mov.b32 	%r64, 16;
	// begin inline asm
	shfl.sync.down.b32 %r62, %r63, %r64, %r65, %r66;
	// end inline asm
	mov.pred 	%p46, 0;
	@%p17 bra 	$L__BB147_13;
	setp.ne.s32 	%p23, %r26, 0;
	mov.b32 	%f65, %r62;
	max.f32 	%f224, %f11, %f65;
	@%p23 bra 	$L__BB147_13;
	st.shared.f32 	[%r4], %f224;
	mov.pred 	%p46, -1;
$L__BB147_13:
	setp.ne.s32 	%p25, %r1, 0;
	bar.sync 	0;
	@%p25 bra 	$L__BB147_15;
	ld.shared.f32 	%f66, [_ZZ14BlockAllReduceI5MaxOpfLi256EET0_S1_E12temp_storage+12];
	max.f32 	%f67, %f224, %f66;
	ld.shared.f32 	%f68, [_ZZ14BlockAllReduceI5MaxOpfLi256EET0_S1_E12temp_storage+16];
	max.f32 	%f69, %f67, %f68;
	ld.shared.f32 	%f70, [_ZZ14BlockAllReduceI5MaxOpfLi256EET0_S1_E12temp_storage+20];
	max.f32 	%f71, %f69, %f70;
	ld.shared.f32 	%f72, [_ZZ14BlockAllReduceI5MaxOpfLi256EET0_S1_E12temp_storage+24];
	max.f32 	%f73, %f71, %f72;
	ld.shared.f32 	%f74, [_ZZ14BlockAllReduceI5MaxOpfLi256EET0_S1_E12temp_storage+28];
	max.f32 	%f75, %f73, %f74;
	ld.shared.f32 	%f76, [_ZZ14BlockAllReduceI5MaxOpfLi256EET0_S1_E12temp_storage+32];
	max.f32 	%f77, %f75, %f76;
	ld.shared.f32 	%f78, [_ZZ14BlockAllReduceI5MaxOpfLi256EET0_S1_E12temp_storage+36];
	max.f32 	%f79, %f77, %f78;
	st.shared.f32 	[_ZZ14BlockAllReduceI5MaxOpfLi256EET0_S1_E16result_broadcast], %f79;
$L__BB147_15:
	setp.le.s64 	%p26, %rd30, %rd5;
	bar.sync 	0;
	mov.f32 	%f228, 0f00000000;
	ld.shared.f32 	%f15, [_ZZ14BlockAllReduceI5MaxOpfLi256EET0_S1_E16result_broadcast];
	@%p26 bra 	$L__BB147_22;
	setp.eq.s64 	%p27, %rd8, 768;
	mov.f32 	%f228, 0f00000000;
	mov.u32 	%r115, %r1;
	@%p27 bra 	$L__BB147_20;
	setp.eq.s64 	%p28, %rd8, 0;
	ld.shared.f32 	%f83, [%r8];
	sub.f32 	%f84, %f83, %f15;
	fma.rn.f32 	%f85, %f84, 0f3BBB989D, 0f3F000000;
	cvt.sat.f32.f32 	%f86, %f85;
	mov.f32 	%f87, 0f4B400001;
	mov.f32 	%f88, 0f437C0000;
	fma.rm.f32 	%f89, %f86, %f88, %f87;
	add.f32 	%f90, %f89, 0fCB40007F;
	neg.f32 	%f91, %f90;
	fma.rn.f32 	%f92, %f84, 0f3FB8AA3B, %f91;
	fma.rn.f32 	%f93, %f84, 0f32A57060, %f92;
	mov.b32 	%r67, %f89;
	shl.b32 	%r68, %r67, 23;
	mov.b32 	%f94, %r68;
	ex2.approx.ftz.f32 	%f95, %f93;
	mul.f32 	%f96, %f95, %f94;
	st.shared.f32 	[%r8], %f96;
	add.f32 	%f228, %f96, 0f00000000;
	mov.u32 	%r115, %r9;
	@%p28 bra 	$L__BB147_20;
	setp.eq.s64 	%p29, %rd8, 256;
	ld.shared.f32 	%f97, [%r8+1024];
	sub.f32 	%f98, %f97, %f15;
	fma.rn.f32 	%f99, %f98, 0f3BBB989D, 0f3F000000;
	cvt.sat.f32.f32 	%f100, %f99;
	mov.f32 	%f101, 0f4B400001;
	mov.f32 	%f102, 0f437C0000;
	fma.rm.f32 	%f103, %f100, %f102, %f101;
	add.f32 	%f104, %f103, 0fCB40007F;
	neg.f32 	%f105, %f104;
	fma.rn.f32 	%f106, %f98, 0f3FB8AA3B, %f105;
	fma.rn.f32 	%f107, %f98, 0f32A57060, %f106;
	mov.b32 	%r69, %f103;
	shl.b32 	%r70, %r69, 23;
	mov.b32 	%f108, %r70;
	ex2.approx.ftz.f32 	%f109, %f107;
	mul.f32 	%f110, %f109, %f108;
	st.shared.f32 	[%r8+1024], %f110;
	add.f32 	%f228, %f228, %f110;
	mov.u32 	%r115, %r10;
	@%p29 bra 	$L__BB147_20;
	ld.shared.f32 	%f111, [%r8+2048];
	sub.f32 	%f112, %f111, %f15;
	fma.rn.f32 	%f113, %f112, 0f3BBB989D, 0f3F000000;
	cvt.sat.f32.f32 	%f114, %f113;
	mov.f32 	%f115, 0f4B400001;
	mov.f32 	%f116, 0f437C0000;
	fma.rm.f32 	%f117, %f114, %f116, %f115;
	add.f32 	%f118, %f117, 0fCB40007F;
	neg.f32 	%f119, %f118;
	fma.rn.f32 	%f120, %f112, 0f3FB8AA3B, %f119;
	fma.rn.f32 	%f121, %f112, 0f32A57060, %f120;
	mov.b32 	%r71, %f117;
	shl.b32 	%r72, %r71, 23;
	mov.b32 	%f122, %r72;
	ex2.approx.ftz.f32 	%f123, %f121;
	mul.f32 	%f124, %f123, %f122;
	st.shared.f32 	[%r8+2048], %f124;
	add.f32 	%f228, %f228, %f124;
	mov.u32 	%r115, %r11;
$L__BB147_20:
	setp.lt.u64 	%p30, %rd7, 768;
	@%p30 bra 	$L__BB147_22;
$L__BB147_21:
	shl.b32 	%r73, %r115, 2;
	mov.u32 	%r74, shared_buf;
	add.s32 	%r75, %r74, %r73;
	ld.shared.f32 	%f125, [%r75];
	sub.f32 	%f126, %f125, %f15;
	fma.rn.f32 	%f127, %f126, 0f3BBB989D, 0f3F000000;
	cvt.sat.f32.f32 	%f128, %f127;
	mov.f32 	%f129, 0f4B400001;
	mov.f32 	%f130, 0f437C0000;
	fma.rm.f32 	%f131, %f128, %f130, %f129;
	add.f32 	%f132, %f131, 0fCB40007F;
	neg.f32 	%f133, %f132;
	fma.rn.f32 	%f134, %f126, 0f3FB8AA3B, %f133;
	fma.rn.f32 	%f135, %f126, 0f32A57060, %f134;
	mov.b32 	%r76, %f131;
	shl.b32 	%r77, %r76, 23;
	mov.b32 	%f136, %r77;
	ex2.approx.ftz.f32 	%f137, %f135;
	mul.f32 	%f138, %f137, %f136;
	st.shared.f32 	[%r75], %f138;
	add.f32 	%f139, %f228, %f138;
	ld.shared.f32 	%f140, [%r75+1024];
	sub.f32 	%f141, %f140, %f15;
	fma.rn.f32 	%f142, %f141, 0f3BBB989D, 0f3F000000;
	cvt.sat.f32.f32 	%f143, %f142;
	fma.rm.f32 	%f144, %f143, %f130, %f129;
	add.f32 	%f145, %f144, 0fCB40007F;
	neg.f32 	%f146, %f145;
	fma.rn.f32 	%f147, %f141, 0f3FB8AA3B, %f146;
	fma.rn.f32 	%f148, %f141, 0f32A57060, %f147;
	mov.b32 	%r78, %f144;
	shl.b32 	%r79, %r78, 23;
	mov.b32 	%f149, %r79;
	ex2.approx.ftz.f32 	%f150, %f148;
	mul.f32 	%f151, %f150, %f149;
	st.shared.f32 	[%r75+1024], %f151;
	add.f32 	%f152, %f139, %f151;
	ld.shared.f32 	%f153, [%r75+2048];
	sub.f32 	%f154, %f153, %f15;
	fma.rn.f32 	%f155, %f154, 0f3BBB989D, 0f3F000000;
	cvt.sat.f32.f32 	%f156, %f155;
	fma.rm.f32 	%f157, %f156, %f130, %f129;
	add.f32 	%f158, %f157, 0fCB40007F;
	neg.f32 	%f159, %f158;
	fma.rn.f32 	%f160, %f154, 0f3FB8AA3B, %f159;
	fma.rn.f32 	%f161, %f154, 0f32A57060, %f160;
	mov.b32 	%r80, %f157;
	shl.b32 	%r81, %r80, 23;
	mov.b32 	%f162, %r81;
	ex2.approx.ftz.f32 	%f163, %f161;
	mul.f32 	%f164, %f163, %f162;
	st.shared.f32 	[%r75+2048], %f164;
	add.f32 	%f165, %f152, %f164;
	ld.shared.f32 	%f166, [%r75+3072];
	sub.f32 	%f167, %f166, %f15;
	fma.rn.f32 	%f168, %f167, 0f3BBB989D, 0f3F000000;
	cvt.sat.f32.f32 	%f169, %f168;
	fma.rm.f32 	%f170, %f169, %f130, %f129;
	add.f32 	%f171, %f170, 0fCB40007F;
	neg.f32 	%f172, %f171;
	fma.rn.f32 	%f173, %f167, 0f3FB8AA3B, %f172;
	fma.rn.f32 	%f174, %f167, 0f32A57060, %f173;
	mov.b32 	%r82, %f170;
	shl.b32 	%r83, %r82, 23;
	mov.b32 	%f175, %r83;
	ex2.approx.ftz.f32 	%f176, %f174;
	mul.f32 	%f177, %f176, %f175;
	st.shared.f32 	[%r75+3072], %f177;
	add.f32 	%f228, %f165, %f177;
	add.s32 	%r115, %r115, 1024;
	cvt.u64.u32 	%rd37, %r115;
	setp.gt.u64 	%p31, %rd30, %rd37;
	@%p31 bra 	$L__BB147_21;
$L__BB147_22:
	mov.b32 	%r85, %f228;
	mov.b32 	%r86, 1;
	mov.b32 	%r107, 31;
	mov.b32 	%r108, -1;
	// begin inline asm
	shfl.sync.down.b32 %r84, %r85, %r86, %r107, %r108;
	// end inline asm
	mov.b32 	%f178, %r84;
	add.f32 	%f179, %f228, %f178;
	selp.f32 	%f180, %f228, %f179, %p21;
	mov.b32 	%r90, %f180;
	mov.b32 	%r91, 2;
	// begin inline asm
	shfl.sync.down.b32 %r89, %r90, %r91, %r107, %r108;
	// end inline asm
	mov.b32 	%f181, %r89;
	add.f32 	%f182, %f180, %f181;
	selp.f32 	%f183, %f180, %f182, %p20;
	mov.b32 	%r95, %f183;
	mov.b32 	%r96, 4;
	// begin inline asm
	shfl.sync.down.b32 %r94, %r95, %r96, %r107, %r108;
	// end inline asm
	mov.b32 	%f184, %r94;
	add.f32 	%f185, %f183, %f184;
	selp.f32 	%f186, %f183, %f185, %p19;
	mov.b32 	%r100, %f186;
	mov.b32 	%r101, 8;
	// begin inline asm
	shfl.sync.down.b32 %r99, %r100, %r101, %r107, %r108;
	// end inline asm
	mov.b32 	%f187, %r99;
	add.f32 	%f188, %f186, %f187;
	selp.f32 	%f189, %f186, %f188, %p18;
	mov.b32 	%r105, %f189;
	mov.b32 	%r106, 16;
	// begin inline asm
	shfl.sync.down.b32 %r104, %r105, %r106, %r107, %r108;
	// end inline asm
	mov.b32 	%f190, %r104;
	add.f32 	%f191, %f189, %f190;
	selp.f32 	%f24, %f189, %f191, %p17;
	not.pred 	%p37, %p46;
	@%p37 bra 	$L__BB147_24;
	st.shared.f32 	[%r5], %f24;
$L__BB147_24:
	setp.ne.s32 	%p38, %r1, 0;
	bar.sync 	0;
	@%p38 bra 	$L__BB147_26;
	ld.shared.f32 	%f192, [_ZZ14BlockAllReduceI5SumOpfLi256EET0_S1_E12temp_storage+12];
	add.f32 	%f193, %f24, %f192;
	ld.shared.f32 	%f194, [_ZZ14BlockAllReduceI5SumOpfLi256EET0_S1_E12temp_storage+16];
	add.f32 	%f195, %f193, %f194;
	ld.shared.f32 	%f196, [_ZZ14BlockAllReduceI5SumOpfLi256EET0_S1_E12temp_storage+20];
	add.f32 	%f197, %f195, %f196;
	ld.shared.f32 	%f198, [_ZZ14BlockAllReduceI5SumOpfLi256EET0_S1_E12temp_storage+24];
	add.f32 	%f199, %f197, %f198;
	ld.shared.f32 	%f200, [_ZZ14BlockAllReduceI5SumOpfLi256EET0_S1_E12temp_storage+28];
	add.f32 	%f201, %f199, %f200;
	ld.shared.f32 	%f202, [_ZZ14BlockAllReduceI5SumOpfLi256EET0_S1_E12temp_storage+32];
	add.f32 	%f203, %f201, %f202;
	ld.shared.f32 	%f204, [_ZZ14BlockAllReduceI5SumOpfLi256EET0_S1_E12temp_storage+36];
	add.f32 	%f205, %f203, %f204;
	st.shared.f32 	[_ZZ14BlockAllReduceI5SumOpfLi256EET0_S1_E16result_broadcast], %f205;
$L__BB147_26:
	setp.ge.s32 	%p39, %r1, %r2;
	bar.sync 	0;
	ld.shared.f32 	%f25, [_ZZ14BlockAllReduceI5SumOpfLi256EET0_S1_E16result_broadcast];
	@%p39 bra 	$L__BB147_33;
	setp.eq.s32 	%p40, %r7, 0;
	mul.lo.s64 	%rd21, %rd44, %rd28;
	mov.u32 	%r117, %r1;
	@%p40 bra 	$L__BB147_31;
	setp.eq.s32 	%p41, %r7, 1;
	ld.shared.f32 	%f206, [%r8];
	div.rn.f32 	%f207, %f206, %f25;
	add.s64 	%rd38, %rd21, %rd5;
	shl.b64 	%rd39, %rd38, 2;
	add.s64 	%rd22, %rd3, %rd39;
	st.global.f32 	[%rd22], %f207;
	mov.u32 	%r117, %r9;
	@%p41 bra 	$L__BB147_31;
	setp.eq.s32 	%p42, %r7, 2;
	ld.shared.f32 	%f208, [%r8+1024];
	div.rn.f32 	%f209, %f208, %f25;
	st.global.f32 	[%rd22+1024], %f209;
	mov.u32 	%r117, %r10;
	@%p42 bra 	$L__BB147_31;
	ld.shared.f32 	%f210, [%r8+2048];
	div.rn.f32 	%f211, %f210, %f25;
	st.global.f32 	[%rd22+2048], %f211;
	mov.u32 	%r117, %r11;
$L__BB147_31:
	setp.lt.u32 	%p43, %r6, 768;
	@%p43 bra 	$L__BB147_33;
$L__BB147_32:
	shl.b32 	%r109, %r117, 2;
	mov.u32 	%r110, shared_buf;
	add.s32 	%r111, %r110, %r109;
	ld.shared.f32 	%f212, [%r111];
	div.rn.f32 	%f213, %f212, %f25;
	cvt.u64.u32 	%rd40, %r117;
	add.s64 	%rd41, %rd21, %rd40;
	shl.b64 	%rd42, %rd41, 2;
	add.s64 	%rd43, %rd3, %rd42;
	st.global.f32 	[%rd43], %f213;
	ld.shared.f32 	%f214, [%r111+1024];
	div.rn.f32 	%f215, %f214, %f25;
	st.global.f32 	[%rd43+1024], %f215;
	ld.shared.f32 	%f216, [%r111+2048];
	div.rn.f32 	%f217, %f216, %f25;
	st.global.f32 	[%rd43+2048], %f217;
	ld.shared.f32 	%f218, [%r111+3072];
	div.rn.f32 	%f219, %f218, %f25;
	st.global.f32 	[%rd43+3072], %f219;
	add.s32 	%r117, %r117, 1024;
	setp.lt.s32 	%p44, %r117, %r2;
	@%p44 bra 	$L__BB147_32;
$L__BB147_33:
	add.s64 	%rd44, %rd44, %rd6;
	setp.lt.s64 	%p45, %rd44, %rd29;
	@%p45 bra 	$L__BB147_2;
$L__BB147_34:
	ret;

}
	// .globl	_Z24SoftmaxBlockUncachedImplI24ElementwiseScaleMaskLoadIffbE11DirectStoreIffEfLi2ELi1024EL9Algorithm0EEvT_T0_ll
.visible .entry _Z24SoftmaxBlockUncachedImplI24ElementwiseScaleMaskLoadIffbE11DirectStoreIffEfLi2ELi1024EL9Algorithm0EEvT_T0_ll(
	.param .align 8 .b8 _Z24SoftmaxBlockUncachedImplI24ElementwiseScaleMaskLoadIffbE11DirectStoreIffEfLi2ELi1024EL9Algorithm0EEvT_T0_ll_param_0[32],
	.param .align 8 .b8 _Z24SoftmaxBlockUncachedImplI24ElementwiseScaleMaskLoadIffbE11DirectStoreIffEfLi2ELi1024EL9Algorithm0EEvT_T0_ll_param_1[16],
	.param .u64 _Z24SoftmaxBlockUncachedImplI24ElementwiseScaleMaskLoadIffbE11DirectStoreIffEfLi2ELi1024EL9Algorithm0EEvT_T0_ll_param_2,
	.param .u64 _Z24SoftmaxBlockUncachedImplI24ElementwiseScaleMaskLoadIffbE11DirectStoreIffEfLi2ELi1024EL9Algorithm0EEvT_T0_ll_param_3
)
{
	.reg .pred 	%p<64>;
	.reg .b16 	%rs<27>;
	.reg .b32 	%r<119>;
	.reg .b32 	%f<439>;
	.reg .b64 	%rd<159>;

	ld.param.u64 	%rd38, [_Z24SoftmaxBlockUncachedImplI24ElementwiseScaleMaskLoadIffbE11DirectStoreIffEfLi2ELi1024EL9Algorithm0EEvT_T0_ll_param_1+8];
	ld.param.v2.f32 	{%f67, %f68}, [_Z24SoftmaxBlockUncachedImplI24ElementwiseScaleMaskLoadIffbE11DirectStoreIffEfLi2ELi1024EL9Algorithm0EEvT_T0_ll_param_0+24];
	ld.param.u64 	%rd36, [_Z24SoftmaxBlockUncachedImplI24ElementwiseScaleMaskLoadIffbE11DirectStoreIffEfLi2ELi1024EL9Algorithm0EEvT_T0_ll_param_0+16];
	ld.param.u64 	%rd37, [_Z24SoftmaxBlockUncachedImplI24ElementwiseScaleMaskLoadIffbE11DirectStoreIffEfLi2ELi1024EL9Algorithm0EEvT_T0_ll_param_1];
	ld.param.u64 	%rd35, [_Z24SoftmaxBlockUncachedImplI24ElementwiseScaleMaskLoadIffbE11DirectStoreIffEfLi2ELi1024EL9Algorithm0EEvT_T0_ll_param_0+8];
	ld.param.u64 	%rd34, [_Z24SoftmaxBlockUncachedImplI24ElementwiseScaleMaskLoadIffbE11DirectStoreIffEfLi2ELi1024EL9Algorithm0EEvT_T0_ll_param_0];
	ld.param.u64 	%rd39, [_Z24SoftmaxBlockUncachedImplI24ElementwiseScaleMaskLoadIffbE11DirectStoreIffEfLi2ELi1024EL9Algorithm0EEvT_T0_ll_param_2];
	ld.param.u64 	%rd40, [_Z24SoftmaxBlockUncachedImplI24ElementwiseScaleMaskLoadIffbE11DirectStoreIffEfLi2ELi1024EL9Algorithm0EEvT_T0_ll_param_3];
	cvta.to.global.u64 	%rd1, %rd34;
	cvta.to.global.u64 	%rd2, %rd35;
	cvta.to.global.u64 	%rd3, %rd37;
	mov.u32 	%r1, %tid.x;
	and.b64  	%rd41, %rd40, 1;
	setp.eq.b64 	%p2, %rd41, 1;
	not.pred 	%p3, %p2;
	@%p3 bra 	$L__BB148_2;
	mov.u64 	%rd42, $str$2;
	cvta.global.u64 	%rd43, %rd42;
	mov.u64 	%rd44, $str$1;
	cvta.global.u64 	%rd45, %rd44;
	mov.u64 	%rd46, __unnamed_145;
	cvta.global.u64 	%rd47, %rd46;
	{ // callseq 144, 0
	.param .b64 param0;
	st.param.b64 	[param0], %rd43;
	.param .b64 param1;
	st.param.b64 	[param1], %rd45;
	.param .b32 param2;
	st.param.b32 	[param2], 638;
	.param .b64 param3;
	st.param.b64 	[param3], %rd47;
	.param .b64 param4;
	st.param.b64 	[param4], 1;
	call.uni 
	__assertfail, 
	(
	param0, 
	param1, 
	param2, 
	param3, 
	param4
	);
	} // callseq 144
$L__BB148_2:
	shr.u64 	%rd48, %rd40, 63;
	add.s64 	%rd49, %rd40, %rd48;
	shr.u64 	%rd50, %rd49, 1;
	cvt.u32.u64 	%r2, %rd50;
	mov.u32 	%r21, %ctaid.x;
	cvt.u64.u32 	%rd157, %r21;
	setp.le.s64 	%p4, %rd39, %rd157;
	@%p4 bra 	$L__BB148_58;
	// begin inline asm
	mov.u32 %r22, %laneid;
	// end inline asm
	mov.u32 	%r23, %nctaid.x;
	cvt.u64.u32 	%rd5, %r23;
	not.b32 	%r24, %r1;
	add.s32 	%r4, %r24, %r2;
	and.b32  	%r5, %r4, 3072;
	shl.b32 	%r25, %r1, 1;
	cvt.u64.u32 	%rd6, %r25;
	or.b32  	%r6, %r1, 1024;
$L__BB148_4:
	setp.ge.s32 	%p5, %r1, %r2;
	mov.f32 	%f427, 0fFF800000;
	@%p5 bra 	$L__BB148_26;
	setp.eq.s32 	%p6, %r5, 3072;
	mul.lo.s64 	%rd8, %rd157, %rd36;
	mov.f32 	%f427, 0fFF800000;
	mov.u32 	%r113, %r1;
	@%p6 bra 	$L__BB148_15;
	add.s64 	%rd9, %rd8, %rd6;
	shr.u64 	%rd51, %rd9, 63;
	add.s64 	%rd52, %rd9, %rd51;
	shl.b64 	%rd53, %rd52, 2;
	and.b64  	%rd54, %rd53, -8;
	add.s64 	%rd10, %rd1, %rd54;
	ld.global.f32 	%f72, [%rd10];
	and.b64  	%rd55, %rd52, -2;
	add.s64 	%rd56, %rd2, %rd55;
	ld.global.v2.u8 	{%rs1, %rs2}, [%rd56];
	setp.eq.s16 	%p7, %rs1, 0;
	mul.f32 	%f73, %f68, %f72;
	selp.f32 	%f3, %f67, %f73, %p7;
	setp.eq.s16 	%p8, %rs2, 0;
	mov.f32 	%f417, %f67;
	@%p8 bra 	$L__BB148_8;
	ld.global.f32 	%f74, [%rd10+4];
	mul.f32 	%f417, %f68, %f74;
$L__BB148_8:
	setp.eq.s32 	%p9, %r5, 0;
	max.f32 	%f75, %f3, 0fFF800000;
	max.f32 	%f427, %f75, %f417;
	mov.u32 	%r113, %r6;
	@%p9 bra 	$L__BB148_15;
	add.s64 	%rd57, %rd9, 2048;
	shr.u64 	%rd58, %rd57, 63;
	add.s64 	%rd59, %rd57, %rd58;
	shl.b64 	%rd60, %rd59, 2;
	and.b64  	%rd61, %rd60, -8;
	add.s64 	%rd11, %rd1, %rd61;
	ld.global.f32 	%f76, [%rd11];
	and.b64  	%rd62, %rd59, -2;
	add.s64 	%rd63, %rd2, %rd62;
	ld.global.v2.u8 	{%rs3, %rs4}, [%rd63];
	setp.eq.s16 	%p10, %rs3, 0;
	mul.f32 	%f77, %f68, %f76;
	selp.f32 	%f7, %f67, %f77, %p10;
	setp.eq.s16 	%p11, %rs4, 0;
	mov.f32 	%f418, %f67;
	@%p11 bra 	$L__BB148_11;
	ld.global.f32 	%f78, [%rd11+4];
	mul.f32 	%f418, %f68, %f78;
$L__BB148_11:
	or.b32  	%r113, %r1, 2048;
	setp.eq.s32 	%p12, %r5, 1024;
	max.f32 	%f79, %f427, %f7;
	max.f32 	%f427, %f79, %f418;
	@%p12 bra 	$L__BB148_15;
	add.s64 	%rd64, %rd9, 4096;
	shr.u64 	%rd65, %rd64, 63;
	add.s64 	%rd66, %rd64, %rd65;
	shl.b64 	%rd67, %rd66, 2;
	and.b64  	%rd68, %rd67, -8;
	add.s64 	%rd12, %rd1, %rd68;
	ld.global.f32 	%f80, [%rd12];
	and.b64  	%rd69, %rd66, -2;
	add.s64 	%rd70, %rd2, %rd69;
	ld.global.v2.u8 	{%rs5, %rs6}, [%rd70];
	setp.eq.s16 	%p13, %rs5, 0;
	mul.f32 	%f81, %f68, %f80;
	selp.f32 	%f11, %f67, %f81, %p13;
	setp.eq.s16 	%p14, %rs6, 0;
	mov.f32 	%f419, %f67;
	@%p14 bra 	$L__BB148_14;
	ld.global.f32 	%f82, [%rd12+4];
	mul.f32 	%f419, %f68, %f82;
$L__BB148_14:
	or.b32  	%r113, %r1, 3072;
	max.f32 	%f83, %f427, %f11;
	max.f32 	%f427, %f83, %f419;
$L__BB148_15:
	setp.lt.u32 	%p15, %r4, 3072;
	@%p15 bra 	$L__BB148_26;
	mul.wide.u32 	%rd71, %r113, 2;
	add.s64 	%rd158, %rd8, %rd71;
$L__BB148_17:
	shr.u64 	%rd72, %rd158, 63;
	add.s64 	%rd73, %rd158, %rd72;
	shl.b64 	%rd74, %rd73, 2;
	and.b64  	%rd75, %rd74, -8;
	add.s64 	%rd15, %rd1, %rd75;
	ld.global.f32 	%f84, [%rd15];
	and.b64  	%rd76, %rd73, -2;
	add.s64 	%rd77, %rd2, %rd76;
	ld.global.v2.u8 	{%rs7, %rs8}, [%rd77];
	setp.eq.s16 	%p16, %rs7, 0;
	mul.f32 	%f85, %f68, %f84;
	selp.f32 	%f18, %f67, %f85, %p16;
	setp.eq.s16 	%p17, %rs8, 0;
	mov.f32 	%f423, %f67;
	@%p17 bra 	$L__BB148_19;
	ld.global.f32 	%f86, [%rd15+4];
	mul.f32 	%f423, %f68, %f86;
$L__BB148_19:
	max.f32 	%f87, %f427, %f18;
	max.f32 	%f21, %f87, %f423;
	add.s64 	%rd78, %rd158, 2048;
	shr.u64 	%rd79, %rd78, 63;
	add.s64 	%rd80, %rd78, %rd79;
	shl.b64 	%rd81, %rd80, 2;
	and.b64  	%rd82, %rd81, -8;
	add.s64 	%rd16, %rd1, %rd82;
	ld.global.f32 	%f88, [%rd16];
	and.b64  	%rd83, %rd80, -2;
	add.s64 	%rd84, %rd2, %rd83;
	ld.global.v2.u8 	{%rs9, %rs10}, [%rd84];
	setp.eq.s16 	%p18, %rs9, 0;
	mul.f32 	%f89, %f68, %f88;
	selp.f32 	%f22, %f67, %f89, %p18;
	setp.eq.s16 	%p19, %rs10, 0;
	mov.f32 	%f424, %f67;
	@%p19 bra 	$L__BB148_21;
	ld.global.f32 	%f90, [%rd16+4];
	mul.f32 	%f424, %f68, %f90;
$L__BB148_21:
	max.f32 	%f91, %f21, %f22;
	max.f32 	%f25, %f91, %f424;
	add.s64 	%rd85, %rd158, 4096;
	shr.u64 	%rd86, %rd85, 63;
	add.s64 	%rd87, %rd85, %rd86;
	shl.b64 	%rd88, %rd87, 2;
	and.b64  	%rd89, %rd88, -8;
	add.s64 	%rd17, %rd1, %rd89;
	ld.global.f32 	%f92, [%rd17];
	and.b64  	%rd90, %rd87, -2;
	add.s64 	%rd91, %rd2, %rd90;
	ld.global.v2.u8 	{%rs11, %rs12}, [%rd91];
	setp.eq.s16 	%p20, %rs11, 0;
	mul.f32 	%f93, %f68, %f92;
	selp.f32 	%f26, %f67, %f93, %p20;
	setp.eq.s16 	%p21, %rs12, 0;
	mov.f32 	%f425, %f67;
	@%p21 bra 	$L__BB148_23;
	ld.global.f32 	%f94, [%rd17+4];
	mul.f32 	%f425, %f68, %f94;
$L__BB148_23:
	max.f32 	%f95, %f25, %f26;
	max.f32 	%f29, %f95, %f425;
	add.s64 	%rd92, %rd158, 6144;
	shr.u64 	%rd93, %rd92, 63;
	add.s64 	%rd94, %rd92, %rd93;
	shl.b64 	%rd95, %rd94, 2;
	and.b64  	%rd96, %rd95, -8;
	add.s64 	%rd18, %rd1, %rd96;
	ld.global.f32 	%f96, [%rd18];
	and.b64  	%rd97, %rd94, -2;
	add.s64 	%rd98, %rd2, %rd97;
	ld.global.v2.u8 	{%rs13, %rs14}, [%rd98];
	setp.eq.s16 	%p22, %rs13, 0;
	mul.f32 	%f97, %f68, %f96;
	selp.f32 	%f30, %f67, %f97, %p22;
	setp.eq.s16 	%p23, %rs14, 0;
	mov.f32 	%f426, %f67;
	@%p23 bra 	$L__BB148_25;
	ld.global.f32 	%f98, [%rd18+4];
	mul.f32 	%f426, %f68, %f98;
$L__BB148_25:
	max.f32 	%f99, %f29, %f30;
	max.f32 	%f427, %f99, %f426;
	add.s32 	%r113, %r113, 4096;
	add.s64 	%rd158, %rd158, 8192;
	setp.lt.s32 	%p24, %r113, %r2;
	@%p24 bra 	$L__BB148_17;
$L__BB148_26:
	setp.gt.s32 	%p26, %r22, 15;
	setp.gt.s32 	%p27, %r22, 23;
	setp.gt.s32 	%p28, %r22, 27;
	setp.gt.s32 	%p29, %r22, 29;
	setp.gt.s32 	%p30, %r22, 30;
	mov.b32 	%r27, %f427;
	mov.b32 	%r28, 1;
	mov.b32 	%r49, 31;
	mov.b32 	%r50, -1;
	// begin inline asm
	shfl.sync.down.b32 %r26, %r27, %r28, %r49, %r50;
	// end inline asm
	mov.b32 	%f100, %r26;
	max.f32 	%f101, %f427, %f100;
	selp.f32 	%f102, %f427, %f101, %p30;
	mov.b32 	%r32, %f102;
	mov.b32 	%r33, 2;
	// begin inline asm
	shfl.sync.down.b32 %r31, %r32, %r33, %r49, %r50;
	// end inline asm
	mov.b32 	%f103, %r31;
	max.f32 	%f104, %f102, %f103;
	selp.f32 	%f105, %f102, %f104, %p29;
	mov.b32 	%r37, %f105;
	mov.b32 	%r38, 4;
	// begin inline asm
	shfl.sync.down.b32 %r36, %r37, %r38, %r49, %r50;
	// end inline asm
	mov.b32 	%f106, %r36;
	max.f32 	%f107, %f105, %f106;
	selp.f32 	%f108, %f105, %f107, %p28;
	mov.b32 	%r42, %f108;
	mov.b32 	%r43, 8;
	// begin inline asm
	shfl.sync.down.b32 %r41, %r42, %r43, %r49, %r50;
	// end inline asm
	mov.b32 	%f109, %r41;
	max.f32 	%f35, %f108, %f109;
	selp.f32 	%f428, %f108, %f35, %p27;
	mov.b32 	%r47, %f428;
	mov.b32 	%r48, 16;
	// begin inline asm
	shfl.sync.down.b32 %r46, %r47, %r48, %r49, %r50;
	// end inline asm
	mov.pred 	%p63, 0;
	@%p26 bra 	$L__BB148_29;
	setp.ne.s32 	%p32, %r22, 0;
	mov.b32 	%f110, %r46;
	max.f32 	%f428, %f35, %f110;
	@%p32 bra 	$L__BB148_29;
	shr.u32 	%r51, %r1, 3;
	and.b32  	%r52, %r51, 124;
	mov.u32 	%r53, _ZZ14BlockAllReduceI5MaxOpfLi1024EET0_S1_E12temp_storage;
	add.s32 	%r54, %r53, %r52;
	st.shared.f32 	[%r54+32], %f428;
	mov.pred 	%p63, -1;
$L__BB148_29:
	setp.ne.s32 	%p34, %r1, 0;
	bar.sync 	0;
	@%p34 bra 	$L__BB148_31;
	ld.shared.f32 	%f111, [_ZZ14BlockAllReduceI5MaxOpfLi1024EET0_S1_E12temp_storage+36];
	max.f32 	%f112, %f428, %f111;
	ld.shared.f32 	%f113, [_ZZ14BlockAllReduceI5MaxOpfLi1024EET0_S1_E12temp_storage+40];
	max.f32 	%f114, %f112, %f113;
	ld.shared.f32 	%f115, [_ZZ14BlockAllReduceI5MaxOpfLi1024EET0_S1_E12temp_storage+44];
	max.f32 	%f116, %f114, %f115;
	ld.shared.f32 	%f117, [_ZZ14BlockAllReduceI5MaxOpfLi1024EET0_S1_E12temp_storage+48];
	max.f32 	%f118, %f116, %f117;
	ld.shared.f32 	%f119, [_ZZ14BlockAllReduceI5MaxOpfLi1024EET0_S1_E12temp_storage+52];
	max.f32 	%f120, %f118, %f119;
	ld.shared.f32 	%f121, [_ZZ14BlockAllReduceI5MaxOpfLi1024EET0_S1_E12temp_storage+56];
	max.f32 	%f122, %f120, %f121;
	ld.shared.f32 	%f123, [_ZZ14BlockAllReduceI5MaxOpfLi1024EET0_S1_E12temp_storage+60];
	max.f32 	%f124, %f122, %f123;
	ld.shared.f32 	%f125, [_ZZ14BlockAllReduceI5MaxOpfLi1024EET0_S1_E12temp_storage+64];
	max.f32 	%f126, %f124, %f125;
	ld.shared.f32 	%f127, [_ZZ14BlockAllReduceI5MaxOpfLi1024EET0_S1_E12temp_storage+68];
	max.f32 	%f128, %f126, %f127;
	ld.shared.f32 	%f129, [_ZZ14BlockAllReduceI5MaxOpfLi1024EET0_S1_E12temp_storage+72];
	max.f32 	%f130, %f128, %f129;
	ld.shared.f32 	%f131, [_ZZ14BlockAllReduceI5MaxOpfLi1024EET0_S1_E12temp_storage+76];
	max.f32 	%f132, %f130, %f131;
	ld.shared.f32 	%f133, [_ZZ14BlockAllReduceI5MaxOpfLi1024EET0_S1_E12temp_storage+80];
	max.f32 	%f134, %f132, %f133;
	ld.shared.f32 	%f135, [_ZZ14BlockAllReduceI5MaxOpfLi1024EET0_S1_E12temp_storage+84];
	max.f32 	%f136, %f134, %f135;
	ld.shared.f32 	%f137, [_ZZ14BlockAllReduceI5MaxOpfLi1024EET0_S1_E12temp_storage+88];
	max.f32 	%f138, %f136, %f137;
	ld.shared.f32 	%f139, [_ZZ14BlockAllReduceI5MaxOpfLi1024EET0_S1_E12temp_storage+92];
	max.f32 	%f140, %f138, %f139;
	ld.shared.f32 	%f141, [_ZZ14BlockAllReduceI5MaxOpfLi1024EET0_S1_E12temp_storage+96];
	max.f32 	%f142, %f140, %f141;
	ld.shared.f32 	%f143, [_ZZ14BlockAllReduceI5MaxOpfLi1024EET0_S1_E12temp_storage+100];
	max.f32 	%f144, %f142, %f143;
	ld.shared.f32 	%f145, [_ZZ14BlockAllReduceI5MaxOpfLi1024EET0_S1_E12temp_storage+104];
	max.f32 	%f146, %f144, %f145;
	ld.shared.f32 	%f147, [_ZZ14BlockAllReduceI5MaxOpfLi1024EET0_S1_E12temp_storage+108];
	max.f32 	%f148, %f146, %f147;
	ld.shared.f32 	%f149, [_ZZ14BlockAllReduceI5MaxOpfLi1024EET0_S1_E12temp_storage+112];
	max.f32 	%f150, %f148, %f149;
	ld.shared.f32 	%f151, [_ZZ14BlockAllReduceI5MaxOpfLi1024EET0_S1_E12temp_storage+116];
	max.f32 	%f152, %f150, %f151;
	ld.shared.f32 	%f153, [_ZZ14BlockAllReduceI5MaxOpfLi1024EET0_S1_E12temp_storage+120];
	max.f32 	%f154, %f152, %f153;
	ld.shared.f32 	%f155, [_ZZ14BlockAllReduceI5MaxOpfLi1024EET0_S1_E12temp_storage+124];
	max.f32 	%f156, %f154, %f155;
	ld.shared.f32 	%f157, [_ZZ14BlockAllReduceI5MaxOpfLi1024EET0_S1_E12temp_storage+128];
	max.f32 	%f158, %f156, %f157;
	ld.shared.f32 	%f159, [_ZZ14BlockAllReduceI5MaxOpfLi1024EET0_S1_E12temp_storage+132];
	max.f32 	%f160, %f158, %f159;
	ld.shared.f32 	%f161, [_ZZ14BlockAllReduceI5MaxOpfLi1024EET0_S1_E12temp_storage+136];
	max.f32 	%f162, %f160, %f161;
	ld.shared.f32 	%f163, [_ZZ14BlockAllReduceI5MaxOpfLi1024EET0_S1_E12temp_storage+140];
	max.f32 	%f164, %f162, %f163;
	ld.shared.f32 	%f165, [_ZZ14BlockAllReduceI5MaxOpfLi1024EET0_S1_E12temp_storage+144];
	max.f32 	%f166, %f164, %f165;
	ld.shared.f32 	%f167, [_ZZ14BlockAllReduceI5MaxOpfLi1024EET0_S1_E12temp_storage+148];
	max.f32 	%f168, %f166, %f167;
	ld.shared.f32 	%f169, [_ZZ14BlockAllReduceI5MaxOpfLi1024EET0_S1_E12temp_storage+152];
	max.f32 	%f170, %f168, %f169;
	ld.shared.f32 	%f171, [_ZZ14BlockAllReduceI5MaxOpfLi1024EET0_S1_E12temp_storage+156];
	max.f32 	%f172, %f170, %f171;
	st.shared.f32 	[_ZZ14BlockAllReduceI5MaxOpfLi1024EET0_S1_E16result_broadcast], %f172;
$L__BB148_31:
	setp.ge.s32 	%p35, %r1, %r2;
	bar.sync 	0;
	mov.f32 	%f435, 0f00000000;
	ld.shared.f32 	%f39, [_ZZ14BlockAllReduceI5MaxOpfLi1024EET0_S1_E16result_broadcast];
	@%p35 bra 	$L__BB148_42;
	and.b32  	%r55, %r4, 1024;
	setp.ne.s32 	%p36, %r55, 0;
	mul.lo.s64 	%rd20, %rd157, %rd36;
	mov.f32 	%f435, 0f00000000;
	mov.u32 	%r116, %r1;
	@%p36 bra 	$L__BB148_36;
	add.s64 	%rd99, %rd20, %rd6;
	shr.u64 	%rd100, %rd99, 63;
	add.s64 	%rd101, %rd99, %rd100;
	shl.b64 	%rd102, %rd101, 2;
	and.b64  	%rd103, %rd102, -8;
	add.s64 	%rd21, %rd1, %rd103;
	ld.global.f32 	%f176, [%rd21];
	and.b64  	%rd104, %rd101, -2;
	add.s64 	%rd105, %rd2, %rd104;
	ld.global.v2.u8 	{%rs15, %rs16}, [%rd105];
	setp.eq.s16 	%p37, %rs15, 0;
	mul.f32 	%f177, %f68, %f176;
	selp.f32 	%f40, %f67, %f177, %p37;
	setp.eq.s16 	%p38, %rs16, 0;
	mov.f32 	%f429, %f67;
	@%p38 bra 	$L__BB148_35;
	ld.global.f32 	%f178, [%rd21+4];
	mul.f32 	%f429, %f68, %f178;
$L__BB148_35:
	sub.f32 	%f179, %f40, %f39;
	fma.rn.f32 	%f180, %f179, 0f3BBB989D, 0f3F000000;
	cvt.sat.f32.f32 	%f181, %f180;
	mov.f32 	%f182, 0f4B400001;
	mov.f32 	%f183, 0f437C0000;
	fma.rm.f32 	%f184, %f181, %f183, %f182;
	add.f32 	%f185, %f184, 0fCB40007F;
	neg.f32 	%f186, %f185;
	fma.rn.f32 	%f187, %f179, 0f3FB8AA3B, %f186;
	fma.rn.f32 	%f188, %f179, 0f32A57060, %f187;
	mov.b32 	%r56, %f184;
	shl.b32 	%r57, %r56, 23;
	mov.b32 	%f189, %r57;
	ex2.approx.ftz.f32 	%f190, %f188;
	fma.rn.f32 	%f191, %f190, %f189, 0f00000000;
	sub.f32 	%f192, %f429, %f39;
	fma.rn.f32 	%f193, %f192, 0f3BBB989D, 0f3F000000;
	cvt.sat.f32.f32 	%f194, %f193;
	fma.rm.f32 	%f195, %f194, %f183, %f182;
	add.f32 	%f196, %f195, 0fCB40007F;
	neg.f32 	%f197, %f196;
	fma.rn.f32 	%f198, %f192, 0f3FB8AA3B, %f197;
	fma.rn.f32 	%f199, %f192, 0f32A57060, %f198;
	mov.b32 	%r58, %f195;
	shl.b32 	%r59, %r58, 23;
	mov.b32 	%f200, %r59;
	ex2.approx.ftz.f32 	%f201, %f199;
	fma.rn.f32 	%f435, %f201, %f200, %f191;
	mov.u32 	%r116, %r6;
$L__BB148_36:
	setp.lt.u32 	%p39, %r4, 1024;
	@%p39 bra 	$L__BB148_42;
$L__BB148_37:
	shl.b32 	%r15, %r116, 1;
	cvt.u64.u32 	%rd106, %r15;
	add.s64 	%rd22, %rd20, %rd106;
	shr.u64 	%rd107, %rd22, 63;
	add.s64 	%rd108, %rd22, %rd107;
	shl.b64 	%rd109, %rd108, 2;
	and.b64  	%rd110, %rd109, -8;
	add.s64 	%rd23, %rd1, %rd110;
	ld.global.f32 	%f202, [%rd23];
	and.b64  	%rd111, %rd108, -2;
	add.s64 	%rd112, %rd2, %rd111;
	ld.global.v2.u8 	{%rs17, %rs18}, [%rd112];
	setp.eq.s16 	%p40, %rs17, 0;
	mul.f32 	%f203, %f68, %f202;
	selp.f32 	%f47, %f67, %f203, %p40;
	setp.eq.s16 	%p41, %rs18, 0;
	mov.f32 	%f433, %f67;
	@%p41 bra 	$L__BB148_39;
	ld.global.f32 	%f204, [%rd23+4];
	mul.f32 	%f433, %f68, %f204;
$L__BB148_39:
	sub.f32 	%f205, %f47, %f39;
	fma.rn.f32 	%f206, %f205, 0f3BBB989D, 0f3F000000;
	cvt.sat.f32.f32 	%f207, %f206;
	mov.f32 	%f208, 0f4B400001;
	mov.f32 	%f209, 0f437C0000;
	fma.rm.f32 	%f210, %f207, %f209, %f208;
	add.f32 	%f211, %f210, 0fCB40007F;
	neg.f32 	%f212, %f211;
	fma.rn.f32 	%f213, %f205, 0f3FB8AA3B, %f212;
	fma.rn.f32 	%f214, %f205, 0f32A57060, %f213;
	mov.b32 	%r60, %f210;
	shl.b32 	%r61, %r60, 23;
	mov.b32 	%f215, %r61;
	ex2.approx.ftz.f32 	%f216, %f214;
	fma.rn.f32 	%f217, %f216, %f215, %f435;
	sub.f32 	%f218, %f433, %f39;
	fma.rn.f32 	%f219, %f218, 0f3BBB989D, 0f3F000000;
	cvt.sat.f32.f32 	%f220, %f219;
	fma.rm.f32 	%f221, %f220, %f209, %f208;
	add.f32 	%f222, %f221, 0fCB40007F;
	neg.f32 	%f223, %f222;
	fma.rn.f32 	%f224, %f218, 0f3FB8AA3B, %f223;
	fma.rn.f32 	%f225, %f218, 0f32A57060, %f224;
	mov.b32 	%r62, %f221;
	shl.b32 	%r63, %r62, 23;
	mov.b32 	%f226, %r63;
	ex2.approx.ftz.f32 	%f227, %f225;
	fma.rn.f32 	%f50, %f227, %f226, %f217;
	add.s64 	%rd113, %rd22, 2048;
	shr.u64 	%rd114, %rd113, 63;
	add.s64 	%rd115, %rd113, %rd114;
	shl.b64 	%rd116, %rd115, 2;
	and.b64  	%rd117, %rd116, -8;
	add.s64 	%rd24, %rd1, %rd117;
	ld.global.f32 	%f228, [%rd24];
	and.b64  	%rd118, %rd115, -2;
	add.s64 	%rd119, %rd2, %rd118;
	ld.global.v2.u8 	{%rs19, %rs20}, [%rd119];
	setp.eq.s16 	%p42, %rs19, 0;
	mul.f32 	%f229, %f68, %f228;
	selp.f32 	%f51, %f67, %f229, %p42;
	setp.eq.s16 	%p43, %rs20, 0;
	mov.f32 	%f434, %f67;
	@%p43 bra 	$L__BB148_41;
	ld.global.f32 	%f230, [%rd24+4];
	mul.f32 	%f434, %f68, %f230;
$L__BB148_41:
	sub.f32 	%f231, %f51, %f39;
	fma.rn.f32 	%f232, %f231, 0f3BBB989D, 0f3F000000;
	cvt.sat.f32.f32 	%f233, %f232;
	mov.f32 	%f234, 0f4B400001;
	mov.f32 	%f235, 0f437C0000;
	fma.rm.f32 	%f236, %f233, %f235, %f234;
	add.f32 	%f237, %f236, 0fCB40007F;
	neg.f32 	%f238, %f237;
	fma.rn.f32 	%f239, %f231, 0f3FB8AA3B, %f238;
	fma.rn.f32 	%f240, %f231, 0f32A57060, %f239;
	mov.b32 	%r64, %f236;
	shl.b32 	%r65, %r64, 23;
	mov.b32 	%f241, %r65;
	ex2.approx.ftz.f32 	%f242, %f240;
	fma.rn.f32 	%f243, %f242, %f241, %f50;
	sub.f32 	%f244, %f434, %f39;
	fma.rn.f32 	%f245, %f244, 0f3BBB989D, 0f3F000000;
	cvt.sat.f32.f32 	%f246, %f245;
	fma.rm.f32 	%f247, %f246, %f235, %f234;
	add.f32 	%f248, %f247, 0fCB40007F;
	neg.f32 	%f249, %f248;
	fma.rn.f32 	%f250, %f244, 0f3FB8AA3B, %f249;
	fma.rn.f32 	%f251, %f244, 0f32A57060, %f250;
	mov.b32 	%r66, %f247;
	shl.b32 	%r67, %r66, 23;
	mov.b32 	%f252, %r67;
	ex2.approx.ftz.f32 	%f253, %f251;
	fma.rn.f32 	%f435, %f253, %f252, %f243;
	sub.s32 	%r68, %r15, %r116;
	add.s32 	%r116, %r68, 2048;
	setp.lt.s32 	%p44, %r116, %r2;
	@%p44 bra 	$L__BB148_37;
$L__BB148_42:
	setp.gt.s32 	%p45, %r22, 15;
	setp.gt.s32 	%p46, %r22, 23;
	setp.gt.s32 	%p47, %r22, 27;
	setp.gt.s32 	%p48, %r22, 29;
	setp.gt.s32 	%p49, %r22, 30;
	mov.b32 	%r70, %f435;
	mov.b32 	%r71, 1;
	mov.b32 	%r92, 31;
	mov.b32 	%r93, -1;
	// begin inline asm
	shfl.sync.down.b32 %r69, %r70, %r71, %r92, %r93;
	// end inline asm
	mov.b32 	%f254, %r69;
	add.f32 	%f255, %f435, %f254;
	selp.f32 	%f256, %f435, %f255, %p49;
	mov.b32 	%r75, %f256;
	mov.b32 	%r76, 2;
	// begin inline asm
	shfl.sync.down.b32 %r74, %r75, %r76, %r92, %r93;
	// end inline asm
	mov.b32 	%f257, %r74;
	add.f32 	%f258, %f256, %f257;
	selp.f32 	%f259, %f256, %f258, %p48;
	mov.b32 	%r80, %f259;
	mov.b32 	%r81, 4;
	// begin inline asm
	shfl.sync.down.b32 %r79, %r80, %r81, %r92, %r93;
	// end inline asm
	mov.b32 	%f260, %r79;
	add.f32 	%f261, %f259, %f260;
	selp.f32 	%f262, %f259, %f261, %p47;
	mov.b32 	%r85, %f262;
	mov.b32 	%r86, 8;
	// begin inline asm
	shfl.sync.down.b32 %r84, %r85, %r86, %r92, %r93;
	// end inline asm
	mov.b32 	%f263, %r84;
	add.f32 	%f264, %f262, %f263;
	selp.f32 	%f265, %f262, %f264, %p46;
	mov.b32 	%r90, %f265;
	mov.b32 	%r91, 16;
	// begin inline asm
	shfl.sync.down.b32 %r89, %r90, %r91, %r92, %r93;
	// end inline asm
	mov.b32 	%f266, %r89;
	add.f32 	%f267, %f265, %f266;
	selp.f32 	%f56, %f265, %f267, %p45;
	not.pred 	%p50, %p63;
	@%p50 bra 	$L__BB148_44;
	shr.u32 	%r94, %r1, 3;
	and.b32  	%r95, %r94, 124;
	mov.u32 	%r96, _ZZ14BlockAllReduceI5SumOpfLi1024EET0_S1_E12temp_storage;
	add.s32 	%r97, %r96, %r95;
	st.shared.f32 	[%r97+32], %f56;
$L__BB148_44:
	setp.ne.s32 	%p51, %r1, 0;
	bar.sync 	0;
	@%p51 bra 	$L__BB148_46;
	ld.shared.f32 	%f268, [_ZZ14BlockAllReduceI5SumOpfLi1024EET0_S1_E12temp_storage+36];
	add.f32 	%f269, %f56, %f268;
	ld.shared.f32 	%f270, [_ZZ14BlockAllReduceI5SumOpfLi1024EET0_S1_E12temp_storage+40];
	add.f32 	%f271, %f269, %f270;
	ld.shared.f32 	%f272, [_ZZ14BlockAllReduceI5SumOpfLi1024EET0_S1_E12temp_storage+44];
	add.f32 	%f273, %f271, %f272;
	ld.shared.f32 	%f274, [_ZZ14BlockAllReduceI5SumOpfLi1024EET0_S1_E12temp_storage+48];
	add.f32 	%f275, %f273, %f274;
	ld.shared.f32 	%f276, [_ZZ14BlockAllReduceI5SumOpfLi1024EET0_S1_E12temp_storage+52];
	add.f32 	%f277, %f275, %f276;
	ld.shared.f32 	%f278, [_ZZ14BlockAllReduceI5SumOpfLi1024EET0_S1_E12temp_storage+56];
	add.f32 	%f279, %f277, %f278;
	ld.shared.f32 	%f280, [_ZZ14BlockAllReduceI5SumOpfLi1024EET0_S1_E12temp_storage+60];
	add.f32 	%f281, %f279, %f280;
	ld.shared.f32 	%f282, [_ZZ14BlockAllReduceI5SumOpfLi1024EET0_S1_E12temp_storage+64];
	add.f32 	%f283, %f281, %f282;
	ld.shared.f32 	%f284, [_ZZ14BlockAllReduceI5SumOpfLi1024EET0_S1_E12temp_storage+68];
	add.f32 	%f285, %f283, %f284;
	ld.shared.f32 	%f286, [_ZZ14BlockAllReduceI5SumOpfLi1024EET0_S1_E12temp_storage+72];
	add.f32 	%f287, %f285, %f286;
	ld.shared.f32 	%f288, [_ZZ14BlockAllReduceI5SumOpfLi1024EET0_S1_E12temp_storage+76];
	add.f32 	%f289, %f287, %f288;
	ld.shared.f32 	%f290, [_ZZ14BlockAllReduceI5SumOpfLi1024EET0_S1_E12temp_storage+80];
	add.f32 	%f291, %f289, %f290;
	ld.shared.f32 	%f292, [_ZZ14BlockAllReduceI5SumOpfLi1024EET0_S1_E12temp_storage+84];
	add.f32 	%f293, %f291, %f292;
	ld.shared.f32 	%f294, [_ZZ14BlockAllReduceI5SumOpfLi1024EET0_S1_E12temp_storage+88];
	add.f32 	%f295, %f293, %f294;
	ld.shared.f32 	%f296, [_ZZ14BlockAllReduceI5SumOpfLi1024EET0_S1_E12temp_storage+92];
	add.f32 	%f297, %f295, %f296;
	ld.shared.f32 	%f298, [_ZZ14BlockAllReduceI5SumOpfLi1024EET0_S1_E12temp_storage+96];
	add.f32 	%f299, %f297, %f298;
	ld.shared.f32 	%f300, [_ZZ14BlockAllReduceI5SumOpfLi1024EET0_S1_E12temp_storage+100];
	add.f32 	%f301, %f299, %f300;
	ld.shared.f32 	%f302, [_ZZ14BlockAllReduceI5SumOpfLi1024EET0_S1_E12temp_storage+104];
	add.f32 	%f303, %f301, %f302;
	ld.shared.f32 	%f304, [_ZZ14BlockAllReduceI5SumOpfLi1024EET0_S1_E12temp_storage+108];
	add.f32 	%f305, %f303, %f304;
	ld.shared.f32 	%f306, [_ZZ14BlockAllReduceI5SumOpfLi1024EET0_S1_E12temp_storage+112];
	add.f32 	%f307, %f305, %f306;
	ld.shared.f32 	%f308, [_ZZ14BlockAllReduceI5SumOpfLi1024EET0_S1_E12temp_storage+116];
	add.f32 	%f309, %f307, %f308;
	ld.shared.f32 	%f310, [_ZZ14BlockAllReduceI5SumOpfLi1024EET0_S1_E12temp_storage+120];
	add.f32 	%f311, %f309, %f310;
	ld.shared.f32 	%f312, [_ZZ14BlockAllReduceI5SumOpfLi1024EET0_S1_E12temp_storage+124];
	add.f32 	%f313, %f311, %f312;
	ld.shared.f32 	%f314, [_ZZ14BlockAllReduceI5SumOpfLi1024EET0_S1_E12temp_storage+128];
	add.f32 	%f315, %f313, %f314;
	ld.shared.f32 	%f316, [_ZZ14BlockAllReduceI5SumOpfLi1024EET0_S1_E12temp_storage+132];
	add.f32 	%f317, %f315, %f316;
	ld.shared.f32 	%f318, [_ZZ14BlockAllReduceI5SumOpfLi1024EET0_S1_E12temp_storage+136];
	add.f32 	%f319, %f317, %f318;
	ld.shared.f32 	%f320, [_ZZ14BlockAllReduceI5SumOpfLi1024EET0_S1_E12temp_storage+140];
	add.f32 	%f321, %f319, %f320;
	ld.shared.f32 	%f322, [_ZZ14BlockAllReduceI5SumOpfLi1024EET0_S1_E12temp_storage+144];
	add.f32 	%f323, %f321, %f322;
	ld.shared.f32 	%f324, [_ZZ14BlockAllReduceI5SumOpfLi1024EET0_S1_E12temp_storage+148];
	add.f32 	%f325, %f323, %f324;
	ld.shared.f32 	%f326, [_ZZ14BlockAllReduceI5SumOpfLi1024EET0_S1_E12temp_storage+152];
	add.f32 	%f327, %f325, %f326;
	ld.shared.f32 	%f328, [_ZZ14BlockAllReduceI5SumOpfLi1024EET0_S1_E12temp_storage+156];
	add.f32 	%f329, %f327, %f328;
	st.shared.f32 	[_ZZ14BlockAllReduceI5SumOpfLi1024EET0_S1_E16result_broadcast], %f329;
$L__BB148_46:
	setp.ge.s32 	%p52, %r1, %r2;
	bar.sync 	0;
	ld.shared.f32 	%f57, [_ZZ14BlockAllReduceI5SumOpfLi1024EET0_S1_E16result_broadcast];
	@%p52 bra 	$L__BB148_57;
	and.b32  	%r98, %r4, 1024;
	setp.ne.s32 	%p53, %r98, 0;
	mul.lo.s64 	%rd25, %rd157, %rd38;
	mul.lo.s64 	%rd26, %rd157, %rd36;
	mov.u32 	%r118, %r1;
	@%p53 bra 	$L__BB148_51;
	add.s64 	%rd120, %rd26, %rd6;
	shr.u64 	%rd121, %rd120, 63;
	add.s64 	%rd122, %rd120, %rd121;
	shl.b64 	%rd123, %rd122, 2;
	and.b64  	%rd124, %rd123, -8;
	add.s64 	%rd27, %rd1, %rd124;
	ld.global.f32 	%f330, [%rd27];
	and.b64  	%rd125, %rd122, -2;
	add.s64 	%rd126, %rd2, %rd125;
	ld.global.v2.u8 	{%rs21, %rs22}, [%rd126];
	setp.eq.s16 	%p54, %rs21, 0;
	mul.f32 	%f331, %f68, %f330;
	selp.f32 	%f58, %f67, %f331, %p54;
	setp.eq.s16 	%p55, %rs22, 0;
	mov.f32 	%f436, %f67;
	@%p55 bra 	$L__BB148_50;
	ld.global.f32 	%f332, [%rd27+4];
	mul.f32 	%f436, %f68, %f332;
$L__BB148_50:
	sub.f32 	%f333, %f58, %f39;
	fma.rn.f32 	%f334, %f333, 0f3BBB989D, 0f3F000000;
	cvt.sat.f32.f32 	%f335, %f334;
	mov.f32 	%f336, 0f4B400001;
	mov.f32 	%f337, 0f437C0000;
	fma.rm.f32 	%f338, %f335, %f337, %f336;
	add.f32 	%f339, %f338, 0fCB40007F;
	neg.f32 	%f340, %f339;
	fma.rn.f32 	%f341, %f333, 0f3FB8AA3B, %f340;
	fma.rn.f32 	%f342, %f333, 0f32A57060, %f341;
	mov.b32 	%r99, %f338;
	shl.b32 	%r100, %r99, 23;
	mov.b32 	%f343, %r100;
	ex2.approx.ftz.f32 	%f344, %f342;
	mul.f32 	%f345, %f344, %f343;
	div.rn.f32 	%f346, %f345, %f57;
	sub.f32 	%f347, %f436, %f39;
	fma.rn.f32 	%f348, %f347, 0f3BBB989D, 0f3F000000;
	cvt.sat.f32.f32 	%f349, %f348;
	fma.rm.f32 	%f350, %f349, %f337, %f336;
	add.f32 	%f351, %f350, 0fCB40007F;
	neg.f32 	%f352, %f351;
	fma.rn.f32 	%f353, %f347, 0f3FB8AA3B, %f352;
	fma.rn.f32 	%f354, %f347, 0f32A57060, %f353;
	mov.b32 	%r101, %f350;
	shl.b32 	%r102, %r101, 23;
	mov.b32 	%f355, %r102;
	ex2.approx.ftz.f32 	%f356, %f354;
	mul.f32 	%f357, %f356, %f355;
	div.rn.f32 	%f358, %f357, %f57;
	add.s64 	%rd127, %rd25, %rd6;
	shr.u64 	%rd128, %rd127, 63;
	add.s64 	%rd129, %rd127, %rd128;
	shl.b64 	%rd130, %rd129, 2;
	and.b64  	%rd131, %rd130, -8;
	add.s64 	%rd132, %rd3, %rd131;
	st.global.v2.f32 	[%rd132], {%f346, %f358};
	mov.u32 	%r118, %r6;
$L__BB148_51:
	setp.lt.u32 	%p56, %r4, 1024;
	@%p56 bra 	$L__BB148_57;
$L__BB148_52:
	shl.b32 	%r103, %r118, 1;
	cvt.u64.u32 	%rd28, %r103;
	add.s64 	%rd29, %rd26, %rd28;
	shr.u64 	%rd133, %rd29, 63;
	add.s64 	%rd134, %rd29, %rd133;
	shl.b64 	%rd135, %rd134, 2;
	and.b64  	%rd136, %rd135, -8;
	add.s64 	%rd30, %rd1, %rd136;
	ld.global.f32 	%f359, [%rd30];
	and.b64  	%rd137, %rd134, -2;
	add.s64 	%rd138, %rd2, %rd137;
	ld.global.v2.u8 	{%rs23, %rs24}, [%rd138];
	setp.eq.s16 	%p57, %rs23, 0;
	mul.f32 	%f360, %f68, %f359;
	selp.f32 	%f61, %f67, %f360, %p57;
	setp.eq.s16 	%p58, %rs24, 0;
	mov.f32 	%f437, %f67;
	@%p58 bra 	$L__BB148_54;
	ld.global.f32 	%f361, [%rd30+4];
	mul.f32 	%f437, %f68, %f361;
$L__BB148_54:
	cvt.u32.u64 	%r19, %rd28;
	sub.f32 	%f362, %f61, %f39;
	fma.rn.f32 	%f363, %f362, 0f3BBB989D, 0f3F000000;
	cvt.sat.f32.f32 	%f364, %f363;
	mov.f32 	%f365, 0f4B400001;
	mov.f32 	%f366, 0f437C0000;
	fma.rm.f32 	%f367, %f364, %f366, %f365;
	add.f32 	%f368, %f367, 0fCB40007F;
	neg.f32 	%f369, %f368;
	fma.rn.f32 	%f370, %f362, 0f3FB8AA3B, %f369;
	fma.rn.f32 	%f371, %f362, 0f32A57060, %f370;
	mov.b32 	%r104, %f367;
	shl.b32 	%r105, %r104, 23;
	mov.b32 	%f372, %r105;
	ex2.approx.ftz.f32 	%f373, %f371;
	mul.f32 	%f374, %f373, %f372;
	div.rn.f32 	%f375, %f374, %f57;
	sub.f32 	%f376, %f437, %f39;
	fma.rn.f32 	%f377, %f376, 0f3BBB989D, 0f3F000000;
	cvt.sat.f32.f32 	%f378, %f377;
	fma.rm.f32 	%f379, %f378, %f366, %f365;
	add.f32 	%f380, %f379, 0fCB40007F;
	neg.f32 	%f381, %f380;
	fma.rn.f32 	%f382, %f376, 0f3FB8AA3B, %f381;
	fma.rn.f32 	%f383, %f376, 0f32A57060, %f382;
	mov.b32 	%r106, %f379;
	shl.b32 	%r107, %r106, 23;
	mov.b32 	%f384, %r107;
	ex2.approx.ftz.f32 	%f385, %f383;
	mul.f32 	%f386, %f385, %f384;
	div.rn.f32 	%f387, %f386, %f57;
	add.s64 	%rd31, %rd25, %rd28;
	shr.u64 	%rd139, %rd31, 63;
	add.s64 	%rd140, %rd31, %rd139;
	shl.b64 	%rd141, %rd140, 2;
	and.b64  	%rd142, %rd141, -8;
	add.s64 	%rd143, %rd3, %rd142;
	st.global.v2.f32 	[%rd143], {%f375, %f387};
	add.s64 	%rd144, %rd29, 2048;
	shr.u64 	%rd145, %rd144, 63;
	add.s64 	%rd146, %rd144, %rd145;
	shl.b64 	%rd147, %rd146, 2;
	and.b64  	%rd148, %rd147, -8;
	add.s64 	%rd32, %rd1, %rd148;
	ld.global.f32 	%f388, [%rd32];
	and.b64  	%rd149, %rd146, -2;
	add.s64 	%rd150, %rd2, %rd149;
	ld.global.v2.u8 	{%rs25, %rs26}, [%rd150];
	setp.eq.s16 	%p59, %rs25, 0;
	mul.f32 	%f389, %f68, %f388;
	selp.f32 	%f64, %f67, %f389, %p59;
	setp.eq.s16 	%p60, %rs26, 0;
	mov.f32 	%f438, %f67;
	@%p60 bra 	$L__BB148_56;
	ld.global.f32 	%f390, [%rd32+4];
	mul.f32 	%f438, %f68, %f390;
$L__BB148_56:
	sub.f32 	%f391, %f64, %f39;
	fma.rn.f32 	%f392, %f391, 0f3BBB989D, 0f3F000000;
	cvt.sat.f32.f32 	%f393, %f392;
	mov.f32 	%f394, 0f4B400001;
	mov.f32 	%f395, 0f437C0000;
	fma.rm.f32 	%f396, %f393, %f395, %f394;
	add.f32 	%f397, %f396, 0fCB40007F;
	neg.f32 	%f398, %f397;
	fma.rn.f32 	%f399, %f391, 0f3FB8AA3B, %f398;
	fma.rn.f32 	%f400, %f391, 0f32A57060, %f399;
	mov.b32 	%r108, %f396;
	shl.b32 	%r109, %r108, 23;
	mov.b32 	%f401, %r109;
	ex2.approx.ftz.f32 	%f402, %f400;
	mul.f32 	%f403, %f402, %f401;
	div.rn.f32 	%f404, %f403, %f57;
	sub.f32 	%f405, %f438, %f39;
	fma.rn.f32 	%f406, %f405, 0f3BBB989D, 0f3F000000;
	cvt.sat.f32.f32 	%f407, %f406;
	fma.rm.f32 	%f408, %f407, %f395, %f394;
	add.f32 	%f409, %f408, 0fCB40007F;
	neg.f32 	%f410, %f409;
	fma.rn.f32 	%f411, %f405, 0f3FB8AA3B, %f410;
	fma.rn.f32 	%f412, %f405, 0f32A57060, %f411;
	mov.b32 	%r110, %f408;
	shl.b32 	%r111, %r110, 23;
	mov.b32 	%f413, %r111;
	ex2.approx.ftz.f32 	%f414, %f412;
	mul.f32 	%f415, %f414, %f413;
	div.rn.f32 	%f416, %f415, %f57;
	add.s64 	%rd151, %rd31, 2048;
	shr.u64 	%rd152, %rd151, 63;
	add.s64 	%rd153, %rd151, %rd152;
	shl.b64 	%rd154, %rd153, 2;
	and.b64  	%rd155, %rd154, -8;
	add.s64 	%rd156, %rd3, %rd155;
	st.global.v2.f32 	[%rd156], {%f404, %f416};
	sub.s32 	%r112, %r19, %r118;
	add.s32 	%r118, %r112, 2048;
	setp.lt.s32 	%p61, %r118, %r2;
	@%p61 bra 	$L__BB148_52;
$L__BB148_57:
	add.s64 	%rd157, %rd157, %rd5;
	setp.lt.s64 	%p62, %rd157, %rd39;
	@%p62 bra 	$L__BB148_4;
$L__BB148_58:
	ret;

}
	// .globl	_Z24SoftmaxBlockUncachedImplI24ElementwiseScaleMaskLoadIffbE11DirectStoreIffEfLi1ELi1024EL9Algorithm0EEvT_T0_ll
.visible .entry _Z24SoftmaxBlockUncachedImplI24ElementwiseScaleMaskLoadIffbE11DirectStoreIffEfLi1ELi1024EL9Algorithm0EEvT_T0_ll(
	.param .align 8 .b8 _Z24SoftmaxBlockUncachedImplI24ElementwiseScaleMaskLoadIffbE11DirectStoreIffEfLi1ELi1024EL9Algorithm0EEvT_T0_ll_param_0[32],
	.param .align 8 .b8 _Z24SoftmaxBlockUncachedImplI24ElementwiseScaleMaskLoadIffbE11DirectStoreIffEfLi1ELi1024EL9Algorithm0EEvT_T0_ll_param_1[16],
	.param .u64 _Z24SoftmaxBlockUncachedImplI24ElementwiseScaleMaskLoadIffbE11DirectStoreIffEfLi1ELi1024EL9Algorithm0EEvT_T0_ll_param_2,
	.param .u64 _Z24SoftmaxBlockUncachedImplI24ElementwiseScaleMaskLoadIffbE11DirectStoreIffEfLi1ELi1024EL9Algorithm0EEvT_T0_ll_param_3
)
{
	.reg .pred 	%p<81>;
	.reg .b16 	%rs<38>;
	.reg .b32 	%r<158>;
	.reg .b32 	%f<595>;
	.reg .b64 	%rd<82>;

	ld.param.u64 	%rd24, [_Z24SoftmaxBlockUncachedImplI24ElementwiseScaleMaskLoadIffbE11DirectStoreIffEfLi1ELi1024EL9Algorithm0EEvT_T0_ll_param_1+8];
	ld.param.v2.f32 	{%f2, %f1}, [_Z24SoftmaxBlockUncachedImplI24ElementwiseScaleMaskLoadIffbE11DirectStoreIffEfLi1ELi1024EL9Algorithm0EEvT_T0_ll_param_0+24];
	ld.param.u64 	%rd3, [_Z24SoftmaxBlockUncachedImplI24ElementwiseScaleMaskLoadIffbE11DirectStoreIffEfLi1ELi1024EL9Algorithm0EEvT_T0_ll_param_0+16];
	ld.param.u64 	%rd23, [_Z24SoftmaxBlockUncachedImplI24ElementwiseScaleMaskLoadIffbE11DirectStoreIffEfLi1ELi1024EL9Algorithm0EEvT_T0_ll_param_1];
	ld.param.u64 	%rd26, [_Z24SoftmaxBlockUncachedImplI24ElementwiseScaleMaskLoadIffbE11DirectStoreIffEfLi1ELi1024EL9Algorithm0EEvT_T0_ll_param_0+8];
	ld.param.u64 	%rd27, [_Z24SoftmaxBlockUncachedImplI24ElementwiseScaleMaskLoadIffbE11DirectStoreIffEfLi1ELi1024EL9Algorithm0EEvT_T0_ll_param_0];
	ld.param.u64 	%rd25, [_Z24SoftmaxBlockUncachedImplI24ElementwiseScaleMaskLoadIffbE11DirectStoreIffEfLi1ELi1024EL9Algorithm0EEvT_T0_ll_param_2];
	ld.param.u32 	%r2, [_Z24SoftmaxBlockUncachedImplI24ElementwiseScaleMaskLoadIffbE11DirectStoreIffEfLi1ELi1024EL9Algorithm0EEvT_T0_ll_param_3];
	cvta.to.global.u64 	%rd1, %rd27;
	cvta.to.global.u64 	%rd2, %rd26;
	cvta.to.global.u64 	%rd4, %rd23;
	mov.u32 	%r1, %tid.x;
	mov.u32 	%r39, %ctaid.x;
	cvt.u64.u32 	%rd79, %r39;
	setp.le.s64 	%p2, %rd25, %rd79;
	@%p2 bra 	$L__BB149_43;
	// begin inline asm
	mov.u32 %r40, %laneid;
	// end inline asm
	shr.u32 	%r41, %r1, 3;
	and.b32  	%r42, %r41, 124;
	mov.u32 	%r43, _ZZ14BlockAllReduceI5MaxOpfLi1024EET0_S1_E12temp_storage;
	add.s32 	%r44, %r43, %r42;
	add.s32 	%r4, %r44, 32;
	mov.u32 	%r45, _ZZ14BlockAllReduceI5SumOpfLi1024EET0_S1_E12temp_storage;
	add.s32 	%r46, %r45, %r42;
	add.s32 	%r5, %r46, 32;
	mov.u32 	%r47, %nctaid.x;
	cvt.u64.u32 	%rd6, %r47;
	not.b32 	%r48, %r1;
	add.s32 	%r6, %r48, %r2;
	shr.u32 	%r49, %r6, 10;
	add.s32 	%r50, %r49, 1;
	and.b32  	%r7, %r50, 7;
	add.s32 	%r8, %r7, -1;
	and.b32  	%r9, %r50, 3;
	add.s32 	%r10, %r9, -1;
	and.b32  	%r11, %r50, 8388600;
	and.b32  	%r12, %r6, 1024;
	cvt.u64.u32 	%rd7, %r1;
	neg.s32 	%r13, %r11;
$L__BB149_2:
	setp.ge.s32 	%p3, %r1, %r2;
	mov.f32 	%f585, 0fFF800000;
	@%p3 bra 	$L__BB149_14;
	setp.lt.u32 	%p4, %r6, 7168;
	mul.lo.s64 	%rd9, %rd79, %rd3;
	mov.f32 	%f585, 0fFF800000;
	mov.u32 	%r148, %r1;
	@%p4 bra 	$L__BB149_6;
	add.s64 	%rd28, %rd7, %rd9;
	shl.b64 	%rd29, %rd28, 2;
	add.s64 	%rd30, %rd1, %rd29;
	add.s64 	%rd81, %rd30, 16384;
	add.s64 	%rd31, %rd28, %rd2;
	add.s64 	%rd80, %rd31, 4096;
	mov.f32 	%f585, 0fFF800000;
	mov.u32 	%r146, %r13;
	mov.u32 	%r148, %r1;
$L__BB149_5:
	.pragma "nounroll";
	ld.global.f32 	%f38, [%rd81+-16384];
	ld.global.u8 	%rs1, [%rd80+-4096];
	setp.eq.s16 	%p5, %rs1, 0;
	mul.f32 	%f39, %f1, %f38;
	selp.f32 	%f40, %f2, %f39, %p5;
	max.f32 	%f41, %f585, %f40;
	ld.global.f32 	%f42, [%rd81+-12288];
	ld.global.u8 	%rs2, [%rd80+-3072];
	setp.eq.s16 	%p6, %rs2, 0;
	mul.f32 	%f43, %f1, %f42;
	selp.f32 	%f44, %f2, %f43, %p6;
	max.f32 	%f45, %f41, %f44;
	ld.global.f32 	%f46, [%rd81+-8192];
	ld.global.u8 	%rs3, [%rd80+-2048];
	setp.eq.s16 	%p7, %rs3, 0;
	mul.f32 	%f47, %f1, %f46;
	selp.f32 	%f48, %f2, %f47, %p7;
	max.f32 	%f49, %f45, %f48;
	ld.global.f32 	%f50, [%rd81+-4096];
	ld.global.u8 	%rs4, [%rd80+-1024];
	setp.eq.s16 	%p8, %rs4, 0;
	mul.f32 	%f51, %f1, %f50;
	selp.f32 	%f52, %f2, %f51, %p8;
	max.f32 	%f53, %f49, %f52;
	ld.global.f32 	%f54, [%rd81];
	ld.global.u8 	%rs5, [%rd80];
	setp.eq.s16 	%p9, %rs5, 0;
	mul.f32 	%f55, %f1, %f54;
	selp.f32 	%f56, %f2, %f55, %p9;
	max.f32 	%f57, %f53, %f56;
	ld.global.f32 	%f58, [%rd81+4096];
	ld.global.u8 	%rs6, [%rd80+1024];
	setp.eq.s16 	%p10, %rs6, 0;
	mul.f32 	%f59, %f1, %f58;
	selp.f32 	%f60, %f2, %f59, %p10;
	max.f32 	%f61, %f57, %f60;
	ld.global.f32 	%f62, [%rd81+8192];
	ld.global.u8 	%rs7, [%rd80+2048];
	setp.eq.s16 	%p11, %rs7, 0;
	mul.f32 	%f63, %f1, %f62;
	selp.f32 	%f64, %f2, %f63, %p11;
	max.f32 	%f65, %f61, %f64;
	ld.global.f32 	%f66, [%rd81+12288];
	ld.global.u8 	%rs8, [%rd80+3072];
	setp.eq.s16 	%p12, %rs8, 0;
	mul.f32 	%f67, %f1, %f66;
	selp.f32 	%f68, %f2, %f67, %p12;
	max.f32 	%f585, %f65, %f68;
	add.s32 	%r148, %r148, 8192;
	add.s32 	%r146, %r146, 8;
	add.s64 	%rd81, %rd81, 32768;
	add.s64 	%rd80, %rd80, 8192;
	setp.ne.s32 	%p13, %r146, 0;
	@%p13 bra 	$L__BB149_5;
$L__BB149_6:
	setp.eq.s32 	%p14, %r7, 0;
	@%p14 bra 	$L__BB149_14;
	setp.lt.u32 	%p15, %r8, 3;
	@%p15 bra 	$L__BB149_9;
	cvt.u64.u32 	%rd32, %r148;
	add.s64 	%rd33, %rd9, %rd32;
	shl.b64 	%rd34, %rd33, 2;
	add.s64 	%rd35, %rd1, %rd34;
	ld.global.f32 	%f70, [%rd35];
	add.s64 	%rd36, %rd2, %rd33;
	ld.global.u8 	%rs9, [%rd36];
	setp.eq.s16 	%p16, %rs9, 0;
	mul.f32 	%f71, %f1, %f70;
	selp.f32 	%f72, %f2, %f71, %p16;
	max.f32 	%f73, %f585, %f72;
	ld.global.f32 	%f74, [%rd35+4096];
	ld.global.u8 	%rs10, [%rd36+1024];
	setp.eq.s16 	%p17, %rs10, 0;
	mul.f32 	%f75, %f1, %f74;
	selp.f32 	%f76, %f2, %f75, %p17;
	max.f32 	%f77, %f73, %f76;
	ld.global.f32 	%f78, [%rd35+8192];
	ld.global.u8 	%rs11, [%rd36+2048];
	setp.eq.s16 	%p18, %rs11, 0;
	mul.f32 	%f79, %f1, %f78;
	selp.f32 	%f80, %f2, %f79, %p18;
	max.f32 	%f81, %f77, %f80;
	ld.global.f32 	%f82, [%rd35+12288];
	ld.global.u8 	%rs12, [%rd36+3072];
	setp.eq.s16 	%p19, %rs12, 0;
	mul.f32 	%f83, %f1, %f82;
	selp.f32 	%f84, %f2, %f83, %p19;
	max.f32 	%f585, %f81, %f84;
	add.s32 	%r148, %r148, 4096;
$L__BB149_9:
	setp.eq.s32 	%p20, %r9, 0;
	@%p20 bra 	$L__BB149_14;
	setp.eq.s32 	%p21, %r10, 0;
	@%p21 bra 	$L__BB149_12;
	cvt.u64.u32 	%rd37, %r148;
	add.s64 	%rd38, %rd9, %rd37;
	shl.b64 	%rd39, %rd38, 2;
	add.s64 	%rd40, %rd1, %rd39;
	ld.global.f32 	%f86, [%rd40];
	add.s64 	%rd41, %rd2, %rd38;
	ld.global.u8 	%rs13, [%rd41];
	setp.eq.s16 	%p22, %rs13, 0;
	mul.f32 	%f87, %f1, %f86;
	selp.f32 	%f88, %f2, %f87, %p22;
	max.f32 	%f89, %f585, %f88;
	ld.global.f32 	%f90, [%rd40+4096];
	ld.global.u8 	%rs14, [%rd41+1024];
	setp.eq.s16 	%p23, %rs14, 0;
	mul.f32 	%f91, %f1, %f90;
	selp.f32 	%f92, %f2, %f91, %p23;
	max.f32 	%f585, %f89, %f92;
	add.s32 	%r148, %r148, 2048;
$L__BB149_12:
	setp.ne.s32 	%p24, %r12, 0;
	@%p24 bra 	$L__BB149_14;
	cvt.u64.u32 	%rd42, %r148;
	add.s64 	%rd43, %rd9, %rd42;
	shl.b64 	%rd44, %rd43, 2;
	add.s64 	%rd45, %rd1, %rd44;
	ld.global.f32 	%f93, [%rd45];
	add.s64 	%rd46, %rd2, %rd43;
	ld.global.u8 	%rs15, [%rd46];
	setp.eq.s16 	%p25, %rs15, 0;
	mul.f32 	%f94, %f1, %f93;
	selp.f32 	%f95, %f2, %f94, %p25;
	max.f32 	%f585, %f585, %f95;
$L__BB149_14:
	setp.gt.s32 	%p27, %r40, 15;
	setp.gt.s32 	%p28, %r40, 23;
	setp.gt.s32 	%p29, %r40, 27;
	setp.gt.s32 	%p30, %r40, 29;
	setp.gt.s32 	%p31, %r40, 30;
	mov.b32 	%r52, %f585;
	mov.b32 	%r53, 1;
	mov.b32 	%r74, 31;
	mov.b32 	%r75, -1;
	// begin inline asm
	shfl.sync.down.b32 %r51, %r52, %r53, %r74, %r75;
	// end inline asm
	mov.b32 	%f96, %r51;
	max.f32 	%f97, %f585, %f96;
	selp.f32 	%f98, %f585, %f97, %p31;
	mov.b32 	%r57, %f98;
	mov.b32 	%r58, 2;
	// begin inline asm
	shfl.sync.down.b32 %r56, %r57, %r58, %r74, %r75;
	// end inline asm
	mov.b32 	%f99, %r56;
	max.f32 	%f100, %f98, %f99;
	selp.f32 	%f101, %f98, %f100, %p30;
	mov.b32 	%r62, %f101;
	mov.b32 	%r63, 4;
	// begin inline asm
	shfl.sync.down.b32 %r61, %r62, %r63, %r74, %r75;
	// end inline asm
	mov.b32 	%f102, %r61;
	max.f32 	%f103, %f101, %f102;
	selp.f32 	%f104, %f101, %f103, %p29;
	mov.b32 	%r67, %f104;
	mov.b32 	%r68, 8;
	// begin inline asm
	shfl.sync.down.b32 %r66, %r67, %r68, %r74, %r75;
	// end inline asm
	mov.b32 	%f105, %r66;
	max.f32 	%f15, %f104, %f105;
	selp.f32 	%f586, %f104, %f15, %p28;
	mov.b32 	%r72, %f586;
	mov.b32 	%r73, 16;
	// begin inline asm
	shfl.sync.down.b32 %r71, %r72, %r73, %r74, %r75;
	// end inline asm
	mov.pred 	%p80, 0;
	@%p27 bra 	$L__BB149_17;
	setp.ne.s32 	%p33, %r40, 0;
	mov.b32 	%f106, %r71;
	max.f32 	%f586, %f15, %f106;
	@%p33 bra 	$L__BB149_17;
	st.shared.f32 	[%r4], %f586;
	mov.pred 	%p80, -1;
$L__BB149_17:
	setp.ne.s32 	%p35, %r1, 0;
	bar.sync 	0;
	@%p35 bra 	$L__BB149_19;
	ld.shared.f32 	%f107, [_ZZ14BlockAllReduceI5MaxOpfLi1024EET0_S1_E12temp_storage+36];
	max.f32 	%f108, %f586, %f107;
	ld.shared.f32 	%f109, [_ZZ14BlockAllReduceI5MaxOpfLi1024EET0_S1_E12temp_storage+40];
	max.f32 	%f110, %f108, %f109;
	ld.shared.f32 	%f111, [_ZZ14BlockAllReduceI5MaxOpfLi1024EET0_S1_E12temp_storage+44];
	max.f32 	%f112, %f110, %f111;
	ld.shared.f32 	%f113, [_ZZ14BlockAllReduceI5MaxOpfLi1024EET0_S1_E12temp_storage+48];
	max.f32 	%f114, %f112, %f113;
	ld.shared.f32 	%f115, [_ZZ14BlockAllReduceI5MaxOpfLi1024EET0_S1_E12temp_storage+52];
	max.f32 	%f116, %f114, %f115;
	ld.shared.f32 	%f117, [_ZZ14BlockAllReduceI5MaxOpfLi1024EET0_S1_E12temp_storage+56];
	max.f32 	%f118, %f116, %f117;
	ld.shared.f32 	%f119, [_ZZ14BlockAllReduceI5MaxOpfLi1024EET0_S1_E12temp_storage+60];
	max.f32 	%f120, %f118, %f119;
	ld.shared.f32 	%f121, [_ZZ14BlockAllReduceI5MaxOpfLi1024EET0_S1_E12temp_storage+64];
	max.f32 	%f122, %f120, %f121;
	ld.shared.f32 	%f123, [_ZZ14BlockAllReduceI5MaxOpfLi1024EET0_S1_E12temp_storage+68];
	max.f32 	%f124, %f122, %f123;
	ld.shared.f32 	%f125, [_ZZ14BlockAllReduceI5MaxOpfLi1024EET0_S1_E12temp_storage+72];
	max.f32 	%f126, %f124, %f125;
	ld.shared.f32 	%f127, [_ZZ14BlockAllReduceI5MaxOpfLi1024EET0_S1_E12temp_storage+76];
	max.f32 	%f128, %f126, %f127;
	ld.shared.f32 	%f129, [_ZZ14BlockAllReduceI5MaxOpfLi1024EET0_S1_E12temp_storage+80];
	max.f32 	%f130, %f128, %f129;
	ld.shared.f32 	%f131, [_ZZ14BlockAllReduceI5MaxOpfLi1024EET0_S1_E12temp_storage+84];
	max.f32 	%f132, %f130, %f131;
	ld.shared.f32 	%f133, [_ZZ14BlockAllReduceI5MaxOpfLi1024EET0_S1_E12temp_storage+88];
	max.f32 	%f134, %f132, %f133;
	ld.shared.f32 	%f135, [_ZZ14BlockAllReduceI5MaxOpfLi1024EET0_S1_E12temp_storage+92];
	max.f32 	%f136, %f134, %f135;
	ld.shared.f32 	%f137, [_ZZ14BlockAllReduceI5MaxOpfLi1024EET0_S1_E12temp_storage+96];
	max.f32 	%f138, %f136, %f137;
	ld.shared.f32 	%f139, [_ZZ14BlockAllReduceI5MaxOpfLi1024EET0_S1_E12temp_storage+100];
	max.f32 	%f140, %f138, %f139;
	ld.shared.f32 	%f141, [_ZZ14BlockAllReduceI5MaxOpfLi1024EET0_S1_E12temp_storage+104];
	max.f32 	%f142, %f140, %f141;
	ld.shared.f32 	%f143, [_ZZ14BlockAllReduceI5MaxOpfLi1024EET0_S1_E12temp_storage+108];
	max.f32 	%f144, %f142, %f143;
	ld.shared.f32 	%f145, [_ZZ14BlockAllReduceI5MaxOpfLi1024EET0_S1_E12temp_storage+112];
	max.f32 	%f146, %f144, %f145;
	ld.shared.f32 	%f147, [_ZZ14BlockAllReduceI5MaxOpfLi1024EET0_S1_E12temp_storage+116];
	max.f32 	%f148, %f146, %f147;
	ld.shared.f32 	%f149, [_ZZ14BlockAllReduceI5MaxOpfLi1024EET0_S1_E12temp_storage+120];
	max.f32 	%f150, %f148, %f149;
	ld.shared.f32 	%f151, [_ZZ14BlockAllReduceI5MaxOpfLi1024EET0_S1_E12temp_storage+124];
	max.f32 	%f152, %f150, %f151;
	ld.shared.f32 	%f153, [_ZZ14BlockAllReduceI5MaxOpfLi1024EET0_S1_E12temp_storage+128];
	max.f32 	%f154, %f152, %f153;
	ld.shared.f32 	%f155, [_ZZ14BlockAllReduceI5MaxOpfLi1024EET0_S1_E12temp_storage+132];
	max.f32 	%f156, %f154, %f155;
	ld.shared.f32 	%f157, [_ZZ14BlockAllReduceI5MaxOpfLi1024EET0_S1_E12temp_storage+136];
	max.f32 	%f158, %f156, %f157;
	ld.shared.f32 	%f159, [_ZZ14BlockAllReduceI5MaxOpfLi1024EET0_S1_E12temp_storage+140];
	max.f32 	%f160, %f158, %f159;
	ld.shared.f32 	%f161, [_ZZ14BlockAllReduceI5MaxOpfLi1024EET0_S1_E12temp_storage+144];
	max.f32 	%f162, %f160, %f161;
	ld.shared.f32 	%f163, [_ZZ14BlockAllReduceI5MaxOpfLi1024EET0_S1_E12temp_storage+148];
	max.f32 	%f164, %f162, %f163;
	ld.shared.f32 	%f165, [_ZZ14BlockAllReduceI5MaxOpfLi1024EET0_S1_E12temp_storage+152];
	max.f32 	%f166, %f164, %f165;
	ld.shared.f32 	%f167, [_ZZ14BlockAllReduceI5MaxOpfLi1024EET0_S1_E12temp_storage+156];
	max.f32 	%f168, %f166, %f167;
	st.shared.f32 	[_ZZ14BlockAllReduceI5MaxOpfLi1024EET0_S1_E16result_broadcast], %f168;
$L__BB149_19:
	setp.ge.s32 	%p36, %r1, %r2;
	bar.sync 	0;
	mov.f32 	%f594, 0f00000000;
	ld.shared.f32 	%f19, [_ZZ14BlockAllReduceI5MaxOpfLi1024EET0_S1_E16result_broadcast];
	@%p36 bra 	$L__BB149_31;
	setp.lt.u32 	%p37, %r6, 7168;
	mul.lo.s64 	%rd16, %rd79, %rd3;
	mov.f32 	%f594, 0f00000000;
	mov.u32 	%r153, %r1;
	@%p37 bra 	$L__BB149_23;
	mov.b32 	%r152, 0;
	mov.f32 	%f594, 0f00000000;
	mov.u32 	%r153, %r1;
$L__BB149_22:
	.pragma "nounroll";
	cvt.u64.u32 	%rd47, %r153;
	add.s64 	%rd48, %rd16, %rd47;
	shl.b64 	%rd49, %rd48, 2;
	add.s64 	%rd50, %rd1, %rd49;
	ld.global.f32 	%f173, [%rd50];
	add.s64 	%rd51, %rd2, %rd48;
	ld.global.u8 	%rs16, [%rd51];
	setp.eq.s16 	%p38, %rs16, 0;
	mul.f32 	%f174, %f1, %f173;
	selp.f32 	%f175, %f2, %f174, %p38;
	sub.f32 	%f176, %f175, %f19;
	fma.rn.f32 	%f177, %f176, 0f3BBB989D, 0f3F000000;
	cvt.sat.f32.f32 	%f178, %f177;
	mov.f32 	%f179, 0f4B400001;
	mov.f32 	%f180, 0f437C0000;
	fma.rm.f32 	%f181, %f178, %f180, %f179;
	add.f32 	%f182, %f181, 0fCB40007F;
	neg.f32 	%f183, %f182;
	fma.rn.f32 	%f184, %f176, 0f3FB8AA3B, %f183;
	fma.rn.f32 	%f185, %f176, 0f32A57060, %f184;
	mov.b32 	%r77, %f181;
	shl.b32 	%r78, %r77, 23;
	mov.b32 	%f186, %r78;
	ex2.approx.ftz.f32 	%f187, %f185;
	fma.rn.f32 	%f188, %f187, %f186, %f594;
	ld.global.f32 	%f189, [%rd50+4096];
	ld.global.u8 	%rs17, [%rd51+1024];
	setp.eq.s16 	%p39, %rs17, 0;
	mul.f32 	%f190, %f1, %f189;
	selp.f32 	%f191, %f2, %f190, %p39;
	sub.f32 	%f192, %f191, %f19;
	fma.rn.f32 	%f193, %f192, 0f3BBB989D, 0f3F000000;
	cvt.sat.f32.f32 	%f194, %f193;
	fma.rm.f32 	%f195, %f194, %f180, %f179;
	add.f32 	%f196, %f195, 0fCB40007F;
	neg.f32 	%f197, %f196;
	fma.rn.f32 	%f198, %f192, 0f3FB8AA3B, %f197;
	fma.rn.f32 	%f199, %f192, 0f32A57060, %f198;
	mov.b32 	%r79, %f195;
	shl.b32 	%r80, %r79, 23;
	mov.b32 	%f200, %r80;
	ex2.approx.ftz.f32 	%f201, %f199;
	fma.rn.f32 	%f202, %f201, %f200, %f188;
	ld.global.f32 	%f203, [%rd50+8192];
	ld.global.u8 	%rs18, [%rd51+2048];
	setp.eq.s16 	%p40, %rs18, 0;
	mul.f32 	%f204, %f1, %f203;
	selp.f32 	%f205, %f2, %f204, %p40;
	sub.f32 	%f206, %f205, %f19;
	fma.rn.f32 	%f207, %f206, 0f3BBB989D, 0f3F000000;
	cvt.sat.f32.f32 	%f208, %f207;
	fma.rm.f32 	%f209, %f208, %f180, %f179;
	add.f32 	%f210, %f209, 0fCB40007F;
	neg.f32 	%f211, %f210;
	fma.rn.f32 	%f212, %f206, 0f3FB8AA3B, %f211;
	fma.rn.f32 	%f213, %f206, 0f32A57060, %f212;
	mov.b32 	%r81, %f209;
	shl.b32 	%r82, %r81, 23;
	mov.b32 	%f214, %r82;
	ex2.approx.ftz.f32 	%f215, %f213;
	fma.rn.f32 	%f216, %f215, %f214, %f202;
	ld.global.f32 	%f217, [%rd50+12288];
	ld.global.u8 	%rs19, [%rd51+3072];
	setp.eq.s16 	%p41, %rs19, 0;
	mul.f32 	%f218, %f1, %f217;
	selp.f32 	%f219, %f2, %f218, %p41;
	sub.f32 	%f220, %f219, %f19;
	fma.rn.f32 	%f221, %f220, 0f3BBB989D, 0f3F000000;
	cvt.sat.f32.f32 	%f222, %f221;
	fma.rm.f32 	%f223, %f222, %f180, %f179;
	add.f32 	%f224, %f223, 0fCB40007F;
	neg.f32 	%f225, %f224;
	fma.rn.f32 	%f226, %f220, 0f3FB8AA3B, %f225;
	fma.rn.f32 	%f227, %f220, 0f32A57060, %f226;
	mov.b32 	%r83, %f223;
	shl.b32 	%r84, %r83, 23;
	mov.b32 	%f228, %r84;
	ex2.approx.ftz.f32 	%f229, %f227;
	fma.rn.f32 	%f230, %f229, %f228, %f216;
	ld.global.f32 	%f231, [%rd50+16384];
	ld.global.u8 	%rs20, [%rd51+4096];
	setp.eq.s16 	%p42, %rs20, 0;
	mul.f32 	%f232, %f1, %f231;
	selp.f32 	%f233, %f2, %f232, %p42;
	sub.f32 	%f234, %f233, %f19;
	fma.rn.f32 	%f235, %f234, 0f3BBB989D, 0f3F000000;
	cvt.sat.f32.f32 	%f236, %f235;
	fma.rm.f32 	%f237, %f236, %f180, %f179;
	add.f32 	%f238, %f237, 0fCB40007F;
	neg.f32 	%f239, %f238;
	fma.rn.f32 	%f240, %f234, 0f3FB8AA3B, %f239;
	fma.rn.f32 	%f241, %f234, 0f32A57060, %f240;
	mov.b32 	%r85, %f237;
	shl.b32 	%r86, %r85, 23;
	mov.b32 	%f242, %r86;
	ex2.approx.ftz.f32 	%f243, %f241;
	fma.rn.f32 	%f244, %f243, %f242, %f230;
	ld.global.f32 	%f245, [%rd50+20480];
	ld.global.u8 	%rs21, [%rd51+5120];
	setp.eq.s16 	%p43, %rs21, 0;
	mul.f32 	%f246, %f1, %f245;
	selp.f32 	%f247, %f2, %f246, %p43;
	sub.f32 	%f248, %f247, %f19;
	fma.rn.f32 	%f249, %f248, 0f3BBB989D, 0f3F000000;
	cvt.sat.f32.f32 	%f250, %f249;
	fma.rm.f32 	%f251, %f250, %f180, %f179;
	add.f32 	%f252, %f251, 0fCB40007F;
	neg.f32 	%f253, %f252;
	fma.rn.f32 	%f254, %f248, 0f3FB8AA3B, %f253;
	fma.rn.f32 	%f255, %f248, 0f32A57060, %f254;
	mov.b32 	%r87, %f251;
	shl.b32 	%r88, %r87, 23;
	mov.b32 	%f256, %r88;
	ex2.approx.ftz.f32 	%f257, %f255;
	fma.rn.f32 	%f258, %f257, %f256, %f244;
	ld.global.f32 	%f259, [%rd50+24576];
	ld.global.u8 	%rs22, [%rd51+6144];
	setp.eq.s16 	%p44, %rs22, 0;
	mul.f32 	%f260, %f1, %f259;
	selp.f32 	%f261, %f2, %f260, %p44;
	sub.f32 	%f262, %f261, %f19;
	fma.rn.f32 	%f263, %f262, 0f3BBB989D, 0f3F000000;
	cvt.sat.f32.f32 	%f264, %f263;
	fma.rm.f32 	%f265, %f264, %f180, %f179;
	add.f32 	%f266, %f265, 0fCB40007F;
	neg.f32 	%f267, %f266;
	fma.rn.f32 	%f268, %f262, 0f3FB8AA3B, %f267;
	fma.rn.f32 	%f269, %f262, 0f32A57060, %f268;
	mov.b32 	%r89, %f265;
	shl.b32 	%r90, %r89, 23;
	mov.b32 	%f270, %r90;
	ex2.approx.ftz.f32 	%f271, %f269;
	fma.rn.f32 	%f272, %f271, %f270, %f258;
	ld.global.f32 	%f273, [%rd50+28672];
	ld.global.u8 	%rs23, [%rd51+7168];
	setp.eq.s16 	%p45, %rs23, 0;
	mul.f32 	%f274, %f1, %f273;
	selp.f32 	%f275, %f2, %f274, %p45;
	sub.f32 	%f276, %f275, %f19;
	fma.rn.f32 	%f277, %f276, 0f3BBB989D, 0f3F000000;
	cvt.sat.f32.f32 	%f278, %f277;
	fma.rm.f32 	%f279, %f278, %f180, %f179;
	add.f32 	%f280, %f279, 0fCB40007F;
	neg.f32 	%f281, %f280;
	fma.rn.f32 	%f282, %f276, 0f3FB8AA3B, %f281;
	fma.rn.f32 	%f283, %f276, 0f32A57060, %f282;
	mov.b32 	%r91, %f279;
	shl.b32 	%r92, %r91, 23;
	mov.b32 	%f284, %r92;
	ex2.approx.ftz.f32 	%f285, %f283;
	fma.rn.f32 	%f594, %f285, %f284, %f272;
	add.s32 	%r153, %r153, 8192;
	add.s32 	%r152, %r152, 8;
	setp.ne.s32 	%p46, %r152, %r11;
	@%p46 bra 	$L__BB149_22;
$L__BB149_23:
	setp.eq.s32 	%p47, %r7, 0;
	@%p47 bra 	$L__BB149_31;
	setp.lt.u32 	%p48, %r8, 3;
	@%p48 bra 	$L__BB149_26;
	cvt.u64.u32 	%rd52, %r153;
	add.s64 	%rd53, %rd16, %rd52;
	shl.b64 	%rd54, %rd53, 2;
	add.s64 	%rd55, %rd1, %rd54;
	ld.global.f32 	%f287, [%rd55];
	add.s64 	%rd56, %rd2, %rd53;
	ld.global.u8 	%rs24, [%rd56];
	setp.eq.s16 	%p49, %rs24, 0;
	mul.f32 	%f288, %f1, %f287;
	selp.f32 	%f289, %f2, %f288, %p49;
	sub.f32 	%f290, %f289, %f19;
	fma.rn.f32 	%f291, %f290, 0f3BBB989D, 0f3F000000;
	cvt.sat.f32.f32 	%f292, %f291;
	mov.f32 	%f293, 0f4B400001;
	mov.f32 	%f294, 0f437C0000;
	fma.rm.f32 	%f295, %f292, %f294, %f293;
	add.f32 	%f296, %f295, 0fCB40007F;
	neg.f32 	%f297, %f296;
	fma.rn.f32 	%f298, %f290, 0f3FB8AA3B, %f297;
	fma.rn.f32 	%f299, %f290, 0f32A57060, %f298;
	mov.b32 	%r93, %f295;
	shl.b32 	%r94, %r93, 23;
	mov.b32 	%f300, %r94;
	ex2.approx.ftz.f32 	%f301, %f299;
	fma.rn.f32 	%f302, %f301, %f300, %f594;
	ld.global.f32 	%f303, [%rd55+4096];
	ld.global.u8 	%rs25, [%rd56+1024];
	setp.eq.s16 	%p50, %rs25, 0;
	mul.f32 	%f304, %f1, %f303;
	selp.f32 	%f305, %f2, %f304, %p50;
	sub.f32 	%f306, %f305, %f19;
	fma.rn.f32 	%f307, %f306, 0f3BBB989D, 0f3F000000;
	cvt.sat.f32.f32 	%f308, %f307;
	fma.rm.f32 	%f309, %f308, %f294, %f293;
	add.f32 	%f310, %f309, 0fCB40007F;
	neg.f32 	%f311, %f310;
	fma.rn.f32 	%f312, %f306, 0f3FB8AA3B, %f311;
	fma.rn.f32 	%f313, %f306, 0f32A57060, %f312;
	mov.b32 	%r95, %f309;
	shl.b32 	%r96, %r95, 23;
	mov.b32 	%f314, %r96;
	ex2.approx.ftz.f32 	%f315, %f313;
	fma.rn.f32 	%f316, %f315, %f314, %f302;
	ld.global.f32 	%f317, [%rd55+8192];
	ld.global.u8 	%rs26, [%rd56+2048];
	setp.eq.s16 	%p51, %rs26, 0;
	mul.f32 	%f318, %f1, %f317;
	selp.f32 	%f319, %f2, %f318, %p51;
	sub.f32 	%f320, %f319, %f19;
	fma.rn.f32 	%f321, %f320, 0f3BBB989D, 0f3F000000;
	cvt.sat.f32.f32 	%f322, %f321;
	fma.rm.f32 	%f323, %f322, %f294, %f293;
	add.f32 	%f324, %f323, 0fCB40007F;
	neg.f32 	%f325, %f324;
	fma.rn.f32 	%f326, %f320, 0f3FB8AA3B, %f325;
	fma.rn.f32 	%f327, %f320, 0f32A57060, %f326;
	mov.b32 	%r97, %f323;
	shl.b32 	%r98, %r97, 23;
	mov.b32 	%f328, %r98;
	ex2.approx.ftz.f32 	%f329, %f327;
	fma.rn.f32 	%f330, %f329, %f328, %f316;
	ld.global.f32 	%f331, [%rd55+12288];
	ld.global.u8 	%rs27, [%rd56+3072];
	setp.eq.s16 	%p52, %rs27, 0;
	mul.f32 	%f332, %f1, %f331;
	selp.f32 	%f333, %f2, %f332, %p52;
	sub.f32 	%f334, %f333, %f19;
	fma.rn.f32 	%f335, %f334, 0f3BBB989D, 0f3F000000;
	cvt.sat.f32.f32 	%f336, %f335;
	fma.rm.f32 	%f337, %f336, %f294, %f293;
	add.f32 	%f338, %f337, 0fCB40007F;
	neg.f32 	%f339, %f338;
	fma.rn.f32 	%f340, %f334, 0f3FB8AA3B, %f339;
	fma.rn.f32 	%f341, %f334, 0f32A57060, %f340;
	mov.b32 	%r99, %f337;
	shl.b32 	%r100, %r99, 23;
	mov.b32 	%f342, %r100;
	ex2.approx.ftz.f32 	%f343, %f341;
	fma.rn.f32 	%f594, %f343, %f342, %f330;
	add.s32 	%r153, %r153, 4096;
$L__BB149_26:
	setp.eq.s32 	%p53, %r9, 0;
	@%p53 bra 	$L__BB149_31;
	setp.eq.s32 	%p54, %r10, 0;
	@%p54 bra 	$L__BB149_29;
	cvt.u64.u32 	%rd57, %r153;
	add.s64 	%rd58, %rd16, %rd57;
	shl.b64 	%rd59, %rd58, 2;
	add.s64 	%rd60, %rd1, %rd59;
	ld.global.f32 	%f345, [%rd60];
	add.s64 	%rd61, %rd2, %rd58;
	ld.global.u8 	%rs28, [%rd61];
	setp.eq.s16 	%p55, %rs28, 0;
	mul.f32 	%f346, %f1, %f345;
	selp.f32 	%f347, %f2, %f346, %p55;
	sub.f32 	%f348, %f347, %f19;
	fma.rn.f32 	%f349, %f348, 0f3BBB989D, 0f3F000000;
	cvt.sat.f32.f32 	%f350, %f349;
	mov.f32 	%f351, 0f4B400001;
	mov.f32 	%f352, 0f437C0000;
	fma.rm.f32 	%f353, %f350, %f352, %f351;
	add.f32 	%f354, %f353, 0fCB40007F;
	neg.f32 	%f355, %f354;
	fma.rn.f32 	%f356, %f348, 0f3FB8AA3B, %f355;
	fma.rn.f32 	%f357, %f348, 0f32A57060, %f356;
	mov.b32 	%r101, %f353;
	shl.b32 	%r102, %r101, 23;
	mov.b32 	%f358, %r102;
	ex2.approx.ftz.f32 	%f359, %f357;
	fma.rn.f32 	%f360, %f359, %f358, %f594;
	ld.global.f32 	%f361, [%rd60+4096];
	ld.global.u8 	%rs29, [%rd61+1024];
	setp.eq.s16 	%p56, %rs29, 0;
	mul.f32 	%f362, %f1, %f361;
	selp.f32 	%f363, %f2, %f362, %p56;
	sub.f32 	%f364, %f363, %f19;
	fma.rn.f32 	%f365, %f364, 0f3BBB989D, 0f3F000000;
	cvt.sat.f32.f32 	%f366, %f365;
	fma.rm.f32 	%f367, %f366, %f352, %f351;
	add.f32 	%f368, %f367, 0fCB40007F;
	neg.f32 	%f369, %f368;
	fma.rn.f32 	%f370, %f364, 0f3FB8AA3B, %f369;
	fma.rn.f32 	%f371, %f364, 0f32A57060, %f370;
	mov.b32 	%r103, %f367;
	shl.b32 	%r104, %r103, 23;
	mov.b32 	%f372, %r104;
	ex2.approx.ftz.f32 	%f373, %f371;
	fma.rn.f32 	%f594, %f373, %f372, %f360;
	add.s32 	%r153, %r153, 2048;
$L__BB149_29:
	setp.ne.s32 	%p57, %r12, 0;
	@%p57 bra 	$L__BB149_31;
	cvt.u64.u32 	%rd62, %r153;
	add.s64 	%rd63, %rd16, %rd62;
	shl.b64 	%rd64, %rd63, 2;
	add.s64 	%rd65, %rd1, %rd64;
	ld.global.f32 	%f374, [%rd65];
	add.s64 	%rd66, %rd2, %rd63;
	ld.global.u8 	%rs30, [%rd66];
	setp.eq.s16 	%p58, %rs30, 0;
	mul.f32 	%f375, %f1, %f374;
	selp.f32 	%f376, %f2, %f375, %p58;
	sub.f32 	%f377, %f376, %f19;
	fma.rn.f32 	%f378, %f377, 0f3BBB989D, 0f3F000000;
	cvt.sat.f32.f32 	%f379, %f378;
	mov.f32 	%f380, 0f4B400001;
	mov.f32 	%f381, 0f437C0000;
	fma.rm.f32 	%f382, %f379, %f381, %f380;
	add.f32 	%f383, %f382, 0fCB40007F;
	neg.f32 	%f384, %f383;
	fma.rn.f32 	%f385, %f377, 0f3FB8AA3B, %f384;
	fma.rn.f32 	%f386, %f377, 0f32A57060, %f385;
	mov.b32 	%r105, %f382;
	shl.b32 	%r106, %r105, 23;
	mov.b32 	%f387, %r106;
	ex2.approx.ftz.f32 	%f388, %f386;
	fma.rn.f32 	%f594, %f388, %f387, %f594;
$L__BB149_31:
	setp.gt.s32 	%p59, %r40, 15;
	setp.gt.s32 	%p60, %r40, 23;
	setp.gt.s32 	%p61, %r40, 27;
	setp.gt.s32 	%p62, %r40, 29;
	setp.gt.s32 	%p63, %r40, 30;
	mov.b32 	%r108, %f594;
	mov.b32 	%r109, 1;
	mov.b32 	%r130, 31;
	mov.b32 	%r131, -1;
	// begin inline asm
	shfl.sync.down.b32 %r107, %r108, %r109, %r130, %r131;
	// end inline asm
	mov.b32 	%f389, %r107;
	add.f32 	%f390, %f594, %f389;
	selp.f32 	%f391, %f594, %f390, %p63;
	mov.b32 	%r113, %f391;
	mov.b32 	%r114, 2;
	// begin inline asm
	shfl.sync.down.b32 %r112, %r113, %r114, %r130, %r131;
	// end inline asm
	mov.b32 	%f392, %r112;
	add.f32 	%f393, %f391, %f392;
	selp.f32 	%f394, %f391, %f393, %p62;
	mov.b32 	%r118, %f394;
	mov.b32 	%r119, 4;
	// begin inline asm
	shfl.sync.down.b32 %r117, %r118, %r119, %r130, %r131;
	// end inline asm
	mov.b32 	%f395, %r117;
	add.f32 	%f396, %f394, %f395;
	selp.f32 	%f397, %f394, %f396, %p61;
	mov.b32 	%r123, %f397;
	mov.b32 	%r124, 8;
	// begin inline asm
	shfl.sync.down.b32 %r122, %r123, %r124, %r130, %r131;
	// end inline asm
	mov.b32 	%f398, %r122;
	add.f32 	%f399, %f397, %f398;
	selp.f32 	%f400, %f397, %f399, %p60;
	mov.b32 	%r128, %f400;
	mov.b32 	%r129, 16;
	// begin inline asm
	shfl.sync.down.b32 %r127, %r128, %r129, %r130, %r131;
	// end inline asm
	mov.b32 	%f401, %r127;
	add.f32 	%f402, %f400, %f401;
	selp.f32 	%f32, %f400, %f402, %p59;
	not.pred 	%p64, %p80;
	@%p64 bra 	$L__BB149_33;
	st.shared.f32 	[%r5], %f32;
$L__BB149_33:
	setp.ne.s32 	%p65, %r1, 0;
	bar.sync 	0;
	@%p65 bra 	$L__BB149_35;
	ld.shared.f32 	%f403, [_ZZ14BlockAllReduceI5SumOpfLi1024EET0_S1_E12temp_storage+36];
	add.f32 	%f404, %f32, %f403;
	ld.shared.f32 	%f405, [_ZZ14BlockAllReduceI5SumOpfLi1024EET0_S1_E12temp_storage+40];
	add.f32 	%f406, %f404, %f405;
	ld.shared.f32 	%f407, [_ZZ14BlockAllReduceI5SumOpfLi1024EET0_S1_E12temp_storage+44];
	add.f32 	%f408, %f406, %f407;
	ld.shared.f32 	%f409, [_ZZ14BlockAllReduceI5SumOpfLi1024EET0_S1_E12temp_storage+48];
	add.f32 	%f410, %f408, %f409;
	ld.shared.f32 	%f411, [_ZZ14BlockAllReduceI5SumOpfLi1024EET0_S1_E12temp_storage+52];
	add.f32 	%f412, %f410, %f411;
	ld.shared.f32 	%f413, [_ZZ14BlockAllReduceI5SumOpfLi1024EET0_S1_E12temp_storage+56];
	add.f32 	%f414, %f412, %f413;
	ld.shared.f32 	%f415, [_ZZ14BlockAllReduceI5SumOpfLi1024EET0_S1_E12temp_storage+60];
	add.f32 	%f416, %f414, %f415;
	ld.shared.f32 	%f417, [_ZZ14BlockAllReduceI5SumOpfLi1024EET0_S1_E12temp_storage+64];
	add.f32 	%f418, %f416, %f417;
	ld.shared.f32 	%f419, [_ZZ14BlockAllReduceI5SumOpfLi1024EET0_S1_E12temp_storage+68];
	add.f32 	%f420, %f418, %f419;
	ld.shared.f32 	%f421, [_ZZ14BlockAllReduceI5SumOpfLi1024EET0_S1_E12temp_storage+72];
	add.f32 	%f422, %f420, %f421;
	ld.shared.f32 	%f423, [_ZZ14BlockAllReduceI5SumOpfLi1024EET0_S1_E12temp_storage+76];
	add.f32 	%f424, %f422, %f423;
	ld.shared.f32 	%f425, [_ZZ14BlockAllReduceI5SumOpfLi1024EET0_S1_E12temp_storage+80];
	add.f32 	%f426, %f424, %f425;
	ld.shared.f32 	%f427, [_ZZ14BlockAllReduceI5SumOpfLi1024EET0_S1_E12temp_storage+84];
	add.f32 	%f428, %f426, %f427;
	ld.shared.f32 	%f429, [_ZZ14BlockAllReduceI5SumOpfLi1024EET0_S1_E12temp_storage+88];
	add.f32 	%f430, %f428, %f429;
	ld.shared.f32 	%f431, [_ZZ14BlockAllReduceI5SumOpfLi1024EET0_S1_E12temp_storage+92];
	add.f32 	%f432, %f430, %f431;
	ld.shared.f32 	%f433, [_ZZ14BlockAllReduceI5SumOpfLi1024EET0_S1_E12temp_storage+96];
	add.f32 	%f434, %f432, %f433;
	ld.shared.f32 	%f435, [_ZZ14BlockAllReduceI5SumOpfLi1024EET0_S1_E12temp_storage+100];
	add.f32 	%f436, %f434, %f435;
	ld.shared.f32 	%f437, [_ZZ14BlockAllReduceI5SumOpfLi1024EET0_S1_E12temp_storage+104];
	add.f32 	%f438, %f436, %f437;
	ld.shared.f32 	%f439, [_ZZ14BlockAllReduceI5SumOpfLi1024EET0_S1_E12temp_storage+108];
	add.f32 	%f440, %f438, %f439;
	ld.shared.f32 	%f441, [_ZZ14BlockAllReduceI5SumOpfLi1024EET0_S1_E12temp_storage+112];
	add.f32 	%f442, %f440, %f441;
	ld.shared.f32 	%f443, [_ZZ14BlockAllReduceI5SumOpfLi1024EET0_S1_E12temp_storage+116];
	add.f32 	%f444, %f442, %f443;
	ld.shared.f32 	%f445, [_ZZ14BlockAllReduceI5SumOpfLi1024EET0_S1_E12temp_storage+120];
	add.f32 	%f446, %f444, %f445;
	ld.shared.f32 	%f447, [_ZZ14BlockAllReduceI5SumOpfLi1024EET0_S1_E12temp_storage+124];
	add.f32 	%f448, %f446, %f447;
	ld.shared.f32 	%f449, [_ZZ14BlockAllReduceI5SumOpfLi1024EET0_S1_E12temp_storage+128];
	add.f32 	%f450, %f448, %f449;
	ld.shared.f32 	%f451, [_ZZ14BlockAllReduceI5SumOpfLi1024EET0_S1_E12temp_storage+132];
	add.f32 	%f452, %f450, %f451;
	ld.shared.f32 	%f453, [_ZZ14BlockAllReduceI5SumOpfLi1024EET0_S1_E12temp_storage+136];
	add.f32 	%f454, %f452, %f453;
	ld.shared.f32 	%f455, [_ZZ14BlockAllReduceI5SumOpfLi1024EET0_S1_E12temp_storage+140];
	add.f32 	%f456, %f454, %f455;
	ld.shared.f32 	%f457, [_ZZ14BlockAllReduceI5SumOpfLi1024EET0_S1_E12temp_storage+144];
	add.f32 	%f458, %f456, %f457;
	ld.shared.f32 	%f459, [_ZZ14BlockAllReduceI5SumOpfLi1024EET0_S1_E12temp_storage+148];
	add.f32 	%f460, %f458, %f459;
	ld.shared.f32 	%f461, [_ZZ14BlockAllReduceI5SumOpfLi1024EET0_S1_E12temp_storage+152];
	add.f32 	%f462, %f460, %f461;
	ld.shared.f32 	%f463, [_ZZ14BlockAllReduceI5SumOpfLi1024EET0_S1_E12temp_storage+156];
	add.f32 	%f464, %f462, %f463;
	st.shared.f32 	[_ZZ14BlockAllReduceI5SumOpfLi1024EET0_S1_E16result_broadcast], %f464;
$L__BB149_35:
	setp.ge.s32 	%p66, %r1, %r2;
	bar.sync 	0;
	ld.shared.f32 	%f33, [_ZZ14BlockAllReduceI5SumOpfLi1024EET0_S1_E16result_broadcast];
	@%p66 bra 	$L__BB149_42;
	setp.eq.s32 	%p67, %r9, 0;
	mul.lo.s64 	%rd17, %rd79, %rd3;
	mul.lo.s64 	%rd18, %rd79, %rd24;
	mov.u32 	%r156, %r1;
	@%p67 bra 	$L__BB149_40;
	or.b32  	%r156, %r1, 1024;
	setp.eq.s32 	%p68, %r9, 1;
	add.s64 	%rd67, %rd17, %rd7;
	shl.b64 	%rd68, %rd67, 2;
	add.s64 	%rd19, %rd1, %rd68;
	ld.global.f32 	%f465, [%rd19];
	add.s64 	%rd20, %rd2, %rd67;
	ld.global.u8 	%rs31, [%rd20];
	setp.eq.s16 	%p69, %rs31, 0;
	mul.f32 	%f466, %f1, %f465;
	selp.f32 	%f467, %f2, %f466, %p69;
	sub.f32 	%f468, %f467, %f19;
	fma.rn.f32 	%f469, %f468, 0f3BBB989D, 0f3F000000;
	cvt.sat.f32.f32 	%f470, %f469;
	mov.f32 	%f471, 0f4B400001;
	mov.f32 	%f472, 0f437C0000;
	fma.rm.f32 	%f473, %f470, %f472, %f471;
	add.f32 	%f474, %f473, 0fCB40007F;
	neg.f32 	%f475, %f474;
	fma.rn.f32 	%f476, %f468, 0f3FB8AA3B, %f475;
	fma.rn.f32 	%f477, %f468, 0f32A57060, %f476;
	mov.b32 	%r132, %f473;
	shl.b32 	%r133, %r132, 23;
	mov.b32 	%f478, %r133;
	ex2.approx.ftz.f32 	%f479, %f477;
	mul.f32 	%f480, %f479, %f478;
	div.rn.f32 	%f481, %f480, %f33;
	add.s64 	%rd69, %rd18, %rd7;
	shl.b64 	%rd70, %rd69, 2;
	add.s64 	%rd21, %rd4, %rd70;
	st.global.f32 	[%rd21], %f481;
	@%p68 bra 	$L__BB149_40;
	or.b32  	%r156, %r1, 2048;
	setp.eq.s32 	%p70, %r9, 2;
	ld.global.f32 	%f482, [%rd19+4096];
	ld.global.u8 	%rs32, [%rd20+1024];
	setp.eq.s16 	%p71, %rs32, 0;
	mul.f32 	%f483, %f1, %f482;
	selp.f32 	%f484, %f2, %f483, %p71;
	sub.f32 	%f485, %f484, %f19;
	fma.rn.f32 	%f486, %f485, 0f3BBB989D, 0f3F000000;
	cvt.sat.f32.f32 	%f487, %f486;
	mov.f32 	%f488, 0f4B400001;
	mov.f32 	%f489, 0f437C0000;
	fma.rm.f32 	%f490, %f487, %f489, %f488;
	add.f32 	%f491, %f490, 0fCB40007F;
	neg.f32 	%f492, %f491;
	fma.rn.f32 	%f493, %f485, 0f3FB8AA3B, %f492;
	fma.rn.f32 	%f494, %f485, 0f32A57060, %f493;
	mov.b32 	%r134, %f490;
	shl.b32 	%r135, %r134, 23;
	mov.b32 	%f495, %r135;
	ex2.approx.ftz.f32 	%f496, %f494;
	mul.f32 	%f497, %f496, %f495;
	div.rn.f32 	%f498, %f497, %f33;
	st.global.f32 	[%rd21+4096], %f498;
	@%p70 bra 	$L__BB149_40;
	or.b32  	%r156, %r1, 3072;
	ld.global.f32 	%f499, [%rd19+8192];
	ld.global.u8 	%rs33, [%rd20+2048];
	setp.eq.s16 	%p72, %rs33, 0;
	mul.f32 	%f500, %f1, %f499;
	selp.f32 	%f501, %f2, %f500, %p72;
	sub.f32 	%f502, %f501, %f19;
	fma.rn.f32 	%f503, %f502, 0f3BBB989D, 0f3F000000;
	cvt.sat.f32.f32 	%f504, %f503;
	mov.f32 	%f505, 0f4B400001;
	mov.f32 	%f506, 0f437C0000;
	fma.rm.f32 	%f507, %f504, %f506, %f505;
	add.f32 	%f508, %f507, 0fCB40007F;
	neg.f32 	%f509, %f508;
	fma.rn.f32 	%f510, %f502, 0f3FB8AA3B, %f509;
	fma.rn.f32 	%f511, %f502, 0f32A57060, %f510;
	mov.b32 	%r136, %f507;
	shl.b32 	%r137, %r136, 23;
	mov.b32 	%f512, %r137;
	ex2.approx.ftz.f32 	%f513, %f511;
	mul.f32 	%f514, %f513, %f512;
	div.rn.f32 	%f515, %f514, %f33;
	st.global.f32 	[%rd21+8192], %f515;
$L__BB149_40:
	setp.lt.u32 	%p73, %r6, 3072;
	@%p73 bra 	$L__BB149_42;
$L__BB149_41:
	cvt.u64.u32 	%rd71, %r156;
	add.s64 	%rd72, %rd17, %rd71;
	shl.b64 	%rd73, %rd72, 2;
	add.s64 	%rd74, %rd1, %rd73;
	ld.global.f32 	%f516, [%rd74];
	add.s64 	%rd75, %rd2, %rd72;
	ld.global.u8 	%rs34, [%rd75];
	setp.eq.s16 	%p74, %rs34, 0;
	mul.f32 	%f517, %f1, %f516;
	selp.f32 	%f518, %f2, %f517, %p74;
	sub.f32 	%f519, %f518, %f19;
	fma.rn.f32 	%f520, %f519, 0f3BBB989D, 0f3F000000;
	cvt.sat.f32.f32 	%f521, %f520;
	mov.f32 	%f522, 0f4B400001;
	mov.f32 	%f523, 0f437C0000;
	fma.rm.f32 	%f524, %f521, %f523, %f522;
	add.f32 	%f525, %f524, 0fCB40007F;
	neg.f32 	%f526, %f525;
	fma.rn.f32 	%f527, %f519, 0f3FB8AA3B, %f526;
	fma.rn.f32 	%f528, %f519, 0f32A57060, %f527;
	mov.b32 	%r138, %f524;
	shl.b32 	%r139, %r138, 23;
	mov.b32 	%f529, %r139;
	ex2.approx.ftz.f32 	%f530, %f528;
	mul.f32 	%f531, %f530, %f529;
	div.rn.f32 	%f532, %f531, %f33;
	add.s64 	%rd76, %rd18, %rd71;
	shl.b64 	%rd77, %rd76, 2;
	add.s64 	%rd78, %rd4, %rd77;
	st.global.f32 	[%rd78], %f532;
	ld.global.f32 	%f533, [%rd74+4096];
	ld.global.u8 	%rs35, [%rd75+1024];
	setp.eq.s16 	%p75, %rs35, 0;
	mul.f32 	%f534, %f1, %f533;
	selp.f32 	%f535, %f2, %f534, %p75;
	sub.f32 	%f536, %f535, %f19;
	fma.rn.f32 	%f537, %f536, 0f3BBB989D, 0f3F000000;
	cvt.sat.f32.f32 	%f538, %f537;
	fma.rm.f32 	%f539, %f538, %f523, %f522;
	add.f32 	%f540, %f539, 0fCB40007F;
	neg.f32 	%f541, %f540;
	fma.rn.f32 	%f542, %f536, 0f3FB8AA3B, %f541;
	fma.rn.f32 	%f543, %f536, 0f32A57060, %f542;
	mov.b32 	%r140, %f539;
	shl.b32 	%r141, %r140, 23;
	mov.b32 	%f544, %r141;
	ex2.approx.ftz.f32 	%f545, %f543;
	mul.f32 	%f546, %f545, %f544;
	div.rn.f32 	%f547, %f546, %f33;
	st.global.f32 	[%rd78+4096], %f547;
	ld.global.f32 	%f548, [%rd74+8192];
	ld.global.u8 	%rs36, [%rd75+2048];
	setp.eq.s16 	%p76, %rs36, 0;
	mul.f32 	%f549, %f1, %f548;
	selp.f32 	%f550, %f2, %f549, %p76;
	sub.f32 	%f551, %f550, %f19;
	fma.rn.f32 	%f552, %f551, 0f3BBB989D, 0f3F000000;
	cvt.sat.f32.f32 	%f553, %f552;
	fma.rm.f32 	%f554, %f553, %f523, %f522;
	add.f32 	%f555, %f554, 0fCB40007F;
	neg.f32 	%f556, %f555;
	fma.rn.f32 	%f557, %f551, 0f3FB8AA3B, %f556;
	fma.rn.f32 	%f558, %f551, 0f32A57060, %f557;
	mov.b32 	%r142, %f554;
	shl.b32 	%r143, %r142, 23;
	mov.b32 	%f559, %r143;
	ex2.approx.ftz.f32 	%f560, %f558;
	mul.f32 	%f561, %f560, %f559;
	div.rn.f32 	%f562, %f561, %f33;
	st.global.f32 	[%rd78+8192], %f562;
	ld.global.f32 	%f563, [%rd74+12288];
	ld.global.u8 	%rs37, [%rd75+3072];
	setp.eq.s16 	%p77, %rs37, 0;
	mul.f32 	%f564, %f1, %f563;
	selp.f32 	%f565, %f2, %f564, %p77;
	sub.f32 	%f566, %f565, %f19;
	fma.rn.f32 	%f567, %f566, 0f3BBB989D, 0f3F000000;
	cvt.sat.f32.f32 	%f568, %f567;
	fma.rm.f32 	%f569, %f568, %f523, %f522;
	add.f32 	%f570, %f569, 0fCB40007F;
	neg.f32 	%f571, %f570;
	fma.rn.f32 	%f572, %f566, 0f3FB8AA3B, %f571;
	fma.rn.f32 	%f573, %f566, 0f32A57060, %f572;
	mov.b32 	%r144, %f569;
	shl.b32 	%r145, %r144, 23;
	mov.b32 	%f574, %r145;
	ex2.approx.ftz.f32 	%f575, %f573;
	mul.f32 	%f576, %f575, %f574;
	div.rn.f32 	%f577, %f576, %f33;
	st.global.f32 	[%rd78+12288], %f577;
	add.s32 	%r156, %r156, 4096;
	setp.lt.s32 	%p78, %r156, %r2;
	@%p78 bra 	$L__BB149_41;
$L__BB149_42:
	add.s64 	%rd79, %rd79, %rd6;
	setp.lt.s64 	%p79, %rd79, %rd25;
	@%p79 bra 	$L__BB149_2;
$L__BB149_43:
	ret;

}
	// .globl	_Z15SoftmaxWarpImplI22BroadcastScaleMaskLoadIffbLm2EiE11DirectStoreIffEfLi2ELi2ELi1ELi2ELb0EL9Algorithm0EEvT_T0_ll
.visible .entry _Z15SoftmaxWarpImplI22BroadcastScaleMaskLoadIffbLm2EiE11DirectStoreIffEfLi2ELi2ELi1ELi2ELb0EL9Algorithm0EEvT_T0_ll(
	.param .align 8 .b8 _Z15SoftmaxWarpImplI22BroadcastScaleMaskLoadIffbLm2EiE11DirectStoreIffEfLi2ELi2ELi1ELi2ELb0EL9Algorithm0EEvT_T0_ll_param_0[88],
	.param .align 8 .b8 _Z15SoftmaxWarpImplI22BroadcastScaleMaskLoadIffbLm2EiE11DirectStoreIffEfLi2ELi2ELi1ELi2ELb0EL9Algorithm0EEvT_T0_ll_param_1[16],
	.param .u64 _Z15SoftmaxWarpImplI22BroadcastScaleMaskLoadIffbLm2EiE11DirectStoreIffEfLi2ELi2ELi1ELi2ELb0EL9Algorithm0EEvT_T0_ll_param_2,
	.param .u64 _Z15SoftmaxWarpImplI22BroadcastScaleMaskLoadIffbLm2EiE11DirectStoreIffEfLi2ELi2ELi1ELi2ELb0EL9Algorithm0EEvT_T0_ll_param_3
)
{
	.reg .pred 	%p<12>;
	.reg .b16 	%rs<5>;
	.reg .b32 	%r<60>;
	.reg .b32 	%f<77>;
	.reg .b64 	%rd<48>;

	ld.param.u64 	%rd22, [_Z15SoftmaxWarpImplI22BroadcastScaleMaskLoadIffbLm2EiE11DirectStoreIffEfLi2ELi2ELi1ELi2ELb0EL9Algorithm0EEvT_T0_ll_param_1+8];
	ld.param.u64 	%rd21, [_Z15SoftmaxWarpImplI22BroadcastScaleMaskLoadIffbLm2EiE11DirectStoreIffEfLi2ELi2ELi1ELi2ELb0EL9Algorithm0EEvT_T0_ll_param_1];
	ld.param.v2.f32 	{%f9, %f10}, [_Z15SoftmaxWarpImplI22BroadcastScaleMaskLoadIffbLm2EiE11DirectStoreIffEfLi2ELi2ELi1ELi2ELb0EL9Algorithm0EEvT_T0_ll_param_0+80];
	ld.param.u64 	%rd20, [_Z15SoftmaxWarpImplI22BroadcastScaleMaskLoadIffbLm2EiE11DirectStoreIffEfLi2ELi2ELi1ELi2ELb0EL9Algorithm0EEvT_T0_ll_param_0+72];
	ld.param.v2.u32 	{%r7, %r8}, [_Z15SoftmaxWarpImplI22BroadcastScaleMaskLoadIffbLm2EiE11DirectStoreIffEfLi2ELi2ELi1ELi2ELb0EL9Algorithm0EEvT_T0_ll_param_0+56];
	ld.param.v2.u32 	{%r5, %r6}, [_Z15SoftmaxWarpImplI22BroadcastScaleMaskLoadIffbLm2EiE11DirectStoreIffEfLi2ELi2ELi1ELi2ELb0EL9Algorithm0EEvT_T0_ll_param_0+40];
	ld.param.u64 	%rd16, [_Z15SoftmaxWarpImplI22BroadcastScaleMaskLoadIffbLm2EiE11DirectStoreIffEfLi2ELi2ELi1ELi2ELb0EL9Algorithm0EEvT_T0_ll_param_0+24];
	ld.param.u64 	%rd15, [_Z15SoftmaxWarpImplI22BroadcastScaleMaskLoadIffbLm2EiE11DirectStoreIffEfLi2ELi2ELi1ELi2ELb0EL9Algorithm0EEvT_T0_ll_param_0+16];
	ld.param.u64 	%rd14, [_Z15SoftmaxWarpImplI22BroadcastScaleMaskLoadIffbLm2EiE11DirectStoreIffEfLi2ELi2ELi1ELi2ELb0EL9Algorithm0EEvT_T0_ll_param_0+8];
	ld.param.u64 	%rd13, [_Z15SoftmaxWarpImplI22BroadcastScaleMaskLoadIffbLm2EiE11DirectStoreIffEfLi2ELi2ELi1ELi2ELb0EL9Algorithm0EEvT_T0_ll_param_0];
	ld.param.u64 	%rd23, [_Z15SoftmaxWarpImplI22BroadcastScaleMaskLoadIffbLm2EiE11DirectStoreIffEfLi2ELi2ELi1ELi2ELb0EL9Algorithm0EEvT_T0_ll_param_2];
	ld.param.u64 	%rd24, [_Z15SoftmaxWarpImplI22BroadcastScaleMaskLoadIffbLm2EiE11DirectStoreIffEfLi2ELi2ELi1ELi2ELb0EL9Algorithm0EEvT_T0_ll_param_3];
	cvta.to.global.u64 	%rd1, %rd13;
	cvta.to.global.u64 	%rd2, %rd14;
	setp.lt.s64 	%p1, %rd24, 3;
	@%p1 bra 	$L__BB150_2;
	mov.u64 	%rd25, $str;
	cvta.global.u64 	%rd26, %rd25;
	mov.u64 	%rd27, $str$1;
	cvta.global.u64 	%rd28, %rd27;
	mov.u64 	%rd29, __unnamed_146;
	cvta.global.u64 	%rd30, %rd29;
	{ // callseq 145, 0
	.param .b64 param0;
	st.param.b64 	[param0], %rd26;
	.param .b64 param1;
	st.param.b64 	[param1], %rd28;
	.param .b32 param2;
	st.param.b32 	[param2], 219;
	.param .b64 param3;
	st.param.b64 	[param3], %rd30;
	.param .b64 param4;
	st.param.b64 	[param4], 1;
	call.uni 
	__assertfail, 
	(
	param0, 
	param1, 
	param2, 
	param3, 
	param4
	);
	} // callseq 145
$L__BB150_2:
	mov.u32 	%r9, %ctaid.x;
	mov.u32 	%r10, %ntid.y;
	mov.u32 	%r11, %tid.y;
	mad.lo.s32 	%r12, %r9, %r10, %r11;
	mov.u32 	%r13, %nctaid.x;
	mul.lo.s32 	%r14, %r10, %r13;
	shl.b32 	%r4, %r14, 1;
	shl.b32 	%r15, %r12, 1;
	cvt.s64.s32 	%rd47, %r15;
	setp.le.s64 	%p2, %rd23, %rd47;
	@%p2 bra 	$L__BB150_9;
	mov.u32 	%r16, %tid.x;
	shl.b32 	%r17, %r16, 1;
	cvt.u64.u32 	%rd6, %r17;
	cvt.s64.s32 	%rd7, %r4;
	cvt.u32.u64 	%r18, %rd6;
	cvt.u32.u64 	%r35, %rd20;
$L__BB150_4:
	setp.eq.s64 	%p3, %rd16, 1;
	setp.eq.s64 	%p4, %rd15, 1;
	mul.lo.s64 	%rd9, %rd20, %rd47;
	cvt.u32.u64 	%r19, %rd9;
	add.s32 	%r20, %r18, %r19;
	div.s32 	%r21, %r20, %r5;
	mul.lo.s32 	%r22, %r21, %r5;
	sub.s32 	%r23, %r20, %r22;
	selp.b32 	%r24, 0, %r21, %p4;
	selp.b32 	%r25, 0, %r23, %p3;
	mul.lo.s32 	%r26, %r7, %r24;
	mad.lo.s32 	%r27, %r8, %r25, %r26;
	shr.u32 	%r28, %r20, 31;
	add.s32 	%r29, %r20, %r28;
	shr.s32 	%r30, %r29, 1;
	mul.wide.s32 	%rd31, %r30, 8;
	add.s64 	%rd10, %rd1, %rd31;
	ld.global.f32 	%f11, [%rd10];
	shr.u32 	%r31, %r27, 31;
	add.s32 	%r32, %r27, %r31;
	shr.s32 	%r33, %r32, 1;
	mul.wide.s32 	%rd32, %r33, 2;
	add.s64 	%rd33, %rd2, %rd32;
	ld.global.v2.u8 	{%rs1, %rs2}, [%rd33];
	setp.eq.s16 	%p5, %rs1, 0;
	mul.f32 	%f12, %f11, %f10;
	selp.f32 	%f3, %f9, %f12, %p5;
	setp.eq.s16 	%p6, %rs2, 0;
	mov.f32 	%f75, %f9;
	@%p6 bra 	$L__BB150_6;
	ld.global.f32 	%f13, [%rd10+4];
	mul.f32 	%f75, %f13, %f10;
$L__BB150_6:
	add.s32 	%r37, %r19, %r35;
	add.s32 	%r38, %r18, %r37;
	div.s32 	%r39, %r38, %r5;
	mul.lo.s32 	%r40, %r39, %r5;
	sub.s32 	%r41, %r38, %r40;
	selp.b32 	%r42, 0, %r39, %p4;
	selp.b32 	%r43, 0, %r41, %p3;
	mul.lo.s32 	%r44, %r7, %r42;
	mad.lo.s32 	%r45, %r8, %r43, %r44;
	shr.u32 	%r46, %r38, 31;
	add.s32 	%r47, %r38, %r46;
	shr.s32 	%r48, %r47, 1;
	mul.wide.s32 	%rd34, %r48, 8;
	add.s64 	%rd11, %rd1, %rd34;
	ld.global.f32 	%f14, [%rd11];
	shr.u32 	%r49, %r45, 31;
	add.s32 	%r50, %r45, %r49;
	shr.s32 	%r51, %r50, 1;
	mul.wide.s32 	%rd35, %r51, 2;
	add.s64 	%rd36, %rd2, %rd35;
	ld.global.v2.u8 	{%rs3, %rs4}, [%rd36];
	setp.eq.s16 	%p9, %rs3, 0;
	mul.f32 	%f15, %f14, %f10;
	selp.f32 	%f6, %f9, %f15, %p9;
	setp.eq.s16 	%p10, %rs4, 0;
	mov.f32 	%f76, %f9;
	@%p10 bra 	$L__BB150_8;
	ld.global.f32 	%f16, [%rd11+4];
	mul.f32 	%f76, %f16, %f10;
$L__BB150_8:
	max.f32 	%f17, %f3, 0fFF800000;
	max.f32 	%f18, %f17, %f75;
	max.f32 	%f19, %f6, 0fFF800000;
	max.f32 	%f20, %f19, %f76;
	sub.f32 	%f21, %f3, %f18;
	fma.rn.f32 	%f22, %f21, 0f3BBB989D, 0f3F000000;
	cvt.sat.f32.f32 	%f23, %f22;
	mov.f32 	%f24, 0f4B400001;
	mov.f32 	%f25, 0f437C0000;
	fma.rm.f32 	%f26, %f23, %f25, %f24;
	add.f32 	%f27, %f26, 0fCB40007F;
	neg.f32 	%f28, %f27;
	fma.rn.f32 	%f29, %f21, 0f3FB8AA3B, %f28;
	fma.rn.f32 	%f30, %f21, 0f32A57060, %f29;
	mov.b32 	%r52, %f26;
	shl.b32 	%r53, %r52, 23;
	mov.b32 	%f31, %r53;
	ex2.approx.ftz.f32 	%f32, %f30;
	mul.f32 	%f33, %f32, %f31;
	add.f32 	%f34, %f33, 0f00000000;
	sub.f32 	%f35, %f75, %f18;
	fma.rn.f32 	%f36, %f35, 0f3BBB989D, 0f3F000000;
	cvt.sat.f32.f32 	%f37, %f36;
	fma.rm.f32 	%f38, %f37, %f25, %f24;
	add.f32 	%f39, %f38, 0fCB40007F;
	neg.f32 	%f40, %f39;
	fma.rn.f32 	%f41, %f35, 0f3FB8AA3B, %f40;
	fma.rn.f32 	%f42, %f35, 0f32A57060, %f41;
	mov.b32 	%r54, %f38;
	shl.b32 	%r55, %r54, 23;
	mov.b32 	%f43, %r55;
	ex2.approx.ftz.f32 	%f44, %f42;
	mul.f32 	%f45, %f44, %f43;
	add.f32 	%f46, %f34, %f45;
	sub.f32 	%f47, %f6, %f20;
	fma.rn.f32 	%f48, %f47, 0f3BBB989D, 0f3F000000;
	cvt.sat.f32.f32 	%f49, %f48;
	fma.rm.f32 	%f50, %f49, %f25, %f24;
	add.f32 	%f51, %f50, 0fCB40007F;
	neg.f32 	%f52, %f51;
	fma.rn.f32 	%f53, %f47, 0f3FB8AA3B, %f52;
	fma.rn.f32 	%f54, %f47, 0f32A57060, %f53;
	mov.b32 	%r56, %f50;
	shl.b32 	%r57, %r56, 23;
	mov.b32 	%f55, %r57;
	ex2.approx.ftz.f32 	%f56, %f54;
	mul.f32 	%f57, %f56, %f55;
	add.f32 	%f58, %f57, 0f00000000;
	sub.f32 	%f59, %f76, %f20;
	fma.rn.f32 	%f60, %f59, 0f3BBB989D, 0f3F000000;
	cvt.sat.f32.f32 	%f61, %f60;
	fma.rm.f32 	%f62, %f61, %f25, %f24;
	add.f32 	%f63, %f62, 0fCB40007F;
	neg.f32 	%f64, %f63;
	fma.rn.f32 	%f65, %f59, 0f3FB8AA3B, %f64;
	fma.rn.f32 	%f66, %f59, 0f32A57060, %f65;
	mov.b32 	%r58, %f62;
	shl.b32 	%r59, %r58, 23;
	mov.b32 	%f67, %r59;
	ex2.approx.ftz.f32 	%f68, %f66;
	mul.f32 	%f69, %f68, %f67;
	add.f32 	%f70, %f58, %f69;
	div.rn.f32 	%f71, %f33, %f46;
	div.rn.f32 	%f72, %f45, %f46;
	mad.lo.s64 	%rd37, %rd47, %rd22, %rd6;
	cvta.to.global.u64 	%rd38, %rd21;
	shl.b64 	%rd39, %rd37, 2;
	add.s64 	%rd40, %rd38, %rd39;
	st.global.v2.f32 	[%rd40], {%f71, %f72};
	div.rn.f32 	%f73, %f57, %f70;
	div.rn.f32 	%f74, %f69, %f70;
	add.s64 	%rd41, %rd37, %rd22;
	shr.u64 	%rd42, %rd41, 63;
	add.s64 	%rd43, %rd41, %rd42;
	shl.b64 	%rd44, %rd43, 2;
	and.b64  	%rd45, %rd44, -8;
	add.s64 	%rd46, %rd38, %rd45;
	st.global.v2.f32 	[%rd46], {%f73, %f74};
	add.s64 	%rd47, %rd47, %rd7;
	setp.lt.s64 	%p11, %rd47, %rd23;
	@%p11 bra 	$L__BB150_4;
$L__BB150_9:
	ret;

}
	// .globl	_Z15SoftmaxWarpImplI22BroadcastScaleMaskLoadIffbLm2EiE11DirectStoreIffEfLi2ELi2ELi1ELi2ELb1EL9Algorithm0EEvT_T0_ll
.visible .entry _Z15SoftmaxWarpImplI22BroadcastScaleMaskLoadIffbLm2EiE11DirectStoreIffEfLi2ELi2ELi1ELi2ELb1EL9Algorithm0EEvT_T0_ll(
	.param .align 8 .b8 _Z15SoftmaxWarpImplI22BroadcastScaleMaskLoadIffbLm2EiE11DirectStoreIffEfLi2ELi2ELi1ELi2ELb1EL9Algorithm0EEvT_T0_ll_param_0[88],
	.param .align 8 .b8 _Z15SoftmaxWarpImplI22BroadcastScaleMaskLoadIffbLm2EiE11DirectStoreIffEfLi2ELi2ELi1ELi2ELb1EL9Algorithm0EEvT_T0_ll_param_1[16],
	.param .u64 _Z15SoftmaxWarpImplI22BroadcastScaleMaskLoadIffbLm2EiE11DirectStoreIffEfLi2ELi2ELi1ELi2ELb1EL9Algorithm0EEvT_T0_ll_param_2,
	.param .u64 _Z15SoftmaxWarpImplI22BroadcastScaleMaskLoadIffbLm2EiE11DirectStoreIffEfLi2ELi2ELi1ELi2ELb1EL9Algorithm0EEvT_T0_ll_param_3
)
{
	.reg .pred 	%p<16>;
	.reg .b16 	%rs<5>;
	.reg .b32 	%r<62>;
	.reg .b32 	%f<91>;
	.reg .b64 	%rd<47>;

	ld.param.u64 	%rd20, [_Z15SoftmaxWarpImplI22BroadcastScaleMaskLoadIffbLm2EiE11DirectStoreIffEfLi2ELi2ELi1ELi2ELb1EL9Algorithm0EEvT_T0_ll_param_1+8];
	ld.param.v2.f32 	{%f24, %f25}, [_Z15SoftmaxWarpImplI22BroadcastScaleMaskLoadIffbLm2EiE11DirectStoreIffEfLi2ELi2ELi1ELi2ELb1EL9Algorithm0EEvT_T0_ll_param_0+80];
	ld.param.u64 	%rd18, [_Z15SoftmaxWarpImplI22BroadcastScaleMaskLoadIffbLm2EiE11DirectStoreIffEfLi2ELi2ELi1ELi2ELb1EL9Algorithm0EEvT_T0_ll_param_0+72];
	ld.param.v2.u32 	{%r7, %r8}, [_Z15SoftmaxWarpImplI22BroadcastScaleMaskLoadIffbLm2EiE11DirectStoreIffEfLi2ELi2ELi1ELi2ELb1EL9Algorithm0EEvT_T0_ll_param_0+56];
	ld.param.v2.u32 	{%r5, %r6}, [_Z15SoftmaxWarpImplI22BroadcastScaleMaskLoadIffbLm2EiE11DirectStoreIffEfLi2ELi2ELi1ELi2ELb1EL9Algorithm0EEvT_T0_ll_param_0+40];
	ld.param.u64 	%rd14, [_Z15SoftmaxWarpImplI22BroadcastScaleMaskLoadIffbLm2EiE11DirectStoreIffEfLi2ELi2ELi1ELi2ELb1EL9Algorithm0EEvT_T0_ll_param_0+24];
	ld.param.u64 	%rd13, [_Z15SoftmaxWarpImplI22BroadcastScaleMaskLoadIffbLm2EiE11DirectStoreIffEfLi2ELi2ELi1ELi2ELb1EL9Algorithm0EEvT_T0_ll_param_0+16];
	ld.param.u64 	%rd19, [_Z15SoftmaxWarpImplI22BroadcastScaleMaskLoadIffbLm2EiE11DirectStoreIffEfLi2ELi2ELi1ELi2ELb1EL9Algorithm0EEvT_T0_ll_param_1];
	ld.param.u64 	%rd12, [_Z15SoftmaxWarpImplI22BroadcastScaleMaskLoadIffbLm2EiE11DirectStoreIffEfLi2ELi2ELi1ELi2ELb1EL9Algorithm0EEvT_T0_ll_param_0+8];
	ld.param.u64 	%rd11, [_Z15SoftmaxWarpImplI22BroadcastScaleMaskLoadIffbLm2EiE11DirectStoreIffEfLi2ELi2ELi1ELi2ELb1EL9Algorithm0EEvT_T0_ll_param_0];
	ld.param.u64 	%rd21, [_Z15SoftmaxWarpImplI22BroadcastScaleMaskLoadIffbLm2EiE11DirectStoreIffEfLi2ELi2ELi1ELi2ELb1EL9Algorithm0EEvT_T0_ll_param_2];
	ld.param.u64 	%rd22, [_Z15SoftmaxWarpImplI22BroadcastScaleMaskLoadIffbLm2EiE11DirectStoreIffEfLi2ELi2ELi1ELi2ELb1EL9Algorithm0EEvT_T0_ll_param_3];
	cvta.to.global.u64 	%rd1, %rd11;
	cvta.to.global.u64 	%rd2, %rd12;
	cvta.to.global.u64 	%rd3, %rd19;
	setp.lt.s64 	%p1, %rd22, 3;
	@%p1 bra 	$L__BB151_2;
	mov.u64 	%rd23, $str;
	cvta.global.u64 	%rd24, %rd23;
	mov.u64 	%rd25, $str$1;
	cvta.global.u64 	%rd26, %rd25;
	mov.u64 	%rd27, __unnamed_147;
	cvta.global.u64 	%rd28, %rd27;
	{ // callseq 146, 0
	.param .b64 param0;
	st.param.b64 	[param0], %rd24;
	.param .b64 param1;
	st.param.b64 	[param1], %rd26;
	.param .b32 param2;
	st.param.b32 	[param2], 219;
	.param .b64 param3;
	st.param.b64 	[param3], %rd28;
	.param .b64 param4;
	st.param.b64 	[param4], 1;
	call.uni 
	__assertfail, 
	(
	param0, 
	param1, 
	param2, 
	param3, 
	param4
	);
	} // callseq 146
$L__BB151_2:
	mov.u32 	%r9, %ctaid.x;
	mov.u32 	%r10, %ntid.y;
	mov.u32 	%r11, %tid.y;
	mad.lo.s32 	%r12, %r9, %r10, %r11;
	mov.u32 	%r13, %nctaid.x;
	mul.lo.s32 	%r14, %r10, %r13;
	shl.b32 	%r4, %r14, 1;
	shl.b32 	%r15, %r12, 1;
	cvt.s64.s32 	%rd46, %r15;
	setp.le.s64 	%p2, %rd21, %rd46;
	@%p2 bra 	$L__BB151_17;
	mov.u32 	%r16, %tid.x;
	shl.b32 	%r17, %r16, 1;
	cvt.u64.u32 	%rd5, %r17;
	cvt.s64.s32 	%rd6, %r4;
	cvt.u32.u64 	%r18, %rd5;
	cvt.u32.u64 	%r20, %rd18;
$L__BB151_4:
	setp.le.s64 	%p3, %rd22, %rd5;
	mov.f32 	%f84, 0fFF800000;
	mov.f32 	%f85, %f84;
	mov.f32 	%f86, %f84;
	@%p3 bra 	$L__BB151_8;
	setp.eq.s64 	%p4, %rd14, 1;
	setp.eq.s64 	%p5, %rd13, 1;
	cvt.u32.u64 	%r19, %rd46;
	mad.lo.s32 	%r21, %r20, %r19, %r18;
	div.s32 	%r22, %r21, %r5;
	mul.lo.s32 	%r23, %r22, %r5;
	sub.s32 	%r24, %r21, %r23;
	selp.b32 	%r25, 0, %r22, %p5;
	selp.b32 	%r26, 0, %r24, %p4;
	mul.lo.s32 	%r27, %r7, %r25;
	mad.lo.s32 	%r28, %r8, %r26, %r27;
	shr.u32 	%r29, %r21, 31;
	add.s32 	%r30, %r21, %r29;
	shr.s32 	%r31, %r30, 1;
	mul.wide.s32 	%rd29, %r31, 8;
	add.s64 	%rd8, %rd1, %rd29;
	ld.global.f32 	%f27, [%rd8];
	shr.u32 	%r32, %r28, 31;
	add.s32 	%r33, %r28, %r32;
	shr.s32 	%r34, %r33, 1;
	mul.wide.s32 	%rd30, %r34, 2;
	add.s64 	%rd31, %rd2, %rd30;
	ld.global.v2.u8 	{%rs1, %rs2}, [%rd31];
	setp.eq.s16 	%p6, %rs1, 0;
	mul.f32 	%f28, %f27, %f25;
	selp.f32 	%f85, %f24, %f28, %p6;
	setp.eq.s16 	%p7, %rs2, 0;
	mov.f32 	%f84, %f24;
	@%p7 bra 	$L__BB151_7;
	ld.global.f32 	%f29, [%rd8+4];
	mul.f32 	%f84, %f29, %f25;
$L__BB151_7:
	max.f32 	%f30, %f85, 0fFF800000;
	max.f32 	%f86, %f30, %f84;
$L__BB151_8:
	mov.f32 	%f88, 0fFF800000;
	mov.f32 	%f89, %f88;
	mov.f32 	%f90, %f88;
	@%p3 bra 	$L__BB151_12;
	setp.eq.s64 	%p9, %rd14, 1;
	setp.eq.s64 	%p10, %rd13, 1;
	mov.b64 	%rd32, 1;
	cvt.u32.u64 	%r36, %rd32;
	cvt.u32.u64 	%r37, %rd46;
	add.s32 	%r38, %r37, %r36;
	mad.lo.s32 	%r40, %r20, %r38, %r18;
	div.s32 	%r41, %r40, %r5;
	mul.lo.s32 	%r42, %r41, %r5;
	sub.s32 	%r43, %r40, %r42;
	selp.b32 	%r44, 0, %r41, %p10;
	selp.b32 	%r45, 0, %r43, %p9;
	mul.lo.s32 	%r46, %r7, %r44;
	mad.lo.s32 	%r47, %r8, %r45, %r46;
	shr.u32 	%r48, %r40, 31;
	add.s32 	%r49, %r40, %r48;
	shr.s32 	%r50, %r49, 1;
	mul.wide.s32 	%rd33, %r50, 8;
	add.s64 	%rd9, %rd1, %rd33;
	ld.global.f32 	%f32, [%rd9];
	shr.u32 	%r51, %r47, 31;
	add.s32 	%r52, %r47, %r51;
	shr.s32 	%r53, %r52, 1;
	mul.wide.s32 	%rd34, %r53, 2;
	add.s64 	%rd35, %rd2, %rd34;
	ld.global.v2.u8 	{%rs3, %rs4}, [%rd35];
	setp.eq.s16 	%p11, %rs3, 0;
	mul.f32 	%f33, %f32, %f25;
	selp.f32 	%f89, %f24, %f33, %p11;
	setp.eq.s16 	%p12, %rs4, 0;
	mov.f32 	%f88, %f24;
	@%p12 bra 	$L__BB151_11;
	ld.global.f32 	%f34, [%rd9+4];
	mul.f32 	%f88, %f34, %f25;
$L__BB151_11:
	max.f32 	%f35, %f89, 0fFF800000;
	max.f32 	%f90, %f35, %f88;
$L__BB151_12:
	sub.f32 	%f36, %f85, %f86;
	fma.rn.f32 	%f37, %f36, 0f3BBB989D, 0f3F000000;
	cvt.sat.f32.f32 	%f38, %f37;
	mov.f32 	%f39, 0f4B400001;
	mov.f32 	%f40, 0f437C0000;
	fma.rm.f32 	%f41, %f38, %f40, %f39;
	add.f32 	%f42, %f41, 0fCB40007F;
	neg.f32 	%f43, %f42;
	fma.rn.f32 	%f44, %f36, 0f3FB8AA3B, %f43;
	fma.rn.f32 	%f45, %f36, 0f32A57060, %f44;
	mov.b32 	%r54, %f41;
	shl.b32 	%r55, %r54, 23;
	mov.b32 	%f46, %r55;
	ex2.approx.ftz.f32 	%f47, %f45;
	mul.f32 	%f48, %f47, %f46;
	add.f32 	%f49, %f48, 0f00000000;
	sub.f32 	%f50, %f84, %f86;
	fma.rn.f32 	%f51, %f50, 0f3BBB989D, 0f3F000000;
	cvt.sat.f32.f32 	%f52, %f51;
	fma.rm.f32 	%f53, %f52, %f40, %f39;
	add.f32 	%f54, %f53, 0fCB40007F;
	neg.f32 	%f55, %f54;
	fma.rn.f32 	%f56, %f50, 0f3FB8AA3B, %f55;
	fma.rn.f32 	%f57, %f50, 0f32A57060, %f56;
	mov.b32 	%r56, %f53;
	shl.b32 	%r57, %r56, 23;
	mov.b32 	%f58, %r57;
	ex2.approx.ftz.f32 	%f59, %f57;
	mul.f32 	%f60, %f59, %f58;
	add.f32 	%f61, %f49, %f60;
	sub.f32 	%f62, %f89, %f90;
	fma.rn.f32 	%f63, %f62, 0f3BBB989D, 0f3F000000;
	cvt.sat.f32.f32 	%f64, %f63;
	fma.rm.f32 	%f65, %f64, %f40, %f39;
	add.f32 	%f66, %f65, 0fCB40007F;
	neg.f32 	%f67, %f66;
	fma.rn.f32 	%f68, %f62, 0f3FB8AA3B, %f67;
	fma.rn.f32 	%f69, %f62, 0f32A57060, %f68;
	mov.b32 	%r58, %f65;
	shl.b32 	%r59, %r58, 23;
	mov.b32 	%f70, %r59;
	ex2.approx.ftz.f32 	%f71, %f69;
	mul.f32 	%f17, %f71, %f70;
	add.f32 	%f72, %f17, 0f00000000;
	sub.f32 	%f73, %f88, %f90;
	fma.rn.f32 	%f74, %f73, 0f3BBB989D, 0f3F000000;
	cvt.sat.f32.f32 	%f75, %f74;
	fma.rm.f32 	%f76, %f75, %f40, %f39;
	add.f32 	%f77, %f76, 0fCB40007F;
	neg.f32 	%f78, %f77;
	fma.rn.f32 	%f79, %f73, 0f3FB8AA3B, %f78;
	fma.rn.f32 	%f80, %f73, 0f32A57060, %f79;
	mov.b32 	%r60, %f76;
	shl.b32 	%r61, %r60, 23;
	mov.b32 	%f81, %r61;
	ex2.approx.ftz.f32 	%f82, %f80;
	mul.f32 	%f18, %f82, %f81;
	add.f32 	%f19, %f72, %f18;
	div.rn.f32 	%f20, %f48, %f61;
	div.rn.f32 	%f21, %f60, %f61;
	@%p3 bra 	$L__BB151_14;
	mad.lo.s64 	%rd36, %rd46, %rd20, %rd5;
	shl.b64 	%rd37, %rd36, 2;
	add.s64 	%rd38, %rd3, %rd37;
	st.global.v2.f32 	[%rd38], {%f20, %f21};
$L__BB151_14:
	div.rn.f32 	%f22, %f17, %f19;
	div.rn.f32 	%f23, %f18, %f19;
	@%p3 bra 	$L__BB151_16;
	mad.lo.s64 	%rd39, %rd20, %rd46, %rd20;
	add.s64 	%rd40, %rd39, %rd5;
	shr.u64 	%rd41, %rd40, 63;
	add.s64 	%rd42, %rd40, %rd41;
	shl.b64 	%rd43, %rd42, 2;
	and.b64  	%rd44, %rd43, -8;
	add.s64 	%rd45, %rd3, %rd44;
	st.global.v2.f32 	[%rd45], {%f22, %f23};
$L__BB151_16:
	add.s64 	%rd46, %rd46, %rd6;
	setp.lt.s64 	%p15, %rd46, %rd21;
	@%p15 bra 	$L__BB151_4;
$L__BB151_17:
	ret;

}
	// .globl	_Z15SoftmaxWarpImplI22BroadcastScaleMaskLoadIffbLm2EiE11DirectStoreIffEfLi2ELi2ELi1ELi1ELb0EL9Algorithm0EEvT_T0_ll
.visible .entry _Z15SoftmaxWarpImplI22BroadcastScaleMaskLoadIffbLm2EiE11DirectStoreIffEfLi2ELi2ELi1ELi1ELb0EL9Algorithm0EEvT_T0_ll(
	.param .align 8 .b8 _Z15SoftmaxWarpImplI22BroadcastScaleMaskLoadIffbLm2EiE11DirectStoreIffEfLi2ELi2ELi1ELi1ELb0EL9Algorithm0EEvT_T0_ll_param_0[88],
	.param .align 8 .b8 _Z15SoftmaxWarpImplI22BroadcastScaleMaskLoadIffbLm2EiE11DirectStoreIffEfLi2ELi2ELi1ELi1ELb0EL9Algorithm0EEvT_T0_ll_param_1[16],
	.param .u64 _Z15SoftmaxWarpImplI22BroadcastScaleMaskLoadIffbLm2EiE11DirectStoreIffEfLi2ELi2ELi1ELi1ELb0EL9Algorithm0EEvT_T0_ll_param_2,
	.param .u64 _Z15SoftmaxWarpImplI22BroadcastScaleMaskLoadIffbLm2EiE11DirectStoreIffEfLi2ELi2ELi1ELi1ELb0EL9Algorithm0EEvT_T0_ll_param_3
)
{
	.reg .pred 	%p<8>;
	.reg .b16 	%rs<3>;
	.reg .b32 	%r<37>;
	.reg .b32 	%f<42>;
	.reg .b64 	%rd<42>;

	ld.param.v2.f32 	{%f6, %f7}, [_Z15SoftmaxWarpImplI22BroadcastScaleMaskLoadIffbLm2EiE11DirectStoreIffEfLi2ELi2ELi1ELi1ELb0EL9Algorithm0EEvT_T0_ll_param_0+80];
	ld.param.u64 	%rd23, [_Z15SoftmaxWarpImplI22BroadcastScaleMaskLoadIffbLm2EiE11DirectStoreIffEfLi2ELi2ELi1ELi1ELb0EL9Algorithm0EEvT_T0_ll_param_0+72];
	ld.param.v2.u32 	{%r7, %r8}, [_Z15SoftmaxWarpImplI22BroadcastScaleMaskLoadIffbLm2EiE11DirectStoreIffEfLi2ELi2ELi1ELi1ELb0EL9Algorithm0EEvT_T0_ll_param_0+56];
	ld.param.v2.u32 	{%r5, %r6}, [_Z15SoftmaxWarpImplI22BroadcastScaleMaskLoadIffbLm2EiE11DirectStoreIffEfLi2ELi2ELi1ELi1ELb0EL9Algorithm0EEvT_T0_ll_param_0+40];
	ld.param.u64 	%rd19, [_Z15SoftmaxWarpImplI22BroadcastScaleMaskLoadIffbLm2EiE11DirectStoreIffEfLi2ELi2ELi1ELi1ELb0EL9Algorithm0EEvT_T0_ll_param_0+24];
	ld.param.u64 	%rd18, [_Z15SoftmaxWarpImplI22BroadcastScaleMaskLoadIffbLm2EiE11DirectStoreIffEfLi2ELi2ELi1ELi1ELb0EL9Algorithm0EEvT_T0_ll_param_0+16];
	ld.param.u64 	%rd17, [_Z15SoftmaxWarpImplI22BroadcastScaleMaskLoadIffbLm2EiE11DirectStoreIffEfLi2ELi2ELi1ELi1ELb0EL9Algorithm0EEvT_T0_ll_param_0+8];
	ld.param.u64 	%rd16, [_Z15SoftmaxWarpImplI22BroadcastScaleMaskLoadIffbLm2EiE11DirectStoreIffEfLi2ELi2ELi1ELi1ELb0EL9Algorithm0EEvT_T0_ll_param_0];
	ld.param.u64 	%rd5, [_Z15SoftmaxWarpImplI22BroadcastScaleMaskLoadIffbLm2EiE11DirectStoreIffEfLi2ELi2ELi1ELi1ELb0EL9Algorithm0EEvT_T0_ll_param_1];
	ld.param.u64 	%rd6, [_Z15SoftmaxWarpImplI22BroadcastScaleMaskLoadIffbLm2EiE11DirectStoreIffEfLi2ELi2ELi1ELi1ELb0EL9Algorithm0EEvT_T0_ll_param_1+8];
	ld.param.u64 	%rd24, [_Z15SoftmaxWarpImplI22BroadcastScaleMaskLoadIffbLm2EiE11DirectStoreIffEfLi2ELi2ELi1ELi1ELb0EL9Algorithm0EEvT_T0_ll_param_2];
	ld.param.u64 	%rd25, [_Z15SoftmaxWarpImplI22BroadcastScaleMaskLoadIffbLm2EiE11DirectStoreIffEfLi2ELi2ELi1ELi1ELb0EL9Algorithm0EEvT_T0_ll_param_3];
	setp.lt.s64 	%p1, %rd25, 3;
	@%p1 bra 	$L__BB152_2;
	mov.u64 	%rd26, $str;
	cvta.global.u64 	%rd27, %rd26;
	mov.u64 	%rd28, $str$1;
	cvta.global.u64 	%rd29, %rd28;
	mov.u64 	%rd30, __unnamed_148;
	cvta.global.u64 	%rd31, %rd30;
	{ // callseq 147, 0
	.param .b64 param0;
	st.param.b64 	[param0], %rd27;
	.param .b64 param1;
	st.param.b64 	[param1], %rd29;
	.param .b32 param2;
	st.param.b32 	[param2], 219;
	.param .b64 param3;
	st.param.b64 	[param3], %rd31;
	.param .b64 param4;
	st.param.b64 	[param4], 1;
	call.uni 
	__assertfail, 
	(
	param0, 
	param1, 
	param2, 
	param3, 
	param4
	);
	} // callseq 147
$L__BB152_2:
	mov.u32 	%r9, %ctaid.x;
	mov.u32 	%r10, %ntid.y;
	mov.u32 	%r11, %tid.y;
	mad.lo.s32 	%r12, %r9, %r10, %r11;
	mov.u32 	%r13, %nctaid.x;
	mul.lo.s32 	%r4, %r13, %r10;
	cvt.s64.s32 	%rd41, %r12;
	setp.le.s64 	%p2, %rd24, %rd41;
	@%p2 bra 	$L__BB152_7;
	mov.u32 	%r14, %tid.x;
	shl.b32 	%r15, %r14, 1;
	cvt.u64.u32 	%rd8, %r15;
	cvta.to.global.u64 	%rd9, %rd5;
	cvta.to.global.u64 	%rd10, %rd17;
	cvta.to.global.u64 	%rd11, %rd16;
	cvt.s64.s32 	%rd12, %r4;
	cvt.u32.u64 	%r16, %rd8;
	cvt.u32.u64 	%r18, %rd23;
$L__BB152_4:
	setp.eq.s64 	%p3, %rd19, 1;
	setp.eq.s64 	%p4, %rd18, 1;
	cvt.u32.u64 	%r17, %rd41;
	mad.lo.s32 	%r19, %r18, %r17, %r16;
	div.s32 	%r20, %r19, %r5;
	mul.lo.s32 	%r21, %r20, %r5;
	sub.s32 	%r22, %r19, %r21;
	selp.b32 	%r23, 0, %r20, %p4;
	selp.b32 	%r24, 0, %r22, %p3;
	mul.lo.s32 	%r25, %r7, %r23;
	mad.lo.s32 	%r26, %r8, %r24, %r25;
	shr.u32 	%r27, %r19, 31;
	add.s32 	%r28, %r19, %r27;
	shr.s32 	%r29, %r28, 1;
	mul.wide.s32 	%rd32, %r29, 8;
	add.s64 	%rd14, %rd11, %rd32;
	ld.global.f32 	%f8, [%rd14];
	shr.u32 	%r30, %r26, 31;
	add.s32 	%r31, %r26, %r30;
	shr.s32 	%r32, %r31, 1;
	mul.wide.s32 	%rd33, %r32, 2;
	add.s64 	%rd34, %rd10, %rd33;
	ld.global.v2.u8 	{%rs1, %rs2}, [%rd34];
	setp.eq.s16 	%p5, %rs1, 0;
	mul.f32 	%f9, %f8, %f7;
	selp.f32 	%f3, %f6, %f9, %p5;
	setp.eq.s16 	%p6, %rs2, 0;
	mov.f32 	%f41, %f6;
	@%p6 bra 	$L__BB152_6;
	ld.global.f32 	%f10, [%rd14+4];
	mul.f32 	%f41, %f10, %f7;
$L__BB152_6:
	max.f32 	%f11, %f3, 0fFF800000;
	max.f32 	%f12, %f11, %f41;
	sub.f32 	%f13, %f3, %f12;
	fma.rn.f32 	%f14, %f13, 0f3BBB989D, 0f3F000000;
	cvt.sat.f32.f32 	%f15, %f14;
	mov.f32 	%f16, 0f4B400001;
	mov.f32 	%f17, 0f437C0000;
	fma.rm.f32 	%f18, %f15, %f17, %f16;
	add.f32 	%f19, %f18, 0fCB40007F;
	neg.f32 	%f20, %f19;
	fma.rn.f32 	%f21, %f13, 0f3FB8AA3B, %f20;
	fma.rn.f32 	%f22, %f13, 0f32A57060, %f21;
	mov.b32 	%r33, %f18;
	shl.b32 	%r34, %r33, 23;
	mov.b32 	%f23, %r34;
	ex2.approx.ftz.f32 	%f24, %f22;
	mul.f32 	%f25, %f24, %f23;
	add.f32 	%f26, %f25, 0f00000000;
	sub.f32 	%f27, %f41, %f12;
	fma.rn.f32 	%f28, %f27, 0f3BBB989D, 0f3F000000;
	cvt.sat.f32.f32 	%f29, %f28;
	fma.rm.f32 	%f30, %f29, %f17, %f16;
	add.f32 	%f31, %f30, 0fCB40007F;
	neg.f32 	%f32, %f31;
	fma.rn.f32 	%f33, %f27, 0f3FB8AA3B, %f32;
	fma.rn.f32 	%f34, %f27, 0f32A57060, %f33;
	mov.b32 	%r35, %f30;
	shl.b32 	%r36, %r35, 23;
	mov.b32 	%f35, %r36;
	ex2.approx.ftz.f32 	%f36, %f34;
	mul.f32 	%f37, %f36, %f35;
	add.f32 	%f38, %f26, %f37;
	div.rn.f32 	%f39, %f25, %f38;
	div.rn.f32 	%f40, %f37, %f38;
	mad.lo.s64 	%rd35, %rd41, %rd6, %rd8;
	shr.u64 	%rd36, %rd35, 63;
	add.s64 	%rd37, %rd35, %rd36;
	shl.b64 	%rd38, %rd37, 2;
	and.b64  	%rd39, %rd38, -8;
	add.s64 	%rd40, %rd9, %rd39;
	st.global.v2.f32 	[%rd40], {%f39, %f40};
	add.s64 	%rd41, %rd41, %rd12;
	setp.lt.s64 	%p7, %rd41, %rd24;
	@%p7 bra 	$L__BB152_4;
$L__BB152_7:
	ret;

}
	// .globl	_Z15SoftmaxWarpImplI22BroadcastScaleMaskLoadIffbLm2EiE11DirectStoreIffEfLi2ELi2ELi1ELi1ELb1EL9Algorithm0EEvT_T0_ll
.visible .entry _Z15SoftmaxWarpImplI22BroadcastScaleMaskLoadIffbLm2EiE11DirectStoreIffEfLi2ELi2ELi1ELi1ELb1EL9Algorithm0EEvT_T0_ll(
	.param .align 8 .b8 _Z15SoftmaxWarpImplI22BroadcastScaleMaskLoadIffbLm2EiE11DirectStoreIffEfLi2ELi2ELi1ELi1ELb1EL9Algorithm0EEvT_T0_ll_param_0[88],
	.param .align 8 .b8 _Z15SoftmaxWarpImplI22BroadcastScaleMaskLoadIffbLm2EiE11DirectStoreIffEfLi2ELi2ELi1ELi1ELb1EL9Algorithm0EEvT_T0_ll_param_1[16],
	.param .u64 _Z15SoftmaxWarpImplI22BroadcastScaleMaskLoadIffbLm2EiE11DirectStoreIffEfLi2ELi2ELi1ELi1ELb1EL9Algorithm0EEvT_T0_ll_param_2,
	.param .u64 _Z15SoftmaxWarpImplI22BroadcastScaleMaskLoadIffbLm2EiE11DirectStoreIffEfLi2ELi2ELi1ELi1ELb1EL9Algorithm0EEvT_T0_ll_param_3
)
{
	.reg .pred 	%p<10>;
	.reg .b16 	%rs<3>;
	.reg .b32 	%r<37>;
	.reg .b32 	%f<49>;
	.reg .b64 	%rd<41>;

	ld.param.v2.f32 	{%f12, %f13}, [_Z15SoftmaxWarpImplI22BroadcastScaleMaskLoadIffbLm2EiE11DirectStoreIffEfLi2ELi2ELi1ELi1ELb1EL9Algorithm0EEvT_T0_ll_param_0+80];
	ld.param.u64 	%rd22, [_Z15SoftmaxWarpImplI22BroadcastScaleMaskLoadIffbLm2EiE11DirectStoreIffEfLi2ELi2ELi1ELi1ELb1EL9Algorithm0EEvT_T0_ll_param_0+72];
	ld.param.v2.u32 	{%r7, %r8}, [_Z15SoftmaxWarpImplI22BroadcastScaleMaskLoadIffbLm2EiE11DirectStoreIffEfLi2ELi2ELi1ELi1ELb1EL9Algorithm0EEvT_T0_ll_param_0+56];
	ld.param.v2.u32 	{%r5, %r6}, [_Z15SoftmaxWarpImplI22BroadcastScaleMaskLoadIffbLm2EiE11DirectStoreIffEfLi2ELi2ELi1ELi1ELb1EL9Algorithm0EEvT_T0_ll_param_0+40];
	ld.param.u64 	%rd18, [_Z15SoftmaxWarpImplI22BroadcastScaleMaskLoadIffbLm2EiE11DirectStoreIffEfLi2ELi2ELi1ELi1ELb1EL9Algorithm0EEvT_T0_ll_param_0+24];
	ld.param.u64 	%rd17, [_Z15SoftmaxWarpImplI22BroadcastScaleMaskLoadIffbLm2EiE11DirectStoreIffEfLi2ELi2ELi1ELi1ELb1EL9Algorithm0EEvT_T0_ll_param_0+16];
	ld.param.u64 	%rd16, [_Z15SoftmaxWarpImplI22BroadcastScaleMaskLoadIffbLm2EiE11DirectStoreIffEfLi2ELi2ELi1ELi1ELb1EL9Algorithm0EEvT_T0_ll_param_0+8];
	ld.param.u64 	%rd15, [_Z15SoftmaxWarpImplI22BroadcastScaleMaskLoadIffbLm2EiE11DirectStoreIffEfLi2ELi2ELi1ELi1ELb1EL9Algorithm0EEvT_T0_ll_param_0];
	ld.param.u64 	%rd4, [_Z15SoftmaxWarpImplI22BroadcastScaleMaskLoadIffbLm2EiE11DirectStoreIffEfLi2ELi2ELi1ELi1ELb1EL9Algorithm0EEvT_T0_ll_param_1];
	ld.param.u64 	%rd5, [_Z15SoftmaxWarpImplI22BroadcastScaleMaskLoadIffbLm2EiE11DirectStoreIffEfLi2ELi2ELi1ELi1ELb1EL9Algorithm0EEvT_T0_ll_param_1+8];
	ld.param.u64 	%rd23, [_Z15SoftmaxWarpImplI22BroadcastScaleMaskLoadIffbLm2EiE11DirectStoreIffEfLi2ELi2ELi1ELi1ELb1EL9Algorithm0EEvT_T0_ll_param_2];
	ld.param.u64 	%rd24, [_Z15SoftmaxWarpImplI22BroadcastScaleMaskLoadIffbLm2EiE11DirectStoreIffEfLi2ELi2ELi1ELi1ELb1EL9Algorithm0EEvT_T0_ll_param_3];
	setp.lt.s64 	%p1, %rd24, 3;
	@%p1 bra 	$L__BB153_2;
	mov.u64 	%rd25, $str;
	cvta.global.u64 	%rd26, %rd25;
	mov.u64 	%rd27, $str$1;
	cvta.global.u64 	%rd28, %rd27;
	mov.u64 	%rd29, __unnamed_149;
	cvta.global.u64 	%rd30, %rd29;
	{ // callseq 148, 0
	.param .b64 param0;
	st.param.b64 	[param0], %rd26;
	.param .b64 param1;
	st.param.b64 	[param1], %rd28;
	.param .b32 param2;
	st.param.b32 	[param2], 219;
	.param .b64 param3;
	st.param.b64 	[param3], %rd30;
	.param .b64 param4;
	st.param.b64 	[param4], 1;
	call.uni 
	__assertfail, 
	(
	param0, 
	param1, 
	param2, 
	param3, 
	param4
	);
	} // callseq 148
$L__BB153_2:
	mov.u32 	%r9, %ctaid.x;
	mov.u32 	%r10, %ntid.y;
	mov.u32 	%r11, %tid.y;
	mad.lo.s32 	%r12, %r9, %r10, %r11;
	mov.u32 	%r13, %nctaid.x;
	mul.lo.s32 	%r4, %r13, %r10;
	cvt.s64.s32 	%rd40, %r12;
	setp.le.s64 	%p2, %rd23, %rd40;
	@%p2 bra 	$L__BB153_11;
	mov.u32 	%r14, %tid.x;
	shl.b32 	%r15, %r14, 1;
	cvt.u64.u32 	%rd7, %r15;
	cvta.to.global.u64 	%rd8, %rd4;
	cvta.to.global.u64 	%rd9, %rd16;
	cvta.to.global.u64 	%rd10, %rd15;
	cvt.s64.s32 	%rd11, %r4;
	cvt.u32.u64 	%r16, %rd7;
	cvt.u32.u64 	%r18, %rd22;
$L__BB153_4:
	setp.le.s64 	%p3, %rd24, %rd7;
	mov.f32 	%f46, 0fFF800000;
	mov.f32 	%f47, %f46;
	mov.f32 	%f48, %f46;
	@%p3 bra 	$L__BB153_8;
	setp.eq.s64 	%p4, %rd18, 1;
	setp.eq.s64 	%p5, %rd17, 1;
	cvt.u32.u64 	%r17, %rd40;
	mad.lo.s32 	%r19, %r18, %r17, %r16;
	div.s32 	%r20, %r19, %r5;
	mul.lo.s32 	%r21, %r20, %r5;
	sub.s32 	%r22, %r19, %r21;
	selp.b32 	%r23, 0, %r20, %p5;
	selp.b32 	%r24, 0, %r22, %p4;
	mul.lo.s32 	%r25, %r7, %r23;
	mad.lo.s32 	%r26, %r8, %r24, %r25;
	shr.u32 	%r27, %r19, 31;
	add.s32 	%r28, %r19, %r27;
	shr.s32 	%r29, %r28, 1;
	mul.wide.s32 	%rd31, %r29, 8;
	add.s64 	%rd13, %rd10, %rd31;
	ld.global.f32 	%f15, [%rd13];
	shr.u32 	%r30, %r26, 31;
	add.s32 	%r31, %r26, %r30;
	shr.s32 	%r32, %r31, 1;
	mul.wide.s32 	%rd32, %r32, 2;
	add.s64 	%rd33, %rd9, %rd32;
	ld.global.v2.u8 	{%rs1, %rs2}, [%rd33];
	setp.eq.s16 	%p6, %rs1, 0;
	mul.f32 	%f16, %f15, %f13;
	selp.f32 	%f47, %f12, %f16, %p6;
	setp.eq.s16 	%p7, %rs2, 0;
	mov.f32 	%f46, %f12;
	@%p7 bra 	$L__BB153_7;
	ld.global.f32 	%f17, [%rd13+4];
	mul.f32 	%f46, %f17, %f13;
$L__BB153_7:
	max.f32 	%f18, %f47, 0fFF800000;
	max.f32 	%f48, %f18, %f46;
$L__BB153_8:
	sub.f32 	%f19, %f47, %f48;
	fma.rn.f32 	%f20, %f19, 0f3BBB989D, 0f3F000000;
	cvt.sat.f32.f32 	%f21, %f20;
	mov.f32 	%f22, 0f4B400001;
	mov.f32 	%f23, 0f437C0000;
	fma.rm.f32 	%f24, %f21, %f23, %f22;
	add.f32 	%f25, %f24, 0fCB40007F;
	neg.f32 	%f26, %f25;
	fma.rn.f32 	%f27, %f19, 0f3FB8AA3B, %f26;
	fma.rn.f32 	%f28, %f19, 0f32A57060, %f27;
	mov.b32 	%r33, %f24;
	shl.b32 	%r34, %r33, 23;
	mov.b32 	%f29, %r34;
	ex2.approx.ftz.f32 	%f30, %f28;
	mul.f32 	%f31, %f30, %f29;
	add.f32 	%f32, %f31, 0f00000000;
	sub.f32 	%f33, %f46, %f48;
	fma.rn.f32 	%f34, %f33, 0f3BBB989D, 0f3F000000;
	cvt.sat.f32.f32 	%f35, %f34;
	fma.rm.f32 	%f36, %f35, %f23, %f22;
	add.f32 	%f37, %f36, 0fCB40007F;
	neg.f32 	%f38, %f37;
	fma.rn.f32 	%f39, %f33, 0f3FB8AA3B, %f38;
	fma.rn.f32 	%f40, %f33, 0f32A57060, %f39;
	mov.b32 	%r35, %f36;
	shl.b32 	%r36, %r35, 23;
	mov.b32 	%f41, %r36;
	ex2.approx.ftz.f32 	%f42, %f40;
	mul.f32 	%f43, %f42, %f41;
	add.f32 	%f44, %f32, %f43;
	div.rn.f32 	%f10, %f31, %f44;
	div.rn.f32 	%f11, %f43, %f44;
	@%p3 bra 	$L__BB153_10;
	mad.lo.s64 	%rd34, %rd40, %rd5, %rd7;
	shr.u64 	%rd35, %rd34, 63;
	add.s64 	%rd36, %rd34, %rd35;
	shl.b64 	%rd37, %rd36, 2;
	and.b64  	%rd38, %rd37, -8;
	add.s64 	%rd39, %rd8, %rd38;
	st.global.v2.f32 	[%rd39], {%f10, %f11};
$L__BB153_10:
	add.s64 	%rd40, %rd40, %rd11;
	setp.lt.s64 	%p9, %rd40, %rd23;
	@%p9 bra 	$L__BB153_4;
$L__BB153_11:
	ret;

}
	// .globl	_Z15SoftmaxWarpImplI22BroadcastScaleMaskLoadIffbLm2EiE11DirectStoreIffEfLi2ELi2ELi2ELi2ELb0EL9Algorithm0EEvT_T0_ll
.visible .entry _Z15SoftmaxWarpImplI22BroadcastScaleMaskLoadIffbLm2EiE11DirectStoreIffEfLi2ELi2ELi2ELi2ELb0EL9Algorithm0EEvT_T0_ll(
	.param .align 8 .b8 _Z15SoftmaxWarpImplI22BroadcastScaleMaskLoadIffbLm2EiE11DirectStoreIffEfLi2ELi2ELi2ELi2ELb0EL9Algorithm0EEvT_T0_ll_param_0[88],
	.param .align 8 .b8 _Z15SoftmaxWarpImplI22BroadcastScaleMaskLoadIffbLm2EiE11DirectStoreIffEfLi2ELi2ELi2ELi2ELb0EL9Algorithm0EEvT_T0_ll_param_1[16],
	.param .u64 _Z15SoftmaxWarpImplI22BroadcastScaleMaskLoadIffbLm2EiE11DirectStoreIffEfLi2ELi2ELi2ELi2ELb0EL9Algorithm0EEvT_T0_ll_param_2,
	.param .u64 _Z15SoftmaxWarpImplI22BroadcastScaleMaskLoadIffbLm2EiE11DirectStoreIffEfLi2ELi2ELi2ELi2ELb0EL9Algorithm0EEvT_T0_ll_param_3
)
{
	.reg .pred 	%p<16>;
	.reg .b16 	%rs<5>;
	.reg .b32 	%r<68>;
	.reg .b32 	%f<85>;
	.reg .b64 	%rd<48>;

	ld.param.u64 	%rd22, [_Z15SoftmaxWarpImplI22BroadcastScaleMaskLoadIffbLm2EiE11DirectStoreIffEfLi2ELi2ELi2ELi2ELb0EL9Algorithm0EEvT_T0_ll_param_1+8];
	ld.param.u64 	%rd21, [_Z15SoftmaxWarpImplI22BroadcastScaleMaskLoadIffbLm2EiE11DirectStoreIffEfLi2ELi2ELi2ELi2ELb0EL9Algorithm0EEvT_T0_ll_param_1];
	ld.param.v2.f32 	{%f9, %f10}, [_Z15SoftmaxWarpImplI22BroadcastScaleMaskLoadIffbLm2EiE11DirectStoreIffEfLi2ELi2ELi2ELi2ELb0EL9Algorithm0EEvT_T0_ll_param_0+80];
	ld.param.u64 	%rd20, [_Z15SoftmaxWarpImplI22BroadcastScaleMaskLoadIffbLm2EiE11DirectStoreIffEfLi2ELi2ELi2ELi2ELb0EL9Algorithm0EEvT_T0_ll_param_0+72];
	ld.param.v2.u32 	{%r7, %r8}, [_Z15SoftmaxWarpImplI22BroadcastScaleMaskLoadIffbLm2EiE11DirectStoreIffEfLi2ELi2ELi2ELi2ELb0EL9Algorithm0EEvT_T0_ll_param_0+56];
	ld.param.v2.u32 	{%r5, %r6}, [_Z15SoftmaxWarpImplI22BroadcastScaleMaskLoadIffbLm2EiE11DirectStoreIffEfLi2ELi2ELi2ELi2ELb0EL9Algorithm0EEvT_T0_ll_param_0+40];
	ld.param.u64 	%rd16, [_Z15SoftmaxWarpImplI22BroadcastScaleMaskLoadIffbLm2EiE11DirectStoreIffEfLi2ELi2ELi2ELi2ELb0EL9Algorithm0EEvT_T0_ll_param_0+24];
	ld.param.u64 	%rd15, [_Z15SoftmaxWarpImplI22BroadcastScaleMaskLoadIffbLm2EiE11DirectStoreIffEfLi2ELi2ELi2ELi2ELb0EL9Algorithm0EEvT_T0_ll_param_0+16];
	ld.param.u64 	%rd14, [_Z15SoftmaxWarpImplI22BroadcastScaleMaskLoadIffbLm2EiE11DirectStoreIffEfLi2ELi2ELi2ELi2ELb0EL9Algorithm0EEvT_T0_ll_param_0+8];
	ld.param.u64 	%rd13, [_Z15SoftmaxWarpImplI22BroadcastScaleMaskLoadIffbLm2EiE11DirectStoreIffEfLi2ELi2ELi2ELi2ELb0EL9Algorithm0EEvT_T0_ll_param_0];
	ld.param.u64 	%rd23, [_Z15SoftmaxWarpImplI22BroadcastScaleMaskLoadIffbLm2EiE11DirectStoreIffEfLi2ELi2ELi2ELi2ELb0EL9Algorithm0EEvT_T0_ll_param_2];
	ld.param.u64 	%rd24, [_Z15SoftmaxWarpImplI22BroadcastScaleMaskLoadIffbLm2EiE11DirectStoreIffEfLi2ELi2ELi2ELi2ELb0EL9Algorithm0EEvT_T0_ll_param_3];
	cvta.to.global.u64 	%rd1, %rd13;
	cvta.to.global.u64 	%rd2, %rd14;
	setp.lt.s64 	%p1, %rd24, 5;
	@%p1 bra 	$L__BB154_2;
	mov.u64 	%rd25, $str;
	cvta.global.u64 	%rd26, %rd25;
	mov.u64 	%rd27, $str$1;
	cvta.global.u64 	%rd28, %rd27;
	mov.u64 	%rd29, __unnamed_150;
	cvta.global.u64 	%rd30, %rd29;
	{ // callseq 149, 0
	.param .b64 param0;
	st.param.b64 	[param0], %rd26;
	.param .b64 param1;
	st.param.b64 	[param1], %rd28;
	.param .b32 param2;
	st.param.b32 	[param2], 219;
	.param .b64 param3;
	st.param.b64 	[param3], %rd30;
	.param .b64 param4;
	st.param.b64 	[param4], 1;
	call.uni 
	__assertfail, 
	(
	param0, 
	param1, 
	param2, 
	param3, 
	param4
	);
	} // callseq 149
$L__BB154_2:
	mov.u32 	%r9, %ctaid.x;
	mov.u32 	%r10, %ntid.y;
	mov.u32 	%r11, %tid.y;
	mad.lo.s32 	%r12, %r9, %r10, %r11;
	mov.u32 	%r13, %nctaid.x;
	mul.lo.s32 	%r14, %r10, %r13;
	shl.b32 	%r4, %r14, 1;
	shl.b32 	%r15, %r12, 1;
	cvt.s64.s32 	%rd47, %r15;
	setp.le.s64 	%p2, %rd23, %rd47;
	@%p2 bra 	$L__BB154_9;
	mov.u32 	%r16, %tid.x;
	shl.b32 	%r17, %r16, 1;
	cvt.u64.u32 	%rd6, %r17;
	cvt.s64.s32 	%rd7, %r4;
	cvt.u32.u64 	%r18, %rd6;
	cvt.u32.u64 	%r35, %rd20;
$L__BB154_4:
	setp.eq.s64 	%p3, %rd16, 1;
	setp.eq.s64 	%p4, %rd15, 1;
	mul.lo.s64 	%rd9, %rd20, %rd47;
	cvt.u32.u64 	%r19, %rd9;
	add.s32 	%r20, %r18, %r19;
	div.s32 	%r21, %r20, %r5;
	mul.lo.s32 	%r22, %r21, %r5;
	sub.s32 	%r23, %r20, %r22;
	selp.b32 	%r24, 0, %r21, %p4;
	selp.b32 	%r25, 0, %r23, %p3;
	mul.lo.s32 	%r26, %r7, %r24;
	mad.lo.s32 	%r27, %r8, %r25, %r26;
	shr.u32 	%r28, %r20, 31;
	add.s32 	%r29, %r20, %r28;
	shr.s32 	%r30, %r29, 1;
	mul.wide.s32 	%rd31, %r30, 8;
	add.s64 	%rd10, %rd1, %rd31;
	ld.global.f32 	%f11, [%rd10];
	shr.u32 	%r31, %r27, 31;
	add.s32 	%r32, %r27, %r31;
	shr.s32 	%r33, %r32, 1;
	mul.wide.s32 	%rd32, %r33, 2;
	add.s64 	%rd33, %rd2, %rd32;
	ld.global.v2.u8 	{%rs1, %rs2}, [%rd33];
	setp.eq.s16 	%p5, %rs1, 0;
	mul.f32 	%f12, %f11, %f10;
	selp.f32 	%f3, %f9, %f12, %p5;
	setp.eq.s16 	%p6, %rs2, 0;
	mov.f32 	%f83, %f9;
	@%p6 bra 	$L__BB154_6;
	ld.global.f32 	%f13, [%rd10+4];
	mul.f32 	%f83, %f13, %f10;
$L__BB154_6:
	add.s32 	%r37, %r19, %r35;
	add.s32 	%r38, %r18, %r37;
	div.s32 	%r39, %r38, %r5;
	mul.lo.s32 	%r40, %r39, %r5;
	sub.s32 	%r41, %r38, %r40;
	selp.b32 	%r42, 0, %r39, %p4;
	selp.b32 	%r43, 0, %r41, %p3;
	mul.lo.s32 	%r44, %r7, %r42;
	mad.lo.s32 	%r45, %r8, %r43, %r44;
	shr.u32 	%r46, %r38, 31;
	add.s32 	%r47, %r38, %r46;
	shr.s32 	%r48, %r47, 1;
	mul.wide.s32 	%rd34, %r48, 8;
	add.s64 	%rd11, %rd1, %rd34;
	ld.global.f32 	%f14, [%rd11];
	shr.u32 	%r49, %r45, 31;
	add.s32 	%r50, %r45, %r49;
	shr.s32 	%r51, %r50, 1;
	mul.wide.s32 	%rd35, %r51, 2;
	add.s64 	%rd36, %rd2, %rd35;
	ld.global.v2.u8 	{%rs3, %rs4}, [%rd36];
	setp.eq.s16 	%p9, %rs3, 0;
	mul.f32 	%f15, %f14, %f10;
	selp.f32 	%f6, %f9, %f15, %p9;
	setp.eq.s16 	%p10, %rs4, 0;
	mov.f32 	%f84, %f9;
	@%p10 bra 	$L__BB154_8;
	ld.global.f32 	%f16, [%rd11+4];
	mul.f32 	%f84, %f16, %f10;
$L__BB154_8:
	max.f32 	%f17, %f3, 0fFF800000;
	max.f32 	%f18, %f17, %f83;
	max.f32 	%f19, %f6, 0fFF800000;
	max.f32 	%f20, %f19, %f84;
	mov.b32 	%r52, %f18;
	shfl.sync.bfly.b32	%r53|%p11, %r52, 1, 31, -1;
	mov.b32 	%f21, %r53;
	max.f32 	%f22, %f18, %f21;
	mov.b32 	%r54, %f20;
	shfl.sync.bfly.b32	%r55|%p12, %r54, 1, 31, -1;
	mov.b32 	%f23, %r55;
	max.f32 	%f24, %f20, %f23;
	sub.f32 	%f25, %f3, %f22;
	fma.rn.f32 	%f26, %f25, 0f3BBB989D, 0f3F000000;
	cvt.sat.f32.f32 	%f27, %f26;
	mov.f32 	%f28, 0f4B400001;
	mov.f32 	%f29, 0f437C0000;
	fma.rm.f32 	%f30, %f27, %f29, %f28;
	add.f32 	%f31, %f30, 0fCB40007F;
	neg.f32 	%f32, %f31;
	fma.rn.f32 	%f33, %f25, 0f3FB8AA3B, %f32;
	fma.rn.f32 	%f34, %f25, 0f32A57060, %f33;
	mov.b32 	%r56, %f30;
	shl.b32 	%r57, %r56, 23;
	mov.b32 	%f35, %r57;
	ex2.approx.ftz.f32 	%f36, %f34;
	mul.f32 	%f37, %f36, %f35;
	add.f32 	%f38, %f37, 0f00000000;
	sub.f32 	%f39, %f83, %f22;
	fma.rn.f32 	%f40, %f39, 0f3BBB989D, 0f3F000000;
	cvt.sat.f32.f32 	%f41, %f40;
	fma.rm.f32 	%f42, %f41, %f29, %f28;
	add.f32 	%f43, %f42, 0fCB40007F;
	neg.f32 	%f44, %f43;
	fma.rn.f32 	%f45, %f39, 0f3FB8AA3B, %f44;
	fma.rn.f32 	%f46, %f39, 0f32A57060, %f45;
	mov.b32 	%r58, %f42;
	shl.b32 	%r59, %r58, 23;
	mov.b32 	%f47, %r59;
	ex2.approx.ftz.f32 	%f48, %f46;
	mul.f32 	%f49, %f48, %f47;
	add.f32 	%f50, %f38, %f49;
	sub.f32 	%f51, %f6, %f24;
	fma.rn.f32 	%f52, %f51, 0f3BBB989D, 0f3F000000;
	cvt.sat.f32.f32 	%f53, %f52;
	fma.rm.f32 	%f54, %f53, %f29, %f28;
	add.f32 	%f55, %f54, 0fCB40007F;
	neg.f32 	%f56, %f55;
	fma.rn.f32 	%f57, %f51, 0f3FB8AA3B, %f56;
	fma.rn.f32 	%f58, %f51, 0f32A57060, %f57;
	mov.b32 	%r60, %f54;
	shl.b32 	%r61, %r60, 23;
	mov.b32 	%f59, %r61;
	ex2.approx.ftz.f32 	%f60, %f58;
	mul.f32 	%f61, %f60, %f59;
	add.f32 	%f62, %f61, 0f00000000;
	sub.f32 	%f63, %f84, %f24;
	fma.rn.f32 	%f64, %f63, 0f3BBB989D, 0f3F000000;
	cvt.sat.f32.f32 	%f65, %f64;
	fma.rm.f32 	%f66, %f65, %f29, %f28;
	add.f32 	%f67, %f66, 0fCB40007F;
	neg.f32 	%f68, %f67;
	fma.rn.f32 	%f69, %f63, 0f3FB8AA3B, %f68;
	fma.rn.f32 	%f70, %f63, 0f32A57060, %f69;
	mov.b32 	%r62, %f66;
	shl.b32 	%r63, %r62, 23;
	mov.b32 	%f71, %r63;
	ex2.approx.ftz.f32 	%f72, %f70;
	mul.f32 	%f73, %f72, %f71;
	add.f32 	%f74, %f62, %f73;
	mov.b32 	%r64, %f50;
	shfl.sync.bfly.b32	%r65|%p13, %r64, 1, 31, -1;
	mov.b32 	%f75, %r65;
	add.f32 	%f76, %f50, %f75;
	mov.b32 	%r66, %f74;
	shfl.sync.bfly.b32	%r67|%p14, %r66, 1, 31, -1;
	mov.b32 	%f77, %r67;
	add.f32 	%f78, %f74, %f77;
	div.rn.f32 	%f79, %f37, %f76;
	div.rn.f32 	%f80, %f49, %f76;
	mad.lo.s64 	%rd37, %rd47, %rd22, %rd6;
	cvta.to.global.u64 	%rd38, %rd21;
	shl.b64 	%rd39, %rd37, 2;
	add.s64 	%rd40, %rd38, %rd39;
	st.global.v2.f32 	[%rd40], {%f79, %f80};
	div.rn.f32 	%f81, %f61, %f78;
	div.rn.f32 	%f82, %f73, %f78;
	add.s64 	%rd41, %rd37, %rd22;
	shr.u64 	%rd42, %rd41, 63;
	add.s64 	%rd43, %rd41, %rd42;
	shl.b64 	%rd44, %rd43, 2;
	and.b64  	%rd45, %rd44, -8;
	add.s64 	%rd46, %rd38, %rd45;
	st.global.v2.f32 	[%rd46], {%f81, %f82};
	add.s64 	%rd47, %rd47, %rd7;
	setp.lt.s64 	%p15, %rd47, %rd23;
	@%p15 bra 	$L__BB154_4;
$L__BB154_9:
	ret;

}
	// .globl	_Z15SoftmaxWarpImplI22BroadcastScaleMaskLoadIffbLm2EiE11DirectStoreIffEfLi2ELi2ELi2ELi2ELb1EL9Algorithm0EEvT_T0_ll
.visible .entry _Z15SoftmaxWarpImplI22BroadcastScaleMaskLoadIffbLm2EiE11DirectStoreIffEfLi2ELi2ELi2ELi2ELb1EL9Algorithm0EEvT_T0_ll(
	.param .align 8 .b8 _Z15SoftmaxWarpImplI22BroadcastScaleMaskLoadIffbLm2EiE11DirectStoreIffEfLi2ELi2ELi2ELi2ELb1EL9Algorithm0EEvT_T0_ll_param_0[88],
	.param .align 8 .b8 _Z15SoftmaxWarpImplI22BroadcastScaleMaskLoadIffbLm2EiE11DirectStoreIffEfLi2ELi2ELi2ELi2ELb1EL9Algorithm0EEvT_T0_ll_param_1[16],
	.param .u64 _Z15SoftmaxWarpImplI22BroadcastScaleMaskLoadIffbLm2EiE11DirectStoreIffEfLi2ELi2ELi2ELi2ELb1EL9Algorithm0EEvT_T0_ll_param_2,
	.param .u64 _Z15SoftmaxWarpImplI22BroadcastScaleMaskLoadIffbLm2EiE11DirectStoreIffEfLi2ELi2ELi2ELi2ELb1EL9Algorithm0EEvT_T0_ll_param_3
)
{
	.reg .pred 	%p<20>;
	.reg .b16 	%rs<5>;
	.reg .b32 	%r<70>;
	.reg .b32 	%f<99>;
	.reg .b64 	%rd<47>;

	ld.param.u64 	%rd20, [_Z15SoftmaxWarpImplI22BroadcastScaleMaskLoadIffbLm2EiE11DirectStoreIffEfLi2ELi2ELi2ELi2ELb1EL9Algorithm0EEvT_T0_ll_param_1+8];
	ld.param.v2.f32 	{%f24, %f25}, [_Z15SoftmaxWarpImplI22BroadcastScaleMaskLoadIffbLm2EiE11DirectStoreIffEfLi2ELi2ELi2ELi2ELb1EL9Algorithm0EEvT_T0_ll_param_0+80];
	ld.param.u64 	%rd18, [_Z15SoftmaxWarpImplI22BroadcastScaleMaskLoadIffbLm2EiE11DirectStoreIffEfLi2ELi2ELi2ELi2ELb1EL9Algorithm0EEvT_T0_ll_param_0+72];
	ld.param.v2.u32 	{%r7, %r8}, [_Z15SoftmaxWarpImplI22BroadcastScaleMaskLoadIffbLm2EiE11DirectStoreIffEfLi2ELi2ELi2ELi2ELb1EL9Algorithm0EEvT_T0_ll_param_0+56];
	ld.param.v2.u32 	{%r5, %r6}, [_Z15SoftmaxWarpImplI22BroadcastScaleMaskLoadIffbLm2EiE11DirectStoreIffEfLi2ELi2ELi2ELi2ELb1EL9Algorithm0EEvT_T0_ll_param_0+40];
	ld.param.u64 	%rd14, [_Z15SoftmaxWarpImplI22BroadcastScaleMaskLoadIffbLm2EiE11DirectStoreIffEfLi2ELi2ELi2ELi2ELb1EL9Algorithm0EEvT_T0_ll_param_0+24];
	ld.param.u64 	%rd13, [_Z15SoftmaxWarpImplI22BroadcastScaleMaskLoadIffbLm2EiE11DirectStoreIffEfLi2ELi2ELi2ELi2ELb1EL9Algorithm0EEvT_T0_ll_param_0+16];
	ld.param.u64 	%rd19, [_Z15SoftmaxWarpImplI22BroadcastScaleMaskLoadIffbLm2EiE11DirectStoreIffEfLi2ELi2ELi2ELi2ELb1EL9Algorithm0EEvT_T0_ll_param_1];
	ld.param.u64 	%rd12, [_Z15SoftmaxWarpImplI22BroadcastScaleMaskLoadIffbLm2EiE11DirectStoreIffEfLi2ELi2ELi2ELi2ELb1EL9Algorithm0EEvT_T0_ll_param_0+8];
	ld.param.u64 	%rd11, [_Z15SoftmaxWarpImplI22BroadcastScaleMaskLoadIffbLm2EiE11DirectStoreIffEfLi2ELi2ELi2ELi2ELb1EL9Algorithm0EEvT_T0_ll_param_0];
	ld.param.u64 	%rd21, [_Z15SoftmaxWarpImplI22BroadcastScaleMaskLoadIffbLm2EiE11DirectStoreIffEfLi2ELi2ELi2ELi2ELb1EL9Algorithm0EEvT_T0_ll_param_2];
	ld.param.u64 	%rd22, [_Z15SoftmaxWarpImplI22BroadcastScaleMaskLoadIffbLm2EiE11DirectStoreIffEfLi2ELi2ELi2ELi2ELb1EL9Algorithm0EEvT_T0_ll_param_3];
	cvta.to.global.u64 	%rd1, %rd11;
	cvta.to.global.u64 	%rd2, %rd12;
	cvta.to.global.u64 	%rd3, %rd19;
	setp.lt.s64 	%p1, %rd22, 5;
	@%p1 bra 	$L__BB155_2;
	mov.u64 	%rd23, $str;
	cvta.global.u64 	%rd24, %rd23;
	mov.u64 	%rd25, $str$1;
	cvta.global.u64 	%rd26, %rd25;
	mov.u64 	%rd27, __unnamed_151;
	cvta.global.u64 	%rd28, %rd27;
	{ // callseq 150, 0
	.param .b64 param0;
	st.param.b64 	[param0], %rd24;
	.param .b64 param1;
	st.param.b64 	[param1], %rd26;
	.param .b32 param2;
	st.param.b32 	[param2], 219;
	.param .b64 param3;
	st.param.b64 	[param3], %rd28;
	.param .b64 param4;
	st.param.b64 	[param4], 1;
	call.uni 
	__assertfail, 
	(
	param0, 
	param1, 
	param2, 
	param3, 
	param4
	);
	} // callseq 150
$L__BB155_2:
	mov.u32 	%r9, %ctaid.x;
	mov.u32 	%r10, %ntid.y;
	mov.u32 	%r11, %tid.y;
	mad.lo.s32 	%r12, %r9, %r10, %r11;
	mov.u32 	%r13, %nctaid.x;
	mul.lo.s32 	%r14, %r10, %r13;
	shl.b32 	%r4, %r14, 1;
	shl.b32 	%r15, %r12, 1;
	cvt.s64.s32 	%rd46, %r15;
	setp.le.s64 	%p2, %rd21, %rd46;
	@%p2 bra 	$L__BB155_17;
	mov.u32 	%r16, %tid.x;
	shl.b32 	%r17, %r16, 1;
	cvt.u64.u32 	%rd5, %r17;
	cvt.s64.s32 	%rd6, %r4;
	cvt.u32.u64 	%r18, %rd5;
	cvt.u32.u64 	%r20, %rd18;
$L__BB155_4:
	setp.le.s64 	%p3, %rd22, %rd5;
	mov.f32 	%f92, 0fFF800000;
	mov.f32 	%f93, %f92;
	mov.f32 	%f94, %f92;
	@%p3 bra 	$L__BB155_8;
	setp.eq.s64 	%p4, %rd14, 1;
	setp.eq.s64 	%p5, %rd13, 1;
	cvt.u32.u64 	%r19, %rd46;
	mad.lo.s32 	%r21, %r20, %r19, %r18;
	div.s32 	%r22, %r21, %r5;
	mul.lo.s32 	%r23, %r22, %r5;
	sub.s32 	%r24, %r21, %r23;
	selp.b32 	%r25, 0, %r22, %p5;
	selp.b32 	%r26, 0, %r24, %p4;
	mul.lo.s32 	%r27, %r7, %r25;
	mad.lo.s32 	%r28, %r8, %r26, %r27;
	shr.u32 	%r29, %r21, 31;
	add.s32 	%r30, %r21, %r29;
	shr.s32 	%r31, %r30, 1;
	mul.wide.s32 	%rd29, %r31, 8;
	add.s64 	%rd8, %rd1, %rd29;
	ld.global.f32 	%f27, [%rd8];
	shr.u32 	%r32, %r28, 31;
	add.s32 	%r33, %r28, %r32;
	shr.s32 	%r34, %r33, 1;
	mul.wide.s32 	%rd30, %r34, 2;
	add.s64 	%rd31, %rd2, %rd30;
	ld.global.v2.u8 	{%rs1, %rs2}, [%rd31];
	setp.eq.s16 	%p6, %rs1, 0;
	mul.f32 	%f28, %f27, %f25;
	selp.f32 	%f93, %f24, %f28, %p6;
	setp.eq.s16 	%p7, %rs2, 0;
	mov.f32 	%f92, %f24;
	@%p7 bra 	$L__BB155_7;
	ld.global.f32 	%f29, [%rd8+4];
	mul.f32 	%f92, %f29, %f25;
$L__BB155_7:
	max.f32 	%f30, %f93, 0fFF800000;
	max.f32 	%f94, %f30, %f92;
$L__BB155_8:
	mov.f32 	%f96, 0fFF800000;
	mov.f32 	%f97, %f96;
	mov.f32 	%f98, %f96;
	@%p3 bra 	$L__BB155_12;
	setp.eq.s64 	%p9, %rd14, 1;
	setp.eq.s64 	%p10, %rd13, 1;
	mov.b64 	%rd32, 1;
	cvt.u32.u64 	%r36, %rd32;
	cvt.u32.u64 	%r37, %rd46;
	add.s32 	%r38, %r37, %r36;
	mad.lo.s32 	%r40, %r20, %r38, %r18;
	div.s32 	%r41, %r40, %r5;
	mul.lo.s32 	%r42, %r41, %r5;
	sub.s32 	%r43, %r40, %r42;
	selp.b32 	%r44, 0, %r41, %p10;
	selp.b32 	%r45, 0, %r43, %p9;
	mul.lo.s32 	%r46, %r7, %r44;
	mad.lo.s32 	%r47, %r8, %r45, %r46;
	shr.u32 	%r48, %r40, 31;
	add.s32 	%r49, %r40, %r48;
	shr.s32 	%r50, %r49, 1;
	mul.wide.s32 	%rd33, %r50, 8;
	add.s64 	%rd9, %rd1, %rd33;
	ld.global.f32 	%f32, [%rd9];
	shr.u32 	%r51, %r47, 31;
	add.s32 	%r52, %r47, %r51;
	shr.s32 	%r53, %r52, 1;
	mul.wide.s32 	%rd34, %r53, 2;
	add.s64 	%rd35, %rd2, %rd34;
	ld.global.v2.u8 	{%rs3, %rs4}, [%rd35];
	setp.eq.s16 	%p11, %rs3, 0;
	mul.f32 	%f33, %f32, %f25;
	selp.f32 	%f97, %f24, %f33, %p11;
	setp.eq.s16 	%p12, %rs4, 0;
	mov.f32 	%f96, %f24;
	@%p12 bra 	$L__BB155_11;
	ld.global.f32 	%f34, [%rd9+4];
	mul.f32 	%f96, %f34, %f25;
$L__BB155_11:
	max.f32 	%f35, %f97, 0fFF800000;
	max.f32 	%f98, %f35, %f96;
$L__BB155_12:
	mov.b32 	%r54, %f94;
	shfl.sync.bfly.b32	%r55|%p14, %r54, 1, 31, -1;
	mov.b32 	%f36, %r55;
	max.f32 	%f37, %f94, %f36;
	mov.b32 	%r56, %f98;
	shfl.sync.bfly.b32	%r57|%p15, %r56, 1, 31, -1;
	mov.b32 	%f38, %r57;
	max.f32 	%f39, %f98, %f38;
	sub.f32 	%f40, %f93, %f37;
	fma.rn.f32 	%f41, %f40, 0f3BBB989D, 0f3F000000;
	cvt.sat.f32.f32 	%f42, %f41;
	mov.f32 	%f43, 0f4B400001;
	mov.f32 	%f44, 0f437C0000;
	fma.rm.f32 	%f45, %f42, %f44, %f43;
	add.f32 	%f46, %f45, 0fCB40007F;
	neg.f32 	%f47, %f46;
	fma.rn.f32 	%f48, %f40, 0f3FB8AA3B, %f47;
	fma.rn.f32 	%f49, %f40, 0f32A57060, %f48;
	mov.b32 	%r58, %f45;
	shl.b32 	%r59, %r58, 23;
	mov.b32 	%f50, %r59;
	ex2.approx.ftz.f32 	%f51, %f49;
	mul.f32 	%f52, %f51, %f50;
	add.f32 	%f53, %f52, 0f00000000;
	sub.f32 	%f54, %f92, %f37;
	fma.rn.f32 	%f55, %f54, 0f3BBB989D, 0f3F000000;
	cvt.sat.f32.f32 	%f56, %f55;
	fma.rm.f32 	%f57, %f56, %f44, %f43;
	add.f32 	%f58, %f57, 0fCB40007F;
	neg.f32 	%f59, %f58;
	fma.rn.f32 	%f60, %f54, 0f3FB8AA3B, %f59;
	fma.rn.f32 	%f61, %f54, 0f32A57060, %f60;
	mov.b32 	%r60, %f57;
	shl.b32 	%r61, %r60, 23;
	mov.b32 	%f62, %r61;
	ex2.approx.ftz.f32 	%f63, %f61;
	mul.f32 	%f64, %f63, %f62;
	add.f32 	%f65, %f53, %f64;
	sub.f32 	%f66, %f97, %f39;
	fma.rn.f32 	%f67, %f66, 0f3BBB989D, 0f3F000000;
	cvt.sat.f32.f32 	%f68, %f67;
	fma.rm.f32 	%f69, %f68, %f44, %f43;
	add.f32 	%f70, %f69, 0fCB40007F;
	neg.f32 	%f71, %f70;
	fma.rn.f32 	%f72, %f66, 0f3FB8AA3B, %f71;
	fma.rn.f32 	%f73, %f66, 0f32A57060, %f72;
	mov.b32 	%r62, %f69;
	shl.b32 	%r63, %r62, 23;
	mov.b32 	%f74, %r63;
	ex2.approx.ftz.f32 	%f75, %f73;
	mul.f32 	%f17, %f75, %f74;
	add.f32 	%f76, %f17, 0f00000000;
	sub.f32 	%f77, %f96, %f39;
	fma.rn.f32 	%f78, %f77, 0f3BBB989D, 0f3F000000;
	cvt.sat.f32.f32 	%f79, %f78;
	fma.rm.f32 	%f80, %f79, %f44, %f43;
	add.f32 	%f81, %f80, 0fCB40007F;
	neg.f32 	%f82, %f81;
	fma.rn.f32 	%f83, %f77, 0f3FB8AA3B, %f82;
	fma.rn.f32 	%f84, %f77, 0f32A57060, %f83;
	mov.b32 	%r64, %f80;
	shl.b32 	%r65, %r64, 23;
	mov.b32 	%f85, %r65;
	ex2.approx.ftz.f32 	%f86, %f84;
	mul.f32 	%f18, %f86, %f85;
	add.f32 	%f87, %f76, %f18;
	mov.b32 	%r66, %f65;
	shfl.sync.bfly.b32	%r67|%p16, %r66, 1, 31, -1;
	mov.b32 	%f88, %r67;
	add.f32 	%f89, %f65, %f88;
	mov.b32 	%r68, %f87;
	shfl.sync.bfly.b32	%r69|%p17, %r68, 1, 31, -1;
	mov.b32 	%f90, %r69;
	add.f32 	%f19, %f87, %f90;
	div.rn.f32 	%f20, %f52, %f89;
	div.rn.f32 	%f21, %f64, %f89;
	@%p3 bra 	$L__BB155_14;
	mad.lo.s64 	%rd36, %rd46, %rd20, %rd5;
	shl.b64 	%rd37, %rd36, 2;
	add.s64 	%rd38, %rd3, %rd37;
	st.global.v2.f32 	[%rd38], {%f20, %f21};
$L__BB155_14:
	div.rn.f32 	%f22, %f17, %f19;
	div.rn.f32 	%f23, %f18, %f19;
	@%p3 bra 	$L__BB155_16;
	mad.lo.s64 	%rd39, %rd20, %rd46, %rd20;
	add.s64 	%rd40, %rd39, %rd5;
	shr.u64 	%rd41, %rd40, 63;
	add.s64 	%rd42, %rd40, %rd41;
	shl.b64 	%rd43, %rd42, 2;
	and.b64  	%rd44, %rd43, -8;
	add.s64 	%rd45, %rd3, %rd44;
	st.global.v2.f32 	[%rd45], {%f22, %f23};
$L__BB155_16:
	add.s64 	%rd46, %rd46, %rd6;
	setp.lt.s64 	%p19, %rd46, %rd21;
	@%p19 bra 	$L__BB155_4;
$L__BB155_17:
	ret;

}
	// .globl	_Z15SoftmaxWarpImplI22BroadcastScaleMaskLoadIffbLm2EiE11DirectStoreIffEfLi2ELi2ELi2ELi1ELb0EL9Algorithm0EEvT_T0_ll
.visible .entry _Z15SoftmaxWarpImplI22BroadcastScaleMaskLoadIffbLm2EiE11DirectStoreIffEfLi2ELi2ELi2ELi1ELb0EL9Algorithm0EEvT_T0_ll(
	.param .align 8 .b8 _Z15SoftmaxWarpImplI22BroadcastScaleMaskLoadIffbLm2EiE11DirectStoreIffEfLi2ELi2ELi2ELi1ELb0EL9Algorithm0EEvT_T0_ll_param_0[88],
	.param .align 8 .b8 _Z15SoftmaxWarpImplI22BroadcastScaleMaskLoadIffbLm2EiE11DirectStoreIffEfLi2ELi2ELi2ELi1ELb0EL9Algorithm0EEvT_T0_ll_param_1[16],
	.param .u64 _Z15SoftmaxWarpImplI22BroadcastScaleMaskLoadIffbLm2EiE11DirectStoreIffEfLi2ELi2ELi2ELi1ELb0EL9Algorithm0EEvT_T0_ll_param_2,
	.param .u64 _Z15SoftmaxWarpImplI22BroadcastScaleMaskLoadIffbLm2EiE11DirectStoreIffEfLi2ELi2ELi2ELi1ELb0EL9Algorithm0EEvT_T0_ll_param_3
)
{
	.reg .pred 	%p<10>;
	.reg .b16 	%rs<3>;
	.reg .b32 	%r<41>;
	.reg .b32 	%f<46>;
	.reg .b64 	%rd<42>;

	ld.param.v2.f32 	{%f6, %f7}, [_Z15SoftmaxWarpImplI22BroadcastScaleMaskLoadIffbLm2EiE11DirectStoreIffEfLi2ELi2ELi2ELi1ELb0EL9Algorithm0EEvT_T0_ll_param_0+80];
	ld.param.u64 	%rd23, [_Z15SoftmaxWarpImplI22BroadcastScaleMaskLoadIffbLm2EiE11DirectStoreIffEfLi2ELi2ELi2ELi1ELb0EL9Algorithm0EEvT_T0_ll_param_0+72];
	ld.param.v2.u32 	{%r7, %r8}, [_Z15SoftmaxWarpImplI22BroadcastScaleMaskLoadIffbLm2EiE11DirectStoreIffEfLi2ELi2ELi2ELi1ELb0EL9Algorithm0EEvT_T0_ll_param_0+56];
	ld.param.v2.u32 	{%r5, %r6}, [_Z15SoftmaxWarpImplI22BroadcastScaleMaskLoadIffbLm2EiE11DirectStoreIffEfLi2ELi2ELi2ELi1ELb0EL9Algorithm0EEvT_T0_ll_param_0+40];
	ld.param.u64 	%rd19, [_Z15SoftmaxWarpImplI22BroadcastScaleMaskLoadIffbLm2EiE11DirectStoreIffEfLi2ELi2ELi2ELi1ELb0EL9Algorithm0EEvT_T0_ll_param_0+24];
	ld.param.u64 	%rd18, [_Z15SoftmaxWarpImplI22BroadcastScaleMaskLoadIffbLm2EiE11DirectStoreIffEfLi2ELi2ELi2ELi1ELb0EL9Algorithm0EEvT_T0_ll_param_0+16];
	ld.param.u64 	%rd17, [_Z15SoftmaxWarpImplI22BroadcastScaleMaskLoadIffbLm2EiE11DirectStoreIffEfLi2ELi2ELi2ELi1ELb0EL9Algorithm0EEvT_T0_ll_param_0+8];
	ld.param.u64 	%rd16, [_Z15SoftmaxWarpImplI22BroadcastScaleMaskLoadIffbLm2EiE11DirectStoreIffEfLi2ELi2ELi2ELi1ELb0EL9Algorithm0EEvT_T0_ll_param_0];
	ld.param.u64 	%rd5, [_Z15SoftmaxWarpImplI22BroadcastScaleMaskLoadIffbLm2EiE11DirectStoreIffEfLi2ELi2ELi2ELi1ELb0EL9Algorithm0EEvT_T0_ll_param_1];
	ld.param.u64 	%rd6, [_Z15SoftmaxWarpImplI22BroadcastScaleMaskLoadIffbLm2EiE11DirectStoreIffEfLi2ELi2ELi2ELi1ELb0EL9Algorithm0EEvT_T0_ll_param_1+8];
	ld.param.u64 	%rd24, [_Z15SoftmaxWarpImplI22BroadcastScaleMaskLoadIffbLm2EiE11DirectStoreIffEfLi2ELi2ELi2ELi1ELb0EL9Algorithm0EEvT_T0_ll_param_2];
	ld.param.u64 	%rd25, [_Z15SoftmaxWarpImplI22BroadcastScaleMaskLoadIffbLm2EiE11DirectStoreIffEfLi2ELi2ELi2ELi1ELb0EL9Algorithm0EEvT_T0_ll_param_3];
	setp.lt.s64 	%p1, %rd25, 5;
	@%p1 bra 	$L__BB156_2;
	mov.u64 	%rd26, $str;
	cvta.global.u64 	%rd27, %rd26;
	mov.u64 	%rd28, $str$1;
	cvta.global.u64 	%rd29, %rd28;
	mov.u64 	%rd30, __unnamed_152;
	cvta.global.u64 	%rd31, %rd30;
	{ // callseq 151, 0
	.param .b64 param0;
	st.param.b64 	[param0], %rd27;
	.param .b64 param1;
	st.param.b64 	[param1], %rd29;
	.param .b32 param2;
	st.param.b32 	[param2], 219;
	.param .b64 param3;
	st.param.b64 	[param3], %rd31;
	.param .b64 param4;
	st.param.b64 	[param4], 1;
	call.uni 
	__assertfail, 
	(
	param0, 
	param1, 
	param2, 
	param3, 
	param4
	);
	} // callseq 151
$L__BB156_2:
	mov.u32 	%r9, %ctaid.x;
	mov.u32 	%r10, %ntid.y;
	mov.u32 	%r11, %tid.y;
	mad.lo.s32 	%r12, %r9, %r10, %r11;
	mov.u32 	%r13, %nctaid.x;
	mul.lo.s32 	%r4, %r13, %r10;
	cvt.s64.s32 	%rd41, %r12;
	setp.le.s64 	%p2, %rd24, %rd41;
	@%p2 bra 	$L__BB156_7;
	mov.u32 	%r14, %tid.x;
	shl.b32 	%r15, %r14, 1;
	cvt.u64.u32 	%rd8, %r15;
	cvta.to.global.u64 	%rd9, %rd5;
	cvta.to.global.u64 	%rd10, %rd17;
	cvta.to.global.u64 	%rd11, %rd16;
	cvt.s64.s32 	%rd12, %r4;
	cvt.u32.u64 	%r16, %rd8;
	cvt.u32.u64 	%r18, %rd23;
$L__BB156_4:
	setp.eq.s64 	%p3, %rd19, 1;
	setp.eq.s64 	%p4, %rd18, 1;
	cvt.u32.u64 	%r17, %rd41;
	mad.lo.s32 	%r19, %r18, %r17, %r16;
	div.s32 	%r20, %r19, %r5;
	mul.lo.s32 	%r21, %r20, %r5;
	sub.s32 	%r22, %r19, %r21;
	selp.b32 	%r23, 0, %r20, %p4;
	selp.b32 	%r24, 0, %r22, %p3;
	mul.lo.s32 	%r25, %r7, %r23;
	mad.lo.s32 	%r26, %r8, %r24, %r25;
	shr.u32 	%r27, %r19, 31;
	add.s32 	%r28, %r19, %r27;
	shr.s32 	%r29, %r28, 1;
	mul.wide.s32 	%rd32, %r29, 8;
	add.s64 	%rd14, %rd11, %rd32;
	ld.global.f32 	%f8, [%rd14];
	shr.u32 	%r30, %r26, 31;
	add.s32 	%r31, %r26, %r30;
	shr.s32 	%r32, %r31, 1;
	mul.wide.s32 	%rd33, %r32, 2;
	add.s64 	%rd34, %rd10, %rd33;
	ld.global.v2.u8 	{%rs1, %rs2}, [%rd34];
	setp.eq.s16 	%p5, %rs1, 0;
	mul.f32 	%f9, %f8, %f7;
	selp.f32 	%f3, %f6, %f9, %p5;
	setp.eq.s16 	%p6, %rs2, 0;
	mov.f32 	%f45, %f6;
	@%p6 bra 	$L__BB156_6;
	ld.global.f32 	%f10, [%rd14+4];
	mul.f32 	%f45, %f10, %f7;
$L__BB156_6:
	max.f32 	%f11, %f3, 0fFF800000;
	max.f32 	%f12, %f11, %f45;
	mov.b32 	%r33, %f12;
	shfl.sync.bfly.b32	%r34|%p7, %r33, 1, 31, -1;
	mov.b32 	%f13, %r34;
	max.f32 	%f14, %f12, %f13;
	sub.f32 	%f15, %f3, %f14;
	fma.rn.f32 	%f16, %f15, 0f3BBB989D, 0f3F000000;
	cvt.sat.f32.f32 	%f17, %f16;
	mov.f32 	%f18, 0f4B400001;
	mov.f32 	%f19, 0f437C0000;
	fma.rm.f32 	%f20, %f17, %f19, %f18;
	add.f32 	%f21, %f20, 0fCB40007F;
	neg.f32 	%f22, %f21;
	fma.rn.f32 	%f23, %f15, 0f3FB8AA3B, %f22;
	fma.rn.f32 	%f24, %f15, 0f32A57060, %f23;
	mov.b32 	%r35, %f20;
	shl.b32 	%r36, %r35, 23;
	mov.b32 	%f25, %r36;
	ex2.approx.ftz.f32 	%f26, %f24;
	mul.f32 	%f27, %f26, %f25;
	add.f32 	%f28, %f27, 0f00000000;
	sub.f32 	%f29, %f45, %f14;
	fma.rn.f32 	%f30, %f29, 0f3BBB989D, 0f3F000000;
	cvt.sat.f32.f32 	%f31, %f30;
	fma.rm.f32 	%f32, %f31, %f19, %f18;
	add.f32 	%f33, %f32, 0fCB40007F;
	neg.f32 	%f34, %f33;
	fma.rn.f32 	%f35, %f29, 0f3FB8AA3B, %f34;
	fma.rn.f32 	%f36, %f29, 0f32A57060, %f35;
	mov.b32 	%r37, %f32;
	shl.b32 	%r38, %r37, 23;
	mov.b32 	%f37, %r38;
	ex2.approx.ftz.f32 	%f38, %f36;
	mul.f32 	%f39, %f38, %f37;
	add.f32 	%f40, %f28, %f39;
	mov.b32 	%r39, %f40;
	shfl.sync.bfly.b32	%r40|%p8, %r39, 1, 31, -1;
	mov.b32 	%f41, %r40;
	add.f32 	%f42, %f40, %f41;
	div.rn.f32 	%f43, %f27, %f42;
	div.rn.f32 	%f44, %f39, %f42;
	mad.lo.s64 	%rd35, %rd41, %rd6, %rd8;
	shr.u64 	%rd36, %rd35, 63;
	add.s64 	%rd37, %rd35, %rd36;
	shl.b64 	%rd38, %rd37, 2;
	and.b64  	%rd39, %rd38, -8;
	add.s64 	%rd40, %rd9, %rd39;
	st.global.v2.f32 	[%rd40], {%f43, %f44};
	add.s64 	%rd41, %rd41, %rd12;
	setp.lt.s64 	%p9, %rd41, %rd24;
	@%p9 bra 	$L__BB156_4;
$L__BB156_7:
	ret;

}
	// .globl	_Z15SoftmaxWarpImplI22BroadcastScaleMaskLoadIffbLm2EiE11DirectStoreIffEfLi2ELi2ELi2ELi1ELb1EL9Algorithm0EEvT_T0_ll
.visible .entry _Z15SoftmaxWarpImplI22BroadcastScaleMaskLoadIffbLm2EiE11DirectStoreIffEfLi2ELi2ELi2ELi1ELb1EL9Algorithm0EEvT_T0_ll(
	.param .align 8 .b8 _Z15SoftmaxWarpImplI22BroadcastScaleMaskLoadIffbLm2EiE11DirectStoreIffEfLi2ELi2ELi2ELi1ELb1EL9Algorithm0EEvT_T0_ll_param_0[88],
	.param .align 8 .b8 _Z15SoftmaxWarpImplI22BroadcastScaleMaskLoadIffbLm2EiE11DirectStoreIffEfLi2ELi2ELi2ELi1ELb1EL9Algorithm0EEvT_T0_ll_param_1[16],
	.param .u64 _Z15SoftmaxWarpImplI22BroadcastScaleMaskLoadIffbLm2EiE11DirectStoreIffEfLi2ELi2ELi2ELi1ELb1EL9Algorithm0EEvT_T0_ll_param_2,
	.param .u64 _Z15SoftmaxWarpImplI22BroadcastScaleMaskLoadIffbLm2EiE11DirectStoreIffEfLi2ELi2ELi2ELi1ELb1EL9Algorithm0EEvT_T0_ll_param_3
)
{
	.reg .pred 	%p<12>;
	.reg .b16 	%rs<3>;
	.reg .b32 	%r<41>;
	.reg .b32 	%f<53>;
	.reg .b64 	%rd<41>;

	ld.param.v2.f32 	{%f12, %f13}, [_Z15SoftmaxWarpImplI22BroadcastScaleMaskLoadIffbLm2EiE11DirectStoreIffEfLi2ELi2ELi2ELi1ELb1EL9Algorithm0EEvT_T0_ll_param_0+80];
	ld.param.u64 	%rd22, [_Z15SoftmaxWarpImplI22BroadcastScaleMaskLoadIffbLm2EiE11DirectStoreIffEfLi2ELi2ELi2ELi1ELb1EL9Algorithm0EEvT_T0_ll_param_0+72];
	ld.param.v2.u32 	{%r7, %r8}, [_Z15SoftmaxWarpImplI22BroadcastScaleMaskLoadIffbLm2EiE11DirectStoreIffEfLi2ELi2ELi2ELi1ELb1EL9Algorithm0EEvT_T0_ll_param_0+56];
	ld.param.v2.u32 	{%r5, %r6}, [_Z15SoftmaxWarpImplI22BroadcastScaleMaskLoadIffbLm2EiE11DirectStoreIffEfLi2ELi2ELi2ELi1ELb1EL9Algorithm0EEvT_T0_ll_param_0+40];
	ld.param.u64 	%rd18, [_Z15SoftmaxWarpImplI22BroadcastScaleMaskLoadIffbLm2EiE11DirectStoreIffEfLi2ELi2ELi2ELi1ELb1EL9Algorithm0EEvT_T0_ll_param_0+24];
	ld.param.u64 	%rd17, [_Z15SoftmaxWarpImplI22BroadcastScaleMaskLoadIffbLm2EiE11DirectStoreIffEfLi2ELi2ELi2ELi1ELb1EL9Algorithm0EEvT_T0_ll_param_0+16];
	ld.param.u64 	%rd16, [_Z15SoftmaxWarpImplI22BroadcastScaleMaskLoadIffbLm2EiE11DirectStoreIffEfLi2ELi2ELi2ELi1ELb1EL9Algorithm0EEvT_T0_ll_param_0+8];
	ld.param.u64 	%rd15, [_Z15SoftmaxWarpImplI22BroadcastScaleMaskLoadIffbLm2EiE11DirectStoreIffEfLi2ELi2ELi2ELi1ELb1EL9Algorithm0EEvT_T0_ll_param_0];
	ld.param.u64 	%rd4, [_Z15SoftmaxWarpImplI22BroadcastScaleMaskLoadIffbLm2EiE11DirectStoreIffEfLi2ELi2ELi2ELi1ELb1EL9Algorithm0EEvT_T0_ll_param_1];
	ld.param.u64 	%rd5, [_Z15SoftmaxWarpImplI22BroadcastScaleMaskLoadIffbLm2EiE11DirectStoreIffEfLi2ELi2ELi2ELi1ELb1EL9Algorithm0EEvT_T0_ll_param_1+8];
	ld.param.u64 	%rd23, [_Z15SoftmaxWarpImplI22BroadcastScaleMaskLoadIffbLm2EiE11DirectStoreIffEfLi2ELi2ELi2ELi1ELb1EL9Algorithm0EEvT_T0_ll_param_2];
	ld.param.u64 	%rd24, [_Z15SoftmaxWarpImplI22BroadcastScaleMaskLoadIffbLm2EiE11DirectStoreIffEfLi2ELi2ELi2ELi1ELb1EL9Algorithm0EEvT_T0_ll_param_3];
	setp.lt.s64 	%p1, %rd24, 5;
	@%p1 bra 	$L__BB157_2;
	mov.u64 	%rd25, $str;
	cvta.global.u64 	%rd26, %rd25;
	mov.u64 	%rd27, $str$1;
	cvta.global.u64 	%rd28, %rd27;
	mov.u64 	%rd29, __unnamed_153;
	cvta.global.u64 	%rd30, %rd29;
	{ // callseq 152, 0
	.param .b64 param0;
	st.param.b64 	[param0], %rd26;
	.param .b64 param1;
	st.param.b64 	[param1], %rd28;
	.param .b32 param2;
	st.param.b32 	[param2], 219;
	.param .b64 param3;
	st.param.b64 	[param3], %rd30;
	.param .b64 param4;
	st.param.b64 	[param4], 1;
	call.uni 
	__assertfail, 
	(
	param0, 
	param1, 
	param2, 
	param3, 
	param4
	);
	} // callseq 152
$L__BB157_2:
	mov.u32 	%r9, %ctaid.x;
	mov.u32 	%r10, %ntid.y;
	mov.u32 	%r11, %tid.y;
	mad.lo.s32 	%r12, %r9, %r10, %r11;
	mov.u32 	%r13, %nctaid.x;
	mul.lo.s32 	%r4, %r13, %r10;
	cvt.s64.s32 	%rd40, %r12;
	setp.le.s64 	%p2, %rd23, %rd40;
	@%p2 bra 	$L__BB157_11;
	mov.u32 	%r14, %tid.x;
	shl.b32 	%r15, %r14, 1;
	cvt.u64.u32 	%rd7, %r15;
	cvta.to.global.u64 	%rd8, %rd4;
	cvta.to.global.u64 	%rd9, %rd16;
	cvta.to.global.u64 	%rd10, %rd15;
	cvt.s64.s32 	%rd11, %r4;
	cvt.u32.u64 	%r16, %rd7;
	cvt.u32.u64 	%r18, %rd22;
$L__BB157_4:
	setp.le.s64 	%p3, %rd24, %rd7;
	mov.f32 	%f50, 0fFF800000;
	mov.f32 	%f51, %f50;
	mov.f32 	%f52, %f50;
	@%p3 bra 	$L__BB157_8;
	setp.eq.s64 	%p4, %rd18, 1;
	setp.eq.s64 	%p5, %rd17, 1;
	cvt.u32.u64 	%r17, %rd40;
	mad.lo.s32 	%r19, %r18, %r17, %r16;
	div.s32 	%r20, %r19, %r5;
	mul.lo.s32 	%r21, %r20, %r5;
	sub.s32 	%r22, %r19, %r21;
	selp.b32 	%r23, 0, %r20, %p5;
	selp.b32 	%r24, 0, %r22, %p4;
	mul.lo.s32 	%r25, %r7, %r23;
	mad.lo.s32 	%r26, %r8, %r24, %r25;
	shr.u32 	%r27, %r19, 31;
	add.s32 	%r28, %r19, %r27;
	shr.s32 	%r29, %r28, 1;
	mul.wide.s32 	%rd31, %r29, 8;
	add.s64 	%rd13, %rd10, %rd31;
	ld.global.f32 	%f15, [%rd13];
	shr.u32 	%r30, %r26, 31;
	add.s32 	%r31, %r26, %r30;
	shr.s32 	%r32, %r31, 1;
	mul.wide.s32 	%rd32, %r32, 2;
	add.s64 	%rd33, %rd9, %rd32;
	ld.global.v2.u8 	{%rs1, %rs2}, [%rd33];
	setp.eq.s16 	%p6, %rs1, 0;
	mul.f32 	%f16, %f15, %f13;
	selp.f32 	%f51, %f12, %f16, %p6;
	setp.eq.s16 	%p7, %rs2, 0;
	mov.f32 	%f50, %f12;
	@%p7 bra 	$L__BB157_7;
	ld.global.f32 	%f17, [%rd13+4];
	mul.f32 	%f50, %f17, %f13;
$L__BB157_7:
	max.f32 	%f18, %f51, 0fFF800000;
	max.f32 	%f52, %f18, %f50;
$L__BB157_8:
	mov.b32 	%r33, %f52;
	shfl.sync.bfly.b32	%r34|%p9, %r33, 1, 31, -1;
	mov.b32 	%f19, %r34;
	max.f32 	%f20, %f52, %f19;
	sub.f32 	%f21, %f51, %f20;
	fma.rn.f32 	%f22, %f21, 0f3BBB989D, 0f3F000000;
	cvt.sat.f32.f32 	%f23, %f22;
	mov.f32 	%f24, 0f4B400001;
	mov.f32 	%f25, 0f437C0000;
	fma.rm.f32 	%f26, %f23, %f25, %f24;
	add.f32 	%f27, %f26, 0fCB40007F;
	neg.f32 	%f28, %f27;
	fma.rn.f32 	%f29, %f21, 0f3FB8AA3B, %f28;
	fma.rn.f32 	%f30, %f21, 0f32A57060, %f29;
	mov.b32 	%r35, %f26;
	shl.b32 	%r36, %r35, 23;
	mov.b32 	%f31, %r36;
	ex2.approx.ftz.f32 	%f32, %f30;
	mul.f32 	%f33, %f32, %f31;
	add.f32 	%f34, %f33, 0f00000000;
	sub.f32 	%f35, %f50, %f20;
	fma.rn.f32 	%f36, %f35, 0f3BBB989D, 0f3F000000;
	cvt.sat.f32.f32 	%f37, %f36;
	fma.rm.f32 	%f38, %f37, %f25, %f24;
	add.f32 	%f39, %f38, 0fCB40007F;
	neg.f32 	%f40, %f39;
	fma.rn.f32 	%f41, %f35, 0f3FB8AA3B, %f40;
	fma.rn.f32 	%f42, %f35, 0f32A57060, %f41;
	mov.b32 	%r37, %f38;
	shl.b32 	%r38, %r37, 23;
	mov.b32 	%f43, %r38;
	ex2.approx.ftz.f32 	%f44, %f42;
	mul.f32 	%f45, %f44, %f43;
	add.f32 	%f46, %f34, %f45;
	mov.b32 	%r39, %f46;
	shfl.sync.bfly.b32	%r40|%p10, %r39, 1, 31, -1;
	mov.b32 	%f47, %r40;
	add.f32 	%f48, %f46, %f47;
	div.rn.f32 	%f10, %f33, %f48;
	div.rn.f32 	%f11, %f45, %f48;
	@%p3 bra 	$L__BB157_10;
	mad.lo.s64 	%rd34, %rd40, %rd5, %rd7;
	shr.u64 	%rd35, %rd34, 63;
	add.s64 	%rd36, %rd34, %rd35;
	shl.b64 	%rd37, %rd36, 2;
	and.b64  	%rd38, %rd37, -8;
	add.s64 	%rd39, %rd8, %rd38;
	st.global.v2.f32 	[%rd39], {%f10, %f11};
$L__BB157_10:
	add.s64 	%rd40, %rd40, %rd11;
	setp.lt.s64 	%p11, %rd40, %rd23;
	@%p11 bra 	$L__BB157_4;
$L__BB157_11:
	ret;

}
	// .globl	_Z15SoftmaxWarpImplI22BroadcastScaleMaskLoadIffbLm2EiE11DirectStoreIffEfLi2ELi2ELi4ELi2ELb0EL9Algorithm0EEvT_T0_ll
.visible .entry _Z15SoftmaxWarpImplI22BroadcastScaleMaskLoadIffbLm2EiE11DirectStoreIffEfLi2ELi2ELi4ELi2ELb0EL9Algorithm0EEvT_T0_ll(
	.param .align 8 .b8 _Z15SoftmaxWarpImplI22BroadcastScaleMaskLoadIffbLm2EiE11DirectStoreIffEfLi2ELi2ELi4ELi2ELb0EL9Algorithm0EEvT_T0_ll_param_0[88],
	.param .align 8 .b8 _Z15SoftmaxWarpImplI22BroadcastScaleMaskLoadIffbLm2EiE11DirectStoreIffEfLi2ELi2ELi4ELi2ELb0EL9Algorithm0EEvT_T0_ll_param_1[16],
	.param .u64 _Z15SoftmaxWarpImplI22BroadcastScaleMaskLoadIffbLm2EiE11DirectStoreIffEfLi2ELi2ELi4ELi2ELb0EL9Algorithm0EEvT_T0_ll_param_2,
	.param .u64 _Z15SoftmaxWarpImplI22BroadcastScaleMaskLoadIffbLm2EiE11DirectStoreIffEfLi2ELi2ELi4ELi2ELb0EL9Algorithm0EEvT_T0_ll_param_3
)
{
	.reg .pred 	%p<20>;
	.reg .b16 	%rs<5>;
	.reg .b32 	%r<76>;
	.reg .b32 	%f<93>;
	.reg .b64 	%rd<48>;

	ld.param.u64 	%rd22, [_Z15SoftmaxWarpImplI22BroadcastScaleMaskLoadIffbLm2EiE11DirectStoreIffEfLi2ELi2ELi4ELi2ELb0EL9Algorithm0EEvT_T0_ll_param_1+8];
	ld.param.u64 	%rd21, [_Z15SoftmaxWarpImplI22BroadcastScaleMaskLoadIffbLm2EiE11DirectStoreIffEfLi2ELi2ELi4ELi2ELb0EL9Algorithm0EEvT_T0_ll_param_1];
	ld.param.v2.f32 	{%f9, %f10}, [_Z15SoftmaxWarpImplI22BroadcastScaleMaskLoadIffbLm2EiE11DirectStoreIffEfLi2ELi2ELi4ELi2ELb0EL9Algorithm0EEvT_T0_ll_param_0+80];
	ld.param.u64 	%rd20, [_Z15SoftmaxWarpImplI22BroadcastScaleMaskLoadIffbLm2EiE11DirectStoreIffEfLi2ELi2ELi4ELi2ELb0EL9Algorithm0EEvT_T0_ll_param_0+72];
	ld.param.v2.u32 	{%r7, %r8}, [_Z15SoftmaxWarpImplI22BroadcastScaleMaskLoadIffbLm2EiE11DirectStoreIffEfLi2ELi2ELi4ELi2ELb0EL9Algorithm0EEvT_T0_ll_param_0+56];
	ld.param.v2.u32 	{%r5, %r6}, [_Z15SoftmaxWarpImplI22BroadcastScaleMaskLoadIffbLm2EiE11DirectStoreIffEfLi2ELi2ELi4ELi2ELb0EL9Algorithm0EEvT_T0_ll_param_0+40];
	ld.param.u64 	%rd16, [_Z15SoftmaxWarpImplI22BroadcastScaleMaskLoadIffbLm2EiE11DirectStoreIffEfLi2ELi2ELi4ELi2ELb0EL9Algorithm0EEvT_T0_ll_param_0+24];
	ld.param.u64 	%rd15, [_Z15SoftmaxWarpImplI22BroadcastScaleMaskLoadIffbLm2EiE11DirectStoreIffEfLi2ELi2ELi4ELi2ELb0EL9Algorithm0EEvT_T0_ll_param_0+16];
	ld.param.u64 	%rd14, [_Z15SoftmaxWarpImplI22BroadcastScaleMaskLoadIffbLm2EiE11DirectStoreIffEfLi2ELi2ELi4ELi2ELb0EL9Algorithm0EEvT_T0_ll_param_0+8];
	ld.param.u64 	%rd13, [_Z15SoftmaxWarpImplI22BroadcastScaleMaskLoadIffbLm2EiE11DirectStoreIffEfLi2ELi2ELi4ELi2ELb0EL9Algorithm0EEvT_T0_ll_param_0];
	ld.param.u64 	%rd23, [_Z15SoftmaxWarpImplI22BroadcastScaleMaskLoadIffbLm2EiE11DirectStoreIffEfLi2ELi2ELi4ELi2ELb0EL9Algorithm0EEvT_T0_ll_param_2];
	ld.param.u64 	%rd24, [_Z15SoftmaxWarpImplI22BroadcastScaleMaskLoadIffbLm2EiE11DirectStoreIffEfLi2ELi2ELi4ELi2ELb0EL9Algorithm0EEvT_T0_ll_param_3];
	cvta.to.global.u64 	%rd1, %rd13;
	cvta.to.global.u64 	%rd2, %rd14;
	setp.lt.s64 	%p1, %rd24, 9;
	@%p1 bra 	$L__BB158_2;
	mov.u64 	%rd25, $str;
	cvta.global.u64 	%rd26, %rd25;
	mov.u64 	%rd27, $str$1;
	cvta.global.u64 	%rd28, %rd27;
	mov.u64 	%rd29, __unnamed_154;
	cvta.global.u64 	%rd30, %rd29;
	{ // callseq 153, 0
	.param .b64 param0;
	st.param.b64 	[param0], %rd26;
	.param .b64 param1;
	st.param.b64 	[param1], %rd28;
	.param .b32 param2;
	st.param.b32 	[param2], 219;
	.param .b64 param3;
	st.param.b64 	[param3], %rd30;
	.param .b64 param4;
	st.param.b64 	[param4], 1;
	call.uni 
	__assertfail, 
	(
	param0, 
	param1, 
	param2, 
	param3, 
	param4
	);
	} // callseq 153
$L__BB158_2:
	mov.u32 	%r9, %ctaid.x;
	mov.u32 	%r10, %ntid.y;
	mov.u32 	%r11, %tid.y;
	mad.lo.s32 	%r12, %r9, %r10, %r11;
	mov.u32 	%r13, %nctaid.x;
	mul.lo.s32 	%r14, %r10, %r13;
	shl.b32 	%r4, %r14, 1;
	shl.b32 	%r15, %r12, 1;
	cvt.s64.s32 	%rd47, %r15;
	setp.le.s64 	%p2, %rd23, %rd47;
	@%p2 bra 	$L__BB158_9;
	mov.u32 	%r16, %tid.x;
	shl.b32 	%r17, %r16, 1;
	cvt.u64.u32 	%rd6, %r17;
	cvt.s64.s32 	%rd7, %r4;
	cvt.u32.u64 	%r18, %rd6;
	cvt.u32.u64 	%r35, %rd20;
$L__BB158_4:
	setp.eq.s64 	%p3, %rd16, 1;
	setp.eq.s64 	%p4, %rd15, 1;
	mul.lo.s64 	%rd9, %rd20, %rd47;
	cvt.u32.u64 	%r19, %rd9;
	add.s32 	%r20, %r18, %r19;
	div.s32 	%r21, %r20, %r5;
	mul.lo.s32 	%r22, %r21, %r5;
	sub.s32 	%r23, %r20, %r22;
	selp.b32 	%r24, 0, %r21, %p4;
	selp.b32 	%r25, 0, %r23, %p3;
	mul.lo.s32 	%r26, %r7, %r24;
	mad.lo.s32 	%r27, %r8, %r25, %r26;
	shr.u32 	%r28, %r20, 31;
	add.s32 	%r29, %r20, %r28;
	shr.s32 	%r30, %r29, 1;
	mul.wide.s32 	%rd31, %r30, 8;
	add.s64 	%rd10, %rd1, %rd31;
	ld.global.f32 	%f11, [%rd10];
	shr.u32 	%r31, %r27, 31;
	add.s32 	%r32, %r27, %r31;
	shr.s32 	%r33, %r32, 1;
	mul.wide.s32 	%rd32, %r33, 2;
	add.s64 	%rd33, %rd2, %rd32;
	ld.global.v2.u8 	{%rs1, %rs2}, [%rd33];
	setp.eq.s16 	%p5, %rs1, 0;
	mul.f32 	%f12, %f11, %f10;
	selp.f32 	%f3, %f9, %f12, %p5;
	setp.eq.s16 	%p6, %rs2, 0;
	mov.f32 	%f91, %f9;
	@%p6 bra 	$L__BB158_6;
	ld.global.f32 	%f13, [%rd10+4];
	mul.f32 	%f91, %f13, %f10;
$L__BB158_6:
	add.s32 	%r37, %r19, %r35;
	add.s32 	%r38, %r18, %r37;
	div.s32 	%r39, %r38, %r5;
	mul.lo.s32 	%r40, %r39, %r5;
	sub.s32 	%r41, %r38, %r40;
	selp.b32 	%r42, 0, %r39, %p4;
	selp.b32 	%r43, 0, %r41, %p3;
	mul.lo.s32 	%r44, %r7, %r42;
	mad.lo.s32 	%r45, %r8, %r43, %r44;
	shr.u32 	%r46, %r38, 31;
	add.s32 	%r47, %r38, %r46;
	shr.s32 	%r48, %r47, 1;
	mul.wide.s32 	%rd34, %r48, 8;
	add.s64 	%rd11, %rd1, %rd34;
	ld.global.f32 	%f14, [%rd11];
	shr.u32 	%r49, %r45, 31;
	add.s32 	%r50, %r45, %r49;
	shr.s32 	%r51, %r50, 1;
	mul.wide.s32 	%rd35, %r51, 2;
	add.s64 	%rd36, %rd2, %rd35;
	ld.global.v2.u8 	{%rs3, %rs4}, [%rd36];
	setp.eq.s16 	%p9, %rs3, 0;
	mul.f32 	%f15, %f14, %f10;
	selp.f32 	%f6, %f9, %f15, %p9;
	setp.eq.s16 	%p10, %rs4, 0;
	mov.f32 	%f92, %f9;
	@%p10 bra 	$L__BB158_8;
	ld.global.f32 	%f16, [%rd11+4];
	mul.f32 	%f92, %f16, %f10;
$L__BB158_8:
	max.f32 	%f17, %f3, 0fFF800000;
	max.f32 	%f18, %f17, %f91;
	max.f32 	%f19, %f6, 0fFF800000;
	max.f32 	%f20, %f19, %f92;
	mov.b32 	%r52, %f18;
	shfl.sync.bfly.b32	%r53|%p11, %r52, 2, 31, -1;
	mov.b32 	%f21, %r53;
	max.f32 	%f22, %f18, %f21;
	mov.b32 	%r54, %f22;
	shfl.sync.bfly.b32	%r55|%p12, %r54, 1, 31, -1;
	mov.b32 	%f23, %r55;
	max.f32 	%f24, %f22, %f23;
	mov.b32 	%r56, %f20;
	shfl.sync.bfly.b32	%r57|%p13, %r56, 2, 31, -1;
	mov.b32 	%f25, %r57;
	max.f32 	%f26, %f20, %f25;
	mov.b32 	%r58, %f26;
	shfl.sync.bfly.b32	%r59|%p14, %r58, 1, 31, -1;
	mov.b32 	%f27, %r59;
	max.f32 	%f28, %f26, %f27;
	sub.f32 	%f29, %f3, %f24;
	fma.rn.f32 	%f30, %f29, 0f3BBB989D, 0f3F000000;
	cvt.sat.f32.f32 	%f31, %f30;
	mov.f32 	%f32, 0f4B400001;
	mov.f32 	%f33, 0f437C0000;
	fma.rm.f32 	%f34, %f31, %f33, %f32;
	add.f32 	%f35, %f34, 0fCB40007F;
	neg.f32 	%f36, %f35;
	fma.rn.f32 	%f37, %f29, 0f3FB8AA3B, %f36;
	fma.rn.f32 	%f38, %f29, 0f32A57060, %f37;
	mov.b32 	%r60, %f34;
	shl.b32 	%r61, %r60, 23;
	mov.b32 	%f39, %r61;
	ex2.approx.ftz.f32 	%f40, %f38;
	mul.f32 	%f41, %f40, %f39;
	add.f32 	%f42, %f41, 0f00000000;
	sub.f32 	%f43, %f91, %f24;
	fma.rn.f32 	%f44, %f43, 0f3BBB989D, 0f3F000000;
	cvt.sat.f32.f32 	%f45, %f44;
	fma.rm.f32 	%f46, %f45, %f33, %f32;
	add.f32 	%f47, %f46, 0fCB40007F;
	neg.f32 	%f48, %f47;
	fma.rn.f32 	%f49, %f43, 0f3FB8AA3B, %f48;
	fma.rn.f32 	%f50, %f43, 0f32A57060, %f49;
	mov.b32 	%r62, %f46;
	shl.b32 	%r63, %r62, 23;
	mov.b32 	%f51, %r63;
	ex2.approx.ftz.f32 	%f52, %f50;
	mul.f32 	%f53, %f52, %f51;
	add.f32 	%f54, %f42, %f53;
	sub.f32 	%f55, %f6, %f28;
	fma.rn.f32 	%f56, %f55, 0f3BBB989D, 0f3F000000;
	cvt.sat.f32.f32 	%f57, %f56;
	fma.rm.f32 	%f58, %f57, %f33, %f32;
	add.f32 	%f59, %f58, 0fCB40007F;
	neg.f32 	%f60, %f59;
	fma.rn.f32 	%f61, %f55, 0f3FB8AA3B, %f60;
	fma.rn.f32 	%f62, %f55, 0f32A57060, %f61;
	mov.b32 	%r64, %f58;
	shl.b32 	%r65, %r64, 23;
	mov.b32 	%f63, %r65;
	ex2.approx.ftz.f32 	%f64, %f62;
	mul.f32 	%f65, %f64, %f63;
	add.f32 	%f66, %f65, 0f00000000;
	sub.f32 	%f67, %f92, %f28;
	fma.rn.f32 	%f68, %f67, 0f3BBB989D, 0f3F000000;
	cvt.sat.f32.f32 	%f69, %f68;
	fma.rm.f32 	%f70, %f69, %f33, %f32;
	add.f32 	%f71, %f70, 0fCB40007F;
	neg.f32 	%f72, %f71;
	fma.rn.f32 	%f73, %f67, 0f3FB8AA3B, %f72;
	fma.rn.f32 	%f74, %f67, 0f32A57060, %f73;
	mov.b32 	%r66, %f70;
	shl.b32 	%r67, %r66, 23;
	mov.b32 	%f75, %r67;
	ex2.approx.ftz.f32 	%f76, %f74;
	mul.f32 	%f77, %f76, %f75;
	add.f32 	%f78, %f66, %f77;
	mov.b32 	%r68, %f54;
	shfl.sync.bfly.b32	%r69|%p15, %r68, 2, 31, -1;
	mov.b32 	%f79, %r69;
	add.f32 	%f80, %f54, %f79;
	mov.b32 	%r70, %f80;
	shfl.sync.bfly.b32	%r71|%p16, %r70, 1, 31, -1;
	mov.b32 	%f81, %r71;
	add.f32 	%f82, %f80, %f81;
	mov.b32 	%r72, %f78;
	shfl.sync.bfly.b32	%r73|%p17, %r72, 2, 31, -1;
	mov.b32 	%f83, %r73;
	add.f32 	%f84, %f78, %f83;
	mov.b32 	%r74, %f84;
	shfl.sync.bfly.b32	%r75|%p18, %r74, 1, 31, -1;
	mov.b32 	%f85, %r75;
	add.f32 	%f86, %f84, %f85;
	div.rn.f32 	%f87, %f41, %f82;
	div.rn.f32 	%f88, %f53, %f82;
	mad.lo.s64 	%rd37, %rd47, %rd22, %rd6;
	cvta.to.global.u64 	%rd38, %rd21;
	shl.b64 	%rd39, %rd37, 2;
	add.s64 	%rd40, %rd38, %rd39;
	st.global.v2.f32 	[%rd40], {%f87, %f88};
	div.rn.f32 	%f89, %f65, %f86;
	div.rn.f32 	%f90, %f77, %f86;
	add.s64 	%rd41, %rd37, %rd22;
	shr.u64 	%rd42, %rd41, 63;
	add.s64 	%rd43, %rd41, %rd42;
	shl.b64 	%rd44, %rd43, 2;
	and.b64  	%rd45, %rd44, -8;
	add.s64 	%rd46, %rd38, %rd45;
	st.global.v2.f32 	[%rd46], {%f89, %f90};
	add.s64 	%rd47, %rd47, %rd7;
	setp.lt.s64 	%p19, %rd47, %rd23;
	@%p19 bra 	$L__BB158_4;
$L__BB158_9:
	ret;

}
	// .globl	_Z15SoftmaxWarpImplI22BroadcastScaleMaskLoadIffbLm2EiE11DirectStoreIffEfLi2ELi2ELi4ELi2ELb1EL9Algorithm0EEvT_T0_ll
.visible .entry _Z15SoftmaxWarpImplI22BroadcastScaleMaskLoadIffbLm2EiE11DirectStoreIffEfLi2ELi2ELi4ELi2ELb1EL9Algorithm0EEvT_T0_ll(
	.param .align 8 .b8 _Z15SoftmaxWarpImplI22BroadcastScaleMaskLoadIffbLm2EiE11DirectStoreIffEfLi2ELi2ELi4ELi2ELb1EL9Algorithm0EEvT_T0_ll_param_0[88],
	.param .align 8 .b8 _Z15SoftmaxWarpImplI22BroadcastScaleMaskLoadIffbLm2EiE11DirectStoreIffEfLi2ELi2ELi4ELi2ELb1EL9Algorithm0EEvT_T0_ll_param_1[16],
	.param .u64 _Z15SoftmaxWarpImplI22BroadcastScaleMaskLoadIffbLm2EiE11DirectStoreIffEfLi2ELi2ELi4ELi2ELb1EL9Algorithm0EEvT_T0_ll_param_2,
	.param .u64 _Z15SoftmaxWarpImplI22BroadcastScaleMaskLoadIffbLm2EiE11DirectStoreIffEfLi2ELi2ELi4ELi2ELb1EL9Algorithm0EEvT_T0_ll_param_3
)
{
	.reg .pred 	%p<24>;
	.reg .b16 	%rs<5>;
	.reg .b32 	%r<78>;
	.reg .b32 	%f<107>;
	.reg .b64 	%rd<47>;

	ld.param.u64 	%rd20, [_Z15SoftmaxWarpImplI22BroadcastScaleMaskLoadIffbLm2EiE11DirectStoreIffEfLi2ELi2ELi4ELi2ELb1EL9Algorithm0EEvT_T0_ll_param_1+8];
	ld.param.v2.f32 	{%f24, %f25}, [_Z15SoftmaxWarpImplI22BroadcastScaleMaskLoadIffbLm2EiE11DirectStoreIffEfLi2ELi2ELi4ELi2ELb1EL9Algorithm0EEvT_T0_ll_param_0+80];
	ld.param.u64 	%rd18, [_Z15SoftmaxWarpImplI22BroadcastScaleMaskLoadIffbLm2EiE11DirectStoreIffEfLi2ELi2ELi4ELi2ELb1EL9Algorithm0EEvT_T0_ll_param_0+72];
	ld.param.v2.u32 	{%r7, %r8}, [_Z15SoftmaxWarpImplI22BroadcastScaleMaskLoadIffbLm2EiE11DirectStoreIffEfLi2ELi2ELi4ELi2ELb1EL9Algorithm0EEvT_T0_ll_param_0+56];
	ld.param.v2.u32 	{%r5, %r6}, [_Z15SoftmaxWarpImplI22BroadcastScaleMaskLoadIffbLm2EiE11DirectStoreIffEfLi2ELi2ELi4ELi2ELb1EL9Algorithm0EEvT_T0_ll_param_0+40];
	ld.param.u64 	%rd14, [_Z15SoftmaxWarpImplI22BroadcastScaleMaskLoadIffbLm2EiE11DirectStoreIffEfLi2ELi2ELi4ELi2ELb1EL9Algorithm0EEvT_T0_ll_param_0+24];
	ld.param.u64 	%rd13, [_Z15SoftmaxWarpImplI22BroadcastScaleMaskLoadIffbLm2EiE11DirectStoreIffEfLi2ELi2ELi4ELi2ELb1EL9Algorithm0EEvT_T0_ll_param_0+16];
	ld.param.u64 	%rd19, [_Z15SoftmaxWarpImplI22BroadcastScaleMaskLoadIffbLm2EiE11DirectStoreIffEfLi2ELi2ELi4ELi2ELb1EL9Algorithm0EEvT_T0_ll_param_1];
	ld.param.u64 	%rd12, [_Z15SoftmaxWarpImplI22BroadcastScaleMaskLoadIffbLm2EiE11DirectStoreIffEfLi2ELi2ELi4ELi2ELb1EL9Algorithm0EEvT_T0_ll_param_0+8];
	ld.param.u64 	%rd11, [_Z15SoftmaxWarpImplI22BroadcastScaleMaskLoadIffbLm2EiE11DirectStoreIffEfLi2ELi2ELi4ELi2ELb1EL9Algorithm0EEvT_T0_ll_param_0];
	ld.param.u64 	%rd21, [_Z15SoftmaxWarpImplI22BroadcastScaleMaskLoadIffbLm2EiE11DirectStoreIffEfLi2ELi2ELi4ELi2ELb1EL9Algorithm0EEvT_T0_ll_param_2];
	ld.param.u64 	%rd22, [_Z15SoftmaxWarpImplI22BroadcastScaleMaskLoadIffbLm2EiE11DirectStoreIffEfLi2ELi2ELi4ELi2ELb1EL9Algorithm0EEvT_T0_ll_param_3];
	cvta.to.global.u64 	%rd1, %rd11;
	cvta.to.global.u64 	%rd2, %rd12;
	cvta.to.global.u64 	%rd3, %rd19;
	setp.lt.s64 	%p1, %rd22, 9;
	@%p1 bra 	$L__BB159_2;
	mov.u64 	%rd23, $str;
	cvta.global.u64 	%rd24, %rd23;
	mov.u64 	%rd25, $str$1;
	cvta.global.u64 	%rd26, %rd25;
	mov.u64 	%rd27, __unnamed_155;
	cvta.global.u64 	%rd28, %rd27;
	{ // callseq 154, 0
	.param .b64 param0;
	st.param.b64 	[param0], %rd24;
	.param .b64 param1;
	st.param.b64 	[param1], %rd26;
	.param .b32 param2;
	st.param.b32 	[param2], 219;
	.param .b64 param3;
	st.param.b64 	[param3], %rd28;
	.param .b64 param4;
	st.param.b64 	[param4], 1;
	call.uni 
	__assertfail, 
	(
	param0, 
	param1, 
	param2, 
	param3, 
	param4
	);
	} // callseq 154
$L__BB159_2:
	mov.u32 	%r9, %ctaid.x;
	mov.u32 	%r10, %ntid.y;
	mov.u32 	%r11, %tid.y;
	mad.lo.s32 	%r12, %r9, %r10, %r11;
	mov.u32 	%r13, %nctaid.x;
	mul.lo.s32 	%r14, %r10, %r13;
	shl.b32 	%r4, %r14, 1;
	shl.b32 	%r15, %r12, 1;
	cvt.s64.s32 	%rd46, %r15;
	setp.le.s64 	%p2, %rd21, %rd46;
	@%p2 bra 	$L__BB159_17;
	mov.u32 	%r16, %tid.x;
	shl.b32 	%r17, %r16, 1;
	cvt.u64.u32 	%rd5, %r17;
	cvt.s64.s32 	%rd6, %r4;
	cvt.u32.u64 	%r18, %rd5;
	cvt.u32.u64 	%r20, %rd18;
$L__BB159_4:
	setp.le.s64 	%p3, %rd22, %rd5;
	mov.f32 	%f100, 0fFF800000;
	mov.f32 	%f101, %f100;
	mov.f32 	%f102, %f100;
	@%p3 bra 	$L__BB159_8;
	setp.eq.s64 	%p4, %rd14, 1;
	setp.eq.s64 	%p5, %rd13, 1;
	cvt.u32.u64 	%r19, %rd46;
	mad.lo.s32 	%r21, %r20, %r19, %r18;
	div.s32 	%r22, %r21, %r5;
	mul.lo.s32 	%r23, %r22, %r5;
	sub.s32 	%r24, %r21, %r23;
	selp.b32 	%r25, 0, %r22, %p5;
	selp.b32 	%r26, 0, %r24, %p4;
	mul.lo.s32 	%r27, %r7, %r25;
	mad.lo.s32 	%r28, %r8, %r26, %r27;
	shr.u32 	%r29, %r21, 31;
	add.s32 	%r30, %r21, %r29;
	shr.s32 	%r31, %r30, 1;
	mul.wide.s32 	%rd29, %r31, 8;
	add.s64 	%rd8, %rd1, %rd29;
	ld.global.f32 	%f27, [%rd8];
	shr.u32 	%r32, %r28, 31;
	add.s32 	%r33, %r28, %r32;
	shr.s32 	%r34, %r33, 1;
	mul.wide.s32 	%rd30, %r34, 2;
	add.s64 	%rd31, %rd2, %rd30;
	ld.global.v2.u8 	{%rs1, %rs2}, [%rd31];
	setp.eq.s16 	%p6, %rs1, 0;
	mul.f32 	%f28, %f27, %f25;
	selp.f32 	%f101, %f24, %f28, %p6;
	setp.eq.s16 	%p7, %rs2, 0;
	mov.f32 	%f100, %f24;
	@%p7 bra 	$L__BB159_7;
	ld.global.f32 	%f29, [%rd8+4];
	mul.f32 	%f100, %f29, %f25;
$L__BB159_7:
	max.f32 	%f30, %f101, 0fFF800000;
	max.f32 	%f102, %f30, %f100;
$L__BB159_8:
	mov.f32 	%f104, 0fFF800000;
	mov.f32 	%f105, %f104;
	mov.f32 	%f106, %f104;
	@%p3 bra 	$L__BB159_12;
	setp.eq.s64 	%p9, %rd14, 1;
	setp.eq.s64 	%p10, %rd13, 1;
	mov.b64 	%rd32, 1;
	cvt.u32.u64 	%r36, %rd32;
	cvt.u32.u64 	%r37, %rd46;
	add.s32 	%r38, %r37, %r36;
	mad.lo.s32 	%r40, %r20, %r38, %r18;
	div.s32 	%r41, %r40, %r5;
	mul.lo.s32 	%r42, %r41, %r5;
	sub.s32 	%r43, %r40, %r42;
	selp.b32 	%r44, 0, %r41, %p10;
	selp.b32 	%r45, 0, %r43, %p9;
	mul.lo.s32 	%r46, %r7, %r44;
	mad.lo.s32 	%r47, %r8, %r45, %r46;
	shr.u32 	%r48, %r40, 31;
	add.s32 	%r49, %r40, %r48;
	shr.s32 	%r50, %r49, 1;
	mul.wide.s32 	%rd33, %r50, 8;
	add.s64 	%rd9, %rd1, %rd33;
	ld.global.f32 	%f32, [%rd9];
	shr.u32 	%r51, %r47, 31;
	add.s32 	%r52, %r47, %r51;
	shr.s32 	%r53, %r52, 1;
	mul.wide.s32 	%rd34, %r53, 2;
	add.s64 	%rd35, %rd2, %rd34;
	ld.global.v2.u8 	{%rs3, %rs4}, [%rd35];
	setp.eq.s16 	%p11, %rs3, 0;
	mul.f32 	%f33, %f32, %f25;
	selp.f32 	%f105, %f24, %f33, %p11;
	setp.eq.s16 	%p12, %rs4, 0;
	mov.f32 	%f104, %f24;
	@%p12 bra 	$L__BB159_11;
	ld.global.f32 	%f34, [%rd9+4];
	mul.f32 	%f104, %f34, %f25;
$L__BB159_11:
	max.f32 	%f35, %f105, 0fFF800000;
	max.f32 	%f106, %f35, %f104;
$L__BB159_12:
	setp.le.s64 	%p13, %rd22, %rd5;
	mov.b32 	%r54, %f102;
	shfl.sync.bfly.b32	%r55|%p14, %r54, 2, 31, -1;
	mov.b32 	%f36, %r55;
	max.f32 	%f37, %f102, %f36;
	mov.b32 	%r56, %f37;
	shfl.sync.bfly.b32	%r57|%p15, %r56, 1, 31, -1;
	mov.b32 	%f38, %r57;
	max.f32 	%f39, %f37, %f38;
	mov.b32 	%r58, %f106;
	shfl.sync.bfly.b32	%r59|%p16, %r58, 2, 31, -1;
	mov.b32 	%f40, %r59;
	max.f32 	%f41, %f106, %f40;
	mov.b32 	%r60, %f41;
	shfl.sync.bfly.b32	%r61|%p17, %r60, 1, 31, -1;
	mov.b32 	%f42, %r61;
	max.f32 	%f43, %f41, %f42;
	sub.f32 	%f44, %f101, %f39;
	fma.rn.f32 	%f45, %f44, 0f3BBB989D, 0f3F000000;
	cvt.sat.f32.f32 	%f46, %f45;
	mov.f32 	%f47, 0f4B400001;
	mov.f32 	%f48, 0f437C0000;
	fma.rm.f32 	%f49, %f46, %f48, %f47;
	add.f32 	%f50, %f49, 0fCB40007F;
	neg.f32 	%f51, %f50;
	fma.rn.f32 	%f52, %f44, 0f3FB8AA3B, %f51;
	fma.rn.f32 	%f53, %f44, 0f32A57060, %f52;
	mov.b32 	%r62, %f49;
	shl.b32 	%r63, %r62, 23;
	mov.b32 	%f54, %r63;
	ex2.approx.ftz.f32 	%f55, %f53;
	mul.f32 	%f56, %f55, %f54;
	add.f32 	%f57, %f56, 0f00000000;
	sub.f32 	%f58, %f100, %f39;
	fma.rn.f32 	%f59, %f58, 0f3BBB989D, 0f3F000000;
	cvt.sat.f32.f32 	%f60, %f59;
	fma.rm.f32 	%f61, %f60, %f48, %f47;
	add.f32 	%f62, %f61, 0fCB40007F;
	neg.f32 	%f63, %f62;
	fma.rn.f32 	%f64, %f58, 0f3FB8AA3B, %f63;
	fma.rn.f32 	%f65, %f58, 0f32A57060, %f64;
	mov.b32 	%r64, %f61;
	shl.b32 	%r65, %r64, 23;
	mov.b32 	%f66, %r65;
	ex2.approx.ftz.f32 	%f67, %f65;
	mul.f32 	%f68, %f67, %f66;
	add.f32 	%f69, %f57, %f68;
	sub.f32 	%f70, %f105, %f43;
	fma.rn.f32 	%f71, %f70, 0f3BBB989D, 0f3F000000;
	cvt.sat.f32.f32 	%f72, %f71;
	fma.rm.f32 	%f73, %f72, %f48, %f47;
	add.f32 	%f74, %f73, 0fCB40007F;
	neg.f32 	%f75, %f74;
	fma.rn.f32 	%f76, %f70, 0f3FB8AA3B, %f75;
	fma.rn.f32 	%f77, %f70, 0f32A57060, %f76;
	mov.b32 	%r66, %f73;
	shl.b32 	%r67, %r66, 23;
	mov.b32 	%f78, %r67;
	ex2.approx.ftz.f32 	%f79, %f77;
	mul.f32 	%f17, %f79, %f78;
	add.f32 	%f80, %f17, 0f00000000;
	sub.f32 	%f81, %f104, %f43;
	fma.rn.f32 	%f82, %f81, 0f3BBB989D, 0f3F000000;
	cvt.sat.f32.f32 	%f83, %f82;
	fma.rm.f32 	%f84, %f83, %f48, %f47;
	add.f32 	%f85, %f84, 0fCB40007F;
	neg.f32 	%f86, %f85;
	fma.rn.f32 	%f87, %f81, 0f3FB8AA3B, %f86;
	fma.rn.f32 	%f88, %f81, 0f32A57060, %f87;
	mov.b32 	%r68, %f84;
	shl.b32 	%r69, %r68, 23;
	mov.b32 	%f89, %r69;
	ex2.approx.ftz.f32 	%f90, %f88;
	mul.f32 	%f18, %f90, %f89;
	add.f32 	%f91, %f80, %f18;
	mov.b32 	%r70, %f69;
	shfl.sync.bfly.b32	%r71|%p18, %r70, 2, 31, -1;
	mov.b32 	%f92, %r71;
	add.f32 	%f93, %f69, %f92;
	mov.b32 	%r72, %f93;
	shfl.sync.bfly.b32	%r73|%p19, %r72, 1, 31, -1;
	mov.b32 	%f94, %r73;
	add.f32 	%f95, %f93, %f94;
	mov.b32 	%r74, %f91;
	shfl.sync.bfly.b32	%r75|%p20, %r74, 2, 31, -1;
	mov.b32 	%f96, %r75;
	add.f32 	%f97, %f91, %f96;
	mov.b32 	%r76, %f97;
	shfl.sync.bfly.b32	%r77|%p21, %r76, 1, 31, -1;
	mov.b32 	%f98, %r77;
	add.f32 	%f19, %f97, %f98;
	div.rn.f32 	%f20, %f56, %f95;
	div.rn.f32 	%f21, %f68, %f95;
	@%p13 bra 	$L__BB159_14;
	mad.lo.s64 	%rd36, %rd46, %rd20, %rd5;
	shl.b64 	%rd37, %rd36, 2;
	add.s64 	%rd38, %rd3, %rd37;
	st.global.v2.f32 	[%rd38], {%f20, %f21};
$L__BB159_14:
	div.rn.f32 	%f22, %f17, %f19;
	div.rn.f32 	%f23, %f18, %f19;
	@%p13 bra 	$L__BB159_16;
	mad.lo.s64 	%rd39, %rd20, %rd46, %rd20;
	add.s64 	%rd40, %rd39, %rd5;
	shr.u64 	%rd41, %rd40, 63;
	add.s64 	%rd42, %rd40, %rd41;
	shl.b64 	%rd43, %rd42, 2;
	and.b64  	%rd44, %rd43, -8;
	add.s64 	%rd45, %rd3, %rd44;
	st.global.v2.f32 	[%rd45], {%f22, %f23};
$L__BB159_16:
	add.s64 	%rd46, %rd46, %rd6;
	setp.lt.s64 	%p23, %rd46, %rd21;
	@%p23 bra 	$L__BB159_4;
$L__BB159_17:
	ret;

}
	// .globl	_Z15SoftmaxWarpImplI22BroadcastScaleMaskLoadIffbLm2EiE11DirectStoreIffEfLi2ELi2ELi4ELi1ELb0EL9Algorithm0EEvT_T0_ll
.visible .entry _Z15SoftmaxWarpImplI22BroadcastScaleMaskLoadIffbLm2EiE11DirectStoreIffEfLi2ELi2ELi4ELi1ELb0EL9Algorithm0EEvT_T0_ll(
	.param .align 8 .b8 _Z15SoftmaxWarpImplI22BroadcastScaleMaskLoadIffbLm2EiE11DirectStoreIffEfLi2ELi2ELi4ELi1ELb0EL9Algorithm0EEvT_T0_ll_param_0[88],
	.param .align 8 .b8 _Z15SoftmaxWarpImplI22BroadcastScaleMaskLoadIffbLm2EiE11DirectStoreIffEfLi2ELi2ELi4ELi1ELb0EL9Algorithm0EEvT_T0_ll_param_1[16],
	.param .u64 _Z15SoftmaxWarpImplI22BroadcastScaleMaskLoadIffbLm2EiE11DirectStoreIffEfLi2ELi2ELi4ELi1ELb0EL9Algorithm0EEvT_T0_ll_param_2,
	.param .u64 _Z15SoftmaxWarpImplI22BroadcastScaleMaskLoadIffbLm2EiE11DirectStoreIffEfLi2ELi2ELi4ELi1ELb0EL9Algorithm0EEvT_T0_ll_param_3
)
{
	.reg .pred 	%p<12>;
	.reg .b16 	%rs<3>;
	.reg .b32 	%r<45>;
	.reg .b32 	%f<50>;
	.reg .b64 	%rd<42>;

	ld.param.v2.f32 	{%f6, %f7}, [_Z15SoftmaxWarpImplI22BroadcastScaleMaskLoadIffbLm2EiE11DirectStoreIffEfLi2ELi2ELi4ELi1ELb0EL9Algorithm0EEvT_T0_ll_param_0+80];
	ld.param.u64 	%rd23, [_Z15SoftmaxWarpImplI22BroadcastScaleMaskLoadIffbLm2EiE11DirectStoreIffEfLi2ELi2ELi4ELi1ELb0EL9Algorithm0EEvT_T0_ll_param_0+72];
	ld.param.v2.u32 	{%r7, %r8}, [_Z15SoftmaxWarpImplI22BroadcastScaleMaskLoadIffbLm2EiE11DirectStoreIffEfLi2ELi2ELi4ELi1ELb0EL9Algorithm0EEvT_T0_ll_param_0+56];
	ld.param.v2.u32 	{%r5, %r6}, [_Z15SoftmaxWarpImplI22BroadcastScaleMaskLoadIffbLm2EiE11DirectStoreIffEfLi2ELi2ELi4ELi1ELb0EL9Algorithm0EEvT_T0_ll_param_0+40];
	ld.param.u64 	%rd19, [_Z15SoftmaxWarpImplI22BroadcastScaleMaskLoadIffbLm2EiE11DirectStoreIffEfLi2ELi2ELi4ELi1ELb0EL9Algorithm0EEvT_T0_ll_param_0+24];
	ld.param.u64 	%rd18, [_Z15SoftmaxWarpImplI22BroadcastScaleMaskLoadIffbLm2EiE11DirectStoreIffEfLi2ELi2ELi4ELi1ELb0EL9Algorithm0EEvT_T0_ll_param_0+16];
	ld.param.u64 	%rd17, [_Z15SoftmaxWarpImplI22BroadcastScaleMaskLoadIffbLm2EiE11DirectStoreIffEfLi2ELi2ELi4ELi1ELb0EL9Algorithm0EEvT_T0_ll_param_0+8];
	ld.param.u64 	%rd16, [_Z15SoftmaxWarpImplI22BroadcastScaleMaskLoadIffbLm2EiE11DirectStoreIffEfLi2ELi2ELi4ELi1ELb0EL9Algorithm0EEvT_T0_ll_param_0];
	ld.param.u64 	%rd5, [_Z15SoftmaxWarpImplI22BroadcastScaleMaskLoadIffbLm2EiE11DirectStoreIffEfLi2ELi2ELi4ELi1ELb0EL9Algorithm0EEvT_T0_ll_param_1];
	ld.param.u64 	%rd6, [_Z15SoftmaxWarpImplI22BroadcastScaleMaskLoadIffbLm2EiE11DirectStoreIffEfLi2ELi2ELi4ELi1ELb0EL9Algorithm0EEvT_T0_ll_param_1+8];
	ld.param.u64 	%rd24, [_Z15SoftmaxWarpImplI22BroadcastScaleMaskLoadIffbLm2EiE11DirectStoreIffEfLi2ELi2ELi4ELi1ELb0EL9Algorithm0EEvT_T0_ll_param_2];
	ld.param.u64 	%rd25, [_Z15SoftmaxWarpImplI22BroadcastScaleMaskLoadIffbLm2EiE11DirectStoreIffEfLi2ELi2ELi4ELi1ELb0EL9Algorithm0EEvT_T0_ll_param_3];
	setp.lt.s64 	%p1, %rd25, 9;
	@%p1 bra 	$L__BB160_2;
	mov.u64 	%rd26, $str;
	cvta.global.u64 	%rd27, %rd26;
	mov.u64 	%rd28, $str$1;
	cvta.global.u64 	%rd29, %rd28;
	mov.u64 	%rd30, __unnamed_156;
	cvta.global.u64 	%rd31, %rd30;
	{ // callseq 155, 0
	.param .b64 param0;
	st.param.b64 	[param0], %rd27;
	.param .b64 param1;
	st.param.b64 	[param1], %rd29;
	.param .b32 param2;
	st.param.b32 	[param2], 219;
	.param .b64 param3;
	st.param.b64 	[param3], %rd31;
	.param .b64 param4;
	st.param.b64 	[param4], 1;
	call.uni 
	__assertfail, 
	(
	param0, 
	param1, 
	param2, 
	param3, 
	param4
	);
	} // callseq 155
$L__BB160_2:
	mov.u32 	%r9, %ctaid.x;
	mov.u32 	%r10, %ntid.y;
	mov.u32 	%r11, %tid.y;
	mad.lo.s32 	%r12, %r9, %r10, %r11;
	mov.u32 	%r13, %nctaid.x;
	mul.lo.s32 	%r4, %r13, %r10;
	cvt.s64.s32 	%rd41, %r12;
	setp.le.s64 	%p2, %rd24, %rd41;
	@%p2 bra 	$L__BB160_7;
	mov.u32 	%r14, %tid.x;
	shl.b32 	%r15, %r14, 1;
	cvt.u64.u32 	%rd8, %r15;
	cvta.to.global.u64 	%rd9, %rd5;
	cvta.to.global.u64 	%rd10, %rd17;
	cvta.to.global.u64 	%rd11, %rd16;
	cvt.s64.s32 	%rd12, %r4;
	cvt.u32.u64 	%r16, %rd8;
	cvt.u32.u64 	%r18, %rd23;
$L__BB160_4:
	setp.eq.s64 	%p3, %rd19, 1;
	setp.eq.s64 	%p4, %rd18, 1;
	cvt.u32.u64 	%r17, %rd41;
	mad.lo.s32 	%r19, %r18, %r17, %r16;
	div.s32 	%r20, %r19, %r5;
	mul.lo.s32 	%r21, %r20, %r5;
	sub.s32 	%r22, %r19, %r21;
	selp.b32 	%r23, 0, %r20, %p4;
	selp.b32 	%r24, 0, %r22, %p3;
	mul.lo.s32 	%r25, %r7, %r23;
	mad.lo.s32 	%r26, %r8, %r24, %r25;
	shr.u32 	%r27, %r19, 31;
	add.s32 	%r28, %r19, %r27;
	shr.s32 	%r29, %r28, 1;
	mul.wide.s32 	%rd32, %r29, 8;
	add.s64 	%rd14, %rd11, %rd32;
	ld.global.f32 	%f8, [%rd14];
	shr.u32 	%r30, %r26, 31;
	add.s32 	%r31, %r26, %r30;
	shr.s32 	%r32, %r31, 1;
	mul.wide.s32 	%rd33, %r32, 2;
	add.s64 	%rd34, %rd10, %rd33;
	ld.global.v2.u8 	{%rs1, %rs2}, [%rd34];
	setp.eq.s16 	%p5, %rs1, 0;
	mul.f32 	%f9, %f8, %f7;
	selp.f32 	%f3, %f6, %f9, %p5;
	setp.eq.s16 	%p6, %rs2, 0;
	mov.f32 	%f49, %f6;
	@%p6 bra 	$L__BB160_6;
	ld.global.f32 	%f10, [%rd14+4];
	mul.f32 	%f49, %f10, %f7;
$L__BB160_6:
	max.f32 	%f11, %f3, 0fFF800000;
	max.f32 	%f12, %f11, %f49;
	mov.b32 	%r33, %f12;
	shfl.sync.bfly.b32	%r34|%p7, %r33, 2, 31, -1;
	mov.b32 	%f13, %r34;
	max.f32 	%f14, %f12, %f13;
	mov.b32 	%r35, %f14;
	shfl.sync.bfly.b32	%r36|%p8, %r35, 1, 31, -1;
	mov.b32 	%f15, %r36;
	max.f32 	%f16, %f14, %f15;
	sub.f32 	%f17, %f3, %f16;
	fma.rn.f32 	%f18, %f17, 0f3BBB989D, 0f3F000000;
	cvt.sat.f32.f32 	%f19, %f18;
	mov.f32 	%f20, 0f4B400001;
	mov.f32 	%f21, 0f437C0000;
	fma.rm.f32 	%f22, %f19, %f21, %f20;
	add.f32 	%f23, %f22, 0fCB40007F;
	neg.f32 	%f24, %f23;
	fma.rn.f32 	%f25, %f17, 0f3FB8AA3B, %f24;
	fma.rn.f32 	%f26, %f17, 0f32A57060, %f25;
	mov.b32 	%r37, %f22;
	shl.b32 	%r38, %r37, 23;
	mov.b32 	%f27, %r38;
	ex2.approx.ftz.f32 	%f28, %f26;
	mul.f32 	%f29, %f28, %f27;
	add.f32 	%f30, %f29, 0f00000000;
	sub.f32 	%f31, %f49, %f16;
	fma.rn.f32 	%f32, %f31, 0f3BBB989D, 0f3F000000;
	cvt.sat.f32.f32 	%f33, %f32;
	fma.rm.f32 	%f34, %f33, %f21, %f20;
	add.f32 	%f35, %f34, 0fCB40007F;
	neg.f32 	%f36, %f35;
	fma.rn.f32 	%f37, %f31, 0f3FB8AA3B, %f36;
	fma.rn.f32 	%f38, %f31, 0f32A57060, %f37;
	mov.b32 	%r39, %f34;
	shl.b32 	%r40, %r39, 23;
	mov.b32 	%f39, %r40;
	ex2.approx.ftz.f32 	%f40, %f38;
	mul.f32 	%f41, %f40, %f39;
	add.f32 	%f42, %f30, %f41;
	mov.b32 	%r41, %f42;
	shfl.sync.bfly.b32	%r42|%p9, %r41, 2, 31, -1;
	mov.b32 	%f43, %r42;
	add.f32 	%f44, %f42, %f43;
	mov.b32 	%r43, %f44;
	shfl.sync.bfly.b32	%r44|%p10, %r43, 1, 31, -1;
	mov.b32 	%f45, %r44;
	add.f32 	%f46, %f44, %f45;
	div.rn.f32 	%f47, %f29, %f46;
	div.rn.f32 	%f48, %f41, %f46;
	mad.lo.s64 	%rd35, %rd41, %rd6, %rd8;
	shr.u64 	%rd36, %rd35, 63;
	add.s64 	%rd37, %rd35, %rd36;
	shl.b64 	%rd38, %rd37, 2;
	and.b64  	%rd39, %rd38, -8;
	add.s64 	%rd40, %rd9, %rd39;
	st.global.v2.f32 	[%rd40], {%f47, %f48};
	add.s64 	%rd41, %rd41, %rd12;
	setp.lt.s64 	%p11, %rd41, %rd24;
	@%p11 bra 	$L__BB160_4;
$L__BB160_7:
	ret;

}
	// .globl	_Z15SoftmaxWarpImplI22BroadcastScaleMaskLoadIffbLm2EiE11DirectStoreIffEfLi2ELi2ELi4ELi1ELb1EL9Algorithm0EEvT_T0_ll
.visible .entry _Z15SoftmaxWarpImplI22BroadcastScaleMaskLoadIffbLm2EiE11DirectStoreIffEfLi2ELi2ELi4ELi1ELb1EL9Algorithm0EEvT_T0_ll(
	.param .align 8 .b8 _Z15SoftmaxWarpImplI22BroadcastScaleMaskLoadIffbLm2EiE11DirectStoreIffEfLi2ELi2ELi4ELi1ELb1EL9Algorithm0EEvT_T0_ll_param_0[88],
	.param .align 8 .b8 _Z15SoftmaxWarpImplI22BroadcastScaleMaskLoadIffbLm2EiE11DirectStoreIffEfLi2ELi2ELi4ELi1ELb1EL9Algorithm0EEvT_T0_ll_param_1[16],
	.param .u64 _Z15SoftmaxWarpImplI22BroadcastScaleMaskLoadIffbLm2EiE11DirectStoreIffEfLi2ELi2ELi4ELi1ELb1EL9Algorithm0EEvT_T0_ll_param_2,
	.param .u64 _Z15SoftmaxWarpImplI22BroadcastScaleMaskLoadIffbLm2EiE11DirectStoreIffEfLi2ELi2ELi4ELi1ELb1EL9Algorithm0EEvT_T0_ll_param_3
)
{
	.reg .pred 	%p<14>;
	.reg .b16 	%rs<3>;
	.reg .b32 	%r<45>;
	.reg .b32 	%f<57>;
	.reg .b64 	%rd<41>;

	ld.param.v2.f32 	{%f12, %f13}, [_Z15SoftmaxWarpImplI22BroadcastScaleMaskLoadIffbLm2EiE11DirectStoreIffEfLi2ELi2ELi4ELi1ELb1EL9Algorithm0EEvT_T0_ll_param_0+80];
	ld.param.u64 	%rd22, [_Z15SoftmaxWarpImplI22BroadcastScaleMaskLoadIffbLm2EiE11DirectStoreIffEfLi2ELi2ELi4ELi1ELb1EL9Algorithm0EEvT_T0_ll_param_0+72];
	ld.param.v2.u32 	{%r7, %r8}, [_Z15SoftmaxWarpImplI22BroadcastScaleMaskLoadIffbLm2EiE11DirectStoreIffEfLi2ELi2ELi4ELi1ELb1EL9Algorithm0EEvT_T0_ll_param_0+56];
	ld.param.v2.u32 	{%r5, %r6}, [_Z15SoftmaxWarpImplI22BroadcastScaleMaskLoadIffbLm2EiE11DirectStoreIffEfLi2ELi2ELi4ELi1ELb1EL9Algorithm0EEvT_T0_ll_param_0+40];
	ld.param.u64 	%rd18, [_Z15SoftmaxWarpImplI22BroadcastScaleMaskLoadIffbLm2EiE11DirectStoreIffEfLi2ELi2ELi4ELi1ELb1EL9Algorithm0EEvT_T0_ll_param_0+24];
	ld.param.u64 	%rd17, [_Z15SoftmaxWarpImplI22BroadcastScaleMaskLoadIffbLm2EiE11DirectStoreIffEfLi2ELi2ELi4ELi1ELb1EL9Algorithm0EEvT_T0_ll_param_0+16];
	ld.param.u64 	%rd16, [_Z15SoftmaxWarpImplI22BroadcastScaleMaskLoadIffbLm2EiE11DirectStoreIffEfLi2ELi2ELi4ELi1ELb1EL9Algorithm0EEvT_T0_ll_param_0+8];
	ld.param.u64 	%rd15, [_Z15SoftmaxWarpImplI22BroadcastScaleMaskLoadIffbLm2EiE11DirectStoreIffEfLi2ELi2ELi4ELi1ELb1EL9Algorithm0EEvT_T0_ll_param_0];
	ld.param.u64 	%rd4, [_Z15SoftmaxWarpImplI22BroadcastScaleMaskLoadIffbLm2EiE11DirectStoreIffEfLi2ELi2ELi4ELi1ELb1EL9Algorithm0EEvT_T0_ll_param_1];
	ld.param.u64 	%rd5, [_Z15SoftmaxWarpImplI22BroadcastScaleMaskLoadIffbLm2EiE11DirectStoreIffEfLi2ELi2ELi4ELi1ELb1EL9Algorithm0EEvT_T0_ll_param_1+8];
	ld.param.u64 	%rd23, [_Z15SoftmaxWarpImplI22BroadcastScaleMaskLoadIffbLm2EiE11DirectStoreIffEfLi2ELi2ELi4ELi1ELb1EL9Algorithm0EEvT_T0_ll_param_2];
	ld.param.u64 	%rd24, [_Z15SoftmaxWarpImplI22BroadcastScaleMaskLoadIffbLm2EiE11DirectStoreIffEfLi2ELi2ELi4ELi1ELb1EL9Algorithm0EEvT_T0_ll_param_3];
	setp.lt.s64 	%p1, %rd24, 9;
	@%p1 bra 	$L__BB161_2;
	mov.u64 	%rd25, $str;
	cvta.global.u64 	%rd26, %rd25;
	mov.u64 	%rd27, $str$1;
	cvta.global.u64 	%rd28, %rd27;
	mov.u64 	%rd29, __unnamed_157;
	cvta.global.u64 	%rd30, %rd29;
	{ // callseq 156, 0
	.param .b64 param0;
	st.param.b64 	[param0], %rd26;
	.param .b64 param1;
	st.param.b64 	[param1], %rd28;
	.param .b32 param2;
	st.param.b32 	[param2], 219;
	.param .b64 param3;
	st.param.b64 	[param3], %rd30;
	.param .b64 param4;
	st.param.b64 	[param4], 1;
	call.uni 
	__assertfail, 
	(
	param0, 
	param1, 
	param2, 
	param3, 
	param4
	);
	} // callseq 156
$L__BB161_2:
	mov.u32 	%r9, %ctaid.x;
	mov.u32 	%r10, %ntid.y;
	mov.u32 	%r11, %tid.y;
	mad.lo.s32 	%r12, %r9, %r10, %r11;
	mov.u32 	%r13, %nctaid.x;
	mul.lo.s32 	%r4, %r13, %r10;
	cvt.s64.s32 	%rd40, %r12;
	setp.le.s64 	%p2, %rd23, %rd40;
	@%p2 bra 	$L__BB161_11;
	mov.u32 	%r14, %tid.x;
	shl.b32 	%r15, %r14, 1;
	cvt.u64.u32 	%rd7, %r15;
	cvta.to.global.u64 	%rd8, %rd4;
	cvta.to.global.u64 	%rd9, %rd16;
	cvta.to.global.u64 	%rd10, %rd15;
	cvt.s64.s32 	%rd11, %r4;
	cvt.u32.u64 	%r16, %rd7;
	cvt.u32.u64 	%r18, %rd22;
$L__BB161_4:
	setp.le.s64 	%p3, %rd24, %rd7;
	mov.f32 	%f54, 0fFF800000;
	mov.f32 	%f55, %f54;
	mov.f32 	%f56, %f54;
	@%p3 bra 	$L__BB161_8;
	setp.eq.s64 	%p4, %rd18, 1;
	setp.eq.s64 	%p5, %rd17, 1;
	cvt.u32.u64 	%r17, %rd40;
	mad.lo.s32 	%r19, %r18, %r17, %r16;
	div.s32 	%r20, %r19, %r5;
	mul.lo.s32 	%r21, %r20, %r5;
	sub.s32 	%r22, %r19, %r21;
	selp.b32 	%r23, 0, %r20, %p5;
	selp.b32 	%r24, 0, %r22, %p4;
	mul.lo.s32 	%r25, %r7, %r23;
	mad.lo.s32 	%r26, %r8, %r24, %r25;
	shr.u32 	%r27, %r19, 31;
	add.s32 	%r28, %r19, %r27;
	shr.s32 	%r29, %r28, 1;
	mul.wide.s32 	%rd31, %r29, 8;
	add.s64 	%rd13, %rd10, %rd31;
	ld.global.f32 	%f15, [%rd13];
	shr.u32 	%r30, %r26, 31;
	add.s32 	%r31, %r26, %r30;
	shr.s32 	%r32, %r31, 1;
	mul.wide.s32 	%rd32, %r32, 2;
	add.s64 	%rd33, %rd9, %rd32;
	ld.global.v2.u8 	{%rs1, %rs2}, [%rd33];
	setp.eq.s16 	%p6, %rs1, 0;
	mul.f32 	%f16, %f15, %f13;
	selp.f32 	%f55, %f12, %f16, %p6;
	setp.eq.s16 	%p7, %rs2, 0;
	mov.f32 	%f54, %f12;
	@%p7 bra 	$L__BB161_7;
	ld.global.f32 	%f17, [%rd13+4];
	mul.f32 	%f54, %f17, %f13;
$L__BB161_7:
	max.f32 	%f18, %f55, 0fFF800000;
	max.f32 	%f56, %f18, %f54;
$L__BB161_8:
	mov.b32 	%r33, %f56;
	shfl.sync.bfly.b32	%r34|%p9, %r33, 2, 31, -1;
	mov.b32 	%f19, %r34;
	max.f32 	%f20, %f56, %f19;
	mov.b32 	%r35, %f20;
	shfl.sync.bfly.b32	%r36|%p10, %r35, 1, 31, -1;
	mov.b32 	%f21, %r36;
	max.f32 	%f22, %f20, %f21;
	sub.f32 	%f23, %f55, %f22;
	fma.rn.f32 	%f24, %f23, 0f3BBB989D, 0f3F000000;
	cvt.sat.f32.f32 	%f25, %f24;
	mov.f32 	%f26, 0f4B400001;
	mov.f32 	%f27, 0f437C0000;
	fma.rm.f32 	%f28, %f25, %f27, %f26;
	add.f32 	%f29, %f28, 0fCB40007F;
	neg.f32 	%f30, %f29;
	fma.rn.f32 	%f31, %f23, 0f3FB8AA3B, %f30;
	fma.rn.f32 	%f32, %f23, 0f32A57060, %f31;
	mov.b32 	%r37, %f28;
	shl.b32 	%r38, %r37, 23;
	mov.b32 	%f33, %r38;
	ex2.approx.ftz.f32 	%f34, %f32;
	mul.f32 	%f35, %f34, %f33;
	add.f32 	%f36, %f35, 0f00000000;
	sub.f32 	%f37, %f54, %f22;
	fma.rn.f32 	%f38, %f37, 0f3BBB989D, 0f3F000000;
	cvt.sat.f32.f32 	%f39, %f38;
	fma.rm.f32 	%f40, %f39, %f27, %f26;
	add.f32 	%f41, %f40, 0fCB40007F;
	neg.f32 	%f42, %f41;
	fma.rn.f32 	%f43, %f37, 0f3FB8AA3B, %f42;
	fma.rn.f32 	%f44, %f37, 0f32A57060, %f43;
	mov.b32 	%r39, %f40;
	shl.b32 	%r40, %r39, 23;
	mov.b32 	%f45, %r40;
	ex2.approx.ftz.f32 	%f46, %f44;
	mul.f32 	%f47, %f46, %f45;
	add.f32 	%f48, %f36, %f47;
	mov.b32 	%r41, %f48;
	shfl.sync.bfly.b32	%r42|%p11, %r41, 2, 31, -1;
	mov.b32 	%f49, %r42;
	add.f32 	%f50, %f48, %f49;
	mov.b32 	%r43, %f50;
	shfl.sync.bfly.b32	%r44|%p12, %r43, 1, 31, -1;
	mov.b32 	%f51, %r44;
	add.f32 	%f52, %f50, %f51;
	div.rn.f32 	%f10, %f35, %f52;
	div.rn.f32 	%f11, %f47, %f52;
	@%p3 bra 	$L__BB161_10;
	mad.lo.s64 	%rd34, %rd40, %rd5, %rd7;
	shr.u64 	%rd35, %rd34, 63;
	add.s64 	%rd36, %rd34, %rd35;
	shl.b64 	%rd37, %rd36, 2;
	and.b64  	%rd38, %rd37, -8;
	add.s64 	%rd39, %rd8, %rd38;
	st.global.v2.f32 	[%rd39], {%f10, %f11};
$L__BB161_10:
	add.s64 	%rd40, %rd40, %rd11;
	setp.lt.s64 	%p13, %rd40, %rd23;
	@%p13 bra 	$L__BB161_4;
$L__BB161_11:
	ret;

}
	// .globl	_Z15SoftmaxWarpImplI22BroadcastScaleMaskLoadIffbLm2EiE11DirectStoreIffEfLi2ELi2ELi8ELi2ELb0EL9Algorithm0EEvT_T0_ll
.visible .entry _Z15SoftmaxWarpImplI22BroadcastScaleMaskLoadIffbLm2EiE11DirectStoreIffEfLi2ELi2ELi8ELi2ELb0EL9Algorithm0EEvT_T0_ll(
	.param .align 8 .b8 _Z15SoftmaxWarpImplI22BroadcastScaleMaskLoadIffbLm2EiE11DirectStoreIffEfLi2ELi2ELi8ELi2ELb0EL9Algorithm0EEvT_T0_ll_param_0[88],
	.param .align 8 .b8 _Z15SoftmaxWarpImplI22BroadcastScaleMaskLoadIffbLm2EiE11DirectStoreIffEfLi2ELi2ELi8ELi2ELb0EL9Algorithm0EEvT_T0_ll_param_1[16],
	.param .u64 _Z15SoftmaxWarpImplI22BroadcastScaleMaskLoadIffbLm2EiE11DirectStoreIffEfLi2ELi2ELi8ELi2ELb0EL9Algorithm0EEvT_T0_ll_param_2,
	.param .u64 _Z15SoftmaxWarpImplI22BroadcastScaleMaskLoadIffbLm2EiE11DirectStoreIffEfLi2ELi2ELi8ELi2ELb0EL9Algorithm0EEvT_T0_ll_param_3
)
{
	.reg .pred 	%p<24>;
	.reg .b16 	%rs<5>;
	.reg .b32 	%r<84>;
	.reg .b32 	%f<101>;
	.reg .b64 	%rd<48>;

	ld.param.u64 	%rd22, [_Z15SoftmaxWarpImplI22BroadcastScaleMaskLoadIffbLm2EiE11DirectStoreIffEfLi2ELi2ELi8ELi2ELb0EL9Algorithm0EEvT_T0_ll_param_1+8];
	ld.param.u64 	%rd21, [_Z15SoftmaxWarpImplI22BroadcastScaleMaskLoadIffbLm2EiE11DirectStoreIffEfLi2ELi2ELi8ELi2ELb0EL9Algorithm0EEvT_T0_ll_param_1];
	ld.param.v2.f32 	{%f9, %f10}, [_Z15SoftmaxWarpImplI22BroadcastScaleMaskLoadIffbLm2EiE11DirectStoreIffEfLi2ELi2ELi8ELi2ELb0EL9Algorithm0EEvT_T0_ll_param_0+80];
	ld.param.u64 	%rd20, [_Z15SoftmaxWarpImplI22BroadcastScaleMaskLoadIffbLm2EiE11DirectStoreIffEfLi2ELi2ELi8ELi2ELb0EL9Algorithm0EEvT_T0_ll_param_0+72];
	ld.param.v2.u32 	{%r7, %r8}, [_Z15SoftmaxWarpImplI22BroadcastScaleMaskLoadIffbLm2EiE11DirectStoreIffEfLi2ELi2ELi8ELi2ELb0EL9Algorithm0EEvT_T0_ll_param_0+56];
	ld.param.v2.u32 	{%r5, %r6}, [_Z15SoftmaxWarpImplI22BroadcastScaleMaskLoadIffbLm2EiE11DirectStoreIffEfLi2ELi2ELi8ELi2ELb0EL9Algorithm0EEvT_T0_ll_param_0+40];
	ld.param.u64 	%rd16, [_Z15SoftmaxWarpImplI22BroadcastScaleMaskLoadIffbLm2EiE11DirectStoreIffEfLi2ELi2ELi8ELi2ELb0EL9Algorithm0EEvT_T0_ll_param_0+24];
	ld.param.u64 	%rd15, [_Z15SoftmaxWarpImplI22BroadcastScaleMaskLoadIffbLm2EiE11DirectStoreIffEfLi2ELi2ELi8ELi2ELb0EL9Algorithm0EEvT_T0_ll_param_0+16];
	ld.param.u64 	%rd14, [_Z15SoftmaxWarpImplI22BroadcastScaleMaskLoadIffbLm2EiE11DirectStoreIffEfLi2ELi2ELi8ELi2ELb0EL9Algorithm0EEvT_T0_ll_param_0+8];
	ld.param.u64 	%rd13, [_Z15SoftmaxWarpImplI22BroadcastScaleMaskLoadIffbLm2EiE11DirectStoreIffEfLi2ELi2ELi8ELi2ELb0EL9Algorithm0EEvT_T0_ll_param_0];
	ld.param.u64 	%rd23, [_Z15SoftmaxWarpImplI22BroadcastScaleMaskLoadIffbLm2EiE11DirectStoreIffEfLi2ELi2ELi8ELi2ELb0EL9Algorithm0EEvT_T0_ll_param_2];
	ld.param.u64 	%rd24, [_Z15SoftmaxWarpImplI22BroadcastScaleMaskLoadIffbLm2EiE11DirectStoreIffEfLi2ELi2ELi8ELi2ELb0EL9Algorithm0EEvT_T0_ll_param_3];
	cvta.to.global.u64 	%rd1, %rd13;
	cvta.to.global.u64 	%rd2, %rd14;
	setp.lt.s64 	%p1, %rd24, 17;
	@%p1 bra 	$L__BB162_2;
	mov.u64 	%rd25, $str;
	cvta.global.u64 	%rd26, %rd25;
	mov.u64 	%rd27, $str$1;
	cvta.global.u64 	%rd28, %rd27;
	mov.u64 	%rd29, __unnamed_158;
	cvta.global.u64 	%rd30, %rd29;
	{ // callseq 157, 0
	.param .b64 param0;
	st.param.b64 	[param0], %rd26;
	.param .b64 param1;
	st.param.b64 	[param1], %rd28;
	.param .b32 param2;
	st.param.b32 	[param2], 219;
	.param .b64 param3;
	st.param.b64 	[param3], %rd30;
	.param .b64 param4;
	st.param.b64 	[param4], 1;
	call.uni 
	__assertfail, 
	(
	param0, 
	param1, 
	param2, 
	param3, 
	param4
	);
	} // callseq 157
$L__BB162_2:
	mov.u32 	%r9, %ctaid.x;
	mov.u32 	%r10, %ntid.y;
	mov.u32 	%r11, %tid.y;
	mad.lo.s32 	%r12, %r9, %r10, %r11;
	mov.u32 	%r13, %nctaid.x;
	mul.lo.s32 	%r14, %r10, %r13;
	shl.b32 	%r4, %r14, 1;
	shl.b32 	%r15, %r12, 1;
	cvt.s64.s32 	%rd47, %r15;
	setp.le.s64 	%p2, %rd23, %rd47;
	@%p2 bra 	$L__BB162_9;
	mov.u32 	%r16, %tid.x;
	shl.b32 	%r17, %r16, 1;
	cvt.u64.u32 	%rd6, %r17;
	cvt.s64.s32 	%rd7, %r4;
	cvt.u32.u64 	%r18, %rd6;
	cvt.u32.u64 	%r35, %rd20;
$L__BB162_4:
	setp.eq.s64 	%p3, %rd16, 1;
	setp.eq.s64 	%p4, %rd15, 1;
	mul.lo.s64 	%rd9, %rd20, %rd47;
	cvt.u32.u64 	%r19, %rd9;
	add.s32 	%r20, %r18, %r19;
	div.s32 	%r21, %r20, %r5;
	mul.lo.s32 	%r22, %r21, %r5;
	sub.s32 	%r23, %r20, %r22;
	selp.b32 	%r24, 0, %r21, %p4;
	selp.b32 	%r25, 0, %r23, %p3;
	mul.lo.s32 	%r26, %r7, %r24;
	mad.lo.s32 	%r27, %r8, %r25, %r26;
	shr.u32 	%r28, %r20, 31;
	add.s32 	%r29, %r20, %r28;
	shr.s32 	%r30, %r29, 1;
	mul.wide.s32 	%rd31, %r30, 8;
	add.s64 	%rd10, %rd1, %rd31;
	ld.global.f32 	%f11, [%rd10];
	shr.u32 	%r31, %r27, 31;
	add.s32 	%r32, %r27, %r31;
	shr.s32 	%r33, %r32, 1;
	mul.wide.s32 	%rd32, %r33, 2;
	add.s64 	%rd33, %rd2, %rd32;
	ld.global.v2.u8 	{%rs1, %rs2}, [%rd33];
	setp.eq.s16 	%p5, %rs1, 0;
	mul.f32 	%f12, %f11, %f10;
	selp.f32 	%f3, %f9, %f12, %p5;
	setp.eq.s16 	%p6, %rs2, 0;
	mov.f32 	%f99, %f9;
	@%p6 bra 	$L__BB162_6;
	ld.global.f32 	%f13, [%rd10+4];
	mul.f32 	%f99, %f13, %f10;
$L__BB162_6:
	add.s32 	%r37, %r19, %r35;
	add.s32 	%r38, %r18, %r37;
	div.s32 	%r39, %r38, %r5;
	mul.lo.s32 	%r40, %r39, %r5;
	sub.s32 	%r41, %r38, %r40;
	selp.b32 	%r42, 0, %r39, %p4;
	selp.b32 	%r43, 0, %r41, %p3;
	mul.lo.s32 	%r44, %r7, %r42;
	mad.lo.s32 	%r45, %r8, %r43, %r44;
	shr.u32 	%r46, %r38, 31;
	add.s32 	%r47, %r38, %r46;
	shr.s32 	%r48, %r47, 1;
	mul.wide.s32 	%rd34, %r48, 8;
	add.s64 	%rd11, %rd1, %rd34;
	ld.global.f32 	%f14, [%rd11];
	shr.u32 	%r49, %r45, 31;
	add.s32 	%r50, %r45, %r49;
	shr.s32 	%r51, %r50, 1;
	mul.wide.s32 	%rd35, %r51, 2;
	add.s64 	%rd36, %rd2, %rd35;
	ld.global.v2.u8 	{%rs3, %rs4}, [%rd36];
	setp.eq.s16 	%p9, %rs3, 0;
	mul.f32 	%f15, %f14, %f10;
	selp.f32 	%f6, %f9, %f15, %p9;
	setp.eq.s16 	%p10, %rs4, 0;
	mov.f32 	%f100, %f9;
	@%p10 bra 	$L__BB162_8;
	ld.global.f32 	%f16, [%rd11+4];
	mul.f32 	%f100, %f16, %f10;
$L__BB162_8:
	max.f32 	%f17, %f3, 0fFF800000;
	max.f32 	%f18, %f17, %f99;
	max.f32 	%f19, %f6, 0fFF800000;
	max.f32 	%f20, %f19, %f100;
	mov.b32 	%r52, %f18;
	shfl.sync.bfly.b32	%r53|%p11, %r52, 4, 31, -1;
	mov.b32 	%f21, %r53;
	max.f32 	%f22, %f18, %f21;
	mov.b32 	%r54, %f22;
	shfl.sync.bfly.b32	%r55|%p12, %r54, 2, 31, -1;
	mov.b32 	%f23, %r55;
	max.f32 	%f24, %f22, %f23;
	mov.b32 	%r56, %f24;
	shfl.sync.bfly.b32	%r57|%p13, %r56, 1, 31, -1;
	mov.b32 	%f25, %r57;
	max.f32 	%f26, %f24, %f25;
	mov.b32 	%r58, %f20;
	shfl.sync.bfly.b32	%r59|%p14, %r58, 4, 31, -1;
	mov.b32 	%f27, %r59;
	max.f32 	%f28, %f20, %f27;
	mov.b32 	%r60, %f28;
	shfl.sync.bfly.b32	%r61|%p15, %r60, 2, 31, -1;
	mov.b32 	%f29, %r61;
	max.f32 	%f30, %f28, %f29;
	mov.b32 	%r62, %f30;
	shfl.sync.bfly.b32	%r63|%p16, %r62, 1, 31, -1;
	mov.b32 	%f31, %r63;
	max.f32 	%f32, %f30, %f31;
	sub.f32 	%f33, %f3, %f26;
	fma.rn.f32 	%f34, %f33, 0f3BBB989D, 0f3F000000;
	cvt.sat.f32.f32 	%f35, %f34;
	mov.f32 	%f36, 0f4B400001;
	mov.f32 	%f37, 0f437C0000;
	fma.rm.f32 	%f38, %f35, %f37, %f36;
	add.f32 	%f39, %f38, 0fCB40007F;
	neg.f32 	%f40, %f39;
	fma.rn.f32 	%f41, %f33, 0f3FB8AA3B, %f40;
	fma.rn.f32 	%f42, %f33, 0f32A57060, %f41;
	mov.b32 	%r64, %f38;
	shl.b32 	%r65, %r64, 23;
	mov.b32 	%f43, %r65;
	ex2.approx.ftz.f32 	%f44, %f42;
	mul.f32 	%f45, %f44, %f43;
	add.f32 	%f46, %f45, 0f00000000;
	sub.f32 	%f47, %f99, %f26;
	fma.rn.f32 	%f48, %f47, 0f3BBB989D, 0f3F000000;
	cvt.sat.f32.f32 	%f49, %f48;
	fma.rm.f32 	%f50, %f49, %f37, %f36;
	add.f32 	%f51, %f50, 0fCB40007F;
	neg.f32 	%f52, %f51;
	fma.rn.f32 	%f53, %f47, 0f3FB8AA3B, %f52;
	fma.rn.f32 	%f54, %f47, 0f32A57060, %f53;
	mov.b32 	%r66, %f50;
	shl.b32 	%r67, %r66, 23;
	mov.b32 	%f55, %r67;
	ex2.approx.ftz.f32 	%f56, %f54;
	mul.f32 	%f57, %f56, %f55;
	add.f32 	%f58, %f46, %f57;
	sub.f32 	%f59, %f6, %f32;
	fma.rn.f32 	%f60, %f59, 0f3BBB989D, 0f3F000000;
	cvt.sat.f32.f32 	%f61, %f60;
	fma.rm.f32 	%f62, %f61, %f37, %f36;
	add.f32 	%f63, %f62, 0fCB40007F;
	neg.f32 	%f64, %f63;
	fma.rn.f32 	%f65, %f59, 0f3FB8AA3B, %f64;
	fma.rn.f32 	%f66, %f59, 0f32A57060, %f65;
	mov.b32 	%r68, %f62;
	shl.b32 	%r69, %r68, 23;
	mov.b32 	%f67, %r69;
	ex2.approx.ftz.f32 	%f68, %f66;
	mul.f32 	%f69, %f68, %f67;
	add.f32 	%f70, %f69, 0f00000000;
	sub.f32 	%f71, %f100, %f32;
	fma.rn.f32 	%f72, %f71, 0f3BBB989D, 0f3F000000;
	cvt.sat.f32.f32 	%f73, %f72;
	fma.rm.f32 	%f74, %f73, %f37, %f36;
	add.f32 	%f75, %f74, 0fCB40007F;
	neg.f32 	%f76, %f75;
	fma.rn.f32 	%f77, %f71, 0f3FB8AA3B, %f76;
	fma.rn.f32 	%f78, %f71, 0f32A57060, %f77;
	mov.b32 	%r70, %f74;
	shl.b32 	%r71, %r70, 23;
	mov.b32 	%f79, %r71;
	ex2.approx.ftz.f32 	%f80, %f78;
	mul.f32 	%f81, %f80, %f79;
	add.f32 	%f82, %f70, %f81;
	mov.b32 	%r72, %f58;
	shfl.sync.bfly.b32	%r73|%p17, %r72, 4, 31, -1;
	mov.b32 	%f83, %r73;
	add.f32 	%f84, %f58, %f83;
	mov.b32 	%r74, %f84;
	shfl.sync.bfly.b32	%r75|%p18, %r74, 2, 31, -1;
	mov.b32 	%f85, %r75;
	add.f32 	%f86, %f84, %f85;
	mov.b32 	%r76, %f86;
	shfl.sync.bfly.b32	%r77|%p19, %r76, 1, 31, -1;
	mov.b32 	%f87, %r77;
	add.f32 	%f88, %f86, %f87;
	mov.b32 	%r78, %f82;
	shfl.sync.bfly.b32	%r79|%p20, %r78, 4, 31, -1;
	mov.b32 	%f89, %r79;
	add.f32 	%f90, %f82, %f89;
	mov.b32 	%r80, %f90;
	shfl.sync.bfly.b32	%r81|%p21, %r80, 2, 31, -1;
	mov.b32 	%f91, %r81;
	add.f32 	%f92, %f90, %f91;
	mov.b32 	%r82, %f92;
	shfl.sync.bfly.b32	%r83|%p22, %r82, 1, 31, -1;
	mov.b32 	%f93, %r83;
	add.f32 	%f94, %f92, %f93;
	div.rn.f32 	%f95, %f45, %f88;
	div.rn.f32 	%f96, %f57, %f88;
	mad.lo.s64 	%rd37, %rd47, %rd22, %rd6;
	cvta.to.global.u64 	%rd38, %rd21;
	shl.b64 	%rd39, %rd37, 2;
	add.s64 	%rd40, %rd38, %rd39;
	st.global.v2.f32 	[%rd40], {%f95, %f96};
	div.rn.f32 	%f97, %f69, %f94;
	div.rn.f32 	%f98, %f81, %f94;
	add.s64 	%rd41, %rd37, %rd22;
	shr.u64 	%rd42, %rd41, 63;
	add.s64 	%rd43, %rd41, %rd42;
	shl.b64 	%rd44, %rd43, 2;
	and.b64  	%rd45, %rd44, -8;
	add.s64 	%rd46, %rd38, %rd45;
	st.global.v2.f32 	[%rd46], {%f97, %f98};
	add.s64 	%rd47, %rd47, %rd7;
	setp.lt.s64 	%p23, %rd47, %rd23;
	@%p23 bra 	$L__BB162_4;
$L__BB162_9:
	ret;

}
	// .globl	_Z15SoftmaxWarpImplI22BroadcastScaleMaskLoadIffbLm2EiE11DirectStoreIffEfLi2ELi2ELi8ELi2ELb1EL9Algorithm0EEvT_T0_ll
.visible .entry _Z15SoftmaxWarpImplI22BroadcastScaleMaskLoadIffbLm2EiE11DirectStoreIffEfLi2ELi2ELi8ELi2ELb1EL9Algorithm0EEvT_T0_ll(
	.param .align 8 .b8 _Z15SoftmaxWarpImplI22BroadcastScaleMaskLoadIffbLm2EiE11DirectStoreIffEfLi2ELi2ELi8ELi2ELb1EL9Algorithm0EEvT_T0_ll_param_0[88],
	.param .align 8 .b8 _Z15SoftmaxWarpImplI22BroadcastScaleMaskLoadIffbLm2EiE11DirectStoreIffEfLi2ELi2ELi8ELi2ELb1EL9Algorithm0EEvT_T0_ll_param_1[16],
	.param .u64 _Z15SoftmaxWarpImplI22BroadcastScaleMaskLoadIffbLm2EiE11DirectStoreIffEfLi2ELi2ELi8ELi2ELb1EL9Algorithm0EEvT_T0_ll_param_2,
	.param .u64 _Z15SoftmaxWarpImplI22BroadcastScaleMaskLoadIffbLm2EiE11DirectStoreIffEfLi2ELi2ELi8ELi2ELb1EL9Algorithm0EEvT_T0_ll_param_3
)
{
	.reg .pred 	%p<28>;
	.reg .b16 	%rs<5>;
	.reg .b32 	%r<86>;
	.reg .b32 	%f<115>;
	.reg .b64 	%rd<47>;

	ld.param.u64 	%rd20, [_Z15SoftmaxWarpImplI22BroadcastScaleMaskLoadIffbLm2EiE11DirectStoreIffEfLi2ELi2ELi8ELi2ELb1EL9Algorithm0EEvT_T0_ll_param_1+8];
	ld.param.v2.f32 	{%f24, %f25}, [_Z15SoftmaxWarpImplI22BroadcastScaleMaskLoadIffbLm2EiE11DirectStoreIffEfLi2ELi2ELi8ELi2ELb1EL9Algorithm0EEvT_T0_ll_param_0+80];
	ld.param.u64 	%rd18, [_Z15SoftmaxWarpImplI22BroadcastScaleMaskLoadIffbLm2EiE11DirectStoreIffEfLi2ELi2ELi8ELi2ELb1EL9Algorithm0EEvT_T0_ll_param_0+72];
	ld.param.v2.u32 	{%r7, %r8}, [_Z15SoftmaxWarpImplI22BroadcastScaleMaskLoadIffbLm2EiE11DirectStoreIffEfLi2ELi2ELi8ELi2ELb1EL9Algorithm0EEvT_T0_ll_param_0+56];
	ld.param.v2.u32 	{%r5, %r6}, [_Z15SoftmaxWarpImplI22BroadcastScaleMaskLoadIffbLm2EiE11DirectStoreIffEfLi2ELi2ELi8ELi2ELb1EL9Algorithm0EEvT_T0_ll_param_0+40];
	ld.param.u64 	%rd14, [_Z15SoftmaxWarpImplI22BroadcastScaleMaskLoadIffbLm2EiE11DirectStoreIffEfLi2ELi2ELi8ELi2ELb1EL9Algorithm0EEvT_T0_ll_param_0+24];
	ld.param.u64 	%rd13, [_Z15SoftmaxWarpImplI22BroadcastScaleMaskLoadIffbLm2EiE11DirectStoreIffEfLi2ELi2ELi8ELi2ELb1EL9Algorithm0EEvT_T0_ll_param_0+16];
	ld.param.u64 	%rd19, [_Z15SoftmaxWarpImplI22BroadcastScaleMaskLoadIffbLm2EiE11DirectStoreIffEfLi2ELi2ELi8ELi2ELb1EL9Algorithm0EEvT_T0_ll_param_1];
	ld.param.u64 	%rd12, [_Z15SoftmaxWarpImplI22BroadcastScaleMaskLoadIffbLm2EiE11DirectStoreIffEfLi2ELi2ELi8ELi2ELb1EL9Algorithm0EEvT_T0_ll_param_0+8];
	ld.param.u64 	%rd11, [_Z15SoftmaxWarpImplI22BroadcastScaleMaskLoadIffbLm2EiE11DirectStoreIffEfLi2ELi2ELi8ELi2ELb1EL9Algorithm0EEvT_T0_ll_param_0];
	ld.param.u64 	%rd21, [_Z15SoftmaxWarpImplI22BroadcastScaleMaskLoadIffbLm2EiE11DirectStoreIffEfLi2ELi2ELi8ELi2ELb1EL9Algorithm0EEvT_T0_ll_param_2];
	ld.param.u64 	%rd22, [_Z15SoftmaxWarpImplI22BroadcastScaleMaskLoadIffbLm2EiE11DirectStoreIffEfLi2ELi2ELi8ELi2ELb1EL9Algorithm0EEvT_T0_ll_param_3];
	cvta.to.global.u64 	%rd1, %rd11;
	cvta.to.global.u64 	%rd2, %rd12;
	cvta.to.global.u64 	%rd3, %rd19;
	setp.lt.s64 	%p1, %rd22, 17;
	@%p1 bra 	$L__BB163_2;
	mov.u64 	%rd23, $str;
	cvta.global.u64 	%rd24, %rd23;
	mov.u64 	%rd25, $str$1;
	cvta.global.u64 	%rd26, %rd25;
	mov.u64 	%rd27, __unnamed_159;
	cvta.global.u64 	%rd28, %rd27;
	{ // callseq 158, 0
	.param .b64 param0;
	st.param.b64 	[param0], %rd24;
	.param .b64 param1;
	st.param.b64 	[param1], %rd26;
	.param .b32 param2;
	st.param.b32 	[param2], 219;
	.param .b64 param3;
	st.param.b64 	[param3], %rd28;
	.param .b64 param4;
	st.param.b64 	[param4], 1;
	call.uni 
	__assertfail, 
	(
	param0, 
	param1, 
	param2, 
	param3, 
	param4
	);
	} // callseq 158
$L__BB163_2:
	mov.u32 	%r9, %ctaid.x;
	mov.u32 	%r10, %ntid.y;
	mov.u32 	%r11, %tid.y;
	mad.lo.s32 	%r12, %r9, %r10, %r11;
	mov.u32 	%r13, %nctaid.x;
	mul.lo.s32 	%r14, %r10, %r13;
	shl.b32 	%r4, %r14, 1;
	shl.b32 	%r15, %r12, 1;
	cvt.s64.s32 	%rd46, %r15;
	setp.le.s64 	%p2, %rd21, %rd46;
	@%p2 bra 	$L__BB163_17;
	mov.u32 	%r16, %tid.x;
	shl.b32 	%r17, %r16, 1;
	cvt.u64.u32 	%rd5, %r17;
	cvt.s64.s32 	%rd6, %r4;
	cvt.u32.u64 	%r18, %rd5;
	cvt.u32.u64 	%r20, %rd18;
$L__BB163_4:
	setp.le.s64 	%p3, %rd22, %rd5;
	mov.f32 	%f108, 0fFF800000;
	mov.f32 	%f109, %f108;
	mov.f32 	%f110, %f108;
	@%p3 bra 	$L__BB163_8;
	setp.eq.s64 	%p4, %rd14, 1;
	setp.eq.s64 	%p5, %rd13, 1;
	cvt.u32.u64 	%r19, %rd46;
	mad.lo.s32 	%r21, %r20, %r19, %r18;
	div.s32 	%r22, %r21, %r5;
	mul.lo.s32 	%r23, %r22, %r5;
	sub.s32 	%r24, %r21, %r23;
	selp.b32 	%r25, 0, %r22, %p5;
	selp.b32 	%r26, 0, %r24, %p4;
	mul.lo.s32 	%r27, %r7, %r25;
	mad.lo.s32 	%r28, %r8, %r26, %r27;
	shr.u32 	%r29, %r21, 31;
	add.s32 	%r30, %r21, %r29;
	shr.s32 	%r31, %r30, 1;
	mul.wide.s32 	%rd29, %r31, 8;
	add.s64 	%rd8, %rd1, %rd29;
	ld.global.f32 	%f27, [%rd8];
	shr.u32 	%r32, %r28, 31;
	add.s32 	%r33, %r28, %r32;
	shr.s32 	%r34, %r33, 1;
	mul.wide.s32 	%rd30, %r34, 2;
	add.s64 	%rd31, %rd2, %rd30;
	ld.global.v2.u8 	{%rs1, %rs2}, [%rd31];
	setp.eq.s16 	%p6, %rs1, 0;
	mul.f32 	%f28, %f27, %f25;
	selp.f32 	%f109, %f24, %f28, %p6;
	setp.eq.s16 	%p7, %rs2, 0;
	mov.f32 	%f108, %f24;
	@%p7 bra 	$L__BB163_7;
	ld.global.f32 	%f29, [%rd8+4];
	mul.f32 	%f108, %f29, %f25;
$L__BB163_7:
	max.f32 	%f30, %f109, 0fFF800000;
	max.f32 	%f110, %f30, %f108;
$L__BB163_8:
	mov.f32 	%f112, 0fFF800000;
	mov.f32 	%f113, %f112;
	mov.f32 	%f114, %f112;
	@%p3 bra 	$L__BB163_12;
	setp.eq.s64 	%p9, %rd14, 1;
	setp.eq.s64 	%p10, %rd13, 1;
	mov.b64 	%rd32, 1;
	cvt.u32.u64 	%r36, %rd32;
	cvt.u32.u64 	%r37, %rd46;
	add.s32 	%r38, %r37, %r36;
	mad.lo.s32 	%r40, %r20, %r38, %r18;
	div.s32 	%r41, %r40, %r5;
	mul.lo.s32 	%r42, %r41, %r5;
	sub.s32 	%r43, %r40, %r42;
	selp.b32 	%r44, 0, %r41, %p10;
	selp.b32 	%r45, 0, %r43, %p9;
	mul.lo.s32 	%r46, %r7, %r44;
	mad.lo.s32 	%r47, %r8, %r45, %r46;
	shr.u32 	%r48, %r40, 31;
	add.s32 	%r49, %r40, %r48;
	shr.s32 	%r50, %r49, 1;
	mul.wide.s32 	%rd33, %r50, 8;
	add.s64 	%rd9, %rd1, %rd33;
	ld.global.f32 	%f32, [%rd9];
	shr.u32 	%r51, %r47, 31;
	add.s32 	%r52, %r47, %r51;
	shr.s32 	%r53, %r52, 1;
	mul.wide.s32 	%rd34, %r53, 2;
	add.s64 	%rd35, %rd2, %rd34;
	ld.global.v2.u8 	{%rs3, %rs4}, [%rd35];
	setp.eq.s16 	%p11, %rs3, 0;
	mul.f32 	%f33, %f32, %f25;
	selp.f32 	%f113, %f24, %f33, %p11;
	setp.eq.s16 	%p12, %rs4, 0;
	mov.f32 	%f112, %f24;
	@%p12 bra 	$L__BB163_11;
	ld.global.f32 	%f34, [%rd9+4];
	mul.f32 	%f112, %f34, %f25;
$L__BB163_11:
	max.f32 	%f35, %f113, 0fFF800000;
	max.f32 	%f114, %f35, %f112;
$L__BB163_12:
	setp.le.s64 	%p13, %rd22, %rd5;
	mov.b32 	%r54, %f110;
	shfl.sync.bfly.b32	%r55|%p14, %r54, 4, 31, -1;
	mov.b32 	%f36, %r55;
	max.f32 	%f37, %f110, %f36;
	mov.b32 	%r56, %f37;
	shfl.sync.bfly.b32	%r57|%p15, %r56, 2, 31, -1;
	mov.b32 	%f38, %r57;
	max.f32 	%f39, %f37, %f38;
	mov.b32 	%r58, %f39;
	shfl.sync.bfly.b32	%r59|%p16, %r58, 1, 31, -1;
	mov.b32 	%f40, %r59;
	max.f32 	%f41, %f39, %f40;
	mov.b32 	%r60, %f114;
	shfl.sync.bfly.b32	%r61|%p17, %r60, 4, 31, -1;
	mov.b32 	%f42, %r61;
	max.f32 	%f43, %f114, %f42;
	mov.b32 	%r62, %f43;
	shfl.sync.bfly.b32	%r63|%p18, %r62, 2, 31, -1;
	mov.b32 	%f44, %r63;
	max.f32 	%f45, %f43, %f44;
	mov.b32 	%r64, %f45;
	shfl.sync.bfly.b32	%r65|%p19, %r64, 1, 31, -1;
	mov.b32 	%f46, %r65;
	max.f32 	%f47, %f45, %f46;
	sub.f32 	%f48, %f109, %f41;
	fma.rn.f32 	%f49, %f48, 0f3BBB989D, 0f3F000000;
	cvt.sat.f32.f32 	%f50, %f49;
	mov.f32 	%f51, 0f4B400001;
	mov.f32 	%f52, 0f437C0000;
	fma.rm.f32 	%f53, %f50, %f52, %f51;
	add.f32 	%f54, %f53, 0fCB40007F;
	neg.f32 	%f55, %f54;
	fma.rn.f32 	%f56, %f48, 0f3FB8AA3B, %f55;
	fma.rn.f32 	%f57, %f48, 0f32A57060, %f56;
	mov.b32 	%r66, %f53;
	shl.b32 	%r67, %r66, 23;
	mov.b32 	%f58, %r67;
	ex2.approx.ftz.f32 	%f59, %f57;
	mul.f32 	%f60, %f59, %f58;
	add.f32 	%f61, %f60, 0f00000000;
	sub.f32 	%f62, %f108, %f41;
	fma.rn.f32 	%f63, %f62, 0f3BBB989D, 0f3F000000;
	cvt.sat.f32.f32 	%f64, %f63;
	fma.rm.f32 	%f65, %f64, %f52, %f51;
	add.f32 	%f66, %f65, 0fCB40007F;
	neg.f32 	%f67, %f66;
	fma.rn.f32 	%f68, %f62, 0f3FB8AA3B, %f67;
	fma.rn.f32 	%f69, %f62, 0f32A57060, %f68;
	mov.b32 	%r68, %f65;
	shl.b32 	%r69, %r68, 23;
	mov.b32 	%f70, %r69;
	ex2.approx.ftz.f32 	%f71, %f69;
	mul.f32 	%f72, %f71, %f70;
	add.f32 	%f73, %f61, %f72;
	sub.f32 	%f74, %f113, %f47;
	fma.rn.f32 	%f75, %f74, 0f3BBB989D, 0f3F000000;
	cvt.sat.f32.f32 	%f76, %f75;
	fma.rm.f32 	%f77, %f76, %f52, %f51;
	add.f32 	%f78, %f77, 0fCB40007F;
	neg.f32 	%f79, %f78;
	fma.rn.f32 	%f80, %f74, 0f3FB8AA3B, %f79;
	fma.rn.f32 	%f81, %f74, 0f32A57060, %f80;
	mov.b32 	%r70, %f77;
	shl.b32 	%r71, %r70, 23;
	mov.b32 	%f82, %r71;
	ex2.approx.ftz.f32 	%f83, %f81;
	mul.f32 	%f17, %f83, %f82;
	add.f32 	%f84, %f17, 0f00000000;
	sub.f32 	%f85, %f112, %f47;
	fma.rn.f32 	%f86, %f85, 0f3BBB989D, 0f3F000000;
	cvt.sat.f32.f32 	%f87, %f86;
	fma.rm.f32 	%f88, %f87, %f52, %f51;
	add.f32 	%f89, %f88, 0fCB40007F;
	neg.f32 	%f90, %f89;
	fma.rn.f32 	%f91, %f85, 0f3FB8AA3B, %f90;
	fma.rn.f32 	%f92, %f85, 0f32A57060, %f91;
	mov.b32 	%r72, %f88;
	shl.b32 	%r73, %r72, 23;
	mov.b32 	%f93, %r73;
	ex2.approx.ftz.f32 	%f94, %f92;
	mul.f32 	%f18, %f94, %f93;
	add.f32 	%f95, %f84, %f18;
	mov.b32 	%r74, %f73;
	shfl.sync.bfly.b32	%r75|%p20, %r74, 4, 31, -1;
	mov.b32 	%f96, %r75;
	add.f32 	%f97, %f73, %f96;
	mov.b32 	%r76, %f97;
	shfl.sync.bfly.b32	%r77|%p21, %r76, 2, 31, -1;
	mov.b32 	%f98, %r77;
	add.f32 	%f99, %f97, %f98;
	mov.b32 	%r78, %f99;
	shfl.sync.bfly.b32	%r79|%p22, %r78, 1, 31, -1;
	mov.b32 	%f100, %r79;
	add.f32 	%f101, %f99, %f100;
	mov.b32 	%r80, %f95;
	shfl.sync.bfly.b32	%r81|%p23, %r80, 4, 31, -1;
	mov.b32 	%f102, %r81;
	add.f32 	%f103, %f95, %f102;
	mov.b32 	%r82, %f103;
	shfl.sync.bfly.b32	%r83|%p24, %r82, 2, 31, -1;
	mov.b32 	%f104, %r83;
	add.f32 	%f105, %f103, %f104;
	mov.b32 	%r84, %f105;
	shfl.sync.bfly.b32	%r85|%p25, %r84, 1, 31, -1;
	mov.b32 	%f106, %r85;
	add.f32 	%f19, %f105, %f106;
	div.rn.f32 	%f20, %f60, %f101;
	div.rn.f32 	%f21, %f72, %f101;
	@%p13 bra 	$L__BB163_14;
	mad.lo.s64 	%rd36, %rd46, %rd20, %rd5;
	shl.b64 	%rd37, %rd36, 2;
	add.s64 	%rd38, %rd3, %rd37;
	st.global.v2.f32 	[%rd38], {%f20, %f21};
$L__BB163_14:
	div.rn.f32 	%f22, %f17, %f19;
	div.rn.f32 	%f23, %f18, %f19;
	@%p13 bra 	$L__BB163_16;
	mad.lo.s64 	%rd39, %rd20, %rd46, %rd20;
	add.s64 	%rd40, %rd39, %rd5;
	shr.u64 	%rd41, %rd40, 63;
	add.s64 	%rd42, %rd40, %rd41;
	shl.b64 	%rd43, %rd42, 2;
	and.b64  	%rd44, %rd43, -8;
	add.s64 	%rd45, %rd3, %rd44;
	st.global.v2.f32 	[%rd45], {%f22, %f23};
$L__BB163_16:
	add.s64 	%rd46, %rd46, %rd6;
	setp.lt.s64 	%p27, %rd46, %rd21;
	@%p27 bra 	$L__BB163_4;
$L__BB163_17:
	ret;

}
	// .globl	_Z15SoftmaxWarpImplI22BroadcastScaleMaskLoadIffbLm2EiE11DirectStoreIffEfLi2ELi2ELi8ELi1ELb0EL9Algorithm0EEvT_T0_ll
.visible .entry _Z15SoftmaxWarpImplI22BroadcastScaleMaskLoadIffbLm2EiE11DirectStoreIffEfLi2ELi2ELi8ELi1ELb0EL9Algorithm0EEvT_T0_ll(
	.param .align 8 .b8 _Z15SoftmaxWarpImplI22BroadcastScaleMaskLoadIffbLm2EiE11DirectStoreIffEfLi2ELi2ELi8ELi1ELb0EL9Algorithm0EEvT_T0_ll_param_0[88],
	.param .align 8 .b8 _Z15SoftmaxWarpImplI22BroadcastScaleMaskLoadIffbLm2EiE11DirectStoreIffEfLi2ELi2ELi8ELi1ELb0EL9Algorithm0EEvT_T0_ll_param_1[16],
	.param .u64 _Z15SoftmaxWarpImplI22BroadcastScaleMaskLoadIffbLm2EiE11DirectStoreIffEfLi2ELi2ELi8ELi1ELb0EL9Algorithm0EEvT_T0_ll_param_2,
	.param .u64 _Z15SoftmaxWarpImplI22BroadcastScaleMaskLoadIffbLm2EiE11DirectStoreIffEfLi2ELi2ELi8ELi1ELb0EL9Algorithm0EEvT_T0_ll_param_3
)
{
	.reg .pred 	%p<14>;
	.reg .b16 	%rs<3>;
	.reg .b32 	%r<49>;
	.reg .b32 	%f<54>;
	.reg .b64 	%rd<42>;

	ld.param.v2.f32 	{%f6, %f7}, [_Z15SoftmaxWarpImplI22BroadcastScaleMaskLoadIffbLm2EiE11DirectStoreIffEfLi2ELi2ELi8ELi1ELb0EL9Algorithm0EEvT_T0_ll_param_0+80];
	ld.param.u64 	%rd23, [_Z15SoftmaxWarpImplI22BroadcastScaleMaskLoadIffbLm2EiE11DirectStoreIffEfLi2ELi2ELi8ELi1ELb0EL9Algorithm0EEvT_T0_ll_param_0+72];
	ld.param.v2.u32 	{%r7, %r8}, [_Z15SoftmaxWarpImplI22BroadcastScaleMaskLoadIffbLm2EiE11DirectStoreIffEfLi2ELi2ELi8ELi1ELb0EL9Algorithm0EEvT_T0_ll_param_0+56];
	ld.param.v2.u32 	{%r5, %r6}, [_Z15SoftmaxWarpImplI22BroadcastScaleMaskLoadIffbLm2EiE11DirectStoreIffEfLi2ELi2ELi8ELi1ELb0EL9Algorithm0EEvT_T0_ll_param_0+40];
	ld.param.u64 	%rd19, [_Z15SoftmaxWarpImplI22BroadcastScaleMaskLoadIffbLm2EiE11DirectStoreIffEfLi2ELi2ELi8ELi1ELb0EL9Algorithm0EEvT_T0_ll_param_0+24];
	ld.param.u64 	%rd18, [_Z15SoftmaxWarpImplI22BroadcastScaleMaskLoadIffbLm2EiE11DirectStoreIffEfLi2ELi2ELi8ELi1ELb0EL9Algorithm0EEvT_T0_ll_param_0+16];
	ld.param.u64 	%rd17, [_Z15SoftmaxWarpImplI22BroadcastScaleMaskLoadIffbLm2EiE11DirectStoreIffEfLi2ELi2ELi8ELi1ELb0EL9Algorithm0EEvT_T0_ll_param_0+8];
	ld.param.u64 	%rd16, [_Z15SoftmaxWarpImplI22BroadcastScaleMaskLoadIffbLm2EiE11DirectStoreIffEfLi2ELi2ELi8ELi1ELb0EL9Algorithm0EEvT_T0_ll_param_0];
	ld.param.u64 	%rd5, [_Z15SoftmaxWarpImplI22BroadcastScaleMaskLoadIffbLm2EiE11DirectStoreIffEfLi2ELi2ELi8ELi1ELb0EL9Algorithm0EEvT_T0_ll_param_1];
	ld.param.u64 	%rd6, [_Z15SoftmaxWarpImplI22BroadcastScaleMaskLoadIffbLm2EiE11DirectStoreIffEfLi2ELi2ELi8ELi1ELb0EL9Algorithm0EEvT_T0_ll_param_1+8];
	ld.param.u64 	%rd24, [_Z15SoftmaxWarpImplI22BroadcastScaleMaskLoadIffbLm2EiE11DirectStoreIffEfLi2ELi2ELi8ELi1ELb0EL9Algorithm0EEvT_T0_ll_param_2];
	ld.param.u64 	%rd25, [_Z15SoftmaxWarpImplI22BroadcastScaleMaskLoadIffbLm2EiE11DirectStoreIffEfLi2ELi2ELi8ELi1ELb0EL9Algorithm0EEvT_T0_ll_param_3];
	setp.lt.s64 	%p1, %rd25, 17;
	@%p1 bra 	$L__BB164_2;
	mov.u64 	%rd26, $str;
	cvta.global.u64 	%rd27, %rd26;
	mov.u64 	%rd28, $str$1;
	cvta.global.u64 	%rd29, %rd28;
	mov.u64 	%rd30, __unnamed_160;
	cvta.global.u64 	%rd31, %rd30;
	{ // callseq 159, 0
	.param .b64 param0;
	st.param.b64 	[param0], %rd27;
	.param .b64 param1;
	st.param.b64 	[param1], %rd29;
	.param .b32 param2;
	st.param.b32 	[param2], 219;
	.param .b64 param3;
	st.param.b64 	[param3], %rd31;
	.param .b64 param4;
	st.param.b64 	[param4], 1;
	call.uni 
	__assertfail, 
	(
	param0, 
	param1, 
	param2, 
	param3, 
	param4
	);
	} // callseq 159
$L__BB164_2:
	mov.u32 	%r9, %ctaid.x;
	mov.u32 	%r10, %ntid.y;
	mov.u32 	%r11, %tid.y;
	mad.lo.s32 	%r12, %r9, %r10, %r11;
	mov.u32 	%r13, %nctaid.x;
	mul.lo.s32 	%r4, %r13, %r10;
	cvt.s64.s32 	%rd41, %r12;
	setp.le.s64 	%p2, %rd24, %rd41;
	@%p2 bra 	$L__BB164_7;
	mov.u32 	%r14, %tid.x;
	shl.b32 	%r15, %r14, 1;
	cvt.u64.u32 	%rd8, %r15;
	cvta.to.global.u64 	%rd9, %rd5;
	cvta.to.global.u64 	%rd10, %rd17;
	cvta.to.global.u64 	%rd11, %rd16;
	cvt.s64.s32 	%rd12, %r4;
	cvt.u32.u64 	%r16, %rd8;
	cvt.u32.u64 	%r18, %rd23;
$L__BB164_4:
	setp.eq.s64 	%p3, %rd19, 1;
	setp.eq.s64 	%p4, %rd18, 1;
	cvt.u32.u64 	%r17, %rd41;
	mad.lo.s32 	%r19, %r18, %r17, %r16;
	div.s32 	%r20, %r19, %r5;
	mul.lo.s32 	%r21, %r20, %r5;
	sub.s32 	%r22, %r19, %r21;
	selp.b32 	%r23, 0, %r20, %p4;
	selp.b32 	%r24, 0, %r22, %p3;
	mul.lo.s32 	%r25, %r7, %r23;
	mad.lo.s32 	%r26, %r8, %r24, %r25;
	shr.u32 	%r27, %r19, 31;
	add.s32 	%r28, %r19, %r27;
	shr.s32 	%r29, %r28, 1;
	mul.wide.s32 	%rd32, %r29, 8;
	add.s64 	%rd14, %rd11, %rd32;
	ld.global.f32 	%f8, [%rd14];
	shr.u32 	%r30, %r26, 31;
	add.s32 	%r31, %r26, %r30;
	shr.s32 	%r32, %r31, 1;
	mul.wide.s32 	%rd33, %r32, 2;
	add.s64 	%rd34, %rd10, %rd33;
	ld.global.v2.u8 	{%rs1, %rs2}, [%rd34];
	setp.eq.s16 	%p5, %rs1, 0;
	mul.f32 	%f9, %f8, %f7;
	selp.f32 	%f3, %f6, %f9, %p5;
	setp.eq.s16 	%p6, %rs2, 0;
	mov.f32 	%f53, %f6;
	@%p6 bra 	$L__BB164_6;
	ld.global.f32 	%f10, [%rd14+4];
	mul.f32 	%f53, %f10, %f7;
$L__BB164_6:
	max.f32 	%f11, %f3, 0fFF800000;
	max.f32 	%f12, %f11, %f53;
	mov.b32 	%r33, %f12;
	shfl.sync.bfly.b32	%r34|%p7, %r33, 4, 31, -1;
	mov.b32 	%f13, %r34;
	max.f32 	%f14, %f12, %f13;
	mov.b32 	%r35, %f14;
	shfl.sync.bfly.b32	%r36|%p8, %r35, 2, 31, -1;
	mov.b32 	%f15, %r36;
	max.f32 	%f16, %f14, %f15;
	mov.b32 	%r37, %f16;
	shfl.sync.bfly.b32	%r38|%p9, %r37, 1, 31, -1;
	mov.b32 	%f17, %r38;
	max.f32 	%f18, %f16, %f17;
	sub.f32 	%f19, %f3, %f18;
	fma.rn.f32 	%f20, %f19, 0f3BBB989D, 0f3F000000;
	cvt.sat.f32.f32 	%f21, %f20;
	mov.f32 	%f22, 0f4B400001;
	mov.f32 	%f23, 0f437C0000;
	fma.rm.f32 	%f24, %f21, %f23, %f22;
	add.f32 	%f25, %f24, 0fCB40007F;
	neg.f32 	%f26, %f25;
	fma.rn.f32 	%f27, %f19, 0f3FB8AA3B, %f26;
	fma.rn.f32 	%f28, %f19, 0f32A57060, %f27;
	mov.b32 	%r39, %f24;
	shl.b32 	%r40, %r39, 23;
	mov.b32 	%f29, %r40;
	ex2.approx.ftz.f32 	%f30, %f28;
	mul.f32 	%f31, %f30, %f29;
	add.f32 	%f32, %f31, 0f00000000;
	sub.f32 	%f33, %f53, %f18;
	fma.rn.f32 	%f34, %f33, 0f3BBB989D, 0f3F000000;
	cvt.sat.f32.f32 	%f35, %f34;
	fma.rm.f32 	%f36, %f35, %f23, %f22;
	add.f32 	%f37, %f36, 0fCB40007F;
	neg.f32 	%f38, %f37;
	fma.rn.f32 	%f39, %f33, 0f3FB8AA3B, %f38;
	fma.rn.f32 	%f40, %f33, 0f32A57060, %f39;
	mov.b32 	%r41, %f36;
	shl.b32 	%r42, %r41, 23;
	mov.b32 	%f41, %r42;
	ex2.approx.ftz.f32 	%f42, %f40;
	mul.f32 	%f43, %f42, %f41;
	add.f32 	%f44, %f32, %f43;
	mov.b32 	%r43, %f44;
	shfl.sync.bfly.b32	%r44|%p10, %r43, 4, 31, -1;
	mov.b32 	%f45, %r44;
	add.f32 	%f46, %f44, %f45;
	mov.b32 	%r45, %f46;
	shfl.sync.bfly.b32	%r46|%p11, %r45, 2, 31, -1;
	mov.b32 	%f47, %r46;
	add.f32 	%f48, %f46, %f47;
	mov.b32 	%r47, %f48;
	shfl.sync.bfly.b32	%r48|%p12, %r47, 1, 31, -1;
	mov.b32 	%f49, %r48;
	add.f32 	%f50, %f48, %f49;
	div.rn.f32 	%f51, %f31, %f50;
	div.rn.f32 	%f52, %f43, %f50;
	mad.lo.s64 	%rd35, %rd41, %rd6, %rd8;
	shr.u64 	%rd36, %rd35, 63;
	add.s64 	%rd37, %rd35, %rd36;
	shl.b64 	%rd38, %rd37, 2;
	and.b64  	%rd39, %rd38, -8;
	add.s64 	%rd40, %rd9, %rd39;
	st.global.v2.f32 	[%rd40], {%f51, %f52};
	add.s64 	%rd41, %rd41, %rd12;
	setp.lt.s64 	%p13, %rd41, %rd24;
	@%p13 bra 	$L__BB164_4;
$L__BB164_7:
	ret;

}
	// .globl	_Z15SoftmaxWarpImplI22BroadcastScaleMaskLoadIffbLm2EiE11DirectStoreIffEfLi2ELi2ELi8ELi1ELb1EL9Algorithm0EEvT_T0_ll
.visible .entry _Z15SoftmaxWarpImplI22BroadcastScaleMaskLoadIffbLm2EiE11DirectStoreIffEfLi2ELi2ELi8ELi1ELb1EL9Algorithm0EEvT_T0_ll(
	.param .align 8 .b8 _Z15SoftmaxWarpImplI22BroadcastScaleMaskLoadIffbLm2EiE11DirectStoreIffEfLi2ELi2ELi8ELi1ELb1EL9Algorithm0EEvT_T0_ll_param_0[88],
	.param .align 8 .b8 _Z15SoftmaxWarpImplI22BroadcastScaleMaskLoadIffbLm2EiE11DirectStoreIffEfLi2ELi2ELi8ELi1ELb1EL9Algorithm0EEvT_T0_ll_param_1[16],
	.param .u64 _Z15SoftmaxWarpImplI22BroadcastScaleMaskLoadIffbLm2EiE11DirectStoreIffEfLi2ELi2ELi8ELi1ELb1EL9Algorithm0EEvT_T0_ll_param_2,
	.param .u64 _Z15SoftmaxWarpImplI22BroadcastScaleMaskLoadIffbLm2EiE11DirectStoreIffEfLi2ELi2ELi8ELi1ELb1EL9Algorithm0EEvT_T0_ll_param_3
)
{
	.reg .pred 	%p<16>;
	.reg .b16 	%rs<3>;
	.reg .b32 	%r<49>;
	.reg .b32 	%f<61>;
	.reg .b64 	%rd<41>;

	ld.param.v2.f32 	{%f12, %f13}, [_Z15SoftmaxWarpImplI22BroadcastScaleMaskLoadIffbLm2EiE11DirectStoreIffEfLi2ELi2ELi8ELi1ELb1EL9Algorithm0EEvT_T0_ll_param_0+80];
	ld.param.u64 	%rd22, [_Z15SoftmaxWarpImplI22BroadcastScaleMaskLoadIffbLm2EiE11DirectStoreIffEfLi2ELi2ELi8ELi1ELb1EL9Algorithm0EEvT_T0_ll_param_0+72];
	ld.param.v2.u32 	{%r7, %r8}, [_Z15SoftmaxWarpImplI22BroadcastScaleMaskLoadIffbLm2EiE11DirectStoreIffEfLi2ELi2ELi8ELi1ELb1EL9Algorithm0EEvT_T0_ll_param_0+56];
	ld.param.v2.u32 	{%r5, %r6}, [_Z15SoftmaxWarpImplI22BroadcastScaleMaskLoadIffbLm2EiE11DirectStoreIffEfLi2ELi2ELi8ELi1ELb1EL9Algorithm0EEvT_T0_ll_param_0+40];
	ld.param.u64 	%rd18, [_Z15SoftmaxWarpImplI22BroadcastScaleMaskLoadIffbLm2EiE11DirectStoreIffEfLi2ELi2ELi8ELi1ELb1EL9Algorithm0EEvT_T0_ll_param_0+24];
	ld.param.u64 	%rd17, [_Z15SoftmaxWarpImplI22BroadcastScaleMaskLoadIffbLm2EiE11DirectStoreIffEfLi2ELi2ELi8ELi1ELb1EL9Algorithm0EEvT_T0_ll_param_0+16];
	ld.param.u64 	%rd16, [_Z15SoftmaxWarpImplI22BroadcastScaleMaskLoadIffbLm2EiE11DirectStoreIffEfLi2ELi2ELi8ELi1ELb1EL9Algorithm0EEvT_T0_ll_param_0+8];
	ld.param.u64 	%rd15, [_Z15SoftmaxWarpImplI22BroadcastScaleMaskLoadIffbLm2EiE11DirectStoreIffEfLi2ELi2ELi8ELi1ELb1EL9Algorithm0EEvT_T0_ll_param_0];
	ld.param.u64 	%rd4, [_Z15SoftmaxWarpImplI22BroadcastScaleMaskLoadIffbLm2EiE11DirectStoreIffEfLi2ELi2ELi8ELi1ELb1EL9Algorithm0EEvT_T0_ll_param_1];
	ld.param.u64 	%rd5, [_Z15SoftmaxWarpImplI22BroadcastScaleMaskLoadIffbLm2EiE11DirectStoreIffEfLi2ELi2ELi8ELi1ELb1EL9Algorithm0EEvT_T0_ll_param_1+8];
	ld.param.u64 	%rd23, [_Z15SoftmaxWarpImplI22BroadcastScaleMaskLoadIffbLm2EiE11DirectStoreIffEfLi2ELi2ELi8ELi1ELb1EL9Algorithm0EEvT_T0_ll_param_2];
	ld.param.u64 	%rd24, [_Z15SoftmaxWarpImplI22BroadcastScaleMaskLoadIffbLm2EiE11DirectStoreIffEfLi2ELi2ELi8ELi1ELb1EL9Algorithm0EEvT_T0_ll_param_3];
	setp.lt.s64 	%p1, %rd24, 17;
	@%p1 bra 	$L__BB165_2;
	mov.u64 	%rd25, $str;
	cvta.global.u64 	%rd26, %rd25;
	mov.u64 	%rd27, $str$1;
	cvta.global.u64 	%rd28, %rd27;
	mov.u64 	%rd29, __unnamed_161;
	cvta.global.u64 	%rd30, %rd29;
	{ // callseq 160, 0
	.param .b64 param0;
	st.param.b64 	[param0], %rd26;
	.param .b64 param1;
	st.param.b64 	[param1], %rd28;
	.param .b32 param2;
	st.param.b32 	[param2], 219;
	.param .b64 param3;
	st.param.b64 	[param3], %rd30;
	.param .b64 param4;
	st.param.b64 	[param4], 1;
	call.uni 
	__assertfail, 
	(
	param0, 
	param1, 
	param2, 
	param3, 
	param4
	);
	} // callseq 160
$L__BB165_2:
	mov.u32 	%r9, %ctaid.x;
	mov.u32 	%r10, %ntid.y;
	mov.u32 	%r11, %tid.y;
	mad.lo.s32 	%r12, %r9, %r10, %r11;
	mov.u32 	%r13, %nctaid.x;
	mul.lo.s32 	%r4, %r13, %r10;
	cvt.s64.s32 	%rd40, %r12;
	setp.le.s64 	%p2, %rd23, %rd40;
	@%p2 bra 	$L__BB165_11;
	mov.u32 	%r14, %tid.x;
	shl.b32 	%r15, %r14, 1;
	cvt.u64.u32 	%rd7, %r15;
	cvta.to.global.u64 	%rd8, %rd4;
	cvta.to.global.u64 	%rd9, %rd16;
	cvta.to.global.u64 	%rd10, %rd15;
	cvt.s64.s32 	%rd11, %r4;
	cvt.u32.u64 	%r16, %rd7;
	cvt.u32.u64 	%r18, %rd22;
$L__BB165_4:
	setp.le.s64 	%p3, %rd24, %rd7;
	mov.f32 	%f58, 0fFF800000;
	mov.f32 	%f59, %f58;
	mov.f32 	%f60, %f58;
	@%p3 bra 	$L__BB165_8;
	setp.eq.s64 	%p4, %rd18, 1;
	setp.eq.s64 	%p5, %rd17, 1;
	cvt.u32.u64 	%r17, %rd40;
	mad.lo.s32 	%r19, %r18, %r17, %r16;
	div.s32 	%r20, %r19, %r5;
	mul.lo.s32 	%r21, %r20, %r5;
	sub.s32 	%r22, %r19, %r21;
	selp.b32 	%r23, 0, %r20, %p5;
	selp.b32 	%r24, 0, %r22, %p4;
	mul.lo.s32 	%r25, %r7, %r23;
	mad.lo.s32 	%r26, %r8, %r24, %r25;
	shr.u32 	%r27, %r19, 31;
	add.s32 	%r28, %r19, %r27;
	shr.s32 	%r29, %r28, 1;
	mul.wide.s32 	%rd31, %r29, 8;
	add.s64 	%rd13, %rd10, %rd31;
	ld.global.f32 	%f15, [%rd13];
	shr.u32 	%r30, %r26, 31;
	add.s32 	%r31, %r26, %r30;
	shr.s32 	%r32, %r31, 1;
	mul.wide.s32 	%rd32, %r32, 2;
	add.s64 	%rd33, %rd9, %rd32;
	ld.global.v2.u8 	{%rs1, %rs2}, [%rd33];
	setp.eq.s16 	%p6, %rs1, 0;
	mul.f32 	%f16, %f15, %f13;
	selp.f32 	%f59, %f12, %f16, %p6;
	setp.eq.s16 	%p7, %rs2, 0;
	mov.f32 	%f58, %f12;
	@%p7 bra 	$L__BB165_7;
	ld.global.f32 	%f17, [%rd13+4];
	mul.f32 	%f58, %f17, %f13;
$L__BB165_7:
	max.f32 	%f18, %f59, 0fFF800000;
	max.f32 	%f60, %f18, %f58;
$L__BB165_8:
	setp.le.s64 	%p8, %rd24, %rd7;
	mov.b32 	%r33, %f60;
	shfl.sync.bfly.b32	%r34|%p9, %r33, 4, 31, -1;
	mov.b32 	%f19, %r34;
	max.f32 	%f20, %f60, %f19;
	mov.b32 	%r35, %f20;
	shfl.sync.bfly.b32	%r36|%p10, %r35, 2, 31, -1;
	mov.b32 	%f21, %r36;
	max.f32 	%f22, %f20, %f21;
	mov.b32 	%r37, %f22;
	shfl.sync.bfly.b32	%r38|%p11, %r37, 1, 31, -1;
	mov.b32 	%f23, %r38;
	max.f32 	%f24, %f22, %f23;
	sub.f32 	%f25, %f59, %f24;
	fma.rn.f32 	%f26, %f25, 0f3BBB989D, 0f3F000000;
	cvt.sat.f32.f32 	%f27, %f26;
	mov.f32 	%f28, 0f4B400001;
	mov.f32 	%f29, 0f437C0000;
	fma.rm.f32 	%f30, %f27, %f29, %f28;
	add.f32 	%f31, %f30, 0fCB40007F;
	neg.f32 	%f32, %f31;
	fma.rn.f32 	%f33, %f25, 0f3FB8AA3B, %f32;
	fma.rn.f32 	%f34, %f25, 0f32A57060, %f33;
	mov.b32 	%r39, %f30;
	shl.b32 	%r40, %r39, 23;
	mov.b32 	%f35, %r40;
	ex2.approx.ftz.f32 	%f36, %f34;
	mul.f32 	%f37, %f36, %f35;
	add.f32 	%f38, %f37, 0f00000000;
	sub.f32 	%f39, %f58, %f24;
	fma.rn.f32 	%f40, %f39, 0f3BBB989D, 0f3F000000;
	cvt.sat.f32.f32 	%f41, %f40;
	fma.rm.f32 	%f42, %f41, %f29, %f28;
	add.f32 	%f43, %f42, 0fCB40007F;
	neg.f32 	%f44, %f43;
	fma.rn.f32 	%f45, %f39, 0f3FB8AA3B, %f44;
	fma.rn.f32 	%f46, %f39, 0f32A57060, %f45;
	mov.b32 	%r41, %f42;
	shl.b32 	%r42, %r41, 23;
	mov.b32 	%f47, %r42;
	ex2.approx.ftz.f32 	%f48, %f46;
	mul.f32 	%f49, %f48, %f47;
	add.f32 	%f50, %f38, %f49;
	mov.b32 	%r43, %f50;
	shfl.sync.bfly.b32	%r44|%p12, %r43, 4, 31, -1;
	mov.b32 	%f51, %r44;
	add.f32 	%f52, %f50, %f51;
	mov.b32 	%r45, %f52;
	shfl.sync.bfly.b32	%r46|%p13, %r45, 2, 31, -1;
	mov.b32 	%f53, %r46;
	add.f32 	%f54, %f52, %f53;
	mov.b32 	%r47, %f54;
	shfl.sync.bfly.b32	%r48|%p14, %r47, 1, 31, -1;
	mov.b32 	%f55, %r48;
	add.f32 	%f56, %f54, %f55;
	div.rn.f32 	%f10, %f37, %f56;
	div.rn.f32 	%f11, %f49, %f56;
	@%p8 bra 	$L__BB165_10;
	mad.lo.s64 	%rd34, %rd40, %rd5, %rd7;
	shr.u64 	%rd35, %rd34, 63;
	add.s64 	%rd36, %rd34, %rd35;
	shl.b64 	%rd37, %rd36, 2;
	and.b64  	%rd38, %rd37, -8;
	add.s64 	%rd39, %rd8, %rd38;
	st.global.v2.f32 	[%rd39], {%f10, %f11};
$L__BB165_10:
	add.s64 	%rd40, %rd40, %rd11;
	setp.lt.s64 	%p15, %rd40, %rd23;
	@%p15 bra 	$L__BB165_4;
$L__BB165_11:
	ret;

}
	// .globl	_Z15SoftmaxWarpImplI22BroadcastScaleMaskLoadIffbLm2EiE11DirectStoreIffEfLi2ELi2ELi16ELi2ELb0EL9Algorithm0EEvT_T0_ll
.visible .entry _Z15SoftmaxWarpImplI22BroadcastScaleMaskLoadIffbLm2EiE11DirectStoreIffEfLi2ELi2ELi16ELi2ELb0EL9Algorithm0EEvT_T0_ll(
	.param .align 8 .b8 _Z15SoftmaxWarpImplI22BroadcastScaleMaskLoadIffbLm2EiE11DirectStoreIffEfLi2ELi2ELi16ELi2ELb0EL9Algorithm0EEvT_T0_ll_param_0[88],
	.param .align 8 .b8 _Z15SoftmaxWarpImplI22BroadcastScaleMaskLoadIffbLm2EiE11DirectStoreIffEfLi2ELi2ELi16ELi2ELb0EL9Algorithm0EEvT_T0_ll_param_1[16],
	.param .u64 _Z15SoftmaxWarpImplI22BroadcastScaleMaskLoadIffbLm2EiE11DirectStoreIffEfLi2ELi2ELi16ELi2ELb0EL9Algorithm0EEvT_T0_ll_param_2,
	.param .u64 _Z15SoftmaxWarpImplI22BroadcastScaleMaskLoadIffbLm2EiE11DirectStoreIffEfLi2ELi2ELi16ELi2ELb0EL9Algorithm0EEvT_T0_ll_param_3
)
{
	.reg .pred 	%p<28>;
	.reg .b16 	%rs<5>;
	.reg .b32 	%r<92>;
	.reg .b32 	%f<109>;
	.reg .b64 	%rd<48>;

	ld.param.u64 	%rd22, [_Z15SoftmaxWarpImplI22BroadcastScaleMaskLoadIffbLm2EiE11DirectStoreIffEfLi2ELi2ELi16ELi2ELb0EL9Algorithm0EEvT_T0_ll_param_1+8];
	ld.param.u64 	%rd21, [_Z15SoftmaxWarpImplI22BroadcastScaleMaskLoadIffbLm2EiE11DirectStoreIffEfLi2ELi2ELi16ELi2ELb0EL9Algorithm0EEvT_T0_ll_param_1];
	ld.param.v2.f32 	{%f9, %f10}, [_Z15SoftmaxWarpImplI22BroadcastScaleMaskLoadIffbLm2EiE11DirectStoreIffEfLi2ELi2ELi16ELi2ELb0EL9Algorithm0EEvT_T0_ll_param_0+80];
	ld.param.u64 	%rd20, [_Z15SoftmaxWarpImplI22BroadcastScaleMaskLoadIffbLm2EiE11DirectStoreIffEfLi2ELi2ELi16ELi2ELb0EL9Algorithm0EEvT_T0_ll_param_0+72];
	ld.param.v2.u32 	{%r7, %r8}, [_Z15SoftmaxWarpImplI22BroadcastScaleMaskLoadIffbLm2EiE11DirectStoreIffEfLi2ELi2ELi16ELi2ELb0EL9Algorithm0EEvT_T0_ll_param_0+56];
	ld.param.v2.u32 	{%r5, %r6}, [_Z15SoftmaxWarpImplI22BroadcastScaleMaskLoadIffbLm2EiE11DirectStoreIffEfLi2ELi2ELi16ELi2ELb0EL9Algorithm0EEvT_T0_ll_param_0+40];
	ld.param.u64 	%rd16, [_Z15SoftmaxWarpImplI22BroadcastScaleMaskLoadIffbLm2EiE11DirectStoreIffEfLi2ELi2ELi16ELi2ELb0EL9Algorithm0EEvT_T0_ll_param_0+24];
	ld.param.u64 	%rd15, [_Z15SoftmaxWarpImplI22BroadcastScaleMaskLoadIffbLm2EiE11DirectStoreIffEfLi2ELi2ELi16ELi2ELb0EL9Algorithm0EEvT_T0_ll_param_0+16];
	ld.param.u64 	%rd14, [_Z15SoftmaxWarpImplI22BroadcastScaleMaskLoadIffbLm2EiE11DirectStoreIffEfLi2ELi2ELi16ELi2ELb0EL9Algorithm0EEvT_T0_ll_param_0+8];
	ld.param.u64 	%rd13, [_Z15SoftmaxWarpImplI22BroadcastScaleMaskLoadIffbLm2EiE11DirectStoreIffEfLi2ELi2ELi16ELi2ELb0EL9Algorithm0EEvT_T0_ll_param_0];
	ld.param.u64 	%rd23, [_Z15SoftmaxWarpImplI22BroadcastScaleMaskLoadIffbLm2EiE11DirectStoreIffEfLi2ELi2ELi16ELi2ELb0EL9Algorithm0EEvT_T0_ll_param_2];
	ld.param.u64 	%rd24, [_Z15SoftmaxWarpImplI22BroadcastScaleMaskLoadIffbLm2EiE11DirectStoreIffEfLi2ELi2ELi16ELi2ELb0EL9Algorithm0EEvT_T0_ll_param_3];
	cvta.to.global.u64 	%rd1, %rd13;
	cvta.to.global.u64 	%rd2, %rd14;
	setp.lt.s64 	%p1, %rd24, 33;
	@%p1 bra 	$L__BB166_2;
	mov.u64 	%rd25, $str;
	cvta.global.u64 	%rd26, %rd25;
	mov.u64 	%rd27, $str$1;
	cvta.global.u64 	%rd28, %rd27;
	mov.u64 	%rd29, __unnamed_162;
	cvta.global.u64 	%rd30, %rd29;
	{ // callseq 161, 0
	.param .b64 param0;
	st.param.b64 	[param0], %rd26;
	.param .b64 param1;
	st.param.b64 	[param1], %rd28;
	.param .b32 param2;
	st.param.b32 	[param2], 219;
	.param .b64 param3;
	st.param.b64 	[param3], %rd30;
	.param .b64 param4;
	st.param.b64 	[param4], 1;
	call.uni 
	__assertfail, 
	(
	param0, 
	param1, 
	param2, 
	param3, 
	param4
	);
	} // callseq 161
$L__BB166_2:
	mov.u32 	%r9, %ctaid.x;
	mov.u32 	%r10, %ntid.y;
	mov.u32 	%r11, %tid.y;
	mad.lo.s32 	%r12, %r9, %r10, %r11;
	mov.u32 	%r13, %nctaid.x;
	mul.lo.s32 	%r14, %r10, %r13;
	shl.b32 	%r4, %r14, 1;
	shl.b32 	%r15, %r12, 1;
	cvt.s64.s32 	%rd47, %r15;
	setp.le.s64 	%p2, %rd23, %rd47;
	@%p2 bra 	$L__BB166_9;
	mov.u32 	%r16, %tid.x;
	shl.b32 	%r17, %r16, 1;
	cvt.u64.u32 	%rd6, %r17;
	cvt.s64.s32 	%rd7, %r4;
	cvt.u32.u64 	%r18, %rd6;
	cvt.u32.u64 	%r35, %rd20;
$L__BB166_4:
	setp.eq.s64 	%p3, %rd16, 1;
	setp.eq.s64 	%p4, %rd15, 1;
	mul.lo.s64 	%rd9, %rd20, %rd47;
	cvt.u32.u64 	%r19, %rd9;
	add.s32 	%r20, %r18, %r19;
	div.s32 	%r21, %r20, %r5;
	mul.lo.s32 	%r22, %r21, %r5;
	sub.s32 	%r23, %r20, %r22;
	selp.b32 	%r24, 0, %r21, %p4;
	selp.b32 	%r25, 0, %r23, %p3;
	mul.lo.s32 	%r26, %r7, %r24;
	mad.lo.s32 	%r27, %r8, %r25, %r26;
	shr.u32 	%r28, %r20, 31;
	add.s32 	%r29, %r20, %r28;
	shr.s32 	%r30, %r29, 1;
	mul.wide.s32 	%rd31, %r30, 8;
	add.s64 	%rd10, %rd1, %rd31;
	ld.global.f32 	%f11, [%rd10];
	shr.u32 	%r31, %r27, 31;
	add.s32 	%r32, %r27, %r31;
	shr.s32 	%r33, %r32, 1;
	mul.wide.s32 	%rd32, %r33, 2;
	add.s64 	%rd33, %rd2, %rd32;
	ld.global.v2.u8 	{%rs1, %rs2}, [%rd33];
	setp.eq.s16 	%p5, %rs1, 0;
	mul.f32 	%f12, %f11, %f10;
	selp.f32 	%f3, %f9, %f12, %p5;
	setp.eq.s16 	%p6, %rs2, 0;
	mov.f32 	%f107, %f9;
	@%p6 bra 	$L__BB166_6;
	ld.global.f32 	%f13, [%rd10+4];
	mul.f32 	%f107, %f13, %f10;
$L__BB166_6:
	add.s32 	%r37, %r19, %r35;
	add.s32 	%r38, %r18, %r37;
	div.s32 	%r39, %r38, %r5;
	mul.lo.s32 	%r40, %r39, %r5;
	sub.s32 	%r41, %r38, %r40;
	selp.b32 	%r42, 0, %r39, %p4;
	selp.b32 	%r43, 0, %r41, %p3;
	mul.lo.s32 	%r44, %r7, %r42;
	mad.lo.s32 	%r45, %r8, %r43, %r44;
	shr.u32 	%r46, %r38, 31;
	add.s32 	%r47, %r38, %r46;
	shr.s32 	%r48, %r47, 1;
	mul.wide.s32 	%rd34, %r48, 8;
	add.s64 	%rd11, %rd1, %rd34;
	ld.global.f32 	%f14, [%rd11];
	shr.u32 	%r49, %r45, 31;
	add.s32 	%r50, %r45, %r49;
	shr.s32 	%r51, %r50, 1;
	mul.wide.s32 	%rd35, %r51, 2;
	add.s64 	%rd36, %rd2, %rd35;
	ld.global.v2.u8 	{%rs3, %rs4}, [%rd36];
	setp.eq.s16 	%p9, %rs3, 0;
	mul.f32 	%f15, %f14, %f10;
	selp.f32 	%f6, %f9, %f15, %p9;
	setp.eq.s16 	%p10, %rs4, 0;
	mov.f32 	%f108, %f9;
	@%p10 bra 	$L__BB166_8;
	ld.global.f32 	%f16, [%rd11+4];
	mul.f32 	%f108, %f16, %f10;
$L__BB166_8:
	max.f32 	%f17, %f3, 0fFF800000;
	max.f32 	%f18, %f17, %f107;
	max.f32 	%f19, %f6, 0fFF800000;
	max.f32 	%f20, %f19, %f108;
	mov.b32 	%r52, %f18;
	shfl.sync.bfly.b32	%r53|%p11, %r52, 8, 31, -1;
	mov.b32 	%f21, %r53;
	max.f32 	%f22, %f18, %f21;
	mov.b32 	%r54, %f22;
	shfl.sync.bfly.b32	%r55|%p12, %r54, 4, 31, -1;
	mov.b32 	%f23, %r55;
	max.f32 	%f24, %f22, %f23;
	mov.b32 	%r56, %f24;
	shfl.sync.bfly.b32	%r57|%p13, %r56, 2, 31, -1;
	mov.b32 	%f25, %r57;
	max.f32 	%f26, %f24, %f25;
	mov.b32 	%r58, %f26;
	shfl.sync.bfly.b32	%r59|%p14, %r58, 1, 31, -1;
	mov.b32 	%f27, %r59;
	max.f32 	%f28, %f26, %f27;
	mov.b32 	%r60, %f20;
	shfl.sync.bfly.b32	%r61|%p15, %r60, 8, 31, -1;
	mov.b32 	%f29, %r61;
	max.f32 	%f30, %f20, %f29;
	mov.b32 	%r62, %f30;
	shfl.sync.bfly.b32	%r63|%p16, %r62, 4, 31, -1;
	mov.b32 	%f31, %r63;
	max.f32 	%f32, %f30, %f31;
	mov.b32 	%r64, %f32;
	shfl.sync.bfly.b32	%r65|%p17, %r64, 2, 31, -1;
	mov.b32 	%f33, %r65;
	max.f32 	%f34, %f32, %f33;
	mov.b32 	%r66, %f34;
	shfl.sync.bfly.b32	%r67|%p18, %r66, 1, 31, -1;
	mov.b32 	%f35, %r67;
	max.f32 	%f36, %f34, %f35;
	sub.f32 	%f37, %f3, %f28;
	fma.rn.f32 	%f38, %f37, 0f3BBB989D, 0f3F000000;
	cvt.sat.f32.f32 	%f39, %f38;
	mov.f32 	%f40, 0f4B400001;
	mov.f32 	%f41, 0f437C0000;
	fma.rm.f32 	%f42, %f39, %f41, %f40;
	add.f32 	%f43, %f42, 0fCB40007F;
	neg.f32 	%f44, %f43;
	fma.rn.f32 	%f45, %f37, 0f3FB8AA3B, %f44;
	fma.rn.f32 	%f46, %f37, 0f32A57060, %f45;
	mov.b32 	%r68, %f42;
	shl.b32 	%r69, %r68, 23;
	mov.b32 	%f47, %r69;
	ex2.approx.ftz.f32 	%f48, %f46;
	mul.f32 	%f49, %f48, %f47;
	add.f32 	%f50, %f49, 0f00000000;
	sub.f32 	%f51, %f107, %f28;
	fma.rn.f32 	%f52, %f51, 0f3BBB989D, 0f3F000000;
	cvt.sat.f32.f32 	%f53, %f52;
	fma.rm.f32 	%f54, %f53, %f41, %f40;
	add.f32 	%f55, %f54, 0fCB40007F;
	neg.f32 	%f56, %f55;
	fma.rn.f32 	%f57, %f51, 0f3FB8AA3B, %f56;
	fma.rn.f32 	%f58, %f51, 0f32A57060, %f57;
	mov.b32 	%r70, %f54;
	shl.b32 	%r71, %r70, 23;
	mov.b32 	%f59, %r71;
	ex2.approx.ftz.f32 	%f60, %f58;
	mul.f32 	%f61, %f60, %f59;
	add.f32 	%f62, %f50, %f61;
	sub.f32 	%f63, %f6, %f36;
	fma.rn.f32 	%f64, %f63, 0f3BBB989D, 0f3F000000;
	cvt.sat.f32.f32 	%f65, %f64;
	fma.rm.f32 	%f66, %f65, %f41, %f40;
	add.f32 	%f67, %f66, 0fCB40007F;
	neg.f32 	%f68, %f67;
	fma.rn.f32 	%f69, %f63, 0f3FB8AA3B, %f68;
	fma.rn.f32 	%f70, %f63, 0f32A57060, %f69;
	mov.b32 	%r72, %f66;
	shl.b32 	%r73, %r72, 23;
	mov.b32 	%f71, %r73;
	ex2.approx.ftz.f32 	%f72, %f70;
	mul.f32 	%f73, %f72, %f71;
	add.f32 	%f74, %f73, 0f00000000;
	sub.f32 	%f75, %f108, %f36;
	fma.rn.f32 	%f76, %f75, 0f3BBB989D, 0f3F000000;
	cvt.sat.f32.f32 	%f77, %f76;
	fma.rm.f32 	%f78, %f77, %f41, %f40;
	add.f32 	%f79, %f78, 0fCB40007F;
	neg.f32 	%f80, %f79;
	fma.rn.f32 	%f81, %f75, 0f3FB8AA3B, %f80;
	fma.rn.f32 	%f82, %f75, 0f32A57060, %f81;
	mov.b32 	%r74, %f78;
	shl.b32 	%r75, %r74, 23;
	mov.b32 	%f83, %r75;
	ex2.approx.ftz.f32 	%f84, %f82;
	mul.f32 	%f85, %f84, %f83;
	add.f32 	%f86, %f74, %f85;
	mov.b32 	%r76, %f62;
	shfl.sync.bfly.b32	%r77|%p19, %r76, 8, 31, -1;
	mov.b32 	%f87, %r77;
	add.f32 	%f88, %f62, %f87;
	mov.b32 	%r78, %f88;
	shfl.sync.bfly.b32	%r79|%p20, %r78, 4, 31, -1;
	mov.b32 	%f89, %r79;
	add.f32 	%f90, %f88, %f89;
	mov.b32 	%r80, %f90;
	shfl.sync.bfly.b32	%r81|%p21, %r80, 2, 31, -1;
	mov.b32 	%f91, %r81;
	add.f32 	%f92, %f90, %f91;
	mov.b32 	%r82, %f92;
	shfl.sync.bfly.b32	%r83|%p22, %r82, 1, 31, -1;
	mov.b32 	%f93, %r83;
	add.f32 	%f94, %f92, %f93;
	mov.b32 	%r84, %f86;
	shfl.sync.bfly.b32	%r85|%p23, %r84, 8, 31, -1;
	mov.b32 	%f95, %r85;
	add.f32 	%f96, %f86, %f95;
	mov.b32 	%r86, %f96;
	shfl.sync.bfly.b32	%r87|%p24, %r86, 4, 31, -1;
	mov.b32 	%f97, %r87;
	add.f32 	%f98, %f96, %f97;
	mov.b32 	%r88, %f98;
	shfl.sync.bfly.b32	%r89|%p25, %r88, 2, 31, -1;
	mov.b32 	%f99, %r89;
	add.f32 	%f100, %f98, %f99;
	mov.b32 	%r90, %f100;
	shfl.sync.bfly.b32	%r91|%p26, %r90, 1, 31, -1;
	mov.b32 	%f101, %r91;
	add.f32 	%f102, %f100, %f101;
	div.rn.f32 	%f103, %f49, %f94;
	div.rn.f32 	%f104, %f61, %f94;
	mad.lo.s64 	%rd37, %rd47, %rd22, %rd6;
	cvta.to.global.u64 	%rd38, %rd21;
	shl.b64 	%rd39, %rd37, 2;
	add.s64 	%rd40, %rd38, %rd39;
	st.global.v2.f32 	[%rd40], {%f103, %f104};
	div.rn.f32 	%f105, %f73, %f102;
	div.rn.f32 	%f106, %f85, %f102;
	add.s64 	%rd41, %rd37, %rd22;
	shr.u64 	%rd42, %rd41, 63;
	add.s64 	%rd43, %rd41, %rd42;
	shl.b64 	%rd44, %rd43, 2;
	and.b64  	%rd45, %rd44, -8;
	add.s64 	%rd46, %rd38, %rd45;
	st.global.v2.f32 	[%rd46], {%f105, %f106};
	add.s64 	%rd47, %rd47, %rd7;
	setp.lt.s64 	%p27, %rd47, %rd23;
	@%p27 bra 	$L__BB166_4;
$L__BB166_9:
	ret;

}
	// .globl	_Z15SoftmaxWarpImplI22BroadcastScaleMaskLoadIffbLm2EiE11DirectStoreIffEfLi2ELi2ELi16ELi2ELb1EL9Algorithm0EEvT_T0_ll
.visible .entry _Z15SoftmaxWarpImplI22BroadcastScaleMaskLoadIffbLm2EiE11DirectStoreIffEfLi2ELi2ELi16ELi2ELb1EL9Algorithm0EEvT_T0_ll(
	.param .align 8 .b8 _Z15SoftmaxWarpImplI22BroadcastScaleMaskLoadIffbLm2EiE11DirectStoreIffEfLi2ELi2ELi16ELi2ELb1EL9Algorithm0EEvT_T0_ll_param_0[88],
	.param .align 8 .b8 _Z15SoftmaxWarpImplI22BroadcastScaleMaskLoadIffbLm2EiE11DirectStoreIffEfLi2ELi2ELi16ELi2ELb1EL9Algorithm0EEvT_T0_ll_param_1[16],
	.param .u64 _Z15SoftmaxWarpImplI22BroadcastScaleMaskLoadIffbLm2EiE11DirectStoreIffEfLi2ELi2ELi16ELi2ELb1EL9Algorithm0EEvT_T0_ll_param_2,
	.param .u64 _Z15SoftmaxWarpImplI22BroadcastScaleMaskLoadIffbLm2EiE11DirectStoreIffEfLi2ELi2ELi16ELi2ELb1EL9Algorithm0EEvT_T0_ll_param_3
)
{
	.reg .pred 	%p<32>;
	.reg .b16 	%rs<5>;
	.reg .b32 	%r<94>;
	.reg .b32 	%f<123>;
	.reg .b64 	%rd<47>;

	ld.param.u64 	%rd20, [_Z15SoftmaxWarpImplI22BroadcastScaleMaskLoadIffbLm2EiE11DirectStoreIffEfLi2ELi2ELi16ELi2ELb1EL9Algorithm0EEvT_T0_ll_param_1+8];
	ld.param.v2.f32 	{%f24, %f25}, [_Z15SoftmaxWarpImplI22BroadcastScaleMaskLoadIffbLm2EiE11DirectStoreIffEfLi2ELi2ELi16ELi2ELb1EL9Algorithm0EEvT_T0_ll_param_0+80];
	ld.param.u64 	%rd18, [_Z15SoftmaxWarpImplI22BroadcastScaleMaskLoadIffbLm2EiE11DirectStoreIffEfLi2ELi2ELi16ELi2ELb1EL9Algorithm0EEvT_T0_ll_param_0+72];
	ld.param.v2.u32 	{%r7, %r8}, [_Z15SoftmaxWarpImplI22BroadcastScaleMaskLoadIffbLm2EiE11DirectStoreIffEfLi2ELi2ELi16ELi2ELb1EL9Algorithm0EEvT_T0_ll_param_0+56];
	ld.param.v2.u32 	{%r5, %r6}, [_Z15SoftmaxWarpImplI22BroadcastScaleMaskLoadIffbLm2EiE11DirectStoreIffEfLi2ELi2ELi16ELi2ELb1EL9Algorithm0EEvT_T0_ll_param_0+40];
	ld.param.u64 	%rd14, [_Z15SoftmaxWarpImplI22BroadcastScaleMaskLoadIffbLm2EiE11DirectStoreIffEfLi2ELi2ELi16ELi2ELb1EL9Algorithm0EEvT_T0_ll_param_0+24];
	ld.param.u64 	%rd13, [_Z15SoftmaxWarpImplI22BroadcastScaleMaskLoadIffbLm2EiE11DirectStoreIffEfLi2ELi2ELi16ELi2ELb1EL9Algorithm0EEvT_T0_ll_param_0+16];
	ld.param.u64 	%rd19, [_Z15SoftmaxWarpImplI22BroadcastScaleMaskLoadIffbLm2EiE11DirectStoreIffEfLi2ELi2ELi16ELi2ELb1EL9Algorithm0EEvT_T0_ll_param_1];
	ld.param.u64 	%rd12, [_Z15SoftmaxWarpImplI22BroadcastScaleMaskLoadIffbLm2EiE11DirectStoreIffEfLi2ELi2ELi16ELi2ELb1EL9Algorithm0EEvT_T0_ll_param_0+8];
	ld.param.u64 	%rd11, [_Z15SoftmaxWarpImplI22BroadcastScaleMaskLoadIffbLm2EiE11DirectStoreIffEfLi2ELi2ELi16ELi2ELb1EL9Algorithm0EEvT_T0_ll_param_0];
	ld.param.u64 	%rd21, [_Z15SoftmaxWarpImplI22BroadcastScaleMaskLoadIffbLm2EiE11DirectStoreIffEfLi2ELi2ELi16ELi2ELb1EL9Algorithm0EEvT_T0_ll_param_2];
	ld.param.u64 	%rd22, [_Z15SoftmaxWarpImplI22BroadcastScaleMaskLoadIffbLm2EiE11DirectStoreIffEfLi2ELi2ELi16ELi2ELb1EL9Algorithm0EEvT_T0_ll_param_3];
	cvta.to.global.u64 	%rd1, %rd11;
	cvta.to.global.u64 	%rd2, %rd12;
	cvta.to.global.u64 	%rd3, %rd19;
	setp.lt.s64 	%p1, %rd22, 33;
	@%p1 bra 	$L__BB167_2;
	mov.u64 	%rd23, $str;
	cvta.global.u64 	%rd24, %rd23;
	mov.u64 	%rd25, $str$1;
	cvta.global.u64 	%rd26, %rd25;
	mov.u64 	%rd27, __unnamed_163;
	cvta.global.u64 	%rd28, %rd27;
	{ // callseq 162, 0
	.param .b64 param0;
	st.param.b64 	[param0], %rd24;
	.param .b64 param1;
	st.param.b64 	[param1], %rd26;
	.param .b32 param2;
	st.param.b32 	[param2], 219;
	.param .b64 param3;
	st.param.b64 	[param3], %rd28;
	.param .b64 param4;
	st.param.b64 	[param4], 1;
	call.uni 
	__assertfail, 
	(
	param0, 
	param1, 
	param2, 
	param3, 
	param4
	);
	} // callseq 162
$L__BB167_2:
	mov.u32 	%r9, %ctaid.x;
	mov.u32 	%r10, %ntid.y;
	mov.u32 	%r11, %tid.y;
	mad.lo.s32 	%r12, %r9, %r10, %r11;
	mov.u32 	%r13, %nctaid.x;
	mul.lo.s32 	%r14, %r10, %r13;
	shl.b32 	%r4, %r14, 1;
	shl.b32 	%r15, %r12, 1;
	cvt.s64.s32 	%rd46, %r15;
	setp.le.s64 	%p2, %rd21, %rd46;
	@%p2 bra 	$L__BB167_17;
	mov.u32 	%r16, %tid.x;
	shl.b32 	%r17, %r16, 1;
	cvt.u64.u32 	%rd5, %r17;
	cvt.s64.s32 	%rd6, %r4;
	cvt.u32.u64 	%r18, %rd5;
	cvt.u32.u64 	%r20, %rd18;
$L__BB167_4:
	setp.le.s64 	%p3, %rd22, %rd5;
	mov.f32 	%f116, 0fFF800000;
	mov.f32 	%f117, %f116;
	mov.f32 	%f118, %f116;
	@%p3 bra 	$L__BB167_8;
	setp.eq.s64 	%p4, %rd14, 1;
	setp.eq.s64 	%p5, %rd13, 1;
	cvt.u32.u64 	%r19, %rd46;
	mad.lo.s32 	%r21, %r20, %r19, %r18;
	div.s32 	%r22, %r21, %r5;
	mul.lo.s32 	%r23, %r22, %r5;
	sub.s32 	%r24, %r21, %r23;
	selp.b32 	%r25, 0, %r22, %p5;
	selp.b32 	%r26, 0, %r24, %p4;
	mul.lo.s32 	%r27, %r7, %r25;
	mad.lo.s32 	%r28, %r8, %r26, %r27;
	shr.u32 	%r29, %r21, 31;
	add.s32 	%r30, %r21, %r29;
	shr.s32 	%r31, %r30, 1;
	mul.wide.s32 	%rd29, %r31, 8;
	add.s64 	%rd8, %rd1, %rd29;
	ld.global.f32 	%f27, [%rd8];
	shr.u32 	%r32, %r28, 31;
	add.s32 	%r33, %r28, %r32;
	shr.s32 	%r34, %r33, 1;
	mul.wide.s32 	%rd30, %r34, 2;
	add.s64 	%rd31, %rd2, %rd30;
	ld.global.v2.u8 	{%rs1, %rs2}, [%rd31];
	setp.eq.s16 	%p6, %rs1, 0;
	mul.f32 	%f28, %f27, %f25;
	selp.f32 	%f117, %f24, %f28, %p6;
	setp.eq.s16 	%p7, %rs2, 0;
	mov.f32 	%f116, %f24;
	@%p7 bra 	$L__BB167_7;
	ld.global.f32 	%f29, [%rd8+4];
	mul.f32 	%f116, %f29, %f25;
$L__BB167_7:
	max.f32 	%f30, %f117, 0fFF800000;
	max.f32 	%f118, %f30, %f116;
$L__BB167_8:
	mov.f32 	%f120, 0fFF800000;
	mov.f32 	%f121, %f120;
	mov.f32 	%f122, %f120;
	@%p3 bra 	$L__BB167_12;
	setp.eq.s64 	%p9, %rd14, 1;
	setp.eq.s64 	%p10, %rd13, 1;
	mov.b64 	%rd32, 1;
	cvt.u32.u64 	%r36, %rd32;
	cvt.u32.u64 	%r37, %rd46;
	add.s32 	%r38, %r37, %r36;
	mad.lo.s32 	%r40, %r20, %r38, %r18;
	div.s32 	%r41, %r40, %r5;
	mul.lo.s32 	%r42, %r41, %r5;
	sub.s32 	%r43, %r40, %r42;
	selp.b32 	%r44, 0, %r41, %p10;
	selp.b32 	%r45, 0, %r43, %p9;
	mul.lo.s32 	%r46, %r7, %r44;
	mad.lo.s32 	%r47, %r8, %r45, %r46;
	shr.u32 	%r48, %r40, 31;
	add.s32 	%r49, %r40, %r48;
	shr.s32 	%r50, %r49, 1;
	mul.wide.s32 	%rd33, %r50, 8;
	add.s64 	%rd9, %rd1, %rd33;
	ld.global.f32 	%f32, [%rd9];
	shr.u32 	%r51, %r47, 31;
	add.s32 	%r52, %r47, %r51;
	shr.s32 	%r53, %r52, 1;
	mul.wide.s32 	%rd34, %r53, 2;
	add.s64 	%rd35, %rd2, %rd34;
	ld.global.v2.u8 	{%rs3, %rs4}, [%rd35];
	setp.eq.s16 	%p11, %rs3, 0;
	mul.f32 	%f33, %f32, %f25;
	selp.f32 	%f121, %f24, %f33, %p11;
	setp.eq.s16 	%p12, %rs4, 0;
	mov.f32 	%f120, %f24;
	@%p12 bra 	$L__BB167_11;
	ld.global.f32 	%f34, [%rd9+4];
	mul.f32 	%f120, %f34, %f25;
$L__BB167_11:
	max.f32 	%f35, %f121, 0fFF800000;
	max.f32 	%f122, %f35, %f120;
$L__BB167_12:
	setp.le.s64 	%p13, %rd22, %rd5;
	mov.b32 	%r54, %f118;
	shfl.sync.bfly.b32	%r55|%p14, %r54, 8, 31, -1;
	mov.b32 	%f36, %r55;
	max.f32 	%f37, %f118, %f36;
	mov.b32 	%r56, %f37;
	shfl.sync.bfly.b32	%r57|%p15, %r56, 4, 31, -1;
	mov.b32 	%f38, %r57;
	max.f32 	%f39, %f37, %f38;
	mov.b32 	%r58, %f39;
	shfl.sync.bfly.b32	%r59|%p16, %r58, 2, 31, -1;
	mov.b32 	%f40, %r59;
	max.f32 	%f41, %f39, %f40;
	mov.b32 	%r60, %f41;
	shfl.sync.bfly.b32	%r61|%p17, %r60, 1, 31, -1;
	mov.b32 	%f42, %r61;
	max.f32 	%f43, %f41, %f42;
	mov.b32 	%r62, %f122;
	shfl.sync.bfly.b32	%r63|%p18, %r62, 8, 31, -1;
	mov.b32 	%f44, %r63;
	max.f32 	%f45, %f122, %f44;
	mov.b32 	%r64, %f45;
	shfl.sync.bfly.b32	%r65|%p19, %r64, 4, 31, -1;
	mov.b32 	%f46, %r65;
	max.f32 	%f47, %f45, %f46;
	mov.b32 	%r66, %f47;
	shfl.sync.bfly.b32	%r67|%p20, %r66, 2, 31, -1;
	mov.b32 	%f48, %r67;
	max.f32 	%f49, %f47, %f48;
	mov.b32 	%r68, %f49;
	shfl.sync.bfly.b32	%r69|%p21, %r68, 1, 31, -1;
	mov.b32 	%f50, %r69;
	max.f32 	%f51, %f49, %f50;
	sub.f32 	%f52, %f117, %f43;
	fma.rn.f32 	%f53, %f52, 0f3BBB989D, 0f3F000000;
	cvt.sat.f32.f32 	%f54, %f53;
	mov.f32 	%f55, 0f4B400001;
	mov.f32 	%f56, 0f437C0000;
	fma.rm.f32 	%f57, %f54, %f56, %f55;
	add.f32 	%f58, %f57, 0fCB40007F;
	neg.f32 	%f59, %f58;
	fma.rn.f32 	%f60, %f52, 0f3FB8AA3B, %f59;
	fma.rn.f32 	%f61, %f52, 0f32A57060, %f60;
	mov.b32 	%r70, %f57;
	shl.b32 	%r71, %r70, 23;
	mov.b32 	%f62, %r71;
	ex2.approx.ftz.f32 	%f63, %f61;
	mul.f32 	%f64, %f63, %f62;
	add.f32 	%f65, %f64, 0f00000000;
	sub.f32 	%f66, %f116, %f43;
	fma.rn.f32 	%f67, %f66, 0f3BBB989D, 0f3F000000;
	cvt.sat.f32.f32 	%f68, %f67;
	fma.rm.f32 	%f69, %f68, %f56, %f55;
	add.f32 	%f70, %f69, 0fCB40007F;
	neg.f32 	%f71, %f70;
	fma.rn.f32 	%f72, %f66, 0f3FB8AA3B, %f71;
	fma.rn.f32 	%f73, %f66, 0f32A57060, %f72;
	mov.b32 	%r72, %f69;
	shl.b32 	%r73, %r72, 23;
	mov.b32 	%f74, %r73;
	ex2.approx.ftz.f32 	%f75, %f73;
	mul.f32 	%f76, %f75, %f74;
	add.f32 	%f77, %f65, %f76;
	sub.f32 	%f78, %f121, %f51;
	fma.rn.f32 	%f79, %f78, 0f3BBB989D, 0f3F000000;
	cvt.sat.f32.f32 	%f80, %f79;
	fma.rm.f32 	%f81, %f80, %f56, %f55;
	add.f32 	%f82, %f81, 0fCB40007F;
	neg.f32 	%f83, %f82;
	fma.rn.f32 	%f84, %f78, 0f3FB8AA3B, %f83;
	fma.rn.f32 	%f85, %f78, 0f32A57060, %f84;
	mov.b32 	%r74, %f81;
	shl.b32 	%r75, %r74, 23;
	mov.b32 	%f86, %r75;
	ex2.approx.ftz.f32 	%f87, %f85;
	mul.f32 	%f17, %f87, %f86;
	add.f32 	%f88, %f17, 0f00000000;
	sub.f32 	%f89, %f120, %f51;
	fma.rn.f32 	%f90, %f89, 0f3BBB989D, 0f3F000000;
	cvt.sat.f32.f32 	%f91, %f90;
	fma.rm.f32 	%f92, %f91, %f56, %f55;
	add.f32 	%f93, %f92, 0fCB40007F;
	neg.f32 	%f94, %f93;
	fma.rn.f32 	%f95, %f89, 0f3FB8AA3B, %f94;
	fma.rn.f32 	%f96, %f89, 0f32A57060, %f95;
	mov.b32 	%r76, %f92;
	shl.b32 	%r77, %r76, 23;
	mov.b32 	%f97, %r77;
	ex2.approx.ftz.f32 	%f98, %f96;
	mul.f32 	%f18, %f98, %f97;
	add.f32 	%f99, %f88, %f18;
	mov.b32 	%r78, %f77;
	shfl.sync.bfly.b32	%r79|%p22, %r78, 8, 31, -1;
	mov.b32 	%f100, %r79;
	add.f32 	%f101, %f77, %f100;
	mov.b32 	%r80, %f101;
	shfl.sync.bfly.b32	%r81|%p23, %r80, 4, 31, -1;
	mov.b32 	%f102, %r81;
	add.f32 	%f103, %f101, %f102;
	mov.b32 	%r82, %f103;
	shfl.sync.bfly.b32	%r83|%p24, %r82, 2, 31, -1;
	mov.b32 	%f104, %r83;
	add.f32 	%f105, %f103, %f104;
	mov.b32 	%r84, %f105;
	shfl.sync.bfly.b32	%r85|%p25, %r84, 1, 31, -1;
	mov.b32 	%f106, %r85;
	add.f32 	%f107, %f105, %f106;
	mov.b32 	%r86, %f99;
	shfl.sync.bfly.b32	%r87|%p26, %r86, 8, 31, -1;
	mov.b32 	%f108, %r87;
	add.f32 	%f109, %f99, %f108;
	mov.b32 	%r88, %f109;
	shfl.sync.bfly.b32	%r89|%p27, %r88, 4, 31, -1;
	mov.b32 	%f110, %r89;
	add.f32 	%f111, %f109, %f110;
	mov.b32 	%r90, %f111;
	shfl.sync.bfly.b32	%r91|%p28, %r90, 2, 31, -1;
	mov.b32 	%f112, %r91;
	add.f32 	%f113, %f111, %f112;
	mov.b32 	%r92, %f113;
	shfl.sync.bfly.b32	%r93|%p29, %r92, 1, 31, -1;
	mov.b32 	%f114, %r93;
	add.f32 	%f19, %f113, %f114;
	div.rn.f32 	%f20, %f64, %f107;
	div.rn.f32 	%f21, %f76, %f107;
	@%p13 bra 	$L__BB167_14;
	mad.lo.s64 	%rd36, %rd46, %rd20, %rd5;
	shl.b64 	%rd37, %rd36, 2;
	add.s64 	%rd38, %rd3, %rd37;
	st.global.v2.f32 	[%rd38], {%f20, %f21};
$L__BB167_14:
	div.rn.f32 	%f22, %f17, %f19;
	div.rn.f32 	%f23, %f18, %f19;
	@%p13 bra 	$L__BB167_16;
	mad.lo.s64 	%rd39, %rd20, %rd46, %rd20;
	add.s64 	%rd40, %rd39, %rd5;
	shr.u64 	%rd41, %rd40, 63;
	add.s64 	%rd42, %rd40, %rd41;
	shl.b64 	%rd43, %rd42, 2;
	and.b64  	%rd44, %rd43, -8;
	add.s64 	%rd45, %rd3, %rd44;
	st.global.v2.f32 	[%rd45], {%f22, %f23};
$L__BB167_16:
	add.s64 	%rd46, %rd46, %rd6;
	setp.lt.s64 	%p31, %rd46, %rd21;
	@%p31 bra 	$L__BB167_4;
$L__BB167_17:
	ret;

}
	// .globl	_Z15SoftmaxWarpImplI22BroadcastScaleMaskLoadIffbLm2EiE11DirectStoreIffEfLi2ELi2ELi16ELi1ELb0EL9Algorithm0EEvT_T0_ll
.visible .entry _Z15SoftmaxWarpImplI22BroadcastScaleMaskLoadIffbLm2EiE11DirectStoreIffEfLi2ELi2ELi16ELi1ELb0EL9Algorithm0EEvT_T0_ll(
	.param .align 8 .b8 _Z15SoftmaxWarpImplI22BroadcastScaleMaskLoadIffbLm2EiE11DirectStoreIffEfLi2ELi2ELi16ELi1ELb0EL9Algorithm0EEvT_T0_ll_param_0[88],
	.param .align 8 .b8 _Z15SoftmaxWarpImplI22BroadcastScaleMaskLoadIffbLm2EiE11DirectStoreIffEfLi2ELi2ELi16ELi1ELb0EL9Algorithm0EEvT_T0_ll_param_1[16],
	.param .u64 _Z15SoftmaxWarpImplI22BroadcastScaleMaskLoadIffbLm2EiE11DirectStoreIffEfLi2ELi2ELi16ELi1ELb0EL9Algorithm0EEvT_T0_ll_param_2,
	.param .u64 _Z15SoftmaxWarpImplI22BroadcastScaleMaskLoadIffbLm2EiE11DirectStoreIffEfLi2ELi2ELi16ELi1ELb0EL9Algorithm0EEvT_T0_ll_param_3
)
{
	.reg .pred 	%p<16>;
	.reg .b16 	%rs<3>;
	.reg .b32 	%r<53>;
	.reg .b32 	%f<58>;
	.reg .b64 	%rd<42>;

	ld.param.v2.f32 	{%f6, %f7}, [_Z15SoftmaxWarpImplI22BroadcastScaleMaskLoadIffbLm2EiE11DirectStoreIffEfLi2ELi2ELi16ELi1ELb0EL9Algorithm0EEvT_T0_ll_param_0+80];
	ld.param.u64 	%rd23, [_Z15SoftmaxWarpImplI22BroadcastScaleMaskLoadIffbLm2EiE11DirectStoreIffEfLi2ELi2ELi16ELi1ELb0EL9Algorithm0EEvT_T0_ll_param_0+72];
	ld.param.v2.u32 	{%r7, %r8}, [_Z15SoftmaxWarpImplI22BroadcastScaleMaskLoadIffbLm2EiE11DirectStoreIffEfLi2ELi2ELi16ELi1ELb0EL9Algorithm0EEvT_T0_ll_param_0+56];
	ld.param.v2.u32 	{%r5, %r6}, [_Z15SoftmaxWarpImplI22BroadcastScaleMaskLoadIffbLm2EiE11DirectStoreIffEfLi2ELi2ELi16ELi1ELb0EL9Algorithm0EEvT_T0_ll_param_0+40];
	ld.param.u64 	%rd19, [_Z15SoftmaxWarpImplI22BroadcastScaleMaskLoadIffbLm2EiE11DirectStoreIffEfLi2ELi2ELi16ELi1ELb0EL9Algorithm0EEvT_T0_ll_param_0+24];
	ld.param.u64 	%rd18, [_Z15SoftmaxWarpImplI22BroadcastScaleMaskLoadIffbLm2EiE11DirectStoreIffEfLi2ELi2ELi16ELi1ELb0EL9Algorithm0EEvT_T0_ll_param_0+16];
	ld.param.u64 	%rd17, [_Z15SoftmaxWarpImplI22BroadcastScaleMaskLoadIffbLm2EiE11DirectStoreIffEfLi2ELi2ELi16ELi1ELb0EL9Algorithm0EEvT_T0_ll_param_0+8];
	ld.param.u64 	%rd16, [_Z15SoftmaxWarpImplI22BroadcastScaleMaskLoadIffbLm2EiE11DirectStoreIffEfLi2ELi2ELi16ELi1ELb0EL9Algorithm0EEvT_T0_ll_param_0];
	ld.param.u64 	%rd5, [_Z15SoftmaxWarpImplI22BroadcastScaleMaskLoadIffbLm2EiE11DirectStoreIffEfLi2ELi2ELi16ELi1ELb0EL9Algorithm0EEvT_T0_ll_param_1];
	ld.param.u64 	%rd6, [_Z15SoftmaxWarpImplI22BroadcastScaleMaskLoadIffbLm2EiE11DirectStoreIffEfLi2ELi2ELi16ELi1ELb0EL9Algorithm0EEvT_T0_ll_param_1+8];
	ld.param.u64 	%rd24, [_Z15SoftmaxWarpImplI22BroadcastScaleMaskLoadIffbLm2EiE11DirectStoreIffEfLi2ELi2ELi16ELi1ELb0EL9Algorithm0EEvT_T0_ll_param_2];
	ld.param.u64 	%rd25, [_Z15SoftmaxWarpImplI22BroadcastScaleMaskLoadIffbLm2EiE11DirectStoreIffEfLi2ELi2ELi16ELi1ELb0EL9Algorithm0EEvT_T0_ll_param_3];
	setp.lt.s64 	%p1, %rd25, 33;
	@%p1 bra 	$L__BB168_2;
	mov.u64 	%rd26, $str;
	cvta.global.u64 	%rd27, %rd26;
	mov.u64 	%rd28, $str$1;
	cvta.global.u64 	%rd29, %rd28;
	mov.u64 	%rd30, __unnamed_164;
	cvta.global.u64 	%rd31, %rd30;
	{ // callseq 163, 0
	.param .b64 param0;
	st.param.b64 	[param0], %rd27;
	.param .b64 param1;
	st.param.b64 	[param1], %rd29;
	.param .b32 param2;
	st.param.b32 	[param2], 219;
	.param .b64 param3;
	st.param.b64 	[param3], %rd31;
	.param .b64 param4;
	st.param.b64 	[param4], 1;
	call.uni 
	__assertfail, 
	(
	param0, 
	param1, 
	param2, 
	param3, 
	param4
	);
	} // callseq 163
$L__BB168_2:
	mov.u32 	%r9, %ctaid.x;
	mov.u32 	%r10, %ntid.y;
	mov.u32 	%r11, %tid.y;
	mad.lo.s32 	%r12, %r9, %r10, %r11;
	mov.u32 	%r13, %nctaid.x;
	mul.lo.s32 	%r4, %r13, %r10;
	cvt.s64.s32 	%rd41, %r12;
	setp.le.s64 	%p2, %rd24, %rd41;
	@%p2 bra 	$L__BB168_7;
	mov.u32 	%r14, %tid.x;
	shl.b32 	%r15, %r14, 1;
	cvt.u64.u32 	%rd8, %r15;
	cvta.to.global.u64 	%rd9, %rd5;
	cvta.to.global.u64 	%rd10, %rd17;
	cvta.to.global.u64 	%rd11, %rd16;
	cvt.s64.s32 	%rd12, %r4;
	cvt.u32.u64 	%r16, %rd8;
	cvt.u32.u64 	%r18, %rd23;
$L__BB168_4:
	setp.eq.s64 	%p3, %rd19, 1;
	setp.eq.s64 	%p4, %rd18, 1;
	cvt.u32.u64 	%r17, %rd41;
	mad.lo.s32 	%r19, %r18, %r17, %r16;
	div.s32 	%r20, %r19, %r5;
	mul.lo.s32 	%r21, %r20, %r5;
	sub.s32 	%r22, %r19, %r21;
	selp.b32 	%r23, 0, %r20, %p4;
	selp.b32 	%r24, 0, %r22, %p3;
	mul.lo.s32 	%r25, %r7, %r23;
	mad.lo.s32 	%r26, %r8, %r24, %r25;
	shr.u32 	%r27, %r19, 31;
	add.s32 	%r28, %r19, %r27;
	shr.s32 	%r29, %r28, 1;
	mul.wide.s32 	%rd32, %r29, 8;
	add.s64 	%rd14, %rd11, %rd32;
	ld.global.f32 	%f8, [%rd14];
	shr.u32 	%r30, %r26, 31;
	add.s32 	%r31, %r26, %r30;
	shr.s32 	%r32, %r31, 1;
	mul.wide.s32 	%rd33, %r32, 2;
	add.s64 	%rd34, %rd10, %rd33;
	ld.global.v2.u8 	{%rs1, %rs2}, [%rd34];
	setp.eq.s16 	%p5, %rs1, 0;
	mul.f32 	%f9, %f8, %f7;
	selp.f32 	%f3, %f6, %f9, %p5;
	setp.eq.s16 	%p6, %rs2, 0;
	mov.f32 	%f57, %f6;
	@%p6 bra 	$L__BB168_6;
	ld.global.f32 	%f10, [%rd14+4];
	mul.f32 	%f57, %f10, %f7;
$L__BB168_6:
	max.f32 	%f11, %f3, 0fFF800000;
	max.f32 	%f12, %f11, %f57;
	mov.b32 	%r33, %f12;
	shfl.sync.bfly.b32	%r34|%p7, %r33, 8, 31, -1;
	mov.b32 	%f13, %r34;
	max.f32 	%f14, %f12, %f13;
	mov.b32 	%r35, %f14;
	shfl.sync.bfly.b32	%r36|%p8, %r35, 4, 31, -1;
	mov.b32 	%f15, %r36;
	max.f32 	%f16, %f14, %f15;
	mov.b32 	%r37, %f16;
	shfl.sync.bfly.b32	%r38|%p9, %r37, 2, 31, -1;
	mov.b32 	%f17, %r38;
	max.f32 	%f18, %f16, %f17;
	mov.b32 	%r39, %f18;
	shfl.sync.bfly.b32	%r40|%p10, %r39, 1, 31, -1;
	mov.b32 	%f19, %r40;
	max.f32 	%f20, %f18, %f19;
	sub.f32 	%f21, %f3, %f20;
	fma.rn.f32 	%f22, %f21, 0f3BBB989D, 0f3F000000;
	cvt.sat.f32.f32 	%f23, %f22;
	mov.f32 	%f24, 0f4B400001;
	mov.f32 	%f25, 0f437C0000;
	fma.rm.f32 	%f26, %f23, %f25, %f24;
	add.f32 	%f27, %f26, 0fCB40007F;
	neg.f32 	%f28, %f27;
	fma.rn.f32 	%f29, %f21, 0f3FB8AA3B, %f28;
	fma.rn.f32 	%f30, %f21, 0f32A57060, %f29;
	mov.b32 	%r41, %f26;
	shl.b32 	%r42, %r41, 23;
	mov.b32 	%f31, %r42;
	ex2.approx.ftz.f32 	%f32, %f30;
	mul.f32 	%f33, %f32, %f31;
	add.f32 	%f34, %f33, 0f00000000;
	sub.f32 	%f35, %f57, %f20;
	fma.rn.f32 	%f36, %f35, 0f3BBB989D, 0f3F000000;
	cvt.sat.f32.f32 	%f37, %f36;
	fma.rm.f32 	%f38, %f37, %f25, %f24;
	add.f32 	%f39, %f38, 0fCB40007F;
	neg.f32 	%f40, %f39;
	fma.rn.f32 	%f41, %f35, 0f3FB8AA3B, %f40;
	fma.rn.f32 	%f42, %f35, 0f32A57060, %f41;
	mov.b32 	%r43, %f38;
	shl.b32 	%r44, %r43, 23;
	mov.b32 	%f43, %r44;
	ex2.approx.ftz.f32 	%f44, %f42;
	mul.f32 	%f45, %f44, %f43;
	add.f32 	%f46, %f34, %f45;
	mov.b32 	%r45, %f46;
	shfl.sync.bfly.b32	%r46|%p11, %r45, 8, 31, -1;
	mov.b32 	%f47, %r46;
	add.f32 	%f48, %f46, %f47;
	mov.b32 	%r47, %f48;
	shfl.sync.bfly.b32	%r48|%p12, %r47, 4, 31, -1;
	mov.b32 	%f49, %r48;
	add.f32 	%f50, %f48, %f49;
	mov.b32 	%r49, %f50;
	shfl.sync.bfly.b32	%r50|%p13, %r49, 2, 31, -1;
	mov.b32 	%f51, %r50;
	add.f32 	%f52, %f50, %f51;
	mov.b32 	%r51, %f52;
	shfl.sync.bfly.b32	%r52|%p14, %r51, 1, 31, -1;
	mov.b32 	%f53, %r52;
	add.f32 	%f54, %f52, %f53;
	div.rn.f32 	%f55, %f33, %f54;
	div.rn.f32 	%f56, %f45, %f54;
	mad.lo.s64 	%rd35, %rd41, %rd6, %rd8;
	shr.u64 	%rd36, %rd35, 63;
	add.s64 	%rd37, %rd35, %rd36;
	shl.b64 	%rd38, %rd37, 2;
	and.b64  	%rd39, %rd38, -8;
	add.s64 	%rd40, %rd9, %rd39;
	st.global.v2.f32 	[%rd40], {%f55, %f56};
	add.s64 	%rd41, %rd41, %rd12;
	setp.lt.s64 	%p15, %rd41, %rd24;
	@%p15 bra 	$L__BB168_4;
$L__BB168_7:
	ret;

}
	// .globl	_Z15SoftmaxWarpImplI22BroadcastScaleMaskLoadIffbLm2EiE11DirectStoreIffEfLi2ELi2ELi16ELi1ELb1EL9Algorithm0EEvT_T0_ll
.visible .entry _Z15SoftmaxWarpImplI22BroadcastScaleMaskLoadIffbLm2EiE11DirectStoreIffEfLi2ELi2ELi16ELi1ELb1EL9Algorithm0EEvT_T0_ll(
	.param .align 8 .b8 _Z15SoftmaxWarpImplI22BroadcastScaleMaskLoadIffbLm2EiE11DirectStoreIffEfLi2ELi2ELi16ELi1ELb1EL9Algorithm0EEvT_T0_ll_param_0[88],
	.param .align 8 .b8 _Z15SoftmaxWarpImplI22BroadcastScaleMaskLoadIffbLm2EiE11DirectStoreIffEfLi2ELi2ELi16ELi1ELb1EL9Algorithm0EEvT_T0_ll_param_1[16],
	.param .u64 _Z15SoftmaxWarpImplI22BroadcastScaleMaskLoadIffbLm2EiE11DirectStoreIffEfLi2ELi2ELi16ELi1ELb1EL9Algorithm0EEvT_T0_ll_param_2,
	.param .u64 _Z15SoftmaxWarpImplI22BroadcastScaleMaskLoadIffbLm2EiE11DirectStoreIffEfLi2ELi2ELi16ELi1ELb1EL9Algorithm0EEvT_T0_ll_param_3
)
{
	.reg .pred 	%p<18>;
	.reg .b16 	%rs<3>;
	.reg .b32 	%r<53>;
	.reg .b32 	%f<65>;
	.reg .b64 	%rd<41>;

	ld.param.v2.f32 	{%f12, %f13}, [_Z15SoftmaxWarpImplI22BroadcastScaleMaskLoadIffbLm2EiE11DirectStoreIffEfLi2ELi2ELi16ELi1ELb1EL9Algorithm0EEvT_T0_ll_param_0+80];
	ld.param.u64 	%rd22, [_Z15SoftmaxWarpImplI22BroadcastScaleMaskLoadIffbLm2EiE11DirectStoreIffEfLi2ELi2ELi16ELi1ELb1EL9Algorithm0EEvT_T0_ll_param_0+72];
	ld.param.v2.u32 	{%r7, %r8}, [_Z15SoftmaxWarpImplI22BroadcastScaleMaskLoadIffbLm2EiE11DirectStoreIffEfLi2ELi2ELi16ELi1ELb1EL9Algorithm0EEvT_T0_ll_param_0+56];
	ld.param.v2.u32 	{%r5, %r6}, [_Z15SoftmaxWarpImplI22BroadcastScaleMaskLoadIffbLm2EiE11DirectStoreIffEfLi2ELi2ELi16ELi1ELb1EL9Algorithm0EEvT_T0_ll_param_0+40];
	ld.param.u64 	%rd18, [_Z15SoftmaxWarpImplI22BroadcastScaleMaskLoadIffbLm2EiE11DirectStoreIffEfLi2ELi2ELi16ELi1ELb1EL9Algorithm0EEvT_T0_ll_param_0+24];
	ld.param.u64 	%rd17, [_Z15SoftmaxWarpImplI22BroadcastScaleMaskLoadIffbLm2EiE11DirectStoreIffEfLi2ELi2ELi16ELi1ELb1EL9Algorithm0EEvT_T0_ll_param_0+16];
	ld.param.u64 	%rd16, [_Z15SoftmaxWarpImplI22BroadcastScaleMaskLoadIffbLm2EiE11DirectStoreIffEfLi2ELi2ELi16ELi1ELb1EL9Algorithm0EEvT_T0_ll_param_0+8];
	ld.param.u64 	%rd15, [_Z15SoftmaxWarpImplI22BroadcastScaleMaskLoadIffbLm2EiE11DirectStoreIffEfLi2ELi2ELi16ELi1ELb1EL9Algorithm0EEvT_T0_ll_param_0];
	ld.param.u64 	%rd4, [_Z15SoftmaxWarpImplI22BroadcastScaleMaskLoadIffbLm2EiE11DirectStoreIffEfLi2ELi2ELi16ELi1ELb1EL9Algorithm0EEvT_T0_ll_param_1];
	ld.param.u64 	%rd5, [_Z15SoftmaxWarpImplI22BroadcastScaleMaskLoadIffbLm2EiE11DirectStoreIffEfLi2ELi2ELi16ELi1ELb1EL9Algorithm0EEvT_T0_ll_param_1+8];
	ld.param.u64 	%rd23, [_Z15SoftmaxWarpImplI22BroadcastScaleMaskLoadIffbLm2EiE11DirectStoreIffEfLi2ELi2ELi16ELi1ELb1EL9Algorithm0EEvT_T0_ll_param_2];
	ld.param.u64 	%rd24, [_Z15SoftmaxWarpImplI22BroadcastScaleMaskLoadIffbLm2EiE11DirectStoreIffEfLi2ELi2ELi16ELi1ELb1EL9Algorithm0EEvT_T0_ll_param_3];
	setp.lt.s64 	%p1, %rd24, 33;
	@%p1 bra 	$L__BB169_2;
	mov.u64 	%rd25, $str;
	cvta.global.u64 	%rd26, %rd25;
	mov.u64 	%rd27, $str$1;
	cvta.global.u64 	%rd28, %rd27;
	mov.u64 	%rd29, __unnamed_165;
	cvta.global.u64 	%rd30, %rd29;
	{ // callseq 164, 0
	.param .b64 param0;
	st.param.b64 	[param0], %rd26;
	.param .b64 param1;
	st.param.b64 	[param1], %rd28;
	.param .b32 param2;
	st.param.b32 	[param2], 219;
	.param .b64 param3;
	st.param.b64 	[param3], %rd30;
	.param .b64 param4;
	st.param.b64 	[param4], 1;
	call.uni 
	__assertfail, 
	(
	param0, 
	param1, 
	param2, 
	param3, 
	param4
	);
	} // callseq 164
$L__BB169_2:
	mov.u32 	%r9, %ctaid.x;
	mov.u32 	%r10, %ntid.y;
	mov.u32 	%r11, %tid.y;
	mad.lo.s32 	%r12, %r9, %r10, %r11;
	mov.u32 	%r13, %nctaid.x;
	mul.lo.s32 	%r4, %r13, %r10;
	cvt.s64.s32 	%rd40, %r12;
	setp.le.s64 	%p2, %rd23, %rd40;
	@%p2 bra 	$L__BB169_11;
	mov.u32 	%r14, %tid.x;
	shl.b32 	%r15, %r14, 1;
	cvt.u64.u32 	%rd7, %r15;
	cvta.to.global.u64 	%rd8, %rd4;
	cvta.to.global.u64 	%rd9, %rd16;
	cvta.to.global.u64 	%rd10, %rd15;
	cvt.s64.s32 	%rd11, %r4;
	cvt.u32.u64 	%r16, %rd7;
	cvt.u32.u64 	%r18, %rd22;
$L__BB169_4:
	setp.le.s64 	%p3, %rd24, %rd7;
	mov.f32 	%f62, 0fFF800000;
	mov.f32 	%f63, %f62;
	mov.f32 	%f64, %f62;
	@%p3 bra 	$L__BB169_8;
	setp.eq.s64 	%p4, %rd18, 1;
	setp.eq.s64 	%p5, %rd17, 1;
	cvt.u32.u64 	%r17, %rd40;
	mad.lo.s32 	%r19, %r18, %r17, %r16;
	div.s32 	%r20, %r19, %r5;
	mul.lo.s32 	%r21, %r20, %r5;
	sub.s32 	%r22, %r19, %r21;
	selp.b32 	%r23, 0, %r20, %p5;
	selp.b32 	%r24, 0, %r22, %p4;
	mul.lo.s32 	%r25, %r7, %r23;
	mad.lo.s32 	%r26, %r8, %r24, %r25;
	shr.u32 	%r27, %r19, 31;
	add.s32 	%r28, %r19, %r27;
	shr.s32 	%r29, %r28, 1;
	mul.wide.s32 	%rd31, %r29, 8;
	add.s64 	%rd13, %rd10, %rd31;
	ld.global.f32 	%f15, [%rd13];
	shr.u32 	%r30, %r26, 31;
	add.s32 	%r31, %r26, %r30;
	shr.s32 	%r32, %r31, 1;
	mul.wide.s32 	%rd32, %r32, 2;
	add.s64 	%rd33, %rd9, %rd32;
	ld.global.v2.u8 	{%rs1, %rs2}, [%rd33];
	setp.eq.s16 	%p6, %rs1, 0;
	mul.f32 	%f16, %f15, %f13;
	selp.f32 	%f63, %f12, %f16, %p6;
	setp.eq.s16 	%p7, %rs2, 0;
	mov.f32 	%f62, %f12;
	@%p7 bra 	$L__BB169_7;
	ld.global.f32 	%f17, [%rd13+4];
	mul.f32 	%f62, %f17, %f13;
$L__BB169_7:
	max.f32 	%f18, %f63, 0fFF800000;
	max.f32 	%f64, %f18, %f62;
$L__BB169_8:
	setp.le.s64 	%p8, %rd24, %rd7;
	mov.b32 	%r33, %f64;
	shfl.sync.bfly.b32	%r34|%p9, %r33, 8, 31, -1;
	mov.b32 	%f19, %r34;
	max.f32 	%f20, %f64, %f19;
	mov.b32 	%r35, %f20;
	shfl.sync.bfly.b32	%r36|%p10, %r35, 4, 31, -1;
	mov.b32 	%f21, %r36;
	max.f32 	%f22, %f20, %f21;
	mov.b32 	%r37, %f22;
	shfl.sync.bfly.b32	%r38|%p11, %r37, 2, 31, -1;
	mov.b32 	%f23, %r38;
	max.f32 	%f24, %f22, %f23;
	mov.b32 	%r39, %f24;
	shfl.sync.bfly.b32	%r40|%p12, %r39, 1, 31, -1;
	mov.b32 	%f25, %r40;
	max.f32 	%f26, %f24, %f25;
	sub.f32 	%f27, %f63, %f26;
	fma.rn.f32 	%f28, %f27, 0f3BBB989D, 0f3F000000;
	cvt.sat.f32.f32 	%f29, %f28;
	mov.f32 	%f30, 0f4B400001;
	mov.f32 	%f31, 0f437C0000;
	fma.rm.f32 	%f32, %f29, %f31, %f30;
	add.f32 	%f33, %f32, 0fCB40007F;
	neg.f32 	%f34, %f33;
	fma.rn.f32 	%f35, %f27, 0f3FB8AA3B, %f34;
	fma.rn.f32 	%f36, %f27, 0f32A57060, %f35;
	mov.b32 	%r41, %f32;
	shl.b32 	%r42, %r41, 23;
	mov.b32 	%f37, %r42;
	ex2.approx.ftz.f32 	%f38, %f36;
	mul.f32 	%f39, %f38, %f37;
	add.f32 	%f40, %f39, 0f00000000;
	sub.f32 	%f41, %f62, %f26;
	fma.rn.f32 	%f42, %f41, 0f3BBB989D, 0f3F000000;
	cvt.sat.f32.f32 	%f43, %f42;
	fma.rm.f32 	%f44, %f43, %f31, %f30;
	add.f32 	%f45, %f44, 0fCB40007F;
	neg.f32 	%f46, %f45;
	fma.rn.f32 	%f47, %f41, 0f3FB8AA3B, %f46;
	fma.rn.f32 	%f48, %f41, 0f32A57060, %f47;
	mov.b32 	%r43, %f44;
	shl.b32 	%r44, %r43, 23;
	mov.b32 	%f49, %r44;
	ex2.approx.ftz.f32 	%f50, %f48;
	mul.f32 	%f51, %f50, %f49;
	add.f32 	%f52, %f40, %f51;
	mov.b32 	%r45, %f52;
	shfl.sync.bfly.b32	%r46|%p13, %r45, 8, 31, -1;
	mov.b32 	%f53, %r46;
	add.f32 	%f54, %f52, %f53;
	mov.b32 	%r47, %f54;
	shfl.sync.bfly.b32	%r48|%p14, %r47, 4, 31, -1;
	mov.b32 	%f55, %r48;
	add.f32 	%f56, %f54, %f55;
	mov.b32 	%r49, %f56;
	shfl.sync.bfly.b32	%r50|%p15, %r49, 2, 31, -1;
	mov.b32 	%f57, %r50;
	add.f32 	%f58, %f56, %f57;
	mov.b32 	%r51, %f58;
	shfl.sync.bfly.b32	%r52|%p16, %r51, 1, 31, -1;
	mov.b32 	%f59, %r52;
	add.f32 	%f60, %f58, %f59;
	div.rn.f32 	%f10, %f39, %f60;
	div.rn.f32 	%f11, %f51, %f60;
	@%p8 bra 	$L__BB169_10;
	mad.lo.s64 	%rd34, %rd40, %rd5, %rd7;
	shr.u64 	%rd35, %rd34, 63;
	add.s64 	%rd36, %rd34, %rd35;
	shl.b64 	%rd37, %rd36, 2;
	and.b64  	%rd38, %rd37, -8;
	add.s64 	%rd39, %rd8, %rd38;
	st.global.v2.f32 	[%rd39], {%f10, %f11};
$L__BB169_10:
	add.s64 	%rd40, %rd40, %rd11;
	setp.lt.s64 	%p17, %rd40, %rd23;
	@%p17 bra 	$L__BB169_4;
$L__BB169_11:
	ret;

}
	// .globl	_Z15SoftmaxWarpImplI22BroadcastScaleMaskLoadIffbLm2EiE11DirectStoreIffEfLi2ELi2ELi32ELi2ELb0EL9Algorithm0EEvT_T0_ll
.visible .entry _Z15SoftmaxWarpImplI22BroadcastScaleMaskLoadIffbLm2EiE11DirectStoreIffEfLi2ELi2ELi32ELi2ELb0EL9Algorithm0EEvT_T0_ll(
	.param .align 8 .b8 _Z15SoftmaxWarpImplI22BroadcastScaleMaskLoadIffbLm2EiE11DirectStoreIffEfLi2ELi2ELi32ELi2ELb0EL9Algorithm0EEvT_T0_ll_param_0[88],
	.param .align 8 .b8 _Z15SoftmaxWarpImplI22BroadcastScaleMaskLoadIffbLm2EiE11DirectStoreIffEfLi2ELi2ELi32ELi2ELb0EL9Algorithm0EEvT_T0_ll_param_1[16],
	.param .u64 _Z15SoftmaxWarpImplI22BroadcastScaleMaskLoadIffbLm2EiE11DirectStoreIffEfLi2ELi2ELi32ELi2ELb0EL9Algorithm0EEvT_T0_ll_param_2,
	.param .u64 _Z15SoftmaxWarpImplI22BroadcastScaleMaskLoadIffbLm2EiE11DirectStoreIffEfLi2ELi2ELi32ELi2ELb0EL9Algorithm0EEvT_T0_ll_param_3
)
{
	.reg .pred 	%p<32>;
	.reg .b16 	%rs<5>;
	.reg .b32 	%r<100>;
	.reg .b32 	%f<117>;
	.reg .b64 	%rd<48>;

	ld.param.u64 	%rd22, [_Z15SoftmaxWarpImplI22BroadcastScaleMaskLoadIffbLm2EiE11DirectStoreIffEfLi2ELi2ELi32ELi2ELb0EL9Algorithm0EEvT_T0_ll_param_1+8];
	ld.param.u64 	%rd21, [_Z15SoftmaxWarpImplI22BroadcastScaleMaskLoadIffbLm2EiE11DirectStoreIffEfLi2ELi2ELi32ELi2ELb0EL9Algorithm0EEvT_T0_ll_param_1];
	ld.param.v2.f32 	{%f9, %f10}, [_Z15SoftmaxWarpImplI22BroadcastScaleMaskLoadIffbLm2EiE11DirectStoreIffEfLi2ELi2ELi32ELi2ELb0EL9Algorithm0EEvT_T0_ll_param_0+80];
	ld.param.u64 	%rd20, [_Z15SoftmaxWarpImplI22BroadcastScaleMaskLoadIffbLm2EiE11DirectStoreIffEfLi2ELi2ELi32ELi2ELb0EL9Algorithm0EEvT_T0_ll_param_0+72];
	ld.param.v2.u32 	{%r7, %r8}, [_Z15SoftmaxWarpImplI22BroadcastScaleMaskLoadIffbLm2EiE11DirectStoreIffEfLi2ELi2ELi32ELi2ELb0EL9Algorithm0EEvT_T0_ll_param_0+56];
	ld.param.v2.u32 	{%r5, %r6}, [_Z15SoftmaxWarpImplI22BroadcastScaleMaskLoadIffbLm2EiE11DirectStoreIffEfLi2ELi2ELi32ELi2ELb0EL9Algorithm0EEvT_T0_ll_param_0+40];
	ld.param.u64 	%rd16, [_Z15SoftmaxWarpImplI22BroadcastScaleMaskLoadIffbLm2EiE11DirectStoreIffEfLi2ELi2ELi32ELi2ELb0EL9Algorithm0EEvT_T0_ll_param_0+24];
	ld.param.u64 	%rd15, [_Z15SoftmaxWarpImplI22BroadcastScaleMaskLoadIffbLm2EiE11DirectStoreIffEfLi2ELi2ELi32ELi2ELb0EL9Algorithm0EEvT_T0_ll_param_0+16];
	ld.param.u64 	%rd14, [_Z15SoftmaxWarpImplI22BroadcastScaleMaskLoadIffbLm2EiE11DirectStoreIffEfLi2ELi2ELi32ELi2ELb0EL9Algorithm0EEvT_T0_ll_param_0+8];
	ld.param.u64 	%rd13, [_Z15SoftmaxWarpImplI22BroadcastScaleMaskLoadIffbLm2EiE11DirectStoreIffEfLi2ELi2ELi32ELi2ELb0EL9Algorithm0EEvT_T0_ll_param_0];
	ld.param.u64 	%rd23, [_Z15SoftmaxWarpImplI22BroadcastScaleMaskLoadIffbLm2EiE11DirectStoreIffEfLi2ELi2ELi32ELi2ELb0EL9Algorithm0EEvT_T0_ll_param_2];
	ld.param.u64 	%rd24, [_Z15SoftmaxWarpImplI22BroadcastScaleMaskLoadIffbLm2EiE11DirectStoreIffEfLi2ELi2ELi32ELi2ELb0EL9Algorithm0EEvT_T0_ll_param_3];
	cvta.to.global.u64 	%rd1, %rd13;
	cvta.to.global.u64 	%rd2, %rd14;
	setp.lt.s64 	%p1, %rd24, 65;
	@%p1 bra 	$L__BB170_2;
	mov.u64 	%rd25, $str;
	cvta.global.u64 	%rd26, %rd25;
	mov.u64 	%rd27, $str$1;
	cvta.global.u64 	%rd28, %rd27;
	mov.u64 	%rd29, __unnamed_166;
	cvta.global.u64 	%rd30, %rd29;
	{ // callseq 165, 0
	.param .b64 param0;
	st.param.b64 	[param0], %rd26;
	.param .b64 param1;
	st.param.b64 	[param1], %rd28;
	.param .b32 param2;
	st.param.b32 	[param2], 219;
	.param .b64 param3;
	st.param.b64 	[param3], %rd30;
	.param .b64 param4;
	st.param.b64 	[param4], 1;
	call.uni 
	__assertfail, 
	(
	param0, 
	param1, 
	param2, 
	param3, 
	param4
	);
	} // callseq 165
$L__BB170_2:
	mov.u32 	%r9, %ctaid.x;
	mov.u32 	%r10, %ntid.y;
	mov.u32 	%r11, %tid.y;
	mad.lo.s32 	%r12, %r9, %r10, %r11;
	mov.u32 	%r13, %nctaid.x;
	mul.lo.s32 	%r14, %r10, %r13;
	shl.b32 	%r4, %r14, 1;
	shl.b32 	%r15, %r12, 1;
	cvt.s64.s32 	%rd47, %r15;
	setp.le.s64 	%p2, %rd23, %rd47;
	@%p2 bra 	$L__BB170_9;
	mov.u32 	%r16, %tid.x;
	shl.b32 	%r17, %r16, 1;
	cvt.u64.u32 	%rd6, %r17;
	cvt.s64.s32 	%rd7, %r4;
	cvt.u32.u64 	%r18, %rd6;
	cvt.u32.u64 	%r35, %rd20;
$L__BB170_4:
	setp.eq.s64 	%p3, %rd16, 1;
	setp.eq.s64 	%p4, %rd15, 1;
	mul.lo.s64 	%rd9, %rd20, %rd47;
	cvt.u32.u64 	%r19, %rd9;
	add.s32 	%r20, %r18, %r19;
	div.s32 	%r21, %r20, %r5;
	mul.lo.s32 	%r22, %r21, %r5;
	sub.s32 	%r23, %r20, %r22;
	selp.b32 	%r24, 0, %r21, %p4;
	selp.b32 	%r25, 0, %r23, %p3;
	mul.lo.s32 	%r26, %r7, %r24;
	mad.lo.s32 	%r27, %r8, %r25, %r26;
	shr.u32 	%r28, %r20, 31;
	add.s32 	%r29, %r20, %r28;
	shr.s32 	%r30, %r29, 1;
	mul.wide.s32 	%rd31, %r30, 8;
	add.s64 	%rd10, %rd1, %rd31;
	ld.global.f32 	%f11, [%rd10];
	shr.u32 	%r31, %r27, 31;
	add.s32 	%r32, %r27, %r31;
	shr.s32 	%r33, %r32, 1;
	mul.wide.s32 	%rd32, %r33, 2;
	add.s64 	%rd33, %rd2, %rd32;
	ld.global.v2.u8 	{%rs1, %rs2}, [%rd33];
	setp.eq.s16 	%p5, %rs1, 0;
	mul.f32 	%f12, %f11, %f10;
	selp.f32 	%f3, %f9, %f12, %p5;
	setp.eq.s16 	%p6, %rs2, 0;
	mov.f32 	%f115, %f9;
	@%p6 bra 	$L__BB170_6;
	ld.global.f32 	%f13, [%rd10+4];
	mul.f32 	%f115, %f13, %f10;
$L__BB170_6:
	add.s32 	%r37, %r19, %r35;
	add.s32 	%r38, %r18, %r37;
	div.s32 	%r39, %r38, %r5;
	mul.lo.s32 	%r40, %r39, %r5;
	sub.s32 	%r41, %r38, %r40;
	selp.b32 	%r42, 0, %r39, %p4;
	selp.b32 	%r43, 0, %r41, %p3;
	mul.lo.s32 	%r44, %r7, %r42;
	mad.lo.s32 	%r45, %r8, %r43, %r44;
	shr.u32 	%r46, %r38, 31;
	add.s32 	%r47, %r38, %r46;
	shr.s32 	%r48, %r47, 1;
	mul.wide.s32 	%rd34, %r48, 8;
	add.s64 	%rd11, %rd1, %rd34;
	ld.global.f32 	%f14, [%rd11];
	shr.u32 	%r49, %r45, 31;
	add.s32 	%r50, %r45, %r49;
	shr.s32 	%r51, %r50, 1;
	mul.wide.s32 	%rd35, %r51, 2;
	add.s64 	%rd36, %rd2, %rd35;
	ld.global.v2.u8 	{%rs3, %rs4}, [%rd36];
	setp.eq.s16 	%p9, %rs3, 0;
	mul.f32 	%f15, %f14, %f10;
	selp.f32 	%f6, %f9, %f15, %p9;
	setp.eq.s16 	%p10, %rs4, 0;
	mov.f32 	%f116, %f9;
	@%p10 bra 	$L__BB170_8;
	ld.global.f32 	%f16, [%rd11+4];
	mul.f32 	%f116, %f16, %f10;
$L__BB170_8:
	max.f32 	%f17, %f3, 0fFF800000;
	max.f32 	%f18, %f17, %f115;
	max.f32 	%f19, %f6, 0fFF800000;
	max.f32 	%f20, %f19, %f116;
	mov.b32 	%r52, %f18;
	shfl.sync.bfly.b32	%r53|%p11, %r52, 16, 31, -1;
	mov.b32 	%f21, %r53;
	max.f32 	%f22, %f18, %f21;
	mov.b32 	%r54, %f22;
	shfl.sync.bfly.b32	%r55|%p12, %r54, 8, 31, -1;
	mov.b32 	%f23, %r55;
	max.f32 	%f24, %f22, %f23;
	mov.b32 	%r56, %f24;
	shfl.sync.bfly.b32	%r57|%p13, %r56, 4, 31, -1;
	mov.b32 	%f25, %r57;
	max.f32 	%f26, %f24, %f25;
	mov.b32 	%r58, %f26;
	shfl.sync.bfly.b32	%r59|%p14, %r58, 2, 31, -1;
	mov.b32 	%f27, %r59;
	max.f32 	%f28, %f26, %f27;
	mov.b32 	%r60, %f28;
	shfl.sync.bfly.b32	%r61|%p15, %r60, 1, 31, -1;
	mov.b32 	%f29, %r61;
	max.f32 	%f30, %f28, %f29;
	mov.b32 	%r62, %f20;
	shfl.sync.bfly.b32	%r63|%p16, %r62, 16, 31, -1;
	mov.b32 	%f31, %r63;
	max.f32 	%f32, %f20, %f31;
	mov.b32 	%r64, %f32;
	shfl.sync.bfly.b32	%r65|%p17, %r64, 8, 31, -1;
	mov.b32 	%f33, %r65;
	max.f32 	%f34, %f32, %f33;
	mov.b32 	%r66, %f34;
	shfl.sync.bfly.b32	%r67|%p18, %r66, 4, 31, -1;
	mov.b32 	%f35, %r67;
	max.f32 	%f36, %f34, %f35;
	mov.b32 	%r68, %f36;
	shfl.sync.bfly.b32	%r69|%p19, %r68, 2, 31, -1;
	mov.b32 	%f37, %r69;
	max.f32 	%f38, %f36, %f37;
	mov.b32 	%r70, %f38;
	shfl.sync.bfly.b32	%r71|%p20, %r70, 1, 31, -1;
	mov.b32 	%f39, %r71;
	max.f32 	%f40, %f38, %f39;
	sub.f32 	%f41, %f3, %f30;
	fma.rn.f32 	%f42, %f41, 0f3BBB989D, 0f3F000000;
	cvt.sat.f32.f32 	%f43, %f42;
	mov.f32 	%f44, 0f4B400001;
	mov.f32 	%f45, 0f437C0000;
	fma.rm.f32 	%f46, %f43, %f45, %f44;
	add.f32 	%f47, %f46, 0fCB40007F;
	neg.f32 	%f48, %f47;
	fma.rn.f32 	%f49, %f41, 0f3FB8AA3B, %f48;
	fma.rn.f32 	%f50, %f41, 0f32A57060, %f49;
	mov.b32 	%r72, %f46;
	shl.b32 	%r73, %r72, 23;
	mov.b32 	%f51, %r73;
	ex2.approx.ftz.f32 	%f52, %f50;
	mul.f32 	%f53, %f52, %f51;
	add.f32 	%f54, %f53, 0f00000000;
	sub.f32 	%f55, %f115, %f30;
	fma.rn.f32 	%f56, %f55, 0f3BBB989D, 0f3F000000;
	cvt.sat.f32.f32 	%f57, %f56;
	fma.rm.f32 	%f58, %f57, %f45, %f44;
	add.f32 	%f59, %f58, 0fCB40007F;
	neg.f32 	%f60, %f59;
	fma.rn.f32 	%f61, %f55, 0f3FB8AA3B, %f60;
	fma.rn.f32 	%f62, %f55, 0f32A57060, %f61;
	mov.b32 	%r74, %f58;
	shl.b32 	%r75, %r74, 23;
	mov.b32 	%f63, %r75;
	ex2.approx.ftz.f32 	%f64, %f62;
	mul.f32 	%f65, %f64, %f63;
	add.f32 	%f66, %f54, %f65;
	sub.f32 	%f67, %f6, %f40;
	fma.rn.f32 	%f68, %f67, 0f3BBB989D, 0f3F000000;
	cvt.sat.f32.f32 	%f69, %f68;
	fma.rm.f32 	%f70, %f69, %f45, %f44;
	add.f32 	%f71, %f70, 0fCB40007F;
	neg.f32 	%f72, %f71;
	fma.rn.f32 	%f73, %f67, 0f3FB8AA3B, %f72;
	fma.rn.f32 	%f74, %f67, 0f32A57060, %f73;
	mov.b32 	%r76, %f70;
	shl.b32 	%r77, %r76, 23;
	mov.b32 	%f75, %r77;
	ex2.approx.ftz.f32 	%f76, %f74;
	mul.f32 	%f77, %f76, %f75;
	add.f32 	%f78, %f77, 0f00000000;
	sub.f32 	%f79, %f116, %f40;
	fma.rn.f32 	%f80, %f79, 0f3BBB989D, 0f3F000000;
	cvt.sat.f32.f32 	%f81, %f80;
	fma.rm.f32 	%f82, %f81, %f45, %f44;
	add.f32 	%f83, %f82, 0fCB40007F;
	neg.f32 	%f84, %f83;
	fma.rn.f32 	%f85, %f79, 0f3FB8AA3B, %f84;
	fma.rn.f32 	%f86, %f79, 0f32A57060, %f85;
	mov.b32 	%r78, %f82;
	shl.b32 	%r79, %r78, 23;
	mov.b32 	%f87, %r79;
	ex2.approx.ftz.f32 	%f88, %f86;
	mul.f32 	%f89, %f88, %f87;
	add.f32 	%f90, %f78, %f89;
	mov.b32 	%r80, %f66;
	shfl.sync.bfly.b32	%r81|%p21, %r80, 16, 31, -1;
	mov.b32 	%f91, %r81;
	add.f32 	%f92, %f66, %f91;
	mov.b32 	%r82, %f92;
	shfl.sync.bfly.b32	%r83|%p22, %r82, 8, 31, -1;
	mov.b32 	%f93, %r83;
	add.f32 	%f94, %f92, %f93;
	mov.b32 	%r84, %f94;
	shfl.sync.bfly.b32	%r85|%p23, %r84, 4, 31, -1;
	mov.b32 	%f95, %r85;
	add.f32 	%f96, %f94, %f95;
	mov.b32 	%r86, %f96;
	shfl.sync.bfly.b32	%r87|%p24, %r86, 2, 31, -1;
	mov.b32 	%f97, %r87;
	add.f32 	%f98, %f96, %f97;
	mov.b32 	%r88, %f98;
	shfl.sync.bfly.b32	%r89|%p25, %r88, 1, 31, -1;
	mov.b32 	%f99, %r89;
	add.f32 	%f100, %f98, %f99;
	mov.b32 	%r90, %f90;
	shfl.sync.bfly.b32	%r91|%p26, %r90, 16, 31, -1;
	mov.b32 	%f101, %r91;
	add.f32 	%f102, %f90, %f101;
	mov.b32 	%r92, %f102;
	shfl.sync.bfly.b32	%r93|%p27, %r92, 8, 31, -1;
	mov.b32 	%f103, %r93;
	add.f32 	%f104, %f102, %f103;
	mov.b32 	%r94, %f104;
	shfl.sync.bfly.b32	%r95|%p28, %r94, 4, 31, -1;
	mov.b32 	%f105, %r95;
	add.f32 	%f106, %f104, %f105;
	mov.b32 	%r96, %f106;
	shfl.sync.bfly.b32	%r97|%p29, %r96, 2, 31, -1;
	mov.b32 	%f107, %r97;
	add.f32 	%f108, %f106, %f107;
	mov.b32 	%r98, %f108;
	shfl.sync.bfly.b32	%r99|%p30, %r98, 1, 31, -1;
	mov.b32 	%f109, %r99;
	add.f32 	%f110, %f108, %f109;
	div.rn.f32 	%f111, %f53, %f100;
	div.rn.f32 	%f112, %f65, %f100;
	mad.lo.s64 	%rd37, %rd47, %rd22, %rd6;
	cvta.to.global.u64 	%rd38, %rd21;
	shl.b64 	%rd39, %rd37, 2;
	add.s64 	%rd40, %rd38, %rd39;
	st.global.v2.f32 	[%rd40], {%f111, %f112};
	div.rn.f32 	%f113, %f77, %f110;
	div.rn.f32 	%f114, %f89, %f110;
	add.s64 	%rd41, %rd37, %rd22;
	shr.u64 	%rd42, %rd41, 63;
	add.s64 	%rd43, %rd41, %rd42;
	shl.b64 	%rd44, %rd43, 2;
	and.b64  	%rd45, %rd44, -8;
	add.s64 	%rd46, %rd38, %rd45;
	st.global.v2.f32 	[%rd46], {%f113, %f114};
	add.s64 	%rd47, %rd47, %rd7;
	setp.lt.s64 	%p31, %rd47, %rd23;
	@%p31 bra 	$L__BB170_4;
$L__BB170_9:
	ret;

}
	// .globl	_Z15SoftmaxWarpImplI22BroadcastScaleMaskLoadIffbLm2EiE11DirectStoreIffEfLi2ELi2ELi32ELi2ELb1EL9Algorithm0EEvT_T0_ll
.visible .entry _Z15SoftmaxWarpImplI22BroadcastScaleMaskLoadIffbLm2EiE11DirectStoreIffEfLi2ELi2ELi32ELi2ELb1EL9Algorithm0EEvT_T0_ll(
	.param .align 8 .b8 _Z15SoftmaxWarpImplI22BroadcastScaleMaskLoadIffbLm2EiE11DirectStoreIffEfLi2ELi2ELi32ELi2ELb1EL9Algorithm0EEvT_T0_ll_param_0[88],
	.param .align 8 .b8 _Z15SoftmaxWarpImplI22BroadcastScaleMaskLoadIffbLm2EiE11DirectStoreIffEfLi2ELi2ELi32ELi2ELb1EL9Algorithm0EEvT_T0_ll_param_1[16],
	.param .u64 _Z15SoftmaxWarpImplI22BroadcastScaleMaskLoadIffbLm2EiE11DirectStoreIffEfLi2ELi2ELi32ELi2ELb1EL9Algorithm0EEvT_T0_ll_param_2,
	.param .u64 _Z15SoftmaxWarpImplI22BroadcastScaleMaskLoadIffbLm2EiE11DirectStoreIffEfLi2ELi2ELi32ELi2ELb1EL9Algorithm0EEvT_T0_ll_param_3
)
{
	.reg .pred 	%p<36>;
	.reg .b16 	%rs<5>;
	.reg .b32 	%r<102>;
	.reg .b32 	%f<131>;
	.reg .b64 	%rd<47>;

	ld.param.u64 	%rd20, [_Z15SoftmaxWarpImplI22BroadcastScaleMaskLoadIffbLm2EiE11DirectStoreIffEfLi2ELi2ELi32ELi2ELb1EL9Algorithm0EEvT_T0_ll_param_1+8];
	ld.param.v2.f32 	{%f24, %f25}, [_Z15SoftmaxWarpImplI22BroadcastScaleMaskLoadIffbLm2EiE11DirectStoreIffEfLi2ELi2ELi32ELi2ELb1EL9Algorithm0EEvT_T0_ll_param_0+80];
	ld.param.u64 	%rd18, [_Z15SoftmaxWarpImplI22BroadcastScaleMaskLoadIffbLm2EiE11DirectStoreIffEfLi2ELi2ELi32ELi2ELb1EL9Algorithm0EEvT_T0_ll_param_0+72];
	ld.param.v2.u32 	{%r7, %r8}, [_Z15SoftmaxWarpImplI22BroadcastScaleMaskLoadIffbLm2EiE11DirectStoreIffEfLi2ELi2ELi32ELi2ELb1EL9Algorithm0EEvT_T0_ll_param_0+56];
	ld.param.v2.u32 	{%r5, %r6}, [_Z15SoftmaxWarpImplI22BroadcastScaleMaskLoadIffbLm2EiE11DirectStoreIffEfLi2ELi2ELi32ELi2ELb1EL9Algorithm0EEvT_T0_ll_param_0+40];
	ld.param.u64 	%rd14, [_Z15SoftmaxWarpImplI22BroadcastScaleMaskLoadIffbLm2EiE11DirectStoreIffEfLi2ELi2ELi32ELi2ELb1EL9Algorithm0EEvT_T0_ll_param_0+24];
	ld.param.u64 	%rd13, [_Z15SoftmaxWarpImplI22BroadcastScaleMaskLoadIffbLm2EiE11DirectStoreIffEfLi2ELi2ELi32ELi2ELb1EL9Algorithm0EEvT_T0_ll_param_0+16];
	ld.param.u64 	%rd19, [_Z15SoftmaxWarpImplI22BroadcastScaleMaskLoadIffbLm2EiE11DirectStoreIffEfLi2ELi2ELi32ELi2ELb1EL9Algorithm0EEvT_T0_ll_param_1];
	ld.param.u64 	%rd12, [_Z15SoftmaxWarpImplI22BroadcastScaleMaskLoadIffbLm2EiE11DirectStoreIffEfLi2ELi2ELi32ELi2ELb1EL9Algorithm0EEvT_T0_ll_param_0+8];
	ld.param.u64 	%rd11, [_Z15SoftmaxWarpImplI22BroadcastScaleMaskLoadIffbLm2EiE11DirectStoreIffEfLi2ELi2ELi32ELi2ELb1EL9Algorithm0EEvT_T0_ll_param_0];
	ld.param.u64 	%rd21, [_Z15SoftmaxWarpImplI22BroadcastScaleMaskLoadIffbLm2EiE11DirectStoreIffEfLi2ELi2ELi32ELi2ELb1EL9Algorithm0EEvT_T0_ll_param_2];
	ld.param.u64 	%rd22, [_Z15SoftmaxWarpImplI22BroadcastScaleMaskLoadIffbLm2EiE11DirectStoreIffEfLi2ELi2ELi32ELi2ELb1EL9Algorithm0EEvT_T0_ll_param_3];
	cvta.to.global.u64 	%rd1, %rd11;
	cvta.to.global.u64 	%rd2, %rd12;
	cvta.to.global.u64 	%rd3, %rd19;
	setp.lt.s64 	%p1, %rd22, 65;
	@%p1 bra 	$L__BB171_2;
	mov.u64 	%rd23, $str;
	cvta.global.u64 	%rd24, %rd23;
	mov.u64 	%rd25, $str$1;
	cvta.global.u64 	%rd26, %rd25;
	mov.u64 	%rd27, __unnamed_167;
	cvta.global.u64 	%rd28, %rd27;
	{ // callseq 166, 0
	.param .b64 param0;
	st.param.b64 	[param0], %rd24;
	.param .b64 param1;
	st.param.b64 	[param1], %rd26;
	.param .b32 param2;
	st.param.b32 	[param2], 219;
	.param .b64 param3;
	st.param.b64 	[param3], %rd28;
	.param .b64 param4;
	st.param.b64 	[param4], 1;
	call.uni 
	__assertfail, 
	(
	param0, 
	param1, 
	param2, 
	param3, 
	param4
	);
	} // callseq 166
$L__BB171_2:
	mov.u32 	%r9, %ctaid.x;
	mov.u32 	%r10, %ntid.y;
	mov.u32 	%r11, %tid.y;
	mad.lo.s32 	%r12, %r9, %r10, %r11;
	mov.u32 	%r13, %nctaid.x;
	mul.lo.s32 	%r14, %r10, %r13;
	shl.b32 	%r4, %r14, 1;
	shl.b32 	%r15, %r12, 1;
	cvt.s64.s32 	%rd46, %r15;
	setp.le.s64 	%p2, %rd21, %rd46;
	@%p2 bra 	$L__BB171_17;
	mov.u32 	%r16, %tid.x;
	shl.b32 	%r17, %r16, 1;
	cvt.u64.u32 	%rd5, %r17;
	cvt.s64.s32 	%rd6, %r4;
	cvt.u32.u64 	%r18, %rd5;
	cvt.u32.u64 	%r20, %rd18;
$L__BB171_4:
	setp.le.s64 	%p3, %rd22, %rd5;
	mov.f32 	%f124, 0fFF800000;
	mov.f32 	%f125, %f124;
	mov.f32 	%f126, %f124;
	@%p3 bra 	$L__BB171_8;
	setp.eq.s64 	%p4, %rd14, 1;
	setp.eq.s64 	%p5, %rd13, 1;
	cvt.u32.u64 	%r19, %rd46;
	mad.lo.s32 	%r21, %r20, %r19, %r18;
	div.s32 	%r22, %r21, %r5;
	mul.lo.s32 	%r23, %r22, %r5;
	sub.s32 	%r24, %r21, %r23;
	selp.b32 	%r25, 0, %r22, %p5;
	selp.b32 	%r26, 0, %r24, %p4;
	mul.lo.s32 	%r27, %r7, %r25;
	mad.lo.s32 	%r28, %r8, %r26, %r27;
	shr.u32 	%r29, %r21, 31;
	add.s32 	%r30, %r21, %r29;
	shr.s32 	%r31, %r30, 1;
	mul.wide.s32 	%rd29, %r31, 8;
	add.s64 	%rd8, %rd1, %rd29;
	ld.global.f32 	%f27, [%rd8];
	shr.u32 	%r32, %r28, 31;
	add.s32 	%r33, %r28, %r32;
	shr.s32 	%r34, %r33, 1;
	mul.wide.s32 	%rd30, %r34, 2;
	add.s64 	%rd31, %rd2, %rd30;
	ld.global.v2.u8 	{%rs1, %rs2}, [%rd31];
	setp.eq.s16 	%p6, %rs1, 0;
	mul.f32 	%f28, %f27, %f25;
	selp.f32 	%f125, %f24, %f28, %p6;
	setp.eq.s16 	%p7, %rs2, 0;
	mov.f32 	%f124, %f24;
	@%p7 bra 	$L__BB171_7;
	ld.global.f32 	%f29, [%rd8+4];
	mul.f32 	%f124, %f29, %f25;
$L__BB171_7:
	max.f32 	%f30, %f125, 0fFF800000;
	max.f32 	%f126, %f30, %f124;
$L__BB171_8:
	mov.f32 	%f128, 0fFF800000;
	mov.f32 	%f129, %f128;
	mov.f32 	%f130, %f128;
	@%p3 bra 	$L__BB171_12;
	setp.eq.s64 	%p9, %rd14, 1;
	setp.eq.s64 	%p10, %rd13, 1;
	mov.b64 	%rd32, 1;
	cvt.u32.u64 	%r36, %rd32;
	cvt.u32.u64 	%r37, %rd46;
	add.s32 	%r38, %r37, %r36;
	mad.lo.s32 	%r40, %r20, %r38, %r18;
	div.s32 	%r41, %r40, %r5;
	mul.lo.s32 	%r42, %r41, %r5;
	sub.s32 	%r43, %r40, %r42;
	selp.b32 	%r44, 0, %r41, %p10;
	selp.b32 	%r45, 0, %r43, %p9;
	mul.lo.s32 	%r46, %r7, %r44;
	mad.lo.s32 	%r47, %r8, %r45, %r46;
	shr.u32 	%r48, %r40, 31;
	add.s32 	%r49, %r40, %r48;
	shr.s32 	%r50, %r49, 1;
	mul.wide.s32 	%rd33, %r50, 8;
	add.s64 	%rd9, %rd1, %rd33;
	ld.global.f32 	%f32, [%rd9];
	shr.u32 	%r51, %r47, 31;
	add.s32 	%r52, %r47, %r51;
	shr.s32 	%r53, %r52, 1;
	mul.wide.s32 	%rd34, %r53, 2;
	add.s64 	%rd35, %rd2, %rd34;
	ld.global.v2.u8 	{%rs3, %rs4}, [%rd35];
	setp.eq.s16 	%p11, %rs3, 0;
	mul.f32 	%f33, %f32, %f25;
	selp.f32 	%f129, %f24, %f33, %p11;
	setp.eq.s16 	%p12, %rs4, 0;
	mov.f32 	%f128, %f24;
	@%p12 bra 	$L__BB171_11;
	ld.global.f32 	%f34, [%rd9+4];
	mul.f32 	%f128, %f34, %f25;
$L__BB171_11:
	max.f32 	%f35, %f129, 0fFF800000;
	max.f32 	%f130, %f35, %f128;
$L__BB171_12:
	setp.le.s64 	%p13, %rd22, %rd5;
	mov.b32 	%r54, %f126;
	shfl.sync.bfly.b32	%r55|%p14, %r54, 16, 31, -1;
	mov.b32 	%f36, %r55;
	max.f32 	%f37, %f126, %f36;
	mov.b32 	%r56, %f37;
	shfl.sync.bfly.b32	%r57|%p15, %r56, 8, 31, -1;
	mov.b32 	%f38, %r57;
	max.f32 	%f39, %f37, %f38;
	mov.b32 	%r58, %f39;
	shfl.sync.bfly.b32	%r59|%p16, %r58, 4, 31, -1;
	mov.b32 	%f40, %r59;
	max.f32 	%f41, %f39, %f40;
	mov.b32 	%r60, %f41;
	shfl.sync.bfly.b32	%r61|%p17, %r60, 2, 31, -1;
	mov.b32 	%f42, %r61;
	max.f32 	%f43, %f41, %f42;
	mov.b32 	%r62, %f43;
	shfl.sync.bfly.b32	%r63|%p18, %r62, 1, 31, -1;
	mov.b32 	%f44, %r63;
	max.f32 	%f45, %f43, %f44;
	mov.b32 	%r64, %f130;
	shfl.sync.bfly.b32	%r65|%p19, %r64, 16, 31, -1;
	mov.b32 	%f46, %r65;
	max.f32 	%f47, %f130, %f46;
	mov.b32 	%r66, %f47;
	shfl.sync.bfly.b32	%r67|%p20, %r66, 8, 31, -1;
	mov.b32 	%f48, %r67;
	max.f32 	%f49, %f47, %f48;
	mov.b32 	%r68, %f49;
	shfl.sync.bfly.b32	%r69|%p21, %r68, 4, 31, -1;
	mov.b32 	%f50, %r69;
	max.f32 	%f51, %f49, %f50;
	mov.b32 	%r70, %f51;
	shfl.sync.bfly.b32	%r71|%p22, %r70, 2, 31, -1;
	mov.b32 	%f52, %r71;
	max.f32 	%f53, %f51, %f52;
	mov.b32 	%r72, %f53;
	shfl.sync.bfly.b32	%r73|%p23, %r72, 1, 31, -1;
	mov.b32 	%f54, %r73;
	max.f32 	%f55, %f53, %f54;
	sub.f32 	%f56, %f125, %f45;
	fma.rn.f32 	%f57, %f56, 0f3BBB989D, 0f3F000000;
	cvt.sat.f32.f32 	%f58, %f57;
	mov.f32 	%f59, 0f4B400001;
	mov.f32 	%f60, 0f437C0000;
	fma.rm.f32 	%f61, %f58, %f60, %f59;
	add.f32 	%f62, %f61, 0fCB40007F;
	neg.f32 	%f63, %f62;
	fma.rn.f32 	%f64, %f56, 0f3FB8AA3B, %f63;
	fma.rn.f32 	%f65, %f56, 0f32A57060, %f64;
	mov.b32 	%r74, %f61;
	shl.b32 	%r75, %r74, 23;
	mov.b32 	%f66, %r75;
	ex2.approx.ftz.f32 	%f67, %f65;
	mul.f32 	%f68, %f67, %f66;
	add.f32 	%f69, %f68, 0f00000000;
	sub.f32 	%f70, %f124, %f45;
	fma.rn.f32 	%f71, %f70, 0f3BBB989D, 0f3F000000;
	cvt.sat.f32.f32 	%f72, %f71;
	fma.rm.f32 	%f73, %f72, %f60, %f59;
	add.f32 	%f74, %f73, 0fCB40007F;
	neg.f32 	%f75, %f74;
	fma.rn.f32 	%f76, %f70, 0f3FB8AA3B, %f75;
	fma.rn.f32 	%f77, %f70, 0f32A57060, %f76;
	mov.b32 	%r76, %f73;
	shl.b32 	%r77, %r76, 23;
	mov.b32 	%f78, %r77;
	ex2.approx.ftz.f32 	%f79, %f77;
	mul.f32 	%f80, %f79, %f78;
	add.f32 	%f81, %f69, %f80;
	sub.f32 	%f82, %f129, %f55;
	fma.rn.f32 	%f83, %f82, 0f3BBB989D, 0f3F000000;
	cvt.sat.f32.f32 	%f84, %f83;
	fma.rm.f32 	%f85, %f84, %f60, %f59;
	add.f32 	%f86, %f85, 0fCB40007F;
	neg.f32 	%f87, %f86;
	fma.rn.f32 	%f88, %f82, 0f3FB8AA3B, %f87;
	fma.rn.f32 	%f89, %f82, 0f32A57060, %f88;
	mov.b32 	%r78, %f85;
	shl.b32 	%r79, %r78, 23;
	mov.b32 	%f90, %r79;
	ex2.approx.ftz.f32 	%f91, %f89;
	mul.f32 	%f17, %f91, %f90;
	add.f32 	%f92, %f17, 0f00000000;
	sub.f32 	%f93, %f128, %f55;
	fma.rn.f32 	%f94, %f93, 0f3BBB989D, 0f3F000000;
	cvt.sat.f32.f32 	%f95, %f94;
	fma.rm.f32 	%f96, %f95, %f60, %f59;
	add.f32 	%f97, %f96, 0fCB40007F;
	neg.f32 	%f98, %f97;
	fma.rn.f32 	%f99, %f93, 0f3FB8AA3B, %f98;
	fma.rn.f32 	%f100, %f93, 0f32A57060, %f99;
	mov.b32 	%r80, %f96;
	shl.b32 	%r81, %r80, 23;
	mov.b32 	%f101, %r81;
	ex2.approx.ftz.f32 	%f102, %f100;
	mul.f32 	%f18, %f102, %f101;
	add.f32 	%f103, %f92, %f18;
	mov.b32 	%r82, %f81;
	shfl.sync.bfly.b32	%r83|%p24, %r82, 16, 31, -1;
	mov.b32 	%f104, %r83;
	add.f32 	%f105, %f81, %f104;
	mov.b32 	%r84, %f105;
	shfl.sync.bfly.b32	%r85|%p25, %r84, 8, 31, -1;
	mov.b32 	%f106, %r85;
	add.f32 	%f107, %f105, %f106;
	mov.b32 	%r86, %f107;
	shfl.sync.bfly.b32	%r87|%p26, %r86, 4, 31, -1;
	mov.b32 	%f108, %r87;
	add.f32 	%f109, %f107, %f108;
	mov.b32 	%r88, %f109;
	shfl.sync.bfly.b32	%r89|%p27, %r88, 2, 31, -1;
	mov.b32 	%f110, %r89;
	add.f32 	%f111, %f109, %f110;
	mov.b32 	%r90, %f111;
	shfl.sync.bfly.b32	%r91|%p28, %r90, 1, 31, -1;
	mov.b32 	%f112, %r91;
	add.f32 	%f113, %f111, %f112;
	mov.b32 	%r92, %f103;
	shfl.sync.bfly.b32	%r93|%p29, %r92, 16, 31, -1;
	mov.b32 	%f114, %r93;
	add.f32 	%f115, %f103, %f114;
	mov.b32 	%r94, %f115;
	shfl.sync.bfly.b32	%r95|%p30, %r94, 8, 31, -1;
	mov.b32 	%f116, %r95;
	add.f32 	%f117, %f115, %f116;
	mov.b32 	%r96, %f117;
	shfl.sync.bfly.b32	%r97|%p31, %r96, 4, 31, -1;
	mov.b32 	%f118, %r97;
	add.f32 	%f119, %f117, %f118;
	mov.b32 	%r98, %f119;
	shfl.sync.bfly.b32	%r99|%p32, %r98, 2, 31, -1;
	mov.b32 	%f120, %r99;
	add.f32 	%f121, %f119, %f120;
	mov.b32 	%r100, %f121;
	shfl.sync.bfly.b32	%r101|%p33, %r100, 1, 31, -1;
	mov.b32 	%f122, %r101;
	add.f32 	%f19, %f121, %f122;
	div.rn.f32 	%f20, %f68, %f113;
	div.rn.f32 	%f21, %f80, %f113;
	@%p13 bra 	$L__BB171_14;
	mad.lo.s64 	%rd36, %rd46, %rd20, %rd5;
	shl.b64 	%rd37, %rd36, 2;
	add.s64 	%rd38, %rd3, %rd37;
	st.global.v2.f32 	[%rd38], {%f20, %f21};
$L__BB171_14:
	div.rn.f32 	%f22, %f17, %f19;
	div.rn.f32 	%f23, %f18, %f19;
	@%p13 bra 	$L__BB171_16;
	mad.lo.s64 	%rd39, %rd20, %rd46, %rd20;
	add.s64 	%rd40, %rd39, %rd5;
	shr.u64 	%rd41, %rd40, 63;
	add.s64 	%rd42, %rd40, %rd41;
	shl.b64 	%rd43, %rd42, 2;
	and.b64  	%rd44, %rd43, -8;
	add.s64 	%rd45, %rd3, %rd44;
	st.global.v2.f32 	[%rd45], {%f22, %f23};
$L__BB171_16:
	add.s64 	%rd46, %rd46, %rd6;
	setp.lt.s64 	%p35, %rd46, %rd21;
	@%p35 bra 	$L__BB171_4;
$L__BB171_17:
	ret;

}
	// .globl	_Z15SoftmaxWarpImplI22BroadcastScaleMaskLoadIffbLm2EiE11DirectStoreIffEfLi2ELi2ELi32ELi1ELb0EL9Algorithm0EEvT_T0_ll
.visible .entry _Z15SoftmaxWarpImplI22BroadcastScaleMaskLoadIffbLm2EiE11DirectStoreIffEfLi2ELi2ELi32ELi1ELb0EL9Algorithm0EEvT_T0_ll(
	.param .align 8 .b8 _Z15SoftmaxWarpImplI22BroadcastScaleMaskLoadIffbLm2EiE11DirectStoreIffEfLi2ELi2ELi32ELi1ELb0EL9Algorithm0EEvT_T0_ll_param_0[88],
	.param .align 8 .b8 _Z15SoftmaxWarpImplI22BroadcastScaleMaskLoadIffbLm2EiE11DirectStoreIffEfLi2ELi2ELi32ELi1ELb0EL9Algorithm0EEvT_T0_ll_param_1[16],
	.param .u64 _Z15SoftmaxWarpImplI22BroadcastScaleMaskLoadIffbLm2EiE11DirectStoreIffEfLi2ELi2ELi32ELi1ELb0EL9Algorithm0EEvT_T0_ll_param_2,
	.param .u64 _Z15SoftmaxWarpImplI22BroadcastScaleMaskLoadIffbLm2EiE11DirectStoreIffEfLi2ELi2ELi32ELi1ELb0EL9Algorithm0EEvT_T0_ll_param_3
)
{
	.reg .pred 	%p<18>;
	.reg .b16 	%rs<3>;
	.reg .b32 	%r<57>;
	.reg .b32 	%f<62>;
	.reg .b64 	%rd<42>;

	ld.param.v2.f32 	{%f6, %f7}, [_Z15SoftmaxWarpImplI22BroadcastScaleMaskLoadIffbLm2EiE11DirectStoreIffEfLi2ELi2ELi32ELi1ELb0EL9Algorithm0EEvT_T0_ll_param_0+80];
	ld.param.u64 	%rd23, [_Z15SoftmaxWarpImplI22BroadcastScaleMaskLoadIffbLm2EiE11DirectStoreIffEfLi2ELi2ELi32ELi1ELb0EL9Algorithm0EEvT_T0_ll_param_0+72];
	ld.param.v2.u32 	{%r7, %r8}, [_Z15SoftmaxWarpImplI22BroadcastScaleMaskLoadIffbLm2EiE11DirectStoreIffEfLi2ELi2ELi32ELi1ELb0EL9Algorithm0EEvT_T0_ll_param_0+56];
	ld.param.v2.u32 	{%r5, %r6}, [_Z15SoftmaxWarpImplI22BroadcastScaleMaskLoadIffbLm2EiE11DirectStoreIffEfLi2ELi2ELi32ELi1ELb0EL9Algorithm0EEvT_T0_ll_param_0+40];
	ld.param.u64 	%rd19, [_Z15SoftmaxWarpImplI22BroadcastScaleMaskLoadIffbLm2EiE11DirectStoreIffEfLi2ELi2ELi32ELi1ELb0EL9Algorithm0EEvT_T0_ll_param_0+24];
	ld.param.u64 	%rd18, [_Z15SoftmaxWarpImplI22BroadcastScaleMaskLoadIffbLm2EiE11DirectStoreIffEfLi2ELi2ELi32ELi1ELb0EL9Algorithm0EEvT_T0_ll_param_0+16];
	ld.param.u64 	%rd17, [_Z15SoftmaxWarpImplI22BroadcastScaleMaskLoadIffbLm2EiE11DirectStoreIffEfLi2ELi2ELi32ELi1ELb0EL9Algorithm0EEvT_T0_ll_param_0+8];
	ld.param.u64 	%rd16, [_Z15SoftmaxWarpImplI22BroadcastScaleMaskLoadIffbLm2EiE11DirectStoreIffEfLi2ELi2ELi32ELi1ELb0EL9Algorithm0EEvT_T0_ll_param_0];
	ld.param.u64 	%rd5, [_Z15SoftmaxWarpImplI22BroadcastScaleMaskLoadIffbLm2EiE11DirectStoreIffEfLi2ELi2ELi32ELi1ELb0EL9Algorithm0EEvT_T0_ll_param_1];
	ld.param.u64 	%rd6, [_Z15SoftmaxWarpImplI22BroadcastScaleMaskLoadIffbLm2EiE11DirectStoreIffEfLi2ELi2ELi32ELi1ELb0EL9Algorithm0EEvT_T0_ll_param_1+8];
	ld.param.u64 	%rd24, [_Z15SoftmaxWarpImplI22BroadcastScaleMaskLoadIffbLm2EiE11DirectStoreIffEfLi2ELi2ELi32ELi1ELb0EL9Algorithm0EEvT_T0_ll_param_2];
	ld.param.u64 	%rd25, [_Z15SoftmaxWarpImplI22BroadcastScaleMaskLoadIffbLm2EiE11DirectStoreIffEfLi2ELi2ELi32ELi1ELb0EL9Algorithm0EEvT_T0_ll_param_3];
	setp.lt.s64 	%p1, %rd25, 65;
	@%p1 bra 	$L__BB172_2;
	mov.u64 	%rd26, $str;
	cvta.global.u64 	%rd27, %rd26;
	mov.u64 	%rd28, $str$1;
	cvta.global.u64 	%rd29, %rd28;
	mov.u64 	%rd30, __unnamed_168;
	cvta.global.u64 	%rd31, %rd30;
	{ // callseq 167, 0
	.param .b64 param0;
	st.param.b64 	[param0], %rd27;
	.param .b64 param1;
	st.param.b64 	[param1], %rd29;
	.param .b32 param2;
	st.param.b32 	[param2], 219;
	.param .b64 param3;
	st.param.b64 	[param3], %rd31;
	.param .b64 param4;
	st.param.b64 	[param4], 1;
	call.uni 
	__assertfail, 
	(
	param0, 
	param1, 
	param2, 
	param3, 
	param4
	);
	} // callseq 167
$L__BB172_2:
	mov.u32 	%r9, %ctaid.x;
	mov.u32 	%r10, %ntid.y;
	mov.u32 	%r11, %tid.y;
	mad.lo.s32 	%r12, %r9, %r10, %r11;
	mov.u32 	%r13, %nctaid.x;
	mul.lo.s32 	%r4, %r13, %r10;
	cvt.s64.s32 	%rd41, %r12;
	setp.le.s64 	%p2, %rd24, %rd41;
	@%p2 bra 	$L__BB172_7;
	mov.u32 	%r14, %tid.x;
	shl.b32 	%r15, %r14, 1;
	cvt.u64.u32 	%rd8, %r15;
	cvta.to.global.u64 	%rd9, %rd5;
	cvta.to.global.u64 	%rd10, %rd17;
	cvta.to.global.u64 	%rd11, %rd16;
	cvt.s64.s32 	%rd12, %r4;
	cvt.u32.u64 	%r16, %rd8;
	cvt.u32.u64 	%r18, %rd23;
$L__BB172_4:
	setp.eq.s64 	%p3, %rd19, 1;
	setp.eq.s64 	%p4, %rd18, 1;
	cvt.u32.u64 	%r17, %rd41;
	mad.lo.s32 	%r19, %r18, %r17, %r16;
	div.s32 	%r20, %r19, %r5;
	mul.lo.s32 	%r21, %r20, %r5;
	sub.s32 	%r22, %r19, %r21;
	selp.b32 	%r23, 0, %r20, %p4;
	selp.b32 	%r24, 0, %r22, %p3;
	mul.lo.s32 	%r25, %r7, %r23;
	mad.lo.s32 	%r26, %r8, %r24, %r25;
	shr.u32 	%r27, %r19, 31;
	add.s32 	%r28, %r19, %r27;
	shr.s32 	%r29, %r28, 1;
	mul.wide.s32 	%rd32, %r29, 8;
	add.s64 	%rd14, %rd11, %rd32;
	ld.global.f32 	%f8, [%rd14];
	shr.u32 	%r30, %r26, 31;
	add.s32 	%r31, %r26, %r30;
	shr.s32 	%r32, %r31, 1;
	mul.wide.s32 	%rd33, %r32, 2;
	add.s64 	%rd34, %rd10, %rd33;
	ld.global.v2.u8 	{%rs1, %rs2}, [%rd34];
	setp.eq.s16 	%p5, %rs1, 0;
	mul.f32 	%f9, %f8, %f7;
	selp.f32 	%f3, %f6, %f9, %p5;
	setp.eq.s16 	%p6, %rs2, 0;
	mov.f32 	%f61, %f6;
	@%p6 bra 	$L__BB172_6;
	ld.global.f32 	%f10, [%rd14+4];
	mul.f32 	%f61, %f10, %f7;
$L__BB172_6:
	max.f32 	%f11, %f3, 0fFF800000;
	max.f32 	%f12, %f11, %f61;
	mov.b32 	%r33, %f12;
	shfl.sync.bfly.b32	%r34|%p7, %r33, 16, 31, -1;
	mov.b32 	%f13, %r34;
	max.f32 	%f14, %f12, %f13;
	mov.b32 	%r35, %f14;
	shfl.sync.bfly.b32	%r36|%p8, %r35, 8, 31, -1;
	mov.b32 	%f15, %r36;
	max.f32 	%f16, %f14, %f15;
	mov.b32 	%r37, %f16;
	shfl.sync.bfly.b32	%r38|%p9, %r37, 4, 31, -1;
	mov.b32 	%f17, %r38;
	max.f32 	%f18, %f16, %f17;
	mov.b32 	%r39, %f18;
	shfl.sync.bfly.b32	%r40|%p10, %r39, 2, 31, -1;
	mov.b32 	%f19, %r40;
	max.f32 	%f20, %f18, %f19;
	mov.b32 	%r41, %f20;
	shfl.sync.bfly.b32	%r42|%p11, %r41, 1, 31, -1;
	mov.b32 	%f21, %r42;
	max.f32 	%f22, %f20, %f21;
	sub.f32 	%f23, %f3, %f22;
	fma.rn.f32 	%f24, %f23, 0f3BBB989D, 0f3F000000;
	cvt.sat.f32.f32 	%f25, %f24;
	mov.f32 	%f26, 0f4B400001;
	mov.f32 	%f27, 0f437C0000;
	fma.rm.f32 	%f28, %f25, %f27, %f26;
	add.f32 	%f29, %f28, 0fCB40007F;
	neg.f32 	%f30, %f29;
	fma.rn.f32 	%f31, %f23, 0f3FB8AA3B, %f30;
	fma.rn.f32 	%f32, %f23, 0f32A57060, %f31;
	mov.b32 	%r43, %f28;
	shl.b32 	%r44, %r43, 23;
	mov.b32 	%f33, %r44;
	ex2.approx.ftz.f32 	%f34, %f32;
	mul.f32 	%f35, %f34, %f33;
	add.f32 	%f36, %f35, 0f00000000;
	sub.f32 	%f37, %f61, %f22;
	fma.rn.f32 	%f38, %f37, 0f3BBB989D, 0f3F000000;
	cvt.sat.f32.f32 	%f39, %f38;
	fma.rm.f32 	%f40, %f39, %f27, %f26;
	add.f32 	%f41, %f40, 0fCB40007F;
	neg.f32 	%f42, %f41;
	fma.rn.f32 	%f43, %f37, 0f3FB8AA3B, %f42;
	fma.rn.f32 	%f44, %f37, 0f32A57060, %f43;
	mov.b32 	%r45, %f40;
	shl.b32 	%r46, %r45, 23;
	mov.b32 	%f45, %r46;
	ex2.approx.ftz.f32 	%f46, %f44;
	mul.f32 	%f47, %f46, %f45;
	add.f32 	%f48, %f36, %f47;
	mov.b32 	%r47, %f48;
	shfl.sync.bfly.b32	%r48|%p12, %r47, 16, 31, -1;
	mov.b32 	%f49, %r48;
	add.f32 	%f50, %f48, %f49;
	mov.b32 	%r49, %f50;
	shfl.sync.bfly.b32	%r50|%p13, %r49, 8, 31, -1;
	mov.b32 	%f51, %r50;
	add.f32 	%f52, %f50, %f51;
	mov.b32 	%r51, %f52;
	shfl.sync.bfly.b32	%r52|%p14, %r51, 4, 31, -1;
	mov.b32 	%f53, %r52;
	add.f32 	%f54, %f52, %f53;
	mov.b32 	%r53, %f54;
	shfl.sync.bfly.b32	%r54|%p15, %r53, 2, 31, -1;
	mov.b32 	%f55, %r54;
	add.f32 	%f56, %f54, %f55;
	mov.b32 	%r55, %f56;
	shfl.sync.bfly.b32	%r56|%p16, %r55, 1, 31, -1;
	mov.b32 	%f57, %r56;
	add.f32 	%f58, %f56, %f57;
	div.rn.f32 	%f59, %f35, %f58;
	div.rn.f32 	%f60, %f47, %f58;
	mad.lo.s64 	%rd35, %rd41, %rd6, %rd8;
	shr.u64 	%rd36, %rd35, 63;
	add.s64 	%rd37, %rd35, %rd36;
	shl.b64 	%rd38, %rd37, 2;
	and.b64  	%rd39, %rd38, -8;
	add.s64 	%rd40, %rd9, %rd39;
	st.global.v2.f32 	[%rd40], {%f59, %f60};
	add.s64 	%rd41, %rd41, %rd12;
	setp.lt.s64 	%p17, %rd41, %rd24;
	@%p17 bra 	$L__BB172_4;
$L__BB172_7:
	ret;

}
	// .globl	_Z15SoftmaxWarpImplI22BroadcastScaleMaskLoadIffbLm2EiE11DirectStoreIffEfLi2ELi2ELi32ELi1ELb1EL9Algorithm0EEvT_T0_ll
.visible .entry _Z15SoftmaxWarpImplI22BroadcastScaleMaskLoadIffbLm2EiE11DirectStoreIffEfLi2ELi2ELi32ELi1ELb1EL9Algorithm0EEvT_T0_ll(
	.param .align 8 .b8 _Z15SoftmaxWarpImplI22BroadcastScaleMaskLoadIffbLm2EiE11DirectStoreIffEfLi2ELi2ELi32ELi1ELb1EL9Algorithm0EEvT_T0_ll_param_0[88],
	.param .align 8 .b8 _Z15SoftmaxWarpImplI22BroadcastScaleMaskLoadIffbLm2EiE11DirectStoreIffEfLi2ELi2ELi32ELi1ELb1EL9Algorithm0EEvT_T0_ll_param_1[16],
	.param .u64 _Z15SoftmaxWarpImplI22BroadcastScaleMaskLoadIffbLm2EiE11DirectStoreIffEfLi2ELi2ELi32ELi1ELb1EL9Algorithm0EEvT_T0_ll_param_2,
	.param .u64 _Z15SoftmaxWarpImplI22BroadcastScaleMaskLoadIffbLm2EiE11DirectStoreIffEfLi2ELi2ELi32ELi1ELb1EL9Algorithm0EEvT_T0_ll_param_3
)
{
	.reg .pred 	%p<20>;
	.reg .b16 	%rs<3>;
	.reg .b32 	%r<57>;
	.reg .b32 	%f<69>;
	.reg .b64 	%rd<41>;

	ld.param.v2.f32 	{%f12, %f13}, [_Z15SoftmaxWarpImplI22BroadcastScaleMaskLoadIffbLm2EiE11DirectStoreIffEfLi2ELi2ELi32ELi1ELb1EL9Algorithm0EEvT_T0_ll_param_0+80];
	ld.param.u64 	%rd22, [_Z15SoftmaxWarpImplI22BroadcastScaleMaskLoadIffbLm2EiE11DirectStoreIffEfLi2ELi2ELi32ELi1ELb1EL9Algorithm0EEvT_T0_ll_param_0+72];
	ld.param.v2.u32 	{%r7, %r8}, [_Z15SoftmaxWarpImplI22BroadcastScaleMaskLoadIffbLm2EiE11DirectStoreIffEfLi2ELi2ELi32ELi1ELb1EL9Algorithm0EEvT_T0_ll_param_0+56];
	ld.param.v2.u32 	{%r5, %r6}, [_Z15SoftmaxWarpImplI22BroadcastScaleMaskLoadIffbLm2EiE11DirectStoreIffEfLi2ELi2ELi32ELi1ELb1EL9Algorithm0EEvT_T0_ll_param_0+40];
	ld.param.u64 	%rd18, [_Z15SoftmaxWarpImplI22BroadcastScaleMaskLoadIffbLm2EiE11DirectStoreIffEfLi2ELi2ELi32ELi1ELb1EL9Algorithm0EEvT_T0_ll_param_0+24];
	ld.param.u64 	%rd17, [_Z15SoftmaxWarpImplI22BroadcastScaleMaskLoadIffbLm2EiE11DirectStoreIffEfLi2ELi2ELi32ELi1ELb1EL9Algorithm0EEvT_T0_ll_param_0+16];
	ld.param.u64 	%rd16, [_Z15SoftmaxWarpImplI22BroadcastScaleMaskLoadIffbLm2EiE11DirectStoreIffEfLi2ELi2ELi32ELi1ELb1EL9Algorithm0EEvT_T0_ll_param_0+8];
	ld.param.u64 	%rd15, [_Z15SoftmaxWarpImplI22BroadcastScaleMaskLoadIffbLm2EiE11DirectStoreIffEfLi2ELi2ELi32ELi1ELb1EL9Algorithm0EEvT_T0_ll_param_0];
	ld.param.u64 	%rd4, [_Z15SoftmaxWarpImplI22BroadcastScaleMaskLoadIffbLm2EiE11DirectStoreIffEfLi2ELi2ELi32ELi1ELb1EL9Algorithm0EEvT_T0_ll_param_1];
	ld.param.u64 	%rd5, [_Z15SoftmaxWarpImplI22BroadcastScaleMaskLoadIffbLm2EiE11DirectStoreIffEfLi2ELi2ELi32ELi1ELb1EL9Algorithm0EEvT_T0_ll_param_1+8];
	ld.param.u64 	%rd23, [_Z15SoftmaxWarpImplI22BroadcastScaleMaskLoadIffbLm2EiE11DirectStoreIffEfLi2ELi2ELi32ELi1ELb1EL9Algorithm0EEvT_T0_ll_param_2];
	ld.param.u64 	%rd24, [_Z15SoftmaxWarpImplI22BroadcastScaleMaskLoadIffbLm2EiE11DirectStoreIffEfLi2ELi2ELi32ELi1ELb1EL9Algorithm0EEvT_T0_ll_param_3];
	setp.lt.s64 	%p1, %rd24, 65;
	@%p1 bra 	$L__BB173_2;
	mov.u64 	%rd25, $str;
	cvta.global.u64 	%rd26, %rd25;
	mov.u64 	%rd27, $str$1;
	cvta.global.u64 	%rd28, %rd27;
	mov.u64 	%rd29, __unnamed_169;
	cvta.global.u64 	%rd30, %rd29;
	{ // callseq 168, 0
	.param .b64 param0;
	st.param.b64 	[param0], %rd26;
	.param .b64 param1;
	st.param.b64 	[param1], %rd28;
	.param .b32 param2;
	st.param.b32 	[param2], 219;
	.param .b64 param3;
	st.param.b64 	[param3], %rd30;
	.param .b64 param4;
	st.param.b64 	[param4], 1;
	call.uni 
	__assertfail, 
	(
	param0, 
	param1, 
	param2, 
	param3, 
	param4
	);
	} // callseq 168
$L__BB173_2:
	mov.u32 	%r9, %ctaid.x;
	mov.u32 	%r10, %ntid.y;
	mov.u32 	%r11, %tid.y;
	mad.lo.s32 	%r12, %r9, %r10, %r11;
	mov.u32 	%r13, %nctaid.x;
	mul.lo.s32 	%r4, %r13, %r10;
	cvt.s64.s32 	%rd40, %r12;
	setp.le.s64 	%p2, %rd23, %rd40;
	@%p2 bra 	$L__BB173_11;
	mov.u32 	%r14, %tid.x;
	shl.b32 	%r15, %r14, 1;
	cvt.u64.u32 	%rd7, %r15;
	cvta.to.global.u64 	%rd8, %rd4;
	cvta.to.global.u64 	%rd9, %rd16;
	cvta.to.global.u64 	%rd10, %rd15;
	cvt.s64.s32 	%rd11, %r4;
	cvt.u32.u64 	%r16, %rd7;
	cvt.u32.u64 	%r18, %rd22;
$L__BB173_4:
	setp.le.s64 	%p3, %rd24, %rd7;
	mov.f32 	%f66, 0fFF800000;
	mov.f32 	%f67, %f66;
	mov.f32 	%f68, %f66;
	@%p3 bra 	$L__BB173_8;
	setp.eq.s64 	%p4, %rd18, 1;
	setp.eq.s64 	%p5, %rd17, 1;
	cvt.u32.u64 	%r17, %rd40;
	mad.lo.s32 	%r19, %r18, %r17, %r16;
	div.s32 	%r20, %r19, %r5;
	mul.lo.s32 	%r21, %r20, %r5;
	sub.s32 	%r22, %r19, %r21;
	selp.b32 	%r23, 0, %r20, %p5;
	selp.b32 	%r24, 0, %r22, %p4;
	mul.lo.s32 	%r25, %r7, %r23;
	mad.lo.s32 	%r26, %r8, %r24, %r25;
	shr.u32 	%r27, %r19, 31;
	add.s32 	%r28, %r19, %r27;
	shr.s32 	%r29, %r28, 1;
	mul.wide.s32 	%rd31, %r29, 8;
	add.s64 	%rd13, %rd10, %rd31;
	ld.global.f32 	%f15, [%rd13];
	shr.u32 	%r30, %r26, 31;
	add.s32 	%r31, %r26, %r30;
	shr.s32 	%r32, %r31, 1;
	mul.wide.s32 	%rd32, %r32, 2;
	add.s64 	%rd33, %rd9, %rd32;
	ld.global.v2.u8 	{%rs1, %rs2}, [%rd33];
	setp.eq.s16 	%p6, %rs1, 0;
	mul.f32 	%f16, %f15, %f13;
	selp.f32 	%f67, %f12, %f16, %p6;
	setp.eq.s16 	%p7, %rs2, 0;
	mov.f32 	%f66, %f12;
	@%p7 bra 	$L__BB173_7;
	ld.global.f32 	%f17, [%rd13+4];
	mul.f32 	%f66, %f17, %f13;
$L__BB173_7:
	max.f32 	%f18, %f67, 0fFF800000;
	max.f32 	%f68, %f18, %f66;
$L__BB173_8:
	setp.le.s64 	%p8, %rd24, %rd7;
	mov.b32 	%r33, %f68;
	shfl.sync.bfly.b32	%r34|%p9, %r33, 16, 31, -1;
	mov.b32 	%f19, %r34;
	max.f32 	%f20, %f68, %f19;
	mov.b32 	%r35, %f20;
	shfl.sync.bfly.b32	%r36|%p10, %r35, 8, 31, -1;
	mov.b32 	%f21, %r36;
	max.f32 	%f22, %f20, %f21;
	mov.b32 	%r37, %f22;
	shfl.sync.bfly.b32	%r38|%p11, %r37, 4, 31, -1;
	mov.b32 	%f23, %r38;
	max.f32 	%f24, %f22, %f23;
	mov.b32 	%r39, %f24;
	shfl.sync.bfly.b32	%r40|%p12, %r39, 2, 31, -1;
	mov.b32 	%f25, %r40;
	max.f32 	%f26, %f24, %f25;
	mov.b32 	%r41, %f26;
	shfl.sync.bfly.b32	%r42|%p13, %r41, 1, 31, -1;
	mov.b32 	%f27, %r42;
	max.f32 	%f28, %f26, %f27;
	sub.f32 	%f29, %f67, %f28;
	fma.rn.f32 	%f30, %f29, 0f3BBB989D, 0f3F000000;
	cvt.sat.f32.f32 	%f31, %f30;
	mov.f32 	%f32, 0f4B400001;
	mov.f32 	%f33, 0f437C0000;
	fma.rm.f32 	%f34, %f31, %f33, %f32;
	add.f32 	%f35, %f34, 0fCB40007F;
	neg.f32 	%f36, %f35;
	fma.rn.f32 	%f37, %f29, 0f3FB8AA3B, %f36;
	fma.rn.f32 	%f38, %f29, 0f32A57060, %f37;
	mov.b32 	%r43, %f34;
	shl.b32 	%r44, %r43, 23;
	mov.b32 	%f39, %r44;
	ex2.approx.ftz.f32 	%f40, %f38;
	mul.f32 	%f41, %f40, %f39;
	add.f32 	%f42, %f41, 0f00000000;
	sub.f32 	%f43, %f66, %f28;
	fma.rn.f32 	%f44, %f43, 0f3BBB989D, 0f3F000000;
	cvt.sat.f32.f32 	%f45, %f44;
	fma.rm.f32 	%f46, %f45, %f33, %f32;
	add.f32 	%f47, %f46, 0fCB40007F;
	neg.f32 	%f48, %f47;
	fma.rn.f32 	%f49, %f43, 0f3FB8AA3B, %f48;
	fma.rn.f32 	%f50, %f43, 0f32A57060, %f49;
	mov.b32 	%r45, %f46;
	shl.b32 	%r46, %r45, 23;
	mov.b32 	%f51, %r46;
	ex2.approx.ftz.f32 	%f52, %f50;
	mul.f32 	%f53, %f52, %f51;
	add.f32 	%f54, %f42, %f53;
	mov.b32 	%r47, %f54;
	shfl.sync.bfly.b32	%r48|%p14, %r47, 16, 31, -1;
	mov.b32 	%f55, %r48;
	add.f32 	%f56, %f54, %f55;
	mov.b32 	%r49, %f56;
	shfl.sync.bfly.b32	%r50|%p15, %r49, 8, 31, -1;
	mov.b32 	%f57, %r50;
	add.f32 	%f58, %f56, %f57;
	mov.b32 	%r51, %f58;
	shfl.sync.bfly.b32	%r52|%p16, %r51, 4, 31, -1;
	mov.b32 	%f59, %r52;
	add.f32 	%f60, %f58, %f59;
	mov.b32 	%r53, %f60;
	shfl.sync.bfly.b32	%r54|%p17, %r53, 2, 31, -1;
	mov.b32 	%f61, %r54;
	add.f32 	%f62, %f60, %f61;
	mov.b32 	%r55, %f62;
	shfl.sync.bfly.b32	%r56|%p18, %r55, 1, 31, -1;
	mov.b32 	%f63, %r56;
	add.f32 	%f64, %f62, %f63;
	div.rn.f32 	%f10, %f41, %f64;
	div.rn.f32 	%f11, %f53, %f64;
	@%p8 bra 	$L__BB173_10;
	mad.lo.s64 	%rd34, %rd40, %rd5, %rd7;
	shr.u64 	%rd35, %rd34, 63;
	add.s64 	%rd36, %rd34, %rd35;
	shl.b64 	%rd37, %rd36, 2;
	and.b64  	%rd38, %rd37, -8;
	add.s64 	%rd39, %rd8, %rd38;
	st.global.v2.f32 	[%rd39], {%f10, %f11};
$L__BB173_10:
	add.s64 	%rd40, %rd40, %rd11;
	setp.lt.s64 	%p19, %rd40, %rd23;
	@%p19 bra 	$L__BB173_4;
$L__BB173_11:
	ret;

}
	// .globl	_Z15SoftmaxWarpImplI22BroadcastScaleMaskLoadIffbLm2EiE11DirectStoreIffEfLi2ELi4ELi32ELi1ELb0EL9Algorithm0EEvT_T0_ll
.visible .entry _Z15SoftmaxWarpImplI22BroadcastScaleMaskLoadIffbLm2EiE11DirectStoreIffEfLi2ELi4ELi32ELi1ELb0EL9Algorithm0EEvT_T0_ll(
	.param .align 8 .b8 _Z15SoftmaxWarpImplI22BroadcastScaleMaskLoadIffbLm2EiE11DirectStoreIffEfLi2ELi4ELi32ELi1ELb0EL9Algorithm0EEvT_T0_ll_param_0[88],
	.param .align 8 .b8 _Z15SoftmaxWarpImplI22BroadcastScaleMaskLoadIffbLm2EiE11DirectStoreIffEfLi2ELi4ELi32ELi1ELb0EL9Algorithm0EEvT_T0_ll_param_1[16],
	.param .u64 _Z15SoftmaxWarpImplI22BroadcastScaleMaskLoadIffbLm2EiE11DirectStoreIffEfLi2ELi4ELi32ELi1ELb0EL9Algorithm0EEvT_T0_ll_param_2,
	.param .u64 _Z15SoftmaxWarpImplI22BroadcastScaleMaskLoadIffbLm2EiE11DirectStoreIffEfLi2ELi4ELi32ELi1ELb0EL9Algorithm0EEvT_T0_ll_param_3
)
{
	.reg .pred 	%p<22>;
	.reg .b16 	%rs<5>;
	.reg .b32 	%r<75>;
	.reg .b32 	%f<97>;
	.reg .b64 	%rd<50>;

	ld.param.u64 	%rd21, [_Z15SoftmaxWarpImplI22BroadcastScaleMaskLoadIffbLm2EiE11DirectStoreIffEfLi2ELi4ELi32ELi1ELb0EL9Algorithm0EEvT_T0_ll_param_1+8];
	ld.param.u64 	%rd20, [_Z15SoftmaxWarpImplI22BroadcastScaleMaskLoadIffbLm2EiE11DirectStoreIffEfLi2ELi4ELi32ELi1ELb0EL9Algorithm0EEvT_T0_ll_param_1];
	ld.param.v2.f32 	{%f9, %f10}, [_Z15SoftmaxWarpImplI22BroadcastScaleMaskLoadIffbLm2EiE11DirectStoreIffEfLi2ELi4ELi32ELi1ELb0EL9Algorithm0EEvT_T0_ll_param_0+80];
	ld.param.u64 	%rd19, [_Z15SoftmaxWarpImplI22BroadcastScaleMaskLoadIffbLm2EiE11DirectStoreIffEfLi2ELi4ELi32ELi1ELb0EL9Algorithm0EEvT_T0_ll_param_0+72];
	ld.param.v2.u32 	{%r8, %r9}, [_Z15SoftmaxWarpImplI22BroadcastScaleMaskLoadIffbLm2EiE11DirectStoreIffEfLi2ELi4ELi32ELi1ELb0EL9Algorithm0EEvT_T0_ll_param_0+56];
	ld.param.v2.u32 	{%r6, %r7}, [_Z15SoftmaxWarpImplI22BroadcastScaleMaskLoadIffbLm2EiE11DirectStoreIffEfLi2ELi4ELi32ELi1ELb0EL9Algorithm0EEvT_T0_ll_param_0+40];
	ld.param.u64 	%rd15, [_Z15SoftmaxWarpImplI22BroadcastScaleMaskLoadIffbLm2EiE11DirectStoreIffEfLi2ELi4ELi32ELi1ELb0EL9Algorithm0EEvT_T0_ll_param_0+24];
	ld.param.u64 	%rd14, [_Z15SoftmaxWarpImplI22BroadcastScaleMaskLoadIffbLm2EiE11DirectStoreIffEfLi2ELi4ELi32ELi1ELb0EL9Algorithm0EEvT_T0_ll_param_0+16];
	ld.param.u64 	%rd13, [_Z15SoftmaxWarpImplI22BroadcastScaleMaskLoadIffbLm2EiE11DirectStoreIffEfLi2ELi4ELi32ELi1ELb0EL9Algorithm0EEvT_T0_ll_param_0+8];
	ld.param.u64 	%rd12, [_Z15SoftmaxWarpImplI22BroadcastScaleMaskLoadIffbLm2EiE11DirectStoreIffEfLi2ELi4ELi32ELi1ELb0EL9Algorithm0EEvT_T0_ll_param_0];
	ld.param.u64 	%rd22, [_Z15SoftmaxWarpImplI22BroadcastScaleMaskLoadIffbLm2EiE11DirectStoreIffEfLi2ELi4ELi32ELi1ELb0EL9Algorithm0EEvT_T0_ll_param_2];
	ld.param.u64 	%rd23, [_Z15SoftmaxWarpImplI22BroadcastScaleMaskLoadIffbLm2EiE11DirectStoreIffEfLi2ELi4ELi32ELi1ELb0EL9Algorithm0EEvT_T0_ll_param_3];
	cvta.to.global.u64 	%rd1, %rd12;
	cvta.to.global.u64 	%rd2, %rd13;
	setp.lt.s64 	%p1, %rd23, 129;
	@%p1 bra 	$L__BB174_2;
	mov.u64 	%rd24, $str;
	cvta.global.u64 	%rd25, %rd24;
	mov.u64 	%rd26, $str$1;
	cvta.global.u64 	%rd27, %rd26;
	mov.u64 	%rd28, __unnamed_170;
	cvta.global.u64 	%rd29, %rd28;
	{ // callseq 169, 0
	.param .b64 param0;
	st.param.b64 	[param0], %rd25;
	.param .b64 param1;
	st.param.b64 	[param1], %rd27;
	.param .b32 param2;
	st.param.b32 	[param2], 219;
	.param .b64 param3;
	st.param.b64 	[param3], %rd29;
	.param .b64 param4;
	st.param.b64 	[param4], 1;
	call.uni 
	__assertfail, 
	(
	param0, 
	param1, 
	param2, 
	param3, 
	param4
	);
	} // callseq 169
$L__BB174_2:
	mov.u32 	%r10, %ctaid.x;
	mov.u32 	%r11, %ntid.y;
	mov.u32 	%r12, %tid.y;
	mad.lo.s32 	%r13, %r10, %r11, %r12;
	mov.u32 	%r14, %nctaid.x;
	mul.lo.s32 	%r4, %r14, %r11;
	cvt.s64.s32 	%rd49, %r13;
	setp.le.s64 	%p2, %rd22, %rd49;
	@%p2 bra 	$L__BB174_9;
	mov.u32 	%r15, %tid.x;
	shl.b32 	%r16, %r15, 1;
	cvt.u64.u32 	%rd6, %r16;
	cvt.s64.s32 	%rd7, %r4;
	cvt.u32.u64 	%r17, %rd6;
	cvt.u32.u64 	%r19, %rd19;
$L__BB174_4:
	setp.eq.s64 	%p3, %rd15, 1;
	setp.eq.s64 	%p4, %rd14, 1;
	cvt.u32.u64 	%r18, %rd49;
	mad.lo.s32 	%r5, %r19, %r18, %r17;
	div.s32 	%r20, %r5, %r6;
	mul.lo.s32 	%r21, %r20, %r6;
	sub.s32 	%r22, %r5, %r21;
	selp.b32 	%r23, 0, %r20, %p4;
	selp.b32 	%r24, 0, %r22, %p3;
	mul.lo.s32 	%r25, %r8, %r23;
	mad.lo.s32 	%r26, %r9, %r24, %r25;
	shr.u32 	%r27, %r5, 31;
	add.s32 	%r28, %r5, %r27;
	shr.s32 	%r29, %r28, 1;
	mul.wide.s32 	%rd30, %r29, 8;
	add.s64 	%rd9, %rd1, %rd30;
	ld.global.f32 	%f11, [%rd9];
	shr.u32 	%r30, %r26, 31;
	add.s32 	%r31, %r26, %r30;
	shr.s32 	%r32, %r31, 1;
	mul.wide.s32 	%rd31, %r32, 2;
	add.s64 	%rd32, %rd2, %rd31;
	ld.global.v2.u8 	{%rs1, %rs2}, [%rd32];
	setp.eq.s16 	%p5, %rs1, 0;
	mul.f32 	%f12, %f11, %f10;
	selp.f32 	%f3, %f9, %f12, %p5;
	setp.eq.s16 	%p6, %rs2, 0;
	mov.f32 	%f95, %f9;
	@%p6 bra 	$L__BB174_6;
	ld.global.f32 	%f13, [%rd9+4];
	mul.f32 	%f95, %f13, %f10;
$L__BB174_6:
	add.s32 	%r33, %r5, 64;
	div.s32 	%r34, %r33, %r6;
	mul.lo.s32 	%r35, %r34, %r6;
	sub.s32 	%r36, %r33, %r35;
	selp.b32 	%r37, 0, %r34, %p4;
	selp.b32 	%r38, 0, %r36, %p3;
	mul.lo.s32 	%r39, %r8, %r37;
	mad.lo.s32 	%r40, %r9, %r38, %r39;
	shr.u32 	%r41, %r33, 31;
	add.s32 	%r42, %r33, %r41;
	shr.s32 	%r43, %r42, 1;
	mul.wide.s32 	%rd33, %r43, 8;
	add.s64 	%rd10, %rd1, %rd33;
	ld.global.f32 	%f14, [%rd10];
	shr.u32 	%r44, %r40, 31;
	add.s32 	%r45, %r40, %r44;
	shr.s32 	%r46, %r45, 1;
	mul.wide.s32 	%rd34, %r46, 2;
	add.s64 	%rd35, %rd2, %rd34;
	ld.global.v2.u8 	{%rs3, %rs4}, [%rd35];
	setp.eq.s16 	%p9, %rs3, 0;
	mul.f32 	%f15, %f14, %f10;
	selp.f32 	%f6, %f9, %f15, %p9;
	setp.eq.s16 	%p10, %rs4, 0;
	mov.f32 	%f96, %f9;
	@%p10 bra 	$L__BB174_8;
	ld.global.f32 	%f16, [%rd10+4];
	mul.f32 	%f96, %f16, %f10;
$L__BB174_8:
	max.f32 	%f17, %f3, 0fFF800000;
	max.f32 	%f18, %f17, %f95;
	max.f32 	%f19, %f18, %f6;
	max.f32 	%f20, %f19, %f96;
	mov.b32 	%r47, %f20;
	shfl.sync.bfly.b32	%r48|%p11, %r47, 16, 31, -1;
	mov.b32 	%f21, %r48;
	max.f32 	%f22, %f20, %f21;
	mov.b32 	%r49, %f22;
	shfl.sync.bfly.b32	%r50|%p12, %r49, 8, 31, -1;
	mov.b32 	%f23, %r50;
	max.f32 	%f24, %f22, %f23;
	mov.b32 	%r51, %f24;
	shfl.sync.bfly.b32	%r52|%p13, %r51, 4, 31, -1;
	mov.b32 	%f25, %r52;
	max.f32 	%f26, %f24, %f25;
	mov.b32 	%r53, %f26;
	shfl.sync.bfly.b32	%r54|%p14, %r53, 2, 31, -1;
	mov.b32 	%f27, %r54;
	max.f32 	%f28, %f26, %f27;
	mov.b32 	%r55, %f28;
	shfl.sync.bfly.b32	%r56|%p15, %r55, 1, 31, -1;
	mov.b32 	%f29, %r56;
	max.f32 	%f30, %f28, %f29;
	sub.f32 	%f31, %f3, %f30;
	fma.rn.f32 	%f32, %f31, 0f3BBB989D, 0f3F000000;
	cvt.sat.f32.f32 	%f33, %f32;
	mov.f32 	%f34, 0f4B400001;
	mov.f32 	%f35, 0f437C0000;
	fma.rm.f32 	%f36, %f33, %f35, %f34;
	add.f32 	%f37, %f36, 0fCB40007F;
	neg.f32 	%f38, %f37;
	fma.rn.f32 	%f39, %f31, 0f3FB8AA3B, %f38;
	fma.rn.f32 	%f40, %f31, 0f32A57060, %f39;
	mov.b32 	%r57, %f36;
	shl.b32 	%r58, %r57, 23;
	mov.b32 	%f41, %r58;
	ex2.approx.ftz.f32 	%f42, %f40;
	mul.f32 	%f43, %f42, %f41;
	add.f32 	%f44, %f43, 0f00000000;
	sub.f32 	%f45, %f95, %f30;
	fma.rn.f32 	%f46, %f45, 0f3BBB989D, 0f3F000000;
	cvt.sat.f32.f32 	%f47, %f46;
	fma.rm.f32 	%f48, %f47, %f35, %f34;
	add.f32 	%f49, %f48, 0fCB40007F;
	neg.f32 	%f50, %f49;
	fma.rn.f32 	%f51, %f45, 0f3FB8AA3B, %f50;
	fma.rn.f32 	%f52, %f45, 0f32A57060, %f51;
	mov.b32 	%r59, %f48;
	shl.b32 	%r60, %r59, 23;
	mov.b32 	%f53, %r60;
	ex2.approx.ftz.f32 	%f54, %f52;
	mul.f32 	%f55, %f54, %f53;
	add.f32 	%f56, %f44, %f55;
	sub.f32 	%f57, %f6, %f30;
	fma.rn.f32 	%f58, %f57, 0f3BBB989D, 0f3F000000;
	cvt.sat.f32.f32 	%f59, %f58;
	fma.rm.f32 	%f60, %f59, %f35, %f34;
	add.f32 	%f61, %f60, 0fCB40007F;
	neg.f32 	%f62, %f61;
	fma.rn.f32 	%f63, %f57, 0f3FB8AA3B, %f62;
	fma.rn.f32 	%f64, %f57, 0f32A57060, %f63;
	mov.b32 	%r61, %f60;
	shl.b32 	%r62, %r61, 23;
	mov.b32 	%f65, %r62;
	ex2.approx.ftz.f32 	%f66, %f64;
	mul.f32 	%f67, %f66, %f65;
	add.f32 	%f68, %f56, %f67;
	sub.f32 	%f69, %f96, %f30;
	fma.rn.f32 	%f70, %f69, 0f3BBB989D, 0f3F000000;
	cvt.sat.f32.f32 	%f71, %f70;
	fma.rm.f32 	%f72, %f71, %f35, %f34;
	add.f32 	%f73, %f72, 0fCB40007F;
	neg.f32 	%f74, %f73;
	fma.rn.f32 	%f75, %f69, 0f3FB8AA3B, %f74;
	fma.rn.f32 	%f76, %f69, 0f32A57060, %f75;
	mov.b32 	%r63, %f72;
	shl.b32 	%r64, %r63, 23;
	mov.b32 	%f77, %r64;
	ex2.approx.ftz.f32 	%f78, %f76;
	mul.f32 	%f79, %f78, %f77;
	add.f32 	%f80, %f68, %f79;
	mov.b32 	%r65, %f80;
	shfl.sync.bfly.b32	%r66|%p16, %r65, 16, 31, -1;
	mov.b32 	%f81, %r66;
	add.f32 	%f82, %f80, %f81;
	mov.b32 	%r67, %f82;
	shfl.sync.bfly.b32	%r68|%p17, %r67, 8, 31, -1;
	mov.b32 	%f83, %r68;
	add.f32 	%f84, %f82, %f83;
	mov.b32 	%r69, %f84;
	shfl.sync.bfly.b32	%r70|%p18, %r69, 4, 31, -1;
	mov.b32 	%f85, %r70;
	add.f32 	%f86, %f84, %f85;
	mov.b32 	%r71, %f86;
	shfl.sync.bfly.b32	%r72|%p19, %r71, 2, 31, -1;
	mov.b32 	%f87, %r72;
	add.f32 	%f88, %f86, %f87;
	mov.b32 	%r73, %f88;
	shfl.sync.bfly.b32	%r74|%p20, %r73, 1, 31, -1;
	mov.b32 	%f89, %r74;
	add.f32 	%f90, %f88, %f89;
	div.rn.f32 	%f91, %f43, %f90;
	div.rn.f32 	%f92, %f55, %f90;
	div.rn.f32 	%f93, %f67, %f90;
	div.rn.f32 	%f94, %f79, %f90;
	mad.lo.s64 	%rd36, %rd49, %rd21, %rd6;
	shr.u64 	%rd37, %rd36, 63;
	add.s64 	%rd38, %rd36, %rd37;
	cvta.to.global.u64 	%rd39, %rd20;
	shl.b64 	%rd40, %rd38, 2;
	and.b64  	%rd41, %rd40, -8;
	add.s64 	%rd42, %rd39, %rd41;
	st.global.v2.f32 	[%rd42], {%f91, %f92};
	add.s64 	%rd43, %rd36, 64;
	shr.u64 	%rd44, %rd43, 63;
	add.s64 	%rd45, %rd43, %rd44;
	shl.b64 	%rd46, %rd45, 2;
	and.b64  	%rd47, %rd46, -8;
	add.s64 	%rd48, %rd39, %rd47;
	st.global.v2.f32 	[%rd48], {%f93, %f94};
	add.s64 	%rd49, %rd49, %rd7;
	setp.lt.s64 	%p21, %rd49, %rd22;
	@%p21 bra 	$L__BB174_4;
$L__BB174_9:
	ret;

}
	// .globl	_Z15SoftmaxWarpImplI22BroadcastScaleMaskLoadIffbLm2EiE11DirectStoreIffEfLi2ELi4ELi32ELi1ELb1EL9Algorithm0EEvT_T0_ll
.visible .entry _Z15SoftmaxWarpImplI22BroadcastScaleMaskLoadIffbLm2EiE11DirectStoreIffEfLi2ELi4ELi32ELi1ELb1EL9Algorithm0EEvT_T0_ll(
	.param .align 8 .b8 _Z15SoftmaxWarpImplI22BroadcastScaleMaskLoadIffbLm2EiE11DirectStoreIffEfLi2ELi4ELi32ELi1ELb1EL9Algorithm0EEvT_T0_ll_param_0[88],
	.param .align 8 .b8 _Z15SoftmaxWarpImplI22BroadcastScaleMaskLoadIffbLm2EiE11DirectStoreIffEfLi2ELi4ELi32ELi1ELb1EL9Algorithm0EEvT_T0_ll_param_1[16],
	.param .u64 _Z15SoftmaxWarpImplI22BroadcastScaleMaskLoadIffbLm2EiE11DirectStoreIffEfLi2ELi4ELi32ELi1ELb1EL9Algorithm0EEvT_T0_ll_param_2,
	.param .u64 _Z15SoftmaxWarpImplI22BroadcastScaleMaskLoadIffbLm2EiE11DirectStoreIffEfLi2ELi4ELi32ELi1ELb1EL9Algorithm0EEvT_T0_ll_param_3
)
{
	.reg .pred 	%p<26>;
	.reg .b16 	%rs<5>;
	.reg .b32 	%r<77>;
	.reg .b32 	%f<111>;
	.reg .b64 	%rd<50>;

	ld.param.u64 	%rd22, [_Z15SoftmaxWarpImplI22BroadcastScaleMaskLoadIffbLm2EiE11DirectStoreIffEfLi2ELi4ELi32ELi1ELb1EL9Algorithm0EEvT_T0_ll_param_1+8];
	ld.param.v2.f32 	{%f21, %f22}, [_Z15SoftmaxWarpImplI22BroadcastScaleMaskLoadIffbLm2EiE11DirectStoreIffEfLi2ELi4ELi32ELi1ELb1EL9Algorithm0EEvT_T0_ll_param_0+80];
	ld.param.u64 	%rd20, [_Z15SoftmaxWarpImplI22BroadcastScaleMaskLoadIffbLm2EiE11DirectStoreIffEfLi2ELi4ELi32ELi1ELb1EL9Algorithm0EEvT_T0_ll_param_0+72];
	ld.param.v2.u32 	{%r7, %r8}, [_Z15SoftmaxWarpImplI22BroadcastScaleMaskLoadIffbLm2EiE11DirectStoreIffEfLi2ELi4ELi32ELi1ELb1EL9Algorithm0EEvT_T0_ll_param_0+56];
	ld.param.v2.u32 	{%r5, %r6}, [_Z15SoftmaxWarpImplI22BroadcastScaleMaskLoadIffbLm2EiE11DirectStoreIffEfLi2ELi4ELi32ELi1ELb1EL9Algorithm0EEvT_T0_ll_param_0+40];
	ld.param.u64 	%rd16, [_Z15SoftmaxWarpImplI22BroadcastScaleMaskLoadIffbLm2EiE11DirectStoreIffEfLi2ELi4ELi32ELi1ELb1EL9Algorithm0EEvT_T0_ll_param_0+24];
	ld.param.u64 	%rd15, [_Z15SoftmaxWarpImplI22BroadcastScaleMaskLoadIffbLm2EiE11DirectStoreIffEfLi2ELi4ELi32ELi1ELb1EL9Algorithm0EEvT_T0_ll_param_0+16];
	ld.param.u64 	%rd21, [_Z15SoftmaxWarpImplI22BroadcastScaleMaskLoadIffbLm2EiE11DirectStoreIffEfLi2ELi4ELi32ELi1ELb1EL9Algorithm0EEvT_T0_ll_param_1];
	ld.param.u64 	%rd14, [_Z15SoftmaxWarpImplI22BroadcastScaleMaskLoadIffbLm2EiE11DirectStoreIffEfLi2ELi4ELi32ELi1ELb1EL9Algorithm0EEvT_T0_ll_param_0+8];
	ld.param.u64 	%rd13, [_Z15SoftmaxWarpImplI22BroadcastScaleMaskLoadIffbLm2EiE11DirectStoreIffEfLi2ELi4ELi32ELi1ELb1EL9Algorithm0EEvT_T0_ll_param_0];
	ld.param.u64 	%rd23, [_Z15SoftmaxWarpImplI22BroadcastScaleMaskLoadIffbLm2EiE11DirectStoreIffEfLi2ELi4ELi32ELi1ELb1EL9Algorithm0EEvT_T0_ll_param_2];
	ld.param.u64 	%rd24, [_Z15SoftmaxWarpImplI22BroadcastScaleMaskLoadIffbLm2EiE11DirectStoreIffEfLi2ELi4ELi32ELi1ELb1EL9Algorithm0EEvT_T0_ll_param_3];
	cvta.to.global.u64 	%rd1, %rd13;
	cvta.to.global.u64 	%rd2, %rd14;
	cvta.to.global.u64 	%rd3, %rd21;
	setp.lt.s64 	%p1, %rd24, 129;
	@%p1 bra 	$L__BB175_2;
	mov.u64 	%rd25, $str;
	cvta.global.u64 	%rd26, %rd25;
	mov.u64 	%rd27, $str$1;
	cvta.global.u64 	%rd28, %rd27;
	mov.u64 	%rd29, __unnamed_171;
	cvta.global.u64 	%rd30, %rd29;
	{ // callseq 170, 0
	.param .b64 param0;
	st.param.b64 	[param0], %rd26;
	.param .b64 param1;
	st.param.b64 	[param1], %rd28;
	.param .b32 param2;
	st.param.b32 	[param2], 219;
	.param .b64 param3;
	st.param.b64 	[param3], %rd30;
	.param .b64 param4;
	st.param.b64 	[param4], 1;
	call.uni 
	__assertfail, 
	(
	param0, 
	param1, 
	param2, 
	param3, 
	param4
	);
	} // callseq 170
$L__BB175_2:
	mov.u32 	%r9, %ctaid.x;
	mov.u32 	%r10, %ntid.y;
	mov.u32 	%r11, %tid.y;
	mad.lo.s32 	%r12, %r9, %r10, %r11;
	mov.u32 	%r13, %nctaid.x;
	mul.lo.s32 	%r3, %r13, %r10;
	cvt.s64.s32 	%rd49, %r12;
	setp.le.s64 	%p2, %rd23, %rd49;
	@%p2 bra 	$L__BB175_17;
	mov.u32 	%r14, %tid.x;
	shl.b32 	%r15, %r14, 1;
	cvt.u64.u32 	%rd5, %r15;
	add.s32 	%r16, %r15, 64;
	cvt.u64.u32 	%rd6, %r16;
	cvt.s64.s32 	%rd7, %r3;
	cvt.u32.u64 	%r18, %rd20;
	cvt.u32.u64 	%r19, %rd5;
$L__BB175_4:
	setp.le.s64 	%p3, %rd24, %rd5;
	cvt.u32.u64 	%r17, %rd49;
	mul.lo.s32 	%r4, %r18, %r17;
	mov.f32 	%f104, 0fFF800000;
	mov.f32 	%f105, %f104;
	mov.f32 	%f110, %f104;
	@%p3 bra 	$L__BB175_8;
	setp.eq.s64 	%p4, %rd16, 1;
	setp.eq.s64 	%p5, %rd15, 1;
	add.s32 	%r20, %r19, %r4;
	div.s32 	%r21, %r20, %r5;
	mul.lo.s32 	%r22, %r21, %r5;
	sub.s32 	%r23, %r20, %r22;
	selp.b32 	%r24, 0, %r21, %p5;
	selp.b32 	%r25, 0, %r23, %p4;
	mul.lo.s32 	%r26, %r7, %r24;
	mad.lo.s32 	%r27, %r8, %r25, %r26;
	shr.u32 	%r28, %r20, 31;
	add.s32 	%r29, %r20, %r28;
	shr.s32 	%r30, %r29, 1;
	mul.wide.s32 	%rd31, %r30, 8;
	add.s64 	%rd9, %rd1, %rd31;
	ld.global.f32 	%f24, [%rd9];
	shr.u32 	%r31, %r27, 31;
	add.s32 	%r32, %r27, %r31;
	shr.s32 	%r33, %r32, 1;
	mul.wide.s32 	%rd32, %r33, 2;
	add.s64 	%rd33, %rd2, %rd32;
	ld.global.v2.u8 	{%rs1, %rs2}, [%rd33];
	setp.eq.s16 	%p6, %rs1, 0;
	mul.f32 	%f25, %f24, %f22;
	selp.f32 	%f105, %f21, %f25, %p6;
	setp.eq.s16 	%p7, %rs2, 0;
	mov.f32 	%f104, %f21;
	@%p7 bra 	$L__BB175_7;
	ld.global.f32 	%f26, [%rd9+4];
	mul.f32 	%f104, %f26, %f22;
$L__BB175_7:
	max.f32 	%f27, %f105, 0fFF800000;
	max.f32 	%f110, %f27, %f104;
$L__BB175_8:
	setp.le.s64 	%p8, %rd24, %rd6;
	mov.f32 	%f108, 0fFF800000;
	mov.f32 	%f109, %f108;
	@%p8 bra 	$L__BB175_12;
	cvt.u32.u64 	%r34, %rd6;
	setp.eq.s64 	%p9, %rd16, 1;
	setp.eq.s64 	%p10, %rd15, 1;
	add.s32 	%r35, %r34, %r4;
	div.s32 	%r36, %r35, %r5;
	mul.lo.s32 	%r37, %r36, %r5;
	sub.s32 	%r38, %r35, %r37;
	selp.b32 	%r39, 0, %r36, %p10;
	selp.b32 	%r40, 0, %r38, %p9;
	mul.lo.s32 	%r41, %r7, %r39;
	mad.lo.s32 	%r42, %r8, %r40, %r41;
	shr.u32 	%r43, %r35, 31;
	add.s32 	%r44, %r35, %r43;
	shr.s32 	%r45, %r44, 1;
	mul.wide.s32 	%rd34, %r45, 8;
	add.s64 	%rd10, %rd1, %rd34;
	ld.global.f32 	%f29, [%rd10];
	shr.u32 	%r46, %r42, 31;
	add.s32 	%r47, %r42, %r46;
	shr.s32 	%r48, %r47, 1;
	mul.wide.s32 	%rd35, %r48, 2;
	add.s64 	%rd36, %rd2, %rd35;
	ld.global.v2.u8 	{%rs3, %rs4}, [%rd36];
	setp.eq.s16 	%p11, %rs3, 0;
	mul.f32 	%f30, %f29, %f22;
	selp.f32 	%f109, %f21, %f30, %p11;
	setp.eq.s16 	%p12, %rs4, 0;
	mov.f32 	%f108, %f21;
	@%p12 bra 	$L__BB175_11;
	ld.global.f32 	%f31, [%rd10+4];
	mul.f32 	%f108, %f31, %f22;
$L__BB175_11:
	max.f32 	%f32, %f110, %f109;
	max.f32 	%f110, %f32, %f108;
$L__BB175_12:
	setp.le.s64 	%p13, %rd24, %rd5;
	mov.b32 	%r49, %f110;
	shfl.sync.bfly.b32	%r50|%p14, %r49, 16, 31, -1;
	mov.b32 	%f33, %r50;
	max.f32 	%f34, %f110, %f33;
	mov.b32 	%r51, %f34;
	shfl.sync.bfly.b32	%r52|%p15, %r51, 8, 31, -1;
	mov.b32 	%f35, %r52;
	max.f32 	%f36, %f34, %f35;
	mov.b32 	%r53, %f36;
	shfl.sync.bfly.b32	%r54|%p16, %r53, 4, 31, -1;
	mov.b32 	%f37, %r54;
	max.f32 	%f38, %f36, %f37;
	mov.b32 	%r55, %f38;
	shfl.sync.bfly.b32	%r56|%p17, %r55, 2, 31, -1;
	mov.b32 	%f39, %r56;
	max.f32 	%f40, %f38, %f39;
	mov.b32 	%r57, %f40;
	shfl.sync.bfly.b32	%r58|%p18, %r57, 1, 31, -1;
	mov.b32 	%f41, %r58;
	max.f32 	%f42, %f40, %f41;
	sub.f32 	%f43, %f105, %f42;
	fma.rn.f32 	%f44, %f43, 0f3BBB989D, 0f3F000000;
	cvt.sat.f32.f32 	%f45, %f44;
	mov.f32 	%f46, 0f4B400001;
	mov.f32 	%f47, 0f437C0000;
	fma.rm.f32 	%f48, %f45, %f47, %f46;
	add.f32 	%f49, %f48, 0fCB40007F;
	neg.f32 	%f50, %f49;
	fma.rn.f32 	%f51, %f43, 0f3FB8AA3B, %f50;
	fma.rn.f32 	%f52, %f43, 0f32A57060, %f51;
	mov.b32 	%r59, %f48;
	shl.b32 	%r60, %r59, 23;
	mov.b32 	%f53, %r60;
	ex2.approx.ftz.f32 	%f54, %f52;
	mul.f32 	%f55, %f54, %f53;
	add.f32 	%f56, %f55, 0f00000000;
	sub.f32 	%f57, %f104, %f42;
	fma.rn.f32 	%f58, %f57, 0f3BBB989D, 0f3F000000;
	cvt.sat.f32.f32 	%f59, %f58;
	fma.rm.f32 	%f60, %f59, %f47, %f46;
	add.f32 	%f61, %f60, 0fCB40007F;
	neg.f32 	%f62, %f61;
	fma.rn.f32 	%f63, %f57, 0f3FB8AA3B, %f62;
	fma.rn.f32 	%f64, %f57, 0f32A57060, %f63;
	mov.b32 	%r61, %f60;
	shl.b32 	%r62, %r61, 23;
	mov.b32 	%f65, %r62;
	ex2.approx.ftz.f32 	%f66, %f64;
	mul.f32 	%f67, %f66, %f65;
	add.f32 	%f68, %f56, %f67;
	sub.f32 	%f69, %f109, %f42;
	fma.rn.f32 	%f70, %f69, 0f3BBB989D, 0f3F000000;
	cvt.sat.f32.f32 	%f71, %f70;
	fma.rm.f32 	%f72, %f71, %f47, %f46;
	add.f32 	%f73, %f72, 0fCB40007F;
	neg.f32 	%f74, %f73;
	fma.rn.f32 	%f75, %f69, 0f3FB8AA3B, %f74;
	fma.rn.f32 	%f76, %f69, 0f32A57060, %f75;
	mov.b32 	%r63, %f72;
	shl.b32 	%r64, %r63, 23;
	mov.b32 	%f77, %r64;
	ex2.approx.ftz.f32 	%f78, %f76;
	mul.f32 	%f79, %f78, %f77;
	add.f32 	%f80, %f68, %f79;
	sub.f32 	%f81, %f108, %f42;
	fma.rn.f32 	%f82, %f81, 0f3BBB989D, 0f3F000000;
	cvt.sat.f32.f32 	%f83, %f82;
	fma.rm.f32 	%f84, %f83, %f47, %f46;
	add.f32 	%f85, %f84, 0fCB40007F;
	neg.f32 	%f86, %f85;
	fma.rn.f32 	%f87, %f81, 0f3FB8AA3B, %f86;
	fma.rn.f32 	%f88, %f81, 0f32A57060, %f87;
	mov.b32 	%r65, %f84;
	shl.b32 	%r66, %r65, 23;
	mov.b32 	%f89, %r66;
	ex2.approx.ftz.f32 	%f90, %f88;
	mul.f32 	%f91, %f90, %f89;
	add.f32 	%f92, %f80, %f91;
	mov.b32 	%r67, %f92;
	shfl.sync.bfly.b32	%r68|%p19, %r67, 16, 31, -1;
	mov.b32 	%f93, %r68;
	add.f32 	%f94, %f92, %f93;
	mov.b32 	%r69, %f94;
	shfl.sync.bfly.b32	%r70|%p20, %r69, 8, 31, -1;
	mov.b32 	%f95, %r70;
	add.f32 	%f96, %f94, %f95;
	mov.b32 	%r71, %f96;
	shfl.sync.bfly.b32	%r72|%p21, %r71, 4, 31, -1;
	mov.b32 	%f97, %r72;
	add.f32 	%f98, %f96, %f97;
	mov.b32 	%r73, %f98;
	shfl.sync.bfly.b32	%r74|%p22, %r73, 2, 31, -1;
	mov.b32 	%f99, %r74;
	add.f32 	%f100, %f98, %f99;
	mov.b32 	%r75, %f100;
	shfl.sync.bfly.b32	%r76|%p23, %r75, 1, 31, -1;
	mov.b32 	%f101, %r76;
	add.f32 	%f102, %f100, %f101;
	div.rn.f32 	%f17, %f55, %f102;
	div.rn.f32 	%f18, %f67, %f102;
	div.rn.f32 	%f19, %f79, %f102;
	div.rn.f32 	%f20, %f91, %f102;
	mul.lo.s64 	%rd11, %rd49, %rd22;
	@%p13 bra 	$L__BB175_14;
	add.s64 	%rd37, %rd11, %rd5;
	shr.u64 	%rd38, %rd37, 63;
	add.s64 	%rd39, %rd37, %rd38;
	shl.b64 	%rd40, %rd39, 2;
	and.b64  	%rd41, %rd40, -8;
	add.s64 	%rd42, %rd3, %rd41;
	st.global.v2.f32 	[%rd42], {%f17, %f18};
$L__BB175_14:
	setp.le.s64 	%p24, %rd24, %rd6;
	@%p24 bra 	$L__BB175_16;
	add.s64 	%rd43, %rd11, %rd6;
	shr.u64 	%rd44, %rd43, 63;
	add.s64 	%rd45, %rd43, %rd44;
	shl.b64 	%rd46, %rd45, 2;
	and.b64  	%rd47, %rd46, -8;
	add.s64 	%rd48, %rd3, %rd47;
	st.global.v2.f32 	[%rd48], {%f19, %f20};
$L__BB175_16:
	add.s64 	%rd49, %rd49, %rd7;
	setp.lt.s64 	%p25, %rd49, %rd23;
	@%p25 bra 	$L__BB175_4;
$L__BB175_17:
	ret;

}
	// .globl	_Z15SoftmaxWarpImplI22BroadcastScaleMaskLoadIffbLm2EiE11DirectStoreIffEfLi2ELi6ELi32ELi1ELb0EL9Algorithm0EEvT_T0_ll
.visible .entry _Z15SoftmaxWarpImplI22BroadcastScaleMaskLoadIffbLm2EiE11DirectStoreIffEfLi2ELi6ELi32ELi1ELb0EL9Algorithm0EEvT_T0_ll(
	.param .align 8 .b8 _Z15SoftmaxWarpImplI22BroadcastScaleMaskLoadIffbLm2EiE11DirectStoreIffEfLi2ELi6ELi32ELi1ELb0EL9Algorithm0EEvT_T0_ll_param_0[88],
	.param .align 8 .b8 _Z15SoftmaxWarpImplI22BroadcastScaleMaskLoadIffbLm2EiE11DirectStoreIffEfLi2ELi6ELi32ELi1ELb0EL9Algorithm0EEvT_T0_ll_param_1[16],
	.param .u64 _Z15SoftmaxWarpImplI22BroadcastScaleMaskLoadIffbLm2EiE11DirectStoreIffEfLi2ELi6ELi32ELi1ELb0EL9Algorithm0EEvT_T0_ll_param_2,
	.param .u64 _Z15SoftmaxWarpImplI22BroadcastScaleMaskLoadIffbLm2EiE11DirectStoreIffEfLi2ELi6ELi32ELi1ELb0EL9Algorithm0EEvT_T0_ll_param_3
)
{
	.reg .pred 	%p<26>;
	.reg .b16 	%rs<7>;
	.reg .b32 	%r<93>;
	.reg .b32 	%f<132>;
	.reg .b64 	%rd<59>;

	ld.param.u64 	%rd21, [_Z15SoftmaxWarpImplI22BroadcastScaleMaskLoadIffbLm2EiE11DirectStoreIffEfLi2ELi6ELi32ELi1ELb0EL9Algorithm0EEvT_T0_ll_param_1+8];
	ld.param.u64 	%rd20, [_Z15SoftmaxWarpImplI22BroadcastScaleMaskLoadIffbLm2EiE11DirectStoreIffEfLi2ELi6ELi32ELi1ELb0EL9Algorithm0EEvT_T0_ll_param_1];
	ld.param.v2.f32 	{%f12, %f13}, [_Z15SoftmaxWarpImplI22BroadcastScaleMaskLoadIffbLm2EiE11DirectStoreIffEfLi2ELi6ELi32ELi1ELb0EL9Algorithm0EEvT_T0_ll_param_0+80];
	ld.param.u64 	%rd19, [_Z15SoftmaxWarpImplI22BroadcastScaleMaskLoadIffbLm2EiE11DirectStoreIffEfLi2ELi6ELi32ELi1ELb0EL9Algorithm0EEvT_T0_ll_param_0+72];
	ld.param.v2.u32 	{%r9, %r10}, [_Z15SoftmaxWarpImplI22BroadcastScaleMaskLoadIffbLm2EiE11DirectStoreIffEfLi2ELi6ELi32ELi1ELb0EL9Algorithm0EEvT_T0_ll_param_0+56];
	ld.param.v2.u32 	{%r7, %r8}, [_Z15SoftmaxWarpImplI22BroadcastScaleMaskLoadIffbLm2EiE11DirectStoreIffEfLi2ELi6ELi32ELi1ELb0EL9Algorithm0EEvT_T0_ll_param_0+40];
	ld.param.u64 	%rd15, [_Z15SoftmaxWarpImplI22BroadcastScaleMaskLoadIffbLm2EiE11DirectStoreIffEfLi2ELi6ELi32ELi1ELb0EL9Algorithm0EEvT_T0_ll_param_0+24];
	ld.param.u64 	%rd14, [_Z15SoftmaxWarpImplI22BroadcastScaleMaskLoadIffbLm2EiE11DirectStoreIffEfLi2ELi6ELi32ELi1ELb0EL9Algorithm0EEvT_T0_ll_param_0+16];
	ld.param.u64 	%rd13, [_Z15SoftmaxWarpImplI22BroadcastScaleMaskLoadIffbLm2EiE11DirectStoreIffEfLi2ELi6ELi32ELi1ELb0EL9Algorithm0EEvT_T0_ll_param_0+8];
	ld.param.u64 	%rd12, [_Z15SoftmaxWarpImplI22BroadcastScaleMaskLoadIffbLm2EiE11DirectStoreIffEfLi2ELi6ELi32ELi1ELb0EL9Algorithm0EEvT_T0_ll_param_0];
	ld.param.u64 	%rd22, [_Z15SoftmaxWarpImplI22BroadcastScaleMaskLoadIffbLm2EiE11DirectStoreIffEfLi2ELi6ELi32ELi1ELb0EL9Algorithm0EEvT_T0_ll_param_2];
	ld.param.u64 	%rd23, [_Z15SoftmaxWarpImplI22BroadcastScaleMaskLoadIffbLm2EiE11DirectStoreIffEfLi2ELi6ELi32ELi1ELb0EL9Algorithm0EEvT_T0_ll_param_3];
	cvta.to.global.u64 	%rd1, %rd12;
	cvta.to.global.u64 	%rd2, %rd13;
	setp.lt.s64 	%p1, %rd23, 193;
	@%p1 bra 	$L__BB176_2;
	mov.u64 	%rd24, $str;
	cvta.global.u64 	%rd25, %rd24;
	mov.u64 	%rd26, $str$1;
	cvta.global.u64 	%rd27, %rd26;
	mov.u64 	%rd28, __unnamed_172;
	cvta.global.u64 	%rd29, %rd28;
	{ // callseq 171, 0
	.param .b64 param0;
	st.param.b64 	[param0], %rd25;
	.param .b64 param1;
	st.param.b64 	[param1], %rd27;
	.param .b32 param2;
	st.param.b32 	[param2], 219;
	.param .b64 param3;
	st.param.b64 	[param3], %rd29;
	.param .b64 param4;
	st.param.b64 	[param4], 1;
	call.uni 
	__assertfail, 
	(
	param0, 
	param1, 
	param2, 
	param3, 
	param4
	);
	} // callseq 171
$L__BB176_2:
	mov.u32 	%r11, %ctaid.x;
	mov.u32 	%r12, %ntid.y;
	mov.u32 	%r13, %tid.y;
	mad.lo.s32 	%r14, %r11, %r12, %r13;
	mov.u32 	%r15, %nctaid.x;
	mul.lo.s32 	%r4, %r15, %r12;
	cvt.s64.s32 	%rd58, %r14;
	setp.le.s64 	%p2, %rd22, %rd58;
	@%p2 bra 	$L__BB176_11;
	mov.u32 	%r16, %tid.x;
	shl.b32 	%r17, %r16, 1;
	cvt.u64.u32 	%rd5, %r17;
	cvt.s64.s32 	%rd6, %r4;
	cvt.u32.u64 	%r18, %rd5;
	cvt.u32.u64 	%r20, %rd19;
$L__BB176_4:
	setp.eq.s64 	%p3, %rd15, 1;
	setp.eq.s64 	%p4, %rd14, 1;
	cvt.u32.u64 	%r19, %rd58;
	mad.lo.s32 	%r5, %r20, %r19, %r18;
	div.s32 	%r21, %r5, %r7;
	mul.lo.s32 	%r22, %r21, %r7;
	sub.s32 	%r23, %r5, %r22;
	selp.b32 	%r24, 0, %r21, %p4;
	selp.b32 	%r25, 0, %r23, %p3;
	mul.lo.s32 	%r26, %r9, %r24;
	mad.lo.s32 	%r27, %r10, %r25, %r26;
	shr.u32 	%r28, %r5, 31;
	add.s32 	%r29, %r5, %r28;
	shr.s32 	%r30, %r29, 1;
	mul.wide.s32 	%rd30, %r30, 8;
	add.s64 	%rd8, %rd1, %rd30;
	ld.global.f32 	%f14, [%rd8];
	shr.u32 	%r31, %r27, 31;
	add.s32 	%r32, %r27, %r31;
	shr.s32 	%r33, %r32, 1;
	mul.wide.s32 	%rd31, %r33, 2;
	add.s64 	%rd32, %rd2, %rd31;
	ld.global.v2.u8 	{%rs1, %rs2}, [%rd32];
	setp.eq.s16 	%p5, %rs1, 0;
	mul.f32 	%f15, %f14, %f13;
	selp.f32 	%f3, %f12, %f15, %p5;
	setp.eq.s16 	%p6, %rs2, 0;
	mov.f32 	%f129, %f12;
	@%p6 bra 	$L__BB176_6;
	ld.global.f32 	%f16, [%rd8+4];
	mul.f32 	%f129, %f16, %f13;
$L__BB176_6:
	add.s32 	%r6, %r5, 64;
	div.s32 	%r34, %r6, %r7;
	mul.lo.s32 	%r35, %r34, %r7;
	sub.s32 	%r36, %r6, %r35;
	selp.b32 	%r37, 0, %r34, %p4;
	selp.b32 	%r38, 0, %r36, %p3;
	mul.lo.s32 	%r39, %r9, %r37;
	mad.lo.s32 	%r40, %r10, %r38, %r39;
	shr.u32 	%r41, %r6, 31;
	add.s32 	%r42, %r6, %r41;
	shr.s32 	%r43, %r42, 1;
	mul.wide.s32 	%rd33, %r43, 8;
	add.s64 	%rd9, %rd1, %rd33;
	ld.global.f32 	%f17, [%rd9];
	shr.u32 	%r44, %r40, 31;
	add.s32 	%r45, %r40, %r44;
	shr.s32 	%r46, %r45, 1;
	mul.wide.s32 	%rd34, %r46, 2;
	add.s64 	%rd35, %rd2, %rd34;
	ld.global.v2.u8 	{%rs3, %rs4}, [%rd35];
	setp.eq.s16 	%p9, %rs3, 0;
	mul.f32 	%f18, %f17, %f13;
	selp.f32 	%f6, %f12, %f18, %p9;
	setp.eq.s16 	%p10, %rs4, 0;
	mov.f32 	%f130, %f12;
	@%p10 bra 	$L__BB176_8;
	ld.global.f32 	%f19, [%rd9+4];
	mul.f32 	%f130, %f19, %f13;
$L__BB176_8:
	add.s32 	%r47, %r6, 64;
	div.s32 	%r48, %r47, %r7;
	mul.lo.s32 	%r49, %r48, %r7;
	sub.s32 	%r50, %r47, %r49;
	selp.b32 	%r51, 0, %r48, %p4;
	selp.b32 	%r52, 0, %r50, %p3;
	mul.lo.s32 	%r53, %r9, %r51;
	mad.lo.s32 	%r54, %r10, %r52, %r53;
	shr.u32 	%r55, %r47, 31;
	add.s32 	%r56, %r47, %r55;
	shr.s32 	%r57, %r56, 1;
	mul.wide.s32 	%rd36, %r57, 8;
	add.s64 	%rd10, %rd1, %rd36;
	ld.global.f32 	%f20, [%rd10];
	shr.u32 	%r58, %r54, 31;
	add.s32 	%r59, %r54, %r58;
	shr.s32 	%r60, %r59, 1;
	mul.wide.s32 	%rd37, %r60, 2;
	add.s64 	%rd38, %rd2, %rd37;
	ld.global.v2.u8 	{%rs5, %rs6}, [%rd38];
	setp.eq.s16 	%p13, %rs5, 0;
	mul.f32 	%f21, %f20, %f13;
	selp.f32 	%f9, %f12, %f21, %p13;
	setp.eq.s16 	%p14, %rs6, 0;
	mov.f32 	%f131, %f12;
	@%p14 bra 	$L__BB176_10;
	ld.global.f32 	%f22, [%rd10+4];
	mul.f32 	%f131, %f22, %f13;
$L__BB176_10:
	max.f32 	%f23, %f3, 0fFF800000;
	max.f32 	%f24, %f23, %f129;
	max.f32 	%f25, %f24, %f6;
	max.f32 	%f26, %f25, %f130;
	max.f32 	%f27, %f26, %f9;
	max.f32 	%f28, %f27, %f131;
	mov.b32 	%r61, %f28;
	shfl.sync.bfly.b32	%r62|%p15, %r61, 16, 31, -1;
	mov.b32 	%f29, %r62;
	max.f32 	%f30, %f28, %f29;
	mov.b32 	%r63, %f30;
	shfl.sync.bfly.b32	%r64|%p16, %r63, 8, 31, -1;
	mov.b32 	%f31, %r64;
	max.f32 	%f32, %f30, %f31;
	mov.b32 	%r65, %f32;
	shfl.sync.bfly.b32	%r66|%p17, %r65, 4, 31, -1;
	mov.b32 	%f33, %r66;
	max.f32 	%f34, %f32, %f33;
	mov.b32 	%r67, %f34;
	shfl.sync.bfly.b32	%r68|%p18, %r67, 2, 31, -1;
	mov.b32 	%f35, %r68;
	max.f32 	%f36, %f34, %f35;
	mov.b32 	%r69, %f36;
	shfl.sync.bfly.b32	%r70|%p19, %r69, 1, 31, -1;
	mov.b32 	%f37, %r70;
	max.f32 	%f38, %f36, %f37;
	sub.f32 	%f39, %f3, %f38;
	fma.rn.f32 	%f40, %f39, 0f3BBB989D, 0f3F000000;
	cvt.sat.f32.f32 	%f41, %f40;
	mov.f32 	%f42, 0f4B400001;
	mov.f32 	%f43, 0f437C0000;
	fma.rm.f32 	%f44, %f41, %f43, %f42;
	add.f32 	%f45, %f44, 0fCB40007F;
	neg.f32 	%f46, %f45;
	fma.rn.f32 	%f47, %f39, 0f3FB8AA3B, %f46;
	fma.rn.f32 	%f48, %f39, 0f32A57060, %f47;
	mov.b32 	%r71, %f44;
	shl.b32 	%r72, %r71, 23;
	mov.b32 	%f49, %r72;
	ex2.approx.ftz.f32 	%f50, %f48;
	mul.f32 	%f51, %f50, %f49;
	add.f32 	%f52, %f51, 0f00000000;
	sub.f32 	%f53, %f129, %f38;
	fma.rn.f32 	%f54, %f53, 0f3BBB989D, 0f3F000000;
	cvt.sat.f32.f32 	%f55, %f54;
	fma.rm.f32 	%f56, %f55, %f43, %f42;
	add.f32 	%f57, %f56, 0fCB40007F;
	neg.f32 	%f58, %f57;
	fma.rn.f32 	%f59, %f53, 0f3FB8AA3B, %f58;
	fma.rn.f32 	%f60, %f53, 0f32A57060, %f59;
	mov.b32 	%r73, %f56;
	shl.b32 	%r74, %r73, 23;
	mov.b32 	%f61, %r74;
	ex2.approx.ftz.f32 	%f62, %f60;
	mul.f32 	%f63, %f62, %f61;
	add.f32 	%f64, %f52, %f63;
	sub.f32 	%f65, %f6, %f38;
	fma.rn.f32 	%f66, %f65, 0f3BBB989D, 0f3F000000;
	cvt.sat.f32.f32 	%f67, %f66;
	fma.rm.f32 	%f68, %f67, %f43, %f42;
	add.f32 	%f69, %f68, 0fCB40007F;
	neg.f32 	%f70, %f69;
	fma.rn.f32 	%f71, %f65, 0f3FB8AA3B, %f70;
	fma.rn.f32 	%f72, %f65, 0f32A57060, %f71;
	mov.b32 	%r75, %f68;
	shl.b32 	%r76, %r75, 23;
	mov.b32 	%f73, %r76;
	ex2.approx.ftz.f32 	%f74, %f72;
	mul.f32 	%f75, %f74, %f73;
	add.f32 	%f76, %f64, %f75;
	sub.f32 	%f77, %f130, %f38;
	fma.rn.f32 	%f78, %f77, 0f3BBB989D, 0f3F000000;
	cvt.sat.f32.f32 	%f79, %f78;
	fma.rm.f32 	%f80, %f79, %f43, %f42;
	add.f32 	%f81, %f80, 0fCB40007F;
	neg.f32 	%f82, %f81;
	fma.rn.f32 	%f83, %f77, 0f3FB8AA3B, %f82;
	fma.rn.f32 	%f84, %f77, 0f32A57060, %f83;
	mov.b32 	%r77, %f80;
	shl.b32 	%r78, %r77, 23;
	mov.b32 	%f85, %r78;
	ex2.approx.ftz.f32 	%f86, %f84;
	mul.f32 	%f87, %f86, %f85;
	add.f32 	%f88, %f76, %f87;
	sub.f32 	%f89, %f9, %f38;
	fma.rn.f32 	%f90, %f89, 0f3BBB989D, 0f3F000000;
	cvt.sat.f32.f32 	%f91, %f90;
	fma.rm.f32 	%f92, %f91, %f43, %f42;
	add.f32 	%f93, %f92, 0fCB40007F;
	neg.f32 	%f94, %f93;
	fma.rn.f32 	%f95, %f89, 0f3FB8AA3B, %f94;
	fma.rn.f32 	%f96, %f89, 0f32A57060, %f95;
	mov.b32 	%r79, %f92;
	shl.b32 	%r80, %r79, 23;
	mov.b32 	%f97, %r80;
	ex2.approx.ftz.f32 	%f98, %f96;
	mul.f32 	%f99, %f98, %f97;
	add.f32 	%f100, %f88, %f99;
	sub.f32 	%f101, %f131, %f38;
	fma.rn.f32 	%f102, %f101, 0f3BBB989D, 0f3F000000;
	cvt.sat.f32.f32 	%f103, %f102;
	fma.rm.f32 	%f104, %f103, %f43, %f42;
	add.f32 	%f105, %f104, 0fCB40007F;
	neg.f32 	%f106, %f105;
	fma.rn.f32 	%f107, %f101, 0f3FB8AA3B, %f106;
	fma.rn.f32 	%f108, %f101, 0f32A57060, %f107;
	mov.b32 	%r81, %f104;
	shl.b32 	%r82, %r81, 23;
	mov.b32 	%f109, %r82;
	ex2.approx.ftz.f32 	%f110, %f108;
	mul.f32 	%f111, %f110, %f109;
	add.f32 	%f112, %f100, %f111;
	mov.b32 	%r83, %f112;
	shfl.sync.bfly.b32	%r84|%p20, %r83, 16, 31, -1;
	mov.b32 	%f113, %r84;
	add.f32 	%f114, %f112, %f113;
	mov.b32 	%r85, %f114;
	shfl.sync.bfly.b32	%r86|%p21, %r85, 8, 31, -1;
	mov.b32 	%f115, %r86;
	add.f32 	%f116, %f114, %f115;
	mov.b32 	%r87, %f116;
	shfl.sync.bfly.b32	%r88|%p22, %r87, 4, 31, -1;
	mov.b32 	%f117, %r88;
	add.f32 	%f118, %f116, %f117;
	mov.b32 	%r89, %f118;
	shfl.sync.bfly.b32	%r90|%p23, %r89, 2, 31, -1;
	mov.b32 	%f119, %r90;
	add.f32 	%f120, %f118, %f119;
	mov.b32 	%r91, %f120;
	shfl.sync.bfly.b32	%r92|%p24, %r91, 1, 31, -1;
	mov.b32 	%f121, %r92;
	add.f32 	%f122, %f120, %f121;
	div.rn.f32 	%f123, %f51, %f122;
	div.rn.f32 	%f124, %f63, %f122;
	div.rn.f32 	%f125, %f75, %f122;
	div.rn.f32 	%f126, %f87, %f122;
	div.rn.f32 	%f127, %f99, %f122;
	div.rn.f32 	%f128, %f111, %f122;
	mad.lo.s64 	%rd39, %rd58, %rd21, %rd5;
	shr.u64 	%rd40, %rd39, 63;
	add.s64 	%rd41, %rd39, %rd40;
	cvta.to.global.u64 	%rd42, %rd20;
	shl.b64 	%rd43, %rd41, 2;
	and.b64  	%rd44, %rd43, -8;
	add.s64 	%rd45, %rd42, %rd44;
	st.global.v2.f32 	[%rd45], {%f123, %f124};
	add.s64 	%rd46, %rd39, 64;
	shr.u64 	%rd47, %rd46, 63;
	add.s64 	%rd48, %rd46, %rd47;
	shl.b64 	%rd49, %rd48, 2;
	and.b64  	%rd50, %rd49, -8;
	add.s64 	%rd51, %rd42, %rd50;
	st.global.v2.f32 	[%rd51], {%f125, %f126};
	add.s64 	%rd52, %rd39, 128;
	shr.u64 	%rd53, %rd52, 63;
	add.s64 	%rd54, %rd52, %rd53;
	shl.b64 	%rd55, %rd54, 2;
	and.b64  	%rd56, %rd55, -8;
	add.s64 	%rd57, %rd42, %rd56;
	st.global.v2.f32 	[%rd57], {%f127, %f128};
	add.s64 	%rd58, %rd58, %rd6;
	setp.lt.s64 	%p25, %rd58, %rd22;
	@%p25 bra 	$L__BB176_4;
$L__BB176_11:
	ret;

}
	// .globl	_Z15SoftmaxWarpImplI22BroadcastScaleMaskLoadIffbLm2EiE11DirectStoreIffEfLi2ELi6ELi32ELi1ELb1EL9Algorithm0EEvT_T0_ll
.visible .entry _Z15SoftmaxWarpImplI22BroadcastScaleMaskLoadIffbLm2EiE11DirectStoreIffEfLi2ELi6ELi32ELi1ELb1EL9Algorithm0EEvT_T0_ll(
	.param .align 8 .b8 _Z15SoftmaxWarpImplI22BroadcastScaleMaskLoadIffbLm2EiE11DirectStoreIffEfLi2ELi6ELi32ELi1ELb1EL9Algorithm0EEvT_T0_ll_param_0[88],
	.param .align 8 .b8 _Z15SoftmaxWarpImplI22BroadcastScaleMaskLoadIffbLm2EiE11DirectStoreIffEfLi2ELi6ELi32ELi1ELb1EL9Algorithm0EEvT_T0_ll_param_1[16],
	.param .u64 _Z15SoftmaxWarpImplI22BroadcastScaleMaskLoadIffbLm2EiE11DirectStoreIffEfLi2ELi6ELi32ELi1ELb1EL9Algorithm0EEvT_T0_ll_param_2,
	.param .u64 _Z15SoftmaxWarpImplI22BroadcastScaleMaskLoadIffbLm2EiE11DirectStoreIffEfLi2ELi6ELi32ELi1ELb1EL9Algorithm0EEvT_T0_ll_param_3
)
{
	.reg .pred 	%p<32>;
	.reg .b16 	%rs<7>;
	.reg .b32 	%r<98>;
	.reg .b32 	%f<153>;
	.reg .b64 	%rd<62>;

	ld.param.u64 	%rd25, [_Z15SoftmaxWarpImplI22BroadcastScaleMaskLoadIffbLm2EiE11DirectStoreIffEfLi2ELi6ELi32ELi1ELb1EL9Algorithm0EEvT_T0_ll_param_1+8];
	ld.param.v2.f32 	{%f30, %f31}, [_Z15SoftmaxWarpImplI22BroadcastScaleMaskLoadIffbLm2EiE11DirectStoreIffEfLi2ELi6ELi32ELi1ELb1EL9Algorithm0EEvT_T0_ll_param_0+80];
	ld.param.u64 	%rd23, [_Z15SoftmaxWarpImplI22BroadcastScaleMaskLoadIffbLm2EiE11DirectStoreIffEfLi2ELi6ELi32ELi1ELb1EL9Algorithm0EEvT_T0_ll_param_0+72];
	ld.param.v2.u32 	{%r8, %r9}, [_Z15SoftmaxWarpImplI22BroadcastScaleMaskLoadIffbLm2EiE11DirectStoreIffEfLi2ELi6ELi32ELi1ELb1EL9Algorithm0EEvT_T0_ll_param_0+56];
	ld.param.v2.u32 	{%r6, %r7}, [_Z15SoftmaxWarpImplI22BroadcastScaleMaskLoadIffbLm2EiE11DirectStoreIffEfLi2ELi6ELi32ELi1ELb1EL9Algorithm0EEvT_T0_ll_param_0+40];
	ld.param.u64 	%rd19, [_Z15SoftmaxWarpImplI22BroadcastScaleMaskLoadIffbLm2EiE11DirectStoreIffEfLi2ELi6ELi32ELi1ELb1EL9Algorithm0EEvT_T0_ll_param_0+24];
	ld.param.u64 	%rd18, [_Z15SoftmaxWarpImplI22BroadcastScaleMaskLoadIffbLm2EiE11DirectStoreIffEfLi2ELi6ELi32ELi1ELb1EL9Algorithm0EEvT_T0_ll_param_0+16];
	ld.param.u64 	%rd24, [_Z15SoftmaxWarpImplI22BroadcastScaleMaskLoadIffbLm2EiE11DirectStoreIffEfLi2ELi6ELi32ELi1ELb1EL9Algorithm0EEvT_T0_ll_param_1];
	ld.param.u64 	%rd17, [_Z15SoftmaxWarpImplI22BroadcastScaleMaskLoadIffbLm2EiE11DirectStoreIffEfLi2ELi6ELi32ELi1ELb1EL9Algorithm0EEvT_T0_ll_param_0+8];
	ld.param.u64 	%rd16, [_Z15SoftmaxWarpImplI22BroadcastScaleMaskLoadIffbLm2EiE11DirectStoreIffEfLi2ELi6ELi32ELi1ELb1EL9Algorithm0EEvT_T0_ll_param_0];
	ld.param.u64 	%rd26, [_Z15SoftmaxWarpImplI22BroadcastScaleMaskLoadIffbLm2EiE11DirectStoreIffEfLi2ELi6ELi32ELi1ELb1EL9Algorithm0EEvT_T0_ll_param_2];
	ld.param.u64 	%rd27, [_Z15SoftmaxWarpImplI22BroadcastScaleMaskLoadIffbLm2EiE11DirectStoreIffEfLi2ELi6ELi32ELi1ELb1EL9Algorithm0EEvT_T0_ll_param_3];
	cvta.to.global.u64 	%rd1, %rd16;
	cvta.to.global.u64 	%rd2, %rd17;
	cvta.to.global.u64 	%rd4, %rd24;
	setp.lt.s64 	%p1, %rd27, 193;
	@%p1 bra 	$L__BB177_2;
	mov.u64 	%rd28, $str;
	cvta.global.u64 	%rd29, %rd28;
	mov.u64 	%rd30, $str$1;
	cvta.global.u64 	%rd31, %rd30;
	mov.u64 	%rd32, __unnamed_173;
	cvta.global.u64 	%rd33, %rd32;
	{ // callseq 172, 0
	.param .b64 param0;
	st.param.b64 	[param0], %rd29;
	.param .b64 param1;
	st.param.b64 	[param1], %rd31;
	.param .b32 param2;
	st.param.b32 	[param2], 219;
	.param .b64 param3;
	st.param.b64 	[param3], %rd33;
	.param .b64 param4;
	st.param.b64 	[param4], 1;
	call.uni 
	__assertfail, 
	(
	param0, 
	param1, 
	param2, 
	param3, 
	param4
	);
	} // callseq 172
$L__BB177_2:
	mov.u32 	%r10, %ctaid.x;
	mov.u32 	%r11, %ntid.y;
	mov.u32 	%r12, %tid.y;
	mad.lo.s32 	%r13, %r10, %r11, %r12;
	mov.u32 	%r14, %nctaid.x;
	mul.lo.s32 	%r4, %r14, %r11;
	cvt.s64.s32 	%rd61, %r13;
	setp.le.s64 	%p2, %rd26, %rd61;
	@%p2 bra 	$L__BB177_23;
	mov.u32 	%r15, %tid.x;
	shl.b32 	%r16, %r15, 1;
	cvt.u64.u32 	%rd6, %r16;
	add.s32 	%r17, %r16, 64;
	cvt.u64.u32 	%rd7, %r17;
	add.s32 	%r18, %r16, 128;
	cvt.u64.u32 	%rd8, %r18;
	cvt.s64.s32 	%rd9, %r4;
	cvt.u32.u64 	%r20, %rd23;
	cvt.u32.u64 	%r21, %rd6;
$L__BB177_4:
	setp.le.s64 	%p3, %rd27, %rd6;
	cvt.u32.u64 	%r19, %rd61;
	mul.lo.s32 	%r5, %r20, %r19;
	mov.f32 	%f142, 0fFF800000;
	mov.f32 	%f143, %f142;
	mov.f32 	%f148, %f142;
	@%p3 bra 	$L__BB177_8;
	setp.eq.s64 	%p4, %rd19, 1;
	setp.eq.s64 	%p5, %rd18, 1;
	add.s32 	%r22, %r21, %r5;
	div.s32 	%r23, %r22, %r6;
	mul.lo.s32 	%r24, %r23, %r6;
	sub.s32 	%r25, %r22, %r24;
	selp.b32 	%r26, 0, %r23, %p5;
	selp.b32 	%r27, 0, %r25, %p4;
	mul.lo.s32 	%r28, %r8, %r26;
	mad.lo.s32 	%r29, %r9, %r27, %r28;
	shr.u32 	%r30, %r22, 31;
	add.s32 	%r31, %r22, %r30;
	shr.s32 	%r32, %r31, 1;
	mul.wide.s32 	%rd34, %r32, 8;
	add.s64 	%rd11, %rd1, %rd34;
	ld.global.f32 	%f33, [%rd11];
	shr.u32 	%r33, %r29, 31;
	add.s32 	%r34, %r29, %r33;
	shr.s32 	%r35, %r34, 1;
	mul.wide.s32 	%rd35, %r35, 2;
	add.s64 	%rd36, %rd2, %rd35;
	ld.global.v2.u8 	{%rs1, %rs2}, [%rd36];
	setp.eq.s16 	%p6, %rs1, 0;
	mul.f32 	%f34, %f33, %f31;
	selp.f32 	%f143, %f30, %f34, %p6;
	setp.eq.s16 	%p7, %rs2, 0;
	mov.f32 	%f142, %f30;
	@%p7 bra 	$L__BB177_7;
	ld.global.f32 	%f35, [%rd11+4];
	mul.f32 	%f142, %f35, %f31;
$L__BB177_7:
	max.f32 	%f36, %f143, 0fFF800000;
	max.f32 	%f148, %f36, %f142;
$L__BB177_8:
	setp.le.s64 	%p8, %rd27, %rd7;
	mov.f32 	%f146, 0fFF800000;
	mov.f32 	%f147, %f146;
	@%p8 bra 	$L__BB177_12;
	cvt.u32.u64 	%r36, %rd7;
	setp.eq.s64 	%p9, %rd19, 1;
	setp.eq.s64 	%p10, %rd18, 1;
	add.s32 	%r37, %r36, %r5;
	div.s32 	%r38, %r37, %r6;
	mul.lo.s32 	%r39, %r38, %r6;
	sub.s32 	%r40, %r37, %r39;
	selp.b32 	%r41, 0, %r38, %p10;
	selp.b32 	%r42, 0, %r40, %p9;
	mul.lo.s32 	%r43, %r8, %r41;
	mad.lo.s32 	%r44, %r9, %r42, %r43;
	shr.u32 	%r45, %r37, 31;
	add.s32 	%r46, %r37, %r45;
	shr.s32 	%r47, %r46, 1;
	mul.wide.s32 	%rd37, %r47, 8;
	add.s64 	%rd12, %rd1, %rd37;
	ld.global.f32 	%f38, [%rd12];
	shr.u32 	%r48, %r44, 31;
	add.s32 	%r49, %r44, %r48;
	shr.s32 	%r50, %r49, 1;
	mul.wide.s32 	%rd38, %r50, 2;
	add.s64 	%rd39, %rd2, %rd38;
	ld.global.v2.u8 	{%rs3, %rs4}, [%rd39];
	setp.eq.s16 	%p11, %rs3, 0;
	mul.f32 	%f39, %f38, %f31;
	selp.f32 	%f147, %f30, %f39, %p11;
	setp.eq.s16 	%p12, %rs4, 0;
	mov.f32 	%f146, %f30;
	@%p12 bra 	$L__BB177_11;
	ld.global.f32 	%f40, [%rd12+4];
	mul.f32 	%f146, %f40, %f31;
$L__BB177_11:
	max.f32 	%f41, %f148, %f147;
	max.f32 	%f148, %f41, %f146;
$L__BB177_12:
	setp.le.s64 	%p13, %rd27, %rd8;
	mov.f32 	%f150, 0fFF800000;
	mov.f32 	%f151, %f150;
	@%p13 bra 	$L__BB177_16;
	cvt.u32.u64 	%r51, %rd8;
	setp.eq.s64 	%p14, %rd19, 1;
	setp.eq.s64 	%p15, %rd18, 1;
	add.s32 	%r52, %r51, %r5;
	div.s32 	%r53, %r52, %r6;
	mul.lo.s32 	%r54, %r53, %r6;
	sub.s32 	%r55, %r52, %r54;
	selp.b32 	%r56, 0, %r53, %p15;
	selp.b32 	%r57, 0, %r55, %p14;
	mul.lo.s32 	%r58, %r8, %r56;
	mad.lo.s32 	%r59, %r9, %r57, %r58;
	shr.u32 	%r60, %r52, 31;
	add.s32 	%r61, %r52, %r60;
	shr.s32 	%r62, %r61, 1;
	mul.wide.s32 	%rd40, %r62, 8;
	add.s64 	%rd13, %rd1, %rd40;
	ld.global.f32 	%f43, [%rd13];
	shr.u32 	%r63, %r59, 31;
	add.s32 	%r64, %r59, %r63;
	shr.s32 	%r65, %r64, 1;
	mul.wide.s32 	%rd41, %r65, 2;
	add.s64 	%rd42, %rd2, %rd41;
	ld.global.v2.u8 	{%rs5, %rs6}, [%rd42];
	setp.eq.s16 	%p16, %rs5, 0;
	mul.f32 	%f44, %f43, %f31;
	selp.f32 	%f151, %f30, %f44, %p16;
	setp.eq.s16 	%p17, %rs6, 0;
	mov.f32 	%f150, %f30;
	@%p17 bra 	$L__BB177_15;
	ld.global.f32 	%f45, [%rd13+4];
	mul.f32 	%f150, %f45, %f31;
$L__BB177_15:
	max.f32 	%f46, %f148, %f151;
	max.f32 	%f148, %f46, %f150;
$L__BB177_16:
	setp.le.s64 	%p18, %rd27, %rd6;
	mov.b32 	%r66, %f148;
	shfl.sync.bfly.b32	%r67|%p19, %r66, 16, 31, -1;
	mov.b32 	%f47, %r67;
	max.f32 	%f48, %f148, %f47;
	mov.b32 	%r68, %f48;
	shfl.sync.bfly.b32	%r69|%p20, %r68, 8, 31, -1;
	mov.b32 	%f49, %r69;
	max.f32 	%f50, %f48, %f49;
	mov.b32 	%r70, %f50;
	shfl.sync.bfly.b32	%r71|%p21, %r70, 4, 31, -1;
	mov.b32 	%f51, %r71;
	max.f32 	%f52, %f50, %f51;
	mov.b32 	%r72, %f52;
	shfl.sync.bfly.b32	%r73|%p22, %r72, 2, 31, -1;
	mov.b32 	%f53, %r73;
	max.f32 	%f54, %f52, %f53;
	mov.b32 	%r74, %f54;
	shfl.sync.bfly.b32	%r75|%p23, %r74, 1, 31, -1;
	mov.b32 	%f55, %r75;
	max.f32 	%f56, %f54, %f55;
	sub.f32 	%f57, %f143, %f56;
	fma.rn.f32 	%f58, %f57, 0f3BBB989D, 0f3F000000;
	cvt.sat.f32.f32 	%f59, %f58;
	mov.f32 	%f60, 0f4B400001;
	mov.f32 	%f61, 0f437C0000;
	fma.rm.f32 	%f62, %f59, %f61, %f60;
	add.f32 	%f63, %f62, 0fCB40007F;
	neg.f32 	%f64, %f63;
	fma.rn.f32 	%f65, %f57, 0f3FB8AA3B, %f64;
	fma.rn.f32 	%f66, %f57, 0f32A57060, %f65;
	mov.b32 	%r76, %f62;
	shl.b32 	%r77, %r76, 23;
	mov.b32 	%f67, %r77;
	ex2.approx.ftz.f32 	%f68, %f66;
	mul.f32 	%f69, %f68, %f67;
	add.f32 	%f70, %f69, 0f00000000;
	sub.f32 	%f71, %f142, %f56;
	fma.rn.f32 	%f72, %f71, 0f3BBB989D, 0f3F000000;
	cvt.sat.f32.f32 	%f73, %f72;
	fma.rm.f32 	%f74, %f73, %f61, %f60;
	add.f32 	%f75, %f74, 0fCB40007F;
	neg.f32 	%f76, %f75;
	fma.rn.f32 	%f77, %f71, 0f3FB8AA3B, %f76;
	fma.rn.f32 	%f78, %f71, 0f32A57060, %f77;
	mov.b32 	%r78, %f74;
	shl.b32 	%r79, %r78, 23;
	mov.b32 	%f79, %r79;
	ex2.approx.ftz.f32 	%f80, %f78;
	mul.f32 	%f81, %f80, %f79;
	add.f32 	%f82, %f70, %f81;
	sub.f32 	%f83, %f147, %f56;
	fma.rn.f32 	%f84, %f83, 0f3BBB989D, 0f3F000000;
	cvt.sat.f32.f32 	%f85, %f84;
	fma.rm.f32 	%f86, %f85, %f61, %f60;
	add.f32 	%f87, %f86, 0fCB40007F;
	neg.f32 	%f88, %f87;
	fma.rn.f32 	%f89, %f83, 0f3FB8AA3B, %f88;
	fma.rn.f32 	%f90, %f83, 0f32A57060, %f89;
	mov.b32 	%r80, %f86;
	shl.b32 	%r81, %r80, 23;
	mov.b32 	%f91, %r81;
	ex2.approx.ftz.f32 	%f92, %f90;
	mul.f32 	%f93, %f92, %f91;
	add.f32 	%f94, %f82, %f93;
	sub.f32 	%f95, %f146, %f56;
	fma.rn.f32 	%f96, %f95, 0f3BBB989D, 0f3F000000;
	cvt.sat.f32.f32 	%f97, %f96;
	fma.rm.f32 	%f98, %f97, %f61, %f60;
	add.f32 	%f99, %f98, 0fCB40007F;
	neg.f32 	%f100, %f99;
	fma.rn.f32 	%f101, %f95, 0f3FB8AA3B, %f100;
	fma.rn.f32 	%f102, %f95, 0f32A57060, %f101;
	mov.b32 	%r82, %f98;
	shl.b32 	%r83, %r82, 23;
	mov.b32 	%f103, %r83;
	ex2.approx.ftz.f32 	%f104, %f102;
	mul.f32 	%f105, %f104, %f103;
	add.f32 	%f106, %f94, %f105;
	sub.f32 	%f107, %f151, %f56;
	fma.rn.f32 	%f108, %f107, 0f3BBB989D, 0f3F000000;
	cvt.sat.f32.f32 	%f109, %f108;
	fma.rm.f32 	%f110, %f109, %f61, %f60;
	add.f32 	%f111, %f110, 0fCB40007F;
	neg.f32 	%f112, %f111;
	fma.rn.f32 	%f113, %f107, 0f3FB8AA3B, %f112;
	fma.rn.f32 	%f114, %f107, 0f32A57060, %f113;
	mov.b32 	%r84, %f110;
	shl.b32 	%r85, %r84, 23;
	mov.b32 	%f115, %r85;
	ex2.approx.ftz.f32 	%f116, %f114;
	mul.f32 	%f117, %f116, %f115;
	add.f32 	%f118, %f106, %f117;
	sub.f32 	%f119, %f150, %f56;
	fma.rn.f32 	%f120, %f119, 0f3BBB989D, 0f3F000000;
	cvt.sat.f32.f32 	%f121, %f120;
	fma.rm.f32 	%f122, %f121, %f61, %f60;
	add.f32 	%f123, %f122, 0fCB40007F;
	neg.f32 	%f124, %f123;
	fma.rn.f32 	%f125, %f119, 0f3FB8AA3B, %f124;
	fma.rn.f32 	%f126, %f119, 0f32A57060, %f125;
	mov.b32 	%r86, %f122;
	shl.b32 	%r87, %r86, 23;
	mov.b32 	%f127, %r87;
	ex2.approx.ftz.f32 	%f128, %f126;
	mul.f32 	%f129, %f128, %f127;
	add.f32 	%f130, %f118, %f129;
	mov.b32 	%r88, %f130;
	shfl.sync.bfly.b32	%r89|%p24, %r88, 16, 31, -1;
	mov.b32 	%f131, %r89;
	add.f32 	%f132, %f130, %f131;
	mov.b32 	%r90, %f132;
	shfl.sync.bfly.b32	%r91|%p25, %r90, 8, 31, -1;
	mov.b32 	%f133, %r91;
	add.f32 	%f134, %f132, %f133;
	mov.b32 	%r92, %f134;
	shfl.sync.bfly.b32	%r93|%p26, %r92, 4, 31, -1;
	mov.b32 	%f135, %r93;
	add.f32 	%f136, %f134, %f135;
	mov.b32 	%r94, %f136;
	shfl.sync.bfly.b32	%r95|%p27, %r94, 2, 31, -1;
	mov.b32 	%f137, %r95;
	add.f32 	%f138, %f136, %f137;
	mov.b32 	%r96, %f138;
	shfl.sync.bfly.b32	%r97|%p28, %r96, 1, 31, -1;
	mov.b32 	%f139, %r97;
	add.f32 	%f140, %f138, %f139;
	div.rn.f32 	%f24, %f69, %f140;
	div.rn.f32 	%f25, %f81, %f140;
	div.rn.f32 	%f26, %f93, %f140;
	div.rn.f32 	%f27, %f105, %f140;
	div.rn.f32 	%f28, %f117, %f140;
	div.rn.f32 	%f29, %f129, %f140;
	mul.lo.s64 	%rd14, %rd61, %rd25;
	@%p18 bra 	$L__BB177_18;
	add.s64 	%rd43, %rd14, %rd6;
	shr.u64 	%rd44, %rd43, 63;
	add.s64 	%rd45, %rd43, %rd44;
	shl.b64 	%rd46, %rd45, 2;
	and.b64  	%rd47, %rd46, -8;
	add.s64 	%rd48, %rd4, %rd47;
	st.global.v2.f32 	[%rd48], {%f24, %f25};
$L__BB177_18:
	setp.le.s64 	%p29, %rd27, %rd7;
	@%p29 bra 	$L__BB177_20;
	add.s64 	%rd49, %rd14, %rd7;
	shr.u64 	%rd50, %rd49, 63;
	add.s64 	%rd51, %rd49, %rd50;
	shl.b64 	%rd52, %rd51, 2;
	and.b64  	%rd53, %rd52, -8;
	add.s64 	%rd54, %rd4, %rd53;
	st.global.v2.f32 	[%rd54], {%f26, %f27};
$L__BB177_20:
	setp.le.s64 	%p30, %rd27, %rd8;
	@%p30 bra 	$L__BB177_22;
	add.s64 	%rd55, %rd14, %rd8;
	shr.u64 	%rd56, %rd55, 63;
	add.s64 	%rd57, %rd55, %rd56;
	shl.b64 	%rd58, %rd57, 2;
	and.b64  	%rd59, %rd58, -8;
	add.s64 	%rd60, %rd4, %rd59;
	st.global.v2.f32 	[%rd60], {%f28, %f29};
$L__BB177_22:
	add.s64 	%rd61, %rd61, %rd9;
	setp.lt.s64 	%p31, %rd61, %rd26;
	@%p31 bra 	$L__BB177_4;
$L__BB177_23:
	ret;

}
	// .globl	_Z15SoftmaxWarpImplI22BroadcastScaleMaskLoadIffbLm2EiE11DirectStoreIffEfLi2ELi8ELi32ELi1ELb0EL9Algorithm0EEvT_T0_ll
.visible .entry _Z15SoftmaxWarpImplI22BroadcastScaleMaskLoadIffbLm2EiE11DirectStoreIffEfLi2ELi8ELi32ELi1ELb0EL9Algorithm0EEvT_T0_ll(
	.param .align 8 .b8 _Z15SoftmaxWarpImplI22BroadcastScaleMaskLoadIffbLm2EiE11DirectStoreIffEfLi2ELi8ELi32ELi1ELb0EL9Algorithm0EEvT_T0_ll_param_0[88],
	.param .align 8 .b8 _Z15SoftmaxWarpImplI22BroadcastScaleMaskLoadIffbLm2EiE11DirectStoreIffEfLi2ELi8ELi32ELi1ELb0EL9Algorithm0EEvT_T0_ll_param_1[16],
	.param .u64 _Z15SoftmaxWarpImplI22BroadcastScaleMaskLoadIffbLm2EiE11DirectStoreIffEfLi2ELi8ELi32ELi1ELb0EL9Algorithm0EEvT_T0_ll_param_2,
	.param .u64 _Z15SoftmaxWarpImplI22BroadcastScaleMaskLoadIffbLm2EiE11DirectStoreIffEfLi2ELi8ELi32ELi1ELb0EL9Algorithm0EEvT_T0_ll_param_3
)
{
	.reg .pred 	%p<30>;
	.reg .b16 	%rs<9>;
	.reg .b32 	%r<111>;
	.reg .b32 	%f<167>;
	.reg .b64 	%rd<68>;

	ld.param.u64 	%rd21, [_Z15SoftmaxWarpImplI22BroadcastScaleMaskLoadIffbLm2EiE11DirectStoreIffEfLi2ELi8ELi32ELi1ELb0EL9Algorithm0EEvT_T0_ll_param_1+8];
	ld.param.u64 	%rd20, [_Z15SoftmaxWarpImplI22BroadcastScaleMaskLoadIffbLm2EiE11DirectStoreIffEfLi2ELi8ELi32ELi1ELb0EL9Algorithm0EEvT_T0_ll_param_1];
	ld.param.v2.f32 	{%f15, %f16}, [_Z15SoftmaxWarpImplI22BroadcastScaleMaskLoadIffbLm2EiE11DirectStoreIffEfLi2ELi8ELi32ELi1ELb0EL9Algorithm0EEvT_T0_ll_param_0+80];
	ld.param.u64 	%rd19, [_Z15SoftmaxWarpImplI22BroadcastScaleMaskLoadIffbLm2EiE11DirectStoreIffEfLi2ELi8ELi32ELi1ELb0EL9Algorithm0EEvT_T0_ll_param_0+72];
	ld.param.v2.u32 	{%r9, %r10}, [_Z15SoftmaxWarpImplI22BroadcastScaleMaskLoadIffbLm2EiE11DirectStoreIffEfLi2ELi8ELi32ELi1ELb0EL9Algorithm0EEvT_T0_ll_param_0+56];
	ld.param.v2.u32 	{%r7, %r8}, [_Z15SoftmaxWarpImplI22BroadcastScaleMaskLoadIffbLm2EiE11DirectStoreIffEfLi2ELi8ELi32ELi1ELb0EL9Algorithm0EEvT_T0_ll_param_0+40];
	ld.param.u64 	%rd15, [_Z15SoftmaxWarpImplI22BroadcastScaleMaskLoadIffbLm2EiE11DirectStoreIffEfLi2ELi8ELi32ELi1ELb0EL9Algorithm0EEvT_T0_ll_param_0+24];
	ld.param.u64 	%rd14, [_Z15SoftmaxWarpImplI22BroadcastScaleMaskLoadIffbLm2EiE11DirectStoreIffEfLi2ELi8ELi32ELi1ELb0EL9Algorithm0EEvT_T0_ll_param_0+16];
	ld.param.u64 	%rd13, [_Z15SoftmaxWarpImplI22BroadcastScaleMaskLoadIffbLm2EiE11DirectStoreIffEfLi2ELi8ELi32ELi1ELb0EL9Algorithm0EEvT_T0_ll_param_0+8];
	ld.param.u64 	%rd12, [_Z15SoftmaxWarpImplI22BroadcastScaleMaskLoadIffbLm2EiE11DirectStoreIffEfLi2ELi8ELi32ELi1ELb0EL9Algorithm0EEvT_T0_ll_param_0];
	ld.param.u64 	%rd22, [_Z15SoftmaxWarpImplI22BroadcastScaleMaskLoadIffbLm2EiE11DirectStoreIffEfLi2ELi8ELi32ELi1ELb0EL9Algorithm0EEvT_T0_ll_param_2];
	ld.param.u64 	%rd23, [_Z15SoftmaxWarpImplI22BroadcastScaleMaskLoadIffbLm2EiE11DirectStoreIffEfLi2ELi8ELi32ELi1ELb0EL9Algorithm0EEvT_T0_ll_param_3];
	cvta.to.global.u64 	%rd1, %rd12;
	cvta.to.global.u64 	%rd2, %rd13;
	setp.lt.s64 	%p1, %rd23, 257;
	@%p1 bra 	$L__BB178_2;
	mov.u64 	%rd24, $str;
	cvta.global.u64 	%rd25, %rd24;
	mov.u64 	%rd26, $str$1;
	cvta.global.u64 	%rd27, %rd26;
	mov.u64 	%rd28, __unnamed_174;
	cvta.global.u64 	%rd29, %rd28;
	{ // callseq 173, 0
	.param .b64 param0;
	st.param.b64 	[param0], %rd25;
	.param .b64 param1;
	st.param.b64 	[param1], %rd27;
	.param .b32 param2;
	st.param.b32 	[param2], 219;
	.param .b64 param3;
	st.param.b64 	[param3], %rd29;
	.param .b64 param4;
	st.param.b64 	[param4], 1;
	call.uni 
	__assertfail, 
	(
	param0, 
	param1, 
	param2, 
	param3, 
	param4
	);
	} // callseq 173
$L__BB178_2:
	mov.u32 	%r11, %ctaid.x;
	mov.u32 	%r12, %ntid.y;
	mov.u32 	%r13, %tid.y;
	mad.lo.s32 	%r14, %r11, %r12, %r13;
	mov.u32 	%r15, %nctaid.x;
	mul.lo.s32 	%r4, %r15, %r12;
	cvt.s64.s32 	%rd67, %r14;
	setp.le.s64 	%p2, %rd22, %rd67;
	@%p2 bra 	$L__BB178_13;
	mov.u32 	%r16, %tid.x;
	shl.b32 	%r17, %r16, 1;
	cvt.u64.u32 	%rd4, %r17;
	cvt.s64.s32 	%rd5, %r4;
	cvt.u32.u64 	%r18, %rd4;
	cvt.u32.u64 	%r20, %rd19;
$L__BB178_4:
	setp.eq.s64 	%p3, %rd15, 1;
	setp.eq.s64 	%p4, %rd14, 1;
	cvt.u32.u64 	%r19, %rd67;
	mad.lo.s32 	%r5, %r20, %r19, %r18;
	div.s32 	%r21, %r5, %r7;
	mul.lo.s32 	%r22, %r21, %r7;
	sub.s32 	%r23, %r5, %r22;
	selp.b32 	%r24, 0, %r21, %p4;
	selp.b32 	%r25, 0, %r23, %p3;
	mul.lo.s32 	%r26, %r9, %r24;
	mad.lo.s32 	%r27, %r10, %r25, %r26;
	shr.u32 	%r28, %r5, 31;
	add.s32 	%r29, %r5, %r28;
	shr.s32 	%r30, %r29, 1;
	mul.wide.s32 	%rd30, %r30, 8;
	add.s64 	%rd7, %rd1, %rd30;
	ld.global.f32 	%f17, [%rd7];
	shr.u32 	%r31, %r27, 31;
	add.s32 	%r32, %r27, %r31;
	shr.s32 	%r33, %r32, 1;
	mul.wide.s32 	%rd31, %r33, 2;
	add.s64 	%rd32, %rd2, %rd31;
	ld.global.v2.u8 	{%rs1, %rs2}, [%rd32];
	setp.eq.s16 	%p5, %rs1, 0;
	mul.f32 	%f18, %f17, %f16;
	selp.f32 	%f3, %f15, %f18, %p5;
	setp.eq.s16 	%p6, %rs2, 0;
	mov.f32 	%f163, %f15;
	@%p6 bra 	$L__BB178_6;
	ld.global.f32 	%f19, [%rd7+4];
	mul.f32 	%f163, %f19, %f16;
$L__BB178_6:
	add.s32 	%r6, %r5, 64;
	div.s32 	%r34, %r6, %r7;
	mul.lo.s32 	%r35, %r34, %r7;
	sub.s32 	%r36, %r6, %r35;
	selp.b32 	%r37, 0, %r34, %p4;
	selp.b32 	%r38, 0, %r36, %p3;
	mul.lo.s32 	%r39, %r9, %r37;
	mad.lo.s32 	%r40, %r10, %r38, %r39;
	shr.u32 	%r41, %r6, 31;
	add.s32 	%r42, %r6, %r41;
	shr.s32 	%r43, %r42, 1;
	mul.wide.s32 	%rd33, %r43, 8;
	add.s64 	%rd8, %rd1, %rd33;
	ld.global.f32 	%f20, [%rd8];
	shr.u32 	%r44, %r40, 31;
	add.s32 	%r45, %r40, %r44;
	shr.s32 	%r46, %r45, 1;
	mul.wide.s32 	%rd34, %r46, 2;
	add.s64 	%rd35, %rd2, %rd34;
	ld.global.v2.u8 	{%rs3, %rs4}, [%rd35];
	setp.eq.s16 	%p9, %rs3, 0;
	mul.f32 	%f21, %f20, %f16;
	selp.f32 	%f6, %f15, %f21, %p9;
	setp.eq.s16 	%p10, %rs4, 0;
	mov.f32 	%f164, %f15;
	@%p10 bra 	$L__BB178_8;
	ld.global.f32 	%f22, [%rd8+4];
	mul.f32 	%f164, %f22, %f16;
$L__BB178_8:
	add.s32 	%r47, %r6, 64;
	div.s32 	%r48, %r47, %r7;
	mul.lo.s32 	%r49, %r48, %r7;
	sub.s32 	%r50, %r47, %r49;
	selp.b32 	%r51, 0, %r48, %p4;
	selp.b32 	%r52, 0, %r50, %p3;
	mul.lo.s32 	%r53, %r9, %r51;
	mad.lo.s32 	%r54, %r10, %r52, %r53;
	shr.u32 	%r55, %r47, 31;
	add.s32 	%r56, %r47, %r55;
	shr.s32 	%r57, %r56, 1;
	mul.wide.s32 	%rd36, %r57, 8;
	add.s64 	%rd9, %rd1, %rd36;
	ld.global.f32 	%f23, [%rd9];
	shr.u32 	%r58, %r54, 31;
	add.s32 	%r59, %r54, %r58;
	shr.s32 	%r60, %r59, 1;
	mul.wide.s32 	%rd37, %r60, 2;
	add.s64 	%rd38, %rd2, %rd37;
	ld.global.v2.u8 	{%rs5, %rs6}, [%rd38];
	setp.eq.s16 	%p13, %rs5, 0;
	mul.f32 	%f24, %f23, %f16;
	selp.f32 	%f9, %f15, %f24, %p13;
	setp.eq.s16 	%p14, %rs6, 0;
	mov.f32 	%f165, %f15;
	@%p14 bra 	$L__BB178_10;
	ld.global.f32 	%f25, [%rd9+4];
	mul.f32 	%f165, %f25, %f16;
$L__BB178_10:
	add.s32 	%r61, %r6, 128;
	div.s32 	%r62, %r61, %r7;
	mul.lo.s32 	%r63, %r62, %r7;
	sub.s32 	%r64, %r61, %r63;
	selp.b32 	%r65, 0, %r62, %p4;
	selp.b32 	%r66, 0, %r64, %p3;
	mul.lo.s32 	%r67, %r9, %r65;
	mad.lo.s32 	%r68, %r10, %r66, %r67;
	shr.u32 	%r69, %r61, 31;
	add.s32 	%r70, %r61, %r69;
	shr.s32 	%r71, %r70, 1;
	mul.wide.s32 	%rd39, %r71, 8;
	add.s64 	%rd10, %rd1, %rd39;
	ld.global.f32 	%f26, [%rd10];
	shr.u32 	%r72, %r68, 31;
	add.s32 	%r73, %r68, %r72;
	shr.s32 	%r74, %r73, 1;
	mul.wide.s32 	%rd40, %r74, 2;
	add.s64 	%rd41, %rd2, %rd40;
	ld.global.v2.u8 	{%rs7, %rs8}, [%rd41];
	setp.eq.s16 	%p17, %rs7, 0;
	mul.f32 	%f27, %f26, %f16;
	selp.f32 	%f12, %f15, %f27, %p17;
	setp.eq.s16 	%p18, %rs8, 0;
	mov.f32 	%f166, %f15;
	@%p18 bra 	$L__BB178_12;
	ld.global.f32 	%f28, [%rd10+4];
	mul.f32 	%f166, %f28, %f16;
$L__BB178_12:
	max.f32 	%f29, %f3, 0fFF800000;
	max.f32 	%f30, %f29, %f163;
	max.f32 	%f31, %f30, %f6;
	max.f32 	%f32, %f31, %f164;
	max.f32 	%f33, %f32, %f9;
	max.f32 	%f34, %f33, %f165;
	max.f32 	%f35, %f34, %f12;
	max.f32 	%f36, %f35, %f166;
	mov.b32 	%r75, %f36;
	shfl.sync.bfly.b32	%r76|%p19, %r75, 16, 31, -1;
	mov.b32 	%f37, %r76;
	max.f32 	%f38, %f36, %f37;
	mov.b32 	%r77, %f38;
	shfl.sync.bfly.b32	%r78|%p20, %r77, 8, 31, -1;
	mov.b32 	%f39, %r78;
	max.f32 	%f40, %f38, %f39;
	mov.b32 	%r79, %f40;
	shfl.sync.bfly.b32	%r80|%p21, %r79, 4, 31, -1;
	mov.b32 	%f41, %r80;
	max.f32 	%f42, %f40, %f41;
	mov.b32 	%r81, %f42;
	shfl.sync.bfly.b32	%r82|%p22, %r81, 2, 31, -1;
	mov.b32 	%f43, %r82;
	max.f32 	%f44, %f42, %f43;
	mov.b32 	%r83, %f44;
	shfl.sync.bfly.b32	%r84|%p23, %r83, 1, 31, -1;
	mov.b32 	%f45, %r84;
	max.f32 	%f46, %f44, %f45;
	sub.f32 	%f47, %f3, %f46;
	fma.rn.f32 	%f48, %f47, 0f3BBB989D, 0f3F000000;
	cvt.sat.f32.f32 	%f49, %f48;
	mov.f32 	%f50, 0f4B400001;
	mov.f32 	%f51, 0f437C0000;
	fma.rm.f32 	%f52, %f49, %f51, %f50;
	add.f32 	%f53, %f52, 0fCB40007F;
	neg.f32 	%f54, %f53;
	fma.rn.f32 	%f55, %f47, 0f3FB8AA3B, %f54;
	fma.rn.f32 	%f56, %f47, 0f32A57060, %f55;
	mov.b32 	%r85, %f52;
	shl.b32 	%r86, %r85, 23;
	mov.b32 	%f57, %r86;
	ex2.approx.ftz.f32 	%f58, %f56;
	mul.f32 	%f59, %f58, %f57;
	add.f32 	%f60, %f59, 0f00000000;
	sub.f32 	%f61, %f163, %f46;
	fma.rn.f32 	%f62, %f61, 0f3BBB989D, 0f3F000000;
	cvt.sat.f32.f32 	%f63, %f62;
	fma.rm.f32 	%f64, %f63, %f51, %f50;
	add.f32 	%f65, %f64, 0fCB40007F;
	neg.f32 	%f66, %f65;
	fma.rn.f32 	%f67, %f61, 0f3FB8AA3B, %f66;
	fma.rn.f32 	%f68, %f61, 0f32A57060, %f67;
	mov.b32 	%r87, %f64;
	shl.b32 	%r88, %r87, 23;
	mov.b32 	%f69, %r88;
	ex2.approx.ftz.f32 	%f70, %f68;
	mul.f32 	%f71, %f70, %f69;
	add.f32 	%f72, %f60, %f71;
	sub.f32 	%f73, %f6, %f46;
	fma.rn.f32 	%f74, %f73, 0f3BBB989D, 0f3F000000;
	cvt.sat.f32.f32 	%f75, %f74;
	fma.rm.f32 	%f76, %f75, %f51, %f50;
	add.f32 	%f77, %f76, 0fCB40007F;
	neg.f32 	%f78, %f77;
	fma.rn.f32 	%f79, %f73, 0f3FB8AA3B, %f78;
	fma.rn.f32 	%f80, %f73, 0f32A57060, %f79;
	mov.b32 	%r89, %f76;
	shl.b32 	%r90, %r89, 23;
	mov.b32 	%f81, %r90;
	ex2.approx.ftz.f32 	%f82, %f80;
	mul.f32 	%f83, %f82, %f81;
	add.f32 	%f84, %f72, %f83;
	sub.f32 	%f85, %f164, %f46;
	fma.rn.f32 	%f86, %f85, 0f3BBB989D, 0f3F000000;
	cvt.sat.f32.f32 	%f87, %f86;
	fma.rm.f32 	%f88, %f87, %f51, %f50;
	add.f32 	%f89, %f88, 0fCB40007F;
	neg.f32 	%f90, %f89;
	fma.rn.f32 	%f91, %f85, 0f3FB8AA3B, %f90;
	fma.rn.f32 	%f92, %f85, 0f32A57060, %f91;
	mov.b32 	%r91, %f88;
	shl.b32 	%r92, %r91, 23;
	mov.b32 	%f93, %r92;
	ex2.approx.ftz.f32 	%f94, %f92;
	mul.f32 	%f95, %f94, %f93;
	add.f32 	%f96, %f84, %f95;
	sub.f32 	%f97, %f9, %f46;
	fma.rn.f32 	%f98, %f97, 0f3BBB989D, 0f3F000000;
	cvt.sat.f32.f32 	%f99, %f98;
	fma.rm.f32 	%f100, %f99, %f51, %f50;
	add.f32 	%f101, %f100, 0fCB40007F;
	neg.f32 	%f102, %f101;
	fma.rn.f32 	%f103, %f97, 0f3FB8AA3B, %f102;
	fma.rn.f32 	%f104, %f97, 0f32A57060, %f103;
	mov.b32 	%r93, %f100;
	shl.b32 	%r94, %r93, 23;
	mov.b32 	%f105, %r94;
	ex2.approx.ftz.f32 	%f106, %f104;
	mul.f32 	%f107, %f106, %f105;
	add.f32 	%f108, %f96, %f107;
	sub.f32 	%f109, %f165, %f46;
	fma.rn.f32 	%f110, %f109, 0f3BBB989D, 0f3F000000;
	cvt.sat.f32.f32 	%f111, %f110;
	fma.rm.f32 	%f112, %f111, %f51, %f50;
	add.f32 	%f113, %f112, 0fCB40007F;
	neg.f32 	%f114, %f113;
	fma.rn.f32 	%f115, %f109, 0f3FB8AA3B, %f114;
	fma.rn.f32 	%f116, %f109, 0f32A57060, %f115;
	mov.b32 	%r95, %f112;
	shl.b32 	%r96, %r95, 23;
	mov.b32 	%f117, %r96;
	ex2.approx.ftz.f32 	%f118, %f116;
	mul.f32 	%f119, %f118, %f117;
	add.f32 	%f120, %f108, %f119;
	sub.f32 	%f121, %f12, %f46;
	fma.rn.f32 	%f122, %f121, 0f3BBB989D, 0f3F000000;
	cvt.sat.f32.f32 	%f123, %f122;
	fma.rm.f32 	%f124, %f123, %f51, %f50;
	add.f32 	%f125, %f124, 0fCB40007F;
	neg.f32 	%f126, %f125;
	fma.rn.f32 	%f127, %f121, 0f3FB8AA3B, %f126;
	fma.rn.f32 	%f128, %f121, 0f32A57060, %f127;
	mov.b32 	%r97, %f124;
	shl.b32 	%r98, %r97, 23;
	mov.b32 	%f129, %r98;
	ex2.approx.ftz.f32 	%f130, %f128;
	mul.f32 	%f131, %f130, %f129;
	add.f32 	%f132, %f120, %f131;
	sub.f32 	%f133, %f166, %f46;
	fma.rn.f32 	%f134, %f133, 0f3BBB989D, 0f3F000000;
	cvt.sat.f32.f32 	%f135, %f134;
	fma.rm.f32 	%f136, %f135, %f51, %f50;
	add.f32 	%f137, %f136, 0fCB40007F;
	neg.f32 	%f138, %f137;
	fma.rn.f32 	%f139, %f133, 0f3FB8AA3B, %f138;
	fma.rn.f32 	%f140, %f133, 0f32A57060, %f139;
	mov.b32 	%r99, %f136;
	shl.b32 	%r100, %r99, 23;
	mov.b32 	%f141, %r100;
	ex2.approx.ftz.f32 	%f142, %f140;
	mul.f32 	%f143, %f142, %f141;
	add.f32 	%f144, %f132, %f143;
	mov.b32 	%r101, %f144;
	shfl.sync.bfly.b32	%r102|%p24, %r101, 16, 31, -1;
	mov.b32 	%f145, %r102;
	add.f32 	%f146, %f144, %f145;
	mov.b32 	%r103, %f146;
	shfl.sync.bfly.b32	%r104|%p25, %r103, 8, 31, -1;
	mov.b32 	%f147, %r104;
	add.f32 	%f148, %f146, %f147;
	mov.b32 	%r105, %f148;
	shfl.sync.bfly.b32	%r106|%p26, %r105, 4, 31, -1;
	mov.b32 	%f149, %r106;
	add.f32 	%f150, %f148, %f149;
	mov.b32 	%r107, %f150;
	shfl.sync.bfly.b32	%r108|%p27, %r107, 2, 31, -1;
	mov.b32 	%f151, %r108;
	add.f32 	%f152, %f150, %f151;
	mov.b32 	%r109, %f152;
	shfl.sync.bfly.b32	%r110|%p28, %r109, 1, 31, -1;
	mov.b32 	%f153, %r110;
	add.f32 	%f154, %f152, %f153;
	div.rn.f32 	%f155, %f59, %f154;
	div.rn.f32 	%f156, %f71, %f154;
	div.rn.f32 	%f157, %f83, %f154;
	div.rn.f32 	%f158, %f95, %f154;
	div.rn.f32 	%f159, %f107, %f154;
	div.rn.f32 	%f160, %f119, %f154;
	div.rn.f32 	%f161, %f131, %f154;
	div.rn.f32 	%f162, %f143, %f154;
	mad.lo.s64 	%rd42, %rd67, %rd21, %rd4;
	shr.u64 	%rd43, %rd42, 63;
	add.s64 	%rd44, %rd42, %rd43;
	cvta.to.global.u64 	%rd45, %rd20;
	shl.b64 	%rd46, %rd44, 2;
	and.b64  	%rd47, %rd46, -8;
	add.s64 	%rd48, %rd45, %rd47;
	st.global.v2.f32 	[%rd48], {%f155, %f156};
	add.s64 	%rd49, %rd42, 64;
	shr.u64 	%rd50, %rd49, 63;
	add.s64 	%rd51, %rd49, %rd50;
	shl.b64 	%rd52, %rd51, 2;
	and.b64  	%rd53, %rd52, -8;
	add.s64 	%rd54, %rd45, %rd53;
	st.global.v2.f32 	[%rd54], {%f157, %f158};
	add.s64 	%rd55, %rd42, 128;
	shr.u64 	%rd56, %rd55, 63;
	add.s64 	%rd57, %rd55, %rd56;
	shl.b64 	%rd58, %rd57, 2;
	and.b64  	%rd59, %rd58, -8;
	add.s64 	%rd60, %rd45, %rd59;
	st.global.v2.f32 	[%rd60], {%f159, %f160};
	add.s64 	%rd61, %rd42, 192;
	shr.u64 	%rd62, %rd61, 63;
	add.s64 	%rd63, %rd61, %rd62;
	shl.b64 	%rd64, %rd63, 2;
	and.b64  	%rd65, %rd64, -8;
	add.s64 	%rd66, %rd45, %rd65;
	st.global.v2.f32 	[%rd66], {%f161, %f162};
	add.s64 	%rd67, %rd67, %rd5;
	setp.lt.s64 	%p29, %rd67, %rd22;
	@%p29 bra 	$L__BB178_4;
$L__BB178_13:
	ret;

}
	// .globl	_Z15SoftmaxWarpImplI22BroadcastScaleMaskLoadIffbLm2EiE11DirectStoreIffEfLi2ELi8ELi32ELi1ELb1EL9Algorithm0EEvT_T0_ll
.visible .entry _Z15SoftmaxWarpImplI22BroadcastScaleMaskLoadIffbLm2EiE11DirectStoreIffEfLi2ELi8ELi32ELi1ELb1EL9Algorithm0EEvT_T0_ll(
	.param .align 8 .b8 _Z15SoftmaxWarpImplI22BroadcastScaleMaskLoadIffbLm2EiE11DirectStoreIffEfLi2ELi8ELi32ELi1ELb1EL9Algorithm0EEvT_T0_ll_param_0[88],
	.param .align 8 .b8 _Z15SoftmaxWarpImplI22BroadcastScaleMaskLoadIffbLm2EiE11DirectStoreIffEfLi2ELi8ELi32ELi1ELb1EL9Algorithm0EEvT_T0_ll_param_1[16],
	.param .u64 _Z15SoftmaxWarpImplI22BroadcastScaleMaskLoadIffbLm2EiE11DirectStoreIffEfLi2ELi8ELi32ELi1ELb1EL9Algorithm0EEvT_T0_ll_param_2,
	.param .u64 _Z15SoftmaxWarpImplI22BroadcastScaleMaskLoadIffbLm2EiE11DirectStoreIffEfLi2ELi8ELi32ELi1ELb1EL9Algorithm0EEvT_T0_ll_param_3
)
{
	.reg .pred 	%p<38>;
	.reg .b16 	%rs<9>;
	.reg .b32 	%r<118>;
	.reg .b32 	%f<198>;
	.reg .b64 	%rd<72>;

	ld.param.u64 	%rd26, [_Z15SoftmaxWarpImplI22BroadcastScaleMaskLoadIffbLm2EiE11DirectStoreIffEfLi2ELi8ELi32ELi1ELb1EL9Algorithm0EEvT_T0_ll_param_1+8];
	ld.param.v2.f32 	{%f42, %f43}, [_Z15SoftmaxWarpImplI22BroadcastScaleMaskLoadIffbLm2EiE11DirectStoreIffEfLi2ELi8ELi32ELi1ELb1EL9Algorithm0EEvT_T0_ll_param_0+80];
	ld.param.u64 	%rd24, [_Z15SoftmaxWarpImplI22BroadcastScaleMaskLoadIffbLm2EiE11DirectStoreIffEfLi2ELi8ELi32ELi1ELb1EL9Algorithm0EEvT_T0_ll_param_0+72];
	ld.param.v2.u32 	{%r8, %r9}, [_Z15SoftmaxWarpImplI22BroadcastScaleMaskLoadIffbLm2EiE11DirectStoreIffEfLi2ELi8ELi32ELi1ELb1EL9Algorithm0EEvT_T0_ll_param_0+56];
	ld.param.v2.u32 	{%r6, %r7}, [_Z15SoftmaxWarpImplI22BroadcastScaleMaskLoadIffbLm2EiE11DirectStoreIffEfLi2ELi8ELi32ELi1ELb1EL9Algorithm0EEvT_T0_ll_param_0+40];
	ld.param.u64 	%rd20, [_Z15SoftmaxWarpImplI22BroadcastScaleMaskLoadIffbLm2EiE11DirectStoreIffEfLi2ELi8ELi32ELi1ELb1EL9Algorithm0EEvT_T0_ll_param_0+24];
	ld.param.u64 	%rd19, [_Z15SoftmaxWarpImplI22BroadcastScaleMaskLoadIffbLm2EiE11DirectStoreIffEfLi2ELi8ELi32ELi1ELb1EL9Algorithm0EEvT_T0_ll_param_0+16];
	ld.param.u64 	%rd25, [_Z15SoftmaxWarpImplI22BroadcastScaleMaskLoadIffbLm2EiE11DirectStoreIffEfLi2ELi8ELi32ELi1ELb1EL9Algorithm0EEvT_T0_ll_param_1];
	ld.param.u64 	%rd18, [_Z15SoftmaxWarpImplI22BroadcastScaleMaskLoadIffbLm2EiE11DirectStoreIffEfLi2ELi8ELi32ELi1ELb1EL9Algorithm0EEvT_T0_ll_param_0+8];
	ld.param.u64 	%rd17, [_Z15SoftmaxWarpImplI22BroadcastScaleMaskLoadIffbLm2EiE11DirectStoreIffEfLi2ELi8ELi32ELi1ELb1EL9Algorithm0EEvT_T0_ll_param_0];
	ld.param.u64 	%rd27, [_Z15SoftmaxWarpImplI22BroadcastScaleMaskLoadIffbLm2EiE11DirectStoreIffEfLi2ELi8ELi32ELi1ELb1EL9Algorithm0EEvT_T0_ll_param_2];
	ld.param.u64 	%rd28, [_Z15SoftmaxWarpImplI22BroadcastScaleMaskLoadIffbLm2EiE11DirectStoreIffEfLi2ELi8ELi32ELi1ELb1EL9Algorithm0EEvT_T0_ll_param_3];
	cvta.to.global.u64 	%rd1, %rd17;
	cvta.to.global.u64 	%rd2, %rd18;
	cvta.to.global.u64 	%rd3, %rd25;
	setp.lt.s64 	%p1, %rd28, 257;
	@%p1 bra 	$L__BB179_2;
	mov.u64 	%rd29, $str;
	cvta.global.u64 	%rd30, %rd29;
	mov.u64 	%rd31, $str$1;
	cvta.global.u64 	%rd32, %rd31;
	mov.u64 	%rd33, __unnamed_175;
	cvta.global.u64 	%rd34, %rd33;
	{ // callseq 174, 0
	.param .b64 param0;
	st.param.b64 	[param0], %rd30;
	.param .b64 param1;
	st.param.b64 	[param1], %rd32;
	.param .b32 param2;
	st.param.b32 	[param2], 219;
	.param .b64 param3;
	st.param.b64 	[param3], %rd34;
	.param .b64 param4;
	st.param.b64 	[param4], 1;
	call.uni 
	__assertfail, 
	(
	param0, 
	param1, 
	param2, 
	param3, 
	param4
	);
	} // callseq 174
$L__BB179_2:
	mov.u32 	%r10, %ctaid.x;
	mov.u32 	%r11, %ntid.y;
	mov.u32 	%r12, %tid.y;
	mad.lo.s32 	%r13, %r10, %r11, %r12;
	mov.u32 	%r14, %nctaid.x;
	mul.lo.s32 	%r4, %r14, %r11;
	cvt.s64.s32 	%rd71, %r13;
	setp.le.s64 	%p2, %rd27, %rd71;
	@%p2 bra 	$L__BB179_29;
	mov.u32 	%r15, %tid.x;
	shl.b32 	%r16, %r15, 1;
	cvt.u64.u32 	%rd5, %r16;
	add.s32 	%r17, %r16, 64;
	cvt.u64.u32 	%rd6, %r17;
	add.s32 	%r18, %r16, 128;
	cvt.u64.u32 	%rd7, %r18;
	add.s32 	%r19, %r16, 192;
	cvt.u64.u32 	%rd8, %r19;
	cvt.s64.s32 	%rd9, %r4;
	cvt.u32.u64 	%r21, %rd24;
	cvt.u32.u64 	%r22, %rd5;
$L__BB179_4:
	setp.le.s64 	%p3, %rd28, %rd5;
	cvt.u32.u64 	%r20, %rd71;
	mul.lo.s32 	%r5, %r21, %r20;
	mov.f32 	%f183, 0fFF800000;
	mov.f32 	%f184, %f183;
	mov.f32 	%f189, %f183;
	@%p3 bra 	$L__BB179_8;
	setp.eq.s64 	%p4, %rd20, 1;
	setp.eq.s64 	%p5, %rd19, 1;
	add.s32 	%r23, %r22, %r5;
	div.s32 	%r24, %r23, %r6;
	mul.lo.s32 	%r25, %r24, %r6;
	sub.s32 	%r26, %r23, %r25;
	selp.b32 	%r27, 0, %r24, %p5;
	selp.b32 	%r28, 0, %r26, %p4;
	mul.lo.s32 	%r29, %r8, %r27;
	mad.lo.s32 	%r30, %r9, %r28, %r29;
	shr.u32 	%r31, %r23, 31;
	add.s32 	%r32, %r23, %r31;
	shr.s32 	%r33, %r32, 1;
	mul.wide.s32 	%rd35, %r33, 8;
	add.s64 	%rd11, %rd1, %rd35;
	ld.global.f32 	%f45, [%rd11];
	shr.u32 	%r34, %r30, 31;
	add.s32 	%r35, %r30, %r34;
	shr.s32 	%r36, %r35, 1;
	mul.wide.s32 	%rd36, %r36, 2;
	add.s64 	%rd37, %rd2, %rd36;
	ld.global.v2.u8 	{%rs1, %rs2}, [%rd37];
	setp.eq.s16 	%p6, %rs1, 0;
	mul.f32 	%f46, %f45, %f43;
	selp.f32 	%f184, %f42, %f46, %p6;
	setp.eq.s16 	%p7, %rs2, 0;
	mov.f32 	%f183, %f42;
	@%p7 bra 	$L__BB179_7;
	ld.global.f32 	%f47, [%rd11+4];
	mul.f32 	%f183, %f47, %f43;
$L__BB179_7:
	max.f32 	%f48, %f184, 0fFF800000;
	max.f32 	%f189, %f48, %f183;
$L__BB179_8:
	setp.le.s64 	%p8, %rd28, %rd6;
	mov.f32 	%f187, 0fFF800000;
	mov.f32 	%f188, %f187;
	@%p8 bra 	$L__BB179_12;
	cvt.u32.u64 	%r37, %rd6;
	setp.eq.s64 	%p9, %rd20, 1;
	setp.eq.s64 	%p10, %rd19, 1;
	add.s32 	%r38, %r37, %r5;
	div.s32 	%r39, %r38, %r6;
	mul.lo.s32 	%r40, %r39, %r6;
	sub.s32 	%r41, %r38, %r40;
	selp.b32 	%r42, 0, %r39, %p10;
	selp.b32 	%r43, 0, %r41, %p9;
	mul.lo.s32 	%r44, %r8, %r42;
	mad.lo.s32 	%r45, %r9, %r43, %r44;
	shr.u32 	%r46, %r38, 31;
	add.s32 	%r47, %r38, %r46;
	shr.s32 	%r48, %r47, 1;
	mul.wide.s32 	%rd38, %r48, 8;
	add.s64 	%rd12, %rd1, %rd38;
	ld.global.f32 	%f50, [%rd12];
	shr.u32 	%r49, %r45, 31;
	add.s32 	%r50, %r45, %r49;
	shr.s32 	%r51, %r50, 1;
	mul.wide.s32 	%rd39, %r51, 2;
	add.s64 	%rd40, %rd2, %rd39;
	ld.global.v2.u8 	{%rs3, %rs4}, [%rd40];
	setp.eq.s16 	%p11, %rs3, 0;
	mul.f32 	%f51, %f50, %f43;
	selp.f32 	%f188, %f42, %f51, %p11;
	setp.eq.s16 	%p12, %rs4, 0;
	mov.f32 	%f187, %f42;
	@%p12 bra 	$L__BB179_11;
	ld.global.f32 	%f52, [%rd12+4];
	mul.f32 	%f187, %f52, %f43;
$L__BB179_11:
	max.f32 	%f53, %f189, %f188;
	max.f32 	%f189, %f53, %f187;
$L__BB179_12:
	setp.le.s64 	%p13, %rd28, %rd7;
	mov.f32 	%f191, 0fFF800000;
	mov.f32 	%f192, %f191;
	@%p13 bra 	$L__BB179_16;
	cvt.u32.u64 	%r52, %rd7;
	setp.eq.s64 	%p14, %rd20, 1;
	setp.eq.s64 	%p15, %rd19, 1;
	add.s32 	%r53, %r52, %r5;
	div.s32 	%r54, %r53, %r6;
	mul.lo.s32 	%r55, %r54, %r6;
	sub.s32 	%r56, %r53, %r55;
	selp.b32 	%r57, 0, %r54, %p15;
	selp.b32 	%r58, 0, %r56, %p14;
	mul.lo.s32 	%r59, %r8, %r57;
	mad.lo.s32 	%r60, %r9, %r58, %r59;
	shr.u32 	%r61, %r53, 31;
	add.s32 	%r62, %r53, %r61;
	shr.s32 	%r63, %r62, 1;
	mul.wide.s32 	%rd41, %r63, 8;
	add.s64 	%rd13, %rd1, %rd41;
	ld.global.f32 	%f55, [%rd13];
	shr.u32 	%r64, %r60, 31;
	add.s32 	%r65, %r60, %r64;
	shr.s32 	%r66, %r65, 1;
	mul.wide.s32 	%rd42, %r66, 2;
	add.s64 	%rd43, %rd2, %rd42;
	ld.global.v2.u8 	{%rs5, %rs6}, [%rd43];
	setp.eq.s16 	%p16, %rs5, 0;
	mul.f32 	%f56, %f55, %f43;
	selp.f32 	%f192, %f42, %f56, %p16;
	setp.eq.s16 	%p17, %rs6, 0;
	mov.f32 	%f191, %f42;
	@%p17 bra 	$L__BB179_15;
	ld.global.f32 	%f57, [%rd13+4];
	mul.f32 	%f191, %f57, %f43;
$L__BB179_15:
	max.f32 	%f58, %f189, %f192;
	max.f32 	%f189, %f58, %f191;
$L__BB179_16:
	setp.le.s64 	%p18, %rd28, %rd8;
	mov.f32 	%f195, 0fFF800000;
	mov.f32 	%f196, %f195;
	@%p18 bra 	$L__BB179_20;
	cvt.u32.u64 	%r67, %rd8;
	setp.eq.s64 	%p19, %rd20, 1;
	setp.eq.s64 	%p20, %rd19, 1;
	add.s32 	%r68, %r67, %r5;
	div.s32 	%r69, %r68, %r6;
	mul.lo.s32 	%r70, %r69, %r6;
	sub.s32 	%r71, %r68, %r70;
	selp.b32 	%r72, 0, %r69, %p20;
	selp.b32 	%r73, 0, %r71, %p19;
	mul.lo.s32 	%r74, %r8, %r72;
	mad.lo.s32 	%r75, %r9, %r73, %r74;
	shr.u32 	%r76, %r68, 31;
	add.s32 	%r77, %r68, %r76;
	shr.s32 	%r78, %r77, 1;
	mul.wide.s32 	%rd44, %r78, 8;
	add.s64 	%rd14, %rd1, %rd44;
	ld.global.f32 	%f60, [%rd14];
	shr.u32 	%r79, %r75, 31;
	add.s32 	%r80, %r75, %r79;
	shr.s32 	%r81, %r80, 1;
	mul.wide.s32 	%rd45, %r81, 2;
	add.s64 	%rd46, %rd2, %rd45;
	ld.global.v2.u8 	{%rs7, %rs8}, [%rd46];
	setp.eq.s16 	%p21, %rs7, 0;
	mul.f32 	%f61, %f60, %f43;
	selp.f32 	%f196, %f42, %f61, %p21;
	setp.eq.s16 	%p22, %rs8, 0;
	mov.f32 	%f195, %f42;
	@%p22 bra 	$L__BB179_19;
	ld.global.f32 	%f62, [%rd14+4];
	mul.f32 	%f195, %f62, %f43;
$L__BB179_19:
	max.f32 	%f63, %f189, %f196;
	max.f32 	%f189, %f63, %f195;
$L__BB179_20:
	setp.le.s64 	%p23, %rd28, %rd5;
	mov.b32 	%r82, %f189;
	shfl.sync.bfly.b32	%r83|%p24, %r82, 16, 31, -1;
	mov.b32 	%f64, %r83;
	max.f32 	%f65, %f189, %f64;
	mov.b32 	%r84, %f65;
	shfl.sync.bfly.b32	%r85|%p25, %r84, 8, 31, -1;
	mov.b32 	%f66, %r85;
	max.f32 	%f67, %f65, %f66;
	mov.b32 	%r86, %f67;
	shfl.sync.bfly.b32	%r87|%p26, %r86, 4, 31, -1;
	mov.b32 	%f68, %r87;
	max.f32 	%f69, %f67, %f68;
	mov.b32 	%r88, %f69;
	shfl.sync.bfly.b32	%r89|%p27, %r88, 2, 31, -1;
	mov.b32 	%f70, %r89;
	max.f32 	%f71, %f69, %f70;
	mov.b32 	%r90, %f71;
	shfl.sync.bfly.b32	%r91|%p28, %r90, 1, 31, -1;
	mov.b32 	%f72, %r91;
	max.f32 	%f73, %f71, %f72;
	sub.f32 	%f74, %f184, %f73;
	fma.rn.f32 	%f75, %f74, 0f3BBB989D, 0f3F000000;
	cvt.sat.f32.f32 	%f76, %f75;
	mov.f32 	%f77, 0f4B400001;
	mov.f32 	%f78, 0f437C0000;
	fma.rm.f32 	%f79, %f76, %f78, %f77;
	add.f32 	%f80, %f79, 0fCB40007F;
	neg.f32 	%f81, %f80;
	fma.rn.f32 	%f82, %f74, 0f3FB8AA3B, %f81;
	fma.rn.f32 	%f83, %f74, 0f32A57060, %f82;
	mov.b32 	%r92, %f79;
	shl.b32 	%r93, %r92, 23;
	mov.b32 	%f84, %r93;
	ex2.approx.ftz.f32 	%f85, %f83;
	mul.f32 	%f86, %f85, %f84;
	add.f32 	%f87, %f86, 0f00000000;
	sub.f32 	%f88, %f183, %f73;
	fma.rn.f32 	%f89, %f88, 0f3BBB989D, 0f3F000000;
	cvt.sat.f32.f32 	%f90, %f89;
	fma.rm.f32 	%f91, %f90, %f78, %f77;
	add.f32 	%f92, %f91, 0fCB40007F;
	neg.f32 	%f93, %f92;
	fma.rn.f32 	%f94, %f88, 0f3FB8AA3B, %f93;
	fma.rn.f32 	%f95, %f88, 0f32A57060, %f94;
	mov.b32 	%r94, %f91;
	shl.b32 	%r95, %r94, 23;
	mov.b32 	%f96, %r95;
	ex2.approx.ftz.f32 	%f97, %f95;
	mul.f32 	%f98, %f97, %f96;
	add.f32 	%f99, %f87, %f98;
	sub.f32 	%f100, %f188, %f73;
	fma.rn.f32 	%f101, %f100, 0f3BBB989D, 0f3F000000;
	cvt.sat.f32.f32 	%f102, %f101;
	fma.rm.f32 	%f103, %f102, %f78, %f77;
	add.f32 	%f104, %f103, 0fCB40007F;
	neg.f32 	%f105, %f104;
	fma.rn.f32 	%f106, %f100, 0f3FB8AA3B, %f105;
	fma.rn.f32 	%f107, %f100, 0f32A57060, %f106;
	mov.b32 	%r96, %f103;
	shl.b32 	%r97, %r96, 23;
	mov.b32 	%f108, %r97;
	ex2.approx.ftz.f32 	%f109, %f107;
	mul.f32 	%f110, %f109, %f108;
	add.f32 	%f111, %f99, %f110;
	sub.f32 	%f112, %f187, %f73;
	fma.rn.f32 	%f113, %f112, 0f3BBB989D, 0f3F000000;
	cvt.sat.f32.f32 	%f114, %f113;
	fma.rm.f32 	%f115, %f114, %f78, %f77;
	add.f32 	%f116, %f115, 0fCB40007F;
	neg.f32 	%f117, %f116;
	fma.rn.f32 	%f118, %f112, 0f3FB8AA3B, %f117;
	fma.rn.f32 	%f119, %f112, 0f32A57060, %f118;
	mov.b32 	%r98, %f115;
	shl.b32 	%r99, %r98, 23;
	mov.b32 	%f120, %r99;
	ex2.approx.ftz.f32 	%f121, %f119;
	mul.f32 	%f122, %f121, %f120;
	add.f32 	%f123, %f111, %f122;
	sub.f32 	%f124, %f192, %f73;
	fma.rn.f32 	%f125, %f124, 0f3BBB989D, 0f3F000000;
	cvt.sat.f32.f32 	%f126, %f125;
	fma.rm.f32 	%f127, %f126, %f78, %f77;
	add.f32 	%f128, %f127, 0fCB40007F;
	neg.f32 	%f129, %f128;
	fma.rn.f32 	%f130, %f124, 0f3FB8AA3B, %f129;
	fma.rn.f32 	%f131, %f124, 0f32A57060, %f130;
	mov.b32 	%r100, %f127;
	shl.b32 	%r101, %r100, 23;
	mov.b32 	%f132, %r101;
	ex2.approx.ftz.f32 	%f133, %f131;
	mul.f32 	%f134, %f133, %f132;
	add.f32 	%f135, %f123, %f134;
	sub.f32 	%f136, %f191, %f73;
	fma.rn.f32 	%f137, %f136, 0f3BBB989D, 0f3F000000;
	cvt.sat.f32.f32 	%f138, %f137;
	fma.rm.f32 	%f139, %f138, %f78, %f77;
	add.f32 	%f140, %f139, 0fCB40007F;
	neg.f32 	%f141, %f140;
	fma.rn.f32 	%f142, %f136, 0f3FB8AA3B, %f141;
	fma.rn.f32 	%f143, %f136, 0f32A57060, %f142;
	mov.b32 	%r102, %f139;
	shl.b32 	%r103, %r102, 23;
	mov.b32 	%f144, %r103;
	ex2.approx.ftz.f32 	%f145, %f143;
	mul.f32 	%f146, %f145, %f144;
	add.f32 	%f147, %f135, %f146;
	sub.f32 	%f148, %f196, %f73;
	fma.rn.f32 	%f149, %f148, 0f3BBB989D, 0f3F000000;
	cvt.sat.f32.f32 	%f150, %f149;
	fma.rm.f32 	%f151, %f150, %f78, %f77;
	add.f32 	%f152, %f151, 0fCB40007F;
	neg.f32 	%f153, %f152;
	fma.rn.f32 	%f154, %f148, 0f3FB8AA3B, %f153;
	fma.rn.f32 	%f155, %f148, 0f32A57060, %f154;
	mov.b32 	%r104, %f151;
	shl.b32 	%r105, %r104, 23;
	mov.b32 	%f156, %r105;
	ex2.approx.ftz.f32 	%f157, %f155;
	mul.f32 	%f158, %f157, %f156;
	add.f32 	%f159, %f147, %f158;
	sub.f32 	%f160, %f195, %f73;
	fma.rn.f32 	%f161, %f160, 0f3BBB989D, 0f3F000000;
	cvt.sat.f32.f32 	%f162, %f161;
	fma.rm.f32 	%f163, %f162, %f78, %f77;
	add.f32 	%f164, %f163, 0fCB40007F;
	neg.f32 	%f165, %f164;
	fma.rn.f32 	%f166, %f160, 0f3FB8AA3B, %f165;
	fma.rn.f32 	%f167, %f160, 0f32A57060, %f166;
	mov.b32 	%r106, %f163;
	shl.b32 	%r107, %r106, 23;
	mov.b32 	%f168, %r107;
	ex2.approx.ftz.f32 	%f169, %f167;
	mul.f32 	%f170, %f169, %f168;
	add.f32 	%f171, %f159, %f170;
	mov.b32 	%r108, %f171;
	shfl.sync.bfly.b32	%r109|%p29, %r108, 16, 31, -1;
	mov.b32 	%f172, %r109;
	add.f32 	%f173, %f171, %f172;
	mov.b32 	%r110, %f173;
	shfl.sync.bfly.b32	%r111|%p30, %r110, 8, 31, -1;
	mov.b32 	%f174, %r111;
	add.f32 	%f175, %f173, %f174;
	mov.b32 	%r112, %f175;
	shfl.sync.bfly.b32	%r113|%p31, %r112, 4, 31, -1;
	mov.b32 	%f176, %r113;
	add.f32 	%f177, %f175, %f176;
	mov.b32 	%r114, %f177;
	shfl.sync.bfly.b32	%r115|%p32, %r114, 2, 31, -1;
	mov.b32 	%f178, %r115;
	add.f32 	%f179, %f177, %f178;
	mov.b32 	%r116, %f179;
	shfl.sync.bfly.b32	%r117|%p33, %r116, 1, 31, -1;
	mov.b32 	%f180, %r117;
	add.f32 	%f181, %f179, %f180;
	div.rn.f32 	%f34, %f86, %f181;
	div.rn.f32 	%f35, %f98, %f181;
	div.rn.f32 	%f36, %f110, %f181;
	div.rn.f32 	%f37, %f122, %f181;
	div.rn.f32 	%f38, %f134, %f181;
	div.rn.f32 	%f39, %f146, %f181;
	div.rn.f32 	%f40, %f158, %f181;
	div.rn.f32 	%f41, %f170, %f181;
	mul.lo.s64 	%rd15, %rd71, %rd26;
	@%p23 bra 	$L__BB179_22;
	add.s64 	%rd47, %rd15, %rd5;
	shr.u64 	%rd48, %rd47, 63;
	add.s64 	%rd49, %rd47, %rd48;
	shl.b64 	%rd50, %rd49, 2;
	and.b64  	%rd51, %rd50, -8;
	add.s64 	%rd52, %rd3, %rd51;
	st.global.v2.f32 	[%rd52], {%f34, %f35};
$L__BB179_22:
	setp.le.s64 	%p34, %rd28, %rd6;
	@%p34 bra 	$L__BB179_24;
	add.s64 	%rd53, %rd15, %rd6;
	shr.u64 	%rd54, %rd53, 63;
	add.s64 	%rd55, %rd53, %rd54;
	shl.b64 	%rd56, %rd55, 2;
	and.b64  	%rd57, %rd56, -8;
	add.s64 	%rd58, %rd3, %rd57;
	st.global.v2.f32 	[%rd58], {%f36, %f37};
$L__BB179_24:
	setp.le.s64 	%p35, %rd28, %rd7;
	@%p35 bra 	$L__BB179_26;
	add.s64 	%rd59, %rd15, %rd7;
	shr.u64 	%rd60, %rd59, 63;
	add.s64 	%rd61, %rd59, %rd60;
	shl.b64 	%rd62, %rd61, 2;
	and.b64  	%rd63, %rd62, -8;
	add.s64 	%rd64, %rd3, %rd63;
	st.global.v2.f32 	[%rd64], {%f38, %f39};
$L__BB179_26:
	setp.le.s64 	%p36, %rd28, %rd8;
	@%p36 bra 	$L__BB179_28;
	add.s64 	%rd65, %rd15, %rd8;
	shr.u64 	%rd66, %rd65, 63;
	add.s64 	%rd67, %rd65, %rd66;
	shl.b64 	%rd68, %rd67, 2;
	and.b64  	%rd69, %rd68, -8;
	add.s64 	%rd70, %rd3, %rd69;
	st.global.v2.f32 	[%rd70], {%f40, %f41};
$L__BB179_28:
	add.s64 	%rd71, %rd71, %rd9;
	setp.lt.s64 	%p37, %rd71, %rd27;
	@%p37 bra 	$L__BB179_4;
$L__BB179_29:
	ret;

}
	// .globl	_Z15SoftmaxWarpImplI22BroadcastScaleMaskLoadIffbLm2EiE11DirectStoreIffEfLi2ELi10ELi32ELi1ELb0EL9Algorithm0EEvT_T0_ll
.visible .entry _Z15SoftmaxWarpImplI22BroadcastScaleMaskLoadIffbLm2EiE11DirectStoreIffEfLi2ELi10ELi32ELi1ELb0EL9Algorithm0EEvT_T0_ll(
	.param .align 8 .b8 _Z15SoftmaxWarpImplI22BroadcastScaleMaskLoadIffbLm2EiE11DirectStoreIffEfLi2ELi10ELi32ELi1ELb0EL9Algorithm0EEvT_T0_ll_param_0[88],
	.param .align 8 .b8 _Z15SoftmaxWarpImplI22BroadcastScaleMaskLoadIffbLm2EiE11DirectStoreIffEfLi2ELi10ELi32ELi1ELb0EL9Algorithm0EEvT_T0_ll_param_1[16],
	.param .u64 _Z15SoftmaxWarpImplI22BroadcastScaleMaskLoadIffbLm2EiE11DirectStoreIffEfLi2ELi10ELi32ELi1ELb0EL9Algorithm0EEvT_T0_ll_param_2,
	.param .u64 _Z15SoftmaxWarpImplI22BroadcastScaleMaskLoadIffbLm2EiE11DirectStoreIffEfLi2ELi10ELi32ELi1ELb0EL9Algorithm0EEvT_T0_ll_param_3
)
{
	.reg .pred 	%p<34>;
	.reg .b16 	%rs<11>;
	.reg .b32 	%r<129>;
	.reg .b32 	%f<202>;
	.reg .b64 	%rd<81>;

	ld.param.u64 	%rd26, [_Z15SoftmaxWarpImplI22BroadcastScaleMaskLoadIffbLm2EiE11DirectStoreIffEfLi2ELi10ELi32ELi1ELb0EL9Algorithm0EEvT_T0_ll_param_1+8];
	ld.param.u64 	%rd25, [_Z15SoftmaxWarpImplI22BroadcastScaleMaskLoadIffbLm2EiE11DirectStoreIffEfLi2ELi10ELi32ELi1ELb0EL9Algorithm0EEvT_T0_ll_param_1];
	ld.param.v2.f32 	{%f18, %f19}, [_Z15SoftmaxWarpImplI22BroadcastScaleMaskLoadIffbLm2EiE11DirectStoreIffEfLi2ELi10ELi32ELi1ELb0EL9Algorithm0EEvT_T0_ll_param_0+80];
	ld.param.u64 	%rd24, [_Z15SoftmaxWarpImplI22BroadcastScaleMaskLoadIffbLm2EiE11DirectStoreIffEfLi2ELi10ELi32ELi1ELb0EL9Algorithm0EEvT_T0_ll_param_0+72];
	ld.param.v2.u32 	{%r9, %r10}, [_Z15SoftmaxWarpImplI22BroadcastScaleMaskLoadIffbLm2EiE11DirectStoreIffEfLi2ELi10ELi32ELi1ELb0EL9Algorithm0EEvT_T0_ll_param_0+56];
	ld.param.v2.u32 	{%r7, %r8}, [_Z15SoftmaxWarpImplI22BroadcastScaleMaskLoadIffbLm2EiE11DirectStoreIffEfLi2ELi10ELi32ELi1ELb0EL9Algorithm0EEvT_T0_ll_param_0+40];
	ld.param.u64 	%rd20, [_Z15SoftmaxWarpImplI22BroadcastScaleMaskLoadIffbLm2EiE11DirectStoreIffEfLi2ELi10ELi32ELi1ELb0EL9Algorithm0EEvT_T0_ll_param_0+24];
	ld.param.u64 	%rd19, [_Z15SoftmaxWarpImplI22BroadcastScaleMaskLoadIffbLm2EiE11DirectStoreIffEfLi2ELi10ELi32ELi1ELb0EL9Algorithm0EEvT_T0_ll_param_0+16];
	ld.param.u64 	%rd18, [_Z15SoftmaxWarpImplI22BroadcastScaleMaskLoadIffbLm2EiE11DirectStoreIffEfLi2ELi10ELi32ELi1ELb0EL9Algorithm0EEvT_T0_ll_param_0+8];
	ld.param.u64 	%rd17, [_Z15SoftmaxWarpImplI22BroadcastScaleMaskLoadIffbLm2EiE11DirectStoreIffEfLi2ELi10ELi32ELi1ELb0EL9Algorithm0EEvT_T0_ll_param_0];
	ld.param.u64 	%rd27, [_Z15SoftmaxWarpImplI22BroadcastScaleMaskLoadIffbLm2EiE11DirectStoreIffEfLi2ELi10ELi32ELi1ELb0EL9Algorithm0EEvT_T0_ll_param_2];
	ld.param.u64 	%rd28, [_Z15SoftmaxWarpImplI22BroadcastScaleMaskLoadIffbLm2EiE11DirectStoreIffEfLi2ELi10ELi32ELi1ELb0EL9Algorithm0EEvT_T0_ll_param_3];
	cvta.to.global.u64 	%rd1, %rd17;
	cvta.to.global.u64 	%rd2, %rd18;
	setp.lt.s64 	%p1, %rd28, 321;
	@%p1 bra 	$L__BB180_2;
	mov.u64 	%rd29, $str;
	cvta.global.u64 	%rd30, %rd29;
	mov.u64 	%rd31, $str$1;
	cvta.global.u64 	%rd32, %rd31;
	mov.u64 	%rd33, __unnamed_176;
	cvta.global.u64 	%rd34, %rd33;
	{ // callseq 175, 0
	.param .b64 param0;
	st.param.b64 	[param0], %rd30;
	.param .b64 param1;
	st.param.b64 	[param1], %rd32;
	.param .b32 param2;
	st.param.b32 	[param2], 219;
	.param .b64 param3;
	st.param.b64 	[param3], %rd34;
	.param .b64 param4;
	st.param.b64 	[param4], 1;
	call.uni 
	__assertfail, 
	(
	param0, 
	param1, 
	param2, 
	param3, 
	param4
	);
	} // callseq 175
$L__BB180_2:
	mov.u32 	%r11, %ctaid.x;
	mov.u32 	%r12, %ntid.y;
	mov.u32 	%r13, %tid.y;
	mad.lo.s32 	%r14, %r11, %r12, %r13;
	mov.u32 	%r15, %nctaid.x;
	mul.lo.s32 	%r4, %r15, %r12;
	cvt.s64.s32 	%rd80, %r14;
	setp.le.s64 	%p2, %rd27, %rd80;
	@%p2 bra 	$L__BB180_15;
	cvta.to.global.u64 	%rd7, %rd25;
	mov.u32 	%r16, %tid.x;
	shl.b32 	%r17, %r16, 1;
	cvt.u64.u32 	%rd8, %r17;
	cvt.s64.s32 	%rd9, %r4;
	cvt.u32.u64 	%r18, %rd8;
	cvt.u32.u64 	%r20, %rd24;
$L__BB180_4:
	setp.eq.s64 	%p3, %rd20, 1;
	setp.eq.s64 	%p4, %rd19, 1;
	cvt.u32.u64 	%r19, %rd80;
	mad.lo.s32 	%r5, %r20, %r19, %r18;
	div.s32 	%r21, %r5, %r7;
	mul.lo.s32 	%r22, %r21, %r7;
	sub.s32 	%r23, %r5, %r22;
	selp.b32 	%r24, 0, %r21, %p4;
	selp.b32 	%r25, 0, %r23, %p3;
	mul.lo.s32 	%r26, %r9, %r24;
	mad.lo.s32 	%r27, %r10, %r25, %r26;
	shr.u32 	%r28, %r5, 31;
	add.s32 	%r29, %r5, %r28;
	shr.s32 	%r30, %r29, 1;
	mul.wide.s32 	%rd35, %r30, 8;
	add.s64 	%rd11, %rd1, %rd35;
	ld.global.f32 	%f20, [%rd11];
	shr.u32 	%r31, %r27, 31;
	add.s32 	%r32, %r27, %r31;
	shr.s32 	%r33, %r32, 1;
	mul.wide.s32 	%rd36, %r33, 2;
	add.s64 	%rd37, %rd2, %rd36;
	ld.global.v2.u8 	{%rs1, %rs2}, [%rd37];
	setp.eq.s16 	%p5, %rs1, 0;
	mul.f32 	%f21, %f20, %f19;
	selp.f32 	%f3, %f18, %f21, %p5;
	setp.eq.s16 	%p6, %rs2, 0;
	mov.f32 	%f197, %f18;
	@%p6 bra 	$L__BB180_6;
	ld.global.f32 	%f22, [%rd11+4];
	mul.f32 	%f197, %f22, %f19;
$L__BB180_6:
	add.s32 	%r6, %r5, 64;
	div.s32 	%r34, %r6, %r7;
	mul.lo.s32 	%r35, %r34, %r7;
	sub.s32 	%r36, %r6, %r35;
	selp.b32 	%r37, 0, %r34, %p4;
	selp.b32 	%r38, 0, %r36, %p3;
	mul.lo.s32 	%r39, %r9, %r37;
	mad.lo.s32 	%r40, %r10, %r38, %r39;
	shr.u32 	%r41, %r6, 31;
	add.s32 	%r42, %r6, %r41;
	shr.s32 	%r43, %r42, 1;
	mul.wide.s32 	%rd38, %r43, 8;
	add.s64 	%rd12, %rd1, %rd38;
	ld.global.f32 	%f23, [%rd12];
	shr.u32 	%r44, %r40, 31;
	add.s32 	%r45, %r40, %r44;
	shr.s32 	%r46, %r45, 1;
	mul.wide.s32 	%rd39, %r46, 2;
	add.s64 	%rd40, %rd2, %rd39;
	ld.global.v2.u8 	{%rs3, %rs4}, [%rd40];
	setp.eq.s16 	%p9, %rs3, 0;
	mul.f32 	%f24, %f23, %f19;
	selp.f32 	%f6, %f18, %f24, %p9;
	setp.eq.s16 	%p10, %rs4, 0;
	mov.f32 	%f198, %f18;
	@%p10 bra 	$L__BB180_8;
	ld.global.f32 	%f25, [%rd12+4];
	mul.f32 	%f198, %f25, %f19;
$L__BB180_8:
	add.s32 	%r47, %r6, 64;
	div.s32 	%r48, %r47, %r7;
	mul.lo.s32 	%r49, %r48, %r7;
	sub.s32 	%r50, %r47, %r49;
	selp.b32 	%r51, 0, %r48, %p4;
	selp.b32 	%r52, 0, %r50, %p3;
	mul.lo.s32 	%r53, %r9, %r51;
	mad.lo.s32 	%r54, %r10, %r52, %r53;
	shr.u32 	%r55, %r47, 31;
	add.s32 	%r56, %r47, %r55;
	shr.s32 	%r57, %r56, 1;
	mul.wide.s32 	%rd41, %r57, 8;
	add.s64 	%rd13, %rd1, %rd41;
	ld.global.f32 	%f26, [%rd13];
	shr.u32 	%r58, %r54, 31;
	add.s32 	%r59, %r54, %r58;
	shr.s32 	%r60, %r59, 1;
	mul.wide.s32 	%rd42, %r60, 2;
	add.s64 	%rd43, %rd2, %rd42;
	ld.global.v2.u8 	{%rs5, %rs6}, [%rd43];
	setp.eq.s16 	%p13, %rs5, 0;
	mul.f32 	%f27, %f26, %f19;
	selp.f32 	%f9, %f18, %f27, %p13;
	setp.eq.s16 	%p14, %rs6, 0;
	mov.f32 	%f199, %f18;
	@%p14 bra 	$L__BB180_10;
	ld.global.f32 	%f28, [%rd13+4];
	mul.f32 	%f199, %f28, %f19;
$L__BB180_10:
	add.s32 	%r61, %r6, 128;
	div.s32 	%r62, %r61, %r7;
	mul.lo.s32 	%r63, %r62, %r7;
	sub.s32 	%r64, %r61, %r63;
	selp.b32 	%r65, 0, %r62, %p4;
	selp.b32 	%r66, 0, %r64, %p3;
	mul.lo.s32 	%r67, %r9, %r65;
	mad.lo.s32 	%r68, %r10, %r66, %r67;
	shr.u32 	%r69, %r61, 31;
	add.s32 	%r70, %r61, %r69;
	shr.s32 	%r71, %r70, 1;
	mul.wide.s32 	%rd44, %r71, 8;
	add.s64 	%rd14, %rd1, %rd44;
	ld.global.f32 	%f29, [%rd14];
	shr.u32 	%r72, %r68, 31;
	add.s32 	%r73, %r68, %r72;
	shr.s32 	%r74, %r73, 1;
	mul.wide.s32 	%rd45, %r74, 2;
	add.s64 	%rd46, %rd2, %rd45;
	ld.global.v2.u8 	{%rs7, %rs8}, [%rd46];
	setp.eq.s16 	%p17, %rs7, 0;
	mul.f32 	%f30, %f29, %f19;
	selp.f32 	%f12, %f18, %f30, %p17;
	setp.eq.s16 	%p18, %rs8, 0;
	mov.f32 	%f200, %f18;
	@%p18 bra 	$L__BB180_12;
	ld.global.f32 	%f31, [%rd14+4];
	mul.f32 	%f200, %f31, %f19;
$L__BB180_12:
	add.s32 	%r75, %r6, 192;
	div.s32 	%r76, %r75, %r7;
	mul.lo.s32 	%r77, %r76, %r7;
	sub.s32 	%r78, %r75, %r77;
	selp.b32 	%r79, 0, %r76, %p4;
	selp.b32 	%r80, 0, %r78, %p3;
	mul.lo.s32 	%r81, %r9, %r79;
	mad.lo.s32 	%r82, %r10, %r80, %r81;
	shr.u32 	%r83, %r75, 31;
	add.s32 	%r84, %r75, %r83;
	shr.s32 	%r85, %r84, 1;
	mul.wide.s32 	%rd47, %r85, 8;
	add.s64 	%rd15, %rd1, %rd47;
	ld.global.f32 	%f32, [%rd15];
	shr.u32 	%r86, %r82, 31;
	add.s32 	%r87, %r82, %r86;
	shr.s32 	%r88, %r87, 1;
	mul.wide.s32 	%rd48, %r88, 2;
	add.s64 	%rd49, %rd2, %rd48;
	ld.global.v2.u8 	{%rs9, %rs10}, [%rd49];
	setp.eq.s16 	%p21, %rs9, 0;
	mul.f32 	%f33, %f32, %f19;
	selp.f32 	%f15, %f18, %f33, %p21;
	setp.eq.s16 	%p22, %rs10, 0;
	mov.f32 	%f201, %f18;
	@%p22 bra 	$L__BB180_14;
	ld.global.f32 	%f34, [%rd15+4];
	mul.f32 	%f201, %f34, %f19;
$L__BB180_14:
	max.f32 	%f35, %f3, 0fFF800000;
	max.f32 	%f36, %f35, %f197;
	max.f32 	%f37, %f36, %f6;
	max.f32 	%f38, %f37, %f198;
	max.f32 	%f39, %f38, %f9;
	max.f32 	%f40, %f39, %f199;
	max.f32 	%f41, %f40, %f12;
	max.f32 	%f42, %f41, %f200;
	max.f32 	%f43, %f42, %f15;
	max.f32 	%f44, %f43, %f201;
	mov.b32 	%r89, %f44;
	shfl.sync.bfly.b32	%r90|%p23, %r89, 16, 31, -1;
	mov.b32 	%f45, %r90;
	max.f32 	%f46, %f44, %f45;
	mov.b32 	%r91, %f46;
	shfl.sync.bfly.b32	%r92|%p24, %r91, 8, 31, -1;
	mov.b32 	%f47, %r92;
	max.f32 	%f48, %f46, %f47;
	mov.b32 	%r93, %f48;
	shfl.sync.bfly.b32	%r94|%p25, %r93, 4, 31, -1;
	mov.b32 	%f49, %r94;
	max.f32 	%f50, %f48, %f49;
	mov.b32 	%r95, %f50;
	shfl.sync.bfly.b32	%r96|%p26, %r95, 2, 31, -1;
	mov.b32 	%f51, %r96;
	max.f32 	%f52, %f50, %f51;
	mov.b32 	%r97, %f52;
	shfl.sync.bfly.b32	%r98|%p27, %r97, 1, 31, -1;
	mov.b32 	%f53, %r98;
	max.f32 	%f54, %f52, %f53;
	sub.f32 	%f55, %f3, %f54;
	fma.rn.f32 	%f56, %f55, 0f3BBB989D, 0f3F000000;
	cvt.sat.f32.f32 	%f57, %f56;
	mov.f32 	%f58, 0f4B400001;
	mov.f32 	%f59, 0f437C0000;
	fma.rm.f32 	%f60, %f57, %f59, %f58;
	add.f32 	%f61, %f60, 0fCB40007F;
	neg.f32 	%f62, %f61;
	fma.rn.f32 	%f63, %f55, 0f3FB8AA3B, %f62;
	fma.rn.f32 	%f64, %f55, 0f32A57060, %f63;
	mov.b32 	%r99, %f60;
	shl.b32 	%r100, %r99, 23;
	mov.b32 	%f65, %r100;
	ex2.approx.ftz.f32 	%f66, %f64;
	mul.f32 	%f67, %f66, %f65;
	add.f32 	%f68, %f67, 0f00000000;
	sub.f32 	%f69, %f197, %f54;
	fma.rn.f32 	%f70, %f69, 0f3BBB989D, 0f3F000000;
	cvt.sat.f32.f32 	%f71, %f70;
	fma.rm.f32 	%f72, %f71, %f59, %f58;
	add.f32 	%f73, %f72, 0fCB40007F;
	neg.f32 	%f74, %f73;
	fma.rn.f32 	%f75, %f69, 0f3FB8AA3B, %f74;
	fma.rn.f32 	%f76, %f69, 0f32A57060, %f75;
	mov.b32 	%r101, %f72;
	shl.b32 	%r102, %r101, 23;
	mov.b32 	%f77, %r102;
	ex2.approx.ftz.f32 	%f78, %f76;
	mul.f32 	%f79, %f78, %f77;
	add.f32 	%f80, %f68, %f79;
	sub.f32 	%f81, %f6, %f54;
	fma.rn.f32 	%f82, %f81, 0f3BBB989D, 0f3F000000;
	cvt.sat.f32.f32 	%f83, %f82;
	fma.rm.f32 	%f84, %f83, %f59, %f58;
	add.f32 	%f85, %f84, 0fCB40007F;
	neg.f32 	%f86, %f85;
	fma.rn.f32 	%f87, %f81, 0f3FB8AA3B, %f86;
	fma.rn.f32 	%f88, %f81, 0f32A57060, %f87;
	mov.b32 	%r103, %f84;
	shl.b32 	%r104, %r103, 23;
	mov.b32 	%f89, %r104;
	ex2.approx.ftz.f32 	%f90, %f88;
	mul.f32 	%f91, %f90, %f89;
	add.f32 	%f92, %f80, %f91;
	sub.f32 	%f93, %f198, %f54;
	fma.rn.f32 	%f94, %f93, 0f3BBB989D, 0f3F000000;
	cvt.sat.f32.f32 	%f95, %f94;
	fma.rm.f32 	%f96, %f95, %f59, %f58;
	add.f32 	%f97, %f96, 0fCB40007F;
	neg.f32 	%f98, %f97;
	fma.rn.f32 	%f99, %f93, 0f3FB8AA3B, %f98;
	fma.rn.f32 	%f100, %f93, 0f32A57060, %f99;
	mov.b32 	%r105, %f96;
	shl.b32 	%r106, %r105, 23;
	mov.b32 	%f101, %r106;
	ex2.approx.ftz.f32 	%f102, %f100;
	mul.f32 	%f103, %f102, %f101;
	add.f32 	%f104, %f92, %f103;
	sub.f32 	%f105, %f9, %f54;
	fma.rn.f32 	%f106, %f105, 0f3BBB989D, 0f3F000000;
	cvt.sat.f32.f32 	%f107, %f106;
	fma.rm.f32 	%f108, %f107, %f59, %f58;
	add.f32 	%f109, %f108, 0fCB40007F;
	neg.f32 	%f110, %f109;
	fma.rn.f32 	%f111, %f105, 0f3FB8AA3B, %f110;
	fma.rn.f32 	%f112, %f105, 0f32A57060, %f111;
	mov.b32 	%r107, %f108;
	shl.b32 	%r108, %r107, 23;
	mov.b32 	%f113, %r108;
	ex2.approx.ftz.f32 	%f114, %f112;
	mul.f32 	%f115, %f114, %f113;
	add.f32 	%f116, %f104, %f115;
	sub.f32 	%f117, %f199, %f54;
	fma.rn.f32 	%f118, %f117, 0f3BBB989D, 0f3F000000;
	cvt.sat.f32.f32 	%f119, %f118;
	fma.rm.f32 	%f120, %f119, %f59, %f58;
	add.f32 	%f121, %f120, 0fCB40007F;
	neg.f32 	%f122, %f121;
	fma.rn.f32 	%f123, %f117, 0f3FB8AA3B, %f122;
	fma.rn.f32 	%f124, %f117, 0f32A57060, %f123;
	mov.b32 	%r109, %f120;
	shl.b32 	%r110, %r109, 23;
	mov.b32 	%f125, %r110;
	ex2.approx.ftz.f32 	%f126, %f124;
	mul.f32 	%f127, %f126, %f125;
	add.f32 	%f128, %f116, %f127;
	sub.f32 	%f129, %f12, %f54;
	fma.rn.f32 	%f130, %f129, 0f3BBB989D, 0f3F000000;
	cvt.sat.f32.f32 	%f131, %f130;
	fma.rm.f32 	%f132, %f131, %f59, %f58;
	add.f32 	%f133, %f132, 0fCB40007F;
	neg.f32 	%f134, %f133;
	fma.rn.f32 	%f135, %f129, 0f3FB8AA3B, %f134;
	fma.rn.f32 	%f136, %f129, 0f32A57060, %f135;
	mov.b32 	%r111, %f132;
	shl.b32 	%r112, %r111, 23;
	mov.b32 	%f137, %r112;
	ex2.approx.ftz.f32 	%f138, %f136;
	mul.f32 	%f139, %f138, %f137;
	add.f32 	%f140, %f128, %f139;
	sub.f32 	%f141, %f200, %f54;
	fma.rn.f32 	%f142, %f141, 0f3BBB989D, 0f3F000000;
	cvt.sat.f32.f32 	%f143, %f142;
	fma.rm.f32 	%f144, %f143, %f59, %f58;
	add.f32 	%f145, %f144, 0fCB40007F;
	neg.f32 	%f146, %f145;
	fma.rn.f32 	%f147, %f141, 0f3FB8AA3B, %f146;
	fma.rn.f32 	%f148, %f141, 0f32A57060, %f147;
	mov.b32 	%r113, %f144;
	shl.b32 	%r114, %r113, 23;
	mov.b32 	%f149, %r114;
	ex2.approx.ftz.f32 	%f150, %f148;
	mul.f32 	%f151, %f150, %f149;
	add.f32 	%f152, %f140, %f151;
	sub.f32 	%f153, %f15, %f54;
	fma.rn.f32 	%f154, %f153, 0f3BBB989D, 0f3F000000;
	cvt.sat.f32.f32 	%f155, %f154;
	fma.rm.f32 	%f156, %f155, %f59, %f58;
	add.f32 	%f157, %f156, 0fCB40007F;
	neg.f32 	%f158, %f157;
	fma.rn.f32 	%f159, %f153, 0f3FB8AA3B, %f158;
	fma.rn.f32 	%f160, %f153, 0f32A57060, %f159;
	mov.b32 	%r115, %f156;
	shl.b32 	%r116, %r115, 23;
	mov.b32 	%f161, %r116;
	ex2.approx.ftz.f32 	%f162, %f160;
	mul.f32 	%f163, %f162, %f161;
	add.f32 	%f164, %f152, %f163;
	sub.f32 	%f165, %f201, %f54;
	fma.rn.f32 	%f166, %f165, 0f3BBB989D, 0f3F000000;
	cvt.sat.f32.f32 	%f167, %f166;
	fma.rm.f32 	%f168, %f167, %f59, %f58;
	add.f32 	%f169, %f168, 0fCB40007F;
	neg.f32 	%f170, %f169;
	fma.rn.f32 	%f171, %f165, 0f3FB8AA3B, %f170;
	fma.rn.f32 	%f172, %f165, 0f32A57060, %f171;
	mov.b32 	%r117, %f168;
	shl.b32 	%r118, %r117, 23;
	mov.b32 	%f173, %r118;
	ex2.approx.ftz.f32 	%f174, %f172;
	mul.f32 	%f175, %f174, %f173;
	add.f32 	%f176, %f164, %f175;
	mov.b32 	%r119, %f176;
	shfl.sync.bfly.b32	%r120|%p28, %r119, 16, 31, -1;
	mov.b32 	%f177, %r120;
	add.f32 	%f178, %f176, %f177;
	mov.b32 	%r121, %f178;
	shfl.sync.bfly.b32	%r122|%p29, %r121, 8, 31, -1;
	mov.b32 	%f179, %r122;
	add.f32 	%f180, %f178, %f179;
	mov.b32 	%r123, %f180;
	shfl.sync.bfly.b32	%r124|%p30, %r123, 4, 31, -1;
	mov.b32 	%f181, %r124;
	add.f32 	%f182, %f180, %f181;
	mov.b32 	%r125, %f182;
	shfl.sync.bfly.b32	%r126|%p31, %r125, 2, 31, -1;
	mov.b32 	%f183, %r126;
	add.f32 	%f184, %f182, %f183;
	mov.b32 	%r127, %f184;
	shfl.sync.bfly.b32	%r128|%p32, %r127, 1, 31, -1;
	mov.b32 	%f185, %r128;
	add.f32 	%f186, %f184, %f185;
	div.rn.f32 	%f187, %f67, %f186;
	div.rn.f32 	%f188, %f79, %f186;
	div.rn.f32 	%f189, %f91, %f186;
	div.rn.f32 	%f190, %f103, %f186;
	div.rn.f32 	%f191, %f115, %f186;
	div.rn.f32 	%f192, %f127, %f186;
	div.rn.f32 	%f193, %f139, %f186;
	div.rn.f32 	%f194, %f151, %f186;
	div.rn.f32 	%f195, %f163, %f186;
	div.rn.f32 	%f196, %f175, %f186;
	mad.lo.s64 	%rd50, %rd80, %rd26, %rd8;
	shr.u64 	%rd51, %rd50, 63;
	add.s64 	%rd52, %rd50, %rd51;
	shl.b64 	%rd53, %rd52, 2;
	and.b64  	%rd54, %rd53, -8;
	add.s64 	%rd55, %rd7, %rd54;
	st.global.v2.f32 	[%rd55], {%f187, %f188};
	add.s64 	%rd56, %rd50, 64;
	shr.u64 	%rd57, %rd56, 63;
	add.s64 	%rd58, %rd56, %rd57;
	shl.b64 	%rd59, %rd58, 2;
	and.b64  	%rd60, %rd59, -8;
	add.s64 	%rd61, %rd7, %rd60;
	st.global.v2.f32 	[%rd61], {%f189, %f190};
	add.s64 	%rd62, %rd50, 128;
	shr.u64 	%rd63, %rd62, 63;
	add.s64 	%rd64, %rd62, %rd63;
	shl.b64 	%rd65, %rd64, 2;
	and.b64  	%rd66, %rd65, -8;
	add.s64 	%rd67, %rd7, %rd66;
	st.global.v2.f32 	[%rd67], {%f191, %f192};
	add.s64 	%rd68, %rd50, 192;
	shr.u64 	%rd69, %rd68, 63;
	add.s64 	%rd70, %rd68, %rd69;
	shl.b64 	%rd71, %rd70, 2;
	and.b64  	%rd72, %rd71, -8;
	add.s64 	%rd73, %rd7, %rd72;
	st.global.v2.f32 	[%rd73], {%f193, %f194};
	add.s64 	%rd74, %rd50, 256;
	shr.u64 	%rd75, %rd74, 63;
	add.s64 	%rd76, %rd74, %rd75;
	shl.b64 	%rd77, %rd76, 2;
	and.b64  	%rd78, %rd77, -8;
	add.s64 	%rd79, %rd7, %rd78;
	st.global.v2.f32 	[%rd79], {%f195, %f196};
	add.s64 	%rd80, %rd80, %rd9;
	setp.lt.s64 	%p33, %rd80, %rd27;
	@%p33 bra 	$L__BB180_4;
$L__BB180_15:
	ret;

}
	// .globl	_Z15SoftmaxWarpImplI22BroadcastScaleMaskLoadIffbLm2EiE11DirectStoreIffEfLi2ELi10ELi32ELi1ELb1EL9Algorithm0EEvT_T0_ll
.visible .entry _Z15SoftmaxWarpImplI22BroadcastScaleMaskLoadIffbLm2EiE11DirectStoreIffEfLi2ELi10ELi32ELi1ELb1EL9Algorithm0EEvT_T0_ll(
	.param .align 8 .b8 _Z15SoftmaxWarpImplI22BroadcastScaleMaskLoadIffbLm2EiE11DirectStoreIffEfLi2ELi10ELi32ELi1ELb1EL9Algorithm0EEvT_T0_ll_param_0[88],
	.param .align 8 .b8 _Z15SoftmaxWarpImplI22BroadcastScaleMaskLoadIffbLm2EiE11DirectStoreIffEfLi2ELi10ELi32ELi1ELb1EL9Algorithm0EEvT_T0_ll_param_1[16],
	.param .u64 _Z15SoftmaxWarpImplI22BroadcastScaleMaskLoadIffbLm2EiE11DirectStoreIffEfLi2ELi10ELi32ELi1ELb1EL9Algorithm0EEvT_T0_ll_param_2,
	.param .u64 _Z15SoftmaxWarpImplI22BroadcastScaleMaskLoadIffbLm2EiE11DirectStoreIffEfLi2ELi10ELi32ELi1ELb1EL9Algorithm0EEvT_T0_ll_param_3
)
{
	.reg .pred 	%p<44>;
	.reg .b16 	%rs<11>;
	.reg .b32 	%r<138>;
	.reg .b32 	%f<237>;
	.reg .b64 	%rd<84>;

	ld.param.u64 	%rd29, [_Z15SoftmaxWarpImplI22BroadcastScaleMaskLoadIffbLm2EiE11DirectStoreIffEfLi2ELi10ELi32ELi1ELb1EL9Algorithm0EEvT_T0_ll_param_1+8];
	ld.param.v2.f32 	{%f48, %f49}, [_Z15SoftmaxWarpImplI22BroadcastScaleMaskLoadIffbLm2EiE11DirectStoreIffEfLi2ELi10ELi32ELi1ELb1EL9Algorithm0EEvT_T0_ll_param_0+80];
	ld.param.u64 	%rd27, [_Z15SoftmaxWarpImplI22BroadcastScaleMaskLoadIffbLm2EiE11DirectStoreIffEfLi2ELi10ELi32ELi1ELb1EL9Algorithm0EEvT_T0_ll_param_0+72];
	ld.param.v2.u32 	{%r8, %r9}, [_Z15SoftmaxWarpImplI22BroadcastScaleMaskLoadIffbLm2EiE11DirectStoreIffEfLi2ELi10ELi32ELi1ELb1EL9Algorithm0EEvT_T0_ll_param_0+56];
	ld.param.v2.u32 	{%r6, %r7}, [_Z15SoftmaxWarpImplI22BroadcastScaleMaskLoadIffbLm2EiE11DirectStoreIffEfLi2ELi10ELi32ELi1ELb1EL9Algorithm0EEvT_T0_ll_param_0+40];
	ld.param.u64 	%rd23, [_Z15SoftmaxWarpImplI22BroadcastScaleMaskLoadIffbLm2EiE11DirectStoreIffEfLi2ELi10ELi32ELi1ELb1EL9Algorithm0EEvT_T0_ll_param_0+24];
	ld.param.u64 	%rd22, [_Z15SoftmaxWarpImplI22BroadcastScaleMaskLoadIffbLm2EiE11DirectStoreIffEfLi2ELi10ELi32ELi1ELb1EL9Algorithm0EEvT_T0_ll_param_0+16];
	ld.param.u64 	%rd28, [_Z15SoftmaxWarpImplI22BroadcastScaleMaskLoadIffbLm2EiE11DirectStoreIffEfLi2ELi10ELi32ELi1ELb1EL9Algorithm0EEvT_T0_ll_param_1];
	ld.param.u64 	%rd21, [_Z15SoftmaxWarpImplI22BroadcastScaleMaskLoadIffbLm2EiE11DirectStoreIffEfLi2ELi10ELi32ELi1ELb1EL9Algorithm0EEvT_T0_ll_param_0+8];
	ld.param.u64 	%rd20, [_Z15SoftmaxWarpImplI22BroadcastScaleMaskLoadIffbLm2EiE11DirectStoreIffEfLi2ELi10ELi32ELi1ELb1EL9Algorithm0EEvT_T0_ll_param_0];
	ld.param.u64 	%rd30, [_Z15SoftmaxWarpImplI22BroadcastScaleMaskLoadIffbLm2EiE11DirectStoreIffEfLi2ELi10ELi32ELi1ELb1EL9Algorithm0EEvT_T0_ll_param_2];
	ld.param.u64 	%rd31, [_Z15SoftmaxWarpImplI22BroadcastScaleMaskLoadIffbLm2EiE11DirectStoreIffEfLi2ELi10ELi32ELi1ELb1EL9Algorithm0EEvT_T0_ll_param_3];
	cvta.to.global.u64 	%rd1, %rd20;
	cvta.to.global.u64 	%rd2, %rd21;
	cvta.to.global.u64 	%rd4, %rd28;
	setp.lt.s64 	%p1, %rd31, 321;
	@%p1 bra 	$L__BB181_2;
	mov.u64 	%rd32, $str;
	cvta.global.u64 	%rd33, %rd32;
	mov.u64 	%rd34, $str$1;
	cvta.global.u64 	%rd35, %rd34;
	mov.u64 	%rd36, __unnamed_177;
	cvta.global.u64 	%rd37, %rd36;
	{ // callseq 176, 0
	.param .b64 param0;
	st.param.b64 	[param0], %rd33;
	.param .b64 param1;
	st.param.b64 	[param1], %rd35;
	.param .b32 param2;
	st.param.b32 	[param2], 219;
	.param .b64 param3;
	st.param.b64 	[param3], %rd37;
	.param .b64 param4;
	st.param.b64 	[param4], 1;
	call.uni 
	__assertfail, 
	(
	param0, 
	param1, 
	param2, 
	param3, 
	param4
	);
	} // callseq 176
$L__BB181_2:
	mov.u32 	%r10, %ctaid.x;
	mov.u32 	%r11, %ntid.y;
	mov.u32 	%r12, %tid.y;
	mad.lo.s32 	%r13, %r10, %r11, %r12;
	mov.u32 	%r14, %nctaid.x;
	mul.lo.s32 	%r4, %r14, %r11;
	cvt.s64.s32 	%rd83, %r13;
	setp.le.s64 	%p2, %rd30, %rd83;
	@%p2 bra 	$L__BB181_35;
	mov.u32 	%r15, %tid.x;
	shl.b32 	%r16, %r15, 1;
	cvt.u64.u32 	%rd6, %r16;
	add.s32 	%r17, %r16, 64;
	cvt.u64.u32 	%rd7, %r17;
	add.s32 	%r18, %r16, 128;
	cvt.u64.u32 	%rd8, %r18;
	add.s32 	%r19, %r16, 192;
	cvt.u64.u32 	%rd9, %r19;
	add.s32 	%r20, %r16, 256;
	cvt.u64.u32 	%rd10, %r20;
	cvt.s64.s32 	%rd11, %r4;
	cvt.u32.u64 	%r22, %rd27;
	cvt.u32.u64 	%r23, %rd6;
$L__BB181_4:
	setp.le.s64 	%p3, %rd31, %rd6;
	cvt.u32.u64 	%r21, %rd83;
	mul.lo.s32 	%r5, %r22, %r21;
	mov.f32 	%f218, 0fFF800000;
	mov.f32 	%f219, %f218;
	mov.f32 	%f224, %f218;
	@%p3 bra 	$L__BB181_8;
	setp.eq.s64 	%p4, %rd23, 1;
	setp.eq.s64 	%p5, %rd22, 1;
	add.s32 	%r24, %r23, %r5;
	div.s32 	%r25, %r24, %r6;
	mul.lo.s32 	%r26, %r25, %r6;
	sub.s32 	%r27, %r24, %r26;
	selp.b32 	%r28, 0, %r25, %p5;
	selp.b32 	%r29, 0, %r27, %p4;
	mul.lo.s32 	%r30, %r8, %r28;
	mad.lo.s32 	%r31, %r9, %r29, %r30;
	shr.u32 	%r32, %r24, 31;
	add.s32 	%r33, %r24, %r32;
	shr.s32 	%r34, %r33, 1;
	mul.wide.s32 	%rd38, %r34, 8;
	add.s64 	%rd13, %rd1, %rd38;
	ld.global.f32 	%f51, [%rd13];
	shr.u32 	%r35, %r31, 31;
	add.s32 	%r36, %r31, %r35;
	shr.s32 	%r37, %r36, 1;
	mul.wide.s32 	%rd39, %r37, 2;
	add.s64 	%rd40, %rd2, %rd39;
	ld.global.v2.u8 	{%rs1, %rs2}, [%rd40];
	setp.eq.s16 	%p6, %rs1, 0;
	mul.f32 	%f52, %f51, %f49;
	selp.f32 	%f219, %f48, %f52, %p6;
	setp.eq.s16 	%p7, %rs2, 0;
	mov.f32 	%f218, %f48;
	@%p7 bra 	$L__BB181_7;
	ld.global.f32 	%f53, [%rd13+4];
	mul.f32 	%f218, %f53, %f49;
$L__BB181_7:
	max.f32 	%f54, %f219, 0fFF800000;
	max.f32 	%f224, %f54, %f218;
$L__BB181_8:
	setp.le.s64 	%p8, %rd31, %rd7;
	mov.f32 	%f222, 0fFF800000;
	mov.f32 	%f223, %f222;
	@%p8 bra 	$L__BB181_12;
	cvt.u32.u64 	%r38, %rd7;
	setp.eq.s64 	%p9, %rd23, 1;
	setp.eq.s64 	%p10, %rd22, 1;
	add.s32 	%r39, %r38, %r5;
	div.s32 	%r40, %r39, %r6;
	mul.lo.s32 	%r41, %r40, %r6;
	sub.s32 	%r42, %r39, %r41;
	selp.b32 	%r43, 0, %r40, %p10;
	selp.b32 	%r44, 0, %r42, %p9;
	mul.lo.s32 	%r45, %r8, %r43;
	mad.lo.s32 	%r46, %r9, %r44, %r45;
	shr.u32 	%r47, %r39, 31;
	add.s32 	%r48, %r39, %r47;
	shr.s32 	%r49, %r48, 1;
	mul.wide.s32 	%rd41, %r49, 8;
	add.s64 	%rd14, %rd1, %rd41;
	ld.global.f32 	%f56, [%rd14];
	shr.u32 	%r50, %r46, 31;
	add.s32 	%r51, %r46, %r50;
	shr.s32 	%r52, %r51, 1;
	mul.wide.s32 	%rd42, %r52, 2;
	add.s64 	%rd43, %rd2, %rd42;
	ld.global.v2.u8 	{%rs3, %rs4}, [%rd43];
	setp.eq.s16 	%p11, %rs3, 0;
	mul.f32 	%f57, %f56, %f49;
	selp.f32 	%f223, %f48, %f57, %p11;
	setp.eq.s16 	%p12, %rs4, 0;
	mov.f32 	%f222, %f48;
	@%p12 bra 	$L__BB181_11;
	ld.global.f32 	%f58, [%rd14+4];
	mul.f32 	%f222, %f58, %f49;
$L__BB181_11:
	max.f32 	%f59, %f224, %f223;
	max.f32 	%f224, %f59, %f222;
$L__BB181_12:
	setp.le.s64 	%p13, %rd31, %rd8;
	mov.f32 	%f226, 0fFF800000;
	mov.f32 	%f227, %f226;
	@%p13 bra 	$L__BB181_16;
	cvt.u32.u64 	%r53, %rd8;
	setp.eq.s64 	%p14, %rd23, 1;
	setp.eq.s64 	%p15, %rd22, 1;
	add.s32 	%r54, %r53, %r5;
	div.s32 	%r55, %r54, %r6;
	mul.lo.s32 	%r56, %r55, %r6;
	sub.s32 	%r57, %r54, %r56;
	selp.b32 	%r58, 0, %r55, %p15;
	selp.b32 	%r59, 0, %r57, %p14;
	mul.lo.s32 	%r60, %r8, %r58;
	mad.lo.s32 	%r61, %r9, %r59, %r60;
	shr.u32 	%r62, %r54, 31;
	add.s32 	%r63, %r54, %r62;
	shr.s32 	%r64, %r63, 1;
	mul.wide.s32 	%rd44, %r64, 8;
	add.s64 	%rd15, %rd1, %rd44;
	ld.global.f32 	%f61, [%rd15];
	shr.u32 	%r65, %r61, 31;
	add.s32 	%r66, %r61, %r65;
	shr.s32 	%r67, %r66, 1;
	mul.wide.s32 	%rd45, %r67, 2;
	add.s64 	%rd46, %rd2, %rd45;
	ld.global.v2.u8 	{%rs5, %rs6}, [%rd46];
	setp.eq.s16 	%p16, %rs5, 0;
	mul.f32 	%f62, %f61, %f49;
	selp.f32 	%f227, %f48, %f62, %p16;
	setp.eq.s16 	%p17, %rs6, 0;
	mov.f32 	%f226, %f48;
	@%p17 bra 	$L__BB181_15;
	ld.global.f32 	%f63, [%rd15+4];
	mul.f32 	%f226, %f63, %f49;
$L__BB181_15:
	max.f32 	%f64, %f224, %f227;
	max.f32 	%f224, %f64, %f226;
$L__BB181_16:
	setp.le.s64 	%p18, %rd31, %rd9;
	mov.f32 	%f230, 0fFF800000;
	mov.f32 	%f231, %f230;
	@%p18 bra 	$L__BB181_20;
	cvt.u32.u64 	%r68, %rd9;
	setp.eq.s64 	%p19, %rd23, 1;
	setp.eq.s64 	%p20, %rd22, 1;
	add.s32 	%r69, %r68, %r5;
	div.s32 	%r70, %r69, %r6;
	mul.lo.s32 	%r71, %r70, %r6;
	sub.s32 	%r72, %r69, %r71;
	selp.b32 	%r73, 0, %r70, %p20;
	selp.b32 	%r74, 0, %r72, %p19;
	mul.lo.s32 	%r75, %r8, %r73;
	mad.lo.s32 	%r76, %r9, %r74, %r75;
	shr.u32 	%r77, %r69, 31;
	add.s32 	%r78, %r69, %r77;
	shr.s32 	%r79, %r78, 1;
	mul.wide.s32 	%rd47, %r79, 8;
	add.s64 	%rd16, %rd1, %rd47;
	ld.global.f32 	%f66, [%rd16];
	shr.u32 	%r80, %r76, 31;
	add.s32 	%r81, %r76, %r80;
	shr.s32 	%r82, %r81, 1;
	mul.wide.s32 	%rd48, %r82, 2;
	add.s64 	%rd49, %rd2, %rd48;
	ld.global.v2.u8 	{%rs7, %rs8}, [%rd49];
	setp.eq.s16 	%p21, %rs7, 0;
	mul.f32 	%f67, %f66, %f49;
	selp.f32 	%f231, %f48, %f67, %p21;
	setp.eq.s16 	%p22, %rs8, 0;
	mov.f32 	%f230, %f48;
	@%p22 bra 	$L__BB181_19;
	ld.global.f32 	%f68, [%rd16+4];
	mul.f32 	%f230, %f68, %f49;
$L__BB181_19:
	max.f32 	%f69, %f224, %f231;
	max.f32 	%f224, %f69, %f230;
$L__BB181_20:
	setp.le.s64 	%p23, %rd31, %rd10;
	mov.f32 	%f234, 0fFF800000;
	mov.f32 	%f235, %f234;
	@%p23 bra 	$L__BB181_24;
	cvt.u32.u64 	%r83, %rd10;
	setp.eq.s64 	%p24, %rd23, 1;
	setp.eq.s64 	%p25, %rd22, 1;
	add.s32 	%r84, %r83, %r5;
	div.s32 	%r85, %r84, %r6;
	mul.lo.s32 	%r86, %r85, %r6;
	sub.s32 	%r87, %r84, %r86;
	selp.b32 	%r88, 0, %r85, %p25;
	selp.b32 	%r89, 0, %r87, %p24;
	mul.lo.s32 	%r90, %r8, %r88;
	mad.lo.s32 	%r91, %r9, %r89, %r90;
	shr.u32 	%r92, %r84, 31;
	add.s32 	%r93, %r84, %r92;
	shr.s32 	%r94, %r93, 1;
	mul.wide.s32 	%rd50, %r94, 8;
	add.s64 	%rd17, %rd1, %rd50;
	ld.global.f32 	%f71, [%rd17];
	shr.u32 	%r95, %r91, 31;
	add.s32 	%r96, %r91, %r95;
	shr.s32 	%r97, %r96, 1;
	mul.wide.s32 	%rd51, %r97, 2;
	add.s64 	%rd52, %rd2, %rd51;
	ld.global.v2.u8 	{%rs9, %rs10}, [%rd52];
	setp.eq.s16 	%p26, %rs9, 0;
	mul.f32 	%f72, %f71, %f49;
	selp.f32 	%f235, %f48, %f72, %p26;
	setp.eq.s16 	%p27, %rs10, 0;
	mov.f32 	%f234, %f48;
	@%p27 bra 	$L__BB181_23;
	ld.global.f32 	%f73, [%rd17+4];
	mul.f32 	%f234, %f73, %f49;
$L__BB181_23:
	max.f32 	%f74, %f224, %f235;
	max.f32 	%f224, %f74, %f234;
$L__BB181_24:
	setp.le.s64 	%p28, %rd31, %rd6;
	mov.b32 	%r98, %f224;
	shfl.sync.bfly.b32	%r99|%p29, %r98, 16, 31, -1;
	mov.b32 	%f75, %r99;
	max.f32 	%f76, %f224, %f75;
	mov.b32 	%r100, %f76;
	shfl.sync.bfly.b32	%r101|%p30, %r100, 8, 31, -1;
	mov.b32 	%f77, %r101;
	max.f32 	%f78, %f76, %f77;
	mov.b32 	%r102, %f78;
	shfl.sync.bfly.b32	%r103|%p31, %r102, 4, 31, -1;
	mov.b32 	%f79, %r103;
	max.f32 	%f80, %f78, %f79;
	mov.b32 	%r104, %f80;
	shfl.sync.bfly.b32	%r105|%p32, %r104, 2, 31, -1;
	mov.b32 	%f81, %r105;
	max.f32 	%f82, %f80, %f81;
	mov.b32 	%r106, %f82;
	shfl.sync.bfly.b32	%r107|%p33, %r106, 1, 31, -1;
	mov.b32 	%f83, %r107;
	max.f32 	%f84, %f82, %f83;
	sub.f32 	%f85, %f219, %f84;
	fma.rn.f32 	%f86, %f85, 0f3BBB989D, 0f3F000000;
	cvt.sat.f32.f32 	%f87, %f86;
	mov.f32 	%f88, 0f4B400001;
	mov.f32 	%f89, 0f437C0000;
	fma.rm.f32 	%f90, %f87, %f89, %f88;
	add.f32 	%f91, %f90, 0fCB40007F;
	neg.f32 	%f92, %f91;
	fma.rn.f32 	%f93, %f85, 0f3FB8AA3B, %f92;
	fma.rn.f32 	%f94, %f85, 0f32A57060, %f93;
	mov.b32 	%r108, %f90;
	shl.b32 	%r109, %r108, 23;
	mov.b32 	%f95, %r109;
	ex2.approx.ftz.f32 	%f96, %f94;
	mul.f32 	%f97, %f96, %f95;
	add.f32 	%f98, %f97, 0f00000000;
	sub.f32 	%f99, %f218, %f84;
	fma.rn.f32 	%f100, %f99, 0f3BBB989D, 0f3F000000;
	cvt.sat.f32.f32 	%f101, %f100;
	fma.rm.f32 	%f102, %f101, %f89, %f88;
	add.f32 	%f103, %f102, 0fCB40007F;
	neg.f32 	%f104, %f103;
	fma.rn.f32 	%f105, %f99, 0f3FB8AA3B, %f104;
	fma.rn.f32 	%f106, %f99, 0f32A57060, %f105;
	mov.b32 	%r110, %f102;
	shl.b32 	%r111, %r110, 23;
	mov.b32 	%f107, %r111;
	ex2.approx.ftz.f32 	%f108, %f106;
	mul.f32 	%f109, %f108, %f107;
	add.f32 	%f110, %f98, %f109;
	sub.f32 	%f111, %f223, %f84;
	fma.rn.f32 	%f112, %f111, 0f3BBB989D, 0f3F000000;
	cvt.sat.f32.f32 	%f113, %f112;
	fma.rm.f32 	%f114, %f113, %f89, %f88;
	add.f32 	%f115, %f114, 0fCB40007F;
	neg.f32 	%f116, %f115;
	fma.rn.f32 	%f117, %f111, 0f3FB8AA3B, %f116;
	fma.rn.f32 	%f118, %f111, 0f32A57060, %f117;
	mov.b32 	%r112, %f114;
	shl.b32 	%r113, %r112, 23;
	mov.b32 	%f119, %r113;
	ex2.approx.ftz.f32 	%f120, %f118;
	mul.f32 	%f121, %f120, %f119;
	add.f32 	%f122, %f110, %f121;
	sub.f32 	%f123, %f222, %f84;
	fma.rn.f32 	%f124, %f123, 0f3BBB989D, 0f3F000000;
	cvt.sat.f32.f32 	%f125, %f124;
	fma.rm.f32 	%f126, %f125, %f89, %f88;
	add.f32 	%f127, %f126, 0fCB40007F;
	neg.f32 	%f128, %f127;
	fma.rn.f32 	%f129, %f123, 0f3FB8AA3B, %f128;
	fma.rn.f32 	%f130, %f123, 0f32A57060, %f129;
	mov.b32 	%r114, %f126;
	shl.b32 	%r115, %r114, 23;
	mov.b32 	%f131, %r115;
	ex2.approx.ftz.f32 	%f132, %f130;
	mul.f32 	%f133, %f132, %f131;
	add.f32 	%f134, %f122, %f133;
	sub.f32 	%f135, %f227, %f84;
	fma.rn.f32 	%f136, %f135, 0f3BBB989D, 0f3F000000;
	cvt.sat.f32.f32 	%f137, %f136;
	fma.rm.f32 	%f138, %f137, %f89, %f88;
	add.f32 	%f139, %f138, 0fCB40007F;
	neg.f32 	%f140, %f139;
	fma.rn.f32 	%f141, %f135, 0f3FB8AA3B, %f140;
	fma.rn.f32 	%f142, %f135, 0f32A57060, %f141;
	mov.b32 	%r116, %f138;
	shl.b32 	%r117, %r116, 23;
	mov.b32 	%f143, %r117;
	ex2.approx.ftz.f32 	%f144, %f142;
	mul.f32 	%f145, %f144, %f143;
	add.f32 	%f146, %f134, %f145;
	sub.f32 	%f147, %f226, %f84;
	fma.rn.f32 	%f148, %f147, 0f3BBB989D, 0f3F000000;
	cvt.sat.f32.f32 	%f149, %f148;
	fma.rm.f32 	%f150, %f149, %f89, %f88;
	add.f32 	%f151, %f150, 0fCB40007F;
	neg.f32 	%f152, %f151;
	fma.rn.f32 	%f153, %f147, 0f3FB8AA3B, %f152;
	fma.rn.f32 	%f154, %f147, 0f32A57060, %f153;
	mov.b32 	%r118, %f150;
	shl.b32 	%r119, %r118, 23;
	mov.b32 	%f155, %r119;
	ex2.approx.ftz.f32 	%f156, %f154;
	mul.f32 	%f157, %f156, %f155;
	add.f32 	%f158, %f146, %f157;
	sub.f32 	%f159, %f231, %f84;
	fma.rn.f32 	%f160, %f159, 0f3BBB989D, 0f3F000000;
	cvt.sat.f32.f32 	%f161, %f160;
	fma.rm.f32 	%f162, %f161, %f89, %f88;
	add.f32 	%f163, %f162, 0fCB40007F;
	neg.f32 	%f164, %f163;
	fma.rn.f32 	%f165, %f159, 0f3FB8AA3B, %f164;
	fma.rn.f32 	%f166, %f159, 0f32A57060, %f165;
	mov.b32 	%r120, %f162;
	shl.b32 	%r121, %r120, 23;
	mov.b32 	%f167, %r121;
	ex2.approx.ftz.f32 	%f168, %f166;
	mul.f32 	%f169, %f168, %f167;
	add.f32 	%f170, %f158, %f169;
	sub.f32 	%f171, %f230, %f84;
	fma.rn.f32 	%f172, %f171, 0f3BBB989D, 0f3F000000;
	cvt.sat.f32.f32 	%f173, %f172;
	fma.rm.f32 	%f174, %f173, %f89, %f88;
	add.f32 	%f175, %f174, 0fCB40007F;
	neg.f32 	%f176, %f175;
	fma.rn.f32 	%f177, %f171, 0f3FB8AA3B, %f176;
	fma.rn.f32 	%f178, %f171, 0f32A57060, %f177;
	mov.b32 	%r122, %f174;
	shl.b32 	%r123, %r122, 23;
	mov.b32 	%f179, %r123;
	ex2.approx.ftz.f32 	%f180, %f178;
	mul.f32 	%f181, %f180, %f179;
	add.f32 	%f182, %f170, %f181;
	sub.f32 	%f183, %f235, %f84;
	fma.rn.f32 	%f184, %f183, 0f3BBB989D, 0f3F000000;
	cvt.sat.f32.f32 	%f185, %f184;
	fma.rm.f32 	%f186, %f185, %f89, %f88;
	add.f32 	%f187, %f186, 0fCB40007F;
	neg.f32 	%f188, %f187;
	fma.rn.f32 	%f189, %f183, 0f3FB8AA3B, %f188;
	fma.rn.f32 	%f190, %f183, 0f32A57060, %f189;
	mov.b32 	%r124, %f186;
	shl.b32 	%r125, %r124, 23;
	mov.b32 	%f191, %r125;
	ex2.approx.ftz.f32 	%f192, %f190;
	mul.f32 	%f193, %f192, %f191;
	add.f32 	%f194, %f182, %f193;
	sub.f32 	%f195, %f234, %f84;
	fma.rn.f32 	%f196, %f195, 0f3BBB989D, 0f3F000000;
	cvt.sat.f32.f32 	%f197, %f196;
	fma.rm.f32 	%f198, %f197, %f89, %f88;
	add.f32 	%f199, %f198, 0fCB40007F;
	neg.f32 	%f200, %f199;
	fma.rn.f32 	%f201, %f195, 0f3FB8AA3B, %f200;
	fma.rn.f32 	%f202, %f195, 0f32A57060, %f201;
	mov.b32 	%r126, %f198;
	shl.b32 	%r127, %r126, 23;
	mov.b32 	%f203, %r127;
	ex2.approx.ftz.f32 	%f204, %f202;
	mul.f32 	%f205, %f204, %f203;
	add.f32 	%f206, %f194, %f205;
	mov.b32 	%r128, %f206;
	shfl.sync.bfly.b32	%r129|%p34, %r128, 16, 31, -1;
	mov.b32 	%f207, %r129;
	add.f32 	%f208, %f206, %f207;
	mov.b32 	%r130, %f208;
	shfl.sync.bfly.b32	%r131|%p35, %r130, 8, 31, -1;
	mov.b32 	%f209, %r131;
	add.f32 	%f210, %f208, %f209;
	mov.b32 	%r132, %f210;
	shfl.sync.bfly.b32	%r133|%p36, %r132, 4, 31, -1;
	mov.b32 	%f211, %r133;
	add.f32 	%f212, %f210, %f211;
	mov.b32 	%r134, %f212;
	shfl.sync.bfly.b32	%r135|%p37, %r134, 2, 31, -1;
	mov.b32 	%f213, %r135;
	add.f32 	%f214, %f212, %f213;
	mov.b32 	%r136, %f214;
	shfl.sync.bfly.b32	%r137|%p38, %r136, 1, 31, -1;
	mov.b32 	%f215, %r137;
	add.f32 	%f216, %f214, %f215;
	div.rn.f32 	%f38, %f97, %f216;
	div.rn.f32 	%f39, %f109, %f216;
	div.rn.f32 	%f40, %f121, %f216;
	div.rn.f32 	%f41, %f133, %f216;
	div.rn.f32 	%f42, %f145, %f216;
	div.rn.f32 	%f43, %f157, %f216;
	div.rn.f32 	%f44, %f169, %f216;
	div.rn.f32 	%f45, %f181, %f216;
	div.rn.f32 	%f46, %f193, %f216;
	div.rn.f32 	%f47, %f205, %f216;
	mul.lo.s64 	%rd18, %rd83, %rd29;
	@%p28 bra 	$L__BB181_26;
	add.s64 	%rd53, %rd18, %rd6;
	shr.u64 	%rd54, %rd53, 63;
	add.s64 	%rd55, %rd53, %rd54;
	shl.b64 	%rd56, %rd55, 2;
	and.b64  	%rd57, %rd56, -8;
	add.s64 	%rd58, %rd4, %rd57;
	st.global.v2.f32 	[%rd58], {%f38, %f39};
$L__BB181_26:
	setp.le.s64 	%p39, %rd31, %rd7;
	@%p39 bra 	$L__BB181_28;
	add.s64 	%rd59, %rd18, %rd7;
	shr.u64 	%rd60, %rd59, 63;
	add.s64 	%rd61, %rd59, %rd60;
	shl.b64 	%rd62, %rd61, 2;
	and.b64  	%rd63, %rd62, -8;
	add.s64 	%rd64, %rd4, %rd63;
	st.global.v2.f32 	[%rd64], {%f40, %f41};
$L__BB181_28:
	setp.le.s64 	%p40, %rd31, %rd8;
	@%p40 bra 	$L__BB181_30;
	add.s64 	%rd65, %rd18, %rd8;
	shr.u64 	%rd66, %rd65, 63;
	add.s64 	%rd67, %rd65, %rd66;
	shl.b64 	%rd68, %rd67, 2;
	and.b64  	%rd69, %rd68, -8;
	add.s64 	%rd70, %rd4, %rd69;
	st.global.v2.f32 	[%rd70], {%f42, %f43};
$L__BB181_30:
	setp.le.s64 	%p41, %rd31, %rd9;
	@%p41 bra 	$L__BB181_32;
	add.s64 	%rd71, %rd18, %rd9;
	shr.u64 	%rd72, %rd71, 63;
	add.s64 	%rd73, %rd71, %rd72;
	shl.b64 	%rd74, %rd73, 2;
	and.b64  	%rd75, %rd74, -8;
	add.s64 	%rd76, %rd4, %rd75;
	st.global.v2.f32 	[%rd76], {%f44, %f45};
$L__BB181_32:
	setp.le.s64 	%p42, %rd31, %rd10;
	@%p42 bra 	$L__BB181_34;
	add.s64 	%rd77, %rd18, %rd10;
	shr.u64 	%rd78, %rd77, 63;
	add.s64 	%rd79, %rd77, %rd78;
	shl.b64 	%rd80, %rd79, 2;
	and.b64  	%rd81, %rd80, -8;
	add.s64 	%rd82, %rd4, %rd81;
	st.global.v2.f32 	[%rd82], {%f46, %f47};
$L__BB181_34:
	add.s64 	%rd83, %rd83, %rd11;
	setp.lt.s64 	%p43, %rd83, %rd30;
	@%p43 bra 	$L__BB181_4;
$L__BB181_35:
	ret;

}
	// .globl	_Z15SoftmaxWarpImplI22BroadcastScaleMaskLoadIffbLm2EiE11DirectStoreIffEfLi2ELi12ELi32ELi1ELb0EL9Algorithm0EEvT_T0_ll
.visible .entry _Z15SoftmaxWarpImplI22BroadcastScaleMaskLoadIffbLm2EiE11DirectStoreIffEfLi2ELi12ELi32ELi1ELb0EL9Algorithm0EEvT_T0_ll(
	.param .align 8 .b8 _Z15SoftmaxWarpImplI22BroadcastScaleMaskLoadIffbLm2EiE11DirectStoreIffEfLi2ELi12ELi32ELi1ELb0EL9Algorithm0EEvT_T0_ll_param_0[88],
	.param .align 8 .b8 _Z15SoftmaxWarpImplI22BroadcastScaleMaskLoadIffbLm2EiE11DirectStoreIffEfLi2ELi12ELi32ELi1ELb0EL9Algorithm0EEvT_T0_ll_param_1[16],
	.param .u64 _Z15SoftmaxWarpImplI22BroadcastScaleMaskLoadIffbLm2EiE11DirectStoreIffEfLi2ELi12ELi32ELi1ELb0EL9Algorithm0EEvT_T0_ll_param_2,
	.param .u64 _Z15SoftmaxWarpImplI22BroadcastScaleMaskLoadIffbLm2EiE11DirectStoreIffEfLi2ELi12ELi32ELi1ELb0EL9Algorithm0EEvT_T0_ll_param_3
)
{
	.reg .pred 	%p<38>;
	.reg .b16 	%rs<13>;
	.reg .b32 	%r<147>;
	.reg .b32 	%f<237>;
	.reg .b64 	%rd<90>;

	ld.param.u64 	%rd25, [_Z15SoftmaxWarpImplI22BroadcastScaleMaskLoadIffbLm2EiE11DirectStoreIffEfLi2ELi12ELi32ELi1ELb0EL9Algorithm0EEvT_T0_ll_param_1+8];
	ld.param.u64 	%rd24, [_Z15SoftmaxWarpImplI22BroadcastScaleMaskLoadIffbLm2EiE11DirectStoreIffEfLi2ELi12ELi32ELi1ELb0EL9Algorithm0EEvT_T0_ll_param_1];
	ld.param.v2.f32 	{%f21, %f22}, [_Z15SoftmaxWarpImplI22BroadcastScaleMaskLoadIffbLm2EiE11DirectStoreIffEfLi2ELi12ELi32ELi1ELb0EL9Algorithm0EEvT_T0_ll_param_0+80];
	ld.param.u64 	%rd23, [_Z15SoftmaxWarpImplI22BroadcastScaleMaskLoadIffbLm2EiE11DirectStoreIffEfLi2ELi12ELi32ELi1ELb0EL9Algorithm0EEvT_T0_ll_param_0+72];
	ld.param.v2.u32 	{%r9, %r10}, [_Z15SoftmaxWarpImplI22BroadcastScaleMaskLoadIffbLm2EiE11DirectStoreIffEfLi2ELi12ELi32ELi1ELb0EL9Algorithm0EEvT_T0_ll_param_0+56];
	ld.param.v2.u32 	{%r7, %r8}, [_Z15SoftmaxWarpImplI22BroadcastScaleMaskLoadIffbLm2EiE11DirectStoreIffEfLi2ELi12ELi32ELi1ELb0EL9Algorithm0EEvT_T0_ll_param_0+40];
	ld.param.u64 	%rd19, [_Z15SoftmaxWarpImplI22BroadcastScaleMaskLoadIffbLm2EiE11DirectStoreIffEfLi2ELi12ELi32ELi1ELb0EL9Algorithm0EEvT_T0_ll_param_0+24];
	ld.param.u64 	%rd18, [_Z15SoftmaxWarpImplI22BroadcastScaleMaskLoadIffbLm2EiE11DirectStoreIffEfLi2ELi12ELi32ELi1ELb0EL9Algorithm0EEvT_T0_ll_param_0+16];
	ld.param.u64 	%rd17, [_Z15SoftmaxWarpImplI22BroadcastScaleMaskLoadIffbLm2EiE11DirectStoreIffEfLi2ELi12ELi32ELi1ELb0EL9Algorithm0EEvT_T0_ll_param_0+8];
	ld.param.u64 	%rd16, [_Z15SoftmaxWarpImplI22BroadcastScaleMaskLoadIffbLm2EiE11DirectStoreIffEfLi2ELi12ELi32ELi1ELb0EL9Algorithm0EEvT_T0_ll_param_0];
	ld.param.u64 	%rd26, [_Z15SoftmaxWarpImplI22BroadcastScaleMaskLoadIffbLm2EiE11DirectStoreIffEfLi2ELi12ELi32ELi1ELb0EL9Algorithm0EEvT_T0_ll_param_2];
	ld.param.u64 	%rd27, [_Z15SoftmaxWarpImplI22BroadcastScaleMaskLoadIffbLm2EiE11DirectStoreIffEfLi2ELi12ELi32ELi1ELb0EL9Algorithm0EEvT_T0_ll_param_3];
	cvta.to.global.u64 	%rd1, %rd16;
	cvta.to.global.u64 	%rd2, %rd17;
	setp.lt.s64 	%p1, %rd27, 385;
	@%p1 bra 	$L__BB182_2;
	mov.u64 	%rd28, $str;
	cvta.global.u64 	%rd29, %rd28;
	mov.u64 	%rd30, $str$1;
	cvta.global.u64 	%rd31, %rd30;
	mov.u64 	%rd32, __unnamed_178;
	cvta.global.u64 	%rd33, %rd32;
	{ // callseq 177, 0
	.param .b64 param0;
	st.param.b64 	[param0], %rd29;
	.param .b64 param1;
	st.param.b64 	[param1], %rd31;
	.param .b32 param2;
	st.param.b32 	[param2], 219;
	.param .b64 param3;
	st.param.b64 	[param3], %rd33;
	.param .b64 param4;
	st.param.b64 	[param4], 1;
	call.uni 
	__assertfail, 
	(
	param0, 
	param1, 
	param2, 
	param3, 
	param4
	);
	} // callseq 177
$L__BB182_2:
	mov.u32 	%r11, %ctaid.x;
	mov.u32 	%r12, %ntid.y;
	mov.u32 	%r13, %tid.y;
	mad.lo.s32 	%r14, %r11, %r12, %r13;
	mov.u32 	%r15, %nctaid.x;
	mul.lo.s32 	%r4, %r15, %r12;
	cvt.s64.s32 	%rd89, %r14;
	setp.le.s64 	%p2, %rd26, %rd89;
	@%p2 bra 	$L__BB182_17;
	mov.u32 	%r16, %tid.x;
	shl.b32 	%r17, %r16, 1;
	cvt.u64.u32 	%rd6, %r17;
	cvt.s64.s32 	%rd7, %r4;
	cvt.u32.u64 	%r18, %rd6;
	cvt.u32.u64 	%r20, %rd23;
$L__BB182_4:
	setp.eq.s64 	%p3, %rd19, 1;
	setp.eq.s64 	%p4, %rd18, 1;
	cvt.u32.u64 	%r19, %rd89;
	mad.lo.s32 	%r5, %r20, %r19, %r18;
	div.s32 	%r21, %r5, %r7;
	mul.lo.s32 	%r22, %r21, %r7;
	sub.s32 	%r23, %r5, %r22;
	selp.b32 	%r24, 0, %r21, %p4;
	selp.b32 	%r25, 0, %r23, %p3;
	mul.lo.s32 	%r26, %r9, %r24;
	mad.lo.s32 	%r27, %r10, %r25, %r26;
	shr.u32 	%r28, %r5, 31;
	add.s32 	%r29, %r5, %r28;
	shr.s32 	%r30, %r29, 1;
	mul.wide.s32 	%rd34, %r30, 8;
	add.s64 	%rd9, %rd1, %rd34;
	ld.global.f32 	%f23, [%rd9];
	shr.u32 	%r31, %r27, 31;
	add.s32 	%r32, %r27, %r31;
	shr.s32 	%r33, %r32, 1;
	mul.wide.s32 	%rd35, %r33, 2;
	add.s64 	%rd36, %rd2, %rd35;
	ld.global.v2.u8 	{%rs1, %rs2}, [%rd36];
	setp.eq.s16 	%p5, %rs1, 0;
	mul.f32 	%f24, %f23, %f22;
	selp.f32 	%f3, %f21, %f24, %p5;
	setp.eq.s16 	%p6, %rs2, 0;
	mov.f32 	%f231, %f21;
	@%p6 bra 	$L__BB182_6;
	ld.global.f32 	%f25, [%rd9+4];
	mul.f32 	%f231, %f25, %f22;
$L__BB182_6:
	add.s32 	%r6, %r5, 64;
	div.s32 	%r34, %r6, %r7;
	mul.lo.s32 	%r35, %r34, %r7;
	sub.s32 	%r36, %r6, %r35;
	selp.b32 	%r37, 0, %r34, %p4;
	selp.b32 	%r38, 0, %r36, %p3;
	mul.lo.s32 	%r39, %r9, %r37;
	mad.lo.s32 	%r40, %r10, %r38, %r39;
	shr.u32 	%r41, %r6, 31;
	add.s32 	%r42, %r6, %r41;
	shr.s32 	%r43, %r42, 1;
	mul.wide.s32 	%rd37, %r43, 8;
	add.s64 	%rd10, %rd1, %rd37;
	ld.global.f32 	%f26, [%rd10];
	shr.u32 	%r44, %r40, 31;
	add.s32 	%r45, %r40, %r44;
	shr.s32 	%r46, %r45, 1;
	mul.wide.s32 	%rd38, %r46, 2;
	add.s64 	%rd39, %rd2, %rd38;
	ld.global.v2.u8 	{%rs3, %rs4}, [%rd39];
	setp.eq.s16 	%p9, %rs3, 0;
	mul.f32 	%f27, %f26, %f22;
	selp.f32 	%f6, %f21, %f27, %p9;
	setp.eq.s16 	%p10, %rs4, 0;
	mov.f32 	%f232, %f21;
	@%p10 bra 	$L__BB182_8;
	ld.global.f32 	%f28, [%rd10+4];
	mul.f32 	%f232, %f28, %f22;
$L__BB182_8:
	add.s32 	%r47, %r6, 64;
	div.s32 	%r48, %r47, %r7;
	mul.lo.s32 	%r49, %r48, %r7;
	sub.s32 	%r50, %r47, %r49;
	selp.b32 	%r51, 0, %r48, %p4;
	selp.b32 	%r52, 0, %r50, %p3;
	mul.lo.s32 	%r53, %r9, %r51;
	mad.lo.s32 	%r54, %r10, %r52, %r53;
	shr.u32 	%r55, %r47, 31;
	add.s32 	%r56, %r47, %r55;
	shr.s32 	%r57, %r56, 1;
	mul.wide.s32 	%rd40, %r57, 8;
	add.s64 	%rd11, %rd1, %rd40;
	ld.global.f32 	%f29, [%rd11];
	shr.u32 	%r58, %r54, 31;
	add.s32 	%r59, %r54, %r58;
	shr.s32 	%r60, %r59, 1;
	mul.wide.s32 	%rd41, %r60, 2;
	add.s64 	%rd42, %rd2, %rd41;
	ld.global.v2.u8 	{%rs5, %rs6}, [%rd42];
	setp.eq.s16 	%p13, %rs5, 0;
	mul.f32 	%f30, %f29, %f22;
	selp.f32 	%f9, %f21, %f30, %p13;
	setp.eq.s16 	%p14, %rs6, 0;
	mov.f32 	%f233, %f21;
	@%p14 bra 	$L__BB182_10;
	ld.global.f32 	%f31, [%rd11+4];
	mul.f32 	%f233, %f31, %f22;
$L__BB182_10:
	add.s32 	%r61, %r6, 128;
	div.s32 	%r62, %r61, %r7;
	mul.lo.s32 	%r63, %r62, %r7;
	sub.s32 	%r64, %r61, %r63;
	selp.b32 	%r65, 0, %r62, %p4;
	selp.b32 	%r66, 0, %r64, %p3;
	mul.lo.s32 	%r67, %r9, %r65;
	mad.lo.s32 	%r68, %r10, %r66, %r67;
	shr.u32 	%r69, %r61, 31;
	add.s32 	%r70, %r61, %r69;
	shr.s32 	%r71, %r70, 1;
	mul.wide.s32 	%rd43, %r71, 8;
	add.s64 	%rd12, %rd1, %rd43;
	ld.global.f32 	%f32, [%rd12];
	shr.u32 	%r72, %r68, 31;
	add.s32 	%r73, %r68, %r72;
	shr.s32 	%r74, %r73, 1;
	mul.wide.s32 	%rd44, %r74, 2;
	add.s64 	%rd45, %rd2, %rd44;
	ld.global.v2.u8 	{%rs7, %rs8}, [%rd45];
	setp.eq.s16 	%p17, %rs7, 0;
	mul.f32 	%f33, %f32, %f22;
	selp.f32 	%f12, %f21, %f33, %p17;
	setp.eq.s16 	%p18, %rs8, 0;
	mov.f32 	%f234, %f21;
	@%p18 bra 	$L__BB182_12;
	ld.global.f32 	%f34, [%rd12+4];
	mul.f32 	%f234, %f34, %f22;
$L__BB182_12:
	add.s32 	%r75, %r6, 192;
	div.s32 	%r76, %r75, %r7;
	mul.lo.s32 	%r77, %r76, %r7;
	sub.s32 	%r78, %r75, %r77;
	selp.b32 	%r79, 0, %r76, %p4;
	selp.b32 	%r80, 0, %r78, %p3;
	mul.lo.s32 	%r81, %r9, %r79;
	mad.lo.s32 	%r82, %r10, %r80, %r81;
	shr.u32 	%r83, %r75, 31;
	add.s32 	%r84, %r75, %r83;
	shr.s32 	%r85, %r84, 1;
	mul.wide.s32 	%rd46, %r85, 8;
	add.s64 	%rd13, %rd1, %rd46;
	ld.global.f32 	%f35, [%rd13];
	shr.u32 	%r86, %r82, 31;
	add.s32 	%r87, %r82, %r86;
	shr.s32 	%r88, %r87, 1;
	mul.wide.s32 	%rd47, %r88, 2;
	add.s64 	%rd48, %rd2, %rd47;
	ld.global.v2.u8 	{%rs9, %rs10}, [%rd48];
	setp.eq.s16 	%p21, %rs9, 0;
	mul.f32 	%f36, %f35, %f22;
	selp.f32 	%f15, %f21, %f36, %p21;
	setp.eq.s16 	%p22, %rs10, 0;
	mov.f32 	%f235, %f21;
	@%p22 bra 	$L__BB182_14;
	ld.global.f32 	%f37, [%rd13+4];
	mul.f32 	%f235, %f37, %f22;
$L__BB182_14:
	add.s32 	%r89, %r6, 256;
	div.s32 	%r90, %r89, %r7;
	mul.lo.s32 	%r91, %r90, %r7;
	sub.s32 	%r92, %r89, %r91;
	selp.b32 	%r93, 0, %r90, %p4;
	selp.b32 	%r94, 0, %r92, %p3;
	mul.lo.s32 	%r95, %r9, %r93;
	mad.lo.s32 	%r96, %r10, %r94, %r95;
	shr.u32 	%r97, %r89, 31;
	add.s32 	%r98, %r89, %r97;
	shr.s32 	%r99, %r98, 1;
	mul.wide.s32 	%rd49, %r99, 8;
	add.s64 	%rd14, %rd1, %rd49;
	ld.global.f32 	%f38, [%rd14];
	shr.u32 	%r100, %r96, 31;
	add.s32 	%r101, %r96, %r100;
	shr.s32 	%r102, %r101, 1;
	mul.wide.s32 	%rd50, %r102, 2;
	add.s64 	%rd51, %rd2, %rd50;
	ld.global.v2.u8 	{%rs11, %rs12}, [%rd51];
	setp.eq.s16 	%p25, %rs11, 0;
	mul.f32 	%f39, %f38, %f22;
	selp.f32 	%f18, %f21, %f39, %p25;
	setp.eq.s16 	%p26, %rs12, 0;
	mov.f32 	%f236, %f21;
	@%p26 bra 	$L__BB182_16;
	ld.global.f32 	%f40, [%rd14+4];
	mul.f32 	%f236, %f40, %f22;
$L__BB182_16:
	max.f32 	%f41, %f3, 0fFF800000;
	max.f32 	%f42, %f41, %f231;
	max.f32 	%f43, %f42, %f6;
	max.f32 	%f44, %f43, %f232;
	max.f32 	%f45, %f44, %f9;
	max.f32 	%f46, %f45, %f233;
	max.f32 	%f47, %f46, %f12;
	max.f32 	%f48, %f47, %f234;
	max.f32 	%f49, %f48, %f15;
	max.f32 	%f50, %f49, %f235;
	max.f32 	%f51, %f50, %f18;
	max.f32 	%f52, %f51, %f236;
	mov.b32 	%r103, %f52;
	shfl.sync.bfly.b32	%r104|%p27, %r103, 16, 31, -1;
	mov.b32 	%f53, %r104;
	max.f32 	%f54, %f52, %f53;
	mov.b32 	%r105, %f54;
	shfl.sync.bfly.b32	%r106|%p28, %r105, 8, 31, -1;
	mov.b32 	%f55, %r106;
	max.f32 	%f56, %f54, %f55;
	mov.b32 	%r107, %f56;
	shfl.sync.bfly.b32	%r108|%p29, %r107, 4, 31, -1;
	mov.b32 	%f57, %r108;
	max.f32 	%f58, %f56, %f57;
	mov.b32 	%r109, %f58;
	shfl.sync.bfly.b32	%r110|%p30, %r109, 2, 31, -1;
	mov.b32 	%f59, %r110;
	max.f32 	%f60, %f58, %f59;
	mov.b32 	%r111, %f60;
	shfl.sync.bfly.b32	%r112|%p31, %r111, 1, 31, -1;
	mov.b32 	%f61, %r112;
	max.f32 	%f62, %f60, %f61;
	sub.f32 	%f63, %f3, %f62;
	fma.rn.f32 	%f64, %f63, 0f3BBB989D, 0f3F000000;
	cvt.sat.f32.f32 	%f65, %f64;
	mov.f32 	%f66, 0f4B400001;
	mov.f32 	%f67, 0f437C0000;
	fma.rm.f32 	%f68, %f65, %f67, %f66;
	add.f32 	%f69, %f68, 0fCB40007F;
	neg.f32 	%f70, %f69;
	fma.rn.f32 	%f71, %f63, 0f3FB8AA3B, %f70;
	fma.rn.f32 	%f72, %f63, 0f32A57060, %f71;
	mov.b32 	%r113, %f68;
	shl.b32 	%r114, %r113, 23;
	mov.b32 	%f73, %r114;
	ex2.approx.ftz.f32 	%f74, %f72;
	mul.f32 	%f75, %f74, %f73;
	add.f32 	%f76, %f75, 0f00000000;
	sub.f32 	%f77, %f231, %f62;
	fma.rn.f32 	%f78, %f77, 0f3BBB989D, 0f3F000000;
	cvt.sat.f32.f32 	%f79, %f78;
	fma.rm.f32 	%f80, %f79, %f67, %f66;
	add.f32 	%f81, %f80, 0fCB40007F;
	neg.f32 	%f82, %f81;
	fma.rn.f32 	%f83, %f77, 0f3FB8AA3B, %f82;
	fma.rn.f32 	%f84, %f77, 0f32A57060, %f83;
	mov.b32 	%r115, %f80;
	shl.b32 	%r116, %r115, 23;
	mov.b32 	%f85, %r116;
	ex2.approx.ftz.f32 	%f86, %f84;
	mul.f32 	%f87, %f86, %f85;
	add.f32 	%f88, %f76, %f87;
	sub.f32 	%f89, %f6, %f62;
	fma.rn.f32 	%f90, %f89, 0f3BBB989D, 0f3F000000;
	cvt.sat.f32.f32 	%f91, %f90;
	fma.rm.f32 	%f92, %f91, %f67, %f66;
	add.f32 	%f93, %f92, 0fCB40007F;
	neg.f32 	%f94, %f93;
	fma.rn.f32 	%f95, %f89, 0f3FB8AA3B, %f94;
	fma.rn.f32 	%f96, %f89, 0f32A57060, %f95;
	mov.b32 	%r117, %f92;
	shl.b32 	%r118, %r117, 23;
	mov.b32 	%f97, %r118;
	ex2.approx.ftz.f32 	%f98, %f96;
	mul.f32 	%f99, %f98, %f97;
	add.f32 	%f100, %f88, %f99;
	sub.f32 	%f101, %f232, %f62;
	fma.rn.f32 	%f102, %f101, 0f3BBB989D, 0f3F000000;
	cvt.sat.f32.f32 	%f103, %f102;
	fma.rm.f32 	%f104, %f103, %f67, %f66;
	add.f32 	%f105, %f104, 0fCB40007F;
	neg.f32 	%f106, %f105;
	fma.rn.f32 	%f107, %f101, 0f3FB8AA3B, %f106;
	fma.rn.f32 	%f108, %f101, 0f32A57060, %f107;
	mov.b32 	%r119, %f104;
	shl.b32 	%r120, %r119, 23;
	mov.b32 	%f109, %r120;
	ex2.approx.ftz.f32 	%f110, %f108;
	mul.f32 	%f111, %f110, %f109;
	add.f32 	%f112, %f100, %f111;
	sub.f32 	%f113, %f9, %f62;
	fma.rn.f32 	%f114, %f113, 0f3BBB989D, 0f3F000000;
	cvt.sat.f32.f32 	%f115, %f114;
	fma.rm.f32 	%f116, %f115, %f67, %f66;
	add.f32 	%f117, %f116, 0fCB40007F;
	neg.f32 	%f118, %f117;
	fma.rn.f32 	%f119, %f113, 0f3FB8AA3B, %f118;
	fma.rn.f32 	%f120, %f113, 0f32A57060, %f119;
	mov.b32 	%r121, %f116;
	shl.b32 	%r122, %r121, 23;
	mov.b32 	%f121, %r122;
	ex2.approx.ftz.f32 	%f122, %f120;
	mul.f32 	%f123, %f122, %f121;
	add.f32 	%f124, %f112, %f123;
	sub.f32 	%f125, %f233, %f62;
	fma.rn.f32 	%f126, %f125, 0f3BBB989D, 0f3F000000;
	cvt.sat.f32.f32 	%f127, %f126;
	fma.rm.f32 	%f128, %f127, %f67, %f66;
	add.f32 	%f129, %f128, 0fCB40007F;
	neg.f32 	%f130, %f129;
	fma.rn.f32 	%f131, %f125, 0f3FB8AA3B, %f130;
	fma.rn.f32 	%f132, %f125, 0f32A57060, %f131;
	mov.b32 	%r123, %f128;
	shl.b32 	%r124, %r123, 23;
	mov.b32 	%f133, %r124;
	ex2.approx.ftz.f32 	%f134, %f132;
	mul.f32 	%f135, %f134, %f133;
	add.f32 	%f136, %f124, %f135;
	sub.f32 	%f137, %f12, %f62;
	fma.rn.f32 	%f138, %f137, 0f3BBB989D, 0f3F000000;
	cvt.sat.f32.f32 	%f139, %f138;
	fma.rm.f32 	%f140, %f139, %f67, %f66;
	add.f32 	%f141, %f140, 0fCB40007F;
	neg.f32 	%f142, %f141;
	fma.rn.f32 	%f143, %f137, 0f3FB8AA3B, %f142;
	fma.rn.f32 	%f144, %f137, 0f32A57060, %f143;
	mov.b32 	%r125, %f140;
	shl.b32 	%r126, %r125, 23;
	mov.b32 	%f145, %r126;
	ex2.approx.ftz.f32 	%f146, %f144;
	mul.f32 	%f147, %f146, %f145;
	add.f32 	%f148, %f136, %f147;
	sub.f32 	%f149, %f234, %f62;
	fma.rn.f32 	%f150, %f149, 0f3BBB989D, 0f3F000000;
	cvt.sat.f32.f32 	%f151, %f150;
	fma.rm.f32 	%f152, %f151, %f67, %f66;
	add.f32 	%f153, %f152, 0fCB40007F;
	neg.f32 	%f154, %f153;
	fma.rn.f32 	%f155, %f149, 0f3FB8AA3B, %f154;
	fma.rn.f32 	%f156, %f149, 0f32A57060, %f155;
	mov.b32 	%r127, %f152;
	shl.b32 	%r128, %r127, 23;
	mov.b32 	%f157, %r128;
	ex2.approx.ftz.f32 	%f158, %f156;
	mul.f32 	%f159, %f158, %f157;
	add.f32 	%f160, %f148, %f159;
	sub.f32 	%f161, %f15, %f62;
	fma.rn.f32 	%f162, %f161, 0f3BBB989D, 0f3F000000;
	cvt.sat.f32.f32 	%f163, %f162;
	fma.rm.f32 	%f164, %f163, %f67, %f66;
	add.f32 	%f165, %f164, 0fCB40007F;
	neg.f32 	%f166, %f165;
	fma.rn.f32 	%f167, %f161, 0f3FB8AA3B, %f166;
	fma.rn.f32 	%f168, %f161, 0f32A57060, %f167;
	mov.b32 	%r129, %f164;
	shl.b32 	%r130, %r129, 23;
	mov.b32 	%f169, %r130;
	ex2.approx.ftz.f32 	%f170, %f168;
	mul.f32 	%f171, %f170, %f169;
	add.f32 	%f172, %f160, %f171;
	sub.f32 	%f173, %f235, %f62;
	fma.rn.f32 	%f174, %f173, 0f3BBB989D, 0f3F000000;
	cvt.sat.f32.f32 	%f175, %f174;
	fma.rm.f32 	%f176, %f175, %f67, %f66;
	add.f32 	%f177, %f176, 0fCB40007F;
	neg.f32 	%f178, %f177;
	fma.rn.f32 	%f179, %f173, 0f3FB8AA3B, %f178;
	fma.rn.f32 	%f180, %f173, 0f32A57060, %f179;
	mov.b32 	%r131, %f176;
	shl.b32 	%r132, %r131, 23;
	mov.b32 	%f181, %r132;
	ex2.approx.ftz.f32 	%f182, %f180;
	mul.f32 	%f183, %f182, %f181;
	add.f32 	%f184, %f172, %f183;
	sub.f32 	%f185, %f18, %f62;
	fma.rn.f32 	%f186, %f185, 0f3BBB989D, 0f3F000000;
	cvt.sat.f32.f32 	%f187, %f186;
	fma.rm.f32 	%f188, %f187, %f67, %f66;
	add.f32 	%f189, %f188, 0fCB40007F;
	neg.f32 	%f190, %f189;
	fma.rn.f32 	%f191, %f185, 0f3FB8AA3B, %f190;
	fma.rn.f32 	%f192, %f185, 0f32A57060, %f191;
	mov.b32 	%r133, %f188;
	shl.b32 	%r134, %r133, 23;
	mov.b32 	%f193, %r134;
	ex2.approx.ftz.f32 	%f194, %f192;
	mul.f32 	%f195, %f194, %f193;
	add.f32 	%f196, %f184, %f195;
	sub.f32 	%f197, %f236, %f62;
	fma.rn.f32 	%f198, %f197, 0f3BBB989D, 0f3F000000;
	cvt.sat.f32.f32 	%f199, %f198;
	fma.rm.f32 	%f200, %f199, %f67, %f66;
	add.f32 	%f201, %f200, 0fCB40007F;
	neg.f32 	%f202, %f201;
	fma.rn.f32 	%f203, %f197, 0f3FB8AA3B, %f202;
	fma.rn.f32 	%f204, %f197, 0f32A57060, %f203;
	mov.b32 	%r135, %f200;
	shl.b32 	%r136, %r135, 23;
	mov.b32 	%f205, %r136;
	ex2.approx.ftz.f32 	%f206, %f204;
	mul.f32 	%f207, %f206, %f205;
	add.f32 	%f208, %f196, %f207;
	mov.b32 	%r137, %f208;
	shfl.sync.bfly.b32	%r138|%p32, %r137, 16, 31, -1;
	mov.b32 	%f209, %r138;
	add.f32 	%f210, %f208, %f209;
	mov.b32 	%r139, %f210;
	shfl.sync.bfly.b32	%r140|%p33, %r139, 8, 31, -1;
	mov.b32 	%f211, %r140;
	add.f32 	%f212, %f210, %f211;
	mov.b32 	%r141, %f212;
	shfl.sync.bfly.b32	%r142|%p34, %r141, 4, 31, -1;
	mov.b32 	%f213, %r142;
	add.f32 	%f214, %f212, %f213;
	mov.b32 	%r143, %f214;
	shfl.sync.bfly.b32	%r144|%p35, %r143, 2, 31, -1;
	mov.b32 	%f215, %r144;
	add.f32 	%f216, %f214, %f215;
	mov.b32 	%r145, %f216;
	shfl.sync.bfly.b32	%r146|%p36, %r145, 1, 31, -1;
	mov.b32 	%f217, %r146;
	add.f32 	%f218, %f216, %f217;
	div.rn.f32 	%f219, %f75, %f218;
	div.rn.f32 	%f220, %f87, %f218;
	div.rn.f32 	%f221, %f99, %f218;
	div.rn.f32 	%f222, %f111, %f218;
	div.rn.f32 	%f223, %f123, %f218;
	div.rn.f32 	%f224, %f135, %f218;
	div.rn.f32 	%f225, %f147, %f218;
	div.rn.f32 	%f226, %f159, %f218;
	div.rn.f32 	%f227, %f171, %f218;
	div.rn.f32 	%f228, %f183, %f218;
	div.rn.f32 	%f229, %f195, %f218;
	div.rn.f32 	%f230, %f207, %f218;
	mad.lo.s64 	%rd52, %rd89, %rd25, %rd6;
	shr.u64 	%rd53, %rd52, 63;
	add.s64 	%rd54, %rd52, %rd53;
	cvta.to.global.u64 	%rd55, %rd24;
	shl.b64 	%rd56, %rd54, 2;
	and.b64  	%rd57, %rd56, -8;
	add.s64 	%rd58, %rd55, %rd57;
	st.global.v2.f32 	[%rd58], {%f219, %f220};
	add.s64 	%rd59, %rd52, 64;
	shr.u64 	%rd60, %rd59, 63;
	add.s64 	%rd61, %rd59, %rd60;
	shl.b64 	%rd62, %rd61, 2;
	and.b64  	%rd63, %rd62, -8;
	add.s64 	%rd64, %rd55, %rd63;
	st.global.v2.f32 	[%rd64], {%f221, %f222};
	add.s64 	%rd65, %rd52, 128;
	shr.u64 	%rd66, %rd65, 63;
	add.s64 	%rd67, %rd65, %rd66;
	shl.b64 	%rd68, %rd67, 2;
	and.b64  	%rd69, %rd68, -8;
	add.s64 	%rd70, %rd55, %rd69;
	st.global.v2.f32 	[%rd70], {%f223, %f224};
	add.s64 	%rd71, %rd52, 192;
	shr.u64 	%rd72, %rd71, 63;
	add.s64 	%rd73, %rd71, %rd72;
	shl.b64 	%rd74, %rd73, 2;
	and.b64  	%rd75, %rd74, -8;
	add.s64 	%rd76, %rd55, %rd75;
	st.global.v2.f32 	[%rd76], {%f225, %f226};
	add.s64 	%rd77, %rd52, 256;
	shr.u64 	%rd78, %rd77, 63;
	add.s64 	%rd79, %rd77, %rd78;
	shl.b64 	%rd80, %rd79, 2;
	and.b64  	%rd81, %rd80, -8;
	add.s64 	%rd82, %rd55, %rd81;
	st.global.v2.f32 	[%rd82], {%f227, %f228};
	add.s64 	%rd83, %rd52, 320;
	shr.u64 	%rd84, %rd83, 63;
	add.s64 	%rd85, %rd83, %rd84;
	shl.b64 	%rd86, %rd85, 2;
	and.b64  	%rd87, %rd86, -8;
	add.s64 	%rd88, %rd55, %rd87;
	st.global.v2.f32 	[%rd88], {%f229, %f230};
	add.s64 	%rd89, %rd89, %rd7;
	setp.lt.s64 	%p37, %rd89, %rd26;
	@%p37 bra 	$L__BB182_4;
$L__BB182_17:
	ret;

}
	// .globl	_Z15SoftmaxWarpImplI22BroadcastScaleMaskLoadIffbLm2EiE11DirectStoreIffEfLi2ELi12ELi32ELi1ELb1EL9Algorithm0EEvT_T0_ll
.visible .entry _Z15SoftmaxWarpImplI22BroadcastScaleMaskLoadIffbLm2EiE11DirectStoreIffEfLi2ELi12ELi32ELi1ELb1EL9Algorithm0EEvT_T0_ll(
	.param .align 8 .b8 _Z15SoftmaxWarpImplI22BroadcastScaleMaskLoadIffbLm2EiE11DirectStoreIffEfLi2ELi12ELi32ELi1ELb1EL9Algorithm0EEvT_T0_ll_param_0[88],
	.param .align 8 .b8 _Z15SoftmaxWarpImplI22BroadcastScaleMaskLoadIffbLm2EiE11DirectStoreIffEfLi2ELi12ELi32ELi1ELb1EL9Algorithm0EEvT_T0_ll_param_1[16],
	.param .u64 _Z15SoftmaxWarpImplI22BroadcastScaleMaskLoadIffbLm2EiE11DirectStoreIffEfLi2ELi12ELi32ELi1ELb1EL9Algorithm0EEvT_T0_ll_param_2,
	.param .u64 _Z15SoftmaxWarpImplI22BroadcastScaleMaskLoadIffbLm2EiE11DirectStoreIffEfLi2ELi12ELi32ELi1ELb1EL9Algorithm0EEvT_T0_ll_param_3
)
{
	.reg .pred 	%p<50>;
	.reg .b16 	%rs<13>;
	.reg .b32 	%r<158>;
	.reg .b32 	%f<283>;
	.reg .b64 	%rd<94>;

	ld.param.u64 	%rd30, [_Z15SoftmaxWarpImplI22BroadcastScaleMaskLoadIffbLm2EiE11DirectStoreIffEfLi2ELi12ELi32ELi1ELb1EL9Algorithm0EEvT_T0_ll_param_1+8];
	ld.param.v2.f32 	{%f61, %f62}, [_Z15SoftmaxWarpImplI22BroadcastScaleMaskLoadIffbLm2EiE11DirectStoreIffEfLi2ELi12ELi32ELi1ELb1EL9Algorithm0EEvT_T0_ll_param_0+80];
	ld.param.u64 	%rd28, [_Z15SoftmaxWarpImplI22BroadcastScaleMaskLoadIffbLm2EiE11DirectStoreIffEfLi2ELi12ELi32ELi1ELb1EL9Algorithm0EEvT_T0_ll_param_0+72];
	ld.param.v2.u32 	{%r8, %r9}, [_Z15SoftmaxWarpImplI22BroadcastScaleMaskLoadIffbLm2EiE11DirectStoreIffEfLi2ELi12ELi32ELi1ELb1EL9Algorithm0EEvT_T0_ll_param_0+56];
	ld.param.v2.u32 	{%r6, %r7}, [_Z15SoftmaxWarpImplI22BroadcastScaleMaskLoadIffbLm2EiE11DirectStoreIffEfLi2ELi12ELi32ELi1ELb1EL9Algorithm0EEvT_T0_ll_param_0+40];
	ld.param.u64 	%rd24, [_Z15SoftmaxWarpImplI22BroadcastScaleMaskLoadIffbLm2EiE11DirectStoreIffEfLi2ELi12ELi32ELi1ELb1EL9Algorithm0EEvT_T0_ll_param_0+24];
	ld.param.u64 	%rd23, [_Z15SoftmaxWarpImplI22BroadcastScaleMaskLoadIffbLm2EiE11DirectStoreIffEfLi2ELi12ELi32ELi1ELb1EL9Algorithm0EEvT_T0_ll_param_0+16];
	ld.param.u64 	%rd29, [_Z15SoftmaxWarpImplI22BroadcastScaleMaskLoadIffbLm2EiE11DirectStoreIffEfLi2ELi12ELi32ELi1ELb1EL9Algorithm0EEvT_T0_ll_param_1];
	ld.param.u64 	%rd22, [_Z15SoftmaxWarpImplI22BroadcastScaleMaskLoadIffbLm2EiE11DirectStoreIffEfLi2ELi12ELi32ELi1ELb1EL9Algorithm0EEvT_T0_ll_param_0+8];
	ld.param.u64 	%rd21, [_Z15SoftmaxWarpImplI22BroadcastScaleMaskLoadIffbLm2EiE11DirectStoreIffEfLi2ELi12ELi32ELi1ELb1EL9Algorithm0EEvT_T0_ll_param_0];
	ld.param.u64 	%rd31, [_Z15SoftmaxWarpImplI22BroadcastScaleMaskLoadIffbLm2EiE11DirectStoreIffEfLi2ELi12ELi32ELi1ELb1EL9Algorithm0EEvT_T0_ll_param_2];
	ld.param.u64 	%rd32, [_Z15SoftmaxWarpImplI22BroadcastScaleMaskLoadIffbLm2EiE11DirectStoreIffEfLi2ELi12ELi32ELi1ELb1EL9Algorithm0EEvT_T0_ll_param_3];
	cvta.to.global.u64 	%rd1, %rd21;
	cvta.to.global.u64 	%rd2, %rd22;
	cvta.to.global.u64 	%rd3, %rd29;
	setp.lt.s64 	%p1, %rd32, 385;
	@%p1 bra 	$L__BB183_2;
	mov.u64 	%rd33, $str;
	cvta.global.u64 	%rd34, %rd33;
	mov.u64 	%rd35, $str$1;
	cvta.global.u64 	%rd36, %rd35;
	mov.u64 	%rd37, __unnamed_179;
	cvta.global.u64 	%rd38, %rd37;
	{ // callseq 178, 0
	.param .b64 param0;
	st.param.b64 	[param0], %rd34;
	.param .b64 param1;
	st.param.b64 	[param1], %rd36;
	.param .b32 param2;
	st.param.b32 	[param2], 219;
	.param .b64 param3;
	st.param.b64 	[param3], %rd38;
	.param .b64 param4;
	st.param.b64 	[param4], 1;
	call.uni 
	__assertfail, 
	(
	param0, 
	param1, 
	param2, 
	param3, 
	param4
	);
	} // callseq 178
$L__BB183_2:
	mov.u32 	%r10, %ctaid.x;
	mov.u32 	%r11, %ntid.y;
	mov.u32 	%r12, %tid.y;
	mad.lo.s32 	%r13, %r10, %r11, %r12;
	mov.u32 	%r14, %nctaid.x;
	mul.lo.s32 	%r4, %r14, %r11;
	cvt.s64.s32 	%rd93, %r13;
	setp.le.s64 	%p2, %rd31, %rd93;
	@%p2 bra 	$L__BB183_41;
	mov.u32 	%r15, %tid.x;
	shl.b32 	%r16, %r15, 1;
	cvt.u64.u32 	%rd5, %r16;
	add.s32 	%r17, %r16, 64;
	cvt.u64.u32 	%rd6, %r17;
	add.s32 	%r18, %r16, 128;
	cvt.u64.u32 	%rd7, %r18;
	add.s32 	%r19, %r16, 192;
	cvt.u64.u32 	%rd8, %r19;
	add.s32 	%r20, %r16, 256;
	cvt.u64.u32 	%rd9, %r20;
	add.s32 	%r21, %r16, 320;
	cvt.u64.u32 	%rd10, %r21;
	cvt.s64.s32 	%rd11, %r4;
	cvt.u32.u64 	%r23, %rd28;
	cvt.u32.u64 	%r24, %rd5;
$L__BB183_4:
	setp.le.s64 	%p3, %rd32, %rd5;
	cvt.u32.u64 	%r22, %rd93;
	mul.lo.s32 	%r5, %r23, %r22;
	mov.f32 	%f260, 0fFF800000;
	mov.f32 	%f261, %f260;
	mov.f32 	%f266, %f260;
	@%p3 bra 	$L__BB183_8;
	setp.eq.s64 	%p4, %rd24, 1;
	setp.eq.s64 	%p5, %rd23, 1;
	add.s32 	%r25, %r24, %r5;
	div.s32 	%r26, %r25, %r6;
	mul.lo.s32 	%r27, %r26, %r6;
	sub.s32 	%r28, %r25, %r27;
	selp.b32 	%r29, 0, %r26, %p5;
	selp.b32 	%r30, 0, %r28, %p4;
	mul.lo.s32 	%r31, %r8, %r29;
	mad.lo.s32 	%r32, %r9, %r30, %r31;
	shr.u32 	%r33, %r25, 31;
	add.s32 	%r34, %r25, %r33;
	shr.s32 	%r35, %r34, 1;
	mul.wide.s32 	%rd39, %r35, 8;
	add.s64 	%rd13, %rd1, %rd39;
	ld.global.f32 	%f64, [%rd13];
	shr.u32 	%r36, %r32, 31;
	add.s32 	%r37, %r32, %r36;
	shr.s32 	%r38, %r37, 1;
	mul.wide.s32 	%rd40, %r38, 2;
	add.s64 	%rd41, %rd2, %rd40;
	ld.global.v2.u8 	{%rs1, %rs2}, [%rd41];
	setp.eq.s16 	%p6, %rs1, 0;
	mul.f32 	%f65, %f64, %f62;
	selp.f32 	%f261, %f61, %f65, %p6;
	setp.eq.s16 	%p7, %rs2, 0;
	mov.f32 	%f260, %f61;
	@%p7 bra 	$L__BB183_7;
	ld.global.f32 	%f66, [%rd13+4];
	mul.f32 	%f260, %f66, %f62;
$L__BB183_7:
	max.f32 	%f67, %f261, 0fFF800000;
	max.f32 	%f266, %f67, %f260;
$L__BB183_8:
	setp.le.s64 	%p8, %rd32, %rd6;
	mov.f32 	%f264, 0fFF800000;
	mov.f32 	%f265, %f264;
	@%p8 bra 	$L__BB183_12;
	cvt.u32.u64 	%r39, %rd6;
	setp.eq.s64 	%p9, %rd24, 1;
	setp.eq.s64 	%p10, %rd23, 1;
	add.s32 	%r40, %r39, %r5;
	div.s32 	%r41, %r40, %r6;
	mul.lo.s32 	%r42, %r41, %r6;
	sub.s32 	%r43, %r40, %r42;
	selp.b32 	%r44, 0, %r41, %p10;
	selp.b32 	%r45, 0, %r43, %p9;
	mul.lo.s32 	%r46, %r8, %r44;
	mad.lo.s32 	%r47, %r9, %r45, %r46;
	shr.u32 	%r48, %r40, 31;
	add.s32 	%r49, %r40, %r48;
	shr.s32 	%r50, %r49, 1;
	mul.wide.s32 	%rd42, %r50, 8;
	add.s64 	%rd14, %rd1, %rd42;
	ld.global.f32 	%f69, [%rd14];
	shr.u32 	%r51, %r47, 31;
	add.s32 	%r52, %r47, %r51;
	shr.s32 	%r53, %r52, 1;
	mul.wide.s32 	%rd43, %r53, 2;
	add.s64 	%rd44, %rd2, %rd43;
	ld.global.v2.u8 	{%rs3, %rs4}, [%rd44];
	setp.eq.s16 	%p11, %rs3, 0;
	mul.f32 	%f70, %f69, %f62;
	selp.f32 	%f265, %f61, %f70, %p11;
	setp.eq.s16 	%p12, %rs4, 0;
	mov.f32 	%f264, %f61;
	@%p12 bra 	$L__BB183_11;
	ld.global.f32 	%f71, [%rd14+4];
	mul.f32 	%f264, %f71, %f62;
$L__BB183_11:
	max.f32 	%f72, %f266, %f265;
	max.f32 	%f266, %f72, %f264;
$L__BB183_12:
	setp.le.s64 	%p13, %rd32, %rd7;
	mov.f32 	%f268, 0fFF800000;
	mov.f32 	%f269, %f268;
	@%p13 bra 	$L__BB183_16;
	cvt.u32.u64 	%r54, %rd7;
	setp.eq.s64 	%p14, %rd24, 1;
	setp.eq.s64 	%p15, %rd23, 1;
	add.s32 	%r55, %r54, %r5;
	div.s32 	%r56, %r55, %r6;
	mul.lo.s32 	%r57, %r56, %r6;
	sub.s32 	%r58, %r55, %r57;
	selp.b32 	%r59, 0, %r56, %p15;
	selp.b32 	%r60, 0, %r58, %p14;
	mul.lo.s32 	%r61, %r8, %r59;
	mad.lo.s32 	%r62, %r9, %r60, %r61;
	shr.u32 	%r63, %r55, 31;
	add.s32 	%r64, %r55, %r63;
	shr.s32 	%r65, %r64, 1;
	mul.wide.s32 	%rd45, %r65, 8;
	add.s64 	%rd15, %rd1, %rd45;
	ld.global.f32 	%f74, [%rd15];
	shr.u32 	%r66, %r62, 31;
	add.s32 	%r67, %r62, %r66;
	shr.s32 	%r68, %r67, 1;
	mul.wide.s32 	%rd46, %r68, 2;
	add.s64 	%rd47, %rd2, %rd46;
	ld.global.v2.u8 	{%rs5, %rs6}, [%rd47];
	setp.eq.s16 	%p16, %rs5, 0;
	mul.f32 	%f75, %f74, %f62;
	selp.f32 	%f269, %f61, %f75, %p16;
	setp.eq.s16 	%p17, %rs6, 0;
	mov.f32 	%f268, %f61;
	@%p17 bra 	$L__BB183_15;
	ld.global.f32 	%f76, [%rd15+4];
	mul.f32 	%f268, %f76, %f62;
$L__BB183_15:
	max.f32 	%f77, %f266, %f269;
	max.f32 	%f266, %f77, %f268;
$L__BB183_16:
	setp.le.s64 	%p18, %rd32, %rd8;
	mov.f32 	%f272, 0fFF800000;
	mov.f32 	%f273, %f272;
	@%p18 bra 	$L__BB183_20;
	cvt.u32.u64 	%r69, %rd8;
	setp.eq.s64 	%p19, %rd24, 1;
	setp.eq.s64 	%p20, %rd23, 1;
	add.s32 	%r70, %r69, %r5;
	div.s32 	%r71, %r70, %r6;
	mul.lo.s32 	%r72, %r71, %r6;
	sub.s32 	%r73, %r70, %r72;
	selp.b32 	%r74, 0, %r71, %p20;
	selp.b32 	%r75, 0, %r73, %p19;
	mul.lo.s32 	%r76, %r8, %r74;
	mad.lo.s32 	%r77, %r9, %r75, %r76;
	shr.u32 	%r78, %r70, 31;
	add.s32 	%r79, %r70, %r78;
	shr.s32 	%r80, %r79, 1;
	mul.wide.s32 	%rd48, %r80, 8;
	add.s64 	%rd16, %rd1, %rd48;
	ld.global.f32 	%f79, [%rd16];
	shr.u32 	%r81, %r77, 31;
	add.s32 	%r82, %r77, %r81;
	shr.s32 	%r83, %r82, 1;
	mul.wide.s32 	%rd49, %r83, 2;
	add.s64 	%rd50, %rd2, %rd49;
	ld.global.v2.u8 	{%rs7, %rs8}, [%rd50];
	setp.eq.s16 	%p21, %rs7, 0;
	mul.f32 	%f80, %f79, %f62;
	selp.f32 	%f273, %f61, %f80, %p21;
	setp.eq.s16 	%p22, %rs8, 0;
	mov.f32 	%f272, %f61;
	@%p22 bra 	$L__BB183_19;
	ld.global.f32 	%f81, [%rd16+4];
	mul.f32 	%f272, %f81, %f62;
$L__BB183_19:
	max.f32 	%f82, %f266, %f273;
	max.f32 	%f266, %f82, %f272;
$L__BB183_20:
	setp.le.s64 	%p23, %rd32, %rd9;
	mov.f32 	%f276, 0fFF800000;
	mov.f32 	%f277, %f276;
	@%p23 bra 	$L__BB183_24;
	cvt.u32.u64 	%r84, %rd9;
	setp.eq.s64 	%p24, %rd24, 1;
	setp.eq.s64 	%p25, %rd23, 1;
	add.s32 	%r85, %r84, %r5;
	div.s32 	%r86, %r85, %r6;
	mul.lo.s32 	%r87, %r86, %r6;
	sub.s32 	%r88, %r85, %r87;
	selp.b32 	%r89, 0, %r86, %p25;
	selp.b32 	%r90, 0, %r88, %p24;
	mul.lo.s32 	%r91, %r8, %r89;
	mad.lo.s32 	%r92, %r9, %r90, %r91;
	shr.u32 	%r93, %r85, 31;
	add.s32 	%r94, %r85, %r93;
	shr.s32 	%r95, %r94, 1;
	mul.wide.s32 	%rd51, %r95, 8;
	add.s64 	%rd17, %rd1, %rd51;
	ld.global.f32 	%f84, [%rd17];
	shr.u32 	%r96, %r92, 31;
	add.s32 	%r97, %r92, %r96;
	shr.s32 	%r98, %r97, 1;
	mul.wide.s32 	%rd52, %r98, 2;
	add.s64 	%rd53, %rd2, %rd52;
	ld.global.v2.u8 	{%rs9, %rs10}, [%rd53];
	setp.eq.s16 	%p26, %rs9, 0;
	mul.f32 	%f85, %f84, %f62;
	selp.f32 	%f277, %f61, %f85, %p26;
	setp.eq.s16 	%p27, %rs10, 0;
	mov.f32 	%f276, %f61;
	@%p27 bra 	$L__BB183_23;
	ld.global.f32 	%f86, [%rd17+4];
	mul.f32 	%f276, %f86, %f62;
$L__BB183_23:
	max.f32 	%f87, %f266, %f277;
	max.f32 	%f266, %f87, %f276;
$L__BB183_24:
	setp.le.s64 	%p28, %rd32, %rd10;
	mov.f32 	%f280, 0fFF800000;
	mov.f32 	%f281, %f280;
	@%p28 bra 	$L__BB183_28;
	cvt.u32.u64 	%r99, %rd10;
	setp.eq.s64 	%p29, %rd24, 1;
	setp.eq.s64 	%p30, %rd23, 1;
	add.s32 	%r100, %r99, %r5;
	div.s32 	%r101, %r100, %r6;
	mul.lo.s32 	%r102, %r101, %r6;
	sub.s32 	%r103, %r100, %r102;
	selp.b32 	%r104, 0, %r101, %p30;
	selp.b32 	%r105, 0, %r103, %p29;
	mul.lo.s32 	%r106, %r8, %r104;
	mad.lo.s32 	%r107, %r9, %r105, %r106;
	shr.u32 	%r108, %r100, 31;
	add.s32 	%r109, %r100, %r108;
	shr.s32 	%r110, %r109, 1;
	mul.wide.s32 	%rd54, %r110, 8;
	add.s64 	%rd18, %rd1, %rd54;
	ld.global.f32 	%f89, [%rd18];
	shr.u32 	%r111, %r107, 31;
	add.s32 	%r112, %r107, %r111;
	shr.s32 	%r113, %r112, 1;
	mul.wide.s32 	%rd55, %r113, 2;
	add.s64 	%rd56, %rd2, %rd55;
	ld.global.v2.u8 	{%rs11, %rs12}, [%rd56];
	setp.eq.s16 	%p31, %rs11, 0;
	mul.f32 	%f90, %f89, %f62;
	selp.f32 	%f281, %f61, %f90, %p31;
	setp.eq.s16 	%p32, %rs12, 0;
	mov.f32 	%f280, %f61;
	@%p32 bra 	$L__BB183_27;
	ld.global.f32 	%f91, [%rd18+4];
	mul.f32 	%f280, %f91, %f62;
$L__BB183_27:
	max.f32 	%f92, %f266, %f281;
	max.f32 	%f266, %f92, %f280;
$L__BB183_28:
	setp.le.s64 	%p33, %rd32, %rd5;
	mov.b32 	%r114, %f266;
	shfl.sync.bfly.b32	%r115|%p34, %r114, 16, 31, -1;
	mov.b32 	%f93, %r115;
	max.f32 	%f94, %f266, %f93;
	mov.b32 	%r116, %f94;
	shfl.sync.bfly.b32	%r117|%p35, %r116, 8, 31, -1;
	mov.b32 	%f95, %r117;
	max.f32 	%f96, %f94, %f95;
	mov.b32 	%r118, %f96;
	shfl.sync.bfly.b32	%r119|%p36, %r118, 4, 31, -1;
	mov.b32 	%f97, %r119;
	max.f32 	%f98, %f96, %f97;
	mov.b32 	%r120, %f98;
	shfl.sync.bfly.b32	%r121|%p37, %r120, 2, 31, -1;
	mov.b32 	%f99, %r121;
	max.f32 	%f100, %f98, %f99;
	mov.b32 	%r122, %f100;
	shfl.sync.bfly.b32	%r123|%p38, %r122, 1, 31, -1;
	mov.b32 	%f101, %r123;
	max.f32 	%f102, %f100, %f101;
	sub.f32 	%f103, %f261, %f102;
	fma.rn.f32 	%f104, %f103, 0f3BBB989D, 0f3F000000;
	cvt.sat.f32.f32 	%f105, %f104;
	mov.f32 	%f106, 0f4B400001;
	mov.f32 	%f107, 0f437C0000;
	fma.rm.f32 	%f108, %f105, %f107, %f106;
	add.f32 	%f109, %f108, 0fCB40007F;
	neg.f32 	%f110, %f109;
	fma.rn.f32 	%f111, %f103, 0f3FB8AA3B, %f110;
	fma.rn.f32 	%f112, %f103, 0f32A57060, %f111;
	mov.b32 	%r124, %f108;
	shl.b32 	%r125, %r124, 23;
	mov.b32 	%f113, %r125;
	ex2.approx.ftz.f32 	%f114, %f112;
	mul.f32 	%f115, %f114, %f113;
	add.f32 	%f116, %f115, 0f00000000;
	sub.f32 	%f117, %f260, %f102;
	fma.rn.f32 	%f118, %f117, 0f3BBB989D, 0f3F000000;
	cvt.sat.f32.f32 	%f119, %f118;
	fma.rm.f32 	%f120, %f119, %f107, %f106;
	add.f32 	%f121, %f120, 0fCB40007F;
	neg.f32 	%f122, %f121;
	fma.rn.f32 	%f123, %f117, 0f3FB8AA3B, %f122;
	fma.rn.f32 	%f124, %f117, 0f32A57060, %f123;
	mov.b32 	%r126, %f120;
	shl.b32 	%r127, %r126, 23;
	mov.b32 	%f125, %r127;
	ex2.approx.ftz.f32 	%f126, %f124;
	mul.f32 	%f127, %f126, %f125;
	add.f32 	%f128, %f116, %f127;
	sub.f32 	%f129, %f265, %f102;
	fma.rn.f32 	%f130, %f129, 0f3BBB989D, 0f3F000000;
	cvt.sat.f32.f32 	%f131, %f130;
	fma.rm.f32 	%f132, %f131, %f107, %f106;
	add.f32 	%f133, %f132, 0fCB40007F;
	neg.f32 	%f134, %f133;
	fma.rn.f32 	%f135, %f129, 0f3FB8AA3B, %f134;
	fma.rn.f32 	%f136, %f129, 0f32A57060, %f135;
	mov.b32 	%r128, %f132;
	shl.b32 	%r129, %r128, 23;
	mov.b32 	%f137, %r129;
	ex2.approx.ftz.f32 	%f138, %f136;
	mul.f32 	%f139, %f138, %f137;
	add.f32 	%f140, %f128, %f139;
	sub.f32 	%f141, %f264, %f102;
	fma.rn.f32 	%f142, %f141, 0f3BBB989D, 0f3F000000;
	cvt.sat.f32.f32 	%f143, %f142;
	fma.rm.f32 	%f144, %f143, %f107, %f106;
	add.f32 	%f145, %f144, 0fCB40007F;
	neg.f32 	%f146, %f145;
	fma.rn.f32 	%f147, %f141, 0f3FB8AA3B, %f146;
	fma.rn.f32 	%f148, %f141, 0f32A57060, %f147;
	mov.b32 	%r130, %f144;
	shl.b32 	%r131, %r130, 23;
	mov.b32 	%f149, %r131;
	ex2.approx.ftz.f32 	%f150, %f148;
	mul.f32 	%f151, %f150, %f149;
	add.f32 	%f152, %f140, %f151;
	sub.f32 	%f153, %f269, %f102;
	fma.rn.f32 	%f154, %f153, 0f3BBB989D, 0f3F000000;
	cvt.sat.f32.f32 	%f155, %f154;
	fma.rm.f32 	%f156, %f155, %f107, %f106;
	add.f32 	%f157, %f156, 0fCB40007F;
	neg.f32 	%f158, %f157;
	fma.rn.f32 	%f159, %f153, 0f3FB8AA3B, %f158;
	fma.rn.f32 	%f160, %f153, 0f32A57060, %f159;
	mov.b32 	%r132, %f156;
	shl.b32 	%r133, %r132, 23;
	mov.b32 	%f161, %r133;
	ex2.approx.ftz.f32 	%f162, %f160;
	mul.f32 	%f163, %f162, %f161;
	add.f32 	%f164, %f152, %f163;
	sub.f32 	%f165, %f268, %f102;
	fma.rn.f32 	%f166, %f165, 0f3BBB989D, 0f3F000000;
	cvt.sat.f32.f32 	%f167, %f166;
	fma.rm.f32 	%f168, %f167, %f107, %f106;
	add.f32 	%f169, %f168, 0fCB40007F;
	neg.f32 	%f170, %f169;
	fma.rn.f32 	%f171, %f165, 0f3FB8AA3B, %f170;
	fma.rn.f32 	%f172, %f165, 0f32A57060, %f171;
	mov.b32 	%r134, %f168;
	shl.b32 	%r135, %r134, 23;
	mov.b32 	%f173, %r135;
	ex2.approx.ftz.f32 	%f174, %f172;
	mul.f32 	%f175, %f174, %f173;
	add.f32 	%f176, %f164, %f175;
	sub.f32 	%f177, %f273, %f102;
	fma.rn.f32 	%f178, %f177, 0f3BBB989D, 0f3F000000;
	cvt.sat.f32.f32 	%f179, %f178;
	fma.rm.f32 	%f180, %f179, %f107, %f106;
	add.f32 	%f181, %f180, 0fCB40007F;
	neg.f32 	%f182, %f181;
	fma.rn.f32 	%f183, %f177, 0f3FB8AA3B, %f182;
	fma.rn.f32 	%f184, %f177, 0f32A57060, %f183;
	mov.b32 	%r136, %f180;
	shl.b32 	%r137, %r136, 23;
	mov.b32 	%f185, %r137;
	ex2.approx.ftz.f32 	%f186, %f184;
	mul.f32 	%f187, %f186, %f185;
	add.f32 	%f188, %f176, %f187;
	sub.f32 	%f189, %f272, %f102;
	fma.rn.f32 	%f190, %f189, 0f3BBB989D, 0f3F000000;
	cvt.sat.f32.f32 	%f191, %f190;
	fma.rm.f32 	%f192, %f191, %f107, %f106;
	add.f32 	%f193, %f192, 0fCB40007F;
	neg.f32 	%f194, %f193;
	fma.rn.f32 	%f195, %f189, 0f3FB8AA3B, %f194;
	fma.rn.f32 	%f196, %f189, 0f32A57060, %f195;
	mov.b32 	%r138, %f192;
	shl.b32 	%r139, %r138, 23;
	mov.b32 	%f197, %r139;
	ex2.approx.ftz.f32 	%f198, %f196;
	mul.f32 	%f199, %f198, %f197;
	add.f32 	%f200, %f188, %f199;
	sub.f32 	%f201, %f277, %f102;
	fma.rn.f32 	%f202, %f201, 0f3BBB989D, 0f3F000000;
	cvt.sat.f32.f32 	%f203, %f202;
	fma.rm.f32 	%f204, %f203, %f107, %f106;
	add.f32 	%f205, %f204, 0fCB40007F;
	neg.f32 	%f206, %f205;
	fma.rn.f32 	%f207, %f201, 0f3FB8AA3B, %f206;
	fma.rn.f32 	%f208, %f201, 0f32A57060, %f207;
	mov.b32 	%r140, %f204;
	shl.b32 	%r141, %r140, 23;
	mov.b32 	%f209, %r141;
	ex2.approx.ftz.f32 	%f210, %f208;
	mul.f32 	%f211, %f210, %f209;
	add.f32 	%f212, %f200, %f211;
	sub.f32 	%f213, %f276, %f102;
	fma.rn.f32 	%f214, %f213, 0f3BBB989D, 0f3F000000;
	cvt.sat.f32.f32 	%f215, %f214;
	fma.rm.f32 	%f216, %f215, %f107, %f106;
	add.f32 	%f217, %f216, 0fCB40007F;
	neg.f32 	%f218, %f217;
	fma.rn.f32 	%f219, %f213, 0f3FB8AA3B, %f218;
	fma.rn.f32 	%f220, %f213, 0f32A57060, %f219;
	mov.b32 	%r142, %f216;
	shl.b32 	%r143, %r142, 23;
	mov.b32 	%f221, %r143;
	ex2.approx.ftz.f32 	%f222, %f220;
	mul.f32 	%f223, %f222, %f221;
	add.f32 	%f224, %f212, %f223;
	sub.f32 	%f225, %f281, %f102;
	fma.rn.f32 	%f226, %f225, 0f3BBB989D, 0f3F000000;
	cvt.sat.f32.f32 	%f227, %f226;
	fma.rm.f32 	%f228, %f227, %f107, %f106;
	add.f32 	%f229, %f228, 0fCB40007F;
	neg.f32 	%f230, %f229;
	fma.rn.f32 	%f231, %f225, 0f3FB8AA3B, %f230;
	fma.rn.f32 	%f232, %f225, 0f32A57060, %f231;
	mov.b32 	%r144, %f228;
	shl.b32 	%r145, %r144, 23;
	mov.b32 	%f233, %r145;
	ex2.approx.ftz.f32 	%f234, %f232;
	mul.f32 	%f235, %f234, %f233;
	add.f32 	%f236, %f224, %f235;
	sub.f32 	%f237, %f280, %f102;
	fma.rn.f32 	%f238, %f237, 0f3BBB989D, 0f3F000000;
	cvt.sat.f32.f32 	%f239, %f238;
	fma.rm.f32 	%f240, %f239, %f107, %f106;
	add.f32 	%f241, %f240, 0fCB40007F;
	neg.f32 	%f242, %f241;
	fma.rn.f32 	%f243, %f237, 0f3FB8AA3B, %f242;
	fma.rn.f32 	%f244, %f237, 0f32A57060, %f243;
	mov.b32 	%r146, %f240;
	shl.b32 	%r147, %r146, 23;
	mov.b32 	%f245, %r147;
	ex2.approx.ftz.f32 	%f246, %f244;
	mul.f32 	%f247, %f246, %f245;
	add.f32 	%f248, %f236, %f247;
	mov.b32 	%r148, %f248;
	shfl.sync.bfly.b32	%r149|%p39, %r148, 16, 31, -1;
	mov.b32 	%f249, %r149;
	add.f32 	%f250, %f248, %f249;
	mov.b32 	%r150, %f250;
	shfl.sync.bfly.b32	%r151|%p40, %r150, 8, 31, -1;
	mov.b32 	%f251, %r151;
	add.f32 	%f252, %f250, %f251;
	mov.b32 	%r152, %f252;
	shfl.sync.bfly.b32	%r153|%p41, %r152, 4, 31, -1;
	mov.b32 	%f253, %r153;
	add.f32 	%f254, %f252, %f253;
	mov.b32 	%r154, %f254;
	shfl.sync.bfly.b32	%r155|%p42, %r154, 2, 31, -1;
	mov.b32 	%f255, %r155;
	add.f32 	%f256, %f254, %f255;
	mov.b32 	%r156, %f256;
	shfl.sync.bfly.b32	%r157|%p43, %r156, 1, 31, -1;
	mov.b32 	%f257, %r157;
	add.f32 	%f258, %f256, %f257;
	div.rn.f32 	%f49, %f115, %f258;
	div.rn.f32 	%f50, %f127, %f258;
	div.rn.f32 	%f51, %f139, %f258;
	div.rn.f32 	%f52, %f151, %f258;
	div.rn.f32 	%f53, %f163, %f258;
	div.rn.f32 	%f54, %f175, %f258;
	div.rn.f32 	%f55, %f187, %f258;
	div.rn.f32 	%f56, %f199, %f258;
	div.rn.f32 	%f57, %f211, %f258;
	div.rn.f32 	%f58, %f223, %f258;
	div.rn.f32 	%f59, %f235, %f258;
	div.rn.f32 	%f60, %f247, %f258;
	mul.lo.s64 	%rd19, %rd93, %rd30;
	@%p33 bra 	$L__BB183_30;
	add.s64 	%rd57, %rd19, %rd5;
	shr.u64 	%rd58, %rd57, 63;
	add.s64 	%rd59, %rd57, %rd58;
	shl.b64 	%rd60, %rd59, 2;
	and.b64  	%rd61, %rd60, -8;
	add.s64 	%rd62, %rd3, %rd61;
	st.global.v2.f32 	[%rd62], {%f49, %f50};
$L__BB183_30:
	setp.le.s64 	%p44, %rd32, %rd6;
	@%p44 bra 	$L__BB183_32;
	add.s64 	%rd63, %rd19, %rd6;
	shr.u64 	%rd64, %rd63, 63;
	add.s64 	%rd65, %rd63, %rd64;
	shl.b64 	%rd66, %rd65, 2;
	and.b64  	%rd67, %rd66, -8;
	add.s64 	%rd68, %rd3, %rd67;
	st.global.v2.f32 	[%rd68], {%f51, %f52};
$L__BB183_32:
	setp.le.s64 	%p45, %rd32, %rd7;
	@%p45 bra 	$L__BB183_34;
	add.s64 	%rd69, %rd19, %rd7;
	shr.u64 	%rd70, %rd69, 63;
	add.s64 	%rd71, %rd69, %rd70;
	shl.b64 	%rd72, %rd71, 2;
	and.b64  	%rd73, %rd72, -8;
	add.s64 	%rd74, %rd3, %rd73;
	st.global.v2.f32 	[%rd74], {%f53, %f54};
$L__BB183_34:
	setp.le.s64 	%p46, %rd32, %rd8;
	@%p46 bra 	$L__BB183_36;
	add.s64 	%rd75, %rd19, %rd8;
	shr.u64 	%rd76, %rd75, 63;
	add.s64 	%rd77, %rd75, %rd76;
	shl.b64 	%rd78, %rd77, 2;
	and.b64  	%rd79, %rd78, -8;
	add.s64 	%rd80, %rd3, %rd79;
	st.global.v2.f32 	[%rd80], {%f55, %f56};
$L__BB183_36:
	setp.le.s64 	%p47, %rd32, %rd9;
	@%p47 bra 	$L__BB183_38;
	add.s64 	%rd81, %rd19, %rd9;
	shr.u64 	%rd82, %rd81, 63;
	add.s64 	%rd83, %rd81, %rd82;
	shl.b64 	%rd84, %rd83, 2;
	and.b64  	%rd85, %rd84, -8;
	add.s64 	%rd86, %rd3, %rd85;
	st.global.v2.f32 	[%rd86], {%f57, %f58};
$L__BB183_38:
	setp.le.s64 	%p48, %rd32, %rd10;
	@%p48 bra 	$L__BB183_40;
	add.s64 	%rd87, %rd19, %rd10;
	shr.u64 	%rd88, %rd87, 63;
	add.s64 	%rd89, %rd87, %rd88;
	shl.b64 	%rd90, %rd89, 2;
	and.b64  	%rd91, %rd90, -8;
	add.s64 	%rd92, %rd3, %rd91;
	st.global.v2.f32 	[%rd92], {%f59, %f60};
$L__BB183_40:
	add.s64 	%rd93, %rd93, %rd11;
	setp.lt.s64 	%p49, %rd93, %rd31;
	@%p49 bra 	$L__BB183_4;
$L__BB183_41:
	ret;

}
	// .globl	_Z15SoftmaxWarpImplI22BroadcastScaleMaskLoadIffbLm2EiE11DirectStoreIffEfLi2ELi14ELi32ELi1ELb0EL9Algorithm0EEvT_T0_ll
.visible .entry _Z15SoftmaxWarpImplI22BroadcastScaleMaskLoadIffbLm2EiE11DirectStoreIffEfLi2ELi14ELi32ELi1ELb0EL9Algorithm0EEvT_T0_ll(
	.param .align 8 .b8 _Z15SoftmaxWarpImplI22BroadcastScaleMaskLoadIffbLm2EiE11DirectStoreIffEfLi2ELi14ELi32ELi1ELb0EL9Algorithm0EEvT_T0_ll_param_0[88],
	.param .align 8 .b8 _Z15SoftmaxWarpImplI22BroadcastScaleMaskLoadIffbLm2EiE11DirectStoreIffEfLi2ELi14ELi32ELi1ELb0EL9Algorithm0EEvT_T0_ll_param_1[16],
	.param .u64 _Z15SoftmaxWarpImplI22BroadcastScaleMaskLoadIffbLm2EiE11DirectStoreIffEfLi2ELi14ELi32ELi1ELb0EL9Algorithm0EEvT_T0_ll_param_2,
	.param .u64 _Z15SoftmaxWarpImplI22BroadcastScaleMaskLoadIffbLm2EiE11DirectStoreIffEfLi2ELi14ELi32ELi1ELb0EL9Algorithm0EEvT_T0_ll_param_3
)
{
	.reg .pred 	%p<42>;
	.reg .b16 	%rs<15>;
	.reg .b32 	%r<165>;
	.reg .b32 	%f<272>;
	.reg .b64 	%rd<100>;

	ld.param.u64 	%rd26, [_Z15SoftmaxWarpImplI22BroadcastScaleMaskLoadIffbLm2EiE11DirectStoreIffEfLi2ELi14ELi32ELi1ELb0EL9Algorithm0EEvT_T0_ll_param_1+8];
	ld.param.u64 	%rd25, [_Z15SoftmaxWarpImplI22BroadcastScaleMaskLoadIffbLm2EiE11DirectStoreIffEfLi2ELi14ELi32ELi1ELb0EL9Algorithm0EEvT_T0_ll_param_1];
	ld.param.v2.f32 	{%f24, %f25}, [_Z15SoftmaxWarpImplI22BroadcastScaleMaskLoadIffbLm2EiE11DirectStoreIffEfLi2ELi14ELi32ELi1ELb0EL9Algorithm0EEvT_T0_ll_param_0+80];
	ld.param.u64 	%rd24, [_Z15SoftmaxWarpImplI22BroadcastScaleMaskLoadIffbLm2EiE11DirectStoreIffEfLi2ELi14ELi32ELi1ELb0EL9Algorithm0EEvT_T0_ll_param_0+72];
	ld.param.v2.u32 	{%r9, %r10}, [_Z15SoftmaxWarpImplI22BroadcastScaleMaskLoadIffbLm2EiE11DirectStoreIffEfLi2ELi14ELi32ELi1ELb0EL9Algorithm0EEvT_T0_ll_param_0+56];
	ld.param.v2.u32 	{%r7, %r8}, [_Z15SoftmaxWarpImplI22BroadcastScaleMaskLoadIffbLm2EiE11DirectStoreIffEfLi2ELi14ELi32ELi1ELb0EL9Algorithm0EEvT_T0_ll_param_0+40];
	ld.param.u64 	%rd20, [_Z15SoftmaxWarpImplI22BroadcastScaleMaskLoadIffbLm2EiE11DirectStoreIffEfLi2ELi14ELi32ELi1ELb0EL9Algorithm0EEvT_T0_ll_param_0+24];
	ld.param.u64 	%rd19, [_Z15SoftmaxWarpImplI22BroadcastScaleMaskLoadIffbLm2EiE11DirectStoreIffEfLi2ELi14ELi32ELi1ELb0EL9Algorithm0EEvT_T0_ll_param_0+16];
	ld.param.u64 	%rd18, [_Z15SoftmaxWarpImplI22BroadcastScaleMaskLoadIffbLm2EiE11DirectStoreIffEfLi2ELi14ELi32ELi1ELb0EL9Algorithm0EEvT_T0_ll_param_0+8];
	ld.param.u64 	%rd17, [_Z15SoftmaxWarpImplI22BroadcastScaleMaskLoadIffbLm2EiE11DirectStoreIffEfLi2ELi14ELi32ELi1ELb0EL9Algorithm0EEvT_T0_ll_param_0];
	ld.param.u64 	%rd27, [_Z15SoftmaxWarpImplI22BroadcastScaleMaskLoadIffbLm2EiE11DirectStoreIffEfLi2ELi14ELi32ELi1ELb0EL9Algorithm0EEvT_T0_ll_param_2];
	ld.param.u64 	%rd28, [_Z15SoftmaxWarpImplI22BroadcastScaleMaskLoadIffbLm2EiE11DirectStoreIffEfLi2ELi14ELi32ELi1ELb0EL9Algorithm0EEvT_T0_ll_param_3];
	cvta.to.global.u64 	%rd1, %rd17;
	cvta.to.global.u64 	%rd2, %rd18;
	setp.lt.s64 	%p1, %rd28, 449;
	@%p1 bra 	$L__BB184_2;
	mov.u64 	%rd29, $str;
	cvta.global.u64 	%rd30, %rd29;
	mov.u64 	%rd31, $str$1;
	cvta.global.u64 	%rd32, %rd31;
	mov.u64 	%rd33, __unnamed_180;
	cvta.global.u64 	%rd34, %rd33;
	{ // callseq 179, 0
	.param .b64 param0;
	st.param.b64 	[param0], %rd30;
	.param .b64 param1;
	st.param.b64 	[param1], %rd32;
	.param .b32 param2;
	st.param.b32 	[param2], 219;
	.param .b64 param3;
	st.param.b64 	[param3], %rd34;
	.param .b64 param4;
	st.param.b64 	[param4], 1;
	call.uni 
	__assertfail, 
	(
	param0, 
	param1, 
	param2, 
	param3, 
	param4
	);
	} // callseq 179
$L__BB184_2:
	mov.u32 	%r11, %ctaid.x;
	mov.u32 	%r12, %ntid.y;
	mov.u32 	%r13, %tid.y;
	mad.lo.s32 	%r14, %r11, %r12, %r13;
	mov.u32 	%r15, %nctaid.x;
	mul.lo.s32 	%r4, %r15, %r12;
	cvt.s64.s32 	%rd99, %r14;
	setp.le.s64 	%p2, %rd27, %rd99;
	@%p2 bra 	$L__BB184_19;
	mov.u32 	%r16, %tid.x;
	shl.b32 	%r17, %r16, 1;
	cvt.u64.u32 	%rd5, %r17;
	cvt.s64.s32 	%rd6, %r4;
	cvt.u32.u64 	%r18, %rd5;
	cvt.u32.u64 	%r20, %rd24;
$L__BB184_4:
	setp.eq.s64 	%p3, %rd20, 1;
	setp.eq.s64 	%p4, %rd19, 1;
	cvt.u32.u64 	%r19, %rd99;
	mad.lo.s32 	%r5, %r20, %r19, %r18;
	div.s32 	%r21, %r5, %r7;
	mul.lo.s32 	%r22, %r21, %r7;
	sub.s32 	%r23, %r5, %r22;
	selp.b32 	%r24, 0, %r21, %p4;
	selp.b32 	%r25, 0, %r23, %p3;
	mul.lo.s32 	%r26, %r9, %r24;
	mad.lo.s32 	%r27, %r10, %r25, %r26;
	shr.u32 	%r28, %r5, 31;
	add.s32 	%r29, %r5, %r28;
	shr.s32 	%r30, %r29, 1;
	mul.wide.s32 	%rd35, %r30, 8;
	add.s64 	%rd9, %rd1, %rd35;
	ld.global.f32 	%f26, [%rd9];
	shr.u32 	%r31, %r27, 31;
	add.s32 	%r32, %r27, %r31;
	shr.s32 	%r33, %r32, 1;
	mul.wide.s32 	%rd36, %r33, 2;
	add.s64 	%rd37, %rd2, %rd36;
	ld.global.v2.u8 	{%rs1, %rs2}, [%rd37];
	setp.eq.s16 	%p5, %rs1, 0;
	mul.f32 	%f27, %f26, %f25;
	selp.f32 	%f3, %f24, %f27, %p5;
	setp.eq.s16 	%p6, %rs2, 0;
	mov.f32 	%f265, %f24;
	@%p6 bra 	$L__BB184_6;
	ld.global.f32 	%f28, [%rd9+4];
	mul.f32 	%f265, %f28, %f25;
$L__BB184_6:
	add.s32 	%r6, %r5, 64;
	div.s32 	%r34, %r6, %r7;
	mul.lo.s32 	%r35, %r34, %r7;
	sub.s32 	%r36, %r6, %r35;
	selp.b32 	%r37, 0, %r34, %p4;
	selp.b32 	%r38, 0, %r36, %p3;
	mul.lo.s32 	%r39, %r9, %r37;
	mad.lo.s32 	%r40, %r10, %r38, %r39;
	shr.u32 	%r41, %r6, 31;
	add.s32 	%r42, %r6, %r41;
	shr.s32 	%r43, %r42, 1;
	mul.wide.s32 	%rd38, %r43, 8;
	add.s64 	%rd10, %rd1, %rd38;
	ld.global.f32 	%f29, [%rd10];
	shr.u32 	%r44, %r40, 31;
	add.s32 	%r45, %r40, %r44;
	shr.s32 	%r46, %r45, 1;
	mul.wide.s32 	%rd39, %r46, 2;
	add.s64 	%rd40, %rd2, %rd39;
	ld.global.v2.u8 	{%rs3, %rs4}, [%rd40];
	setp.eq.s16 	%p9, %rs3, 0;
	mul.f32 	%f30, %f29, %f25;
	selp.f32 	%f6, %f24, %f30, %p9;
	setp.eq.s16 	%p10, %rs4, 0;
	mov.f32 	%f266, %f24;
	@%p10 bra 	$L__BB184_8;
	ld.global.f32 	%f31, [%rd10+4];
	mul.f32 	%f266, %f31, %f25;
$L__BB184_8:
	add.s32 	%r47, %r6, 64;
	div.s32 	%r48, %r47, %r7;
	mul.lo.s32 	%r49, %r48, %r7;
	sub.s32 	%r50, %r47, %r49;
	selp.b32 	%r51, 0, %r48, %p4;
	selp.b32 	%r52, 0, %r50, %p3;
	mul.lo.s32 	%r53, %r9, %r51;
	mad.lo.s32 	%r54, %r10, %r52, %r53;
	shr.u32 	%r55, %r47, 31;
	add.s32 	%r56, %r47, %r55;
	shr.s32 	%r57, %r56, 1;
	mul.wide.s32 	%rd41, %r57, 8;
	add.s64 	%rd11, %rd1, %rd41;
	ld.global.f32 	%f32, [%rd11];
	shr.u32 	%r58, %r54, 31;
	add.s32 	%r59, %r54, %r58;
	shr.s32 	%r60, %r59, 1;
	mul.wide.s32 	%rd42, %r60, 2;
	add.s64 	%rd43, %rd2, %rd42;
	ld.global.v2.u8 	{%rs5, %rs6}, [%rd43];
	setp.eq.s16 	%p13, %rs5, 0;
	mul.f32 	%f33, %f32, %f25;
	selp.f32 	%f9, %f24, %f33, %p13;
	setp.eq.s16 	%p14, %rs6, 0;
	mov.f32 	%f267, %f24;
	@%p14 bra 	$L__BB184_10;
	ld.global.f32 	%f34, [%rd11+4];
	mul.f32 	%f267, %f34, %f25;
$L__BB184_10:
	add.s32 	%r61, %r6, 128;
	div.s32 	%r62, %r61, %r7;
	mul.lo.s32 	%r63, %r62, %r7;
	sub.s32 	%r64, %r61, %r63;
	selp.b32 	%r65, 0, %r62, %p4;
	selp.b32 	%r66, 0, %r64, %p3;
	mul.lo.s32 	%r67, %r9, %r65;
	mad.lo.s32 	%r68, %r10, %r66, %r67;
	shr.u32 	%r69, %r61, 31;
	add.s32 	%r70, %r61, %r69;
	shr.s32 	%r71, %r70, 1;
	mul.wide.s32 	%rd44, %r71, 8;
	add.s64 	%rd12, %rd1, %rd44;
	ld.global.f32 	%f35, [%rd12];
	shr.u32 	%r72, %r68, 31;
	add.s32 	%r73, %r68, %r72;
	shr.s32 	%r74, %r73, 1;
	mul.wide.s32 	%rd45, %r74, 2;
	add.s64 	%rd46, %rd2, %rd45;
	ld.global.v2.u8 	{%rs7, %rs8}, [%rd46];
	setp.eq.s16 	%p17, %rs7, 0;
	mul.f32 	%f36, %f35, %f25;
	selp.f32 	%f12, %f24, %f36, %p17;
	setp.eq.s16 	%p18, %rs8, 0;
	mov.f32 	%f268, %f24;
	@%p18 bra 	$L__BB184_12;
	ld.global.f32 	%f37, [%rd12+4];
	mul.f32 	%f268, %f37, %f25;
$L__BB184_12:
	add.s32 	%r75, %r6, 192;
	div.s32 	%r76, %r75, %r7;
	mul.lo.s32 	%r77, %r76, %r7;
	sub.s32 	%r78, %r75, %r77;
	selp.b32 	%r79, 0, %r76, %p4;
	selp.b32 	%r80, 0, %r78, %p3;
	mul.lo.s32 	%r81, %r9, %r79;
	mad.lo.s32 	%r82, %r10, %r80, %r81;
	shr.u32 	%r83, %r75, 31;
	add.s32 	%r84, %r75, %r83;
	shr.s32 	%r85, %r84, 1;
	mul.wide.s32 	%rd47, %r85, 8;
	add.s64 	%rd13, %rd1, %rd47;
	ld.global.f32 	%f38, [%rd13];
	shr.u32 	%r86, %r82, 31;
	add.s32 	%r87, %r82, %r86;
	shr.s32 	%r88, %r87, 1;
	mul.wide.s32 	%rd48, %r88, 2;
	add.s64 	%rd49, %rd2, %rd48;
	ld.global.v2.u8 	{%rs9, %rs10}, [%rd49];
	setp.eq.s16 	%p21, %rs9, 0;
	mul.f32 	%f39, %f38, %f25;
	selp.f32 	%f15, %f24, %f39, %p21;
	setp.eq.s16 	%p22, %rs10, 0;
	mov.f32 	%f269, %f24;
	@%p22 bra 	$L__BB184_14;
	ld.global.f32 	%f40, [%rd13+4];
	mul.f32 	%f269, %f40, %f25;
$L__BB184_14:
	add.s32 	%r89, %r6, 256;
	div.s32 	%r90, %r89, %r7;
	mul.lo.s32 	%r91, %r90, %r7;
	sub.s32 	%r92, %r89, %r91;
	selp.b32 	%r93, 0, %r90, %p4;
	selp.b32 	%r94, 0, %r92, %p3;
	mul.lo.s32 	%r95, %r9, %r93;
	mad.lo.s32 	%r96, %r10, %r94, %r95;
	shr.u32 	%r97, %r89, 31;
	add.s32 	%r98, %r89, %r97;
	shr.s32 	%r99, %r98, 1;
	mul.wide.s32 	%rd50, %r99, 8;
	add.s64 	%rd14, %rd1, %rd50;
	ld.global.f32 	%f41, [%rd14];
	shr.u32 	%r100, %r96, 31;
	add.s32 	%r101, %r96, %r100;
	shr.s32 	%r102, %r101, 1;
	mul.wide.s32 	%rd51, %r102, 2;
	add.s64 	%rd52, %rd2, %rd51;
	ld.global.v2.u8 	{%rs11, %rs12}, [%rd52];
	setp.eq.s16 	%p25, %rs11, 0;
	mul.f32 	%f42, %f41, %f25;
	selp.f32 	%f18, %f24, %f42, %p25;
	setp.eq.s16 	%p26, %rs12, 0;
	mov.f32 	%f270, %f24;
	@%p26 bra 	$L__BB184_16;
	ld.global.f32 	%f43, [%rd14+4];
	mul.f32 	%f270, %f43, %f25;
$L__BB184_16:
	add.s32 	%r103, %r6, 320;
	div.s32 	%r104, %r103, %r7;
	mul.lo.s32 	%r105, %r104, %r7;
	sub.s32 	%r106, %r103, %r105;
	selp.b32 	%r107, 0, %r104, %p4;
	selp.b32 	%r108, 0, %r106, %p3;
	mul.lo.s32 	%r109, %r9, %r107;
	mad.lo.s32 	%r110, %r10, %r108, %r109;
	shr.u32 	%r111, %r103, 31;
	add.s32 	%r112, %r103, %r111;
	shr.s32 	%r113, %r112, 1;
	mul.wide.s32 	%rd53, %r113, 8;
	add.s64 	%rd15, %rd1, %rd53;
	ld.global.f32 	%f44, [%rd15];
	shr.u32 	%r114, %r110, 31;
	add.s32 	%r115, %r110, %r114;
	shr.s32 	%r116, %r115, 1;
	mul.wide.s32 	%rd54, %r116, 2;
	add.s64 	%rd55, %rd2, %rd54;
	ld.global.v2.u8 	{%rs13, %rs14}, [%rd55];
	setp.eq.s16 	%p29, %rs13, 0;
	mul.f32 	%f45, %f44, %f25;
	selp.f32 	%f21, %f24, %f45, %p29;
	setp.eq.s16 	%p30, %rs14, 0;
	mov.f32 	%f271, %f24;
	@%p30 bra 	$L__BB184_18;
	ld.global.f32 	%f46, [%rd15+4];
	mul.f32 	%f271, %f46, %f25;
$L__BB184_18:
	max.f32 	%f47, %f3, 0fFF800000;
	max.f32 	%f48, %f47, %f265;
	max.f32 	%f49, %f48, %f6;
	max.f32 	%f50, %f49, %f266;
	max.f32 	%f51, %f50, %f9;
	max.f32 	%f52, %f51, %f267;
	max.f32 	%f53, %f52, %f12;
	max.f32 	%f54, %f53, %f268;
	max.f32 	%f55, %f54, %f15;
	max.f32 	%f56, %f55, %f269;
	max.f32 	%f57, %f56, %f18;
	max.f32 	%f58, %f57, %f270;
	max.f32 	%f59, %f58, %f21;
	max.f32 	%f60, %f59, %f271;
	mov.b32 	%r117, %f60;
	shfl.sync.bfly.b32	%r118|%p31, %r117, 16, 31, -1;
	mov.b32 	%f61, %r118;
	max.f32 	%f62, %f60, %f61;
	mov.b32 	%r119, %f62;
	shfl.sync.bfly.b32	%r120|%p32, %r119, 8, 31, -1;
	mov.b32 	%f63, %r120;
	max.f32 	%f64, %f62, %f63;
	mov.b32 	%r121, %f64;
	shfl.sync.bfly.b32	%r122|%p33, %r121, 4, 31, -1;
	mov.b32 	%f65, %r122;
	max.f32 	%f66, %f64, %f65;
	mov.b32 	%r123, %f66;
	shfl.sync.bfly.b32	%r124|%p34, %r123, 2, 31, -1;
	mov.b32 	%f67, %r124;
	max.f32 	%f68, %f66, %f67;
	mov.b32 	%r125, %f68;
	shfl.sync.bfly.b32	%r126|%p35, %r125, 1, 31, -1;
	mov.b32 	%f69, %r126;
	max.f32 	%f70, %f68, %f69;
	sub.f32 	%f71, %f3, %f70;
	fma.rn.f32 	%f72, %f71, 0f3BBB989D, 0f3F000000;
	cvt.sat.f32.f32 	%f73, %f72;
	mov.f32 	%f74, 0f4B400001;
	mov.f32 	%f75, 0f437C0000;
	fma.rm.f32 	%f76, %f73, %f75, %f74;
	add.f32 	%f77, %f76, 0fCB40007F;
	neg.f32 	%f78, %f77;
	fma.rn.f32 	%f79, %f71, 0f3FB8AA3B, %f78;
	fma.rn.f32 	%f80, %f71, 0f32A57060, %f79;
	mov.b32 	%r127, %f76;
	shl.b32 	%r128, %r127, 23;
	mov.b32 	%f81, %r128;
	ex2.approx.ftz.f32 	%f82, %f80;
	mul.f32 	%f83, %f82, %f81;
	add.f32 	%f84, %f83, 0f00000000;
	sub.f32 	%f85, %f265, %f70;
	fma.rn.f32 	%f86, %f85, 0f3BBB989D, 0f3F000000;
	cvt.sat.f32.f32 	%f87, %f86;
	fma.rm.f32 	%f88, %f87, %f75, %f74;
	add.f32 	%f89, %f88, 0fCB40007F;
	neg.f32 	%f90, %f89;
	fma.rn.f32 	%f91, %f85, 0f3FB8AA3B, %f90;
	fma.rn.f32 	%f92, %f85, 0f32A57060, %f91;
	mov.b32 	%r129, %f88;
	shl.b32 	%r130, %r129, 23;
	mov.b32 	%f93, %r130;
	ex2.approx.ftz.f32 	%f94, %f92;
	mul.f32 	%f95, %f94, %f93;
	add.f32 	%f96, %f84, %f95;
	sub.f32 	%f97, %f6, %f70;
	fma.rn.f32 	%f98, %f97, 0f3BBB989D, 0f3F000000;
	cvt.sat.f32.f32 	%f99, %f98;
	fma.rm.f32 	%f100, %f99, %f75, %f74;
	add.f32 	%f101, %f100, 0fCB40007F;
	neg.f32 	%f102, %f101;
	fma.rn.f32 	%f103, %f97, 0f3FB8AA3B, %f102;
	fma.rn.f32 	%f104, %f97, 0f32A57060, %f103;
	mov.b32 	%r131, %f100;
	shl.b32 	%r132, %r131, 23;
	mov.b32 	%f105, %r132;
	ex2.approx.ftz.f32 	%f106, %f104;
	mul.f32 	%f107, %f106, %f105;
	add.f32 	%f108, %f96, %f107;
	sub.f32 	%f109, %f266, %f70;
	fma.rn.f32 	%f110, %f109, 0f3BBB989D, 0f3F000000;
	cvt.sat.f32.f32 	%f111, %f110;
	fma.rm.f32 	%f112, %f111, %f75, %f74;
	add.f32 	%f113, %f112, 0fCB40007F;
	neg.f32 	%f114, %f113;
	fma.rn.f32 	%f115, %f109, 0f3FB8AA3B, %f114;
	fma.rn.f32 	%f116, %f109, 0f32A57060, %f115;
	mov.b32 	%r133, %f112;
	shl.b32 	%r134, %r133, 23;
	mov.b32 	%f117, %r134;
	ex2.approx.ftz.f32 	%f118, %f116;
	mul.f32 	%f119, %f118, %f117;
	add.f32 	%f120, %f108, %f119;
	sub.f32 	%f121, %f9, %f70;
	fma.rn.f32 	%f122, %f121, 0f3BBB989D, 0f3F000000;
	cvt.sat.f32.f32 	%f123, %f122;
	fma.rm.f32 	%f124, %f123, %f75, %f74;
	add.f32 	%f125, %f124, 0fCB40007F;
	neg.f32 	%f126, %f125;
	fma.rn.f32 	%f127, %f121, 0f3FB8AA3B, %f126;
	fma.rn.f32 	%f128, %f121, 0f32A57060, %f127;
	mov.b32 	%r135, %f124;
	shl.b32 	%r136, %r135, 23;
	mov.b32 	%f129, %r136;
	ex2.approx.ftz.f32 	%f130, %f128;
	mul.f32 	%f131, %f130, %f129;
	add.f32 	%f132, %f120, %f131;
	sub.f32 	%f133, %f267, %f70;
	fma.rn.f32 	%f134, %f133, 0f3BBB989D, 0f3F000000;
	cvt.sat.f32.f32 	%f135, %f134;
	fma.rm.f32 	%f136, %f135, %f75, %f74;
	add.f32 	%f137, %f136, 0fCB40007F;
	neg.f32 	%f138, %f137;
	fma.rn.f32 	%f139, %f133, 0f3FB8AA3B, %f138;
	fma.rn.f32 	%f140, %f133, 0f32A57060, %f139;
	mov.b32 	%r137, %f136;
	shl.b32 	%r138, %r137, 23;
	mov.b32 	%f141, %r138;
	ex2.approx.ftz.f32 	%f142, %f140;
	mul.f32 	%f143, %f142, %f141;
	add.f32 	%f144, %f132, %f143;
	sub.f32 	%f145, %f12, %f70;
	fma.rn.f32 	%f146, %f145, 0f3BBB989D, 0f3F000000;
	cvt.sat.f32.f32 	%f147, %f146;
	fma.rm.f32 	%f148, %f147, %f75, %f74;
	add.f32 	%f149, %f148, 0fCB40007F;
	neg.f32 	%f150, %f149;
	fma.rn.f32 	%f151, %f145, 0f3FB8AA3B, %f150;
	fma.rn.f32 	%f152, %f145, 0f32A57060, %f151;
	mov.b32 	%r139, %f148;
	shl.b32 	%r140, %r139, 23;
	mov.b32 	%f153, %r140;
	ex2.approx.ftz.f32 	%f154, %f152;
	mul.f32 	%f155, %f154, %f153;
	add.f32 	%f156, %f144, %f155;
	sub.f32 	%f157, %f268, %f70;
	fma.rn.f32 	%f158, %f157, 0f3BBB989D, 0f3F000000;
	cvt.sat.f32.f32 	%f159, %f158;
	fma.rm.f32 	%f160, %f159, %f75, %f74;
	add.f32 	%f161, %f160, 0fCB40007F;
	neg.f32 	%f162, %f161;
	fma.rn.f32 	%f163, %f157, 0f3FB8AA3B, %f162;
	fma.rn.f32 	%f164, %f157, 0f32A57060, %f163;
	mov.b32 	%r141, %f160;
	shl.b32 	%r142, %r141, 23;
	mov.b32 	%f165, %r142;
	ex2.approx.ftz.f32 	%f166, %f164;
	mul.f32 	%f167, %f166, %f165;
	add.f32 	%f168, %f156, %f167;
	sub.f32 	%f169, %f15, %f70;
	fma.rn.f32 	%f170, %f169, 0f3BBB989D, 0f3F000000;
	cvt.sat.f32.f32 	%f171, %f170;
	fma.rm.f32 	%f172, %f171, %f75, %f74;
	add.f32 	%f173, %f172, 0fCB40007F;
	neg.f32 	%f174, %f173;
	fma.rn.f32 	%f175, %f169, 0f3FB8AA3B, %f174;
	fma.rn.f32 	%f176, %f169, 0f32A57060, %f175;
	mov.b32 	%r143, %f172;
	shl.b32 	%r144, %r143, 23;
	mov.b32 	%f177, %r144;
	ex2.approx.ftz.f32 	%f178, %f176;
	mul.f32 	%f179, %f178, %f177;
	add.f32 	%f180, %f168, %f179;
	sub.f32 	%f181, %f269, %f70;
	fma.rn.f32 	%f182, %f181, 0f3BBB989D, 0f3F000000;
	cvt.sat.f32.f32 	%f183, %f182;
	fma.rm.f32 	%f184, %f183, %f75, %f74;
	add.f32 	%f185, %f184, 0fCB40007F;
	neg.f32 	%f186, %f185;
	fma.rn.f32 	%f187, %f181, 0f3FB8AA3B, %f186;
	fma.rn.f32 	%f188, %f181, 0f32A57060, %f187;
	mov.b32 	%r145, %f184;
	shl.b32 	%r146, %r145, 23;
	mov.b32 	%f189, %r146;
	ex2.approx.ftz.f32 	%f190, %f188;
	mul.f32 	%f191, %f190, %f189;
	add.f32 	%f192, %f180, %f191;
	sub.f32 	%f193, %f18, %f70;
	fma.rn.f32 	%f194, %f193, 0f3BBB989D, 0f3F000000;
	cvt.sat.f32.f32 	%f195, %f194;
	fma.rm.f32 	%f196, %f195, %f75, %f74;
	add.f32 	%f197, %f196, 0fCB40007F;
	neg.f32 	%f198, %f197;
	fma.rn.f32 	%f199, %f193, 0f3FB8AA3B, %f198;
	fma.rn.f32 	%f200, %f193, 0f32A57060, %f199;
	mov.b32 	%r147, %f196;
	shl.b32 	%r148, %r147, 23;
	mov.b32 	%f201, %r148;
	ex2.approx.ftz.f32 	%f202, %f200;
	mul.f32 	%f203, %f202, %f201;
	add.f32 	%f204, %f192, %f203;
	sub.f32 	%f205, %f270, %f70;
	fma.rn.f32 	%f206, %f205, 0f3BBB989D, 0f3F000000;
	cvt.sat.f32.f32 	%f207, %f206;
	fma.rm.f32 	%f208, %f207, %f75, %f74;
	add.f32 	%f209, %f208, 0fCB40007F;
	neg.f32 	%f210, %f209;
	fma.rn.f32 	%f211, %f205, 0f3FB8AA3B, %f210;
	fma.rn.f32 	%f212, %f205, 0f32A57060, %f211;
	mov.b32 	%r149, %f208;
	shl.b32 	%r150, %r149, 23;
	mov.b32 	%f213, %r150;
	ex2.approx.ftz.f32 	%f214, %f212;
	mul.f32 	%f215, %f214, %f213;
	add.f32 	%f216, %f204, %f215;
	sub.f32 	%f217, %f21, %f70;
	fma.rn.f32 	%f218, %f217, 0f3BBB989D, 0f3F000000;
	cvt.sat.f32.f32 	%f219, %f218;
	fma.rm.f32 	%f220, %f219, %f75, %f74;
	add.f32 	%f221, %f220, 0fCB40007F;
	neg.f32 	%f222, %f221;
	fma.rn.f32 	%f223, %f217, 0f3FB8AA3B, %f222;
	fma.rn.f32 	%f224, %f217, 0f32A57060, %f223;
	mov.b32 	%r151, %f220;
	shl.b32 	%r152, %r151, 23;
	mov.b32 	%f225, %r152;
	ex2.approx.ftz.f32 	%f226, %f224;
	mul.f32 	%f227, %f226, %f225;
	add.f32 	%f228, %f216, %f227;
	sub.f32 	%f229, %f271, %f70;
	fma.rn.f32 	%f230, %f229, 0f3BBB989D, 0f3F000000;
	cvt.sat.f32.f32 	%f231, %f230;
	fma.rm.f32 	%f232, %f231, %f75, %f74;
	add.f32 	%f233, %f232, 0fCB40007F;
	neg.f32 	%f234, %f233;
	fma.rn.f32 	%f235, %f229, 0f3FB8AA3B, %f234;
	fma.rn.f32 	%f236, %f229, 0f32A57060, %f235;
	mov.b32 	%r153, %f232;
	shl.b32 	%r154, %r153, 23;
	mov.b32 	%f237, %r154;
	ex2.approx.ftz.f32 	%f238, %f236;
	mul.f32 	%f239, %f238, %f237;
	add.f32 	%f240, %f228, %f239;
	mov.b32 	%r155, %f240;
	shfl.sync.bfly.b32	%r156|%p36, %r155, 16, 31, -1;
	mov.b32 	%f241, %r156;
	add.f32 	%f242, %f240, %f241;
	mov.b32 	%r157, %f242;
	shfl.sync.bfly.b32	%r158|%p37, %r157, 8, 31, -1;
	mov.b32 	%f243, %r158;
	add.f32 	%f244, %f242, %f243;
	mov.b32 	%r159, %f244;
	shfl.sync.bfly.b32	%r160|%p38, %r159, 4, 31, -1;
	mov.b32 	%f245, %r160;
	add.f32 	%f246, %f244, %f245;
	mov.b32 	%r161, %f246;
	shfl.sync.bfly.b32	%r162|%p39, %r161, 2, 31, -1;
	mov.b32 	%f247, %r162;
	add.f32 	%f248, %f246, %f247;
	mov.b32 	%r163, %f248;
	shfl.sync.bfly.b32	%r164|%p40, %r163, 1, 31, -1;
	mov.b32 	%f249, %r164;
	add.f32 	%f250, %f248, %f249;
	div.rn.f32 	%f251, %f83, %f250;
	div.rn.f32 	%f252, %f95, %f250;
	div.rn.f32 	%f253, %f107, %f250;
	div.rn.f32 	%f254, %f119, %f250;
	div.rn.f32 	%f255, %f131, %f250;
	div.rn.f32 	%f256, %f143, %f250;
	div.rn.f32 	%f257, %f155, %f250;
	div.rn.f32 	%f258, %f167, %f250;
	div.rn.f32 	%f259, %f179, %f250;
	div.rn.f32 	%f260, %f191, %f250;
	div.rn.f32 	%f261, %f203, %f250;
	div.rn.f32 	%f262, %f215, %f250;
	div.rn.f32 	%f263, %f227, %f250;
	div.rn.f32 	%f264, %f239, %f250;
	mad.lo.s64 	%rd56, %rd99, %rd26, %rd5;
	shr.u64 	%rd57, %rd56, 63;
	add.s64 	%rd58, %rd56, %rd57;
	cvta.to.global.u64 	%rd59, %rd25;
	shl.b64 	%rd60, %rd58, 2;
	and.b64  	%rd61, %rd60, -8;
	add.s64 	%rd62, %rd59, %rd61;
	st.global.v2.f32 	[%rd62], {%f251, %f252};
	add.s64 	%rd63, %rd56, 64;
	shr.u64 	%rd64, %rd63, 63;
	add.s64 	%rd65, %rd63, %rd64;
	shl.b64 	%rd66, %rd65, 2;
	and.b64  	%rd67, %rd66, -8;
	add.s64 	%rd68, %rd59, %rd67;
	st.global.v2.f32 	[%rd68], {%f253, %f254};
	add.s64 	%rd69, %rd56, 128;
	shr.u64 	%rd70, %rd69, 63;
	add.s64 	%rd71, %rd69, %rd70;
	shl.b64 	%rd72, %rd71, 2;
	and.b64  	%rd73, %rd72, -8;
	add.s64 	%rd74, %rd59, %rd73;
	st.global.v2.f32 	[%rd74], {%f255, %f256};
	add.s64 	%rd75, %rd56, 192;
	shr.u64 	%rd76, %rd75, 63;
	add.s64 	%rd77, %rd75, %rd76;
	shl.b64 	%rd78, %rd77, 2;
	and.b64  	%rd79, %rd78, -8;
	add.s64 	%rd80, %rd59, %rd79;
	st.global.v2.f32 	[%rd80], {%f257, %f258};
	add.s64 	%rd81, %rd56, 256;
	shr.u64 	%rd82, %rd81, 63;
	add.s64 	%rd83, %rd81, %rd82;
	shl.b64 	%rd84, %rd83, 2;
	and.b64  	%rd85, %rd84, -8;
	add.s64 	%rd86, %rd59, %rd85;
	st.global.v2.f32 	[%rd86], {%f259, %f260};
	add.s64 	%rd87, %rd56, 320;
	shr.u64 	%rd88, %rd87, 63;
	add.s64 	%rd89, %rd87, %rd88;
	shl.b64 	%rd90, %rd89, 2;
	and.b64  	%rd91, %rd90, -8;
	add.s64 	%rd92, %rd59, %rd91;
	st.global.v2.f32 	[%rd92], {%f261, %f262};
	add.s64 	%rd93, %rd56, 384;
	shr.u64 	%rd94, %rd93, 63;
	add.s64 	%rd95, %rd93, %rd94;
	shl.b64 	%rd96, %rd95, 2;
	and.b64  	%rd97, %rd96, -8;
	add.s64 	%rd98, %rd59, %rd97;
	st.global.v2.f32 	[%rd98], {%f263, %f264};
	add.s64 	%rd99, %rd99, %rd6;
	setp.lt.s64 	%p41, %rd99, %rd27;
	@%p41 bra 	$L__BB184_4;
$L__BB184_19:
	ret;

}
	// .globl	_Z15SoftmaxWarpImplI22BroadcastScaleMaskLoadIffbLm2EiE11DirectStoreIffEfLi2ELi14ELi32ELi1ELb1EL9Algorithm0EEvT_T0_ll
.visible .entry _Z15SoftmaxWarpImplI22BroadcastScaleMaskLoadIffbLm2EiE11DirectStoreIffEfLi2ELi14ELi32ELi1ELb1EL9Algorithm0EEvT_T0_ll(
	.param .align 8 .b8 _Z15SoftmaxWarpImplI22BroadcastScaleMaskLoadIffbLm2EiE11DirectStoreIffEfLi2ELi14ELi32ELi1ELb1EL9Algorithm0EEvT_T0_ll_param_0[88],
	.param .align 8 .b8 _Z15SoftmaxWarpImplI22BroadcastScaleMaskLoadIffbLm2EiE11DirectStoreIffEfLi2ELi14ELi32ELi1ELb1EL9Algorithm0EEvT_T0_ll_param_1[16],
	.param .u64 _Z15SoftmaxWarpImplI22BroadcastScaleMaskLoadIffbLm2EiE11DirectStoreIffEfLi2ELi14ELi32ELi1ELb1EL9Algorithm0EEvT_T0_ll_param_2,
	.param .u64 _Z15SoftmaxWarpImplI22BroadcastScaleMaskLoadIffbLm2EiE11DirectStoreIffEfLi2ELi14ELi32ELi1ELb1EL9Algorithm0EEvT_T0_ll_param_3
)
{
	.reg .pred 	%p<56>;
	.reg .b16 	%rs<15>;
	.reg .b32 	%r<178>;
	.reg .b32 	%f<326>;
	.reg .b64 	%rd<107>;

	ld.param.u64 	%rd32, [_Z15SoftmaxWarpImplI22BroadcastScaleMaskLoadIffbLm2EiE11DirectStoreIffEfLi2ELi14ELi32ELi1ELb1EL9Algorithm0EEvT_T0_ll_param_1+8];
	ld.param.v2.f32 	{%f71, %f72}, [_Z15SoftmaxWarpImplI22BroadcastScaleMaskLoadIffbLm2EiE11DirectStoreIffEfLi2ELi14ELi32ELi1ELb1EL9Algorithm0EEvT_T0_ll_param_0+80];
	ld.param.u64 	%rd30, [_Z15SoftmaxWarpImplI22BroadcastScaleMaskLoadIffbLm2EiE11DirectStoreIffEfLi2ELi14ELi32ELi1ELb1EL9Algorithm0EEvT_T0_ll_param_0+72];
	ld.param.v2.u32 	{%r8, %r9}, [_Z15SoftmaxWarpImplI22BroadcastScaleMaskLoadIffbLm2EiE11DirectStoreIffEfLi2ELi14ELi32ELi1ELb1EL9Algorithm0EEvT_T0_ll_param_0+56];
	ld.param.v2.u32 	{%r6, %r7}, [_Z15SoftmaxWarpImplI22BroadcastScaleMaskLoadIffbLm2EiE11DirectStoreIffEfLi2ELi14ELi32ELi1ELb1EL9Algorithm0EEvT_T0_ll_param_0+40];
	ld.param.u64 	%rd26, [_Z15SoftmaxWarpImplI22BroadcastScaleMaskLoadIffbLm2EiE11DirectStoreIffEfLi2ELi14ELi32ELi1ELb1EL9Algorithm0EEvT_T0_ll_param_0+24];
	ld.param.u64 	%rd25, [_Z15SoftmaxWarpImplI22BroadcastScaleMaskLoadIffbLm2EiE11DirectStoreIffEfLi2ELi14ELi32ELi1ELb1EL9Algorithm0EEvT_T0_ll_param_0+16];
	ld.param.u64 	%rd31, [_Z15SoftmaxWarpImplI22BroadcastScaleMaskLoadIffbLm2EiE11DirectStoreIffEfLi2ELi14ELi32ELi1ELb1EL9Algorithm0EEvT_T0_ll_param_1];
	ld.param.u64 	%rd24, [_Z15SoftmaxWarpImplI22BroadcastScaleMaskLoadIffbLm2EiE11DirectStoreIffEfLi2ELi14ELi32ELi1ELb1EL9Algorithm0EEvT_T0_ll_param_0+8];
	ld.param.u64 	%rd23, [_Z15SoftmaxWarpImplI22BroadcastScaleMaskLoadIffbLm2EiE11DirectStoreIffEfLi2ELi14ELi32ELi1ELb1EL9Algorithm0EEvT_T0_ll_param_0];
	ld.param.u64 	%rd34, [_Z15SoftmaxWarpImplI22BroadcastScaleMaskLoadIffbLm2EiE11DirectStoreIffEfLi2ELi14ELi32ELi1ELb1EL9Algorithm0EEvT_T0_ll_param_3];
	cvta.to.global.u64 	%rd1, %rd23;
	cvta.to.global.u64 	%rd2, %rd24;
	cvta.to.global.u64 	%rd3, %rd31;
	setp.lt.s64 	%p1, %rd34, 449;
	@%p1 bra 	$L__BB185_2;
	mov.u64 	%rd35, $str;
	cvta.global.u64 	%rd36, %rd35;
	mov.u64 	%rd37, $str$1;
	cvta.global.u64 	%rd38, %rd37;
	mov.u64 	%rd39, __unnamed_181;
	cvta.global.u64 	%rd40, %rd39;
	{ // callseq 180, 0
	.param .b64 param0;
	st.param.b64 	[param0], %rd36;
	.param .b64 param1;
	st.param.b64 	[param1], %rd38;
	.param .b32 param2;
	st.param.b32 	[param2], 219;
	.param .b64 param3;
	st.param.b64 	[param3], %rd40;
	.param .b64 param4;
	st.param.b64 	[param4], 1;
	call.uni 
	__assertfail, 
	(
	param0, 
	param1, 
	param2, 
	param3, 
	param4
	);
	} // callseq 180
$L__BB185_2:
	ld.param.u64 	%rd104, [_Z15SoftmaxWarpImplI22BroadcastScaleMaskLoadIffbLm2EiE11DirectStoreIffEfLi2ELi14ELi32ELi1ELb1EL9Algorithm0EEvT_T0_ll_param_2];
	mov.u32 	%r10, %ctaid.x;
	mov.u32 	%r11, %ntid.y;
	mov.u32 	%r12, %tid.y;
	mad.lo.s32 	%r13, %r10, %r11, %r12;
	mov.u32 	%r14, %nctaid.x;
	mul.lo.s32 	%r2, %r14, %r11;
	cvt.s64.s32 	%rd106, %r13;
	setp.le.s64 	%p2, %rd104, %rd106;
	@%p2 bra 	$L__BB185_47;
	mov.u32 	%r15, %tid.x;
	shl.b32 	%r16, %r15, 1;
	cvt.u64.u32 	%rd5, %r16;
	add.s32 	%r17, %r16, 64;
	cvt.u64.u32 	%rd6, %r17;
	add.s32 	%r18, %r16, 128;
	cvt.u64.u32 	%rd7, %r18;
	add.s32 	%r19, %r16, 192;
	cvt.u64.u32 	%rd8, %r19;
	add.s32 	%r20, %r16, 256;
	cvt.u64.u32 	%rd9, %r20;
	add.s32 	%r21, %r16, 320;
	cvt.u64.u32 	%rd10, %r21;
	add.s32 	%r22, %r16, 384;
	cvt.u64.u32 	%rd11, %r22;
	cvt.s64.s32 	%rd12, %r2;
	cvt.u32.u64 	%r24, %rd30;
	cvt.u32.u64 	%r25, %rd5;
$L__BB185_4:
	setp.le.s64 	%p3, %rd34, %rd5;
	cvt.u32.u64 	%r23, %rd106;
	mul.lo.s32 	%r5, %r24, %r23;
	mov.f32 	%f299, 0fFF800000;
	mov.f32 	%f300, %f299;
	mov.f32 	%f305, %f299;
	@%p3 bra 	$L__BB185_8;
	setp.eq.s64 	%p4, %rd26, 1;
	setp.eq.s64 	%p5, %rd25, 1;
	add.s32 	%r26, %r25, %r5;
	div.s32 	%r27, %r26, %r6;
	mul.lo.s32 	%r28, %r27, %r6;
	sub.s32 	%r29, %r26, %r28;
	selp.b32 	%r30, 0, %r27, %p5;
	selp.b32 	%r31, 0, %r29, %p4;
	mul.lo.s32 	%r32, %r8, %r30;
	mad.lo.s32 	%r33, %r9, %r31, %r32;
	shr.u32 	%r34, %r26, 31;
	add.s32 	%r35, %r26, %r34;
	shr.s32 	%r36, %r35, 1;
	mul.wide.s32 	%rd41, %r36, 8;
	add.s64 	%rd14, %rd1, %rd41;
	ld.global.f32 	%f74, [%rd14];
	shr.u32 	%r37, %r33, 31;
	add.s32 	%r38, %r33, %r37;
	shr.s32 	%r39, %r38, 1;
	mul.wide.s32 	%rd42, %r39, 2;
	add.s64 	%rd43, %rd2, %rd42;
	ld.global.v2.u8 	{%rs1, %rs2}, [%rd43];
	setp.eq.s16 	%p6, %rs1, 0;
	mul.f32 	%f75, %f74, %f72;
	selp.f32 	%f300, %f71, %f75, %p6;
	setp.eq.s16 	%p7, %rs2, 0;
	mov.f32 	%f299, %f71;
	@%p7 bra 	$L__BB185_7;
	ld.global.f32 	%f76, [%rd14+4];
	mul.f32 	%f299, %f76, %f72;
$L__BB185_7:
	max.f32 	%f77, %f300, 0fFF800000;
	max.f32 	%f305, %f77, %f299;
$L__BB185_8:
	setp.le.s64 	%p8, %rd34, %rd6;
	mov.f32 	%f303, 0fFF800000;
	mov.f32 	%f304, %f303;
	@%p8 bra 	$L__BB185_12;
	cvt.u32.u64 	%r40, %rd6;
	setp.eq.s64 	%p9, %rd26, 1;
	setp.eq.s64 	%p10, %rd25, 1;
	add.s32 	%r41, %r40, %r5;
	div.s32 	%r42, %r41, %r6;
	mul.lo.s32 	%r43, %r42, %r6;
	sub.s32 	%r44, %r41, %r43;
	selp.b32 	%r45, 0, %r42, %p10;
	selp.b32 	%r46, 0, %r44, %p9;
	mul.lo.s32 	%r47, %r8, %r45;
	mad.lo.s32 	%r48, %r9, %r46, %r47;
	shr.u32 	%r49, %r41, 31;
	add.s32 	%r50, %r41, %r49;
	shr.s32 	%r51, %r50, 1;
	mul.wide.s32 	%rd44, %r51, 8;
	add.s64 	%rd15, %rd1, %rd44;
	ld.global.f32 	%f79, [%rd15];
	shr.u32 	%r52, %r48, 31;
	add.s32 	%r53, %r48, %r52;
	shr.s32 	%r54, %r53, 1;
	mul.wide.s32 	%rd45, %r54, 2;
	add.s64 	%rd46, %rd2, %rd45;
	ld.global.v2.u8 	{%rs3, %rs4}, [%rd46];
	setp.eq.s16 	%p11, %rs3, 0;
	mul.f32 	%f80, %f79, %f72;
	selp.f32 	%f304, %f71, %f80, %p11;
	setp.eq.s16 	%p12, %rs4, 0;
	mov.f32 	%f303, %f71;
	@%p12 bra 	$L__BB185_11;
	ld.global.f32 	%f81, [%rd15+4];
	mul.f32 	%f303, %f81, %f72;
$L__BB185_11:
	max.f32 	%f82, %f305, %f304;
	max.f32 	%f305, %f82, %f303;
$L__BB185_12:
	setp.le.s64 	%p13, %rd34, %rd7;
	mov.f32 	%f307, 0fFF800000;
	mov.f32 	%f308, %f307;
	@%p13 bra 	$L__BB185_16;
	cvt.u32.u64 	%r55, %rd7;
	setp.eq.s64 	%p14, %rd26, 1;
	setp.eq.s64 	%p15, %rd25, 1;
	add.s32 	%r56, %r55, %r5;
	div.s32 	%r57, %r56, %r6;
	mul.lo.s32 	%r58, %r57, %r6;
	sub.s32 	%r59, %r56, %r58;
	selp.b32 	%r60, 0, %r57, %p15;
	selp.b32 	%r61, 0, %r59, %p14;
	mul.lo.s32 	%r62, %r8, %r60;
	mad.lo.s32 	%r63, %r9, %r61, %r62;
	shr.u32 	%r64, %r56, 31;
	add.s32 	%r65, %r56, %r64;
	shr.s32 	%r66, %r65, 1;
	mul.wide.s32 	%rd47, %r66, 8;
	add.s64 	%rd16, %rd1, %rd47;
	ld.global.f32 	%f84, [%rd16];
	shr.u32 	%r67, %r63, 31;
	add.s32 	%r68, %r63, %r67;
	shr.s32 	%r69, %r68, 1;
	mul.wide.s32 	%rd48, %r69, 2;
	add.s64 	%rd49, %rd2, %rd48;
	ld.global.v2.u8 	{%rs5, %rs6}, [%rd49];
	setp.eq.s16 	%p16, %rs5, 0;
	mul.f32 	%f85, %f84, %f72;
	selp.f32 	%f308, %f71, %f85, %p16;
	setp.eq.s16 	%p17, %rs6, 0;
	mov.f32 	%f307, %f71;
	@%p17 bra 	$L__BB185_15;
	ld.global.f32 	%f86, [%rd16+4];
	mul.f32 	%f307, %f86, %f72;
$L__BB185_15:
	max.f32 	%f87, %f305, %f308;
	max.f32 	%f305, %f87, %f307;
$L__BB185_16:
	setp.le.s64 	%p18, %rd34, %rd8;
	mov.f32 	%f311, 0fFF800000;
	mov.f32 	%f312, %f311;
	@%p18 bra 	$L__BB185_20;
	cvt.u32.u64 	%r70, %rd8;
	setp.eq.s64 	%p19, %rd26, 1;
	setp.eq.s64 	%p20, %rd25, 1;
	add.s32 	%r71, %r70, %r5;
	div.s32 	%r72, %r71, %r6;
	mul.lo.s32 	%r73, %r72, %r6;
	sub.s32 	%r74, %r71, %r73;
	selp.b32 	%r75, 0, %r72, %p20;
	selp.b32 	%r76, 0, %r74, %p19;
	mul.lo.s32 	%r77, %r8, %r75;
	mad.lo.s32 	%r78, %r9, %r76, %r77;
	shr.u32 	%r79, %r71, 31;
	add.s32 	%r80, %r71, %r79;
	shr.s32 	%r81, %r80, 1;
	mul.wide.s32 	%rd50, %r81, 8;
	add.s64 	%rd17, %rd1, %rd50;
	ld.global.f32 	%f89, [%rd17];
	shr.u32 	%r82, %r78, 31;
	add.s32 	%r83, %r78, %r82;
	shr.s32 	%r84, %r83, 1;
	mul.wide.s32 	%rd51, %r84, 2;
	add.s64 	%rd52, %rd2, %rd51;
	ld.global.v2.u8 	{%rs7, %rs8}, [%rd52];
	setp.eq.s16 	%p21, %rs7, 0;
	mul.f32 	%f90, %f89, %f72;
	selp.f32 	%f312, %f71, %f90, %p21;
	setp.eq.s16 	%p22, %rs8, 0;
	mov.f32 	%f311, %f71;
	@%p22 bra 	$L__BB185_19;
	ld.global.f32 	%f91, [%rd17+4];
	mul.f32 	%f311, %f91, %f72;
$L__BB185_19:
	max.f32 	%f92, %f305, %f312;
	max.f32 	%f305, %f92, %f311;
$L__BB185_20:
	setp.le.s64 	%p23, %rd34, %rd9;
	mov.f32 	%f315, 0fFF800000;
	mov.f32 	%f316, %f315;
	@%p23 bra 	$L__BB185_24;
	cvt.u32.u64 	%r85, %rd9;
	setp.eq.s64 	%p24, %rd26, 1;
	setp.eq.s64 	%p25, %rd25, 1;
	add.s32 	%r86, %r85, %r5;
	div.s32 	%r87, %r86, %r6;
	mul.lo.s32 	%r88, %r87, %r6;
	sub.s32 	%r89, %r86, %r88;
	selp.b32 	%r90, 0, %r87, %p25;
	selp.b32 	%r91, 0, %r89, %p24;
	mul.lo.s32 	%r92, %r8, %r90;
	mad.lo.s32 	%r93, %r9, %r91, %r92;
	shr.u32 	%r94, %r86, 31;
	add.s32 	%r95, %r86, %r94;
	shr.s32 	%r96, %r95, 1;
	mul.wide.s32 	%rd53, %r96, 8;
	add.s64 	%rd18, %rd1, %rd53;
	ld.global.f32 	%f94, [%rd18];
	shr.u32 	%r97, %r93, 31;
	add.s32 	%r98, %r93, %r97;
	shr.s32 	%r99, %r98, 1;
	mul.wide.s32 	%rd54, %r99, 2;
	add.s64 	%rd55, %rd2, %rd54;
	ld.global.v2.u8 	{%rs9, %rs10}, [%rd55];
	setp.eq.s16 	%p26, %rs9, 0;
	mul.f32 	%f95, %f94, %f72;
	selp.f32 	%f316, %f71, %f95, %p26;
	setp.eq.s16 	%p27, %rs10, 0;
	mov.f32 	%f315, %f71;
	@%p27 bra 	$L__BB185_23;
	ld.global.f32 	%f96, [%rd18+4];
	mul.f32 	%f315, %f96, %f72;
$L__BB185_23:
	max.f32 	%f97, %f305, %f316;
	max.f32 	%f305, %f97, %f315;
$L__BB185_24:
	setp.le.s64 	%p28, %rd34, %rd10;
	mov.f32 	%f319, 0fFF800000;
	mov.f32 	%f320, %f319;
	@%p28 bra 	$L__BB185_28;
	cvt.u32.u64 	%r100, %rd10;
	setp.eq.s64 	%p29, %rd26, 1;
	setp.eq.s64 	%p30, %rd25, 1;
	add.s32 	%r101, %r100, %r5;
	div.s32 	%r102, %r101, %r6;
	mul.lo.s32 	%r103, %r102, %r6;
	sub.s32 	%r104, %r101, %r103;
	selp.b32 	%r105, 0, %r102, %p30;
	selp.b32 	%r106, 0, %r104, %p29;
	mul.lo.s32 	%r107, %r8, %r105;
	mad.lo.s32 	%r108, %r9, %r106, %r107;
	shr.u32 	%r109, %r101, 31;
	add.s32 	%r110, %r101, %r109;
	shr.s32 	%r111, %r110, 1;
	mul.wide.s32 	%rd56, %r111, 8;
	add.s64 	%rd19, %rd1, %rd56;
	ld.global.f32 	%f99, [%rd19];
	shr.u32 	%r112, %r108, 31;
	add.s32 	%r113, %r108, %r112;
	shr.s32 	%r114, %r113, 1;
	mul.wide.s32 	%rd57, %r114, 2;
	add.s64 	%rd58, %rd2, %rd57;
	ld.global.v2.u8 	{%rs11, %rs12}, [%rd58];
	setp.eq.s16 	%p31, %rs11, 0;
	mul.f32 	%f100, %f99, %f72;
	selp.f32 	%f320, %f71, %f100, %p31;
	setp.eq.s16 	%p32, %rs12, 0;
	mov.f32 	%f319, %f71;
	@%p32 bra 	$L__BB185_27;
	ld.global.f32 	%f101, [%rd19+4];
	mul.f32 	%f319, %f101, %f72;
$L__BB185_27:
	max.f32 	%f102, %f305, %f320;
	max.f32 	%f305, %f102, %f319;
$L__BB185_28:
	setp.le.s64 	%p33, %rd34, %rd11;
	mov.f32 	%f323, 0fFF800000;
	mov.f32 	%f324, %f323;
	@%p33 bra 	$L__BB185_32;
	cvt.u32.u64 	%r115, %rd11;
	setp.eq.s64 	%p34, %rd26, 1;
	setp.eq.s64 	%p35, %rd25, 1;
	add.s32 	%r116, %r115, %r5;
	div.s32 	%r117, %r116, %r6;
	mul.lo.s32 	%r118, %r117, %r6;
	sub.s32 	%r119, %r116, %r118;
	selp.b32 	%r120, 0, %r117, %p35;
	selp.b32 	%r121, 0, %r119, %p34;
	mul.lo.s32 	%r122, %r8, %r120;
	mad.lo.s32 	%r123, %r9, %r121, %r122;
	shr.u32 	%r124, %r116, 31;
	add.s32 	%r125, %r116, %r124;
	shr.s32 	%r126, %r125, 1;
	mul.wide.s32 	%rd59, %r126, 8;
	add.s64 	%rd20, %rd1, %rd59;
	ld.global.f32 	%f104, [%rd20];
	shr.u32 	%r127, %r123, 31;
	add.s32 	%r128, %r123, %r127;
	shr.s32 	%r129, %r128, 1;
	mul.wide.s32 	%rd60, %r129, 2;
	add.s64 	%rd61, %rd2, %rd60;
	ld.global.v2.u8 	{%rs13, %rs14}, [%rd61];
	setp.eq.s16 	%p36, %rs13, 0;
	mul.f32 	%f105, %f104, %f72;
	selp.f32 	%f324, %f71, %f105, %p36;
	setp.eq.s16 	%p37, %rs14, 0;
	mov.f32 	%f323, %f71;
	@%p37 bra 	$L__BB185_31;
	ld.global.f32 	%f106, [%rd20+4];
	mul.f32 	%f323, %f106, %f72;
$L__BB185_31:
	max.f32 	%f107, %f305, %f324;
	max.f32 	%f305, %f107, %f323;
$L__BB185_32:
	setp.le.s64 	%p38, %rd34, %rd5;
	mov.b32 	%r130, %f305;
	shfl.sync.bfly.b32	%r131|%p39, %r130, 16, 31, -1;
	mov.b32 	%f108, %r131;
	max.f32 	%f109, %f305, %f108;
	mov.b32 	%r132, %f109;
	shfl.sync.bfly.b32	%r133|%p40, %r132, 8, 31, -1;
	mov.b32 	%f110, %r133;
	max.f32 	%f111, %f109, %f110;
	mov.b32 	%r134, %f111;
	shfl.sync.bfly.b32	%r135|%p41, %r134, 4, 31, -1;
	mov.b32 	%f112, %r135;
	max.f32 	%f113, %f111, %f112;
	mov.b32 	%r136, %f113;
	shfl.sync.bfly.b32	%r137|%p42, %r136, 2, 31, -1;
	mov.b32 	%f114, %r137;
	max.f32 	%f115, %f113, %f114;
	mov.b32 	%r138, %f115;
	shfl.sync.bfly.b32	%r139|%p43, %r138, 1, 31, -1;
	mov.b32 	%f116, %r139;
	max.f32 	%f117, %f115, %f116;
	sub.f32 	%f118, %f300, %f117;
	fma.rn.f32 	%f119, %f118, 0f3BBB989D, 0f3F000000;
	cvt.sat.f32.f32 	%f120, %f119;
	mov.f32 	%f121, 0f4B400001;
	mov.f32 	%f122, 0f437C0000;
	fma.rm.f32 	%f123, %f120, %f122, %f121;
	add.f32 	%f124, %f123, 0fCB40007F;
	neg.f32 	%f125, %f124;
	fma.rn.f32 	%f126, %f118, 0f3FB8AA3B, %f125;
	fma.rn.f32 	%f127, %f118, 0f32A57060, %f126;
	mov.b32 	%r140, %f123;
	shl.b32 	%r141, %r140, 23;
	mov.b32 	%f128, %r141;
	ex2.approx.ftz.f32 	%f129, %f127;
	mul.f32 	%f130, %f129, %f128;
	add.f32 	%f131, %f130, 0f00000000;
	sub.f32 	%f132, %f299, %f117;
	fma.rn.f32 	%f133, %f132, 0f3BBB989D, 0f3F000000;
	cvt.sat.f32.f32 	%f134, %f133;
	fma.rm.f32 	%f135, %f134, %f122, %f121;
	add.f32 	%f136, %f135, 0fCB40007F;
	neg.f32 	%f137, %f136;
	fma.rn.f32 	%f138, %f132, 0f3FB8AA3B, %f137;
	fma.rn.f32 	%f139, %f132, 0f32A57060, %f138;
	mov.b32 	%r142, %f135;
	shl.b32 	%r143, %r142, 23;
	mov.b32 	%f140, %r143;
	ex2.approx.ftz.f32 	%f141, %f139;
	mul.f32 	%f142, %f141, %f140;
	add.f32 	%f143, %f131, %f142;
	sub.f32 	%f144, %f304, %f117;
	fma.rn.f32 	%f145, %f144, 0f3BBB989D, 0f3F000000;
	cvt.sat.f32.f32 	%f146, %f145;
	fma.rm.f32 	%f147, %f146, %f122, %f121;
	add.f32 	%f148, %f147, 0fCB40007F;
	neg.f32 	%f149, %f148;
	fma.rn.f32 	%f150, %f144, 0f3FB8AA3B, %f149;
	fma.rn.f32 	%f151, %f144, 0f32A57060, %f150;
	mov.b32 	%r144, %f147;
	shl.b32 	%r145, %r144, 23;
	mov.b32 	%f152, %r145;
	ex2.approx.ftz.f32 	%f153, %f151;
	mul.f32 	%f154, %f153, %f152;
	add.f32 	%f155, %f143, %f154;
	sub.f32 	%f156, %f303, %f117;
	fma.rn.f32 	%f157, %f156, 0f3BBB989D, 0f3F000000;
	cvt.sat.f32.f32 	%f158, %f157;
	fma.rm.f32 	%f159, %f158, %f122, %f121;
	add.f32 	%f160, %f159, 0fCB40007F;
	neg.f32 	%f161, %f160;
	fma.rn.f32 	%f162, %f156, 0f3FB8AA3B, %f161;
	fma.rn.f32 	%f163, %f156, 0f32A57060, %f162;
	mov.b32 	%r146, %f159;
	shl.b32 	%r147, %r146, 23;
	mov.b32 	%f164, %r147;
	ex2.approx.ftz.f32 	%f165, %f163;
	mul.f32 	%f166, %f165, %f164;
	add.f32 	%f167, %f155, %f166;
	sub.f32 	%f168, %f308, %f117;
	fma.rn.f32 	%f169, %f168, 0f3BBB989D, 0f3F000000;
	cvt.sat.f32.f32 	%f170, %f169;
	fma.rm.f32 	%f171, %f170, %f122, %f121;
	add.f32 	%f172, %f171, 0fCB40007F;
	neg.f32 	%f173, %f172;
	fma.rn.f32 	%f174, %f168, 0f3FB8AA3B, %f173;
	fma.rn.f32 	%f175, %f168, 0f32A57060, %f174;
	mov.b32 	%r148, %f171;
	shl.b32 	%r149, %r148, 23;
	mov.b32 	%f176, %r149;
	ex2.approx.ftz.f32 	%f177, %f175;
	mul.f32 	%f178, %f177, %f176;
	add.f32 	%f179, %f167, %f178;
	sub.f32 	%f180, %f307, %f117;
	fma.rn.f32 	%f181, %f180, 0f3BBB989D, 0f3F000000;
	cvt.sat.f32.f32 	%f182, %f181;
	fma.rm.f32 	%f183, %f182, %f122, %f121;
	add.f32 	%f184, %f183, 0fCB40007F;
	neg.f32 	%f185, %f184;
	fma.rn.f32 	%f186, %f180, 0f3FB8AA3B, %f185;
	fma.rn.f32 	%f187, %f180, 0f32A57060, %f186;
	mov.b32 	%r150, %f183;
	shl.b32 	%r151, %r150, 23;
	mov.b32 	%f188, %r151;
	ex2.approx.ftz.f32 	%f189, %f187;
	mul.f32 	%f190, %f189, %f188;
	add.f32 	%f191, %f179, %f190;
	sub.f32 	%f192, %f312, %f117;
	fma.rn.f32 	%f193, %f192, 0f3BBB989D, 0f3F000000;
	cvt.sat.f32.f32 	%f194, %f193;
	fma.rm.f32 	%f195, %f194, %f122, %f121;
	add.f32 	%f196, %f195, 0fCB40007F;
	neg.f32 	%f197, %f196;
	fma.rn.f32 	%f198, %f192, 0f3FB8AA3B, %f197;
	fma.rn.f32 	%f199, %f192, 0f32A57060, %f198;
	mov.b32 	%r152, %f195;
	shl.b32 	%r153, %r152, 23;
	mov.b32 	%f200, %r153;
	ex2.approx.ftz.f32 	%f201, %f199;
	mul.f32 	%f202, %f201, %f200;
	add.f32 	%f203, %f191, %f202;
	sub.f32 	%f204, %f311, %f117;
	fma.rn.f32 	%f205, %f204, 0f3BBB989D, 0f3F000000;
	cvt.sat.f32.f32 	%f206, %f205;
	fma.rm.f32 	%f207, %f206, %f122, %f121;
	add.f32 	%f208, %f207, 0fCB40007F;
	neg.f32 	%f209, %f208;
	fma.rn.f32 	%f210, %f204, 0f3FB8AA3B, %f209;
	fma.rn.f32 	%f211, %f204, 0f32A57060, %f210;
	mov.b32 	%r154, %f207;
	shl.b32 	%r155, %r154, 23;
	mov.b32 	%f212, %r155;
	ex2.approx.ftz.f32 	%f213, %f211;
	mul.f32 	%f214, %f213, %f212;
	add.f32 	%f215, %f203, %f214;
	sub.f32 	%f216, %f316, %f117;
	fma.rn.f32 	%f217, %f216, 0f3BBB989D, 0f3F000000;
	cvt.sat.f32.f32 	%f218, %f217;
	fma.rm.f32 	%f219, %f218, %f122, %f121;
	add.f32 	%f220, %f219, 0fCB40007F;
	neg.f32 	%f221, %f220;
	fma.rn.f32 	%f222, %f216, 0f3FB8AA3B, %f221;
	fma.rn.f32 	%f223, %f216, 0f32A57060, %f222;
	mov.b32 	%r156, %f219;
	shl.b32 	%r157, %r156, 23;
	mov.b32 	%f224, %r157;
	ex2.approx.ftz.f32 	%f225, %f223;
	mul.f32 	%f226, %f225, %f224;
	add.f32 	%f227, %f215, %f226;
	sub.f32 	%f228, %f315, %f117;
	fma.rn.f32 	%f229, %f228, 0f3BBB989D, 0f3F000000;
	cvt.sat.f32.f32 	%f230, %f229;
	fma.rm.f32 	%f231, %f230, %f122, %f121;
	add.f32 	%f232, %f231, 0fCB40007F;
	neg.f32 	%f233, %f232;
	fma.rn.f32 	%f234, %f228, 0f3FB8AA3B, %f233;
	fma.rn.f32 	%f235, %f228, 0f32A57060, %f234;
	mov.b32 	%r158, %f231;
	shl.b32 	%r159, %r158, 23;
	mov.b32 	%f236, %r159;
	ex2.approx.ftz.f32 	%f237, %f235;
	mul.f32 	%f238, %f237, %f236;
	add.f32 	%f239, %f227, %f238;
	sub.f32 	%f240, %f320, %f117;
	fma.rn.f32 	%f241, %f240, 0f3BBB989D, 0f3F000000;
	cvt.sat.f32.f32 	%f242, %f241;
	fma.rm.f32 	%f243, %f242, %f122, %f121;
	add.f32 	%f244, %f243, 0fCB40007F;
	neg.f32 	%f245, %f244;
	fma.rn.f32 	%f246, %f240, 0f3FB8AA3B, %f245;
	fma.rn.f32 	%f247, %f240, 0f32A57060, %f246;
	mov.b32 	%r160, %f243;
	shl.b32 	%r161, %r160, 23;
	mov.b32 	%f248, %r161;
	ex2.approx.ftz.f32 	%f249, %f247;
	mul.f32 	%f250, %f249, %f248;
	add.f32 	%f251, %f239, %f250;
	sub.f32 	%f252, %f319, %f117;
	fma.rn.f32 	%f253, %f252, 0f3BBB989D, 0f3F000000;
	cvt.sat.f32.f32 	%f254, %f253;
	fma.rm.f32 	%f255, %f254, %f122, %f121;
	add.f32 	%f256, %f255, 0fCB40007F;
	neg.f32 	%f257, %f256;
	fma.rn.f32 	%f258, %f252, 0f3FB8AA3B, %f257;
	fma.rn.f32 	%f259, %f252, 0f32A57060, %f258;
	mov.b32 	%r162, %f255;
	shl.b32 	%r163, %r162, 23;
	mov.b32 	%f260, %r163;
	ex2.approx.ftz.f32 	%f261, %f259;
	mul.f32 	%f262, %f261, %f260;
	add.f32 	%f263, %f251, %f262;
	sub.f32 	%f264, %f324, %f117;
	fma.rn.f32 	%f265, %f264, 0f3BBB989D, 0f3F000000;
	cvt.sat.f32.f32 	%f266, %f265;
	fma.rm.f32 	%f267, %f266, %f122, %f121;
	add.f32 	%f268, %f267, 0fCB40007F;
	neg.f32 	%f269, %f268;
	fma.rn.f32 	%f270, %f264, 0f3FB8AA3B, %f269;
	fma.rn.f32 	%f271, %f264, 0f32A57060, %f270;
	mov.b32 	%r164, %f267;
	shl.b32 	%r165, %r164, 23;
	mov.b32 	%f272, %r165;
	ex2.approx.ftz.f32 	%f273, %f271;
	mul.f32 	%f274, %f273, %f272;
	add.f32 	%f275, %f263, %f274;
	sub.f32 	%f276, %f323, %f117;
	fma.rn.f32 	%f277, %f276, 0f3BBB989D, 0f3F000000;
	cvt.sat.f32.f32 	%f278, %f277;
	fma.rm.f32 	%f279, %f278, %f122, %f121;
	add.f32 	%f280, %f279, 0fCB40007F;
	neg.f32 	%f281, %f280;
	fma.rn.f32 	%f282, %f276, 0f3FB8AA3B, %f281;
	fma.rn.f32 	%f283, %f276, 0f32A57060, %f282;
	mov.b32 	%r166, %f279;
	shl.b32 	%r167, %r166, 23;
	mov.b32 	%f284, %r167;
	ex2.approx.ftz.f32 	%f285, %f283;
	mul.f32 	%f286, %f285, %f284;
	add.f32 	%f287, %f275, %f286;
	mov.b32 	%r168, %f287;
	shfl.sync.bfly.b32	%r169|%p44, %r168, 16, 31, -1;
	mov.b32 	%f288, %r169;
	add.f32 	%f289, %f287, %f288;
	mov.b32 	%r170, %f289;
	shfl.sync.bfly.b32	%r171|%p45, %r170, 8, 31, -1;
	mov.b32 	%f290, %r171;
	add.f32 	%f291, %f289, %f290;
	mov.b32 	%r172, %f291;
	shfl.sync.bfly.b32	%r173|%p46, %r172, 4, 31, -1;
	mov.b32 	%f292, %r173;
	add.f32 	%f293, %f291, %f292;
	mov.b32 	%r174, %f293;
	shfl.sync.bfly.b32	%r175|%p47, %r174, 2, 31, -1;
	mov.b32 	%f294, %r175;
	add.f32 	%f295, %f293, %f294;
	mov.b32 	%r176, %f295;
	shfl.sync.bfly.b32	%r177|%p48, %r176, 1, 31, -1;
	mov.b32 	%f296, %r177;
	add.f32 	%f297, %f295, %f296;
	div.rn.f32 	%f57, %f130, %f297;
	div.rn.f32 	%f58, %f142, %f297;
	div.rn.f32 	%f59, %f154, %f297;
	div.rn.f32 	%f60, %f166, %f297;
	div.rn.f32 	%f61, %f178, %f297;
	div.rn.f32 	%f62, %f190, %f297;
	div.rn.f32 	%f63, %f202, %f297;
	div.rn.f32 	%f64, %f214, %f297;
	div.rn.f32 	%f65, %f226, %f297;
	div.rn.f32 	%f66, %f238, %f297;
	div.rn.f32 	%f67, %f250, %f297;
	div.rn.f32 	%f68, %f262, %f297;
	div.rn.f32 	%f69, %f274, %f297;
	div.rn.f32 	%f70, %f286, %f297;
	mul.lo.s64 	%rd21, %rd106, %rd32;
	@%p38 bra 	$L__BB185_34;
	add.s64 	%rd62, %rd21, %rd5;
	shr.u64 	%rd63, %rd62, 63;
	add.s64 	%rd64, %rd62, %rd63;
	shl.b64 	%rd65, %rd64, 2;
	and.b64  	%rd66, %rd65, -8;
	add.s64 	%rd67, %rd3, %rd66;
	st.global.v2.f32 	[%rd67], {%f57, %f58};
$L__BB185_34:
	setp.le.s64 	%p49, %rd34, %rd6;
	@%p49 bra 	$L__BB185_36;
	add.s64 	%rd68, %rd21, %rd6;
	shr.u64 	%rd69, %rd68, 63;
	add.s64 	%rd70, %rd68, %rd69;
	shl.b64 	%rd71, %rd70, 2;
	and.b64  	%rd72, %rd71, -8;
	add.s64 	%rd73, %rd3, %rd72;
	st.global.v2.f32 	[%rd73], {%f59, %f60};
$L__BB185_36:
	setp.le.s64 	%p50, %rd34, %rd7;
	@%p50 bra 	$L__BB185_38;
	add.s64 	%rd74, %rd21, %rd7;
	shr.u64 	%rd75, %rd74, 63;
	add.s64 	%rd76, %rd74, %rd75;
	shl.b64 	%rd77, %rd76, 2;
	and.b64  	%rd78, %rd77, -8;
	add.s64 	%rd79, %rd3, %rd78;
	st.global.v2.f32 	[%rd79], {%f61, %f62};
$L__BB185_38:
	setp.le.s64 	%p51, %rd34, %rd8;
	@%p51 bra 	$L__BB185_40;
	add.s64 	%rd80, %rd21, %rd8;
	shr.u64 	%rd81, %rd80, 63;
	add.s64 	%rd82, %rd80, %rd81;
	shl.b64 	%rd83, %rd82, 2;
	and.b64  	%rd84, %rd83, -8;
	add.s64 	%rd85, %rd3, %rd84;
	st.global.v2.f32 	[%rd85], {%f63, %f64};
$L__BB185_40:
	setp.le.s64 	%p52, %rd34, %rd9;
	@%p52 bra 	$L__BB185_42;
	add.s64 	%rd86, %rd21, %rd9;
	shr.u64 	%rd87, %rd86, 63;
	add.s64 	%rd88, %rd86, %rd87;
	shl.b64 	%rd89, %rd88, 2;
	and.b64  	%rd90, %rd89, -8;
	add.s64 	%rd91, %rd3, %rd90;
	st.global.v2.f32 	[%rd91], {%f65, %f66};
$L__BB185_42:
	setp.le.s64 	%p53, %rd34, %rd10;
	@%p53 bra 	$L__BB185_44;
	add.s64 	%rd92, %rd21, %rd10;
	shr.u64 	%rd93, %rd92, 63;
	add.s64 	%rd94, %rd92, %rd93;
	shl.b64 	%rd95, %rd94, 2;
	and.b64  	%rd96, %rd95, -8;
	add.s64 	%rd97, %rd3, %rd96;
	st.global.v2.f32 	[%rd97], {%f67, %f68};
$L__BB185_44:
	setp.le.s64 	%p54, %rd34, %rd11;
	@%p54 bra 	$L__BB185_46;
	add.s64 	%rd98, %rd21, %rd11;
	shr.u64 	%rd99, %rd98, 63;
	add.s64 	%rd100, %rd98, %rd99;
	shl.b64 	%rd101, %rd100, 2;
	and.b64  	%rd102, %rd101, -8;
	add.s64 	%rd103, %rd3, %rd102;
	st.global.v2.f32 	[%rd103], {%f69, %f70};
$L__BB185_46:
	ld.param.u64 	%rd105, [_Z15SoftmaxWarpImplI22BroadcastScaleMaskLoadIffbLm2EiE11DirectStoreIffEfLi2ELi14ELi32ELi1ELb1EL9Algorithm0EEvT_T0_ll_param_2];
	add.s64 	%rd106, %rd106, %rd12;
	setp.lt.s64 	%p55, %rd106, %rd105;
	@%p55 bra 	$L__BB185_4;
$L__BB185_47:
	ret;

}
	// .globl	_Z15SoftmaxWarpImplI22BroadcastScaleMaskLoadIffbLm2EiE11DirectStoreIffEfLi2ELi16ELi32ELi1ELb0EL9Algorithm0EEvT_T0_ll
.visible .entry _Z15SoftmaxWarpImplI22BroadcastScaleMaskLoadIffbLm2EiE11DirectStoreIffEfLi2ELi16ELi32ELi1ELb0EL9Algorithm0EEvT_T0_ll(
	.param .align 8 .b8 _Z15SoftmaxWarpImplI22BroadcastScaleMaskLoadIffbLm2EiE11DirectStoreIffEfLi2ELi16ELi32ELi1ELb0EL9Algorithm0EEvT_T0_ll_param_0[88],
	.param .align 8 .b8 _Z15SoftmaxWarpImplI22BroadcastScaleMaskLoadIffbLm2EiE11DirectStoreIffEfLi2ELi16ELi32ELi1ELb0EL9Algorithm0EEvT_T0_ll_param_1[16],
	.param .u64 _Z15SoftmaxWarpImplI22BroadcastScaleMaskLoadIffbLm2EiE11DirectStoreIffEfLi2ELi16ELi32ELi1ELb0EL9Algorithm0EEvT_T0_ll_param_2,
	.param .u64 _Z15SoftmaxWarpImplI22BroadcastScaleMaskLoadIffbLm2EiE11DirectStoreIffEfLi2ELi16ELi32ELi1ELb0EL9Algorithm0EEvT_T0_ll_param_3
)
{
	.reg .pred 	%p<46>;
	.reg .b16 	%rs<17>;
	.reg .b32 	%r<183>;
	.reg .b32 	%f<307>;
	.reg .b64 	%rd<112>;

	ld.param.u64 	%rd27, [_Z15SoftmaxWarpImplI22BroadcastScaleMaskLoadIffbLm2EiE11DirectStoreIffEfLi2ELi16ELi32ELi1ELb0EL9Algorithm0EEvT_T0_ll_param_1+8];
	ld.param.u64 	%rd26, [_Z15SoftmaxWarpImplI22BroadcastScaleMaskLoadIffbLm2EiE11DirectStoreIffEfLi2ELi16ELi32ELi1ELb0EL9Algorithm0EEvT_T0_ll_param_1];
	ld.param.v2.f32 	{%f27, %f28}, [_Z15SoftmaxWarpImplI22BroadcastScaleMaskLoadIffbLm2EiE11DirectStoreIffEfLi2ELi16ELi32ELi1ELb0EL9Algorithm0EEvT_T0_ll_param_0+80];
	ld.param.u64 	%rd25, [_Z15SoftmaxWarpImplI22BroadcastScaleMaskLoadIffbLm2EiE11DirectStoreIffEfLi2ELi16ELi32ELi1ELb0EL9Algorithm0EEvT_T0_ll_param_0+72];
	ld.param.v2.u32 	{%r9, %r10}, [_Z15SoftmaxWarpImplI22BroadcastScaleMaskLoadIffbLm2EiE11DirectStoreIffEfLi2ELi16ELi32ELi1ELb0EL9Algorithm0EEvT_T0_ll_param_0+56];
	ld.param.v2.u32 	{%r7, %r8}, [_Z15SoftmaxWarpImplI22BroadcastScaleMaskLoadIffbLm2EiE11DirectStoreIffEfLi2ELi16ELi32ELi1ELb0EL9Algorithm0EEvT_T0_ll_param_0+40];
	ld.param.u64 	%rd21, [_Z15SoftmaxWarpImplI22BroadcastScaleMaskLoadIffbLm2EiE11DirectStoreIffEfLi2ELi16ELi32ELi1ELb0EL9Algorithm0EEvT_T0_ll_param_0+24];
	ld.param.u64 	%rd20, [_Z15SoftmaxWarpImplI22BroadcastScaleMaskLoadIffbLm2EiE11DirectStoreIffEfLi2ELi16ELi32ELi1ELb0EL9Algorithm0EEvT_T0_ll_param_0+16];
	ld.param.u64 	%rd19, [_Z15SoftmaxWarpImplI22BroadcastScaleMaskLoadIffbLm2EiE11DirectStoreIffEfLi2ELi16ELi32ELi1ELb0EL9Algorithm0EEvT_T0_ll_param_0+8];
	ld.param.u64 	%rd18, [_Z15SoftmaxWarpImplI22BroadcastScaleMaskLoadIffbLm2EiE11DirectStoreIffEfLi2ELi16ELi32ELi1ELb0EL9Algorithm0EEvT_T0_ll_param_0];
	ld.param.u64 	%rd29, [_Z15SoftmaxWarpImplI22BroadcastScaleMaskLoadIffbLm2EiE11DirectStoreIffEfLi2ELi16ELi32ELi1ELb0EL9Algorithm0EEvT_T0_ll_param_3];
	cvta.to.global.u64 	%rd1, %rd18;
	cvta.to.global.u64 	%rd2, %rd19;
	setp.lt.s64 	%p1, %rd29, 513;
	@%p1 bra 	$L__BB186_2;
	mov.u64 	%rd30, $str;
	cvta.global.u64 	%rd31, %rd30;
	mov.u64 	%rd32, $str$1;
	cvta.global.u64 	%rd33, %rd32;
	mov.u64 	%rd34, __unnamed_182;
	cvta.global.u64 	%rd35, %rd34;
	{ // callseq 181, 0
	.param .b64 param0;
	st.param.b64 	[param0], %rd31;
	.param .b64 param1;
	st.param.b64 	[param1], %rd33;
	.param .b32 param2;
	st.param.b32 	[param2], 219;
	.param .b64 param3;
	st.param.b64 	[param3], %rd35;
	.param .b64 param4;
	st.param.b64 	[param4], 1;
	call.uni 
	__assertfail, 
	(
	param0, 
	param1, 
	param2, 
	param3, 
	param4
	);
	} // callseq 181
$L__BB186_2:
	ld.param.u64 	%rd109, [_Z15SoftmaxWarpImplI22BroadcastScaleMaskLoadIffbLm2EiE11DirectStoreIffEfLi2ELi16ELi32ELi1ELb0EL9Algorithm0EEvT_T0_ll_param_2];
	mov.u32 	%r11, %ctaid.x;
	mov.u32 	%r12, %ntid.y;
	mov.u32 	%r13, %tid.y;
	mad.lo.s32 	%r14, %r11, %r12, %r13;
	mov.u32 	%r15, %nctaid.x;
	mul.lo.s32 	%r4, %r15, %r12;
	cvt.s64.s32 	%rd111, %r14;
	setp.le.s64 	%p2, %rd109, %rd111;
	@%p2 bra 	$L__BB186_21;
	mov.u32 	%r16, %tid.x;
	shl.b32 	%r17, %r16, 1;
	cvt.u64.u32 	%rd5, %r17;
	cvt.s64.s32 	%rd6, %r4;
	cvt.u32.u64 	%r18, %rd5;
	cvt.u32.u64 	%r20, %rd25;
$L__BB186_4:
	setp.eq.s64 	%p3, %rd21, 1;
	setp.eq.s64 	%p4, %rd20, 1;
	cvt.u32.u64 	%r19, %rd111;
	mad.lo.s32 	%r5, %r20, %r19, %r18;
	div.s32 	%r21, %r5, %r7;
	mul.lo.s32 	%r22, %r21, %r7;
	sub.s32 	%r23, %r5, %r22;
	selp.b32 	%r24, 0, %r21, %p4;
	selp.b32 	%r25, 0, %r23, %p3;
	mul.lo.s32 	%r26, %r9, %r24;
	mad.lo.s32 	%r27, %r10, %r25, %r26;
	shr.u32 	%r28, %r5, 31;
	add.s32 	%r29, %r5, %r28;
	shr.s32 	%r30, %r29, 1;
	mul.wide.s32 	%rd36, %r30, 8;
	add.s64 	%rd9, %rd1, %rd36;
	ld.global.f32 	%f29, [%rd9];
	shr.u32 	%r31, %r27, 31;
	add.s32 	%r32, %r27, %r31;
	shr.s32 	%r33, %r32, 1;
	mul.wide.s32 	%rd37, %r33, 2;
	add.s64 	%rd38, %rd2, %rd37;
	ld.global.v2.u8 	{%rs1, %rs2}, [%rd38];
	setp.eq.s16 	%p5, %rs1, 0;
	mul.f32 	%f30, %f29, %f28;
	selp.f32 	%f3, %f27, %f30, %p5;
	setp.eq.s16 	%p6, %rs2, 0;
	mov.f32 	%f299, %f27;
	@%p6 bra 	$L__BB186_6;
	ld.global.f32 	%f31, [%rd9+4];
	mul.f32 	%f299, %f31, %f28;
$L__BB186_6:
	setp.eq.s64 	%p7, %rd21, 1;
	setp.eq.s64 	%p8, %rd20, 1;
	add.s32 	%r6, %r5, 64;
	div.s32 	%r34, %r6, %r7;
	mul.lo.s32 	%r35, %r34, %r7;
	sub.s32 	%r36, %r6, %r35;
	selp.b32 	%r37, 0, %r34, %p8;
	selp.b32 	%r38, 0, %r36, %p7;
	mul.lo.s32 	%r39, %r9, %r37;
	mad.lo.s32 	%r40, %r10, %r38, %r39;
	shr.u32 	%r41, %r6, 31;
	add.s32 	%r42, %r6, %r41;
	shr.s32 	%r43, %r42, 1;
	mul.wide.s32 	%rd39, %r43, 8;
	add.s64 	%rd10, %rd1, %rd39;
	ld.global.f32 	%f32, [%rd10];
	shr.u32 	%r44, %r40, 31;
	add.s32 	%r45, %r40, %r44;
	shr.s32 	%r46, %r45, 1;
	mul.wide.s32 	%rd40, %r46, 2;
	add.s64 	%rd41, %rd2, %rd40;
	ld.global.v2.u8 	{%rs3, %rs4}, [%rd41];
	setp.eq.s16 	%p9, %rs3, 0;
	mul.f32 	%f33, %f32, %f28;
	selp.f32 	%f6, %f27, %f33, %p9;
	setp.eq.s16 	%p10, %rs4, 0;
	mov.f32 	%f300, %f27;
	@%p10 bra 	$L__BB186_8;
	ld.global.f32 	%f34, [%rd10+4];
	mul.f32 	%f300, %f34, %f28;
$L__BB186_8:
	setp.eq.s64 	%p11, %rd21, 1;
	setp.eq.s64 	%p12, %rd20, 1;
	add.s32 	%r47, %r6, 64;
	div.s32 	%r48, %r47, %r7;
	mul.lo.s32 	%r49, %r48, %r7;
	sub.s32 	%r50, %r47, %r49;
	selp.b32 	%r51, 0, %r48, %p12;
	selp.b32 	%r52, 0, %r50, %p11;
	mul.lo.s32 	%r53, %r9, %r51;
	mad.lo.s32 	%r54, %r10, %r52, %r53;
	shr.u32 	%r55, %r47, 31;
	add.s32 	%r56, %r47, %r55;
	shr.s32 	%r57, %r56, 1;
	mul.wide.s32 	%rd42, %r57, 8;
	add.s64 	%rd11, %rd1, %rd42;
	ld.global.f32 	%f35, [%rd11];
	shr.u32 	%r58, %r54, 31;
	add.s32 	%r59, %r54, %r58;
	shr.s32 	%r60, %r59, 1;
	mul.wide.s32 	%rd43, %r60, 2;
	add.s64 	%rd44, %rd2, %rd43;
	ld.global.v2.u8 	{%rs5, %rs6}, [%rd44];
	setp.eq.s16 	%p13, %rs5, 0;
	mul.f32 	%f36, %f35, %f28;
	selp.f32 	%f9, %f27, %f36, %p13;
	setp.eq.s16 	%p14, %rs6, 0;
	mov.f32 	%f301, %f27;
	@%p14 bra 	$L__BB186_10;
	ld.global.f32 	%f37, [%rd11+4];
	mul.f32 	%f301, %f37, %f28;
$L__BB186_10:
	setp.eq.s64 	%p15, %rd21, 1;
	setp.eq.s64 	%p16, %rd20, 1;
	add.s32 	%r61, %r6, 128;
	div.s32 	%r62, %r61, %r7;
	mul.lo.s32 	%r63, %r62, %r7;
	sub.s32 	%r64, %r61, %r63;
	selp.b32 	%r65, 0, %r62, %p16;
	selp.b32 	%r66, 0, %r64, %p15;
	mul.lo.s32 	%r67, %r9, %r65;
	mad.lo.s32 	%r68, %r10, %r66, %r67;
	shr.u32 	%r69, %r61, 31;
	add.s32 	%r70, %r61, %r69;
	shr.s32 	%r71, %r70, 1;
	mul.wide.s32 	%rd45, %r71, 8;
	add.s64 	%rd12, %rd1, %rd45;
	ld.global.f32 	%f38, [%rd12];
	shr.u32 	%r72, %r68, 31;
	add.s32 	%r73, %r68, %r72;
	shr.s32 	%r74, %r73, 1;
	mul.wide.s32 	%rd46, %r74, 2;
	add.s64 	%rd47, %rd2, %rd46;
	ld.global.v2.u8 	{%rs7, %rs8}, [%rd47];
	setp.eq.s16 	%p17, %rs7, 0;
	mul.f32 	%f39, %f38, %f28;
	selp.f32 	%f12, %f27, %f39, %p17;
	setp.eq.s16 	%p18, %rs8, 0;
	mov.f32 	%f302, %f27;
	@%p18 bra 	$L__BB186_12;
	ld.global.f32 	%f40, [%rd12+4];
	mul.f32 	%f302, %f40, %f28;
$L__BB186_12:
	setp.eq.s64 	%p19, %rd21, 1;
	setp.eq.s64 	%p20, %rd20, 1;
	add.s32 	%r75, %r6, 192;
	div.s32 	%r76, %r75, %r7;
	mul.lo.s32 	%r77, %r76, %r7;
	sub.s32 	%r78, %r75, %r77;
	selp.b32 	%r79, 0, %r76, %p20;
	selp.b32 	%r80, 0, %r78, %p19;
	mul.lo.s32 	%r81, %r9, %r79;
	mad.lo.s32 	%r82, %r10, %r80, %r81;
	shr.u32 	%r83, %r75, 31;
	add.s32 	%r84, %r75, %r83;
	shr.s32 	%r85, %r84, 1;
	mul.wide.s32 	%rd48, %r85, 8;
	add.s64 	%rd13, %rd1, %rd48;
	ld.global.f32 	%f41, [%rd13];
	shr.u32 	%r86, %r82, 31;
	add.s32 	%r87, %r82, %r86;
	shr.s32 	%r88, %r87, 1;
	mul.wide.s32 	%rd49, %r88, 2;
	add.s64 	%rd50, %rd2, %rd49;
	ld.global.v2.u8 	{%rs9, %rs10}, [%rd50];
	setp.eq.s16 	%p21, %rs9, 0;
	mul.f32 	%f42, %f41, %f28;
	selp.f32 	%f15, %f27, %f42, %p21;
	setp.eq.s16 	%p22, %rs10, 0;
	mov.f32 	%f303, %f27;
	@%p22 bra 	$L__BB186_14;
	ld.global.f32 	%f43, [%rd13+4];
	mul.f32 	%f303, %f43, %f28;
$L__BB186_14:
	setp.eq.s64 	%p23, %rd21, 1;
	setp.eq.s64 	%p24, %rd20, 1;
	add.s32 	%r89, %r6, 256;
	div.s32 	%r90, %r89, %r7;
	mul.lo.s32 	%r91, %r90, %r7;
	sub.s32 	%r92, %r89, %r91;
	selp.b32 	%r93, 0, %r90, %p24;
	selp.b32 	%r94, 0, %r92, %p23;
	mul.lo.s32 	%r95, %r9, %r93;
	mad.lo.s32 	%r96, %r10, %r94, %r95;
	shr.u32 	%r97, %r89, 31;
	add.s32 	%r98, %r89, %r97;
	shr.s32 	%r99, %r98, 1;
	mul.wide.s32 	%rd51, %r99, 8;
	add.s64 	%rd14, %rd1, %rd51;
	ld.global.f32 	%f44, [%rd14];
	shr.u32 	%r100, %r96, 31;
	add.s32 	%r101, %r96, %r100;
	shr.s32 	%r102, %r101, 1;
	mul.wide.s32 	%rd52, %r102, 2;
	add.s64 	%rd53, %rd2, %rd52;
	ld.global.v2.u8 	{%rs11, %rs12}, [%rd53];
	setp.eq.s16 	%p25, %rs11, 0;
	mul.f32 	%f45, %f44, %f28;
	selp.f32 	%f18, %f27, %f45, %p25;
	setp.eq.s16 	%p26, %rs12, 0;
	mov.f32 	%f304, %f27;
	@%p26 bra 	$L__BB186_16;
	ld.global.f32 	%f46, [%rd14+4];
	mul.f32 	%f304, %f46, %f28;
$L__BB186_16:
	add.s32 	%r103, %r6, 320;
	div.s32 	%r104, %r103, %r7;
	mul.lo.s32 	%r105, %r104, %r7;
	sub.s32 	%r106, %r103, %r105;
	selp.b32 	%r107, 0, %r104, %p24;
	selp.b32 	%r108, 0, %r106, %p23;
	mul.lo.s32 	%r109, %r9, %r107;
	mad.lo.s32 	%r110, %r10, %r108, %r109;
	shr.u32 	%r111, %r103, 31;
	add.s32 	%r112, %r103, %r111;
	shr.s32 	%r113, %r112, 1;
	mul.wide.s32 	%rd54, %r113, 8;
	add.s64 	%rd15, %rd1, %rd54;
	ld.global.f32 	%f47, [%rd15];
	shr.u32 	%r114, %r110, 31;
	add.s32 	%r115, %r110, %r114;
	shr.s32 	%r116, %r115, 1;
	mul.wide.s32 	%rd55, %r116, 2;
	add.s64 	%rd56, %rd2, %rd55;
	ld.global.v2.u8 	{%rs13, %rs14}, [%rd56];
	setp.eq.s16 	%p29, %rs13, 0;
	mul.f32 	%f48, %f47, %f28;
	selp.f32 	%f21, %f27, %f48, %p29;
	setp.eq.s16 	%p30, %rs14, 0;
	mov.f32 	%f305, %f27;
	@%p30 bra 	$L__BB186_18;
	ld.global.f32 	%f49, [%rd15+4];
	mul.f32 	%f305, %f49, %f28;
$L__BB186_18:
	add.s32 	%r117, %r6, 384;
	div.s32 	%r118, %r117, %r7;
	mul.lo.s32 	%r119, %r118, %r7;
	sub.s32 	%r120, %r117, %r119;
	selp.b32 	%r121, 0, %r118, %p24;
	selp.b32 	%r122, 0, %r120, %p23;
	mul.lo.s32 	%r123, %r9, %r121;
	mad.lo.s32 	%r124, %r10, %r122, %r123;
	shr.u32 	%r125, %r117, 31;
	add.s32 	%r126, %r117, %r125;
	shr.s32 	%r127, %r126, 1;
	mul.wide.s32 	%rd57, %r127, 8;
	add.s64 	%rd16, %rd1, %rd57;
	ld.global.f32 	%f50, [%rd16];
	shr.u32 	%r128, %r124, 31;
	add.s32 	%r129, %r124, %r128;
	shr.s32 	%r130, %r129, 1;
	mul.wide.s32 	%rd58, %r130, 2;
	add.s64 	%rd59, %rd2, %rd58;
	ld.global.v2.u8 	{%rs15, %rs16}, [%rd59];
	setp.eq.s16 	%p33, %rs15, 0;
	mul.f32 	%f51, %f50, %f28;
	selp.f32 	%f24, %f27, %f51, %p33;
	setp.eq.s16 	%p34, %rs16, 0;
	mov.f32 	%f306, %f27;
	@%p34 bra 	$L__BB186_20;
	ld.global.f32 	%f52, [%rd16+4];
	mul.f32 	%f306, %f52, %f28;
$L__BB186_20:
	ld.param.u64 	%rd110, [_Z15SoftmaxWarpImplI22BroadcastScaleMaskLoadIffbLm2EiE11DirectStoreIffEfLi2ELi16ELi32ELi1ELb0EL9Algorithm0EEvT_T0_ll_param_2];
	max.f32 	%f53, %f3, 0fFF800000;
	max.f32 	%f54, %f53, %f299;
	max.f32 	%f55, %f54, %f6;
	max.f32 	%f56, %f55, %f300;
	max.f32 	%f57, %f56, %f9;
	max.f32 	%f58, %f57, %f301;
	max.f32 	%f59, %f58, %f12;
	max.f32 	%f60, %f59, %f302;
	max.f32 	%f61, %f60, %f15;
	max.f32 	%f62, %f61, %f303;
	max.f32 	%f63, %f62, %f18;
	max.f32 	%f64, %f63, %f304;
	max.f32 	%f65, %f64, %f21;
	max.f32 	%f66, %f65, %f305;
	max.f32 	%f67, %f66, %f24;
	max.f32 	%f68, %f67, %f306;
	mov.b32 	%r131, %f68;
	shfl.sync.bfly.b32	%r132|%p35, %r131, 16, 31, -1;
	mov.b32 	%f69, %r132;
	max.f32 	%f70, %f68, %f69;
	mov.b32 	%r133, %f70;
	shfl.sync.bfly.b32	%r134|%p36, %r133, 8, 31, -1;
	mov.b32 	%f71, %r134;
	max.f32 	%f72, %f70, %f71;
	mov.b32 	%r135, %f72;
	shfl.sync.bfly.b32	%r136|%p37, %r135, 4, 31, -1;
	mov.b32 	%f73, %r136;
	max.f32 	%f74, %f72, %f73;
	mov.b32 	%r137, %f74;
	shfl.sync.bfly.b32	%r138|%p38, %r137, 2, 31, -1;
	mov.b32 	%f75, %r138;
	max.f32 	%f76, %f74, %f75;
	mov.b32 	%r139, %f76;
	shfl.sync.bfly.b32	%r140|%p39, %r139, 1, 31, -1;
	mov.b32 	%f77, %r140;
	max.f32 	%f78, %f76, %f77;
	sub.f32 	%f79, %f3, %f78;
	fma.rn.f32 	%f80, %f79, 0f3BBB989D, 0f3F000000;
	cvt.sat.f32.f32 	%f81, %f80;
	mov.f32 	%f82, 0f4B400001;
	mov.f32 	%f83, 0f437C0000;
	fma.rm.f32 	%f84, %f81, %f83, %f82;
	add.f32 	%f85, %f84, 0fCB40007F;
	neg.f32 	%f86, %f85;
	fma.rn.f32 	%f87, %f79, 0f3FB8AA3B, %f86;
	fma.rn.f32 	%f88, %f79, 0f32A57060, %f87;
	mov.b32 	%r141, %f84;
	shl.b32 	%r142, %r141, 23;
	mov.b32 	%f89, %r142;
	ex2.approx.ftz.f32 	%f90, %f88;
	mul.f32 	%f91, %f90, %f89;
	add.f32 	%f92, %f91, 0f00000000;
	sub.f32 	%f93, %f299, %f78;
	fma.rn.f32 	%f94, %f93, 0f3BBB989D, 0f3F000000;
	cvt.sat.f32.f32 	%f95, %f94;
	fma.rm.f32 	%f96, %f95, %f83, %f82;
	add.f32 	%f97, %f96, 0fCB40007F;
	neg.f32 	%f98, %f97;
	fma.rn.f32 	%f99, %f93, 0f3FB8AA3B, %f98;
	fma.rn.f32 	%f100, %f93, 0f32A57060, %f99;
	mov.b32 	%r143, %f96;
	shl.b32 	%r144, %r143, 23;
	mov.b32 	%f101, %r144;
	ex2.approx.ftz.f32 	%f102, %f100;
	mul.f32 	%f103, %f102, %f101;
	add.f32 	%f104, %f92, %f103;
	sub.f32 	%f105, %f6, %f78;
	fma.rn.f32 	%f106, %f105, 0f3BBB989D, 0f3F000000;
	cvt.sat.f32.f32 	%f107, %f106;
	fma.rm.f32 	%f108, %f107, %f83, %f82;
	add.f32 	%f109, %f108, 0fCB40007F;
	neg.f32 	%f110, %f109;
	fma.rn.f32 	%f111, %f105, 0f3FB8AA3B, %f110;
	fma.rn.f32 	%f112, %f105, 0f32A57060, %f111;
	mov.b32 	%r145, %f108;
	shl.b32 	%r146, %r145, 23;
	mov.b32 	%f113, %r146;
	ex2.approx.ftz.f32 	%f114, %f112;
	mul.f32 	%f115, %f114, %f113;
	add.f32 	%f116, %f104, %f115;
	sub.f32 	%f117, %f300, %f78;
	fma.rn.f32 	%f118, %f117, 0f3BBB989D, 0f3F000000;
	cvt.sat.f32.f32 	%f119, %f118;
	fma.rm.f32 	%f120, %f119, %f83, %f82;
	add.f32 	%f121, %f120, 0fCB40007F;
	neg.f32 	%f122, %f121;
	fma.rn.f32 	%f123, %f117, 0f3FB8AA3B, %f122;
	fma.rn.f32 	%f124, %f117, 0f32A57060, %f123;
	mov.b32 	%r147, %f120;
	shl.b32 	%r148, %r147, 23;
	mov.b32 	%f125, %r148;
	ex2.approx.ftz.f32 	%f126, %f124;
	mul.f32 	%f127, %f126, %f125;
	add.f32 	%f128, %f116, %f127;
	sub.f32 	%f129, %f9, %f78;
	fma.rn.f32 	%f130, %f129, 0f3BBB989D, 0f3F000000;
	cvt.sat.f32.f32 	%f131, %f130;
	fma.rm.f32 	%f132, %f131, %f83, %f82;
	add.f32 	%f133, %f132, 0fCB40007F;
	neg.f32 	%f134, %f133;
	fma.rn.f32 	%f135, %f129, 0f3FB8AA3B, %f134;
	fma.rn.f32 	%f136, %f129, 0f32A57060, %f135;
	mov.b32 	%r149, %f132;
	shl.b32 	%r150, %r149, 23;
	mov.b32 	%f137, %r150;
	ex2.approx.ftz.f32 	%f138, %f136;
	mul.f32 	%f139, %f138, %f137;
	add.f32 	%f140, %f128, %f139;
	sub.f32 	%f141, %f301, %f78;
	fma.rn.f32 	%f142, %f141, 0f3BBB989D, 0f3F000000;
	cvt.sat.f32.f32 	%f143, %f142;
	fma.rm.f32 	%f144, %f143, %f83, %f82;
	add.f32 	%f145, %f144, 0fCB40007F;
	neg.f32 	%f146, %f145;
	fma.rn.f32 	%f147, %f141, 0f3FB8AA3B, %f146;
	fma.rn.f32 	%f148, %f141, 0f32A57060, %f147;
	mov.b32 	%r151, %f144;
	shl.b32 	%r152, %r151, 23;
	mov.b32 	%f149, %r152;
	ex2.approx.ftz.f32 	%f150, %f148;
	mul.f32 	%f151, %f150, %f149;
	add.f32 	%f152, %f140, %f151;
	sub.f32 	%f153, %f12, %f78;
	fma.rn.f32 	%f154, %f153, 0f3BBB989D, 0f3F000000;
	cvt.sat.f32.f32 	%f155, %f154;
	fma.rm.f32 	%f156, %f155, %f83, %f82;
	add.f32 	%f157, %f156, 0fCB40007F;
	neg.f32 	%f158, %f157;
	fma.rn.f32 	%f159, %f153, 0f3FB8AA3B, %f158;
	fma.rn.f32 	%f160, %f153, 0f32A57060, %f159;
	mov.b32 	%r153, %f156;
	shl.b32 	%r154, %r153, 23;
	mov.b32 	%f161, %r154;
	ex2.approx.ftz.f32 	%f162, %f160;
	mul.f32 	%f163, %f162, %f161;
	add.f32 	%f164, %f152, %f163;
	sub.f32 	%f165, %f302, %f78;
	fma.rn.f32 	%f166, %f165, 0f3BBB989D, 0f3F000000;
	cvt.sat.f32.f32 	%f167, %f166;
	fma.rm.f32 	%f168, %f167, %f83, %f82;
	add.f32 	%f169, %f168, 0fCB40007F;
	neg.f32 	%f170, %f169;
	fma.rn.f32 	%f171, %f165, 0f3FB8AA3B, %f170;
	fma.rn.f32 	%f172, %f165, 0f32A57060, %f171;
	mov.b32 	%r155, %f168;
	shl.b32 	%r156, %r155, 23;
	mov.b32 	%f173, %r156;
	ex2.approx.ftz.f32 	%f174, %f172;
	mul.f32 	%f175, %f174, %f173;
	add.f32 	%f176, %f164, %f175;
	sub.f32 	%f177, %f15, %f78;
	fma.rn.f32 	%f178, %f177, 0f3BBB989D, 0f3F000000;
	cvt.sat.f32.f32 	%f179, %f178;
	fma.rm.f32 	%f180, %f179, %f83, %f82;
	add.f32 	%f181, %f180, 0fCB40007F;
	neg.f32 	%f182, %f181;
	fma.rn.f32 	%f183, %f177, 0f3FB8AA3B, %f182;
	fma.rn.f32 	%f184, %f177, 0f32A57060, %f183;
	mov.b32 	%r157, %f180;
	shl.b32 	%r158, %r157, 23;
	mov.b32 	%f185, %r158;
	ex2.approx.ftz.f32 	%f186, %f184;
	mul.f32 	%f187, %f186, %f185;
	add.f32 	%f188, %f176, %f187;
	sub.f32 	%f189, %f303, %f78;
	fma.rn.f32 	%f190, %f189, 0f3BBB989D, 0f3F000000;
	cvt.sat.f32.f32 	%f191, %f190;
	fma.rm.f32 	%f192, %f191, %f83, %f82;
	add.f32 	%f193, %f192, 0fCB40007F;
	neg.f32 	%f194, %f193;
	fma.rn.f32 	%f195, %f189, 0f3FB8AA3B, %f194;
	fma.rn.f32 	%f196, %f189, 0f32A57060, %f195;
	mov.b32 	%r159, %f192;
	shl.b32 	%r160, %r159, 23;
	mov.b32 	%f197, %r160;
	ex2.approx.ftz.f32 	%f198, %f196;
	mul.f32 	%f199, %f198, %f197;
	add.f32 	%f200, %f188, %f199;
	sub.f32 	%f201, %f18, %f78;
	fma.rn.f32 	%f202, %f201, 0f3BBB989D, 0f3F000000;
	cvt.sat.f32.f32 	%f203, %f202;
	fma.rm.f32 	%f204, %f203, %f83, %f82;
	add.f32 	%f205, %f204, 0fCB40007F;
	neg.f32 	%f206, %f205;
	fma.rn.f32 	%f207, %f201, 0f3FB8AA3B, %f206;
	fma.rn.f32 	%f208, %f201, 0f32A57060, %f207;
	mov.b32 	%r161, %f204;
	shl.b32 	%r162, %r161, 23;
	mov.b32 	%f209, %r162;
	ex2.approx.ftz.f32 	%f210, %f208;
	mul.f32 	%f211, %f210, %f209;
	add.f32 	%f212, %f200, %f211;
	sub.f32 	%f213, %f304, %f78;
	fma.rn.f32 	%f214, %f213, 0f3BBB989D, 0f3F000000;
	cvt.sat.f32.f32 	%f215, %f214;
	fma.rm.f32 	%f216, %f215, %f83, %f82;
	add.f32 	%f217, %f216, 0fCB40007F;
	neg.f32 	%f218, %f217;
	fma.rn.f32 	%f219, %f213, 0f3FB8AA3B, %f218;
	fma.rn.f32 	%f220, %f213, 0f32A57060, %f219;
	mov.b32 	%r163, %f216;
	shl.b32 	%r164, %r163, 23;
	mov.b32 	%f221, %r164;
	ex2.approx.ftz.f32 	%f222, %f220;
	mul.f32 	%f223, %f222, %f221;
	add.f32 	%f224, %f212, %f223;
	sub.f32 	%f225, %f21, %f78;
	fma.rn.f32 	%f226, %f225, 0f3BBB989D, 0f3F000000;
	cvt.sat.f32.f32 	%f227, %f226;
	fma.rm.f32 	%f228, %f227, %f83, %f82;
	add.f32 	%f229, %f228, 0fCB40007F;
	neg.f32 	%f230, %f229;
	fma.rn.f32 	%f231, %f225, 0f3FB8AA3B, %f230;
	fma.rn.f32 	%f232, %f225, 0f32A57060, %f231;
	mov.b32 	%r165, %f228;
	shl.b32 	%r166, %r165, 23;
	mov.b32 	%f233, %r166;
	ex2.approx.ftz.f32 	%f234, %f232;
	mul.f32 	%f235, %f234, %f233;
	add.f32 	%f236, %f224, %f235;
	sub.f32 	%f237, %f305, %f78;
	fma.rn.f32 	%f238, %f237, 0f3BBB989D, 0f3F000000;
	cvt.sat.f32.f32 	%f239, %f238;
	fma.rm.f32 	%f240, %f239, %f83, %f82;
	add.f32 	%f241, %f240, 0fCB40007F;
	neg.f32 	%f242, %f241;
	fma.rn.f32 	%f243, %f237, 0f3FB8AA3B, %f242;
	fma.rn.f32 	%f244, %f237, 0f32A57060, %f243;
	mov.b32 	%r167, %f240;
	shl.b32 	%r168, %r167, 23;
	mov.b32 	%f245, %r168;
	ex2.approx.ftz.f32 	%f246, %f244;
	mul.f32 	%f247, %f246, %f245;
	add.f32 	%f248, %f236, %f247;
	sub.f32 	%f249, %f24, %f78;
	fma.rn.f32 	%f250, %f249, 0f3BBB989D, 0f3F000000;
	cvt.sat.f32.f32 	%f251, %f250;
	fma.rm.f32 	%f252, %f251, %f83, %f82;
	add.f32 	%f253, %f252, 0fCB40007F;
	neg.f32 	%f254, %f253;
	fma.rn.f32 	%f255, %f249, 0f3FB8AA3B, %f254;
	fma.rn.f32 	%f256, %f249, 0f32A57060, %f255;
	mov.b32 	%r169, %f252;
	shl.b32 	%r170, %r169, 23;
	mov.b32 	%f257, %r170;
	ex2.approx.ftz.f32 	%f258, %f256;
	mul.f32 	%f259, %f258, %f257;
	add.f32 	%f260, %f248, %f259;
	sub.f32 	%f261, %f306, %f78;
	fma.rn.f32 	%f262, %f261, 0f3BBB989D, 0f3F000000;
	cvt.sat.f32.f32 	%f263, %f262;
	fma.rm.f32 	%f264, %f263, %f83, %f82;
	add.f32 	%f265, %f264, 0fCB40007F;
	neg.f32 	%f266, %f265;
	fma.rn.f32 	%f267, %f261, 0f3FB8AA3B, %f266;
	fma.rn.f32 	%f268, %f261, 0f32A57060, %f267;
	mov.b32 	%r171, %f264;
	shl.b32 	%r172, %r171, 23;
	mov.b32 	%f269, %r172;
	ex2.approx.ftz.f32 	%f270, %f268;
	mul.f32 	%f271, %f270, %f269;
	add.f32 	%f272, %f260, %f271;
	mov.b32 	%r173, %f272;
	shfl.sync.bfly.b32	%r174|%p40, %r173, 16, 31, -1;
	mov.b32 	%f273, %r174;
	add.f32 	%f274, %f272, %f273;
	mov.b32 	%r175, %f274;
	shfl.sync.bfly.b32	%r176|%p41, %r175, 8, 31, -1;
	mov.b32 	%f275, %r176;
	add.f32 	%f276, %f274, %f275;
	mov.b32 	%r177, %f276;
	shfl.sync.bfly.b32	%r178|%p42, %r177, 4, 31, -1;
	mov.b32 	%f277, %r178;
	add.f32 	%f278, %f276, %f277;
	mov.b32 	%r179, %f278;
	shfl.sync.bfly.b32	%r180|%p43, %r179, 2, 31, -1;
	mov.b32 	%f279, %r180;
	add.f32 	%f280, %f278, %f279;
	mov.b32 	%r181, %f280;
	shfl.sync.bfly.b32	%r182|%p44, %r181, 1, 31, -1;
	mov.b32 	%f281, %r182;
	add.f32 	%f282, %f280, %f281;
	div.rn.f32 	%f283, %f91, %f282;
	div.rn.f32 	%f284, %f103, %f282;
	div.rn.f32 	%f285, %f115, %f282;
	div.rn.f32 	%f286, %f127, %f282;
	div.rn.f32 	%f287, %f139, %f282;
	div.rn.f32 	%f288, %f151, %f282;
	div.rn.f32 	%f289, %f163, %f282;
	div.rn.f32 	%f290, %f175, %f282;
	div.rn.f32 	%f291, %f187, %f282;
	div.rn.f32 	%f292, %f199, %f282;
	div.rn.f32 	%f293, %f211, %f282;
	div.rn.f32 	%f294, %f223, %f282;
	div.rn.f32 	%f295, %f235, %f282;
	div.rn.f32 	%f296, %f247, %f282;
	div.rn.f32 	%f297, %f259, %f282;
	div.rn.f32 	%f298, %f271, %f282;
	mad.lo.s64 	%rd60, %rd111, %rd27, %rd5;
	shr.u64 	%rd61, %rd60, 63;
	add.s64 	%rd62, %rd60, %rd61;
	cvta.to.global.u64 	%rd63, %rd26;
	shl.b64 	%rd64, %rd62, 2;
	and.b64  	%rd65, %rd64, -8;
	add.s64 	%rd66, %rd63, %rd65;
	st.global.v2.f32 	[%rd66], {%f283, %f284};
	add.s64 	%rd67, %rd60, 64;
	shr.u64 	%rd68, %rd67, 63;
	add.s64 	%rd69, %rd67, %rd68;
	shl.b64 	%rd70, %rd69, 2;
	and.b64  	%rd71, %rd70, -8;
	add.s64 	%rd72, %rd63, %rd71;
	st.global.v2.f32 	[%rd72], {%f285, %f286};
	add.s64 	%rd73, %rd60, 128;
	shr.u64 	%rd74, %rd73, 63;
	add.s64 	%rd75, %rd73, %rd74;
	shl.b64 	%rd76, %rd75, 2;
	and.b64  	%rd77, %rd76, -8;
	add.s64 	%rd78, %rd63, %rd77;
	st.global.v2.f32 	[%rd78], {%f287, %f288};
	add.s64 	%rd79, %rd60, 192;
	shr.u64 	%rd80, %rd79, 63;
	add.s64 	%rd81, %rd79, %rd80;
	shl.b64 	%rd82, %rd81, 2;
	and.b64  	%rd83, %rd82, -8;
	add.s64 	%rd84, %rd63, %rd83;
	st.global.v2.f32 	[%rd84], {%f289, %f290};
	add.s64 	%rd85, %rd60, 256;
	shr.u64 	%rd86, %rd85, 63;
	add.s64 	%rd87, %rd85, %rd86;
	shl.b64 	%rd88, %rd87, 2;
	and.b64  	%rd89, %rd88, -8;
	add.s64 	%rd90, %rd63, %rd89;
	st.global.v2.f32 	[%rd90], {%f291, %f292};
	add.s64 	%rd91, %rd60, 320;
	shr.u64 	%rd92, %rd91, 63;
	add.s64 	%rd93, %rd91, %rd92;
	shl.b64 	%rd94, %rd93, 2;
	and.b64  	%rd95, %rd94, -8;
	add.s64 	%rd96, %rd63, %rd95;
	st.global.v2.f32 	[%rd96], {%f293, %f294};
	add.s64 	%rd97, %rd60, 384;
	shr.u64 	%rd98, %rd97, 63;
	add.s64 	%rd99, %rd97, %rd98;
	shl.b64 	%rd100, %rd99, 2;
	and.b64  	%rd101, %rd100, -8;
	add.s64 	%rd102, %rd63, %rd101;
	st.global.v2.f32 	[%rd102], {%f295, %f296};
	add.s64 	%rd103, %rd60, 448;
	shr.u64 	%rd104, %rd103, 63;
	add.s64 	%rd105, %rd103, %rd104;
	shl.b64 	%rd106, %rd105, 2;
	and.b64  	%rd107, %rd106, -8;
	add.s64 	%rd108, %rd63, %rd107;
	st.global.v2.f32 	[%rd108], {%f297, %f298};
	add.s64 	%rd111, %rd111, %rd6;
	setp.lt.s64 	%p45, %rd111, %rd110;
	@%p45 bra 	$L__BB186_4;
$L__BB186_21:
	ret;

}
	// .globl	_Z15SoftmaxWarpImplI22BroadcastScaleMaskLoadIffbLm2EiE11DirectStoreIffEfLi2ELi16ELi32ELi1ELb1EL9Algorithm0EEvT_T0_ll
.visible .entry _Z15SoftmaxWarpImplI22BroadcastScaleMaskLoadIffbLm2EiE11DirectStoreIffEfLi2ELi16ELi32ELi1ELb1EL9Algorithm0EEvT_T0_ll(
	.param .align 8 .b8 _Z15SoftmaxWarpImplI22BroadcastScaleMaskLoadIffbLm2EiE11DirectStoreIffEfLi2ELi16ELi32ELi1ELb1EL9Algorithm0EEvT_T0_ll_param_0[88],
	.param .align 8 .b8 _Z15SoftmaxWarpImplI22BroadcastScaleMaskLoadIffbLm2EiE11DirectStoreIffEfLi2ELi16ELi32ELi1ELb1EL9Algorithm0EEvT_T0_ll_param_1[16],
	.param .u64 _Z15SoftmaxWarpImplI22BroadcastScaleMaskLoadIffbLm2EiE11DirectStoreIffEfLi2ELi16ELi32ELi1ELb1EL9Algorithm0EEvT_T0_ll_param_2,
	.param .u64 _Z15SoftmaxWarpImplI22BroadcastScaleMaskLoadIffbLm2EiE11DirectStoreIffEfLi2ELi16ELi32ELi1ELb1EL9Algorithm0EEvT_T0_ll_param_3
)
{
	.reg .pred 	%p<62>;
	.reg .b16 	%rs<17>;
	.reg .b32 	%r<199>;
	.reg .b32 	%f<369>;
	.reg .b64 	%rd<122>;

	ld.param.u64 	%rd33, [_Z15SoftmaxWarpImplI22BroadcastScaleMaskLoadIffbLm2EiE11DirectStoreIffEfLi2ELi16ELi32ELi1ELb1EL9Algorithm0EEvT_T0_ll_param_1+8];
	ld.param.v2.f32 	{%f81, %f82}, [_Z15SoftmaxWarpImplI22BroadcastScaleMaskLoadIffbLm2EiE11DirectStoreIffEfLi2ELi16ELi32ELi1ELb1EL9Algorithm0EEvT_T0_ll_param_0+80];
	ld.param.u64 	%rd31, [_Z15SoftmaxWarpImplI22BroadcastScaleMaskLoadIffbLm2EiE11DirectStoreIffEfLi2ELi16ELi32ELi1ELb1EL9Algorithm0EEvT_T0_ll_param_0+72];
	ld.param.v2.u32 	{%r7, %r8}, [_Z15SoftmaxWarpImplI22BroadcastScaleMaskLoadIffbLm2EiE11DirectStoreIffEfLi2ELi16ELi32ELi1ELb1EL9Algorithm0EEvT_T0_ll_param_0+56];
	ld.param.v2.u32 	{%r5, %r6}, [_Z15SoftmaxWarpImplI22BroadcastScaleMaskLoadIffbLm2EiE11DirectStoreIffEfLi2ELi16ELi32ELi1ELb1EL9Algorithm0EEvT_T0_ll_param_0+40];
	ld.param.u64 	%rd27, [_Z15SoftmaxWarpImplI22BroadcastScaleMaskLoadIffbLm2EiE11DirectStoreIffEfLi2ELi16ELi32ELi1ELb1EL9Algorithm0EEvT_T0_ll_param_0+24];
	ld.param.u64 	%rd26, [_Z15SoftmaxWarpImplI22BroadcastScaleMaskLoadIffbLm2EiE11DirectStoreIffEfLi2ELi16ELi32ELi1ELb1EL9Algorithm0EEvT_T0_ll_param_0+16];
	ld.param.u64 	%rd25, [_Z15SoftmaxWarpImplI22BroadcastScaleMaskLoadIffbLm2EiE11DirectStoreIffEfLi2ELi16ELi32ELi1ELb1EL9Algorithm0EEvT_T0_ll_param_0+8];
	ld.param.u64 	%rd32, [_Z15SoftmaxWarpImplI22BroadcastScaleMaskLoadIffbLm2EiE11DirectStoreIffEfLi2ELi16ELi32ELi1ELb1EL9Algorithm0EEvT_T0_ll_param_1];
	ld.param.u64 	%rd24, [_Z15SoftmaxWarpImplI22BroadcastScaleMaskLoadIffbLm2EiE11DirectStoreIffEfLi2ELi16ELi32ELi1ELb1EL9Algorithm0EEvT_T0_ll_param_0];
	ld.param.u64 	%rd35, [_Z15SoftmaxWarpImplI22BroadcastScaleMaskLoadIffbLm2EiE11DirectStoreIffEfLi2ELi16ELi32ELi1ELb1EL9Algorithm0EEvT_T0_ll_param_3];
	cvta.to.global.u64 	%rd1, %rd24;
	cvta.to.global.u64 	%rd2, %rd32;
	setp.lt.s64 	%p1, %rd35, 513;
	@%p1 bra 	$L__BB187_2;
	mov.u64 	%rd36, $str;
	cvta.global.u64 	%rd37, %rd36;
	mov.u64 	%rd38, $str$1;
	cvta.global.u64 	%rd39, %rd38;
	mov.u64 	%rd40, __unnamed_183;
	cvta.global.u64 	%rd41, %rd40;
	{ // callseq 182, 0
	.param .b64 param0;
	st.param.b64 	[param0], %rd37;
	.param .b64 param1;
	st.param.b64 	[param1], %rd39;
	.param .b32 param2;
	st.param.b32 	[param2], 219;
	.param .b64 param3;
	st.param.b64 	[param3], %rd41;
	.param .b64 param4;
	st.param.b64 	[param4], 1;
	call.uni 
	__assertfail, 
	(
	param0, 
	param1, 
	param2, 
	param3, 
	param4
	);
	} // callseq 182
$L__BB187_2:
	ld.param.u64 	%rd119, [_Z15SoftmaxWarpImplI22BroadcastScaleMaskLoadIffbLm2EiE11DirectStoreIffEfLi2ELi16ELi32ELi1ELb1EL9Algorithm0EEvT_T0_ll_param_2];
	mov.u32 	%r9, %ctaid.x;
	mov.u32 	%r10, %ntid.y;
	mov.u32 	%r11, %tid.y;
	mad.lo.s32 	%r12, %r9, %r10, %r11;
	cvt.s64.s32 	%rd121, %r12;
	setp.le.s64 	%p2, %rd119, %rd121;
	@%p2 bra 	$L__BB187_53;
	mov.u32 	%r13, %tid.x;
	shl.b32 	%r14, %r13, 1;
	cvt.u64.u32 	%rd4, %r14;
	add.s32 	%r15, %r14, 64;
	cvt.u64.u32 	%rd5, %r15;
	add.s32 	%r16, %r14, 128;
	cvt.u64.u32 	%rd6, %r16;
	add.s32 	%r17, %r14, 192;
	cvt.u64.u32 	%rd7, %r17;
	add.s32 	%r18, %r14, 256;
	cvt.u64.u32 	%rd8, %r18;
	add.s32 	%r19, %r14, 320;
	cvt.u64.u32 	%rd9, %r19;
	add.s32 	%r20, %r14, 384;
	cvt.u64.u32 	%rd10, %r20;
	add.s32 	%r21, %r14, 448;
	cvt.u64.u32 	%rd11, %r21;
	cvt.u32.u64 	%r23, %rd31;
	cvt.u32.u64 	%r24, %rd4;
	cvt.u32.u64 	%r39, %rd5;
$L__BB187_4:
	cvta.to.global.u64 	%rd13, %rd25;
	setp.le.s64 	%p3, %rd35, %rd4;
	cvt.u32.u64 	%r22, %rd121;
	mul.lo.s32 	%r4, %r23, %r22;
	mov.f32 	%f338, 0fFF800000;
	mov.f32 	%f339, %f338;
	mov.f32 	%f344, %f338;
	@%p3 bra 	$L__BB187_8;
	setp.eq.s64 	%p4, %rd27, 1;
	setp.eq.s64 	%p5, %rd26, 1;
	add.s32 	%r25, %r24, %r4;
	div.s32 	%r26, %r25, %r5;
	mul.lo.s32 	%r27, %r26, %r5;
	sub.s32 	%r28, %r25, %r27;
	selp.b32 	%r29, 0, %r26, %p5;
	selp.b32 	%r30, 0, %r28, %p4;
	mul.lo.s32 	%r31, %r7, %r29;
	mad.lo.s32 	%r32, %r8, %r30, %r31;
	shr.u32 	%r33, %r25, 31;
	add.s32 	%r34, %r25, %r33;
	shr.s32 	%r35, %r34, 1;
	mul.wide.s32 	%rd42, %r35, 8;
	add.s64 	%rd14, %rd1, %rd42;
	ld.global.f32 	%f84, [%rd14];
	shr.u32 	%r36, %r32, 31;
	add.s32 	%r37, %r32, %r36;
	shr.s32 	%r38, %r37, 1;
	mul.wide.s32 	%rd43, %r38, 2;
	add.s64 	%rd44, %rd13, %rd43;
	ld.global.v2.u8 	{%rs1, %rs2}, [%rd44];
	setp.eq.s16 	%p6, %rs1, 0;
	mul.f32 	%f85, %f84, %f82;
	selp.f32 	%f339, %f81, %f85, %p6;
	setp.eq.s16 	%p7, %rs2, 0;
	mov.f32 	%f338, %f81;
	@%p7 bra 	$L__BB187_7;
	ld.global.f32 	%f86, [%rd14+4];
	mul.f32 	%f338, %f86, %f82;
$L__BB187_7:
	max.f32 	%f87, %f339, 0fFF800000;
	max.f32 	%f344, %f87, %f338;
$L__BB187_8:
	setp.le.s64 	%p8, %rd35, %rd5;
	mov.f32 	%f342, 0fFF800000;
	mov.f32 	%f343, %f342;
	@%p8 bra 	$L__BB187_12;
	setp.eq.s64 	%p9, %rd27, 1;
	setp.eq.s64 	%p10, %rd26, 1;
	add.s32 	%r40, %r39, %r4;
	div.s32 	%r41, %r40, %r5;
	mul.lo.s32 	%r42, %r41, %r5;
	sub.s32 	%r43, %r40, %r42;
	selp.b32 	%r44, 0, %r41, %p10;
	selp.b32 	%r45, 0, %r43, %p9;
	mul.lo.s32 	%r46, %r7, %r44;
	mad.lo.s32 	%r47, %r8, %r45, %r46;
	shr.u32 	%r48, %r40, 31;
	add.s32 	%r49, %r40, %r48;
	shr.s32 	%r50, %r49, 1;
	mul.wide.s32 	%rd45, %r50, 8;
	add.s64 	%rd15, %rd1, %rd45;
	ld.global.f32 	%f89, [%rd15];
	shr.u32 	%r51, %r47, 31;
	add.s32 	%r52, %r47, %r51;
	shr.s32 	%r53, %r52, 1;
	mul.wide.s32 	%rd46, %r53, 2;
	add.s64 	%rd47, %rd13, %rd46;
	ld.global.v2.u8 	{%rs3, %rs4}, [%rd47];
	setp.eq.s16 	%p11, %rs3, 0;
	mul.f32 	%f90, %f89, %f82;
	selp.f32 	%f343, %f81, %f90, %p11;
	setp.eq.s16 	%p12, %rs4, 0;
	mov.f32 	%f342, %f81;
	@%p12 bra 	$L__BB187_11;
	ld.global.f32 	%f91, [%rd15+4];
	mul.f32 	%f342, %f91, %f82;
$L__BB187_11:
	max.f32 	%f92, %f344, %f343;
	max.f32 	%f344, %f92, %f342;
$L__BB187_12:
	setp.le.s64 	%p13, %rd35, %rd6;
	mov.f32 	%f346, 0fFF800000;
	mov.f32 	%f347, %f346;
	@%p13 bra 	$L__BB187_16;
	cvt.u32.u64 	%r54, %rd6;
	setp.eq.s64 	%p14, %rd27, 1;
	setp.eq.s64 	%p15, %rd26, 1;
	add.s32 	%r55, %r54, %r4;
	div.s32 	%r56, %r55, %r5;
	mul.lo.s32 	%r57, %r56, %r5;
	sub.s32 	%r58, %r55, %r57;
	selp.b32 	%r59, 0, %r56, %p15;
	selp.b32 	%r60, 0, %r58, %p14;
	mul.lo.s32 	%r61, %r7, %r59;
	mad.lo.s32 	%r62, %r8, %r60, %r61;
	shr.u32 	%r63, %r55, 31;
	add.s32 	%r64, %r55, %r63;
	shr.s32 	%r65, %r64, 1;
	mul.wide.s32 	%rd48, %r65, 8;
	add.s64 	%rd16, %rd1, %rd48;
	ld.global.f32 	%f94, [%rd16];
	shr.u32 	%r66, %r62, 31;
	add.s32 	%r67, %r62, %r66;
	shr.s32 	%r68, %r67, 1;
	mul.wide.s32 	%rd49, %r68, 2;
	add.s64 	%rd50, %rd13, %rd49;
	ld.global.v2.u8 	{%rs5, %rs6}, [%rd50];
	setp.eq.s16 	%p16, %rs5, 0;
	mul.f32 	%f95, %f94, %f82;
	selp.f32 	%f347, %f81, %f95, %p16;
	setp.eq.s16 	%p17, %rs6, 0;
	mov.f32 	%f346, %f81;
	@%p17 bra 	$L__BB187_15;
	ld.global.f32 	%f96, [%rd16+4];
	mul.f32 	%f346, %f96, %f82;
$L__BB187_15:
	max.f32 	%f97, %f344, %f347;
	max.f32 	%f344, %f97, %f346;
$L__BB187_16:
	setp.le.s64 	%p18, %rd35, %rd7;
	mov.f32 	%f350, 0fFF800000;
	mov.f32 	%f351, %f350;
	@%p18 bra 	$L__BB187_20;
	cvt.u32.u64 	%r69, %rd7;
	setp.eq.s64 	%p19, %rd27, 1;
	setp.eq.s64 	%p20, %rd26, 1;
	add.s32 	%r70, %r69, %r4;
	div.s32 	%r71, %r70, %r5;
	mul.lo.s32 	%r72, %r71, %r5;
	sub.s32 	%r73, %r70, %r72;
	selp.b32 	%r74, 0, %r71, %p20;
	selp.b32 	%r75, 0, %r73, %p19;
	mul.lo.s32 	%r76, %r7, %r74;
	mad.lo.s32 	%r77, %r8, %r75, %r76;
	shr.u32 	%r78, %r70, 31;
	add.s32 	%r79, %r70, %r78;
	shr.s32 	%r80, %r79, 1;
	mul.wide.s32 	%rd51, %r80, 8;
	add.s64 	%rd17, %rd1, %rd51;
	ld.global.f32 	%f99, [%rd17];
	shr.u32 	%r81, %r77, 31;
	add.s32 	%r82, %r77, %r81;
	shr.s32 	%r83, %r82, 1;
	mul.wide.s32 	%rd52, %r83, 2;
	add.s64 	%rd53, %rd13, %rd52;
	ld.global.v2.u8 	{%rs7, %rs8}, [%rd53];
	setp.eq.s16 	%p21, %rs7, 0;
	mul.f32 	%f100, %f99, %f82;
	selp.f32 	%f351, %f81, %f100, %p21;
	setp.eq.s16 	%p22, %rs8, 0;
	mov.f32 	%f350, %f81;
	@%p22 bra 	$L__BB187_19;
	ld.global.f32 	%f101, [%rd17+4];
	mul.f32 	%f350, %f101, %f82;
$L__BB187_19:
	max.f32 	%f102, %f344, %f351;
	max.f32 	%f344, %f102, %f350;
$L__BB187_20:
	setp.le.s64 	%p23, %rd35, %rd8;
	mov.f32 	%f354, 0fFF800000;
	mov.f32 	%f355, %f354;
	@%p23 bra 	$L__BB187_24;
	cvt.u32.u64 	%r84, %rd8;
	setp.eq.s64 	%p24, %rd27, 1;
	setp.eq.s64 	%p25, %rd26, 1;
	add.s32 	%r85, %r84, %r4;
	div.s32 	%r86, %r85, %r5;
	mul.lo.s32 	%r87, %r86, %r5;
	sub.s32 	%r88, %r85, %r87;
	selp.b32 	%r89, 0, %r86, %p25;
	selp.b32 	%r90, 0, %r88, %p24;
	mul.lo.s32 	%r91, %r7, %r89;
	mad.lo.s32 	%r92, %r8, %r90, %r91;
	shr.u32 	%r93, %r85, 31;
	add.s32 	%r94, %r85, %r93;
	shr.s32 	%r95, %r94, 1;
	mul.wide.s32 	%rd54, %r95, 8;
	add.s64 	%rd18, %rd1, %rd54;
	ld.global.f32 	%f104, [%rd18];
	shr.u32 	%r96, %r92, 31;
	add.s32 	%r97, %r92, %r96;
	shr.s32 	%r98, %r97, 1;
	cvta.to.global.u64 	%rd55, %rd25;
	mul.wide.s32 	%rd56, %r98, 2;
	add.s64 	%rd57, %rd55, %rd56;
	ld.global.v2.u8 	{%rs9, %rs10}, [%rd57];
	setp.eq.s16 	%p26, %rs9, 0;
	mul.f32 	%f105, %f104, %f82;
	selp.f32 	%f355, %f81, %f105, %p26;
	setp.eq.s16 	%p27, %rs10, 0;
	mov.f32 	%f354, %f81;
	@%p27 bra 	$L__BB187_23;
	ld.global.f32 	%f106, [%rd18+4];
	mul.f32 	%f354, %f106, %f82;
$L__BB187_23:
	max.f32 	%f107, %f344, %f355;
	max.f32 	%f344, %f107, %f354;
$L__BB187_24:
	setp.le.s64 	%p28, %rd35, %rd9;
	mov.f32 	%f358, 0fFF800000;
	mov.f32 	%f359, %f358;
	@%p28 bra 	$L__BB187_28;
	cvt.u32.u64 	%r99, %rd9;
	setp.eq.s64 	%p29, %rd27, 1;
	setp.eq.s64 	%p30, %rd26, 1;
	add.s32 	%r100, %r99, %r4;
	div.s32 	%r101, %r100, %r5;
	mul.lo.s32 	%r102, %r101, %r5;
	sub.s32 	%r103, %r100, %r102;
	selp.b32 	%r104, 0, %r101, %p30;
	selp.b32 	%r105, 0, %r103, %p29;
	mul.lo.s32 	%r106, %r7, %r104;
	mad.lo.s32 	%r107, %r8, %r105, %r106;
	shr.u32 	%r108, %r100, 31;
	add.s32 	%r109, %r100, %r108;
	shr.s32 	%r110, %r109, 1;
	mul.wide.s32 	%rd58, %r110, 8;
	add.s64 	%rd19, %rd1, %rd58;
	ld.global.f32 	%f109, [%rd19];
	shr.u32 	%r111, %r107, 31;
	add.s32 	%r112, %r107, %r111;
	shr.s32 	%r113, %r112, 1;
	cvta.to.global.u64 	%rd59, %rd25;
	mul.wide.s32 	%rd60, %r113, 2;
	add.s64 	%rd61, %rd59, %rd60;
	ld.global.v2.u8 	{%rs11, %rs12}, [%rd61];
	setp.eq.s16 	%p31, %rs11, 0;
	mul.f32 	%f110, %f109, %f82;
	selp.f32 	%f359, %f81, %f110, %p31;
	setp.eq.s16 	%p32, %rs12, 0;
	mov.f32 	%f358, %f81;
	@%p32 bra 	$L__BB187_27;
	ld.global.f32 	%f111, [%rd19+4];
	mul.f32 	%f358, %f111, %f82;
$L__BB187_27:
	max.f32 	%f112, %f344, %f359;
	max.f32 	%f344, %f112, %f358;
$L__BB187_28:
	setp.le.s64 	%p33, %rd35, %rd10;
	mov.f32 	%f362, 0fFF800000;
	mov.f32 	%f363, %f362;
	@%p33 bra 	$L__BB187_32;
	cvt.u32.u64 	%r114, %rd10;
	setp.eq.s64 	%p34, %rd27, 1;
	setp.eq.s64 	%p35, %rd26, 1;
	add.s32 	%r115, %r114, %r4;
	div.s32 	%r116, %r115, %r5;
	mul.lo.s32 	%r117, %r116, %r5;
	sub.s32 	%r118, %r115, %r117;
	selp.b32 	%r119, 0, %r116, %p35;
	selp.b32 	%r120, 0, %r118, %p34;
	mul.lo.s32 	%r121, %r7, %r119;
	mad.lo.s32 	%r122, %r8, %r120, %r121;
	shr.u32 	%r123, %r115, 31;
	add.s32 	%r124, %r115, %r123;
	shr.s32 	%r125, %r124, 1;
	mul.wide.s32 	%rd62, %r125, 8;
	add.s64 	%rd20, %rd1, %rd62;
	ld.global.f32 	%f114, [%rd20];
	shr.u32 	%r126, %r122, 31;
	add.s32 	%r127, %r122, %r126;
	shr.s32 	%r128, %r127, 1;
	cvta.to.global.u64 	%rd63, %rd25;
	mul.wide.s32 	%rd64, %r128, 2;
	add.s64 	%rd65, %rd63, %rd64;
	ld.global.v2.u8 	{%rs13, %rs14}, [%rd65];
	setp.eq.s16 	%p36, %rs13, 0;
	mul.f32 	%f115, %f114, %f82;
	selp.f32 	%f363, %f81, %f115, %p36;
	setp.eq.s16 	%p37, %rs14, 0;
	mov.f32 	%f362, %f81;
	@%p37 bra 	$L__BB187_31;
	ld.global.f32 	%f116, [%rd20+4];
	mul.f32 	%f362, %f116, %f82;
$L__BB187_31:
	max.f32 	%f117, %f344, %f363;
	max.f32 	%f344, %f117, %f362;
$L__BB187_32:
	setp.le.s64 	%p38, %rd35, %rd11;
	mov.f32 	%f366, 0fFF800000;
	mov.f32 	%f367, %f366;
	@%p38 bra 	$L__BB187_36;
	cvt.u32.u64 	%r129, %rd11;
	setp.eq.s64 	%p39, %rd27, 1;
	setp.eq.s64 	%p40, %rd26, 1;
	add.s32 	%r130, %r129, %r4;
	div.s32 	%r131, %r130, %r5;
	mul.lo.s32 	%r132, %r131, %r5;
	sub.s32 	%r133, %r130, %r132;
	selp.b32 	%r134, 0, %r131, %p40;
	selp.b32 	%r135, 0, %r133, %p39;
	mul.lo.s32 	%r136, %r7, %r134;
	mad.lo.s32 	%r137, %r8, %r135, %r136;
	shr.u32 	%r138, %r130, 31;
	add.s32 	%r139, %r130, %r138;
	shr.s32 	%r140, %r139, 1;
	mul.wide.s32 	%rd66, %r140, 8;
	add.s64 	%rd21, %rd1, %rd66;
	ld.global.f32 	%f119, [%rd21];
	shr.u32 	%r141, %r137, 31;
	add.s32 	%r142, %r137, %r141;
	shr.s32 	%r143, %r142, 1;
	cvta.to.global.u64 	%rd67, %rd25;
	mul.wide.s32 	%rd68, %r143, 2;
	add.s64 	%rd69, %rd67, %rd68;
	ld.global.v2.u8 	{%rs15, %rs16}, [%rd69];
	setp.eq.s16 	%p41, %rs15, 0;
	mul.f32 	%f120, %f119, %f82;
	selp.f32 	%f367, %f81, %f120, %p41;
	setp.eq.s16 	%p42, %rs16, 0;
	mov.f32 	%f366, %f81;
	@%p42 bra 	$L__BB187_35;
	ld.global.f32 	%f121, [%rd21+4];
	mul.f32 	%f366, %f121, %f82;
$L__BB187_35:
	max.f32 	%f122, %f344, %f367;
	max.f32 	%f344, %f122, %f366;
$L__BB187_36:
	setp.le.s64 	%p43, %rd35, %rd4;
	mov.b32 	%r144, %f344;
	shfl.sync.bfly.b32	%r145|%p44, %r144, 16, 31, -1;
	mov.b32 	%f123, %r145;
	max.f32 	%f124, %f344, %f123;
	mov.b32 	%r146, %f124;
	shfl.sync.bfly.b32	%r147|%p45, %r146, 8, 31, -1;
	mov.b32 	%f125, %r147;
	max.f32 	%f126, %f124, %f125;
	mov.b32 	%r148, %f126;
	shfl.sync.bfly.b32	%r149|%p46, %r148, 4, 31, -1;
	mov.b32 	%f127, %r149;
	max.f32 	%f128, %f126, %f127;
	mov.b32 	%r150, %f128;
	shfl.sync.bfly.b32	%r151|%p47, %r150, 2, 31, -1;
	mov.b32 	%f129, %r151;
	max.f32 	%f130, %f128, %f129;
	mov.b32 	%r152, %f130;
	shfl.sync.bfly.b32	%r153|%p48, %r152, 1, 31, -1;
	mov.b32 	%f131, %r153;
	max.f32 	%f132, %f130, %f131;
	sub.f32 	%f133, %f339, %f132;
	fma.rn.f32 	%f134, %f133, 0f3BBB989D, 0f3F000000;
	cvt.sat.f32.f32 	%f135, %f134;
	mov.f32 	%f136, 0f4B400001;
	mov.f32 	%f137, 0f437C0000;
	fma.rm.f32 	%f138, %f135, %f137, %f136;
	add.f32 	%f139, %f138, 0fCB40007F;
	neg.f32 	%f140, %f139;
	fma.rn.f32 	%f141, %f133, 0f3FB8AA3B, %f140;
	fma.rn.f32 	%f142, %f133, 0f32A57060, %f141;
	mov.b32 	%r154, %f138;
	shl.b32 	%r155, %r154, 23;
	mov.b32 	%f143, %r155;
	ex2.approx.ftz.f32 	%f144, %f142;
	mul.f32 	%f145, %f144, %f143;
	add.f32 	%f146, %f145, 0f00000000;
	sub.f32 	%f147, %f338, %f132;
	fma.rn.f32 	%f148, %f147, 0f3BBB989D, 0f3F000000;
	cvt.sat.f32.f32 	%f149, %f148;
	fma.rm.f32 	%f150, %f149, %f137, %f136;
	add.f32 	%f151, %f150, 0fCB40007F;
	neg.f32 	%f152, %f151;
	fma.rn.f32 	%f153, %f147, 0f3FB8AA3B, %f152;
	fma.rn.f32 	%f154, %f147, 0f32A57060, %f153;
	mov.b32 	%r156, %f150;
	shl.b32 	%r157, %r156, 23;
	mov.b32 	%f155, %r157;
	ex2.approx.ftz.f32 	%f156, %f154;
	mul.f32 	%f157, %f156, %f155;
	add.f32 	%f158, %f146, %f157;
	sub.f32 	%f159, %f343, %f132;
	fma.rn.f32 	%f160, %f159, 0f3BBB989D, 0f3F000000;
	cvt.sat.f32.f32 	%f161, %f160;
	fma.rm.f32 	%f162, %f161, %f137, %f136;
	add.f32 	%f163, %f162, 0fCB40007F;
	neg.f32 	%f164, %f163;
	fma.rn.f32 	%f165, %f159, 0f3FB8AA3B, %f164;
	fma.rn.f32 	%f166, %f159, 0f32A57060, %f165;
	mov.b32 	%r158, %f162;
	shl.b32 	%r159, %r158, 23;
	mov.b32 	%f167, %r159;
	ex2.approx.ftz.f32 	%f168, %f166;
	mul.f32 	%f169, %f168, %f167;
	add.f32 	%f170, %f158, %f169;
	sub.f32 	%f171, %f342, %f132;
	fma.rn.f32 	%f172, %f171, 0f3BBB989D, 0f3F000000;
	cvt.sat.f32.f32 	%f173, %f172;
	fma.rm.f32 	%f174, %f173, %f137, %f136;
	add.f32 	%f175, %f174, 0fCB40007F;
	neg.f32 	%f176, %f175;
	fma.rn.f32 	%f177, %f171, 0f3FB8AA3B, %f176;
	fma.rn.f32 	%f178, %f171, 0f32A57060, %f177;
	mov.b32 	%r160, %f174;
	shl.b32 	%r161, %r160, 23;
	mov.b32 	%f179, %r161;
	ex2.approx.ftz.f32 	%f180, %f178;
	mul.f32 	%f181, %f180, %f179;
	add.f32 	%f182, %f170, %f181;
	sub.f32 	%f183, %f347, %f132;
	fma.rn.f32 	%f184, %f183, 0f3BBB989D, 0f3F000000;
	cvt.sat.f32.f32 	%f185, %f184;
	fma.rm.f32 	%f186, %f185, %f137, %f136;
	add.f32 	%f187, %f186, 0fCB40007F;
	neg.f32 	%f188, %f187;
	fma.rn.f32 	%f189, %f183, 0f3FB8AA3B, %f188;
	fma.rn.f32 	%f190, %f183, 0f32A57060, %f189;
	mov.b32 	%r162, %f186;
	shl.b32 	%r163, %r162, 23;
	mov.b32 	%f191, %r163;
	ex2.approx.ftz.f32 	%f192, %f190;
	mul.f32 	%f193, %f192, %f191;
	add.f32 	%f194, %f182, %f193;
	sub.f32 	%f195, %f346, %f132;
	fma.rn.f32 	%f196, %f195, 0f3BBB989D, 0f3F000000;
	cvt.sat.f32.f32 	%f197, %f196;
	fma.rm.f32 	%f198, %f197, %f137, %f136;
	add.f32 	%f199, %f198, 0fCB40007F;
	neg.f32 	%f200, %f199;
	fma.rn.f32 	%f201, %f195, 0f3FB8AA3B, %f200;
	fma.rn.f32 	%f202, %f195, 0f32A57060, %f201;
	mov.b32 	%r164, %f198;
	shl.b32 	%r165, %r164, 23;
	mov.b32 	%f203, %r165;
	ex2.approx.ftz.f32 	%f204, %f202;
	mul.f32 	%f205, %f204, %f203;
	add.f32 	%f206, %f194, %f205;
	sub.f32 	%f207, %f351, %f132;
	fma.rn.f32 	%f208, %f207, 0f3BBB989D, 0f3F000000;
	cvt.sat.f32.f32 	%f209, %f208;
	fma.rm.f32 	%f210, %f209, %f137, %f136;
	add.f32 	%f211, %f210, 0fCB40007F;
	neg.f32 	%f212, %f211;
	fma.rn.f32 	%f213, %f207, 0f3FB8AA3B, %f212;
	fma.rn.f32 	%f214, %f207, 0f32A57060, %f213;
	mov.b32 	%r166, %f210;
	shl.b32 	%r167, %r166, 23;
	mov.b32 	%f215, %r167;
	ex2.approx.ftz.f32 	%f216, %f214;
	mul.f32 	%f217, %f216, %f215;
	add.f32 	%f218, %f206, %f217;
	sub.f32 	%f219, %f350, %f132;
	fma.rn.f32 	%f220, %f219, 0f3BBB989D, 0f3F000000;
	cvt.sat.f32.f32 	%f221, %f220;
	fma.rm.f32 	%f222, %f221, %f137, %f136;
	add.f32 	%f223, %f222, 0fCB40007F;
	neg.f32 	%f224, %f223;
	fma.rn.f32 	%f225, %f219, 0f3FB8AA3B, %f224;
	fma.rn.f32 	%f226, %f219, 0f32A57060, %f225;
	mov.b32 	%r168, %f222;
	shl.b32 	%r169, %r168, 23;
	mov.b32 	%f227, %r169;
	ex2.approx.ftz.f32 	%f228, %f226;
	mul.f32 	%f229, %f228, %f227;
	add.f32 	%f230, %f218, %f229;
	sub.f32 	%f231, %f355, %f132;
	fma.rn.f32 	%f232, %f231, 0f3BBB989D, 0f3F000000;
	cvt.sat.f32.f32 	%f233, %f232;
	fma.rm.f32 	%f234, %f233, %f137, %f136;
	add.f32 	%f235, %f234, 0fCB40007F;
	neg.f32 	%f236, %f235;
	fma.rn.f32 	%f237, %f231, 0f3FB8AA3B, %f236;
	fma.rn.f32 	%f238, %f231, 0f32A57060, %f237;
	mov.b32 	%r170, %f234;
	shl.b32 	%r171, %r170, 23;
	mov.b32 	%f239, %r171;
	ex2.approx.ftz.f32 	%f240, %f238;
	mul.f32 	%f241, %f240, %f239;
	add.f32 	%f242, %f230, %f241;
	sub.f32 	%f243, %f354, %f132;
	fma.rn.f32 	%f244, %f243, 0f3BBB989D, 0f3F000000;
	cvt.sat.f32.f32 	%f245, %f244;
	fma.rm.f32 	%f246, %f245, %f137, %f136;
	add.f32 	%f247, %f246, 0fCB40007F;
	neg.f32 	%f248, %f247;
	fma.rn.f32 	%f249, %f243, 0f3FB8AA3B, %f248;
	fma.rn.f32 	%f250, %f243, 0f32A57060, %f249;
	mov.b32 	%r172, %f246;
	shl.b32 	%r173, %r172, 23;
	mov.b32 	%f251, %r173;
	ex2.approx.ftz.f32 	%f252, %f250;
	mul.f32 	%f253, %f252, %f251;
	add.f32 	%f254, %f242, %f253;
	sub.f32 	%f255, %f359, %f132;
	fma.rn.f32 	%f256, %f255, 0f3BBB989D, 0f3F000000;
	cvt.sat.f32.f32 	%f257, %f256;
	fma.rm.f32 	%f258, %f257, %f137, %f136;
	add.f32 	%f259, %f258, 0fCB40007F;
	neg.f32 	%f260, %f259;
	fma.rn.f32 	%f261, %f255, 0f3FB8AA3B, %f260;
	fma.rn.f32 	%f262, %f255, 0f32A57060, %f261;
	mov.b32 	%r174, %f258;
	shl.b32 	%r175, %r174, 23;
	mov.b32 	%f263, %r175;
	ex2.approx.ftz.f32 	%f264, %f262;
	mul.f32 	%f265, %f264, %f263;
	add.f32 	%f266, %f254, %f265;
	sub.f32 	%f267, %f358, %f132;
	fma.rn.f32 	%f268, %f267, 0f3BBB989D, 0f3F000000;
	cvt.sat.f32.f32 	%f269, %f268;
	fma.rm.f32 	%f270, %f269, %f137, %f136;
	add.f32 	%f271, %f270, 0fCB40007F;
	neg.f32 	%f272, %f271;
	fma.rn.f32 	%f273, %f267, 0f3FB8AA3B, %f272;
	fma.rn.f32 	%f274, %f267, 0f32A57060, %f273;
	mov.b32 	%r176, %f270;
	shl.b32 	%r177, %r176, 23;
	mov.b32 	%f275, %r177;
	ex2.approx.ftz.f32 	%f276, %f274;
	mul.f32 	%f277, %f276, %f275;
	add.f32 	%f278, %f266, %f277;
	sub.f32 	%f279, %f363, %f132;
	fma.rn.f32 	%f280, %f279, 0f3BBB989D, 0f3F000000;
	cvt.sat.f32.f32 	%f281, %f280;
	fma.rm.f32 	%f282, %f281, %f137, %f136;
	add.f32 	%f283, %f282, 0fCB40007F;
	neg.f32 	%f284, %f283;
	fma.rn.f32 	%f285, %f279, 0f3FB8AA3B, %f284;
	fma.rn.f32 	%f286, %f279, 0f32A57060, %f285;
	mov.b32 	%r178, %f282;
	shl.b32 	%r179, %r178, 23;
	mov.b32 	%f287, %r179;
	ex2.approx.ftz.f32 	%f288, %f286;
	mul.f32 	%f289, %f288, %f287;
	add.f32 	%f290, %f278, %f289;
	sub.f32 	%f291, %f362, %f132;
	fma.rn.f32 	%f292, %f291, 0f3BBB989D, 0f3F000000;
	cvt.sat.f32.f32 	%f293, %f292;
	fma.rm.f32 	%f294, %f293, %f137, %f136;
	add.f32 	%f295, %f294, 0fCB40007F;
	neg.f32 	%f296, %f295;
	fma.rn.f32 	%f297, %f291, 0f3FB8AA3B, %f296;
	fma.rn.f32 	%f298, %f291, 0f32A57060, %f297;
	mov.b32 	%r180, %f294;
	shl.b32 	%r181, %r180, 23;
	mov.b32 	%f299, %r181;
	ex2.approx.ftz.f32 	%f300, %f298;
	mul.f32 	%f301, %f300, %f299;
	add.f32 	%f302, %f290, %f301;
	sub.f32 	%f303, %f367, %f132;
	fma.rn.f32 	%f304, %f303, 0f3BBB989D, 0f3F000000;
	cvt.sat.f32.f32 	%f305, %f304;
	fma.rm.f32 	%f306, %f305, %f137, %f136;
	add.f32 	%f307, %f306, 0fCB40007F;
	neg.f32 	%f308, %f307;
	fma.rn.f32 	%f309, %f303, 0f3FB8AA3B, %f308;
	fma.rn.f32 	%f310, %f303, 0f32A57060, %f309;
	mov.b32 	%r182, %f306;
	shl.b32 	%r183, %r182, 23;
	mov.b32 	%f311, %r183;
	ex2.approx.ftz.f32 	%f312, %f310;
	mul.f32 	%f313, %f312, %f311;
	add.f32 	%f314, %f302, %f313;
	sub.f32 	%f315, %f366, %f132;
	fma.rn.f32 	%f316, %f315, 0f3BBB989D, 0f3F000000;
	cvt.sat.f32.f32 	%f317, %f316;
	fma.rm.f32 	%f318, %f317, %f137, %f136;
	add.f32 	%f319, %f318, 0fCB40007F;
	neg.f32 	%f320, %f319;
	fma.rn.f32 	%f321, %f315, 0f3FB8AA3B, %f320;
	fma.rn.f32 	%f322, %f315, 0f32A57060, %f321;
	mov.b32 	%r184, %f318;
	shl.b32 	%r185, %r184, 23;
	mov.b32 	%f323, %r185;
	ex2.approx.ftz.f32 	%f324, %f322;
	mul.f32 	%f325, %f324, %f323;
	add.f32 	%f326, %f314, %f325;
	mov.b32 	%r186, %f326;
	shfl.sync.bfly.b32	%r187|%p49, %r186, 16, 31, -1;
	mov.b32 	%f327, %r187;
	add.f32 	%f328, %f326, %f327;
	mov.b32 	%r188, %f328;
	shfl.sync.bfly.b32	%r189|%p50, %r188, 8, 31, -1;
	mov.b32 	%f329, %r189;
	add.f32 	%f330, %f328, %f329;
	mov.b32 	%r190, %f330;
	shfl.sync.bfly.b32	%r191|%p51, %r190, 4, 31, -1;
	mov.b32 	%f331, %r191;
	add.f32 	%f332, %f330, %f331;
	mov.b32 	%r192, %f332;
	shfl.sync.bfly.b32	%r193|%p52, %r192, 2, 31, -1;
	mov.b32 	%f333, %r193;
	add.f32 	%f334, %f332, %f333;
	mov.b32 	%r194, %f334;
	shfl.sync.bfly.b32	%r195|%p53, %r194, 1, 31, -1;
	mov.b32 	%f335, %r195;
	add.f32 	%f336, %f334, %f335;
	div.rn.f32 	%f65, %f145, %f336;
	div.rn.f32 	%f66, %f157, %f336;
	div.rn.f32 	%f67, %f169, %f336;
	div.rn.f32 	%f68, %f181, %f336;
	div.rn.f32 	%f69, %f193, %f336;
	div.rn.f32 	%f70, %f205, %f336;
	div.rn.f32 	%f71, %f217, %f336;
	div.rn.f32 	%f72, %f229, %f336;
	div.rn.f32 	%f73, %f241, %f336;
	div.rn.f32 	%f74, %f253, %f336;
	div.rn.f32 	%f75, %f265, %f336;
	div.rn.f32 	%f76, %f277, %f336;
	div.rn.f32 	%f77, %f289, %f336;
	div.rn.f32 	%f78, %f301, %f336;
	div.rn.f32 	%f79, %f313, %f336;
	div.rn.f32 	%f80, %f325, %f336;
	mul.lo.s64 	%rd22, %rd121, %rd33;
	@%p43 bra 	$L__BB187_38;
	add.s64 	%rd70, %rd22, %rd4;
	shr.u64 	%rd71, %rd70, 63;
	add.s64 	%rd72, %rd70, %rd71;
	shl.b64 	%rd73, %rd72, 2;
	and.b64  	%rd74, %rd73, -8;
	add.s64 	%rd75, %rd2, %rd74;
	st.global.v2.f32 	[%rd75], {%f65, %f66};
$L__BB187_38:
	setp.le.s64 	%p54, %rd35, %rd5;
	@%p54 bra 	$L__BB187_40;
	add.s64 	%rd76, %rd22, %rd5;
	shr.u64 	%rd77, %rd76, 63;
	add.s64 	%rd78, %rd76, %rd77;
	shl.b64 	%rd79, %rd78, 2;
	and.b64  	%rd80, %rd79, -8;
	add.s64 	%rd81, %rd2, %rd80;
	st.global.v2.f32 	[%rd81], {%f67, %f68};
$L__BB187_40:
	setp.le.s64 	%p55, %rd35, %rd6;
	@%p55 bra 	$L__BB187_42;
	add.s64 	%rd82, %rd22, %rd6;
	shr.u64 	%rd83, %rd82, 63;
	add.s64 	%rd84, %rd82, %rd83;
	shl.b64 	%rd85, %rd84, 2;
	and.b64  	%rd86, %rd85, -8;
	add.s64 	%rd87, %rd2, %rd86;
	st.global.v2.f32 	[%rd87], {%f69, %f70};
$L__BB187_42:
	setp.le.s64 	%p56, %rd35, %rd7;
	@%p56 bra 	$L__BB187_44;
	add.s64 	%rd88, %rd22, %rd7;
	shr.u64 	%rd89, %rd88, 63;
	add.s64 	%rd90, %rd88, %rd89;
	shl.b64 	%rd91, %rd90, 2;
	and.b64  	%rd92, %rd91, -8;
	add.s64 	%rd93, %rd2, %rd92;
	st.global.v2.f32 	[%rd93], {%f71, %f72};
$L__BB187_44:
	setp.le.s64 	%p57, %rd35, %rd8;
	@%p57 bra 	$L__BB187_46;
	add.s64 	%rd94, %rd22, %rd8;
	shr.u64 	%rd95, %rd94, 63;
	add.s64 	%rd96, %rd94, %rd95;
	shl.b64 	%rd97, %rd96, 2;
	and.b64  	%rd98, %rd97, -8;
	add.s64 	%rd99, %rd2, %rd98;
	st.global.v2.f32 	[%rd99], {%f73, %f74};
$L__BB187_46:
	setp.le.s64 	%p58, %rd35, %rd9;
	@%p58 bra 	$L__BB187_48;
	add.s64 	%rd100, %rd22, %rd9;
	shr.u64 	%rd101, %rd100, 63;
	add.s64 	%rd102, %rd100, %rd101;
	shl.b64 	%rd103, %rd102, 2;
	and.b64  	%rd104, %rd103, -8;
	add.s64 	%rd105, %rd2, %rd104;
	st.global.v2.f32 	[%rd105], {%f75, %f76};
$L__BB187_48:
	setp.le.s64 	%p59, %rd35, %rd10;
	@%p59 bra 	$L__BB187_50;
	add.s64 	%rd106, %rd22, %rd10;
	shr.u64 	%rd107, %rd106, 63;
	add.s64 	%rd108, %rd106, %rd107;
	shl.b64 	%rd109, %rd108, 2;
	and.b64  	%rd110, %rd109, -8;
	add.s64 	%rd111, %rd2, %rd110;
	st.global.v2.f32 	[%rd111], {%f77, %f78};
$L__BB187_50:
	setp.le.s64 	%p60, %rd35, %rd11;
	@%p60 bra 	$L__BB187_52;
	add.s64 	%rd112, %rd22, %rd11;
	shr.u64 	%rd113, %rd112, 63;
	add.s64 	%rd114, %rd112, %rd113;
	shl.b64 	%rd115, %rd114, 2;
	and.b64  	%rd116, %rd115, -8;
	add.s64 	%rd117, %rd2, %rd116;
	st.global.v2.f32 	[%rd117], {%f79, %f80};
$L__BB187_52:
	ld.param.u64 	%rd120, [_Z15SoftmaxWarpImplI22BroadcastScaleMaskLoadIffbLm2EiE11DirectStoreIffEfLi2ELi16ELi32ELi1ELb1EL9Algorithm0EEvT_T0_ll_param_2];
	mov.u32 	%r196, %nctaid.x;
	mov.u32 	%r197, %ntid.y;
	mul.lo.s32 	%r198, %r196, %r197;
	cvt.s64.s32 	%rd118, %r198;
	add.s64 	%rd121, %rd121, %rd118;
	setp.lt.s64 	%p61, %rd121, %rd120;
	@%p61 bra 	$L__BB187_4;
$L__BB187_53:
	ret;

}
	// .globl	_Z15SoftmaxWarpImplI22BroadcastScaleMaskLoadIffbLm2EiE11DirectStoreIffEfLi2ELi18ELi32ELi1ELb0EL9Algorithm0EEvT_T0_ll
.visible .entry _Z15SoftmaxWarpImplI22BroadcastScaleMaskLoadIffbLm2EiE11DirectStoreIffEfLi2ELi18ELi32ELi1ELb0EL9Algorithm0EEvT_T0_ll(
	.param .align 8 .b8 _Z15SoftmaxWarpImplI22BroadcastScaleMaskLoadIffbLm2EiE11DirectStoreIffEfLi2ELi18ELi32ELi1ELb0EL9Algorithm0EEvT_T0_ll_param_0[88],
	.param .align 8 .b8 _Z15SoftmaxWarpImplI22BroadcastScaleMaskLoadIffbLm2EiE11DirectStoreIffEfLi2ELi18ELi32ELi1ELb0EL9Algorithm0EEvT_T0_ll_param_1[16],
	.param .u64 _Z15SoftmaxWarpImplI22BroadcastScaleMaskLoadIffbLm2EiE11DirectStoreIffEfLi2ELi18ELi32ELi1ELb0EL9Algorithm0EEvT_T0_ll_param_2,
	.param .u64 _Z15SoftmaxWarpImplI22BroadcastScaleMaskLoadIffbLm2EiE11DirectStoreIffEfLi2ELi18ELi32ELi1ELb0EL9Algorithm0EEvT_T0_ll_param_3
)
{
	.reg .pred 	%p<50>;
	.reg .b16 	%rs<19>;
	.reg .b32 	%r<201>;
	.reg .b32 	%f<342>;
	.reg .b64 	%rd<121>;

	ld.param.u64 	%rd30, [_Z15SoftmaxWarpImplI22BroadcastScaleMaskLoadIffbLm2EiE11DirectStoreIffEfLi2ELi18ELi32ELi1ELb0EL9Algorithm0EEvT_T0_ll_param_1+8];
	ld.param.u64 	%rd29, [_Z15SoftmaxWarpImplI22BroadcastScaleMaskLoadIffbLm2EiE11DirectStoreIffEfLi2ELi18ELi32ELi1ELb0EL9Algorithm0EEvT_T0_ll_param_1];
	ld.param.v2.f32 	{%f30, %f31}, [_Z15SoftmaxWarpImplI22BroadcastScaleMaskLoadIffbLm2EiE11DirectStoreIffEfLi2ELi18ELi32ELi1ELb0EL9Algorithm0EEvT_T0_ll_param_0+80];
	ld.param.u64 	%rd28, [_Z15SoftmaxWarpImplI22BroadcastScaleMaskLoadIffbLm2EiE11DirectStoreIffEfLi2ELi18ELi32ELi1ELb0EL9Algorithm0EEvT_T0_ll_param_0+72];
	ld.param.v2.u32 	{%r9, %r10}, [_Z15SoftmaxWarpImplI22BroadcastScaleMaskLoadIffbLm2EiE11DirectStoreIffEfLi2ELi18ELi32ELi1ELb0EL9Algorithm0EEvT_T0_ll_param_0+56];
	ld.param.v2.u32 	{%r7, %r8}, [_Z15SoftmaxWarpImplI22BroadcastScaleMaskLoadIffbLm2EiE11DirectStoreIffEfLi2ELi18ELi32ELi1ELb0EL9Algorithm0EEvT_T0_ll_param_0+40];
	ld.param.u64 	%rd24, [_Z15SoftmaxWarpImplI22BroadcastScaleMaskLoadIffbLm2EiE11DirectStoreIffEfLi2ELi18ELi32ELi1ELb0EL9Algorithm0EEvT_T0_ll_param_0+24];
	ld.param.u64 	%rd23, [_Z15SoftmaxWarpImplI22BroadcastScaleMaskLoadIffbLm2EiE11DirectStoreIffEfLi2ELi18ELi32ELi1ELb0EL9Algorithm0EEvT_T0_ll_param_0+16];
	ld.param.u64 	%rd22, [_Z15SoftmaxWarpImplI22BroadcastScaleMaskLoadIffbLm2EiE11DirectStoreIffEfLi2ELi18ELi32ELi1ELb0EL9Algorithm0EEvT_T0_ll_param_0+8];
	ld.param.u64 	%rd21, [_Z15SoftmaxWarpImplI22BroadcastScaleMaskLoadIffbLm2EiE11DirectStoreIffEfLi2ELi18ELi32ELi1ELb0EL9Algorithm0EEvT_T0_ll_param_0];
	ld.param.u64 	%rd31, [_Z15SoftmaxWarpImplI22BroadcastScaleMaskLoadIffbLm2EiE11DirectStoreIffEfLi2ELi18ELi32ELi1ELb0EL9Algorithm0EEvT_T0_ll_param_2];
	ld.param.u64 	%rd32, [_Z15SoftmaxWarpImplI22BroadcastScaleMaskLoadIffbLm2EiE11DirectStoreIffEfLi2ELi18ELi32ELi1ELb0EL9Algorithm0EEvT_T0_ll_param_3];
	cvta.to.global.u64 	%rd1, %rd21;
	cvta.to.global.u64 	%rd2, %rd22;
	setp.lt.s64 	%p1, %rd32, 577;
	@%p1 bra 	$L__BB188_2;
	mov.u64 	%rd33, $str;
	cvta.global.u64 	%rd34, %rd33;
	mov.u64 	%rd35, $str$1;
	cvta.global.u64 	%rd36, %rd35;
	mov.u64 	%rd37, __unnamed_184;
	cvta.global.u64 	%rd38, %rd37;
	{ // callseq 183, 0
	.param .b64 param0;
	st.param.b64 	[param0], %rd34;
	.param .b64 param1;
	st.param.b64 	[param1], %rd36;
	.param .b32 param2;
	st.param.b32 	[param2], 219;
	.param .b64 param3;
	st.param.b64 	[param3], %rd38;
	.param .b64 param4;
	st.param.b64 	[param4], 1;
	call.uni 
	__assertfail, 
	(
	param0, 
	param1, 
	param2, 
	param3, 
	param4
	);
	} // callseq 183
$L__BB188_2:
	mov.u32 	%r11, %ctaid.x;
	mov.u32 	%r12, %ntid.y;
	mov.u32 	%r13, %tid.y;
	mad.lo.s32 	%r14, %r11, %r12, %r13;
	mov.u32 	%r15, %nctaid.x;
	mul.lo.s32 	%r4, %r15, %r12;
	cvt.s64.s32 	%rd120, %r14;
	setp.le.s64 	%p2, %rd31, %rd120;
	@%p2 bra 	$L__BB188_23;
	cvta.to.global.u64 	%rd7, %rd29;
	mov.u32 	%r16, %tid.x;
	shl.b32 	%r17, %r16, 1;
	cvt.u64.u32 	%rd8, %r17;
	cvt.s64.s32 	%rd9, %r4;
	cvt.u32.u64 	%r18, %rd8;
	cvt.u32.u64 	%r20, %rd28;
$L__BB188_4:
	setp.eq.s64 	%p3, %rd24, 1;
	setp.eq.s64 	%p4, %rd23, 1;
	cvt.u32.u64 	%r19, %rd120;
	mad.lo.s32 	%r5, %r20, %r19, %r18;
	div.s32 	%r21, %r5, %r7;
	mul.lo.s32 	%r22, %r21, %r7;
	sub.s32 	%r23, %r5, %r22;
	selp.b32 	%r24, 0, %r21, %p4;
	selp.b32 	%r25, 0, %r23, %p3;
	mul.lo.s32 	%r26, %r9, %r24;
	mad.lo.s32 	%r27, %r10, %r25, %r26;
	shr.u32 	%r28, %r5, 31;
	add.s32 	%r29, %r5, %r28;
	shr.s32 	%r30, %r29, 1;
	mul.wide.s32 	%rd39, %r30, 8;
	add.s64 	%rd11, %rd1, %rd39;
	ld.global.f32 	%f32, [%rd11];
	shr.u32 	%r31, %r27, 31;
	add.s32 	%r32, %r27, %r31;
	shr.s32 	%r33, %r32, 1;
	mul.wide.s32 	%rd40, %r33, 2;
	add.s64 	%rd41, %rd2, %rd40;
	ld.global.v2.u8 	{%rs1, %rs2}, [%rd41];
	setp.eq.s16 	%p5, %rs1, 0;
	mul.f32 	%f33, %f32, %f31;
	selp.f32 	%f3, %f30, %f33, %p5;
	setp.eq.s16 	%p6, %rs2, 0;
	mov.f32 	%f333, %f30;
	@%p6 bra 	$L__BB188_6;
	ld.global.f32 	%f34, [%rd11+4];
	mul.f32 	%f333, %f34, %f31;
$L__BB188_6:
	setp.eq.s64 	%p7, %rd24, 1;
	setp.eq.s64 	%p8, %rd23, 1;
	add.s32 	%r6, %r5, 64;
	div.s32 	%r34, %r6, %r7;
	mul.lo.s32 	%r35, %r34, %r7;
	sub.s32 	%r36, %r6, %r35;
	selp.b32 	%r37, 0, %r34, %p8;
	selp.b32 	%r38, 0, %r36, %p7;
	mul.lo.s32 	%r39, %r9, %r37;
	mad.lo.s32 	%r40, %r10, %r38, %r39;
	shr.u32 	%r41, %r6, 31;
	add.s32 	%r42, %r6, %r41;
	shr.s32 	%r43, %r42, 1;
	mul.wide.s32 	%rd42, %r43, 8;
	add.s64 	%rd12, %rd1, %rd42;
	ld.global.f32 	%f35, [%rd12];
	shr.u32 	%r44, %r40, 31;
	add.s32 	%r45, %r40, %r44;
	shr.s32 	%r46, %r45, 1;
	mul.wide.s32 	%rd43, %r46, 2;
	add.s64 	%rd44, %rd2, %rd43;
	ld.global.v2.u8 	{%rs3, %rs4}, [%rd44];
	setp.eq.s16 	%p9, %rs3, 0;
	mul.f32 	%f36, %f35, %f31;
	selp.f32 	%f6, %f30, %f36, %p9;
	setp.eq.s16 	%p10, %rs4, 0;
	mov.f32 	%f334, %f30;
	@%p10 bra 	$L__BB188_8;
	ld.global.f32 	%f37, [%rd12+4];
	mul.f32 	%f334, %f37, %f31;
$L__BB188_8:
	setp.eq.s64 	%p11, %rd24, 1;
	setp.eq.s64 	%p12, %rd23, 1;
	add.s32 	%r47, %r6, 64;
	div.s32 	%r48, %r47, %r7;
	mul.lo.s32 	%r49, %r48, %r7;
	sub.s32 	%r50, %r47, %r49;
	selp.b32 	%r51, 0, %r48, %p12;
	selp.b32 	%r52, 0, %r50, %p11;
	mul.lo.s32 	%r53, %r9, %r51;
	mad.lo.s32 	%r54, %r10, %r52, %r53;
	shr.u32 	%r55, %r47, 31;
	add.s32 	%r56, %r47, %r55;
	shr.s32 	%r57, %r56, 1;
	mul.wide.s32 	%rd45, %r57, 8;
	add.s64 	%rd13, %rd1, %rd45;
	ld.global.f32 	%f38, [%rd13];
	shr.u32 	%r58, %r54, 31;
	add.s32 	%r59, %r54, %r58;
	shr.s32 	%r60, %r59, 1;
	mul.wide.s32 	%rd46, %r60, 2;
	add.s64 	%rd47, %rd2, %rd46;
	ld.global.v2.u8 	{%rs5, %rs6}, [%rd47];
	setp.eq.s16 	%p13, %rs5, 0;
	mul.f32 	%f39, %f38, %f31;
	selp.f32 	%f9, %f30, %f39, %p13;
	setp.eq.s16 	%p14, %rs6, 0;
	mov.f32 	%f335, %f30;
	@%p14 bra 	$L__BB188_10;
	ld.global.f32 	%f40, [%rd13+4];
	mul.f32 	%f335, %f40, %f31;
$L__BB188_10:
	setp.eq.s64 	%p15, %rd24, 1;
	setp.eq.s64 	%p16, %rd23, 1;
	add.s32 	%r61, %r6, 128;
	div.s32 	%r62, %r61, %r7;
	mul.lo.s32 	%r63, %r62, %r7;
	sub.s32 	%r64, %r61, %r63;
	selp.b32 	%r65, 0, %r62, %p16;
	selp.b32 	%r66, 0, %r64, %p15;
	mul.lo.s32 	%r67, %r9, %r65;
	mad.lo.s32 	%r68, %r10, %r66, %r67;
	shr.u32 	%r69, %r61, 31;
	add.s32 	%r70, %r61, %r69;
	shr.s32 	%r71, %r70, 1;
	mul.wide.s32 	%rd48, %r71, 8;
	add.s64 	%rd14, %rd1, %rd48;
	ld.global.f32 	%f41, [%rd14];
	shr.u32 	%r72, %r68, 31;
	add.s32 	%r73, %r68, %r72;
	shr.s32 	%r74, %r73, 1;
	mul.wide.s32 	%rd49, %r74, 2;
	add.s64 	%rd50, %rd2, %rd49;
	ld.global.v2.u8 	{%rs7, %rs8}, [%rd50];
	setp.eq.s16 	%p17, %rs7, 0;
	mul.f32 	%f42, %f41, %f31;
	selp.f32 	%f12, %f30, %f42, %p17;
	setp.eq.s16 	%p18, %rs8, 0;
	mov.f32 	%f336, %f30;
	@%p18 bra 	$L__BB188_12;
	ld.global.f32 	%f43, [%rd14+4];
	mul.f32 	%f336, %f43, %f31;
$L__BB188_12:
	setp.eq.s64 	%p19, %rd24, 1;
	setp.eq.s64 	%p20, %rd23, 1;
	add.s32 	%r75, %r6, 192;
	div.s32 	%r76, %r75, %r7;
	mul.lo.s32 	%r77, %r76, %r7;
	sub.s32 	%r78, %r75, %r77;
	selp.b32 	%r79, 0, %r76, %p20;
	selp.b32 	%r80, 0, %r78, %p19;
	mul.lo.s32 	%r81, %r9, %r79;
	mad.lo.s32 	%r82, %r10, %r80, %r81;
	shr.u32 	%r83, %r75, 31;
	add.s32 	%r84, %r75, %r83;
	shr.s32 	%r85, %r84, 1;
	mul.wide.s32 	%rd51, %r85, 8;
	add.s64 	%rd15, %rd1, %rd51;
	ld.global.f32 	%f44, [%rd15];
	shr.u32 	%r86, %r82, 31;
	add.s32 	%r87, %r82, %r86;
	shr.s32 	%r88, %r87, 1;
	mul.wide.s32 	%rd52, %r88, 2;
	add.s64 	%rd53, %rd2, %rd52;
	ld.global.v2.u8 	{%rs9, %rs10}, [%rd53];
	setp.eq.s16 	%p21, %rs9, 0;
	mul.f32 	%f45, %f44, %f31;
	selp.f32 	%f15, %f30, %f45, %p21;
	setp.eq.s16 	%p22, %rs10, 0;
	mov.f32 	%f337, %f30;
	@%p22 bra 	$L__BB188_14;
	ld.global.f32 	%f46, [%rd15+4];
	mul.f32 	%f337, %f46, %f31;
$L__BB188_14:
	add.s32 	%r89, %r6, 256;
	div.s32 	%r90, %r89, %r7;
	mul.lo.s32 	%r91, %r90, %r7;
	sub.s32 	%r92, %r89, %r91;
	selp.b32 	%r93, 0, %r90, %p20;
	selp.b32 	%r94, 0, %r92, %p19;
	mul.lo.s32 	%r95, %r9, %r93;
	mad.lo.s32 	%r96, %r10, %r94, %r95;
	shr.u32 	%r97, %r89, 31;
	add.s32 	%r98, %r89, %r97;
	shr.s32 	%r99, %r98, 1;
	mul.wide.s32 	%rd54, %r99, 8;
	add.s64 	%rd16, %rd1, %rd54;
	ld.global.f32 	%f47, [%rd16];
	shr.u32 	%r100, %r96, 31;
	add.s32 	%r101, %r96, %r100;
	shr.s32 	%r102, %r101, 1;
	mul.wide.s32 	%rd55, %r102, 2;
	add.s64 	%rd56, %rd2, %rd55;
	ld.global.v2.u8 	{%rs11, %rs12}, [%rd56];
	setp.eq.s16 	%p25, %rs11, 0;
	mul.f32 	%f48, %f47, %f31;
	selp.f32 	%f18, %f30, %f48, %p25;
	setp.eq.s16 	%p26, %rs12, 0;
	mov.f32 	%f338, %f30;
	@%p26 bra 	$L__BB188_16;
	ld.global.f32 	%f49, [%rd16+4];
	mul.f32 	%f338, %f49, %f31;
$L__BB188_16:
	add.s32 	%r103, %r6, 320;
	div.s32 	%r104, %r103, %r7;
	mul.lo.s32 	%r105, %r104, %r7;
	sub.s32 	%r106, %r103, %r105;
	selp.b32 	%r107, 0, %r104, %p20;
	selp.b32 	%r108, 0, %r106, %p19;
	mul.lo.s32 	%r109, %r9, %r107;
	mad.lo.s32 	%r110, %r10, %r108, %r109;
	shr.u32 	%r111, %r103, 31;
	add.s32 	%r112, %r103, %r111;
	shr.s32 	%r113, %r112, 1;
	mul.wide.s32 	%rd57, %r113, 8;
	add.s64 	%rd17, %rd1, %rd57;
	ld.global.f32 	%f50, [%rd17];
	shr.u32 	%r114, %r110, 31;
	add.s32 	%r115, %r110, %r114;
	shr.s32 	%r116, %r115, 1;
	mul.wide.s32 	%rd58, %r116, 2;
	add.s64 	%rd59, %rd2, %rd58;
	ld.global.v2.u8 	{%rs13, %rs14}, [%rd59];
	setp.eq.s16 	%p29, %rs13, 0;
	mul.f32 	%f51, %f50, %f31;
	selp.f32 	%f21, %f30, %f51, %p29;
	setp.eq.s16 	%p30, %rs14, 0;
	mov.f32 	%f339, %f30;
	@%p30 bra 	$L__BB188_18;
	ld.global.f32 	%f52, [%rd17+4];
	mul.f32 	%f339, %f52, %f31;
$L__BB188_18:
	add.s32 	%r117, %r6, 384;
	div.s32 	%r118, %r117, %r7;
	mul.lo.s32 	%r119, %r118, %r7;
	sub.s32 	%r120, %r117, %r119;
	selp.b32 	%r121, 0, %r118, %p20;
	selp.b32 	%r122, 0, %r120, %p19;
	mul.lo.s32 	%r123, %r9, %r121;
	mad.lo.s32 	%r124, %r10, %r122, %r123;
	shr.u32 	%r125, %r117, 31;
	add.s32 	%r126, %r117, %r125;
	shr.s32 	%r127, %r126, 1;
	mul.wide.s32 	%rd60, %r127, 8;
	add.s64 	%rd18, %rd1, %rd60;
	ld.global.f32 	%f53, [%rd18];
	shr.u32 	%r128, %r124, 31;
	add.s32 	%r129, %r124, %r128;
	shr.s32 	%r130, %r129, 1;
	mul.wide.s32 	%rd61, %r130, 2;
	add.s64 	%rd62, %rd2, %rd61;
	ld.global.v2.u8 	{%rs15, %rs16}, [%rd62];
	setp.eq.s16 	%p33, %rs15, 0;
	mul.f32 	%f54, %f53, %f31;
	selp.f32 	%f24, %f30, %f54, %p33;
	setp.eq.s16 	%p34, %rs16, 0;
	mov.f32 	%f340, %f30;
	@%p34 bra 	$L__BB188_20;
	ld.global.f32 	%f55, [%rd18+4];
	mul.f32 	%f340, %f55, %f31;
$L__BB188_20:
	add.s32 	%r131, %r6, 448;
	div.s32 	%r132, %r131, %r7;
	mul.lo.s32 	%r133, %r132, %r7;
	sub.s32 	%r134, %r131, %r133;
	selp.b32 	%r135, 0, %r132, %p20;
	selp.b32 	%r136, 0, %r134, %p19;
	mul.lo.s32 	%r137, %r9, %r135;
	mad.lo.s32 	%r138, %r10, %r136, %r137;
	shr.u32 	%r139, %r131, 31;
	add.s32 	%r140, %r131, %r139;
	shr.s32 	%r141, %r140, 1;
	mul.wide.s32 	%rd63, %r141, 8;
	add.s64 	%rd19, %rd1, %rd63;
	ld.global.f32 	%f56, [%rd19];
	shr.u32 	%r142, %r138, 31;
	add.s32 	%r143, %r138, %r142;
	shr.s32 	%r144, %r143, 1;
	mul.wide.s32 	%rd64, %r144, 2;
	add.s64 	%rd65, %rd2, %rd64;
	ld.global.v2.u8 	{%rs17, %rs18}, [%rd65];
	setp.eq.s16 	%p37, %rs17, 0;
	mul.f32 	%f57, %f56, %f31;
	selp.f32 	%f27, %f30, %f57, %p37;
	setp.eq.s16 	%p38, %rs18, 0;
	mov.f32 	%f341, %f30;
	@%p38 bra 	$L__BB188_22;
	ld.global.f32 	%f58, [%rd19+4];
	mul.f32 	%f341, %f58, %f31;
$L__BB188_22:
	max.f32 	%f59, %f3, 0fFF800000;
	max.f32 	%f60, %f59, %f333;
	max.f32 	%f61, %f60, %f6;
	max.f32 	%f62, %f61, %f334;
	max.f32 	%f63, %f62, %f9;
	max.f32 	%f64, %f63, %f335;
	max.f32 	%f65, %f64, %f12;
	max.f32 	%f66, %f65, %f336;
	max.f32 	%f67, %f66, %f15;
	max.f32 	%f68, %f67, %f337;
	max.f32 	%f69, %f68, %f18;
	max.f32 	%f70, %f69, %f338;
	max.f32 	%f71, %f70, %f21;
	max.f32 	%f72, %f71, %f339;
	max.f32 	%f73, %f72, %f24;
	max.f32 	%f74, %f73, %f340;
	max.f32 	%f75, %f74, %f27;
	max.f32 	%f76, %f75, %f341;
	mov.b32 	%r145, %f76;
	shfl.sync.bfly.b32	%r146|%p39, %r145, 16, 31, -1;
	mov.b32 	%f77, %r146;
	max.f32 	%f78, %f76, %f77;
	mov.b32 	%r147, %f78;
	shfl.sync.bfly.b32	%r148|%p40, %r147, 8, 31, -1;
	mov.b32 	%f79, %r148;
	max.f32 	%f80, %f78, %f79;
	mov.b32 	%r149, %f80;
	shfl.sync.bfly.b32	%r150|%p41, %r149, 4, 31, -1;
	mov.b32 	%f81, %r150;
	max.f32 	%f82, %f80, %f81;
	mov.b32 	%r151, %f82;
	shfl.sync.bfly.b32	%r152|%p42, %r151, 2, 31, -1;
	mov.b32 	%f83, %r152;
	max.f32 	%f84, %f82, %f83;
	mov.b32 	%r153, %f84;
	shfl.sync.bfly.b32	%r154|%p43, %r153, 1, 31, -1;
	mov.b32 	%f85, %r154;
	max.f32 	%f86, %f84, %f85;
	sub.f32 	%f87, %f3, %f86;
	fma.rn.f32 	%f88, %f87, 0f3BBB989D, 0f3F000000;
	cvt.sat.f32.f32 	%f89, %f88;
	mov.f32 	%f90, 0f4B400001;
	mov.f32 	%f91, 0f437C0000;
	fma.rm.f32 	%f92, %f89, %f91, %f90;
	add.f32 	%f93, %f92, 0fCB40007F;
	neg.f32 	%f94, %f93;
	fma.rn.f32 	%f95, %f87, 0f3FB8AA3B, %f94;
	fma.rn.f32 	%f96, %f87, 0f32A57060, %f95;
	mov.b32 	%r155, %f92;
	shl.b32 	%r156, %r155, 23;
	mov.b32 	%f97, %r156;
	ex2.approx.ftz.f32 	%f98, %f96;
	mul.f32 	%f99, %f98, %f97;
	add.f32 	%f100, %f99, 0f00000000;
	sub.f32 	%f101, %f333, %f86;
	fma.rn.f32 	%f102, %f101, 0f3BBB989D, 0f3F000000;
	cvt.sat.f32.f32 	%f103, %f102;
	fma.rm.f32 	%f104, %f103, %f91, %f90;
	add.f32 	%f105, %f104, 0fCB40007F;
	neg.f32 	%f106, %f105;
	fma.rn.f32 	%f107, %f101, 0f3FB8AA3B, %f106;
	fma.rn.f32 	%f108, %f101, 0f32A57060, %f107;
	mov.b32 	%r157, %f104;
	shl.b32 	%r158, %r157, 23;
	mov.b32 	%f109, %r158;
	ex2.approx.ftz.f32 	%f110, %f108;
	mul.f32 	%f111, %f110, %f109;
	add.f32 	%f112, %f100, %f111;
	sub.f32 	%f113, %f6, %f86;
	fma.rn.f32 	%f114, %f113, 0f3BBB989D, 0f3F000000;
	cvt.sat.f32.f32 	%f115, %f114;
	fma.rm.f32 	%f116, %f115, %f91, %f90;
	add.f32 	%f117, %f116, 0fCB40007F;
	neg.f32 	%f118, %f117;
	fma.rn.f32 	%f119, %f113, 0f3FB8AA3B, %f118;
	fma.rn.f32 	%f120, %f113, 0f32A57060, %f119;
	mov.b32 	%r159, %f116;
	shl.b32 	%r160, %r159, 23;
	mov.b32 	%f121, %r160;
	ex2.approx.ftz.f32 	%f122, %f120;
	mul.f32 	%f123, %f122, %f121;
	add.f32 	%f124, %f112, %f123;
	sub.f32 	%f125, %f334, %f86;
	fma.rn.f32 	%f126, %f125, 0f3BBB989D, 0f3F000000;
	cvt.sat.f32.f32 	%f127, %f126;
	fma.rm.f32 	%f128, %f127, %f91, %f90;
	add.f32 	%f129, %f128, 0fCB40007F;
	neg.f32 	%f130, %f129;
	fma.rn.f32 	%f131, %f125, 0f3FB8AA3B, %f130;
	fma.rn.f32 	%f132, %f125, 0f32A57060, %f131;
	mov.b32 	%r161, %f128;
	shl.b32 	%r162, %r161, 23;
	mov.b32 	%f133, %r162;
	ex2.approx.ftz.f32 	%f134, %f132;
	mul.f32 	%f135, %f134, %f133;
	add.f32 	%f136, %f124, %f135;
	sub.f32 	%f137, %f9, %f86;
	fma.rn.f32 	%f138, %f137, 0f3BBB989D, 0f3F000000;
	cvt.sat.f32.f32 	%f139, %f138;
	fma.rm.f32 	%f140, %f139, %f91, %f90;
	add.f32 	%f141, %f140, 0fCB40007F;
	neg.f32 	%f142, %f141;
	fma.rn.f32 	%f143, %f137, 0f3FB8AA3B, %f142;
	fma.rn.f32 	%f144, %f137, 0f32A57060, %f143;
	mov.b32 	%r163, %f140;
	shl.b32 	%r164, %r163, 23;
	mov.b32 	%f145, %r164;
	ex2.approx.ftz.f32 	%f146, %f144;
	mul.f32 	%f147, %f146, %f145;
	add.f32 	%f148, %f136, %f147;
	sub.f32 	%f149, %f335, %f86;
	fma.rn.f32 	%f150, %f149, 0f3BBB989D, 0f3F000000;
	cvt.sat.f32.f32 	%f151, %f150;
	fma.rm.f32 	%f152, %f151, %f91, %f90;
	add.f32 	%f153, %f152, 0fCB40007F;
	neg.f32 	%f154, %f153;
	fma.rn.f32 	%f155, %f149, 0f3FB8AA3B, %f154;
	fma.rn.f32 	%f156, %f149, 0f32A57060, %f155;
	mov.b32 	%r165, %f152;
	shl.b32 	%r166, %r165, 23;
	mov.b32 	%f157, %r166;
	ex2.approx.ftz.f32 	%f158, %f156;
	mul.f32 	%f159, %f158, %f157;
	add.f32 	%f160, %f148, %f159;
	sub.f32 	%f161, %f12, %f86;
	fma.rn.f32 	%f162, %f161, 0f3BBB989D, 0f3F000000;
	cvt.sat.f32.f32 	%f163, %f162;
	fma.rm.f32 	%f164, %f163, %f91, %f90;
	add.f32 	%f165, %f164, 0fCB40007F;
	neg.f32 	%f166, %f165;
	fma.rn.f32 	%f167, %f161, 0f3FB8AA3B, %f166;
	fma.rn.f32 	%f168, %f161, 0f32A57060, %f167;
	mov.b32 	%r167, %f164;
	shl.b32 	%r168, %r167, 23;
	mov.b32 	%f169, %r168;
	ex2.approx.ftz.f32 	%f170, %f168;
	mul.f32 	%f171, %f170, %f169;
	add.f32 	%f172, %f160, %f171;
	sub.f32 	%f173, %f336, %f86;
	fma.rn.f32 	%f174, %f173, 0f3BBB989D, 0f3F000000;
	cvt.sat.f32.f32 	%f175, %f174;
	fma.rm.f32 	%f176, %f175, %f91, %f90;
	add.f32 	%f177, %f176, 0fCB40007F;
	neg.f32 	%f178, %f177;
	fma.rn.f32 	%f179, %f173, 0f3FB8AA3B, %f178;
	fma.rn.f32 	%f180, %f173, 0f32A57060, %f179;
	mov.b32 	%r169, %f176;
	shl.b32 	%r170, %r169, 23;
	mov.b32 	%f181, %r170;
	ex2.approx.ftz.f32 	%f182, %f180;
	mul.f32 	%f183, %f182, %f181;
	add.f32 	%f184, %f172, %f183;
	sub.f32 	%f185, %f15, %f86;
	fma.rn.f32 	%f186, %f185, 0f3BBB989D, 0f3F000000;
	cvt.sat.f32.f32 	%f187, %f186;
	fma.rm.f32 	%f188, %f187, %f91, %f90;
	add.f32 	%f189, %f188, 0fCB40007F;
	neg.f32 	%f190, %f189;
	fma.rn.f32 	%f191, %f185, 0f3FB8AA3B, %f190;
	fma.rn.f32 	%f192, %f185, 0f32A57060, %f191;
	mov.b32 	%r171, %f188;
	shl.b32 	%r172, %r171, 23;
	mov.b32 	%f193, %r172;
	ex2.approx.ftz.f32 	%f194, %f192;
	mul.f32 	%f195, %f194, %f193;
	add.f32 	%f196, %f184, %f195;
	sub.f32 	%f197, %f337, %f86;
	fma.rn.f32 	%f198, %f197, 0f3BBB989D, 0f3F000000;
	cvt.sat.f32.f32 	%f199, %f198;
	fma.rm.f32 	%f200, %f199, %f91, %f90;
	add.f32 	%f201, %f200, 0fCB40007F;
	neg.f32 	%f202, %f201;
	fma.rn.f32 	%f203, %f197, 0f3FB8AA3B, %f202;
	fma.rn.f32 	%f204, %f197, 0f32A57060, %f203;
	mov.b32 	%r173, %f200;
	shl.b32 	%r174, %r173, 23;
	mov.b32 	%f205, %r174;
	ex2.approx.ftz.f32 	%f206, %f204;
	mul.f32 	%f207, %f206, %f205;
	add.f32 	%f208, %f196, %f207;
	sub.f32 	%f209, %f18, %f86;
	fma.rn.f32 	%f210, %f209, 0f3BBB989D, 0f3F000000;
	cvt.sat.f32.f32 	%f211, %f210;
	fma.rm.f32 	%f212, %f211, %f91, %f90;
	add.f32 	%f213, %f212, 0fCB40007F;
	neg.f32 	%f214, %f213;
	fma.rn.f32 	%f215, %f209, 0f3FB8AA3B, %f214;
	fma.rn.f32 	%f216, %f209, 0f32A57060, %f215;
	mov.b32 	%r175, %f212;
	shl.b32 	%r176, %r175, 23;
	mov.b32 	%f217, %r176;
	ex2.approx.ftz.f32 	%f218, %f216;
	mul.f32 	%f219, %f218, %f217;
	add.f32 	%f220, %f208, %f219;
	sub.f32 	%f221, %f338, %f86;
	fma.rn.f32 	%f222, %f221, 0f3BBB989D, 0f3F000000;
	cvt.sat.f32.f32 	%f223, %f222;
	fma.rm.f32 	%f224, %f223, %f91, %f90;
	add.f32 	%f225, %f224, 0fCB40007F;
	neg.f32 	%f226, %f225;
	fma.rn.f32 	%f227, %f221, 0f3FB8AA3B, %f226;
	fma.rn.f32 	%f228, %f221, 0f32A57060, %f227;
	mov.b32 	%r177, %f224;
	shl.b32 	%r178, %r177, 23;
	mov.b32 	%f229, %r178;
	ex2.approx.ftz.f32 	%f230, %f228;
	mul.f32 	%f231, %f230, %f229;
	add.f32 	%f232, %f220, %f231;
	sub.f32 	%f233, %f21, %f86;
	fma.rn.f32 	%f234, %f233, 0f3BBB989D, 0f3F000000;
	cvt.sat.f32.f32 	%f235, %f234;
	fma.rm.f32 	%f236, %f235, %f91, %f90;
	add.f32 	%f237, %f236, 0fCB40007F;
	neg.f32 	%f238, %f237;
	fma.rn.f32 	%f239, %f233, 0f3FB8AA3B, %f238;
	fma.rn.f32 	%f240, %f233, 0f32A57060, %f239;
	mov.b32 	%r179, %f236;
	shl.b32 	%r180, %r179, 23;
	mov.b32 	%f241, %r180;
	ex2.approx.ftz.f32 	%f242, %f240;
	mul.f32 	%f243, %f242, %f241;
	add.f32 	%f244, %f232, %f243;
	sub.f32 	%f245, %f339, %f86;
	fma.rn.f32 	%f246, %f245, 0f3BBB989D, 0f3F000000;
	cvt.sat.f32.f32 	%f247, %f246;
	fma.rm.f32 	%f248, %f247, %f91, %f90;
	add.f32 	%f249, %f248, 0fCB40007F;
	neg.f32 	%f250, %f249;
	fma.rn.f32 	%f251, %f245, 0f3FB8AA3B, %f250;
	fma.rn.f32 	%f252, %f245, 0f32A57060, %f251;
	mov.b32 	%r181, %f248;
	shl.b32 	%r182, %r181, 23;
	mov.b32 	%f253, %r182;
	ex2.approx.ftz.f32 	%f254, %f252;
	mul.f32 	%f255, %f254, %f253;
	add.f32 	%f256, %f244, %f255;
	sub.f32 	%f257, %f24, %f86;
	fma.rn.f32 	%f258, %f257, 0f3BBB989D, 0f3F000000;
	cvt.sat.f32.f32 	%f259, %f258;
	fma.rm.f32 	%f260, %f259, %f91, %f90;
	add.f32 	%f261, %f260, 0fCB40007F;
	neg.f32 	%f262, %f261;
	fma.rn.f32 	%f263, %f257, 0f3FB8AA3B, %f262;
	fma.rn.f32 	%f264, %f257, 0f32A57060, %f263;
	mov.b32 	%r183, %f260;
	shl.b32 	%r184, %r183, 23;
	mov.b32 	%f265, %r184;
	ex2.approx.ftz.f32 	%f266, %f264;
	mul.f32 	%f267, %f266, %f265;
	add.f32 	%f268, %f256, %f267;
	sub.f32 	%f269, %f340, %f86;
	fma.rn.f32 	%f270, %f269, 0f3BBB989D, 0f3F000000;
	cvt.sat.f32.f32 	%f271, %f270;
	fma.rm.f32 	%f272, %f271, %f91, %f90;
	add.f32 	%f273, %f272, 0fCB40007F;
	neg.f32 	%f274, %f273;
	fma.rn.f32 	%f275, %f269, 0f3FB8AA3B, %f274;
	fma.rn.f32 	%f276, %f269, 0f32A57060, %f275;
	mov.b32 	%r185, %f272;
	shl.b32 	%r186, %r185, 23;
	mov.b32 	%f277, %r186;
	ex2.approx.ftz.f32 	%f278, %f276;
	mul.f32 	%f279, %f278, %f277;
	add.f32 	%f280, %f268, %f279;
	sub.f32 	%f281, %f27, %f86;
	fma.rn.f32 	%f282, %f281, 0f3BBB989D, 0f3F000000;
	cvt.sat.f32.f32 	%f283, %f282;
	fma.rm.f32 	%f284, %f283, %f91, %f90;
	add.f32 	%f285, %f284, 0fCB40007F;
	neg.f32 	%f286, %f285;
	fma.rn.f32 	%f287, %f281, 0f3FB8AA3B, %f286;
	fma.rn.f32 	%f288, %f281, 0f32A57060, %f287;
	mov.b32 	%r187, %f284;
	shl.b32 	%r188, %r187, 23;
	mov.b32 	%f289, %r188;
	ex2.approx.ftz.f32 	%f290, %f288;
	mul.f32 	%f291, %f290, %f289;
	add.f32 	%f292, %f280, %f291;
	sub.f32 	%f293, %f341, %f86;
	fma.rn.f32 	%f294, %f293, 0f3BBB989D, 0f3F000000;
	cvt.sat.f32.f32 	%f295, %f294;
	fma.rm.f32 	%f296, %f295, %f91, %f90;
	add.f32 	%f297, %f296, 0fCB40007F;
	neg.f32 	%f298, %f297;
	fma.rn.f32 	%f299, %f293, 0f3FB8AA3B, %f298;
	fma.rn.f32 	%f300, %f293, 0f32A57060, %f299;
	mov.b32 	%r189, %f296;
	shl.b32 	%r190, %r189, 23;
	mov.b32 	%f301, %r190;
	ex2.approx.ftz.f32 	%f302, %f300;
	mul.f32 	%f303, %f302, %f301;
	add.f32 	%f304, %f292, %f303;
	mov.b32 	%r191, %f304;
	shfl.sync.bfly.b32	%r192|%p44, %r191, 16, 31, -1;
	mov.b32 	%f305, %r192;
	add.f32 	%f306, %f304, %f305;
	mov.b32 	%r193, %f306;
	shfl.sync.bfly.b32	%r194|%p45, %r193, 8, 31, -1;
	mov.b32 	%f307, %r194;
	add.f32 	%f308, %f306, %f307;
	mov.b32 	%r195, %f308;
	shfl.sync.bfly.b32	%r196|%p46, %r195, 4, 31, -1;
	mov.b32 	%f309, %r196;
	add.f32 	%f310, %f308, %f309;
	mov.b32 	%r197, %f310;
	shfl.sync.bfly.b32	%r198|%p47, %r197, 2, 31, -1;
	mov.b32 	%f311, %r198;
	add.f32 	%f312, %f310, %f311;
	mov.b32 	%r199, %f312;
	shfl.sync.bfly.b32	%r200|%p48, %r199, 1, 31, -1;
	mov.b32 	%f313, %r200;
	add.f32 	%f314, %f312, %f313;
	div.rn.f32 	%f315, %f99, %f314;
	div.rn.f32 	%f316, %f111, %f314;
	div.rn.f32 	%f317, %f123, %f314;
	div.rn.f32 	%f318, %f135, %f314;
	div.rn.f32 	%f319, %f147, %f314;
	div.rn.f32 	%f320, %f159, %f314;
	div.rn.f32 	%f321, %f171, %f314;
	div.rn.f32 	%f322, %f183, %f314;
	div.rn.f32 	%f323, %f195, %f314;
	div.rn.f32 	%f324, %f207, %f314;
	div.rn.f32 	%f325, %f219, %f314;
	div.rn.f32 	%f326, %f231, %f314;
	div.rn.f32 	%f327, %f243, %f314;
	div.rn.f32 	%f328, %f255, %f314;
	div.rn.f32 	%f329, %f267, %f314;
	div.rn.f32 	%f330, %f279, %f314;
	div.rn.f32 	%f331, %f291, %f314;
	div.rn.f32 	%f332, %f303, %f314;
	mad.lo.s64 	%rd66, %rd120, %rd30, %rd8;
	shr.u64 	%rd67, %rd66, 63;
	add.s64 	%rd68, %rd66, %rd67;
	shl.b64 	%rd69, %rd68, 2;
	and.b64  	%rd70, %rd69, -8;
	add.s64 	%rd71, %rd7, %rd70;
	st.global.v2.f32 	[%rd71], {%f315, %f316};
	add.s64 	%rd72, %rd66, 64;
	shr.u64 	%rd73, %rd72, 63;
	add.s64 	%rd74, %rd72, %rd73;
	shl.b64 	%rd75, %rd74, 2;
	and.b64  	%rd76, %rd75, -8;
	add.s64 	%rd77, %rd7, %rd76;
	st.global.v2.f32 	[%rd77], {%f317, %f318};
	add.s64 	%rd78, %rd66, 128;
	shr.u64 	%rd79, %rd78, 63;
	add.s64 	%rd80, %rd78, %rd79;
	shl.b64 	%rd81, %rd80, 2;
	and.b64  	%rd82, %rd81, -8;
	add.s64 	%rd83, %rd7, %rd82;
	st.global.v2.f32 	[%rd83], {%f319, %f320};
	add.s64 	%rd84, %rd66, 192;
	shr.u64 	%rd85, %rd84, 63;
	add.s64 	%rd86, %rd84, %rd85;
	shl.b64 	%rd87, %rd86, 2;
	and.b64  	%rd88, %rd87, -8;
	add.s64 	%rd89, %rd7, %rd88;
	st.global.v2.f32 	[%rd89], {%f321, %f322};
	add.s64 	%rd90, %rd66, 256;
	shr.u64 	%rd91, %rd90, 63;
	add.s64 	%rd92, %rd90, %rd91;
	shl.b64 	%rd93, %rd92, 2;
	and.b64  	%rd94, %rd93, -8;
	add.s64 	%rd95, %rd7, %rd94;
	st.global.v2.f32 	[%rd95], {%f323, %f324};
	add.s64 	%rd96, %rd66, 320;
	shr.u64 	%rd97, %rd96, 63;
	add.s64 	%rd98, %rd96, %rd97;
	shl.b64 	%rd99, %rd98, 2;
	and.b64  	%rd100, %rd99, -8;
	add.s64 	%rd101, %rd7, %rd100;
	st.global.v2.f32 	[%rd101], {%f325, %f326};
	add.s64 	%rd102, %rd66, 384;
	shr.u64 	%rd103, %rd102, 63;
	add.s64 	%rd104, %rd102, %rd103;
	shl.b64 	%rd105, %rd104, 2;
	and.b64  	%rd106, %rd105, -8;
	add.s64 	%rd107, %rd7, %rd106;
	st.global.v2.f32 	[%rd107], {%f327, %f328};
	add.s64 	%rd108, %rd66, 448;
	shr.u64 	%rd109, %rd108, 63;
	add.s64 	%rd110, %rd108, %rd109;
	shl.b64 	%rd111, %rd110, 2;
	and.b64  	%rd112, %rd111, -8;
	add.s64 	%rd113, %rd7, %rd112;
	st.global.v2.f32 	[%rd113], {%f329, %f330};
	add.s64 	%rd114, %rd66, 512;
	shr.u64 	%rd115, %rd114, 63;
	add.s64 	%rd116, %rd114, %rd115;
	shl.b64 	%rd117, %rd116, 2;
	and.b64  	%rd118, %rd117, -8;
	add.s64 	%rd119, %rd7, %rd118;
	st.global.v2.f32 	[%rd119], {%f331, %f332};
	add.s64 	%rd120, %rd120, %rd9;
	setp.lt.s64 	%p49, %rd120, %rd31;
	@%p49 bra 	$L__BB188_4;
$L__BB188_23:
	ret;

}
	// .globl	_Z15SoftmaxWarpImplI22BroadcastScaleMaskLoadIffbLm2EiE11DirectStoreIffEfLi2ELi18ELi32ELi1ELb1EL9Algorithm0EEvT_T0_ll
.visible .entry _Z15SoftmaxWarpImplI22BroadcastScaleMaskLoadIffbLm2EiE11DirectStoreIffEfLi2ELi18ELi32ELi1ELb1EL9Algorithm0EEvT_T0_ll(
	.param .align 8 .b8 _Z15SoftmaxWarpImplI22BroadcastScaleMaskLoadIffbLm2EiE11DirectStoreIffEfLi2ELi18ELi32ELi1ELb1EL9Algorithm0EEvT_T0_ll_param_0[88],
	.param .align 8 .b8 _Z15SoftmaxWarpImplI22BroadcastScaleMaskLoadIffbLm2EiE11DirectStoreIffEfLi2ELi18ELi32ELi1ELb1EL9Algorithm0EEvT_T0_ll_param_1[16],
	.param .u64 _Z15SoftmaxWarpImplI22BroadcastScaleMaskLoadIffbLm2EiE11DirectStoreIffEfLi2ELi18ELi32ELi1ELb1EL9Algorithm0EEvT_T0_ll_param_2,
	.param .u64 _Z15SoftmaxWarpImplI22BroadcastScaleMaskLoadIffbLm2EiE11DirectStoreIffEfLi2ELi18ELi32ELi1ELb1EL9Algorithm0EEvT_T0_ll_param_3
)
{
	.reg .pred 	%p<68>;
	.reg .b16 	%rs<19>;
	.reg .b32 	%r<218>;
	.reg .b32 	%f<405>;
	.reg .b64 	%rd<131>;

	ld.param.u64 	%rd38, [_Z15SoftmaxWarpImplI22BroadcastScaleMaskLoadIffbLm2EiE11DirectStoreIffEfLi2ELi18ELi32ELi1ELb1EL9Algorithm0EEvT_T0_ll_param_1+8];
	ld.param.v2.f32 	{%f84, %f85}, [_Z15SoftmaxWarpImplI22BroadcastScaleMaskLoadIffbLm2EiE11DirectStoreIffEfLi2ELi18ELi32ELi1ELb1EL9Algorithm0EEvT_T0_ll_param_0+80];
	ld.param.u64 	%rd36, [_Z15SoftmaxWarpImplI22BroadcastScaleMaskLoadIffbLm2EiE11DirectStoreIffEfLi2ELi18ELi32ELi1ELb1EL9Algorithm0EEvT_T0_ll_param_0+72];
	ld.param.v2.u32 	{%r8, %r9}, [_Z15SoftmaxWarpImplI22BroadcastScaleMaskLoadIffbLm2EiE11DirectStoreIffEfLi2ELi18ELi32ELi1ELb1EL9Algorithm0EEvT_T0_ll_param_0+56];
	ld.param.v2.u32 	{%r6, %r7}, [_Z15SoftmaxWarpImplI22BroadcastScaleMaskLoadIffbLm2EiE11DirectStoreIffEfLi2ELi18ELi32ELi1ELb1EL9Algorithm0EEvT_T0_ll_param_0+40];
	ld.param.u64 	%rd32, [_Z15SoftmaxWarpImplI22BroadcastScaleMaskLoadIffbLm2EiE11DirectStoreIffEfLi2ELi18ELi32ELi1ELb1EL9Algorithm0EEvT_T0_ll_param_0+24];
	ld.param.u64 	%rd31, [_Z15SoftmaxWarpImplI22BroadcastScaleMaskLoadIffbLm2EiE11DirectStoreIffEfLi2ELi18ELi32ELi1ELb1EL9Algorithm0EEvT_T0_ll_param_0+16];
	ld.param.u64 	%rd37, [_Z15SoftmaxWarpImplI22BroadcastScaleMaskLoadIffbLm2EiE11DirectStoreIffEfLi2ELi18ELi32ELi1ELb1EL9Algorithm0EEvT_T0_ll_param_1];
	ld.param.u64 	%rd30, [_Z15SoftmaxWarpImplI22BroadcastScaleMaskLoadIffbLm2EiE11DirectStoreIffEfLi2ELi18ELi32ELi1ELb1EL9Algorithm0EEvT_T0_ll_param_0+8];
	ld.param.u64 	%rd29, [_Z15SoftmaxWarpImplI22BroadcastScaleMaskLoadIffbLm2EiE11DirectStoreIffEfLi2ELi18ELi32ELi1ELb1EL9Algorithm0EEvT_T0_ll_param_0];
	ld.param.u64 	%rd40, [_Z15SoftmaxWarpImplI22BroadcastScaleMaskLoadIffbLm2EiE11DirectStoreIffEfLi2ELi18ELi32ELi1ELb1EL9Algorithm0EEvT_T0_ll_param_3];
	cvta.to.global.u64 	%rd1, %rd29;
	cvta.to.global.u64 	%rd2, %rd30;
	cvta.to.global.u64 	%rd5, %rd37;
	setp.lt.s64 	%p1, %rd40, 577;
	@%p1 bra 	$L__BB189_2;
	mov.u64 	%rd41, $str;
	cvta.global.u64 	%rd42, %rd41;
	mov.u64 	%rd43, $str$1;
	cvta.global.u64 	%rd44, %rd43;
	mov.u64 	%rd45, __unnamed_185;
	cvta.global.u64 	%rd46, %rd45;
	{ // callseq 184, 0
	.param .b64 param0;
	st.param.b64 	[param0], %rd42;
	.param .b64 param1;
	st.param.b64 	[param1], %rd44;
	.param .b32 param2;
	st.param.b32 	[param2], 219;
	.param .b64 param3;
	st.param.b64 	[param3], %rd46;
	.param .b64 param4;
	st.param.b64 	[param4], 1;
	call.uni 
	__assertfail, 
	(
	param0, 
	param1, 
	param2, 
	param3, 
	param4
	);
	} // callseq 184
$L__BB189_2:
	ld.param.u64 	%rd128, [_Z15SoftmaxWarpImplI22BroadcastScaleMaskLoadIffbLm2EiE11DirectStoreIffEfLi2ELi18ELi32ELi1ELb1EL9Algorithm0EEvT_T0_ll_param_2];
	mov.u32 	%r10, %ctaid.x;
	mov.u32 	%r11, %ntid.y;
	mov.u32 	%r12, %tid.y;
	mad.lo.s32 	%r13, %r10, %r11, %r12;
	mov.u32 	%r14, %nctaid.x;
	mul.lo.s32 	%r4, %r14, %r11;
	cvt.s64.s32 	%rd130, %r13;
	setp.le.s64 	%p2, %rd128, %rd130;
	@%p2 bra 	$L__BB189_59;
	mov.u32 	%r15, %tid.x;
	shl.b32 	%r16, %r15, 1;
	cvt.u64.u32 	%rd7, %r16;
	add.s32 	%r17, %r16, 64;
	cvt.u64.u32 	%rd8, %r17;
	add.s32 	%r18, %r16, 128;
	cvt.u64.u32 	%rd9, %r18;
	add.s32 	%r19, %r16, 192;
	cvt.u64.u32 	%rd10, %r19;
	add.s32 	%r20, %r16, 256;
	cvt.u64.u32 	%rd11, %r20;
	add.s32 	%r21, %r16, 320;
	cvt.u64.u32 	%rd12, %r21;
	add.s32 	%r22, %r16, 384;
	cvt.u64.u32 	%rd13, %r22;
	add.s32 	%r23, %r16, 448;
	cvt.u64.u32 	%rd14, %r23;
	add.s32 	%r24, %r16, 512;
	cvt.u64.u32 	%rd15, %r24;
	cvt.s64.s32 	%rd16, %r4;
	cvt.u32.u64 	%r26, %rd36;
	cvt.u32.u64 	%r27, %rd7;
$L__BB189_4:
	setp.le.s64 	%p3, %rd40, %rd7;
	cvt.u32.u64 	%r25, %rd130;
	mul.lo.s32 	%r5, %r26, %r25;
	mov.f32 	%f370, 0fFF800000;
	mov.f32 	%f371, %f370;
	mov.f32 	%f376, %f370;
	@%p3 bra 	$L__BB189_8;
	setp.eq.s64 	%p4, %rd32, 1;
	setp.eq.s64 	%p5, %rd31, 1;
	add.s32 	%r28, %r27, %r5;
	div.s32 	%r29, %r28, %r6;
	mul.lo.s32 	%r30, %r29, %r6;
	sub.s32 	%r31, %r28, %r30;
	selp.b32 	%r32, 0, %r29, %p5;
	selp.b32 	%r33, 0, %r31, %p4;
	mul.lo.s32 	%r34, %r8, %r32;
	mad.lo.s32 	%r35, %r9, %r33, %r34;
	shr.u32 	%r36, %r28, 31;
	add.s32 	%r37, %r28, %r36;
	shr.s32 	%r38, %r37, 1;
	mul.wide.s32 	%rd47, %r38, 8;
	add.s64 	%rd18, %rd1, %rd47;
	ld.global.f32 	%f87, [%rd18];
	shr.u32 	%r39, %r35, 31;
	add.s32 	%r40, %r35, %r39;
	shr.s32 	%r41, %r40, 1;
	mul.wide.s32 	%rd48, %r41, 2;
	add.s64 	%rd49, %rd2, %rd48;
	ld.global.v2.u8 	{%rs1, %rs2}, [%rd49];
	setp.eq.s16 	%p6, %rs1, 0;
	mul.f32 	%f88, %f87, %f85;
	selp.f32 	%f371, %f84, %f88, %p6;
	setp.eq.s16 	%p7, %rs2, 0;
	mov.f32 	%f370, %f84;
	@%p7 bra 	$L__BB189_7;
	ld.global.f32 	%f89, [%rd18+4];
	mul.f32 	%f370, %f89, %f85;
$L__BB189_7:
	max.f32 	%f90, %f371, 0fFF800000;
	max.f32 	%f376, %f90, %f370;
$L__BB189_8:
	setp.le.s64 	%p8, %rd40, %rd8;
	mov.f32 	%f374, 0fFF800000;
	mov.f32 	%f375, %f374;
	@%p8 bra 	$L__BB189_12;
	cvt.u32.u64 	%r42, %rd8;
	setp.eq.s64 	%p9, %rd32, 1;
	setp.eq.s64 	%p10, %rd31, 1;
	add.s32 	%r43, %r42, %r5;
	div.s32 	%r44, %r43, %r6;
	mul.lo.s32 	%r45, %r44, %r6;
	sub.s32 	%r46, %r43, %r45;
	selp.b32 	%r47, 0, %r44, %p10;
	selp.b32 	%r48, 0, %r46, %p9;
	mul.lo.s32 	%r49, %r8, %r47;
	mad.lo.s32 	%r50, %r9, %r48, %r49;
	shr.u32 	%r51, %r43, 31;
	add.s32 	%r52, %r43, %r51;
	shr.s32 	%r53, %r52, 1;
	mul.wide.s32 	%rd50, %r53, 8;
	add.s64 	%rd19, %rd1, %rd50;
	ld.global.f32 	%f92, [%rd19];
	shr.u32 	%r54, %r50, 31;
	add.s32 	%r55, %r50, %r54;
	shr.s32 	%r56, %r55, 1;
	mul.wide.s32 	%rd51, %r56, 2;
	add.s64 	%rd52, %rd2, %rd51;
	ld.global.v2.u8 	{%rs3, %rs4}, [%rd52];
	setp.eq.s16 	%p11, %rs3, 0;
	mul.f32 	%f93, %f92, %f85;
	selp.f32 	%f375, %f84, %f93, %p11;
	setp.eq.s16 	%p12, %rs4, 0;
	mov.f32 	%f374, %f84;
	@%p12 bra 	$L__BB189_11;
	ld.global.f32 	%f94, [%rd19+4];
	mul.f32 	%f374, %f94, %f85;
$L__BB189_11:
	max.f32 	%f95, %f376, %f375;
	max.f32 	%f376, %f95, %f374;
$L__BB189_12:
	setp.le.s64 	%p13, %rd40, %rd9;
	mov.f32 	%f378, 0fFF800000;
	mov.f32 	%f379, %f378;
	@%p13 bra 	$L__BB189_16;
	cvt.u32.u64 	%r57, %rd9;
	setp.eq.s64 	%p14, %rd32, 1;
	setp.eq.s64 	%p15, %rd31, 1;
	add.s32 	%r58, %r57, %r5;
	div.s32 	%r59, %r58, %r6;
	mul.lo.s32 	%r60, %r59, %r6;
	sub.s32 	%r61, %r58, %r60;
	selp.b32 	%r62, 0, %r59, %p15;
	selp.b32 	%r63, 0, %r61, %p14;
	mul.lo.s32 	%r64, %r8, %r62;
	mad.lo.s32 	%r65, %r9, %r63, %r64;
	shr.u32 	%r66, %r58, 31;
	add.s32 	%r67, %r58, %r66;
	shr.s32 	%r68, %r67, 1;
	mul.wide.s32 	%rd53, %r68, 8;
	add.s64 	%rd20, %rd1, %rd53;
	ld.global.f32 	%f97, [%rd20];
	shr.u32 	%r69, %r65, 31;
	add.s32 	%r70, %r65, %r69;
	shr.s32 	%r71, %r70, 1;
	mul.wide.s32 	%rd54, %r71, 2;
	add.s64 	%rd55, %rd2, %rd54;
	ld.global.v2.u8 	{%rs5, %rs6}, [%rd55];
	setp.eq.s16 	%p16, %rs5, 0;
	mul.f32 	%f98, %f97, %f85;
	selp.f32 	%f379, %f84, %f98, %p16;
	setp.eq.s16 	%p17, %rs6, 0;
	mov.f32 	%f378, %f84;
	@%p17 bra 	$L__BB189_15;
	ld.global.f32 	%f99, [%rd20+4];
	mul.f32 	%f378, %f99, %f85;
$L__BB189_15:
	max.f32 	%f100, %f376, %f379;
	max.f32 	%f376, %f100, %f378;
$L__BB189_16:
	setp.le.s64 	%p18, %rd40, %rd10;
	mov.f32 	%f382, 0fFF800000;
	mov.f32 	%f383, %f382;
	@%p18 bra 	$L__BB189_20;
	cvt.u32.u64 	%r72, %rd10;
	setp.eq.s64 	%p19, %rd32, 1;
	setp.eq.s64 	%p20, %rd31, 1;
	add.s32 	%r73, %r72, %r5;
	div.s32 	%r74, %r73, %r6;
	mul.lo.s32 	%r75, %r74, %r6;
	sub.s32 	%r76, %r73, %r75;
	selp.b32 	%r77, 0, %r74, %p20;
	selp.b32 	%r78, 0, %r76, %p19;
	mul.lo.s32 	%r79, %r8, %r77;
	mad.lo.s32 	%r80, %r9, %r78, %r79;
	shr.u32 	%r81, %r73, 31;
	add.s32 	%r82, %r73, %r81;
	shr.s32 	%r83, %r82, 1;
	mul.wide.s32 	%rd56, %r83, 8;
	add.s64 	%rd21, %rd1, %rd56;
	ld.global.f32 	%f102, [%rd21];
	shr.u32 	%r84, %r80, 31;
	add.s32 	%r85, %r80, %r84;
	shr.s32 	%r86, %r85, 1;
	mul.wide.s32 	%rd57, %r86, 2;
	add.s64 	%rd58, %rd2, %rd57;
	ld.global.v2.u8 	{%rs7, %rs8}, [%rd58];
	setp.eq.s16 	%p21, %rs7, 0;
	mul.f32 	%f103, %f102, %f85;
	selp.f32 	%f383, %f84, %f103, %p21;
	setp.eq.s16 	%p22, %rs8, 0;
	mov.f32 	%f382, %f84;
	@%p22 bra 	$L__BB189_19;
	ld.global.f32 	%f104, [%rd21+4];
	mul.f32 	%f382, %f104, %f85;
$L__BB189_19:
	max.f32 	%f105, %f376, %f383;
	max.f32 	%f376, %f105, %f382;
$L__BB189_20:
	setp.le.s64 	%p23, %rd40, %rd11;
	mov.f32 	%f386, 0fFF800000;
	mov.f32 	%f387, %f386;
	@%p23 bra 	$L__BB189_24;
	cvt.u32.u64 	%r87, %rd11;
	setp.eq.s64 	%p24, %rd32, 1;
	setp.eq.s64 	%p25, %rd31, 1;
	add.s32 	%r88, %r87, %r5;
	div.s32 	%r89, %r88, %r6;
	mul.lo.s32 	%r90, %r89, %r6;
	sub.s32 	%r91, %r88, %r90;
	selp.b32 	%r92, 0, %r89, %p25;
	selp.b32 	%r93, 0, %r91, %p24;
	mul.lo.s32 	%r94, %r8, %r92;
	mad.lo.s32 	%r95, %r9, %r93, %r94;
	shr.u32 	%r96, %r88, 31;
	add.s32 	%r97, %r88, %r96;
	shr.s32 	%r98, %r97, 1;
	mul.wide.s32 	%rd59, %r98, 8;
	add.s64 	%rd22, %rd1, %rd59;
	ld.global.f32 	%f107, [%rd22];
	shr.u32 	%r99, %r95, 31;
	add.s32 	%r100, %r95, %r99;
	shr.s32 	%r101, %r100, 1;
	mul.wide.s32 	%rd60, %r101, 2;
	add.s64 	%rd61, %rd2, %rd60;
	ld.global.v2.u8 	{%rs9, %rs10}, [%rd61];
	setp.eq.s16 	%p26, %rs9, 0;
	mul.f32 	%f108, %f107, %f85;
	selp.f32 	%f387, %f84, %f108, %p26;
	setp.eq.s16 	%p27, %rs10, 0;
	mov.f32 	%f386, %f84;
	@%p27 bra 	$L__BB189_23;
	ld.global.f32 	%f109, [%rd22+4];
	mul.f32 	%f386, %f109, %f85;
$L__BB189_23:
	max.f32 	%f110, %f376, %f387;
	max.f32 	%f376, %f110, %f386;
$L__BB189_24:
	setp.le.s64 	%p28, %rd40, %rd12;
	mov.f32 	%f390, 0fFF800000;
	mov.f32 	%f391, %f390;
	@%p28 bra 	$L__BB189_28;
	cvt.u32.u64 	%r102, %rd12;
	setp.eq.s64 	%p29, %rd32, 1;
	setp.eq.s64 	%p30, %rd31, 1;
	add.s32 	%r103, %r102, %r5;
	div.s32 	%r104, %r103, %r6;
	mul.lo.s32 	%r105, %r104, %r6;
	sub.s32 	%r106, %r103, %r105;
	selp.b32 	%r107, 0, %r104, %p30;
	selp.b32 	%r108, 0, %r106, %p29;
	mul.lo.s32 	%r109, %r8, %r107;
	mad.lo.s32 	%r110, %r9, %r108, %r109;
	shr.u32 	%r111, %r103, 31;
	add.s32 	%r112, %r103, %r111;
	shr.s32 	%r113, %r112, 1;
	mul.wide.s32 	%rd62, %r113, 8;
	add.s64 	%rd23, %rd1, %rd62;
	ld.global.f32 	%f112, [%rd23];
	shr.u32 	%r114, %r110, 31;
	add.s32 	%r115, %r110, %r114;
	shr.s32 	%r116, %r115, 1;
	mul.wide.s32 	%rd63, %r116, 2;
	add.s64 	%rd64, %rd2, %rd63;
	ld.global.v2.u8 	{%rs11, %rs12}, [%rd64];
	setp.eq.s16 	%p31, %rs11, 0;
	mul.f32 	%f113, %f112, %f85;
	selp.f32 	%f391, %f84, %f113, %p31;
	setp.eq.s16 	%p32, %rs12, 0;
	mov.f32 	%f390, %f84;
	@%p32 bra 	$L__BB189_27;
	ld.global.f32 	%f114, [%rd23+4];
	mul.f32 	%f390, %f114, %f85;
$L__BB189_27:
	max.f32 	%f115, %f376, %f391;
	max.f32 	%f376, %f115, %f390;
$L__BB189_28:
	setp.le.s64 	%p33, %rd40, %rd13;
	mov.f32 	%f394, 0fFF800000;
	mov.f32 	%f395, %f394;
	@%p33 bra 	$L__BB189_32;
	cvt.u32.u64 	%r117, %rd13;
	setp.eq.s64 	%p34, %rd32, 1;
	setp.eq.s64 	%p35, %rd31, 1;
	add.s32 	%r118, %r117, %r5;
	div.s32 	%r119, %r118, %r6;
	mul.lo.s32 	%r120, %r119, %r6;
	sub.s32 	%r121, %r118, %r120;
	selp.b32 	%r122, 0, %r119, %p35;
	selp.b32 	%r123, 0, %r121, %p34;
	mul.lo.s32 	%r124, %r8, %r122;
	mad.lo.s32 	%r125, %r9, %r123, %r124;
	shr.u32 	%r126, %r118, 31;
	add.s32 	%r127, %r118, %r126;
	shr.s32 	%r128, %r127, 1;
	mul.wide.s32 	%rd65, %r128, 8;
	add.s64 	%rd24, %rd1, %rd65;
	ld.global.f32 	%f117, [%rd24];
	shr.u32 	%r129, %r125, 31;
	add.s32 	%r130, %r125, %r129;
	shr.s32 	%r131, %r130, 1;
	mul.wide.s32 	%rd66, %r131, 2;
	add.s64 	%rd67, %rd2, %rd66;
	ld.global.v2.u8 	{%rs13, %rs14}, [%rd67];
	setp.eq.s16 	%p36, %rs13, 0;
	mul.f32 	%f118, %f117, %f85;
	selp.f32 	%f395, %f84, %f118, %p36;
	setp.eq.s16 	%p37, %rs14, 0;
	mov.f32 	%f394, %f84;
	@%p37 bra 	$L__BB189_31;
	ld.global.f32 	%f119, [%rd24+4];
	mul.f32 	%f394, %f119, %f85;
$L__BB189_31:
	max.f32 	%f120, %f376, %f395;
	max.f32 	%f376, %f120, %f394;
$L__BB189_32:
	setp.le.s64 	%p38, %rd40, %rd14;
	mov.f32 	%f398, 0fFF800000;
	mov.f32 	%f399, %f398;
	@%p38 bra 	$L__BB189_36;
	cvt.u32.u64 	%r132, %rd14;
	setp.eq.s64 	%p39, %rd32, 1;
	setp.eq.s64 	%p40, %rd31, 1;
	add.s32 	%r133, %r132, %r5;
	div.s32 	%r134, %r133, %r6;
	mul.lo.s32 	%r135, %r134, %r6;
	sub.s32 	%r136, %r133, %r135;
	selp.b32 	%r137, 0, %r134, %p40;
	selp.b32 	%r138, 0, %r136, %p39;
	mul.lo.s32 	%r139, %r8, %r137;
	mad.lo.s32 	%r140, %r9, %r138, %r139;
	shr.u32 	%r141, %r133, 31;
	add.s32 	%r142, %r133, %r141;
	shr.s32 	%r143, %r142, 1;
	mul.wide.s32 	%rd68, %r143, 8;
	add.s64 	%rd25, %rd1, %rd68;
	ld.global.f32 	%f122, [%rd25];
	shr.u32 	%r144, %r140, 31;
	add.s32 	%r145, %r140, %r144;
	shr.s32 	%r146, %r145, 1;
	mul.wide.s32 	%rd69, %r146, 2;
	add.s64 	%rd70, %rd2, %rd69;
	ld.global.v2.u8 	{%rs15, %rs16}, [%rd70];
	setp.eq.s16 	%p41, %rs15, 0;
	mul.f32 	%f123, %f122, %f85;
	selp.f32 	%f399, %f84, %f123, %p41;
	setp.eq.s16 	%p42, %rs16, 0;
	mov.f32 	%f398, %f84;
	@%p42 bra 	$L__BB189_35;
	ld.global.f32 	%f124, [%rd25+4];
	mul.f32 	%f398, %f124, %f85;
$L__BB189_35:
	max.f32 	%f125, %f376, %f399;
	max.f32 	%f376, %f125, %f398;
$L__BB189_36:
	setp.le.s64 	%p43, %rd40, %rd15;
	mov.f32 	%f402, 0fFF800000;
	mov.f32 	%f403, %f402;
	@%p43 bra 	$L__BB189_40;
	cvt.u32.u64 	%r147, %rd15;
	setp.eq.s64 	%p44, %rd32, 1;
	setp.eq.s64 	%p45, %rd31, 1;
	add.s32 	%r148, %r147, %r5;
	div.s32 	%r149, %r148, %r6;
	mul.lo.s32 	%r150, %r149, %r6;
	sub.s32 	%r151, %r148, %r150;
	selp.b32 	%r152, 0, %r149, %p45;
	selp.b32 	%r153, 0, %r151, %p44;
	mul.lo.s32 	%r154, %r8, %r152;
	mad.lo.s32 	%r155, %r9, %r153, %r154;
	shr.u32 	%r156, %r148, 31;
	add.s32 	%r157, %r148, %r156;
	shr.s32 	%r158, %r157, 1;
	mul.wide.s32 	%rd71, %r158, 8;
	add.s64 	%rd26, %rd1, %rd71;
	ld.global.f32 	%f127, [%rd26];
	shr.u32 	%r159, %r155, 31;
	add.s32 	%r160, %r155, %r159;
	shr.s32 	%r161, %r160, 1;
	mul.wide.s32 	%rd72, %r161, 2;
	add.s64 	%rd73, %rd2, %rd72;
	ld.global.v2.u8 	{%rs17, %rs18}, [%rd73];
	setp.eq.s16 	%p46, %rs17, 0;
	mul.f32 	%f128, %f127, %f85;
	selp.f32 	%f403, %f84, %f128, %p46;
	setp.eq.s16 	%p47, %rs18, 0;
	mov.f32 	%f402, %f84;
	@%p47 bra 	$L__BB189_39;
	ld.global.f32 	%f129, [%rd26+4];
	mul.f32 	%f402, %f129, %f85;
$L__BB189_39:
	max.f32 	%f130, %f376, %f403;
	max.f32 	%f376, %f130, %f402;
$L__BB189_40:
	setp.le.s64 	%p48, %rd40, %rd7;
	mov.b32 	%r162, %f376;
	shfl.sync.bfly.b32	%r163|%p49, %r162, 16, 31, -1;
	mov.b32 	%f131, %r163;
	max.f32 	%f132, %f376, %f131;
	mov.b32 	%r164, %f132;
	shfl.sync.bfly.b32	%r165|%p50, %r164, 8, 31, -1;
	mov.b32 	%f133, %r165;
	max.f32 	%f134, %f132, %f133;
	mov.b32 	%r166, %f134;
	shfl.sync.bfly.b32	%r167|%p51, %r166, 4, 31, -1;
	mov.b32 	%f135, %r167;
	max.f32 	%f136, %f134, %f135;
	mov.b32 	%r168, %f136;
	shfl.sync.bfly.b32	%r169|%p52, %r168, 2, 31, -1;
	mov.b32 	%f137, %r169;
	max.f32 	%f138, %f136, %f137;
	mov.b32 	%r170, %f138;
	shfl.sync.bfly.b32	%r171|%p53, %r170, 1, 31, -1;
	mov.b32 	%f139, %r171;
	max.f32 	%f140, %f138, %f139;
	sub.f32 	%f141, %f371, %f140;
	fma.rn.f32 	%f142, %f141, 0f3BBB989D, 0f3F000000;
	cvt.sat.f32.f32 	%f143, %f142;
	mov.f32 	%f144, 0f4B400001;
	mov.f32 	%f145, 0f437C0000;
	fma.rm.f32 	%f146, %f143, %f145, %f144;
	add.f32 	%f147, %f146, 0fCB40007F;
	neg.f32 	%f148, %f147;
	fma.rn.f32 	%f149, %f141, 0f3FB8AA3B, %f148;
	fma.rn.f32 	%f150, %f141, 0f32A57060, %f149;
	mov.b32 	%r172, %f146;
	shl.b32 	%r173, %r172, 23;
	mov.b32 	%f151, %r173;
	ex2.approx.ftz.f32 	%f152, %f150;
	mul.f32 	%f153, %f152, %f151;
	add.f32 	%f154, %f153, 0f00000000;
	sub.f32 	%f155, %f370, %f140;
	fma.rn.f32 	%f156, %f155, 0f3BBB989D, 0f3F000000;
	cvt.sat.f32.f32 	%f157, %f156;
	fma.rm.f32 	%f158, %f157, %f145, %f144;
	add.f32 	%f159, %f158, 0fCB40007F;
	neg.f32 	%f160, %f159;
	fma.rn.f32 	%f161, %f155, 0f3FB8AA3B, %f160;
	fma.rn.f32 	%f162, %f155, 0f32A57060, %f161;
	mov.b32 	%r174, %f158;
	shl.b32 	%r175, %r174, 23;
	mov.b32 	%f163, %r175;
	ex2.approx.ftz.f32 	%f164, %f162;
	mul.f32 	%f165, %f164, %f163;
	add.f32 	%f166, %f154, %f165;
	sub.f32 	%f167, %f375, %f140;
	fma.rn.f32 	%f168, %f167, 0f3BBB989D, 0f3F000000;
	cvt.sat.f32.f32 	%f169, %f168;
	fma.rm.f32 	%f170, %f169, %f145, %f144;
	add.f32 	%f171, %f170, 0fCB40007F;
	neg.f32 	%f172, %f171;
	fma.rn.f32 	%f173, %f167, 0f3FB8AA3B, %f172;
	fma.rn.f32 	%f174, %f167, 0f32A57060, %f173;
	mov.b32 	%r176, %f170;
	shl.b32 	%r177, %r176, 23;
	mov.b32 	%f175, %r177;
	ex2.approx.ftz.f32 	%f176, %f174;
	mul.f32 	%f177, %f176, %f175;
	add.f32 	%f178, %f166, %f177;
	sub.f32 	%f179, %f374, %f140;
	fma.rn.f32 	%f180, %f179, 0f3BBB989D, 0f3F000000;
	cvt.sat.f32.f32 	%f181, %f180;
	fma.rm.f32 	%f182, %f181, %f145, %f144;
	add.f32 	%f183, %f182, 0fCB40007F;
	neg.f32 	%f184, %f183;
	fma.rn.f32 	%f185, %f179, 0f3FB8AA3B, %f184;
	fma.rn.f32 	%f186, %f179, 0f32A57060, %f185;
	mov.b32 	%r178, %f182;
	shl.b32 	%r179, %r178, 23;
	mov.b32 	%f187, %r179;
	ex2.approx.ftz.f32 	%f188, %f186;
	mul.f32 	%f189, %f188, %f187;
	add.f32 	%f190, %f178, %f189;
	sub.f32 	%f191, %f379, %f140;
	fma.rn.f32 	%f192, %f191, 0f3BBB989D, 0f3F000000;
	cvt.sat.f32.f32 	%f193, %f192;
	fma.rm.f32 	%f194, %f193, %f145, %f144;
	add.f32 	%f195, %f194, 0fCB40007F;
	neg.f32 	%f196, %f195;
	fma.rn.f32 	%f197, %f191, 0f3FB8AA3B, %f196;
	fma.rn.f32 	%f198, %f191, 0f32A57060, %f197;
	mov.b32 	%r180, %f194;
	shl.b32 	%r181, %r180, 23;
	mov.b32 	%f199, %r181;
	ex2.approx.ftz.f32 	%f200, %f198;
	mul.f32 	%f201, %f200, %f199;
	add.f32 	%f202, %f190, %f201;
	sub.f32 	%f203, %f378, %f140;
	fma.rn.f32 	%f204, %f203, 0f3BBB989D, 0f3F000000;
	cvt.sat.f32.f32 	%f205, %f204;
	fma.rm.f32 	%f206, %f205, %f145, %f144;
	add.f32 	%f207, %f206, 0fCB40007F;
	neg.f32 	%f208, %f207;
	fma.rn.f32 	%f209, %f203, 0f3FB8AA3B, %f208;
	fma.rn.f32 	%f210, %f203, 0f32A57060, %f209;
	mov.b32 	%r182, %f206;
	shl.b32 	%r183, %r182, 23;
	mov.b32 	%f211, %r183;
	ex2.approx.ftz.f32 	%f212, %f210;
	mul.f32 	%f213, %f212, %f211;
	add.f32 	%f214, %f202, %f213;
	sub.f32 	%f215, %f383, %f140;
	fma.rn.f32 	%f216, %f215, 0f3BBB989D, 0f3F000000;
	cvt.sat.f32.f32 	%f217, %f216;
	fma.rm.f32 	%f218, %f217, %f145, %f144;
	add.f32 	%f219, %f218, 0fCB40007F;
	neg.f32 	%f220, %f219;
	fma.rn.f32 	%f221, %f215, 0f3FB8AA3B, %f220;
	fma.rn.f32 	%f222, %f215, 0f32A57060, %f221;
	mov.b32 	%r184, %f218;
	shl.b32 	%r185, %r184, 23;
	mov.b32 	%f223, %r185;
	ex2.approx.ftz.f32 	%f224, %f222;
	mul.f32 	%f225, %f224, %f223;
	add.f32 	%f226, %f214, %f225;
	sub.f32 	%f227, %f382, %f140;
	fma.rn.f32 	%f228, %f227, 0f3BBB989D, 0f3F000000;
	cvt.sat.f32.f32 	%f229, %f228;
	fma.rm.f32 	%f230, %f229, %f145, %f144;
	add.f32 	%f231, %f230, 0fCB40007F;
	neg.f32 	%f232, %f231;
	fma.rn.f32 	%f233, %f227, 0f3FB8AA3B, %f232;
	fma.rn.f32 	%f234, %f227, 0f32A57060, %f233;
	mov.b32 	%r186, %f230;
	shl.b32 	%r187, %r186, 23;
	mov.b32 	%f235, %r187;
	ex2.approx.ftz.f32 	%f236, %f234;
	mul.f32 	%f237, %f236, %f235;
	add.f32 	%f238, %f226, %f237;
	sub.f32 	%f239, %f387, %f140;
	fma.rn.f32 	%f240, %f239, 0f3BBB989D, 0f3F000000;
	cvt.sat.f32.f32 	%f241, %f240;
	fma.rm.f32 	%f242, %f241, %f145, %f144;
	add.f32 	%f243, %f242, 0fCB40007F;
	neg.f32 	%f244, %f243;
	fma.rn.f32 	%f245, %f239, 0f3FB8AA3B, %f244;
	fma.rn.f32 	%f246, %f239, 0f32A57060, %f245;
	mov.b32 	%r188, %f242;
	shl.b32 	%r189, %r188, 23;
	mov.b32 	%f247, %r189;
	ex2.approx.ftz.f32 	%f248, %f246;
	mul.f32 	%f249, %f248, %f247;
	add.f32 	%f250, %f238, %f249;
	sub.f32 	%f251, %f386, %f140;
	fma.rn.f32 	%f252, %f251, 0f3BBB989D, 0f3F000000;
	cvt.sat.f32.f32 	%f253, %f252;
	fma.rm.f32 	%f254, %f253, %f145, %f144;
	add.f32 	%f255, %f254, 0fCB40007F;
	neg.f32 	%f256, %f255;
	fma.rn.f32 	%f257, %f251, 0f3FB8AA3B, %f256;
	fma.rn.f32 	%f258, %f251, 0f32A57060, %f257;
	mov.b32 	%r190, %f254;
	shl.b32 	%r191, %r190, 23;
	mov.b32 	%f259, %r191;
	ex2.approx.ftz.f32 	%f260, %f258;
	mul.f32 	%f261, %f260, %f259;
	add.f32 	%f262, %f250, %f261;
	sub.f32 	%f263, %f391, %f140;
	fma.rn.f32 	%f264, %f263, 0f3BBB989D, 0f3F000000;
	cvt.sat.f32.f32 	%f265, %f264;
	fma.rm.f32 	%f266, %f265, %f145, %f144;
	add.f32 	%f267, %f266, 0fCB40007F;
	neg.f32 	%f268, %f267;
	fma.rn.f32 	%f269, %f263, 0f3FB8AA3B, %f268;
	fma.rn.f32 	%f270, %f263, 0f32A57060, %f269;
	mov.b32 	%r192, %f266;
	shl.b32 	%r193, %r192, 23;
	mov.b32 	%f271, %r193;
	ex2.approx.ftz.f32 	%f272, %f270;
	mul.f32 	%f273, %f272, %f271;
	add.f32 	%f274, %f262, %f273;
	sub.f32 	%f275, %f390, %f140;
	fma.rn.f32 	%f276, %f275, 0f3BBB989D, 0f3F000000;
	cvt.sat.f32.f32 	%f277, %f276;
	fma.rm.f32 	%f278, %f277, %f145, %f144;
	add.f32 	%f279, %f278, 0fCB40007F;
	neg.f32 	%f280, %f279;
	fma.rn.f32 	%f281, %f275, 0f3FB8AA3B, %f280;
	fma.rn.f32 	%f282, %f275, 0f32A57060, %f281;
	mov.b32 	%r194, %f278;
	shl.b32 	%r195, %r194, 23;
	mov.b32 	%f283, %r195;
	ex2.approx.ftz.f32 	%f284, %f282;
	mul.f32 	%f285, %f284, %f283;
	add.f32 	%f286, %f274, %f285;
	sub.f32 	%f287, %f395, %f140;
	fma.rn.f32 	%f288, %f287, 0f3BBB989D, 0f3F000000;
	cvt.sat.f32.f32 	%f289, %f288;
	fma.rm.f32 	%f290, %f289, %f145, %f144;
	add.f32 	%f291, %f290, 0fCB40007F;
	neg.f32 	%f292, %f291;
	fma.rn.f32 	%f293, %f287, 0f3FB8AA3B, %f292;
	fma.rn.f32 	%f294, %f287, 0f32A57060, %f293;
	mov.b32 	%r196, %f290;
	shl.b32 	%r197, %r196, 23;
	mov.b32 	%f295, %r197;
	ex2.approx.ftz.f32 	%f296, %f294;
	mul.f32 	%f297, %f296, %f295;
	add.f32 	%f298, %f286, %f297;
	sub.f32 	%f299, %f394, %f140;
	fma.rn.f32 	%f300, %f299, 0f3BBB989D, 0f3F000000;
	cvt.sat.f32.f32 	%f301, %f300;
	fma.rm.f32 	%f302, %f301, %f145, %f144;
	add.f32 	%f303, %f302, 0fCB40007F;
	neg.f32 	%f304, %f303;
	fma.rn.f32 	%f305, %f299, 0f3FB8AA3B, %f304;
	fma.rn.f32 	%f306, %f299, 0f32A57060, %f305;
	mov.b32 	%r198, %f302;
	shl.b32 	%r199, %r198, 23;
	mov.b32 	%f307, %r199;
	ex2.approx.ftz.f32 	%f308, %f306;
	mul.f32 	%f309, %f308, %f307;
	add.f32 	%f310, %f298, %f309;
	sub.f32 	%f311, %f399, %f140;
	fma.rn.f32 	%f312, %f311, 0f3BBB989D, 0f3F000000;
	cvt.sat.f32.f32 	%f313, %f312;
	fma.rm.f32 	%f314, %f313, %f145, %f144;
	add.f32 	%f315, %f314, 0fCB40007F;
	neg.f32 	%f316, %f315;
	fma.rn.f32 	%f317, %f311, 0f3FB8AA3B, %f316;
	fma.rn.f32 	%f318, %f311, 0f32A57060, %f317;
	mov.b32 	%r200, %f314;
	shl.b32 	%r201, %r200, 23;
	mov.b32 	%f319, %r201;
	ex2.approx.ftz.f32 	%f320, %f318;
	mul.f32 	%f321, %f320, %f319;
	add.f32 	%f322, %f310, %f321;
	sub.f32 	%f323, %f398, %f140;
	fma.rn.f32 	%f324, %f323, 0f3BBB989D, 0f3F000000;
	cvt.sat.f32.f32 	%f325, %f324;
	fma.rm.f32 	%f326, %f325, %f145, %f144;
	add.f32 	%f327, %f326, 0fCB40007F;
	neg.f32 	%f328, %f327;
	fma.rn.f32 	%f329, %f323, 0f3FB8AA3B, %f328;
	fma.rn.f32 	%f330, %f323, 0f32A57060, %f329;
	mov.b32 	%r202, %f326;
	shl.b32 	%r203, %r202, 23;
	mov.b32 	%f331, %r203;
	ex2.approx.ftz.f32 	%f332, %f330;
	mul.f32 	%f333, %f332, %f331;
	add.f32 	%f334, %f322, %f333;
	sub.f32 	%f335, %f403, %f140;
	fma.rn.f32 	%f336, %f335, 0f3BBB989D, 0f3F000000;
	cvt.sat.f32.f32 	%f337, %f336;
	fma.rm.f32 	%f338, %f337, %f145, %f144;
	add.f32 	%f339, %f338, 0fCB40007F;
	neg.f32 	%f340, %f339;
	fma.rn.f32 	%f341, %f335, 0f3FB8AA3B, %f340;
	fma.rn.f32 	%f342, %f335, 0f32A57060, %f341;
	mov.b32 	%r204, %f338;
	shl.b32 	%r205, %r204, 23;
	mov.b32 	%f343, %r205;
	ex2.approx.ftz.f32 	%f344, %f342;
	mul.f32 	%f345, %f344, %f343;
	add.f32 	%f346, %f334, %f345;
	sub.f32 	%f347, %f402, %f140;
	fma.rn.f32 	%f348, %f347, 0f3BBB989D, 0f3F000000;
	cvt.sat.f32.f32 	%f349, %f348;
	fma.rm.f32 	%f350, %f349, %f145, %f144;
	add.f32 	%f351, %f350, 0fCB40007F;
	neg.f32 	%f352, %f351;
	fma.rn.f32 	%f353, %f347, 0f3FB8AA3B, %f352;
	fma.rn.f32 	%f354, %f347, 0f32A57060, %f353;
	mov.b32 	%r206, %f350;
	shl.b32 	%r207, %r206, 23;
	mov.b32 	%f355, %r207;
	ex2.approx.ftz.f32 	%f356, %f354;
	mul.f32 	%f357, %f356, %f355;
	add.f32 	%f358, %f346, %f357;
	mov.b32 	%r208, %f358;
	shfl.sync.bfly.b32	%r209|%p54, %r208, 16, 31, -1;
	mov.b32 	%f359, %r209;
	add.f32 	%f360, %f358, %f359;
	mov.b32 	%r210, %f360;
	shfl.sync.bfly.b32	%r211|%p55, %r210, 8, 31, -1;
	mov.b32 	%f361, %r211;
	add.f32 	%f362, %f360, %f361;
	mov.b32 	%r212, %f362;
	shfl.sync.bfly.b32	%r213|%p56, %r212, 4, 31, -1;
	mov.b32 	%f363, %r213;
	add.f32 	%f364, %f362, %f363;
	mov.b32 	%r214, %f364;
	shfl.sync.bfly.b32	%r215|%p57, %r214, 2, 31, -1;
	mov.b32 	%f365, %r215;
	add.f32 	%f366, %f364, %f365;
	mov.b32 	%r216, %f366;
	shfl.sync.bfly.b32	%r217|%p58, %r216, 1, 31, -1;
	mov.b32 	%f367, %r217;
	add.f32 	%f368, %f366, %f367;
	div.rn.f32 	%f66, %f153, %f368;
	div.rn.f32 	%f67, %f165, %f368;
	div.rn.f32 	%f68, %f177, %f368;
	div.rn.f32 	%f69, %f189, %f368;
	div.rn.f32 	%f70, %f201, %f368;
	div.rn.f32 	%f71, %f213, %f368;
	div.rn.f32 	%f72, %f225, %f368;
	div.rn.f32 	%f73, %f237, %f368;
	div.rn.f32 	%f74, %f249, %f368;
	div.rn.f32 	%f75, %f261, %f368;
	div.rn.f32 	%f76, %f273, %f368;
	div.rn.f32 	%f77, %f285, %f368;
	div.rn.f32 	%f78, %f297, %f368;
	div.rn.f32 	%f79, %f309, %f368;
	div.rn.f32 	%f80, %f321, %f368;
	div.rn.f32 	%f81, %f333, %f368;
	div.rn.f32 	%f82, %f345, %f368;
	div.rn.f32 	%f83, %f357, %f368;
	mul.lo.s64 	%rd27, %rd130, %rd38;
	@%p48 bra 	$L__BB189_42;
	add.s64 	%rd74, %rd27, %rd7;
	shr.u64 	%rd75, %rd74, 63;
	add.s64 	%rd76, %rd74, %rd75;
	shl.b64 	%rd77, %rd76, 2;
	and.b64  	%rd78, %rd77, -8;
	add.s64 	%rd79, %rd5, %rd78;
	st.global.v2.f32 	[%rd79], {%f66, %f67};
$L__BB189_42:
	setp.le.s64 	%p59, %rd40, %rd8;
	@%p59 bra 	$L__BB189_44;
	add.s64 	%rd80, %rd27, %rd8;
	shr.u64 	%rd81, %rd80, 63;
	add.s64 	%rd82, %rd80, %rd81;
	shl.b64 	%rd83, %rd82, 2;
	and.b64  	%rd84, %rd83, -8;
	add.s64 	%rd85, %rd5, %rd84;
	st.global.v2.f32 	[%rd85], {%f68, %f69};
$L__BB189_44:
	setp.le.s64 	%p60, %rd40, %rd9;
	@%p60 bra 	$L__BB189_46;
	add.s64 	%rd86, %rd27, %rd9;
	shr.u64 	%rd87, %rd86, 63;
	add.s64 	%rd88, %rd86, %rd87;
	shl.b64 	%rd89, %rd88, 2;
	and.b64  	%rd90, %rd89, -8;
	add.s64 	%rd91, %rd5, %rd90;
	st.global.v2.f32 	[%rd91], {%f70, %f71};
$L__BB189_46:
	setp.le.s64 	%p61, %rd40, %rd10;
	@%p61 bra 	$L__BB189_48;
	add.s64 	%rd92, %rd27, %rd10;
	shr.u64 	%rd93, %rd92, 63;
	add.s64 	%rd94, %rd92, %rd93;
	shl.b64 	%rd95, %rd94, 2;
	and.b64  	%rd96, %rd95, -8;
	add.s64 	%rd97, %rd5, %rd96;
	st.global.v2.f32 	[%rd97], {%f72, %f73};
$L__BB189_48:
	setp.le.s64 	%p62, %rd40, %rd11;
	@%p62 bra 	$L__BB189_50;
	add.s64 	%rd98, %rd27, %rd11;
	shr.u64 	%rd99, %rd98, 63;
	add.s64 	%rd100, %rd98, %rd99;
	shl.b64 	%rd101, %rd100, 2;
	and.b64  	%rd102, %rd101, -8;
	add.s64 	%rd103, %rd5, %rd102;
	st.global.v2.f32 	[%rd103], {%f74, %f75};
$L__BB189_50:
	setp.le.s64 	%p63, %rd40, %rd12;
	@%p63 bra 	$L__BB189_52;
	add.s64 	%rd104, %rd27, %rd12;
	shr.u64 	%rd105, %rd104, 63;
	add.s64 	%rd106, %rd104, %rd105;
	shl.b64 	%rd107, %rd106, 2;
	and.b64  	%rd108, %rd107, -8;
	add.s64 	%rd109, %rd5, %rd108;
	st.global.v2.f32 	[%rd109], {%f76, %f77};
$L__BB189_52:
	setp.le.s64 	%p64, %rd40, %rd13;
	@%p64 bra 	$L__BB189_54;
	add.s64 	%rd110, %rd27, %rd13;
	shr.u64 	%rd111, %rd110, 63;
	add.s64 	%rd112, %rd110, %rd111;
	shl.b64 	%rd113, %rd112, 2;
	and.b64  	%rd114, %rd113, -8;
	add.s64 	%rd115, %rd5, %rd114;
	st.global.v2.f32 	[%rd115], {%f78, %f79};
$L__BB189_54:
	setp.le.s64 	%p65, %rd40, %rd14;
	@%p65 bra 	$L__BB189_56;
	add.s64 	%rd116, %rd27, %rd14;
	shr.u64 	%rd117, %rd116, 63;
	add.s64 	%rd118, %rd116, %rd117;
	shl.b64 	%rd119, %rd118, 2;
	and.b64  	%rd120, %rd119, -8;
	add.s64 	%rd121, %rd5, %rd120;
	st.global.v2.f32 	[%rd121], {%f80, %f81};
$L__BB189_56:
	setp.le.s64 	%p66, %rd40, %rd15;
	@%p66 bra 	$L__BB189_58;
	add.s64 	%rd122, %rd27, %rd15;
	shr.u64 	%rd123, %rd122, 63;
	add.s64 	%rd124, %rd122, %rd123;
	shl.b64 	%rd125, %rd124, 2;
	and.b64  	%rd126, %rd125, -8;
	add.s64 	%rd127, %rd5, %rd126;
	st.global.v2.f32 	[%rd127], {%f82, %f83};
$L__BB189_58:
	ld.param.u64 	%rd129, [_Z15SoftmaxWarpImplI22BroadcastScaleMaskLoadIffbLm2EiE11DirectStoreIffEfLi2ELi18ELi32ELi1ELb1EL9Algorithm0EEvT_T0_ll_param_2];
	add.s64 	%rd130, %rd130, %rd16;
	setp.lt.s64 	%p67, %rd130, %rd129;
	@%p67 bra 	$L__BB189_4;
$L__BB189_59:
	ret;

}
	// .globl	_Z15SoftmaxWarpImplI22BroadcastScaleMaskLoadIffbLm2EiE11DirectStoreIffEfLi2ELi20ELi32ELi1ELb0EL9Algorithm0EEvT_T0_ll
.visible .entry _Z15SoftmaxWarpImplI22BroadcastScaleMaskLoadIffbLm2EiE11DirectStoreIffEfLi2ELi20ELi32ELi1ELb0EL9Algorithm0EEvT_T0_ll(
	.param .align 8 .b8 _Z15SoftmaxWarpImplI22BroadcastScaleMaskLoadIffbLm2EiE11DirectStoreIffEfLi2ELi20ELi32ELi1ELb0EL9Algorithm0EEvT_T0_ll_param_0[88],
	.param .align 8 .b8 _Z15SoftmaxWarpImplI22BroadcastScaleMaskLoadIffbLm2EiE11DirectStoreIffEfLi2ELi20ELi32ELi1ELb0EL9Algorithm0EEvT_T0_ll_param_1[16],
	.param .u64 _Z15SoftmaxWarpImplI22BroadcastScaleMaskLoadIffbLm2EiE11DirectStoreIffEfLi2ELi20ELi32ELi1ELb0EL9Algorithm0EEvT_T0_ll_param_2,
	.param .u64 _Z15SoftmaxWarpImplI22BroadcastScaleMaskLoadIffbLm2EiE11DirectStoreIffEfLi2ELi20ELi32ELi1ELb0EL9Algorithm0EEvT_T0_ll_param_3
)
{
	.reg .pred 	%p<54>;
	.reg .b16 	%rs<21>;
	.reg .b32 	%r<219>;
	.reg .b32 	%f<377>;
	.reg .b64 	%rd<130>;

	ld.param.u64 	%rd29, [_Z15SoftmaxWarpImplI22BroadcastScaleMaskLoadIffbLm2EiE11DirectStoreIffEfLi2ELi20ELi32ELi1ELb0EL9Algorithm0EEvT_T0_ll_param_1+8];
	ld.param.u64 	%rd28, [_Z15SoftmaxWarpImplI22BroadcastScaleMaskLoadIffbLm2EiE11DirectStoreIffEfLi2ELi20ELi32ELi1ELb0EL9Algorithm0EEvT_T0_ll_param_1];
	ld.param.v2.f32 	{%f33, %f34}, [_Z15SoftmaxWarpImplI22BroadcastScaleMaskLoadIffbLm2EiE11DirectStoreIffEfLi2ELi20ELi32ELi1ELb0EL9Algorithm0EEvT_T0_ll_param_0+80];
	ld.param.u64 	%rd27, [_Z15SoftmaxWarpImplI22BroadcastScaleMaskLoadIffbLm2EiE11DirectStoreIffEfLi2ELi20ELi32ELi1ELb0EL9Algorithm0EEvT_T0_ll_param_0+72];
	ld.param.v2.u32 	{%r9, %r10}, [_Z15SoftmaxWarpImplI22BroadcastScaleMaskLoadIffbLm2EiE11DirectStoreIffEfLi2ELi20ELi32ELi1ELb0EL9Algorithm0EEvT_T0_ll_param_0+56];
	ld.param.v2.u32 	{%r7, %r8}, [_Z15SoftmaxWarpImplI22BroadcastScaleMaskLoadIffbLm2EiE11DirectStoreIffEfLi2ELi20ELi32ELi1ELb0EL9Algorithm0EEvT_T0_ll_param_0+40];
	ld.param.u64 	%rd23, [_Z15SoftmaxWarpImplI22BroadcastScaleMaskLoadIffbLm2EiE11DirectStoreIffEfLi2ELi20ELi32ELi1ELb0EL9Algorithm0EEvT_T0_ll_param_0+24];
	ld.param.u64 	%rd22, [_Z15SoftmaxWarpImplI22BroadcastScaleMaskLoadIffbLm2EiE11DirectStoreIffEfLi2ELi20ELi32ELi1ELb0EL9Algorithm0EEvT_T0_ll_param_0+16];
	ld.param.u64 	%rd21, [_Z15SoftmaxWarpImplI22BroadcastScaleMaskLoadIffbLm2EiE11DirectStoreIffEfLi2ELi20ELi32ELi1ELb0EL9Algorithm0EEvT_T0_ll_param_0+8];
	ld.param.u64 	%rd20, [_Z15SoftmaxWarpImplI22BroadcastScaleMaskLoadIffbLm2EiE11DirectStoreIffEfLi2ELi20ELi32ELi1ELb0EL9Algorithm0EEvT_T0_ll_param_0];
	ld.param.u64 	%rd30, [_Z15SoftmaxWarpImplI22BroadcastScaleMaskLoadIffbLm2EiE11DirectStoreIffEfLi2ELi20ELi32ELi1ELb0EL9Algorithm0EEvT_T0_ll_param_2];
	ld.param.u64 	%rd31, [_Z15SoftmaxWarpImplI22BroadcastScaleMaskLoadIffbLm2EiE11DirectStoreIffEfLi2ELi20ELi32ELi1ELb0EL9Algorithm0EEvT_T0_ll_param_3];
	cvta.to.global.u64 	%rd1, %rd20;
	cvta.to.global.u64 	%rd2, %rd21;
	setp.lt.s64 	%p1, %rd31, 641;
	@%p1 bra 	$L__BB190_2;
	mov.u64 	%rd32, $str;
	cvta.global.u64 	%rd33, %rd32;
	mov.u64 	%rd34, $str$1;
	cvta.global.u64 	%rd35, %rd34;
	mov.u64 	%rd36, __unnamed_186;
	cvta.global.u64 	%rd37, %rd36;
	{ // callseq 185, 0
	.param .b64 param0;
	st.param.b64 	[param0], %rd33;
	.param .b64 param1;
	st.param.b64 	[param1], %rd35;
	.param .b32 param2;
	st.param.b32 	[param2], 219;
	.param .b64 param3;
	st.param.b64 	[param3], %rd37;
	.param .b64 param4;
	st.param.b64 	[param4], 1;
	call.uni 
	__assertfail, 
	(
	param0, 
	param1, 
	param2, 
	param3, 
	param4
	);
	} // callseq 185
$L__BB190_2:
	mov.u32 	%r11, %ctaid.x;
	mov.u32 	%r12, %ntid.y;
	mov.u32 	%r13, %tid.y;
	mad.lo.s32 	%r14, %r11, %r12, %r13;
	mov.u32 	%r15, %nctaid.x;
	mul.lo.s32 	%r4, %r15, %r12;
	cvt.s64.s32 	%rd129, %r14;
	setp.le.s64 	%p2, %rd30, %rd129;
	@%p2 bra 	$L__BB190_25;
	mov.u32 	%r16, %tid.x;
	shl.b32 	%r17, %r16, 1;
	cvt.u64.u32 	%rd6, %r17;
	cvt.s64.s32 	%rd7, %r4;
	cvt.u32.u64 	%r18, %rd6;
	cvt.u32.u64 	%r20, %rd27;
$L__BB190_4:
	setp.eq.s64 	%p3, %rd23, 1;
	setp.eq.s64 	%p4, %rd22, 1;
	cvt.u32.u64 	%r19, %rd129;
	mad.lo.s32 	%r5, %r20, %r19, %r18;
	div.s32 	%r21, %r5, %r7;
	mul.lo.s32 	%r22, %r21, %r7;
	sub.s32 	%r23, %r5, %r22;
	selp.b32 	%r24, 0, %r21, %p4;
	selp.b32 	%r25, 0, %r23, %p3;
	mul.lo.s32 	%r26, %r9, %r24;
	mad.lo.s32 	%r27, %r10, %r25, %r26;
	shr.u32 	%r28, %r5, 31;
	add.s32 	%r29, %r5, %r28;
	shr.s32 	%r30, %r29, 1;
	mul.wide.s32 	%rd38, %r30, 8;
	add.s64 	%rd9, %rd1, %rd38;
	ld.global.f32 	%f35, [%rd9];
	shr.u32 	%r31, %r27, 31;
	add.s32 	%r32, %r27, %r31;
	shr.s32 	%r33, %r32, 1;
	mul.wide.s32 	%rd39, %r33, 2;
	add.s64 	%rd40, %rd2, %rd39;
	ld.global.v2.u8 	{%rs1, %rs2}, [%rd40];
	setp.eq.s16 	%p5, %rs1, 0;
	mul.f32 	%f36, %f35, %f34;
	selp.f32 	%f3, %f33, %f36, %p5;
	setp.eq.s16 	%p6, %rs2, 0;
	mov.f32 	%f367, %f33;
	@%p6 bra 	$L__BB190_6;
	ld.global.f32 	%f37, [%rd9+4];
	mul.f32 	%f367, %f37, %f34;
$L__BB190_6:
	setp.eq.s64 	%p7, %rd23, 1;
	setp.eq.s64 	%p8, %rd22, 1;
	add.s32 	%r6, %r5, 64;
	div.s32 	%r34, %r6, %r7;
	mul.lo.s32 	%r35, %r34, %r7;
	sub.s32 	%r36, %r6, %r35;
	selp.b32 	%r37, 0, %r34, %p8;
	selp.b32 	%r38, 0, %r36, %p7;
	mul.lo.s32 	%r39, %r9, %r37;
	mad.lo.s32 	%r40, %r10, %r38, %r39;
	shr.u32 	%r41, %r6, 31;
	add.s32 	%r42, %r6, %r41;
	shr.s32 	%r43, %r42, 1;
	mul.wide.s32 	%rd41, %r43, 8;
	add.s64 	%rd10, %rd1, %rd41;
	ld.global.f32 	%f38, [%rd10];
	shr.u32 	%r44, %r40, 31;
	add.s32 	%r45, %r40, %r44;
	shr.s32 	%r46, %r45, 1;
	mul.wide.s32 	%rd42, %r46, 2;
	add.s64 	%rd43, %rd2, %rd42;
	ld.global.v2.u8 	{%rs3, %rs4}, [%rd43];
	setp.eq.s16 	%p9, %rs3, 0;
	mul.f32 	%f39, %f38, %f34;
	selp.f32 	%f6, %f33, %f39, %p9;
	setp.eq.s16 	%p10, %rs4, 0;
	mov.f32 	%f368, %f33;
	@%p10 bra 	$L__BB190_8;
	ld.global.f32 	%f40, [%rd10+4];
	mul.f32 	%f368, %f40, %f34;
$L__BB190_8:
	setp.eq.s64 	%p11, %rd23, 1;
	setp.eq.s64 	%p12, %rd22, 1;
	add.s32 	%r47, %r6, 64;
	div.s32 	%r48, %r47, %r7;
	mul.lo.s32 	%r49, %r48, %r7;
	sub.s32 	%r50, %r47, %r49;
	selp.b32 	%r51, 0, %r48, %p12;
	selp.b32 	%r52, 0, %r50, %p11;
	mul.lo.s32 	%r53, %r9, %r51;
	mad.lo.s32 	%r54, %r10, %r52, %r53;
	shr.u32 	%r55, %r47, 31;
	add.s32 	%r56, %r47, %r55;
	shr.s32 	%r57, %r56, 1;
	mul.wide.s32 	%rd44, %r57, 8;
	add.s64 	%rd11, %rd1, %rd44;
	ld.global.f32 	%f41, [%rd11];
	shr.u32 	%r58, %r54, 31;
	add.s32 	%r59, %r54, %r58;
	shr.s32 	%r60, %r59, 1;
	mul.wide.s32 	%rd45, %r60, 2;
	add.s64 	%rd46, %rd2, %rd45;
	ld.global.v2.u8 	{%rs5, %rs6}, [%rd46];
	setp.eq.s16 	%p13, %rs5, 0;
	mul.f32 	%f42, %f41, %f34;
	selp.f32 	%f9, %f33, %f42, %p13;
	setp.eq.s16 	%p14, %rs6, 0;
	mov.f32 	%f369, %f33;
	@%p14 bra 	$L__BB190_10;
	ld.global.f32 	%f43, [%rd11+4];
	mul.f32 	%f369, %f43, %f34;
$L__BB190_10:
	setp.eq.s64 	%p15, %rd23, 1;
	setp.eq.s64 	%p16, %rd22, 1;
	add.s32 	%r61, %r6, 128;
	div.s32 	%r62, %r61, %r7;
	mul.lo.s32 	%r63, %r62, %r7;
	sub.s32 	%r64, %r61, %r63;
	selp.b32 	%r65, 0, %r62, %p16;
	selp.b32 	%r66, 0, %r64, %p15;
	mul.lo.s32 	%r67, %r9, %r65;
	mad.lo.s32 	%r68, %r10, %r66, %r67;
	shr.u32 	%r69, %r61, 31;
	add.s32 	%r70, %r61, %r69;
	shr.s32 	%r71, %r70, 1;
	mul.wide.s32 	%rd47, %r71, 8;
	add.s64 	%rd12, %rd1, %rd47;
	ld.global.f32 	%f44, [%rd12];
	shr.u32 	%r72, %r68, 31;
	add.s32 	%r73, %r68, %r72;
	shr.s32 	%r74, %r73, 1;
	mul.wide.s32 	%rd48, %r74, 2;
	add.s64 	%rd49, %rd2, %rd48;
	ld.global.v2.u8 	{%rs7, %rs8}, [%rd49];
	setp.eq.s16 	%p17, %rs7, 0;
	mul.f32 	%f45, %f44, %f34;
	selp.f32 	%f12, %f33, %f45, %p17;
	setp.eq.s16 	%p18, %rs8, 0;
	mov.f32 	%f370, %f33;
	@%p18 bra 	$L__BB190_12;
	ld.global.f32 	%f46, [%rd12+4];
	mul.f32 	%f370, %f46, %f34;
$L__BB190_12:
	setp.eq.s64 	%p19, %rd23, 1;
	setp.eq.s64 	%p20, %rd22, 1;
	add.s32 	%r75, %r6, 192;
	div.s32 	%r76, %r75, %r7;
	mul.lo.s32 	%r77, %r76, %r7;
	sub.s32 	%r78, %r75, %r77;
	selp.b32 	%r79, 0, %r76, %p20;
	selp.b32 	%r80, 0, %r78, %p19;
	mul.lo.s32 	%r81, %r9, %r79;
	mad.lo.s32 	%r82, %r10, %r80, %r81;
	shr.u32 	%r83, %r75, 31;
	add.s32 	%r84, %r75, %r83;
	shr.s32 	%r85, %r84, 1;
	mul.wide.s32 	%rd50, %r85, 8;
	add.s64 	%rd13, %rd1, %rd50;
	ld.global.f32 	%f47, [%rd13];
	shr.u32 	%r86, %r82, 31;
	add.s32 	%r87, %r82, %r86;
	shr.s32 	%r88, %r87, 1;
	mul.wide.s32 	%rd51, %r88, 2;
	add.s64 	%rd52, %rd2, %rd51;
	ld.global.v2.u8 	{%rs9, %rs10}, [%rd52];
	setp.eq.s16 	%p21, %rs9, 0;
	mul.f32 	%f48, %f47, %f34;
	selp.f32 	%f15, %f33, %f48, %p21;
	setp.eq.s16 	%p22, %rs10, 0;
	mov.f32 	%f371, %f33;
	@%p22 bra 	$L__BB190_14;
	ld.global.f32 	%f49, [%rd13+4];
	mul.f32 	%f371, %f49, %f34;
$L__BB190_14:
	add.s32 	%r89, %r6, 256;
	div.s32 	%r90, %r89, %r7;
	mul.lo.s32 	%r91, %r90, %r7;
	sub.s32 	%r92, %r89, %r91;
	selp.b32 	%r93, 0, %r90, %p20;
	selp.b32 	%r94, 0, %r92, %p19;
	mul.lo.s32 	%r95, %r9, %r93;
	mad.lo.s32 	%r96, %r10, %r94, %r95;
	shr.u32 	%r97, %r89, 31;
	add.s32 	%r98, %r89, %r97;
	shr.s32 	%r99, %r98, 1;
	mul.wide.s32 	%rd53, %r99, 8;
	add.s64 	%rd14, %rd1, %rd53;
	ld.global.f32 	%f50, [%rd14];
	shr.u32 	%r100, %r96, 31;
	add.s32 	%r101, %r96, %r100;
	shr.s32 	%r102, %r101, 1;
	mul.wide.s32 	%rd54, %r102, 2;
	add.s64 	%rd55, %rd2, %rd54;
	ld.global.v2.u8 	{%rs11, %rs12}, [%rd55];
	setp.eq.s16 	%p25, %rs11, 0;
	mul.f32 	%f51, %f50, %f34;
	selp.f32 	%f18, %f33, %f51, %p25;
	setp.eq.s16 	%p26, %rs12, 0;
	mov.f32 	%f372, %f33;
	@%p26 bra 	$L__BB190_16;
	ld.global.f32 	%f52, [%rd14+4];
	mul.f32 	%f372, %f52, %f34;
$L__BB190_16:
	add.s32 	%r103, %r6, 320;
	div.s32 	%r104, %r103, %r7;
	mul.lo.s32 	%r105, %r104, %r7;
	sub.s32 	%r106, %r103, %r105;
	selp.b32 	%r107, 0, %r104, %p20;
	selp.b32 	%r108, 0, %r106, %p19;
	mul.lo.s32 	%r109, %r9, %r107;
	mad.lo.s32 	%r110, %r10, %r108, %r109;
	shr.u32 	%r111, %r103, 31;
	add.s32 	%r112, %r103, %r111;
	shr.s32 	%r113, %r112, 1;
	mul.wide.s32 	%rd56, %r113, 8;
	add.s64 	%rd15, %rd1, %rd56;
	ld.global.f32 	%f53, [%rd15];
	shr.u32 	%r114, %r110, 31;
	add.s32 	%r115, %r110, %r114;
	shr.s32 	%r116, %r115, 1;
	mul.wide.s32 	%rd57, %r116, 2;
	add.s64 	%rd58, %rd2, %rd57;
	ld.global.v2.u8 	{%rs13, %rs14}, [%rd58];
	setp.eq.s16 	%p29, %rs13, 0;
	mul.f32 	%f54, %f53, %f34;
	selp.f32 	%f21, %f33, %f54, %p29;
	setp.eq.s16 	%p30, %rs14, 0;
	mov.f32 	%f373, %f33;
	@%p30 bra 	$L__BB190_18;
	ld.global.f32 	%f55, [%rd15+4];
	mul.f32 	%f373, %f55, %f34;
$L__BB190_18:
	add.s32 	%r117, %r6, 384;
	div.s32 	%r118, %r117, %r7;
	mul.lo.s32 	%r119, %r118, %r7;
	sub.s32 	%r120, %r117, %r119;
	selp.b32 	%r121, 0, %r118, %p20;
	selp.b32 	%r122, 0, %r120, %p19;
	mul.lo.s32 	%r123, %r9, %r121;
	mad.lo.s32 	%r124, %r10, %r122, %r123;
	shr.u32 	%r125, %r117, 31;
	add.s32 	%r126, %r117, %r125;
	shr.s32 	%r127, %r126, 1;
	mul.wide.s32 	%rd59, %r127, 8;
	add.s64 	%rd16, %rd1, %rd59;
	ld.global.f32 	%f56, [%rd16];
	shr.u32 	%r128, %r124, 31;
	add.s32 	%r129, %r124, %r128;
	shr.s32 	%r130, %r129, 1;
	mul.wide.s32 	%rd60, %r130, 2;
	add.s64 	%rd61, %rd2, %rd60;
	ld.global.v2.u8 	{%rs15, %rs16}, [%rd61];
	setp.eq.s16 	%p33, %rs15, 0;
	mul.f32 	%f57, %f56, %f34;
	selp.f32 	%f24, %f33, %f57, %p33;
	setp.eq.s16 	%p34, %rs16, 0;
	mov.f32 	%f374, %f33;
	@%p34 bra 	$L__BB190_20;
	ld.global.f32 	%f58, [%rd16+4];
	mul.f32 	%f374, %f58, %f34;
$L__BB190_20:
	add.s32 	%r131, %r6, 448;
	div.s32 	%r132, %r131, %r7;
	mul.lo.s32 	%r133, %r132, %r7;
	sub.s32 	%r134, %r131, %r133;
	selp.b32 	%r135, 0, %r132, %p20;
	selp.b32 	%r136, 0, %r134, %p19;
	mul.lo.s32 	%r137, %r9, %r135;
	mad.lo.s32 	%r138, %r10, %r136, %r137;
	shr.u32 	%r139, %r131, 31;
	add.s32 	%r140, %r131, %r139;
	shr.s32 	%r141, %r140, 1;
	mul.wide.s32 	%rd62, %r141, 8;
	add.s64 	%rd17, %rd1, %rd62;
	ld.global.f32 	%f59, [%rd17];
	shr.u32 	%r142, %r138, 31;
	add.s32 	%r143, %r138, %r142;
	shr.s32 	%r144, %r143, 1;
	mul.wide.s32 	%rd63, %r144, 2;
	add.s64 	%rd64, %rd2, %rd63;
	ld.global.v2.u8 	{%rs17, %rs18}, [%rd64];
	setp.eq.s16 	%p37, %rs17, 0;
	mul.f32 	%f60, %f59, %f34;
	selp.f32 	%f27, %f33, %f60, %p37;
	setp.eq.s16 	%p38, %rs18, 0;
	mov.f32 	%f375, %f33;
	@%p38 bra 	$L__BB190_22;
	ld.global.f32 	%f61, [%rd17+4];
	mul.f32 	%f375, %f61, %f34;
$L__BB190_22:
	add.s32 	%r145, %r6, 512;
	div.s32 	%r146, %r145, %r7;
	mul.lo.s32 	%r147, %r146, %r7;
	sub.s32 	%r148, %r145, %r147;
	selp.b32 	%r149, 0, %r146, %p20;
	selp.b32 	%r150, 0, %r148, %p19;
	mul.lo.s32 	%r151, %r9, %r149;
	mad.lo.s32 	%r152, %r10, %r150, %r151;
	shr.u32 	%r153, %r145, 31;
	add.s32 	%r154, %r145, %r153;
	shr.s32 	%r155, %r154, 1;
	mul.wide.s32 	%rd65, %r155, 8;
	add.s64 	%rd18, %rd1, %rd65;
	ld.global.f32 	%f62, [%rd18];
	shr.u32 	%r156, %r152, 31;
	add.s32 	%r157, %r152, %r156;
	shr.s32 	%r158, %r157, 1;
	mul.wide.s32 	%rd66, %r158, 2;
	add.s64 	%rd67, %rd2, %rd66;
	ld.global.v2.u8 	{%rs19, %rs20}, [%rd67];
	setp.eq.s16 	%p41, %rs19, 0;
	mul.f32 	%f63, %f62, %f34;
	selp.f32 	%f30, %f33, %f63, %p41;
	setp.eq.s16 	%p42, %rs20, 0;
	mov.f32 	%f376, %f33;
	@%p42 bra 	$L__BB190_24;
	ld.global.f32 	%f64, [%rd18+4];
	mul.f32 	%f376, %f64, %f34;
$L__BB190_24:
	max.f32 	%f65, %f3, 0fFF800000;
	max.f32 	%f66, %f65, %f367;
	max.f32 	%f67, %f66, %f6;
	max.f32 	%f68, %f67, %f368;
	max.f32 	%f69, %f68, %f9;
	max.f32 	%f70, %f69, %f369;
	max.f32 	%f71, %f70, %f12;
	max.f32 	%f72, %f71, %f370;
	max.f32 	%f73, %f72, %f15;
	max.f32 	%f74, %f73, %f371;
	max.f32 	%f75, %f74, %f18;
	max.f32 	%f76, %f75, %f372;
	max.f32 	%f77, %f76, %f21;
	max.f32 	%f78, %f77, %f373;
	max.f32 	%f79, %f78, %f24;
	max.f32 	%f80, %f79, %f374;
	max.f32 	%f81, %f80, %f27;
	max.f32 	%f82, %f81, %f375;
	max.f32 	%f83, %f82, %f30;
	max.f32 	%f84, %f83, %f376;
	mov.b32 	%r159, %f84;
	shfl.sync.bfly.b32	%r160|%p43, %r159, 16, 31, -1;
	mov.b32 	%f85, %r160;
	max.f32 	%f86, %f84, %f85;
	mov.b32 	%r161, %f86;
	shfl.sync.bfly.b32	%r162|%p44, %r161, 8, 31, -1;
	mov.b32 	%f87, %r162;
	max.f32 	%f88, %f86, %f87;
	mov.b32 	%r163, %f88;
	shfl.sync.bfly.b32	%r164|%p45, %r163, 4, 31, -1;
	mov.b32 	%f89, %r164;
	max.f32 	%f90, %f88, %f89;
	mov.b32 	%r165, %f90;
	shfl.sync.bfly.b32	%r166|%p46, %r165, 2, 31, -1;
	mov.b32 	%f91, %r166;
	max.f32 	%f92, %f90, %f91;
	mov.b32 	%r167, %f92;
	shfl.sync.bfly.b32	%r168|%p47, %r167, 1, 31, -1;
	mov.b32 	%f93, %r168;
	max.f32 	%f94, %f92, %f93;
	sub.f32 	%f95, %f3, %f94;
	fma.rn.f32 	%f96, %f95, 0f3BBB989D, 0f3F000000;
	cvt.sat.f32.f32 	%f97, %f96;
	mov.f32 	%f98, 0f4B400001;
	mov.f32 	%f99, 0f437C0000;
	fma.rm.f32 	%f100, %f97, %f99, %f98;
	add.f32 	%f101, %f100, 0fCB40007F;
	neg.f32 	%f102, %f101;
	fma.rn.f32 	%f103, %f95, 0f3FB8AA3B, %f102;
	fma.rn.f32 	%f104, %f95, 0f32A57060, %f103;
	mov.b32 	%r169, %f100;
	shl.b32 	%r170, %r169, 23;
	mov.b32 	%f105, %r170;
	ex2.approx.ftz.f32 	%f106, %f104;
	mul.f32 	%f107, %f106, %f105;
	add.f32 	%f108, %f107, 0f00000000;
	sub.f32 	%f109, %f367, %f94;
	fma.rn.f32 	%f110, %f109, 0f3BBB989D, 0f3F000000;
	cvt.sat.f32.f32 	%f111, %f110;
	fma.rm.f32 	%f112, %f111, %f99, %f98;
	add.f32 	%f113, %f112, 0fCB40007F;
	neg.f32 	%f114, %f113;
	fma.rn.f32 	%f115, %f109, 0f3FB8AA3B, %f114;
	fma.rn.f32 	%f116, %f109, 0f32A57060, %f115;
	mov.b32 	%r171, %f112;
	shl.b32 	%r172, %r171, 23;
	mov.b32 	%f117, %r172;
	ex2.approx.ftz.f32 	%f118, %f116;
	mul.f32 	%f119, %f118, %f117;
	add.f32 	%f120, %f108, %f119;
	sub.f32 	%f121, %f6, %f94;
	fma.rn.f32 	%f122, %f121, 0f3BBB989D, 0f3F000000;
	cvt.sat.f32.f32 	%f123, %f122;
	fma.rm.f32 	%f124, %f123, %f99, %f98;
	add.f32 	%f125, %f124, 0fCB40007F;
	neg.f32 	%f126, %f125;
	fma.rn.f32 	%f127, %f121, 0f3FB8AA3B, %f126;
	fma.rn.f32 	%f128, %f121, 0f32A57060, %f127;
	mov.b32 	%r173, %f124;
	shl.b32 	%r174, %r173, 23;
	mov.b32 	%f129, %r174;
	ex2.approx.ftz.f32 	%f130, %f128;
	mul.f32 	%f131, %f130, %f129;
	add.f32 	%f132, %f120, %f131;
	sub.f32 	%f133, %f368, %f94;
	fma.rn.f32 	%f134, %f133, 0f3BBB989D, 0f3F000000;
	cvt.sat.f32.f32 	%f135, %f134;
	fma.rm.f32 	%f136, %f135, %f99, %f98;
	add.f32 	%f137, %f136, 0fCB40007F;
	neg.f32 	%f138, %f137;
	fma.rn.f32 	%f139, %f133, 0f3FB8AA3B, %f138;
	fma.rn.f32 	%f140, %f133, 0f32A57060, %f139;
	mov.b32 	%r175, %f136;
	shl.b32 	%r176, %r175, 23;
	mov.b32 	%f141, %r176;
	ex2.approx.ftz.f32 	%f142, %f140;
	mul.f32 	%f143, %f142, %f141;
	add.f32 	%f144, %f132, %f143;
	sub.f32 	%f145, %f9, %f94;
	fma.rn.f32 	%f146, %f145, 0f3BBB989D, 0f3F000000;
	cvt.sat.f32.f32 	%f147, %f146;
	fma.rm.f32 	%f148, %f147, %f99, %f98;
	add.f32 	%f149, %f148, 0fCB40007F;
	neg.f32 	%f150, %f149;
	fma.rn.f32 	%f151, %f145, 0f3FB8AA3B, %f150;
	fma.rn.f32 	%f152, %f145, 0f32A57060, %f151;
	mov.b32 	%r177, %f148;
	shl.b32 	%r178, %r177, 23;
	mov.b32 	%f153, %r178;
	ex2.approx.ftz.f32 	%f154, %f152;
	mul.f32 	%f155, %f154, %f153;
	add.f32 	%f156, %f144, %f155;
	sub.f32 	%f157, %f369, %f94;
	fma.rn.f32 	%f158, %f157, 0f3BBB989D, 0f3F000000;
	cvt.sat.f32.f32 	%f159, %f158;
	fma.rm.f32 	%f160, %f159, %f99, %f98;
	add.f32 	%f161, %f160, 0fCB40007F;
	neg.f32 	%f162, %f161;
	fma.rn.f32 	%f163, %f157, 0f3FB8AA3B, %f162;
	fma.rn.f32 	%f164, %f157, 0f32A57060, %f163;
	mov.b32 	%r179, %f160;
	shl.b32 	%r180, %r179, 23;
	mov.b32 	%f165, %r180;
	ex2.approx.ftz.f32 	%f166, %f164;
	mul.f32 	%f167, %f166, %f165;
	add.f32 	%f168, %f156, %f167;
	sub.f32 	%f169, %f12, %f94;
	fma.rn.f32 	%f170, %f169, 0f3BBB989D, 0f3F000000;
	cvt.sat.f32.f32 	%f171, %f170;
	fma.rm.f32 	%f172, %f171, %f99, %f98;
	add.f32 	%f173, %f172, 0fCB40007F;
	neg.f32 	%f174, %f173;
	fma.rn.f32 	%f175, %f169, 0f3FB8AA3B, %f174;
	fma.rn.f32 	%f176, %f169, 0f32A57060, %f175;
	mov.b32 	%r181, %f172;
	shl.b32 	%r182, %r181, 23;
	mov.b32 	%f177, %r182;
	ex2.approx.ftz.f32 	%f178, %f176;
	mul.f32 	%f179, %f178, %f177;
	add.f32 	%f180, %f168, %f179;
	sub.f32 	%f181, %f370, %f94;
	fma.rn.f32 	%f182, %f181, 0f3BBB989D, 0f3F000000;
	cvt.sat.f32.f32 	%f183, %f182;
	fma.rm.f32 	%f184, %f183, %f99, %f98;
	add.f32 	%f185, %f184, 0fCB40007F;
	neg.f32 	%f186, %f185;
	fma.rn.f32 	%f187, %f181, 0f3FB8AA3B, %f186;
	fma.rn.f32 	%f188, %f181, 0f32A57060, %f187;
	mov.b32 	%r183, %f184;
	shl.b32 	%r184, %r183, 23;
	mov.b32 	%f189, %r184;
	ex2.approx.ftz.f32 	%f190, %f188;
	mul.f32 	%f191, %f190, %f189;
	add.f32 	%f192, %f180, %f191;
	sub.f32 	%f193, %f15, %f94;
	fma.rn.f32 	%f194, %f193, 0f3BBB989D, 0f3F000000;
	cvt.sat.f32.f32 	%f195, %f194;
	fma.rm.f32 	%f196, %f195, %f99, %f98;
	add.f32 	%f197, %f196, 0fCB40007F;
	neg.f32 	%f198, %f197;
	fma.rn.f32 	%f199, %f193, 0f3FB8AA3B, %f198;
	fma.rn.f32 	%f200, %f193, 0f32A57060, %f199;
	mov.b32 	%r185, %f196;
	shl.b32 	%r186, %r185, 23;
	mov.b32 	%f201, %r186;
	ex2.approx.ftz.f32 	%f202, %f200;
	mul.f32 	%f203, %f202, %f201;
	add.f32 	%f204, %f192, %f203;
	sub.f32 	%f205, %f371, %f94;
	fma.rn.f32 	%f206, %f205, 0f3BBB989D, 0f3F000000;
	cvt.sat.f32.f32 	%f207, %f206;
	fma.rm.f32 	%f208, %f207, %f99, %f98;
	add.f32 	%f209, %f208, 0fCB40007F;
	neg.f32 	%f210, %f209;
	fma.rn.f32 	%f211, %f205, 0f3FB8AA3B, %f210;
	fma.rn.f32 	%f212, %f205, 0f32A57060, %f211;
	mov.b32 	%r187, %f208;
	shl.b32 	%r188, %r187, 23;
	mov.b32 	%f213, %r188;
	ex2.approx.ftz.f32 	%f214, %f212;
	mul.f32 	%f215, %f214, %f213;
	add.f32 	%f216, %f204, %f215;
	sub.f32 	%f217, %f18, %f94;
	fma.rn.f32 	%f218, %f217, 0f3BBB989D, 0f3F000000;
	cvt.sat.f32.f32 	%f219, %f218;
	fma.rm.f32 	%f220, %f219, %f99, %f98;
	add.f32 	%f221, %f220, 0fCB40007F;
	neg.f32 	%f222, %f221;
	fma.rn.f32 	%f223, %f217, 0f3FB8AA3B, %f222;
	fma.rn.f32 	%f224, %f217, 0f32A57060, %f223;
	mov.b32 	%r189, %f220;
	shl.b32 	%r190, %r189, 23;
	mov.b32 	%f225, %r190;
	ex2.approx.ftz.f32 	%f226, %f224;
	mul.f32 	%f227, %f226, %f225;
	add.f32 	%f228, %f216, %f227;
	sub.f32 	%f229, %f372, %f94;
	fma.rn.f32 	%f230, %f229, 0f3BBB989D, 0f3F000000;
	cvt.sat.f32.f32 	%f231, %f230;
	fma.rm.f32 	%f232, %f231, %f99, %f98;
	add.f32 	%f233, %f232, 0fCB40007F;
	neg.f32 	%f234, %f233;
	fma.rn.f32 	%f235, %f229, 0f3FB8AA3B, %f234;
	fma.rn.f32 	%f236, %f229, 0f32A57060, %f235;
	mov.b32 	%r191, %f232;
	shl.b32 	%r192, %r191, 23;
	mov.b32 	%f237, %r192;
	ex2.approx.ftz.f32 	%f238, %f236;
	mul.f32 	%f239, %f238, %f237;
	add.f32 	%f240, %f228, %f239;
	sub.f32 	%f241, %f21, %f94;
	fma.rn.f32 	%f242, %f241, 0f3BBB989D, 0f3F000000;
	cvt.sat.f32.f32 	%f243, %f242;
	fma.rm.f32 	%f244, %f243, %f99, %f98;
	add.f32 	%f245, %f244, 0fCB40007F;
	neg.f32 	%f246, %f245;
	fma.rn.f32 	%f247, %f241, 0f3FB8AA3B, %f246;
	fma.rn.f32 	%f248, %f241, 0f32A57060, %f247;
	mov.b32 	%r193, %f244;
	shl.b32 	%r194, %r193, 23;
	mov.b32 	%f249, %r194;
	ex2.approx.ftz.f32 	%f250, %f248;
	mul.f32 	%f251, %f250, %f249;
	add.f32 	%f252, %f240, %f251;
	sub.f32 	%f253, %f373, %f94;
	fma.rn.f32 	%f254, %f253, 0f3BBB989D, 0f3F000000;
	cvt.sat.f32.f32 	%f255, %f254;
	fma.rm.f32 	%f256, %f255, %f99, %f98;
	add.f32 	%f257, %f256, 0fCB40007F;
	neg.f32 	%f258, %f257;
	fma.rn.f32 	%f259, %f253, 0f3FB8AA3B, %f258;
	fma.rn.f32 	%f260, %f253, 0f32A57060, %f259;
	mov.b32 	%r195, %f256;
	shl.b32 	%r196, %r195, 23;
	mov.b32 	%f261, %r196;
	ex2.approx.ftz.f32 	%f262, %f260;
	mul.f32 	%f263, %f262, %f261;
	add.f32 	%f264, %f252, %f263;
	sub.f32 	%f265, %f24, %f94;
	fma.rn.f32 	%f266, %f265, 0f3BBB989D, 0f3F000000;
	cvt.sat.f32.f32 	%f267, %f266;
	fma.rm.f32 	%f268, %f267, %f99, %f98;
	add.f32 	%f269, %f268, 0fCB40007F;
	neg.f32 	%f270, %f269;
	fma.rn.f32 	%f271, %f265, 0f3FB8AA3B, %f270;
	fma.rn.f32 	%f272, %f265, 0f32A57060, %f271;
	mov.b32 	%r197, %f268;
	shl.b32 	%r198, %r197, 23;
	mov.b32 	%f273, %r198;
	ex2.approx.ftz.f32 	%f274, %f272;
	mul.f32 	%f275, %f274, %f273;
	add.f32 	%f276, %f264, %f275;
	sub.f32 	%f277, %f374, %f94;
	fma.rn.f32 	%f278, %f277, 0f3BBB989D, 0f3F000000;
	cvt.sat.f32.f32 	%f279, %f278;
	fma.rm.f32 	%f280, %f279, %f99, %f98;
	add.f32 	%f281, %f280, 0fCB40007F;
	neg.f32 	%f282, %f281;
	fma.rn.f32 	%f283, %f277, 0f3FB8AA3B, %f282;
	fma.rn.f32 	%f284, %f277, 0f32A57060, %f283;
	mov.b32 	%r199, %f280;
	shl.b32 	%r200, %r199, 23;
	mov.b32 	%f285, %r200;
	ex2.approx.ftz.f32 	%f286, %f284;
	mul.f32 	%f287, %f286, %f285;
	add.f32 	%f288, %f276, %f287;
	sub.f32 	%f289, %f27, %f94;
	fma.rn.f32 	%f290, %f289, 0f3BBB989D, 0f3F000000;
	cvt.sat.f32.f32 	%f291, %f290;
	fma.rm.f32 	%f292, %f291, %f99, %f98;
	add.f32 	%f293, %f292, 0fCB40007F;
	neg.f32 	%f294, %f293;
	fma.rn.f32 	%f295, %f289, 0f3FB8AA3B, %f294;
	fma.rn.f32 	%f296, %f289, 0f32A57060, %f295;
	mov.b32 	%r201, %f292;
	shl.b32 	%r202, %r201, 23;
	mov.b32 	%f297, %r202;
	ex2.approx.ftz.f32 	%f298, %f296;
	mul.f32 	%f299, %f298, %f297;
	add.f32 	%f300, %f288, %f299;
	sub.f32 	%f301, %f375, %f94;
	fma.rn.f32 	%f302, %f301, 0f3BBB989D, 0f3F000000;
	cvt.sat.f32.f32 	%f303, %f302;
	fma.rm.f32 	%f304, %f303, %f99, %f98;
	add.f32 	%f305, %f304, 0fCB40007F;
	neg.f32 	%f306, %f305;
	fma.rn.f32 	%f307, %f301, 0f3FB8AA3B, %f306;
	fma.rn.f32 	%f308, %f301, 0f32A57060, %f307;
	mov.b32 	%r203, %f304;
	shl.b32 	%r204, %r203, 23;
	mov.b32 	%f309, %r204;
	ex2.approx.ftz.f32 	%f310, %f308;
	mul.f32 	%f311, %f310, %f309;
	add.f32 	%f312, %f300, %f311;
	sub.f32 	%f313, %f30, %f94;
	fma.rn.f32 	%f314, %f313, 0f3BBB989D, 0f3F000000;
	cvt.sat.f32.f32 	%f315, %f314;
	fma.rm.f32 	%f316, %f315, %f99, %f98;
	add.f32 	%f317, %f316, 0fCB40007F;
	neg.f32 	%f318, %f317;
	fma.rn.f32 	%f319, %f313, 0f3FB8AA3B, %f318;
	fma.rn.f32 	%f320, %f313, 0f32A57060, %f319;
	mov.b32 	%r205, %f316;
	shl.b32 	%r206, %r205, 23;
	mov.b32 	%f321, %r206;
	ex2.approx.ftz.f32 	%f322, %f320;
	mul.f32 	%f323, %f322, %f321;
	add.f32 	%f324, %f312, %f323;
	sub.f32 	%f325, %f376, %f94;
	fma.rn.f32 	%f326, %f325, 0f3BBB989D, 0f3F000000;
	cvt.sat.f32.f32 	%f327, %f326;
	fma.rm.f32 	%f328, %f327, %f99, %f98;
	add.f32 	%f329, %f328, 0fCB40007F;
	neg.f32 	%f330, %f329;
	fma.rn.f32 	%f331, %f325, 0f3FB8AA3B, %f330;
	fma.rn.f32 	%f332, %f325, 0f32A57060, %f331;
	mov.b32 	%r207, %f328;
	shl.b32 	%r208, %r207, 23;
	mov.b32 	%f333, %r208;
	ex2.approx.ftz.f32 	%f334, %f332;
	mul.f32 	%f335, %f334, %f333;
	add.f32 	%f336, %f324, %f335;
	mov.b32 	%r209, %f336;
	shfl.sync.bfly.b32	%r210|%p48, %r209, 16, 31, -1;
	mov.b32 	%f337, %r210;
	add.f32 	%f338, %f336, %f337;
	mov.b32 	%r211, %f338;
	shfl.sync.bfly.b32	%r212|%p49, %r211, 8, 31, -1;
	mov.b32 	%f339, %r212;
	add.f32 	%f340, %f338, %f339;
	mov.b32 	%r213, %f340;
	shfl.sync.bfly.b32	%r214|%p50, %r213, 4, 31, -1;
	mov.b32 	%f341, %r214;
	add.f32 	%f342, %f340, %f341;
	mov.b32 	%r215, %f342;
	shfl.sync.bfly.b32	%r216|%p51, %r215, 2, 31, -1;
	mov.b32 	%f343, %r216;
	add.f32 	%f344, %f342, %f343;
	mov.b32 	%r217, %f344;
	shfl.sync.bfly.b32	%r218|%p52, %r217, 1, 31, -1;
	mov.b32 	%f345, %r218;
	add.f32 	%f346, %f344, %f345;
	div.rn.f32 	%f347, %f107, %f346;
	div.rn.f32 	%f348, %f119, %f346;
	div.rn.f32 	%f349, %f131, %f346;
	div.rn.f32 	%f350, %f143, %f346;
	div.rn.f32 	%f351, %f155, %f346;
	div.rn.f32 	%f352, %f167, %f346;
	div.rn.f32 	%f353, %f179, %f346;
	div.rn.f32 	%f354, %f191, %f346;
	div.rn.f32 	%f355, %f203, %f346;
	div.rn.f32 	%f356, %f215, %f346;
	div.rn.f32 	%f357, %f227, %f346;
	div.rn.f32 	%f358, %f239, %f346;
	div.rn.f32 	%f359, %f251, %f346;
	div.rn.f32 	%f360, %f263, %f346;
	div.rn.f32 	%f361, %f275, %f346;
	div.rn.f32 	%f362, %f287, %f346;
	div.rn.f32 	%f363, %f299, %f346;
	div.rn.f32 	%f364, %f311, %f346;
	div.rn.f32 	%f365, %f323, %f346;
	div.rn.f32 	%f366, %f335, %f346;
	mad.lo.s64 	%rd68, %rd129, %rd29, %rd6;
	shr.u64 	%rd69, %rd68, 63;
	add.s64 	%rd70, %rd68, %rd69;
	cvta.to.global.u64 	%rd71, %rd28;
	shl.b64 	%rd72, %rd70, 2;
	and.b64  	%rd73, %rd72, -8;
	add.s64 	%rd74, %rd71, %rd73;
	st.global.v2.f32 	[%rd74], {%f347, %f348};
	add.s64 	%rd75, %rd68, 64;
	shr.u64 	%rd76, %rd75, 63;
	add.s64 	%rd77, %rd75, %rd76;
	shl.b64 	%rd78, %rd77, 2;
	and.b64  	%rd79, %rd78, -8;
	add.s64 	%rd80, %rd71, %rd79;
	st.global.v2.f32 	[%rd80], {%f349, %f350};
	add.s64 	%rd81, %rd68, 128;
	shr.u64 	%rd82, %rd81, 63;
	add.s64 	%rd83, %rd81, %rd82;
	shl.b64 	%rd84, %rd83, 2;
	and.b64  	%rd85, %rd84, -8;
	add.s64 	%rd86, %rd71, %rd85;
	st.global.v2.f32 	[%rd86], {%f351, %f352};
	add.s64 	%rd87, %rd68, 192;
	shr.u64 	%rd88, %rd87, 63;
	add.s64 	%rd89, %rd87, %rd88;
	shl.b64 	%rd90, %rd89, 2;
	and.b64  	%rd91, %rd90, -8;
	add.s64 	%rd92, %rd71, %rd91;
	st.global.v2.f32 	[%rd92], {%f353, %f354};
	add.s64 	%rd93, %rd68, 256;
	shr.u64 	%rd94, %rd93, 63;
	add.s64 	%rd95, %rd93, %rd94;
	shl.b64 	%rd96, %rd95, 2;
	and.b64  	%rd97, %rd96, -8;
	add.s64 	%rd98, %rd71, %rd97;
	st.global.v2.f32 	[%rd98], {%f355, %f356};
	add.s64 	%rd99, %rd68, 320;
	shr.u64 	%rd100, %rd99, 63;
	add.s64 	%rd101, %rd99, %rd100;
	shl.b64 	%rd102, %rd101, 2;
	and.b64  	%rd103, %rd102, -8;
	add.s64 	%rd104, %rd71, %rd103;
	st.global.v2.f32 	[%rd104], {%f357, %f358};
	add.s64 	%rd105, %rd68, 384;
	shr.u64 	%rd106, %rd105, 63;
	add.s64 	%rd107, %rd105, %rd106;
	shl.b64 	%rd108, %rd107, 2;
	and.b64  	%rd109, %rd108, -8;
	add.s64 	%rd110, %rd71, %rd109;
	st.global.v2.f32 	[%rd110], {%f359, %f360};
	add.s64 	%rd111, %rd68, 448;
	shr.u64 	%rd112, %rd111, 63;
	add.s64 	%rd113, %rd111, %rd112;
	shl.b64 	%rd114, %rd113, 2;
	and.b64  	%rd115, %rd114, -8;
	add.s64 	%rd116, %rd71, %rd115;
	st.global.v2.f32 	[%rd116], {%f361, %f362};
	add.s64 	%rd117, %rd68, 512;
	shr.u64 	%rd118, %rd117, 63;
	add.s64 	%rd119, %rd117, %rd118;
	shl.b64 	%rd120, %rd119, 2;
	and.b64  	%rd121, %rd120, -8;
	add.s64 	%rd122, %rd71, %rd121;
	st.global.v2.f32 	[%rd122], {%f363, %f364};
	add.s64 	%rd123, %rd68, 576;
	shr.u64 	%rd124, %rd123, 63;
	add.s64 	%rd125, %rd123, %rd124;
	shl.b64 	%rd126, %rd125, 2;
	and.b64  	%rd127, %rd126, -8;
	add.s64 	%rd128, %rd71, %rd127;
	st.global.v2.f32 	[%rd128], {%f365, %f366};
	add.s64 	%rd129, %rd129, %rd7;
	setp.lt.s64 	%p53, %rd129, %rd30;
	@%p53 bra 	$L__BB190_4;
$L__BB190_25:
	ret;

}
	// .globl	_Z15SoftmaxWarpImplI22BroadcastScaleMaskLoadIffbLm2EiE11DirectStoreIffEfLi2ELi20ELi32ELi1ELb1EL9Algorithm0EEvT_T0_ll
.visible .entry _Z15SoftmaxWarpImplI22BroadcastScaleMaskLoadIffbLm2EiE11DirectStoreIffEfLi2ELi20ELi32ELi1ELb1EL9Algorithm0EEvT_T0_ll(
	.param .align 8 .b8 _Z15SoftmaxWarpImplI22BroadcastScaleMaskLoadIffbLm2EiE11DirectStoreIffEfLi2ELi20ELi32ELi1ELb1EL9Algorithm0EEvT_T0_ll_param_0[88],
	.param .align 8 .b8 _Z15SoftmaxWarpImplI22BroadcastScaleMaskLoadIffbLm2EiE11DirectStoreIffEfLi2ELi20ELi32ELi1ELb1EL9Algorithm0EEvT_T0_ll_param_1[16],
	.param .u64 _Z15SoftmaxWarpImplI22BroadcastScaleMaskLoadIffbLm2EiE11DirectStoreIffEfLi2ELi20ELi32ELi1ELb1EL9Algorithm0EEvT_T0_ll_param_2,
	.param .u64 _Z15SoftmaxWarpImplI22BroadcastScaleMaskLoadIffbLm2EiE11DirectStoreIffEfLi2ELi20ELi32ELi1ELb1EL9Algorithm0EEvT_T0_ll_param_3
)
{
	.reg .pred 	%p<74>;
	.reg .b16 	%rs<21>;
	.reg .b32 	%r<239>;
	.reg .b32 	%f<447>;
	.reg .b64 	%rd<142>;

	ld.param.u64 	%rd39, [_Z15SoftmaxWarpImplI22BroadcastScaleMaskLoadIffbLm2EiE11DirectStoreIffEfLi2ELi20ELi32ELi1ELb1EL9Algorithm0EEvT_T0_ll_param_1+8];
	ld.param.v2.f32 	{%f93, %f94}, [_Z15SoftmaxWarpImplI22BroadcastScaleMaskLoadIffbLm2EiE11DirectStoreIffEfLi2ELi20ELi32ELi1ELb1EL9Algorithm0EEvT_T0_ll_param_0+80];
	ld.param.u64 	%rd37, [_Z15SoftmaxWarpImplI22BroadcastScaleMaskLoadIffbLm2EiE11DirectStoreIffEfLi2ELi20ELi32ELi1ELb1EL9Algorithm0EEvT_T0_ll_param_0+72];
	ld.param.v2.u32 	{%r7, %r8}, [_Z15SoftmaxWarpImplI22BroadcastScaleMaskLoadIffbLm2EiE11DirectStoreIffEfLi2ELi20ELi32ELi1ELb1EL9Algorithm0EEvT_T0_ll_param_0+56];
	ld.param.v2.u32 	{%r5, %r6}, [_Z15SoftmaxWarpImplI22BroadcastScaleMaskLoadIffbLm2EiE11DirectStoreIffEfLi2ELi20ELi32ELi1ELb1EL9Algorithm0EEvT_T0_ll_param_0+40];
	ld.param.u64 	%rd33, [_Z15SoftmaxWarpImplI22BroadcastScaleMaskLoadIffbLm2EiE11DirectStoreIffEfLi2ELi20ELi32ELi1ELb1EL9Algorithm0EEvT_T0_ll_param_0+24];
	ld.param.u64 	%rd32, [_Z15SoftmaxWarpImplI22BroadcastScaleMaskLoadIffbLm2EiE11DirectStoreIffEfLi2ELi20ELi32ELi1ELb1EL9Algorithm0EEvT_T0_ll_param_0+16];
	ld.param.u64 	%rd38, [_Z15SoftmaxWarpImplI22BroadcastScaleMaskLoadIffbLm2EiE11DirectStoreIffEfLi2ELi20ELi32ELi1ELb1EL9Algorithm0EEvT_T0_ll_param_1];
	ld.param.u64 	%rd31, [_Z15SoftmaxWarpImplI22BroadcastScaleMaskLoadIffbLm2EiE11DirectStoreIffEfLi2ELi20ELi32ELi1ELb1EL9Algorithm0EEvT_T0_ll_param_0+8];
	ld.param.u64 	%rd30, [_Z15SoftmaxWarpImplI22BroadcastScaleMaskLoadIffbLm2EiE11DirectStoreIffEfLi2ELi20ELi32ELi1ELb1EL9Algorithm0EEvT_T0_ll_param_0];
	ld.param.u64 	%rd41, [_Z15SoftmaxWarpImplI22BroadcastScaleMaskLoadIffbLm2EiE11DirectStoreIffEfLi2ELi20ELi32ELi1ELb1EL9Algorithm0EEvT_T0_ll_param_3];
	cvta.to.global.u64 	%rd1, %rd30;
	cvta.to.global.u64 	%rd2, %rd31;
	cvta.to.global.u64 	%rd4, %rd38;
	setp.lt.s64 	%p1, %rd41, 641;
	@%p1 bra 	$L__BB191_2;
	mov.u64 	%rd42, $str;
	cvta.global.u64 	%rd43, %rd42;
	mov.u64 	%rd44, $str$1;
	cvta.global.u64 	%rd45, %rd44;
	mov.u64 	%rd46, __unnamed_187;
	cvta.global.u64 	%rd47, %rd46;
	{ // callseq 186, 0
	.param .b64 param0;
	st.param.b64 	[param0], %rd43;
	.param .b64 param1;
	st.param.b64 	[param1], %rd45;
	.param .b32 param2;
	st.param.b32 	[param2], 219;
	.param .b64 param3;
	st.param.b64 	[param3], %rd47;
	.param .b64 param4;
	st.param.b64 	[param4], 1;
	call.uni 
	__assertfail, 
	(
	param0, 
	param1, 
	param2, 
	param3, 
	param4
	);
	} // callseq 186
$L__BB191_2:
	ld.param.u64 	%rd139, [_Z15SoftmaxWarpImplI22BroadcastScaleMaskLoadIffbLm2EiE11DirectStoreIffEfLi2ELi20ELi32ELi1ELb1EL9Algorithm0EEvT_T0_ll_param_2];
	mov.u32 	%r9, %ctaid.x;
	mov.u32 	%r10, %ntid.y;
	mov.u32 	%r11, %tid.y;
	mad.lo.s32 	%r12, %r9, %r10, %r11;
	cvt.s64.s32 	%rd141, %r12;
	setp.le.s64 	%p2, %rd139, %rd141;
	@%p2 bra 	$L__BB191_65;
	mov.u32 	%r13, %tid.x;
	shl.b32 	%r14, %r13, 1;
	cvt.u64.u32 	%rd6, %r14;
	add.s32 	%r15, %r14, 64;
	cvt.u64.u32 	%rd7, %r15;
	add.s32 	%r16, %r14, 128;
	cvt.u64.u32 	%rd8, %r16;
	add.s32 	%r17, %r14, 192;
	cvt.u64.u32 	%rd9, %r17;
	add.s32 	%r18, %r14, 256;
	cvt.u64.u32 	%rd10, %r18;
	add.s32 	%r19, %r14, 320;
	cvt.u64.u32 	%rd11, %r19;
	add.s32 	%r20, %r14, 384;
	cvt.u64.u32 	%rd12, %r20;
	add.s32 	%r21, %r14, 448;
	cvt.u64.u32 	%rd13, %r21;
	add.s32 	%r22, %r14, 512;
	cvt.u64.u32 	%rd14, %r22;
	add.s32 	%r23, %r14, 576;
	cvt.u64.u32 	%rd15, %r23;
	cvt.u32.u64 	%r25, %rd37;
	cvt.u32.u64 	%r26, %rd6;
	cvt.u32.u64 	%r41, %rd7;
$L__BB191_4:
	setp.le.s64 	%p3, %rd41, %rd6;
	cvt.u32.u64 	%r24, %rd141;
	mul.lo.s32 	%r4, %r25, %r24;
	mov.f32 	%f408, 0fFF800000;
	mov.f32 	%f409, %f408;
	mov.f32 	%f414, %f408;
	@%p3 bra 	$L__BB191_8;
	setp.eq.s64 	%p4, %rd33, 1;
	setp.eq.s64 	%p5, %rd32, 1;
	add.s32 	%r27, %r26, %r4;
	div.s32 	%r28, %r27, %r5;
	mul.lo.s32 	%r29, %r28, %r5;
	sub.s32 	%r30, %r27, %r29;
	selp.b32 	%r31, 0, %r28, %p5;
	selp.b32 	%r32, 0, %r30, %p4;
	mul.lo.s32 	%r33, %r7, %r31;
	mad.lo.s32 	%r34, %r8, %r32, %r33;
	shr.u32 	%r35, %r27, 31;
	add.s32 	%r36, %r27, %r35;
	shr.s32 	%r37, %r36, 1;
	mul.wide.s32 	%rd48, %r37, 8;
	add.s64 	%rd18, %rd1, %rd48;
	ld.global.f32 	%f96, [%rd18];
	shr.u32 	%r38, %r34, 31;
	add.s32 	%r39, %r34, %r38;
	shr.s32 	%r40, %r39, 1;
	mul.wide.s32 	%rd49, %r40, 2;
	add.s64 	%rd50, %rd2, %rd49;
	ld.global.v2.u8 	{%rs1, %rs2}, [%rd50];
	setp.eq.s16 	%p6, %rs1, 0;
	mul.f32 	%f97, %f96, %f94;
	selp.f32 	%f409, %f93, %f97, %p6;
	setp.eq.s16 	%p7, %rs2, 0;
	mov.f32 	%f408, %f93;
	@%p7 bra 	$L__BB191_7;
	ld.global.f32 	%f98, [%rd18+4];
	mul.f32 	%f408, %f98, %f94;
$L__BB191_7:
	max.f32 	%f99, %f409, 0fFF800000;
	max.f32 	%f414, %f99, %f408;
$L__BB191_8:
	setp.le.s64 	%p8, %rd41, %rd7;
	mov.f32 	%f412, 0fFF800000;
	mov.f32 	%f413, %f412;
	@%p8 bra 	$L__BB191_12;
	setp.eq.s64 	%p9, %rd33, 1;
	setp.eq.s64 	%p10, %rd32, 1;
	add.s32 	%r42, %r41, %r4;
	div.s32 	%r43, %r42, %r5;
	mul.lo.s32 	%r44, %r43, %r5;
	sub.s32 	%r45, %r42, %r44;
	selp.b32 	%r46, 0, %r43, %p10;
	selp.b32 	%r47, 0, %r45, %p9;
	mul.lo.s32 	%r48, %r7, %r46;
	mad.lo.s32 	%r49, %r8, %r47, %r48;
	shr.u32 	%r50, %r42, 31;
	add.s32 	%r51, %r42, %r50;
	shr.s32 	%r52, %r51, 1;
	mul.wide.s32 	%rd51, %r52, 8;
	add.s64 	%rd19, %rd1, %rd51;
	ld.global.f32 	%f101, [%rd19];
	shr.u32 	%r53, %r49, 31;
	add.s32 	%r54, %r49, %r53;
	shr.s32 	%r55, %r54, 1;
	mul.wide.s32 	%rd52, %r55, 2;
	add.s64 	%rd53, %rd2, %rd52;
	ld.global.v2.u8 	{%rs3, %rs4}, [%rd53];
	setp.eq.s16 	%p11, %rs3, 0;
	mul.f32 	%f102, %f101, %f94;
	selp.f32 	%f413, %f93, %f102, %p11;
	setp.eq.s16 	%p12, %rs4, 0;
	mov.f32 	%f412, %f93;
	@%p12 bra 	$L__BB191_11;
	ld.global.f32 	%f103, [%rd19+4];
	mul.f32 	%f412, %f103, %f94;
$L__BB191_11:
	max.f32 	%f104, %f414, %f413;
	max.f32 	%f414, %f104, %f412;
$L__BB191_12:
	setp.le.s64 	%p13, %rd41, %rd8;
	mov.f32 	%f416, 0fFF800000;
	mov.f32 	%f417, %f416;
	@%p13 bra 	$L__BB191_16;
	cvt.u32.u64 	%r56, %rd8;
	setp.eq.s64 	%p14, %rd33, 1;
	setp.eq.s64 	%p15, %rd32, 1;
	add.s32 	%r57, %r56, %r4;
	div.s32 	%r58, %r57, %r5;
	mul.lo.s32 	%r59, %r58, %r5;
	sub.s32 	%r60, %r57, %r59;
	selp.b32 	%r61, 0, %r58, %p15;
	selp.b32 	%r62, 0, %r60, %p14;
	mul.lo.s32 	%r63, %r7, %r61;
	mad.lo.s32 	%r64, %r8, %r62, %r63;
	shr.u32 	%r65, %r57, 31;
	add.s32 	%r66, %r57, %r65;
	shr.s32 	%r67, %r66, 1;
	mul.wide.s32 	%rd54, %r67, 8;
	add.s64 	%rd20, %rd1, %rd54;
	ld.global.f32 	%f106, [%rd20];
	shr.u32 	%r68, %r64, 31;
	add.s32 	%r69, %r64, %r68;
	shr.s32 	%r70, %r69, 1;
	mul.wide.s32 	%rd55, %r70, 2;
	add.s64 	%rd56, %rd2, %rd55;
	ld.global.v2.u8 	{%rs5, %rs6}, [%rd56];
	setp.eq.s16 	%p16, %rs5, 0;
	mul.f32 	%f107, %f106, %f94;
	selp.f32 	%f417, %f93, %f107, %p16;
	setp.eq.s16 	%p17, %rs6, 0;
	mov.f32 	%f416, %f93;
	@%p17 bra 	$L__BB191_15;
	ld.global.f32 	%f108, [%rd20+4];
	mul.f32 	%f416, %f108, %f94;
$L__BB191_15:
	max.f32 	%f109, %f414, %f417;
	max.f32 	%f414, %f109, %f416;
$L__BB191_16:
	setp.le.s64 	%p18, %rd41, %rd9;
	mov.f32 	%f420, 0fFF800000;
	mov.f32 	%f421, %f420;
	@%p18 bra 	$L__BB191_20;
	cvt.u32.u64 	%r71, %rd9;
	setp.eq.s64 	%p19, %rd33, 1;
	setp.eq.s64 	%p20, %rd32, 1;
	add.s32 	%r72, %r71, %r4;
	div.s32 	%r73, %r72, %r5;
	mul.lo.s32 	%r74, %r73, %r5;
	sub.s32 	%r75, %r72, %r74;
	selp.b32 	%r76, 0, %r73, %p20;
	selp.b32 	%r77, 0, %r75, %p19;
	mul.lo.s32 	%r78, %r7, %r76;
	mad.lo.s32 	%r79, %r8, %r77, %r78;
	shr.u32 	%r80, %r72, 31;
	add.s32 	%r81, %r72, %r80;
	shr.s32 	%r82, %r81, 1;
	mul.wide.s32 	%rd57, %r82, 8;
	add.s64 	%rd21, %rd1, %rd57;
	ld.global.f32 	%f111, [%rd21];
	shr.u32 	%r83, %r79, 31;
	add.s32 	%r84, %r79, %r83;
	shr.s32 	%r85, %r84, 1;
	mul.wide.s32 	%rd58, %r85, 2;
	add.s64 	%rd59, %rd2, %rd58;
	ld.global.v2.u8 	{%rs7, %rs8}, [%rd59];
	setp.eq.s16 	%p21, %rs7, 0;
	mul.f32 	%f112, %f111, %f94;
	selp.f32 	%f421, %f93, %f112, %p21;
	setp.eq.s16 	%p22, %rs8, 0;
	mov.f32 	%f420, %f93;
	@%p22 bra 	$L__BB191_19;
	ld.global.f32 	%f113, [%rd21+4];
	mul.f32 	%f420, %f113, %f94;
$L__BB191_19:
	max.f32 	%f114, %f414, %f421;
	max.f32 	%f414, %f114, %f420;
$L__BB191_20:
	setp.le.s64 	%p23, %rd41, %rd10;
	mov.f32 	%f424, 0fFF800000;
	mov.f32 	%f425, %f424;
	@%p23 bra 	$L__BB191_24;
	cvt.u32.u64 	%r86, %rd10;
	setp.eq.s64 	%p24, %rd33, 1;
	setp.eq.s64 	%p25, %rd32, 1;
	add.s32 	%r87, %r86, %r4;
	div.s32 	%r88, %r87, %r5;
	mul.lo.s32 	%r89, %r88, %r5;
	sub.s32 	%r90, %r87, %r89;
	selp.b32 	%r91, 0, %r88, %p25;
	selp.b32 	%r92, 0, %r90, %p24;
	mul.lo.s32 	%r93, %r7, %r91;
	mad.lo.s32 	%r94, %r8, %r92, %r93;
	shr.u32 	%r95, %r87, 31;
	add.s32 	%r96, %r87, %r95;
	shr.s32 	%r97, %r96, 1;
	mul.wide.s32 	%rd60, %r97, 8;
	add.s64 	%rd22, %rd1, %rd60;
	ld.global.f32 	%f116, [%rd22];
	shr.u32 	%r98, %r94, 31;
	add.s32 	%r99, %r94, %r98;
	shr.s32 	%r100, %r99, 1;
	mul.wide.s32 	%rd61, %r100, 2;
	add.s64 	%rd62, %rd2, %rd61;
	ld.global.v2.u8 	{%rs9, %rs10}, [%rd62];
	setp.eq.s16 	%p26, %rs9, 0;
	mul.f32 	%f117, %f116, %f94;
	selp.f32 	%f425, %f93, %f117, %p26;
	setp.eq.s16 	%p27, %rs10, 0;
	mov.f32 	%f424, %f93;
	@%p27 bra 	$L__BB191_23;
	ld.global.f32 	%f118, [%rd22+4];
	mul.f32 	%f424, %f118, %f94;
$L__BB191_23:
	max.f32 	%f119, %f414, %f425;
	max.f32 	%f414, %f119, %f424;
$L__BB191_24:
	setp.le.s64 	%p28, %rd41, %rd11;
	mov.f32 	%f428, 0fFF800000;
	mov.f32 	%f429, %f428;
	@%p28 bra 	$L__BB191_28;
	cvt.u32.u64 	%r101, %rd11;
	setp.eq.s64 	%p29, %rd33, 1;
	setp.eq.s64 	%p30, %rd32, 1;
	add.s32 	%r102, %r101, %r4;
	div.s32 	%r103, %r102, %r5;
	mul.lo.s32 	%r104, %r103, %r5;
	sub.s32 	%r105, %r102, %r104;
	selp.b32 	%r106, 0, %r103, %p30;
	selp.b32 	%r107, 0, %r105, %p29;
	mul.lo.s32 	%r108, %r7, %r106;
	mad.lo.s32 	%r109, %r8, %r107, %r108;
	shr.u32 	%r110, %r102, 31;
	add.s32 	%r111, %r102, %r110;
	shr.s32 	%r112, %r111, 1;
	mul.wide.s32 	%rd63, %r112, 8;
	add.s64 	%rd23, %rd1, %rd63;
	ld.global.f32 	%f121, [%rd23];
	shr.u32 	%r113, %r109, 31;
	add.s32 	%r114, %r109, %r113;
	shr.s32 	%r115, %r114, 1;
	mul.wide.s32 	%rd64, %r115, 2;
	add.s64 	%rd65, %rd2, %rd64;
	ld.global.v2.u8 	{%rs11, %rs12}, [%rd65];
	setp.eq.s16 	%p31, %rs11, 0;
	mul.f32 	%f122, %f121, %f94;
	selp.f32 	%f429, %f93, %f122, %p31;
	setp.eq.s16 	%p32, %rs12, 0;
	mov.f32 	%f428, %f93;
	@%p32 bra 	$L__BB191_27;
	ld.global.f32 	%f123, [%rd23+4];
	mul.f32 	%f428, %f123, %f94;
$L__BB191_27:
	max.f32 	%f124, %f414, %f429;
	max.f32 	%f414, %f124, %f428;
$L__BB191_28:
	setp.le.s64 	%p33, %rd41, %rd12;
	mov.f32 	%f432, 0fFF800000;
	mov.f32 	%f433, %f432;
	@%p33 bra 	$L__BB191_32;
	cvt.u32.u64 	%r116, %rd12;
	setp.eq.s64 	%p34, %rd33, 1;
	setp.eq.s64 	%p35, %rd32, 1;
	add.s32 	%r117, %r116, %r4;
	div.s32 	%r118, %r117, %r5;
	mul.lo.s32 	%r119, %r118, %r5;
	sub.s32 	%r120, %r117, %r119;
	selp.b32 	%r121, 0, %r118, %p35;
	selp.b32 	%r122, 0, %r120, %p34;
	mul.lo.s32 	%r123, %r7, %r121;
	mad.lo.s32 	%r124, %r8, %r122, %r123;
	shr.u32 	%r125, %r117, 31;
	add.s32 	%r126, %r117, %r125;
	shr.s32 	%r127, %r126, 1;
	mul.wide.s32 	%rd66, %r127, 8;
	add.s64 	%rd24, %rd1, %rd66;
	ld.global.f32 	%f126, [%rd24];
	shr.u32 	%r128, %r124, 31;
	add.s32 	%r129, %r124, %r128;
	shr.s32 	%r130, %r129, 1;
	mul.wide.s32 	%rd67, %r130, 2;
	add.s64 	%rd68, %rd2, %rd67;
	ld.global.v2.u8 	{%rs13, %rs14}, [%rd68];
	setp.eq.s16 	%p36, %rs13, 0;
	mul.f32 	%f127, %f126, %f94;
	selp.f32 	%f433, %f93, %f127, %p36;
	setp.eq.s16 	%p37, %rs14, 0;
	mov.f32 	%f432, %f93;
	@%p37 bra 	$L__BB191_31;
	ld.global.f32 	%f128, [%rd24+4];
	mul.f32 	%f432, %f128, %f94;
$L__BB191_31:
	max.f32 	%f129, %f414, %f433;
	max.f32 	%f414, %f129, %f432;
$L__BB191_32:
	setp.le.s64 	%p38, %rd41, %rd13;
	mov.f32 	%f436, 0fFF800000;
	mov.f32 	%f437, %f436;
	@%p38 bra 	$L__BB191_36;
	cvt.u32.u64 	%r131, %rd13;
	setp.eq.s64 	%p39, %rd33, 1;
	setp.eq.s64 	%p40, %rd32, 1;
	add.s32 	%r132, %r131, %r4;
	div.s32 	%r133, %r132, %r5;
	mul.lo.s32 	%r134, %r133, %r5;
	sub.s32 	%r135, %r132, %r134;
	selp.b32 	%r136, 0, %r133, %p40;
	selp.b32 	%r137, 0, %r135, %p39;
	mul.lo.s32 	%r138, %r7, %r136;
	mad.lo.s32 	%r139, %r8, %r137, %r138;
	shr.u32 	%r140, %r132, 31;
	add.s32 	%r141, %r132, %r140;
	shr.s32 	%r142, %r141, 1;
	mul.wide.s32 	%rd69, %r142, 8;
	add.s64 	%rd25, %rd1, %rd69;
	ld.global.f32 	%f131, [%rd25];
	shr.u32 	%r143, %r139, 31;
	add.s32 	%r144, %r139, %r143;
	shr.s32 	%r145, %r144, 1;
	mul.wide.s32 	%rd70, %r145, 2;
	add.s64 	%rd71, %rd2, %rd70;
	ld.global.v2.u8 	{%rs15, %rs16}, [%rd71];
	setp.eq.s16 	%p41, %rs15, 0;
	mul.f32 	%f132, %f131, %f94;
	selp.f32 	%f437, %f93, %f132, %p41;
	setp.eq.s16 	%p42, %rs16, 0;
	mov.f32 	%f436, %f93;
	@%p42 bra 	$L__BB191_35;
	ld.global.f32 	%f133, [%rd25+4];
	mul.f32 	%f436, %f133, %f94;
$L__BB191_35:
	max.f32 	%f134, %f414, %f437;
	max.f32 	%f414, %f134, %f436;
$L__BB191_36:
	setp.le.s64 	%p43, %rd41, %rd14;
	mov.f32 	%f440, 0fFF800000;
	mov.f32 	%f441, %f440;
	@%p43 bra 	$L__BB191_40;
	cvt.u32.u64 	%r146, %rd14;
	setp.eq.s64 	%p44, %rd33, 1;
	setp.eq.s64 	%p45, %rd32, 1;
	add.s32 	%r147, %r146, %r4;
	div.s32 	%r148, %r147, %r5;
	mul.lo.s32 	%r149, %r148, %r5;
	sub.s32 	%r150, %r147, %r149;
	selp.b32 	%r151, 0, %r148, %p45;
	selp.b32 	%r152, 0, %r150, %p44;
	mul.lo.s32 	%r153, %r7, %r151;
	mad.lo.s32 	%r154, %r8, %r152, %r153;
	shr.u32 	%r155, %r147, 31;
	add.s32 	%r156, %r147, %r155;
	shr.s32 	%r157, %r156, 1;
	mul.wide.s32 	%rd72, %r157, 8;
	add.s64 	%rd26, %rd1, %rd72;
	ld.global.f32 	%f136, [%rd26];
	shr.u32 	%r158, %r154, 31;
	add.s32 	%r159, %r154, %r158;
	shr.s32 	%r160, %r159, 1;
	mul.wide.s32 	%rd73, %r160, 2;
	add.s64 	%rd74, %rd2, %rd73;
	ld.global.v2.u8 	{%rs17, %rs18}, [%rd74];
	setp.eq.s16 	%p46, %rs17, 0;
	mul.f32 	%f137, %f136, %f94;
	selp.f32 	%f441, %f93, %f137, %p46;
	setp.eq.s16 	%p47, %rs18, 0;
	mov.f32 	%f440, %f93;
	@%p47 bra 	$L__BB191_39;
	ld.global.f32 	%f138, [%rd26+4];
	mul.f32 	%f440, %f138, %f94;
$L__BB191_39:
	max.f32 	%f139, %f414, %f441;
	max.f32 	%f414, %f139, %f440;
$L__BB191_40:
	setp.le.s64 	%p48, %rd41, %rd15;
	mov.f32 	%f444, 0fFF800000;
	mov.f32 	%f445, %f444;
	@%p48 bra 	$L__BB191_44;
	cvt.u32.u64 	%r161, %rd15;
	setp.eq.s64 	%p49, %rd33, 1;
	setp.eq.s64 	%p50, %rd32, 1;
	add.s32 	%r162, %r161, %r4;
	div.s32 	%r163, %r162, %r5;
	mul.lo.s32 	%r164, %r163, %r5;
	sub.s32 	%r165, %r162, %r164;
	selp.b32 	%r166, 0, %r163, %p50;
	selp.b32 	%r167, 0, %r165, %p49;
	mul.lo.s32 	%r168, %r7, %r166;
	mad.lo.s32 	%r169, %r8, %r167, %r168;
	shr.u32 	%r170, %r162, 31;
	add.s32 	%r171, %r162, %r170;
	shr.s32 	%r172, %r171, 1;
	mul.wide.s32 	%rd75, %r172, 8;
	add.s64 	%rd27, %rd1, %rd75;
	ld.global.f32 	%f141, [%rd27];
	shr.u32 	%r173, %r169, 31;
	add.s32 	%r174, %r169, %r173;
	shr.s32 	%r175, %r174, 1;
	mul.wide.s32 	%rd76, %r175, 2;
	add.s64 	%rd77, %rd2, %rd76;
	ld.global.v2.u8 	{%rs19, %rs20}, [%rd77];
	setp.eq.s16 	%p51, %rs19, 0;
	mul.f32 	%f142, %f141, %f94;
	selp.f32 	%f445, %f93, %f142, %p51;
	setp.eq.s16 	%p52, %rs20, 0;
	mov.f32 	%f444, %f93;
	@%p52 bra 	$L__BB191_43;
	ld.global.f32 	%f143, [%rd27+4];
	mul.f32 	%f444, %f143, %f94;
$L__BB191_43:
	max.f32 	%f144, %f414, %f445;
	max.f32 	%f414, %f144, %f444;
$L__BB191_44:
	setp.le.s64 	%p53, %rd41, %rd6;
	mov.b32 	%r176, %f414;
	shfl.sync.bfly.b32	%r177|%p54, %r176, 16, 31, -1;
	mov.b32 	%f145, %r177;
	max.f32 	%f146, %f414, %f145;
	mov.b32 	%r178, %f146;
	shfl.sync.bfly.b32	%r179|%p55, %r178, 8, 31, -1;
	mov.b32 	%f147, %r179;
	max.f32 	%f148, %f146, %f147;
	mov.b32 	%r180, %f148;
	shfl.sync.bfly.b32	%r181|%p56, %r180, 4, 31, -1;
	mov.b32 	%f149, %r181;
	max.f32 	%f150, %f148, %f149;
	mov.b32 	%r182, %f150;
	shfl.sync.bfly.b32	%r183|%p57, %r182, 2, 31, -1;
	mov.b32 	%f151, %r183;
	max.f32 	%f152, %f150, %f151;
	mov.b32 	%r184, %f152;
	shfl.sync.bfly.b32	%r185|%p58, %r184, 1, 31, -1;
	mov.b32 	%f153, %r185;
	max.f32 	%f154, %f152, %f153;
	sub.f32 	%f155, %f409, %f154;
	fma.rn.f32 	%f156, %f155, 0f3BBB989D, 0f3F000000;
	cvt.sat.f32.f32 	%f157, %f156;
	mov.f32 	%f158, 0f4B400001;
	mov.f32 	%f159, 0f437C0000;
	fma.rm.f32 	%f160, %f157, %f159, %f158;
	add.f32 	%f161, %f160, 0fCB40007F;
	neg.f32 	%f162, %f161;
	fma.rn.f32 	%f163, %f155, 0f3FB8AA3B, %f162;
	fma.rn.f32 	%f164, %f155, 0f32A57060, %f163;
	mov.b32 	%r186, %f160;
	shl.b32 	%r187, %r186, 23;
	mov.b32 	%f165, %r187;
	ex2.approx.ftz.f32 	%f166, %f164;
	mul.f32 	%f167, %f166, %f165;
	add.f32 	%f168, %f167, 0f00000000;
	sub.f32 	%f169, %f408, %f154;
	fma.rn.f32 	%f170, %f169, 0f3BBB989D, 0f3F000000;
	cvt.sat.f32.f32 	%f171, %f170;
	fma.rm.f32 	%f172, %f171, %f159, %f158;
	add.f32 	%f173, %f172, 0fCB40007F;
	neg.f32 	%f174, %f173;
	fma.rn.f32 	%f175, %f169, 0f3FB8AA3B, %f174;
	fma.rn.f32 	%f176, %f169, 0f32A57060, %f175;
	mov.b32 	%r188, %f172;
	shl.b32 	%r189, %r188, 23;
	mov.b32 	%f177, %r189;
	ex2.approx.ftz.f32 	%f178, %f176;
	mul.f32 	%f179, %f178, %f177;
	add.f32 	%f180, %f168, %f179;
	sub.f32 	%f181, %f413, %f154;
	fma.rn.f32 	%f182, %f181, 0f3BBB989D, 0f3F000000;
	cvt.sat.f32.f32 	%f183, %f182;
	fma.rm.f32 	%f184, %f183, %f159, %f158;
	add.f32 	%f185, %f184, 0fCB40007F;
	neg.f32 	%f186, %f185;
	fma.rn.f32 	%f187, %f181, 0f3FB8AA3B, %f186;
	fma.rn.f32 	%f188, %f181, 0f32A57060, %f187;
	mov.b32 	%r190, %f184;
	shl.b32 	%r191, %r190, 23;
	mov.b32 	%f189, %r191;
	ex2.approx.ftz.f32 	%f190, %f188;
	mul.f32 	%f191, %f190, %f189;
	add.f32 	%f192, %f180, %f191;
	sub.f32 	%f193, %f412, %f154;
	fma.rn.f32 	%f194, %f193, 0f3BBB989D, 0f3F000000;
	cvt.sat.f32.f32 	%f195, %f194;
	fma.rm.f32 	%f196, %f195, %f159, %f158;
	add.f32 	%f197, %f196, 0fCB40007F;
	neg.f32 	%f198, %f197;
	fma.rn.f32 	%f199, %f193, 0f3FB8AA3B, %f198;
	fma.rn.f32 	%f200, %f193, 0f32A57060, %f199;
	mov.b32 	%r192, %f196;
	shl.b32 	%r193, %r192, 23;
	mov.b32 	%f201, %r193;
	ex2.approx.ftz.f32 	%f202, %f200;
	mul.f32 	%f203, %f202, %f201;
	add.f32 	%f204, %f192, %f203;
	sub.f32 	%f205, %f417, %f154;
	fma.rn.f32 	%f206, %f205, 0f3BBB989D, 0f3F000000;
	cvt.sat.f32.f32 	%f207, %f206;
	fma.rm.f32 	%f208, %f207, %f159, %f158;
	add.f32 	%f209, %f208, 0fCB40007F;
	neg.f32 	%f210, %f209;
	fma.rn.f32 	%f211, %f205, 0f3FB8AA3B, %f210;
	fma.rn.f32 	%f212, %f205, 0f32A57060, %f211;
	mov.b32 	%r194, %f208;
	shl.b32 	%r195, %r194, 23;
	mov.b32 	%f213, %r195;
	ex2.approx.ftz.f32 	%f214, %f212;
	mul.f32 	%f215, %f214, %f213;
	add.f32 	%f216, %f204, %f215;
	sub.f32 	%f217, %f416, %f154;
	fma.rn.f32 	%f218, %f217, 0f3BBB989D, 0f3F000000;
	cvt.sat.f32.f32 	%f219, %f218;
	fma.rm.f32 	%f220, %f219, %f159, %f158;
	add.f32 	%f221, %f220, 0fCB40007F;
	neg.f32 	%f222, %f221;
	fma.rn.f32 	%f223, %f217, 0f3FB8AA3B, %f222;
	fma.rn.f32 	%f224, %f217, 0f32A57060, %f223;
	mov.b32 	%r196, %f220;
	shl.b32 	%r197, %r196, 23;
	mov.b32 	%f225, %r197;
	ex2.approx.ftz.f32 	%f226, %f224;
	mul.f32 	%f227, %f226, %f225;
	add.f32 	%f228, %f216, %f227;
	sub.f32 	%f229, %f421, %f154;
	fma.rn.f32 	%f230, %f229, 0f3BBB989D, 0f3F000000;
	cvt.sat.f32.f32 	%f231, %f230;
	fma.rm.f32 	%f232, %f231, %f159, %f158;
	add.f32 	%f233, %f232, 0fCB40007F;
	neg.f32 	%f234, %f233;
	fma.rn.f32 	%f235, %f229, 0f3FB8AA3B, %f234;
	fma.rn.f32 	%f236, %f229, 0f32A57060, %f235;
	mov.b32 	%r198, %f232;
	shl.b32 	%r199, %r198, 23;
	mov.b32 	%f237, %r199;
	ex2.approx.ftz.f32 	%f238, %f236;
	mul.f32 	%f239, %f238, %f237;
	add.f32 	%f240, %f228, %f239;
	sub.f32 	%f241, %f420, %f154;
	fma.rn.f32 	%f242, %f241, 0f3BBB989D, 0f3F000000;
	cvt.sat.f32.f32 	%f243, %f242;
	fma.rm.f32 	%f244, %f243, %f159, %f158;
	add.f32 	%f245, %f244, 0fCB40007F;
	neg.f32 	%f246, %f245;
	fma.rn.f32 	%f247, %f241, 0f3FB8AA3B, %f246;
	fma.rn.f32 	%f248, %f241, 0f32A57060, %f247;
	mov.b32 	%r200, %f244;
	shl.b32 	%r201, %r200, 23;
	mov.b32 	%f249, %r201;
	ex2.approx.ftz.f32 	%f250, %f248;
	mul.f32 	%f251, %f250, %f249;
	add.f32 	%f252, %f240, %f251;
	sub.f32 	%f253, %f425, %f154;
	fma.rn.f32 	%f254, %f253, 0f3BBB989D, 0f3F000000;
	cvt.sat.f32.f32 	%f255, %f254;
	fma.rm.f32 	%f256, %f255, %f159, %f158;
	add.f32 	%f257, %f256, 0fCB40007F;
	neg.f32 	%f258, %f257;
	fma.rn.f32 	%f259, %f253, 0f3FB8AA3B, %f258;
	fma.rn.f32 	%f260, %f253, 0f32A57060, %f259;
	mov.b32 	%r202, %f256;
	shl.b32 	%r203, %r202, 23;
	mov.b32 	%f261, %r203;
	ex2.approx.ftz.f32 	%f262, %f260;
	mul.f32 	%f263, %f262, %f261;
	add.f32 	%f264, %f252, %f263;
	sub.f32 	%f265, %f424, %f154;
	fma.rn.f32 	%f266, %f265, 0f3BBB989D, 0f3F000000;
	cvt.sat.f32.f32 	%f267, %f266;
	fma.rm.f32 	%f268, %f267, %f159, %f158;
	add.f32 	%f269, %f268, 0fCB40007F;
	neg.f32 	%f270, %f269;
	fma.rn.f32 	%f271, %f265, 0f3FB8AA3B, %f270;
	fma.rn.f32 	%f272, %f265, 0f32A57060, %f271;
	mov.b32 	%r204, %f268;
	shl.b32 	%r205, %r204, 23;
	mov.b32 	%f273, %r205;
	ex2.approx.ftz.f32 	%f274, %f272;
	mul.f32 	%f275, %f274, %f273;
	add.f32 	%f276, %f264, %f275;
	sub.f32 	%f277, %f429, %f154;
	fma.rn.f32 	%f278, %f277, 0f3BBB989D, 0f3F000000;
	cvt.sat.f32.f32 	%f279, %f278;
	fma.rm.f32 	%f280, %f279, %f159, %f158;
	add.f32 	%f281, %f280, 0fCB40007F;
	neg.f32 	%f282, %f281;
	fma.rn.f32 	%f283, %f277, 0f3FB8AA3B, %f282;
	fma.rn.f32 	%f284, %f277, 0f32A57060, %f283;
	mov.b32 	%r206, %f280;
	shl.b32 	%r207, %r206, 23;
	mov.b32 	%f285, %r207;
	ex2.approx.ftz.f32 	%f286, %f284;
	mul.f32 	%f287, %f286, %f285;
	add.f32 	%f288, %f276, %f287;
	sub.f32 	%f289, %f428, %f154;
	fma.rn.f32 	%f290, %f289, 0f3BBB989D, 0f3F000000;
	cvt.sat.f32.f32 	%f291, %f290;
	fma.rm.f32 	%f292, %f291, %f159, %f158;
	add.f32 	%f293, %f292, 0fCB40007F;
	neg.f32 	%f294, %f293;
	fma.rn.f32 	%f295, %f289, 0f3FB8AA3B, %f294;
	fma.rn.f32 	%f296, %f289, 0f32A57060, %f295;
	mov.b32 	%r208, %f292;
	shl.b32 	%r209, %r208, 23;
	mov.b32 	%f297, %r209;
	ex2.approx.ftz.f32 	%f298, %f296;
	mul.f32 	%f299, %f298, %f297;
	add.f32 	%f300, %f288, %f299;
	sub.f32 	%f301, %f433, %f154;
	fma.rn.f32 	%f302, %f301, 0f3BBB989D, 0f3F000000;
	cvt.sat.f32.f32 	%f303, %f302;
	fma.rm.f32 	%f304, %f303, %f159, %f158;
	add.f32 	%f305, %f304, 0fCB40007F;
	neg.f32 	%f306, %f305;
	fma.rn.f32 	%f307, %f301, 0f3FB8AA3B, %f306;
	fma.rn.f32 	%f308, %f301, 0f32A57060, %f307;
	mov.b32 	%r210, %f304;
	shl.b32 	%r211, %r210, 23;
	mov.b32 	%f309, %r211;
	ex2.approx.ftz.f32 	%f310, %f308;
	mul.f32 	%f311, %f310, %f309;
	add.f32 	%f312, %f300, %f311;
	sub.f32 	%f313, %f432, %f154;
	fma.rn.f32 	%f314, %f313, 0f3BBB989D, 0f3F000000;
	cvt.sat.f32.f32 	%f315, %f314;
	fma.rm.f32 	%f316, %f315, %f159, %f158;
	add.f32 	%f317, %f316, 0fCB40007F;
	neg.f32 	%f318, %f317;
	fma.rn.f32 	%f319, %f313, 0f3FB8AA3B, %f318;
	fma.rn.f32 	%f320, %f313, 0f32A57060, %f319;
	mov.b32 	%r212, %f316;
	shl.b32 	%r213, %r212, 23;
	mov.b32 	%f321, %r213;
	ex2.approx.ftz.f32 	%f322, %f320;
	mul.f32 	%f323, %f322, %f321;
	add.f32 	%f324, %f312, %f323;
	sub.f32 	%f325, %f437, %f154;
	fma.rn.f32 	%f326, %f325, 0f3BBB989D, 0f3F000000;
	cvt.sat.f32.f32 	%f327, %f326;
	fma.rm.f32 	%f328, %f327, %f159, %f158;
	add.f32 	%f329, %f328, 0fCB40007F;
	neg.f32 	%f330, %f329;
	fma.rn.f32 	%f331, %f325, 0f3FB8AA3B, %f330;
	fma.rn.f32 	%f332, %f325, 0f32A57060, %f331;
	mov.b32 	%r214, %f328;
	shl.b32 	%r215, %r214, 23;
	mov.b32 	%f333, %r215;
	ex2.approx.ftz.f32 	%f334, %f332;
	mul.f32 	%f335, %f334, %f333;
	add.f32 	%f336, %f324, %f335;
	sub.f32 	%f337, %f436, %f154;
	fma.rn.f32 	%f338, %f337, 0f3BBB989D, 0f3F000000;
	cvt.sat.f32.f32 	%f339, %f338;
	fma.rm.f32 	%f340, %f339, %f159, %f158;
	add.f32 	%f341, %f340, 0fCB40007F;
	neg.f32 	%f342, %f341;
	fma.rn.f32 	%f343, %f337, 0f3FB8AA3B, %f342;
	fma.rn.f32 	%f344, %f337, 0f32A57060, %f343;
	mov.b32 	%r216, %f340;
	shl.b32 	%r217, %r216, 23;
	mov.b32 	%f345, %r217;
	ex2.approx.ftz.f32 	%f346, %f344;
	mul.f32 	%f347, %f346, %f345;
	add.f32 	%f348, %f336, %f347;
	sub.f32 	%f349, %f441, %f154;
	fma.rn.f32 	%f350, %f349, 0f3BBB989D, 0f3F000000;
	cvt.sat.f32.f32 	%f351, %f350;
	fma.rm.f32 	%f352, %f351, %f159, %f158;
	add.f32 	%f353, %f352, 0fCB40007F;
	neg.f32 	%f354, %f353;
	fma.rn.f32 	%f355, %f349, 0f3FB8AA3B, %f354;
	fma.rn.f32 	%f356, %f349, 0f32A57060, %f355;
	mov.b32 	%r218, %f352;
	shl.b32 	%r219, %r218, 23;
	mov.b32 	%f357, %r219;
	ex2.approx.ftz.f32 	%f358, %f356;
	mul.f32 	%f359, %f358, %f357;
	add.f32 	%f360, %f348, %f359;
	sub.f32 	%f361, %f440, %f154;
	fma.rn.f32 	%f362, %f361, 0f3BBB989D, 0f3F000000;
	cvt.sat.f32.f32 	%f363, %f362;
	fma.rm.f32 	%f364, %f363, %f159, %f158;
	add.f32 	%f365, %f364, 0fCB40007F;
	neg.f32 	%f366, %f365;
	fma.rn.f32 	%f367, %f361, 0f3FB8AA3B, %f366;
	fma.rn.f32 	%f368, %f361, 0f32A57060, %f367;
	mov.b32 	%r220, %f364;
	shl.b32 	%r221, %r220, 23;
	mov.b32 	%f369, %r221;
	ex2.approx.ftz.f32 	%f370, %f368;
	mul.f32 	%f371, %f370, %f369;
	add.f32 	%f372, %f360, %f371;
	sub.f32 	%f373, %f445, %f154;
	fma.rn.f32 	%f374, %f373, 0f3BBB989D, 0f3F000000;
	cvt.sat.f32.f32 	%f375, %f374;
	fma.rm.f32 	%f376, %f375, %f159, %f158;
	add.f32 	%f377, %f376, 0fCB40007F;
	neg.f32 	%f378, %f377;
	fma.rn.f32 	%f379, %f373, 0f3FB8AA3B, %f378;
	fma.rn.f32 	%f380, %f373, 0f32A57060, %f379;
	mov.b32 	%r222, %f376;
	shl.b32 	%r223, %r222, 23;
	mov.b32 	%f381, %r223;
	ex2.approx.ftz.f32 	%f382, %f380;
	mul.f32 	%f383, %f382, %f381;
	add.f32 	%f384, %f372, %f383;
	sub.f32 	%f385, %f444, %f154;
	fma.rn.f32 	%f386, %f385, 0f3BBB989D, 0f3F000000;
	cvt.sat.f32.f32 	%f387, %f386;
	fma.rm.f32 	%f388, %f387, %f159, %f158;
	add.f32 	%f389, %f388, 0fCB40007F;
	neg.f32 	%f390, %f389;
	fma.rn.f32 	%f391, %f385, 0f3FB8AA3B, %f390;
	fma.rn.f32 	%f392, %f385, 0f32A57060, %f391;
	mov.b32 	%r224, %f388;
	shl.b32 	%r225, %r224, 23;
	mov.b32 	%f393, %r225;
	ex2.approx.ftz.f32 	%f394, %f392;
	mul.f32 	%f395, %f394, %f393;
	add.f32 	%f396, %f384, %f395;
	mov.b32 	%r226, %f396;
	shfl.sync.bfly.b32	%r227|%p59, %r226, 16, 31, -1;
	mov.b32 	%f397, %r227;
	add.f32 	%f398, %f396, %f397;
	mov.b32 	%r228, %f398;
	shfl.sync.bfly.b32	%r229|%p60, %r228, 8, 31, -1;
	mov.b32 	%f399, %r229;
	add.f32 	%f400, %f398, %f399;
	mov.b32 	%r230, %f400;
	shfl.sync.bfly.b32	%r231|%p61, %r230, 4, 31, -1;
	mov.b32 	%f401, %r231;
	add.f32 	%f402, %f400, %f401;
	mov.b32 	%r232, %f402;
	shfl.sync.bfly.b32	%r233|%p62, %r232, 2, 31, -1;
	mov.b32 	%f403, %r233;
	add.f32 	%f404, %f402, %f403;
	mov.b32 	%r234, %f404;
	shfl.sync.bfly.b32	%r235|%p63, %r234, 1, 31, -1;
	mov.b32 	%f405, %r235;
	add.f32 	%f406, %f404, %f405;
	div.rn.f32 	%f73, %f167, %f406;
	div.rn.f32 	%f74, %f179, %f406;
	div.rn.f32 	%f75, %f191, %f406;
	div.rn.f32 	%f76, %f203, %f406;
	div.rn.f32 	%f77, %f215, %f406;
	div.rn.f32 	%f78, %f227, %f406;
	div.rn.f32 	%f79, %f239, %f406;
	div.rn.f32 	%f80, %f251, %f406;
	div.rn.f32 	%f81, %f263, %f406;
	div.rn.f32 	%f82, %f275, %f406;
	div.rn.f32 	%f83, %f287, %f406;
	div.rn.f32 	%f84, %f299, %f406;
	div.rn.f32 	%f85, %f311, %f406;
	div.rn.f32 	%f86, %f323, %f406;
	div.rn.f32 	%f87, %f335, %f406;
	div.rn.f32 	%f88, %f347, %f406;
	div.rn.f32 	%f89, %f359, %f406;
	div.rn.f32 	%f90, %f371, %f406;
	div.rn.f32 	%f91, %f383, %f406;
	div.rn.f32 	%f92, %f395, %f406;
	mul.lo.s64 	%rd28, %rd141, %rd39;
	@%p53 bra 	$L__BB191_46;
	add.s64 	%rd78, %rd28, %rd6;
	shr.u64 	%rd79, %rd78, 63;
	add.s64 	%rd80, %rd78, %rd79;
	shl.b64 	%rd81, %rd80, 2;
	and.b64  	%rd82, %rd81, -8;
	add.s64 	%rd83, %rd4, %rd82;
	st.global.v2.f32 	[%rd83], {%f73, %f74};
$L__BB191_46:
	setp.le.s64 	%p64, %rd41, %rd7;
	@%p64 bra 	$L__BB191_48;
	add.s64 	%rd84, %rd28, %rd7;
	shr.u64 	%rd85, %rd84, 63;
	add.s64 	%rd86, %rd84, %rd85;
	shl.b64 	%rd87, %rd86, 2;
	and.b64  	%rd88, %rd87, -8;
	add.s64 	%rd89, %rd4, %rd88;
	st.global.v2.f32 	[%rd89], {%f75, %f76};
$L__BB191_48:
	setp.le.s64 	%p65, %rd41, %rd8;
	@%p65 bra 	$L__BB191_50;
	add.s64 	%rd90, %rd28, %rd8;
	shr.u64 	%rd91, %rd90, 63;
	add.s64 	%rd92, %rd90, %rd91;
	shl.b64 	%rd93, %rd92, 2;
	and.b64  	%rd94, %rd93, -8;
	add.s64 	%rd95, %rd4, %rd94;
	st.global.v2.f32 	[%rd95], {%f77, %f78};
$L__BB191_50:
	setp.le.s64 	%p66, %rd41, %rd9;
	@%p66 bra 	$L__BB191_52;
	add.s64 	%rd96, %rd28, %rd9;
	shr.u64 	%rd97, %rd96, 63;
	add.s64 	%rd98, %rd96, %rd97;
	shl.b64 	%rd99, %rd98, 2;
	and.b64  	%rd100, %rd99, -8;
	add.s64 	%rd101, %rd4, %rd100;
	st.global.v2.f32 	[%rd101], {%f79, %f80};
$L__BB191_52:
	setp.le.s64 	%p67, %rd41, %rd10;
	@%p67 bra 	$L__BB191_54;
	add.s64 	%rd102, %rd28, %rd10;
	shr.u64 	%rd103, %rd102, 63;
	add.s64 	%rd104, %rd102, %rd103;
	shl.b64 	%rd105, %rd104, 2;
	and.b64  	%rd106, %rd105, -8;
	add.s64 	%rd107, %rd4, %rd106;
	st.global.v2.f32 	[%rd107], {%f81, %f82};
$L__BB191_54:
	setp.le.s64 	%p68, %rd41, %rd11;
	@%p68 bra 	$L__BB191_56;
	add.s64 	%rd108, %rd28, %rd11;
	shr.u64 	%rd109, %rd108, 63;
	add.s64 	%rd110, %rd108, %rd109;
	shl.b64 	%rd111, %rd110, 2;
	and.b64  	%rd112, %rd111, -8;
	add.s64 	%rd113, %rd4, %rd112;
	st.global.v2.f32 	[%rd113], {%f83, %f84};
$L__BB191_56:
	setp.le.s64 	%p69, %rd41, %rd12;
	@%p69 bra 	$L__BB191_58;
	add.s64 	%rd114, %rd28, %rd12;
	shr.u64 	%rd115, %rd114, 63;
	add.s64 	%rd116, %rd114, %rd115;
	shl.b64 	%rd117, %rd116, 2;
	and.b64  	%rd118, %rd117, -8;
	add.s64 	%rd119, %rd4, %rd118;
	st.global.v2.f32 	[%rd119], {%f85, %f86};
$L__BB191_58:
	setp.le.s64 	%p70, %rd41, %rd13;
	@%p70 bra 	$L__BB191_60;
	add.s64 	%rd120, %rd28, %rd13;
	shr.u64 	%rd121, %rd120, 63;
	add.s64 	%rd122, %rd120, %rd121;
	shl.b64 	%rd123, %rd122, 2;
	and.b64  	%rd124, %rd123, -8;
	add.s64 	%rd125, %rd4, %rd124;
	st.global.v2.f32 	[%rd125], {%f87, %f88};
$L__BB191_60:
	setp.le.s64 	%p71, %rd41, %rd14;
	@%p71 bra 	$L__BB191_62;
	add.s64 	%rd126, %rd28, %rd14;
	shr.u64 	%rd127, %rd126, 63;
	add.s64 	%rd128, %rd126, %rd127;
	shl.b64 	%rd129, %rd128, 2;
	and.b64  	%rd130, %rd129, -8;
	add.s64 	%rd131, %rd4, %rd130;
	st.global.v2.f32 	[%rd131], {%f89, %f90};
$L__BB191_62:
	setp.le.s64 	%p72, %rd41, %rd15;
	@%p72 bra 	$L__BB191_64;
	add.s64 	%rd132, %rd28, %rd15;
	shr.u64 	%rd133, %rd132, 63;
	add.s64 	%rd134, %rd132, %rd133;
	shl.b64 	%rd135, %rd134, 2;
	and.b64  	%rd136, %rd135, -8;
	add.s64 	%rd137, %rd4, %rd136;
	st.global.v2.f32 	[%rd137], {%f91, %f92};
$L__BB191_64:
	ld.param.u64 	%rd140, [_Z15SoftmaxWarpImplI22BroadcastScaleMaskLoadIffbLm2EiE11DirectStoreIffEfLi2ELi20ELi32ELi1ELb1EL9Algorithm0EEvT_T0_ll_param_2];
	mov.u32 	%r236, %nctaid.x;
	mov.u32 	%r237, %ntid.y;
	mul.lo.s32 	%r238, %r236, %r237;
	cvt.s64.s32 	%rd138, %r238;
	add.s64 	%rd141, %rd141, %rd138;
	setp.lt.s64 	%p73, %rd141, %rd140;
	@%p73 bra 	$L__BB191_4;
$L__BB191_65:
	ret;

}
	// .globl	_Z15SoftmaxWarpImplI22BroadcastScaleMaskLoadIffbLm2EiE11DirectStoreIffEfLi2ELi22ELi32ELi1ELb0EL9Algorithm0EEvT_T0_ll
.visible .entry _Z15SoftmaxWarpImplI22BroadcastScaleMaskLoadIffbLm2EiE11DirectStoreIffEfLi2ELi22ELi32ELi1ELb0EL9Algorithm0EEvT_T0_ll(
	.param .align 8 .b8 _Z15SoftmaxWarpImplI22BroadcastScaleMaskLoadIffbLm2EiE11DirectStoreIffEfLi2ELi22ELi32ELi1ELb0EL9Algorithm0EEvT_T0_ll_param_0[88],
	.param .align 8 .b8 _Z15SoftmaxWarpImplI22BroadcastScaleMaskLoadIffbLm2EiE11DirectStoreIffEfLi2ELi22ELi32ELi1ELb0EL9Algorithm0EEvT_T0_ll_param_1[16],
	.param .u64 _Z15SoftmaxWarpImplI22BroadcastScaleMaskLoadIffbLm2EiE11DirectStoreIffEfLi2ELi22ELi32ELi1ELb0EL9Algorithm0EEvT_T0_ll_param_2,
	.param .u64 _Z15SoftmaxWarpImplI22BroadcastScaleMaskLoadIffbLm2EiE11DirectStoreIffEfLi2ELi22ELi32ELi1ELb0EL9Algorithm0EEvT_T0_ll_param_3
)
{
	.reg .pred 	%p<58>;
	.reg .b16 	%rs<23>;
	.reg .b32 	%r<237>;
	.reg .b32 	%f<412>;
	.reg .b64 	%rd<142>;

	ld.param.u64 	%rd30, [_Z15SoftmaxWarpImplI22BroadcastScaleMaskLoadIffbLm2EiE11DirectStoreIffEfLi2ELi22ELi32ELi1ELb0EL9Algorithm0EEvT_T0_ll_param_1+8];
	ld.param.u64 	%rd29, [_Z15SoftmaxWarpImplI22BroadcastScaleMaskLoadIffbLm2EiE11DirectStoreIffEfLi2ELi22ELi32ELi1ELb0EL9Algorithm0EEvT_T0_ll_param_1];
	ld.param.v2.f32 	{%f36, %f37}, [_Z15SoftmaxWarpImplI22BroadcastScaleMaskLoadIffbLm2EiE11DirectStoreIffEfLi2ELi22ELi32ELi1ELb0EL9Algorithm0EEvT_T0_ll_param_0+80];
	ld.param.u64 	%rd28, [_Z15SoftmaxWarpImplI22BroadcastScaleMaskLoadIffbLm2EiE11DirectStoreIffEfLi2ELi22ELi32ELi1ELb0EL9Algorithm0EEvT_T0_ll_param_0+72];
	ld.param.v2.u32 	{%r9, %r10}, [_Z15SoftmaxWarpImplI22BroadcastScaleMaskLoadIffbLm2EiE11DirectStoreIffEfLi2ELi22ELi32ELi1ELb0EL9Algorithm0EEvT_T0_ll_param_0+56];
	ld.param.v2.u32 	{%r7, %r8}, [_Z15SoftmaxWarpImplI22BroadcastScaleMaskLoadIffbLm2EiE11DirectStoreIffEfLi2ELi22ELi32ELi1ELb0EL9Algorithm0EEvT_T0_ll_param_0+40];
	ld.param.u64 	%rd24, [_Z15SoftmaxWarpImplI22BroadcastScaleMaskLoadIffbLm2EiE11DirectStoreIffEfLi2ELi22ELi32ELi1ELb0EL9Algorithm0EEvT_T0_ll_param_0+24];
	ld.param.u64 	%rd23, [_Z15SoftmaxWarpImplI22BroadcastScaleMaskLoadIffbLm2EiE11DirectStoreIffEfLi2ELi22ELi32ELi1ELb0EL9Algorithm0EEvT_T0_ll_param_0+16];
	ld.param.u64 	%rd22, [_Z15SoftmaxWarpImplI22BroadcastScaleMaskLoadIffbLm2EiE11DirectStoreIffEfLi2ELi22ELi32ELi1ELb0EL9Algorithm0EEvT_T0_ll_param_0+8];
	ld.param.u64 	%rd21, [_Z15SoftmaxWarpImplI22BroadcastScaleMaskLoadIffbLm2EiE11DirectStoreIffEfLi2ELi22ELi32ELi1ELb0EL9Algorithm0EEvT_T0_ll_param_0];
	ld.param.u64 	%rd32, [_Z15SoftmaxWarpImplI22BroadcastScaleMaskLoadIffbLm2EiE11DirectStoreIffEfLi2ELi22ELi32ELi1ELb0EL9Algorithm0EEvT_T0_ll_param_3];
	cvta.to.global.u64 	%rd1, %rd21;
	cvta.to.global.u64 	%rd2, %rd22;
	setp.lt.s64 	%p1, %rd32, 705;
	@%p1 bra 	$L__BB192_2;
	mov.u64 	%rd33, $str;
	cvta.global.u64 	%rd34, %rd33;
	mov.u64 	%rd35, $str$1;
	cvta.global.u64 	%rd36, %rd35;
	mov.u64 	%rd37, __unnamed_188;
	cvta.global.u64 	%rd38, %rd37;
	{ // callseq 187, 0
	.param .b64 param0;
	st.param.b64 	[param0], %rd34;
	.param .b64 param1;
	st.param.b64 	[param1], %rd36;
	.param .b32 param2;
	st.param.b32 	[param2], 219;
	.param .b64 param3;
	st.param.b64 	[param3], %rd38;
	.param .b64 param4;
	st.param.b64 	[param4], 1;
	call.uni 
	__assertfail, 
	(
	param0, 
	param1, 
	param2, 
	param3, 
	param4
	);
	} // callseq 187
$L__BB192_2:
	ld.param.u64 	%rd139, [_Z15SoftmaxWarpImplI22BroadcastScaleMaskLoadIffbLm2EiE11DirectStoreIffEfLi2ELi22ELi32ELi1ELb0EL9Algorithm0EEvT_T0_ll_param_2];
	mov.u32 	%r11, %ctaid.x;
	mov.u32 	%r12, %ntid.y;
	mov.u32 	%r13, %tid.y;
	mad.lo.s32 	%r14, %r11, %r12, %r13;
	mov.u32 	%r15, %nctaid.x;
	mul.lo.s32 	%r4, %r15, %r12;
	cvt.s64.s32 	%rd141, %r14;
	setp.le.s64 	%p2, %rd139, %rd141;
	@%p2 bra 	$L__BB192_27;
	mov.u32 	%r16, %tid.x;
	shl.b32 	%r17, %r16, 1;
	cvt.u64.u32 	%rd6, %r17;
	cvt.s64.s32 	%rd7, %r4;
	cvt.u32.u64 	%r18, %rd6;
	cvt.u32.u64 	%r20, %rd28;
$L__BB192_4:
	setp.eq.s64 	%p3, %rd24, 1;
	setp.eq.s64 	%p4, %rd23, 1;
	cvt.u32.u64 	%r19, %rd141;
	mad.lo.s32 	%r5, %r20, %r19, %r18;
	div.s32 	%r21, %r5, %r7;
	mul.lo.s32 	%r22, %r21, %r7;
	sub.s32 	%r23, %r5, %r22;
	selp.b32 	%r24, 0, %r21, %p4;
	selp.b32 	%r25, 0, %r23, %p3;
	mul.lo.s32 	%r26, %r9, %r24;
	mad.lo.s32 	%r27, %r10, %r25, %r26;
	shr.u32 	%r28, %r5, 31;
	add.s32 	%r29, %r5, %r28;
	shr.s32 	%r30, %r29, 1;
	mul.wide.s32 	%rd39, %r30, 8;
	add.s64 	%rd9, %rd1, %rd39;
	ld.global.f32 	%f38, [%rd9];
	shr.u32 	%r31, %r27, 31;
	add.s32 	%r32, %r27, %r31;
	shr.s32 	%r33, %r32, 1;
	mul.wide.s32 	%rd40, %r33, 2;
	add.s64 	%rd41, %rd2, %rd40;
	ld.global.v2.u8 	{%rs1, %rs2}, [%rd41];
	setp.eq.s16 	%p5, %rs1, 0;
	mul.f32 	%f39, %f38, %f37;
	selp.f32 	%f3, %f36, %f39, %p5;
	setp.eq.s16 	%p6, %rs2, 0;
	mov.f32 	%f401, %f36;
	@%p6 bra 	$L__BB192_6;
	ld.global.f32 	%f40, [%rd9+4];
	mul.f32 	%f401, %f40, %f37;
$L__BB192_6:
	setp.eq.s64 	%p7, %rd24, 1;
	setp.eq.s64 	%p8, %rd23, 1;
	add.s32 	%r6, %r5, 64;
	div.s32 	%r34, %r6, %r7;
	mul.lo.s32 	%r35, %r34, %r7;
	sub.s32 	%r36, %r6, %r35;
	selp.b32 	%r37, 0, %r34, %p8;
	selp.b32 	%r38, 0, %r36, %p7;
	mul.lo.s32 	%r39, %r9, %r37;
	mad.lo.s32 	%r40, %r10, %r38, %r39;
	shr.u32 	%r41, %r6, 31;
	add.s32 	%r42, %r6, %r41;
	shr.s32 	%r43, %r42, 1;
	mul.wide.s32 	%rd42, %r43, 8;
	add.s64 	%rd10, %rd1, %rd42;
	ld.global.f32 	%f41, [%rd10];
	shr.u32 	%r44, %r40, 31;
	add.s32 	%r45, %r40, %r44;
	shr.s32 	%r46, %r45, 1;
	mul.wide.s32 	%rd43, %r46, 2;
	add.s64 	%rd44, %rd2, %rd43;
	ld.global.v2.u8 	{%rs3, %rs4}, [%rd44];
	setp.eq.s16 	%p9, %rs3, 0;
	mul.f32 	%f42, %f41, %f37;
	selp.f32 	%f6, %f36, %f42, %p9;
	setp.eq.s16 	%p10, %rs4, 0;
	mov.f32 	%f402, %f36;
	@%p10 bra 	$L__BB192_8;
	ld.global.f32 	%f43, [%rd10+4];
	mul.f32 	%f402, %f43, %f37;
$L__BB192_8:
	setp.eq.s64 	%p11, %rd24, 1;
	setp.eq.s64 	%p12, %rd23, 1;
	add.s32 	%r47, %r6, 64;
	div.s32 	%r48, %r47, %r7;
	mul.lo.s32 	%r49, %r48, %r7;
	sub.s32 	%r50, %r47, %r49;
	selp.b32 	%r51, 0, %r48, %p12;
	selp.b32 	%r52, 0, %r50, %p11;
	mul.lo.s32 	%r53, %r9, %r51;
	mad.lo.s32 	%r54, %r10, %r52, %r53;
	shr.u32 	%r55, %r47, 31;
	add.s32 	%r56, %r47, %r55;
	shr.s32 	%r57, %r56, 1;
	mul.wide.s32 	%rd45, %r57, 8;
	add.s64 	%rd11, %rd1, %rd45;
	ld.global.f32 	%f44, [%rd11];
	shr.u32 	%r58, %r54, 31;
	add.s32 	%r59, %r54, %r58;
	shr.s32 	%r60, %r59, 1;
	mul.wide.s32 	%rd46, %r60, 2;
	add.s64 	%rd47, %rd2, %rd46;
	ld.global.v2.u8 	{%rs5, %rs6}, [%rd47];
	setp.eq.s16 	%p13, %rs5, 0;
	mul.f32 	%f45, %f44, %f37;
	selp.f32 	%f9, %f36, %f45, %p13;
	setp.eq.s16 	%p14, %rs6, 0;
	mov.f32 	%f403, %f36;
	@%p14 bra 	$L__BB192_10;
	ld.global.f32 	%f46, [%rd11+4];
	mul.f32 	%f403, %f46, %f37;
$L__BB192_10:
	setp.eq.s64 	%p15, %rd24, 1;
	setp.eq.s64 	%p16, %rd23, 1;
	add.s32 	%r61, %r6, 128;
	div.s32 	%r62, %r61, %r7;
	mul.lo.s32 	%r63, %r62, %r7;
	sub.s32 	%r64, %r61, %r63;
	selp.b32 	%r65, 0, %r62, %p16;
	selp.b32 	%r66, 0, %r64, %p15;
	mul.lo.s32 	%r67, %r9, %r65;
	mad.lo.s32 	%r68, %r10, %r66, %r67;
	shr.u32 	%r69, %r61, 31;
	add.s32 	%r70, %r61, %r69;
	shr.s32 	%r71, %r70, 1;
	mul.wide.s32 	%rd48, %r71, 8;
	add.s64 	%rd12, %rd1, %rd48;
	ld.global.f32 	%f47, [%rd12];
	shr.u32 	%r72, %r68, 31;
	add.s32 	%r73, %r68, %r72;
	shr.s32 	%r74, %r73, 1;
	mul.wide.s32 	%rd49, %r74, 2;
	add.s64 	%rd50, %rd2, %rd49;
	ld.global.v2.u8 	{%rs7, %rs8}, [%rd50];
	setp.eq.s16 	%p17, %rs7, 0;
	mul.f32 	%f48, %f47, %f37;
	selp.f32 	%f12, %f36, %f48, %p17;
	setp.eq.s16 	%p18, %rs8, 0;
	mov.f32 	%f404, %f36;
	@%p18 bra 	$L__BB192_12;
	ld.global.f32 	%f49, [%rd12+4];
	mul.f32 	%f404, %f49, %f37;
$L__BB192_12:
	setp.eq.s64 	%p19, %rd24, 1;
	setp.eq.s64 	%p20, %rd23, 1;
	add.s32 	%r75, %r6, 192;
	div.s32 	%r76, %r75, %r7;
	mul.lo.s32 	%r77, %r76, %r7;
	sub.s32 	%r78, %r75, %r77;
	selp.b32 	%r79, 0, %r76, %p20;
	selp.b32 	%r80, 0, %r78, %p19;
	mul.lo.s32 	%r81, %r9, %r79;
	mad.lo.s32 	%r82, %r10, %r80, %r81;
	shr.u32 	%r83, %r75, 31;
	add.s32 	%r84, %r75, %r83;
	shr.s32 	%r85, %r84, 1;
	mul.wide.s32 	%rd51, %r85, 8;
	add.s64 	%rd13, %rd1, %rd51;
	ld.global.f32 	%f50, [%rd13];
	shr.u32 	%r86, %r82, 31;
	add.s32 	%r87, %r82, %r86;
	shr.s32 	%r88, %r87, 1;
	mul.wide.s32 	%rd52, %r88, 2;
	add.s64 	%rd53, %rd2, %rd52;
	ld.global.v2.u8 	{%rs9, %rs10}, [%rd53];
	setp.eq.s16 	%p21, %rs9, 0;
	mul.f32 	%f51, %f50, %f37;
	selp.f32 	%f15, %f36, %f51, %p21;
	setp.eq.s16 	%p22, %rs10, 0;
	mov.f32 	%f405, %f36;
	@%p22 bra 	$L__BB192_14;
	ld.global.f32 	%f52, [%rd13+4];
	mul.f32 	%f405, %f52, %f37;
$L__BB192_14:
	setp.eq.s64 	%p23, %rd24, 1;
	setp.eq.s64 	%p24, %rd23, 1;
	add.s32 	%r89, %r6, 256;
	div.s32 	%r90, %r89, %r7;
	mul.lo.s32 	%r91, %r90, %r7;
	sub.s32 	%r92, %r89, %r91;
	selp.b32 	%r93, 0, %r90, %p24;
	selp.b32 	%r94, 0, %r92, %p23;
	mul.lo.s32 	%r95, %r9, %r93;
	mad.lo.s32 	%r96, %r10, %r94, %r95;
	shr.u32 	%r97, %r89, 31;
	add.s32 	%r98, %r89, %r97;
	shr.s32 	%r99, %r98, 1;
	mul.wide.s32 	%rd54, %r99, 8;
	add.s64 	%rd14, %rd1, %rd54;
	ld.global.f32 	%f53, [%rd14];
	shr.u32 	%r100, %r96, 31;
	add.s32 	%r101, %r96, %r100;
	shr.s32 	%r102, %r101, 1;
	mul.wide.s32 	%rd55, %r102, 2;
	add.s64 	%rd56, %rd2, %rd55;
	ld.global.v2.u8 	{%rs11, %rs12}, [%rd56];
	setp.eq.s16 	%p25, %rs11, 0;
	mul.f32 	%f54, %f53, %f37;
	selp.f32 	%f18, %f36, %f54, %p25;
	setp.eq.s16 	%p26, %rs12, 0;
	mov.f32 	%f406, %f36;
	@%p26 bra 	$L__BB192_16;
	ld.global.f32 	%f55, [%rd14+4];
	mul.f32 	%f406, %f55, %f37;
$L__BB192_16:
	add.s32 	%r103, %r6, 320;
	div.s32 	%r104, %r103, %r7;
	mul.lo.s32 	%r105, %r104, %r7;
	sub.s32 	%r106, %r103, %r105;
	selp.b32 	%r107, 0, %r104, %p24;
	selp.b32 	%r108, 0, %r106, %p23;
	mul.lo.s32 	%r109, %r9, %r107;
	mad.lo.s32 	%r110, %r10, %r108, %r109;
	shr.u32 	%r111, %r103, 31;
	add.s32 	%r112, %r103, %r111;
	shr.s32 	%r113, %r112, 1;
	mul.wide.s32 	%rd57, %r113, 8;
	add.s64 	%rd15, %rd1, %rd57;
	ld.global.f32 	%f56, [%rd15];
	shr.u32 	%r114, %r110, 31;
	add.s32 	%r115, %r110, %r114;
	shr.s32 	%r116, %r115, 1;
	mul.wide.s32 	%rd58, %r116, 2;
	add.s64 	%rd59, %rd2, %rd58;
	ld.global.v2.u8 	{%rs13, %rs14}, [%rd59];
	setp.eq.s16 	%p29, %rs13, 0;
	mul.f32 	%f57, %f56, %f37;
	selp.f32 	%f21, %f36, %f57, %p29;
	setp.eq.s16 	%p30, %rs14, 0;
	mov.f32 	%f407, %f36;
	@%p30 bra 	$L__BB192_18;
	ld.global.f32 	%f58, [%rd15+4];
	mul.f32 	%f407, %f58, %f37;
$L__BB192_18:
	add.s32 	%r117, %r6, 384;
	div.s32 	%r118, %r117, %r7;
	mul.lo.s32 	%r119, %r118, %r7;
	sub.s32 	%r120, %r117, %r119;
	selp.b32 	%r121, 0, %r118, %p24;
	selp.b32 	%r122, 0, %r120, %p23;
	mul.lo.s32 	%r123, %r9, %r121;
	mad.lo.s32 	%r124, %r10, %r122, %r123;
	shr.u32 	%r125, %r117, 31;
	add.s32 	%r126, %r117, %r125;
	shr.s32 	%r127, %r126, 1;
	mul.wide.s32 	%rd60, %r127, 8;
	add.s64 	%rd16, %rd1, %rd60;
	ld.global.f32 	%f59, [%rd16];
	shr.u32 	%r128, %r124, 31;
	add.s32 	%r129, %r124, %r128;
	shr.s32 	%r130, %r129, 1;
	mul.wide.s32 	%rd61, %r130, 2;
	add.s64 	%rd62, %rd2, %rd61;
	ld.global.v2.u8 	{%rs15, %rs16}, [%rd62];
	setp.eq.s16 	%p33, %rs15, 0;
	mul.f32 	%f60, %f59, %f37;
	selp.f32 	%f24, %f36, %f60, %p33;
	setp.eq.s16 	%p34, %rs16, 0;
	mov.f32 	%f408, %f36;
	@%p34 bra 	$L__BB192_20;
	ld.global.f32 	%f61, [%rd16+4];
	mul.f32 	%f408, %f61, %f37;
$L__BB192_20:
	add.s32 	%r131, %r6, 448;
	div.s32 	%r132, %r131, %r7;
	mul.lo.s32 	%r133, %r132, %r7;
	sub.s32 	%r134, %r131, %r133;
	selp.b32 	%r135, 0, %r132, %p24;
	selp.b32 	%r136, 0, %r134, %p23;
	mul.lo.s32 	%r137, %r9, %r135;
	mad.lo.s32 	%r138, %r10, %r136, %r137;
	shr.u32 	%r139, %r131, 31;
	add.s32 	%r140, %r131, %r139;
	shr.s32 	%r141, %r140, 1;
	mul.wide.s32 	%rd63, %r141, 8;
	add.s64 	%rd17, %rd1, %rd63;
	ld.global.f32 	%f62, [%rd17];
	shr.u32 	%r142, %r138, 31;
	add.s32 	%r143, %r138, %r142;
	shr.s32 	%r144, %r143, 1;
	mul.wide.s32 	%rd64, %r144, 2;
	add.s64 	%rd65, %rd2, %rd64;
	ld.global.v2.u8 	{%rs17, %rs18}, [%rd65];
	setp.eq.s16 	%p37, %rs17, 0;
	mul.f32 	%f63, %f62, %f37;
	selp.f32 	%f27, %f36, %f63, %p37;
	setp.eq.s16 	%p38, %rs18, 0;
	mov.f32 	%f409, %f36;
	@%p38 bra 	$L__BB192_22;
	ld.global.f32 	%f64, [%rd17+4];
	mul.f32 	%f409, %f64, %f37;
$L__BB192_22:
	add.s32 	%r145, %r6, 512;
	div.s32 	%r146, %r145, %r7;
	mul.lo.s32 	%r147, %r146, %r7;
	sub.s32 	%r148, %r145, %r147;
	selp.b32 	%r149, 0, %r146, %p24;
	selp.b32 	%r150, 0, %r148, %p23;
	mul.lo.s32 	%r151, %r9, %r149;
	mad.lo.s32 	%r152, %r10, %r150, %r151;
	shr.u32 	%r153, %r145, 31;
	add.s32 	%r154, %r145, %r153;
	shr.s32 	%r155, %r154, 1;
	mul.wide.s32 	%rd66, %r155, 8;
	add.s64 	%rd18, %rd1, %rd66;
	ld.global.f32 	%f65, [%rd18];
	shr.u32 	%r156, %r152, 31;
	add.s32 	%r157, %r152, %r156;
	shr.s32 	%r158, %r157, 1;
	mul.wide.s32 	%rd67, %r158, 2;
	add.s64 	%rd68, %rd2, %rd67;
	ld.global.v2.u8 	{%rs19, %rs20}, [%rd68];
	setp.eq.s16 	%p41, %rs19, 0;
	mul.f32 	%f66, %f65, %f37;
	selp.f32 	%f30, %f36, %f66, %p41;
	setp.eq.s16 	%p42, %rs20, 0;
	mov.f32 	%f410, %f36;
	@%p42 bra 	$L__BB192_24;
	ld.global.f32 	%f67, [%rd18+4];
	mul.f32 	%f410, %f67, %f37;
$L__BB192_24:
	add.s32 	%r159, %r6, 576;
	div.s32 	%r160, %r159, %r7;
	mul.lo.s32 	%r161, %r160, %r7;
	sub.s32 	%r162, %r159, %r161;
	selp.b32 	%r163, 0, %r160, %p24;
	selp.b32 	%r164, 0, %r162, %p23;
	mul.lo.s32 	%r165, %r9, %r163;
	mad.lo.s32 	%r166, %r10, %r164, %r165;
	shr.u32 	%r167, %r159, 31;
	add.s32 	%r168, %r159, %r167;
	shr.s32 	%r169, %r168, 1;
	mul.wide.s32 	%rd69, %r169, 8;
	add.s64 	%rd19, %rd1, %rd69;
	ld.global.f32 	%f68, [%rd19];
	shr.u32 	%r170, %r166, 31;
	add.s32 	%r171, %r166, %r170;
	shr.s32 	%r172, %r171, 1;
	mul.wide.s32 	%rd70, %r172, 2;
	add.s64 	%rd71, %rd2, %rd70;
	ld.global.v2.u8 	{%rs21, %rs22}, [%rd71];
	setp.eq.s16 	%p45, %rs21, 0;
	mul.f32 	%f69, %f68, %f37;
	selp.f32 	%f33, %f36, %f69, %p45;
	setp.eq.s16 	%p46, %rs22, 0;
	mov.f32 	%f411, %f36;
	@%p46 bra 	$L__BB192_26;
	ld.global.f32 	%f70, [%rd19+4];
	mul.f32 	%f411, %f70, %f37;
$L__BB192_26:
	ld.param.u64 	%rd140, [_Z15SoftmaxWarpImplI22BroadcastScaleMaskLoadIffbLm2EiE11DirectStoreIffEfLi2ELi22ELi32ELi1ELb0EL9Algorithm0EEvT_T0_ll_param_2];
	max.f32 	%f71, %f3, 0fFF800000;
	max.f32 	%f72, %f71, %f401;
	max.f32 	%f73, %f72, %f6;
	max.f32 	%f74, %f73, %f402;
	max.f32 	%f75, %f74, %f9;
	max.f32 	%f76, %f75, %f403;
	max.f32 	%f77, %f76, %f12;
	max.f32 	%f78, %f77, %f404;
	max.f32 	%f79, %f78, %f15;
	max.f32 	%f80, %f79, %f405;
	max.f32 	%f81, %f80, %f18;
	max.f32 	%f82, %f81, %f406;
	max.f32 	%f83, %f82, %f21;
	max.f32 	%f84, %f83, %f407;
	max.f32 	%f85, %f84, %f24;
	max.f32 	%f86, %f85, %f408;
	max.f32 	%f87, %f86, %f27;
	max.f32 	%f88, %f87, %f409;
	max.f32 	%f89, %f88, %f30;
	max.f32 	%f90, %f89, %f410;
	max.f32 	%f91, %f90, %f33;
	max.f32 	%f92, %f91, %f411;
	mov.b32 	%r173, %f92;
	shfl.sync.bfly.b32	%r174|%p47, %r173, 16, 31, -1;
	mov.b32 	%f93, %r174;
	max.f32 	%f94, %f92, %f93;
	mov.b32 	%r175, %f94;
	shfl.sync.bfly.b32	%r176|%p48, %r175, 8, 31, -1;
	mov.b32 	%f95, %r176;
	max.f32 	%f96, %f94, %f95;
	mov.b32 	%r177, %f96;
	shfl.sync.bfly.b32	%r178|%p49, %r177, 4, 31, -1;
	mov.b32 	%f97, %r178;
	max.f32 	%f98, %f96, %f97;
	mov.b32 	%r179, %f98;
	shfl.sync.bfly.b32	%r180|%p50, %r179, 2, 31, -1;
	mov.b32 	%f99, %r180;
	max.f32 	%f100, %f98, %f99;
	mov.b32 	%r181, %f100;
	shfl.sync.bfly.b32	%r182|%p51, %r181, 1, 31, -1;
	mov.b32 	%f101, %r182;
	max.f32 	%f102, %f100, %f101;
	sub.f32 	%f103, %f3, %f102;
	fma.rn.f32 	%f104, %f103, 0f3BBB989D, 0f3F000000;
	cvt.sat.f32.f32 	%f105, %f104;
	mov.f32 	%f106, 0f4B400001;
	mov.f32 	%f107, 0f437C0000;
	fma.rm.f32 	%f108, %f105, %f107, %f106;
	add.f32 	%f109, %f108, 0fCB40007F;
	neg.f32 	%f110, %f109;
	fma.rn.f32 	%f111, %f103, 0f3FB8AA3B, %f110;
	fma.rn.f32 	%f112, %f103, 0f32A57060, %f111;
	mov.b32 	%r183, %f108;
	shl.b32 	%r184, %r183, 23;
	mov.b32 	%f113, %r184;
	ex2.approx.ftz.f32 	%f114, %f112;
	mul.f32 	%f115, %f114, %f113;
	add.f32 	%f116, %f115, 0f00000000;
	sub.f32 	%f117, %f401, %f102;
	fma.rn.f32 	%f118, %f117, 0f3BBB989D, 0f3F000000;
	cvt.sat.f32.f32 	%f119, %f118;
	fma.rm.f32 	%f120, %f119, %f107, %f106;
	add.f32 	%f121, %f120, 0fCB40007F;
	neg.f32 	%f122, %f121;
	fma.rn.f32 	%f123, %f117, 0f3FB8AA3B, %f122;
	fma.rn.f32 	%f124, %f117, 0f32A57060, %f123;
	mov.b32 	%r185, %f120;
	shl.b32 	%r186, %r185, 23;
	mov.b32 	%f125, %r186;
	ex2.approx.ftz.f32 	%f126, %f124;
	mul.f32 	%f127, %f126, %f125;
	add.f32 	%f128, %f116, %f127;
	sub.f32 	%f129, %f6, %f102;
	fma.rn.f32 	%f130, %f129, 0f3BBB989D, 0f3F000000;
	cvt.sat.f32.f32 	%f131, %f130;
	fma.rm.f32 	%f132, %f131, %f107, %f106;
	add.f32 	%f133, %f132, 0fCB40007F;
	neg.f32 	%f134, %f133;
	fma.rn.f32 	%f135, %f129, 0f3FB8AA3B, %f134;
	fma.rn.f32 	%f136, %f129, 0f32A57060, %f135;
	mov.b32 	%r187, %f132;
	shl.b32 	%r188, %r187, 23;
	mov.b32 	%f137, %r188;
	ex2.approx.ftz.f32 	%f138, %f136;
	mul.f32 	%f139, %f138, %f137;
	add.f32 	%f140, %f128, %f139;
	sub.f32 	%f141, %f402, %f102;
	fma.rn.f32 	%f142, %f141, 0f3BBB989D, 0f3F000000;
	cvt.sat.f32.f32 	%f143, %f142;
	fma.rm.f32 	%f144, %f143, %f107, %f106;
	add.f32 	%f145, %f144, 0fCB40007F;
	neg.f32 	%f146, %f145;
	fma.rn.f32 	%f147, %f141, 0f3FB8AA3B, %f146;
	fma.rn.f32 	%f148, %f141, 0f32A57060, %f147;
	mov.b32 	%r189, %f144;
	shl.b32 	%r190, %r189, 23;
	mov.b32 	%f149, %r190;
	ex2.approx.ftz.f32 	%f150, %f148;
	mul.f32 	%f151, %f150, %f149;
	add.f32 	%f152, %f140, %f151;
	sub.f32 	%f153, %f9, %f102;
	fma.rn.f32 	%f154, %f153, 0f3BBB989D, 0f3F000000;
	cvt.sat.f32.f32 	%f155, %f154;
	fma.rm.f32 	%f156, %f155, %f107, %f106;
	add.f32 	%f157, %f156, 0fCB40007F;
	neg.f32 	%f158, %f157;
	fma.rn.f32 	%f159, %f153, 0f3FB8AA3B, %f158;
	fma.rn.f32 	%f160, %f153, 0f32A57060, %f159;
	mov.b32 	%r191, %f156;
	shl.b32 	%r192, %r191, 23;
	mov.b32 	%f161, %r192;
	ex2.approx.ftz.f32 	%f162, %f160;
	mul.f32 	%f163, %f162, %f161;
	add.f32 	%f164, %f152, %f163;
	sub.f32 	%f165, %f403, %f102;
	fma.rn.f32 	%f166, %f165, 0f3BBB989D, 0f3F000000;
	cvt.sat.f32.f32 	%f167, %f166;
	fma.rm.f32 	%f168, %f167, %f107, %f106;
	add.f32 	%f169, %f168, 0fCB40007F;
	neg.f32 	%f170, %f169;
	fma.rn.f32 	%f171, %f165, 0f3FB8AA3B, %f170;
	fma.rn.f32 	%f172, %f165, 0f32A57060, %f171;
	mov.b32 	%r193, %f168;
	shl.b32 	%r194, %r193, 23;
	mov.b32 	%f173, %r194;
	ex2.approx.ftz.f32 	%f174, %f172;
	mul.f32 	%f175, %f174, %f173;
	add.f32 	%f176, %f164, %f175;
	sub.f32 	%f177, %f12, %f102;
	fma.rn.f32 	%f178, %f177, 0f3BBB989D, 0f3F000000;
	cvt.sat.f32.f32 	%f179, %f178;
	fma.rm.f32 	%f180, %f179, %f107, %f106;
	add.f32 	%f181, %f180, 0fCB40007F;
	neg.f32 	%f182, %f181;
	fma.rn.f32 	%f183, %f177, 0f3FB8AA3B, %f182;
	fma.rn.f32 	%f184, %f177, 0f32A57060, %f183;
	mov.b32 	%r195, %f180;
	shl.b32 	%r196, %r195, 23;
	mov.b32 	%f185, %r196;
	ex2.approx.ftz.f32 	%f186, %f184;
	mul.f32 	%f187, %f186, %f185;
	add.f32 	%f188, %f176, %f187;
	sub.f32 	%f189, %f404, %f102;
	fma.rn.f32 	%f190, %f189, 0f3BBB989D, 0f3F000000;
	cvt.sat.f32.f32 	%f191, %f190;
	fma.rm.f32 	%f192, %f191, %f107, %f106;
	add.f32 	%f193, %f192, 0fCB40007F;
	neg.f32 	%f194, %f193;
	fma.rn.f32 	%f195, %f189, 0f3FB8AA3B, %f194;
	fma.rn.f32 	%f196, %f189, 0f32A57060, %f195;
	mov.b32 	%r197, %f192;
	shl.b32 	%r198, %r197, 23;
	mov.b32 	%f197, %r198;
	ex2.approx.ftz.f32 	%f198, %f196;
	mul.f32 	%f199, %f198, %f197;
	add.f32 	%f200, %f188, %f199;
	sub.f32 	%f201, %f15, %f102;
	fma.rn.f32 	%f202, %f201, 0f3BBB989D, 0f3F000000;
	cvt.sat.f32.f32 	%f203, %f202;
	fma.rm.f32 	%f204, %f203, %f107, %f106;
	add.f32 	%f205, %f204, 0fCB40007F;
	neg.f32 	%f206, %f205;
	fma.rn.f32 	%f207, %f201, 0f3FB8AA3B, %f206;
	fma.rn.f32 	%f208, %f201, 0f32A57060, %f207;
	mov.b32 	%r199, %f204;
	shl.b32 	%r200, %r199, 23;
	mov.b32 	%f209, %r200;
	ex2.approx.ftz.f32 	%f210, %f208;
	mul.f32 	%f211, %f210, %f209;
	add.f32 	%f212, %f200, %f211;
	sub.f32 	%f213, %f405, %f102;
	fma.rn.f32 	%f214, %f213, 0f3BBB989D, 0f3F000000;
	cvt.sat.f32.f32 	%f215, %f214;
	fma.rm.f32 	%f216, %f215, %f107, %f106;
	add.f32 	%f217, %f216, 0fCB40007F;
	neg.f32 	%f218, %f217;
	fma.rn.f32 	%f219, %f213, 0f3FB8AA3B, %f218;
	fma.rn.f32 	%f220, %f213, 0f32A57060, %f219;
	mov.b32 	%r201, %f216;
	shl.b32 	%r202, %r201, 23;
	mov.b32 	%f221, %r202;
	ex2.approx.ftz.f32 	%f222, %f220;
	mul.f32 	%f223, %f222, %f221;
	add.f32 	%f224, %f212, %f223;
	sub.f32 	%f225, %f18, %f102;
	fma.rn.f32 	%f226, %f225, 0f3BBB989D, 0f3F000000;
	cvt.sat.f32.f32 	%f227, %f226;
	fma.rm.f32 	%f228, %f227, %f107, %f106;
	add.f32 	%f229, %f228, 0fCB40007F;
	neg.f32 	%f230, %f229;
	fma.rn.f32 	%f231, %f225, 0f3FB8AA3B, %f230;
	fma.rn.f32 	%f232, %f225, 0f32A57060, %f231;
	mov.b32 	%r203, %f228;
	shl.b32 	%r204, %r203, 23;
	mov.b32 	%f233, %r204;
	ex2.approx.ftz.f32 	%f234, %f232;
	mul.f32 	%f235, %f234, %f233;
	add.f32 	%f236, %f224, %f235;
	sub.f32 	%f237, %f406, %f102;
	fma.rn.f32 	%f238, %f237, 0f3BBB989D, 0f3F000000;
	cvt.sat.f32.f32 	%f239, %f238;
	fma.rm.f32 	%f240, %f239, %f107, %f106;
	add.f32 	%f241, %f240, 0fCB40007F;
	neg.f32 	%f242, %f241;
	fma.rn.f32 	%f243, %f237, 0f3FB8AA3B, %f242;
	fma.rn.f32 	%f244, %f237, 0f32A57060, %f243;
	mov.b32 	%r205, %f240;
	shl.b32 	%r206, %r205, 23;
	mov.b32 	%f245, %r206;
	ex2.approx.ftz.f32 	%f246, %f244;
	mul.f32 	%f247, %f246, %f245;
	add.f32 	%f248, %f236, %f247;
	sub.f32 	%f249, %f21, %f102;
	fma.rn.f32 	%f250, %f249, 0f3BBB989D, 0f3F000000;
	cvt.sat.f32.f32 	%f251, %f250;
	fma.rm.f32 	%f252, %f251, %f107, %f106;
	add.f32 	%f253, %f252, 0fCB40007F;
	neg.f32 	%f254, %f253;
	fma.rn.f32 	%f255, %f249, 0f3FB8AA3B, %f254;
	fma.rn.f32 	%f256, %f249, 0f32A57060, %f255;
	mov.b32 	%r207, %f252;
	shl.b32 	%r208, %r207, 23;
	mov.b32 	%f257, %r208;
	ex2.approx.ftz.f32 	%f258, %f256;
	mul.f32 	%f259, %f258, %f257;
	add.f32 	%f260, %f248, %f259;
	sub.f32 	%f261, %f407, %f102;
	fma.rn.f32 	%f262, %f261, 0f3BBB989D, 0f3F000000;
	cvt.sat.f32.f32 	%f263, %f262;
	fma.rm.f32 	%f264, %f263, %f107, %f106;
	add.f32 	%f265, %f264, 0fCB40007F;
	neg.f32 	%f266, %f265;
	fma.rn.f32 	%f267, %f261, 0f3FB8AA3B, %f266;
	fma.rn.f32 	%f268, %f261, 0f32A57060, %f267;
	mov.b32 	%r209, %f264;
	shl.b32 	%r210, %r209, 23;
	mov.b32 	%f269, %r210;
	ex2.approx.ftz.f32 	%f270, %f268;
	mul.f32 	%f271, %f270, %f269;
	add.f32 	%f272, %f260, %f271;
	sub.f32 	%f273, %f24, %f102;
	fma.rn.f32 	%f274, %f273, 0f3BBB989D, 0f3F000000;
	cvt.sat.f32.f32 	%f275, %f274;
	fma.rm.f32 	%f276, %f275, %f107, %f106;
	add.f32 	%f277, %f276, 0fCB40007F;
	neg.f32 	%f278, %f277;
	fma.rn.f32 	%f279, %f273, 0f3FB8AA3B, %f278;
	fma.rn.f32 	%f280, %f273, 0f32A57060, %f279;
	mov.b32 	%r211, %f276;
	shl.b32 	%r212, %r211, 23;
	mov.b32 	%f281, %r212;
	ex2.approx.ftz.f32 	%f282, %f280;
	mul.f32 	%f283, %f282, %f281;
	add.f32 	%f284, %f272, %f283;
	sub.f32 	%f285, %f408, %f102;
	fma.rn.f32 	%f286, %f285, 0f3BBB989D, 0f3F000000;
	cvt.sat.f32.f32 	%f287, %f286;
	fma.rm.f32 	%f288, %f287, %f107, %f106;
	add.f32 	%f289, %f288, 0fCB40007F;
	neg.f32 	%f290, %f289;
	fma.rn.f32 	%f291, %f285, 0f3FB8AA3B, %f290;
	fma.rn.f32 	%f292, %f285, 0f32A57060, %f291;
	mov.b32 	%r213, %f288;
	shl.b32 	%r214, %r213, 23;
	mov.b32 	%f293, %r214;
	ex2.approx.ftz.f32 	%f294, %f292;
	mul.f32 	%f295, %f294, %f293;
	add.f32 	%f296, %f284, %f295;
	sub.f32 	%f297, %f27, %f102;
	fma.rn.f32 	%f298, %f297, 0f3BBB989D, 0f3F000000;
	cvt.sat.f32.f32 	%f299, %f298;
	fma.rm.f32 	%f300, %f299, %f107, %f106;
	add.f32 	%f301, %f300, 0fCB40007F;
	neg.f32 	%f302, %f301;
	fma.rn.f32 	%f303, %f297, 0f3FB8AA3B, %f302;
	fma.rn.f32 	%f304, %f297, 0f32A57060, %f303;
	mov.b32 	%r215, %f300;
	shl.b32 	%r216, %r215, 23;
	mov.b32 	%f305, %r216;
	ex2.approx.ftz.f32 	%f306, %f304;
	mul.f32 	%f307, %f306, %f305;
	add.f32 	%f308, %f296, %f307;
	sub.f32 	%f309, %f409, %f102;
	fma.rn.f32 	%f310, %f309, 0f3BBB989D, 0f3F000000;
	cvt.sat.f32.f32 	%f311, %f310;
	fma.rm.f32 	%f312, %f311, %f107, %f106;
	add.f32 	%f313, %f312, 0fCB40007F;
	neg.f32 	%f314, %f313;
	fma.rn.f32 	%f315, %f309, 0f3FB8AA3B, %f314;
	fma.rn.f32 	%f316, %f309, 0f32A57060, %f315;
	mov.b32 	%r217, %f312;
	shl.b32 	%r218, %r217, 23;
	mov.b32 	%f317, %r218;
	ex2.approx.ftz.f32 	%f318, %f316;
	mul.f32 	%f319, %f318, %f317;
	add.f32 	%f320, %f308, %f319;
	sub.f32 	%f321, %f30, %f102;
	fma.rn.f32 	%f322, %f321, 0f3BBB989D, 0f3F000000;
	cvt.sat.f32.f32 	%f323, %f322;
	fma.rm.f32 	%f324, %f323, %f107, %f106;
	add.f32 	%f325, %f324, 0fCB40007F;
	neg.f32 	%f326, %f325;
	fma.rn.f32 	%f327, %f321, 0f3FB8AA3B, %f326;
	fma.rn.f32 	%f328, %f321, 0f32A57060, %f327;
	mov.b32 	%r219, %f324;
	shl.b32 	%r220, %r219, 23;
	mov.b32 	%f329, %r220;
	ex2.approx.ftz.f32 	%f330, %f328;
	mul.f32 	%f331, %f330, %f329;
	add.f32 	%f332, %f320, %f331;
	sub.f32 	%f333, %f410, %f102;
	fma.rn.f32 	%f334, %f333, 0f3BBB989D, 0f3F000000;
	cvt.sat.f32.f32 	%f335, %f334;
	fma.rm.f32 	%f336, %f335, %f107, %f106;
	add.f32 	%f337, %f336, 0fCB40007F;
	neg.f32 	%f338, %f337;
	fma.rn.f32 	%f339, %f333, 0f3FB8AA3B, %f338;
	fma.rn.f32 	%f340, %f333, 0f32A57060, %f339;
	mov.b32 	%r221, %f336;
	shl.b32 	%r222, %r221, 23;
	mov.b32 	%f341, %r222;
	ex2.approx.ftz.f32 	%f342, %f340;
	mul.f32 	%f343, %f342, %f341;
	add.f32 	%f344, %f332, %f343;
	sub.f32 	%f345, %f33, %f102;
	fma.rn.f32 	%f346, %f345, 0f3BBB989D, 0f3F000000;
	cvt.sat.f32.f32 	%f347, %f346;
	fma.rm.f32 	%f348, %f347, %f107, %f106;
	add.f32 	%f349, %f348, 0fCB40007F;
	neg.f32 	%f350, %f349;
	fma.rn.f32 	%f351, %f345, 0f3FB8AA3B, %f350;
	fma.rn.f32 	%f352, %f345, 0f32A57060, %f351;
	mov.b32 	%r223, %f348;
	shl.b32 	%r224, %r223, 23;
	mov.b32 	%f353, %r224;
	ex2.approx.ftz.f32 	%f354, %f352;
	mul.f32 	%f355, %f354, %f353;
	add.f32 	%f356, %f344, %f355;
	sub.f32 	%f357, %f411, %f102;
	fma.rn.f32 	%f358, %f357, 0f3BBB989D, 0f3F000000;
	cvt.sat.f32.f32 	%f359, %f358;
	fma.rm.f32 	%f360, %f359, %f107, %f106;
	add.f32 	%f361, %f360, 0fCB40007F;
	neg.f32 	%f362, %f361;
	fma.rn.f32 	%f363, %f357, 0f3FB8AA3B, %f362;
	fma.rn.f32 	%f364, %f357, 0f32A57060, %f363;
	mov.b32 	%r225, %f360;
	shl.b32 	%r226, %r225, 23;
	mov.b32 	%f365, %r226;
	ex2.approx.ftz.f32 	%f366, %f364;
	mul.f32 	%f367, %f366, %f365;
	add.f32 	%f368, %f356, %f367;
	mov.b32 	%r227, %f368;
	shfl.sync.bfly.b32	%r228|%p52, %r227, 16, 31, -1;
	mov.b32 	%f369, %r228;
	add.f32 	%f370, %f368, %f369;
	mov.b32 	%r229, %f370;
	shfl.sync.bfly.b32	%r230|%p53, %r229, 8, 31, -1;
	mov.b32 	%f371, %r230;
	add.f32 	%f372, %f370, %f371;
	mov.b32 	%r231, %f372;
	shfl.sync.bfly.b32	%r232|%p54, %r231, 4, 31, -1;
	mov.b32 	%f373, %r232;
	add.f32 	%f374, %f372, %f373;
	mov.b32 	%r233, %f374;
	shfl.sync.bfly.b32	%r234|%p55, %r233, 2, 31, -1;
	mov.b32 	%f375, %r234;
	add.f32 	%f376, %f374, %f375;
	mov.b32 	%r235, %f376;
	shfl.sync.bfly.b32	%r236|%p56, %r235, 1, 31, -1;
	mov.b32 	%f377, %r236;
	add.f32 	%f378, %f376, %f377;
	div.rn.f32 	%f379, %f115, %f378;
	div.rn.f32 	%f380, %f127, %f378;
	div.rn.f32 	%f381, %f139, %f378;
	div.rn.f32 	%f382, %f151, %f378;
	div.rn.f32 	%f383, %f163, %f378;
	div.rn.f32 	%f384, %f175, %f378;
	div.rn.f32 	%f385, %f187, %f378;
	div.rn.f32 	%f386, %f199, %f378;
	div.rn.f32 	%f387, %f211, %f378;
	div.rn.f32 	%f388, %f223, %f378;
	div.rn.f32 	%f389, %f235, %f378;
	div.rn.f32 	%f390, %f247, %f378;
	div.rn.f32 	%f391, %f259, %f378;
	div.rn.f32 	%f392, %f271, %f378;
	div.rn.f32 	%f393, %f283, %f378;
	div.rn.f32 	%f394, %f295, %f378;
	div.rn.f32 	%f395, %f307, %f378;
	div.rn.f32 	%f396, %f319, %f378;
	div.rn.f32 	%f397, %f331, %f378;
	div.rn.f32 	%f398, %f343, %f378;
	div.rn.f32 	%f399, %f355, %f378;
	div.rn.f32 	%f400, %f367, %f378;
	mad.lo.s64 	%rd72, %rd141, %rd30, %rd6;
	shr.u64 	%rd73, %rd72, 63;
	add.s64 	%rd74, %rd72, %rd73;
	cvta.to.global.u64 	%rd75, %rd29;
	shl.b64 	%rd76, %rd74, 2;
	and.b64  	%rd77, %rd76, -8;
	add.s64 	%rd78, %rd75, %rd77;
	st.global.v2.f32 	[%rd78], {%f379, %f380};
	add.s64 	%rd79, %rd72, 64;
	shr.u64 	%rd80, %rd79, 63;
	add.s64 	%rd81, %rd79, %rd80;
	shl.b64 	%rd82, %rd81, 2;
	and.b64  	%rd83, %rd82, -8;
	add.s64 	%rd84, %rd75, %rd83;
	st.global.v2.f32 	[%rd84], {%f381, %f382};
	add.s64 	%rd85, %rd72, 128;
	shr.u64 	%rd86, %rd85, 63;
	add.s64 	%rd87, %rd85, %rd86;
	shl.b64 	%rd88, %rd87, 2;
	and.b64  	%rd89, %rd88, -8;
	add.s64 	%rd90, %rd75, %rd89;
	st.global.v2.f32 	[%rd90], {%f383, %f384};
	add.s64 	%rd91, %rd72, 192;
	shr.u64 	%rd92, %rd91, 63;
	add.s64 	%rd93, %rd91, %rd92;
	shl.b64 	%rd94, %rd93, 2;
	and.b64  	%rd95, %rd94, -8;
	add.s64 	%rd96, %rd75, %rd95;
	st.global.v2.f32 	[%rd96], {%f385, %f386};
	add.s64 	%rd97, %rd72, 256;
	shr.u64 	%rd98, %rd97, 63;
	add.s64 	%rd99, %rd97, %rd98;
	shl.b64 	%rd100, %rd99, 2;
	and.b64  	%rd101, %rd100, -8;
	add.s64 	%rd102, %rd75, %rd101;
	st.global.v2.f32 	[%rd102], {%f387, %f388};
	add.s64 	%rd103, %rd72, 320;
	shr.u64 	%rd104, %rd103, 63;
	add.s64 	%rd105, %rd103, %rd104;
	shl.b64 	%rd106, %rd105, 2;
	and.b64  	%rd107, %rd106, -8;
	add.s64 	%rd108, %rd75, %rd107;
	st.global.v2.f32 	[%rd108], {%f389, %f390};
	add.s64 	%rd109, %rd72, 384;
	shr.u64 	%rd110, %rd109, 63;
	add.s64 	%rd111, %rd109, %rd110;
	shl.b64 	%rd112, %rd111, 2;
	and.b64  	%rd113, %rd112, -8;
	add.s64 	%rd114, %rd75, %rd113;
	st.global.v2.f32 	[%rd114], {%f391, %f392};
	add.s64 	%rd115, %rd72, 448;
	shr.u64 	%rd116, %rd115, 63;
	add.s64 	%rd117, %rd115, %rd116;
	shl.b64 	%rd118, %rd117, 2;
	and.b64  	%rd119, %rd118, -8;
	add.s64 	%rd120, %rd75, %rd119;
	st.global.v2.f32 	[%rd120], {%f393, %f394};
	add.s64 	%rd121, %rd72, 512;
	shr.u64 	%rd122, %rd121, 63;
	add.s64 	%rd123, %rd121, %rd122;
	shl.b64 	%rd124, %rd123, 2;
	and.b64  	%rd125, %rd124, -8;
	add.s64 	%rd126, %rd75, %rd125;
	st.global.v2.f32 	[%rd126], {%f395, %f396};
	add.s64 	%rd127, %rd72, 576;
	shr.u64 	%rd128, %rd127, 63;
	add.s64 	%rd129, %rd127, %rd128;
	shl.b64 	%rd130, %rd129, 2;
	and.b64  	%rd131, %rd130, -8;
	add.s64 	%rd132, %rd75, %rd131;
	st.global.v2.f32 	[%rd132], {%f397, %f398};
	add.s64 	%rd133, %rd72, 640;
	shr.u64 	%rd134, %rd133, 63;
	add.s64 	%rd135, %rd133, %rd134;
	shl.b64 	%rd136, %rd135, 2;
	and.b64  	%rd137, %rd136, -8;
	add.s64 	%rd138, %rd75, %rd137;
	st.global.v2.f32 	[%rd138], {%f399, %f400};
	add.s64 	%rd141, %rd141, %rd7;
	setp.lt.s64 	%p57, %rd141, %rd140;
	@%p57 bra 	$L__BB192_4;
$L__BB192_27:
	ret;

}
	// .globl	_Z15SoftmaxWarpImplI22BroadcastScaleMaskLoadIffbLm2EiE11DirectStoreIffEfLi2ELi22ELi32ELi1ELb1EL9Algorithm0EEvT_T0_ll
.visible .entry _Z15SoftmaxWarpImplI22BroadcastScaleMaskLoadIffbLm2EiE11DirectStoreIffEfLi2ELi22ELi32ELi1ELb1EL9Algorithm0EEvT_T0_ll(
	.param .align 8 .b8 _Z15SoftmaxWarpImplI22BroadcastScaleMaskLoadIffbLm2EiE11DirectStoreIffEfLi2ELi22ELi32ELi1ELb1EL9Algorithm0EEvT_T0_ll_param_0[88],
	.param .align 8 .b8 _Z15SoftmaxWarpImplI22BroadcastScaleMaskLoadIffbLm2EiE11DirectStoreIffEfLi2ELi22ELi32ELi1ELb1EL9Algorithm0EEvT_T0_ll_param_1[16],
	.param .u64 _Z15SoftmaxWarpImplI22BroadcastScaleMaskLoadIffbLm2EiE11DirectStoreIffEfLi2ELi22ELi32ELi1ELb1EL9Algorithm0EEvT_T0_ll_param_2,
	.param .u64 _Z15SoftmaxWarpImplI22BroadcastScaleMaskLoadIffbLm2EiE11DirectStoreIffEfLi2ELi22ELi32ELi1ELb1EL9Algorithm0EEvT_T0_ll_param_3
)
{
	.reg .pred 	%p<80>;
	.reg .b16 	%rs<23>;
	.reg .b32 	%r<259>;
	.reg .b32 	%f<494>;
	.reg .b64 	%rd<153>;

	ld.param.u64 	%rd41, [_Z15SoftmaxWarpImplI22BroadcastScaleMaskLoadIffbLm2EiE11DirectStoreIffEfLi2ELi22ELi32ELi1ELb1EL9Algorithm0EEvT_T0_ll_param_1+8];
	ld.param.v2.f32 	{%f107, %f108}, [_Z15SoftmaxWarpImplI22BroadcastScaleMaskLoadIffbLm2EiE11DirectStoreIffEfLi2ELi22ELi32ELi1ELb1EL9Algorithm0EEvT_T0_ll_param_0+80];
	ld.param.u64 	%rd39, [_Z15SoftmaxWarpImplI22BroadcastScaleMaskLoadIffbLm2EiE11DirectStoreIffEfLi2ELi22ELi32ELi1ELb1EL9Algorithm0EEvT_T0_ll_param_0+72];
	ld.param.v2.u32 	{%r7, %r8}, [_Z15SoftmaxWarpImplI22BroadcastScaleMaskLoadIffbLm2EiE11DirectStoreIffEfLi2ELi22ELi32ELi1ELb1EL9Algorithm0EEvT_T0_ll_param_0+56];
	ld.param.v2.u32 	{%r5, %r6}, [_Z15SoftmaxWarpImplI22BroadcastScaleMaskLoadIffbLm2EiE11DirectStoreIffEfLi2ELi22ELi32ELi1ELb1EL9Algorithm0EEvT_T0_ll_param_0+40];
	ld.param.u64 	%rd35, [_Z15SoftmaxWarpImplI22BroadcastScaleMaskLoadIffbLm2EiE11DirectStoreIffEfLi2ELi22ELi32ELi1ELb1EL9Algorithm0EEvT_T0_ll_param_0+24];
	ld.param.u64 	%rd34, [_Z15SoftmaxWarpImplI22BroadcastScaleMaskLoadIffbLm2EiE11DirectStoreIffEfLi2ELi22ELi32ELi1ELb1EL9Algorithm0EEvT_T0_ll_param_0+16];
	ld.param.u64 	%rd40, [_Z15SoftmaxWarpImplI22BroadcastScaleMaskLoadIffbLm2EiE11DirectStoreIffEfLi2ELi22ELi32ELi1ELb1EL9Algorithm0EEvT_T0_ll_param_1];
	ld.param.u64 	%rd33, [_Z15SoftmaxWarpImplI22BroadcastScaleMaskLoadIffbLm2EiE11DirectStoreIffEfLi2ELi22ELi32ELi1ELb1EL9Algorithm0EEvT_T0_ll_param_0+8];
	ld.param.u64 	%rd32, [_Z15SoftmaxWarpImplI22BroadcastScaleMaskLoadIffbLm2EiE11DirectStoreIffEfLi2ELi22ELi32ELi1ELb1EL9Algorithm0EEvT_T0_ll_param_0];
	ld.param.u64 	%rd43, [_Z15SoftmaxWarpImplI22BroadcastScaleMaskLoadIffbLm2EiE11DirectStoreIffEfLi2ELi22ELi32ELi1ELb1EL9Algorithm0EEvT_T0_ll_param_3];
	cvta.to.global.u64 	%rd1, %rd32;
	cvta.to.global.u64 	%rd2, %rd33;
	cvta.to.global.u64 	%rd3, %rd40;
	setp.lt.s64 	%p1, %rd43, 705;
	@%p1 bra 	$L__BB193_2;
	mov.u64 	%rd44, $str;
	cvta.global.u64 	%rd45, %rd44;
	mov.u64 	%rd46, $str$1;
	cvta.global.u64 	%rd47, %rd46;
	mov.u64 	%rd48, __unnamed_189;
	cvta.global.u64 	%rd49, %rd48;
	{ // callseq 188, 0
	.param .b64 param0;
	st.param.b64 	[param0], %rd45;
	.param .b64 param1;
	st.param.b64 	[param1], %rd47;
	.param .b32 param2;
	st.param.b32 	[param2], 219;
	.param .b64 param3;
	st.param.b64 	[param3], %rd49;
	.param .b64 param4;
	st.param.b64 	[param4], 1;
	call.uni 
	__assertfail, 
	(
	param0, 
	param1, 
	param2, 
	param3, 
	param4
	);
	} // callseq 188
$L__BB193_2:
	ld.param.u64 	%rd150, [_Z15SoftmaxWarpImplI22BroadcastScaleMaskLoadIffbLm2EiE11DirectStoreIffEfLi2ELi22ELi32ELi1ELb1EL9Algorithm0EEvT_T0_ll_param_2];
	mov.u32 	%r9, %ctaid.x;
	mov.u32 	%r10, %ntid.y;
	mov.u32 	%r11, %tid.y;
	mad.lo.s32 	%r12, %r9, %r10, %r11;
	cvt.s64.s32 	%rd152, %r12;
	setp.le.s64 	%p2, %rd150, %rd152;
	@%p2 bra 	$L__BB193_71;
	mov.u32 	%r13, %tid.x;
	shl.b32 	%r14, %r13, 1;
	cvt.u64.u32 	%rd5, %r14;
	add.s32 	%r15, %r14, 64;
	cvt.u64.u32 	%rd6, %r15;
	add.s32 	%r16, %r14, 128;
	cvt.u64.u32 	%rd7, %r16;
	add.s32 	%r17, %r14, 192;
	cvt.u64.u32 	%rd8, %r17;
	add.s32 	%r18, %r14, 256;
	cvt.u64.u32 	%rd9, %r18;
	add.s32 	%r19, %r14, 320;
	cvt.u64.u32 	%rd10, %r19;
	add.s32 	%r20, %r14, 384;
	cvt.u64.u32 	%rd11, %r20;
	add.s32 	%r21, %r14, 448;
	cvt.u64.u32 	%rd12, %r21;
	add.s32 	%r22, %r14, 512;
	cvt.u64.u32 	%rd13, %r22;
	add.s32 	%r23, %r14, 576;
	cvt.u64.u32 	%rd14, %r23;
	add.s32 	%r24, %r14, 640;
	cvt.u64.u32 	%rd15, %r24;
	cvt.u32.u64 	%r26, %rd39;
	cvt.u32.u64 	%r27, %rd5;
	cvt.u32.u64 	%r42, %rd6;
$L__BB193_4:
	setp.le.s64 	%p3, %rd43, %rd5;
	cvt.u32.u64 	%r25, %rd152;
	mul.lo.s32 	%r4, %r26, %r25;
	mov.f32 	%f451, 0fFF800000;
	mov.f32 	%f452, %f451;
	mov.f32 	%f457, %f451;
	@%p3 bra 	$L__BB193_8;
	setp.eq.s64 	%p4, %rd35, 1;
	setp.eq.s64 	%p5, %rd34, 1;
	add.s32 	%r28, %r27, %r4;
	div.s32 	%r29, %r28, %r5;
	mul.lo.s32 	%r30, %r29, %r5;
	sub.s32 	%r31, %r28, %r30;
	selp.b32 	%r32, 0, %r29, %p5;
	selp.b32 	%r33, 0, %r31, %p4;
	mul.lo.s32 	%r34, %r7, %r32;
	mad.lo.s32 	%r35, %r8, %r33, %r34;
	shr.u32 	%r36, %r28, 31;
	add.s32 	%r37, %r28, %r36;
	shr.s32 	%r38, %r37, 1;
	mul.wide.s32 	%rd50, %r38, 8;
	add.s64 	%rd19, %rd1, %rd50;
	ld.global.f32 	%f110, [%rd19];
	shr.u32 	%r39, %r35, 31;
	add.s32 	%r40, %r35, %r39;
	shr.s32 	%r41, %r40, 1;
	mul.wide.s32 	%rd51, %r41, 2;
	add.s64 	%rd52, %rd2, %rd51;
	ld.global.v2.u8 	{%rs1, %rs2}, [%rd52];
	setp.eq.s16 	%p6, %rs1, 0;
	mul.f32 	%f111, %f110, %f108;
	selp.f32 	%f452, %f107, %f111, %p6;
	setp.eq.s16 	%p7, %rs2, 0;
	mov.f32 	%f451, %f107;
	@%p7 bra 	$L__BB193_7;
	ld.global.f32 	%f112, [%rd19+4];
	mul.f32 	%f451, %f112, %f108;
$L__BB193_7:
	max.f32 	%f113, %f452, 0fFF800000;
	max.f32 	%f457, %f113, %f451;
$L__BB193_8:
	setp.le.s64 	%p8, %rd43, %rd6;
	mov.f32 	%f455, 0fFF800000;
	mov.f32 	%f456, %f455;
	@%p8 bra 	$L__BB193_12;
	setp.eq.s64 	%p9, %rd35, 1;
	setp.eq.s64 	%p10, %rd34, 1;
	add.s32 	%r43, %r42, %r4;
	div.s32 	%r44, %r43, %r5;
	mul.lo.s32 	%r45, %r44, %r5;
	sub.s32 	%r46, %r43, %r45;
	selp.b32 	%r47, 0, %r44, %p10;
	selp.b32 	%r48, 0, %r46, %p9;
	mul.lo.s32 	%r49, %r7, %r47;
	mad.lo.s32 	%r50, %r8, %r48, %r49;
	shr.u32 	%r51, %r43, 31;
	add.s32 	%r52, %r43, %r51;
	shr.s32 	%r53, %r52, 1;
	mul.wide.s32 	%rd53, %r53, 8;
	add.s64 	%rd20, %rd1, %rd53;
	ld.global.f32 	%f115, [%rd20];
	shr.u32 	%r54, %r50, 31;
	add.s32 	%r55, %r50, %r54;
	shr.s32 	%r56, %r55, 1;
	mul.wide.s32 	%rd54, %r56, 2;
	add.s64 	%rd55, %rd2, %rd54;
	ld.global.v2.u8 	{%rs3, %rs4}, [%rd55];
	setp.eq.s16 	%p11, %rs3, 0;
	mul.f32 	%f116, %f115, %f108;
	selp.f32 	%f456, %f107, %f116, %p11;
	setp.eq.s16 	%p12, %rs4, 0;
	mov.f32 	%f455, %f107;
	@%p12 bra 	$L__BB193_11;
	ld.global.f32 	%f117, [%rd20+4];
	mul.f32 	%f455, %f117, %f108;
$L__BB193_11:
	max.f32 	%f118, %f457, %f456;
	max.f32 	%f457, %f118, %f455;
$L__BB193_12:
	setp.le.s64 	%p13, %rd43, %rd7;
	mov.f32 	%f459, 0fFF800000;
	mov.f32 	%f460, %f459;
	@%p13 bra 	$L__BB193_16;
	cvt.u32.u64 	%r57, %rd7;
	setp.eq.s64 	%p14, %rd35, 1;
	setp.eq.s64 	%p15, %rd34, 1;
	add.s32 	%r58, %r57, %r4;
	div.s32 	%r59, %r58, %r5;
	mul.lo.s32 	%r60, %r59, %r5;
	sub.s32 	%r61, %r58, %r60;
	selp.b32 	%r62, 0, %r59, %p15;
	selp.b32 	%r63, 0, %r61, %p14;
	mul.lo.s32 	%r64, %r7, %r62;
	mad.lo.s32 	%r65, %r8, %r63, %r64;
	shr.u32 	%r66, %r58, 31;
	add.s32 	%r67, %r58, %r66;
	shr.s32 	%r68, %r67, 1;
	mul.wide.s32 	%rd56, %r68, 8;
	add.s64 	%rd21, %rd1, %rd56;
	ld.global.f32 	%f120, [%rd21];
	shr.u32 	%r69, %r65, 31;
	add.s32 	%r70, %r65, %r69;
	shr.s32 	%r71, %r70, 1;
	mul.wide.s32 	%rd57, %r71, 2;
	add.s64 	%rd58, %rd2, %rd57;
	ld.global.v2.u8 	{%rs5, %rs6}, [%rd58];
	setp.eq.s16 	%p16, %rs5, 0;
	mul.f32 	%f121, %f120, %f108;
	selp.f32 	%f460, %f107, %f121, %p16;
	setp.eq.s16 	%p17, %rs6, 0;
	mov.f32 	%f459, %f107;
	@%p17 bra 	$L__BB193_15;
	ld.global.f32 	%f122, [%rd21+4];
	mul.f32 	%f459, %f122, %f108;
$L__BB193_15:
	max.f32 	%f123, %f457, %f460;
	max.f32 	%f457, %f123, %f459;
$L__BB193_16:
	setp.le.s64 	%p18, %rd43, %rd8;
	mov.f32 	%f463, 0fFF800000;
	mov.f32 	%f464, %f463;
	@%p18 bra 	$L__BB193_20;
	cvt.u32.u64 	%r72, %rd8;
	setp.eq.s64 	%p19, %rd35, 1;
	setp.eq.s64 	%p20, %rd34, 1;
	add.s32 	%r73, %r72, %r4;
	div.s32 	%r74, %r73, %r5;
	mul.lo.s32 	%r75, %r74, %r5;
	sub.s32 	%r76, %r73, %r75;
	selp.b32 	%r77, 0, %r74, %p20;
	selp.b32 	%r78, 0, %r76, %p19;
	mul.lo.s32 	%r79, %r7, %r77;
	mad.lo.s32 	%r80, %r8, %r78, %r79;
	shr.u32 	%r81, %r73, 31;
	add.s32 	%r82, %r73, %r81;
	shr.s32 	%r83, %r82, 1;
	mul.wide.s32 	%rd59, %r83, 8;
	add.s64 	%rd22, %rd1, %rd59;
	ld.global.f32 	%f125, [%rd22];
	shr.u32 	%r84, %r80, 31;
	add.s32 	%r85, %r80, %r84;
	shr.s32 	%r86, %r85, 1;
	mul.wide.s32 	%rd60, %r86, 2;
	add.s64 	%rd61, %rd2, %rd60;
	ld.global.v2.u8 	{%rs7, %rs8}, [%rd61];
	setp.eq.s16 	%p21, %rs7, 0;
	mul.f32 	%f126, %f125, %f108;
	selp.f32 	%f464, %f107, %f126, %p21;
	setp.eq.s16 	%p22, %rs8, 0;
	mov.f32 	%f463, %f107;
	@%p22 bra 	$L__BB193_19;
	ld.global.f32 	%f127, [%rd22+4];
	mul.f32 	%f463, %f127, %f108;
$L__BB193_19:
	max.f32 	%f128, %f457, %f464;
	max.f32 	%f457, %f128, %f463;
$L__BB193_20:
	setp.le.s64 	%p23, %rd43, %rd9;
	mov.f32 	%f467, 0fFF800000;
	mov.f32 	%f468, %f467;
	@%p23 bra 	$L__BB193_24;
	cvt.u32.u64 	%r87, %rd9;
	setp.eq.s64 	%p24, %rd35, 1;
	setp.eq.s64 	%p25, %rd34, 1;
	add.s32 	%r88, %r87, %r4;
	div.s32 	%r89, %r88, %r5;
	mul.lo.s32 	%r90, %r89, %r5;
	sub.s32 	%r91, %r88, %r90;
	selp.b32 	%r92, 0, %r89, %p25;
	selp.b32 	%r93, 0, %r91, %p24;
	mul.lo.s32 	%r94, %r7, %r92;
	mad.lo.s32 	%r95, %r8, %r93, %r94;
	shr.u32 	%r96, %r88, 31;
	add.s32 	%r97, %r88, %r96;
	shr.s32 	%r98, %r97, 1;
	mul.wide.s32 	%rd62, %r98, 8;
	add.s64 	%rd23, %rd1, %rd62;
	ld.global.f32 	%f130, [%rd23];
	shr.u32 	%r99, %r95, 31;
	add.s32 	%r100, %r95, %r99;
	shr.s32 	%r101, %r100, 1;
	mul.wide.s32 	%rd63, %r101, 2;
	add.s64 	%rd64, %rd2, %rd63;
	ld.global.v2.u8 	{%rs9, %rs10}, [%rd64];
	setp.eq.s16 	%p26, %rs9, 0;
	mul.f32 	%f131, %f130, %f108;
	selp.f32 	%f468, %f107, %f131, %p26;
	setp.eq.s16 	%p27, %rs10, 0;
	mov.f32 	%f467, %f107;
	@%p27 bra 	$L__BB193_23;
	ld.global.f32 	%f132, [%rd23+4];
	mul.f32 	%f467, %f132, %f108;
$L__BB193_23:
	max.f32 	%f133, %f457, %f468;
	max.f32 	%f457, %f133, %f467;
$L__BB193_24:
	setp.le.s64 	%p28, %rd43, %rd10;
	mov.f32 	%f471, 0fFF800000;
	mov.f32 	%f472, %f471;
	@%p28 bra 	$L__BB193_28;
	cvt.u32.u64 	%r102, %rd10;
	setp.eq.s64 	%p29, %rd35, 1;
	setp.eq.s64 	%p30, %rd34, 1;
	add.s32 	%r103, %r102, %r4;
	div.s32 	%r104, %r103, %r5;
	mul.lo.s32 	%r105, %r104, %r5;
	sub.s32 	%r106, %r103, %r105;
	selp.b32 	%r107, 0, %r104, %p30;
	selp.b32 	%r108, 0, %r106, %p29;
	mul.lo.s32 	%r109, %r7, %r107;
	mad.lo.s32 	%r110, %r8, %r108, %r109;
	shr.u32 	%r111, %r103, 31;
	add.s32 	%r112, %r103, %r111;
	shr.s32 	%r113, %r112, 1;
	mul.wide.s32 	%rd65, %r113, 8;
	add.s64 	%rd24, %rd1, %rd65;
	ld.global.f32 	%f135, [%rd24];
	shr.u32 	%r114, %r110, 31;
	add.s32 	%r115, %r110, %r114;
	shr.s32 	%r116, %r115, 1;
	mul.wide.s32 	%rd66, %r116, 2;
	add.s64 	%rd67, %rd2, %rd66;
	ld.global.v2.u8 	{%rs11, %rs12}, [%rd67];
	setp.eq.s16 	%p31, %rs11, 0;
	mul.f32 	%f136, %f135, %f108;
	selp.f32 	%f472, %f107, %f136, %p31;
	setp.eq.s16 	%p32, %rs12, 0;
	mov.f32 	%f471, %f107;
	@%p32 bra 	$L__BB193_27;
	ld.global.f32 	%f137, [%rd24+4];
	mul.f32 	%f471, %f137, %f108;
$L__BB193_27:
	max.f32 	%f138, %f457, %f472;
	max.f32 	%f457, %f138, %f471;
$L__BB193_28:
	setp.le.s64 	%p33, %rd43, %rd11;
	mov.f32 	%f475, 0fFF800000;
	mov.f32 	%f476, %f475;
	@%p33 bra 	$L__BB193_32;
	cvt.u32.u64 	%r117, %rd11;
	setp.eq.s64 	%p34, %rd35, 1;
	setp.eq.s64 	%p35, %rd34, 1;
	add.s32 	%r118, %r117, %r4;
	div.s32 	%r119, %r118, %r5;
	mul.lo.s32 	%r120, %r119, %r5;
	sub.s32 	%r121, %r118, %r120;
	selp.b32 	%r122, 0, %r119, %p35;
	selp.b32 	%r123, 0, %r121, %p34;
	mul.lo.s32 	%r124, %r7, %r122;
	mad.lo.s32 	%r125, %r8, %r123, %r124;
	shr.u32 	%r126, %r118, 31;
	add.s32 	%r127, %r118, %r126;
	shr.s32 	%r128, %r127, 1;
	mul.wide.s32 	%rd68, %r128, 8;
	add.s64 	%rd25, %rd1, %rd68;
	ld.global.f32 	%f140, [%rd25];
	shr.u32 	%r129, %r125, 31;
	add.s32 	%r130, %r125, %r129;
	shr.s32 	%r131, %r130, 1;
	mul.wide.s32 	%rd69, %r131, 2;
	add.s64 	%rd70, %rd2, %rd69;
	ld.global.v2.u8 	{%rs13, %rs14}, [%rd70];
	setp.eq.s16 	%p36, %rs13, 0;
	mul.f32 	%f141, %f140, %f108;
	selp.f32 	%f476, %f107, %f141, %p36;
	setp.eq.s16 	%p37, %rs14, 0;
	mov.f32 	%f475, %f107;
	@%p37 bra 	$L__BB193_31;
	ld.global.f32 	%f142, [%rd25+4];
	mul.f32 	%f475, %f142, %f108;
$L__BB193_31:
	max.f32 	%f143, %f457, %f476;
	max.f32 	%f457, %f143, %f475;
$L__BB193_32:
	setp.le.s64 	%p38, %rd43, %rd12;
	mov.f32 	%f479, 0fFF800000;
	mov.f32 	%f480, %f479;
	@%p38 bra 	$L__BB193_36;
	cvt.u32.u64 	%r132, %rd12;
	setp.eq.s64 	%p39, %rd35, 1;
	setp.eq.s64 	%p40, %rd34, 1;
	add.s32 	%r133, %r132, %r4;
	div.s32 	%r134, %r133, %r5;
	mul.lo.s32 	%r135, %r134, %r5;
	sub.s32 	%r136, %r133, %r135;
	selp.b32 	%r137, 0, %r134, %p40;
	selp.b32 	%r138, 0, %r136, %p39;
	mul.lo.s32 	%r139, %r7, %r137;
	mad.lo.s32 	%r140, %r8, %r138, %r139;
	shr.u32 	%r141, %r133, 31;
	add.s32 	%r142, %r133, %r141;
	shr.s32 	%r143, %r142, 1;
	mul.wide.s32 	%rd71, %r143, 8;
	add.s64 	%rd26, %rd1, %rd71;
	ld.global.f32 	%f145, [%rd26];
	shr.u32 	%r144, %r140, 31;
	add.s32 	%r145, %r140, %r144;
	shr.s32 	%r146, %r145, 1;
	mul.wide.s32 	%rd72, %r146, 2;
	add.s64 	%rd73, %rd2, %rd72;
	ld.global.v2.u8 	{%rs15, %rs16}, [%rd73];
	setp.eq.s16 	%p41, %rs15, 0;
	mul.f32 	%f146, %f145, %f108;
	selp.f32 	%f480, %f107, %f146, %p41;
	setp.eq.s16 	%p42, %rs16, 0;
	mov.f32 	%f479, %f107;
	@%p42 bra 	$L__BB193_35;
	ld.global.f32 	%f147, [%rd26+4];
	mul.f32 	%f479, %f147, %f108;
$L__BB193_35:
	max.f32 	%f148, %f457, %f480;
	max.f32 	%f457, %f148, %f479;
$L__BB193_36:
	setp.le.s64 	%p43, %rd43, %rd13;
	mov.f32 	%f483, 0fFF800000;
	mov.f32 	%f484, %f483;
	@%p43 bra 	$L__BB193_40;
	cvt.u32.u64 	%r147, %rd13;
	setp.eq.s64 	%p44, %rd35, 1;
	setp.eq.s64 	%p45, %rd34, 1;
	add.s32 	%r148, %r147, %r4;
	div.s32 	%r149, %r148, %r5;
	mul.lo.s32 	%r150, %r149, %r5;
	sub.s32 	%r151, %r148, %r150;
	selp.b32 	%r152, 0, %r149, %p45;
	selp.b32 	%r153, 0, %r151, %p44;
	mul.lo.s32 	%r154, %r7, %r152;
	mad.lo.s32 	%r155, %r8, %r153, %r154;
	shr.u32 	%r156, %r148, 31;
	add.s32 	%r157, %r148, %r156;
	shr.s32 	%r158, %r157, 1;
	mul.wide.s32 	%rd74, %r158, 8;
	add.s64 	%rd27, %rd1, %rd74;
	ld.global.f32 	%f150, [%rd27];
	shr.u32 	%r159, %r155, 31;
	add.s32 	%r160, %r155, %r159;
	shr.s32 	%r161, %r160, 1;
	mul.wide.s32 	%rd75, %r161, 2;
	add.s64 	%rd76, %rd2, %rd75;
	ld.global.v2.u8 	{%rs17, %rs18}, [%rd76];
	setp.eq.s16 	%p46, %rs17, 0;
	mul.f32 	%f151, %f150, %f108;
	selp.f32 	%f484, %f107, %f151, %p46;
	setp.eq.s16 	%p47, %rs18, 0;
	mov.f32 	%f483, %f107;
	@%p47 bra 	$L__BB193_39;
	ld.global.f32 	%f152, [%rd27+4];
	mul.f32 	%f483, %f152, %f108;
$L__BB193_39:
	max.f32 	%f153, %f457, %f484;
	max.f32 	%f457, %f153, %f483;
$L__BB193_40:
	setp.le.s64 	%p48, %rd43, %rd14;
	mov.f32 	%f487, 0fFF800000;
	mov.f32 	%f488, %f487;
	@%p48 bra 	$L__BB193_44;
	cvt.u32.u64 	%r162, %rd14;
	setp.eq.s64 	%p49, %rd35, 1;
	setp.eq.s64 	%p50, %rd34, 1;
	add.s32 	%r163, %r162, %r4;
	div.s32 	%r164, %r163, %r5;
	mul.lo.s32 	%r165, %r164, %r5;
	sub.s32 	%r166, %r163, %r165;
	selp.b32 	%r167, 0, %r164, %p50;
	selp.b32 	%r168, 0, %r166, %p49;
	mul.lo.s32 	%r169, %r7, %r167;
	mad.lo.s32 	%r170, %r8, %r168, %r169;
	shr.u32 	%r171, %r163, 31;
	add.s32 	%r172, %r163, %r171;
	shr.s32 	%r173, %r172, 1;
	mul.wide.s32 	%rd77, %r173, 8;
	add.s64 	%rd28, %rd1, %rd77;
	ld.global.f32 	%f155, [%rd28];
	shr.u32 	%r174, %r170, 31;
	add.s32 	%r175, %r170, %r174;
	shr.s32 	%r176, %r175, 1;
	mul.wide.s32 	%rd78, %r176, 2;
	add.s64 	%rd79, %rd2, %rd78;
	ld.global.v2.u8 	{%rs19, %rs20}, [%rd79];
	setp.eq.s16 	%p51, %rs19, 0;
	mul.f32 	%f156, %f155, %f108;
	selp.f32 	%f488, %f107, %f156, %p51;
	setp.eq.s16 	%p52, %rs20, 0;
	mov.f32 	%f487, %f107;
	@%p52 bra 	$L__BB193_43;
	ld.global.f32 	%f157, [%rd28+4];
	mul.f32 	%f487, %f157, %f108;
$L__BB193_43:
	max.f32 	%f158, %f457, %f488;
	max.f32 	%f457, %f158, %f487;
$L__BB193_44:
	setp.le.s64 	%p53, %rd43, %rd15;
	mov.f32 	%f491, 0fFF800000;
	mov.f32 	%f492, %f491;
	@%p53 bra 	$L__BB193_48;
	cvt.u32.u64 	%r177, %rd15;
	setp.eq.s64 	%p54, %rd35, 1;
	setp.eq.s64 	%p55, %rd34, 1;
	add.s32 	%r178, %r177, %r4;
	div.s32 	%r179, %r178, %r5;
	mul.lo.s32 	%r180, %r179, %r5;
	sub.s32 	%r181, %r178, %r180;
	selp.b32 	%r182, 0, %r179, %p55;
	selp.b32 	%r183, 0, %r181, %p54;
	mul.lo.s32 	%r184, %r7, %r182;
	mad.lo.s32 	%r185, %r8, %r183, %r184;
	shr.u32 	%r186, %r178, 31;
	add.s32 	%r187, %r178, %r186;
	shr.s32 	%r188, %r187, 1;
	mul.wide.s32 	%rd80, %r188, 8;
	add.s64 	%rd29, %rd1, %rd80;
	ld.global.f32 	%f160, [%rd29];
	shr.u32 	%r189, %r185, 31;
	add.s32 	%r190, %r185, %r189;
	shr.s32 	%r191, %r190, 1;
	mul.wide.s32 	%rd81, %r191, 2;
	add.s64 	%rd82, %rd2, %rd81;
	ld.global.v2.u8 	{%rs21, %rs22}, [%rd82];
	setp.eq.s16 	%p56, %rs21, 0;
	mul.f32 	%f161, %f160, %f108;
	selp.f32 	%f492, %f107, %f161, %p56;
	setp.eq.s16 	%p57, %rs22, 0;
	mov.f32 	%f491, %f107;
	@%p57 bra 	$L__BB193_47;
	ld.global.f32 	%f162, [%rd29+4];
	mul.f32 	%f491, %f162, %f108;
$L__BB193_47:
	max.f32 	%f163, %f457, %f492;
	max.f32 	%f457, %f163, %f491;
$L__BB193_48:
	setp.le.s64 	%p58, %rd43, %rd5;
	mov.b32 	%r192, %f457;
	shfl.sync.bfly.b32	%r193|%p59, %r192, 16, 31, -1;
	mov.b32 	%f164, %r193;
	max.f32 	%f165, %f457, %f164;
	mov.b32 	%r194, %f165;
	shfl.sync.bfly.b32	%r195|%p60, %r194, 8, 31, -1;
	mov.b32 	%f166, %r195;
	max.f32 	%f167, %f165, %f166;
	mov.b32 	%r196, %f167;
	shfl.sync.bfly.b32	%r197|%p61, %r196, 4, 31, -1;
	mov.b32 	%f168, %r197;
	max.f32 	%f169, %f167, %f168;
	mov.b32 	%r198, %f169;
	shfl.sync.bfly.b32	%r199|%p62, %r198, 2, 31, -1;
	mov.b32 	%f170, %r199;
	max.f32 	%f171, %f169, %f170;
	mov.b32 	%r200, %f171;
	shfl.sync.bfly.b32	%r201|%p63, %r200, 1, 31, -1;
	mov.b32 	%f172, %r201;
	max.f32 	%f173, %f171, %f172;
	sub.f32 	%f174, %f452, %f173;
	fma.rn.f32 	%f175, %f174, 0f3BBB989D, 0f3F000000;
	cvt.sat.f32.f32 	%f176, %f175;
	mov.f32 	%f177, 0f4B400001;
	mov.f32 	%f178, 0f437C0000;
	fma.rm.f32 	%f179, %f176, %f178, %f177;
	add.f32 	%f180, %f179, 0fCB40007F;
	neg.f32 	%f181, %f180;
	fma.rn.f32 	%f182, %f174, 0f3FB8AA3B, %f181;
	fma.rn.f32 	%f183, %f174, 0f32A57060, %f182;
	mov.b32 	%r202, %f179;
	shl.b32 	%r203, %r202, 23;
	mov.b32 	%f184, %r203;
	ex2.approx.ftz.f32 	%f185, %f183;
	mul.f32 	%f186, %f185, %f184;
	add.f32 	%f187, %f186, 0f00000000;
	sub.f32 	%f188, %f451, %f173;
	fma.rn.f32 	%f189, %f188, 0f3BBB989D, 0f3F000000;
	cvt.sat.f32.f32 	%f190, %f189;
	fma.rm.f32 	%f191, %f190, %f178, %f177;
	add.f32 	%f192, %f191, 0fCB40007F;
	neg.f32 	%f193, %f192;
	fma.rn.f32 	%f194, %f188, 0f3FB8AA3B, %f193;
	fma.rn.f32 	%f195, %f188, 0f32A57060, %f194;
	mov.b32 	%r204, %f191;
	shl.b32 	%r205, %r204, 23;
	mov.b32 	%f196, %r205;
	ex2.approx.ftz.f32 	%f197, %f195;
	mul.f32 	%f198, %f197, %f196;
	add.f32 	%f199, %f187, %f198;
	sub.f32 	%f200, %f456, %f173;
	fma.rn.f32 	%f201, %f200, 0f3BBB989D, 0f3F000000;
	cvt.sat.f32.f32 	%f202, %f201;
	fma.rm.f32 	%f203, %f202, %f178, %f177;
	add.f32 	%f204, %f203, 0fCB40007F;
	neg.f32 	%f205, %f204;
	fma.rn.f32 	%f206, %f200, 0f3FB8AA3B, %f205;
	fma.rn.f32 	%f207, %f200, 0f32A57060, %f206;
	mov.b32 	%r206, %f203;
	shl.b32 	%r207, %r206, 23;
	mov.b32 	%f208, %r207;
	ex2.approx.ftz.f32 	%f209, %f207;
	mul.f32 	%f210, %f209, %f208;
	add.f32 	%f211, %f199, %f210;
	sub.f32 	%f212, %f455, %f173;
	fma.rn.f32 	%f213, %f212, 0f3BBB989D, 0f3F000000;
	cvt.sat.f32.f32 	%f214, %f213;
	fma.rm.f32 	%f215, %f214, %f178, %f177;
	add.f32 	%f216, %f215, 0fCB40007F;
	neg.f32 	%f217, %f216;
	fma.rn.f32 	%f218, %f212, 0f3FB8AA3B, %f217;
	fma.rn.f32 	%f219, %f212, 0f32A57060, %f218;
	mov.b32 	%r208, %f215;
	shl.b32 	%r209, %r208, 23;
	mov.b32 	%f220, %r209;
	ex2.approx.ftz.f32 	%f221, %f219;
	mul.f32 	%f222, %f221, %f220;
	add.f32 	%f223, %f211, %f222;
	sub.f32 	%f224, %f460, %f173;
	fma.rn.f32 	%f225, %f224, 0f3BBB989D, 0f3F000000;
	cvt.sat.f32.f32 	%f226, %f225;
	fma.rm.f32 	%f227, %f226, %f178, %f177;
	add.f32 	%f228, %f227, 0fCB40007F;
	neg.f32 	%f229, %f228;
	fma.rn.f32 	%f230, %f224, 0f3FB8AA3B, %f229;
	fma.rn.f32 	%f231, %f224, 0f32A57060, %f230;
	mov.b32 	%r210, %f227;
	shl.b32 	%r211, %r210, 23;
	mov.b32 	%f232, %r211;
	ex2.approx.ftz.f32 	%f233, %f231;
	mul.f32 	%f234, %f233, %f232;
	add.f32 	%f235, %f223, %f234;
	sub.f32 	%f236, %f459, %f173;
	fma.rn.f32 	%f237, %f236, 0f3BBB989D, 0f3F000000;
	cvt.sat.f32.f32 	%f238, %f237;
	fma.rm.f32 	%f239, %f238, %f178, %f177;
	add.f32 	%f240, %f239, 0fCB40007F;
	neg.f32 	%f241, %f240;
	fma.rn.f32 	%f242, %f236, 0f3FB8AA3B, %f241;
	fma.rn.f32 	%f243, %f236, 0f32A57060, %f242;
	mov.b32 	%r212, %f239;
	shl.b32 	%r213, %r212, 23;
	mov.b32 	%f244, %r213;
	ex2.approx.ftz.f32 	%f245, %f243;
	mul.f32 	%f246, %f245, %f244;
	add.f32 	%f247, %f235, %f246;
	sub.f32 	%f248, %f464, %f173;
	fma.rn.f32 	%f249, %f248, 0f3BBB989D, 0f3F000000;
	cvt.sat.f32.f32 	%f250, %f249;
	fma.rm.f32 	%f251, %f250, %f178, %f177;
	add.f32 	%f252, %f251, 0fCB40007F;
	neg.f32 	%f253, %f252;
	fma.rn.f32 	%f254, %f248, 0f3FB8AA3B, %f253;
	fma.rn.f32 	%f255, %f248, 0f32A57060, %f254;
	mov.b32 	%r214, %f251;
	shl.b32 	%r215, %r214, 23;
	mov.b32 	%f256, %r215;
	ex2.approx.ftz.f32 	%f257, %f255;
	mul.f32 	%f258, %f257, %f256;
	add.f32 	%f259, %f247, %f258;
	sub.f32 	%f260, %f463, %f173;
	fma.rn.f32 	%f261, %f260, 0f3BBB989D, 0f3F000000;
	cvt.sat.f32.f32 	%f262, %f261;
	fma.rm.f32 	%f263, %f262, %f178, %f177;
	add.f32 	%f264, %f263, 0fCB40007F;
	neg.f32 	%f265, %f264;
	fma.rn.f32 	%f266, %f260, 0f3FB8AA3B, %f265;
	fma.rn.f32 	%f267, %f260, 0f32A57060, %f266;
	mov.b32 	%r216, %f263;
	shl.b32 	%r217, %r216, 23;
	mov.b32 	%f268, %r217;
	ex2.approx.ftz.f32 	%f269, %f267;
	mul.f32 	%f270, %f269, %f268;
	add.f32 	%f271, %f259, %f270;
	sub.f32 	%f272, %f468, %f173;
	fma.rn.f32 	%f273, %f272, 0f3BBB989D, 0f3F000000;
	cvt.sat.f32.f32 	%f274, %f273;
	fma.rm.f32 	%f275, %f274, %f178, %f177;
	add.f32 	%f276, %f275, 0fCB40007F;
	neg.f32 	%f277, %f276;
	fma.rn.f32 	%f278, %f272, 0f3FB8AA3B, %f277;
	fma.rn.f32 	%f279, %f272, 0f32A57060, %f278;
	mov.b32 	%r218, %f275;
	shl.b32 	%r219, %r218, 23;
	mov.b32 	%f280, %r219;
	ex2.approx.ftz.f32 	%f281, %f279;
	mul.f32 	%f282, %f281, %f280;
	add.f32 	%f283, %f271, %f282;
	sub.f32 	%f284, %f467, %f173;
	fma.rn.f32 	%f285, %f284, 0f3BBB989D, 0f3F000000;
	cvt.sat.f32.f32 	%f286, %f285;
	fma.rm.f32 	%f287, %f286, %f178, %f177;
	add.f32 	%f288, %f287, 0fCB40007F;
	neg.f32 	%f289, %f288;
	fma.rn.f32 	%f290, %f284, 0f3FB8AA3B, %f289;
	fma.rn.f32 	%f291, %f284, 0f32A57060, %f290;
	mov.b32 	%r220, %f287;
	shl.b32 	%r221, %r220, 23;
	mov.b32 	%f292, %r221;
	ex2.approx.ftz.f32 	%f293, %f291;
	mul.f32 	%f294, %f293, %f292;
	add.f32 	%f295, %f283, %f294;
	sub.f32 	%f296, %f472, %f173;
	fma.rn.f32 	%f297, %f296, 0f3BBB989D, 0f3F000000;
	cvt.sat.f32.f32 	%f298, %f297;
	fma.rm.f32 	%f299, %f298, %f178, %f177;
	add.f32 	%f300, %f299, 0fCB40007F;
	neg.f32 	%f301, %f300;
	fma.rn.f32 	%f302, %f296, 0f3FB8AA3B, %f301;
	fma.rn.f32 	%f303, %f296, 0f32A57060, %f302;
	mov.b32 	%r222, %f299;
	shl.b32 	%r223, %r222, 23;
	mov.b32 	%f304, %r223;
	ex2.approx.ftz.f32 	%f305, %f303;
	mul.f32 	%f306, %f305, %f304;
	add.f32 	%f307, %f295, %f306;
	sub.f32 	%f308, %f471, %f173;
	fma.rn.f32 	%f309, %f308, 0f3BBB989D, 0f3F000000;
	cvt.sat.f32.f32 	%f310, %f309;
	fma.rm.f32 	%f311, %f310, %f178, %f177;
	add.f32 	%f312, %f311, 0fCB40007F;
	neg.f32 	%f313, %f312;
	fma.rn.f32 	%f314, %f308, 0f3FB8AA3B, %f313;
	fma.rn.f32 	%f315, %f308, 0f32A57060, %f314;
	mov.b32 	%r224, %f311;
	shl.b32 	%r225, %r224, 23;
	mov.b32 	%f316, %r225;
	ex2.approx.ftz.f32 	%f317, %f315;
	mul.f32 	%f318, %f317, %f316;
	add.f32 	%f319, %f307, %f318;
	sub.f32 	%f320, %f476, %f173;
	fma.rn.f32 	%f321, %f320, 0f3BBB989D, 0f3F000000;
	cvt.sat.f32.f32 	%f322, %f321;
	fma.rm.f32 	%f323, %f322, %f178, %f177;
	add.f32 	%f324, %f323, 0fCB40007F;
	neg.f32 	%f325, %f324;
	fma.rn.f32 	%f326, %f320, 0f3FB8AA3B, %f325;
	fma.rn.f32 	%f327, %f320, 0f32A57060, %f326;
	mov.b32 	%r226, %f323;
	shl.b32 	%r227, %r226, 23;
	mov.b32 	%f328, %r227;
	ex2.approx.ftz.f32 	%f329, %f327;
	mul.f32 	%f330, %f329, %f328;
	add.f32 	%f331, %f319, %f330;
	sub.f32 	%f332, %f475, %f173;
	fma.rn.f32 	%f333, %f332, 0f3BBB989D, 0f3F000000;
	cvt.sat.f32.f32 	%f334, %f333;
	fma.rm.f32 	%f335, %f334, %f178, %f177;
	add.f32 	%f336, %f335, 0fCB40007F;
	neg.f32 	%f337, %f336;
	fma.rn.f32 	%f338, %f332, 0f3FB8AA3B, %f337;
	fma.rn.f32 	%f339, %f332, 0f32A57060, %f338;
	mov.b32 	%r228, %f335;
	shl.b32 	%r229, %r228, 23;
	mov.b32 	%f340, %r229;
	ex2.approx.ftz.f32 	%f341, %f339;
	mul.f32 	%f342, %f341, %f340;
	add.f32 	%f343, %f331, %f342;
	sub.f32 	%f344, %f480, %f173;
	fma.rn.f32 	%f345, %f344, 0f3BBB989D, 0f3F000000;
	cvt.sat.f32.f32 	%f346, %f345;
	fma.rm.f32 	%f347, %f346, %f178, %f177;
	add.f32 	%f348, %f347, 0fCB40007F;
	neg.f32 	%f349, %f348;
	fma.rn.f32 	%f350, %f344, 0f3FB8AA3B, %f349;
	fma.rn.f32 	%f351, %f344, 0f32A57060, %f350;
	mov.b32 	%r230, %f347;
	shl.b32 	%r231, %r230, 23;
	mov.b32 	%f352, %r231;
	ex2.approx.ftz.f32 	%f353, %f351;
	mul.f32 	%f354, %f353, %f352;
	add.f32 	%f355, %f343, %f354;
	sub.f32 	%f356, %f479, %f173;
	fma.rn.f32 	%f357, %f356, 0f3BBB989D, 0f3F000000;
	cvt.sat.f32.f32 	%f358, %f357;
	fma.rm.f32 	%f359, %f358, %f178, %f177;
	add.f32 	%f360, %f359, 0fCB40007F;
	neg.f32 	%f361, %f360;
	fma.rn.f32 	%f362, %f356, 0f3FB8AA3B, %f361;
	fma.rn.f32 	%f363, %f356, 0f32A57060, %f362;
	mov.b32 	%r232, %f359;
	shl.b32 	%r233, %r232, 23;
	mov.b32 	%f364, %r233;
	ex2.approx.ftz.f32 	%f365, %f363;
	mul.f32 	%f366, %f365, %f364;
	add.f32 	%f367, %f355, %f366;
	sub.f32 	%f368, %f484, %f173;
	fma.rn.f32 	%f369, %f368, 0f3BBB989D, 0f3F000000;
	cvt.sat.f32.f32 	%f370, %f369;
	fma.rm.f32 	%f371, %f370, %f178, %f177;
	add.f32 	%f372, %f371, 0fCB40007F;
	neg.f32 	%f373, %f372;
	fma.rn.f32 	%f374, %f368, 0f3FB8AA3B, %f373;
	fma.rn.f32 	%f375, %f368, 0f32A57060, %f374;
	mov.b32 	%r234, %f371;
	shl.b32 	%r235, %r234, 23;
	mov.b32 	%f376, %r235;
	ex2.approx.ftz.f32 	%f377, %f375;
	mul.f32 	%f378, %f377, %f376;
	add.f32 	%f379, %f367, %f378;
	sub.f32 	%f380, %f483, %f173;
	fma.rn.f32 	%f381, %f380, 0f3BBB989D, 0f3F000000;
	cvt.sat.f32.f32 	%f382, %f381;
	fma.rm.f32 	%f383, %f382, %f178, %f177;
	add.f32 	%f384, %f383, 0fCB40007F;
	neg.f32 	%f385, %f384;
	fma.rn.f32 	%f386, %f380, 0f3FB8AA3B, %f385;
	fma.rn.f32 	%f387, %f380, 0f32A57060, %f386;
	mov.b32 	%r236, %f383;
	shl.b32 	%r237, %r236, 23;
	mov.b32 	%f388, %r237;
	ex2.approx.ftz.f32 	%f389, %f387;
	mul.f32 	%f390, %f389, %f388;
	add.f32 	%f391, %f379, %f390;
	sub.f32 	%f392, %f488, %f173;
	fma.rn.f32 	%f393, %f392, 0f3BBB989D, 0f3F000000;
	cvt.sat.f32.f32 	%f394, %f393;
	fma.rm.f32 	%f395, %f394, %f178, %f177;
	add.f32 	%f396, %f395, 0fCB40007F;
	neg.f32 	%f397, %f396;
	fma.rn.f32 	%f398, %f392, 0f3FB8AA3B, %f397;
	fma.rn.f32 	%f399, %f392, 0f32A57060, %f398;
	mov.b32 	%r238, %f395;
	shl.b32 	%r239, %r238, 23;
	mov.b32 	%f400, %r239;
	ex2.approx.ftz.f32 	%f401, %f399;
	mul.f32 	%f402, %f401, %f400;
	add.f32 	%f403, %f391, %f402;
	sub.f32 	%f404, %f487, %f173;
	fma.rn.f32 	%f405, %f404, 0f3BBB989D, 0f3F000000;
	cvt.sat.f32.f32 	%f406, %f405;
	fma.rm.f32 	%f407, %f406, %f178, %f177;
	add.f32 	%f408, %f407, 0fCB40007F;
	neg.f32 	%f409, %f408;
	fma.rn.f32 	%f410, %f404, 0f3FB8AA3B, %f409;
	fma.rn.f32 	%f411, %f404, 0f32A57060, %f410;
	mov.b32 	%r240, %f407;
	shl.b32 	%r241, %r240, 23;
	mov.b32 	%f412, %r241;
	ex2.approx.ftz.f32 	%f413, %f411;
	mul.f32 	%f414, %f413, %f412;
	add.f32 	%f415, %f403, %f414;
	sub.f32 	%f416, %f492, %f173;
	fma.rn.f32 	%f417, %f416, 0f3BBB989D, 0f3F000000;
	cvt.sat.f32.f32 	%f418, %f417;
	fma.rm.f32 	%f419, %f418, %f178, %f177;
	add.f32 	%f420, %f419, 0fCB40007F;
	neg.f32 	%f421, %f420;
	fma.rn.f32 	%f422, %f416, 0f3FB8AA3B, %f421;
	fma.rn.f32 	%f423, %f416, 0f32A57060, %f422;
	mov.b32 	%r242, %f419;
	shl.b32 	%r243, %r242, 23;
	mov.b32 	%f424, %r243;
	ex2.approx.ftz.f32 	%f425, %f423;
	mul.f32 	%f426, %f425, %f424;
	add.f32 	%f427, %f415, %f426;
	sub.f32 	%f428, %f491, %f173;
	fma.rn.f32 	%f429, %f428, 0f3BBB989D, 0f3F000000;
	cvt.sat.f32.f32 	%f430, %f429;
	fma.rm.f32 	%f431, %f430, %f178, %f177;
	add.f32 	%f432, %f431, 0fCB40007F;
	neg.f32 	%f433, %f432;
	fma.rn.f32 	%f434, %f428, 0f3FB8AA3B, %f433;
	fma.rn.f32 	%f435, %f428, 0f32A57060, %f434;
	mov.b32 	%r244, %f431;
	shl.b32 	%r245, %r244, 23;
	mov.b32 	%f436, %r245;
	ex2.approx.ftz.f32 	%f437, %f435;
	mul.f32 	%f438, %f437, %f436;
	add.f32 	%f439, %f427, %f438;
	mov.b32 	%r246, %f439;
	shfl.sync.bfly.b32	%r247|%p64, %r246, 16, 31, -1;
	mov.b32 	%f440, %r247;
	add.f32 	%f441, %f439, %f440;
	mov.b32 	%r248, %f441;
	shfl.sync.bfly.b32	%r249|%p65, %r248, 8, 31, -1;
	mov.b32 	%f442, %r249;
	add.f32 	%f443, %f441, %f442;
	mov.b32 	%r250, %f443;
	shfl.sync.bfly.b32	%r251|%p66, %r250, 4, 31, -1;
	mov.b32 	%f444, %r251;
	add.f32 	%f445, %f443, %f444;
	mov.b32 	%r252, %f445;
	shfl.sync.bfly.b32	%r253|%p67, %r252, 2, 31, -1;
	mov.b32 	%f446, %r253;
	add.f32 	%f447, %f445, %f446;
	mov.b32 	%r254, %f447;
	shfl.sync.bfly.b32	%r255|%p68, %r254, 1, 31, -1;
	mov.b32 	%f448, %r255;
	add.f32 	%f449, %f447, %f448;
	div.rn.f32 	%f85, %f186, %f449;
	div.rn.f32 	%f86, %f198, %f449;
	div.rn.f32 	%f87, %f210, %f449;
	div.rn.f32 	%f88, %f222, %f449;
	div.rn.f32 	%f89, %f234, %f449;
	div.rn.f32 	%f90, %f246, %f449;
	div.rn.f32 	%f91, %f258, %f449;
	div.rn.f32 	%f92, %f270, %f449;
	div.rn.f32 	%f93, %f282, %f449;
	div.rn.f32 	%f94, %f294, %f449;
	div.rn.f32 	%f95, %f306, %f449;
	div.rn.f32 	%f96, %f318, %f449;
	div.rn.f32 	%f97, %f330, %f449;
	div.rn.f32 	%f98, %f342, %f449;
	div.rn.f32 	%f99, %f354, %f449;
	div.rn.f32 	%f100, %f366, %f449;
	div.rn.f32 	%f101, %f378, %f449;
	div.rn.f32 	%f102, %f390, %f449;
	div.rn.f32 	%f103, %f402, %f449;
	div.rn.f32 	%f104, %f414, %f449;
	div.rn.f32 	%f105, %f426, %f449;
	div.rn.f32 	%f106, %f438, %f449;
	mul.lo.s64 	%rd30, %rd152, %rd41;
	@%p58 bra 	$L__BB193_50;
	add.s64 	%rd83, %rd30, %rd5;
	shr.u64 	%rd84, %rd83, 63;
	add.s64 	%rd85, %rd83, %rd84;
	shl.b64 	%rd86, %rd85, 2;
	and.b64  	%rd87, %rd86, -8;
	add.s64 	%rd88, %rd3, %rd87;
	st.global.v2.f32 	[%rd88], {%f85, %f86};
$L__BB193_50:
	setp.le.s64 	%p69, %rd43, %rd6;
	@%p69 bra 	$L__BB193_52;
	add.s64 	%rd89, %rd30, %rd6;
	shr.u64 	%rd90, %rd89, 63;
	add.s64 	%rd91, %rd89, %rd90;
	shl.b64 	%rd92, %rd91, 2;
	and.b64  	%rd93, %rd92, -8;
	add.s64 	%rd94, %rd3, %rd93;
	st.global.v2.f32 	[%rd94], {%f87, %f88};
$L__BB193_52:
	setp.le.s64 	%p70, %rd43, %rd7;
	@%p70 bra 	$L__BB193_54;
	add.s64 	%rd95, %rd30, %rd7;
	shr.u64 	%rd96, %rd95, 63;
	add.s64 	%rd97, %rd95, %rd96;
	shl.b64 	%rd98, %rd97, 2;
	and.b64  	%rd99, %rd98, -8;
	add.s64 	%rd100, %rd3, %rd99;
	st.global.v2.f32 	[%rd100], {%f89, %f90};
$L__BB193_54:
	setp.le.s64 	%p71, %rd43, %rd8;
	@%p71 bra 	$L__BB193_56;
	add.s64 	%rd101, %rd30, %rd8;
	shr.u64 	%rd102, %rd101, 63;
	add.s64 	%rd103, %rd101, %rd102;
	shl.b64 	%rd104, %rd103, 2;
	and.b64  	%rd105, %rd104, -8;
	add.s64 	%rd106, %rd3, %rd105;
	st.global.v2.f32 	[%rd106], {%f91, %f92};
$L__BB193_56:
	setp.le.s64 	%p72, %rd43, %rd9;
	@%p72 bra 	$L__BB193_58;
	add.s64 	%rd107, %rd30, %rd9;
	shr.u64 	%rd108, %rd107, 63;
	add.s64 	%rd109, %rd107, %rd108;
	shl.b64 	%rd110, %rd109, 2;
	and.b64  	%rd111, %rd110, -8;
	add.s64 	%rd112, %rd3, %rd111;
	st.global.v2.f32 	[%rd112], {%f93, %f94};
$L__BB193_58:
	setp.le.s64 	%p73, %rd43, %rd10;
	@%p73 bra 	$L__BB193_60;
	add.s64 	%rd113, %rd30, %rd10;
	shr.u64 	%rd114, %rd113, 63;
	add.s64 	%rd115, %rd113, %rd114;
	shl.b64 	%rd116, %rd115, 2;
	and.b64  	%rd117, %rd116, -8;
	add.s64 	%rd118, %rd3, %rd117;
	st.global.v2.f32 	[%rd118], {%f95, %f96};
$L__BB193_60:
	setp.le.s64 	%p74, %rd43, %rd11;
	@%p74 bra 	$L__BB193_62;
	add.s64 	%rd119, %rd30, %rd11;
	shr.u64 	%rd120, %rd119, 63;
	add.s64 	%rd121, %rd119, %rd120;
	shl.b64 	%rd122, %rd121, 2;
	and.b64  	%rd123, %rd122, -8;
	add.s64 	%rd124, %rd3, %rd123;
	st.global.v2.f32 	[%rd124], {%f97, %f98};
$L__BB193_62:
	setp.le.s64 	%p75, %rd43, %rd12;
	@%p75 bra 	$L__BB193_64;
	add.s64 	%rd125, %rd30, %rd12;
	shr.u64 	%rd126, %rd125, 63;
	add.s64 	%rd127, %rd125, %rd126;
	shl.b64 	%rd128, %rd127, 2;
	and.b64  	%rd129, %rd128, -8;
	add.s64 	%rd130, %rd3, %rd129;
	st.global.v2.f32 	[%rd130], {%f99, %f100};
$L__BB193_64:
	setp.le.s64 	%p76, %rd43, %rd13;
	@%p76 bra 	$L__BB193_66;
	add.s64 	%rd131, %rd30, %rd13;
	shr.u64 	%rd132, %rd131, 63;
	add.s64 	%rd133, %rd131, %rd132;
	shl.b64 	%rd134, %rd133, 2;
	and.b64  	%rd135, %rd134, -8;
	add.s64 	%rd136, %rd3, %rd135;
	st.global.v2.f32 	[%rd136], {%f101, %f102};
$L__BB193_66:
	setp.le.s64 	%p77, %rd43, %rd14;
	@%p77 bra 	$L__BB193_68;
	add.s64 	%rd137, %rd30, %rd14;
	shr.u64 	%rd138, %rd137, 63;
	add.s64 	%rd139, %rd137, %rd138;
	shl.b64 	%rd140, %rd139, 2;
	and.b64  	%rd141, %rd140, -8;
	add.s64 	%rd142, %rd3, %rd141;
	st.global.v2.f32 	[%rd142], {%f103, %f104};
$L__BB193_68:
	setp.le.s64 	%p78, %rd43, %rd15;
	@%p78 bra 	$L__BB193_70;
	add.s64 	%rd143, %rd30, %rd15;
	shr.u64 	%rd144, %rd143, 63;
	add.s64 	%rd145, %rd143, %rd144;
	shl.b64 	%rd146, %rd145, 2;
	and.b64  	%rd147, %rd146, -8;
	add.s64 	%rd148, %rd3, %rd147;
	st.global.v2.f32 	[%rd148], {%f105, %f106};
$L__BB193_70:
	ld.param.u64 	%rd151, [_Z15SoftmaxWarpImplI22BroadcastScaleMaskLoadIffbLm2EiE11DirectStoreIffEfLi2ELi22ELi32ELi1ELb1EL9Algorithm0EEvT_T0_ll_param_2];
	mov.u32 	%r256, %nctaid.x;
	mov.u32 	%r257, %ntid.y;
	mul.lo.s32 	%r258, %r256, %r257;
	cvt.s64.s32 	%rd149, %r258;
	add.s64 	%rd152, %rd152, %rd149;
	setp.lt.s64 	%p79, %rd152, %rd151;
	@%p79 bra 	$L__BB193_4;
$L__BB193_71:
	ret;

}
	// .globl	_Z15SoftmaxWarpImplI22BroadcastScaleMaskLoadIffbLm2EiE11DirectStoreIffEfLi2ELi24ELi32ELi1ELb0EL9Algorithm0EEvT_T0_ll
.visible .entry _Z15SoftmaxWarpImplI22BroadcastScaleMaskLoadIffbLm2EiE11DirectStoreIffEfLi2ELi24ELi32ELi1ELb0EL9Algorithm0EEvT_T0_ll(
	.param .align 8 .b8 _Z15SoftmaxWarpImplI22BroadcastScaleMaskLoadIffbLm2EiE11DirectStoreIffEfLi2ELi24ELi32ELi1ELb0EL9Algorithm0EEvT_T0_ll_param_0[88],
	.param .align 8 .b8 _Z15SoftmaxWarpImplI22BroadcastScaleMaskLoadIffbLm2EiE11DirectStoreIffEfLi2ELi24ELi32ELi1ELb0EL9Algorithm0EEvT_T0_ll_param_1[16],
	.param .u64 _Z15SoftmaxWarpImplI22BroadcastScaleMaskLoadIffbLm2EiE11DirectStoreIffEfLi2ELi24ELi32ELi1ELb0EL9Algorithm0EEvT_T0_ll_param_2,
	.param .u64 _Z15SoftmaxWarpImplI22BroadcastScaleMaskLoadIffbLm2EiE11DirectStoreIffEfLi2ELi24ELi32ELi1ELb0EL9Algorithm0EEvT_T0_ll_param_3
)
{
	.reg .pred 	%p<62>;
	.reg .b16 	%rs<25>;
	.reg .b32 	%r<256>;
	.reg .b32 	%f<447>;
	.reg .b64 	%rd<152>;

	ld.param.u64 	%rd30, [_Z15SoftmaxWarpImplI22BroadcastScaleMaskLoadIffbLm2EiE11DirectStoreIffEfLi2ELi24ELi32ELi1ELb0EL9Algorithm0EEvT_T0_ll_param_1+8];
	ld.param.u64 	%rd29, [_Z15SoftmaxWarpImplI22BroadcastScaleMaskLoadIffbLm2EiE11DirectStoreIffEfLi2ELi24ELi32ELi1ELb0EL9Algorithm0EEvT_T0_ll_param_1];
	ld.param.v2.f32 	{%f39, %f40}, [_Z15SoftmaxWarpImplI22BroadcastScaleMaskLoadIffbLm2EiE11DirectStoreIffEfLi2ELi24ELi32ELi1ELb0EL9Algorithm0EEvT_T0_ll_param_0+80];
	ld.param.u64 	%rd28, [_Z15SoftmaxWarpImplI22BroadcastScaleMaskLoadIffbLm2EiE11DirectStoreIffEfLi2ELi24ELi32ELi1ELb0EL9Algorithm0EEvT_T0_ll_param_0+72];
	ld.param.v2.u32 	{%r8, %r9}, [_Z15SoftmaxWarpImplI22BroadcastScaleMaskLoadIffbLm2EiE11DirectStoreIffEfLi2ELi24ELi32ELi1ELb0EL9Algorithm0EEvT_T0_ll_param_0+56];
	ld.param.v2.u32 	{%r6, %r7}, [_Z15SoftmaxWarpImplI22BroadcastScaleMaskLoadIffbLm2EiE11DirectStoreIffEfLi2ELi24ELi32ELi1ELb0EL9Algorithm0EEvT_T0_ll_param_0+40];
	ld.param.u64 	%rd24, [_Z15SoftmaxWarpImplI22BroadcastScaleMaskLoadIffbLm2EiE11DirectStoreIffEfLi2ELi24ELi32ELi1ELb0EL9Algorithm0EEvT_T0_ll_param_0+24];
	ld.param.u64 	%rd23, [_Z15SoftmaxWarpImplI22BroadcastScaleMaskLoadIffbLm2EiE11DirectStoreIffEfLi2ELi24ELi32ELi1ELb0EL9Algorithm0EEvT_T0_ll_param_0+16];
	ld.param.u64 	%rd22, [_Z15SoftmaxWarpImplI22BroadcastScaleMaskLoadIffbLm2EiE11DirectStoreIffEfLi2ELi24ELi32ELi1ELb0EL9Algorithm0EEvT_T0_ll_param_0+8];
	ld.param.u64 	%rd21, [_Z15SoftmaxWarpImplI22BroadcastScaleMaskLoadIffbLm2EiE11DirectStoreIffEfLi2ELi24ELi32ELi1ELb0EL9Algorithm0EEvT_T0_ll_param_0];
	ld.param.u64 	%rd32, [_Z15SoftmaxWarpImplI22BroadcastScaleMaskLoadIffbLm2EiE11DirectStoreIffEfLi2ELi24ELi32ELi1ELb0EL9Algorithm0EEvT_T0_ll_param_3];
	cvta.to.global.u64 	%rd1, %rd21;
	cvta.to.global.u64 	%rd2, %rd22;
	setp.lt.s64 	%p1, %rd32, 769;
	@%p1 bra 	$L__BB194_2;
	mov.u64 	%rd33, $str;
	cvta.global.u64 	%rd34, %rd33;
	mov.u64 	%rd35, $str$1;
	cvta.global.u64 	%rd36, %rd35;
	mov.u64 	%rd37, __unnamed_190;
	cvta.global.u64 	%rd38, %rd37;
	{ // callseq 189, 0
	.param .b64 param0;
	st.param.b64 	[param0], %rd34;
	.param .b64 param1;
	st.param.b64 	[param1], %rd36;
	.param .b32 param2;
	st.param.b32 	[param2], 219;
	.param .b64 param3;
	st.param.b64 	[param3], %rd38;
	.param .b64 param4;
	st.param.b64 	[param4], 1;
	call.uni 
	__assertfail, 
	(
	param0, 
	param1, 
	param2, 
	param3, 
	param4
	);
	} // callseq 189
$L__BB194_2:
	ld.param.u64 	%rd149, [_Z15SoftmaxWarpImplI22BroadcastScaleMaskLoadIffbLm2EiE11DirectStoreIffEfLi2ELi24ELi32ELi1ELb0EL9Algorithm0EEvT_T0_ll_param_2];
	mov.u32 	%r10, %ctaid.x;
	mov.u32 	%r11, %ntid.y;
	mov.u32 	%r12, %tid.y;
	mad.lo.s32 	%r13, %r10, %r11, %r12;
	cvt.s64.s32 	%rd151, %r13;
	setp.le.s64 	%p2, %rd149, %rd151;
	@%p2 bra 	$L__BB194_29;
	mov.u32 	%r14, %tid.x;
	shl.b32 	%r15, %r14, 1;
	cvt.u64.u32 	%rd6, %r15;
	cvt.u32.u64 	%r16, %rd6;
	cvt.u32.u64 	%r18, %rd28;
$L__BB194_4:
	setp.eq.s64 	%p3, %rd24, 1;
	setp.eq.s64 	%p4, %rd23, 1;
	cvt.u32.u64 	%r17, %rd151;
	mad.lo.s32 	%r4, %r18, %r17, %r16;
	div.s32 	%r19, %r4, %r6;
	mul.lo.s32 	%r20, %r19, %r6;
	sub.s32 	%r21, %r4, %r20;
	selp.b32 	%r22, 0, %r19, %p4;
	selp.b32 	%r23, 0, %r21, %p3;
	mul.lo.s32 	%r24, %r8, %r22;
	mad.lo.s32 	%r25, %r9, %r23, %r24;
	shr.u32 	%r26, %r4, 31;
	add.s32 	%r27, %r4, %r26;
	shr.s32 	%r28, %r27, 1;
	mul.wide.s32 	%rd39, %r28, 8;
	add.s64 	%rd8, %rd1, %rd39;
	ld.global.f32 	%f41, [%rd8];
	shr.u32 	%r29, %r25, 31;
	add.s32 	%r30, %r25, %r29;
	shr.s32 	%r31, %r30, 1;
	mul.wide.s32 	%rd40, %r31, 2;
	add.s64 	%rd41, %rd2, %rd40;
	ld.global.v2.u8 	{%rs1, %rs2}, [%rd41];
	setp.eq.s16 	%p5, %rs1, 0;
	mul.f32 	%f42, %f41, %f40;
	selp.f32 	%f3, %f39, %f42, %p5;
	setp.eq.s16 	%p6, %rs2, 0;
	mov.f32 	%f435, %f39;
	@%p6 bra 	$L__BB194_6;
	ld.global.f32 	%f43, [%rd8+4];
	mul.f32 	%f435, %f43, %f40;
$L__BB194_6:
	setp.eq.s64 	%p7, %rd24, 1;
	setp.eq.s64 	%p8, %rd23, 1;
	add.s32 	%r5, %r4, 64;
	div.s32 	%r32, %r5, %r6;
	mul.lo.s32 	%r33, %r32, %r6;
	sub.s32 	%r34, %r5, %r33;
	selp.b32 	%r35, 0, %r32, %p8;
	selp.b32 	%r36, 0, %r34, %p7;
	mul.lo.s32 	%r37, %r8, %r35;
	mad.lo.s32 	%r38, %r9, %r36, %r37;
	shr.u32 	%r39, %r5, 31;
	add.s32 	%r40, %r5, %r39;
	shr.s32 	%r41, %r40, 1;
	mul.wide.s32 	%rd42, %r41, 8;
	add.s64 	%rd9, %rd1, %rd42;
	ld.global.f32 	%f44, [%rd9];
	shr.u32 	%r42, %r38, 31;
	add.s32 	%r43, %r38, %r42;
	shr.s32 	%r44, %r43, 1;
	mul.wide.s32 	%rd43, %r44, 2;
	add.s64 	%rd44, %rd2, %rd43;
	ld.global.v2.u8 	{%rs3, %rs4}, [%rd44];
	setp.eq.s16 	%p9, %rs3, 0;
	mul.f32 	%f45, %f44, %f40;
	selp.f32 	%f6, %f39, %f45, %p9;
	setp.eq.s16 	%p10, %rs4, 0;
	mov.f32 	%f436, %f39;
	@%p10 bra 	$L__BB194_8;
	ld.global.f32 	%f46, [%rd9+4];
	mul.f32 	%f436, %f46, %f40;
$L__BB194_8:
	setp.eq.s64 	%p11, %rd24, 1;
	setp.eq.s64 	%p12, %rd23, 1;
	add.s32 	%r45, %r5, 64;
	div.s32 	%r46, %r45, %r6;
	mul.lo.s32 	%r47, %r46, %r6;
	sub.s32 	%r48, %r45, %r47;
	selp.b32 	%r49, 0, %r46, %p12;
	selp.b32 	%r50, 0, %r48, %p11;
	mul.lo.s32 	%r51, %r8, %r49;
	mad.lo.s32 	%r52, %r9, %r50, %r51;
	shr.u32 	%r53, %r45, 31;
	add.s32 	%r54, %r45, %r53;
	shr.s32 	%r55, %r54, 1;
	mul.wide.s32 	%rd45, %r55, 8;
	add.s64 	%rd10, %rd1, %rd45;
	ld.global.f32 	%f47, [%rd10];
	shr.u32 	%r56, %r52, 31;
	add.s32 	%r57, %r52, %r56;
	shr.s32 	%r58, %r57, 1;
	mul.wide.s32 	%rd46, %r58, 2;
	add.s64 	%rd47, %rd2, %rd46;
	ld.global.v2.u8 	{%rs5, %rs6}, [%rd47];
	setp.eq.s16 	%p13, %rs5, 0;
	mul.f32 	%f48, %f47, %f40;
	selp.f32 	%f9, %f39, %f48, %p13;
	setp.eq.s16 	%p14, %rs6, 0;
	mov.f32 	%f437, %f39;
	@%p14 bra 	$L__BB194_10;
	ld.global.f32 	%f49, [%rd10+4];
	mul.f32 	%f437, %f49, %f40;
$L__BB194_10:
	setp.eq.s64 	%p15, %rd24, 1;
	setp.eq.s64 	%p16, %rd23, 1;
	add.s32 	%r59, %r5, 128;
	div.s32 	%r60, %r59, %r6;
	mul.lo.s32 	%r61, %r60, %r6;
	sub.s32 	%r62, %r59, %r61;
	selp.b32 	%r63, 0, %r60, %p16;
	selp.b32 	%r64, 0, %r62, %p15;
	mul.lo.s32 	%r65, %r8, %r63;
	mad.lo.s32 	%r66, %r9, %r64, %r65;
	shr.u32 	%r67, %r59, 31;
	add.s32 	%r68, %r59, %r67;
	shr.s32 	%r69, %r68, 1;
	mul.wide.s32 	%rd48, %r69, 8;
	add.s64 	%rd11, %rd1, %rd48;
	ld.global.f32 	%f50, [%rd11];
	shr.u32 	%r70, %r66, 31;
	add.s32 	%r71, %r66, %r70;
	shr.s32 	%r72, %r71, 1;
	mul.wide.s32 	%rd49, %r72, 2;
	add.s64 	%rd50, %rd2, %rd49;
	ld.global.v2.u8 	{%rs7, %rs8}, [%rd50];
	setp.eq.s16 	%p17, %rs7, 0;
	mul.f32 	%f51, %f50, %f40;
	selp.f32 	%f12, %f39, %f51, %p17;
	setp.eq.s16 	%p18, %rs8, 0;
	mov.f32 	%f438, %f39;
	@%p18 bra 	$L__BB194_12;
	ld.global.f32 	%f52, [%rd11+4];
	mul.f32 	%f438, %f52, %f40;
$L__BB194_12:
	setp.eq.s64 	%p19, %rd24, 1;
	setp.eq.s64 	%p20, %rd23, 1;
	add.s32 	%r73, %r5, 192;
	div.s32 	%r74, %r73, %r6;
	mul.lo.s32 	%r75, %r74, %r6;
	sub.s32 	%r76, %r73, %r75;
	selp.b32 	%r77, 0, %r74, %p20;
	selp.b32 	%r78, 0, %r76, %p19;
	mul.lo.s32 	%r79, %r8, %r77;
	mad.lo.s32 	%r80, %r9, %r78, %r79;
	shr.u32 	%r81, %r73, 31;
	add.s32 	%r82, %r73, %r81;
	shr.s32 	%r83, %r82, 1;
	mul.wide.s32 	%rd51, %r83, 8;
	add.s64 	%rd12, %rd1, %rd51;
	ld.global.f32 	%f53, [%rd12];
	shr.u32 	%r84, %r80, 31;
	add.s32 	%r85, %r80, %r84;
	shr.s32 	%r86, %r85, 1;
	mul.wide.s32 	%rd52, %r86, 2;
	add.s64 	%rd53, %rd2, %rd52;
	ld.global.v2.u8 	{%rs9, %rs10}, [%rd53];
	setp.eq.s16 	%p21, %rs9, 0;
	mul.f32 	%f54, %f53, %f40;
	selp.f32 	%f15, %f39, %f54, %p21;
	setp.eq.s16 	%p22, %rs10, 0;
	mov.f32 	%f439, %f39;
	@%p22 bra 	$L__BB194_14;
	ld.global.f32 	%f55, [%rd12+4];
	mul.f32 	%f439, %f55, %f40;
$L__BB194_14:
	setp.eq.s64 	%p23, %rd24, 1;
	setp.eq.s64 	%p24, %rd23, 1;
	add.s32 	%r87, %r5, 256;
	div.s32 	%r88, %r87, %r6;
	mul.lo.s32 	%r89, %r88, %r6;
	sub.s32 	%r90, %r87, %r89;
	selp.b32 	%r91, 0, %r88, %p24;
	selp.b32 	%r92, 0, %r90, %p23;
	mul.lo.s32 	%r93, %r8, %r91;
	mad.lo.s32 	%r94, %r9, %r92, %r93;
	shr.u32 	%r95, %r87, 31;
	add.s32 	%r96, %r87, %r95;
	shr.s32 	%r97, %r96, 1;
	mul.wide.s32 	%rd54, %r97, 8;
	add.s64 	%rd13, %rd1, %rd54;
	ld.global.f32 	%f56, [%rd13];
	shr.u32 	%r98, %r94, 31;
	add.s32 	%r99, %r94, %r98;
	shr.s32 	%r100, %r99, 1;
	mul.wide.s32 	%rd55, %r100, 2;
	add.s64 	%rd56, %rd2, %rd55;
	ld.global.v2.u8 	{%rs11, %rs12}, [%rd56];
	setp.eq.s16 	%p25, %rs11, 0;
	mul.f32 	%f57, %f56, %f40;
	selp.f32 	%f18, %f39, %f57, %p25;
	setp.eq.s16 	%p26, %rs12, 0;
	mov.f32 	%f440, %f39;
	@%p26 bra 	$L__BB194_16;
	ld.global.f32 	%f58, [%rd13+4];
	mul.f32 	%f440, %f58, %f40;
$L__BB194_16:
	setp.eq.s64 	%p27, %rd24, 1;
	setp.eq.s64 	%p28, %rd23, 1;
	add.s32 	%r101, %r5, 320;
	div.s32 	%r102, %r101, %r6;
	mul.lo.s32 	%r103, %r102, %r6;
	sub.s32 	%r104, %r101, %r103;
	selp.b32 	%r105, 0, %r102, %p28;
	selp.b32 	%r106, 0, %r104, %p27;
	mul.lo.s32 	%r107, %r8, %r105;
	mad.lo.s32 	%r108, %r9, %r106, %r107;
	shr.u32 	%r109, %r101, 31;
	add.s32 	%r110, %r101, %r109;
	shr.s32 	%r111, %r110, 1;
	mul.wide.s32 	%rd57, %r111, 8;
	add.s64 	%rd14, %rd1, %rd57;
	ld.global.f32 	%f59, [%rd14];
	shr.u32 	%r112, %r108, 31;
	add.s32 	%r113, %r108, %r112;
	shr.s32 	%r114, %r113, 1;
	mul.wide.s32 	%rd58, %r114, 2;
	add.s64 	%rd59, %rd2, %rd58;
	ld.global.v2.u8 	{%rs13, %rs14}, [%rd59];
	setp.eq.s16 	%p29, %rs13, 0;
	mul.f32 	%f60, %f59, %f40;
	selp.f32 	%f21, %f39, %f60, %p29;
	setp.eq.s16 	%p30, %rs14, 0;
	mov.f32 	%f441, %f39;
	@%p30 bra 	$L__BB194_18;
	ld.global.f32 	%f61, [%rd14+4];
	mul.f32 	%f441, %f61, %f40;
$L__BB194_18:
	add.s32 	%r115, %r5, 384;
	div.s32 	%r116, %r115, %r6;
	mul.lo.s32 	%r117, %r116, %r6;
	sub.s32 	%r118, %r115, %r117;
	selp.b32 	%r119, 0, %r116, %p28;
	selp.b32 	%r120, 0, %r118, %p27;
	mul.lo.s32 	%r121, %r8, %r119;
	mad.lo.s32 	%r122, %r9, %r120, %r121;
	shr.u32 	%r123, %r115, 31;
	add.s32 	%r124, %r115, %r123;
	shr.s32 	%r125, %r124, 1;
	mul.wide.s32 	%rd60, %r125, 8;
	add.s64 	%rd15, %rd1, %rd60;
	ld.global.f32 	%f62, [%rd15];
	shr.u32 	%r126, %r122, 31;
	add.s32 	%r127, %r122, %r126;
	shr.s32 	%r128, %r127, 1;
	mul.wide.s32 	%rd61, %r128, 2;
	add.s64 	%rd62, %rd2, %rd61;
	ld.global.v2.u8 	{%rs15, %rs16}, [%rd62];
	setp.eq.s16 	%p33, %rs15, 0;
	mul.f32 	%f63, %f62, %f40;
	selp.f32 	%f24, %f39, %f63, %p33;
	setp.eq.s16 	%p34, %rs16, 0;
	mov.f32 	%f442, %f39;
	@%p34 bra 	$L__BB194_20;
	ld.global.f32 	%f64, [%rd15+4];
	mul.f32 	%f442, %f64, %f40;
$L__BB194_20:
	add.s32 	%r129, %r5, 448;
	div.s32 	%r130, %r129, %r6;
	mul.lo.s32 	%r131, %r130, %r6;
	sub.s32 	%r132, %r129, %r131;
	selp.b32 	%r133, 0, %r130, %p28;
	selp.b32 	%r134, 0, %r132, %p27;
	mul.lo.s32 	%r135, %r8, %r133;
	mad.lo.s32 	%r136, %r9, %r134, %r135;
	shr.u32 	%r137, %r129, 31;
	add.s32 	%r138, %r129, %r137;
	shr.s32 	%r139, %r138, 1;
	mul.wide.s32 	%rd63, %r139, 8;
	add.s64 	%rd16, %rd1, %rd63;
	ld.global.f32 	%f65, [%rd16];
	shr.u32 	%r140, %r136, 31;
	add.s32 	%r141, %r136, %r140;
	shr.s32 	%r142, %r141, 1;
	mul.wide.s32 	%rd64, %r142, 2;
	add.s64 	%rd65, %rd2, %rd64;
	ld.global.v2.u8 	{%rs17, %rs18}, [%rd65];
	setp.eq.s16 	%p37, %rs17, 0;
	mul.f32 	%f66, %f65, %f40;
	selp.f32 	%f27, %f39, %f66, %p37;
	setp.eq.s16 	%p38, %rs18, 0;
	mov.f32 	%f443, %f39;
	@%p38 bra 	$L__BB194_22;
	ld.global.f32 	%f67, [%rd16+4];
	mul.f32 	%f443, %f67, %f40;
$L__BB194_22:
	add.s32 	%r143, %r5, 512;
	div.s32 	%r144, %r143, %r6;
	mul.lo.s32 	%r145, %r144, %r6;
	sub.s32 	%r146, %r143, %r145;
	selp.b32 	%r147, 0, %r144, %p28;
	selp.b32 	%r148, 0, %r146, %p27;
	mul.lo.s32 	%r149, %r8, %r147;
	mad.lo.s32 	%r150, %r9, %r148, %r149;
	shr.u32 	%r151, %r143, 31;
	add.s32 	%r152, %r143, %r151;
	shr.s32 	%r153, %r152, 1;
	mul.wide.s32 	%rd66, %r153, 8;
	add.s64 	%rd17, %rd1, %rd66;
	ld.global.f32 	%f68, [%rd17];
	shr.u32 	%r154, %r150, 31;
	add.s32 	%r155, %r150, %r154;
	shr.s32 	%r156, %r155, 1;
	mul.wide.s32 	%rd67, %r156, 2;
	add.s64 	%rd68, %rd2, %rd67;
	ld.global.v2.u8 	{%rs19, %rs20}, [%rd68];
	setp.eq.s16 	%p41, %rs19, 0;
	mul.f32 	%f69, %f68, %f40;
	selp.f32 	%f30, %f39, %f69, %p41;
	setp.eq.s16 	%p42, %rs20, 0;
	mov.f32 	%f444, %f39;
	@%p42 bra 	$L__BB194_24;
	ld.global.f32 	%f70, [%rd17+4];
	mul.f32 	%f444, %f70, %f40;
$L__BB194_24:
	add.s32 	%r157, %r5, 576;
	div.s32 	%r158, %r157, %r6;
	mul.lo.s32 	%r159, %r158, %r6;
	sub.s32 	%r160, %r157, %r159;
	selp.b32 	%r161, 0, %r158, %p28;
	selp.b32 	%r162, 0, %r160, %p27;
	mul.lo.s32 	%r163, %r8, %r161;
	mad.lo.s32 	%r164, %r9, %r162, %r163;
	shr.u32 	%r165, %r157, 31;
	add.s32 	%r166, %r157, %r165;
	shr.s32 	%r167, %r166, 1;
	mul.wide.s32 	%rd69, %r167, 8;
	add.s64 	%rd18, %rd1, %rd69;
	ld.global.f32 	%f71, [%rd18];
	shr.u32 	%r168, %r164, 31;
	add.s32 	%r169, %r164, %r168;
	shr.s32 	%r170, %r169, 1;
	mul.wide.s32 	%rd70, %r170, 2;
	add.s64 	%rd71, %rd2, %rd70;
	ld.global.v2.u8 	{%rs21, %rs22}, [%rd71];
	setp.eq.s16 	%p45, %rs21, 0;
	mul.f32 	%f72, %f71, %f40;
	selp.f32 	%f33, %f39, %f72, %p45;
	setp.eq.s16 	%p46, %rs22, 0;
	mov.f32 	%f445, %f39;
	@%p46 bra 	$L__BB194_26;
	ld.global.f32 	%f73, [%rd18+4];
	mul.f32 	%f445, %f73, %f40;
$L__BB194_26:
	add.s32 	%r171, %r5, 640;
	div.s32 	%r172, %r171, %r6;
	mul.lo.s32 	%r173, %r172, %r6;
	sub.s32 	%r174, %r171, %r173;
	selp.b32 	%r175, 0, %r172, %p28;
	selp.b32 	%r176, 0, %r174, %p27;
	mul.lo.s32 	%r177, %r8, %r175;
	mad.lo.s32 	%r178, %r9, %r176, %r177;
	shr.u32 	%r179, %r171, 31;
	add.s32 	%r180, %r171, %r179;
	shr.s32 	%r181, %r180, 1;
	mul.wide.s32 	%rd72, %r181, 8;
	add.s64 	%rd19, %rd1, %rd72;
	ld.global.f32 	%f74, [%rd19];
	shr.u32 	%r182, %r178, 31;
	add.s32 	%r183, %r178, %r182;
	shr.s32 	%r184, %r183, 1;
	mul.wide.s32 	%rd73, %r184, 2;
	add.s64 	%rd74, %rd2, %rd73;
	ld.global.v2.u8 	{%rs23, %rs24}, [%rd74];
	setp.eq.s16 	%p49, %rs23, 0;
	mul.f32 	%f75, %f74, %f40;
	selp.f32 	%f36, %f39, %f75, %p49;
	setp.eq.s16 	%p50, %rs24, 0;
	mov.f32 	%f446, %f39;
	@%p50 bra 	$L__BB194_28;
	ld.global.f32 	%f76, [%rd19+4];
	mul.f32 	%f446, %f76, %f40;
$L__BB194_28:
	ld.param.u64 	%rd150, [_Z15SoftmaxWarpImplI22BroadcastScaleMaskLoadIffbLm2EiE11DirectStoreIffEfLi2ELi24ELi32ELi1ELb0EL9Algorithm0EEvT_T0_ll_param_2];
	max.f32 	%f77, %f3, 0fFF800000;
	max.f32 	%f78, %f77, %f435;
	max.f32 	%f79, %f78, %f6;
	max.f32 	%f80, %f79, %f436;
	max.f32 	%f81, %f80, %f9;
	max.f32 	%f82, %f81, %f437;
	max.f32 	%f83, %f82, %f12;
	max.f32 	%f84, %f83, %f438;
	max.f32 	%f85, %f84, %f15;
	max.f32 	%f86, %f85, %f439;
	max.f32 	%f87, %f86, %f18;
	max.f32 	%f88, %f87, %f440;
	max.f32 	%f89, %f88, %f21;
	max.f32 	%f90, %f89, %f441;
	max.f32 	%f91, %f90, %f24;
	max.f32 	%f92, %f91, %f442;
	max.f32 	%f93, %f92, %f27;
	max.f32 	%f94, %f93, %f443;
	max.f32 	%f95, %f94, %f30;
	max.f32 	%f96, %f95, %f444;
	max.f32 	%f97, %f96, %f33;
	max.f32 	%f98, %f97, %f445;
	max.f32 	%f99, %f98, %f36;
	max.f32 	%f100, %f99, %f446;
	mov.b32 	%r185, %f100;
	shfl.sync.bfly.b32	%r186|%p51, %r185, 16, 31, -1;
	mov.b32 	%f101, %r186;
	max.f32 	%f102, %f100, %f101;
	mov.b32 	%r187, %f102;
	shfl.sync.bfly.b32	%r188|%p52, %r187, 8, 31, -1;
	mov.b32 	%f103, %r188;
	max.f32 	%f104, %f102, %f103;
	mov.b32 	%r189, %f104;
	shfl.sync.bfly.b32	%r190|%p53, %r189, 4, 31, -1;
	mov.b32 	%f105, %r190;
	max.f32 	%f106, %f104, %f105;
	mov.b32 	%r191, %f106;
	shfl.sync.bfly.b32	%r192|%p54, %r191, 2, 31, -1;
	mov.b32 	%f107, %r192;
	max.f32 	%f108, %f106, %f107;
	mov.b32 	%r193, %f108;
	shfl.sync.bfly.b32	%r194|%p55, %r193, 1, 31, -1;
	mov.b32 	%f109, %r194;
	max.f32 	%f110, %f108, %f109;
	sub.f32 	%f111, %f3, %f110;
	fma.rn.f32 	%f112, %f111, 0f3BBB989D, 0f3F000000;
	cvt.sat.f32.f32 	%f113, %f112;
	mov.f32 	%f114, 0f4B400001;
	mov.f32 	%f115, 0f437C0000;
	fma.rm.f32 	%f116, %f113, %f115, %f114;
	add.f32 	%f117, %f116, 0fCB40007F;
	neg.f32 	%f118, %f117;
	fma.rn.f32 	%f119, %f111, 0f3FB8AA3B, %f118;
	fma.rn.f32 	%f120, %f111, 0f32A57060, %f119;
	mov.b32 	%r195, %f116;
	shl.b32 	%r196, %r195, 23;
	mov.b32 	%f121, %r196;
	ex2.approx.ftz.f32 	%f122, %f120;
	mul.f32 	%f123, %f122, %f121;
	add.f32 	%f124, %f123, 0f00000000;
	sub.f32 	%f125, %f435, %f110;
	fma.rn.f32 	%f126, %f125, 0f3BBB989D, 0f3F000000;
	cvt.sat.f32.f32 	%f127, %f126;
	fma.rm.f32 	%f128, %f127, %f115, %f114;
	add.f32 	%f129, %f128, 0fCB40007F;
	neg.f32 	%f130, %f129;
	fma.rn.f32 	%f131, %f125, 0f3FB8AA3B, %f130;
	fma.rn.f32 	%f132, %f125, 0f32A57060, %f131;
	mov.b32 	%r197, %f128;
	shl.b32 	%r198, %r197, 23;
	mov.b32 	%f133, %r198;
	ex2.approx.ftz.f32 	%f134, %f132;
	mul.f32 	%f135, %f134, %f133;
	add.f32 	%f136, %f124, %f135;
	sub.f32 	%f137, %f6, %f110;
	fma.rn.f32 	%f138, %f137, 0f3BBB989D, 0f3F000000;
	cvt.sat.f32.f32 	%f139, %f138;
	fma.rm.f32 	%f140, %f139, %f115, %f114;
	add.f32 	%f141, %f140, 0fCB40007F;
	neg.f32 	%f142, %f141;
	fma.rn.f32 	%f143, %f137, 0f3FB8AA3B, %f142;
	fma.rn.f32 	%f144, %f137, 0f32A57060, %f143;
	mov.b32 	%r199, %f140;
	shl.b32 	%r200, %r199, 23;
	mov.b32 	%f145, %r200;
	ex2.approx.ftz.f32 	%f146, %f144;
	mul.f32 	%f147, %f146, %f145;
	add.f32 	%f148, %f136, %f147;
	sub.f32 	%f149, %f436, %f110;
	fma.rn.f32 	%f150, %f149, 0f3BBB989D, 0f3F000000;
	cvt.sat.f32.f32 	%f151, %f150;
	fma.rm.f32 	%f152, %f151, %f115, %f114;
	add.f32 	%f153, %f152, 0fCB40007F;
	neg.f32 	%f154, %f153;
	fma.rn.f32 	%f155, %f149, 0f3FB8AA3B, %f154;
	fma.rn.f32 	%f156, %f149, 0f32A57060, %f155;
	mov.b32 	%r201, %f152;
	shl.b32 	%r202, %r201, 23;
	mov.b32 	%f157, %r202;
	ex2.approx.ftz.f32 	%f158, %f156;
	mul.f32 	%f159, %f158, %f157;
	add.f32 	%f160, %f148, %f159;
	sub.f32 	%f161, %f9, %f110;
	fma.rn.f32 	%f162, %f161, 0f3BBB989D, 0f3F000000;
	cvt.sat.f32.f32 	%f163, %f162;
	fma.rm.f32 	%f164, %f163, %f115, %f114;
	add.f32 	%f165, %f164, 0fCB40007F;
	neg.f32 	%f166, %f165;
	fma.rn.f32 	%f167, %f161, 0f3FB8AA3B, %f166;
	fma.rn.f32 	%f168, %f161, 0f32A57060, %f167;
	mov.b32 	%r203, %f164;
	shl.b32 	%r204, %r203, 23;
	mov.b32 	%f169, %r204;
	ex2.approx.ftz.f32 	%f170, %f168;
	mul.f32 	%f171, %f170, %f169;
	add.f32 	%f172, %f160, %f171;
	sub.f32 	%f173, %f437, %f110;
	fma.rn.f32 	%f174, %f173, 0f3BBB989D, 0f3F000000;
	cvt.sat.f32.f32 	%f175, %f174;
	fma.rm.f32 	%f176, %f175, %f115, %f114;
	add.f32 	%f177, %f176, 0fCB40007F;
	neg.f32 	%f178, %f177;
	fma.rn.f32 	%f179, %f173, 0f3FB8AA3B, %f178;
	fma.rn.f32 	%f180, %f173, 0f32A57060, %f179;
	mov.b32 	%r205, %f176;
	shl.b32 	%r206, %r205, 23;
	mov.b32 	%f181, %r206;
	ex2.approx.ftz.f32 	%f182, %f180;
	mul.f32 	%f183, %f182, %f181;
	add.f32 	%f184, %f172, %f183;
	sub.f32 	%f185, %f12, %f110;
	fma.rn.f32 	%f186, %f185, 0f3BBB989D, 0f3F000000;
	cvt.sat.f32.f32 	%f187, %f186;
	fma.rm.f32 	%f188, %f187, %f115, %f114;
	add.f32 	%f189, %f188, 0fCB40007F;
	neg.f32 	%f190, %f189;
	fma.rn.f32 	%f191, %f185, 0f3FB8AA3B, %f190;
	fma.rn.f32 	%f192, %f185, 0f32A57060, %f191;
	mov.b32 	%r207, %f188;
	shl.b32 	%r208, %r207, 23;
	mov.b32 	%f193, %r208;
	ex2.approx.ftz.f32 	%f194, %f192;
	mul.f32 	%f195, %f194, %f193;
	add.f32 	%f196, %f184, %f195;
	sub.f32 	%f197, %f438, %f110;
	fma.rn.f32 	%f198, %f197, 0f3BBB989D, 0f3F000000;
	cvt.sat.f32.f32 	%f199, %f198;
	fma.rm.f32 	%f200, %f199, %f115, %f114;
	add.f32 	%f201, %f200, 0fCB40007F;
	neg.f32 	%f202, %f201;
	fma.rn.f32 	%f203, %f197, 0f3FB8AA3B, %f202;
	fma.rn.f32 	%f204, %f197, 0f32A57060, %f203;
	mov.b32 	%r209, %f200;
	shl.b32 	%r210, %r209, 23;
	mov.b32 	%f205, %r210;
	ex2.approx.ftz.f32 	%f206, %f204;
	mul.f32 	%f207, %f206, %f205;
	add.f32 	%f208, %f196, %f207;
	sub.f32 	%f209, %f15, %f110;
	fma.rn.f32 	%f210, %f209, 0f3BBB989D, 0f3F000000;
	cvt.sat.f32.f32 	%f211, %f210;
	fma.rm.f32 	%f212, %f211, %f115, %f114;
	add.f32 	%f213, %f212, 0fCB40007F;
	neg.f32 	%f214, %f213;
	fma.rn.f32 	%f215, %f209, 0f3FB8AA3B, %f214;
	fma.rn.f32 	%f216, %f209, 0f32A57060, %f215;
	mov.b32 	%r211, %f212;
	shl.b32 	%r212, %r211, 23;
	mov.b32 	%f217, %r212;
	ex2.approx.ftz.f32 	%f218, %f216;
	mul.f32 	%f219, %f218, %f217;
	add.f32 	%f220, %f208, %f219;
	sub.f32 	%f221, %f439, %f110;
	fma.rn.f32 	%f222, %f221, 0f3BBB989D, 0f3F000000;
	cvt.sat.f32.f32 	%f223, %f222;
	fma.rm.f32 	%f224, %f223, %f115, %f114;
	add.f32 	%f225, %f224, 0fCB40007F;
	neg.f32 	%f226, %f225;
	fma.rn.f32 	%f227, %f221, 0f3FB8AA3B, %f226;
	fma.rn.f32 	%f228, %f221, 0f32A57060, %f227;
	mov.b32 	%r213, %f224;
	shl.b32 	%r214, %r213, 23;
	mov.b32 	%f229, %r214;
	ex2.approx.ftz.f32 	%f230, %f228;
	mul.f32 	%f231, %f230, %f229;
	add.f32 	%f232, %f220, %f231;
	sub.f32 	%f233, %f18, %f110;
	fma.rn.f32 	%f234, %f233, 0f3BBB989D, 0f3F000000;
	cvt.sat.f32.f32 	%f235, %f234;
	fma.rm.f32 	%f236, %f235, %f115, %f114;
	add.f32 	%f237, %f236, 0fCB40007F;
	neg.f32 	%f238, %f237;
	fma.rn.f32 	%f239, %f233, 0f3FB8AA3B, %f238;
	fma.rn.f32 	%f240, %f233, 0f32A57060, %f239;
	mov.b32 	%r215, %f236;
	shl.b32 	%r216, %r215, 23;
	mov.b32 	%f241, %r216;
	ex2.approx.ftz.f32 	%f242, %f240;
	mul.f32 	%f243, %f242, %f241;
	add.f32 	%f244, %f232, %f243;
	sub.f32 	%f245, %f440, %f110;
	fma.rn.f32 	%f246, %f245, 0f3BBB989D, 0f3F000000;
	cvt.sat.f32.f32 	%f247, %f246;
	fma.rm.f32 	%f248, %f247, %f115, %f114;
	add.f32 	%f249, %f248, 0fCB40007F;
	neg.f32 	%f250, %f249;
	fma.rn.f32 	%f251, %f245, 0f3FB8AA3B, %f250;
	fma.rn.f32 	%f252, %f245, 0f32A57060, %f251;
	mov.b32 	%r217, %f248;
	shl.b32 	%r218, %r217, 23;
	mov.b32 	%f253, %r218;
	ex2.approx.ftz.f32 	%f254, %f252;
	mul.f32 	%f255, %f254, %f253;
	add.f32 	%f256, %f244, %f255;
	sub.f32 	%f257, %f21, %f110;
	fma.rn.f32 	%f258, %f257, 0f3BBB989D, 0f3F000000;
	cvt.sat.f32.f32 	%f259, %f258;
	fma.rm.f32 	%f260, %f259, %f115, %f114;
	add.f32 	%f261, %f260, 0fCB40007F;
	neg.f32 	%f262, %f261;
	fma.rn.f32 	%f263, %f257, 0f3FB8AA3B, %f262;
	fma.rn.f32 	%f264, %f257, 0f32A57060, %f263;
	mov.b32 	%r219, %f260;
	shl.b32 	%r220, %r219, 23;
	mov.b32 	%f265, %r220;
	ex2.approx.ftz.f32 	%f266, %f264;
	mul.f32 	%f267, %f266, %f265;
	add.f32 	%f268, %f256, %f267;
	sub.f32 	%f269, %f441, %f110;
	fma.rn.f32 	%f270, %f269, 0f3BBB989D, 0f3F000000;
	cvt.sat.f32.f32 	%f271, %f270;
	fma.rm.f32 	%f272, %f271, %f115, %f114;
	add.f32 	%f273, %f272, 0fCB40007F;
	neg.f32 	%f274, %f273;
	fma.rn.f32 	%f275, %f269, 0f3FB8AA3B, %f274;
	fma.rn.f32 	%f276, %f269, 0f32A57060, %f275;
	mov.b32 	%r221, %f272;
	shl.b32 	%r222, %r221, 23;
	mov.b32 	%f277, %r222;
	ex2.approx.ftz.f32 	%f278, %f276;
	mul.f32 	%f279, %f278, %f277;
	add.f32 	%f280, %f268, %f279;
	sub.f32 	%f281, %f24, %f110;
	fma.rn.f32 	%f282, %f281, 0f3BBB989D, 0f3F000000;
	cvt.sat.f32.f32 	%f283, %f282;
	fma.rm.f32 	%f284, %f283, %f115, %f114;
	add.f32 	%f285, %f284, 0fCB40007F;
	neg.f32 	%f286, %f285;
	fma.rn.f32 	%f287, %f281, 0f3FB8AA3B, %f286;
	fma.rn.f32 	%f288, %f281, 0f32A57060, %f287;
	mov.b32 	%r223, %f284;
	shl.b32 	%r224, %r223, 23;
	mov.b32 	%f289, %r224;
	ex2.approx.ftz.f32 	%f290, %f288;
	mul.f32 	%f291, %f290, %f289;
	add.f32 	%f292, %f280, %f291;
	sub.f32 	%f293, %f442, %f110;
	fma.rn.f32 	%f294, %f293, 0f3BBB989D, 0f3F000000;
	cvt.sat.f32.f32 	%f295, %f294;
	fma.rm.f32 	%f296, %f295, %f115, %f114;
	add.f32 	%f297, %f296, 0fCB40007F;
	neg.f32 	%f298, %f297;
	fma.rn.f32 	%f299, %f293, 0f3FB8AA3B, %f298;
	fma.rn.f32 	%f300, %f293, 0f32A57060, %f299;
	mov.b32 	%r225, %f296;
	shl.b32 	%r226, %r225, 23;
	mov.b32 	%f301, %r226;
	ex2.approx.ftz.f32 	%f302, %f300;
	mul.f32 	%f303, %f302, %f301;
	add.f32 	%f304, %f292, %f303;
	sub.f32 	%f305, %f27, %f110;
	fma.rn.f32 	%f306, %f305, 0f3BBB989D, 0f3F000000;
	cvt.sat.f32.f32 	%f307, %f306;
	fma.rm.f32 	%f308, %f307, %f115, %f114;
	add.f32 	%f309, %f308, 0fCB40007F;
	neg.f32 	%f310, %f309;
	fma.rn.f32 	%f311, %f305, 0f3FB8AA3B, %f310;
	fma.rn.f32 	%f312, %f305, 0f32A57060, %f311;
	mov.b32 	%r227, %f308;
	shl.b32 	%r228, %r227, 23;
	mov.b32 	%f313, %r228;
	ex2.approx.ftz.f32 	%f314, %f312;
	mul.f32 	%f315, %f314, %f313;
	add.f32 	%f316, %f304, %f315;
	sub.f32 	%f317, %f443, %f110;
	fma.rn.f32 	%f318, %f317, 0f3BBB989D, 0f3F000000;
	cvt.sat.f32.f32 	%f319, %f318;
	fma.rm.f32 	%f320, %f319, %f115, %f114;
	add.f32 	%f321, %f320, 0fCB40007F;
	neg.f32 	%f322, %f321;
	fma.rn.f32 	%f323, %f317, 0f3FB8AA3B, %f322;
	fma.rn.f32 	%f324, %f317, 0f32A57060, %f323;
	mov.b32 	%r229, %f320;
	shl.b32 	%r230, %r229, 23;
	mov.b32 	%f325, %r230;
	ex2.approx.ftz.f32 	%f326, %f324;
	mul.f32 	%f327, %f326, %f325;
	add.f32 	%f328, %f316, %f327;
	sub.f32 	%f329, %f30, %f110;
	fma.rn.f32 	%f330, %f329, 0f3BBB989D, 0f3F000000;
	cvt.sat.f32.f32 	%f331, %f330;
	fma.rm.f32 	%f332, %f331, %f115, %f114;
	add.f32 	%f333, %f332, 0fCB40007F;
	neg.f32 	%f334, %f333;
	fma.rn.f32 	%f335, %f329, 0f3FB8AA3B, %f334;
	fma.rn.f32 	%f336, %f329, 0f32A57060, %f335;
	mov.b32 	%r231, %f332;
	shl.b32 	%r232, %r231, 23;
	mov.b32 	%f337, %r232;
	ex2.approx.ftz.f32 	%f338, %f336;
	mul.f32 	%f339, %f338, %f337;
	add.f32 	%f340, %f328, %f339;
	sub.f32 	%f341, %f444, %f110;
	fma.rn.f32 	%f342, %f341, 0f3BBB989D, 0f3F000000;
	cvt.sat.f32.f32 	%f343, %f342;
	fma.rm.f32 	%f344, %f343, %f115, %f114;
	add.f32 	%f345, %f344, 0fCB40007F;
	neg.f32 	%f346, %f345;
	fma.rn.f32 	%f347, %f341, 0f3FB8AA3B, %f346;
	fma.rn.f32 	%f348, %f341, 0f32A57060, %f347;
	mov.b32 	%r233, %f344;
	shl.b32 	%r234, %r233, 23;
	mov.b32 	%f349, %r234;
	ex2.approx.ftz.f32 	%f350, %f348;
	mul.f32 	%f351, %f350, %f349;
	add.f32 	%f352, %f340, %f351;
	sub.f32 	%f353, %f33, %f110;
	fma.rn.f32 	%f354, %f353, 0f3BBB989D, 0f3F000000;
	cvt.sat.f32.f32 	%f355, %f354;
	fma.rm.f32 	%f356, %f355, %f115, %f114;
	add.f32 	%f357, %f356, 0fCB40007F;
	neg.f32 	%f358, %f357;
	fma.rn.f32 	%f359, %f353, 0f3FB8AA3B, %f358;
	fma.rn.f32 	%f360, %f353, 0f32A57060, %f359;
	mov.b32 	%r235, %f356;
	shl.b32 	%r236, %r235, 23;
	mov.b32 	%f361, %r236;
	ex2.approx.ftz.f32 	%f362, %f360;
	mul.f32 	%f363, %f362, %f361;
	add.f32 	%f364, %f352, %f363;
	sub.f32 	%f365, %f445, %f110;
	fma.rn.f32 	%f366, %f365, 0f3BBB989D, 0f3F000000;
	cvt.sat.f32.f32 	%f367, %f366;
	fma.rm.f32 	%f368, %f367, %f115, %f114;
	add.f32 	%f369, %f368, 0fCB40007F;
	neg.f32 	%f370, %f369;
	fma.rn.f32 	%f371, %f365, 0f3FB8AA3B, %f370;
	fma.rn.f32 	%f372, %f365, 0f32A57060, %f371;
	mov.b32 	%r237, %f368;
	shl.b32 	%r238, %r237, 23;
	mov.b32 	%f373, %r238;
	ex2.approx.ftz.f32 	%f374, %f372;
	mul.f32 	%f375, %f374, %f373;
	add.f32 	%f376, %f364, %f375;
	sub.f32 	%f377, %f36, %f110;
	fma.rn.f32 	%f378, %f377, 0f3BBB989D, 0f3F000000;
	cvt.sat.f32.f32 	%f379, %f378;
	fma.rm.f32 	%f380, %f379, %f115, %f114;
	add.f32 	%f381, %f380, 0fCB40007F;
	neg.f32 	%f382, %f381;
	fma.rn.f32 	%f383, %f377, 0f3FB8AA3B, %f382;
	fma.rn.f32 	%f384, %f377, 0f32A57060, %f383;
	mov.b32 	%r239, %f380;
	shl.b32 	%r240, %r239, 23;
	mov.b32 	%f385, %r240;
	ex2.approx.ftz.f32 	%f386, %f384;
	mul.f32 	%f387, %f386, %f385;
	add.f32 	%f388, %f376, %f387;
	sub.f32 	%f389, %f446, %f110;
	fma.rn.f32 	%f390, %f389, 0f3BBB989D, 0f3F000000;
	cvt.sat.f32.f32 	%f391, %f390;
	fma.rm.f32 	%f392, %f391, %f115, %f114;
	add.f32 	%f393, %f392, 0fCB40007F;
	neg.f32 	%f394, %f393;
	fma.rn.f32 	%f395, %f389, 0f3FB8AA3B, %f394;
	fma.rn.f32 	%f396, %f389, 0f32A57060, %f395;
	mov.b32 	%r241, %f392;
	shl.b32 	%r242, %r241, 23;
	mov.b32 	%f397, %r242;
	ex2.approx.ftz.f32 	%f398, %f396;
	mul.f32 	%f399, %f398, %f397;
	add.f32 	%f400, %f388, %f399;
	mov.b32 	%r243, %f400;
	shfl.sync.bfly.b32	%r244|%p56, %r243, 16, 31, -1;
	mov.b32 	%f401, %r244;
	add.f32 	%f402, %f400, %f401;
	mov.b32 	%r245, %f402;
	shfl.sync.bfly.b32	%r246|%p57, %r245, 8, 31, -1;
	mov.b32 	%f403, %r246;
	add.f32 	%f404, %f402, %f403;
	mov.b32 	%r247, %f404;
	shfl.sync.bfly.b32	%r248|%p58, %r247, 4, 31, -1;
	mov.b32 	%f405, %r248;
	add.f32 	%f406, %f404, %f405;
	mov.b32 	%r249, %f406;
	shfl.sync.bfly.b32	%r250|%p59, %r249, 2, 31, -1;
	mov.b32 	%f407, %r250;
	add.f32 	%f408, %f406, %f407;
	mov.b32 	%r251, %f408;
	shfl.sync.bfly.b32	%r252|%p60, %r251, 1, 31, -1;
	mov.b32 	%f409, %r252;
	add.f32 	%f410, %f408, %f409;
	div.rn.f32 	%f411, %f123, %f410;
	div.rn.f32 	%f412, %f135, %f410;
	div.rn.f32 	%f413, %f147, %f410;
	div.rn.f32 	%f414, %f159, %f410;
	div.rn.f32 	%f415, %f171, %f410;
	div.rn.f32 	%f416, %f183, %f410;
	div.rn.f32 	%f417, %f195, %f410;
	div.rn.f32 	%f418, %f207, %f410;
	div.rn.f32 	%f419, %f219, %f410;
	div.rn.f32 	%f420, %f231, %f410;
	div.rn.f32 	%f421, %f243, %f410;
	div.rn.f32 	%f422, %f255, %f410;
	div.rn.f32 	%f423, %f267, %f410;
	div.rn.f32 	%f424, %f279, %f410;
	div.rn.f32 	%f425, %f291, %f410;
	div.rn.f32 	%f426, %f303, %f410;
	div.rn.f32 	%f427, %f315, %f410;
	div.rn.f32 	%f428, %f327, %f410;
	div.rn.f32 	%f429, %f339, %f410;
	div.rn.f32 	%f430, %f351, %f410;
	div.rn.f32 	%f431, %f363, %f410;
	div.rn.f32 	%f432, %f375, %f410;
	div.rn.f32 	%f433, %f387, %f410;
	div.rn.f32 	%f434, %f399, %f410;
	mad.lo.s64 	%rd75, %rd151, %rd30, %rd6;
	shr.u64 	%rd76, %rd75, 63;
	add.s64 	%rd77, %rd75, %rd76;
	cvta.to.global.u64 	%rd78, %rd29;
	shl.b64 	%rd79, %rd77, 2;
	and.b64  	%rd80, %rd79, -8;
	add.s64 	%rd81, %rd78, %rd80;
	st.global.v2.f32 	[%rd81], {%f411, %f412};
	add.s64 	%rd82, %rd75, 64;
	shr.u64 	%rd83, %rd82, 63;
	add.s64 	%rd84, %rd82, %rd83;
	shl.b64 	%rd85, %rd84, 2;
	and.b64  	%rd86, %rd85, -8;
	add.s64 	%rd87, %rd78, %rd86;
	st.global.v2.f32 	[%rd87], {%f413, %f414};
	add.s64 	%rd88, %rd75, 128;
	shr.u64 	%rd89, %rd88, 63;
	add.s64 	%rd90, %rd88, %rd89;
	shl.b64 	%rd91, %rd90, 2;
	and.b64  	%rd92, %rd91, -8;
	add.s64 	%rd93, %rd78, %rd92;
	st.global.v2.f32 	[%rd93], {%f415, %f416};
	add.s64 	%rd94, %rd75, 192;
	shr.u64 	%rd95, %rd94, 63;
	add.s64 	%rd96, %rd94, %rd95;
	shl.b64 	%rd97, %rd96, 2;
	and.b64  	%rd98, %rd97, -8;
	add.s64 	%rd99, %rd78, %rd98;
	st.global.v2.f32 	[%rd99], {%f417, %f418};
	add.s64 	%rd100, %rd75, 256;
	shr.u64 	%rd101, %rd100, 63;
	add.s64 	%rd102, %rd100, %rd101;
	shl.b64 	%rd103, %rd102, 2;
	and.b64  	%rd104, %rd103, -8;
	add.s64 	%rd105, %rd78, %rd104;
	st.global.v2.f32 	[%rd105], {%f419, %f420};
	add.s64 	%rd106, %rd75, 320;
	shr.u64 	%rd107, %rd106, 63;
	add.s64 	%rd108, %rd106, %rd107;
	shl.b64 	%rd109, %rd108, 2;
	and.b64  	%rd110, %rd109, -8;
	add.s64 	%rd111, %rd78, %rd110;
	st.global.v2.f32 	[%rd111], {%f421, %f422};
	add.s64 	%rd112, %rd75, 384;
	shr.u64 	%rd113, %rd112, 63;
	add.s64 	%rd114, %rd112, %rd113;
	shl.b64 	%rd115, %rd114, 2;
	and.b64  	%rd116, %rd115, -8;
	add.s64 	%rd117, %rd78, %rd116;
	st.global.v2.f32 	[%rd117], {%f423, %f424};
	add.s64 	%rd118, %rd75, 448;
	shr.u64 	%rd119, %rd118, 63;
	add.s64 	%rd120, %rd118, %rd119;
	shl.b64 	%rd121, %rd120, 2;
	and.b64  	%rd122, %rd121, -8;
	add.s64 	%rd123, %rd78, %rd122;
	st.global.v2.f32 	[%rd123], {%f425, %f426};
	add.s64 	%rd124, %rd75, 512;
	shr.u64 	%rd125, %rd124, 63;
	add.s64 	%rd126, %rd124, %rd125;
	shl.b64 	%rd127, %rd126, 2;
	and.b64  	%rd128, %rd127, -8;
	add.s64 	%rd129, %rd78, %rd128;
	st.global.v2.f32 	[%rd129], {%f427, %f428};
	add.s64 	%rd130, %rd75, 576;
	shr.u64 	%rd131, %rd130, 63;
	add.s64 	%rd132, %rd130, %rd131;
	shl.b64 	%rd133, %rd132, 2;
	and.b64  	%rd134, %rd133, -8;
	add.s64 	%rd135, %rd78, %rd134;
	st.global.v2.f32 	[%rd135], {%f429, %f430};
	add.s64 	%rd136, %rd75, 640;
	shr.u64 	%rd137, %rd136, 63;
	add.s64 	%rd138, %rd136, %rd137;
	shl.b64 	%rd139, %rd138, 2;
	and.b64  	%rd140, %rd139, -8;
	add.s64 	%rd141, %rd78, %rd140;
	st.global.v2.f32 	[%rd141], {%f431, %f432};
	add.s64 	%rd142, %rd75, 704;
	shr.u64 	%rd143, %rd142, 63;
	add.s64 	%rd144, %rd142, %rd143;
	shl.b64 	%rd145, %rd144, 2;
	and.b64  	%rd146, %rd145, -8;
	add.s64 	%rd147, %rd78, %rd146;
	st.global.v2.f32 	[%rd147], {%f433, %f434};
	mov.u32 	%r253, %nctaid.x;
	mov.u32 	%r254, %ntid.y;
	mul.lo.s32 	%r255, %r253, %r254;
	cvt.s64.s32 	%rd148, %r255;
	add.s64 	%rd151, %rd151, %rd148;
	setp.lt.s64 	%p61, %rd151, %rd150;
	@%p61 bra 	$L__BB194_4;
$L__BB194_29:
	ret;

}
	// .globl	_Z15SoftmaxWarpImplI22BroadcastScaleMaskLoadIffbLm2EiE11DirectStoreIffEfLi2ELi24ELi32ELi1ELb1EL9Algorithm0EEvT_T0_ll
.visible .entry _Z15SoftmaxWarpImplI22BroadcastScaleMaskLoadIffbLm2EiE11DirectStoreIffEfLi2ELi24ELi32ELi1ELb1EL9Algorithm0EEvT_T0_ll(
	.param .align 8 .b8 _Z15SoftmaxWarpImplI22BroadcastScaleMaskLoadIffbLm2EiE11DirectStoreIffEfLi2ELi24ELi32ELi1ELb1EL9Algorithm0EEvT_T0_ll_param_0[88],
	.param .align 8 .b8 _Z15SoftmaxWarpImplI22BroadcastScaleMaskLoadIffbLm2EiE11DirectStoreIffEfLi2ELi24ELi32ELi1ELb1EL9Algorithm0EEvT_T0_ll_param_1[16],
	.param .u64 _Z15SoftmaxWarpImplI22BroadcastScaleMaskLoadIffbLm2EiE11DirectStoreIffEfLi2ELi24ELi32ELi1ELb1EL9Algorithm0EEvT_T0_ll_param_2,
	.param .u64 _Z15SoftmaxWarpImplI22BroadcastScaleMaskLoadIffbLm2EiE11DirectStoreIffEfLi2ELi24ELi32ELi1ELb1EL9Algorithm0EEvT_T0_ll_param_3
)
{
	.reg .pred 	%p<86>;
	.reg .b16 	%rs<25>;
	.reg .b32 	%r<279>;
	.reg .b32 	%f<538>;
	.reg .b64 	%rd<169>;

	ld.param.u64 	%rd43, [_Z15SoftmaxWarpImplI22BroadcastScaleMaskLoadIffbLm2EiE11DirectStoreIffEfLi2ELi24ELi32ELi1ELb1EL9Algorithm0EEvT_T0_ll_param_1+8];
	ld.param.v2.f32 	{%f118, %f119}, [_Z15SoftmaxWarpImplI22BroadcastScaleMaskLoadIffbLm2EiE11DirectStoreIffEfLi2ELi24ELi32ELi1ELb1EL9Algorithm0EEvT_T0_ll_param_0+80];
	ld.param.u64 	%rd41, [_Z15SoftmaxWarpImplI22BroadcastScaleMaskLoadIffbLm2EiE11DirectStoreIffEfLi2ELi24ELi32ELi1ELb1EL9Algorithm0EEvT_T0_ll_param_0+72];
	ld.param.v2.u32 	{%r7, %r8}, [_Z15SoftmaxWarpImplI22BroadcastScaleMaskLoadIffbLm2EiE11DirectStoreIffEfLi2ELi24ELi32ELi1ELb1EL9Algorithm0EEvT_T0_ll_param_0+56];
	ld.param.v2.u32 	{%r5, %r6}, [_Z15SoftmaxWarpImplI22BroadcastScaleMaskLoadIffbLm2EiE11DirectStoreIffEfLi2ELi24ELi32ELi1ELb1EL9Algorithm0EEvT_T0_ll_param_0+40];
	ld.param.u64 	%rd37, [_Z15SoftmaxWarpImplI22BroadcastScaleMaskLoadIffbLm2EiE11DirectStoreIffEfLi2ELi24ELi32ELi1ELb1EL9Algorithm0EEvT_T0_ll_param_0+24];
	ld.param.u64 	%rd36, [_Z15SoftmaxWarpImplI22BroadcastScaleMaskLoadIffbLm2EiE11DirectStoreIffEfLi2ELi24ELi32ELi1ELb1EL9Algorithm0EEvT_T0_ll_param_0+16];
	ld.param.u64 	%rd35, [_Z15SoftmaxWarpImplI22BroadcastScaleMaskLoadIffbLm2EiE11DirectStoreIffEfLi2ELi24ELi32ELi1ELb1EL9Algorithm0EEvT_T0_ll_param_0+8];
	ld.param.u64 	%rd42, [_Z15SoftmaxWarpImplI22BroadcastScaleMaskLoadIffbLm2EiE11DirectStoreIffEfLi2ELi24ELi32ELi1ELb1EL9Algorithm0EEvT_T0_ll_param_1];
	ld.param.u64 	%rd34, [_Z15SoftmaxWarpImplI22BroadcastScaleMaskLoadIffbLm2EiE11DirectStoreIffEfLi2ELi24ELi32ELi1ELb1EL9Algorithm0EEvT_T0_ll_param_0];
	ld.param.u64 	%rd45, [_Z15SoftmaxWarpImplI22BroadcastScaleMaskLoadIffbLm2EiE11DirectStoreIffEfLi2ELi24ELi32ELi1ELb1EL9Algorithm0EEvT_T0_ll_param_3];
	cvta.to.global.u64 	%rd1, %rd34;
	cvta.to.global.u64 	%rd2, %rd42;
	setp.lt.s64 	%p1, %rd45, 769;
	@%p1 bra 	$L__BB195_2;
	mov.u64 	%rd46, $str;
	cvta.global.u64 	%rd47, %rd46;
	mov.u64 	%rd48, $str$1;
	cvta.global.u64 	%rd49, %rd48;
	mov.u64 	%rd50, __unnamed_191;
	cvta.global.u64 	%rd51, %rd50;
	{ // callseq 190, 0
	.param .b64 param0;
	st.param.b64 	[param0], %rd47;
	.param .b64 param1;
	st.param.b64 	[param1], %rd49;
	.param .b32 param2;
	st.param.b32 	[param2], 219;
	.param .b64 param3;
	st.param.b64 	[param3], %rd51;
	.param .b64 param4;
	st.param.b64 	[param4], 1;
	call.uni 
	__assertfail, 
	(
	param0, 
	param1, 
	param2, 
	param3, 
	param4
	);
	} // callseq 190
$L__BB195_2:
	ld.param.u64 	%rd166, [_Z15SoftmaxWarpImplI22BroadcastScaleMaskLoadIffbLm2EiE11DirectStoreIffEfLi2ELi24ELi32ELi1ELb1EL9Algorithm0EEvT_T0_ll_param_2];
	mov.u32 	%r9, %ctaid.x;
	mov.u32 	%r10, %ntid.y;
	mov.u32 	%r11, %tid.y;
	mad.lo.s32 	%r12, %r9, %r10, %r11;
	cvt.s64.s32 	%rd168, %r12;
	setp.le.s64 	%p2, %rd166, %rd168;
	@%p2 bra 	$L__BB195_77;
	mov.u32 	%r13, %tid.x;
	shl.b32 	%r14, %r13, 1;
	cvt.u64.u32 	%rd4, %r14;
	add.s32 	%r15, %r14, 64;
	cvt.u64.u32 	%rd5, %r15;
	add.s32 	%r16, %r14, 128;
	cvt.u64.u32 	%rd6, %r16;
	add.s32 	%r17, %r14, 192;
	cvt.u64.u32 	%rd7, %r17;
	add.s32 	%r18, %r14, 256;
	cvt.u64.u32 	%rd8, %r18;
	add.s32 	%r19, %r14, 320;
	cvt.u64.u32 	%rd9, %r19;
	add.s32 	%r20, %r14, 384;
	cvt.u64.u32 	%rd10, %r20;
	add.s32 	%r21, %r14, 448;
	cvt.u64.u32 	%rd11, %r21;
	add.s32 	%r22, %r14, 512;
	cvt.u64.u32 	%rd12, %r22;
	add.s32 	%r23, %r14, 576;
	cvt.u64.u32 	%rd13, %r23;
	add.s32 	%r24, %r14, 640;
	cvt.u64.u32 	%rd14, %r24;
	add.s32 	%r25, %r14, 704;
	cvt.u64.u32 	%rd15, %r25;
	cvt.u32.u64 	%r27, %rd41;
	cvt.u32.u64 	%r28, %rd4;
	cvt.u32.u64 	%r43, %rd5;
$L__BB195_4:
	cvta.to.global.u64 	%rd17, %rd35;
	setp.le.s64 	%p3, %rd45, %rd4;
	cvt.u32.u64 	%r26, %rd168;
	mul.lo.s32 	%r4, %r27, %r26;
	mov.f32 	%f491, 0fFF800000;
	mov.f32 	%f492, %f491;
	mov.f32 	%f497, %f491;
	@%p3 bra 	$L__BB195_8;
	setp.eq.s64 	%p4, %rd37, 1;
	setp.eq.s64 	%p5, %rd36, 1;
	add.s32 	%r29, %r28, %r4;
	div.s32 	%r30, %r29, %r5;
	mul.lo.s32 	%r31, %r30, %r5;
	sub.s32 	%r32, %r29, %r31;
	selp.b32 	%r33, 0, %r30, %p5;
	selp.b32 	%r34, 0, %r32, %p4;
	mul.lo.s32 	%r35, %r7, %r33;
	mad.lo.s32 	%r36, %r8, %r34, %r35;
	shr.u32 	%r37, %r29, 31;
	add.s32 	%r38, %r29, %r37;
	shr.s32 	%r39, %r38, 1;
	mul.wide.s32 	%rd52, %r39, 8;
	add.s64 	%rd20, %rd1, %rd52;
	ld.global.f32 	%f121, [%rd20];
	shr.u32 	%r40, %r36, 31;
	add.s32 	%r41, %r36, %r40;
	shr.s32 	%r42, %r41, 1;
	mul.wide.s32 	%rd53, %r42, 2;
	add.s64 	%rd54, %rd17, %rd53;
	ld.global.v2.u8 	{%rs1, %rs2}, [%rd54];
	setp.eq.s16 	%p6, %rs1, 0;
	mul.f32 	%f122, %f121, %f119;
	selp.f32 	%f492, %f118, %f122, %p6;
	setp.eq.s16 	%p7, %rs2, 0;
	mov.f32 	%f491, %f118;
	@%p7 bra 	$L__BB195_7;
	ld.global.f32 	%f123, [%rd20+4];
	mul.f32 	%f491, %f123, %f119;
$L__BB195_7:
	max.f32 	%f124, %f492, 0fFF800000;
	max.f32 	%f497, %f124, %f491;
$L__BB195_8:
	setp.le.s64 	%p8, %rd45, %rd5;
	mov.f32 	%f495, 0fFF800000;
	mov.f32 	%f496, %f495;
	@%p8 bra 	$L__BB195_12;
	setp.eq.s64 	%p9, %rd37, 1;
	setp.eq.s64 	%p10, %rd36, 1;
	add.s32 	%r44, %r43, %r4;
	div.s32 	%r45, %r44, %r5;
	mul.lo.s32 	%r46, %r45, %r5;
	sub.s32 	%r47, %r44, %r46;
	selp.b32 	%r48, 0, %r45, %p10;
	selp.b32 	%r49, 0, %r47, %p9;
	mul.lo.s32 	%r50, %r7, %r48;
	mad.lo.s32 	%r51, %r8, %r49, %r50;
	shr.u32 	%r52, %r44, 31;
	add.s32 	%r53, %r44, %r52;
	shr.s32 	%r54, %r53, 1;
	mul.wide.s32 	%rd55, %r54, 8;
	add.s64 	%rd21, %rd1, %rd55;
	ld.global.f32 	%f126, [%rd21];
	shr.u32 	%r55, %r51, 31;
	add.s32 	%r56, %r51, %r55;
	shr.s32 	%r57, %r56, 1;
	mul.wide.s32 	%rd56, %r57, 2;
	add.s64 	%rd57, %rd17, %rd56;
	ld.global.v2.u8 	{%rs3, %rs4}, [%rd57];
	setp.eq.s16 	%p11, %rs3, 0;
	mul.f32 	%f127, %f126, %f119;
	selp.f32 	%f496, %f118, %f127, %p11;
	setp.eq.s16 	%p12, %rs4, 0;
	mov.f32 	%f495, %f118;
	@%p12 bra 	$L__BB195_11;
	ld.global.f32 	%f128, [%rd21+4];
	mul.f32 	%f495, %f128, %f119;
$L__BB195_11:
	max.f32 	%f129, %f497, %f496;
	max.f32 	%f497, %f129, %f495;
$L__BB195_12:
	setp.le.s64 	%p13, %rd45, %rd6;
	mov.f32 	%f499, 0fFF800000;
	mov.f32 	%f500, %f499;
	@%p13 bra 	$L__BB195_16;
	cvt.u32.u64 	%r58, %rd6;
	setp.eq.s64 	%p14, %rd37, 1;
	setp.eq.s64 	%p15, %rd36, 1;
	add.s32 	%r59, %r58, %r4;
	div.s32 	%r60, %r59, %r5;
	mul.lo.s32 	%r61, %r60, %r5;
	sub.s32 	%r62, %r59, %r61;
	selp.b32 	%r63, 0, %r60, %p15;
	selp.b32 	%r64, 0, %r62, %p14;
	mul.lo.s32 	%r65, %r7, %r63;
	mad.lo.s32 	%r66, %r8, %r64, %r65;
	shr.u32 	%r67, %r59, 31;
	add.s32 	%r68, %r59, %r67;
	shr.s32 	%r69, %r68, 1;
	mul.wide.s32 	%rd58, %r69, 8;
	add.s64 	%rd22, %rd1, %rd58;
	ld.global.f32 	%f131, [%rd22];
	shr.u32 	%r70, %r66, 31;
	add.s32 	%r71, %r66, %r70;
	shr.s32 	%r72, %r71, 1;
	mul.wide.s32 	%rd59, %r72, 2;
	add.s64 	%rd60, %rd17, %rd59;
	ld.global.v2.u8 	{%rs5, %rs6}, [%rd60];
	setp.eq.s16 	%p16, %rs5, 0;
	mul.f32 	%f132, %f131, %f119;
	selp.f32 	%f500, %f118, %f132, %p16;
	setp.eq.s16 	%p17, %rs6, 0;
	mov.f32 	%f499, %f118;
	@%p17 bra 	$L__BB195_15;
	ld.global.f32 	%f133, [%rd22+4];
	mul.f32 	%f499, %f133, %f119;
$L__BB195_15:
	max.f32 	%f134, %f497, %f500;
	max.f32 	%f497, %f134, %f499;
$L__BB195_16:
	setp.le.s64 	%p18, %rd45, %rd7;
	mov.f32 	%f503, 0fFF800000;
	mov.f32 	%f504, %f503;
	@%p18 bra 	$L__BB195_20;
	cvt.u32.u64 	%r73, %rd7;
	setp.eq.s64 	%p19, %rd37, 1;
	setp.eq.s64 	%p20, %rd36, 1;
	add.s32 	%r74, %r73, %r4;
	div.s32 	%r75, %r74, %r5;
	mul.lo.s32 	%r76, %r75, %r5;
	sub.s32 	%r77, %r74, %r76;
	selp.b32 	%r78, 0, %r75, %p20;
	selp.b32 	%r79, 0, %r77, %p19;
	mul.lo.s32 	%r80, %r7, %r78;
	mad.lo.s32 	%r81, %r8, %r79, %r80;
	shr.u32 	%r82, %r74, 31;
	add.s32 	%r83, %r74, %r82;
	shr.s32 	%r84, %r83, 1;
	mul.wide.s32 	%rd61, %r84, 8;
	add.s64 	%rd23, %rd1, %rd61;
	ld.global.f32 	%f136, [%rd23];
	shr.u32 	%r85, %r81, 31;
	add.s32 	%r86, %r81, %r85;
	shr.s32 	%r87, %r86, 1;
	mul.wide.s32 	%rd62, %r87, 2;
	add.s64 	%rd63, %rd17, %rd62;
	ld.global.v2.u8 	{%rs7, %rs8}, [%rd63];
	setp.eq.s16 	%p21, %rs7, 0;
	mul.f32 	%f137, %f136, %f119;
	selp.f32 	%f504, %f118, %f137, %p21;
	setp.eq.s16 	%p22, %rs8, 0;
	mov.f32 	%f503, %f118;
	@%p22 bra 	$L__BB195_19;
	ld.global.f32 	%f138, [%rd23+4];
	mul.f32 	%f503, %f138, %f119;
$L__BB195_19:
	max.f32 	%f139, %f497, %f504;
	max.f32 	%f497, %f139, %f503;
$L__BB195_20:
	setp.le.s64 	%p23, %rd45, %rd8;
	mov.f32 	%f507, 0fFF800000;
	mov.f32 	%f508, %f507;
	@%p23 bra 	$L__BB195_24;
	cvt.u32.u64 	%r88, %rd8;
	setp.eq.s64 	%p24, %rd37, 1;
	setp.eq.s64 	%p25, %rd36, 1;
	add.s32 	%r89, %r88, %r4;
	div.s32 	%r90, %r89, %r5;
	mul.lo.s32 	%r91, %r90, %r5;
	sub.s32 	%r92, %r89, %r91;
	selp.b32 	%r93, 0, %r90, %p25;
	selp.b32 	%r94, 0, %r92, %p24;
	mul.lo.s32 	%r95, %r7, %r93;
	mad.lo.s32 	%r96, %r8, %r94, %r95;
	shr.u32 	%r97, %r89, 31;
	add.s32 	%r98, %r89, %r97;
	shr.s32 	%r99, %r98, 1;
	mul.wide.s32 	%rd64, %r99, 8;
	add.s64 	%rd24, %rd1, %rd64;
	ld.global.f32 	%f141, [%rd24];
	shr.u32 	%r100, %r96, 31;
	add.s32 	%r101, %r96, %r100;
	shr.s32 	%r102, %r101, 1;
	mul.wide.s32 	%rd65, %r102, 2;
	add.s64 	%rd66, %rd17, %rd65;
	ld.global.v2.u8 	{%rs9, %rs10}, [%rd66];
	setp.eq.s16 	%p26, %rs9, 0;
	mul.f32 	%f142, %f141, %f119;
	selp.f32 	%f508, %f118, %f142, %p26;
	setp.eq.s16 	%p27, %rs10, 0;
	mov.f32 	%f507, %f118;
	@%p27 bra 	$L__BB195_23;
	ld.global.f32 	%f143, [%rd24+4];
	mul.f32 	%f507, %f143, %f119;
$L__BB195_23:
	max.f32 	%f144, %f497, %f508;
	max.f32 	%f497, %f144, %f507;
$L__BB195_24:
	setp.le.s64 	%p28, %rd45, %rd9;
	mov.f32 	%f511, 0fFF800000;
	mov.f32 	%f512, %f511;
	@%p28 bra 	$L__BB195_28;
	cvt.u32.u64 	%r103, %rd9;
	setp.eq.s64 	%p29, %rd37, 1;
	setp.eq.s64 	%p30, %rd36, 1;
	add.s32 	%r104, %r103, %r4;
	div.s32 	%r105, %r104, %r5;
	mul.lo.s32 	%r106, %r105, %r5;
	sub.s32 	%r107, %r104, %r106;
	selp.b32 	%r108, 0, %r105, %p30;
	selp.b32 	%r109, 0, %r107, %p29;
	mul.lo.s32 	%r110, %r7, %r108;
	mad.lo.s32 	%r111, %r8, %r109, %r110;
	shr.u32 	%r112, %r104, 31;
	add.s32 	%r113, %r104, %r112;
	shr.s32 	%r114, %r113, 1;
	mul.wide.s32 	%rd67, %r114, 8;
	add.s64 	%rd25, %rd1, %rd67;
	ld.global.f32 	%f146, [%rd25];
	shr.u32 	%r115, %r111, 31;
	add.s32 	%r116, %r111, %r115;
	shr.s32 	%r117, %r116, 1;
	mul.wide.s32 	%rd68, %r117, 2;
	add.s64 	%rd69, %rd17, %rd68;
	ld.global.v2.u8 	{%rs11, %rs12}, [%rd69];
	setp.eq.s16 	%p31, %rs11, 0;
	mul.f32 	%f147, %f146, %f119;
	selp.f32 	%f512, %f118, %f147, %p31;
	setp.eq.s16 	%p32, %rs12, 0;
	mov.f32 	%f511, %f118;
	@%p32 bra 	$L__BB195_27;
	ld.global.f32 	%f148, [%rd25+4];
	mul.f32 	%f511, %f148, %f119;
$L__BB195_27:
	max.f32 	%f149, %f497, %f512;
	max.f32 	%f497, %f149, %f511;
$L__BB195_28:
	setp.le.s64 	%p33, %rd45, %rd10;
	mov.f32 	%f515, 0fFF800000;
	mov.f32 	%f516, %f515;
	@%p33 bra 	$L__BB195_32;
	cvt.u32.u64 	%r118, %rd10;
	setp.eq.s64 	%p34, %rd37, 1;
	setp.eq.s64 	%p35, %rd36, 1;
	add.s32 	%r119, %r118, %r4;
	div.s32 	%r120, %r119, %r5;
	mul.lo.s32 	%r121, %r120, %r5;
	sub.s32 	%r122, %r119, %r121;
	selp.b32 	%r123, 0, %r120, %p35;
	selp.b32 	%r124, 0, %r122, %p34;
	mul.lo.s32 	%r125, %r7, %r123;
	mad.lo.s32 	%r126, %r8, %r124, %r125;
	shr.u32 	%r127, %r119, 31;
	add.s32 	%r128, %r119, %r127;
	shr.s32 	%r129, %r128, 1;
	mul.wide.s32 	%rd70, %r129, 8;
	add.s64 	%rd26, %rd1, %rd70;
	ld.global.f32 	%f151, [%rd26];
	shr.u32 	%r130, %r126, 31;
	add.s32 	%r131, %r126, %r130;
	shr.s32 	%r132, %r131, 1;
	mul.wide.s32 	%rd71, %r132, 2;
	add.s64 	%rd72, %rd17, %rd71;
	ld.global.v2.u8 	{%rs13, %rs14}, [%rd72];
	setp.eq.s16 	%p36, %rs13, 0;
	mul.f32 	%f152, %f151, %f119;
	selp.f32 	%f516, %f118, %f152, %p36;
	setp.eq.s16 	%p37, %rs14, 0;
	mov.f32 	%f515, %f118;
	@%p37 bra 	$L__BB195_31;
	ld.global.f32 	%f153, [%rd26+4];
	mul.f32 	%f515, %f153, %f119;
$L__BB195_31:
	max.f32 	%f154, %f497, %f516;
	max.f32 	%f497, %f154, %f515;
$L__BB195_32:
	setp.le.s64 	%p38, %rd45, %rd11;
	mov.f32 	%f519, 0fFF800000;
	mov.f32 	%f520, %f519;
	@%p38 bra 	$L__BB195_36;
	cvt.u32.u64 	%r133, %rd11;
	setp.eq.s64 	%p39, %rd37, 1;
	setp.eq.s64 	%p40, %rd36, 1;
	add.s32 	%r134, %r133, %r4;
	div.s32 	%r135, %r134, %r5;
	mul.lo.s32 	%r136, %r135, %r5;
	sub.s32 	%r137, %r134, %r136;
	selp.b32 	%r138, 0, %r135, %p40;
	selp.b32 	%r139, 0, %r137, %p39;
	mul.lo.s32 	%r140, %r7, %r138;
	mad.lo.s32 	%r141, %r8, %r139, %r140;
	shr.u32 	%r142, %r134, 31;
	add.s32 	%r143, %r134, %r142;
	shr.s32 	%r144, %r143, 1;
	mul.wide.s32 	%rd73, %r144, 8;
	add.s64 	%rd27, %rd1, %rd73;
	ld.global.f32 	%f156, [%rd27];
	shr.u32 	%r145, %r141, 31;
	add.s32 	%r146, %r141, %r145;
	shr.s32 	%r147, %r146, 1;
	cvta.to.global.u64 	%rd74, %rd35;
	mul.wide.s32 	%rd75, %r147, 2;
	add.s64 	%rd76, %rd74, %rd75;
	ld.global.v2.u8 	{%rs15, %rs16}, [%rd76];
	setp.eq.s16 	%p41, %rs15, 0;
	mul.f32 	%f157, %f156, %f119;
	selp.f32 	%f520, %f118, %f157, %p41;
	setp.eq.s16 	%p42, %rs16, 0;
	mov.f32 	%f519, %f118;
	@%p42 bra 	$L__BB195_35;
	ld.global.f32 	%f158, [%rd27+4];
	mul.f32 	%f519, %f158, %f119;
$L__BB195_35:
	max.f32 	%f159, %f497, %f520;
	max.f32 	%f497, %f159, %f519;
$L__BB195_36:
	setp.le.s64 	%p43, %rd45, %rd12;
	mov.f32 	%f523, 0fFF800000;
	mov.f32 	%f524, %f523;
	@%p43 bra 	$L__BB195_40;
	cvt.u32.u64 	%r148, %rd12;
	setp.eq.s64 	%p44, %rd37, 1;
	setp.eq.s64 	%p45, %rd36, 1;
	add.s32 	%r149, %r148, %r4;
	div.s32 	%r150, %r149, %r5;
	mul.lo.s32 	%r151, %r150, %r5;
	sub.s32 	%r152, %r149, %r151;
	selp.b32 	%r153, 0, %r150, %p45;
	selp.b32 	%r154, 0, %r152, %p44;
	mul.lo.s32 	%r155, %r7, %r153;
	mad.lo.s32 	%r156, %r8, %r154, %r155;
	shr.u32 	%r157, %r149, 31;
	add.s32 	%r158, %r149, %r157;
	shr.s32 	%r159, %r158, 1;
	mul.wide.s32 	%rd77, %r159, 8;
	add.s64 	%rd28, %rd1, %rd77;
	ld.global.f32 	%f161, [%rd28];
	shr.u32 	%r160, %r156, 31;
	add.s32 	%r161, %r156, %r160;
	shr.s32 	%r162, %r161, 1;
	cvta.to.global.u64 	%rd78, %rd35;
	mul.wide.s32 	%rd79, %r162, 2;
	add.s64 	%rd80, %rd78, %rd79;
	ld.global.v2.u8 	{%rs17, %rs18}, [%rd80];
	setp.eq.s16 	%p46, %rs17, 0;
	mul.f32 	%f162, %f161, %f119;
	selp.f32 	%f524, %f118, %f162, %p46;
	setp.eq.s16 	%p47, %rs18, 0;
	mov.f32 	%f523, %f118;
	@%p47 bra 	$L__BB195_39;
	ld.global.f32 	%f163, [%rd28+4];
	mul.f32 	%f523, %f163, %f119;
$L__BB195_39:
	max.f32 	%f164, %f497, %f524;
	max.f32 	%f497, %f164, %f523;
$L__BB195_40:
	setp.le.s64 	%p48, %rd45, %rd13;
	mov.f32 	%f527, 0fFF800000;
	mov.f32 	%f528, %f527;
	@%p48 bra 	$L__BB195_44;
	cvt.u32.u64 	%r163, %rd13;
	setp.eq.s64 	%p49, %rd37, 1;
	setp.eq.s64 	%p50, %rd36, 1;
	add.s32 	%r164, %r163, %r4;
	div.s32 	%r165, %r164, %r5;
	mul.lo.s32 	%r166, %r165, %r5;
	sub.s32 	%r167, %r164, %r166;
	selp.b32 	%r168, 0, %r165, %p50;
	selp.b32 	%r169, 0, %r167, %p49;
	mul.lo.s32 	%r170, %r7, %r168;
	mad.lo.s32 	%r171, %r8, %r169, %r170;
	shr.u32 	%r172, %r164, 31;
	add.s32 	%r173, %r164, %r172;
	shr.s32 	%r174, %r173, 1;
	mul.wide.s32 	%rd81, %r174, 8;
	add.s64 	%rd29, %rd1, %rd81;
	ld.global.f32 	%f166, [%rd29];
	shr.u32 	%r175, %r171, 31;
	add.s32 	%r176, %r171, %r175;
	shr.s32 	%r177, %r176, 1;
	cvta.to.global.u64 	%rd82, %rd35;
	mul.wide.s32 	%rd83, %r177, 2;
	add.s64 	%rd84, %rd82, %rd83;
	ld.global.v2.u8 	{%rs19, %rs20}, [%rd84];
	setp.eq.s16 	%p51, %rs19, 0;
	mul.f32 	%f167, %f166, %f119;
	selp.f32 	%f528, %f118, %f167, %p51;
	setp.eq.s16 	%p52, %rs20, 0;
	mov.f32 	%f527, %f118;
	@%p52 bra 	$L__BB195_43;
	ld.global.f32 	%f168, [%rd29+4];
	mul.f32 	%f527, %f168, %f119;
$L__BB195_43:
	max.f32 	%f169, %f497, %f528;
	max.f32 	%f497, %f169, %f527;
$L__BB195_44:
	setp.le.s64 	%p53, %rd45, %rd14;
	mov.f32 	%f531, 0fFF800000;
	mov.f32 	%f532, %f531;
	@%p53 bra 	$L__BB195_48;
	cvt.u32.u64 	%r178, %rd14;
	setp.eq.s64 	%p54, %rd37, 1;
	setp.eq.s64 	%p55, %rd36, 1;
	add.s32 	%r179, %r178, %r4;
	div.s32 	%r180, %r179, %r5;
	mul.lo.s32 	%r181, %r180, %r5;
	sub.s32 	%r182, %r179, %r181;
	selp.b32 	%r183, 0, %r180, %p55;
	selp.b32 	%r184, 0, %r182, %p54;
	mul.lo.s32 	%r185, %r7, %r183;
	mad.lo.s32 	%r186, %r8, %r184, %r185;
	shr.u32 	%r187, %r179, 31;
	add.s32 	%r188, %r179, %r187;
	shr.s32 	%r189, %r188, 1;
	mul.wide.s32 	%rd85, %r189, 8;
	add.s64 	%rd30, %rd1, %rd85;
	ld.global.f32 	%f171, [%rd30];
	shr.u32 	%r190, %r186, 31;
	add.s32 	%r191, %r186, %r190;
	shr.s32 	%r192, %r191, 1;
	cvta.to.global.u64 	%rd86, %rd35;
	mul.wide.s32 	%rd87, %r192, 2;
	add.s64 	%rd88, %rd86, %rd87;
	ld.global.v2.u8 	{%rs21, %rs22}, [%rd88];
	setp.eq.s16 	%p56, %rs21, 0;
	mul.f32 	%f172, %f171, %f119;
	selp.f32 	%f532, %f118, %f172, %p56;
	setp.eq.s16 	%p57, %rs22, 0;
	mov.f32 	%f531, %f118;
	@%p57 bra 	$L__BB195_47;
	ld.global.f32 	%f173, [%rd30+4];
	mul.f32 	%f531, %f173, %f119;
$L__BB195_47:
	max.f32 	%f174, %f497, %f532;
	max.f32 	%f497, %f174, %f531;
$L__BB195_48:
	setp.le.s64 	%p58, %rd45, %rd15;
	mov.f32 	%f535, 0fFF800000;
	mov.f32 	%f536, %f535;
	@%p58 bra 	$L__BB195_52;
	cvt.u32.u64 	%r193, %rd15;
	setp.eq.s64 	%p59, %rd37, 1;
	setp.eq.s64 	%p60, %rd36, 1;
	add.s32 	%r194, %r193, %r4;
	div.s32 	%r195, %r194, %r5;
	mul.lo.s32 	%r196, %r195, %r5;
	sub.s32 	%r197, %r194, %r196;
	selp.b32 	%r198, 0, %r195, %p60;
	selp.b32 	%r199, 0, %r197, %p59;
	mul.lo.s32 	%r200, %r7, %r198;
	mad.lo.s32 	%r201, %r8, %r199, %r200;
	shr.u32 	%r202, %r194, 31;
	add.s32 	%r203, %r194, %r202;
	shr.s32 	%r204, %r203, 1;
	mul.wide.s32 	%rd89, %r204, 8;
	add.s64 	%rd31, %rd1, %rd89;
	ld.global.f32 	%f176, [%rd31];
	shr.u32 	%r205, %r201, 31;
	add.s32 	%r206, %r201, %r205;
	shr.s32 	%r207, %r206, 1;
	cvta.to.global.u64 	%rd90, %rd35;
	mul.wide.s32 	%rd91, %r207, 2;
	add.s64 	%rd92, %rd90, %rd91;
	ld.global.v2.u8 	{%rs23, %rs24}, [%rd92];
	setp.eq.s16 	%p61, %rs23, 0;
	mul.f32 	%f177, %f176, %f119;
	selp.f32 	%f536, %f118, %f177, %p61;
	setp.eq.s16 	%p62, %rs24, 0;
	mov.f32 	%f535, %f118;
	@%p62 bra 	$L__BB195_51;
	ld.global.f32 	%f178, [%rd31+4];
	mul.f32 	%f535, %f178, %f119;
$L__BB195_51:
	max.f32 	%f179, %f497, %f536;
	max.f32 	%f497, %f179, %f535;
$L__BB195_52:
	setp.le.s64 	%p63, %rd45, %rd4;
	mov.b32 	%r208, %f497;
	shfl.sync.bfly.b32	%r209|%p64, %r208, 16, 31, -1;
	mov.b32 	%f180, %r209;
	max.f32 	%f181, %f497, %f180;
	mov.b32 	%r210, %f181;
	shfl.sync.bfly.b32	%r211|%p65, %r210, 8, 31, -1;
	mov.b32 	%f182, %r211;
	max.f32 	%f183, %f181, %f182;
	mov.b32 	%r212, %f183;
	shfl.sync.bfly.b32	%r213|%p66, %r212, 4, 31, -1;
	mov.b32 	%f184, %r213;
	max.f32 	%f185, %f183, %f184;
	mov.b32 	%r214, %f185;
	shfl.sync.bfly.b32	%r215|%p67, %r214, 2, 31, -1;
	mov.b32 	%f186, %r215;
	max.f32 	%f187, %f185, %f186;
	mov.b32 	%r216, %f187;
	shfl.sync.bfly.b32	%r217|%p68, %r216, 1, 31, -1;
	mov.b32 	%f188, %r217;
	max.f32 	%f189, %f187, %f188;
	sub.f32 	%f190, %f492, %f189;
	fma.rn.f32 	%f191, %f190, 0f3BBB989D, 0f3F000000;
	cvt.sat.f32.f32 	%f192, %f191;
	mov.f32 	%f193, 0f4B400001;
	mov.f32 	%f194, 0f437C0000;
	fma.rm.f32 	%f195, %f192, %f194, %f193;
	add.f32 	%f196, %f195, 0fCB40007F;
	neg.f32 	%f197, %f196;
	fma.rn.f32 	%f198, %f190, 0f3FB8AA3B, %f197;
	fma.rn.f32 	%f199, %f190, 0f32A57060, %f198;
	mov.b32 	%r218, %f195;
	shl.b32 	%r219, %r218, 23;
	mov.b32 	%f200, %r219;
	ex2.approx.ftz.f32 	%f201, %f199;
	mul.f32 	%f202, %f201, %f200;
	add.f32 	%f203, %f202, 0f00000000;
	sub.f32 	%f204, %f491, %f189;
	fma.rn.f32 	%f205, %f204, 0f3BBB989D, 0f3F000000;
	cvt.sat.f32.f32 	%f206, %f205;
	fma.rm.f32 	%f207, %f206, %f194, %f193;
	add.f32 	%f208, %f207, 0fCB40007F;
	neg.f32 	%f209, %f208;
	fma.rn.f32 	%f210, %f204, 0f3FB8AA3B, %f209;
	fma.rn.f32 	%f211, %f204, 0f32A57060, %f210;
	mov.b32 	%r220, %f207;
	shl.b32 	%r221, %r220, 23;
	mov.b32 	%f212, %r221;
	ex2.approx.ftz.f32 	%f213, %f211;
	mul.f32 	%f214, %f213, %f212;
	add.f32 	%f215, %f203, %f214;
	sub.f32 	%f216, %f496, %f189;
	fma.rn.f32 	%f217, %f216, 0f3BBB989D, 0f3F000000;
	cvt.sat.f32.f32 	%f218, %f217;
	fma.rm.f32 	%f219, %f218, %f194, %f193;
	add.f32 	%f220, %f219, 0fCB40007F;
	neg.f32 	%f221, %f220;
	fma.rn.f32 	%f222, %f216, 0f3FB8AA3B, %f221;
	fma.rn.f32 	%f223, %f216, 0f32A57060, %f222;
	mov.b32 	%r222, %f219;
	shl.b32 	%r223, %r222, 23;
	mov.b32 	%f224, %r223;
	ex2.approx.ftz.f32 	%f225, %f223;
	mul.f32 	%f226, %f225, %f224;
	add.f32 	%f227, %f215, %f226;
	sub.f32 	%f228, %f495, %f189;
	fma.rn.f32 	%f229, %f228, 0f3BBB989D, 0f3F000000;
	cvt.sat.f32.f32 	%f230, %f229;
	fma.rm.f32 	%f231, %f230, %f194, %f193;
	add.f32 	%f232, %f231, 0fCB40007F;
	neg.f32 	%f233, %f232;
	fma.rn.f32 	%f234, %f228, 0f3FB8AA3B, %f233;
	fma.rn.f32 	%f235, %f228, 0f32A57060, %f234;
	mov.b32 	%r224, %f231;
	shl.b32 	%r225, %r224, 23;
	mov.b32 	%f236, %r225;
	ex2.approx.ftz.f32 	%f237, %f235;
	mul.f32 	%f238, %f237, %f236;
	add.f32 	%f239, %f227, %f238;
	sub.f32 	%f240, %f500, %f189;
	fma.rn.f32 	%f241, %f240, 0f3BBB989D, 0f3F000000;
	cvt.sat.f32.f32 	%f242, %f241;
	fma.rm.f32 	%f243, %f242, %f194, %f193;
	add.f32 	%f244, %f243, 0fCB40007F;
	neg.f32 	%f245, %f244;
	fma.rn.f32 	%f246, %f240, 0f3FB8AA3B, %f245;
	fma.rn.f32 	%f247, %f240, 0f32A57060, %f246;
	mov.b32 	%r226, %f243;
	shl.b32 	%r227, %r226, 23;
	mov.b32 	%f248, %r227;
	ex2.approx.ftz.f32 	%f249, %f247;
	mul.f32 	%f250, %f249, %f248;
	add.f32 	%f251, %f239, %f250;
	sub.f32 	%f252, %f499, %f189;
	fma.rn.f32 	%f253, %f252, 0f3BBB989D, 0f3F000000;
	cvt.sat.f32.f32 	%f254, %f253;
	fma.rm.f32 	%f255, %f254, %f194, %f193;
	add.f32 	%f256, %f255, 0fCB40007F;
	neg.f32 	%f257, %f256;
	fma.rn.f32 	%f258, %f252, 0f3FB8AA3B, %f257;
	fma.rn.f32 	%f259, %f252, 0f32A57060, %f258;
	mov.b32 	%r228, %f255;
	shl.b32 	%r229, %r228, 23;
	mov.b32 	%f260, %r229;
	ex2.approx.ftz.f32 	%f261, %f259;
	mul.f32 	%f262, %f261, %f260;
	add.f32 	%f263, %f251, %f262;
	sub.f32 	%f264, %f504, %f189;
	fma.rn.f32 	%f265, %f264, 0f3BBB989D, 0f3F000000;
	cvt.sat.f32.f32 	%f266, %f265;
	fma.rm.f32 	%f267, %f266, %f194, %f193;
	add.f32 	%f268, %f267, 0fCB40007F;
	neg.f32 	%f269, %f268;
	fma.rn.f32 	%f270, %f264, 0f3FB8AA3B, %f269;
	fma.rn.f32 	%f271, %f264, 0f32A57060, %f270;
	mov.b32 	%r230, %f267;
	shl.b32 	%r231, %r230, 23;
	mov.b32 	%f272, %r231;
	ex2.approx.ftz.f32 	%f273, %f271;
	mul.f32 	%f274, %f273, %f272;
	add.f32 	%f275, %f263, %f274;
	sub.f32 	%f276, %f503, %f189;
	fma.rn.f32 	%f277, %f276, 0f3BBB989D, 0f3F000000;
	cvt.sat.f32.f32 	%f278, %f277;
	fma.rm.f32 	%f279, %f278, %f194, %f193;
	add.f32 	%f280, %f279, 0fCB40007F;
	neg.f32 	%f281, %f280;
	fma.rn.f32 	%f282, %f276, 0f3FB8AA3B, %f281;
	fma.rn.f32 	%f283, %f276, 0f32A57060, %f282;
	mov.b32 	%r232, %f279;
	shl.b32 	%r233, %r232, 23;
	mov.b32 	%f284, %r233;
	ex2.approx.ftz.f32 	%f285, %f283;
	mul.f32 	%f286, %f285, %f284;
	add.f32 	%f287, %f275, %f286;
	sub.f32 	%f288, %f508, %f189;
	fma.rn.f32 	%f289, %f288, 0f3BBB989D, 0f3F000000;
	cvt.sat.f32.f32 	%f290, %f289;
	fma.rm.f32 	%f291, %f290, %f194, %f193;
	add.f32 	%f292, %f291, 0fCB40007F;
	neg.f32 	%f293, %f292;
	fma.rn.f32 	%f294, %f288, 0f3FB8AA3B, %f293;
	fma.rn.f32 	%f295, %f288, 0f32A57060, %f294;
	mov.b32 	%r234, %f291;
	shl.b32 	%r235, %r234, 23;
	mov.b32 	%f296, %r235;
	ex2.approx.ftz.f32 	%f297, %f295;
	mul.f32 	%f298, %f297, %f296;
	add.f32 	%f299, %f287, %f298;
	sub.f32 	%f300, %f507, %f189;
	fma.rn.f32 	%f301, %f300, 0f3BBB989D, 0f3F000000;
	cvt.sat.f32.f32 	%f302, %f301;
	fma.rm.f32 	%f303, %f302, %f194, %f193;
	add.f32 	%f304, %f303, 0fCB40007F;
	neg.f32 	%f305, %f304;
	fma.rn.f32 	%f306, %f300, 0f3FB8AA3B, %f305;
	fma.rn.f32 	%f307, %f300, 0f32A57060, %f306;
	mov.b32 	%r236, %f303;
	shl.b32 	%r237, %r236, 23;
	mov.b32 	%f308, %r237;
	ex2.approx.ftz.f32 	%f309, %f307;
	mul.f32 	%f310, %f309, %f308;
	add.f32 	%f311, %f299, %f310;
	sub.f32 	%f312, %f512, %f189;
	fma.rn.f32 	%f313, %f312, 0f3BBB989D, 0f3F000000;
	cvt.sat.f32.f32 	%f314, %f313;
	fma.rm.f32 	%f315, %f314, %f194, %f193;
	add.f32 	%f316, %f315, 0fCB40007F;
	neg.f32 	%f317, %f316;
	fma.rn.f32 	%f318, %f312, 0f3FB8AA3B, %f317;
	fma.rn.f32 	%f319, %f312, 0f32A57060, %f318;
	mov.b32 	%r238, %f315;
	shl.b32 	%r239, %r238, 23;
	mov.b32 	%f320, %r239;
	ex2.approx.ftz.f32 	%f321, %f319;
	mul.f32 	%f322, %f321, %f320;
	add.f32 	%f323, %f311, %f322;
	sub.f32 	%f324, %f511, %f189;
	fma.rn.f32 	%f325, %f324, 0f3BBB989D, 0f3F000000;
	cvt.sat.f32.f32 	%f326, %f325;
	fma.rm.f32 	%f327, %f326, %f194, %f193;
	add.f32 	%f328, %f327, 0fCB40007F;
	neg.f32 	%f329, %f328;
	fma.rn.f32 	%f330, %f324, 0f3FB8AA3B, %f329;
	fma.rn.f32 	%f331, %f324, 0f32A57060, %f330;
	mov.b32 	%r240, %f327;
	shl.b32 	%r241, %r240, 23;
	mov.b32 	%f332, %r241;
	ex2.approx.ftz.f32 	%f333, %f331;
	mul.f32 	%f334, %f333, %f332;
	add.f32 	%f335, %f323, %f334;
	sub.f32 	%f336, %f516, %f189;
	fma.rn.f32 	%f337, %f336, 0f3BBB989D, 0f3F000000;
	cvt.sat.f32.f32 	%f338, %f337;
	fma.rm.f32 	%f339, %f338, %f194, %f193;
	add.f32 	%f340, %f339, 0fCB40007F;
	neg.f32 	%f341, %f340;
	fma.rn.f32 	%f342, %f336, 0f3FB8AA3B, %f341;
	fma.rn.f32 	%f343, %f336, 0f32A57060, %f342;
	mov.b32 	%r242, %f339;
	shl.b32 	%r243, %r242, 23;
	mov.b32 	%f344, %r243;
	ex2.approx.ftz.f32 	%f345, %f343;
	mul.f32 	%f346, %f345, %f344;
	add.f32 	%f347, %f335, %f346;
	sub.f32 	%f348, %f515, %f189;
	fma.rn.f32 	%f349, %f348, 0f3BBB989D, 0f3F000000;
	cvt.sat.f32.f32 	%f350, %f349;
	fma.rm.f32 	%f351, %f350, %f194, %f193;
	add.f32 	%f352, %f351, 0fCB40007F;
	neg.f32 	%f353, %f352;
	fma.rn.f32 	%f354, %f348, 0f3FB8AA3B, %f353;
	fma.rn.f32 	%f355, %f348, 0f32A57060, %f354;
	mov.b32 	%r244, %f351;
	shl.b32 	%r245, %r244, 23;
	mov.b32 	%f356, %r245;
	ex2.approx.ftz.f32 	%f357, %f355;
	mul.f32 	%f358, %f357, %f356;
	add.f32 	%f359, %f347, %f358;
	sub.f32 	%f360, %f520, %f189;
	fma.rn.f32 	%f361, %f360, 0f3BBB989D, 0f3F000000;
	cvt.sat.f32.f32 	%f362, %f361;
	fma.rm.f32 	%f363, %f362, %f194, %f193;
	add.f32 	%f364, %f363, 0fCB40007F;
	neg.f32 	%f365, %f364;
	fma.rn.f32 	%f366, %f360, 0f3FB8AA3B, %f365;
	fma.rn.f32 	%f367, %f360, 0f32A57060, %f366;
	mov.b32 	%r246, %f363;
	shl.b32 	%r247, %r246, 23;
	mov.b32 	%f368, %r247;
	ex2.approx.ftz.f32 	%f369, %f367;
	mul.f32 	%f370, %f369, %f368;
	add.f32 	%f371, %f359, %f370;
	sub.f32 	%f372, %f519, %f189;
	fma.rn.f32 	%f373, %f372, 0f3BBB989D, 0f3F000000;
	cvt.sat.f32.f32 	%f374, %f373;
	fma.rm.f32 	%f375, %f374, %f194, %f193;
	add.f32 	%f376, %f375, 0fCB40007F;
	neg.f32 	%f377, %f376;
	fma.rn.f32 	%f378, %f372, 0f3FB8AA3B, %f377;
	fma.rn.f32 	%f379, %f372, 0f32A57060, %f378;
	mov.b32 	%r248, %f375;
	shl.b32 	%r249, %r248, 23;
	mov.b32 	%f380, %r249;
	ex2.approx.ftz.f32 	%f381, %f379;
	mul.f32 	%f382, %f381, %f380;
	add.f32 	%f383, %f371, %f382;
	sub.f32 	%f384, %f524, %f189;
	fma.rn.f32 	%f385, %f384, 0f3BBB989D, 0f3F000000;
	cvt.sat.f32.f32 	%f386, %f385;
	fma.rm.f32 	%f387, %f386, %f194, %f193;
	add.f32 	%f388, %f387, 0fCB40007F;
	neg.f32 	%f389, %f388;
	fma.rn.f32 	%f390, %f384, 0f3FB8AA3B, %f389;
	fma.rn.f32 	%f391, %f384, 0f32A57060, %f390;
	mov.b32 	%r250, %f387;
	shl.b32 	%r251, %r250, 23;
	mov.b32 	%f392, %r251;
	ex2.approx.ftz.f32 	%f393, %f391;
	mul.f32 	%f394, %f393, %f392;
	add.f32 	%f395, %f383, %f394;
	sub.f32 	%f396, %f523, %f189;
	fma.rn.f32 	%f397, %f396, 0f3BBB989D, 0f3F000000;
	cvt.sat.f32.f32 	%f398, %f397;
	fma.rm.f32 	%f399, %f398, %f194, %f193;
	add.f32 	%f400, %f399, 0fCB40007F;
	neg.f32 	%f401, %f400;
	fma.rn.f32 	%f402, %f396, 0f3FB8AA3B, %f401;
	fma.rn.f32 	%f403, %f396, 0f32A57060, %f402;
	mov.b32 	%r252, %f399;
	shl.b32 	%r253, %r252, 23;
	mov.b32 	%f404, %r253;
	ex2.approx.ftz.f32 	%f405, %f403;
	mul.f32 	%f406, %f405, %f404;
	add.f32 	%f407, %f395, %f406;
	sub.f32 	%f408, %f528, %f189;
	fma.rn.f32 	%f409, %f408, 0f3BBB989D, 0f3F000000;
	cvt.sat.f32.f32 	%f410, %f409;
	fma.rm.f32 	%f411, %f410, %f194, %f193;
	add.f32 	%f412, %f411, 0fCB40007F;
	neg.f32 	%f413, %f412;
	fma.rn.f32 	%f414, %f408, 0f3FB8AA3B, %f413;
	fma.rn.f32 	%f415, %f408, 0f32A57060, %f414;
	mov.b32 	%r254, %f411;
	shl.b32 	%r255, %r254, 23;
	mov.b32 	%f416, %r255;
	ex2.approx.ftz.f32 	%f417, %f415;
	mul.f32 	%f418, %f417, %f416;
	add.f32 	%f419, %f407, %f418;
	sub.f32 	%f420, %f527, %f189;
	fma.rn.f32 	%f421, %f420, 0f3BBB989D, 0f3F000000;
	cvt.sat.f32.f32 	%f422, %f421;
	fma.rm.f32 	%f423, %f422, %f194, %f193;
	add.f32 	%f424, %f423, 0fCB40007F;
	neg.f32 	%f425, %f424;
	fma.rn.f32 	%f426, %f420, 0f3FB8AA3B, %f425;
	fma.rn.f32 	%f427, %f420, 0f32A57060, %f426;
	mov.b32 	%r256, %f423;
	shl.b32 	%r257, %r256, 23;
	mov.b32 	%f428, %r257;
	ex2.approx.ftz.f32 	%f429, %f427;
	mul.f32 	%f430, %f429, %f428;
	add.f32 	%f431, %f419, %f430;
	sub.f32 	%f432, %f532, %f189;
	fma.rn.f32 	%f433, %f432, 0f3BBB989D, 0f3F000000;
	cvt.sat.f32.f32 	%f434, %f433;
	fma.rm.f32 	%f435, %f434, %f194, %f193;
	add.f32 	%f436, %f435, 0fCB40007F;
	neg.f32 	%f437, %f436;
	fma.rn.f32 	%f438, %f432, 0f3FB8AA3B, %f437;
	fma.rn.f32 	%f439, %f432, 0f32A57060, %f438;
	mov.b32 	%r258, %f435;
	shl.b32 	%r259, %r258, 23;
	mov.b32 	%f440, %r259;
	ex2.approx.ftz.f32 	%f441, %f439;
	mul.f32 	%f442, %f441, %f440;
	add.f32 	%f443, %f431, %f442;
	sub.f32 	%f444, %f531, %f189;
	fma.rn.f32 	%f445, %f444, 0f3BBB989D, 0f3F000000;
	cvt.sat.f32.f32 	%f446, %f445;
	fma.rm.f32 	%f447, %f446, %f194, %f193;
	add.f32 	%f448, %f447, 0fCB40007F;
	neg.f32 	%f449, %f448;
	fma.rn.f32 	%f450, %f444, 0f3FB8AA3B, %f449;
	fma.rn.f32 	%f451, %f444, 0f32A57060, %f450;
	mov.b32 	%r260, %f447;
	shl.b32 	%r261, %r260, 23;
	mov.b32 	%f452, %r261;
	ex2.approx.ftz.f32 	%f453, %f451;
	mul.f32 	%f454, %f453, %f452;
	add.f32 	%f455, %f443, %f454;
	sub.f32 	%f456, %f536, %f189;
	fma.rn.f32 	%f457, %f456, 0f3BBB989D, 0f3F000000;
	cvt.sat.f32.f32 	%f458, %f457;
	fma.rm.f32 	%f459, %f458, %f194, %f193;
	add.f32 	%f460, %f459, 0fCB40007F;
	neg.f32 	%f461, %f460;
	fma.rn.f32 	%f462, %f456, 0f3FB8AA3B, %f461;
	fma.rn.f32 	%f463, %f456, 0f32A57060, %f462;
	mov.b32 	%r262, %f459;
	shl.b32 	%r263, %r262, 23;
	mov.b32 	%f464, %r263;
	ex2.approx.ftz.f32 	%f465, %f463;
	mul.f32 	%f466, %f465, %f464;
	add.f32 	%f467, %f455, %f466;
	sub.f32 	%f468, %f535, %f189;
	fma.rn.f32 	%f469, %f468, 0f3BBB989D, 0f3F000000;
	cvt.sat.f32.f32 	%f470, %f469;
	fma.rm.f32 	%f471, %f470, %f194, %f193;
	add.f32 	%f472, %f471, 0fCB40007F;
	neg.f32 	%f473, %f472;
	fma.rn.f32 	%f474, %f468, 0f3FB8AA3B, %f473;
	fma.rn.f32 	%f475, %f468, 0f32A57060, %f474;
	mov.b32 	%r264, %f471;
	shl.b32 	%r265, %r264, 23;
	mov.b32 	%f476, %r265;
	ex2.approx.ftz.f32 	%f477, %f475;
	mul.f32 	%f478, %f477, %f476;
	add.f32 	%f479, %f467, %f478;
	mov.b32 	%r266, %f479;
	shfl.sync.bfly.b32	%r267|%p69, %r266, 16, 31, -1;
	mov.b32 	%f480, %r267;
	add.f32 	%f481, %f479, %f480;
	mov.b32 	%r268, %f481;
	shfl.sync.bfly.b32	%r269|%p70, %r268, 8, 31, -1;
	mov.b32 	%f482, %r269;
	add.f32 	%f483, %f481, %f482;
	mov.b32 	%r270, %f483;
	shfl.sync.bfly.b32	%r271|%p71, %r270, 4, 31, -1;
	mov.b32 	%f484, %r271;
	add.f32 	%f485, %f483, %f484;
	mov.b32 	%r272, %f485;
	shfl.sync.bfly.b32	%r273|%p72, %r272, 2, 31, -1;
	mov.b32 	%f486, %r273;
	add.f32 	%f487, %f485, %f486;
	mov.b32 	%r274, %f487;
	shfl.sync.bfly.b32	%r275|%p73, %r274, 1, 31, -1;
	mov.b32 	%f488, %r275;
	add.f32 	%f489, %f487, %f488;
	div.rn.f32 	%f94, %f202, %f489;
	div.rn.f32 	%f95, %f214, %f489;
	div.rn.f32 	%f96, %f226, %f489;
	div.rn.f32 	%f97, %f238, %f489;
	div.rn.f32 	%f98, %f250, %f489;
	div.rn.f32 	%f99, %f262, %f489;
	div.rn.f32 	%f100, %f274, %f489;
	div.rn.f32 	%f101, %f286, %f489;
	div.rn.f32 	%f102, %f298, %f489;
	div.rn.f32 	%f103, %f310, %f489;
	div.rn.f32 	%f104, %f322, %f489;
	div.rn.f32 	%f105, %f334, %f489;
	div.rn.f32 	%f106, %f346, %f489;
	div.rn.f32 	%f107, %f358, %f489;
	div.rn.f32 	%f108, %f370, %f489;
	div.rn.f32 	%f109, %f382, %f489;
	div.rn.f32 	%f110, %f394, %f489;
	div.rn.f32 	%f111, %f406, %f489;
	div.rn.f32 	%f112, %f418, %f489;
	div.rn.f32 	%f113, %f430, %f489;
	div.rn.f32 	%f114, %f442, %f489;
	div.rn.f32 	%f115, %f454, %f489;
	div.rn.f32 	%f116, %f466, %f489;
	div.rn.f32 	%f117, %f478, %f489;
	mul.lo.s64 	%rd32, %rd168, %rd43;
	@%p63 bra 	$L__BB195_54;
	add.s64 	%rd93, %rd32, %rd4;
	shr.u64 	%rd94, %rd93, 63;
	add.s64 	%rd95, %rd93, %rd94;
	shl.b64 	%rd96, %rd95, 2;
	and.b64  	%rd97, %rd96, -8;
	add.s64 	%rd98, %rd2, %rd97;
	st.global.v2.f32 	[%rd98], {%f94, %f95};
$L__BB195_54:
	setp.le.s64 	%p74, %rd45, %rd5;
	@%p74 bra 	$L__BB195_56;
	add.s64 	%rd99, %rd32, %rd5;
	shr.u64 	%rd100, %rd99, 63;
	add.s64 	%rd101, %rd99, %rd100;
	shl.b64 	%rd102, %rd101, 2;
	and.b64  	%rd103, %rd102, -8;
	add.s64 	%rd104, %rd2, %rd103;
	st.global.v2.f32 	[%rd104], {%f96, %f97};
$L__BB195_56:
	setp.le.s64 	%p75, %rd45, %rd6;
	@%p75 bra 	$L__BB195_58;
	add.s64 	%rd105, %rd32, %rd6;
	shr.u64 	%rd106, %rd105, 63;
	add.s64 	%rd107, %rd105, %rd106;
	shl.b64 	%rd108, %rd107, 2;
	and.b64  	%rd109, %rd108, -8;
	add.s64 	%rd110, %rd2, %rd109;
	st.global.v2.f32 	[%rd110], {%f98, %f99};
$L__BB195_58:
	setp.le.s64 	%p76, %rd45, %rd7;
	@%p76 bra 	$L__BB195_60;
	add.s64 	%rd111, %rd32, %rd7;
	shr.u64 	%rd112, %rd111, 63;
	add.s64 	%rd113, %rd111, %rd112;
	shl.b64 	%rd114, %rd113, 2;
	and.b64  	%rd115, %rd114, -8;
	add.s64 	%rd116, %rd2, %rd115;
	st.global.v2.f32 	[%rd116], {%f100, %f101};
$L__BB195_60:
	setp.le.s64 	%p77, %rd45, %rd8;
	@%p77 bra 	$L__BB195_62;
	add.s64 	%rd117, %rd32, %rd8;
	shr.u64 	%rd118, %rd117, 63;
	add.s64 	%rd119, %rd117, %rd118;
	shl.b64 	%rd120, %rd119, 2;
	and.b64  	%rd121, %rd120, -8;
	add.s64 	%rd122, %rd2, %rd121;
	st.global.v2.f32 	[%rd122], {%f102, %f103};
$L__BB195_62:
	setp.le.s64 	%p78, %rd45, %rd9;
	@%p78 bra 	$L__BB195_64;
	add.s64 	%rd123, %rd32, %rd9;
	shr.u64 	%rd124, %rd123, 63;
	add.s64 	%rd125, %rd123, %rd124;
	shl.b64 	%rd126, %rd125, 2;
	and.b64  	%rd127, %rd126, -8;
	add.s64 	%rd128, %rd2, %rd127;
	st.global.v2.f32 	[%rd128], {%f104, %f105};
$L__BB195_64:
	setp.le.s64 	%p79, %rd45, %rd10;
	@%p79 bra 	$L__BB195_66;
	add.s64 	%rd129, %rd32, %rd10;
	shr.u64 	%rd130, %rd129, 63;
	add.s64 	%rd131, %rd129, %rd130;
	shl.b64 	%rd132, %rd131, 2;
	and.b64  	%rd133, %rd132, -8;
	add.s64 	%rd134, %rd2, %rd133;
	st.global.v2.f32 	[%rd134], {%f106, %f107};
$L__BB195_66:
	setp.le.s64 	%p80, %rd45, %rd11;
	@%p80 bra 	$L__BB195_68;
	add.s64 	%rd135, %rd32, %rd11;
	shr.u64 	%rd136, %rd135, 63;
	add.s64 	%rd137, %rd135, %rd136;
	shl.b64 	%rd138, %rd137, 2;
	and.b64  	%rd139, %rd138, -8;
	add.s64 	%rd140, %rd2, %rd139;
	st.global.v2.f32 	[%rd140], {%f108, %f109};
$L__BB195_68:
	setp.le.s64 	%p81, %rd45, %rd12;
	@%p81 bra 	$L__BB195_70;
	add.s64 	%rd141, %rd32, %rd12;
	shr.u64 	%rd142, %rd141, 63;
	add.s64 	%rd143, %rd141, %rd142;
	shl.b64 	%rd144, %rd143, 2;
	and.b64  	%rd145, %rd144, -8;
	add.s64 	%rd146, %rd2, %rd145;
	st.global.v2.f32 	[%rd146], {%f110, %f111};
$L__BB195_70:
	setp.le.s64 	%p82, %rd45, %rd13;
	@%p82 bra 	$L__BB195_72;
	add.s64 	%rd147, %rd32, %rd13;
	shr.u64 	%rd148, %rd147, 63;
	add.s64 	%rd149, %rd147, %rd148;
	shl.b64 	%rd150, %rd149, 2;
	and.b64  	%rd151, %rd150, -8;
	add.s64 	%rd152, %rd2, %rd151;
	st.global.v2.f32 	[%rd152], {%f112, %f113};
$L__BB195_72:
	setp.le.s64 	%p83, %rd45, %rd14;
	@%p83 bra 	$L__BB195_74;
	add.s64 	%rd153, %rd32, %rd14;
	shr.u64 	%rd154, %rd153, 63;
	add.s64 	%rd155, %rd153, %rd154;
	shl.b64 	%rd156, %rd155, 2;
	and.b64  	%rd157, %rd156, -8;
	add.s64 	%rd158, %rd2, %rd157;
	st.global.v2.f32 	[%rd158], {%f114, %f115};
$L__BB195_74:
	setp.le.s64 	%p84, %rd45, %rd15;
	@%p84 bra 	$L__BB195_76;
	add.s64 	%rd159, %rd32, %rd15;
	shr.u64 	%rd160, %rd159, 63;
	add.s64 	%rd161, %rd159, %rd160;
	shl.b64 	%rd162, %rd161, 2;
	and.b64  	%rd163, %rd162, -8;
	add.s64 	%rd164, %rd2, %rd163;
	st.global.v2.f32 	[%rd164], {%f116, %f117};
$L__BB195_76:
	ld.param.u64 	%rd167, [_Z15SoftmaxWarpImplI22BroadcastScaleMaskLoadIffbLm2EiE11DirectStoreIffEfLi2ELi24ELi32ELi1ELb1EL9Algorithm0EEvT_T0_ll_param_2];
	mov.u32 	%r276, %nctaid.x;
	mov.u32 	%r277, %ntid.y;
	mul.lo.s32 	%r278, %r276, %r277;
	cvt.s64.s32 	%rd165, %r278;
	add.s64 	%rd168, %rd168, %rd165;
	setp.lt.s64 	%p85, %rd168, %rd167;
	@%p85 bra 	$L__BB195_4;
$L__BB195_77:
	ret;

}
	// .globl	_Z15SoftmaxWarpImplI22BroadcastScaleMaskLoadIffbLm2EiE11DirectStoreIffEfLi2ELi26ELi32ELi1ELb0EL9Algorithm0EEvT_T0_ll
.visible .entry _Z15SoftmaxWarpImplI22BroadcastScaleMaskLoadIffbLm2EiE11DirectStoreIffEfLi2ELi26ELi32ELi1ELb0EL9Algorithm0EEvT_T0_ll(
	.param .align 8 .b8 _Z15SoftmaxWarpImplI22BroadcastScaleMaskLoadIffbLm2EiE11DirectStoreIffEfLi2ELi26ELi32ELi1ELb0EL9Algorithm0EEvT_T0_ll_param_0[88],
	.param .align 8 .b8 _Z15SoftmaxWarpImplI22BroadcastScaleMaskLoadIffbLm2EiE11DirectStoreIffEfLi2ELi26ELi32ELi1ELb0EL9Algorithm0EEvT_T0_ll_param_1[16],
	.param .u64 _Z15SoftmaxWarpImplI22BroadcastScaleMaskLoadIffbLm2EiE11DirectStoreIffEfLi2ELi26ELi32ELi1ELb0EL9Algorithm0EEvT_T0_ll_param_2,
	.param .u64 _Z15SoftmaxWarpImplI22BroadcastScaleMaskLoadIffbLm2EiE11DirectStoreIffEfLi2ELi26ELi32ELi1ELb0EL9Algorithm0EEvT_T0_ll_param_3
)
{
	.reg .pred 	%p<66>;
	.reg .b16 	%rs<27>;
	.reg .b32 	%r<275>;
	.reg .b32 	%f<482>;
	.reg .b64 	%rd<162>;

	ld.param.u64 	%rd30, [_Z15SoftmaxWarpImplI22BroadcastScaleMaskLoadIffbLm2EiE11DirectStoreIffEfLi2ELi26ELi32ELi1ELb0EL9Algorithm0EEvT_T0_ll_param_1+8];
	ld.param.u64 	%rd29, [_Z15SoftmaxWarpImplI22BroadcastScaleMaskLoadIffbLm2EiE11DirectStoreIffEfLi2ELi26ELi32ELi1ELb0EL9Algorithm0EEvT_T0_ll_param_1];
	ld.param.v2.f32 	{%f42, %f43}, [_Z15SoftmaxWarpImplI22BroadcastScaleMaskLoadIffbLm2EiE11DirectStoreIffEfLi2ELi26ELi32ELi1ELb0EL9Algorithm0EEvT_T0_ll_param_0+80];
	ld.param.u64 	%rd28, [_Z15SoftmaxWarpImplI22BroadcastScaleMaskLoadIffbLm2EiE11DirectStoreIffEfLi2ELi26ELi32ELi1ELb0EL9Algorithm0EEvT_T0_ll_param_0+72];
	ld.param.v2.u32 	{%r8, %r9}, [_Z15SoftmaxWarpImplI22BroadcastScaleMaskLoadIffbLm2EiE11DirectStoreIffEfLi2ELi26ELi32ELi1ELb0EL9Algorithm0EEvT_T0_ll_param_0+56];
	ld.param.v2.u32 	{%r6, %r7}, [_Z15SoftmaxWarpImplI22BroadcastScaleMaskLoadIffbLm2EiE11DirectStoreIffEfLi2ELi26ELi32ELi1ELb0EL9Algorithm0EEvT_T0_ll_param_0+40];
	ld.param.u64 	%rd24, [_Z15SoftmaxWarpImplI22BroadcastScaleMaskLoadIffbLm2EiE11DirectStoreIffEfLi2ELi26ELi32ELi1ELb0EL9Algorithm0EEvT_T0_ll_param_0+24];
	ld.param.u64 	%rd23, [_Z15SoftmaxWarpImplI22BroadcastScaleMaskLoadIffbLm2EiE11DirectStoreIffEfLi2ELi26ELi32ELi1ELb0EL9Algorithm0EEvT_T0_ll_param_0+16];
	ld.param.u64 	%rd22, [_Z15SoftmaxWarpImplI22BroadcastScaleMaskLoadIffbLm2EiE11DirectStoreIffEfLi2ELi26ELi32ELi1ELb0EL9Algorithm0EEvT_T0_ll_param_0+8];
	ld.param.u64 	%rd21, [_Z15SoftmaxWarpImplI22BroadcastScaleMaskLoadIffbLm2EiE11DirectStoreIffEfLi2ELi26ELi32ELi1ELb0EL9Algorithm0EEvT_T0_ll_param_0];
	ld.param.u64 	%rd32, [_Z15SoftmaxWarpImplI22BroadcastScaleMaskLoadIffbLm2EiE11DirectStoreIffEfLi2ELi26ELi32ELi1ELb0EL9Algorithm0EEvT_T0_ll_param_3];
	cvta.to.global.u64 	%rd1, %rd21;
	cvta.to.global.u64 	%rd2, %rd22;
	setp.lt.s64 	%p1, %rd32, 833;
	@%p1 bra 	$L__BB196_2;
	mov.u64 	%rd33, $str;
	cvta.global.u64 	%rd34, %rd33;
	mov.u64 	%rd35, $str$1;
	cvta.global.u64 	%rd36, %rd35;
	mov.u64 	%rd37, __unnamed_192;
	cvta.global.u64 	%rd38, %rd37;
	{ // callseq 191, 0
	.param .b64 param0;
	st.param.b64 	[param0], %rd34;
	.param .b64 param1;
	st.param.b64 	[param1], %rd36;
	.param .b32 param2;
	st.param.b32 	[param2], 219;
	.param .b64 param3;
	st.param.b64 	[param3], %rd38;
	.param .b64 param4;
	st.param.b64 	[param4], 1;
	call.uni 
	__assertfail, 
	(
	param0, 
	param1, 
	param2, 
	param3, 
	param4
	);
	} // callseq 191
$L__BB196_2:
	ld.param.u64 	%rd159, [_Z15SoftmaxWarpImplI22BroadcastScaleMaskLoadIffbLm2EiE11DirectStoreIffEfLi2ELi26ELi32ELi1ELb0EL9Algorithm0EEvT_T0_ll_param_2];
	mov.u32 	%r10, %ctaid.x;
	mov.u32 	%r11, %ntid.y;
	mov.u32 	%r12, %tid.y;
	mad.lo.s32 	%r13, %r10, %r11, %r12;
	cvt.s64.s32 	%rd161, %r13;
	setp.le.s64 	%p2, %rd159, %rd161;
	@%p2 bra 	$L__BB196_31;
	mov.u32 	%r14, %tid.x;
	shl.b32 	%r15, %r14, 1;
	cvt.u32.u64 	%r17, %rd28;
$L__BB196_4:
	setp.eq.s64 	%p3, %rd24, 1;
	setp.eq.s64 	%p4, %rd23, 1;
	cvt.u32.u64 	%r16, %rd161;
	mad.lo.s32 	%r4, %r17, %r16, %r15;
	div.s32 	%r18, %r4, %r6;
	mul.lo.s32 	%r19, %r18, %r6;
	sub.s32 	%r20, %r4, %r19;
	selp.b32 	%r21, 0, %r18, %p4;
	selp.b32 	%r22, 0, %r20, %p3;
	mul.lo.s32 	%r23, %r8, %r21;
	mad.lo.s32 	%r24, %r9, %r22, %r23;
	shr.u32 	%r25, %r4, 31;
	add.s32 	%r26, %r4, %r25;
	shr.s32 	%r27, %r26, 1;
	mul.wide.s32 	%rd39, %r27, 8;
	add.s64 	%rd7, %rd1, %rd39;
	ld.global.f32 	%f44, [%rd7];
	shr.u32 	%r28, %r24, 31;
	add.s32 	%r29, %r24, %r28;
	shr.s32 	%r30, %r29, 1;
	mul.wide.s32 	%rd40, %r30, 2;
	add.s64 	%rd41, %rd2, %rd40;
	ld.global.v2.u8 	{%rs1, %rs2}, [%rd41];
	setp.eq.s16 	%p5, %rs1, 0;
	mul.f32 	%f45, %f44, %f43;
	selp.f32 	%f3, %f42, %f45, %p5;
	setp.eq.s16 	%p6, %rs2, 0;
	mov.f32 	%f469, %f42;
	@%p6 bra 	$L__BB196_6;
	ld.global.f32 	%f46, [%rd7+4];
	mul.f32 	%f469, %f46, %f43;
$L__BB196_6:
	setp.eq.s64 	%p7, %rd24, 1;
	setp.eq.s64 	%p8, %rd23, 1;
	add.s32 	%r5, %r4, 64;
	div.s32 	%r31, %r5, %r6;
	mul.lo.s32 	%r32, %r31, %r6;
	sub.s32 	%r33, %r5, %r32;
	selp.b32 	%r34, 0, %r31, %p8;
	selp.b32 	%r35, 0, %r33, %p7;
	mul.lo.s32 	%r36, %r8, %r34;
	mad.lo.s32 	%r37, %r9, %r35, %r36;
	shr.u32 	%r38, %r5, 31;
	add.s32 	%r39, %r5, %r38;
	shr.s32 	%r40, %r39, 1;
	mul.wide.s32 	%rd42, %r40, 8;
	add.s64 	%rd8, %rd1, %rd42;
	ld.global.f32 	%f47, [%rd8];
	shr.u32 	%r41, %r37, 31;
	add.s32 	%r42, %r37, %r41;
	shr.s32 	%r43, %r42, 1;
	mul.wide.s32 	%rd43, %r43, 2;
	add.s64 	%rd44, %rd2, %rd43;
	ld.global.v2.u8 	{%rs3, %rs4}, [%rd44];
	setp.eq.s16 	%p9, %rs3, 0;
	mul.f32 	%f48, %f47, %f43;
	selp.f32 	%f6, %f42, %f48, %p9;
	setp.eq.s16 	%p10, %rs4, 0;
	mov.f32 	%f470, %f42;
	@%p10 bra 	$L__BB196_8;
	ld.global.f32 	%f49, [%rd8+4];
	mul.f32 	%f470, %f49, %f43;
$L__BB196_8:
	setp.eq.s64 	%p11, %rd24, 1;
	setp.eq.s64 	%p12, %rd23, 1;
	add.s32 	%r44, %r5, 64;
	div.s32 	%r45, %r44, %r6;
	mul.lo.s32 	%r46, %r45, %r6;
	sub.s32 	%r47, %r44, %r46;
	selp.b32 	%r48, 0, %r45, %p12;
	selp.b32 	%r49, 0, %r47, %p11;
	mul.lo.s32 	%r50, %r8, %r48;
	mad.lo.s32 	%r51, %r9, %r49, %r50;
	shr.u32 	%r52, %r44, 31;
	add.s32 	%r53, %r44, %r52;
	shr.s32 	%r54, %r53, 1;
	mul.wide.s32 	%rd45, %r54, 8;
	add.s64 	%rd9, %rd1, %rd45;
	ld.global.f32 	%f50, [%rd9];
	shr.u32 	%r55, %r51, 31;
	add.s32 	%r56, %r51, %r55;
	shr.s32 	%r57, %r56, 1;
	mul.wide.s32 	%rd46, %r57, 2;
	add.s64 	%rd47, %rd2, %rd46;
	ld.global.v2.u8 	{%rs5, %rs6}, [%rd47];
	setp.eq.s16 	%p13, %rs5, 0;
	mul.f32 	%f51, %f50, %f43;
	selp.f32 	%f9, %f42, %f51, %p13;
	setp.eq.s16 	%p14, %rs6, 0;
	mov.f32 	%f471, %f42;
	@%p14 bra 	$L__BB196_10;
	ld.global.f32 	%f52, [%rd9+4];
	mul.f32 	%f471, %f52, %f43;
$L__BB196_10:
	setp.eq.s64 	%p15, %rd24, 1;
	setp.eq.s64 	%p16, %rd23, 1;
	add.s32 	%r58, %r5, 128;
	div.s32 	%r59, %r58, %r6;
	mul.lo.s32 	%r60, %r59, %r6;
	sub.s32 	%r61, %r58, %r60;
	selp.b32 	%r62, 0, %r59, %p16;
	selp.b32 	%r63, 0, %r61, %p15;
	mul.lo.s32 	%r64, %r8, %r62;
	mad.lo.s32 	%r65, %r9, %r63, %r64;
	shr.u32 	%r66, %r58, 31;
	add.s32 	%r67, %r58, %r66;
	shr.s32 	%r68, %r67, 1;
	mul.wide.s32 	%rd48, %r68, 8;
	add.s64 	%rd10, %rd1, %rd48;
	ld.global.f32 	%f53, [%rd10];
	shr.u32 	%r69, %r65, 31;
	add.s32 	%r70, %r65, %r69;
	shr.s32 	%r71, %r70, 1;
	mul.wide.s32 	%rd49, %r71, 2;
	add.s64 	%rd50, %rd2, %rd49;
	ld.global.v2.u8 	{%rs7, %rs8}, [%rd50];
	setp.eq.s16 	%p17, %rs7, 0;
	mul.f32 	%f54, %f53, %f43;
	selp.f32 	%f12, %f42, %f54, %p17;
	setp.eq.s16 	%p18, %rs8, 0;
	mov.f32 	%f472, %f42;
	@%p18 bra 	$L__BB196_12;
	ld.global.f32 	%f55, [%rd10+4];
	mul.f32 	%f472, %f55, %f43;
$L__BB196_12:
	setp.eq.s64 	%p19, %rd24, 1;
	setp.eq.s64 	%p20, %rd23, 1;
	add.s32 	%r72, %r5, 192;
	div.s32 	%r73, %r72, %r6;
	mul.lo.s32 	%r74, %r73, %r6;
	sub.s32 	%r75, %r72, %r74;
	selp.b32 	%r76, 0, %r73, %p20;
	selp.b32 	%r77, 0, %r75, %p19;
	mul.lo.s32 	%r78, %r8, %r76;
	mad.lo.s32 	%r79, %r9, %r77, %r78;
	shr.u32 	%r80, %r72, 31;
	add.s32 	%r81, %r72, %r80;
	shr.s32 	%r82, %r81, 1;
	mul.wide.s32 	%rd51, %r82, 8;
	add.s64 	%rd11, %rd1, %rd51;
	ld.global.f32 	%f56, [%rd11];
	shr.u32 	%r83, %r79, 31;
	add.s32 	%r84, %r79, %r83;
	shr.s32 	%r85, %r84, 1;
	mul.wide.s32 	%rd52, %r85, 2;
	add.s64 	%rd53, %rd2, %rd52;
	ld.global.v2.u8 	{%rs9, %rs10}, [%rd53];
	setp.eq.s16 	%p21, %rs9, 0;
	mul.f32 	%f57, %f56, %f43;
	selp.f32 	%f15, %f42, %f57, %p21;
	setp.eq.s16 	%p22, %rs10, 0;
	mov.f32 	%f473, %f42;
	@%p22 bra 	$L__BB196_14;
	ld.global.f32 	%f58, [%rd11+4];
	mul.f32 	%f473, %f58, %f43;
$L__BB196_14:
	setp.eq.s64 	%p23, %rd24, 1;
	setp.eq.s64 	%p24, %rd23, 1;
	add.s32 	%r86, %r5, 256;
	div.s32 	%r87, %r86, %r6;
	mul.lo.s32 	%r88, %r87, %r6;
	sub.s32 	%r89, %r86, %r88;
	selp.b32 	%r90, 0, %r87, %p24;
	selp.b32 	%r91, 0, %r89, %p23;
	mul.lo.s32 	%r92, %r8, %r90;
	mad.lo.s32 	%r93, %r9, %r91, %r92;
	shr.u32 	%r94, %r86, 31;
	add.s32 	%r95, %r86, %r94;
	shr.s32 	%r96, %r95, 1;
	mul.wide.s32 	%rd54, %r96, 8;
	add.s64 	%rd12, %rd1, %rd54;
	ld.global.f32 	%f59, [%rd12];
	shr.u32 	%r97, %r93, 31;
	add.s32 	%r98, %r93, %r97;
	shr.s32 	%r99, %r98, 1;
	mul.wide.s32 	%rd55, %r99, 2;
	add.s64 	%rd56, %rd2, %rd55;
	ld.global.v2.u8 	{%rs11, %rs12}, [%rd56];
	setp.eq.s16 	%p25, %rs11, 0;
	mul.f32 	%f60, %f59, %f43;
	selp.f32 	%f18, %f42, %f60, %p25;
	setp.eq.s16 	%p26, %rs12, 0;
	mov.f32 	%f474, %f42;
	@%p26 bra 	$L__BB196_16;
	ld.global.f32 	%f61, [%rd12+4];
	mul.f32 	%f474, %f61, %f43;
$L__BB196_16:
	setp.eq.s64 	%p27, %rd24, 1;
	setp.eq.s64 	%p28, %rd23, 1;
	add.s32 	%r100, %r5, 320;
	div.s32 	%r101, %r100, %r6;
	mul.lo.s32 	%r102, %r101, %r6;
	sub.s32 	%r103, %r100, %r102;
	selp.b32 	%r104, 0, %r101, %p28;
	selp.b32 	%r105, 0, %r103, %p27;
	mul.lo.s32 	%r106, %r8, %r104;
	mad.lo.s32 	%r107, %r9, %r105, %r106;
	shr.u32 	%r108, %r100, 31;
	add.s32 	%r109, %r100, %r108;
	shr.s32 	%r110, %r109, 1;
	mul.wide.s32 	%rd57, %r110, 8;
	add.s64 	%rd13, %rd1, %rd57;
	ld.global.f32 	%f62, [%rd13];
	shr.u32 	%r111, %r107, 31;
	add.s32 	%r112, %r107, %r111;
	shr.s32 	%r113, %r112, 1;
	mul.wide.s32 	%rd58, %r113, 2;
	add.s64 	%rd59, %rd2, %rd58;
	ld.global.v2.u8 	{%rs13, %rs14}, [%rd59];
	setp.eq.s16 	%p29, %rs13, 0;
	mul.f32 	%f63, %f62, %f43;
	selp.f32 	%f21, %f42, %f63, %p29;
	setp.eq.s16 	%p30, %rs14, 0;
	mov.f32 	%f475, %f42;
	@%p30 bra 	$L__BB196_18;
	ld.global.f32 	%f64, [%rd13+4];
	mul.f32 	%f475, %f64, %f43;
$L__BB196_18:
	setp.eq.s64 	%p31, %rd24, 1;
	setp.eq.s64 	%p32, %rd23, 1;
	add.s32 	%r114, %r5, 384;
	div.s32 	%r115, %r114, %r6;
	mul.lo.s32 	%r116, %r115, %r6;
	sub.s32 	%r117, %r114, %r116;
	selp.b32 	%r118, 0, %r115, %p32;
	selp.b32 	%r119, 0, %r117, %p31;
	mul.lo.s32 	%r120, %r8, %r118;
	mad.lo.s32 	%r121, %r9, %r119, %r120;
	shr.u32 	%r122, %r114, 31;
	add.s32 	%r123, %r114, %r122;
	shr.s32 	%r124, %r123, 1;
	mul.wide.s32 	%rd60, %r124, 8;
	add.s64 	%rd14, %rd1, %rd60;
	ld.global.f32 	%f65, [%rd14];
	shr.u32 	%r125, %r121, 31;
	add.s32 	%r126, %r121, %r125;
	shr.s32 	%r127, %r126, 1;
	mul.wide.s32 	%rd61, %r127, 2;
	add.s64 	%rd62, %rd2, %rd61;
	ld.global.v2.u8 	{%rs15, %rs16}, [%rd62];
	setp.eq.s16 	%p33, %rs15, 0;
	mul.f32 	%f66, %f65, %f43;
	selp.f32 	%f24, %f42, %f66, %p33;
	setp.eq.s16 	%p34, %rs16, 0;
	mov.f32 	%f476, %f42;
	@%p34 bra 	$L__BB196_20;
	ld.global.f32 	%f67, [%rd14+4];
	mul.f32 	%f476, %f67, %f43;
$L__BB196_20:
	add.s32 	%r128, %r5, 448;
	div.s32 	%r129, %r128, %r6;
	mul.lo.s32 	%r130, %r129, %r6;
	sub.s32 	%r131, %r128, %r130;
	selp.b32 	%r132, 0, %r129, %p32;
	selp.b32 	%r133, 0, %r131, %p31;
	mul.lo.s32 	%r134, %r8, %r132;
	mad.lo.s32 	%r135, %r9, %r133, %r134;
	shr.u32 	%r136, %r128, 31;
	add.s32 	%r137, %r128, %r136;
	shr.s32 	%r138, %r137, 1;
	mul.wide.s32 	%rd63, %r138, 8;
	add.s64 	%rd15, %rd1, %rd63;
	ld.global.f32 	%f68, [%rd15];
	shr.u32 	%r139, %r135, 31;
	add.s32 	%r140, %r135, %r139;
	shr.s32 	%r141, %r140, 1;
	mul.wide.s32 	%rd64, %r141, 2;
	add.s64 	%rd65, %rd2, %rd64;
	ld.global.v2.u8 	{%rs17, %rs18}, [%rd65];
	setp.eq.s16 	%p37, %rs17, 0;
	mul.f32 	%f69, %f68, %f43;
	selp.f32 	%f27, %f42, %f69, %p37;
	setp.eq.s16 	%p38, %rs18, 0;
	mov.f32 	%f477, %f42;
	@%p38 bra 	$L__BB196_22;
	ld.global.f32 	%f70, [%rd15+4];
	mul.f32 	%f477, %f70, %f43;
$L__BB196_22:
	add.s32 	%r142, %r5, 512;
	div.s32 	%r143, %r142, %r6;
	mul.lo.s32 	%r144, %r143, %r6;
	sub.s32 	%r145, %r142, %r144;
	selp.b32 	%r146, 0, %r143, %p32;
	selp.b32 	%r147, 0, %r145, %p31;
	mul.lo.s32 	%r148, %r8, %r146;
	mad.lo.s32 	%r149, %r9, %r147, %r148;
	shr.u32 	%r150, %r142, 31;
	add.s32 	%r151, %r142, %r150;
	shr.s32 	%r152, %r151, 1;
	mul.wide.s32 	%rd66, %r152, 8;
	add.s64 	%rd16, %rd1, %rd66;
	ld.global.f32 	%f71, [%rd16];
	shr.u32 	%r153, %r149, 31;
	add.s32 	%r154, %r149, %r153;
	shr.s32 	%r155, %r154, 1;
	mul.wide.s32 	%rd67, %r155, 2;
	add.s64 	%rd68, %rd2, %rd67;
	ld.global.v2.u8 	{%rs19, %rs20}, [%rd68];
	setp.eq.s16 	%p41, %rs19, 0;
	mul.f32 	%f72, %f71, %f43;
	selp.f32 	%f30, %f42, %f72, %p41;
	setp.eq.s16 	%p42, %rs20, 0;
	mov.f32 	%f478, %f42;
	@%p42 bra 	$L__BB196_24;
	ld.global.f32 	%f73, [%rd16+4];
	mul.f32 	%f478, %f73, %f43;
$L__BB196_24:
	add.s32 	%r156, %r5, 576;
	div.s32 	%r157, %r156, %r6;
	mul.lo.s32 	%r158, %r157, %r6;
	sub.s32 	%r159, %r156, %r158;
	selp.b32 	%r160, 0, %r157, %p32;
	selp.b32 	%r161, 0, %r159, %p31;
	mul.lo.s32 	%r162, %r8, %r160;
	mad.lo.s32 	%r163, %r9, %r161, %r162;
	shr.u32 	%r164, %r156, 31;
	add.s32 	%r165, %r156, %r164;
	shr.s32 	%r166, %r165, 1;
	mul.wide.s32 	%rd69, %r166, 8;
	add.s64 	%rd17, %rd1, %rd69;
	ld.global.f32 	%f74, [%rd17];
	shr.u32 	%r167, %r163, 31;
	add.s32 	%r168, %r163, %r167;
	shr.s32 	%r169, %r168, 1;
	mul.wide.s32 	%rd70, %r169, 2;
	add.s64 	%rd71, %rd2, %rd70;
	ld.global.v2.u8 	{%rs21, %rs22}, [%rd71];
	setp.eq.s16 	%p45, %rs21, 0;
	mul.f32 	%f75, %f74, %f43;
	selp.f32 	%f33, %f42, %f75, %p45;
	setp.eq.s16 	%p46, %rs22, 0;
	mov.f32 	%f479, %f42;
	@%p46 bra 	$L__BB196_26;
	ld.global.f32 	%f76, [%rd17+4];
	mul.f32 	%f479, %f76, %f43;
$L__BB196_26:
	add.s32 	%r170, %r5, 640;
	div.s32 	%r171, %r170, %r6;
	mul.lo.s32 	%r172, %r171, %r6;
	sub.s32 	%r173, %r170, %r172;
	selp.b32 	%r174, 0, %r171, %p32;
	selp.b32 	%r175, 0, %r173, %p31;
	mul.lo.s32 	%r176, %r8, %r174;
	mad.lo.s32 	%r177, %r9, %r175, %r176;
	shr.u32 	%r178, %r170, 31;
	add.s32 	%r179, %r170, %r178;
	shr.s32 	%r180, %r179, 1;
	mul.wide.s32 	%rd72, %r180, 8;
	add.s64 	%rd18, %rd1, %rd72;
	ld.global.f32 	%f77, [%rd18];
	shr.u32 	%r181, %r177, 31;
	add.s32 	%r182, %r177, %r181;
	shr.s32 	%r183, %r182, 1;
	mul.wide.s32 	%rd73, %r183, 2;
	add.s64 	%rd74, %rd2, %rd73;
	ld.global.v2.u8 	{%rs23, %rs24}, [%rd74];
	setp.eq.s16 	%p49, %rs23, 0;
	mul.f32 	%f78, %f77, %f43;
	selp.f32 	%f36, %f42, %f78, %p49;
	setp.eq.s16 	%p50, %rs24, 0;
	mov.f32 	%f480, %f42;
	@%p50 bra 	$L__BB196_28;
	ld.global.f32 	%f79, [%rd18+4];
	mul.f32 	%f480, %f79, %f43;
$L__BB196_28:
	add.s32 	%r184, %r5, 704;
	div.s32 	%r185, %r184, %r6;
	mul.lo.s32 	%r186, %r185, %r6;
	sub.s32 	%r187, %r184, %r186;
	selp.b32 	%r188, 0, %r185, %p32;
	selp.b32 	%r189, 0, %r187, %p31;
	mul.lo.s32 	%r190, %r8, %r188;
	mad.lo.s32 	%r191, %r9, %r189, %r190;
	shr.u32 	%r192, %r184, 31;
	add.s32 	%r193, %r184, %r192;
	shr.s32 	%r194, %r193, 1;
	mul.wide.s32 	%rd75, %r194, 8;
	add.s64 	%rd19, %rd1, %rd75;
	ld.global.f32 	%f80, [%rd19];
	shr.u32 	%r195, %r191, 31;
	add.s32 	%r196, %r191, %r195;
	shr.s32 	%r197, %r196, 1;
	mul.wide.s32 	%rd76, %r197, 2;
	add.s64 	%rd77, %rd2, %rd76;
	ld.global.v2.u8 	{%rs25, %rs26}, [%rd77];
	setp.eq.s16 	%p53, %rs25, 0;
	mul.f32 	%f81, %f80, %f43;
	selp.f32 	%f39, %f42, %f81, %p53;
	setp.eq.s16 	%p54, %rs26, 0;
	mov.f32 	%f481, %f42;
	@%p54 bra 	$L__BB196_30;
	ld.global.f32 	%f82, [%rd19+4];
	mul.f32 	%f481, %f82, %f43;
$L__BB196_30:
	ld.param.u64 	%rd160, [_Z15SoftmaxWarpImplI22BroadcastScaleMaskLoadIffbLm2EiE11DirectStoreIffEfLi2ELi26ELi32ELi1ELb0EL9Algorithm0EEvT_T0_ll_param_2];
	max.f32 	%f83, %f3, 0fFF800000;
	max.f32 	%f84, %f83, %f469;
	max.f32 	%f85, %f84, %f6;
	max.f32 	%f86, %f85, %f470;
	max.f32 	%f87, %f86, %f9;
	max.f32 	%f88, %f87, %f471;
	max.f32 	%f89, %f88, %f12;
	max.f32 	%f90, %f89, %f472;
	max.f32 	%f91, %f90, %f15;
	max.f32 	%f92, %f91, %f473;
	max.f32 	%f93, %f92, %f18;
	max.f32 	%f94, %f93, %f474;
	max.f32 	%f95, %f94, %f21;
	max.f32 	%f96, %f95, %f475;
	max.f32 	%f97, %f96, %f24;
	max.f32 	%f98, %f97, %f476;
	max.f32 	%f99, %f98, %f27;
	max.f32 	%f100, %f99, %f477;
	max.f32 	%f101, %f100, %f30;
	max.f32 	%f102, %f101, %f478;
	max.f32 	%f103, %f102, %f33;
	max.f32 	%f104, %f103, %f479;
	max.f32 	%f105, %f104, %f36;
	max.f32 	%f106, %f105, %f480;
	max.f32 	%f107, %f106, %f39;
	max.f32 	%f108, %f107, %f481;
	mov.b32 	%r198, %f108;
	shfl.sync.bfly.b32	%r199|%p55, %r198, 16, 31, -1;
	mov.b32 	%f109, %r199;
	max.f32 	%f110, %f108, %f109;
	mov.b32 	%r200, %f110;
	shfl.sync.bfly.b32	%r201|%p56, %r200, 8, 31, -1;
	mov.b32 	%f111, %r201;
	max.f32 	%f112, %f110, %f111;
	mov.b32 	%r202, %f112;
	shfl.sync.bfly.b32	%r203|%p57, %r202, 4, 31, -1;
	mov.b32 	%f113, %r203;
	max.f32 	%f114, %f112, %f113;
	mov.b32 	%r204, %f114;
	shfl.sync.bfly.b32	%r205|%p58, %r204, 2, 31, -1;
	mov.b32 	%f115, %r205;
	max.f32 	%f116, %f114, %f115;
	mov.b32 	%r206, %f116;
	shfl.sync.bfly.b32	%r207|%p59, %r206, 1, 31, -1;
	mov.b32 	%f117, %r207;
	max.f32 	%f118, %f116, %f117;
	sub.f32 	%f119, %f3, %f118;
	fma.rn.f32 	%f120, %f119, 0f3BBB989D, 0f3F000000;
	cvt.sat.f32.f32 	%f121, %f120;
	mov.f32 	%f122, 0f4B400001;
	mov.f32 	%f123, 0f437C0000;
	fma.rm.f32 	%f124, %f121, %f123, %f122;
	add.f32 	%f125, %f124, 0fCB40007F;
	neg.f32 	%f126, %f125;
	fma.rn.f32 	%f127, %f119, 0f3FB8AA3B, %f126;
	fma.rn.f32 	%f128, %f119, 0f32A57060, %f127;
	mov.b32 	%r208, %f124;
	shl.b32 	%r209, %r208, 23;
	mov.b32 	%f129, %r209;
	ex2.approx.ftz.f32 	%f130, %f128;
	mul.f32 	%f131, %f130, %f129;
	add.f32 	%f132, %f131, 0f00000000;
	sub.f32 	%f133, %f469, %f118;
	fma.rn.f32 	%f134, %f133, 0f3BBB989D, 0f3F000000;
	cvt.sat.f32.f32 	%f135, %f134;
	fma.rm.f32 	%f136, %f135, %f123, %f122;
	add.f32 	%f137, %f136, 0fCB40007F;
	neg.f32 	%f138, %f137;
	fma.rn.f32 	%f139, %f133, 0f3FB8AA3B, %f138;
	fma.rn.f32 	%f140, %f133, 0f32A57060, %f139;
	mov.b32 	%r210, %f136;
	shl.b32 	%r211, %r210, 23;
	mov.b32 	%f141, %r211;
	ex2.approx.ftz.f32 	%f142, %f140;
	mul.f32 	%f143, %f142, %f141;
	add.f32 	%f144, %f132, %f143;
	sub.f32 	%f145, %f6, %f118;
	fma.rn.f32 	%f146, %f145, 0f3BBB989D, 0f3F000000;
	cvt.sat.f32.f32 	%f147, %f146;
	fma.rm.f32 	%f148, %f147, %f123, %f122;
	add.f32 	%f149, %f148, 0fCB40007F;
	neg.f32 	%f150, %f149;
	fma.rn.f32 	%f151, %f145, 0f3FB8AA3B, %f150;
	fma.rn.f32 	%f152, %f145, 0f32A57060, %f151;
	mov.b32 	%r212, %f148;
	shl.b32 	%r213, %r212, 23;
	mov.b32 	%f153, %r213;
	ex2.approx.ftz.f32 	%f154, %f152;
	mul.f32 	%f155, %f154, %f153;
	add.f32 	%f156, %f144, %f155;
	sub.f32 	%f157, %f470, %f118;
	fma.rn.f32 	%f158, %f157, 0f3BBB989D, 0f3F000000;
	cvt.sat.f32.f32 	%f159, %f158;
	fma.rm.f32 	%f160, %f159, %f123, %f122;
	add.f32 	%f161, %f160, 0fCB40007F;
	neg.f32 	%f162, %f161;
	fma.rn.f32 	%f163, %f157, 0f3FB8AA3B, %f162;
	fma.rn.f32 	%f164, %f157, 0f32A57060, %f163;
	mov.b32 	%r214, %f160;
	shl.b32 	%r215, %r214, 23;
	mov.b32 	%f165, %r215;
	ex2.approx.ftz.f32 	%f166, %f164;
	mul.f32 	%f167, %f166, %f165;
	add.f32 	%f168, %f156, %f167;
	sub.f32 	%f169, %f9, %f118;
	fma.rn.f32 	%f170, %f169, 0f3BBB989D, 0f3F000000;
	cvt.sat.f32.f32 	%f171, %f170;
	fma.rm.f32 	%f172, %f171, %f123, %f122;
	add.f32 	%f173, %f172, 0fCB40007F;
	neg.f32 	%f174, %f173;
	fma.rn.f32 	%f175, %f169, 0f3FB8AA3B, %f174;
	fma.rn.f32 	%f176, %f169, 0f32A57060, %f175;
	mov.b32 	%r216, %f172;
	shl.b32 	%r217, %r216, 23;
	mov.b32 	%f177, %r217;
	ex2.approx.ftz.f32 	%f178, %f176;
	mul.f32 	%f179, %f178, %f177;
	add.f32 	%f180, %f168, %f179;
	sub.f32 	%f181, %f471, %f118;
	fma.rn.f32 	%f182, %f181, 0f3BBB989D, 0f3F000000;
	cvt.sat.f32.f32 	%f183, %f182;
	fma.rm.f32 	%f184, %f183, %f123, %f122;
	add.f32 	%f185, %f184, 0fCB40007F;
	neg.f32 	%f186, %f185;
	fma.rn.f32 	%f187, %f181, 0f3FB8AA3B, %f186;
	fma.rn.f32 	%f188, %f181, 0f32A57060, %f187;
	mov.b32 	%r218, %f184;
	shl.b32 	%r219, %r218, 23;
	mov.b32 	%f189, %r219;
	ex2.approx.ftz.f32 	%f190, %f188;
	mul.f32 	%f191, %f190, %f189;
	add.f32 	%f192, %f180, %f191;
	sub.f32 	%f193, %f12, %f118;
	fma.rn.f32 	%f194, %f193, 0f3BBB989D, 0f3F000000;
	cvt.sat.f32.f32 	%f195, %f194;
	fma.rm.f32 	%f196, %f195, %f123, %f122;
	add.f32 	%f197, %f196, 0fCB40007F;
	neg.f32 	%f198, %f197;
	fma.rn.f32 	%f199, %f193, 0f3FB8AA3B, %f198;
	fma.rn.f32 	%f200, %f193, 0f32A57060, %f199;
	mov.b32 	%r220, %f196;
	shl.b32 	%r221, %r220, 23;
	mov.b32 	%f201, %r221;
	ex2.approx.ftz.f32 	%f202, %f200;
	mul.f32 	%f203, %f202, %f201;
	add.f32 	%f204, %f192, %f203;
	sub.f32 	%f205, %f472, %f118;
	fma.rn.f32 	%f206, %f205, 0f3BBB989D, 0f3F000000;
	cvt.sat.f32.f32 	%f207, %f206;
	fma.rm.f32 	%f208, %f207, %f123, %f122;
	add.f32 	%f209, %f208, 0fCB40007F;
	neg.f32 	%f210, %f209;
	fma.rn.f32 	%f211, %f205, 0f3FB8AA3B, %f210;
	fma.rn.f32 	%f212, %f205, 0f32A57060, %f211;
	mov.b32 	%r222, %f208;
	shl.b32 	%r223, %r222, 23;
	mov.b32 	%f213, %r223;
	ex2.approx.ftz.f32 	%f214, %f212;
	mul.f32 	%f215, %f214, %f213;
	add.f32 	%f216, %f204, %f215;
	sub.f32 	%f217, %f15, %f118;
	fma.rn.f32 	%f218, %f217, 0f3BBB989D, 0f3F000000;
	cvt.sat.f32.f32 	%f219, %f218;
	fma.rm.f32 	%f220, %f219, %f123, %f122;
	add.f32 	%f221, %f220, 0fCB40007F;
	neg.f32 	%f222, %f221;
	fma.rn.f32 	%f223, %f217, 0f3FB8AA3B, %f222;
	fma.rn.f32 	%f224, %f217, 0f32A57060, %f223;
	mov.b32 	%r224, %f220;
	shl.b32 	%r225, %r224, 23;
	mov.b32 	%f225, %r225;
	ex2.approx.ftz.f32 	%f226, %f224;
	mul.f32 	%f227, %f226, %f225;
	add.f32 	%f228, %f216, %f227;
	sub.f32 	%f229, %f473, %f118;
	fma.rn.f32 	%f230, %f229, 0f3BBB989D, 0f3F000000;
	cvt.sat.f32.f32 	%f231, %f230;
	fma.rm.f32 	%f232, %f231, %f123, %f122;
	add.f32 	%f233, %f232, 0fCB40007F;
	neg.f32 	%f234, %f233;
	fma.rn.f32 	%f235, %f229, 0f3FB8AA3B, %f234;
	fma.rn.f32 	%f236, %f229, 0f32A57060, %f235;
	mov.b32 	%r226, %f232;
	shl.b32 	%r227, %r226, 23;
	mov.b32 	%f237, %r227;
	ex2.approx.ftz.f32 	%f238, %f236;
	mul.f32 	%f239, %f238, %f237;
	add.f32 	%f240, %f228, %f239;
	sub.f32 	%f241, %f18, %f118;
	fma.rn.f32 	%f242, %f241, 0f3BBB989D, 0f3F000000;
	cvt.sat.f32.f32 	%f243, %f242;
	fma.rm.f32 	%f244, %f243, %f123, %f122;
	add.f32 	%f245, %f244, 0fCB40007F;
	neg.f32 	%f246, %f245;
	fma.rn.f32 	%f247, %f241, 0f3FB8AA3B, %f246;
	fma.rn.f32 	%f248, %f241, 0f32A57060, %f247;
	mov.b32 	%r228, %f244;
	shl.b32 	%r229, %r228, 23;
	mov.b32 	%f249, %r229;
	ex2.approx.ftz.f32 	%f250, %f248;
	mul.f32 	%f251, %f250, %f249;
	add.f32 	%f252, %f240, %f251;
	sub.f32 	%f253, %f474, %f118;
	fma.rn.f32 	%f254, %f253, 0f3BBB989D, 0f3F000000;
	cvt.sat.f32.f32 	%f255, %f254;
	fma.rm.f32 	%f256, %f255, %f123, %f122;
	add.f32 	%f257, %f256, 0fCB40007F;
	neg.f32 	%f258, %f257;
	fma.rn.f32 	%f259, %f253, 0f3FB8AA3B, %f258;
	fma.rn.f32 	%f260, %f253, 0f32A57060, %f259;
	mov.b32 	%r230, %f256;
	shl.b32 	%r231, %r230, 23;
	mov.b32 	%f261, %r231;
	ex2.approx.ftz.f32 	%f262, %f260;
	mul.f32 	%f263, %f262, %f261;
	add.f32 	%f264, %f252, %f263;
	sub.f32 	%f265, %f21, %f118;
	fma.rn.f32 	%f266, %f265, 0f3BBB989D, 0f3F000000;
	cvt.sat.f32.f32 	%f267, %f266;
	fma.rm.f32 	%f268, %f267, %f123, %f122;
	add.f32 	%f269, %f268, 0fCB40007F;
	neg.f32 	%f270, %f269;
	fma.rn.f32 	%f271, %f265, 0f3FB8AA3B, %f270;
	fma.rn.f32 	%f272, %f265, 0f32A57060, %f271;
	mov.b32 	%r232, %f268;
	shl.b32 	%r233, %r232, 23;
	mov.b32 	%f273, %r233;
	ex2.approx.ftz.f32 	%f274, %f272;
	mul.f32 	%f275, %f274, %f273;
	add.f32 	%f276, %f264, %f275;
	sub.f32 	%f277, %f475, %f118;
	fma.rn.f32 	%f278, %f277, 0f3BBB989D, 0f3F000000;
	cvt.sat.f32.f32 	%f279, %f278;
	fma.rm.f32 	%f280, %f279, %f123, %f122;
	add.f32 	%f281, %f280, 0fCB40007F;
	neg.f32 	%f282, %f281;
	fma.rn.f32 	%f283, %f277, 0f3FB8AA3B, %f282;
	fma.rn.f32 	%f284, %f277, 0f32A57060, %f283;
	mov.b32 	%r234, %f280;
	shl.b32 	%r235, %r234, 23;
	mov.b32 	%f285, %r235;
	ex2.approx.ftz.f32 	%f286, %f284;
	mul.f32 	%f287, %f286, %f285;
	add.f32 	%f288, %f276, %f287;
	sub.f32 	%f289, %f24, %f118;
	fma.rn.f32 	%f290, %f289, 0f3BBB989D, 0f3F000000;
	cvt.sat.f32.f32 	%f291, %f290;
	fma.rm.f32 	%f292, %f291, %f123, %f122;
	add.f32 	%f293, %f292, 0fCB40007F;
	neg.f32 	%f294, %f293;
	fma.rn.f32 	%f295, %f289, 0f3FB8AA3B, %f294;
	fma.rn.f32 	%f296, %f289, 0f32A57060, %f295;
	mov.b32 	%r236, %f292;
	shl.b32 	%r237, %r236, 23;
	mov.b32 	%f297, %r237;
	ex2.approx.ftz.f32 	%f298, %f296;
	mul.f32 	%f299, %f298, %f297;
	add.f32 	%f300, %f288, %f299;
	sub.f32 	%f301, %f476, %f118;
	fma.rn.f32 	%f302, %f301, 0f3BBB989D, 0f3F000000;
	cvt.sat.f32.f32 	%f303, %f302;
	fma.rm.f32 	%f304, %f303, %f123, %f122;
	add.f32 	%f305, %f304, 0fCB40007F;
	neg.f32 	%f306, %f305;
	fma.rn.f32 	%f307, %f301, 0f3FB8AA3B, %f306;
	fma.rn.f32 	%f308, %f301, 0f32A57060, %f307;
	mov.b32 	%r238, %f304;
	shl.b32 	%r239, %r238, 23;
	mov.b32 	%f309, %r239;
	ex2.approx.ftz.f32 	%f310, %f308;
	mul.f32 	%f311, %f310, %f309;
	add.f32 	%f312, %f300, %f311;
	sub.f32 	%f313, %f27, %f118;
	fma.rn.f32 	%f314, %f313, 0f3BBB989D, 0f3F000000;
	cvt.sat.f32.f32 	%f315, %f314;
	fma.rm.f32 	%f316, %f315, %f123, %f122;
	add.f32 	%f317, %f316, 0fCB40007F;
	neg.f32 	%f318, %f317;
	fma.rn.f32 	%f319, %f313, 0f3FB8AA3B, %f318;
	fma.rn.f32 	%f320, %f313, 0f32A57060, %f319;
	mov.b32 	%r240, %f316;
	shl.b32 	%r241, %r240, 23;
	mov.b32 	%f321, %r241;
	ex2.approx.ftz.f32 	%f322, %f320;
	mul.f32 	%f323, %f322, %f321;
	add.f32 	%f324, %f312, %f323;
	sub.f32 	%f325, %f477, %f118;
	fma.rn.f32 	%f326, %f325, 0f3BBB989D, 0f3F000000;
	cvt.sat.f32.f32 	%f327, %f326;
	fma.rm.f32 	%f328, %f327, %f123, %f122;
	add.f32 	%f329, %f328, 0fCB40007F;
	neg.f32 	%f330, %f329;
	fma.rn.f32 	%f331, %f325, 0f3FB8AA3B, %f330;
	fma.rn.f32 	%f332, %f325, 0f32A57060, %f331;
	mov.b32 	%r242, %f328;
	shl.b32 	%r243, %r242, 23;
	mov.b32 	%f333, %r243;
	ex2.approx.ftz.f32 	%f334, %f332;
	mul.f32 	%f335, %f334, %f333;
	add.f32 	%f336, %f324, %f335;
	sub.f32 	%f337, %f30, %f118;
	fma.rn.f32 	%f338, %f337, 0f3BBB989D, 0f3F000000;
	cvt.sat.f32.f32 	%f339, %f338;
	fma.rm.f32 	%f340, %f339, %f123, %f122;
	add.f32 	%f341, %f340, 0fCB40007F;
	neg.f32 	%f342, %f341;
	fma.rn.f32 	%f343, %f337, 0f3FB8AA3B, %f342;
	fma.rn.f32 	%f344, %f337, 0f32A57060, %f343;
	mov.b32 	%r244, %f340;
	shl.b32 	%r245, %r244, 23;
	mov.b32 	%f345, %r245;
	ex2.approx.ftz.f32 	%f346, %f344;
	mul.f32 	%f347, %f346, %f345;
	add.f32 	%f348, %f336, %f347;
	sub.f32 	%f349, %f478, %f118;
	fma.rn.f32 	%f350, %f349, 0f3BBB989D, 0f3F000000;
	cvt.sat.f32.f32 	%f351, %f350;
	fma.rm.f32 	%f352, %f351, %f123, %f122;
	add.f32 	%f353, %f352, 0fCB40007F;
	neg.f32 	%f354, %f353;
	fma.rn.f32 	%f355, %f349, 0f3FB8AA3B, %f354;
	fma.rn.f32 	%f356, %f349, 0f32A57060, %f355;
	mov.b32 	%r246, %f352;
	shl.b32 	%r247, %r246, 23;
	mov.b32 	%f357, %r247;
	ex2.approx.ftz.f32 	%f358, %f356;
	mul.f32 	%f359, %f358, %f357;
	add.f32 	%f360, %f348, %f359;
	sub.f32 	%f361, %f33, %f118;
	fma.rn.f32 	%f362, %f361, 0f3BBB989D, 0f3F000000;
	cvt.sat.f32.f32 	%f363, %f362;
	fma.rm.f32 	%f364, %f363, %f123, %f122;
	add.f32 	%f365, %f364, 0fCB40007F;
	neg.f32 	%f366, %f365;
	fma.rn.f32 	%f367, %f361, 0f3FB8AA3B, %f366;
	fma.rn.f32 	%f368, %f361, 0f32A57060, %f367;
	mov.b32 	%r248, %f364;
	shl.b32 	%r249, %r248, 23;
	mov.b32 	%f369, %r249;
	ex2.approx.ftz.f32 	%f370, %f368;
	mul.f32 	%f371, %f370, %f369;
	add.f32 	%f372, %f360, %f371;
	sub.f32 	%f373, %f479, %f118;
	fma.rn.f32 	%f374, %f373, 0f3BBB989D, 0f3F000000;
	cvt.sat.f32.f32 	%f375, %f374;
	fma.rm.f32 	%f376, %f375, %f123, %f122;
	add.f32 	%f377, %f376, 0fCB40007F;
	neg.f32 	%f378, %f377;
	fma.rn.f32 	%f379, %f373, 0f3FB8AA3B, %f378;
	fma.rn.f32 	%f380, %f373, 0f32A57060, %f379;
	mov.b32 	%r250, %f376;
	shl.b32 	%r251, %r250, 23;
	mov.b32 	%f381, %r251;
	ex2.approx.ftz.f32 	%f382, %f380;
	mul.f32 	%f383, %f382, %f381;
	add.f32 	%f384, %f372, %f383;
	sub.f32 	%f385, %f36, %f118;
	fma.rn.f32 	%f386, %f385, 0f3BBB989D, 0f3F000000;
	cvt.sat.f32.f32 	%f387, %f386;
	fma.rm.f32 	%f388, %f387, %f123, %f122;
	add.f32 	%f389, %f388, 0fCB40007F;
	neg.f32 	%f390, %f389;
	fma.rn.f32 	%f391, %f385, 0f3FB8AA3B, %f390;
	fma.rn.f32 	%f392, %f385, 0f32A57060, %f391;
	mov.b32 	%r252, %f388;
	shl.b32 	%r253, %r252, 23;
	mov.b32 	%f393, %r253;
	ex2.approx.ftz.f32 	%f394, %f392;
	mul.f32 	%f395, %f394, %f393;
	add.f32 	%f396, %f384, %f395;
	sub.f32 	%f397, %f480, %f118;
	fma.rn.f32 	%f398, %f397, 0f3BBB989D, 0f3F000000;
	cvt.sat.f32.f32 	%f399, %f398;
	fma.rm.f32 	%f400, %f399, %f123, %f122;
	add.f32 	%f401, %f400, 0fCB40007F;
	neg.f32 	%f402, %f401;
	fma.rn.f32 	%f403, %f397, 0f3FB8AA3B, %f402;
	fma.rn.f32 	%f404, %f397, 0f32A57060, %f403;
	mov.b32 	%r254, %f400;
	shl.b32 	%r255, %r254, 23;
	mov.b32 	%f405, %r255;
	ex2.approx.ftz.f32 	%f406, %f404;
	mul.f32 	%f407, %f406, %f405;
	add.f32 	%f408, %f396, %f407;
	sub.f32 	%f409, %f39, %f118;
	fma.rn.f32 	%f410, %f409, 0f3BBB989D, 0f3F000000;
	cvt.sat.f32.f32 	%f411, %f410;
	fma.rm.f32 	%f412, %f411, %f123, %f122;
	add.f32 	%f413, %f412, 0fCB40007F;
	neg.f32 	%f414, %f413;
	fma.rn.f32 	%f415, %f409, 0f3FB8AA3B, %f414;
	fma.rn.f32 	%f416, %f409, 0f32A57060, %f415;
	mov.b32 	%r256, %f412;
	shl.b32 	%r257, %r256, 23;
	mov.b32 	%f417, %r257;
	ex2.approx.ftz.f32 	%f418, %f416;
	mul.f32 	%f419, %f418, %f417;
	add.f32 	%f420, %f408, %f419;
	sub.f32 	%f421, %f481, %f118;
	fma.rn.f32 	%f422, %f421, 0f3BBB989D, 0f3F000000;
	cvt.sat.f32.f32 	%f423, %f422;
	fma.rm.f32 	%f424, %f423, %f123, %f122;
	add.f32 	%f425, %f424, 0fCB40007F;
	neg.f32 	%f426, %f425;
	fma.rn.f32 	%f427, %f421, 0f3FB8AA3B, %f426;
	fma.rn.f32 	%f428, %f421, 0f32A57060, %f427;
	mov.b32 	%r258, %f424;
	shl.b32 	%r259, %r258, 23;
	mov.b32 	%f429, %r259;
	ex2.approx.ftz.f32 	%f430, %f428;
	mul.f32 	%f431, %f430, %f429;
	add.f32 	%f432, %f420, %f431;
	mov.b32 	%r260, %f432;
	shfl.sync.bfly.b32	%r261|%p60, %r260, 16, 31, -1;
	mov.b32 	%f433, %r261;
	add.f32 	%f434, %f432, %f433;
	mov.b32 	%r262, %f434;
	shfl.sync.bfly.b32	%r263|%p61, %r262, 8, 31, -1;
	mov.b32 	%f435, %r263;
	add.f32 	%f436, %f434, %f435;
	mov.b32 	%r264, %f436;
	shfl.sync.bfly.b32	%r265|%p62, %r264, 4, 31, -1;
	mov.b32 	%f437, %r265;
	add.f32 	%f438, %f436, %f437;
	mov.b32 	%r266, %f438;
	shfl.sync.bfly.b32	%r267|%p63, %r266, 2, 31, -1;
	mov.b32 	%f439, %r267;
	add.f32 	%f440, %f438, %f439;
	mov.b32 	%r268, %f440;
	shfl.sync.bfly.b32	%r269|%p64, %r268, 1, 31, -1;
	mov.b32 	%f441, %r269;
	add.f32 	%f442, %f440, %f441;
	div.rn.f32 	%f443, %f131, %f442;
	div.rn.f32 	%f444, %f143, %f442;
	div.rn.f32 	%f445, %f155, %f442;
	div.rn.f32 	%f446, %f167, %f442;
	div.rn.f32 	%f447, %f179, %f442;
	div.rn.f32 	%f448, %f191, %f442;
	div.rn.f32 	%f449, %f203, %f442;
	div.rn.f32 	%f450, %f215, %f442;
	div.rn.f32 	%f451, %f227, %f442;
	div.rn.f32 	%f452, %f239, %f442;
	div.rn.f32 	%f453, %f251, %f442;
	div.rn.f32 	%f454, %f263, %f442;
	div.rn.f32 	%f455, %f275, %f442;
	div.rn.f32 	%f456, %f287, %f442;
	div.rn.f32 	%f457, %f299, %f442;
	div.rn.f32 	%f458, %f311, %f442;
	div.rn.f32 	%f459, %f323, %f442;
	div.rn.f32 	%f460, %f335, %f442;
	div.rn.f32 	%f461, %f347, %f442;
	div.rn.f32 	%f462, %f359, %f442;
	div.rn.f32 	%f463, %f371, %f442;
	div.rn.f32 	%f464, %f383, %f442;
	div.rn.f32 	%f465, %f395, %f442;
	div.rn.f32 	%f466, %f407, %f442;
	div.rn.f32 	%f467, %f419, %f442;
	div.rn.f32 	%f468, %f431, %f442;
	mov.u32 	%r270, %tid.x;
	shl.b32 	%r271, %r270, 1;
	cvt.u64.u32 	%rd78, %r271;
	mad.lo.s64 	%rd79, %rd161, %rd30, %rd78;
	shr.u64 	%rd80, %rd79, 63;
	add.s64 	%rd81, %rd79, %rd80;
	cvta.to.global.u64 	%rd82, %rd29;
	shl.b64 	%rd83, %rd81, 2;
	and.b64  	%rd84, %rd83, -8;
	add.s64 	%rd85, %rd82, %rd84;
	st.global.v2.f32 	[%rd85], {%f443, %f444};
	add.s64 	%rd86, %rd79, 64;
	shr.u64 	%rd87, %rd86, 63;
	add.s64 	%rd88, %rd86, %rd87;
	shl.b64 	%rd89, %rd88, 2;
	and.b64  	%rd90, %rd89, -8;
	add.s64 	%rd91, %rd82, %rd90;
	st.global.v2.f32 	[%rd91], {%f445, %f446};
	add.s64 	%rd92, %rd79, 128;
	shr.u64 	%rd93, %rd92, 63;
	add.s64 	%rd94, %rd92, %rd93;
	shl.b64 	%rd95, %rd94, 2;
	and.b64  	%rd96, %rd95, -8;
	add.s64 	%rd97, %rd82, %rd96;
	st.global.v2.f32 	[%rd97], {%f447, %f448};
	add.s64 	%rd98, %rd79, 192;
	shr.u64 	%rd99, %rd98, 63;
	add.s64 	%rd100, %rd98, %rd99;
	shl.b64 	%rd101, %rd100, 2;
	and.b64  	%rd102, %rd101, -8;
	add.s64 	%rd103, %rd82, %rd102;
	st.global.v2.f32 	[%rd103], {%f449, %f450};
	add.s64 	%rd104, %rd79, 256;
	shr.u64 	%rd105, %rd104, 63;
	add.s64 	%rd106, %rd104, %rd105;
	shl.b64 	%rd107, %rd106, 2;
	and.b64  	%rd108, %rd107, -8;
	add.s64 	%rd109, %rd82, %rd108;
	st.global.v2.f32 	[%rd109], {%f451, %f452};
	add.s64 	%rd110, %rd79, 320;
	shr.u64 	%rd111, %rd110, 63;
	add.s64 	%rd112, %rd110, %rd111;
	shl.b64 	%rd113, %rd112, 2;
	and.b64  	%rd114, %rd113, -8;
	add.s64 	%rd115, %rd82, %rd114;
	st.global.v2.f32 	[%rd115], {%f453, %f454};
	add.s64 	%rd116, %rd79, 384;
	shr.u64 	%rd117, %rd116, 63;
	add.s64 	%rd118, %rd116, %rd117;
	shl.b64 	%rd119, %rd118, 2;
	and.b64  	%rd120, %rd119, -8;
	add.s64 	%rd121, %rd82, %rd120;
	st.global.v2.f32 	[%rd121], {%f455, %f456};
	add.s64 	%rd122, %rd79, 448;
	shr.u64 	%rd123, %rd122, 63;
	add.s64 	%rd124, %rd122, %rd123;
	shl.b64 	%rd125, %rd124, 2;
	and.b64  	%rd126, %rd125, -8;
	add.s64 	%rd127, %rd82, %rd126;
	st.global.v2.f32 	[%rd127], {%f457, %f458};
	add.s64 	%rd128, %rd79, 512;
	shr.u64 	%rd129, %rd128, 63;
	add.s64 	%rd130, %rd128, %rd129;
	shl.b64 	%rd131, %rd130, 2;
	and.b64  	%rd132, %rd131, -8;
	add.s64 	%rd133, %rd82, %rd132;
	st.global.v2.f32 	[%rd133], {%f459, %f460};
	add.s64 	%rd134, %rd79, 576;
	shr.u64 	%rd135, %rd134, 63;
	add.s64 	%rd136, %rd134, %rd135;
	shl.b64 	%rd137, %rd136, 2;
	and.b64  	%rd138, %rd137, -8;
	add.s64 	%rd139, %rd82, %rd138;
	st.global.v2.f32 	[%rd139], {%f461, %f462};
	add.s64 	%rd140, %rd79, 640;
	shr.u64 	%rd141, %rd140, 63;
	add.s64 	%rd142, %rd140, %rd141;
	shl.b64 	%rd143, %rd142, 2;
	and.b64  	%rd144, %rd143, -8;
	add.s64 	%rd145, %rd82, %rd144;
	st.global.v2.f32 	[%rd145], {%f463, %f464};
	add.s64 	%rd146, %rd79, 704;
	shr.u64 	%rd147, %rd146, 63;
	add.s64 	%rd148, %rd146, %rd147;
	shl.b64 	%rd149, %rd148, 2;
	and.b64  	%rd150, %rd149, -8;
	add.s64 	%rd151, %rd82, %rd150;
	st.global.v2.f32 	[%rd151], {%f465, %f466};
	add.s64 	%rd152, %rd79, 768;
	shr.u64 	%rd153, %rd152, 63;
	add.s64 	%rd154, %rd152, %rd153;
	shl.b64 	%rd155, %rd154, 2;
	and.b64  	%rd156, %rd155, -8;
	add.s64 	%rd157, %rd82, %rd156;
	st.global.v2.f32 	[%rd157], {%f467, %f468};
	mov.u32 	%r272, %nctaid.x;
	mov.u32 	%r273, %ntid.y;
	mul.lo.s32 	%r274, %r272, %r273;
	cvt.s64.s32 	%rd158, %r274;
	add.s64 	%rd161, %rd161, %rd158;
	setp.lt.s64 	%p65, %rd161, %rd160;
	@%p65 bra 	$L__BB196_4;
$L__BB196_31:
	ret;

}
	// .globl	_Z15SoftmaxWarpImplI22BroadcastScaleMaskLoadIffbLm2EiE11DirectStoreIffEfLi2ELi26ELi32ELi1ELb1EL9Algorithm0EEvT_T0_ll
.visible .entry _Z15SoftmaxWarpImplI22BroadcastScaleMaskLoadIffbLm2EiE11DirectStoreIffEfLi2ELi26ELi32ELi1ELb1EL9Algorithm0EEvT_T0_ll(
	.param .align 8 .b8 _Z15SoftmaxWarpImplI22BroadcastScaleMaskLoadIffbLm2EiE11DirectStoreIffEfLi2ELi26ELi32ELi1ELb1EL9Algorithm0EEvT_T0_ll_param_0[88],
	.param .align 8 .b8 _Z15SoftmaxWarpImplI22BroadcastScaleMaskLoadIffbLm2EiE11DirectStoreIffEfLi2ELi26ELi32ELi1ELb1EL9Algorithm0EEvT_T0_ll_param_1[16],
	.param .u64 _Z15SoftmaxWarpImplI22BroadcastScaleMaskLoadIffbLm2EiE11DirectStoreIffEfLi2ELi26ELi32ELi1ELb1EL9Algorithm0EEvT_T0_ll_param_2,
	.param .u64 _Z15SoftmaxWarpImplI22BroadcastScaleMaskLoadIffbLm2EiE11DirectStoreIffEfLi2ELi26ELi32ELi1ELb1EL9Algorithm0EEvT_T0_ll_param_3
)
{
	.reg .pred 	%p<92>;
	.reg .b16 	%rs<27>;
	.reg .b32 	%r<298>;
	.reg .b32 	%f<573>;
	.reg .b64 	%rd<175>;

	ld.param.u64 	%rd46, [_Z15SoftmaxWarpImplI22BroadcastScaleMaskLoadIffbLm2EiE11DirectStoreIffEfLi2ELi26ELi32ELi1ELb1EL9Algorithm0EEvT_T0_ll_param_1+8];
	ld.param.v2.f32 	{%f120, %f121}, [_Z15SoftmaxWarpImplI22BroadcastScaleMaskLoadIffbLm2EiE11DirectStoreIffEfLi2ELi26ELi32ELi1ELb1EL9Algorithm0EEvT_T0_ll_param_0+80];
	ld.param.u64 	%rd44, [_Z15SoftmaxWarpImplI22BroadcastScaleMaskLoadIffbLm2EiE11DirectStoreIffEfLi2ELi26ELi32ELi1ELb1EL9Algorithm0EEvT_T0_ll_param_0+72];
	ld.param.v2.u32 	{%r8, %r9}, [_Z15SoftmaxWarpImplI22BroadcastScaleMaskLoadIffbLm2EiE11DirectStoreIffEfLi2ELi26ELi32ELi1ELb1EL9Algorithm0EEvT_T0_ll_param_0+56];
	ld.param.v2.u32 	{%r6, %r7}, [_Z15SoftmaxWarpImplI22BroadcastScaleMaskLoadIffbLm2EiE11DirectStoreIffEfLi2ELi26ELi32ELi1ELb1EL9Algorithm0EEvT_T0_ll_param_0+40];
	ld.param.u64 	%rd40, [_Z15SoftmaxWarpImplI22BroadcastScaleMaskLoadIffbLm2EiE11DirectStoreIffEfLi2ELi26ELi32ELi1ELb1EL9Algorithm0EEvT_T0_ll_param_0+24];
	ld.param.u64 	%rd39, [_Z15SoftmaxWarpImplI22BroadcastScaleMaskLoadIffbLm2EiE11DirectStoreIffEfLi2ELi26ELi32ELi1ELb1EL9Algorithm0EEvT_T0_ll_param_0+16];
	ld.param.u64 	%rd45, [_Z15SoftmaxWarpImplI22BroadcastScaleMaskLoadIffbLm2EiE11DirectStoreIffEfLi2ELi26ELi32ELi1ELb1EL9Algorithm0EEvT_T0_ll_param_1];
	ld.param.u64 	%rd38, [_Z15SoftmaxWarpImplI22BroadcastScaleMaskLoadIffbLm2EiE11DirectStoreIffEfLi2ELi26ELi32ELi1ELb1EL9Algorithm0EEvT_T0_ll_param_0+8];
	ld.param.u64 	%rd37, [_Z15SoftmaxWarpImplI22BroadcastScaleMaskLoadIffbLm2EiE11DirectStoreIffEfLi2ELi26ELi32ELi1ELb1EL9Algorithm0EEvT_T0_ll_param_0];
	ld.param.u64 	%rd48, [_Z15SoftmaxWarpImplI22BroadcastScaleMaskLoadIffbLm2EiE11DirectStoreIffEfLi2ELi26ELi32ELi1ELb1EL9Algorithm0EEvT_T0_ll_param_3];
	cvta.to.global.u64 	%rd1, %rd37;
	cvta.to.global.u64 	%rd2, %rd38;
	cvta.to.global.u64 	%rd5, %rd45;
	setp.lt.s64 	%p1, %rd48, 833;
	@%p1 bra 	$L__BB197_2;
	mov.u64 	%rd49, $str;
	cvta.global.u64 	%rd50, %rd49;
	mov.u64 	%rd51, $str$1;
	cvta.global.u64 	%rd52, %rd51;
	mov.u64 	%rd53, __unnamed_193;
	cvta.global.u64 	%rd54, %rd53;
	{ // callseq 192, 0
	.param .b64 param0;
	st.param.b64 	[param0], %rd50;
	.param .b64 param1;
	st.param.b64 	[param1], %rd52;
	.param .b32 param2;
	st.param.b32 	[param2], 219;
	.param .b64 param3;
	st.param.b64 	[param3], %rd54;
	.param .b64 param4;
	st.param.b64 	[param4], 1;
	call.uni 
	__assertfail, 
	(
	param0, 
	param1, 
	param2, 
	param3, 
	param4
	);
	} // callseq 192
$L__BB197_2:
	ld.param.u64 	%rd172, [_Z15SoftmaxWarpImplI22BroadcastScaleMaskLoadIffbLm2EiE11DirectStoreIffEfLi2ELi26ELi32ELi1ELb1EL9Algorithm0EEvT_T0_ll_param_2];
	mov.u32 	%r10, %ctaid.x;
	mov.u32 	%r11, %ntid.y;
	mov.u32 	%r12, %tid.y;
	mad.lo.s32 	%r13, %r10, %r11, %r12;
	mov.u32 	%r14, %nctaid.x;
	mul.lo.s32 	%r4, %r14, %r11;
	cvt.s64.s32 	%rd174, %r13;
	setp.le.s64 	%p2, %rd172, %rd174;
	@%p2 bra 	$L__BB197_83;
	mov.u32 	%r15, %tid.x;
	shl.b32 	%r16, %r15, 1;
	cvt.u64.u32 	%rd7, %r16;
	add.s32 	%r17, %r16, 64;
	cvt.u64.u32 	%rd8, %r17;
	add.s32 	%r18, %r16, 128;
	cvt.u64.u32 	%rd9, %r18;
	add.s32 	%r19, %r16, 192;
	cvt.u64.u32 	%rd10, %r19;
	add.s32 	%r20, %r16, 256;
	cvt.u64.u32 	%rd11, %r20;
	add.s32 	%r21, %r16, 320;
	cvt.u64.u32 	%rd12, %r21;
	add.s32 	%r22, %r16, 384;
	cvt.u64.u32 	%rd13, %r22;
	add.s32 	%r23, %r16, 448;
	cvt.u64.u32 	%rd14, %r23;
	add.s32 	%r24, %r16, 512;
	cvt.u64.u32 	%rd15, %r24;
	add.s32 	%r25, %r16, 576;
	cvt.u64.u32 	%rd16, %r25;
	add.s32 	%r26, %r16, 640;
	cvt.u64.u32 	%rd17, %r26;
	add.s32 	%r27, %r16, 704;
	cvt.u64.u32 	%rd18, %r27;
	add.s32 	%r28, %r16, 768;
	cvt.u64.u32 	%rd19, %r28;
	cvt.s64.s32 	%rd20, %r4;
	cvt.u32.u64 	%r30, %rd44;
	cvt.u32.u64 	%r31, %rd7;
$L__BB197_4:
	setp.le.s64 	%p3, %rd48, %rd7;
	cvt.u32.u64 	%r29, %rd174;
	mul.lo.s32 	%r5, %r30, %r29;
	mov.f32 	%f522, 0fFF800000;
	mov.f32 	%f523, %f522;
	mov.f32 	%f528, %f522;
	@%p3 bra 	$L__BB197_8;
	setp.eq.s64 	%p4, %rd40, 1;
	setp.eq.s64 	%p5, %rd39, 1;
	add.s32 	%r32, %r31, %r5;
	div.s32 	%r33, %r32, %r6;
	mul.lo.s32 	%r34, %r33, %r6;
	sub.s32 	%r35, %r32, %r34;
	selp.b32 	%r36, 0, %r33, %p5;
	selp.b32 	%r37, 0, %r35, %p4;
	mul.lo.s32 	%r38, %r8, %r36;
	mad.lo.s32 	%r39, %r9, %r37, %r38;
	shr.u32 	%r40, %r32, 31;
	add.s32 	%r41, %r32, %r40;
	shr.s32 	%r42, %r41, 1;
	mul.wide.s32 	%rd55, %r42, 8;
	add.s64 	%rd22, %rd1, %rd55;
	ld.global.f32 	%f123, [%rd22];
	shr.u32 	%r43, %r39, 31;
	add.s32 	%r44, %r39, %r43;
	shr.s32 	%r45, %r44, 1;
	mul.wide.s32 	%rd56, %r45, 2;
	add.s64 	%rd57, %rd2, %rd56;
	ld.global.v2.u8 	{%rs1, %rs2}, [%rd57];
	setp.eq.s16 	%p6, %rs1, 0;
	mul.f32 	%f124, %f123, %f121;
	selp.f32 	%f523, %f120, %f124, %p6;
	setp.eq.s16 	%p7, %rs2, 0;
	mov.f32 	%f522, %f120;
	@%p7 bra 	$L__BB197_7;
	ld.global.f32 	%f125, [%rd22+4];
	mul.f32 	%f522, %f125, %f121;
$L__BB197_7:
	max.f32 	%f126, %f523, 0fFF800000;
	max.f32 	%f528, %f126, %f522;
$L__BB197_8:
	setp.le.s64 	%p8, %rd48, %rd8;
	mov.f32 	%f526, 0fFF800000;
	mov.f32 	%f527, %f526;
	@%p8 bra 	$L__BB197_12;
	cvt.u32.u64 	%r46, %rd8;
	setp.eq.s64 	%p9, %rd40, 1;
	setp.eq.s64 	%p10, %rd39, 1;
	add.s32 	%r47, %r46, %r5;
	div.s32 	%r48, %r47, %r6;
	mul.lo.s32 	%r49, %r48, %r6;
	sub.s32 	%r50, %r47, %r49;
	selp.b32 	%r51, 0, %r48, %p10;
	selp.b32 	%r52, 0, %r50, %p9;
	mul.lo.s32 	%r53, %r8, %r51;
	mad.lo.s32 	%r54, %r9, %r52, %r53;
	shr.u32 	%r55, %r47, 31;
	add.s32 	%r56, %r47, %r55;
	shr.s32 	%r57, %r56, 1;
	mul.wide.s32 	%rd58, %r57, 8;
	add.s64 	%rd23, %rd1, %rd58;
	ld.global.f32 	%f128, [%rd23];
	shr.u32 	%r58, %r54, 31;
	add.s32 	%r59, %r54, %r58;
	shr.s32 	%r60, %r59, 1;
	mul.wide.s32 	%rd59, %r60, 2;
	add.s64 	%rd60, %rd2, %rd59;
	ld.global.v2.u8 	{%rs3, %rs4}, [%rd60];
	setp.eq.s16 	%p11, %rs3, 0;
	mul.f32 	%f129, %f128, %f121;
	selp.f32 	%f527, %f120, %f129, %p11;
	setp.eq.s16 	%p12, %rs4, 0;
	mov.f32 	%f526, %f120;
	@%p12 bra 	$L__BB197_11;
	ld.global.f32 	%f130, [%rd23+4];
	mul.f32 	%f526, %f130, %f121;
$L__BB197_11:
	max.f32 	%f131, %f528, %f527;
	max.f32 	%f528, %f131, %f526;
$L__BB197_12:
	setp.le.s64 	%p13, %rd48, %rd9;
	mov.f32 	%f530, 0fFF800000;
	mov.f32 	%f531, %f530;
	@%p13 bra 	$L__BB197_16;
	cvt.u32.u64 	%r61, %rd9;
	setp.eq.s64 	%p14, %rd40, 1;
	setp.eq.s64 	%p15, %rd39, 1;
	add.s32 	%r62, %r61, %r5;
	div.s32 	%r63, %r62, %r6;
	mul.lo.s32 	%r64, %r63, %r6;
	sub.s32 	%r65, %r62, %r64;
	selp.b32 	%r66, 0, %r63, %p15;
	selp.b32 	%r67, 0, %r65, %p14;
	mul.lo.s32 	%r68, %r8, %r66;
	mad.lo.s32 	%r69, %r9, %r67, %r68;
	shr.u32 	%r70, %r62, 31;
	add.s32 	%r71, %r62, %r70;
	shr.s32 	%r72, %r71, 1;
	mul.wide.s32 	%rd61, %r72, 8;
	add.s64 	%rd24, %rd1, %rd61;
	ld.global.f32 	%f133, [%rd24];
	shr.u32 	%r73, %r69, 31;
	add.s32 	%r74, %r69, %r73;
	shr.s32 	%r75, %r74, 1;
	mul.wide.s32 	%rd62, %r75, 2;
	add.s64 	%rd63, %rd2, %rd62;
	ld.global.v2.u8 	{%rs5, %rs6}, [%rd63];
	setp.eq.s16 	%p16, %rs5, 0;
	mul.f32 	%f134, %f133, %f121;
	selp.f32 	%f531, %f120, %f134, %p16;
	setp.eq.s16 	%p17, %rs6, 0;
	mov.f32 	%f530, %f120;
	@%p17 bra 	$L__BB197_15;
	ld.global.f32 	%f135, [%rd24+4];
	mul.f32 	%f530, %f135, %f121;
$L__BB197_15:
	max.f32 	%f136, %f528, %f531;
	max.f32 	%f528, %f136, %f530;
$L__BB197_16:
	setp.le.s64 	%p18, %rd48, %rd10;
	mov.f32 	%f534, 0fFF800000;
	mov.f32 	%f535, %f534;
	@%p18 bra 	$L__BB197_20;
	cvt.u32.u64 	%r76, %rd10;
	setp.eq.s64 	%p19, %rd40, 1;
	setp.eq.s64 	%p20, %rd39, 1;
	add.s32 	%r77, %r76, %r5;
	div.s32 	%r78, %r77, %r6;
	mul.lo.s32 	%r79, %r78, %r6;
	sub.s32 	%r80, %r77, %r79;
	selp.b32 	%r81, 0, %r78, %p20;
	selp.b32 	%r82, 0, %r80, %p19;
	mul.lo.s32 	%r83, %r8, %r81;
	mad.lo.s32 	%r84, %r9, %r82, %r83;
	shr.u32 	%r85, %r77, 31;
	add.s32 	%r86, %r77, %r85;
	shr.s32 	%r87, %r86, 1;
	mul.wide.s32 	%rd64, %r87, 8;
	add.s64 	%rd25, %rd1, %rd64;
	ld.global.f32 	%f138, [%rd25];
	shr.u32 	%r88, %r84, 31;
	add.s32 	%r89, %r84, %r88;
	shr.s32 	%r90, %r89, 1;
	mul.wide.s32 	%rd65, %r90, 2;
	add.s64 	%rd66, %rd2, %rd65;
	ld.global.v2.u8 	{%rs7, %rs8}, [%rd66];
	setp.eq.s16 	%p21, %rs7, 0;
	mul.f32 	%f139, %f138, %f121;
	selp.f32 	%f535, %f120, %f139, %p21;
	setp.eq.s16 	%p22, %rs8, 0;
	mov.f32 	%f534, %f120;
	@%p22 bra 	$L__BB197_19;
	ld.global.f32 	%f140, [%rd25+4];
	mul.f32 	%f534, %f140, %f121;
$L__BB197_19:
	max.f32 	%f141, %f528, %f535;
	max.f32 	%f528, %f141, %f534;
$L__BB197_20:
	setp.le.s64 	%p23, %rd48, %rd11;
	mov.f32 	%f538, 0fFF800000;
	mov.f32 	%f539, %f538;
	@%p23 bra 	$L__BB197_24;
	cvt.u32.u64 	%r91, %rd11;
	setp.eq.s64 	%p24, %rd40, 1;
	setp.eq.s64 	%p25, %rd39, 1;
	add.s32 	%r92, %r91, %r5;
	div.s32 	%r93, %r92, %r6;
	mul.lo.s32 	%r94, %r93, %r6;
	sub.s32 	%r95, %r92, %r94;
	selp.b32 	%r96, 0, %r93, %p25;
	selp.b32 	%r97, 0, %r95, %p24;
	mul.lo.s32 	%r98, %r8, %r96;
	mad.lo.s32 	%r99, %r9, %r97, %r98;
	shr.u32 	%r100, %r92, 31;
	add.s32 	%r101, %r92, %r100;
	shr.s32 	%r102, %r101, 1;
	mul.wide.s32 	%rd67, %r102, 8;
	add.s64 	%rd26, %rd1, %rd67;
	ld.global.f32 	%f143, [%rd26];
	shr.u32 	%r103, %r99, 31;
	add.s32 	%r104, %r99, %r103;
	shr.s32 	%r105, %r104, 1;
	mul.wide.s32 	%rd68, %r105, 2;
	add.s64 	%rd69, %rd2, %rd68;
	ld.global.v2.u8 	{%rs9, %rs10}, [%rd69];
	setp.eq.s16 	%p26, %rs9, 0;
	mul.f32 	%f144, %f143, %f121;
	selp.f32 	%f539, %f120, %f144, %p26;
	setp.eq.s16 	%p27, %rs10, 0;
	mov.f32 	%f538, %f120;
	@%p27 bra 	$L__BB197_23;
	ld.global.f32 	%f145, [%rd26+4];
	mul.f32 	%f538, %f145, %f121;
$L__BB197_23:
	max.f32 	%f146, %f528, %f539;
	max.f32 	%f528, %f146, %f538;
$L__BB197_24:
	setp.le.s64 	%p28, %rd48, %rd12;
	mov.f32 	%f542, 0fFF800000;
	mov.f32 	%f543, %f542;
	@%p28 bra 	$L__BB197_28;
	cvt.u32.u64 	%r106, %rd12;
	setp.eq.s64 	%p29, %rd40, 1;
	setp.eq.s64 	%p30, %rd39, 1;
	add.s32 	%r107, %r106, %r5;
	div.s32 	%r108, %r107, %r6;
	mul.lo.s32 	%r109, %r108, %r6;
	sub.s32 	%r110, %r107, %r109;
	selp.b32 	%r111, 0, %r108, %p30;
	selp.b32 	%r112, 0, %r110, %p29;
	mul.lo.s32 	%r113, %r8, %r111;
	mad.lo.s32 	%r114, %r9, %r112, %r113;
	shr.u32 	%r115, %r107, 31;
	add.s32 	%r116, %r107, %r115;
	shr.s32 	%r117, %r116, 1;
	mul.wide.s32 	%rd70, %r117, 8;
	add.s64 	%rd27, %rd1, %rd70;
	ld.global.f32 	%f148, [%rd27];
	shr.u32 	%r118, %r114, 31;
	add.s32 	%r119, %r114, %r118;
	shr.s32 	%r120, %r119, 1;
	mul.wide.s32 	%rd71, %r120, 2;
	add.s64 	%rd72, %rd2, %rd71;
	ld.global.v2.u8 	{%rs11, %rs12}, [%rd72];
	setp.eq.s16 	%p31, %rs11, 0;
	mul.f32 	%f149, %f148, %f121;
	selp.f32 	%f543, %f120, %f149, %p31;
	setp.eq.s16 	%p32, %rs12, 0;
	mov.f32 	%f542, %f120;
	@%p32 bra 	$L__BB197_27;
	ld.global.f32 	%f150, [%rd27+4];
	mul.f32 	%f542, %f150, %f121;
$L__BB197_27:
	max.f32 	%f151, %f528, %f543;
	max.f32 	%f528, %f151, %f542;
$L__BB197_28:
	setp.le.s64 	%p33, %rd48, %rd13;
	mov.f32 	%f546, 0fFF800000;
	mov.f32 	%f547, %f546;
	@%p33 bra 	$L__BB197_32;
	cvt.u32.u64 	%r121, %rd13;
	setp.eq.s64 	%p34, %rd40, 1;
	setp.eq.s64 	%p35, %rd39, 1;
	add.s32 	%r122, %r121, %r5;
	div.s32 	%r123, %r122, %r6;
	mul.lo.s32 	%r124, %r123, %r6;
	sub.s32 	%r125, %r122, %r124;
	selp.b32 	%r126, 0, %r123, %p35;
	selp.b32 	%r127, 0, %r125, %p34;
	mul.lo.s32 	%r128, %r8, %r126;
	mad.lo.s32 	%r129, %r9, %r127, %r128;
	shr.u32 	%r130, %r122, 31;
	add.s32 	%r131, %r122, %r130;
	shr.s32 	%r132, %r131, 1;
	mul.wide.s32 	%rd73, %r132, 8;
	add.s64 	%rd28, %rd1, %rd73;
	ld.global.f32 	%f153, [%rd28];
	shr.u32 	%r133, %r129, 31;
	add.s32 	%r134, %r129, %r133;
	shr.s32 	%r135, %r134, 1;
	mul.wide.s32 	%rd74, %r135, 2;
	add.s64 	%rd75, %rd2, %rd74;
	ld.global.v2.u8 	{%rs13, %rs14}, [%rd75];
	setp.eq.s16 	%p36, %rs13, 0;
	mul.f32 	%f154, %f153, %f121;
	selp.f32 	%f547, %f120, %f154, %p36;
	setp.eq.s16 	%p37, %rs14, 0;
	mov.f32 	%f546, %f120;
	@%p37 bra 	$L__BB197_31;
	ld.global.f32 	%f155, [%rd28+4];
	mul.f32 	%f546, %f155, %f121;
$L__BB197_31:
	max.f32 	%f156, %f528, %f547;
	max.f32 	%f528, %f156, %f546;
$L__BB197_32:
	setp.le.s64 	%p38, %rd48, %rd14;
	mov.f32 	%f550, 0fFF800000;
	mov.f32 	%f551, %f550;
	@%p38 bra 	$L__BB197_36;
	cvt.u32.u64 	%r136, %rd14;
	setp.eq.s64 	%p39, %rd40, 1;
	setp.eq.s64 	%p40, %rd39, 1;
	add.s32 	%r137, %r136, %r5;
	div.s32 	%r138, %r137, %r6;
	mul.lo.s32 	%r139, %r138, %r6;
	sub.s32 	%r140, %r137, %r139;
	selp.b32 	%r141, 0, %r138, %p40;
	selp.b32 	%r142, 0, %r140, %p39;
	mul.lo.s32 	%r143, %r8, %r141;
	mad.lo.s32 	%r144, %r9, %r142, %r143;
	shr.u32 	%r145, %r137, 31;
	add.s32 	%r146, %r137, %r145;
	shr.s32 	%r147, %r146, 1;
	mul.wide.s32 	%rd76, %r147, 8;
	add.s64 	%rd29, %rd1, %rd76;
	ld.global.f32 	%f158, [%rd29];
	shr.u32 	%r148, %r144, 31;
	add.s32 	%r149, %r144, %r148;
	shr.s32 	%r150, %r149, 1;
	mul.wide.s32 	%rd77, %r150, 2;
	add.s64 	%rd78, %rd2, %rd77;
	ld.global.v2.u8 	{%rs15, %rs16}, [%rd78];
	setp.eq.s16 	%p41, %rs15, 0;
	mul.f32 	%f159, %f158, %f121;
	selp.f32 	%f551, %f120, %f159, %p41;
	setp.eq.s16 	%p42, %rs16, 0;
	mov.f32 	%f550, %f120;
	@%p42 bra 	$L__BB197_35;
	ld.global.f32 	%f160, [%rd29+4];
	mul.f32 	%f550, %f160, %f121;
$L__BB197_35:
	max.f32 	%f161, %f528, %f551;
	max.f32 	%f528, %f161, %f550;
$L__BB197_36:
	setp.le.s64 	%p43, %rd48, %rd15;
	mov.f32 	%f554, 0fFF800000;
	mov.f32 	%f555, %f554;
	@%p43 bra 	$L__BB197_40;
	cvt.u32.u64 	%r151, %rd15;
	setp.eq.s64 	%p44, %rd40, 1;
	setp.eq.s64 	%p45, %rd39, 1;
	add.s32 	%r152, %r151, %r5;
	div.s32 	%r153, %r152, %r6;
	mul.lo.s32 	%r154, %r153, %r6;
	sub.s32 	%r155, %r152, %r154;
	selp.b32 	%r156, 0, %r153, %p45;
	selp.b32 	%r157, 0, %r155, %p44;
	mul.lo.s32 	%r158, %r8, %r156;
	mad.lo.s32 	%r159, %r9, %r157, %r158;
	shr.u32 	%r160, %r152, 31;
	add.s32 	%r161, %r152, %r160;
	shr.s32 	%r162, %r161, 1;
	mul.wide.s32 	%rd79, %r162, 8;
	add.s64 	%rd30, %rd1, %rd79;
	ld.global.f32 	%f163, [%rd30];
	shr.u32 	%r163, %r159, 31;
	add.s32 	%r164, %r159, %r163;
	shr.s32 	%r165, %r164, 1;
	mul.wide.s32 	%rd80, %r165, 2;
	add.s64 	%rd81, %rd2, %rd80;
	ld.global.v2.u8 	{%rs17, %rs18}, [%rd81];
	setp.eq.s16 	%p46, %rs17, 0;
	mul.f32 	%f164, %f163, %f121;
	selp.f32 	%f555, %f120, %f164, %p46;
	setp.eq.s16 	%p47, %rs18, 0;
	mov.f32 	%f554, %f120;
	@%p47 bra 	$L__BB197_39;
	ld.global.f32 	%f165, [%rd30+4];
	mul.f32 	%f554, %f165, %f121;
$L__BB197_39:
	max.f32 	%f166, %f528, %f555;
	max.f32 	%f528, %f166, %f554;
$L__BB197_40:
	setp.le.s64 	%p48, %rd48, %rd16;
	mov.f32 	%f558, 0fFF800000;
	mov.f32 	%f559, %f558;
	@%p48 bra 	$L__BB197_44;
	cvt.u32.u64 	%r166, %rd16;
	setp.eq.s64 	%p49, %rd40, 1;
	setp.eq.s64 	%p50, %rd39, 1;
	add.s32 	%r167, %r166, %r5;
	div.s32 	%r168, %r167, %r6;
	mul.lo.s32 	%r169, %r168, %r6;
	sub.s32 	%r170, %r167, %r169;
	selp.b32 	%r171, 0, %r168, %p50;
	selp.b32 	%r172, 0, %r170, %p49;
	mul.lo.s32 	%r173, %r8, %r171;
	mad.lo.s32 	%r174, %r9, %r172, %r173;
	shr.u32 	%r175, %r167, 31;
	add.s32 	%r176, %r167, %r175;
	shr.s32 	%r177, %r176, 1;
	mul.wide.s32 	%rd82, %r177, 8;
	add.s64 	%rd31, %rd1, %rd82;
	ld.global.f32 	%f168, [%rd31];
	shr.u32 	%r178, %r174, 31;
	add.s32 	%r179, %r174, %r178;
	shr.s32 	%r180, %r179, 1;
	mul.wide.s32 	%rd83, %r180, 2;
	add.s64 	%rd84, %rd2, %rd83;
	ld.global.v2.u8 	{%rs19, %rs20}, [%rd84];
	setp.eq.s16 	%p51, %rs19, 0;
	mul.f32 	%f169, %f168, %f121;
	selp.f32 	%f559, %f120, %f169, %p51;
	setp.eq.s16 	%p52, %rs20, 0;
	mov.f32 	%f558, %f120;
	@%p52 bra 	$L__BB197_43;
	ld.global.f32 	%f170, [%rd31+4];
	mul.f32 	%f558, %f170, %f121;
$L__BB197_43:
	max.f32 	%f171, %f528, %f559;
	max.f32 	%f528, %f171, %f558;
$L__BB197_44:
	setp.le.s64 	%p53, %rd48, %rd17;
	mov.f32 	%f562, 0fFF800000;
	mov.f32 	%f563, %f562;
	@%p53 bra 	$L__BB197_48;
	cvt.u32.u64 	%r181, %rd17;
	setp.eq.s64 	%p54, %rd40, 1;
	setp.eq.s64 	%p55, %rd39, 1;
	add.s32 	%r182, %r181, %r5;
	div.s32 	%r183, %r182, %r6;
	mul.lo.s32 	%r184, %r183, %r6;
	sub.s32 	%r185, %r182, %r184;
	selp.b32 	%r186, 0, %r183, %p55;
	selp.b32 	%r187, 0, %r185, %p54;
	mul.lo.s32 	%r188, %r8, %r186;
	mad.lo.s32 	%r189, %r9, %r187, %r188;
	shr.u32 	%r190, %r182, 31;
	add.s32 	%r191, %r182, %r190;
	shr.s32 	%r192, %r191, 1;
	mul.wide.s32 	%rd85, %r192, 8;
	add.s64 	%rd32, %rd1, %rd85;
	ld.global.f32 	%f173, [%rd32];
	shr.u32 	%r193, %r189, 31;
	add.s32 	%r194, %r189, %r193;
	shr.s32 	%r195, %r194, 1;
	mul.wide.s32 	%rd86, %r195, 2;
	add.s64 	%rd87, %rd2, %rd86;
	ld.global.v2.u8 	{%rs21, %rs22}, [%rd87];
	setp.eq.s16 	%p56, %rs21, 0;
	mul.f32 	%f174, %f173, %f121;
	selp.f32 	%f563, %f120, %f174, %p56;
	setp.eq.s16 	%p57, %rs22, 0;
	mov.f32 	%f562, %f120;
	@%p57 bra 	$L__BB197_47;
	ld.global.f32 	%f175, [%rd32+4];
	mul.f32 	%f562, %f175, %f121;
$L__BB197_47:
	max.f32 	%f176, %f528, %f563;
	max.f32 	%f528, %f176, %f562;
$L__BB197_48:
	setp.le.s64 	%p58, %rd48, %rd18;
	mov.f32 	%f566, 0fFF800000;
	mov.f32 	%f567, %f566;
	@%p58 bra 	$L__BB197_52;
	cvt.u32.u64 	%r196, %rd18;
	setp.eq.s64 	%p59, %rd40, 1;
	setp.eq.s64 	%p60, %rd39, 1;
	add.s32 	%r197, %r196, %r5;
	div.s32 	%r198, %r197, %r6;
	mul.lo.s32 	%r199, %r198, %r6;
	sub.s32 	%r200, %r197, %r199;
	selp.b32 	%r201, 0, %r198, %p60;
	selp.b32 	%r202, 0, %r200, %p59;
	mul.lo.s32 	%r203, %r8, %r201;
	mad.lo.s32 	%r204, %r9, %r202, %r203;
	shr.u32 	%r205, %r197, 31;
	add.s32 	%r206, %r197, %r205;
	shr.s32 	%r207, %r206, 1;
	mul.wide.s32 	%rd88, %r207, 8;
	add.s64 	%rd33, %rd1, %rd88;
	ld.global.f32 	%f178, [%rd33];
	shr.u32 	%r208, %r204, 31;
	add.s32 	%r209, %r204, %r208;
	shr.s32 	%r210, %r209, 1;
	mul.wide.s32 	%rd89, %r210, 2;
	add.s64 	%rd90, %rd2, %rd89;
	ld.global.v2.u8 	{%rs23, %rs24}, [%rd90];
	setp.eq.s16 	%p61, %rs23, 0;
	mul.f32 	%f179, %f178, %f121;
	selp.f32 	%f567, %f120, %f179, %p61;
	setp.eq.s16 	%p62, %rs24, 0;
	mov.f32 	%f566, %f120;
	@%p62 bra 	$L__BB197_51;
	ld.global.f32 	%f180, [%rd33+4];
	mul.f32 	%f566, %f180, %f121;
$L__BB197_51:
	max.f32 	%f181, %f528, %f567;
	max.f32 	%f528, %f181, %f566;
$L__BB197_52:
	setp.le.s64 	%p63, %rd48, %rd19;
	mov.f32 	%f570, 0fFF800000;
	mov.f32 	%f571, %f570;
	@%p63 bra 	$L__BB197_56;
	cvt.u32.u64 	%r211, %rd19;
	setp.eq.s64 	%p64, %rd40, 1;
	setp.eq.s64 	%p65, %rd39, 1;
	add.s32 	%r212, %r211, %r5;
	div.s32 	%r213, %r212, %r6;
	mul.lo.s32 	%r214, %r213, %r6;
	sub.s32 	%r215, %r212, %r214;
	selp.b32 	%r216, 0, %r213, %p65;
	selp.b32 	%r217, 0, %r215, %p64;
	mul.lo.s32 	%r218, %r8, %r216;
	mad.lo.s32 	%r219, %r9, %r217, %r218;
	shr.u32 	%r220, %r212, 31;
	add.s32 	%r221, %r212, %r220;
	shr.s32 	%r222, %r221, 1;
	mul.wide.s32 	%rd91, %r222, 8;
	add.s64 	%rd34, %rd1, %rd91;
	ld.global.f32 	%f183, [%rd34];
	shr.u32 	%r223, %r219, 31;
	add.s32 	%r224, %r219, %r223;
	shr.s32 	%r225, %r224, 1;
	mul.wide.s32 	%rd92, %r225, 2;
	add.s64 	%rd93, %rd2, %rd92;
	ld.global.v2.u8 	{%rs25, %rs26}, [%rd93];
	setp.eq.s16 	%p66, %rs25, 0;
	mul.f32 	%f184, %f183, %f121;
	selp.f32 	%f571, %f120, %f184, %p66;
	setp.eq.s16 	%p67, %rs26, 0;
	mov.f32 	%f570, %f120;
	@%p67 bra 	$L__BB197_55;
	ld.global.f32 	%f185, [%rd34+4];
	mul.f32 	%f570, %f185, %f121;
$L__BB197_55:
	max.f32 	%f186, %f528, %f571;
	max.f32 	%f528, %f186, %f570;
$L__BB197_56:
	setp.le.s64 	%p68, %rd48, %rd7;
	mov.b32 	%r226, %f528;
	shfl.sync.bfly.b32	%r227|%p69, %r226, 16, 31, -1;
	mov.b32 	%f187, %r227;
	max.f32 	%f188, %f528, %f187;
	mov.b32 	%r228, %f188;
	shfl.sync.bfly.b32	%r229|%p70, %r228, 8, 31, -1;
	mov.b32 	%f189, %r229;
	max.f32 	%f190, %f188, %f189;
	mov.b32 	%r230, %f190;
	shfl.sync.bfly.b32	%r231|%p71, %r230, 4, 31, -1;
	mov.b32 	%f191, %r231;
	max.f32 	%f192, %f190, %f191;
	mov.b32 	%r232, %f192;
	shfl.sync.bfly.b32	%r233|%p72, %r232, 2, 31, -1;
	mov.b32 	%f193, %r233;
	max.f32 	%f194, %f192, %f193;
	mov.b32 	%r234, %f194;
	shfl.sync.bfly.b32	%r235|%p73, %r234, 1, 31, -1;
	mov.b32 	%f195, %r235;
	max.f32 	%f196, %f194, %f195;
	sub.f32 	%f197, %f523, %f196;
	fma.rn.f32 	%f198, %f197, 0f3BBB989D, 0f3F000000;
	cvt.sat.f32.f32 	%f199, %f198;
	mov.f32 	%f200, 0f4B400001;
	mov.f32 	%f201, 0f437C0000;
	fma.rm.f32 	%f202, %f199, %f201, %f200;
	add.f32 	%f203, %f202, 0fCB40007F;
	neg.f32 	%f204, %f203;
	fma.rn.f32 	%f205, %f197, 0f3FB8AA3B, %f204;
	fma.rn.f32 	%f206, %f197, 0f32A57060, %f205;
	mov.b32 	%r236, %f202;
	shl.b32 	%r237, %r236, 23;
	mov.b32 	%f207, %r237;
	ex2.approx.ftz.f32 	%f208, %f206;
	mul.f32 	%f209, %f208, %f207;
	add.f32 	%f210, %f209, 0f00000000;
	sub.f32 	%f211, %f522, %f196;
	fma.rn.f32 	%f212, %f211, 0f3BBB989D, 0f3F000000;
	cvt.sat.f32.f32 	%f213, %f212;
	fma.rm.f32 	%f214, %f213, %f201, %f200;
	add.f32 	%f215, %f214, 0fCB40007F;
	neg.f32 	%f216, %f215;
	fma.rn.f32 	%f217, %f211, 0f3FB8AA3B, %f216;
	fma.rn.f32 	%f218, %f211, 0f32A57060, %f217;
	mov.b32 	%r238, %f214;
	shl.b32 	%r239, %r238, 23;
	mov.b32 	%f219, %r239;
	ex2.approx.ftz.f32 	%f220, %f218;
	mul.f32 	%f221, %f220, %f219;
	add.f32 	%f222, %f210, %f221;
	sub.f32 	%f223, %f527, %f196;
	fma.rn.f32 	%f224, %f223, 0f3BBB989D, 0f3F000000;
	cvt.sat.f32.f32 	%f225, %f224;
	fma.rm.f32 	%f226, %f225, %f201, %f200;
	add.f32 	%f227, %f226, 0fCB40007F;
	neg.f32 	%f228, %f227;
	fma.rn.f32 	%f229, %f223, 0f3FB8AA3B, %f228;
	fma.rn.f32 	%f230, %f223, 0f32A57060, %f229;
	mov.b32 	%r240, %f226;
	shl.b32 	%r241, %r240, 23;
	mov.b32 	%f231, %r241;
	ex2.approx.ftz.f32 	%f232, %f230;
	mul.f32 	%f233, %f232, %f231;
	add.f32 	%f234, %f222, %f233;
	sub.f32 	%f235, %f526, %f196;
	fma.rn.f32 	%f236, %f235, 0f3BBB989D, 0f3F000000;
	cvt.sat.f32.f32 	%f237, %f236;
	fma.rm.f32 	%f238, %f237, %f201, %f200;
	add.f32 	%f239, %f238, 0fCB40007F;
	neg.f32 	%f240, %f239;
	fma.rn.f32 	%f241, %f235, 0f3FB8AA3B, %f240;
	fma.rn.f32 	%f242, %f235, 0f32A57060, %f241;
	mov.b32 	%r242, %f238;
	shl.b32 	%r243, %r242, 23;
	mov.b32 	%f243, %r243;
	ex2.approx.ftz.f32 	%f244, %f242;
	mul.f32 	%f245, %f244, %f243;
	add.f32 	%f246, %f234, %f245;
	sub.f32 	%f247, %f531, %f196;
	fma.rn.f32 	%f248, %f247, 0f3BBB989D, 0f3F000000;
	cvt.sat.f32.f32 	%f249, %f248;
	fma.rm.f32 	%f250, %f249, %f201, %f200;
	add.f32 	%f251, %f250, 0fCB40007F;
	neg.f32 	%f252, %f251;
	fma.rn.f32 	%f253, %f247, 0f3FB8AA3B, %f252;
	fma.rn.f32 	%f254, %f247, 0f32A57060, %f253;
	mov.b32 	%r244, %f250;
	shl.b32 	%r245, %r244, 23;
	mov.b32 	%f255, %r245;
	ex2.approx.ftz.f32 	%f256, %f254;
	mul.f32 	%f257, %f256, %f255;
	add.f32 	%f258, %f246, %f257;
	sub.f32 	%f259, %f530, %f196;
	fma.rn.f32 	%f260, %f259, 0f3BBB989D, 0f3F000000;
	cvt.sat.f32.f32 	%f261, %f260;
	fma.rm.f32 	%f262, %f261, %f201, %f200;
	add.f32 	%f263, %f262, 0fCB40007F;
	neg.f32 	%f264, %f263;
	fma.rn.f32 	%f265, %f259, 0f3FB8AA3B, %f264;
	fma.rn.f32 	%f266, %f259, 0f32A57060, %f265;
	mov.b32 	%r246, %f262;
	shl.b32 	%r247, %r246, 23;
	mov.b32 	%f267, %r247;
	ex2.approx.ftz.f32 	%f268, %f266;
	mul.f32 	%f269, %f268, %f267;
	add.f32 	%f270, %f258, %f269;
	sub.f32 	%f271, %f535, %f196;
	fma.rn.f32 	%f272, %f271, 0f3BBB989D, 0f3F000000;
	cvt.sat.f32.f32 	%f273, %f272;
	fma.rm.f32 	%f274, %f273, %f201, %f200;
	add.f32 	%f275, %f274, 0fCB40007F;
	neg.f32 	%f276, %f275;
	fma.rn.f32 	%f277, %f271, 0f3FB8AA3B, %f276;
	fma.rn.f32 	%f278, %f271, 0f32A57060, %f277;
	mov.b32 	%r248, %f274;
	shl.b32 	%r249, %r248, 23;
	mov.b32 	%f279, %r249;
	ex2.approx.ftz.f32 	%f280, %f278;
	mul.f32 	%f281, %f280, %f279;
	add.f32 	%f282, %f270, %f281;
	sub.f32 	%f283, %f534, %f196;
	fma.rn.f32 	%f284, %f283, 0f3BBB989D, 0f3F000000;
	cvt.sat.f32.f32 	%f285, %f284;
	fma.rm.f32 	%f286, %f285, %f201, %f200;
	add.f32 	%f287, %f286, 0fCB40007F;
	neg.f32 	%f288, %f287;
	fma.rn.f32 	%f289, %f283, 0f3FB8AA3B, %f288;
	fma.rn.f32 	%f290, %f283, 0f32A57060, %f289;
	mov.b32 	%r250, %f286;
	shl.b32 	%r251, %r250, 23;
	mov.b32 	%f291, %r251;
	ex2.approx.ftz.f32 	%f292, %f290;
	mul.f32 	%f293, %f292, %f291;
	add.f32 	%f294, %f282, %f293;
	sub.f32 	%f295, %f539, %f196;
	fma.rn.f32 	%f296, %f295, 0f3BBB989D, 0f3F000000;
	cvt.sat.f32.f32 	%f297, %f296;
	fma.rm.f32 	%f298, %f297, %f201, %f200;
	add.f32 	%f299, %f298, 0fCB40007F;
	neg.f32 	%f300, %f299;
	fma.rn.f32 	%f301, %f295, 0f3FB8AA3B, %f300;
	fma.rn.f32 	%f302, %f295, 0f32A57060, %f301;
	mov.b32 	%r252, %f298;
	shl.b32 	%r253, %r252, 23;
	mov.b32 	%f303, %r253;
	ex2.approx.ftz.f32 	%f304, %f302;
	mul.f32 	%f305, %f304, %f303;
	add.f32 	%f306, %f294, %f305;
	sub.f32 	%f307, %f538, %f196;
	fma.rn.f32 	%f308, %f307, 0f3BBB989D, 0f3F000000;
	cvt.sat.f32.f32 	%f309, %f308;
	fma.rm.f32 	%f310, %f309, %f201, %f200;
	add.f32 	%f311, %f310, 0fCB40007F;
	neg.f32 	%f312, %f311;
	fma.rn.f32 	%f313, %f307, 0f3FB8AA3B, %f312;
	fma.rn.f32 	%f314, %f307, 0f32A57060, %f313;
	mov.b32 	%r254, %f310;
	shl.b32 	%r255, %r254, 23;
	mov.b32 	%f315, %r255;
	ex2.approx.ftz.f32 	%f316, %f314;
	mul.f32 	%f317, %f316, %f315;
	add.f32 	%f318, %f306, %f317;
	sub.f32 	%f319, %f543, %f196;
	fma.rn.f32 	%f320, %f319, 0f3BBB989D, 0f3F000000;
	cvt.sat.f32.f32 	%f321, %f320;
	fma.rm.f32 	%f322, %f321, %f201, %f200;
	add.f32 	%f323, %f322, 0fCB40007F;
	neg.f32 	%f324, %f323;
	fma.rn.f32 	%f325, %f319, 0f3FB8AA3B, %f324;
	fma.rn.f32 	%f326, %f319, 0f32A57060, %f325;
	mov.b32 	%r256, %f322;
	shl.b32 	%r257, %r256, 23;
	mov.b32 	%f327, %r257;
	ex2.approx.ftz.f32 	%f328, %f326;
	mul.f32 	%f329, %f328, %f327;
	add.f32 	%f330, %f318, %f329;
	sub.f32 	%f331, %f542, %f196;
	fma.rn.f32 	%f332, %f331, 0f3BBB989D, 0f3F000000;
	cvt.sat.f32.f32 	%f333, %f332;
	fma.rm.f32 	%f334, %f333, %f201, %f200;
	add.f32 	%f335, %f334, 0fCB40007F;
	neg.f32 	%f336, %f335;
	fma.rn.f32 	%f337, %f331, 0f3FB8AA3B, %f336;
	fma.rn.f32 	%f338, %f331, 0f32A57060, %f337;
	mov.b32 	%r258, %f334;
	shl.b32 	%r259, %r258, 23;
	mov.b32 	%f339, %r259;
	ex2.approx.ftz.f32 	%f340, %f338;
	mul.f32 	%f341, %f340, %f339;
	add.f32 	%f342, %f330, %f341;
	sub.f32 	%f343, %f547, %f196;
	fma.rn.f32 	%f344, %f343, 0f3BBB989D, 0f3F000000;
	cvt.sat.f32.f32 	%f345, %f344;
	fma.rm.f32 	%f346, %f345, %f201, %f200;
	add.f32 	%f347, %f346, 0fCB40007F;
	neg.f32 	%f348, %f347;
	fma.rn.f32 	%f349, %f343, 0f3FB8AA3B, %f348;
	fma.rn.f32 	%f350, %f343, 0f32A57060, %f349;
	mov.b32 	%r260, %f346;
	shl.b32 	%r261, %r260, 23;
	mov.b32 	%f351, %r261;
	ex2.approx.ftz.f32 	%f352, %f350;
	mul.f32 	%f353, %f352, %f351;
	add.f32 	%f354, %f342, %f353;
	sub.f32 	%f355, %f546, %f196;
	fma.rn.f32 	%f356, %f355, 0f3BBB989D, 0f3F000000;
	cvt.sat.f32.f32 	%f357, %f356;
	fma.rm.f32 	%f358, %f357, %f201, %f200;
	add.f32 	%f359, %f358, 0fCB40007F;
	neg.f32 	%f360, %f359;
	fma.rn.f32 	%f361, %f355, 0f3FB8AA3B, %f360;
	fma.rn.f32 	%f362, %f355, 0f32A57060, %f361;
	mov.b32 	%r262, %f358;
	shl.b32 	%r263, %r262, 23;
	mov.b32 	%f363, %r263;
	ex2.approx.ftz.f32 	%f364, %f362;
	mul.f32 	%f365, %f364, %f363;
	add.f32 	%f366, %f354, %f365;
	sub.f32 	%f367, %f551, %f196;
	fma.rn.f32 	%f368, %f367, 0f3BBB989D, 0f3F000000;
	cvt.sat.f32.f32 	%f369, %f368;
	fma.rm.f32 	%f370, %f369, %f201, %f200;
	add.f32 	%f371, %f370, 0fCB40007F;
	neg.f32 	%f372, %f371;
	fma.rn.f32 	%f373, %f367, 0f3FB8AA3B, %f372;
	fma.rn.f32 	%f374, %f367, 0f32A57060, %f373;
	mov.b32 	%r264, %f370;
	shl.b32 	%r265, %r264, 23;
	mov.b32 	%f375, %r265;
	ex2.approx.ftz.f32 	%f376, %f374;
	mul.f32 	%f377, %f376, %f375;
	add.f32 	%f378, %f366, %f377;
	sub.f32 	%f379, %f550, %f196;
	fma.rn.f32 	%f380, %f379, 0f3BBB989D, 0f3F000000;
	cvt.sat.f32.f32 	%f381, %f380;
	fma.rm.f32 	%f382, %f381, %f201, %f200;
	add.f32 	%f383, %f382, 0fCB40007F;
	neg.f32 	%f384, %f383;
	fma.rn.f32 	%f385, %f379, 0f3FB8AA3B, %f384;
	fma.rn.f32 	%f386, %f379, 0f32A57060, %f385;
	mov.b32 	%r266, %f382;
	shl.b32 	%r267, %r266, 23;
	mov.b32 	%f387, %r267;
	ex2.approx.ftz.f32 	%f388, %f386;
	mul.f32 	%f389, %f388, %f387;
	add.f32 	%f390, %f378, %f389;
	sub.f32 	%f391, %f555, %f196;
	fma.rn.f32 	%f392, %f391, 0f3BBB989D, 0f3F000000;
	cvt.sat.f32.f32 	%f393, %f392;
	fma.rm.f32 	%f394, %f393, %f201, %f200;
	add.f32 	%f395, %f394, 0fCB40007F;
	neg.f32 	%f396, %f395;
	fma.rn.f32 	%f397, %f391, 0f3FB8AA3B, %f396;
	fma.rn.f32 	%f398, %f391, 0f32A57060, %f397;
	mov.b32 	%r268, %f394;
	shl.b32 	%r269, %r268, 23;
	mov.b32 	%f399, %r269;
	ex2.approx.ftz.f32 	%f400, %f398;
	mul.f32 	%f401, %f400, %f399;
	add.f32 	%f402, %f390, %f401;
	sub.f32 	%f403, %f554, %f196;
	fma.rn.f32 	%f404, %f403, 0f3BBB989D, 0f3F000000;
	cvt.sat.f32.f32 	%f405, %f404;
	fma.rm.f32 	%f406, %f405, %f201, %f200;
	add.f32 	%f407, %f406, 0fCB40007F;
	neg.f32 	%f408, %f407;
	fma.rn.f32 	%f409, %f403, 0f3FB8AA3B, %f408;
	fma.rn.f32 	%f410, %f403, 0f32A57060, %f409;
	mov.b32 	%r270, %f406;
	shl.b32 	%r271, %r270, 23;
	mov.b32 	%f411, %r271;
	ex2.approx.ftz.f32 	%f412, %f410;
	mul.f32 	%f413, %f412, %f411;
	add.f32 	%f414, %f402, %f413;
	sub.f32 	%f415, %f559, %f196;
	fma.rn.f32 	%f416, %f415, 0f3BBB989D, 0f3F000000;
	cvt.sat.f32.f32 	%f417, %f416;
	fma.rm.f32 	%f418, %f417, %f201, %f200;
	add.f32 	%f419, %f418, 0fCB40007F;
	neg.f32 	%f420, %f419;
	fma.rn.f32 	%f421, %f415, 0f3FB8AA3B, %f420;
	fma.rn.f32 	%f422, %f415, 0f32A57060, %f421;
	mov.b32 	%r272, %f418;
	shl.b32 	%r273, %r272, 23;
	mov.b32 	%f423, %r273;
	ex2.approx.ftz.f32 	%f424, %f422;
	mul.f32 	%f425, %f424, %f423;
	add.f32 	%f426, %f414, %f425;
	sub.f32 	%f427, %f558, %f196;
	fma.rn.f32 	%f428, %f427, 0f3BBB989D, 0f3F000000;
	cvt.sat.f32.f32 	%f429, %f428;
	fma.rm.f32 	%f430, %f429, %f201, %f200;
	add.f32 	%f431, %f430, 0fCB40007F;
	neg.f32 	%f432, %f431;
	fma.rn.f32 	%f433, %f427, 0f3FB8AA3B, %f432;
	fma.rn.f32 	%f434, %f427, 0f32A57060, %f433;
	mov.b32 	%r274, %f430;
	shl.b32 	%r275, %r274, 23;
	mov.b32 	%f435, %r275;
	ex2.approx.ftz.f32 	%f436, %f434;
	mul.f32 	%f437, %f436, %f435;
	add.f32 	%f438, %f426, %f437;
	sub.f32 	%f439, %f563, %f196;
	fma.rn.f32 	%f440, %f439, 0f3BBB989D, 0f3F000000;
	cvt.sat.f32.f32 	%f441, %f440;
	fma.rm.f32 	%f442, %f441, %f201, %f200;
	add.f32 	%f443, %f442, 0fCB40007F;
	neg.f32 	%f444, %f443;
	fma.rn.f32 	%f445, %f439, 0f3FB8AA3B, %f444;
	fma.rn.f32 	%f446, %f439, 0f32A57060, %f445;
	mov.b32 	%r276, %f442;
	shl.b32 	%r277, %r276, 23;
	mov.b32 	%f447, %r277;
	ex2.approx.ftz.f32 	%f448, %f446;
	mul.f32 	%f449, %f448, %f447;
	add.f32 	%f450, %f438, %f449;
	sub.f32 	%f451, %f562, %f196;
	fma.rn.f32 	%f452, %f451, 0f3BBB989D, 0f3F000000;
	cvt.sat.f32.f32 	%f453, %f452;
	fma.rm.f32 	%f454, %f453, %f201, %f200;
	add.f32 	%f455, %f454, 0fCB40007F;
	neg.f32 	%f456, %f455;
	fma.rn.f32 	%f457, %f451, 0f3FB8AA3B, %f456;
	fma.rn.f32 	%f458, %f451, 0f32A57060, %f457;
	mov.b32 	%r278, %f454;
	shl.b32 	%r279, %r278, 23;
	mov.b32 	%f459, %r279;
	ex2.approx.ftz.f32 	%f460, %f458;
	mul.f32 	%f461, %f460, %f459;
	add.f32 	%f462, %f450, %f461;
	sub.f32 	%f463, %f567, %f196;
	fma.rn.f32 	%f464, %f463, 0f3BBB989D, 0f3F000000;
	cvt.sat.f32.f32 	%f465, %f464;
	fma.rm.f32 	%f466, %f465, %f201, %f200;
	add.f32 	%f467, %f466, 0fCB40007F;
	neg.f32 	%f468, %f467;
	fma.rn.f32 	%f469, %f463, 0f3FB8AA3B, %f468;
	fma.rn.f32 	%f470, %f463, 0f32A57060, %f469;
	mov.b32 	%r280, %f466;
	shl.b32 	%r281, %r280, 23;
	mov.b32 	%f471, %r281;
	ex2.approx.ftz.f32 	%f472, %f470;
	mul.f32 	%f473, %f472, %f471;
	add.f32 	%f474, %f462, %f473;
	sub.f32 	%f475, %f566, %f196;
	fma.rn.f32 	%f476, %f475, 0f3BBB989D, 0f3F000000;
	cvt.sat.f32.f32 	%f477, %f476;
	fma.rm.f32 	%f478, %f477, %f201, %f200;
	add.f32 	%f479, %f478, 0fCB40007F;
	neg.f32 	%f480, %f479;
	fma.rn.f32 	%f481, %f475, 0f3FB8AA3B, %f480;
	fma.rn.f32 	%f482, %f475, 0f32A57060, %f481;
	mov.b32 	%r282, %f478;
	shl.b32 	%r283, %r282, 23;
	mov.b32 	%f483, %r283;
	ex2.approx.ftz.f32 	%f484, %f482;
	mul.f32 	%f485, %f484, %f483;
	add.f32 	%f486, %f474, %f485;
	sub.f32 	%f487, %f571, %f196;
	fma.rn.f32 	%f488, %f487, 0f3BBB989D, 0f3F000000;
	cvt.sat.f32.f32 	%f489, %f488;
	fma.rm.f32 	%f490, %f489, %f201, %f200;
	add.f32 	%f491, %f490, 0fCB40007F;
	neg.f32 	%f492, %f491;
	fma.rn.f32 	%f493, %f487, 0f3FB8AA3B, %f492;
	fma.rn.f32 	%f494, %f487, 0f32A57060, %f493;
	mov.b32 	%r284, %f490;
	shl.b32 	%r285, %r284, 23;
	mov.b32 	%f495, %r285;
	ex2.approx.ftz.f32 	%f496, %f494;
	mul.f32 	%f497, %f496, %f495;
	add.f32 	%f498, %f486, %f497;
	sub.f32 	%f499, %f570, %f196;
	fma.rn.f32 	%f500, %f499, 0f3BBB989D, 0f3F000000;
	cvt.sat.f32.f32 	%f501, %f500;
	fma.rm.f32 	%f502, %f501, %f201, %f200;
	add.f32 	%f503, %f502, 0fCB40007F;
	neg.f32 	%f504, %f503;
	fma.rn.f32 	%f505, %f499, 0f3FB8AA3B, %f504;
	fma.rn.f32 	%f506, %f499, 0f32A57060, %f505;
	mov.b32 	%r286, %f502;
	shl.b32 	%r287, %r286, 23;
	mov.b32 	%f507, %r287;
	ex2.approx.ftz.f32 	%f508, %f506;
	mul.f32 	%f509, %f508, %f507;
	add.f32 	%f510, %f498, %f509;
	mov.b32 	%r288, %f510;
	shfl.sync.bfly.b32	%r289|%p74, %r288, 16, 31, -1;
	mov.b32 	%f511, %r289;
	add.f32 	%f512, %f510, %f511;
	mov.b32 	%r290, %f512;
	shfl.sync.bfly.b32	%r291|%p75, %r290, 8, 31, -1;
	mov.b32 	%f513, %r291;
	add.f32 	%f514, %f512, %f513;
	mov.b32 	%r292, %f514;
	shfl.sync.bfly.b32	%r293|%p76, %r292, 4, 31, -1;
	mov.b32 	%f515, %r293;
	add.f32 	%f516, %f514, %f515;
	mov.b32 	%r294, %f516;
	shfl.sync.bfly.b32	%r295|%p77, %r294, 2, 31, -1;
	mov.b32 	%f517, %r295;
	add.f32 	%f518, %f516, %f517;
	mov.b32 	%r296, %f518;
	shfl.sync.bfly.b32	%r297|%p78, %r296, 1, 31, -1;
	mov.b32 	%f519, %r297;
	add.f32 	%f520, %f518, %f519;
	div.rn.f32 	%f94, %f209, %f520;
	div.rn.f32 	%f95, %f221, %f520;
	div.rn.f32 	%f96, %f233, %f520;
	div.rn.f32 	%f97, %f245, %f520;
	div.rn.f32 	%f98, %f257, %f520;
	div.rn.f32 	%f99, %f269, %f520;
	div.rn.f32 	%f100, %f281, %f520;
	div.rn.f32 	%f101, %f293, %f520;
	div.rn.f32 	%f102, %f305, %f520;
	div.rn.f32 	%f103, %f317, %f520;
	div.rn.f32 	%f104, %f329, %f520;
	div.rn.f32 	%f105, %f341, %f520;
	div.rn.f32 	%f106, %f353, %f520;
	div.rn.f32 	%f107, %f365, %f520;
	div.rn.f32 	%f108, %f377, %f520;
	div.rn.f32 	%f109, %f389, %f520;
	div.rn.f32 	%f110, %f401, %f520;
	div.rn.f32 	%f111, %f413, %f520;
	div.rn.f32 	%f112, %f425, %f520;
	div.rn.f32 	%f113, %f437, %f520;
	div.rn.f32 	%f114, %f449, %f520;
	div.rn.f32 	%f115, %f461, %f520;
	div.rn.f32 	%f116, %f473, %f520;
	div.rn.f32 	%f117, %f485, %f520;
	div.rn.f32 	%f118, %f497, %f520;
	div.rn.f32 	%f119, %f509, %f520;
	mul.lo.s64 	%rd35, %rd174, %rd46;
	@%p68 bra 	$L__BB197_58;
	add.s64 	%rd94, %rd35, %rd7;
	shr.u64 	%rd95, %rd94, 63;
	add.s64 	%rd96, %rd94, %rd95;
	shl.b64 	%rd97, %rd96, 2;
	and.b64  	%rd98, %rd97, -8;
	add.s64 	%rd99, %rd5, %rd98;
	st.global.v2.f32 	[%rd99], {%f94, %f95};
$L__BB197_58:
	setp.le.s64 	%p79, %rd48, %rd8;
	@%p79 bra 	$L__BB197_60;
	add.s64 	%rd100, %rd35, %rd8;
	shr.u64 	%rd101, %rd100, 63;
	add.s64 	%rd102, %rd100, %rd101;
	shl.b64 	%rd103, %rd102, 2;
	and.b64  	%rd104, %rd103, -8;
	add.s64 	%rd105, %rd5, %rd104;
	st.global.v2.f32 	[%rd105], {%f96, %f97};
$L__BB197_60:
	setp.le.s64 	%p80, %rd48, %rd9;
	@%p80 bra 	$L__BB197_62;
	add.s64 	%rd106, %rd35, %rd9;
	shr.u64 	%rd107, %rd106, 63;
	add.s64 	%rd108, %rd106, %rd107;
	shl.b64 	%rd109, %rd108, 2;
	and.b64  	%rd110, %rd109, -8;
	add.s64 	%rd111, %rd5, %rd110;
	st.global.v2.f32 	[%rd111], {%f98, %f99};
$L__BB197_62:
	setp.le.s64 	%p81, %rd48, %rd10;
	@%p81 bra 	$L__BB197_64;
	add.s64 	%rd112, %rd35, %rd10;
	shr.u64 	%rd113, %rd112, 63;
	add.s64 	%rd114, %rd112, %rd113;
	shl.b64 	%rd115, %rd114, 2;
	and.b64  	%rd116, %rd115, -8;
	add.s64 	%rd117, %rd5, %rd116;
	st.global.v2.f32 	[%rd117], {%f100, %f101};
$L__BB197_64:
	setp.le.s64 	%p82, %rd48, %rd11;
	@%p82 bra 	$L__BB197_66;
	add.s64 	%rd118, %rd35, %rd11;
	shr.u64 	%rd119, %rd118, 63;
	add.s64 	%rd120, %rd118, %rd119;
	shl.b64 	%rd121, %rd120, 2;
	and.b64  	%rd122, %rd121, -8;
	add.s64 	%rd123, %rd5, %rd122;
	st.global.v2.f32 	[%rd123], {%f102, %f103};
$L__BB197_66:
	setp.le.s64 	%p83, %rd48, %rd12;
	@%p83 bra 	$L__BB197_68;
	add.s64 	%rd124, %rd35, %rd12;
	shr.u64 	%rd125, %rd124, 63;
	add.s64 	%rd126, %rd124, %rd125;
	shl.b64 	%rd127, %rd126, 2;
	and.b64  	%rd128, %rd127, -8;
	add.s64 	%rd129, %rd5, %rd128;
	st.global.v2.f32 	[%rd129], {%f104, %f105};
$L__BB197_68:
	setp.le.s64 	%p84, %rd48, %rd13;
	@%p84 bra 	$L__BB197_70;
	add.s64 	%rd130, %rd35, %rd13;
	shr.u64 	%rd131, %rd130, 63;
	add.s64 	%rd132, %rd130, %rd131;
	shl.b64 	%rd133, %rd132, 2;
	and.b64  	%rd134, %rd133, -8;
	add.s64 	%rd135, %rd5, %rd134;
	st.global.v2.f32 	[%rd135], {%f106, %f107};
$L__BB197_70:
	setp.le.s64 	%p85, %rd48, %rd14;
	@%p85 bra 	$L__BB197_72;
	add.s64 	%rd136, %rd35, %rd14;
	shr.u64 	%rd137, %rd136, 63;
	add.s64 	%rd138, %rd136, %rd137;
	shl.b64 	%rd139, %rd138, 2;
	and.b64  	%rd140, %rd139, -8;
	add.s64 	%rd141, %rd5, %rd140;
	st.global.v2.f32 	[%rd141], {%f108, %f109};
$L__BB197_72:
	setp.le.s64 	%p86, %rd48, %rd15;
	@%p86 bra 	$L__BB197_74;
	add.s64 	%rd142, %rd35, %rd15;
	shr.u64 	%rd143, %rd142, 63;
	add.s64 	%rd144, %rd142, %rd143;
	shl.b64 	%rd145, %rd144, 2;
	and.b64  	%rd146, %rd145, -8;
	add.s64 	%rd147, %rd5, %rd146;
	st.global.v2.f32 	[%rd147], {%f110, %f111};
$L__BB197_74:
	setp.le.s64 	%p87, %rd48, %rd16;
	@%p87 bra 	$L__BB197_76;
	add.s64 	%rd148, %rd35, %rd16;
	shr.u64 	%rd149, %rd148, 63;
	add.s64 	%rd150, %rd148, %rd149;
	shl.b64 	%rd151, %rd150, 2;
	and.b64  	%rd152, %rd151, -8;
	add.s64 	%rd153, %rd5, %rd152;
	st.global.v2.f32 	[%rd153], {%f112, %f113};
$L__BB197_76:
	setp.le.s64 	%p88, %rd48, %rd17;
	@%p88 bra 	$L__BB197_78;
	add.s64 	%rd154, %rd35, %rd17;
	shr.u64 	%rd155, %rd154, 63;
	add.s64 	%rd156, %rd154, %rd155;
	shl.b64 	%rd157, %rd156, 2;
	and.b64  	%rd158, %rd157, -8;
	add.s64 	%rd159, %rd5, %rd158;
	st.global.v2.f32 	[%rd159], {%f114, %f115};
$L__BB197_78:
	setp.le.s64 	%p89, %rd48, %rd18;
	@%p89 bra 	$L__BB197_80;
	add.s64 	%rd160, %rd35, %rd18;
	shr.u64 	%rd161, %rd160, 63;
	add.s64 	%rd162, %rd160, %rd161;
	shl.b64 	%rd163, %rd162, 2;
	and.b64  	%rd164, %rd163, -8;
	add.s64 	%rd165, %rd5, %rd164;
	st.global.v2.f32 	[%rd165], {%f116, %f117};
$L__BB197_80:
	setp.le.s64 	%p90, %rd48, %rd19;
	@%p90 bra 	$L__BB197_82;
	add.s64 	%rd166, %rd35, %rd19;
	shr.u64 	%rd167, %rd166, 63;
	add.s64 	%rd168, %rd166, %rd167;
	shl.b64 	%rd169, %rd168, 2;
	and.b64  	%rd170, %rd169, -8;
	add.s64 	%rd171, %rd5, %rd170;
	st.global.v2.f32 	[%rd171], {%f118, %f119};
$L__BB197_82:
	ld.param.u64 	%rd173, [_Z15SoftmaxWarpImplI22BroadcastScaleMaskLoadIffbLm2EiE11DirectStoreIffEfLi2ELi26ELi32ELi1ELb1EL9Algorithm0EEvT_T0_ll_param_2];
	add.s64 	%rd174, %rd174, %rd20;
	setp.lt.s64 	%p91, %rd174, %rd173;
	@%p91 bra 	$L__BB197_4;
$L__BB197_83:
	ret;

}
	// .globl	_Z15SoftmaxWarpImplI22BroadcastScaleMaskLoadIffbLm2EiE11DirectStoreIffEfLi2ELi28ELi32ELi1ELb0EL9Algorithm0EEvT_T0_ll
.visible .entry _Z15SoftmaxWarpImplI22BroadcastScaleMaskLoadIffbLm2EiE11DirectStoreIffEfLi2ELi28ELi32ELi1ELb0EL9Algorithm0EEvT_T0_ll(
	.param .align 8 .b8 _Z15SoftmaxWarpImplI22BroadcastScaleMaskLoadIffbLm2EiE11DirectStoreIffEfLi2ELi28ELi32ELi1ELb0EL9Algorithm0EEvT_T0_ll_param_0[88],
	.param .align 8 .b8 _Z15SoftmaxWarpImplI22BroadcastScaleMaskLoadIffbLm2EiE11DirectStoreIffEfLi2ELi28ELi32ELi1ELb0EL9Algorithm0EEvT_T0_ll_param_1[16],
	.param .u64 _Z15SoftmaxWarpImplI22BroadcastScaleMaskLoadIffbLm2EiE11DirectStoreIffEfLi2ELi28ELi32ELi1ELb0EL9Algorithm0EEvT_T0_ll_param_2,
	.param .u64 _Z15SoftmaxWarpImplI22BroadcastScaleMaskLoadIffbLm2EiE11DirectStoreIffEfLi2ELi28ELi32ELi1ELb0EL9Algorithm0EEvT_T0_ll_param_3
)
{
	.reg .pred 	%p<70>;
	.reg .b16 	%rs<29>;
	.reg .b32 	%r<293>;
	.reg .b32 	%f<517>;
	.reg .b64 	%rd<172>;

	ld.param.u64 	%rd31, [_Z15SoftmaxWarpImplI22BroadcastScaleMaskLoadIffbLm2EiE11DirectStoreIffEfLi2ELi28ELi32ELi1ELb0EL9Algorithm0EEvT_T0_ll_param_1+8];
	ld.param.u64 	%rd30, [_Z15SoftmaxWarpImplI22BroadcastScaleMaskLoadIffbLm2EiE11DirectStoreIffEfLi2ELi28ELi32ELi1ELb0EL9Algorithm0EEvT_T0_ll_param_1];
	ld.param.v2.f32 	{%f45, %f46}, [_Z15SoftmaxWarpImplI22BroadcastScaleMaskLoadIffbLm2EiE11DirectStoreIffEfLi2ELi28ELi32ELi1ELb0EL9Algorithm0EEvT_T0_ll_param_0+80];
	ld.param.u64 	%rd29, [_Z15SoftmaxWarpImplI22BroadcastScaleMaskLoadIffbLm2EiE11DirectStoreIffEfLi2ELi28ELi32ELi1ELb0EL9Algorithm0EEvT_T0_ll_param_0+72];
	ld.param.v2.u32 	{%r8, %r9}, [_Z15SoftmaxWarpImplI22BroadcastScaleMaskLoadIffbLm2EiE11DirectStoreIffEfLi2ELi28ELi32ELi1ELb0EL9Algorithm0EEvT_T0_ll_param_0+56];
	ld.param.v2.u32 	{%r6, %r7}, [_Z15SoftmaxWarpImplI22BroadcastScaleMaskLoadIffbLm2EiE11DirectStoreIffEfLi2ELi28ELi32ELi1ELb0EL9Algorithm0EEvT_T0_ll_param_0+40];
	ld.param.u64 	%rd25, [_Z15SoftmaxWarpImplI22BroadcastScaleMaskLoadIffbLm2EiE11DirectStoreIffEfLi2ELi28ELi32ELi1ELb0EL9Algorithm0EEvT_T0_ll_param_0+24];
	ld.param.u64 	%rd24, [_Z15SoftmaxWarpImplI22BroadcastScaleMaskLoadIffbLm2EiE11DirectStoreIffEfLi2ELi28ELi32ELi1ELb0EL9Algorithm0EEvT_T0_ll_param_0+16];
	ld.param.u64 	%rd23, [_Z15SoftmaxWarpImplI22BroadcastScaleMaskLoadIffbLm2EiE11DirectStoreIffEfLi2ELi28ELi32ELi1ELb0EL9Algorithm0EEvT_T0_ll_param_0+8];
	ld.param.u64 	%rd22, [_Z15SoftmaxWarpImplI22BroadcastScaleMaskLoadIffbLm2EiE11DirectStoreIffEfLi2ELi28ELi32ELi1ELb0EL9Algorithm0EEvT_T0_ll_param_0];
	ld.param.u64 	%rd33, [_Z15SoftmaxWarpImplI22BroadcastScaleMaskLoadIffbLm2EiE11DirectStoreIffEfLi2ELi28ELi32ELi1ELb0EL9Algorithm0EEvT_T0_ll_param_3];
	cvta.to.global.u64 	%rd1, %rd22;
	cvta.to.global.u64 	%rd2, %rd23;
	setp.lt.s64 	%p1, %rd33, 897;
	@%p1 bra 	$L__BB198_2;
	mov.u64 	%rd34, $str;
	cvta.global.u64 	%rd35, %rd34;
	mov.u64 	%rd36, $str$1;
	cvta.global.u64 	%rd37, %rd36;
	mov.u64 	%rd38, __unnamed_194;
	cvta.global.u64 	%rd39, %rd38;
	{ // callseq 193, 0
	.param .b64 param0;
	st.param.b64 	[param0], %rd35;
	.param .b64 param1;
	st.param.b64 	[param1], %rd37;
	.param .b32 param2;
	st.param.b32 	[param2], 219;
	.param .b64 param3;
	st.param.b64 	[param3], %rd39;
	.param .b64 param4;
	st.param.b64 	[param4], 1;
	call.uni 
	__assertfail, 
	(
	param0, 
	param1, 
	param2, 
	param3, 
	param4
	);
	} // callseq 193
$L__BB198_2:
	ld.param.u64 	%rd169, [_Z15SoftmaxWarpImplI22BroadcastScaleMaskLoadIffbLm2EiE11DirectStoreIffEfLi2ELi28ELi32ELi1ELb0EL9Algorithm0EEvT_T0_ll_param_2];
	mov.u32 	%r10, %ctaid.x;
	mov.u32 	%r11, %ntid.y;
	mov.u32 	%r12, %tid.y;
	mad.lo.s32 	%r13, %r10, %r11, %r12;
	cvt.s64.s32 	%rd171, %r13;
	setp.le.s64 	%p2, %rd169, %rd171;
	@%p2 bra 	$L__BB198_33;
	mov.u32 	%r14, %tid.x;
	shl.b32 	%r15, %r14, 1;
	cvt.u32.u64 	%r17, %rd29;
$L__BB198_4:
	setp.eq.s64 	%p3, %rd25, 1;
	setp.eq.s64 	%p4, %rd24, 1;
	cvt.u32.u64 	%r16, %rd171;
	mad.lo.s32 	%r4, %r17, %r16, %r15;
	div.s32 	%r18, %r4, %r6;
	mul.lo.s32 	%r19, %r18, %r6;
	sub.s32 	%r20, %r4, %r19;
	selp.b32 	%r21, 0, %r18, %p4;
	selp.b32 	%r22, 0, %r20, %p3;
	mul.lo.s32 	%r23, %r8, %r21;
	mad.lo.s32 	%r24, %r9, %r22, %r23;
	shr.u32 	%r25, %r4, 31;
	add.s32 	%r26, %r4, %r25;
	shr.s32 	%r27, %r26, 1;
	mul.wide.s32 	%rd40, %r27, 8;
	add.s64 	%rd7, %rd1, %rd40;
	ld.global.f32 	%f47, [%rd7];
	shr.u32 	%r28, %r24, 31;
	add.s32 	%r29, %r24, %r28;
	shr.s32 	%r30, %r29, 1;
	mul.wide.s32 	%rd41, %r30, 2;
	add.s64 	%rd42, %rd2, %rd41;
	ld.global.v2.u8 	{%rs1, %rs2}, [%rd42];
	setp.eq.s16 	%p5, %rs1, 0;
	mul.f32 	%f48, %f47, %f46;
	selp.f32 	%f3, %f45, %f48, %p5;
	setp.eq.s16 	%p6, %rs2, 0;
	mov.f32 	%f503, %f45;
	@%p6 bra 	$L__BB198_6;
	ld.global.f32 	%f49, [%rd7+4];
	mul.f32 	%f503, %f49, %f46;
$L__BB198_6:
	setp.eq.s64 	%p7, %rd25, 1;
	setp.eq.s64 	%p8, %rd24, 1;
	add.s32 	%r5, %r4, 64;
	div.s32 	%r31, %r5, %r6;
	mul.lo.s32 	%r32, %r31, %r6;
	sub.s32 	%r33, %r5, %r32;
	selp.b32 	%r34, 0, %r31, %p8;
	selp.b32 	%r35, 0, %r33, %p7;
	mul.lo.s32 	%r36, %r8, %r34;
	mad.lo.s32 	%r37, %r9, %r35, %r36;
	shr.u32 	%r38, %r5, 31;
	add.s32 	%r39, %r5, %r38;
	shr.s32 	%r40, %r39, 1;
	mul.wide.s32 	%rd43, %r40, 8;
	add.s64 	%rd8, %rd1, %rd43;
	ld.global.f32 	%f50, [%rd8];
	shr.u32 	%r41, %r37, 31;
	add.s32 	%r42, %r37, %r41;
	shr.s32 	%r43, %r42, 1;
	mul.wide.s32 	%rd44, %r43, 2;
	add.s64 	%rd45, %rd2, %rd44;
	ld.global.v2.u8 	{%rs3, %rs4}, [%rd45];
	setp.eq.s16 	%p9, %rs3, 0;
	mul.f32 	%f51, %f50, %f46;
	selp.f32 	%f6, %f45, %f51, %p9;
	setp.eq.s16 	%p10, %rs4, 0;
	mov.f32 	%f504, %f45;
	@%p10 bra 	$L__BB198_8;
	ld.global.f32 	%f52, [%rd8+4];
	mul.f32 	%f504, %f52, %f46;
$L__BB198_8:
	setp.eq.s64 	%p11, %rd25, 1;
	setp.eq.s64 	%p12, %rd24, 1;
	add.s32 	%r44, %r5, 64;
	div.s32 	%r45, %r44, %r6;
	mul.lo.s32 	%r46, %r45, %r6;
	sub.s32 	%r47, %r44, %r46;
	selp.b32 	%r48, 0, %r45, %p12;
	selp.b32 	%r49, 0, %r47, %p11;
	mul.lo.s32 	%r50, %r8, %r48;
	mad.lo.s32 	%r51, %r9, %r49, %r50;
	shr.u32 	%r52, %r44, 31;
	add.s32 	%r53, %r44, %r52;
	shr.s32 	%r54, %r53, 1;
	mul.wide.s32 	%rd46, %r54, 8;
	add.s64 	%rd9, %rd1, %rd46;
	ld.global.f32 	%f53, [%rd9];
	shr.u32 	%r55, %r51, 31;
	add.s32 	%r56, %r51, %r55;
	shr.s32 	%r57, %r56, 1;
	mul.wide.s32 	%rd47, %r57, 2;
	add.s64 	%rd48, %rd2, %rd47;
	ld.global.v2.u8 	{%rs5, %rs6}, [%rd48];
	setp.eq.s16 	%p13, %rs5, 0;
	mul.f32 	%f54, %f53, %f46;
	selp.f32 	%f9, %f45, %f54, %p13;
	setp.eq.s16 	%p14, %rs6, 0;
	mov.f32 	%f505, %f45;
	@%p14 bra 	$L__BB198_10;
	ld.global.f32 	%f55, [%rd9+4];
	mul.f32 	%f505, %f55, %f46;
$L__BB198_10:
	setp.eq.s64 	%p15, %rd25, 1;
	setp.eq.s64 	%p16, %rd24, 1;
	add.s32 	%r58, %r5, 128;
	div.s32 	%r59, %r58, %r6;
	mul.lo.s32 	%r60, %r59, %r6;
	sub.s32 	%r61, %r58, %r60;
	selp.b32 	%r62, 0, %r59, %p16;
	selp.b32 	%r63, 0, %r61, %p15;
	mul.lo.s32 	%r64, %r8, %r62;
	mad.lo.s32 	%r65, %r9, %r63, %r64;
	shr.u32 	%r66, %r58, 31;
	add.s32 	%r67, %r58, %r66;
	shr.s32 	%r68, %r67, 1;
	mul.wide.s32 	%rd49, %r68, 8;
	add.s64 	%rd10, %rd1, %rd49;
	ld.global.f32 	%f56, [%rd10];
	shr.u32 	%r69, %r65, 31;
	add.s32 	%r70, %r65, %r69;
	shr.s32 	%r71, %r70, 1;
	mul.wide.s32 	%rd50, %r71, 2;
	add.s64 	%rd51, %rd2, %rd50;
	ld.global.v2.u8 	{%rs7, %rs8}, [%rd51];
	setp.eq.s16 	%p17, %rs7, 0;
	mul.f32 	%f57, %f56, %f46;
	selp.f32 	%f12, %f45, %f57, %p17;
	setp.eq.s16 	%p18, %rs8, 0;
	mov.f32 	%f506, %f45;
	@%p18 bra 	$L__BB198_12;
	ld.global.f32 	%f58, [%rd10+4];
	mul.f32 	%f506, %f58, %f46;
$L__BB198_12:
	setp.eq.s64 	%p19, %rd25, 1;
	setp.eq.s64 	%p20, %rd24, 1;
	add.s32 	%r72, %r5, 192;
	div.s32 	%r73, %r72, %r6;
	mul.lo.s32 	%r74, %r73, %r6;
	sub.s32 	%r75, %r72, %r74;
	selp.b32 	%r76, 0, %r73, %p20;
	selp.b32 	%r77, 0, %r75, %p19;
	mul.lo.s32 	%r78, %r8, %r76;
	mad.lo.s32 	%r79, %r9, %r77, %r78;
	shr.u32 	%r80, %r72, 31;
	add.s32 	%r81, %r72, %r80;
	shr.s32 	%r82, %r81, 1;
	mul.wide.s32 	%rd52, %r82, 8;
	add.s64 	%rd11, %rd1, %rd52;
	ld.global.f32 	%f59, [%rd11];
	shr.u32 	%r83, %r79, 31;
	add.s32 	%r84, %r79, %r83;
	shr.s32 	%r85, %r84, 1;
	mul.wide.s32 	%rd53, %r85, 2;
	add.s64 	%rd54, %rd2, %rd53;
	ld.global.v2.u8 	{%rs9, %rs10}, [%rd54];
	setp.eq.s16 	%p21, %rs9, 0;
	mul.f32 	%f60, %f59, %f46;
	selp.f32 	%f15, %f45, %f60, %p21;
	setp.eq.s16 	%p22, %rs10, 0;
	mov.f32 	%f507, %f45;
	@%p22 bra 	$L__BB198_14;
	ld.global.f32 	%f61, [%rd11+4];
	mul.f32 	%f507, %f61, %f46;
$L__BB198_14:
	setp.eq.s64 	%p23, %rd25, 1;
	setp.eq.s64 	%p24, %rd24, 1;
	add.s32 	%r86, %r5, 256;
	div.s32 	%r87, %r86, %r6;
	mul.lo.s32 	%r88, %r87, %r6;
	sub.s32 	%r89, %r86, %r88;
	selp.b32 	%r90, 0, %r87, %p24;
	selp.b32 	%r91, 0, %r89, %p23;
	mul.lo.s32 	%r92, %r8, %r90;
	mad.lo.s32 	%r93, %r9, %r91, %r92;
	shr.u32 	%r94, %r86, 31;
	add.s32 	%r95, %r86, %r94;
	shr.s32 	%r96, %r95, 1;
	mul.wide.s32 	%rd55, %r96, 8;
	add.s64 	%rd12, %rd1, %rd55;
	ld.global.f32 	%f62, [%rd12];
	shr.u32 	%r97, %r93, 31;
	add.s32 	%r98, %r93, %r97;
	shr.s32 	%r99, %r98, 1;
	mul.wide.s32 	%rd56, %r99, 2;
	add.s64 	%rd57, %rd2, %rd56;
	ld.global.v2.u8 	{%rs11, %rs12}, [%rd57];
	setp.eq.s16 	%p25, %rs11, 0;
	mul.f32 	%f63, %f62, %f46;
	selp.f32 	%f18, %f45, %f63, %p25;
	setp.eq.s16 	%p26, %rs12, 0;
	mov.f32 	%f508, %f45;
	@%p26 bra 	$L__BB198_16;
	ld.global.f32 	%f64, [%rd12+4];
	mul.f32 	%f508, %f64, %f46;
$L__BB198_16:
	setp.eq.s64 	%p27, %rd25, 1;
	setp.eq.s64 	%p28, %rd24, 1;
	add.s32 	%r100, %r5, 320;
	div.s32 	%r101, %r100, %r6;
	mul.lo.s32 	%r102, %r101, %r6;
	sub.s32 	%r103, %r100, %r102;
	selp.b32 	%r104, 0, %r101, %p28;
	selp.b32 	%r105, 0, %r103, %p27;
	mul.lo.s32 	%r106, %r8, %r104;
	mad.lo.s32 	%r107, %r9, %r105, %r106;
	shr.u32 	%r108, %r100, 31;
	add.s32 	%r109, %r100, %r108;
	shr.s32 	%r110, %r109, 1;
	mul.wide.s32 	%rd58, %r110, 8;
	add.s64 	%rd13, %rd1, %rd58;
	ld.global.f32 	%f65, [%rd13];
	shr.u32 	%r111, %r107, 31;
	add.s32 	%r112, %r107, %r111;
	shr.s32 	%r113, %r112, 1;
	mul.wide.s32 	%rd59, %r113, 2;
	add.s64 	%rd60, %rd2, %rd59;
	ld.global.v2.u8 	{%rs13, %rs14}, [%rd60];
	setp.eq.s16 	%p29, %rs13, 0;
	mul.f32 	%f66, %f65, %f46;
	selp.f32 	%f21, %f45, %f66, %p29;
	setp.eq.s16 	%p30, %rs14, 0;
	mov.f32 	%f509, %f45;
	@%p30 bra 	$L__BB198_18;
	ld.global.f32 	%f67, [%rd13+4];
	mul.f32 	%f509, %f67, %f46;
$L__BB198_18:
	setp.eq.s64 	%p31, %rd25, 1;
	setp.eq.s64 	%p32, %rd24, 1;
	add.s32 	%r114, %r5, 384;
	div.s32 	%r115, %r114, %r6;
	mul.lo.s32 	%r116, %r115, %r6;
	sub.s32 	%r117, %r114, %r116;
	selp.b32 	%r118, 0, %r115, %p32;
	selp.b32 	%r119, 0, %r117, %p31;
	mul.lo.s32 	%r120, %r8, %r118;
	mad.lo.s32 	%r121, %r9, %r119, %r120;
	shr.u32 	%r122, %r114, 31;
	add.s32 	%r123, %r114, %r122;
	shr.s32 	%r124, %r123, 1;
	mul.wide.s32 	%rd61, %r124, 8;
	add.s64 	%rd14, %rd1, %rd61;
	ld.global.f32 	%f68, [%rd14];
	shr.u32 	%r125, %r121, 31;
	add.s32 	%r126, %r121, %r125;
	shr.s32 	%r127, %r126, 1;
	mul.wide.s32 	%rd62, %r127, 2;
	add.s64 	%rd63, %rd2, %rd62;
	ld.global.v2.u8 	{%rs15, %rs16}, [%rd63];
	setp.eq.s16 	%p33, %rs15, 0;
	mul.f32 	%f69, %f68, %f46;
	selp.f32 	%f24, %f45, %f69, %p33;
	setp.eq.s16 	%p34, %rs16, 0;
	mov.f32 	%f510, %f45;
	@%p34 bra 	$L__BB198_20;
	ld.global.f32 	%f70, [%rd14+4];
	mul.f32 	%f510, %f70, %f46;
$L__BB198_20:
	add.s32 	%r128, %r5, 448;
	div.s32 	%r129, %r128, %r6;
	mul.lo.s32 	%r130, %r129, %r6;
	sub.s32 	%r131, %r128, %r130;
	selp.b32 	%r132, 0, %r129, %p32;
	selp.b32 	%r133, 0, %r131, %p31;
	mul.lo.s32 	%r134, %r8, %r132;
	mad.lo.s32 	%r135, %r9, %r133, %r134;
	shr.u32 	%r136, %r128, 31;
	add.s32 	%r137, %r128, %r136;
	shr.s32 	%r138, %r137, 1;
	mul.wide.s32 	%rd64, %r138, 8;
	add.s64 	%rd15, %rd1, %rd64;
	ld.global.f32 	%f71, [%rd15];
	shr.u32 	%r139, %r135, 31;
	add.s32 	%r140, %r135, %r139;
	shr.s32 	%r141, %r140, 1;
	mul.wide.s32 	%rd65, %r141, 2;
	add.s64 	%rd66, %rd2, %rd65;
	ld.global.v2.u8 	{%rs17, %rs18}, [%rd66];
	setp.eq.s16 	%p37, %rs17, 0;
	mul.f32 	%f72, %f71, %f46;
	selp.f32 	%f27, %f45, %f72, %p37;
	setp.eq.s16 	%p38, %rs18, 0;
	mov.f32 	%f511, %f45;
	@%p38 bra 	$L__BB198_22;
	ld.global.f32 	%f73, [%rd15+4];
	mul.f32 	%f511, %f73, %f46;
$L__BB198_22:
	add.s32 	%r142, %r5, 512;
	div.s32 	%r143, %r142, %r6;
	mul.lo.s32 	%r144, %r143, %r6;
	sub.s32 	%r145, %r142, %r144;
	selp.b32 	%r146, 0, %r143, %p32;
	selp.b32 	%r147, 0, %r145, %p31;
	mul.lo.s32 	%r148, %r8, %r146;
	mad.lo.s32 	%r149, %r9, %r147, %r148;
	shr.u32 	%r150, %r142, 31;
	add.s32 	%r151, %r142, %r150;
	shr.s32 	%r152, %r151, 1;
	mul.wide.s32 	%rd67, %r152, 8;
	add.s64 	%rd16, %rd1, %rd67;
	ld.global.f32 	%f74, [%rd16];
	shr.u32 	%r153, %r149, 31;
	add.s32 	%r154, %r149, %r153;
	shr.s32 	%r155, %r154, 1;
	mul.wide.s32 	%rd68, %r155, 2;
	add.s64 	%rd69, %rd2, %rd68;
	ld.global.v2.u8 	{%rs19, %rs20}, [%rd69];
	setp.eq.s16 	%p41, %rs19, 0;
	mul.f32 	%f75, %f74, %f46;
	selp.f32 	%f30, %f45, %f75, %p41;
	setp.eq.s16 	%p42, %rs20, 0;
	mov.f32 	%f512, %f45;
	@%p42 bra 	$L__BB198_24;
	ld.global.f32 	%f76, [%rd16+4];
	mul.f32 	%f512, %f76, %f46;
$L__BB198_24:
	add.s32 	%r156, %r5, 576;
	div.s32 	%r157, %r156, %r6;
	mul.lo.s32 	%r158, %r157, %r6;
	sub.s32 	%r159, %r156, %r158;
	selp.b32 	%r160, 0, %r157, %p32;
	selp.b32 	%r161, 0, %r159, %p31;
	mul.lo.s32 	%r162, %r8, %r160;
	mad.lo.s32 	%r163, %r9, %r161, %r162;
	shr.u32 	%r164, %r156, 31;
	add.s32 	%r165, %r156, %r164;
	shr.s32 	%r166, %r165, 1;
	mul.wide.s32 	%rd70, %r166, 8;
	add.s64 	%rd17, %rd1, %rd70;
	ld.global.f32 	%f77, [%rd17];
	shr.u32 	%r167, %r163, 31;
	add.s32 	%r168, %r163, %r167;
	shr.s32 	%r169, %r168, 1;
	mul.wide.s32 	%rd71, %r169, 2;
	add.s64 	%rd72, %rd2, %rd71;
	ld.global.v2.u8 	{%rs21, %rs22}, [%rd72];
	setp.eq.s16 	%p45, %rs21, 0;
	mul.f32 	%f78, %f77, %f46;
	selp.f32 	%f33, %f45, %f78, %p45;
	setp.eq.s16 	%p46, %rs22, 0;
	mov.f32 	%f513, %f45;
	@%p46 bra 	$L__BB198_26;
	ld.global.f32 	%f79, [%rd17+4];
	mul.f32 	%f513, %f79, %f46;
$L__BB198_26:
	add.s32 	%r170, %r5, 640;
	div.s32 	%r171, %r170, %r6;
	mul.lo.s32 	%r172, %r171, %r6;
	sub.s32 	%r173, %r170, %r172;
	selp.b32 	%r174, 0, %r171, %p32;
	selp.b32 	%r175, 0, %r173, %p31;
	mul.lo.s32 	%r176, %r8, %r174;
	mad.lo.s32 	%r177, %r9, %r175, %r176;
	shr.u32 	%r178, %r170, 31;
	add.s32 	%r179, %r170, %r178;
	shr.s32 	%r180, %r179, 1;
	mul.wide.s32 	%rd73, %r180, 8;
	add.s64 	%rd18, %rd1, %rd73;
	ld.global.f32 	%f80, [%rd18];
	shr.u32 	%r181, %r177, 31;
	add.s32 	%r182, %r177, %r181;
	shr.s32 	%r183, %r182, 1;
	mul.wide.s32 	%rd74, %r183, 2;
	add.s64 	%rd75, %rd2, %rd74;
	ld.global.v2.u8 	{%rs23, %rs24}, [%rd75];
	setp.eq.s16 	%p49, %rs23, 0;
	mul.f32 	%f81, %f80, %f46;
	selp.f32 	%f36, %f45, %f81, %p49;
	setp.eq.s16 	%p50, %rs24, 0;
	mov.f32 	%f514, %f45;
	@%p50 bra 	$L__BB198_28;
	ld.global.f32 	%f82, [%rd18+4];
	mul.f32 	%f514, %f82, %f46;
$L__BB198_28:
	add.s32 	%r184, %r5, 704;
	div.s32 	%r185, %r184, %r6;
	mul.lo.s32 	%r186, %r185, %r6;
	sub.s32 	%r187, %r184, %r186;
	selp.b32 	%r188, 0, %r185, %p32;
	selp.b32 	%r189, 0, %r187, %p31;
	mul.lo.s32 	%r190, %r8, %r188;
	mad.lo.s32 	%r191, %r9, %r189, %r190;
	shr.u32 	%r192, %r184, 31;
	add.s32 	%r193, %r184, %r192;
	shr.s32 	%r194, %r193, 1;
	mul.wide.s32 	%rd76, %r194, 8;
	add.s64 	%rd19, %rd1, %rd76;
	ld.global.f32 	%f83, [%rd19];
	shr.u32 	%r195, %r191, 31;
	add.s32 	%r196, %r191, %r195;
	shr.s32 	%r197, %r196, 1;
	mul.wide.s32 	%rd77, %r197, 2;
	add.s64 	%rd78, %rd2, %rd77;
	ld.global.v2.u8 	{%rs25, %rs26}, [%rd78];
	setp.eq.s16 	%p53, %rs25, 0;
	mul.f32 	%f84, %f83, %f46;
	selp.f32 	%f39, %f45, %f84, %p53;
	setp.eq.s16 	%p54, %rs26, 0;
	mov.f32 	%f515, %f45;
	@%p54 bra 	$L__BB198_30;
	ld.global.f32 	%f85, [%rd19+4];
	mul.f32 	%f515, %f85, %f46;
$L__BB198_30:
	add.s32 	%r198, %r5, 768;
	div.s32 	%r199, %r198, %r6;
	mul.lo.s32 	%r200, %r199, %r6;
	sub.s32 	%r201, %r198, %r200;
	selp.b32 	%r202, 0, %r199, %p32;
	selp.b32 	%r203, 0, %r201, %p31;
	mul.lo.s32 	%r204, %r8, %r202;
	mad.lo.s32 	%r205, %r9, %r203, %r204;
	shr.u32 	%r206, %r198, 31;
	add.s32 	%r207, %r198, %r206;
	shr.s32 	%r208, %r207, 1;
	mul.wide.s32 	%rd79, %r208, 8;
	add.s64 	%rd20, %rd1, %rd79;
	ld.global.f32 	%f86, [%rd20];
	shr.u32 	%r209, %r205, 31;
	add.s32 	%r210, %r205, %r209;
	shr.s32 	%r211, %r210, 1;
	mul.wide.s32 	%rd80, %r211, 2;
	add.s64 	%rd81, %rd2, %rd80;
	ld.global.v2.u8 	{%rs27, %rs28}, [%rd81];
	setp.eq.s16 	%p57, %rs27, 0;
	mul.f32 	%f87, %f86, %f46;
	selp.f32 	%f42, %f45, %f87, %p57;
	setp.eq.s16 	%p58, %rs28, 0;
	mov.f32 	%f516, %f45;
	@%p58 bra 	$L__BB198_32;
	ld.global.f32 	%f88, [%rd20+4];
	mul.f32 	%f516, %f88, %f46;
$L__BB198_32:
	ld.param.u64 	%rd170, [_Z15SoftmaxWarpImplI22BroadcastScaleMaskLoadIffbLm2EiE11DirectStoreIffEfLi2ELi28ELi32ELi1ELb0EL9Algorithm0EEvT_T0_ll_param_2];
	max.f32 	%f89, %f3, 0fFF800000;
	max.f32 	%f90, %f89, %f503;
	max.f32 	%f91, %f90, %f6;
	max.f32 	%f92, %f91, %f504;
	max.f32 	%f93, %f92, %f9;
	max.f32 	%f94, %f93, %f505;
	max.f32 	%f95, %f94, %f12;
	max.f32 	%f96, %f95, %f506;
	max.f32 	%f97, %f96, %f15;
	max.f32 	%f98, %f97, %f507;
	max.f32 	%f99, %f98, %f18;
	max.f32 	%f100, %f99, %f508;
	max.f32 	%f101, %f100, %f21;
	max.f32 	%f102, %f101, %f509;
	max.f32 	%f103, %f102, %f24;
	max.f32 	%f104, %f103, %f510;
	max.f32 	%f105, %f104, %f27;
	max.f32 	%f106, %f105, %f511;
	max.f32 	%f107, %f106, %f30;
	max.f32 	%f108, %f107, %f512;
	max.f32 	%f109, %f108, %f33;
	max.f32 	%f110, %f109, %f513;
	max.f32 	%f111, %f110, %f36;
	max.f32 	%f112, %f111, %f514;
	max.f32 	%f113, %f112, %f39;
	max.f32 	%f114, %f113, %f515;
	max.f32 	%f115, %f114, %f42;
	max.f32 	%f116, %f115, %f516;
	mov.b32 	%r212, %f116;
	shfl.sync.bfly.b32	%r213|%p59, %r212, 16, 31, -1;
	mov.b32 	%f117, %r213;
	max.f32 	%f118, %f116, %f117;
	mov.b32 	%r214, %f118;
	shfl.sync.bfly.b32	%r215|%p60, %r214, 8, 31, -1;
	mov.b32 	%f119, %r215;
	max.f32 	%f120, %f118, %f119;
	mov.b32 	%r216, %f120;
	shfl.sync.bfly.b32	%r217|%p61, %r216, 4, 31, -1;
	mov.b32 	%f121, %r217;
	max.f32 	%f122, %f120, %f121;
	mov.b32 	%r218, %f122;
	shfl.sync.bfly.b32	%r219|%p62, %r218, 2, 31, -1;
	mov.b32 	%f123, %r219;
	max.f32 	%f124, %f122, %f123;
	mov.b32 	%r220, %f124;
	shfl.sync.bfly.b32	%r221|%p63, %r220, 1, 31, -1;
	mov.b32 	%f125, %r221;
	max.f32 	%f126, %f124, %f125;
	sub.f32 	%f127, %f3, %f126;
	fma.rn.f32 	%f128, %f127, 0f3BBB989D, 0f3F000000;
	cvt.sat.f32.f32 	%f129, %f128;
	mov.f32 	%f130, 0f4B400001;
	mov.f32 	%f131, 0f437C0000;
	fma.rm.f32 	%f132, %f129, %f131, %f130;
	add.f32 	%f133, %f132, 0fCB40007F;
	neg.f32 	%f134, %f133;
	fma.rn.f32 	%f135, %f127, 0f3FB8AA3B, %f134;
	fma.rn.f32 	%f136, %f127, 0f32A57060, %f135;
	mov.b32 	%r222, %f132;
	shl.b32 	%r223, %r222, 23;
	mov.b32 	%f137, %r223;
	ex2.approx.ftz.f32 	%f138, %f136;
	mul.f32 	%f139, %f138, %f137;
	add.f32 	%f140, %f139, 0f00000000;
	sub.f32 	%f141, %f503, %f126;
	fma.rn.f32 	%f142, %f141, 0f3BBB989D, 0f3F000000;
	cvt.sat.f32.f32 	%f143, %f142;
	fma.rm.f32 	%f144, %f143, %f131, %f130;
	add.f32 	%f145, %f144, 0fCB40007F;
	neg.f32 	%f146, %f145;
	fma.rn.f32 	%f147, %f141, 0f3FB8AA3B, %f146;
	fma.rn.f32 	%f148, %f141, 0f32A57060, %f147;
	mov.b32 	%r224, %f144;
	shl.b32 	%r225, %r224, 23;
	mov.b32 	%f149, %r225;
	ex2.approx.ftz.f32 	%f150, %f148;
	mul.f32 	%f151, %f150, %f149;
	add.f32 	%f152, %f140, %f151;
	sub.f32 	%f153, %f6, %f126;
	fma.rn.f32 	%f154, %f153, 0f3BBB989D, 0f3F000000;
	cvt.sat.f32.f32 	%f155, %f154;
	fma.rm.f32 	%f156, %f155, %f131, %f130;
	add.f32 	%f157, %f156, 0fCB40007F;
	neg.f32 	%f158, %f157;
	fma.rn.f32 	%f159, %f153, 0f3FB8AA3B, %f158;
	fma.rn.f32 	%f160, %f153, 0f32A57060, %f159;
	mov.b32 	%r226, %f156;
	shl.b32 	%r227, %r226, 23;
	mov.b32 	%f161, %r227;
	ex2.approx.ftz.f32 	%f162, %f160;
	mul.f32 	%f163, %f162, %f161;
	add.f32 	%f164, %f152, %f163;
	sub.f32 	%f165, %f504, %f126;
	fma.rn.f32 	%f166, %f165, 0f3BBB989D, 0f3F000000;
	cvt.sat.f32.f32 	%f167, %f166;
	fma.rm.f32 	%f168, %f167, %f131, %f130;
	add.f32 	%f169, %f168, 0fCB40007F;
	neg.f32 	%f170, %f169;
	fma.rn.f32 	%f171, %f165, 0f3FB8AA3B, %f170;
	fma.rn.f32 	%f172, %f165, 0f32A57060, %f171;
	mov.b32 	%r228, %f168;
	shl.b32 	%r229, %r228, 23;
	mov.b32 	%f173, %r229;
	ex2.approx.ftz.f32 	%f174, %f172;
	mul.f32 	%f175, %f174, %f173;
	add.f32 	%f176, %f164, %f175;
	sub.f32 	%f177, %f9, %f126;
	fma.rn.f32 	%f178, %f177, 0f3BBB989D, 0f3F000000;
	cvt.sat.f32.f32 	%f179, %f178;
	fma.rm.f32 	%f180, %f179, %f131, %f130;
	add.f32 	%f181, %f180, 0fCB40007F;
	neg.f32 	%f182, %f181;
	fma.rn.f32 	%f183, %f177, 0f3FB8AA3B, %f182;
	fma.rn.f32 	%f184, %f177, 0f32A57060, %f183;
	mov.b32 	%r230, %f180;
	shl.b32 	%r231, %r230, 23;
	mov.b32 	%f185, %r231;
	ex2.approx.ftz.f32 	%f186, %f184;
	mul.f32 	%f187, %f186, %f185;
	add.f32 	%f188, %f176, %f187;
	sub.f32 	%f189, %f505, %f126;
	fma.rn.f32 	%f190, %f189, 0f3BBB989D, 0f3F000000;
	cvt.sat.f32.f32 	%f191, %f190;
	fma.rm.f32 	%f192, %f191, %f131, %f130;
	add.f32 	%f193, %f192, 0fCB40007F;
	neg.f32 	%f194, %f193;
	fma.rn.f32 	%f195, %f189, 0f3FB8AA3B, %f194;
	fma.rn.f32 	%f196, %f189, 0f32A57060, %f195;
	mov.b32 	%r232, %f192;
	shl.b32 	%r233, %r232, 23;
	mov.b32 	%f197, %r233;
	ex2.approx.ftz.f32 	%f198, %f196;
	mul.f32 	%f199, %f198, %f197;
	add.f32 	%f200, %f188, %f199;
	sub.f32 	%f201, %f12, %f126;
	fma.rn.f32 	%f202, %f201, 0f3BBB989D, 0f3F000000;
	cvt.sat.f32.f32 	%f203, %f202;
	fma.rm.f32 	%f204, %f203, %f131, %f130;
	add.f32 	%f205, %f204, 0fCB40007F;
	neg.f32 	%f206, %f205;
	fma.rn.f32 	%f207, %f201, 0f3FB8AA3B, %f206;
	fma.rn.f32 	%f208, %f201, 0f32A57060, %f207;
	mov.b32 	%r234, %f204;
	shl.b32 	%r235, %r234, 23;
	mov.b32 	%f209, %r235;
	ex2.approx.ftz.f32 	%f210, %f208;
	mul.f32 	%f211, %f210, %f209;
	add.f32 	%f212, %f200, %f211;
	sub.f32 	%f213, %f506, %f126;
	fma.rn.f32 	%f214, %f213, 0f3BBB989D, 0f3F000000;
	cvt.sat.f32.f32 	%f215, %f214;
	fma.rm.f32 	%f216, %f215, %f131, %f130;
	add.f32 	%f217, %f216, 0fCB40007F;
	neg.f32 	%f218, %f217;
	fma.rn.f32 	%f219, %f213, 0f3FB8AA3B, %f218;
	fma.rn.f32 	%f220, %f213, 0f32A57060, %f219;
	mov.b32 	%r236, %f216;
	shl.b32 	%r237, %r236, 23;
	mov.b32 	%f221, %r237;
	ex2.approx.ftz.f32 	%f222, %f220;
	mul.f32 	%f223, %f222, %f221;
	add.f32 	%f224, %f212, %f223;
	sub.f32 	%f225, %f15, %f126;
	fma.rn.f32 	%f226, %f225, 0f3BBB989D, 0f3F000000;
	cvt.sat.f32.f32 	%f227, %f226;
	fma.rm.f32 	%f228, %f227, %f131, %f130;
	add.f32 	%f229, %f228, 0fCB40007F;
	neg.f32 	%f230, %f229;
	fma.rn.f32 	%f231, %f225, 0f3FB8AA3B, %f230;
	fma.rn.f32 	%f232, %f225, 0f32A57060, %f231;
	mov.b32 	%r238, %f228;
	shl.b32 	%r239, %r238, 23;
	mov.b32 	%f233, %r239;
	ex2.approx.ftz.f32 	%f234, %f232;
	mul.f32 	%f235, %f234, %f233;
	add.f32 	%f236, %f224, %f235;
	sub.f32 	%f237, %f507, %f126;
	fma.rn.f32 	%f238, %f237, 0f3BBB989D, 0f3F000000;
	cvt.sat.f32.f32 	%f239, %f238;
	fma.rm.f32 	%f240, %f239, %f131, %f130;
	add.f32 	%f241, %f240, 0fCB40007F;
	neg.f32 	%f242, %f241;
	fma.rn.f32 	%f243, %f237, 0f3FB8AA3B, %f242;
	fma.rn.f32 	%f244, %f237, 0f32A57060, %f243;
	mov.b32 	%r240, %f240;
	shl.b32 	%r241, %r240, 23;
	mov.b32 	%f245, %r241;
	ex2.approx.ftz.f32 	%f246, %f244;
	mul.f32 	%f247, %f246, %f245;
	add.f32 	%f248, %f236, %f247;
	sub.f32 	%f249, %f18, %f126;
	fma.rn.f32 	%f250, %f249, 0f3BBB989D, 0f3F000000;
	cvt.sat.f32.f32 	%f251, %f250;
	fma.rm.f32 	%f252, %f251, %f131, %f130;
	add.f32 	%f253, %f252, 0fCB40007F;
	neg.f32 	%f254, %f253;
	fma.rn.f32 	%f255, %f249, 0f3FB8AA3B, %f254;
	fma.rn.f32 	%f256, %f249, 0f32A57060, %f255;
	mov.b32 	%r242, %f252;
	shl.b32 	%r243, %r242, 23;
	mov.b32 	%f257, %r243;
	ex2.approx.ftz.f32 	%f258, %f256;
	mul.f32 	%f259, %f258, %f257;
	add.f32 	%f260, %f248, %f259;
	sub.f32 	%f261, %f508, %f126;
	fma.rn.f32 	%f262, %f261, 0f3BBB989D, 0f3F000000;
	cvt.sat.f32.f32 	%f263, %f262;
	fma.rm.f32 	%f264, %f263, %f131, %f130;
	add.f32 	%f265, %f264, 0fCB40007F;
	neg.f32 	%f266, %f265;
	fma.rn.f32 	%f267, %f261, 0f3FB8AA3B, %f266;
	fma.rn.f32 	%f268, %f261, 0f32A57060, %f267;
	mov.b32 	%r244, %f264;
	shl.b32 	%r245, %r244, 23;
	mov.b32 	%f269, %r245;
	ex2.approx.ftz.f32 	%f270, %f268;
	mul.f32 	%f271, %f270, %f269;
	add.f32 	%f272, %f260, %f271;
	sub.f32 	%f273, %f21, %f126;
	fma.rn.f32 	%f274, %f273, 0f3BBB989D, 0f3F000000;
	cvt.sat.f32.f32 	%f275, %f274;
	fma.rm.f32 	%f276, %f275, %f131, %f130;
	add.f32 	%f277, %f276, 0fCB40007F;
	neg.f32 	%f278, %f277;
	fma.rn.f32 	%f279, %f273, 0f3FB8AA3B, %f278;
	fma.rn.f32 	%f280, %f273, 0f32A57060, %f279;
	mov.b32 	%r246, %f276;
	shl.b32 	%r247, %r246, 23;
	mov.b32 	%f281, %r247;
	ex2.approx.ftz.f32 	%f282, %f280;
	mul.f32 	%f283, %f282, %f281;
	add.f32 	%f284, %f272, %f283;
	sub.f32 	%f285, %f509, %f126;
	fma.rn.f32 	%f286, %f285, 0f3BBB989D, 0f3F000000;
	cvt.sat.f32.f32 	%f287, %f286;
	fma.rm.f32 	%f288, %f287, %f131, %f130;
	add.f32 	%f289, %f288, 0fCB40007F;
	neg.f32 	%f290, %f289;
	fma.rn.f32 	%f291, %f285, 0f3FB8AA3B, %f290;
	fma.rn.f32 	%f292, %f285, 0f32A57060, %f291;
	mov.b32 	%r248, %f288;
	shl.b32 	%r249, %r248, 23;
	mov.b32 	%f293, %r249;
	ex2.approx.ftz.f32 	%f294, %f292;
	mul.f32 	%f295, %f294, %f293;
	add.f32 	%f296, %f284, %f295;
	sub.f32 	%f297, %f24, %f126;
	fma.rn.f32 	%f298, %f297, 0f3BBB989D, 0f3F000000;
	cvt.sat.f32.f32 	%f299, %f298;
	fma.rm.f32 	%f300, %f299, %f131, %f130;
	add.f32 	%f301, %f300, 0fCB40007F;
	neg.f32 	%f302, %f301;
	fma.rn.f32 	%f303, %f297, 0f3FB8AA3B, %f302;
	fma.rn.f32 	%f304, %f297, 0f32A57060, %f303;
	mov.b32 	%r250, %f300;
	shl.b32 	%r251, %r250, 23;
	mov.b32 	%f305, %r251;
	ex2.approx.ftz.f32 	%f306, %f304;
	mul.f32 	%f307, %f306, %f305;
	add.f32 	%f308, %f296, %f307;
	sub.f32 	%f309, %f510, %f126;
	fma.rn.f32 	%f310, %f309, 0f3BBB989D, 0f3F000000;
	cvt.sat.f32.f32 	%f311, %f310;
	fma.rm.f32 	%f312, %f311, %f131, %f130;
	add.f32 	%f313, %f312, 0fCB40007F;
	neg.f32 	%f314, %f313;
	fma.rn.f32 	%f315, %f309, 0f3FB8AA3B, %f314;
	fma.rn.f32 	%f316, %f309, 0f32A57060, %f315;
	mov.b32 	%r252, %f312;
	shl.b32 	%r253, %r252, 23;
	mov.b32 	%f317, %r253;
	ex2.approx.ftz.f32 	%f318, %f316;
	mul.f32 	%f319, %f318, %f317;
	add.f32 	%f320, %f308, %f319;
	sub.f32 	%f321, %f27, %f126;
	fma.rn.f32 	%f322, %f321, 0f3BBB989D, 0f3F000000;
	cvt.sat.f32.f32 	%f323, %f322;
	fma.rm.f32 	%f324, %f323, %f131, %f130;
	add.f32 	%f325, %f324, 0fCB40007F;
	neg.f32 	%f326, %f325;
	fma.rn.f32 	%f327, %f321, 0f3FB8AA3B, %f326;
	fma.rn.f32 	%f328, %f321, 0f32A57060, %f327;
	mov.b32 	%r254, %f324;
	shl.b32 	%r255, %r254, 23;
	mov.b32 	%f329, %r255;
	ex2.approx.ftz.f32 	%f330, %f328;
	mul.f32 	%f331, %f330, %f329;
	add.f32 	%f332, %f320, %f331;
	sub.f32 	%f333, %f511, %f126;
	fma.rn.f32 	%f334, %f333, 0f3BBB989D, 0f3F000000;
	cvt.sat.f32.f32 	%f335, %f334;
	fma.rm.f32 	%f336, %f335, %f131, %f130;
	add.f32 	%f337, %f336, 0fCB40007F;
	neg.f32 	%f338, %f337;
	fma.rn.f32 	%f339, %f333, 0f3FB8AA3B, %f338;
	fma.rn.f32 	%f340, %f333, 0f32A57060, %f339;
	mov.b32 	%r256, %f336;
	shl.b32 	%r257, %r256, 23;
	mov.b32 	%f341, %r257;
	ex2.approx.ftz.f32 	%f342, %f340;
	mul.f32 	%f343, %f342, %f341;
	add.f32 	%f344, %f332, %f343;
	sub.f32 	%f345, %f30, %f126;
	fma.rn.f32 	%f346, %f345, 0f3BBB989D, 0f3F000000;
	cvt.sat.f32.f32 	%f347, %f346;
	fma.rm.f32 	%f348, %f347, %f131, %f130;
	add.f32 	%f349, %f348, 0fCB40007F;
	neg.f32 	%f350, %f349;
	fma.rn.f32 	%f351, %f345, 0f3FB8AA3B, %f350;
	fma.rn.f32 	%f352, %f345, 0f32A57060, %f351;
	mov.b32 	%r258, %f348;
	shl.b32 	%r259, %r258, 23;
	mov.b32 	%f353, %r259;
	ex2.approx.ftz.f32 	%f354, %f352;
	mul.f32 	%f355, %f354, %f353;
	add.f32 	%f356, %f344, %f355;
	sub.f32 	%f357, %f512, %f126;
	fma.rn.f32 	%f358, %f357, 0f3BBB989D, 0f3F000000;
	cvt.sat.f32.f32 	%f359, %f358;
	fma.rm.f32 	%f360, %f359, %f131, %f130;
	add.f32 	%f361, %f360, 0fCB40007F;
	neg.f32 	%f362, %f361;
	fma.rn.f32 	%f363, %f357, 0f3FB8AA3B, %f362;
	fma.rn.f32 	%f364, %f357, 0f32A57060, %f363;
	mov.b32 	%r260, %f360;
	shl.b32 	%r261, %r260, 23;
	mov.b32 	%f365, %r261;
	ex2.approx.ftz.f32 	%f366, %f364;
	mul.f32 	%f367, %f366, %f365;
	add.f32 	%f368, %f356, %f367;
	sub.f32 	%f369, %f33, %f126;
	fma.rn.f32 	%f370, %f369, 0f3BBB989D, 0f3F000000;
	cvt.sat.f32.f32 	%f371, %f370;
	fma.rm.f32 	%f372, %f371, %f131, %f130;
	add.f32 	%f373, %f372, 0fCB40007F;
	neg.f32 	%f374, %f373;
	fma.rn.f32 	%f375, %f369, 0f3FB8AA3B, %f374;
	fma.rn.f32 	%f376, %f369, 0f32A57060, %f375;
	mov.b32 	%r262, %f372;
	shl.b32 	%r263, %r262, 23;
	mov.b32 	%f377, %r263;
	ex2.approx.ftz.f32 	%f378, %f376;
	mul.f32 	%f379, %f378, %f377;
	add.f32 	%f380, %f368, %f379;
	sub.f32 	%f381, %f513, %f126;
	fma.rn.f32 	%f382, %f381, 0f3BBB989D, 0f3F000000;
	cvt.sat.f32.f32 	%f383, %f382;
	fma.rm.f32 	%f384, %f383, %f131, %f130;
	add.f32 	%f385, %f384, 0fCB40007F;
	neg.f32 	%f386, %f385;
	fma.rn.f32 	%f387, %f381, 0f3FB8AA3B, %f386;
	fma.rn.f32 	%f388, %f381, 0f32A57060, %f387;
	mov.b32 	%r264, %f384;
	shl.b32 	%r265, %r264, 23;
	mov.b32 	%f389, %r265;
	ex2.approx.ftz.f32 	%f390, %f388;
	mul.f32 	%f391, %f390, %f389;
	add.f32 	%f392, %f380, %f391;
	sub.f32 	%f393, %f36, %f126;
	fma.rn.f32 	%f394, %f393, 0f3BBB989D, 0f3F000000;
	cvt.sat.f32.f32 	%f395, %f394;
	fma.rm.f32 	%f396, %f395, %f131, %f130;
	add.f32 	%f397, %f396, 0fCB40007F;
	neg.f32 	%f398, %f397;
	fma.rn.f32 	%f399, %f393, 0f3FB8AA3B, %f398;
	fma.rn.f32 	%f400, %f393, 0f32A57060, %f399;
	mov.b32 	%r266, %f396;
	shl.b32 	%r267, %r266, 23;
	mov.b32 	%f401, %r267;
	ex2.approx.ftz.f32 	%f402, %f400;
	mul.f32 	%f403, %f402, %f401;
	add.f32 	%f404, %f392, %f403;
	sub.f32 	%f405, %f514, %f126;
	fma.rn.f32 	%f406, %f405, 0f3BBB989D, 0f3F000000;
	cvt.sat.f32.f32 	%f407, %f406;
	fma.rm.f32 	%f408, %f407, %f131, %f130;
	add.f32 	%f409, %f408, 0fCB40007F;
	neg.f32 	%f410, %f409;
	fma.rn.f32 	%f411, %f405, 0f3FB8AA3B, %f410;
	fma.rn.f32 	%f412, %f405, 0f32A57060, %f411;
	mov.b32 	%r268, %f408;
	shl.b32 	%r269, %r268, 23;
	mov.b32 	%f413, %r269;
	ex2.approx.ftz.f32 	%f414, %f412;
	mul.f32 	%f415, %f414, %f413;
	add.f32 	%f416, %f404, %f415;
	sub.f32 	%f417, %f39, %f126;
	fma.rn.f32 	%f418, %f417, 0f3BBB989D, 0f3F000000;
	cvt.sat.f32.f32 	%f419, %f418;
	fma.rm.f32 	%f420, %f419, %f131, %f130;
	add.f32 	%f421, %f420, 0fCB40007F;
	neg.f32 	%f422, %f421;
	fma.rn.f32 	%f423, %f417, 0f3FB8AA3B, %f422;
	fma.rn.f32 	%f424, %f417, 0f32A57060, %f423;
	mov.b32 	%r270, %f420;
	shl.b32 	%r271, %r270, 23;
	mov.b32 	%f425, %r271;
	ex2.approx.ftz.f32 	%f426, %f424;
	mul.f32 	%f427, %f426, %f425;
	add.f32 	%f428, %f416, %f427;
	sub.f32 	%f429, %f515, %f126;
	fma.rn.f32 	%f430, %f429, 0f3BBB989D, 0f3F000000;
	cvt.sat.f32.f32 	%f431, %f430;
	fma.rm.f32 	%f432, %f431, %f131, %f130;
	add.f32 	%f433, %f432, 0fCB40007F;
	neg.f32 	%f434, %f433;
	fma.rn.f32 	%f435, %f429, 0f3FB8AA3B, %f434;
	fma.rn.f32 	%f436, %f429, 0f32A57060, %f435;
	mov.b32 	%r272, %f432;
	shl.b32 	%r273, %r272, 23;
	mov.b32 	%f437, %r273;
	ex2.approx.ftz.f32 	%f438, %f436;
	mul.f32 	%f439, %f438, %f437;
	add.f32 	%f440, %f428, %f439;
	sub.f32 	%f441, %f42, %f126;
	fma.rn.f32 	%f442, %f441, 0f3BBB989D, 0f3F000000;
	cvt.sat.f32.f32 	%f443, %f442;
	fma.rm.f32 	%f444, %f443, %f131, %f130;
	add.f32 	%f445, %f444, 0fCB40007F;
	neg.f32 	%f446, %f445;
	fma.rn.f32 	%f447, %f441, 0f3FB8AA3B, %f446;
	fma.rn.f32 	%f448, %f441, 0f32A57060, %f447;
	mov.b32 	%r274, %f444;
	shl.b32 	%r275, %r274, 23;
	mov.b32 	%f449, %r275;
	ex2.approx.ftz.f32 	%f450, %f448;
	mul.f32 	%f451, %f450, %f449;
	add.f32 	%f452, %f440, %f451;
	sub.f32 	%f453, %f516, %f126;
	fma.rn.f32 	%f454, %f453, 0f3BBB989D, 0f3F000000;
	cvt.sat.f32.f32 	%f455, %f454;
	fma.rm.f32 	%f456, %f455, %f131, %f130;
	add.f32 	%f457, %f456, 0fCB40007F;
	neg.f32 	%f458, %f457;
	fma.rn.f32 	%f459, %f453, 0f3FB8AA3B, %f458;
	fma.rn.f32 	%f460, %f453, 0f32A57060, %f459;
	mov.b32 	%r276, %f456;
	shl.b32 	%r277, %r276, 23;
	mov.b32 	%f461, %r277;
	ex2.approx.ftz.f32 	%f462, %f460;
	mul.f32 	%f463, %f462, %f461;
	add.f32 	%f464, %f452, %f463;
	mov.b32 	%r278, %f464;
	shfl.sync.bfly.b32	%r279|%p64, %r278, 16, 31, -1;
	mov.b32 	%f465, %r279;
	add.f32 	%f466, %f464, %f465;
	mov.b32 	%r280, %f466;
	shfl.sync.bfly.b32	%r281|%p65, %r280, 8, 31, -1;
	mov.b32 	%f467, %r281;
	add.f32 	%f468, %f466, %f467;
	mov.b32 	%r282, %f468;
	shfl.sync.bfly.b32	%r283|%p66, %r282, 4, 31, -1;
	mov.b32 	%f469, %r283;
	add.f32 	%f470, %f468, %f469;
	mov.b32 	%r284, %f470;
	shfl.sync.bfly.b32	%r285|%p67, %r284, 2, 31, -1;
	mov.b32 	%f471, %r285;
	add.f32 	%f472, %f470, %f471;
	mov.b32 	%r286, %f472;
	shfl.sync.bfly.b32	%r287|%p68, %r286, 1, 31, -1;
	mov.b32 	%f473, %r287;
	add.f32 	%f474, %f472, %f473;
	div.rn.f32 	%f475, %f139, %f474;
	div.rn.f32 	%f476, %f151, %f474;
	div.rn.f32 	%f477, %f163, %f474;
	div.rn.f32 	%f478, %f175, %f474;
	div.rn.f32 	%f479, %f187, %f474;
	div.rn.f32 	%f480, %f199, %f474;
	div.rn.f32 	%f481, %f211, %f474;
	div.rn.f32 	%f482, %f223, %f474;
	div.rn.f32 	%f483, %f235, %f474;
	div.rn.f32 	%f484, %f247, %f474;
	div.rn.f32 	%f485, %f259, %f474;
	div.rn.f32 	%f486, %f271, %f474;
	div.rn.f32 	%f487, %f283, %f474;
	div.rn.f32 	%f488, %f295, %f474;
	div.rn.f32 	%f489, %f307, %f474;
	div.rn.f32 	%f490, %f319, %f474;
	div.rn.f32 	%f491, %f331, %f474;
	div.rn.f32 	%f492, %f343, %f474;
	div.rn.f32 	%f493, %f355, %f474;
	div.rn.f32 	%f494, %f367, %f474;
	div.rn.f32 	%f495, %f379, %f474;
	div.rn.f32 	%f496, %f391, %f474;
	div.rn.f32 	%f497, %f403, %f474;
	div.rn.f32 	%f498, %f415, %f474;
	div.rn.f32 	%f499, %f427, %f474;
	div.rn.f32 	%f500, %f439, %f474;
	div.rn.f32 	%f501, %f451, %f474;
	div.rn.f32 	%f502, %f463, %f474;
	mov.u32 	%r288, %tid.x;
	shl.b32 	%r289, %r288, 1;
	cvt.u64.u32 	%rd82, %r289;
	mad.lo.s64 	%rd83, %rd171, %rd31, %rd82;
	shr.u64 	%rd84, %rd83, 63;
	add.s64 	%rd85, %rd83, %rd84;
	cvta.to.global.u64 	%rd86, %rd30;
	shl.b64 	%rd87, %rd85, 2;
	and.b64  	%rd88, %rd87, -8;
	add.s64 	%rd89, %rd86, %rd88;
	st.global.v2.f32 	[%rd89], {%f475, %f476};
	add.s64 	%rd90, %rd83, 64;
	shr.u64 	%rd91, %rd90, 63;
	add.s64 	%rd92, %rd90, %rd91;
	shl.b64 	%rd93, %rd92, 2;
	and.b64  	%rd94, %rd93, -8;
	add.s64 	%rd95, %rd86, %rd94;
	st.global.v2.f32 	[%rd95], {%f477, %f478};
	add.s64 	%rd96, %rd83, 128;
	shr.u64 	%rd97, %rd96, 63;
	add.s64 	%rd98, %rd96, %rd97;
	shl.b64 	%rd99, %rd98, 2;
	and.b64  	%rd100, %rd99, -8;
	add.s64 	%rd101, %rd86, %rd100;
	st.global.v2.f32 	[%rd101], {%f479, %f480};
	add.s64 	%rd102, %rd83, 192;
	shr.u64 	%rd103, %rd102, 63;
	add.s64 	%rd104, %rd102, %rd103;
	shl.b64 	%rd105, %rd104, 2;
	and.b64  	%rd106, %rd105, -8;
	add.s64 	%rd107, %rd86, %rd106;
	st.global.v2.f32 	[%rd107], {%f481, %f482};
	add.s64 	%rd108, %rd83, 256;
	shr.u64 	%rd109, %rd108, 63;
	add.s64 	%rd110, %rd108, %rd109;
	shl.b64 	%rd111, %rd110, 2;
	and.b64  	%rd112, %rd111, -8;
	add.s64 	%rd113, %rd86, %rd112;
	st.global.v2.f32 	[%rd113], {%f483, %f484};
	add.s64 	%rd114, %rd83, 320;
	shr.u64 	%rd115, %rd114, 63;
	add.s64 	%rd116, %rd114, %rd115;
	shl.b64 	%rd117, %rd116, 2;
	and.b64  	%rd118, %rd117, -8;
	add.s64 	%rd119, %rd86, %rd118;
	st.global.v2.f32 	[%rd119], {%f485, %f486};
	add.s64 	%rd120, %rd83, 384;
	shr.u64 	%rd121, %rd120, 63;
	add.s64 	%rd122, %rd120, %rd121;
	shl.b64 	%rd123, %rd122, 2;
	and.b64  	%rd124, %rd123, -8;
	add.s64 	%rd125, %rd86, %rd124;
	st.global.v2.f32 	[%rd125], {%f487, %f488};
	add.s64 	%rd126, %rd83, 448;
	shr.u64 	%rd127, %rd126, 63;
	add.s64 	%rd128, %rd126, %rd127;
	shl.b64 	%rd129, %rd128, 2;
	and.b64  	%rd130, %rd129, -8;
	add.s64 	%rd131, %rd86, %rd130;
	st.global.v2.f32 	[%rd131], {%f489, %f490};
	add.s64 	%rd132, %rd83, 512;
	shr.u64 	%rd133, %rd132, 63;
	add.s64 	%rd134, %rd132, %rd133;
	shl.b64 	%rd135, %rd134, 2;
	and.b64  	%rd136, %rd135, -8;
	add.s64 	%rd137, %rd86, %rd136;
	st.global.v2.f32 	[%rd137], {%f491, %f492};
	add.s64 	%rd138, %rd83, 576;
	shr.u64 	%rd139, %rd138, 63;
	add.s64 	%rd140, %rd138, %rd139;
	shl.b64 	%rd141, %rd140, 2;
	and.b64  	%rd142, %rd141, -8;
	add.s64 	%rd143, %rd86, %rd142;
	st.global.v2.f32 	[%rd143], {%f493, %f494};
	add.s64 	%rd144, %rd83, 640;
	shr.u64 	%rd145, %rd144, 63;
	add.s64 	%rd146, %rd144, %rd145;
	shl.b64 	%rd147, %rd146, 2;
	and.b64  	%rd148, %rd147, -8;
	add.s64 	%rd149, %rd86, %rd148;
	st.global.v2.f32 	[%rd149], {%f495, %f496};
	add.s64 	%rd150, %rd83, 704;
	shr.u64 	%rd151, %rd150, 63;
	add.s64 	%rd152, %rd150, %rd151;
	shl.b64 	%rd153, %rd152, 2;
	and.b64  	%rd154, %rd153, -8;
	add.s64 	%rd155, %rd86, %rd154;
	st.global.v2.f32 	[%rd155], {%f497, %f498};
	add.s64 	%rd156, %rd83, 768;
	shr.u64 	%rd157, %rd156, 63;
	add.s64 	%rd158, %rd156, %rd157;
	shl.b64 	%rd159, %rd158, 2;
	and.b64  	%rd160, %rd159, -8;
	add.s64 	%rd161, %rd86, %rd160;
	st.global.v2.f32 	[%rd161], {%f499, %f500};
	add.s64 	%rd162, %rd83, 832;
	shr.u64 	%rd163, %rd162, 63;
	add.s64 	%rd164, %rd162, %rd163;
	shl.b64 	%rd165, %rd164, 2;
	and.b64  	%rd166, %rd165, -8;
	add.s64 	%rd167, %rd86, %rd166;
	st.global.v2.f32 	[%rd167], {%f501, %f502};
	mov.u32 	%r290, %nctaid.x;
	mov.u32 	%r291, %ntid.y;
	mul.lo.s32 	%r292, %r290, %r291;
	cvt.s64.s32 	%rd168, %r292;
	add.s64 	%rd171, %rd171, %rd168;
	setp.lt.s64 	%p69, %rd171, %rd170;
	@%p69 bra 	$L__BB198_4;
$L__BB198_33:
	ret;

}
	// .globl	_Z15SoftmaxWarpImplI22BroadcastScaleMaskLoadIffbLm2EiE11DirectStoreIffEfLi2ELi28ELi32ELi1ELb1EL9Algorithm0EEvT_T0_ll
.visible .entry _Z15SoftmaxWarpImplI22BroadcastScaleMaskLoadIffbLm2EiE11DirectStoreIffEfLi2ELi28ELi32ELi1ELb1EL9Algorithm0EEvT_T0_ll(
	.param .align 8 .b8 _Z15SoftmaxWarpImplI22BroadcastScaleMaskLoadIffbLm2EiE11DirectStoreIffEfLi2ELi28ELi32ELi1ELb1EL9Algorithm0EEvT_T0_ll_param_0[88],
	.param .align 8 .b8 _Z15SoftmaxWarpImplI22BroadcastScaleMaskLoadIffbLm2EiE11DirectStoreIffEfLi2ELi28ELi32ELi1ELb1EL9Algorithm0EEvT_T0_ll_param_1[16],
	.param .u64 _Z15SoftmaxWarpImplI22BroadcastScaleMaskLoadIffbLm2EiE11DirectStoreIffEfLi2ELi28ELi32ELi1ELb1EL9Algorithm0EEvT_T0_ll_param_2,
	.param .u64 _Z15SoftmaxWarpImplI22BroadcastScaleMaskLoadIffbLm2EiE11DirectStoreIffEfLi2ELi28ELi32ELi1ELb1EL9Algorithm0EEvT_T0_ll_param_3
)
{
	.reg .pred 	%p<98>;
	.reg .b16 	%rs<29>;
	.reg .b32 	%r<319>;
	.reg .b32 	%f<615>;
	.reg .b64 	%rd<186>;

	ld.param.u64 	%rd47, [_Z15SoftmaxWarpImplI22BroadcastScaleMaskLoadIffbLm2EiE11DirectStoreIffEfLi2ELi28ELi32ELi1ELb1EL9Algorithm0EEvT_T0_ll_param_1+8];
	ld.param.v2.f32 	{%f129, %f130}, [_Z15SoftmaxWarpImplI22BroadcastScaleMaskLoadIffbLm2EiE11DirectStoreIffEfLi2ELi28ELi32ELi1ELb1EL9Algorithm0EEvT_T0_ll_param_0+80];
	ld.param.u64 	%rd45, [_Z15SoftmaxWarpImplI22BroadcastScaleMaskLoadIffbLm2EiE11DirectStoreIffEfLi2ELi28ELi32ELi1ELb1EL9Algorithm0EEvT_T0_ll_param_0+72];
	ld.param.v2.u32 	{%r7, %r8}, [_Z15SoftmaxWarpImplI22BroadcastScaleMaskLoadIffbLm2EiE11DirectStoreIffEfLi2ELi28ELi32ELi1ELb1EL9Algorithm0EEvT_T0_ll_param_0+56];
	ld.param.v2.u32 	{%r5, %r6}, [_Z15SoftmaxWarpImplI22BroadcastScaleMaskLoadIffbLm2EiE11DirectStoreIffEfLi2ELi28ELi32ELi1ELb1EL9Algorithm0EEvT_T0_ll_param_0+40];
	ld.param.u64 	%rd41, [_Z15SoftmaxWarpImplI22BroadcastScaleMaskLoadIffbLm2EiE11DirectStoreIffEfLi2ELi28ELi32ELi1ELb1EL9Algorithm0EEvT_T0_ll_param_0+24];
	ld.param.u64 	%rd40, [_Z15SoftmaxWarpImplI22BroadcastScaleMaskLoadIffbLm2EiE11DirectStoreIffEfLi2ELi28ELi32ELi1ELb1EL9Algorithm0EEvT_T0_ll_param_0+16];
	ld.param.u64 	%rd46, [_Z15SoftmaxWarpImplI22BroadcastScaleMaskLoadIffbLm2EiE11DirectStoreIffEfLi2ELi28ELi32ELi1ELb1EL9Algorithm0EEvT_T0_ll_param_1];
	ld.param.u64 	%rd39, [_Z15SoftmaxWarpImplI22BroadcastScaleMaskLoadIffbLm2EiE11DirectStoreIffEfLi2ELi28ELi32ELi1ELb1EL9Algorithm0EEvT_T0_ll_param_0+8];
	ld.param.u64 	%rd38, [_Z15SoftmaxWarpImplI22BroadcastScaleMaskLoadIffbLm2EiE11DirectStoreIffEfLi2ELi28ELi32ELi1ELb1EL9Algorithm0EEvT_T0_ll_param_0];
	ld.param.u64 	%rd49, [_Z15SoftmaxWarpImplI22BroadcastScaleMaskLoadIffbLm2EiE11DirectStoreIffEfLi2ELi28ELi32ELi1ELb1EL9Algorithm0EEvT_T0_ll_param_3];
	cvta.to.global.u64 	%rd1, %rd38;
	cvta.to.global.u64 	%rd2, %rd39;
	cvta.to.global.u64 	%rd4, %rd46;
	setp.lt.s64 	%p1, %rd49, 897;
	@%p1 bra 	$L__BB199_2;
	mov.u64 	%rd50, $str;
	cvta.global.u64 	%rd51, %rd50;
	mov.u64 	%rd52, $str$1;
	cvta.global.u64 	%rd53, %rd52;
	mov.u64 	%rd54, __unnamed_195;
	cvta.global.u64 	%rd55, %rd54;
	{ // callseq 194, 0
	.param .b64 param0;
	st.param.b64 	[param0], %rd51;
	.param .b64 param1;
	st.param.b64 	[param1], %rd53;
	.param .b32 param2;
	st.param.b32 	[param2], 219;
	.param .b64 param3;
	st.param.b64 	[param3], %rd55;
	.param .b64 param4;
	st.param.b64 	[param4], 1;
	call.uni 
	__assertfail, 
	(
	param0, 
	param1, 
	param2, 
	param3, 
	param4
	);
	} // callseq 194
$L__BB199_2:
	ld.param.u64 	%rd183, [_Z15SoftmaxWarpImplI22BroadcastScaleMaskLoadIffbLm2EiE11DirectStoreIffEfLi2ELi28ELi32ELi1ELb1EL9Algorithm0EEvT_T0_ll_param_2];
	mov.u32 	%r9, %ctaid.x;
	mov.u32 	%r10, %ntid.y;
	mov.u32 	%r11, %tid.y;
	mad.lo.s32 	%r12, %r9, %r10, %r11;
	cvt.s64.s32 	%rd185, %r12;
	setp.le.s64 	%p2, %rd183, %rd185;
	@%p2 bra 	$L__BB199_89;
	mov.u32 	%r13, %tid.x;
	shl.b32 	%r14, %r13, 1;
	cvt.u64.u32 	%rd6, %r14;
	add.s32 	%r15, %r14, 64;
	cvt.u64.u32 	%rd7, %r15;
	add.s32 	%r16, %r14, 128;
	cvt.u64.u32 	%rd8, %r16;
	add.s32 	%r17, %r14, 192;
	cvt.u64.u32 	%rd9, %r17;
	add.s32 	%r18, %r14, 256;
	cvt.u64.u32 	%rd10, %r18;
	add.s32 	%r19, %r14, 320;
	cvt.u64.u32 	%rd11, %r19;
	add.s32 	%r20, %r14, 384;
	cvt.u64.u32 	%rd12, %r20;
	add.s32 	%r21, %r14, 448;
	cvt.u64.u32 	%rd13, %r21;
	add.s32 	%r22, %r14, 512;
	cvt.u64.u32 	%rd14, %r22;
	add.s32 	%r23, %r14, 576;
	cvt.u64.u32 	%rd15, %r23;
	add.s32 	%r24, %r14, 640;
	cvt.u64.u32 	%rd16, %r24;
	add.s32 	%r25, %r14, 704;
	cvt.u64.u32 	%rd17, %r25;
	add.s32 	%r26, %r14, 768;
	cvt.u64.u32 	%rd18, %r26;
	add.s32 	%r27, %r14, 832;
	cvt.u64.u32 	%rd19, %r27;
	cvt.u32.u64 	%r29, %rd45;
	cvt.u32.u64 	%r30, %rd6;
	cvt.u32.u64 	%r45, %rd7;
$L__BB199_4:
	setp.le.s64 	%p3, %rd49, %rd6;
	cvt.u32.u64 	%r28, %rd185;
	mul.lo.s32 	%r4, %r29, %r28;
	mov.f32 	%f560, 0fFF800000;
	mov.f32 	%f561, %f560;
	mov.f32 	%f566, %f560;
	@%p3 bra 	$L__BB199_8;
	setp.eq.s64 	%p4, %rd41, 1;
	setp.eq.s64 	%p5, %rd40, 1;
	add.s32 	%r31, %r30, %r4;
	div.s32 	%r32, %r31, %r5;
	mul.lo.s32 	%r33, %r32, %r5;
	sub.s32 	%r34, %r31, %r33;
	selp.b32 	%r35, 0, %r32, %p5;
	selp.b32 	%r36, 0, %r34, %p4;
	mul.lo.s32 	%r37, %r7, %r35;
	mad.lo.s32 	%r38, %r8, %r36, %r37;
	shr.u32 	%r39, %r31, 31;
	add.s32 	%r40, %r31, %r39;
	shr.s32 	%r41, %r40, 1;
	mul.wide.s32 	%rd56, %r41, 8;
	add.s64 	%rd22, %rd1, %rd56;
	ld.global.f32 	%f132, [%rd22];
	shr.u32 	%r42, %r38, 31;
	add.s32 	%r43, %r38, %r42;
	shr.s32 	%r44, %r43, 1;
	mul.wide.s32 	%rd57, %r44, 2;
	add.s64 	%rd58, %rd2, %rd57;
	ld.global.v2.u8 	{%rs1, %rs2}, [%rd58];
	setp.eq.s16 	%p6, %rs1, 0;
	mul.f32 	%f133, %f132, %f130;
	selp.f32 	%f561, %f129, %f133, %p6;
	setp.eq.s16 	%p7, %rs2, 0;
	mov.f32 	%f560, %f129;
	@%p7 bra 	$L__BB199_7;
	ld.global.f32 	%f134, [%rd22+4];
	mul.f32 	%f560, %f134, %f130;
$L__BB199_7:
	max.f32 	%f135, %f561, 0fFF800000;
	max.f32 	%f566, %f135, %f560;
$L__BB199_8:
	setp.le.s64 	%p8, %rd49, %rd7;
	mov.f32 	%f564, 0fFF800000;
	mov.f32 	%f565, %f564;
	@%p8 bra 	$L__BB199_12;
	setp.eq.s64 	%p9, %rd41, 1;
	setp.eq.s64 	%p10, %rd40, 1;
	add.s32 	%r46, %r45, %r4;
	div.s32 	%r47, %r46, %r5;
	mul.lo.s32 	%r48, %r47, %r5;
	sub.s32 	%r49, %r46, %r48;
	selp.b32 	%r50, 0, %r47, %p10;
	selp.b32 	%r51, 0, %r49, %p9;
	mul.lo.s32 	%r52, %r7, %r50;
	mad.lo.s32 	%r53, %r8, %r51, %r52;
	shr.u32 	%r54, %r46, 31;
	add.s32 	%r55, %r46, %r54;
	shr.s32 	%r56, %r55, 1;
	mul.wide.s32 	%rd59, %r56, 8;
	add.s64 	%rd23, %rd1, %rd59;
	ld.global.f32 	%f137, [%rd23];
	shr.u32 	%r57, %r53, 31;
	add.s32 	%r58, %r53, %r57;
	shr.s32 	%r59, %r58, 1;
	mul.wide.s32 	%rd60, %r59, 2;
	add.s64 	%rd61, %rd2, %rd60;
	ld.global.v2.u8 	{%rs3, %rs4}, [%rd61];
	setp.eq.s16 	%p11, %rs3, 0;
	mul.f32 	%f138, %f137, %f130;
	selp.f32 	%f565, %f129, %f138, %p11;
	setp.eq.s16 	%p12, %rs4, 0;
	mov.f32 	%f564, %f129;
	@%p12 bra 	$L__BB199_11;
	ld.global.f32 	%f139, [%rd23+4];
	mul.f32 	%f564, %f139, %f130;
$L__BB199_11:
	max.f32 	%f140, %f566, %f565;
	max.f32 	%f566, %f140, %f564;
$L__BB199_12:
	setp.le.s64 	%p13, %rd49, %rd8;
	mov.f32 	%f568, 0fFF800000;
	mov.f32 	%f569, %f568;
	@%p13 bra 	$L__BB199_16;
	cvt.u32.u64 	%r60, %rd8;
	setp.eq.s64 	%p14, %rd41, 1;
	setp.eq.s64 	%p15, %rd40, 1;
	add.s32 	%r61, %r60, %r4;
	div.s32 	%r62, %r61, %r5;
	mul.lo.s32 	%r63, %r62, %r5;
	sub.s32 	%r64, %r61, %r63;
	selp.b32 	%r65, 0, %r62, %p15;
	selp.b32 	%r66, 0, %r64, %p14;
	mul.lo.s32 	%r67, %r7, %r65;
	mad.lo.s32 	%r68, %r8, %r66, %r67;
	shr.u32 	%r69, %r61, 31;
	add.s32 	%r70, %r61, %r69;
	shr.s32 	%r71, %r70, 1;
	mul.wide.s32 	%rd62, %r71, 8;
	add.s64 	%rd24, %rd1, %rd62;
	ld.global.f32 	%f142, [%rd24];
	shr.u32 	%r72, %r68, 31;
	add.s32 	%r73, %r68, %r72;
	shr.s32 	%r74, %r73, 1;
	mul.wide.s32 	%rd63, %r74, 2;
	add.s64 	%rd64, %rd2, %rd63;
	ld.global.v2.u8 	{%rs5, %rs6}, [%rd64];
	setp.eq.s16 	%p16, %rs5, 0;
	mul.f32 	%f143, %f142, %f130;
	selp.f32 	%f569, %f129, %f143, %p16;
	setp.eq.s16 	%p17, %rs6, 0;
	mov.f32 	%f568, %f129;
	@%p17 bra 	$L__BB199_15;
	ld.global.f32 	%f144, [%rd24+4];
	mul.f32 	%f568, %f144, %f130;
$L__BB199_15:
	max.f32 	%f145, %f566, %f569;
	max.f32 	%f566, %f145, %f568;
$L__BB199_16:
	setp.le.s64 	%p18, %rd49, %rd9;
	mov.f32 	%f572, 0fFF800000;
	mov.f32 	%f573, %f572;
	@%p18 bra 	$L__BB199_20;
	cvt.u32.u64 	%r75, %rd9;
	setp.eq.s64 	%p19, %rd41, 1;
	setp.eq.s64 	%p20, %rd40, 1;
	add.s32 	%r76, %r75, %r4;
	div.s32 	%r77, %r76, %r5;
	mul.lo.s32 	%r78, %r77, %r5;
	sub.s32 	%r79, %r76, %r78;
	selp.b32 	%r80, 0, %r77, %p20;
	selp.b32 	%r81, 0, %r79, %p19;
	mul.lo.s32 	%r82, %r7, %r80;
	mad.lo.s32 	%r83, %r8, %r81, %r82;
	shr.u32 	%r84, %r76, 31;
	add.s32 	%r85, %r76, %r84;
	shr.s32 	%r86, %r85, 1;
	mul.wide.s32 	%rd65, %r86, 8;
	add.s64 	%rd25, %rd1, %rd65;
	ld.global.f32 	%f147, [%rd25];
	shr.u32 	%r87, %r83, 31;
	add.s32 	%r88, %r83, %r87;
	shr.s32 	%r89, %r88, 1;
	mul.wide.s32 	%rd66, %r89, 2;
	add.s64 	%rd67, %rd2, %rd66;
	ld.global.v2.u8 	{%rs7, %rs8}, [%rd67];
	setp.eq.s16 	%p21, %rs7, 0;
	mul.f32 	%f148, %f147, %f130;
	selp.f32 	%f573, %f129, %f148, %p21;
	setp.eq.s16 	%p22, %rs8, 0;
	mov.f32 	%f572, %f129;
	@%p22 bra 	$L__BB199_19;
	ld.global.f32 	%f149, [%rd25+4];
	mul.f32 	%f572, %f149, %f130;
$L__BB199_19:
	max.f32 	%f150, %f566, %f573;
	max.f32 	%f566, %f150, %f572;
$L__BB199_20:
	setp.le.s64 	%p23, %rd49, %rd10;
	mov.f32 	%f576, 0fFF800000;
	mov.f32 	%f577, %f576;
	@%p23 bra 	$L__BB199_24;
	cvt.u32.u64 	%r90, %rd10;
	setp.eq.s64 	%p24, %rd41, 1;
	setp.eq.s64 	%p25, %rd40, 1;
	add.s32 	%r91, %r90, %r4;
	div.s32 	%r92, %r91, %r5;
	mul.lo.s32 	%r93, %r92, %r5;
	sub.s32 	%r94, %r91, %r93;
	selp.b32 	%r95, 0, %r92, %p25;
	selp.b32 	%r96, 0, %r94, %p24;
	mul.lo.s32 	%r97, %r7, %r95;
	mad.lo.s32 	%r98, %r8, %r96, %r97;
	shr.u32 	%r99, %r91, 31;
	add.s32 	%r100, %r91, %r99;
	shr.s32 	%r101, %r100, 1;
	mul.wide.s32 	%rd68, %r101, 8;
	add.s64 	%rd26, %rd1, %rd68;
	ld.global.f32 	%f152, [%rd26];
	shr.u32 	%r102, %r98, 31;
	add.s32 	%r103, %r98, %r102;
	shr.s32 	%r104, %r103, 1;
	mul.wide.s32 	%rd69, %r104, 2;
	add.s64 	%rd70, %rd2, %rd69;
	ld.global.v2.u8 	{%rs9, %rs10}, [%rd70];
	setp.eq.s16 	%p26, %rs9, 0;
	mul.f32 	%f153, %f152, %f130;
	selp.f32 	%f577, %f129, %f153, %p26;
	setp.eq.s16 	%p27, %rs10, 0;
	mov.f32 	%f576, %f129;
	@%p27 bra 	$L__BB199_23;
	ld.global.f32 	%f154, [%rd26+4];
	mul.f32 	%f576, %f154, %f130;
$L__BB199_23:
	max.f32 	%f155, %f566, %f577;
	max.f32 	%f566, %f155, %f576;
$L__BB199_24:
	setp.le.s64 	%p28, %rd49, %rd11;
	mov.f32 	%f580, 0fFF800000;
	mov.f32 	%f581, %f580;
	@%p28 bra 	$L__BB199_28;
	cvt.u32.u64 	%r105, %rd11;
	setp.eq.s64 	%p29, %rd41, 1;
	setp.eq.s64 	%p30, %rd40, 1;
	add.s32 	%r106, %r105, %r4;
	div.s32 	%r107, %r106, %r5;
	mul.lo.s32 	%r108, %r107, %r5;
	sub.s32 	%r109, %r106, %r108;
	selp.b32 	%r110, 0, %r107, %p30;
	selp.b32 	%r111, 0, %r109, %p29;
	mul.lo.s32 	%r112, %r7, %r110;
	mad.lo.s32 	%r113, %r8, %r111, %r112;
	shr.u32 	%r114, %r106, 31;
	add.s32 	%r115, %r106, %r114;
	shr.s32 	%r116, %r115, 1;
	mul.wide.s32 	%rd71, %r116, 8;
	add.s64 	%rd27, %rd1, %rd71;
	ld.global.f32 	%f157, [%rd27];
	shr.u32 	%r117, %r113, 31;
	add.s32 	%r118, %r113, %r117;
	shr.s32 	%r119, %r118, 1;
	mul.wide.s32 	%rd72, %r119, 2;
	add.s64 	%rd73, %rd2, %rd72;
	ld.global.v2.u8 	{%rs11, %rs12}, [%rd73];
	setp.eq.s16 	%p31, %rs11, 0;
	mul.f32 	%f158, %f157, %f130;
	selp.f32 	%f581, %f129, %f158, %p31;
	setp.eq.s16 	%p32, %rs12, 0;
	mov.f32 	%f580, %f129;
	@%p32 bra 	$L__BB199_27;
	ld.global.f32 	%f159, [%rd27+4];
	mul.f32 	%f580, %f159, %f130;
$L__BB199_27:
	max.f32 	%f160, %f566, %f581;
	max.f32 	%f566, %f160, %f580;
$L__BB199_28:
	setp.le.s64 	%p33, %rd49, %rd12;
	mov.f32 	%f584, 0fFF800000;
	mov.f32 	%f585, %f584;
	@%p33 bra 	$L__BB199_32;
	cvt.u32.u64 	%r120, %rd12;
	setp.eq.s64 	%p34, %rd41, 1;
	setp.eq.s64 	%p35, %rd40, 1;
	add.s32 	%r121, %r120, %r4;
	div.s32 	%r122, %r121, %r5;
	mul.lo.s32 	%r123, %r122, %r5;
	sub.s32 	%r124, %r121, %r123;
	selp.b32 	%r125, 0, %r122, %p35;
	selp.b32 	%r126, 0, %r124, %p34;
	mul.lo.s32 	%r127, %r7, %r125;
	mad.lo.s32 	%r128, %r8, %r126, %r127;
	shr.u32 	%r129, %r121, 31;
	add.s32 	%r130, %r121, %r129;
	shr.s32 	%r131, %r130, 1;
	mul.wide.s32 	%rd74, %r131, 8;
	add.s64 	%rd28, %rd1, %rd74;
	ld.global.f32 	%f162, [%rd28];
	shr.u32 	%r132, %r128, 31;
	add.s32 	%r133, %r128, %r132;
	shr.s32 	%r134, %r133, 1;
	mul.wide.s32 	%rd75, %r134, 2;
	add.s64 	%rd76, %rd2, %rd75;
	ld.global.v2.u8 	{%rs13, %rs14}, [%rd76];
	setp.eq.s16 	%p36, %rs13, 0;
	mul.f32 	%f163, %f162, %f130;
	selp.f32 	%f585, %f129, %f163, %p36;
	setp.eq.s16 	%p37, %rs14, 0;
	mov.f32 	%f584, %f129;
	@%p37 bra 	$L__BB199_31;
	ld.global.f32 	%f164, [%rd28+4];
	mul.f32 	%f584, %f164, %f130;
$L__BB199_31:
	max.f32 	%f165, %f566, %f585;
	max.f32 	%f566, %f165, %f584;
$L__BB199_32:
	setp.le.s64 	%p38, %rd49, %rd13;
	mov.f32 	%f588, 0fFF800000;
	mov.f32 	%f589, %f588;
	@%p38 bra 	$L__BB199_36;
	cvt.u32.u64 	%r135, %rd13;
	setp.eq.s64 	%p39, %rd41, 1;
	setp.eq.s64 	%p40, %rd40, 1;
	add.s32 	%r136, %r135, %r4;
	div.s32 	%r137, %r136, %r5;
	mul.lo.s32 	%r138, %r137, %r5;
	sub.s32 	%r139, %r136, %r138;
	selp.b32 	%r140, 0, %r137, %p40;
	selp.b32 	%r141, 0, %r139, %p39;
	mul.lo.s32 	%r142, %r7, %r140;
	mad.lo.s32 	%r143, %r8, %r141, %r142;
	shr.u32 	%r144, %r136, 31;
	add.s32 	%r145, %r136, %r144;
	shr.s32 	%r146, %r145, 1;
	mul.wide.s32 	%rd77, %r146, 8;
	add.s64 	%rd29, %rd1, %rd77;
	ld.global.f32 	%f167, [%rd29];
	shr.u32 	%r147, %r143, 31;
	add.s32 	%r148, %r143, %r147;
	shr.s32 	%r149, %r148, 1;
	mul.wide.s32 	%rd78, %r149, 2;
	add.s64 	%rd79, %rd2, %rd78;
	ld.global.v2.u8 	{%rs15, %rs16}, [%rd79];
	setp.eq.s16 	%p41, %rs15, 0;
	mul.f32 	%f168, %f167, %f130;
	selp.f32 	%f589, %f129, %f168, %p41;
	setp.eq.s16 	%p42, %rs16, 0;
	mov.f32 	%f588, %f129;
	@%p42 bra 	$L__BB199_35;
	ld.global.f32 	%f169, [%rd29+4];
	mul.f32 	%f588, %f169, %f130;
$L__BB199_35:
	max.f32 	%f170, %f566, %f589;
	max.f32 	%f566, %f170, %f588;
$L__BB199_36:
	setp.le.s64 	%p43, %rd49, %rd14;
	mov.f32 	%f592, 0fFF800000;
	mov.f32 	%f593, %f592;
	@%p43 bra 	$L__BB199_40;
	cvt.u32.u64 	%r150, %rd14;
	setp.eq.s64 	%p44, %rd41, 1;
	setp.eq.s64 	%p45, %rd40, 1;
	add.s32 	%r151, %r150, %r4;
	div.s32 	%r152, %r151, %r5;
	mul.lo.s32 	%r153, %r152, %r5;
	sub.s32 	%r154, %r151, %r153;
	selp.b32 	%r155, 0, %r152, %p45;
	selp.b32 	%r156, 0, %r154, %p44;
	mul.lo.s32 	%r157, %r7, %r155;
	mad.lo.s32 	%r158, %r8, %r156, %r157;
	shr.u32 	%r159, %r151, 31;
	add.s32 	%r160, %r151, %r159;
	shr.s32 	%r161, %r160, 1;
	mul.wide.s32 	%rd80, %r161, 8;
	add.s64 	%rd30, %rd1, %rd80;
	ld.global.f32 	%f172, [%rd30];
	shr.u32 	%r162, %r158, 31;
	add.s32 	%r163, %r158, %r162;
	shr.s32 	%r164, %r163, 1;
	mul.wide.s32 	%rd81, %r164, 2;
	add.s64 	%rd82, %rd2, %rd81;
	ld.global.v2.u8 	{%rs17, %rs18}, [%rd82];
	setp.eq.s16 	%p46, %rs17, 0;
	mul.f32 	%f173, %f172, %f130;
	selp.f32 	%f593, %f129, %f173, %p46;
	setp.eq.s16 	%p47, %rs18, 0;
	mov.f32 	%f592, %f129;
	@%p47 bra 	$L__BB199_39;
	ld.global.f32 	%f174, [%rd30+4];
	mul.f32 	%f592, %f174, %f130;
$L__BB199_39:
	max.f32 	%f175, %f566, %f593;
	max.f32 	%f566, %f175, %f592;
$L__BB199_40:
	setp.le.s64 	%p48, %rd49, %rd15;
	mov.f32 	%f596, 0fFF800000;
	mov.f32 	%f597, %f596;
	@%p48 bra 	$L__BB199_44;
	cvt.u32.u64 	%r165, %rd15;
	setp.eq.s64 	%p49, %rd41, 1;
	setp.eq.s64 	%p50, %rd40, 1;
	add.s32 	%r166, %r165, %r4;
	div.s32 	%r167, %r166, %r5;
	mul.lo.s32 	%r168, %r167, %r5;
	sub.s32 	%r169, %r166, %r168;
	selp.b32 	%r170, 0, %r167, %p50;
	selp.b32 	%r171, 0, %r169, %p49;
	mul.lo.s32 	%r172, %r7, %r170;
	mad.lo.s32 	%r173, %r8, %r171, %r172;
	shr.u32 	%r174, %r166, 31;
	add.s32 	%r175, %r166, %r174;
	shr.s32 	%r176, %r175, 1;
	mul.wide.s32 	%rd83, %r176, 8;
	add.s64 	%rd31, %rd1, %rd83;
	ld.global.f32 	%f177, [%rd31];
	shr.u32 	%r177, %r173, 31;
	add.s32 	%r178, %r173, %r177;
	shr.s32 	%r179, %r178, 1;
	mul.wide.s32 	%rd84, %r179, 2;
	add.s64 	%rd85, %rd2, %rd84;
	ld.global.v2.u8 	{%rs19, %rs20}, [%rd85];
	setp.eq.s16 	%p51, %rs19, 0;
	mul.f32 	%f178, %f177, %f130;
	selp.f32 	%f597, %f129, %f178, %p51;
	setp.eq.s16 	%p52, %rs20, 0;
	mov.f32 	%f596, %f129;
	@%p52 bra 	$L__BB199_43;
	ld.global.f32 	%f179, [%rd31+4];
	mul.f32 	%f596, %f179, %f130;
$L__BB199_43:
	max.f32 	%f180, %f566, %f597;
	max.f32 	%f566, %f180, %f596;
$L__BB199_44:
	setp.le.s64 	%p53, %rd49, %rd16;
	mov.f32 	%f600, 0fFF800000;
	mov.f32 	%f601, %f600;
	@%p53 bra 	$L__BB199_48;
	cvt.u32.u64 	%r180, %rd16;
	setp.eq.s64 	%p54, %rd41, 1;
	setp.eq.s64 	%p55, %rd40, 1;
	add.s32 	%r181, %r180, %r4;
	div.s32 	%r182, %r181, %r5;
	mul.lo.s32 	%r183, %r182, %r5;
	sub.s32 	%r184, %r181, %r183;
	selp.b32 	%r185, 0, %r182, %p55;
	selp.b32 	%r186, 0, %r184, %p54;
	mul.lo.s32 	%r187, %r7, %r185;
	mad.lo.s32 	%r188, %r8, %r186, %r187;
	shr.u32 	%r189, %r181, 31;
	add.s32 	%r190, %r181, %r189;
	shr.s32 	%r191, %r190, 1;
	mul.wide.s32 	%rd86, %r191, 8;
	add.s64 	%rd32, %rd1, %rd86;
	ld.global.f32 	%f182, [%rd32];
	shr.u32 	%r192, %r188, 31;
	add.s32 	%r193, %r188, %r192;
	shr.s32 	%r194, %r193, 1;
	mul.wide.s32 	%rd87, %r194, 2;
	add.s64 	%rd88, %rd2, %rd87;
	ld.global.v2.u8 	{%rs21, %rs22}, [%rd88];
	setp.eq.s16 	%p56, %rs21, 0;
	mul.f32 	%f183, %f182, %f130;
	selp.f32 	%f601, %f129, %f183, %p56;
	setp.eq.s16 	%p57, %rs22, 0;
	mov.f32 	%f600, %f129;
	@%p57 bra 	$L__BB199_47;
	ld.global.f32 	%f184, [%rd32+4];
	mul.f32 	%f600, %f184, %f130;
$L__BB199_47:
	max.f32 	%f185, %f566, %f601;
	max.f32 	%f566, %f185, %f600;
$L__BB199_48:
	setp.le.s64 	%p58, %rd49, %rd17;
	mov.f32 	%f604, 0fFF800000;
	mov.f32 	%f605, %f604;
	@%p58 bra 	$L__BB199_52;
	cvt.u32.u64 	%r195, %rd17;
	setp.eq.s64 	%p59, %rd41, 1;
	setp.eq.s64 	%p60, %rd40, 1;
	add.s32 	%r196, %r195, %r4;
	div.s32 	%r197, %r196, %r5;
	mul.lo.s32 	%r198, %r197, %r5;
	sub.s32 	%r199, %r196, %r198;
	selp.b32 	%r200, 0, %r197, %p60;
	selp.b32 	%r201, 0, %r199, %p59;
	mul.lo.s32 	%r202, %r7, %r200;
	mad.lo.s32 	%r203, %r8, %r201, %r202;
	shr.u32 	%r204, %r196, 31;
	add.s32 	%r205, %r196, %r204;
	shr.s32 	%r206, %r205, 1;
	mul.wide.s32 	%rd89, %r206, 8;
	add.s64 	%rd33, %rd1, %rd89;
	ld.global.f32 	%f187, [%rd33];
	shr.u32 	%r207, %r203, 31;
	add.s32 	%r208, %r203, %r207;
	shr.s32 	%r209, %r208, 1;
	mul.wide.s32 	%rd90, %r209, 2;
	add.s64 	%rd91, %rd2, %rd90;
	ld.global.v2.u8 	{%rs23, %rs24}, [%rd91];
	setp.eq.s16 	%p61, %rs23, 0;
	mul.f32 	%f188, %f187, %f130;
	selp.f32 	%f605, %f129, %f188, %p61;
	setp.eq.s16 	%p62, %rs24, 0;
	mov.f32 	%f604, %f129;
	@%p62 bra 	$L__BB199_51;
	ld.global.f32 	%f189, [%rd33+4];
	mul.f32 	%f604, %f189, %f130;
$L__BB199_51:
	max.f32 	%f190, %f566, %f605;
	max.f32 	%f566, %f190, %f604;
$L__BB199_52:
	setp.le.s64 	%p63, %rd49, %rd18;
	mov.f32 	%f608, 0fFF800000;
	mov.f32 	%f609, %f608;
	@%p63 bra 	$L__BB199_56;
	cvt.u32.u64 	%r210, %rd18;
	setp.eq.s64 	%p64, %rd41, 1;
	setp.eq.s64 	%p65, %rd40, 1;
	add.s32 	%r211, %r210, %r4;
	div.s32 	%r212, %r211, %r5;
	mul.lo.s32 	%r213, %r212, %r5;
	sub.s32 	%r214, %r211, %r213;
	selp.b32 	%r215, 0, %r212, %p65;
	selp.b32 	%r216, 0, %r214, %p64;
	mul.lo.s32 	%r217, %r7, %r215;
	mad.lo.s32 	%r218, %r8, %r216, %r217;
	shr.u32 	%r219, %r211, 31;
	add.s32 	%r220, %r211, %r219;
	shr.s32 	%r221, %r220, 1;
	mul.wide.s32 	%rd92, %r221, 8;
	add.s64 	%rd34, %rd1, %rd92;
	ld.global.f32 	%f192, [%rd34];
	shr.u32 	%r222, %r218, 31;
	add.s32 	%r223, %r218, %r222;
	shr.s32 	%r224, %r223, 1;
	mul.wide.s32 	%rd93, %r224, 2;
	add.s64 	%rd94, %rd2, %rd93;
	ld.global.v2.u8 	{%rs25, %rs26}, [%rd94];
	setp.eq.s16 	%p66, %rs25, 0;
	mul.f32 	%f193, %f192, %f130;
	selp.f32 	%f609, %f129, %f193, %p66;
	setp.eq.s16 	%p67, %rs26, 0;
	mov.f32 	%f608, %f129;
	@%p67 bra 	$L__BB199_55;
	ld.global.f32 	%f194, [%rd34+4];
	mul.f32 	%f608, %f194, %f130;
$L__BB199_55:
	max.f32 	%f195, %f566, %f609;
	max.f32 	%f566, %f195, %f608;
$L__BB199_56:
	setp.le.s64 	%p68, %rd49, %rd19;
	mov.f32 	%f612, 0fFF800000;
	mov.f32 	%f613, %f612;
	@%p68 bra 	$L__BB199_60;
	cvt.u32.u64 	%r225, %rd19;
	setp.eq.s64 	%p69, %rd41, 1;
	setp.eq.s64 	%p70, %rd40, 1;
	add.s32 	%r226, %r225, %r4;
	div.s32 	%r227, %r226, %r5;
	mul.lo.s32 	%r228, %r227, %r5;
	sub.s32 	%r229, %r226, %r228;
	selp.b32 	%r230, 0, %r227, %p70;
	selp.b32 	%r231, 0, %r229, %p69;
	mul.lo.s32 	%r232, %r7, %r230;
	mad.lo.s32 	%r233, %r8, %r231, %r232;
	shr.u32 	%r234, %r226, 31;
	add.s32 	%r235, %r226, %r234;
	shr.s32 	%r236, %r235, 1;
	mul.wide.s32 	%rd95, %r236, 8;
	add.s64 	%rd35, %rd1, %rd95;
	ld.global.f32 	%f197, [%rd35];
	shr.u32 	%r237, %r233, 31;
	add.s32 	%r238, %r233, %r237;
	shr.s32 	%r239, %r238, 1;
	mul.wide.s32 	%rd96, %r239, 2;
	add.s64 	%rd97, %rd2, %rd96;
	ld.global.v2.u8 	{%rs27, %rs28}, [%rd97];
	setp.eq.s16 	%p71, %rs27, 0;
	mul.f32 	%f198, %f197, %f130;
	selp.f32 	%f613, %f129, %f198, %p71;
	setp.eq.s16 	%p72, %rs28, 0;
	mov.f32 	%f612, %f129;
	@%p72 bra 	$L__BB199_59;
	ld.global.f32 	%f199, [%rd35+4];
	mul.f32 	%f612, %f199, %f130;
$L__BB199_59:
	max.f32 	%f200, %f566, %f613;
	max.f32 	%f566, %f200, %f612;
$L__BB199_60:
	setp.le.s64 	%p73, %rd49, %rd6;
	mov.b32 	%r240, %f566;
	shfl.sync.bfly.b32	%r241|%p74, %r240, 16, 31, -1;
	mov.b32 	%f201, %r241;
	max.f32 	%f202, %f566, %f201;
	mov.b32 	%r242, %f202;
	shfl.sync.bfly.b32	%r243|%p75, %r242, 8, 31, -1;
	mov.b32 	%f203, %r243;
	max.f32 	%f204, %f202, %f203;
	mov.b32 	%r244, %f204;
	shfl.sync.bfly.b32	%r245|%p76, %r244, 4, 31, -1;
	mov.b32 	%f205, %r245;
	max.f32 	%f206, %f204, %f205;
	mov.b32 	%r246, %f206;
	shfl.sync.bfly.b32	%r247|%p77, %r246, 2, 31, -1;
	mov.b32 	%f207, %r247;
	max.f32 	%f208, %f206, %f207;
	mov.b32 	%r248, %f208;
	shfl.sync.bfly.b32	%r249|%p78, %r248, 1, 31, -1;
	mov.b32 	%f209, %r249;
	max.f32 	%f210, %f208, %f209;
	sub.f32 	%f211, %f561, %f210;
	fma.rn.f32 	%f212, %f211, 0f3BBB989D, 0f3F000000;
	cvt.sat.f32.f32 	%f213, %f212;
	mov.f32 	%f214, 0f4B400001;
	mov.f32 	%f215, 0f437C0000;
	fma.rm.f32 	%f216, %f213, %f215, %f214;
	add.f32 	%f217, %f216, 0fCB40007F;
	neg.f32 	%f218, %f217;
	fma.rn.f32 	%f219, %f211, 0f3FB8AA3B, %f218;
	fma.rn.f32 	%f220, %f211, 0f32A57060, %f219;
	mov.b32 	%r250, %f216;
	shl.b32 	%r251, %r250, 23;
	mov.b32 	%f221, %r251;
	ex2.approx.ftz.f32 	%f222, %f220;
	mul.f32 	%f223, %f222, %f221;
	add.f32 	%f224, %f223, 0f00000000;
	sub.f32 	%f225, %f560, %f210;
	fma.rn.f32 	%f226, %f225, 0f3BBB989D, 0f3F000000;
	cvt.sat.f32.f32 	%f227, %f226;
	fma.rm.f32 	%f228, %f227, %f215, %f214;
	add.f32 	%f229, %f228, 0fCB40007F;
	neg.f32 	%f230, %f229;
	fma.rn.f32 	%f231, %f225, 0f3FB8AA3B, %f230;
	fma.rn.f32 	%f232, %f225, 0f32A57060, %f231;
	mov.b32 	%r252, %f228;
	shl.b32 	%r253, %r252, 23;
	mov.b32 	%f233, %r253;
	ex2.approx.ftz.f32 	%f234, %f232;
	mul.f32 	%f235, %f234, %f233;
	add.f32 	%f236, %f224, %f235;
	sub.f32 	%f237, %f565, %f210;
	fma.rn.f32 	%f238, %f237, 0f3BBB989D, 0f3F000000;
	cvt.sat.f32.f32 	%f239, %f238;
	fma.rm.f32 	%f240, %f239, %f215, %f214;
	add.f32 	%f241, %f240, 0fCB40007F;
	neg.f32 	%f242, %f241;
	fma.rn.f32 	%f243, %f237, 0f3FB8AA3B, %f242;
	fma.rn.f32 	%f244, %f237, 0f32A57060, %f243;
	mov.b32 	%r254, %f240;
	shl.b32 	%r255, %r254, 23;
	mov.b32 	%f245, %r255;
	ex2.approx.ftz.f32 	%f246, %f244;
	mul.f32 	%f247, %f246, %f245;
	add.f32 	%f248, %f236, %f247;
	sub.f32 	%f249, %f564, %f210;
	fma.rn.f32 	%f250, %f249, 0f3BBB989D, 0f3F000000;
	cvt.sat.f32.f32 	%f251, %f250;
	fma.rm.f32 	%f252, %f251, %f215, %f214;
	add.f32 	%f253, %f252, 0fCB40007F;
	neg.f32 	%f254, %f253;
	fma.rn.f32 	%f255, %f249, 0f3FB8AA3B, %f254;
	fma.rn.f32 	%f256, %f249, 0f32A57060, %f255;
	mov.b32 	%r256, %f252;
	shl.b32 	%r257, %r256, 23;
	mov.b32 	%f257, %r257;
	ex2.approx.ftz.f32 	%f258, %f256;
	mul.f32 	%f259, %f258, %f257;
	add.f32 	%f260, %f248, %f259;
	sub.f32 	%f261, %f569, %f210;
	fma.rn.f32 	%f262, %f261, 0f3BBB989D, 0f3F000000;
	cvt.sat.f32.f32 	%f263, %f262;
	fma.rm.f32 	%f264, %f263, %f215, %f214;
	add.f32 	%f265, %f264, 0fCB40007F;
	neg.f32 	%f266, %f265;
	fma.rn.f32 	%f267, %f261, 0f3FB8AA3B, %f266;
	fma.rn.f32 	%f268, %f261, 0f32A57060, %f267;
	mov.b32 	%r258, %f264;
	shl.b32 	%r259, %r258, 23;
	mov.b32 	%f269, %r259;
	ex2.approx.ftz.f32 	%f270, %f268;
	mul.f32 	%f271, %f270, %f269;
	add.f32 	%f272, %f260, %f271;
	sub.f32 	%f273, %f568, %f210;
	fma.rn.f32 	%f274, %f273, 0f3BBB989D, 0f3F000000;
	cvt.sat.f32.f32 	%f275, %f274;
	fma.rm.f32 	%f276, %f275, %f215, %f214;
	add.f32 	%f277, %f276, 0fCB40007F;
	neg.f32 	%f278, %f277;
	fma.rn.f32 	%f279, %f273, 0f3FB8AA3B, %f278;
	fma.rn.f32 	%f280, %f273, 0f32A57060, %f279;
	mov.b32 	%r260, %f276;
	shl.b32 	%r261, %r260, 23;
	mov.b32 	%f281, %r261;
	ex2.approx.ftz.f32 	%f282, %f280;
	mul.f32 	%f283, %f282, %f281;
	add.f32 	%f284, %f272, %f283;
	sub.f32 	%f285, %f573, %f210;
	fma.rn.f32 	%f286, %f285, 0f3BBB989D, 0f3F000000;
	cvt.sat.f32.f32 	%f287, %f286;
	fma.rm.f32 	%f288, %f287, %f215, %f214;
	add.f32 	%f289, %f288, 0fCB40007F;
	neg.f32 	%f290, %f289;
	fma.rn.f32 	%f291, %f285, 0f3FB8AA3B, %f290;
	fma.rn.f32 	%f292, %f285, 0f32A57060, %f291;
	mov.b32 	%r262, %f288;
	shl.b32 	%r263, %r262, 23;
	mov.b32 	%f293, %r263;
	ex2.approx.ftz.f32 	%f294, %f292;
	mul.f32 	%f295, %f294, %f293;
	add.f32 	%f296, %f284, %f295;
	sub.f32 	%f297, %f572, %f210;
	fma.rn.f32 	%f298, %f297, 0f3BBB989D, 0f3F000000;
	cvt.sat.f32.f32 	%f299, %f298;
	fma.rm.f32 	%f300, %f299, %f215, %f214;
	add.f32 	%f301, %f300, 0fCB40007F;
	neg.f32 	%f302, %f301;
	fma.rn.f32 	%f303, %f297, 0f3FB8AA3B, %f302;
	fma.rn.f32 	%f304, %f297, 0f32A57060, %f303;
	mov.b32 	%r264, %f300;
	shl.b32 	%r265, %r264, 23;
	mov.b32 	%f305, %r265;
	ex2.approx.ftz.f32 	%f306, %f304;
	mul.f32 	%f307, %f306, %f305;
	add.f32 	%f308, %f296, %f307;
	sub.f32 	%f309, %f577, %f210;
	fma.rn.f32 	%f310, %f309, 0f3BBB989D, 0f3F000000;
	cvt.sat.f32.f32 	%f311, %f310;
	fma.rm.f32 	%f312, %f311, %f215, %f214;
	add.f32 	%f313, %f312, 0fCB40007F;
	neg.f32 	%f314, %f313;
	fma.rn.f32 	%f315, %f309, 0f3FB8AA3B, %f314;
	fma.rn.f32 	%f316, %f309, 0f32A57060, %f315;
	mov.b32 	%r266, %f312;
	shl.b32 	%r267, %r266, 23;
	mov.b32 	%f317, %r267;
	ex2.approx.ftz.f32 	%f318, %f316;
	mul.f32 	%f319, %f318, %f317;
	add.f32 	%f320, %f308, %f319;
	sub.f32 	%f321, %f576, %f210;
	fma.rn.f32 	%f322, %f321, 0f3BBB989D, 0f3F000000;
	cvt.sat.f32.f32 	%f323, %f322;
	fma.rm.f32 	%f324, %f323, %f215, %f214;
	add.f32 	%f325, %f324, 0fCB40007F;
	neg.f32 	%f326, %f325;
	fma.rn.f32 	%f327, %f321, 0f3FB8AA3B, %f326;
	fma.rn.f32 	%f328, %f321, 0f32A57060, %f327;
	mov.b32 	%r268, %f324;
	shl.b32 	%r269, %r268, 23;
	mov.b32 	%f329, %r269;
	ex2.approx.ftz.f32 	%f330, %f328;
	mul.f32 	%f331, %f330, %f329;
	add.f32 	%f332, %f320, %f331;
	sub.f32 	%f333, %f581, %f210;
	fma.rn.f32 	%f334, %f333, 0f3BBB989D, 0f3F000000;
	cvt.sat.f32.f32 	%f335, %f334;
	fma.rm.f32 	%f336, %f335, %f215, %f214;
	add.f32 	%f337, %f336, 0fCB40007F;
	neg.f32 	%f338, %f337;
	fma.rn.f32 	%f339, %f333, 0f3FB8AA3B, %f338;
	fma.rn.f32 	%f340, %f333, 0f32A57060, %f339;
	mov.b32 	%r270, %f336;
	shl.b32 	%r271, %r270, 23;
	mov.b32 	%f341, %r271;
	ex2.approx.ftz.f32 	%f342, %f340;
	mul.f32 	%f343, %f342, %f341;
	add.f32 	%f344, %f332, %f343;
	sub.f32 	%f345, %f580, %f210;
	fma.rn.f32 	%f346, %f345, 0f3BBB989D, 0f3F000000;
	cvt.sat.f32.f32 	%f347, %f346;
	fma.rm.f32 	%f348, %f347, %f215, %f214;
	add.f32 	%f349, %f348, 0fCB40007F;
	neg.f32 	%f350, %f349;
	fma.rn.f32 	%f351, %f345, 0f3FB8AA3B, %f350;
	fma.rn.f32 	%f352, %f345, 0f32A57060, %f351;
	mov.b32 	%r272, %f348;
	shl.b32 	%r273, %r272, 23;
	mov.b32 	%f353, %r273;
	ex2.approx.ftz.f32 	%f354, %f352;
	mul.f32 	%f355, %f354, %f353;
	add.f32 	%f356, %f344, %f355;
	sub.f32 	%f357, %f585, %f210;
	fma.rn.f32 	%f358, %f357, 0f3BBB989D, 0f3F000000;
	cvt.sat.f32.f32 	%f359, %f358;
	fma.rm.f32 	%f360, %f359, %f215, %f214;
	add.f32 	%f361, %f360, 0fCB40007F;
	neg.f32 	%f362, %f361;
	fma.rn.f32 	%f363, %f357, 0f3FB8AA3B, %f362;
	fma.rn.f32 	%f364, %f357, 0f32A57060, %f363;
	mov.b32 	%r274, %f360;
	shl.b32 	%r275, %r274, 23;
	mov.b32 	%f365, %r275;
	ex2.approx.ftz.f32 	%f366, %f364;
	mul.f32 	%f367, %f366, %f365;
	add.f32 	%f368, %f356, %f367;
	sub.f32 	%f369, %f584, %f210;
	fma.rn.f32 	%f370, %f369, 0f3BBB989D, 0f3F000000;
	cvt.sat.f32.f32 	%f371, %f370;
	fma.rm.f32 	%f372, %f371, %f215, %f214;
	add.f32 	%f373, %f372, 0fCB40007F;
	neg.f32 	%f374, %f373;
	fma.rn.f32 	%f375, %f369, 0f3FB8AA3B, %f374;
	fma.rn.f32 	%f376, %f369, 0f32A57060, %f375;
	mov.b32 	%r276, %f372;
	shl.b32 	%r277, %r276, 23;
	mov.b32 	%f377, %r277;
	ex2.approx.ftz.f32 	%f378, %f376;
	mul.f32 	%f379, %f378, %f377;
	add.f32 	%f380, %f368, %f379;
	sub.f32 	%f381, %f589, %f210;
	fma.rn.f32 	%f382, %f381, 0f3BBB989D, 0f3F000000;
	cvt.sat.f32.f32 	%f383, %f382;
	fma.rm.f32 	%f384, %f383, %f215, %f214;
	add.f32 	%f385, %f384, 0fCB40007F;
	neg.f32 	%f386, %f385;
	fma.rn.f32 	%f387, %f381, 0f3FB8AA3B, %f386;
	fma.rn.f32 	%f388, %f381, 0f32A57060, %f387;
	mov.b32 	%r278, %f384;
	shl.b32 	%r279, %r278, 23;
	mov.b32 	%f389, %r279;
	ex2.approx.ftz.f32 	%f390, %f388;
	mul.f32 	%f391, %f390, %f389;
	add.f32 	%f392, %f380, %f391;
	sub.f32 	%f393, %f588, %f210;
	fma.rn.f32 	%f394, %f393, 0f3BBB989D, 0f3F000000;
	cvt.sat.f32.f32 	%f395, %f394;
	fma.rm.f32 	%f396, %f395, %f215, %f214;
	add.f32 	%f397, %f396, 0fCB40007F;
	neg.f32 	%f398, %f397;
	fma.rn.f32 	%f399, %f393, 0f3FB8AA3B, %f398;
	fma.rn.f32 	%f400, %f393, 0f32A57060, %f399;
	mov.b32 	%r280, %f396;
	shl.b32 	%r281, %r280, 23;
	mov.b32 	%f401, %r281;
	ex2.approx.ftz.f32 	%f402, %f400;
	mul.f32 	%f403, %f402, %f401;
	add.f32 	%f404, %f392, %f403;
	sub.f32 	%f405, %f593, %f210;
	fma.rn.f32 	%f406, %f405, 0f3BBB989D, 0f3F000000;
	cvt.sat.f32.f32 	%f407, %f406;
	fma.rm.f32 	%f408, %f407, %f215, %f214;
	add.f32 	%f409, %f408, 0fCB40007F;
	neg.f32 	%f410, %f409;
	fma.rn.f32 	%f411, %f405, 0f3FB8AA3B, %f410;
	fma.rn.f32 	%f412, %f405, 0f32A57060, %f411;
	mov.b32 	%r282, %f408;
	shl.b32 	%r283, %r282, 23;
	mov.b32 	%f413, %r283;
	ex2.approx.ftz.f32 	%f414, %f412;
	mul.f32 	%f415, %f414, %f413;
	add.f32 	%f416, %f404, %f415;
	sub.f32 	%f417, %f592, %f210;
	fma.rn.f32 	%f418, %f417, 0f3BBB989D, 0f3F000000;
	cvt.sat.f32.f32 	%f419, %f418;
	fma.rm.f32 	%f420, %f419, %f215, %f214;
	add.f32 	%f421, %f420, 0fCB40007F;
	neg.f32 	%f422, %f421;
	fma.rn.f32 	%f423, %f417, 0f3FB8AA3B, %f422;
	fma.rn.f32 	%f424, %f417, 0f32A57060, %f423;
	mov.b32 	%r284, %f420;
	shl.b32 	%r285, %r284, 23;
	mov.b32 	%f425, %r285;
	ex2.approx.ftz.f32 	%f426, %f424;
	mul.f32 	%f427, %f426, %f425;
	add.f32 	%f428, %f416, %f427;
	sub.f32 	%f429, %f597, %f210;
	fma.rn.f32 	%f430, %f429, 0f3BBB989D, 0f3F000000;
	cvt.sat.f32.f32 	%f431, %f430;
	fma.rm.f32 	%f432, %f431, %f215, %f214;
	add.f32 	%f433, %f432, 0fCB40007F;
	neg.f32 	%f434, %f433;
	fma.rn.f32 	%f435, %f429, 0f3FB8AA3B, %f434;
	fma.rn.f32 	%f436, %f429, 0f32A57060, %f435;
	mov.b32 	%r286, %f432;
	shl.b32 	%r287, %r286, 23;
	mov.b32 	%f437, %r287;
	ex2.approx.ftz.f32 	%f438, %f436;
	mul.f32 	%f439, %f438, %f437;
	add.f32 	%f440, %f428, %f439;
	sub.f32 	%f441, %f596, %f210;
	fma.rn.f32 	%f442, %f441, 0f3BBB989D, 0f3F000000;
	cvt.sat.f32.f32 	%f443, %f442;
	fma.rm.f32 	%f444, %f443, %f215, %f214;
	add.f32 	%f445, %f444, 0fCB40007F;
	neg.f32 	%f446, %f445;
	fma.rn.f32 	%f447, %f441, 0f3FB8AA3B, %f446;
	fma.rn.f32 	%f448, %f441, 0f32A57060, %f447;
	mov.b32 	%r288, %f444;
	shl.b32 	%r289, %r288, 23;
	mov.b32 	%f449, %r289;
	ex2.approx.ftz.f32 	%f450, %f448;
	mul.f32 	%f451, %f450, %f449;
	add.f32 	%f452, %f440, %f451;
	sub.f32 	%f453, %f601, %f210;
	fma.rn.f32 	%f454, %f453, 0f3BBB989D, 0f3F000000;
	cvt.sat.f32.f32 	%f455, %f454;
	fma.rm.f32 	%f456, %f455, %f215, %f214;
	add.f32 	%f457, %f456, 0fCB40007F;
	neg.f32 	%f458, %f457;
	fma.rn.f32 	%f459, %f453, 0f3FB8AA3B, %f458;
	fma.rn.f32 	%f460, %f453, 0f32A57060, %f459;
	mov.b32 	%r290, %f456;
	shl.b32 	%r291, %r290, 23;
	mov.b32 	%f461, %r291;
	ex2.approx.ftz.f32 	%f462, %f460;
	mul.f32 	%f463, %f462, %f461;
	add.f32 	%f464, %f452, %f463;
	sub.f32 	%f465, %f600, %f210;
	fma.rn.f32 	%f466, %f465, 0f3BBB989D, 0f3F000000;
	cvt.sat.f32.f32 	%f467, %f466;
	fma.rm.f32 	%f468, %f467, %f215, %f214;
	add.f32 	%f469, %f468, 0fCB40007F;
	neg.f32 	%f470, %f469;
	fma.rn.f32 	%f471, %f465, 0f3FB8AA3B, %f470;
	fma.rn.f32 	%f472, %f465, 0f32A57060, %f471;
	mov.b32 	%r292, %f468;
	shl.b32 	%r293, %r292, 23;
	mov.b32 	%f473, %r293;
	ex2.approx.ftz.f32 	%f474, %f472;
	mul.f32 	%f475, %f474, %f473;
	add.f32 	%f476, %f464, %f475;
	sub.f32 	%f477, %f605, %f210;
	fma.rn.f32 	%f478, %f477, 0f3BBB989D, 0f3F000000;
	cvt.sat.f32.f32 	%f479, %f478;
	fma.rm.f32 	%f480, %f479, %f215, %f214;
	add.f32 	%f481, %f480, 0fCB40007F;
	neg.f32 	%f482, %f481;
	fma.rn.f32 	%f483, %f477, 0f3FB8AA3B, %f482;
	fma.rn.f32 	%f484, %f477, 0f32A57060, %f483;
	mov.b32 	%r294, %f480;
	shl.b32 	%r295, %r294, 23;
	mov.b32 	%f485, %r295;
	ex2.approx.ftz.f32 	%f486, %f484;
	mul.f32 	%f487, %f486, %f485;
	add.f32 	%f488, %f476, %f487;
	sub.f32 	%f489, %f604, %f210;
	fma.rn.f32 	%f490, %f489, 0f3BBB989D, 0f3F000000;
	cvt.sat.f32.f32 	%f491, %f490;
	fma.rm.f32 	%f492, %f491, %f215, %f214;
	add.f32 	%f493, %f492, 0fCB40007F;
	neg.f32 	%f494, %f493;
	fma.rn.f32 	%f495, %f489, 0f3FB8AA3B, %f494;
	fma.rn.f32 	%f496, %f489, 0f32A57060, %f495;
	mov.b32 	%r296, %f492;
	shl.b32 	%r297, %r296, 23;
	mov.b32 	%f497, %r297;
	ex2.approx.ftz.f32 	%f498, %f496;
	mul.f32 	%f499, %f498, %f497;
	add.f32 	%f500, %f488, %f499;
	sub.f32 	%f501, %f609, %f210;
	fma.rn.f32 	%f502, %f501, 0f3BBB989D, 0f3F000000;
	cvt.sat.f32.f32 	%f503, %f502;
	fma.rm.f32 	%f504, %f503, %f215, %f214;
	add.f32 	%f505, %f504, 0fCB40007F;
	neg.f32 	%f506, %f505;
	fma.rn.f32 	%f507, %f501, 0f3FB8AA3B, %f506;
	fma.rn.f32 	%f508, %f501, 0f32A57060, %f507;
	mov.b32 	%r298, %f504;
	shl.b32 	%r299, %r298, 23;
	mov.b32 	%f509, %r299;
	ex2.approx.ftz.f32 	%f510, %f508;
	mul.f32 	%f511, %f510, %f509;
	add.f32 	%f512, %f500, %f511;
	sub.f32 	%f513, %f608, %f210;
	fma.rn.f32 	%f514, %f513, 0f3BBB989D, 0f3F000000;
	cvt.sat.f32.f32 	%f515, %f514;
	fma.rm.f32 	%f516, %f515, %f215, %f214;
	add.f32 	%f517, %f516, 0fCB40007F;
	neg.f32 	%f518, %f517;
	fma.rn.f32 	%f519, %f513, 0f3FB8AA3B, %f518;
	fma.rn.f32 	%f520, %f513, 0f32A57060, %f519;
	mov.b32 	%r300, %f516;
	shl.b32 	%r301, %r300, 23;
	mov.b32 	%f521, %r301;
	ex2.approx.ftz.f32 	%f522, %f520;
	mul.f32 	%f523, %f522, %f521;
	add.f32 	%f524, %f512, %f523;
	sub.f32 	%f525, %f613, %f210;
	fma.rn.f32 	%f526, %f525, 0f3BBB989D, 0f3F000000;
	cvt.sat.f32.f32 	%f527, %f526;
	fma.rm.f32 	%f528, %f527, %f215, %f214;
	add.f32 	%f529, %f528, 0fCB40007F;
	neg.f32 	%f530, %f529;
	fma.rn.f32 	%f531, %f525, 0f3FB8AA3B, %f530;
	fma.rn.f32 	%f532, %f525, 0f32A57060, %f531;
	mov.b32 	%r302, %f528;
	shl.b32 	%r303, %r302, 23;
	mov.b32 	%f533, %r303;
	ex2.approx.ftz.f32 	%f534, %f532;
	mul.f32 	%f535, %f534, %f533;
	add.f32 	%f536, %f524, %f535;
	sub.f32 	%f537, %f612, %f210;
	fma.rn.f32 	%f538, %f537, 0f3BBB989D, 0f3F000000;
	cvt.sat.f32.f32 	%f539, %f538;
	fma.rm.f32 	%f540, %f539, %f215, %f214;
	add.f32 	%f541, %f540, 0fCB40007F;
	neg.f32 	%f542, %f541;
	fma.rn.f32 	%f543, %f537, 0f3FB8AA3B, %f542;
	fma.rn.f32 	%f544, %f537, 0f32A57060, %f543;
	mov.b32 	%r304, %f540;
	shl.b32 	%r305, %r304, 23;
	mov.b32 	%f545, %r305;
	ex2.approx.ftz.f32 	%f546, %f544;
	mul.f32 	%f547, %f546, %f545;
	add.f32 	%f548, %f536, %f547;
	mov.b32 	%r306, %f548;
	shfl.sync.bfly.b32	%r307|%p79, %r306, 16, 31, -1;
	mov.b32 	%f549, %r307;
	add.f32 	%f550, %f548, %f549;
	mov.b32 	%r308, %f550;
	shfl.sync.bfly.b32	%r309|%p80, %r308, 8, 31, -1;
	mov.b32 	%f551, %r309;
	add.f32 	%f552, %f550, %f551;
	mov.b32 	%r310, %f552;
	shfl.sync.bfly.b32	%r311|%p81, %r310, 4, 31, -1;
	mov.b32 	%f553, %r311;
	add.f32 	%f554, %f552, %f553;
	mov.b32 	%r312, %f554;
	shfl.sync.bfly.b32	%r313|%p82, %r312, 2, 31, -1;
	mov.b32 	%f555, %r313;
	add.f32 	%f556, %f554, %f555;
	mov.b32 	%r314, %f556;
	shfl.sync.bfly.b32	%r315|%p83, %r314, 1, 31, -1;
	mov.b32 	%f557, %r315;
	add.f32 	%f558, %f556, %f557;
	div.rn.f32 	%f101, %f223, %f558;
	div.rn.f32 	%f102, %f235, %f558;
	div.rn.f32 	%f103, %f247, %f558;
	div.rn.f32 	%f104, %f259, %f558;
	div.rn.f32 	%f105, %f271, %f558;
	div.rn.f32 	%f106, %f283, %f558;
	div.rn.f32 	%f107, %f295, %f558;
	div.rn.f32 	%f108, %f307, %f558;
	div.rn.f32 	%f109, %f319, %f558;
	div.rn.f32 	%f110, %f331, %f558;
	div.rn.f32 	%f111, %f343, %f558;
	div.rn.f32 	%f112, %f355, %f558;
	div.rn.f32 	%f113, %f367, %f558;
	div.rn.f32 	%f114, %f379, %f558;
	div.rn.f32 	%f115, %f391, %f558;
	div.rn.f32 	%f116, %f403, %f558;
	div.rn.f32 	%f117, %f415, %f558;
	div.rn.f32 	%f118, %f427, %f558;
	div.rn.f32 	%f119, %f439, %f558;
	div.rn.f32 	%f120, %f451, %f558;
	div.rn.f32 	%f121, %f463, %f558;
	div.rn.f32 	%f122, %f475, %f558;
	div.rn.f32 	%f123, %f487, %f558;
	div.rn.f32 	%f124, %f499, %f558;
	div.rn.f32 	%f125, %f511, %f558;
	div.rn.f32 	%f126, %f523, %f558;
	div.rn.f32 	%f127, %f535, %f558;
	div.rn.f32 	%f128, %f547, %f558;
	mul.lo.s64 	%rd36, %rd185, %rd47;
	@%p73 bra 	$L__BB199_62;
	add.s64 	%rd98, %rd36, %rd6;
	shr.u64 	%rd99, %rd98, 63;
	add.s64 	%rd100, %rd98, %rd99;
	shl.b64 	%rd101, %rd100, 2;
	and.b64  	%rd102, %rd101, -8;
	add.s64 	%rd103, %rd4, %rd102;
	st.global.v2.f32 	[%rd103], {%f101, %f102};
$L__BB199_62:
	setp.le.s64 	%p84, %rd49, %rd7;
	@%p84 bra 	$L__BB199_64;
	add.s64 	%rd104, %rd36, %rd7;
	shr.u64 	%rd105, %rd104, 63;
	add.s64 	%rd106, %rd104, %rd105;
	shl.b64 	%rd107, %rd106, 2;
	and.b64  	%rd108, %rd107, -8;
	add.s64 	%rd109, %rd4, %rd108;
	st.global.v2.f32 	[%rd109], {%f103, %f104};
$L__BB199_64:
	setp.le.s64 	%p85, %rd49, %rd8;
	@%p85 bra 	$L__BB199_66;
	add.s64 	%rd110, %rd36, %rd8;
	shr.u64 	%rd111, %rd110, 63;
	add.s64 	%rd112, %rd110, %rd111;
	shl.b64 	%rd113, %rd112, 2;
	and.b64  	%rd114, %rd113, -8;
	add.s64 	%rd115, %rd4, %rd114;
	st.global.v2.f32 	[%rd115], {%f105, %f106};
$L__BB199_66:
	setp.le.s64 	%p86, %rd49, %rd9;
	@%p86 bra 	$L__BB199_68;
	add.s64 	%rd116, %rd36, %rd9;
	shr.u64 	%rd117, %rd116, 63;
	add.s64 	%rd118, %rd116, %rd117;
	shl.b64 	%rd119, %rd118, 2;
	and.b64  	%rd120, %rd119, -8;
	add.s64 	%rd121, %rd4, %rd120;
	st.global.v2.f32 	[%rd121], {%f107, %f108};
$L__BB199_68:
	setp.le.s64 	%p87, %rd49, %rd10;
	@%p87 bra 	$L__BB199_70;
	add.s64 	%rd122, %rd36, %rd10;
	shr.u64 	%rd123, %rd122, 63;
	add.s64 	%rd124, %rd122, %rd123;
	shl.b64 	%rd125, %rd124, 2;
	and.b64  	%rd126, %rd125, -8;
	add.s64 	%rd127, %rd4, %rd126;
	st.global.v2.f32 	[%rd127], {%f109, %f110};
$L__BB199_70:
	setp.le.s64 	%p88, %rd49, %rd11;
	@%p88 bra 	$L__BB199_72;
	add.s64 	%rd128, %rd36, %rd11;
	shr.u64 	%rd129, %rd128, 63;
	add.s64 	%rd130, %rd128, %rd129;
	shl.b64 	%rd131, %rd130, 2;
	and.b64  	%rd132, %rd131, -8;
	add.s64 	%rd133, %rd4, %rd132;
	st.global.v2.f32 	[%rd133], {%f111, %f112};
$L__BB199_72:
	setp.le.s64 	%p89, %rd49, %rd12;
	@%p89 bra 	$L__BB199_74;
	add.s64 	%rd134, %rd36, %rd12;
	shr.u64 	%rd135, %rd134, 63;
	add.s64 	%rd136, %rd134, %rd135;
	shl.b64 	%rd137, %rd136, 2;
	and.b64  	%rd138, %rd137, -8;
	add.s64 	%rd139, %rd4, %rd138;
	st.global.v2.f32 	[%rd139], {%f113, %f114};
$L__BB199_74:
	setp.le.s64 	%p90, %rd49, %rd13;
	@%p90 bra 	$L__BB199_76;
	add.s64 	%rd140, %rd36, %rd13;
	shr.u64 	%rd141, %rd140, 63;
	add.s64 	%rd142, %rd140, %rd141;
	shl.b64 	%rd143, %rd142, 2;
	and.b64  	%rd144, %rd143, -8;
	add.s64 	%rd145, %rd4, %rd144;
	st.global.v2.f32 	[%rd145], {%f115, %f116};
$L__BB199_76:
	setp.le.s64 	%p91, %rd49, %rd14;
	@%p91 bra 	$L__BB199_78;
	add.s64 	%rd146, %rd36, %rd14;
	shr.u64 	%rd147, %rd146, 63;
	add.s64 	%rd148, %rd146, %rd147;
	shl.b64 	%rd149, %rd148, 2;
	and.b64  	%rd150, %rd149, -8;
	add.s64 	%rd151, %rd4, %rd150;
	st.global.v2.f32 	[%rd151], {%f117, %f118};
$L__BB199_78:
	setp.le.s64 	%p92, %rd49, %rd15;
	@%p92 bra 	$L__BB199_80;
	add.s64 	%rd152, %rd36, %rd15;
	shr.u64 	%rd153, %rd152, 63;
	add.s64 	%rd154, %rd152, %rd153;
	shl.b64 	%rd155, %rd154, 2;
	and.b64  	%rd156, %rd155, -8;
	add.s64 	%rd157, %rd4, %rd156;
	st.global.v2.f32 	[%rd157], {%f119, %f120};
$L__BB199_80:
	setp.le.s64 	%p93, %rd49, %rd16;
	@%p93 bra 	$L__BB199_82;
	add.s64 	%rd158, %rd36, %rd16;
	shr.u64 	%rd159, %rd158, 63;
	add.s64 	%rd160, %rd158, %rd159;
	shl.b64 	%rd161, %rd160, 2;
	and.b64  	%rd162, %rd161, -8;
	add.s64 	%rd163, %rd4, %rd162;
	st.global.v2.f32 	[%rd163], {%f121, %f122};
$L__BB199_82:
	setp.le.s64 	%p94, %rd49, %rd17;
	@%p94 bra 	$L__BB199_84;
	add.s64 	%rd164, %rd36, %rd17;
	shr.u64 	%rd165, %rd164, 63;
	add.s64 	%rd166, %rd164, %rd165;
	shl.b64 	%rd167, %rd166, 2;
	and.b64  	%rd168, %rd167, -8;
	add.s64 	%rd169, %rd4, %rd168;
	st.global.v2.f32 	[%rd169], {%f123, %f124};
$L__BB199_84:
	setp.le.s64 	%p95, %rd49, %rd18;
	@%p95 bra 	$L__BB199_86;
	add.s64 	%rd170, %rd36, %rd18;
	shr.u64 	%rd171, %rd170, 63;
	add.s64 	%rd172, %rd170, %rd171;
	shl.b64 	%rd173, %rd172, 2;
	and.b64  	%rd174, %rd173, -8;
	add.s64 	%rd175, %rd4, %rd174;
	st.global.v2.f32 	[%rd175], {%f125, %f126};
$L__BB199_86:
	setp.le.s64 	%p96, %rd49, %rd19;
	@%p96 bra 	$L__BB199_88;
	add.s64 	%rd176, %rd36, %rd19;
	shr.u64 	%rd177, %rd176, 63;
	add.s64 	%rd178, %rd176, %rd177;
	shl.b64 	%rd179, %rd178, 2;
	and.b64  	%rd180, %rd179, -8;
	add.s64 	%rd181, %rd4, %rd180;
	st.global.v2.f32 	[%rd181], {%f127, %f128};
$L__BB199_88:
	ld.param.u64 	%rd184, [_Z15SoftmaxWarpImplI22BroadcastScaleMaskLoadIffbLm2EiE11DirectStoreIffEfLi2ELi28ELi32ELi1ELb1EL9Algorithm0EEvT_T0_ll_param_2];
	mov.u32 	%r316, %nctaid.x;
	mov.u32 	%r317, %ntid.y;
	mul.lo.s32 	%r318, %r316, %r317;
	cvt.s64.s32 	%rd182, %r318;
	add.s64 	%rd185, %rd185, %rd182;
	setp.lt.s64 	%p97, %rd185, %rd184;
	@%p97 bra 	$L__BB199_4;
$L__BB199_89:
	ret;

}
	// .globl	_Z15SoftmaxWarpImplI22BroadcastScaleMaskLoadIffbLm2EiE11DirectStoreIffEfLi2ELi30ELi32ELi1ELb0EL9Algorithm0EEvT_T0_ll
.visible .entry _Z15SoftmaxWarpImplI22BroadcastScaleMaskLoadIffbLm2EiE11DirectStoreIffEfLi2ELi30ELi32ELi1ELb0EL9Algorithm0EEvT_T0_ll(
	.param .align 8 .b8 _Z15SoftmaxWarpImplI22BroadcastScaleMaskLoadIffbLm2EiE11DirectStoreIffEfLi2ELi30ELi32ELi1ELb0EL9Algorithm0EEvT_T0_ll_param_0[88],
	.param .align 8 .b8 _Z15SoftmaxWarpImplI22BroadcastScaleMaskLoadIffbLm2EiE11DirectStoreIffEfLi2ELi30ELi32ELi1ELb0EL9Algorithm0EEvT_T0_ll_param_1[16],
	.param .u64 _Z15SoftmaxWarpImplI22BroadcastScaleMaskLoadIffbLm2EiE11DirectStoreIffEfLi2ELi30ELi32ELi1ELb0EL9Algorithm0EEvT_T0_ll_param_2,
	.param .u64 _Z15SoftmaxWarpImplI22BroadcastScaleMaskLoadIffbLm2EiE11DirectStoreIffEfLi2ELi30ELi32ELi1ELb0EL9Algorithm0EEvT_T0_ll_param_3
)
{
	.reg .pred 	%p<74>;
	.reg .b16 	%rs<31>;
	.reg .b32 	%r<311>;
	.reg .b32 	%f<552>;
	.reg .b64 	%rd<182>;

	ld.param.u64 	%rd32, [_Z15SoftmaxWarpImplI22BroadcastScaleMaskLoadIffbLm2EiE11DirectStoreIffEfLi2ELi30ELi32ELi1ELb0EL9Algorithm0EEvT_T0_ll_param_1+8];
	ld.param.u64 	%rd31, [_Z15SoftmaxWarpImplI22BroadcastScaleMaskLoadIffbLm2EiE11DirectStoreIffEfLi2ELi30ELi32ELi1ELb0EL9Algorithm0EEvT_T0_ll_param_1];
	ld.param.v2.f32 	{%f48, %f49}, [_Z15SoftmaxWarpImplI22BroadcastScaleMaskLoadIffbLm2EiE11DirectStoreIffEfLi2ELi30ELi32ELi1ELb0EL9Algorithm0EEvT_T0_ll_param_0+80];
	ld.param.u64 	%rd30, [_Z15SoftmaxWarpImplI22BroadcastScaleMaskLoadIffbLm2EiE11DirectStoreIffEfLi2ELi30ELi32ELi1ELb0EL9Algorithm0EEvT_T0_ll_param_0+72];
	ld.param.v2.u32 	{%r8, %r9}, [_Z15SoftmaxWarpImplI22BroadcastScaleMaskLoadIffbLm2EiE11DirectStoreIffEfLi2ELi30ELi32ELi1ELb0EL9Algorithm0EEvT_T0_ll_param_0+56];
	ld.param.v2.u32 	{%r6, %r7}, [_Z15SoftmaxWarpImplI22BroadcastScaleMaskLoadIffbLm2EiE11DirectStoreIffEfLi2ELi30ELi32ELi1ELb0EL9Algorithm0EEvT_T0_ll_param_0+40];
	ld.param.u64 	%rd26, [_Z15SoftmaxWarpImplI22BroadcastScaleMaskLoadIffbLm2EiE11DirectStoreIffEfLi2ELi30ELi32ELi1ELb0EL9Algorithm0EEvT_T0_ll_param_0+24];
	ld.param.u64 	%rd25, [_Z15SoftmaxWarpImplI22BroadcastScaleMaskLoadIffbLm2EiE11DirectStoreIffEfLi2ELi30ELi32ELi1ELb0EL9Algorithm0EEvT_T0_ll_param_0+16];
	ld.param.u64 	%rd24, [_Z15SoftmaxWarpImplI22BroadcastScaleMaskLoadIffbLm2EiE11DirectStoreIffEfLi2ELi30ELi32ELi1ELb0EL9Algorithm0EEvT_T0_ll_param_0+8];
	ld.param.u64 	%rd23, [_Z15SoftmaxWarpImplI22BroadcastScaleMaskLoadIffbLm2EiE11DirectStoreIffEfLi2ELi30ELi32ELi1ELb0EL9Algorithm0EEvT_T0_ll_param_0];
	ld.param.u64 	%rd34, [_Z15SoftmaxWarpImplI22BroadcastScaleMaskLoadIffbLm2EiE11DirectStoreIffEfLi2ELi30ELi32ELi1ELb0EL9Algorithm0EEvT_T0_ll_param_3];
	cvta.to.global.u64 	%rd1, %rd23;
	cvta.to.global.u64 	%rd2, %rd24;
	setp.lt.s64 	%p1, %rd34, 961;
	@%p1 bra 	$L__BB200_2;
	mov.u64 	%rd35, $str;
	cvta.global.u64 	%rd36, %rd35;
	mov.u64 	%rd37, $str$1;
	cvta.global.u64 	%rd38, %rd37;
	mov.u64 	%rd39, __unnamed_196;
	cvta.global.u64 	%rd40, %rd39;
	{ // callseq 195, 0
	.param .b64 param0;
	st.param.b64 	[param0], %rd36;
	.param .b64 param1;
	st.param.b64 	[param1], %rd38;
	.param .b32 param2;
	st.param.b32 	[param2], 219;
	.param .b64 param3;
	st.param.b64 	[param3], %rd40;
	.param .b64 param4;
	st.param.b64 	[param4], 1;
	call.uni 
	__assertfail, 
	(
	param0, 
	param1, 
	param2, 
	param3, 
	param4
	);
	} // callseq 195
$L__BB200_2:
	ld.param.u64 	%rd179, [_Z15SoftmaxWarpImplI22BroadcastScaleMaskLoadIffbLm2EiE11DirectStoreIffEfLi2ELi30ELi32ELi1ELb0EL9Algorithm0EEvT_T0_ll_param_2];
	mov.u32 	%r10, %ctaid.x;
	mov.u32 	%r11, %ntid.y;
	mov.u32 	%r12, %tid.y;
	mad.lo.s32 	%r13, %r10, %r11, %r12;
	cvt.s64.s32 	%rd181, %r13;
	setp.le.s64 	%p2, %rd179, %rd181;
	@%p2 bra 	$L__BB200_35;
	mov.u32 	%r14, %tid.x;
	shl.b32 	%r15, %r14, 1;
	cvt.u32.u64 	%r17, %rd30;
$L__BB200_4:
	setp.eq.s64 	%p3, %rd26, 1;
	setp.eq.s64 	%p4, %rd25, 1;
	cvt.u32.u64 	%r16, %rd181;
	mad.lo.s32 	%r4, %r17, %r16, %r15;
	div.s32 	%r18, %r4, %r6;
	mul.lo.s32 	%r19, %r18, %r6;
	sub.s32 	%r20, %r4, %r19;
	selp.b32 	%r21, 0, %r18, %p4;
	selp.b32 	%r22, 0, %r20, %p3;
	mul.lo.s32 	%r23, %r8, %r21;
	mad.lo.s32 	%r24, %r9, %r22, %r23;
	shr.u32 	%r25, %r4, 31;
	add.s32 	%r26, %r4, %r25;
	shr.s32 	%r27, %r26, 1;
	mul.wide.s32 	%rd41, %r27, 8;
	add.s64 	%rd7, %rd1, %rd41;
	ld.global.f32 	%f50, [%rd7];
	shr.u32 	%r28, %r24, 31;
	add.s32 	%r29, %r24, %r28;
	shr.s32 	%r30, %r29, 1;
	mul.wide.s32 	%rd42, %r30, 2;
	add.s64 	%rd43, %rd2, %rd42;
	ld.global.v2.u8 	{%rs1, %rs2}, [%rd43];
	setp.eq.s16 	%p5, %rs1, 0;
	mul.f32 	%f51, %f50, %f49;
	selp.f32 	%f3, %f48, %f51, %p5;
	setp.eq.s16 	%p6, %rs2, 0;
	mov.f32 	%f537, %f48;
	@%p6 bra 	$L__BB200_6;
	ld.global.f32 	%f52, [%rd7+4];
	mul.f32 	%f537, %f52, %f49;
$L__BB200_6:
	setp.eq.s64 	%p7, %rd26, 1;
	setp.eq.s64 	%p8, %rd25, 1;
	add.s32 	%r5, %r4, 64;
	div.s32 	%r31, %r5, %r6;
	mul.lo.s32 	%r32, %r31, %r6;
	sub.s32 	%r33, %r5, %r32;
	selp.b32 	%r34, 0, %r31, %p8;
	selp.b32 	%r35, 0, %r33, %p7;
	mul.lo.s32 	%r36, %r8, %r34;
	mad.lo.s32 	%r37, %r9, %r35, %r36;
	shr.u32 	%r38, %r5, 31;
	add.s32 	%r39, %r5, %r38;
	shr.s32 	%r40, %r39, 1;
	mul.wide.s32 	%rd44, %r40, 8;
	add.s64 	%rd8, %rd1, %rd44;
	ld.global.f32 	%f53, [%rd8];
	shr.u32 	%r41, %r37, 31;
	add.s32 	%r42, %r37, %r41;
	shr.s32 	%r43, %r42, 1;
	mul.wide.s32 	%rd45, %r43, 2;
	add.s64 	%rd46, %rd2, %rd45;
	ld.global.v2.u8 	{%rs3, %rs4}, [%rd46];
	setp.eq.s16 	%p9, %rs3, 0;
	mul.f32 	%f54, %f53, %f49;
	selp.f32 	%f6, %f48, %f54, %p9;
	setp.eq.s16 	%p10, %rs4, 0;
	mov.f32 	%f538, %f48;
	@%p10 bra 	$L__BB200_8;
	ld.global.f32 	%f55, [%rd8+4];
	mul.f32 	%f538, %f55, %f49;
$L__BB200_8:
	setp.eq.s64 	%p11, %rd26, 1;
	setp.eq.s64 	%p12, %rd25, 1;
	add.s32 	%r44, %r5, 64;
	div.s32 	%r45, %r44, %r6;
	mul.lo.s32 	%r46, %r45, %r6;
	sub.s32 	%r47, %r44, %r46;
	selp.b32 	%r48, 0, %r45, %p12;
	selp.b32 	%r49, 0, %r47, %p11;
	mul.lo.s32 	%r50, %r8, %r48;
	mad.lo.s32 	%r51, %r9, %r49, %r50;
	shr.u32 	%r52, %r44, 31;
	add.s32 	%r53, %r44, %r52;
	shr.s32 	%r54, %r53, 1;
	mul.wide.s32 	%rd47, %r54, 8;
	add.s64 	%rd9, %rd1, %rd47;
	ld.global.f32 	%f56, [%rd9];
	shr.u32 	%r55, %r51, 31;
	add.s32 	%r56, %r51, %r55;
	shr.s32 	%r57, %r56, 1;
	mul.wide.s32 	%rd48, %r57, 2;
	add.s64 	%rd49, %rd2, %rd48;
	ld.global.v2.u8 	{%rs5, %rs6}, [%rd49];
	setp.eq.s16 	%p13, %rs5, 0;
	mul.f32 	%f57, %f56, %f49;
	selp.f32 	%f9, %f48, %f57, %p13;
	setp.eq.s16 	%p14, %rs6, 0;
	mov.f32 	%f539, %f48;
	@%p14 bra 	$L__BB200_10;
	ld.global.f32 	%f58, [%rd9+4];
	mul.f32 	%f539, %f58, %f49;
$L__BB200_10:
	setp.eq.s64 	%p15, %rd26, 1;
	setp.eq.s64 	%p16, %rd25, 1;
	add.s32 	%r58, %r5, 128;
	div.s32 	%r59, %r58, %r6;
	mul.lo.s32 	%r60, %r59, %r6;
	sub.s32 	%r61, %r58, %r60;
	selp.b32 	%r62, 0, %r59, %p16;
	selp.b32 	%r63, 0, %r61, %p15;
	mul.lo.s32 	%r64, %r8, %r62;
	mad.lo.s32 	%r65, %r9, %r63, %r64;
	shr.u32 	%r66, %r58, 31;
	add.s32 	%r67, %r58, %r66;
	shr.s32 	%r68, %r67, 1;
	mul.wide.s32 	%rd50, %r68, 8;
	add.s64 	%rd10, %rd1, %rd50;
	ld.global.f32 	%f59, [%rd10];
	shr.u32 	%r69, %r65, 31;
	add.s32 	%r70, %r65, %r69;
	shr.s32 	%r71, %r70, 1;
	mul.wide.s32 	%rd51, %r71, 2;
	add.s64 	%rd52, %rd2, %rd51;
	ld.global.v2.u8 	{%rs7, %rs8}, [%rd52];
	setp.eq.s16 	%p17, %rs7, 0;
	mul.f32 	%f60, %f59, %f49;
	selp.f32 	%f12, %f48, %f60, %p17;
	setp.eq.s16 	%p18, %rs8, 0;
	mov.f32 	%f540, %f48;
	@%p18 bra 	$L__BB200_12;
	ld.global.f32 	%f61, [%rd10+4];
	mul.f32 	%f540, %f61, %f49;
$L__BB200_12:
	setp.eq.s64 	%p19, %rd26, 1;
	setp.eq.s64 	%p20, %rd25, 1;
	add.s32 	%r72, %r5, 192;
	div.s32 	%r73, %r72, %r6;
	mul.lo.s32 	%r74, %r73, %r6;
	sub.s32 	%r75, %r72, %r74;
	selp.b32 	%r76, 0, %r73, %p20;
	selp.b32 	%r77, 0, %r75, %p19;
	mul.lo.s32 	%r78, %r8, %r76;
	mad.lo.s32 	%r79, %r9, %r77, %r78;
	shr.u32 	%r80, %r72, 31;
	add.s32 	%r81, %r72, %r80;
	shr.s32 	%r82, %r81, 1;
	mul.wide.s32 	%rd53, %r82, 8;
	add.s64 	%rd11, %rd1, %rd53;
	ld.global.f32 	%f62, [%rd11];
	shr.u32 	%r83, %r79, 31;
	add.s32 	%r84, %r79, %r83;
	shr.s32 	%r85, %r84, 1;
	mul.wide.s32 	%rd54, %r85, 2;
	add.s64 	%rd55, %rd2, %rd54;
	ld.global.v2.u8 	{%rs9, %rs10}, [%rd55];
	setp.eq.s16 	%p21, %rs9, 0;
	mul.f32 	%f63, %f62, %f49;
	selp.f32 	%f15, %f48, %f63, %p21;
	setp.eq.s16 	%p22, %rs10, 0;
	mov.f32 	%f541, %f48;
	@%p22 bra 	$L__BB200_14;
	ld.global.f32 	%f64, [%rd11+4];
	mul.f32 	%f541, %f64, %f49;
$L__BB200_14:
	setp.eq.s64 	%p23, %rd26, 1;
	setp.eq.s64 	%p24, %rd25, 1;
	add.s32 	%r86, %r5, 256;
	div.s32 	%r87, %r86, %r6;
	mul.lo.s32 	%r88, %r87, %r6;
	sub.s32 	%r89, %r86, %r88;
	selp.b32 	%r90, 0, %r87, %p24;
	selp.b32 	%r91, 0, %r89, %p23;
	mul.lo.s32 	%r92, %r8, %r90;
	mad.lo.s32 	%r93, %r9, %r91, %r92;
	shr.u32 	%r94, %r86, 31;
	add.s32 	%r95, %r86, %r94;
	shr.s32 	%r96, %r95, 1;
	mul.wide.s32 	%rd56, %r96, 8;
	add.s64 	%rd12, %rd1, %rd56;
	ld.global.f32 	%f65, [%rd12];
	shr.u32 	%r97, %r93, 31;
	add.s32 	%r98, %r93, %r97;
	shr.s32 	%r99, %r98, 1;
	mul.wide.s32 	%rd57, %r99, 2;
	add.s64 	%rd58, %rd2, %rd57;
	ld.global.v2.u8 	{%rs11, %rs12}, [%rd58];
	setp.eq.s16 	%p25, %rs11, 0;
	mul.f32 	%f66, %f65, %f49;
	selp.f32 	%f18, %f48, %f66, %p25;
	setp.eq.s16 	%p26, %rs12, 0;
	mov.f32 	%f542, %f48;
	@%p26 bra 	$L__BB200_16;
	ld.global.f32 	%f67, [%rd12+4];
	mul.f32 	%f542, %f67, %f49;
$L__BB200_16:
	setp.eq.s64 	%p27, %rd26, 1;
	setp.eq.s64 	%p28, %rd25, 1;
	add.s32 	%r100, %r5, 320;
	div.s32 	%r101, %r100, %r6;
	mul.lo.s32 	%r102, %r101, %r6;
	sub.s32 	%r103, %r100, %r102;
	selp.b32 	%r104, 0, %r101, %p28;
	selp.b32 	%r105, 0, %r103, %p27;
	mul.lo.s32 	%r106, %r8, %r104;
	mad.lo.s32 	%r107, %r9, %r105, %r106;
	shr.u32 	%r108, %r100, 31;
	add.s32 	%r109, %r100, %r108;
	shr.s32 	%r110, %r109, 1;
	mul.wide.s32 	%rd59, %r110, 8;
	add.s64 	%rd13, %rd1, %rd59;
	ld.global.f32 	%f68, [%rd13];
	shr.u32 	%r111, %r107, 31;
	add.s32 	%r112, %r107, %r111;
	shr.s32 	%r113, %r112, 1;
	mul.wide.s32 	%rd60, %r113, 2;
	add.s64 	%rd61, %rd2, %rd60;
	ld.global.v2.u8 	{%rs13, %rs14}, [%rd61];
	setp.eq.s16 	%p29, %rs13, 0;
	mul.f32 	%f69, %f68, %f49;
	selp.f32 	%f21, %f48, %f69, %p29;
	setp.eq.s16 	%p30, %rs14, 0;
	mov.f32 	%f543, %f48;
	@%p30 bra 	$L__BB200_18;
	ld.global.f32 	%f70, [%rd13+4];
	mul.f32 	%f543, %f70, %f49;
$L__BB200_18:
	setp.eq.s64 	%p31, %rd26, 1;
	setp.eq.s64 	%p32, %rd25, 1;
	add.s32 	%r114, %r5, 384;
	div.s32 	%r115, %r114, %r6;
	mul.lo.s32 	%r116, %r115, %r6;
	sub.s32 	%r117, %r114, %r116;
	selp.b32 	%r118, 0, %r115, %p32;
	selp.b32 	%r119, 0, %r117, %p31;
	mul.lo.s32 	%r120, %r8, %r118;
	mad.lo.s32 	%r121, %r9, %r119, %r120;
	shr.u32 	%r122, %r114, 31;
	add.s32 	%r123, %r114, %r122;
	shr.s32 	%r124, %r123, 1;
	mul.wide.s32 	%rd62, %r124, 8;
	add.s64 	%rd14, %rd1, %rd62;
	ld.global.f32 	%f71, [%rd14];
	shr.u32 	%r125, %r121, 31;
	add.s32 	%r126, %r121, %r125;
	shr.s32 	%r127, %r126, 1;
	mul.wide.s32 	%rd63, %r127, 2;
	add.s64 	%rd64, %rd2, %rd63;
	ld.global.v2.u8 	{%rs15, %rs16}, [%rd64];
	setp.eq.s16 	%p33, %rs15, 0;
	mul.f32 	%f72, %f71, %f49;
	selp.f32 	%f24, %f48, %f72, %p33;
	setp.eq.s16 	%p34, %rs16, 0;
	mov.f32 	%f544, %f48;
	@%p34 bra 	$L__BB200_20;
	ld.global.f32 	%f73, [%rd14+4];
	mul.f32 	%f544, %f73, %f49;
$L__BB200_20:
	add.s32 	%r128, %r5, 448;
	div.s32 	%r129, %r128, %r6;
	mul.lo.s32 	%r130, %r129, %r6;
	sub.s32 	%r131, %r128, %r130;
	selp.b32 	%r132, 0, %r129, %p32;
	selp.b32 	%r133, 0, %r131, %p31;
	mul.lo.s32 	%r134, %r8, %r132;
	mad.lo.s32 	%r135, %r9, %r133, %r134;
	shr.u32 	%r136, %r128, 31;
	add.s32 	%r137, %r128, %r136;
	shr.s32 	%r138, %r137, 1;
	mul.wide.s32 	%rd65, %r138, 8;
	add.s64 	%rd15, %rd1, %rd65;
	ld.global.f32 	%f74, [%rd15];
	shr.u32 	%r139, %r135, 31;
	add.s32 	%r140, %r135, %r139;
	shr.s32 	%r141, %r140, 1;
	mul.wide.s32 	%rd66, %r141, 2;
	add.s64 	%rd67, %rd2, %rd66;
	ld.global.v2.u8 	{%rs17, %rs18}, [%rd67];
	setp.eq.s16 	%p37, %rs17, 0;
	mul.f32 	%f75, %f74, %f49;
	selp.f32 	%f27, %f48, %f75, %p37;
	setp.eq.s16 	%p38, %rs18, 0;
	mov.f32 	%f545, %f48;
	@%p38 bra 	$L__BB200_22;
	ld.global.f32 	%f76, [%rd15+4];
	mul.f32 	%f545, %f76, %f49;
$L__BB200_22:
	add.s32 	%r142, %r5, 512;
	div.s32 	%r143, %r142, %r6;
	mul.lo.s32 	%r144, %r143, %r6;
	sub.s32 	%r145, %r142, %r144;
	selp.b32 	%r146, 0, %r143, %p32;
	selp.b32 	%r147, 0, %r145, %p31;
	mul.lo.s32 	%r148, %r8, %r146;
	mad.lo.s32 	%r149, %r9, %r147, %r148;
	shr.u32 	%r150, %r142, 31;
	add.s32 	%r151, %r142, %r150;
	shr.s32 	%r152, %r151, 1;
	mul.wide.s32 	%rd68, %r152, 8;
	add.s64 	%rd16, %rd1, %rd68;
	ld.global.f32 	%f77, [%rd16];
	shr.u32 	%r153, %r149, 31;
	add.s32 	%r154, %r149, %r153;
	shr.s32 	%r155, %r154, 1;
	mul.wide.s32 	%rd69, %r155, 2;
	add.s64 	%rd70, %rd2, %rd69;
	ld.global.v2.u8 	{%rs19, %rs20}, [%rd70];
	setp.eq.s16 	%p41, %rs19, 0;
	mul.f32 	%f78, %f77, %f49;
	selp.f32 	%f30, %f48, %f78, %p41;
	setp.eq.s16 	%p42, %rs20, 0;
	mov.f32 	%f546, %f48;
	@%p42 bra 	$L__BB200_24;
	ld.global.f32 	%f79, [%rd16+4];
	mul.f32 	%f546, %f79, %f49;
$L__BB200_24:
	add.s32 	%r156, %r5, 576;
	div.s32 	%r157, %r156, %r6;
	mul.lo.s32 	%r158, %r157, %r6;
	sub.s32 	%r159, %r156, %r158;
	selp.b32 	%r160, 0, %r157, %p32;
	selp.b32 	%r161, 0, %r159, %p31;
	mul.lo.s32 	%r162, %r8, %r160;
	mad.lo.s32 	%r163, %r9, %r161, %r162;
	shr.u32 	%r164, %r156, 31;
	add.s32 	%r165, %r156, %r164;
	shr.s32 	%r166, %r165, 1;
	mul.wide.s32 	%rd71, %r166, 8;
	add.s64 	%rd17, %rd1, %rd71;
	ld.global.f32 	%f80, [%rd17];
	shr.u32 	%r167, %r163, 31;
	add.s32 	%r168, %r163, %r167;
	shr.s32 	%r169, %r168, 1;
	mul.wide.s32 	%rd72, %r169, 2;
	add.s64 	%rd73, %rd2, %rd72;
	ld.global.v2.u8 	{%rs21, %rs22}, [%rd73];
	setp.eq.s16 	%p45, %rs21, 0;
	mul.f32 	%f81, %f80, %f49;
	selp.f32 	%f33, %f48, %f81, %p45;
	setp.eq.s16 	%p46, %rs22, 0;
	mov.f32 	%f547, %f48;
	@%p46 bra 	$L__BB200_26;
	ld.global.f32 	%f82, [%rd17+4];
	mul.f32 	%f547, %f82, %f49;
$L__BB200_26:
	add.s32 	%r170, %r5, 640;
	div.s32 	%r171, %r170, %r6;
	mul.lo.s32 	%r172, %r171, %r6;
	sub.s32 	%r173, %r170, %r172;
	selp.b32 	%r174, 0, %r171, %p32;
	selp.b32 	%r175, 0, %r173, %p31;
	mul.lo.s32 	%r176, %r8, %r174;
	mad.lo.s32 	%r177, %r9, %r175, %r176;
	shr.u32 	%r178, %r170, 31;
	add.s32 	%r179, %r170, %r178;
	shr.s32 	%r180, %r179, 1;
	mul.wide.s32 	%rd74, %r180, 8;
	add.s64 	%rd18, %rd1, %rd74;
	ld.global.f32 	%f83, [%rd18];
	shr.u32 	%r181, %r177, 31;
	add.s32 	%r182, %r177, %r181;
	shr.s32 	%r183, %r182, 1;
	mul.wide.s32 	%rd75, %r183, 2;
	add.s64 	%rd76, %rd2, %rd75;
	ld.global.v2.u8 	{%rs23, %rs24}, [%rd76];
	setp.eq.s16 	%p49, %rs23, 0;
	mul.f32 	%f84, %f83, %f49;
	selp.f32 	%f36, %f48, %f84, %p49;
	setp.eq.s16 	%p50, %rs24, 0;
	mov.f32 	%f548, %f48;
	@%p50 bra 	$L__BB200_28;
	ld.global.f32 	%f85, [%rd18+4];
	mul.f32 	%f548, %f85, %f49;
$L__BB200_28:
	add.s32 	%r184, %r5, 704;
	div.s32 	%r185, %r184, %r6;
	mul.lo.s32 	%r186, %r185, %r6;
	sub.s32 	%r187, %r184, %r186;
	selp.b32 	%r188, 0, %r185, %p32;
	selp.b32 	%r189, 0, %r187, %p31;
	mul.lo.s32 	%r190, %r8, %r188;
	mad.lo.s32 	%r191, %r9, %r189, %r190;
	shr.u32 	%r192, %r184, 31;
	add.s32 	%r193, %r184, %r192;
	shr.s32 	%r194, %r193, 1;
	mul.wide.s32 	%rd77, %r194, 8;
	add.s64 	%rd19, %rd1, %rd77;
	ld.global.f32 	%f86, [%rd19];
	shr.u32 	%r195, %r191, 31;
	add.s32 	%r196, %r191, %r195;
	shr.s32 	%r197, %r196, 1;
	mul.wide.s32 	%rd78, %r197, 2;
	add.s64 	%rd79, %rd2, %rd78;
	ld.global.v2.u8 	{%rs25, %rs26}, [%rd79];
	setp.eq.s16 	%p53, %rs25, 0;
	mul.f32 	%f87, %f86, %f49;
	selp.f32 	%f39, %f48, %f87, %p53;
	setp.eq.s16 	%p54, %rs26, 0;
	mov.f32 	%f549, %f48;
	@%p54 bra 	$L__BB200_30;
	ld.global.f32 	%f88, [%rd19+4];
	mul.f32 	%f549, %f88, %f49;
$L__BB200_30:
	add.s32 	%r198, %r5, 768;
	div.s32 	%r199, %r198, %r6;
	mul.lo.s32 	%r200, %r199, %r6;
	sub.s32 	%r201, %r198, %r200;
	selp.b32 	%r202, 0, %r199, %p32;
	selp.b32 	%r203, 0, %r201, %p31;
	mul.lo.s32 	%r204, %r8, %r202;
	mad.lo.s32 	%r205, %r9, %r203, %r204;
	shr.u32 	%r206, %r198, 31;
	add.s32 	%r207, %r198, %r206;
	shr.s32 	%r208, %r207, 1;
	mul.wide.s32 	%rd80, %r208, 8;
	add.s64 	%rd20, %rd1, %rd80;
	ld.global.f32 	%f89, [%rd20];
	shr.u32 	%r209, %r205, 31;
	add.s32 	%r210, %r205, %r209;
	shr.s32 	%r211, %r210, 1;
	mul.wide.s32 	%rd81, %r211, 2;
	add.s64 	%rd82, %rd2, %rd81;
	ld.global.v2.u8 	{%rs27, %rs28}, [%rd82];
	setp.eq.s16 	%p57, %rs27, 0;
	mul.f32 	%f90, %f89, %f49;
	selp.f32 	%f42, %f48, %f90, %p57;
	setp.eq.s16 	%p58, %rs28, 0;
	mov.f32 	%f550, %f48;
	@%p58 bra 	$L__BB200_32;
	ld.global.f32 	%f91, [%rd20+4];
	mul.f32 	%f550, %f91, %f49;
$L__BB200_32:
	add.s32 	%r212, %r5, 832;
	div.s32 	%r213, %r212, %r6;
	mul.lo.s32 	%r214, %r213, %r6;
	sub.s32 	%r215, %r212, %r214;
	selp.b32 	%r216, 0, %r213, %p32;
	selp.b32 	%r217, 0, %r215, %p31;
	mul.lo.s32 	%r218, %r8, %r216;
	mad.lo.s32 	%r219, %r9, %r217, %r218;
	shr.u32 	%r220, %r212, 31;
	add.s32 	%r221, %r212, %r220;
	shr.s32 	%r222, %r221, 1;
	mul.wide.s32 	%rd83, %r222, 8;
	add.s64 	%rd21, %rd1, %rd83;
	ld.global.f32 	%f92, [%rd21];
	shr.u32 	%r223, %r219, 31;
	add.s32 	%r224, %r219, %r223;
	shr.s32 	%r225, %r224, 1;
	mul.wide.s32 	%rd84, %r225, 2;
	add.s64 	%rd85, %rd2, %rd84;
	ld.global.v2.u8 	{%rs29, %rs30}, [%rd85];
	setp.eq.s16 	%p61, %rs29, 0;
	mul.f32 	%f93, %f92, %f49;
	selp.f32 	%f45, %f48, %f93, %p61;
	setp.eq.s16 	%p62, %rs30, 0;
	mov.f32 	%f551, %f48;
	@%p62 bra 	$L__BB200_34;
	ld.global.f32 	%f94, [%rd21+4];
	mul.f32 	%f551, %f94, %f49;
$L__BB200_34:
	ld.param.u64 	%rd180, [_Z15SoftmaxWarpImplI22BroadcastScaleMaskLoadIffbLm2EiE11DirectStoreIffEfLi2ELi30ELi32ELi1ELb0EL9Algorithm0EEvT_T0_ll_param_2];
	max.f32 	%f95, %f3, 0fFF800000;
	max.f32 	%f96, %f95, %f537;
	max.f32 	%f97, %f96, %f6;
	max.f32 	%f98, %f97, %f538;
	max.f32 	%f99, %f98, %f9;
	max.f32 	%f100, %f99, %f539;
	max.f32 	%f101, %f100, %f12;
	max.f32 	%f102, %f101, %f540;
	max.f32 	%f103, %f102, %f15;
	max.f32 	%f104, %f103, %f541;
	max.f32 	%f105, %f104, %f18;
	max.f32 	%f106, %f105, %f542;
	max.f32 	%f107, %f106, %f21;
	max.f32 	%f108, %f107, %f543;
	max.f32 	%f109, %f108, %f24;
	max.f32 	%f110, %f109, %f544;
	max.f32 	%f111, %f110, %f27;
	max.f32 	%f112, %f111, %f545;
	max.f32 	%f113, %f112, %f30;
	max.f32 	%f114, %f113, %f546;
	max.f32 	%f115, %f114, %f33;
	max.f32 	%f116, %f115, %f547;
	max.f32 	%f117, %f116, %f36;
	max.f32 	%f118, %f117, %f548;
	max.f32 	%f119, %f118, %f39;
	max.f32 	%f120, %f119, %f549;
	max.f32 	%f121, %f120, %f42;
	max.f32 	%f122, %f121, %f550;
	max.f32 	%f123, %f122, %f45;
	max.f32 	%f124, %f123, %f551;
	mov.b32 	%r226, %f124;
	shfl.sync.bfly.b32	%r227|%p63, %r226, 16, 31, -1;
	mov.b32 	%f125, %r227;
	max.f32 	%f126, %f124, %f125;
	mov.b32 	%r228, %f126;
	shfl.sync.bfly.b32	%r229|%p64, %r228, 8, 31, -1;
	mov.b32 	%f127, %r229;
	max.f32 	%f128, %f126, %f127;
	mov.b32 	%r230, %f128;
	shfl.sync.bfly.b32	%r231|%p65, %r230, 4, 31, -1;
	mov.b32 	%f129, %r231;
	max.f32 	%f130, %f128, %f129;
	mov.b32 	%r232, %f130;
	shfl.sync.bfly.b32	%r233|%p66, %r232, 2, 31, -1;
	mov.b32 	%f131, %r233;
	max.f32 	%f132, %f130, %f131;
	mov.b32 	%r234, %f132;
	shfl.sync.bfly.b32	%r235|%p67, %r234, 1, 31, -1;
	mov.b32 	%f133, %r235;
	max.f32 	%f134, %f132, %f133;
	sub.f32 	%f135, %f3, %f134;
	fma.rn.f32 	%f136, %f135, 0f3BBB989D, 0f3F000000;
	cvt.sat.f32.f32 	%f137, %f136;
	mov.f32 	%f138, 0f4B400001;
	mov.f32 	%f139, 0f437C0000;
	fma.rm.f32 	%f140, %f137, %f139, %f138;
	add.f32 	%f141, %f140, 0fCB40007F;
	neg.f32 	%f142, %f141;
	fma.rn.f32 	%f143, %f135, 0f3FB8AA3B, %f142;
	fma.rn.f32 	%f144, %f135, 0f32A57060, %f143;
	mov.b32 	%r236, %f140;
	shl.b32 	%r237, %r236, 23;
	mov.b32 	%f145, %r237;
	ex2.approx.ftz.f32 	%f146, %f144;
	mul.f32 	%f147, %f146, %f145;
	add.f32 	%f148, %f147, 0f00000000;
	sub.f32 	%f149, %f537, %f134;
	fma.rn.f32 	%f150, %f149, 0f3BBB989D, 0f3F000000;
	cvt.sat.f32.f32 	%f151, %f150;
	fma.rm.f32 	%f152, %f151, %f139, %f138;
	add.f32 	%f153, %f152, 0fCB40007F;
	neg.f32 	%f154, %f153;
	fma.rn.f32 	%f155, %f149, 0f3FB8AA3B, %f154;
	fma.rn.f32 	%f156, %f149, 0f32A57060, %f155;
	mov.b32 	%r238, %f152;
	shl.b32 	%r239, %r238, 23;
	mov.b32 	%f157, %r239;
	ex2.approx.ftz.f32 	%f158, %f156;
	mul.f32 	%f159, %f158, %f157;
	add.f32 	%f160, %f148, %f159;
	sub.f32 	%f161, %f6, %f134;
	fma.rn.f32 	%f162, %f161, 0f3BBB989D, 0f3F000000;
	cvt.sat.f32.f32 	%f163, %f162;
	fma.rm.f32 	%f164, %f163, %f139, %f138;
	add.f32 	%f165, %f164, 0fCB40007F;
	neg.f32 	%f166, %f165;
	fma.rn.f32 	%f167, %f161, 0f3FB8AA3B, %f166;
	fma.rn.f32 	%f168, %f161, 0f32A57060, %f167;
	mov.b32 	%r240, %f164;
	shl.b32 	%r241, %r240, 23;
	mov.b32 	%f169, %r241;
	ex2.approx.ftz.f32 	%f170, %f168;
	mul.f32 	%f171, %f170, %f169;
	add.f32 	%f172, %f160, %f171;
	sub.f32 	%f173, %f538, %f134;
	fma.rn.f32 	%f174, %f173, 0f3BBB989D, 0f3F000000;
	cvt.sat.f32.f32 	%f175, %f174;
	fma.rm.f32 	%f176, %f175, %f139, %f138;
	add.f32 	%f177, %f176, 0fCB40007F;
	neg.f32 	%f178, %f177;
	fma.rn.f32 	%f179, %f173, 0f3FB8AA3B, %f178;
	fma.rn.f32 	%f180, %f173, 0f32A57060, %f179;
	mov.b32 	%r242, %f176;
	shl.b32 	%r243, %r242, 23;
	mov.b32 	%f181, %r243;
	ex2.approx.ftz.f32 	%f182, %f180;
	mul.f32 	%f183, %f182, %f181;
	add.f32 	%f184, %f172, %f183;
	sub.f32 	%f185, %f9, %f134;
	fma.rn.f32 	%f186, %f185, 0f3BBB989D, 0f3F000000;
	cvt.sat.f32.f32 	%f187, %f186;
	fma.rm.f32 	%f188, %f187, %f139, %f138;
	add.f32 	%f189, %f188, 0fCB40007F;
	neg.f32 	%f190, %f189;
	fma.rn.f32 	%f191, %f185, 0f3FB8AA3B, %f190;
	fma.rn.f32 	%f192, %f185, 0f32A57060, %f191;
	mov.b32 	%r244, %f188;
	shl.b32 	%r245, %r244, 23;
	mov.b32 	%f193, %r245;
	ex2.approx.ftz.f32 	%f194, %f192;
	mul.f32 	%f195, %f194, %f193;
	add.f32 	%f196, %f184, %f195;
	sub.f32 	%f197, %f539, %f134;
	fma.rn.f32 	%f198, %f197, 0f3BBB989D, 0f3F000000;
	cvt.sat.f32.f32 	%f199, %f198;
	fma.rm.f32 	%f200, %f199, %f139, %f138;
	add.f32 	%f201, %f200, 0fCB40007F;
	neg.f32 	%f202, %f201;
	fma.rn.f32 	%f203, %f197, 0f3FB8AA3B, %f202;
	fma.rn.f32 	%f204, %f197, 0f32A57060, %f203;
	mov.b32 	%r246, %f200;
	shl.b32 	%r247, %r246, 23;
	mov.b32 	%f205, %r247;
	ex2.approx.ftz.f32 	%f206, %f204;
	mul.f32 	%f207, %f206, %f205;
	add.f32 	%f208, %f196, %f207;
	sub.f32 	%f209, %f12, %f134;
	fma.rn.f32 	%f210, %f209, 0f3BBB989D, 0f3F000000;
	cvt.sat.f32.f32 	%f211, %f210;
	fma.rm.f32 	%f212, %f211, %f139, %f138;
	add.f32 	%f213, %f212, 0fCB40007F;
	neg.f32 	%f214, %f213;
	fma.rn.f32 	%f215, %f209, 0f3FB8AA3B, %f214;
	fma.rn.f32 	%f216, %f209, 0f32A57060, %f215;
	mov.b32 	%r248, %f212;
	shl.b32 	%r249, %r248, 23;
	mov.b32 	%f217, %r249;
	ex2.approx.ftz.f32 	%f218, %f216;
	mul.f32 	%f219, %f218, %f217;
	add.f32 	%f220, %f208, %f219;
	sub.f32 	%f221, %f540, %f134;
	fma.rn.f32 	%f222, %f221, 0f3BBB989D, 0f3F000000;
	cvt.sat.f32.f32 	%f223, %f222;
	fma.rm.f32 	%f224, %f223, %f139, %f138;
	add.f32 	%f225, %f224, 0fCB40007F;
	neg.f32 	%f226, %f225;
	fma.rn.f32 	%f227, %f221, 0f3FB8AA3B, %f226;
	fma.rn.f32 	%f228, %f221, 0f32A57060, %f227;
	mov.b32 	%r250, %f224;
	shl.b32 	%r251, %r250, 23;
	mov.b32 	%f229, %r251;
	ex2.approx.ftz.f32 	%f230, %f228;
	mul.f32 	%f231, %f230, %f229;
	add.f32 	%f232, %f220, %f231;
	sub.f32 	%f233, %f15, %f134;
	fma.rn.f32 	%f234, %f233, 0f3BBB989D, 0f3F000000;
	cvt.sat.f32.f32 	%f235, %f234;
	fma.rm.f32 	%f236, %f235, %f139, %f138;
	add.f32 	%f237, %f236, 0fCB40007F;
	neg.f32 	%f238, %f237;
	fma.rn.f32 	%f239, %f233, 0f3FB8AA3B, %f238;
	fma.rn.f32 	%f240, %f233, 0f32A57060, %f239;
	mov.b32 	%r252, %f236;
	shl.b32 	%r253, %r252, 23;
	mov.b32 	%f241, %r253;
	ex2.approx.ftz.f32 	%f242, %f240;
	mul.f32 	%f243, %f242, %f241;
	add.f32 	%f244, %f232, %f243;
	sub.f32 	%f245, %f541, %f134;
	fma.rn.f32 	%f246, %f245, 0f3BBB989D, 0f3F000000;
	cvt.sat.f32.f32 	%f247, %f246;
	fma.rm.f32 	%f248, %f247, %f139, %f138;
	add.f32 	%f249, %f248, 0fCB40007F;
	neg.f32 	%f250, %f249;
	fma.rn.f32 	%f251, %f245, 0f3FB8AA3B, %f250;
	fma.rn.f32 	%f252, %f245, 0f32A57060, %f251;
	mov.b32 	%r254, %f248;
	shl.b32 	%r255, %r254, 23;
	mov.b32 	%f253, %r255;
	ex2.approx.ftz.f32 	%f254, %f252;
	mul.f32 	%f255, %f254, %f253;
	add.f32 	%f256, %f244, %f255;
	sub.f32 	%f257, %f18, %f134;
	fma.rn.f32 	%f258, %f257, 0f3BBB989D, 0f3F000000;
	cvt.sat.f32.f32 	%f259, %f258;
	fma.rm.f32 	%f260, %f259, %f139, %f138;
	add.f32 	%f261, %f260, 0fCB40007F;
	neg.f32 	%f262, %f261;
	fma.rn.f32 	%f263, %f257, 0f3FB8AA3B, %f262;
	fma.rn.f32 	%f264, %f257, 0f32A57060, %f263;
	mov.b32 	%r256, %f260;
	shl.b32 	%r257, %r256, 23;
	mov.b32 	%f265, %r257;
	ex2.approx.ftz.f32 	%f266, %f264;
	mul.f32 	%f267, %f266, %f265;
	add.f32 	%f268, %f256, %f267;
	sub.f32 	%f269, %f542, %f134;
	fma.rn.f32 	%f270, %f269, 0f3BBB989D, 0f3F000000;
	cvt.sat.f32.f32 	%f271, %f270;
	fma.rm.f32 	%f272, %f271, %f139, %f138;
	add.f32 	%f273, %f272, 0fCB40007F;
	neg.f32 	%f274, %f273;
	fma.rn.f32 	%f275, %f269, 0f3FB8AA3B, %f274;
	fma.rn.f32 	%f276, %f269, 0f32A57060, %f275;
	mov.b32 	%r258, %f272;
	shl.b32 	%r259, %r258, 23;
	mov.b32 	%f277, %r259;
	ex2.approx.ftz.f32 	%f278, %f276;
	mul.f32 	%f279, %f278, %f277;
	add.f32 	%f280, %f268, %f279;
	sub.f32 	%f281, %f21, %f134;
	fma.rn.f32 	%f282, %f281, 0f3BBB989D, 0f3F000000;
	cvt.sat.f32.f32 	%f283, %f282;
	fma.rm.f32 	%f284, %f283, %f139, %f138;
	add.f32 	%f285, %f284, 0fCB40007F;
	neg.f32 	%f286, %f285;
	fma.rn.f32 	%f287, %f281, 0f3FB8AA3B, %f286;
	fma.rn.f32 	%f288, %f281, 0f32A57060, %f287;
	mov.b32 	%r260, %f284;
	shl.b32 	%r261, %r260, 23;
	mov.b32 	%f289, %r261;
	ex2.approx.ftz.f32 	%f290, %f288;
	mul.f32 	%f291, %f290, %f289;
	add.f32 	%f292, %f280, %f291;
	sub.f32 	%f293, %f543, %f134;
	fma.rn.f32 	%f294, %f293, 0f3BBB989D, 0f3F000000;
	cvt.sat.f32.f32 	%f295, %f294;
	fma.rm.f32 	%f296, %f295, %f139, %f138;
	add.f32 	%f297, %f296, 0fCB40007F;
	neg.f32 	%f298, %f297;
	fma.rn.f32 	%f299, %f293, 0f3FB8AA3B, %f298;
	fma.rn.f32 	%f300, %f293, 0f32A57060, %f299;
	mov.b32 	%r262, %f296;
	shl.b32 	%r263, %r262, 23;
	mov.b32 	%f301, %r263;
	ex2.approx.ftz.f32 	%f302, %f300;
	mul.f32 	%f303, %f302, %f301;
	add.f32 	%f304, %f292, %f303;
	sub.f32 	%f305, %f24, %f134;
	fma.rn.f32 	%f306, %f305, 0f3BBB989D, 0f3F000000;
	cvt.sat.f32.f32 	%f307, %f306;
	fma.rm.f32 	%f308, %f307, %f139, %f138;
	add.f32 	%f309, %f308, 0fCB40007F;
	neg.f32 	%f310, %f309;
	fma.rn.f32 	%f311, %f305, 0f3FB8AA3B, %f310;
	fma.rn.f32 	%f312, %f305, 0f32A57060, %f311;
	mov.b32 	%r264, %f308;
	shl.b32 	%r265, %r264, 23;
	mov.b32 	%f313, %r265;
	ex2.approx.ftz.f32 	%f314, %f312;
	mul.f32 	%f315, %f314, %f313;
	add.f32 	%f316, %f304, %f315;
	sub.f32 	%f317, %f544, %f134;
	fma.rn.f32 	%f318, %f317, 0f3BBB989D, 0f3F000000;
	cvt.sat.f32.f32 	%f319, %f318;
	fma.rm.f32 	%f320, %f319, %f139, %f138;
	add.f32 	%f321, %f320, 0fCB40007F;
	neg.f32 	%f322, %f321;
	fma.rn.f32 	%f323, %f317, 0f3FB8AA3B, %f322;
	fma.rn.f32 	%f324, %f317, 0f32A57060, %f323;
	mov.b32 	%r266, %f320;
	shl.b32 	%r267, %r266, 23;
	mov.b32 	%f325, %r267;
	ex2.approx.ftz.f32 	%f326, %f324;
	mul.f32 	%f327, %f326, %f325;
	add.f32 	%f328, %f316, %f327;
	sub.f32 	%f329, %f27, %f134;
	fma.rn.f32 	%f330, %f329, 0f3BBB989D, 0f3F000000;
	cvt.sat.f32.f32 	%f331, %f330;
	fma.rm.f32 	%f332, %f331, %f139, %f138;
	add.f32 	%f333, %f332, 0fCB40007F;
	neg.f32 	%f334, %f333;
	fma.rn.f32 	%f335, %f329, 0f3FB8AA3B, %f334;
	fma.rn.f32 	%f336, %f329, 0f32A57060, %f335;
	mov.b32 	%r268, %f332;
	shl.b32 	%r269, %r268, 23;
	mov.b32 	%f337, %r269;
	ex2.approx.ftz.f32 	%f338, %f336;
	mul.f32 	%f339, %f338, %f337;
	add.f32 	%f340, %f328, %f339;
	sub.f32 	%f341, %f545, %f134;
	fma.rn.f32 	%f342, %f341, 0f3BBB989D, 0f3F000000;
	cvt.sat.f32.f32 	%f343, %f342;
	fma.rm.f32 	%f344, %f343, %f139, %f138;
	add.f32 	%f345, %f344, 0fCB40007F;
	neg.f32 	%f346, %f345;
	fma.rn.f32 	%f347, %f341, 0f3FB8AA3B, %f346;
	fma.rn.f32 	%f348, %f341, 0f32A57060, %f347;
	mov.b32 	%r270, %f344;
	shl.b32 	%r271, %r270, 23;
	mov.b32 	%f349, %r271;
	ex2.approx.ftz.f32 	%f350, %f348;
	mul.f32 	%f351, %f350, %f349;
	add.f32 	%f352, %f340, %f351;
	sub.f32 	%f353, %f30, %f134;
	fma.rn.f32 	%f354, %f353, 0f3BBB989D, 0f3F000000;
	cvt.sat.f32.f32 	%f355, %f354;
	fma.rm.f32 	%f356, %f355, %f139, %f138;
	add.f32 	%f357, %f356, 0fCB40007F;
	neg.f32 	%f358, %f357;
	fma.rn.f32 	%f359, %f353, 0f3FB8AA3B, %f358;
	fma.rn.f32 	%f360, %f353, 0f32A57060, %f359;
	mov.b32 	%r272, %f356;
	shl.b32 	%r273, %r272, 23;
	mov.b32 	%f361, %r273;
	ex2.approx.ftz.f32 	%f362, %f360;
	mul.f32 	%f363, %f362, %f361;
	add.f32 	%f364, %f352, %f363;
	sub.f32 	%f365, %f546, %f134;
	fma.rn.f32 	%f366, %f365, 0f3BBB989D, 0f3F000000;
	cvt.sat.f32.f32 	%f367, %f366;
	fma.rm.f32 	%f368, %f367, %f139, %f138;
	add.f32 	%f369, %f368, 0fCB40007F;
	neg.f32 	%f370, %f369;
	fma.rn.f32 	%f371, %f365, 0f3FB8AA3B, %f370;
	fma.rn.f32 	%f372, %f365, 0f32A57060, %f371;
	mov.b32 	%r274, %f368;
	shl.b32 	%r275, %r274, 23;
	mov.b32 	%f373, %r275;
	ex2.approx.ftz.f32 	%f374, %f372;
	mul.f32 	%f375, %f374, %f373;
	add.f32 	%f376, %f364, %f375;
	sub.f32 	%f377, %f33, %f134;
	fma.rn.f32 	%f378, %f377, 0f3BBB989D, 0f3F000000;
	cvt.sat.f32.f32 	%f379, %f378;
	fma.rm.f32 	%f380, %f379, %f139, %f138;
	add.f32 	%f381, %f380, 0fCB40007F;
	neg.f32 	%f382, %f381;
	fma.rn.f32 	%f383, %f377, 0f3FB8AA3B, %f382;
	fma.rn.f32 	%f384, %f377, 0f32A57060, %f383;
	mov.b32 	%r276, %f380;
	shl.b32 	%r277, %r276, 23;
	mov.b32 	%f385, %r277;
	ex2.approx.ftz.f32 	%f386, %f384;
	mul.f32 	%f387, %f386, %f385;
	add.f32 	%f388, %f376, %f387;
	sub.f32 	%f389, %f547, %f134;
	fma.rn.f32 	%f390, %f389, 0f3BBB989D, 0f3F000000;
	cvt.sat.f32.f32 	%f391, %f390;
	fma.rm.f32 	%f392, %f391, %f139, %f138;
	add.f32 	%f393, %f392, 0fCB40007F;
	neg.f32 	%f394, %f393;
	fma.rn.f32 	%f395, %f389, 0f3FB8AA3B, %f394;
	fma.rn.f32 	%f396, %f389, 0f32A57060, %f395;
	mov.b32 	%r278, %f392;
	shl.b32 	%r279, %r278, 23;
	mov.b32 	%f397, %r279;
	ex2.approx.ftz.f32 	%f398, %f396;
	mul.f32 	%f399, %f398, %f397;
	add.f32 	%f400, %f388, %f399;
	sub.f32 	%f401, %f36, %f134;
	fma.rn.f32 	%f402, %f401, 0f3BBB989D, 0f3F000000;
	cvt.sat.f32.f32 	%f403, %f402;
	fma.rm.f32 	%f404, %f403, %f139, %f138;
	add.f32 	%f405, %f404, 0fCB40007F;
	neg.f32 	%f406, %f405;
	fma.rn.f32 	%f407, %f401, 0f3FB8AA3B, %f406;
	fma.rn.f32 	%f408, %f401, 0f32A57060, %f407;
	mov.b32 	%r280, %f404;
	shl.b32 	%r281, %r280, 23;
	mov.b32 	%f409, %r281;
	ex2.approx.ftz.f32 	%f410, %f408;
	mul.f32 	%f411, %f410, %f409;
	add.f32 	%f412, %f400, %f411;
	sub.f32 	%f413, %f548, %f134;
	fma.rn.f32 	%f414, %f413, 0f3BBB989D, 0f3F000000;
	cvt.sat.f32.f32 	%f415, %f414;
	fma.rm.f32 	%f416, %f415, %f139, %f138;
	add.f32 	%f417, %f416, 0fCB40007F;
	neg.f32 	%f418, %f417;
	fma.rn.f32 	%f419, %f413, 0f3FB8AA3B, %f418;
	fma.rn.f32 	%f420, %f413, 0f32A57060, %f419;
	mov.b32 	%r282, %f416;
	shl.b32 	%r283, %r282, 23;
	mov.b32 	%f421, %r283;
	ex2.approx.ftz.f32 	%f422, %f420;
	mul.f32 	%f423, %f422, %f421;
	add.f32 	%f424, %f412, %f423;
	sub.f32 	%f425, %f39, %f134;
	fma.rn.f32 	%f426, %f425, 0f3BBB989D, 0f3F000000;
	cvt.sat.f32.f32 	%f427, %f426;
	fma.rm.f32 	%f428, %f427, %f139, %f138;
	add.f32 	%f429, %f428, 0fCB40007F;
	neg.f32 	%f430, %f429;
	fma.rn.f32 	%f431, %f425, 0f3FB8AA3B, %f430;
	fma.rn.f32 	%f432, %f425, 0f32A57060, %f431;
	mov.b32 	%r284, %f428;
	shl.b32 	%r285, %r284, 23;
	mov.b32 	%f433, %r285;
	ex2.approx.ftz.f32 	%f434, %f432;
	mul.f32 	%f435, %f434, %f433;
	add.f32 	%f436, %f424, %f435;
	sub.f32 	%f437, %f549, %f134;
	fma.rn.f32 	%f438, %f437, 0f3BBB989D, 0f3F000000;
	cvt.sat.f32.f32 	%f439, %f438;
	fma.rm.f32 	%f440, %f439, %f139, %f138;
	add.f32 	%f441, %f440, 0fCB40007F;
	neg.f32 	%f442, %f441;
	fma.rn.f32 	%f443, %f437, 0f3FB8AA3B, %f442;
	fma.rn.f32 	%f444, %f437, 0f32A57060, %f443;
	mov.b32 	%r286, %f440;
	shl.b32 	%r287, %r286, 23;
	mov.b32 	%f445, %r287;
	ex2.approx.ftz.f32 	%f446, %f444;
	mul.f32 	%f447, %f446, %f445;
	add.f32 	%f448, %f436, %f447;
	sub.f32 	%f449, %f42, %f134;
	fma.rn.f32 	%f450, %f449, 0f3BBB989D, 0f3F000000;
	cvt.sat.f32.f32 	%f451, %f450;
	fma.rm.f32 	%f452, %f451, %f139, %f138;
	add.f32 	%f453, %f452, 0fCB40007F;
	neg.f32 	%f454, %f453;
	fma.rn.f32 	%f455, %f449, 0f3FB8AA3B, %f454;
	fma.rn.f32 	%f456, %f449, 0f32A57060, %f455;
	mov.b32 	%r288, %f452;
	shl.b32 	%r289, %r288, 23;
	mov.b32 	%f457, %r289;
	ex2.approx.ftz.f32 	%f458, %f456;
	mul.f32 	%f459, %f458, %f457;
	add.f32 	%f460, %f448, %f459;
	sub.f32 	%f461, %f550, %f134;
	fma.rn.f32 	%f462, %f461, 0f3BBB989D, 0f3F000000;
	cvt.sat.f32.f32 	%f463, %f462;
	fma.rm.f32 	%f464, %f463, %f139, %f138;
	add.f32 	%f465, %f464, 0fCB40007F;
	neg.f32 	%f466, %f465;
	fma.rn.f32 	%f467, %f461, 0f3FB8AA3B, %f466;
	fma.rn.f32 	%f468, %f461, 0f32A57060, %f467;
	mov.b32 	%r290, %f464;
	shl.b32 	%r291, %r290, 23;
	mov.b32 	%f469, %r291;
	ex2.approx.ftz.f32 	%f470, %f468;
	mul.f32 	%f471, %f470, %f469;
	add.f32 	%f472, %f460, %f471;
	sub.f32 	%f473, %f45, %f134;
	fma.rn.f32 	%f474, %f473, 0f3BBB989D, 0f3F000000;
	cvt.sat.f32.f32 	%f475, %f474;
	fma.rm.f32 	%f476, %f475, %f139, %f138;
	add.f32 	%f477, %f476, 0fCB40007F;
	neg.f32 	%f478, %f477;
	fma.rn.f32 	%f479, %f473, 0f3FB8AA3B, %f478;
	fma.rn.f32 	%f480, %f473, 0f32A57060, %f479;
	mov.b32 	%r292, %f476;
	shl.b32 	%r293, %r292, 23;
	mov.b32 	%f481, %r293;
	ex2.approx.ftz.f32 	%f482, %f480;
	mul.f32 	%f483, %f482, %f481;
	add.f32 	%f484, %f472, %f483;
	sub.f32 	%f485, %f551, %f134;
	fma.rn.f32 	%f486, %f485, 0f3BBB989D, 0f3F000000;
	cvt.sat.f32.f32 	%f487, %f486;
	fma.rm.f32 	%f488, %f487, %f139, %f138;
	add.f32 	%f489, %f488, 0fCB40007F;
	neg.f32 	%f490, %f489;
	fma.rn.f32 	%f491, %f485, 0f3FB8AA3B, %f490;
	fma.rn.f32 	%f492, %f485, 0f32A57060, %f491;
	mov.b32 	%r294, %f488;
	shl.b32 	%r295, %r294, 23;
	mov.b32 	%f493, %r295;
	ex2.approx.ftz.f32 	%f494, %f492;
	mul.f32 	%f495, %f494, %f493;
	add.f32 	%f496, %f484, %f495;
	mov.b32 	%r296, %f496;
	shfl.sync.bfly.b32	%r297|%p68, %r296, 16, 31, -1;
	mov.b32 	%f497, %r297;
	add.f32 	%f498, %f496, %f497;
	mov.b32 	%r298, %f498;
	shfl.sync.bfly.b32	%r299|%p69, %r298, 8, 31, -1;
	mov.b32 	%f499, %r299;
	add.f32 	%f500, %f498, %f499;
	mov.b32 	%r300, %f500;
	shfl.sync.bfly.b32	%r301|%p70, %r300, 4, 31, -1;
	mov.b32 	%f501, %r301;
	add.f32 	%f502, %f500, %f501;
	mov.b32 	%r302, %f502;
	shfl.sync.bfly.b32	%r303|%p71, %r302, 2, 31, -1;
	mov.b32 	%f503, %r303;
	add.f32 	%f504, %f502, %f503;
	mov.b32 	%r304, %f504;
	shfl.sync.bfly.b32	%r305|%p72, %r304, 1, 31, -1;
	mov.b32 	%f505, %r305;
	add.f32 	%f506, %f504, %f505;
	div.rn.f32 	%f507, %f147, %f506;
	div.rn.f32 	%f508, %f159, %f506;
	div.rn.f32 	%f509, %f171, %f506;
	div.rn.f32 	%f510, %f183, %f506;
	div.rn.f32 	%f511, %f195, %f506;
	div.rn.f32 	%f512, %f207, %f506;
	div.rn.f32 	%f513, %f219, %f506;
	div.rn.f32 	%f514, %f231, %f506;
	div.rn.f32 	%f515, %f243, %f506;
	div.rn.f32 	%f516, %f255, %f506;
	div.rn.f32 	%f517, %f267, %f506;
	div.rn.f32 	%f518, %f279, %f506;
	div.rn.f32 	%f519, %f291, %f506;
	div.rn.f32 	%f520, %f303, %f506;
	div.rn.f32 	%f521, %f315, %f506;
	div.rn.f32 	%f522, %f327, %f506;
	div.rn.f32 	%f523, %f339, %f506;
	div.rn.f32 	%f524, %f351, %f506;
	div.rn.f32 	%f525, %f363, %f506;
	div.rn.f32 	%f526, %f375, %f506;
	div.rn.f32 	%f527, %f387, %f506;
	div.rn.f32 	%f528, %f399, %f506;
	div.rn.f32 	%f529, %f411, %f506;
	div.rn.f32 	%f530, %f423, %f506;
	div.rn.f32 	%f531, %f435, %f506;
	div.rn.f32 	%f532, %f447, %f506;
	div.rn.f32 	%f533, %f459, %f506;
	div.rn.f32 	%f534, %f471, %f506;
	div.rn.f32 	%f535, %f483, %f506;
	div.rn.f32 	%f536, %f495, %f506;
	mov.u32 	%r306, %tid.x;
	shl.b32 	%r307, %r306, 1;
	cvt.u64.u32 	%rd86, %r307;
	mad.lo.s64 	%rd87, %rd181, %rd32, %rd86;
	shr.u64 	%rd88, %rd87, 63;
	add.s64 	%rd89, %rd87, %rd88;
	cvta.to.global.u64 	%rd90, %rd31;
	shl.b64 	%rd91, %rd89, 2;
	and.b64  	%rd92, %rd91, -8;
	add.s64 	%rd93, %rd90, %rd92;
	st.global.v2.f32 	[%rd93], {%f507, %f508};
	add.s64 	%rd94, %rd87, 64;
	shr.u64 	%rd95, %rd94, 63;
	add.s64 	%rd96, %rd94, %rd95;
	shl.b64 	%rd97, %rd96, 2;
	and.b64  	%rd98, %rd97, -8;
	add.s64 	%rd99, %rd90, %rd98;
	st.global.v2.f32 	[%rd99], {%f509, %f510};
	add.s64 	%rd100, %rd87, 128;
	shr.u64 	%rd101, %rd100, 63;
	add.s64 	%rd102, %rd100, %rd101;
	shl.b64 	%rd103, %rd102, 2;
	and.b64  	%rd104, %rd103, -8;
	add.s64 	%rd105, %rd90, %rd104;
	st.global.v2.f32 	[%rd105], {%f511, %f512};
	add.s64 	%rd106, %rd87, 192;
	shr.u64 	%rd107, %rd106, 63;
	add.s64 	%rd108, %rd106, %rd107;
	shl.b64 	%rd109, %rd108, 2;
	and.b64  	%rd110, %rd109, -8;
	add.s64 	%rd111, %rd90, %rd110;
	st.global.v2.f32 	[%rd111], {%f513, %f514};
	add.s64 	%rd112, %rd87, 256;
	shr.u64 	%rd113, %rd112, 63;
	add.s64 	%rd114, %rd112, %rd113;
	shl.b64 	%rd115, %rd114, 2;
	and.b64  	%rd116, %rd115, -8;
	add.s64 	%rd117, %rd90, %rd116;
	st.global.v2.f32 	[%rd117], {%f515, %f516};
	add.s64 	%rd118, %rd87, 320;
	shr.u64 	%rd119, %rd118, 63;
	add.s64 	%rd120, %rd118, %rd119;
	shl.b64 	%rd121, %rd120, 2;
	and.b64  	%rd122, %rd121, -8;
	add.s64 	%rd123, %rd90, %rd122;
	st.global.v2.f32 	[%rd123], {%f517, %f518};
	add.s64 	%rd124, %rd87, 384;
	shr.u64 	%rd125, %rd124, 63;
	add.s64 	%rd126, %rd124, %rd125;
	shl.b64 	%rd127, %rd126, 2;
	and.b64  	%rd128, %rd127, -8;
	add.s64 	%rd129, %rd90, %rd128;
	st.global.v2.f32 	[%rd129], {%f519, %f520};
	add.s64 	%rd130, %rd87, 448;
	shr.u64 	%rd131, %rd130, 63;
	add.s64 	%rd132, %rd130, %rd131;
	shl.b64 	%rd133, %rd132, 2;
	and.b64  	%rd134, %rd133, -8;
	add.s64 	%rd135, %rd90, %rd134;
	st.global.v2.f32 	[%rd135], {%f521, %f522};
	add.s64 	%rd136, %rd87, 512;
	shr.u64 	%rd137, %rd136, 63;
	add.s64 	%rd138, %rd136, %rd137;
	shl.b64 	%rd139, %rd138, 2;
	and.b64  	%rd140, %rd139, -8;
	add.s64 	%rd141, %rd90, %rd140;
	st.global.v2.f32 	[%rd141], {%f523, %f524};
	add.s64 	%rd142, %rd87, 576;
	shr.u64 	%rd143, %rd142, 63;
	add.s64 	%rd144, %rd142, %rd143;
	shl.b64 	%rd145, %rd144, 2;
	and.b64  	%rd146, %rd145, -8;
	add.s64 	%rd147, %rd90, %rd146;
	st.global.v2.f32 	[%rd147], {%f525, %f526};
	add.s64 	%rd148, %rd87, 640;
	shr.u64 	%rd149, %rd148, 63;
	add.s64 	%rd150, %rd148, %rd149;
	shl.b64 	%rd151, %rd150, 2;
	and.b64  	%rd152, %rd151, -8;
	add.s64 	%rd153, %rd90, %rd152;
	st.global.v2.f32 	[%rd153], {%f527, %f528};
	add.s64 	%rd154, %rd87, 704;
	shr.u64 	%rd155, %rd154, 63;
	add.s64 	%rd156, %rd154, %rd155;
	shl.b64 	%rd157, %rd156, 2;
	and.b64  	%rd158, %rd157, -8;
	add.s64 	%rd159, %rd90, %rd158;
	st.global.v2.f32 	[%rd159], {%f529, %f530};
	add.s64 	%rd160, %rd87, 768;
	shr.u64 	%rd161, %rd160, 63;
	add.s64 	%rd162, %rd160, %rd161;
	shl.b64 	%rd163, %rd162, 2;
	and.b64  	%rd164, %rd163, -8;
	add.s64 	%rd165, %rd90, %rd164;
	st.global.v2.f32 	[%rd165], {%f531, %f532};
	add.s64 	%rd166, %rd87, 832;
	shr.u64 	%rd167, %rd166, 63;
	add.s64 	%rd168, %rd166, %rd167;
	shl.b64 	%rd169, %rd168, 2;
	and.b64  	%rd170, %rd169, -8;
	add.s64 	%rd171, %rd90, %rd170;
	st.global.v2.f32 	[%rd171], {%f533, %f534};
	add.s64 	%rd172, %rd87, 896;
	shr.u64 	%rd173, %rd172, 63;
	add.s64 	%rd174, %rd172, %rd173;
	shl.b64 	%rd175, %rd174, 2;
	and.b64  	%rd176, %rd175, -8;
	add.s64 	%rd177, %rd90, %rd176;
	st.global.v2.f32 	[%rd177], {%f535, %f536};
	mov.u32 	%r308, %nctaid.x;
	mov.u32 	%r309, %ntid.y;
	mul.lo.s32 	%r310, %r308, %r309;
	cvt.s64.s32 	%rd178, %r310;
	add.s64 	%rd181, %rd181, %rd178;
	setp.lt.s64 	%p73, %rd181, %rd180;
	@%p73 bra 	$L__BB200_4;
$L__BB200_35:
	ret;

}
	// .globl	_Z15SoftmaxWarpImplI22BroadcastScaleMaskLoadIffbLm2EiE11DirectStoreIffEfLi2ELi30ELi32ELi1ELb1EL9Algorithm0EEvT_T0_ll
.visible .entry _Z15SoftmaxWarpImplI22BroadcastScaleMaskLoadIffbLm2EiE11DirectStoreIffEfLi2ELi30ELi32ELi1ELb1EL9Algorithm0EEvT_T0_ll(
	.param .align 8 .b8 _Z15SoftmaxWarpImplI22BroadcastScaleMaskLoadIffbLm2EiE11DirectStoreIffEfLi2ELi30ELi32ELi1ELb1EL9Algorithm0EEvT_T0_ll_param_0[88],
	.param .align 8 .b8 _Z15SoftmaxWarpImplI22BroadcastScaleMaskLoadIffbLm2EiE11DirectStoreIffEfLi2ELi30ELi32ELi1ELb1EL9Algorithm0EEvT_T0_ll_param_1[16],
	.param .u64 _Z15SoftmaxWarpImplI22BroadcastScaleMaskLoadIffbLm2EiE11DirectStoreIffEfLi2ELi30ELi32ELi1ELb1EL9Algorithm0EEvT_T0_ll_param_2,
	.param .u64 _Z15SoftmaxWarpImplI22BroadcastScaleMaskLoadIffbLm2EiE11DirectStoreIffEfLi2ELi30ELi32ELi1ELb1EL9Algorithm0EEvT_T0_ll_param_3
)
{
	.reg .pred 	%p<104>;
	.reg .b16 	%rs<31>;
	.reg .b32 	%r<339>;
	.reg .b32 	%f<662>;
	.reg .b64 	%rd<197>;

	ld.param.u64 	%rd49, [_Z15SoftmaxWarpImplI22BroadcastScaleMaskLoadIffbLm2EiE11DirectStoreIffEfLi2ELi30ELi32ELi1ELb1EL9Algorithm0EEvT_T0_ll_param_1+8];
	ld.param.v2.f32 	{%f143, %f144}, [_Z15SoftmaxWarpImplI22BroadcastScaleMaskLoadIffbLm2EiE11DirectStoreIffEfLi2ELi30ELi32ELi1ELb1EL9Algorithm0EEvT_T0_ll_param_0+80];
	ld.param.u64 	%rd47, [_Z15SoftmaxWarpImplI22BroadcastScaleMaskLoadIffbLm2EiE11DirectStoreIffEfLi2ELi30ELi32ELi1ELb1EL9Algorithm0EEvT_T0_ll_param_0+72];
	ld.param.v2.u32 	{%r7, %r8}, [_Z15SoftmaxWarpImplI22BroadcastScaleMaskLoadIffbLm2EiE11DirectStoreIffEfLi2ELi30ELi32ELi1ELb1EL9Algorithm0EEvT_T0_ll_param_0+56];
	ld.param.v2.u32 	{%r5, %r6}, [_Z15SoftmaxWarpImplI22BroadcastScaleMaskLoadIffbLm2EiE11DirectStoreIffEfLi2ELi30ELi32ELi1ELb1EL9Algorithm0EEvT_T0_ll_param_0+40];
	ld.param.u64 	%rd43, [_Z15SoftmaxWarpImplI22BroadcastScaleMaskLoadIffbLm2EiE11DirectStoreIffEfLi2ELi30ELi32ELi1ELb1EL9Algorithm0EEvT_T0_ll_param_0+24];
	ld.param.u64 	%rd42, [_Z15SoftmaxWarpImplI22BroadcastScaleMaskLoadIffbLm2EiE11DirectStoreIffEfLi2ELi30ELi32ELi1ELb1EL9Algorithm0EEvT_T0_ll_param_0+16];
	ld.param.u64 	%rd48, [_Z15SoftmaxWarpImplI22BroadcastScaleMaskLoadIffbLm2EiE11DirectStoreIffEfLi2ELi30ELi32ELi1ELb1EL9Algorithm0EEvT_T0_ll_param_1];
	ld.param.u64 	%rd41, [_Z15SoftmaxWarpImplI22BroadcastScaleMaskLoadIffbLm2EiE11DirectStoreIffEfLi2ELi30ELi32ELi1ELb1EL9Algorithm0EEvT_T0_ll_param_0+8];
	ld.param.u64 	%rd40, [_Z15SoftmaxWarpImplI22BroadcastScaleMaskLoadIffbLm2EiE11DirectStoreIffEfLi2ELi30ELi32ELi1ELb1EL9Algorithm0EEvT_T0_ll_param_0];
	ld.param.u64 	%rd51, [_Z15SoftmaxWarpImplI22BroadcastScaleMaskLoadIffbLm2EiE11DirectStoreIffEfLi2ELi30ELi32ELi1ELb1EL9Algorithm0EEvT_T0_ll_param_3];
	cvta.to.global.u64 	%rd1, %rd40;
	cvta.to.global.u64 	%rd2, %rd41;
	cvta.to.global.u64 	%rd3, %rd48;
	setp.lt.s64 	%p1, %rd51, 961;
	@%p1 bra 	$L__BB201_2;
	mov.u64 	%rd52, $str;
	cvta.global.u64 	%rd53, %rd52;
	mov.u64 	%rd54, $str$1;
	cvta.global.u64 	%rd55, %rd54;
	mov.u64 	%rd56, __unnamed_197;
	cvta.global.u64 	%rd57, %rd56;
	{ // callseq 196, 0
	.param .b64 param0;
	st.param.b64 	[param0], %rd53;
	.param .b64 param1;
	st.param.b64 	[param1], %rd55;
	.param .b32 param2;
	st.param.b32 	[param2], 219;
	.param .b64 param3;
	st.param.b64 	[param3], %rd57;
	.param .b64 param4;
	st.param.b64 	[param4], 1;
	call.uni 
	__assertfail, 
	(
	param0, 
	param1, 
	param2, 
	param3, 
	param4
	);
	} // callseq 196
$L__BB201_2:
	ld.param.u64 	%rd194, [_Z15SoftmaxWarpImplI22BroadcastScaleMaskLoadIffbLm2EiE11DirectStoreIffEfLi2ELi30ELi32ELi1ELb1EL9Algorithm0EEvT_T0_ll_param_2];
	mov.u32 	%r9, %ctaid.x;
	mov.u32 	%r10, %ntid.y;
	mov.u32 	%r11, %tid.y;
	mad.lo.s32 	%r12, %r9, %r10, %r11;
	cvt.s64.s32 	%rd196, %r12;
	setp.le.s64 	%p2, %rd194, %rd196;
	@%p2 bra 	$L__BB201_95;
	mov.u32 	%r13, %tid.x;
	shl.b32 	%r14, %r13, 1;
	cvt.u64.u32 	%rd5, %r14;
	add.s32 	%r15, %r14, 64;
	cvt.u64.u32 	%rd6, %r15;
	add.s32 	%r16, %r14, 128;
	cvt.u64.u32 	%rd7, %r16;
	add.s32 	%r17, %r14, 192;
	cvt.u64.u32 	%rd8, %r17;
	add.s32 	%r18, %r14, 256;
	cvt.u64.u32 	%rd9, %r18;
	add.s32 	%r19, %r14, 320;
	cvt.u64.u32 	%rd10, %r19;
	add.s32 	%r20, %r14, 384;
	cvt.u64.u32 	%rd11, %r20;
	add.s32 	%r21, %r14, 448;
	cvt.u64.u32 	%rd12, %r21;
	add.s32 	%r22, %r14, 512;
	cvt.u64.u32 	%rd13, %r22;
	add.s32 	%r23, %r14, 576;
	cvt.u64.u32 	%rd14, %r23;
	add.s32 	%r24, %r14, 640;
	cvt.u64.u32 	%rd15, %r24;
	add.s32 	%r25, %r14, 704;
	cvt.u64.u32 	%rd16, %r25;
	add.s32 	%r26, %r14, 768;
	cvt.u64.u32 	%rd17, %r26;
	add.s32 	%r27, %r14, 832;
	cvt.u64.u32 	%rd18, %r27;
	add.s32 	%r28, %r14, 896;
	cvt.u64.u32 	%rd19, %r28;
	cvt.u32.u64 	%r30, %rd47;
	cvt.u32.u64 	%r31, %rd5;
	cvt.u32.u64 	%r46, %rd6;
$L__BB201_4:
	setp.le.s64 	%p3, %rd51, %rd5;
	cvt.u32.u64 	%r29, %rd196;
	mul.lo.s32 	%r4, %r30, %r29;
	mov.f32 	%f603, 0fFF800000;
	mov.f32 	%f604, %f603;
	mov.f32 	%f609, %f603;
	@%p3 bra 	$L__BB201_8;
	setp.eq.s64 	%p4, %rd43, 1;
	setp.eq.s64 	%p5, %rd42, 1;
	add.s32 	%r32, %r31, %r4;
	div.s32 	%r33, %r32, %r5;
	mul.lo.s32 	%r34, %r33, %r5;
	sub.s32 	%r35, %r32, %r34;
	selp.b32 	%r36, 0, %r33, %p5;
	selp.b32 	%r37, 0, %r35, %p4;
	mul.lo.s32 	%r38, %r7, %r36;
	mad.lo.s32 	%r39, %r8, %r37, %r38;
	shr.u32 	%r40, %r32, 31;
	add.s32 	%r41, %r32, %r40;
	shr.s32 	%r42, %r41, 1;
	mul.wide.s32 	%rd58, %r42, 8;
	add.s64 	%rd23, %rd1, %rd58;
	ld.global.f32 	%f146, [%rd23];
	shr.u32 	%r43, %r39, 31;
	add.s32 	%r44, %r39, %r43;
	shr.s32 	%r45, %r44, 1;
	mul.wide.s32 	%rd59, %r45, 2;
	add.s64 	%rd60, %rd2, %rd59;
	ld.global.v2.u8 	{%rs1, %rs2}, [%rd60];
	setp.eq.s16 	%p6, %rs1, 0;
	mul.f32 	%f147, %f146, %f144;
	selp.f32 	%f604, %f143, %f147, %p6;
	setp.eq.s16 	%p7, %rs2, 0;
	mov.f32 	%f603, %f143;
	@%p7 bra 	$L__BB201_7;
	ld.global.f32 	%f148, [%rd23+4];
	mul.f32 	%f603, %f148, %f144;
$L__BB201_7:
	max.f32 	%f149, %f604, 0fFF800000;
	max.f32 	%f609, %f149, %f603;
$L__BB201_8:
	setp.le.s64 	%p8, %rd51, %rd6;
	mov.f32 	%f607, 0fFF800000;
	mov.f32 	%f608, %f607;
	@%p8 bra 	$L__BB201_12;
	setp.eq.s64 	%p9, %rd43, 1;
	setp.eq.s64 	%p10, %rd42, 1;
	add.s32 	%r47, %r46, %r4;
	div.s32 	%r48, %r47, %r5;
	mul.lo.s32 	%r49, %r48, %r5;
	sub.s32 	%r50, %r47, %r49;
	selp.b32 	%r51, 0, %r48, %p10;
	selp.b32 	%r52, 0, %r50, %p9;
	mul.lo.s32 	%r53, %r7, %r51;
	mad.lo.s32 	%r54, %r8, %r52, %r53;
	shr.u32 	%r55, %r47, 31;
	add.s32 	%r56, %r47, %r55;
	shr.s32 	%r57, %r56, 1;
	mul.wide.s32 	%rd61, %r57, 8;
	add.s64 	%rd24, %rd1, %rd61;
	ld.global.f32 	%f151, [%rd24];
	shr.u32 	%r58, %r54, 31;
	add.s32 	%r59, %r54, %r58;
	shr.s32 	%r60, %r59, 1;
	mul.wide.s32 	%rd62, %r60, 2;
	add.s64 	%rd63, %rd2, %rd62;
	ld.global.v2.u8 	{%rs3, %rs4}, [%rd63];
	setp.eq.s16 	%p11, %rs3, 0;
	mul.f32 	%f152, %f151, %f144;
	selp.f32 	%f608, %f143, %f152, %p11;
	setp.eq.s16 	%p12, %rs4, 0;
	mov.f32 	%f607, %f143;
	@%p12 bra 	$L__BB201_11;
	ld.global.f32 	%f153, [%rd24+4];
	mul.f32 	%f607, %f153, %f144;
$L__BB201_11:
	max.f32 	%f154, %f609, %f608;
	max.f32 	%f609, %f154, %f607;
$L__BB201_12:
	setp.le.s64 	%p13, %rd51, %rd7;
	mov.f32 	%f611, 0fFF800000;
	mov.f32 	%f612, %f611;
	@%p13 bra 	$L__BB201_16;
	cvt.u32.u64 	%r61, %rd7;
	setp.eq.s64 	%p14, %rd43, 1;
	setp.eq.s64 	%p15, %rd42, 1;
	add.s32 	%r62, %r61, %r4;
	div.s32 	%r63, %r62, %r5;
	mul.lo.s32 	%r64, %r63, %r5;
	sub.s32 	%r65, %r62, %r64;
	selp.b32 	%r66, 0, %r63, %p15;
	selp.b32 	%r67, 0, %r65, %p14;
	mul.lo.s32 	%r68, %r7, %r66;
	mad.lo.s32 	%r69, %r8, %r67, %r68;
	shr.u32 	%r70, %r62, 31;
	add.s32 	%r71, %r62, %r70;
	shr.s32 	%r72, %r71, 1;
	mul.wide.s32 	%rd64, %r72, 8;
	add.s64 	%rd25, %rd1, %rd64;
	ld.global.f32 	%f156, [%rd25];
	shr.u32 	%r73, %r69, 31;
	add.s32 	%r74, %r69, %r73;
	shr.s32 	%r75, %r74, 1;
	mul.wide.s32 	%rd65, %r75, 2;
	add.s64 	%rd66, %rd2, %rd65;
	ld.global.v2.u8 	{%rs5, %rs6}, [%rd66];
	setp.eq.s16 	%p16, %rs5, 0;
	mul.f32 	%f157, %f156, %f144;
	selp.f32 	%f612, %f143, %f157, %p16;
	setp.eq.s16 	%p17, %rs6, 0;
	mov.f32 	%f611, %f143;
	@%p17 bra 	$L__BB201_15;
	ld.global.f32 	%f158, [%rd25+4];
	mul.f32 	%f611, %f158, %f144;
$L__BB201_15:
	max.f32 	%f159, %f609, %f612;
	max.f32 	%f609, %f159, %f611;
$L__BB201_16:
	setp.le.s64 	%p18, %rd51, %rd8;
	mov.f32 	%f615, 0fFF800000;
	mov.f32 	%f616, %f615;
	@%p18 bra 	$L__BB201_20;
	cvt.u32.u64 	%r76, %rd8;
	setp.eq.s64 	%p19, %rd43, 1;
	setp.eq.s64 	%p20, %rd42, 1;
	add.s32 	%r77, %r76, %r4;
	div.s32 	%r78, %r77, %r5;
	mul.lo.s32 	%r79, %r78, %r5;
	sub.s32 	%r80, %r77, %r79;
	selp.b32 	%r81, 0, %r78, %p20;
	selp.b32 	%r82, 0, %r80, %p19;
	mul.lo.s32 	%r83, %r7, %r81;
	mad.lo.s32 	%r84, %r8, %r82, %r83;
	shr.u32 	%r85, %r77, 31;
	add.s32 	%r86, %r77, %r85;
	shr.s32 	%r87, %r86, 1;
	mul.wide.s32 	%rd67, %r87, 8;
	add.s64 	%rd26, %rd1, %rd67;
	ld.global.f32 	%f161, [%rd26];
	shr.u32 	%r88, %r84, 31;
	add.s32 	%r89, %r84, %r88;
	shr.s32 	%r90, %r89, 1;
	mul.wide.s32 	%rd68, %r90, 2;
	add.s64 	%rd69, %rd2, %rd68;
	ld.global.v2.u8 	{%rs7, %rs8}, [%rd69];
	setp.eq.s16 	%p21, %rs7, 0;
	mul.f32 	%f162, %f161, %f144;
	selp.f32 	%f616, %f143, %f162, %p21;
	setp.eq.s16 	%p22, %rs8, 0;
	mov.f32 	%f615, %f143;
	@%p22 bra 	$L__BB201_19;
	ld.global.f32 	%f163, [%rd26+4];
	mul.f32 	%f615, %f163, %f144;
$L__BB201_19:
	max.f32 	%f164, %f609, %f616;
	max.f32 	%f609, %f164, %f615;
$L__BB201_20:
	setp.le.s64 	%p23, %rd51, %rd9;
	mov.f32 	%f619, 0fFF800000;
	mov.f32 	%f620, %f619;
	@%p23 bra 	$L__BB201_24;
	cvt.u32.u64 	%r91, %rd9;
	setp.eq.s64 	%p24, %rd43, 1;
	setp.eq.s64 	%p25, %rd42, 1;
	add.s32 	%r92, %r91, %r4;
	div.s32 	%r93, %r92, %r5;
	mul.lo.s32 	%r94, %r93, %r5;
	sub.s32 	%r95, %r92, %r94;
	selp.b32 	%r96, 0, %r93, %p25;
	selp.b32 	%r97, 0, %r95, %p24;
	mul.lo.s32 	%r98, %r7, %r96;
	mad.lo.s32 	%r99, %r8, %r97, %r98;
	shr.u32 	%r100, %r92, 31;
	add.s32 	%r101, %r92, %r100;
	shr.s32 	%r102, %r101, 1;
	mul.wide.s32 	%rd70, %r102, 8;
	add.s64 	%rd27, %rd1, %rd70;
	ld.global.f32 	%f166, [%rd27];
	shr.u32 	%r103, %r99, 31;
	add.s32 	%r104, %r99, %r103;
	shr.s32 	%r105, %r104, 1;
	mul.wide.s32 	%rd71, %r105, 2;
	add.s64 	%rd72, %rd2, %rd71;
	ld.global.v2.u8 	{%rs9, %rs10}, [%rd72];
	setp.eq.s16 	%p26, %rs9, 0;
	mul.f32 	%f167, %f166, %f144;
	selp.f32 	%f620, %f143, %f167, %p26;
	setp.eq.s16 	%p27, %rs10, 0;
	mov.f32 	%f619, %f143;
	@%p27 bra 	$L__BB201_23;
	ld.global.f32 	%f168, [%rd27+4];
	mul.f32 	%f619, %f168, %f144;
$L__BB201_23:
	max.f32 	%f169, %f609, %f620;
	max.f32 	%f609, %f169, %f619;
$L__BB201_24:
	setp.le.s64 	%p28, %rd51, %rd10;
	mov.f32 	%f623, 0fFF800000;
	mov.f32 	%f624, %f623;
	@%p28 bra 	$L__BB201_28;
	cvt.u32.u64 	%r106, %rd10;
	setp.eq.s64 	%p29, %rd43, 1;
	setp.eq.s64 	%p30, %rd42, 1;
	add.s32 	%r107, %r106, %r4;
	div.s32 	%r108, %r107, %r5;
	mul.lo.s32 	%r109, %r108, %r5;
	sub.s32 	%r110, %r107, %r109;
	selp.b32 	%r111, 0, %r108, %p30;
	selp.b32 	%r112, 0, %r110, %p29;
	mul.lo.s32 	%r113, %r7, %r111;
	mad.lo.s32 	%r114, %r8, %r112, %r113;
	shr.u32 	%r115, %r107, 31;
	add.s32 	%r116, %r107, %r115;
	shr.s32 	%r117, %r116, 1;
	mul.wide.s32 	%rd73, %r117, 8;
	add.s64 	%rd28, %rd1, %rd73;
	ld.global.f32 	%f171, [%rd28];
	shr.u32 	%r118, %r114, 31;
	add.s32 	%r119, %r114, %r118;
	shr.s32 	%r120, %r119, 1;
	mul.wide.s32 	%rd74, %r120, 2;
	add.s64 	%rd75, %rd2, %rd74;
	ld.global.v2.u8 	{%rs11, %rs12}, [%rd75];
	setp.eq.s16 	%p31, %rs11, 0;
	mul.f32 	%f172, %f171, %f144;
	selp.f32 	%f624, %f143, %f172, %p31;
	setp.eq.s16 	%p32, %rs12, 0;
	mov.f32 	%f623, %f143;
	@%p32 bra 	$L__BB201_27;
	ld.global.f32 	%f173, [%rd28+4];
	mul.f32 	%f623, %f173, %f144;
$L__BB201_27:
	max.f32 	%f174, %f609, %f624;
	max.f32 	%f609, %f174, %f623;
$L__BB201_28:
	setp.le.s64 	%p33, %rd51, %rd11;
	mov.f32 	%f627, 0fFF800000;
	mov.f32 	%f628, %f627;
	@%p33 bra 	$L__BB201_32;
	cvt.u32.u64 	%r121, %rd11;
	setp.eq.s64 	%p34, %rd43, 1;
	setp.eq.s64 	%p35, %rd42, 1;
	add.s32 	%r122, %r121, %r4;
	div.s32 	%r123, %r122, %r5;
	mul.lo.s32 	%r124, %r123, %r5;
	sub.s32 	%r125, %r122, %r124;
	selp.b32 	%r126, 0, %r123, %p35;
	selp.b32 	%r127, 0, %r125, %p34;
	mul.lo.s32 	%r128, %r7, %r126;
	mad.lo.s32 	%r129, %r8, %r127, %r128;
	shr.u32 	%r130, %r122, 31;
	add.s32 	%r131, %r122, %r130;
	shr.s32 	%r132, %r131, 1;
	mul.wide.s32 	%rd76, %r132, 8;
	add.s64 	%rd29, %rd1, %rd76;
	ld.global.f32 	%f176, [%rd29];
	shr.u32 	%r133, %r129, 31;
	add.s32 	%r134, %r129, %r133;
	shr.s32 	%r135, %r134, 1;
	mul.wide.s32 	%rd77, %r135, 2;
	add.s64 	%rd78, %rd2, %rd77;
	ld.global.v2.u8 	{%rs13, %rs14}, [%rd78];
	setp.eq.s16 	%p36, %rs13, 0;
	mul.f32 	%f177, %f176, %f144;
	selp.f32 	%f628, %f143, %f177, %p36;
	setp.eq.s16 	%p37, %rs14, 0;
	mov.f32 	%f627, %f143;
	@%p37 bra 	$L__BB201_31;
	ld.global.f32 	%f178, [%rd29+4];
	mul.f32 	%f627, %f178, %f144;
$L__BB201_31:
	max.f32 	%f179, %f609, %f628;
	max.f32 	%f609, %f179, %f627;
$L__BB201_32:
	setp.le.s64 	%p38, %rd51, %rd12;
	mov.f32 	%f631, 0fFF800000;
	mov.f32 	%f632, %f631;
	@%p38 bra 	$L__BB201_36;
	cvt.u32.u64 	%r136, %rd12;
	setp.eq.s64 	%p39, %rd43, 1;
	setp.eq.s64 	%p40, %rd42, 1;
	add.s32 	%r137, %r136, %r4;
	div.s32 	%r138, %r137, %r5;
	mul.lo.s32 	%r139, %r138, %r5;
	sub.s32 	%r140, %r137, %r139;
	selp.b32 	%r141, 0, %r138, %p40;
	selp.b32 	%r142, 0, %r140, %p39;
	mul.lo.s32 	%r143, %r7, %r141;
	mad.lo.s32 	%r144, %r8, %r142, %r143;
	shr.u32 	%r145, %r137, 31;
	add.s32 	%r146, %r137, %r145;
	shr.s32 	%r147, %r146, 1;
	mul.wide.s32 	%rd79, %r147, 8;
	add.s64 	%rd30, %rd1, %rd79;
	ld.global.f32 	%f181, [%rd30];
	shr.u32 	%r148, %r144, 31;
	add.s32 	%r149, %r144, %r148;
	shr.s32 	%r150, %r149, 1;
	mul.wide.s32 	%rd80, %r150, 2;
	add.s64 	%rd81, %rd2, %rd80;
	ld.global.v2.u8 	{%rs15, %rs16}, [%rd81];
	setp.eq.s16 	%p41, %rs15, 0;
	mul.f32 	%f182, %f181, %f144;
	selp.f32 	%f632, %f143, %f182, %p41;
	setp.eq.s16 	%p42, %rs16, 0;
	mov.f32 	%f631, %f143;
	@%p42 bra 	$L__BB201_35;
	ld.global.f32 	%f183, [%rd30+4];
	mul.f32 	%f631, %f183, %f144;
$L__BB201_35:
	max.f32 	%f184, %f609, %f632;
	max.f32 	%f609, %f184, %f631;
$L__BB201_36:
	setp.le.s64 	%p43, %rd51, %rd13;
	mov.f32 	%f635, 0fFF800000;
	mov.f32 	%f636, %f635;
	@%p43 bra 	$L__BB201_40;
	cvt.u32.u64 	%r151, %rd13;
	setp.eq.s64 	%p44, %rd43, 1;
	setp.eq.s64 	%p45, %rd42, 1;
	add.s32 	%r152, %r151, %r4;
	div.s32 	%r153, %r152, %r5;
	mul.lo.s32 	%r154, %r153, %r5;
	sub.s32 	%r155, %r152, %r154;
	selp.b32 	%r156, 0, %r153, %p45;
	selp.b32 	%r157, 0, %r155, %p44;
	mul.lo.s32 	%r158, %r7, %r156;
	mad.lo.s32 	%r159, %r8, %r157, %r158;
	shr.u32 	%r160, %r152, 31;
	add.s32 	%r161, %r152, %r160;
	shr.s32 	%r162, %r161, 1;
	mul.wide.s32 	%rd82, %r162, 8;
	add.s64 	%rd31, %rd1, %rd82;
	ld.global.f32 	%f186, [%rd31];
	shr.u32 	%r163, %r159, 31;
	add.s32 	%r164, %r159, %r163;
	shr.s32 	%r165, %r164, 1;
	mul.wide.s32 	%rd83, %r165, 2;
	add.s64 	%rd84, %rd2, %rd83;
	ld.global.v2.u8 	{%rs17, %rs18}, [%rd84];
	setp.eq.s16 	%p46, %rs17, 0;
	mul.f32 	%f187, %f186, %f144;
	selp.f32 	%f636, %f143, %f187, %p46;
	setp.eq.s16 	%p47, %rs18, 0;
	mov.f32 	%f635, %f143;
	@%p47 bra 	$L__BB201_39;
	ld.global.f32 	%f188, [%rd31+4];
	mul.f32 	%f635, %f188, %f144;
$L__BB201_39:
	max.f32 	%f189, %f609, %f636;
	max.f32 	%f609, %f189, %f635;
$L__BB201_40:
	setp.le.s64 	%p48, %rd51, %rd14;
	mov.f32 	%f639, 0fFF800000;
	mov.f32 	%f640, %f639;
	@%p48 bra 	$L__BB201_44;
	cvt.u32.u64 	%r166, %rd14;
	setp.eq.s64 	%p49, %rd43, 1;
	setp.eq.s64 	%p50, %rd42, 1;
	add.s32 	%r167, %r166, %r4;
	div.s32 	%r168, %r167, %r5;
	mul.lo.s32 	%r169, %r168, %r5;
	sub.s32 	%r170, %r167, %r169;
	selp.b32 	%r171, 0, %r168, %p50;
	selp.b32 	%r172, 0, %r170, %p49;
	mul.lo.s32 	%r173, %r7, %r171;
	mad.lo.s32 	%r174, %r8, %r172, %r173;
	shr.u32 	%r175, %r167, 31;
	add.s32 	%r176, %r167, %r175;
	shr.s32 	%r177, %r176, 1;
	mul.wide.s32 	%rd85, %r177, 8;
	add.s64 	%rd32, %rd1, %rd85;
	ld.global.f32 	%f191, [%rd32];
	shr.u32 	%r178, %r174, 31;
	add.s32 	%r179, %r174, %r178;
	shr.s32 	%r180, %r179, 1;
	mul.wide.s32 	%rd86, %r180, 2;
	add.s64 	%rd87, %rd2, %rd86;
	ld.global.v2.u8 	{%rs19, %rs20}, [%rd87];
	setp.eq.s16 	%p51, %rs19, 0;
	mul.f32 	%f192, %f191, %f144;
	selp.f32 	%f640, %f143, %f192, %p51;
	setp.eq.s16 	%p52, %rs20, 0;
	mov.f32 	%f639, %f143;
	@%p52 bra 	$L__BB201_43;
	ld.global.f32 	%f193, [%rd32+4];
	mul.f32 	%f639, %f193, %f144;
$L__BB201_43:
	max.f32 	%f194, %f609, %f640;
	max.f32 	%f609, %f194, %f639;
$L__BB201_44:
	setp.le.s64 	%p53, %rd51, %rd15;
	mov.f32 	%f643, 0fFF800000;
	mov.f32 	%f644, %f643;
	@%p53 bra 	$L__BB201_48;
	cvt.u32.u64 	%r181, %rd15;
	setp.eq.s64 	%p54, %rd43, 1;
	setp.eq.s64 	%p55, %rd42, 1;
	add.s32 	%r182, %r181, %r4;
	div.s32 	%r183, %r182, %r5;
	mul.lo.s32 	%r184, %r183, %r5;
	sub.s32 	%r185, %r182, %r184;
	selp.b32 	%r186, 0, %r183, %p55;
	selp.b32 	%r187, 0, %r185, %p54;
	mul.lo.s32 	%r188, %r7, %r186;
	mad.lo.s32 	%r189, %r8, %r187, %r188;
	shr.u32 	%r190, %r182, 31;
	add.s32 	%r191, %r182, %r190;
	shr.s32 	%r192, %r191, 1;
	mul.wide.s32 	%rd88, %r192, 8;
	add.s64 	%rd33, %rd1, %rd88;
	ld.global.f32 	%f196, [%rd33];
	shr.u32 	%r193, %r189, 31;
	add.s32 	%r194, %r189, %r193;
	shr.s32 	%r195, %r194, 1;
	mul.wide.s32 	%rd89, %r195, 2;
	add.s64 	%rd90, %rd2, %rd89;
	ld.global.v2.u8 	{%rs21, %rs22}, [%rd90];
	setp.eq.s16 	%p56, %rs21, 0;
	mul.f32 	%f197, %f196, %f144;
	selp.f32 	%f644, %f143, %f197, %p56;
	setp.eq.s16 	%p57, %rs22, 0;
	mov.f32 	%f643, %f143;
	@%p57 bra 	$L__BB201_47;
	ld.global.f32 	%f198, [%rd33+4];
	mul.f32 	%f643, %f198, %f144;
$L__BB201_47:
	max.f32 	%f199, %f609, %f644;
	max.f32 	%f609, %f199, %f643;
$L__BB201_48:
	setp.le.s64 	%p58, %rd51, %rd16;
	mov.f32 	%f647, 0fFF800000;
	mov.f32 	%f648, %f647;
	@%p58 bra 	$L__BB201_52;
	cvt.u32.u64 	%r196, %rd16;
	setp.eq.s64 	%p59, %rd43, 1;
	setp.eq.s64 	%p60, %rd42, 1;
	add.s32 	%r197, %r196, %r4;
	div.s32 	%r198, %r197, %r5;
	mul.lo.s32 	%r199, %r198, %r5;
	sub.s32 	%r200, %r197, %r199;
	selp.b32 	%r201, 0, %r198, %p60;
	selp.b32 	%r202, 0, %r200, %p59;
	mul.lo.s32 	%r203, %r7, %r201;
	mad.lo.s32 	%r204, %r8, %r202, %r203;
	shr.u32 	%r205, %r197, 31;
	add.s32 	%r206, %r197, %r205;
	shr.s32 	%r207, %r206, 1;
	mul.wide.s32 	%rd91, %r207, 8;
	add.s64 	%rd34, %rd1, %rd91;
	ld.global.f32 	%f201, [%rd34];
	shr.u32 	%r208, %r204, 31;
	add.s32 	%r209, %r204, %r208;
	shr.s32 	%r210, %r209, 1;
	mul.wide.s32 	%rd92, %r210, 2;
	add.s64 	%rd93, %rd2, %rd92;
	ld.global.v2.u8 	{%rs23, %rs24}, [%rd93];
	setp.eq.s16 	%p61, %rs23, 0;
	mul.f32 	%f202, %f201, %f144;
	selp.f32 	%f648, %f143, %f202, %p61;
	setp.eq.s16 	%p62, %rs24, 0;
	mov.f32 	%f647, %f143;
	@%p62 bra 	$L__BB201_51;
	ld.global.f32 	%f203, [%rd34+4];
	mul.f32 	%f647, %f203, %f144;
$L__BB201_51:
	max.f32 	%f204, %f609, %f648;
	max.f32 	%f609, %f204, %f647;
$L__BB201_52:
	setp.le.s64 	%p63, %rd51, %rd17;
	mov.f32 	%f651, 0fFF800000;
	mov.f32 	%f652, %f651;
	@%p63 bra 	$L__BB201_56;
	cvt.u32.u64 	%r211, %rd17;
	setp.eq.s64 	%p64, %rd43, 1;
	setp.eq.s64 	%p65, %rd42, 1;
	add.s32 	%r212, %r211, %r4;
	div.s32 	%r213, %r212, %r5;
	mul.lo.s32 	%r214, %r213, %r5;
	sub.s32 	%r215, %r212, %r214;
	selp.b32 	%r216, 0, %r213, %p65;
	selp.b32 	%r217, 0, %r215, %p64;
	mul.lo.s32 	%r218, %r7, %r216;
	mad.lo.s32 	%r219, %r8, %r217, %r218;
	shr.u32 	%r220, %r212, 31;
	add.s32 	%r221, %r212, %r220;
	shr.s32 	%r222, %r221, 1;
	mul.wide.s32 	%rd94, %r222, 8;
	add.s64 	%rd35, %rd1, %rd94;
	ld.global.f32 	%f206, [%rd35];
	shr.u32 	%r223, %r219, 31;
	add.s32 	%r224, %r219, %r223;
	shr.s32 	%r225, %r224, 1;
	mul.wide.s32 	%rd95, %r225, 2;
	add.s64 	%rd96, %rd2, %rd95;
	ld.global.v2.u8 	{%rs25, %rs26}, [%rd96];
	setp.eq.s16 	%p66, %rs25, 0;
	mul.f32 	%f207, %f206, %f144;
	selp.f32 	%f652, %f143, %f207, %p66;
	setp.eq.s16 	%p67, %rs26, 0;
	mov.f32 	%f651, %f143;
	@%p67 bra 	$L__BB201_55;
	ld.global.f32 	%f208, [%rd35+4];
	mul.f32 	%f651, %f208, %f144;
$L__BB201_55:
	max.f32 	%f209, %f609, %f652;
	max.f32 	%f609, %f209, %f651;
$L__BB201_56:
	setp.le.s64 	%p68, %rd51, %rd18;
	mov.f32 	%f655, 0fFF800000;
	mov.f32 	%f656, %f655;
	@%p68 bra 	$L__BB201_60;
	cvt.u32.u64 	%r226, %rd18;
	setp.eq.s64 	%p69, %rd43, 1;
	setp.eq.s64 	%p70, %rd42, 1;
	add.s32 	%r227, %r226, %r4;
	div.s32 	%r228, %r227, %r5;
	mul.lo.s32 	%r229, %r228, %r5;
	sub.s32 	%r230, %r227, %r229;
	selp.b32 	%r231, 0, %r228, %p70;
	selp.b32 	%r232, 0, %r230, %p69;
	mul.lo.s32 	%r233, %r7, %r231;
	mad.lo.s32 	%r234, %r8, %r232, %r233;
	shr.u32 	%r235, %r227, 31;
	add.s32 	%r236, %r227, %r235;
	shr.s32 	%r237, %r236, 1;
	mul.wide.s32 	%rd97, %r237, 8;
	add.s64 	%rd36, %rd1, %rd97;
	ld.global.f32 	%f211, [%rd36];
	shr.u32 	%r238, %r234, 31;
	add.s32 	%r239, %r234, %r238;
	shr.s32 	%r240, %r239, 1;
	mul.wide.s32 	%rd98, %r240, 2;
	add.s64 	%rd99, %rd2, %rd98;
	ld.global.v2.u8 	{%rs27, %rs28}, [%rd99];
	setp.eq.s16 	%p71, %rs27, 0;
	mul.f32 	%f212, %f211, %f144;
	selp.f32 	%f656, %f143, %f212, %p71;
	setp.eq.s16 	%p72, %rs28, 0;
	mov.f32 	%f655, %f143;
	@%p72 bra 	$L__BB201_59;
	ld.global.f32 	%f213, [%rd36+4];
	mul.f32 	%f655, %f213, %f144;
$L__BB201_59:
	max.f32 	%f214, %f609, %f656;
	max.f32 	%f609, %f214, %f655;
$L__BB201_60:
	setp.le.s64 	%p73, %rd51, %rd19;
	mov.f32 	%f659, 0fFF800000;
	mov.f32 	%f660, %f659;
	@%p73 bra 	$L__BB201_64;
	cvt.u32.u64 	%r241, %rd19;
	setp.eq.s64 	%p74, %rd43, 1;
	setp.eq.s64 	%p75, %rd42, 1;
	add.s32 	%r242, %r241, %r4;
	div.s32 	%r243, %r242, %r5;
	mul.lo.s32 	%r244, %r243, %r5;
	sub.s32 	%r245, %r242, %r244;
	selp.b32 	%r246, 0, %r243, %p75;
	selp.b32 	%r247, 0, %r245, %p74;
	mul.lo.s32 	%r248, %r7, %r246;
	mad.lo.s32 	%r249, %r8, %r247, %r248;
	shr.u32 	%r250, %r242, 31;
	add.s32 	%r251, %r242, %r250;
	shr.s32 	%r252, %r251, 1;
	mul.wide.s32 	%rd100, %r252, 8;
	add.s64 	%rd37, %rd1, %rd100;
	ld.global.f32 	%f216, [%rd37];
	shr.u32 	%r253, %r249, 31;
	add.s32 	%r254, %r249, %r253;
	shr.s32 	%r255, %r254, 1;
	mul.wide.s32 	%rd101, %r255, 2;
	add.s64 	%rd102, %rd2, %rd101;
	ld.global.v2.u8 	{%rs29, %rs30}, [%rd102];
	setp.eq.s16 	%p76, %rs29, 0;
	mul.f32 	%f217, %f216, %f144;
	selp.f32 	%f660, %f143, %f217, %p76;
	setp.eq.s16 	%p77, %rs30, 0;
	mov.f32 	%f659, %f143;
	@%p77 bra 	$L__BB201_63;
	ld.global.f32 	%f218, [%rd37+4];
	mul.f32 	%f659, %f218, %f144;
$L__BB201_63:
	max.f32 	%f219, %f609, %f660;
	max.f32 	%f609, %f219, %f659;
$L__BB201_64:
	setp.le.s64 	%p78, %rd51, %rd5;
	mov.b32 	%r256, %f609;
	shfl.sync.bfly.b32	%r257|%p79, %r256, 16, 31, -1;
	mov.b32 	%f220, %r257;
	max.f32 	%f221, %f609, %f220;
	mov.b32 	%r258, %f221;
	shfl.sync.bfly.b32	%r259|%p80, %r258, 8, 31, -1;
	mov.b32 	%f222, %r259;
	max.f32 	%f223, %f221, %f222;
	mov.b32 	%r260, %f223;
	shfl.sync.bfly.b32	%r261|%p81, %r260, 4, 31, -1;
	mov.b32 	%f224, %r261;
	max.f32 	%f225, %f223, %f224;
	mov.b32 	%r262, %f225;
	shfl.sync.bfly.b32	%r263|%p82, %r262, 2, 31, -1;
	mov.b32 	%f226, %r263;
	max.f32 	%f227, %f225, %f226;
	mov.b32 	%r264, %f227;
	shfl.sync.bfly.b32	%r265|%p83, %r264, 1, 31, -1;
	mov.b32 	%f228, %r265;
	max.f32 	%f229, %f227, %f228;
	sub.f32 	%f230, %f604, %f229;
	fma.rn.f32 	%f231, %f230, 0f3BBB989D, 0f3F000000;
	cvt.sat.f32.f32 	%f232, %f231;
	mov.f32 	%f233, 0f4B400001;
	mov.f32 	%f234, 0f437C0000;
	fma.rm.f32 	%f235, %f232, %f234, %f233;
	add.f32 	%f236, %f235, 0fCB40007F;
	neg.f32 	%f237, %f236;
	fma.rn.f32 	%f238, %f230, 0f3FB8AA3B, %f237;
	fma.rn.f32 	%f239, %f230, 0f32A57060, %f238;
	mov.b32 	%r266, %f235;
	shl.b32 	%r267, %r266, 23;
	mov.b32 	%f240, %r267;
	ex2.approx.ftz.f32 	%f241, %f239;
	mul.f32 	%f242, %f241, %f240;
	add.f32 	%f243, %f242, 0f00000000;
	sub.f32 	%f244, %f603, %f229;
	fma.rn.f32 	%f245, %f244, 0f3BBB989D, 0f3F000000;
	cvt.sat.f32.f32 	%f246, %f245;
	fma.rm.f32 	%f247, %f246, %f234, %f233;
	add.f32 	%f248, %f247, 0fCB40007F;
	neg.f32 	%f249, %f248;
	fma.rn.f32 	%f250, %f244, 0f3FB8AA3B, %f249;
	fma.rn.f32 	%f251, %f244, 0f32A57060, %f250;
	mov.b32 	%r268, %f247;
	shl.b32 	%r269, %r268, 23;
	mov.b32 	%f252, %r269;
	ex2.approx.ftz.f32 	%f253, %f251;
	mul.f32 	%f254, %f253, %f252;
	add.f32 	%f255, %f243, %f254;
	sub.f32 	%f256, %f608, %f229;
	fma.rn.f32 	%f257, %f256, 0f3BBB989D, 0f3F000000;
	cvt.sat.f32.f32 	%f258, %f257;
	fma.rm.f32 	%f259, %f258, %f234, %f233;
	add.f32 	%f260, %f259, 0fCB40007F;
	neg.f32 	%f261, %f260;
	fma.rn.f32 	%f262, %f256, 0f3FB8AA3B, %f261;
	fma.rn.f32 	%f263, %f256, 0f32A57060, %f262;
	mov.b32 	%r270, %f259;
	shl.b32 	%r271, %r270, 23;
	mov.b32 	%f264, %r271;
	ex2.approx.ftz.f32 	%f265, %f263;
	mul.f32 	%f266, %f265, %f264;
	add.f32 	%f267, %f255, %f266;
	sub.f32 	%f268, %f607, %f229;
	fma.rn.f32 	%f269, %f268, 0f3BBB989D, 0f3F000000;
	cvt.sat.f32.f32 	%f270, %f269;
	fma.rm.f32 	%f271, %f270, %f234, %f233;
	add.f32 	%f272, %f271, 0fCB40007F;
	neg.f32 	%f273, %f272;
	fma.rn.f32 	%f274, %f268, 0f3FB8AA3B, %f273;
	fma.rn.f32 	%f275, %f268, 0f32A57060, %f274;
	mov.b32 	%r272, %f271;
	shl.b32 	%r273, %r272, 23;
	mov.b32 	%f276, %r273;
	ex2.approx.ftz.f32 	%f277, %f275;
	mul.f32 	%f278, %f277, %f276;
	add.f32 	%f279, %f267, %f278;
	sub.f32 	%f280, %f612, %f229;
	fma.rn.f32 	%f281, %f280, 0f3BBB989D, 0f3F000000;
	cvt.sat.f32.f32 	%f282, %f281;
	fma.rm.f32 	%f283, %f282, %f234, %f233;
	add.f32 	%f284, %f283, 0fCB40007F;
	neg.f32 	%f285, %f284;
	fma.rn.f32 	%f286, %f280, 0f3FB8AA3B, %f285;
	fma.rn.f32 	%f287, %f280, 0f32A57060, %f286;
	mov.b32 	%r274, %f283;
	shl.b32 	%r275, %r274, 23;
	mov.b32 	%f288, %r275;
	ex2.approx.ftz.f32 	%f289, %f287;
	mul.f32 	%f290, %f289, %f288;
	add.f32 	%f291, %f279, %f290;
	sub.f32 	%f292, %f611, %f229;
	fma.rn.f32 	%f293, %f292, 0f3BBB989D, 0f3F000000;
	cvt.sat.f32.f32 	%f294, %f293;
	fma.rm.f32 	%f295, %f294, %f234, %f233;
	add.f32 	%f296, %f295, 0fCB40007F;
	neg.f32 	%f297, %f296;
	fma.rn.f32 	%f298, %f292, 0f3FB8AA3B, %f297;
	fma.rn.f32 	%f299, %f292, 0f32A57060, %f298;
	mov.b32 	%r276, %f295;
	shl.b32 	%r277, %r276, 23;
	mov.b32 	%f300, %r277;
	ex2.approx.ftz.f32 	%f301, %f299;
	mul.f32 	%f302, %f301, %f300;
	add.f32 	%f303, %f291, %f302;
	sub.f32 	%f304, %f616, %f229;
	fma.rn.f32 	%f305, %f304, 0f3BBB989D, 0f3F000000;
	cvt.sat.f32.f32 	%f306, %f305;
	fma.rm.f32 	%f307, %f306, %f234, %f233;
	add.f32 	%f308, %f307, 0fCB40007F;
	neg.f32 	%f309, %f308;
	fma.rn.f32 	%f310, %f304, 0f3FB8AA3B, %f309;
	fma.rn.f32 	%f311, %f304, 0f32A57060, %f310;
	mov.b32 	%r278, %f307;
	shl.b32 	%r279, %r278, 23;
	mov.b32 	%f312, %r279;
	ex2.approx.ftz.f32 	%f313, %f311;
	mul.f32 	%f314, %f313, %f312;
	add.f32 	%f315, %f303, %f314;
	sub.f32 	%f316, %f615, %f229;
	fma.rn.f32 	%f317, %f316, 0f3BBB989D, 0f3F000000;
	cvt.sat.f32.f32 	%f318, %f317;
	fma.rm.f32 	%f319, %f318, %f234, %f233;
	add.f32 	%f320, %f319, 0fCB40007F;
	neg.f32 	%f321, %f320;
	fma.rn.f32 	%f322, %f316, 0f3FB8AA3B, %f321;
	fma.rn.f32 	%f323, %f316, 0f32A57060, %f322;
	mov.b32 	%r280, %f319;
	shl.b32 	%r281, %r280, 23;
	mov.b32 	%f324, %r281;
	ex2.approx.ftz.f32 	%f325, %f323;
	mul.f32 	%f326, %f325, %f324;
	add.f32 	%f327, %f315, %f326;
	sub.f32 	%f328, %f620, %f229;
	fma.rn.f32 	%f329, %f328, 0f3BBB989D, 0f3F000000;
	cvt.sat.f32.f32 	%f330, %f329;
	fma.rm.f32 	%f331, %f330, %f234, %f233;
	add.f32 	%f332, %f331, 0fCB40007F;
	neg.f32 	%f333, %f332;
	fma.rn.f32 	%f334, %f328, 0f3FB8AA3B, %f333;
	fma.rn.f32 	%f335, %f328, 0f32A57060, %f334;
	mov.b32 	%r282, %f331;
	shl.b32 	%r283, %r282, 23;
	mov.b32 	%f336, %r283;
	ex2.approx.ftz.f32 	%f337, %f335;
	mul.f32 	%f338, %f337, %f336;
	add.f32 	%f339, %f327, %f338;
	sub.f32 	%f340, %f619, %f229;
	fma.rn.f32 	%f341, %f340, 0f3BBB989D, 0f3F000000;
	cvt.sat.f32.f32 	%f342, %f341;
	fma.rm.f32 	%f343, %f342, %f234, %f233;
	add.f32 	%f344, %f343, 0fCB40007F;
	neg.f32 	%f345, %f344;
	fma.rn.f32 	%f346, %f340, 0f3FB8AA3B, %f345;
	fma.rn.f32 	%f347, %f340, 0f32A57060, %f346;
	mov.b32 	%r284, %f343;
	shl.b32 	%r285, %r284, 23;
	mov.b32 	%f348, %r285;
	ex2.approx.ftz.f32 	%f349, %f347;
	mul.f32 	%f350, %f349, %f348;
	add.f32 	%f351, %f339, %f350;
	sub.f32 	%f352, %f624, %f229;
	fma.rn.f32 	%f353, %f352, 0f3BBB989D, 0f3F000000;
	cvt.sat.f32.f32 	%f354, %f353;
	fma.rm.f32 	%f355, %f354, %f234, %f233;
	add.f32 	%f356, %f355, 0fCB40007F;
	neg.f32 	%f357, %f356;
	fma.rn.f32 	%f358, %f352, 0f3FB8AA3B, %f357;
	fma.rn.f32 	%f359, %f352, 0f32A57060, %f358;
	mov.b32 	%r286, %f355;
	shl.b32 	%r287, %r286, 23;
	mov.b32 	%f360, %r287;
	ex2.approx.ftz.f32 	%f361, %f359;
	mul.f32 	%f362, %f361, %f360;
	add.f32 	%f363, %f351, %f362;
	sub.f32 	%f364, %f623, %f229;
	fma.rn.f32 	%f365, %f364, 0f3BBB989D, 0f3F000000;
	cvt.sat.f32.f32 	%f366, %f365;
	fma.rm.f32 	%f367, %f366, %f234, %f233;
	add.f32 	%f368, %f367, 0fCB40007F;
	neg.f32 	%f369, %f368;
	fma.rn.f32 	%f370, %f364, 0f3FB8AA3B, %f369;
	fma.rn.f32 	%f371, %f364, 0f32A57060, %f370;
	mov.b32 	%r288, %f367;
	shl.b32 	%r289, %r288, 23;
	mov.b32 	%f372, %r289;
	ex2.approx.ftz.f32 	%f373, %f371;
	mul.f32 	%f374, %f373, %f372;
	add.f32 	%f375, %f363, %f374;
	sub.f32 	%f376, %f628, %f229;
	fma.rn.f32 	%f377, %f376, 0f3BBB989D, 0f3F000000;
	cvt.sat.f32.f32 	%f378, %f377;
	fma.rm.f32 	%f379, %f378, %f234, %f233;
	add.f32 	%f380, %f379, 0fCB40007F;
	neg.f32 	%f381, %f380;
	fma.rn.f32 	%f382, %f376, 0f3FB8AA3B, %f381;
	fma.rn.f32 	%f383, %f376, 0f32A57060, %f382;
	mov.b32 	%r290, %f379;
	shl.b32 	%r291, %r290, 23;
	mov.b32 	%f384, %r291;
	ex2.approx.ftz.f32 	%f385, %f383;
	mul.f32 	%f386, %f385, %f384;
	add.f32 	%f387, %f375, %f386;
	sub.f32 	%f388, %f627, %f229;
	fma.rn.f32 	%f389, %f388, 0f3BBB989D, 0f3F000000;
	cvt.sat.f32.f32 	%f390, %f389;
	fma.rm.f32 	%f391, %f390, %f234, %f233;
	add.f32 	%f392, %f391, 0fCB40007F;
	neg.f32 	%f393, %f392;
	fma.rn.f32 	%f394, %f388, 0f3FB8AA3B, %f393;
	fma.rn.f32 	%f395, %f388, 0f32A57060, %f394;
	mov.b32 	%r292, %f391;
	shl.b32 	%r293, %r292, 23;
	mov.b32 	%f396, %r293;
	ex2.approx.ftz.f32 	%f397, %f395;
	mul.f32 	%f398, %f397, %f396;
	add.f32 	%f399, %f387, %f398;
	sub.f32 	%f400, %f632, %f229;
	fma.rn.f32 	%f401, %f400, 0f3BBB989D, 0f3F000000;
	cvt.sat.f32.f32 	%f402, %f401;
	fma.rm.f32 	%f403, %f402, %f234, %f233;
	add.f32 	%f404, %f403, 0fCB40007F;
	neg.f32 	%f405, %f404;
	fma.rn.f32 	%f406, %f400, 0f3FB8AA3B, %f405;
	fma.rn.f32 	%f407, %f400, 0f32A57060, %f406;
	mov.b32 	%r294, %f403;
	shl.b32 	%r295, %r294, 23;
	mov.b32 	%f408, %r295;
	ex2.approx.ftz.f32 	%f409, %f407;
	mul.f32 	%f410, %f409, %f408;
	add.f32 	%f411, %f399, %f410;
	sub.f32 	%f412, %f631, %f229;
	fma.rn.f32 	%f413, %f412, 0f3BBB989D, 0f3F000000;
	cvt.sat.f32.f32 	%f414, %f413;
	fma.rm.f32 	%f415, %f414, %f234, %f233;
	add.f32 	%f416, %f415, 0fCB40007F;
	neg.f32 	%f417, %f416;
	fma.rn.f32 	%f418, %f412, 0f3FB8AA3B, %f417;
	fma.rn.f32 	%f419, %f412, 0f32A57060, %f418;
	mov.b32 	%r296, %f415;
	shl.b32 	%r297, %r296, 23;
	mov.b32 	%f420, %r297;
	ex2.approx.ftz.f32 	%f421, %f419;
	mul.f32 	%f422, %f421, %f420;
	add.f32 	%f423, %f411, %f422;
	sub.f32 	%f424, %f636, %f229;
	fma.rn.f32 	%f425, %f424, 0f3BBB989D, 0f3F000000;
	cvt.sat.f32.f32 	%f426, %f425;
	fma.rm.f32 	%f427, %f426, %f234, %f233;
	add.f32 	%f428, %f427, 0fCB40007F;
	neg.f32 	%f429, %f428;
	fma.rn.f32 	%f430, %f424, 0f3FB8AA3B, %f429;
	fma.rn.f32 	%f431, %f424, 0f32A57060, %f430;
	mov.b32 	%r298, %f427;
	shl.b32 	%r299, %r298, 23;
	mov.b32 	%f432, %r299;
	ex2.approx.ftz.f32 	%f433, %f431;
	mul.f32 	%f434, %f433, %f432;
	add.f32 	%f435, %f423, %f434;
	sub.f32 	%f436, %f635, %f229;
	fma.rn.f32 	%f437, %f436, 0f3BBB989D, 0f3F000000;
	cvt.sat.f32.f32 	%f438, %f437;
	fma.rm.f32 	%f439, %f438, %f234, %f233;
	add.f32 	%f440, %f439, 0fCB40007F;
	neg.f32 	%f441, %f440;
	fma.rn.f32 	%f442, %f436, 0f3FB8AA3B, %f441;
	fma.rn.f32 	%f443, %f436, 0f32A57060, %f442;
	mov.b32 	%r300, %f439;
	shl.b32 	%r301, %r300, 23;
	mov.b32 	%f444, %r301;
	ex2.approx.ftz.f32 	%f445, %f443;
	mul.f32 	%f446, %f445, %f444;
	add.f32 	%f447, %f435, %f446;
	sub.f32 	%f448, %f640, %f229;
	fma.rn.f32 	%f449, %f448, 0f3BBB989D, 0f3F000000;
	cvt.sat.f32.f32 	%f450, %f449;
	fma.rm.f32 	%f451, %f450, %f234, %f233;
	add.f32 	%f452, %f451, 0fCB40007F;
	neg.f32 	%f453, %f452;
	fma.rn.f32 	%f454, %f448, 0f3FB8AA3B, %f453;
	fma.rn.f32 	%f455, %f448, 0f32A57060, %f454;
	mov.b32 	%r302, %f451;
	shl.b32 	%r303, %r302, 23;
	mov.b32 	%f456, %r303;
	ex2.approx.ftz.f32 	%f457, %f455;
	mul.f32 	%f458, %f457, %f456;
	add.f32 	%f459, %f447, %f458;
	sub.f32 	%f460, %f639, %f229;
	fma.rn.f32 	%f461, %f460, 0f3BBB989D, 0f3F000000;
	cvt.sat.f32.f32 	%f462, %f461;
	fma.rm.f32 	%f463, %f462, %f234, %f233;
	add.f32 	%f464, %f463, 0fCB40007F;
	neg.f32 	%f465, %f464;
	fma.rn.f32 	%f466, %f460, 0f3FB8AA3B, %f465;
	fma.rn.f32 	%f467, %f460, 0f32A57060, %f466;
	mov.b32 	%r304, %f463;
	shl.b32 	%r305, %r304, 23;
	mov.b32 	%f468, %r305;
	ex2.approx.ftz.f32 	%f469, %f467;
	mul.f32 	%f470, %f469, %f468;
	add.f32 	%f471, %f459, %f470;
	sub.f32 	%f472, %f644, %f229;
	fma.rn.f32 	%f473, %f472, 0f3BBB989D, 0f3F000000;
	cvt.sat.f32.f32 	%f474, %f473;
	fma.rm.f32 	%f475, %f474, %f234, %f233;
	add.f32 	%f476, %f475, 0fCB40007F;
	neg.f32 	%f477, %f476;
	fma.rn.f32 	%f478, %f472, 0f3FB8AA3B, %f477;
	fma.rn.f32 	%f479, %f472, 0f32A57060, %f478;
	mov.b32 	%r306, %f475;
	shl.b32 	%r307, %r306, 23;
	mov.b32 	%f480, %r307;
	ex2.approx.ftz.f32 	%f481, %f479;
	mul.f32 	%f482, %f481, %f480;
	add.f32 	%f483, %f471, %f482;
	sub.f32 	%f484, %f643, %f229;
	fma.rn.f32 	%f485, %f484, 0f3BBB989D, 0f3F000000;
	cvt.sat.f32.f32 	%f486, %f485;
	fma.rm.f32 	%f487, %f486, %f234, %f233;
	add.f32 	%f488, %f487, 0fCB40007F;
	neg.f32 	%f489, %f488;
	fma.rn.f32 	%f490, %f484, 0f3FB8AA3B, %f489;
	fma.rn.f32 	%f491, %f484, 0f32A57060, %f490;
	mov.b32 	%r308, %f487;
	shl.b32 	%r309, %r308, 23;
	mov.b32 	%f492, %r309;
	ex2.approx.ftz.f32 	%f493, %f491;
	mul.f32 	%f494, %f493, %f492;
	add.f32 	%f495, %f483, %f494;
	sub.f32 	%f496, %f648, %f229;
	fma.rn.f32 	%f497, %f496, 0f3BBB989D, 0f3F000000;
	cvt.sat.f32.f32 	%f498, %f497;
	fma.rm.f32 	%f499, %f498, %f234, %f233;
	add.f32 	%f500, %f499, 0fCB40007F;
	neg.f32 	%f501, %f500;
	fma.rn.f32 	%f502, %f496, 0f3FB8AA3B, %f501;
	fma.rn.f32 	%f503, %f496, 0f32A57060, %f502;
	mov.b32 	%r310, %f499;
	shl.b32 	%r311, %r310, 23;
	mov.b32 	%f504, %r311;
	ex2.approx.ftz.f32 	%f505, %f503;
	mul.f32 	%f506, %f505, %f504;
	add.f32 	%f507, %f495, %f506;
	sub.f32 	%f508, %f647, %f229;
	fma.rn.f32 	%f509, %f508, 0f3BBB989D, 0f3F000000;
	cvt.sat.f32.f32 	%f510, %f509;
	fma.rm.f32 	%f511, %f510, %f234, %f233;
	add.f32 	%f512, %f511, 0fCB40007F;
	neg.f32 	%f513, %f512;
	fma.rn.f32 	%f514, %f508, 0f3FB8AA3B, %f513;
	fma.rn.f32 	%f515, %f508, 0f32A57060, %f514;
	mov.b32 	%r312, %f511;
	shl.b32 	%r313, %r312, 23;
	mov.b32 	%f516, %r313;
	ex2.approx.ftz.f32 	%f517, %f515;
	mul.f32 	%f518, %f517, %f516;
	add.f32 	%f519, %f507, %f518;
	sub.f32 	%f520, %f652, %f229;
	fma.rn.f32 	%f521, %f520, 0f3BBB989D, 0f3F000000;
	cvt.sat.f32.f32 	%f522, %f521;
	fma.rm.f32 	%f523, %f522, %f234, %f233;
	add.f32 	%f524, %f523, 0fCB40007F;
	neg.f32 	%f525, %f524;
	fma.rn.f32 	%f526, %f520, 0f3FB8AA3B, %f525;
	fma.rn.f32 	%f527, %f520, 0f32A57060, %f526;
	mov.b32 	%r314, %f523;
	shl.b32 	%r315, %r314, 23;
	mov.b32 	%f528, %r315;
	ex2.approx.ftz.f32 	%f529, %f527;
	mul.f32 	%f530, %f529, %f528;
	add.f32 	%f531, %f519, %f530;
	sub.f32 	%f532, %f651, %f229;
	fma.rn.f32 	%f533, %f532, 0f3BBB989D, 0f3F000000;
	cvt.sat.f32.f32 	%f534, %f533;
	fma.rm.f32 	%f535, %f534, %f234, %f233;
	add.f32 	%f536, %f535, 0fCB40007F;
	neg.f32 	%f537, %f536;
	fma.rn.f32 	%f538, %f532, 0f3FB8AA3B, %f537;
	fma.rn.f32 	%f539, %f532, 0f32A57060, %f538;
	mov.b32 	%r316, %f535;
	shl.b32 	%r317, %r316, 23;
	mov.b32 	%f540, %r317;
	ex2.approx.ftz.f32 	%f541, %f539;
	mul.f32 	%f542, %f541, %f540;
	add.f32 	%f543, %f531, %f542;
	sub.f32 	%f544, %f656, %f229;
	fma.rn.f32 	%f545, %f544, 0f3BBB989D, 0f3F000000;
	cvt.sat.f32.f32 	%f546, %f545;
	fma.rm.f32 	%f547, %f546, %f234, %f233;
	add.f32 	%f548, %f547, 0fCB40007F;
	neg.f32 	%f549, %f548;
	fma.rn.f32 	%f550, %f544, 0f3FB8AA3B, %f549;
	fma.rn.f32 	%f551, %f544, 0f32A57060, %f550;
	mov.b32 	%r318, %f547;
	shl.b32 	%r319, %r318, 23;
	mov.b32 	%f552, %r319;
	ex2.approx.ftz.f32 	%f553, %f551;
	mul.f32 	%f554, %f553, %f552;
	add.f32 	%f555, %f543, %f554;
	sub.f32 	%f556, %f655, %f229;
	fma.rn.f32 	%f557, %f556, 0f3BBB989D, 0f3F000000;
	cvt.sat.f32.f32 	%f558, %f557;
	fma.rm.f32 	%f559, %f558, %f234, %f233;
	add.f32 	%f560, %f559, 0fCB40007F;
	neg.f32 	%f561, %f560;
	fma.rn.f32 	%f562, %f556, 0f3FB8AA3B, %f561;
	fma.rn.f32 	%f563, %f556, 0f32A57060, %f562;
	mov.b32 	%r320, %f559;
	shl.b32 	%r321, %r320, 23;
	mov.b32 	%f564, %r321;
	ex2.approx.ftz.f32 	%f565, %f563;
	mul.f32 	%f566, %f565, %f564;
	add.f32 	%f567, %f555, %f566;
	sub.f32 	%f568, %f660, %f229;
	fma.rn.f32 	%f569, %f568, 0f3BBB989D, 0f3F000000;
	cvt.sat.f32.f32 	%f570, %f569;
	fma.rm.f32 	%f571, %f570, %f234, %f233;
	add.f32 	%f572, %f571, 0fCB40007F;
	neg.f32 	%f573, %f572;
	fma.rn.f32 	%f574, %f568, 0f3FB8AA3B, %f573;
	fma.rn.f32 	%f575, %f568, 0f32A57060, %f574;
	mov.b32 	%r322, %f571;
	shl.b32 	%r323, %r322, 23;
	mov.b32 	%f576, %r323;
	ex2.approx.ftz.f32 	%f577, %f575;
	mul.f32 	%f578, %f577, %f576;
	add.f32 	%f579, %f567, %f578;
	sub.f32 	%f580, %f659, %f229;
	fma.rn.f32 	%f581, %f580, 0f3BBB989D, 0f3F000000;
	cvt.sat.f32.f32 	%f582, %f581;
	fma.rm.f32 	%f583, %f582, %f234, %f233;
	add.f32 	%f584, %f583, 0fCB40007F;
	neg.f32 	%f585, %f584;
	fma.rn.f32 	%f586, %f580, 0f3FB8AA3B, %f585;
	fma.rn.f32 	%f587, %f580, 0f32A57060, %f586;
	mov.b32 	%r324, %f583;
	shl.b32 	%r325, %r324, 23;
	mov.b32 	%f588, %r325;
	ex2.approx.ftz.f32 	%f589, %f587;
	mul.f32 	%f590, %f589, %f588;
	add.f32 	%f591, %f579, %f590;
	mov.b32 	%r326, %f591;
	shfl.sync.bfly.b32	%r327|%p84, %r326, 16, 31, -1;
	mov.b32 	%f592, %r327;
	add.f32 	%f593, %f591, %f592;
	mov.b32 	%r328, %f593;
	shfl.sync.bfly.b32	%r329|%p85, %r328, 8, 31, -1;
	mov.b32 	%f594, %r329;
	add.f32 	%f595, %f593, %f594;
	mov.b32 	%r330, %f595;
	shfl.sync.bfly.b32	%r331|%p86, %r330, 4, 31, -1;
	mov.b32 	%f596, %r331;
	add.f32 	%f597, %f595, %f596;
	mov.b32 	%r332, %f597;
	shfl.sync.bfly.b32	%r333|%p87, %r332, 2, 31, -1;
	mov.b32 	%f598, %r333;
	add.f32 	%f599, %f597, %f598;
	mov.b32 	%r334, %f599;
	shfl.sync.bfly.b32	%r335|%p88, %r334, 1, 31, -1;
	mov.b32 	%f600, %r335;
	add.f32 	%f601, %f599, %f600;
	div.rn.f32 	%f113, %f242, %f601;
	div.rn.f32 	%f114, %f254, %f601;
	div.rn.f32 	%f115, %f266, %f601;
	div.rn.f32 	%f116, %f278, %f601;
	div.rn.f32 	%f117, %f290, %f601;
	div.rn.f32 	%f118, %f302, %f601;
	div.rn.f32 	%f119, %f314, %f601;
	div.rn.f32 	%f120, %f326, %f601;
	div.rn.f32 	%f121, %f338, %f601;
	div.rn.f32 	%f122, %f350, %f601;
	div.rn.f32 	%f123, %f362, %f601;
	div.rn.f32 	%f124, %f374, %f601;
	div.rn.f32 	%f125, %f386, %f601;
	div.rn.f32 	%f126, %f398, %f601;
	div.rn.f32 	%f127, %f410, %f601;
	div.rn.f32 	%f128, %f422, %f601;
	div.rn.f32 	%f129, %f434, %f601;
	div.rn.f32 	%f130, %f446, %f601;
	div.rn.f32 	%f131, %f458, %f601;
	div.rn.f32 	%f132, %f470, %f601;
	div.rn.f32 	%f133, %f482, %f601;
	div.rn.f32 	%f134, %f494, %f601;
	div.rn.f32 	%f135, %f506, %f601;
	div.rn.f32 	%f136, %f518, %f601;
	div.rn.f32 	%f137, %f530, %f601;
	div.rn.f32 	%f138, %f542, %f601;
	div.rn.f32 	%f139, %f554, %f601;
	div.rn.f32 	%f140, %f566, %f601;
	div.rn.f32 	%f141, %f578, %f601;
	div.rn.f32 	%f142, %f590, %f601;
	mul.lo.s64 	%rd38, %rd196, %rd49;
	@%p78 bra 	$L__BB201_66;
	add.s64 	%rd103, %rd38, %rd5;
	shr.u64 	%rd104, %rd103, 63;
	add.s64 	%rd105, %rd103, %rd104;
	shl.b64 	%rd106, %rd105, 2;
	and.b64  	%rd107, %rd106, -8;
	add.s64 	%rd108, %rd3, %rd107;
	st.global.v2.f32 	[%rd108], {%f113, %f114};
$L__BB201_66:
	setp.le.s64 	%p89, %rd51, %rd6;
	@%p89 bra 	$L__BB201_68;
	add.s64 	%rd109, %rd38, %rd6;
	shr.u64 	%rd110, %rd109, 63;
	add.s64 	%rd111, %rd109, %rd110;
	shl.b64 	%rd112, %rd111, 2;
	and.b64  	%rd113, %rd112, -8;
	add.s64 	%rd114, %rd3, %rd113;
	st.global.v2.f32 	[%rd114], {%f115, %f116};
$L__BB201_68:
	setp.le.s64 	%p90, %rd51, %rd7;
	@%p90 bra 	$L__BB201_70;
	add.s64 	%rd115, %rd38, %rd7;
	shr.u64 	%rd116, %rd115, 63;
	add.s64 	%rd117, %rd115, %rd116;
	shl.b64 	%rd118, %rd117, 2;
	and.b64  	%rd119, %rd118, -8;
	add.s64 	%rd120, %rd3, %rd119;
	st.global.v2.f32 	[%rd120], {%f117, %f118};
$L__BB201_70:
	setp.le.s64 	%p91, %rd51, %rd8;
	@%p91 bra 	$L__BB201_72;
	add.s64 	%rd121, %rd38, %rd8;
	shr.u64 	%rd122, %rd121, 63;
	add.s64 	%rd123, %rd121, %rd122;
	shl.b64 	%rd124, %rd123, 2;
	and.b64  	%rd125, %rd124, -8;
	add.s64 	%rd126, %rd3, %rd125;
	st.global.v2.f32 	[%rd126], {%f119, %f120};
$L__BB201_72:
	setp.le.s64 	%p92, %rd51, %rd9;
	@%p92 bra 	$L__BB201_74;
	add.s64 	%rd127, %rd38, %rd9;
	shr.u64 	%rd128, %rd127, 63;
	add.s64 	%rd129, %rd127, %rd128;
	shl.b64 	%rd130, %rd129, 2;
	and.b64  	%rd131, %rd130, -8;
	add.s64 	%rd132, %rd3, %rd131;
	st.global.v2.f32 	[%rd132], {%f121, %f122};
$L__BB201_74:
	setp.le.s64 	%p93, %rd51, %rd10;
	@%p93 bra 	$L__BB201_76;
	add.s64 	%rd133, %rd38, %rd10;
	shr.u64 	%rd134, %rd133, 63;
	add.s64 	%rd135, %rd133, %rd134;
	shl.b64 	%rd136, %rd135, 2;
	and.b64  	%rd137, %rd136, -8;
	add.s64 	%rd138, %rd3, %rd137;
	st.global.v2.f32 	[%rd138], {%f123, %f124};
$L__BB201_76:
	setp.le.s64 	%p94, %rd51, %rd11;
	@%p94 bra 	$L__BB201_78;
	add.s64 	%rd139, %rd38, %rd11;
	shr.u64 	%rd140, %rd139, 63;
	add.s64 	%rd141, %rd139, %rd140;
	shl.b64 	%rd142, %rd141, 2;
	and.b64  	%rd143, %rd142, -8;
	add.s64 	%rd144, %rd3, %rd143;
	st.global.v2.f32 	[%rd144], {%f125, %f126};
$L__BB201_78:
	setp.le.s64 	%p95, %rd51, %rd12;
	@%p95 bra 	$L__BB201_80;
	add.s64 	%rd145, %rd38, %rd12;
	shr.u64 	%rd146, %rd145, 63;
	add.s64 	%rd147, %rd145, %rd146;
	shl.b64 	%rd148, %rd147, 2;
	and.b64  	%rd149, %rd148, -8;
	add.s64 	%rd150, %rd3, %rd149;
	st.global.v2.f32 	[%rd150], {%f127, %f128};
$L__BB201_80:
	setp.le.s64 	%p96, %rd51, %rd13;
	@%p96 bra 	$L__BB201_82;
	add.s64 	%rd151, %rd38, %rd13;
	shr.u64 	%rd152, %rd151, 63;
	add.s64 	%rd153, %rd151, %rd152;
	shl.b64 	%rd154, %rd153, 2;
	and.b64  	%rd155, %rd154, -8;
	add.s64 	%rd156, %rd3, %rd155;
	st.global.v2.f32 	[%rd156], {%f129, %f130};
$L__BB201_82:
	setp.le.s64 	%p97, %rd51, %rd14;
	@%p97 bra 	$L__BB201_84;
	add.s64 	%rd157, %rd38, %rd14;
	shr.u64 	%rd158, %rd157, 63;
	add.s64 	%rd159, %rd157, %rd158;
	shl.b64 	%rd160, %rd159, 2;
	and.b64  	%rd161, %rd160, -8;
	add.s64 	%rd162, %rd3, %rd161;
	st.global.v2.f32 	[%rd162], {%f131, %f132};
$L__BB201_84:
	setp.le.s64 	%p98, %rd51, %rd15;
	@%p98 bra 	$L__BB201_86;
	add.s64 	%rd163, %rd38, %rd15;
	shr.u64 	%rd164, %rd163, 63;
	add.s64 	%rd165, %rd163, %rd164;
	shl.b64 	%rd166, %rd165, 2;
	and.b64  	%rd167, %rd166, -8;
	add.s64 	%rd168, %rd3, %rd167;
	st.global.v2.f32 	[%rd168], {%f133, %f134};
$L__BB201_86:
	setp.le.s64 	%p99, %rd51, %rd16;
	@%p99 bra 	$L__BB201_88;
	add.s64 	%rd169, %rd38, %rd16;
	shr.u64 	%rd170, %rd169, 63;
	add.s64 	%rd171, %rd169, %rd170;
	shl.b64 	%rd172, %rd171, 2;
	and.b64  	%rd173, %rd172, -8;
	add.s64 	%rd174, %rd3, %rd173;
	st.global.v2.f32 	[%rd174], {%f135, %f136};
$L__BB201_88:
	setp.le.s64 	%p100, %rd51, %rd17;
	@%p100 bra 	$L__BB201_90;
	add.s64 	%rd175, %rd38, %rd17;
	shr.u64 	%rd176, %rd175, 63;
	add.s64 	%rd177, %rd175, %rd176;
	shl.b64 	%rd178, %rd177, 2;
	and.b64  	%rd179, %rd178, -8;
	add.s64 	%rd180, %rd3, %rd179;
	st.global.v2.f32 	[%rd180], {%f137, %f138};
$L__BB201_90:
	setp.le.s64 	%p101, %rd51, %rd18;
	@%p101 bra 	$L__BB201_92;
	add.s64 	%rd181, %rd38, %rd18;
	shr.u64 	%rd182, %rd181, 63;
	add.s64 	%rd183, %rd181, %rd182;
	shl.b64 	%rd184, %rd183, 2;
	and.b64  	%rd185, %rd184, -8;
	add.s64 	%rd186, %rd3, %rd185;
	st.global.v2.f32 	[%rd186], {%f139, %f140};
$L__BB201_92:
	setp.le.s64 	%p102, %rd51, %rd19;
	@%p102 bra 	$L__BB201_94;
	add.s64 	%rd187, %rd38, %rd19;
	shr.u64 	%rd188, %rd187, 63;
	add.s64 	%rd189, %rd187, %rd188;
	shl.b64 	%rd190, %rd189, 2;
	and.b64  	%rd191, %rd190, -8;
	add.s64 	%rd192, %rd3, %rd191;
	st.global.v2.f32 	[%rd192], {%f141, %f142};
$L__BB201_94:
	ld.param.u64 	%rd195, [_Z15SoftmaxWarpImplI22BroadcastScaleMaskLoadIffbLm2EiE11DirectStoreIffEfLi2ELi30ELi32ELi1ELb1EL9Algorithm0EEvT_T0_ll_param_2];
	mov.u32 	%r336, %nctaid.x;
	mov.u32 	%r337, %ntid.y;
	mul.lo.s32 	%r338, %r336, %r337;
	cvt.s64.s32 	%rd193, %r338;
	add.s64 	%rd196, %rd196, %rd193;
	setp.lt.s64 	%p103, %rd196, %rd195;
	@%p103 bra 	$L__BB201_4;
$L__BB201_95:
	ret;

}
	// .globl	_Z15SoftmaxWarpImplI22BroadcastScaleMaskLoadIffbLm2EiE11DirectStoreIffEfLi2ELi32ELi32ELi1ELb0EL9Algorithm0EEvT_T0_ll
.visible .entry _Z15SoftmaxWarpImplI22BroadcastScaleMaskLoadIffbLm2EiE11DirectStoreIffEfLi2ELi32ELi32ELi1ELb0EL9Algorithm0EEvT_T0_ll(
	.param .align 8 .b8 _Z15SoftmaxWarpImplI22BroadcastScaleMaskLoadIffbLm2EiE11DirectStoreIffEfLi2ELi32ELi32ELi1ELb0EL9Algorithm0EEvT_T0_ll_param_0[88],
	.param .align 8 .b8 _Z15SoftmaxWarpImplI22BroadcastScaleMaskLoadIffbLm2EiE11DirectStoreIffEfLi2ELi32ELi32ELi1ELb0EL9Algorithm0EEvT_T0_ll_param_1[16],
	.param .u64 _Z15SoftmaxWarpImplI22BroadcastScaleMaskLoadIffbLm2EiE11DirectStoreIffEfLi2ELi32ELi32ELi1ELb0EL9Algorithm0EEvT_T0_ll_param_2,
	.param .u64 _Z15SoftmaxWarpImplI22BroadcastScaleMaskLoadIffbLm2EiE11DirectStoreIffEfLi2ELi32ELi32ELi1ELb0EL9Algorithm0EEvT_T0_ll_param_3
)
{
	.reg .pred 	%p<78>;
	.reg .b16 	%rs<33>;
	.reg .b32 	%r<329>;
	.reg .b32 	%f<587>;
	.reg .b64 	%rd<192>;

	ld.param.u64 	%rd33, [_Z15SoftmaxWarpImplI22BroadcastScaleMaskLoadIffbLm2EiE11DirectStoreIffEfLi2ELi32ELi32ELi1ELb0EL9Algorithm0EEvT_T0_ll_param_1+8];
	ld.param.u64 	%rd32, [_Z15SoftmaxWarpImplI22BroadcastScaleMaskLoadIffbLm2EiE11DirectStoreIffEfLi2ELi32ELi32ELi1ELb0EL9Algorithm0EEvT_T0_ll_param_1];
	ld.param.v2.f32 	{%f51, %f52}, [_Z15SoftmaxWarpImplI22BroadcastScaleMaskLoadIffbLm2EiE11DirectStoreIffEfLi2ELi32ELi32ELi1ELb0EL9Algorithm0EEvT_T0_ll_param_0+80];
	ld.param.u64 	%rd31, [_Z15SoftmaxWarpImplI22BroadcastScaleMaskLoadIffbLm2EiE11DirectStoreIffEfLi2ELi32ELi32ELi1ELb0EL9Algorithm0EEvT_T0_ll_param_0+72];
	ld.param.v2.u32 	{%r8, %r9}, [_Z15SoftmaxWarpImplI22BroadcastScaleMaskLoadIffbLm2EiE11DirectStoreIffEfLi2ELi32ELi32ELi1ELb0EL9Algorithm0EEvT_T0_ll_param_0+56];
	ld.param.v2.u32 	{%r6, %r7}, [_Z15SoftmaxWarpImplI22BroadcastScaleMaskLoadIffbLm2EiE11DirectStoreIffEfLi2ELi32ELi32ELi1ELb0EL9Algorithm0EEvT_T0_ll_param_0+40];
	ld.param.u64 	%rd27, [_Z15SoftmaxWarpImplI22BroadcastScaleMaskLoadIffbLm2EiE11DirectStoreIffEfLi2ELi32ELi32ELi1ELb0EL9Algorithm0EEvT_T0_ll_param_0+24];
	ld.param.u64 	%rd26, [_Z15SoftmaxWarpImplI22BroadcastScaleMaskLoadIffbLm2EiE11DirectStoreIffEfLi2ELi32ELi32ELi1ELb0EL9Algorithm0EEvT_T0_ll_param_0+16];
	ld.param.u64 	%rd25, [_Z15SoftmaxWarpImplI22BroadcastScaleMaskLoadIffbLm2EiE11DirectStoreIffEfLi2ELi32ELi32ELi1ELb0EL9Algorithm0EEvT_T0_ll_param_0+8];
	ld.param.u64 	%rd24, [_Z15SoftmaxWarpImplI22BroadcastScaleMaskLoadIffbLm2EiE11DirectStoreIffEfLi2ELi32ELi32ELi1ELb0EL9Algorithm0EEvT_T0_ll_param_0];
	ld.param.u64 	%rd35, [_Z15SoftmaxWarpImplI22BroadcastScaleMaskLoadIffbLm2EiE11DirectStoreIffEfLi2ELi32ELi32ELi1ELb0EL9Algorithm0EEvT_T0_ll_param_3];
	cvta.to.global.u64 	%rd1, %rd24;
	cvta.to.global.u64 	%rd2, %rd25;
	setp.lt.s64 	%p1, %rd35, 1025;
	@%p1 bra 	$L__BB202_2;
	mov.u64 	%rd36, $str;
	cvta.global.u64 	%rd37, %rd36;
	mov.u64 	%rd38, $str$1;
	cvta.global.u64 	%rd39, %rd38;
	mov.u64 	%rd40, __unnamed_198;
	cvta.global.u64 	%rd41, %rd40;
	{ // callseq 197, 0
	.param .b64 param0;
	st.param.b64 	[param0], %rd37;
	.param .b64 param1;
	st.param.b64 	[param1], %rd39;
	.param .b32 param2;
	st.param.b32 	[param2], 219;
	.param .b64 param3;
	st.param.b64 	[param3], %rd41;
	.param .b64 param4;
	st.param.b64 	[param4], 1;
	call.uni 
	__assertfail, 
	(
	param0, 
	param1, 
	param2, 
	param3, 
	param4
	);
	} // callseq 197
$L__BB202_2:
	ld.param.u64 	%rd189, [_Z15SoftmaxWarpImplI22BroadcastScaleMaskLoadIffbLm2EiE11DirectStoreIffEfLi2ELi32ELi32ELi1ELb0EL9Algorithm0EEvT_T0_ll_param_2];
	mov.u32 	%r10, %ctaid.x;
	mov.u32 	%r11, %ntid.y;
	mov.u32 	%r12, %tid.y;
	mad.lo.s32 	%r13, %r10, %r11, %r12;
	cvt.s64.s32 	%rd191, %r13;
	setp.le.s64 	%p2, %rd189, %rd191;
	@%p2 bra 	$L__BB202_37;
	mov.u32 	%r14, %tid.x;
	shl.b32 	%r15, %r14, 1;
	cvt.u32.u64 	%r17, %rd31;
$L__BB202_4:
	setp.eq.s64 	%p3, %rd27, 1;
	setp.eq.s64 	%p4, %rd26, 1;
	cvt.u32.u64 	%r16, %rd191;
	mad.lo.s32 	%r3, %r17, %r16, %r15;
	div.s32 	%r18, %r3, %r6;
	mul.lo.s32 	%r19, %r18, %r6;
	sub.s32 	%r20, %r3, %r19;
	selp.b32 	%r21, 0, %r18, %p4;
	selp.b32 	%r22, 0, %r20, %p3;
	mul.lo.s32 	%r23, %r8, %r21;
	mad.lo.s32 	%r24, %r9, %r22, %r23;
	shr.u32 	%r25, %r3, 31;
	add.s32 	%r26, %r3, %r25;
	shr.s32 	%r27, %r26, 1;
	mul.wide.s32 	%rd42, %r27, 8;
	add.s64 	%rd7, %rd1, %rd42;
	ld.global.f32 	%f53, [%rd7];
	shr.u32 	%r28, %r24, 31;
	add.s32 	%r29, %r24, %r28;
	shr.s32 	%r30, %r29, 1;
	mul.wide.s32 	%rd43, %r30, 2;
	add.s64 	%rd44, %rd2, %rd43;
	ld.global.v2.u8 	{%rs1, %rs2}, [%rd44];
	setp.eq.s16 	%p5, %rs1, 0;
	mul.f32 	%f54, %f53, %f52;
	selp.f32 	%f3, %f51, %f54, %p5;
	setp.eq.s16 	%p6, %rs2, 0;
	mov.f32 	%f571, %f51;
	@%p6 bra 	$L__BB202_6;
	ld.global.f32 	%f55, [%rd7+4];
	mul.f32 	%f571, %f55, %f52;
$L__BB202_6:
	setp.eq.s64 	%p7, %rd27, 1;
	setp.eq.s64 	%p8, %rd26, 1;
	add.s32 	%r5, %r3, 64;
	div.s32 	%r31, %r5, %r6;
	mul.lo.s32 	%r32, %r31, %r6;
	sub.s32 	%r33, %r5, %r32;
	selp.b32 	%r34, 0, %r31, %p8;
	selp.b32 	%r35, 0, %r33, %p7;
	mul.lo.s32 	%r36, %r8, %r34;
	mad.lo.s32 	%r37, %r9, %r35, %r36;
	shr.u32 	%r38, %r5, 31;
	add.s32 	%r39, %r5, %r38;
	shr.s32 	%r40, %r39, 1;
	mul.wide.s32 	%rd45, %r40, 8;
	add.s64 	%rd8, %rd1, %rd45;
	ld.global.f32 	%f56, [%rd8];
	shr.u32 	%r41, %r37, 31;
	add.s32 	%r42, %r37, %r41;
	shr.s32 	%r43, %r42, 1;
	mul.wide.s32 	%rd46, %r43, 2;
	add.s64 	%rd47, %rd2, %rd46;
	ld.global.v2.u8 	{%rs3, %rs4}, [%rd47];
	setp.eq.s16 	%p9, %rs3, 0;
	mul.f32 	%f57, %f56, %f52;
	selp.f32 	%f6, %f51, %f57, %p9;
	setp.eq.s16 	%p10, %rs4, 0;
	mov.f32 	%f572, %f51;
	@%p10 bra 	$L__BB202_8;
	ld.global.f32 	%f58, [%rd8+4];
	mul.f32 	%f572, %f58, %f52;
$L__BB202_8:
	setp.eq.s64 	%p11, %rd27, 1;
	setp.eq.s64 	%p12, %rd26, 1;
	add.s32 	%r44, %r5, 64;
	div.s32 	%r45, %r44, %r6;
	mul.lo.s32 	%r46, %r45, %r6;
	sub.s32 	%r47, %r44, %r46;
	selp.b32 	%r48, 0, %r45, %p12;
	selp.b32 	%r49, 0, %r47, %p11;
	mul.lo.s32 	%r50, %r8, %r48;
	mad.lo.s32 	%r51, %r9, %r49, %r50;
	shr.u32 	%r52, %r44, 31;
	add.s32 	%r53, %r44, %r52;
	shr.s32 	%r54, %r53, 1;
	mul.wide.s32 	%rd48, %r54, 8;
	add.s64 	%rd9, %rd1, %rd48;
	ld.global.f32 	%f59, [%rd9];
	shr.u32 	%r55, %r51, 31;
	add.s32 	%r56, %r51, %r55;
	shr.s32 	%r57, %r56, 1;
	mul.wide.s32 	%rd49, %r57, 2;
	add.s64 	%rd50, %rd2, %rd49;
	ld.global.v2.u8 	{%rs5, %rs6}, [%rd50];
	setp.eq.s16 	%p13, %rs5, 0;
	mul.f32 	%f60, %f59, %f52;
	selp.f32 	%f9, %f51, %f60, %p13;
	setp.eq.s16 	%p14, %rs6, 0;
	mov.f32 	%f573, %f51;
	@%p14 bra 	$L__BB202_10;
	ld.global.f32 	%f61, [%rd9+4];
	mul.f32 	%f573, %f61, %f52;
$L__BB202_10:
	setp.eq.s64 	%p15, %rd27, 1;
	setp.eq.s64 	%p16, %rd26, 1;
	add.s32 	%r58, %r5, 128;
	div.s32 	%r59, %r58, %r6;
	mul.lo.s32 	%r60, %r59, %r6;
	sub.s32 	%r61, %r58, %r60;
	selp.b32 	%r62, 0, %r59, %p16;
	selp.b32 	%r63, 0, %r61, %p15;
	mul.lo.s32 	%r64, %r8, %r62;
	mad.lo.s32 	%r65, %r9, %r63, %r64;
	shr.u32 	%r66, %r58, 31;
	add.s32 	%r67, %r58, %r66;
	shr.s32 	%r68, %r67, 1;
	mul.wide.s32 	%rd51, %r68, 8;
	add.s64 	%rd10, %rd1, %rd51;
	ld.global.f32 	%f62, [%rd10];
	shr.u32 	%r69, %r65, 31;
	add.s32 	%r70, %r65, %r69;
	shr.s32 	%r71, %r70, 1;
	mul.wide.s32 	%rd52, %r71, 2;
	add.s64 	%rd53, %rd2, %rd52;
	ld.global.v2.u8 	{%rs7, %rs8}, [%rd53];
	setp.eq.s16 	%p17, %rs7, 0;
	mul.f32 	%f63, %f62, %f52;
	selp.f32 	%f12, %f51, %f63, %p17;
	setp.eq.s16 	%p18, %rs8, 0;
	mov.f32 	%f574, %f51;
	@%p18 bra 	$L__BB202_12;
	ld.global.f32 	%f64, [%rd10+4];
	mul.f32 	%f574, %f64, %f52;
$L__BB202_12:
	setp.eq.s64 	%p19, %rd27, 1;
	setp.eq.s64 	%p20, %rd26, 1;
	add.s32 	%r72, %r5, 192;
	div.s32 	%r73, %r72, %r6;
	mul.lo.s32 	%r74, %r73, %r6;
	sub.s32 	%r75, %r72, %r74;
	selp.b32 	%r76, 0, %r73, %p20;
	selp.b32 	%r77, 0, %r75, %p19;
	mul.lo.s32 	%r78, %r8, %r76;
	mad.lo.s32 	%r79, %r9, %r77, %r78;
	shr.u32 	%r80, %r72, 31;
	add.s32 	%r81, %r72, %r80;
	shr.s32 	%r82, %r81, 1;
	mul.wide.s32 	%rd54, %r82, 8;
	add.s64 	%rd11, %rd1, %rd54;
	ld.global.f32 	%f65, [%rd11];
	shr.u32 	%r83, %r79, 31;
	add.s32 	%r84, %r79, %r83;
	shr.s32 	%r85, %r84, 1;
	mul.wide.s32 	%rd55, %r85, 2;
	add.s64 	%rd56, %rd2, %rd55;
	ld.global.v2.u8 	{%rs9, %rs10}, [%rd56];
	setp.eq.s16 	%p21, %rs9, 0;
	mul.f32 	%f66, %f65, %f52;
	selp.f32 	%f15, %f51, %f66, %p21;
	setp.eq.s16 	%p22, %rs10, 0;
	mov.f32 	%f575, %f51;
	@%p22 bra 	$L__BB202_14;
	ld.global.f32 	%f67, [%rd11+4];
	mul.f32 	%f575, %f67, %f52;
$L__BB202_14:
	setp.eq.s64 	%p23, %rd27, 1;
	setp.eq.s64 	%p24, %rd26, 1;
	add.s32 	%r86, %r5, 256;
	div.s32 	%r87, %r86, %r6;
	mul.lo.s32 	%r88, %r87, %r6;
	sub.s32 	%r89, %r86, %r88;
	selp.b32 	%r90, 0, %r87, %p24;
	selp.b32 	%r91, 0, %r89, %p23;
	mul.lo.s32 	%r92, %r8, %r90;
	mad.lo.s32 	%r93, %r9, %r91, %r92;
	shr.u32 	%r94, %r86, 31;
	add.s32 	%r95, %r86, %r94;
	shr.s32 	%r96, %r95, 1;
	mul.wide.s32 	%rd57, %r96, 8;
	add.s64 	%rd12, %rd1, %rd57;
	ld.global.f32 	%f68, [%rd12];
	shr.u32 	%r97, %r93, 31;
	add.s32 	%r98, %r93, %r97;
	shr.s32 	%r99, %r98, 1;
	mul.wide.s32 	%rd58, %r99, 2;
	add.s64 	%rd59, %rd2, %rd58;
	ld.global.v2.u8 	{%rs11, %rs12}, [%rd59];
	setp.eq.s16 	%p25, %rs11, 0;
	mul.f32 	%f69, %f68, %f52;
	selp.f32 	%f18, %f51, %f69, %p25;
	setp.eq.s16 	%p26, %rs12, 0;
	mov.f32 	%f576, %f51;
	@%p26 bra 	$L__BB202_16;
	ld.global.f32 	%f70, [%rd12+4];
	mul.f32 	%f576, %f70, %f52;
$L__BB202_16:
	setp.eq.s64 	%p27, %rd27, 1;
	setp.eq.s64 	%p28, %rd26, 1;
	add.s32 	%r100, %r5, 320;
	div.s32 	%r101, %r100, %r6;
	mul.lo.s32 	%r102, %r101, %r6;
	sub.s32 	%r103, %r100, %r102;
	selp.b32 	%r104, 0, %r101, %p28;
	selp.b32 	%r105, 0, %r103, %p27;
	mul.lo.s32 	%r106, %r8, %r104;
	mad.lo.s32 	%r107, %r9, %r105, %r106;
	shr.u32 	%r108, %r100, 31;
	add.s32 	%r109, %r100, %r108;
	shr.s32 	%r110, %r109, 1;
	mul.wide.s32 	%rd60, %r110, 8;
	add.s64 	%rd13, %rd1, %rd60;
	ld.global.f32 	%f71, [%rd13];
	shr.u32 	%r111, %r107, 31;
	add.s32 	%r112, %r107, %r111;
	shr.s32 	%r113, %r112, 1;
	mul.wide.s32 	%rd61, %r113, 2;
	add.s64 	%rd62, %rd2, %rd61;
	ld.global.v2.u8 	{%rs13, %rs14}, [%rd62];
	setp.eq.s16 	%p29, %rs13, 0;
	mul.f32 	%f72, %f71, %f52;
	selp.f32 	%f21, %f51, %f72, %p29;
	setp.eq.s16 	%p30, %rs14, 0;
	mov.f32 	%f577, %f51;
	@%p30 bra 	$L__BB202_18;
	ld.global.f32 	%f73, [%rd13+4];
	mul.f32 	%f577, %f73, %f52;
$L__BB202_18:
	setp.eq.s64 	%p31, %rd27, 1;
	setp.eq.s64 	%p32, %rd26, 1;
	add.s32 	%r114, %r5, 384;
	div.s32 	%r115, %r114, %r6;
	mul.lo.s32 	%r116, %r115, %r6;
	sub.s32 	%r117, %r114, %r116;
	selp.b32 	%r118, 0, %r115, %p32;
	selp.b32 	%r119, 0, %r117, %p31;
	mul.lo.s32 	%r120, %r8, %r118;
	mad.lo.s32 	%r121, %r9, %r119, %r120;
	shr.u32 	%r122, %r114, 31;
	add.s32 	%r123, %r114, %r122;
	shr.s32 	%r124, %r123, 1;
	mul.wide.s32 	%rd63, %r124, 8;
	add.s64 	%rd14, %rd1, %rd63;
	ld.global.f32 	%f74, [%rd14];
	shr.u32 	%r125, %r121, 31;
	add.s32 	%r126, %r121, %r125;
	shr.s32 	%r127, %r126, 1;
	mul.wide.s32 	%rd64, %r127, 2;
	add.s64 	%rd65, %rd2, %rd64;
	ld.global.v2.u8 	{%rs15, %rs16}, [%rd65];
	setp.eq.s16 	%p33, %rs15, 0;
	mul.f32 	%f75, %f74, %f52;
	selp.f32 	%f24, %f51, %f75, %p33;
	setp.eq.s16 	%p34, %rs16, 0;
	mov.f32 	%f578, %f51;
	@%p34 bra 	$L__BB202_20;
	ld.global.f32 	%f76, [%rd14+4];
	mul.f32 	%f578, %f76, %f52;
$L__BB202_20:
	add.s32 	%r128, %r5, 448;
	div.s32 	%r129, %r128, %r6;
	mul.lo.s32 	%r130, %r129, %r6;
	sub.s32 	%r131, %r128, %r130;
	selp.b32 	%r132, 0, %r129, %p32;
	selp.b32 	%r133, 0, %r131, %p31;
	mul.lo.s32 	%r134, %r8, %r132;
	mad.lo.s32 	%r135, %r9, %r133, %r134;
	shr.u32 	%r136, %r128, 31;
	add.s32 	%r137, %r128, %r136;
	shr.s32 	%r138, %r137, 1;
	mul.wide.s32 	%rd66, %r138, 8;
	add.s64 	%rd15, %rd1, %rd66;
	ld.global.f32 	%f77, [%rd15];
	shr.u32 	%r139, %r135, 31;
	add.s32 	%r140, %r135, %r139;
	shr.s32 	%r141, %r140, 1;
	mul.wide.s32 	%rd67, %r141, 2;
	add.s64 	%rd68, %rd2, %rd67;
	ld.global.v2.u8 	{%rs17, %rs18}, [%rd68];
	setp.eq.s16 	%p37, %rs17, 0;
	mul.f32 	%f78, %f77, %f52;
	selp.f32 	%f27, %f51, %f78, %p37;
	setp.eq.s16 	%p38, %rs18, 0;
	mov.f32 	%f579, %f51;
	@%p38 bra 	$L__BB202_22;
	ld.global.f32 	%f79, [%rd15+4];
	mul.f32 	%f579, %f79, %f52;
$L__BB202_22:
	add.s32 	%r142, %r5, 512;
	div.s32 	%r143, %r142, %r6;
	mul.lo.s32 	%r144, %r143, %r6;
	sub.s32 	%r145, %r142, %r144;
	selp.b32 	%r146, 0, %r143, %p32;
	selp.b32 	%r147, 0, %r145, %p31;
	mul.lo.s32 	%r148, %r8, %r146;
	mad.lo.s32 	%r149, %r9, %r147, %r148;
	shr.u32 	%r150, %r142, 31;
	add.s32 	%r151, %r142, %r150;
	shr.s32 	%r152, %r151, 1;
	mul.wide.s32 	%rd69, %r152, 8;
	add.s64 	%rd16, %rd1, %rd69;
	ld.global.f32 	%f80, [%rd16];
	shr.u32 	%r153, %r149, 31;
	add.s32 	%r154, %r149, %r153;
	shr.s32 	%r155, %r154, 1;
	mul.wide.s32 	%rd70, %r155, 2;
	add.s64 	%rd71, %rd2, %rd70;
	ld.global.v2.u8 	{%rs19, %rs20}, [%rd71];
	setp.eq.s16 	%p41, %rs19, 0;
	mul.f32 	%f81, %f80, %f52;
	selp.f32 	%f30, %f51, %f81, %p41;
	setp.eq.s16 	%p42, %rs20, 0;
	mov.f32 	%f580, %f51;
	@%p42 bra 	$L__BB202_24;
	ld.global.f32 	%f82, [%rd16+4];
	mul.f32 	%f580, %f82, %f52;
$L__BB202_24:
	add.s32 	%r156, %r5, 576;
	div.s32 	%r157, %r156, %r6;
	mul.lo.s32 	%r158, %r157, %r6;
	sub.s32 	%r159, %r156, %r158;
	selp.b32 	%r160, 0, %r157, %p32;
	selp.b32 	%r161, 0, %r159, %p31;
	mul.lo.s32 	%r162, %r8, %r160;
	mad.lo.s32 	%r163, %r9, %r161, %r162;
	shr.u32 	%r164, %r156, 31;
	add.s32 	%r165, %r156, %r164;
	shr.s32 	%r166, %r165, 1;
	mul.wide.s32 	%rd72, %r166, 8;
	add.s64 	%rd17, %rd1, %rd72;
	ld.global.f32 	%f83, [%rd17];
	shr.u32 	%r167, %r163, 31;
	add.s32 	%r168, %r163, %r167;
	shr.s32 	%r169, %r168, 1;
	mul.wide.s32 	%rd73, %r169, 2;
	add.s64 	%rd74, %rd2, %rd73;
	ld.global.v2.u8 	{%rs21, %rs22}, [%rd74];
	setp.eq.s16 	%p45, %rs21, 0;
	mul.f32 	%f84, %f83, %f52;
	selp.f32 	%f33, %f51, %f84, %p45;
	setp.eq.s16 	%p46, %rs22, 0;
	mov.f32 	%f581, %f51;
	@%p46 bra 	$L__BB202_26;
	ld.global.f32 	%f85, [%rd17+4];
	mul.f32 	%f581, %f85, %f52;
$L__BB202_26:
	add.s32 	%r170, %r5, 640;
	div.s32 	%r171, %r170, %r6;
	mul.lo.s32 	%r172, %r171, %r6;
	sub.s32 	%r173, %r170, %r172;
	selp.b32 	%r174, 0, %r171, %p32;
	selp.b32 	%r175, 0, %r173, %p31;
	mul.lo.s32 	%r176, %r8, %r174;
	mad.lo.s32 	%r177, %r9, %r175, %r176;
	shr.u32 	%r178, %r170, 31;
	add.s32 	%r179, %r170, %r178;
	shr.s32 	%r180, %r179, 1;
	mul.wide.s32 	%rd75, %r180, 8;
	add.s64 	%rd18, %rd1, %rd75;
	ld.global.f32 	%f86, [%rd18];
	shr.u32 	%r181, %r177, 31;
	add.s32 	%r182, %r177, %r181;
	shr.s32 	%r183, %r182, 1;
	mul.wide.s32 	%rd76, %r183, 2;
	add.s64 	%rd77, %rd2, %rd76;
	ld.global.v2.u8 	{%rs23, %rs24}, [%rd77];
	setp.eq.s16 	%p49, %rs23, 0;
	mul.f32 	%f87, %f86, %f52;
	selp.f32 	%f36, %f51, %f87, %p49;
	setp.eq.s16 	%p50, %rs24, 0;
	mov.f32 	%f582, %f51;
	@%p50 bra 	$L__BB202_28;
	ld.global.f32 	%f88, [%rd18+4];
	mul.f32 	%f582, %f88, %f52;
$L__BB202_28:
	add.s32 	%r184, %r5, 704;
	div.s32 	%r185, %r184, %r6;
	mul.lo.s32 	%r186, %r185, %r6;
	sub.s32 	%r187, %r184, %r186;
	selp.b32 	%r188, 0, %r185, %p32;
	selp.b32 	%r189, 0, %r187, %p31;
	mul.lo.s32 	%r190, %r8, %r188;
	mad.lo.s32 	%r191, %r9, %r189, %r190;
	shr.u32 	%r192, %r184, 31;
	add.s32 	%r193, %r184, %r192;
	shr.s32 	%r194, %r193, 1;
	mul.wide.s32 	%rd78, %r194, 8;
	add.s64 	%rd19, %rd1, %rd78;
	ld.global.f32 	%f89, [%rd19];
	shr.u32 	%r195, %r191, 31;
	add.s32 	%r196, %r191, %r195;
	shr.s32 	%r197, %r196, 1;
	mul.wide.s32 	%rd79, %r197, 2;
	add.s64 	%rd80, %rd2, %rd79;
	ld.global.v2.u8 	{%rs25, %rs26}, [%rd80];
	setp.eq.s16 	%p53, %rs25, 0;
	mul.f32 	%f90, %f89, %f52;
	selp.f32 	%f39, %f51, %f90, %p53;
	setp.eq.s16 	%p54, %rs26, 0;
	mov.f32 	%f583, %f51;
	@%p54 bra 	$L__BB202_30;
	ld.global.f32 	%f91, [%rd19+4];
	mul.f32 	%f583, %f91, %f52;
$L__BB202_30:
	add.s32 	%r198, %r5, 768;
	div.s32 	%r199, %r198, %r6;
	mul.lo.s32 	%r200, %r199, %r6;
	sub.s32 	%r201, %r198, %r200;
	selp.b32 	%r202, 0, %r199, %p32;
	selp.b32 	%r203, 0, %r201, %p31;
	mul.lo.s32 	%r204, %r8, %r202;
	mad.lo.s32 	%r205, %r9, %r203, %r204;
	shr.u32 	%r206, %r198, 31;
	add.s32 	%r207, %r198, %r206;
	shr.s32 	%r208, %r207, 1;
	mul.wide.s32 	%rd81, %r208, 8;
	add.s64 	%rd20, %rd1, %rd81;
	ld.global.f32 	%f92, [%rd20];
	shr.u32 	%r209, %r205, 31;
	add.s32 	%r210, %r205, %r209;
	shr.s32 	%r211, %r210, 1;
	mul.wide.s32 	%rd82, %r211, 2;
	add.s64 	%rd83, %rd2, %rd82;
	ld.global.v2.u8 	{%rs27, %rs28}, [%rd83];
	setp.eq.s16 	%p57, %rs27, 0;
	mul.f32 	%f93, %f92, %f52;
	selp.f32 	%f42, %f51, %f93, %p57;
	setp.eq.s16 	%p58, %rs28, 0;
	mov.f32 	%f584, %f51;
	@%p58 bra 	$L__BB202_32;
	ld.global.f32 	%f94, [%rd20+4];
	mul.f32 	%f584, %f94, %f52;
$L__BB202_32:
	add.s32 	%r212, %r5, 832;
	div.s32 	%r213, %r212, %r6;
	mul.lo.s32 	%r214, %r213, %r6;
	sub.s32 	%r215, %r212, %r214;
	selp.b32 	%r216, 0, %r213, %p32;
	selp.b32 	%r217, 0, %r215, %p31;
	mul.lo.s32 	%r218, %r8, %r216;
	mad.lo.s32 	%r219, %r9, %r217, %r218;
	shr.u32 	%r220, %r212, 31;
	add.s32 	%r221, %r212, %r220;
	shr.s32 	%r222, %r221, 1;
	mul.wide.s32 	%rd84, %r222, 8;
	add.s64 	%rd21, %rd1, %rd84;
	ld.global.f32 	%f95, [%rd21];
	shr.u32 	%r223, %r219, 31;
	add.s32 	%r224, %r219, %r223;
	shr.s32 	%r225, %r224, 1;
	mul.wide.s32 	%rd85, %r225, 2;
	add.s64 	%rd86, %rd2, %rd85;
	ld.global.v2.u8 	{%rs29, %rs30}, [%rd86];
	setp.eq.s16 	%p61, %rs29, 0;
	mul.f32 	%f96, %f95, %f52;
	selp.f32 	%f45, %f51, %f96, %p61;
	setp.eq.s16 	%p62, %rs30, 0;
	mov.f32 	%f585, %f51;
	@%p62 bra 	$L__BB202_34;
	ld.global.f32 	%f97, [%rd21+4];
	mul.f32 	%f585, %f97, %f52;
$L__BB202_34:
	add.s32 	%r226, %r5, 896;
	div.s32 	%r227, %r226, %r6;
	mul.lo.s32 	%r228, %r227, %r6;
	sub.s32 	%r229, %r226, %r228;
	selp.b32 	%r230, 0, %r227, %p32;
	selp.b32 	%r231, 0, %r229, %p31;
	mul.lo.s32 	%r232, %r8, %r230;
	mad.lo.s32 	%r233, %r9, %r231, %r232;
	shr.u32 	%r234, %r226, 31;
	add.s32 	%r235, %r226, %r234;
	shr.s32 	%r236, %r235, 1;
	mul.wide.s32 	%rd87, %r236, 8;
	add.s64 	%rd22, %rd1, %rd87;
	ld.global.f32 	%f98, [%rd22];
	shr.u32 	%r237, %r233, 31;
	add.s32 	%r238, %r233, %r237;
	shr.s32 	%r239, %r238, 1;
	mul.wide.s32 	%rd88, %r239, 2;
	add.s64 	%rd89, %rd2, %rd88;
	ld.global.v2.u8 	{%rs31, %rs32}, [%rd89];
	setp.eq.s16 	%p65, %rs31, 0;
	mul.f32 	%f99, %f98, %f52;
	selp.f32 	%f48, %f51, %f99, %p65;
	setp.eq.s16 	%p66, %rs32, 0;
	mov.f32 	%f586, %f51;
	@%p66 bra 	$L__BB202_36;
	ld.global.f32 	%f100, [%rd22+4];
	mul.f32 	%f586, %f100, %f52;
$L__BB202_36:
	ld.param.u64 	%rd190, [_Z15SoftmaxWarpImplI22BroadcastScaleMaskLoadIffbLm2EiE11DirectStoreIffEfLi2ELi32ELi32ELi1ELb0EL9Algorithm0EEvT_T0_ll_param_2];
	max.f32 	%f101, %f3, 0fFF800000;
	max.f32 	%f102, %f101, %f571;
	max.f32 	%f103, %f102, %f6;
	max.f32 	%f104, %f103, %f572;
	max.f32 	%f105, %f104, %f9;
	max.f32 	%f106, %f105, %f573;
	max.f32 	%f107, %f106, %f12;
	max.f32 	%f108, %f107, %f574;
	max.f32 	%f109, %f108, %f15;
	max.f32 	%f110, %f109, %f575;
	max.f32 	%f111, %f110, %f18;
	max.f32 	%f112, %f111, %f576;
	max.f32 	%f113, %f112, %f21;
	max.f32 	%f114, %f113, %f577;
	max.f32 	%f115, %f114, %f24;
	max.f32 	%f116, %f115, %f578;
	max.f32 	%f117, %f116, %f27;
	max.f32 	%f118, %f117, %f579;
	max.f32 	%f119, %f118, %f30;
	max.f32 	%f120, %f119, %f580;
	max.f32 	%f121, %f120, %f33;
	max.f32 	%f122, %f121, %f581;
	max.f32 	%f123, %f122, %f36;
	max.f32 	%f124, %f123, %f582;
	max.f32 	%f125, %f124, %f39;
	max.f32 	%f126, %f125, %f583;
	max.f32 	%f127, %f126, %f42;
	max.f32 	%f128, %f127, %f584;
	max.f32 	%f129, %f128, %f45;
	max.f32 	%f130, %f129, %f585;
	max.f32 	%f131, %f130, %f48;
	max.f32 	%f132, %f131, %f586;
	mov.b32 	%r240, %f132;
	shfl.sync.bfly.b32	%r241|%p67, %r240, 16, 31, -1;
	mov.b32 	%f133, %r241;
	max.f32 	%f134, %f132, %f133;
	mov.b32 	%r242, %f134;
	shfl.sync.bfly.b32	%r243|%p68, %r242, 8, 31, -1;
	mov.b32 	%f135, %r243;
	max.f32 	%f136, %f134, %f135;
	mov.b32 	%r244, %f136;
	shfl.sync.bfly.b32	%r245|%p69, %r244, 4, 31, -1;
	mov.b32 	%f137, %r245;
	max.f32 	%f138, %f136, %f137;
	mov.b32 	%r246, %f138;
	shfl.sync.bfly.b32	%r247|%p70, %r246, 2, 31, -1;
	mov.b32 	%f139, %r247;
	max.f32 	%f140, %f138, %f139;
	mov.b32 	%r248, %f140;
	shfl.sync.bfly.b32	%r249|%p71, %r248, 1, 31, -1;
	mov.b32 	%f141, %r249;
	max.f32 	%f142, %f140, %f141;
	sub.f32 	%f143, %f3, %f142;
	fma.rn.f32 	%f144, %f143, 0f3BBB989D, 0f3F000000;
	cvt.sat.f32.f32 	%f145, %f144;
	mov.f32 	%f146, 0f4B400001;
	mov.f32 	%f147, 0f437C0000;
	fma.rm.f32 	%f148, %f145, %f147, %f146;
	add.f32 	%f149, %f148, 0fCB40007F;
	neg.f32 	%f150, %f149;
	fma.rn.f32 	%f151, %f143, 0f3FB8AA3B, %f150;
	fma.rn.f32 	%f152, %f143, 0f32A57060, %f151;
	mov.b32 	%r250, %f148;
	shl.b32 	%r251, %r250, 23;
	mov.b32 	%f153, %r251;
	ex2.approx.ftz.f32 	%f154, %f152;
	mul.f32 	%f155, %f154, %f153;
	add.f32 	%f156, %f155, 0f00000000;
	sub.f32 	%f157, %f571, %f142;
	fma.rn.f32 	%f158, %f157, 0f3BBB989D, 0f3F000000;
	cvt.sat.f32.f32 	%f159, %f158;
	fma.rm.f32 	%f160, %f159, %f147, %f146;
	add.f32 	%f161, %f160, 0fCB40007F;
	neg.f32 	%f162, %f161;
	fma.rn.f32 	%f163, %f157, 0f3FB8AA3B, %f162;
	fma.rn.f32 	%f164, %f157, 0f32A57060, %f163;
	mov.b32 	%r252, %f160;
	shl.b32 	%r253, %r252, 23;
	mov.b32 	%f165, %r253;
	ex2.approx.ftz.f32 	%f166, %f164;
	mul.f32 	%f167, %f166, %f165;
	add.f32 	%f168, %f156, %f167;
	sub.f32 	%f169, %f6, %f142;
	fma.rn.f32 	%f170, %f169, 0f3BBB989D, 0f3F000000;
	cvt.sat.f32.f32 	%f171, %f170;
	fma.rm.f32 	%f172, %f171, %f147, %f146;
	add.f32 	%f173, %f172, 0fCB40007F;
	neg.f32 	%f174, %f173;
	fma.rn.f32 	%f175, %f169, 0f3FB8AA3B, %f174;
	fma.rn.f32 	%f176, %f169, 0f32A57060, %f175;
	mov.b32 	%r254, %f172;
	shl.b32 	%r255, %r254, 23;
	mov.b32 	%f177, %r255;
	ex2.approx.ftz.f32 	%f178, %f176;
	mul.f32 	%f179, %f178, %f177;
	add.f32 	%f180, %f168, %f179;
	sub.f32 	%f181, %f572, %f142;
	fma.rn.f32 	%f182, %f181, 0f3BBB989D, 0f3F000000;
	cvt.sat.f32.f32 	%f183, %f182;
	fma.rm.f32 	%f184, %f183, %f147, %f146;
	add.f32 	%f185, %f184, 0fCB40007F;
	neg.f32 	%f186, %f185;
	fma.rn.f32 	%f187, %f181, 0f3FB8AA3B, %f186;
	fma.rn.f32 	%f188, %f181, 0f32A57060, %f187;
	mov.b32 	%r256, %f184;
	shl.b32 	%r257, %r256, 23;
	mov.b32 	%f189, %r257;
	ex2.approx.ftz.f32 	%f190, %f188;
	mul.f32 	%f191, %f190, %f189;
	add.f32 	%f192, %f180, %f191;
	sub.f32 	%f193, %f9, %f142;
	fma.rn.f32 	%f194, %f193, 0f3BBB989D, 0f3F000000;
	cvt.sat.f32.f32 	%f195, %f194;
	fma.rm.f32 	%f196, %f195, %f147, %f146;
	add.f32 	%f197, %f196, 0fCB40007F;
	neg.f32 	%f198, %f197;
	fma.rn.f32 	%f199, %f193, 0f3FB8AA3B, %f198;
	fma.rn.f32 	%f200, %f193, 0f32A57060, %f199;
	mov.b32 	%r258, %f196;
	shl.b32 	%r259, %r258, 23;
	mov.b32 	%f201, %r259;
	ex2.approx.ftz.f32 	%f202, %f200;
	mul.f32 	%f203, %f202, %f201;
	add.f32 	%f204, %f192, %f203;
	sub.f32 	%f205, %f573, %f142;
	fma.rn.f32 	%f206, %f205, 0f3BBB989D, 0f3F000000;
	cvt.sat.f32.f32 	%f207, %f206;
	fma.rm.f32 	%f208, %f207, %f147, %f146;
	add.f32 	%f209, %f208, 0fCB40007F;
	neg.f32 	%f210, %f209;
	fma.rn.f32 	%f211, %f205, 0f3FB8AA3B, %f210;
	fma.rn.f32 	%f212, %f205, 0f32A57060, %f211;
	mov.b32 	%r260, %f208;
	shl.b32 	%r261, %r260, 23;
	mov.b32 	%f213, %r261;
	ex2.approx.ftz.f32 	%f214, %f212;
	mul.f32 	%f215, %f214, %f213;
	add.f32 	%f216, %f204, %f215;
	sub.f32 	%f217, %f12, %f142;
	fma.rn.f32 	%f218, %f217, 0f3BBB989D, 0f3F000000;
	cvt.sat.f32.f32 	%f219, %f218;
	fma.rm.f32 	%f220, %f219, %f147, %f146;
	add.f32 	%f221, %f220, 0fCB40007F;
	neg.f32 	%f222, %f221;
	fma.rn.f32 	%f223, %f217, 0f3FB8AA3B, %f222;
	fma.rn.f32 	%f224, %f217, 0f32A57060, %f223;
	mov.b32 	%r262, %f220;
	shl.b32 	%r263, %r262, 23;
	mov.b32 	%f225, %r263;
	ex2.approx.ftz.f32 	%f226, %f224;
	mul.f32 	%f227, %f226, %f225;
	add.f32 	%f228, %f216, %f227;
	sub.f32 	%f229, %f574, %f142;
	fma.rn.f32 	%f230, %f229, 0f3BBB989D, 0f3F000000;
	cvt.sat.f32.f32 	%f231, %f230;
	fma.rm.f32 	%f232, %f231, %f147, %f146;
	add.f32 	%f233, %f232, 0fCB40007F;
	neg.f32 	%f234, %f233;
	fma.rn.f32 	%f235, %f229, 0f3FB8AA3B, %f234;
	fma.rn.f32 	%f236, %f229, 0f32A57060, %f235;
	mov.b32 	%r264, %f232;
	shl.b32 	%r265, %r264, 23;
	mov.b32 	%f237, %r265;
	ex2.approx.ftz.f32 	%f238, %f236;
	mul.f32 	%f239, %f238, %f237;
	add.f32 	%f240, %f228, %f239;
	sub.f32 	%f241, %f15, %f142;
	fma.rn.f32 	%f242, %f241, 0f3BBB989D, 0f3F000000;
	cvt.sat.f32.f32 	%f243, %f242;
	fma.rm.f32 	%f244, %f243, %f147, %f146;
	add.f32 	%f245, %f244, 0fCB40007F;
	neg.f32 	%f246, %f245;
	fma.rn.f32 	%f247, %f241, 0f3FB8AA3B, %f246;
	fma.rn.f32 	%f248, %f241, 0f32A57060, %f247;
	mov.b32 	%r266, %f244;
	shl.b32 	%r267, %r266, 23;
	mov.b32 	%f249, %r267;
	ex2.approx.ftz.f32 	%f250, %f248;
	mul.f32 	%f251, %f250, %f249;
	add.f32 	%f252, %f240, %f251;
	sub.f32 	%f253, %f575, %f142;
	fma.rn.f32 	%f254, %f253, 0f3BBB989D, 0f3F000000;
	cvt.sat.f32.f32 	%f255, %f254;
	fma.rm.f32 	%f256, %f255, %f147, %f146;
	add.f32 	%f257, %f256, 0fCB40007F;
	neg.f32 	%f258, %f257;
	fma.rn.f32 	%f259, %f253, 0f3FB8AA3B, %f258;
	fma.rn.f32 	%f260, %f253, 0f32A57060, %f259;
	mov.b32 	%r268, %f256;
	shl.b32 	%r269, %r268, 23;
	mov.b32 	%f261, %r269;
	ex2.approx.ftz.f32 	%f262, %f260;
	mul.f32 	%f263, %f262, %f261;
	add.f32 	%f264, %f252, %f263;
	sub.f32 	%f265, %f18, %f142;
	fma.rn.f32 	%f266, %f265, 0f3BBB989D, 0f3F000000;
	cvt.sat.f32.f32 	%f267, %f266;
	fma.rm.f32 	%f268, %f267, %f147, %f146;
	add.f32 	%f269, %f268, 0fCB40007F;
	neg.f32 	%f270, %f269;
	fma.rn.f32 	%f271, %f265, 0f3FB8AA3B, %f270;
	fma.rn.f32 	%f272, %f265, 0f32A57060, %f271;
	mov.b32 	%r270, %f268;
	shl.b32 	%r271, %r270, 23;
	mov.b32 	%f273, %r271;
	ex2.approx.ftz.f32 	%f274, %f272;
	mul.f32 	%f275, %f274, %f273;
	add.f32 	%f276, %f264, %f275;
	sub.f32 	%f277, %f576, %f142;
	fma.rn.f32 	%f278, %f277, 0f3BBB989D, 0f3F000000;
	cvt.sat.f32.f32 	%f279, %f278;
	fma.rm.f32 	%f280, %f279, %f147, %f146;
	add.f32 	%f281, %f280, 0fCB40007F;
	neg.f32 	%f282, %f281;
	fma.rn.f32 	%f283, %f277, 0f3FB8AA3B, %f282;
	fma.rn.f32 	%f284, %f277, 0f32A57060, %f283;
	mov.b32 	%r272, %f280;
	shl.b32 	%r273, %r272, 23;
	mov.b32 	%f285, %r273;
	ex2.approx.ftz.f32 	%f286, %f284;
	mul.f32 	%f287, %f286, %f285;
	add.f32 	%f288, %f276, %f287;
	sub.f32 	%f289, %f21, %f142;
	fma.rn.f32 	%f290, %f289, 0f3BBB989D, 0f3F000000;
	cvt.sat.f32.f32 	%f291, %f290;
	fma.rm.f32 	%f292, %f291, %f147, %f146;
	add.f32 	%f293, %f292, 0fCB40007F;
	neg.f32 	%f294, %f293;
	fma.rn.f32 	%f295, %f289, 0f3FB8AA3B, %f294;
	fma.rn.f32 	%f296, %f289, 0f32A57060, %f295;
	mov.b32 	%r274, %f292;
	shl.b32 	%r275, %r274, 23;
	mov.b32 	%f297, %r275;
	ex2.approx.ftz.f32 	%f298, %f296;
	mul.f32 	%f299, %f298, %f297;
	add.f32 	%f300, %f288, %f299;
	sub.f32 	%f301, %f577, %f142;
	fma.rn.f32 	%f302, %f301, 0f3BBB989D, 0f3F000000;
	cvt.sat.f32.f32 	%f303, %f302;
	fma.rm.f32 	%f304, %f303, %f147, %f146;
	add.f32 	%f305, %f304, 0fCB40007F;
	neg.f32 	%f306, %f305;
	fma.rn.f32 	%f307, %f301, 0f3FB8AA3B, %f306;
	fma.rn.f32 	%f308, %f301, 0f32A57060, %f307;
	mov.b32 	%r276, %f304;
	shl.b32 	%r277, %r276, 23;
	mov.b32 	%f309, %r277;
	ex2.approx.ftz.f32 	%f310, %f308;
	mul.f32 	%f311, %f310, %f309;
	add.f32 	%f312, %f300, %f311;
	sub.f32 	%f313, %f24, %f142;
	fma.rn.f32 	%f314, %f313, 0f3BBB989D, 0f3F000000;
	cvt.sat.f32.f32 	%f315, %f314;
	fma.rm.f32 	%f316, %f315, %f147, %f146;
	add.f32 	%f317, %f316, 0fCB40007F;
	neg.f32 	%f318, %f317;
	fma.rn.f32 	%f319, %f313, 0f3FB8AA3B, %f318;
	fma.rn.f32 	%f320, %f313, 0f32A57060, %f319;
	mov.b32 	%r278, %f316;
	shl.b32 	%r279, %r278, 23;
	mov.b32 	%f321, %r279;
	ex2.approx.ftz.f32 	%f322, %f320;
	mul.f32 	%f323, %f322, %f321;
	add.f32 	%f324, %f312, %f323;
	sub.f32 	%f325, %f578, %f142;
	fma.rn.f32 	%f326, %f325, 0f3BBB989D, 0f3F000000;
	cvt.sat.f32.f32 	%f327, %f326;
	fma.rm.f32 	%f328, %f327, %f147, %f146;
	add.f32 	%f329, %f328, 0fCB40007F;
	neg.f32 	%f330, %f329;
	fma.rn.f32 	%f331, %f325, 0f3FB8AA3B, %f330;
	fma.rn.f32 	%f332, %f325, 0f32A57060, %f331;
	mov.b32 	%r280, %f328;
	shl.b32 	%r281, %r280, 23;
	mov.b32 	%f333, %r281;
	ex2.approx.ftz.f32 	%f334, %f332;
	mul.f32 	%f335, %f334, %f333;
	add.f32 	%f336, %f324, %f335;
	sub.f32 	%f337, %f27, %f142;
	fma.rn.f32 	%f338, %f337, 0f3BBB989D, 0f3F000000;
	cvt.sat.f32.f32 	%f339, %f338;
	fma.rm.f32 	%f340, %f339, %f147, %f146;
	add.f32 	%f341, %f340, 0fCB40007F;
	neg.f32 	%f342, %f341;
	fma.rn.f32 	%f343, %f337, 0f3FB8AA3B, %f342;
	fma.rn.f32 	%f344, %f337, 0f32A57060, %f343;
	mov.b32 	%r282, %f340;
	shl.b32 	%r283, %r282, 23;
	mov.b32 	%f345, %r283;
	ex2.approx.ftz.f32 	%f346, %f344;
	mul.f32 	%f347, %f346, %f345;
	add.f32 	%f348, %f336, %f347;
	sub.f32 	%f349, %f579, %f142;
	fma.rn.f32 	%f350, %f349, 0f3BBB989D, 0f3F000000;
	cvt.sat.f32.f32 	%f351, %f350;
	fma.rm.f32 	%f352, %f351, %f147, %f146;
	add.f32 	%f353, %f352, 0fCB40007F;
	neg.f32 	%f354, %f353;
	fma.rn.f32 	%f355, %f349, 0f3FB8AA3B, %f354;
	fma.rn.f32 	%f356, %f349, 0f32A57060, %f355;
	mov.b32 	%r284, %f352;
	shl.b32 	%r285, %r284, 23;
	mov.b32 	%f357, %r285;
	ex2.approx.ftz.f32 	%f358, %f356;
	mul.f32 	%f359, %f358, %f357;
	add.f32 	%f360, %f348, %f359;
	sub.f32 	%f361, %f30, %f142;
	fma.rn.f32 	%f362, %f361, 0f3BBB989D, 0f3F000000;
	cvt.sat.f32.f32 	%f363, %f362;
	fma.rm.f32 	%f364, %f363, %f147, %f146;
	add.f32 	%f365, %f364, 0fCB40007F;
	neg.f32 	%f366, %f365;
	fma.rn.f32 	%f367, %f361, 0f3FB8AA3B, %f366;
	fma.rn.f32 	%f368, %f361, 0f32A57060, %f367;
	mov.b32 	%r286, %f364;
	shl.b32 	%r287, %r286, 23;
	mov.b32 	%f369, %r287;
	ex2.approx.ftz.f32 	%f370, %f368;
	mul.f32 	%f371, %f370, %f369;
	add.f32 	%f372, %f360, %f371;
	sub.f32 	%f373, %f580, %f142;
	fma.rn.f32 	%f374, %f373, 0f3BBB989D, 0f3F000000;
	cvt.sat.f32.f32 	%f375, %f374;
	fma.rm.f32 	%f376, %f375, %f147, %f146;
	add.f32 	%f377, %f376, 0fCB40007F;
	neg.f32 	%f378, %f377;
	fma.rn.f32 	%f379, %f373, 0f3FB8AA3B, %f378;
	fma.rn.f32 	%f380, %f373, 0f32A57060, %f379;
	mov.b32 	%r288, %f376;
	shl.b32 	%r289, %r288, 23;
	mov.b32 	%f381, %r289;
	ex2.approx.ftz.f32 	%f382, %f380;
	mul.f32 	%f383, %f382, %f381;
	add.f32 	%f384, %f372, %f383;
	sub.f32 	%f385, %f33, %f142;
	fma.rn.f32 	%f386, %f385, 0f3BBB989D, 0f3F000000;
	cvt.sat.f32.f32 	%f387, %f386;
	fma.rm.f32 	%f388, %f387, %f147, %f146;
	add.f32 	%f389, %f388, 0fCB40007F;
	neg.f32 	%f390, %f389;
	fma.rn.f32 	%f391, %f385, 0f3FB8AA3B, %f390;
	fma.rn.f32 	%f392, %f385, 0f32A57060, %f391;
	mov.b32 	%r290, %f388;
	shl.b32 	%r291, %r290, 23;
	mov.b32 	%f393, %r291;
	ex2.approx.ftz.f32 	%f394, %f392;
	mul.f32 	%f395, %f394, %f393;
	add.f32 	%f396, %f384, %f395;
	sub.f32 	%f397, %f581, %f142;
	fma.rn.f32 	%f398, %f397, 0f3BBB989D, 0f3F000000;
	cvt.sat.f32.f32 	%f399, %f398;
	fma.rm.f32 	%f400, %f399, %f147, %f146;
	add.f32 	%f401, %f400, 0fCB40007F;
	neg.f32 	%f402, %f401;
	fma.rn.f32 	%f403, %f397, 0f3FB8AA3B, %f402;
	fma.rn.f32 	%f404, %f397, 0f32A57060, %f403;
	mov.b32 	%r292, %f400;
	shl.b32 	%r293, %r292, 23;
	mov.b32 	%f405, %r293;
	ex2.approx.ftz.f32 	%f406, %f404;
	mul.f32 	%f407, %f406, %f405;
	add.f32 	%f408, %f396, %f407;
	sub.f32 	%f409, %f36, %f142;
	fma.rn.f32 	%f410, %f409, 0f3BBB989D, 0f3F000000;
	cvt.sat.f32.f32 	%f411, %f410;
	fma.rm.f32 	%f412, %f411, %f147, %f146;
	add.f32 	%f413, %f412, 0fCB40007F;
	neg.f32 	%f414, %f413;
	fma.rn.f32 	%f415, %f409, 0f3FB8AA3B, %f414;
	fma.rn.f32 	%f416, %f409, 0f32A57060, %f415;
	mov.b32 	%r294, %f412;
	shl.b32 	%r295, %r294, 23;
	mov.b32 	%f417, %r295;
	ex2.approx.ftz.f32 	%f418, %f416;
	mul.f32 	%f419, %f418, %f417;
	add.f32 	%f420, %f408, %f419;
	sub.f32 	%f421, %f582, %f142;
	fma.rn.f32 	%f422, %f421, 0f3BBB989D, 0f3F000000;
	cvt.sat.f32.f32 	%f423, %f422;
	fma.rm.f32 	%f424, %f423, %f147, %f146;
	add.f32 	%f425, %f424, 0fCB40007F;
	neg.f32 	%f426, %f425;
	fma.rn.f32 	%f427, %f421, 0f3FB8AA3B, %f426;
	fma.rn.f32 	%f428, %f421, 0f32A57060, %f427;
	mov.b32 	%r296, %f424;
	shl.b32 	%r297, %r296, 23;
	mov.b32 	%f429, %r297;
	ex2.approx.ftz.f32 	%f430, %f428;
	mul.f32 	%f431, %f430, %f429;
	add.f32 	%f432, %f420, %f431;
	sub.f32 	%f433, %f39, %f142;
	fma.rn.f32 	%f434, %f433, 0f3BBB989D, 0f3F000000;
	cvt.sat.f32.f32 	%f435, %f434;
	fma.rm.f32 	%f436, %f435, %f147, %f146;
	add.f32 	%f437, %f436, 0fCB40007F;
	neg.f32 	%f438, %f437;
	fma.rn.f32 	%f439, %f433, 0f3FB8AA3B, %f438;
	fma.rn.f32 	%f440, %f433, 0f32A57060, %f439;
	mov.b32 	%r298, %f436;
	shl.b32 	%r299, %r298, 23;
	mov.b32 	%f441, %r299;
	ex2.approx.ftz.f32 	%f442, %f440;
	mul.f32 	%f443, %f442, %f441;
	add.f32 	%f444, %f432, %f443;
	sub.f32 	%f445, %f583, %f142;
	fma.rn.f32 	%f446, %f445, 0f3BBB989D, 0f3F000000;
	cvt.sat.f32.f32 	%f447, %f446;
	fma.rm.f32 	%f448, %f447, %f147, %f146;
	add.f32 	%f449, %f448, 0fCB40007F;
	neg.f32 	%f450, %f449;
	fma.rn.f32 	%f451, %f445, 0f3FB8AA3B, %f450;
	fma.rn.f32 	%f452, %f445, 0f32A57060, %f451;
	mov.b32 	%r300, %f448;
	shl.b32 	%r301, %r300, 23;
	mov.b32 	%f453, %r301;
	ex2.approx.ftz.f32 	%f454, %f452;
	mul.f32 	%f455, %f454, %f453;
	add.f32 	%f456, %f444, %f455;
	sub.f32 	%f457, %f42, %f142;
	fma.rn.f32 	%f458, %f457, 0f3BBB989D, 0f3F000000;
	cvt.sat.f32.f32 	%f459, %f458;
	fma.rm.f32 	%f460, %f459, %f147, %f146;
	add.f32 	%f461, %f460, 0fCB40007F;
	neg.f32 	%f462, %f461;
	fma.rn.f32 	%f463, %f457, 0f3FB8AA3B, %f462;
	fma.rn.f32 	%f464, %f457, 0f32A57060, %f463;
	mov.b32 	%r302, %f460;
	shl.b32 	%r303, %r302, 23;
	mov.b32 	%f465, %r303;
	ex2.approx.ftz.f32 	%f466, %f464;
	mul.f32 	%f467, %f466, %f465;
	add.f32 	%f468, %f456, %f467;
	sub.f32 	%f469, %f584, %f142;
	fma.rn.f32 	%f470, %f469, 0f3BBB989D, 0f3F000000;
	cvt.sat.f32.f32 	%f471, %f470;
	fma.rm.f32 	%f472, %f471, %f147, %f146;
	add.f32 	%f473, %f472, 0fCB40007F;
	neg.f32 	%f474, %f473;
	fma.rn.f32 	%f475, %f469, 0f3FB8AA3B, %f474;
	fma.rn.f32 	%f476, %f469, 0f32A57060, %f475;
	mov.b32 	%r304, %f472;
	shl.b32 	%r305, %r304, 23;
	mov.b32 	%f477, %r305;
	ex2.approx.ftz.f32 	%f478, %f476;
	mul.f32 	%f479, %f478, %f477;
	add.f32 	%f480, %f468, %f479;
	sub.f32 	%f481, %f45, %f142;
	fma.rn.f32 	%f482, %f481, 0f3BBB989D, 0f3F000000;
	cvt.sat.f32.f32 	%f483, %f482;
	fma.rm.f32 	%f484, %f483, %f147, %f146;
	add.f32 	%f485, %f484, 0fCB40007F;
	neg.f32 	%f486, %f485;
	fma.rn.f32 	%f487, %f481, 0f3FB8AA3B, %f486;
	fma.rn.f32 	%f488, %f481, 0f32A57060, %f487;
	mov.b32 	%r306, %f484;
	shl.b32 	%r307, %r306, 23;
	mov.b32 	%f489, %r307;
	ex2.approx.ftz.f32 	%f490, %f488;
	mul.f32 	%f491, %f490, %f489;
	add.f32 	%f492, %f480, %f491;
	sub.f32 	%f493, %f585, %f142;
	fma.rn.f32 	%f494, %f493, 0f3BBB989D, 0f3F000000;
	cvt.sat.f32.f32 	%f495, %f494;
	fma.rm.f32 	%f496, %f495, %f147, %f146;
	add.f32 	%f497, %f496, 0fCB40007F;
	neg.f32 	%f498, %f497;
	fma.rn.f32 	%f499, %f493, 0f3FB8AA3B, %f498;
	fma.rn.f32 	%f500, %f493, 0f32A57060, %f499;
	mov.b32 	%r308, %f496;
	shl.b32 	%r309, %r308, 23;
	mov.b32 	%f501, %r309;
	ex2.approx.ftz.f32 	%f502, %f500;
	mul.f32 	%f503, %f502, %f501;
	add.f32 	%f504, %f492, %f503;
	sub.f32 	%f505, %f48, %f142;
	fma.rn.f32 	%f506, %f505, 0f3BBB989D, 0f3F000000;
	cvt.sat.f32.f32 	%f507, %f506;
	fma.rm.f32 	%f508, %f507, %f147, %f146;
	add.f32 	%f509, %f508, 0fCB40007F;
	neg.f32 	%f510, %f509;
	fma.rn.f32 	%f511, %f505, 0f3FB8AA3B, %f510;
	fma.rn.f32 	%f512, %f505, 0f32A57060, %f511;
	mov.b32 	%r310, %f508;
	shl.b32 	%r311, %r310, 23;
	mov.b32 	%f513, %r311;
	ex2.approx.ftz.f32 	%f514, %f512;
	mul.f32 	%f515, %f514, %f513;
	add.f32 	%f516, %f504, %f515;
	sub.f32 	%f517, %f586, %f142;
	fma.rn.f32 	%f518, %f517, 0f3BBB989D, 0f3F000000;
	cvt.sat.f32.f32 	%f519, %f518;
	fma.rm.f32 	%f520, %f519, %f147, %f146;
	add.f32 	%f521, %f520, 0fCB40007F;
	neg.f32 	%f522, %f521;
	fma.rn.f32 	%f523, %f517, 0f3FB8AA3B, %f522;
	fma.rn.f32 	%f524, %f517, 0f32A57060, %f523;
	mov.b32 	%r312, %f520;
	shl.b32 	%r313, %r312, 23;
	mov.b32 	%f525, %r313;
	ex2.approx.ftz.f32 	%f526, %f524;
	mul.f32 	%f527, %f526, %f525;
	add.f32 	%f528, %f516, %f527;
	mov.b32 	%r314, %f528;
	shfl.sync.bfly.b32	%r315|%p72, %r314, 16, 31, -1;
	mov.b32 	%f529, %r315;
	add.f32 	%f530, %f528, %f529;
	mov.b32 	%r316, %f530;
	shfl.sync.bfly.b32	%r317|%p73, %r316, 8, 31, -1;
	mov.b32 	%f531, %r317;
	add.f32 	%f532, %f530, %f531;
	mov.b32 	%r318, %f532;
	shfl.sync.bfly.b32	%r319|%p74, %r318, 4, 31, -1;
	mov.b32 	%f533, %r319;
	add.f32 	%f534, %f532, %f533;
	mov.b32 	%r320, %f534;
	shfl.sync.bfly.b32	%r321|%p75, %r320, 2, 31, -1;
	mov.b32 	%f535, %r321;
	add.f32 	%f536, %f534, %f535;
	mov.b32 	%r322, %f536;
	shfl.sync.bfly.b32	%r323|%p76, %r322, 1, 31, -1;
	mov.b32 	%f537, %r323;
	add.f32 	%f538, %f536, %f537;
	div.rn.f32 	%f539, %f155, %f538;
	div.rn.f32 	%f540, %f167, %f538;
	div.rn.f32 	%f541, %f179, %f538;
	div.rn.f32 	%f542, %f191, %f538;
	div.rn.f32 	%f543, %f203, %f538;
	div.rn.f32 	%f544, %f215, %f538;
	div.rn.f32 	%f545, %f227, %f538;
	div.rn.f32 	%f546, %f239, %f538;
	div.rn.f32 	%f547, %f251, %f538;
	div.rn.f32 	%f548, %f263, %f538;
	div.rn.f32 	%f549, %f275, %f538;
	div.rn.f32 	%f550, %f287, %f538;
	div.rn.f32 	%f551, %f299, %f538;
	div.rn.f32 	%f552, %f311, %f538;
	div.rn.f32 	%f553, %f323, %f538;
	div.rn.f32 	%f554, %f335, %f538;
	div.rn.f32 	%f555, %f347, %f538;
	div.rn.f32 	%f556, %f359, %f538;
	div.rn.f32 	%f557, %f371, %f538;
	div.rn.f32 	%f558, %f383, %f538;
	div.rn.f32 	%f559, %f395, %f538;
	div.rn.f32 	%f560, %f407, %f538;
	div.rn.f32 	%f561, %f419, %f538;
	div.rn.f32 	%f562, %f431, %f538;
	div.rn.f32 	%f563, %f443, %f538;
	div.rn.f32 	%f564, %f455, %f538;
	div.rn.f32 	%f565, %f467, %f538;
	div.rn.f32 	%f566, %f479, %f538;
	div.rn.f32 	%f567, %f491, %f538;
	div.rn.f32 	%f568, %f503, %f538;
	div.rn.f32 	%f569, %f515, %f538;
	div.rn.f32 	%f570, %f527, %f538;
	mov.u32 	%r324, %tid.x;
	shl.b32 	%r325, %r324, 1;
	cvt.u64.u32 	%rd90, %r325;
	mad.lo.s64 	%rd91, %rd191, %rd33, %rd90;
	shr.u64 	%rd92, %rd91, 63;
	add.s64 	%rd93, %rd91, %rd92;
	cvta.to.global.u64 	%rd94, %rd32;
	shl.b64 	%rd95, %rd93, 2;
	and.b64  	%rd96, %rd95, -8;
	add.s64 	%rd97, %rd94, %rd96;
	st.global.v2.f32 	[%rd97], {%f539, %f540};
	add.s64 	%rd98, %rd91, 64;
	shr.u64 	%rd99, %rd98, 63;
	add.s64 	%rd100, %rd98, %rd99;
	shl.b64 	%rd101, %rd100, 2;
	and.b64  	%rd102, %rd101, -8;
	add.s64 	%rd103, %rd94, %rd102;
	st.global.v2.f32 	[%rd103], {%f541, %f542};
	add.s64 	%rd104, %rd91, 128;
	shr.u64 	%rd105, %rd104, 63;
	add.s64 	%rd106, %rd104, %rd105;
	shl.b64 	%rd107, %rd106, 2;
	and.b64  	%rd108, %rd107, -8;
	add.s64 	%rd109, %rd94, %rd108;
	st.global.v2.f32 	[%rd109], {%f543, %f544};
	add.s64 	%rd110, %rd91, 192;
	shr.u64 	%rd111, %rd110, 63;
	add.s64 	%rd112, %rd110, %rd111;
	shl.b64 	%rd113, %rd112, 2;
	and.b64  	%rd114, %rd113, -8;
	add.s64 	%rd115, %rd94, %rd114;
	st.global.v2.f32 	[%rd115], {%f545, %f546};
	add.s64 	%rd116, %rd91, 256;
	shr.u64 	%rd117, %rd116, 63;
	add.s64 	%rd118, %rd116, %rd117;
	shl.b64 	%rd119, %rd118, 2;
	and.b64  	%rd120, %rd119, -8;
	add.s64 	%rd121, %rd94, %rd120;
	st.global.v2.f32 	[%rd121], {%f547, %f548};
	add.s64 	%rd122, %rd91, 320;
	shr.u64 	%rd123, %rd122, 63;
	add.s64 	%rd124, %rd122, %rd123;
	shl.b64 	%rd125, %rd124, 2;
	and.b64  	%rd126, %rd125, -8;
	add.s64 	%rd127, %rd94, %rd126;
	st.global.v2.f32 	[%rd127], {%f549, %f550};
	add.s64 	%rd128, %rd91, 384;
	shr.u64 	%rd129, %rd128, 63;
	add.s64 	%rd130, %rd128, %rd129;
	shl.b64 	%rd131, %rd130, 2;
	and.b64  	%rd132, %rd131, -8;
	add.s64 	%rd133, %rd94, %rd132;
	st.global.v2.f32 	[%rd133], {%f551, %f552};
	add.s64 	%rd134, %rd91, 448;
	shr.u64 	%rd135, %rd134, 63;
	add.s64 	%rd136, %rd134, %rd135;
	shl.b64 	%rd137, %rd136, 2;
	and.b64  	%rd138, %rd137, -8;
	add.s64 	%rd139, %rd94, %rd138;
	st.global.v2.f32 	[%rd139], {%f553, %f554};
	add.s64 	%rd140, %rd91, 512;
	shr.u64 	%rd141, %rd140, 63;
	add.s64 	%rd142, %rd140, %rd141;
	shl.b64 	%rd143, %rd142, 2;
	and.b64  	%rd144, %rd143, -8;
	add.s64 	%rd145, %rd94, %rd144;
	st.global.v2.f32 	[%rd145], {%f555, %f556};
	add.s64 	%rd146, %rd91, 576;
	shr.u64 	%rd147, %rd146, 63;
	add.s64 	%rd148, %rd146, %rd147;
	shl.b64 	%rd149, %rd148, 2;
	and.b64  	%rd150, %rd149, -8;
	add.s64 	%rd151, %rd94, %rd150;
	st.global.v2.f32 	[%rd151], {%f557, %f558};
	add.s64 	%rd152, %rd91, 640;
	shr.u64 	%rd153, %rd152, 63;
	add.s64 	%rd154, %rd152, %rd153;
	shl.b64 	%rd155, %rd154, 2;
	and.b64  	%rd156, %rd155, -8;
	add.s64 	%rd157, %rd94, %rd156;
	st.global.v2.f32 	[%rd157], {%f559, %f560};
	add.s64 	%rd158, %rd91, 704;
	shr.u64 	%rd159, %rd158, 63;
	add.s64 	%rd160, %rd158, %rd159;
	shl.b64 	%rd161, %rd160, 2;
	and.b64  	%rd162, %rd161, -8;
	add.s64 	%rd163, %rd94, %rd162;
	st.global.v2.f32 	[%rd163], {%f561, %f562};
	add.s64 	%rd164, %rd91, 768;
	shr.u64 	%rd165, %rd164, 63;
	add.s64 	%rd166, %rd164, %rd165;
	shl.b64 	%rd167, %rd166, 2;
	and.b64  	%rd168, %rd167, -8;
	add.s64 	%rd169, %rd94, %rd168;
	st.global.v2.f32 	[%rd169], {%f563, %f564};
	add.s64 	%rd170, %rd91, 832;
	shr.u64 	%rd171, %rd170, 63;
	add.s64 	%rd172, %rd170, %rd171;
	shl.b64 	%rd173, %rd172, 2;
	and.b64  	%rd174, %rd173, -8;
	add.s64 	%rd175, %rd94, %rd174;
	st.global.v2.f32 	[%rd175], {%f565, %f566};
	add.s64 	%rd176, %rd91, 896;
	shr.u64 	%rd177, %rd176, 63;
	add.s64 	%rd178, %rd176, %rd177;
	shl.b64 	%rd179, %rd178, 2;
	and.b64  	%rd180, %rd179, -8;
	add.s64 	%rd181, %rd94, %rd180;
	st.global.v2.f32 	[%rd181], {%f567, %f568};
	add.s64 	%rd182, %rd91, 960;
	shr.u64 	%rd183, %rd182, 63;
	add.s64 	%rd184, %rd182, %rd183;
	shl.b64 	%rd185, %rd184, 2;
	and.b64  	%rd186, %rd185, -8;
	add.s64 	%rd187, %rd94, %rd186;
	st.global.v2.f32 	[%rd187], {%f569, %f570};
	mov.u32 	%r326, %nctaid.x;
	mov.u32 	%r327, %ntid.y;
	mul.lo.s32 	%r328, %r326, %r327;
	cvt.s64.s32 	%rd188, %r328;
	add.s64 	%rd191, %rd191, %rd188;
	setp.lt.s64 	%p77, %rd191, %rd190;
	@%p77 bra 	$L__BB202_4;
$L__BB202_37:
	ret;

}
	// .globl	_Z15SoftmaxWarpImplI22BroadcastScaleMaskLoadIffbLm2EiE11DirectStoreIffEfLi2ELi32ELi32ELi1ELb1EL9Algorithm0EEvT_T0_ll
.visible .entry _Z15SoftmaxWarpImplI22BroadcastScaleMaskLoadIffbLm2EiE11DirectStoreIffEfLi2ELi32ELi32ELi1ELb1EL9Algorithm0EEvT_T0_ll(
	.param .align 8 .b8 _Z15SoftmaxWarpImplI22BroadcastScaleMaskLoadIffbLm2EiE11DirectStoreIffEfLi2ELi32ELi32ELi1ELb1EL9Algorithm0EEvT_T0_ll_param_0[88],
	.param .align 8 .b8 _Z15SoftmaxWarpImplI22BroadcastScaleMaskLoadIffbLm2EiE11DirectStoreIffEfLi2ELi32ELi32ELi1ELb1EL9Algorithm0EEvT_T0_ll_param_1[16],
	.param .u64 _Z15SoftmaxWarpImplI22BroadcastScaleMaskLoadIffbLm2EiE11DirectStoreIffEfLi2ELi32ELi32ELi1ELb1EL9Algorithm0EEvT_T0_ll_param_2,
	.param .u64 _Z15SoftmaxWarpImplI22BroadcastScaleMaskLoadIffbLm2EiE11DirectStoreIffEfLi2ELi32ELi32ELi1ELb1EL9Algorithm0EEvT_T0_ll_param_3
)
{
	.reg .pred 	%p<110>;
	.reg .b16 	%rs<33>;
	.reg .b32 	%r<365>;
	.reg .b32 	%f<706>;
	.reg .b64 	%rd<210>;

	ld.param.u64 	%rd51, [_Z15SoftmaxWarpImplI22BroadcastScaleMaskLoadIffbLm2EiE11DirectStoreIffEfLi2ELi32ELi32ELi1ELb1EL9Algorithm0EEvT_T0_ll_param_1+8];
	ld.param.v2.f32 	{%f154, %f155}, [_Z15SoftmaxWarpImplI22BroadcastScaleMaskLoadIffbLm2EiE11DirectStoreIffEfLi2ELi32ELi32ELi1ELb1EL9Algorithm0EEvT_T0_ll_param_0+80];
	ld.param.u64 	%rd49, [_Z15SoftmaxWarpImplI22BroadcastScaleMaskLoadIffbLm2EiE11DirectStoreIffEfLi2ELi32ELi32ELi1ELb1EL9Algorithm0EEvT_T0_ll_param_0+72];
	ld.param.v2.u32 	{%r7, %r8}, [_Z15SoftmaxWarpImplI22BroadcastScaleMaskLoadIffbLm2EiE11DirectStoreIffEfLi2ELi32ELi32ELi1ELb1EL9Algorithm0EEvT_T0_ll_param_0+56];
	ld.param.v2.u32 	{%r5, %r6}, [_Z15SoftmaxWarpImplI22BroadcastScaleMaskLoadIffbLm2EiE11DirectStoreIffEfLi2ELi32ELi32ELi1ELb1EL9Algorithm0EEvT_T0_ll_param_0+40];
	ld.param.u64 	%rd45, [_Z15SoftmaxWarpImplI22BroadcastScaleMaskLoadIffbLm2EiE11DirectStoreIffEfLi2ELi32ELi32ELi1ELb1EL9Algorithm0EEvT_T0_ll_param_0+24];
	ld.param.u64 	%rd44, [_Z15SoftmaxWarpImplI22BroadcastScaleMaskLoadIffbLm2EiE11DirectStoreIffEfLi2ELi32ELi32ELi1ELb1EL9Algorithm0EEvT_T0_ll_param_0+16];
	ld.param.u64 	%rd50, [_Z15SoftmaxWarpImplI22BroadcastScaleMaskLoadIffbLm2EiE11DirectStoreIffEfLi2ELi32ELi32ELi1ELb1EL9Algorithm0EEvT_T0_ll_param_1];
	ld.param.u64 	%rd43, [_Z15SoftmaxWarpImplI22BroadcastScaleMaskLoadIffbLm2EiE11DirectStoreIffEfLi2ELi32ELi32ELi1ELb1EL9Algorithm0EEvT_T0_ll_param_0+8];
	ld.param.u64 	%rd42, [_Z15SoftmaxWarpImplI22BroadcastScaleMaskLoadIffbLm2EiE11DirectStoreIffEfLi2ELi32ELi32ELi1ELb1EL9Algorithm0EEvT_T0_ll_param_0];
	ld.param.u64 	%rd53, [_Z15SoftmaxWarpImplI22BroadcastScaleMaskLoadIffbLm2EiE11DirectStoreIffEfLi2ELi32ELi32ELi1ELb1EL9Algorithm0EEvT_T0_ll_param_3];
	cvta.to.global.u64 	%rd1, %rd42;
	cvta.to.global.u64 	%rd2, %rd43;
	cvta.to.global.u64 	%rd3, %rd50;
	setp.lt.s64 	%p1, %rd53, 1025;
	@%p1 bra 	$L__BB203_2;
	mov.u64 	%rd54, $str;
	cvta.global.u64 	%rd55, %rd54;
	mov.u64 	%rd56, $str$1;
	cvta.global.u64 	%rd57, %rd56;
	mov.u64 	%rd58, __unnamed_199;
	cvta.global.u64 	%rd59, %rd58;
	{ // callseq 198, 0
	.param .b64 param0;
	st.param.b64 	[param0], %rd55;
	.param .b64 param1;
	st.param.b64 	[param1], %rd57;
	.param .b32 param2;
	st.param.b32 	[param2], 219;
	.param .b64 param3;
	st.param.b64 	[param3], %rd59;
	.param .b64 param4;
	st.param.b64 	[param4], 1;
	call.uni 
	__assertfail, 
	(
	param0, 
	param1, 
	param2, 
	param3, 
	param4
	);
	} // callseq 198
$L__BB203_2:
	ld.param.u64 	%rd207, [_Z15SoftmaxWarpImplI22BroadcastScaleMaskLoadIffbLm2EiE11DirectStoreIffEfLi2ELi32ELi32ELi1ELb1EL9Algorithm0EEvT_T0_ll_param_2];
	mov.u32 	%r9, %ctaid.x;
	mov.u32 	%r10, %ntid.y;
	mov.u32 	%r11, %tid.y;
	mad.lo.s32 	%r12, %r9, %r10, %r11;
	cvt.s64.s32 	%rd209, %r12;
	setp.le.s64 	%p2, %rd207, %rd209;
	@%p2 bra 	$L__BB203_101;
	mov.u32 	%r13, %tid.x;
	shl.b32 	%r14, %r13, 1;
	add.s32 	%r15, %r14, 64;
	cvt.u64.u32 	%rd5, %r15;
	add.s32 	%r16, %r14, 128;
	cvt.u64.u32 	%rd6, %r16;
	add.s32 	%r17, %r14, 192;
	cvt.u64.u32 	%rd7, %r17;
	add.s32 	%r18, %r14, 256;
	cvt.u64.u32 	%rd8, %r18;
	add.s32 	%r19, %r14, 320;
	cvt.u64.u32 	%rd9, %r19;
	add.s32 	%r20, %r14, 384;
	cvt.u64.u32 	%rd10, %r20;
	add.s32 	%r21, %r14, 448;
	cvt.u64.u32 	%rd11, %r21;
	add.s32 	%r22, %r14, 512;
	cvt.u64.u32 	%rd12, %r22;
	add.s32 	%r23, %r14, 576;
	cvt.u64.u32 	%rd13, %r23;
	add.s32 	%r24, %r14, 640;
	cvt.u64.u32 	%rd14, %r24;
	add.s32 	%r25, %r14, 704;
	cvt.u64.u32 	%rd15, %r25;
	add.s32 	%r26, %r14, 768;
	cvt.u64.u32 	%rd16, %r26;
	add.s32 	%r27, %r14, 832;
	cvt.u64.u32 	%rd17, %r27;
	add.s32 	%r28, %r14, 896;
	cvt.u64.u32 	%rd18, %r28;
	add.s32 	%r29, %r14, 960;
	cvt.u64.u32 	%rd19, %r29;
	cvt.u32.u64 	%r33, %rd49;
	cvt.u32.u64 	%r49, %rd5;
$L__BB203_4:
	cvt.u64.u32 	%rd23, %r14;
	setp.le.s64 	%p3, %rd53, %rd23;
	cvt.u32.u64 	%r32, %rd209;
	mul.lo.s32 	%r4, %r33, %r32;
	mov.f32 	%f643, 0fFF800000;
	mov.f32 	%f644, %f643;
	mov.f32 	%f649, %f643;
	@%p3 bra 	$L__BB203_8;
	setp.eq.s64 	%p4, %rd45, 1;
	setp.eq.s64 	%p5, %rd44, 1;
	cvt.u32.u64 	%r34, %rd23;
	add.s32 	%r35, %r34, %r4;
	div.s32 	%r36, %r35, %r5;
	mul.lo.s32 	%r37, %r36, %r5;
	sub.s32 	%r38, %r35, %r37;
	selp.b32 	%r39, 0, %r36, %p5;
	selp.b32 	%r40, 0, %r38, %p4;
	mul.lo.s32 	%r41, %r7, %r39;
	mad.lo.s32 	%r42, %r8, %r40, %r41;
	shr.u32 	%r43, %r35, 31;
	add.s32 	%r44, %r35, %r43;
	shr.s32 	%r45, %r44, 1;
	mul.wide.s32 	%rd60, %r45, 8;
	add.s64 	%rd24, %rd1, %rd60;
	ld.global.f32 	%f157, [%rd24];
	shr.u32 	%r46, %r42, 31;
	add.s32 	%r47, %r42, %r46;
	shr.s32 	%r48, %r47, 1;
	mul.wide.s32 	%rd61, %r48, 2;
	add.s64 	%rd62, %rd2, %rd61;
	ld.global.v2.u8 	{%rs1, %rs2}, [%rd62];
	setp.eq.s16 	%p6, %rs1, 0;
	mul.f32 	%f158, %f157, %f155;
	selp.f32 	%f644, %f154, %f158, %p6;
	setp.eq.s16 	%p7, %rs2, 0;
	mov.f32 	%f643, %f154;
	@%p7 bra 	$L__BB203_7;
	ld.global.f32 	%f159, [%rd24+4];
	mul.f32 	%f643, %f159, %f155;
$L__BB203_7:
	max.f32 	%f160, %f644, 0fFF800000;
	max.f32 	%f649, %f160, %f643;
$L__BB203_8:
	setp.le.s64 	%p8, %rd53, %rd5;
	mov.f32 	%f647, 0fFF800000;
	mov.f32 	%f648, %f647;
	@%p8 bra 	$L__BB203_12;
	setp.eq.s64 	%p9, %rd45, 1;
	setp.eq.s64 	%p10, %rd44, 1;
	add.s32 	%r50, %r49, %r4;
	div.s32 	%r51, %r50, %r5;
	mul.lo.s32 	%r52, %r51, %r5;
	sub.s32 	%r53, %r50, %r52;
	selp.b32 	%r54, 0, %r51, %p10;
	selp.b32 	%r55, 0, %r53, %p9;
	mul.lo.s32 	%r56, %r7, %r54;
	mad.lo.s32 	%r57, %r8, %r55, %r56;
	shr.u32 	%r58, %r50, 31;
	add.s32 	%r59, %r50, %r58;
	shr.s32 	%r60, %r59, 1;
	mul.wide.s32 	%rd63, %r60, 8;
	add.s64 	%rd25, %rd1, %rd63;
	ld.global.f32 	%f162, [%rd25];
	shr.u32 	%r61, %r57, 31;
	add.s32 	%r62, %r57, %r61;
	shr.s32 	%r63, %r62, 1;
	mul.wide.s32 	%rd64, %r63, 2;
	add.s64 	%rd65, %rd2, %rd64;
	ld.global.v2.u8 	{%rs3, %rs4}, [%rd65];
	setp.eq.s16 	%p11, %rs3, 0;
	mul.f32 	%f163, %f162, %f155;
	selp.f32 	%f648, %f154, %f163, %p11;
	setp.eq.s16 	%p12, %rs4, 0;
	mov.f32 	%f647, %f154;
	@%p12 bra 	$L__BB203_11;
	ld.global.f32 	%f164, [%rd25+4];
	mul.f32 	%f647, %f164, %f155;
$L__BB203_11:
	max.f32 	%f165, %f649, %f648;
	max.f32 	%f649, %f165, %f647;
$L__BB203_12:
	setp.le.s64 	%p13, %rd53, %rd6;
	mov.f32 	%f651, 0fFF800000;
	mov.f32 	%f652, %f651;
	@%p13 bra 	$L__BB203_16;
	cvt.u32.u64 	%r64, %rd6;
	setp.eq.s64 	%p14, %rd45, 1;
	setp.eq.s64 	%p15, %rd44, 1;
	add.s32 	%r65, %r64, %r4;
	div.s32 	%r66, %r65, %r5;
	mul.lo.s32 	%r67, %r66, %r5;
	sub.s32 	%r68, %r65, %r67;
	selp.b32 	%r69, 0, %r66, %p15;
	selp.b32 	%r70, 0, %r68, %p14;
	mul.lo.s32 	%r71, %r7, %r69;
	mad.lo.s32 	%r72, %r8, %r70, %r71;
	shr.u32 	%r73, %r65, 31;
	add.s32 	%r74, %r65, %r73;
	shr.s32 	%r75, %r74, 1;
	mul.wide.s32 	%rd66, %r75, 8;
	add.s64 	%rd26, %rd1, %rd66;
	ld.global.f32 	%f167, [%rd26];
	shr.u32 	%r76, %r72, 31;
	add.s32 	%r77, %r72, %r76;
	shr.s32 	%r78, %r77, 1;
	mul.wide.s32 	%rd67, %r78, 2;
	add.s64 	%rd68, %rd2, %rd67;
	ld.global.v2.u8 	{%rs5, %rs6}, [%rd68];
	setp.eq.s16 	%p16, %rs5, 0;
	mul.f32 	%f168, %f167, %f155;
	selp.f32 	%f652, %f154, %f168, %p16;
	setp.eq.s16 	%p17, %rs6, 0;
	mov.f32 	%f651, %f154;
	@%p17 bra 	$L__BB203_15;
	ld.global.f32 	%f169, [%rd26+4];
	mul.f32 	%f651, %f169, %f155;
$L__BB203_15:
	max.f32 	%f170, %f649, %f652;
	max.f32 	%f649, %f170, %f651;
$L__BB203_16:
	setp.le.s64 	%p18, %rd53, %rd7;
	mov.f32 	%f655, 0fFF800000;
	mov.f32 	%f656, %f655;
	@%p18 bra 	$L__BB203_20;
	cvt.u32.u64 	%r79, %rd7;
	setp.eq.s64 	%p19, %rd45, 1;
	setp.eq.s64 	%p20, %rd44, 1;
	add.s32 	%r80, %r79, %r4;
	div.s32 	%r81, %r80, %r5;
	mul.lo.s32 	%r82, %r81, %r5;
	sub.s32 	%r83, %r80, %r82;
	selp.b32 	%r84, 0, %r81, %p20;
	selp.b32 	%r85, 0, %r83, %p19;
	mul.lo.s32 	%r86, %r7, %r84;
	mad.lo.s32 	%r87, %r8, %r85, %r86;
	shr.u32 	%r88, %r80, 31;
	add.s32 	%r89, %r80, %r88;
	shr.s32 	%r90, %r89, 1;
	mul.wide.s32 	%rd69, %r90, 8;
	add.s64 	%rd27, %rd1, %rd69;
	ld.global.f32 	%f172, [%rd27];
	shr.u32 	%r91, %r87, 31;
	add.s32 	%r92, %r87, %r91;
	shr.s32 	%r93, %r92, 1;
	mul.wide.s32 	%rd70, %r93, 2;
	add.s64 	%rd71, %rd2, %rd70;
	ld.global.v2.u8 	{%rs7, %rs8}, [%rd71];
	setp.eq.s16 	%p21, %rs7, 0;
	mul.f32 	%f173, %f172, %f155;
	selp.f32 	%f656, %f154, %f173, %p21;
	setp.eq.s16 	%p22, %rs8, 0;
	mov.f32 	%f655, %f154;
	@%p22 bra 	$L__BB203_19;
	ld.global.f32 	%f174, [%rd27+4];
	mul.f32 	%f655, %f174, %f155;
$L__BB203_19:
	max.f32 	%f175, %f649, %f656;
	max.f32 	%f649, %f175, %f655;
$L__BB203_20:
	setp.le.s64 	%p23, %rd53, %rd8;
	mov.f32 	%f659, 0fFF800000;
	mov.f32 	%f660, %f659;
	@%p23 bra 	$L__BB203_24;
	cvt.u32.u64 	%r94, %rd8;
	setp.eq.s64 	%p24, %rd45, 1;
	setp.eq.s64 	%p25, %rd44, 1;
	add.s32 	%r95, %r94, %r4;
	div.s32 	%r96, %r95, %r5;
	mul.lo.s32 	%r97, %r96, %r5;
	sub.s32 	%r98, %r95, %r97;
	selp.b32 	%r99, 0, %r96, %p25;
	selp.b32 	%r100, 0, %r98, %p24;
	mul.lo.s32 	%r101, %r7, %r99;
	mad.lo.s32 	%r102, %r8, %r100, %r101;
	shr.u32 	%r103, %r95, 31;
	add.s32 	%r104, %r95, %r103;
	shr.s32 	%r105, %r104, 1;
	mul.wide.s32 	%rd72, %r105, 8;
	add.s64 	%rd28, %rd1, %rd72;
	ld.global.f32 	%f177, [%rd28];
	shr.u32 	%r106, %r102, 31;
	add.s32 	%r107, %r102, %r106;
	shr.s32 	%r108, %r107, 1;
	mul.wide.s32 	%rd73, %r108, 2;
	add.s64 	%rd74, %rd2, %rd73;
	ld.global.v2.u8 	{%rs9, %rs10}, [%rd74];
	setp.eq.s16 	%p26, %rs9, 0;
	mul.f32 	%f178, %f177, %f155;
	selp.f32 	%f660, %f154, %f178, %p26;
	setp.eq.s16 	%p27, %rs10, 0;
	mov.f32 	%f659, %f154;
	@%p27 bra 	$L__BB203_23;
	ld.global.f32 	%f179, [%rd28+4];
	mul.f32 	%f659, %f179, %f155;
$L__BB203_23:
	max.f32 	%f180, %f649, %f660;
	max.f32 	%f649, %f180, %f659;
$L__BB203_24:
	setp.le.s64 	%p28, %rd53, %rd9;
	mov.f32 	%f663, 0fFF800000;
	mov.f32 	%f664, %f663;
	@%p28 bra 	$L__BB203_28;
	cvt.u32.u64 	%r109, %rd9;
	setp.eq.s64 	%p29, %rd45, 1;
	setp.eq.s64 	%p30, %rd44, 1;
	add.s32 	%r110, %r109, %r4;
	div.s32 	%r111, %r110, %r5;
	mul.lo.s32 	%r112, %r111, %r5;
	sub.s32 	%r113, %r110, %r112;
	selp.b32 	%r114, 0, %r111, %p30;
	selp.b32 	%r115, 0, %r113, %p29;
	mul.lo.s32 	%r116, %r7, %r114;
	mad.lo.s32 	%r117, %r8, %r115, %r116;
	shr.u32 	%r118, %r110, 31;
	add.s32 	%r119, %r110, %r118;
	shr.s32 	%r120, %r119, 1;
	mul.wide.s32 	%rd75, %r120, 8;
	add.s64 	%rd29, %rd1, %rd75;
	ld.global.f32 	%f182, [%rd29];
	shr.u32 	%r121, %r117, 31;
	add.s32 	%r122, %r117, %r121;
	shr.s32 	%r123, %r122, 1;
	mul.wide.s32 	%rd76, %r123, 2;
	add.s64 	%rd77, %rd2, %rd76;
	ld.global.v2.u8 	{%rs11, %rs12}, [%rd77];
	setp.eq.s16 	%p31, %rs11, 0;
	mul.f32 	%f183, %f182, %f155;
	selp.f32 	%f664, %f154, %f183, %p31;
	setp.eq.s16 	%p32, %rs12, 0;
	mov.f32 	%f663, %f154;
	@%p32 bra 	$L__BB203_27;
	ld.global.f32 	%f184, [%rd29+4];
	mul.f32 	%f663, %f184, %f155;
$L__BB203_27:
	max.f32 	%f185, %f649, %f664;
	max.f32 	%f649, %f185, %f663;
$L__BB203_28:
	setp.le.s64 	%p33, %rd53, %rd10;
	mov.f32 	%f667, 0fFF800000;
	mov.f32 	%f668, %f667;
	@%p33 bra 	$L__BB203_32;
	cvt.u32.u64 	%r124, %rd10;
	setp.eq.s64 	%p34, %rd45, 1;
	setp.eq.s64 	%p35, %rd44, 1;
	add.s32 	%r125, %r124, %r4;
	div.s32 	%r126, %r125, %r5;
	mul.lo.s32 	%r127, %r126, %r5;
	sub.s32 	%r128, %r125, %r127;
	selp.b32 	%r129, 0, %r126, %p35;
	selp.b32 	%r130, 0, %r128, %p34;
	mul.lo.s32 	%r131, %r7, %r129;
	mad.lo.s32 	%r132, %r8, %r130, %r131;
	shr.u32 	%r133, %r125, 31;
	add.s32 	%r134, %r125, %r133;
	shr.s32 	%r135, %r134, 1;
	mul.wide.s32 	%rd78, %r135, 8;
	add.s64 	%rd30, %rd1, %rd78;
	ld.global.f32 	%f187, [%rd30];
	shr.u32 	%r136, %r132, 31;
	add.s32 	%r137, %r132, %r136;
	shr.s32 	%r138, %r137, 1;
	mul.wide.s32 	%rd79, %r138, 2;
	add.s64 	%rd80, %rd2, %rd79;
	ld.global.v2.u8 	{%rs13, %rs14}, [%rd80];
	setp.eq.s16 	%p36, %rs13, 0;
	mul.f32 	%f188, %f187, %f155;
	selp.f32 	%f668, %f154, %f188, %p36;
	setp.eq.s16 	%p37, %rs14, 0;
	mov.f32 	%f667, %f154;
	@%p37 bra 	$L__BB203_31;
	ld.global.f32 	%f189, [%rd30+4];
	mul.f32 	%f667, %f189, %f155;
$L__BB203_31:
	max.f32 	%f190, %f649, %f668;
	max.f32 	%f649, %f190, %f667;
$L__BB203_32:
	setp.le.s64 	%p38, %rd53, %rd11;
	mov.f32 	%f671, 0fFF800000;
	mov.f32 	%f672, %f671;
	@%p38 bra 	$L__BB203_36;
	cvt.u32.u64 	%r139, %rd11;
	setp.eq.s64 	%p39, %rd45, 1;
	setp.eq.s64 	%p40, %rd44, 1;
	add.s32 	%r140, %r139, %r4;
	div.s32 	%r141, %r140, %r5;
	mul.lo.s32 	%r142, %r141, %r5;
	sub.s32 	%r143, %r140, %r142;
	selp.b32 	%r144, 0, %r141, %p40;
	selp.b32 	%r145, 0, %r143, %p39;
	mul.lo.s32 	%r146, %r7, %r144;
	mad.lo.s32 	%r147, %r8, %r145, %r146;
	shr.u32 	%r148, %r140, 31;
	add.s32 	%r149, %r140, %r148;
	shr.s32 	%r150, %r149, 1;
	mul.wide.s32 	%rd81, %r150, 8;
	add.s64 	%rd31, %rd1, %rd81;
	ld.global.f32 	%f192, [%rd31];
	shr.u32 	%r151, %r147, 31;
	add.s32 	%r152, %r147, %r151;
	shr.s32 	%r153, %r152, 1;
	mul.wide.s32 	%rd82, %r153, 2;
	add.s64 	%rd83, %rd2, %rd82;
	ld.global.v2.u8 	{%rs15, %rs16}, [%rd83];
	setp.eq.s16 	%p41, %rs15, 0;
	mul.f32 	%f193, %f192, %f155;
	selp.f32 	%f672, %f154, %f193, %p41;
	setp.eq.s16 	%p42, %rs16, 0;
	mov.f32 	%f671, %f154;
	@%p42 bra 	$L__BB203_35;
	ld.global.f32 	%f194, [%rd31+4];
	mul.f32 	%f671, %f194, %f155;
$L__BB203_35:
	max.f32 	%f195, %f649, %f672;
	max.f32 	%f649, %f195, %f671;
$L__BB203_36:
	setp.le.s64 	%p43, %rd53, %rd12;
	mov.f32 	%f675, 0fFF800000;
	mov.f32 	%f676, %f675;
	@%p43 bra 	$L__BB203_40;
	cvt.u32.u64 	%r154, %rd12;
	setp.eq.s64 	%p44, %rd45, 1;
	setp.eq.s64 	%p45, %rd44, 1;
	add.s32 	%r155, %r154, %r4;
	div.s32 	%r156, %r155, %r5;
	mul.lo.s32 	%r157, %r156, %r5;
	sub.s32 	%r158, %r155, %r157;
	selp.b32 	%r159, 0, %r156, %p45;
	selp.b32 	%r160, 0, %r158, %p44;
	mul.lo.s32 	%r161, %r7, %r159;
	mad.lo.s32 	%r162, %r8, %r160, %r161;
	shr.u32 	%r163, %r155, 31;
	add.s32 	%r164, %r155, %r163;
	shr.s32 	%r165, %r164, 1;
	mul.wide.s32 	%rd84, %r165, 8;
	add.s64 	%rd32, %rd1, %rd84;
	ld.global.f32 	%f197, [%rd32];
	shr.u32 	%r166, %r162, 31;
	add.s32 	%r167, %r162, %r166;
	shr.s32 	%r168, %r167, 1;
	mul.wide.s32 	%rd85, %r168, 2;
	add.s64 	%rd86, %rd2, %rd85;
	ld.global.v2.u8 	{%rs17, %rs18}, [%rd86];
	setp.eq.s16 	%p46, %rs17, 0;
	mul.f32 	%f198, %f197, %f155;
	selp.f32 	%f676, %f154, %f198, %p46;
	setp.eq.s16 	%p47, %rs18, 0;
	mov.f32 	%f675, %f154;
	@%p47 bra 	$L__BB203_39;
	ld.global.f32 	%f199, [%rd32+4];
	mul.f32 	%f675, %f199, %f155;
$L__BB203_39:
	max.f32 	%f200, %f649, %f676;
	max.f32 	%f649, %f200, %f675;
$L__BB203_40:
	setp.le.s64 	%p48, %rd53, %rd13;
	mov.f32 	%f679, 0fFF800000;
	mov.f32 	%f680, %f679;
	@%p48 bra 	$L__BB203_44;
	cvt.u32.u64 	%r169, %rd13;
	setp.eq.s64 	%p49, %rd45, 1;
	setp.eq.s64 	%p50, %rd44, 1;
	add.s32 	%r170, %r169, %r4;
	div.s32 	%r171, %r170, %r5;
	mul.lo.s32 	%r172, %r171, %r5;
	sub.s32 	%r173, %r170, %r172;
	selp.b32 	%r174, 0, %r171, %p50;
	selp.b32 	%r175, 0, %r173, %p49;
	mul.lo.s32 	%r176, %r7, %r174;
	mad.lo.s32 	%r177, %r8, %r175, %r176;
	shr.u32 	%r178, %r170, 31;
	add.s32 	%r179, %r170, %r178;
	shr.s32 	%r180, %r179, 1;
	mul.wide.s32 	%rd87, %r180, 8;
	add.s64 	%rd33, %rd1, %rd87;
	ld.global.f32 	%f202, [%rd33];
	shr.u32 	%r181, %r177, 31;
	add.s32 	%r182, %r177, %r181;
	shr.s32 	%r183, %r182, 1;
	mul.wide.s32 	%rd88, %r183, 2;
	add.s64 	%rd89, %rd2, %rd88;
	ld.global.v2.u8 	{%rs19, %rs20}, [%rd89];
	setp.eq.s16 	%p51, %rs19, 0;
	mul.f32 	%f203, %f202, %f155;
	selp.f32 	%f680, %f154, %f203, %p51;
	setp.eq.s16 	%p52, %rs20, 0;
	mov.f32 	%f679, %f154;
	@%p52 bra 	$L__BB203_43;
	ld.global.f32 	%f204, [%rd33+4];
	mul.f32 	%f679, %f204, %f155;
$L__BB203_43:
	max.f32 	%f205, %f649, %f680;
	max.f32 	%f649, %f205, %f679;
$L__BB203_44:
	setp.le.s64 	%p53, %rd53, %rd14;
	mov.f32 	%f683, 0fFF800000;
	mov.f32 	%f684, %f683;
	@%p53 bra 	$L__BB203_48;
	cvt.u32.u64 	%r184, %rd14;
	setp.eq.s64 	%p54, %rd45, 1;
	setp.eq.s64 	%p55, %rd44, 1;
	add.s32 	%r185, %r184, %r4;
	div.s32 	%r186, %r185, %r5;
	mul.lo.s32 	%r187, %r186, %r5;
	sub.s32 	%r188, %r185, %r187;
	selp.b32 	%r189, 0, %r186, %p55;
	selp.b32 	%r190, 0, %r188, %p54;
	mul.lo.s32 	%r191, %r7, %r189;
	mad.lo.s32 	%r192, %r8, %r190, %r191;
	shr.u32 	%r193, %r185, 31;
	add.s32 	%r194, %r185, %r193;
	shr.s32 	%r195, %r194, 1;
	mul.wide.s32 	%rd90, %r195, 8;
	add.s64 	%rd34, %rd1, %rd90;
	ld.global.f32 	%f207, [%rd34];
	shr.u32 	%r196, %r192, 31;
	add.s32 	%r197, %r192, %r196;
	shr.s32 	%r198, %r197, 1;
	mul.wide.s32 	%rd91, %r198, 2;
	add.s64 	%rd92, %rd2, %rd91;
	ld.global.v2.u8 	{%rs21, %rs22}, [%rd92];
	setp.eq.s16 	%p56, %rs21, 0;
	mul.f32 	%f208, %f207, %f155;
	selp.f32 	%f684, %f154, %f208, %p56;
	setp.eq.s16 	%p57, %rs22, 0;
	mov.f32 	%f683, %f154;
	@%p57 bra 	$L__BB203_47;
	ld.global.f32 	%f209, [%rd34+4];
	mul.f32 	%f683, %f209, %f155;
$L__BB203_47:
	max.f32 	%f210, %f649, %f684;
	max.f32 	%f649, %f210, %f683;
$L__BB203_48:
	setp.le.s64 	%p58, %rd53, %rd15;
	mov.f32 	%f687, 0fFF800000;
	mov.f32 	%f688, %f687;
	@%p58 bra 	$L__BB203_52;
	cvt.u32.u64 	%r199, %rd15;
	setp.eq.s64 	%p59, %rd45, 1;
	setp.eq.s64 	%p60, %rd44, 1;
	add.s32 	%r200, %r199, %r4;
	div.s32 	%r201, %r200, %r5;
	mul.lo.s32 	%r202, %r201, %r5;
	sub.s32 	%r203, %r200, %r202;
	selp.b32 	%r204, 0, %r201, %p60;
	selp.b32 	%r205, 0, %r203, %p59;
	mul.lo.s32 	%r206, %r7, %r204;
	mad.lo.s32 	%r207, %r8, %r205, %r206;
	shr.u32 	%r208, %r200, 31;
	add.s32 	%r209, %r200, %r208;
	shr.s32 	%r210, %r209, 1;
	mul.wide.s32 	%rd93, %r210, 8;
	add.s64 	%rd35, %rd1, %rd93;
	ld.global.f32 	%f212, [%rd35];
	shr.u32 	%r211, %r207, 31;
	add.s32 	%r212, %r207, %r211;
	shr.s32 	%r213, %r212, 1;
	mul.wide.s32 	%rd94, %r213, 2;
	add.s64 	%rd95, %rd2, %rd94;
	ld.global.v2.u8 	{%rs23, %rs24}, [%rd95];
	setp.eq.s16 	%p61, %rs23, 0;
	mul.f32 	%f213, %f212, %f155;
	selp.f32 	%f688, %f154, %f213, %p61;
	setp.eq.s16 	%p62, %rs24, 0;
	mov.f32 	%f687, %f154;
	@%p62 bra 	$L__BB203_51;
	ld.global.f32 	%f214, [%rd35+4];
	mul.f32 	%f687, %f214, %f155;
$L__BB203_51:
	max.f32 	%f215, %f649, %f688;
	max.f32 	%f649, %f215, %f687;
$L__BB203_52:
	setp.le.s64 	%p63, %rd53, %rd16;
	mov.f32 	%f691, 0fFF800000;
	mov.f32 	%f692, %f691;
	@%p63 bra 	$L__BB203_56;
	cvt.u32.u64 	%r214, %rd16;
	setp.eq.s64 	%p64, %rd45, 1;
	setp.eq.s64 	%p65, %rd44, 1;
	add.s32 	%r215, %r214, %r4;
	div.s32 	%r216, %r215, %r5;
	mul.lo.s32 	%r217, %r216, %r5;
	sub.s32 	%r218, %r215, %r217;
	selp.b32 	%r219, 0, %r216, %p65;
	selp.b32 	%r220, 0, %r218, %p64;
	mul.lo.s32 	%r221, %r7, %r219;
	mad.lo.s32 	%r222, %r8, %r220, %r221;
	shr.u32 	%r223, %r215, 31;
	add.s32 	%r224, %r215, %r223;
	shr.s32 	%r225, %r224, 1;
	mul.wide.s32 	%rd96, %r225, 8;
	add.s64 	%rd36, %rd1, %rd96;
	ld.global.f32 	%f217, [%rd36];
	shr.u32 	%r226, %r222, 31;
	add.s32 	%r227, %r222, %r226;
	shr.s32 	%r228, %r227, 1;
	mul.wide.s32 	%rd97, %r228, 2;
	add.s64 	%rd98, %rd2, %rd97;
	ld.global.v2.u8 	{%rs25, %rs26}, [%rd98];
	setp.eq.s16 	%p66, %rs25, 0;
	mul.f32 	%f218, %f217, %f155;
	selp.f32 	%f692, %f154, %f218, %p66;
	setp.eq.s16 	%p67, %rs26, 0;
	mov.f32 	%f691, %f154;
	@%p67 bra 	$L__BB203_55;
	ld.global.f32 	%f219, [%rd36+4];
	mul.f32 	%f691, %f219, %f155;
$L__BB203_55:
	max.f32 	%f220, %f649, %f692;
	max.f32 	%f649, %f220, %f691;
$L__BB203_56:
	setp.le.s64 	%p68, %rd53, %rd17;
	mov.f32 	%f695, 0fFF800000;
	mov.f32 	%f696, %f695;
	@%p68 bra 	$L__BB203_60;
	cvt.u32.u64 	%r229, %rd17;
	setp.eq.s64 	%p69, %rd45, 1;
	setp.eq.s64 	%p70, %rd44, 1;
	add.s32 	%r230, %r229, %r4;
	div.s32 	%r231, %r230, %r5;
	mul.lo.s32 	%r232, %r231, %r5;
	sub.s32 	%r233, %r230, %r232;
	selp.b32 	%r234, 0, %r231, %p70;
	selp.b32 	%r235, 0, %r233, %p69;
	mul.lo.s32 	%r236, %r7, %r234;
	mad.lo.s32 	%r237, %r8, %r235, %r236;
	shr.u32 	%r238, %r230, 31;
	add.s32 	%r239, %r230, %r238;
	shr.s32 	%r240, %r239, 1;
	mul.wide.s32 	%rd99, %r240, 8;
	add.s64 	%rd37, %rd1, %rd99;
	ld.global.f32 	%f222, [%rd37];
	shr.u32 	%r241, %r237, 31;
	add.s32 	%r242, %r237, %r241;
	shr.s32 	%r243, %r242, 1;
	mul.wide.s32 	%rd100, %r243, 2;
	add.s64 	%rd101, %rd2, %rd100;
	ld.global.v2.u8 	{%rs27, %rs28}, [%rd101];
	setp.eq.s16 	%p71, %rs27, 0;
	mul.f32 	%f223, %f222, %f155;
	selp.f32 	%f696, %f154, %f223, %p71;
	setp.eq.s16 	%p72, %rs28, 0;
	mov.f32 	%f695, %f154;
	@%p72 bra 	$L__BB203_59;
	ld.global.f32 	%f224, [%rd37+4];
	mul.f32 	%f695, %f224, %f155;
$L__BB203_59:
	max.f32 	%f225, %f649, %f696;
	max.f32 	%f649, %f225, %f695;
$L__BB203_60:
	setp.le.s64 	%p73, %rd53, %rd18;
	mov.f32 	%f699, 0fFF800000;
	mov.f32 	%f700, %f699;
	@%p73 bra 	$L__BB203_64;
	cvt.u32.u64 	%r244, %rd18;
	setp.eq.s64 	%p74, %rd45, 1;
	setp.eq.s64 	%p75, %rd44, 1;
	add.s32 	%r245, %r244, %r4;
	div.s32 	%r246, %r245, %r5;
	mul.lo.s32 	%r247, %r246, %r5;
	sub.s32 	%r248, %r245, %r247;
	selp.b32 	%r249, 0, %r246, %p75;
	selp.b32 	%r250, 0, %r248, %p74;
	mul.lo.s32 	%r251, %r7, %r249;
	mad.lo.s32 	%r252, %r8, %r250, %r251;
	shr.u32 	%r253, %r245, 31;
	add.s32 	%r254, %r245, %r253;
	shr.s32 	%r255, %r254, 1;
	mul.wide.s32 	%rd102, %r255, 8;
	add.s64 	%rd38, %rd1, %rd102;
	ld.global.f32 	%f227, [%rd38];
	shr.u32 	%r256, %r252, 31;
	add.s32 	%r257, %r252, %r256;
	shr.s32 	%r258, %r257, 1;
	mul.wide.s32 	%rd103, %r258, 2;
	add.s64 	%rd104, %rd2, %rd103;
	ld.global.v2.u8 	{%rs29, %rs30}, [%rd104];
	setp.eq.s16 	%p76, %rs29, 0;
	mul.f32 	%f228, %f227, %f155;
	selp.f32 	%f700, %f154, %f228, %p76;
	setp.eq.s16 	%p77, %rs30, 0;
	mov.f32 	%f699, %f154;
	@%p77 bra 	$L__BB203_63;
	ld.global.f32 	%f229, [%rd38+4];
	mul.f32 	%f699, %f229, %f155;
$L__BB203_63:
	max.f32 	%f230, %f649, %f700;
	max.f32 	%f649, %f230, %f699;
$L__BB203_64:
	setp.le.s64 	%p78, %rd53, %rd19;
	mov.f32 	%f703, 0fFF800000;
	mov.f32 	%f704, %f703;
	@%p78 bra 	$L__BB203_68;
	cvt.u32.u64 	%r259, %rd19;
	setp.eq.s64 	%p79, %rd45, 1;
	setp.eq.s64 	%p80, %rd44, 1;
	add.s32 	%r260, %r259, %r4;
	div.s32 	%r261, %r260, %r5;
	mul.lo.s32 	%r262, %r261, %r5;
	sub.s32 	%r263, %r260, %r262;
	selp.b32 	%r264, 0, %r261, %p80;
	selp.b32 	%r265, 0, %r263, %p79;
	mul.lo.s32 	%r266, %r7, %r264;
	mad.lo.s32 	%r267, %r8, %r265, %r266;
	shr.u32 	%r268, %r260, 31;
	add.s32 	%r269, %r260, %r268;
	shr.s32 	%r270, %r269, 1;
	mul.wide.s32 	%rd105, %r270, 8;
	add.s64 	%rd39, %rd1, %rd105;
	ld.global.f32 	%f232, [%rd39];
	shr.u32 	%r271, %r267, 31;
	add.s32 	%r272, %r267, %r271;
	shr.s32 	%r273, %r272, 1;
	mul.wide.s32 	%rd106, %r273, 2;
	add.s64 	%rd107, %rd2, %rd106;
	ld.global.v2.u8 	{%rs31, %rs32}, [%rd107];
	setp.eq.s16 	%p81, %rs31, 0;
	mul.f32 	%f233, %f232, %f155;
	selp.f32 	%f704, %f154, %f233, %p81;
	setp.eq.s16 	%p82, %rs32, 0;
	mov.f32 	%f703, %f154;
	@%p82 bra 	$L__BB203_67;
	ld.global.f32 	%f234, [%rd39+4];
	mul.f32 	%f703, %f234, %f155;
$L__BB203_67:
	max.f32 	%f235, %f649, %f704;
	max.f32 	%f649, %f235, %f703;
$L__BB203_68:
	mov.u32 	%r274, %tid.x;
	shl.b32 	%r275, %r274, 1;
	cvt.u64.u32 	%rd108, %r275;
	setp.le.s64 	%p83, %rd53, %rd108;
	mov.b32 	%r276, %f649;
	shfl.sync.bfly.b32	%r277|%p84, %r276, 16, 31, -1;
	mov.b32 	%f236, %r277;
	max.f32 	%f237, %f649, %f236;
	mov.b32 	%r278, %f237;
	shfl.sync.bfly.b32	%r279|%p85, %r278, 8, 31, -1;
	mov.b32 	%f238, %r279;
	max.f32 	%f239, %f237, %f238;
	mov.b32 	%r280, %f239;
	shfl.sync.bfly.b32	%r281|%p86, %r280, 4, 31, -1;
	mov.b32 	%f240, %r281;
	max.f32 	%f241, %f239, %f240;
	mov.b32 	%r282, %f241;
	shfl.sync.bfly.b32	%r283|%p87, %r282, 2, 31, -1;
	mov.b32 	%f242, %r283;
	max.f32 	%f243, %f241, %f242;
	mov.b32 	%r284, %f243;
	shfl.sync.bfly.b32	%r285|%p88, %r284, 1, 31, -1;
	mov.b32 	%f244, %r285;
	max.f32 	%f245, %f243, %f244;
	sub.f32 	%f246, %f644, %f245;
	fma.rn.f32 	%f247, %f246, 0f3BBB989D, 0f3F000000;
	cvt.sat.f32.f32 	%f248, %f247;
	mov.f32 	%f249, 0f4B400001;
	mov.f32 	%f250, 0f437C0000;
	fma.rm.f32 	%f251, %f248, %f250, %f249;
	add.f32 	%f252, %f251, 0fCB40007F;
	neg.f32 	%f253, %f252;
	fma.rn.f32 	%f254, %f246, 0f3FB8AA3B, %f253;
	fma.rn.f32 	%f255, %f246, 0f32A57060, %f254;
	mov.b32 	%r286, %f251;
	shl.b32 	%r287, %r286, 23;
	mov.b32 	%f256, %r287;
	ex2.approx.ftz.f32 	%f257, %f255;
	mul.f32 	%f258, %f257, %f256;
	add.f32 	%f259, %f258, 0f00000000;
	sub.f32 	%f260, %f643, %f245;
	fma.rn.f32 	%f261, %f260, 0f3BBB989D, 0f3F000000;
	cvt.sat.f32.f32 	%f262, %f261;
	fma.rm.f32 	%f263, %f262, %f250, %f249;
	add.f32 	%f264, %f263, 0fCB40007F;
	neg.f32 	%f265, %f264;
	fma.rn.f32 	%f266, %f260, 0f3FB8AA3B, %f265;
	fma.rn.f32 	%f267, %f260, 0f32A57060, %f266;
	mov.b32 	%r288, %f263;
	shl.b32 	%r289, %r288, 23;
	mov.b32 	%f268, %r289;
	ex2.approx.ftz.f32 	%f269, %f267;
	mul.f32 	%f270, %f269, %f268;
	add.f32 	%f271, %f259, %f270;
	sub.f32 	%f272, %f648, %f245;
	fma.rn.f32 	%f273, %f272, 0f3BBB989D, 0f3F000000;
	cvt.sat.f32.f32 	%f274, %f273;
	fma.rm.f32 	%f275, %f274, %f250, %f249;
	add.f32 	%f276, %f275, 0fCB40007F;
	neg.f32 	%f277, %f276;
	fma.rn.f32 	%f278, %f272, 0f3FB8AA3B, %f277;
	fma.rn.f32 	%f279, %f272, 0f32A57060, %f278;
	mov.b32 	%r290, %f275;
	shl.b32 	%r291, %r290, 23;
	mov.b32 	%f280, %r291;
	ex2.approx.ftz.f32 	%f281, %f279;
	mul.f32 	%f282, %f281, %f280;
	add.f32 	%f283, %f271, %f282;
	sub.f32 	%f284, %f647, %f245;
	fma.rn.f32 	%f285, %f284, 0f3BBB989D, 0f3F000000;
	cvt.sat.f32.f32 	%f286, %f285;
	fma.rm.f32 	%f287, %f286, %f250, %f249;
	add.f32 	%f288, %f287, 0fCB40007F;
	neg.f32 	%f289, %f288;
	fma.rn.f32 	%f290, %f284, 0f3FB8AA3B, %f289;
	fma.rn.f32 	%f291, %f284, 0f32A57060, %f290;
	mov.b32 	%r292, %f287;
	shl.b32 	%r293, %r292, 23;
	mov.b32 	%f292, %r293;
	ex2.approx.ftz.f32 	%f293, %f291;
	mul.f32 	%f294, %f293, %f292;
	add.f32 	%f295, %f283, %f294;
	sub.f32 	%f296, %f652, %f245;
	fma.rn.f32 	%f297, %f296, 0f3BBB989D, 0f3F000000;
	cvt.sat.f32.f32 	%f298, %f297;
	fma.rm.f32 	%f299, %f298, %f250, %f249;
	add.f32 	%f300, %f299, 0fCB40007F;
	neg.f32 	%f301, %f300;
	fma.rn.f32 	%f302, %f296, 0f3FB8AA3B, %f301;
	fma.rn.f32 	%f303, %f296, 0f32A57060, %f302;
	mov.b32 	%r294, %f299;
	shl.b32 	%r295, %r294, 23;
	mov.b32 	%f304, %r295;
	ex2.approx.ftz.f32 	%f305, %f303;
	mul.f32 	%f306, %f305, %f304;
	add.f32 	%f307, %f295, %f306;
	sub.f32 	%f308, %f651, %f245;
	fma.rn.f32 	%f309, %f308, 0f3BBB989D, 0f3F000000;
	cvt.sat.f32.f32 	%f310, %f309;
	fma.rm.f32 	%f311, %f310, %f250, %f249;
	add.f32 	%f312, %f311, 0fCB40007F;
	neg.f32 	%f313, %f312;
	fma.rn.f32 	%f314, %f308, 0f3FB8AA3B, %f313;
	fma.rn.f32 	%f315, %f308, 0f32A57060, %f314;
	mov.b32 	%r296, %f311;
	shl.b32 	%r297, %r296, 23;
	mov.b32 	%f316, %r297;
	ex2.approx.ftz.f32 	%f317, %f315;
	mul.f32 	%f318, %f317, %f316;
	add.f32 	%f319, %f307, %f318;
	sub.f32 	%f320, %f656, %f245;
	fma.rn.f32 	%f321, %f320, 0f3BBB989D, 0f3F000000;
	cvt.sat.f32.f32 	%f322, %f321;
	fma.rm.f32 	%f323, %f322, %f250, %f249;
	add.f32 	%f324, %f323, 0fCB40007F;
	neg.f32 	%f325, %f324;
	fma.rn.f32 	%f326, %f320, 0f3FB8AA3B, %f325;
	fma.rn.f32 	%f327, %f320, 0f32A57060, %f326;
	mov.b32 	%r298, %f323;
	shl.b32 	%r299, %r298, 23;
	mov.b32 	%f328, %r299;
	ex2.approx.ftz.f32 	%f329, %f327;
	mul.f32 	%f330, %f329, %f328;
	add.f32 	%f331, %f319, %f330;
	sub.f32 	%f332, %f655, %f245;
	fma.rn.f32 	%f333, %f332, 0f3BBB989D, 0f3F000000;
	cvt.sat.f32.f32 	%f334, %f333;
	fma.rm.f32 	%f335, %f334, %f250, %f249;
	add.f32 	%f336, %f335, 0fCB40007F;
	neg.f32 	%f337, %f336;
	fma.rn.f32 	%f338, %f332, 0f3FB8AA3B, %f337;
	fma.rn.f32 	%f339, %f332, 0f32A57060, %f338;
	mov.b32 	%r300, %f335;
	shl.b32 	%r301, %r300, 23;
	mov.b32 	%f340, %r301;
	ex2.approx.ftz.f32 	%f341, %f339;
	mul.f32 	%f342, %f341, %f340;
	add.f32 	%f343, %f331, %f342;
	sub.f32 	%f344, %f660, %f245;
	fma.rn.f32 	%f345, %f344, 0f3BBB989D, 0f3F000000;
	cvt.sat.f32.f32 	%f346, %f345;
	fma.rm.f32 	%f347, %f346, %f250, %f249;
	add.f32 	%f348, %f347, 0fCB40007F;
	neg.f32 	%f349, %f348;
	fma.rn.f32 	%f350, %f344, 0f3FB8AA3B, %f349;
	fma.rn.f32 	%f351, %f344, 0f32A57060, %f350;
	mov.b32 	%r302, %f347;
	shl.b32 	%r303, %r302, 23;
	mov.b32 	%f352, %r303;
	ex2.approx.ftz.f32 	%f353, %f351;
	mul.f32 	%f354, %f353, %f352;
	add.f32 	%f355, %f343, %f354;
	sub.f32 	%f356, %f659, %f245;
	fma.rn.f32 	%f357, %f356, 0f3BBB989D, 0f3F000000;
	cvt.sat.f32.f32 	%f358, %f357;
	fma.rm.f32 	%f359, %f358, %f250, %f249;
	add.f32 	%f360, %f359, 0fCB40007F;
	neg.f32 	%f361, %f360;
	fma.rn.f32 	%f362, %f356, 0f3FB8AA3B, %f361;
	fma.rn.f32 	%f363, %f356, 0f32A57060, %f362;
	mov.b32 	%r304, %f359;
	shl.b32 	%r305, %r304, 23;
	mov.b32 	%f364, %r305;
	ex2.approx.ftz.f32 	%f365, %f363;
	mul.f32 	%f366, %f365, %f364;
	add.f32 	%f367, %f355, %f366;
	sub.f32 	%f368, %f664, %f245;
	fma.rn.f32 	%f369, %f368, 0f3BBB989D, 0f3F000000;
	cvt.sat.f32.f32 	%f370, %f369;
	fma.rm.f32 	%f371, %f370, %f250, %f249;
	add.f32 	%f372, %f371, 0fCB40007F;
	neg.f32 	%f373, %f372;
	fma.rn.f32 	%f374, %f368, 0f3FB8AA3B, %f373;
	fma.rn.f32 	%f375, %f368, 0f32A57060, %f374;
	mov.b32 	%r306, %f371;
	shl.b32 	%r307, %r306, 23;
	mov.b32 	%f376, %r307;
	ex2.approx.ftz.f32 	%f377, %f375;
	mul.f32 	%f378, %f377, %f376;
	add.f32 	%f379, %f367, %f378;
	sub.f32 	%f380, %f663, %f245;
	fma.rn.f32 	%f381, %f380, 0f3BBB989D, 0f3F000000;
	cvt.sat.f32.f32 	%f382, %f381;
	fma.rm.f32 	%f383, %f382, %f250, %f249;
	add.f32 	%f384, %f383, 0fCB40007F;
	neg.f32 	%f385, %f384;
	fma.rn.f32 	%f386, %f380, 0f3FB8AA3B, %f385;
	fma.rn.f32 	%f387, %f380, 0f32A57060, %f386;
	mov.b32 	%r308, %f383;
	shl.b32 	%r309, %r308, 23;
	mov.b32 	%f388, %r309;
	ex2.approx.ftz.f32 	%f389, %f387;
	mul.f32 	%f390, %f389, %f388;
	add.f32 	%f391, %f379, %f390;
	sub.f32 	%f392, %f668, %f245;
	fma.rn.f32 	%f393, %f392, 0f3BBB989D, 0f3F000000;
	cvt.sat.f32.f32 	%f394, %f393;
	fma.rm.f32 	%f395, %f394, %f250, %f249;
	add.f32 	%f396, %f395, 0fCB40007F;
	neg.f32 	%f397, %f396;
	fma.rn.f32 	%f398, %f392, 0f3FB8AA3B, %f397;
	fma.rn.f32 	%f399, %f392, 0f32A57060, %f398;
	mov.b32 	%r310, %f395;
	shl.b32 	%r311, %r310, 23;
	mov.b32 	%f400, %r311;
	ex2.approx.ftz.f32 	%f401, %f399;
	mul.f32 	%f402, %f401, %f400;
	add.f32 	%f403, %f391, %f402;
	sub.f32 	%f404, %f667, %f245;
	fma.rn.f32 	%f405, %f404, 0f3BBB989D, 0f3F000000;
	cvt.sat.f32.f32 	%f406, %f405;
	fma.rm.f32 	%f407, %f406, %f250, %f249;
	add.f32 	%f408, %f407, 0fCB40007F;
	neg.f32 	%f409, %f408;
	fma.rn.f32 	%f410, %f404, 0f3FB8AA3B, %f409;
	fma.rn.f32 	%f411, %f404, 0f32A57060, %f410;
	mov.b32 	%r312, %f407;
	shl.b32 	%r313, %r312, 23;
	mov.b32 	%f412, %r313;
	ex2.approx.ftz.f32 	%f413, %f411;
	mul.f32 	%f414, %f413, %f412;
	add.f32 	%f415, %f403, %f414;
	sub.f32 	%f416, %f672, %f245;
	fma.rn.f32 	%f417, %f416, 0f3BBB989D, 0f3F000000;
	cvt.sat.f32.f32 	%f418, %f417;
	fma.rm.f32 	%f419, %f418, %f250, %f249;
	add.f32 	%f420, %f419, 0fCB40007F;
	neg.f32 	%f421, %f420;
	fma.rn.f32 	%f422, %f416, 0f3FB8AA3B, %f421;
	fma.rn.f32 	%f423, %f416, 0f32A57060, %f422;
	mov.b32 	%r314, %f419;
	shl.b32 	%r315, %r314, 23;
	mov.b32 	%f424, %r315;
	ex2.approx.ftz.f32 	%f425, %f423;
	mul.f32 	%f426, %f425, %f424;
	add.f32 	%f427, %f415, %f426;
	sub.f32 	%f428, %f671, %f245;
	fma.rn.f32 	%f429, %f428, 0f3BBB989D, 0f3F000000;
	cvt.sat.f32.f32 	%f430, %f429;
	fma.rm.f32 	%f431, %f430, %f250, %f249;
	add.f32 	%f432, %f431, 0fCB40007F;
	neg.f32 	%f433, %f432;
	fma.rn.f32 	%f434, %f428, 0f3FB8AA3B, %f433;
	fma.rn.f32 	%f435, %f428, 0f32A57060, %f434;
	mov.b32 	%r316, %f431;
	shl.b32 	%r317, %r316, 23;
	mov.b32 	%f436, %r317;
	ex2.approx.ftz.f32 	%f437, %f435;
	mul.f32 	%f438, %f437, %f436;
	add.f32 	%f439, %f427, %f438;
	sub.f32 	%f440, %f676, %f245;
	fma.rn.f32 	%f441, %f440, 0f3BBB989D, 0f3F000000;
	cvt.sat.f32.f32 	%f442, %f441;
	fma.rm.f32 	%f443, %f442, %f250, %f249;
	add.f32 	%f444, %f443, 0fCB40007F;
	neg.f32 	%f445, %f444;
	fma.rn.f32 	%f446, %f440, 0f3FB8AA3B, %f445;
	fma.rn.f32 	%f447, %f440, 0f32A57060, %f446;
	mov.b32 	%r318, %f443;
	shl.b32 	%r319, %r318, 23;
	mov.b32 	%f448, %r319;
	ex2.approx.ftz.f32 	%f449, %f447;
	mul.f32 	%f450, %f449, %f448;
	add.f32 	%f451, %f439, %f450;
	sub.f32 	%f452, %f675, %f245;
	fma.rn.f32 	%f453, %f452, 0f3BBB989D, 0f3F000000;
	cvt.sat.f32.f32 	%f454, %f453;
	fma.rm.f32 	%f455, %f454, %f250, %f249;
	add.f32 	%f456, %f455, 0fCB40007F;
	neg.f32 	%f457, %f456;
	fma.rn.f32 	%f458, %f452, 0f3FB8AA3B, %f457;
	fma.rn.f32 	%f459, %f452, 0f32A57060, %f458;
	mov.b32 	%r320, %f455;
	shl.b32 	%r321, %r320, 23;
	mov.b32 	%f460, %r321;
	ex2.approx.ftz.f32 	%f461, %f459;
	mul.f32 	%f462, %f461, %f460;
	add.f32 	%f463, %f451, %f462;
	sub.f32 	%f464, %f680, %f245;
	fma.rn.f32 	%f465, %f464, 0f3BBB989D, 0f3F000000;
	cvt.sat.f32.f32 	%f466, %f465;
	fma.rm.f32 	%f467, %f466, %f250, %f249;
	add.f32 	%f468, %f467, 0fCB40007F;
	neg.f32 	%f469, %f468;
	fma.rn.f32 	%f470, %f464, 0f3FB8AA3B, %f469;
	fma.rn.f32 	%f471, %f464, 0f32A57060, %f470;
	mov.b32 	%r322, %f467;
	shl.b32 	%r323, %r322, 23;
	mov.b32 	%f472, %r323;
	ex2.approx.ftz.f32 	%f473, %f471;
	mul.f32 	%f474, %f473, %f472;
	add.f32 	%f475, %f463, %f474;
	sub.f32 	%f476, %f679, %f245;
	fma.rn.f32 	%f477, %f476, 0f3BBB989D, 0f3F000000;
	cvt.sat.f32.f32 	%f478, %f477;
	fma.rm.f32 	%f479, %f478, %f250, %f249;
	add.f32 	%f480, %f479, 0fCB40007F;
	neg.f32 	%f481, %f480;
	fma.rn.f32 	%f482, %f476, 0f3FB8AA3B, %f481;
	fma.rn.f32 	%f483, %f476, 0f32A57060, %f482;
	mov.b32 	%r324, %f479;
	shl.b32 	%r325, %r324, 23;
	mov.b32 	%f484, %r325;
	ex2.approx.ftz.f32 	%f485, %f483;
	mul.f32 	%f486, %f485, %f484;
	add.f32 	%f487, %f475, %f486;
	sub.f32 	%f488, %f684, %f245;
	fma.rn.f32 	%f489, %f488, 0f3BBB989D, 0f3F000000;
	cvt.sat.f32.f32 	%f490, %f489;
	fma.rm.f32 	%f491, %f490, %f250, %f249;
	add.f32 	%f492, %f491, 0fCB40007F;
	neg.f32 	%f493, %f492;
	fma.rn.f32 	%f494, %f488, 0f3FB8AA3B, %f493;
	fma.rn.f32 	%f495, %f488, 0f32A57060, %f494;
	mov.b32 	%r326, %f491;
	shl.b32 	%r327, %r326, 23;
	mov.b32 	%f496, %r327;
	ex2.approx.ftz.f32 	%f497, %f495;
	mul.f32 	%f498, %f497, %f496;
	add.f32 	%f499, %f487, %f498;
	sub.f32 	%f500, %f683, %f245;
	fma.rn.f32 	%f501, %f500, 0f3BBB989D, 0f3F000000;
	cvt.sat.f32.f32 	%f502, %f501;
	fma.rm.f32 	%f503, %f502, %f250, %f249;
	add.f32 	%f504, %f503, 0fCB40007F;
	neg.f32 	%f505, %f504;
	fma.rn.f32 	%f506, %f500, 0f3FB8AA3B, %f505;
	fma.rn.f32 	%f507, %f500, 0f32A57060, %f506;
	mov.b32 	%r328, %f503;
	shl.b32 	%r329, %r328, 23;
	mov.b32 	%f508, %r329;
	ex2.approx.ftz.f32 	%f509, %f507;
	mul.f32 	%f510, %f509, %f508;
	add.f32 	%f511, %f499, %f510;
	sub.f32 	%f512, %f688, %f245;
	fma.rn.f32 	%f513, %f512, 0f3BBB989D, 0f3F000000;
	cvt.sat.f32.f32 	%f514, %f513;
	fma.rm.f32 	%f515, %f514, %f250, %f249;
	add.f32 	%f516, %f515, 0fCB40007F;
	neg.f32 	%f517, %f516;
	fma.rn.f32 	%f518, %f512, 0f3FB8AA3B, %f517;
	fma.rn.f32 	%f519, %f512, 0f32A57060, %f518;
	mov.b32 	%r330, %f515;
	shl.b32 	%r331, %r330, 23;
	mov.b32 	%f520, %r331;
	ex2.approx.ftz.f32 	%f521, %f519;
	mul.f32 	%f522, %f521, %f520;
	add.f32 	%f523, %f511, %f522;
	sub.f32 	%f524, %f687, %f245;
	fma.rn.f32 	%f525, %f524, 0f3BBB989D, 0f3F000000;
	cvt.sat.f32.f32 	%f526, %f525;
	fma.rm.f32 	%f527, %f526, %f250, %f249;
	add.f32 	%f528, %f527, 0fCB40007F;
	neg.f32 	%f529, %f528;
	fma.rn.f32 	%f530, %f524, 0f3FB8AA3B, %f529;
	fma.rn.f32 	%f531, %f524, 0f32A57060, %f530;
	mov.b32 	%r332, %f527;
	shl.b32 	%r333, %r332, 23;
	mov.b32 	%f532, %r333;
	ex2.approx.ftz.f32 	%f533, %f531;
	mul.f32 	%f534, %f533, %f532;
	add.f32 	%f535, %f523, %f534;
	sub.f32 	%f536, %f692, %f245;
	fma.rn.f32 	%f537, %f536, 0f3BBB989D, 0f3F000000;
	cvt.sat.f32.f32 	%f538, %f537;
	fma.rm.f32 	%f539, %f538, %f250, %f249;
	add.f32 	%f540, %f539, 0fCB40007F;
	neg.f32 	%f541, %f540;
	fma.rn.f32 	%f542, %f536, 0f3FB8AA3B, %f541;
	fma.rn.f32 	%f543, %f536, 0f32A57060, %f542;
	mov.b32 	%r334, %f539;
	shl.b32 	%r335, %r334, 23;
	mov.b32 	%f544, %r335;
	ex2.approx.ftz.f32 	%f545, %f543;
	mul.f32 	%f546, %f545, %f544;
	add.f32 	%f547, %f535, %f546;
	sub.f32 	%f548, %f691, %f245;
	fma.rn.f32 	%f549, %f548, 0f3BBB989D, 0f3F000000;
	cvt.sat.f32.f32 	%f550, %f549;
	fma.rm.f32 	%f551, %f550, %f250, %f249;
	add.f32 	%f552, %f551, 0fCB40007F;
	neg.f32 	%f553, %f552;
	fma.rn.f32 	%f554, %f548, 0f3FB8AA3B, %f553;
	fma.rn.f32 	%f555, %f548, 0f32A57060, %f554;
	mov.b32 	%r336, %f551;
	shl.b32 	%r337, %r336, 23;
	mov.b32 	%f556, %r337;
	ex2.approx.ftz.f32 	%f557, %f555;
	mul.f32 	%f558, %f557, %f556;
	add.f32 	%f559, %f547, %f558;
	sub.f32 	%f560, %f696, %f245;
	fma.rn.f32 	%f561, %f560, 0f3BBB989D, 0f3F000000;
	cvt.sat.f32.f32 	%f562, %f561;
	fma.rm.f32 	%f563, %f562, %f250, %f249;
	add.f32 	%f564, %f563, 0fCB40007F;
	neg.f32 	%f565, %f564;
	fma.rn.f32 	%f566, %f560, 0f3FB8AA3B, %f565;
	fma.rn.f32 	%f567, %f560, 0f32A57060, %f566;
	mov.b32 	%r338, %f563;
	shl.b32 	%r339, %r338, 23;
	mov.b32 	%f568, %r339;
	ex2.approx.ftz.f32 	%f569, %f567;
	mul.f32 	%f570, %f569, %f568;
	add.f32 	%f571, %f559, %f570;
	sub.f32 	%f572, %f695, %f245;
	fma.rn.f32 	%f573, %f572, 0f3BBB989D, 0f3F000000;
	cvt.sat.f32.f32 	%f574, %f573;
	fma.rm.f32 	%f575, %f574, %f250, %f249;
	add.f32 	%f576, %f575, 0fCB40007F;
	neg.f32 	%f577, %f576;
	fma.rn.f32 	%f578, %f572, 0f3FB8AA3B, %f577;
	fma.rn.f32 	%f579, %f572, 0f32A57060, %f578;
	mov.b32 	%r340, %f575;
	shl.b32 	%r341, %r340, 23;
	mov.b32 	%f580, %r341;
	ex2.approx.ftz.f32 	%f581, %f579;
	mul.f32 	%f582, %f581, %f580;
	add.f32 	%f583, %f571, %f582;
	sub.f32 	%f584, %f700, %f245;
	fma.rn.f32 	%f585, %f584, 0f3BBB989D, 0f3F000000;
	cvt.sat.f32.f32 	%f586, %f585;
	fma.rm.f32 	%f587, %f586, %f250, %f249;
	add.f32 	%f588, %f587, 0fCB40007F;
	neg.f32 	%f589, %f588;
	fma.rn.f32 	%f590, %f584, 0f3FB8AA3B, %f589;
	fma.rn.f32 	%f591, %f584, 0f32A57060, %f590;
	mov.b32 	%r342, %f587;
	shl.b32 	%r343, %r342, 23;
	mov.b32 	%f592, %r343;
	ex2.approx.ftz.f32 	%f593, %f591;
	mul.f32 	%f594, %f593, %f592;
	add.f32 	%f595, %f583, %f594;
	sub.f32 	%f596, %f699, %f245;
	fma.rn.f32 	%f597, %f596, 0f3BBB989D, 0f3F000000;
	cvt.sat.f32.f32 	%f598, %f597;
	fma.rm.f32 	%f599, %f598, %f250, %f249;
	add.f32 	%f600, %f599, 0fCB40007F;
	neg.f32 	%f601, %f600;
	fma.rn.f32 	%f602, %f596, 0f3FB8AA3B, %f601;
	fma.rn.f32 	%f603, %f596, 0f32A57060, %f602;
	mov.b32 	%r344, %f599;
	shl.b32 	%r345, %r344, 23;
	mov.b32 	%f604, %r345;
	ex2.approx.ftz.f32 	%f605, %f603;
	mul.f32 	%f606, %f605, %f604;
	add.f32 	%f607, %f595, %f606;
	sub.f32 	%f608, %f704, %f245;
	fma.rn.f32 	%f609, %f608, 0f3BBB989D, 0f3F000000;
	cvt.sat.f32.f32 	%f610, %f609;
	fma.rm.f32 	%f611, %f610, %f250, %f249;
	add.f32 	%f612, %f611, 0fCB40007F;
	neg.f32 	%f613, %f612;
	fma.rn.f32 	%f614, %f608, 0f3FB8AA3B, %f613;
	fma.rn.f32 	%f615, %f608, 0f32A57060, %f614;
	mov.b32 	%r346, %f611;
	shl.b32 	%r347, %r346, 23;
	mov.b32 	%f616, %r347;
	ex2.approx.ftz.f32 	%f617, %f615;
	mul.f32 	%f618, %f617, %f616;
	add.f32 	%f619, %f607, %f618;
	sub.f32 	%f620, %f703, %f245;
	fma.rn.f32 	%f621, %f620, 0f3BBB989D, 0f3F000000;
	cvt.sat.f32.f32 	%f622, %f621;
	fma.rm.f32 	%f623, %f622, %f250, %f249;
	add.f32 	%f624, %f623, 0fCB40007F;
	neg.f32 	%f625, %f624;
	fma.rn.f32 	%f626, %f620, 0f3FB8AA3B, %f625;
	fma.rn.f32 	%f627, %f620, 0f32A57060, %f626;
	mov.b32 	%r348, %f623;
	shl.b32 	%r349, %r348, 23;
	mov.b32 	%f628, %r349;
	ex2.approx.ftz.f32 	%f629, %f627;
	mul.f32 	%f630, %f629, %f628;
	add.f32 	%f631, %f619, %f630;
	mov.b32 	%r350, %f631;
	shfl.sync.bfly.b32	%r351|%p89, %r350, 16, 31, -1;
	mov.b32 	%f632, %r351;
	add.f32 	%f633, %f631, %f632;
	mov.b32 	%r352, %f633;
	shfl.sync.bfly.b32	%r353|%p90, %r352, 8, 31, -1;
	mov.b32 	%f634, %r353;
	add.f32 	%f635, %f633, %f634;
	mov.b32 	%r354, %f635;
	shfl.sync.bfly.b32	%r355|%p91, %r354, 4, 31, -1;
	mov.b32 	%f636, %r355;
	add.f32 	%f637, %f635, %f636;
	mov.b32 	%r356, %f637;
	shfl.sync.bfly.b32	%r357|%p92, %r356, 2, 31, -1;
	mov.b32 	%f638, %r357;
	add.f32 	%f639, %f637, %f638;
	mov.b32 	%r358, %f639;
	shfl.sync.bfly.b32	%r359|%p93, %r358, 1, 31, -1;
	mov.b32 	%f640, %r359;
	add.f32 	%f641, %f639, %f640;
	div.rn.f32 	%f122, %f258, %f641;
	div.rn.f32 	%f123, %f270, %f641;
	div.rn.f32 	%f124, %f282, %f641;
	div.rn.f32 	%f125, %f294, %f641;
	div.rn.f32 	%f126, %f306, %f641;
	div.rn.f32 	%f127, %f318, %f641;
	div.rn.f32 	%f128, %f330, %f641;
	div.rn.f32 	%f129, %f342, %f641;
	div.rn.f32 	%f130, %f354, %f641;
	div.rn.f32 	%f131, %f366, %f641;
	div.rn.f32 	%f132, %f378, %f641;
	div.rn.f32 	%f133, %f390, %f641;
	div.rn.f32 	%f134, %f402, %f641;
	div.rn.f32 	%f135, %f414, %f641;
	div.rn.f32 	%f136, %f426, %f641;
	div.rn.f32 	%f137, %f438, %f641;
	div.rn.f32 	%f138, %f450, %f641;
	div.rn.f32 	%f139, %f462, %f641;
	div.rn.f32 	%f140, %f474, %f641;
	div.rn.f32 	%f141, %f486, %f641;
	div.rn.f32 	%f142, %f498, %f641;
	div.rn.f32 	%f143, %f510, %f641;
	div.rn.f32 	%f144, %f522, %f641;
	div.rn.f32 	%f145, %f534, %f641;
	div.rn.f32 	%f146, %f546, %f641;
	div.rn.f32 	%f147, %f558, %f641;
	div.rn.f32 	%f148, %f570, %f641;
	div.rn.f32 	%f149, %f582, %f641;
	div.rn.f32 	%f150, %f594, %f641;
	div.rn.f32 	%f151, %f606, %f641;
	div.rn.f32 	%f152, %f618, %f641;
	div.rn.f32 	%f153, %f630, %f641;
	mul.lo.s64 	%rd40, %rd209, %rd51;
	@%p83 bra 	$L__BB203_70;
	mov.u32 	%r360, %tid.x;
	shl.b32 	%r361, %r360, 1;
	cvt.u64.u32 	%rd109, %r361;
	add.s64 	%rd110, %rd40, %rd109;
	shr.u64 	%rd111, %rd110, 63;
	add.s64 	%rd112, %rd110, %rd111;
	shl.b64 	%rd113, %rd112, 2;
	and.b64  	%rd114, %rd113, -8;
	add.s64 	%rd115, %rd3, %rd114;
	st.global.v2.f32 	[%rd115], {%f122, %f123};
$L__BB203_70:
	setp.le.s64 	%p94, %rd53, %rd5;
	@%p94 bra 	$L__BB203_72;
	add.s64 	%rd116, %rd40, %rd5;
	shr.u64 	%rd117, %rd116, 63;
	add.s64 	%rd118, %rd116, %rd117;
	shl.b64 	%rd119, %rd118, 2;
	and.b64  	%rd120, %rd119, -8;
	add.s64 	%rd121, %rd3, %rd120;
	st.global.v2.f32 	[%rd121], {%f124, %f125};
$L__BB203_72:
	setp.le.s64 	%p95, %rd53, %rd6;
	@%p95 bra 	$L__BB203_74;
	add.s64 	%rd122, %rd40, %rd6;
	shr.u64 	%rd123, %rd122, 63;
	add.s64 	%rd124, %rd122, %rd123;
	shl.b64 	%rd125, %rd124, 2;
	and.b64  	%rd126, %rd125, -8;
	add.s64 	%rd127, %rd3, %rd126;
	st.global.v2.f32 	[%rd127], {%f126, %f127};
$L__BB203_74:
	setp.le.s64 	%p96, %rd53, %rd7;
	@%p96 bra 	$L__BB203_76;
	add.s64 	%rd128, %rd40, %rd7;
	shr.u64 	%rd129, %rd128, 63;
	add.s64 	%rd130, %rd128, %rd129;
	shl.b64 	%rd131, %rd130, 2;
	and.b64  	%rd132, %rd131, -8;
	add.s64 	%rd133, %rd3, %rd132;
	st.global.v2.f32 	[%rd133], {%f128, %f129};
$L__BB203_76:
	setp.le.s64 	%p97, %rd53, %rd8;
	@%p97 bra 	$L__BB203_78;
	add.s64 	%rd134, %rd40, %rd8;
	shr.u64 	%rd135, %rd134, 63;
	add.s64 	%rd136, %rd134, %rd135;
	shl.b64 	%rd137, %rd136, 2;
	and.b64  	%rd138, %rd137, -8;
	add.s64 	%rd139, %rd3, %rd138;
	st.global.v2.f32 	[%rd139], {%f130, %f131};
$L__BB203_78:
	setp.le.s64 	%p98, %rd53, %rd9;
	@%p98 bra 	$L__BB203_80;
	add.s64 	%rd140, %rd40, %rd9;
	shr.u64 	%rd141, %rd140, 63;
	add.s64 	%rd142, %rd140, %rd141;
	shl.b64 	%rd143, %rd142, 2;
	and.b64  	%rd144, %rd143, -8;
	add.s64 	%rd145, %rd3, %rd144;
	st.global.v2.f32 	[%rd145], {%f132, %f133};
$L__BB203_80:
	setp.le.s64 	%p99, %rd53, %rd10;
	@%p99 bra 	$L__BB203_82;
	add.s64 	%rd146, %rd40, %rd10;
	shr.u64 	%rd147, %rd146, 63;
	add.s64 	%rd148, %rd146, %rd147;
	shl.b64 	%rd149, %rd148, 2;
	and.b64  	%rd150, %rd149, -8;
	add.s64 	%rd151, %rd3, %rd150;
	st.global.v2.f32 	[%rd151], {%f134, %f135};
$L__BB203_82:
	setp.le.s64 	%p100, %rd53, %rd11;
	@%p100 bra 	$L__BB203_84;
	add.s64 	%rd152, %rd40, %rd11;
	shr.u64 	%rd153, %rd152, 63;
	add.s64 	%rd154, %rd152, %rd153;
	shl.b64 	%rd155, %rd154, 2;
	and.b64  	%rd156, %rd155, -8;
	add.s64 	%rd157, %rd3, %rd156;
	st.global.v2.f32 	[%rd157], {%f136, %f137};
$L__BB203_84:
	setp.le.s64 	%p101, %rd53, %rd12;
	@%p101 bra 	$L__BB203_86;
	add.s64 	%rd158, %rd40, %rd12;
	shr.u64 	%rd159, %rd158, 63;
	add.s64 	%rd160, %rd158, %rd159;
	shl.b64 	%rd161, %rd160, 2;
	and.b64  	%rd162, %rd161, -8;
	add.s64 	%rd163, %rd3, %rd162;
	st.global.v2.f32 	[%rd163], {%f138, %f139};
$L__BB203_86:
	setp.le.s64 	%p102, %rd53, %rd13;
	@%p102 bra 	$L__BB203_88;
	add.s64 	%rd164, %rd40, %rd13;
	shr.u64 	%rd165, %rd164, 63;
	add.s64 	%rd166, %rd164, %rd165;
	shl.b64 	%rd167, %rd166, 2;
	and.b64  	%rd168, %rd167, -8;
	add.s64 	%rd169, %rd3, %rd168;
	st.global.v2.f32 	[%rd169], {%f140, %f141};
$L__BB203_88:
	setp.le.s64 	%p103, %rd53, %rd14;
	@%p103 bra 	$L__BB203_90;
	add.s64 	%rd170, %rd40, %rd14;
	shr.u64 	%rd171, %rd170, 63;
	add.s64 	%rd172, %rd170, %rd171;
	shl.b64 	%rd173, %rd172, 2;
	and.b64  	%rd174, %rd173, -8;
	add.s64 	%rd175, %rd3, %rd174;
	st.global.v2.f32 	[%rd175], {%f142, %f143};
$L__BB203_90:
	setp.le.s64 	%p104, %rd53, %rd15;
	@%p104 bra 	$L__BB203_92;
	add.s64 	%rd176, %rd40, %rd15;
	shr.u64 	%rd177, %rd176, 63;
	add.s64 	%rd178, %rd176, %rd177;
	shl.b64 	%rd179, %rd178, 2;
	and.b64  	%rd180, %rd179, -8;
	add.s64 	%rd181, %rd3, %rd180;
	st.global.v2.f32 	[%rd181], {%f144, %f145};
$L__BB203_92:
	setp.le.s64 	%p105, %rd53, %rd16;
	@%p105 bra 	$L__BB203_94;
	add.s64 	%rd182, %rd40, %rd16;
	shr.u64 	%rd183, %rd182, 63;
	add.s64 	%rd184, %rd182, %rd183;
	shl.b64 	%rd185, %rd184, 2;
	and.b64  	%rd186, %rd185, -8;
	add.s64 	%rd187, %rd3, %rd186;
	st.global.v2.f32 	[%rd187], {%f146, %f147};
$L__BB203_94:
	setp.le.s64 	%p106, %rd53, %rd17;
	@%p106 bra 	$L__BB203_96;
	add.s64 	%rd188, %rd40, %rd17;
	shr.u64 	%rd189, %rd188, 63;
	add.s64 	%rd190, %rd188, %rd189;
	shl.b64 	%rd191, %rd190, 2;
	and.b64  	%rd192, %rd191, -8;
	add.s64 	%rd193, %rd3, %rd192;
	st.global.v2.f32 	[%rd193], {%f148, %f149};
$L__BB203_96:
	setp.le.s64 	%p107, %rd53, %rd18;
	@%p107 bra 	$L__BB203_98;
	add.s64 	%rd194, %rd40, %rd18;
	shr.u64 	%rd195, %rd194, 63;
	add.s64 	%rd196, %rd194, %rd195;
	shl.b64 	%rd197, %rd196, 2;
	and.b64  	%rd198, %rd197, -8;
	add.s64 	%rd199, %rd3, %rd198;
	st.global.v2.f32 	[%rd199], {%f150, %f151};
$L__BB203_98:
	setp.le.s64 	%p108, %rd53, %rd19;
	@%p108 bra 	$L__BB203_100;
	add.s64 	%rd200, %rd40, %rd19;
	shr.u64 	%rd201, %rd200, 63;
	add.s64 	%rd202, %rd200, %rd201;
	shl.b64 	%rd203, %rd202, 2;
	and.b64  	%rd204, %rd203, -8;
	add.s64 	%rd205, %rd3, %rd204;
	st.global.v2.f32 	[%rd205], {%f152, %f153};
$L__BB203_100:
	ld.param.u64 	%rd208, [_Z15SoftmaxWarpImplI22BroadcastScaleMaskLoadIffbLm2EiE11DirectStoreIffEfLi2ELi32ELi32ELi1ELb1EL9Algorithm0EEvT_T0_ll_param_2];
	mov.u32 	%r362, %nctaid.x;
	mov.u32 	%r363, %ntid.y;
	mul.lo.s32 	%r364, %r362, %r363;
	cvt.s64.s32 	%rd206, %r364;
	add.s64 	%rd209, %rd209, %rd206;
	setp.lt.s64 	%p109, %rd209, %rd208;
	@%p109 bra 	$L__BB203_4;
$L__BB203_101:
	ret;

}
	// .globl	_Z15SoftmaxWarpImplI22BroadcastScaleMaskLoadIffbLm2EiE11DirectStoreIffEfLi1ELi1ELi1ELi2ELb0EL9Algorithm0EEvT_T0_ll
.visible .entry _Z15SoftmaxWarpImplI22BroadcastScaleMaskLoadIffbLm2EiE11DirectStoreIffEfLi1ELi1ELi1ELi2ELb0EL9Algorithm0EEvT_T0_ll(
	.param .align 8 .b8 _Z15SoftmaxWarpImplI22BroadcastScaleMaskLoadIffbLm2EiE11DirectStoreIffEfLi1ELi1ELi1ELi2ELb0EL9Algorithm0EEvT_T0_ll_param_0[88],
	.param .align 8 .b8 _Z15SoftmaxWarpImplI22BroadcastScaleMaskLoadIffbLm2EiE11DirectStoreIffEfLi1ELi1ELi1ELi2ELb0EL9Algorithm0EEvT_T0_ll_param_1[16],
	.param .u64 _Z15SoftmaxWarpImplI22BroadcastScaleMaskLoadIffbLm2EiE11DirectStoreIffEfLi1ELi1ELi1ELi2ELb0EL9Algorithm0EEvT_T0_ll_param_2,
	.param .u64 _Z15SoftmaxWarpImplI22BroadcastScaleMaskLoadIffbLm2EiE11DirectStoreIffEfLi1ELi1ELi1ELi2ELb0EL9Algorithm0EEvT_T0_ll_param_3
)
{
	.reg .pred 	%p<8>;
	.reg .b16 	%rs<3>;
	.reg .b32 	%r<37>;
	.reg .b32 	%f<41>;
	.reg .b64 	%rd<48>;

	ld.param.v2.f32 	{%f3, %f4}, [_Z15SoftmaxWarpImplI22BroadcastScaleMaskLoadIffbLm2EiE11DirectStoreIffEfLi1ELi1ELi1ELi2ELb0EL9Algorithm0EEvT_T0_ll_param_0+80];
	ld.param.u64 	%rd21, [_Z15SoftmaxWarpImplI22BroadcastScaleMaskLoadIffbLm2EiE11DirectStoreIffEfLi1ELi1ELi1ELi2ELb0EL9Algorithm0EEvT_T0_ll_param_0+72];
	ld.param.v2.u32 	{%r7, %r8}, [_Z15SoftmaxWarpImplI22BroadcastScaleMaskLoadIffbLm2EiE11DirectStoreIffEfLi1ELi1ELi1ELi2ELb0EL9Algorithm0EEvT_T0_ll_param_0+56];
	ld.param.v2.u32 	{%r5, %r6}, [_Z15SoftmaxWarpImplI22BroadcastScaleMaskLoadIffbLm2EiE11DirectStoreIffEfLi1ELi1ELi1ELi2ELb0EL9Algorithm0EEvT_T0_ll_param_0+40];
	ld.param.u64 	%rd17, [_Z15SoftmaxWarpImplI22BroadcastScaleMaskLoadIffbLm2EiE11DirectStoreIffEfLi1ELi1ELi1ELi2ELb0EL9Algorithm0EEvT_T0_ll_param_0+24];
	ld.param.u64 	%rd16, [_Z15SoftmaxWarpImplI22BroadcastScaleMaskLoadIffbLm2EiE11DirectStoreIffEfLi1ELi1ELi1ELi2ELb0EL9Algorithm0EEvT_T0_ll_param_0+16];
	ld.param.u64 	%rd15, [_Z15SoftmaxWarpImplI22BroadcastScaleMaskLoadIffbLm2EiE11DirectStoreIffEfLi1ELi1ELi1ELi2ELb0EL9Algorithm0EEvT_T0_ll_param_0+8];
	ld.param.u64 	%rd14, [_Z15SoftmaxWarpImplI22BroadcastScaleMaskLoadIffbLm2EiE11DirectStoreIffEfLi1ELi1ELi1ELi2ELb0EL9Algorithm0EEvT_T0_ll_param_0];
	ld.param.u64 	%rd4, [_Z15SoftmaxWarpImplI22BroadcastScaleMaskLoadIffbLm2EiE11DirectStoreIffEfLi1ELi1ELi1ELi2ELb0EL9Algorithm0EEvT_T0_ll_param_1];
	ld.param.u64 	%rd5, [_Z15SoftmaxWarpImplI22BroadcastScaleMaskLoadIffbLm2EiE11DirectStoreIffEfLi1ELi1ELi1ELi2ELb0EL9Algorithm0EEvT_T0_ll_param_1+8];
	ld.param.u64 	%rd22, [_Z15SoftmaxWarpImplI22BroadcastScaleMaskLoadIffbLm2EiE11DirectStoreIffEfLi1ELi1ELi1ELi2ELb0EL9Algorithm0EEvT_T0_ll_param_2];
	ld.param.u64 	%rd23, [_Z15SoftmaxWarpImplI22BroadcastScaleMaskLoadIffbLm2EiE11DirectStoreIffEfLi1ELi1ELi1ELi2ELb0EL9Algorithm0EEvT_T0_ll_param_3];
	setp.lt.s64 	%p1, %rd23, 2;
	@%p1 bra 	$L__BB204_2;
	mov.u64 	%rd24, $str;
	cvta.global.u64 	%rd25, %rd24;
	mov.u64 	%rd26, $str$1;
	cvta.global.u64 	%rd27, %rd26;
	mov.u64 	%rd28, __unnamed_200;
	cvta.global.u64 	%rd29, %rd28;
	{ // callseq 199, 0
	.param .b64 param0;
	st.param.b64 	[param0], %rd25;
	.param .b64 param1;
	st.param.b64 	[param1], %rd27;
	.param .b32 param2;
	st.param.b32 	[param2], 219;
	.param .b64 param3;
	st.param.b64 	[param3], %rd29;
	.param .b64 param4;
	st.param.b64 	[param4], 1;
	call.uni 
	__assertfail, 
	(
	param0, 
	param1, 
	param2, 
	param3, 
	param4
	);
	} // callseq 199
$L__BB204_2:
	mov.u32 	%r9, %ctaid.x;
	mov.u32 	%r10, %ntid.y;
	mov.u32 	%r11, %tid.y;
	mad.lo.s32 	%r12, %r9, %r10, %r11;
	mov.u32 	%r13, %nctaid.x;
	mul.lo.s32 	%r14, %r10, %r13;
	shl.b32 	%r4, %r14, 1;
	shl.b32 	%r15, %r12, 1;
	cvt.s64.s32 	%rd47, %r15;
	setp.le.s64 	%p2, %rd22, %rd47;
	@%p2 bra 	$L__BB204_5;
	cvta.to.global.u64 	%rd7, %rd14;
	cvta.to.global.u64 	%rd8, %rd15;
	mov.u32 	%r16, %tid.x;
	cvt.u64.u32 	%rd9, %r16;
	cvta.to.global.u64 	%rd10, %rd4;
	cvt.s64.s32 	%rd11, %r4;
$L__BB204_4:
	setp.eq.s64 	%p3, %rd17, 1;
	setp.eq.s64 	%p4, %rd16, 1;
	mad.lo.s64 	%rd30, %rd21, %rd47, %rd9;
	cvt.u32.u64 	%r17, %rd30;
	div.s32 	%r18, %r17, %r5;
	mul.lo.s32 	%r19, %r18, %r5;
	sub.s32 	%r20, %r17, %r19;
	selp.b32 	%r21, 0, %r18, %p4;
	selp.b32 	%r22, 0, %r20, %p3;
	mul.lo.s32 	%r23, %r7, %r21;
	mad.lo.s32 	%r24, %r8, %r22, %r23;
	shl.b64 	%rd31, %rd30, 32;
	shr.s64 	%rd32, %rd31, 30;
	add.s64 	%rd33, %rd7, %rd32;
	ld.global.f32 	%f5, [%rd33];
	cvt.s64.s32 	%rd34, %r24;
	add.s64 	%rd35, %rd8, %rd34;
	ld.global.u8 	%rs1, [%rd35];
	setp.eq.s16 	%p5, %rs1, 0;
	mul.f32 	%f6, %f5, %f4;
	selp.f32 	%f7, %f3, %f6, %p5;
	max.f32 	%f8, %f7, 0fFF800000;
	add.s64 	%rd36, %rd30, %rd21;
	cvt.u32.u64 	%r25, %rd36;
	div.s32 	%r26, %r25, %r5;
	mul.lo.s32 	%r27, %r26, %r5;
	sub.s32 	%r28, %r25, %r27;
	selp.b32 	%r29, 0, %r26, %p4;
	selp.b32 	%r30, 0, %r28, %p3;
	mul.lo.s32 	%r31, %r7, %r29;
	mad.lo.s32 	%r32, %r8, %r30, %r31;
	shl.b64 	%rd37, %rd36, 32;
	shr.s64 	%rd38, %rd37, 30;
	add.s64 	%rd39, %rd7, %rd38;
	ld.global.f32 	%f9, [%rd39];
	cvt.s64.s32 	%rd40, %r32;
	add.s64 	%rd41, %rd8, %rd40;
	ld.global.u8 	%rs2, [%rd41];
	setp.eq.s16 	%p6, %rs2, 0;
	mul.f32 	%f10, %f9, %f4;
	selp.f32 	%f11, %f3, %f10, %p6;
	max.f32 	%f12, %f11, 0fFF800000;
	sub.f32 	%f13, %f7, %f8;
	fma.rn.f32 	%f14, %f13, 0f3BBB989D, 0f3F000000;
	cvt.sat.f32.f32 	%f15, %f14;
	mov.f32 	%f16, 0f4B400001;
	mov.f32 	%f17, 0f437C0000;
	fma.rm.f32 	%f18, %f15, %f17, %f16;
	add.f32 	%f19, %f18, 0fCB40007F;
	neg.f32 	%f20, %f19;
	fma.rn.f32 	%f21, %f13, 0f3FB8AA3B, %f20;
	fma.rn.f32 	%f22, %f13, 0f32A57060, %f21;
	mov.b32 	%r33, %f18;
	shl.b32 	%r34, %r33, 23;
	mov.b32 	%f23, %r34;
	ex2.approx.ftz.f32 	%f24, %f22;
	mul.f32 	%f25, %f24, %f23;
	add.f32 	%f26, %f25, 0f00000000;
	sub.f32 	%f27, %f11, %f12;
	fma.rn.f32 	%f28, %f27, 0f3BBB989D, 0f3F000000;
	cvt.sat.f32.f32 	%f29, %f28;
	fma.rm.f32 	%f30, %f29, %f17, %f16;
	add.f32 	%f31, %f30, 0fCB40007F;
	neg.f32 	%f32, %f31;
	fma.rn.f32 	%f33, %f27, 0f3FB8AA3B, %f32;
	fma.rn.f32 	%f34, %f27, 0f32A57060, %f33;
	mov.b32 	%r35, %f30;
	shl.b32 	%r36, %r35, 23;
	mov.b32 	%f35, %r36;
	ex2.approx.ftz.f32 	%f36, %f34;
	mul.f32 	%f37, %f36, %f35;
	add.f32 	%f38, %f37, 0f00000000;
	div.rn.f32 	%f39, %f25, %f26;
	mad.lo.s64 	%rd42, %rd47, %rd5, %rd9;
	shl.b64 	%rd43, %rd42, 2;
	add.s64 	%rd44, %rd10, %rd43;
	st.global.f32 	[%rd44], %f39;
	div.rn.f32 	%f40, %f37, %f38;
	shl.b64 	%rd45, %rd5, 2;
	add.s64 	%rd46, %rd44, %rd45;
	st.global.f32 	[%rd46], %f40;
	add.s64 	%rd47, %rd47, %rd11;
	setp.lt.s64 	%p7, %rd47, %rd22;
	@%p7 bra 	$L__BB204_4;
$L__BB204_5:
	ret;

}
	// .globl	_Z15SoftmaxWarpImplI22BroadcastScaleMaskLoadIffbLm2EiE11DirectStoreIffEfLi1ELi1ELi1ELi2ELb1EL9Algorithm0EEvT_T0_ll
.visible .entry _Z15SoftmaxWarpImplI22BroadcastScaleMaskLoadIffbLm2EiE11DirectStoreIffEfLi1ELi1ELi1ELi2ELb1EL9Algorithm0EEvT_T0_ll(
	.param .align 8 .b8 _Z15SoftmaxWarpImplI22BroadcastScaleMaskLoadIffbLm2EiE11DirectStoreIffEfLi1ELi1ELi1ELi2ELb1EL9Algorithm0EEvT_T0_ll_param_0[88],
	.param .align 8 .b8 _Z15SoftmaxWarpImplI22BroadcastScaleMaskLoadIffbLm2EiE11DirectStoreIffEfLi1ELi1ELi1ELi2ELb1EL9Algorithm0EEvT_T0_ll_param_1[16],
	.param .u64 _Z15SoftmaxWarpImplI22BroadcastScaleMaskLoadIffbLm2EiE11DirectStoreIffEfLi1ELi1ELi1ELi2ELb1EL9Algorithm0EEvT_T0_ll_param_2,
	.param .u64 _Z15SoftmaxWarpImplI22BroadcastScaleMaskLoadIffbLm2EiE11DirectStoreIffEfLi1ELi1ELi1ELi2ELb1EL9Algorithm0EEvT_T0_ll_param_3
)
{
	.reg .pred 	%p<14>;
	.reg .b16 	%rs<3>;
	.reg .b32 	%r<37>;
	.reg .b32 	%f<51>;
	.reg .b64 	%rd<49>;

	ld.param.u64 	%rd19, [_Z15SoftmaxWarpImplI22BroadcastScaleMaskLoadIffbLm2EiE11DirectStoreIffEfLi1ELi1ELi1ELi2ELb1EL9Algorithm0EEvT_T0_ll_param_1+8];
	ld.param.v2.f32 	{%f14, %f15}, [_Z15SoftmaxWarpImplI22BroadcastScaleMaskLoadIffbLm2EiE11DirectStoreIffEfLi1ELi1ELi1ELi2ELb1EL9Algorithm0EEvT_T0_ll_param_0+80];
	ld.param.u64 	%rd17, [_Z15SoftmaxWarpImplI22BroadcastScaleMaskLoadIffbLm2EiE11DirectStoreIffEfLi1ELi1ELi1ELi2ELb1EL9Algorithm0EEvT_T0_ll_param_0+72];
	ld.param.v2.u32 	{%r7, %r8}, [_Z15SoftmaxWarpImplI22BroadcastScaleMaskLoadIffbLm2EiE11DirectStoreIffEfLi1ELi1ELi1ELi2ELb1EL9Algorithm0EEvT_T0_ll_param_0+56];
	ld.param.v2.u32 	{%r5, %r6}, [_Z15SoftmaxWarpImplI22BroadcastScaleMaskLoadIffbLm2EiE11DirectStoreIffEfLi1ELi1ELi1ELi2ELb1EL9Algorithm0EEvT_T0_ll_param_0+40];
	ld.param.u64 	%rd13, [_Z15SoftmaxWarpImplI22BroadcastScaleMaskLoadIffbLm2EiE11DirectStoreIffEfLi1ELi1ELi1ELi2ELb1EL9Algorithm0EEvT_T0_ll_param_0+24];
	ld.param.u64 	%rd12, [_Z15SoftmaxWarpImplI22BroadcastScaleMaskLoadIffbLm2EiE11DirectStoreIffEfLi1ELi1ELi1ELi2ELb1EL9Algorithm0EEvT_T0_ll_param_0+16];
	ld.param.u64 	%rd18, [_Z15SoftmaxWarpImplI22BroadcastScaleMaskLoadIffbLm2EiE11DirectStoreIffEfLi1ELi1ELi1ELi2ELb1EL9Algorithm0EEvT_T0_ll_param_1];
	ld.param.u64 	%rd11, [_Z15SoftmaxWarpImplI22BroadcastScaleMaskLoadIffbLm2EiE11DirectStoreIffEfLi1ELi1ELi1ELi2ELb1EL9Algorithm0EEvT_T0_ll_param_0+8];
	ld.param.u64 	%rd10, [_Z15SoftmaxWarpImplI22BroadcastScaleMaskLoadIffbLm2EiE11DirectStoreIffEfLi1ELi1ELi1ELi2ELb1EL9Algorithm0EEvT_T0_ll_param_0];
	ld.param.u64 	%rd20, [_Z15SoftmaxWarpImplI22BroadcastScaleMaskLoadIffbLm2EiE11DirectStoreIffEfLi1ELi1ELi1ELi2ELb1EL9Algorithm0EEvT_T0_ll_param_2];
	ld.param.u64 	%rd21, [_Z15SoftmaxWarpImplI22BroadcastScaleMaskLoadIffbLm2EiE11DirectStoreIffEfLi1ELi1ELi1ELi2ELb1EL9Algorithm0EEvT_T0_ll_param_3];
	cvta.to.global.u64 	%rd1, %rd10;
	cvta.to.global.u64 	%rd2, %rd11;
	cvta.to.global.u64 	%rd4, %rd18;
	setp.lt.s64 	%p1, %rd21, 2;
	@%p1 bra 	$L__BB205_2;
	mov.u64 	%rd22, $str;
	cvta.global.u64 	%rd23, %rd22;
	mov.u64 	%rd24, $str$1;
	cvta.global.u64 	%rd25, %rd24;
	mov.u64 	%rd26, __unnamed_201;
	cvta.global.u64 	%rd27, %rd26;
	{ // callseq 200, 0
	.param .b64 param0;
	st.param.b64 	[param0], %rd23;
	.param .b64 param1;
	st.param.b64 	[param1], %rd25;
	.param .b32 param2;
	st.param.b32 	[param2], 219;
	.param .b64 param3;
	st.param.b64 	[param3], %rd27;
	.param .b64 param4;
	st.param.b64 	[param4], 1;
	call.uni 
	__assertfail, 
	(
	param0, 
	param1, 
	param2, 
	param3, 
	param4
	);
	} // callseq 200
$L__BB205_2:
	mov.u32 	%r9, %ctaid.x;
	mov.u32 	%r10, %ntid.y;
	mov.u32 	%r11, %tid.y;
	mad.lo.s32 	%r12, %r9, %r10, %r11;
	mov.u32 	%r13, %nctaid.x;
	mul.lo.s32 	%r14, %r10, %r13;
	shl.b32 	%r4, %r14, 1;
	shl.b32 	%r15, %r12, 1;
	cvt.s64.s32 	%rd48, %r15;
	setp.le.s64 	%p2, %rd20, %rd48;
	@%p2 bra 	$L__BB205_13;
	mov.u32 	%r16, %tid.x;
	cvt.u64.u32 	%rd6, %r16;
	cvt.s64.s32 	%rd7, %r4;
$L__BB205_4:
	setp.le.s64 	%p3, %rd21, %rd6;
	mov.f32 	%f47, 0fFF800000;
	mov.f32 	%f48, %f47;
	@%p3 bra 	$L__BB205_6;
	setp.eq.s64 	%p4, %rd13, 1;
	setp.eq.s64 	%p5, %rd12, 1;
	mad.lo.s64 	%rd28, %rd17, %rd48, %rd6;
	cvt.u32.u64 	%r17, %rd28;
	div.s32 	%r18, %r17, %r5;
	mul.lo.s32 	%r19, %r18, %r5;
	sub.s32 	%r20, %r17, %r19;
	selp.b32 	%r21, 0, %r18, %p5;
	selp.b32 	%r22, 0, %r20, %p4;
	mul.lo.s32 	%r23, %r7, %r21;
	mad.lo.s32 	%r24, %r8, %r22, %r23;
	shl.b64 	%rd29, %rd28, 32;
	shr.s64 	%rd30, %rd29, 30;
	add.s64 	%rd31, %rd1, %rd30;
	ld.global.f32 	%f17, [%rd31];
	cvt.s64.s32 	%rd32, %r24;
	add.s64 	%rd33, %rd2, %rd32;
	ld.global.u8 	%rs1, [%rd33];
	setp.eq.s16 	%p6, %rs1, 0;
	mul.f32 	%f18, %f17, %f15;
	selp.f32 	%f48, %f14, %f18, %p6;
	max.f32 	%f47, %f48, 0fFF800000;
$L__BB205_6:
	mov.f32 	%f49, 0fFF800000;
	mov.f32 	%f50, %f49;
	@%p3 bra 	$L__BB205_8;
	setp.eq.s64 	%p8, %rd13, 1;
	setp.eq.s64 	%p9, %rd12, 1;
	mad.lo.s64 	%rd34, %rd17, %rd48, %rd17;
	add.s64 	%rd35, %rd34, %rd6;
	cvt.u32.u64 	%r25, %rd35;
	div.s32 	%r26, %r25, %r5;
	mul.lo.s32 	%r27, %r26, %r5;
	sub.s32 	%r28, %r25, %r27;
	selp.b32 	%r29, 0, %r26, %p9;
	selp.b32 	%r30, 0, %r28, %p8;
	mul.lo.s32 	%r31, %r7, %r29;
	mad.lo.s32 	%r32, %r8, %r30, %r31;
	shl.b64 	%rd36, %rd35, 32;
	shr.s64 	%rd37, %rd36, 30;
	add.s64 	%rd38, %rd1, %rd37;
	ld.global.f32 	%f20, [%rd38];
	cvt.s64.s32 	%rd39, %r32;
	add.s64 	%rd40, %rd2, %rd39;
	ld.global.u8 	%rs2, [%rd40];
	setp.eq.s16 	%p10, %rs2, 0;
	mul.f32 	%f21, %f20, %f15;
	selp.f32 	%f50, %f14, %f21, %p10;
	max.f32 	%f49, %f50, 0fFF800000;
$L__BB205_8:
	sub.f32 	%f22, %f48, %f47;
	fma.rn.f32 	%f23, %f22, 0f3BBB989D, 0f3F000000;
	cvt.sat.f32.f32 	%f24, %f23;
	mov.f32 	%f25, 0f4B400001;
	mov.f32 	%f26, 0f437C0000;
	fma.rm.f32 	%f27, %f24, %f26, %f25;
	add.f32 	%f28, %f27, 0fCB40007F;
	neg.f32 	%f29, %f28;
	fma.rn.f32 	%f30, %f22, 0f3FB8AA3B, %f29;
	fma.rn.f32 	%f31, %f22, 0f32A57060, %f30;
	mov.b32 	%r33, %f27;
	shl.b32 	%r34, %r33, 23;
	mov.b32 	%f32, %r34;
	ex2.approx.ftz.f32 	%f33, %f31;
	mul.f32 	%f34, %f33, %f32;
	add.f32 	%f35, %f34, 0f00000000;
	sub.f32 	%f36, %f50, %f49;
	fma.rn.f32 	%f37, %f36, 0f3BBB989D, 0f3F000000;
	cvt.sat.f32.f32 	%f38, %f37;
	fma.rm.f32 	%f39, %f38, %f26, %f25;
	add.f32 	%f40, %f39, 0fCB40007F;
	neg.f32 	%f41, %f40;
	fma.rn.f32 	%f42, %f36, 0f3FB8AA3B, %f41;
	fma.rn.f32 	%f43, %f36, 0f32A57060, %f42;
	mov.b32 	%r35, %f39;
	shl.b32 	%r36, %r35, 23;
	mov.b32 	%f44, %r36;
	ex2.approx.ftz.f32 	%f45, %f43;
	mul.f32 	%f11, %f45, %f44;
	div.rn.f32 	%f12, %f34, %f35;
	@%p3 bra 	$L__BB205_10;
	mad.lo.s64 	%rd41, %rd48, %rd19, %rd6;
	shl.b64 	%rd42, %rd41, 2;
	add.s64 	%rd43, %rd4, %rd42;
	st.global.f32 	[%rd43], %f12;
$L__BB205_10:
	add.f32 	%f46, %f11, 0f00000000;
	div.rn.f32 	%f13, %f11, %f46;
	@%p3 bra 	$L__BB205_12;
	mad.lo.s64 	%rd44, %rd19, %rd48, %rd19;
	add.s64 	%rd45, %rd44, %rd6;
	shl.b64 	%rd46, %rd45, 2;
	add.s64 	%rd47, %rd4, %rd46;
	st.global.f32 	[%rd47], %f13;
$L__BB205_12:
	add.s64 	%rd48, %rd48, %rd7;
	setp.lt.s64 	%p13, %rd48, %rd20;
	@%p13 bra 	$L__BB205_4;
$L__BB205_13:
	ret;

}
	// .globl	_Z15SoftmaxWarpImplI22BroadcastScaleMaskLoadIffbLm2EiE11DirectStoreIffEfLi1ELi1ELi1ELi1ELb0EL9Algorithm0EEvT_T0_ll
.visible .entry _Z15SoftmaxWarpImplI22BroadcastScaleMaskLoadIffbLm2EiE11DirectStoreIffEfLi1ELi1ELi1ELi1ELb0EL9Algorithm0EEvT_T0_ll(
	.param .align 8 .b8 _Z15SoftmaxWarpImplI22BroadcastScaleMaskLoadIffbLm2EiE11DirectStoreIffEfLi1ELi1ELi1ELi1ELb0EL9Algorithm0EEvT_T0_ll_param_0[88],
	.param .align 8 .b8 _Z15SoftmaxWarpImplI22BroadcastScaleMaskLoadIffbLm2EiE11DirectStoreIffEfLi1ELi1ELi1ELi1ELb0EL9Algorithm0EEvT_T0_ll_param_1[16],
	.param .u64 _Z15SoftmaxWarpImplI22BroadcastScaleMaskLoadIffbLm2EiE11DirectStoreIffEfLi1ELi1ELi1ELi1ELb0EL9Algorithm0EEvT_T0_ll_param_2,
	.param .u64 _Z15SoftmaxWarpImplI22BroadcastScaleMaskLoadIffbLm2EiE11DirectStoreIffEfLi1ELi1ELi1ELi1ELb0EL9Algorithm0EEvT_T0_ll_param_3
)
{
	.reg .pred 	%p<15>;
	.reg .b16 	%rs<4>;
	.reg .b32 	%r<48>;
	.reg .b32 	%f<60>;
	.reg .b64 	%rd<71>;

	ld.param.v2.f32 	{%f3, %f4}, [_Z15SoftmaxWarpImplI22BroadcastScaleMaskLoadIffbLm2EiE11DirectStoreIffEfLi1ELi1ELi1ELi1ELb0EL9Algorithm0EEvT_T0_ll_param_0+80];
	ld.param.u64 	%rd25, [_Z15SoftmaxWarpImplI22BroadcastScaleMaskLoadIffbLm2EiE11DirectStoreIffEfLi1ELi1ELi1ELi1ELb0EL9Algorithm0EEvT_T0_ll_param_0+72];
	ld.param.v2.u32 	{%r6, %r7}, [_Z15SoftmaxWarpImplI22BroadcastScaleMaskLoadIffbLm2EiE11DirectStoreIffEfLi1ELi1ELi1ELi1ELb0EL9Algorithm0EEvT_T0_ll_param_0+56];
	ld.param.v2.u32 	{%r4, %r5}, [_Z15SoftmaxWarpImplI22BroadcastScaleMaskLoadIffbLm2EiE11DirectStoreIffEfLi1ELi1ELi1ELi1ELb0EL9Algorithm0EEvT_T0_ll_param_0+40];
	ld.param.u64 	%rd21, [_Z15SoftmaxWarpImplI22BroadcastScaleMaskLoadIffbLm2EiE11DirectStoreIffEfLi1ELi1ELi1ELi1ELb0EL9Algorithm0EEvT_T0_ll_param_0+24];
	ld.param.u64 	%rd20, [_Z15SoftmaxWarpImplI22BroadcastScaleMaskLoadIffbLm2EiE11DirectStoreIffEfLi1ELi1ELi1ELi1ELb0EL9Algorithm0EEvT_T0_ll_param_0+16];
	ld.param.u64 	%rd4, [_Z15SoftmaxWarpImplI22BroadcastScaleMaskLoadIffbLm2EiE11DirectStoreIffEfLi1ELi1ELi1ELi1ELb0EL9Algorithm0EEvT_T0_ll_param_1+8];
	ld.param.u64 	%rd27, [_Z15SoftmaxWarpImplI22BroadcastScaleMaskLoadIffbLm2EiE11DirectStoreIffEfLi1ELi1ELi1ELi1ELb0EL9Algorithm0EEvT_T0_ll_param_1];
	ld.param.u64 	%rd19, [_Z15SoftmaxWarpImplI22BroadcastScaleMaskLoadIffbLm2EiE11DirectStoreIffEfLi1ELi1ELi1ELi1ELb0EL9Algorithm0EEvT_T0_ll_param_0+8];
	ld.param.u64 	%rd18, [_Z15SoftmaxWarpImplI22BroadcastScaleMaskLoadIffbLm2EiE11DirectStoreIffEfLi1ELi1ELi1ELi1ELb0EL9Algorithm0EEvT_T0_ll_param_0];
	ld.param.u64 	%rd26, [_Z15SoftmaxWarpImplI22BroadcastScaleMaskLoadIffbLm2EiE11DirectStoreIffEfLi1ELi1ELi1ELi1ELb0EL9Algorithm0EEvT_T0_ll_param_2];
	ld.param.u64 	%rd28, [_Z15SoftmaxWarpImplI22BroadcastScaleMaskLoadIffbLm2EiE11DirectStoreIffEfLi1ELi1ELi1ELi1ELb0EL9Algorithm0EEvT_T0_ll_param_3];
	cvta.to.global.u64 	%rd1, %rd18;
	cvta.to.global.u64 	%rd2, %rd19;
	cvta.to.global.u64 	%rd3, %rd27;
	setp.lt.s64 	%p1, %rd28, 2;
	@%p1 bra 	$L__BB206_2;
	mov.u64 	%rd29, $str;
	cvta.global.u64 	%rd30, %rd29;
	mov.u64 	%rd31, $str$1;
	cvta.global.u64 	%rd32, %rd31;
	mov.u64 	%rd33, __unnamed_202;
	cvta.global.u64 	%rd34, %rd33;
	{ // callseq 201, 0
	.param .b64 param0;
	st.param.b64 	[param0], %rd30;
	.param .b64 param1;
	st.param.b64 	[param1], %rd32;
	.param .b32 param2;
	st.param.b32 	[param2], 219;
	.param .b64 param3;
	st.param.b64 	[param3], %rd34;
	.param .b64 param4;
	st.param.b64 	[param4], 1;
	call.uni 
	__assertfail, 
	(
	param0, 
	param1, 
	param2, 
	param3, 
	param4
	);
	} // callseq 201
$L__BB206_2:
	mov.u32 	%r8, %ctaid.x;
	mov.u32 	%r9, %ntid.y;
	mov.u32 	%r10, %tid.y;
	mad.lo.s32 	%r11, %r8, %r9, %r10;
	mov.u32 	%r12, %nctaid.x;
	mul.lo.s32 	%r13, %r12, %r9;
	cvt.s64.s32 	%rd5, %r13;
	cvt.s64.s32 	%rd70, %r11;
	setp.le.s64 	%p2, %rd26, %rd70;
	@%p2 bra 	$L__BB206_10;
	mov.u32 	%r14, %tid.x;
	cvt.u64.u32 	%rd7, %r14;
	add.s64 	%rd8, %rd5, %rd70;
	max.s64 	%rd35, %rd26, %rd8;
	setp.lt.s64 	%p3, %rd8, %rd26;
	selp.u64 	%rd9, 1, 0, %p3;
	add.s64 	%rd36, %rd8, %rd9;
	sub.s64 	%rd10, %rd35, %rd36;
	or.b64  	%rd37, %rd10, %rd5;
	and.b64  	%rd38, %rd37, -4294967296;
	setp.ne.s64 	%p4, %rd38, 0;
	@%p4 bra 	$L__BB206_5;
	cvt.u32.u64 	%r15, %rd5;
	cvt.u32.u64 	%r16, %rd10;
	div.u32 	%r17, %r16, %r15;
	cvt.u64.u32 	%rd68, %r17;
	bra.uni 	$L__BB206_6;
$L__BB206_5:
	div.u64 	%rd68, %rd10, %rd5;
$L__BB206_6:
	add.s64 	%rd14, %rd68, %rd9;
	and.b64  	%rd39, %rd14, 1;
	setp.eq.b64 	%p5, %rd39, 1;
	@%p5 bra 	$L__BB206_8;
	mad.lo.s64 	%rd40, %rd25, %rd70, %rd7;
	cvt.u32.u64 	%r18, %rd40;
	div.s32 	%r19, %r18, %r4;
	mul.lo.s32 	%r20, %r19, %r4;
	sub.s32 	%r21, %r18, %r20;
	setp.eq.s64 	%p6, %rd20, 1;
	selp.b32 	%r22, 0, %r19, %p6;
	setp.eq.s64 	%p7, %rd21, 1;
	selp.b32 	%r23, 0, %r21, %p7;
	mul.lo.s32 	%r24, %r6, %r22;
	mad.lo.s32 	%r25, %r7, %r23, %r24;
	shl.b64 	%rd41, %rd40, 32;
	shr.s64 	%rd42, %rd41, 30;
	add.s64 	%rd43, %rd1, %rd42;
	ld.global.f32 	%f5, [%rd43];
	cvt.s64.s32 	%rd44, %r25;
	add.s64 	%rd45, %rd2, %rd44;
	ld.global.u8 	%rs1, [%rd45];
	setp.eq.s16 	%p8, %rs1, 0;
	mul.f32 	%f6, %f5, %f4;
	selp.f32 	%f7, %f3, %f6, %p8;
	max.f32 	%f8, %f7, 0fFF800000;
	sub.f32 	%f9, %f7, %f8;
	fma.rn.f32 	%f10, %f9, 0f3BBB989D, 0f3F000000;
	cvt.sat.f32.f32 	%f11, %f10;
	mov.f32 	%f12, 0f4B400001;
	mov.f32 	%f13, 0f437C0000;
	fma.rm.f32 	%f14, %f11, %f13, %f12;
	add.f32 	%f15, %f14, 0fCB40007F;
	neg.f32 	%f16, %f15;
	fma.rn.f32 	%f17, %f9, 0f3FB8AA3B, %f16;
	fma.rn.f32 	%f18, %f9, 0f32A57060, %f17;
	mov.b32 	%r26, %f14;
	shl.b32 	%r27, %r26, 23;
	mov.b32 	%f19, %r27;
	ex2.approx.ftz.f32 	%f20, %f18;
	mul.f32 	%f21, %f20, %f19;
	add.f32 	%f22, %f21, 0f00000000;
	div.rn.f32 	%f23, %f21, %f22;
	mad.lo.s64 	%rd46, %rd4, %rd70, %rd7;
	shl.b64 	%rd47, %rd46, 2;
	add.s64 	%rd48, %rd3, %rd47;
	st.global.f32 	[%rd48], %f23;
	mov.u64 	%rd70, %rd8;
$L__BB206_8:
	setp.eq.s64 	%p9, %rd14, 0;
	@%p9 bra 	$L__BB206_10;
$L__BB206_9:
	setp.eq.s64 	%p10, %rd21, 1;
	setp.eq.s64 	%p11, %rd20, 1;
	mad.lo.s64 	%rd49, %rd25, %rd70, %rd7;
	cvt.u32.u64 	%r28, %rd49;
	div.s32 	%r29, %r28, %r4;
	mul.lo.s32 	%r30, %r29, %r4;
	sub.s32 	%r31, %r28, %r30;
	selp.b32 	%r32, 0, %r29, %p11;
	selp.b32 	%r33, 0, %r31, %p10;
	mul.lo.s32 	%r34, %r6, %r32;
	mad.lo.s32 	%r35, %r7, %r33, %r34;
	shl.b64 	%rd50, %rd49, 32;
	shr.s64 	%rd51, %rd50, 30;
	add.s64 	%rd52, %rd1, %rd51;
	ld.global.f32 	%f24, [%rd52];
	cvt.s64.s32 	%rd53, %r35;
	add.s64 	%rd54, %rd2, %rd53;
	ld.global.u8 	%rs2, [%rd54];
	setp.eq.s16 	%p12, %rs2, 0;
	mul.f32 	%f25, %f24, %f4;
	selp.f32 	%f26, %f3, %f25, %p12;
	max.f32 	%f27, %f26, 0fFF800000;
	sub.f32 	%f28, %f26, %f27;
	fma.rn.f32 	%f29, %f28, 0f3BBB989D, 0f3F000000;
	cvt.sat.f32.f32 	%f30, %f29;
	mov.f32 	%f31, 0f4B400001;
	mov.f32 	%f32, 0f437C0000;
	fma.rm.f32 	%f33, %f30, %f32, %f31;
	add.f32 	%f34, %f33, 0fCB40007F;
	neg.f32 	%f35, %f34;
	fma.rn.f32 	%f36, %f28, 0f3FB8AA3B, %f35;
	fma.rn.f32 	%f37, %f28, 0f32A57060, %f36;
	mov.b32 	%r36, %f33;
	shl.b32 	%r37, %r36, 23;
	mov.b32 	%f38, %r37;
	ex2.approx.ftz.f32 	%f39, %f37;
	mul.f32 	%f40, %f39, %f38;
	add.f32 	%f41, %f40, 0f00000000;
	div.rn.f32 	%f42, %f40, %f41;
	mad.lo.s64 	%rd55, %rd70, %rd4, %rd7;
	shl.b64 	%rd56, %rd55, 2;
	add.s64 	%rd57, %rd3, %rd56;
	st.global.f32 	[%rd57], %f42;
	add.s64 	%rd58, %rd70, %rd5;
	mad.lo.s64 	%rd59, %rd25, %rd58, %rd7;
	cvt.u32.u64 	%r38, %rd59;
	div.s32 	%r39, %r38, %r4;
	mul.lo.s32 	%r40, %r39, %r4;
	sub.s32 	%r41, %r38, %r40;
	selp.b32 	%r42, 0, %r39, %p11;
	selp.b32 	%r43, 0, %r41, %p10;
	mul.lo.s32 	%r44, %r6, %r42;
	mad.lo.s32 	%r45, %r7, %r43, %r44;
	shl.b64 	%rd60, %rd59, 32;
	shr.s64 	%rd61, %rd60, 30;
	add.s64 	%rd62, %rd1, %rd61;
	ld.global.f32 	%f43, [%rd62];
	cvt.s64.s32 	%rd63, %r45;
	add.s64 	%rd64, %rd2, %rd63;
	ld.global.u8 	%rs3, [%rd64];
	setp.eq.s16 	%p13, %rs3, 0;
	mul.f32 	%f44, %f43, %f4;
	selp.f32 	%f45, %f3, %f44, %p13;
	max.f32 	%f46, %f45, 0fFF800000;
	sub.f32 	%f47, %f45, %f46;
	fma.rn.f32 	%f48, %f47, 0f3BBB989D, 0f3F000000;
	cvt.sat.f32.f32 	%f49, %f48;
	fma.rm.f32 	%f50, %f49, %f32, %f31;
	add.f32 	%f51, %f50, 0fCB40007F;
	neg.f32 	%f52, %f51;
	fma.rn.f32 	%f53, %f47, 0f3FB8AA3B, %f52;
	fma.rn.f32 	%f54, %f47, 0f32A57060, %f53;
	mov.b32 	%r46, %f50;
	shl.b32 	%r47, %r46, 23;
	mov.b32 	%f55, %r47;
	ex2.approx.ftz.f32 	%f56, %f54;
	mul.f32 	%f57, %f56, %f55;
	add.f32 	%f58, %f57, 0f00000000;
	div.rn.f32 	%f59, %f57, %f58;
	mad.lo.s64 	%rd65, %rd58, %rd4, %rd7;
	shl.b64 	%rd66, %rd65, 2;
	add.s64 	%rd67, %rd3, %rd66;
	st.global.f32 	[%rd67], %f59;
	add.s64 	%rd70, %rd58, %rd5;
	setp.lt.s64 	%p14, %rd70, %rd26;
	@%p14 bra 	$L__BB206_9;
$L__BB206_10:
	ret;

}
	// .globl	_Z15SoftmaxWarpImplI22BroadcastScaleMaskLoadIffbLm2EiE11DirectStoreIffEfLi1ELi1ELi1ELi1ELb1EL9Algorithm0EEvT_T0_ll
.visible .entry _Z15SoftmaxWarpImplI22BroadcastScaleMaskLoadIffbLm2EiE11DirectStoreIffEfLi1ELi1ELi1ELi1ELb1EL9Algorithm0EEvT_T0_ll(
	.param .align 8 .b8 _Z15SoftmaxWarpImplI22BroadcastScaleMaskLoadIffbLm2EiE11DirectStoreIffEfLi1ELi1ELi1ELi1ELb1EL9Algorithm0EEvT_T0_ll_param_0[88],
	.param .align 8 .b8 _Z15SoftmaxWarpImplI22BroadcastScaleMaskLoadIffbLm2EiE11DirectStoreIffEfLi1ELi1ELi1ELi1ELb1EL9Algorithm0EEvT_T0_ll_param_1[16],
	.param .u64 _Z15SoftmaxWarpImplI22BroadcastScaleMaskLoadIffbLm2EiE11DirectStoreIffEfLi1ELi1ELi1ELi1ELb1EL9Algorithm0EEvT_T0_ll_param_2,
	.param .u64 _Z15SoftmaxWarpImplI22BroadcastScaleMaskLoadIffbLm2EiE11DirectStoreIffEfLi1ELi1ELi1ELi1ELb1EL9Algorithm0EEvT_T0_ll_param_3
)
{
	.reg .pred 	%p<23>;
	.reg .b16 	%rs<4>;
	.reg .b32 	%r<48>;
	.reg .b32 	%f<77>;
	.reg .b64 	%rd<71>;

	ld.param.u64 	%rd27, [_Z15SoftmaxWarpImplI22BroadcastScaleMaskLoadIffbLm2EiE11DirectStoreIffEfLi1ELi1ELi1ELi1ELb1EL9Algorithm0EEvT_T0_ll_param_1+8];
	ld.param.v2.f32 	{%f18, %f19}, [_Z15SoftmaxWarpImplI22BroadcastScaleMaskLoadIffbLm2EiE11DirectStoreIffEfLi1ELi1ELi1ELi1ELb1EL9Algorithm0EEvT_T0_ll_param_0+80];
	ld.param.u64 	%rd25, [_Z15SoftmaxWarpImplI22BroadcastScaleMaskLoadIffbLm2EiE11DirectStoreIffEfLi1ELi1ELi1ELi1ELb1EL9Algorithm0EEvT_T0_ll_param_0+72];
	ld.param.v2.u32 	{%r6, %r7}, [_Z15SoftmaxWarpImplI22BroadcastScaleMaskLoadIffbLm2EiE11DirectStoreIffEfLi1ELi1ELi1ELi1ELb1EL9Algorithm0EEvT_T0_ll_param_0+56];
	ld.param.v2.u32 	{%r4, %r5}, [_Z15SoftmaxWarpImplI22BroadcastScaleMaskLoadIffbLm2EiE11DirectStoreIffEfLi1ELi1ELi1ELi1ELb1EL9Algorithm0EEvT_T0_ll_param_0+40];
	ld.param.u64 	%rd21, [_Z15SoftmaxWarpImplI22BroadcastScaleMaskLoadIffbLm2EiE11DirectStoreIffEfLi1ELi1ELi1ELi1ELb1EL9Algorithm0EEvT_T0_ll_param_0+24];
	ld.param.u64 	%rd20, [_Z15SoftmaxWarpImplI22BroadcastScaleMaskLoadIffbLm2EiE11DirectStoreIffEfLi1ELi1ELi1ELi1ELb1EL9Algorithm0EEvT_T0_ll_param_0+16];
	ld.param.u64 	%rd26, [_Z15SoftmaxWarpImplI22BroadcastScaleMaskLoadIffbLm2EiE11DirectStoreIffEfLi1ELi1ELi1ELi1ELb1EL9Algorithm0EEvT_T0_ll_param_1];
	ld.param.u64 	%rd19, [_Z15SoftmaxWarpImplI22BroadcastScaleMaskLoadIffbLm2EiE11DirectStoreIffEfLi1ELi1ELi1ELi1ELb1EL9Algorithm0EEvT_T0_ll_param_0+8];
	ld.param.u64 	%rd18, [_Z15SoftmaxWarpImplI22BroadcastScaleMaskLoadIffbLm2EiE11DirectStoreIffEfLi1ELi1ELi1ELi1ELb1EL9Algorithm0EEvT_T0_ll_param_0];
	ld.param.u64 	%rd28, [_Z15SoftmaxWarpImplI22BroadcastScaleMaskLoadIffbLm2EiE11DirectStoreIffEfLi1ELi1ELi1ELi1ELb1EL9Algorithm0EEvT_T0_ll_param_2];
	ld.param.u64 	%rd29, [_Z15SoftmaxWarpImplI22BroadcastScaleMaskLoadIffbLm2EiE11DirectStoreIffEfLi1ELi1ELi1ELi1ELb1EL9Algorithm0EEvT_T0_ll_param_3];
	cvta.to.global.u64 	%rd1, %rd18;
	cvta.to.global.u64 	%rd2, %rd19;
	cvta.to.global.u64 	%rd3, %rd26;
	setp.lt.s64 	%p1, %rd29, 2;
	@%p1 bra 	$L__BB207_2;
	mov.u64 	%rd30, $str;
	cvta.global.u64 	%rd31, %rd30;
	mov.u64 	%rd32, $str$1;
	cvta.global.u64 	%rd33, %rd32;
	mov.u64 	%rd34, __unnamed_203;
	cvta.global.u64 	%rd35, %rd34;
	{ // callseq 202, 0
	.param .b64 param0;
	st.param.b64 	[param0], %rd31;
	.param .b64 param1;
	st.param.b64 	[param1], %rd33;
	.param .b32 param2;
	st.param.b32 	[param2], 219;
	.param .b64 param3;
	st.param.b64 	[param3], %rd35;
	.param .b64 param4;
	st.param.b64 	[param4], 1;
	call.uni 
	__assertfail, 
	(
	param0, 
	param1, 
	param2, 
	param3, 
	param4
	);
	} // callseq 202
$L__BB207_2:
	mov.u32 	%r8, %ctaid.x;
	mov.u32 	%r9, %ntid.y;
	mov.u32 	%r10, %tid.y;
	mad.lo.s32 	%r11, %r8, %r9, %r10;
	mov.u32 	%r12, %nctaid.x;
	mul.lo.s32 	%r13, %r12, %r9;
	cvt.s64.s32 	%rd4, %r13;
	cvt.s64.s32 	%rd5, %r11;
	setp.le.s64 	%p2, %rd28, %rd5;
	@%p2 bra 	$L__BB207_21;
	mov.u32 	%r14, %tid.x;
	cvt.u64.u32 	%rd6, %r14;
	add.s64 	%rd7, %rd4, %rd5;
	max.s64 	%rd36, %rd28, %rd7;
	setp.lt.s64 	%p3, %rd7, %rd28;
	selp.u64 	%rd8, 1, 0, %p3;
	add.s64 	%rd37, %rd7, %rd8;
	sub.s64 	%rd9, %rd36, %rd37;
	or.b64  	%rd38, %rd9, %rd4;
	and.b64  	%rd39, %rd38, -4294967296;
	setp.ne.s64 	%p4, %rd39, 0;
	@%p4 bra 	$L__BB207_5;
	cvt.u32.u64 	%r15, %rd4;
	cvt.u32.u64 	%r16, %rd9;
	div.u32 	%r17, %r16, %r15;
	cvt.u64.u32 	%rd68, %r17;
	bra.uni 	$L__BB207_6;
$L__BB207_5:
	div.u64 	%rd68, %rd9, %rd4;
$L__BB207_6:
	add.s64 	%rd13, %rd68, %rd8;
	and.b64  	%rd40, %rd13, 1;
	setp.eq.b64 	%p5, %rd40, 1;
	mov.u64 	%rd70, %rd5;
	@%p5 bra 	$L__BB207_11;
	setp.le.s64 	%p6, %rd29, %rd6;
	mov.f32 	%f71, 0fFF800000;
	mov.f32 	%f72, %f71;
	@%p6 bra 	$L__BB207_9;
	mad.lo.s64 	%rd41, %rd25, %rd5, %rd6;
	cvt.u32.u64 	%r18, %rd41;
	div.s32 	%r19, %r18, %r4;
	mul.lo.s32 	%r20, %r19, %r4;
	sub.s32 	%r21, %r18, %r20;
	setp.eq.s64 	%p7, %rd20, 1;
	selp.b32 	%r22, 0, %r19, %p7;
	setp.eq.s64 	%p8, %rd21, 1;
	selp.b32 	%r23, 0, %r21, %p8;
	mul.lo.s32 	%r24, %r6, %r22;
	mad.lo.s32 	%r25, %r7, %r23, %r24;
	shl.b64 	%rd42, %rd41, 32;
	shr.s64 	%rd43, %rd42, 30;
	add.s64 	%rd44, %rd1, %rd43;
	ld.global.f32 	%f21, [%rd44];
	cvt.s64.s32 	%rd45, %r25;
	add.s64 	%rd46, %rd2, %rd45;
	ld.global.u8 	%rs1, [%rd46];
	setp.eq.s16 	%p9, %rs1, 0;
	mul.f32 	%f22, %f21, %f19;
	selp.f32 	%f71, %f18, %f22, %p9;
	max.f32 	%f72, %f71, 0fFF800000;
$L__BB207_9:
	sub.f32 	%f23, %f71, %f72;
	fma.rn.f32 	%f24, %f23, 0f3BBB989D, 0f3F000000;
	cvt.sat.f32.f32 	%f25, %f24;
	mov.f32 	%f26, 0f4B400001;
	mov.f32 	%f27, 0f437C0000;
	fma.rm.f32 	%f28, %f25, %f27, %f26;
	add.f32 	%f29, %f28, 0fCB40007F;
	neg.f32 	%f30, %f29;
	fma.rn.f32 	%f31, %f23, 0f3FB8AA3B, %f30;
	fma.rn.f32 	%f32, %f23, 0f32A57060, %f31;
	mov.b32 	%r26, %f28;
	shl.b32 	%r27, %r26, 23;
	mov.b32 	%f33, %r27;
	ex2.approx.ftz.f32 	%f34, %f32;
	mul.f32 	%f35, %f34, %f33;
	add.f32 	%f36, %f35, 0f00000000;
	div.rn.f32 	%f7, %f35, %f36;
	mov.u64 	%rd70, %rd7;
	@%p6 bra 	$L__BB207_11;
	mad.lo.s64 	%rd47, %rd27, %rd5, %rd6;
	shl.b64 	%rd48, %rd47, 2;
	add.s64 	%rd49, %rd3, %rd48;
	st.global.f32 	[%rd49], %f7;
$L__BB207_11:
	setp.eq.s64 	%p11, %rd13, 0;
	@%p11 bra 	$L__BB207_21;
$L__BB207_12:
	setp.le.s64 	%p12, %rd29, %rd6;
	mov.f32 	%f73, 0fFF800000;
	mov.f32 	%f74, %f73;
	@%p12 bra 	$L__BB207_14;
	setp.eq.s64 	%p13, %rd21, 1;
	setp.eq.s64 	%p14, %rd20, 1;
	mad.lo.s64 	%rd50, %rd25, %rd70, %rd6;
	cvt.u32.u64 	%r28, %rd50;
	div.s32 	%r29, %r28, %r4;
	mul.lo.s32 	%r30, %r29, %r4;
	sub.s32 	%r31, %r28, %r30;
	selp.b32 	%r32, 0, %r29, %p14;
	selp.b32 	%r33, 0, %r31, %p13;
	mul.lo.s32 	%r34, %r6, %r32;
	mad.lo.s32 	%r35, %r7, %r33, %r34;
	shl.b64 	%rd51, %rd50, 32;
	shr.s64 	%rd52, %rd51, 30;
	add.s64 	%rd53, %rd1, %rd52;
	ld.global.f32 	%f38, [%rd53];
	cvt.s64.s32 	%rd54, %r35;
	add.s64 	%rd55, %rd2, %rd54;
	ld.global.u8 	%rs2, [%rd55];
	setp.eq.s16 	%p15, %rs2, 0;
	mul.f32 	%f39, %f38, %f19;
	selp.f32 	%f73, %f18, %f39, %p15;
	max.f32 	%f74, %f73, 0fFF800000;
$L__BB207_14:
	sub.f32 	%f40, %f73, %f74;
	fma.rn.f32 	%f41, %f40, 0f3BBB989D, 0f3F000000;
	cvt.sat.f32.f32 	%f42, %f41;
	mov.f32 	%f43, 0f4B400001;
	mov.f32 	%f44, 0f437C0000;
	fma.rm.f32 	%f45, %f42, %f44, %f43;
	add.f32 	%f46, %f45, 0fCB40007F;
	neg.f32 	%f47, %f46;
	fma.rn.f32 	%f48, %f40, 0f3FB8AA3B, %f47;
	fma.rn.f32 	%f49, %f40, 0f32A57060, %f48;
	mov.b32 	%r36, %f45;
	shl.b32 	%r37, %r36, 23;
	mov.b32 	%f50, %r37;
	ex2.approx.ftz.f32 	%f51, %f49;
	mul.f32 	%f52, %f51, %f50;
	add.f32 	%f53, %f52, 0f00000000;
	div.rn.f32 	%f12, %f52, %f53;
	@%p12 bra 	$L__BB207_16;
	mad.lo.s64 	%rd56, %rd70, %rd27, %rd6;
	shl.b64 	%rd57, %rd56, 2;
	add.s64 	%rd58, %rd3, %rd57;
	st.global.f32 	[%rd58], %f12;
$L__BB207_16:
	add.s64 	%rd16, %rd70, %rd4;
	mov.f32 	%f75, 0fFF800000;
	mov.f32 	%f76, %f75;
	@%p12 bra 	$L__BB207_18;
	setp.eq.s64 	%p18, %rd21, 1;
	setp.eq.s64 	%p19, %rd20, 1;
	mad.lo.s64 	%rd59, %rd25, %rd16, %rd6;
	cvt.u32.u64 	%r38, %rd59;
	div.s32 	%r39, %r38, %r4;
	mul.lo.s32 	%r40, %r39, %r4;
	sub.s32 	%r41, %r38, %r40;
	selp.b32 	%r42, 0, %r39, %p19;
	selp.b32 	%r43, 0, %r41, %p18;
	mul.lo.s32 	%r44, %r6, %r42;
	mad.lo.s32 	%r45, %r7, %r43, %r44;
	shl.b64 	%rd60, %rd59, 32;
	shr.s64 	%rd61, %rd60, 30;
	add.s64 	%rd62, %rd1, %rd61;
	ld.global.f32 	%f55, [%rd62];
	cvt.s64.s32 	%rd63, %r45;
	add.s64 	%rd64, %rd2, %rd63;
	ld.global.u8 	%rs3, [%rd64];
	setp.eq.s16 	%p20, %rs3, 0;
	mul.f32 	%f56, %f55, %f19;
	selp.f32 	%f75, %f18, %f56, %p20;
	max.f32 	%f76, %f75, 0fFF800000;
$L__BB207_18:
	sub.f32 	%f57, %f75, %f76;
	fma.rn.f32 	%f58, %f57, 0f3BBB989D, 0f3F000000;
	cvt.sat.f32.f32 	%f59, %f58;
	mov.f32 	%f60, 0f4B400001;
	mov.f32 	%f61, 0f437C0000;
	fma.rm.f32 	%f62, %f59, %f61, %f60;
	add.f32 	%f63, %f62, 0fCB40007F;
	neg.f32 	%f64, %f63;
	fma.rn.f32 	%f65, %f57, 0f3FB8AA3B, %f64;
	fma.rn.f32 	%f66, %f57, 0f32A57060, %f65;
	mov.b32 	%r46, %f62;
	shl.b32 	%r47, %r46, 23;
	mov.b32 	%f67, %r47;
	ex2.approx.ftz.f32 	%f68, %f66;
	mul.f32 	%f69, %f68, %f67;
	add.f32 	%f70, %f69, 0f00000000;
	div.rn.f32 	%f17, %f69, %f70;
	@%p12 bra 	$L__BB207_20;
	mad.lo.s64 	%rd65, %rd16, %rd27, %rd6;
	shl.b64 	%rd66, %rd65, 2;
	add.s64 	%rd67, %rd3, %rd66;
	st.global.f32 	[%rd67], %f17;
$L__BB207_20:
	add.s64 	%rd70, %rd16, %rd4;
	setp.lt.s64 	%p22, %rd70, %rd28;
	@%p22 bra 	$L__BB207_12;
$L__BB207_21:
	ret;

}
	// .globl	_Z15SoftmaxWarpImplI22BroadcastScaleMaskLoadIffbLm2EiE11DirectStoreIffEfLi1ELi1ELi2ELi2ELb0EL9Algorithm0EEvT_T0_ll
.visible .entry _Z15SoftmaxWarpImplI22BroadcastScaleMaskLoadIffbLm2EiE11DirectStoreIffEfLi1ELi1ELi2ELi2ELb0EL9Algorithm0EEvT_T0_ll(
	.param .align 8 .b8 _Z15SoftmaxWarpImplI22BroadcastScaleMaskLoadIffbLm2EiE11DirectStoreIffEfLi1ELi1ELi2ELi2ELb0EL9Algorithm0EEvT_T0_ll_param_0[88],
	.param .align 8 .b8 _Z15SoftmaxWarpImplI22BroadcastScaleMaskLoadIffbLm2EiE11DirectStoreIffEfLi1ELi1ELi2ELi2ELb0EL9Algorithm0EEvT_T0_ll_param_1[16],
	.param .u64 _Z15SoftmaxWarpImplI22BroadcastScaleMaskLoadIffbLm2EiE11DirectStoreIffEfLi1ELi1ELi2ELi2ELb0EL9Algorithm0EEvT_T0_ll_param_2,
	.param .u64 _Z15SoftmaxWarpImplI22BroadcastScaleMaskLoadIffbLm2EiE11DirectStoreIffEfLi1ELi1ELi2ELi2ELb0EL9Algorithm0EEvT_T0_ll_param_3
)
{
	.reg .pred 	%p<12>;
	.reg .b16 	%rs<3>;
	.reg .b32 	%r<45>;
	.reg .b32 	%f<49>;
	.reg .b64 	%rd<48>;

	ld.param.v2.f32 	{%f3, %f4}, [_Z15SoftmaxWarpImplI22BroadcastScaleMaskLoadIffbLm2EiE11DirectStoreIffEfLi1ELi1ELi2ELi2ELb0EL9Algorithm0EEvT_T0_ll_param_0+80];
	ld.param.u64 	%rd21, [_Z15SoftmaxWarpImplI22BroadcastScaleMaskLoadIffbLm2EiE11DirectStoreIffEfLi1ELi1ELi2ELi2ELb0EL9Algorithm0EEvT_T0_ll_param_0+72];
	ld.param.v2.u32 	{%r7, %r8}, [_Z15SoftmaxWarpImplI22BroadcastScaleMaskLoadIffbLm2EiE11DirectStoreIffEfLi1ELi1ELi2ELi2ELb0EL9Algorithm0EEvT_T0_ll_param_0+56];
	ld.param.v2.u32 	{%r5, %r6}, [_Z15SoftmaxWarpImplI22BroadcastScaleMaskLoadIffbLm2EiE11DirectStoreIffEfLi1ELi1ELi2ELi2ELb0EL9Algorithm0EEvT_T0_ll_param_0+40];
	ld.param.u64 	%rd17, [_Z15SoftmaxWarpImplI22BroadcastScaleMaskLoadIffbLm2EiE11DirectStoreIffEfLi1ELi1ELi2ELi2ELb0EL9Algorithm0EEvT_T0_ll_param_0+24];
	ld.param.u64 	%rd16, [_Z15SoftmaxWarpImplI22BroadcastScaleMaskLoadIffbLm2EiE11DirectStoreIffEfLi1ELi1ELi2ELi2ELb0EL9Algorithm0EEvT_T0_ll_param_0+16];
	ld.param.u64 	%rd15, [_Z15SoftmaxWarpImplI22BroadcastScaleMaskLoadIffbLm2EiE11DirectStoreIffEfLi1ELi1ELi2ELi2ELb0EL9Algorithm0EEvT_T0_ll_param_0+8];
	ld.param.u64 	%rd14, [_Z15SoftmaxWarpImplI22BroadcastScaleMaskLoadIffbLm2EiE11DirectStoreIffEfLi1ELi1ELi2ELi2ELb0EL9Algorithm0EEvT_T0_ll_param_0];
	ld.param.u64 	%rd4, [_Z15SoftmaxWarpImplI22BroadcastScaleMaskLoadIffbLm2EiE11DirectStoreIffEfLi1ELi1ELi2ELi2ELb0EL9Algorithm0EEvT_T0_ll_param_1];
	ld.param.u64 	%rd5, [_Z15SoftmaxWarpImplI22BroadcastScaleMaskLoadIffbLm2EiE11DirectStoreIffEfLi1ELi1ELi2ELi2ELb0EL9Algorithm0EEvT_T0_ll_param_1+8];
	ld.param.u64 	%rd22, [_Z15SoftmaxWarpImplI22BroadcastScaleMaskLoadIffbLm2EiE11DirectStoreIffEfLi1ELi1ELi2ELi2ELb0EL9Algorithm0EEvT_T0_ll_param_2];
	ld.param.u64 	%rd23, [_Z15SoftmaxWarpImplI22BroadcastScaleMaskLoadIffbLm2EiE11DirectStoreIffEfLi1ELi1ELi2ELi2ELb0EL9Algorithm0EEvT_T0_ll_param_3];
	setp.lt.s64 	%p1, %rd23, 3;
	@%p1 bra 	$L__BB208_2;
	mov.u64 	%rd24, $str;
	cvta.global.u64 	%rd25, %rd24;
	mov.u64 	%rd26, $str$1;
	cvta.global.u64 	%rd27, %rd26;
	mov.u64 	%rd28, __unnamed_204;
	cvta.global.u64 	%rd29, %rd28;
	{ // callseq 203, 0
	.param .b64 param0;
	st.param.b64 	[param0], %rd25;
	.param .b64 param1;
	st.param.b64 	[param1], %rd27;
	.param .b32 param2;
	st.param.b32 	[param2], 219;
	.param .b64 param3;
	st.param.b64 	[param3], %rd29;
	.param .b64 param4;
	st.param.b64 	[param4], 1;
	call.uni 
	__assertfail, 
	(
	param0, 
	param1, 
	param2, 
	param3, 
	param4
	);
	} // callseq 203
$L__BB208_2:
	mov.u32 	%r9, %ctaid.x;
	mov.u32 	%r10, %ntid.y;
	mov.u32 	%r11, %tid.y;
	mad.lo.s32 	%r12, %r9, %r10, %r11;
	mov.u32 	%r13, %nctaid.x;
	mul.lo.s32 	%r14, %r10, %r13;
	shl.b32 	%r4, %r14, 1;
	shl.b32 	%r15, %r12, 1;
	cvt.s64.s32 	%rd47, %r15;
	setp.le.s64 	%p2, %rd22, %rd47;
	@%p2 bra 	$L__BB208_5;
	cvta.to.global.u64 	%rd7, %rd14;
	cvta.to.global.u64 	%rd8, %rd15;
	mov.u32 	%r16, %tid.x;
	cvt.u64.u32 	%rd9, %r16;
	cvta.to.global.u64 	%rd10, %rd4;
	cvt.s64.s32 	%rd11, %r4;
$L__BB208_4:
	setp.eq.s64 	%p3, %rd17, 1;
	setp.eq.s64 	%p4, %rd16, 1;
	mad.lo.s64 	%rd30, %rd21, %rd47, %rd9;
	cvt.u32.u64 	%r17, %rd30;
	div.s32 	%r18, %r17, %r5;
	mul.lo.s32 	%r19, %r18, %r5;
	sub.s32 	%r20, %r17, %r19;
	selp.b32 	%r21, 0, %r18, %p4;
	selp.b32 	%r22, 0, %r20, %p3;
	mul.lo.s32 	%r23, %r7, %r21;
	mad.lo.s32 	%r24, %r8, %r22, %r23;
	shl.b64 	%rd31, %rd30, 32;
	shr.s64 	%rd32, %rd31, 30;
	add.s64 	%rd33, %rd7, %rd32;
	ld.global.f32 	%f5, [%rd33];
	cvt.s64.s32 	%rd34, %r24;
	add.s64 	%rd35, %rd8, %rd34;
	ld.global.u8 	%rs1, [%rd35];
	setp.eq.s16 	%p5, %rs1, 0;
	mul.f32 	%f6, %f5, %f4;
	selp.f32 	%f7, %f3, %f6, %p5;
	max.f32 	%f8, %f7, 0fFF800000;
	add.s64 	%rd36, %rd30, %rd21;
	cvt.u32.u64 	%r25, %rd36;
	div.s32 	%r26, %r25, %r5;
	mul.lo.s32 	%r27, %r26, %r5;
	sub.s32 	%r28, %r25, %r27;
	selp.b32 	%r29, 0, %r26, %p4;
	selp.b32 	%r30, 0, %r28, %p3;
	mul.lo.s32 	%r31, %r7, %r29;
	mad.lo.s32 	%r32, %r8, %r30, %r31;
	shl.b64 	%rd37, %rd36, 32;
	shr.s64 	%rd38, %rd37, 30;
	add.s64 	%rd39, %rd7, %rd38;
	ld.global.f32 	%f9, [%rd39];
	cvt.s64.s32 	%rd40, %r32;
	add.s64 	%rd41, %rd8, %rd40;
	ld.global.u8 	%rs2, [%rd41];
	setp.eq.s16 	%p6, %rs2, 0;
	mul.f32 	%f10, %f9, %f4;
	selp.f32 	%f11, %f3, %f10, %p6;
	max.f32 	%f12, %f11, 0fFF800000;
	mov.b32 	%r33, %f8;
	shfl.sync.bfly.b32	%r34|%p7, %r33, 1, 31, -1;
	mov.b32 	%f13, %r34;
	max.f32 	%f14, %f8, %f13;
	mov.b32 	%r35, %f12;
	shfl.sync.bfly.b32	%r36|%p8, %r35, 1, 31, -1;
	mov.b32 	%f15, %r36;
	max.f32 	%f16, %f12, %f15;
	sub.f32 	%f17, %f7, %f14;
	fma.rn.f32 	%f18, %f17, 0f3BBB989D, 0f3F000000;
	cvt.sat.f32.f32 	%f19, %f18;
	mov.f32 	%f20, 0f4B400001;
	mov.f32 	%f21, 0f437C0000;
	fma.rm.f32 	%f22, %f19, %f21, %f20;
	add.f32 	%f23, %f22, 0fCB40007F;
	neg.f32 	%f24, %f23;
	fma.rn.f32 	%f25, %f17, 0f3FB8AA3B, %f24;
	fma.rn.f32 	%f26, %f17, 0f32A57060, %f25;
	mov.b32 	%r37, %f22;
	shl.b32 	%r38, %r37, 23;
	mov.b32 	%f27, %r38;
	ex2.approx.ftz.f32 	%f28, %f26;
	mul.f32 	%f29, %f28, %f27;
	add.f32 	%f30, %f29, 0f00000000;
	sub.f32 	%f31, %f11, %f16;
	fma.rn.f32 	%f32, %f31, 0f3BBB989D, 0f3F000000;
	cvt.sat.f32.f32 	%f33, %f32;
	fma.rm.f32 	%f34, %f33, %f21, %f20;
	add.f32 	%f35, %f34, 0fCB40007F;
	neg.f32 	%f36, %f35;
	fma.rn.f32 	%f37, %f31, 0f3FB8AA3B, %f36;
	fma.rn.f32 	%f38, %f31, 0f32A57060, %f37;
	mov.b32 	%r39, %f34;
	shl.b32 	%r40, %r39, 23;
	mov.b32 	%f39, %r40;
	ex2.approx.ftz.f32 	%f40, %f38;
	mul.f32 	%f41, %f40, %f39;
	add.f32 	%f42, %f41, 0f00000000;
	mov.b32 	%r41, %f30;
	shfl.sync.bfly.b32	%r42|%p9, %r41, 1, 31, -1;
	mov.b32 	%f43, %r42;
	add.f32 	%f44, %f30, %f43;
	mov.b32 	%r43, %f42;
	shfl.sync.bfly.b32	%r44|%p10, %r43, 1, 31, -1;
	mov.b32 	%f45, %r44;
	add.f32 	%f46, %f42, %f45;
	div.rn.f32 	%f47, %f29, %f44;
	mad.lo.s64 	%rd42, %rd47, %rd5, %rd9;
	shl.b64 	%rd43, %rd42, 2;
	add.s64 	%rd44, %rd10, %rd43;
	st.global.f32 	[%rd44], %f47;
	div.rn.f32 	%f48, %f41, %f46;
	shl.b64 	%rd45, %rd5, 2;
	add.s64 	%rd46, %rd44, %rd45;
	st.global.f32 	[%rd46], %f48;
	add.s64 	%rd47, %rd47, %rd11;
	setp.lt.s64 	%p11, %rd47, %rd22;
	@%p11 bra 	$L__BB208_4;
$L__BB208_5:
	ret;

}
	// .globl	_Z15SoftmaxWarpImplI22BroadcastScaleMaskLoadIffbLm2EiE11DirectStoreIffEfLi1ELi1ELi2ELi2ELb1EL9Algorithm0EEvT_T0_ll
.visible .entry _Z15SoftmaxWarpImplI22BroadcastScaleMaskLoadIffbLm2EiE11DirectStoreIffEfLi1ELi1ELi2ELi2ELb1EL9Algorithm0EEvT_T0_ll(
	.param .align 8 .b8 _Z15SoftmaxWarpImplI22BroadcastScaleMaskLoadIffbLm2EiE11DirectStoreIffEfLi1ELi1ELi2ELi2ELb1EL9Algorithm0EEvT_T0_ll_param_0[88],
	.param .align 8 .b8 _Z15SoftmaxWarpImplI22BroadcastScaleMaskLoadIffbLm2EiE11DirectStoreIffEfLi1ELi1ELi2ELi2ELb1EL9Algorithm0EEvT_T0_ll_param_1[16],
	.param .u64 _Z15SoftmaxWarpImplI22BroadcastScaleMaskLoadIffbLm2EiE11DirectStoreIffEfLi1ELi1ELi2ELi2ELb1EL9Algorithm0EEvT_T0_ll_param_2,
	.param .u64 _Z15SoftmaxWarpImplI22BroadcastScaleMaskLoadIffbLm2EiE11DirectStoreIffEfLi1ELi1ELi2ELi2ELb1EL9Algorithm0EEvT_T0_ll_param_3
)
{
	.reg .pred 	%p<18>;
	.reg .b16 	%rs<3>;
	.reg .b32 	%r<45>;
	.reg .b32 	%f<59>;
	.reg .b64 	%rd<49>;

	ld.param.u64 	%rd19, [_Z15SoftmaxWarpImplI22BroadcastScaleMaskLoadIffbLm2EiE11DirectStoreIffEfLi1ELi1ELi2ELi2ELb1EL9Algorithm0EEvT_T0_ll_param_1+8];
	ld.param.v2.f32 	{%f15, %f16}, [_Z15SoftmaxWarpImplI22BroadcastScaleMaskLoadIffbLm2EiE11DirectStoreIffEfLi1ELi1ELi2ELi2ELb1EL9Algorithm0EEvT_T0_ll_param_0+80];
	ld.param.u64 	%rd17, [_Z15SoftmaxWarpImplI22BroadcastScaleMaskLoadIffbLm2EiE11DirectStoreIffEfLi1ELi1ELi2ELi2ELb1EL9Algorithm0EEvT_T0_ll_param_0+72];
	ld.param.v2.u32 	{%r7, %r8}, [_Z15SoftmaxWarpImplI22BroadcastScaleMaskLoadIffbLm2EiE11DirectStoreIffEfLi1ELi1ELi2ELi2ELb1EL9Algorithm0EEvT_T0_ll_param_0+56];
	ld.param.v2.u32 	{%r5, %r6}, [_Z15SoftmaxWarpImplI22BroadcastScaleMaskLoadIffbLm2EiE11DirectStoreIffEfLi1ELi1ELi2ELi2ELb1EL9Algorithm0EEvT_T0_ll_param_0+40];
	ld.param.u64 	%rd13, [_Z15SoftmaxWarpImplI22BroadcastScaleMaskLoadIffbLm2EiE11DirectStoreIffEfLi1ELi1ELi2ELi2ELb1EL9Algorithm0EEvT_T0_ll_param_0+24];
	ld.param.u64 	%rd12, [_Z15SoftmaxWarpImplI22BroadcastScaleMaskLoadIffbLm2EiE11DirectStoreIffEfLi1ELi1ELi2ELi2ELb1EL9Algorithm0EEvT_T0_ll_param_0+16];
	ld.param.u64 	%rd18, [_Z15SoftmaxWarpImplI22BroadcastScaleMaskLoadIffbLm2EiE11DirectStoreIffEfLi1ELi1ELi2ELi2ELb1EL9Algorithm0EEvT_T0_ll_param_1];
	ld.param.u64 	%rd11, [_Z15SoftmaxWarpImplI22BroadcastScaleMaskLoadIffbLm2EiE11DirectStoreIffEfLi1ELi1ELi2ELi2ELb1EL9Algorithm0EEvT_T0_ll_param_0+8];
	ld.param.u64 	%rd10, [_Z15SoftmaxWarpImplI22BroadcastScaleMaskLoadIffbLm2EiE11DirectStoreIffEfLi1ELi1ELi2ELi2ELb1EL9Algorithm0EEvT_T0_ll_param_0];
	ld.param.u64 	%rd20, [_Z15SoftmaxWarpImplI22BroadcastScaleMaskLoadIffbLm2EiE11DirectStoreIffEfLi1ELi1ELi2ELi2ELb1EL9Algorithm0EEvT_T0_ll_param_2];
	ld.param.u64 	%rd21, [_Z15SoftmaxWarpImplI22BroadcastScaleMaskLoadIffbLm2EiE11DirectStoreIffEfLi1ELi1ELi2ELi2ELb1EL9Algorithm0EEvT_T0_ll_param_3];
	cvta.to.global.u64 	%rd1, %rd10;
	cvta.to.global.u64 	%rd2, %rd11;
	cvta.to.global.u64 	%rd4, %rd18;
	setp.lt.s64 	%p1, %rd21, 3;
	@%p1 bra 	$L__BB209_2;
	mov.u64 	%rd22, $str;
	cvta.global.u64 	%rd23, %rd22;
	mov.u64 	%rd24, $str$1;
	cvta.global.u64 	%rd25, %rd24;
	mov.u64 	%rd26, __unnamed_205;
	cvta.global.u64 	%rd27, %rd26;
	{ // callseq 204, 0
	.param .b64 param0;
	st.param.b64 	[param0], %rd23;
	.param .b64 param1;
	st.param.b64 	[param1], %rd25;
	.param .b32 param2;
	st.param.b32 	[param2], 219;
	.param .b64 param3;
	st.param.b64 	[param3], %rd27;
	.param .b64 param4;
	st.param.b64 	[param4], 1;
	call.uni 
	__assertfail, 
	(
	param0, 
	param1, 
	param2, 
	param3, 
	param4
	);
	} // callseq 204
$L__BB209_2:
	mov.u32 	%r9, %ctaid.x;
	mov.u32 	%r10, %ntid.y;
	mov.u32 	%r11, %tid.y;
	mad.lo.s32 	%r12, %r9, %r10, %r11;
	mov.u32 	%r13, %nctaid.x;
	mul.lo.s32 	%r14, %r10, %r13;
	shl.b32 	%r4, %r14, 1;
	shl.b32 	%r15, %r12, 1;
	cvt.s64.s32 	%rd48, %r15;
	setp.le.s64 	%p2, %rd20, %rd48;
	@%p2 bra 	$L__BB209_13;
	mov.u32 	%r16, %tid.x;
	cvt.u64.u32 	%rd6, %r16;
	cvt.s64.s32 	%rd7, %r4;
$L__BB209_4:
	setp.le.s64 	%p3, %rd21, %rd6;
	mov.f32 	%f55, 0fFF800000;
	mov.f32 	%f56, %f55;
	@%p3 bra 	$L__BB209_6;
	setp.eq.s64 	%p4, %rd13, 1;
	setp.eq.s64 	%p5, %rd12, 1;
	mad.lo.s64 	%rd28, %rd17, %rd48, %rd6;
	cvt.u32.u64 	%r17, %rd28;
	div.s32 	%r18, %r17, %r5;
	mul.lo.s32 	%r19, %r18, %r5;
	sub.s32 	%r20, %r17, %r19;
	selp.b32 	%r21, 0, %r18, %p5;
	selp.b32 	%r22, 0, %r20, %p4;
	mul.lo.s32 	%r23, %r7, %r21;
	mad.lo.s32 	%r24, %r8, %r22, %r23;
	shl.b64 	%rd29, %rd28, 32;
	shr.s64 	%rd30, %rd29, 30;
	add.s64 	%rd31, %rd1, %rd30;
	ld.global.f32 	%f18, [%rd31];
	cvt.s64.s32 	%rd32, %r24;
	add.s64 	%rd33, %rd2, %rd32;
	ld.global.u8 	%rs1, [%rd33];
	setp.eq.s16 	%p6, %rs1, 0;
	mul.f32 	%f19, %f18, %f16;
	selp.f32 	%f56, %f15, %f19, %p6;
	max.f32 	%f55, %f56, 0fFF800000;
$L__BB209_6:
	mov.f32 	%f57, 0fFF800000;
	mov.f32 	%f58, %f57;
	@%p3 bra 	$L__BB209_8;
	setp.eq.s64 	%p8, %rd13, 1;
	setp.eq.s64 	%p9, %rd12, 1;
	mad.lo.s64 	%rd34, %rd17, %rd48, %rd17;
	add.s64 	%rd35, %rd34, %rd6;
	cvt.u32.u64 	%r25, %rd35;
	div.s32 	%r26, %r25, %r5;
	mul.lo.s32 	%r27, %r26, %r5;
	sub.s32 	%r28, %r25, %r27;
	selp.b32 	%r29, 0, %r26, %p9;
	selp.b32 	%r30, 0, %r28, %p8;
	mul.lo.s32 	%r31, %r7, %r29;
	mad.lo.s32 	%r32, %r8, %r30, %r31;
	shl.b64 	%rd36, %rd35, 32;
	shr.s64 	%rd37, %rd36, 30;
	add.s64 	%rd38, %rd1, %rd37;
	ld.global.f32 	%f21, [%rd38];
	cvt.s64.s32 	%rd39, %r32;
	add.s64 	%rd40, %rd2, %rd39;
	ld.global.u8 	%rs2, [%rd40];
	setp.eq.s16 	%p10, %rs2, 0;
	mul.f32 	%f22, %f21, %f16;
	selp.f32 	%f58, %f15, %f22, %p10;
	max.f32 	%f57, %f58, 0fFF800000;
$L__BB209_8:
	mov.b32 	%r33, %f55;
	shfl.sync.bfly.b32	%r34|%p12, %r33, 1, 31, -1;
	mov.b32 	%f23, %r34;
	max.f32 	%f24, %f55, %f23;
	mov.b32 	%r35, %f57;
	shfl.sync.bfly.b32	%r36|%p13, %r35, 1, 31, -1;
	mov.b32 	%f25, %r36;
	max.f32 	%f26, %f57, %f25;
	sub.f32 	%f27, %f56, %f24;
	fma.rn.f32 	%f28, %f27, 0f3BBB989D, 0f3F000000;
	cvt.sat.f32.f32 	%f29, %f28;
	mov.f32 	%f30, 0f4B400001;
	mov.f32 	%f31, 0f437C0000;
	fma.rm.f32 	%f32, %f29, %f31, %f30;
	add.f32 	%f33, %f32, 0fCB40007F;
	neg.f32 	%f34, %f33;
	fma.rn.f32 	%f35, %f27, 0f3FB8AA3B, %f34;
	fma.rn.f32 	%f36, %f27, 0f32A57060, %f35;
	mov.b32 	%r37, %f32;
	shl.b32 	%r38, %r37, 23;
	mov.b32 	%f37, %r38;
	ex2.approx.ftz.f32 	%f38, %f36;
	mul.f32 	%f39, %f38, %f37;
	add.f32 	%f40, %f39, 0f00000000;
	sub.f32 	%f41, %f58, %f26;
	fma.rn.f32 	%f42, %f41, 0f3BBB989D, 0f3F000000;
	cvt.sat.f32.f32 	%f43, %f42;
	fma.rm.f32 	%f44, %f43, %f31, %f30;
	add.f32 	%f45, %f44, 0fCB40007F;
	neg.f32 	%f46, %f45;
	fma.rn.f32 	%f47, %f41, 0f3FB8AA3B, %f46;
	fma.rn.f32 	%f48, %f41, 0f32A57060, %f47;
	mov.b32 	%r39, %f44;
	shl.b32 	%r40, %r39, 23;
	mov.b32 	%f49, %r40;
	ex2.approx.ftz.f32 	%f50, %f48;
	mul.f32 	%f11, %f50, %f49;
	add.f32 	%f51, %f11, 0f00000000;
	mov.b32 	%r41, %f40;
	shfl.sync.bfly.b32	%r42|%p14, %r41, 1, 31, -1;
	mov.b32 	%f52, %r42;
	add.f32 	%f53, %f40, %f52;
	mov.b32 	%r43, %f51;
	shfl.sync.bfly.b32	%r44|%p15, %r43, 1, 31, -1;
	mov.b32 	%f54, %r44;
	add.f32 	%f12, %f51, %f54;
	div.rn.f32 	%f13, %f39, %f53;
	@%p3 bra 	$L__BB209_10;
	mad.lo.s64 	%rd41, %rd48, %rd19, %rd6;
	shl.b64 	%rd42, %rd41, 2;
	add.s64 	%rd43, %rd4, %rd42;
	st.global.f32 	[%rd43], %f13;
$L__BB209_10:
	div.rn.f32 	%f14, %f11, %f12;
	@%p3 bra 	$L__BB209_12;
	mad.lo.s64 	%rd44, %rd19, %rd48, %rd19;
	add.s64 	%rd45, %rd44, %rd6;
	shl.b64 	%rd46, %rd45, 2;
	add.s64 	%rd47, %rd4, %rd46;
	st.global.f32 	[%rd47], %f14;
$L__BB209_12:
	add.s64 	%rd48, %rd48, %rd7;
	setp.lt.s64 	%p17, %rd48, %rd20;
	@%p17 bra 	$L__BB209_4;
$L__BB209_13:
	ret;

}
	// .globl	_Z15SoftmaxWarpImplI22BroadcastScaleMaskLoadIffbLm2EiE11DirectStoreIffEfLi1ELi1ELi2ELi1ELb0EL9Algorithm0EEvT_T0_ll
.visible .entry _Z15SoftmaxWarpImplI22BroadcastScaleMaskLoadIffbLm2EiE11DirectStoreIffEfLi1ELi1ELi2ELi1ELb0EL9Algorithm0EEvT_T0_ll(
	.param .align 8 .b8 _Z15SoftmaxWarpImplI22BroadcastScaleMaskLoadIffbLm2EiE11DirectStoreIffEfLi1ELi1ELi2ELi1ELb0EL9Algorithm0EEvT_T0_ll_param_0[88],
	.param .align 8 .b8 _Z15SoftmaxWarpImplI22BroadcastScaleMaskLoadIffbLm2EiE11DirectStoreIffEfLi1ELi1ELi2ELi1ELb0EL9Algorithm0EEvT_T0_ll_param_1[16],
	.param .u64 _Z15SoftmaxWarpImplI22BroadcastScaleMaskLoadIffbLm2EiE11DirectStoreIffEfLi1ELi1ELi2ELi1ELb0EL9Algorithm0EEvT_T0_ll_param_2,
	.param .u64 _Z15SoftmaxWarpImplI22BroadcastScaleMaskLoadIffbLm2EiE11DirectStoreIffEfLi1ELi1ELi2ELi1ELb0EL9Algorithm0EEvT_T0_ll_param_3
)
{
	.reg .pred 	%p<21>;
	.reg .b16 	%rs<4>;
	.reg .b32 	%r<60>;
	.reg .b32 	%f<72>;
	.reg .b64 	%rd<71>;

	ld.param.v2.f32 	{%f3, %f4}, [_Z15SoftmaxWarpImplI22BroadcastScaleMaskLoadIffbLm2EiE11DirectStoreIffEfLi1ELi1ELi2ELi1ELb0EL9Algorithm0EEvT_T0_ll_param_0+80];
	ld.param.u64 	%rd25, [_Z15SoftmaxWarpImplI22BroadcastScaleMaskLoadIffbLm2EiE11DirectStoreIffEfLi1ELi1ELi2ELi1ELb0EL9Algorithm0EEvT_T0_ll_param_0+72];
	ld.param.v2.u32 	{%r6, %r7}, [_Z15SoftmaxWarpImplI22BroadcastScaleMaskLoadIffbLm2EiE11DirectStoreIffEfLi1ELi1ELi2ELi1ELb0EL9Algorithm0EEvT_T0_ll_param_0+56];
	ld.param.v2.u32 	{%r4, %r5}, [_Z15SoftmaxWarpImplI22BroadcastScaleMaskLoadIffbLm2EiE11DirectStoreIffEfLi1ELi1ELi2ELi1ELb0EL9Algorithm0EEvT_T0_ll_param_0+40];
	ld.param.u64 	%rd21, [_Z15SoftmaxWarpImplI22BroadcastScaleMaskLoadIffbLm2EiE11DirectStoreIffEfLi1ELi1ELi2ELi1ELb0EL9Algorithm0EEvT_T0_ll_param_0+24];
	ld.param.u64 	%rd20, [_Z15SoftmaxWarpImplI22BroadcastScaleMaskLoadIffbLm2EiE11DirectStoreIffEfLi1ELi1ELi2ELi1ELb0EL9Algorithm0EEvT_T0_ll_param_0+16];
	ld.param.u64 	%rd4, [_Z15SoftmaxWarpImplI22BroadcastScaleMaskLoadIffbLm2EiE11DirectStoreIffEfLi1ELi1ELi2ELi1ELb0EL9Algorithm0EEvT_T0_ll_param_1+8];
	ld.param.u64 	%rd27, [_Z15SoftmaxWarpImplI22BroadcastScaleMaskLoadIffbLm2EiE11DirectStoreIffEfLi1ELi1ELi2ELi1ELb0EL9Algorithm0EEvT_T0_ll_param_1];
	ld.param.u64 	%rd19, [_Z15SoftmaxWarpImplI22BroadcastScaleMaskLoadIffbLm2EiE11DirectStoreIffEfLi1ELi1ELi2ELi1ELb0EL9Algorithm0EEvT_T0_ll_param_0+8];
	ld.param.u64 	%rd18, [_Z15SoftmaxWarpImplI22BroadcastScaleMaskLoadIffbLm2EiE11DirectStoreIffEfLi1ELi1ELi2ELi1ELb0EL9Algorithm0EEvT_T0_ll_param_0];
	ld.param.u64 	%rd26, [_Z15SoftmaxWarpImplI22BroadcastScaleMaskLoadIffbLm2EiE11DirectStoreIffEfLi1ELi1ELi2ELi1ELb0EL9Algorithm0EEvT_T0_ll_param_2];
	ld.param.u64 	%rd28, [_Z15SoftmaxWarpImplI22BroadcastScaleMaskLoadIffbLm2EiE11DirectStoreIffEfLi1ELi1ELi2ELi1ELb0EL9Algorithm0EEvT_T0_ll_param_3];
	cvta.to.global.u64 	%rd1, %rd18;
	cvta.to.global.u64 	%rd2, %rd19;
	cvta.to.global.u64 	%rd3, %rd27;
	setp.lt.s64 	%p1, %rd28, 3;
	@%p1 bra 	$L__BB210_2;
	mov.u64 	%rd29, $str;
	cvta.global.u64 	%rd30, %rd29;
	mov.u64 	%rd31, $str$1;
	cvta.global.u64 	%rd32, %rd31;
	mov.u64 	%rd33, __unnamed_206;
	cvta.global.u64 	%rd34, %rd33;
	{ // callseq 205, 0
	.param .b64 param0;
	st.param.b64 	[param0], %rd30;
	.param .b64 param1;
	st.param.b64 	[param1], %rd32;
	.param .b32 param2;
	st.param.b32 	[param2], 219;
	.param .b64 param3;
	st.param.b64 	[param3], %rd34;
	.param .b64 param4;
	st.param.b64 	[param4], 1;
	call.uni 
	__assertfail, 
	(
	param0, 
	param1, 
	param2, 
	param3, 
	param4
	);
	} // callseq 205
$L__BB210_2:
	mov.u32 	%r8, %ctaid.x;
	mov.u32 	%r9, %ntid.y;
	mov.u32 	%r10, %tid.y;
	mad.lo.s32 	%r11, %r8, %r9, %r10;
	mov.u32 	%r12, %nctaid.x;
	mul.lo.s32 	%r13, %r12, %r9;
	cvt.s64.s32 	%rd5, %r13;
	cvt.s64.s32 	%rd70, %r11;
	setp.le.s64 	%p2, %rd26, %rd70;
	@%p2 bra 	$L__BB210_10;
	mov.u32 	%r14, %tid.x;
	cvt.u64.u32 	%rd7, %r14;
	add.s64 	%rd8, %rd5, %rd70;
	max.s64 	%rd35, %rd26, %rd8;
	setp.lt.s64 	%p3, %rd8, %rd26;
	selp.u64 	%rd9, 1, 0, %p3;
	add.s64 	%rd36, %rd8, %rd9;
	sub.s64 	%rd10, %rd35, %rd36;
	or.b64  	%rd37, %rd10, %rd5;
	and.b64  	%rd38, %rd37, -4294967296;
	setp.ne.s64 	%p4, %rd38, 0;
	@%p4 bra 	$L__BB210_5;
	cvt.u32.u64 	%r15, %rd5;
	cvt.u32.u64 	%r16, %rd10;
	div.u32 	%r17, %r16, %r15;
	cvt.u64.u32 	%rd68, %r17;
	bra.uni 	$L__BB210_6;
$L__BB210_5:
	div.u64 	%rd68, %rd10, %rd5;
$L__BB210_6:
	add.s64 	%rd14, %rd68, %rd9;
	and.b64  	%rd39, %rd14, 1;
	setp.eq.b64 	%p5, %rd39, 1;
	@%p5 bra 	$L__BB210_8;
	mad.lo.s64 	%rd40, %rd25, %rd70, %rd7;
	cvt.u32.u64 	%r18, %rd40;
	div.s32 	%r19, %r18, %r4;
	mul.lo.s32 	%r20, %r19, %r4;
	sub.s32 	%r21, %r18, %r20;
	setp.eq.s64 	%p6, %rd20, 1;
	selp.b32 	%r22, 0, %r19, %p6;
	setp.eq.s64 	%p7, %rd21, 1;
	selp.b32 	%r23, 0, %r21, %p7;
	mul.lo.s32 	%r24, %r6, %r22;
	mad.lo.s32 	%r25, %r7, %r23, %r24;
	shl.b64 	%rd41, %rd40, 32;
	shr.s64 	%rd42, %rd41, 30;
	add.s64 	%rd43, %rd1, %rd42;
	ld.global.f32 	%f5, [%rd43];
	cvt.s64.s32 	%rd44, %r25;
	add.s64 	%rd45, %rd2, %rd44;
	ld.global.u8 	%rs1, [%rd45];
	setp.eq.s16 	%p8, %rs1, 0;
	mul.f32 	%f6, %f5, %f4;
	selp.f32 	%f7, %f3, %f6, %p8;
	max.f32 	%f8, %f7, 0fFF800000;
	mov.b32 	%r26, %f8;
	shfl.sync.bfly.b32	%r27|%p9, %r26, 1, 31, -1;
	mov.b32 	%f9, %r27;
	max.f32 	%f10, %f8, %f9;
	sub.f32 	%f11, %f7, %f10;
	fma.rn.f32 	%f12, %f11, 0f3BBB989D, 0f3F000000;
	cvt.sat.f32.f32 	%f13, %f12;
	mov.f32 	%f14, 0f4B400001;
	mov.f32 	%f15, 0f437C0000;
	fma.rm.f32 	%f16, %f13, %f15, %f14;
	add.f32 	%f17, %f16, 0fCB40007F;
	neg.f32 	%f18, %f17;
	fma.rn.f32 	%f19, %f11, 0f3FB8AA3B, %f18;
	fma.rn.f32 	%f20, %f11, 0f32A57060, %f19;
	mov.b32 	%r28, %f16;
	shl.b32 	%r29, %r28, 23;
	mov.b32 	%f21, %r29;
	ex2.approx.ftz.f32 	%f22, %f20;
	mul.f32 	%f23, %f22, %f21;
	add.f32 	%f24, %f23, 0f00000000;
	mov.b32 	%r30, %f24;
	shfl.sync.bfly.b32	%r31|%p10, %r30, 1, 31, -1;
	mov.b32 	%f25, %r31;
	add.f32 	%f26, %f24, %f25;
	div.rn.f32 	%f27, %f23, %f26;
	mad.lo.s64 	%rd46, %rd4, %rd70, %rd7;
	shl.b64 	%rd47, %rd46, 2;
	add.s64 	%rd48, %rd3, %rd47;
	st.global.f32 	[%rd48], %f27;
	mov.u64 	%rd70, %rd8;
$L__BB210_8:
	setp.eq.s64 	%p11, %rd14, 0;
	@%p11 bra 	$L__BB210_10;
$L__BB210_9:
	setp.eq.s64 	%p12, %rd21, 1;
	setp.eq.s64 	%p13, %rd20, 1;
	mad.lo.s64 	%rd49, %rd25, %rd70, %rd7;
	cvt.u32.u64 	%r32, %rd49;
	div.s32 	%r33, %r32, %r4;
	mul.lo.s32 	%r34, %r33, %r4;
	sub.s32 	%r35, %r32, %r34;
	selp.b32 	%r36, 0, %r33, %p13;
	selp.b32 	%r37, 0, %r35, %p12;
	mul.lo.s32 	%r38, %r6, %r36;
	mad.lo.s32 	%r39, %r7, %r37, %r38;
	shl.b64 	%rd50, %rd49, 32;
	shr.s64 	%rd51, %rd50, 30;
	add.s64 	%rd52, %rd1, %rd51;
	ld.global.f32 	%f28, [%rd52];
	cvt.s64.s32 	%rd53, %r39;
	add.s64 	%rd54, %rd2, %rd53;
	ld.global.u8 	%rs2, [%rd54];
	setp.eq.s16 	%p14, %rs2, 0;
	mul.f32 	%f29, %f28, %f4;
	selp.f32 	%f30, %f3, %f29, %p14;
	max.f32 	%f31, %f30, 0fFF800000;
	mov.b32 	%r40, %f31;
	shfl.sync.bfly.b32	%r41|%p15, %r40, 1, 31, -1;
	mov.b32 	%f32, %r41;
	max.f32 	%f33, %f31, %f32;
	sub.f32 	%f34, %f30, %f33;
	fma.rn.f32 	%f35, %f34, 0f3BBB989D, 0f3F000000;
	cvt.sat.f32.f32 	%f36, %f35;
	mov.f32 	%f37, 0f4B400001;
	mov.f32 	%f38, 0f437C0000;
	fma.rm.f32 	%f39, %f36, %f38, %f37;
	add.f32 	%f40, %f39, 0fCB40007F;
	neg.f32 	%f41, %f40;
	fma.rn.f32 	%f42, %f34, 0f3FB8AA3B, %f41;
	fma.rn.f32 	%f43, %f34, 0f32A57060, %f42;
	mov.b32 	%r42, %f39;
	shl.b32 	%r43, %r42, 23;
	mov.b32 	%f44, %r43;
	ex2.approx.ftz.f32 	%f45, %f43;
	mul.f32 	%f46, %f45, %f44;
	add.f32 	%f47, %f46, 0f00000000;
	mov.b32 	%r44, %f47;
	shfl.sync.bfly.b32	%r45|%p16, %r44, 1, 31, -1;
	mov.b32 	%f48, %r45;
	add.f32 	%f49, %f47, %f48;
	div.rn.f32 	%f50, %f46, %f49;
	mad.lo.s64 	%rd55, %rd70, %rd4, %rd7;
	shl.b64 	%rd56, %rd55, 2;
	add.s64 	%rd57, %rd3, %rd56;
	st.global.f32 	[%rd57], %f50;
	add.s64 	%rd58, %rd70, %rd5;
	mad.lo.s64 	%rd59, %rd25, %rd58, %rd7;
	cvt.u32.u64 	%r46, %rd59;
	div.s32 	%r47, %r46, %r4;
	mul.lo.s32 	%r48, %r47, %r4;
	sub.s32 	%r49, %r46, %r48;
	selp.b32 	%r50, 0, %r47, %p13;
	selp.b32 	%r51, 0, %r49, %p12;
	mul.lo.s32 	%r52, %r6, %r50;
	mad.lo.s32 	%r53, %r7, %r51, %r52;
	shl.b64 	%rd60, %rd59, 32;
	shr.s64 	%rd61, %rd60, 30;
	add.s64 	%rd62, %rd1, %rd61;
	ld.global.f32 	%f51, [%rd62];
	cvt.s64.s32 	%rd63, %r53;
	add.s64 	%rd64, %rd2, %rd63;
	ld.global.u8 	%rs3, [%rd64];
	setp.eq.s16 	%p17, %rs3, 0;
	mul.f32 	%f52, %f51, %f4;
	selp.f32 	%f53, %f3, %f52, %p17;
	max.f32 	%f54, %f53, 0fFF800000;
	mov.b32 	%r54, %f54;
	shfl.sync.bfly.b32	%r55|%p18, %r54, 1, 31, -1;
	mov.b32 	%f55, %r55;
	max.f32 	%f56, %f54, %f55;
	sub.f32 	%f57, %f53, %f56;
	fma.rn.f32 	%f58, %f57, 0f3BBB989D, 0f3F000000;
	cvt.sat.f32.f32 	%f59, %f58;
	fma.rm.f32 	%f60, %f59, %f38, %f37;
	add.f32 	%f61, %f60, 0fCB40007F;
	neg.f32 	%f62, %f61;
	fma.rn.f32 	%f63, %f57, 0f3FB8AA3B, %f62;
	fma.rn.f32 	%f64, %f57, 0f32A57060, %f63;
	mov.b32 	%r56, %f60;
	shl.b32 	%r57, %r56, 23;
	mov.b32 	%f65, %r57;
	ex2.approx.ftz.f32 	%f66, %f64;
	mul.f32 	%f67, %f66, %f65;
	add.f32 	%f68, %f67, 0f00000000;
	mov.b32 	%r58, %f68;
	shfl.sync.bfly.b32	%r59|%p19, %r58, 1, 31, -1;
	mov.b32 	%f69, %r59;
	add.f32 	%f70, %f68, %f69;
	div.rn.f32 	%f71, %f67, %f70;
	mad.lo.s64 	%rd65, %rd58, %rd4, %rd7;
	shl.b64 	%rd66, %rd65, 2;
	add.s64 	%rd67, %rd3, %rd66;
	st.global.f32 	[%rd67], %f71;
	add.s64 	%rd70, %rd58, %rd5;
	setp.lt.s64 	%p20, %rd70, %rd26;
	@%p20 bra 	$L__BB210_9;
$L__BB210_10:
	ret;

}
	// .globl	_Z15SoftmaxWarpImplI22BroadcastScaleMaskLoadIffbLm2EiE11DirectStoreIffEfLi1ELi1ELi2ELi1ELb1EL9Algorithm0EEvT_T0_ll
.visible .entry _Z15SoftmaxWarpImplI22BroadcastScaleMaskLoadIffbLm2EiE11DirectStoreIffEfLi1ELi1ELi2ELi1ELb1EL9Algorithm0EEvT_T0_ll(
	.param .align 8 .b8 _Z15SoftmaxWarpImplI22BroadcastScaleMaskLoadIffbLm2EiE11DirectStoreIffEfLi1ELi1ELi2ELi1ELb1EL9Algorithm0EEvT_T0_ll_param_0[88],
	.param .align 8 .b8 _Z15SoftmaxWarpImplI22BroadcastScaleMaskLoadIffbLm2EiE11DirectStoreIffEfLi1ELi1ELi2ELi1ELb1EL9Algorithm0EEvT_T0_ll_param_1[16],
	.param .u64 _Z15SoftmaxWarpImplI22BroadcastScaleMaskLoadIffbLm2EiE11DirectStoreIffEfLi1ELi1ELi2ELi1ELb1EL9Algorithm0EEvT_T0_ll_param_2,
	.param .u64 _Z15SoftmaxWarpImplI22BroadcastScaleMaskLoadIffbLm2EiE11DirectStoreIffEfLi1ELi1ELi2ELi1ELb1EL9Algorithm0EEvT_T0_ll_param_3
)
{
	.reg .pred 	%p<29>;
	.reg .b16 	%rs<4>;
	.reg .b32 	%r<60>;
	.reg .b32 	%f<89>;
	.reg .b64 	%rd<71>;

	ld.param.u64 	%rd27, [_Z15SoftmaxWarpImplI22BroadcastScaleMaskLoadIffbLm2EiE11DirectStoreIffEfLi1ELi1ELi2ELi1ELb1EL9Algorithm0EEvT_T0_ll_param_1+8];
	ld.param.v2.f32 	{%f18, %f19}, [_Z15SoftmaxWarpImplI22BroadcastScaleMaskLoadIffbLm2EiE11DirectStoreIffEfLi1ELi1ELi2ELi1ELb1EL9Algorithm0EEvT_T0_ll_param_0+80];
	ld.param.u64 	%rd25, [_Z15SoftmaxWarpImplI22BroadcastScaleMaskLoadIffbLm2EiE11DirectStoreIffEfLi1ELi1ELi2ELi1ELb1EL9Algorithm0EEvT_T0_ll_param_0+72];
	ld.param.v2.u32 	{%r6, %r7}, [_Z15SoftmaxWarpImplI22BroadcastScaleMaskLoadIffbLm2EiE11DirectStoreIffEfLi1ELi1ELi2ELi1ELb1EL9Algorithm0EEvT_T0_ll_param_0+56];
	ld.param.v2.u32 	{%r4, %r5}, [_Z15SoftmaxWarpImplI22BroadcastScaleMaskLoadIffbLm2EiE11DirectStoreIffEfLi1ELi1ELi2ELi1ELb1EL9Algorithm0EEvT_T0_ll_param_0+40];
	ld.param.u64 	%rd21, [_Z15SoftmaxWarpImplI22BroadcastScaleMaskLoadIffbLm2EiE11DirectStoreIffEfLi1ELi1ELi2ELi1ELb1EL9Algorithm0EEvT_T0_ll_param_0+24];
	ld.param.u64 	%rd20, [_Z15SoftmaxWarpImplI22BroadcastScaleMaskLoadIffbLm2EiE11DirectStoreIffEfLi1ELi1ELi2ELi1ELb1EL9Algorithm0EEvT_T0_ll_param_0+16];
	ld.param.u64 	%rd26, [_Z15SoftmaxWarpImplI22BroadcastScaleMaskLoadIffbLm2EiE11DirectStoreIffEfLi1ELi1ELi2ELi1ELb1EL9Algorithm0EEvT_T0_ll_param_1];
	ld.param.u64 	%rd19, [_Z15SoftmaxWarpImplI22BroadcastScaleMaskLoadIffbLm2EiE11DirectStoreIffEfLi1ELi1ELi2ELi1ELb1EL9Algorithm0EEvT_T0_ll_param_0+8];
	ld.param.u64 	%rd18, [_Z15SoftmaxWarpImplI22BroadcastScaleMaskLoadIffbLm2EiE11DirectStoreIffEfLi1ELi1ELi2ELi1ELb1EL9Algorithm0EEvT_T0_ll_param_0];
	ld.param.u64 	%rd28, [_Z15SoftmaxWarpImplI22BroadcastScaleMaskLoadIffbLm2EiE11DirectStoreIffEfLi1ELi1ELi2ELi1ELb1EL9Algorithm0EEvT_T0_ll_param_2];
	ld.param.u64 	%rd29, [_Z15SoftmaxWarpImplI22BroadcastScaleMaskLoadIffbLm2EiE11DirectStoreIffEfLi1ELi1ELi2ELi1ELb1EL9Algorithm0EEvT_T0_ll_param_3];
	cvta.to.global.u64 	%rd1, %rd18;
	cvta.to.global.u64 	%rd2, %rd19;
	cvta.to.global.u64 	%rd3, %rd26;
	setp.lt.s64 	%p1, %rd29, 3;
	@%p1 bra 	$L__BB211_2;
	mov.u64 	%rd30, $str;
	cvta.global.u64 	%rd31, %rd30;
	mov.u64 	%rd32, $str$1;
	cvta.global.u64 	%rd33, %rd32;
	mov.u64 	%rd34, __unnamed_207;
	cvta.global.u64 	%rd35, %rd34;
	{ // callseq 206, 0
	.param .b64 param0;
	st.param.b64 	[param0], %rd31;
	.param .b64 param1;
	st.param.b64 	[param1], %rd33;
	.param .b32 param2;
	st.param.b32 	[param2], 219;
	.param .b64 param3;
	st.param.b64 	[param3], %rd35;
	.param .b64 param4;
	st.param.b64 	[param4], 1;
	call.uni 
	__assertfail, 
	(
	param0, 
	param1, 
	param2, 
	param3, 
	param4
	);
	} // callseq 206
$L__BB211_2:
	mov.u32 	%r8, %ctaid.x;
	mov.u32 	%r9, %ntid.y;
	mov.u32 	%r10, %tid.y;
	mad.lo.s32 	%r11, %r8, %r9, %r10;
	mov.u32 	%r12, %nctaid.x;
	mul.lo.s32 	%r13, %r12, %r9;
	cvt.s64.s32 	%rd4, %r13;
	cvt.s64.s32 	%rd5, %r11;
	setp.le.s64 	%p2, %rd28, %rd5;
	@%p2 bra 	$L__BB211_21;
	mov.u32 	%r14, %tid.x;
	cvt.u64.u32 	%rd6, %r14;
	add.s64 	%rd7, %rd4, %rd5;
	max.s64 	%rd36, %rd28, %rd7;
	setp.lt.s64 	%p3, %rd7, %rd28;
	selp.u64 	%rd8, 1, 0, %p3;
	add.s64 	%rd37, %rd7, %rd8;
	sub.s64 	%rd9, %rd36, %rd37;
	or.b64  	%rd38, %rd9, %rd4;
	and.b64  	%rd39, %rd38, -4294967296;
	setp.ne.s64 	%p4, %rd39, 0;
	@%p4 bra 	$L__BB211_5;
	cvt.u32.u64 	%r15, %rd4;
	cvt.u32.u64 	%r16, %rd9;
	div.u32 	%r17, %r16, %r15;
	cvt.u64.u32 	%rd68, %r17;
	bra.uni 	$L__BB211_6;
$L__BB211_5:
	div.u64 	%rd68, %rd9, %rd4;
$L__BB211_6:
	add.s64 	%rd13, %rd68, %rd8;
	and.b64  	%rd40, %rd13, 1;
	setp.eq.b64 	%p5, %rd40, 1;
	mov.u64 	%rd70, %rd5;
	@%p5 bra 	$L__BB211_11;
	setp.le.s64 	%p6, %rd29, %rd6;
	mov.f32 	%f83, 0fFF800000;
	mov.f32 	%f84, %f83;
	@%p6 bra 	$L__BB211_9;
	mad.lo.s64 	%rd41, %rd25, %rd5, %rd6;
	cvt.u32.u64 	%r18, %rd41;
	div.s32 	%r19, %r18, %r4;
	mul.lo.s32 	%r20, %r19, %r4;
	sub.s32 	%r21, %r18, %r20;
	setp.eq.s64 	%p7, %rd20, 1;
	selp.b32 	%r22, 0, %r19, %p7;
	setp.eq.s64 	%p8, %rd21, 1;
	selp.b32 	%r23, 0, %r21, %p8;
	mul.lo.s32 	%r24, %r6, %r22;
	mad.lo.s32 	%r25, %r7, %r23, %r24;
	shl.b64 	%rd42, %rd41, 32;
	shr.s64 	%rd43, %rd42, 30;
	add.s64 	%rd44, %rd1, %rd43;
	ld.global.f32 	%f21, [%rd44];
	cvt.s64.s32 	%rd45, %r25;
	add.s64 	%rd46, %rd2, %rd45;
	ld.global.u8 	%rs1, [%rd46];
	setp.eq.s16 	%p9, %rs1, 0;
	mul.f32 	%f22, %f21, %f19;
	selp.f32 	%f83, %f18, %f22, %p9;
	max.f32 	%f84, %f83, 0fFF800000;
$L__BB211_9:
	mov.b32 	%r26, %f84;
	shfl.sync.bfly.b32	%r27|%p11, %r26, 1, 31, -1;
	mov.b32 	%f23, %r27;
	max.f32 	%f24, %f84, %f23;
	sub.f32 	%f25, %f83, %f24;
	fma.rn.f32 	%f26, %f25, 0f3BBB989D, 0f3F000000;
	cvt.sat.f32.f32 	%f27, %f26;
	mov.f32 	%f28, 0f4B400001;
	mov.f32 	%f29, 0f437C0000;
	fma.rm.f32 	%f30, %f27, %f29, %f28;
	add.f32 	%f31, %f30, 0fCB40007F;
	neg.f32 	%f32, %f31;
	fma.rn.f32 	%f33, %f25, 0f3FB8AA3B, %f32;
	fma.rn.f32 	%f34, %f25, 0f32A57060, %f33;
	mov.b32 	%r28, %f30;
	shl.b32 	%r29, %r28, 23;
	mov.b32 	%f35, %r29;
	ex2.approx.ftz.f32 	%f36, %f34;
	mul.f32 	%f37, %f36, %f35;
	add.f32 	%f38, %f37, 0f00000000;
	mov.b32 	%r30, %f38;
	shfl.sync.bfly.b32	%r31|%p12, %r30, 1, 31, -1;
	mov.b32 	%f39, %r31;
	add.f32 	%f40, %f38, %f39;
	div.rn.f32 	%f7, %f37, %f40;
	mov.u64 	%rd70, %rd7;
	@%p6 bra 	$L__BB211_11;
	mad.lo.s64 	%rd47, %rd27, %rd5, %rd6;
	shl.b64 	%rd48, %rd47, 2;
	add.s64 	%rd49, %rd3, %rd48;
	st.global.f32 	[%rd49], %f7;
$L__BB211_11:
	setp.eq.s64 	%p13, %rd13, 0;
	@%p13 bra 	$L__BB211_21;
$L__BB211_12:
	setp.le.s64 	%p14, %rd29, %rd6;
	mov.f32 	%f85, 0fFF800000;
	mov.f32 	%f86, %f85;
	@%p14 bra 	$L__BB211_14;
	setp.eq.s64 	%p15, %rd21, 1;
	setp.eq.s64 	%p16, %rd20, 1;
	mad.lo.s64 	%rd50, %rd25, %rd70, %rd6;
	cvt.u32.u64 	%r32, %rd50;
	div.s32 	%r33, %r32, %r4;
	mul.lo.s32 	%r34, %r33, %r4;
	sub.s32 	%r35, %r32, %r34;
	selp.b32 	%r36, 0, %r33, %p16;
	selp.b32 	%r37, 0, %r35, %p15;
	mul.lo.s32 	%r38, %r6, %r36;
	mad.lo.s32 	%r39, %r7, %r37, %r38;
	shl.b64 	%rd51, %rd50, 32;
	shr.s64 	%rd52, %rd51, 30;
	add.s64 	%rd53, %rd1, %rd52;
	ld.global.f32 	%f42, [%rd53];
	cvt.s64.s32 	%rd54, %r39;
	add.s64 	%rd55, %rd2, %rd54;
	ld.global.u8 	%rs2, [%rd55];
	setp.eq.s16 	%p17, %rs2, 0;
	mul.f32 	%f43, %f42, %f19;
	selp.f32 	%f85, %f18, %f43, %p17;
	max.f32 	%f86, %f85, 0fFF800000;
$L__BB211_14:
	mov.b32 	%r40, %f86;
	shfl.sync.bfly.b32	%r41|%p19, %r40, 1, 31, -1;
	mov.b32 	%f44, %r41;
	max.f32 	%f45, %f86, %f44;
	sub.f32 	%f46, %f85, %f45;
	fma.rn.f32 	%f47, %f46, 0f3BBB989D, 0f3F000000;
	cvt.sat.f32.f32 	%f48, %f47;
	mov.f32 	%f49, 0f4B400001;
	mov.f32 	%f50, 0f437C0000;
	fma.rm.f32 	%f51, %f48, %f50, %f49;
	add.f32 	%f52, %f51, 0fCB40007F;
	neg.f32 	%f53, %f52;
	fma.rn.f32 	%f54, %f46, 0f3FB8AA3B, %f53;
	fma.rn.f32 	%f55, %f46, 0f32A57060, %f54;
	mov.b32 	%r42, %f51;
	shl.b32 	%r43, %r42, 23;
	mov.b32 	%f56, %r43;
	ex2.approx.ftz.f32 	%f57, %f55;
	mul.f32 	%f58, %f57, %f56;
	add.f32 	%f59, %f58, 0f00000000;
	mov.b32 	%r44, %f59;
	shfl.sync.bfly.b32	%r45|%p20, %r44, 1, 31, -1;
	mov.b32 	%f60, %r45;
	add.f32 	%f61, %f59, %f60;
	div.rn.f32 	%f12, %f58, %f61;
	@%p14 bra 	$L__BB211_16;
	mad.lo.s64 	%rd56, %rd70, %rd27, %rd6;
	shl.b64 	%rd57, %rd56, 2;
	add.s64 	%rd58, %rd3, %rd57;
	st.global.f32 	[%rd58], %f12;
$L__BB211_16:
	add.s64 	%rd16, %rd70, %rd4;
	mov.f32 	%f87, 0fFF800000;
	mov.f32 	%f88, %f87;
	@%p14 bra 	$L__BB211_18;
	setp.eq.s64 	%p22, %rd21, 1;
	setp.eq.s64 	%p23, %rd20, 1;
	mad.lo.s64 	%rd59, %rd25, %rd16, %rd6;
	cvt.u32.u64 	%r46, %rd59;
	div.s32 	%r47, %r46, %r4;
	mul.lo.s32 	%r48, %r47, %r4;
	sub.s32 	%r49, %r46, %r48;
	selp.b32 	%r50, 0, %r47, %p23;
	selp.b32 	%r51, 0, %r49, %p22;
	mul.lo.s32 	%r52, %r6, %r50;
	mad.lo.s32 	%r53, %r7, %r51, %r52;
	shl.b64 	%rd60, %rd59, 32;
	shr.s64 	%rd61, %rd60, 30;
	add.s64 	%rd62, %rd1, %rd61;
	ld.global.f32 	%f63, [%rd62];
	cvt.s64.s32 	%rd63, %r53;
	add.s64 	%rd64, %rd2, %rd63;
	ld.global.u8 	%rs3, [%rd64];
	setp.eq.s16 	%p24, %rs3, 0;
	mul.f32 	%f64, %f63, %f19;
	selp.f32 	%f87, %f18, %f64, %p24;
	max.f32 	%f88, %f87, 0fFF800000;
$L__BB211_18:
	mov.b32 	%r54, %f88;
	shfl.sync.bfly.b32	%r55|%p26, %r54, 1, 31, -1;
	mov.b32 	%f65, %r55;
	max.f32 	%f66, %f88, %f65;
	sub.f32 	%f67, %f87, %f66;
	fma.rn.f32 	%f68, %f67, 0f3BBB989D, 0f3F000000;
	cvt.sat.f32.f32 	%f69, %f68;
	mov.f32 	%f70, 0f4B400001;
	mov.f32 	%f71, 0f437C0000;
	fma.rm.f32 	%f72, %f69, %f71, %f70;
	add.f32 	%f73, %f72, 0fCB40007F;
	neg.f32 	%f74, %f73;
	fma.rn.f32 	%f75, %f67, 0f3FB8AA3B, %f74;
	fma.rn.f32 	%f76, %f67, 0f32A57060, %f75;
	mov.b32 	%r56, %f72;
	shl.b32 	%r57, %r56, 23;
	mov.b32 	%f77, %r57;
	ex2.approx.ftz.f32 	%f78, %f76;
	mul.f32 	%f79, %f78, %f77;
	add.f32 	%f80, %f79, 0f00000000;
	mov.b32 	%r58, %f80;
	shfl.sync.bfly.b32	%r59|%p27, %r58, 1, 31, -1;
	mov.b32 	%f81, %r59;
	add.f32 	%f82, %f80, %f81;
	div.rn.f32 	%f17, %f79, %f82;
	@%p14 bra 	$L__BB211_20;
	mad.lo.s64 	%rd65, %rd16, %rd27, %rd6;
	shl.b64 	%rd66, %rd65, 2;
	add.s64 	%rd67, %rd3, %rd66;
	st.global.f32 	[%rd67], %f17;
$L__BB211_20:
	add.s64 	%rd70, %rd16, %rd4;
	setp.lt.s64 	%p28, %rd70, %rd28;
	@%p28 bra 	$L__BB211_12;
$L__BB211_21:
	ret;

}
	// .globl	_Z15SoftmaxWarpImplI22BroadcastScaleMaskLoadIffbLm2EiE11DirectStoreIffEfLi1ELi1ELi4ELi2ELb0EL9Algorithm0EEvT_T0_ll
.visible .entry _Z15SoftmaxWarpImplI22BroadcastScaleMaskLoadIffbLm2EiE11DirectStoreIffEfLi1ELi1ELi4ELi2ELb0EL9Algorithm0EEvT_T0_ll(
	.param .align 8 .b8 _Z15SoftmaxWarpImplI22BroadcastScaleMaskLoadIffbLm2EiE11DirectStoreIffEfLi1ELi1ELi4ELi2ELb0EL9Algorithm0EEvT_T0_ll_param_0[88],
	.param .align 8 .b8 _Z15SoftmaxWarpImplI22BroadcastScaleMaskLoadIffbLm2EiE11DirectStoreIffEfLi1ELi1ELi4ELi2ELb0EL9Algorithm0EEvT_T0_ll_param_1[16],
	.param .u64 _Z15SoftmaxWarpImplI22BroadcastScaleMaskLoadIffbLm2EiE11DirectStoreIffEfLi1ELi1ELi4ELi2ELb0EL9Algorithm0EEvT_T0_ll_param_2,
	.param .u64 _Z15SoftmaxWarpImplI22BroadcastScaleMaskLoadIffbLm2EiE11DirectStoreIffEfLi1ELi1ELi4ELi2ELb0EL9Algorithm0EEvT_T0_ll_param_3
)
{
	.reg .pred 	%p<16>;
	.reg .b16 	%rs<3>;
	.reg .b32 	%r<53>;
	.reg .b32 	%f<57>;
	.reg .b64 	%rd<48>;

	ld.param.v2.f32 	{%f3, %f4}, [_Z15SoftmaxWarpImplI22BroadcastScaleMaskLoadIffbLm2EiE11DirectStoreIffEfLi1ELi1ELi4ELi2ELb0EL9Algorithm0EEvT_T0_ll_param_0+80];
	ld.param.u64 	%rd21, [_Z15SoftmaxWarpImplI22BroadcastScaleMaskLoadIffbLm2EiE11DirectStoreIffEfLi1ELi1ELi4ELi2ELb0EL9Algorithm0EEvT_T0_ll_param_0+72];
	ld.param.v2.u32 	{%r7, %r8}, [_Z15SoftmaxWarpImplI22BroadcastScaleMaskLoadIffbLm2EiE11DirectStoreIffEfLi1ELi1ELi4ELi2ELb0EL9Algorithm0EEvT_T0_ll_param_0+56];
	ld.param.v2.u32 	{%r5, %r6}, [_Z15SoftmaxWarpImplI22BroadcastScaleMaskLoadIffbLm2EiE11DirectStoreIffEfLi1ELi1ELi4ELi2ELb0EL9Algorithm0EEvT_T0_ll_param_0+40];
	ld.param.u64 	%rd17, [_Z15SoftmaxWarpImplI22BroadcastScaleMaskLoadIffbLm2EiE11DirectStoreIffEfLi1ELi1ELi4ELi2ELb0EL9Algorithm0EEvT_T0_ll_param_0+24];
	ld.param.u64 	%rd16, [_Z15SoftmaxWarpImplI22BroadcastScaleMaskLoadIffbLm2EiE11DirectStoreIffEfLi1ELi1ELi4ELi2ELb0EL9Algorithm0EEvT_T0_ll_param_0+16];
	ld.param.u64 	%rd15, [_Z15SoftmaxWarpImplI22BroadcastScaleMaskLoadIffbLm2EiE11DirectStoreIffEfLi1ELi1ELi4ELi2ELb0EL9Algorithm0EEvT_T0_ll_param_0+8];
	ld.param.u64 	%rd14, [_Z15SoftmaxWarpImplI22BroadcastScaleMaskLoadIffbLm2EiE11DirectStoreIffEfLi1ELi1ELi4ELi2ELb0EL9Algorithm0EEvT_T0_ll_param_0];
	ld.param.u64 	%rd4, [_Z15SoftmaxWarpImplI22BroadcastScaleMaskLoadIffbLm2EiE11DirectStoreIffEfLi1ELi1ELi4ELi2ELb0EL9Algorithm0EEvT_T0_ll_param_1];
	ld.param.u64 	%rd5, [_Z15SoftmaxWarpImplI22BroadcastScaleMaskLoadIffbLm2EiE11DirectStoreIffEfLi1ELi1ELi4ELi2ELb0EL9Algorithm0EEvT_T0_ll_param_1+8];
	ld.param.u64 	%rd22, [_Z15SoftmaxWarpImplI22BroadcastScaleMaskLoadIffbLm2EiE11DirectStoreIffEfLi1ELi1ELi4ELi2ELb0EL9Algorithm0EEvT_T0_ll_param_2];
	ld.param.u64 	%rd23, [_Z15SoftmaxWarpImplI22BroadcastScaleMaskLoadIffbLm2EiE11DirectStoreIffEfLi1ELi1ELi4ELi2ELb0EL9Algorithm0EEvT_T0_ll_param_3];
	setp.lt.s64 	%p1, %rd23, 5;
	@%p1 bra 	$L__BB212_2;
	mov.u64 	%rd24, $str;
	cvta.global.u64 	%rd25, %rd24;
	mov.u64 	%rd26, $str$1;
	cvta.global.u64 	%rd27, %rd26;
	mov.u64 	%rd28, __unnamed_208;
	cvta.global.u64 	%rd29, %rd28;
	{ // callseq 207, 0
	.param .b64 param0;
	st.param.b64 	[param0], %rd25;
	.param .b64 param1;
	st.param.b64 	[param1], %rd27;
	.param .b32 param2;
	st.param.b32 	[param2], 219;
	.param .b64 param3;
	st.param.b64 	[param3], %rd29;
	.param .b64 param4;
	st.param.b64 	[param4], 1;
	call.uni 
	__assertfail, 
	(
	param0, 
	param1, 
	param2, 
	param3, 
	param4
	);
	} // callseq 207
$L__BB212_2:
	mov.u32 	%r9, %ctaid.x;
	mov.u32 	%r10, %ntid.y;
	mov.u32 	%r11, %tid.y;
	mad.lo.s32 	%r12, %r9, %r10, %r11;
	mov.u32 	%r13, %nctaid.x;
	mul.lo.s32 	%r14, %r10, %r13;
	shl.b32 	%r4, %r14, 1;
	shl.b32 	%r15, %r12, 1;
	cvt.s64.s32 	%rd47, %r15;
	setp.le.s64 	%p2, %rd22, %rd47;
	@%p2 bra 	$L__BB212_5;
	cvta.to.global.u64 	%rd7, %rd14;
	cvta.to.global.u64 	%rd8, %rd15;
	mov.u32 	%r16, %tid.x;
	cvt.u64.u32 	%rd9, %r16;
	cvta.to.global.u64 	%rd10, %rd4;
	cvt.s64.s32 	%rd11, %r4;
$L__BB212_4:
	setp.eq.s64 	%p3, %rd17, 1;
	setp.eq.s64 	%p4, %rd16, 1;
	mad.lo.s64 	%rd30, %rd21, %rd47, %rd9;
	cvt.u32.u64 	%r17, %rd30;
	div.s32 	%r18, %r17, %r5;
	mul.lo.s32 	%r19, %r18, %r5;
	sub.s32 	%r20, %r17, %r19;
	selp.b32 	%r21, 0, %r18, %p4;
	selp.b32 	%r22, 0, %r20, %p3;
	mul.lo.s32 	%r23, %r7, %r21;
	mad.lo.s32 	%r24, %r8, %r22, %r23;
	shl.b64 	%rd31, %rd30, 32;
	shr.s64 	%rd32, %rd31, 30;
	add.s64 	%rd33, %rd7, %rd32;
	ld.global.f32 	%f5, [%rd33];
	cvt.s64.s32 	%rd34, %r24;
	add.s64 	%rd35, %rd8, %rd34;
	ld.global.u8 	%rs1, [%rd35];
	setp.eq.s16 	%p5, %rs1, 0;
	mul.f32 	%f6, %f5, %f4;
	selp.f32 	%f7, %f3, %f6, %p5;
	max.f32 	%f8, %f7, 0fFF800000;
	add.s64 	%rd36, %rd30, %rd21;
	cvt.u32.u64 	%r25, %rd36;
	div.s32 	%r26, %r25, %r5;
	mul.lo.s32 	%r27, %r26, %r5;
	sub.s32 	%r28, %r25, %r27;
	selp.b32 	%r29, 0, %r26, %p4;
	selp.b32 	%r30, 0, %r28, %p3;
	mul.lo.s32 	%r31, %r7, %r29;
	mad.lo.s32 	%r32, %r8, %r30, %r31;
	shl.b64 	%rd37, %rd36, 32;
	shr.s64 	%rd38, %rd37, 30;
	add.s64 	%rd39, %rd7, %rd38;
	ld.global.f32 	%f9, [%rd39];
	cvt.s64.s32 	%rd40, %r32;
	add.s64 	%rd41, %rd8, %rd40;
	ld.global.u8 	%rs2, [%rd41];
	setp.eq.s16 	%p6, %rs2, 0;
	mul.f32 	%f10, %f9, %f4;
	selp.f32 	%f11, %f3, %f10, %p6;
	max.f32 	%f12, %f11, 0fFF800000;
	mov.b32 	%r33, %f8;
	shfl.sync.bfly.b32	%r34|%p7, %r33, 2, 31, -1;
	mov.b32 	%f13, %r34;
	max.f32 	%f14, %f8, %f13;
	mov.b32 	%r35, %f14;
	shfl.sync.bfly.b32	%r36|%p8, %r35, 1, 31, -1;
	mov.b32 	%f15, %r36;
	max.f32 	%f16, %f14, %f15;
	mov.b32 	%r37, %f12;
	shfl.sync.bfly.b32	%r38|%p9, %r37, 2, 31, -1;
	mov.b32 	%f17, %r38;
	max.f32 	%f18, %f12, %f17;
	mov.b32 	%r39, %f18;
	shfl.sync.bfly.b32	%r40|%p10, %r39, 1, 31, -1;
	mov.b32 	%f19, %r40;
	max.f32 	%f20, %f18, %f19;
	sub.f32 	%f21, %f7, %f16;
	fma.rn.f32 	%f22, %f21, 0f3BBB989D, 0f3F000000;
	cvt.sat.f32.f32 	%f23, %f22;
	mov.f32 	%f24, 0f4B400001;
	mov.f32 	%f25, 0f437C0000;
	fma.rm.f32 	%f26, %f23, %f25, %f24;
	add.f32 	%f27, %f26, 0fCB40007F;
	neg.f32 	%f28, %f27;
	fma.rn.f32 	%f29, %f21, 0f3FB8AA3B, %f28;
	fma.rn.f32 	%f30, %f21, 0f32A57060, %f29;
	mov.b32 	%r41, %f26;
	shl.b32 	%r42, %r41, 23;
	mov.b32 	%f31, %r42;
	ex2.approx.ftz.f32 	%f32, %f30;
	mul.f32 	%f33, %f32, %f31;
	add.f32 	%f34, %f33, 0f00000000;
	sub.f32 	%f35, %f11, %f20;
	fma.rn.f32 	%f36, %f35, 0f3BBB989D, 0f3F000000;
	cvt.sat.f32.f32 	%f37, %f36;
	fma.rm.f32 	%f38, %f37, %f25, %f24;
	add.f32 	%f39, %f38, 0fCB40007F;
	neg.f32 	%f40, %f39;
	fma.rn.f32 	%f41, %f35, 0f3FB8AA3B, %f40;
	fma.rn.f32 	%f42, %f35, 0f32A57060, %f41;
	mov.b32 	%r43, %f38;
	shl.b32 	%r44, %r43, 23;
	mov.b32 	%f43, %r44;
	ex2.approx.ftz.f32 	%f44, %f42;
	mul.f32 	%f45, %f44, %f43;
	add.f32 	%f46, %f45, 0f00000000;
	mov.b32 	%r45, %f34;
	shfl.sync.bfly.b32	%r46|%p11, %r45, 2, 31, -1;
	mov.b32 	%f47, %r46;
	add.f32 	%f48, %f34, %f47;
	mov.b32 	%r47, %f48;
	shfl.sync.bfly.b32	%r48|%p12, %r47, 1, 31, -1;
	mov.b32 	%f49, %r48;
	add.f32 	%f50, %f48, %f49;
	mov.b32 	%r49, %f46;
	shfl.sync.bfly.b32	%r50|%p13, %r49, 2, 31, -1;
	mov.b32 	%f51, %r50;
	add.f32 	%f52, %f46, %f51;
	mov.b32 	%r51, %f52;
	shfl.sync.bfly.b32	%r52|%p14, %r51, 1, 31, -1;
	mov.b32 	%f53, %r52;
	add.f32 	%f54, %f52, %f53;
	div.rn.f32 	%f55, %f33, %f50;
	mad.lo.s64 	%rd42, %rd47, %rd5, %rd9;
	shl.b64 	%rd43, %rd42, 2;
	add.s64 	%rd44, %rd10, %rd43;
	st.global.f32 	[%rd44], %f55;
	div.rn.f32 	%f56, %f45, %f54;
	shl.b64 	%rd45, %rd5, 2;
	add.s64 	%rd46, %rd44, %rd45;
	st.global.f32 	[%rd46], %f56;
	add.s64 	%rd47, %rd47, %rd11;
	setp.lt.s64 	%p15, %rd47, %rd22;
	@%p15 bra 	$L__BB212_4;
$L__BB212_5:
	ret;

}
	// .globl	_Z15SoftmaxWarpImplI22BroadcastScaleMaskLoadIffbLm2EiE11DirectStoreIffEfLi1ELi1ELi4ELi2ELb1EL9Algorithm0EEvT_T0_ll
.visible .entry _Z15SoftmaxWarpImplI22BroadcastScaleMaskLoadIffbLm2EiE11DirectStoreIffEfLi1ELi1ELi4ELi2ELb1EL9Algorithm0EEvT_T0_ll(
	.param .align 8 .b8 _Z15SoftmaxWarpImplI22BroadcastScaleMaskLoadIffbLm2EiE11DirectStoreIffEfLi1ELi1ELi4ELi2ELb1EL9Algorithm0EEvT_T0_ll_param_0[88],
	.param .align 8 .b8 _Z15SoftmaxWarpImplI22BroadcastScaleMaskLoadIffbLm2EiE11DirectStoreIffEfLi1ELi1ELi4ELi2ELb1EL9Algorithm0EEvT_T0_ll_param_1[16],
	.param .u64 _Z15SoftmaxWarpImplI22BroadcastScaleMaskLoadIffbLm2EiE11DirectStoreIffEfLi1ELi1ELi4ELi2ELb1EL9Algorithm0EEvT_T0_ll_param_2,
	.param .u64 _Z15SoftmaxWarpImplI22BroadcastScaleMaskLoadIffbLm2EiE11DirectStoreIffEfLi1ELi1ELi4ELi2ELb1EL9Algorithm0EEvT_T0_ll_param_3
)
{
	.reg .pred 	%p<22>;
	.reg .b16 	%rs<3>;
	.reg .b32 	%r<53>;
	.reg .b32 	%f<67>;
	.reg .b64 	%rd<49>;

	ld.param.u64 	%rd19, [_Z15SoftmaxWarpImplI22BroadcastScaleMaskLoadIffbLm2EiE11DirectStoreIffEfLi1ELi1ELi4ELi2ELb1EL9Algorithm0EEvT_T0_ll_param_1+8];
	ld.param.v2.f32 	{%f15, %f16}, [_Z15SoftmaxWarpImplI22BroadcastScaleMaskLoadIffbLm2EiE11DirectStoreIffEfLi1ELi1ELi4ELi2ELb1EL9Algorithm0EEvT_T0_ll_param_0+80];
	ld.param.u64 	%rd17, [_Z15SoftmaxWarpImplI22BroadcastScaleMaskLoadIffbLm2EiE11DirectStoreIffEfLi1ELi1ELi4ELi2ELb1EL9Algorithm0EEvT_T0_ll_param_0+72];
	ld.param.v2.u32 	{%r7, %r8}, [_Z15SoftmaxWarpImplI22BroadcastScaleMaskLoadIffbLm2EiE11DirectStoreIffEfLi1ELi1ELi4ELi2ELb1EL9Algorithm0EEvT_T0_ll_param_0+56];
	ld.param.v2.u32 	{%r5, %r6}, [_Z15SoftmaxWarpImplI22BroadcastScaleMaskLoadIffbLm2EiE11DirectStoreIffEfLi1ELi1ELi4ELi2ELb1EL9Algorithm0EEvT_T0_ll_param_0+40];
	ld.param.u64 	%rd13, [_Z15SoftmaxWarpImplI22BroadcastScaleMaskLoadIffbLm2EiE11DirectStoreIffEfLi1ELi1ELi4ELi2ELb1EL9Algorithm0EEvT_T0_ll_param_0+24];
	ld.param.u64 	%rd12, [_Z15SoftmaxWarpImplI22BroadcastScaleMaskLoadIffbLm2EiE11DirectStoreIffEfLi1ELi1ELi4ELi2ELb1EL9Algorithm0EEvT_T0_ll_param_0+16];
	ld.param.u64 	%rd18, [_Z15SoftmaxWarpImplI22BroadcastScaleMaskLoadIffbLm2EiE11DirectStoreIffEfLi1ELi1ELi4ELi2ELb1EL9Algorithm0EEvT_T0_ll_param_1];
	ld.param.u64 	%rd11, [_Z15SoftmaxWarpImplI22BroadcastScaleMaskLoadIffbLm2EiE11DirectStoreIffEfLi1ELi1ELi4ELi2ELb1EL9Algorithm0EEvT_T0_ll_param_0+8];
	ld.param.u64 	%rd10, [_Z15SoftmaxWarpImplI22BroadcastScaleMaskLoadIffbLm2EiE11DirectStoreIffEfLi1ELi1ELi4ELi2ELb1EL9Algorithm0EEvT_T0_ll_param_0];
	ld.param.u64 	%rd20, [_Z15SoftmaxWarpImplI22BroadcastScaleMaskLoadIffbLm2EiE11DirectStoreIffEfLi1ELi1ELi4ELi2ELb1EL9Algorithm0EEvT_T0_ll_param_2];
	ld.param.u64 	%rd21, [_Z15SoftmaxWarpImplI22BroadcastScaleMaskLoadIffbLm2EiE11DirectStoreIffEfLi1ELi1ELi4ELi2ELb1EL9Algorithm0EEvT_T0_ll_param_3];
	cvta.to.global.u64 	%rd1, %rd10;
	cvta.to.global.u64 	%rd2, %rd11;
	cvta.to.global.u64 	%rd4, %rd18;
	setp.lt.s64 	%p1, %rd21, 5;
	@%p1 bra 	$L__BB213_2;
	mov.u64 	%rd22, $str;
	cvta.global.u64 	%rd23, %rd22;
	mov.u64 	%rd24, $str$1;
	cvta.global.u64 	%rd25, %rd24;
	mov.u64 	%rd26, __unnamed_209;
	cvta.global.u64 	%rd27, %rd26;
	{ // callseq 208, 0
	.param .b64 param0;
	st.param.b64 	[param0], %rd23;
	.param .b64 param1;
	st.param.b64 	[param1], %rd25;
	.param .b32 param2;
	st.param.b32 	[param2], 219;
	.param .b64 param3;
	st.param.b64 	[param3], %rd27;
	.param .b64 param4;
	st.param.b64 	[param4], 1;
	call.uni 
	__assertfail, 
	(
	param0, 
	param1, 
	param2, 
	param3, 
	param4
	);
	} // callseq 208
$L__BB213_2:
	mov.u32 	%r9, %ctaid.x;
	mov.u32 	%r10, %ntid.y;
	mov.u32 	%r11, %tid.y;
	mad.lo.s32 	%r12, %r9, %r10, %r11;
	mov.u32 	%r13, %nctaid.x;
	mul.lo.s32 	%r14, %r10, %r13;
	shl.b32 	%r4, %r14, 1;
	shl.b32 	%r15, %r12, 1;
	cvt.s64.s32 	%rd48, %r15;
	setp.le.s64 	%p2, %rd20, %rd48;
	@%p2 bra 	$L__BB213_13;
	mov.u32 	%r16, %tid.x;
	cvt.u64.u32 	%rd6, %r16;
	cvt.s64.s32 	%rd7, %r4;
$L__BB213_4:
	setp.le.s64 	%p3, %rd21, %rd6;
	mov.f32 	%f63, 0fFF800000;
	mov.f32 	%f64, %f63;
	@%p3 bra 	$L__BB213_6;
	setp.eq.s64 	%p4, %rd13, 1;
	setp.eq.s64 	%p5, %rd12, 1;
	mad.lo.s64 	%rd28, %rd17, %rd48, %rd6;
	cvt.u32.u64 	%r17, %rd28;
	div.s32 	%r18, %r17, %r5;
	mul.lo.s32 	%r19, %r18, %r5;
	sub.s32 	%r20, %r17, %r19;
	selp.b32 	%r21, 0, %r18, %p5;
	selp.b32 	%r22, 0, %r20, %p4;
	mul.lo.s32 	%r23, %r7, %r21;
	mad.lo.s32 	%r24, %r8, %r22, %r23;
	shl.b64 	%rd29, %rd28, 32;
	shr.s64 	%rd30, %rd29, 30;
	add.s64 	%rd31, %rd1, %rd30;
	ld.global.f32 	%f18, [%rd31];
	cvt.s64.s32 	%rd32, %r24;
	add.s64 	%rd33, %rd2, %rd32;
	ld.global.u8 	%rs1, [%rd33];
	setp.eq.s16 	%p6, %rs1, 0;
	mul.f32 	%f19, %f18, %f16;
	selp.f32 	%f64, %f15, %f19, %p6;
	max.f32 	%f63, %f64, 0fFF800000;
$L__BB213_6:
	mov.f32 	%f65, 0fFF800000;
	mov.f32 	%f66, %f65;
	@%p3 bra 	$L__BB213_8;
	setp.eq.s64 	%p8, %rd13, 1;
	setp.eq.s64 	%p9, %rd12, 1;
	mad.lo.s64 	%rd34, %rd17, %rd48, %rd17;
	add.s64 	%rd35, %rd34, %rd6;
	cvt.u32.u64 	%r25, %rd35;
	div.s32 	%r26, %r25, %r5;
	mul.lo.s32 	%r27, %r26, %r5;
	sub.s32 	%r28, %r25, %r27;
	selp.b32 	%r29, 0, %r26, %p9;
	selp.b32 	%r30, 0, %r28, %p8;
	mul.lo.s32 	%r31, %r7, %r29;
	mad.lo.s32 	%r32, %r8, %r30, %r31;
	shl.b64 	%rd36, %rd35, 32;
	shr.s64 	%rd37, %rd36, 30;
	add.s64 	%rd38, %rd1, %rd37;
	ld.global.f32 	%f21, [%rd38];
	cvt.s64.s32 	%rd39, %r32;
	add.s64 	%rd40, %rd2, %rd39;
	ld.global.u8 	%rs2, [%rd40];
	setp.eq.s16 	%p10, %rs2, 0;
	mul.f32 	%f22, %f21, %f16;
	selp.f32 	%f66, %f15, %f22, %p10;
	max.f32 	%f65, %f66, 0fFF800000;
$L__BB213_8:
	setp.le.s64 	%p11, %rd21, %rd6;
	mov.b32 	%r33, %f63;
	shfl.sync.bfly.b32	%r34|%p12, %r33, 2, 31, -1;
	mov.b32 	%f23, %r34;
	max.f32 	%f24, %f63, %f23;
	mov.b32 	%r35, %f24;
	shfl.sync.bfly.b32	%r36|%p13, %r35, 1, 31, -1;
	mov.b32 	%f25, %r36;
	max.f32 	%f26, %f24, %f25;
	mov.b32 	%r37, %f65;
	shfl.sync.bfly.b32	%r38|%p14, %r37, 2, 31, -1;
	mov.b32 	%f27, %r38;
	max.f32 	%f28, %f65, %f27;
	mov.b32 	%r39, %f28;
	shfl.sync.bfly.b32	%r40|%p15, %r39, 1, 31, -1;
	mov.b32 	%f29, %r40;
	max.f32 	%f30, %f28, %f29;
	sub.f32 	%f31, %f64, %f26;
	fma.rn.f32 	%f32, %f31, 0f3BBB989D, 0f3F000000;
	cvt.sat.f32.f32 	%f33, %f32;
	mov.f32 	%f34, 0f4B400001;
	mov.f32 	%f35, 0f437C0000;
	fma.rm.f32 	%f36, %f33, %f35, %f34;
	add.f32 	%f37, %f36, 0fCB40007F;
	neg.f32 	%f38, %f37;
	fma.rn.f32 	%f39, %f31, 0f3FB8AA3B, %f38;
	fma.rn.f32 	%f40, %f31, 0f32A57060, %f39;
	mov.b32 	%r41, %f36;
	shl.b32 	%r42, %r41, 23;
	mov.b32 	%f41, %r42;
	ex2.approx.ftz.f32 	%f42, %f40;
	mul.f32 	%f43, %f42, %f41;
	add.f32 	%f44, %f43, 0f00000000;
	sub.f32 	%f45, %f66, %f30;
	fma.rn.f32 	%f46, %f45, 0f3BBB989D, 0f3F000000;
	cvt.sat.f32.f32 	%f47, %f46;
	fma.rm.f32 	%f48, %f47, %f35, %f34;
	add.f32 	%f49, %f48, 0fCB40007F;
	neg.f32 	%f50, %f49;
	fma.rn.f32 	%f51, %f45, 0f3FB8AA3B, %f50;
	fma.rn.f32 	%f52, %f45, 0f32A57060, %f51;
	mov.b32 	%r43, %f48;
	shl.b32 	%r44, %r43, 23;
	mov.b32 	%f53, %r44;
	ex2.approx.ftz.f32 	%f54, %f52;
	mul.f32 	%f11, %f54, %f53;
	add.f32 	%f55, %f11, 0f00000000;
	mov.b32 	%r45, %f44;
	shfl.sync.bfly.b32	%r46|%p16, %r45, 2, 31, -1;
	mov.b32 	%f56, %r46;
	add.f32 	%f57, %f44, %f56;
	mov.b32 	%r47, %f57;
	shfl.sync.bfly.b32	%r48|%p17, %r47, 1, 31, -1;
	mov.b32 	%f58, %r48;
	add.f32 	%f59, %f57, %f58;
	mov.b32 	%r49, %f55;
	shfl.sync.bfly.b32	%r50|%p18, %r49, 2, 31, -1;
	mov.b32 	%f60, %r50;
	add.f32 	%f61, %f55, %f60;
	mov.b32 	%r51, %f61;
	shfl.sync.bfly.b32	%r52|%p19, %r51, 1, 31, -1;
	mov.b32 	%f62, %r52;
	add.f32 	%f12, %f61, %f62;
	div.rn.f32 	%f13, %f43, %f59;
	@%p11 bra 	$L__BB213_10;
	mad.lo.s64 	%rd41, %rd48, %rd19, %rd6;
	shl.b64 	%rd42, %rd41, 2;
	add.s64 	%rd43, %rd4, %rd42;
	st.global.f32 	[%rd43], %f13;
$L__BB213_10:
	div.rn.f32 	%f14, %f11, %f12;
	@%p11 bra 	$L__BB213_12;
	mad.lo.s64 	%rd44, %rd19, %rd48, %rd19;
	add.s64 	%rd45, %rd44, %rd6;
	shl.b64 	%rd46, %rd45, 2;
	add.s64 	%rd47, %rd4, %rd46;
	st.global.f32 	[%rd47], %f14;
$L__BB213_12:
	add.s64 	%rd48, %rd48, %rd7;
	setp.lt.s64 	%p21, %rd48, %rd20;
	@%p21 bra 	$L__BB213_4;
$L__BB213_13:
	ret;

}
	// .globl	_Z15SoftmaxWarpImplI22BroadcastScaleMaskLoadIffbLm2EiE11DirectStoreIffEfLi1ELi1ELi4ELi1ELb0EL9Algorithm0EEvT_T0_ll
.visible .entry _Z15SoftmaxWarpImplI22BroadcastScaleMaskLoadIffbLm2EiE11DirectStoreIffEfLi1ELi1ELi4ELi1ELb0EL9Algorithm0EEvT_T0_ll(
	.param .align 8 .b8 _Z15SoftmaxWarpImplI22BroadcastScaleMaskLoadIffbLm2EiE11DirectStoreIffEfLi1ELi1ELi4ELi1ELb0EL9Algorithm0EEvT_T0_ll_param_0[88],
	.param .align 8 .b8 _Z15SoftmaxWarpImplI22BroadcastScaleMaskLoadIffbLm2EiE11DirectStoreIffEfLi1ELi1ELi4ELi1ELb0EL9Algorithm0EEvT_T0_ll_param_1[16],
	.param .u64 _Z15SoftmaxWarpImplI22BroadcastScaleMaskLoadIffbLm2EiE11DirectStoreIffEfLi1ELi1ELi4ELi1ELb0EL9Algorithm0EEvT_T0_ll_param_2,
	.param .u64 _Z15SoftmaxWarpImplI22BroadcastScaleMaskLoadIffbLm2EiE11DirectStoreIffEfLi1ELi1ELi4ELi1ELb0EL9Algorithm0EEvT_T0_ll_param_3
)
{
	.reg .pred 	%p<27>;
	.reg .b16 	%rs<4>;
	.reg .b32 	%r<72>;
	.reg .b32 	%f<84>;
	.reg .b64 	%rd<71>;

	ld.param.v2.f32 	{%f3, %f4}, [_Z15SoftmaxWarpImplI22BroadcastScaleMaskLoadIffbLm2EiE11DirectStoreIffEfLi1ELi1ELi4ELi1ELb0EL9Algorithm0EEvT_T0_ll_param_0+80];
	ld.param.u64 	%rd25, [_Z15SoftmaxWarpImplI22BroadcastScaleMaskLoadIffbLm2EiE11DirectStoreIffEfLi1ELi1ELi4ELi1ELb0EL9Algorithm0EEvT_T0_ll_param_0+72];
	ld.param.v2.u32 	{%r6, %r7}, [_Z15SoftmaxWarpImplI22BroadcastScaleMaskLoadIffbLm2EiE11DirectStoreIffEfLi1ELi1ELi4ELi1ELb0EL9Algorithm0EEvT_T0_ll_param_0+56];
	ld.param.v2.u32 	{%r4, %r5}, [_Z15SoftmaxWarpImplI22BroadcastScaleMaskLoadIffbLm2EiE11DirectStoreIffEfLi1ELi1ELi4ELi1ELb0EL9Algorithm0EEvT_T0_ll_param_0+40];
	ld.param.u64 	%rd21, [_Z15SoftmaxWarpImplI22BroadcastScaleMaskLoadIffbLm2EiE11DirectStoreIffEfLi1ELi1ELi4ELi1ELb0EL9Algorithm0EEvT_T0_ll_param_0+24];
	ld.param.u64 	%rd20, [_Z15SoftmaxWarpImplI22BroadcastScaleMaskLoadIffbLm2EiE11DirectStoreIffEfLi1ELi1ELi4ELi1ELb0EL9Algorithm0EEvT_T0_ll_param_0+16];
	ld.param.u64 	%rd4, [_Z15SoftmaxWarpImplI22BroadcastScaleMaskLoadIffbLm2EiE11DirectStoreIffEfLi1ELi1ELi4ELi1ELb0EL9Algorithm0EEvT_T0_ll_param_1+8];
	ld.param.u64 	%rd27, [_Z15SoftmaxWarpImplI22BroadcastScaleMaskLoadIffbLm2EiE11DirectStoreIffEfLi1ELi1ELi4ELi1ELb0EL9Algorithm0EEvT_T0_ll_param_1];
	ld.param.u64 	%rd19, [_Z15SoftmaxWarpImplI22BroadcastScaleMaskLoadIffbLm2EiE11DirectStoreIffEfLi1ELi1ELi4ELi1ELb0EL9Algorithm0EEvT_T0_ll_param_0+8];
	ld.param.u64 	%rd18, [_Z15SoftmaxWarpImplI22BroadcastScaleMaskLoadIffbLm2EiE11DirectStoreIffEfLi1ELi1ELi4ELi1ELb0EL9Algorithm0EEvT_T0_ll_param_0];
	ld.param.u64 	%rd26, [_Z15SoftmaxWarpImplI22BroadcastScaleMaskLoadIffbLm2EiE11DirectStoreIffEfLi1ELi1ELi4ELi1ELb0EL9Algorithm0EEvT_T0_ll_param_2];
	ld.param.u64 	%rd28, [_Z15SoftmaxWarpImplI22BroadcastScaleMaskLoadIffbLm2EiE11DirectStoreIffEfLi1ELi1ELi4ELi1ELb0EL9Algorithm0EEvT_T0_ll_param_3];
	cvta.to.global.u64 	%rd1, %rd18;
	cvta.to.global.u64 	%rd2, %rd19;
	cvta.to.global.u64 	%rd3, %rd27;
	setp.lt.s64 	%p1, %rd28, 5;
	@%p1 bra 	$L__BB214_2;
	mov.u64 	%rd29, $str;
	cvta.global.u64 	%rd30, %rd29;
	mov.u64 	%rd31, $str$1;
	cvta.global.u64 	%rd32, %rd31;
	mov.u64 	%rd33, __unnamed_210;
	cvta.global.u64 	%rd34, %rd33;
	{ // callseq 209, 0
	.param .b64 param0;
	st.param.b64 	[param0], %rd30;
	.param .b64 param1;
	st.param.b64 	[param1], %rd32;
	.param .b32 param2;
	st.param.b32 	[param2], 219;
	.param .b64 param3;
	st.param.b64 	[param3], %rd34;
	.param .b64 param4;
	st.param.b64 	[param4], 1;
	call.uni 
	__assertfail, 
	(
	param0, 
	param1, 
	param2, 
	param3, 
	param4
	);
	} // callseq 209
$L__BB214_2:
	mov.u32 	%r8, %ctaid.x;
	mov.u32 	%r9, %ntid.y;
	mov.u32 	%r10, %tid.y;
	mad.lo.s32 	%r11, %r8, %r9, %r10;
	mov.u32 	%r12, %nctaid.x;
	mul.lo.s32 	%r13, %r12, %r9;
	cvt.s64.s32 	%rd5, %r13;
	cvt.s64.s32 	%rd70, %r11;
	setp.le.s64 	%p2, %rd26, %rd70;
	@%p2 bra 	$L__BB214_10;
	mov.u32 	%r14, %tid.x;
	cvt.u64.u32 	%rd7, %r14;
	add.s64 	%rd8, %rd5, %rd70;
	max.s64 	%rd35, %rd26, %rd8;
	setp.lt.s64 	%p3, %rd8, %rd26;
	selp.u64 	%rd9, 1, 0, %p3;
	add.s64 	%rd36, %rd8, %rd9;
	sub.s64 	%rd10, %rd35, %rd36;
	or.b64  	%rd37, %rd10, %rd5;
	and.b64  	%rd38, %rd37, -4294967296;
	setp.ne.s64 	%p4, %rd38, 0;
	@%p4 bra 	$L__BB214_5;
	cvt.u32.u64 	%r15, %rd5;
	cvt.u32.u64 	%r16, %rd10;
	div.u32 	%r17, %r16, %r15;
	cvt.u64.u32 	%rd68, %r17;
	bra.uni 	$L__BB214_6;
$L__BB214_5:
	div.u64 	%rd68, %rd10, %rd5;
$L__BB214_6:
	add.s64 	%rd14, %rd68, %rd9;
	and.b64  	%rd39, %rd14, 1;
	setp.eq.b64 	%p5, %rd39, 1;
	@%p5 bra 	$L__BB214_8;
	mad.lo.s64 	%rd40, %rd25, %rd70, %rd7;
	cvt.u32.u64 	%r18, %rd40;
	div.s32 	%r19, %r18, %r4;
	mul.lo.s32 	%r20, %r19, %r4;
	sub.s32 	%r21, %r18, %r20;
	setp.eq.s64 	%p6, %rd20, 1;
	selp.b32 	%r22, 0, %r19, %p6;
	setp.eq.s64 	%p7, %rd21, 1;
	selp.b32 	%r23, 0, %r21, %p7;
	mul.lo.s32 	%r24, %r6, %r22;
	mad.lo.s32 	%r25, %r7, %r23, %r24;
	shl.b64 	%rd41, %rd40, 32;
	shr.s64 	%rd42, %rd41, 30;
	add.s64 	%rd43, %rd1, %rd42;
	ld.global.f32 	%f5, [%rd43];
	cvt.s64.s32 	%rd44, %r25;
	add.s64 	%rd45, %rd2, %rd44;
	ld.global.u8 	%rs1, [%rd45];
	setp.eq.s16 	%p8, %rs1, 0;
	mul.f32 	%f6, %f5, %f4;
	selp.f32 	%f7, %f3, %f6, %p8;
	max.f32 	%f8, %f7, 0fFF800000;
	mov.b32 	%r26, %f8;
	shfl.sync.bfly.b32	%r27|%p9, %r26, 2, 31, -1;
	mov.b32 	%f9, %r27;
	max.f32 	%f10, %f8, %f9;
	mov.b32 	%r28, %f10;
	shfl.sync.bfly.b32	%r29|%p10, %r28, 1, 31, -1;
	mov.b32 	%f11, %r29;
	max.f32 	%f12, %f10, %f11;
	sub.f32 	%f13, %f7, %f12;
	fma.rn.f32 	%f14, %f13, 0f3BBB989D, 0f3F000000;
	cvt.sat.f32.f32 	%f15, %f14;
	mov.f32 	%f16, 0f4B400001;
	mov.f32 	%f17, 0f437C0000;
	fma.rm.f32 	%f18, %f15, %f17, %f16;
	add.f32 	%f19, %f18, 0fCB40007F;
	neg.f32 	%f20, %f19;
	fma.rn.f32 	%f21, %f13, 0f3FB8AA3B, %f20;
	fma.rn.f32 	%f22, %f13, 0f32A57060, %f21;
	mov.b32 	%r30, %f18;
	shl.b32 	%r31, %r30, 23;
	mov.b32 	%f23, %r31;
	ex2.approx.ftz.f32 	%f24, %f22;
	mul.f32 	%f25, %f24, %f23;
	add.f32 	%f26, %f25, 0f00000000;
	mov.b32 	%r32, %f26;
	shfl.sync.bfly.b32	%r33|%p11, %r32, 2, 31, -1;
	mov.b32 	%f27, %r33;
	add.f32 	%f28, %f26, %f27;
	mov.b32 	%r34, %f28;
	shfl.sync.bfly.b32	%r35|%p12, %r34, 1, 31, -1;
	mov.b32 	%f29, %r35;
	add.f32 	%f30, %f28, %f29;
	div.rn.f32 	%f31, %f25, %f30;
	mad.lo.s64 	%rd46, %rd4, %rd70, %rd7;
	shl.b64 	%rd47, %rd46, 2;
	add.s64 	%rd48, %rd3, %rd47;
	st.global.f32 	[%rd48], %f31;
	mov.u64 	%rd70, %rd8;
$L__BB214_8:
	setp.eq.s64 	%p13, %rd14, 0;
	@%p13 bra 	$L__BB214_10;
$L__BB214_9:
	setp.eq.s64 	%p14, %rd21, 1;
	setp.eq.s64 	%p15, %rd20, 1;
	mad.lo.s64 	%rd49, %rd25, %rd70, %rd7;
	cvt.u32.u64 	%r36, %rd49;
	div.s32 	%r37, %r36, %r4;
	mul.lo.s32 	%r38, %r37, %r4;
	sub.s32 	%r39, %r36, %r38;
	selp.b32 	%r40, 0, %r37, %p15;
	selp.b32 	%r41, 0, %r39, %p14;
	mul.lo.s32 	%r42, %r6, %r40;
	mad.lo.s32 	%r43, %r7, %r41, %r42;
	shl.b64 	%rd50, %rd49, 32;
	shr.s64 	%rd51, %rd50, 30;
	add.s64 	%rd52, %rd1, %rd51;
	ld.global.f32 	%f32, [%rd52];
	cvt.s64.s32 	%rd53, %r43;
	add.s64 	%rd54, %rd2, %rd53;
	ld.global.u8 	%rs2, [%rd54];
	setp.eq.s16 	%p16, %rs2, 0;
	mul.f32 	%f33, %f32, %f4;
	selp.f32 	%f34, %f3, %f33, %p16;
	max.f32 	%f35, %f34, 0fFF800000;
	mov.b32 	%r44, %f35;
	shfl.sync.bfly.b32	%r45|%p17, %r44, 2, 31, -1;
	mov.b32 	%f36, %r45;
	max.f32 	%f37, %f35, %f36;
	mov.b32 	%r46, %f37;
	shfl.sync.bfly.b32	%r47|%p18, %r46, 1, 31, -1;
	mov.b32 	%f38, %r47;
	max.f32 	%f39, %f37, %f38;
	sub.f32 	%f40, %f34, %f39;
	fma.rn.f32 	%f41, %f40, 0f3BBB989D, 0f3F000000;
	cvt.sat.f32.f32 	%f42, %f41;
	mov.f32 	%f43, 0f4B400001;
	mov.f32 	%f44, 0f437C0000;
	fma.rm.f32 	%f45, %f42, %f44, %f43;
	add.f32 	%f46, %f45, 0fCB40007F;
	neg.f32 	%f47, %f46;
	fma.rn.f32 	%f48, %f40, 0f3FB8AA3B, %f47;
	fma.rn.f32 	%f49, %f40, 0f32A57060, %f48;
	mov.b32 	%r48, %f45;
	shl.b32 	%r49, %r48, 23;
	mov.b32 	%f50, %r49;
	ex2.approx.ftz.f32 	%f51, %f49;
	mul.f32 	%f52, %f51, %f50;
	add.f32 	%f53, %f52, 0f00000000;
	mov.b32 	%r50, %f53;
	shfl.sync.bfly.b32	%r51|%p19, %r50, 2, 31, -1;
	mov.b32 	%f54, %r51;
	add.f32 	%f55, %f53, %f54;
	mov.b32 	%r52, %f55;
	shfl.sync.bfly.b32	%r53|%p20, %r52, 1, 31, -1;
	mov.b32 	%f56, %r53;
	add.f32 	%f57, %f55, %f56;
	div.rn.f32 	%f58, %f52, %f57;
	mad.lo.s64 	%rd55, %rd70, %rd4, %rd7;
	shl.b64 	%rd56, %rd55, 2;
	add.s64 	%rd57, %rd3, %rd56;
	st.global.f32 	[%rd57], %f58;
	add.s64 	%rd58, %rd70, %rd5;
	mad.lo.s64 	%rd59, %rd25, %rd58, %rd7;
	cvt.u32.u64 	%r54, %rd59;
	div.s32 	%r55, %r54, %r4;
	mul.lo.s32 	%r56, %r55, %r4;
	sub.s32 	%r57, %r54, %r56;
	selp.b32 	%r58, 0, %r55, %p15;
	selp.b32 	%r59, 0, %r57, %p14;
	mul.lo.s32 	%r60, %r6, %r58;
	mad.lo.s32 	%r61, %r7, %r59, %r60;
	shl.b64 	%rd60, %rd59, 32;
	shr.s64 	%rd61, %rd60, 30;
	add.s64 	%rd62, %rd1, %rd61;
	ld.global.f32 	%f59, [%rd62];
	cvt.s64.s32 	%rd63, %r61;
	add.s64 	%rd64, %rd2, %rd63;
	ld.global.u8 	%rs3, [%rd64];
	setp.eq.s16 	%p21, %rs3, 0;
	mul.f32 	%f60, %f59, %f4;
	selp.f32 	%f61, %f3, %f60, %p21;
	max.f32 	%f62, %f61, 0fFF800000;
	mov.b32 	%r62, %f62;
	shfl.sync.bfly.b32	%r63|%p22, %r62, 2, 31, -1;
	mov.b32 	%f63, %r63;
	max.f32 	%f64, %f62, %f63;
	mov.b32 	%r64, %f64;
	shfl.sync.bfly.b32	%r65|%p23, %r64, 1, 31, -1;
	mov.b32 	%f65, %r65;
	max.f32 	%f66, %f64, %f65;
	sub.f32 	%f67, %f61, %f66;
	fma.rn.f32 	%f68, %f67, 0f3BBB989D, 0f3F000000;
	cvt.sat.f32.f32 	%f69, %f68;
	fma.rm.f32 	%f70, %f69, %f44, %f43;
	add.f32 	%f71, %f70, 0fCB40007F;
	neg.f32 	%f72, %f71;
	fma.rn.f32 	%f73, %f67, 0f3FB8AA3B, %f72;
	fma.rn.f32 	%f74, %f67, 0f32A57060, %f73;
	mov.b32 	%r66, %f70;
	shl.b32 	%r67, %r66, 23;
	mov.b32 	%f75, %r67;
	ex2.approx.ftz.f32 	%f76, %f74;
	mul.f32 	%f77, %f76, %f75;
	add.f32 	%f78, %f77, 0f00000000;
	mov.b32 	%r68, %f78;
	shfl.sync.bfly.b32	%r69|%p24, %r68, 2, 31, -1;
	mov.b32 	%f79, %r69;
	add.f32 	%f80, %f78, %f79;
	mov.b32 	%r70, %f80;
	shfl.sync.bfly.b32	%r71|%p25, %r70, 1, 31, -1;
	mov.b32 	%f81, %r71;
	add.f32 	%f82, %f80, %f81;
	div.rn.f32 	%f83, %f77, %f82;
	mad.lo.s64 	%rd65, %rd58, %rd4, %rd7;
	shl.b64 	%rd66, %rd65, 2;
	add.s64 	%rd67, %rd3, %rd66;
	st.global.f32 	[%rd67], %f83;
	add.s64 	%rd70, %rd58, %rd5;
	setp.lt.s64 	%p26, %rd70, %rd26;
	@%p26 bra 	$L__BB214_9;
$L__BB214_10:
	ret;

}
	// .globl	_Z15SoftmaxWarpImplI22BroadcastScaleMaskLoadIffbLm2EiE11DirectStoreIffEfLi1ELi1ELi4ELi1ELb1EL9Algorithm0EEvT_T0_ll
.visible .entry _Z15SoftmaxWarpImplI22BroadcastScaleMaskLoadIffbLm2EiE11DirectStoreIffEfLi1ELi1ELi4ELi1ELb1EL9Algorithm0EEvT_T0_ll(
	.param .align 8 .b8 _Z15SoftmaxWarpImplI22BroadcastScaleMaskLoadIffbLm2EiE11DirectStoreIffEfLi1ELi1ELi4ELi1ELb1EL9Algorithm0EEvT_T0_ll_param_0[88],
	.param .align 8 .b8 _Z15SoftmaxWarpImplI22BroadcastScaleMaskLoadIffbLm2EiE11DirectStoreIffEfLi1ELi1ELi4ELi1ELb1EL9Algorithm0EEvT_T0_ll_param_1[16],
	.param .u64 _Z15SoftmaxWarpImplI22BroadcastScaleMaskLoadIffbLm2EiE11DirectStoreIffEfLi1ELi1ELi4ELi1ELb1EL9Algorithm0EEvT_T0_ll_param_2,
	.param .u64 _Z15SoftmaxWarpImplI22BroadcastScaleMaskLoadIffbLm2EiE11DirectStoreIffEfLi1ELi1ELi4ELi1ELb1EL9Algorithm0EEvT_T0_ll_param_3
)
{
	.reg .pred 	%p<35>;
	.reg .b16 	%rs<4>;
	.reg .b32 	%r<72>;
	.reg .b32 	%f<101>;
	.reg .b64 	%rd<71>;

	ld.param.u64 	%rd27, [_Z15SoftmaxWarpImplI22BroadcastScaleMaskLoadIffbLm2EiE11DirectStoreIffEfLi1ELi1ELi4ELi1ELb1EL9Algorithm0EEvT_T0_ll_param_1+8];
	ld.param.v2.f32 	{%f18, %f19}, [_Z15SoftmaxWarpImplI22BroadcastScaleMaskLoadIffbLm2EiE11DirectStoreIffEfLi1ELi1ELi4ELi1ELb1EL9Algorithm0EEvT_T0_ll_param_0+80];
	ld.param.u64 	%rd25, [_Z15SoftmaxWarpImplI22BroadcastScaleMaskLoadIffbLm2EiE11DirectStoreIffEfLi1ELi1ELi4ELi1ELb1EL9Algorithm0EEvT_T0_ll_param_0+72];
	ld.param.v2.u32 	{%r6, %r7}, [_Z15SoftmaxWarpImplI22BroadcastScaleMaskLoadIffbLm2EiE11DirectStoreIffEfLi1ELi1ELi4ELi1ELb1EL9Algorithm0EEvT_T0_ll_param_0+56];
	ld.param.v2.u32 	{%r4, %r5}, [_Z15SoftmaxWarpImplI22BroadcastScaleMaskLoadIffbLm2EiE11DirectStoreIffEfLi1ELi1ELi4ELi1ELb1EL9Algorithm0EEvT_T0_ll_param_0+40];
	ld.param.u64 	%rd21, [_Z15SoftmaxWarpImplI22BroadcastScaleMaskLoadIffbLm2EiE11DirectStoreIffEfLi1ELi1ELi4ELi1ELb1EL9Algorithm0EEvT_T0_ll_param_0+24];
	ld.param.u64 	%rd20, [_Z15SoftmaxWarpImplI22BroadcastScaleMaskLoadIffbLm2EiE11DirectStoreIffEfLi1ELi1ELi4ELi1ELb1EL9Algorithm0EEvT_T0_ll_param_0+16];
	ld.param.u64 	%rd26, [_Z15SoftmaxWarpImplI22BroadcastScaleMaskLoadIffbLm2EiE11DirectStoreIffEfLi1ELi1ELi4ELi1ELb1EL9Algorithm0EEvT_T0_ll_param_1];
	ld.param.u64 	%rd19, [_Z15SoftmaxWarpImplI22BroadcastScaleMaskLoadIffbLm2EiE11DirectStoreIffEfLi1ELi1ELi4ELi1ELb1EL9Algorithm0EEvT_T0_ll_param_0+8];
	ld.param.u64 	%rd18, [_Z15SoftmaxWarpImplI22BroadcastScaleMaskLoadIffbLm2EiE11DirectStoreIffEfLi1ELi1ELi4ELi1ELb1EL9Algorithm0EEvT_T0_ll_param_0];
	ld.param.u64 	%rd28, [_Z15SoftmaxWarpImplI22BroadcastScaleMaskLoadIffbLm2EiE11DirectStoreIffEfLi1ELi1ELi4ELi1ELb1EL9Algorithm0EEvT_T0_ll_param_2];
	ld.param.u64 	%rd29, [_Z15SoftmaxWarpImplI22BroadcastScaleMaskLoadIffbLm2EiE11DirectStoreIffEfLi1ELi1ELi4ELi1ELb1EL9Algorithm0EEvT_T0_ll_param_3];
	cvta.to.global.u64 	%rd1, %rd18;
	cvta.to.global.u64 	%rd2, %rd19;
	cvta.to.global.u64 	%rd3, %rd26;
	setp.lt.s64 	%p1, %rd29, 5;
	@%p1 bra 	$L__BB215_2;
	mov.u64 	%rd30, $str;
	cvta.global.u64 	%rd31, %rd30;
	mov.u64 	%rd32, $str$1;
	cvta.global.u64 	%rd33, %rd32;
	mov.u64 	%rd34, __unnamed_211;
	cvta.global.u64 	%rd35, %rd34;
	{ // callseq 210, 0
	.param .b64 param0;
	st.param.b64 	[param0], %rd31;
	.param .b64 param1;
	st.param.b64 	[param1], %rd33;
	.param .b32 param2;
	st.param.b32 	[param2], 219;
	.param .b64 param3;
	st.param.b64 	[param3], %rd35;
	.param .b64 param4;
	st.param.b64 	[param4], 1;
	call.uni 
	__assertfail, 
	(
	param0, 
	param1, 
	param2, 
	param3, 
	param4
	);
	} // callseq 210
$L__BB215_2:
	mov.u32 	%r8, %ctaid.x;
	mov.u32 	%r9, %ntid.y;
	mov.u32 	%r10, %tid.y;
	mad.lo.s32 	%r11, %r8, %r9, %r10;
	mov.u32 	%r12, %nctaid.x;
	mul.lo.s32 	%r13, %r12, %r9;
	cvt.s64.s32 	%rd4, %r13;
	cvt.s64.s32 	%rd5, %r11;
	setp.le.s64 	%p2, %rd28, %rd5;
	@%p2 bra 	$L__BB215_21;
	mov.u32 	%r14, %tid.x;
	cvt.u64.u32 	%rd6, %r14;
	add.s64 	%rd7, %rd4, %rd5;
	max.s64 	%rd36, %rd28, %rd7;
	setp.lt.s64 	%p3, %rd7, %rd28;
	selp.u64 	%rd8, 1, 0, %p3;
	add.s64 	%rd37, %rd7, %rd8;
	sub.s64 	%rd9, %rd36, %rd37;
	or.b64  	%rd38, %rd9, %rd4;
	and.b64  	%rd39, %rd38, -4294967296;
	setp.ne.s64 	%p4, %rd39, 0;
	@%p4 bra 	$L__BB215_5;
	cvt.u32.u64 	%r15, %rd4;
	cvt.u32.u64 	%r16, %rd9;
	div.u32 	%r17, %r16, %r15;
	cvt.u64.u32 	%rd68, %r17;
	bra.uni 	$L__BB215_6;
$L__BB215_5:
	div.u64 	%rd68, %rd9, %rd4;
$L__BB215_6:
	add.s64 	%rd13, %rd68, %rd8;
	and.b64  	%rd40, %rd13, 1;
	setp.eq.b64 	%p5, %rd40, 1;
	mov.u64 	%rd70, %rd5;
	@%p5 bra 	$L__BB215_11;
	setp.le.s64 	%p6, %rd29, %rd6;
	mov.f32 	%f95, 0fFF800000;
	mov.f32 	%f96, %f95;
	@%p6 bra 	$L__BB215_9;
	mad.lo.s64 	%rd41, %rd25, %rd5, %rd6;
	cvt.u32.u64 	%r18, %rd41;
	div.s32 	%r19, %r18, %r4;
	mul.lo.s32 	%r20, %r19, %r4;
	sub.s32 	%r21, %r18, %r20;
	setp.eq.s64 	%p7, %rd20, 1;
	selp.b32 	%r22, 0, %r19, %p7;
	setp.eq.s64 	%p8, %rd21, 1;
	selp.b32 	%r23, 0, %r21, %p8;
	mul.lo.s32 	%r24, %r6, %r22;
	mad.lo.s32 	%r25, %r7, %r23, %r24;
	shl.b64 	%rd42, %rd41, 32;
	shr.s64 	%rd43, %rd42, 30;
	add.s64 	%rd44, %rd1, %rd43;
	ld.global.f32 	%f21, [%rd44];
	cvt.s64.s32 	%rd45, %r25;
	add.s64 	%rd46, %rd2, %rd45;
	ld.global.u8 	%rs1, [%rd46];
	setp.eq.s16 	%p9, %rs1, 0;
	mul.f32 	%f22, %f21, %f19;
	selp.f32 	%f95, %f18, %f22, %p9;
	max.f32 	%f96, %f95, 0fFF800000;
$L__BB215_9:
	mov.b32 	%r26, %f96;
	shfl.sync.bfly.b32	%r27|%p11, %r26, 2, 31, -1;
	mov.b32 	%f23, %r27;
	max.f32 	%f24, %f96, %f23;
	mov.b32 	%r28, %f24;
	shfl.sync.bfly.b32	%r29|%p12, %r28, 1, 31, -1;
	mov.b32 	%f25, %r29;
	max.f32 	%f26, %f24, %f25;
	sub.f32 	%f27, %f95, %f26;
	fma.rn.f32 	%f28, %f27, 0f3BBB989D, 0f3F000000;
	cvt.sat.f32.f32 	%f29, %f28;
	mov.f32 	%f30, 0f4B400001;
	mov.f32 	%f31, 0f437C0000;
	fma.rm.f32 	%f32, %f29, %f31, %f30;
	add.f32 	%f33, %f32, 0fCB40007F;
	neg.f32 	%f34, %f33;
	fma.rn.f32 	%f35, %f27, 0f3FB8AA3B, %f34;
	fma.rn.f32 	%f36, %f27, 0f32A57060, %f35;
	mov.b32 	%r30, %f32;
	shl.b32 	%r31, %r30, 23;
	mov.b32 	%f37, %r31;
	ex2.approx.ftz.f32 	%f38, %f36;
	mul.f32 	%f39, %f38, %f37;
	add.f32 	%f40, %f39, 0f00000000;
	mov.b32 	%r32, %f40;
	shfl.sync.bfly.b32	%r33|%p13, %r32, 2, 31, -1;
	mov.b32 	%f41, %r33;
	add.f32 	%f42, %f40, %f41;
	mov.b32 	%r34, %f42;
	shfl.sync.bfly.b32	%r35|%p14, %r34, 1, 31, -1;
	mov.b32 	%f43, %r35;
	add.f32 	%f44, %f42, %f43;
	div.rn.f32 	%f7, %f39, %f44;
	mov.u64 	%rd70, %rd7;
	@%p6 bra 	$L__BB215_11;
	mad.lo.s64 	%rd47, %rd27, %rd5, %rd6;
	shl.b64 	%rd48, %rd47, 2;
	add.s64 	%rd49, %rd3, %rd48;
	st.global.f32 	[%rd49], %f7;
$L__BB215_11:
	setp.eq.s64 	%p15, %rd13, 0;
	@%p15 bra 	$L__BB215_21;
$L__BB215_12:
	setp.le.s64 	%p16, %rd29, %rd6;
	mov.f32 	%f97, 0fFF800000;
	mov.f32 	%f98, %f97;
	@%p16 bra 	$L__BB215_14;
	setp.eq.s64 	%p17, %rd21, 1;
	setp.eq.s64 	%p18, %rd20, 1;
	mad.lo.s64 	%rd50, %rd25, %rd70, %rd6;
	cvt.u32.u64 	%r36, %rd50;
	div.s32 	%r37, %r36, %r4;
	mul.lo.s32 	%r38, %r37, %r4;
	sub.s32 	%r39, %r36, %r38;
	selp.b32 	%r40, 0, %r37, %p18;
	selp.b32 	%r41, 0, %r39, %p17;
	mul.lo.s32 	%r42, %r6, %r40;
	mad.lo.s32 	%r43, %r7, %r41, %r42;
	shl.b64 	%rd51, %rd50, 32;
	shr.s64 	%rd52, %rd51, 30;
	add.s64 	%rd53, %rd1, %rd52;
	ld.global.f32 	%f46, [%rd53];
	cvt.s64.s32 	%rd54, %r43;
	add.s64 	%rd55, %rd2, %rd54;
	ld.global.u8 	%rs2, [%rd55];
	setp.eq.s16 	%p19, %rs2, 0;
	mul.f32 	%f47, %f46, %f19;
	selp.f32 	%f97, %f18, %f47, %p19;
	max.f32 	%f98, %f97, 0fFF800000;
$L__BB215_14:
	mov.b32 	%r44, %f98;
	shfl.sync.bfly.b32	%r45|%p21, %r44, 2, 31, -1;
	mov.b32 	%f48, %r45;
	max.f32 	%f49, %f98, %f48;
	mov.b32 	%r46, %f49;
	shfl.sync.bfly.b32	%r47|%p22, %r46, 1, 31, -1;
	mov.b32 	%f50, %r47;
	max.f32 	%f51, %f49, %f50;
	sub.f32 	%f52, %f97, %f51;
	fma.rn.f32 	%f53, %f52, 0f3BBB989D, 0f3F000000;
	cvt.sat.f32.f32 	%f54, %f53;
	mov.f32 	%f55, 0f4B400001;
	mov.f32 	%f56, 0f437C0000;
	fma.rm.f32 	%f57, %f54, %f56, %f55;
	add.f32 	%f58, %f57, 0fCB40007F;
	neg.f32 	%f59, %f58;
	fma.rn.f32 	%f60, %f52, 0f3FB8AA3B, %f59;
	fma.rn.f32 	%f61, %f52, 0f32A57060, %f60;
	mov.b32 	%r48, %f57;
	shl.b32 	%r49, %r48, 23;
	mov.b32 	%f62, %r49;
	ex2.approx.ftz.f32 	%f63, %f61;
	mul.f32 	%f64, %f63, %f62;
	add.f32 	%f65, %f64, 0f00000000;
	mov.b32 	%r50, %f65;
	shfl.sync.bfly.b32	%r51|%p23, %r50, 2, 31, -1;
	mov.b32 	%f66, %r51;
	add.f32 	%f67, %f65, %f66;
	mov.b32 	%r52, %f67;
	shfl.sync.bfly.b32	%r53|%p24, %r52, 1, 31, -1;
	mov.b32 	%f68, %r53;
	add.f32 	%f69, %f67, %f68;
	div.rn.f32 	%f12, %f64, %f69;
	@%p16 bra 	$L__BB215_16;
	mad.lo.s64 	%rd56, %rd70, %rd27, %rd6;
	shl.b64 	%rd57, %rd56, 2;
	add.s64 	%rd58, %rd3, %rd57;
	st.global.f32 	[%rd58], %f12;
$L__BB215_16:
	add.s64 	%rd16, %rd70, %rd4;
	mov.f32 	%f99, 0fFF800000;
	mov.f32 	%f100, %f99;
	@%p16 bra 	$L__BB215_18;
	setp.eq.s64 	%p26, %rd21, 1;
	setp.eq.s64 	%p27, %rd20, 1;
	mad.lo.s64 	%rd59, %rd25, %rd16, %rd6;
	cvt.u32.u64 	%r54, %rd59;
	div.s32 	%r55, %r54, %r4;
	mul.lo.s32 	%r56, %r55, %r4;
	sub.s32 	%r57, %r54, %r56;
	selp.b32 	%r58, 0, %r55, %p27;
	selp.b32 	%r59, 0, %r57, %p26;
	mul.lo.s32 	%r60, %r6, %r58;
	mad.lo.s32 	%r61, %r7, %r59, %r60;
	shl.b64 	%rd60, %rd59, 32;
	shr.s64 	%rd61, %rd60, 30;
	add.s64 	%rd62, %rd1, %rd61;
	ld.global.f32 	%f71, [%rd62];
	cvt.s64.s32 	%rd63, %r61;
	add.s64 	%rd64, %rd2, %rd63;
	ld.global.u8 	%rs3, [%rd64];
	setp.eq.s16 	%p28, %rs3, 0;
	mul.f32 	%f72, %f71, %f19;
	selp.f32 	%f99, %f18, %f72, %p28;
	max.f32 	%f100, %f99, 0fFF800000;
$L__BB215_18:
	mov.b32 	%r62, %f100;
	shfl.sync.bfly.b32	%r63|%p30, %r62, 2, 31, -1;
	mov.b32 	%f73, %r63;
	max.f32 	%f74, %f100, %f73;
	mov.b32 	%r64, %f74;
	shfl.sync.bfly.b32	%r65|%p31, %r64, 1, 31, -1;
	mov.b32 	%f75, %r65;
	max.f32 	%f76, %f74, %f75;
	sub.f32 	%f77, %f99, %f76;
	fma.rn.f32 	%f78, %f77, 0f3BBB989D, 0f3F000000;
	cvt.sat.f32.f32 	%f79, %f78;
	mov.f32 	%f80, 0f4B400001;
	mov.f32 	%f81, 0f437C0000;
	fma.rm.f32 	%f82, %f79, %f81, %f80;
	add.f32 	%f83, %f82, 0fCB40007F;
	neg.f32 	%f84, %f83;
	fma.rn.f32 	%f85, %f77, 0f3FB8AA3B, %f84;
	fma.rn.f32 	%f86, %f77, 0f32A57060, %f85;
	mov.b32 	%r66, %f82;
	shl.b32 	%r67, %r66, 23;
	mov.b32 	%f87, %r67;
	ex2.approx.ftz.f32 	%f88, %f86;
	mul.f32 	%f89, %f88, %f87;
	add.f32 	%f90, %f89, 0f00000000;
	mov.b32 	%r68, %f90;
	shfl.sync.bfly.b32	%r69|%p32, %r68, 2, 31, -1;
	mov.b32 	%f91, %r69;
	add.f32 	%f92, %f90, %f91;
	mov.b32 	%r70, %f92;
	shfl.sync.bfly.b32	%r71|%p33, %r70, 1, 31, -1;
	mov.b32 	%f93, %r71;
	add.f32 	%f94, %f92, %f93;
	div.rn.f32 	%f17, %f89, %f94;
	@%p16 bra 	$L__BB215_20;
	mad.lo.s64 	%rd65, %rd16, %rd27, %rd6;
	shl.b64 	%rd66, %rd65, 2;
	add.s64 	%rd67, %rd3, %rd66;
	st.global.f32 	[%rd67], %f17;
$L__BB215_20:
	add.s64 	%rd70, %rd16, %rd4;
	setp.lt.s64 	%p34, %rd70, %rd28;
	@%p34 bra 	$L__BB215_12;
$L__BB215_21:
	ret;

}
	// .globl	_Z15SoftmaxWarpImplI22BroadcastScaleMaskLoadIffbLm2EiE11DirectStoreIffEfLi1ELi1ELi8ELi2ELb0EL9Algorithm0EEvT_T0_ll
.visible .entry _Z15SoftmaxWarpImplI22BroadcastScaleMaskLoadIffbLm2EiE11DirectStoreIffEfLi1ELi1ELi8ELi2ELb0EL9Algorithm0EEvT_T0_ll(
	.param .align 8 .b8 _Z15SoftmaxWarpImplI22BroadcastScaleMaskLoadIffbLm2EiE11DirectStoreIffEfLi1ELi1ELi8ELi2ELb0EL9Algorithm0EEvT_T0_ll_param_0[88],
	.param .align 8 .b8 _Z15SoftmaxWarpImplI22BroadcastScaleMaskLoadIffbLm2EiE11DirectStoreIffEfLi1ELi1ELi8ELi2ELb0EL9Algorithm0EEvT_T0_ll_param_1[16],
	.param .u64 _Z15SoftmaxWarpImplI22BroadcastScaleMaskLoadIffbLm2EiE11DirectStoreIffEfLi1ELi1ELi8ELi2ELb0EL9Algorithm0EEvT_T0_ll_param_2,
	.param .u64 _Z15SoftmaxWarpImplI22BroadcastScaleMaskLoadIffbLm2EiE11DirectStoreIffEfLi1ELi1ELi8ELi2ELb0EL9Algorithm0EEvT_T0_ll_param_3
)
{
	.reg .pred 	%p<20>;
	.reg .b16 	%rs<3>;
	.reg .b32 	%r<61>;
	.reg .b32 	%f<65>;
	.reg .b64 	%rd<48>;

	ld.param.v2.f32 	{%f3, %f4}, [_Z15SoftmaxWarpImplI22BroadcastScaleMaskLoadIffbLm2EiE11DirectStoreIffEfLi1ELi1ELi8ELi2ELb0EL9Algorithm0EEvT_T0_ll_param_0+80];
	ld.param.u64 	%rd21, [_Z15SoftmaxWarpImplI22BroadcastScaleMaskLoadIffbLm2EiE11DirectStoreIffEfLi1ELi1ELi8ELi2ELb0EL9Algorithm0EEvT_T0_ll_param_0+72];
	ld.param.v2.u32 	{%r7, %r8}, [_Z15SoftmaxWarpImplI22BroadcastScaleMaskLoadIffbLm2EiE11DirectStoreIffEfLi1ELi1ELi8ELi2ELb0EL9Algorithm0EEvT_T0_ll_param_0+56];
	ld.param.v2.u32 	{%r5, %r6}, [_Z15SoftmaxWarpImplI22BroadcastScaleMaskLoadIffbLm2EiE11DirectStoreIffEfLi1ELi1ELi8ELi2ELb0EL9Algorithm0EEvT_T0_ll_param_0+40];
	ld.param.u64 	%rd17, [_Z15SoftmaxWarpImplI22BroadcastScaleMaskLoadIffbLm2EiE11DirectStoreIffEfLi1ELi1ELi8ELi2ELb0EL9Algorithm0EEvT_T0_ll_param_0+24];
	ld.param.u64 	%rd16, [_Z15SoftmaxWarpImplI22BroadcastScaleMaskLoadIffbLm2EiE11DirectStoreIffEfLi1ELi1ELi8ELi2ELb0EL9Algorithm0EEvT_T0_ll_param_0+16];
	ld.param.u64 	%rd15, [_Z15SoftmaxWarpImplI22BroadcastScaleMaskLoadIffbLm2EiE11DirectStoreIffEfLi1ELi1ELi8ELi2ELb0EL9Algorithm0EEvT_T0_ll_param_0+8];
	ld.param.u64 	%rd14, [_Z15SoftmaxWarpImplI22BroadcastScaleMaskLoadIffbLm2EiE11DirectStoreIffEfLi1ELi1ELi8ELi2ELb0EL9Algorithm0EEvT_T0_ll_param_0];
	ld.param.u64 	%rd4, [_Z15SoftmaxWarpImplI22BroadcastScaleMaskLoadIffbLm2EiE11DirectStoreIffEfLi1ELi1ELi8ELi2ELb0EL9Algorithm0EEvT_T0_ll_param_1];
	ld.param.u64 	%rd5, [_Z15SoftmaxWarpImplI22BroadcastScaleMaskLoadIffbLm2EiE11DirectStoreIffEfLi1ELi1ELi8ELi2ELb0EL9Algorithm0EEvT_T0_ll_param_1+8];
	ld.param.u64 	%rd22, [_Z15SoftmaxWarpImplI22BroadcastScaleMaskLoadIffbLm2EiE11DirectStoreIffEfLi1ELi1ELi8ELi2ELb0EL9Algorithm0EEvT_T0_ll_param_2];
	ld.param.u64 	%rd23, [_Z15SoftmaxWarpImplI22BroadcastScaleMaskLoadIffbLm2EiE11DirectStoreIffEfLi1ELi1ELi8ELi2ELb0EL9Algorithm0EEvT_T0_ll_param_3];
	setp.lt.s64 	%p1, %rd23, 9;
	@%p1 bra 	$L__BB216_2;
	mov.u64 	%rd24, $str;
	cvta.global.u64 	%rd25, %rd24;
	mov.u64 	%rd26, $str$1;
	cvta.global.u64 	%rd27, %rd26;
	mov.u64 	%rd28, __unnamed_212;
	cvta.global.u64 	%rd29, %rd28;
	{ // callseq 211, 0
	.param .b64 param0;
	st.param.b64 	[param0], %rd25;
	.param .b64 param1;
	st.param.b64 	[param1], %rd27;
	.param .b32 param2;
	st.param.b32 	[param2], 219;
	.param .b64 param3;
	st.param.b64 	[param3], %rd29;
	.param .b64 param4;
	st.param.b64 	[param4], 1;
	call.uni 
	__assertfail, 
	(
	param0, 
	param1, 
	param2, 
	param3, 
	param4
	);
	} // callseq 211
$L__BB216_2:
	mov.u32 	%r9, %ctaid.x;
	mov.u32 	%r10, %ntid.y;
	mov.u32 	%r11, %tid.y;
	mad.lo.s32 	%r12, %r9, %r10, %r11;
	mov.u32 	%r13, %nctaid.x;
	mul.lo.s32 	%r14, %r10, %r13;
	shl.b32 	%r4, %r14, 1;
	shl.b32 	%r15, %r12, 1;
	cvt.s64.s32 	%rd47, %r15;
	setp.le.s64 	%p2, %rd22, %rd47;
	@%p2 bra 	$L__BB216_5;
	cvta.to.global.u64 	%rd7, %rd14;
	cvta.to.global.u64 	%rd8, %rd15;
	mov.u32 	%r16, %tid.x;
	cvt.u64.u32 	%rd9, %r16;
	cvta.to.global.u64 	%rd10, %rd4;
	cvt.s64.s32 	%rd11, %r4;
$L__BB216_4:
	setp.eq.s64 	%p3, %rd17, 1;
	setp.eq.s64 	%p4, %rd16, 1;
	mad.lo.s64 	%rd30, %rd21, %rd47, %rd9;
	cvt.u32.u64 	%r17, %rd30;
	div.s32 	%r18, %r17, %r5;
	mul.lo.s32 	%r19, %r18, %r5;
	sub.s32 	%r20, %r17, %r19;
	selp.b32 	%r21, 0, %r18, %p4;
	selp.b32 	%r22, 0, %r20, %p3;
	mul.lo.s32 	%r23, %r7, %r21;
	mad.lo.s32 	%r24, %r8, %r22, %r23;
	shl.b64 	%rd31, %rd30, 32;
	shr.s64 	%rd32, %rd31, 30;
	add.s64 	%rd33, %rd7, %rd32;
	ld.global.f32 	%f5, [%rd33];
	cvt.s64.s32 	%rd34, %r24;
	add.s64 	%rd35, %rd8, %rd34;
	ld.global.u8 	%rs1, [%rd35];
	setp.eq.s16 	%p5, %rs1, 0;
	mul.f32 	%f6, %f5, %f4;
	selp.f32 	%f7, %f3, %f6, %p5;
	max.f32 	%f8, %f7, 0fFF800000;
	add.s64 	%rd36, %rd30, %rd21;
	cvt.u32.u64 	%r25, %rd36;
	div.s32 	%r26, %r25, %r5;
	mul.lo.s32 	%r27, %r26, %r5;
	sub.s32 	%r28, %r25, %r27;
	selp.b32 	%r29, 0, %r26, %p4;
	selp.b32 	%r30, 0, %r28, %p3;
	mul.lo.s32 	%r31, %r7, %r29;
	mad.lo.s32 	%r32, %r8, %r30, %r31;
	shl.b64 	%rd37, %rd36, 32;
	shr.s64 	%rd38, %rd37, 30;
	add.s64 	%rd39, %rd7, %rd38;
	ld.global.f32 	%f9, [%rd39];
	cvt.s64.s32 	%rd40, %r32;
	add.s64 	%rd41, %rd8, %rd40;
	ld.global.u8 	%rs2, [%rd41];
	setp.eq.s16 	%p6, %rs2, 0;
	mul.f32 	%f10, %f9, %f4;
	selp.f32 	%f11, %f3, %f10, %p6;
	max.f32 	%f12, %f11, 0fFF800000;
	mov.b32 	%r33, %f8;
	shfl.sync.bfly.b32	%r34|%p7, %r33, 4, 31, -1;
	mov.b32 	%f13, %r34;
	max.f32 	%f14, %f8, %f13;
	mov.b32 	%r35, %f14;
	shfl.sync.bfly.b32	%r36|%p8, %r35, 2, 31, -1;
	mov.b32 	%f15, %r36;
	max.f32 	%f16, %f14, %f15;
	mov.b32 	%r37, %f16;
	shfl.sync.bfly.b32	%r38|%p9, %r37, 1, 31, -1;
	mov.b32 	%f17, %r38;
	max.f32 	%f18, %f16, %f17;
	mov.b32 	%r39, %f12;
	shfl.sync.bfly.b32	%r40|%p10, %r39, 4, 31, -1;
	mov.b32 	%f19, %r40;
	max.f32 	%f20, %f12, %f19;
	mov.b32 	%r41, %f20;
	shfl.sync.bfly.b32	%r42|%p11, %r41, 2, 31, -1;
	mov.b32 	%f21, %r42;
	max.f32 	%f22, %f20, %f21;
	mov.b32 	%r43, %f22;
	shfl.sync.bfly.b32	%r44|%p12, %r43, 1, 31, -1;
	mov.b32 	%f23, %r44;
	max.f32 	%f24, %f22, %f23;
	sub.f32 	%f25, %f7, %f18;
	fma.rn.f32 	%f26, %f25, 0f3BBB989D, 0f3F000000;
	cvt.sat.f32.f32 	%f27, %f26;
	mov.f32 	%f28, 0f4B400001;
	mov.f32 	%f29, 0f437C0000;
	fma.rm.f32 	%f30, %f27, %f29, %f28;
	add.f32 	%f31, %f30, 0fCB40007F;
	neg.f32 	%f32, %f31;
	fma.rn.f32 	%f33, %f25, 0f3FB8AA3B, %f32;
	fma.rn.f32 	%f34, %f25, 0f32A57060, %f33;
	mov.b32 	%r45, %f30;
	shl.b32 	%r46, %r45, 23;
	mov.b32 	%f35, %r46;
	ex2.approx.ftz.f32 	%f36, %f34;
	mul.f32 	%f37, %f36, %f35;
	add.f32 	%f38, %f37, 0f00000000;
	sub.f32 	%f39, %f11, %f24;
	fma.rn.f32 	%f40, %f39, 0f3BBB989D, 0f3F000000;
	cvt.sat.f32.f32 	%f41, %f40;
	fma.rm.f32 	%f42, %f41, %f29, %f28;
	add.f32 	%f43, %f42, 0fCB40007F;
	neg.f32 	%f44, %f43;
	fma.rn.f32 	%f45, %f39, 0f3FB8AA3B, %f44;
	fma.rn.f32 	%f46, %f39, 0f32A57060, %f45;
	mov.b32 	%r47, %f42;
	shl.b32 	%r48, %r47, 23;
	mov.b32 	%f47, %r48;
	ex2.approx.ftz.f32 	%f48, %f46;
	mul.f32 	%f49, %f48, %f47;
	add.f32 	%f50, %f49, 0f00000000;
	mov.b32 	%r49, %f38;
	shfl.sync.bfly.b32	%r50|%p13, %r49, 4, 31, -1;
	mov.b32 	%f51, %r50;
	add.f32 	%f52, %f38, %f51;
	mov.b32 	%r51, %f52;
	shfl.sync.bfly.b32	%r52|%p14, %r51, 2, 31, -1;
	mov.b32 	%f53, %r52;
	add.f32 	%f54, %f52, %f53;
	mov.b32 	%r53, %f54;
	shfl.sync.bfly.b32	%r54|%p15, %r53, 1, 31, -1;
	mov.b32 	%f55, %r54;
	add.f32 	%f56, %f54, %f55;
	mov.b32 	%r55, %f50;
	shfl.sync.bfly.b32	%r56|%p16, %r55, 4, 31, -1;
	mov.b32 	%f57, %r56;
	add.f32 	%f58, %f50, %f57;
	mov.b32 	%r57, %f58;
	shfl.sync.bfly.b32	%r58|%p17, %r57, 2, 31, -1;
	mov.b32 	%f59, %r58;
	add.f32 	%f60, %f58, %f59;
	mov.b32 	%r59, %f60;
	shfl.sync.bfly.b32	%r60|%p18, %r59, 1, 31, -1;
	mov.b32 	%f61, %r60;
	add.f32 	%f62, %f60, %f61;
	div.rn.f32 	%f63, %f37, %f56;
	mad.lo.s64 	%rd42, %rd47, %rd5, %rd9;
	shl.b64 	%rd43, %rd42, 2;
	add.s64 	%rd44, %rd10, %rd43;
	st.global.f32 	[%rd44], %f63;
	div.rn.f32 	%f64, %f49, %f62;
	shl.b64 	%rd45, %rd5, 2;
	add.s64 	%rd46, %rd44, %rd45;
	st.global.f32 	[%rd46], %f64;
	add.s64 	%rd47, %rd47, %rd11;
	setp.lt.s64 	%p19, %rd47, %rd22;
	@%p19 bra 	$L__BB216_4;
$L__BB216_5:
	ret;

}
	// .globl	_Z15SoftmaxWarpImplI22BroadcastScaleMaskLoadIffbLm2EiE11DirectStoreIffEfLi1ELi1ELi8ELi2ELb1EL9Algorithm0EEvT_T0_ll
.visible .entry _Z15SoftmaxWarpImplI22BroadcastScaleMaskLoadIffbLm2EiE11DirectStoreIffEfLi1ELi1ELi8ELi2ELb1EL9Algorithm0EEvT_T0_ll(
	.param .align 8 .b8 _Z15SoftmaxWarpImplI22BroadcastScaleMaskLoadIffbLm2EiE11DirectStoreIffEfLi1ELi1ELi8ELi2ELb1EL9Algorithm0EEvT_T0_ll_param_0[88],
	.param .align 8 .b8 _Z15SoftmaxWarpImplI22BroadcastScaleMaskLoadIffbLm2EiE11DirectStoreIffEfLi1ELi1ELi8ELi2ELb1EL9Algorithm0EEvT_T0_ll_param_1[16],
	.param .u64 _Z15SoftmaxWarpImplI22BroadcastScaleMaskLoadIffbLm2EiE11DirectStoreIffEfLi1ELi1ELi8ELi2ELb1EL9Algorithm0EEvT_T0_ll_param_2,
	.param .u64 _Z15SoftmaxWarpImplI22BroadcastScaleMaskLoadIffbLm2EiE11DirectStoreIffEfLi1ELi1ELi8ELi2ELb1EL9Algorithm0EEvT_T0_ll_param_3
)
{
	.reg .pred 	%p<26>;
	.reg .b16 	%rs<3>;
	.reg .b32 	%r<61>;
	.reg .b32 	%f<75>;
	.reg .b64 	%rd<49>;

	ld.param.u64 	%rd19, [_Z15SoftmaxWarpImplI22BroadcastScaleMaskLoadIffbLm2EiE11DirectStoreIffEfLi1ELi1ELi8ELi2ELb1EL9Algorithm0EEvT_T0_ll_param_1+8];
	ld.param.v2.f32 	{%f15, %f16}, [_Z15SoftmaxWarpImplI22BroadcastScaleMaskLoadIffbLm2EiE11DirectStoreIffEfLi1ELi1ELi8ELi2ELb1EL9Algorithm0EEvT_T0_ll_param_0+80];
	ld.param.u64 	%rd17, [_Z15SoftmaxWarpImplI22BroadcastScaleMaskLoadIffbLm2EiE11DirectStoreIffEfLi1ELi1ELi8ELi2ELb1EL9Algorithm0EEvT_T0_ll_param_0+72];
	ld.param.v2.u32 	{%r7, %r8}, [_Z15SoftmaxWarpImplI22BroadcastScaleMaskLoadIffbLm2EiE11DirectStoreIffEfLi1ELi1ELi8ELi2ELb1EL9Algorithm0EEvT_T0_ll_param_0+56];
	ld.param.v2.u32 	{%r5, %r6}, [_Z15SoftmaxWarpImplI22BroadcastScaleMaskLoadIffbLm2EiE11DirectStoreIffEfLi1ELi1ELi8ELi2ELb1EL9Algorithm0EEvT_T0_ll_param_0+40];
	ld.param.u64 	%rd13, [_Z15SoftmaxWarpImplI22BroadcastScaleMaskLoadIffbLm2EiE11DirectStoreIffEfLi1ELi1ELi8ELi2ELb1EL9Algorithm0EEvT_T0_ll_param_0+24];
	ld.param.u64 	%rd12, [_Z15SoftmaxWarpImplI22BroadcastScaleMaskLoadIffbLm2EiE11DirectStoreIffEfLi1ELi1ELi8ELi2ELb1EL9Algorithm0EEvT_T0_ll_param_0+16];
	ld.param.u64 	%rd18, [_Z15SoftmaxWarpImplI22BroadcastScaleMaskLoadIffbLm2EiE11DirectStoreIffEfLi1ELi1ELi8ELi2ELb1EL9Algorithm0EEvT_T0_ll_param_1];
	ld.param.u64 	%rd11, [_Z15SoftmaxWarpImplI22BroadcastScaleMaskLoadIffbLm2EiE11DirectStoreIffEfLi1ELi1ELi8ELi2ELb1EL9Algorithm0EEvT_T0_ll_param_0+8];
	ld.param.u64 	%rd10, [_Z15SoftmaxWarpImplI22BroadcastScaleMaskLoadIffbLm2EiE11DirectStoreIffEfLi1ELi1ELi8ELi2ELb1EL9Algorithm0EEvT_T0_ll_param_0];
	ld.param.u64 	%rd20, [_Z15SoftmaxWarpImplI22BroadcastScaleMaskLoadIffbLm2EiE11DirectStoreIffEfLi1ELi1ELi8ELi2ELb1EL9Algorithm0EEvT_T0_ll_param_2];
	ld.param.u64 	%rd21, [_Z15SoftmaxWarpImplI22BroadcastScaleMaskLoadIffbLm2EiE11DirectStoreIffEfLi1ELi1ELi8ELi2ELb1EL9Algorithm0EEvT_T0_ll_param_3];
	cvta.to.global.u64 	%rd1, %rd10;
	cvta.to.global.u64 	%rd2, %rd11;
	cvta.to.global.u64 	%rd4, %rd18;
	setp.lt.s64 	%p1, %rd21, 9;
	@%p1 bra 	$L__BB217_2;
	mov.u64 	%rd22, $str;
	cvta.global.u64 	%rd23, %rd22;
	mov.u64 	%rd24, $str$1;
	cvta.global.u64 	%rd25, %rd24;
	mov.u64 	%rd26, __unnamed_213;
	cvta.global.u64 	%rd27, %rd26;
	{ // callseq 212, 0
	.param .b64 param0;
	st.param.b64 	[param0], %rd23;
	.param .b64 param1;
	st.param.b64 	[param1], %rd25;
	.param .b32 param2;
	st.param.b32 	[param2], 219;
	.param .b64 param3;
	st.param.b64 	[param3], %rd27;
	.param .b64 param4;
	st.param.b64 	[param4], 1;
	call.uni 
	__assertfail, 
	(
	param0, 
	param1, 
	param2, 
	param3, 
	param4
	);
	} // callseq 212
$L__BB217_2:
	mov.u32 	%r9, %ctaid.x;
	mov.u32 	%r10, %ntid.y;
	mov.u32 	%r11, %tid.y;
	mad.lo.s32 	%r12, %r9, %r10, %r11;
	mov.u32 	%r13, %nctaid.x;
	mul.lo.s32 	%r14, %r10, %r13;
	shl.b32 	%r4, %r14, 1;
	shl.b32 	%r15, %r12, 1;
	cvt.s64.s32 	%rd48, %r15;
	setp.le.s64 	%p2, %rd20, %rd48;
	@%p2 bra 	$L__BB217_13;
	mov.u32 	%r16, %tid.x;
	cvt.u64.u32 	%rd6, %r16;
	cvt.s64.s32 	%rd7, %r4;
$L__BB217_4:
	setp.le.s64 	%p3, %rd21, %rd6;
	mov.f32 	%f71, 0fFF800000;
	mov.f32 	%f72, %f71;
	@%p3 bra 	$L__BB217_6;
	setp.eq.s64 	%p4, %rd13, 1;
	setp.eq.s64 	%p5, %rd12, 1;
	mad.lo.s64 	%rd28, %rd17, %rd48, %rd6;
	cvt.u32.u64 	%r17, %rd28;
	div.s32 	%r18, %r17, %r5;
	mul.lo.s32 	%r19, %r18, %r5;
	sub.s32 	%r20, %r17, %r19;
	selp.b32 	%r21, 0, %r18, %p5;
	selp.b32 	%r22, 0, %r20, %p4;
	mul.lo.s32 	%r23, %r7, %r21;
	mad.lo.s32 	%r24, %r8, %r22, %r23;
	shl.b64 	%rd29, %rd28, 32;
	shr.s64 	%rd30, %rd29, 30;
	add.s64 	%rd31, %rd1, %rd30;
	ld.global.f32 	%f18, [%rd31];
	cvt.s64.s32 	%rd32, %r24;
	add.s64 	%rd33, %rd2, %rd32;
	ld.global.u8 	%rs1, [%rd33];
	setp.eq.s16 	%p6, %rs1, 0;
	mul.f32 	%f19, %f18, %f16;
	selp.f32 	%f72, %f15, %f19, %p6;
	max.f32 	%f71, %f72, 0fFF800000;
$L__BB217_6:
	mov.f32 	%f73, 0fFF800000;
	mov.f32 	%f74, %f73;
	@%p3 bra 	$L__BB217_8;
	setp.eq.s64 	%p8, %rd13, 1;
	setp.eq.s64 	%p9, %rd12, 1;
	mad.lo.s64 	%rd34, %rd17, %rd48, %rd17;
	add.s64 	%rd35, %rd34, %rd6;
	cvt.u32.u64 	%r25, %rd35;
	div.s32 	%r26, %r25, %r5;
	mul.lo.s32 	%r27, %r26, %r5;
	sub.s32 	%r28, %r25, %r27;
	selp.b32 	%r29, 0, %r26, %p9;
	selp.b32 	%r30, 0, %r28, %p8;
	mul.lo.s32 	%r31, %r7, %r29;
	mad.lo.s32 	%r32, %r8, %r30, %r31;
	shl.b64 	%rd36, %rd35, 32;
	shr.s64 	%rd37, %rd36, 30;
	add.s64 	%rd38, %rd1, %rd37;
	ld.global.f32 	%f21, [%rd38];
	cvt.s64.s32 	%rd39, %r32;
	add.s64 	%rd40, %rd2, %rd39;
	ld.global.u8 	%rs2, [%rd40];
	setp.eq.s16 	%p10, %rs2, 0;
	mul.f32 	%f22, %f21, %f16;
	selp.f32 	%f74, %f15, %f22, %p10;
	max.f32 	%f73, %f74, 0fFF800000;
$L__BB217_8:
	setp.le.s64 	%p11, %rd21, %rd6;
	mov.b32 	%r33, %f71;
	shfl.sync.bfly.b32	%r34|%p12, %r33, 4, 31, -1;
	mov.b32 	%f23, %r34;
	max.f32 	%f24, %f71, %f23;
	mov.b32 	%r35, %f24;
	shfl.sync.bfly.b32	%r36|%p13, %r35, 2, 31, -1;
	mov.b32 	%f25, %r36;
	max.f32 	%f26, %f24, %f25;
	mov.b32 	%r37, %f26;
	shfl.sync.bfly.b32	%r38|%p14, %r37, 1, 31, -1;
	mov.b32 	%f27, %r38;
	max.f32 	%f28, %f26, %f27;
	mov.b32 	%r39, %f73;
	shfl.sync.bfly.b32	%r40|%p15, %r39, 4, 31, -1;
	mov.b32 	%f29, %r40;
	max.f32 	%f30, %f73, %f29;
	mov.b32 	%r41, %f30;
	shfl.sync.bfly.b32	%r42|%p16, %r41, 2, 31, -1;
	mov.b32 	%f31, %r42;
	max.f32 	%f32, %f30, %f31;
	mov.b32 	%r43, %f32;
	shfl.sync.bfly.b32	%r44|%p17, %r43, 1, 31, -1;
	mov.b32 	%f33, %r44;
	max.f32 	%f34, %f32, %f33;
	sub.f32 	%f35, %f72, %f28;
	fma.rn.f32 	%f36, %f35, 0f3BBB989D, 0f3F000000;
	cvt.sat.f32.f32 	%f37, %f36;
	mov.f32 	%f38, 0f4B400001;
	mov.f32 	%f39, 0f437C0000;
	fma.rm.f32 	%f40, %f37, %f39, %f38;
	add.f32 	%f41, %f40, 0fCB40007F;
	neg.f32 	%f42, %f41;
	fma.rn.f32 	%f43, %f35, 0f3FB8AA3B, %f42;
	fma.rn.f32 	%f44, %f35, 0f32A57060, %f43;
	mov.b32 	%r45, %f40;
	shl.b32 	%r46, %r45, 23;
	mov.b32 	%f45, %r46;
	ex2.approx.ftz.f32 	%f46, %f44;
	mul.f32 	%f47, %f46, %f45;
	add.f32 	%f48, %f47, 0f00000000;
	sub.f32 	%f49, %f74, %f34;
	fma.rn.f32 	%f50, %f49, 0f3BBB989D, 0f3F000000;
	cvt.sat.f32.f32 	%f51, %f50;
	fma.rm.f32 	%f52, %f51, %f39, %f38;
	add.f32 	%f53, %f52, 0fCB40007F;
	neg.f32 	%f54, %f53;
	fma.rn.f32 	%f55, %f49, 0f3FB8AA3B, %f54;
	fma.rn.f32 	%f56, %f49, 0f32A57060, %f55;
	mov.b32 	%r47, %f52;
	shl.b32 	%r48, %r47, 23;
	mov.b32 	%f57, %r48;
	ex2.approx.ftz.f32 	%f58, %f56;
	mul.f32 	%f11, %f58, %f57;
	add.f32 	%f59, %f11, 0f00000000;
	mov.b32 	%r49, %f48;
	shfl.sync.bfly.b32	%r50|%p18, %r49, 4, 31, -1;
	mov.b32 	%f60, %r50;
	add.f32 	%f61, %f48, %f60;
	mov.b32 	%r51, %f61;
	shfl.sync.bfly.b32	%r52|%p19, %r51, 2, 31, -1;
	mov.b32 	%f62, %r52;
	add.f32 	%f63, %f61, %f62;
	mov.b32 	%r53, %f63;
	shfl.sync.bfly.b32	%r54|%p20, %r53, 1, 31, -1;
	mov.b32 	%f64, %r54;
	add.f32 	%f65, %f63, %f64;
	mov.b32 	%r55, %f59;
	shfl.sync.bfly.b32	%r56|%p21, %r55, 4, 31, -1;
	mov.b32 	%f66, %r56;
	add.f32 	%f67, %f59, %f66;
	mov.b32 	%r57, %f67;
	shfl.sync.bfly.b32	%r58|%p22, %r57, 2, 31, -1;
	mov.b32 	%f68, %r58;
	add.f32 	%f69, %f67, %f68;
	mov.b32 	%r59, %f69;
	shfl.sync.bfly.b32	%r60|%p23, %r59, 1, 31, -1;
	mov.b32 	%f70, %r60;
	add.f32 	%f12, %f69, %f70;
	div.rn.f32 	%f13, %f47, %f65;
	@%p11 bra 	$L__BB217_10;
	mad.lo.s64 	%rd41, %rd48, %rd19, %rd6;
	shl.b64 	%rd42, %rd41, 2;
	add.s64 	%rd43, %rd4, %rd42;
	st.global.f32 	[%rd43], %f13;
$L__BB217_10:
	div.rn.f32 	%f14, %f11, %f12;
	@%p11 bra 	$L__BB217_12;
	mad.lo.s64 	%rd44, %rd19, %rd48, %rd19;
	add.s64 	%rd45, %rd44, %rd6;
	shl.b64 	%rd46, %rd45, 2;
	add.s64 	%rd47, %rd4, %rd46;
	st.global.f32 	[%rd47], %f14;
$L__BB217_12:
	add.s64 	%rd48, %rd48, %rd7;
	setp.lt.s64 	%p25, %rd48, %rd20;
	@%p25 bra 	$L__BB217_4;
$L__BB217_13:
	ret;

}
	// .globl	_Z15SoftmaxWarpImplI22BroadcastScaleMaskLoadIffbLm2EiE11DirectStoreIffEfLi1ELi1ELi8ELi1ELb0EL9Algorithm0EEvT_T0_ll
.visible .entry _Z15SoftmaxWarpImplI22BroadcastScaleMaskLoadIffbLm2EiE11DirectStoreIffEfLi1ELi1ELi8ELi1ELb0EL9Algorithm0EEvT_T0_ll(
	.param .align 8 .b8 _Z15SoftmaxWarpImplI22BroadcastScaleMaskLoadIffbLm2EiE11DirectStoreIffEfLi1ELi1ELi8ELi1ELb0EL9Algorithm0EEvT_T0_ll_param_0[88],
	.param .align 8 .b8 _Z15SoftmaxWarpImplI22BroadcastScaleMaskLoadIffbLm2EiE11DirectStoreIffEfLi1ELi1ELi8ELi1ELb0EL9Algorithm0EEvT_T0_ll_param_1[16],
	.param .u64 _Z15SoftmaxWarpImplI22BroadcastScaleMaskLoadIffbLm2EiE11DirectStoreIffEfLi1ELi1ELi8ELi1ELb0EL9Algorithm0EEvT_T0_ll_param_2,
	.param .u64 _Z15SoftmaxWarpImplI22BroadcastScaleMaskLoadIffbLm2EiE11DirectStoreIffEfLi1ELi1ELi8ELi1ELb0EL9Algorithm0EEvT_T0_ll_param_3
)
{
	.reg .pred 	%p<33>;
	.reg .b16 	%rs<4>;
	.reg .b32 	%r<84>;
	.reg .b32 	%f<96>;
	.reg .b64 	%rd<71>;

	ld.param.v2.f32 	{%f3, %f4}, [_Z15SoftmaxWarpImplI22BroadcastScaleMaskLoadIffbLm2EiE11DirectStoreIffEfLi1ELi1ELi8ELi1ELb0EL9Algorithm0EEvT_T0_ll_param_0+80];
	ld.param.u64 	%rd25, [_Z15SoftmaxWarpImplI22BroadcastScaleMaskLoadIffbLm2EiE11DirectStoreIffEfLi1ELi1ELi8ELi1ELb0EL9Algorithm0EEvT_T0_ll_param_0+72];
	ld.param.v2.u32 	{%r6, %r7}, [_Z15SoftmaxWarpImplI22BroadcastScaleMaskLoadIffbLm2EiE11DirectStoreIffEfLi1ELi1ELi8ELi1ELb0EL9Algorithm0EEvT_T0_ll_param_0+56];
	ld.param.v2.u32 	{%r4, %r5}, [_Z15SoftmaxWarpImplI22BroadcastScaleMaskLoadIffbLm2EiE11DirectStoreIffEfLi1ELi1ELi8ELi1ELb0EL9Algorithm0EEvT_T0_ll_param_0+40];
	ld.param.u64 	%rd21, [_Z15SoftmaxWarpImplI22BroadcastScaleMaskLoadIffbLm2EiE11DirectStoreIffEfLi1ELi1ELi8ELi1ELb0EL9Algorithm0EEvT_T0_ll_param_0+24];
	ld.param.u64 	%rd20, [_Z15SoftmaxWarpImplI22BroadcastScaleMaskLoadIffbLm2EiE11DirectStoreIffEfLi1ELi1ELi8ELi1ELb0EL9Algorithm0EEvT_T0_ll_param_0+16];
	ld.param.u64 	%rd4, [_Z15SoftmaxWarpImplI22BroadcastScaleMaskLoadIffbLm2EiE11DirectStoreIffEfLi1ELi1ELi8ELi1ELb0EL9Algorithm0EEvT_T0_ll_param_1+8];
	ld.param.u64 	%rd27, [_Z15SoftmaxWarpImplI22BroadcastScaleMaskLoadIffbLm2EiE11DirectStoreIffEfLi1ELi1ELi8ELi1ELb0EL9Algorithm0EEvT_T0_ll_param_1];
	ld.param.u64 	%rd19, [_Z15SoftmaxWarpImplI22BroadcastScaleMaskLoadIffbLm2EiE11DirectStoreIffEfLi1ELi1ELi8ELi1ELb0EL9Algorithm0EEvT_T0_ll_param_0+8];
	ld.param.u64 	%rd18, [_Z15SoftmaxWarpImplI22BroadcastScaleMaskLoadIffbLm2EiE11DirectStoreIffEfLi1ELi1ELi8ELi1ELb0EL9Algorithm0EEvT_T0_ll_param_0];
	ld.param.u64 	%rd26, [_Z15SoftmaxWarpImplI22BroadcastScaleMaskLoadIffbLm2EiE11DirectStoreIffEfLi1ELi1ELi8ELi1ELb0EL9Algorithm0EEvT_T0_ll_param_2];
	ld.param.u64 	%rd28, [_Z15SoftmaxWarpImplI22BroadcastScaleMaskLoadIffbLm2EiE11DirectStoreIffEfLi1ELi1ELi8ELi1ELb0EL9Algorithm0EEvT_T0_ll_param_3];
	cvta.to.global.u64 	%rd1, %rd18;
	cvta.to.global.u64 	%rd2, %rd19;
	cvta.to.global.u64 	%rd3, %rd27;
	setp.lt.s64 	%p1, %rd28, 9;
	@%p1 bra 	$L__BB218_2;
	mov.u64 	%rd29, $str;
	cvta.global.u64 	%rd30, %rd29;
	mov.u64 	%rd31, $str$1;
	cvta.global.u64 	%rd32, %rd31;
	mov.u64 	%rd33, __unnamed_214;
	cvta.global.u64 	%rd34, %rd33;
	{ // callseq 213, 0
	.param .b64 param0;
	st.param.b64 	[param0], %rd30;
	.param .b64 param1;
	st.param.b64 	[param1], %rd32;
	.param .b32 param2;
	st.param.b32 	[param2], 219;
	.param .b64 param3;
	st.param.b64 	[param3], %rd34;
	.param .b64 param4;
	st.param.b64 	[param4], 1;
	call.uni 
	__assertfail, 
	(
	param0, 
	param1, 
	param2, 
	param3, 
	param4
	);
	} // callseq 213
$L__BB218_2:
	mov.u32 	%r8, %ctaid.x;
	mov.u32 	%r9, %ntid.y;
	mov.u32 	%r10, %tid.y;
	mad.lo.s32 	%r11, %r8, %r9, %r10;
	mov.u32 	%r12, %nctaid.x;
	mul.lo.s32 	%r13, %r12, %r9;
	cvt.s64.s32 	%rd5, %r13;
	cvt.s64.s32 	%rd70, %r11;
	setp.le.s64 	%p2, %rd26, %rd70;
	@%p2 bra 	$L__BB218_10;
	mov.u32 	%r14, %tid.x;
	cvt.u64.u32 	%rd7, %r14;
	add.s64 	%rd8, %rd5, %rd70;
	max.s64 	%rd35, %rd26, %rd8;
	setp.lt.s64 	%p3, %rd8, %rd26;
	selp.u64 	%rd9, 1, 0, %p3;
	add.s64 	%rd36, %rd8, %rd9;
	sub.s64 	%rd10, %rd35, %rd36;
	or.b64  	%rd37, %rd10, %rd5;
	and.b64  	%rd38, %rd37, -4294967296;
	setp.ne.s64 	%p4, %rd38, 0;
	@%p4 bra 	$L__BB218_5;
	cvt.u32.u64 	%r15, %rd5;
	cvt.u32.u64 	%r16, %rd10;
	div.u32 	%r17, %r16, %r15;
	cvt.u64.u32 	%rd68, %r17;
	bra.uni 	$L__BB218_6;
$L__BB218_5:
	div.u64 	%rd68, %rd10, %rd5;
$L__BB218_6:
	add.s64 	%rd14, %rd68, %rd9;
	and.b64  	%rd39, %rd14, 1;
	setp.eq.b64 	%p5, %rd39, 1;
	@%p5 bra 	$L__BB218_8;
	mad.lo.s64 	%rd40, %rd25, %rd70, %rd7;
	cvt.u32.u64 	%r18, %rd40;
	div.s32 	%r19, %r18, %r4;
	mul.lo.s32 	%r20, %r19, %r4;
	sub.s32 	%r21, %r18, %r20;
	setp.eq.s64 	%p6, %rd20, 1;
	selp.b32 	%r22, 0, %r19, %p6;
	setp.eq.s64 	%p7, %rd21, 1;
	selp.b32 	%r23, 0, %r21, %p7;
	mul.lo.s32 	%r24, %r6, %r22;
	mad.lo.s32 	%r25, %r7, %r23, %r24;
	shl.b64 	%rd41, %rd40, 32;
	shr.s64 	%rd42, %rd41, 30;
	add.s64 	%rd43, %rd1, %rd42;
	ld.global.f32 	%f5, [%rd43];
	cvt.s64.s32 	%rd44, %r25;
	add.s64 	%rd45, %rd2, %rd44;
	ld.global.u8 	%rs1, [%rd45];
	setp.eq.s16 	%p8, %rs1, 0;
	mul.f32 	%f6, %f5, %f4;
	selp.f32 	%f7, %f3, %f6, %p8;
	max.f32 	%f8, %f7, 0fFF800000;
	mov.b32 	%r26, %f8;
	shfl.sync.bfly.b32	%r27|%p9, %r26, 4, 31, -1;
	mov.b32 	%f9, %r27;
	max.f32 	%f10, %f8, %f9;
	mov.b32 	%r28, %f10;
	shfl.sync.bfly.b32	%r29|%p10, %r28, 2, 31, -1;
	mov.b32 	%f11, %r29;
	max.f32 	%f12, %f10, %f11;
	mov.b32 	%r30, %f12;
	shfl.sync.bfly.b32	%r31|%p11, %r30, 1, 31, -1;
	mov.b32 	%f13, %r31;
	max.f32 	%f14, %f12, %f13;
	sub.f32 	%f15, %f7, %f14;
	fma.rn.f32 	%f16, %f15, 0f3BBB989D, 0f3F000000;
	cvt.sat.f32.f32 	%f17, %f16;
	mov.f32 	%f18, 0f4B400001;
	mov.f32 	%f19, 0f437C0000;
	fma.rm.f32 	%f20, %f17, %f19, %f18;
	add.f32 	%f21, %f20, 0fCB40007F;
	neg.f32 	%f22, %f21;
	fma.rn.f32 	%f23, %f15, 0f3FB8AA3B, %f22;
	fma.rn.f32 	%f24, %f15, 0f32A57060, %f23;
	mov.b32 	%r32, %f20;
	shl.b32 	%r33, %r32, 23;
	mov.b32 	%f25, %r33;
	ex2.approx.ftz.f32 	%f26, %f24;
	mul.f32 	%f27, %f26, %f25;
	add.f32 	%f28, %f27, 0f00000000;
	mov.b32 	%r34, %f28;
	shfl.sync.bfly.b32	%r35|%p12, %r34, 4, 31, -1;
	mov.b32 	%f29, %r35;
	add.f32 	%f30, %f28, %f29;
	mov.b32 	%r36, %f30;
	shfl.sync.bfly.b32	%r37|%p13, %r36, 2, 31, -1;
	mov.b32 	%f31, %r37;
	add.f32 	%f32, %f30, %f31;
	mov.b32 	%r38, %f32;
	shfl.sync.bfly.b32	%r39|%p14, %r38, 1, 31, -1;
	mov.b32 	%f33, %r39;
	add.f32 	%f34, %f32, %f33;
	div.rn.f32 	%f35, %f27, %f34;
	mad.lo.s64 	%rd46, %rd4, %rd70, %rd7;
	shl.b64 	%rd47, %rd46, 2;
	add.s64 	%rd48, %rd3, %rd47;
	st.global.f32 	[%rd48], %f35;
	mov.u64 	%rd70, %rd8;
$L__BB218_8:
	setp.eq.s64 	%p15, %rd14, 0;
	@%p15 bra 	$L__BB218_10;
$L__BB218_9:
	setp.eq.s64 	%p16, %rd21, 1;
	setp.eq.s64 	%p17, %rd20, 1;
	mad.lo.s64 	%rd49, %rd25, %rd70, %rd7;
	cvt.u32.u64 	%r40, %rd49;
	div.s32 	%r41, %r40, %r4;
	mul.lo.s32 	%r42, %r41, %r4;
	sub.s32 	%r43, %r40, %r42;
	selp.b32 	%r44, 0, %r41, %p17;
	selp.b32 	%r45, 0, %r43, %p16;
	mul.lo.s32 	%r46, %r6, %r44;
	mad.lo.s32 	%r47, %r7, %r45, %r46;
	shl.b64 	%rd50, %rd49, 32;
	shr.s64 	%rd51, %rd50, 30;
	add.s64 	%rd52, %rd1, %rd51;
	ld.global.f32 	%f36, [%rd52];
	cvt.s64.s32 	%rd53, %r47;
	add.s64 	%rd54, %rd2, %rd53;
	ld.global.u8 	%rs2, [%rd54];
	setp.eq.s16 	%p18, %rs2, 0;
	mul.f32 	%f37, %f36, %f4;
	selp.f32 	%f38, %f3, %f37, %p18;
	max.f32 	%f39, %f38, 0fFF800000;
	mov.b32 	%r48, %f39;
	shfl.sync.bfly.b32	%r49|%p19, %r48, 4, 31, -1;
	mov.b32 	%f40, %r49;
	max.f32 	%f41, %f39, %f40;
	mov.b32 	%r50, %f41;
	shfl.sync.bfly.b32	%r51|%p20, %r50, 2, 31, -1;
	mov.b32 	%f42, %r51;
	max.f32 	%f43, %f41, %f42;
	mov.b32 	%r52, %f43;
	shfl.sync.bfly.b32	%r53|%p21, %r52, 1, 31, -1;
	mov.b32 	%f44, %r53;
	max.f32 	%f45, %f43, %f44;
	sub.f32 	%f46, %f38, %f45;
	fma.rn.f32 	%f47, %f46, 0f3BBB989D, 0f3F000000;
	cvt.sat.f32.f32 	%f48, %f47;
	mov.f32 	%f49, 0f4B400001;
	mov.f32 	%f50, 0f437C0000;
	fma.rm.f32 	%f51, %f48, %f50, %f49;
	add.f32 	%f52, %f51, 0fCB40007F;
	neg.f32 	%f53, %f52;
	fma.rn.f32 	%f54, %f46, 0f3FB8AA3B, %f53;
	fma.rn.f32 	%f55, %f46, 0f32A57060, %f54;
	mov.b32 	%r54, %f51;
	shl.b32 	%r55, %r54, 23;
	mov.b32 	%f56, %r55;
	ex2.approx.ftz.f32 	%f57, %f55;
	mul.f32 	%f58, %f57, %f56;
	add.f32 	%f59, %f58, 0f00000000;
	mov.b32 	%r56, %f59;
	shfl.sync.bfly.b32	%r57|%p22, %r56, 4, 31, -1;
	mov.b32 	%f60, %r57;
	add.f32 	%f61, %f59, %f60;
	mov.b32 	%r58, %f61;
	shfl.sync.bfly.b32	%r59|%p23, %r58, 2, 31, -1;
	mov.b32 	%f62, %r59;
	add.f32 	%f63, %f61, %f62;
	mov.b32 	%r60, %f63;
	shfl.sync.bfly.b32	%r61|%p24, %r60, 1, 31, -1;
	mov.b32 	%f64, %r61;
	add.f32 	%f65, %f63, %f64;
	div.rn.f32 	%f66, %f58, %f65;
	mad.lo.s64 	%rd55, %rd70, %rd4, %rd7;
	shl.b64 	%rd56, %rd55, 2;
	add.s64 	%rd57, %rd3, %rd56;
	st.global.f32 	[%rd57], %f66;
	add.s64 	%rd58, %rd70, %rd5;
	mad.lo.s64 	%rd59, %rd25, %rd58, %rd7;
	cvt.u32.u64 	%r62, %rd59;
	div.s32 	%r63, %r62, %r4;
	mul.lo.s32 	%r64, %r63, %r4;
	sub.s32 	%r65, %r62, %r64;
	selp.b32 	%r66, 0, %r63, %p17;
	selp.b32 	%r67, 0, %r65, %p16;
	mul.lo.s32 	%r68, %r6, %r66;
	mad.lo.s32 	%r69, %r7, %r67, %r68;
	shl.b64 	%rd60, %rd59, 32;
	shr.s64 	%rd61, %rd60, 30;
	add.s64 	%rd62, %rd1, %rd61;
	ld.global.f32 	%f67, [%rd62];
	cvt.s64.s32 	%rd63, %r69;
	add.s64 	%rd64, %rd2, %rd63;
	ld.global.u8 	%rs3, [%rd64];
	setp.eq.s16 	%p25, %rs3, 0;
	mul.f32 	%f68, %f67, %f4;
	selp.f32 	%f69, %f3, %f68, %p25;
	max.f32 	%f70, %f69, 0fFF800000;
	mov.b32 	%r70, %f70;
	shfl.sync.bfly.b32	%r71|%p26, %r70, 4, 31, -1;
	mov.b32 	%f71, %r71;
	max.f32 	%f72, %f70, %f71;
	mov.b32 	%r72, %f72;
	shfl.sync.bfly.b32	%r73|%p27, %r72, 2, 31, -1;
	mov.b32 	%f73, %r73;
	max.f32 	%f74, %f72, %f73;
	mov.b32 	%r74, %f74;
	shfl.sync.bfly.b32	%r75|%p28, %r74, 1, 31, -1;
	mov.b32 	%f75, %r75;
	max.f32 	%f76, %f74, %f75;
	sub.f32 	%f77, %f69, %f76;
	fma.rn.f32 	%f78, %f77, 0f3BBB989D, 0f3F000000;
	cvt.sat.f32.f32 	%f79, %f78;
	fma.rm.f32 	%f80, %f79, %f50, %f49;
	add.f32 	%f81, %f80, 0fCB40007F;
	neg.f32 	%f82, %f81;
	fma.rn.f32 	%f83, %f77, 0f3FB8AA3B, %f82;
	fma.rn.f32 	%f84, %f77, 0f32A57060, %f83;
	mov.b32 	%r76, %f80;
	shl.b32 	%r77, %r76, 23;
	mov.b32 	%f85, %r77;
	ex2.approx.ftz.f32 	%f86, %f84;
	mul.f32 	%f87, %f86, %f85;
	add.f32 	%f88, %f87, 0f00000000;
	mov.b32 	%r78, %f88;
	shfl.sync.bfly.b32	%r79|%p29, %r78, 4, 31, -1;
	mov.b32 	%f89, %r79;
	add.f32 	%f90, %f88, %f89;
	mov.b32 	%r80, %f90;
	shfl.sync.bfly.b32	%r81|%p30, %r80, 2, 31, -1;
	mov.b32 	%f91, %r81;
	add.f32 	%f92, %f90, %f91;
	mov.b32 	%r82, %f92;
	shfl.sync.bfly.b32	%r83|%p31, %r82, 1, 31, -1;
	mov.b32 	%f93, %r83;
	add.f32 	%f94, %f92, %f93;
	div.rn.f32 	%f95, %f87, %f94;
	mad.lo.s64 	%rd65, %rd58, %rd4, %rd7;
	shl.b64 	%rd66, %rd65, 2;
	add.s64 	%rd67, %rd3, %rd66;
	st.global.f32 	[%rd67], %f95;
	add.s64 	%rd70, %rd58, %rd5;
	setp.lt.s64 	%p32, %rd70, %rd26;
	@%p32 bra 	$L__BB218_9;
$L__BB218_10:
	ret;

}
	// .globl	_Z15SoftmaxWarpImplI22BroadcastScaleMaskLoadIffbLm2EiE11DirectStoreIffEfLi1ELi1ELi8ELi1ELb1EL9Algorithm0EEvT_T0_ll
.visible .entry _Z15SoftmaxWarpImplI22BroadcastScaleMaskLoadIffbLm2EiE11DirectStoreIffEfLi1ELi1ELi8ELi1ELb1EL9Algorithm0EEvT_T0_ll(
	.param .align 8 .b8 _Z15SoftmaxWarpImplI22BroadcastScaleMaskLoadIffbLm2EiE11DirectStoreIffEfLi1ELi1ELi8ELi1ELb1EL9Algorithm0EEvT_T0_ll_param_0[88],
	.param .align 8 .b8 _Z15SoftmaxWarpImplI22BroadcastScaleMaskLoadIffbLm2EiE11DirectStoreIffEfLi1ELi1ELi8ELi1ELb1EL9Algorithm0EEvT_T0_ll_param_1[16],
	.param .u64 _Z15SoftmaxWarpImplI22BroadcastScaleMaskLoadIffbLm2EiE11DirectStoreIffEfLi1ELi1ELi8ELi1ELb1EL9Algorithm0EEvT_T0_ll_param_2,
	.param .u64 _Z15SoftmaxWarpImplI22BroadcastScaleMaskLoadIffbLm2EiE11DirectStoreIffEfLi1ELi1ELi8ELi1ELb1EL9Algorithm0EEvT_T0_ll_param_3
)
{
	.reg .pred 	%p<41>;
	.reg .b16 	%rs<4>;
	.reg .b32 	%r<84>;
	.reg .b32 	%f<113>;
	.reg .b64 	%rd<71>;

	ld.param.u64 	%rd27, [_Z15SoftmaxWarpImplI22BroadcastScaleMaskLoadIffbLm2EiE11DirectStoreIffEfLi1ELi1ELi8ELi1ELb1EL9Algorithm0EEvT_T0_ll_param_1+8];
	ld.param.v2.f32 	{%f18, %f19}, [_Z15SoftmaxWarpImplI22BroadcastScaleMaskLoadIffbLm2EiE11DirectStoreIffEfLi1ELi1ELi8ELi1ELb1EL9Algorithm0EEvT_T0_ll_param_0+80];
	ld.param.u64 	%rd25, [_Z15SoftmaxWarpImplI22BroadcastScaleMaskLoadIffbLm2EiE11DirectStoreIffEfLi1ELi1ELi8ELi1ELb1EL9Algorithm0EEvT_T0_ll_param_0+72];
	ld.param.v2.u32 	{%r6, %r7}, [_Z15SoftmaxWarpImplI22BroadcastScaleMaskLoadIffbLm2EiE11DirectStoreIffEfLi1ELi1ELi8ELi1ELb1EL9Algorithm0EEvT_T0_ll_param_0+56];
	ld.param.v2.u32 	{%r4, %r5}, [_Z15SoftmaxWarpImplI22BroadcastScaleMaskLoadIffbLm2EiE11DirectStoreIffEfLi1ELi1ELi8ELi1ELb1EL9Algorithm0EEvT_T0_ll_param_0+40];
	ld.param.u64 	%rd21, [_Z15SoftmaxWarpImplI22BroadcastScaleMaskLoadIffbLm2EiE11DirectStoreIffEfLi1ELi1ELi8ELi1ELb1EL9Algorithm0EEvT_T0_ll_param_0+24];
	ld.param.u64 	%rd20, [_Z15SoftmaxWarpImplI22BroadcastScaleMaskLoadIffbLm2EiE11DirectStoreIffEfLi1ELi1ELi8ELi1ELb1EL9Algorithm0EEvT_T0_ll_param_0+16];
	ld.param.u64 	%rd26, [_Z15SoftmaxWarpImplI22BroadcastScaleMaskLoadIffbLm2EiE11DirectStoreIffEfLi1ELi1ELi8ELi1ELb1EL9Algorithm0EEvT_T0_ll_param_1];
	ld.param.u64 	%rd19, [_Z15SoftmaxWarpImplI22BroadcastScaleMaskLoadIffbLm2EiE11DirectStoreIffEfLi1ELi1ELi8ELi1ELb1EL9Algorithm0EEvT_T0_ll_param_0+8];
	ld.param.u64 	%rd18, [_Z15SoftmaxWarpImplI22BroadcastScaleMaskLoadIffbLm2EiE11DirectStoreIffEfLi1ELi1ELi8ELi1ELb1EL9Algorithm0EEvT_T0_ll_param_0];
	ld.param.u64 	%rd28, [_Z15SoftmaxWarpImplI22BroadcastScaleMaskLoadIffbLm2EiE11DirectStoreIffEfLi1ELi1ELi8ELi1ELb1EL9Algorithm0EEvT_T0_ll_param_2];
	ld.param.u64 	%rd29, [_Z15SoftmaxWarpImplI22BroadcastScaleMaskLoadIffbLm2EiE11DirectStoreIffEfLi1ELi1ELi8ELi1ELb1EL9Algorithm0EEvT_T0_ll_param_3];
	cvta.to.global.u64 	%rd1, %rd18;
	cvta.to.global.u64 	%rd2, %rd19;
	cvta.to.global.u64 	%rd3, %rd26;
	setp.lt.s64 	%p1, %rd29, 9;
	@%p1 bra 	$L__BB219_2;
	mov.u64 	%rd30, $str;
	cvta.global.u64 	%rd31, %rd30;
	mov.u64 	%rd32, $str$1;
	cvta.global.u64 	%rd33, %rd32;
	mov.u64 	%rd34, __unnamed_215;
	cvta.global.u64 	%rd35, %rd34;
	{ // callseq 214, 0
	.param .b64 param0;
	st.param.b64 	[param0], %rd31;
	.param .b64 param1;
	st.param.b64 	[param1], %rd33;
	.param .b32 param2;
	st.param.b32 	[param2], 219;
	.param .b64 param3;
	st.param.b64 	[param3], %rd35;
	.param .b64 param4;
	st.param.b64 	[param4], 1;
	call.uni 
	__assertfail, 
	(
	param0, 
	param1, 
	param2, 
	param3, 
	param4
	);
	} // callseq 214
$L__BB219_2:
	mov.u32 	%r8, %ctaid.x;
	mov.u32 	%r9, %ntid.y;
	mov.u32 	%r10, %tid.y;
	mad.lo.s32 	%r11, %r8, %r9, %r10;
	mov.u32 	%r12, %nctaid.x;
	mul.lo.s32 	%r13, %r12, %r9;
	cvt.s64.s32 	%rd4, %r13;
	cvt.s64.s32 	%rd5, %r11;
	setp.le.s64 	%p2, %rd28, %rd5;
	@%p2 bra 	$L__BB219_21;
	mov.u32 	%r14, %tid.x;
	cvt.u64.u32 	%rd6, %r14;
	add.s64 	%rd7, %rd4, %rd5;
	max.s64 	%rd36, %rd28, %rd7;
	setp.lt.s64 	%p3, %rd7, %rd28;
	selp.u64 	%rd8, 1, 0, %p3;
	add.s64 	%rd37, %rd7, %rd8;
	sub.s64 	%rd9, %rd36, %rd37;
	or.b64  	%rd38, %rd9, %rd4;
	and.b64  	%rd39, %rd38, -4294967296;
	setp.ne.s64 	%p4, %rd39, 0;
	@%p4 bra 	$L__BB219_5;
	cvt.u32.u64 	%r15, %rd4;
	cvt.u32.u64 	%r16, %rd9;
	div.u32 	%r17, %r16, %r15;
	cvt.u64.u32 	%rd68, %r17;
	bra.uni 	$L__BB219_6;
$L__BB219_5:
	div.u64 	%rd68, %rd9, %rd4;
$L__BB219_6:
	add.s64 	%rd13, %rd68, %rd8;
	and.b64  	%rd40, %rd13, 1;
	setp.eq.b64 	%p5, %rd40, 1;
	mov.u64 	%rd70, %rd5;
	@%p5 bra 	$L__BB219_11;
	setp.le.s64 	%p6, %rd29, %rd6;
	mov.f32 	%f107, 0fFF800000;
	mov.f32 	%f108, %f107;
	@%p6 bra 	$L__BB219_9;
	mad.lo.s64 	%rd41, %rd25, %rd5, %rd6;
	cvt.u32.u64 	%r18, %rd41;
	div.s32 	%r19, %r18, %r4;
	mul.lo.s32 	%r20, %r19, %r4;
	sub.s32 	%r21, %r18, %r20;
	setp.eq.s64 	%p7, %rd20, 1;
	selp.b32 	%r22, 0, %r19, %p7;
	setp.eq.s64 	%p8, %rd21, 1;
	selp.b32 	%r23, 0, %r21, %p8;
	mul.lo.s32 	%r24, %r6, %r22;
	mad.lo.s32 	%r25, %r7, %r23, %r24;
	shl.b64 	%rd42, %rd41, 32;
	shr.s64 	%rd43, %rd42, 30;
	add.s64 	%rd44, %rd1, %rd43;
	ld.global.f32 	%f21, [%rd44];
	cvt.s64.s32 	%rd45, %r25;
	add.s64 	%rd46, %rd2, %rd45;
	ld.global.u8 	%rs1, [%rd46];
	setp.eq.s16 	%p9, %rs1, 0;
	mul.f32 	%f22, %f21, %f19;
	selp.f32 	%f107, %f18, %f22, %p9;
	max.f32 	%f108, %f107, 0fFF800000;
$L__BB219_9:
	setp.le.s64 	%p10, %rd29, %rd6;
	mov.b32 	%r26, %f108;
	shfl.sync.bfly.b32	%r27|%p11, %r26, 4, 31, -1;
	mov.b32 	%f23, %r27;
	max.f32 	%f24, %f108, %f23;
	mov.b32 	%r28, %f24;
	shfl.sync.bfly.b32	%r29|%p12, %r28, 2, 31, -1;
	mov.b32 	%f25, %r29;
	max.f32 	%f26, %f24, %f25;
	mov.b32 	%r30, %f26;
	shfl.sync.bfly.b32	%r31|%p13, %r30, 1, 31, -1;
	mov.b32 	%f27, %r31;
	max.f32 	%f28, %f26, %f27;
	sub.f32 	%f29, %f107, %f28;
	fma.rn.f32 	%f30, %f29, 0f3BBB989D, 0f3F000000;
	cvt.sat.f32.f32 	%f31, %f30;
	mov.f32 	%f32, 0f4B400001;
	mov.f32 	%f33, 0f437C0000;
	fma.rm.f32 	%f34, %f31, %f33, %f32;
	add.f32 	%f35, %f34, 0fCB40007F;
	neg.f32 	%f36, %f35;
	fma.rn.f32 	%f37, %f29, 0f3FB8AA3B, %f36;
	fma.rn.f32 	%f38, %f29, 0f32A57060, %f37;
	mov.b32 	%r32, %f34;
	shl.b32 	%r33, %r32, 23;
	mov.b32 	%f39, %r33;
	ex2.approx.ftz.f32 	%f40, %f38;
	mul.f32 	%f41, %f40, %f39;
	add.f32 	%f42, %f41, 0f00000000;
	mov.b32 	%r34, %f42;
	shfl.sync.bfly.b32	%r35|%p14, %r34, 4, 31, -1;
	mov.b32 	%f43, %r35;
	add.f32 	%f44, %f42, %f43;
	mov.b32 	%r36, %f44;
	shfl.sync.bfly.b32	%r37|%p15, %r36, 2, 31, -1;
	mov.b32 	%f45, %r37;
	add.f32 	%f46, %f44, %f45;
	mov.b32 	%r38, %f46;
	shfl.sync.bfly.b32	%r39|%p16, %r38, 1, 31, -1;
	mov.b32 	%f47, %r39;
	add.f32 	%f48, %f46, %f47;
	div.rn.f32 	%f7, %f41, %f48;
	mov.u64 	%rd70, %rd7;
	@%p10 bra 	$L__BB219_11;
	mad.lo.s64 	%rd47, %rd27, %rd5, %rd6;
	shl.b64 	%rd48, %rd47, 2;
	add.s64 	%rd49, %rd3, %rd48;
	st.global.f32 	[%rd49], %f7;
$L__BB219_11:
	setp.eq.s64 	%p17, %rd13, 0;
	@%p17 bra 	$L__BB219_21;
$L__BB219_12:
	setp.le.s64 	%p18, %rd29, %rd6;
	mov.f32 	%f109, 0fFF800000;
	mov.f32 	%f110, %f109;
	@%p18 bra 	$L__BB219_14;
	setp.eq.s64 	%p19, %rd21, 1;
	setp.eq.s64 	%p20, %rd20, 1;
	mad.lo.s64 	%rd50, %rd25, %rd70, %rd6;
	cvt.u32.u64 	%r40, %rd50;
	div.s32 	%r41, %r40, %r4;
	mul.lo.s32 	%r42, %r41, %r4;
	sub.s32 	%r43, %r40, %r42;
	selp.b32 	%r44, 0, %r41, %p20;
	selp.b32 	%r45, 0, %r43, %p19;
	mul.lo.s32 	%r46, %r6, %r44;
	mad.lo.s32 	%r47, %r7, %r45, %r46;
	shl.b64 	%rd51, %rd50, 32;
	shr.s64 	%rd52, %rd51, 30;
	add.s64 	%rd53, %rd1, %rd52;
	ld.global.f32 	%f50, [%rd53];
	cvt.s64.s32 	%rd54, %r47;
	add.s64 	%rd55, %rd2, %rd54;
	ld.global.u8 	%rs2, [%rd55];
	setp.eq.s16 	%p21, %rs2, 0;
	mul.f32 	%f51, %f50, %f19;
	selp.f32 	%f109, %f18, %f51, %p21;
	max.f32 	%f110, %f109, 0fFF800000;
$L__BB219_14:
	setp.le.s64 	%p22, %rd29, %rd6;
	mov.b32 	%r48, %f110;
	shfl.sync.bfly.b32	%r49|%p23, %r48, 4, 31, -1;
	mov.b32 	%f52, %r49;
	max.f32 	%f53, %f110, %f52;
	mov.b32 	%r50, %f53;
	shfl.sync.bfly.b32	%r51|%p24, %r50, 2, 31, -1;
	mov.b32 	%f54, %r51;
	max.f32 	%f55, %f53, %f54;
	mov.b32 	%r52, %f55;
	shfl.sync.bfly.b32	%r53|%p25, %r52, 1, 31, -1;
	mov.b32 	%f56, %r53;
	max.f32 	%f57, %f55, %f56;
	sub.f32 	%f58, %f109, %f57;
	fma.rn.f32 	%f59, %f58, 0f3BBB989D, 0f3F000000;
	cvt.sat.f32.f32 	%f60, %f59;
	mov.f32 	%f61, 0f4B400001;
	mov.f32 	%f62, 0f437C0000;
	fma.rm.f32 	%f63, %f60, %f62, %f61;
	add.f32 	%f64, %f63, 0fCB40007F;
	neg.f32 	%f65, %f64;
	fma.rn.f32 	%f66, %f58, 0f3FB8AA3B, %f65;
	fma.rn.f32 	%f67, %f58, 0f32A57060, %f66;
	mov.b32 	%r54, %f63;
	shl.b32 	%r55, %r54, 23;
	mov.b32 	%f68, %r55;
	ex2.approx.ftz.f32 	%f69, %f67;
	mul.f32 	%f70, %f69, %f68;
	add.f32 	%f71, %f70, 0f00000000;
	mov.b32 	%r56, %f71;
	shfl.sync.bfly.b32	%r57|%p26, %r56, 4, 31, -1;
	mov.b32 	%f72, %r57;
	add.f32 	%f73, %f71, %f72;
	mov.b32 	%r58, %f73;
	shfl.sync.bfly.b32	%r59|%p27, %r58, 2, 31, -1;
	mov.b32 	%f74, %r59;
	add.f32 	%f75, %f73, %f74;
	mov.b32 	%r60, %f75;
	shfl.sync.bfly.b32	%r61|%p28, %r60, 1, 31, -1;
	mov.b32 	%f76, %r61;
	add.f32 	%f77, %f75, %f76;
	div.rn.f32 	%f12, %f70, %f77;
	@%p22 bra 	$L__BB219_16;
	mad.lo.s64 	%rd56, %rd70, %rd27, %rd6;
	shl.b64 	%rd57, %rd56, 2;
	add.s64 	%rd58, %rd3, %rd57;
	st.global.f32 	[%rd58], %f12;
$L__BB219_16:
	add.s64 	%rd16, %rd70, %rd4;
	mov.f32 	%f111, 0fFF800000;
	mov.f32 	%f112, %f111;
	@%p22 bra 	$L__BB219_18;
	setp.eq.s64 	%p30, %rd21, 1;
	setp.eq.s64 	%p31, %rd20, 1;
	mad.lo.s64 	%rd59, %rd25, %rd16, %rd6;
	cvt.u32.u64 	%r62, %rd59;
	div.s32 	%r63, %r62, %r4;
	mul.lo.s32 	%r64, %r63, %r4;
	sub.s32 	%r65, %r62, %r64;
	selp.b32 	%r66, 0, %r63, %p31;
	selp.b32 	%r67, 0, %r65, %p30;
	mul.lo.s32 	%r68, %r6, %r66;
	mad.lo.s32 	%r69, %r7, %r67, %r68;
	shl.b64 	%rd60, %rd59, 32;
	shr.s64 	%rd61, %rd60, 30;
	add.s64 	%rd62, %rd1, %rd61;
	ld.global.f32 	%f79, [%rd62];
	cvt.s64.s32 	%rd63, %r69;
	add.s64 	%rd64, %rd2, %rd63;
	ld.global.u8 	%rs3, [%rd64];
	setp.eq.s16 	%p32, %rs3, 0;
	mul.f32 	%f80, %f79, %f19;
	selp.f32 	%f111, %f18, %f80, %p32;
	max.f32 	%f112, %f111, 0fFF800000;
$L__BB219_18:
	setp.le.s64 	%p33, %rd29, %rd6;
	mov.b32 	%r70, %f112;
	shfl.sync.bfly.b32	%r71|%p34, %r70, 4, 31, -1;
	mov.b32 	%f81, %r71;
	max.f32 	%f82, %f112, %f81;
	mov.b32 	%r72, %f82;
	shfl.sync.bfly.b32	%r73|%p35, %r72, 2, 31, -1;
	mov.b32 	%f83, %r73;
	max.f32 	%f84, %f82, %f83;
	mov.b32 	%r74, %f84;
	shfl.sync.bfly.b32	%r75|%p36, %r74, 1, 31, -1;
	mov.b32 	%f85, %r75;
	max.f32 	%f86, %f84, %f85;
	sub.f32 	%f87, %f111, %f86;
	fma.rn.f32 	%f88, %f87, 0f3BBB989D, 0f3F000000;
	cvt.sat.f32.f32 	%f89, %f88;
	mov.f32 	%f90, 0f4B400001;
	mov.f32 	%f91, 0f437C0000;
	fma.rm.f32 	%f92, %f89, %f91, %f90;
	add.f32 	%f93, %f92, 0fCB40007F;
	neg.f32 	%f94, %f93;
	fma.rn.f32 	%f95, %f87, 0f3FB8AA3B, %f94;
	fma.rn.f32 	%f96, %f87, 0f32A57060, %f95;
	mov.b32 	%r76, %f92;
	shl.b32 	%r77, %r76, 23;
	mov.b32 	%f97, %r77;
	ex2.approx.ftz.f32 	%f98, %f96;
	mul.f32 	%f99, %f98, %f97;
	add.f32 	%f100, %f99, 0f00000000;
	mov.b32 	%r78, %f100;
	shfl.sync.bfly.b32	%r79|%p37, %r78, 4, 31, -1;
	mov.b32 	%f101, %r79;
	add.f32 	%f102, %f100, %f101;
	mov.b32 	%r80, %f102;
	shfl.sync.bfly.b32	%r81|%p38, %r80, 2, 31, -1;
	mov.b32 	%f103, %r81;
	add.f32 	%f104, %f102, %f103;
	mov.b32 	%r82, %f104;
	shfl.sync.bfly.b32	%r83|%p39, %r82, 1, 31, -1;
	mov.b32 	%f105, %r83;
	add.f32 	%f106, %f104, %f105;
	div.rn.f32 	%f17, %f99, %f106;
	@%p33 bra 	$L__BB219_20;
	mad.lo.s64 	%rd65, %rd16, %rd27, %rd6;
	shl.b64 	%rd66, %rd65, 2;
	add.s64 	%rd67, %rd3, %rd66;
	st.global.f32 	[%rd67], %f17;
$L__BB219_20:
	add.s64 	%rd70, %rd16, %rd4;
	setp.lt.s64 	%p40, %rd70, %rd28;
	@%p40 bra 	$L__BB219_12;
$L__BB219_21:
	ret;

}
	// .globl	_Z15SoftmaxWarpImplI22BroadcastScaleMaskLoadIffbLm2EiE11DirectStoreIffEfLi1ELi1ELi16ELi2ELb0EL9Algorithm0EEvT_T0_ll
.visible .entry _Z15SoftmaxWarpImplI22BroadcastScaleMaskLoadIffbLm2EiE11DirectStoreIffEfLi1ELi1ELi16ELi2ELb0EL9Algorithm0EEvT_T0_ll(
	.param .align 8 .b8 _Z15SoftmaxWarpImplI22BroadcastScaleMaskLoadIffbLm2EiE11DirectStoreIffEfLi1ELi1ELi16ELi2ELb0EL9Algorithm0EEvT_T0_ll_param_0[88],
	.param .align 8 .b8 _Z15SoftmaxWarpImplI22BroadcastScaleMaskLoadIffbLm2EiE11DirectStoreIffEfLi1ELi1ELi16ELi2ELb0EL9Algorithm0EEvT_T0_ll_param_1[16],
	.param .u64 _Z15SoftmaxWarpImplI22BroadcastScaleMaskLoadIffbLm2EiE11DirectStoreIffEfLi1ELi1ELi16ELi2ELb0EL9Algorithm0EEvT_T0_ll_param_2,
	.param .u64 _Z15SoftmaxWarpImplI22BroadcastScaleMaskLoadIffbLm2EiE11DirectStoreIffEfLi1ELi1ELi16ELi2ELb0EL9Algorithm0EEvT_T0_ll_param_3
)
{
	.reg .pred 	%p<24>;
	.reg .b16 	%rs<3>;
	.reg .b32 	%r<69>;
	.reg .b32 	%f<73>;
	.reg .b64 	%rd<48>;

	ld.param.v2.f32 	{%f3, %f4}, [_Z15SoftmaxWarpImplI22BroadcastScaleMaskLoadIffbLm2EiE11DirectStoreIffEfLi1ELi1ELi16ELi2ELb0EL9Algorithm0EEvT_T0_ll_param_0+80];
	ld.param.u64 	%rd21, [_Z15SoftmaxWarpImplI22BroadcastScaleMaskLoadIffbLm2EiE11DirectStoreIffEfLi1ELi1ELi16ELi2ELb0EL9Algorithm0EEvT_T0_ll_param_0+72];
	ld.param.v2.u32 	{%r7, %r8}, [_Z15SoftmaxWarpImplI22BroadcastScaleMaskLoadIffbLm2EiE11DirectStoreIffEfLi1ELi1ELi16ELi2ELb0EL9Algorithm0EEvT_T0_ll_param_0+56];
	ld.param.v2.u32 	{%r5, %r6}, [_Z15SoftmaxWarpImplI22BroadcastScaleMaskLoadIffbLm2EiE11DirectStoreIffEfLi1ELi1ELi16ELi2ELb0EL9Algorithm0EEvT_T0_ll_param_0+40];
	ld.param.u64 	%rd17, [_Z15SoftmaxWarpImplI22BroadcastScaleMaskLoadIffbLm2EiE11DirectStoreIffEfLi1ELi1ELi16ELi2ELb0EL9Algorithm0EEvT_T0_ll_param_0+24];
	ld.param.u64 	%rd16, [_Z15SoftmaxWarpImplI22BroadcastScaleMaskLoadIffbLm2EiE11DirectStoreIffEfLi1ELi1ELi16ELi2ELb0EL9Algorithm0EEvT_T0_ll_param_0+16];
	ld.param.u64 	%rd15, [_Z15SoftmaxWarpImplI22BroadcastScaleMaskLoadIffbLm2EiE11DirectStoreIffEfLi1ELi1ELi16ELi2ELb0EL9Algorithm0EEvT_T0_ll_param_0+8];
	ld.param.u64 	%rd14, [_Z15SoftmaxWarpImplI22BroadcastScaleMaskLoadIffbLm2EiE11DirectStoreIffEfLi1ELi1ELi16ELi2ELb0EL9Algorithm0EEvT_T0_ll_param_0];
	ld.param.u64 	%rd4, [_Z15SoftmaxWarpImplI22BroadcastScaleMaskLoadIffbLm2EiE11DirectStoreIffEfLi1ELi1ELi16ELi2ELb0EL9Algorithm0EEvT_T0_ll_param_1];
	ld.param.u64 	%rd5, [_Z15SoftmaxWarpImplI22BroadcastScaleMaskLoadIffbLm2EiE11DirectStoreIffEfLi1ELi1ELi16ELi2ELb0EL9Algorithm0EEvT_T0_ll_param_1+8];
	ld.param.u64 	%rd22, [_Z15SoftmaxWarpImplI22BroadcastScaleMaskLoadIffbLm2EiE11DirectStoreIffEfLi1ELi1ELi16ELi2ELb0EL9Algorithm0EEvT_T0_ll_param_2];
	ld.param.u64 	%rd23, [_Z15SoftmaxWarpImplI22BroadcastScaleMaskLoadIffbLm2EiE11DirectStoreIffEfLi1ELi1ELi16ELi2ELb0EL9Algorithm0EEvT_T0_ll_param_3];
	setp.lt.s64 	%p1, %rd23, 17;
	@%p1 bra 	$L__BB220_2;
	mov.u64 	%rd24, $str;
	cvta.global.u64 	%rd25, %rd24;
	mov.u64 	%rd26, $str$1;
	cvta.global.u64 	%rd27, %rd26;
	mov.u64 	%rd28, __unnamed_216;
	cvta.global.u64 	%rd29, %rd28;
	{ // callseq 215, 0
	.param .b64 param0;
	st.param.b64 	[param0], %rd25;
	.param .b64 param1;
	st.param.b64 	[param1], %rd27;
	.param .b32 param2;
	st.param.b32 	[param2], 219;
	.param .b64 param3;
	st.param.b64 	[param3], %rd29;
	.param .b64 param4;
	st.param.b64 	[param4], 1;
	call.uni 
	__assertfail, 
	(
	param0, 
	param1, 
	param2, 
	param3, 
	param4
	);
	} // callseq 215
$L__BB220_2:
	mov.u32 	%r9, %ctaid.x;
	mov.u32 	%r10, %ntid.y;
	mov.u32 	%r11, %tid.y;
	mad.lo.s32 	%r12, %r9, %r10, %r11;
	mov.u32 	%r13, %nctaid.x;
	mul.lo.s32 	%r14, %r10, %r13;
	shl.b32 	%r4, %r14, 1;
	shl.b32 	%r15, %r12, 1;
	cvt.s64.s32 	%rd47, %r15;
	setp.le.s64 	%p2, %rd22, %rd47;
	@%p2 bra 	$L__BB220_5;
	cvta.to.global.u64 	%rd7, %rd14;
	cvta.to.global.u64 	%rd8, %rd15;
	mov.u32 	%r16, %tid.x;
	cvt.u64.u32 	%rd9, %r16;
	cvta.to.global.u64 	%rd10, %rd4;
	cvt.s64.s32 	%rd11, %r4;
$L__BB220_4:
	setp.eq.s64 	%p3, %rd17, 1;
	setp.eq.s64 	%p4, %rd16, 1;
	mad.lo.s64 	%rd30, %rd21, %rd47, %rd9;
	cvt.u32.u64 	%r17, %rd30;
	div.s32 	%r18, %r17, %r5;
	mul.lo.s32 	%r19, %r18, %r5;
	sub.s32 	%r20, %r17, %r19;
	selp.b32 	%r21, 0, %r18, %p4;
	selp.b32 	%r22, 0, %r20, %p3;
	mul.lo.s32 	%r23, %r7, %r21;
	mad.lo.s32 	%r24, %r8, %r22, %r23;
	shl.b64 	%rd31, %rd30, 32;
	shr.s64 	%rd32, %rd31, 30;
	add.s64 	%rd33, %rd7, %rd32;
	ld.global.f32 	%f5, [%rd33];
	cvt.s64.s32 	%rd34, %r24;
	add.s64 	%rd35, %rd8, %rd34;
	ld.global.u8 	%rs1, [%rd35];
	setp.eq.s16 	%p5, %rs1, 0;
	mul.f32 	%f6, %f5, %f4;
	selp.f32 	%f7, %f3, %f6, %p5;
	max.f32 	%f8, %f7, 0fFF800000;
	add.s64 	%rd36, %rd30, %rd21;
	cvt.u32.u64 	%r25, %rd36;
	div.s32 	%r26, %r25, %r5;
	mul.lo.s32 	%r27, %r26, %r5;
	sub.s32 	%r28, %r25, %r27;
	selp.b32 	%r29, 0, %r26, %p4;
	selp.b32 	%r30, 0, %r28, %p3;
	mul.lo.s32 	%r31, %r7, %r29;
	mad.lo.s32 	%r32, %r8, %r30, %r31;
	shl.b64 	%rd37, %rd36, 32;
	shr.s64 	%rd38, %rd37, 30;
	add.s64 	%rd39, %rd7, %rd38;
	ld.global.f32 	%f9, [%rd39];
	cvt.s64.s32 	%rd40, %r32;
	add.s64 	%rd41, %rd8, %rd40;
	ld.global.u8 	%rs2, [%rd41];
	setp.eq.s16 	%p6, %rs2, 0;
	mul.f32 	%f10, %f9, %f4;
	selp.f32 	%f11, %f3, %f10, %p6;
	max.f32 	%f12, %f11, 0fFF800000;
	mov.b32 	%r33, %f8;
	shfl.sync.bfly.b32	%r34|%p7, %r33, 8, 31, -1;
	mov.b32 	%f13, %r34;
	max.f32 	%f14, %f8, %f13;
	mov.b32 	%r35, %f14;
	shfl.sync.bfly.b32	%r36|%p8, %r35, 4, 31, -1;
	mov.b32 	%f15, %r36;
	max.f32 	%f16, %f14, %f15;
	mov.b32 	%r37, %f16;
	shfl.sync.bfly.b32	%r38|%p9, %r37, 2, 31, -1;
	mov.b32 	%f17, %r38;
	max.f32 	%f18, %f16, %f17;
	mov.b32 	%r39, %f18;
	shfl.sync.bfly.b32	%r40|%p10, %r39, 1, 31, -1;
	mov.b32 	%f19, %r40;
	max.f32 	%f20, %f18, %f19;
	mov.b32 	%r41, %f12;
	shfl.sync.bfly.b32	%r42|%p11, %r41, 8, 31, -1;
	mov.b32 	%f21, %r42;
	max.f32 	%f22, %f12, %f21;
	mov.b32 	%r43, %f22;
	shfl.sync.bfly.b32	%r44|%p12, %r43, 4, 31, -1;
	mov.b32 	%f23, %r44;
	max.f32 	%f24, %f22, %f23;
	mov.b32 	%r45, %f24;
	shfl.sync.bfly.b32	%r46|%p13, %r45, 2, 31, -1;
	mov.b32 	%f25, %r46;
	max.f32 	%f26, %f24, %f25;
	mov.b32 	%r47, %f26;
	shfl.sync.bfly.b32	%r48|%p14, %r47, 1, 31, -1;
	mov.b32 	%f27, %r48;
	max.f32 	%f28, %f26, %f27;
	sub.f32 	%f29, %f7, %f20;
	fma.rn.f32 	%f30, %f29, 0f3BBB989D, 0f3F000000;
	cvt.sat.f32.f32 	%f31, %f30;
	mov.f32 	%f32, 0f4B400001;
	mov.f32 	%f33, 0f437C0000;
	fma.rm.f32 	%f34, %f31, %f33, %f32;
	add.f32 	%f35, %f34, 0fCB40007F;
	neg.f32 	%f36, %f35;
	fma.rn.f32 	%f37, %f29, 0f3FB8AA3B, %f36;
	fma.rn.f32 	%f38, %f29, 0f32A57060, %f37;
	mov.b32 	%r49, %f34;
	shl.b32 	%r50, %r49, 23;
	mov.b32 	%f39, %r50;
	ex2.approx.ftz.f32 	%f40, %f38;
	mul.f32 	%f41, %f40, %f39;
	add.f32 	%f42, %f41, 0f00000000;
	sub.f32 	%f43, %f11, %f28;
	fma.rn.f32 	%f44, %f43, 0f3BBB989D, 0f3F000000;
	cvt.sat.f32.f32 	%f45, %f44;
	fma.rm.f32 	%f46, %f45, %f33, %f32;
	add.f32 	%f47, %f46, 0fCB40007F;
	neg.f32 	%f48, %f47;
	fma.rn.f32 	%f49, %f43, 0f3FB8AA3B, %f48;
	fma.rn.f32 	%f50, %f43, 0f32A57060, %f49;
	mov.b32 	%r51, %f46;
	shl.b32 	%r52, %r51, 23;
	mov.b32 	%f51, %r52;
	ex2.approx.ftz.f32 	%f52, %f50;
	mul.f32 	%f53, %f52, %f51;
	add.f32 	%f54, %f53, 0f00000000;
	mov.b32 	%r53, %f42;
	shfl.sync.bfly.b32	%r54|%p15, %r53, 8, 31, -1;
	mov.b32 	%f55, %r54;
	add.f32 	%f56, %f42, %f55;
	mov.b32 	%r55, %f56;
	shfl.sync.bfly.b32	%r56|%p16, %r55, 4, 31, -1;
	mov.b32 	%f57, %r56;
	add.f32 	%f58, %f56, %f57;
	mov.b32 	%r57, %f58;
	shfl.sync.bfly.b32	%r58|%p17, %r57, 2, 31, -1;
	mov.b32 	%f59, %r58;
	add.f32 	%f60, %f58, %f59;
	mov.b32 	%r59, %f60;
	shfl.sync.bfly.b32	%r60|%p18, %r59, 1, 31, -1;
	mov.b32 	%f61, %r60;
	add.f32 	%f62, %f60, %f61;
	mov.b32 	%r61, %f54;
	shfl.sync.bfly.b32	%r62|%p19, %r61, 8, 31, -1;
	mov.b32 	%f63, %r62;
	add.f32 	%f64, %f54, %f63;
	mov.b32 	%r63, %f64;
	shfl.sync.bfly.b32	%r64|%p20, %r63, 4, 31, -1;
	mov.b32 	%f65, %r64;
	add.f32 	%f66, %f64, %f65;
	mov.b32 	%r65, %f66;
	shfl.sync.bfly.b32	%r66|%p21, %r65, 2, 31, -1;
	mov.b32 	%f67, %r66;
	add.f32 	%f68, %f66, %f67;
	mov.b32 	%r67, %f68;
	shfl.sync.bfly.b32	%r68|%p22, %r67, 1, 31, -1;
	mov.b32 	%f69, %r68;
	add.f32 	%f70, %f68, %f69;
	div.rn.f32 	%f71, %f41, %f62;
	mad.lo.s64 	%rd42, %rd47, %rd5, %rd9;
	shl.b64 	%rd43, %rd42, 2;
	add.s64 	%rd44, %rd10, %rd43;
	st.global.f32 	[%rd44], %f71;
	div.rn.f32 	%f72, %f53, %f70;
	shl.b64 	%rd45, %rd5, 2;
	add.s64 	%rd46, %rd44, %rd45;
	st.global.f32 	[%rd46], %f72;
	add.s64 	%rd47, %rd47, %rd11;
	setp.lt.s64 	%p23, %rd47, %rd22;
	@%p23 bra 	$L__BB220_4;
$L__BB220_5:
	ret;

}
	// .globl	_Z15SoftmaxWarpImplI22BroadcastScaleMaskLoadIffbLm2EiE11DirectStoreIffEfLi1ELi1ELi16ELi2ELb1EL9Algorithm0EEvT_T0_ll
.visible .entry _Z15SoftmaxWarpImplI22BroadcastScaleMaskLoadIffbLm2EiE11DirectStoreIffEfLi1ELi1ELi16ELi2ELb1EL9Algorithm0EEvT_T0_ll(
	.param .align 8 .b8 _Z15SoftmaxWarpImplI22BroadcastScaleMaskLoadIffbLm2EiE11DirectStoreIffEfLi1ELi1ELi16ELi2ELb1EL9Algorithm0EEvT_T0_ll_param_0[88],
	.param .align 8 .b8 _Z15SoftmaxWarpImplI22BroadcastScaleMaskLoadIffbLm2EiE11DirectStoreIffEfLi1ELi1ELi16ELi2ELb1EL9Algorithm0EEvT_T0_ll_param_1[16],
	.param .u64 _Z15SoftmaxWarpImplI22BroadcastScaleMaskLoadIffbLm2EiE11DirectStoreIffEfLi1ELi1ELi16ELi2ELb1EL9Algorithm0EEvT_T0_ll_param_2,
	.param .u64 _Z15SoftmaxWarpImplI22BroadcastScaleMaskLoadIffbLm2EiE11DirectStoreIffEfLi1ELi1ELi16ELi2ELb1EL9Algorithm0EEvT_T0_ll_param_3
)
{
	.reg .pred 	%p<30>;
	.reg .b16 	%rs<3>;
	.reg .b32 	%r<69>;
	.reg .b32 	%f<83>;
	.reg .b64 	%rd<49>;

	ld.param.u64 	%rd19, [_Z15SoftmaxWarpImplI22BroadcastScaleMaskLoadIffbLm2EiE11DirectStoreIffEfLi1ELi1ELi16ELi2ELb1EL9Algorithm0EEvT_T0_ll_param_1+8];
	ld.param.v2.f32 	{%f15, %f16}, [_Z15SoftmaxWarpImplI22BroadcastScaleMaskLoadIffbLm2EiE11DirectStoreIffEfLi1ELi1ELi16ELi2ELb1EL9Algorithm0EEvT_T0_ll_param_0+80];
	ld.param.u64 	%rd17, [_Z15SoftmaxWarpImplI22BroadcastScaleMaskLoadIffbLm2EiE11DirectStoreIffEfLi1ELi1ELi16ELi2ELb1EL9Algorithm0EEvT_T0_ll_param_0+72];
	ld.param.v2.u32 	{%r7, %r8}, [_Z15SoftmaxWarpImplI22BroadcastScaleMaskLoadIffbLm2EiE11DirectStoreIffEfLi1ELi1ELi16ELi2ELb1EL9Algorithm0EEvT_T0_ll_param_0+56];
	ld.param.v2.u32 	{%r5, %r6}, [_Z15SoftmaxWarpImplI22BroadcastScaleMaskLoadIffbLm2EiE11DirectStoreIffEfLi1ELi1ELi16ELi2ELb1EL9Algorithm0EEvT_T0_ll_param_0+40];
	ld.param.u64 	%rd13, [_Z15SoftmaxWarpImplI22BroadcastScaleMaskLoadIffbLm2EiE11DirectStoreIffEfLi1ELi1ELi16ELi2ELb1EL9Algorithm0EEvT_T0_ll_param_0+24];
	ld.param.u64 	%rd12, [_Z15SoftmaxWarpImplI22BroadcastScaleMaskLoadIffbLm2EiE11DirectStoreIffEfLi1ELi1ELi16ELi2ELb1EL9Algorithm0EEvT_T0_ll_param_0+16];
	ld.param.u64 	%rd18, [_Z15SoftmaxWarpImplI22BroadcastScaleMaskLoadIffbLm2EiE11DirectStoreIffEfLi1ELi1ELi16ELi2ELb1EL9Algorithm0EEvT_T0_ll_param_1];
	ld.param.u64 	%rd11, [_Z15SoftmaxWarpImplI22BroadcastScaleMaskLoadIffbLm2EiE11DirectStoreIffEfLi1ELi1ELi16ELi2ELb1EL9Algorithm0EEvT_T0_ll_param_0+8];
	ld.param.u64 	%rd10, [_Z15SoftmaxWarpImplI22BroadcastScaleMaskLoadIffbLm2EiE11DirectStoreIffEfLi1ELi1ELi16ELi2ELb1EL9Algorithm0EEvT_T0_ll_param_0];
	ld.param.u64 	%rd20, [_Z15SoftmaxWarpImplI22BroadcastScaleMaskLoadIffbLm2EiE11DirectStoreIffEfLi1ELi1ELi16ELi2ELb1EL9Algorithm0EEvT_T0_ll_param_2];
	ld.param.u64 	%rd21, [_Z15SoftmaxWarpImplI22BroadcastScaleMaskLoadIffbLm2EiE11DirectStoreIffEfLi1ELi1ELi16ELi2ELb1EL9Algorithm0EEvT_T0_ll_param_3];
	cvta.to.global.u64 	%rd1, %rd10;
	cvta.to.global.u64 	%rd2, %rd11;
	cvta.to.global.u64 	%rd4, %rd18;
	setp.lt.s64 	%p1, %rd21, 17;
	@%p1 bra 	$L__BB221_2;
	mov.u64 	%rd22, $str;
	cvta.global.u64 	%rd23, %rd22;
	mov.u64 	%rd24, $str$1;
	cvta.global.u64 	%rd25, %rd24;
	mov.u64 	%rd26, __unnamed_217;
	cvta.global.u64 	%rd27, %rd26;
	{ // callseq 216, 0
	.param .b64 param0;
	st.param.b64 	[param0], %rd23;
	.param .b64 param1;
	st.param.b64 	[param1], %rd25;
	.param .b32 param2;
	st.param.b32 	[param2], 219;
	.param .b64 param3;
	st.param.b64 	[param3], %rd27;
	.param .b64 param4;
	st.param.b64 	[param4], 1;
	call.uni 
	__assertfail, 
	(
	param0, 
	param1, 
	param2, 
	param3, 
	param4
	);
	} // callseq 216
$L__BB221_2:
	mov.u32 	%r9, %ctaid.x;
	mov.u32 	%r10, %ntid.y;
	mov.u32 	%r11, %tid.y;
	mad.lo.s32 	%r12, %r9, %r10, %r11;
	mov.u32 	%r13, %nctaid.x;
	mul.lo.s32 	%r14, %r10, %r13;
	shl.b32 	%r4, %r14, 1;
	shl.b32 	%r15, %r12, 1;
	cvt.s64.s32 	%rd48, %r15;
	setp.le.s64 	%p2, %rd20, %rd48;
	@%p2 bra 	$L__BB221_13;
	mov.u32 	%r16, %tid.x;
	cvt.u64.u32 	%rd6, %r16;
	cvt.s64.s32 	%rd7, %r4;
$L__BB221_4:
	setp.le.s64 	%p3, %rd21, %rd6;
	mov.f32 	%f79, 0fFF800000;
	mov.f32 	%f80, %f79;
	@%p3 bra 	$L__BB221_6;
	setp.eq.s64 	%p4, %rd13, 1;
	setp.eq.s64 	%p5, %rd12, 1;
	mad.lo.s64 	%rd28, %rd17, %rd48, %rd6;
	cvt.u32.u64 	%r17, %rd28;
	div.s32 	%r18, %r17, %r5;
	mul.lo.s32 	%r19, %r18, %r5;
	sub.s32 	%r20, %r17, %r19;
	selp.b32 	%r21, 0, %r18, %p5;
	selp.b32 	%r22, 0, %r20, %p4;
	mul.lo.s32 	%r23, %r7, %r21;
	mad.lo.s32 	%r24, %r8, %r22, %r23;
	shl.b64 	%rd29, %rd28, 32;
	shr.s64 	%rd30, %rd29, 30;
	add.s64 	%rd31, %rd1, %rd30;
	ld.global.f32 	%f18, [%rd31];
	cvt.s64.s32 	%rd32, %r24;
	add.s64 	%rd33, %rd2, %rd32;
	ld.global.u8 	%rs1, [%rd33];
	setp.eq.s16 	%p6, %rs1, 0;
	mul.f32 	%f19, %f18, %f16;
	selp.f32 	%f80, %f15, %f19, %p6;
	max.f32 	%f79, %f80, 0fFF800000;
$L__BB221_6:
	mov.f32 	%f81, 0fFF800000;
	mov.f32 	%f82, %f81;
	@%p3 bra 	$L__BB221_8;
	setp.eq.s64 	%p8, %rd13, 1;
	setp.eq.s64 	%p9, %rd12, 1;
	mad.lo.s64 	%rd34, %rd17, %rd48, %rd17;
	add.s64 	%rd35, %rd34, %rd6;
	cvt.u32.u64 	%r25, %rd35;
	div.s32 	%r26, %r25, %r5;
	mul.lo.s32 	%r27, %r26, %r5;
	sub.s32 	%r28, %r25, %r27;
	selp.b32 	%r29, 0, %r26, %p9;
	selp.b32 	%r30, 0, %r28, %p8;
	mul.lo.s32 	%r31, %r7, %r29;
	mad.lo.s32 	%r32, %r8, %r30, %r31;
	shl.b64 	%rd36, %rd35, 32;
	shr.s64 	%rd37, %rd36, 30;
	add.s64 	%rd38, %rd1, %rd37;
	ld.global.f32 	%f21, [%rd38];
	cvt.s64.s32 	%rd39, %r32;
	add.s64 	%rd40, %rd2, %rd39;
	ld.global.u8 	%rs2, [%rd40];
	setp.eq.s16 	%p10, %rs2, 0;
	mul.f32 	%f22, %f21, %f16;
	selp.f32 	%f82, %f15, %f22, %p10;
	max.f32 	%f81, %f82, 0fFF800000;
$L__BB221_8:
	setp.le.s64 	%p11, %rd21, %rd6;
	mov.b32 	%r33, %f79;
	shfl.sync.bfly.b32	%r34|%p12, %r33, 8, 31, -1;
	mov.b32 	%f23, %r34;
	max.f32 	%f24, %f79, %f23;
	mov.b32 	%r35, %f24;
	shfl.sync.bfly.b32	%r36|%p13, %r35, 4, 31, -1;
	mov.b32 	%f25, %r36;
	max.f32 	%f26, %f24, %f25;
	mov.b32 	%r37, %f26;
	shfl.sync.bfly.b32	%r38|%p14, %r37, 2, 31, -1;
	mov.b32 	%f27, %r38;
	max.f32 	%f28, %f26, %f27;
	mov.b32 	%r39, %f28;
	shfl.sync.bfly.b32	%r40|%p15, %r39, 1, 31, -1;
	mov.b32 	%f29, %r40;
	max.f32 	%f30, %f28, %f29;
	mov.b32 	%r41, %f81;
	shfl.sync.bfly.b32	%r42|%p16, %r41, 8, 31, -1;
	mov.b32 	%f31, %r42;
	max.f32 	%f32, %f81, %f31;
	mov.b32 	%r43, %f32;
	shfl.sync.bfly.b32	%r44|%p17, %r43, 4, 31, -1;
	mov.b32 	%f33, %r44;
	max.f32 	%f34, %f32, %f33;
	mov.b32 	%r45, %f34;
	shfl.sync.bfly.b32	%r46|%p18, %r45, 2, 31, -1;
	mov.b32 	%f35, %r46;
	max.f32 	%f36, %f34, %f35;
	mov.b32 	%r47, %f36;
	shfl.sync.bfly.b32	%r48|%p19, %r47, 1, 31, -1;
	mov.b32 	%f37, %r48;
	max.f32 	%f38, %f36, %f37;
	sub.f32 	%f39, %f80, %f30;
	fma.rn.f32 	%f40, %f39, 0f3BBB989D, 0f3F000000;
	cvt.sat.f32.f32 	%f41, %f40;
	mov.f32 	%f42, 0f4B400001;
	mov.f32 	%f43, 0f437C0000;
	fma.rm.f32 	%f44, %f41, %f43, %f42;
	add.f32 	%f45, %f44, 0fCB40007F;
	neg.f32 	%f46, %f45;
	fma.rn.f32 	%f47, %f39, 0f3FB8AA3B, %f46;
	fma.rn.f32 	%f48, %f39, 0f32A57060, %f47;
	mov.b32 	%r49, %f44;
	shl.b32 	%r50, %r49, 23;
	mov.b32 	%f49, %r50;
	ex2.approx.ftz.f32 	%f50, %f48;
	mul.f32 	%f51, %f50, %f49;
	add.f32 	%f52, %f51, 0f00000000;
	sub.f32 	%f53, %f82, %f38;
	fma.rn.f32 	%f54, %f53, 0f3BBB989D, 0f3F000000;
	cvt.sat.f32.f32 	%f55, %f54;
	fma.rm.f32 	%f56, %f55, %f43, %f42;
	add.f32 	%f57, %f56, 0fCB40007F;
	neg.f32 	%f58, %f57;
	fma.rn.f32 	%f59, %f53, 0f3FB8AA3B, %f58;
	fma.rn.f32 	%f60, %f53, 0f32A57060, %f59;
	mov.b32 	%r51, %f56;
	shl.b32 	%r52, %r51, 23;
	mov.b32 	%f61, %r52;
	ex2.approx.ftz.f32 	%f62, %f60;
	mul.f32 	%f11, %f62, %f61;
	add.f32 	%f63, %f11, 0f00000000;
	mov.b32 	%r53, %f52;
	shfl.sync.bfly.b32	%r54|%p20, %r53, 8, 31, -1;
	mov.b32 	%f64, %r54;
	add.f32 	%f65, %f52, %f64;
	mov.b32 	%r55, %f65;
	shfl.sync.bfly.b32	%r56|%p21, %r55, 4, 31, -1;
	mov.b32 	%f66, %r56;
	add.f32 	%f67, %f65, %f66;
	mov.b32 	%r57, %f67;
	shfl.sync.bfly.b32	%r58|%p22, %r57, 2, 31, -1;
	mov.b32 	%f68, %r58;
	add.f32 	%f69, %f67, %f68;
	mov.b32 	%r59, %f69;
	shfl.sync.bfly.b32	%r60|%p23, %r59, 1, 31, -1;
	mov.b32 	%f70, %r60;
	add.f32 	%f71, %f69, %f70;
	mov.b32 	%r61, %f63;
	shfl.sync.bfly.b32	%r62|%p24, %r61, 8, 31, -1;
	mov.b32 	%f72, %r62;
	add.f32 	%f73, %f63, %f72;
	mov.b32 	%r63, %f73;
	shfl.sync.bfly.b32	%r64|%p25, %r63, 4, 31, -1;
	mov.b32 	%f74, %r64;
	add.f32 	%f75, %f73, %f74;
	mov.b32 	%r65, %f75;
	shfl.sync.bfly.b32	%r66|%p26, %r65, 2, 31, -1;
	mov.b32 	%f76, %r66;
	add.f32 	%f77, %f75, %f76;
	mov.b32 	%r67, %f77;
	shfl.sync.bfly.b32	%r68|%p27, %r67, 1, 31, -1;
	mov.b32 	%f78, %r68;
	add.f32 	%f12, %f77, %f78;
	div.rn.f32 	%f13, %f51, %f71;
	@%p11 bra 	$L__BB221_10;
	mad.lo.s64 	%rd41, %rd48, %rd19, %rd6;
	shl.b64 	%rd42, %rd41, 2;
	add.s64 	%rd43, %rd4, %rd42;
	st.global.f32 	[%rd43], %f13;
$L__BB221_10:
	div.rn.f32 	%f14, %f11, %f12;
	@%p11 bra 	$L__BB221_12;
	mad.lo.s64 	%rd44, %rd19, %rd48, %rd19;
	add.s64 	%rd45, %rd44, %rd6;
	shl.b64 	%rd46, %rd45, 2;
	add.s64 	%rd47, %rd4, %rd46;
	st.global.f32 	[%rd47], %f14;
$L__BB221_12:
	add.s64 	%rd48, %rd48, %rd7;
	setp.lt.s64 	%p29, %rd48, %rd20;
	@%p29 bra 	$L__BB221_4;
$L__BB221_13:
	ret;

}
	// .globl	_Z15SoftmaxWarpImplI22BroadcastScaleMaskLoadIffbLm2EiE11DirectStoreIffEfLi1ELi1ELi16ELi1ELb0EL9Algorithm0EEvT_T0_ll
.visible .entry _Z15SoftmaxWarpImplI22BroadcastScaleMaskLoadIffbLm2EiE11DirectStoreIffEfLi1ELi1ELi16ELi1ELb0EL9Algorithm0EEvT_T0_ll(
	.param .align 8 .b8 _Z15SoftmaxWarpImplI22BroadcastScaleMaskLoadIffbLm2EiE11DirectStoreIffEfLi1ELi1ELi16ELi1ELb0EL9Algorithm0EEvT_T0_ll_param_0[88],
	.param .align 8 .b8 _Z15SoftmaxWarpImplI22BroadcastScaleMaskLoadIffbLm2EiE11DirectStoreIffEfLi1ELi1ELi16ELi1ELb0EL9Algorithm0EEvT_T0_ll_param_1[16],
	.param .u64 _Z15SoftmaxWarpImplI22BroadcastScaleMaskLoadIffbLm2EiE11DirectStoreIffEfLi1ELi1ELi16ELi1ELb0EL9Algorithm0EEvT_T0_ll_param_2,
	.param .u64 _Z15SoftmaxWarpImplI22BroadcastScaleMaskLoadIffbLm2EiE11DirectStoreIffEfLi1ELi1ELi16ELi1ELb0EL9Algorithm0EEvT_T0_ll_param_3
)
{
	.reg .pred 	%p<15>;
	.reg .b16 	%rs<2>;
	.reg .b32 	%r<41>;
	.reg .b32 	%f<40>;
	.reg .b64 	%rd<41>;

	ld.param.v2.f32 	{%f3, %f4}, [_Z15SoftmaxWarpImplI22BroadcastScaleMaskLoadIffbLm2EiE11DirectStoreIffEfLi1ELi1ELi16ELi1ELb0EL9Algorithm0EEvT_T0_ll_param_0+80];
	ld.param.u64 	%rd22, [_Z15SoftmaxWarpImplI22BroadcastScaleMaskLoadIffbLm2EiE11DirectStoreIffEfLi1ELi1ELi16ELi1ELb0EL9Algorithm0EEvT_T0_ll_param_0+72];
	ld.param.v2.u32 	{%r7, %r8}, [_Z15SoftmaxWarpImplI22BroadcastScaleMaskLoadIffbLm2EiE11DirectStoreIffEfLi1ELi1ELi16ELi1ELb0EL9Algorithm0EEvT_T0_ll_param_0+56];
	ld.param.v2.u32 	{%r5, %r6}, [_Z15SoftmaxWarpImplI22BroadcastScaleMaskLoadIffbLm2EiE11DirectStoreIffEfLi1ELi1ELi16ELi1ELb0EL9Algorithm0EEvT_T0_ll_param_0+40];
	ld.param.u64 	%rd18, [_Z15SoftmaxWarpImplI22BroadcastScaleMaskLoadIffbLm2EiE11DirectStoreIffEfLi1ELi1ELi16ELi1ELb0EL9Algorithm0EEvT_T0_ll_param_0+24];
	ld.param.u64 	%rd17, [_Z15SoftmaxWarpImplI22BroadcastScaleMaskLoadIffbLm2EiE11DirectStoreIffEfLi1ELi1ELi16ELi1ELb0EL9Algorithm0EEvT_T0_ll_param_0+16];
	ld.param.u64 	%rd16, [_Z15SoftmaxWarpImplI22BroadcastScaleMaskLoadIffbLm2EiE11DirectStoreIffEfLi1ELi1ELi16ELi1ELb0EL9Algorithm0EEvT_T0_ll_param_0+8];
	ld.param.u64 	%rd15, [_Z15SoftmaxWarpImplI22BroadcastScaleMaskLoadIffbLm2EiE11DirectStoreIffEfLi1ELi1ELi16ELi1ELb0EL9Algorithm0EEvT_T0_ll_param_0];
	ld.param.u64 	%rd5, [_Z15SoftmaxWarpImplI22BroadcastScaleMaskLoadIffbLm2EiE11DirectStoreIffEfLi1ELi1ELi16ELi1ELb0EL9Algorithm0EEvT_T0_ll_param_1];
	ld.param.u64 	%rd6, [_Z15SoftmaxWarpImplI22BroadcastScaleMaskLoadIffbLm2EiE11DirectStoreIffEfLi1ELi1ELi16ELi1ELb0EL9Algorithm0EEvT_T0_ll_param_1+8];
	ld.param.u64 	%rd23, [_Z15SoftmaxWarpImplI22BroadcastScaleMaskLoadIffbLm2EiE11DirectStoreIffEfLi1ELi1ELi16ELi1ELb0EL9Algorithm0EEvT_T0_ll_param_2];
	ld.param.u64 	%rd24, [_Z15SoftmaxWarpImplI22BroadcastScaleMaskLoadIffbLm2EiE11DirectStoreIffEfLi1ELi1ELi16ELi1ELb0EL9Algorithm0EEvT_T0_ll_param_3];
	setp.lt.s64 	%p1, %rd24, 17;
	@%p1 bra 	$L__BB222_2;
	mov.u64 	%rd25, $str;
	cvta.global.u64 	%rd26, %rd25;
	mov.u64 	%rd27, $str$1;
	cvta.global.u64 	%rd28, %rd27;
	mov.u64 	%rd29, __unnamed_218;
	cvta.global.u64 	%rd30, %rd29;
	{ // callseq 217, 0
	.param .b64 param0;
	st.param.b64 	[param0], %rd26;
	.param .b64 param1;
	st.param.b64 	[param1], %rd28;
	.param .b32 param2;
	st.param.b32 	[param2], 219;
	.param .b64 param3;
	st.param.b64 	[param3], %rd30;
	.param .b64 param4;
	st.param.b64 	[param4], 1;
	call.uni 
	__assertfail, 
	(
	param0, 
	param1, 
	param2, 
	param3, 
	param4
	);
	} // callseq 217
$L__BB222_2:
	mov.u32 	%r9, %ctaid.x;
	mov.u32 	%r10, %ntid.y;
	mov.u32 	%r11, %tid.y;
	mad.lo.s32 	%r12, %r9, %r10, %r11;
	mov.u32 	%r13, %nctaid.x;
	mul.lo.s32 	%r4, %r13, %r10;
	cvt.s64.s32 	%rd40, %r12;
	setp.le.s64 	%p2, %rd23, %rd40;
	@%p2 bra 	$L__BB222_5;
	mov.u32 	%r14, %tid.x;
	cvt.u64.u32 	%rd8, %r14;
	cvta.to.global.u64 	%rd9, %rd5;
	cvta.to.global.u64 	%rd10, %rd16;
	cvta.to.global.u64 	%rd11, %rd15;
	cvt.s64.s32 	%rd12, %r4;
$L__BB222_4:
	setp.eq.s64 	%p3, %rd18, 1;
	setp.eq.s64 	%p4, %rd17, 1;
	mad.lo.s64 	%rd31, %rd22, %rd40, %rd8;
	cvt.u32.u64 	%r15, %rd31;
	div.s32 	%r16, %r15, %r5;
	mul.lo.s32 	%r17, %r16, %r5;
	sub.s32 	%r18, %r15, %r17;
	selp.b32 	%r19, 0, %r16, %p4;
	selp.b32 	%r20, 0, %r18, %p3;
	mul.lo.s32 	%r21, %r7, %r19;
	mad.lo.s32 	%r22, %r8, %r20, %r21;
	shl.b64 	%rd32, %rd31, 32;
	shr.s64 	%rd33, %rd32, 30;
	add.s64 	%rd34, %rd11, %rd33;
	ld.global.f32 	%f5, [%rd34];
	cvt.s64.s32 	%rd35, %r22;
	add.s64 	%rd36, %rd10, %rd35;
	ld.global.u8 	%rs1, [%rd36];
	setp.eq.s16 	%p5, %rs1, 0;
	mul.f32 	%f6, %f5, %f4;
	selp.f32 	%f7, %f3, %f6, %p5;
	max.f32 	%f8, %f7, 0fFF800000;
	mov.b32 	%r23, %f8;
	shfl.sync.bfly.b32	%r24|%p6, %r23, 8, 31, -1;
	mov.b32 	%f9, %r24;
	max.f32 	%f10, %f8, %f9;
	mov.b32 	%r25, %f10;
	shfl.sync.bfly.b32	%r26|%p7, %r25, 4, 31, -1;
	mov.b32 	%f11, %r26;
	max.f32 	%f12, %f10, %f11;
	mov.b32 	%r27, %f12;
	shfl.sync.bfly.b32	%r28|%p8, %r27, 2, 31, -1;
	mov.b32 	%f13, %r28;
	max.f32 	%f14, %f12, %f13;
	mov.b32 	%r29, %f14;
	shfl.sync.bfly.b32	%r30|%p9, %r29, 1, 31, -1;
	mov.b32 	%f15, %r30;
	max.f32 	%f16, %f14, %f15;
	sub.f32 	%f17, %f7, %f16;
	fma.rn.f32 	%f18, %f17, 0f3BBB989D, 0f3F000000;
	cvt.sat.f32.f32 	%f19, %f18;
	mov.f32 	%f20, 0f4B400001;
	mov.f32 	%f21, 0f437C0000;
	fma.rm.f32 	%f22, %f19, %f21, %f20;
	add.f32 	%f23, %f22, 0fCB40007F;
	neg.f32 	%f24, %f23;
	fma.rn.f32 	%f25, %f17, 0f3FB8AA3B, %f24;
	fma.rn.f32 	%f26, %f17, 0f32A57060, %f25;
	mov.b32 	%r31, %f22;
	shl.b32 	%r32, %r31, 23;
	mov.b32 	%f27, %r32;
	ex2.approx.ftz.f32 	%f28, %f26;
	mul.f32 	%f29, %f28, %f27;
	add.f32 	%f30, %f29, 0f00000000;
	mov.b32 	%r33, %f30;
	shfl.sync.bfly.b32	%r34|%p10, %r33, 8, 31, -1;
	mov.b32 	%f31, %r34;
	add.f32 	%f32, %f30, %f31;
	mov.b32 	%r35, %f32;
	shfl.sync.bfly.b32	%r36|%p11, %r35, 4, 31, -1;
	mov.b32 	%f33, %r36;
	add.f32 	%f34, %f32, %f33;
	mov.b32 	%r37, %f34;
	shfl.sync.bfly.b32	%r38|%p12, %r37, 2, 31, -1;
	mov.b32 	%f35, %r38;
	add.f32 	%f36, %f34, %f35;
	mov.b32 	%r39, %f36;
	shfl.sync.bfly.b32	%r40|%p13, %r39, 1, 31, -1;
	mov.b32 	%f37, %r40;
	add.f32 	%f38, %f36, %f37;
	div.rn.f32 	%f39, %f29, %f38;
	mad.lo.s64 	%rd37, %rd40, %rd6, %rd8;
	shl.b64 	%rd38, %rd37, 2;
	add.s64 	%rd39, %rd9, %rd38;
	st.global.f32 	[%rd39], %f39;
	add.s64 	%rd40, %rd40, %rd12;
	setp.lt.s64 	%p14, %rd40, %rd23;
	@%p14 bra 	$L__BB222_4;
$L__BB222_5:
	ret;

}
	// .globl	_Z15SoftmaxWarpImplI22BroadcastScaleMaskLoadIffbLm2EiE11DirectStoreIffEfLi1ELi1ELi16ELi1ELb1EL9Algorithm0EEvT_T0_ll
.visible .entry _Z15SoftmaxWarpImplI22BroadcastScaleMaskLoadIffbLm2EiE11DirectStoreIffEfLi1ELi1ELi16ELi1ELb1EL9Algorithm0EEvT_T0_ll(
	.param .align 8 .b8 _Z15SoftmaxWarpImplI22BroadcastScaleMaskLoadIffbLm2EiE11DirectStoreIffEfLi1ELi1ELi16ELi1ELb1EL9Algorithm0EEvT_T0_ll_param_0[88],
	.param .align 8 .b8 _Z15SoftmaxWarpImplI22BroadcastScaleMaskLoadIffbLm2EiE11DirectStoreIffEfLi1ELi1ELi16ELi1ELb1EL9Algorithm0EEvT_T0_ll_param_1[16],
	.param .u64 _Z15SoftmaxWarpImplI22BroadcastScaleMaskLoadIffbLm2EiE11DirectStoreIffEfLi1ELi1ELi16ELi1ELb1EL9Algorithm0EEvT_T0_ll_param_2,
	.param .u64 _Z15SoftmaxWarpImplI22BroadcastScaleMaskLoadIffbLm2EiE11DirectStoreIffEfLi1ELi1ELi16ELi1ELb1EL9Algorithm0EEvT_T0_ll_param_3
)
{
	.reg .pred 	%p<17>;
	.reg .b16 	%rs<2>;
	.reg .b32 	%r<41>;
	.reg .b32 	%f<45>;
	.reg .b64 	%rd<40>;

	ld.param.v2.f32 	{%f8, %f9}, [_Z15SoftmaxWarpImplI22BroadcastScaleMaskLoadIffbLm2EiE11DirectStoreIffEfLi1ELi1ELi16ELi1ELb1EL9Algorithm0EEvT_T0_ll_param_0+80];
	ld.param.u64 	%rd21, [_Z15SoftmaxWarpImplI22BroadcastScaleMaskLoadIffbLm2EiE11DirectStoreIffEfLi1ELi1ELi16ELi1ELb1EL9Algorithm0EEvT_T0_ll_param_0+72];
	ld.param.v2.u32 	{%r7, %r8}, [_Z15SoftmaxWarpImplI22BroadcastScaleMaskLoadIffbLm2EiE11DirectStoreIffEfLi1ELi1ELi16ELi1ELb1EL9Algorithm0EEvT_T0_ll_param_0+56];
	ld.param.v2.u32 	{%r5, %r6}, [_Z15SoftmaxWarpImplI22BroadcastScaleMaskLoadIffbLm2EiE11DirectStoreIffEfLi1ELi1ELi16ELi1ELb1EL9Algorithm0EEvT_T0_ll_param_0+40];
	ld.param.u64 	%rd17, [_Z15SoftmaxWarpImplI22BroadcastScaleMaskLoadIffbLm2EiE11DirectStoreIffEfLi1ELi1ELi16ELi1ELb1EL9Algorithm0EEvT_T0_ll_param_0+24];
	ld.param.u64 	%rd16, [_Z15SoftmaxWarpImplI22BroadcastScaleMaskLoadIffbLm2EiE11DirectStoreIffEfLi1ELi1ELi16ELi1ELb1EL9Algorithm0EEvT_T0_ll_param_0+16];
	ld.param.u64 	%rd15, [_Z15SoftmaxWarpImplI22BroadcastScaleMaskLoadIffbLm2EiE11DirectStoreIffEfLi1ELi1ELi16ELi1ELb1EL9Algorithm0EEvT_T0_ll_param_0+8];
	ld.param.u64 	%rd14, [_Z15SoftmaxWarpImplI22BroadcastScaleMaskLoadIffbLm2EiE11DirectStoreIffEfLi1ELi1ELi16ELi1ELb1EL9Algorithm0EEvT_T0_ll_param_0];
	ld.param.u64 	%rd4, [_Z15SoftmaxWarpImplI22BroadcastScaleMaskLoadIffbLm2EiE11DirectStoreIffEfLi1ELi1ELi16ELi1ELb1EL9Algorithm0EEvT_T0_ll_param_1];
	ld.param.u64 	%rd5, [_Z15SoftmaxWarpImplI22BroadcastScaleMaskLoadIffbLm2EiE11DirectStoreIffEfLi1ELi1ELi16ELi1ELb1EL9Algorithm0EEvT_T0_ll_param_1+8];
	ld.param.u64 	%rd22, [_Z15SoftmaxWarpImplI22BroadcastScaleMaskLoadIffbLm2EiE11DirectStoreIffEfLi1ELi1ELi16ELi1ELb1EL9Algorithm0EEvT_T0_ll_param_2];
	ld.param.u64 	%rd23, [_Z15SoftmaxWarpImplI22BroadcastScaleMaskLoadIffbLm2EiE11DirectStoreIffEfLi1ELi1ELi16ELi1ELb1EL9Algorithm0EEvT_T0_ll_param_3];
	setp.lt.s64 	%p1, %rd23, 17;
	@%p1 bra 	$L__BB223_2;
	mov.u64 	%rd24, $str;
	cvta.global.u64 	%rd25, %rd24;
	mov.u64 	%rd26, $str$1;
	cvta.global.u64 	%rd27, %rd26;
	mov.u64 	%rd28, __unnamed_219;
	cvta.global.u64 	%rd29, %rd28;
	{ // callseq 218, 0
	.param .b64 param0;
	st.param.b64 	[param0], %rd25;
	.param .b64 param1;
	st.param.b64 	[param1], %rd27;
	.param .b32 param2;
	st.param.b32 	[param2], 219;
	.param .b64 param3;
	st.param.b64 	[param3], %rd29;
	.param .b64 param4;
	st.param.b64 	[param4], 1;
	call.uni 
	__assertfail, 
	(
	param0, 
	param1, 
	param2, 
	param3, 
	param4
	);
	} // callseq 218
$L__BB223_2:
	mov.u32 	%r9, %ctaid.x;
	mov.u32 	%r10, %ntid.y;
	mov.u32 	%r11, %tid.y;
	mad.lo.s32 	%r12, %r9, %r10, %r11;
	mov.u32 	%r13, %nctaid.x;
	mul.lo.s32 	%r4, %r13, %r10;
	cvt.s64.s32 	%rd39, %r12;
	setp.le.s64 	%p2, %rd22, %rd39;
	@%p2 bra 	$L__BB223_9;
	mov.u32 	%r14, %tid.x;
	cvt.u64.u32 	%rd7, %r14;
	cvta.to.global.u64 	%rd8, %rd4;
	cvta.to.global.u64 	%rd9, %rd15;
	cvta.to.global.u64 	%rd10, %rd14;
	cvt.s64.s32 	%rd11, %r4;
$L__BB223_4:
	setp.le.s64 	%p3, %rd23, %rd7;
	mov.f32 	%f43, 0fFF800000;
	mov.f32 	%f44, %f43;
	@%p3 bra 	$L__BB223_6;
	setp.eq.s64 	%p4, %rd17, 1;
	setp.eq.s64 	%p5, %rd16, 1;
	mad.lo.s64 	%rd30, %rd21, %rd39, %rd7;
	cvt.u32.u64 	%r15, %rd30;
	div.s32 	%r16, %r15, %r5;
	mul.lo.s32 	%r17, %r16, %r5;
	sub.s32 	%r18, %r15, %r17;
	selp.b32 	%r19, 0, %r16, %p5;
	selp.b32 	%r20, 0, %r18, %p4;
	mul.lo.s32 	%r21, %r7, %r19;
	mad.lo.s32 	%r22, %r8, %r20, %r21;
	shl.b64 	%rd31, %rd30, 32;
	shr.s64 	%rd32, %rd31, 30;
	add.s64 	%rd33, %rd10, %rd32;
	ld.global.f32 	%f11, [%rd33];
	cvt.s64.s32 	%rd34, %r22;
	add.s64 	%rd35, %rd9, %rd34;
	ld.global.u8 	%rs1, [%rd35];
	setp.eq.s16 	%p6, %rs1, 0;
	mul.f32 	%f12, %f11, %f9;
	selp.f32 	%f43, %f8, %f12, %p6;
	max.f32 	%f44, %f43, 0fFF800000;
$L__BB223_6:
	setp.le.s64 	%p7, %rd23, %rd7;
	mov.b32 	%r23, %f44;
	shfl.sync.bfly.b32	%r24|%p8, %r23, 8, 31, -1;
	mov.b32 	%f13, %r24;
	max.f32 	%f14, %f44, %f13;
	mov.b32 	%r25, %f14;
	shfl.sync.bfly.b32	%r26|%p9, %r25, 4, 31, -1;
	mov.b32 	%f15, %r26;
	max.f32 	%f16, %f14, %f15;
	mov.b32 	%r27, %f16;
	shfl.sync.bfly.b32	%r28|%p10, %r27, 2, 31, -1;
	mov.b32 	%f17, %r28;
	max.f32 	%f18, %f16, %f17;
	mov.b32 	%r29, %f18;
	shfl.sync.bfly.b32	%r30|%p11, %r29, 1, 31, -1;
	mov.b32 	%f19, %r30;
	max.f32 	%f20, %f18, %f19;
	sub.f32 	%f21, %f43, %f20;
	fma.rn.f32 	%f22, %f21, 0f3BBB989D, 0f3F000000;
	cvt.sat.f32.f32 	%f23, %f22;
	mov.f32 	%f24, 0f4B400001;
	mov.f32 	%f25, 0f437C0000;
	fma.rm.f32 	%f26, %f23, %f25, %f24;
	add.f32 	%f27, %f26, 0fCB40007F;
	neg.f32 	%f28, %f27;
	fma.rn.f32 	%f29, %f21, 0f3FB8AA3B, %f28;
	fma.rn.f32 	%f30, %f21, 0f32A57060, %f29;
	mov.b32 	%r31, %f26;
	shl.b32 	%r32, %r31, 23;
	mov.b32 	%f31, %r32;
	ex2.approx.ftz.f32 	%f32, %f30;
	mul.f32 	%f33, %f32, %f31;
	add.f32 	%f34, %f33, 0f00000000;
	mov.b32 	%r33, %f34;
	shfl.sync.bfly.b32	%r34|%p12, %r33, 8, 31, -1;
	mov.b32 	%f35, %r34;
	add.f32 	%f36, %f34, %f35;
	mov.b32 	%r35, %f36;
	shfl.sync.bfly.b32	%r36|%p13, %r35, 4, 31, -1;
	mov.b32 	%f37, %r36;
	add.f32 	%f38, %f36, %f37;
	mov.b32 	%r37, %f38;
	shfl.sync.bfly.b32	%r38|%p14, %r37, 2, 31, -1;
	mov.b32 	%f39, %r38;
	add.f32 	%f40, %f38, %f39;
	mov.b32 	%r39, %f40;
	shfl.sync.bfly.b32	%r40|%p15, %r39, 1, 31, -1;
	mov.b32 	%f41, %r40;
	add.f32 	%f42, %f40, %f41;
	div.rn.f32 	%f7, %f33, %f42;
	@%p7 bra 	$L__BB223_8;
	mad.lo.s64 	%rd36, %rd39, %rd5, %rd7;
	shl.b64 	%rd37, %rd36, 2;
	add.s64 	%rd38, %rd8, %rd37;
	st.global.f32 	[%rd38], %f7;
$L__BB223_8:
	add.s64 	%rd39, %rd39, %rd11;
	setp.lt.s64 	%p16, %rd39, %rd22;
	@%p16 bra 	$L__BB223_4;
$L__BB223_9:
	ret;

}
	// .globl	_Z15SoftmaxWarpImplI22BroadcastScaleMaskLoadIffbLm2EiE11DirectStoreIffEfLi1ELi1ELi32ELi2ELb0EL9Algorithm0EEvT_T0_ll
.visible .entry _Z15SoftmaxWarpImplI22BroadcastScaleMaskLoadIffbLm2EiE11DirectStoreIffEfLi1ELi1ELi32ELi2ELb0EL9Algorithm0EEvT_T0_ll(
	.param .align 8 .b8 _Z15SoftmaxWarpImplI22BroadcastScaleMaskLoadIffbLm2EiE11DirectStoreIffEfLi1ELi1ELi32ELi2ELb0EL9Algorithm0EEvT_T0_ll_param_0[88],
	.param .align 8 .b8 _Z15SoftmaxWarpImplI22BroadcastScaleMaskLoadIffbLm2EiE11DirectStoreIffEfLi1ELi1ELi32ELi2ELb0EL9Algorithm0EEvT_T0_ll_param_1[16],
	.param .u64 _Z15SoftmaxWarpImplI22BroadcastScaleMaskLoadIffbLm2EiE11DirectStoreIffEfLi1ELi1ELi32ELi2ELb0EL9Algorithm0EEvT_T0_ll_param_2,
	.param .u64 _Z15SoftmaxWarpImplI22BroadcastScaleMaskLoadIffbLm2EiE11DirectStoreIffEfLi1ELi1ELi32ELi2ELb0EL9Algorithm0EEvT_T0_ll_param_3
)
{
	.reg .pred 	%p<28>;
	.reg .b16 	%rs<3>;
	.reg .b32 	%r<77>;
	.reg .b32 	%f<81>;
	.reg .b64 	%rd<48>;

	ld.param.v2.f32 	{%f3, %f4}, [_Z15SoftmaxWarpImplI22BroadcastScaleMaskLoadIffbLm2EiE11DirectStoreIffEfLi1ELi1ELi32ELi2ELb0EL9Algorithm0EEvT_T0_ll_param_0+80];
	ld.param.u64 	%rd21, [_Z15SoftmaxWarpImplI22BroadcastScaleMaskLoadIffbLm2EiE11DirectStoreIffEfLi1ELi1ELi32ELi2ELb0EL9Algorithm0EEvT_T0_ll_param_0+72];
	ld.param.v2.u32 	{%r7, %r8}, [_Z15SoftmaxWarpImplI22BroadcastScaleMaskLoadIffbLm2EiE11DirectStoreIffEfLi1ELi1ELi32ELi2ELb0EL9Algorithm0EEvT_T0_ll_param_0+56];
	ld.param.v2.u32 	{%r5, %r6}, [_Z15SoftmaxWarpImplI22BroadcastScaleMaskLoadIffbLm2EiE11DirectStoreIffEfLi1ELi1ELi32ELi2ELb0EL9Algorithm0EEvT_T0_ll_param_0+40];
	ld.param.u64 	%rd17, [_Z15SoftmaxWarpImplI22BroadcastScaleMaskLoadIffbLm2EiE11DirectStoreIffEfLi1ELi1ELi32ELi2ELb0EL9Algorithm0EEvT_T0_ll_param_0+24];
	ld.param.u64 	%rd16, [_Z15SoftmaxWarpImplI22BroadcastScaleMaskLoadIffbLm2EiE11DirectStoreIffEfLi1ELi1ELi32ELi2ELb0EL9Algorithm0EEvT_T0_ll_param_0+16];
	ld.param.u64 	%rd15, [_Z15SoftmaxWarpImplI22BroadcastScaleMaskLoadIffbLm2EiE11DirectStoreIffEfLi1ELi1ELi32ELi2ELb0EL9Algorithm0EEvT_T0_ll_param_0+8];
	ld.param.u64 	%rd14, [_Z15SoftmaxWarpImplI22BroadcastScaleMaskLoadIffbLm2EiE11DirectStoreIffEfLi1ELi1ELi32ELi2ELb0EL9Algorithm0EEvT_T0_ll_param_0];
	ld.param.u64 	%rd4, [_Z15SoftmaxWarpImplI22BroadcastScaleMaskLoadIffbLm2EiE11DirectStoreIffEfLi1ELi1ELi32ELi2ELb0EL9Algorithm0EEvT_T0_ll_param_1];
	ld.param.u64 	%rd5, [_Z15SoftmaxWarpImplI22BroadcastScaleMaskLoadIffbLm2EiE11DirectStoreIffEfLi1ELi1ELi32ELi2ELb0EL9Algorithm0EEvT_T0_ll_param_1+8];
	ld.param.u64 	%rd22, [_Z15SoftmaxWarpImplI22BroadcastScaleMaskLoadIffbLm2EiE11DirectStoreIffEfLi1ELi1ELi32ELi2ELb0EL9Algorithm0EEvT_T0_ll_param_2];
	ld.param.u64 	%rd23, [_Z15SoftmaxWarpImplI22BroadcastScaleMaskLoadIffbLm2EiE11DirectStoreIffEfLi1ELi1ELi32ELi2ELb0EL9Algorithm0EEvT_T0_ll_param_3];
	setp.lt.s64 	%p1, %rd23, 33;
	@%p1 bra 	$L__BB224_2;
	mov.u64 	%rd24, $str;
	cvta.global.u64 	%rd25, %rd24;
	mov.u64 	%rd26, $str$1;
	cvta.global.u64 	%rd27, %rd26;
	mov.u64 	%rd28, __unnamed_220;
	cvta.global.u64 	%rd29, %rd28;
	{ // callseq 219, 0
	.param .b64 param0;
	st.param.b64 	[param0], %rd25;
	.param .b64 param1;
	st.param.b64 	[param1], %rd27;
	.param .b32 param2;
	st.param.b32 	[param2], 219;
	.param .b64 param3;
	st.param.b64 	[param3], %rd29;
	.param .b64 param4;
	st.param.b64 	[param4], 1;
	call.uni 
	__assertfail, 
	(
	param0, 
	param1, 
	param2, 
	param3, 
	param4
	);
	} // callseq 219
$L__BB224_2:
	mov.u32 	%r9, %ctaid.x;
	mov.u32 	%r10, %ntid.y;
	mov.u32 	%r11, %tid.y;
	mad.lo.s32 	%r12, %r9, %r10, %r11;
	mov.u32 	%r13, %nctaid.x;
	mul.lo.s32 	%r14, %r10, %r13;
	shl.b32 	%r4, %r14, 1;
	shl.b32 	%r15, %r12, 1;
	cvt.s64.s32 	%rd47, %r15;
	setp.le.s64 	%p2, %rd22, %rd47;
	@%p2 bra 	$L__BB224_5;
	cvta.to.global.u64 	%rd7, %rd14;
	cvta.to.global.u64 	%rd8, %rd15;
	mov.u32 	%r16, %tid.x;
	cvt.u64.u32 	%rd9, %r16;
	cvta.to.global.u64 	%rd10, %rd4;
	cvt.s64.s32 	%rd11, %r4;
$L__BB224_4:
	setp.eq.s64 	%p3, %rd17, 1;
	setp.eq.s64 	%p4, %rd16, 1;
	mad.lo.s64 	%rd30, %rd21, %rd47, %rd9;
	cvt.u32.u64 	%r17, %rd30;
	div.s32 	%r18, %r17, %r5;
	mul.lo.s32 	%r19, %r18, %r5;
	sub.s32 	%r20, %r17, %r19;
	selp.b32 	%r21, 0, %r18, %p4;
	selp.b32 	%r22, 0, %r20, %p3;
	mul.lo.s32 	%r23, %r7, %r21;
	mad.lo.s32 	%r24, %r8, %r22, %r23;
	shl.b64 	%rd31, %rd30, 32;
	shr.s64 	%rd32, %rd31, 30;
	add.s64 	%rd33, %rd7, %rd32;
	ld.global.f32 	%f5, [%rd33];
	cvt.s64.s32 	%rd34, %r24;
	add.s64 	%rd35, %rd8, %rd34;
	ld.global.u8 	%rs1, [%rd35];
	setp.eq.s16 	%p5, %rs1, 0;
	mul.f32 	%f6, %f5, %f4;
	selp.f32 	%f7, %f3, %f6, %p5;
	max.f32 	%f8, %f7, 0fFF800000;
	add.s64 	%rd36, %rd30, %rd21;
	cvt.u32.u64 	%r25, %rd36;
	div.s32 	%r26, %r25, %r5;
	mul.lo.s32 	%r27, %r26, %r5;
	sub.s32 	%r28, %r25, %r27;
	selp.b32 	%r29, 0, %r26, %p4;
	selp.b32 	%r30, 0, %r28, %p3;
	mul.lo.s32 	%r31, %r7, %r29;
	mad.lo.s32 	%r32, %r8, %r30, %r31;
	shl.b64 	%rd37, %rd36, 32;
	shr.s64 	%rd38, %rd37, 30;
	add.s64 	%rd39, %rd7, %rd38;
	ld.global.f32 	%f9, [%rd39];
	cvt.s64.s32 	%rd40, %r32;
	add.s64 	%rd41, %rd8, %rd40;
	ld.global.u8 	%rs2, [%rd41];
	setp.eq.s16 	%p6, %rs2, 0;
	mul.f32 	%f10, %f9, %f4;
	selp.f32 	%f11, %f3, %f10, %p6;
	max.f32 	%f12, %f11, 0fFF800000;
	mov.b32 	%r33, %f8;
	shfl.sync.bfly.b32	%r34|%p7, %r33, 16, 31, -1;
	mov.b32 	%f13, %r34;
	max.f32 	%f14, %f8, %f13;
	mov.b32 	%r35, %f14;
	shfl.sync.bfly.b32	%r36|%p8, %r35, 8, 31, -1;
	mov.b32 	%f15, %r36;
	max.f32 	%f16, %f14, %f15;
	mov.b32 	%r37, %f16;
	shfl.sync.bfly.b32	%r38|%p9, %r37, 4, 31, -1;
	mov.b32 	%f17, %r38;
	max.f32 	%f18, %f16, %f17;
	mov.b32 	%r39, %f18;
	shfl.sync.bfly.b32	%r40|%p10, %r39, 2, 31, -1;
	mov.b32 	%f19, %r40;
	max.f32 	%f20, %f18, %f19;
	mov.b32 	%r41, %f20;
	shfl.sync.bfly.b32	%r42|%p11, %r41, 1, 31, -1;
	mov.b32 	%f21, %r42;
	max.f32 	%f22, %f20, %f21;
	mov.b32 	%r43, %f12;
	shfl.sync.bfly.b32	%r44|%p12, %r43, 16, 31, -1;
	mov.b32 	%f23, %r44;
	max.f32 	%f24, %f12, %f23;
	mov.b32 	%r45, %f24;
	shfl.sync.bfly.b32	%r46|%p13, %r45, 8, 31, -1;
	mov.b32 	%f25, %r46;
	max.f32 	%f26, %f24, %f25;
	mov.b32 	%r47, %f26;
	shfl.sync.bfly.b32	%r48|%p14, %r47, 4, 31, -1;
	mov.b32 	%f27, %r48;
	max.f32 	%f28, %f26, %f27;
	mov.b32 	%r49, %f28;
	shfl.sync.bfly.b32	%r50|%p15, %r49, 2, 31, -1;
	mov.b32 	%f29, %r50;
	max.f32 	%f30, %f28, %f29;
	mov.b32 	%r51, %f30;
	shfl.sync.bfly.b32	%r52|%p16, %r51, 1, 31, -1;
	mov.b32 	%f31, %r52;
	max.f32 	%f32, %f30, %f31;
	sub.f32 	%f33, %f7, %f22;
	fma.rn.f32 	%f34, %f33, 0f3BBB989D, 0f3F000000;
	cvt.sat.f32.f32 	%f35, %f34;
	mov.f32 	%f36, 0f4B400001;
	mov.f32 	%f37, 0f437C0000;
	fma.rm.f32 	%f38, %f35, %f37, %f36;
	add.f32 	%f39, %f38, 0fCB40007F;
	neg.f32 	%f40, %f39;
	fma.rn.f32 	%f41, %f33, 0f3FB8AA3B, %f40;
	fma.rn.f32 	%f42, %f33, 0f32A57060, %f41;
	mov.b32 	%r53, %f38;
	shl.b32 	%r54, %r53, 23;
	mov.b32 	%f43, %r54;
	ex2.approx.ftz.f32 	%f44, %f42;
	mul.f32 	%f45, %f44, %f43;
	add.f32 	%f46, %f45, 0f00000000;
	sub.f32 	%f47, %f11, %f32;
	fma.rn.f32 	%f48, %f47, 0f3BBB989D, 0f3F000000;
	cvt.sat.f32.f32 	%f49, %f48;
	fma.rm.f32 	%f50, %f49, %f37, %f36;
	add.f32 	%f51, %f50, 0fCB40007F;
	neg.f32 	%f52, %f51;
	fma.rn.f32 	%f53, %f47, 0f3FB8AA3B, %f52;
	fma.rn.f32 	%f54, %f47, 0f32A57060, %f53;
	mov.b32 	%r55, %f50;
	shl.b32 	%r56, %r55, 23;
	mov.b32 	%f55, %r56;
	ex2.approx.ftz.f32 	%f56, %f54;
	mul.f32 	%f57, %f56, %f55;
	add.f32 	%f58, %f57, 0f00000000;
	mov.b32 	%r57, %f46;
	shfl.sync.bfly.b32	%r58|%p17, %r57, 16, 31, -1;
	mov.b32 	%f59, %r58;
	add.f32 	%f60, %f46, %f59;
	mov.b32 	%r59, %f60;
	shfl.sync.bfly.b32	%r60|%p18, %r59, 8, 31, -1;
	mov.b32 	%f61, %r60;
	add.f32 	%f62, %f60, %f61;
	mov.b32 	%r61, %f62;
	shfl.sync.bfly.b32	%r62|%p19, %r61, 4, 31, -1;
	mov.b32 	%f63, %r62;
	add.f32 	%f64, %f62, %f63;
	mov.b32 	%r63, %f64;
	shfl.sync.bfly.b32	%r64|%p20, %r63, 2, 31, -1;
	mov.b32 	%f65, %r64;
	add.f32 	%f66, %f64, %f65;
	mov.b32 	%r65, %f66;
	shfl.sync.bfly.b32	%r66|%p21, %r65, 1, 31, -1;
	mov.b32 	%f67, %r66;
	add.f32 	%f68, %f66, %f67;
	mov.b32 	%r67, %f58;
	shfl.sync.bfly.b32	%r68|%p22, %r67, 16, 31, -1;
	mov.b32 	%f69, %r68;
	add.f32 	%f70, %f58, %f69;
	mov.b32 	%r69, %f70;
	shfl.sync.bfly.b32	%r70|%p23, %r69, 8, 31, -1;
	mov.b32 	%f71, %r70;
	add.f32 	%f72, %f70, %f71;
	mov.b32 	%r71, %f72;
	shfl.sync.bfly.b32	%r72|%p24, %r71, 4, 31, -1;
	mov.b32 	%f73, %r72;
	add.f32 	%f74, %f72, %f73;
	mov.b32 	%r73, %f74;
	shfl.sync.bfly.b32	%r74|%p25, %r73, 2, 31, -1;
	mov.b32 	%f75, %r74;
	add.f32 	%f76, %f74, %f75;
	mov.b32 	%r75, %f76;
	shfl.sync.bfly.b32	%r76|%p26, %r75, 1, 31, -1;
	mov.b32 	%f77, %r76;
	add.f32 	%f78, %f76, %f77;
	div.rn.f32 	%f79, %f45, %f68;
	mad.lo.s64 	%rd42, %rd47, %rd5, %rd9;
	shl.b64 	%rd43, %rd42, 2;
	add.s64 	%rd44, %rd10, %rd43;
	st.global.f32 	[%rd44], %f79;
	div.rn.f32 	%f80, %f57, %f78;
	shl.b64 	%rd45, %rd5, 2;
	add.s64 	%rd46, %rd44, %rd45;
	st.global.f32 	[%rd46], %f80;
	add.s64 	%rd47, %rd47, %rd11;
	setp.lt.s64 	%p27, %rd47, %rd22;
	@%p27 bra 	$L__BB224_4;
$L__BB224_5:
	ret;

}
	// .globl	_Z15SoftmaxWarpImplI22BroadcastScaleMaskLoadIffbLm2EiE11DirectStoreIffEfLi1ELi1ELi32ELi2ELb1EL9Algorithm0EEvT_T0_ll
.visible .entry _Z15SoftmaxWarpImplI22BroadcastScaleMaskLoadIffbLm2EiE11DirectStoreIffEfLi1ELi1ELi32ELi2ELb1EL9Algorithm0EEvT_T0_ll(
	.param .align 8 .b8 _Z15SoftmaxWarpImplI22BroadcastScaleMaskLoadIffbLm2EiE11DirectStoreIffEfLi1ELi1ELi32ELi2ELb1EL9Algorithm0EEvT_T0_ll_param_0[88],
	.param .align 8 .b8 _Z15SoftmaxWarpImplI22BroadcastScaleMaskLoadIffbLm2EiE11DirectStoreIffEfLi1ELi1ELi32ELi2ELb1EL9Algorithm0EEvT_T0_ll_param_1[16],
	.param .u64 _Z15SoftmaxWarpImplI22BroadcastScaleMaskLoadIffbLm2EiE11DirectStoreIffEfLi1ELi1ELi32ELi2ELb1EL9Algorithm0EEvT_T0_ll_param_2,
	.param .u64 _Z15SoftmaxWarpImplI22BroadcastScaleMaskLoadIffbLm2EiE11DirectStoreIffEfLi1ELi1ELi32ELi2ELb1EL9Algorithm0EEvT_T0_ll_param_3
)
{
	.reg .pred 	%p<34>;
	.reg .b16 	%rs<3>;
	.reg .b32 	%r<77>;
	.reg .b32 	%f<91>;
	.reg .b64 	%rd<49>;

	ld.param.u64 	%rd19, [_Z15SoftmaxWarpImplI22BroadcastScaleMaskLoadIffbLm2EiE11DirectStoreIffEfLi1ELi1ELi32ELi2ELb1EL9Algorithm0EEvT_T0_ll_param_1+8];
	ld.param.v2.f32 	{%f15, %f16}, [_Z15SoftmaxWarpImplI22BroadcastScaleMaskLoadIffbLm2EiE11DirectStoreIffEfLi1ELi1ELi32ELi2ELb1EL9Algorithm0EEvT_T0_ll_param_0+80];
	ld.param.u64 	%rd17, [_Z15SoftmaxWarpImplI22BroadcastScaleMaskLoadIffbLm2EiE11DirectStoreIffEfLi1ELi1ELi32ELi2ELb1EL9Algorithm0EEvT_T0_ll_param_0+72];
	ld.param.v2.u32 	{%r7, %r8}, [_Z15SoftmaxWarpImplI22BroadcastScaleMaskLoadIffbLm2EiE11DirectStoreIffEfLi1ELi1ELi32ELi2ELb1EL9Algorithm0EEvT_T0_ll_param_0+56];
	ld.param.v2.u32 	{%r5, %r6}, [_Z15SoftmaxWarpImplI22BroadcastScaleMaskLoadIffbLm2EiE11DirectStoreIffEfLi1ELi1ELi32ELi2ELb1EL9Algorithm0EEvT_T0_ll_param_0+40];
	ld.param.u64 	%rd13, [_Z15SoftmaxWarpImplI22BroadcastScaleMaskLoadIffbLm2EiE11DirectStoreIffEfLi1ELi1ELi32ELi2ELb1EL9Algorithm0EEvT_T0_ll_param_0+24];
	ld.param.u64 	%rd12, [_Z15SoftmaxWarpImplI22BroadcastScaleMaskLoadIffbLm2EiE11DirectStoreIffEfLi1ELi1ELi32ELi2ELb1EL9Algorithm0EEvT_T0_ll_param_0+16];
	ld.param.u64 	%rd18, [_Z15SoftmaxWarpImplI22BroadcastScaleMaskLoadIffbLm2EiE11DirectStoreIffEfLi1ELi1ELi32ELi2ELb1EL9Algorithm0EEvT_T0_ll_param_1];
	ld.param.u64 	%rd11, [_Z15SoftmaxWarpImplI22BroadcastScaleMaskLoadIffbLm2EiE11DirectStoreIffEfLi1ELi1ELi32ELi2ELb1EL9Algorithm0EEvT_T0_ll_param_0+8];
	ld.param.u64 	%rd10, [_Z15SoftmaxWarpImplI22BroadcastScaleMaskLoadIffbLm2EiE11DirectStoreIffEfLi1ELi1ELi32ELi2ELb1EL9Algorithm0EEvT_T0_ll_param_0];
	ld.param.u64 	%rd20, [_Z15SoftmaxWarpImplI22BroadcastScaleMaskLoadIffbLm2EiE11DirectStoreIffEfLi1ELi1ELi32ELi2ELb1EL9Algorithm0EEvT_T0_ll_param_2];
	ld.param.u64 	%rd21, [_Z15SoftmaxWarpImplI22BroadcastScaleMaskLoadIffbLm2EiE11DirectStoreIffEfLi1ELi1ELi32ELi2ELb1EL9Algorithm0EEvT_T0_ll_param_3];
	cvta.to.global.u64 	%rd1, %rd10;
	cvta.to.global.u64 	%rd2, %rd11;
	cvta.to.global.u64 	%rd4, %rd18;
	setp.lt.s64 	%p1, %rd21, 33;
	@%p1 bra 	$L__BB225_2;
	mov.u64 	%rd22, $str;
	cvta.global.u64 	%rd23, %rd22;
	mov.u64 	%rd24, $str$1;
	cvta.global.u64 	%rd25, %rd24;
	mov.u64 	%rd26, __unnamed_221;
	cvta.global.u64 	%rd27, %rd26;
	{ // callseq 220, 0
	.param .b64 param0;
	st.param.b64 	[param0], %rd23;
	.param .b64 param1;
	st.param.b64 	[param1], %rd25;
	.param .b32 param2;
	st.param.b32 	[param2], 219;
	.param .b64 param3;
	st.param.b64 	[param3], %rd27;
	.param .b64 param4;
	st.param.b64 	[param4], 1;
	call.uni 
	__assertfail, 
	(
	param0, 
	param1, 
	param2, 
	param3, 
	param4
	);
	} // callseq 220
$L__BB225_2:
	mov.u32 	%r9, %ctaid.x;
	mov.u32 	%r10, %ntid.y;
	mov.u32 	%r11, %tid.y;
	mad.lo.s32 	%r12, %r9, %r10, %r11;
	mov.u32 	%r13, %nctaid.x;
	mul.lo.s32 	%r14, %r10, %r13;
	shl.b32 	%r4, %r14, 1;
	shl.b32 	%r15, %r12, 1;
	cvt.s64.s32 	%rd48, %r15;
	setp.le.s64 	%p2, %rd20, %rd48;
	@%p2 bra 	$L__BB225_13;
	mov.u32 	%r16, %tid.x;
	cvt.u64.u32 	%rd6, %r16;
	cvt.s64.s32 	%rd7, %r4;
$L__BB225_4:
	setp.le.s64 	%p3, %rd21, %rd6;
	mov.f32 	%f87, 0fFF800000;
	mov.f32 	%f88, %f87;
	@%p3 bra 	$L__BB225_6;
	setp.eq.s64 	%p4, %rd13, 1;
	setp.eq.s64 	%p5, %rd12, 1;
	mad.lo.s64 	%rd28, %rd17, %rd48, %rd6;
	cvt.u32.u64 	%r17, %rd28;
	div.s32 	%r18, %r17, %r5;
	mul.lo.s32 	%r19, %r18, %r5;
	sub.s32 	%r20, %r17, %r19;
	selp.b32 	%r21, 0, %r18, %p5;
	selp.b32 	%r22, 0, %r20, %p4;
	mul.lo.s32 	%r23, %r7, %r21;
	mad.lo.s32 	%r24, %r8, %r22, %r23;
	shl.b64 	%rd29, %rd28, 32;
	shr.s64 	%rd30, %rd29, 30;
	add.s64 	%rd31, %rd1, %rd30;
	ld.global.f32 	%f18, [%rd31];
	cvt.s64.s32 	%rd32, %r24;
	add.s64 	%rd33, %rd2, %rd32;
	ld.global.u8 	%rs1, [%rd33];
	setp.eq.s16 	%p6, %rs1, 0;
	mul.f32 	%f19, %f18, %f16;
	selp.f32 	%f88, %f15, %f19, %p6;
	max.f32 	%f87, %f88, 0fFF800000;
$L__BB225_6:
	mov.f32 	%f89, 0fFF800000;
	mov.f32 	%f90, %f89;
	@%p3 bra 	$L__BB225_8;
	setp.eq.s64 	%p8, %rd13, 1;
	setp.eq.s64 	%p9, %rd12, 1;
	mad.lo.s64 	%rd34, %rd17, %rd48, %rd17;
	add.s64 	%rd35, %rd34, %rd6;
	cvt.u32.u64 	%r25, %rd35;
	div.s32 	%r26, %r25, %r5;
	mul.lo.s32 	%r27, %r26, %r5;
	sub.s32 	%r28, %r25, %r27;
	selp.b32 	%r29, 0, %r26, %p9;
	selp.b32 	%r30, 0, %r28, %p8;
	mul.lo.s32 	%r31, %r7, %r29;
	mad.lo.s32 	%r32, %r8, %r30, %r31;
	shl.b64 	%rd36, %rd35, 32;
	shr.s64 	%rd37, %rd36, 30;
	add.s64 	%rd38, %rd1, %rd37;
	ld.global.f32 	%f21, [%rd38];
	cvt.s64.s32 	%rd39, %r32;
	add.s64 	%rd40, %rd2, %rd39;
	ld.global.u8 	%rs2, [%rd40];
	setp.eq.s16 	%p10, %rs2, 0;
	mul.f32 	%f22, %f21, %f16;
	selp.f32 	%f90, %f15, %f22, %p10;
	max.f32 	%f89, %f90, 0fFF800000;
$L__BB225_8:
	setp.le.s64 	%p11, %rd21, %rd6;
	mov.b32 	%r33, %f87;
	shfl.sync.bfly.b32	%r34|%p12, %r33, 16, 31, -1;
	mov.b32 	%f23, %r34;
	max.f32 	%f24, %f87, %f23;
	mov.b32 	%r35, %f24;
	shfl.sync.bfly.b32	%r36|%p13, %r35, 8, 31, -1;
	mov.b32 	%f25, %r36;
	max.f32 	%f26, %f24, %f25;
	mov.b32 	%r37, %f26;
	shfl.sync.bfly.b32	%r38|%p14, %r37, 4, 31, -1;
	mov.b32 	%f27, %r38;
	max.f32 	%f28, %f26, %f27;
	mov.b32 	%r39, %f28;
	shfl.sync.bfly.b32	%r40|%p15, %r39, 2, 31, -1;
	mov.b32 	%f29, %r40;
	max.f32 	%f30, %f28, %f29;
	mov.b32 	%r41, %f30;
	shfl.sync.bfly.b32	%r42|%p16, %r41, 1, 31, -1;
	mov.b32 	%f31, %r42;
	max.f32 	%f32, %f30, %f31;
	mov.b32 	%r43, %f89;
	shfl.sync.bfly.b32	%r44|%p17, %r43, 16, 31, -1;
	mov.b32 	%f33, %r44;
	max.f32 	%f34, %f89, %f33;
	mov.b32 	%r45, %f34;
	shfl.sync.bfly.b32	%r46|%p18, %r45, 8, 31, -1;
	mov.b32 	%f35, %r46;
	max.f32 	%f36, %f34, %f35;
	mov.b32 	%r47, %f36;
	shfl.sync.bfly.b32	%r48|%p19, %r47, 4, 31, -1;
	mov.b32 	%f37, %r48;
	max.f32 	%f38, %f36, %f37;
	mov.b32 	%r49, %f38;
	shfl.sync.bfly.b32	%r50|%p20, %r49, 2, 31, -1;
	mov.b32 	%f39, %r50;
	max.f32 	%f40, %f38, %f39;
	mov.b32 	%r51, %f40;
	shfl.sync.bfly.b32	%r52|%p21, %r51, 1, 31, -1;
	mov.b32 	%f41, %r52;
	max.f32 	%f42, %f40, %f41;
	sub.f32 	%f43, %f88, %f32;
	fma.rn.f32 	%f44, %f43, 0f3BBB989D, 0f3F000000;
	cvt.sat.f32.f32 	%f45, %f44;
	mov.f32 	%f46, 0f4B400001;
	mov.f32 	%f47, 0f437C0000;
	fma.rm.f32 	%f48, %f45, %f47, %f46;
	add.f32 	%f49, %f48, 0fCB40007F;
	neg.f32 	%f50, %f49;
	fma.rn.f32 	%f51, %f43, 0f3FB8AA3B, %f50;
	fma.rn.f32 	%f52, %f43, 0f32A57060, %f51;
	mov.b32 	%r53, %f48;
	shl.b32 	%r54, %r53, 23;
	mov.b32 	%f53, %r54;
	ex2.approx.ftz.f32 	%f54, %f52;
	mul.f32 	%f55, %f54, %f53;
	add.f32 	%f56, %f55, 0f00000000;
	sub.f32 	%f57, %f90, %f42;
	fma.rn.f32 	%f58, %f57, 0f3BBB989D, 0f3F000000;
	cvt.sat.f32.f32 	%f59, %f58;
	fma.rm.f32 	%f60, %f59, %f47, %f46;
	add.f32 	%f61, %f60, 0fCB40007F;
	neg.f32 	%f62, %f61;
	fma.rn.f32 	%f63, %f57, 0f3FB8AA3B, %f62;
	fma.rn.f32 	%f64, %f57, 0f32A57060, %f63;
	mov.b32 	%r55, %f60;
	shl.b32 	%r56, %r55, 23;
	mov.b32 	%f65, %r56;
	ex2.approx.ftz.f32 	%f66, %f64;
	mul.f32 	%f11, %f66, %f65;
	add.f32 	%f67, %f11, 0f00000000;
	mov.b32 	%r57, %f56;
	shfl.sync.bfly.b32	%r58|%p22, %r57, 16, 31, -1;
	mov.b32 	%f68, %r58;
	add.f32 	%f69, %f56, %f68;
	mov.b32 	%r59, %f69;
	shfl.sync.bfly.b32	%r60|%p23, %r59, 8, 31, -1;
	mov.b32 	%f70, %r60;
	add.f32 	%f71, %f69, %f70;
	mov.b32 	%r61, %f71;
	shfl.sync.bfly.b32	%r62|%p24, %r61, 4, 31, -1;
	mov.b32 	%f72, %r62;
	add.f32 	%f73, %f71, %f72;
	mov.b32 	%r63, %f73;
	shfl.sync.bfly.b32	%r64|%p25, %r63, 2, 31, -1;
	mov.b32 	%f74, %r64;
	add.f32 	%f75, %f73, %f74;
	mov.b32 	%r65, %f75;
	shfl.sync.bfly.b32	%r66|%p26, %r65, 1, 31, -1;
	mov.b32 	%f76, %r66;
	add.f32 	%f77, %f75, %f76;
	mov.b32 	%r67, %f67;
	shfl.sync.bfly.b32	%r68|%p27, %r67, 16, 31, -1;
	mov.b32 	%f78, %r68;
	add.f32 	%f79, %f67, %f78;
	mov.b32 	%r69, %f79;
	shfl.sync.bfly.b32	%r70|%p28, %r69, 8, 31, -1;
	mov.b32 	%f80, %r70;
	add.f32 	%f81, %f79, %f80;
	mov.b32 	%r71, %f81;
	shfl.sync.bfly.b32	%r72|%p29, %r71, 4, 31, -1;
	mov.b32 	%f82, %r72;
	add.f32 	%f83, %f81, %f82;
	mov.b32 	%r73, %f83;
	shfl.sync.bfly.b32	%r74|%p30, %r73, 2, 31, -1;
	mov.b32 	%f84, %r74;
	add.f32 	%f85, %f83, %f84;
	mov.b32 	%r75, %f85;
	shfl.sync.bfly.b32	%r76|%p31, %r75, 1, 31, -1;
	mov.b32 	%f86, %r76;
	add.f32 	%f12, %f85, %f86;
	div.rn.f32 	%f13, %f55, %f77;
	@%p11 bra 	$L__BB225_10;
	mad.lo.s64 	%rd41, %rd48, %rd19, %rd6;
	shl.b64 	%rd42, %rd41, 2;
	add.s64 	%rd43, %rd4, %rd42;
	st.global.f32 	[%rd43], %f13;
$L__BB225_10:
	div.rn.f32 	%f14, %f11, %f12;
	@%p11 bra 	$L__BB225_12;
	mad.lo.s64 	%rd44, %rd19, %rd48, %rd19;
	add.s64 	%rd45, %rd44, %rd6;
	shl.b64 	%rd46, %rd45, 2;
	add.s64 	%rd47, %rd4, %rd46;
	st.global.f32 	[%rd47], %f14;
$L__BB225_12:
	add.s64 	%rd48, %rd48, %rd7;
	setp.lt.s64 	%p33, %rd48, %rd20;
	@%p33 bra 	$L__BB225_4;
$L__BB225_13:
	ret;

}
	// .globl	_Z15SoftmaxWarpImplI22BroadcastScaleMaskLoadIffbLm2EiE11DirectStoreIffEfLi1ELi1ELi32ELi1ELb0EL9Algorithm0EEvT_T0_ll
.visible .entry _Z15SoftmaxWarpImplI22BroadcastScaleMaskLoadIffbLm2EiE11DirectStoreIffEfLi1ELi1ELi32ELi1ELb0EL9Algorithm0EEvT_T0_ll(
	.param .align 8 .b8 _Z15SoftmaxWarpImplI22BroadcastScaleMaskLoadIffbLm2EiE11DirectStoreIffEfLi1ELi1ELi32ELi1ELb0EL9Algorithm0EEvT_T0_ll_param_0[88],
	.param .align 8 .b8 _Z15SoftmaxWarpImplI22BroadcastScaleMaskLoadIffbLm2EiE11DirectStoreIffEfLi1ELi1ELi32ELi1ELb0EL9Algorithm0EEvT_T0_ll_param_1[16],
	.param .u64 _Z15SoftmaxWarpImplI22BroadcastScaleMaskLoadIffbLm2EiE11DirectStoreIffEfLi1ELi1ELi32ELi1ELb0EL9Algorithm0EEvT_T0_ll_param_2,
	.param .u64 _Z15SoftmaxWarpImplI22BroadcastScaleMaskLoadIffbLm2EiE11DirectStoreIffEfLi1ELi1ELi32ELi1ELb0EL9Algorithm0EEvT_T0_ll_param_3
)
{
	.reg .pred 	%p<17>;
	.reg .b16 	%rs<2>;
	.reg .b32 	%r<45>;
	.reg .b32 	%f<44>;
	.reg .b64 	%rd<41>;

	ld.param.v2.f32 	{%f3, %f4}, [_Z15SoftmaxWarpImplI22BroadcastScaleMaskLoadIffbLm2EiE11DirectStoreIffEfLi1ELi1ELi32ELi1ELb0EL9Algorithm0EEvT_T0_ll_param_0+80];
	ld.param.u64 	%rd22, [_Z15SoftmaxWarpImplI22BroadcastScaleMaskLoadIffbLm2EiE11DirectStoreIffEfLi1ELi1ELi32ELi1ELb0EL9Algorithm0EEvT_T0_ll_param_0+72];
	ld.param.v2.u32 	{%r7, %r8}, [_Z15SoftmaxWarpImplI22BroadcastScaleMaskLoadIffbLm2EiE11DirectStoreIffEfLi1ELi1ELi32ELi1ELb0EL9Algorithm0EEvT_T0_ll_param_0+56];
	ld.param.v2.u32 	{%r5, %r6}, [_Z15SoftmaxWarpImplI22BroadcastScaleMaskLoadIffbLm2EiE11DirectStoreIffEfLi1ELi1ELi32ELi1ELb0EL9Algorithm0EEvT_T0_ll_param_0+40];
	ld.param.u64 	%rd18, [_Z15SoftmaxWarpImplI22BroadcastScaleMaskLoadIffbLm2EiE11DirectStoreIffEfLi1ELi1ELi32ELi1ELb0EL9Algorithm0EEvT_T0_ll_param_0+24];
	ld.param.u64 	%rd17, [_Z15SoftmaxWarpImplI22BroadcastScaleMaskLoadIffbLm2EiE11DirectStoreIffEfLi1ELi1ELi32ELi1ELb0EL9Algorithm0EEvT_T0_ll_param_0+16];
	ld.param.u64 	%rd16, [_Z15SoftmaxWarpImplI22BroadcastScaleMaskLoadIffbLm2EiE11DirectStoreIffEfLi1ELi1ELi32ELi1ELb0EL9Algorithm0EEvT_T0_ll_param_0+8];
	ld.param.u64 	%rd15, [_Z15SoftmaxWarpImplI22BroadcastScaleMaskLoadIffbLm2EiE11DirectStoreIffEfLi1ELi1ELi32ELi1ELb0EL9Algorithm0EEvT_T0_ll_param_0];
	ld.param.u64 	%rd5, [_Z15SoftmaxWarpImplI22BroadcastScaleMaskLoadIffbLm2EiE11DirectStoreIffEfLi1ELi1ELi32ELi1ELb0EL9Algorithm0EEvT_T0_ll_param_1];
	ld.param.u64 	%rd6, [_Z15SoftmaxWarpImplI22BroadcastScaleMaskLoadIffbLm2EiE11DirectStoreIffEfLi1ELi1ELi32ELi1ELb0EL9Algorithm0EEvT_T0_ll_param_1+8];
	ld.param.u64 	%rd23, [_Z15SoftmaxWarpImplI22BroadcastScaleMaskLoadIffbLm2EiE11DirectStoreIffEfLi1ELi1ELi32ELi1ELb0EL9Algorithm0EEvT_T0_ll_param_2];
	ld.param.u64 	%rd24, [_Z15SoftmaxWarpImplI22BroadcastScaleMaskLoadIffbLm2EiE11DirectStoreIffEfLi1ELi1ELi32ELi1ELb0EL9Algorithm0EEvT_T0_ll_param_3];
	setp.lt.s64 	%p1, %rd24, 33;
	@%p1 bra 	$L__BB226_2;
	mov.u64 	%rd25, $str;
	cvta.global.u64 	%rd26, %rd25;
	mov.u64 	%rd27, $str$1;
	cvta.global.u64 	%rd28, %rd27;
	mov.u64 	%rd29, __unnamed_222;
	cvta.global.u64 	%rd30, %rd29;
	{ // callseq 221, 0
	.param .b64 param0;
	st.param.b64 	[param0], %rd26;
	.param .b64 param1;
	st.param.b64 	[param1], %rd28;
	.param .b32 param2;
	st.param.b32 	[param2], 219;
	.param .b64 param3;
	st.param.b64 	[param3], %rd30;
	.param .b64 param4;
	st.param.b64 	[param4], 1;
	call.uni 
	__assertfail, 
	(
	param0, 
	param1, 
	param2, 
	param3, 
	param4
	);
	} // callseq 221
$L__BB226_2:
	mov.u32 	%r9, %ctaid.x;
	mov.u32 	%r10, %ntid.y;
	mov.u32 	%r11, %tid.y;
	mad.lo.s32 	%r12, %r9, %r10, %r11;
	mov.u32 	%r13, %nctaid.x;
	mul.lo.s32 	%r4, %r13, %r10;
	cvt.s64.s32 	%rd40, %r12;
	setp.le.s64 	%p2, %rd23, %rd40;
	@%p2 bra 	$L__BB226_5;
	mov.u32 	%r14, %tid.x;
	cvt.u64.u32 	%rd8, %r14;
	cvta.to.global.u64 	%rd9, %rd5;
	cvta.to.global.u64 	%rd10, %rd16;
	cvta.to.global.u64 	%rd11, %rd15;
	cvt.s64.s32 	%rd12, %r4;
$L__BB226_4:
	setp.eq.s64 	%p3, %rd18, 1;
	setp.eq.s64 	%p4, %rd17, 1;
	mad.lo.s64 	%rd31, %rd22, %rd40, %rd8;
	cvt.u32.u64 	%r15, %rd31;
	div.s32 	%r16, %r15, %r5;
	mul.lo.s32 	%r17, %r16, %r5;
	sub.s32 	%r18, %r15, %r17;
	selp.b32 	%r19, 0, %r16, %p4;
	selp.b32 	%r20, 0, %r18, %p3;
	mul.lo.s32 	%r21, %r7, %r19;
	mad.lo.s32 	%r22, %r8, %r20, %r21;
	shl.b64 	%rd32, %rd31, 32;
	shr.s64 	%rd33, %rd32, 30;
	add.s64 	%rd34, %rd11, %rd33;
	ld.global.f32 	%f5, [%rd34];
	cvt.s64.s32 	%rd35, %r22;
	add.s64 	%rd36, %rd10, %rd35;
	ld.global.u8 	%rs1, [%rd36];
	setp.eq.s16 	%p5, %rs1, 0;
	mul.f32 	%f6, %f5, %f4;
	selp.f32 	%f7, %f3, %f6, %p5;
	max.f32 	%f8, %f7, 0fFF800000;
	mov.b32 	%r23, %f8;
	shfl.sync.bfly.b32	%r24|%p6, %r23, 16, 31, -1;
	mov.b32 	%f9, %r24;
	max.f32 	%f10, %f8, %f9;
	mov.b32 	%r25, %f10;
	shfl.sync.bfly.b32	%r26|%p7, %r25, 8, 31, -1;
	mov.b32 	%f11, %r26;
	max.f32 	%f12, %f10, %f11;
	mov.b32 	%r27, %f12;
	shfl.sync.bfly.b32	%r28|%p8, %r27, 4, 31, -1;
	mov.b32 	%f13, %r28;
	max.f32 	%f14, %f12, %f13;
	mov.b32 	%r29, %f14;
	shfl.sync.bfly.b32	%r30|%p9, %r29, 2, 31, -1;
	mov.b32 	%f15, %r30;
	max.f32 	%f16, %f14, %f15;
	mov.b32 	%r31, %f16;
	shfl.sync.bfly.b32	%r32|%p10, %r31, 1, 31, -1;
	mov.b32 	%f17, %r32;
	max.f32 	%f18, %f16, %f17;
	sub.f32 	%f19, %f7, %f18;
	fma.rn.f32 	%f20, %f19, 0f3BBB989D, 0f3F000000;
	cvt.sat.f32.f32 	%f21, %f20;
	mov.f32 	%f22, 0f4B400001;
	mov.f32 	%f23, 0f437C0000;
	fma.rm.f32 	%f24, %f21, %f23, %f22;
	add.f32 	%f25, %f24, 0fCB40007F;
	neg.f32 	%f26, %f25;
	fma.rn.f32 	%f27, %f19, 0f3FB8AA3B, %f26;
	fma.rn.f32 	%f28, %f19, 0f32A57060, %f27;
	mov.b32 	%r33, %f24;
	shl.b32 	%r34, %r33, 23;
	mov.b32 	%f29, %r34;
	ex2.approx.ftz.f32 	%f30, %f28;
	mul.f32 	%f31, %f30, %f29;
	add.f32 	%f32, %f31, 0f00000000;
	mov.b32 	%r35, %f32;
	shfl.sync.bfly.b32	%r36|%p11, %r35, 16, 31, -1;
	mov.b32 	%f33, %r36;
	add.f32 	%f34, %f32, %f33;
	mov.b32 	%r37, %f34;
	shfl.sync.bfly.b32	%r38|%p12, %r37, 8, 31, -1;
	mov.b32 	%f35, %r38;
	add.f32 	%f36, %f34, %f35;
	mov.b32 	%r39, %f36;
	shfl.sync.bfly.b32	%r40|%p13, %r39, 4, 31, -1;
	mov.b32 	%f37, %r40;
	add.f32 	%f38, %f36, %f37;
	mov.b32 	%r41, %f38;
	shfl.sync.bfly.b32	%r42|%p14, %r41, 2, 31, -1;
	mov.b32 	%f39, %r42;
	add.f32 	%f40, %f38, %f39;
	mov.b32 	%r43, %f40;
	shfl.sync.bfly.b32	%r44|%p15, %r43, 1, 31, -1;
	mov.b32 	%f41, %r44;
	add.f32 	%f42, %f40, %f41;
	div.rn.f32 	%f43, %f31, %f42;
	mad.lo.s64 	%rd37, %rd40, %rd6, %rd8;
	shl.b64 	%rd38, %rd37, 2;
	add.s64 	%rd39, %rd9, %rd38;
	st.global.f32 	[%rd39], %f43;
	add.s64 	%rd40, %rd40, %rd12;
	setp.lt.s64 	%p16, %rd40, %rd23;
	@%p16 bra 	$L__BB226_4;
$L__BB226_5:
	ret;

}
	// .globl	_Z15SoftmaxWarpImplI22BroadcastScaleMaskLoadIffbLm2EiE11DirectStoreIffEfLi1ELi1ELi32ELi1ELb1EL9Algorithm0EEvT_T0_ll
.visible .entry _Z15SoftmaxWarpImplI22BroadcastScaleMaskLoadIffbLm2EiE11DirectStoreIffEfLi1ELi1ELi32ELi1ELb1EL9Algorithm0EEvT_T0_ll(
	.param .align 8 .b8 _Z15SoftmaxWarpImplI22BroadcastScaleMaskLoadIffbLm2EiE11DirectStoreIffEfLi1ELi1ELi32ELi1ELb1EL9Algorithm0EEvT_T0_ll_param_0[88],
	.param .align 8 .b8 _Z15SoftmaxWarpImplI22BroadcastScaleMaskLoadIffbLm2EiE11DirectStoreIffEfLi1ELi1ELi32ELi1ELb1EL9Algorithm0EEvT_T0_ll_param_1[16],
	.param .u64 _Z15SoftmaxWarpImplI22BroadcastScaleMaskLoadIffbLm2EiE11DirectStoreIffEfLi1ELi1ELi32ELi1ELb1EL9Algorithm0EEvT_T0_ll_param_2,
	.param .u64 _Z15SoftmaxWarpImplI22BroadcastScaleMaskLoadIffbLm2EiE11DirectStoreIffEfLi1ELi1ELi32ELi1ELb1EL9Algorithm0EEvT_T0_ll_param_3
)
{
	.reg .pred 	%p<19>;
	.reg .b16 	%rs<2>;
	.reg .b32 	%r<45>;
	.reg .b32 	%f<49>;
	.reg .b64 	%rd<40>;

	ld.param.v2.f32 	{%f8, %f9}, [_Z15SoftmaxWarpImplI22BroadcastScaleMaskLoadIffbLm2EiE11DirectStoreIffEfLi1ELi1ELi32ELi1ELb1EL9Algorithm0EEvT_T0_ll_param_0+80];
	ld.param.u64 	%rd21, [_Z15SoftmaxWarpImplI22BroadcastScaleMaskLoadIffbLm2EiE11DirectStoreIffEfLi1ELi1ELi32ELi1ELb1EL9Algorithm0EEvT_T0_ll_param_0+72];
	ld.param.v2.u32 	{%r7, %r8}, [_Z15SoftmaxWarpImplI22BroadcastScaleMaskLoadIffbLm2EiE11DirectStoreIffEfLi1ELi1ELi32ELi1ELb1EL9Algorithm0EEvT_T0_ll_param_0+56];
	ld.param.v2.u32 	{%r5, %r6}, [_Z15SoftmaxWarpImplI22BroadcastScaleMaskLoadIffbLm2EiE11DirectStoreIffEfLi1ELi1ELi32ELi1ELb1EL9Algorithm0EEvT_T0_ll_param_0+40];
	ld.param.u64 	%rd17, [_Z15SoftmaxWarpImplI22BroadcastScaleMaskLoadIffbLm2EiE11DirectStoreIffEfLi1ELi1ELi32ELi1ELb1EL9Algorithm0EEvT_T0_ll_param_0+24];
	ld.param.u64 	%rd16, [_Z15SoftmaxWarpImplI22BroadcastScaleMaskLoadIffbLm2EiE11DirectStoreIffEfLi1ELi1ELi32ELi1ELb1EL9Algorithm0EEvT_T0_ll_param_0+16];
	ld.param.u64 	%rd15, [_Z15SoftmaxWarpImplI22BroadcastScaleMaskLoadIffbLm2EiE11DirectStoreIffEfLi1ELi1ELi32ELi1ELb1EL9Algorithm0EEvT_T0_ll_param_0+8];
	ld.param.u64 	%rd14, [_Z15SoftmaxWarpImplI22BroadcastScaleMaskLoadIffbLm2EiE11DirectStoreIffEfLi1ELi1ELi32ELi1ELb1EL9Algorithm0EEvT_T0_ll_param_0];
	ld.param.u64 	%rd4, [_Z15SoftmaxWarpImplI22BroadcastScaleMaskLoadIffbLm2EiE11DirectStoreIffEfLi1ELi1ELi32ELi1ELb1EL9Algorithm0EEvT_T0_ll_param_1];
	ld.param.u64 	%rd5, [_Z15SoftmaxWarpImplI22BroadcastScaleMaskLoadIffbLm2EiE11DirectStoreIffEfLi1ELi1ELi32ELi1ELb1EL9Algorithm0EEvT_T0_ll_param_1+8];
	ld.param.u64 	%rd22, [_Z15SoftmaxWarpImplI22BroadcastScaleMaskLoadIffbLm2EiE11DirectStoreIffEfLi1ELi1ELi32ELi1ELb1EL9Algorithm0EEvT_T0_ll_param_2];
	ld.param.u64 	%rd23, [_Z15SoftmaxWarpImplI22BroadcastScaleMaskLoadIffbLm2EiE11DirectStoreIffEfLi1ELi1ELi32ELi1ELb1EL9Algorithm0EEvT_T0_ll_param_3];
	setp.lt.s64 	%p1, %rd23, 33;
	@%p1 bra 	$L__BB227_2;
	mov.u64 	%rd24, $str;
	cvta.global.u64 	%rd25, %rd24;
	mov.u64 	%rd26, $str$1;
	cvta.global.u64 	%rd27, %rd26;
	mov.u64 	%rd28, __unnamed_223;
	cvta.global.u64 	%rd29, %rd28;
	{ // callseq 222, 0
	.param .b64 param0;
	st.param.b64 	[param0], %rd25;
	.param .b64 param1;
	st.param.b64 	[param1], %rd27;
	.param .b32 param2;
	st.param.b32 	[param2], 219;
	.param .b64 param3;
	st.param.b64 	[param3], %rd29;
	.param .b64 param4;
	st.param.b64 	[param4], 1;
	call.uni 
	__assertfail, 
	(
	param0, 
	param1, 
	param2, 
	param3, 
	param4
	);
	} // callseq 222
$L__BB227_2:
	mov.u32 	%r9, %ctaid.x;
	mov.u32 	%r10, %ntid.y;
	mov.u32 	%r11, %tid.y;
	mad.lo.s32 	%r12, %r9, %r10, %r11;
	mov.u32 	%r13, %nctaid.x;
	mul.lo.s32 	%r4, %r13, %r10;
	cvt.s64.s32 	%rd39, %r12;
	setp.le.s64 	%p2, %rd22, %rd39;
	@%p2 bra 	$L__BB227_9;
	mov.u32 	%r14, %tid.x;
	cvt.u64.u32 	%rd7, %r14;
	cvta.to.global.u64 	%rd8, %rd4;
	cvta.to.global.u64 	%rd9, %rd15;
	cvta.to.global.u64 	%rd10, %rd14;
	cvt.s64.s32 	%rd11, %r4;
$L__BB227_4:
	setp.le.s64 	%p3, %rd23, %rd7;
	mov.f32 	%f47, 0fFF800000;
	mov.f32 	%f48, %f47;
	@%p3 bra 	$L__BB227_6;
	setp.eq.s64 	%p4, %rd17, 1;
	setp.eq.s64 	%p5, %rd16, 1;
	mad.lo.s64 	%rd30, %rd21, %rd39, %rd7;
	cvt.u32.u64 	%r15, %rd30;
	div.s32 	%r16, %r15, %r5;
	mul.lo.s32 	%r17, %r16, %r5;
	sub.s32 	%r18, %r15, %r17;
	selp.b32 	%r19, 0, %r16, %p5;
	selp.b32 	%r20, 0, %r18, %p4;
	mul.lo.s32 	%r21, %r7, %r19;
	mad.lo.s32 	%r22, %r8, %r20, %r21;
	shl.b64 	%rd31, %rd30, 32;
	shr.s64 	%rd32, %rd31, 30;
	add.s64 	%rd33, %rd10, %rd32;
	ld.global.f32 	%f11, [%rd33];
	cvt.s64.s32 	%rd34, %r22;
	add.s64 	%rd35, %rd9, %rd34;
	ld.global.u8 	%rs1, [%rd35];
	setp.eq.s16 	%p6, %rs1, 0;
	mul.f32 	%f12, %f11, %f9;
	selp.f32 	%f47, %f8, %f12, %p6;
	max.f32 	%f48, %f47, 0fFF800000;
$L__BB227_6:
	setp.le.s64 	%p7, %rd23, %rd7;
	mov.b32 	%r23, %f48;
	shfl.sync.bfly.b32	%r24|%p8, %r23, 16, 31, -1;
	mov.b32 	%f13, %r24;
	max.f32 	%f14, %f48, %f13;
	mov.b32 	%r25, %f14;
	shfl.sync.bfly.b32	%r26|%p9, %r25, 8, 31, -1;
	mov.b32 	%f15, %r26;
	max.f32 	%f16, %f14, %f15;
	mov.b32 	%r27, %f16;
	shfl.sync.bfly.b32	%r28|%p10, %r27, 4, 31, -1;
	mov.b32 	%f17, %r28;
	max.f32 	%f18, %f16, %f17;
	mov.b32 	%r29, %f18;
	shfl.sync.bfly.b32	%r30|%p11, %r29, 2, 31, -1;
	mov.b32 	%f19, %r30;
	max.f32 	%f20, %f18, %f19;
	mov.b32 	%r31, %f20;
	shfl.sync.bfly.b32	%r32|%p12, %r31, 1, 31, -1;
	mov.b32 	%f21, %r32;
	max.f32 	%f22, %f20, %f21;
	sub.f32 	%f23, %f47, %f22;
	fma.rn.f32 	%f24, %f23, 0f3BBB989D, 0f3F000000;
	cvt.sat.f32.f32 	%f25, %f24;
	mov.f32 	%f26, 0f4B400001;
	mov.f32 	%f27, 0f437C0000;
	fma.rm.f32 	%f28, %f25, %f27, %f26;
	add.f32 	%f29, %f28, 0fCB40007F;
	neg.f32 	%f30, %f29;
	fma.rn.f32 	%f31, %f23, 0f3FB8AA3B, %f30;
	fma.rn.f32 	%f32, %f23, 0f32A57060, %f31;
	mov.b32 	%r33, %f28;
	shl.b32 	%r34, %r33, 23;
	mov.b32 	%f33, %r34;
	ex2.approx.ftz.f32 	%f34, %f32;
	mul.f32 	%f35, %f34, %f33;
	add.f32 	%f36, %f35, 0f00000000;
	mov.b32 	%r35, %f36;
	shfl.sync.bfly.b32	%r36|%p13, %r35, 16, 31, -1;
	mov.b32 	%f37, %r36;
	add.f32 	%f38, %f36, %f37;
	mov.b32 	%r37, %f38;
	shfl.sync.bfly.b32	%r38|%p14, %r37, 8, 31, -1;
	mov.b32 	%f39, %r38;
	add.f32 	%f40, %f38, %f39;
	mov.b32 	%r39, %f40;
	shfl.sync.bfly.b32	%r40|%p15, %r39, 4, 31, -1;
	mov.b32 	%f41, %r40;
	add.f32 	%f42, %f40, %f41;
	mov.b32 	%r41, %f42;
	shfl.sync.bfly.b32	%r42|%p16, %r41, 2, 31, -1;
	mov.b32 	%f43, %r42;
	add.f32 	%f44, %f42, %f43;
	mov.b32 	%r43, %f44;
	shfl.sync.bfly.b32	%r44|%p17, %r43, 1, 31, -1;
	mov.b32 	%f45, %r44;
	add.f32 	%f46, %f44, %f45;
	div.rn.f32 	%f7, %f35, %f46;
	@%p7 bra 	$L__BB227_8;
	mad.lo.s64 	%rd36, %rd39, %rd5, %rd7;
	shl.b64 	%rd37, %rd36, 2;
	add.s64 	%rd38, %rd8, %rd37;
	st.global.f32 	[%rd38], %f7;
$L__BB227_8:
	add.s64 	%rd39, %rd39, %rd11;
	setp.lt.s64 	%p18, %rd39, %rd22;
	@%p18 bra 	$L__BB227_4;
$L__BB227_9:
	ret;

}
	// .globl	_Z15SoftmaxWarpImplI22BroadcastScaleMaskLoadIffbLm2EiE11DirectStoreIffEfLi1ELi2ELi32ELi1ELb0EL9Algorithm0EEvT_T0_ll
.visible .entry _Z15SoftmaxWarpImplI22BroadcastScaleMaskLoadIffbLm2EiE11DirectStoreIffEfLi1ELi2ELi32ELi1ELb0EL9Algorithm0EEvT_T0_ll(
	.param .align 8 .b8 _Z15SoftmaxWarpImplI22BroadcastScaleMaskLoadIffbLm2EiE11DirectStoreIffEfLi1ELi2ELi32ELi1ELb0EL9Algorithm0EEvT_T0_ll_param_0[88],
	.param .align 8 .b8 _Z15SoftmaxWarpImplI22BroadcastScaleMaskLoadIffbLm2EiE11DirectStoreIffEfLi1ELi2ELi32ELi1ELb0EL9Algorithm0EEvT_T0_ll_param_1[16],
	.param .u64 _Z15SoftmaxWarpImplI22BroadcastScaleMaskLoadIffbLm2EiE11DirectStoreIffEfLi1ELi2ELi32ELi1ELb0EL9Algorithm0EEvT_T0_ll_param_2,
	.param .u64 _Z15SoftmaxWarpImplI22BroadcastScaleMaskLoadIffbLm2EiE11DirectStoreIffEfLi1ELi2ELi32ELi1ELb0EL9Algorithm0EEvT_T0_ll_param_3
)
{
	.reg .pred 	%p<18>;
	.reg .b16 	%rs<3>;
	.reg .b32 	%r<55>;
	.reg .b32 	%f<61>;
	.reg .b64 	%rd<46>;

	ld.param.v2.f32 	{%f3, %f4}, [_Z15SoftmaxWarpImplI22BroadcastScaleMaskLoadIffbLm2EiE11DirectStoreIffEfLi1ELi2ELi32ELi1ELb0EL9Algorithm0EEvT_T0_ll_param_0+80];
	ld.param.u64 	%rd21, [_Z15SoftmaxWarpImplI22BroadcastScaleMaskLoadIffbLm2EiE11DirectStoreIffEfLi1ELi2ELi32ELi1ELb0EL9Algorithm0EEvT_T0_ll_param_0+72];
	ld.param.v2.u32 	{%r7, %r8}, [_Z15SoftmaxWarpImplI22BroadcastScaleMaskLoadIffbLm2EiE11DirectStoreIffEfLi1ELi2ELi32ELi1ELb0EL9Algorithm0EEvT_T0_ll_param_0+56];
	ld.param.v2.u32 	{%r5, %r6}, [_Z15SoftmaxWarpImplI22BroadcastScaleMaskLoadIffbLm2EiE11DirectStoreIffEfLi1ELi2ELi32ELi1ELb0EL9Algorithm0EEvT_T0_ll_param_0+40];
	ld.param.u64 	%rd17, [_Z15SoftmaxWarpImplI22BroadcastScaleMaskLoadIffbLm2EiE11DirectStoreIffEfLi1ELi2ELi32ELi1ELb0EL9Algorithm0EEvT_T0_ll_param_0+24];
	ld.param.u64 	%rd16, [_Z15SoftmaxWarpImplI22BroadcastScaleMaskLoadIffbLm2EiE11DirectStoreIffEfLi1ELi2ELi32ELi1ELb0EL9Algorithm0EEvT_T0_ll_param_0+16];
	ld.param.u64 	%rd15, [_Z15SoftmaxWarpImplI22BroadcastScaleMaskLoadIffbLm2EiE11DirectStoreIffEfLi1ELi2ELi32ELi1ELb0EL9Algorithm0EEvT_T0_ll_param_0+8];
	ld.param.u64 	%rd14, [_Z15SoftmaxWarpImplI22BroadcastScaleMaskLoadIffbLm2EiE11DirectStoreIffEfLi1ELi2ELi32ELi1ELb0EL9Algorithm0EEvT_T0_ll_param_0];
	ld.param.u64 	%rd4, [_Z15SoftmaxWarpImplI22BroadcastScaleMaskLoadIffbLm2EiE11DirectStoreIffEfLi1ELi2ELi32ELi1ELb0EL9Algorithm0EEvT_T0_ll_param_1];
	ld.param.u64 	%rd5, [_Z15SoftmaxWarpImplI22BroadcastScaleMaskLoadIffbLm2EiE11DirectStoreIffEfLi1ELi2ELi32ELi1ELb0EL9Algorithm0EEvT_T0_ll_param_1+8];
	ld.param.u64 	%rd22, [_Z15SoftmaxWarpImplI22BroadcastScaleMaskLoadIffbLm2EiE11DirectStoreIffEfLi1ELi2ELi32ELi1ELb0EL9Algorithm0EEvT_T0_ll_param_2];
	ld.param.u64 	%rd23, [_Z15SoftmaxWarpImplI22BroadcastScaleMaskLoadIffbLm2EiE11DirectStoreIffEfLi1ELi2ELi32ELi1ELb0EL9Algorithm0EEvT_T0_ll_param_3];
	setp.lt.s64 	%p1, %rd23, 65;
	@%p1 bra 	$L__BB228_2;
	mov.u64 	%rd24, $str;
	cvta.global.u64 	%rd25, %rd24;
	mov.u64 	%rd26, $str$1;
	cvta.global.u64 	%rd27, %rd26;
	mov.u64 	%rd28, __unnamed_224;
	cvta.global.u64 	%rd29, %rd28;
	{ // callseq 223, 0
	.param .b64 param0;
	st.param.b64 	[param0], %rd25;
	.param .b64 param1;
	st.param.b64 	[param1], %rd27;
	.param .b32 param2;
	st.param.b32 	[param2], 219;
	.param .b64 param3;
	st.param.b64 	[param3], %rd29;
	.param .b64 param4;
	st.param.b64 	[param4], 1;
	call.uni 
	__assertfail, 
	(
	param0, 
	param1, 
	param2, 
	param3, 
	param4
	);
	} // callseq 223
$L__BB228_2:
	mov.u32 	%r9, %ctaid.x;
	mov.u32 	%r10, %ntid.y;
	mov.u32 	%r11, %tid.y;
	mad.lo.s32 	%r12, %r9, %r10, %r11;
	mov.u32 	%r13, %nctaid.x;
	mul.lo.s32 	%r4, %r13, %r10;
	cvt.s64.s32 	%rd45, %r12;
	setp.le.s64 	%p2, %rd22, %rd45;
	@%p2 bra 	$L__BB228_5;
	cvta.to.global.u64 	%rd7, %rd14;
	cvta.to.global.u64 	%rd8, %rd15;
	mov.u32 	%r14, %tid.x;
	cvt.u64.u32 	%rd9, %r14;
	cvta.to.global.u64 	%rd10, %rd4;
	cvt.s64.s32 	%rd11, %r4;
$L__BB228_4:
	setp.eq.s64 	%p3, %rd17, 1;
	setp.eq.s64 	%p4, %rd16, 1;
	mad.lo.s64 	%rd30, %rd21, %rd45, %rd9;
	cvt.u32.u64 	%r15, %rd30;
	div.s32 	%r16, %r15, %r5;
	mul.lo.s32 	%r17, %r16, %r5;
	sub.s32 	%r18, %r15, %r17;
	selp.b32 	%r19, 0, %r16, %p4;
	selp.b32 	%r20, 0, %r18, %p3;
	mul.lo.s32 	%r21, %r7, %r19;
	mad.lo.s32 	%r22, %r8, %r20, %r21;
	shl.b64 	%rd31, %rd30, 32;
	shr.s64 	%rd32, %rd31, 30;
	add.s64 	%rd33, %rd7, %rd32;
	ld.global.f32 	%f5, [%rd33];
	cvt.s64.s32 	%rd34, %r22;
	add.s64 	%rd35, %rd8, %rd34;
	ld.global.u8 	%rs1, [%rd35];
	setp.eq.s16 	%p5, %rs1, 0;
	mul.f32 	%f6, %f5, %f4;
	selp.f32 	%f7, %f3, %f6, %p5;
	max.f32 	%f8, %f7, 0fFF800000;
	add.s64 	%rd36, %rd30, 32;
	cvt.u32.u64 	%r23, %rd36;
	div.s32 	%r24, %r23, %r5;
	mul.lo.s32 	%r25, %r24, %r5;
	sub.s32 	%r26, %r23, %r25;
	selp.b32 	%r27, 0, %r24, %p4;
	selp.b32 	%r28, 0, %r26, %p3;
	mul.lo.s32 	%r29, %r7, %r27;
	mad.lo.s32 	%r30, %r8, %r28, %r29;
	shl.b64 	%rd37, %rd36, 32;
	shr.s64 	%rd38, %rd37, 30;
	add.s64 	%rd39, %rd7, %rd38;
	ld.global.f32 	%f9, [%rd39];
	cvt.s64.s32 	%rd40, %r30;
	add.s64 	%rd41, %rd8, %rd40;
	ld.global.u8 	%rs2, [%rd41];
	setp.eq.s16 	%p6, %rs2, 0;
	mul.f32 	%f10, %f9, %f4;
	selp.f32 	%f11, %f3, %f10, %p6;
	max.f32 	%f12, %f8, %f11;
	mov.b32 	%r31, %f12;
	shfl.sync.bfly.b32	%r32|%p7, %r31, 16, 31, -1;
	mov.b32 	%f13, %r32;
	max.f32 	%f14, %f12, %f13;
	mov.b32 	%r33, %f14;
	shfl.sync.bfly.b32	%r34|%p8, %r33, 8, 31, -1;
	mov.b32 	%f15, %r34;
	max.f32 	%f16, %f14, %f15;
	mov.b32 	%r35, %f16;
	shfl.sync.bfly.b32	%r36|%p9, %r35, 4, 31, -1;
	mov.b32 	%f17, %r36;
	max.f32 	%f18, %f16, %f17;
	mov.b32 	%r37, %f18;
	shfl.sync.bfly.b32	%r38|%p10, %r37, 2, 31, -1;
	mov.b32 	%f19, %r38;
	max.f32 	%f20, %f18, %f19;
	mov.b32 	%r39, %f20;
	shfl.sync.bfly.b32	%r40|%p11, %r39, 1, 31, -1;
	mov.b32 	%f21, %r40;
	max.f32 	%f22, %f20, %f21;
	sub.f32 	%f23, %f7, %f22;
	fma.rn.f32 	%f24, %f23, 0f3BBB989D, 0f3F000000;
	cvt.sat.f32.f32 	%f25, %f24;
	mov.f32 	%f26, 0f4B400001;
	mov.f32 	%f27, 0f437C0000;
	fma.rm.f32 	%f28, %f25, %f27, %f26;
	add.f32 	%f29, %f28, 0fCB40007F;
	neg.f32 	%f30, %f29;
	fma.rn.f32 	%f31, %f23, 0f3FB8AA3B, %f30;
	fma.rn.f32 	%f32, %f23, 0f32A57060, %f31;
	mov.b32 	%r41, %f28;
	shl.b32 	%r42, %r41, 23;
	mov.b32 	%f33, %r42;
	ex2.approx.ftz.f32 	%f34, %f32;
	mul.f32 	%f35, %f34, %f33;
	add.f32 	%f36, %f35, 0f00000000;
	sub.f32 	%f37, %f11, %f22;
	fma.rn.f32 	%f38, %f37, 0f3BBB989D, 0f3F000000;
	cvt.sat.f32.f32 	%f39, %f38;
	fma.rm.f32 	%f40, %f39, %f27, %f26;
	add.f32 	%f41, %f40, 0fCB40007F;
	neg.f32 	%f42, %f41;
	fma.rn.f32 	%f43, %f37, 0f3FB8AA3B, %f42;
	fma.rn.f32 	%f44, %f37, 0f32A57060, %f43;
	mov.b32 	%r43, %f40;
	shl.b32 	%r44, %r43, 23;
	mov.b32 	%f45, %r44;
	ex2.approx.ftz.f32 	%f46, %f44;
	mul.f32 	%f47, %f46, %f45;
	add.f32 	%f48, %f36, %f47;
	mov.b32 	%r45, %f48;
	shfl.sync.bfly.b32	%r46|%p12, %r45, 16, 31, -1;
	mov.b32 	%f49, %r46;
	add.f32 	%f50, %f48, %f49;
	mov.b32 	%r47, %f50;
	shfl.sync.bfly.b32	%r48|%p13, %r47, 8, 31, -1;
	mov.b32 	%f51, %r48;
	add.f32 	%f52, %f50, %f51;
	mov.b32 	%r49, %f52;
	shfl.sync.bfly.b32	%r50|%p14, %r49, 4, 31, -1;
	mov.b32 	%f53, %r50;
	add.f32 	%f54, %f52, %f53;
	mov.b32 	%r51, %f54;
	shfl.sync.bfly.b32	%r52|%p15, %r51, 2, 31, -1;
	mov.b32 	%f55, %r52;
	add.f32 	%f56, %f54, %f55;
	mov.b32 	%r53, %f56;
	shfl.sync.bfly.b32	%r54|%p16, %r53, 1, 31, -1;
	mov.b32 	%f57, %r54;
	add.f32 	%f58, %f56, %f57;
	div.rn.f32 	%f59, %f35, %f58;
	div.rn.f32 	%f60, %f47, %f58;
	mad.lo.s64 	%rd42, %rd45, %rd5, %rd9;
	shl.b64 	%rd43, %rd42, 2;
	add.s64 	%rd44, %rd10, %rd43;
	st.global.f32 	[%rd44], %f59;
	st.global.f32 	[%rd44+128], %f60;
	add.s64 	%rd45, %rd45, %rd11;
	setp.lt.s64 	%p17, %rd45, %rd22;
	@%p17 bra 	$L__BB228_4;
$L__BB228_5:
	ret;

}
	// .globl	_Z15SoftmaxWarpImplI22BroadcastScaleMaskLoadIffbLm2EiE11DirectStoreIffEfLi1ELi2ELi32ELi1ELb1EL9Algorithm0EEvT_T0_ll
.visible .entry _Z15SoftmaxWarpImplI22BroadcastScaleMaskLoadIffbLm2EiE11DirectStoreIffEfLi1ELi2ELi32ELi1ELb1EL9Algorithm0EEvT_T0_ll(
	.param .align 8 .b8 _Z15SoftmaxWarpImplI22BroadcastScaleMaskLoadIffbLm2EiE11DirectStoreIffEfLi1ELi2ELi32ELi1ELb1EL9Algorithm0EEvT_T0_ll_param_0[88],
	.param .align 8 .b8 _Z15SoftmaxWarpImplI22BroadcastScaleMaskLoadIffbLm2EiE11DirectStoreIffEfLi1ELi2ELi32ELi1ELb1EL9Algorithm0EEvT_T0_ll_param_1[16],
	.param .u64 _Z15SoftmaxWarpImplI22BroadcastScaleMaskLoadIffbLm2EiE11DirectStoreIffEfLi1ELi2ELi32ELi1ELb1EL9Algorithm0EEvT_T0_ll_param_2,
	.param .u64 _Z15SoftmaxWarpImplI22BroadcastScaleMaskLoadIffbLm2EiE11DirectStoreIffEfLi1ELi2ELi32ELi1ELb1EL9Algorithm0EEvT_T0_ll_param_3
)
{
	.reg .pred 	%p<24>;
	.reg .b16 	%rs<3>;
	.reg .b32 	%r<56>;
	.reg .b32 	%f<71>;
	.reg .b64 	%rd<46>;

	ld.param.u64 	%rd21, [_Z15SoftmaxWarpImplI22BroadcastScaleMaskLoadIffbLm2EiE11DirectStoreIffEfLi1ELi2ELi32ELi1ELb1EL9Algorithm0EEvT_T0_ll_param_1+8];
	ld.param.u64 	%rd20, [_Z15SoftmaxWarpImplI22BroadcastScaleMaskLoadIffbLm2EiE11DirectStoreIffEfLi1ELi2ELi32ELi1ELb1EL9Algorithm0EEvT_T0_ll_param_1];
	ld.param.v2.f32 	{%f13, %f14}, [_Z15SoftmaxWarpImplI22BroadcastScaleMaskLoadIffbLm2EiE11DirectStoreIffEfLi1ELi2ELi32ELi1ELb1EL9Algorithm0EEvT_T0_ll_param_0+80];
	ld.param.u64 	%rd19, [_Z15SoftmaxWarpImplI22BroadcastScaleMaskLoadIffbLm2EiE11DirectStoreIffEfLi1ELi2ELi32ELi1ELb1EL9Algorithm0EEvT_T0_ll_param_0+72];
	ld.param.v2.u32 	{%r7, %r8}, [_Z15SoftmaxWarpImplI22BroadcastScaleMaskLoadIffbLm2EiE11DirectStoreIffEfLi1ELi2ELi32ELi1ELb1EL9Algorithm0EEvT_T0_ll_param_0+56];
	ld.param.v2.u32 	{%r5, %r6}, [_Z15SoftmaxWarpImplI22BroadcastScaleMaskLoadIffbLm2EiE11DirectStoreIffEfLi1ELi2ELi32ELi1ELb1EL9Algorithm0EEvT_T0_ll_param_0+40];
	ld.param.u64 	%rd15, [_Z15SoftmaxWarpImplI22BroadcastScaleMaskLoadIffbLm2EiE11DirectStoreIffEfLi1ELi2ELi32ELi1ELb1EL9Algorithm0EEvT_T0_ll_param_0+24];
	ld.param.u64 	%rd14, [_Z15SoftmaxWarpImplI22BroadcastScaleMaskLoadIffbLm2EiE11DirectStoreIffEfLi1ELi2ELi32ELi1ELb1EL9Algorithm0EEvT_T0_ll_param_0+16];
	ld.param.u64 	%rd13, [_Z15SoftmaxWarpImplI22BroadcastScaleMaskLoadIffbLm2EiE11DirectStoreIffEfLi1ELi2ELi32ELi1ELb1EL9Algorithm0EEvT_T0_ll_param_0+8];
	ld.param.u64 	%rd12, [_Z15SoftmaxWarpImplI22BroadcastScaleMaskLoadIffbLm2EiE11DirectStoreIffEfLi1ELi2ELi32ELi1ELb1EL9Algorithm0EEvT_T0_ll_param_0];
	ld.param.u64 	%rd22, [_Z15SoftmaxWarpImplI22BroadcastScaleMaskLoadIffbLm2EiE11DirectStoreIffEfLi1ELi2ELi32ELi1ELb1EL9Algorithm0EEvT_T0_ll_param_2];
	ld.param.u64 	%rd23, [_Z15SoftmaxWarpImplI22BroadcastScaleMaskLoadIffbLm2EiE11DirectStoreIffEfLi1ELi2ELi32ELi1ELb1EL9Algorithm0EEvT_T0_ll_param_3];
	cvta.to.global.u64 	%rd1, %rd12;
	cvta.to.global.u64 	%rd2, %rd13;
	setp.lt.s64 	%p1, %rd23, 65;
	@%p1 bra 	$L__BB229_2;
	mov.u64 	%rd24, $str;
	cvta.global.u64 	%rd25, %rd24;
	mov.u64 	%rd26, $str$1;
	cvta.global.u64 	%rd27, %rd26;
	mov.u64 	%rd28, __unnamed_225;
	cvta.global.u64 	%rd29, %rd28;
	{ // callseq 224, 0
	.param .b64 param0;
	st.param.b64 	[param0], %rd25;
	.param .b64 param1;
	st.param.b64 	[param1], %rd27;
	.param .b32 param2;
	st.param.b32 	[param2], 219;
	.param .b64 param3;
	st.param.b64 	[param3], %rd29;
	.param .b64 param4;
	st.param.b64 	[param4], 1;
	call.uni 
	__assertfail, 
	(
	param0, 
	param1, 
	param2, 
	param3, 
	param4
	);
	} // callseq 224
$L__BB229_2:
	mov.u32 	%r9, %ctaid.x;
	mov.u32 	%r10, %ntid.y;
	mov.u32 	%r11, %tid.y;
	mad.lo.s32 	%r12, %r9, %r10, %r11;
	mov.u32 	%r13, %nctaid.x;
	mul.lo.s32 	%r4, %r13, %r10;
	cvt.s64.s32 	%rd45, %r12;
	setp.le.s64 	%p2, %rd22, %rd45;
	@%p2 bra 	$L__BB229_13;
	mov.u32 	%r14, %tid.x;
	cvt.u64.u32 	%rd5, %r14;
	add.s32 	%r15, %r14, 32;
	cvt.u64.u32 	%rd6, %r15;
	cvt.s64.s32 	%rd7, %r4;
$L__BB229_4:
	setp.le.s64 	%p3, %rd23, %rd5;
	mul.lo.s64 	%rd9, %rd19, %rd45;
	mov.f32 	%f67, 0fFF800000;
	mov.f32 	%f70, %f67;
	@%p3 bra 	$L__BB229_6;
	setp.eq.s64 	%p4, %rd15, 1;
	setp.eq.s64 	%p5, %rd14, 1;
	add.s64 	%rd30, %rd9, %rd5;
	cvt.u32.u64 	%r16, %rd30;
	div.s32 	%r17, %r16, %r5;
	mul.lo.s32 	%r18, %r17, %r5;
	sub.s32 	%r19, %r16, %r18;
	selp.b32 	%r20, 0, %r17, %p5;
	selp.b32 	%r21, 0, %r19, %p4;
	mul.lo.s32 	%r22, %r7, %r20;
	mad.lo.s32 	%r23, %r8, %r21, %r22;
	shl.b64 	%rd31, %rd30, 32;
	shr.s64 	%rd32, %rd31, 30;
	add.s64 	%rd33, %rd1, %rd32;
	ld.global.f32 	%f16, [%rd33];
	cvt.s64.s32 	%rd34, %r23;
	add.s64 	%rd35, %rd2, %rd34;
	ld.global.u8 	%rs1, [%rd35];
	setp.eq.s16 	%p6, %rs1, 0;
	mul.f32 	%f17, %f16, %f14;
	selp.f32 	%f67, %f13, %f17, %p6;
	max.f32 	%f70, %f67, 0fFF800000;
$L__BB229_6:
	setp.le.s64 	%p7, %rd23, %rd6;
	mov.f32 	%f69, 0fFF800000;
	@%p7 bra 	$L__BB229_8;
	setp.eq.s64 	%p8, %rd15, 1;
	setp.eq.s64 	%p9, %rd14, 1;
	add.s64 	%rd36, %rd9, %rd6;
	cvt.u32.u64 	%r24, %rd36;
	div.s32 	%r25, %r24, %r5;
	mul.lo.s32 	%r26, %r25, %r5;
	sub.s32 	%r27, %r24, %r26;
	selp.b32 	%r28, 0, %r25, %p9;
	selp.b32 	%r29, 0, %r27, %p8;
	mul.lo.s32 	%r30, %r7, %r28;
	mad.lo.s32 	%r31, %r8, %r29, %r30;
	shl.b64 	%rd37, %rd36, 32;
	shr.s64 	%rd38, %rd37, 30;
	add.s64 	%rd39, %rd1, %rd38;
	ld.global.f32 	%f19, [%rd39];
	cvt.s64.s32 	%rd40, %r31;
	add.s64 	%rd41, %rd2, %rd40;
	ld.global.u8 	%rs2, [%rd41];
	setp.eq.s16 	%p10, %rs2, 0;
	mul.f32 	%f20, %f19, %f14;
	selp.f32 	%f69, %f13, %f20, %p10;
	max.f32 	%f70, %f70, %f69;
$L__BB229_8:
	setp.le.s64 	%p11, %rd23, %rd5;
	mov.b32 	%r32, %f70;
	shfl.sync.bfly.b32	%r33|%p12, %r32, 16, 31, -1;
	mov.b32 	%f21, %r33;
	max.f32 	%f22, %f70, %f21;
	mov.b32 	%r34, %f22;
	shfl.sync.bfly.b32	%r35|%p13, %r34, 8, 31, -1;
	mov.b32 	%f23, %r35;
	max.f32 	%f24, %f22, %f23;
	mov.b32 	%r36, %f24;
	shfl.sync.bfly.b32	%r37|%p14, %r36, 4, 31, -1;
	mov.b32 	%f25, %r37;
	max.f32 	%f26, %f24, %f25;
	mov.b32 	%r38, %f26;
	shfl.sync.bfly.b32	%r39|%p15, %r38, 2, 31, -1;
	mov.b32 	%f27, %r39;
	max.f32 	%f28, %f26, %f27;
	mov.b32 	%r40, %f28;
	shfl.sync.bfly.b32	%r41|%p16, %r40, 1, 31, -1;
	mov.b32 	%f29, %r41;
	max.f32 	%f30, %f28, %f29;
	sub.f32 	%f31, %f67, %f30;
	fma.rn.f32 	%f32, %f31, 0f3BBB989D, 0f3F000000;
	cvt.sat.f32.f32 	%f33, %f32;
	mov.f32 	%f34, 0f4B400001;
	mov.f32 	%f35, 0f437C0000;
	fma.rm.f32 	%f36, %f33, %f35, %f34;
	add.f32 	%f37, %f36, 0fCB40007F;
	neg.f32 	%f38, %f37;
	fma.rn.f32 	%f39, %f31, 0f3FB8AA3B, %f38;
	fma.rn.f32 	%f40, %f31, 0f32A57060, %f39;
	mov.b32 	%r42, %f36;
	shl.b32 	%r43, %r42, 23;
	mov.b32 	%f41, %r43;
	ex2.approx.ftz.f32 	%f42, %f40;
	mul.f32 	%f43, %f42, %f41;
	add.f32 	%f44, %f43, 0f00000000;
	sub.f32 	%f45, %f69, %f30;
	fma.rn.f32 	%f46, %f45, 0f3BBB989D, 0f3F000000;
	cvt.sat.f32.f32 	%f47, %f46;
	fma.rm.f32 	%f48, %f47, %f35, %f34;
	add.f32 	%f49, %f48, 0fCB40007F;
	neg.f32 	%f50, %f49;
	fma.rn.f32 	%f51, %f45, 0f3FB8AA3B, %f50;
	fma.rn.f32 	%f52, %f45, 0f32A57060, %f51;
	mov.b32 	%r44, %f48;
	shl.b32 	%r45, %r44, 23;
	mov.b32 	%f53, %r45;
	ex2.approx.ftz.f32 	%f54, %f52;
	mul.f32 	%f55, %f54, %f53;
	add.f32 	%f56, %f44, %f55;
	mov.b32 	%r46, %f56;
	shfl.sync.bfly.b32	%r47|%p17, %r46, 16, 31, -1;
	mov.b32 	%f57, %r47;
	add.f32 	%f58, %f56, %f57;
	mov.b32 	%r48, %f58;
	shfl.sync.bfly.b32	%r49|%p18, %r48, 8, 31, -1;
	mov.b32 	%f59, %r49;
	add.f32 	%f60, %f58, %f59;
	mov.b32 	%r50, %f60;
	shfl.sync.bfly.b32	%r51|%p19, %r50, 4, 31, -1;
	mov.b32 	%f61, %r51;
	add.f32 	%f62, %f60, %f61;
	mov.b32 	%r52, %f62;
	shfl.sync.bfly.b32	%r53|%p20, %r52, 2, 31, -1;
	mov.b32 	%f63, %r53;
	add.f32 	%f64, %f62, %f63;
	mov.b32 	%r54, %f64;
	shfl.sync.bfly.b32	%r55|%p21, %r54, 1, 31, -1;
	mov.b32 	%f65, %r55;
	add.f32 	%f66, %f64, %f65;
	div.rn.f32 	%f11, %f43, %f66;
	div.rn.f32 	%f12, %f55, %f66;
	mad.lo.s64 	%rd42, %rd45, %rd21, %rd5;
	cvta.to.global.u64 	%rd43, %rd20;
	shl.b64 	%rd44, %rd42, 2;
	add.s64 	%rd10, %rd43, %rd44;
	@%p11 bra 	$L__BB229_10;
	st.global.f32 	[%rd10], %f11;
$L__BB229_10:
	setp.le.s64 	%p22, %rd23, %rd6;
	@%p22 bra 	$L__BB229_12;
	st.global.f32 	[%rd10+128], %f12;
$L__BB229_12:
	add.s64 	%rd45, %rd45, %rd7;
	setp.lt.s64 	%p23, %rd45, %rd22;
	@%p23 bra 	$L__BB229_4;
$L__BB229_13:
	ret;

}
	// .globl	_Z15SoftmaxWarpImplI22BroadcastScaleMaskLoadIffbLm2EiE11DirectStoreIffEfLi1ELi3ELi32ELi1ELb0EL9Algorithm0EEvT_T0_ll
.visible .entry _Z15SoftmaxWarpImplI22BroadcastScaleMaskLoadIffbLm2EiE11DirectStoreIffEfLi1ELi3ELi32ELi1ELb0EL9Algorithm0EEvT_T0_ll(
	.param .align 8 .b8 _Z15SoftmaxWarpImplI22BroadcastScaleMaskLoadIffbLm2EiE11DirectStoreIffEfLi1ELi3ELi32ELi1ELb0EL9Algorithm0EEvT_T0_ll_param_0[88],
	.param .align 8 .b8 _Z15SoftmaxWarpImplI22BroadcastScaleMaskLoadIffbLm2EiE11DirectStoreIffEfLi1ELi3ELi32ELi1ELb0EL9Algorithm0EEvT_T0_ll_param_1[16],
	.param .u64 _Z15SoftmaxWarpImplI22BroadcastScaleMaskLoadIffbLm2EiE11DirectStoreIffEfLi1ELi3ELi32ELi1ELb0EL9Algorithm0EEvT_T0_ll_param_2,
	.param .u64 _Z15SoftmaxWarpImplI22BroadcastScaleMaskLoadIffbLm2EiE11DirectStoreIffEfLi1ELi3ELi32ELi1ELb0EL9Algorithm0EEvT_T0_ll_param_3
)
{
	.reg .pred 	%p<19>;
	.reg .b16 	%rs<4>;
	.reg .b32 	%r<65>;
	.reg .b32 	%f<78>;
	.reg .b64 	%rd<53>;

	ld.param.u64 	%rd22, [_Z15SoftmaxWarpImplI22BroadcastScaleMaskLoadIffbLm2EiE11DirectStoreIffEfLi1ELi3ELi32ELi1ELb0EL9Algorithm0EEvT_T0_ll_param_1+8];
	ld.param.u64 	%rd21, [_Z15SoftmaxWarpImplI22BroadcastScaleMaskLoadIffbLm2EiE11DirectStoreIffEfLi1ELi3ELi32ELi1ELb0EL9Algorithm0EEvT_T0_ll_param_1];
	ld.param.v2.f32 	{%f3, %f4}, [_Z15SoftmaxWarpImplI22BroadcastScaleMaskLoadIffbLm2EiE11DirectStoreIffEfLi1ELi3ELi32ELi1ELb0EL9Algorithm0EEvT_T0_ll_param_0+80];
	ld.param.u64 	%rd20, [_Z15SoftmaxWarpImplI22BroadcastScaleMaskLoadIffbLm2EiE11DirectStoreIffEfLi1ELi3ELi32ELi1ELb0EL9Algorithm0EEvT_T0_ll_param_0+72];
	ld.param.v2.u32 	{%r7, %r8}, [_Z15SoftmaxWarpImplI22BroadcastScaleMaskLoadIffbLm2EiE11DirectStoreIffEfLi1ELi3ELi32ELi1ELb0EL9Algorithm0EEvT_T0_ll_param_0+56];
	ld.param.v2.u32 	{%r5, %r6}, [_Z15SoftmaxWarpImplI22BroadcastScaleMaskLoadIffbLm2EiE11DirectStoreIffEfLi1ELi3ELi32ELi1ELb0EL9Algorithm0EEvT_T0_ll_param_0+40];
	ld.param.u64 	%rd16, [_Z15SoftmaxWarpImplI22BroadcastScaleMaskLoadIffbLm2EiE11DirectStoreIffEfLi1ELi3ELi32ELi1ELb0EL9Algorithm0EEvT_T0_ll_param_0+24];
	ld.param.u64 	%rd15, [_Z15SoftmaxWarpImplI22BroadcastScaleMaskLoadIffbLm2EiE11DirectStoreIffEfLi1ELi3ELi32ELi1ELb0EL9Algorithm0EEvT_T0_ll_param_0+16];
	ld.param.u64 	%rd14, [_Z15SoftmaxWarpImplI22BroadcastScaleMaskLoadIffbLm2EiE11DirectStoreIffEfLi1ELi3ELi32ELi1ELb0EL9Algorithm0EEvT_T0_ll_param_0+8];
	ld.param.u64 	%rd13, [_Z15SoftmaxWarpImplI22BroadcastScaleMaskLoadIffbLm2EiE11DirectStoreIffEfLi1ELi3ELi32ELi1ELb0EL9Algorithm0EEvT_T0_ll_param_0];
	ld.param.u64 	%rd23, [_Z15SoftmaxWarpImplI22BroadcastScaleMaskLoadIffbLm2EiE11DirectStoreIffEfLi1ELi3ELi32ELi1ELb0EL9Algorithm0EEvT_T0_ll_param_2];
	ld.param.u64 	%rd24, [_Z15SoftmaxWarpImplI22BroadcastScaleMaskLoadIffbLm2EiE11DirectStoreIffEfLi1ELi3ELi32ELi1ELb0EL9Algorithm0EEvT_T0_ll_param_3];
	setp.lt.s64 	%p1, %rd24, 97;
	@%p1 bra 	$L__BB230_2;
	mov.u64 	%rd25, $str;
	cvta.global.u64 	%rd26, %rd25;
	mov.u64 	%rd27, $str$1;
	cvta.global.u64 	%rd28, %rd27;
	mov.u64 	%rd29, __unnamed_226;
	cvta.global.u64 	%rd30, %rd29;
	{ // callseq 225, 0
	.param .b64 param0;
	st.param.b64 	[param0], %rd26;
	.param .b64 param1;
	st.param.b64 	[param1], %rd28;
	.param .b32 param2;
	st.param.b32 	[param2], 219;
	.param .b64 param3;
	st.param.b64 	[param3], %rd30;
	.param .b64 param4;
	st.param.b64 	[param4], 1;
	call.uni 
	__assertfail, 
	(
	param0, 
	param1, 
	param2, 
	param3, 
	param4
	);
	} // callseq 225
$L__BB230_2:
	mov.u32 	%r9, %ctaid.x;
	mov.u32 	%r10, %ntid.y;
	mov.u32 	%r11, %tid.y;
	mad.lo.s32 	%r12, %r9, %r10, %r11;
	mov.u32 	%r13, %nctaid.x;
	mul.lo.s32 	%r4, %r13, %r10;
	cvt.s64.s32 	%rd52, %r12;
	setp.le.s64 	%p2, %rd23, %rd52;
	@%p2 bra 	$L__BB230_5;
	cvta.to.global.u64 	%rd6, %rd13;
	cvta.to.global.u64 	%rd7, %rd14;
	mov.u32 	%r14, %tid.x;
	cvt.u64.u32 	%rd8, %r14;
	cvta.to.global.u64 	%rd9, %rd21;
	cvt.s64.s32 	%rd10, %r4;
$L__BB230_4:
	setp.eq.s64 	%p3, %rd16, 1;
	setp.eq.s64 	%p4, %rd15, 1;
	mad.lo.s64 	%rd31, %rd20, %rd52, %rd8;
	cvt.u32.u64 	%r15, %rd31;
	div.s32 	%r16, %r15, %r5;
	mul.lo.s32 	%r17, %r16, %r5;
	sub.s32 	%r18, %r15, %r17;
	selp.b32 	%r19, 0, %r16, %p4;
	selp.b32 	%r20, 0, %r18, %p3;
	mul.lo.s32 	%r21, %r7, %r19;
	mad.lo.s32 	%r22, %r8, %r20, %r21;
	shl.b64 	%rd32, %rd31, 32;
	shr.s64 	%rd33, %rd32, 30;
	add.s64 	%rd34, %rd6, %rd33;
	ld.global.f32 	%f5, [%rd34];
	cvt.s64.s32 	%rd35, %r22;
	add.s64 	%rd36, %rd7, %rd35;
	ld.global.u8 	%rs1, [%rd36];
	setp.eq.s16 	%p5, %rs1, 0;
	mul.f32 	%f6, %f5, %f4;
	selp.f32 	%f7, %f3, %f6, %p5;
	max.f32 	%f8, %f7, 0fFF800000;
	add.s64 	%rd37, %rd31, 32;
	cvt.u32.u64 	%r23, %rd37;
	div.s32 	%r24, %r23, %r5;
	mul.lo.s32 	%r25, %r24, %r5;
	sub.s32 	%r26, %r23, %r25;
	selp.b32 	%r27, 0, %r24, %p4;
	selp.b32 	%r28, 0, %r26, %p3;
	mul.lo.s32 	%r29, %r7, %r27;
	mad.lo.s32 	%r30, %r8, %r28, %r29;
	shl.b64 	%rd38, %rd37, 32;
	shr.s64 	%rd39, %rd38, 30;
	add.s64 	%rd40, %rd6, %rd39;
	ld.global.f32 	%f9, [%rd40];
	cvt.s64.s32 	%rd41, %r30;
	add.s64 	%rd42, %rd7, %rd41;
	ld.global.u8 	%rs2, [%rd42];
	setp.eq.s16 	%p6, %rs2, 0;
	mul.f32 	%f10, %f9, %f4;
	selp.f32 	%f11, %f3, %f10, %p6;
	max.f32 	%f12, %f8, %f11;
	add.s64 	%rd43, %rd31, 64;
	cvt.u32.u64 	%r31, %rd43;
	div.s32 	%r32, %r31, %r5;
	mul.lo.s32 	%r33, %r32, %r5;
	sub.s32 	%r34, %r31, %r33;
	selp.b32 	%r35, 0, %r32, %p4;
	selp.b32 	%r36, 0, %r34, %p3;
	mul.lo.s32 	%r37, %r7, %r35;
	mad.lo.s32 	%r38, %r8, %r36, %r37;
	shl.b64 	%rd44, %rd43, 32;
	shr.s64 	%rd45, %rd44, 30;
	add.s64 	%rd46, %rd6, %rd45;
	ld.global.f32 	%f13, [%rd46];
	cvt.s64.s32 	%rd47, %r38;
	add.s64 	%rd48, %rd7, %rd47;
	ld.global.u8 	%rs3, [%rd48];
	setp.eq.s16 	%p7, %rs3, 0;
	mul.f32 	%f14, %f13, %f4;
	selp.f32 	%f15, %f3, %f14, %p7;
	max.f32 	%f16, %f12, %f15;
	mov.b32 	%r39, %f16;
	shfl.sync.bfly.b32	%r40|%p8, %r39, 16, 31, -1;
	mov.b32 	%f17, %r40;
	max.f32 	%f18, %f16, %f17;
	mov.b32 	%r41, %f18;
	shfl.sync.bfly.b32	%r42|%p9, %r41, 8, 31, -1;
	mov.b32 	%f19, %r42;
	max.f32 	%f20, %f18, %f19;
	mov.b32 	%r43, %f20;
	shfl.sync.bfly.b32	%r44|%p10, %r43, 4, 31, -1;
	mov.b32 	%f21, %r44;
	max.f32 	%f22, %f20, %f21;
	mov.b32 	%r45, %f22;
	shfl.sync.bfly.b32	%r46|%p11, %r45, 2, 31, -1;
	mov.b32 	%f23, %r46;
	max.f32 	%f24, %f22, %f23;
	mov.b32 	%r47, %f24;
	shfl.sync.bfly.b32	%r48|%p12, %r47, 1, 31, -1;
	mov.b32 	%f25, %r48;
	max.f32 	%f26, %f24, %f25;
	sub.f32 	%f27, %f7, %f26;
	fma.rn.f32 	%f28, %f27, 0f3BBB989D, 0f3F000000;
	cvt.sat.f32.f32 	%f29, %f28;
	mov.f32 	%f30, 0f4B400001;
	mov.f32 	%f31, 0f437C0000;
	fma.rm.f32 	%f32, %f29, %f31, %f30;
	add.f32 	%f33, %f32, 0fCB40007F;
	neg.f32 	%f34, %f33;
	fma.rn.f32 	%f35, %f27, 0f3FB8AA3B, %f34;
	fma.rn.f32 	%f36, %f27, 0f32A57060, %f35;
	mov.b32 	%r49, %f32;
	shl.b32 	%r50, %r49, 23;
	mov.b32 	%f37, %r50;
	ex2.approx.ftz.f32 	%f38, %f36;
	mul.f32 	%f39, %f38, %f37;
	add.f32 	%f40, %f39, 0f00000000;
	sub.f32 	%f41, %f11, %f26;
	fma.rn.f32 	%f42, %f41, 0f3BBB989D, 0f3F000000;
	cvt.sat.f32.f32 	%f43, %f42;
	fma.rm.f32 	%f44, %f43, %f31, %f30;
	add.f32 	%f45, %f44, 0fCB40007F;
	neg.f32 	%f46, %f45;
	fma.rn.f32 	%f47, %f41, 0f3FB8AA3B, %f46;
	fma.rn.f32 	%f48, %f41, 0f32A57060, %f47;
	mov.b32 	%r51, %f44;
	shl.b32 	%r52, %r51, 23;
	mov.b32 	%f49, %r52;
	ex2.approx.ftz.f32 	%f50, %f48;
	mul.f32 	%f51, %f50, %f49;
	add.f32 	%f52, %f40, %f51;
	sub.f32 	%f53, %f15, %f26;
	fma.rn.f32 	%f54, %f53, 0f3BBB989D, 0f3F000000;
	cvt.sat.f32.f32 	%f55, %f54;
	fma.rm.f32 	%f56, %f55, %f31, %f30;
	add.f32 	%f57, %f56, 0fCB40007F;
	neg.f32 	%f58, %f57;
	fma.rn.f32 	%f59, %f53, 0f3FB8AA3B, %f58;
	fma.rn.f32 	%f60, %f53, 0f32A57060, %f59;
	mov.b32 	%r53, %f56;
	shl.b32 	%r54, %r53, 23;
	mov.b32 	%f61, %r54;
	ex2.approx.ftz.f32 	%f62, %f60;
	mul.f32 	%f63, %f62, %f61;
	add.f32 	%f64, %f52, %f63;
	mov.b32 	%r55, %f64;
	shfl.sync.bfly.b32	%r56|%p13, %r55, 16, 31, -1;
	mov.b32 	%f65, %r56;
	add.f32 	%f66, %f64, %f65;
	mov.b32 	%r57, %f66;
	shfl.sync.bfly.b32	%r58|%p14, %r57, 8, 31, -1;
	mov.b32 	%f67, %r58;
	add.f32 	%f68, %f66, %f67;
	mov.b32 	%r59, %f68;
	shfl.sync.bfly.b32	%r60|%p15, %r59, 4, 31, -1;
	mov.b32 	%f69, %r60;
	add.f32 	%f70, %f68, %f69;
	mov.b32 	%r61, %f70;
	shfl.sync.bfly.b32	%r62|%p16, %r61, 2, 31, -1;
	mov.b32 	%f71, %r62;
	add.f32 	%f72, %f70, %f71;
	mov.b32 	%r63, %f72;
	shfl.sync.bfly.b32	%r64|%p17, %r63, 1, 31, -1;
	mov.b32 	%f73, %r64;
	add.f32 	%f74, %f72, %f73;
	div.rn.f32 	%f75, %f39, %f74;
	div.rn.f32 	%f76, %f51, %f74;
	div.rn.f32 	%f77, %f63, %f74;
	mad.lo.s64 	%rd49, %rd52, %rd22, %rd8;
	shl.b64 	%rd50, %rd49, 2;
	add.s64 	%rd51, %rd9, %rd50;
	st.global.f32 	[%rd51], %f75;
	st.global.f32 	[%rd51+128], %f76;
	st.global.f32 	[%rd51+256], %f77;
	add.s64 	%rd52, %rd52, %rd10;
	setp.lt.s64 	%p18, %rd52, %rd23;
	@%p18 bra 	$L__BB230_4;
$L__BB230_5:
	ret;

}
	// .globl	_Z15SoftmaxWarpImplI22BroadcastScaleMaskLoadIffbLm2EiE11DirectStoreIffEfLi1ELi3ELi32ELi1ELb1EL9Algorithm0EEvT_T0_ll
.visible .entry _Z15SoftmaxWarpImplI22BroadcastScaleMaskLoadIffbLm2EiE11DirectStoreIffEfLi1ELi3ELi32ELi1ELb1EL9Algorithm0EEvT_T0_ll(
	.param .align 8 .b8 _Z15SoftmaxWarpImplI22BroadcastScaleMaskLoadIffbLm2EiE11DirectStoreIffEfLi1ELi3ELi32ELi1ELb1EL9Algorithm0EEvT_T0_ll_param_0[88],
	.param .align 8 .b8 _Z15SoftmaxWarpImplI22BroadcastScaleMaskLoadIffbLm2EiE11DirectStoreIffEfLi1ELi3ELi32ELi1ELb1EL9Algorithm0EEvT_T0_ll_param_1[16],
	.param .u64 _Z15SoftmaxWarpImplI22BroadcastScaleMaskLoadIffbLm2EiE11DirectStoreIffEfLi1ELi3ELi32ELi1ELb1EL9Algorithm0EEvT_T0_ll_param_2,
	.param .u64 _Z15SoftmaxWarpImplI22BroadcastScaleMaskLoadIffbLm2EiE11DirectStoreIffEfLi1ELi3ELi32ELi1ELb1EL9Algorithm0EEvT_T0_ll_param_3
)
{
	.reg .pred 	%p<29>;
	.reg .b16 	%rs<4>;
	.reg .b32 	%r<67>;
	.reg .b32 	%f<93>;
	.reg .b64 	%rd<55>;

	ld.param.u64 	%rd25, [_Z15SoftmaxWarpImplI22BroadcastScaleMaskLoadIffbLm2EiE11DirectStoreIffEfLi1ELi3ELi32ELi1ELb1EL9Algorithm0EEvT_T0_ll_param_1+8];
	ld.param.u64 	%rd24, [_Z15SoftmaxWarpImplI22BroadcastScaleMaskLoadIffbLm2EiE11DirectStoreIffEfLi1ELi3ELi32ELi1ELb1EL9Algorithm0EEvT_T0_ll_param_1];
	ld.param.v2.f32 	{%f18, %f19}, [_Z15SoftmaxWarpImplI22BroadcastScaleMaskLoadIffbLm2EiE11DirectStoreIffEfLi1ELi3ELi32ELi1ELb1EL9Algorithm0EEvT_T0_ll_param_0+80];
	ld.param.u64 	%rd23, [_Z15SoftmaxWarpImplI22BroadcastScaleMaskLoadIffbLm2EiE11DirectStoreIffEfLi1ELi3ELi32ELi1ELb1EL9Algorithm0EEvT_T0_ll_param_0+72];
	ld.param.v2.u32 	{%r7, %r8}, [_Z15SoftmaxWarpImplI22BroadcastScaleMaskLoadIffbLm2EiE11DirectStoreIffEfLi1ELi3ELi32ELi1ELb1EL9Algorithm0EEvT_T0_ll_param_0+56];
	ld.param.v2.u32 	{%r5, %r6}, [_Z15SoftmaxWarpImplI22BroadcastScaleMaskLoadIffbLm2EiE11DirectStoreIffEfLi1ELi3ELi32ELi1ELb1EL9Algorithm0EEvT_T0_ll_param_0+40];
	ld.param.u64 	%rd19, [_Z15SoftmaxWarpImplI22BroadcastScaleMaskLoadIffbLm2EiE11DirectStoreIffEfLi1ELi3ELi32ELi1ELb1EL9Algorithm0EEvT_T0_ll_param_0+24];
	ld.param.u64 	%rd18, [_Z15SoftmaxWarpImplI22BroadcastScaleMaskLoadIffbLm2EiE11DirectStoreIffEfLi1ELi3ELi32ELi1ELb1EL9Algorithm0EEvT_T0_ll_param_0+16];
	ld.param.u64 	%rd17, [_Z15SoftmaxWarpImplI22BroadcastScaleMaskLoadIffbLm2EiE11DirectStoreIffEfLi1ELi3ELi32ELi1ELb1EL9Algorithm0EEvT_T0_ll_param_0+8];
	ld.param.u64 	%rd16, [_Z15SoftmaxWarpImplI22BroadcastScaleMaskLoadIffbLm2EiE11DirectStoreIffEfLi1ELi3ELi32ELi1ELb1EL9Algorithm0EEvT_T0_ll_param_0];
	ld.param.u64 	%rd26, [_Z15SoftmaxWarpImplI22BroadcastScaleMaskLoadIffbLm2EiE11DirectStoreIffEfLi1ELi3ELi32ELi1ELb1EL9Algorithm0EEvT_T0_ll_param_2];
	ld.param.u64 	%rd27, [_Z15SoftmaxWarpImplI22BroadcastScaleMaskLoadIffbLm2EiE11DirectStoreIffEfLi1ELi3ELi32ELi1ELb1EL9Algorithm0EEvT_T0_ll_param_3];
	cvta.to.global.u64 	%rd1, %rd16;
	cvta.to.global.u64 	%rd2, %rd17;
	setp.lt.s64 	%p1, %rd27, 97;
	@%p1 bra 	$L__BB231_2;
	mov.u64 	%rd28, $str;
	cvta.global.u64 	%rd29, %rd28;
	mov.u64 	%rd30, $str$1;
	cvta.global.u64 	%rd31, %rd30;
	mov.u64 	%rd32, __unnamed_227;
	cvta.global.u64 	%rd33, %rd32;
	{ // callseq 226, 0
	.param .b64 param0;
	st.param.b64 	[param0], %rd29;
	.param .b64 param1;
	st.param.b64 	[param1], %rd31;
	.param .b32 param2;
	st.param.b32 	[param2], 219;
	.param .b64 param3;
	st.param.b64 	[param3], %rd33;
	.param .b64 param4;
	st.param.b64 	[param4], 1;
	call.uni 
	__assertfail, 
	(
	param0, 
	param1, 
	param2, 
	param3, 
	param4
	);
	} // callseq 226
$L__BB231_2:
	mov.u32 	%r9, %ctaid.x;
	mov.u32 	%r10, %ntid.y;
	mov.u32 	%r11, %tid.y;
	mad.lo.s32 	%r12, %r9, %r10, %r11;
	mov.u32 	%r13, %nctaid.x;
	mul.lo.s32 	%r4, %r13, %r10;
	cvt.s64.s32 	%rd54, %r12;
	setp.le.s64 	%p2, %rd26, %rd54;
	@%p2 bra 	$L__BB231_17;
	mov.u32 	%r14, %tid.x;
	cvt.u64.u32 	%rd7, %r14;
	add.s32 	%r15, %r14, 32;
	cvt.u64.u32 	%rd8, %r15;
	add.s32 	%r16, %r14, 64;
	cvt.u64.u32 	%rd9, %r16;
	cvta.to.global.u64 	%rd10, %rd24;
	cvt.s64.s32 	%rd11, %r4;
$L__BB231_4:
	setp.le.s64 	%p3, %rd27, %rd7;
	mul.lo.s64 	%rd13, %rd23, %rd54;
	mov.f32 	%f87, 0fFF800000;
	mov.f32 	%f90, %f87;
	@%p3 bra 	$L__BB231_6;
	setp.eq.s64 	%p4, %rd19, 1;
	setp.eq.s64 	%p5, %rd18, 1;
	add.s64 	%rd34, %rd13, %rd7;
	cvt.u32.u64 	%r17, %rd34;
	div.s32 	%r18, %r17, %r5;
	mul.lo.s32 	%r19, %r18, %r5;
	sub.s32 	%r20, %r17, %r19;
	selp.b32 	%r21, 0, %r18, %p5;
	selp.b32 	%r22, 0, %r20, %p4;
	mul.lo.s32 	%r23, %r7, %r21;
	mad.lo.s32 	%r24, %r8, %r22, %r23;
	shl.b64 	%rd35, %rd34, 32;
	shr.s64 	%rd36, %rd35, 30;
	add.s64 	%rd37, %rd1, %rd36;
	ld.global.f32 	%f21, [%rd37];
	cvt.s64.s32 	%rd38, %r24;
	add.s64 	%rd39, %rd2, %rd38;
	ld.global.u8 	%rs1, [%rd39];
	setp.eq.s16 	%p6, %rs1, 0;
	mul.f32 	%f22, %f21, %f19;
	selp.f32 	%f87, %f18, %f22, %p6;
	max.f32 	%f90, %f87, 0fFF800000;
$L__BB231_6:
	setp.le.s64 	%p7, %rd27, %rd8;
	mov.f32 	%f89, 0fFF800000;
	@%p7 bra 	$L__BB231_8;
	setp.eq.s64 	%p8, %rd19, 1;
	setp.eq.s64 	%p9, %rd18, 1;
	add.s64 	%rd40, %rd13, %rd8;
	cvt.u32.u64 	%r25, %rd40;
	div.s32 	%r26, %r25, %r5;
	mul.lo.s32 	%r27, %r26, %r5;
	sub.s32 	%r28, %r25, %r27;
	selp.b32 	%r29, 0, %r26, %p9;
	selp.b32 	%r30, 0, %r28, %p8;
	mul.lo.s32 	%r31, %r7, %r29;
	mad.lo.s32 	%r32, %r8, %r30, %r31;
	shl.b64 	%rd41, %rd40, 32;
	shr.s64 	%rd42, %rd41, 30;
	add.s64 	%rd43, %rd1, %rd42;
	ld.global.f32 	%f24, [%rd43];
	cvt.s64.s32 	%rd44, %r32;
	add.s64 	%rd45, %rd2, %rd44;
	ld.global.u8 	%rs2, [%rd45];
	setp.eq.s16 	%p10, %rs2, 0;
	mul.f32 	%f25, %f24, %f19;
	selp.f32 	%f89, %f18, %f25, %p10;
	max.f32 	%f90, %f90, %f89;
$L__BB231_8:
	setp.le.s64 	%p11, %rd27, %rd9;
	mov.f32 	%f91, 0fFF800000;
	@%p11 bra 	$L__BB231_10;
	setp.eq.s64 	%p12, %rd19, 1;
	setp.eq.s64 	%p13, %rd18, 1;
	add.s64 	%rd46, %rd13, %rd9;
	cvt.u32.u64 	%r33, %rd46;
	div.s32 	%r34, %r33, %r5;
	mul.lo.s32 	%r35, %r34, %r5;
	sub.s32 	%r36, %r33, %r35;
	selp.b32 	%r37, 0, %r34, %p13;
	selp.b32 	%r38, 0, %r36, %p12;
	mul.lo.s32 	%r39, %r7, %r37;
	mad.lo.s32 	%r40, %r8, %r38, %r39;
	shl.b64 	%rd47, %rd46, 32;
	shr.s64 	%rd48, %rd47, 30;
	add.s64 	%rd49, %rd1, %rd48;
	ld.global.f32 	%f27, [%rd49];
	cvt.s64.s32 	%rd50, %r40;
	add.s64 	%rd51, %rd2, %rd50;
	ld.global.u8 	%rs3, [%rd51];
	setp.eq.s16 	%p14, %rs3, 0;
	mul.f32 	%f28, %f27, %f19;
	selp.f32 	%f91, %f18, %f28, %p14;
	max.f32 	%f90, %f90, %f91;
$L__BB231_10:
	setp.le.s64 	%p15, %rd27, %rd7;
	mov.b32 	%r41, %f90;
	shfl.sync.bfly.b32	%r42|%p16, %r41, 16, 31, -1;
	mov.b32 	%f29, %r42;
	max.f32 	%f30, %f90, %f29;
	mov.b32 	%r43, %f30;
	shfl.sync.bfly.b32	%r44|%p17, %r43, 8, 31, -1;
	mov.b32 	%f31, %r44;
	max.f32 	%f32, %f30, %f31;
	mov.b32 	%r45, %f32;
	shfl.sync.bfly.b32	%r46|%p18, %r45, 4, 31, -1;
	mov.b32 	%f33, %r46;
	max.f32 	%f34, %f32, %f33;
	mov.b32 	%r47, %f34;
	shfl.sync.bfly.b32	%r48|%p19, %r47, 2, 31, -1;
	mov.b32 	%f35, %r48;
	max.f32 	%f36, %f34, %f35;
	mov.b32 	%r49, %f36;
	shfl.sync.bfly.b32	%r50|%p20, %r49, 1, 31, -1;
	mov.b32 	%f37, %r50;
	max.f32 	%f38, %f36, %f37;
	sub.f32 	%f39, %f87, %f38;
	fma.rn.f32 	%f40, %f39, 0f3BBB989D, 0f3F000000;
	cvt.sat.f32.f32 	%f41, %f40;
	mov.f32 	%f42, 0f4B400001;
	mov.f32 	%f43, 0f437C0000;
	fma.rm.f32 	%f44, %f41, %f43, %f42;
	add.f32 	%f45, %f44, 0fCB40007F;
	neg.f32 	%f46, %f45;
	fma.rn.f32 	%f47, %f39, 0f3FB8AA3B, %f46;
	fma.rn.f32 	%f48, %f39, 0f32A57060, %f47;
	mov.b32 	%r51, %f44;
	shl.b32 	%r52, %r51, 23;
	mov.b32 	%f49, %r52;
	ex2.approx.ftz.f32 	%f50, %f48;
	mul.f32 	%f51, %f50, %f49;
	add.f32 	%f52, %f51, 0f00000000;
	sub.f32 	%f53, %f89, %f38;
	fma.rn.f32 	%f54, %f53, 0f3BBB989D, 0f3F000000;
	cvt.sat.f32.f32 	%f55, %f54;
	fma.rm.f32 	%f56, %f55, %f43, %f42;
	add.f32 	%f57, %f56, 0fCB40007F;
	neg.f32 	%f58, %f57;
	fma.rn.f32 	%f59, %f53, 0f3FB8AA3B, %f58;
	fma.rn.f32 	%f60, %f53, 0f32A57060, %f59;
	mov.b32 	%r53, %f56;
	shl.b32 	%r54, %r53, 23;
	mov.b32 	%f61, %r54;
	ex2.approx.ftz.f32 	%f62, %f60;
	mul.f32 	%f63, %f62, %f61;
	add.f32 	%f64, %f52, %f63;
	sub.f32 	%f65, %f91, %f38;
	fma.rn.f32 	%f66, %f65, 0f3BBB989D, 0f3F000000;
	cvt.sat.f32.f32 	%f67, %f66;
	fma.rm.f32 	%f68, %f67, %f43, %f42;
	add.f32 	%f69, %f68, 0fCB40007F;
	neg.f32 	%f70, %f69;
	fma.rn.f32 	%f71, %f65, 0f3FB8AA3B, %f70;
	fma.rn.f32 	%f72, %f65, 0f32A57060, %f71;
	mov.b32 	%r55, %f68;
	shl.b32 	%r56, %r55, 23;
	mov.b32 	%f73, %r56;
	ex2.approx.ftz.f32 	%f74, %f72;
	mul.f32 	%f75, %f74, %f73;
	add.f32 	%f76, %f64, %f75;
	mov.b32 	%r57, %f76;
	shfl.sync.bfly.b32	%r58|%p21, %r57, 16, 31, -1;
	mov.b32 	%f77, %r58;
	add.f32 	%f78, %f76, %f77;
	mov.b32 	%r59, %f78;
	shfl.sync.bfly.b32	%r60|%p22, %r59, 8, 31, -1;
	mov.b32 	%f79, %r60;
	add.f32 	%f80, %f78, %f79;
	mov.b32 	%r61, %f80;
	shfl.sync.bfly.b32	%r62|%p23, %r61, 4, 31, -1;
	mov.b32 	%f81, %r62;
	add.f32 	%f82, %f80, %f81;
	mov.b32 	%r63, %f82;
	shfl.sync.bfly.b32	%r64|%p24, %r63, 2, 31, -1;
	mov.b32 	%f83, %r64;
	add.f32 	%f84, %f82, %f83;
	mov.b32 	%r65, %f84;
	shfl.sync.bfly.b32	%r66|%p25, %r65, 1, 31, -1;
	mov.b32 	%f85, %r66;
	add.f32 	%f86, %f84, %f85;
	div.rn.f32 	%f15, %f51, %f86;
	div.rn.f32 	%f16, %f63, %f86;
	div.rn.f32 	%f17, %f75, %f86;
	mad.lo.s64 	%rd52, %rd54, %rd25, %rd7;
	shl.b64 	%rd53, %rd52, 2;
	add.s64 	%rd14, %rd10, %rd53;
	@%p15 bra 	$L__BB231_12;
	st.global.f32 	[%rd14], %f15;
$L__BB231_12:
	setp.le.s64 	%p26, %rd27, %rd8;
	@%p26 bra 	$L__BB231_14;
	st.global.f32 	[%rd14+128], %f16;
$L__BB231_14:
	setp.le.s64 	%p27, %rd27, %rd9;
	@%p27 bra 	$L__BB231_16;
	st.global.f32 	[%rd14+256], %f17;
$L__BB231_16:
	add.s64 	%rd54, %rd54, %rd11;
	setp.lt.s64 	%p28, %rd54, %rd26;
	@%p28 bra 	$L__BB231_4;
$L__BB231_17:
	ret;

}
	// .globl	_Z15SoftmaxWarpImplI22BroadcastScaleMaskLoadIffbLm2EiE11DirectStoreIffEfLi1ELi4ELi32ELi1ELb0EL9Algorithm0EEvT_T0_ll
.visible .entry _Z15SoftmaxWarpImplI22BroadcastScaleMaskLoadIffbLm2EiE11DirectStoreIffEfLi1ELi4ELi32ELi1ELb0EL9Algorithm0EEvT_T0_ll(
	.param .align 8 .b8 _Z15SoftmaxWarpImplI22BroadcastScaleMaskLoadIffbLm2EiE11DirectStoreIffEfLi1ELi4ELi32ELi1ELb0EL9Algorithm0EEvT_T0_ll_param_0[88],
	.param .align 8 .b8 _Z15SoftmaxWarpImplI22BroadcastScaleMaskLoadIffbLm2EiE11DirectStoreIffEfLi1ELi4ELi32ELi1ELb0EL9Algorithm0EEvT_T0_ll_param_1[16],
	.param .u64 _Z15SoftmaxWarpImplI22BroadcastScaleMaskLoadIffbLm2EiE11DirectStoreIffEfLi1ELi4ELi32ELi1ELb0EL9Algorithm0EEvT_T0_ll_param_2,
	.param .u64 _Z15SoftmaxWarpImplI22BroadcastScaleMaskLoadIffbLm2EiE11DirectStoreIffEfLi1ELi4ELi32ELi1ELb0EL9Algorithm0EEvT_T0_ll_param_3
)
{
	.reg .pred 	%p<20>;
	.reg .b16 	%rs<5>;
	.reg .b32 	%r<75>;
	.reg .b32 	%f<95>;
	.reg .b64 	%rd<59>;

	ld.param.u64 	%rd22, [_Z15SoftmaxWarpImplI22BroadcastScaleMaskLoadIffbLm2EiE11DirectStoreIffEfLi1ELi4ELi32ELi1ELb0EL9Algorithm0EEvT_T0_ll_param_1+8];
	ld.param.u64 	%rd21, [_Z15SoftmaxWarpImplI22BroadcastScaleMaskLoadIffbLm2EiE11DirectStoreIffEfLi1ELi4ELi32ELi1ELb0EL9Algorithm0EEvT_T0_ll_param_1];
	ld.param.v2.f32 	{%f3, %f4}, [_Z15SoftmaxWarpImplI22BroadcastScaleMaskLoadIffbLm2EiE11DirectStoreIffEfLi1ELi4ELi32ELi1ELb0EL9Algorithm0EEvT_T0_ll_param_0+80];
	ld.param.u64 	%rd20, [_Z15SoftmaxWarpImplI22BroadcastScaleMaskLoadIffbLm2EiE11DirectStoreIffEfLi1ELi4ELi32ELi1ELb0EL9Algorithm0EEvT_T0_ll_param_0+72];
	ld.param.v2.u32 	{%r7, %r8}, [_Z15SoftmaxWarpImplI22BroadcastScaleMaskLoadIffbLm2EiE11DirectStoreIffEfLi1ELi4ELi32ELi1ELb0EL9Algorithm0EEvT_T0_ll_param_0+56];
	ld.param.v2.u32 	{%r5, %r6}, [_Z15SoftmaxWarpImplI22BroadcastScaleMaskLoadIffbLm2EiE11DirectStoreIffEfLi1ELi4ELi32ELi1ELb0EL9Algorithm0EEvT_T0_ll_param_0+40];
	ld.param.u64 	%rd16, [_Z15SoftmaxWarpImplI22BroadcastScaleMaskLoadIffbLm2EiE11DirectStoreIffEfLi1ELi4ELi32ELi1ELb0EL9Algorithm0EEvT_T0_ll_param_0+24];
	ld.param.u64 	%rd15, [_Z15SoftmaxWarpImplI22BroadcastScaleMaskLoadIffbLm2EiE11DirectStoreIffEfLi1ELi4ELi32ELi1ELb0EL9Algorithm0EEvT_T0_ll_param_0+16];
	ld.param.u64 	%rd14, [_Z15SoftmaxWarpImplI22BroadcastScaleMaskLoadIffbLm2EiE11DirectStoreIffEfLi1ELi4ELi32ELi1ELb0EL9Algorithm0EEvT_T0_ll_param_0+8];
	ld.param.u64 	%rd13, [_Z15SoftmaxWarpImplI22BroadcastScaleMaskLoadIffbLm2EiE11DirectStoreIffEfLi1ELi4ELi32ELi1ELb0EL9Algorithm0EEvT_T0_ll_param_0];
	ld.param.u64 	%rd23, [_Z15SoftmaxWarpImplI22BroadcastScaleMaskLoadIffbLm2EiE11DirectStoreIffEfLi1ELi4ELi32ELi1ELb0EL9Algorithm0EEvT_T0_ll_param_2];
	ld.param.u64 	%rd24, [_Z15SoftmaxWarpImplI22BroadcastScaleMaskLoadIffbLm2EiE11DirectStoreIffEfLi1ELi4ELi32ELi1ELb0EL9Algorithm0EEvT_T0_ll_param_3];
	setp.lt.s64 	%p1, %rd24, 129;
	@%p1 bra 	$L__BB232_2;
	mov.u64 	%rd25, $str;
	cvta.global.u64 	%rd26, %rd25;
	mov.u64 	%rd27, $str$1;
	cvta.global.u64 	%rd28, %rd27;
	mov.u64 	%rd29, __unnamed_228;
	cvta.global.u64 	%rd30, %rd29;
	{ // callseq 227, 0
	.param .b64 param0;
	st.param.b64 	[param0], %rd26;
	.param .b64 param1;
	st.param.b64 	[param1], %rd28;
	.param .b32 param2;
	st.param.b32 	[param2], 219;
	.param .b64 param3;
	st.param.b64 	[param3], %rd30;
	.param .b64 param4;
	st.param.b64 	[param4], 1;
	call.uni 
	__assertfail, 
	(
	param0, 
	param1, 
	param2, 
	param3, 
	param4
	);
	} // callseq 227
$L__BB232_2:
	mov.u32 	%r9, %ctaid.x;
	mov.u32 	%r10, %ntid.y;
	mov.u32 	%r11, %tid.y;
	mad.lo.s32 	%r12, %r9, %r10, %r11;
	mov.u32 	%r13, %nctaid.x;
	mul.lo.s32 	%r4, %r13, %r10;
	cvt.s64.s32 	%rd58, %r12;
	setp.le.s64 	%p2, %rd23, %rd58;
	@%p2 bra 	$L__BB232_5;
	cvta.to.global.u64 	%rd6, %rd13;
	cvta.to.global.u64 	%rd7, %rd14;
	mov.u32 	%r14, %tid.x;
	cvt.u64.u32 	%rd8, %r14;
	cvta.to.global.u64 	%rd9, %rd21;
	cvt.s64.s32 	%rd10, %r4;
$L__BB232_4:
	setp.eq.s64 	%p3, %rd16, 1;
	setp.eq.s64 	%p4, %rd15, 1;
	mad.lo.s64 	%rd31, %rd20, %rd58, %rd8;
	cvt.u32.u64 	%r15, %rd31;
	div.s32 	%r16, %r15, %r5;
	mul.lo.s32 	%r17, %r16, %r5;
	sub.s32 	%r18, %r15, %r17;
	selp.b32 	%r19, 0, %r16, %p4;
	selp.b32 	%r20, 0, %r18, %p3;
	mul.lo.s32 	%r21, %r7, %r19;
	mad.lo.s32 	%r22, %r8, %r20, %r21;
	shl.b64 	%rd32, %rd31, 32;
	shr.s64 	%rd33, %rd32, 30;
	add.s64 	%rd34, %rd6, %rd33;
	ld.global.f32 	%f5, [%rd34];
	cvt.s64.s32 	%rd35, %r22;
	add.s64 	%rd36, %rd7, %rd35;
	ld.global.u8 	%rs1, [%rd36];
	setp.eq.s16 	%p5, %rs1, 0;
	mul.f32 	%f6, %f5, %f4;
	selp.f32 	%f7, %f3, %f6, %p5;
	max.f32 	%f8, %f7, 0fFF800000;
	add.s64 	%rd37, %rd31, 32;
	cvt.u32.u64 	%r23, %rd37;
	div.s32 	%r24, %r23, %r5;
	mul.lo.s32 	%r25, %r24, %r5;
	sub.s32 	%r26, %r23, %r25;
	selp.b32 	%r27, 0, %r24, %p4;
	selp.b32 	%r28, 0, %r26, %p3;
	mul.lo.s32 	%r29, %r7, %r27;
	mad.lo.s32 	%r30, %r8, %r28, %r29;
	shl.b64 	%rd38, %rd37, 32;
	shr.s64 	%rd39, %rd38, 30;
	add.s64 	%rd40, %rd6, %rd39;
	ld.global.f32 	%f9, [%rd40];
	cvt.s64.s32 	%rd41, %r30;
	add.s64 	%rd42, %rd7, %rd41;
	ld.global.u8 	%rs2, [%rd42];
	setp.eq.s16 	%p6, %rs2, 0;
	mul.f32 	%f10, %f9, %f4;
	selp.f32 	%f11, %f3, %f10, %p6;
	max.f32 	%f12, %f8, %f11;
	add.s64 	%rd43, %rd31, 64;
	cvt.u32.u64 	%r31, %rd43;
	div.s32 	%r32, %r31, %r5;
	mul.lo.s32 	%r33, %r32, %r5;
	sub.s32 	%r34, %r31, %r33;
	selp.b32 	%r35, 0, %r32, %p4;
	selp.b32 	%r36, 0, %r34, %p3;
	mul.lo.s32 	%r37, %r7, %r35;
	mad.lo.s32 	%r38, %r8, %r36, %r37;
	shl.b64 	%rd44, %rd43, 32;
	shr.s64 	%rd45, %rd44, 30;
	add.s64 	%rd46, %rd6, %rd45;
	ld.global.f32 	%f13, [%rd46];
	cvt.s64.s32 	%rd47, %r38;
	add.s64 	%rd48, %rd7, %rd47;
	ld.global.u8 	%rs3, [%rd48];
	setp.eq.s16 	%p7, %rs3, 0;
	mul.f32 	%f14, %f13, %f4;
	selp.f32 	%f15, %f3, %f14, %p7;
	max.f32 	%f16, %f12, %f15;
	add.s64 	%rd49, %rd31, 96;
	cvt.u32.u64 	%r39, %rd49;
	div.s32 	%r40, %r39, %r5;
	mul.lo.s32 	%r41, %r40, %r5;
	sub.s32 	%r42, %r39, %r41;
	selp.b32 	%r43, 0, %r40, %p4;
	selp.b32 	%r44, 0, %r42, %p3;
	mul.lo.s32 	%r45, %r7, %r43;
	mad.lo.s32 	%r46, %r8, %r44, %r45;
	shl.b64 	%rd50, %rd49, 32;
	shr.s64 	%rd51, %rd50, 30;
	add.s64 	%rd52, %rd6, %rd51;
	ld.global.f32 	%f17, [%rd52];
	cvt.s64.s32 	%rd53, %r46;
	add.s64 	%rd54, %rd7, %rd53;
	ld.global.u8 	%rs4, [%rd54];
	setp.eq.s16 	%p8, %rs4, 0;
	mul.f32 	%f18, %f17, %f4;
	selp.f32 	%f19, %f3, %f18, %p8;
	max.f32 	%f20, %f16, %f19;
	mov.b32 	%r47, %f20;
	shfl.sync.bfly.b32	%r48|%p9, %r47, 16, 31, -1;
	mov.b32 	%f21, %r48;
	max.f32 	%f22, %f20, %f21;
	mov.b32 	%r49, %f22;
	shfl.sync.bfly.b32	%r50|%p10, %r49, 8, 31, -1;
	mov.b32 	%f23, %r50;
	max.f32 	%f24, %f22, %f23;
	mov.b32 	%r51, %f24;
	shfl.sync.bfly.b32	%r52|%p11, %r51, 4, 31, -1;
	mov.b32 	%f25, %r52;
	max.f32 	%f26, %f24, %f25;
	mov.b32 	%r53, %f26;
	shfl.sync.bfly.b32	%r54|%p12, %r53, 2, 31, -1;
	mov.b32 	%f27, %r54;
	max.f32 	%f28, %f26, %f27;
	mov.b32 	%r55, %f28;
	shfl.sync.bfly.b32	%r56|%p13, %r55, 1, 31, -1;
	mov.b32 	%f29, %r56;
	max.f32 	%f30, %f28, %f29;
	sub.f32 	%f31, %f7, %f30;
	fma.rn.f32 	%f32, %f31, 0f3BBB989D, 0f3F000000;
	cvt.sat.f32.f32 	%f33, %f32;
	mov.f32 	%f34, 0f4B400001;
	mov.f32 	%f35, 0f437C0000;
	fma.rm.f32 	%f36, %f33, %f35, %f34;
	add.f32 	%f37, %f36, 0fCB40007F;
	neg.f32 	%f38, %f37;
	fma.rn.f32 	%f39, %f31, 0f3FB8AA3B, %f38;
	fma.rn.f32 	%f40, %f31, 0f32A57060, %f39;
	mov.b32 	%r57, %f36;
	shl.b32 	%r58, %r57, 23;
	mov.b32 	%f41, %r58;
	ex2.approx.ftz.f32 	%f42, %f40;
	mul.f32 	%f43, %f42, %f41;
	add.f32 	%f44, %f43, 0f00000000;
	sub.f32 	%f45, %f11, %f30;
	fma.rn.f32 	%f46, %f45, 0f3BBB989D, 0f3F000000;
	cvt.sat.f32.f32 	%f47, %f46;
	fma.rm.f32 	%f48, %f47, %f35, %f34;
	add.f32 	%f49, %f48, 0fCB40007F;
	neg.f32 	%f50, %f49;
	fma.rn.f32 	%f51, %f45, 0f3FB8AA3B, %f50;
	fma.rn.f32 	%f52, %f45, 0f32A57060, %f51;
	mov.b32 	%r59, %f48;
	shl.b32 	%r60, %r59, 23;
	mov.b32 	%f53, %r60;
	ex2.approx.ftz.f32 	%f54, %f52;
	mul.f32 	%f55, %f54, %f53;
	add.f32 	%f56, %f44, %f55;
	sub.f32 	%f57, %f15, %f30;
	fma.rn.f32 	%f58, %f57, 0f3BBB989D, 0f3F000000;
	cvt.sat.f32.f32 	%f59, %f58;
	fma.rm.f32 	%f60, %f59, %f35, %f34;
	add.f32 	%f61, %f60, 0fCB40007F;
	neg.f32 	%f62, %f61;
	fma.rn.f32 	%f63, %f57, 0f3FB8AA3B, %f62;
	fma.rn.f32 	%f64, %f57, 0f32A57060, %f63;
	mov.b32 	%r61, %f60;
	shl.b32 	%r62, %r61, 23;
	mov.b32 	%f65, %r62;
	ex2.approx.ftz.f32 	%f66, %f64;
	mul.f32 	%f67, %f66, %f65;
	add.f32 	%f68, %f56, %f67;
	sub.f32 	%f69, %f19, %f30;
	fma.rn.f32 	%f70, %f69, 0f3BBB989D, 0f3F000000;
	cvt.sat.f32.f32 	%f71, %f70;
	fma.rm.f32 	%f72, %f71, %f35, %f34;
	add.f32 	%f73, %f72, 0fCB40007F;
	neg.f32 	%f74, %f73;
	fma.rn.f32 	%f75, %f69, 0f3FB8AA3B, %f74;
	fma.rn.f32 	%f76, %f69, 0f32A57060, %f75;
	mov.b32 	%r63, %f72;
	shl.b32 	%r64, %r63, 23;
	mov.b32 	%f77, %r64;
	ex2.approx.ftz.f32 	%f78, %f76;
	mul.f32 	%f79, %f78, %f77;
	add.f32 	%f80, %f68, %f79;
	mov.b32 	%r65, %f80;
	shfl.sync.bfly.b32	%r66|%p14, %r65, 16, 31, -1;
	mov.b32 	%f81, %r66;
	add.f32 	%f82, %f80, %f81;
	mov.b32 	%r67, %f82;
	shfl.sync.bfly.b32	%r68|%p15, %r67, 8, 31, -1;
	mov.b32 	%f83, %r68;
	add.f32 	%f84, %f82, %f83;
	mov.b32 	%r69, %f84;
	shfl.sync.bfly.b32	%r70|%p16, %r69, 4, 31, -1;
	mov.b32 	%f85, %r70;
	add.f32 	%f86, %f84, %f85;
	mov.b32 	%r71, %f86;
	shfl.sync.bfly.b32	%r72|%p17, %r71, 2, 31, -1;
	mov.b32 	%f87, %r72;
	add.f32 	%f88, %f86, %f87;
	mov.b32 	%r73, %f88;
	shfl.sync.bfly.b32	%r74|%p18, %r73, 1, 31, -1;
	mov.b32 	%f89, %r74;
	add.f32 	%f90, %f88, %f89;
	div.rn.f32 	%f91, %f43, %f90;
	div.rn.f32 	%f92, %f55, %f90;
	div.rn.f32 	%f93, %f67, %f90;
	div.rn.f32 	%f94, %f79, %f90;
	mad.lo.s64 	%rd55, %rd58, %rd22, %rd8;
	shl.b64 	%rd56, %rd55, 2;
	add.s64 	%rd57, %rd9, %rd56;
	st.global.f32 	[%rd57], %f91;
	st.global.f32 	[%rd57+128], %f92;
	st.global.f32 	[%rd57+256], %f93;
	st.global.f32 	[%rd57+384], %f94;
	add.s64 	%rd58, %rd58, %rd10;
	setp.lt.s64 	%p19, %rd58, %rd23;
	@%p19 bra 	$L__BB232_4;
$L__BB232_5:
	ret;

}
	// .globl	_Z15SoftmaxWarpImplI22BroadcastScaleMaskLoadIffbLm2EiE11DirectStoreIffEfLi1ELi4ELi32ELi1ELb1EL9Algorithm0EEvT_T0_ll
.visible .entry _Z15SoftmaxWarpImplI22BroadcastScaleMaskLoadIffbLm2EiE11DirectStoreIffEfLi1ELi4ELi32ELi1ELb1EL9Algorithm0EEvT_T0_ll(
	.param .align 8 .b8 _Z15SoftmaxWarpImplI22BroadcastScaleMaskLoadIffbLm2EiE11DirectStoreIffEfLi1ELi4ELi32ELi1ELb1EL9Algorithm0EEvT_T0_ll_param_0[88],
	.param .align 8 .b8 _Z15SoftmaxWarpImplI22BroadcastScaleMaskLoadIffbLm2EiE11DirectStoreIffEfLi1ELi4ELi32ELi1ELb1EL9Algorithm0EEvT_T0_ll_param_1[16],
	.param .u64 _Z15SoftmaxWarpImplI22BroadcastScaleMaskLoadIffbLm2EiE11DirectStoreIffEfLi1ELi4ELi32ELi1ELb1EL9Algorithm0EEvT_T0_ll_param_2,
	.param .u64 _Z15SoftmaxWarpImplI22BroadcastScaleMaskLoadIffbLm2EiE11DirectStoreIffEfLi1ELi4ELi32ELi1ELb1EL9Algorithm0EEvT_T0_ll_param_3
)
{
	.reg .pred 	%p<34>;
	.reg .b16 	%rs<5>;
	.reg .b32 	%r<78>;
	.reg .b32 	%f<115>;
	.reg .b64 	%rd<61>;

	ld.param.u64 	%rd24, [_Z15SoftmaxWarpImplI22BroadcastScaleMaskLoadIffbLm2EiE11DirectStoreIffEfLi1ELi4ELi32ELi1ELb1EL9Algorithm0EEvT_T0_ll_param_1+8];
	ld.param.u64 	%rd23, [_Z15SoftmaxWarpImplI22BroadcastScaleMaskLoadIffbLm2EiE11DirectStoreIffEfLi1ELi4ELi32ELi1ELb1EL9Algorithm0EEvT_T0_ll_param_1];
	ld.param.v2.f32 	{%f23, %f24}, [_Z15SoftmaxWarpImplI22BroadcastScaleMaskLoadIffbLm2EiE11DirectStoreIffEfLi1ELi4ELi32ELi1ELb1EL9Algorithm0EEvT_T0_ll_param_0+80];
	ld.param.u64 	%rd22, [_Z15SoftmaxWarpImplI22BroadcastScaleMaskLoadIffbLm2EiE11DirectStoreIffEfLi1ELi4ELi32ELi1ELb1EL9Algorithm0EEvT_T0_ll_param_0+72];
	ld.param.v2.u32 	{%r7, %r8}, [_Z15SoftmaxWarpImplI22BroadcastScaleMaskLoadIffbLm2EiE11DirectStoreIffEfLi1ELi4ELi32ELi1ELb1EL9Algorithm0EEvT_T0_ll_param_0+56];
	ld.param.v2.u32 	{%r5, %r6}, [_Z15SoftmaxWarpImplI22BroadcastScaleMaskLoadIffbLm2EiE11DirectStoreIffEfLi1ELi4ELi32ELi1ELb1EL9Algorithm0EEvT_T0_ll_param_0+40];
	ld.param.u64 	%rd18, [_Z15SoftmaxWarpImplI22BroadcastScaleMaskLoadIffbLm2EiE11DirectStoreIffEfLi1ELi4ELi32ELi1ELb1EL9Algorithm0EEvT_T0_ll_param_0+24];
	ld.param.u64 	%rd17, [_Z15SoftmaxWarpImplI22BroadcastScaleMaskLoadIffbLm2EiE11DirectStoreIffEfLi1ELi4ELi32ELi1ELb1EL9Algorithm0EEvT_T0_ll_param_0+16];
	ld.param.u64 	%rd16, [_Z15SoftmaxWarpImplI22BroadcastScaleMaskLoadIffbLm2EiE11DirectStoreIffEfLi1ELi4ELi32ELi1ELb1EL9Algorithm0EEvT_T0_ll_param_0+8];
	ld.param.u64 	%rd15, [_Z15SoftmaxWarpImplI22BroadcastScaleMaskLoadIffbLm2EiE11DirectStoreIffEfLi1ELi4ELi32ELi1ELb1EL9Algorithm0EEvT_T0_ll_param_0];
	ld.param.u64 	%rd25, [_Z15SoftmaxWarpImplI22BroadcastScaleMaskLoadIffbLm2EiE11DirectStoreIffEfLi1ELi4ELi32ELi1ELb1EL9Algorithm0EEvT_T0_ll_param_2];
	ld.param.u64 	%rd26, [_Z15SoftmaxWarpImplI22BroadcastScaleMaskLoadIffbLm2EiE11DirectStoreIffEfLi1ELi4ELi32ELi1ELb1EL9Algorithm0EEvT_T0_ll_param_3];
	cvta.to.global.u64 	%rd1, %rd15;
	cvta.to.global.u64 	%rd2, %rd16;
	setp.lt.s64 	%p1, %rd26, 129;
	@%p1 bra 	$L__BB233_2;
	mov.u64 	%rd27, $str;
	cvta.global.u64 	%rd28, %rd27;
	mov.u64 	%rd29, $str$1;
	cvta.global.u64 	%rd30, %rd29;
	mov.u64 	%rd31, __unnamed_229;
	cvta.global.u64 	%rd32, %rd31;
	{ // callseq 228, 0
	.param .b64 param0;
	st.param.b64 	[param0], %rd28;
	.param .b64 param1;
	st.param.b64 	[param1], %rd30;
	.param .b32 param2;
	st.param.b32 	[param2], 219;
	.param .b64 param3;
	st.param.b64 	[param3], %rd32;
	.param .b64 param4;
	st.param.b64 	[param4], 1;
	call.uni 
	__assertfail, 
	(
	param0, 
	param1, 
	param2, 
	param3, 
	param4
	);
	} // callseq 228
$L__BB233_2:
	mov.u32 	%r9, %ctaid.x;
	mov.u32 	%r10, %ntid.y;
	mov.u32 	%r11, %tid.y;
	mad.lo.s32 	%r12, %r9, %r10, %r11;
	mov.u32 	%r13, %nctaid.x;
	mul.lo.s32 	%r4, %r13, %r10;
	cvt.s64.s32 	%rd60, %r12;
	setp.le.s64 	%p2, %rd25, %rd60;
	@%p2 bra 	$L__BB233_21;
	mov.u32 	%r14, %tid.x;
	cvt.u64.u32 	%rd6, %r14;
	add.s32 	%r15, %r14, 32;
	cvt.u64.u32 	%rd7, %r15;
	add.s32 	%r16, %r14, 64;
	cvt.u64.u32 	%rd8, %r16;
	add.s32 	%r17, %r14, 96;
	cvt.u64.u32 	%rd9, %r17;
	cvt.s64.s32 	%rd10, %r4;
$L__BB233_4:
	setp.le.s64 	%p3, %rd26, %rd6;
	mul.lo.s64 	%rd12, %rd22, %rd60;
	mov.f32 	%f107, 0fFF800000;
	mov.f32 	%f110, %f107;
	@%p3 bra 	$L__BB233_6;
	setp.eq.s64 	%p4, %rd18, 1;
	setp.eq.s64 	%p5, %rd17, 1;
	add.s64 	%rd33, %rd12, %rd6;
	cvt.u32.u64 	%r18, %rd33;
	div.s32 	%r19, %r18, %r5;
	mul.lo.s32 	%r20, %r19, %r5;
	sub.s32 	%r21, %r18, %r20;
	selp.b32 	%r22, 0, %r19, %p5;
	selp.b32 	%r23, 0, %r21, %p4;
	mul.lo.s32 	%r24, %r7, %r22;
	mad.lo.s32 	%r25, %r8, %r23, %r24;
	shl.b64 	%rd34, %rd33, 32;
	shr.s64 	%rd35, %rd34, 30;
	add.s64 	%rd36, %rd1, %rd35;
	ld.global.f32 	%f26, [%rd36];
	cvt.s64.s32 	%rd37, %r25;
	add.s64 	%rd38, %rd2, %rd37;
	ld.global.u8 	%rs1, [%rd38];
	setp.eq.s16 	%p6, %rs1, 0;
	mul.f32 	%f27, %f26, %f24;
	selp.f32 	%f107, %f23, %f27, %p6;
	max.f32 	%f110, %f107, 0fFF800000;
$L__BB233_6:
	setp.le.s64 	%p7, %rd26, %rd7;
	mov.f32 	%f109, 0fFF800000;
	@%p7 bra 	$L__BB233_8;
	setp.eq.s64 	%p8, %rd18, 1;
	setp.eq.s64 	%p9, %rd17, 1;
	add.s64 	%rd39, %rd12, %rd7;
	cvt.u32.u64 	%r26, %rd39;
	div.s32 	%r27, %r26, %r5;
	mul.lo.s32 	%r28, %r27, %r5;
	sub.s32 	%r29, %r26, %r28;
	selp.b32 	%r30, 0, %r27, %p9;
	selp.b32 	%r31, 0, %r29, %p8;
	mul.lo.s32 	%r32, %r7, %r30;
	mad.lo.s32 	%r33, %r8, %r31, %r32;
	shl.b64 	%rd40, %rd39, 32;
	shr.s64 	%rd41, %rd40, 30;
	add.s64 	%rd42, %rd1, %rd41;
	ld.global.f32 	%f29, [%rd42];
	cvt.s64.s32 	%rd43, %r33;
	add.s64 	%rd44, %rd2, %rd43;
	ld.global.u8 	%rs2, [%rd44];
	setp.eq.s16 	%p10, %rs2, 0;
	mul.f32 	%f30, %f29, %f24;
	selp.f32 	%f109, %f23, %f30, %p10;
	max.f32 	%f110, %f110, %f109;
$L__BB233_8:
	setp.le.s64 	%p11, %rd26, %rd8;
	mov.f32 	%f111, 0fFF800000;
	@%p11 bra 	$L__BB233_10;
	setp.eq.s64 	%p12, %rd18, 1;
	setp.eq.s64 	%p13, %rd17, 1;
	add.s64 	%rd45, %rd12, %rd8;
	cvt.u32.u64 	%r34, %rd45;
	div.s32 	%r35, %r34, %r5;
	mul.lo.s32 	%r36, %r35, %r5;
	sub.s32 	%r37, %r34, %r36;
	selp.b32 	%r38, 0, %r35, %p13;
	selp.b32 	%r39, 0, %r37, %p12;
	mul.lo.s32 	%r40, %r7, %r38;
	mad.lo.s32 	%r41, %r8, %r39, %r40;
	shl.b64 	%rd46, %rd45, 32;
	shr.s64 	%rd47, %rd46, 30;
	add.s64 	%rd48, %rd1, %rd47;
	ld.global.f32 	%f32, [%rd48];
	cvt.s64.s32 	%rd49, %r41;
	add.s64 	%rd50, %rd2, %rd49;
	ld.global.u8 	%rs3, [%rd50];
	setp.eq.s16 	%p14, %rs3, 0;
	mul.f32 	%f33, %f32, %f24;
	selp.f32 	%f111, %f23, %f33, %p14;
	max.f32 	%f110, %f110, %f111;
$L__BB233_10:
	setp.le.s64 	%p15, %rd26, %rd9;
	mov.f32 	%f113, 0fFF800000;
	@%p15 bra 	$L__BB233_12;
	setp.eq.s64 	%p16, %rd18, 1;
	setp.eq.s64 	%p17, %rd17, 1;
	add.s64 	%rd51, %rd12, %rd9;
	cvt.u32.u64 	%r42, %rd51;
	div.s32 	%r43, %r42, %r5;
	mul.lo.s32 	%r44, %r43, %r5;
	sub.s32 	%r45, %r42, %r44;
	selp.b32 	%r46, 0, %r43, %p17;
	selp.b32 	%r47, 0, %r45, %p16;
	mul.lo.s32 	%r48, %r7, %r46;
	mad.lo.s32 	%r49, %r8, %r47, %r48;
	shl.b64 	%rd52, %rd51, 32;
	shr.s64 	%rd53, %rd52, 30;
	add.s64 	%rd54, %rd1, %rd53;
	ld.global.f32 	%f35, [%rd54];
	cvt.s64.s32 	%rd55, %r49;
	add.s64 	%rd56, %rd2, %rd55;
	ld.global.u8 	%rs4, [%rd56];
	setp.eq.s16 	%p18, %rs4, 0;
	mul.f32 	%f36, %f35, %f24;
	selp.f32 	%f113, %f23, %f36, %p18;
	max.f32 	%f110, %f110, %f113;
$L__BB233_12:
	setp.le.s64 	%p19, %rd26, %rd6;
	mov.b32 	%r50, %f110;
	shfl.sync.bfly.b32	%r51|%p20, %r50, 16, 31, -1;
	mov.b32 	%f37, %r51;
	max.f32 	%f38, %f110, %f37;
	mov.b32 	%r52, %f38;
	shfl.sync.bfly.b32	%r53|%p21, %r52, 8, 31, -1;
	mov.b32 	%f39, %r53;
	max.f32 	%f40, %f38, %f39;
	mov.b32 	%r54, %f40;
	shfl.sync.bfly.b32	%r55|%p22, %r54, 4, 31, -1;
	mov.b32 	%f41, %r55;
	max.f32 	%f42, %f40, %f41;
	mov.b32 	%r56, %f42;
	shfl.sync.bfly.b32	%r57|%p23, %r56, 2, 31, -1;
	mov.b32 	%f43, %r57;
	max.f32 	%f44, %f42, %f43;
	mov.b32 	%r58, %f44;
	shfl.sync.bfly.b32	%r59|%p24, %r58, 1, 31, -1;
	mov.b32 	%f45, %r59;
	max.f32 	%f46, %f44, %f45;
	sub.f32 	%f47, %f107, %f46;
	fma.rn.f32 	%f48, %f47, 0f3BBB989D, 0f3F000000;
	cvt.sat.f32.f32 	%f49, %f48;
	mov.f32 	%f50, 0f4B400001;
	mov.f32 	%f51, 0f437C0000;
	fma.rm.f32 	%f52, %f49, %f51, %f50;
	add.f32 	%f53, %f52, 0fCB40007F;
	neg.f32 	%f54, %f53;
	fma.rn.f32 	%f55, %f47, 0f3FB8AA3B, %f54;
	fma.rn.f32 	%f56, %f47, 0f32A57060, %f55;
	mov.b32 	%r60, %f52;
	shl.b32 	%r61, %r60, 23;
	mov.b32 	%f57, %r61;
	ex2.approx.ftz.f32 	%f58, %f56;
	mul.f32 	%f59, %f58, %f57;
	add.f32 	%f60, %f59, 0f00000000;
	sub.f32 	%f61, %f109, %f46;
	fma.rn.f32 	%f62, %f61, 0f3BBB989D, 0f3F000000;
	cvt.sat.f32.f32 	%f63, %f62;
	fma.rm.f32 	%f64, %f63, %f51, %f50;
	add.f32 	%f65, %f64, 0fCB40007F;
	neg.f32 	%f66, %f65;
	fma.rn.f32 	%f67, %f61, 0f3FB8AA3B, %f66;
	fma.rn.f32 	%f68, %f61, 0f32A57060, %f67;
	mov.b32 	%r62, %f64;
	shl.b32 	%r63, %r62, 23;
	mov.b32 	%f69, %r63;
	ex2.approx.ftz.f32 	%f70, %f68;
	mul.f32 	%f71, %f70, %f69;
	add.f32 	%f72, %f60, %f71;
	sub.f32 	%f73, %f111, %f46;
	fma.rn.f32 	%f74, %f73, 0f3BBB989D, 0f3F000000;
	cvt.sat.f32.f32 	%f75, %f74;
	fma.rm.f32 	%f76, %f75, %f51, %f50;
	add.f32 	%f77, %f76, 0fCB40007F;
	neg.f32 	%f78, %f77;
	fma.rn.f32 	%f79, %f73, 0f3FB8AA3B, %f78;
	fma.rn.f32 	%f80, %f73, 0f32A57060, %f79;
	mov.b32 	%r64, %f76;
	shl.b32 	%r65, %r64, 23;
	mov.b32 	%f81, %r65;
	ex2.approx.ftz.f32 	%f82, %f80;
	mul.f32 	%f83, %f82, %f81;
	add.f32 	%f84, %f72, %f83;
	sub.f32 	%f85, %f113, %f46;
	fma.rn.f32 	%f86, %f85, 0f3BBB989D, 0f3F000000;
	cvt.sat.f32.f32 	%f87, %f86;
	fma.rm.f32 	%f88, %f87, %f51, %f50;
	add.f32 	%f89, %f88, 0fCB40007F;
	neg.f32 	%f90, %f89;
	fma.rn.f32 	%f91, %f85, 0f3FB8AA3B, %f90;
	fma.rn.f32 	%f92, %f85, 0f32A57060, %f91;
	mov.b32 	%r66, %f88;
	shl.b32 	%r67, %r66, 23;
	mov.b32 	%f93, %r67;
	ex2.approx.ftz.f32 	%f94, %f92;
	mul.f32 	%f95, %f94, %f93;
	add.f32 	%f96, %f84, %f95;
	mov.b32 	%r68, %f96;
	shfl.sync.bfly.b32	%r69|%p25, %r68, 16, 31, -1;
	mov.b32 	%f97, %r69;
	add.f32 	%f98, %f96, %f97;
	mov.b32 	%r70, %f98;
	shfl.sync.bfly.b32	%r71|%p26, %r70, 8, 31, -1;
	mov.b32 	%f99, %r71;
	add.f32 	%f100, %f98, %f99;
	mov.b32 	%r72, %f100;
	shfl.sync.bfly.b32	%r73|%p27, %r72, 4, 31, -1;
	mov.b32 	%f101, %r73;
	add.f32 	%f102, %f100, %f101;
	mov.b32 	%r74, %f102;
	shfl.sync.bfly.b32	%r75|%p28, %r74, 2, 31, -1;
	mov.b32 	%f103, %r75;
	add.f32 	%f104, %f102, %f103;
	mov.b32 	%r76, %f104;
	shfl.sync.bfly.b32	%r77|%p29, %r76, 1, 31, -1;
	mov.b32 	%f105, %r77;
	add.f32 	%f106, %f104, %f105;
	div.rn.f32 	%f19, %f59, %f106;
	div.rn.f32 	%f20, %f71, %f106;
	div.rn.f32 	%f21, %f83, %f106;
	div.rn.f32 	%f22, %f95, %f106;
	mad.lo.s64 	%rd57, %rd60, %rd24, %rd6;
	cvta.to.global.u64 	%rd58, %rd23;
	shl.b64 	%rd59, %rd57, 2;
	add.s64 	%rd13, %rd58, %rd59;
	@%p19 bra 	$L__BB233_14;
	st.global.f32 	[%rd13], %f19;
$L__BB233_14:
	setp.le.s64 	%p30, %rd26, %rd7;
	@%p30 bra 	$L__BB233_16;
	st.global.f32 	[%rd13+128], %f20;
$L__BB233_16:
	setp.le.s64 	%p31, %rd26, %rd8;
	@%p31 bra 	$L__BB233_18;
	st.global.f32 	[%rd13+256], %f21;
$L__BB233_18:
	setp.le.s64 	%p32, %rd26, %rd9;
	@%p32 bra 	$L__BB233_20;
	st.global.f32 	[%rd13+384], %f22;
$L__BB233_20:
	add.s64 	%rd60, %rd60, %rd10;
	setp.lt.s64 	%p33, %rd60, %rd25;
	@%p33 bra 	$L__BB233_4;
$L__BB233_21:
	ret;

}
	// .globl	_Z15SoftmaxWarpImplI22BroadcastScaleMaskLoadIffbLm2EiE11DirectStoreIffEfLi1ELi5ELi32ELi1ELb0EL9Algorithm0EEvT_T0_ll
.visible .entry _Z15SoftmaxWarpImplI22BroadcastScaleMaskLoadIffbLm2EiE11DirectStoreIffEfLi1ELi5ELi32ELi1ELb0EL9Algorithm0EEvT_T0_ll(
	.param .align 8 .b8 _Z15SoftmaxWarpImplI22BroadcastScaleMaskLoadIffbLm2EiE11DirectStoreIffEfLi1ELi5ELi32ELi1ELb0EL9Algorithm0EEvT_T0_ll_param_0[88],
	.param .align 8 .b8 _Z15SoftmaxWarpImplI22BroadcastScaleMaskLoadIffbLm2EiE11DirectStoreIffEfLi1ELi5ELi32ELi1ELb0EL9Algorithm0EEvT_T0_ll_param_1[16],
	.param .u64 _Z15SoftmaxWarpImplI22BroadcastScaleMaskLoadIffbLm2EiE11DirectStoreIffEfLi1ELi5ELi32ELi1ELb0EL9Algorithm0EEvT_T0_ll_param_2,
	.param .u64 _Z15SoftmaxWarpImplI22BroadcastScaleMaskLoadIffbLm2EiE11DirectStoreIffEfLi1ELi5ELi32ELi1ELb0EL9Algorithm0EEvT_T0_ll_param_3
)
{
	.reg .pred 	%p<21>;
	.reg .b16 	%rs<6>;
	.reg .b32 	%r<85>;
	.reg .b32 	%f<112>;
	.reg .b64 	%rd<64>;

	ld.param.u64 	%rd21, [_Z15SoftmaxWarpImplI22BroadcastScaleMaskLoadIffbLm2EiE11DirectStoreIffEfLi1ELi5ELi32ELi1ELb0EL9Algorithm0EEvT_T0_ll_param_1+8];
	ld.param.u64 	%rd20, [_Z15SoftmaxWarpImplI22BroadcastScaleMaskLoadIffbLm2EiE11DirectStoreIffEfLi1ELi5ELi32ELi1ELb0EL9Algorithm0EEvT_T0_ll_param_1];
	ld.param.v2.f32 	{%f3, %f4}, [_Z15SoftmaxWarpImplI22BroadcastScaleMaskLoadIffbLm2EiE11DirectStoreIffEfLi1ELi5ELi32ELi1ELb0EL9Algorithm0EEvT_T0_ll_param_0+80];
	ld.param.u64 	%rd19, [_Z15SoftmaxWarpImplI22BroadcastScaleMaskLoadIffbLm2EiE11DirectStoreIffEfLi1ELi5ELi32ELi1ELb0EL9Algorithm0EEvT_T0_ll_param_0+72];
	ld.param.v2.u32 	{%r7, %r8}, [_Z15SoftmaxWarpImplI22BroadcastScaleMaskLoadIffbLm2EiE11DirectStoreIffEfLi1ELi5ELi32ELi1ELb0EL9Algorithm0EEvT_T0_ll_param_0+56];
	ld.param.v2.u32 	{%r5, %r6}, [_Z15SoftmaxWarpImplI22BroadcastScaleMaskLoadIffbLm2EiE11DirectStoreIffEfLi1ELi5ELi32ELi1ELb0EL9Algorithm0EEvT_T0_ll_param_0+40];
	ld.param.u64 	%rd15, [_Z15SoftmaxWarpImplI22BroadcastScaleMaskLoadIffbLm2EiE11DirectStoreIffEfLi1ELi5ELi32ELi1ELb0EL9Algorithm0EEvT_T0_ll_param_0+24];
	ld.param.u64 	%rd14, [_Z15SoftmaxWarpImplI22BroadcastScaleMaskLoadIffbLm2EiE11DirectStoreIffEfLi1ELi5ELi32ELi1ELb0EL9Algorithm0EEvT_T0_ll_param_0+16];
	ld.param.u64 	%rd13, [_Z15SoftmaxWarpImplI22BroadcastScaleMaskLoadIffbLm2EiE11DirectStoreIffEfLi1ELi5ELi32ELi1ELb0EL9Algorithm0EEvT_T0_ll_param_0+8];
	ld.param.u64 	%rd12, [_Z15SoftmaxWarpImplI22BroadcastScaleMaskLoadIffbLm2EiE11DirectStoreIffEfLi1ELi5ELi32ELi1ELb0EL9Algorithm0EEvT_T0_ll_param_0];
	ld.param.u64 	%rd22, [_Z15SoftmaxWarpImplI22BroadcastScaleMaskLoadIffbLm2EiE11DirectStoreIffEfLi1ELi5ELi32ELi1ELb0EL9Algorithm0EEvT_T0_ll_param_2];
	ld.param.u64 	%rd23, [_Z15SoftmaxWarpImplI22BroadcastScaleMaskLoadIffbLm2EiE11DirectStoreIffEfLi1ELi5ELi32ELi1ELb0EL9Algorithm0EEvT_T0_ll_param_3];
	setp.lt.s64 	%p1, %rd23, 161;
	@%p1 bra 	$L__BB234_2;
	mov.u64 	%rd24, $str;
	cvta.global.u64 	%rd25, %rd24;
	mov.u64 	%rd26, $str$1;
	cvta.global.u64 	%rd27, %rd26;
	mov.u64 	%rd28, __unnamed_230;
	cvta.global.u64 	%rd29, %rd28;
	{ // callseq 229, 0
	.param .b64 param0;
	st.param.b64 	[param0], %rd25;
	.param .b64 param1;
	st.param.b64 	[param1], %rd27;
	.param .b32 param2;
	st.param.b32 	[param2], 219;
	.param .b64 param3;
	st.param.b64 	[param3], %rd29;
	.param .b64 param4;
	st.param.b64 	[param4], 1;
	call.uni 
	__assertfail, 
	(
	param0, 
	param1, 
	param2, 
	param3, 
	param4
	);
	} // callseq 229
$L__BB234_2:
	mov.u32 	%r9, %ctaid.x;
	mov.u32 	%r10, %ntid.y;
	mov.u32 	%r11, %tid.y;
	mad.lo.s32 	%r12, %r9, %r10, %r11;
	mov.u32 	%r13, %nctaid.x;
	mul.lo.s32 	%r4, %r13, %r10;
	cvt.s64.s32 	%rd63, %r12;
	setp.le.s64 	%p2, %rd22, %rd63;
	@%p2 bra 	$L__BB234_5;
	cvta.to.global.u64 	%rd5, %rd12;
	cvta.to.global.u64 	%rd6, %rd13;
	mov.u32 	%r14, %tid.x;
	cvt.u64.u32 	%rd7, %r14;
	cvta.to.global.u64 	%rd8, %rd20;
	cvt.s64.s32 	%rd9, %r4;
$L__BB234_4:
	setp.eq.s64 	%p3, %rd15, 1;
	setp.eq.s64 	%p4, %rd14, 1;
	mad.lo.s64 	%rd30, %rd19, %rd63, %rd7;
	cvt.u32.u64 	%r15, %rd30;
	div.s32 	%r16, %r15, %r5;
	mul.lo.s32 	%r17, %r16, %r5;
	sub.s32 	%r18, %r15, %r17;
	selp.b32 	%r19, 0, %r16, %p4;
	selp.b32 	%r20, 0, %r18, %p3;
	mul.lo.s32 	%r21, %r7, %r19;
	mad.lo.s32 	%r22, %r8, %r20, %r21;
	shl.b64 	%rd31, %rd30, 32;
	shr.s64 	%rd32, %rd31, 30;
	add.s64 	%rd33, %rd5, %rd32;
	ld.global.f32 	%f5, [%rd33];
	cvt.s64.s32 	%rd34, %r22;
	add.s64 	%rd35, %rd6, %rd34;
	ld.global.u8 	%rs1, [%rd35];
	setp.eq.s16 	%p5, %rs1, 0;
	mul.f32 	%f6, %f5, %f4;
	selp.f32 	%f7, %f3, %f6, %p5;
	max.f32 	%f8, %f7, 0fFF800000;
	add.s64 	%rd36, %rd30, 32;
	cvt.u32.u64 	%r23, %rd36;
	div.s32 	%r24, %r23, %r5;
	mul.lo.s32 	%r25, %r24, %r5;
	sub.s32 	%r26, %r23, %r25;
	selp.b32 	%r27, 0, %r24, %p4;
	selp.b32 	%r28, 0, %r26, %p3;
	mul.lo.s32 	%r29, %r7, %r27;
	mad.lo.s32 	%r30, %r8, %r28, %r29;
	shl.b64 	%rd37, %rd36, 32;
	shr.s64 	%rd38, %rd37, 30;
	add.s64 	%rd39, %rd5, %rd38;
	ld.global.f32 	%f9, [%rd39];
	cvt.s64.s32 	%rd40, %r30;
	add.s64 	%rd41, %rd6, %rd40;
	ld.global.u8 	%rs2, [%rd41];
	setp.eq.s16 	%p6, %rs2, 0;
	mul.f32 	%f10, %f9, %f4;
	selp.f32 	%f11, %f3, %f10, %p6;
	max.f32 	%f12, %f8, %f11;
	add.s64 	%rd42, %rd30, 64;
	cvt.u32.u64 	%r31, %rd42;
	div.s32 	%r32, %r31, %r5;
	mul.lo.s32 	%r33, %r32, %r5;
	sub.s32 	%r34, %r31, %r33;
	selp.b32 	%r35, 0, %r32, %p4;
	selp.b32 	%r36, 0, %r34, %p3;
	mul.lo.s32 	%r37, %r7, %r35;
	mad.lo.s32 	%r38, %r8, %r36, %r37;
	shl.b64 	%rd43, %rd42, 32;
	shr.s64 	%rd44, %rd43, 30;
	add.s64 	%rd45, %rd5, %rd44;
	ld.global.f32 	%f13, [%rd45];
	cvt.s64.s32 	%rd46, %r38;
	add.s64 	%rd47, %rd6, %rd46;
	ld.global.u8 	%rs3, [%rd47];
	setp.eq.s16 	%p7, %rs3, 0;
	mul.f32 	%f14, %f13, %f4;
	selp.f32 	%f15, %f3, %f14, %p7;
	max.f32 	%f16, %f12, %f15;
	add.s64 	%rd48, %rd30, 96;
	cvt.u32.u64 	%r39, %rd48;
	div.s32 	%r40, %r39, %r5;
	mul.lo.s32 	%r41, %r40, %r5;
	sub.s32 	%r42, %r39, %r41;
	selp.b32 	%r43, 0, %r40, %p4;
	selp.b32 	%r44, 0, %r42, %p3;
	mul.lo.s32 	%r45, %r7, %r43;
	mad.lo.s32 	%r46, %r8, %r44, %r45;
	shl.b64 	%rd49, %rd48, 32;
	shr.s64 	%rd50, %rd49, 30;
	add.s64 	%rd51, %rd5, %rd50;
	ld.global.f32 	%f17, [%rd51];
	cvt.s64.s32 	%rd52, %r46;
	add.s64 	%rd53, %rd6, %rd52;
	ld.global.u8 	%rs4, [%rd53];
	setp.eq.s16 	%p8, %rs4, 0;
	mul.f32 	%f18, %f17, %f4;
	selp.f32 	%f19, %f3, %f18, %p8;
	max.f32 	%f20, %f16, %f19;
	add.s64 	%rd54, %rd30, 128;
	cvt.u32.u64 	%r47, %rd54;
	div.s32 	%r48, %r47, %r5;
	mul.lo.s32 	%r49, %r48, %r5;
	sub.s32 	%r50, %r47, %r49;
	selp.b32 	%r51, 0, %r48, %p4;
	selp.b32 	%r52, 0, %r50, %p3;
	mul.lo.s32 	%r53, %r7, %r51;
	mad.lo.s32 	%r54, %r8, %r52, %r53;
	shl.b64 	%rd55, %rd54, 32;
	shr.s64 	%rd56, %rd55, 30;
	add.s64 	%rd57, %rd5, %rd56;
	ld.global.f32 	%f21, [%rd57];
	cvt.s64.s32 	%rd58, %r54;
	add.s64 	%rd59, %rd6, %rd58;
	ld.global.u8 	%rs5, [%rd59];
	setp.eq.s16 	%p9, %rs5, 0;
	mul.f32 	%f22, %f21, %f4;
	selp.f32 	%f23, %f3, %f22, %p9;
	max.f32 	%f24, %f20, %f23;
	mov.b32 	%r55, %f24;
	shfl.sync.bfly.b32	%r56|%p10, %r55, 16, 31, -1;
	mov.b32 	%f25, %r56;
	max.f32 	%f26, %f24, %f25;
	mov.b32 	%r57, %f26;
	shfl.sync.bfly.b32	%r58|%p11, %r57, 8, 31, -1;
	mov.b32 	%f27, %r58;
	max.f32 	%f28, %f26, %f27;
	mov.b32 	%r59, %f28;
	shfl.sync.bfly.b32	%r60|%p12, %r59, 4, 31, -1;
	mov.b32 	%f29, %r60;
	max.f32 	%f30, %f28, %f29;
	mov.b32 	%r61, %f30;
	shfl.sync.bfly.b32	%r62|%p13, %r61, 2, 31, -1;
	mov.b32 	%f31, %r62;
	max.f32 	%f32, %f30, %f31;
	mov.b32 	%r63, %f32;
	shfl.sync.bfly.b32	%r64|%p14, %r63, 1, 31, -1;
	mov.b32 	%f33, %r64;
	max.f32 	%f34, %f32, %f33;
	sub.f32 	%f35, %f7, %f34;
	fma.rn.f32 	%f36, %f35, 0f3BBB989D, 0f3F000000;
	cvt.sat.f32.f32 	%f37, %f36;
	mov.f32 	%f38, 0f4B400001;
	mov.f32 	%f39, 0f437C0000;
	fma.rm.f32 	%f40, %f37, %f39, %f38;
	add.f32 	%f41, %f40, 0fCB40007F;
	neg.f32 	%f42, %f41;
	fma.rn.f32 	%f43, %f35, 0f3FB8AA3B, %f42;
	fma.rn.f32 	%f44, %f35, 0f32A57060, %f43;
	mov.b32 	%r65, %f40;
	shl.b32 	%r66, %r65, 23;
	mov.b32 	%f45, %r66;
	ex2.approx.ftz.f32 	%f46, %f44;
	mul.f32 	%f47, %f46, %f45;
	add.f32 	%f48, %f47, 0f00000000;
	sub.f32 	%f49, %f11, %f34;
	fma.rn.f32 	%f50, %f49, 0f3BBB989D, 0f3F000000;
	cvt.sat.f32.f32 	%f51, %f50;
	fma.rm.f32 	%f52, %f51, %f39, %f38;
	add.f32 	%f53, %f52, 0fCB40007F;
	neg.f32 	%f54, %f53;
	fma.rn.f32 	%f55, %f49, 0f3FB8AA3B, %f54;
	fma.rn.f32 	%f56, %f49, 0f32A57060, %f55;
	mov.b32 	%r67, %f52;
	shl.b32 	%r68, %r67, 23;
	mov.b32 	%f57, %r68;
	ex2.approx.ftz.f32 	%f58, %f56;
	mul.f32 	%f59, %f58, %f57;
	add.f32 	%f60, %f48, %f59;
	sub.f32 	%f61, %f15, %f34;
	fma.rn.f32 	%f62, %f61, 0f3BBB989D, 0f3F000000;
	cvt.sat.f32.f32 	%f63, %f62;
	fma.rm.f32 	%f64, %f63, %f39, %f38;
	add.f32 	%f65, %f64, 0fCB40007F;
	neg.f32 	%f66, %f65;
	fma.rn.f32 	%f67, %f61, 0f3FB8AA3B, %f66;
	fma.rn.f32 	%f68, %f61, 0f32A57060, %f67;
	mov.b32 	%r69, %f64;
	shl.b32 	%r70, %r69, 23;
	mov.b32 	%f69, %r70;
	ex2.approx.ftz.f32 	%f70, %f68;
	mul.f32 	%f71, %f70, %f69;
	add.f32 	%f72, %f60, %f71;
	sub.f32 	%f73, %f19, %f34;
	fma.rn.f32 	%f74, %f73, 0f3BBB989D, 0f3F000000;
	cvt.sat.f32.f32 	%f75, %f74;
	fma.rm.f32 	%f76, %f75, %f39, %f38;
	add.f32 	%f77, %f76, 0fCB40007F;
	neg.f32 	%f78, %f77;
	fma.rn.f32 	%f79, %f73, 0f3FB8AA3B, %f78;
	fma.rn.f32 	%f80, %f73, 0f32A57060, %f79;
	mov.b32 	%r71, %f76;
	shl.b32 	%r72, %r71, 23;
	mov.b32 	%f81, %r72;
	ex2.approx.ftz.f32 	%f82, %f80;
	mul.f32 	%f83, %f82, %f81;
	add.f32 	%f84, %f72, %f83;
	sub.f32 	%f85, %f23, %f34;
	fma.rn.f32 	%f86, %f85, 0f3BBB989D, 0f3F000000;
	cvt.sat.f32.f32 	%f87, %f86;
	fma.rm.f32 	%f88, %f87, %f39, %f38;
	add.f32 	%f89, %f88, 0fCB40007F;
	neg.f32 	%f90, %f89;
	fma.rn.f32 	%f91, %f85, 0f3FB8AA3B, %f90;
	fma.rn.f32 	%f92, %f85, 0f32A57060, %f91;
	mov.b32 	%r73, %f88;
	shl.b32 	%r74, %r73, 23;
	mov.b32 	%f93, %r74;
	ex2.approx.ftz.f32 	%f94, %f92;
	mul.f32 	%f95, %f94, %f93;
	add.f32 	%f96, %f84, %f95;
	mov.b32 	%r75, %f96;
	shfl.sync.bfly.b32	%r76|%p15, %r75, 16, 31, -1;
	mov.b32 	%f97, %r76;
	add.f32 	%f98, %f96, %f97;
	mov.b32 	%r77, %f98;
	shfl.sync.bfly.b32	%r78|%p16, %r77, 8, 31, -1;
	mov.b32 	%f99, %r78;
	add.f32 	%f100, %f98, %f99;
	mov.b32 	%r79, %f100;
	shfl.sync.bfly.b32	%r80|%p17, %r79, 4, 31, -1;
	mov.b32 	%f101, %r80;
	add.f32 	%f102, %f100, %f101;
	mov.b32 	%r81, %f102;
	shfl.sync.bfly.b32	%r82|%p18, %r81, 2, 31, -1;
	mov.b32 	%f103, %r82;
	add.f32 	%f104, %f102, %f103;
	mov.b32 	%r83, %f104;
	shfl.sync.bfly.b32	%r84|%p19, %r83, 1, 31, -1;
	mov.b32 	%f105, %r84;
	add.f32 	%f106, %f104, %f105;
	div.rn.f32 	%f107, %f47, %f106;
	div.rn.f32 	%f108, %f59, %f106;
	div.rn.f32 	%f109, %f71, %f106;
	div.rn.f32 	%f110, %f83, %f106;
	div.rn.f32 	%f111, %f95, %f106;
	mad.lo.s64 	%rd60, %rd63, %rd21, %rd7;
	shl.b64 	%rd61, %rd60, 2;
	add.s64 	%rd62, %rd8, %rd61;
	st.global.f32 	[%rd62], %f107;
	st.global.f32 	[%rd62+128], %f108;
	st.global.f32 	[%rd62+256], %f109;
	st.global.f32 	[%rd62+384], %f110;
	st.global.f32 	[%rd62+512], %f111;
	add.s64 	%rd63, %rd63, %rd9;
	setp.lt.s64 	%p20, %rd63, %rd22;
	@%p20 bra 	$L__BB234_4;
$L__BB234_5:
	ret;

}
	// .globl	_Z15SoftmaxWarpImplI22BroadcastScaleMaskLoadIffbLm2EiE11DirectStoreIffEfLi1ELi5ELi32ELi1ELb1EL9Algorithm0EEvT_T0_ll
.visible .entry _Z15SoftmaxWarpImplI22BroadcastScaleMaskLoadIffbLm2EiE11DirectStoreIffEfLi1ELi5ELi32ELi1ELb1EL9Algorithm0EEvT_T0_ll(
	.param .align 8 .b8 _Z15SoftmaxWarpImplI22BroadcastScaleMaskLoadIffbLm2EiE11DirectStoreIffEfLi1ELi5ELi32ELi1ELb1EL9Algorithm0EEvT_T0_ll_param_0[88],
	.param .align 8 .b8 _Z15SoftmaxWarpImplI22BroadcastScaleMaskLoadIffbLm2EiE11DirectStoreIffEfLi1ELi5ELi32ELi1ELb1EL9Algorithm0EEvT_T0_ll_param_1[16],
	.param .u64 _Z15SoftmaxWarpImplI22BroadcastScaleMaskLoadIffbLm2EiE11DirectStoreIffEfLi1ELi5ELi32ELi1ELb1EL9Algorithm0EEvT_T0_ll_param_2,
	.param .u64 _Z15SoftmaxWarpImplI22BroadcastScaleMaskLoadIffbLm2EiE11DirectStoreIffEfLi1ELi5ELi32ELi1ELb1EL9Algorithm0EEvT_T0_ll_param_3
)
{
	.reg .pred 	%p<39>;
	.reg .b16 	%rs<6>;
	.reg .b32 	%r<89>;
	.reg .b32 	%f<137>;
	.reg .b64 	%rd<66>;

	ld.param.u64 	%rd23, [_Z15SoftmaxWarpImplI22BroadcastScaleMaskLoadIffbLm2EiE11DirectStoreIffEfLi1ELi5ELi32ELi1ELb1EL9Algorithm0EEvT_T0_ll_param_1+8];
	ld.param.u64 	%rd22, [_Z15SoftmaxWarpImplI22BroadcastScaleMaskLoadIffbLm2EiE11DirectStoreIffEfLi1ELi5ELi32ELi1ELb1EL9Algorithm0EEvT_T0_ll_param_1];
	ld.param.v2.f32 	{%f28, %f29}, [_Z15SoftmaxWarpImplI22BroadcastScaleMaskLoadIffbLm2EiE11DirectStoreIffEfLi1ELi5ELi32ELi1ELb1EL9Algorithm0EEvT_T0_ll_param_0+80];
	ld.param.u64 	%rd21, [_Z15SoftmaxWarpImplI22BroadcastScaleMaskLoadIffbLm2EiE11DirectStoreIffEfLi1ELi5ELi32ELi1ELb1EL9Algorithm0EEvT_T0_ll_param_0+72];
	ld.param.v2.u32 	{%r7, %r8}, [_Z15SoftmaxWarpImplI22BroadcastScaleMaskLoadIffbLm2EiE11DirectStoreIffEfLi1ELi5ELi32ELi1ELb1EL9Algorithm0EEvT_T0_ll_param_0+56];
	ld.param.v2.u32 	{%r5, %r6}, [_Z15SoftmaxWarpImplI22BroadcastScaleMaskLoadIffbLm2EiE11DirectStoreIffEfLi1ELi5ELi32ELi1ELb1EL9Algorithm0EEvT_T0_ll_param_0+40];
	ld.param.u64 	%rd17, [_Z15SoftmaxWarpImplI22BroadcastScaleMaskLoadIffbLm2EiE11DirectStoreIffEfLi1ELi5ELi32ELi1ELb1EL9Algorithm0EEvT_T0_ll_param_0+24];
	ld.param.u64 	%rd16, [_Z15SoftmaxWarpImplI22BroadcastScaleMaskLoadIffbLm2EiE11DirectStoreIffEfLi1ELi5ELi32ELi1ELb1EL9Algorithm0EEvT_T0_ll_param_0+16];
	ld.param.u64 	%rd15, [_Z15SoftmaxWarpImplI22BroadcastScaleMaskLoadIffbLm2EiE11DirectStoreIffEfLi1ELi5ELi32ELi1ELb1EL9Algorithm0EEvT_T0_ll_param_0+8];
	ld.param.u64 	%rd14, [_Z15SoftmaxWarpImplI22BroadcastScaleMaskLoadIffbLm2EiE11DirectStoreIffEfLi1ELi5ELi32ELi1ELb1EL9Algorithm0EEvT_T0_ll_param_0];
	ld.param.u64 	%rd24, [_Z15SoftmaxWarpImplI22BroadcastScaleMaskLoadIffbLm2EiE11DirectStoreIffEfLi1ELi5ELi32ELi1ELb1EL9Algorithm0EEvT_T0_ll_param_2];
	ld.param.u64 	%rd25, [_Z15SoftmaxWarpImplI22BroadcastScaleMaskLoadIffbLm2EiE11DirectStoreIffEfLi1ELi5ELi32ELi1ELb1EL9Algorithm0EEvT_T0_ll_param_3];
	cvta.to.global.u64 	%rd1, %rd14;
	cvta.to.global.u64 	%rd2, %rd15;
	setp.lt.s64 	%p1, %rd25, 161;
	@%p1 bra 	$L__BB235_2;
	mov.u64 	%rd26, $str;
	cvta.global.u64 	%rd27, %rd26;
	mov.u64 	%rd28, $str$1;
	cvta.global.u64 	%rd29, %rd28;
	mov.u64 	%rd30, __unnamed_231;
	cvta.global.u64 	%rd31, %rd30;
	{ // callseq 230, 0
	.param .b64 param0;
	st.param.b64 	[param0], %rd27;
	.param .b64 param1;
	st.param.b64 	[param1], %rd29;
	.param .b32 param2;
	st.param.b32 	[param2], 219;
	.param .b64 param3;
	st.param.b64 	[param3], %rd31;
	.param .b64 param4;
	st.param.b64 	[param4], 1;
	call.uni 
	__assertfail, 
	(
	param0, 
	param1, 
	param2, 
	param3, 
	param4
	);
	} // callseq 230
$L__BB235_2:
	mov.u32 	%r9, %ctaid.x;
	mov.u32 	%r10, %ntid.y;
	mov.u32 	%r11, %tid.y;
	mad.lo.s32 	%r12, %r9, %r10, %r11;
	mov.u32 	%r13, %nctaid.x;
	mul.lo.s32 	%r4, %r13, %r10;
	cvt.s64.s32 	%rd65, %r12;
	setp.le.s64 	%p2, %rd24, %rd65;
	@%p2 bra 	$L__BB235_25;
	mov.u32 	%r14, %tid.x;
	cvt.u64.u32 	%rd4, %r14;
	add.s32 	%r15, %r14, 32;
	cvt.u64.u32 	%rd5, %r15;
	add.s32 	%r16, %r14, 64;
	cvt.u64.u32 	%rd6, %r16;
	add.s32 	%r17, %r14, 96;
	cvt.u64.u32 	%rd7, %r17;
	add.s32 	%r18, %r14, 128;
	cvt.u64.u32 	%rd8, %r18;
	cvt.s64.s32 	%rd9, %r4;
$L__BB235_4:
	setp.le.s64 	%p3, %rd25, %rd4;
	mul.lo.s64 	%rd11, %rd21, %rd65;
	mov.f32 	%f127, 0fFF800000;
	mov.f32 	%f130, %f127;
	@%p3 bra 	$L__BB235_6;
	setp.eq.s64 	%p4, %rd17, 1;
	setp.eq.s64 	%p5, %rd16, 1;
	add.s64 	%rd32, %rd11, %rd4;
	cvt.u32.u64 	%r19, %rd32;
	div.s32 	%r20, %r19, %r5;
	mul.lo.s32 	%r21, %r20, %r5;
	sub.s32 	%r22, %r19, %r21;
	selp.b32 	%r23, 0, %r20, %p5;
	selp.b32 	%r24, 0, %r22, %p4;
	mul.lo.s32 	%r25, %r7, %r23;
	mad.lo.s32 	%r26, %r8, %r24, %r25;
	shl.b64 	%rd33, %rd32, 32;
	shr.s64 	%rd34, %rd33, 30;
	add.s64 	%rd35, %rd1, %rd34;
	ld.global.f32 	%f31, [%rd35];
	cvt.s64.s32 	%rd36, %r26;
	add.s64 	%rd37, %rd2, %rd36;
	ld.global.u8 	%rs1, [%rd37];
	setp.eq.s16 	%p6, %rs1, 0;
	mul.f32 	%f32, %f31, %f29;
	selp.f32 	%f127, %f28, %f32, %p6;
	max.f32 	%f130, %f127, 0fFF800000;
$L__BB235_6:
	setp.le.s64 	%p7, %rd25, %rd5;
	mov.f32 	%f129, 0fFF800000;
	@%p7 bra 	$L__BB235_8;
	setp.eq.s64 	%p8, %rd17, 1;
	setp.eq.s64 	%p9, %rd16, 1;
	add.s64 	%rd38, %rd11, %rd5;
	cvt.u32.u64 	%r27, %rd38;
	div.s32 	%r28, %r27, %r5;
	mul.lo.s32 	%r29, %r28, %r5;
	sub.s32 	%r30, %r27, %r29;
	selp.b32 	%r31, 0, %r28, %p9;
	selp.b32 	%r32, 0, %r30, %p8;
	mul.lo.s32 	%r33, %r7, %r31;
	mad.lo.s32 	%r34, %r8, %r32, %r33;
	shl.b64 	%rd39, %rd38, 32;
	shr.s64 	%rd40, %rd39, 30;
	add.s64 	%rd41, %rd1, %rd40;
	ld.global.f32 	%f34, [%rd41];
	cvt.s64.s32 	%rd42, %r34;
	add.s64 	%rd43, %rd2, %rd42;
	ld.global.u8 	%rs2, [%rd43];
	setp.eq.s16 	%p10, %rs2, 0;
	mul.f32 	%f35, %f34, %f29;
	selp.f32 	%f129, %f28, %f35, %p10;
	max.f32 	%f130, %f130, %f129;
$L__BB235_8:
	setp.le.s64 	%p11, %rd25, %rd6;
	mov.f32 	%f131, 0fFF800000;
	@%p11 bra 	$L__BB235_10;
	setp.eq.s64 	%p12, %rd17, 1;
	setp.eq.s64 	%p13, %rd16, 1;
	add.s64 	%rd44, %rd11, %rd6;
	cvt.u32.u64 	%r35, %rd44;
	div.s32 	%r36, %r35, %r5;
	mul.lo.s32 	%r37, %r36, %r5;
	sub.s32 	%r38, %r35, %r37;
	selp.b32 	%r39, 0, %r36, %p13;
	selp.b32 	%r40, 0, %r38, %p12;
	mul.lo.s32 	%r41, %r7, %r39;
	mad.lo.s32 	%r42, %r8, %r40, %r41;
	shl.b64 	%rd45, %rd44, 32;
	shr.s64 	%rd46, %rd45, 30;
	add.s64 	%rd47, %rd1, %rd46;
	ld.global.f32 	%f37, [%rd47];
	cvt.s64.s32 	%rd48, %r42;
	add.s64 	%rd49, %rd2, %rd48;
	ld.global.u8 	%rs3, [%rd49];
	setp.eq.s16 	%p14, %rs3, 0;
	mul.f32 	%f38, %f37, %f29;
	selp.f32 	%f131, %f28, %f38, %p14;
	max.f32 	%f130, %f130, %f131;
$L__BB235_10:
	setp.le.s64 	%p15, %rd25, %rd7;
	mov.f32 	%f133, 0fFF800000;
	@%p15 bra 	$L__BB235_12;
	setp.eq.s64 	%p16, %rd17, 1;
	setp.eq.s64 	%p17, %rd16, 1;
	add.s64 	%rd50, %rd11, %rd7;
	cvt.u32.u64 	%r43, %rd50;
	div.s32 	%r44, %r43, %r5;
	mul.lo.s32 	%r45, %r44, %r5;
	sub.s32 	%r46, %r43, %r45;
	selp.b32 	%r47, 0, %r44, %p17;
	selp.b32 	%r48, 0, %r46, %p16;
	mul.lo.s32 	%r49, %r7, %r47;
	mad.lo.s32 	%r50, %r8, %r48, %r49;
	shl.b64 	%rd51, %rd50, 32;
	shr.s64 	%rd52, %rd51, 30;
	add.s64 	%rd53, %rd1, %rd52;
	ld.global.f32 	%f40, [%rd53];
	cvt.s64.s32 	%rd54, %r50;
	add.s64 	%rd55, %rd2, %rd54;
	ld.global.u8 	%rs4, [%rd55];
	setp.eq.s16 	%p18, %rs4, 0;
	mul.f32 	%f41, %f40, %f29;
	selp.f32 	%f133, %f28, %f41, %p18;
	max.f32 	%f130, %f130, %f133;
$L__BB235_12:
	setp.le.s64 	%p19, %rd25, %rd8;
	mov.f32 	%f135, 0fFF800000;
	@%p19 bra 	$L__BB235_14;
	setp.eq.s64 	%p20, %rd17, 1;
	setp.eq.s64 	%p21, %rd16, 1;
	add.s64 	%rd56, %rd11, %rd8;
	cvt.u32.u64 	%r51, %rd56;
	div.s32 	%r52, %r51, %r5;
	mul.lo.s32 	%r53, %r52, %r5;
	sub.s32 	%r54, %r51, %r53;
	selp.b32 	%r55, 0, %r52, %p21;
	selp.b32 	%r56, 0, %r54, %p20;
	mul.lo.s32 	%r57, %r7, %r55;
	mad.lo.s32 	%r58, %r8, %r56, %r57;
	shl.b64 	%rd57, %rd56, 32;
	shr.s64 	%rd58, %rd57, 30;
	add.s64 	%rd59, %rd1, %rd58;
	ld.global.f32 	%f43, [%rd59];
	cvt.s64.s32 	%rd60, %r58;
	add.s64 	%rd61, %rd2, %rd60;
	ld.global.u8 	%rs5, [%rd61];
	setp.eq.s16 	%p22, %rs5, 0;
	mul.f32 	%f44, %f43, %f29;
	selp.f32 	%f135, %f28, %f44, %p22;
	max.f32 	%f130, %f130, %f135;
$L__BB235_14:
	setp.le.s64 	%p23, %rd25, %rd4;
	mov.b32 	%r59, %f130;
	shfl.sync.bfly.b32	%r60|%p24, %r59, 16, 31, -1;
	mov.b32 	%f45, %r60;
	max.f32 	%f46, %f130, %f45;
	mov.b32 	%r61, %f46;
	shfl.sync.bfly.b32	%r62|%p25, %r61, 8, 31, -1;
	mov.b32 	%f47, %r62;
	max.f32 	%f48, %f46, %f47;
	mov.b32 	%r63, %f48;
	shfl.sync.bfly.b32	%r64|%p26, %r63, 4, 31, -1;
	mov.b32 	%f49, %r64;
	max.f32 	%f50, %f48, %f49;
	mov.b32 	%r65, %f50;
	shfl.sync.bfly.b32	%r66|%p27, %r65, 2, 31, -1;
	mov.b32 	%f51, %r66;
	max.f32 	%f52, %f50, %f51;
	mov.b32 	%r67, %f52;
	shfl.sync.bfly.b32	%r68|%p28, %r67, 1, 31, -1;
	mov.b32 	%f53, %r68;
	max.f32 	%f54, %f52, %f53;
	sub.f32 	%f55, %f127, %f54;
	fma.rn.f32 	%f56, %f55, 0f3BBB989D, 0f3F000000;
	cvt.sat.f32.f32 	%f57, %f56;
	mov.f32 	%f58, 0f4B400001;
	mov.f32 	%f59, 0f437C0000;
	fma.rm.f32 	%f60, %f57, %f59, %f58;
	add.f32 	%f61, %f60, 0fCB40007F;
	neg.f32 	%f62, %f61;
	fma.rn.f32 	%f63, %f55, 0f3FB8AA3B, %f62;
	fma.rn.f32 	%f64, %f55, 0f32A57060, %f63;
	mov.b32 	%r69, %f60;
	shl.b32 	%r70, %r69, 23;
	mov.b32 	%f65, %r70;
	ex2.approx.ftz.f32 	%f66, %f64;
	mul.f32 	%f67, %f66, %f65;
	add.f32 	%f68, %f67, 0f00000000;
	sub.f32 	%f69, %f129, %f54;
	fma.rn.f32 	%f70, %f69, 0f3BBB989D, 0f3F000000;
	cvt.sat.f32.f32 	%f71, %f70;
	fma.rm.f32 	%f72, %f71, %f59, %f58;
	add.f32 	%f73, %f72, 0fCB40007F;
	neg.f32 	%f74, %f73;
	fma.rn.f32 	%f75, %f69, 0f3FB8AA3B, %f74;
	fma.rn.f32 	%f76, %f69, 0f32A57060, %f75;
	mov.b32 	%r71, %f72;
	shl.b32 	%r72, %r71, 23;
	mov.b32 	%f77, %r72;
	ex2.approx.ftz.f32 	%f78, %f76;
	mul.f32 	%f79, %f78, %f77;
	add.f32 	%f80, %f68, %f79;
	sub.f32 	%f81, %f131, %f54;
	fma.rn.f32 	%f82, %f81, 0f3BBB989D, 0f3F000000;
	cvt.sat.f32.f32 	%f83, %f82;
	fma.rm.f32 	%f84, %f83, %f59, %f58;
	add.f32 	%f85, %f84, 0fCB40007F;
	neg.f32 	%f86, %f85;
	fma.rn.f32 	%f87, %f81, 0f3FB8AA3B, %f86;
	fma.rn.f32 	%f88, %f81, 0f32A57060, %f87;
	mov.b32 	%r73, %f84;
	shl.b32 	%r74, %r73, 23;
	mov.b32 	%f89, %r74;
	ex2.approx.ftz.f32 	%f90, %f88;
	mul.f32 	%f91, %f90, %f89;
	add.f32 	%f92, %f80, %f91;
	sub.f32 	%f93, %f133, %f54;
	fma.rn.f32 	%f94, %f93, 0f3BBB989D, 0f3F000000;
	cvt.sat.f32.f32 	%f95, %f94;
	fma.rm.f32 	%f96, %f95, %f59, %f58;
	add.f32 	%f97, %f96, 0fCB40007F;
	neg.f32 	%f98, %f97;
	fma.rn.f32 	%f99, %f93, 0f3FB8AA3B, %f98;
	fma.rn.f32 	%f100, %f93, 0f32A57060, %f99;
	mov.b32 	%r75, %f96;
	shl.b32 	%r76, %r75, 23;
	mov.b32 	%f101, %r76;
	ex2.approx.ftz.f32 	%f102, %f100;
	mul.f32 	%f103, %f102, %f101;
	add.f32 	%f104, %f92, %f103;
	sub.f32 	%f105, %f135, %f54;
	fma.rn.f32 	%f106, %f105, 0f3BBB989D, 0f3F000000;
	cvt.sat.f32.f32 	%f107, %f106;
	fma.rm.f32 	%f108, %f107, %f59, %f58;
	add.f32 	%f109, %f108, 0fCB40007F;
	neg.f32 	%f110, %f109;
	fma.rn.f32 	%f111, %f105, 0f3FB8AA3B, %f110;
	fma.rn.f32 	%f112, %f105, 0f32A57060, %f111;
	mov.b32 	%r77, %f108;
	shl.b32 	%r78, %r77, 23;
	mov.b32 	%f113, %r78;
	ex2.approx.ftz.f32 	%f114, %f112;
	mul.f32 	%f115, %f114, %f113;
	add.f32 	%f116, %f104, %f115;
	mov.b32 	%r79, %f116;
	shfl.sync.bfly.b32	%r80|%p29, %r79, 16, 31, -1;
	mov.b32 	%f117, %r80;
	add.f32 	%f118, %f116, %f117;
	mov.b32 	%r81, %f118;
	shfl.sync.bfly.b32	%r82|%p30, %r81, 8, 31, -1;
	mov.b32 	%f119, %r82;
	add.f32 	%f120, %f118, %f119;
	mov.b32 	%r83, %f120;
	shfl.sync.bfly.b32	%r84|%p31, %r83, 4, 31, -1;
	mov.b32 	%f121, %r84;
	add.f32 	%f122, %f120, %f121;
	mov.b32 	%r85, %f122;
	shfl.sync.bfly.b32	%r86|%p32, %r85, 2, 31, -1;
	mov.b32 	%f123, %r86;
	add.f32 	%f124, %f122, %f123;
	mov.b32 	%r87, %f124;
	shfl.sync.bfly.b32	%r88|%p33, %r87, 1, 31, -1;
	mov.b32 	%f125, %r88;
	add.f32 	%f126, %f124, %f125;
	div.rn.f32 	%f23, %f67, %f126;
	div.rn.f32 	%f24, %f79, %f126;
	div.rn.f32 	%f25, %f91, %f126;
	div.rn.f32 	%f26, %f103, %f126;
	div.rn.f32 	%f27, %f115, %f126;
	mad.lo.s64 	%rd62, %rd65, %rd23, %rd4;
	cvta.to.global.u64 	%rd63, %rd22;
	shl.b64 	%rd64, %rd62, 2;
	add.s64 	%rd12, %rd63, %rd64;
	@%p23 bra 	$L__BB235_16;
	st.global.f32 	[%rd12], %f23;
$L__BB235_16:
	setp.le.s64 	%p34, %rd25, %rd5;
	@%p34 bra 	$L__BB235_18;
	st.global.f32 	[%rd12+128], %f24;
$L__BB235_18:
	setp.le.s64 	%p35, %rd25, %rd6;
	@%p35 bra 	$L__BB235_20;
	st.global.f32 	[%rd12+256], %f25;
$L__BB235_20:
	setp.le.s64 	%p36, %rd25, %rd7;
	@%p36 bra 	$L__BB235_22;
	st.global.f32 	[%rd12+384], %f26;
$L__BB235_22:
	setp.le.s64 	%p37, %rd25, %rd8;
	@%p37 bra 	$L__BB235_24;
	st.global.f32 	[%rd12+512], %f27;
$L__BB235_24:
	add.s64 	%rd65, %rd65, %rd9;
	setp.lt.s64 	%p38, %rd65, %rd24;
	@%p38 bra 	$L__BB235_4;
$L__BB235_25:
	ret;

}
	// .globl	_Z15SoftmaxWarpImplI22BroadcastScaleMaskLoadIffbLm2EiE11DirectStoreIffEfLi1ELi6ELi32ELi1ELb0EL9Algorithm0EEvT_T0_ll
.visible .entry _Z15SoftmaxWarpImplI22BroadcastScaleMaskLoadIffbLm2EiE11DirectStoreIffEfLi1ELi6ELi32ELi1ELb0EL9Algorithm0EEvT_T0_ll(
	.param .align 8 .b8 _Z15SoftmaxWarpImplI22BroadcastScaleMaskLoadIffbLm2EiE11DirectStoreIffEfLi1ELi6ELi32ELi1ELb0EL9Algorithm0EEvT_T0_ll_param_0[88],
	.param .align 8 .b8 _Z15SoftmaxWarpImplI22BroadcastScaleMaskLoadIffbLm2EiE11DirectStoreIffEfLi1ELi6ELi32ELi1ELb0EL9Algorithm0EEvT_T0_ll_param_1[16],
	.param .u64 _Z15SoftmaxWarpImplI22BroadcastScaleMaskLoadIffbLm2EiE11DirectStoreIffEfLi1ELi6ELi32ELi1ELb0EL9Algorithm0EEvT_T0_ll_param_2,
	.param .u64 _Z15SoftmaxWarpImplI22BroadcastScaleMaskLoadIffbLm2EiE11DirectStoreIffEfLi1ELi6ELi32ELi1ELb0EL9Algorithm0EEvT_T0_ll_param_3
)
{
	.reg .pred 	%p<22>;
	.reg .b16 	%rs<7>;
	.reg .b32 	%r<95>;
	.reg .b32 	%f<129>;
	.reg .b64 	%rd<70>;

	ld.param.u64 	%rd21, [_Z15SoftmaxWarpImplI22BroadcastScaleMaskLoadIffbLm2EiE11DirectStoreIffEfLi1ELi6ELi32ELi1ELb0EL9Algorithm0EEvT_T0_ll_param_1+8];
	ld.param.u64 	%rd20, [_Z15SoftmaxWarpImplI22BroadcastScaleMaskLoadIffbLm2EiE11DirectStoreIffEfLi1ELi6ELi32ELi1ELb0EL9Algorithm0EEvT_T0_ll_param_1];
	ld.param.v2.f32 	{%f3, %f4}, [_Z15SoftmaxWarpImplI22BroadcastScaleMaskLoadIffbLm2EiE11DirectStoreIffEfLi1ELi6ELi32ELi1ELb0EL9Algorithm0EEvT_T0_ll_param_0+80];
	ld.param.u64 	%rd19, [_Z15SoftmaxWarpImplI22BroadcastScaleMaskLoadIffbLm2EiE11DirectStoreIffEfLi1ELi6ELi32ELi1ELb0EL9Algorithm0EEvT_T0_ll_param_0+72];
	ld.param.v2.u32 	{%r7, %r8}, [_Z15SoftmaxWarpImplI22BroadcastScaleMaskLoadIffbLm2EiE11DirectStoreIffEfLi1ELi6ELi32ELi1ELb0EL9Algorithm0EEvT_T0_ll_param_0+56];
	ld.param.v2.u32 	{%r5, %r6}, [_Z15SoftmaxWarpImplI22BroadcastScaleMaskLoadIffbLm2EiE11DirectStoreIffEfLi1ELi6ELi32ELi1ELb0EL9Algorithm0EEvT_T0_ll_param_0+40];
	ld.param.u64 	%rd15, [_Z15SoftmaxWarpImplI22BroadcastScaleMaskLoadIffbLm2EiE11DirectStoreIffEfLi1ELi6ELi32ELi1ELb0EL9Algorithm0EEvT_T0_ll_param_0+24];
	ld.param.u64 	%rd14, [_Z15SoftmaxWarpImplI22BroadcastScaleMaskLoadIffbLm2EiE11DirectStoreIffEfLi1ELi6ELi32ELi1ELb0EL9Algorithm0EEvT_T0_ll_param_0+16];
	ld.param.u64 	%rd13, [_Z15SoftmaxWarpImplI22BroadcastScaleMaskLoadIffbLm2EiE11DirectStoreIffEfLi1ELi6ELi32ELi1ELb0EL9Algorithm0EEvT_T0_ll_param_0+8];
	ld.param.u64 	%rd12, [_Z15SoftmaxWarpImplI22BroadcastScaleMaskLoadIffbLm2EiE11DirectStoreIffEfLi1ELi6ELi32ELi1ELb0EL9Algorithm0EEvT_T0_ll_param_0];
	ld.param.u64 	%rd22, [_Z15SoftmaxWarpImplI22BroadcastScaleMaskLoadIffbLm2EiE11DirectStoreIffEfLi1ELi6ELi32ELi1ELb0EL9Algorithm0EEvT_T0_ll_param_2];
	ld.param.u64 	%rd23, [_Z15SoftmaxWarpImplI22BroadcastScaleMaskLoadIffbLm2EiE11DirectStoreIffEfLi1ELi6ELi32ELi1ELb0EL9Algorithm0EEvT_T0_ll_param_3];
	setp.lt.s64 	%p1, %rd23, 193;
	@%p1 bra 	$L__BB236_2;
	mov.u64 	%rd24, $str;
	cvta.global.u64 	%rd25, %rd24;
	mov.u64 	%rd26, $str$1;
	cvta.global.u64 	%rd27, %rd26;
	mov.u64 	%rd28, __unnamed_232;
	cvta.global.u64 	%rd29, %rd28;
	{ // callseq 231, 0
	.param .b64 param0;
	st.param.b64 	[param0], %rd25;
	.param .b64 param1;
	st.param.b64 	[param1], %rd27;
	.param .b32 param2;
	st.param.b32 	[param2], 219;
	.param .b64 param3;
	st.param.b64 	[param3], %rd29;
	.param .b64 param4;
	st.param.b64 	[param4], 1;
	call.uni 
	__assertfail, 
	(
	param0, 
	param1, 
	param2, 
	param3, 
	param4
	);
	} // callseq 231
$L__BB236_2:
	mov.u32 	%r9, %ctaid.x;
	mov.u32 	%r10, %ntid.y;
	mov.u32 	%r11, %tid.y;
	mad.lo.s32 	%r12, %r9, %r10, %r11;
	mov.u32 	%r13, %nctaid.x;
	mul.lo.s32 	%r4, %r13, %r10;
	cvt.s64.s32 	%rd69, %r12;
	setp.le.s64 	%p2, %rd22, %rd69;
	@%p2 bra 	$L__BB236_5;
	cvta.to.global.u64 	%rd5, %rd12;
	cvta.to.global.u64 	%rd6, %rd13;
	mov.u32 	%r14, %tid.x;
	cvt.u64.u32 	%rd7, %r14;
	cvta.to.global.u64 	%rd8, %rd20;
	cvt.s64.s32 	%rd9, %r4;
$L__BB236_4:
	setp.eq.s64 	%p3, %rd15, 1;
	setp.eq.s64 	%p4, %rd14, 1;
	mad.lo.s64 	%rd30, %rd19, %rd69, %rd7;
	cvt.u32.u64 	%r15, %rd30;
	div.s32 	%r16, %r15, %r5;
	mul.lo.s32 	%r17, %r16, %r5;
	sub.s32 	%r18, %r15, %r17;
	selp.b32 	%r19, 0, %r16, %p4;
	selp.b32 	%r20, 0, %r18, %p3;
	mul.lo.s32 	%r21, %r7, %r19;
	mad.lo.s32 	%r22, %r8, %r20, %r21;
	shl.b64 	%rd31, %rd30, 32;
	shr.s64 	%rd32, %rd31, 30;
	add.s64 	%rd33, %rd5, %rd32;
	ld.global.f32 	%f5, [%rd33];
	cvt.s64.s32 	%rd34, %r22;
	add.s64 	%rd35, %rd6, %rd34;
	ld.global.u8 	%rs1, [%rd35];
	setp.eq.s16 	%p5, %rs1, 0;
	mul.f32 	%f6, %f5, %f4;
	selp.f32 	%f7, %f3, %f6, %p5;
	max.f32 	%f8, %f7, 0fFF800000;
	add.s64 	%rd36, %rd30, 32;
	cvt.u32.u64 	%r23, %rd36;
	div.s32 	%r24, %r23, %r5;
	mul.lo.s32 	%r25, %r24, %r5;
	sub.s32 	%r26, %r23, %r25;
	selp.b32 	%r27, 0, %r24, %p4;
	selp.b32 	%r28, 0, %r26, %p3;
	mul.lo.s32 	%r29, %r7, %r27;
	mad.lo.s32 	%r30, %r8, %r28, %r29;
	shl.b64 	%rd37, %rd36, 32;
	shr.s64 	%rd38, %rd37, 30;
	add.s64 	%rd39, %rd5, %rd38;
	ld.global.f32 	%f9, [%rd39];
	cvt.s64.s32 	%rd40, %r30;
	add.s64 	%rd41, %rd6, %rd40;
	ld.global.u8 	%rs2, [%rd41];
	setp.eq.s16 	%p6, %rs2, 0;
	mul.f32 	%f10, %f9, %f4;
	selp.f32 	%f11, %f3, %f10, %p6;
	max.f32 	%f12, %f8, %f11;
	add.s64 	%rd42, %rd30, 64;
	cvt.u32.u64 	%r31, %rd42;
	div.s32 	%r32, %r31, %r5;
	mul.lo.s32 	%r33, %r32, %r5;
	sub.s32 	%r34, %r31, %r33;
	selp.b32 	%r35, 0, %r32, %p4;
	selp.b32 	%r36, 0, %r34, %p3;
	mul.lo.s32 	%r37, %r7, %r35;
	mad.lo.s32 	%r38, %r8, %r36, %r37;
	shl.b64 	%rd43, %rd42, 32;
	shr.s64 	%rd44, %rd43, 30;
	add.s64 	%rd45, %rd5, %rd44;
	ld.global.f32 	%f13, [%rd45];
	cvt.s64.s32 	%rd46, %r38;
	add.s64 	%rd47, %rd6, %rd46;
	ld.global.u8 	%rs3, [%rd47];
	setp.eq.s16 	%p7, %rs3, 0;
	mul.f32 	%f14, %f13, %f4;
	selp.f32 	%f15, %f3, %f14, %p7;
	max.f32 	%f16, %f12, %f15;
	add.s64 	%rd48, %rd30, 96;
	cvt.u32.u64 	%r39, %rd48;
	div.s32 	%r40, %r39, %r5;
	mul.lo.s32 	%r41, %r40, %r5;
	sub.s32 	%r42, %r39, %r41;
	selp.b32 	%r43, 0, %r40, %p4;
	selp.b32 	%r44, 0, %r42, %p3;
	mul.lo.s32 	%r45, %r7, %r43;
	mad.lo.s32 	%r46, %r8, %r44, %r45;
	shl.b64 	%rd49, %rd48, 32;
	shr.s64 	%rd50, %rd49, 30;
	add.s64 	%rd51, %rd5, %rd50;
	ld.global.f32 	%f17, [%rd51];
	cvt.s64.s32 	%rd52, %r46;
	add.s64 	%rd53, %rd6, %rd52;
	ld.global.u8 	%rs4, [%rd53];
	setp.eq.s16 	%p8, %rs4, 0;
	mul.f32 	%f18, %f17, %f4;
	selp.f32 	%f19, %f3, %f18, %p8;
	max.f32 	%f20, %f16, %f19;
	add.s64 	%rd54, %rd30, 128;
	cvt.u32.u64 	%r47, %rd54;
	div.s32 	%r48, %r47, %r5;
	mul.lo.s32 	%r49, %r48, %r5;
	sub.s32 	%r50, %r47, %r49;
	selp.b32 	%r51, 0, %r48, %p4;
	selp.b32 	%r52, 0, %r50, %p3;
	mul.lo.s32 	%r53, %r7, %r51;
	mad.lo.s32 	%r54, %r8, %r52, %r53;
	shl.b64 	%rd55, %rd54, 32;
	shr.s64 	%rd56, %rd55, 30;
	add.s64 	%rd57, %rd5, %rd56;
	ld.global.f32 	%f21, [%rd57];
	cvt.s64.s32 	%rd58, %r54;
	add.s64 	%rd59, %rd6, %rd58;
	ld.global.u8 	%rs5, [%rd59];
	setp.eq.s16 	%p9, %rs5, 0;
	mul.f32 	%f22, %f21, %f4;
	selp.f32 	%f23, %f3, %f22, %p9;
	max.f32 	%f24, %f20, %f23;
	add.s64 	%rd60, %rd30, 160;
	cvt.u32.u64 	%r55, %rd60;
	div.s32 	%r56, %r55, %r5;
	mul.lo.s32 	%r57, %r56, %r5;
	sub.s32 	%r58, %r55, %r57;
	selp.b32 	%r59, 0, %r56, %p4;
	selp.b32 	%r60, 0, %r58, %p3;
	mul.lo.s32 	%r61, %r7, %r59;
	mad.lo.s32 	%r62, %r8, %r60, %r61;
	shl.b64 	%rd61, %rd60, 32;
	shr.s64 	%rd62, %rd61, 30;
	add.s64 	%rd63, %rd5, %rd62;
	ld.global.f32 	%f25, [%rd63];
	cvt.s64.s32 	%rd64, %r62;
	add.s64 	%rd65, %rd6, %rd64;
	ld.global.u8 	%rs6, [%rd65];
	setp.eq.s16 	%p10, %rs6, 0;
	mul.f32 	%f26, %f25, %f4;
	selp.f32 	%f27, %f3, %f26, %p10;
	max.f32 	%f28, %f24, %f27;
	mov.b32 	%r63, %f28;
	shfl.sync.bfly.b32	%r64|%p11, %r63, 16, 31, -1;
	mov.b32 	%f29, %r64;
	max.f32 	%f30, %f28, %f29;
	mov.b32 	%r65, %f30;
	shfl.sync.bfly.b32	%r66|%p12, %r65, 8, 31, -1;
	mov.b32 	%f31, %r66;
	max.f32 	%f32, %f30, %f31;
	mov.b32 	%r67, %f32;
	shfl.sync.bfly.b32	%r68|%p13, %r67, 4, 31, -1;
	mov.b32 	%f33, %r68;
	max.f32 	%f34, %f32, %f33;
	mov.b32 	%r69, %f34;
	shfl.sync.bfly.b32	%r70|%p14, %r69, 2, 31, -1;
	mov.b32 	%f35, %r70;
	max.f32 	%f36, %f34, %f35;
	mov.b32 	%r71, %f36;
	shfl.sync.bfly.b32	%r72|%p15, %r71, 1, 31, -1;
	mov.b32 	%f37, %r72;
	max.f32 	%f38, %f36, %f37;
	sub.f32 	%f39, %f7, %f38;
	fma.rn.f32 	%f40, %f39, 0f3BBB989D, 0f3F000000;
	cvt.sat.f32.f32 	%f41, %f40;
	mov.f32 	%f42, 0f4B400001;
	mov.f32 	%f43, 0f437C0000;
	fma.rm.f32 	%f44, %f41, %f43, %f42;
	add.f32 	%f45, %f44, 0fCB40007F;
	neg.f32 	%f46, %f45;
	fma.rn.f32 	%f47, %f39, 0f3FB8AA3B, %f46;
	fma.rn.f32 	%f48, %f39, 0f32A57060, %f47;
	mov.b32 	%r73, %f44;
	shl.b32 	%r74, %r73, 23;
	mov.b32 	%f49, %r74;
	ex2.approx.ftz.f32 	%f50, %f48;
	mul.f32 	%f51, %f50, %f49;
	add.f32 	%f52, %f51, 0f00000000;
	sub.f32 	%f53, %f11, %f38;
	fma.rn.f32 	%f54, %f53, 0f3BBB989D, 0f3F000000;
	cvt.sat.f32.f32 	%f55, %f54;
	fma.rm.f32 	%f56, %f55, %f43, %f42;
	add.f32 	%f57, %f56, 0fCB40007F;
	neg.f32 	%f58, %f57;
	fma.rn.f32 	%f59, %f53, 0f3FB8AA3B, %f58;
	fma.rn.f32 	%f60, %f53, 0f32A57060, %f59;
	mov.b32 	%r75, %f56;
	shl.b32 	%r76, %r75, 23;
	mov.b32 	%f61, %r76;
	ex2.approx.ftz.f32 	%f62, %f60;
	mul.f32 	%f63, %f62, %f61;
	add.f32 	%f64, %f52, %f63;
	sub.f32 	%f65, %f15, %f38;
	fma.rn.f32 	%f66, %f65, 0f3BBB989D, 0f3F000000;
	cvt.sat.f32.f32 	%f67, %f66;
	fma.rm.f32 	%f68, %f67, %f43, %f42;
	add.f32 	%f69, %f68, 0fCB40007F;
	neg.f32 	%f70, %f69;
	fma.rn.f32 	%f71, %f65, 0f3FB8AA3B, %f70;
	fma.rn.f32 	%f72, %f65, 0f32A57060, %f71;
	mov.b32 	%r77, %f68;
	shl.b32 	%r78, %r77, 23;
	mov.b32 	%f73, %r78;
	ex2.approx.ftz.f32 	%f74, %f72;
	mul.f32 	%f75, %f74, %f73;
	add.f32 	%f76, %f64, %f75;
	sub.f32 	%f77, %f19, %f38;
	fma.rn.f32 	%f78, %f77, 0f3BBB989D, 0f3F000000;
	cvt.sat.f32.f32 	%f79, %f78;
	fma.rm.f32 	%f80, %f79, %f43, %f42;
	add.f32 	%f81, %f80, 0fCB40007F;
	neg.f32 	%f82, %f81;
	fma.rn.f32 	%f83, %f77, 0f3FB8AA3B, %f82;
	fma.rn.f32 	%f84, %f77, 0f32A57060, %f83;
	mov.b32 	%r79, %f80;
	shl.b32 	%r80, %r79, 23;
	mov.b32 	%f85, %r80;
	ex2.approx.ftz.f32 	%f86, %f84;
	mul.f32 	%f87, %f86, %f85;
	add.f32 	%f88, %f76, %f87;
	sub.f32 	%f89, %f23, %f38;
	fma.rn.f32 	%f90, %f89, 0f3BBB989D, 0f3F000000;
	cvt.sat.f32.f32 	%f91, %f90;
	fma.rm.f32 	%f92, %f91, %f43, %f42;
	add.f32 	%f93, %f92, 0fCB40007F;
	neg.f32 	%f94, %f93;
	fma.rn.f32 	%f95, %f89, 0f3FB8AA3B, %f94;
	fma.rn.f32 	%f96, %f89, 0f32A57060, %f95;
	mov.b32 	%r81, %f92;
	shl.b32 	%r82, %r81, 23;
	mov.b32 	%f97, %r82;
	ex2.approx.ftz.f32 	%f98, %f96;
	mul.f32 	%f99, %f98, %f97;
	add.f32 	%f100, %f88, %f99;
	sub.f32 	%f101, %f27, %f38;
	fma.rn.f32 	%f102, %f101, 0f3BBB989D, 0f3F000000;
	cvt.sat.f32.f32 	%f103, %f102;
	fma.rm.f32 	%f104, %f103, %f43, %f42;
	add.f32 	%f105, %f104, 0fCB40007F;
	neg.f32 	%f106, %f105;
	fma.rn.f32 	%f107, %f101, 0f3FB8AA3B, %f106;
	fma.rn.f32 	%f108, %f101, 0f32A57060, %f107;
	mov.b32 	%r83, %f104;
	shl.b32 	%r84, %r83, 23;
	mov.b32 	%f109, %r84;
	ex2.approx.ftz.f32 	%f110, %f108;
	mul.f32 	%f111, %f110, %f109;
	add.f32 	%f112, %f100, %f111;
	mov.b32 	%r85, %f112;
	shfl.sync.bfly.b32	%r86|%p16, %r85, 16, 31, -1;
	mov.b32 	%f113, %r86;
	add.f32 	%f114, %f112, %f113;
	mov.b32 	%r87, %f114;
	shfl.sync.bfly.b32	%r88|%p17, %r87, 8, 31, -1;
	mov.b32 	%f115, %r88;
	add.f32 	%f116, %f114, %f115;
	mov.b32 	%r89, %f116;
	shfl.sync.bfly.b32	%r90|%p18, %r89, 4, 31, -1;
	mov.b32 	%f117, %r90;
	add.f32 	%f118, %f116, %f117;
	mov.b32 	%r91, %f118;
	shfl.sync.bfly.b32	%r92|%p19, %r91, 2, 31, -1;
	mov.b32 	%f119, %r92;
	add.f32 	%f120, %f118, %f119;
	mov.b32 	%r93, %f120;
	shfl.sync.bfly.b32	%r94|%p20, %r93, 1, 31, -1;
	mov.b32 	%f121, %r94;
	add.f32 	%f122, %f120, %f121;
	div.rn.f32 	%f123, %f51, %f122;
	div.rn.f32 	%f124, %f63, %f122;
	div.rn.f32 	%f125, %f75, %f122;
	div.rn.f32 	%f126, %f87, %f122;
	div.rn.f32 	%f127, %f99, %f122;
	div.rn.f32 	%f128, %f111, %f122;
	mad.lo.s64 	%rd66, %rd69, %rd21, %rd7;
	shl.b64 	%rd67, %rd66, 2;
	add.s64 	%rd68, %rd8, %rd67;
	st.global.f32 	[%rd68], %f123;
	st.global.f32 	[%rd68+128], %f124;
	st.global.f32 	[%rd68+256], %f125;
	st.global.f32 	[%rd68+384], %f126;
	st.global.f32 	[%rd68+512], %f127;
	st.global.f32 	[%rd68+640], %f128;
	add.s64 	%rd69, %rd69, %rd9;
	setp.lt.s64 	%p21, %rd69, %rd22;
	@%p21 bra 	$L__BB236_4;
$L__BB236_5:
	ret;

}
	// .globl	_Z15SoftmaxWarpImplI22BroadcastScaleMaskLoadIffbLm2EiE11DirectStoreIffEfLi1ELi6ELi32ELi1ELb1EL9Algorithm0EEvT_T0_ll
.visible .entry _Z15SoftmaxWarpImplI22BroadcastScaleMaskLoadIffbLm2EiE11DirectStoreIffEfLi1ELi6ELi32ELi1ELb1EL9Algorithm0EEvT_T0_ll(
	.param .align 8 .b8 _Z15SoftmaxWarpImplI22BroadcastScaleMaskLoadIffbLm2EiE11DirectStoreIffEfLi1ELi6ELi32ELi1ELb1EL9Algorithm0EEvT_T0_ll_param_0[88],
	.param .align 8 .b8 _Z15SoftmaxWarpImplI22BroadcastScaleMaskLoadIffbLm2EiE11DirectStoreIffEfLi1ELi6ELi32ELi1ELb1EL9Algorithm0EEvT_T0_ll_param_1[16],
	.param .u64 _Z15SoftmaxWarpImplI22BroadcastScaleMaskLoadIffbLm2EiE11DirectStoreIffEfLi1ELi6ELi32ELi1ELb1EL9Algorithm0EEvT_T0_ll_param_2,
	.param .u64 _Z15SoftmaxWarpImplI22BroadcastScaleMaskLoadIffbLm2EiE11DirectStoreIffEfLi1ELi6ELi32ELi1ELb1EL9Algorithm0EEvT_T0_ll_param_3
)
{
	.reg .pred 	%p<44>;
	.reg .b16 	%rs<7>;
	.reg .b32 	%r<100>;
	.reg .b32 	%f<159>;
	.reg .b64 	%rd<76>;

	ld.param.u64 	%rd28, [_Z15SoftmaxWarpImplI22BroadcastScaleMaskLoadIffbLm2EiE11DirectStoreIffEfLi1ELi6ELi32ELi1ELb1EL9Algorithm0EEvT_T0_ll_param_1+8];
	ld.param.u64 	%rd27, [_Z15SoftmaxWarpImplI22BroadcastScaleMaskLoadIffbLm2EiE11DirectStoreIffEfLi1ELi6ELi32ELi1ELb1EL9Algorithm0EEvT_T0_ll_param_1];
	ld.param.v2.f32 	{%f33, %f34}, [_Z15SoftmaxWarpImplI22BroadcastScaleMaskLoadIffbLm2EiE11DirectStoreIffEfLi1ELi6ELi32ELi1ELb1EL9Algorithm0EEvT_T0_ll_param_0+80];
	ld.param.u64 	%rd26, [_Z15SoftmaxWarpImplI22BroadcastScaleMaskLoadIffbLm2EiE11DirectStoreIffEfLi1ELi6ELi32ELi1ELb1EL9Algorithm0EEvT_T0_ll_param_0+72];
	ld.param.v2.u32 	{%r7, %r8}, [_Z15SoftmaxWarpImplI22BroadcastScaleMaskLoadIffbLm2EiE11DirectStoreIffEfLi1ELi6ELi32ELi1ELb1EL9Algorithm0EEvT_T0_ll_param_0+56];
	ld.param.v2.u32 	{%r5, %r6}, [_Z15SoftmaxWarpImplI22BroadcastScaleMaskLoadIffbLm2EiE11DirectStoreIffEfLi1ELi6ELi32ELi1ELb1EL9Algorithm0EEvT_T0_ll_param_0+40];
	ld.param.u64 	%rd22, [_Z15SoftmaxWarpImplI22BroadcastScaleMaskLoadIffbLm2EiE11DirectStoreIffEfLi1ELi6ELi32ELi1ELb1EL9Algorithm0EEvT_T0_ll_param_0+24];
	ld.param.u64 	%rd21, [_Z15SoftmaxWarpImplI22BroadcastScaleMaskLoadIffbLm2EiE11DirectStoreIffEfLi1ELi6ELi32ELi1ELb1EL9Algorithm0EEvT_T0_ll_param_0+16];
	ld.param.u64 	%rd20, [_Z15SoftmaxWarpImplI22BroadcastScaleMaskLoadIffbLm2EiE11DirectStoreIffEfLi1ELi6ELi32ELi1ELb1EL9Algorithm0EEvT_T0_ll_param_0+8];
	ld.param.u64 	%rd19, [_Z15SoftmaxWarpImplI22BroadcastScaleMaskLoadIffbLm2EiE11DirectStoreIffEfLi1ELi6ELi32ELi1ELb1EL9Algorithm0EEvT_T0_ll_param_0];
	ld.param.u64 	%rd29, [_Z15SoftmaxWarpImplI22BroadcastScaleMaskLoadIffbLm2EiE11DirectStoreIffEfLi1ELi6ELi32ELi1ELb1EL9Algorithm0EEvT_T0_ll_param_2];
	ld.param.u64 	%rd30, [_Z15SoftmaxWarpImplI22BroadcastScaleMaskLoadIffbLm2EiE11DirectStoreIffEfLi1ELi6ELi32ELi1ELb1EL9Algorithm0EEvT_T0_ll_param_3];
	cvta.to.global.u64 	%rd1, %rd19;
	cvta.to.global.u64 	%rd2, %rd20;
	setp.lt.s64 	%p1, %rd30, 193;
	@%p1 bra 	$L__BB237_2;
	mov.u64 	%rd31, $str;
	cvta.global.u64 	%rd32, %rd31;
	mov.u64 	%rd33, $str$1;
	cvta.global.u64 	%rd34, %rd33;
	mov.u64 	%rd35, __unnamed_233;
	cvta.global.u64 	%rd36, %rd35;
	{ // callseq 232, 0
	.param .b64 param0;
	st.param.b64 	[param0], %rd32;
	.param .b64 param1;
	st.param.b64 	[param1], %rd34;
	.param .b32 param2;
	st.param.b32 	[param2], 219;
	.param .b64 param3;
	st.param.b64 	[param3], %rd36;
	.param .b64 param4;
	st.param.b64 	[param4], 1;
	call.uni 
	__assertfail, 
	(
	param0, 
	param1, 
	param2, 
	param3, 
	param4
	);
	} // callseq 232
$L__BB237_2:
	mov.u32 	%r9, %ctaid.x;
	mov.u32 	%r10, %ntid.y;
	mov.u32 	%r11, %tid.y;
	mad.lo.s32 	%r12, %r9, %r10, %r11;
	mov.u32 	%r13, %nctaid.x;
	mul.lo.s32 	%r4, %r13, %r10;
	cvt.s64.s32 	%rd75, %r12;
	setp.le.s64 	%p2, %rd29, %rd75;
	@%p2 bra 	$L__BB237_29;
	mov.u32 	%r14, %tid.x;
	cvt.u64.u32 	%rd7, %r14;
	add.s32 	%r15, %r14, 32;
	cvt.u64.u32 	%rd8, %r15;
	add.s32 	%r16, %r14, 64;
	cvt.u64.u32 	%rd9, %r16;
	add.s32 	%r17, %r14, 96;
	cvt.u64.u32 	%rd10, %r17;
	add.s32 	%r18, %r14, 128;
	cvt.u64.u32 	%rd11, %r18;
	add.s32 	%r19, %r14, 160;
	cvt.u64.u32 	%rd12, %r19;
	cvta.to.global.u64 	%rd13, %rd27;
	cvt.s64.s32 	%rd14, %r4;
$L__BB237_4:
	setp.le.s64 	%p3, %rd30, %rd7;
	mul.lo.s64 	%rd16, %rd26, %rd75;
	mov.f32 	%f147, 0fFF800000;
	mov.f32 	%f150, %f147;
	@%p3 bra 	$L__BB237_6;
	setp.eq.s64 	%p4, %rd22, 1;
	setp.eq.s64 	%p5, %rd21, 1;
	add.s64 	%rd37, %rd16, %rd7;
	cvt.u32.u64 	%r20, %rd37;
	div.s32 	%r21, %r20, %r5;
	mul.lo.s32 	%r22, %r21, %r5;
	sub.s32 	%r23, %r20, %r22;
	selp.b32 	%r24, 0, %r21, %p5;
	selp.b32 	%r25, 0, %r23, %p4;
	mul.lo.s32 	%r26, %r7, %r24;
	mad.lo.s32 	%r27, %r8, %r25, %r26;
	shl.b64 	%rd38, %rd37, 32;
	shr.s64 	%rd39, %rd38, 30;
	add.s64 	%rd40, %rd1, %rd39;
	ld.global.f32 	%f36, [%rd40];
	cvt.s64.s32 	%rd41, %r27;
	add.s64 	%rd42, %rd2, %rd41;
	ld.global.u8 	%rs1, [%rd42];
	setp.eq.s16 	%p6, %rs1, 0;
	mul.f32 	%f37, %f36, %f34;
	selp.f32 	%f147, %f33, %f37, %p6;
	max.f32 	%f150, %f147, 0fFF800000;
$L__BB237_6:
	setp.le.s64 	%p7, %rd30, %rd8;
	mov.f32 	%f149, 0fFF800000;
	@%p7 bra 	$L__BB237_8;
	setp.eq.s64 	%p8, %rd22, 1;
	setp.eq.s64 	%p9, %rd21, 1;
	add.s64 	%rd43, %rd16, %rd8;
	cvt.u32.u64 	%r28, %rd43;
	div.s32 	%r29, %r28, %r5;
	mul.lo.s32 	%r30, %r29, %r5;
	sub.s32 	%r31, %r28, %r30;
	selp.b32 	%r32, 0, %r29, %p9;
	selp.b32 	%r33, 0, %r31, %p8;
	mul.lo.s32 	%r34, %r7, %r32;
	mad.lo.s32 	%r35, %r8, %r33, %r34;
	shl.b64 	%rd44, %rd43, 32;
	shr.s64 	%rd45, %rd44, 30;
	add.s64 	%rd46, %rd1, %rd45;
	ld.global.f32 	%f39, [%rd46];
	cvt.s64.s32 	%rd47, %r35;
	add.s64 	%rd48, %rd2, %rd47;
	ld.global.u8 	%rs2, [%rd48];
	setp.eq.s16 	%p10, %rs2, 0;
	mul.f32 	%f40, %f39, %f34;
	selp.f32 	%f149, %f33, %f40, %p10;
	max.f32 	%f150, %f150, %f149;
$L__BB237_8:
	setp.le.s64 	%p11, %rd30, %rd9;
	mov.f32 	%f151, 0fFF800000;
	@%p11 bra 	$L__BB237_10;
	setp.eq.s64 	%p12, %rd22, 1;
	setp.eq.s64 	%p13, %rd21, 1;
	add.s64 	%rd49, %rd16, %rd9;
	cvt.u32.u64 	%r36, %rd49;
	div.s32 	%r37, %r36, %r5;
	mul.lo.s32 	%r38, %r37, %r5;
	sub.s32 	%r39, %r36, %r38;
	selp.b32 	%r40, 0, %r37, %p13;
	selp.b32 	%r41, 0, %r39, %p12;
	mul.lo.s32 	%r42, %r7, %r40;
	mad.lo.s32 	%r43, %r8, %r41, %r42;
	shl.b64 	%rd50, %rd49, 32;
	shr.s64 	%rd51, %rd50, 30;
	add.s64 	%rd52, %rd1, %rd51;
	ld.global.f32 	%f42, [%rd52];
	cvt.s64.s32 	%rd53, %r43;
	add.s64 	%rd54, %rd2, %rd53;
	ld.global.u8 	%rs3, [%rd54];
	setp.eq.s16 	%p14, %rs3, 0;
	mul.f32 	%f43, %f42, %f34;
	selp.f32 	%f151, %f33, %f43, %p14;
	max.f32 	%f150, %f150, %f151;
$L__BB237_10:
	setp.le.s64 	%p15, %rd30, %rd10;
	mov.f32 	%f153, 0fFF800000;
	@%p15 bra 	$L__BB237_12;
	setp.eq.s64 	%p16, %rd22, 1;
	setp.eq.s64 	%p17, %rd21, 1;
	add.s64 	%rd55, %rd16, %rd10;
	cvt.u32.u64 	%r44, %rd55;
	div.s32 	%r45, %r44, %r5;
	mul.lo.s32 	%r46, %r45, %r5;
	sub.s32 	%r47, %r44, %r46;
	selp.b32 	%r48, 0, %r45, %p17;
	selp.b32 	%r49, 0, %r47, %p16;
	mul.lo.s32 	%r50, %r7, %r48;
	mad.lo.s32 	%r51, %r8, %r49, %r50;
	shl.b64 	%rd56, %rd55, 32;
	shr.s64 	%rd57, %rd56, 30;
	add.s64 	%rd58, %rd1, %rd57;
	ld.global.f32 	%f45, [%rd58];
	cvt.s64.s32 	%rd59, %r51;
	add.s64 	%rd60, %rd2, %rd59;
	ld.global.u8 	%rs4, [%rd60];
	setp.eq.s16 	%p18, %rs4, 0;
	mul.f32 	%f46, %f45, %f34;
	selp.f32 	%f153, %f33, %f46, %p18;
	max.f32 	%f150, %f150, %f153;
$L__BB237_12:
	setp.le.s64 	%p19, %rd30, %rd11;
	mov.f32 	%f155, 0fFF800000;
	@%p19 bra 	$L__BB237_14;
	setp.eq.s64 	%p20, %rd22, 1;
	setp.eq.s64 	%p21, %rd21, 1;
	add.s64 	%rd61, %rd16, %rd11;
	cvt.u32.u64 	%r52, %rd61;
	div.s32 	%r53, %r52, %r5;
	mul.lo.s32 	%r54, %r53, %r5;
	sub.s32 	%r55, %r52, %r54;
	selp.b32 	%r56, 0, %r53, %p21;
	selp.b32 	%r57, 0, %r55, %p20;
	mul.lo.s32 	%r58, %r7, %r56;
	mad.lo.s32 	%r59, %r8, %r57, %r58;
	shl.b64 	%rd62, %rd61, 32;
	shr.s64 	%rd63, %rd62, 30;
	add.s64 	%rd64, %rd1, %rd63;
	ld.global.f32 	%f48, [%rd64];
	cvt.s64.s32 	%rd65, %r59;
	add.s64 	%rd66, %rd2, %rd65;
	ld.global.u8 	%rs5, [%rd66];
	setp.eq.s16 	%p22, %rs5, 0;
	mul.f32 	%f49, %f48, %f34;
	selp.f32 	%f155, %f33, %f49, %p22;
	max.f32 	%f150, %f150, %f155;
$L__BB237_14:
	setp.le.s64 	%p23, %rd30, %rd12;
	mov.f32 	%f157, 0fFF800000;
	@%p23 bra 	$L__BB237_16;
	setp.eq.s64 	%p24, %rd22, 1;
	setp.eq.s64 	%p25, %rd21, 1;
	add.s64 	%rd67, %rd16, %rd12;
	cvt.u32.u64 	%r60, %rd67;
	div.s32 	%r61, %r60, %r5;
	mul.lo.s32 	%r62, %r61, %r5;
	sub.s32 	%r63, %r60, %r62;
	selp.b32 	%r64, 0, %r61, %p25;
	selp.b32 	%r65, 0, %r63, %p24;
	mul.lo.s32 	%r66, %r7, %r64;
	mad.lo.s32 	%r67, %r8, %r65, %r66;
	shl.b64 	%rd68, %rd67, 32;
	shr.s64 	%rd69, %rd68, 30;
	add.s64 	%rd70, %rd1, %rd69;
	ld.global.f32 	%f51, [%rd70];
	cvt.s64.s32 	%rd71, %r67;
	add.s64 	%rd72, %rd2, %rd71;
	ld.global.u8 	%rs6, [%rd72];
	setp.eq.s16 	%p26, %rs6, 0;
	mul.f32 	%f52, %f51, %f34;
	selp.f32 	%f157, %f33, %f52, %p26;
	max.f32 	%f150, %f150, %f157;
$L__BB237_16:
	setp.le.s64 	%p27, %rd30, %rd7;
	mov.b32 	%r68, %f150;
	shfl.sync.bfly.b32	%r69|%p28, %r68, 16, 31, -1;
	mov.b32 	%f53, %r69;
	max.f32 	%f54, %f150, %f53;
	mov.b32 	%r70, %f54;
	shfl.sync.bfly.b32	%r71|%p29, %r70, 8, 31, -1;
	mov.b32 	%f55, %r71;
	max.f32 	%f56, %f54, %f55;
	mov.b32 	%r72, %f56;
	shfl.sync.bfly.b32	%r73|%p30, %r72, 4, 31, -1;
	mov.b32 	%f57, %r73;
	max.f32 	%f58, %f56, %f57;
	mov.b32 	%r74, %f58;
	shfl.sync.bfly.b32	%r75|%p31, %r74, 2, 31, -1;
	mov.b32 	%f59, %r75;
	max.f32 	%f60, %f58, %f59;
	mov.b32 	%r76, %f60;
	shfl.sync.bfly.b32	%r77|%p32, %r76, 1, 31, -1;
	mov.b32 	%f61, %r77;
	max.f32 	%f62, %f60, %f61;
	sub.f32 	%f63, %f147, %f62;
	fma.rn.f32 	%f64, %f63, 0f3BBB989D, 0f3F000000;
	cvt.sat.f32.f32 	%f65, %f64;
	mov.f32 	%f66, 0f4B400001;
	mov.f32 	%f67, 0f437C0000;
	fma.rm.f32 	%f68, %f65, %f67, %f66;
	add.f32 	%f69, %f68, 0fCB40007F;
	neg.f32 	%f70, %f69;
	fma.rn.f32 	%f71, %f63, 0f3FB8AA3B, %f70;
	fma.rn.f32 	%f72, %f63, 0f32A57060, %f71;
	mov.b32 	%r78, %f68;
	shl.b32 	%r79, %r78, 23;
	mov.b32 	%f73, %r79;
	ex2.approx.ftz.f32 	%f74, %f72;
	mul.f32 	%f75, %f74, %f73;
	add.f32 	%f76, %f75, 0f00000000;
	sub.f32 	%f77, %f149, %f62;
	fma.rn.f32 	%f78, %f77, 0f3BBB989D, 0f3F000000;
	cvt.sat.f32.f32 	%f79, %f78;
	fma.rm.f32 	%f80, %f79, %f67, %f66;
	add.f32 	%f81, %f80, 0fCB40007F;
	neg.f32 	%f82, %f81;
	fma.rn.f32 	%f83, %f77, 0f3FB8AA3B, %f82;
	fma.rn.f32 	%f84, %f77, 0f32A57060, %f83;
	mov.b32 	%r80, %f80;
	shl.b32 	%r81, %r80, 23;
	mov.b32 	%f85, %r81;
	ex2.approx.ftz.f32 	%f86, %f84;
	mul.f32 	%f87, %f86, %f85;
	add.f32 	%f88, %f76, %f87;
	sub.f32 	%f89, %f151, %f62;
	fma.rn.f32 	%f90, %f89, 0f3BBB989D, 0f3F000000;
	cvt.sat.f32.f32 	%f91, %f90;
	fma.rm.f32 	%f92, %f91, %f67, %f66;
	add.f32 	%f93, %f92, 0fCB40007F;
	neg.f32 	%f94, %f93;
	fma.rn.f32 	%f95, %f89, 0f3FB8AA3B, %f94;
	fma.rn.f32 	%f96, %f89, 0f32A57060, %f95;
	mov.b32 	%r82, %f92;
	shl.b32 	%r83, %r82, 23;
	mov.b32 	%f97, %r83;
	ex2.approx.ftz.f32 	%f98, %f96;
	mul.f32 	%f99, %f98, %f97;
	add.f32 	%f100, %f88, %f99;
	sub.f32 	%f101, %f153, %f62;
	fma.rn.f32 	%f102, %f101, 0f3BBB989D, 0f3F000000;
	cvt.sat.f32.f32 	%f103, %f102;
	fma.rm.f32 	%f104, %f103, %f67, %f66;
	add.f32 	%f105, %f104, 0fCB40007F;
	neg.f32 	%f106, %f105;
	fma.rn.f32 	%f107, %f101, 0f3FB8AA3B, %f106;
	fma.rn.f32 	%f108, %f101, 0f32A57060, %f107;
	mov.b32 	%r84, %f104;
	shl.b32 	%r85, %r84, 23;
	mov.b32 	%f109, %r85;
	ex2.approx.ftz.f32 	%f110, %f108;
	mul.f32 	%f111, %f110, %f109;
	add.f32 	%f112, %f100, %f111;
	sub.f32 	%f113, %f155, %f62;
	fma.rn.f32 	%f114, %f113, 0f3BBB989D, 0f3F000000;
	cvt.sat.f32.f32 	%f115, %f114;
	fma.rm.f32 	%f116, %f115, %f67, %f66;
	add.f32 	%f117, %f116, 0fCB40007F;
	neg.f32 	%f118, %f117;
	fma.rn.f32 	%f119, %f113, 0f3FB8AA3B, %f118;
	fma.rn.f32 	%f120, %f113, 0f32A57060, %f119;
	mov.b32 	%r86, %f116;
	shl.b32 	%r87, %r86, 23;
	mov.b32 	%f121, %r87;
	ex2.approx.ftz.f32 	%f122, %f120;
	mul.f32 	%f123, %f122, %f121;
	add.f32 	%f124, %f112, %f123;
	sub.f32 	%f125, %f157, %f62;
	fma.rn.f32 	%f126, %f125, 0f3BBB989D, 0f3F000000;
	cvt.sat.f32.f32 	%f127, %f126;
	fma.rm.f32 	%f128, %f127, %f67, %f66;
	add.f32 	%f129, %f128, 0fCB40007F;
	neg.f32 	%f130, %f129;
	fma.rn.f32 	%f131, %f125, 0f3FB8AA3B, %f130;
	fma.rn.f32 	%f132, %f125, 0f32A57060, %f131;
	mov.b32 	%r88, %f128;
	shl.b32 	%r89, %r88, 23;
	mov.b32 	%f133, %r89;
	ex2.approx.ftz.f32 	%f134, %f132;
	mul.f32 	%f135, %f134, %f133;
	add.f32 	%f136, %f124, %f135;
	mov.b32 	%r90, %f136;
	shfl.sync.bfly.b32	%r91|%p33, %r90, 16, 31, -1;
	mov.b32 	%f137, %r91;
	add.f32 	%f138, %f136, %f137;
	mov.b32 	%r92, %f138;
	shfl.sync.bfly.b32	%r93|%p34, %r92, 8, 31, -1;
	mov.b32 	%f139, %r93;
	add.f32 	%f140, %f138, %f139;
	mov.b32 	%r94, %f140;
	shfl.sync.bfly.b32	%r95|%p35, %r94, 4, 31, -1;
	mov.b32 	%f141, %r95;
	add.f32 	%f142, %f140, %f141;
	mov.b32 	%r96, %f142;
	shfl.sync.bfly.b32	%r97|%p36, %r96, 2, 31, -1;
	mov.b32 	%f143, %r97;
	add.f32 	%f144, %f142, %f143;
	mov.b32 	%r98, %f144;
	shfl.sync.bfly.b32	%r99|%p37, %r98, 1, 31, -1;
	mov.b32 	%f145, %r99;
	add.f32 	%f146, %f144, %f145;
	div.rn.f32 	%f27, %f75, %f146;
	div.rn.f32 	%f28, %f87, %f146;
	div.rn.f32 	%f29, %f99, %f146;
	div.rn.f32 	%f30, %f111, %f146;
	div.rn.f32 	%f31, %f123, %f146;
	div.rn.f32 	%f32, %f135, %f146;
	mad.lo.s64 	%rd73, %rd75, %rd28, %rd7;
	shl.b64 	%rd74, %rd73, 2;
	add.s64 	%rd17, %rd13, %rd74;
	@%p27 bra 	$L__BB237_18;
	st.global.f32 	[%rd17], %f27;
$L__BB237_18:
	setp.le.s64 	%p38, %rd30, %rd8;
	@%p38 bra 	$L__BB237_20;
	st.global.f32 	[%rd17+128], %f28;
$L__BB237_20:
	setp.le.s64 	%p39, %rd30, %rd9;
	@%p39 bra 	$L__BB237_22;
	st.global.f32 	[%rd17+256], %f29;
$L__BB237_22:
	setp.le.s64 	%p40, %rd30, %rd10;
	@%p40 bra 	$L__BB237_24;
	st.global.f32 	[%rd17+384], %f30;
$L__BB237_24:
	setp.le.s64 	%p41, %rd30, %rd11;
	@%p41 bra 	$L__BB237_26;
	st.global.f32 	[%rd17+512], %f31;
$L__BB237_26:
	setp.le.s64 	%p42, %rd30, %rd12;
	@%p42 bra 	$L__BB237_28;
	st.global.f32 	[%rd17+640], %f32;
$L__BB237_28:
	add.s64 	%rd75, %rd75, %rd14;
	setp.lt.s64 	%p43, %rd75, %rd29;
	@%p43 bra 	$L__BB237_4;
$L__BB237_29:
	ret;

}
	// .globl	_Z15SoftmaxWarpImplI22BroadcastScaleMaskLoadIffbLm2EiE11DirectStoreIffEfLi1ELi7ELi32ELi1ELb0EL9Algorithm0EEvT_T0_ll
.visible .entry _Z15SoftmaxWarpImplI22BroadcastScaleMaskLoadIffbLm2EiE11DirectStoreIffEfLi1ELi7ELi32ELi1ELb0EL9Algorithm0EEvT_T0_ll(
	.param .align 8 .b8 _Z15SoftmaxWarpImplI22BroadcastScaleMaskLoadIffbLm2EiE11DirectStoreIffEfLi1ELi7ELi32ELi1ELb0EL9Algorithm0EEvT_T0_ll_param_0[88],
	.param .align 8 .b8 _Z15SoftmaxWarpImplI22BroadcastScaleMaskLoadIffbLm2EiE11DirectStoreIffEfLi1ELi7ELi32ELi1ELb0EL9Algorithm0EEvT_T0_ll_param_1[16],
	.param .u64 _Z15SoftmaxWarpImplI22BroadcastScaleMaskLoadIffbLm2EiE11DirectStoreIffEfLi1ELi7ELi32ELi1ELb0EL9Algorithm0EEvT_T0_ll_param_2,
	.param .u64 _Z15SoftmaxWarpImplI22BroadcastScaleMaskLoadIffbLm2EiE11DirectStoreIffEfLi1ELi7ELi32ELi1ELb0EL9Algorithm0EEvT_T0_ll_param_3
)
{
	.reg .pred 	%p<23>;
	.reg .b16 	%rs<8>;
	.reg .b32 	%r<104>;
	.reg .b32 	%f<146>;
	.reg .b64 	%rd<76>;

	ld.param.u64 	%rd21, [_Z15SoftmaxWarpImplI22BroadcastScaleMaskLoadIffbLm2EiE11DirectStoreIffEfLi1ELi7ELi32ELi1ELb0EL9Algorithm0EEvT_T0_ll_param_1+8];
	ld.param.u64 	%rd20, [_Z15SoftmaxWarpImplI22BroadcastScaleMaskLoadIffbLm2EiE11DirectStoreIffEfLi1ELi7ELi32ELi1ELb0EL9Algorithm0EEvT_T0_ll_param_1];
	ld.param.v2.f32 	{%f3, %f4}, [_Z15SoftmaxWarpImplI22BroadcastScaleMaskLoadIffbLm2EiE11DirectStoreIffEfLi1ELi7ELi32ELi1ELb0EL9Algorithm0EEvT_T0_ll_param_0+80];
	ld.param.u64 	%rd19, [_Z15SoftmaxWarpImplI22BroadcastScaleMaskLoadIffbLm2EiE11DirectStoreIffEfLi1ELi7ELi32ELi1ELb0EL9Algorithm0EEvT_T0_ll_param_0+72];
	ld.param.v2.u32 	{%r6, %r7}, [_Z15SoftmaxWarpImplI22BroadcastScaleMaskLoadIffbLm2EiE11DirectStoreIffEfLi1ELi7ELi32ELi1ELb0EL9Algorithm0EEvT_T0_ll_param_0+56];
	ld.param.v2.u32 	{%r4, %r5}, [_Z15SoftmaxWarpImplI22BroadcastScaleMaskLoadIffbLm2EiE11DirectStoreIffEfLi1ELi7ELi32ELi1ELb0EL9Algorithm0EEvT_T0_ll_param_0+40];
	ld.param.u64 	%rd15, [_Z15SoftmaxWarpImplI22BroadcastScaleMaskLoadIffbLm2EiE11DirectStoreIffEfLi1ELi7ELi32ELi1ELb0EL9Algorithm0EEvT_T0_ll_param_0+24];
	ld.param.u64 	%rd14, [_Z15SoftmaxWarpImplI22BroadcastScaleMaskLoadIffbLm2EiE11DirectStoreIffEfLi1ELi7ELi32ELi1ELb0EL9Algorithm0EEvT_T0_ll_param_0+16];
	ld.param.u64 	%rd13, [_Z15SoftmaxWarpImplI22BroadcastScaleMaskLoadIffbLm2EiE11DirectStoreIffEfLi1ELi7ELi32ELi1ELb0EL9Algorithm0EEvT_T0_ll_param_0+8];
	ld.param.u64 	%rd12, [_Z15SoftmaxWarpImplI22BroadcastScaleMaskLoadIffbLm2EiE11DirectStoreIffEfLi1ELi7ELi32ELi1ELb0EL9Algorithm0EEvT_T0_ll_param_0];
	ld.param.u64 	%rd22, [_Z15SoftmaxWarpImplI22BroadcastScaleMaskLoadIffbLm2EiE11DirectStoreIffEfLi1ELi7ELi32ELi1ELb0EL9Algorithm0EEvT_T0_ll_param_2];
	ld.param.u64 	%rd23, [_Z15SoftmaxWarpImplI22BroadcastScaleMaskLoadIffbLm2EiE11DirectStoreIffEfLi1ELi7ELi32ELi1ELb0EL9Algorithm0EEvT_T0_ll_param_3];
	setp.lt.s64 	%p1, %rd23, 225;
	@%p1 bra 	$L__BB238_2;
	mov.u64 	%rd24, $str;
	cvta.global.u64 	%rd25, %rd24;
	mov.u64 	%rd26, $str$1;
	cvta.global.u64 	%rd27, %rd26;
	mov.u64 	%rd28, __unnamed_234;
	cvta.global.u64 	%rd29, %rd28;
	{ // callseq 233, 0
	.param .b64 param0;
	st.param.b64 	[param0], %rd25;
	.param .b64 param1;
	st.param.b64 	[param1], %rd27;
	.param .b32 param2;
	st.param.b32 	[param2], 219;
	.param .b64 param3;
	st.param.b64 	[param3], %rd29;
	.param .b64 param4;
	st.param.b64 	[param4], 1;
	call.uni 
	__assertfail, 
	(
	param0, 
	param1, 
	param2, 
	param3, 
	param4
	);
	} // callseq 233
$L__BB238_2:
	mov.u32 	%r8, %ctaid.x;
	mov.u32 	%r9, %ntid.y;
	mov.u32 	%r10, %tid.y;
	mad.lo.s32 	%r11, %r8, %r9, %r10;
	mov.u32 	%r12, %nctaid.x;
	mul.lo.s32 	%r3, %r12, %r9;
	cvt.s64.s32 	%rd75, %r11;
	setp.le.s64 	%p2, %rd22, %rd75;
	@%p2 bra 	$L__BB238_5;
	cvta.to.global.u64 	%rd5, %rd12;
	cvta.to.global.u64 	%rd6, %rd13;
	mov.u32 	%r13, %tid.x;
	cvt.u64.u32 	%rd7, %r13;
	cvta.to.global.u64 	%rd8, %rd20;
	cvt.s64.s32 	%rd9, %r3;
$L__BB238_4:
	setp.eq.s64 	%p3, %rd15, 1;
	setp.eq.s64 	%p4, %rd14, 1;
	mad.lo.s64 	%rd30, %rd19, %rd75, %rd7;
	cvt.u32.u64 	%r14, %rd30;
	div.s32 	%r15, %r14, %r4;
	mul.lo.s32 	%r16, %r15, %r4;
	sub.s32 	%r17, %r14, %r16;
	selp.b32 	%r18, 0, %r15, %p4;
	selp.b32 	%r19, 0, %r17, %p3;
	mul.lo.s32 	%r20, %r6, %r18;
	mad.lo.s32 	%r21, %r7, %r19, %r20;
	shl.b64 	%rd31, %rd30, 32;
	shr.s64 	%rd32, %rd31, 30;
	add.s64 	%rd33, %rd5, %rd32;
	ld.global.f32 	%f5, [%rd33];
	cvt.s64.s32 	%rd34, %r21;
	add.s64 	%rd35, %rd6, %rd34;
	ld.global.u8 	%rs1, [%rd35];
	setp.eq.s16 	%p5, %rs1, 0;
	mul.f32 	%f6, %f5, %f4;
	selp.f32 	%f7, %f3, %f6, %p5;
	max.f32 	%f8, %f7, 0fFF800000;
	add.s64 	%rd36, %rd30, 32;
	cvt.u32.u64 	%r22, %rd36;
	div.s32 	%r23, %r22, %r4;
	mul.lo.s32 	%r24, %r23, %r4;
	sub.s32 	%r25, %r22, %r24;
	selp.b32 	%r26, 0, %r23, %p4;
	selp.b32 	%r27, 0, %r25, %p3;
	mul.lo.s32 	%r28, %r6, %r26;
	mad.lo.s32 	%r29, %r7, %r27, %r28;
	shl.b64 	%rd37, %rd36, 32;
	shr.s64 	%rd38, %rd37, 30;
	add.s64 	%rd39, %rd5, %rd38;
	ld.global.f32 	%f9, [%rd39];
	cvt.s64.s32 	%rd40, %r29;
	add.s64 	%rd41, %rd6, %rd40;
	ld.global.u8 	%rs2, [%rd41];
	setp.eq.s16 	%p6, %rs2, 0;
	mul.f32 	%f10, %f9, %f4;
	selp.f32 	%f11, %f3, %f10, %p6;
	max.f32 	%f12, %f8, %f11;
	add.s64 	%rd42, %rd30, 64;
	cvt.u32.u64 	%r30, %rd42;
	div.s32 	%r31, %r30, %r4;
	mul.lo.s32 	%r32, %r31, %r4;
	sub.s32 	%r33, %r30, %r32;
	selp.b32 	%r34, 0, %r31, %p4;
	selp.b32 	%r35, 0, %r33, %p3;
	mul.lo.s32 	%r36, %r6, %r34;
	mad.lo.s32 	%r37, %r7, %r35, %r36;
	shl.b64 	%rd43, %rd42, 32;
	shr.s64 	%rd44, %rd43, 30;
	add.s64 	%rd45, %rd5, %rd44;
	ld.global.f32 	%f13, [%rd45];
	cvt.s64.s32 	%rd46, %r37;
	add.s64 	%rd47, %rd6, %rd46;
	ld.global.u8 	%rs3, [%rd47];
	setp.eq.s16 	%p7, %rs3, 0;
	mul.f32 	%f14, %f13, %f4;
	selp.f32 	%f15, %f3, %f14, %p7;
	max.f32 	%f16, %f12, %f15;
	add.s64 	%rd48, %rd30, 96;
	cvt.u32.u64 	%r38, %rd48;
	div.s32 	%r39, %r38, %r4;
	mul.lo.s32 	%r40, %r39, %r4;
	sub.s32 	%r41, %r38, %r40;
	selp.b32 	%r42, 0, %r39, %p4;
	selp.b32 	%r43, 0, %r41, %p3;
	mul.lo.s32 	%r44, %r6, %r42;
	mad.lo.s32 	%r45, %r7, %r43, %r44;
	shl.b64 	%rd49, %rd48, 32;
	shr.s64 	%rd50, %rd49, 30;
	add.s64 	%rd51, %rd5, %rd50;
	ld.global.f32 	%f17, [%rd51];
	cvt.s64.s32 	%rd52, %r45;
	add.s64 	%rd53, %rd6, %rd52;
	ld.global.u8 	%rs4, [%rd53];
	setp.eq.s16 	%p8, %rs4, 0;
	mul.f32 	%f18, %f17, %f4;
	selp.f32 	%f19, %f3, %f18, %p8;
	max.f32 	%f20, %f16, %f19;
	add.s64 	%rd54, %rd30, 128;
	cvt.u32.u64 	%r46, %rd54;
	div.s32 	%r47, %r46, %r4;
	mul.lo.s32 	%r48, %r47, %r4;
	sub.s32 	%r49, %r46, %r48;
	selp.b32 	%r50, 0, %r47, %p4;
	selp.b32 	%r51, 0, %r49, %p3;
	mul.lo.s32 	%r52, %r6, %r50;
	mad.lo.s32 	%r53, %r7, %r51, %r52;
	shl.b64 	%rd55, %rd54, 32;
	shr.s64 	%rd56, %rd55, 30;
	add.s64 	%rd57, %rd5, %rd56;
	ld.global.f32 	%f21, [%rd57];
	cvt.s64.s32 	%rd58, %r53;
	add.s64 	%rd59, %rd6, %rd58;
	ld.global.u8 	%rs5, [%rd59];
	setp.eq.s16 	%p9, %rs5, 0;
	mul.f32 	%f22, %f21, %f4;
	selp.f32 	%f23, %f3, %f22, %p9;
	max.f32 	%f24, %f20, %f23;
	add.s64 	%rd60, %rd30, 160;
	cvt.u32.u64 	%r54, %rd60;
	div.s32 	%r55, %r54, %r4;
	mul.lo.s32 	%r56, %r55, %r4;
	sub.s32 	%r57, %r54, %r56;
	selp.b32 	%r58, 0, %r55, %p4;
	selp.b32 	%r59, 0, %r57, %p3;
	mul.lo.s32 	%r60, %r6, %r58;
	mad.lo.s32 	%r61, %r7, %r59, %r60;
	shl.b64 	%rd61, %rd60, 32;
	shr.s64 	%rd62, %rd61, 30;
	add.s64 	%rd63, %rd5, %rd62;
	ld.global.f32 	%f25, [%rd63];
	cvt.s64.s32 	%rd64, %r61;
	add.s64 	%rd65, %rd6, %rd64;
	ld.global.u8 	%rs6, [%rd65];
	setp.eq.s16 	%p10, %rs6, 0;
	mul.f32 	%f26, %f25, %f4;
	selp.f32 	%f27, %f3, %f26, %p10;
	max.f32 	%f28, %f24, %f27;
	add.s64 	%rd66, %rd30, 192;
	cvt.u32.u64 	%r62, %rd66;
	div.s32 	%r63, %r62, %r4;
	mul.lo.s32 	%r64, %r63, %r4;
	sub.s32 	%r65, %r62, %r64;
	selp.b32 	%r66, 0, %r63, %p4;
	selp.b32 	%r67, 0, %r65, %p3;
	mul.lo.s32 	%r68, %r6, %r66;
	mad.lo.s32 	%r69, %r7, %r67, %r68;
	shl.b64 	%rd67, %rd66, 32;
	shr.s64 	%rd68, %rd67, 30;
	add.s64 	%rd69, %rd5, %rd68;
	ld.global.f32 	%f29, [%rd69];
	cvt.s64.s32 	%rd70, %r69;
	add.s64 	%rd71, %rd6, %rd70;
	ld.global.u8 	%rs7, [%rd71];
	setp.eq.s16 	%p11, %rs7, 0;
	mul.f32 	%f30, %f29, %f4;
	selp.f32 	%f31, %f3, %f30, %p11;
	max.f32 	%f32, %f28, %f31;
	mov.b32 	%r70, %f32;
	shfl.sync.bfly.b32	%r71|%p12, %r70, 16, 31, -1;
	mov.b32 	%f33, %r71;
	max.f32 	%f34, %f32, %f33;
	mov.b32 	%r72, %f34;
	shfl.sync.bfly.b32	%r73|%p13, %r72, 8, 31, -1;
	mov.b32 	%f35, %r73;
	max.f32 	%f36, %f34, %f35;
	mov.b32 	%r74, %f36;
	shfl.sync.bfly.b32	%r75|%p14, %r74, 4, 31, -1;
	mov.b32 	%f37, %r75;
	max.f32 	%f38, %f36, %f37;
	mov.b32 	%r76, %f38;
	shfl.sync.bfly.b32	%r77|%p15, %r76, 2, 31, -1;
	mov.b32 	%f39, %r77;
	max.f32 	%f40, %f38, %f39;
	mov.b32 	%r78, %f40;
	shfl.sync.bfly.b32	%r79|%p16, %r78, 1, 31, -1;
	mov.b32 	%f41, %r79;
	max.f32 	%f42, %f40, %f41;
	sub.f32 	%f43, %f7, %f42;
	fma.rn.f32 	%f44, %f43, 0f3BBB989D, 0f3F000000;
	cvt.sat.f32.f32 	%f45, %f44;
	mov.f32 	%f46, 0f4B400001;
	mov.f32 	%f47, 0f437C0000;
	fma.rm.f32 	%f48, %f45, %f47, %f46;
	add.f32 	%f49, %f48, 0fCB40007F;
	neg.f32 	%f50, %f49;
	fma.rn.f32 	%f51, %f43, 0f3FB8AA3B, %f50;
	fma.rn.f32 	%f52, %f43, 0f32A57060, %f51;
	mov.b32 	%r80, %f48;
	shl.b32 	%r81, %r80, 23;
	mov.b32 	%f53, %r81;
	ex2.approx.ftz.f32 	%f54, %f52;
	mul.f32 	%f55, %f54, %f53;
	add.f32 	%f56, %f55, 0f00000000;
	sub.f32 	%f57, %f11, %f42;
	fma.rn.f32 	%f58, %f57, 0f3BBB989D, 0f3F000000;
	cvt.sat.f32.f32 	%f59, %f58;
	fma.rm.f32 	%f60, %f59, %f47, %f46;
	add.f32 	%f61, %f60, 0fCB40007F;
	neg.f32 	%f62, %f61;
	fma.rn.f32 	%f63, %f57, 0f3FB8AA3B, %f62;
	fma.rn.f32 	%f64, %f57, 0f32A57060, %f63;
	mov.b32 	%r82, %f60;
	shl.b32 	%r83, %r82, 23;
	mov.b32 	%f65, %r83;
	ex2.approx.ftz.f32 	%f66, %f64;
	mul.f32 	%f67, %f66, %f65;
	add.f32 	%f68, %f56, %f67;
	sub.f32 	%f69, %f15, %f42;
	fma.rn.f32 	%f70, %f69, 0f3BBB989D, 0f3F000000;
	cvt.sat.f32.f32 	%f71, %f70;
	fma.rm.f32 	%f72, %f71, %f47, %f46;
	add.f32 	%f73, %f72, 0fCB40007F;
	neg.f32 	%f74, %f73;
	fma.rn.f32 	%f75, %f69, 0f3FB8AA3B, %f74;
	fma.rn.f32 	%f76, %f69, 0f32A57060, %f75;
	mov.b32 	%r84, %f72;
	shl.b32 	%r85, %r84, 23;
	mov.b32 	%f77, %r85;
	ex2.approx.ftz.f32 	%f78, %f76;
	mul.f32 	%f79, %f78, %f77;
	add.f32 	%f80, %f68, %f79;
	sub.f32 	%f81, %f19, %f42;
	fma.rn.f32 	%f82, %f81, 0f3BBB989D, 0f3F000000;
	cvt.sat.f32.f32 	%f83, %f82;
	fma.rm.f32 	%f84, %f83, %f47, %f46;
	add.f32 	%f85, %f84, 0fCB40007F;
	neg.f32 	%f86, %f85;
	fma.rn.f32 	%f87, %f81, 0f3FB8AA3B, %f86;
	fma.rn.f32 	%f88, %f81, 0f32A57060, %f87;
	mov.b32 	%r86, %f84;
	shl.b32 	%r87, %r86, 23;
	mov.b32 	%f89, %r87;
	ex2.approx.ftz.f32 	%f90, %f88;
	mul.f32 	%f91, %f90, %f89;
	add.f32 	%f92, %f80, %f91;
	sub.f32 	%f93, %f23, %f42;
	fma.rn.f32 	%f94, %f93, 0f3BBB989D, 0f3F000000;
	cvt.sat.f32.f32 	%f95, %f94;
	fma.rm.f32 	%f96, %f95, %f47, %f46;
	add.f32 	%f97, %f96, 0fCB40007F;
	neg.f32 	%f98, %f97;
	fma.rn.f32 	%f99, %f93, 0f3FB8AA3B, %f98;
	fma.rn.f32 	%f100, %f93, 0f32A57060, %f99;
	mov.b32 	%r88, %f96;
	shl.b32 	%r89, %r88, 23;
	mov.b32 	%f101, %r89;
	ex2.approx.ftz.f32 	%f102, %f100;
	mul.f32 	%f103, %f102, %f101;
	add.f32 	%f104, %f92, %f103;
	sub.f32 	%f105, %f27, %f42;
	fma.rn.f32 	%f106, %f105, 0f3BBB989D, 0f3F000000;
	cvt.sat.f32.f32 	%f107, %f106;
	fma.rm.f32 	%f108, %f107, %f47, %f46;
	add.f32 	%f109, %f108, 0fCB40007F;
	neg.f32 	%f110, %f109;
	fma.rn.f32 	%f111, %f105, 0f3FB8AA3B, %f110;
	fma.rn.f32 	%f112, %f105, 0f32A57060, %f111;
	mov.b32 	%r90, %f108;
	shl.b32 	%r91, %r90, 23;
	mov.b32 	%f113, %r91;
	ex2.approx.ftz.f32 	%f114, %f112;
	mul.f32 	%f115, %f114, %f113;
	add.f32 	%f116, %f104, %f115;
	sub.f32 	%f117, %f31, %f42;
	fma.rn.f32 	%f118, %f117, 0f3BBB989D, 0f3F000000;
	cvt.sat.f32.f32 	%f119, %f118;
	fma.rm.f32 	%f120, %f119, %f47, %f46;
	add.f32 	%f121, %f120, 0fCB40007F;
	neg.f32 	%f122, %f121;
	fma.rn.f32 	%f123, %f117, 0f3FB8AA3B, %f122;
	fma.rn.f32 	%f124, %f117, 0f32A57060, %f123;
	mov.b32 	%r92, %f120;
	shl.b32 	%r93, %r92, 23;
	mov.b32 	%f125, %r93;
	ex2.approx.ftz.f32 	%f126, %f124;
	mul.f32 	%f127, %f126, %f125;
	add.f32 	%f128, %f116, %f127;
	mov.b32 	%r94, %f128;
	shfl.sync.bfly.b32	%r95|%p17, %r94, 16, 31, -1;
	mov.b32 	%f129, %r95;
	add.f32 	%f130, %f128, %f129;
	mov.b32 	%r96, %f130;
	shfl.sync.bfly.b32	%r97|%p18, %r96, 8, 31, -1;
	mov.b32 	%f131, %r97;
	add.f32 	%f132, %f130, %f131;
	mov.b32 	%r98, %f132;
	shfl.sync.bfly.b32	%r99|%p19, %r98, 4, 31, -1;
	mov.b32 	%f133, %r99;
	add.f32 	%f134, %f132, %f133;
	mov.b32 	%r100, %f134;
	shfl.sync.bfly.b32	%r101|%p20, %r100, 2, 31, -1;
	mov.b32 	%f135, %r101;
	add.f32 	%f136, %f134, %f135;
	mov.b32 	%r102, %f136;
	shfl.sync.bfly.b32	%r103|%p21, %r102, 1, 31, -1;
	mov.b32 	%f137, %r103;
	add.f32 	%f138, %f136, %f137;
	div.rn.f32 	%f139, %f55, %f138;
	div.rn.f32 	%f140, %f67, %f138;
	div.rn.f32 	%f141, %f79, %f138;
	div.rn.f32 	%f142, %f91, %f138;
	div.rn.f32 	%f143, %f103, %f138;
	div.rn.f32 	%f144, %f115, %f138;
	div.rn.f32 	%f145, %f127, %f138;
	mad.lo.s64 	%rd72, %rd75, %rd21, %rd7;
	shl.b64 	%rd73, %rd72, 2;
	add.s64 	%rd74, %rd8, %rd73;
	st.global.f32 	[%rd74], %f139;
	st.global.f32 	[%rd74+128], %f140;
	st.global.f32 	[%rd74+256], %f141;
	st.global.f32 	[%rd74+384], %f142;
	st.global.f32 	[%rd74+512], %f143;
	st.global.f32 	[%rd74+640], %f144;
	st.global.f32 	[%rd74+768], %f145;
	add.s64 	%rd75, %rd75, %rd9;
	setp.lt.s64 	%p22, %rd75, %rd22;
	@%p22 bra 	$L__BB238_4;
$L__BB238_5:
	ret;

}
	// .globl	_Z15SoftmaxWarpImplI22BroadcastScaleMaskLoadIffbLm2EiE11DirectStoreIffEfLi1ELi7ELi32ELi1ELb1EL9Algorithm0EEvT_T0_ll
.visible .entry _Z15SoftmaxWarpImplI22BroadcastScaleMaskLoadIffbLm2EiE11DirectStoreIffEfLi1ELi7ELi32ELi1ELb1EL9Algorithm0EEvT_T0_ll(
	.param .align 8 .b8 _Z15SoftmaxWarpImplI22BroadcastScaleMaskLoadIffbLm2EiE11DirectStoreIffEfLi1ELi7ELi32ELi1ELb1EL9Algorithm0EEvT_T0_ll_param_0[88],
	.param .align 8 .b8 _Z15SoftmaxWarpImplI22BroadcastScaleMaskLoadIffbLm2EiE11DirectStoreIffEfLi1ELi7ELi32ELi1ELb1EL9Algorithm0EEvT_T0_ll_param_1[16],
	.param .u64 _Z15SoftmaxWarpImplI22BroadcastScaleMaskLoadIffbLm2EiE11DirectStoreIffEfLi1ELi7ELi32ELi1ELb1EL9Algorithm0EEvT_T0_ll_param_2,
	.param .u64 _Z15SoftmaxWarpImplI22BroadcastScaleMaskLoadIffbLm2EiE11DirectStoreIffEfLi1ELi7ELi32ELi1ELb1EL9Algorithm0EEvT_T0_ll_param_3
)
{
	.reg .pred 	%p<49>;
	.reg .b16 	%rs<8>;
	.reg .b32 	%r<111>;
	.reg .b32 	%f<181>;
	.reg .b64 	%rd<81>;

	ld.param.u64 	%rd26, [_Z15SoftmaxWarpImplI22BroadcastScaleMaskLoadIffbLm2EiE11DirectStoreIffEfLi1ELi7ELi32ELi1ELb1EL9Algorithm0EEvT_T0_ll_param_1+8];
	ld.param.u64 	%rd25, [_Z15SoftmaxWarpImplI22BroadcastScaleMaskLoadIffbLm2EiE11DirectStoreIffEfLi1ELi7ELi32ELi1ELb1EL9Algorithm0EEvT_T0_ll_param_1];
	ld.param.v2.f32 	{%f38, %f39}, [_Z15SoftmaxWarpImplI22BroadcastScaleMaskLoadIffbLm2EiE11DirectStoreIffEfLi1ELi7ELi32ELi1ELb1EL9Algorithm0EEvT_T0_ll_param_0+80];
	ld.param.u64 	%rd24, [_Z15SoftmaxWarpImplI22BroadcastScaleMaskLoadIffbLm2EiE11DirectStoreIffEfLi1ELi7ELi32ELi1ELb1EL9Algorithm0EEvT_T0_ll_param_0+72];
	ld.param.v2.u32 	{%r7, %r8}, [_Z15SoftmaxWarpImplI22BroadcastScaleMaskLoadIffbLm2EiE11DirectStoreIffEfLi1ELi7ELi32ELi1ELb1EL9Algorithm0EEvT_T0_ll_param_0+56];
	ld.param.v2.u32 	{%r5, %r6}, [_Z15SoftmaxWarpImplI22BroadcastScaleMaskLoadIffbLm2EiE11DirectStoreIffEfLi1ELi7ELi32ELi1ELb1EL9Algorithm0EEvT_T0_ll_param_0+40];
	ld.param.u64 	%rd20, [_Z15SoftmaxWarpImplI22BroadcastScaleMaskLoadIffbLm2EiE11DirectStoreIffEfLi1ELi7ELi32ELi1ELb1EL9Algorithm0EEvT_T0_ll_param_0+24];
	ld.param.u64 	%rd19, [_Z15SoftmaxWarpImplI22BroadcastScaleMaskLoadIffbLm2EiE11DirectStoreIffEfLi1ELi7ELi32ELi1ELb1EL9Algorithm0EEvT_T0_ll_param_0+16];
	ld.param.u64 	%rd18, [_Z15SoftmaxWarpImplI22BroadcastScaleMaskLoadIffbLm2EiE11DirectStoreIffEfLi1ELi7ELi32ELi1ELb1EL9Algorithm0EEvT_T0_ll_param_0+8];
	ld.param.u64 	%rd17, [_Z15SoftmaxWarpImplI22BroadcastScaleMaskLoadIffbLm2EiE11DirectStoreIffEfLi1ELi7ELi32ELi1ELb1EL9Algorithm0EEvT_T0_ll_param_0];
	ld.param.u64 	%rd27, [_Z15SoftmaxWarpImplI22BroadcastScaleMaskLoadIffbLm2EiE11DirectStoreIffEfLi1ELi7ELi32ELi1ELb1EL9Algorithm0EEvT_T0_ll_param_2];
	ld.param.u64 	%rd28, [_Z15SoftmaxWarpImplI22BroadcastScaleMaskLoadIffbLm2EiE11DirectStoreIffEfLi1ELi7ELi32ELi1ELb1EL9Algorithm0EEvT_T0_ll_param_3];
	cvta.to.global.u64 	%rd1, %rd17;
	cvta.to.global.u64 	%rd2, %rd18;
	setp.lt.s64 	%p1, %rd28, 225;
	@%p1 bra 	$L__BB239_2;
	mov.u64 	%rd29, $str;
	cvta.global.u64 	%rd30, %rd29;
	mov.u64 	%rd31, $str$1;
	cvta.global.u64 	%rd32, %rd31;
	mov.u64 	%rd33, __unnamed_235;
	cvta.global.u64 	%rd34, %rd33;
	{ // callseq 234, 0
	.param .b64 param0;
	st.param.b64 	[param0], %rd30;
	.param .b64 param1;
	st.param.b64 	[param1], %rd32;
	.param .b32 param2;
	st.param.b32 	[param2], 219;
	.param .b64 param3;
	st.param.b64 	[param3], %rd34;
	.param .b64 param4;
	st.param.b64 	[param4], 1;
	call.uni 
	__assertfail, 
	(
	param0, 
	param1, 
	param2, 
	param3, 
	param4
	);
	} // callseq 234
$L__BB239_2:
	mov.u32 	%r9, %ctaid.x;
	mov.u32 	%r10, %ntid.y;
	mov.u32 	%r11, %tid.y;
	mad.lo.s32 	%r12, %r9, %r10, %r11;
	mov.u32 	%r13, %nctaid.x;
	mul.lo.s32 	%r4, %r13, %r10;
	cvt.s64.s32 	%rd80, %r12;
	setp.le.s64 	%p2, %rd27, %rd80;
	@%p2 bra 	$L__BB239_33;
	mov.u32 	%r14, %tid.x;
	cvt.u64.u32 	%rd5, %r14;
	add.s32 	%r15, %r14, 32;
	cvt.u64.u32 	%rd6, %r15;
	add.s32 	%r16, %r14, 64;
	cvt.u64.u32 	%rd7, %r16;
	add.s32 	%r17, %r14, 96;
	cvt.u64.u32 	%rd8, %r17;
	add.s32 	%r18, %r14, 128;
	cvt.u64.u32 	%rd9, %r18;
	add.s32 	%r19, %r14, 160;
	cvt.u64.u32 	%rd10, %r19;
	add.s32 	%r20, %r14, 192;
	cvt.u64.u32 	%rd11, %r20;
	cvt.s64.s32 	%rd12, %r4;
$L__BB239_4:
	setp.le.s64 	%p3, %rd28, %rd5;
	mul.lo.s64 	%rd14, %rd24, %rd80;
	mov.f32 	%f167, 0fFF800000;
	mov.f32 	%f170, %f167;
	@%p3 bra 	$L__BB239_6;
	setp.eq.s64 	%p4, %rd20, 1;
	setp.eq.s64 	%p5, %rd19, 1;
	add.s64 	%rd35, %rd14, %rd5;
	cvt.u32.u64 	%r21, %rd35;
	div.s32 	%r22, %r21, %r5;
	mul.lo.s32 	%r23, %r22, %r5;
	sub.s32 	%r24, %r21, %r23;
	selp.b32 	%r25, 0, %r22, %p5;
	selp.b32 	%r26, 0, %r24, %p4;
	mul.lo.s32 	%r27, %r7, %r25;
	mad.lo.s32 	%r28, %r8, %r26, %r27;
	shl.b64 	%rd36, %rd35, 32;
	shr.s64 	%rd37, %rd36, 30;
	add.s64 	%rd38, %rd1, %rd37;
	ld.global.f32 	%f41, [%rd38];
	cvt.s64.s32 	%rd39, %r28;
	add.s64 	%rd40, %rd2, %rd39;
	ld.global.u8 	%rs1, [%rd40];
	setp.eq.s16 	%p6, %rs1, 0;
	mul.f32 	%f42, %f41, %f39;
	selp.f32 	%f167, %f38, %f42, %p6;
	max.f32 	%f170, %f167, 0fFF800000;
$L__BB239_6:
	setp.le.s64 	%p7, %rd28, %rd6;
	mov.f32 	%f169, 0fFF800000;
	@%p7 bra 	$L__BB239_8;
	setp.eq.s64 	%p8, %rd20, 1;
	setp.eq.s64 	%p9, %rd19, 1;
	add.s64 	%rd41, %rd14, %rd6;
	cvt.u32.u64 	%r29, %rd41;
	div.s32 	%r30, %r29, %r5;
	mul.lo.s32 	%r31, %r30, %r5;
	sub.s32 	%r32, %r29, %r31;
	selp.b32 	%r33, 0, %r30, %p9;
	selp.b32 	%r34, 0, %r32, %p8;
	mul.lo.s32 	%r35, %r7, %r33;
	mad.lo.s32 	%r36, %r8, %r34, %r35;
	shl.b64 	%rd42, %rd41, 32;
	shr.s64 	%rd43, %rd42, 30;
	add.s64 	%rd44, %rd1, %rd43;
	ld.global.f32 	%f44, [%rd44];
	cvt.s64.s32 	%rd45, %r36;
	add.s64 	%rd46, %rd2, %rd45;
	ld.global.u8 	%rs2, [%rd46];
	setp.eq.s16 	%p10, %rs2, 0;
	mul.f32 	%f45, %f44, %f39;
	selp.f32 	%f169, %f38, %f45, %p10;
	max.f32 	%f170, %f170, %f169;
$L__BB239_8:
	setp.le.s64 	%p11, %rd28, %rd7;
	mov.f32 	%f171, 0fFF800000;
	@%p11 bra 	$L__BB239_10;
	setp.eq.s64 	%p12, %rd20, 1;
	setp.eq.s64 	%p13, %rd19, 1;
	add.s64 	%rd47, %rd14, %rd7;
	cvt.u32.u64 	%r37, %rd47;
	div.s32 	%r38, %r37, %r5;
	mul.lo.s32 	%r39, %r38, %r5;
	sub.s32 	%r40, %r37, %r39;
	selp.b32 	%r41, 0, %r38, %p13;
	selp.b32 	%r42, 0, %r40, %p12;
	mul.lo.s32 	%r43, %r7, %r41;
	mad.lo.s32 	%r44, %r8, %r42, %r43;
	shl.b64 	%rd48, %rd47, 32;
	shr.s64 	%rd49, %rd48, 30;
	add.s64 	%rd50, %rd1, %rd49;
	ld.global.f32 	%f47, [%rd50];
	cvt.s64.s32 	%rd51, %r44;
	add.s64 	%rd52, %rd2, %rd51;
	ld.global.u8 	%rs3, [%rd52];
	setp.eq.s16 	%p14, %rs3, 0;
	mul.f32 	%f48, %f47, %f39;
	selp.f32 	%f171, %f38, %f48, %p14;
	max.f32 	%f170, %f170, %f171;
$L__BB239_10:
	setp.le.s64 	%p15, %rd28, %rd8;
	mov.f32 	%f173, 0fFF800000;
	@%p15 bra 	$L__BB239_12;
	setp.eq.s64 	%p16, %rd20, 1;
	setp.eq.s64 	%p17, %rd19, 1;
	add.s64 	%rd53, %rd14, %rd8;
	cvt.u32.u64 	%r45, %rd53;
	div.s32 	%r46, %r45, %r5;
	mul.lo.s32 	%r47, %r46, %r5;
	sub.s32 	%r48, %r45, %r47;
	selp.b32 	%r49, 0, %r46, %p17;
	selp.b32 	%r50, 0, %r48, %p16;
	mul.lo.s32 	%r51, %r7, %r49;
	mad.lo.s32 	%r52, %r8, %r50, %r51;
	shl.b64 	%rd54, %rd53, 32;
	shr.s64 	%rd55, %rd54, 30;
	add.s64 	%rd56, %rd1, %rd55;
	ld.global.f32 	%f50, [%rd56];
	cvt.s64.s32 	%rd57, %r52;
	add.s64 	%rd58, %rd2, %rd57;
	ld.global.u8 	%rs4, [%rd58];
	setp.eq.s16 	%p18, %rs4, 0;
	mul.f32 	%f51, %f50, %f39;
	selp.f32 	%f173, %f38, %f51, %p18;
	max.f32 	%f170, %f170, %f173;
$L__BB239_12:
	setp.le.s64 	%p19, %rd28, %rd9;
	mov.f32 	%f175, 0fFF800000;
	@%p19 bra 	$L__BB239_14;
	setp.eq.s64 	%p20, %rd20, 1;
	setp.eq.s64 	%p21, %rd19, 1;
	add.s64 	%rd59, %rd14, %rd9;
	cvt.u32.u64 	%r53, %rd59;
	div.s32 	%r54, %r53, %r5;
	mul.lo.s32 	%r55, %r54, %r5;
	sub.s32 	%r56, %r53, %r55;
	selp.b32 	%r57, 0, %r54, %p21;
	selp.b32 	%r58, 0, %r56, %p20;
	mul.lo.s32 	%r59, %r7, %r57;
	mad.lo.s32 	%r60, %r8, %r58, %r59;
	shl.b64 	%rd60, %rd59, 32;
	shr.s64 	%rd61, %rd60, 30;
	add.s64 	%rd62, %rd1, %rd61;
	ld.global.f32 	%f53, [%rd62];
	cvt.s64.s32 	%rd63, %r60;
	add.s64 	%rd64, %rd2, %rd63;
	ld.global.u8 	%rs5, [%rd64];
	setp.eq.s16 	%p22, %rs5, 0;
	mul.f32 	%f54, %f53, %f39;
	selp.f32 	%f175, %f38, %f54, %p22;
	max.f32 	%f170, %f170, %f175;
$L__BB239_14:
	setp.le.s64 	%p23, %rd28, %rd10;
	mov.f32 	%f177, 0fFF800000;
	@%p23 bra 	$L__BB239_16;
	setp.eq.s64 	%p24, %rd20, 1;
	setp.eq.s64 	%p25, %rd19, 1;
	add.s64 	%rd65, %rd14, %rd10;
	cvt.u32.u64 	%r61, %rd65;
	div.s32 	%r62, %r61, %r5;
	mul.lo.s32 	%r63, %r62, %r5;
	sub.s32 	%r64, %r61, %r63;
	selp.b32 	%r65, 0, %r62, %p25;
	selp.b32 	%r66, 0, %r64, %p24;
	mul.lo.s32 	%r67, %r7, %r65;
	mad.lo.s32 	%r68, %r8, %r66, %r67;
	shl.b64 	%rd66, %rd65, 32;
	shr.s64 	%rd67, %rd66, 30;
	add.s64 	%rd68, %rd1, %rd67;
	ld.global.f32 	%f56, [%rd68];
	cvt.s64.s32 	%rd69, %r68;
	add.s64 	%rd70, %rd2, %rd69;
	ld.global.u8 	%rs6, [%rd70];
	setp.eq.s16 	%p26, %rs6, 0;
	mul.f32 	%f57, %f56, %f39;
	selp.f32 	%f177, %f38, %f57, %p26;
	max.f32 	%f170, %f170, %f177;
$L__BB239_16:
	setp.le.s64 	%p27, %rd28, %rd11;
	mov.f32 	%f179, 0fFF800000;
	@%p27 bra 	$L__BB239_18;
	setp.eq.s64 	%p28, %rd20, 1;
	setp.eq.s64 	%p29, %rd19, 1;
	add.s64 	%rd71, %rd14, %rd11;
	cvt.u32.u64 	%r69, %rd71;
	div.s32 	%r70, %r69, %r5;
	mul.lo.s32 	%r71, %r70, %r5;
	sub.s32 	%r72, %r69, %r71;
	selp.b32 	%r73, 0, %r70, %p29;
	selp.b32 	%r74, 0, %r72, %p28;
	mul.lo.s32 	%r75, %r7, %r73;
	mad.lo.s32 	%r76, %r8, %r74, %r75;
	shl.b64 	%rd72, %rd71, 32;
	shr.s64 	%rd73, %rd72, 30;
	add.s64 	%rd74, %rd1, %rd73;
	ld.global.f32 	%f59, [%rd74];
	cvt.s64.s32 	%rd75, %r76;
	add.s64 	%rd76, %rd2, %rd75;
	ld.global.u8 	%rs7, [%rd76];
	setp.eq.s16 	%p30, %rs7, 0;
	mul.f32 	%f60, %f59, %f39;
	selp.f32 	%f179, %f38, %f60, %p30;
	max.f32 	%f170, %f170, %f179;
$L__BB239_18:
	setp.le.s64 	%p31, %rd28, %rd5;
	mov.b32 	%r77, %f170;
	shfl.sync.bfly.b32	%r78|%p32, %r77, 16, 31, -1;
	mov.b32 	%f61, %r78;
	max.f32 	%f62, %f170, %f61;
	mov.b32 	%r79, %f62;
	shfl.sync.bfly.b32	%r80|%p33, %r79, 8, 31, -1;
	mov.b32 	%f63, %r80;
	max.f32 	%f64, %f62, %f63;
	mov.b32 	%r81, %f64;
	shfl.sync.bfly.b32	%r82|%p34, %r81, 4, 31, -1;
	mov.b32 	%f65, %r82;
	max.f32 	%f66, %f64, %f65;
	mov.b32 	%r83, %f66;
	shfl.sync.bfly.b32	%r84|%p35, %r83, 2, 31, -1;
	mov.b32 	%f67, %r84;
	max.f32 	%f68, %f66, %f67;
	mov.b32 	%r85, %f68;
	shfl.sync.bfly.b32	%r86|%p36, %r85, 1, 31, -1;
	mov.b32 	%f69, %r86;
	max.f32 	%f70, %f68, %f69;
	sub.f32 	%f71, %f167, %f70;
	fma.rn.f32 	%f72, %f71, 0f3BBB989D, 0f3F000000;
	cvt.sat.f32.f32 	%f73, %f72;
	mov.f32 	%f74, 0f4B400001;
	mov.f32 	%f75, 0f437C0000;
	fma.rm.f32 	%f76, %f73, %f75, %f74;
	add.f32 	%f77, %f76, 0fCB40007F;
	neg.f32 	%f78, %f77;
	fma.rn.f32 	%f79, %f71, 0f3FB8AA3B, %f78;
	fma.rn.f32 	%f80, %f71, 0f32A57060, %f79;
	mov.b32 	%r87, %f76;
	shl.b32 	%r88, %r87, 23;
	mov.b32 	%f81, %r88;
	ex2.approx.ftz.f32 	%f82, %f80;
	mul.f32 	%f83, %f82, %f81;
	add.f32 	%f84, %f83, 0f00000000;
	sub.f32 	%f85, %f169, %f70;
	fma.rn.f32 	%f86, %f85, 0f3BBB989D, 0f3F000000;
	cvt.sat.f32.f32 	%f87, %f86;
	fma.rm.f32 	%f88, %f87, %f75, %f74;
	add.f32 	%f89, %f88, 0fCB40007F;
	neg.f32 	%f90, %f89;
	fma.rn.f32 	%f91, %f85, 0f3FB8AA3B, %f90;
	fma.rn.f32 	%f92, %f85, 0f32A57060, %f91;
	mov.b32 	%r89, %f88;
	shl.b32 	%r90, %r89, 23;
	mov.b32 	%f93, %r90;
	ex2.approx.ftz.f32 	%f94, %f92;
	mul.f32 	%f95, %f94, %f93;
	add.f32 	%f96, %f84, %f95;
	sub.f32 	%f97, %f171, %f70;
	fma.rn.f32 	%f98, %f97, 0f3BBB989D, 0f3F000000;
	cvt.sat.f32.f32 	%f99, %f98;
	fma.rm.f32 	%f100, %f99, %f75, %f74;
	add.f32 	%f101, %f100, 0fCB40007F;
	neg.f32 	%f102, %f101;
	fma.rn.f32 	%f103, %f97, 0f3FB8AA3B, %f102;
	fma.rn.f32 	%f104, %f97, 0f32A57060, %f103;
	mov.b32 	%r91, %f100;
	shl.b32 	%r92, %r91, 23;
	mov.b32 	%f105, %r92;
	ex2.approx.ftz.f32 	%f106, %f104;
	mul.f32 	%f107, %f106, %f105;
	add.f32 	%f108, %f96, %f107;
	sub.f32 	%f109, %f173, %f70;
	fma.rn.f32 	%f110, %f109, 0f3BBB989D, 0f3F000000;
	cvt.sat.f32.f32 	%f111, %f110;
	fma.rm.f32 	%f112, %f111, %f75, %f74;
	add.f32 	%f113, %f112, 0fCB40007F;
	neg.f32 	%f114, %f113;
	fma.rn.f32 	%f115, %f109, 0f3FB8AA3B, %f114;
	fma.rn.f32 	%f116, %f109, 0f32A57060, %f115;
	mov.b32 	%r93, %f112;
	shl.b32 	%r94, %r93, 23;
	mov.b32 	%f117, %r94;
	ex2.approx.ftz.f32 	%f118, %f116;
	mul.f32 	%f119, %f118, %f117;
	add.f32 	%f120, %f108, %f119;
	sub.f32 	%f121, %f175, %f70;
	fma.rn.f32 	%f122, %f121, 0f3BBB989D, 0f3F000000;
	cvt.sat.f32.f32 	%f123, %f122;
	fma.rm.f32 	%f124, %f123, %f75, %f74;
	add.f32 	%f125, %f124, 0fCB40007F;
	neg.f32 	%f126, %f125;
	fma.rn.f32 	%f127, %f121, 0f3FB8AA3B, %f126;
	fma.rn.f32 	%f128, %f121, 0f32A57060, %f127;
	mov.b32 	%r95, %f124;
	shl.b32 	%r96, %r95, 23;
	mov.b32 	%f129, %r96;
	ex2.approx.ftz.f32 	%f130, %f128;
	mul.f32 	%f131, %f130, %f129;
	add.f32 	%f132, %f120, %f131;
	sub.f32 	%f133, %f177, %f70;
	fma.rn.f32 	%f134, %f133, 0f3BBB989D, 0f3F000000;
	cvt.sat.f32.f32 	%f135, %f134;
	fma.rm.f32 	%f136, %f135, %f75, %f74;
	add.f32 	%f137, %f136, 0fCB40007F;
	neg.f32 	%f138, %f137;
	fma.rn.f32 	%f139, %f133, 0f3FB8AA3B, %f138;
	fma.rn.f32 	%f140, %f133, 0f32A57060, %f139;
	mov.b32 	%r97, %f136;
	shl.b32 	%r98, %r97, 23;
	mov.b32 	%f141, %r98;
	ex2.approx.ftz.f32 	%f142, %f140;
	mul.f32 	%f143, %f142, %f141;
	add.f32 	%f144, %f132, %f143;
	sub.f32 	%f145, %f179, %f70;
	fma.rn.f32 	%f146, %f145, 0f3BBB989D, 0f3F000000;
	cvt.sat.f32.f32 	%f147, %f146;
	fma.rm.f32 	%f148, %f147, %f75, %f74;
	add.f32 	%f149, %f148, 0fCB40007F;
	neg.f32 	%f150, %f149;
	fma.rn.f32 	%f151, %f145, 0f3FB8AA3B, %f150;
	fma.rn.f32 	%f152, %f145, 0f32A57060, %f151;
	mov.b32 	%r99, %f148;
	shl.b32 	%r100, %r99, 23;
	mov.b32 	%f153, %r100;
	ex2.approx.ftz.f32 	%f154, %f152;
	mul.f32 	%f155, %f154, %f153;
	add.f32 	%f156, %f144, %f155;
	mov.b32 	%r101, %f156;
	shfl.sync.bfly.b32	%r102|%p37, %r101, 16, 31, -1;
	mov.b32 	%f157, %r102;
	add.f32 	%f158, %f156, %f157;
	mov.b32 	%r103, %f158;
	shfl.sync.bfly.b32	%r104|%p38, %r103, 8, 31, -1;
	mov.b32 	%f159, %r104;
	add.f32 	%f160, %f158, %f159;
	mov.b32 	%r105, %f160;
	shfl.sync.bfly.b32	%r106|%p39, %r105, 4, 31, -1;
	mov.b32 	%f161, %r106;
	add.f32 	%f162, %f160, %f161;
	mov.b32 	%r107, %f162;
	shfl.sync.bfly.b32	%r108|%p40, %r107, 2, 31, -1;
	mov.b32 	%f163, %r108;
	add.f32 	%f164, %f162, %f163;
	mov.b32 	%r109, %f164;
	shfl.sync.bfly.b32	%r110|%p41, %r109, 1, 31, -1;
	mov.b32 	%f165, %r110;
	add.f32 	%f166, %f164, %f165;
	div.rn.f32 	%f31, %f83, %f166;
	div.rn.f32 	%f32, %f95, %f166;
	div.rn.f32 	%f33, %f107, %f166;
	div.rn.f32 	%f34, %f119, %f166;
	div.rn.f32 	%f35, %f131, %f166;
	div.rn.f32 	%f36, %f143, %f166;
	div.rn.f32 	%f37, %f155, %f166;
	mad.lo.s64 	%rd77, %rd80, %rd26, %rd5;
	cvta.to.global.u64 	%rd78, %rd25;
	shl.b64 	%rd79, %rd77, 2;
	add.s64 	%rd15, %rd78, %rd79;
	@%p31 bra 	$L__BB239_20;
	st.global.f32 	[%rd15], %f31;
$L__BB239_20:
	setp.le.s64 	%p42, %rd28, %rd6;
	@%p42 bra 	$L__BB239_22;
	st.global.f32 	[%rd15+128], %f32;
$L__BB239_22:
	setp.le.s64 	%p43, %rd28, %rd7;
	@%p43 bra 	$L__BB239_24;
	st.global.f32 	[%rd15+256], %f33;
$L__BB239_24:
	setp.le.s64 	%p44, %rd28, %rd8;
	@%p44 bra 	$L__BB239_26;
	st.global.f32 	[%rd15+384], %f34;
$L__BB239_26:
	setp.le.s64 	%p45, %rd28, %rd9;
	@%p45 bra 	$L__BB239_28;
	st.global.f32 	[%rd15+512], %f35;
$L__BB239_28:
	setp.le.s64 	%p46, %rd28, %rd10;
	@%p46 bra 	$L__BB239_30;
	st.global.f32 	[%rd15+640], %f36;
$L__BB239_30:
	setp.le.s64 	%p47, %rd28, %rd11;
	@%p47 bra 	$L__BB239_32;
	st.global.f32 	[%rd15+768], %f37;
$L__BB239_32:
	add.s64 	%rd80, %rd80, %rd12;
	setp.lt.s64 	%p48, %rd80, %rd27;
	@%p48 bra 	$L__BB239_4;
$L__BB239_33:
	ret;

}
	// .globl	_Z15SoftmaxWarpImplI22BroadcastScaleMaskLoadIffbLm2EiE11DirectStoreIffEfLi1ELi8ELi32ELi1ELb0EL9Algorithm0EEvT_T0_ll
.visible .entry _Z15SoftmaxWarpImplI22BroadcastScaleMaskLoadIffbLm2EiE11DirectStoreIffEfLi1ELi8ELi32ELi1ELb0EL9Algorithm0EEvT_T0_ll(
	.param .align 8 .b8 _Z15SoftmaxWarpImplI22BroadcastScaleMaskLoadIffbLm2EiE11DirectStoreIffEfLi1ELi8ELi32ELi1ELb0EL9Algorithm0EEvT_T0_ll_param_0[88],
	.param .align 8 .b8 _Z15SoftmaxWarpImplI22BroadcastScaleMaskLoadIffbLm2EiE11DirectStoreIffEfLi1ELi8ELi32ELi1ELb0EL9Algorithm0EEvT_T0_ll_param_1[16],
	.param .u64 _Z15SoftmaxWarpImplI22BroadcastScaleMaskLoadIffbLm2EiE11DirectStoreIffEfLi1ELi8ELi32ELi1ELb0EL9Algorithm0EEvT_T0_ll_param_2,
	.param .u64 _Z15SoftmaxWarpImplI22BroadcastScaleMaskLoadIffbLm2EiE11DirectStoreIffEfLi1ELi8ELi32ELi1ELb0EL9Algorithm0EEvT_T0_ll_param_3
)
{
	.reg .pred 	%p<24>;
	.reg .b16 	%rs<9>;
	.reg .b32 	%r<115>;
	.reg .b32 	%f<163>;
	.reg .b64 	%rd<83>;

	ld.param.v2.f32 	{%f3, %f4}, [_Z15SoftmaxWarpImplI22BroadcastScaleMaskLoadIffbLm2EiE11DirectStoreIffEfLi1ELi8ELi32ELi1ELb0EL9Algorithm0EEvT_T0_ll_param_0+80];
	ld.param.u64 	%rd22, [_Z15SoftmaxWarpImplI22BroadcastScaleMaskLoadIffbLm2EiE11DirectStoreIffEfLi1ELi8ELi32ELi1ELb0EL9Algorithm0EEvT_T0_ll_param_0+72];
	ld.param.v2.u32 	{%r7, %r8}, [_Z15SoftmaxWarpImplI22BroadcastScaleMaskLoadIffbLm2EiE11DirectStoreIffEfLi1ELi8ELi32ELi1ELb0EL9Algorithm0EEvT_T0_ll_param_0+56];
	ld.param.v2.u32 	{%r5, %r6}, [_Z15SoftmaxWarpImplI22BroadcastScaleMaskLoadIffbLm2EiE11DirectStoreIffEfLi1ELi8ELi32ELi1ELb0EL9Algorithm0EEvT_T0_ll_param_0+40];
	ld.param.u64 	%rd18, [_Z15SoftmaxWarpImplI22BroadcastScaleMaskLoadIffbLm2EiE11DirectStoreIffEfLi1ELi8ELi32ELi1ELb0EL9Algorithm0EEvT_T0_ll_param_0+24];
	ld.param.u64 	%rd17, [_Z15SoftmaxWarpImplI22BroadcastScaleMaskLoadIffbLm2EiE11DirectStoreIffEfLi1ELi8ELi32ELi1ELb0EL9Algorithm0EEvT_T0_ll_param_0+16];
	ld.param.u64 	%rd16, [_Z15SoftmaxWarpImplI22BroadcastScaleMaskLoadIffbLm2EiE11DirectStoreIffEfLi1ELi8ELi32ELi1ELb0EL9Algorithm0EEvT_T0_ll_param_0+8];
	ld.param.u64 	%rd15, [_Z15SoftmaxWarpImplI22BroadcastScaleMaskLoadIffbLm2EiE11DirectStoreIffEfLi1ELi8ELi32ELi1ELb0EL9Algorithm0EEvT_T0_ll_param_0];
	ld.param.u64 	%rd5, [_Z15SoftmaxWarpImplI22BroadcastScaleMaskLoadIffbLm2EiE11DirectStoreIffEfLi1ELi8ELi32ELi1ELb0EL9Algorithm0EEvT_T0_ll_param_1];
	ld.param.u64 	%rd6, [_Z15SoftmaxWarpImplI22BroadcastScaleMaskLoadIffbLm2EiE11DirectStoreIffEfLi1ELi8ELi32ELi1ELb0EL9Algorithm0EEvT_T0_ll_param_1+8];
	ld.param.u64 	%rd23, [_Z15SoftmaxWarpImplI22BroadcastScaleMaskLoadIffbLm2EiE11DirectStoreIffEfLi1ELi8ELi32ELi1ELb0EL9Algorithm0EEvT_T0_ll_param_2];
	ld.param.u64 	%rd24, [_Z15SoftmaxWarpImplI22BroadcastScaleMaskLoadIffbLm2EiE11DirectStoreIffEfLi1ELi8ELi32ELi1ELb0EL9Algorithm0EEvT_T0_ll_param_3];
	setp.lt.s64 	%p1, %rd24, 257;
	@%p1 bra 	$L__BB240_2;
	mov.u64 	%rd25, $str;
	cvta.global.u64 	%rd26, %rd25;
	mov.u64 	%rd27, $str$1;
	cvta.global.u64 	%rd28, %rd27;
	mov.u64 	%rd29, __unnamed_236;
	cvta.global.u64 	%rd30, %rd29;
	{ // callseq 235, 0
	.param .b64 param0;
	st.param.b64 	[param0], %rd26;
	.param .b64 param1;
	st.param.b64 	[param1], %rd28;
	.param .b32 param2;
	st.param.b32 	[param2], 219;
	.param .b64 param3;
	st.param.b64 	[param3], %rd30;
	.param .b64 param4;
	st.param.b64 	[param4], 1;
	call.uni 
	__assertfail, 
	(
	param0, 
	param1, 
	param2, 
	param3, 
	param4
	);
	} // callseq 235
$L__BB240_2:
	mov.u32 	%r9, %ctaid.x;
	mov.u32 	%r10, %ntid.y;
	mov.u32 	%r11, %tid.y;
	mad.lo.s32 	%r12, %r9, %r10, %r11;
	mov.u32 	%r13, %nctaid.x;
	mul.lo.s32 	%r4, %r13, %r10;
	cvt.s64.s32 	%rd82, %r12;
	setp.le.s64 	%p2, %rd23, %rd82;
	@%p2 bra 	$L__BB240_5;
	cvta.to.global.u64 	%rd8, %rd15;
	cvta.to.global.u64 	%rd9, %rd16;
	mov.u32 	%r14, %tid.x;
	cvt.u64.u32 	%rd10, %r14;
	cvta.to.global.u64 	%rd11, %rd5;
	cvt.s64.s32 	%rd12, %r4;
$L__BB240_4:
	setp.eq.s64 	%p3, %rd18, 1;
	setp.eq.s64 	%p4, %rd17, 1;
	mad.lo.s64 	%rd31, %rd22, %rd82, %rd10;
	cvt.u32.u64 	%r15, %rd31;
	div.s32 	%r16, %r15, %r5;
	mul.lo.s32 	%r17, %r16, %r5;
	sub.s32 	%r18, %r15, %r17;
	selp.b32 	%r19, 0, %r16, %p4;
	selp.b32 	%r20, 0, %r18, %p3;
	mul.lo.s32 	%r21, %r7, %r19;
	mad.lo.s32 	%r22, %r8, %r20, %r21;
	shl.b64 	%rd32, %rd31, 32;
	shr.s64 	%rd33, %rd32, 30;
	add.s64 	%rd34, %rd8, %rd33;
	ld.global.f32 	%f5, [%rd34];
	cvt.s64.s32 	%rd35, %r22;
	add.s64 	%rd36, %rd9, %rd35;
	ld.global.u8 	%rs1, [%rd36];
	setp.eq.s16 	%p5, %rs1, 0;
	mul.f32 	%f6, %f5, %f4;
	selp.f32 	%f7, %f3, %f6, %p5;
	max.f32 	%f8, %f7, 0fFF800000;
	add.s64 	%rd37, %rd31, 32;
	cvt.u32.u64 	%r23, %rd37;
	div.s32 	%r24, %r23, %r5;
	mul.lo.s32 	%r25, %r24, %r5;
	sub.s32 	%r26, %r23, %r25;
	selp.b32 	%r27, 0, %r24, %p4;
	selp.b32 	%r28, 0, %r26, %p3;
	mul.lo.s32 	%r29, %r7, %r27;
	mad.lo.s32 	%r30, %r8, %r28, %r29;
	shl.b64 	%rd38, %rd37, 32;
	shr.s64 	%rd39, %rd38, 30;
	add.s64 	%rd40, %rd8, %rd39;
	ld.global.f32 	%f9, [%rd40];
	cvt.s64.s32 	%rd41, %r30;
	add.s64 	%rd42, %rd9, %rd41;
	ld.global.u8 	%rs2, [%rd42];
	setp.eq.s16 	%p6, %rs2, 0;
	mul.f32 	%f10, %f9, %f4;
	selp.f32 	%f11, %f3, %f10, %p6;
	max.f32 	%f12, %f8, %f11;
	add.s64 	%rd43, %rd31, 64;
	cvt.u32.u64 	%r31, %rd43;
	div.s32 	%r32, %r31, %r5;
	mul.lo.s32 	%r33, %r32, %r5;
	sub.s32 	%r34, %r31, %r33;
	selp.b32 	%r35, 0, %r32, %p4;
	selp.b32 	%r36, 0, %r34, %p3;
	mul.lo.s32 	%r37, %r7, %r35;
	mad.lo.s32 	%r38, %r8, %r36, %r37;
	shl.b64 	%rd44, %rd43, 32;
	shr.s64 	%rd45, %rd44, 30;
	add.s64 	%rd46, %rd8, %rd45;
	ld.global.f32 	%f13, [%rd46];
	cvt.s64.s32 	%rd47, %r38;
	add.s64 	%rd48, %rd9, %rd47;
	ld.global.u8 	%rs3, [%rd48];
	setp.eq.s16 	%p7, %rs3, 0;
	mul.f32 	%f14, %f13, %f4;
	selp.f32 	%f15, %f3, %f14, %p7;
	max.f32 	%f16, %f12, %f15;
	add.s64 	%rd49, %rd31, 96;
	cvt.u32.u64 	%r39, %rd49;
	div.s32 	%r40, %r39, %r5;
	mul.lo.s32 	%r41, %r40, %r5;
	sub.s32 	%r42, %r39, %r41;
	selp.b32 	%r43, 0, %r40, %p4;
	selp.b32 	%r44, 0, %r42, %p3;
	mul.lo.s32 	%r45, %r7, %r43;
	mad.lo.s32 	%r46, %r8, %r44, %r45;
	shl.b64 	%rd50, %rd49, 32;
	shr.s64 	%rd51, %rd50, 30;
	add.s64 	%rd52, %rd8, %rd51;
	ld.global.f32 	%f17, [%rd52];
	cvt.s64.s32 	%rd53, %r46;
	add.s64 	%rd54, %rd9, %rd53;
	ld.global.u8 	%rs4, [%rd54];
	setp.eq.s16 	%p8, %rs4, 0;
	mul.f32 	%f18, %f17, %f4;
	selp.f32 	%f19, %f3, %f18, %p8;
	max.f32 	%f20, %f16, %f19;
	add.s64 	%rd55, %rd31, 128;
	cvt.u32.u64 	%r47, %rd55;
	div.s32 	%r48, %r47, %r5;
	mul.lo.s32 	%r49, %r48, %r5;
	sub.s32 	%r50, %r47, %r49;
	selp.b32 	%r51, 0, %r48, %p4;
	selp.b32 	%r52, 0, %r50, %p3;
	mul.lo.s32 	%r53, %r7, %r51;
	mad.lo.s32 	%r54, %r8, %r52, %r53;
	shl.b64 	%rd56, %rd55, 32;
	shr.s64 	%rd57, %rd56, 30;
	add.s64 	%rd58, %rd8, %rd57;
	ld.global.f32 	%f21, [%rd58];
	cvt.s64.s32 	%rd59, %r54;
	add.s64 	%rd60, %rd9, %rd59;
	ld.global.u8 	%rs5, [%rd60];
	setp.eq.s16 	%p9, %rs5, 0;
	mul.f32 	%f22, %f21, %f4;
	selp.f32 	%f23, %f3, %f22, %p9;
	max.f32 	%f24, %f20, %f23;
	add.s64 	%rd61, %rd31, 160;
	cvt.u32.u64 	%r55, %rd61;
	div.s32 	%r56, %r55, %r5;
	mul.lo.s32 	%r57, %r56, %r5;
	sub.s32 	%r58, %r55, %r57;
	selp.b32 	%r59, 0, %r56, %p4;
	selp.b32 	%r60, 0, %r58, %p3;
	mul.lo.s32 	%r61, %r7, %r59;
	mad.lo.s32 	%r62, %r8, %r60, %r61;
	shl.b64 	%rd62, %rd61, 32;
	shr.s64 	%rd63, %rd62, 30;
	add.s64 	%rd64, %rd8, %rd63;
	ld.global.f32 	%f25, [%rd64];
	cvt.s64.s32 	%rd65, %r62;
	add.s64 	%rd66, %rd9, %rd65;
	ld.global.u8 	%rs6, [%rd66];
	setp.eq.s16 	%p10, %rs6, 0;
	mul.f32 	%f26, %f25, %f4;
	selp.f32 	%f27, %f3, %f26, %p10;
	max.f32 	%f28, %f24, %f27;
	add.s64 	%rd67, %rd31, 192;
	cvt.u32.u64 	%r63, %rd67;
	div.s32 	%r64, %r63, %r5;
	mul.lo.s32 	%r65, %r64, %r5;
	sub.s32 	%r66, %r63, %r65;
	selp.b32 	%r67, 0, %r64, %p4;
	selp.b32 	%r68, 0, %r66, %p3;
	mul.lo.s32 	%r69, %r7, %r67;
	mad.lo.s32 	%r70, %r8, %r68, %r69;
	shl.b64 	%rd68, %rd67, 32;
	shr.s64 	%rd69, %rd68, 30;
	add.s64 	%rd70, %rd8, %rd69;
	ld.global.f32 	%f29, [%rd70];
	cvt.s64.s32 	%rd71, %r70;
	add.s64 	%rd72, %rd9, %rd71;
	ld.global.u8 	%rs7, [%rd72];
	setp.eq.s16 	%p11, %rs7, 0;
	mul.f32 	%f30, %f29, %f4;
	selp.f32 	%f31, %f3, %f30, %p11;
	max.f32 	%f32, %f28, %f31;
	add.s64 	%rd73, %rd31, 224;
	cvt.u32.u64 	%r71, %rd73;
	div.s32 	%r72, %r71, %r5;
	mul.lo.s32 	%r73, %r72, %r5;
	sub.s32 	%r74, %r71, %r73;
	selp.b32 	%r75, 0, %r72, %p4;
	selp.b32 	%r76, 0, %r74, %p3;
	mul.lo.s32 	%r77, %r7, %r75;
	mad.lo.s32 	%r78, %r8, %r76, %r77;
	shl.b64 	%rd74, %rd73, 32;
	shr.s64 	%rd75, %rd74, 30;
	add.s64 	%rd76, %rd8, %rd75;
	ld.global.f32 	%f33, [%rd76];
	cvt.s64.s32 	%rd77, %r78;
	add.s64 	%rd78, %rd9, %rd77;
	ld.global.u8 	%rs8, [%rd78];
	setp.eq.s16 	%p12, %rs8, 0;
	mul.f32 	%f34, %f33, %f4;
	selp.f32 	%f35, %f3, %f34, %p12;
	max.f32 	%f36, %f32, %f35;
	mov.b32 	%r79, %f36;
	shfl.sync.bfly.b32	%r80|%p13, %r79, 16, 31, -1;
	mov.b32 	%f37, %r80;
	max.f32 	%f38, %f36, %f37;
	mov.b32 	%r81, %f38;
	shfl.sync.bfly.b32	%r82|%p14, %r81, 8, 31, -1;
	mov.b32 	%f39, %r82;
	max.f32 	%f40, %f38, %f39;
	mov.b32 	%r83, %f40;
	shfl.sync.bfly.b32	%r84|%p15, %r83, 4, 31, -1;
	mov.b32 	%f41, %r84;
	max.f32 	%f42, %f40, %f41;
	mov.b32 	%r85, %f42;
	shfl.sync.bfly.b32	%r86|%p16, %r85, 2, 31, -1;
	mov.b32 	%f43, %r86;
	max.f32 	%f44, %f42, %f43;
	mov.b32 	%r87, %f44;
	shfl.sync.bfly.b32	%r88|%p17, %r87, 1, 31, -1;
	mov.b32 	%f45, %r88;
	max.f32 	%f46, %f44, %f45;
	sub.f32 	%f47, %f7, %f46;
	fma.rn.f32 	%f48, %f47, 0f3BBB989D, 0f3F000000;
	cvt.sat.f32.f32 	%f49, %f48;
	mov.f32 	%f50, 0f4B400001;
	mov.f32 	%f51, 0f437C0000;
	fma.rm.f32 	%f52, %f49, %f51, %f50;
	add.f32 	%f53, %f52, 0fCB40007F;
	neg.f32 	%f54, %f53;
	fma.rn.f32 	%f55, %f47, 0f3FB8AA3B, %f54;
	fma.rn.f32 	%f56, %f47, 0f32A57060, %f55;
	mov.b32 	%r89, %f52;
	shl.b32 	%r90, %r89, 23;
	mov.b32 	%f57, %r90;
	ex2.approx.ftz.f32 	%f58, %f56;
	mul.f32 	%f59, %f58, %f57;
	add.f32 	%f60, %f59, 0f00000000;
	sub.f32 	%f61, %f11, %f46;
	fma.rn.f32 	%f62, %f61, 0f3BBB989D, 0f3F000000;
	cvt.sat.f32.f32 	%f63, %f62;
	fma.rm.f32 	%f64, %f63, %f51, %f50;
	add.f32 	%f65, %f64, 0fCB40007F;
	neg.f32 	%f66, %f65;
	fma.rn.f32 	%f67, %f61, 0f3FB8AA3B, %f66;
	fma.rn.f32 	%f68, %f61, 0f32A57060, %f67;
	mov.b32 	%r91, %f64;
	shl.b32 	%r92, %r91, 23;
	mov.b32 	%f69, %r92;
	ex2.approx.ftz.f32 	%f70, %f68;
	mul.f32 	%f71, %f70, %f69;
	add.f32 	%f72, %f60, %f71;
	sub.f32 	%f73, %f15, %f46;
	fma.rn.f32 	%f74, %f73, 0f3BBB989D, 0f3F000000;
	cvt.sat.f32.f32 	%f75, %f74;
	fma.rm.f32 	%f76, %f75, %f51, %f50;
	add.f32 	%f77, %f76, 0fCB40007F;
	neg.f32 	%f78, %f77;
	fma.rn.f32 	%f79, %f73, 0f3FB8AA3B, %f78;
	fma.rn.f32 	%f80, %f73, 0f32A57060, %f79;
	mov.b32 	%r93, %f76;
	shl.b32 	%r94, %r93, 23;
	mov.b32 	%f81, %r94;
	ex2.approx.ftz.f32 	%f82, %f80;
	mul.f32 	%f83, %f82, %f81;
	add.f32 	%f84, %f72, %f83;
	sub.f32 	%f85, %f19, %f46;
	fma.rn.f32 	%f86, %f85, 0f3BBB989D, 0f3F000000;
	cvt.sat.f32.f32 	%f87, %f86;
	fma.rm.f32 	%f88, %f87, %f51, %f50;
	add.f32 	%f89, %f88, 0fCB40007F;
	neg.f32 	%f90, %f89;
	fma.rn.f32 	%f91, %f85, 0f3FB8AA3B, %f90;
	fma.rn.f32 	%f92, %f85, 0f32A57060, %f91;
	mov.b32 	%r95, %f88;
	shl.b32 	%r96, %r95, 23;
	mov.b32 	%f93, %r96;
	ex2.approx.ftz.f32 	%f94, %f92;
	mul.f32 	%f95, %f94, %f93;
	add.f32 	%f96, %f84, %f95;
	sub.f32 	%f97, %f23, %f46;
	fma.rn.f32 	%f98, %f97, 0f3BBB989D, 0f3F000000;
	cvt.sat.f32.f32 	%f99, %f98;
	fma.rm.f32 	%f100, %f99, %f51, %f50;
	add.f32 	%f101, %f100, 0fCB40007F;
	neg.f32 	%f102, %f101;
	fma.rn.f32 	%f103, %f97, 0f3FB8AA3B, %f102;
	fma.rn.f32 	%f104, %f97, 0f32A57060, %f103;
	mov.b32 	%r97, %f100;
	shl.b32 	%r98, %r97, 23;
	mov.b32 	%f105, %r98;
	ex2.approx.ftz.f32 	%f106, %f104;
	mul.f32 	%f107, %f106, %f105;
	add.f32 	%f108, %f96, %f107;
	sub.f32 	%f109, %f27, %f46;
	fma.rn.f32 	%f110, %f109, 0f3BBB989D, 0f3F000000;
	cvt.sat.f32.f32 	%f111, %f110;
	fma.rm.f32 	%f112, %f111, %f51, %f50;
	add.f32 	%f113, %f112, 0fCB40007F;
	neg.f32 	%f114, %f113;
	fma.rn.f32 	%f115, %f109, 0f3FB8AA3B, %f114;
	fma.rn.f32 	%f116, %f109, 0f32A57060, %f115;
	mov.b32 	%r99, %f112;
	shl.b32 	%r100, %r99, 23;
	mov.b32 	%f117, %r100;
	ex2.approx.ftz.f32 	%f118, %f116;
	mul.f32 	%f119, %f118, %f117;
	add.f32 	%f120, %f108, %f119;
	sub.f32 	%f121, %f31, %f46;
	fma.rn.f32 	%f122, %f121, 0f3BBB989D, 0f3F000000;
	cvt.sat.f32.f32 	%f123, %f122;
	fma.rm.f32 	%f124, %f123, %f51, %f50;
	add.f32 	%f125, %f124, 0fCB40007F;
	neg.f32 	%f126, %f125;
	fma.rn.f32 	%f127, %f121, 0f3FB8AA3B, %f126;
	fma.rn.f32 	%f128, %f121, 0f32A57060, %f127;
	mov.b32 	%r101, %f124;
	shl.b32 	%r102, %r101, 23;
	mov.b32 	%f129, %r102;
	ex2.approx.ftz.f32 	%f130, %f128;
	mul.f32 	%f131, %f130, %f129;
	add.f32 	%f132, %f120, %f131;
	sub.f32 	%f133, %f35, %f46;
	fma.rn.f32 	%f134, %f133, 0f3BBB989D, 0f3F000000;
	cvt.sat.f32.f32 	%f135, %f134;
	fma.rm.f32 	%f136, %f135, %f51, %f50;
	add.f32 	%f137, %f136, 0fCB40007F;
	neg.f32 	%f138, %f137;
	fma.rn.f32 	%f139, %f133, 0f3FB8AA3B, %f138;
	fma.rn.f32 	%f140, %f133, 0f32A57060, %f139;
	mov.b32 	%r103, %f136;
	shl.b32 	%r104, %r103, 23;
	mov.b32 	%f141, %r104;
	ex2.approx.ftz.f32 	%f142, %f140;
	mul.f32 	%f143, %f142, %f141;
	add.f32 	%f144, %f132, %f143;
	mov.b32 	%r105, %f144;
	shfl.sync.bfly.b32	%r106|%p18, %r105, 16, 31, -1;
	mov.b32 	%f145, %r106;
	add.f32 	%f146, %f144, %f145;
	mov.b32 	%r107, %f146;
	shfl.sync.bfly.b32	%r108|%p19, %r107, 8, 31, -1;
	mov.b32 	%f147, %r108;
	add.f32 	%f148, %f146, %f147;
	mov.b32 	%r109, %f148;
	shfl.sync.bfly.b32	%r110|%p20, %r109, 4, 31, -1;
	mov.b32 	%f149, %r110;
	add.f32 	%f150, %f148, %f149;
	mov.b32 	%r111, %f150;
	shfl.sync.bfly.b32	%r112|%p21, %r111, 2, 31, -1;
	mov.b32 	%f151, %r112;
	add.f32 	%f152, %f150, %f151;
	mov.b32 	%r113, %f152;
	shfl.sync.bfly.b32	%r114|%p22, %r113, 1, 31, -1;
	mov.b32 	%f153, %r114;
	add.f32 	%f154, %f152, %f153;
	div.rn.f32 	%f155, %f59, %f154;
	div.rn.f32 	%f156, %f71, %f154;
	div.rn.f32 	%f157, %f83, %f154;
	div.rn.f32 	%f158, %f95, %f154;
	div.rn.f32 	%f159, %f107, %f154;
	div.rn.f32 	%f160, %f119, %f154;
	div.rn.f32 	%f161, %f131, %f154;
	div.rn.f32 	%f162, %f143, %f154;
	mad.lo.s64 	%rd79, %rd82, %rd6, %rd10;
	shl.b64 	%rd80, %rd79, 2;
	add.s64 	%rd81, %rd11, %rd80;
	st.global.f32 	[%rd81], %f155;
	st.global.f32 	[%rd81+128], %f156;
	st.global.f32 	[%rd81+256], %f157;
	st.global.f32 	[%rd81+384], %f158;
	st.global.f32 	[%rd81+512], %f159;
	st.global.f32 	[%rd81+640], %f160;
	st.global.f32 	[%rd81+768], %f161;
	st.global.f32 	[%rd81+896], %f162;
	add.s64 	%rd82, %rd82, %rd12;
	setp.lt.s64 	%p23, %rd82, %rd23;
	@%p23 bra 	$L__BB240_4;
$L__BB240_5:
	ret;

}
	// .globl	_Z15SoftmaxWarpImplI22BroadcastScaleMaskLoadIffbLm2EiE11DirectStoreIffEfLi1ELi8ELi32ELi1ELb1EL9Algorithm0EEvT_T0_ll
.visible .entry _Z15SoftmaxWarpImplI22BroadcastScaleMaskLoadIffbLm2EiE11DirectStoreIffEfLi1ELi8ELi32ELi1ELb1EL9Algorithm0EEvT_T0_ll(
	.param .align 8 .b8 _Z15SoftmaxWarpImplI22BroadcastScaleMaskLoadIffbLm2EiE11DirectStoreIffEfLi1ELi8ELi32ELi1ELb1EL9Algorithm0EEvT_T0_ll_param_0[88],
	.param .align 8 .b8 _Z15SoftmaxWarpImplI22BroadcastScaleMaskLoadIffbLm2EiE11DirectStoreIffEfLi1ELi8ELi32ELi1ELb1EL9Algorithm0EEvT_T0_ll_param_1[16],
	.param .u64 _Z15SoftmaxWarpImplI22BroadcastScaleMaskLoadIffbLm2EiE11DirectStoreIffEfLi1ELi8ELi32ELi1ELb1EL9Algorithm0EEvT_T0_ll_param_2,
	.param .u64 _Z15SoftmaxWarpImplI22BroadcastScaleMaskLoadIffbLm2EiE11DirectStoreIffEfLi1ELi8ELi32ELi1ELb1EL9Algorithm0EEvT_T0_ll_param_3
)
{
	.reg .pred 	%p<54>;
	.reg .b16 	%rs<9>;
	.reg .b32 	%r<122>;
	.reg .b32 	%f<203>;
	.reg .b64 	%rd<90>;

	ld.param.u64 	%rd27, [_Z15SoftmaxWarpImplI22BroadcastScaleMaskLoadIffbLm2EiE11DirectStoreIffEfLi1ELi8ELi32ELi1ELb1EL9Algorithm0EEvT_T0_ll_param_1+8];
	ld.param.u64 	%rd26, [_Z15SoftmaxWarpImplI22BroadcastScaleMaskLoadIffbLm2EiE11DirectStoreIffEfLi1ELi8ELi32ELi1ELb1EL9Algorithm0EEvT_T0_ll_param_1];
	ld.param.v2.f32 	{%f43, %f44}, [_Z15SoftmaxWarpImplI22BroadcastScaleMaskLoadIffbLm2EiE11DirectStoreIffEfLi1ELi8ELi32ELi1ELb1EL9Algorithm0EEvT_T0_ll_param_0+80];
	ld.param.u64 	%rd25, [_Z15SoftmaxWarpImplI22BroadcastScaleMaskLoadIffbLm2EiE11DirectStoreIffEfLi1ELi8ELi32ELi1ELb1EL9Algorithm0EEvT_T0_ll_param_0+72];
	ld.param.v2.u32 	{%r7, %r8}, [_Z15SoftmaxWarpImplI22BroadcastScaleMaskLoadIffbLm2EiE11DirectStoreIffEfLi1ELi8ELi32ELi1ELb1EL9Algorithm0EEvT_T0_ll_param_0+56];
	ld.param.v2.u32 	{%r5, %r6}, [_Z15SoftmaxWarpImplI22BroadcastScaleMaskLoadIffbLm2EiE11DirectStoreIffEfLi1ELi8ELi32ELi1ELb1EL9Algorithm0EEvT_T0_ll_param_0+40];
	ld.param.u64 	%rd21, [_Z15SoftmaxWarpImplI22BroadcastScaleMaskLoadIffbLm2EiE11DirectStoreIffEfLi1ELi8ELi32ELi1ELb1EL9Algorithm0EEvT_T0_ll_param_0+24];
	ld.param.u64 	%rd20, [_Z15SoftmaxWarpImplI22BroadcastScaleMaskLoadIffbLm2EiE11DirectStoreIffEfLi1ELi8ELi32ELi1ELb1EL9Algorithm0EEvT_T0_ll_param_0+16];
	ld.param.u64 	%rd19, [_Z15SoftmaxWarpImplI22BroadcastScaleMaskLoadIffbLm2EiE11DirectStoreIffEfLi1ELi8ELi32ELi1ELb1EL9Algorithm0EEvT_T0_ll_param_0+8];
	ld.param.u64 	%rd18, [_Z15SoftmaxWarpImplI22BroadcastScaleMaskLoadIffbLm2EiE11DirectStoreIffEfLi1ELi8ELi32ELi1ELb1EL9Algorithm0EEvT_T0_ll_param_0];
	ld.param.u64 	%rd29, [_Z15SoftmaxWarpImplI22BroadcastScaleMaskLoadIffbLm2EiE11DirectStoreIffEfLi1ELi8ELi32ELi1ELb1EL9Algorithm0EEvT_T0_ll_param_3];
	cvta.to.global.u64 	%rd1, %rd18;
	cvta.to.global.u64 	%rd2, %rd19;
	setp.lt.s64 	%p1, %rd29, 257;
	@%p1 bra 	$L__BB241_2;
	mov.u64 	%rd30, $str;
	cvta.global.u64 	%rd31, %rd30;
	mov.u64 	%rd32, $str$1;
	cvta.global.u64 	%rd33, %rd32;
	mov.u64 	%rd34, __unnamed_237;
	cvta.global.u64 	%rd35, %rd34;
	{ // callseq 236, 0
	.param .b64 param0;
	st.param.b64 	[param0], %rd31;
	.param .b64 param1;
	st.param.b64 	[param1], %rd33;
	.param .b32 param2;
	st.param.b32 	[param2], 219;
	.param .b64 param3;
	st.param.b64 	[param3], %rd35;
	.param .b64 param4;
	st.param.b64 	[param4], 1;
	call.uni 
	__assertfail, 
	(
	param0, 
	param1, 
	param2, 
	param3, 
	param4
	);
	} // callseq 236
$L__BB241_2:
	ld.param.u64 	%rd87, [_Z15SoftmaxWarpImplI22BroadcastScaleMaskLoadIffbLm2EiE11DirectStoreIffEfLi1ELi8ELi32ELi1ELb1EL9Algorithm0EEvT_T0_ll_param_2];
	mov.u32 	%r9, %ctaid.x;
	mov.u32 	%r10, %ntid.y;
	mov.u32 	%r11, %tid.y;
	mad.lo.s32 	%r12, %r9, %r10, %r11;
	mov.u32 	%r13, %nctaid.x;
	mul.lo.s32 	%r4, %r13, %r10;
	cvt.s64.s32 	%rd89, %r12;
	setp.le.s64 	%p2, %rd87, %rd89;
	@%p2 bra 	$L__BB241_37;
	mov.u32 	%r14, %tid.x;
	cvt.u64.u32 	%rd5, %r14;
	add.s32 	%r15, %r14, 32;
	cvt.u64.u32 	%rd6, %r15;
	add.s32 	%r16, %r14, 64;
	cvt.u64.u32 	%rd7, %r16;
	add.s32 	%r17, %r14, 96;
	cvt.u64.u32 	%rd8, %r17;
	add.s32 	%r18, %r14, 128;
	cvt.u64.u32 	%rd9, %r18;
	add.s32 	%r19, %r14, 160;
	cvt.u64.u32 	%rd10, %r19;
	add.s32 	%r20, %r14, 192;
	cvt.u64.u32 	%rd11, %r20;
	add.s32 	%r21, %r14, 224;
	cvt.u64.u32 	%rd12, %r21;
	cvt.s64.s32 	%rd13, %r4;
$L__BB241_4:
	setp.le.s64 	%p3, %rd29, %rd5;
	mul.lo.s64 	%rd15, %rd25, %rd89;
	mov.f32 	%f187, 0fFF800000;
	mov.f32 	%f190, %f187;
	@%p3 bra 	$L__BB241_6;
	setp.eq.s64 	%p4, %rd21, 1;
	setp.eq.s64 	%p5, %rd20, 1;
	add.s64 	%rd36, %rd15, %rd5;
	cvt.u32.u64 	%r22, %rd36;
	div.s32 	%r23, %r22, %r5;
	mul.lo.s32 	%r24, %r23, %r5;
	sub.s32 	%r25, %r22, %r24;
	selp.b32 	%r26, 0, %r23, %p5;
	selp.b32 	%r27, 0, %r25, %p4;
	mul.lo.s32 	%r28, %r7, %r26;
	mad.lo.s32 	%r29, %r8, %r27, %r28;
	shl.b64 	%rd37, %rd36, 32;
	shr.s64 	%rd38, %rd37, 30;
	add.s64 	%rd39, %rd1, %rd38;
	ld.global.f32 	%f46, [%rd39];
	cvt.s64.s32 	%rd40, %r29;
	add.s64 	%rd41, %rd2, %rd40;
	ld.global.u8 	%rs1, [%rd41];
	setp.eq.s16 	%p6, %rs1, 0;
	mul.f32 	%f47, %f46, %f44;
	selp.f32 	%f187, %f43, %f47, %p6;
	max.f32 	%f190, %f187, 0fFF800000;
$L__BB241_6:
	setp.le.s64 	%p7, %rd29, %rd6;
	mov.f32 	%f189, 0fFF800000;
	@%p7 bra 	$L__BB241_8;
	setp.eq.s64 	%p8, %rd21, 1;
	setp.eq.s64 	%p9, %rd20, 1;
	add.s64 	%rd42, %rd15, %rd6;
	cvt.u32.u64 	%r30, %rd42;
	div.s32 	%r31, %r30, %r5;
	mul.lo.s32 	%r32, %r31, %r5;
	sub.s32 	%r33, %r30, %r32;
	selp.b32 	%r34, 0, %r31, %p9;
	selp.b32 	%r35, 0, %r33, %p8;
	mul.lo.s32 	%r36, %r7, %r34;
	mad.lo.s32 	%r37, %r8, %r35, %r36;
	shl.b64 	%rd43, %rd42, 32;
	shr.s64 	%rd44, %rd43, 30;
	add.s64 	%rd45, %rd1, %rd44;
	ld.global.f32 	%f49, [%rd45];
	cvt.s64.s32 	%rd46, %r37;
	add.s64 	%rd47, %rd2, %rd46;
	ld.global.u8 	%rs2, [%rd47];
	setp.eq.s16 	%p10, %rs2, 0;
	mul.f32 	%f50, %f49, %f44;
	selp.f32 	%f189, %f43, %f50, %p10;
	max.f32 	%f190, %f190, %f189;
$L__BB241_8:
	setp.le.s64 	%p11, %rd29, %rd7;
	mov.f32 	%f191, 0fFF800000;
	@%p11 bra 	$L__BB241_10;
	setp.eq.s64 	%p12, %rd21, 1;
	setp.eq.s64 	%p13, %rd20, 1;
	add.s64 	%rd48, %rd15, %rd7;
	cvt.u32.u64 	%r38, %rd48;
	div.s32 	%r39, %r38, %r5;
	mul.lo.s32 	%r40, %r39, %r5;
	sub.s32 	%r41, %r38, %r40;
	selp.b32 	%r42, 0, %r39, %p13;
	selp.b32 	%r43, 0, %r41, %p12;
	mul.lo.s32 	%r44, %r7, %r42;
	mad.lo.s32 	%r45, %r8, %r43, %r44;
	shl.b64 	%rd49, %rd48, 32;
	shr.s64 	%rd50, %rd49, 30;
	add.s64 	%rd51, %rd1, %rd50;
	ld.global.f32 	%f52, [%rd51];
	cvt.s64.s32 	%rd52, %r45;
	add.s64 	%rd53, %rd2, %rd52;
	ld.global.u8 	%rs3, [%rd53];
	setp.eq.s16 	%p14, %rs3, 0;
	mul.f32 	%f53, %f52, %f44;
	selp.f32 	%f191, %f43, %f53, %p14;
	max.f32 	%f190, %f190, %f191;
$L__BB241_10:
	setp.le.s64 	%p15, %rd29, %rd8;
	mov.f32 	%f193, 0fFF800000;
	@%p15 bra 	$L__BB241_12;
	setp.eq.s64 	%p16, %rd21, 1;
	setp.eq.s64 	%p17, %rd20, 1;
	add.s64 	%rd54, %rd15, %rd8;
	cvt.u32.u64 	%r46, %rd54;
	div.s32 	%r47, %r46, %r5;
	mul.lo.s32 	%r48, %r47, %r5;
	sub.s32 	%r49, %r46, %r48;
	selp.b32 	%r50, 0, %r47, %p17;
	selp.b32 	%r51, 0, %r49, %p16;
	mul.lo.s32 	%r52, %r7, %r50;
	mad.lo.s32 	%r53, %r8, %r51, %r52;
	shl.b64 	%rd55, %rd54, 32;
	shr.s64 	%rd56, %rd55, 30;
	add.s64 	%rd57, %rd1, %rd56;
	ld.global.f32 	%f55, [%rd57];
	cvt.s64.s32 	%rd58, %r53;
	add.s64 	%rd59, %rd2, %rd58;
	ld.global.u8 	%rs4, [%rd59];
	setp.eq.s16 	%p18, %rs4, 0;
	mul.f32 	%f56, %f55, %f44;
	selp.f32 	%f193, %f43, %f56, %p18;
	max.f32 	%f190, %f190, %f193;
$L__BB241_12:
	setp.le.s64 	%p19, %rd29, %rd9;
	mov.f32 	%f195, 0fFF800000;
	@%p19 bra 	$L__BB241_14;
	setp.eq.s64 	%p20, %rd21, 1;
	setp.eq.s64 	%p21, %rd20, 1;
	add.s64 	%rd60, %rd15, %rd9;
	cvt.u32.u64 	%r54, %rd60;
	div.s32 	%r55, %r54, %r5;
	mul.lo.s32 	%r56, %r55, %r5;
	sub.s32 	%r57, %r54, %r56;
	selp.b32 	%r58, 0, %r55, %p21;
	selp.b32 	%r59, 0, %r57, %p20;
	mul.lo.s32 	%r60, %r7, %r58;
	mad.lo.s32 	%r61, %r8, %r59, %r60;
	shl.b64 	%rd61, %rd60, 32;
	shr.s64 	%rd62, %rd61, 30;
	add.s64 	%rd63, %rd1, %rd62;
	ld.global.f32 	%f58, [%rd63];
	cvt.s64.s32 	%rd64, %r61;
	add.s64 	%rd65, %rd2, %rd64;
	ld.global.u8 	%rs5, [%rd65];
	setp.eq.s16 	%p22, %rs5, 0;
	mul.f32 	%f59, %f58, %f44;
	selp.f32 	%f195, %f43, %f59, %p22;
	max.f32 	%f190, %f190, %f195;
$L__BB241_14:
	setp.le.s64 	%p23, %rd29, %rd10;
	mov.f32 	%f197, 0fFF800000;
	@%p23 bra 	$L__BB241_16;
	setp.eq.s64 	%p24, %rd21, 1;
	setp.eq.s64 	%p25, %rd20, 1;
	add.s64 	%rd66, %rd15, %rd10;
	cvt.u32.u64 	%r62, %rd66;
	div.s32 	%r63, %r62, %r5;
	mul.lo.s32 	%r64, %r63, %r5;
	sub.s32 	%r65, %r62, %r64;
	selp.b32 	%r66, 0, %r63, %p25;
	selp.b32 	%r67, 0, %r65, %p24;
	mul.lo.s32 	%r68, %r7, %r66;
	mad.lo.s32 	%r69, %r8, %r67, %r68;
	shl.b64 	%rd67, %rd66, 32;
	shr.s64 	%rd68, %rd67, 30;
	add.s64 	%rd69, %rd1, %rd68;
	ld.global.f32 	%f61, [%rd69];
	cvt.s64.s32 	%rd70, %r69;
	add.s64 	%rd71, %rd2, %rd70;
	ld.global.u8 	%rs6, [%rd71];
	setp.eq.s16 	%p26, %rs6, 0;
	mul.f32 	%f62, %f61, %f44;
	selp.f32 	%f197, %f43, %f62, %p26;
	max.f32 	%f190, %f190, %f197;
$L__BB241_16:
	setp.le.s64 	%p27, %rd29, %rd11;
	mov.f32 	%f199, 0fFF800000;
	@%p27 bra 	$L__BB241_18;
	setp.eq.s64 	%p28, %rd21, 1;
	setp.eq.s64 	%p29, %rd20, 1;
	add.s64 	%rd72, %rd15, %rd11;
	cvt.u32.u64 	%r70, %rd72;
	div.s32 	%r71, %r70, %r5;
	mul.lo.s32 	%r72, %r71, %r5;
	sub.s32 	%r73, %r70, %r72;
	selp.b32 	%r74, 0, %r71, %p29;
	selp.b32 	%r75, 0, %r73, %p28;
	mul.lo.s32 	%r76, %r7, %r74;
	mad.lo.s32 	%r77, %r8, %r75, %r76;
	shl.b64 	%rd73, %rd72, 32;
	shr.s64 	%rd74, %rd73, 30;
	add.s64 	%rd75, %rd1, %rd74;
	ld.global.f32 	%f64, [%rd75];
	cvt.s64.s32 	%rd76, %r77;
	add.s64 	%rd77, %rd2, %rd76;
	ld.global.u8 	%rs7, [%rd77];
	setp.eq.s16 	%p30, %rs7, 0;
	mul.f32 	%f65, %f64, %f44;
	selp.f32 	%f199, %f43, %f65, %p30;
	max.f32 	%f190, %f190, %f199;
$L__BB241_18:
	setp.le.s64 	%p31, %rd29, %rd12;
	mov.f32 	%f201, 0fFF800000;
	@%p31 bra 	$L__BB241_20;
	setp.eq.s64 	%p32, %rd21, 1;
	setp.eq.s64 	%p33, %rd20, 1;
	add.s64 	%rd78, %rd15, %rd12;
	cvt.u32.u64 	%r78, %rd78;
	div.s32 	%r79, %r78, %r5;
	mul.lo.s32 	%r80, %r79, %r5;
	sub.s32 	%r81, %r78, %r80;
	selp.b32 	%r82, 0, %r79, %p33;
	selp.b32 	%r83, 0, %r81, %p32;
	mul.lo.s32 	%r84, %r7, %r82;
	mad.lo.s32 	%r85, %r8, %r83, %r84;
	shl.b64 	%rd79, %rd78, 32;
	shr.s64 	%rd80, %rd79, 30;
	add.s64 	%rd81, %rd1, %rd80;
	ld.global.f32 	%f67, [%rd81];
	cvt.s64.s32 	%rd82, %r85;
	add.s64 	%rd83, %rd2, %rd82;
	ld.global.u8 	%rs8, [%rd83];
	setp.eq.s16 	%p34, %rs8, 0;
	mul.f32 	%f68, %f67, %f44;
	selp.f32 	%f201, %f43, %f68, %p34;
	max.f32 	%f190, %f190, %f201;
$L__BB241_20:
	setp.le.s64 	%p35, %rd29, %rd5;
	mov.b32 	%r86, %f190;
	shfl.sync.bfly.b32	%r87|%p36, %r86, 16, 31, -1;
	mov.b32 	%f69, %r87;
	max.f32 	%f70, %f190, %f69;
	mov.b32 	%r88, %f70;
	shfl.sync.bfly.b32	%r89|%p37, %r88, 8, 31, -1;
	mov.b32 	%f71, %r89;
	max.f32 	%f72, %f70, %f71;
	mov.b32 	%r90, %f72;
	shfl.sync.bfly.b32	%r91|%p38, %r90, 4, 31, -1;
	mov.b32 	%f73, %r91;
	max.f32 	%f74, %f72, %f73;
	mov.b32 	%r92, %f74;
	shfl.sync.bfly.b32	%r93|%p39, %r92, 2, 31, -1;
	mov.b32 	%f75, %r93;
	max.f32 	%f76, %f74, %f75;
	mov.b32 	%r94, %f76;
	shfl.sync.bfly.b32	%r95|%p40, %r94, 1, 31, -1;
	mov.b32 	%f77, %r95;
	max.f32 	%f78, %f76, %f77;
	sub.f32 	%f79, %f187, %f78;
	fma.rn.f32 	%f80, %f79, 0f3BBB989D, 0f3F000000;
	cvt.sat.f32.f32 	%f81, %f80;
	mov.f32 	%f82, 0f4B400001;
	mov.f32 	%f83, 0f437C0000;
	fma.rm.f32 	%f84, %f81, %f83, %f82;
	add.f32 	%f85, %f84, 0fCB40007F;
	neg.f32 	%f86, %f85;
	fma.rn.f32 	%f87, %f79, 0f3FB8AA3B, %f86;
	fma.rn.f32 	%f88, %f79, 0f32A57060, %f87;
	mov.b32 	%r96, %f84;
	shl.b32 	%r97, %r96, 23;
	mov.b32 	%f89, %r97;
	ex2.approx.ftz.f32 	%f90, %f88;
	mul.f32 	%f91, %f90, %f89;
	add.f32 	%f92, %f91, 0f00000000;
	sub.f32 	%f93, %f189, %f78;
	fma.rn.f32 	%f94, %f93, 0f3BBB989D, 0f3F000000;
	cvt.sat.f32.f32 	%f95, %f94;
	fma.rm.f32 	%f96, %f95, %f83, %f82;
	add.f32 	%f97, %f96, 0fCB40007F;
	neg.f32 	%f98, %f97;
	fma.rn.f32 	%f99, %f93, 0f3FB8AA3B, %f98;
	fma.rn.f32 	%f100, %f93, 0f32A57060, %f99;
	mov.b32 	%r98, %f96;
	shl.b32 	%r99, %r98, 23;
	mov.b32 	%f101, %r99;
	ex2.approx.ftz.f32 	%f102, %f100;
	mul.f32 	%f103, %f102, %f101;
	add.f32 	%f104, %f92, %f103;
	sub.f32 	%f105, %f191, %f78;
	fma.rn.f32 	%f106, %f105, 0f3BBB989D, 0f3F000000;
	cvt.sat.f32.f32 	%f107, %f106;
	fma.rm.f32 	%f108, %f107, %f83, %f82;
	add.f32 	%f109, %f108, 0fCB40007F;
	neg.f32 	%f110, %f109;
	fma.rn.f32 	%f111, %f105, 0f3FB8AA3B, %f110;
	fma.rn.f32 	%f112, %f105, 0f32A57060, %f111;
	mov.b32 	%r100, %f108;
	shl.b32 	%r101, %r100, 23;
	mov.b32 	%f113, %r101;
	ex2.approx.ftz.f32 	%f114, %f112;
	mul.f32 	%f115, %f114, %f113;
	add.f32 	%f116, %f104, %f115;
	sub.f32 	%f117, %f193, %f78;
	fma.rn.f32 	%f118, %f117, 0f3BBB989D, 0f3F000000;
	cvt.sat.f32.f32 	%f119, %f118;
	fma.rm.f32 	%f120, %f119, %f83, %f82;
	add.f32 	%f121, %f120, 0fCB40007F;
	neg.f32 	%f122, %f121;
	fma.rn.f32 	%f123, %f117, 0f3FB8AA3B, %f122;
	fma.rn.f32 	%f124, %f117, 0f32A57060, %f123;
	mov.b32 	%r102, %f120;
	shl.b32 	%r103, %r102, 23;
	mov.b32 	%f125, %r103;
	ex2.approx.ftz.f32 	%f126, %f124;
	mul.f32 	%f127, %f126, %f125;
	add.f32 	%f128, %f116, %f127;
	sub.f32 	%f129, %f195, %f78;
	fma.rn.f32 	%f130, %f129, 0f3BBB989D, 0f3F000000;
	cvt.sat.f32.f32 	%f131, %f130;
	fma.rm.f32 	%f132, %f131, %f83, %f82;
	add.f32 	%f133, %f132, 0fCB40007F;
	neg.f32 	%f134, %f133;
	fma.rn.f32 	%f135, %f129, 0f3FB8AA3B, %f134;
	fma.rn.f32 	%f136, %f129, 0f32A57060, %f135;
	mov.b32 	%r104, %f132;
	shl.b32 	%r105, %r104, 23;
	mov.b32 	%f137, %r105;
	ex2.approx.ftz.f32 	%f138, %f136;
	mul.f32 	%f139, %f138, %f137;
	add.f32 	%f140, %f128, %f139;
	sub.f32 	%f141, %f197, %f78;
	fma.rn.f32 	%f142, %f141, 0f3BBB989D, 0f3F000000;
	cvt.sat.f32.f32 	%f143, %f142;
	fma.rm.f32 	%f144, %f143, %f83, %f82;
	add.f32 	%f145, %f144, 0fCB40007F;
	neg.f32 	%f146, %f145;
	fma.rn.f32 	%f147, %f141, 0f3FB8AA3B, %f146;
	fma.rn.f32 	%f148, %f141, 0f32A57060, %f147;
	mov.b32 	%r106, %f144;
	shl.b32 	%r107, %r106, 23;
	mov.b32 	%f149, %r107;
	ex2.approx.ftz.f32 	%f150, %f148;
	mul.f32 	%f151, %f150, %f149;
	add.f32 	%f152, %f140, %f151;
	sub.f32 	%f153, %f199, %f78;
	fma.rn.f32 	%f154, %f153, 0f3BBB989D, 0f3F000000;
	cvt.sat.f32.f32 	%f155, %f154;
	fma.rm.f32 	%f156, %f155, %f83, %f82;
	add.f32 	%f157, %f156, 0fCB40007F;
	neg.f32 	%f158, %f157;
	fma.rn.f32 	%f159, %f153, 0f3FB8AA3B, %f158;
	fma.rn.f32 	%f160, %f153, 0f32A57060, %f159;
	mov.b32 	%r108, %f156;
	shl.b32 	%r109, %r108, 23;
	mov.b32 	%f161, %r109;
	ex2.approx.ftz.f32 	%f162, %f160;
	mul.f32 	%f163, %f162, %f161;
	add.f32 	%f164, %f152, %f163;
	sub.f32 	%f165, %f201, %f78;
	fma.rn.f32 	%f166, %f165, 0f3BBB989D, 0f3F000000;
	cvt.sat.f32.f32 	%f167, %f166;
	fma.rm.f32 	%f168, %f167, %f83, %f82;
	add.f32 	%f169, %f168, 0fCB40007F;
	neg.f32 	%f170, %f169;
	fma.rn.f32 	%f171, %f165, 0f3FB8AA3B, %f170;
	fma.rn.f32 	%f172, %f165, 0f32A57060, %f171;
	mov.b32 	%r110, %f168;
	shl.b32 	%r111, %r110, 23;
	mov.b32 	%f173, %r111;
	ex2.approx.ftz.f32 	%f174, %f172;
	mul.f32 	%f175, %f174, %f173;
	add.f32 	%f176, %f164, %f175;
	mov.b32 	%r112, %f176;
	shfl.sync.bfly.b32	%r113|%p41, %r112, 16, 31, -1;
	mov.b32 	%f177, %r113;
	add.f32 	%f178, %f176, %f177;
	mov.b32 	%r114, %f178;
	shfl.sync.bfly.b32	%r115|%p42, %r114, 8, 31, -1;
	mov.b32 	%f179, %r115;
	add.f32 	%f180, %f178, %f179;
	mov.b32 	%r116, %f180;
	shfl.sync.bfly.b32	%r117|%p43, %r116, 4, 31, -1;
	mov.b32 	%f181, %r117;
	add.f32 	%f182, %f180, %f181;
	mov.b32 	%r118, %f182;
	shfl.sync.bfly.b32	%r119|%p44, %r118, 2, 31, -1;
	mov.b32 	%f183, %r119;
	add.f32 	%f184, %f182, %f183;
	mov.b32 	%r120, %f184;
	shfl.sync.bfly.b32	%r121|%p45, %r120, 1, 31, -1;
	mov.b32 	%f185, %r121;
	add.f32 	%f186, %f184, %f185;
	div.rn.f32 	%f35, %f91, %f186;
	div.rn.f32 	%f36, %f103, %f186;
	div.rn.f32 	%f37, %f115, %f186;
	div.rn.f32 	%f38, %f127, %f186;
	div.rn.f32 	%f39, %f139, %f186;
	div.rn.f32 	%f40, %f151, %f186;
	div.rn.f32 	%f41, %f163, %f186;
	div.rn.f32 	%f42, %f175, %f186;
	mad.lo.s64 	%rd84, %rd89, %rd27, %rd5;
	cvta.to.global.u64 	%rd85, %rd26;
	shl.b64 	%rd86, %rd84, 2;
	add.s64 	%rd16, %rd85, %rd86;
	@%p35 bra 	$L__BB241_22;
	st.global.f32 	[%rd16], %f35;
$L__BB241_22:
	setp.le.s64 	%p46, %rd29, %rd6;
	@%p46 bra 	$L__BB241_24;
	st.global.f32 	[%rd16+128], %f36;
$L__BB241_24:
	setp.le.s64 	%p47, %rd29, %rd7;
	@%p47 bra 	$L__BB241_26;
	st.global.f32 	[%rd16+256], %f37;
$L__BB241_26:
	setp.le.s64 	%p48, %rd29, %rd8;
	@%p48 bra 	$L__BB241_28;
	st.global.f32 	[%rd16+384], %f38;
$L__BB241_28:
	setp.le.s64 	%p49, %rd29, %rd9;
	@%p49 bra 	$L__BB241_30;
	st.global.f32 	[%rd16+512], %f39;
$L__BB241_30:
	setp.le.s64 	%p50, %rd29, %rd10;
	@%p50 bra 	$L__BB241_32;
	st.global.f32 	[%rd16+640], %f40;
$L__BB241_32:
	setp.le.s64 	%p51, %rd29, %rd11;
	@%p51 bra 	$L__BB241_34;
	st.global.f32 	[%rd16+768], %f41;
$L__BB241_34:
	setp.le.s64 	%p52, %rd29, %rd12;
	@%p52 bra 	$L__BB241_36;
	st.global.f32 	[%rd16+896], %f42;
$L__BB241_36:
	ld.param.u64 	%rd88, [_Z15SoftmaxWarpImplI22BroadcastScaleMaskLoadIffbLm2EiE11DirectStoreIffEfLi1ELi8ELi32ELi1ELb1EL9Algorithm0EEvT_T0_ll_param_2];
	add.s64 	%rd89, %rd89, %rd13;
	setp.lt.s64 	%p53, %rd89, %rd88;
	@%p53 bra 	$L__BB241_4;
$L__BB241_37:
	ret;

}
	// .globl	_Z15SoftmaxWarpImplI22BroadcastScaleMaskLoadIffbLm2EiE11DirectStoreIffEfLi1ELi9ELi32ELi1ELb0EL9Algorithm0EEvT_T0_ll
.visible .entry _Z15SoftmaxWarpImplI22BroadcastScaleMaskLoadIffbLm2EiE11DirectStoreIffEfLi1ELi9ELi32ELi1ELb0EL9Algorithm0EEvT_T0_ll(
	.param .align 8 .b8 _Z15SoftmaxWarpImplI22BroadcastScaleMaskLoadIffbLm2EiE11DirectStoreIffEfLi1ELi9ELi32ELi1ELb0EL9Algorithm0EEvT_T0_ll_param_0[88],
	.param .align 8 .b8 _Z15SoftmaxWarpImplI22BroadcastScaleMaskLoadIffbLm2EiE11DirectStoreIffEfLi1ELi9ELi32ELi1ELb0EL9Algorithm0EEvT_T0_ll_param_1[16],
	.param .u64 _Z15SoftmaxWarpImplI22BroadcastScaleMaskLoadIffbLm2EiE11DirectStoreIffEfLi1ELi9ELi32ELi1ELb0EL9Algorithm0EEvT_T0_ll_param_2,
	.param .u64 _Z15SoftmaxWarpImplI22BroadcastScaleMaskLoadIffbLm2EiE11DirectStoreIffEfLi1ELi9ELi32ELi1ELb0EL9Algorithm0EEvT_T0_ll_param_3
)
{
	.reg .pred 	%p<25>;
	.reg .b16 	%rs<10>;
	.reg .b32 	%r<125>;
	.reg .b32 	%f<180>;
	.reg .b64 	%rd<88>;

	ld.param.v2.f32 	{%f3, %f4}, [_Z15SoftmaxWarpImplI22BroadcastScaleMaskLoadIffbLm2EiE11DirectStoreIffEfLi1ELi9ELi32ELi1ELb0EL9Algorithm0EEvT_T0_ll_param_0+80];
	ld.param.u64 	%rd21, [_Z15SoftmaxWarpImplI22BroadcastScaleMaskLoadIffbLm2EiE11DirectStoreIffEfLi1ELi9ELi32ELi1ELb0EL9Algorithm0EEvT_T0_ll_param_0+72];
	ld.param.v2.u32 	{%r7, %r8}, [_Z15SoftmaxWarpImplI22BroadcastScaleMaskLoadIffbLm2EiE11DirectStoreIffEfLi1ELi9ELi32ELi1ELb0EL9Algorithm0EEvT_T0_ll_param_0+56];
	ld.param.v2.u32 	{%r5, %r6}, [_Z15SoftmaxWarpImplI22BroadcastScaleMaskLoadIffbLm2EiE11DirectStoreIffEfLi1ELi9ELi32ELi1ELb0EL9Algorithm0EEvT_T0_ll_param_0+40];
	ld.param.u64 	%rd17, [_Z15SoftmaxWarpImplI22BroadcastScaleMaskLoadIffbLm2EiE11DirectStoreIffEfLi1ELi9ELi32ELi1ELb0EL9Algorithm0EEvT_T0_ll_param_0+24];
	ld.param.u64 	%rd16, [_Z15SoftmaxWarpImplI22BroadcastScaleMaskLoadIffbLm2EiE11DirectStoreIffEfLi1ELi9ELi32ELi1ELb0EL9Algorithm0EEvT_T0_ll_param_0+16];
	ld.param.u64 	%rd15, [_Z15SoftmaxWarpImplI22BroadcastScaleMaskLoadIffbLm2EiE11DirectStoreIffEfLi1ELi9ELi32ELi1ELb0EL9Algorithm0EEvT_T0_ll_param_0+8];
	ld.param.u64 	%rd14, [_Z15SoftmaxWarpImplI22BroadcastScaleMaskLoadIffbLm2EiE11DirectStoreIffEfLi1ELi9ELi32ELi1ELb0EL9Algorithm0EEvT_T0_ll_param_0];
	ld.param.u64 	%rd4, [_Z15SoftmaxWarpImplI22BroadcastScaleMaskLoadIffbLm2EiE11DirectStoreIffEfLi1ELi9ELi32ELi1ELb0EL9Algorithm0EEvT_T0_ll_param_1];
	ld.param.u64 	%rd5, [_Z15SoftmaxWarpImplI22BroadcastScaleMaskLoadIffbLm2EiE11DirectStoreIffEfLi1ELi9ELi32ELi1ELb0EL9Algorithm0EEvT_T0_ll_param_1+8];
	ld.param.u64 	%rd22, [_Z15SoftmaxWarpImplI22BroadcastScaleMaskLoadIffbLm2EiE11DirectStoreIffEfLi1ELi9ELi32ELi1ELb0EL9Algorithm0EEvT_T0_ll_param_2];
	ld.param.u64 	%rd23, [_Z15SoftmaxWarpImplI22BroadcastScaleMaskLoadIffbLm2EiE11DirectStoreIffEfLi1ELi9ELi32ELi1ELb0EL9Algorithm0EEvT_T0_ll_param_3];
	setp.lt.s64 	%p1, %rd23, 289;
	@%p1 bra 	$L__BB242_2;
	mov.u64 	%rd24, $str;
	cvta.global.u64 	%rd25, %rd24;
	mov.u64 	%rd26, $str$1;
	cvta.global.u64 	%rd27, %rd26;
	mov.u64 	%rd28, __unnamed_238;
	cvta.global.u64 	%rd29, %rd28;
	{ // callseq 237, 0
	.param .b64 param0;
	st.param.b64 	[param0], %rd25;
	.param .b64 param1;
	st.param.b64 	[param1], %rd27;
	.param .b32 param2;
	st.param.b32 	[param2], 219;
	.param .b64 param3;
	st.param.b64 	[param3], %rd29;
	.param .b64 param4;
	st.param.b64 	[param4], 1;
	call.uni 
	__assertfail, 
	(
	param0, 
	param1, 
	param2, 
	param3, 
	param4
	);
	} // callseq 237
$L__BB242_2:
	mov.u32 	%r9, %ctaid.x;
	mov.u32 	%r10, %ntid.y;
	mov.u32 	%r11, %tid.y;
	mad.lo.s32 	%r12, %r9, %r10, %r11;
	mov.u32 	%r13, %nctaid.x;
	mul.lo.s32 	%r4, %r13, %r10;
	cvt.s64.s32 	%rd87, %r12;
	setp.le.s64 	%p2, %rd22, %rd87;
	@%p2 bra 	$L__BB242_5;
	cvta.to.global.u64 	%rd7, %rd14;
	cvta.to.global.u64 	%rd8, %rd15;
	mov.u32 	%r14, %tid.x;
	cvt.u64.u32 	%rd9, %r14;
	cvta.to.global.u64 	%rd10, %rd4;
	cvt.s64.s32 	%rd11, %r4;
$L__BB242_4:
	setp.eq.s64 	%p3, %rd17, 1;
	setp.eq.s64 	%p4, %rd16, 1;
	mad.lo.s64 	%rd30, %rd21, %rd87, %rd9;
	cvt.u32.u64 	%r15, %rd30;
	div.s32 	%r16, %r15, %r5;
	mul.lo.s32 	%r17, %r16, %r5;
	sub.s32 	%r18, %r15, %r17;
	selp.b32 	%r19, 0, %r16, %p4;
	selp.b32 	%r20, 0, %r18, %p3;
	mul.lo.s32 	%r21, %r7, %r19;
	mad.lo.s32 	%r22, %r8, %r20, %r21;
	shl.b64 	%rd31, %rd30, 32;
	shr.s64 	%rd32, %rd31, 30;
	add.s64 	%rd33, %rd7, %rd32;
	ld.global.f32 	%f5, [%rd33];
	cvt.s64.s32 	%rd34, %r22;
	add.s64 	%rd35, %rd8, %rd34;
	ld.global.u8 	%rs1, [%rd35];
	setp.eq.s16 	%p5, %rs1, 0;
	mul.f32 	%f6, %f5, %f4;
	selp.f32 	%f7, %f3, %f6, %p5;
	max.f32 	%f8, %f7, 0fFF800000;
	add.s64 	%rd36, %rd30, 32;
	cvt.u32.u64 	%r23, %rd36;
	div.s32 	%r24, %r23, %r5;
	mul.lo.s32 	%r25, %r24, %r5;
	sub.s32 	%r26, %r23, %r25;
	selp.b32 	%r27, 0, %r24, %p4;
	selp.b32 	%r28, 0, %r26, %p3;
	mul.lo.s32 	%r29, %r7, %r27;
	mad.lo.s32 	%r30, %r8, %r28, %r29;
	shl.b64 	%rd37, %rd36, 32;
	shr.s64 	%rd38, %rd37, 30;
	add.s64 	%rd39, %rd7, %rd38;
	ld.global.f32 	%f9, [%rd39];
	cvt.s64.s32 	%rd40, %r30;
	add.s64 	%rd41, %rd8, %rd40;
	ld.global.u8 	%rs2, [%rd41];
	setp.eq.s16 	%p6, %rs2, 0;
	mul.f32 	%f10, %f9, %f4;
	selp.f32 	%f11, %f3, %f10, %p6;
	max.f32 	%f12, %f8, %f11;
	add.s64 	%rd42, %rd30, 64;
	cvt.u32.u64 	%r31, %rd42;
	div.s32 	%r32, %r31, %r5;
	mul.lo.s32 	%r33, %r32, %r5;
	sub.s32 	%r34, %r31, %r33;
	selp.b32 	%r35, 0, %r32, %p4;
	selp.b32 	%r36, 0, %r34, %p3;
	mul.lo.s32 	%r37, %r7, %r35;
	mad.lo.s32 	%r38, %r8, %r36, %r37;
	shl.b64 	%rd43, %rd42, 32;
	shr.s64 	%rd44, %rd43, 30;
	add.s64 	%rd45, %rd7, %rd44;
	ld.global.f32 	%f13, [%rd45];
	cvt.s64.s32 	%rd46, %r38;
	add.s64 	%rd47, %rd8, %rd46;
	ld.global.u8 	%rs3, [%rd47];
	setp.eq.s16 	%p7, %rs3, 0;
	mul.f32 	%f14, %f13, %f4;
	selp.f32 	%f15, %f3, %f14, %p7;
	max.f32 	%f16, %f12, %f15;
	add.s64 	%rd48, %rd30, 96;
	cvt.u32.u64 	%r39, %rd48;
	div.s32 	%r40, %r39, %r5;
	mul.lo.s32 	%r41, %r40, %r5;
	sub.s32 	%r42, %r39, %r41;
	selp.b32 	%r43, 0, %r40, %p4;
	selp.b32 	%r44, 0, %r42, %p3;
	mul.lo.s32 	%r45, %r7, %r43;
	mad.lo.s32 	%r46, %r8, %r44, %r45;
	shl.b64 	%rd49, %rd48, 32;
	shr.s64 	%rd50, %rd49, 30;
	add.s64 	%rd51, %rd7, %rd50;
	ld.global.f32 	%f17, [%rd51];
	cvt.s64.s32 	%rd52, %r46;
	add.s64 	%rd53, %rd8, %rd52;
	ld.global.u8 	%rs4, [%rd53];
	setp.eq.s16 	%p8, %rs4, 0;
	mul.f32 	%f18, %f17, %f4;
	selp.f32 	%f19, %f3, %f18, %p8;
	max.f32 	%f20, %f16, %f19;
	add.s64 	%rd54, %rd30, 128;
	cvt.u32.u64 	%r47, %rd54;
	div.s32 	%r48, %r47, %r5;
	mul.lo.s32 	%r49, %r48, %r5;
	sub.s32 	%r50, %r47, %r49;
	selp.b32 	%r51, 0, %r48, %p4;
	selp.b32 	%r52, 0, %r50, %p3;
	mul.lo.s32 	%r53, %r7, %r51;
	mad.lo.s32 	%r54, %r8, %r52, %r53;
	shl.b64 	%rd55, %rd54, 32;
	shr.s64 	%rd56, %rd55, 30;
	add.s64 	%rd57, %rd7, %rd56;
	ld.global.f32 	%f21, [%rd57];
	cvt.s64.s32 	%rd58, %r54;
	add.s64 	%rd59, %rd8, %rd58;
	ld.global.u8 	%rs5, [%rd59];
	setp.eq.s16 	%p9, %rs5, 0;
	mul.f32 	%f22, %f21, %f4;
	selp.f32 	%f23, %f3, %f22, %p9;
	max.f32 	%f24, %f20, %f23;
	add.s64 	%rd60, %rd30, 160;
	cvt.u32.u64 	%r55, %rd60;
	div.s32 	%r56, %r55, %r5;
	mul.lo.s32 	%r57, %r56, %r5;
	sub.s32 	%r58, %r55, %r57;
	selp.b32 	%r59, 0, %r56, %p4;
	selp.b32 	%r60, 0, %r58, %p3;
	mul.lo.s32 	%r61, %r7, %r59;
	mad.lo.s32 	%r62, %r8, %r60, %r61;
	shl.b64 	%rd61, %rd60, 32;
	shr.s64 	%rd62, %rd61, 30;
	add.s64 	%rd63, %rd7, %rd62;
	ld.global.f32 	%f25, [%rd63];
	cvt.s64.s32 	%rd64, %r62;
	add.s64 	%rd65, %rd8, %rd64;
	ld.global.u8 	%rs6, [%rd65];
	setp.eq.s16 	%p10, %rs6, 0;
	mul.f32 	%f26, %f25, %f4;
	selp.f32 	%f27, %f3, %f26, %p10;
	max.f32 	%f28, %f24, %f27;
	add.s64 	%rd66, %rd30, 192;
	cvt.u32.u64 	%r63, %rd66;
	div.s32 	%r64, %r63, %r5;
	mul.lo.s32 	%r65, %r64, %r5;
	sub.s32 	%r66, %r63, %r65;
	selp.b32 	%r67, 0, %r64, %p4;
	selp.b32 	%r68, 0, %r66, %p3;
	mul.lo.s32 	%r69, %r7, %r67;
	mad.lo.s32 	%r70, %r8, %r68, %r69;
	shl.b64 	%rd67, %rd66, 32;
	shr.s64 	%rd68, %rd67, 30;
	add.s64 	%rd69, %rd7, %rd68;
	ld.global.f32 	%f29, [%rd69];
	cvt.s64.s32 	%rd70, %r70;
	add.s64 	%rd71, %rd8, %rd70;
	ld.global.u8 	%rs7, [%rd71];
	setp.eq.s16 	%p11, %rs7, 0;
	mul.f32 	%f30, %f29, %f4;
	selp.f32 	%f31, %f3, %f30, %p11;
	max.f32 	%f32, %f28, %f31;
	add.s64 	%rd72, %rd30, 224;
	cvt.u32.u64 	%r71, %rd72;
	div.s32 	%r72, %r71, %r5;
	mul.lo.s32 	%r73, %r72, %r5;
	sub.s32 	%r74, %r71, %r73;
	selp.b32 	%r75, 0, %r72, %p4;
	selp.b32 	%r76, 0, %r74, %p3;
	mul.lo.s32 	%r77, %r7, %r75;
	mad.lo.s32 	%r78, %r8, %r76, %r77;
	shl.b64 	%rd73, %rd72, 32;
	shr.s64 	%rd74, %rd73, 30;
	add.s64 	%rd75, %rd7, %rd74;
	ld.global.f32 	%f33, [%rd75];
	cvt.s64.s32 	%rd76, %r78;
	add.s64 	%rd77, %rd8, %rd76;
	ld.global.u8 	%rs8, [%rd77];
	setp.eq.s16 	%p12, %rs8, 0;
	mul.f32 	%f34, %f33, %f4;
	selp.f32 	%f35, %f3, %f34, %p12;
	max.f32 	%f36, %f32, %f35;
	add.s64 	%rd78, %rd30, 256;
	cvt.u32.u64 	%r79, %rd78;
	div.s32 	%r80, %r79, %r5;
	mul.lo.s32 	%r81, %r80, %r5;
	sub.s32 	%r82, %r79, %r81;
	selp.b32 	%r83, 0, %r80, %p4;
	selp.b32 	%r84, 0, %r82, %p3;
	mul.lo.s32 	%r85, %r7, %r83;
	mad.lo.s32 	%r86, %r8, %r84, %r85;
	shl.b64 	%rd79, %rd78, 32;
	shr.s64 	%rd80, %rd79, 30;
	add.s64 	%rd81, %rd7, %rd80;
	ld.global.f32 	%f37, [%rd81];
	cvt.s64.s32 	%rd82, %r86;
	add.s64 	%rd83, %rd8, %rd82;
	ld.global.u8 	%rs9, [%rd83];
	setp.eq.s16 	%p13, %rs9, 0;
	mul.f32 	%f38, %f37, %f4;
	selp.f32 	%f39, %f3, %f38, %p13;
	max.f32 	%f40, %f36, %f39;
	mov.b32 	%r87, %f40;
	shfl.sync.bfly.b32	%r88|%p14, %r87, 16, 31, -1;
	mov.b32 	%f41, %r88;
	max.f32 	%f42, %f40, %f41;
	mov.b32 	%r89, %f42;
	shfl.sync.bfly.b32	%r90|%p15, %r89, 8, 31, -1;
	mov.b32 	%f43, %r90;
	max.f32 	%f44, %f42, %f43;
	mov.b32 	%r91, %f44;
	shfl.sync.bfly.b32	%r92|%p16, %r91, 4, 31, -1;
	mov.b32 	%f45, %r92;
	max.f32 	%f46, %f44, %f45;
	mov.b32 	%r93, %f46;
	shfl.sync.bfly.b32	%r94|%p17, %r93, 2, 31, -1;
	mov.b32 	%f47, %r94;
	max.f32 	%f48, %f46, %f47;
	mov.b32 	%r95, %f48;
	shfl.sync.bfly.b32	%r96|%p18, %r95, 1, 31, -1;
	mov.b32 	%f49, %r96;
	max.f32 	%f50, %f48, %f49;
	sub.f32 	%f51, %f7, %f50;
	fma.rn.f32 	%f52, %f51, 0f3BBB989D, 0f3F000000;
	cvt.sat.f32.f32 	%f53, %f52;
	mov.f32 	%f54, 0f4B400001;
	mov.f32 	%f55, 0f437C0000;
	fma.rm.f32 	%f56, %f53, %f55, %f54;
	add.f32 	%f57, %f56, 0fCB40007F;
	neg.f32 	%f58, %f57;
	fma.rn.f32 	%f59, %f51, 0f3FB8AA3B, %f58;
	fma.rn.f32 	%f60, %f51, 0f32A57060, %f59;
	mov.b32 	%r97, %f56;
	shl.b32 	%r98, %r97, 23;
	mov.b32 	%f61, %r98;
	ex2.approx.ftz.f32 	%f62, %f60;
	mul.f32 	%f63, %f62, %f61;
	add.f32 	%f64, %f63, 0f00000000;
	sub.f32 	%f65, %f11, %f50;
	fma.rn.f32 	%f66, %f65, 0f3BBB989D, 0f3F000000;
	cvt.sat.f32.f32 	%f67, %f66;
	fma.rm.f32 	%f68, %f67, %f55, %f54;
	add.f32 	%f69, %f68, 0fCB40007F;
	neg.f32 	%f70, %f69;
	fma.rn.f32 	%f71, %f65, 0f3FB8AA3B, %f70;
	fma.rn.f32 	%f72, %f65, 0f32A57060, %f71;
	mov.b32 	%r99, %f68;
	shl.b32 	%r100, %r99, 23;
	mov.b32 	%f73, %r100;
	ex2.approx.ftz.f32 	%f74, %f72;
	mul.f32 	%f75, %f74, %f73;
	add.f32 	%f76, %f64, %f75;
	sub.f32 	%f77, %f15, %f50;
	fma.rn.f32 	%f78, %f77, 0f3BBB989D, 0f3F000000;
	cvt.sat.f32.f32 	%f79, %f78;
	fma.rm.f32 	%f80, %f79, %f55, %f54;
	add.f32 	%f81, %f80, 0fCB40007F;
	neg.f32 	%f82, %f81;
	fma.rn.f32 	%f83, %f77, 0f3FB8AA3B, %f82;
	fma.rn.f32 	%f84, %f77, 0f32A57060, %f83;
	mov.b32 	%r101, %f80;
	shl.b32 	%r102, %r101, 23;
	mov.b32 	%f85, %r102;
	ex2.approx.ftz.f32 	%f86, %f84;
	mul.f32 	%f87, %f86, %f85;
	add.f32 	%f88, %f76, %f87;
	sub.f32 	%f89, %f19, %f50;
	fma.rn.f32 	%f90, %f89, 0f3BBB989D, 0f3F000000;
	cvt.sat.f32.f32 	%f91, %f90;
	fma.rm.f32 	%f92, %f91, %f55, %f54;
	add.f32 	%f93, %f92, 0fCB40007F;
	neg.f32 	%f94, %f93;
	fma.rn.f32 	%f95, %f89, 0f3FB8AA3B, %f94;
	fma.rn.f32 	%f96, %f89, 0f32A57060, %f95;
	mov.b32 	%r103, %f92;
	shl.b32 	%r104, %r103, 23;
	mov.b32 	%f97, %r104;
	ex2.approx.ftz.f32 	%f98, %f96;
	mul.f32 	%f99, %f98, %f97;
	add.f32 	%f100, %f88, %f99;
	sub.f32 	%f101, %f23, %f50;
	fma.rn.f32 	%f102, %f101, 0f3BBB989D, 0f3F000000;
	cvt.sat.f32.f32 	%f103, %f102;
	fma.rm.f32 	%f104, %f103, %f55, %f54;
	add.f32 	%f105, %f104, 0fCB40007F;
	neg.f32 	%f106, %f105;
	fma.rn.f32 	%f107, %f101, 0f3FB8AA3B, %f106;
	fma.rn.f32 	%f108, %f101, 0f32A57060, %f107;
	mov.b32 	%r105, %f104;
	shl.b32 	%r106, %r105, 23;
	mov.b32 	%f109, %r106;
	ex2.approx.ftz.f32 	%f110, %f108;
	mul.f32 	%f111, %f110, %f109;
	add.f32 	%f112, %f100, %f111;
	sub.f32 	%f113, %f27, %f50;
	fma.rn.f32 	%f114, %f113, 0f3BBB989D, 0f3F000000;
	cvt.sat.f32.f32 	%f115, %f114;
	fma.rm.f32 	%f116, %f115, %f55, %f54;
	add.f32 	%f117, %f116, 0fCB40007F;
	neg.f32 	%f118, %f117;
	fma.rn.f32 	%f119, %f113, 0f3FB8AA3B, %f118;
	fma.rn.f32 	%f120, %f113, 0f32A57060, %f119;
	mov.b32 	%r107, %f116;
	shl.b32 	%r108, %r107, 23;
	mov.b32 	%f121, %r108;
	ex2.approx.ftz.f32 	%f122, %f120;
	mul.f32 	%f123, %f122, %f121;
	add.f32 	%f124, %f112, %f123;
	sub.f32 	%f125, %f31, %f50;
	fma.rn.f32 	%f126, %f125, 0f3BBB989D, 0f3F000000;
	cvt.sat.f32.f32 	%f127, %f126;
	fma.rm.f32 	%f128, %f127, %f55, %f54;
	add.f32 	%f129, %f128, 0fCB40007F;
	neg.f32 	%f130, %f129;
	fma.rn.f32 	%f131, %f125, 0f3FB8AA3B, %f130;
	fma.rn.f32 	%f132, %f125, 0f32A57060, %f131;
	mov.b32 	%r109, %f128;
	shl.b32 	%r110, %r109, 23;
	mov.b32 	%f133, %r110;
	ex2.approx.ftz.f32 	%f134, %f132;
	mul.f32 	%f135, %f134, %f133;
	add.f32 	%f136, %f124, %f135;
	sub.f32 	%f137, %f35, %f50;
	fma.rn.f32 	%f138, %f137, 0f3BBB989D, 0f3F000000;
	cvt.sat.f32.f32 	%f139, %f138;
	fma.rm.f32 	%f140, %f139, %f55, %f54;
	add.f32 	%f141, %f140, 0fCB40007F;
	neg.f32 	%f142, %f141;
	fma.rn.f32 	%f143, %f137, 0f3FB8AA3B, %f142;
	fma.rn.f32 	%f144, %f137, 0f32A57060, %f143;
	mov.b32 	%r111, %f140;
	shl.b32 	%r112, %r111, 23;
	mov.b32 	%f145, %r112;
	ex2.approx.ftz.f32 	%f146, %f144;
	mul.f32 	%f147, %f146, %f145;
	add.f32 	%f148, %f136, %f147;
	sub.f32 	%f149, %f39, %f50;
	fma.rn.f32 	%f150, %f149, 0f3BBB989D, 0f3F000000;
	cvt.sat.f32.f32 	%f151, %f150;
	fma.rm.f32 	%f152, %f151, %f55, %f54;
	add.f32 	%f153, %f152, 0fCB40007F;
	neg.f32 	%f154, %f153;
	fma.rn.f32 	%f155, %f149, 0f3FB8AA3B, %f154;
	fma.rn.f32 	%f156, %f149, 0f32A57060, %f155;
	mov.b32 	%r113, %f152;
	shl.b32 	%r114, %r113, 23;
	mov.b32 	%f157, %r114;
	ex2.approx.ftz.f32 	%f158, %f156;
	mul.f32 	%f159, %f158, %f157;
	add.f32 	%f160, %f148, %f159;
	mov.b32 	%r115, %f160;
	shfl.sync.bfly.b32	%r116|%p19, %r115, 16, 31, -1;
	mov.b32 	%f161, %r116;
	add.f32 	%f162, %f160, %f161;
	mov.b32 	%r117, %f162;
	shfl.sync.bfly.b32	%r118|%p20, %r117, 8, 31, -1;
	mov.b32 	%f163, %r118;
	add.f32 	%f164, %f162, %f163;
	mov.b32 	%r119, %f164;
	shfl.sync.bfly.b32	%r120|%p21, %r119, 4, 31, -1;
	mov.b32 	%f165, %r120;
	add.f32 	%f166, %f164, %f165;
	mov.b32 	%r121, %f166;
	shfl.sync.bfly.b32	%r122|%p22, %r121, 2, 31, -1;
	mov.b32 	%f167, %r122;
	add.f32 	%f168, %f166, %f167;
	mov.b32 	%r123, %f168;
	shfl.sync.bfly.b32	%r124|%p23, %r123, 1, 31, -1;
	mov.b32 	%f169, %r124;
	add.f32 	%f170, %f168, %f169;
	div.rn.f32 	%f171, %f63, %f170;
	div.rn.f32 	%f172, %f75, %f170;
	div.rn.f32 	%f173, %f87, %f170;
	div.rn.f32 	%f174, %f99, %f170;
	div.rn.f32 	%f175, %f111, %f170;
	div.rn.f32 	%f176, %f123, %f170;
	div.rn.f32 	%f177, %f135, %f170;
	div.rn.f32 	%f178, %f147, %f170;
	div.rn.f32 	%f179, %f159, %f170;
	mad.lo.s64 	%rd84, %rd87, %rd5, %rd9;
	shl.b64 	%rd85, %rd84, 2;
	add.s64 	%rd86, %rd10, %rd85;
	st.global.f32 	[%rd86], %f171;
	st.global.f32 	[%rd86+128], %f172;
	st.global.f32 	[%rd86+256], %f173;
	st.global.f32 	[%rd86+384], %f174;
	st.global.f32 	[%rd86+512], %f175;
	st.global.f32 	[%rd86+640], %f176;
	st.global.f32 	[%rd86+768], %f177;
	st.global.f32 	[%rd86+896], %f178;
	st.global.f32 	[%rd86+1024], %f179;
	add.s64 	%rd87, %rd87, %rd11;
	setp.lt.s64 	%p24, %rd87, %rd22;
	@%p24 bra 	$L__BB242_4;
$L__BB242_5:
	ret;

}
	// .globl	_Z15SoftmaxWarpImplI22BroadcastScaleMaskLoadIffbLm2EiE11DirectStoreIffEfLi1ELi9ELi32ELi1ELb1EL9Algorithm0EEvT_T0_ll
.visible .entry _Z15SoftmaxWarpImplI22BroadcastScaleMaskLoadIffbLm2EiE11DirectStoreIffEfLi1ELi9ELi32ELi1ELb1EL9Algorithm0EEvT_T0_ll(
	.param .align 8 .b8 _Z15SoftmaxWarpImplI22BroadcastScaleMaskLoadIffbLm2EiE11DirectStoreIffEfLi1ELi9ELi32ELi1ELb1EL9Algorithm0EEvT_T0_ll_param_0[88],
	.param .align 8 .b8 _Z15SoftmaxWarpImplI22BroadcastScaleMaskLoadIffbLm2EiE11DirectStoreIffEfLi1ELi9ELi32ELi1ELb1EL9Algorithm0EEvT_T0_ll_param_1[16],
	.param .u64 _Z15SoftmaxWarpImplI22BroadcastScaleMaskLoadIffbLm2EiE11DirectStoreIffEfLi1ELi9ELi32ELi1ELb1EL9Algorithm0EEvT_T0_ll_param_2,
	.param .u64 _Z15SoftmaxWarpImplI22BroadcastScaleMaskLoadIffbLm2EiE11DirectStoreIffEfLi1ELi9ELi32ELi1ELb1EL9Algorithm0EEvT_T0_ll_param_3
)
{
	.reg .pred 	%p<59>;
	.reg .b16 	%rs<10>;
	.reg .b32 	%r<134>;
	.reg .b32 	%f<225>;
	.reg .b64 	%rd<97>;

	ld.param.u64 	%rd27, [_Z15SoftmaxWarpImplI22BroadcastScaleMaskLoadIffbLm2EiE11DirectStoreIffEfLi1ELi9ELi32ELi1ELb1EL9Algorithm0EEvT_T0_ll_param_1+8];
	ld.param.u64 	%rd26, [_Z15SoftmaxWarpImplI22BroadcastScaleMaskLoadIffbLm2EiE11DirectStoreIffEfLi1ELi9ELi32ELi1ELb1EL9Algorithm0EEvT_T0_ll_param_1];
	ld.param.v2.f32 	{%f48, %f49}, [_Z15SoftmaxWarpImplI22BroadcastScaleMaskLoadIffbLm2EiE11DirectStoreIffEfLi1ELi9ELi32ELi1ELb1EL9Algorithm0EEvT_T0_ll_param_0+80];
	ld.param.u64 	%rd25, [_Z15SoftmaxWarpImplI22BroadcastScaleMaskLoadIffbLm2EiE11DirectStoreIffEfLi1ELi9ELi32ELi1ELb1EL9Algorithm0EEvT_T0_ll_param_0+72];
	ld.param.v2.u32 	{%r6, %r7}, [_Z15SoftmaxWarpImplI22BroadcastScaleMaskLoadIffbLm2EiE11DirectStoreIffEfLi1ELi9ELi32ELi1ELb1EL9Algorithm0EEvT_T0_ll_param_0+56];
	ld.param.v2.u32 	{%r4, %r5}, [_Z15SoftmaxWarpImplI22BroadcastScaleMaskLoadIffbLm2EiE11DirectStoreIffEfLi1ELi9ELi32ELi1ELb1EL9Algorithm0EEvT_T0_ll_param_0+40];
	ld.param.u64 	%rd21, [_Z15SoftmaxWarpImplI22BroadcastScaleMaskLoadIffbLm2EiE11DirectStoreIffEfLi1ELi9ELi32ELi1ELb1EL9Algorithm0EEvT_T0_ll_param_0+24];
	ld.param.u64 	%rd20, [_Z15SoftmaxWarpImplI22BroadcastScaleMaskLoadIffbLm2EiE11DirectStoreIffEfLi1ELi9ELi32ELi1ELb1EL9Algorithm0EEvT_T0_ll_param_0+16];
	ld.param.u64 	%rd19, [_Z15SoftmaxWarpImplI22BroadcastScaleMaskLoadIffbLm2EiE11DirectStoreIffEfLi1ELi9ELi32ELi1ELb1EL9Algorithm0EEvT_T0_ll_param_0+8];
	ld.param.u64 	%rd18, [_Z15SoftmaxWarpImplI22BroadcastScaleMaskLoadIffbLm2EiE11DirectStoreIffEfLi1ELi9ELi32ELi1ELb1EL9Algorithm0EEvT_T0_ll_param_0];
	ld.param.u64 	%rd29, [_Z15SoftmaxWarpImplI22BroadcastScaleMaskLoadIffbLm2EiE11DirectStoreIffEfLi1ELi9ELi32ELi1ELb1EL9Algorithm0EEvT_T0_ll_param_3];
	cvta.to.global.u64 	%rd1, %rd18;
	cvta.to.global.u64 	%rd2, %rd19;
	setp.lt.s64 	%p1, %rd29, 289;
	@%p1 bra 	$L__BB243_2;
	mov.u64 	%rd30, $str;
	cvta.global.u64 	%rd31, %rd30;
	mov.u64 	%rd32, $str$1;
	cvta.global.u64 	%rd33, %rd32;
	mov.u64 	%rd34, __unnamed_239;
	cvta.global.u64 	%rd35, %rd34;
	{ // callseq 238, 0
	.param .b64 param0;
	st.param.b64 	[param0], %rd31;
	.param .b64 param1;
	st.param.b64 	[param1], %rd33;
	.param .b32 param2;
	st.param.b32 	[param2], 219;
	.param .b64 param3;
	st.param.b64 	[param3], %rd35;
	.param .b64 param4;
	st.param.b64 	[param4], 1;
	call.uni 
	__assertfail, 
	(
	param0, 
	param1, 
	param2, 
	param3, 
	param4
	);
	} // callseq 238
$L__BB243_2:
	ld.param.u64 	%rd94, [_Z15SoftmaxWarpImplI22BroadcastScaleMaskLoadIffbLm2EiE11DirectStoreIffEfLi1ELi9ELi32ELi1ELb1EL9Algorithm0EEvT_T0_ll_param_2];
	mov.u32 	%r8, %ctaid.x;
	mov.u32 	%r9, %ntid.y;
	mov.u32 	%r10, %tid.y;
	mad.lo.s32 	%r11, %r8, %r9, %r10;
	cvt.s64.s32 	%rd96, %r11;
	setp.le.s64 	%p2, %rd94, %rd96;
	@%p2 bra 	$L__BB243_41;
	mov.u32 	%r12, %tid.x;
	cvt.u64.u32 	%rd4, %r12;
	add.s32 	%r13, %r12, 32;
	cvt.u64.u32 	%rd5, %r13;
	add.s32 	%r14, %r12, 64;
	cvt.u64.u32 	%rd6, %r14;
	add.s32 	%r15, %r12, 96;
	cvt.u64.u32 	%rd7, %r15;
	add.s32 	%r16, %r12, 128;
	cvt.u64.u32 	%rd8, %r16;
	add.s32 	%r17, %r12, 160;
	cvt.u64.u32 	%rd9, %r17;
	add.s32 	%r18, %r12, 192;
	cvt.u64.u32 	%rd10, %r18;
	add.s32 	%r19, %r12, 224;
	cvt.u64.u32 	%rd11, %r19;
	add.s32 	%r20, %r12, 256;
	cvt.u64.u32 	%rd12, %r20;
$L__BB243_4:
	setp.le.s64 	%p3, %rd29, %rd4;
	mul.lo.s64 	%rd15, %rd25, %rd96;
	mov.f32 	%f207, 0fFF800000;
	mov.f32 	%f210, %f207;
	@%p3 bra 	$L__BB243_6;
	setp.eq.s64 	%p4, %rd21, 1;
	setp.eq.s64 	%p5, %rd20, 1;
	add.s64 	%rd36, %rd15, %rd4;
	cvt.u32.u64 	%r21, %rd36;
	div.s32 	%r22, %r21, %r4;
	mul.lo.s32 	%r23, %r22, %r4;
	sub.s32 	%r24, %r21, %r23;
	selp.b32 	%r25, 0, %r22, %p5;
	selp.b32 	%r26, 0, %r24, %p4;
	mul.lo.s32 	%r27, %r6, %r25;
	mad.lo.s32 	%r28, %r7, %r26, %r27;
	shl.b64 	%rd37, %rd36, 32;
	shr.s64 	%rd38, %rd37, 30;
	add.s64 	%rd39, %rd1, %rd38;
	ld.global.f32 	%f51, [%rd39];
	cvt.s64.s32 	%rd40, %r28;
	add.s64 	%rd41, %rd2, %rd40;
	ld.global.u8 	%rs1, [%rd41];
	setp.eq.s16 	%p6, %rs1, 0;
	mul.f32 	%f52, %f51, %f49;
	selp.f32 	%f207, %f48, %f52, %p6;
	max.f32 	%f210, %f207, 0fFF800000;
$L__BB243_6:
	setp.le.s64 	%p7, %rd29, %rd5;
	mov.f32 	%f209, 0fFF800000;
	@%p7 bra 	$L__BB243_8;
	setp.eq.s64 	%p8, %rd21, 1;
	setp.eq.s64 	%p9, %rd20, 1;
	add.s64 	%rd42, %rd15, %rd5;
	cvt.u32.u64 	%r29, %rd42;
	div.s32 	%r30, %r29, %r4;
	mul.lo.s32 	%r31, %r30, %r4;
	sub.s32 	%r32, %r29, %r31;
	selp.b32 	%r33, 0, %r30, %p9;
	selp.b32 	%r34, 0, %r32, %p8;
	mul.lo.s32 	%r35, %r6, %r33;
	mad.lo.s32 	%r36, %r7, %r34, %r35;
	shl.b64 	%rd43, %rd42, 32;
	shr.s64 	%rd44, %rd43, 30;
	add.s64 	%rd45, %rd1, %rd44;
	ld.global.f32 	%f54, [%rd45];
	cvt.s64.s32 	%rd46, %r36;
	add.s64 	%rd47, %rd2, %rd46;
	ld.global.u8 	%rs2, [%rd47];
	setp.eq.s16 	%p10, %rs2, 0;
	mul.f32 	%f55, %f54, %f49;
	selp.f32 	%f209, %f48, %f55, %p10;
	max.f32 	%f210, %f210, %f209;
$L__BB243_8:
	setp.le.s64 	%p11, %rd29, %rd6;
	mov.f32 	%f211, 0fFF800000;
	@%p11 bra 	$L__BB243_10;
	setp.eq.s64 	%p12, %rd21, 1;
	setp.eq.s64 	%p13, %rd20, 1;
	add.s64 	%rd48, %rd15, %rd6;
	cvt.u32.u64 	%r37, %rd48;
	div.s32 	%r38, %r37, %r4;
	mul.lo.s32 	%r39, %r38, %r4;
	sub.s32 	%r40, %r37, %r39;
	selp.b32 	%r41, 0, %r38, %p13;
	selp.b32 	%r42, 0, %r40, %p12;
	mul.lo.s32 	%r43, %r6, %r41;
	mad.lo.s32 	%r44, %r7, %r42, %r43;
	shl.b64 	%rd49, %rd48, 32;
	shr.s64 	%rd50, %rd49, 30;
	add.s64 	%rd51, %rd1, %rd50;
	ld.global.f32 	%f57, [%rd51];
	cvt.s64.s32 	%rd52, %r44;
	add.s64 	%rd53, %rd2, %rd52;
	ld.global.u8 	%rs3, [%rd53];
	setp.eq.s16 	%p14, %rs3, 0;
	mul.f32 	%f58, %f57, %f49;
	selp.f32 	%f211, %f48, %f58, %p14;
	max.f32 	%f210, %f210, %f211;
$L__BB243_10:
	setp.le.s64 	%p15, %rd29, %rd7;
	mov.f32 	%f213, 0fFF800000;
	@%p15 bra 	$L__BB243_12;
	setp.eq.s64 	%p16, %rd21, 1;
	setp.eq.s64 	%p17, %rd20, 1;
	add.s64 	%rd54, %rd15, %rd7;
	cvt.u32.u64 	%r45, %rd54;
	div.s32 	%r46, %r45, %r4;
	mul.lo.s32 	%r47, %r46, %r4;
	sub.s32 	%r48, %r45, %r47;
	selp.b32 	%r49, 0, %r46, %p17;
	selp.b32 	%r50, 0, %r48, %p16;
	mul.lo.s32 	%r51, %r6, %r49;
	mad.lo.s32 	%r52, %r7, %r50, %r51;
	shl.b64 	%rd55, %rd54, 32;
	shr.s64 	%rd56, %rd55, 30;
	add.s64 	%rd57, %rd1, %rd56;
	ld.global.f32 	%f60, [%rd57];
	cvt.s64.s32 	%rd58, %r52;
	add.s64 	%rd59, %rd2, %rd58;
	ld.global.u8 	%rs4, [%rd59];
	setp.eq.s16 	%p18, %rs4, 0;
	mul.f32 	%f61, %f60, %f49;
	selp.f32 	%f213, %f48, %f61, %p18;
	max.f32 	%f210, %f210, %f213;
$L__BB243_12:
	setp.le.s64 	%p19, %rd29, %rd8;
	mov.f32 	%f215, 0fFF800000;
	@%p19 bra 	$L__BB243_14;
	setp.eq.s64 	%p20, %rd21, 1;
	setp.eq.s64 	%p21, %rd20, 1;
	add.s64 	%rd60, %rd15, %rd8;
	cvt.u32.u64 	%r53, %rd60;
	div.s32 	%r54, %r53, %r4;
	mul.lo.s32 	%r55, %r54, %r4;
	sub.s32 	%r56, %r53, %r55;
	selp.b32 	%r57, 0, %r54, %p21;
	selp.b32 	%r58, 0, %r56, %p20;
	mul.lo.s32 	%r59, %r6, %r57;
	mad.lo.s32 	%r60, %r7, %r58, %r59;
	shl.b64 	%rd61, %rd60, 32;
	shr.s64 	%rd62, %rd61, 30;
	add.s64 	%rd63, %rd1, %rd62;
	ld.global.f32 	%f63, [%rd63];
	cvt.s64.s32 	%rd64, %r60;
	add.s64 	%rd65, %rd2, %rd64;
	ld.global.u8 	%rs5, [%rd65];
	setp.eq.s16 	%p22, %rs5, 0;
	mul.f32 	%f64, %f63, %f49;
	selp.f32 	%f215, %f48, %f64, %p22;
	max.f32 	%f210, %f210, %f215;
$L__BB243_14:
	setp.le.s64 	%p23, %rd29, %rd9;
	mov.f32 	%f217, 0fFF800000;
	@%p23 bra 	$L__BB243_16;
	setp.eq.s64 	%p24, %rd21, 1;
	setp.eq.s64 	%p25, %rd20, 1;
	add.s64 	%rd66, %rd15, %rd9;
	cvt.u32.u64 	%r61, %rd66;
	div.s32 	%r62, %r61, %r4;
	mul.lo.s32 	%r63, %r62, %r4;
	sub.s32 	%r64, %r61, %r63;
	selp.b32 	%r65, 0, %r62, %p25;
	selp.b32 	%r66, 0, %r64, %p24;
	mul.lo.s32 	%r67, %r6, %r65;
	mad.lo.s32 	%r68, %r7, %r66, %r67;
	shl.b64 	%rd67, %rd66, 32;
	shr.s64 	%rd68, %rd67, 30;
	add.s64 	%rd69, %rd1, %rd68;
	ld.global.f32 	%f66, [%rd69];
	cvt.s64.s32 	%rd70, %r68;
	add.s64 	%rd71, %rd2, %rd70;
	ld.global.u8 	%rs6, [%rd71];
	setp.eq.s16 	%p26, %rs6, 0;
	mul.f32 	%f67, %f66, %f49;
	selp.f32 	%f217, %f48, %f67, %p26;
	max.f32 	%f210, %f210, %f217;
$L__BB243_16:
	setp.le.s64 	%p27, %rd29, %rd10;
	mov.f32 	%f219, 0fFF800000;
	@%p27 bra 	$L__BB243_18;
	setp.eq.s64 	%p28, %rd21, 1;
	setp.eq.s64 	%p29, %rd20, 1;
	add.s64 	%rd72, %rd15, %rd10;
	cvt.u32.u64 	%r69, %rd72;
	div.s32 	%r70, %r69, %r4;
	mul.lo.s32 	%r71, %r70, %r4;
	sub.s32 	%r72, %r69, %r71;
	selp.b32 	%r73, 0, %r70, %p29;
	selp.b32 	%r74, 0, %r72, %p28;
	mul.lo.s32 	%r75, %r6, %r73;
	mad.lo.s32 	%r76, %r7, %r74, %r75;
	shl.b64 	%rd73, %rd72, 32;
	shr.s64 	%rd74, %rd73, 30;
	add.s64 	%rd75, %rd1, %rd74;
	ld.global.f32 	%f69, [%rd75];
	cvt.s64.s32 	%rd76, %r76;
	add.s64 	%rd77, %rd2, %rd76;
	ld.global.u8 	%rs7, [%rd77];
	setp.eq.s16 	%p30, %rs7, 0;
	mul.f32 	%f70, %f69, %f49;
	selp.f32 	%f219, %f48, %f70, %p30;
	max.f32 	%f210, %f210, %f219;
$L__BB243_18:
	setp.le.s64 	%p31, %rd29, %rd11;
	mov.f32 	%f221, 0fFF800000;
	@%p31 bra 	$L__BB243_20;
	setp.eq.s64 	%p32, %rd21, 1;
	setp.eq.s64 	%p33, %rd20, 1;
	add.s64 	%rd78, %rd15, %rd11;
	cvt.u32.u64 	%r77, %rd78;
	div.s32 	%r78, %r77, %r4;
	mul.lo.s32 	%r79, %r78, %r4;
	sub.s32 	%r80, %r77, %r79;
	selp.b32 	%r81, 0, %r78, %p33;
	selp.b32 	%r82, 0, %r80, %p32;
	mul.lo.s32 	%r83, %r6, %r81;
	mad.lo.s32 	%r84, %r7, %r82, %r83;
	shl.b64 	%rd79, %rd78, 32;
	shr.s64 	%rd80, %rd79, 30;
	add.s64 	%rd81, %rd1, %rd80;
	ld.global.f32 	%f72, [%rd81];
	cvt.s64.s32 	%rd82, %r84;
	add.s64 	%rd83, %rd2, %rd82;
	ld.global.u8 	%rs8, [%rd83];
	setp.eq.s16 	%p34, %rs8, 0;
	mul.f32 	%f73, %f72, %f49;
	selp.f32 	%f221, %f48, %f73, %p34;
	max.f32 	%f210, %f210, %f221;
$L__BB243_20:
	setp.le.s64 	%p35, %rd29, %rd12;
	mov.f32 	%f223, 0fFF800000;
	@%p35 bra 	$L__BB243_22;
	setp.eq.s64 	%p36, %rd21, 1;
	setp.eq.s64 	%p37, %rd20, 1;
	add.s64 	%rd84, %rd15, %rd12;
	cvt.u32.u64 	%r85, %rd84;
	div.s32 	%r86, %r85, %r4;
	mul.lo.s32 	%r87, %r86, %r4;
	sub.s32 	%r88, %r85, %r87;
	selp.b32 	%r89, 0, %r86, %p37;
	selp.b32 	%r90, 0, %r88, %p36;
	mul.lo.s32 	%r91, %r6, %r89;
	mad.lo.s32 	%r92, %r7, %r90, %r91;
	shl.b64 	%rd85, %rd84, 32;
	shr.s64 	%rd86, %rd85, 30;
	add.s64 	%rd87, %rd1, %rd86;
	ld.global.f32 	%f75, [%rd87];
	cvt.s64.s32 	%rd88, %r92;
	add.s64 	%rd89, %rd2, %rd88;
	ld.global.u8 	%rs9, [%rd89];
	setp.eq.s16 	%p38, %rs9, 0;
	mul.f32 	%f76, %f75, %f49;
	selp.f32 	%f223, %f48, %f76, %p38;
	max.f32 	%f210, %f210, %f223;
$L__BB243_22:
	setp.le.s64 	%p39, %rd29, %rd4;
	mov.b32 	%r93, %f210;
	shfl.sync.bfly.b32	%r94|%p40, %r93, 16, 31, -1;
	mov.b32 	%f77, %r94;
	max.f32 	%f78, %f210, %f77;
	mov.b32 	%r95, %f78;
	shfl.sync.bfly.b32	%r96|%p41, %r95, 8, 31, -1;
	mov.b32 	%f79, %r96;
	max.f32 	%f80, %f78, %f79;
	mov.b32 	%r97, %f80;
	shfl.sync.bfly.b32	%r98|%p42, %r97, 4, 31, -1;
	mov.b32 	%f81, %r98;
	max.f32 	%f82, %f80, %f81;
	mov.b32 	%r99, %f82;
	shfl.sync.bfly.b32	%r100|%p43, %r99, 2, 31, -1;
	mov.b32 	%f83, %r100;
	max.f32 	%f84, %f82, %f83;
	mov.b32 	%r101, %f84;
	shfl.sync.bfly.b32	%r102|%p44, %r101, 1, 31, -1;
	mov.b32 	%f85, %r102;
	max.f32 	%f86, %f84, %f85;
	sub.f32 	%f87, %f207, %f86;
	fma.rn.f32 	%f88, %f87, 0f3BBB989D, 0f3F000000;
	cvt.sat.f32.f32 	%f89, %f88;
	mov.f32 	%f90, 0f4B400001;
	mov.f32 	%f91, 0f437C0000;
	fma.rm.f32 	%f92, %f89, %f91, %f90;
	add.f32 	%f93, %f92, 0fCB40007F;
	neg.f32 	%f94, %f93;
	fma.rn.f32 	%f95, %f87, 0f3FB8AA3B, %f94;
	fma.rn.f32 	%f96, %f87, 0f32A57060, %f95;
	mov.b32 	%r103, %f92;
	shl.b32 	%r104, %r103, 23;
	mov.b32 	%f97, %r104;
	ex2.approx.ftz.f32 	%f98, %f96;
	mul.f32 	%f99, %f98, %f97;
	add.f32 	%f100, %f99, 0f00000000;
	sub.f32 	%f101, %f209, %f86;
	fma.rn.f32 	%f102, %f101, 0f3BBB989D, 0f3F000000;
	cvt.sat.f32.f32 	%f103, %f102;
	fma.rm.f32 	%f104, %f103, %f91, %f90;
	add.f32 	%f105, %f104, 0fCB40007F;
	neg.f32 	%f106, %f105;
	fma.rn.f32 	%f107, %f101, 0f3FB8AA3B, %f106;
	fma.rn.f32 	%f108, %f101, 0f32A57060, %f107;
	mov.b32 	%r105, %f104;
	shl.b32 	%r106, %r105, 23;
	mov.b32 	%f109, %r106;
	ex2.approx.ftz.f32 	%f110, %f108;
	mul.f32 	%f111, %f110, %f109;
	add.f32 	%f112, %f100, %f111;
	sub.f32 	%f113, %f211, %f86;
	fma.rn.f32 	%f114, %f113, 0f3BBB989D, 0f3F000000;
	cvt.sat.f32.f32 	%f115, %f114;
	fma.rm.f32 	%f116, %f115, %f91, %f90;
	add.f32 	%f117, %f116, 0fCB40007F;
	neg.f32 	%f118, %f117;
	fma.rn.f32 	%f119, %f113, 0f3FB8AA3B, %f118;
	fma.rn.f32 	%f120, %f113, 0f32A57060, %f119;
	mov.b32 	%r107, %f116;
	shl.b32 	%r108, %r107, 23;
	mov.b32 	%f121, %r108;
	ex2.approx.ftz.f32 	%f122, %f120;
	mul.f32 	%f123, %f122, %f121;
	add.f32 	%f124, %f112, %f123;
	sub.f32 	%f125, %f213, %f86;
	fma.rn.f32 	%f126, %f125, 0f3BBB989D, 0f3F000000;
	cvt.sat.f32.f32 	%f127, %f126;
	fma.rm.f32 	%f128, %f127, %f91, %f90;
	add.f32 	%f129, %f128, 0fCB40007F;
	neg.f32 	%f130, %f129;
	fma.rn.f32 	%f131, %f125, 0f3FB8AA3B, %f130;
	fma.rn.f32 	%f132, %f125, 0f32A57060, %f131;
	mov.b32 	%r109, %f128;
	shl.b32 	%r110, %r109, 23;
	mov.b32 	%f133, %r110;
	ex2.approx.ftz.f32 	%f134, %f132;
	mul.f32 	%f135, %f134, %f133;
	add.f32 	%f136, %f124, %f135;
	sub.f32 	%f137, %f215, %f86;
	fma.rn.f32 	%f138, %f137, 0f3BBB989D, 0f3F000000;
	cvt.sat.f32.f32 	%f139, %f138;
	fma.rm.f32 	%f140, %f139, %f91, %f90;
	add.f32 	%f141, %f140, 0fCB40007F;
	neg.f32 	%f142, %f141;
	fma.rn.f32 	%f143, %f137, 0f3FB8AA3B, %f142;
	fma.rn.f32 	%f144, %f137, 0f32A57060, %f143;
	mov.b32 	%r111, %f140;
	shl.b32 	%r112, %r111, 23;
	mov.b32 	%f145, %r112;
	ex2.approx.ftz.f32 	%f146, %f144;
	mul.f32 	%f147, %f146, %f145;
	add.f32 	%f148, %f136, %f147;
	sub.f32 	%f149, %f217, %f86;
	fma.rn.f32 	%f150, %f149, 0f3BBB989D, 0f3F000000;
	cvt.sat.f32.f32 	%f151, %f150;
	fma.rm.f32 	%f152, %f151, %f91, %f90;
	add.f32 	%f153, %f152, 0fCB40007F;
	neg.f32 	%f154, %f153;
	fma.rn.f32 	%f155, %f149, 0f3FB8AA3B, %f154;
	fma.rn.f32 	%f156, %f149, 0f32A57060, %f155;
	mov.b32 	%r113, %f152;
	shl.b32 	%r114, %r113, 23;
	mov.b32 	%f157, %r114;
	ex2.approx.ftz.f32 	%f158, %f156;
	mul.f32 	%f159, %f158, %f157;
	add.f32 	%f160, %f148, %f159;
	sub.f32 	%f161, %f219, %f86;
	fma.rn.f32 	%f162, %f161, 0f3BBB989D, 0f3F000000;
	cvt.sat.f32.f32 	%f163, %f162;
	fma.rm.f32 	%f164, %f163, %f91, %f90;
	add.f32 	%f165, %f164, 0fCB40007F;
	neg.f32 	%f166, %f165;
	fma.rn.f32 	%f167, %f161, 0f3FB8AA3B, %f166;
	fma.rn.f32 	%f168, %f161, 0f32A57060, %f167;
	mov.b32 	%r115, %f164;
	shl.b32 	%r116, %r115, 23;
	mov.b32 	%f169, %r116;
	ex2.approx.ftz.f32 	%f170, %f168;
	mul.f32 	%f171, %f170, %f169;
	add.f32 	%f172, %f160, %f171;
	sub.f32 	%f173, %f221, %f86;
	fma.rn.f32 	%f174, %f173, 0f3BBB989D, 0f3F000000;
	cvt.sat.f32.f32 	%f175, %f174;
	fma.rm.f32 	%f176, %f175, %f91, %f90;
	add.f32 	%f177, %f176, 0fCB40007F;
	neg.f32 	%f178, %f177;
	fma.rn.f32 	%f179, %f173, 0f3FB8AA3B, %f178;
	fma.rn.f32 	%f180, %f173, 0f32A57060, %f179;
	mov.b32 	%r117, %f176;
	shl.b32 	%r118, %r117, 23;
	mov.b32 	%f181, %r118;
	ex2.approx.ftz.f32 	%f182, %f180;
	mul.f32 	%f183, %f182, %f181;
	add.f32 	%f184, %f172, %f183;
	sub.f32 	%f185, %f223, %f86;
	fma.rn.f32 	%f186, %f185, 0f3BBB989D, 0f3F000000;
	cvt.sat.f32.f32 	%f187, %f186;
	fma.rm.f32 	%f188, %f187, %f91, %f90;
	add.f32 	%f189, %f188, 0fCB40007F;
	neg.f32 	%f190, %f189;
	fma.rn.f32 	%f191, %f185, 0f3FB8AA3B, %f190;
	fma.rn.f32 	%f192, %f185, 0f32A57060, %f191;
	mov.b32 	%r119, %f188;
	shl.b32 	%r120, %r119, 23;
	mov.b32 	%f193, %r120;
	ex2.approx.ftz.f32 	%f194, %f192;
	mul.f32 	%f195, %f194, %f193;
	add.f32 	%f196, %f184, %f195;
	mov.b32 	%r121, %f196;
	shfl.sync.bfly.b32	%r122|%p45, %r121, 16, 31, -1;
	mov.b32 	%f197, %r122;
	add.f32 	%f198, %f196, %f197;
	mov.b32 	%r123, %f198;
	shfl.sync.bfly.b32	%r124|%p46, %r123, 8, 31, -1;
	mov.b32 	%f199, %r124;
	add.f32 	%f200, %f198, %f199;
	mov.b32 	%r125, %f200;
	shfl.sync.bfly.b32	%r126|%p47, %r125, 4, 31, -1;
	mov.b32 	%f201, %r126;
	add.f32 	%f202, %f200, %f201;
	mov.b32 	%r127, %f202;
	shfl.sync.bfly.b32	%r128|%p48, %r127, 2, 31, -1;
	mov.b32 	%f203, %r128;
	add.f32 	%f204, %f202, %f203;
	mov.b32 	%r129, %f204;
	shfl.sync.bfly.b32	%r130|%p49, %r129, 1, 31, -1;
	mov.b32 	%f205, %r130;
	add.f32 	%f206, %f204, %f205;
	div.rn.f32 	%f39, %f99, %f206;
	div.rn.f32 	%f40, %f111, %f206;
	div.rn.f32 	%f41, %f123, %f206;
	div.rn.f32 	%f42, %f135, %f206;
	div.rn.f32 	%f43, %f147, %f206;
	div.rn.f32 	%f44, %f159, %f206;
	div.rn.f32 	%f45, %f171, %f206;
	div.rn.f32 	%f46, %f183, %f206;
	div.rn.f32 	%f47, %f195, %f206;
	mad.lo.s64 	%rd90, %rd96, %rd27, %rd4;
	cvta.to.global.u64 	%rd91, %rd26;
	shl.b64 	%rd92, %rd90, 2;
	add.s64 	%rd16, %rd91, %rd92;
	@%p39 bra 	$L__BB243_24;
	st.global.f32 	[%rd16], %f39;
$L__BB243_24:
	setp.le.s64 	%p50, %rd29, %rd5;
	@%p50 bra 	$L__BB243_26;
	st.global.f32 	[%rd16+128], %f40;
$L__BB243_26:
	setp.le.s64 	%p51, %rd29, %rd6;
	@%p51 bra 	$L__BB243_28;
	st.global.f32 	[%rd16+256], %f41;
$L__BB243_28:
	setp.le.s64 	%p52, %rd29, %rd7;
	@%p52 bra 	$L__BB243_30;
	st.global.f32 	[%rd16+384], %f42;
$L__BB243_30:
	setp.le.s64 	%p53, %rd29, %rd8;
	@%p53 bra 	$L__BB243_32;
	st.global.f32 	[%rd16+512], %f43;
$L__BB243_32:
	setp.le.s64 	%p54, %rd29, %rd9;
	@%p54 bra 	$L__BB243_34;
	st.global.f32 	[%rd16+640], %f44;
$L__BB243_34:
	setp.le.s64 	%p55, %rd29, %rd10;
	@%p55 bra 	$L__BB243_36;
	st.global.f32 	[%rd16+768], %f45;
$L__BB243_36:
	setp.le.s64 	%p56, %rd29, %rd11;
	@%p56 bra 	$L__BB243_38;
	st.global.f32 	[%rd16+896], %f46;
$L__BB243_38:
	setp.le.s64 	%p57, %rd29, %rd12;
	@%p57 bra 	$L__BB243_40;
	st.global.f32 	[%rd16+1024], %f47;
$L__BB243_40:
	ld.param.u64 	%rd95, [_Z15SoftmaxWarpImplI22BroadcastScaleMaskLoadIffbLm2EiE11DirectStoreIffEfLi1ELi9ELi32ELi1ELb1EL9Algorithm0EEvT_T0_ll_param_2];
	mov.u32 	%r131, %nctaid.x;
	mov.u32 	%r132, %ntid.y;
	mul.lo.s32 	%r133, %r131, %r132;
	cvt.s64.s32 	%rd93, %r133;
	add.s64 	%rd96, %rd96, %rd93;
	setp.lt.s64 	%p58, %rd96, %rd95;
	@%p58 bra 	$L__BB243_4;
$L__BB243_41:
	ret;

}
	// .globl	_Z15SoftmaxWarpImplI22BroadcastScaleMaskLoadIffbLm2EiE11DirectStoreIffEfLi1ELi10ELi32ELi1ELb0EL9Algorithm0EEvT_T0_ll
.visible .entry _Z15SoftmaxWarpImplI22BroadcastScaleMaskLoadIffbLm2EiE11DirectStoreIffEfLi1ELi10ELi32ELi1ELb0EL9Algorithm0EEvT_T0_ll(
	.param .align 8 .b8 _Z15SoftmaxWarpImplI22BroadcastScaleMaskLoadIffbLm2EiE11DirectStoreIffEfLi1ELi10ELi32ELi1ELb0EL9Algorithm0EEvT_T0_ll_param_0[88],
	.param .align 8 .b8 _Z15SoftmaxWarpImplI22BroadcastScaleMaskLoadIffbLm2EiE11DirectStoreIffEfLi1ELi10ELi32ELi1ELb0EL9Algorithm0EEvT_T0_ll_param_1[16],
	.param .u64 _Z15SoftmaxWarpImplI22BroadcastScaleMaskLoadIffbLm2EiE11DirectStoreIffEfLi1ELi10ELi32ELi1ELb0EL9Algorithm0EEvT_T0_ll_param_2,
	.param .u64 _Z15SoftmaxWarpImplI22BroadcastScaleMaskLoadIffbLm2EiE11DirectStoreIffEfLi1ELi10ELi32ELi1ELb0EL9Algorithm0EEvT_T0_ll_param_3
)
{
	.reg .pred 	%p<26>;
	.reg .b16 	%rs<11>;
	.reg .b32 	%r<135>;
	.reg .b32 	%f<197>;
	.reg .b64 	%rd<94>;

	ld.param.v2.f32 	{%f3, %f4}, [_Z15SoftmaxWarpImplI22BroadcastScaleMaskLoadIffbLm2EiE11DirectStoreIffEfLi1ELi10ELi32ELi1ELb0EL9Algorithm0EEvT_T0_ll_param_0+80];
	ld.param.u64 	%rd21, [_Z15SoftmaxWarpImplI22BroadcastScaleMaskLoadIffbLm2EiE11DirectStoreIffEfLi1ELi10ELi32ELi1ELb0EL9Algorithm0EEvT_T0_ll_param_0+72];
	ld.param.v2.u32 	{%r7, %r8}, [_Z15SoftmaxWarpImplI22BroadcastScaleMaskLoadIffbLm2EiE11DirectStoreIffEfLi1ELi10ELi32ELi1ELb0EL9Algorithm0EEvT_T0_ll_param_0+56];
	ld.param.v2.u32 	{%r5, %r6}, [_Z15SoftmaxWarpImplI22BroadcastScaleMaskLoadIffbLm2EiE11DirectStoreIffEfLi1ELi10ELi32ELi1ELb0EL9Algorithm0EEvT_T0_ll_param_0+40];
	ld.param.u64 	%rd17, [_Z15SoftmaxWarpImplI22BroadcastScaleMaskLoadIffbLm2EiE11DirectStoreIffEfLi1ELi10ELi32ELi1ELb0EL9Algorithm0EEvT_T0_ll_param_0+24];
	ld.param.u64 	%rd16, [_Z15SoftmaxWarpImplI22BroadcastScaleMaskLoadIffbLm2EiE11DirectStoreIffEfLi1ELi10ELi32ELi1ELb0EL9Algorithm0EEvT_T0_ll_param_0+16];
	ld.param.u64 	%rd15, [_Z15SoftmaxWarpImplI22BroadcastScaleMaskLoadIffbLm2EiE11DirectStoreIffEfLi1ELi10ELi32ELi1ELb0EL9Algorithm0EEvT_T0_ll_param_0+8];
	ld.param.u64 	%rd14, [_Z15SoftmaxWarpImplI22BroadcastScaleMaskLoadIffbLm2EiE11DirectStoreIffEfLi1ELi10ELi32ELi1ELb0EL9Algorithm0EEvT_T0_ll_param_0];
	ld.param.u64 	%rd4, [_Z15SoftmaxWarpImplI22BroadcastScaleMaskLoadIffbLm2EiE11DirectStoreIffEfLi1ELi10ELi32ELi1ELb0EL9Algorithm0EEvT_T0_ll_param_1];
	ld.param.u64 	%rd5, [_Z15SoftmaxWarpImplI22BroadcastScaleMaskLoadIffbLm2EiE11DirectStoreIffEfLi1ELi10ELi32ELi1ELb0EL9Algorithm0EEvT_T0_ll_param_1+8];
	ld.param.u64 	%rd22, [_Z15SoftmaxWarpImplI22BroadcastScaleMaskLoadIffbLm2EiE11DirectStoreIffEfLi1ELi10ELi32ELi1ELb0EL9Algorithm0EEvT_T0_ll_param_2];
	ld.param.u64 	%rd23, [_Z15SoftmaxWarpImplI22BroadcastScaleMaskLoadIffbLm2EiE11DirectStoreIffEfLi1ELi10ELi32ELi1ELb0EL9Algorithm0EEvT_T0_ll_param_3];
	setp.lt.s64 	%p1, %rd23, 321;
	@%p1 bra 	$L__BB244_2;
	mov.u64 	%rd24, $str;
	cvta.global.u64 	%rd25, %rd24;
	mov.u64 	%rd26, $str$1;
	cvta.global.u64 	%rd27, %rd26;
	mov.u64 	%rd28, __unnamed_240;
	cvta.global.u64 	%rd29, %rd28;
	{ // callseq 239, 0
	.param .b64 param0;
	st.param.b64 	[param0], %rd25;
	.param .b64 param1;
	st.param.b64 	[param1], %rd27;
	.param .b32 param2;
	st.param.b32 	[param2], 219;
	.param .b64 param3;
	st.param.b64 	[param3], %rd29;
	.param .b64 param4;
	st.param.b64 	[param4], 1;
	call.uni 
	__assertfail, 
	(
	param0, 
	param1, 
	param2, 
	param3, 
	param4
	);
	} // callseq 239
$L__BB244_2:
	mov.u32 	%r9, %ctaid.x;
	mov.u32 	%r10, %ntid.y;
	mov.u32 	%r11, %tid.y;
	mad.lo.s32 	%r12, %r9, %r10, %r11;
	mov.u32 	%r13, %nctaid.x;
	mul.lo.s32 	%r4, %r13, %r10;
	cvt.s64.s32 	%rd93, %r12;
	setp.le.s64 	%p2, %rd22, %rd93;
	@%p2 bra 	$L__BB244_5;
	cvta.to.global.u64 	%rd7, %rd14;
	cvta.to.global.u64 	%rd8, %rd15;
	mov.u32 	%r14, %tid.x;
	cvt.u64.u32 	%rd9, %r14;
	cvta.to.global.u64 	%rd10, %rd4;
	cvt.s64.s32 	%rd11, %r4;
$L__BB244_4:
	setp.eq.s64 	%p3, %rd17, 1;
	setp.eq.s64 	%p4, %rd16, 1;
	mad.lo.s64 	%rd30, %rd21, %rd93, %rd9;
	cvt.u32.u64 	%r15, %rd30;
	div.s32 	%r16, %r15, %r5;
	mul.lo.s32 	%r17, %r16, %r5;
	sub.s32 	%r18, %r15, %r17;
	selp.b32 	%r19, 0, %r16, %p4;
	selp.b32 	%r20, 0, %r18, %p3;
	mul.lo.s32 	%r21, %r7, %r19;
	mad.lo.s32 	%r22, %r8, %r20, %r21;
	shl.b64 	%rd31, %rd30, 32;
	shr.s64 	%rd32, %rd31, 30;
	add.s64 	%rd33, %rd7, %rd32;
	ld.global.f32 	%f5, [%rd33];
	cvt.s64.s32 	%rd34, %r22;
	add.s64 	%rd35, %rd8, %rd34;
	ld.global.u8 	%rs1, [%rd35];
	setp.eq.s16 	%p5, %rs1, 0;
	mul.f32 	%f6, %f5, %f4;
	selp.f32 	%f7, %f3, %f6, %p5;
	max.f32 	%f8, %f7, 0fFF800000;
	add.s64 	%rd36, %rd30, 32;
	cvt.u32.u64 	%r23, %rd36;
	div.s32 	%r24, %r23, %r5;
	mul.lo.s32 	%r25, %r24, %r5;
	sub.s32 	%r26, %r23, %r25;
	selp.b32 	%r27, 0, %r24, %p4;
	selp.b32 	%r28, 0, %r26, %p3;
	mul.lo.s32 	%r29, %r7, %r27;
	mad.lo.s32 	%r30, %r8, %r28, %r29;
	shl.b64 	%rd37, %rd36, 32;
	shr.s64 	%rd38, %rd37, 30;
	add.s64 	%rd39, %rd7, %rd38;
	ld.global.f32 	%f9, [%rd39];
	cvt.s64.s32 	%rd40, %r30;
	add.s64 	%rd41, %rd8, %rd40;
	ld.global.u8 	%rs2, [%rd41];
	setp.eq.s16 	%p6, %rs2, 0;
	mul.f32 	%f10, %f9, %f4;
	selp.f32 	%f11, %f3, %f10, %p6;
	max.f32 	%f12, %f8, %f11;
	add.s64 	%rd42, %rd30, 64;
	cvt.u32.u64 	%r31, %rd42;
	div.s32 	%r32, %r31, %r5;
	mul.lo.s32 	%r33, %r32, %r5;
	sub.s32 	%r34, %r31, %r33;
	selp.b32 	%r35, 0, %r32, %p4;
	selp.b32 	%r36, 0, %r34, %p3;
	mul.lo.s32 	%r37, %r7, %r35;
	mad.lo.s32 	%r38, %r8, %r36, %r37;
	shl.b64 	%rd43, %rd42, 32;
	shr.s64 	%rd44, %rd43, 30;
	add.s64 	%rd45, %rd7, %rd44;
	ld.global.f32 	%f13, [%rd45];
	cvt.s64.s32 	%rd46, %r38;
	add.s64 	%rd47, %rd8, %rd46;
	ld.global.u8 	%rs3, [%rd47];
	setp.eq.s16 	%p7, %rs3, 0;
	mul.f32 	%f14, %f13, %f4;
	selp.f32 	%f15, %f3, %f14, %p7;
	max.f32 	%f16, %f12, %f15;
	add.s64 	%rd48, %rd30, 96;
	cvt.u32.u64 	%r39, %rd48;
	div.s32 	%r40, %r39, %r5;
	mul.lo.s32 	%r41, %r40, %r5;
	sub.s32 	%r42, %r39, %r41;
	selp.b32 	%r43, 0, %r40, %p4;
	selp.b32 	%r44, 0, %r42, %p3;
	mul.lo.s32 	%r45, %r7, %r43;
	mad.lo.s32 	%r46, %r8, %r44, %r45;
	shl.b64 	%rd49, %rd48, 32;
	shr.s64 	%rd50, %rd49, 30;
	add.s64 	%rd51, %rd7, %rd50;
	ld.global.f32 	%f17, [%rd51];
	cvt.s64.s32 	%rd52, %r46;
	add.s64 	%rd53, %rd8, %rd52;
	ld.global.u8 	%rs4, [%rd53];
	setp.eq.s16 	%p8, %rs4, 0;
	mul.f32 	%f18, %f17, %f4;
	selp.f32 	%f19, %f3, %f18, %p8;
	max.f32 	%f20, %f16, %f19;
	add.s64 	%rd54, %rd30, 128;
	cvt.u32.u64 	%r47, %rd54;
	div.s32 	%r48, %r47, %r5;
	mul.lo.s32 	%r49, %r48, %r5;
	sub.s32 	%r50, %r47, %r49;
	selp.b32 	%r51, 0, %r48, %p4;
	selp.b32 	%r52, 0, %r50, %p3;
	mul.lo.s32 	%r53, %r7, %r51;
	mad.lo.s32 	%r54, %r8, %r52, %r53;
	shl.b64 	%rd55, %rd54, 32;
	shr.s64 	%rd56, %rd55, 30;
	add.s64 	%rd57, %rd7, %rd56;
	ld.global.f32 	%f21, [%rd57];
	cvt.s64.s32 	%rd58, %r54;
	add.s64 	%rd59, %rd8, %rd58;
	ld.global.u8 	%rs5, [%rd59];
	setp.eq.s16 	%p9, %rs5, 0;
	mul.f32 	%f22, %f21, %f4;
	selp.f32 	%f23, %f3, %f22, %p9;
	max.f32 	%f24, %f20, %f23;
	add.s64 	%rd60, %rd30, 160;
	cvt.u32.u64 	%r55, %rd60;
	div.s32 	%r56, %r55, %r5;
	mul.lo.s32 	%r57, %r56, %r5;
	sub.s32 	%r58, %r55, %r57;
	selp.b32 	%r59, 0, %r56, %p4;
	selp.b32 	%r60, 0, %r58, %p3;
	mul.lo.s32 	%r61, %r7, %r59;
	mad.lo.s32 	%r62, %r8, %r60, %r61;
	shl.b64 	%rd61, %rd60, 32;
	shr.s64 	%rd62, %rd61, 30;
	add.s64 	%rd63, %rd7, %rd62;
	ld.global.f32 	%f25, [%rd63];
	cvt.s64.s32 	%rd64, %r62;
	add.s64 	%rd65, %rd8, %rd64;
	ld.global.u8 	%rs6, [%rd65];
	setp.eq.s16 	%p10, %rs6, 0;
	mul.f32 	%f26, %f25, %f4;
	selp.f32 	%f27, %f3, %f26, %p10;
	max.f32 	%f28, %f24, %f27;
	add.s64 	%rd66, %rd30, 192;
	cvt.u32.u64 	%r63, %rd66;
	div.s32 	%r64, %r63, %r5;
	mul.lo.s32 	%r65, %r64, %r5;
	sub.s32 	%r66, %r63, %r65;
	selp.b32 	%r67, 0, %r64, %p4;
	selp.b32 	%r68, 0, %r66, %p3;
	mul.lo.s32 	%r69, %r7, %r67;
	mad.lo.s32 	%r70, %r8, %r68, %r69;
	shl.b64 	%rd67, %rd66, 32;
	shr.s64 	%rd68, %rd67, 30;
	add.s64 	%rd69, %rd7, %rd68;
	ld.global.f32 	%f29, [%rd69];
	cvt.s64.s32 	%rd70, %r70;
	add.s64 	%rd71, %rd8, %rd70;
	ld.global.u8 	%rs7, [%rd71];
	setp.eq.s16 	%p11, %rs7, 0;
	mul.f32 	%f30, %f29, %f4;
	selp.f32 	%f31, %f3, %f30, %p11;
	max.f32 	%f32, %f28, %f31;
	add.s64 	%rd72, %rd30, 224;
	cvt.u32.u64 	%r71, %rd72;
	div.s32 	%r72, %r71, %r5;
	mul.lo.s32 	%r73, %r72, %r5;
	sub.s32 	%r74, %r71, %r73;
	selp.b32 	%r75, 0, %r72, %p4;
	selp.b32 	%r76, 0, %r74, %p3;
	mul.lo.s32 	%r77, %r7, %r75;
	mad.lo.s32 	%r78, %r8, %r76, %r77;
	shl.b64 	%rd73, %rd72, 32;
	shr.s64 	%rd74, %rd73, 30;
	add.s64 	%rd75, %rd7, %rd74;
	ld.global.f32 	%f33, [%rd75];
	cvt.s64.s32 	%rd76, %r78;
	add.s64 	%rd77, %rd8, %rd76;
	ld.global.u8 	%rs8, [%rd77];
	setp.eq.s16 	%p12, %rs8, 0;
	mul.f32 	%f34, %f33, %f4;
	selp.f32 	%f35, %f3, %f34, %p12;
	max.f32 	%f36, %f32, %f35;
	add.s64 	%rd78, %rd30, 256;
	cvt.u32.u64 	%r79, %rd78;
	div.s32 	%r80, %r79, %r5;
	mul.lo.s32 	%r81, %r80, %r5;
	sub.s32 	%r82, %r79, %r81;
	selp.b32 	%r83, 0, %r80, %p4;
	selp.b32 	%r84, 0, %r82, %p3;
	mul.lo.s32 	%r85, %r7, %r83;
	mad.lo.s32 	%r86, %r8, %r84, %r85;
	shl.b64 	%rd79, %rd78, 32;
	shr.s64 	%rd80, %rd79, 30;
	add.s64 	%rd81, %rd7, %rd80;
	ld.global.f32 	%f37, [%rd81];
	cvt.s64.s32 	%rd82, %r86;
	add.s64 	%rd83, %rd8, %rd82;
	ld.global.u8 	%rs9, [%rd83];
	setp.eq.s16 	%p13, %rs9, 0;
	mul.f32 	%f38, %f37, %f4;
	selp.f32 	%f39, %f3, %f38, %p13;
	max.f32 	%f40, %f36, %f39;
	add.s64 	%rd84, %rd30, 288;
	cvt.u32.u64 	%r87, %rd84;
	div.s32 	%r88, %r87, %r5;
	mul.lo.s32 	%r89, %r88, %r5;
	sub.s32 	%r90, %r87, %r89;
	selp.b32 	%r91, 0, %r88, %p4;
	selp.b32 	%r92, 0, %r90, %p3;
	mul.lo.s32 	%r93, %r7, %r91;
	mad.lo.s32 	%r94, %r8, %r92, %r93;
	shl.b64 	%rd85, %rd84, 32;
	shr.s64 	%rd86, %rd85, 30;
	add.s64 	%rd87, %rd7, %rd86;
	ld.global.f32 	%f41, [%rd87];
	cvt.s64.s32 	%rd88, %r94;
	add.s64 	%rd89, %rd8, %rd88;
	ld.global.u8 	%rs10, [%rd89];
	setp.eq.s16 	%p14, %rs10, 0;
	mul.f32 	%f42, %f41, %f4;
	selp.f32 	%f43, %f3, %f42, %p14;
	max.f32 	%f44, %f40, %f43;
	mov.b32 	%r95, %f44;
	shfl.sync.bfly.b32	%r96|%p15, %r95, 16, 31, -1;
	mov.b32 	%f45, %r96;
	max.f32 	%f46, %f44, %f45;
	mov.b32 	%r97, %f46;
	shfl.sync.bfly.b32	%r98|%p16, %r97, 8, 31, -1;
	mov.b32 	%f47, %r98;
	max.f32 	%f48, %f46, %f47;
	mov.b32 	%r99, %f48;
	shfl.sync.bfly.b32	%r100|%p17, %r99, 4, 31, -1;
	mov.b32 	%f49, %r100;
	max.f32 	%f50, %f48, %f49;
	mov.b32 	%r101, %f50;
	shfl.sync.bfly.b32	%r102|%p18, %r101, 2, 31, -1;
	mov.b32 	%f51, %r102;
	max.f32 	%f52, %f50, %f51;
	mov.b32 	%r103, %f52;
	shfl.sync.bfly.b32	%r104|%p19, %r103, 1, 31, -1;
	mov.b32 	%f53, %r104;
	max.f32 	%f54, %f52, %f53;
	sub.f32 	%f55, %f7, %f54;
	fma.rn.f32 	%f56, %f55, 0f3BBB989D, 0f3F000000;
	cvt.sat.f32.f32 	%f57, %f56;
	mov.f32 	%f58, 0f4B400001;
	mov.f32 	%f59, 0f437C0000;
	fma.rm.f32 	%f60, %f57, %f59, %f58;
	add.f32 	%f61, %f60, 0fCB40007F;
	neg.f32 	%f62, %f61;
	fma.rn.f32 	%f63, %f55, 0f3FB8AA3B, %f62;
	fma.rn.f32 	%f64, %f55, 0f32A57060, %f63;
	mov.b32 	%r105, %f60;
	shl.b32 	%r106, %r105, 23;
	mov.b32 	%f65, %r106;
	ex2.approx.ftz.f32 	%f66, %f64;
	mul.f32 	%f67, %f66, %f65;
	add.f32 	%f68, %f67, 0f00000000;
	sub.f32 	%f69, %f11, %f54;
	fma.rn.f32 	%f70, %f69, 0f3BBB989D, 0f3F000000;
	cvt.sat.f32.f32 	%f71, %f70;
	fma.rm.f32 	%f72, %f71, %f59, %f58;
	add.f32 	%f73, %f72, 0fCB40007F;
	neg.f32 	%f74, %f73;
	fma.rn.f32 	%f75, %f69, 0f3FB8AA3B, %f74;
	fma.rn.f32 	%f76, %f69, 0f32A57060, %f75;
	mov.b32 	%r107, %f72;
	shl.b32 	%r108, %r107, 23;
	mov.b32 	%f77, %r108;
	ex2.approx.ftz.f32 	%f78, %f76;
	mul.f32 	%f79, %f78, %f77;
	add.f32 	%f80, %f68, %f79;
	sub.f32 	%f81, %f15, %f54;
	fma.rn.f32 	%f82, %f81, 0f3BBB989D, 0f3F000000;
	cvt.sat.f32.f32 	%f83, %f82;
	fma.rm.f32 	%f84, %f83, %f59, %f58;
	add.f32 	%f85, %f84, 0fCB40007F;
	neg.f32 	%f86, %f85;
	fma.rn.f32 	%f87, %f81, 0f3FB8AA3B, %f86;
	fma.rn.f32 	%f88, %f81, 0f32A57060, %f87;
	mov.b32 	%r109, %f84;
	shl.b32 	%r110, %r109, 23;
	mov.b32 	%f89, %r110;
	ex2.approx.ftz.f32 	%f90, %f88;
	mul.f32 	%f91, %f90, %f89;
	add.f32 	%f92, %f80, %f91;
	sub.f32 	%f93, %f19, %f54;
	fma.rn.f32 	%f94, %f93, 0f3BBB989D, 0f3F000000;
	cvt.sat.f32.f32 	%f95, %f94;
	fma.rm.f32 	%f96, %f95, %f59, %f58;
	add.f32 	%f97, %f96, 0fCB40007F;
	neg.f32 	%f98, %f97;
	fma.rn.f32 	%f99, %f93, 0f3FB8AA3B, %f98;
	fma.rn.f32 	%f100, %f93, 0f32A57060, %f99;
	mov.b32 	%r111, %f96;
	shl.b32 	%r112, %r111, 23;
	mov.b32 	%f101, %r112;
	ex2.approx.ftz.f32 	%f102, %f100;
	mul.f32 	%f103, %f102, %f101;
	add.f32 	%f104, %f92, %f103;
	sub.f32 	%f105, %f23, %f54;
	fma.rn.f32 	%f106, %f105, 0f3BBB989D, 0f3F000000;
	cvt.sat.f32.f32 	%f107, %f106;
	fma.rm.f32 	%f108, %f107, %f59, %f58;
	add.f32 	%f109, %f108, 0fCB40007F;
	neg.f32 	%f110, %f109;
	fma.rn.f32 	%f111, %f105, 0f3FB8AA3B, %f110;
	fma.rn.f32 	%f112, %f105, 0f32A57060, %f111;
	mov.b32 	%r113, %f108;
	shl.b32 	%r114, %r113, 23;
	mov.b32 	%f113, %r114;
	ex2.approx.ftz.f32 	%f114, %f112;
	mul.f32 	%f115, %f114, %f113;
	add.f32 	%f116, %f104, %f115;
	sub.f32 	%f117, %f27, %f54;
	fma.rn.f32 	%f118, %f117, 0f3BBB989D, 0f3F000000;
	cvt.sat.f32.f32 	%f119, %f118;
	fma.rm.f32 	%f120, %f119, %f59, %f58;
	add.f32 	%f121, %f120, 0fCB40007F;
	neg.f32 	%f122, %f121;
	fma.rn.f32 	%f123, %f117, 0f3FB8AA3B, %f122;
	fma.rn.f32 	%f124, %f117, 0f32A57060, %f123;
	mov.b32 	%r115, %f120;
	shl.b32 	%r116, %r115, 23;
	mov.b32 	%f125, %r116;
	ex2.approx.ftz.f32 	%f126, %f124;
	mul.f32 	%f127, %f126, %f125;
	add.f32 	%f128, %f116, %f127;
	sub.f32 	%f129, %f31, %f54;
	fma.rn.f32 	%f130, %f129, 0f3BBB989D, 0f3F000000;
	cvt.sat.f32.f32 	%f131, %f130;
	fma.rm.f32 	%f132, %f131, %f59, %f58;
	add.f32 	%f133, %f132, 0fCB40007F;
	neg.f32 	%f134, %f133;
	fma.rn.f32 	%f135, %f129, 0f3FB8AA3B, %f134;
	fma.rn.f32 	%f136, %f129, 0f32A57060, %f135;
	mov.b32 	%r117, %f132;
	shl.b32 	%r118, %r117, 23;
	mov.b32 	%f137, %r118;
	ex2.approx.ftz.f32 	%f138, %f136;
	mul.f32 	%f139, %f138, %f137;
	add.f32 	%f140, %f128, %f139;
	sub.f32 	%f141, %f35, %f54;
	fma.rn.f32 	%f142, %f141, 0f3BBB989D, 0f3F000000;
	cvt.sat.f32.f32 	%f143, %f142;
	fma.rm.f32 	%f144, %f143, %f59, %f58;
	add.f32 	%f145, %f144, 0fCB40007F;
	neg.f32 	%f146, %f145;
	fma.rn.f32 	%f147, %f141, 0f3FB8AA3B, %f146;
	fma.rn.f32 	%f148, %f141, 0f32A57060, %f147;
	mov.b32 	%r119, %f144;
	shl.b32 	%r120, %r119, 23;
	mov.b32 	%f149, %r120;
	ex2.approx.ftz.f32 	%f150, %f148;
	mul.f32 	%f151, %f150, %f149;
	add.f32 	%f152, %f140, %f151;
	sub.f32 	%f153, %f39, %f54;
	fma.rn.f32 	%f154, %f153, 0f3BBB989D, 0f3F000000;
	cvt.sat.f32.f32 	%f155, %f154;
	fma.rm.f32 	%f156, %f155, %f59, %f58;
	add.f32 	%f157, %f156, 0fCB40007F;
	neg.f32 	%f158, %f157;
	fma.rn.f32 	%f159, %f153, 0f3FB8AA3B, %f158;
	fma.rn.f32 	%f160, %f153, 0f32A57060, %f159;
	mov.b32 	%r121, %f156;
	shl.b32 	%r122, %r121, 23;
	mov.b32 	%f161, %r122;
	ex2.approx.ftz.f32 	%f162, %f160;
	mul.f32 	%f163, %f162, %f161;
	add.f32 	%f164, %f152, %f163;
	sub.f32 	%f165, %f43, %f54;
	fma.rn.f32 	%f166, %f165, 0f3BBB989D, 0f3F000000;
	cvt.sat.f32.f32 	%f167, %f166;
	fma.rm.f32 	%f168, %f167, %f59, %f58;
	add.f32 	%f169, %f168, 0fCB40007F;
	neg.f32 	%f170, %f169;
	fma.rn.f32 	%f171, %f165, 0f3FB8AA3B, %f170;
	fma.rn.f32 	%f172, %f165, 0f32A57060, %f171;
	mov.b32 	%r123, %f168;
	shl.b32 	%r124, %r123, 23;
	mov.b32 	%f173, %r124;
	ex2.approx.ftz.f32 	%f174, %f172;
	mul.f32 	%f175, %f174, %f173;
	add.f32 	%f176, %f164, %f175;
	mov.b32 	%r125, %f176;
	shfl.sync.bfly.b32	%r126|%p20, %r125, 16, 31, -1;
	mov.b32 	%f177, %r126;
	add.f32 	%f178, %f176, %f177;
	mov.b32 	%r127, %f178;
	shfl.sync.bfly.b32	%r128|%p21, %r127, 8, 31, -1;
	mov.b32 	%f179, %r128;
	add.f32 	%f180, %f178, %f179;
	mov.b32 	%r129, %f180;
	shfl.sync.bfly.b32	%r130|%p22, %r129, 4, 31, -1;
	mov.b32 	%f181, %r130;
	add.f32 	%f182, %f180, %f181;
	mov.b32 	%r131, %f182;
	shfl.sync.bfly.b32	%r132|%p23, %r131, 2, 31, -1;
	mov.b32 	%f183, %r132;
	add.f32 	%f184, %f182, %f183;
	mov.b32 	%r133, %f184;
	shfl.sync.bfly.b32	%r134|%p24, %r133, 1, 31, -1;
	mov.b32 	%f185, %r134;
	add.f32 	%f186, %f184, %f185;
	div.rn.f32 	%f187, %f67, %f186;
	div.rn.f32 	%f188, %f79, %f186;
	div.rn.f32 	%f189, %f91, %f186;
	div.rn.f32 	%f190, %f103, %f186;
	div.rn.f32 	%f191, %f115, %f186;
	div.rn.f32 	%f192, %f127, %f186;
	div.rn.f32 	%f193, %f139, %f186;
	div.rn.f32 	%f194, %f151, %f186;
	div.rn.f32 	%f195, %f163, %f186;
	div.rn.f32 	%f196, %f175, %f186;
	mad.lo.s64 	%rd90, %rd93, %rd5, %rd9;
	shl.b64 	%rd91, %rd90, 2;
	add.s64 	%rd92, %rd10, %rd91;
	st.global.f32 	[%rd92], %f187;
	st.global.f32 	[%rd92+128], %f188;
	st.global.f32 	[%rd92+256], %f189;
	st.global.f32 	[%rd92+384], %f190;
	st.global.f32 	[%rd92+512], %f191;
	st.global.f32 	[%rd92+640], %f192;
	st.global.f32 	[%rd92+768], %f193;
	st.global.f32 	[%rd92+896], %f194;
	st.global.f32 	[%rd92+1024], %f195;
	st.global.f32 	[%rd92+1152], %f196;
	add.s64 	%rd93, %rd93, %rd11;
	setp.lt.s64 	%p25, %rd93, %rd22;
	@%p25 bra 	$L__BB244_4;
$L__BB244_5:
	ret;

}
	// .globl	_Z15SoftmaxWarpImplI22BroadcastScaleMaskLoadIffbLm2EiE11DirectStoreIffEfLi1ELi10ELi32ELi1ELb1EL9Algorithm0EEvT_T0_ll
.visible .entry _Z15SoftmaxWarpImplI22BroadcastScaleMaskLoadIffbLm2EiE11DirectStoreIffEfLi1ELi10ELi32ELi1ELb1EL9Algorithm0EEvT_T0_ll(
	.param .align 8 .b8 _Z15SoftmaxWarpImplI22BroadcastScaleMaskLoadIffbLm2EiE11DirectStoreIffEfLi1ELi10ELi32ELi1ELb1EL9Algorithm0EEvT_T0_ll_param_0[88],
	.param .align 8 .b8 _Z15SoftmaxWarpImplI22BroadcastScaleMaskLoadIffbLm2EiE11DirectStoreIffEfLi1ELi10ELi32ELi1ELb1EL9Algorithm0EEvT_T0_ll_param_1[16],
	.param .u64 _Z15SoftmaxWarpImplI22BroadcastScaleMaskLoadIffbLm2EiE11DirectStoreIffEfLi1ELi10ELi32ELi1ELb1EL9Algorithm0EEvT_T0_ll_param_2,
	.param .u64 _Z15SoftmaxWarpImplI22BroadcastScaleMaskLoadIffbLm2EiE11DirectStoreIffEfLi1ELi10ELi32ELi1ELb1EL9Algorithm0EEvT_T0_ll_param_3
)
{
	.reg .pred 	%p<64>;
	.reg .b16 	%rs<11>;
	.reg .b32 	%r<145>;
	.reg .b32 	%f<247>;
	.reg .b64 	%rd<103>;

	ld.param.u64 	%rd27, [_Z15SoftmaxWarpImplI22BroadcastScaleMaskLoadIffbLm2EiE11DirectStoreIffEfLi1ELi10ELi32ELi1ELb1EL9Algorithm0EEvT_T0_ll_param_1+8];
	ld.param.u64 	%rd26, [_Z15SoftmaxWarpImplI22BroadcastScaleMaskLoadIffbLm2EiE11DirectStoreIffEfLi1ELi10ELi32ELi1ELb1EL9Algorithm0EEvT_T0_ll_param_1];
	ld.param.v2.f32 	{%f53, %f54}, [_Z15SoftmaxWarpImplI22BroadcastScaleMaskLoadIffbLm2EiE11DirectStoreIffEfLi1ELi10ELi32ELi1ELb1EL9Algorithm0EEvT_T0_ll_param_0+80];
	ld.param.u64 	%rd25, [_Z15SoftmaxWarpImplI22BroadcastScaleMaskLoadIffbLm2EiE11DirectStoreIffEfLi1ELi10ELi32ELi1ELb1EL9Algorithm0EEvT_T0_ll_param_0+72];
	ld.param.v2.u32 	{%r6, %r7}, [_Z15SoftmaxWarpImplI22BroadcastScaleMaskLoadIffbLm2EiE11DirectStoreIffEfLi1ELi10ELi32ELi1ELb1EL9Algorithm0EEvT_T0_ll_param_0+56];
	ld.param.v2.u32 	{%r4, %r5}, [_Z15SoftmaxWarpImplI22BroadcastScaleMaskLoadIffbLm2EiE11DirectStoreIffEfLi1ELi10ELi32ELi1ELb1EL9Algorithm0EEvT_T0_ll_param_0+40];
	ld.param.u64 	%rd21, [_Z15SoftmaxWarpImplI22BroadcastScaleMaskLoadIffbLm2EiE11DirectStoreIffEfLi1ELi10ELi32ELi1ELb1EL9Algorithm0EEvT_T0_ll_param_0+24];
	ld.param.u64 	%rd20, [_Z15SoftmaxWarpImplI22BroadcastScaleMaskLoadIffbLm2EiE11DirectStoreIffEfLi1ELi10ELi32ELi1ELb1EL9Algorithm0EEvT_T0_ll_param_0+16];
	ld.param.u64 	%rd19, [_Z15SoftmaxWarpImplI22BroadcastScaleMaskLoadIffbLm2EiE11DirectStoreIffEfLi1ELi10ELi32ELi1ELb1EL9Algorithm0EEvT_T0_ll_param_0+8];
	ld.param.u64 	%rd18, [_Z15SoftmaxWarpImplI22BroadcastScaleMaskLoadIffbLm2EiE11DirectStoreIffEfLi1ELi10ELi32ELi1ELb1EL9Algorithm0EEvT_T0_ll_param_0];
	ld.param.u64 	%rd29, [_Z15SoftmaxWarpImplI22BroadcastScaleMaskLoadIffbLm2EiE11DirectStoreIffEfLi1ELi10ELi32ELi1ELb1EL9Algorithm0EEvT_T0_ll_param_3];
	cvta.to.global.u64 	%rd1, %rd18;
	cvta.to.global.u64 	%rd2, %rd19;
	setp.lt.s64 	%p1, %rd29, 321;
	@%p1 bra 	$L__BB245_2;
	mov.u64 	%rd30, $str;
	cvta.global.u64 	%rd31, %rd30;
	mov.u64 	%rd32, $str$1;
	cvta.global.u64 	%rd33, %rd32;
	mov.u64 	%rd34, __unnamed_241;
	cvta.global.u64 	%rd35, %rd34;
	{ // callseq 240, 0
	.param .b64 param0;
	st.param.b64 	[param0], %rd31;
	.param .b64 param1;
	st.param.b64 	[param1], %rd33;
	.param .b32 param2;
	st.param.b32 	[param2], 219;
	.param .b64 param3;
	st.param.b64 	[param3], %rd35;
	.param .b64 param4;
	st.param.b64 	[param4], 1;
	call.uni 
	__assertfail, 
	(
	param0, 
	param1, 
	param2, 
	param3, 
	param4
	);
	} // callseq 240
$L__BB245_2:
	ld.param.u64 	%rd100, [_Z15SoftmaxWarpImplI22BroadcastScaleMaskLoadIffbLm2EiE11DirectStoreIffEfLi1ELi10ELi32ELi1ELb1EL9Algorithm0EEvT_T0_ll_param_2];
	mov.u32 	%r8, %ctaid.x;
	mov.u32 	%r9, %ntid.y;
	mov.u32 	%r10, %tid.y;
	mad.lo.s32 	%r11, %r8, %r9, %r10;
	cvt.s64.s32 	%rd102, %r11;
	setp.le.s64 	%p2, %rd100, %rd102;
	@%p2 bra 	$L__BB245_45;
	mov.u32 	%r12, %tid.x;
	cvt.u64.u32 	%rd4, %r12;
	add.s32 	%r13, %r12, 32;
	cvt.u64.u32 	%rd5, %r13;
	add.s32 	%r14, %r12, 64;
	cvt.u64.u32 	%rd6, %r14;
	add.s32 	%r15, %r12, 96;
	cvt.u64.u32 	%rd7, %r15;
	add.s32 	%r16, %r12, 128;
	cvt.u64.u32 	%rd8, %r16;
	add.s32 	%r17, %r12, 160;
	cvt.u64.u32 	%rd9, %r17;
	add.s32 	%r18, %r12, 192;
	cvt.u64.u32 	%rd10, %r18;
	add.s32 	%r19, %r12, 224;
	cvt.u64.u32 	%rd11, %r19;
	add.s32 	%r20, %r12, 256;
	cvt.u64.u32 	%rd12, %r20;
	add.s32 	%r21, %r12, 288;
	cvt.u64.u32 	%rd13, %r21;
$L__BB245_4:
	setp.le.s64 	%p3, %rd29, %rd4;
	mul.lo.s64 	%rd15, %rd25, %rd102;
	mov.f32 	%f227, 0fFF800000;
	mov.f32 	%f230, %f227;
	@%p3 bra 	$L__BB245_6;
	setp.eq.s64 	%p4, %rd21, 1;
	setp.eq.s64 	%p5, %rd20, 1;
	add.s64 	%rd36, %rd15, %rd4;
	cvt.u32.u64 	%r22, %rd36;
	div.s32 	%r23, %r22, %r4;
	mul.lo.s32 	%r24, %r23, %r4;
	sub.s32 	%r25, %r22, %r24;
	selp.b32 	%r26, 0, %r23, %p5;
	selp.b32 	%r27, 0, %r25, %p4;
	mul.lo.s32 	%r28, %r6, %r26;
	mad.lo.s32 	%r29, %r7, %r27, %r28;
	shl.b64 	%rd37, %rd36, 32;
	shr.s64 	%rd38, %rd37, 30;
	add.s64 	%rd39, %rd1, %rd38;
	ld.global.f32 	%f56, [%rd39];
	cvt.s64.s32 	%rd40, %r29;
	add.s64 	%rd41, %rd2, %rd40;
	ld.global.u8 	%rs1, [%rd41];
	setp.eq.s16 	%p6, %rs1, 0;
	mul.f32 	%f57, %f56, %f54;
	selp.f32 	%f227, %f53, %f57, %p6;
	max.f32 	%f230, %f227, 0fFF800000;
$L__BB245_6:
	setp.le.s64 	%p7, %rd29, %rd5;
	mov.f32 	%f229, 0fFF800000;
	@%p7 bra 	$L__BB245_8;
	setp.eq.s64 	%p8, %rd21, 1;
	setp.eq.s64 	%p9, %rd20, 1;
	add.s64 	%rd42, %rd15, %rd5;
	cvt.u32.u64 	%r30, %rd42;
	div.s32 	%r31, %r30, %r4;
	mul.lo.s32 	%r32, %r31, %r4;
	sub.s32 	%r33, %r30, %r32;
	selp.b32 	%r34, 0, %r31, %p9;
	selp.b32 	%r35, 0, %r33, %p8;
	mul.lo.s32 	%r36, %r6, %r34;
	mad.lo.s32 	%r37, %r7, %r35, %r36;
	shl.b64 	%rd43, %rd42, 32;
	shr.s64 	%rd44, %rd43, 30;
	add.s64 	%rd45, %rd1, %rd44;
	ld.global.f32 	%f59, [%rd45];
	cvt.s64.s32 	%rd46, %r37;
	add.s64 	%rd47, %rd2, %rd46;
	ld.global.u8 	%rs2, [%rd47];
	setp.eq.s16 	%p10, %rs2, 0;
	mul.f32 	%f60, %f59, %f54;
	selp.f32 	%f229, %f53, %f60, %p10;
	max.f32 	%f230, %f230, %f229;
$L__BB245_8:
	setp.le.s64 	%p11, %rd29, %rd6;
	mov.f32 	%f231, 0fFF800000;
	@%p11 bra 	$L__BB245_10;
	setp.eq.s64 	%p12, %rd21, 1;
	setp.eq.s64 	%p13, %rd20, 1;
	add.s64 	%rd48, %rd15, %rd6;
	cvt.u32.u64 	%r38, %rd48;
	div.s32 	%r39, %r38, %r4;
	mul.lo.s32 	%r40, %r39, %r4;
	sub.s32 	%r41, %r38, %r40;
	selp.b32 	%r42, 0, %r39, %p13;
	selp.b32 	%r43, 0, %r41, %p12;
	mul.lo.s32 	%r44, %r6, %r42;
	mad.lo.s32 	%r45, %r7, %r43, %r44;
	shl.b64 	%rd49, %rd48, 32;
	shr.s64 	%rd50, %rd49, 30;
	add.s64 	%rd51, %rd1, %rd50;
	ld.global.f32 	%f62, [%rd51];
	cvt.s64.s32 	%rd52, %r45;
	add.s64 	%rd53, %rd2, %rd52;
	ld.global.u8 	%rs3, [%rd53];
	setp.eq.s16 	%p14, %rs3, 0;
	mul.f32 	%f63, %f62, %f54;
	selp.f32 	%f231, %f53, %f63, %p14;
	max.f32 	%f230, %f230, %f231;
$L__BB245_10:
	setp.le.s64 	%p15, %rd29, %rd7;
	mov.f32 	%f233, 0fFF800000;
	@%p15 bra 	$L__BB245_12;
	setp.eq.s64 	%p16, %rd21, 1;
	setp.eq.s64 	%p17, %rd20, 1;
	add.s64 	%rd54, %rd15, %rd7;
	cvt.u32.u64 	%r46, %rd54;
	div.s32 	%r47, %r46, %r4;
	mul.lo.s32 	%r48, %r47, %r4;
	sub.s32 	%r49, %r46, %r48;
	selp.b32 	%r50, 0, %r47, %p17;
	selp.b32 	%r51, 0, %r49, %p16;
	mul.lo.s32 	%r52, %r6, %r50;
	mad.lo.s32 	%r53, %r7, %r51, %r52;
	shl.b64 	%rd55, %rd54, 32;
	shr.s64 	%rd56, %rd55, 30;
	add.s64 	%rd57, %rd1, %rd56;
	ld.global.f32 	%f65, [%rd57];
	cvt.s64.s32 	%rd58, %r53;
	add.s64 	%rd59, %rd2, %rd58;
	ld.global.u8 	%rs4, [%rd59];
	setp.eq.s16 	%p18, %rs4, 0;
	mul.f32 	%f66, %f65, %f54;
	selp.f32 	%f233, %f53, %f66, %p18;
	max.f32 	%f230, %f230, %f233;
$L__BB245_12:
	setp.le.s64 	%p19, %rd29, %rd8;
	mov.f32 	%f235, 0fFF800000;
	@%p19 bra 	$L__BB245_14;
	setp.eq.s64 	%p20, %rd21, 1;
	setp.eq.s64 	%p21, %rd20, 1;
	add.s64 	%rd60, %rd15, %rd8;
	cvt.u32.u64 	%r54, %rd60;
	div.s32 	%r55, %r54, %r4;
	mul.lo.s32 	%r56, %r55, %r4;
	sub.s32 	%r57, %r54, %r56;
	selp.b32 	%r58, 0, %r55, %p21;
	selp.b32 	%r59, 0, %r57, %p20;
	mul.lo.s32 	%r60, %r6, %r58;
	mad.lo.s32 	%r61, %r7, %r59, %r60;
	shl.b64 	%rd61, %rd60, 32;
	shr.s64 	%rd62, %rd61, 30;
	add.s64 	%rd63, %rd1, %rd62;
	ld.global.f32 	%f68, [%rd63];
	cvt.s64.s32 	%rd64, %r61;
	add.s64 	%rd65, %rd2, %rd64;
	ld.global.u8 	%rs5, [%rd65];
	setp.eq.s16 	%p22, %rs5, 0;
	mul.f32 	%f69, %f68, %f54;
	selp.f32 	%f235, %f53, %f69, %p22;
	max.f32 	%f230, %f230, %f235;
$L__BB245_14:
	setp.le.s64 	%p23, %rd29, %rd9;
	mov.f32 	%f237, 0fFF800000;
	@%p23 bra 	$L__BB245_16;
	setp.eq.s64 	%p24, %rd21, 1;
	setp.eq.s64 	%p25, %rd20, 1;
	add.s64 	%rd66, %rd15, %rd9;
	cvt.u32.u64 	%r62, %rd66;
	div.s32 	%r63, %r62, %r4;
	mul.lo.s32 	%r64, %r63, %r4;
	sub.s32 	%r65, %r62, %r64;
	selp.b32 	%r66, 0, %r63, %p25;
	selp.b32 	%r67, 0, %r65, %p24;
	mul.lo.s32 	%r68, %r6, %r66;
	mad.lo.s32 	%r69, %r7, %r67, %r68;
	shl.b64 	%rd67, %rd66, 32;
	shr.s64 	%rd68, %rd67, 30;
	add.s64 	%rd69, %rd1, %rd68;
	ld.global.f32 	%f71, [%rd69];
	cvt.s64.s32 	%rd70, %r69;
	add.s64 	%rd71, %rd2, %rd70;
	ld.global.u8 	%rs6, [%rd71];
	setp.eq.s16 	%p26, %rs6, 0;
	mul.f32 	%f72, %f71, %f54;
	selp.f32 	%f237, %f53, %f72, %p26;
	max.f32 	%f230, %f230, %f237;
$L__BB245_16:
	setp.le.s64 	%p27, %rd29, %rd10;
	mov.f32 	%f239, 0fFF800000;
	@%p27 bra 	$L__BB245_18;
	setp.eq.s64 	%p28, %rd21, 1;
	setp.eq.s64 	%p29, %rd20, 1;
	add.s64 	%rd72, %rd15, %rd10;
	cvt.u32.u64 	%r70, %rd72;
	div.s32 	%r71, %r70, %r4;
	mul.lo.s32 	%r72, %r71, %r4;
	sub.s32 	%r73, %r70, %r72;
	selp.b32 	%r74, 0, %r71, %p29;
	selp.b32 	%r75, 0, %r73, %p28;
	mul.lo.s32 	%r76, %r6, %r74;
	mad.lo.s32 	%r77, %r7, %r75, %r76;
	shl.b64 	%rd73, %rd72, 32;
	shr.s64 	%rd74, %rd73, 30;
	add.s64 	%rd75, %rd1, %rd74;
	ld.global.f32 	%f74, [%rd75];
	cvt.s64.s32 	%rd76, %r77;
	add.s64 	%rd77, %rd2, %rd76;
	ld.global.u8 	%rs7, [%rd77];
	setp.eq.s16 	%p30, %rs7, 0;
	mul.f32 	%f75, %f74, %f54;
	selp.f32 	%f239, %f53, %f75, %p30;
	max.f32 	%f230, %f230, %f239;
$L__BB245_18:
	setp.le.s64 	%p31, %rd29, %rd11;
	mov.f32 	%f241, 0fFF800000;
	@%p31 bra 	$L__BB245_20;
	setp.eq.s64 	%p32, %rd21, 1;
	setp.eq.s64 	%p33, %rd20, 1;
	add.s64 	%rd78, %rd15, %rd11;
	cvt.u32.u64 	%r78, %rd78;
	div.s32 	%r79, %r78, %r4;
	mul.lo.s32 	%r80, %r79, %r4;
	sub.s32 	%r81, %r78, %r80;
	selp.b32 	%r82, 0, %r79, %p33;
	selp.b32 	%r83, 0, %r81, %p32;
	mul.lo.s32 	%r84, %r6, %r82;
	mad.lo.s32 	%r85, %r7, %r83, %r84;
	shl.b64 	%rd79, %rd78, 32;
	shr.s64 	%rd80, %rd79, 30;
	add.s64 	%rd81, %rd1, %rd80;
	ld.global.f32 	%f77, [%rd81];
	cvt.s64.s32 	%rd82, %r85;
	add.s64 	%rd83, %rd2, %rd82;
	ld.global.u8 	%rs8, [%rd83];
	setp.eq.s16 	%p34, %rs8, 0;
	mul.f32 	%f78, %f77, %f54;
	selp.f32 	%f241, %f53, %f78, %p34;
	max.f32 	%f230, %f230, %f241;
$L__BB245_20:
	setp.le.s64 	%p35, %rd29, %rd12;
	mov.f32 	%f243, 0fFF800000;
	@%p35 bra 	$L__BB245_22;
	setp.eq.s64 	%p36, %rd21, 1;
	setp.eq.s64 	%p37, %rd20, 1;
	add.s64 	%rd84, %rd15, %rd12;
	cvt.u32.u64 	%r86, %rd84;
	div.s32 	%r87, %r86, %r4;
	mul.lo.s32 	%r88, %r87, %r4;
	sub.s32 	%r89, %r86, %r88;
	selp.b32 	%r90, 0, %r87, %p37;
	selp.b32 	%r91, 0, %r89, %p36;
	mul.lo.s32 	%r92, %r6, %r90;
	mad.lo.s32 	%r93, %r7, %r91, %r92;
	shl.b64 	%rd85, %rd84, 32;
	shr.s64 	%rd86, %rd85, 30;
	add.s64 	%rd87, %rd1, %rd86;
	ld.global.f32 	%f80, [%rd87];
	cvt.s64.s32 	%rd88, %r93;
	add.s64 	%rd89, %rd2, %rd88;
	ld.global.u8 	%rs9, [%rd89];
	setp.eq.s16 	%p38, %rs9, 0;
	mul.f32 	%f81, %f80, %f54;
	selp.f32 	%f243, %f53, %f81, %p38;
	max.f32 	%f230, %f230, %f243;
$L__BB245_22:
	setp.le.s64 	%p39, %rd29, %rd13;
	mov.f32 	%f245, 0fFF800000;
	@%p39 bra 	$L__BB245_24;
	setp.eq.s64 	%p40, %rd21, 1;
	setp.eq.s64 	%p41, %rd20, 1;
	add.s64 	%rd90, %rd15, %rd13;
	cvt.u32.u64 	%r94, %rd90;
	div.s32 	%r95, %r94, %r4;
	mul.lo.s32 	%r96, %r95, %r4;
	sub.s32 	%r97, %r94, %r96;
	selp.b32 	%r98, 0, %r95, %p41;
	selp.b32 	%r99, 0, %r97, %p40;
	mul.lo.s32 	%r100, %r6, %r98;
	mad.lo.s32 	%r101, %r7, %r99, %r100;
	shl.b64 	%rd91, %rd90, 32;
	shr.s64 	%rd92, %rd91, 30;
	add.s64 	%rd93, %rd1, %rd92;
	ld.global.f32 	%f83, [%rd93];
	cvt.s64.s32 	%rd94, %r101;
	add.s64 	%rd95, %rd2, %rd94;
	ld.global.u8 	%rs10, [%rd95];
	setp.eq.s16 	%p42, %rs10, 0;
	mul.f32 	%f84, %f83, %f54;
	selp.f32 	%f245, %f53, %f84, %p42;
	max.f32 	%f230, %f230, %f245;
$L__BB245_24:
	setp.le.s64 	%p43, %rd29, %rd4;
	mov.b32 	%r102, %f230;
	shfl.sync.bfly.b32	%r103|%p44, %r102, 16, 31, -1;
	mov.b32 	%f85, %r103;
	max.f32 	%f86, %f230, %f85;
	mov.b32 	%r104, %f86;
	shfl.sync.bfly.b32	%r105|%p45, %r104, 8, 31, -1;
	mov.b32 	%f87, %r105;
	max.f32 	%f88, %f86, %f87;
	mov.b32 	%r106, %f88;
	shfl.sync.bfly.b32	%r107|%p46, %r106, 4, 31, -1;
	mov.b32 	%f89, %r107;
	max.f32 	%f90, %f88, %f89;
	mov.b32 	%r108, %f90;
	shfl.sync.bfly.b32	%r109|%p47, %r108, 2, 31, -1;
	mov.b32 	%f91, %r109;
	max.f32 	%f92, %f90, %f91;
	mov.b32 	%r110, %f92;
	shfl.sync.bfly.b32	%r111|%p48, %r110, 1, 31, -1;
	mov.b32 	%f93, %r111;
	max.f32 	%f94, %f92, %f93;
	sub.f32 	%f95, %f227, %f94;
	fma.rn.f32 	%f96, %f95, 0f3BBB989D, 0f3F000000;
	cvt.sat.f32.f32 	%f97, %f96;
	mov.f32 	%f98, 0f4B400001;
	mov.f32 	%f99, 0f437C0000;
	fma.rm.f32 	%f100, %f97, %f99, %f98;
	add.f32 	%f101, %f100, 0fCB40007F;
	neg.f32 	%f102, %f101;
	fma.rn.f32 	%f103, %f95, 0f3FB8AA3B, %f102;
	fma.rn.f32 	%f104, %f95, 0f32A57060, %f103;
	mov.b32 	%r112, %f100;
	shl.b32 	%r113, %r112, 23;
	mov.b32 	%f105, %r113;
	ex2.approx.ftz.f32 	%f106, %f104;
	mul.f32 	%f107, %f106, %f105;
	add.f32 	%f108, %f107, 0f00000000;
	sub.f32 	%f109, %f229, %f94;
	fma.rn.f32 	%f110, %f109, 0f3BBB989D, 0f3F000000;
	cvt.sat.f32.f32 	%f111, %f110;
	fma.rm.f32 	%f112, %f111, %f99, %f98;
	add.f32 	%f113, %f112, 0fCB40007F;
	neg.f32 	%f114, %f113;
	fma.rn.f32 	%f115, %f109, 0f3FB8AA3B, %f114;
	fma.rn.f32 	%f116, %f109, 0f32A57060, %f115;
	mov.b32 	%r114, %f112;
	shl.b32 	%r115, %r114, 23;
	mov.b32 	%f117, %r115;
	ex2.approx.ftz.f32 	%f118, %f116;
	mul.f32 	%f119, %f118, %f117;
	add.f32 	%f120, %f108, %f119;
	sub.f32 	%f121, %f231, %f94;
	fma.rn.f32 	%f122, %f121, 0f3BBB989D, 0f3F000000;
	cvt.sat.f32.f32 	%f123, %f122;
	fma.rm.f32 	%f124, %f123, %f99, %f98;
	add.f32 	%f125, %f124, 0fCB40007F;
	neg.f32 	%f126, %f125;
	fma.rn.f32 	%f127, %f121, 0f3FB8AA3B, %f126;
	fma.rn.f32 	%f128, %f121, 0f32A57060, %f127;
	mov.b32 	%r116, %f124;
	shl.b32 	%r117, %r116, 23;
	mov.b32 	%f129, %r117;
	ex2.approx.ftz.f32 	%f130, %f128;
	mul.f32 	%f131, %f130, %f129;
	add.f32 	%f132, %f120, %f131;
	sub.f32 	%f133, %f233, %f94;
	fma.rn.f32 	%f134, %f133, 0f3BBB989D, 0f3F000000;
	cvt.sat.f32.f32 	%f135, %f134;
	fma.rm.f32 	%f136, %f135, %f99, %f98;
	add.f32 	%f137, %f136, 0fCB40007F;
	neg.f32 	%f138, %f137;
	fma.rn.f32 	%f139, %f133, 0f3FB8AA3B, %f138;
	fma.rn.f32 	%f140, %f133, 0f32A57060, %f139;
	mov.b32 	%r118, %f136;
	shl.b32 	%r119, %r118, 23;
	mov.b32 	%f141, %r119;
	ex2.approx.ftz.f32 	%f142, %f140;
	mul.f32 	%f143, %f142, %f141;
	add.f32 	%f144, %f132, %f143;
	sub.f32 	%f145, %f235, %f94;
	fma.rn.f32 	%f146, %f145, 0f3BBB989D, 0f3F000000;
	cvt.sat.f32.f32 	%f147, %f146;
	fma.rm.f32 	%f148, %f147, %f99, %f98;
	add.f32 	%f149, %f148, 0fCB40007F;
	neg.f32 	%f150, %f149;
	fma.rn.f32 	%f151, %f145, 0f3FB8AA3B, %f150;
	fma.rn.f32 	%f152, %f145, 0f32A57060, %f151;
	mov.b32 	%r120, %f148;
	shl.b32 	%r121, %r120, 23;
	mov.b32 	%f153, %r121;
	ex2.approx.ftz.f32 	%f154, %f152;
	mul.f32 	%f155, %f154, %f153;
	add.f32 	%f156, %f144, %f155;
	sub.f32 	%f157, %f237, %f94;
	fma.rn.f32 	%f158, %f157, 0f3BBB989D, 0f3F000000;
	cvt.sat.f32.f32 	%f159, %f158;
	fma.rm.f32 	%f160, %f159, %f99, %f98;
	add.f32 	%f161, %f160, 0fCB40007F;
	neg.f32 	%f162, %f161;
	fma.rn.f32 	%f163, %f157, 0f3FB8AA3B, %f162;
	fma.rn.f32 	%f164, %f157, 0f32A57060, %f163;
	mov.b32 	%r122, %f160;
	shl.b32 	%r123, %r122, 23;
	mov.b32 	%f165, %r123;
	ex2.approx.ftz.f32 	%f166, %f164;
	mul.f32 	%f167, %f166, %f165;
	add.f32 	%f168, %f156, %f167;
	sub.f32 	%f169, %f239, %f94;
	fma.rn.f32 	%f170, %f169, 0f3BBB989D, 0f3F000000;
	cvt.sat.f32.f32 	%f171, %f170;
	fma.rm.f32 	%f172, %f171, %f99, %f98;
	add.f32 	%f173, %f172, 0fCB40007F;
	neg.f32 	%f174, %f173;
	fma.rn.f32 	%f175, %f169, 0f3FB8AA3B, %f174;
	fma.rn.f32 	%f176, %f169, 0f32A57060, %f175;
	mov.b32 	%r124, %f172;
	shl.b32 	%r125, %r124, 23;
	mov.b32 	%f177, %r125;
	ex2.approx.ftz.f32 	%f178, %f176;
	mul.f32 	%f179, %f178, %f177;
	add.f32 	%f180, %f168, %f179;
	sub.f32 	%f181, %f241, %f94;
	fma.rn.f32 	%f182, %f181, 0f3BBB989D, 0f3F000000;
	cvt.sat.f32.f32 	%f183, %f182;
	fma.rm.f32 	%f184, %f183, %f99, %f98;
	add.f32 	%f185, %f184, 0fCB40007F;
	neg.f32 	%f186, %f185;
	fma.rn.f32 	%f187, %f181, 0f3FB8AA3B, %f186;
	fma.rn.f32 	%f188, %f181, 0f32A57060, %f187;
	mov.b32 	%r126, %f184;
	shl.b32 	%r127, %r126, 23;
	mov.b32 	%f189, %r127;
	ex2.approx.ftz.f32 	%f190, %f188;
	mul.f32 	%f191, %f190, %f189;
	add.f32 	%f192, %f180, %f191;
	sub.f32 	%f193, %f243, %f94;
	fma.rn.f32 	%f194, %f193, 0f3BBB989D, 0f3F000000;
	cvt.sat.f32.f32 	%f195, %f194;
	fma.rm.f32 	%f196, %f195, %f99, %f98;
	add.f32 	%f197, %f196, 0fCB40007F;
	neg.f32 	%f198, %f197;
	fma.rn.f32 	%f199, %f193, 0f3FB8AA3B, %f198;
	fma.rn.f32 	%f200, %f193, 0f32A57060, %f199;
	mov.b32 	%r128, %f196;
	shl.b32 	%r129, %r128, 23;
	mov.b32 	%f201, %r129;
	ex2.approx.ftz.f32 	%f202, %f200;
	mul.f32 	%f203, %f202, %f201;
	add.f32 	%f204, %f192, %f203;
	sub.f32 	%f205, %f245, %f94;
	fma.rn.f32 	%f206, %f205, 0f3BBB989D, 0f3F000000;
	cvt.sat.f32.f32 	%f207, %f206;
	fma.rm.f32 	%f208, %f207, %f99, %f98;
	add.f32 	%f209, %f208, 0fCB40007F;
	neg.f32 	%f210, %f209;
	fma.rn.f32 	%f211, %f205, 0f3FB8AA3B, %f210;
	fma.rn.f32 	%f212, %f205, 0f32A57060, %f211;
	mov.b32 	%r130, %f208;
	shl.b32 	%r131, %r130, 23;
	mov.b32 	%f213, %r131;
	ex2.approx.ftz.f32 	%f214, %f212;
	mul.f32 	%f215, %f214, %f213;
	add.f32 	%f216, %f204, %f215;
	mov.b32 	%r132, %f216;
	shfl.sync.bfly.b32	%r133|%p49, %r132, 16, 31, -1;
	mov.b32 	%f217, %r133;
	add.f32 	%f218, %f216, %f217;
	mov.b32 	%r134, %f218;
	shfl.sync.bfly.b32	%r135|%p50, %r134, 8, 31, -1;
	mov.b32 	%f219, %r135;
	add.f32 	%f220, %f218, %f219;
	mov.b32 	%r136, %f220;
	shfl.sync.bfly.b32	%r137|%p51, %r136, 4, 31, -1;
	mov.b32 	%f221, %r137;
	add.f32 	%f222, %f220, %f221;
	mov.b32 	%r138, %f222;
	shfl.sync.bfly.b32	%r139|%p52, %r138, 2, 31, -1;
	mov.b32 	%f223, %r139;
	add.f32 	%f224, %f222, %f223;
	mov.b32 	%r140, %f224;
	shfl.sync.bfly.b32	%r141|%p53, %r140, 1, 31, -1;
	mov.b32 	%f225, %r141;
	add.f32 	%f226, %f224, %f225;
	div.rn.f32 	%f43, %f107, %f226;
	div.rn.f32 	%f44, %f119, %f226;
	div.rn.f32 	%f45, %f131, %f226;
	div.rn.f32 	%f46, %f143, %f226;
	div.rn.f32 	%f47, %f155, %f226;
	div.rn.f32 	%f48, %f167, %f226;
	div.rn.f32 	%f49, %f179, %f226;
	div.rn.f32 	%f50, %f191, %f226;
	div.rn.f32 	%f51, %f203, %f226;
	div.rn.f32 	%f52, %f215, %f226;
	mad.lo.s64 	%rd96, %rd102, %rd27, %rd4;
	cvta.to.global.u64 	%rd97, %rd26;
	shl.b64 	%rd98, %rd96, 2;
	add.s64 	%rd16, %rd97, %rd98;
	@%p43 bra 	$L__BB245_26;
	st.global.f32 	[%rd16], %f43;
$L__BB245_26:
	setp.le.s64 	%p54, %rd29, %rd5;
	@%p54 bra 	$L__BB245_28;
	st.global.f32 	[%rd16+128], %f44;
$L__BB245_28:
	setp.le.s64 	%p55, %rd29, %rd6;
	@%p55 bra 	$L__BB245_30;
	st.global.f32 	[%rd16+256], %f45;
$L__BB245_30:
	setp.le.s64 	%p56, %rd29, %rd7;
	@%p56 bra 	$L__BB245_32;
	st.global.f32 	[%rd16+384], %f46;
$L__BB245_32:
	setp.le.s64 	%p57, %rd29, %rd8;
	@%p57 bra 	$L__BB245_34;
	st.global.f32 	[%rd16+512], %f47;
$L__BB245_34:
	setp.le.s64 	%p58, %rd29, %rd9;
	@%p58 bra 	$L__BB245_36;
	st.global.f32 	[%rd16+640], %f48;
$L__BB245_36:
	setp.le.s64 	%p59, %rd29, %rd10;
	@%p59 bra 	$L__BB245_38;
	st.global.f32 	[%rd16+768], %f49;
$L__BB245_38:
	setp.le.s64 	%p60, %rd29, %rd11;
	@%p60 bra 	$L__BB245_40;
	st.global.f32 	[%rd16+896], %f50;
$L__BB245_40:
	setp.le.s64 	%p61, %rd29, %rd12;
	@%p61 bra 	$L__BB245_42;
	st.global.f32 	[%rd16+1024], %f51;
$L__BB245_42:
	setp.le.s64 	%p62, %rd29, %rd13;
	@%p62 bra 	$L__BB245_44;
	st.global.f32 	[%rd16+1152], %f52;
$L__BB245_44:
	ld.param.u64 	%rd101, [_Z15SoftmaxWarpImplI22BroadcastScaleMaskLoadIffbLm2EiE11DirectStoreIffEfLi1ELi10ELi32ELi1ELb1EL9Algorithm0EEvT_T0_ll_param_2];
	mov.u32 	%r142, %nctaid.x;
	mov.u32 	%r143, %ntid.y;
	mul.lo.s32 	%r144, %r142, %r143;
	cvt.s64.s32 	%rd99, %r144;
	add.s64 	%rd102, %rd102, %rd99;
	setp.lt.s64 	%p63, %rd102, %rd101;
	@%p63 bra 	$L__BB245_4;
$L__BB245_45:
	ret;

}
	// .globl	_Z15SoftmaxWarpImplI22BroadcastScaleMaskLoadIffbLm2EiE11DirectStoreIffEfLi1ELi11ELi32ELi1ELb0EL9Algorithm0EEvT_T0_ll
.visible .entry _Z15SoftmaxWarpImplI22BroadcastScaleMaskLoadIffbLm2EiE11DirectStoreIffEfLi1ELi11ELi32ELi1ELb0EL9Algorithm0EEvT_T0_ll(
	.param .align 8 .b8 _Z15SoftmaxWarpImplI22BroadcastScaleMaskLoadIffbLm2EiE11DirectStoreIffEfLi1ELi11ELi32ELi1ELb0EL9Algorithm0EEvT_T0_ll_param_0[88],
	.param .align 8 .b8 _Z15SoftmaxWarpImplI22BroadcastScaleMaskLoadIffbLm2EiE11DirectStoreIffEfLi1ELi11ELi32ELi1ELb0EL9Algorithm0EEvT_T0_ll_param_1[16],
	.param .u64 _Z15SoftmaxWarpImplI22BroadcastScaleMaskLoadIffbLm2EiE11DirectStoreIffEfLi1ELi11ELi32ELi1ELb0EL9Algorithm0EEvT_T0_ll_param_2,
	.param .u64 _Z15SoftmaxWarpImplI22BroadcastScaleMaskLoadIffbLm2EiE11DirectStoreIffEfLi1ELi11ELi32ELi1ELb0EL9Algorithm0EEvT_T0_ll_param_3
)
{
	.reg .pred 	%p<27>;
	.reg .b16 	%rs<12>;
	.reg .b32 	%r<145>;
	.reg .b32 	%f<214>;
	.reg .b64 	%rd<101>;

	ld.param.u64 	%rd22, [_Z15SoftmaxWarpImplI22BroadcastScaleMaskLoadIffbLm2EiE11DirectStoreIffEfLi1ELi11ELi32ELi1ELb0EL9Algorithm0EEvT_T0_ll_param_1+8];
	ld.param.u64 	%rd21, [_Z15SoftmaxWarpImplI22BroadcastScaleMaskLoadIffbLm2EiE11DirectStoreIffEfLi1ELi11ELi32ELi1ELb0EL9Algorithm0EEvT_T0_ll_param_1];
	ld.param.v2.f32 	{%f3, %f4}, [_Z15SoftmaxWarpImplI22BroadcastScaleMaskLoadIffbLm2EiE11DirectStoreIffEfLi1ELi11ELi32ELi1ELb0EL9Algorithm0EEvT_T0_ll_param_0+80];
	ld.param.u64 	%rd20, [_Z15SoftmaxWarpImplI22BroadcastScaleMaskLoadIffbLm2EiE11DirectStoreIffEfLi1ELi11ELi32ELi1ELb0EL9Algorithm0EEvT_T0_ll_param_0+72];
	ld.param.v2.u32 	{%r7, %r8}, [_Z15SoftmaxWarpImplI22BroadcastScaleMaskLoadIffbLm2EiE11DirectStoreIffEfLi1ELi11ELi32ELi1ELb0EL9Algorithm0EEvT_T0_ll_param_0+56];
	ld.param.v2.u32 	{%r5, %r6}, [_Z15SoftmaxWarpImplI22BroadcastScaleMaskLoadIffbLm2EiE11DirectStoreIffEfLi1ELi11ELi32ELi1ELb0EL9Algorithm0EEvT_T0_ll_param_0+40];
	ld.param.u64 	%rd16, [_Z15SoftmaxWarpImplI22BroadcastScaleMaskLoadIffbLm2EiE11DirectStoreIffEfLi1ELi11ELi32ELi1ELb0EL9Algorithm0EEvT_T0_ll_param_0+24];
	ld.param.u64 	%rd15, [_Z15SoftmaxWarpImplI22BroadcastScaleMaskLoadIffbLm2EiE11DirectStoreIffEfLi1ELi11ELi32ELi1ELb0EL9Algorithm0EEvT_T0_ll_param_0+16];
	ld.param.u64 	%rd14, [_Z15SoftmaxWarpImplI22BroadcastScaleMaskLoadIffbLm2EiE11DirectStoreIffEfLi1ELi11ELi32ELi1ELb0EL9Algorithm0EEvT_T0_ll_param_0+8];
	ld.param.u64 	%rd13, [_Z15SoftmaxWarpImplI22BroadcastScaleMaskLoadIffbLm2EiE11DirectStoreIffEfLi1ELi11ELi32ELi1ELb0EL9Algorithm0EEvT_T0_ll_param_0];
	ld.param.u64 	%rd23, [_Z15SoftmaxWarpImplI22BroadcastScaleMaskLoadIffbLm2EiE11DirectStoreIffEfLi1ELi11ELi32ELi1ELb0EL9Algorithm0EEvT_T0_ll_param_2];
	ld.param.u64 	%rd24, [_Z15SoftmaxWarpImplI22BroadcastScaleMaskLoadIffbLm2EiE11DirectStoreIffEfLi1ELi11ELi32ELi1ELb0EL9Algorithm0EEvT_T0_ll_param_3];
	setp.lt.s64 	%p1, %rd24, 353;
	@%p1 bra 	$L__BB246_2;
	mov.u64 	%rd25, $str;
	cvta.global.u64 	%rd26, %rd25;
	mov.u64 	%rd27, $str$1;
	cvta.global.u64 	%rd28, %rd27;
	mov.u64 	%rd29, __unnamed_242;
	cvta.global.u64 	%rd30, %rd29;
	{ // callseq 241, 0
	.param .b64 param0;
	st.param.b64 	[param0], %rd26;
	.param .b64 param1;
	st.param.b64 	[param1], %rd28;
	.param .b32 param2;
	st.param.b32 	[param2], 219;
	.param .b64 param3;
	st.param.b64 	[param3], %rd30;
	.param .b64 param4;
	st.param.b64 	[param4], 1;
	call.uni 
	__assertfail, 
	(
	param0, 
	param1, 
	param2, 
	param3, 
	param4
	);
	} // callseq 241
$L__BB246_2:
	mov.u32 	%r9, %ctaid.x;
	mov.u32 	%r10, %ntid.y;
	mov.u32 	%r11, %tid.y;
	mad.lo.s32 	%r12, %r9, %r10, %r11;
	mov.u32 	%r13, %nctaid.x;
	mul.lo.s32 	%r4, %r13, %r10;
	cvt.s64.s32 	%rd100, %r12;
	setp.le.s64 	%p2, %rd23, %rd100;
	@%p2 bra 	$L__BB246_5;
	cvta.to.global.u64 	%rd6, %rd13;
	cvta.to.global.u64 	%rd7, %rd14;
	mov.u32 	%r14, %tid.x;
	cvt.u64.u32 	%rd8, %r14;
	cvta.to.global.u64 	%rd9, %rd21;
	cvt.s64.s32 	%rd10, %r4;
$L__BB246_4:
	setp.eq.s64 	%p3, %rd16, 1;
	setp.eq.s64 	%p4, %rd15, 1;
	mad.lo.s64 	%rd31, %rd20, %rd100, %rd8;
	cvt.u32.u64 	%r15, %rd31;
	div.s32 	%r16, %r15, %r5;
	mul.lo.s32 	%r17, %r16, %r5;
	sub.s32 	%r18, %r15, %r17;
	selp.b32 	%r19, 0, %r16, %p4;
	selp.b32 	%r20, 0, %r18, %p3;
	mul.lo.s32 	%r21, %r7, %r19;
	mad.lo.s32 	%r22, %r8, %r20, %r21;
	shl.b64 	%rd32, %rd31, 32;
	shr.s64 	%rd33, %rd32, 30;
	add.s64 	%rd34, %rd6, %rd33;
	ld.global.f32 	%f5, [%rd34];
	cvt.s64.s32 	%rd35, %r22;
	add.s64 	%rd36, %rd7, %rd35;
	ld.global.u8 	%rs1, [%rd36];
	setp.eq.s16 	%p5, %rs1, 0;
	mul.f32 	%f6, %f5, %f4;
	selp.f32 	%f7, %f3, %f6, %p5;
	max.f32 	%f8, %f7, 0fFF800000;
	add.s64 	%rd37, %rd31, 32;
	cvt.u32.u64 	%r23, %rd37;
	div.s32 	%r24, %r23, %r5;
	mul.lo.s32 	%r25, %r24, %r5;
	sub.s32 	%r26, %r23, %r25;
	selp.b32 	%r27, 0, %r24, %p4;
	selp.b32 	%r28, 0, %r26, %p3;
	mul.lo.s32 	%r29, %r7, %r27;
	mad.lo.s32 	%r30, %r8, %r28, %r29;
	shl.b64 	%rd38, %rd37, 32;
	shr.s64 	%rd39, %rd38, 30;
	add.s64 	%rd40, %rd6, %rd39;
	ld.global.f32 	%f9, [%rd40];
	cvt.s64.s32 	%rd41, %r30;
	add.s64 	%rd42, %rd7, %rd41;
	ld.global.u8 	%rs2, [%rd42];
	setp.eq.s16 	%p6, %rs2, 0;
	mul.f32 	%f10, %f9, %f4;
	selp.f32 	%f11, %f3, %f10, %p6;
	max.f32 	%f12, %f8, %f11;
	add.s64 	%rd43, %rd31, 64;
	cvt.u32.u64 	%r31, %rd43;
	div.s32 	%r32, %r31, %r5;
	mul.lo.s32 	%r33, %r32, %r5;
	sub.s32 	%r34, %r31, %r33;
	selp.b32 	%r35, 0, %r32, %p4;
	selp.b32 	%r36, 0, %r34, %p3;
	mul.lo.s32 	%r37, %r7, %r35;
	mad.lo.s32 	%r38, %r8, %r36, %r37;
	shl.b64 	%rd44, %rd43, 32;
	shr.s64 	%rd45, %rd44, 30;
	add.s64 	%rd46, %rd6, %rd45;
	ld.global.f32 	%f13, [%rd46];
	cvt.s64.s32 	%rd47, %r38;
	add.s64 	%rd48, %rd7, %rd47;
	ld.global.u8 	%rs3, [%rd48];
	setp.eq.s16 	%p7, %rs3, 0;
	mul.f32 	%f14, %f13, %f4;
	selp.f32 	%f15, %f3, %f14, %p7;
	max.f32 	%f16, %f12, %f15;
	add.s64 	%rd49, %rd31, 96;
	cvt.u32.u64 	%r39, %rd49;
	div.s32 	%r40, %r39, %r5;
	mul.lo.s32 	%r41, %r40, %r5;
	sub.s32 	%r42, %r39, %r41;
	selp.b32 	%r43, 0, %r40, %p4;
	selp.b32 	%r44, 0, %r42, %p3;
	mul.lo.s32 	%r45, %r7, %r43;
	mad.lo.s32 	%r46, %r8, %r44, %r45;
	shl.b64 	%rd50, %rd49, 32;
	shr.s64 	%rd51, %rd50, 30;
	add.s64 	%rd52, %rd6, %rd51;
	ld.global.f32 	%f17, [%rd52];
	cvt.s64.s32 	%rd53, %r46;
	add.s64 	%rd54, %rd7, %rd53;
	ld.global.u8 	%rs4, [%rd54];
	setp.eq.s16 	%p8, %rs4, 0;
	mul.f32 	%f18, %f17, %f4;
	selp.f32 	%f19, %f3, %f18, %p8;
	max.f32 	%f20, %f16, %f19;
	add.s64 	%rd55, %rd31, 128;
	cvt.u32.u64 	%r47, %rd55;
	div.s32 	%r48, %r47, %r5;
	mul.lo.s32 	%r49, %r48, %r5;
	sub.s32 	%r50, %r47, %r49;
	selp.b32 	%r51, 0, %r48, %p4;
	selp.b32 	%r52, 0, %r50, %p3;
	mul.lo.s32 	%r53, %r7, %r51;
	mad.lo.s32 	%r54, %r8, %r52, %r53;
	shl.b64 	%rd56, %rd55, 32;
	shr.s64 	%rd57, %rd56, 30;
	add.s64 	%rd58, %rd6, %rd57;
	ld.global.f32 	%f21, [%rd58];
	cvt.s64.s32 	%rd59, %r54;
	add.s64 	%rd60, %rd7, %rd59;
	ld.global.u8 	%rs5, [%rd60];
	setp.eq.s16 	%p9, %rs5, 0;
	mul.f32 	%f22, %f21, %f4;
	selp.f32 	%f23, %f3, %f22, %p9;
	max.f32 	%f24, %f20, %f23;
	add.s64 	%rd61, %rd31, 160;
	cvt.u32.u64 	%r55, %rd61;
	div.s32 	%r56, %r55, %r5;
	mul.lo.s32 	%r57, %r56, %r5;
	sub.s32 	%r58, %r55, %r57;
	selp.b32 	%r59, 0, %r56, %p4;
	selp.b32 	%r60, 0, %r58, %p3;
	mul.lo.s32 	%r61, %r7, %r59;
	mad.lo.s32 	%r62, %r8, %r60, %r61;
	shl.b64 	%rd62, %rd61, 32;
	shr.s64 	%rd63, %rd62, 30;
	add.s64 	%rd64, %rd6, %rd63;
	ld.global.f32 	%f25, [%rd64];
	cvt.s64.s32 	%rd65, %r62;
	add.s64 	%rd66, %rd7, %rd65;
	ld.global.u8 	%rs6, [%rd66];
	setp.eq.s16 	%p10, %rs6, 0;
	mul.f32 	%f26, %f25, %f4;
	selp.f32 	%f27, %f3, %f26, %p10;
	max.f32 	%f28, %f24, %f27;
	add.s64 	%rd67, %rd31, 192;
	cvt.u32.u64 	%r63, %rd67;
	div.s32 	%r64, %r63, %r5;
	mul.lo.s32 	%r65, %r64, %r5;
	sub.s32 	%r66, %r63, %r65;
	selp.b32 	%r67, 0, %r64, %p4;
	selp.b32 	%r68, 0, %r66, %p3;
	mul.lo.s32 	%r69, %r7, %r67;
	mad.lo.s32 	%r70, %r8, %r68, %r69;
	shl.b64 	%rd68, %rd67, 32;
	shr.s64 	%rd69, %rd68, 30;
	add.s64 	%rd70, %rd6, %rd69;
	ld.global.f32 	%f29, [%rd70];
	cvt.s64.s32 	%rd71, %r70;
	add.s64 	%rd72, %rd7, %rd71;
	ld.global.u8 	%rs7, [%rd72];
	setp.eq.s16 	%p11, %rs7, 0;
	mul.f32 	%f30, %f29, %f4;
	selp.f32 	%f31, %f3, %f30, %p11;
	max.f32 	%f32, %f28, %f31;
	add.s64 	%rd73, %rd31, 224;
	cvt.u32.u64 	%r71, %rd73;
	div.s32 	%r72, %r71, %r5;
	mul.lo.s32 	%r73, %r72, %r5;
	sub.s32 	%r74, %r71, %r73;
	selp.b32 	%r75, 0, %r72, %p4;
	selp.b32 	%r76, 0, %r74, %p3;
	mul.lo.s32 	%r77, %r7, %r75;
	mad.lo.s32 	%r78, %r8, %r76, %r77;
	shl.b64 	%rd74, %rd73, 32;
	shr.s64 	%rd75, %rd74, 30;
	add.s64 	%rd76, %rd6, %rd75;
	ld.global.f32 	%f33, [%rd76];
	cvt.s64.s32 	%rd77, %r78;
	add.s64 	%rd78, %rd7, %rd77;
	ld.global.u8 	%rs8, [%rd78];
	setp.eq.s16 	%p12, %rs8, 0;
	mul.f32 	%f34, %f33, %f4;
	selp.f32 	%f35, %f3, %f34, %p12;
	max.f32 	%f36, %f32, %f35;
	add.s64 	%rd79, %rd31, 256;
	cvt.u32.u64 	%r79, %rd79;
	div.s32 	%r80, %r79, %r5;
	mul.lo.s32 	%r81, %r80, %r5;
	sub.s32 	%r82, %r79, %r81;
	selp.b32 	%r83, 0, %r80, %p4;
	selp.b32 	%r84, 0, %r82, %p3;
	mul.lo.s32 	%r85, %r7, %r83;
	mad.lo.s32 	%r86, %r8, %r84, %r85;
	shl.b64 	%rd80, %rd79, 32;
	shr.s64 	%rd81, %rd80, 30;
	add.s64 	%rd82, %rd6, %rd81;
	ld.global.f32 	%f37, [%rd82];
	cvt.s64.s32 	%rd83, %r86;
	add.s64 	%rd84, %rd7, %rd83;
	ld.global.u8 	%rs9, [%rd84];
	setp.eq.s16 	%p13, %rs9, 0;
	mul.f32 	%f38, %f37, %f4;
	selp.f32 	%f39, %f3, %f38, %p13;
	max.f32 	%f40, %f36, %f39;
	add.s64 	%rd85, %rd31, 288;
	cvt.u32.u64 	%r87, %rd85;
	div.s32 	%r88, %r87, %r5;
	mul.lo.s32 	%r89, %r88, %r5;
	sub.s32 	%r90, %r87, %r89;
	selp.b32 	%r91, 0, %r88, %p4;
	selp.b32 	%r92, 0, %r90, %p3;
	mul.lo.s32 	%r93, %r7, %r91;
	mad.lo.s32 	%r94, %r8, %r92, %r93;
	shl.b64 	%rd86, %rd85, 32;
	shr.s64 	%rd87, %rd86, 30;
	add.s64 	%rd88, %rd6, %rd87;
	ld.global.f32 	%f41, [%rd88];
	cvt.s64.s32 	%rd89, %r94;
	add.s64 	%rd90, %rd7, %rd89;
	ld.global.u8 	%rs10, [%rd90];
	setp.eq.s16 	%p14, %rs10, 0;
	mul.f32 	%f42, %f41, %f4;
	selp.f32 	%f43, %f3, %f42, %p14;
	max.f32 	%f44, %f40, %f43;
	add.s64 	%rd91, %rd31, 320;
	cvt.u32.u64 	%r95, %rd91;
	div.s32 	%r96, %r95, %r5;
	mul.lo.s32 	%r97, %r96, %r5;
	sub.s32 	%r98, %r95, %r97;
	selp.b32 	%r99, 0, %r96, %p4;
	selp.b32 	%r100, 0, %r98, %p3;
	mul.lo.s32 	%r101, %r7, %r99;
	mad.lo.s32 	%r102, %r8, %r100, %r101;
	shl.b64 	%rd92, %rd91, 32;
	shr.s64 	%rd93, %rd92, 30;
	add.s64 	%rd94, %rd6, %rd93;
	ld.global.f32 	%f45, [%rd94];
	cvt.s64.s32 	%rd95, %r102;
	add.s64 	%rd96, %rd7, %rd95;
	ld.global.u8 	%rs11, [%rd96];
	setp.eq.s16 	%p15, %rs11, 0;
	mul.f32 	%f46, %f45, %f4;
	selp.f32 	%f47, %f3, %f46, %p15;
	max.f32 	%f48, %f44, %f47;
	mov.b32 	%r103, %f48;
	shfl.sync.bfly.b32	%r104|%p16, %r103, 16, 31, -1;
	mov.b32 	%f49, %r104;
	max.f32 	%f50, %f48, %f49;
	mov.b32 	%r105, %f50;
	shfl.sync.bfly.b32	%r106|%p17, %r105, 8, 31, -1;
	mov.b32 	%f51, %r106;
	max.f32 	%f52, %f50, %f51;
	mov.b32 	%r107, %f52;
	shfl.sync.bfly.b32	%r108|%p18, %r107, 4, 31, -1;
	mov.b32 	%f53, %r108;
	max.f32 	%f54, %f52, %f53;
	mov.b32 	%r109, %f54;
	shfl.sync.bfly.b32	%r110|%p19, %r109, 2, 31, -1;
	mov.b32 	%f55, %r110;
	max.f32 	%f56, %f54, %f55;
	mov.b32 	%r111, %f56;
	shfl.sync.bfly.b32	%r112|%p20, %r111, 1, 31, -1;
	mov.b32 	%f57, %r112;
	max.f32 	%f58, %f56, %f57;
	sub.f32 	%f59, %f7, %f58;
	fma.rn.f32 	%f60, %f59, 0f3BBB989D, 0f3F000000;
	cvt.sat.f32.f32 	%f61, %f60;
	mov.f32 	%f62, 0f4B400001;
	mov.f32 	%f63, 0f437C0000;
	fma.rm.f32 	%f64, %f61, %f63, %f62;
	add.f32 	%f65, %f64, 0fCB40007F;
	neg.f32 	%f66, %f65;
	fma.rn.f32 	%f67, %f59, 0f3FB8AA3B, %f66;
	fma.rn.f32 	%f68, %f59, 0f32A57060, %f67;
	mov.b32 	%r113, %f64;
	shl.b32 	%r114, %r113, 23;
	mov.b32 	%f69, %r114;
	ex2.approx.ftz.f32 	%f70, %f68;
	mul.f32 	%f71, %f70, %f69;
	add.f32 	%f72, %f71, 0f00000000;
	sub.f32 	%f73, %f11, %f58;
	fma.rn.f32 	%f74, %f73, 0f3BBB989D, 0f3F000000;
	cvt.sat.f32.f32 	%f75, %f74;
	fma.rm.f32 	%f76, %f75, %f63, %f62;
	add.f32 	%f77, %f76, 0fCB40007F;
	neg.f32 	%f78, %f77;
	fma.rn.f32 	%f79, %f73, 0f3FB8AA3B, %f78;
	fma.rn.f32 	%f80, %f73, 0f32A57060, %f79;
	mov.b32 	%r115, %f76;
	shl.b32 	%r116, %r115, 23;
	mov.b32 	%f81, %r116;
	ex2.approx.ftz.f32 	%f82, %f80;
	mul.f32 	%f83, %f82, %f81;
	add.f32 	%f84, %f72, %f83;
	sub.f32 	%f85, %f15, %f58;
	fma.rn.f32 	%f86, %f85, 0f3BBB989D, 0f3F000000;
	cvt.sat.f32.f32 	%f87, %f86;
	fma.rm.f32 	%f88, %f87, %f63, %f62;
	add.f32 	%f89, %f88, 0fCB40007F;
	neg.f32 	%f90, %f89;
	fma.rn.f32 	%f91, %f85, 0f3FB8AA3B, %f90;
	fma.rn.f32 	%f92, %f85, 0f32A57060, %f91;
	mov.b32 	%r117, %f88;
	shl.b32 	%r118, %r117, 23;
	mov.b32 	%f93, %r118;
	ex2.approx.ftz.f32 	%f94, %f92;
	mul.f32 	%f95, %f94, %f93;
	add.f32 	%f96, %f84, %f95;
	sub.f32 	%f97, %f19, %f58;
	fma.rn.f32 	%f98, %f97, 0f3BBB989D, 0f3F000000;
	cvt.sat.f32.f32 	%f99, %f98;
	fma.rm.f32 	%f100, %f99, %f63, %f62;
	add.f32 	%f101, %f100, 0fCB40007F;
	neg.f32 	%f102, %f101;
	fma.rn.f32 	%f103, %f97, 0f3FB8AA3B, %f102;
	fma.rn.f32 	%f104, %f97, 0f32A57060, %f103;
	mov.b32 	%r119, %f100;
	shl.b32 	%r120, %r119, 23;
	mov.b32 	%f105, %r120;
	ex2.approx.ftz.f32 	%f106, %f104;
	mul.f32 	%f107, %f106, %f105;
	add.f32 	%f108, %f96, %f107;
	sub.f32 	%f109, %f23, %f58;
	fma.rn.f32 	%f110, %f109, 0f3BBB989D, 0f3F000000;
	cvt.sat.f32.f32 	%f111, %f110;
	fma.rm.f32 	%f112, %f111, %f63, %f62;
	add.f32 	%f113, %f112, 0fCB40007F;
	neg.f32 	%f114, %f113;
	fma.rn.f32 	%f115, %f109, 0f3FB8AA3B, %f114;
	fma.rn.f32 	%f116, %f109, 0f32A57060, %f115;
	mov.b32 	%r121, %f112;
	shl.b32 	%r122, %r121, 23;
	mov.b32 	%f117, %r122;
	ex2.approx.ftz.f32 	%f118, %f116;
	mul.f32 	%f119, %f118, %f117;
	add.f32 	%f120, %f108, %f119;
	sub.f32 	%f121, %f27, %f58;
	fma.rn.f32 	%f122, %f121, 0f3BBB989D, 0f3F000000;
	cvt.sat.f32.f32 	%f123, %f122;
	fma.rm.f32 	%f124, %f123, %f63, %f62;
	add.f32 	%f125, %f124, 0fCB40007F;
	neg.f32 	%f126, %f125;
	fma.rn.f32 	%f127, %f121, 0f3FB8AA3B, %f126;
	fma.rn.f32 	%f128, %f121, 0f32A57060, %f127;
	mov.b32 	%r123, %f124;
	shl.b32 	%r124, %r123, 23;
	mov.b32 	%f129, %r124;
	ex2.approx.ftz.f32 	%f130, %f128;
	mul.f32 	%f131, %f130, %f129;
	add.f32 	%f132, %f120, %f131;
	sub.f32 	%f133, %f31, %f58;
	fma.rn.f32 	%f134, %f133, 0f3BBB989D, 0f3F000000;
	cvt.sat.f32.f32 	%f135, %f134;
	fma.rm.f32 	%f136, %f135, %f63, %f62;
	add.f32 	%f137, %f136, 0fCB40007F;
	neg.f32 	%f138, %f137;
	fma.rn.f32 	%f139, %f133, 0f3FB8AA3B, %f138;
	fma.rn.f32 	%f140, %f133, 0f32A57060, %f139;
	mov.b32 	%r125, %f136;
	shl.b32 	%r126, %r125, 23;
	mov.b32 	%f141, %r126;
	ex2.approx.ftz.f32 	%f142, %f140;
	mul.f32 	%f143, %f142, %f141;
	add.f32 	%f144, %f132, %f143;
	sub.f32 	%f145, %f35, %f58;
	fma.rn.f32 	%f146, %f145, 0f3BBB989D, 0f3F000000;
	cvt.sat.f32.f32 	%f147, %f146;
	fma.rm.f32 	%f148, %f147, %f63, %f62;
	add.f32 	%f149, %f148, 0fCB40007F;
	neg.f32 	%f150, %f149;
	fma.rn.f32 	%f151, %f145, 0f3FB8AA3B, %f150;
	fma.rn.f32 	%f152, %f145, 0f32A57060, %f151;
	mov.b32 	%r127, %f148;
	shl.b32 	%r128, %r127, 23;
	mov.b32 	%f153, %r128;
	ex2.approx.ftz.f32 	%f154, %f152;
	mul.f32 	%f155, %f154, %f153;
	add.f32 	%f156, %f144, %f155;
	sub.f32 	%f157, %f39, %f58;
	fma.rn.f32 	%f158, %f157, 0f3BBB989D, 0f3F000000;
	cvt.sat.f32.f32 	%f159, %f158;
	fma.rm.f32 	%f160, %f159, %f63, %f62;
	add.f32 	%f161, %f160, 0fCB40007F;
	neg.f32 	%f162, %f161;
	fma.rn.f32 	%f163, %f157, 0f3FB8AA3B, %f162;
	fma.rn.f32 	%f164, %f157, 0f32A57060, %f163;
	mov.b32 	%r129, %f160;
	shl.b32 	%r130, %r129, 23;
	mov.b32 	%f165, %r130;
	ex2.approx.ftz.f32 	%f166, %f164;
	mul.f32 	%f167, %f166, %f165;
	add.f32 	%f168, %f156, %f167;
	sub.f32 	%f169, %f43, %f58;
	fma.rn.f32 	%f170, %f169, 0f3BBB989D, 0f3F000000;
	cvt.sat.f32.f32 	%f171, %f170;
	fma.rm.f32 	%f172, %f171, %f63, %f62;
	add.f32 	%f173, %f172, 0fCB40007F;
	neg.f32 	%f174, %f173;
	fma.rn.f32 	%f175, %f169, 0f3FB8AA3B, %f174;
	fma.rn.f32 	%f176, %f169, 0f32A57060, %f175;
	mov.b32 	%r131, %f172;
	shl.b32 	%r132, %r131, 23;
	mov.b32 	%f177, %r132;
	ex2.approx.ftz.f32 	%f178, %f176;
	mul.f32 	%f179, %f178, %f177;
	add.f32 	%f180, %f168, %f179;
	sub.f32 	%f181, %f47, %f58;
	fma.rn.f32 	%f182, %f181, 0f3BBB989D, 0f3F000000;
	cvt.sat.f32.f32 	%f183, %f182;
	fma.rm.f32 	%f184, %f183, %f63, %f62;
	add.f32 	%f185, %f184, 0fCB40007F;
	neg.f32 	%f186, %f185;
	fma.rn.f32 	%f187, %f181, 0f3FB8AA3B, %f186;
	fma.rn.f32 	%f188, %f181, 0f32A57060, %f187;
	mov.b32 	%r133, %f184;
	shl.b32 	%r134, %r133, 23;
	mov.b32 	%f189, %r134;
	ex2.approx.ftz.f32 	%f190, %f188;
	mul.f32 	%f191, %f190, %f189;
	add.f32 	%f192, %f180, %f191;
	mov.b32 	%r135, %f192;
	shfl.sync.bfly.b32	%r136|%p21, %r135, 16, 31, -1;
	mov.b32 	%f193, %r136;
	add.f32 	%f194, %f192, %f193;
	mov.b32 	%r137, %f194;
	shfl.sync.bfly.b32	%r138|%p22, %r137, 8, 31, -1;
	mov.b32 	%f195, %r138;
	add.f32 	%f196, %f194, %f195;
	mov.b32 	%r139, %f196;
	shfl.sync.bfly.b32	%r140|%p23, %r139, 4, 31, -1;
	mov.b32 	%f197, %r140;
	add.f32 	%f198, %f196, %f197;
	mov.b32 	%r141, %f198;
	shfl.sync.bfly.b32	%r142|%p24, %r141, 2, 31, -1;
	mov.b32 	%f199, %r142;
	add.f32 	%f200, %f198, %f199;
	mov.b32 	%r143, %f200;
	shfl.sync.bfly.b32	%r144|%p25, %r143, 1, 31, -1;
	mov.b32 	%f201, %r144;
	add.f32 	%f202, %f200, %f201;
	div.rn.f32 	%f203, %f71, %f202;
	div.rn.f32 	%f204, %f83, %f202;
	div.rn.f32 	%f205, %f95, %f202;
	div.rn.f32 	%f206, %f107, %f202;
	div.rn.f32 	%f207, %f119, %f202;
	div.rn.f32 	%f208, %f131, %f202;
	div.rn.f32 	%f209, %f143, %f202;
	div.rn.f32 	%f210, %f155, %f202;
	div.rn.f32 	%f211, %f167, %f202;
	div.rn.f32 	%f212, %f179, %f202;
	div.rn.f32 	%f213, %f191, %f202;
	mad.lo.s64 	%rd97, %rd100, %rd22, %rd8;
	shl.b64 	%rd98, %rd97, 2;
	add.s64 	%rd99, %rd9, %rd98;
	st.global.f32 	[%rd99], %f203;
	st.global.f32 	[%rd99+128], %f204;
	st.global.f32 	[%rd99+256], %f205;
	st.global.f32 	[%rd99+384], %f206;
	st.global.f32 	[%rd99+512], %f207;
	st.global.f32 	[%rd99+640], %f208;
	st.global.f32 	[%rd99+768], %f209;
	st.global.f32 	[%rd99+896], %f210;
	st.global.f32 	[%rd99+1024], %f211;
	st.global.f32 	[%rd99+1152], %f212;
	st.global.f32 	[%rd99+1280], %f213;
	add.s64 	%rd100, %rd100, %rd10;
	setp.lt.s64 	%p26, %rd100, %rd23;
	@%p26 bra 	$L__BB246_4;
$L__BB246_5:
	ret;

}
	// .globl	_Z15SoftmaxWarpImplI22BroadcastScaleMaskLoadIffbLm2EiE11DirectStoreIffEfLi1ELi11ELi32ELi1ELb1EL9Algorithm0EEvT_T0_ll
.visible .entry _Z15SoftmaxWarpImplI22BroadcastScaleMaskLoadIffbLm2EiE11DirectStoreIffEfLi1ELi11ELi32ELi1ELb1EL9Algorithm0EEvT_T0_ll(
	.param .align 8 .b8 _Z15SoftmaxWarpImplI22BroadcastScaleMaskLoadIffbLm2EiE11DirectStoreIffEfLi1ELi11ELi32ELi1ELb1EL9Algorithm0EEvT_T0_ll_param_0[88],
	.param .align 8 .b8 _Z15SoftmaxWarpImplI22BroadcastScaleMaskLoadIffbLm2EiE11DirectStoreIffEfLi1ELi11ELi32ELi1ELb1EL9Algorithm0EEvT_T0_ll_param_1[16],
	.param .u64 _Z15SoftmaxWarpImplI22BroadcastScaleMaskLoadIffbLm2EiE11DirectStoreIffEfLi1ELi11ELi32ELi1ELb1EL9Algorithm0EEvT_T0_ll_param_2,
	.param .u64 _Z15SoftmaxWarpImplI22BroadcastScaleMaskLoadIffbLm2EiE11DirectStoreIffEfLi1ELi11ELi32ELi1ELb1EL9Algorithm0EEvT_T0_ll_param_3
)
{
	.reg .pred 	%p<69>;
	.reg .b16 	%rs<12>;
	.reg .b32 	%r<155>;
	.reg .b32 	%f<269>;
	.reg .b64 	%rd<111>;

	ld.param.u64 	%rd33, [_Z15SoftmaxWarpImplI22BroadcastScaleMaskLoadIffbLm2EiE11DirectStoreIffEfLi1ELi11ELi32ELi1ELb1EL9Algorithm0EEvT_T0_ll_param_1+8];
	ld.param.u64 	%rd32, [_Z15SoftmaxWarpImplI22BroadcastScaleMaskLoadIffbLm2EiE11DirectStoreIffEfLi1ELi11ELi32ELi1ELb1EL9Algorithm0EEvT_T0_ll_param_1];
	ld.param.v2.f32 	{%f58, %f59}, [_Z15SoftmaxWarpImplI22BroadcastScaleMaskLoadIffbLm2EiE11DirectStoreIffEfLi1ELi11ELi32ELi1ELb1EL9Algorithm0EEvT_T0_ll_param_0+80];
	ld.param.u64 	%rd31, [_Z15SoftmaxWarpImplI22BroadcastScaleMaskLoadIffbLm2EiE11DirectStoreIffEfLi1ELi11ELi32ELi1ELb1EL9Algorithm0EEvT_T0_ll_param_0+72];
	ld.param.v2.u32 	{%r7, %r8}, [_Z15SoftmaxWarpImplI22BroadcastScaleMaskLoadIffbLm2EiE11DirectStoreIffEfLi1ELi11ELi32ELi1ELb1EL9Algorithm0EEvT_T0_ll_param_0+56];
	ld.param.v2.u32 	{%r5, %r6}, [_Z15SoftmaxWarpImplI22BroadcastScaleMaskLoadIffbLm2EiE11DirectStoreIffEfLi1ELi11ELi32ELi1ELb1EL9Algorithm0EEvT_T0_ll_param_0+40];
	ld.param.u64 	%rd27, [_Z15SoftmaxWarpImplI22BroadcastScaleMaskLoadIffbLm2EiE11DirectStoreIffEfLi1ELi11ELi32ELi1ELb1EL9Algorithm0EEvT_T0_ll_param_0+24];
	ld.param.u64 	%rd26, [_Z15SoftmaxWarpImplI22BroadcastScaleMaskLoadIffbLm2EiE11DirectStoreIffEfLi1ELi11ELi32ELi1ELb1EL9Algorithm0EEvT_T0_ll_param_0+16];
	ld.param.u64 	%rd25, [_Z15SoftmaxWarpImplI22BroadcastScaleMaskLoadIffbLm2EiE11DirectStoreIffEfLi1ELi11ELi32ELi1ELb1EL9Algorithm0EEvT_T0_ll_param_0+8];
	ld.param.u64 	%rd24, [_Z15SoftmaxWarpImplI22BroadcastScaleMaskLoadIffbLm2EiE11DirectStoreIffEfLi1ELi11ELi32ELi1ELb1EL9Algorithm0EEvT_T0_ll_param_0];
	ld.param.u64 	%rd34, [_Z15SoftmaxWarpImplI22BroadcastScaleMaskLoadIffbLm2EiE11DirectStoreIffEfLi1ELi11ELi32ELi1ELb1EL9Algorithm0EEvT_T0_ll_param_2];
	ld.param.u64 	%rd35, [_Z15SoftmaxWarpImplI22BroadcastScaleMaskLoadIffbLm2EiE11DirectStoreIffEfLi1ELi11ELi32ELi1ELb1EL9Algorithm0EEvT_T0_ll_param_3];
	cvta.to.global.u64 	%rd1, %rd24;
	cvta.to.global.u64 	%rd2, %rd25;
	setp.lt.s64 	%p1, %rd35, 353;
	@%p1 bra 	$L__BB247_2;
	mov.u64 	%rd36, $str;
	cvta.global.u64 	%rd37, %rd36;
	mov.u64 	%rd38, $str$1;
	cvta.global.u64 	%rd39, %rd38;
	mov.u64 	%rd40, __unnamed_243;
	cvta.global.u64 	%rd41, %rd40;
	{ // callseq 242, 0
	.param .b64 param0;
	st.param.b64 	[param0], %rd37;
	.param .b64 param1;
	st.param.b64 	[param1], %rd39;
	.param .b32 param2;
	st.param.b32 	[param2], 219;
	.param .b64 param3;
	st.param.b64 	[param3], %rd41;
	.param .b64 param4;
	st.param.b64 	[param4], 1;
	call.uni 
	__assertfail, 
	(
	param0, 
	param1, 
	param2, 
	param3, 
	param4
	);
	} // callseq 242
$L__BB247_2:
	mov.u32 	%r9, %ctaid.x;
	mov.u32 	%r10, %ntid.y;
	mov.u32 	%r11, %tid.y;
	mad.lo.s32 	%r12, %r9, %r10, %r11;
	mov.u32 	%r13, %nctaid.x;
	mul.lo.s32 	%r4, %r13, %r10;
	cvt.s64.s32 	%rd110, %r12;
	setp.le.s64 	%p2, %rd34, %rd110;
	@%p2 bra 	$L__BB247_49;
	mov.u32 	%r14, %tid.x;
	cvt.u64.u32 	%rd7, %r14;
	add.s32 	%r15, %r14, 32;
	cvt.u64.u32 	%rd8, %r15;
	add.s32 	%r16, %r14, 64;
	cvt.u64.u32 	%rd9, %r16;
	add.s32 	%r17, %r14, 96;
	cvt.u64.u32 	%rd10, %r17;
	add.s32 	%r18, %r14, 128;
	cvt.u64.u32 	%rd11, %r18;
	add.s32 	%r19, %r14, 160;
	cvt.u64.u32 	%rd12, %r19;
	add.s32 	%r20, %r14, 192;
	cvt.u64.u32 	%rd13, %r20;
	add.s32 	%r21, %r14, 224;
	cvt.u64.u32 	%rd14, %r21;
	add.s32 	%r22, %r14, 256;
	cvt.u64.u32 	%rd15, %r22;
	add.s32 	%r23, %r14, 288;
	cvt.u64.u32 	%rd16, %r23;
	add.s32 	%r24, %r14, 320;
	cvt.u64.u32 	%rd17, %r24;
	cvta.to.global.u64 	%rd18, %rd32;
	cvt.s64.s32 	%rd19, %r4;
$L__BB247_4:
	setp.le.s64 	%p3, %rd35, %rd7;
	mul.lo.s64 	%rd21, %rd31, %rd110;
	mov.f32 	%f247, 0fFF800000;
	mov.f32 	%f250, %f247;
	@%p3 bra 	$L__BB247_6;
	setp.eq.s64 	%p4, %rd27, 1;
	setp.eq.s64 	%p5, %rd26, 1;
	add.s64 	%rd42, %rd21, %rd7;
	cvt.u32.u64 	%r25, %rd42;
	div.s32 	%r26, %r25, %r5;
	mul.lo.s32 	%r27, %r26, %r5;
	sub.s32 	%r28, %r25, %r27;
	selp.b32 	%r29, 0, %r26, %p5;
	selp.b32 	%r30, 0, %r28, %p4;
	mul.lo.s32 	%r31, %r7, %r29;
	mad.lo.s32 	%r32, %r8, %r30, %r31;
	shl.b64 	%rd43, %rd42, 32;
	shr.s64 	%rd44, %rd43, 30;
	add.s64 	%rd45, %rd1, %rd44;
	ld.global.f32 	%f61, [%rd45];
	cvt.s64.s32 	%rd46, %r32;
	add.s64 	%rd47, %rd2, %rd46;
	ld.global.u8 	%rs1, [%rd47];
	setp.eq.s16 	%p6, %rs1, 0;
	mul.f32 	%f62, %f61, %f59;
	selp.f32 	%f247, %f58, %f62, %p6;
	max.f32 	%f250, %f247, 0fFF800000;
$L__BB247_6:
	setp.le.s64 	%p7, %rd35, %rd8;
	mov.f32 	%f249, 0fFF800000;
	@%p7 bra 	$L__BB247_8;
	setp.eq.s64 	%p8, %rd27, 1;
	setp.eq.s64 	%p9, %rd26, 1;
	add.s64 	%rd48, %rd21, %rd8;
	cvt.u32.u64 	%r33, %rd48;
	div.s32 	%r34, %r33, %r5;
	mul.lo.s32 	%r35, %r34, %r5;
	sub.s32 	%r36, %r33, %r35;
	selp.b32 	%r37, 0, %r34, %p9;
	selp.b32 	%r38, 0, %r36, %p8;
	mul.lo.s32 	%r39, %r7, %r37;
	mad.lo.s32 	%r40, %r8, %r38, %r39;
	shl.b64 	%rd49, %rd48, 32;
	shr.s64 	%rd50, %rd49, 30;
	add.s64 	%rd51, %rd1, %rd50;
	ld.global.f32 	%f64, [%rd51];
	cvt.s64.s32 	%rd52, %r40;
	add.s64 	%rd53, %rd2, %rd52;
	ld.global.u8 	%rs2, [%rd53];
	setp.eq.s16 	%p10, %rs2, 0;
	mul.f32 	%f65, %f64, %f59;
	selp.f32 	%f249, %f58, %f65, %p10;
	max.f32 	%f250, %f250, %f249;
$L__BB247_8:
	setp.le.s64 	%p11, %rd35, %rd9;
	mov.f32 	%f251, 0fFF800000;
	@%p11 bra 	$L__BB247_10;
	setp.eq.s64 	%p12, %rd27, 1;
	setp.eq.s64 	%p13, %rd26, 1;
	add.s64 	%rd54, %rd21, %rd9;
	cvt.u32.u64 	%r41, %rd54;
	div.s32 	%r42, %r41, %r5;
	mul.lo.s32 	%r43, %r42, %r5;
	sub.s32 	%r44, %r41, %r43;
	selp.b32 	%r45, 0, %r42, %p13;
	selp.b32 	%r46, 0, %r44, %p12;
	mul.lo.s32 	%r47, %r7, %r45;
	mad.lo.s32 	%r48, %r8, %r46, %r47;
	shl.b64 	%rd55, %rd54, 32;
	shr.s64 	%rd56, %rd55, 30;
	add.s64 	%rd57, %rd1, %rd56;
	ld.global.f32 	%f67, [%rd57];
	cvt.s64.s32 	%rd58, %r48;
	add.s64 	%rd59, %rd2, %rd58;
	ld.global.u8 	%rs3, [%rd59];
	setp.eq.s16 	%p14, %rs3, 0;
	mul.f32 	%f68, %f67, %f59;
	selp.f32 	%f251, %f58, %f68, %p14;
	max.f32 	%f250, %f250, %f251;
$L__BB247_10:
	setp.le.s64 	%p15, %rd35, %rd10;
	mov.f32 	%f253, 0fFF800000;
	@%p15 bra 	$L__BB247_12;
	setp.eq.s64 	%p16, %rd27, 1;
	setp.eq.s64 	%p17, %rd26, 1;
	add.s64 	%rd60, %rd21, %rd10;
	cvt.u32.u64 	%r49, %rd60;
	div.s32 	%r50, %r49, %r5;
	mul.lo.s32 	%r51, %r50, %r5;
	sub.s32 	%r52, %r49, %r51;
	selp.b32 	%r53, 0, %r50, %p17;
	selp.b32 	%r54, 0, %r52, %p16;
	mul.lo.s32 	%r55, %r7, %r53;
	mad.lo.s32 	%r56, %r8, %r54, %r55;
	shl.b64 	%rd61, %rd60, 32;
	shr.s64 	%rd62, %rd61, 30;
	add.s64 	%rd63, %rd1, %rd62;
	ld.global.f32 	%f70, [%rd63];
	cvt.s64.s32 	%rd64, %r56;
	add.s64 	%rd65, %rd2, %rd64;
	ld.global.u8 	%rs4, [%rd65];
	setp.eq.s16 	%p18, %rs4, 0;
	mul.f32 	%f71, %f70, %f59;
	selp.f32 	%f253, %f58, %f71, %p18;
	max.f32 	%f250, %f250, %f253;
$L__BB247_12:
	setp.le.s64 	%p19, %rd35, %rd11;
	mov.f32 	%f255, 0fFF800000;
	@%p19 bra 	$L__BB247_14;
	setp.eq.s64 	%p20, %rd27, 1;
	setp.eq.s64 	%p21, %rd26, 1;
	add.s64 	%rd66, %rd21, %rd11;
	cvt.u32.u64 	%r57, %rd66;
	div.s32 	%r58, %r57, %r5;
	mul.lo.s32 	%r59, %r58, %r5;
	sub.s32 	%r60, %r57, %r59;
	selp.b32 	%r61, 0, %r58, %p21;
	selp.b32 	%r62, 0, %r60, %p20;
	mul.lo.s32 	%r63, %r7, %r61;
	mad.lo.s32 	%r64, %r8, %r62, %r63;
	shl.b64 	%rd67, %rd66, 32;
	shr.s64 	%rd68, %rd67, 30;
	add.s64 	%rd69, %rd1, %rd68;
	ld.global.f32 	%f73, [%rd69];
	cvt.s64.s32 	%rd70, %r64;
	add.s64 	%rd71, %rd2, %rd70;
	ld.global.u8 	%rs5, [%rd71];
	setp.eq.s16 	%p22, %rs5, 0;
	mul.f32 	%f74, %f73, %f59;
	selp.f32 	%f255, %f58, %f74, %p22;
	max.f32 	%f250, %f250, %f255;
$L__BB247_14:
	setp.le.s64 	%p23, %rd35, %rd12;
	mov.f32 	%f257, 0fFF800000;
	@%p23 bra 	$L__BB247_16;
	setp.eq.s64 	%p24, %rd27, 1;
	setp.eq.s64 	%p25, %rd26, 1;
	add.s64 	%rd72, %rd21, %rd12;
	cvt.u32.u64 	%r65, %rd72;
	div.s32 	%r66, %r65, %r5;
	mul.lo.s32 	%r67, %r66, %r5;
	sub.s32 	%r68, %r65, %r67;
	selp.b32 	%r69, 0, %r66, %p25;
	selp.b32 	%r70, 0, %r68, %p24;
	mul.lo.s32 	%r71, %r7, %r69;
	mad.lo.s32 	%r72, %r8, %r70, %r71;
	shl.b64 	%rd73, %rd72, 32;
	shr.s64 	%rd74, %rd73, 30;
	add.s64 	%rd75, %rd1, %rd74;
	ld.global.f32 	%f76, [%rd75];
	cvt.s64.s32 	%rd76, %r72;
	add.s64 	%rd77, %rd2, %rd76;
	ld.global.u8 	%rs6, [%rd77];
	setp.eq.s16 	%p26, %rs6, 0;
	mul.f32 	%f77, %f76, %f59;
	selp.f32 	%f257, %f58, %f77, %p26;
	max.f32 	%f250, %f250, %f257;
$L__BB247_16:
	setp.le.s64 	%p27, %rd35, %rd13;
	mov.f32 	%f259, 0fFF800000;
	@%p27 bra 	$L__BB247_18;
	setp.eq.s64 	%p28, %rd27, 1;
	setp.eq.s64 	%p29, %rd26, 1;
	add.s64 	%rd78, %rd21, %rd13;
	cvt.u32.u64 	%r73, %rd78;
	div.s32 	%r74, %r73, %r5;
	mul.lo.s32 	%r75, %r74, %r5;
	sub.s32 	%r76, %r73, %r75;
	selp.b32 	%r77, 0, %r74, %p29;
	selp.b32 	%r78, 0, %r76, %p28;
	mul.lo.s32 	%r79, %r7, %r77;
	mad.lo.s32 	%r80, %r8, %r78, %r79;
	shl.b64 	%rd79, %rd78, 32;
	shr.s64 	%rd80, %rd79, 30;
	add.s64 	%rd81, %rd1, %rd80;
	ld.global.f32 	%f79, [%rd81];
	cvt.s64.s32 	%rd82, %r80;
	add.s64 	%rd83, %rd2, %rd82;
	ld.global.u8 	%rs7, [%rd83];
	setp.eq.s16 	%p30, %rs7, 0;
	mul.f32 	%f80, %f79, %f59;
	selp.f32 	%f259, %f58, %f80, %p30;
	max.f32 	%f250, %f250, %f259;
$L__BB247_18:
	setp.le.s64 	%p31, %rd35, %rd14;
	mov.f32 	%f261, 0fFF800000;
	@%p31 bra 	$L__BB247_20;
	setp.eq.s64 	%p32, %rd27, 1;
	setp.eq.s64 	%p33, %rd26, 1;
	add.s64 	%rd84, %rd21, %rd14;
	cvt.u32.u64 	%r81, %rd84;
	div.s32 	%r82, %r81, %r5;
	mul.lo.s32 	%r83, %r82, %r5;
	sub.s32 	%r84, %r81, %r83;
	selp.b32 	%r85, 0, %r82, %p33;
	selp.b32 	%r86, 0, %r84, %p32;
	mul.lo.s32 	%r87, %r7, %r85;
	mad.lo.s32 	%r88, %r8, %r86, %r87;
	shl.b64 	%rd85, %rd84, 32;
	shr.s64 	%rd86, %rd85, 30;
	add.s64 	%rd87, %rd1, %rd86;
	ld.global.f32 	%f82, [%rd87];
	cvt.s64.s32 	%rd88, %r88;
	add.s64 	%rd89, %rd2, %rd88;
	ld.global.u8 	%rs8, [%rd89];
	setp.eq.s16 	%p34, %rs8, 0;
	mul.f32 	%f83, %f82, %f59;
	selp.f32 	%f261, %f58, %f83, %p34;
	max.f32 	%f250, %f250, %f261;
$L__BB247_20:
	setp.le.s64 	%p35, %rd35, %rd15;
	mov.f32 	%f263, 0fFF800000;
	@%p35 bra 	$L__BB247_22;
	setp.eq.s64 	%p36, %rd27, 1;
	setp.eq.s64 	%p37, %rd26, 1;
	add.s64 	%rd90, %rd21, %rd15;
	cvt.u32.u64 	%r89, %rd90;
	div.s32 	%r90, %r89, %r5;
	mul.lo.s32 	%r91, %r90, %r5;
	sub.s32 	%r92, %r89, %r91;
	selp.b32 	%r93, 0, %r90, %p37;
	selp.b32 	%r94, 0, %r92, %p36;
	mul.lo.s32 	%r95, %r7, %r93;
	mad.lo.s32 	%r96, %r8, %r94, %r95;
	shl.b64 	%rd91, %rd90, 32;
	shr.s64 	%rd92, %rd91, 30;
	add.s64 	%rd93, %rd1, %rd92;
	ld.global.f32 	%f85, [%rd93];
	cvt.s64.s32 	%rd94, %r96;
	add.s64 	%rd95, %rd2, %rd94;
	ld.global.u8 	%rs9, [%rd95];
	setp.eq.s16 	%p38, %rs9, 0;
	mul.f32 	%f86, %f85, %f59;
	selp.f32 	%f263, %f58, %f86, %p38;
	max.f32 	%f250, %f250, %f263;
$L__BB247_22:
	setp.le.s64 	%p39, %rd35, %rd16;
	mov.f32 	%f265, 0fFF800000;
	@%p39 bra 	$L__BB247_24;
	setp.eq.s64 	%p40, %rd27, 1;
	setp.eq.s64 	%p41, %rd26, 1;
	add.s64 	%rd96, %rd21, %rd16;
	cvt.u32.u64 	%r97, %rd96;
	div.s32 	%r98, %r97, %r5;
	mul.lo.s32 	%r99, %r98, %r5;
	sub.s32 	%r100, %r97, %r99;
	selp.b32 	%r101, 0, %r98, %p41;
	selp.b32 	%r102, 0, %r100, %p40;
	mul.lo.s32 	%r103, %r7, %r101;
	mad.lo.s32 	%r104, %r8, %r102, %r103;
	shl.b64 	%rd97, %rd96, 32;
	shr.s64 	%rd98, %rd97, 30;
	add.s64 	%rd99, %rd1, %rd98;
	ld.global.f32 	%f88, [%rd99];
	cvt.s64.s32 	%rd100, %r104;
	add.s64 	%rd101, %rd2, %rd100;
	ld.global.u8 	%rs10, [%rd101];
	setp.eq.s16 	%p42, %rs10, 0;
	mul.f32 	%f89, %f88, %f59;
	selp.f32 	%f265, %f58, %f89, %p42;
	max.f32 	%f250, %f250, %f265;
$L__BB247_24:
	setp.le.s64 	%p43, %rd35, %rd17;
	mov.f32 	%f267, 0fFF800000;
	@%p43 bra 	$L__BB247_26;
	setp.eq.s64 	%p44, %rd27, 1;
	setp.eq.s64 	%p45, %rd26, 1;
	add.s64 	%rd102, %rd21, %rd17;
	cvt.u32.u64 	%r105, %rd102;
	div.s32 	%r106, %r105, %r5;
	mul.lo.s32 	%r107, %r106, %r5;
	sub.s32 	%r108, %r105, %r107;
	selp.b32 	%r109, 0, %r106, %p45;
	selp.b32 	%r110, 0, %r108, %p44;
	mul.lo.s32 	%r111, %r7, %r109;
	mad.lo.s32 	%r112, %r8, %r110, %r111;
	shl.b64 	%rd103, %rd102, 32;
	shr.s64 	%rd104, %rd103, 30;
	add.s64 	%rd105, %rd1, %rd104;
	ld.global.f32 	%f91, [%rd105];
	cvt.s64.s32 	%rd106, %r112;
	add.s64 	%rd107, %rd2, %rd106;
	ld.global.u8 	%rs11, [%rd107];
	setp.eq.s16 	%p46, %rs11, 0;
	mul.f32 	%f92, %f91, %f59;
	selp.f32 	%f267, %f58, %f92, %p46;
	max.f32 	%f250, %f250, %f267;
$L__BB247_26:
	setp.le.s64 	%p47, %rd35, %rd7;
	mov.b32 	%r113, %f250;
	shfl.sync.bfly.b32	%r114|%p48, %r113, 16, 31, -1;
	mov.b32 	%f93, %r114;
	max.f32 	%f94, %f250, %f93;
	mov.b32 	%r115, %f94;
	shfl.sync.bfly.b32	%r116|%p49, %r115, 8, 31, -1;
	mov.b32 	%f95, %r116;
	max.f32 	%f96, %f94, %f95;
	mov.b32 	%r117, %f96;
	shfl.sync.bfly.b32	%r118|%p50, %r117, 4, 31, -1;
	mov.b32 	%f97, %r118;
	max.f32 	%f98, %f96, %f97;
	mov.b32 	%r119, %f98;
	shfl.sync.bfly.b32	%r120|%p51, %r119, 2, 31, -1;
	mov.b32 	%f99, %r120;
	max.f32 	%f100, %f98, %f99;
	mov.b32 	%r121, %f100;
	shfl.sync.bfly.b32	%r122|%p52, %r121, 1, 31, -1;
	mov.b32 	%f101, %r122;
	max.f32 	%f102, %f100, %f101;
	sub.f32 	%f103, %f247, %f102;
	fma.rn.f32 	%f104, %f103, 0f3BBB989D, 0f3F000000;
	cvt.sat.f32.f32 	%f105, %f104;
	mov.f32 	%f106, 0f4B400001;
	mov.f32 	%f107, 0f437C0000;
	fma.rm.f32 	%f108, %f105, %f107, %f106;
	add.f32 	%f109, %f108, 0fCB40007F;
	neg.f32 	%f110, %f109;
	fma.rn.f32 	%f111, %f103, 0f3FB8AA3B, %f110;
	fma.rn.f32 	%f112, %f103, 0f32A57060, %f111;
	mov.b32 	%r123, %f108;
	shl.b32 	%r124, %r123, 23;
	mov.b32 	%f113, %r124;
	ex2.approx.ftz.f32 	%f114, %f112;
	mul.f32 	%f115, %f114, %f113;
	add.f32 	%f116, %f115, 0f00000000;
	sub.f32 	%f117, %f249, %f102;
	fma.rn.f32 	%f118, %f117, 0f3BBB989D, 0f3F000000;
	cvt.sat.f32.f32 	%f119, %f118;
	fma.rm.f32 	%f120, %f119, %f107, %f106;
	add.f32 	%f121, %f120, 0fCB40007F;
	neg.f32 	%f122, %f121;
	fma.rn.f32 	%f123, %f117, 0f3FB8AA3B, %f122;
	fma.rn.f32 	%f124, %f117, 0f32A57060, %f123;
	mov.b32 	%r125, %f120;
	shl.b32 	%r126, %r125, 23;
	mov.b32 	%f125, %r126;
	ex2.approx.ftz.f32 	%f126, %f124;
	mul.f32 	%f127, %f126, %f125;
	add.f32 	%f128, %f116, %f127;
	sub.f32 	%f129, %f251, %f102;
	fma.rn.f32 	%f130, %f129, 0f3BBB989D, 0f3F000000;
	cvt.sat.f32.f32 	%f131, %f130;
	fma.rm.f32 	%f132, %f131, %f107, %f106;
	add.f32 	%f133, %f132, 0fCB40007F;
	neg.f32 	%f134, %f133;
	fma.rn.f32 	%f135, %f129, 0f3FB8AA3B, %f134;
	fma.rn.f32 	%f136, %f129, 0f32A57060, %f135;
	mov.b32 	%r127, %f132;
	shl.b32 	%r128, %r127, 23;
	mov.b32 	%f137, %r128;
	ex2.approx.ftz.f32 	%f138, %f136;
	mul.f32 	%f139, %f138, %f137;
	add.f32 	%f140, %f128, %f139;
	sub.f32 	%f141, %f253, %f102;
	fma.rn.f32 	%f142, %f141, 0f3BBB989D, 0f3F000000;
	cvt.sat.f32.f32 	%f143, %f142;
	fma.rm.f32 	%f144, %f143, %f107, %f106;
	add.f32 	%f145, %f144, 0fCB40007F;
	neg.f32 	%f146, %f145;
	fma.rn.f32 	%f147, %f141, 0f3FB8AA3B, %f146;
	fma.rn.f32 	%f148, %f141, 0f32A57060, %f147;
	mov.b32 	%r129, %f144;
	shl.b32 	%r130, %r129, 23;
	mov.b32 	%f149, %r130;
	ex2.approx.ftz.f32 	%f150, %f148;
	mul.f32 	%f151, %f150, %f149;
	add.f32 	%f152, %f140, %f151;
	sub.f32 	%f153, %f255, %f102;
	fma.rn.f32 	%f154, %f153, 0f3BBB989D, 0f3F000000;
	cvt.sat.f32.f32 	%f155, %f154;
	fma.rm.f32 	%f156, %f155, %f107, %f106;
	add.f32 	%f157, %f156, 0fCB40007F;
	neg.f32 	%f158, %f157;
	fma.rn.f32 	%f159, %f153, 0f3FB8AA3B, %f158;
	fma.rn.f32 	%f160, %f153, 0f32A57060, %f159;
	mov.b32 	%r131, %f156;
	shl.b32 	%r132, %r131, 23;
	mov.b32 	%f161, %r132;
	ex2.approx.ftz.f32 	%f162, %f160;
	mul.f32 	%f163, %f162, %f161;
	add.f32 	%f164, %f152, %f163;
	sub.f32 	%f165, %f257, %f102;
	fma.rn.f32 	%f166, %f165, 0f3BBB989D, 0f3F000000;
	cvt.sat.f32.f32 	%f167, %f166;
	fma.rm.f32 	%f168, %f167, %f107, %f106;
	add.f32 	%f169, %f168, 0fCB40007F;
	neg.f32 	%f170, %f169;
	fma.rn.f32 	%f171, %f165, 0f3FB8AA3B, %f170;
	fma.rn.f32 	%f172, %f165, 0f32A57060, %f171;
	mov.b32 	%r133, %f168;
	shl.b32 	%r134, %r133, 23;
	mov.b32 	%f173, %r134;
	ex2.approx.ftz.f32 	%f174, %f172;
	mul.f32 	%f175, %f174, %f173;
	add.f32 	%f176, %f164, %f175;
	sub.f32 	%f177, %f259, %f102;
	fma.rn.f32 	%f178, %f177, 0f3BBB989D, 0f3F000000;
	cvt.sat.f32.f32 	%f179, %f178;
	fma.rm.f32 	%f180, %f179, %f107, %f106;
	add.f32 	%f181, %f180, 0fCB40007F;
	neg.f32 	%f182, %f181;
	fma.rn.f32 	%f183, %f177, 0f3FB8AA3B, %f182;
	fma.rn.f32 	%f184, %f177, 0f32A57060, %f183;
	mov.b32 	%r135, %f180;
	shl.b32 	%r136, %r135, 23;
	mov.b32 	%f185, %r136;
	ex2.approx.ftz.f32 	%f186, %f184;
	mul.f32 	%f187, %f186, %f185;
	add.f32 	%f188, %f176, %f187;
	sub.f32 	%f189, %f261, %f102;
	fma.rn.f32 	%f190, %f189, 0f3BBB989D, 0f3F000000;
	cvt.sat.f32.f32 	%f191, %f190;
	fma.rm.f32 	%f192, %f191, %f107, %f106;
	add.f32 	%f193, %f192, 0fCB40007F;
	neg.f32 	%f194, %f193;
	fma.rn.f32 	%f195, %f189, 0f3FB8AA3B, %f194;
	fma.rn.f32 	%f196, %f189, 0f32A57060, %f195;
	mov.b32 	%r137, %f192;
	shl.b32 	%r138, %r137, 23;
	mov.b32 	%f197, %r138;
	ex2.approx.ftz.f32 	%f198, %f196;
	mul.f32 	%f199, %f198, %f197;
	add.f32 	%f200, %f188, %f199;
	sub.f32 	%f201, %f263, %f102;
	fma.rn.f32 	%f202, %f201, 0f3BBB989D, 0f3F000000;
	cvt.sat.f32.f32 	%f203, %f202;
	fma.rm.f32 	%f204, %f203, %f107, %f106;
	add.f32 	%f205, %f204, 0fCB40007F;
	neg.f32 	%f206, %f205;
	fma.rn.f32 	%f207, %f201, 0f3FB8AA3B, %f206;
	fma.rn.f32 	%f208, %f201, 0f32A57060, %f207;
	mov.b32 	%r139, %f204;
	shl.b32 	%r140, %r139, 23;
	mov.b32 	%f209, %r140;
	ex2.approx.ftz.f32 	%f210, %f208;
	mul.f32 	%f211, %f210, %f209;
	add.f32 	%f212, %f200, %f211;
	sub.f32 	%f213, %f265, %f102;
	fma.rn.f32 	%f214, %f213, 0f3BBB989D, 0f3F000000;
	cvt.sat.f32.f32 	%f215, %f214;
	fma.rm.f32 	%f216, %f215, %f107, %f106;
	add.f32 	%f217, %f216, 0fCB40007F;
	neg.f32 	%f218, %f217;
	fma.rn.f32 	%f219, %f213, 0f3FB8AA3B, %f218;
	fma.rn.f32 	%f220, %f213, 0f32A57060, %f219;
	mov.b32 	%r141, %f216;
	shl.b32 	%r142, %r141, 23;
	mov.b32 	%f221, %r142;
	ex2.approx.ftz.f32 	%f222, %f220;
	mul.f32 	%f223, %f222, %f221;
	add.f32 	%f224, %f212, %f223;
	sub.f32 	%f225, %f267, %f102;
	fma.rn.f32 	%f226, %f225, 0f3BBB989D, 0f3F000000;
	cvt.sat.f32.f32 	%f227, %f226;
	fma.rm.f32 	%f228, %f227, %f107, %f106;
	add.f32 	%f229, %f228, 0fCB40007F;
	neg.f32 	%f230, %f229;
	fma.rn.f32 	%f231, %f225, 0f3FB8AA3B, %f230;
	fma.rn.f32 	%f232, %f225, 0f32A57060, %f231;
	mov.b32 	%r143, %f228;
	shl.b32 	%r144, %r143, 23;
	mov.b32 	%f233, %r144;
	ex2.approx.ftz.f32 	%f234, %f232;
	mul.f32 	%f235, %f234, %f233;
	add.f32 	%f236, %f224, %f235;
	mov.b32 	%r145, %f236;
	shfl.sync.bfly.b32	%r146|%p53, %r145, 16, 31, -1;
	mov.b32 	%f237, %r146;
	add.f32 	%f238, %f236, %f237;
	mov.b32 	%r147, %f238;
	shfl.sync.bfly.b32	%r148|%p54, %r147, 8, 31, -1;
	mov.b32 	%f239, %r148;
	add.f32 	%f240, %f238, %f239;
	mov.b32 	%r149, %f240;
	shfl.sync.bfly.b32	%r150|%p55, %r149, 4, 31, -1;
	mov.b32 	%f241, %r150;
	add.f32 	%f242, %f240, %f241;
	mov.b32 	%r151, %f242;
	shfl.sync.bfly.b32	%r152|%p56, %r151, 2, 31, -1;
	mov.b32 	%f243, %r152;
	add.f32 	%f244, %f242, %f243;
	mov.b32 	%r153, %f244;
	shfl.sync.bfly.b32	%r154|%p57, %r153, 1, 31, -1;
	mov.b32 	%f245, %r154;
	add.f32 	%f246, %f244, %f245;
	div.rn.f32 	%f47, %f115, %f246;
	div.rn.f32 	%f48, %f127, %f246;
	div.rn.f32 	%f49, %f139, %f246;
	div.rn.f32 	%f50, %f151, %f246;
	div.rn.f32 	%f51, %f163, %f246;
	div.rn.f32 	%f52, %f175, %f246;
	div.rn.f32 	%f53, %f187, %f246;
	div.rn.f32 	%f54, %f199, %f246;
	div.rn.f32 	%f55, %f211, %f246;
	div.rn.f32 	%f56, %f223, %f246;
	div.rn.f32 	%f57, %f235, %f246;
	mad.lo.s64 	%rd108, %rd110, %rd33, %rd7;
	shl.b64 	%rd109, %rd108, 2;
	add.s64 	%rd22, %rd18, %rd109;
	@%p47 bra 	$L__BB247_28;
	st.global.f32 	[%rd22], %f47;
$L__BB247_28:
	setp.le.s64 	%p58, %rd35, %rd8;
	@%p58 bra 	$L__BB247_30;
	st.global.f32 	[%rd22+128], %f48;
$L__BB247_30:
	setp.le.s64 	%p59, %rd35, %rd9;
	@%p59 bra 	$L__BB247_32;
	st.global.f32 	[%rd22+256], %f49;
$L__BB247_32:
	setp.le.s64 	%p60, %rd35, %rd10;
	@%p60 bra 	$L__BB247_34;
	st.global.f32 	[%rd22+384], %f50;
$L__BB247_34:
	setp.le.s64 	%p61, %rd35, %rd11;
	@%p61 bra 	$L__BB247_36;
	st.global.f32 	[%rd22+512], %f51;
$L__BB247_36:
	setp.le.s64 	%p62, %rd35, %rd12;
	@%p62 bra 	$L__BB247_38;
	st.global.f32 	[%rd22+640], %f52;
$L__BB247_38:
	setp.le.s64 	%p63, %rd35, %rd13;
	@%p63 bra 	$L__BB247_40;
	st.global.f32 	[%rd22+768], %f53;
$L__BB247_40:
	setp.le.s64 	%p64, %rd35, %rd14;
	@%p64 bra 	$L__BB247_42;
	st.global.f32 	[%rd22+896], %f54;
$L__BB247_42:
	setp.le.s64 	%p65, %rd35, %rd15;
	@%p65 bra 	$L__BB247_44;
	st.global.f32 	[%rd22+1024], %f55;
$L__BB247_44:
	setp.le.s64 	%p66, %rd35, %rd16;
	@%p66 bra 	$L__BB247_46;
	st.global.f32 	[%rd22+1152], %f56;
$L__BB247_46:
	setp.le.s64 	%p67, %rd35, %rd17;
	@%p67 bra 	$L__BB247_48;
	st.global.f32 	[%rd22+1280], %f57;
$L__BB247_48:
	add.s64 	%rd110, %rd110, %rd19;
	setp.lt.s64 	%p68, %rd110, %rd34;
	@%p68 bra 	$L__BB247_4;
$L__BB247_49:
	ret;

}
	// .globl	_Z15SoftmaxWarpImplI22BroadcastScaleMaskLoadIffbLm2EiE11DirectStoreIffEfLi1ELi12ELi32ELi1ELb0EL9Algorithm0EEvT_T0_ll
.visible .entry _Z15SoftmaxWarpImplI22BroadcastScaleMaskLoadIffbLm2EiE11DirectStoreIffEfLi1ELi12ELi32ELi1ELb0EL9Algorithm0EEvT_T0_ll(
	.param .align 8 .b8 _Z15SoftmaxWarpImplI22BroadcastScaleMaskLoadIffbLm2EiE11DirectStoreIffEfLi1ELi12ELi32ELi1ELb0EL9Algorithm0EEvT_T0_ll_param_0[88],
	.param .align 8 .b8 _Z15SoftmaxWarpImplI22BroadcastScaleMaskLoadIffbLm2EiE11DirectStoreIffEfLi1ELi12ELi32ELi1ELb0EL9Algorithm0EEvT_T0_ll_param_1[16],
	.param .u64 _Z15SoftmaxWarpImplI22BroadcastScaleMaskLoadIffbLm2EiE11DirectStoreIffEfLi1ELi12ELi32ELi1ELb0EL9Algorithm0EEvT_T0_ll_param_2,
	.param .u64 _Z15SoftmaxWarpImplI22BroadcastScaleMaskLoadIffbLm2EiE11DirectStoreIffEfLi1ELi12ELi32ELi1ELb0EL9Algorithm0EEvT_T0_ll_param_3
)
{
	.reg .pred 	%p<28>;
	.reg .b16 	%rs<13>;
	.reg .b32 	%r<155>;
	.reg .b32 	%f<231>;
	.reg .b64 	%rd<107>;

	ld.param.u64 	%rd22, [_Z15SoftmaxWarpImplI22BroadcastScaleMaskLoadIffbLm2EiE11DirectStoreIffEfLi1ELi12ELi32ELi1ELb0EL9Algorithm0EEvT_T0_ll_param_1+8];
	ld.param.u64 	%rd21, [_Z15SoftmaxWarpImplI22BroadcastScaleMaskLoadIffbLm2EiE11DirectStoreIffEfLi1ELi12ELi32ELi1ELb0EL9Algorithm0EEvT_T0_ll_param_1];
	ld.param.v2.f32 	{%f3, %f4}, [_Z15SoftmaxWarpImplI22BroadcastScaleMaskLoadIffbLm2EiE11DirectStoreIffEfLi1ELi12ELi32ELi1ELb0EL9Algorithm0EEvT_T0_ll_param_0+80];
	ld.param.u64 	%rd20, [_Z15SoftmaxWarpImplI22BroadcastScaleMaskLoadIffbLm2EiE11DirectStoreIffEfLi1ELi12ELi32ELi1ELb0EL9Algorithm0EEvT_T0_ll_param_0+72];
	ld.param.v2.u32 	{%r7, %r8}, [_Z15SoftmaxWarpImplI22BroadcastScaleMaskLoadIffbLm2EiE11DirectStoreIffEfLi1ELi12ELi32ELi1ELb0EL9Algorithm0EEvT_T0_ll_param_0+56];
	ld.param.v2.u32 	{%r5, %r6}, [_Z15SoftmaxWarpImplI22BroadcastScaleMaskLoadIffbLm2EiE11DirectStoreIffEfLi1ELi12ELi32ELi1ELb0EL9Algorithm0EEvT_T0_ll_param_0+40];
	ld.param.u64 	%rd16, [_Z15SoftmaxWarpImplI22BroadcastScaleMaskLoadIffbLm2EiE11DirectStoreIffEfLi1ELi12ELi32ELi1ELb0EL9Algorithm0EEvT_T0_ll_param_0+24];
	ld.param.u64 	%rd15, [_Z15SoftmaxWarpImplI22BroadcastScaleMaskLoadIffbLm2EiE11DirectStoreIffEfLi1ELi12ELi32ELi1ELb0EL9Algorithm0EEvT_T0_ll_param_0+16];
	ld.param.u64 	%rd14, [_Z15SoftmaxWarpImplI22BroadcastScaleMaskLoadIffbLm2EiE11DirectStoreIffEfLi1ELi12ELi32ELi1ELb0EL9Algorithm0EEvT_T0_ll_param_0+8];
	ld.param.u64 	%rd13, [_Z15SoftmaxWarpImplI22BroadcastScaleMaskLoadIffbLm2EiE11DirectStoreIffEfLi1ELi12ELi32ELi1ELb0EL9Algorithm0EEvT_T0_ll_param_0];
	ld.param.u64 	%rd23, [_Z15SoftmaxWarpImplI22BroadcastScaleMaskLoadIffbLm2EiE11DirectStoreIffEfLi1ELi12ELi32ELi1ELb0EL9Algorithm0EEvT_T0_ll_param_2];
	ld.param.u64 	%rd24, [_Z15SoftmaxWarpImplI22BroadcastScaleMaskLoadIffbLm2EiE11DirectStoreIffEfLi1ELi12ELi32ELi1ELb0EL9Algorithm0EEvT_T0_ll_param_3];
	setp.lt.s64 	%p1, %rd24, 385;
	@%p1 bra 	$L__BB248_2;
	mov.u64 	%rd25, $str;
	cvta.global.u64 	%rd26, %rd25;
	mov.u64 	%rd27, $str$1;
	cvta.global.u64 	%rd28, %rd27;
	mov.u64 	%rd29, __unnamed_244;
	cvta.global.u64 	%rd30, %rd29;
	{ // callseq 243, 0
	.param .b64 param0;
	st.param.b64 	[param0], %rd26;
	.param .b64 param1;
	st.param.b64 	[param1], %rd28;
	.param .b32 param2;
	st.param.b32 	[param2], 219;
	.param .b64 param3;
	st.param.b64 	[param3], %rd30;
	.param .b64 param4;
	st.param.b64 	[param4], 1;
	call.uni 
	__assertfail, 
	(
	param0, 
	param1, 
	param2, 
	param3, 
	param4
	);
	} // callseq 243
$L__BB248_2:
	mov.u32 	%r9, %ctaid.x;
	mov.u32 	%r10, %ntid.y;
	mov.u32 	%r11, %tid.y;
	mad.lo.s32 	%r12, %r9, %r10, %r11;
	mov.u32 	%r13, %nctaid.x;
	mul.lo.s32 	%r4, %r13, %r10;
	cvt.s64.s32 	%rd106, %r12;
	setp.le.s64 	%p2, %rd23, %rd106;
	@%p2 bra 	$L__BB248_5;
	cvta.to.global.u64 	%rd6, %rd13;
	cvta.to.global.u64 	%rd7, %rd14;
	mov.u32 	%r14, %tid.x;
	cvt.u64.u32 	%rd8, %r14;
	cvta.to.global.u64 	%rd9, %rd21;
	cvt.s64.s32 	%rd10, %r4;
$L__BB248_4:
	setp.eq.s64 	%p3, %rd16, 1;
	setp.eq.s64 	%p4, %rd15, 1;
	mad.lo.s64 	%rd31, %rd20, %rd106, %rd8;
	cvt.u32.u64 	%r15, %rd31;
	div.s32 	%r16, %r15, %r5;
	mul.lo.s32 	%r17, %r16, %r5;
	sub.s32 	%r18, %r15, %r17;
	selp.b32 	%r19, 0, %r16, %p4;
	selp.b32 	%r20, 0, %r18, %p3;
	mul.lo.s32 	%r21, %r7, %r19;
	mad.lo.s32 	%r22, %r8, %r20, %r21;
	shl.b64 	%rd32, %rd31, 32;
	shr.s64 	%rd33, %rd32, 30;
	add.s64 	%rd34, %rd6, %rd33;
	ld.global.f32 	%f5, [%rd34];
	cvt.s64.s32 	%rd35, %r22;
	add.s64 	%rd36, %rd7, %rd35;
	ld.global.u8 	%rs1, [%rd36];
	setp.eq.s16 	%p5, %rs1, 0;
	mul.f32 	%f6, %f5, %f4;
	selp.f32 	%f7, %f3, %f6, %p5;
	max.f32 	%f8, %f7, 0fFF800000;
	add.s64 	%rd37, %rd31, 32;
	cvt.u32.u64 	%r23, %rd37;
	div.s32 	%r24, %r23, %r5;
	mul.lo.s32 	%r25, %r24, %r5;
	sub.s32 	%r26, %r23, %r25;
	selp.b32 	%r27, 0, %r24, %p4;
	selp.b32 	%r28, 0, %r26, %p3;
	mul.lo.s32 	%r29, %r7, %r27;
	mad.lo.s32 	%r30, %r8, %r28, %r29;
	shl.b64 	%rd38, %rd37, 32;
	shr.s64 	%rd39, %rd38, 30;
	add.s64 	%rd40, %rd6, %rd39;
	ld.global.f32 	%f9, [%rd40];
	cvt.s64.s32 	%rd41, %r30;
	add.s64 	%rd42, %rd7, %rd41;
	ld.global.u8 	%rs2, [%rd42];
	setp.eq.s16 	%p6, %rs2, 0;
	mul.f32 	%f10, %f9, %f4;
	selp.f32 	%f11, %f3, %f10, %p6;
	max.f32 	%f12, %f8, %f11;
	add.s64 	%rd43, %rd31, 64;
	cvt.u32.u64 	%r31, %rd43;
	div.s32 	%r32, %r31, %r5;
	mul.lo.s32 	%r33, %r32, %r5;
	sub.s32 	%r34, %r31, %r33;
	selp.b32 	%r35, 0, %r32, %p4;
	selp.b32 	%r36, 0, %r34, %p3;
	mul.lo.s32 	%r37, %r7, %r35;
	mad.lo.s32 	%r38, %r8, %r36, %r37;
	shl.b64 	%rd44, %rd43, 32;
	shr.s64 	%rd45, %rd44, 30;
	add.s64 	%rd46, %rd6, %rd45;
	ld.global.f32 	%f13, [%rd46];
	cvt.s64.s32 	%rd47, %r38;
	add.s64 	%rd48, %rd7, %rd47;
	ld.global.u8 	%rs3, [%rd48];
	setp.eq.s16 	%p7, %rs3, 0;
	mul.f32 	%f14, %f13, %f4;
	selp.f32 	%f15, %f3, %f14, %p7;
	max.f32 	%f16, %f12, %f15;
	add.s64 	%rd49, %rd31, 96;
	cvt.u32.u64 	%r39, %rd49;
	div.s32 	%r40, %r39, %r5;
	mul.lo.s32 	%r41, %r40, %r5;
	sub.s32 	%r42, %r39, %r41;
	selp.b32 	%r43, 0, %r40, %p4;
	selp.b32 	%r44, 0, %r42, %p3;
	mul.lo.s32 	%r45, %r7, %r43;
	mad.lo.s32 	%r46, %r8, %r44, %r45;
	shl.b64 	%rd50, %rd49, 32;
	shr.s64 	%rd51, %rd50, 30;
	add.s64 	%rd52, %rd6, %rd51;
	ld.global.f32 	%f17, [%rd52];
	cvt.s64.s32 	%rd53, %r46;
	add.s64 	%rd54, %rd7, %rd53;
	ld.global.u8 	%rs4, [%rd54];
	setp.eq.s16 	%p8, %rs4, 0;
	mul.f32 	%f18, %f17, %f4;
	selp.f32 	%f19, %f3, %f18, %p8;
	max.f32 	%f20, %f16, %f19;
	add.s64 	%rd55, %rd31, 128;
	cvt.u32.u64 	%r47, %rd55;
	div.s32 	%r48, %r47, %r5;
	mul.lo.s32 	%r49, %r48, %r5;
	sub.s32 	%r50, %r47, %r49;
	selp.b32 	%r51, 0, %r48, %p4;
	selp.b32 	%r52, 0, %r50, %p3;
	mul.lo.s32 	%r53, %r7, %r51;
	mad.lo.s32 	%r54, %r8, %r52, %r53;
	shl.b64 	%rd56, %rd55, 32;
	shr.s64 	%rd57, %rd56, 30;
	add.s64 	%rd58, %rd6, %rd57;
	ld.global.f32 	%f21, [%rd58];
	cvt.s64.s32 	%rd59, %r54;
	add.s64 	%rd60, %rd7, %rd59;
	ld.global.u8 	%rs5, [%rd60];
	setp.eq.s16 	%p9, %rs5, 0;
	mul.f32 	%f22, %f21, %f4;
	selp.f32 	%f23, %f3, %f22, %p9;
	max.f32 	%f24, %f20, %f23;
	add.s64 	%rd61, %rd31, 160;
	cvt.u32.u64 	%r55, %rd61;
	div.s32 	%r56, %r55, %r5;
	mul.lo.s32 	%r57, %r56, %r5;
	sub.s32 	%r58, %r55, %r57;
	selp.b32 	%r59, 0, %r56, %p4;
	selp.b32 	%r60, 0, %r58, %p3;
	mul.lo.s32 	%r61, %r7, %r59;
	mad.lo.s32 	%r62, %r8, %r60, %r61;
	shl.b64 	%rd62, %rd61, 32;
	shr.s64 	%rd63, %rd62, 30;
	add.s64 	%rd64, %rd6, %rd63;
	ld.global.f32 	%f25, [%rd64];
	cvt.s64.s32 	%rd65, %r62;
	add.s64 	%rd66, %rd7, %rd65;
	ld.global.u8 	%rs6, [%rd66];
	setp.eq.s16 	%p10, %rs6, 0;
	mul.f32 	%f26, %f25, %f4;
	selp.f32 	%f27, %f3, %f26, %p10;
	max.f32 	%f28, %f24, %f27;
	add.s64 	%rd67, %rd31, 192;
	cvt.u32.u64 	%r63, %rd67;
	div.s32 	%r64, %r63, %r5;
	mul.lo.s32 	%r65, %r64, %r5;
	sub.s32 	%r66, %r63, %r65;
	selp.b32 	%r67, 0, %r64, %p4;
	selp.b32 	%r68, 0, %r66, %p3;
	mul.lo.s32 	%r69, %r7, %r67;
	mad.lo.s32 	%r70, %r8, %r68, %r69;
	shl.b64 	%rd68, %rd67, 32;
	shr.s64 	%rd69, %rd68, 30;
	add.s64 	%rd70, %rd6, %rd69;
	ld.global.f32 	%f29, [%rd70];
	cvt.s64.s32 	%rd71, %r70;
	add.s64 	%rd72, %rd7, %rd71;
	ld.global.u8 	%rs7, [%rd72];
	setp.eq.s16 	%p11, %rs7, 0;
	mul.f32 	%f30, %f29, %f4;
	selp.f32 	%f31, %f3, %f30, %p11;
	max.f32 	%f32, %f28, %f31;
	add.s64 	%rd73, %rd31, 224;
	cvt.u32.u64 	%r71, %rd73;
	div.s32 	%r72, %r71, %r5;
	mul.lo.s32 	%r73, %r72, %r5;
	sub.s32 	%r74, %r71, %r73;
	selp.b32 	%r75, 0, %r72, %p4;
	selp.b32 	%r76, 0, %r74, %p3;
	mul.lo.s32 	%r77, %r7, %r75;
	mad.lo.s32 	%r78, %r8, %r76, %r77;
	shl.b64 	%rd74, %rd73, 32;
	shr.s64 	%rd75, %rd74, 30;
	add.s64 	%rd76, %rd6, %rd75;
	ld.global.f32 	%f33, [%rd76];
	cvt.s64.s32 	%rd77, %r78;
	add.s64 	%rd78, %rd7, %rd77;
	ld.global.u8 	%rs8, [%rd78];
	setp.eq.s16 	%p12, %rs8, 0;
	mul.f32 	%f34, %f33, %f4;
	selp.f32 	%f35, %f3, %f34, %p12;
	max.f32 	%f36, %f32, %f35;
	add.s64 	%rd79, %rd31, 256;
	cvt.u32.u64 	%r79, %rd79;
	div.s32 	%r80, %r79, %r5;
	mul.lo.s32 	%r81, %r80, %r5;
	sub.s32 	%r82, %r79, %r81;
	selp.b32 	%r83, 0, %r80, %p4;
	selp.b32 	%r84, 0, %r82, %p3;
	mul.lo.s32 	%r85, %r7, %r83;
	mad.lo.s32 	%r86, %r8, %r84, %r85;
	shl.b64 	%rd80, %rd79, 32;
	shr.s64 	%rd81, %rd80, 30;
	add.s64 	%rd82, %rd6, %rd81;
	ld.global.f32 	%f37, [%rd82];
	cvt.s64.s32 	%rd83, %r86;
	add.s64 	%rd84, %rd7, %rd83;
	ld.global.u8 	%rs9, [%rd84];
	setp.eq.s16 	%p13, %rs9, 0;
	mul.f32 	%f38, %f37, %f4;
	selp.f32 	%f39, %f3, %f38, %p13;
	max.f32 	%f40, %f36, %f39;
	add.s64 	%rd85, %rd31, 288;
	cvt.u32.u64 	%r87, %rd85;
	div.s32 	%r88, %r87, %r5;
	mul.lo.s32 	%r89, %r88, %r5;
	sub.s32 	%r90, %r87, %r89;
	selp.b32 	%r91, 0, %r88, %p4;
	selp.b32 	%r92, 0, %r90, %p3;
	mul.lo.s32 	%r93, %r7, %r91;
	mad.lo.s32 	%r94, %r8, %r92, %r93;
	shl.b64 	%rd86, %rd85, 32;
	shr.s64 	%rd87, %rd86, 30;
	add.s64 	%rd88, %rd6, %rd87;
	ld.global.f32 	%f41, [%rd88];
	cvt.s64.s32 	%rd89, %r94;
	add.s64 	%rd90, %rd7, %rd89;
	ld.global.u8 	%rs10, [%rd90];
	setp.eq.s16 	%p14, %rs10, 0;
	mul.f32 	%f42, %f41, %f4;
	selp.f32 	%f43, %f3, %f42, %p14;
	max.f32 	%f44, %f40, %f43;
	add.s64 	%rd91, %rd31, 320;
	cvt.u32.u64 	%r95, %rd91;
	div.s32 	%r96, %r95, %r5;
	mul.lo.s32 	%r97, %r96, %r5;
	sub.s32 	%r98, %r95, %r97;
	selp.b32 	%r99, 0, %r96, %p4;
	selp.b32 	%r100, 0, %r98, %p3;
	mul.lo.s32 	%r101, %r7, %r99;
	mad.lo.s32 	%r102, %r8, %r100, %r101;
	shl.b64 	%rd92, %rd91, 32;
	shr.s64 	%rd93, %rd92, 30;
	add.s64 	%rd94, %rd6, %rd93;
	ld.global.f32 	%f45, [%rd94];
	cvt.s64.s32 	%rd95, %r102;
	add.s64 	%rd96, %rd7, %rd95;
	ld.global.u8 	%rs11, [%rd96];
	setp.eq.s16 	%p15, %rs11, 0;
	mul.f32 	%f46, %f45, %f4;
	selp.f32 	%f47, %f3, %f46, %p15;
	max.f32 	%f48, %f44, %f47;
	add.s64 	%rd97, %rd31, 352;
	cvt.u32.u64 	%r103, %rd97;
	div.s32 	%r104, %r103, %r5;
	mul.lo.s32 	%r105, %r104, %r5;
	sub.s32 	%r106, %r103, %r105;
	selp.b32 	%r107, 0, %r104, %p4;
	selp.b32 	%r108, 0, %r106, %p3;
	mul.lo.s32 	%r109, %r7, %r107;
	mad.lo.s32 	%r110, %r8, %r108, %r109;
	shl.b64 	%rd98, %rd97, 32;
	shr.s64 	%rd99, %rd98, 30;
	add.s64 	%rd100, %rd6, %rd99;
	ld.global.f32 	%f49, [%rd100];
	cvt.s64.s32 	%rd101, %r110;
	add.s64 	%rd102, %rd7, %rd101;
	ld.global.u8 	%rs12, [%rd102];
	setp.eq.s16 	%p16, %rs12, 0;
	mul.f32 	%f50, %f49, %f4;
	selp.f32 	%f51, %f3, %f50, %p16;
	max.f32 	%f52, %f48, %f51;
	mov.b32 	%r111, %f52;
	shfl.sync.bfly.b32	%r112|%p17, %r111, 16, 31, -1;
	mov.b32 	%f53, %r112;
	max.f32 	%f54, %f52, %f53;
	mov.b32 	%r113, %f54;
	shfl.sync.bfly.b32	%r114|%p18, %r113, 8, 31, -1;
	mov.b32 	%f55, %r114;
	max.f32 	%f56, %f54, %f55;
	mov.b32 	%r115, %f56;
	shfl.sync.bfly.b32	%r116|%p19, %r115, 4, 31, -1;
	mov.b32 	%f57, %r116;
	max.f32 	%f58, %f56, %f57;
	mov.b32 	%r117, %f58;
	shfl.sync.bfly.b32	%r118|%p20, %r117, 2, 31, -1;
	mov.b32 	%f59, %r118;
	max.f32 	%f60, %f58, %f59;
	mov.b32 	%r119, %f60;
	shfl.sync.bfly.b32	%r120|%p21, %r119, 1, 31, -1;
	mov.b32 	%f61, %r120;
	max.f32 	%f62, %f60, %f61;
	sub.f32 	%f63, %f7, %f62;
	fma.rn.f32 	%f64, %f63, 0f3BBB989D, 0f3F000000;
	cvt.sat.f32.f32 	%f65, %f64;
	mov.f32 	%f66, 0f4B400001;
	mov.f32 	%f67, 0f437C0000;
	fma.rm.f32 	%f68, %f65, %f67, %f66;
	add.f32 	%f69, %f68, 0fCB40007F;
	neg.f32 	%f70, %f69;
	fma.rn.f32 	%f71, %f63, 0f3FB8AA3B, %f70;
	fma.rn.f32 	%f72, %f63, 0f32A57060, %f71;
	mov.b32 	%r121, %f68;
	shl.b32 	%r122, %r121, 23;
	mov.b32 	%f73, %r122;
	ex2.approx.ftz.f32 	%f74, %f72;
	mul.f32 	%f75, %f74, %f73;
	add.f32 	%f76, %f75, 0f00000000;
	sub.f32 	%f77, %f11, %f62;
	fma.rn.f32 	%f78, %f77, 0f3BBB989D, 0f3F000000;
	cvt.sat.f32.f32 	%f79, %f78;
	fma.rm.f32 	%f80, %f79, %f67, %f66;
	add.f32 	%f81, %f80, 0fCB40007F;
	neg.f32 	%f82, %f81;
	fma.rn.f32 	%f83, %f77, 0f3FB8AA3B, %f82;
	fma.rn.f32 	%f84, %f77, 0f32A57060, %f83;
	mov.b32 	%r123, %f80;
	shl.b32 	%r124, %r123, 23;
	mov.b32 	%f85, %r124;
	ex2.approx.ftz.f32 	%f86, %f84;
	mul.f32 	%f87, %f86, %f85;
	add.f32 	%f88, %f76, %f87;
	sub.f32 	%f89, %f15, %f62;
	fma.rn.f32 	%f90, %f89, 0f3BBB989D, 0f3F000000;
	cvt.sat.f32.f32 	%f91, %f90;
	fma.rm.f32 	%f92, %f91, %f67, %f66;
	add.f32 	%f93, %f92, 0fCB40007F;
	neg.f32 	%f94, %f93;
	fma.rn.f32 	%f95, %f89, 0f3FB8AA3B, %f94;
	fma.rn.f32 	%f96, %f89, 0f32A57060, %f95;
	mov.b32 	%r125, %f92;
	shl.b32 	%r126, %r125, 23;
	mov.b32 	%f97, %r126;
	ex2.approx.ftz.f32 	%f98, %f96;
	mul.f32 	%f99, %f98, %f97;
	add.f32 	%f100, %f88, %f99;
	sub.f32 	%f101, %f19, %f62;
	fma.rn.f32 	%f102, %f101, 0f3BBB989D, 0f3F000000;
	cvt.sat.f32.f32 	%f103, %f102;
	fma.rm.f32 	%f104, %f103, %f67, %f66;
	add.f32 	%f105, %f104, 0fCB40007F;
	neg.f32 	%f106, %f105;
	fma.rn.f32 	%f107, %f101, 0f3FB8AA3B, %f106;
	fma.rn.f32 	%f108, %f101, 0f32A57060, %f107;
	mov.b32 	%r127, %f104;
	shl.b32 	%r128, %r127, 23;
	mov.b32 	%f109, %r128;
	ex2.approx.ftz.f32 	%f110, %f108;
	mul.f32 	%f111, %f110, %f109;
	add.f32 	%f112, %f100, %f111;
	sub.f32 	%f113, %f23, %f62;
	fma.rn.f32 	%f114, %f113, 0f3BBB989D, 0f3F000000;
	cvt.sat.f32.f32 	%f115, %f114;
	fma.rm.f32 	%f116, %f115, %f67, %f66;
	add.f32 	%f117, %f116, 0fCB40007F;
	neg.f32 	%f118, %f117;
	fma.rn.f32 	%f119, %f113, 0f3FB8AA3B, %f118;
	fma.rn.f32 	%f120, %f113, 0f32A57060, %f119;
	mov.b32 	%r129, %f116;
	shl.b32 	%r130, %r129, 23;
	mov.b32 	%f121, %r130;
	ex2.approx.ftz.f32 	%f122, %f120;
	mul.f32 	%f123, %f122, %f121;
	add.f32 	%f124, %f112, %f123;
	sub.f32 	%f125, %f27, %f62;
	fma.rn.f32 	%f126, %f125, 0f3BBB989D, 0f3F000000;
	cvt.sat.f32.f32 	%f127, %f126;
	fma.rm.f32 	%f128, %f127, %f67, %f66;
	add.f32 	%f129, %f128, 0fCB40007F;
	neg.f32 	%f130, %f129;
	fma.rn.f32 	%f131, %f125, 0f3FB8AA3B, %f130;
	fma.rn.f32 	%f132, %f125, 0f32A57060, %f131;
	mov.b32 	%r131, %f128;
	shl.b32 	%r132, %r131, 23;
	mov.b32 	%f133, %r132;
	ex2.approx.ftz.f32 	%f134, %f132;
	mul.f32 	%f135, %f134, %f133;
	add.f32 	%f136, %f124, %f135;
	sub.f32 	%f137, %f31, %f62;
	fma.rn.f32 	%f138, %f137, 0f3BBB989D, 0f3F000000;
	cvt.sat.f32.f32 	%f139, %f138;
	fma.rm.f32 	%f140, %f139, %f67, %f66;
	add.f32 	%f141, %f140, 0fCB40007F;
	neg.f32 	%f142, %f141;
	fma.rn.f32 	%f143, %f137, 0f3FB8AA3B, %f142;
	fma.rn.f32 	%f144, %f137, 0f32A57060, %f143;
	mov.b32 	%r133, %f140;
	shl.b32 	%r134, %r133, 23;
	mov.b32 	%f145, %r134;
	ex2.approx.ftz.f32 	%f146, %f144;
	mul.f32 	%f147, %f146, %f145;
	add.f32 	%f148, %f136, %f147;
	sub.f32 	%f149, %f35, %f62;
	fma.rn.f32 	%f150, %f149, 0f3BBB989D, 0f3F000000;
	cvt.sat.f32.f32 	%f151, %f150;
	fma.rm.f32 	%f152, %f151, %f67, %f66;
	add.f32 	%f153, %f152, 0fCB40007F;
	neg.f32 	%f154, %f153;
	fma.rn.f32 	%f155, %f149, 0f3FB8AA3B, %f154;
	fma.rn.f32 	%f156, %f149, 0f32A57060, %f155;
	mov.b32 	%r135, %f152;
	shl.b32 	%r136, %r135, 23;
	mov.b32 	%f157, %r136;
	ex2.approx.ftz.f32 	%f158, %f156;
	mul.f32 	%f159, %f158, %f157;
	add.f32 	%f160, %f148, %f159;
	sub.f32 	%f161, %f39, %f62;
	fma.rn.f32 	%f162, %f161, 0f3BBB989D, 0f3F000000;
	cvt.sat.f32.f32 	%f163, %f162;
	fma.rm.f32 	%f164, %f163, %f67, %f66;
	add.f32 	%f165, %f164, 0fCB40007F;
	neg.f32 	%f166, %f165;
	fma.rn.f32 	%f167, %f161, 0f3FB8AA3B, %f166;
	fma.rn.f32 	%f168, %f161, 0f32A57060, %f167;
	mov.b32 	%r137, %f164;
	shl.b32 	%r138, %r137, 23;
	mov.b32 	%f169, %r138;
	ex2.approx.ftz.f32 	%f170, %f168;
	mul.f32 	%f171, %f170, %f169;
	add.f32 	%f172, %f160, %f171;
	sub.f32 	%f173, %f43, %f62;
	fma.rn.f32 	%f174, %f173, 0f3BBB989D, 0f3F000000;
	cvt.sat.f32.f32 	%f175, %f174;
	fma.rm.f32 	%f176, %f175, %f67, %f66;
	add.f32 	%f177, %f176, 0fCB40007F;
	neg.f32 	%f178, %f177;
	fma.rn.f32 	%f179, %f173, 0f3FB8AA3B, %f178;
	fma.rn.f32 	%f180, %f173, 0f32A57060, %f179;
	mov.b32 	%r139, %f176;
	shl.b32 	%r140, %r139, 23;
	mov.b32 	%f181, %r140;
	ex2.approx.ftz.f32 	%f182, %f180;
	mul.f32 	%f183, %f182, %f181;
	add.f32 	%f184, %f172, %f183;
	sub.f32 	%f185, %f47, %f62;
	fma.rn.f32 	%f186, %f185, 0f3BBB989D, 0f3F000000;
	cvt.sat.f32.f32 	%f187, %f186;
	fma.rm.f32 	%f188, %f187, %f67, %f66;
	add.f32 	%f189, %f188, 0fCB40007F;
	neg.f32 	%f190, %f189;
	fma.rn.f32 	%f191, %f185, 0f3FB8AA3B, %f190;
	fma.rn.f32 	%f192, %f185, 0f32A57060, %f191;
	mov.b32 	%r141, %f188;
	shl.b32 	%r142, %r141, 23;
	mov.b32 	%f193, %r142;
	ex2.approx.ftz.f32 	%f194, %f192;
	mul.f32 	%f195, %f194, %f193;
	add.f32 	%f196, %f184, %f195;
	sub.f32 	%f197, %f51, %f62;
	fma.rn.f32 	%f198, %f197, 0f3BBB989D, 0f3F000000;
	cvt.sat.f32.f32 	%f199, %f198;
	fma.rm.f32 	%f200, %f199, %f67, %f66;
	add.f32 	%f201, %f200, 0fCB40007F;
	neg.f32 	%f202, %f201;
	fma.rn.f32 	%f203, %f197, 0f3FB8AA3B, %f202;
	fma.rn.f32 	%f204, %f197, 0f32A57060, %f203;
	mov.b32 	%r143, %f200;
	shl.b32 	%r144, %r143, 23;
	mov.b32 	%f205, %r144;
	ex2.approx.ftz.f32 	%f206, %f204;
	mul.f32 	%f207, %f206, %f205;
	add.f32 	%f208, %f196, %f207;
	mov.b32 	%r145, %f208;
	shfl.sync.bfly.b32	%r146|%p22, %r145, 16, 31, -1;
	mov.b32 	%f209, %r146;
	add.f32 	%f210, %f208, %f209;
	mov.b32 	%r147, %f210;
	shfl.sync.bfly.b32	%r148|%p23, %r147, 8, 31, -1;
	mov.b32 	%f211, %r148;
	add.f32 	%f212, %f210, %f211;
	mov.b32 	%r149, %f212;
	shfl.sync.bfly.b32	%r150|%p24, %r149, 4, 31, -1;
	mov.b32 	%f213, %r150;
	add.f32 	%f214, %f212, %f213;
	mov.b32 	%r151, %f214;
	shfl.sync.bfly.b32	%r152|%p25, %r151, 2, 31, -1;
	mov.b32 	%f215, %r152;
	add.f32 	%f216, %f214, %f215;
	mov.b32 	%r153, %f216;
	shfl.sync.bfly.b32	%r154|%p26, %r153, 1, 31, -1;
	mov.b32 	%f217, %r154;
	add.f32 	%f218, %f216, %f217;
	div.rn.f32 	%f219, %f75, %f218;
	div.rn.f32 	%f220, %f87, %f218;
	div.rn.f32 	%f221, %f99, %f218;
	div.rn.f32 	%f222, %f111, %f218;
	div.rn.f32 	%f223, %f123, %f218;
	div.rn.f32 	%f224, %f135, %f218;
	div.rn.f32 	%f225, %f147, %f218;
	div.rn.f32 	%f226, %f159, %f218;
	div.rn.f32 	%f227, %f171, %f218;
	div.rn.f32 	%f228, %f183, %f218;
	div.rn.f32 	%f229, %f195, %f218;
	div.rn.f32 	%f230, %f207, %f218;
	mad.lo.s64 	%rd103, %rd106, %rd22, %rd8;
	shl.b64 	%rd104, %rd103, 2;
	add.s64 	%rd105, %rd9, %rd104;
	st.global.f32 	[%rd105], %f219;
	st.global.f32 	[%rd105+128], %f220;
	st.global.f32 	[%rd105+256], %f221;
	st.global.f32 	[%rd105+384], %f222;
	st.global.f32 	[%rd105+512], %f223;
	st.global.f32 	[%rd105+640], %f224;
	st.global.f32 	[%rd105+768], %f225;
	st.global.f32 	[%rd105+896], %f226;
	st.global.f32 	[%rd105+1024], %f227;
	st.global.f32 	[%rd105+1152], %f228;
	st.global.f32 	[%rd105+1280], %f229;
	st.global.f32 	[%rd105+1408], %f230;
	add.s64 	%rd106, %rd106, %rd10;
	setp.lt.s64 	%p27, %rd106, %rd23;
	@%p27 bra 	$L__BB248_4;
$L__BB248_5:
	ret;

}
	// .globl	_Z15SoftmaxWarpImplI22BroadcastScaleMaskLoadIffbLm2EiE11DirectStoreIffEfLi1ELi12ELi32ELi1ELb1EL9Algorithm0EEvT_T0_ll
.visible .entry _Z15SoftmaxWarpImplI22BroadcastScaleMaskLoadIffbLm2EiE11DirectStoreIffEfLi1ELi12ELi32ELi1ELb1EL9Algorithm0EEvT_T0_ll(
	.param .align 8 .b8 _Z15SoftmaxWarpImplI22BroadcastScaleMaskLoadIffbLm2EiE11DirectStoreIffEfLi1ELi12ELi32ELi1ELb1EL9Algorithm0EEvT_T0_ll_param_0[88],
	.param .align 8 .b8 _Z15SoftmaxWarpImplI22BroadcastScaleMaskLoadIffbLm2EiE11DirectStoreIffEfLi1ELi12ELi32ELi1ELb1EL9Algorithm0EEvT_T0_ll_param_1[16],
	.param .u64 _Z15SoftmaxWarpImplI22BroadcastScaleMaskLoadIffbLm2EiE11DirectStoreIffEfLi1ELi12ELi32ELi1ELb1EL9Algorithm0EEvT_T0_ll_param_2,
	.param .u64 _Z15SoftmaxWarpImplI22BroadcastScaleMaskLoadIffbLm2EiE11DirectStoreIffEfLi1ELi12ELi32ELi1ELb1EL9Algorithm0EEvT_T0_ll_param_3
)
{
	.reg .pred 	%p<74>;
	.reg .b16 	%rs<13>;
	.reg .b32 	%r<166>;
	.reg .b32 	%f<291>;
	.reg .b64 	%rd<117>;

	ld.param.u64 	%rd32, [_Z15SoftmaxWarpImplI22BroadcastScaleMaskLoadIffbLm2EiE11DirectStoreIffEfLi1ELi12ELi32ELi1ELb1EL9Algorithm0EEvT_T0_ll_param_1+8];
	ld.param.u64 	%rd31, [_Z15SoftmaxWarpImplI22BroadcastScaleMaskLoadIffbLm2EiE11DirectStoreIffEfLi1ELi12ELi32ELi1ELb1EL9Algorithm0EEvT_T0_ll_param_1];
	ld.param.v2.f32 	{%f63, %f64}, [_Z15SoftmaxWarpImplI22BroadcastScaleMaskLoadIffbLm2EiE11DirectStoreIffEfLi1ELi12ELi32ELi1ELb1EL9Algorithm0EEvT_T0_ll_param_0+80];
	ld.param.u64 	%rd30, [_Z15SoftmaxWarpImplI22BroadcastScaleMaskLoadIffbLm2EiE11DirectStoreIffEfLi1ELi12ELi32ELi1ELb1EL9Algorithm0EEvT_T0_ll_param_0+72];
	ld.param.v2.u32 	{%r7, %r8}, [_Z15SoftmaxWarpImplI22BroadcastScaleMaskLoadIffbLm2EiE11DirectStoreIffEfLi1ELi12ELi32ELi1ELb1EL9Algorithm0EEvT_T0_ll_param_0+56];
	ld.param.v2.u32 	{%r5, %r6}, [_Z15SoftmaxWarpImplI22BroadcastScaleMaskLoadIffbLm2EiE11DirectStoreIffEfLi1ELi12ELi32ELi1ELb1EL9Algorithm0EEvT_T0_ll_param_0+40];
	ld.param.u64 	%rd26, [_Z15SoftmaxWarpImplI22BroadcastScaleMaskLoadIffbLm2EiE11DirectStoreIffEfLi1ELi12ELi32ELi1ELb1EL9Algorithm0EEvT_T0_ll_param_0+24];
	ld.param.u64 	%rd25, [_Z15SoftmaxWarpImplI22BroadcastScaleMaskLoadIffbLm2EiE11DirectStoreIffEfLi1ELi12ELi32ELi1ELb1EL9Algorithm0EEvT_T0_ll_param_0+16];
	ld.param.u64 	%rd24, [_Z15SoftmaxWarpImplI22BroadcastScaleMaskLoadIffbLm2EiE11DirectStoreIffEfLi1ELi12ELi32ELi1ELb1EL9Algorithm0EEvT_T0_ll_param_0+8];
	ld.param.u64 	%rd23, [_Z15SoftmaxWarpImplI22BroadcastScaleMaskLoadIffbLm2EiE11DirectStoreIffEfLi1ELi12ELi32ELi1ELb1EL9Algorithm0EEvT_T0_ll_param_0];
	ld.param.u64 	%rd33, [_Z15SoftmaxWarpImplI22BroadcastScaleMaskLoadIffbLm2EiE11DirectStoreIffEfLi1ELi12ELi32ELi1ELb1EL9Algorithm0EEvT_T0_ll_param_2];
	ld.param.u64 	%rd34, [_Z15SoftmaxWarpImplI22BroadcastScaleMaskLoadIffbLm2EiE11DirectStoreIffEfLi1ELi12ELi32ELi1ELb1EL9Algorithm0EEvT_T0_ll_param_3];
	cvta.to.global.u64 	%rd1, %rd23;
	cvta.to.global.u64 	%rd2, %rd24;
	setp.lt.s64 	%p1, %rd34, 385;
	@%p1 bra 	$L__BB249_2;
	mov.u64 	%rd35, $str;
	cvta.global.u64 	%rd36, %rd35;
	mov.u64 	%rd37, $str$1;
	cvta.global.u64 	%rd38, %rd37;
	mov.u64 	%rd39, __unnamed_245;
	cvta.global.u64 	%rd40, %rd39;
	{ // callseq 244, 0
	.param .b64 param0;
	st.param.b64 	[param0], %rd36;
	.param .b64 param1;
	st.param.b64 	[param1], %rd38;
	.param .b32 param2;
	st.param.b32 	[param2], 219;
	.param .b64 param3;
	st.param.b64 	[param3], %rd40;
	.param .b64 param4;
	st.param.b64 	[param4], 1;
	call.uni 
	__assertfail, 
	(
	param0, 
	param1, 
	param2, 
	param3, 
	param4
	);
	} // callseq 244
$L__BB249_2:
	mov.u32 	%r9, %ctaid.x;
	mov.u32 	%r10, %ntid.y;
	mov.u32 	%r11, %tid.y;
	mad.lo.s32 	%r12, %r9, %r10, %r11;
	mov.u32 	%r13, %nctaid.x;
	mul.lo.s32 	%r4, %r13, %r10;
	cvt.s64.s32 	%rd116, %r12;
	setp.le.s64 	%p2, %rd33, %rd116;
	@%p2 bra 	$L__BB249_53;
	mov.u32 	%r14, %tid.x;
	cvt.u64.u32 	%rd6, %r14;
	add.s32 	%r15, %r14, 32;
	cvt.u64.u32 	%rd7, %r15;
	add.s32 	%r16, %r14, 64;
	cvt.u64.u32 	%rd8, %r16;
	add.s32 	%r17, %r14, 96;
	cvt.u64.u32 	%rd9, %r17;
	add.s32 	%r18, %r14, 128;
	cvt.u64.u32 	%rd10, %r18;
	add.s32 	%r19, %r14, 160;
	cvt.u64.u32 	%rd11, %r19;
	add.s32 	%r20, %r14, 192;
	cvt.u64.u32 	%rd12, %r20;
	add.s32 	%r21, %r14, 224;
	cvt.u64.u32 	%rd13, %r21;
	add.s32 	%r22, %r14, 256;
	cvt.u64.u32 	%rd14, %r22;
	add.s32 	%r23, %r14, 288;
	cvt.u64.u32 	%rd15, %r23;
	add.s32 	%r24, %r14, 320;
	cvt.u64.u32 	%rd16, %r24;
	add.s32 	%r25, %r14, 352;
	cvt.u64.u32 	%rd17, %r25;
	cvt.s64.s32 	%rd18, %r4;
$L__BB249_4:
	setp.le.s64 	%p3, %rd34, %rd6;
	mul.lo.s64 	%rd20, %rd30, %rd116;
	mov.f32 	%f267, 0fFF800000;
	mov.f32 	%f270, %f267;
	@%p3 bra 	$L__BB249_6;
	setp.eq.s64 	%p4, %rd26, 1;
	setp.eq.s64 	%p5, %rd25, 1;
	add.s64 	%rd41, %rd20, %rd6;
	cvt.u32.u64 	%r26, %rd41;
	div.s32 	%r27, %r26, %r5;
	mul.lo.s32 	%r28, %r27, %r5;
	sub.s32 	%r29, %r26, %r28;
	selp.b32 	%r30, 0, %r27, %p5;
	selp.b32 	%r31, 0, %r29, %p4;
	mul.lo.s32 	%r32, %r7, %r30;
	mad.lo.s32 	%r33, %r8, %r31, %r32;
	shl.b64 	%rd42, %rd41, 32;
	shr.s64 	%rd43, %rd42, 30;
	add.s64 	%rd44, %rd1, %rd43;
	ld.global.f32 	%f66, [%rd44];
	cvt.s64.s32 	%rd45, %r33;
	add.s64 	%rd46, %rd2, %rd45;
	ld.global.u8 	%rs1, [%rd46];
	setp.eq.s16 	%p6, %rs1, 0;
	mul.f32 	%f67, %f66, %f64;
	selp.f32 	%f267, %f63, %f67, %p6;
	max.f32 	%f270, %f267, 0fFF800000;
$L__BB249_6:
	setp.le.s64 	%p7, %rd34, %rd7;
	mov.f32 	%f269, 0fFF800000;
	@%p7 bra 	$L__BB249_8;
	setp.eq.s64 	%p8, %rd26, 1;
	setp.eq.s64 	%p9, %rd25, 1;
	add.s64 	%rd47, %rd20, %rd7;
	cvt.u32.u64 	%r34, %rd47;
	div.s32 	%r35, %r34, %r5;
	mul.lo.s32 	%r36, %r35, %r5;
	sub.s32 	%r37, %r34, %r36;
	selp.b32 	%r38, 0, %r35, %p9;
	selp.b32 	%r39, 0, %r37, %p8;
	mul.lo.s32 	%r40, %r7, %r38;
	mad.lo.s32 	%r41, %r8, %r39, %r40;
	shl.b64 	%rd48, %rd47, 32;
	shr.s64 	%rd49, %rd48, 30;
	add.s64 	%rd50, %rd1, %rd49;
	ld.global.f32 	%f69, [%rd50];
	cvt.s64.s32 	%rd51, %r41;
	add.s64 	%rd52, %rd2, %rd51;
	ld.global.u8 	%rs2, [%rd52];
	setp.eq.s16 	%p10, %rs2, 0;
	mul.f32 	%f70, %f69, %f64;
	selp.f32 	%f269, %f63, %f70, %p10;
	max.f32 	%f270, %f270, %f269;
$L__BB249_8:
	setp.le.s64 	%p11, %rd34, %rd8;
	mov.f32 	%f271, 0fFF800000;
	@%p11 bra 	$L__BB249_10;
	setp.eq.s64 	%p12, %rd26, 1;
	setp.eq.s64 	%p13, %rd25, 1;
	add.s64 	%rd53, %rd20, %rd8;
	cvt.u32.u64 	%r42, %rd53;
	div.s32 	%r43, %r42, %r5;
	mul.lo.s32 	%r44, %r43, %r5;
	sub.s32 	%r45, %r42, %r44;
	selp.b32 	%r46, 0, %r43, %p13;
	selp.b32 	%r47, 0, %r45, %p12;
	mul.lo.s32 	%r48, %r7, %r46;
	mad.lo.s32 	%r49, %r8, %r47, %r48;
	shl.b64 	%rd54, %rd53, 32;
	shr.s64 	%rd55, %rd54, 30;
	add.s64 	%rd56, %rd1, %rd55;
	ld.global.f32 	%f72, [%rd56];
	cvt.s64.s32 	%rd57, %r49;
	add.s64 	%rd58, %rd2, %rd57;
	ld.global.u8 	%rs3, [%rd58];
	setp.eq.s16 	%p14, %rs3, 0;
	mul.f32 	%f73, %f72, %f64;
	selp.f32 	%f271, %f63, %f73, %p14;
	max.f32 	%f270, %f270, %f271;
$L__BB249_10:
	setp.le.s64 	%p15, %rd34, %rd9;
	mov.f32 	%f273, 0fFF800000;
	@%p15 bra 	$L__BB249_12;
	setp.eq.s64 	%p16, %rd26, 1;
	setp.eq.s64 	%p17, %rd25, 1;
	add.s64 	%rd59, %rd20, %rd9;
	cvt.u32.u64 	%r50, %rd59;
	div.s32 	%r51, %r50, %r5;
	mul.lo.s32 	%r52, %r51, %r5;
	sub.s32 	%r53, %r50, %r52;
	selp.b32 	%r54, 0, %r51, %p17;
	selp.b32 	%r55, 0, %r53, %p16;
	mul.lo.s32 	%r56, %r7, %r54;
	mad.lo.s32 	%r57, %r8, %r55, %r56;
	shl.b64 	%rd60, %rd59, 32;
	shr.s64 	%rd61, %rd60, 30;
	add.s64 	%rd62, %rd1, %rd61;
	ld.global.f32 	%f75, [%rd62];
	cvt.s64.s32 	%rd63, %r57;
	add.s64 	%rd64, %rd2, %rd63;
	ld.global.u8 	%rs4, [%rd64];
	setp.eq.s16 	%p18, %rs4, 0;
	mul.f32 	%f76, %f75, %f64;
	selp.f32 	%f273, %f63, %f76, %p18;
	max.f32 	%f270, %f270, %f273;
$L__BB249_12:
	setp.le.s64 	%p19, %rd34, %rd10;
	mov.f32 	%f275, 0fFF800000;
	@%p19 bra 	$L__BB249_14;
	setp.eq.s64 	%p20, %rd26, 1;
	setp.eq.s64 	%p21, %rd25, 1;
	add.s64 	%rd65, %rd20, %rd10;
	cvt.u32.u64 	%r58, %rd65;
	div.s32 	%r59, %r58, %r5;
	mul.lo.s32 	%r60, %r59, %r5;
	sub.s32 	%r61, %r58, %r60;
	selp.b32 	%r62, 0, %r59, %p21;
	selp.b32 	%r63, 0, %r61, %p20;
	mul.lo.s32 	%r64, %r7, %r62;
	mad.lo.s32 	%r65, %r8, %r63, %r64;
	shl.b64 	%rd66, %rd65, 32;
	shr.s64 	%rd67, %rd66, 30;
	add.s64 	%rd68, %rd1, %rd67;
	ld.global.f32 	%f78, [%rd68];
	cvt.s64.s32 	%rd69, %r65;
	add.s64 	%rd70, %rd2, %rd69;
	ld.global.u8 	%rs5, [%rd70];
	setp.eq.s16 	%p22, %rs5, 0;
	mul.f32 	%f79, %f78, %f64;
	selp.f32 	%f275, %f63, %f79, %p22;
	max.f32 	%f270, %f270, %f275;
$L__BB249_14:
	setp.le.s64 	%p23, %rd34, %rd11;
	mov.f32 	%f277, 0fFF800000;
	@%p23 bra 	$L__BB249_16;
	setp.eq.s64 	%p24, %rd26, 1;
	setp.eq.s64 	%p25, %rd25, 1;
	add.s64 	%rd71, %rd20, %rd11;
	cvt.u32.u64 	%r66, %rd71;
	div.s32 	%r67, %r66, %r5;
	mul.lo.s32 	%r68, %r67, %r5;
	sub.s32 	%r69, %r66, %r68;
	selp.b32 	%r70, 0, %r67, %p25;
	selp.b32 	%r71, 0, %r69, %p24;
	mul.lo.s32 	%r72, %r7, %r70;
	mad.lo.s32 	%r73, %r8, %r71, %r72;
	shl.b64 	%rd72, %rd71, 32;
	shr.s64 	%rd73, %rd72, 30;
	add.s64 	%rd74, %rd1, %rd73;
	ld.global.f32 	%f81, [%rd74];
	cvt.s64.s32 	%rd75, %r73;
	add.s64 	%rd76, %rd2, %rd75;
	ld.global.u8 	%rs6, [%rd76];
	setp.eq.s16 	%p26, %rs6, 0;
	mul.f32 	%f82, %f81, %f64;
	selp.f32 	%f277, %f63, %f82, %p26;
	max.f32 	%f270, %f270, %f277;
$L__BB249_16:
	setp.le.s64 	%p27, %rd34, %rd12;
	mov.f32 	%f279, 0fFF800000;
	@%p27 bra 	$L__BB249_18;
	setp.eq.s64 	%p28, %rd26, 1;
	setp.eq.s64 	%p29, %rd25, 1;
	add.s64 	%rd77, %rd20, %rd12;
	cvt.u32.u64 	%r74, %rd77;
	div.s32 	%r75, %r74, %r5;
	mul.lo.s32 	%r76, %r75, %r5;
	sub.s32 	%r77, %r74, %r76;
	selp.b32 	%r78, 0, %r75, %p29;
	selp.b32 	%r79, 0, %r77, %p28;
	mul.lo.s32 	%r80, %r7, %r78;
	mad.lo.s32 	%r81, %r8, %r79, %r80;
	shl.b64 	%rd78, %rd77, 32;
	shr.s64 	%rd79, %rd78, 30;
	add.s64 	%rd80, %rd1, %rd79;
	ld.global.f32 	%f84, [%rd80];
	cvt.s64.s32 	%rd81, %r81;
	add.s64 	%rd82, %rd2, %rd81;
	ld.global.u8 	%rs7, [%rd82];
	setp.eq.s16 	%p30, %rs7, 0;
	mul.f32 	%f85, %f84, %f64;
	selp.f32 	%f279, %f63, %f85, %p30;
	max.f32 	%f270, %f270, %f279;
$L__BB249_18:
	setp.le.s64 	%p31, %rd34, %rd13;
	mov.f32 	%f281, 0fFF800000;
	@%p31 bra 	$L__BB249_20;
	setp.eq.s64 	%p32, %rd26, 1;
	setp.eq.s64 	%p33, %rd25, 1;
	add.s64 	%rd83, %rd20, %rd13;
	cvt.u32.u64 	%r82, %rd83;
	div.s32 	%r83, %r82, %r5;
	mul.lo.s32 	%r84, %r83, %r5;
	sub.s32 	%r85, %r82, %r84;
	selp.b32 	%r86, 0, %r83, %p33;
	selp.b32 	%r87, 0, %r85, %p32;
	mul.lo.s32 	%r88, %r7, %r86;
	mad.lo.s32 	%r89, %r8, %r87, %r88;
	shl.b64 	%rd84, %rd83, 32;
	shr.s64 	%rd85, %rd84, 30;
	add.s64 	%rd86, %rd1, %rd85;
	ld.global.f32 	%f87, [%rd86];
	cvt.s64.s32 	%rd87, %r89;
	add.s64 	%rd88, %rd2, %rd87;
	ld.global.u8 	%rs8, [%rd88];
	setp.eq.s16 	%p34, %rs8, 0;
	mul.f32 	%f88, %f87, %f64;
	selp.f32 	%f281, %f63, %f88, %p34;
	max.f32 	%f270, %f270, %f281;
$L__BB249_20:
	setp.le.s64 	%p35, %rd34, %rd14;
	mov.f32 	%f283, 0fFF800000;
	@%p35 bra 	$L__BB249_22;
	setp.eq.s64 	%p36, %rd26, 1;
	setp.eq.s64 	%p37, %rd25, 1;
	add.s64 	%rd89, %rd20, %rd14;
	cvt.u32.u64 	%r90, %rd89;
	div.s32 	%r91, %r90, %r5;
	mul.lo.s32 	%r92, %r91, %r5;
	sub.s32 	%r93, %r90, %r92;
	selp.b32 	%r94, 0, %r91, %p37;
	selp.b32 	%r95, 0, %r93, %p36;
	mul.lo.s32 	%r96, %r7, %r94;
	mad.lo.s32 	%r97, %r8, %r95, %r96;
	shl.b64 	%rd90, %rd89, 32;
	shr.s64 	%rd91, %rd90, 30;
	add.s64 	%rd92, %rd1, %rd91;
	ld.global.f32 	%f90, [%rd92];
	cvt.s64.s32 	%rd93, %r97;
	add.s64 	%rd94, %rd2, %rd93;
	ld.global.u8 	%rs9, [%rd94];
	setp.eq.s16 	%p38, %rs9, 0;
	mul.f32 	%f91, %f90, %f64;
	selp.f32 	%f283, %f63, %f91, %p38;
	max.f32 	%f270, %f270, %f283;
$L__BB249_22:
	setp.le.s64 	%p39, %rd34, %rd15;
	mov.f32 	%f285, 0fFF800000;
	@%p39 bra 	$L__BB249_24;
	setp.eq.s64 	%p40, %rd26, 1;
	setp.eq.s64 	%p41, %rd25, 1;
	add.s64 	%rd95, %rd20, %rd15;
	cvt.u32.u64 	%r98, %rd95;
	div.s32 	%r99, %r98, %r5;
	mul.lo.s32 	%r100, %r99, %r5;
	sub.s32 	%r101, %r98, %r100;
	selp.b32 	%r102, 0, %r99, %p41;
	selp.b32 	%r103, 0, %r101, %p40;
	mul.lo.s32 	%r104, %r7, %r102;
	mad.lo.s32 	%r105, %r8, %r103, %r104;
	shl.b64 	%rd96, %rd95, 32;
	shr.s64 	%rd97, %rd96, 30;
	add.s64 	%rd98, %rd1, %rd97;
	ld.global.f32 	%f93, [%rd98];
	cvt.s64.s32 	%rd99, %r105;
	add.s64 	%rd100, %rd2, %rd99;
	ld.global.u8 	%rs10, [%rd100];
	setp.eq.s16 	%p42, %rs10, 0;
	mul.f32 	%f94, %f93, %f64;
	selp.f32 	%f285, %f63, %f94, %p42;
	max.f32 	%f270, %f270, %f285;
$L__BB249_24:
	setp.le.s64 	%p43, %rd34, %rd16;
	mov.f32 	%f287, 0fFF800000;
	@%p43 bra 	$L__BB249_26;
	setp.eq.s64 	%p44, %rd26, 1;
	setp.eq.s64 	%p45, %rd25, 1;
	add.s64 	%rd101, %rd20, %rd16;
	cvt.u32.u64 	%r106, %rd101;
	div.s32 	%r107, %r106, %r5;
	mul.lo.s32 	%r108, %r107, %r5;
	sub.s32 	%r109, %r106, %r108;
	selp.b32 	%r110, 0, %r107, %p45;
	selp.b32 	%r111, 0, %r109, %p44;
	mul.lo.s32 	%r112, %r7, %r110;
	mad.lo.s32 	%r113, %r8, %r111, %r112;
	shl.b64 	%rd102, %rd101, 32;
	shr.s64 	%rd103, %rd102, 30;
	add.s64 	%rd104, %rd1, %rd103;
	ld.global.f32 	%f96, [%rd104];
	cvt.s64.s32 	%rd105, %r113;
	add.s64 	%rd106, %rd2, %rd105;
	ld.global.u8 	%rs11, [%rd106];
	setp.eq.s16 	%p46, %rs11, 0;
	mul.f32 	%f97, %f96, %f64;
	selp.f32 	%f287, %f63, %f97, %p46;
	max.f32 	%f270, %f270, %f287;
$L__BB249_26:
	setp.le.s64 	%p47, %rd34, %rd17;
	mov.f32 	%f289, 0fFF800000;
	@%p47 bra 	$L__BB249_28;
	setp.eq.s64 	%p48, %rd26, 1;
	setp.eq.s64 	%p49, %rd25, 1;
	add.s64 	%rd107, %rd20, %rd17;
	cvt.u32.u64 	%r114, %rd107;
	div.s32 	%r115, %r114, %r5;
	mul.lo.s32 	%r116, %r115, %r5;
	sub.s32 	%r117, %r114, %r116;
	selp.b32 	%r118, 0, %r115, %p49;
	selp.b32 	%r119, 0, %r117, %p48;
	mul.lo.s32 	%r120, %r7, %r118;
	mad.lo.s32 	%r121, %r8, %r119, %r120;
	shl.b64 	%rd108, %rd107, 32;
	shr.s64 	%rd109, %rd108, 30;
	add.s64 	%rd110, %rd1, %rd109;
	ld.global.f32 	%f99, [%rd110];
	cvt.s64.s32 	%rd111, %r121;
	add.s64 	%rd112, %rd2, %rd111;
	ld.global.u8 	%rs12, [%rd112];
	setp.eq.s16 	%p50, %rs12, 0;
	mul.f32 	%f100, %f99, %f64;
	selp.f32 	%f289, %f63, %f100, %p50;
	max.f32 	%f270, %f270, %f289;
$L__BB249_28:
	setp.le.s64 	%p51, %rd34, %rd6;
	mov.b32 	%r122, %f270;
	shfl.sync.bfly.b32	%r123|%p52, %r122, 16, 31, -1;
	mov.b32 	%f101, %r123;
	max.f32 	%f102, %f270, %f101;
	mov.b32 	%r124, %f102;
	shfl.sync.bfly.b32	%r125|%p53, %r124, 8, 31, -1;
	mov.b32 	%f103, %r125;
	max.f32 	%f104, %f102, %f103;
	mov.b32 	%r126, %f104;
	shfl.sync.bfly.b32	%r127|%p54, %r126, 4, 31, -1;
	mov.b32 	%f105, %r127;
	max.f32 	%f106, %f104, %f105;
	mov.b32 	%r128, %f106;
	shfl.sync.bfly.b32	%r129|%p55, %r128, 2, 31, -1;
	mov.b32 	%f107, %r129;
	max.f32 	%f108, %f106, %f107;
	mov.b32 	%r130, %f108;
	shfl.sync.bfly.b32	%r131|%p56, %r130, 1, 31, -1;
	mov.b32 	%f109, %r131;
	max.f32 	%f110, %f108, %f109;
	sub.f32 	%f111, %f267, %f110;
	fma.rn.f32 	%f112, %f111, 0f3BBB989D, 0f3F000000;
	cvt.sat.f32.f32 	%f113, %f112;
	mov.f32 	%f114, 0f4B400001;
	mov.f32 	%f115, 0f437C0000;
	fma.rm.f32 	%f116, %f113, %f115, %f114;
	add.f32 	%f117, %f116, 0fCB40007F;
	neg.f32 	%f118, %f117;
	fma.rn.f32 	%f119, %f111, 0f3FB8AA3B, %f118;
	fma.rn.f32 	%f120, %f111, 0f32A57060, %f119;
	mov.b32 	%r132, %f116;
	shl.b32 	%r133, %r132, 23;
	mov.b32 	%f121, %r133;
	ex2.approx.ftz.f32 	%f122, %f120;
	mul.f32 	%f123, %f122, %f121;
	add.f32 	%f124, %f123, 0f00000000;
	sub.f32 	%f125, %f269, %f110;
	fma.rn.f32 	%f126, %f125, 0f3BBB989D, 0f3F000000;
	cvt.sat.f32.f32 	%f127, %f126;
	fma.rm.f32 	%f128, %f127, %f115, %f114;
	add.f32 	%f129, %f128, 0fCB40007F;
	neg.f32 	%f130, %f129;
	fma.rn.f32 	%f131, %f125, 0f3FB8AA3B, %f130;
	fma.rn.f32 	%f132, %f125, 0f32A57060, %f131;
	mov.b32 	%r134, %f128;
	shl.b32 	%r135, %r134, 23;
	mov.b32 	%f133, %r135;
	ex2.approx.ftz.f32 	%f134, %f132;
	mul.f32 	%f135, %f134, %f133;
	add.f32 	%f136, %f124, %f135;
	sub.f32 	%f137, %f271, %f110;
	fma.rn.f32 	%f138, %f137, 0f3BBB989D, 0f3F000000;
	cvt.sat.f32.f32 	%f139, %f138;
	fma.rm.f32 	%f140, %f139, %f115, %f114;
	add.f32 	%f141, %f140, 0fCB40007F;
	neg.f32 	%f142, %f141;
	fma.rn.f32 	%f143, %f137, 0f3FB8AA3B, %f142;
	fma.rn.f32 	%f144, %f137, 0f32A57060, %f143;
	mov.b32 	%r136, %f140;
	shl.b32 	%r137, %r136, 23;
	mov.b32 	%f145, %r137;
	ex2.approx.ftz.f32 	%f146, %f144;
	mul.f32 	%f147, %f146, %f145;
	add.f32 	%f148, %f136, %f147;
	sub.f32 	%f149, %f273, %f110;
	fma.rn.f32 	%f150, %f149, 0f3BBB989D, 0f3F000000;
	cvt.sat.f32.f32 	%f151, %f150;
	fma.rm.f32 	%f152, %f151, %f115, %f114;
	add.f32 	%f153, %f152, 0fCB40007F;
	neg.f32 	%f154, %f153;
	fma.rn.f32 	%f155, %f149, 0f3FB8AA3B, %f154;
	fma.rn.f32 	%f156, %f149, 0f32A57060, %f155;
	mov.b32 	%r138, %f152;
	shl.b32 	%r139, %r138, 23;
	mov.b32 	%f157, %r139;
	ex2.approx.ftz.f32 	%f158, %f156;
	mul.f32 	%f159, %f158, %f157;
	add.f32 	%f160, %f148, %f159;
	sub.f32 	%f161, %f275, %f110;
	fma.rn.f32 	%f162, %f161, 0f3BBB989D, 0f3F000000;
	cvt.sat.f32.f32 	%f163, %f162;
	fma.rm.f32 	%f164, %f163, %f115, %f114;
	add.f32 	%f165, %f164, 0fCB40007F;
	neg.f32 	%f166, %f165;
	fma.rn.f32 	%f167, %f161, 0f3FB8AA3B, %f166;
	fma.rn.f32 	%f168, %f161, 0f32A57060, %f167;
	mov.b32 	%r140, %f164;
	shl.b32 	%r141, %r140, 23;
	mov.b32 	%f169, %r141;
	ex2.approx.ftz.f32 	%f170, %f168;
	mul.f32 	%f171, %f170, %f169;
	add.f32 	%f172, %f160, %f171;
	sub.f32 	%f173, %f277, %f110;
	fma.rn.f32 	%f174, %f173, 0f3BBB989D, 0f3F000000;
	cvt.sat.f32.f32 	%f175, %f174;
	fma.rm.f32 	%f176, %f175, %f115, %f114;
	add.f32 	%f177, %f176, 0fCB40007F;
	neg.f32 	%f178, %f177;
	fma.rn.f32 	%f179, %f173, 0f3FB8AA3B, %f178;
	fma.rn.f32 	%f180, %f173, 0f32A57060, %f179;
	mov.b32 	%r142, %f176;
	shl.b32 	%r143, %r142, 23;
	mov.b32 	%f181, %r143;
	ex2.approx.ftz.f32 	%f182, %f180;
	mul.f32 	%f183, %f182, %f181;
	add.f32 	%f184, %f172, %f183;
	sub.f32 	%f185, %f279, %f110;
	fma.rn.f32 	%f186, %f185, 0f3BBB989D, 0f3F000000;
	cvt.sat.f32.f32 	%f187, %f186;
	fma.rm.f32 	%f188, %f187, %f115, %f114;
	add.f32 	%f189, %f188, 0fCB40007F;
	neg.f32 	%f190, %f189;
	fma.rn.f32 	%f191, %f185, 0f3FB8AA3B, %f190;
	fma.rn.f32 	%f192, %f185, 0f32A57060, %f191;
	mov.b32 	%r144, %f188;
	shl.b32 	%r145, %r144, 23;
	mov.b32 	%f193, %r145;
	ex2.approx.ftz.f32 	%f194, %f192;
	mul.f32 	%f195, %f194, %f193;
	add.f32 	%f196, %f184, %f195;
	sub.f32 	%f197, %f281, %f110;
	fma.rn.f32 	%f198, %f197, 0f3BBB989D, 0f3F000000;
	cvt.sat.f32.f32 	%f199, %f198;
	fma.rm.f32 	%f200, %f199, %f115, %f114;
	add.f32 	%f201, %f200, 0fCB40007F;
	neg.f32 	%f202, %f201;
	fma.rn.f32 	%f203, %f197, 0f3FB8AA3B, %f202;
	fma.rn.f32 	%f204, %f197, 0f32A57060, %f203;
	mov.b32 	%r146, %f200;
	shl.b32 	%r147, %r146, 23;
	mov.b32 	%f205, %r147;
	ex2.approx.ftz.f32 	%f206, %f204;
	mul.f32 	%f207, %f206, %f205;
	add.f32 	%f208, %f196, %f207;
	sub.f32 	%f209, %f283, %f110;
	fma.rn.f32 	%f210, %f209, 0f3BBB989D, 0f3F000000;
	cvt.sat.f32.f32 	%f211, %f210;
	fma.rm.f32 	%f212, %f211, %f115, %f114;
	add.f32 	%f213, %f212, 0fCB40007F;
	neg.f32 	%f214, %f213;
	fma.rn.f32 	%f215, %f209, 0f3FB8AA3B, %f214;
	fma.rn.f32 	%f216, %f209, 0f32A57060, %f215;
	mov.b32 	%r148, %f212;
	shl.b32 	%r149, %r148, 23;
	mov.b32 	%f217, %r149;
	ex2.approx.ftz.f32 	%f218, %f216;
	mul.f32 	%f219, %f218, %f217;
	add.f32 	%f220, %f208, %f219;
	sub.f32 	%f221, %f285, %f110;
	fma.rn.f32 	%f222, %f221, 0f3BBB989D, 0f3F000000;
	cvt.sat.f32.f32 	%f223, %f222;
	fma.rm.f32 	%f224, %f223, %f115, %f114;
	add.f32 	%f225, %f224, 0fCB40007F;
	neg.f32 	%f226, %f225;
	fma.rn.f32 	%f227, %f221, 0f3FB8AA3B, %f226;
	fma.rn.f32 	%f228, %f221, 0f32A57060, %f227;
	mov.b32 	%r150, %f224;
	shl.b32 	%r151, %r150, 23;
	mov.b32 	%f229, %r151;
	ex2.approx.ftz.f32 	%f230, %f228;
	mul.f32 	%f231, %f230, %f229;
	add.f32 	%f232, %f220, %f231;
	sub.f32 	%f233, %f287, %f110;
	fma.rn.f32 	%f234, %f233, 0f3BBB989D, 0f3F000000;
	cvt.sat.f32.f32 	%f235, %f234;
	fma.rm.f32 	%f236, %f235, %f115, %f114;
	add.f32 	%f237, %f236, 0fCB40007F;
	neg.f32 	%f238, %f237;
	fma.rn.f32 	%f239, %f233, 0f3FB8AA3B, %f238;
	fma.rn.f32 	%f240, %f233, 0f32A57060, %f239;
	mov.b32 	%r152, %f236;
	shl.b32 	%r153, %r152, 23;
	mov.b32 	%f241, %r153;
	ex2.approx.ftz.f32 	%f242, %f240;
	mul.f32 	%f243, %f242, %f241;
	add.f32 	%f244, %f232, %f243;
	sub.f32 	%f245, %f289, %f110;
	fma.rn.f32 	%f246, %f245, 0f3BBB989D, 0f3F000000;
	cvt.sat.f32.f32 	%f247, %f246;
	fma.rm.f32 	%f248, %f247, %f115, %f114;
	add.f32 	%f249, %f248, 0fCB40007F;
	neg.f32 	%f250, %f249;
	fma.rn.f32 	%f251, %f245, 0f3FB8AA3B, %f250;
	fma.rn.f32 	%f252, %f245, 0f32A57060, %f251;
	mov.b32 	%r154, %f248;
	shl.b32 	%r155, %r154, 23;
	mov.b32 	%f253, %r155;
	ex2.approx.ftz.f32 	%f254, %f252;
	mul.f32 	%f255, %f254, %f253;
	add.f32 	%f256, %f244, %f255;
	mov.b32 	%r156, %f256;
	shfl.sync.bfly.b32	%r157|%p57, %r156, 16, 31, -1;
	mov.b32 	%f257, %r157;
	add.f32 	%f258, %f256, %f257;
	mov.b32 	%r158, %f258;
	shfl.sync.bfly.b32	%r159|%p58, %r158, 8, 31, -1;
	mov.b32 	%f259, %r159;
	add.f32 	%f260, %f258, %f259;
	mov.b32 	%r160, %f260;
	shfl.sync.bfly.b32	%r161|%p59, %r160, 4, 31, -1;
	mov.b32 	%f261, %r161;
	add.f32 	%f262, %f260, %f261;
	mov.b32 	%r162, %f262;
	shfl.sync.bfly.b32	%r163|%p60, %r162, 2, 31, -1;
	mov.b32 	%f263, %r163;
	add.f32 	%f264, %f262, %f263;
	mov.b32 	%r164, %f264;
	shfl.sync.bfly.b32	%r165|%p61, %r164, 1, 31, -1;
	mov.b32 	%f265, %r165;
	add.f32 	%f266, %f264, %f265;
	div.rn.f32 	%f51, %f123, %f266;
	div.rn.f32 	%f52, %f135, %f266;
	div.rn.f32 	%f53, %f147, %f266;
	div.rn.f32 	%f54, %f159, %f266;
	div.rn.f32 	%f55, %f171, %f266;
	div.rn.f32 	%f56, %f183, %f266;
	div.rn.f32 	%f57, %f195, %f266;
	div.rn.f32 	%f58, %f207, %f266;
	div.rn.f32 	%f59, %f219, %f266;
	div.rn.f32 	%f60, %f231, %f266;
	div.rn.f32 	%f61, %f243, %f266;
	div.rn.f32 	%f62, %f255, %f266;
	mad.lo.s64 	%rd113, %rd116, %rd32, %rd6;
	cvta.to.global.u64 	%rd114, %rd31;
	shl.b64 	%rd115, %rd113, 2;
	add.s64 	%rd21, %rd114, %rd115;
	@%p51 bra 	$L__BB249_30;
	st.global.f32 	[%rd21], %f51;
$L__BB249_30:
	setp.le.s64 	%p62, %rd34, %rd7;
	@%p62 bra 	$L__BB249_32;
	st.global.f32 	[%rd21+128], %f52;
$L__BB249_32:
	setp.le.s64 	%p63, %rd34, %rd8;
	@%p63 bra 	$L__BB249_34;
	st.global.f32 	[%rd21+256], %f53;
$L__BB249_34:
	setp.le.s64 	%p64, %rd34, %rd9;
	@%p64 bra 	$L__BB249_36;
	st.global.f32 	[%rd21+384], %f54;
$L__BB249_36:
	setp.le.s64 	%p65, %rd34, %rd10;
	@%p65 bra 	$L__BB249_38;
	st.global.f32 	[%rd21+512], %f55;
$L__BB249_38:
	setp.le.s64 	%p66, %rd34, %rd11;
	@%p66 bra 	$L__BB249_40;
	st.global.f32 	[%rd21+640], %f56;
$L__BB249_40:
	setp.le.s64 	%p67, %rd34, %rd12;
	@%p67 bra 	$L__BB249_42;
	st.global.f32 	[%rd21+768], %f57;
$L__BB249_42:
	setp.le.s64 	%p68, %rd34, %rd13;
	@%p68 bra 	$L__BB249_44;
	st.global.f32 	[%rd21+896], %f58;
$L__BB249_44:
	setp.le.s64 	%p69, %rd34, %rd14;
	@%p69 bra 	$L__BB249_46;
	st.global.f32 	[%rd21+1024], %f59;
$L__BB249_46:
	setp.le.s64 	%p70, %rd34, %rd15;
	@%p70 bra 	$L__BB249_48;
	st.global.f32 	[%rd21+1152], %f60;
$L__BB249_48:
	setp.le.s64 	%p71, %rd34, %rd16;
	@%p71 bra 	$L__BB249_50;
	st.global.f32 	[%rd21+1280], %f61;
$L__BB249_50:
	setp.le.s64 	%p72, %rd34, %rd17;
	@%p72 bra 	$L__BB249_52;
	st.global.f32 	[%rd21+1408], %f62;
$L__BB249_52:
	add.s64 	%rd116, %rd116, %rd18;
	setp.lt.s64 	%p73, %rd116, %rd33;
	@%p73 bra 	$L__BB249_4;
$L__BB249_53:
	ret;

}
	// .globl	_Z15SoftmaxWarpImplI22BroadcastScaleMaskLoadIffbLm2EiE11DirectStoreIffEfLi1ELi13ELi32ELi1ELb0EL9Algorithm0EEvT_T0_ll
.visible .entry _Z15SoftmaxWarpImplI22BroadcastScaleMaskLoadIffbLm2EiE11DirectStoreIffEfLi1ELi13ELi32ELi1ELb0EL9Algorithm0EEvT_T0_ll(
	.param .align 8 .b8 _Z15SoftmaxWarpImplI22BroadcastScaleMaskLoadIffbLm2EiE11DirectStoreIffEfLi1ELi13ELi32ELi1ELb0EL9Algorithm0EEvT_T0_ll_param_0[88],
	.param .align 8 .b8 _Z15SoftmaxWarpImplI22BroadcastScaleMaskLoadIffbLm2EiE11DirectStoreIffEfLi1ELi13ELi32ELi1ELb0EL9Algorithm0EEvT_T0_ll_param_1[16],
	.param .u64 _Z15SoftmaxWarpImplI22BroadcastScaleMaskLoadIffbLm2EiE11DirectStoreIffEfLi1ELi13ELi32ELi1ELb0EL9Algorithm0EEvT_T0_ll_param_2,
	.param .u64 _Z15SoftmaxWarpImplI22BroadcastScaleMaskLoadIffbLm2EiE11DirectStoreIffEfLi1ELi13ELi32ELi1ELb0EL9Algorithm0EEvT_T0_ll_param_3
)
{
	.reg .pred 	%p<29>;
	.reg .b16 	%rs<14>;
	.reg .b32 	%r<165>;
	.reg .b32 	%f<248>;
	.reg .b64 	%rd<112>;

	ld.param.u64 	%rd21, [_Z15SoftmaxWarpImplI22BroadcastScaleMaskLoadIffbLm2EiE11DirectStoreIffEfLi1ELi13ELi32ELi1ELb0EL9Algorithm0EEvT_T0_ll_param_1+8];
	ld.param.u64 	%rd20, [_Z15SoftmaxWarpImplI22BroadcastScaleMaskLoadIffbLm2EiE11DirectStoreIffEfLi1ELi13ELi32ELi1ELb0EL9Algorithm0EEvT_T0_ll_param_1];
	ld.param.v2.f32 	{%f3, %f4}, [_Z15SoftmaxWarpImplI22BroadcastScaleMaskLoadIffbLm2EiE11DirectStoreIffEfLi1ELi13ELi32ELi1ELb0EL9Algorithm0EEvT_T0_ll_param_0+80];
	ld.param.u64 	%rd19, [_Z15SoftmaxWarpImplI22BroadcastScaleMaskLoadIffbLm2EiE11DirectStoreIffEfLi1ELi13ELi32ELi1ELb0EL9Algorithm0EEvT_T0_ll_param_0+72];
	ld.param.v2.u32 	{%r7, %r8}, [_Z15SoftmaxWarpImplI22BroadcastScaleMaskLoadIffbLm2EiE11DirectStoreIffEfLi1ELi13ELi32ELi1ELb0EL9Algorithm0EEvT_T0_ll_param_0+56];
	ld.param.v2.u32 	{%r5, %r6}, [_Z15SoftmaxWarpImplI22BroadcastScaleMaskLoadIffbLm2EiE11DirectStoreIffEfLi1ELi13ELi32ELi1ELb0EL9Algorithm0EEvT_T0_ll_param_0+40];
	ld.param.u64 	%rd15, [_Z15SoftmaxWarpImplI22BroadcastScaleMaskLoadIffbLm2EiE11DirectStoreIffEfLi1ELi13ELi32ELi1ELb0EL9Algorithm0EEvT_T0_ll_param_0+24];
	ld.param.u64 	%rd14, [_Z15SoftmaxWarpImplI22BroadcastScaleMaskLoadIffbLm2EiE11DirectStoreIffEfLi1ELi13ELi32ELi1ELb0EL9Algorithm0EEvT_T0_ll_param_0+16];
	ld.param.u64 	%rd13, [_Z15SoftmaxWarpImplI22BroadcastScaleMaskLoadIffbLm2EiE11DirectStoreIffEfLi1ELi13ELi32ELi1ELb0EL9Algorithm0EEvT_T0_ll_param_0+8];
	ld.param.u64 	%rd12, [_Z15SoftmaxWarpImplI22BroadcastScaleMaskLoadIffbLm2EiE11DirectStoreIffEfLi1ELi13ELi32ELi1ELb0EL9Algorithm0EEvT_T0_ll_param_0];
	ld.param.u64 	%rd22, [_Z15SoftmaxWarpImplI22BroadcastScaleMaskLoadIffbLm2EiE11DirectStoreIffEfLi1ELi13ELi32ELi1ELb0EL9Algorithm0EEvT_T0_ll_param_2];
	ld.param.u64 	%rd23, [_Z15SoftmaxWarpImplI22BroadcastScaleMaskLoadIffbLm2EiE11DirectStoreIffEfLi1ELi13ELi32ELi1ELb0EL9Algorithm0EEvT_T0_ll_param_3];
	setp.lt.s64 	%p1, %rd23, 417;
	@%p1 bra 	$L__BB250_2;
	mov.u64 	%rd24, $str;
	cvta.global.u64 	%rd25, %rd24;
	mov.u64 	%rd26, $str$1;
	cvta.global.u64 	%rd27, %rd26;
	mov.u64 	%rd28, __unnamed_246;
	cvta.global.u64 	%rd29, %rd28;
	{ // callseq 245, 0
	.param .b64 param0;
	st.param.b64 	[param0], %rd25;
	.param .b64 param1;
	st.param.b64 	[param1], %rd27;
	.param .b32 param2;
	st.param.b32 	[param2], 219;
	.param .b64 param3;
	st.param.b64 	[param3], %rd29;
	.param .b64 param4;
	st.param.b64 	[param4], 1;
	call.uni 
	__assertfail, 
	(
	param0, 
	param1, 
	param2, 
	param3, 
	param4
	);
	} // callseq 245
$L__BB250_2:
	mov.u32 	%r9, %ctaid.x;
	mov.u32 	%r10, %ntid.y;
	mov.u32 	%r11, %tid.y;
	mad.lo.s32 	%r12, %r9, %r10, %r11;
	mov.u32 	%r13, %nctaid.x;
	mul.lo.s32 	%r4, %r13, %r10;
	cvt.s64.s32 	%rd111, %r12;
	setp.le.s64 	%p2, %rd22, %rd111;
	@%p2 bra 	$L__BB250_5;
	cvta.to.global.u64 	%rd5, %rd12;
	cvta.to.global.u64 	%rd6, %rd13;
	mov.u32 	%r14, %tid.x;
	cvt.u64.u32 	%rd7, %r14;
	cvta.to.global.u64 	%rd8, %rd20;
	cvt.s64.s32 	%rd9, %r4;
$L__BB250_4:
	setp.eq.s64 	%p3, %rd15, 1;
	setp.eq.s64 	%p4, %rd14, 1;
	mad.lo.s64 	%rd30, %rd19, %rd111, %rd7;
	cvt.u32.u64 	%r15, %rd30;
	div.s32 	%r16, %r15, %r5;
	mul.lo.s32 	%r17, %r16, %r5;
	sub.s32 	%r18, %r15, %r17;
	selp.b32 	%r19, 0, %r16, %p4;
	selp.b32 	%r20, 0, %r18, %p3;
	mul.lo.s32 	%r21, %r7, %r19;
	mad.lo.s32 	%r22, %r8, %r20, %r21;
	shl.b64 	%rd31, %rd30, 32;
	shr.s64 	%rd32, %rd31, 30;
	add.s64 	%rd33, %rd5, %rd32;
	ld.global.f32 	%f5, [%rd33];
	cvt.s64.s32 	%rd34, %r22;
	add.s64 	%rd35, %rd6, %rd34;
	ld.global.u8 	%rs1, [%rd35];
	setp.eq.s16 	%p5, %rs1, 0;
	mul.f32 	%f6, %f5, %f4;
	selp.f32 	%f7, %f3, %f6, %p5;
	max.f32 	%f8, %f7, 0fFF800000;
	add.s64 	%rd36, %rd30, 32;
	cvt.u32.u64 	%r23, %rd36;
	div.s32 	%r24, %r23, %r5;
	mul.lo.s32 	%r25, %r24, %r5;
	sub.s32 	%r26, %r23, %r25;
	selp.b32 	%r27, 0, %r24, %p4;
	selp.b32 	%r28, 0, %r26, %p3;
	mul.lo.s32 	%r29, %r7, %r27;
	mad.lo.s32 	%r30, %r8, %r28, %r29;
	shl.b64 	%rd37, %rd36, 32;
	shr.s64 	%rd38, %rd37, 30;
	add.s64 	%rd39, %rd5, %rd38;
	ld.global.f32 	%f9, [%rd39];
	cvt.s64.s32 	%rd40, %r30;
	add.s64 	%rd41, %rd6, %rd40;
	ld.global.u8 	%rs2, [%rd41];
	setp.eq.s16 	%p6, %rs2, 0;
	mul.f32 	%f10, %f9, %f4;
	selp.f32 	%f11, %f3, %f10, %p6;
	max.f32 	%f12, %f8, %f11;
	add.s64 	%rd42, %rd30, 64;
	cvt.u32.u64 	%r31, %rd42;
	div.s32 	%r32, %r31, %r5;
	mul.lo.s32 	%r33, %r32, %r5;
	sub.s32 	%r34, %r31, %r33;
	selp.b32 	%r35, 0, %r32, %p4;
	selp.b32 	%r36, 0, %r34, %p3;
	mul.lo.s32 	%r37, %r7, %r35;
	mad.lo.s32 	%r38, %r8, %r36, %r37;
	shl.b64 	%rd43, %rd42, 32;
	shr.s64 	%rd44, %rd43, 30;
	add.s64 	%rd45, %rd5, %rd44;
	ld.global.f32 	%f13, [%rd45];
	cvt.s64.s32 	%rd46, %r38;
	add.s64 	%rd47, %rd6, %rd46;
	ld.global.u8 	%rs3, [%rd47];
	setp.eq.s16 	%p7, %rs3, 0;
	mul.f32 	%f14, %f13, %f4;
	selp.f32 	%f15, %f3, %f14, %p7;
	max.f32 	%f16, %f12, %f15;
	add.s64 	%rd48, %rd30, 96;
	cvt.u32.u64 	%r39, %rd48;
	div.s32 	%r40, %r39, %r5;
	mul.lo.s32 	%r41, %r40, %r5;
	sub.s32 	%r42, %r39, %r41;
	selp.b32 	%r43, 0, %r40, %p4;
	selp.b32 	%r44, 0, %r42, %p3;
	mul.lo.s32 	%r45, %r7, %r43;
	mad.lo.s32 	%r46, %r8, %r44, %r45;
	shl.b64 	%rd49, %rd48, 32;
	shr.s64 	%rd50, %rd49, 30;
	add.s64 	%rd51, %rd5, %rd50;
	ld.global.f32 	%f17, [%rd51];
	cvt.s64.s32 	%rd52, %r46;
	add.s64 	%rd53, %rd6, %rd52;
	ld.global.u8 	%rs4, [%rd53];
	setp.eq.s16 	%p8, %rs4, 0;
	mul.f32 	%f18, %f17, %f4;
	selp.f32 	%f19, %f3, %f18, %p8;
	max.f32 	%f20, %f16, %f19;
	add.s64 	%rd54, %rd30, 128;
	cvt.u32.u64 	%r47, %rd54;
	div.s32 	%r48, %r47, %r5;
	mul.lo.s32 	%r49, %r48, %r5;
	sub.s32 	%r50, %r47, %r49;
	selp.b32 	%r51, 0, %r48, %p4;
	selp.b32 	%r52, 0, %r50, %p3;
	mul.lo.s32 	%r53, %r7, %r51;
	mad.lo.s32 	%r54, %r8, %r52, %r53;
	shl.b64 	%rd55, %rd54, 32;
	shr.s64 	%rd56, %rd55, 30;
	add.s64 	%rd57, %rd5, %rd56;
	ld.global.f32 	%f21, [%rd57];
	cvt.s64.s32 	%rd58, %r54;
	add.s64 	%rd59, %rd6, %rd58;
	ld.global.u8 	%rs5, [%rd59];
	setp.eq.s16 	%p9, %rs5, 0;
	mul.f32 	%f22, %f21, %f4;
	selp.f32 	%f23, %f3, %f22, %p9;
	max.f32 	%f24, %f20, %f23;
	add.s64 	%rd60, %rd30, 160;
	cvt.u32.u64 	%r55, %rd60;
	div.s32 	%r56, %r55, %r5;
	mul.lo.s32 	%r57, %r56, %r5;
	sub.s32 	%r58, %r55, %r57;
	selp.b32 	%r59, 0, %r56, %p4;
	selp.b32 	%r60, 0, %r58, %p3;
	mul.lo.s32 	%r61, %r7, %r59;
	mad.lo.s32 	%r62, %r8, %r60, %r61;
	shl.b64 	%rd61, %rd60, 32;
	shr.s64 	%rd62, %rd61, 30;
	add.s64 	%rd63, %rd5, %rd62;
	ld.global.f32 	%f25, [%rd63];
	cvt.s64.s32 	%rd64, %r62;
	add.s64 	%rd65, %rd6, %rd64;
	ld.global.u8 	%rs6, [%rd65];
	setp.eq.s16 	%p10, %rs6, 0;
	mul.f32 	%f26, %f25, %f4;
	selp.f32 	%f27, %f3, %f26, %p10;
	max.f32 	%f28, %f24, %f27;
	add.s64 	%rd66, %rd30, 192;
	cvt.u32.u64 	%r63, %rd66;
	div.s32 	%r64, %r63, %r5;
	mul.lo.s32 	%r65, %r64, %r5;
	sub.s32 	%r66, %r63, %r65;
	selp.b32 	%r67, 0, %r64, %p4;
	selp.b32 	%r68, 0, %r66, %p3;
	mul.lo.s32 	%r69, %r7, %r67;
	mad.lo.s32 	%r70, %r8, %r68, %r69;
	shl.b64 	%rd67, %rd66, 32;
	shr.s64 	%rd68, %rd67, 30;
	add.s64 	%rd69, %rd5, %rd68;
	ld.global.f32 	%f29, [%rd69];
	cvt.s64.s32 	%rd70, %r70;
	add.s64 	%rd71, %rd6, %rd70;
	ld.global.u8 	%rs7, [%rd71];
	setp.eq.s16 	%p11, %rs7, 0;
	mul.f32 	%f30, %f29, %f4;
	selp.f32 	%f31, %f3, %f30, %p11;
	max.f32 	%f32, %f28, %f31;
	add.s64 	%rd72, %rd30, 224;
	cvt.u32.u64 	%r71, %rd72;
	div.s32 	%r72, %r71, %r5;
	mul.lo.s32 	%r73, %r72, %r5;
	sub.s32 	%r74, %r71, %r73;
	selp.b32 	%r75, 0, %r72, %p4;
	selp.b32 	%r76, 0, %r74, %p3;
	mul.lo.s32 	%r77, %r7, %r75;
	mad.lo.s32 	%r78, %r8, %r76, %r77;
	shl.b64 	%rd73, %rd72, 32;
	shr.s64 	%rd74, %rd73, 30;
	add.s64 	%rd75, %rd5, %rd74;
	ld.global.f32 	%f33, [%rd75];
	cvt.s64.s32 	%rd76, %r78;
	add.s64 	%rd77, %rd6, %rd76;
	ld.global.u8 	%rs8, [%rd77];
	setp.eq.s16 	%p12, %rs8, 0;
	mul.f32 	%f34, %f33, %f4;
	selp.f32 	%f35, %f3, %f34, %p12;
	max.f32 	%f36, %f32, %f35;
	add.s64 	%rd78, %rd30, 256;
	cvt.u32.u64 	%r79, %rd78;
	div.s32 	%r80, %r79, %r5;
	mul.lo.s32 	%r81, %r80, %r5;
	sub.s32 	%r82, %r79, %r81;
	selp.b32 	%r83, 0, %r80, %p4;
	selp.b32 	%r84, 0, %r82, %p3;
	mul.lo.s32 	%r85, %r7, %r83;
	mad.lo.s32 	%r86, %r8, %r84, %r85;
	shl.b64 	%rd79, %rd78, 32;
	shr.s64 	%rd80, %rd79, 30;
	add.s64 	%rd81, %rd5, %rd80;
	ld.global.f32 	%f37, [%rd81];
	cvt.s64.s32 	%rd82, %r86;
	add.s64 	%rd83, %rd6, %rd82;
	ld.global.u8 	%rs9, [%rd83];
	setp.eq.s16 	%p13, %rs9, 0;
	mul.f32 	%f38, %f37, %f4;
	selp.f32 	%f39, %f3, %f38, %p13;
	max.f32 	%f40, %f36, %f39;
	add.s64 	%rd84, %rd30, 288;
	cvt.u32.u64 	%r87, %rd84;
	div.s32 	%r88, %r87, %r5;
	mul.lo.s32 	%r89, %r88, %r5;
	sub.s32 	%r90, %r87, %r89;
	selp.b32 	%r91, 0, %r88, %p4;
	selp.b32 	%r92, 0, %r90, %p3;
	mul.lo.s32 	%r93, %r7, %r91;
	mad.lo.s32 	%r94, %r8, %r92, %r93;
	shl.b64 	%rd85, %rd84, 32;
	shr.s64 	%rd86, %rd85, 30;
	add.s64 	%rd87, %rd5, %rd86;
	ld.global.f32 	%f41, [%rd87];
	cvt.s64.s32 	%rd88, %r94;
	add.s64 	%rd89, %rd6, %rd88;
	ld.global.u8 	%rs10, [%rd89];
	setp.eq.s16 	%p14, %rs10, 0;
	mul.f32 	%f42, %f41, %f4;
	selp.f32 	%f43, %f3, %f42, %p14;
	max.f32 	%f44, %f40, %f43;
	add.s64 	%rd90, %rd30, 320;
	cvt.u32.u64 	%r95, %rd90;
	div.s32 	%r96, %r95, %r5;
	mul.lo.s32 	%r97, %r96, %r5;
	sub.s32 	%r98, %r95, %r97;
	selp.b32 	%r99, 0, %r96, %p4;
	selp.b32 	%r100, 0, %r98, %p3;
	mul.lo.s32 	%r101, %r7, %r99;
	mad.lo.s32 	%r102, %r8, %r100, %r101;
	shl.b64 	%rd91, %rd90, 32;
	shr.s64 	%rd92, %rd91, 30;
	add.s64 	%rd93, %rd5, %rd92;
	ld.global.f32 	%f45, [%rd93];
	cvt.s64.s32 	%rd94, %r102;
	add.s64 	%rd95, %rd6, %rd94;
	ld.global.u8 	%rs11, [%rd95];
	setp.eq.s16 	%p15, %rs11, 0;
	mul.f32 	%f46, %f45, %f4;
	selp.f32 	%f47, %f3, %f46, %p15;
	max.f32 	%f48, %f44, %f47;
	add.s64 	%rd96, %rd30, 352;
	cvt.u32.u64 	%r103, %rd96;
	div.s32 	%r104, %r103, %r5;
	mul.lo.s32 	%r105, %r104, %r5;
	sub.s32 	%r106, %r103, %r105;
	selp.b32 	%r107, 0, %r104, %p4;
	selp.b32 	%r108, 0, %r106, %p3;
	mul.lo.s32 	%r109, %r7, %r107;
	mad.lo.s32 	%r110, %r8, %r108, %r109;
	shl.b64 	%rd97, %rd96, 32;
	shr.s64 	%rd98, %rd97, 30;
	add.s64 	%rd99, %rd5, %rd98;
	ld.global.f32 	%f49, [%rd99];
	cvt.s64.s32 	%rd100, %r110;
	add.s64 	%rd101, %rd6, %rd100;
	ld.global.u8 	%rs12, [%rd101];
	setp.eq.s16 	%p16, %rs12, 0;
	mul.f32 	%f50, %f49, %f4;
	selp.f32 	%f51, %f3, %f50, %p16;
	max.f32 	%f52, %f48, %f51;
	add.s64 	%rd102, %rd30, 384;
	cvt.u32.u64 	%r111, %rd102;
	div.s32 	%r112, %r111, %r5;
	mul.lo.s32 	%r113, %r112, %r5;
	sub.s32 	%r114, %r111, %r113;
	selp.b32 	%r115, 0, %r112, %p4;
	selp.b32 	%r116, 0, %r114, %p3;
	mul.lo.s32 	%r117, %r7, %r115;
	mad.lo.s32 	%r118, %r8, %r116, %r117;
	shl.b64 	%rd103, %rd102, 32;
	shr.s64 	%rd104, %rd103, 30;
	add.s64 	%rd105, %rd5, %rd104;
	ld.global.f32 	%f53, [%rd105];
	cvt.s64.s32 	%rd106, %r118;
	add.s64 	%rd107, %rd6, %rd106;
	ld.global.u8 	%rs13, [%rd107];
	setp.eq.s16 	%p17, %rs13, 0;
	mul.f32 	%f54, %f53, %f4;
	selp.f32 	%f55, %f3, %f54, %p17;
	max.f32 	%f56, %f52, %f55;
	mov.b32 	%r119, %f56;
	shfl.sync.bfly.b32	%r120|%p18, %r119, 16, 31, -1;
	mov.b32 	%f57, %r120;
	max.f32 	%f58, %f56, %f57;
	mov.b32 	%r121, %f58;
	shfl.sync.bfly.b32	%r122|%p19, %r121, 8, 31, -1;
	mov.b32 	%f59, %r122;
	max.f32 	%f60, %f58, %f59;
	mov.b32 	%r123, %f60;
	shfl.sync.bfly.b32	%r124|%p20, %r123, 4, 31, -1;
	mov.b32 	%f61, %r124;
	max.f32 	%f62, %f60, %f61;
	mov.b32 	%r125, %f62;
	shfl.sync.bfly.b32	%r126|%p21, %r125, 2, 31, -1;
	mov.b32 	%f63, %r126;
	max.f32 	%f64, %f62, %f63;
	mov.b32 	%r127, %f64;
	shfl.sync.bfly.b32	%r128|%p22, %r127, 1, 31, -1;
	mov.b32 	%f65, %r128;
	max.f32 	%f66, %f64, %f65;
	sub.f32 	%f67, %f7, %f66;
	fma.rn.f32 	%f68, %f67, 0f3BBB989D, 0f3F000000;
	cvt.sat.f32.f32 	%f69, %f68;
	mov.f32 	%f70, 0f4B400001;
	mov.f32 	%f71, 0f437C0000;
	fma.rm.f32 	%f72, %f69, %f71, %f70;
	add.f32 	%f73, %f72, 0fCB40007F;
	neg.f32 	%f74, %f73;
	fma.rn.f32 	%f75, %f67, 0f3FB8AA3B, %f74;
	fma.rn.f32 	%f76, %f67, 0f32A57060, %f75;
	mov.b32 	%r129, %f72;
	shl.b32 	%r130, %r129, 23;
	mov.b32 	%f77, %r130;
	ex2.approx.ftz.f32 	%f78, %f76;
	mul.f32 	%f79, %f78, %f77;
	add.f32 	%f80, %f79, 0f00000000;
	sub.f32 	%f81, %f11, %f66;
	fma.rn.f32 	%f82, %f81, 0f3BBB989D, 0f3F000000;
	cvt.sat.f32.f32 	%f83, %f82;
	fma.rm.f32 	%f84, %f83, %f71, %f70;
	add.f32 	%f85, %f84, 0fCB40007F;
	neg.f32 	%f86, %f85;
	fma.rn.f32 	%f87, %f81, 0f3FB8AA3B, %f86;
	fma.rn.f32 	%f88, %f81, 0f32A57060, %f87;
	mov.b32 	%r131, %f84;
	shl.b32 	%r132, %r131, 23;
	mov.b32 	%f89, %r132;
	ex2.approx.ftz.f32 	%f90, %f88;
	mul.f32 	%f91, %f90, %f89;
	add.f32 	%f92, %f80, %f91;
	sub.f32 	%f93, %f15, %f66;
	fma.rn.f32 	%f94, %f93, 0f3BBB989D, 0f3F000000;
	cvt.sat.f32.f32 	%f95, %f94;
	fma.rm.f32 	%f96, %f95, %f71, %f70;
	add.f32 	%f97, %f96, 0fCB40007F;
	neg.f32 	%f98, %f97;
	fma.rn.f32 	%f99, %f93, 0f3FB8AA3B, %f98;
	fma.rn.f32 	%f100, %f93, 0f32A57060, %f99;
	mov.b32 	%r133, %f96;
	shl.b32 	%r134, %r133, 23;
	mov.b32 	%f101, %r134;
	ex2.approx.ftz.f32 	%f102, %f100;
	mul.f32 	%f103, %f102, %f101;
	add.f32 	%f104, %f92, %f103;
	sub.f32 	%f105, %f19, %f66;
	fma.rn.f32 	%f106, %f105, 0f3BBB989D, 0f3F000000;
	cvt.sat.f32.f32 	%f107, %f106;
	fma.rm.f32 	%f108, %f107, %f71, %f70;
	add.f32 	%f109, %f108, 0fCB40007F;
	neg.f32 	%f110, %f109;
	fma.rn.f32 	%f111, %f105, 0f3FB8AA3B, %f110;
	fma.rn.f32 	%f112, %f105, 0f32A57060, %f111;
	mov.b32 	%r135, %f108;
	shl.b32 	%r136, %r135, 23;
	mov.b32 	%f113, %r136;
	ex2.approx.ftz.f32 	%f114, %f112;
	mul.f32 	%f115, %f114, %f113;
	add.f32 	%f116, %f104, %f115;
	sub.f32 	%f117, %f23, %f66;
	fma.rn.f32 	%f118, %f117, 0f3BBB989D, 0f3F000000;
	cvt.sat.f32.f32 	%f119, %f118;
	fma.rm.f32 	%f120, %f119, %f71, %f70;
	add.f32 	%f121, %f120, 0fCB40007F;
	neg.f32 	%f122, %f121;
	fma.rn.f32 	%f123, %f117, 0f3FB8AA3B, %f122;
	fma.rn.f32 	%f124, %f117, 0f32A57060, %f123;
	mov.b32 	%r137, %f120;
	shl.b32 	%r138, %r137, 23;
	mov.b32 	%f125, %r138;
	ex2.approx.ftz.f32 	%f126, %f124;
	mul.f32 	%f127, %f126, %f125;
	add.f32 	%f128, %f116, %f127;
	sub.f32 	%f129, %f27, %f66;
	fma.rn.f32 	%f130, %f129, 0f3BBB989D, 0f3F000000;
	cvt.sat.f32.f32 	%f131, %f130;
	fma.rm.f32 	%f132, %f131, %f71, %f70;
	add.f32 	%f133, %f132, 0fCB40007F;
	neg.f32 	%f134, %f133;
	fma.rn.f32 	%f135, %f129, 0f3FB8AA3B, %f134;
	fma.rn.f32 	%f136, %f129, 0f32A57060, %f135;
	mov.b32 	%r139, %f132;
	shl.b32 	%r140, %r139, 23;
	mov.b32 	%f137, %r140;
	ex2.approx.ftz.f32 	%f138, %f136;
	mul.f32 	%f139, %f138, %f137;
	add.f32 	%f140, %f128, %f139;
	sub.f32 	%f141, %f31, %f66;
	fma.rn.f32 	%f142, %f141, 0f3BBB989D, 0f3F000000;
	cvt.sat.f32.f32 	%f143, %f142;
	fma.rm.f32 	%f144, %f143, %f71, %f70;
	add.f32 	%f145, %f144, 0fCB40007F;
	neg.f32 	%f146, %f145;
	fma.rn.f32 	%f147, %f141, 0f3FB8AA3B, %f146;
	fma.rn.f32 	%f148, %f141, 0f32A57060, %f147;
	mov.b32 	%r141, %f144;
	shl.b32 	%r142, %r141, 23;
	mov.b32 	%f149, %r142;
	ex2.approx.ftz.f32 	%f150, %f148;
	mul.f32 	%f151, %f150, %f149;
	add.f32 	%f152, %f140, %f151;
	sub.f32 	%f153, %f35, %f66;
	fma.rn.f32 	%f154, %f153, 0f3BBB989D, 0f3F000000;
	cvt.sat.f32.f32 	%f155, %f154;
	fma.rm.f32 	%f156, %f155, %f71, %f70;
	add.f32 	%f157, %f156, 0fCB40007F;
	neg.f32 	%f158, %f157;
	fma.rn.f32 	%f159, %f153, 0f3FB8AA3B, %f158;
	fma.rn.f32 	%f160, %f153, 0f32A57060, %f159;
	mov.b32 	%r143, %f156;
	shl.b32 	%r144, %r143, 23;
	mov.b32 	%f161, %r144;
	ex2.approx.ftz.f32 	%f162, %f160;
	mul.f32 	%f163, %f162, %f161;
	add.f32 	%f164, %f152, %f163;
	sub.f32 	%f165, %f39, %f66;
	fma.rn.f32 	%f166, %f165, 0f3BBB989D, 0f3F000000;
	cvt.sat.f32.f32 	%f167, %f166;
	fma.rm.f32 	%f168, %f167, %f71, %f70;
	add.f32 	%f169, %f168, 0fCB40007F;
	neg.f32 	%f170, %f169;
	fma.rn.f32 	%f171, %f165, 0f3FB8AA3B, %f170;
	fma.rn.f32 	%f172, %f165, 0f32A57060, %f171;
	mov.b32 	%r145, %f168;
	shl.b32 	%r146, %r145, 23;
	mov.b32 	%f173, %r146;
	ex2.approx.ftz.f32 	%f174, %f172;
	mul.f32 	%f175, %f174, %f173;
	add.f32 	%f176, %f164, %f175;
	sub.f32 	%f177, %f43, %f66;
	fma.rn.f32 	%f178, %f177, 0f3BBB989D, 0f3F000000;
	cvt.sat.f32.f32 	%f179, %f178;
	fma.rm.f32 	%f180, %f179, %f71, %f70;
	add.f32 	%f181, %f180, 0fCB40007F;
	neg.f32 	%f182, %f181;
	fma.rn.f32 	%f183, %f177, 0f3FB8AA3B, %f182;
	fma.rn.f32 	%f184, %f177, 0f32A57060, %f183;
	mov.b32 	%r147, %f180;
	shl.b32 	%r148, %r147, 23;
	mov.b32 	%f185, %r148;
	ex2.approx.ftz.f32 	%f186, %f184;
	mul.f32 	%f187, %f186, %f185;
	add.f32 	%f188, %f176, %f187;
	sub.f32 	%f189, %f47, %f66;
	fma.rn.f32 	%f190, %f189, 0f3BBB989D, 0f3F000000;
	cvt.sat.f32.f32 	%f191, %f190;
	fma.rm.f32 	%f192, %f191, %f71, %f70;
	add.f32 	%f193, %f192, 0fCB40007F;
	neg.f32 	%f194, %f193;
	fma.rn.f32 	%f195, %f189, 0f3FB8AA3B, %f194;
	fma.rn.f32 	%f196, %f189, 0f32A57060, %f195;
	mov.b32 	%r149, %f192;
	shl.b32 	%r150, %r149, 23;
	mov.b32 	%f197, %r150;
	ex2.approx.ftz.f32 	%f198, %f196;
	mul.f32 	%f199, %f198, %f197;
	add.f32 	%f200, %f188, %f199;
	sub.f32 	%f201, %f51, %f66;
	fma.rn.f32 	%f202, %f201, 0f3BBB989D, 0f3F000000;
	cvt.sat.f32.f32 	%f203, %f202;
	fma.rm.f32 	%f204, %f203, %f71, %f70;
	add.f32 	%f205, %f204, 0fCB40007F;
	neg.f32 	%f206, %f205;
	fma.rn.f32 	%f207, %f201, 0f3FB8AA3B, %f206;
	fma.rn.f32 	%f208, %f201, 0f32A57060, %f207;
	mov.b32 	%r151, %f204;
	shl.b32 	%r152, %r151, 23;
	mov.b32 	%f209, %r152;
	ex2.approx.ftz.f32 	%f210, %f208;
	mul.f32 	%f211, %f210, %f209;
	add.f32 	%f212, %f200, %f211;
	sub.f32 	%f213, %f55, %f66;
	fma.rn.f32 	%f214, %f213, 0f3BBB989D, 0f3F000000;
	cvt.sat.f32.f32 	%f215, %f214;
	fma.rm.f32 	%f216, %f215, %f71, %f70;
	add.f32 	%f217, %f216, 0fCB40007F;
	neg.f32 	%f218, %f217;
	fma.rn.f32 	%f219, %f213, 0f3FB8AA3B, %f218;
	fma.rn.f32 	%f220, %f213, 0f32A57060, %f219;
	mov.b32 	%r153, %f216;
	shl.b32 	%r154, %r153, 23;
	mov.b32 	%f221, %r154;
	ex2.approx.ftz.f32 	%f222, %f220;
	mul.f32 	%f223, %f222, %f221;
	add.f32 	%f224, %f212, %f223;
	mov.b32 	%r155, %f224;
	shfl.sync.bfly.b32	%r156|%p23, %r155, 16, 31, -1;
	mov.b32 	%f225, %r156;
	add.f32 	%f226, %f224, %f225;
	mov.b32 	%r157, %f226;
	shfl.sync.bfly.b32	%r158|%p24, %r157, 8, 31, -1;
	mov.b32 	%f227, %r158;
	add.f32 	%f228, %f226, %f227;
	mov.b32 	%r159, %f228;
	shfl.sync.bfly.b32	%r160|%p25, %r159, 4, 31, -1;
	mov.b32 	%f229, %r160;
	add.f32 	%f230, %f228, %f229;
	mov.b32 	%r161, %f230;
	shfl.sync.bfly.b32	%r162|%p26, %r161, 2, 31, -1;
	mov.b32 	%f231, %r162;
	add.f32 	%f232, %f230, %f231;
	mov.b32 	%r163, %f232;
	shfl.sync.bfly.b32	%r164|%p27, %r163, 1, 31, -1;
	mov.b32 	%f233, %r164;
	add.f32 	%f234, %f232, %f233;
	div.rn.f32 	%f235, %f79, %f234;
	div.rn.f32 	%f236, %f91, %f234;
	div.rn.f32 	%f237, %f103, %f234;
	div.rn.f32 	%f238, %f115, %f234;
	div.rn.f32 	%f239, %f127, %f234;
	div.rn.f32 	%f240, %f139, %f234;
	div.rn.f32 	%f241, %f151, %f234;
	div.rn.f32 	%f242, %f163, %f234;
	div.rn.f32 	%f243, %f175, %f234;
	div.rn.f32 	%f244, %f187, %f234;
	div.rn.f32 	%f245, %f199, %f234;
	div.rn.f32 	%f246, %f211, %f234;
	div.rn.f32 	%f247, %f223, %f234;
	mad.lo.s64 	%rd108, %rd111, %rd21, %rd7;
	shl.b64 	%rd109, %rd108, 2;
	add.s64 	%rd110, %rd8, %rd109;
	st.global.f32 	[%rd110], %f235;
	st.global.f32 	[%rd110+128], %f236;
	st.global.f32 	[%rd110+256], %f237;
	st.global.f32 	[%rd110+384], %f238;
	st.global.f32 	[%rd110+512], %f239;
	st.global.f32 	[%rd110+640], %f240;
	st.global.f32 	[%rd110+768], %f241;
	st.global.f32 	[%rd110+896], %f242;
	st.global.f32 	[%rd110+1024], %f243;
	st.global.f32 	[%rd110+1152], %f244;
	st.global.f32 	[%rd110+1280], %f245;
	st.global.f32 	[%rd110+1408], %f246;
	st.global.f32 	[%rd110+1536], %f247;
	add.s64 	%rd111, %rd111, %rd9;
	setp.lt.s64 	%p28, %rd111, %rd22;
	@%p28 bra 	$L__BB250_4;
$L__BB250_5:
	ret;

}
	// .globl	_Z15SoftmaxWarpImplI22BroadcastScaleMaskLoadIffbLm2EiE11DirectStoreIffEfLi1ELi13ELi32ELi1ELb1EL9Algorithm0EEvT_T0_ll
.visible .entry _Z15SoftmaxWarpImplI22BroadcastScaleMaskLoadIffbLm2EiE11DirectStoreIffEfLi1ELi13ELi32ELi1ELb1EL9Algorithm0EEvT_T0_ll(
	.param .align 8 .b8 _Z15SoftmaxWarpImplI22BroadcastScaleMaskLoadIffbLm2EiE11DirectStoreIffEfLi1ELi13ELi32ELi1ELb1EL9Algorithm0EEvT_T0_ll_param_0[88],
	.param .align 8 .b8 _Z15SoftmaxWarpImplI22BroadcastScaleMaskLoadIffbLm2EiE11DirectStoreIffEfLi1ELi13ELi32ELi1ELb1EL9Algorithm0EEvT_T0_ll_param_1[16],
	.param .u64 _Z15SoftmaxWarpImplI22BroadcastScaleMaskLoadIffbLm2EiE11DirectStoreIffEfLi1ELi13ELi32ELi1ELb1EL9Algorithm0EEvT_T0_ll_param_2,
	.param .u64 _Z15SoftmaxWarpImplI22BroadcastScaleMaskLoadIffbLm2EiE11DirectStoreIffEfLi1ELi13ELi32ELi1ELb1EL9Algorithm0EEvT_T0_ll_param_3
)
{
	.reg .pred 	%p<79>;
	.reg .b16 	%rs<14>;
	.reg .b32 	%r<178>;
	.reg .b32 	%f<313>;
	.reg .b64 	%rd<126>;

	ld.param.u64 	%rd32, [_Z15SoftmaxWarpImplI22BroadcastScaleMaskLoadIffbLm2EiE11DirectStoreIffEfLi1ELi13ELi32ELi1ELb1EL9Algorithm0EEvT_T0_ll_param_1+8];
	ld.param.u64 	%rd31, [_Z15SoftmaxWarpImplI22BroadcastScaleMaskLoadIffbLm2EiE11DirectStoreIffEfLi1ELi13ELi32ELi1ELb1EL9Algorithm0EEvT_T0_ll_param_1];
	ld.param.v2.f32 	{%f68, %f69}, [_Z15SoftmaxWarpImplI22BroadcastScaleMaskLoadIffbLm2EiE11DirectStoreIffEfLi1ELi13ELi32ELi1ELb1EL9Algorithm0EEvT_T0_ll_param_0+80];
	ld.param.u64 	%rd30, [_Z15SoftmaxWarpImplI22BroadcastScaleMaskLoadIffbLm2EiE11DirectStoreIffEfLi1ELi13ELi32ELi1ELb1EL9Algorithm0EEvT_T0_ll_param_0+72];
	ld.param.v2.u32 	{%r6, %r7}, [_Z15SoftmaxWarpImplI22BroadcastScaleMaskLoadIffbLm2EiE11DirectStoreIffEfLi1ELi13ELi32ELi1ELb1EL9Algorithm0EEvT_T0_ll_param_0+56];
	ld.param.v2.u32 	{%r4, %r5}, [_Z15SoftmaxWarpImplI22BroadcastScaleMaskLoadIffbLm2EiE11DirectStoreIffEfLi1ELi13ELi32ELi1ELb1EL9Algorithm0EEvT_T0_ll_param_0+40];
	ld.param.u64 	%rd26, [_Z15SoftmaxWarpImplI22BroadcastScaleMaskLoadIffbLm2EiE11DirectStoreIffEfLi1ELi13ELi32ELi1ELb1EL9Algorithm0EEvT_T0_ll_param_0+24];
	ld.param.u64 	%rd25, [_Z15SoftmaxWarpImplI22BroadcastScaleMaskLoadIffbLm2EiE11DirectStoreIffEfLi1ELi13ELi32ELi1ELb1EL9Algorithm0EEvT_T0_ll_param_0+16];
	ld.param.u64 	%rd24, [_Z15SoftmaxWarpImplI22BroadcastScaleMaskLoadIffbLm2EiE11DirectStoreIffEfLi1ELi13ELi32ELi1ELb1EL9Algorithm0EEvT_T0_ll_param_0+8];
	ld.param.u64 	%rd23, [_Z15SoftmaxWarpImplI22BroadcastScaleMaskLoadIffbLm2EiE11DirectStoreIffEfLi1ELi13ELi32ELi1ELb1EL9Algorithm0EEvT_T0_ll_param_0];
	ld.param.u64 	%rd34, [_Z15SoftmaxWarpImplI22BroadcastScaleMaskLoadIffbLm2EiE11DirectStoreIffEfLi1ELi13ELi32ELi1ELb1EL9Algorithm0EEvT_T0_ll_param_3];
	cvta.to.global.u64 	%rd1, %rd23;
	cvta.to.global.u64 	%rd2, %rd24;
	setp.lt.s64 	%p1, %rd34, 417;
	@%p1 bra 	$L__BB251_2;
	mov.u64 	%rd35, $str;
	cvta.global.u64 	%rd36, %rd35;
	mov.u64 	%rd37, $str$1;
	cvta.global.u64 	%rd38, %rd37;
	mov.u64 	%rd39, __unnamed_247;
	cvta.global.u64 	%rd40, %rd39;
	{ // callseq 246, 0
	.param .b64 param0;
	st.param.b64 	[param0], %rd36;
	.param .b64 param1;
	st.param.b64 	[param1], %rd38;
	.param .b32 param2;
	st.param.b32 	[param2], 219;
	.param .b64 param3;
	st.param.b64 	[param3], %rd40;
	.param .b64 param4;
	st.param.b64 	[param4], 1;
	call.uni 
	__assertfail, 
	(
	param0, 
	param1, 
	param2, 
	param3, 
	param4
	);
	} // callseq 246
$L__BB251_2:
	ld.param.u64 	%rd123, [_Z15SoftmaxWarpImplI22BroadcastScaleMaskLoadIffbLm2EiE11DirectStoreIffEfLi1ELi13ELi32ELi1ELb1EL9Algorithm0EEvT_T0_ll_param_2];
	mov.u32 	%r8, %ctaid.x;
	mov.u32 	%r9, %ntid.y;
	mov.u32 	%r10, %tid.y;
	mad.lo.s32 	%r11, %r8, %r9, %r10;
	cvt.s64.s32 	%rd125, %r11;
	setp.le.s64 	%p2, %rd123, %rd125;
	@%p2 bra 	$L__BB251_57;
	mov.u32 	%r12, %tid.x;
	cvt.u64.u32 	%rd6, %r12;
	add.s32 	%r13, %r12, 32;
	cvt.u64.u32 	%rd7, %r13;
	add.s32 	%r14, %r12, 64;
	cvt.u64.u32 	%rd8, %r14;
	add.s32 	%r15, %r12, 96;
	cvt.u64.u32 	%rd9, %r15;
	add.s32 	%r16, %r12, 128;
	cvt.u64.u32 	%rd10, %r16;
	add.s32 	%r17, %r12, 160;
	cvt.u64.u32 	%rd11, %r17;
	add.s32 	%r18, %r12, 192;
	cvt.u64.u32 	%rd12, %r18;
	add.s32 	%r19, %r12, 224;
	cvt.u64.u32 	%rd13, %r19;
	add.s32 	%r20, %r12, 256;
	cvt.u64.u32 	%rd14, %r20;
	add.s32 	%r21, %r12, 288;
	cvt.u64.u32 	%rd15, %r21;
	add.s32 	%r22, %r12, 320;
	cvt.u64.u32 	%rd16, %r22;
	add.s32 	%r23, %r12, 352;
	cvt.u64.u32 	%rd17, %r23;
	add.s32 	%r24, %r12, 384;
	cvt.u64.u32 	%rd18, %r24;
$L__BB251_4:
	setp.le.s64 	%p3, %rd34, %rd6;
	mul.lo.s64 	%rd20, %rd30, %rd125;
	mov.f32 	%f287, 0fFF800000;
	mov.f32 	%f290, %f287;
	@%p3 bra 	$L__BB251_6;
	setp.eq.s64 	%p4, %rd26, 1;
	setp.eq.s64 	%p5, %rd25, 1;
	add.s64 	%rd41, %rd20, %rd6;
	cvt.u32.u64 	%r25, %rd41;
	div.s32 	%r26, %r25, %r4;
	mul.lo.s32 	%r27, %r26, %r4;
	sub.s32 	%r28, %r25, %r27;
	selp.b32 	%r29, 0, %r26, %p5;
	selp.b32 	%r30, 0, %r28, %p4;
	mul.lo.s32 	%r31, %r6, %r29;
	mad.lo.s32 	%r32, %r7, %r30, %r31;
	shl.b64 	%rd42, %rd41, 32;
	shr.s64 	%rd43, %rd42, 30;
	add.s64 	%rd44, %rd1, %rd43;
	ld.global.f32 	%f71, [%rd44];
	cvt.s64.s32 	%rd45, %r32;
	add.s64 	%rd46, %rd2, %rd45;
	ld.global.u8 	%rs1, [%rd46];
	setp.eq.s16 	%p6, %rs1, 0;
	mul.f32 	%f72, %f71, %f69;
	selp.f32 	%f287, %f68, %f72, %p6;
	max.f32 	%f290, %f287, 0fFF800000;
$L__BB251_6:
	setp.le.s64 	%p7, %rd34, %rd7;
	mov.f32 	%f289, 0fFF800000;
	@%p7 bra 	$L__BB251_8;
	setp.eq.s64 	%p8, %rd26, 1;
	setp.eq.s64 	%p9, %rd25, 1;
	add.s64 	%rd47, %rd20, %rd7;
	cvt.u32.u64 	%r33, %rd47;
	div.s32 	%r34, %r33, %r4;
	mul.lo.s32 	%r35, %r34, %r4;
	sub.s32 	%r36, %r33, %r35;
	selp.b32 	%r37, 0, %r34, %p9;
	selp.b32 	%r38, 0, %r36, %p8;
	mul.lo.s32 	%r39, %r6, %r37;
	mad.lo.s32 	%r40, %r7, %r38, %r39;
	shl.b64 	%rd48, %rd47, 32;
	shr.s64 	%rd49, %rd48, 30;
	add.s64 	%rd50, %rd1, %rd49;
	ld.global.f32 	%f74, [%rd50];
	cvt.s64.s32 	%rd51, %r40;
	add.s64 	%rd52, %rd2, %rd51;
	ld.global.u8 	%rs2, [%rd52];
	setp.eq.s16 	%p10, %rs2, 0;
	mul.f32 	%f75, %f74, %f69;
	selp.f32 	%f289, %f68, %f75, %p10;
	max.f32 	%f290, %f290, %f289;
$L__BB251_8:
	setp.le.s64 	%p11, %rd34, %rd8;
	mov.f32 	%f291, 0fFF800000;
	@%p11 bra 	$L__BB251_10;
	setp.eq.s64 	%p12, %rd26, 1;
	setp.eq.s64 	%p13, %rd25, 1;
	add.s64 	%rd53, %rd20, %rd8;
	cvt.u32.u64 	%r41, %rd53;
	div.s32 	%r42, %r41, %r4;
	mul.lo.s32 	%r43, %r42, %r4;
	sub.s32 	%r44, %r41, %r43;
	selp.b32 	%r45, 0, %r42, %p13;
	selp.b32 	%r46, 0, %r44, %p12;
	mul.lo.s32 	%r47, %r6, %r45;
	mad.lo.s32 	%r48, %r7, %r46, %r47;
	shl.b64 	%rd54, %rd53, 32;
	shr.s64 	%rd55, %rd54, 30;
	add.s64 	%rd56, %rd1, %rd55;
	ld.global.f32 	%f77, [%rd56];
	cvt.s64.s32 	%rd57, %r48;
	add.s64 	%rd58, %rd2, %rd57;
	ld.global.u8 	%rs3, [%rd58];
	setp.eq.s16 	%p14, %rs3, 0;
	mul.f32 	%f78, %f77, %f69;
	selp.f32 	%f291, %f68, %f78, %p14;
	max.f32 	%f290, %f290, %f291;
$L__BB251_10:
	setp.le.s64 	%p15, %rd34, %rd9;
	mov.f32 	%f293, 0fFF800000;
	@%p15 bra 	$L__BB251_12;
	setp.eq.s64 	%p16, %rd26, 1;
	setp.eq.s64 	%p17, %rd25, 1;
	add.s64 	%rd59, %rd20, %rd9;
	cvt.u32.u64 	%r49, %rd59;
	div.s32 	%r50, %r49, %r4;
	mul.lo.s32 	%r51, %r50, %r4;
	sub.s32 	%r52, %r49, %r51;
	selp.b32 	%r53, 0, %r50, %p17;
	selp.b32 	%r54, 0, %r52, %p16;
	mul.lo.s32 	%r55, %r6, %r53;
	mad.lo.s32 	%r56, %r7, %r54, %r55;
	shl.b64 	%rd60, %rd59, 32;
	shr.s64 	%rd61, %rd60, 30;
	add.s64 	%rd62, %rd1, %rd61;
	ld.global.f32 	%f80, [%rd62];
	cvt.s64.s32 	%rd63, %r56;
	add.s64 	%rd64, %rd2, %rd63;
	ld.global.u8 	%rs4, [%rd64];
	setp.eq.s16 	%p18, %rs4, 0;
	mul.f32 	%f81, %f80, %f69;
	selp.f32 	%f293, %f68, %f81, %p18;
	max.f32 	%f290, %f290, %f293;
$L__BB251_12:
	setp.le.s64 	%p19, %rd34, %rd10;
	mov.f32 	%f295, 0fFF800000;
	@%p19 bra 	$L__BB251_14;
	setp.eq.s64 	%p20, %rd26, 1;
	setp.eq.s64 	%p21, %rd25, 1;
	add.s64 	%rd65, %rd20, %rd10;
	cvt.u32.u64 	%r57, %rd65;
	div.s32 	%r58, %r57, %r4;
	mul.lo.s32 	%r59, %r58, %r4;
	sub.s32 	%r60, %r57, %r59;
	selp.b32 	%r61, 0, %r58, %p21;
	selp.b32 	%r62, 0, %r60, %p20;
	mul.lo.s32 	%r63, %r6, %r61;
	mad.lo.s32 	%r64, %r7, %r62, %r63;
	shl.b64 	%rd66, %rd65, 32;
	shr.s64 	%rd67, %rd66, 30;
	add.s64 	%rd68, %rd1, %rd67;
	ld.global.f32 	%f83, [%rd68];
	cvt.s64.s32 	%rd69, %r64;
	add.s64 	%rd70, %rd2, %rd69;
	ld.global.u8 	%rs5, [%rd70];
	setp.eq.s16 	%p22, %rs5, 0;
	mul.f32 	%f84, %f83, %f69;
	selp.f32 	%f295, %f68, %f84, %p22;
	max.f32 	%f290, %f290, %f295;
$L__BB251_14:
	setp.le.s64 	%p23, %rd34, %rd11;
	mov.f32 	%f297, 0fFF800000;
	@%p23 bra 	$L__BB251_16;
	setp.eq.s64 	%p24, %rd26, 1;
	setp.eq.s64 	%p25, %rd25, 1;
	add.s64 	%rd71, %rd20, %rd11;
	cvt.u32.u64 	%r65, %rd71;
	div.s32 	%r66, %r65, %r4;
	mul.lo.s32 	%r67, %r66, %r4;
	sub.s32 	%r68, %r65, %r67;
	selp.b32 	%r69, 0, %r66, %p25;
	selp.b32 	%r70, 0, %r68, %p24;
	mul.lo.s32 	%r71, %r6, %r69;
	mad.lo.s32 	%r72, %r7, %r70, %r71;
	shl.b64 	%rd72, %rd71, 32;
	shr.s64 	%rd73, %rd72, 30;
	add.s64 	%rd74, %rd1, %rd73;
	ld.global.f32 	%f86, [%rd74];
	cvt.s64.s32 	%rd75, %r72;
	add.s64 	%rd76, %rd2, %rd75;
	ld.global.u8 	%rs6, [%rd76];
	setp.eq.s16 	%p26, %rs6, 0;
	mul.f32 	%f87, %f86, %f69;
	selp.f32 	%f297, %f68, %f87, %p26;
	max.f32 	%f290, %f290, %f297;
$L__BB251_16:
	setp.le.s64 	%p27, %rd34, %rd12;
	mov.f32 	%f299, 0fFF800000;
	@%p27 bra 	$L__BB251_18;
	setp.eq.s64 	%p28, %rd26, 1;
	setp.eq.s64 	%p29, %rd25, 1;
	add.s64 	%rd77, %rd20, %rd12;
	cvt.u32.u64 	%r73, %rd77;
	div.s32 	%r74, %r73, %r4;
	mul.lo.s32 	%r75, %r74, %r4;
	sub.s32 	%r76, %r73, %r75;
	selp.b32 	%r77, 0, %r74, %p29;
	selp.b32 	%r78, 0, %r76, %p28;
	mul.lo.s32 	%r79, %r6, %r77;
	mad.lo.s32 	%r80, %r7, %r78, %r79;
	shl.b64 	%rd78, %rd77, 32;
	shr.s64 	%rd79, %rd78, 30;
	add.s64 	%rd80, %rd1, %rd79;
	ld.global.f32 	%f89, [%rd80];
	cvt.s64.s32 	%rd81, %r80;
	add.s64 	%rd82, %rd2, %rd81;
	ld.global.u8 	%rs7, [%rd82];
	setp.eq.s16 	%p30, %rs7, 0;
	mul.f32 	%f90, %f89, %f69;
	selp.f32 	%f299, %f68, %f90, %p30;
	max.f32 	%f290, %f290, %f299;
$L__BB251_18:
	setp.le.s64 	%p31, %rd34, %rd13;
	mov.f32 	%f301, 0fFF800000;
	@%p31 bra 	$L__BB251_20;
	setp.eq.s64 	%p32, %rd26, 1;
	setp.eq.s64 	%p33, %rd25, 1;
	add.s64 	%rd83, %rd20, %rd13;
	cvt.u32.u64 	%r81, %rd83;
	div.s32 	%r82, %r81, %r4;
	mul.lo.s32 	%r83, %r82, %r4;
	sub.s32 	%r84, %r81, %r83;
	selp.b32 	%r85, 0, %r82, %p33;
	selp.b32 	%r86, 0, %r84, %p32;
	mul.lo.s32 	%r87, %r6, %r85;
	mad.lo.s32 	%r88, %r7, %r86, %r87;
	shl.b64 	%rd84, %rd83, 32;
	shr.s64 	%rd85, %rd84, 30;
	add.s64 	%rd86, %rd1, %rd85;
	ld.global.f32 	%f92, [%rd86];
	cvt.s64.s32 	%rd87, %r88;
	add.s64 	%rd88, %rd2, %rd87;
	ld.global.u8 	%rs8, [%rd88];
	setp.eq.s16 	%p34, %rs8, 0;
	mul.f32 	%f93, %f92, %f69;
	selp.f32 	%f301, %f68, %f93, %p34;
	max.f32 	%f290, %f290, %f301;
$L__BB251_20:
	setp.le.s64 	%p35, %rd34, %rd14;
	mov.f32 	%f303, 0fFF800000;
	@%p35 bra 	$L__BB251_22;
	setp.eq.s64 	%p36, %rd26, 1;
	setp.eq.s64 	%p37, %rd25, 1;
	add.s64 	%rd89, %rd20, %rd14;
	cvt.u32.u64 	%r89, %rd89;
	div.s32 	%r90, %r89, %r4;
	mul.lo.s32 	%r91, %r90, %r4;
	sub.s32 	%r92, %r89, %r91;
	selp.b32 	%r93, 0, %r90, %p37;
	selp.b32 	%r94, 0, %r92, %p36;
	mul.lo.s32 	%r95, %r6, %r93;
	mad.lo.s32 	%r96, %r7, %r94, %r95;
	shl.b64 	%rd90, %rd89, 32;
	shr.s64 	%rd91, %rd90, 30;
	add.s64 	%rd92, %rd1, %rd91;
	ld.global.f32 	%f95, [%rd92];
	cvt.s64.s32 	%rd93, %r96;
	add.s64 	%rd94, %rd2, %rd93;
	ld.global.u8 	%rs9, [%rd94];
	setp.eq.s16 	%p38, %rs9, 0;
	mul.f32 	%f96, %f95, %f69;
	selp.f32 	%f303, %f68, %f96, %p38;
	max.f32 	%f290, %f290, %f303;
$L__BB251_22:
	setp.le.s64 	%p39, %rd34, %rd15;
	mov.f32 	%f305, 0fFF800000;
	@%p39 bra 	$L__BB251_24;
	setp.eq.s64 	%p40, %rd26, 1;
	setp.eq.s64 	%p41, %rd25, 1;
	add.s64 	%rd95, %rd20, %rd15;
	cvt.u32.u64 	%r97, %rd95;
	div.s32 	%r98, %r97, %r4;
	mul.lo.s32 	%r99, %r98, %r4;
	sub.s32 	%r100, %r97, %r99;
	selp.b32 	%r101, 0, %r98, %p41;
	selp.b32 	%r102, 0, %r100, %p40;
	mul.lo.s32 	%r103, %r6, %r101;
	mad.lo.s32 	%r104, %r7, %r102, %r103;
	shl.b64 	%rd96, %rd95, 32;
	shr.s64 	%rd97, %rd96, 30;
	add.s64 	%rd98, %rd1, %rd97;
	ld.global.f32 	%f98, [%rd98];
	cvt.s64.s32 	%rd99, %r104;
	add.s64 	%rd100, %rd2, %rd99;
	ld.global.u8 	%rs10, [%rd100];
	setp.eq.s16 	%p42, %rs10, 0;
	mul.f32 	%f99, %f98, %f69;
	selp.f32 	%f305, %f68, %f99, %p42;
	max.f32 	%f290, %f290, %f305;
$L__BB251_24:
	setp.le.s64 	%p43, %rd34, %rd16;
	mov.f32 	%f307, 0fFF800000;
	@%p43 bra 	$L__BB251_26;
	setp.eq.s64 	%p44, %rd26, 1;
	setp.eq.s64 	%p45, %rd25, 1;
	add.s64 	%rd101, %rd20, %rd16;
	cvt.u32.u64 	%r105, %rd101;
	div.s32 	%r106, %r105, %r4;
	mul.lo.s32 	%r107, %r106, %r4;
	sub.s32 	%r108, %r105, %r107;
	selp.b32 	%r109, 0, %r106, %p45;
	selp.b32 	%r110, 0, %r108, %p44;
	mul.lo.s32 	%r111, %r6, %r109;
	mad.lo.s32 	%r112, %r7, %r110, %r111;
	shl.b64 	%rd102, %rd101, 32;
	shr.s64 	%rd103, %rd102, 30;
	add.s64 	%rd104, %rd1, %rd103;
	ld.global.f32 	%f101, [%rd104];
	cvt.s64.s32 	%rd105, %r112;
	add.s64 	%rd106, %rd2, %rd105;
	ld.global.u8 	%rs11, [%rd106];
	setp.eq.s16 	%p46, %rs11, 0;
	mul.f32 	%f102, %f101, %f69;
	selp.f32 	%f307, %f68, %f102, %p46;
	max.f32 	%f290, %f290, %f307;
$L__BB251_26:
	setp.le.s64 	%p47, %rd34, %rd17;
	mov.f32 	%f309, 0fFF800000;
	@%p47 bra 	$L__BB251_28;
	setp.eq.s64 	%p48, %rd26, 1;
	setp.eq.s64 	%p49, %rd25, 1;
	add.s64 	%rd107, %rd20, %rd17;
	cvt.u32.u64 	%r113, %rd107;
	div.s32 	%r114, %r113, %r4;
	mul.lo.s32 	%r115, %r114, %r4;
	sub.s32 	%r116, %r113, %r115;
	selp.b32 	%r117, 0, %r114, %p49;
	selp.b32 	%r118, 0, %r116, %p48;
	mul.lo.s32 	%r119, %r6, %r117;
	mad.lo.s32 	%r120, %r7, %r118, %r119;
	shl.b64 	%rd108, %rd107, 32;
	shr.s64 	%rd109, %rd108, 30;
	add.s64 	%rd110, %rd1, %rd109;
	ld.global.f32 	%f104, [%rd110];
	cvt.s64.s32 	%rd111, %r120;
	add.s64 	%rd112, %rd2, %rd111;
	ld.global.u8 	%rs12, [%rd112];
	setp.eq.s16 	%p50, %rs12, 0;
	mul.f32 	%f105, %f104, %f69;
	selp.f32 	%f309, %f68, %f105, %p50;
	max.f32 	%f290, %f290, %f309;
$L__BB251_28:
	setp.le.s64 	%p51, %rd34, %rd18;
	mov.f32 	%f311, 0fFF800000;
	@%p51 bra 	$L__BB251_30;
	setp.eq.s64 	%p52, %rd26, 1;
	setp.eq.s64 	%p53, %rd25, 1;
	add.s64 	%rd113, %rd20, %rd18;
	cvt.u32.u64 	%r121, %rd113;
	div.s32 	%r122, %r121, %r4;
	mul.lo.s32 	%r123, %r122, %r4;
	sub.s32 	%r124, %r121, %r123;
	selp.b32 	%r125, 0, %r122, %p53;
	selp.b32 	%r126, 0, %r124, %p52;
	mul.lo.s32 	%r127, %r6, %r125;
	mad.lo.s32 	%r128, %r7, %r126, %r127;
	shl.b64 	%rd114, %rd113, 32;
	shr.s64 	%rd115, %rd114, 30;
	add.s64 	%rd116, %rd1, %rd115;
	ld.global.f32 	%f107, [%rd116];
	cvt.s64.s32 	%rd117, %r128;
	add.s64 	%rd118, %rd2, %rd117;
	ld.global.u8 	%rs13, [%rd118];
	setp.eq.s16 	%p54, %rs13, 0;
	mul.f32 	%f108, %f107, %f69;
	selp.f32 	%f311, %f68, %f108, %p54;
	max.f32 	%f290, %f290, %f311;
$L__BB251_30:
	setp.le.s64 	%p55, %rd34, %rd6;
	mov.b32 	%r129, %f290;
	shfl.sync.bfly.b32	%r130|%p56, %r129, 16, 31, -1;
	mov.b32 	%f109, %r130;
	max.f32 	%f110, %f290, %f109;
	mov.b32 	%r131, %f110;
	shfl.sync.bfly.b32	%r132|%p57, %r131, 8, 31, -1;
	mov.b32 	%f111, %r132;
	max.f32 	%f112, %f110, %f111;
	mov.b32 	%r133, %f112;
	shfl.sync.bfly.b32	%r134|%p58, %r133, 4, 31, -1;
	mov.b32 	%f113, %r134;
	max.f32 	%f114, %f112, %f113;
	mov.b32 	%r135, %f114;
	shfl.sync.bfly.b32	%r136|%p59, %r135, 2, 31, -1;
	mov.b32 	%f115, %r136;
	max.f32 	%f116, %f114, %f115;
	mov.b32 	%r137, %f116;
	shfl.sync.bfly.b32	%r138|%p60, %r137, 1, 31, -1;
	mov.b32 	%f117, %r138;
	max.f32 	%f118, %f116, %f117;
	sub.f32 	%f119, %f287, %f118;
	fma.rn.f32 	%f120, %f119, 0f3BBB989D, 0f3F000000;
	cvt.sat.f32.f32 	%f121, %f120;
	mov.f32 	%f122, 0f4B400001;
	mov.f32 	%f123, 0f437C0000;
	fma.rm.f32 	%f124, %f121, %f123, %f122;
	add.f32 	%f125, %f124, 0fCB40007F;
	neg.f32 	%f126, %f125;
	fma.rn.f32 	%f127, %f119, 0f3FB8AA3B, %f126;
	fma.rn.f32 	%f128, %f119, 0f32A57060, %f127;
	mov.b32 	%r139, %f124;
	shl.b32 	%r140, %r139, 23;
	mov.b32 	%f129, %r140;
	ex2.approx.ftz.f32 	%f130, %f128;
	mul.f32 	%f131, %f130, %f129;
	add.f32 	%f132, %f131, 0f00000000;
	sub.f32 	%f133, %f289, %f118;
	fma.rn.f32 	%f134, %f133, 0f3BBB989D, 0f3F000000;
	cvt.sat.f32.f32 	%f135, %f134;
	fma.rm.f32 	%f136, %f135, %f123, %f122;
	add.f32 	%f137, %f136, 0fCB40007F;
	neg.f32 	%f138, %f137;
	fma.rn.f32 	%f139, %f133, 0f3FB8AA3B, %f138;
	fma.rn.f32 	%f140, %f133, 0f32A57060, %f139;
	mov.b32 	%r141, %f136;
	shl.b32 	%r142, %r141, 23;
	mov.b32 	%f141, %r142;
	ex2.approx.ftz.f32 	%f142, %f140;
	mul.f32 	%f143, %f142, %f141;
	add.f32 	%f144, %f132, %f143;
	sub.f32 	%f145, %f291, %f118;
	fma.rn.f32 	%f146, %f145, 0f3BBB989D, 0f3F000000;
	cvt.sat.f32.f32 	%f147, %f146;
	fma.rm.f32 	%f148, %f147, %f123, %f122;
	add.f32 	%f149, %f148, 0fCB40007F;
	neg.f32 	%f150, %f149;
	fma.rn.f32 	%f151, %f145, 0f3FB8AA3B, %f150;
	fma.rn.f32 	%f152, %f145, 0f32A57060, %f151;
	mov.b32 	%r143, %f148;
	shl.b32 	%r144, %r143, 23;
	mov.b32 	%f153, %r144;
	ex2.approx.ftz.f32 	%f154, %f152;
	mul.f32 	%f155, %f154, %f153;
	add.f32 	%f156, %f144, %f155;
	sub.f32 	%f157, %f293, %f118;
	fma.rn.f32 	%f158, %f157, 0f3BBB989D, 0f3F000000;
	cvt.sat.f32.f32 	%f159, %f158;
	fma.rm.f32 	%f160, %f159, %f123, %f122;
	add.f32 	%f161, %f160, 0fCB40007F;
	neg.f32 	%f162, %f161;
	fma.rn.f32 	%f163, %f157, 0f3FB8AA3B, %f162;
	fma.rn.f32 	%f164, %f157, 0f32A57060, %f163;
	mov.b32 	%r145, %f160;
	shl.b32 	%r146, %r145, 23;
	mov.b32 	%f165, %r146;
	ex2.approx.ftz.f32 	%f166, %f164;
	mul.f32 	%f167, %f166, %f165;
	add.f32 	%f168, %f156, %f167;
	sub.f32 	%f169, %f295, %f118;
	fma.rn.f32 	%f170, %f169, 0f3BBB989D, 0f3F000000;
	cvt.sat.f32.f32 	%f171, %f170;
	fma.rm.f32 	%f172, %f171, %f123, %f122;
	add.f32 	%f173, %f172, 0fCB40007F;
	neg.f32 	%f174, %f173;
	fma.rn.f32 	%f175, %f169, 0f3FB8AA3B, %f174;
	fma.rn.f32 	%f176, %f169, 0f32A57060, %f175;
	mov.b32 	%r147, %f172;
	shl.b32 	%r148, %r147, 23;
	mov.b32 	%f177, %r148;
	ex2.approx.ftz.f32 	%f178, %f176;
	mul.f32 	%f179, %f178, %f177;
	add.f32 	%f180, %f168, %f179;
	sub.f32 	%f181, %f297, %f118;
	fma.rn.f32 	%f182, %f181, 0f3BBB989D, 0f3F000000;
	cvt.sat.f32.f32 	%f183, %f182;
	fma.rm.f32 	%f184, %f183, %f123, %f122;
	add.f32 	%f185, %f184, 0fCB40007F;
	neg.f32 	%f186, %f185;
	fma.rn.f32 	%f187, %f181, 0f3FB8AA3B, %f186;
	fma.rn.f32 	%f188, %f181, 0f32A57060, %f187;
	mov.b32 	%r149, %f184;
	shl.b32 	%r150, %r149, 23;
	mov.b32 	%f189, %r150;
	ex2.approx.ftz.f32 	%f190, %f188;
	mul.f32 	%f191, %f190, %f189;
	add.f32 	%f192, %f180, %f191;
	sub.f32 	%f193, %f299, %f118;
	fma.rn.f32 	%f194, %f193, 0f3BBB989D, 0f3F000000;
	cvt.sat.f32.f32 	%f195, %f194;
	fma.rm.f32 	%f196, %f195, %f123, %f122;
	add.f32 	%f197, %f196, 0fCB40007F;
	neg.f32 	%f198, %f197;
	fma.rn.f32 	%f199, %f193, 0f3FB8AA3B, %f198;
	fma.rn.f32 	%f200, %f193, 0f32A57060, %f199;
	mov.b32 	%r151, %f196;
	shl.b32 	%r152, %r151, 23;
	mov.b32 	%f201, %r152;
	ex2.approx.ftz.f32 	%f202, %f200;
	mul.f32 	%f203, %f202, %f201;
	add.f32 	%f204, %f192, %f203;
	sub.f32 	%f205, %f301, %f118;
	fma.rn.f32 	%f206, %f205, 0f3BBB989D, 0f3F000000;
	cvt.sat.f32.f32 	%f207, %f206;
	fma.rm.f32 	%f208, %f207, %f123, %f122;
	add.f32 	%f209, %f208, 0fCB40007F;
	neg.f32 	%f210, %f209;
	fma.rn.f32 	%f211, %f205, 0f3FB8AA3B, %f210;
	fma.rn.f32 	%f212, %f205, 0f32A57060, %f211;
	mov.b32 	%r153, %f208;
	shl.b32 	%r154, %r153, 23;
	mov.b32 	%f213, %r154;
	ex2.approx.ftz.f32 	%f214, %f212;
	mul.f32 	%f215, %f214, %f213;
	add.f32 	%f216, %f204, %f215;
	sub.f32 	%f217, %f303, %f118;
	fma.rn.f32 	%f218, %f217, 0f3BBB989D, 0f3F000000;
	cvt.sat.f32.f32 	%f219, %f218;
	fma.rm.f32 	%f220, %f219, %f123, %f122;
	add.f32 	%f221, %f220, 0fCB40007F;
	neg.f32 	%f222, %f221;
	fma.rn.f32 	%f223, %f217, 0f3FB8AA3B, %f222;
	fma.rn.f32 	%f224, %f217, 0f32A57060, %f223;
	mov.b32 	%r155, %f220;
	shl.b32 	%r156, %r155, 23;
	mov.b32 	%f225, %r156;
	ex2.approx.ftz.f32 	%f226, %f224;
	mul.f32 	%f227, %f226, %f225;
	add.f32 	%f228, %f216, %f227;
	sub.f32 	%f229, %f305, %f118;
	fma.rn.f32 	%f230, %f229, 0f3BBB989D, 0f3F000000;
	cvt.sat.f32.f32 	%f231, %f230;
	fma.rm.f32 	%f232, %f231, %f123, %f122;
	add.f32 	%f233, %f232, 0fCB40007F;
	neg.f32 	%f234, %f233;
	fma.rn.f32 	%f235, %f229, 0f3FB8AA3B, %f234;
	fma.rn.f32 	%f236, %f229, 0f32A57060, %f235;
	mov.b32 	%r157, %f232;
	shl.b32 	%r158, %r157, 23;
	mov.b32 	%f237, %r158;
	ex2.approx.ftz.f32 	%f238, %f236;
	mul.f32 	%f239, %f238, %f237;
	add.f32 	%f240, %f228, %f239;
	sub.f32 	%f241, %f307, %f118;
	fma.rn.f32 	%f242, %f241, 0f3BBB989D, 0f3F000000;
	cvt.sat.f32.f32 	%f243, %f242;
	fma.rm.f32 	%f244, %f243, %f123, %f122;
	add.f32 	%f245, %f244, 0fCB40007F;
	neg.f32 	%f246, %f245;
	fma.rn.f32 	%f247, %f241, 0f3FB8AA3B, %f246;
	fma.rn.f32 	%f248, %f241, 0f32A57060, %f247;
	mov.b32 	%r159, %f244;
	shl.b32 	%r160, %r159, 23;
	mov.b32 	%f249, %r160;
	ex2.approx.ftz.f32 	%f250, %f248;
	mul.f32 	%f251, %f250, %f249;
	add.f32 	%f252, %f240, %f251;
	sub.f32 	%f253, %f309, %f118;
	fma.rn.f32 	%f254, %f253, 0f3BBB989D, 0f3F000000;
	cvt.sat.f32.f32 	%f255, %f254;
	fma.rm.f32 	%f256, %f255, %f123, %f122;
	add.f32 	%f257, %f256, 0fCB40007F;
	neg.f32 	%f258, %f257;
	fma.rn.f32 	%f259, %f253, 0f3FB8AA3B, %f258;
	fma.rn.f32 	%f260, %f253, 0f32A57060, %f259;
	mov.b32 	%r161, %f256;
	shl.b32 	%r162, %r161, 23;
	mov.b32 	%f261, %r162;
	ex2.approx.ftz.f32 	%f262, %f260;
	mul.f32 	%f263, %f262, %f261;
	add.f32 	%f264, %f252, %f263;
	sub.f32 	%f265, %f311, %f118;
	fma.rn.f32 	%f266, %f265, 0f3BBB989D, 0f3F000000;
	cvt.sat.f32.f32 	%f267, %f266;
	fma.rm.f32 	%f268, %f267, %f123, %f122;
	add.f32 	%f269, %f268, 0fCB40007F;
	neg.f32 	%f270, %f269;
	fma.rn.f32 	%f271, %f265, 0f3FB8AA3B, %f270;
	fma.rn.f32 	%f272, %f265, 0f32A57060, %f271;
	mov.b32 	%r163, %f268;
	shl.b32 	%r164, %r163, 23;
	mov.b32 	%f273, %r164;
	ex2.approx.ftz.f32 	%f274, %f272;
	mul.f32 	%f275, %f274, %f273;
	add.f32 	%f276, %f264, %f275;
	mov.b32 	%r165, %f276;
	shfl.sync.bfly.b32	%r166|%p61, %r165, 16, 31, -1;
	mov.b32 	%f277, %r166;
	add.f32 	%f278, %f276, %f277;
	mov.b32 	%r167, %f278;
	shfl.sync.bfly.b32	%r168|%p62, %r167, 8, 31, -1;
	mov.b32 	%f279, %r168;
	add.f32 	%f280, %f278, %f279;
	mov.b32 	%r169, %f280;
	shfl.sync.bfly.b32	%r170|%p63, %r169, 4, 31, -1;
	mov.b32 	%f281, %r170;
	add.f32 	%f282, %f280, %f281;
	mov.b32 	%r171, %f282;
	shfl.sync.bfly.b32	%r172|%p64, %r171, 2, 31, -1;
	mov.b32 	%f283, %r172;
	add.f32 	%f284, %f282, %f283;
	mov.b32 	%r173, %f284;
	shfl.sync.bfly.b32	%r174|%p65, %r173, 1, 31, -1;
	mov.b32 	%f285, %r174;
	add.f32 	%f286, %f284, %f285;
	div.rn.f32 	%f55, %f131, %f286;
	div.rn.f32 	%f56, %f143, %f286;
	div.rn.f32 	%f57, %f155, %f286;
	div.rn.f32 	%f58, %f167, %f286;
	div.rn.f32 	%f59, %f179, %f286;
	div.rn.f32 	%f60, %f191, %f286;
	div.rn.f32 	%f61, %f203, %f286;
	div.rn.f32 	%f62, %f215, %f286;
	div.rn.f32 	%f63, %f227, %f286;
	div.rn.f32 	%f64, %f239, %f286;
	div.rn.f32 	%f65, %f251, %f286;
	div.rn.f32 	%f66, %f263, %f286;
	div.rn.f32 	%f67, %f275, %f286;
	mad.lo.s64 	%rd119, %rd125, %rd32, %rd6;
	cvta.to.global.u64 	%rd120, %rd31;
	shl.b64 	%rd121, %rd119, 2;
	add.s64 	%rd21, %rd120, %rd121;
	@%p55 bra 	$L__BB251_32;
	st.global.f32 	[%rd21], %f55;
$L__BB251_32:
	setp.le.s64 	%p66, %rd34, %rd7;
	@%p66 bra 	$L__BB251_34;
	st.global.f32 	[%rd21+128], %f56;
$L__BB251_34:
	setp.le.s64 	%p67, %rd34, %rd8;
	@%p67 bra 	$L__BB251_36;
	st.global.f32 	[%rd21+256], %f57;
$L__BB251_36:
	setp.le.s64 	%p68, %rd34, %rd9;
	@%p68 bra 	$L__BB251_38;
	st.global.f32 	[%rd21+384], %f58;
$L__BB251_38:
	setp.le.s64 	%p69, %rd34, %rd10;
	@%p69 bra 	$L__BB251_40;
	st.global.f32 	[%rd21+512], %f59;
$L__BB251_40:
	setp.le.s64 	%p70, %rd34, %rd11;
	@%p70 bra 	$L__BB251_42;
	st.global.f32 	[%rd21+640], %f60;
$L__BB251_42:
	setp.le.s64 	%p71, %rd34, %rd12;
	@%p71 bra 	$L__BB251_44;
	st.global.f32 	[%rd21+768], %f61;
$L__BB251_44:
	setp.le.s64 	%p72, %rd34, %rd13;
	@%p72 bra 	$L__BB251_46;
	st.global.f32 	[%rd21+896], %f62;
$L__BB251_46:
	setp.le.s64 	%p73, %rd34, %rd14;
	@%p73 bra 	$L__BB251_48;
	st.global.f32 	[%rd21+1024], %f63;
$L__BB251_48:
	setp.le.s64 	%p74, %rd34, %rd15;
	@%p74 bra 	$L__BB251_50;
	st.global.f32 	[%rd21+1152], %f64;
$L__BB251_50:
	setp.le.s64 	%p75, %rd34, %rd16;
	@%p75 bra 	$L__BB251_52;
	st.global.f32 	[%rd21+1280], %f65;
$L__BB251_52:
	setp.le.s64 	%p76, %rd34, %rd17;
	@%p76 bra 	$L__BB251_54;
	st.global.f32 	[%rd21+1408], %f66;
$L__BB251_54:
	setp.le.s64 	%p77, %rd34, %rd18;
	@%p77 bra 	$L__BB251_56;
	st.global.f32 	[%rd21+1536], %f67;
$L__BB251_56:
	ld.param.u64 	%rd124, [_Z15SoftmaxWarpImplI22BroadcastScaleMaskLoadIffbLm2EiE11DirectStoreIffEfLi1ELi13ELi32ELi1ELb1EL9Algorithm0EEvT_T0_ll_param_2];
	mov.u32 	%r175, %nctaid.x;
	mov.u32 	%r176, %ntid.y;
	mul.lo.s32 	%r177, %r175, %r176;
	cvt.s64.s32 	%rd122, %r177;
	add.s64 	%rd125, %rd125, %rd122;
	setp.lt.s64 	%p78, %rd125, %rd124;
	@%p78 bra 	$L__BB251_4;
$L__BB251_57:
	ret;

}
	// .globl	_Z15SoftmaxWarpImplI22BroadcastScaleMaskLoadIffbLm2EiE11DirectStoreIffEfLi1ELi14ELi32ELi1ELb0EL9Algorithm0EEvT_T0_ll
.visible .entry _Z15SoftmaxWarpImplI22BroadcastScaleMaskLoadIffbLm2EiE11DirectStoreIffEfLi1ELi14ELi32ELi1ELb0EL9Algorithm0EEvT_T0_ll(
	.param .align 8 .b8 _Z15SoftmaxWarpImplI22BroadcastScaleMaskLoadIffbLm2EiE11DirectStoreIffEfLi1ELi14ELi32ELi1ELb0EL9Algorithm0EEvT_T0_ll_param_0[88],
	.param .align 8 .b8 _Z15SoftmaxWarpImplI22BroadcastScaleMaskLoadIffbLm2EiE11DirectStoreIffEfLi1ELi14ELi32ELi1ELb0EL9Algorithm0EEvT_T0_ll_param_1[16],
	.param .u64 _Z15SoftmaxWarpImplI22BroadcastScaleMaskLoadIffbLm2EiE11DirectStoreIffEfLi1ELi14ELi32ELi1ELb0EL9Algorithm0EEvT_T0_ll_param_2,
	.param .u64 _Z15SoftmaxWarpImplI22BroadcastScaleMaskLoadIffbLm2EiE11DirectStoreIffEfLi1ELi14ELi32ELi1ELb0EL9Algorithm0EEvT_T0_ll_param_3
)
{
	.reg .pred 	%p<30>;
	.reg .b16 	%rs<15>;
	.reg .b32 	%r<175>;
	.reg .b32 	%f<265>;
	.reg .b64 	%rd<118>;

	ld.param.u64 	%rd21, [_Z15SoftmaxWarpImplI22BroadcastScaleMaskLoadIffbLm2EiE11DirectStoreIffEfLi1ELi14ELi32ELi1ELb0EL9Algorithm0EEvT_T0_ll_param_1+8];
	ld.param.u64 	%rd20, [_Z15SoftmaxWarpImplI22BroadcastScaleMaskLoadIffbLm2EiE11DirectStoreIffEfLi1ELi14ELi32ELi1ELb0EL9Algorithm0EEvT_T0_ll_param_1];
	ld.param.v2.f32 	{%f3, %f4}, [_Z15SoftmaxWarpImplI22BroadcastScaleMaskLoadIffbLm2EiE11DirectStoreIffEfLi1ELi14ELi32ELi1ELb0EL9Algorithm0EEvT_T0_ll_param_0+80];
	ld.param.u64 	%rd19, [_Z15SoftmaxWarpImplI22BroadcastScaleMaskLoadIffbLm2EiE11DirectStoreIffEfLi1ELi14ELi32ELi1ELb0EL9Algorithm0EEvT_T0_ll_param_0+72];
	ld.param.v2.u32 	{%r7, %r8}, [_Z15SoftmaxWarpImplI22BroadcastScaleMaskLoadIffbLm2EiE11DirectStoreIffEfLi1ELi14ELi32ELi1ELb0EL9Algorithm0EEvT_T0_ll_param_0+56];
	ld.param.v2.u32 	{%r5, %r6}, [_Z15SoftmaxWarpImplI22BroadcastScaleMaskLoadIffbLm2EiE11DirectStoreIffEfLi1ELi14ELi32ELi1ELb0EL9Algorithm0EEvT_T0_ll_param_0+40];
	ld.param.u64 	%rd15, [_Z15SoftmaxWarpImplI22BroadcastScaleMaskLoadIffbLm2EiE11DirectStoreIffEfLi1ELi14ELi32ELi1ELb0EL9Algorithm0EEvT_T0_ll_param_0+24];
	ld.param.u64 	%rd14, [_Z15SoftmaxWarpImplI22BroadcastScaleMaskLoadIffbLm2EiE11DirectStoreIffEfLi1ELi14ELi32ELi1ELb0EL9Algorithm0EEvT_T0_ll_param_0+16];
	ld.param.u64 	%rd13, [_Z15SoftmaxWarpImplI22BroadcastScaleMaskLoadIffbLm2EiE11DirectStoreIffEfLi1ELi14ELi32ELi1ELb0EL9Algorithm0EEvT_T0_ll_param_0+8];
	ld.param.u64 	%rd12, [_Z15SoftmaxWarpImplI22BroadcastScaleMaskLoadIffbLm2EiE11DirectStoreIffEfLi1ELi14ELi32ELi1ELb0EL9Algorithm0EEvT_T0_ll_param_0];
	ld.param.u64 	%rd22, [_Z15SoftmaxWarpImplI22BroadcastScaleMaskLoadIffbLm2EiE11DirectStoreIffEfLi1ELi14ELi32ELi1ELb0EL9Algorithm0EEvT_T0_ll_param_2];
	ld.param.u64 	%rd23, [_Z15SoftmaxWarpImplI22BroadcastScaleMaskLoadIffbLm2EiE11DirectStoreIffEfLi1ELi14ELi32ELi1ELb0EL9Algorithm0EEvT_T0_ll_param_3];
	setp.lt.s64 	%p1, %rd23, 449;
	@%p1 bra 	$L__BB252_2;
	mov.u64 	%rd24, $str;
	cvta.global.u64 	%rd25, %rd24;
	mov.u64 	%rd26, $str$1;
	cvta.global.u64 	%rd27, %rd26;
	mov.u64 	%rd28, __unnamed_248;
	cvta.global.u64 	%rd29, %rd28;
	{ // callseq 247, 0
	.param .b64 param0;
	st.param.b64 	[param0], %rd25;
	.param .b64 param1;
	st.param.b64 	[param1], %rd27;
	.param .b32 param2;
	st.param.b32 	[param2], 219;
	.param .b64 param3;
	st.param.b64 	[param3], %rd29;
	.param .b64 param4;
	st.param.b64 	[param4], 1;
	call.uni 
	__assertfail, 
	(
	param0, 
	param1, 
	param2, 
	param3, 
	param4
	);
	} // callseq 247
$L__BB252_2:
	mov.u32 	%r9, %ctaid.x;
	mov.u32 	%r10, %ntid.y;
	mov.u32 	%r11, %tid.y;
	mad.lo.s32 	%r12, %r9, %r10, %r11;
	mov.u32 	%r13, %nctaid.x;
	mul.lo.s32 	%r4, %r13, %r10;
	cvt.s64.s32 	%rd117, %r12;
	setp.le.s64 	%p2, %rd22, %rd117;
	@%p2 bra 	$L__BB252_5;
	cvta.to.global.u64 	%rd5, %rd12;
	cvta.to.global.u64 	%rd6, %rd13;
	mov.u32 	%r14, %tid.x;
	cvt.u64.u32 	%rd7, %r14;
	cvta.to.global.u64 	%rd8, %rd20;
	cvt.s64.s32 	%rd9, %r4;
$L__BB252_4:
	setp.eq.s64 	%p3, %rd15, 1;
	setp.eq.s64 	%p4, %rd14, 1;
	mad.lo.s64 	%rd30, %rd19, %rd117, %rd7;
	cvt.u32.u64 	%r15, %rd30;
	div.s32 	%r16, %r15, %r5;
	mul.lo.s32 	%r17, %r16, %r5;
	sub.s32 	%r18, %r15, %r17;
	selp.b32 	%r19, 0, %r16, %p4;
	selp.b32 	%r20, 0, %r18, %p3;
	mul.lo.s32 	%r21, %r7, %r19;
	mad.lo.s32 	%r22, %r8, %r20, %r21;
	shl.b64 	%rd31, %rd30, 32;
	shr.s64 	%rd32, %rd31, 30;
	add.s64 	%rd33, %rd5, %rd32;
	ld.global.f32 	%f5, [%rd33];
	cvt.s64.s32 	%rd34, %r22;
	add.s64 	%rd35, %rd6, %rd34;
	ld.global.u8 	%rs1, [%rd35];
	setp.eq.s16 	%p5, %rs1, 0;
	mul.f32 	%f6, %f5, %f4;
	selp.f32 	%f7, %f3, %f6, %p5;
	max.f32 	%f8, %f7, 0fFF800000;
	add.s64 	%rd36, %rd30, 32;
	cvt.u32.u64 	%r23, %rd36;
	div.s32 	%r24, %r23, %r5;
	mul.lo.s32 	%r25, %r24, %r5;
	sub.s32 	%r26, %r23, %r25;
	selp.b32 	%r27, 0, %r24, %p4;
	selp.b32 	%r28, 0, %r26, %p3;
	mul.lo.s32 	%r29, %r7, %r27;
	mad.lo.s32 	%r30, %r8, %r28, %r29;
	shl.b64 	%rd37, %rd36, 32;
	shr.s64 	%rd38, %rd37, 30;
	add.s64 	%rd39, %rd5, %rd38;
	ld.global.f32 	%f9, [%rd39];
	cvt.s64.s32 	%rd40, %r30;
	add.s64 	%rd41, %rd6, %rd40;
	ld.global.u8 	%rs2, [%rd41];
	setp.eq.s16 	%p6, %rs2, 0;
	mul.f32 	%f10, %f9, %f4;
	selp.f32 	%f11, %f3, %f10, %p6;
	max.f32 	%f12, %f8, %f11;
	add.s64 	%rd42, %rd30, 64;
	cvt.u32.u64 	%r31, %rd42;
	div.s32 	%r32, %r31, %r5;
	mul.lo.s32 	%r33, %r32, %r5;
	sub.s32 	%r34, %r31, %r33;
	selp.b32 	%r35, 0, %r32, %p4;
	selp.b32 	%r36, 0, %r34, %p3;
	mul.lo.s32 	%r37, %r7, %r35;
	mad.lo.s32 	%r38, %r8, %r36, %r37;
	shl.b64 	%rd43, %rd42, 32;
	shr.s64 	%rd44, %rd43, 30;
	add.s64 	%rd45, %rd5, %rd44;
	ld.global.f32 	%f13, [%rd45];
	cvt.s64.s32 	%rd46, %r38;
	add.s64 	%rd47, %rd6, %rd46;
	ld.global.u8 	%rs3, [%rd47];
	setp.eq.s16 	%p7, %rs3, 0;
	mul.f32 	%f14, %f13, %f4;
	selp.f32 	%f15, %f3, %f14, %p7;
	max.f32 	%f16, %f12, %f15;
	add.s64 	%rd48, %rd30, 96;
	cvt.u32.u64 	%r39, %rd48;
	div.s32 	%r40, %r39, %r5;
	mul.lo.s32 	%r41, %r40, %r5;
	sub.s32 	%r42, %r39, %r41;
	selp.b32 	%r43, 0, %r40, %p4;
	selp.b32 	%r44, 0, %r42, %p3;
	mul.lo.s32 	%r45, %r7, %r43;
	mad.lo.s32 	%r46, %r8, %r44, %r45;
	shl.b64 	%rd49, %rd48, 32;
	shr.s64 	%rd50, %rd49, 30;
	add.s64 	%rd51, %rd5, %rd50;
	ld.global.f32 	%f17, [%rd51];
	cvt.s64.s32 	%rd52, %r46;
	add.s64 	%rd53, %rd6, %rd52;
	ld.global.u8 	%rs4, [%rd53];
	setp.eq.s16 	%p8, %rs4, 0;
	mul.f32 	%f18, %f17, %f4;
	selp.f32 	%f19, %f3, %f18, %p8;
	max.f32 	%f20, %f16, %f19;
	add.s64 	%rd54, %rd30, 128;
	cvt.u32.u64 	%r47, %rd54;
	div.s32 	%r48, %r47, %r5;
	mul.lo.s32 	%r49, %r48, %r5;
	sub.s32 	%r50, %r47, %r49;
	selp.b32 	%r51, 0, %r48, %p4;
	selp.b32 	%r52, 0, %r50, %p3;
	mul.lo.s32 	%r53, %r7, %r51;
	mad.lo.s32 	%r54, %r8, %r52, %r53;
	shl.b64 	%rd55, %rd54, 32;
	shr.s64 	%rd56, %rd55, 30;
	add.s64 	%rd57, %rd5, %rd56;
	ld.global.f32 	%f21, [%rd57];
	cvt.s64.s32 	%rd58, %r54;
	add.s64 	%rd59, %rd6, %rd58;
	ld.global.u8 	%rs5, [%rd59];
	setp.eq.s16 	%p9, %rs5, 0;
	mul.f32 	%f22, %f21, %f4;
	selp.f32 	%f23, %f3, %f22, %p9;
	max.f32 	%f24, %f20, %f23;
	add.s64 	%rd60, %rd30, 160;
	cvt.u32.u64 	%r55, %rd60;
	div.s32 	%r56, %r55, %r5;
	mul.lo.s32 	%r57, %r56, %r5;
	sub.s32 	%r58, %r55, %r57;
	selp.b32 	%r59, 0, %r56, %p4;
	selp.b32 	%r60, 0, %r58, %p3;
	mul.lo.s32 	%r61, %r7, %r59;
	mad.lo.s32 	%r62, %r8, %r60, %r61;
	shl.b64 	%rd61, %rd60, 32;
	shr.s64 	%rd62, %rd61, 30;
	add.s64 	%rd63, %rd5, %rd62;
	ld.global.f32 	%f25, [%rd63];
	cvt.s64.s32 	%rd64, %r62;
	add.s64 	%rd65, %rd6, %rd64;
	ld.global.u8 	%rs6, [%rd65];
	setp.eq.s16 	%p10, %rs6, 0;
	mul.f32 	%f26, %f25, %f4;
	selp.f32 	%f27, %f3, %f26, %p10;
	max.f32 	%f28, %f24, %f27;
	add.s64 	%rd66, %rd30, 192;
	cvt.u32.u64 	%r63, %rd66;
	div.s32 	%r64, %r63, %r5;
	mul.lo.s32 	%r65, %r64, %r5;
	sub.s32 	%r66, %r63, %r65;
	selp.b32 	%r67, 0, %r64, %p4;
	selp.b32 	%r68, 0, %r66, %p3;
	mul.lo.s32 	%r69, %r7, %r67;
	mad.lo.s32 	%r70, %r8, %r68, %r69;
	shl.b64 	%rd67, %rd66, 32;
	shr.s64 	%rd68, %rd67, 30;
	add.s64 	%rd69, %rd5, %rd68;
	ld.global.f32 	%f29, [%rd69];
	cvt.s64.s32 	%rd70, %r70;
	add.s64 	%rd71, %rd6, %rd70;
	ld.global.u8 	%rs7, [%rd71];
	setp.eq.s16 	%p11, %rs7, 0;
	mul.f32 	%f30, %f29, %f4;
	selp.f32 	%f31, %f3, %f30, %p11;
	max.f32 	%f32, %f28, %f31;
	add.s64 	%rd72, %rd30, 224;
	cvt.u32.u64 	%r71, %rd72;
	div.s32 	%r72, %r71, %r5;
	mul.lo.s32 	%r73, %r72, %r5;
	sub.s32 	%r74, %r71, %r73;
	selp.b32 	%r75, 0, %r72, %p4;
	selp.b32 	%r76, 0, %r74, %p3;
	mul.lo.s32 	%r77, %r7, %r75;
	mad.lo.s32 	%r78, %r8, %r76, %r77;
	shl.b64 	%rd73, %rd72, 32;
	shr.s64 	%rd74, %rd73, 30;
	add.s64 	%rd75, %rd5, %rd74;
	ld.global.f32 	%f33, [%rd75];
	cvt.s64.s32 	%rd76, %r78;
	add.s64 	%rd77, %rd6, %rd76;
	ld.global.u8 	%rs8, [%rd77];
	setp.eq.s16 	%p12, %rs8, 0;
	mul.f32 	%f34, %f33, %f4;
	selp.f32 	%f35, %f3, %f34, %p12;
	max.f32 	%f36, %f32, %f35;
	add.s64 	%rd78, %rd30, 256;
	cvt.u32.u64 	%r79, %rd78;
	div.s32 	%r80, %r79, %r5;
	mul.lo.s32 	%r81, %r80, %r5;
	sub.s32 	%r82, %r79, %r81;
	selp.b32 	%r83, 0, %r80, %p4;
	selp.b32 	%r84, 0, %r82, %p3;
	mul.lo.s32 	%r85, %r7, %r83;
	mad.lo.s32 	%r86, %r8, %r84, %r85;
	shl.b64 	%rd79, %rd78, 32;
	shr.s64 	%rd80, %rd79, 30;
	add.s64 	%rd81, %rd5, %rd80;
	ld.global.f32 	%f37, [%rd81];
	cvt.s64.s32 	%rd82, %r86;
	add.s64 	%rd83, %rd6, %rd82;
	ld.global.u8 	%rs9, [%rd83];
	setp.eq.s16 	%p13, %rs9, 0;
	mul.f32 	%f38, %f37, %f4;
	selp.f32 	%f39, %f3, %f38, %p13;
	max.f32 	%f40, %f36, %f39;
	add.s64 	%rd84, %rd30, 288;
	cvt.u32.u64 	%r87, %rd84;
	div.s32 	%r88, %r87, %r5;
	mul.lo.s32 	%r89, %r88, %r5;
	sub.s32 	%r90, %r87, %r89;
	selp.b32 	%r91, 0, %r88, %p4;
	selp.b32 	%r92, 0, %r90, %p3;
	mul.lo.s32 	%r93, %r7, %r91;
	mad.lo.s32 	%r94, %r8, %r92, %r93;
	shl.b64 	%rd85, %rd84, 32;
	shr.s64 	%rd86, %rd85, 30;
	add.s64 	%rd87, %rd5, %rd86;
	ld.global.f32 	%f41, [%rd87];
	cvt.s64.s32 	%rd88, %r94;
	add.s64 	%rd89, %rd6, %rd88;
	ld.global.u8 	%rs10, [%rd89];
	setp.eq.s16 	%p14, %rs10, 0;
	mul.f32 	%f42, %f41, %f4;
	selp.f32 	%f43, %f3, %f42, %p14;
	max.f32 	%f44, %f40, %f43;
	add.s64 	%rd90, %rd30, 320;
	cvt.u32.u64 	%r95, %rd90;
	div.s32 	%r96, %r95, %r5;
	mul.lo.s32 	%r97, %r96, %r5;
	sub.s32 	%r98, %r95, %r97;
	selp.b32 	%r99, 0, %r96, %p4;
	selp.b32 	%r100, 0, %r98, %p3;
	mul.lo.s32 	%r101, %r7, %r99;
	mad.lo.s32 	%r102, %r8, %r100, %r101;
	shl.b64 	%rd91, %rd90, 32;
	shr.s64 	%rd92, %rd91, 30;
	add.s64 	%rd93, %rd5, %rd92;
	ld.global.f32 	%f45, [%rd93];
	cvt.s64.s32 	%rd94, %r102;
	add.s64 	%rd95, %rd6, %rd94;
	ld.global.u8 	%rs11, [%rd95];
	setp.eq.s16 	%p15, %rs11, 0;
	mul.f32 	%f46, %f45, %f4;
	selp.f32 	%f47, %f3, %f46, %p15;
	max.f32 	%f48, %f44, %f47;
	add.s64 	%rd96, %rd30, 352;
	cvt.u32.u64 	%r103, %rd96;
	div.s32 	%r104, %r103, %r5;
	mul.lo.s32 	%r105, %r104, %r5;
	sub.s32 	%r106, %r103, %r105;
	selp.b32 	%r107, 0, %r104, %p4;
	selp.b32 	%r108, 0, %r106, %p3;
	mul.lo.s32 	%r109, %r7, %r107;
	mad.lo.s32 	%r110, %r8, %r108, %r109;
	shl.b64 	%rd97, %rd96, 32;
	shr.s64 	%rd98, %rd97, 30;
	add.s64 	%rd99, %rd5, %rd98;
	ld.global.f32 	%f49, [%rd99];
	cvt.s64.s32 	%rd100, %r110;
	add.s64 	%rd101, %rd6, %rd100;
	ld.global.u8 	%rs12, [%rd101];
	setp.eq.s16 	%p16, %rs12, 0;
	mul.f32 	%f50, %f49, %f4;
	selp.f32 	%f51, %f3, %f50, %p16;
	max.f32 	%f52, %f48, %f51;
	add.s64 	%rd102, %rd30, 384;
	cvt.u32.u64 	%r111, %rd102;
	div.s32 	%r112, %r111, %r5;
	mul.lo.s32 	%r113, %r112, %r5;
	sub.s32 	%r114, %r111, %r113;
	selp.b32 	%r115, 0, %r112, %p4;
	selp.b32 	%r116, 0, %r114, %p3;
	mul.lo.s32 	%r117, %r7, %r115;
	mad.lo.s32 	%r118, %r8, %r116, %r117;
	shl.b64 	%rd103, %rd102, 32;
	shr.s64 	%rd104, %rd103, 30;
	add.s64 	%rd105, %rd5, %rd104;
	ld.global.f32 	%f53, [%rd105];
	cvt.s64.s32 	%rd106, %r118;
	add.s64 	%rd107, %rd6, %rd106;
	ld.global.u8 	%rs13, [%rd107];
	setp.eq.s16 	%p17, %rs13, 0;
	mul.f32 	%f54, %f53, %f4;
	selp.f32 	%f55, %f3, %f54, %p17;
	max.f32 	%f56, %f52, %f55;
	add.s64 	%rd108, %rd30, 416;
	cvt.u32.u64 	%r119, %rd108;
	div.s32 	%r120, %r119, %r5;
	mul.lo.s32 	%r121, %r120, %r5;
	sub.s32 	%r122, %r119, %r121;
	selp.b32 	%r123, 0, %r120, %p4;
	selp.b32 	%r124, 0, %r122, %p3;
	mul.lo.s32 	%r125, %r7, %r123;
	mad.lo.s32 	%r126, %r8, %r124, %r125;
	shl.b64 	%rd109, %rd108, 32;
	shr.s64 	%rd110, %rd109, 30;
	add.s64 	%rd111, %rd5, %rd110;
	ld.global.f32 	%f57, [%rd111];
	cvt.s64.s32 	%rd112, %r126;
	add.s64 	%rd113, %rd6, %rd112;
	ld.global.u8 	%rs14, [%rd113];
	setp.eq.s16 	%p18, %rs14, 0;
	mul.f32 	%f58, %f57, %f4;
	selp.f32 	%f59, %f3, %f58, %p18;
	max.f32 	%f60, %f56, %f59;
	mov.b32 	%r127, %f60;
	shfl.sync.bfly.b32	%r128|%p19, %r127, 16, 31, -1;
	mov.b32 	%f61, %r128;
	max.f32 	%f62, %f60, %f61;
	mov.b32 	%r129, %f62;
	shfl.sync.bfly.b32	%r130|%p20, %r129, 8, 31, -1;
	mov.b32 	%f63, %r130;
	max.f32 	%f64, %f62, %f63;
	mov.b32 	%r131, %f64;
	shfl.sync.bfly.b32	%r132|%p21, %r131, 4, 31, -1;
	mov.b32 	%f65, %r132;
	max.f32 	%f66, %f64, %f65;
	mov.b32 	%r133, %f66;
	shfl.sync.bfly.b32	%r134|%p22, %r133, 2, 31, -1;
	mov.b32 	%f67, %r134;
	max.f32 	%f68, %f66, %f67;
	mov.b32 	%r135, %f68;
	shfl.sync.bfly.b32	%r136|%p23, %r135, 1, 31, -1;
	mov.b32 	%f69, %r136;
	max.f32 	%f70, %f68, %f69;
	sub.f32 	%f71, %f7, %f70;
	fma.rn.f32 	%f72, %f71, 0f3BBB989D, 0f3F000000;
	cvt.sat.f32.f32 	%f73, %f72;
	mov.f32 	%f74, 0f4B400001;
	mov.f32 	%f75, 0f437C0000;
	fma.rm.f32 	%f76, %f73, %f75, %f74;
	add.f32 	%f77, %f76, 0fCB40007F;
	neg.f32 	%f78, %f77;
	fma.rn.f32 	%f79, %f71, 0f3FB8AA3B, %f78;
	fma.rn.f32 	%f80, %f71, 0f32A57060, %f79;
	mov.b32 	%r137, %f76;
	shl.b32 	%r138, %r137, 23;
	mov.b32 	%f81, %r138;
	ex2.approx.ftz.f32 	%f82, %f80;
	mul.f32 	%f83, %f82, %f81;
	add.f32 	%f84, %f83, 0f00000000;
	sub.f32 	%f85, %f11, %f70;
	fma.rn.f32 	%f86, %f85, 0f3BBB989D, 0f3F000000;
	cvt.sat.f32.f32 	%f87, %f86;
	fma.rm.f32 	%f88, %f87, %f75, %f74;
	add.f32 	%f89, %f88, 0fCB40007F;
	neg.f32 	%f90, %f89;
	fma.rn.f32 	%f91, %f85, 0f3FB8AA3B, %f90;
	fma.rn.f32 	%f92, %f85, 0f32A57060, %f91;
	mov.b32 	%r139, %f88;
	shl.b32 	%r140, %r139, 23;
	mov.b32 	%f93, %r140;
	ex2.approx.ftz.f32 	%f94, %f92;
	mul.f32 	%f95, %f94, %f93;
	add.f32 	%f96, %f84, %f95;
	sub.f32 	%f97, %f15, %f70;
	fma.rn.f32 	%f98, %f97, 0f3BBB989D, 0f3F000000;
	cvt.sat.f32.f32 	%f99, %f98;
	fma.rm.f32 	%f100, %f99, %f75, %f74;
	add.f32 	%f101, %f100, 0fCB40007F;
	neg.f32 	%f102, %f101;
	fma.rn.f32 	%f103, %f97, 0f3FB8AA3B, %f102;
	fma.rn.f32 	%f104, %f97, 0f32A57060, %f103;
	mov.b32 	%r141, %f100;
	shl.b32 	%r142, %r141, 23;
	mov.b32 	%f105, %r142;
	ex2.approx.ftz.f32 	%f106, %f104;
	mul.f32 	%f107, %f106, %f105;
	add.f32 	%f108, %f96, %f107;
	sub.f32 	%f109, %f19, %f70;
	fma.rn.f32 	%f110, %f109, 0f3BBB989D, 0f3F000000;
	cvt.sat.f32.f32 	%f111, %f110;
	fma.rm.f32 	%f112, %f111, %f75, %f74;
	add.f32 	%f113, %f112, 0fCB40007F;
	neg.f32 	%f114, %f113;
	fma.rn.f32 	%f115, %f109, 0f3FB8AA3B, %f114;
	fma.rn.f32 	%f116, %f109, 0f32A57060, %f115;
	mov.b32 	%r143, %f112;
	shl.b32 	%r144, %r143, 23;
	mov.b32 	%f117, %r144;
	ex2.approx.ftz.f32 	%f118, %f116;
	mul.f32 	%f119, %f118, %f117;
	add.f32 	%f120, %f108, %f119;
	sub.f32 	%f121, %f23, %f70;
	fma.rn.f32 	%f122, %f121, 0f3BBB989D, 0f3F000000;
	cvt.sat.f32.f32 	%f123, %f122;
	fma.rm.f32 	%f124, %f123, %f75, %f74;
	add.f32 	%f125, %f124, 0fCB40007F;
	neg.f32 	%f126, %f125;
	fma.rn.f32 	%f127, %f121, 0f3FB8AA3B, %f126;
	fma.rn.f32 	%f128, %f121, 0f32A57060, %f127;
	mov.b32 	%r145, %f124;
	shl.b32 	%r146, %r145, 23;
	mov.b32 	%f129, %r146;
	ex2.approx.ftz.f32 	%f130, %f128;
	mul.f32 	%f131, %f130, %f129;
	add.f32 	%f132, %f120, %f131;
	sub.f32 	%f133, %f27, %f70;
	fma.rn.f32 	%f134, %f133, 0f3BBB989D, 0f3F000000;
	cvt.sat.f32.f32 	%f135, %f134;
	fma.rm.f32 	%f136, %f135, %f75, %f74;
	add.f32 	%f137, %f136, 0fCB40007F;
	neg.f32 	%f138, %f137;
	fma.rn.f32 	%f139, %f133, 0f3FB8AA3B, %f138;
	fma.rn.f32 	%f140, %f133, 0f32A57060, %f139;
	mov.b32 	%r147, %f136;
	shl.b32 	%r148, %r147, 23;
	mov.b32 	%f141, %r148;
	ex2.approx.ftz.f32 	%f142, %f140;
	mul.f32 	%f143, %f142, %f141;
	add.f32 	%f144, %f132, %f143;
	sub.f32 	%f145, %f31, %f70;
	fma.rn.f32 	%f146, %f145, 0f3BBB989D, 0f3F000000;
	cvt.sat.f32.f32 	%f147, %f146;
	fma.rm.f32 	%f148, %f147, %f75, %f74;
	add.f32 	%f149, %f148, 0fCB40007F;
	neg.f32 	%f150, %f149;
	fma.rn.f32 	%f151, %f145, 0f3FB8AA3B, %f150;
	fma.rn.f32 	%f152, %f145, 0f32A57060, %f151;
	mov.b32 	%r149, %f148;
	shl.b32 	%r150, %r149, 23;
	mov.b32 	%f153, %r150;
	ex2.approx.ftz.f32 	%f154, %f152;
	mul.f32 	%f155, %f154, %f153;
	add.f32 	%f156, %f144, %f155;
	sub.f32 	%f157, %f35, %f70;
	fma.rn.f32 	%f158, %f157, 0f3BBB989D, 0f3F000000;
	cvt.sat.f32.f32 	%f159, %f158;
	fma.rm.f32 	%f160, %f159, %f75, %f74;
	add.f32 	%f161, %f160, 0fCB40007F;
	neg.f32 	%f162, %f161;
	fma.rn.f32 	%f163, %f157, 0f3FB8AA3B, %f162;
	fma.rn.f32 	%f164, %f157, 0f32A57060, %f163;
	mov.b32 	%r151, %f160;
	shl.b32 	%r152, %r151, 23;
	mov.b32 	%f165, %r152;
	ex2.approx.ftz.f32 	%f166, %f164;
	mul.f32 	%f167, %f166, %f165;
	add.f32 	%f168, %f156, %f167;
	sub.f32 	%f169, %f39, %f70;
	fma.rn.f32 	%f170, %f169, 0f3BBB989D, 0f3F000000;
	cvt.sat.f32.f32 	%f171, %f170;
	fma.rm.f32 	%f172, %f171, %f75, %f74;
	add.f32 	%f173, %f172, 0fCB40007F;
	neg.f32 	%f174, %f173;
	fma.rn.f32 	%f175, %f169, 0f3FB8AA3B, %f174;
	fma.rn.f32 	%f176, %f169, 0f32A57060, %f175;
	mov.b32 	%r153, %f172;
	shl.b32 	%r154, %r153, 23;
	mov.b32 	%f177, %r154;
	ex2.approx.ftz.f32 	%f178, %f176;
	mul.f32 	%f179, %f178, %f177;
	add.f32 	%f180, %f168, %f179;
	sub.f32 	%f181, %f43, %f70;
	fma.rn.f32 	%f182, %f181, 0f3BBB989D, 0f3F000000;
	cvt.sat.f32.f32 	%f183, %f182;
	fma.rm.f32 	%f184, %f183, %f75, %f74;
	add.f32 	%f185, %f184, 0fCB40007F;
	neg.f32 	%f186, %f185;
	fma.rn.f32 	%f187, %f181, 0f3FB8AA3B, %f186;
	fma.rn.f32 	%f188, %f181, 0f32A57060, %f187;
	mov.b32 	%r155, %f184;
	shl.b32 	%r156, %r155, 23;
	mov.b32 	%f189, %r156;
	ex2.approx.ftz.f32 	%f190, %f188;
	mul.f32 	%f191, %f190, %f189;
	add.f32 	%f192, %f180, %f191;
	sub.f32 	%f193, %f47, %f70;
	fma.rn.f32 	%f194, %f193, 0f3BBB989D, 0f3F000000;
	cvt.sat.f32.f32 	%f195, %f194;
	fma.rm.f32 	%f196, %f195, %f75, %f74;
	add.f32 	%f197, %f196, 0fCB40007F;
	neg.f32 	%f198, %f197;
	fma.rn.f32 	%f199, %f193, 0f3FB8AA3B, %f198;
	fma.rn.f32 	%f200, %f193, 0f32A57060, %f199;
	mov.b32 	%r157, %f196;
	shl.b32 	%r158, %r157, 23;
	mov.b32 	%f201, %r158;
	ex2.approx.ftz.f32 	%f202, %f200;
	mul.f32 	%f203, %f202, %f201;
	add.f32 	%f204, %f192, %f203;
	sub.f32 	%f205, %f51, %f70;
	fma.rn.f32 	%f206, %f205, 0f3BBB989D, 0f3F000000;
	cvt.sat.f32.f32 	%f207, %f206;
	fma.rm.f32 	%f208, %f207, %f75, %f74;
	add.f32 	%f209, %f208, 0fCB40007F;
	neg.f32 	%f210, %f209;
	fma.rn.f32 	%f211, %f205, 0f3FB8AA3B, %f210;
	fma.rn.f32 	%f212, %f205, 0f32A57060, %f211;
	mov.b32 	%r159, %f208;
	shl.b32 	%r160, %r159, 23;
	mov.b32 	%f213, %r160;
	ex2.approx.ftz.f32 	%f214, %f212;
	mul.f32 	%f215, %f214, %f213;
	add.f32 	%f216, %f204, %f215;
	sub.f32 	%f217, %f55, %f70;
	fma.rn.f32 	%f218, %f217, 0f3BBB989D, 0f3F000000;
	cvt.sat.f32.f32 	%f219, %f218;
	fma.rm.f32 	%f220, %f219, %f75, %f74;
	add.f32 	%f221, %f220, 0fCB40007F;
	neg.f32 	%f222, %f221;
	fma.rn.f32 	%f223, %f217, 0f3FB8AA3B, %f222;
	fma.rn.f32 	%f224, %f217, 0f32A57060, %f223;
	mov.b32 	%r161, %f220;
	shl.b32 	%r162, %r161, 23;
	mov.b32 	%f225, %r162;
	ex2.approx.ftz.f32 	%f226, %f224;
	mul.f32 	%f227, %f226, %f225;
	add.f32 	%f228, %f216, %f227;
	sub.f32 	%f229, %f59, %f70;
	fma.rn.f32 	%f230, %f229, 0f3BBB989D, 0f3F000000;
	cvt.sat.f32.f32 	%f231, %f230;
	fma.rm.f32 	%f232, %f231, %f75, %f74;
	add.f32 	%f233, %f232, 0fCB40007F;
	neg.f32 	%f234, %f233;
	fma.rn.f32 	%f235, %f229, 0f3FB8AA3B, %f234;
	fma.rn.f32 	%f236, %f229, 0f32A57060, %f235;
	mov.b32 	%r163, %f232;
	shl.b32 	%r164, %r163, 23;
	mov.b32 	%f237, %r164;
	ex2.approx.ftz.f32 	%f238, %f236;
	mul.f32 	%f239, %f238, %f237;
	add.f32 	%f240, %f228, %f239;
	mov.b32 	%r165, %f240;
	shfl.sync.bfly.b32	%r166|%p24, %r165, 16, 31, -1;
	mov.b32 	%f241, %r166;
	add.f32 	%f242, %f240, %f241;
	mov.b32 	%r167, %f242;
	shfl.sync.bfly.b32	%r168|%p25, %r167, 8, 31, -1;
	mov.b32 	%f243, %r168;
	add.f32 	%f244, %f242, %f243;
	mov.b32 	%r169, %f244;
	shfl.sync.bfly.b32	%r170|%p26, %r169, 4, 31, -1;
	mov.b32 	%f245, %r170;
	add.f32 	%f246, %f244, %f245;
	mov.b32 	%r171, %f246;
	shfl.sync.bfly.b32	%r172|%p27, %r171, 2, 31, -1;
	mov.b32 	%f247, %r172;
	add.f32 	%f248, %f246, %f247;
	mov.b32 	%r173, %f248;
	shfl.sync.bfly.b32	%r174|%p28, %r173, 1, 31, -1;
	mov.b32 	%f249, %r174;
	add.f32 	%f250, %f248, %f249;
	div.rn.f32 	%f251, %f83, %f250;
	div.rn.f32 	%f252, %f95, %f250;
	div.rn.f32 	%f253, %f107, %f250;
	div.rn.f32 	%f254, %f119, %f250;
	div.rn.f32 	%f255, %f131, %f250;
	div.rn.f32 	%f256, %f143, %f250;
	div.rn.f32 	%f257, %f155, %f250;
	div.rn.f32 	%f258, %f167, %f250;
	div.rn.f32 	%f259, %f179, %f250;
	div.rn.f32 	%f260, %f191, %f250;
	div.rn.f32 	%f261, %f203, %f250;
	div.rn.f32 	%f262, %f215, %f250;
	div.rn.f32 	%f263, %f227, %f250;
	div.rn.f32 	%f264, %f239, %f250;
	mad.lo.s64 	%rd114, %rd117, %rd21, %rd7;
	shl.b64 	%rd115, %rd114, 2;
	add.s64 	%rd116, %rd8, %rd115;
	st.global.f32 	[%rd116], %f251;
	st.global.f32 	[%rd116+128], %f252;
	st.global.f32 	[%rd116+256], %f253;
	st.global.f32 	[%rd116+384], %f254;
	st.global.f32 	[%rd116+512], %f255;
	st.global.f32 	[%rd116+640], %f256;
	st.global.f32 	[%rd116+768], %f257;
	st.global.f32 	[%rd116+896], %f258;
	st.global.f32 	[%rd116+1024], %f259;
	st.global.f32 	[%rd116+1152], %f260;
	st.global.f32 	[%rd116+1280], %f261;
	st.global.f32 	[%rd116+1408], %f262;
	st.global.f32 	[%rd116+1536], %f263;
	st.global.f32 	[%rd116+1664], %f264;
	add.s64 	%rd117, %rd117, %rd9;
	setp.lt.s64 	%p29, %rd117, %rd22;
	@%p29 bra 	$L__BB252_4;
$L__BB252_5:
	ret;

}
	// .globl	_Z15SoftmaxWarpImplI22BroadcastScaleMaskLoadIffbLm2EiE11DirectStoreIffEfLi1ELi14ELi32ELi1ELb1EL9Algorithm0EEvT_T0_ll
.visible .entry _Z15SoftmaxWarpImplI22BroadcastScaleMaskLoadIffbLm2EiE11DirectStoreIffEfLi1ELi14ELi32ELi1ELb1EL9Algorithm0EEvT_T0_ll(
	.param .align 8 .b8 _Z15SoftmaxWarpImplI22BroadcastScaleMaskLoadIffbLm2EiE11DirectStoreIffEfLi1ELi14ELi32ELi1ELb1EL9Algorithm0EEvT_T0_ll_param_0[88],
	.param .align 8 .b8 _Z15SoftmaxWarpImplI22BroadcastScaleMaskLoadIffbLm2EiE11DirectStoreIffEfLi1ELi14ELi32ELi1ELb1EL9Algorithm0EEvT_T0_ll_param_1[16],
	.param .u64 _Z15SoftmaxWarpImplI22BroadcastScaleMaskLoadIffbLm2EiE11DirectStoreIffEfLi1ELi14ELi32ELi1ELb1EL9Algorithm0EEvT_T0_ll_param_2,
	.param .u64 _Z15SoftmaxWarpImplI22BroadcastScaleMaskLoadIffbLm2EiE11DirectStoreIffEfLi1ELi14ELi32ELi1ELb1EL9Algorithm0EEvT_T0_ll_param_3
)
{
	.reg .pred 	%p<84>;
	.reg .b16 	%rs<15>;
	.reg .b32 	%r<191>;
	.reg .b32 	%f<335>;
	.reg .b64 	%rd<134>;

	ld.param.u64 	%rd33, [_Z15SoftmaxWarpImplI22BroadcastScaleMaskLoadIffbLm2EiE11DirectStoreIffEfLi1ELi14ELi32ELi1ELb1EL9Algorithm0EEvT_T0_ll_param_1+8];
	ld.param.u64 	%rd32, [_Z15SoftmaxWarpImplI22BroadcastScaleMaskLoadIffbLm2EiE11DirectStoreIffEfLi1ELi14ELi32ELi1ELb1EL9Algorithm0EEvT_T0_ll_param_1];
	ld.param.v2.f32 	{%f73, %f74}, [_Z15SoftmaxWarpImplI22BroadcastScaleMaskLoadIffbLm2EiE11DirectStoreIffEfLi1ELi14ELi32ELi1ELb1EL9Algorithm0EEvT_T0_ll_param_0+80];
	ld.param.u64 	%rd31, [_Z15SoftmaxWarpImplI22BroadcastScaleMaskLoadIffbLm2EiE11DirectStoreIffEfLi1ELi14ELi32ELi1ELb1EL9Algorithm0EEvT_T0_ll_param_0+72];
	ld.param.v2.u32 	{%r6, %r7}, [_Z15SoftmaxWarpImplI22BroadcastScaleMaskLoadIffbLm2EiE11DirectStoreIffEfLi1ELi14ELi32ELi1ELb1EL9Algorithm0EEvT_T0_ll_param_0+56];
	ld.param.v2.u32 	{%r4, %r5}, [_Z15SoftmaxWarpImplI22BroadcastScaleMaskLoadIffbLm2EiE11DirectStoreIffEfLi1ELi14ELi32ELi1ELb1EL9Algorithm0EEvT_T0_ll_param_0+40];
	ld.param.u64 	%rd27, [_Z15SoftmaxWarpImplI22BroadcastScaleMaskLoadIffbLm2EiE11DirectStoreIffEfLi1ELi14ELi32ELi1ELb1EL9Algorithm0EEvT_T0_ll_param_0+24];
	ld.param.u64 	%rd26, [_Z15SoftmaxWarpImplI22BroadcastScaleMaskLoadIffbLm2EiE11DirectStoreIffEfLi1ELi14ELi32ELi1ELb1EL9Algorithm0EEvT_T0_ll_param_0+16];
	ld.param.u64 	%rd25, [_Z15SoftmaxWarpImplI22BroadcastScaleMaskLoadIffbLm2EiE11DirectStoreIffEfLi1ELi14ELi32ELi1ELb1EL9Algorithm0EEvT_T0_ll_param_0+8];
	ld.param.u64 	%rd24, [_Z15SoftmaxWarpImplI22BroadcastScaleMaskLoadIffbLm2EiE11DirectStoreIffEfLi1ELi14ELi32ELi1ELb1EL9Algorithm0EEvT_T0_ll_param_0];
	ld.param.u64 	%rd35, [_Z15SoftmaxWarpImplI22BroadcastScaleMaskLoadIffbLm2EiE11DirectStoreIffEfLi1ELi14ELi32ELi1ELb1EL9Algorithm0EEvT_T0_ll_param_3];
	cvta.to.global.u64 	%rd1, %rd24;
	cvta.to.global.u64 	%rd2, %rd25;
	setp.lt.s64 	%p1, %rd35, 449;
	@%p1 bra 	$L__BB253_2;
	mov.u64 	%rd36, $str;
	cvta.global.u64 	%rd37, %rd36;
	mov.u64 	%rd38, $str$1;
	cvta.global.u64 	%rd39, %rd38;
	mov.u64 	%rd40, __unnamed_249;
	cvta.global.u64 	%rd41, %rd40;
	{ // callseq 248, 0
	.param .b64 param0;
	st.param.b64 	[param0], %rd37;
	.param .b64 param1;
	st.param.b64 	[param1], %rd39;
	.param .b32 param2;
	st.param.b32 	[param2], 219;
	.param .b64 param3;
	st.param.b64 	[param3], %rd41;
	.param .b64 param4;
	st.param.b64 	[param4], 1;
	call.uni 
	__assertfail, 
	(
	param0, 
	param1, 
	param2, 
	param3, 
	param4
	);
	} // callseq 248
$L__BB253_2:
	ld.param.u64 	%rd131, [_Z15SoftmaxWarpImplI22BroadcastScaleMaskLoadIffbLm2EiE11DirectStoreIffEfLi1ELi14ELi32ELi1ELb1EL9Algorithm0EEvT_T0_ll_param_2];
	mov.u32 	%r8, %ctaid.x;
	mov.u32 	%r9, %ntid.y;
	mov.u32 	%r10, %tid.y;
	mad.lo.s32 	%r11, %r8, %r9, %r10;
	cvt.s64.s32 	%rd133, %r11;
	setp.le.s64 	%p2, %rd131, %rd133;
	@%p2 bra 	$L__BB253_61;
	mov.u32 	%r12, %tid.x;
	add.s32 	%r13, %r12, 32;
	cvt.u64.u32 	%rd6, %r13;
	add.s32 	%r14, %r12, 64;
	cvt.u64.u32 	%rd7, %r14;
	add.s32 	%r15, %r12, 96;
	cvt.u64.u32 	%rd8, %r15;
	add.s32 	%r16, %r12, 128;
	cvt.u64.u32 	%rd9, %r16;
	add.s32 	%r17, %r12, 160;
	cvt.u64.u32 	%rd10, %r17;
	add.s32 	%r18, %r12, 192;
	cvt.u64.u32 	%rd11, %r18;
	add.s32 	%r19, %r12, 224;
	cvt.u64.u32 	%rd12, %r19;
	add.s32 	%r20, %r12, 256;
	cvt.u64.u32 	%rd13, %r20;
	add.s32 	%r21, %r12, 288;
	cvt.u64.u32 	%rd14, %r21;
	add.s32 	%r22, %r12, 320;
	cvt.u64.u32 	%rd15, %r22;
	add.s32 	%r23, %r12, 352;
	cvt.u64.u32 	%rd16, %r23;
	add.s32 	%r24, %r12, 384;
	cvt.u64.u32 	%rd17, %r24;
	add.s32 	%r25, %r12, 416;
	cvt.u64.u32 	%rd18, %r25;
$L__BB253_4:
	cvt.u64.u32 	%rd20, %r12;
	setp.le.s64 	%p3, %rd35, %rd20;
	mul.lo.s64 	%rd21, %rd31, %rd133;
	mov.f32 	%f307, 0fFF800000;
	mov.f32 	%f310, %f307;
	@%p3 bra 	$L__BB253_6;
	setp.eq.s64 	%p4, %rd27, 1;
	setp.eq.s64 	%p5, %rd26, 1;
	add.s64 	%rd42, %rd21, %rd20;
	cvt.u32.u64 	%r27, %rd42;
	div.s32 	%r28, %r27, %r4;
	mul.lo.s32 	%r29, %r28, %r4;
	sub.s32 	%r30, %r27, %r29;
	selp.b32 	%r31, 0, %r28, %p5;
	selp.b32 	%r32, 0, %r30, %p4;
	mul.lo.s32 	%r33, %r6, %r31;
	mad.lo.s32 	%r34, %r7, %r32, %r33;
	shl.b64 	%rd43, %rd42, 32;
	shr.s64 	%rd44, %rd43, 30;
	add.s64 	%rd45, %rd1, %rd44;
	ld.global.f32 	%f76, [%rd45];
	cvt.s64.s32 	%rd46, %r34;
	add.s64 	%rd47, %rd2, %rd46;
	ld.global.u8 	%rs1, [%rd47];
	setp.eq.s16 	%p6, %rs1, 0;
	mul.f32 	%f77, %f76, %f74;
	selp.f32 	%f307, %f73, %f77, %p6;
	max.f32 	%f310, %f307, 0fFF800000;
$L__BB253_6:
	setp.le.s64 	%p7, %rd35, %rd6;
	mov.f32 	%f309, 0fFF800000;
	@%p7 bra 	$L__BB253_8;
	setp.eq.s64 	%p8, %rd27, 1;
	setp.eq.s64 	%p9, %rd26, 1;
	add.s64 	%rd48, %rd21, %rd6;
	cvt.u32.u64 	%r35, %rd48;
	div.s32 	%r36, %r35, %r4;
	mul.lo.s32 	%r37, %r36, %r4;
	sub.s32 	%r38, %r35, %r37;
	selp.b32 	%r39, 0, %r36, %p9;
	selp.b32 	%r40, 0, %r38, %p8;
	mul.lo.s32 	%r41, %r6, %r39;
	mad.lo.s32 	%r42, %r7, %r40, %r41;
	shl.b64 	%rd49, %rd48, 32;
	shr.s64 	%rd50, %rd49, 30;
	add.s64 	%rd51, %rd1, %rd50;
	ld.global.f32 	%f79, [%rd51];
	cvt.s64.s32 	%rd52, %r42;
	add.s64 	%rd53, %rd2, %rd52;
	ld.global.u8 	%rs2, [%rd53];
	setp.eq.s16 	%p10, %rs2, 0;
	mul.f32 	%f80, %f79, %f74;
	selp.f32 	%f309, %f73, %f80, %p10;
	max.f32 	%f310, %f310, %f309;
$L__BB253_8:
	setp.le.s64 	%p11, %rd35, %rd7;
	mov.f32 	%f311, 0fFF800000;
	@%p11 bra 	$L__BB253_10;
	setp.eq.s64 	%p12, %rd27, 1;
	setp.eq.s64 	%p13, %rd26, 1;
	add.s64 	%rd54, %rd21, %rd7;
	cvt.u32.u64 	%r43, %rd54;
	div.s32 	%r44, %r43, %r4;
	mul.lo.s32 	%r45, %r44, %r4;
	sub.s32 	%r46, %r43, %r45;
	selp.b32 	%r47, 0, %r44, %p13;
	selp.b32 	%r48, 0, %r46, %p12;
	mul.lo.s32 	%r49, %r6, %r47;
	mad.lo.s32 	%r50, %r7, %r48, %r49;
	shl.b64 	%rd55, %rd54, 32;
	shr.s64 	%rd56, %rd55, 30;
	add.s64 	%rd57, %rd1, %rd56;
	ld.global.f32 	%f82, [%rd57];
	cvt.s64.s32 	%rd58, %r50;
	add.s64 	%rd59, %rd2, %rd58;
	ld.global.u8 	%rs3, [%rd59];
	setp.eq.s16 	%p14, %rs3, 0;
	mul.f32 	%f83, %f82, %f74;
	selp.f32 	%f311, %f73, %f83, %p14;
	max.f32 	%f310, %f310, %f311;
$L__BB253_10:
	setp.le.s64 	%p15, %rd35, %rd8;
	mov.f32 	%f313, 0fFF800000;
	@%p15 bra 	$L__BB253_12;
	setp.eq.s64 	%p16, %rd27, 1;
	setp.eq.s64 	%p17, %rd26, 1;
	add.s64 	%rd60, %rd21, %rd8;
	cvt.u32.u64 	%r51, %rd60;
	div.s32 	%r52, %r51, %r4;
	mul.lo.s32 	%r53, %r52, %r4;
	sub.s32 	%r54, %r51, %r53;
	selp.b32 	%r55, 0, %r52, %p17;
	selp.b32 	%r56, 0, %r54, %p16;
	mul.lo.s32 	%r57, %r6, %r55;
	mad.lo.s32 	%r58, %r7, %r56, %r57;
	shl.b64 	%rd61, %rd60, 32;
	shr.s64 	%rd62, %rd61, 30;
	add.s64 	%rd63, %rd1, %rd62;
	ld.global.f32 	%f85, [%rd63];
	cvt.s64.s32 	%rd64, %r58;
	add.s64 	%rd65, %rd2, %rd64;
	ld.global.u8 	%rs4, [%rd65];
	setp.eq.s16 	%p18, %rs4, 0;
	mul.f32 	%f86, %f85, %f74;
	selp.f32 	%f313, %f73, %f86, %p18;
	max.f32 	%f310, %f310, %f313;
$L__BB253_12:
	setp.le.s64 	%p19, %rd35, %rd9;
	mov.f32 	%f315, 0fFF800000;
	@%p19 bra 	$L__BB253_14;
	setp.eq.s64 	%p20, %rd27, 1;
	setp.eq.s64 	%p21, %rd26, 1;
	add.s64 	%rd66, %rd21, %rd9;
	cvt.u32.u64 	%r59, %rd66;
	div.s32 	%r60, %r59, %r4;
	mul.lo.s32 	%r61, %r60, %r4;
	sub.s32 	%r62, %r59, %r61;
	selp.b32 	%r63, 0, %r60, %p21;
	selp.b32 	%r64, 0, %r62, %p20;
	mul.lo.s32 	%r65, %r6, %r63;
	mad.lo.s32 	%r66, %r7, %r64, %r65;
	shl.b64 	%rd67, %rd66, 32;
	shr.s64 	%rd68, %rd67, 30;
	add.s64 	%rd69, %rd1, %rd68;
	ld.global.f32 	%f88, [%rd69];
	cvt.s64.s32 	%rd70, %r66;
	add.s64 	%rd71, %rd2, %rd70;
	ld.global.u8 	%rs5, [%rd71];
	setp.eq.s16 	%p22, %rs5, 0;
	mul.f32 	%f89, %f88, %f74;
	selp.f32 	%f315, %f73, %f89, %p22;
	max.f32 	%f310, %f310, %f315;
$L__BB253_14:
	setp.le.s64 	%p23, %rd35, %rd10;
	mov.f32 	%f317, 0fFF800000;
	@%p23 bra 	$L__BB253_16;
	setp.eq.s64 	%p24, %rd27, 1;
	setp.eq.s64 	%p25, %rd26, 1;
	add.s64 	%rd72, %rd21, %rd10;
	cvt.u32.u64 	%r67, %rd72;
	div.s32 	%r68, %r67, %r4;
	mul.lo.s32 	%r69, %r68, %r4;
	sub.s32 	%r70, %r67, %r69;
	selp.b32 	%r71, 0, %r68, %p25;
	selp.b32 	%r72, 0, %r70, %p24;
	mul.lo.s32 	%r73, %r6, %r71;
	mad.lo.s32 	%r74, %r7, %r72, %r73;
	shl.b64 	%rd73, %rd72, 32;
	shr.s64 	%rd74, %rd73, 30;
	add.s64 	%rd75, %rd1, %rd74;
	ld.global.f32 	%f91, [%rd75];
	cvt.s64.s32 	%rd76, %r74;
	add.s64 	%rd77, %rd2, %rd76;
	ld.global.u8 	%rs6, [%rd77];
	setp.eq.s16 	%p26, %rs6, 0;
	mul.f32 	%f92, %f91, %f74;
	selp.f32 	%f317, %f73, %f92, %p26;
	max.f32 	%f310, %f310, %f317;
$L__BB253_16:
	setp.le.s64 	%p27, %rd35, %rd11;
	mov.f32 	%f319, 0fFF800000;
	@%p27 bra 	$L__BB253_18;
	setp.eq.s64 	%p28, %rd27, 1;
	setp.eq.s64 	%p29, %rd26, 1;
	add.s64 	%rd78, %rd21, %rd11;
	cvt.u32.u64 	%r75, %rd78;
	div.s32 	%r76, %r75, %r4;
	mul.lo.s32 	%r77, %r76, %r4;
	sub.s32 	%r78, %r75, %r77;
	selp.b32 	%r79, 0, %r76, %p29;
	selp.b32 	%r80, 0, %r78, %p28;
	mul.lo.s32 	%r81, %r6, %r79;
	mad.lo.s32 	%r82, %r7, %r80, %r81;
	shl.b64 	%rd79, %rd78, 32;
	shr.s64 	%rd80, %rd79, 30;
	add.s64 	%rd81, %rd1, %rd80;
	ld.global.f32 	%f94, [%rd81];
	cvt.s64.s32 	%rd82, %r82;
	add.s64 	%rd83, %rd2, %rd82;
	ld.global.u8 	%rs7, [%rd83];
	setp.eq.s16 	%p30, %rs7, 0;
	mul.f32 	%f95, %f94, %f74;
	selp.f32 	%f319, %f73, %f95, %p30;
	max.f32 	%f310, %f310, %f319;
$L__BB253_18:
	setp.le.s64 	%p31, %rd35, %rd12;
	mov.f32 	%f321, 0fFF800000;
	@%p31 bra 	$L__BB253_20;
	setp.eq.s64 	%p32, %rd27, 1;
	setp.eq.s64 	%p33, %rd26, 1;
	add.s64 	%rd84, %rd21, %rd12;
	cvt.u32.u64 	%r83, %rd84;
	div.s32 	%r84, %r83, %r4;
	mul.lo.s32 	%r85, %r84, %r4;
	sub.s32 	%r86, %r83, %r85;
	selp.b32 	%r87, 0, %r84, %p33;
	selp.b32 	%r88, 0, %r86, %p32;
	mul.lo.s32 	%r89, %r6, %r87;
	mad.lo.s32 	%r90, %r7, %r88, %r89;
	shl.b64 	%rd85, %rd84, 32;
	shr.s64 	%rd86, %rd85, 30;
	add.s64 	%rd87, %rd1, %rd86;
	ld.global.f32 	%f97, [%rd87];
	cvt.s64.s32 	%rd88, %r90;
	add.s64 	%rd89, %rd2, %rd88;
	ld.global.u8 	%rs8, [%rd89];
	setp.eq.s16 	%p34, %rs8, 0;
	mul.f32 	%f98, %f97, %f74;
	selp.f32 	%f321, %f73, %f98, %p34;
	max.f32 	%f310, %f310, %f321;
$L__BB253_20:
	setp.le.s64 	%p35, %rd35, %rd13;
	mov.f32 	%f323, 0fFF800000;
	@%p35 bra 	$L__BB253_22;
	setp.eq.s64 	%p36, %rd27, 1;
	setp.eq.s64 	%p37, %rd26, 1;
	add.s64 	%rd90, %rd21, %rd13;
	cvt.u32.u64 	%r91, %rd90;
	div.s32 	%r92, %r91, %r4;
	mul.lo.s32 	%r93, %r92, %r4;
	sub.s32 	%r94, %r91, %r93;
	selp.b32 	%r95, 0, %r92, %p37;
	selp.b32 	%r96, 0, %r94, %p36;
	mul.lo.s32 	%r97, %r6, %r95;
	mad.lo.s32 	%r98, %r7, %r96, %r97;
	shl.b64 	%rd91, %rd90, 32;
	shr.s64 	%rd92, %rd91, 30;
	add.s64 	%rd93, %rd1, %rd92;
	ld.global.f32 	%f100, [%rd93];
	cvt.s64.s32 	%rd94, %r98;
	add.s64 	%rd95, %rd2, %rd94;
	ld.global.u8 	%rs9, [%rd95];
	setp.eq.s16 	%p38, %rs9, 0;
	mul.f32 	%f101, %f100, %f74;
	selp.f32 	%f323, %f73, %f101, %p38;
	max.f32 	%f310, %f310, %f323;
$L__BB253_22:
	setp.le.s64 	%p39, %rd35, %rd14;
	mov.f32 	%f325, 0fFF800000;
	@%p39 bra 	$L__BB253_24;
	setp.eq.s64 	%p40, %rd27, 1;
	setp.eq.s64 	%p41, %rd26, 1;
	add.s64 	%rd96, %rd21, %rd14;
	cvt.u32.u64 	%r99, %rd96;
	div.s32 	%r100, %r99, %r4;
	mul.lo.s32 	%r101, %r100, %r4;
	sub.s32 	%r102, %r99, %r101;
	selp.b32 	%r103, 0, %r100, %p41;
	selp.b32 	%r104, 0, %r102, %p40;
	mul.lo.s32 	%r105, %r6, %r103;
	mad.lo.s32 	%r106, %r7, %r104, %r105;
	shl.b64 	%rd97, %rd96, 32;
	shr.s64 	%rd98, %rd97, 30;
	add.s64 	%rd99, %rd1, %rd98;
	ld.global.f32 	%f103, [%rd99];
	cvt.s64.s32 	%rd100, %r106;
	add.s64 	%rd101, %rd2, %rd100;
	ld.global.u8 	%rs10, [%rd101];
	setp.eq.s16 	%p42, %rs10, 0;
	mul.f32 	%f104, %f103, %f74;
	selp.f32 	%f325, %f73, %f104, %p42;
	max.f32 	%f310, %f310, %f325;
$L__BB253_24:
	setp.le.s64 	%p43, %rd35, %rd15;
	mov.f32 	%f327, 0fFF800000;
	@%p43 bra 	$L__BB253_26;
	setp.eq.s64 	%p44, %rd27, 1;
	setp.eq.s64 	%p45, %rd26, 1;
	add.s64 	%rd102, %rd21, %rd15;
	cvt.u32.u64 	%r107, %rd102;
	div.s32 	%r108, %r107, %r4;
	mul.lo.s32 	%r109, %r108, %r4;
	sub.s32 	%r110, %r107, %r109;
	selp.b32 	%r111, 0, %r108, %p45;
	selp.b32 	%r112, 0, %r110, %p44;
	mul.lo.s32 	%r113, %r6, %r111;
	mad.lo.s32 	%r114, %r7, %r112, %r113;
	shl.b64 	%rd103, %rd102, 32;
	shr.s64 	%rd104, %rd103, 30;
	add.s64 	%rd105, %rd1, %rd104;
	ld.global.f32 	%f106, [%rd105];
	cvt.s64.s32 	%rd106, %r114;
	add.s64 	%rd107, %rd2, %rd106;
	ld.global.u8 	%rs11, [%rd107];
	setp.eq.s16 	%p46, %rs11, 0;
	mul.f32 	%f107, %f106, %f74;
	selp.f32 	%f327, %f73, %f107, %p46;
	max.f32 	%f310, %f310, %f327;
$L__BB253_26:
	setp.le.s64 	%p47, %rd35, %rd16;
	mov.f32 	%f329, 0fFF800000;
	@%p47 bra 	$L__BB253_28;
	setp.eq.s64 	%p48, %rd27, 1;
	setp.eq.s64 	%p49, %rd26, 1;
	add.s64 	%rd108, %rd21, %rd16;
	cvt.u32.u64 	%r115, %rd108;
	div.s32 	%r116, %r115, %r4;
	mul.lo.s32 	%r117, %r116, %r4;
	sub.s32 	%r118, %r115, %r117;
	selp.b32 	%r119, 0, %r116, %p49;
	selp.b32 	%r120, 0, %r118, %p48;
	mul.lo.s32 	%r121, %r6, %r119;
	mad.lo.s32 	%r122, %r7, %r120, %r121;
	shl.b64 	%rd109, %rd108, 32;
	shr.s64 	%rd110, %rd109, 30;
	add.s64 	%rd111, %rd1, %rd110;
	ld.global.f32 	%f109, [%rd111];
	cvt.s64.s32 	%rd112, %r122;
	add.s64 	%rd113, %rd2, %rd112;
	ld.global.u8 	%rs12, [%rd113];
	setp.eq.s16 	%p50, %rs12, 0;
	mul.f32 	%f110, %f109, %f74;
	selp.f32 	%f329, %f73, %f110, %p50;
	max.f32 	%f310, %f310, %f329;
$L__BB253_28:
	setp.le.s64 	%p51, %rd35, %rd17;
	mov.f32 	%f331, 0fFF800000;
	@%p51 bra 	$L__BB253_30;
	setp.eq.s64 	%p52, %rd27, 1;
	setp.eq.s64 	%p53, %rd26, 1;
	add.s64 	%rd114, %rd21, %rd17;
	cvt.u32.u64 	%r123, %rd114;
	div.s32 	%r124, %r123, %r4;
	mul.lo.s32 	%r125, %r124, %r4;
	sub.s32 	%r126, %r123, %r125;
	selp.b32 	%r127, 0, %r124, %p53;
	selp.b32 	%r128, 0, %r126, %p52;
	mul.lo.s32 	%r129, %r6, %r127;
	mad.lo.s32 	%r130, %r7, %r128, %r129;
	shl.b64 	%rd115, %rd114, 32;
	shr.s64 	%rd116, %rd115, 30;
	add.s64 	%rd117, %rd1, %rd116;
	ld.global.f32 	%f112, [%rd117];
	cvt.s64.s32 	%rd118, %r130;
	add.s64 	%rd119, %rd2, %rd118;
	ld.global.u8 	%rs13, [%rd119];
	setp.eq.s16 	%p54, %rs13, 0;
	mul.f32 	%f113, %f112, %f74;
	selp.f32 	%f331, %f73, %f113, %p54;
	max.f32 	%f310, %f310, %f331;
$L__BB253_30:
	setp.le.s64 	%p55, %rd35, %rd18;
	mov.f32 	%f333, 0fFF800000;
	@%p55 bra 	$L__BB253_32;
	setp.eq.s64 	%p56, %rd27, 1;
	setp.eq.s64 	%p57, %rd26, 1;
	add.s64 	%rd120, %rd21, %rd18;
	cvt.u32.u64 	%r131, %rd120;
	div.s32 	%r132, %r131, %r4;
	mul.lo.s32 	%r133, %r132, %r4;
	sub.s32 	%r134, %r131, %r133;
	selp.b32 	%r135, 0, %r132, %p57;
	selp.b32 	%r136, 0, %r134, %p56;
	mul.lo.s32 	%r137, %r6, %r135;
	mad.lo.s32 	%r138, %r7, %r136, %r137;
	shl.b64 	%rd121, %rd120, 32;
	shr.s64 	%rd122, %rd121, 30;
	add.s64 	%rd123, %rd1, %rd122;
	ld.global.f32 	%f115, [%rd123];
	cvt.s64.s32 	%rd124, %r138;
	add.s64 	%rd125, %rd2, %rd124;
	ld.global.u8 	%rs14, [%rd125];
	setp.eq.s16 	%p58, %rs14, 0;
	mul.f32 	%f116, %f115, %f74;
	selp.f32 	%f333, %f73, %f116, %p58;
	max.f32 	%f310, %f310, %f333;
$L__BB253_32:
	mov.u32 	%r139, %tid.x;
	cvt.u64.u32 	%rd126, %r139;
	setp.le.s64 	%p59, %rd35, %rd126;
	mov.b32 	%r140, %f310;
	shfl.sync.bfly.b32	%r141|%p60, %r140, 16, 31, -1;
	mov.b32 	%f117, %r141;
	max.f32 	%f118, %f310, %f117;
	mov.b32 	%r142, %f118;
	shfl.sync.bfly.b32	%r143|%p61, %r142, 8, 31, -1;
	mov.b32 	%f119, %r143;
	max.f32 	%f120, %f118, %f119;
	mov.b32 	%r144, %f120;
	shfl.sync.bfly.b32	%r145|%p62, %r144, 4, 31, -1;
	mov.b32 	%f121, %r145;
	max.f32 	%f122, %f120, %f121;
	mov.b32 	%r146, %f122;
	shfl.sync.bfly.b32	%r147|%p63, %r146, 2, 31, -1;
	mov.b32 	%f123, %r147;
	max.f32 	%f124, %f122, %f123;
	mov.b32 	%r148, %f124;
	shfl.sync.bfly.b32	%r149|%p64, %r148, 1, 31, -1;
	mov.b32 	%f125, %r149;
	max.f32 	%f126, %f124, %f125;
	sub.f32 	%f127, %f307, %f126;
	fma.rn.f32 	%f128, %f127, 0f3BBB989D, 0f3F000000;
	cvt.sat.f32.f32 	%f129, %f128;
	mov.f32 	%f130, 0f4B400001;
	mov.f32 	%f131, 0f437C0000;
	fma.rm.f32 	%f132, %f129, %f131, %f130;
	add.f32 	%f133, %f132, 0fCB40007F;
	neg.f32 	%f134, %f133;
	fma.rn.f32 	%f135, %f127, 0f3FB8AA3B, %f134;
	fma.rn.f32 	%f136, %f127, 0f32A57060, %f135;
	mov.b32 	%r150, %f132;
	shl.b32 	%r151, %r150, 23;
	mov.b32 	%f137, %r151;
	ex2.approx.ftz.f32 	%f138, %f136;
	mul.f32 	%f139, %f138, %f137;
	add.f32 	%f140, %f139, 0f00000000;
	sub.f32 	%f141, %f309, %f126;
	fma.rn.f32 	%f142, %f141, 0f3BBB989D, 0f3F000000;
	cvt.sat.f32.f32 	%f143, %f142;
	fma.rm.f32 	%f144, %f143, %f131, %f130;
	add.f32 	%f145, %f144, 0fCB40007F;
	neg.f32 	%f146, %f145;
	fma.rn.f32 	%f147, %f141, 0f3FB8AA3B, %f146;
	fma.rn.f32 	%f148, %f141, 0f32A57060, %f147;
	mov.b32 	%r152, %f144;
	shl.b32 	%r153, %r152, 23;
	mov.b32 	%f149, %r153;
	ex2.approx.ftz.f32 	%f150, %f148;
	mul.f32 	%f151, %f150, %f149;
	add.f32 	%f152, %f140, %f151;
	sub.f32 	%f153, %f311, %f126;
	fma.rn.f32 	%f154, %f153, 0f3BBB989D, 0f3F000000;
	cvt.sat.f32.f32 	%f155, %f154;
	fma.rm.f32 	%f156, %f155, %f131, %f130;
	add.f32 	%f157, %f156, 0fCB40007F;
	neg.f32 	%f158, %f157;
	fma.rn.f32 	%f159, %f153, 0f3FB8AA3B, %f158;
	fma.rn.f32 	%f160, %f153, 0f32A57060, %f159;
	mov.b32 	%r154, %f156;
	shl.b32 	%r155, %r154, 23;
	mov.b32 	%f161, %r155;
	ex2.approx.ftz.f32 	%f162, %f160;
	mul.f32 	%f163, %f162, %f161;
	add.f32 	%f164, %f152, %f163;
	sub.f32 	%f165, %f313, %f126;
	fma.rn.f32 	%f166, %f165, 0f3BBB989D, 0f3F000000;
	cvt.sat.f32.f32 	%f167, %f166;
	fma.rm.f32 	%f168, %f167, %f131, %f130;
	add.f32 	%f169, %f168, 0fCB40007F;
	neg.f32 	%f170, %f169;
	fma.rn.f32 	%f171, %f165, 0f3FB8AA3B, %f170;
	fma.rn.f32 	%f172, %f165, 0f32A57060, %f171;
	mov.b32 	%r156, %f168;
	shl.b32 	%r157, %r156, 23;
	mov.b32 	%f173, %r157;
	ex2.approx.ftz.f32 	%f174, %f172;
	mul.f32 	%f175, %f174, %f173;
	add.f32 	%f176, %f164, %f175;
	sub.f32 	%f177, %f315, %f126;
	fma.rn.f32 	%f178, %f177, 0f3BBB989D, 0f3F000000;
	cvt.sat.f32.f32 	%f179, %f178;
	fma.rm.f32 	%f180, %f179, %f131, %f130;
	add.f32 	%f181, %f180, 0fCB40007F;
	neg.f32 	%f182, %f181;
	fma.rn.f32 	%f183, %f177, 0f3FB8AA3B, %f182;
	fma.rn.f32 	%f184, %f177, 0f32A57060, %f183;
	mov.b32 	%r158, %f180;
	shl.b32 	%r159, %r158, 23;
	mov.b32 	%f185, %r159;
	ex2.approx.ftz.f32 	%f186, %f184;
	mul.f32 	%f187, %f186, %f185;
	add.f32 	%f188, %f176, %f187;
	sub.f32 	%f189, %f317, %f126;
	fma.rn.f32 	%f190, %f189, 0f3BBB989D, 0f3F000000;
	cvt.sat.f32.f32 	%f191, %f190;
	fma.rm.f32 	%f192, %f191, %f131, %f130;
	add.f32 	%f193, %f192, 0fCB40007F;
	neg.f32 	%f194, %f193;
	fma.rn.f32 	%f195, %f189, 0f3FB8AA3B, %f194;
	fma.rn.f32 	%f196, %f189, 0f32A57060, %f195;
	mov.b32 	%r160, %f192;
	shl.b32 	%r161, %r160, 23;
	mov.b32 	%f197, %r161;
	ex2.approx.ftz.f32 	%f198, %f196;
	mul.f32 	%f199, %f198, %f197;
	add.f32 	%f200, %f188, %f199;
	sub.f32 	%f201, %f319, %f126;
	fma.rn.f32 	%f202, %f201, 0f3BBB989D, 0f3F000000;
	cvt.sat.f32.f32 	%f203, %f202;
	fma.rm.f32 	%f204, %f203, %f131, %f130;
	add.f32 	%f205, %f204, 0fCB40007F;
	neg.f32 	%f206, %f205;
	fma.rn.f32 	%f207, %f201, 0f3FB8AA3B, %f206;
	fma.rn.f32 	%f208, %f201, 0f32A57060, %f207;
	mov.b32 	%r162, %f204;
	shl.b32 	%r163, %r162, 23;
	mov.b32 	%f209, %r163;
	ex2.approx.ftz.f32 	%f210, %f208;
	mul.f32 	%f211, %f210, %f209;
	add.f32 	%f212, %f200, %f211;
	sub.f32 	%f213, %f321, %f126;
	fma.rn.f32 	%f214, %f213, 0f3BBB989D, 0f3F000000;
	cvt.sat.f32.f32 	%f215, %f214;
	fma.rm.f32 	%f216, %f215, %f131, %f130;
	add.f32 	%f217, %f216, 0fCB40007F;
	neg.f32 	%f218, %f217;
	fma.rn.f32 	%f219, %f213, 0f3FB8AA3B, %f218;
	fma.rn.f32 	%f220, %f213, 0f32A57060, %f219;
	mov.b32 	%r164, %f216;
	shl.b32 	%r165, %r164, 23;
	mov.b32 	%f221, %r165;
	ex2.approx.ftz.f32 	%f222, %f220;
	mul.f32 	%f223, %f222, %f221;
	add.f32 	%f224, %f212, %f223;
	sub.f32 	%f225, %f323, %f126;
	fma.rn.f32 	%f226, %f225, 0f3BBB989D, 0f3F000000;
	cvt.sat.f32.f32 	%f227, %f226;
	fma.rm.f32 	%f228, %f227, %f131, %f130;
	add.f32 	%f229, %f228, 0fCB40007F;
	neg.f32 	%f230, %f229;
	fma.rn.f32 	%f231, %f225, 0f3FB8AA3B, %f230;
	fma.rn.f32 	%f232, %f225, 0f32A57060, %f231;
	mov.b32 	%r166, %f228;
	shl.b32 	%r167, %r166, 23;
	mov.b32 	%f233, %r167;
	ex2.approx.ftz.f32 	%f234, %f232;
	mul.f32 	%f235, %f234, %f233;
	add.f32 	%f236, %f224, %f235;
	sub.f32 	%f237, %f325, %f126;
	fma.rn.f32 	%f238, %f237, 0f3BBB989D, 0f3F000000;
	cvt.sat.f32.f32 	%f239, %f238;
	fma.rm.f32 	%f240, %f239, %f131, %f130;
	add.f32 	%f241, %f240, 0fCB40007F;
	neg.f32 	%f242, %f241;
	fma.rn.f32 	%f243, %f237, 0f3FB8AA3B, %f242;
	fma.rn.f32 	%f244, %f237, 0f32A57060, %f243;
	mov.b32 	%r168, %f240;
	shl.b32 	%r169, %r168, 23;
	mov.b32 	%f245, %r169;
	ex2.approx.ftz.f32 	%f246, %f244;
	mul.f32 	%f247, %f246, %f245;
	add.f32 	%f248, %f236, %f247;
	sub.f32 	%f249, %f327, %f126;
	fma.rn.f32 	%f250, %f249, 0f3BBB989D, 0f3F000000;
	cvt.sat.f32.f32 	%f251, %f250;
	fma.rm.f32 	%f252, %f251, %f131, %f130;
	add.f32 	%f253, %f252, 0fCB40007F;
	neg.f32 	%f254, %f253;
	fma.rn.f32 	%f255, %f249, 0f3FB8AA3B, %f254;
	fma.rn.f32 	%f256, %f249, 0f32A57060, %f255;
	mov.b32 	%r170, %f252;
	shl.b32 	%r171, %r170, 23;
	mov.b32 	%f257, %r171;
	ex2.approx.ftz.f32 	%f258, %f256;
	mul.f32 	%f259, %f258, %f257;
	add.f32 	%f260, %f248, %f259;
	sub.f32 	%f261, %f329, %f126;
	fma.rn.f32 	%f262, %f261, 0f3BBB989D, 0f3F000000;
	cvt.sat.f32.f32 	%f263, %f262;
	fma.rm.f32 	%f264, %f263, %f131, %f130;
	add.f32 	%f265, %f264, 0fCB40007F;
	neg.f32 	%f266, %f265;
	fma.rn.f32 	%f267, %f261, 0f3FB8AA3B, %f266;
	fma.rn.f32 	%f268, %f261, 0f32A57060, %f267;
	mov.b32 	%r172, %f264;
	shl.b32 	%r173, %r172, 23;
	mov.b32 	%f269, %r173;
	ex2.approx.ftz.f32 	%f270, %f268;
	mul.f32 	%f271, %f270, %f269;
	add.f32 	%f272, %f260, %f271;
	sub.f32 	%f273, %f331, %f126;
	fma.rn.f32 	%f274, %f273, 0f3BBB989D, 0f3F000000;
	cvt.sat.f32.f32 	%f275, %f274;
	fma.rm.f32 	%f276, %f275, %f131, %f130;
	add.f32 	%f277, %f276, 0fCB40007F;
	neg.f32 	%f278, %f277;
	fma.rn.f32 	%f279, %f273, 0f3FB8AA3B, %f278;
	fma.rn.f32 	%f280, %f273, 0f32A57060, %f279;
	mov.b32 	%r174, %f276;
	shl.b32 	%r175, %r174, 23;
	mov.b32 	%f281, %r175;
	ex2.approx.ftz.f32 	%f282, %f280;
	mul.f32 	%f283, %f282, %f281;
	add.f32 	%f284, %f272, %f283;
	sub.f32 	%f285, %f333, %f126;
	fma.rn.f32 	%f286, %f285, 0f3BBB989D, 0f3F000000;
	cvt.sat.f32.f32 	%f287, %f286;
	fma.rm.f32 	%f288, %f287, %f131, %f130;
	add.f32 	%f289, %f288, 0fCB40007F;
	neg.f32 	%f290, %f289;
	fma.rn.f32 	%f291, %f285, 0f3FB8AA3B, %f290;
	fma.rn.f32 	%f292, %f285, 0f32A57060, %f291;
	mov.b32 	%r176, %f288;
	shl.b32 	%r177, %r176, 23;
	mov.b32 	%f293, %r177;
	ex2.approx.ftz.f32 	%f294, %f292;
	mul.f32 	%f295, %f294, %f293;
	add.f32 	%f296, %f284, %f295;
	mov.b32 	%r178, %f296;
	shfl.sync.bfly.b32	%r179|%p65, %r178, 16, 31, -1;
	mov.b32 	%f297, %r179;
	add.f32 	%f298, %f296, %f297;
	mov.b32 	%r180, %f298;
	shfl.sync.bfly.b32	%r181|%p66, %r180, 8, 31, -1;
	mov.b32 	%f299, %r181;
	add.f32 	%f300, %f298, %f299;
	mov.b32 	%r182, %f300;
	shfl.sync.bfly.b32	%r183|%p67, %r182, 4, 31, -1;
	mov.b32 	%f301, %r183;
	add.f32 	%f302, %f300, %f301;
	mov.b32 	%r184, %f302;
	shfl.sync.bfly.b32	%r185|%p68, %r184, 2, 31, -1;
	mov.b32 	%f303, %r185;
	add.f32 	%f304, %f302, %f303;
	mov.b32 	%r186, %f304;
	shfl.sync.bfly.b32	%r187|%p69, %r186, 1, 31, -1;
	mov.b32 	%f305, %r187;
	add.f32 	%f306, %f304, %f305;
	div.rn.f32 	%f59, %f139, %f306;
	div.rn.f32 	%f60, %f151, %f306;
	div.rn.f32 	%f61, %f163, %f306;
	div.rn.f32 	%f62, %f175, %f306;
	div.rn.f32 	%f63, %f187, %f306;
	div.rn.f32 	%f64, %f199, %f306;
	div.rn.f32 	%f65, %f211, %f306;
	div.rn.f32 	%f66, %f223, %f306;
	div.rn.f32 	%f67, %f235, %f306;
	div.rn.f32 	%f68, %f247, %f306;
	div.rn.f32 	%f69, %f259, %f306;
	div.rn.f32 	%f70, %f271, %f306;
	div.rn.f32 	%f71, %f283, %f306;
	div.rn.f32 	%f72, %f295, %f306;
	mad.lo.s64 	%rd127, %rd133, %rd33, %rd126;
	cvta.to.global.u64 	%rd128, %rd32;
	shl.b64 	%rd129, %rd127, 2;
	add.s64 	%rd22, %rd128, %rd129;
	@%p59 bra 	$L__BB253_34;
	st.global.f32 	[%rd22], %f59;
$L__BB253_34:
	setp.le.s64 	%p70, %rd35, %rd6;
	@%p70 bra 	$L__BB253_36;
	st.global.f32 	[%rd22+128], %f60;
$L__BB253_36:
	setp.le.s64 	%p71, %rd35, %rd7;
	@%p71 bra 	$L__BB253_38;
	st.global.f32 	[%rd22+256], %f61;
$L__BB253_38:
	setp.le.s64 	%p72, %rd35, %rd8;
	@%p72 bra 	$L__BB253_40;
	st.global.f32 	[%rd22+384], %f62;
$L__BB253_40:
	setp.le.s64 	%p73, %rd35, %rd9;
	@%p73 bra 	$L__BB253_42;
	st.global.f32 	[%rd22+512], %f63;
$L__BB253_42:
	setp.le.s64 	%p74, %rd35, %rd10;
	@%p74 bra 	$L__BB253_44;
	st.global.f32 	[%rd22+640], %f64;
$L__BB253_44:
	setp.le.s64 	%p75, %rd35, %rd11;
	@%p75 bra 	$L__BB253_46;
	st.global.f32 	[%rd22+768], %f65;
$L__BB253_46:
	setp.le.s64 	%p76, %rd35, %rd12;
	@%p76 bra 	$L__BB253_48;
	st.global.f32 	[%rd22+896], %f66;
$L__BB253_48:
	setp.le.s64 	%p77, %rd35, %rd13;
	@%p77 bra 	$L__BB253_50;
	st.global.f32 	[%rd22+1024], %f67;
$L__BB253_50:
	setp.le.s64 	%p78, %rd35, %rd14;
	@%p78 bra 	$L__BB253_52;
	st.global.f32 	[%rd22+1152], %f68;
$L__BB253_52:
	setp.le.s64 	%p79, %rd35, %rd15;
	@%p79 bra 	$L__BB253_54;
	st.global.f32 	[%rd22+1280], %f69;
$L__BB253_54:
	setp.le.s64 	%p80, %rd35, %rd16;
	@%p80 bra 	$L__BB253_56;
	st.global.f32 	[%rd22+1408], %f70;
$L__BB253_56:
	setp.le.s64 	%p81, %rd35, %rd17;
	@%p81 bra 	$L__BB253_58;
	st.global.f32 	[%rd22+1536], %f71;
$L__BB253_58:
	setp.le.s64 	%p82, %rd35, %rd18;
	@%p82 bra 	$L__BB253_60;
	st.global.f32 	[%rd22+1664], %f72;
$L__BB253_60:
	ld.param.u64 	%rd132, [_Z15SoftmaxWarpImplI22BroadcastScaleMaskLoadIffbLm2EiE11DirectStoreIffEfLi1ELi14ELi32ELi1ELb1EL9Algorithm0EEvT_T0_ll_param_2];
	mov.u32 	%r188, %nctaid.x;
	mov.u32 	%r189, %ntid.y;
	mul.lo.s32 	%r190, %r188, %r189;
	cvt.s64.s32 	%rd130, %r190;
	add.s64 	%rd133, %rd133, %rd130;
	setp.lt.s64 	%p83, %rd133, %rd132;
	@%p83 bra 	$L__BB253_4;
$L__BB253_61:
	ret;

}
	// .globl	_Z15SoftmaxWarpImplI22BroadcastScaleMaskLoadIffbLm2EiE11DirectStoreIffEfLi1ELi15ELi32ELi1ELb0EL9Algorithm0EEvT_T0_ll
.visible .entry _Z15SoftmaxWarpImplI22BroadcastScaleMaskLoadIffbLm2EiE11DirectStoreIffEfLi1ELi15ELi32ELi1ELb0EL9Algorithm0EEvT_T0_ll(
	.param .align 8 .b8 _Z15SoftmaxWarpImplI22BroadcastScaleMaskLoadIffbLm2EiE11DirectStoreIffEfLi1ELi15ELi32ELi1ELb0EL9Algorithm0EEvT_T0_ll_param_0[88],
	.param .align 8 .b8 _Z15SoftmaxWarpImplI22BroadcastScaleMaskLoadIffbLm2EiE11DirectStoreIffEfLi1ELi15ELi32ELi1ELb0EL9Algorithm0EEvT_T0_ll_param_1[16],
	.param .u64 _Z15SoftmaxWarpImplI22BroadcastScaleMaskLoadIffbLm2EiE11DirectStoreIffEfLi1ELi15ELi32ELi1ELb0EL9Algorithm0EEvT_T0_ll_param_2,
	.param .u64 _Z15SoftmaxWarpImplI22BroadcastScaleMaskLoadIffbLm2EiE11DirectStoreIffEfLi1ELi15ELi32ELi1ELb0EL9Algorithm0EEvT_T0_ll_param_3
)
{
	.reg .pred 	%p<31>;
	.reg .b16 	%rs<16>;
	.reg .b32 	%r<184>;
	.reg .b32 	%f<282>;
	.reg .b64 	%rd<124>;

	ld.param.u64 	%rd21, [_Z15SoftmaxWarpImplI22BroadcastScaleMaskLoadIffbLm2EiE11DirectStoreIffEfLi1ELi15ELi32ELi1ELb0EL9Algorithm0EEvT_T0_ll_param_1+8];
	ld.param.u64 	%rd20, [_Z15SoftmaxWarpImplI22BroadcastScaleMaskLoadIffbLm2EiE11DirectStoreIffEfLi1ELi15ELi32ELi1ELb0EL9Algorithm0EEvT_T0_ll_param_1];
	ld.param.v2.f32 	{%f3, %f4}, [_Z15SoftmaxWarpImplI22BroadcastScaleMaskLoadIffbLm2EiE11DirectStoreIffEfLi1ELi15ELi32ELi1ELb0EL9Algorithm0EEvT_T0_ll_param_0+80];
	ld.param.u64 	%rd19, [_Z15SoftmaxWarpImplI22BroadcastScaleMaskLoadIffbLm2EiE11DirectStoreIffEfLi1ELi15ELi32ELi1ELb0EL9Algorithm0EEvT_T0_ll_param_0+72];
	ld.param.v2.u32 	{%r6, %r7}, [_Z15SoftmaxWarpImplI22BroadcastScaleMaskLoadIffbLm2EiE11DirectStoreIffEfLi1ELi15ELi32ELi1ELb0EL9Algorithm0EEvT_T0_ll_param_0+56];
	ld.param.v2.u32 	{%r4, %r5}, [_Z15SoftmaxWarpImplI22BroadcastScaleMaskLoadIffbLm2EiE11DirectStoreIffEfLi1ELi15ELi32ELi1ELb0EL9Algorithm0EEvT_T0_ll_param_0+40];
	ld.param.u64 	%rd15, [_Z15SoftmaxWarpImplI22BroadcastScaleMaskLoadIffbLm2EiE11DirectStoreIffEfLi1ELi15ELi32ELi1ELb0EL9Algorithm0EEvT_T0_ll_param_0+24];
	ld.param.u64 	%rd14, [_Z15SoftmaxWarpImplI22BroadcastScaleMaskLoadIffbLm2EiE11DirectStoreIffEfLi1ELi15ELi32ELi1ELb0EL9Algorithm0EEvT_T0_ll_param_0+16];
	ld.param.u64 	%rd13, [_Z15SoftmaxWarpImplI22BroadcastScaleMaskLoadIffbLm2EiE11DirectStoreIffEfLi1ELi15ELi32ELi1ELb0EL9Algorithm0EEvT_T0_ll_param_0+8];
	ld.param.u64 	%rd12, [_Z15SoftmaxWarpImplI22BroadcastScaleMaskLoadIffbLm2EiE11DirectStoreIffEfLi1ELi15ELi32ELi1ELb0EL9Algorithm0EEvT_T0_ll_param_0];
	ld.param.u64 	%rd22, [_Z15SoftmaxWarpImplI22BroadcastScaleMaskLoadIffbLm2EiE11DirectStoreIffEfLi1ELi15ELi32ELi1ELb0EL9Algorithm0EEvT_T0_ll_param_2];
	ld.param.u64 	%rd23, [_Z15SoftmaxWarpImplI22BroadcastScaleMaskLoadIffbLm2EiE11DirectStoreIffEfLi1ELi15ELi32ELi1ELb0EL9Algorithm0EEvT_T0_ll_param_3];
	setp.lt.s64 	%p1, %rd23, 481;
	@%p1 bra 	$L__BB254_2;
	mov.u64 	%rd24, $str;
	cvta.global.u64 	%rd25, %rd24;
	mov.u64 	%rd26, $str$1;
	cvta.global.u64 	%rd27, %rd26;
	mov.u64 	%rd28, __unnamed_250;
	cvta.global.u64 	%rd29, %rd28;
	{ // callseq 249, 0
	.param .b64 param0;
	st.param.b64 	[param0], %rd25;
	.param .b64 param1;
	st.param.b64 	[param1], %rd27;
	.param .b32 param2;
	st.param.b32 	[param2], 219;
	.param .b64 param3;
	st.param.b64 	[param3], %rd29;
	.param .b64 param4;
	st.param.b64 	[param4], 1;
	call.uni 
	__assertfail, 
	(
	param0, 
	param1, 
	param2, 
	param3, 
	param4
	);
	} // callseq 249
$L__BB254_2:
	mov.u32 	%r8, %ctaid.x;
	mov.u32 	%r9, %ntid.y;
	mov.u32 	%r10, %tid.y;
	mad.lo.s32 	%r11, %r8, %r9, %r10;
	mov.u32 	%r12, %nctaid.x;
	mul.lo.s32 	%r3, %r12, %r9;
	cvt.s64.s32 	%rd123, %r11;
	setp.le.s64 	%p2, %rd22, %rd123;
	@%p2 bra 	$L__BB254_5;
	cvta.to.global.u64 	%rd5, %rd12;
	cvta.to.global.u64 	%rd6, %rd13;
	mov.u32 	%r13, %tid.x;
	cvt.u64.u32 	%rd7, %r13;
	cvta.to.global.u64 	%rd8, %rd20;
	cvt.s64.s32 	%rd9, %r3;
$L__BB254_4:
	setp.eq.s64 	%p3, %rd15, 1;
	setp.eq.s64 	%p4, %rd14, 1;
	mad.lo.s64 	%rd30, %rd19, %rd123, %rd7;
	cvt.u32.u64 	%r14, %rd30;
	div.s32 	%r15, %r14, %r4;
	mul.lo.s32 	%r16, %r15, %r4;
	sub.s32 	%r17, %r14, %r16;
	selp.b32 	%r18, 0, %r15, %p4;
	selp.b32 	%r19, 0, %r17, %p3;
	mul.lo.s32 	%r20, %r6, %r18;
	mad.lo.s32 	%r21, %r7, %r19, %r20;
	shl.b64 	%rd31, %rd30, 32;
	shr.s64 	%rd32, %rd31, 30;
	add.s64 	%rd33, %rd5, %rd32;
	ld.global.f32 	%f5, [%rd33];
	cvt.s64.s32 	%rd34, %r21;
	add.s64 	%rd35, %rd6, %rd34;
	ld.global.u8 	%rs1, [%rd35];
	setp.eq.s16 	%p5, %rs1, 0;
	mul.f32 	%f6, %f5, %f4;
	selp.f32 	%f7, %f3, %f6, %p5;
	max.f32 	%f8, %f7, 0fFF800000;
	add.s64 	%rd36, %rd30, 32;
	cvt.u32.u64 	%r22, %rd36;
	div.s32 	%r23, %r22, %r4;
	mul.lo.s32 	%r24, %r23, %r4;
	sub.s32 	%r25, %r22, %r24;
	selp.b32 	%r26, 0, %r23, %p4;
	selp.b32 	%r27, 0, %r25, %p3;
	mul.lo.s32 	%r28, %r6, %r26;
	mad.lo.s32 	%r29, %r7, %r27, %r28;
	shl.b64 	%rd37, %rd36, 32;
	shr.s64 	%rd38, %rd37, 30;
	add.s64 	%rd39, %rd5, %rd38;
	ld.global.f32 	%f9, [%rd39];
	cvt.s64.s32 	%rd40, %r29;
	add.s64 	%rd41, %rd6, %rd40;
	ld.global.u8 	%rs2, [%rd41];
	setp.eq.s16 	%p6, %rs2, 0;
	mul.f32 	%f10, %f9, %f4;
	selp.f32 	%f11, %f3, %f10, %p6;
	max.f32 	%f12, %f8, %f11;
	add.s64 	%rd42, %rd30, 64;
	cvt.u32.u64 	%r30, %rd42;
	div.s32 	%r31, %r30, %r4;
	mul.lo.s32 	%r32, %r31, %r4;
	sub.s32 	%r33, %r30, %r32;
	selp.b32 	%r34, 0, %r31, %p4;
	selp.b32 	%r35, 0, %r33, %p3;
	mul.lo.s32 	%r36, %r6, %r34;
	mad.lo.s32 	%r37, %r7, %r35, %r36;
	shl.b64 	%rd43, %rd42, 32;
	shr.s64 	%rd44, %rd43, 30;
	add.s64 	%rd45, %rd5, %rd44;
	ld.global.f32 	%f13, [%rd45];
	cvt.s64.s32 	%rd46, %r37;
	add.s64 	%rd47, %rd6, %rd46;
	ld.global.u8 	%rs3, [%rd47];
	setp.eq.s16 	%p7, %rs3, 0;
	mul.f32 	%f14, %f13, %f4;
	selp.f32 	%f15, %f3, %f14, %p7;
	max.f32 	%f16, %f12, %f15;
	add.s64 	%rd48, %rd30, 96;
	cvt.u32.u64 	%r38, %rd48;
	div.s32 	%r39, %r38, %r4;
	mul.lo.s32 	%r40, %r39, %r4;
	sub.s32 	%r41, %r38, %r40;
	selp.b32 	%r42, 0, %r39, %p4;
	selp.b32 	%r43, 0, %r41, %p3;
	mul.lo.s32 	%r44, %r6, %r42;
	mad.lo.s32 	%r45, %r7, %r43, %r44;
	shl.b64 	%rd49, %rd48, 32;
	shr.s64 	%rd50, %rd49, 30;
	add.s64 	%rd51, %rd5, %rd50;
	ld.global.f32 	%f17, [%rd51];
	cvt.s64.s32 	%rd52, %r45;
	add.s64 	%rd53, %rd6, %rd52;
	ld.global.u8 	%rs4, [%rd53];
	setp.eq.s16 	%p8, %rs4, 0;
	mul.f32 	%f18, %f17, %f4;
	selp.f32 	%f19, %f3, %f18, %p8;
	max.f32 	%f20, %f16, %f19;
	add.s64 	%rd54, %rd30, 128;
	cvt.u32.u64 	%r46, %rd54;
	div.s32 	%r47, %r46, %r4;
	mul.lo.s32 	%r48, %r47, %r4;
	sub.s32 	%r49, %r46, %r48;
	selp.b32 	%r50, 0, %r47, %p4;
	selp.b32 	%r51, 0, %r49, %p3;
	mul.lo.s32 	%r52, %r6, %r50;
	mad.lo.s32 	%r53, %r7, %r51, %r52;
	shl.b64 	%rd55, %rd54, 32;
	shr.s64 	%rd56, %rd55, 30;
	add.s64 	%rd57, %rd5, %rd56;
	ld.global.f32 	%f21, [%rd57];
	cvt.s64.s32 	%rd58, %r53;
	add.s64 	%rd59, %rd6, %rd58;
	ld.global.u8 	%rs5, [%rd59];
	setp.eq.s16 	%p9, %rs5, 0;
	mul.f32 	%f22, %f21, %f4;
	selp.f32 	%f23, %f3, %f22, %p9;
	max.f32 	%f24, %f20, %f23;
	add.s64 	%rd60, %rd30, 160;
	cvt.u32.u64 	%r54, %rd60;
	div.s32 	%r55, %r54, %r4;
	mul.lo.s32 	%r56, %r55, %r4;
	sub.s32 	%r57, %r54, %r56;
	selp.b32 	%r58, 0, %r55, %p4;
	selp.b32 	%r59, 0, %r57, %p3;
	mul.lo.s32 	%r60, %r6, %r58;
	mad.lo.s32 	%r61, %r7, %r59, %r60;
	shl.b64 	%rd61, %rd60, 32;
	shr.s64 	%rd62, %rd61, 30;
	add.s64 	%rd63, %rd5, %rd62;
	ld.global.f32 	%f25, [%rd63];
	cvt.s64.s32 	%rd64, %r61;
	add.s64 	%rd65, %rd6, %rd64;
	ld.global.u8 	%rs6, [%rd65];
	setp.eq.s16 	%p10, %rs6, 0;
	mul.f32 	%f26, %f25, %f4;
	selp.f32 	%f27, %f3, %f26, %p10;
	max.f32 	%f28, %f24, %f27;
	add.s64 	%rd66, %rd30, 192;
	cvt.u32.u64 	%r62, %rd66;
	div.s32 	%r63, %r62, %r4;
	mul.lo.s32 	%r64, %r63, %r4;
	sub.s32 	%r65, %r62, %r64;
	selp.b32 	%r66, 0, %r63, %p4;
	selp.b32 	%r67, 0, %r65, %p3;
	mul.lo.s32 	%r68, %r6, %r66;
	mad.lo.s32 	%r69, %r7, %r67, %r68;
	shl.b64 	%rd67, %rd66, 32;
	shr.s64 	%rd68, %rd67, 30;
	add.s64 	%rd69, %rd5, %rd68;
	ld.global.f32 	%f29, [%rd69];
	cvt.s64.s32 	%rd70, %r69;
	add.s64 	%rd71, %rd6, %rd70;
	ld.global.u8 	%rs7, [%rd71];
	setp.eq.s16 	%p11, %rs7, 0;
	mul.f32 	%f30, %f29, %f4;
	selp.f32 	%f31, %f3, %f30, %p11;
	max.f32 	%f32, %f28, %f31;
	add.s64 	%rd72, %rd30, 224;
	cvt.u32.u64 	%r70, %rd72;
	div.s32 	%r71, %r70, %r4;
	mul.lo.s32 	%r72, %r71, %r4;
	sub.s32 	%r73, %r70, %r72;
	selp.b32 	%r74, 0, %r71, %p4;
	selp.b32 	%r75, 0, %r73, %p3;
	mul.lo.s32 	%r76, %r6, %r74;
	mad.lo.s32 	%r77, %r7, %r75, %r76;
	shl.b64 	%rd73, %rd72, 32;
	shr.s64 	%rd74, %rd73, 30;
	add.s64 	%rd75, %rd5, %rd74;
	ld.global.f32 	%f33, [%rd75];
	cvt.s64.s32 	%rd76, %r77;
	add.s64 	%rd77, %rd6, %rd76;
	ld.global.u8 	%rs8, [%rd77];
	setp.eq.s16 	%p12, %rs8, 0;
	mul.f32 	%f34, %f33, %f4;
	selp.f32 	%f35, %f3, %f34, %p12;
	max.f32 	%f36, %f32, %f35;
	add.s64 	%rd78, %rd30, 256;
	cvt.u32.u64 	%r78, %rd78;
	div.s32 	%r79, %r78, %r4;
	mul.lo.s32 	%r80, %r79, %r4;
	sub.s32 	%r81, %r78, %r80;
	selp.b32 	%r82, 0, %r79, %p4;
	selp.b32 	%r83, 0, %r81, %p3;
	mul.lo.s32 	%r84, %r6, %r82;
	mad.lo.s32 	%r85, %r7, %r83, %r84;
	shl.b64 	%rd79, %rd78, 32;
	shr.s64 	%rd80, %rd79, 30;
	add.s64 	%rd81, %rd5, %rd80;
	ld.global.f32 	%f37, [%rd81];
	cvt.s64.s32 	%rd82, %r85;
	add.s64 	%rd83, %rd6, %rd82;
	ld.global.u8 	%rs9, [%rd83];
	setp.eq.s16 	%p13, %rs9, 0;
	mul.f32 	%f38, %f37, %f4;
	selp.f32 	%f39, %f3, %f38, %p13;
	max.f32 	%f40, %f36, %f39;
	add.s64 	%rd84, %rd30, 288;
	cvt.u32.u64 	%r86, %rd84;
	div.s32 	%r87, %r86, %r4;
	mul.lo.s32 	%r88, %r87, %r4;
	sub.s32 	%r89, %r86, %r88;
	selp.b32 	%r90, 0, %r87, %p4;
	selp.b32 	%r91, 0, %r89, %p3;
	mul.lo.s32 	%r92, %r6, %r90;
	mad.lo.s32 	%r93, %r7, %r91, %r92;
	shl.b64 	%rd85, %rd84, 32;
	shr.s64 	%rd86, %rd85, 30;
	add.s64 	%rd87, %rd5, %rd86;
	ld.global.f32 	%f41, [%rd87];
	cvt.s64.s32 	%rd88, %r93;
	add.s64 	%rd89, %rd6, %rd88;
	ld.global.u8 	%rs10, [%rd89];
	setp.eq.s16 	%p14, %rs10, 0;
	mul.f32 	%f42, %f41, %f4;
	selp.f32 	%f43, %f3, %f42, %p14;
	max.f32 	%f44, %f40, %f43;
	add.s64 	%rd90, %rd30, 320;
	cvt.u32.u64 	%r94, %rd90;
	div.s32 	%r95, %r94, %r4;
	mul.lo.s32 	%r96, %r95, %r4;
	sub.s32 	%r97, %r94, %r96;
	selp.b32 	%r98, 0, %r95, %p4;
	selp.b32 	%r99, 0, %r97, %p3;
	mul.lo.s32 	%r100, %r6, %r98;
	mad.lo.s32 	%r101, %r7, %r99, %r100;
	shl.b64 	%rd91, %rd90, 32;
	shr.s64 	%rd92, %rd91, 30;
	add.s64 	%rd93, %rd5, %rd92;
	ld.global.f32 	%f45, [%rd93];
	cvt.s64.s32 	%rd94, %r101;
	add.s64 	%rd95, %rd6, %rd94;
	ld.global.u8 	%rs11, [%rd95];
	setp.eq.s16 	%p15, %rs11, 0;
	mul.f32 	%f46, %f45, %f4;
	selp.f32 	%f47, %f3, %f46, %p15;
	max.f32 	%f48, %f44, %f47;
	add.s64 	%rd96, %rd30, 352;
	cvt.u32.u64 	%r102, %rd96;
	div.s32 	%r103, %r102, %r4;
	mul.lo.s32 	%r104, %r103, %r4;
	sub.s32 	%r105, %r102, %r104;
	selp.b32 	%r106, 0, %r103, %p4;
	selp.b32 	%r107, 0, %r105, %p3;
	mul.lo.s32 	%r108, %r6, %r106;
	mad.lo.s32 	%r109, %r7, %r107, %r108;
	shl.b64 	%rd97, %rd96, 32;
	shr.s64 	%rd98, %rd97, 30;
	add.s64 	%rd99, %rd5, %rd98;
	ld.global.f32 	%f49, [%rd99];
	cvt.s64.s32 	%rd100, %r109;
	add.s64 	%rd101, %rd6, %rd100;
	ld.global.u8 	%rs12, [%rd101];
	setp.eq.s16 	%p16, %rs12, 0;
	mul.f32 	%f50, %f49, %f4;
	selp.f32 	%f51, %f3, %f50, %p16;
	max.f32 	%f52, %f48, %f51;
	add.s64 	%rd102, %rd30, 384;
	cvt.u32.u64 	%r110, %rd102;
	div.s32 	%r111, %r110, %r4;
	mul.lo.s32 	%r112, %r111, %r4;
	sub.s32 	%r113, %r110, %r112;
	selp.b32 	%r114, 0, %r111, %p4;
	selp.b32 	%r115, 0, %r113, %p3;
	mul.lo.s32 	%r116, %r6, %r114;
	mad.lo.s32 	%r117, %r7, %r115, %r116;
	shl.b64 	%rd103, %rd102, 32;
	shr.s64 	%rd104, %rd103, 30;
	add.s64 	%rd105, %rd5, %rd104;
	ld.global.f32 	%f53, [%rd105];
	cvt.s64.s32 	%rd106, %r117;
	add.s64 	%rd107, %rd6, %rd106;
	ld.global.u8 	%rs13, [%rd107];
	setp.eq.s16 	%p17, %rs13, 0;
	mul.f32 	%f54, %f53, %f4;
	selp.f32 	%f55, %f3, %f54, %p17;
	max.f32 	%f56, %f52, %f55;
	add.s64 	%rd108, %rd30, 416;
	cvt.u32.u64 	%r118, %rd108;
	div.s32 	%r119, %r118, %r4;
	mul.lo.s32 	%r120, %r119, %r4;
	sub.s32 	%r121, %r118, %r120;
	selp.b32 	%r122, 0, %r119, %p4;
	selp.b32 	%r123, 0, %r121, %p3;
	mul.lo.s32 	%r124, %r6, %r122;
	mad.lo.s32 	%r125, %r7, %r123, %r124;
	shl.b64 	%rd109, %rd108, 32;
	shr.s64 	%rd110, %rd109, 30;
	add.s64 	%rd111, %rd5, %rd110;
	ld.global.f32 	%f57, [%rd111];
	cvt.s64.s32 	%rd112, %r125;
	add.s64 	%rd113, %rd6, %rd112;
	ld.global.u8 	%rs14, [%rd113];
	setp.eq.s16 	%p18, %rs14, 0;
	mul.f32 	%f58, %f57, %f4;
	selp.f32 	%f59, %f3, %f58, %p18;
	max.f32 	%f60, %f56, %f59;
	add.s64 	%rd114, %rd30, 448;
	cvt.u32.u64 	%r126, %rd114;
	div.s32 	%r127, %r126, %r4;
	mul.lo.s32 	%r128, %r127, %r4;
	sub.s32 	%r129, %r126, %r128;
	selp.b32 	%r130, 0, %r127, %p4;
	selp.b32 	%r131, 0, %r129, %p3;
	mul.lo.s32 	%r132, %r6, %r130;
	mad.lo.s32 	%r133, %r7, %r131, %r132;
	shl.b64 	%rd115, %rd114, 32;
	shr.s64 	%rd116, %rd115, 30;
	add.s64 	%rd117, %rd5, %rd116;
	ld.global.f32 	%f61, [%rd117];
	cvt.s64.s32 	%rd118, %r133;
	add.s64 	%rd119, %rd6, %rd118;
	ld.global.u8 	%rs15, [%rd119];
	setp.eq.s16 	%p19, %rs15, 0;
	mul.f32 	%f62, %f61, %f4;
	selp.f32 	%f63, %f3, %f62, %p19;
	max.f32 	%f64, %f60, %f63;
	mov.b32 	%r134, %f64;
	shfl.sync.bfly.b32	%r135|%p20, %r134, 16, 31, -1;
	mov.b32 	%f65, %r135;
	max.f32 	%f66, %f64, %f65;
	mov.b32 	%r136, %f66;
	shfl.sync.bfly.b32	%r137|%p21, %r136, 8, 31, -1;
	mov.b32 	%f67, %r137;
	max.f32 	%f68, %f66, %f67;
	mov.b32 	%r138, %f68;
	shfl.sync.bfly.b32	%r139|%p22, %r138, 4, 31, -1;
	mov.b32 	%f69, %r139;
	max.f32 	%f70, %f68, %f69;
	mov.b32 	%r140, %f70;
	shfl.sync.bfly.b32	%r141|%p23, %r140, 2, 31, -1;
	mov.b32 	%f71, %r141;
	max.f32 	%f72, %f70, %f71;
	mov.b32 	%r142, %f72;
	shfl.sync.bfly.b32	%r143|%p24, %r142, 1, 31, -1;
	mov.b32 	%f73, %r143;
	max.f32 	%f74, %f72, %f73;
	sub.f32 	%f75, %f7, %f74;
	fma.rn.f32 	%f76, %f75, 0f3BBB989D, 0f3F000000;
	cvt.sat.f32.f32 	%f77, %f76;
	mov.f32 	%f78, 0f4B400001;
	mov.f32 	%f79, 0f437C0000;
	fma.rm.f32 	%f80, %f77, %f79, %f78;
	add.f32 	%f81, %f80, 0fCB40007F;
	neg.f32 	%f82, %f81;
	fma.rn.f32 	%f83, %f75, 0f3FB8AA3B, %f82;
	fma.rn.f32 	%f84, %f75, 0f32A57060, %f83;
	mov.b32 	%r144, %f80;
	shl.b32 	%r145, %r144, 23;
	mov.b32 	%f85, %r145;
	ex2.approx.ftz.f32 	%f86, %f84;
	mul.f32 	%f87, %f86, %f85;
	add.f32 	%f88, %f87, 0f00000000;
	sub.f32 	%f89, %f11, %f74;
	fma.rn.f32 	%f90, %f89, 0f3BBB989D, 0f3F000000;
	cvt.sat.f32.f32 	%f91, %f90;
	fma.rm.f32 	%f92, %f91, %f79, %f78;
	add.f32 	%f93, %f92, 0fCB40007F;
	neg.f32 	%f94, %f93;
	fma.rn.f32 	%f95, %f89, 0f3FB8AA3B, %f94;
	fma.rn.f32 	%f96, %f89, 0f32A57060, %f95;
	mov.b32 	%r146, %f92;
	shl.b32 	%r147, %r146, 23;
	mov.b32 	%f97, %r147;
	ex2.approx.ftz.f32 	%f98, %f96;
	mul.f32 	%f99, %f98, %f97;
	add.f32 	%f100, %f88, %f99;
	sub.f32 	%f101, %f15, %f74;
	fma.rn.f32 	%f102, %f101, 0f3BBB989D, 0f3F000000;
	cvt.sat.f32.f32 	%f103, %f102;
	fma.rm.f32 	%f104, %f103, %f79, %f78;
	add.f32 	%f105, %f104, 0fCB40007F;
	neg.f32 	%f106, %f105;
	fma.rn.f32 	%f107, %f101, 0f3FB8AA3B, %f106;
	fma.rn.f32 	%f108, %f101, 0f32A57060, %f107;
	mov.b32 	%r148, %f104;
	shl.b32 	%r149, %r148, 23;
	mov.b32 	%f109, %r149;
	ex2.approx.ftz.f32 	%f110, %f108;
	mul.f32 	%f111, %f110, %f109;
	add.f32 	%f112, %f100, %f111;
	sub.f32 	%f113, %f19, %f74;
	fma.rn.f32 	%f114, %f113, 0f3BBB989D, 0f3F000000;
	cvt.sat.f32.f32 	%f115, %f114;
	fma.rm.f32 	%f116, %f115, %f79, %f78;
	add.f32 	%f117, %f116, 0fCB40007F;
	neg.f32 	%f118, %f117;
	fma.rn.f32 	%f119, %f113, 0f3FB8AA3B, %f118;
	fma.rn.f32 	%f120, %f113, 0f32A57060, %f119;
	mov.b32 	%r150, %f116;
	shl.b32 	%r151, %r150, 23;
	mov.b32 	%f121, %r151;
	ex2.approx.ftz.f32 	%f122, %f120;
	mul.f32 	%f123, %f122, %f121;
	add.f32 	%f124, %f112, %f123;
	sub.f32 	%f125, %f23, %f74;
	fma.rn.f32 	%f126, %f125, 0f3BBB989D, 0f3F000000;
	cvt.sat.f32.f32 	%f127, %f126;
	fma.rm.f32 	%f128, %f127, %f79, %f78;
	add.f32 	%f129, %f128, 0fCB40007F;
	neg.f32 	%f130, %f129;
	fma.rn.f32 	%f131, %f125, 0f3FB8AA3B, %f130;
	fma.rn.f32 	%f132, %f125, 0f32A57060, %f131;
	mov.b32 	%r152, %f128;
	shl.b32 	%r153, %r152, 23;
	mov.b32 	%f133, %r153;
	ex2.approx.ftz.f32 	%f134, %f132;
	mul.f32 	%f135, %f134, %f133;
	add.f32 	%f136, %f124, %f135;
	sub.f32 	%f137, %f27, %f74;
	fma.rn.f32 	%f138, %f137, 0f3BBB989D, 0f3F000000;
	cvt.sat.f32.f32 	%f139, %f138;
	fma.rm.f32 	%f140, %f139, %f79, %f78;
	add.f32 	%f141, %f140, 0fCB40007F;
	neg.f32 	%f142, %f141;
	fma.rn.f32 	%f143, %f137, 0f3FB8AA3B, %f142;
	fma.rn.f32 	%f144, %f137, 0f32A57060, %f143;
	mov.b32 	%r154, %f140;
	shl.b32 	%r155, %r154, 23;
	mov.b32 	%f145, %r155;
	ex2.approx.ftz.f32 	%f146, %f144;
	mul.f32 	%f147, %f146, %f145;
	add.f32 	%f148, %f136, %f147;
	sub.f32 	%f149, %f31, %f74;
	fma.rn.f32 	%f150, %f149, 0f3BBB989D, 0f3F000000;
	cvt.sat.f32.f32 	%f151, %f150;
	fma.rm.f32 	%f152, %f151, %f79, %f78;
	add.f32 	%f153, %f152, 0fCB40007F;
	neg.f32 	%f154, %f153;
	fma.rn.f32 	%f155, %f149, 0f3FB8AA3B, %f154;
	fma.rn.f32 	%f156, %f149, 0f32A57060, %f155;
	mov.b32 	%r156, %f152;
	shl.b32 	%r157, %r156, 23;
	mov.b32 	%f157, %r157;
	ex2.approx.ftz.f32 	%f158, %f156;
	mul.f32 	%f159, %f158, %f157;
	add.f32 	%f160, %f148, %f159;
	sub.f32 	%f161, %f35, %f74;
	fma.rn.f32 	%f162, %f161, 0f3BBB989D, 0f3F000000;
	cvt.sat.f32.f32 	%f163, %f162;
	fma.rm.f32 	%f164, %f163, %f79, %f78;
	add.f32 	%f165, %f164, 0fCB40007F;
	neg.f32 	%f166, %f165;
	fma.rn.f32 	%f167, %f161, 0f3FB8AA3B, %f166;
	fma.rn.f32 	%f168, %f161, 0f32A57060, %f167;
	mov.b32 	%r158, %f164;
	shl.b32 	%r159, %r158, 23;
	mov.b32 	%f169, %r159;
	ex2.approx.ftz.f32 	%f170, %f168;
	mul.f32 	%f171, %f170, %f169;
	add.f32 	%f172, %f160, %f171;
	sub.f32 	%f173, %f39, %f74;
	fma.rn.f32 	%f174, %f173, 0f3BBB989D, 0f3F000000;
	cvt.sat.f32.f32 	%f175, %f174;
	fma.rm.f32 	%f176, %f175, %f79, %f78;
	add.f32 	%f177, %f176, 0fCB40007F;
	neg.f32 	%f178, %f177;
	fma.rn.f32 	%f179, %f173, 0f3FB8AA3B, %f178;
	fma.rn.f32 	%f180, %f173, 0f32A57060, %f179;
	mov.b32 	%r160, %f176;
	shl.b32 	%r161, %r160, 23;
	mov.b32 	%f181, %r161;
	ex2.approx.ftz.f32 	%f182, %f180;
	mul.f32 	%f183, %f182, %f181;
	add.f32 	%f184, %f172, %f183;
	sub.f32 	%f185, %f43, %f74;
	fma.rn.f32 	%f186, %f185, 0f3BBB989D, 0f3F000000;
	cvt.sat.f32.f32 	%f187, %f186;
	fma.rm.f32 	%f188, %f187, %f79, %f78;
	add.f32 	%f189, %f188, 0fCB40007F;
	neg.f32 	%f190, %f189;
	fma.rn.f32 	%f191, %f185, 0f3FB8AA3B, %f190;
	fma.rn.f32 	%f192, %f185, 0f32A57060, %f191;
	mov.b32 	%r162, %f188;
	shl.b32 	%r163, %r162, 23;
	mov.b32 	%f193, %r163;
	ex2.approx.ftz.f32 	%f194, %f192;
	mul.f32 	%f195, %f194, %f193;
	add.f32 	%f196, %f184, %f195;
	sub.f32 	%f197, %f47, %f74;
	fma.rn.f32 	%f198, %f197, 0f3BBB989D, 0f3F000000;
	cvt.sat.f32.f32 	%f199, %f198;
	fma.rm.f32 	%f200, %f199, %f79, %f78;
	add.f32 	%f201, %f200, 0fCB40007F;
	neg.f32 	%f202, %f201;
	fma.rn.f32 	%f203, %f197, 0f3FB8AA3B, %f202;
	fma.rn.f32 	%f204, %f197, 0f32A57060, %f203;
	mov.b32 	%r164, %f200;
	shl.b32 	%r165, %r164, 23;
	mov.b32 	%f205, %r165;
	ex2.approx.ftz.f32 	%f206, %f204;
	mul.f32 	%f207, %f206, %f205;
	add.f32 	%f208, %f196, %f207;
	sub.f32 	%f209, %f51, %f74;
	fma.rn.f32 	%f210, %f209, 0f3BBB989D, 0f3F000000;
	cvt.sat.f32.f32 	%f211, %f210;
	fma.rm.f32 	%f212, %f211, %f79, %f78;
	add.f32 	%f213, %f212, 0fCB40007F;
	neg.f32 	%f214, %f213;
	fma.rn.f32 	%f215, %f209, 0f3FB8AA3B, %f214;
	fma.rn.f32 	%f216, %f209, 0f32A57060, %f215;
	mov.b32 	%r166, %f212;
	shl.b32 	%r167, %r166, 23;
	mov.b32 	%f217, %r167;
	ex2.approx.ftz.f32 	%f218, %f216;
	mul.f32 	%f219, %f218, %f217;
	add.f32 	%f220, %f208, %f219;
	sub.f32 	%f221, %f55, %f74;
	fma.rn.f32 	%f222, %f221, 0f3BBB989D, 0f3F000000;
	cvt.sat.f32.f32 	%f223, %f222;
	fma.rm.f32 	%f224, %f223, %f79, %f78;
	add.f32 	%f225, %f224, 0fCB40007F;
	neg.f32 	%f226, %f225;
	fma.rn.f32 	%f227, %f221, 0f3FB8AA3B, %f226;
	fma.rn.f32 	%f228, %f221, 0f32A57060, %f227;
	mov.b32 	%r168, %f224;
	shl.b32 	%r169, %r168, 23;
	mov.b32 	%f229, %r169;
	ex2.approx.ftz.f32 	%f230, %f228;
	mul.f32 	%f231, %f230, %f229;
	add.f32 	%f232, %f220, %f231;
	sub.f32 	%f233, %f59, %f74;
	fma.rn.f32 	%f234, %f233, 0f3BBB989D, 0f3F000000;
	cvt.sat.f32.f32 	%f235, %f234;
	fma.rm.f32 	%f236, %f235, %f79, %f78;
	add.f32 	%f237, %f236, 0fCB40007F;
	neg.f32 	%f238, %f237;
	fma.rn.f32 	%f239, %f233, 0f3FB8AA3B, %f238;
	fma.rn.f32 	%f240, %f233, 0f32A57060, %f239;
	mov.b32 	%r170, %f236;
	shl.b32 	%r171, %r170, 23;
	mov.b32 	%f241, %r171;
	ex2.approx.ftz.f32 	%f242, %f240;
	mul.f32 	%f243, %f242, %f241;
	add.f32 	%f244, %f232, %f243;
	sub.f32 	%f245, %f63, %f74;
	fma.rn.f32 	%f246, %f245, 0f3BBB989D, 0f3F000000;
	cvt.sat.f32.f32 	%f247, %f246;
	fma.rm.f32 	%f248, %f247, %f79, %f78;
	add.f32 	%f249, %f248, 0fCB40007F;
	neg.f32 	%f250, %f249;
	fma.rn.f32 	%f251, %f245, 0f3FB8AA3B, %f250;
	fma.rn.f32 	%f252, %f245, 0f32A57060, %f251;
	mov.b32 	%r172, %f248;
	shl.b32 	%r173, %r172, 23;
	mov.b32 	%f253, %r173;
	ex2.approx.ftz.f32 	%f254, %f252;
	mul.f32 	%f255, %f254, %f253;
	add.f32 	%f256, %f244, %f255;
	mov.b32 	%r174, %f256;
	shfl.sync.bfly.b32	%r175|%p25, %r174, 16, 31, -1;
	mov.b32 	%f257, %r175;
	add.f32 	%f258, %f256, %f257;
	mov.b32 	%r176, %f258;
	shfl.sync.bfly.b32	%r177|%p26, %r176, 8, 31, -1;
	mov.b32 	%f259, %r177;
	add.f32 	%f260, %f258, %f259;
	mov.b32 	%r178, %f260;
	shfl.sync.bfly.b32	%r179|%p27, %r178, 4, 31, -1;
	mov.b32 	%f261, %r179;
	add.f32 	%f262, %f260, %f261;
	mov.b32 	%r180, %f262;
	shfl.sync.bfly.b32	%r181|%p28, %r180, 2, 31, -1;
	mov.b32 	%f263, %r181;
	add.f32 	%f264, %f262, %f263;
	mov.b32 	%r182, %f264;
	shfl.sync.bfly.b32	%r183|%p29, %r182, 1, 31, -1;
	mov.b32 	%f265, %r183;
	add.f32 	%f266, %f264, %f265;
	div.rn.f32 	%f267, %f87, %f266;
	div.rn.f32 	%f268, %f99, %f266;
	div.rn.f32 	%f269, %f111, %f266;
	div.rn.f32 	%f270, %f123, %f266;
	div.rn.f32 	%f271, %f135, %f266;
	div.rn.f32 	%f272, %f147, %f266;
	div.rn.f32 	%f273, %f159, %f266;
	div.rn.f32 	%f274, %f171, %f266;
	div.rn.f32 	%f275, %f183, %f266;
	div.rn.f32 	%f276, %f195, %f266;
	div.rn.f32 	%f277, %f207, %f266;
	div.rn.f32 	%f278, %f219, %f266;
	div.rn.f32 	%f279, %f231, %f266;
	div.rn.f32 	%f280, %f243, %f266;
	div.rn.f32 	%f281, %f255, %f266;
	mad.lo.s64 	%rd120, %rd123, %rd21, %rd7;
	shl.b64 	%rd121, %rd120, 2;
	add.s64 	%rd122, %rd8, %rd121;
	st.global.f32 	[%rd122], %f267;
	st.global.f32 	[%rd122+128], %f268;
	st.global.f32 	[%rd122+256], %f269;
	st.global.f32 	[%rd122+384], %f270;
	st.global.f32 	[%rd122+512], %f271;
	st.global.f32 	[%rd122+640], %f272;
	st.global.f32 	[%rd122+768], %f273;
	st.global.f32 	[%rd122+896], %f274;
	st.global.f32 	[%rd122+1024], %f275;
	st.global.f32 	[%rd122+1152], %f276;
	st.global.f32 	[%rd122+1280], %f277;
	st.global.f32 	[%rd122+1408], %f278;
	st.global.f32 	[%rd122+1536], %f279;
	st.global.f32 	[%rd122+1664], %f280;
	st.global.f32 	[%rd122+1792], %f281;
	add.s64 	%rd123, %rd123, %rd9;
	setp.lt.s64 	%p30, %rd123, %rd22;
	@%p30 bra 	$L__BB254_4;
$L__BB254_5:
	ret;

}
	// .globl	_Z15SoftmaxWarpImplI22BroadcastScaleMaskLoadIffbLm2EiE11DirectStoreIffEfLi1ELi15ELi32ELi1ELb1EL9Algorithm0EEvT_T0_ll
.visible .entry _Z15SoftmaxWarpImplI22BroadcastScaleMaskLoadIffbLm2EiE11DirectStoreIffEfLi1ELi15ELi32ELi1ELb1EL9Algorithm0EEvT_T0_ll(
	.param .align 8 .b8 _Z15SoftmaxWarpImplI22BroadcastScaleMaskLoadIffbLm2EiE11DirectStoreIffEfLi1ELi15ELi32ELi1ELb1EL9Algorithm0EEvT_T0_ll_param_0[88],
	.param .align 8 .b8 _Z15SoftmaxWarpImplI22BroadcastScaleMaskLoadIffbLm2EiE11DirectStoreIffEfLi1ELi15ELi32ELi1ELb1EL9Algorithm0EEvT_T0_ll_param_1[16],
	.param .u64 _Z15SoftmaxWarpImplI22BroadcastScaleMaskLoadIffbLm2EiE11DirectStoreIffEfLi1ELi15ELi32ELi1ELb1EL9Algorithm0EEvT_T0_ll_param_2,
	.param .u64 _Z15SoftmaxWarpImplI22BroadcastScaleMaskLoadIffbLm2EiE11DirectStoreIffEfLi1ELi15ELi32ELi1ELb1EL9Algorithm0EEvT_T0_ll_param_3
)
{
	.reg .pred 	%p<89>;
	.reg .b16 	%rs<16>;
	.reg .b32 	%r<210>;
	.reg .b32 	%f<357>;
	.reg .b64 	%rd<144>;

	ld.param.u64 	%rd33, [_Z15SoftmaxWarpImplI22BroadcastScaleMaskLoadIffbLm2EiE11DirectStoreIffEfLi1ELi15ELi32ELi1ELb1EL9Algorithm0EEvT_T0_ll_param_1+8];
	ld.param.u64 	%rd32, [_Z15SoftmaxWarpImplI22BroadcastScaleMaskLoadIffbLm2EiE11DirectStoreIffEfLi1ELi15ELi32ELi1ELb1EL9Algorithm0EEvT_T0_ll_param_1];
	ld.param.v2.f32 	{%f78, %f79}, [_Z15SoftmaxWarpImplI22BroadcastScaleMaskLoadIffbLm2EiE11DirectStoreIffEfLi1ELi15ELi32ELi1ELb1EL9Algorithm0EEvT_T0_ll_param_0+80];
	ld.param.u64 	%rd31, [_Z15SoftmaxWarpImplI22BroadcastScaleMaskLoadIffbLm2EiE11DirectStoreIffEfLi1ELi15ELi32ELi1ELb1EL9Algorithm0EEvT_T0_ll_param_0+72];
	ld.param.v2.u32 	{%r6, %r7}, [_Z15SoftmaxWarpImplI22BroadcastScaleMaskLoadIffbLm2EiE11DirectStoreIffEfLi1ELi15ELi32ELi1ELb1EL9Algorithm0EEvT_T0_ll_param_0+56];
	ld.param.v2.u32 	{%r4, %r5}, [_Z15SoftmaxWarpImplI22BroadcastScaleMaskLoadIffbLm2EiE11DirectStoreIffEfLi1ELi15ELi32ELi1ELb1EL9Algorithm0EEvT_T0_ll_param_0+40];
	ld.param.u64 	%rd27, [_Z15SoftmaxWarpImplI22BroadcastScaleMaskLoadIffbLm2EiE11DirectStoreIffEfLi1ELi15ELi32ELi1ELb1EL9Algorithm0EEvT_T0_ll_param_0+24];
	ld.param.u64 	%rd26, [_Z15SoftmaxWarpImplI22BroadcastScaleMaskLoadIffbLm2EiE11DirectStoreIffEfLi1ELi15ELi32ELi1ELb1EL9Algorithm0EEvT_T0_ll_param_0+16];
	ld.param.u64 	%rd25, [_Z15SoftmaxWarpImplI22BroadcastScaleMaskLoadIffbLm2EiE11DirectStoreIffEfLi1ELi15ELi32ELi1ELb1EL9Algorithm0EEvT_T0_ll_param_0+8];
	ld.param.u64 	%rd24, [_Z15SoftmaxWarpImplI22BroadcastScaleMaskLoadIffbLm2EiE11DirectStoreIffEfLi1ELi15ELi32ELi1ELb1EL9Algorithm0EEvT_T0_ll_param_0];
	ld.param.u64 	%rd35, [_Z15SoftmaxWarpImplI22BroadcastScaleMaskLoadIffbLm2EiE11DirectStoreIffEfLi1ELi15ELi32ELi1ELb1EL9Algorithm0EEvT_T0_ll_param_3];
	cvta.to.global.u64 	%rd1, %rd24;
	cvta.to.global.u64 	%rd2, %rd25;
	setp.lt.s64 	%p1, %rd35, 481;
	@%p1 bra 	$L__BB255_2;
	mov.u64 	%rd36, $str;
	cvta.global.u64 	%rd37, %rd36;
	mov.u64 	%rd38, $str$1;
	cvta.global.u64 	%rd39, %rd38;
	mov.u64 	%rd40, __unnamed_251;
	cvta.global.u64 	%rd41, %rd40;
	{ // callseq 250, 0
	.param .b64 param0;
	st.param.b64 	[param0], %rd37;
	.param .b64 param1;
	st.param.b64 	[param1], %rd39;
	.param .b32 param2;
	st.param.b32 	[param2], 219;
	.param .b64 param3;
	st.param.b64 	[param3], %rd41;
	.param .b64 param4;
	st.param.b64 	[param4], 1;
	call.uni 
	__assertfail, 
	(
	param0, 
	param1, 
	param2, 
	param3, 
	param4
	);
	} // callseq 250
$L__BB255_2:
	ld.param.u64 	%rd141, [_Z15SoftmaxWarpImplI22BroadcastScaleMaskLoadIffbLm2EiE11DirectStoreIffEfLi1ELi15ELi32ELi1ELb1EL9Algorithm0EEvT_T0_ll_param_2];
	mov.u32 	%r8, %ctaid.x;
	mov.u32 	%r9, %ntid.y;
	mov.u32 	%r10, %tid.y;
	mad.lo.s32 	%r11, %r8, %r9, %r10;
	cvt.s64.s32 	%rd143, %r11;
	setp.le.s64 	%p2, %rd141, %rd143;
	@%p2 bra 	$L__BB255_65;
	mov.u32 	%r12, %tid.x;
	add.s32 	%r13, %r12, 64;
	cvt.u64.u32 	%rd6, %r13;
	add.s32 	%r14, %r12, 96;
	cvt.u64.u32 	%rd7, %r14;
	add.s32 	%r15, %r12, 128;
	cvt.u64.u32 	%rd8, %r15;
	add.s32 	%r16, %r12, 160;
	cvt.u64.u32 	%rd9, %r16;
	add.s32 	%r17, %r12, 192;
	cvt.u64.u32 	%rd10, %r17;
	add.s32 	%r18, %r12, 224;
	cvt.u64.u32 	%rd11, %r18;
	add.s32 	%r19, %r12, 256;
	cvt.u64.u32 	%rd12, %r19;
	add.s32 	%r20, %r12, 288;
	cvt.u64.u32 	%rd13, %r20;
	add.s32 	%r21, %r12, 320;
	cvt.u64.u32 	%rd14, %r21;
	add.s32 	%r22, %r12, 352;
	cvt.u64.u32 	%rd15, %r22;
	add.s32 	%r23, %r12, 384;
	cvt.u64.u32 	%rd16, %r23;
	add.s32 	%r24, %r12, 416;
	cvt.u64.u32 	%rd17, %r24;
	add.s32 	%r35, %r12, 32;
$L__BB255_4:
	cvt.u64.u32 	%rd19, %r12;
	setp.le.s64 	%p3, %rd35, %rd19;
	mul.lo.s64 	%rd20, %rd31, %rd143;
	mov.f32 	%f327, 0fFF800000;
	mov.f32 	%f330, %f327;
	@%p3 bra 	$L__BB255_6;
	setp.eq.s64 	%p4, %rd27, 1;
	setp.eq.s64 	%p5, %rd26, 1;
	add.s64 	%rd42, %rd20, %rd19;
	cvt.u32.u64 	%r26, %rd42;
	div.s32 	%r27, %r26, %r4;
	mul.lo.s32 	%r28, %r27, %r4;
	sub.s32 	%r29, %r26, %r28;
	selp.b32 	%r30, 0, %r27, %p5;
	selp.b32 	%r31, 0, %r29, %p4;
	mul.lo.s32 	%r32, %r6, %r30;
	mad.lo.s32 	%r33, %r7, %r31, %r32;
	shl.b64 	%rd43, %rd42, 32;
	shr.s64 	%rd44, %rd43, 30;
	add.s64 	%rd45, %rd1, %rd44;
	ld.global.f32 	%f81, [%rd45];
	cvt.s64.s32 	%rd46, %r33;
	add.s64 	%rd47, %rd2, %rd46;
	ld.global.u8 	%rs1, [%rd47];
	setp.eq.s16 	%p6, %rs1, 0;
	mul.f32 	%f82, %f81, %f79;
	selp.f32 	%f327, %f78, %f82, %p6;
	max.f32 	%f330, %f327, 0fFF800000;
$L__BB255_6:
	cvt.u64.u32 	%rd21, %r35;
	setp.le.s64 	%p7, %rd35, %rd21;
	mov.f32 	%f329, 0fFF800000;
	@%p7 bra 	$L__BB255_8;
	setp.eq.s64 	%p8, %rd27, 1;
	setp.eq.s64 	%p9, %rd26, 1;
	add.s64 	%rd48, %rd20, %rd21;
	cvt.u32.u64 	%r36, %rd48;
	div.s32 	%r37, %r36, %r4;
	mul.lo.s32 	%r38, %r37, %r4;
	sub.s32 	%r39, %r36, %r38;
	selp.b32 	%r40, 0, %r37, %p9;
	selp.b32 	%r41, 0, %r39, %p8;
	mul.lo.s32 	%r42, %r6, %r40;
	mad.lo.s32 	%r43, %r7, %r41, %r42;
	shl.b64 	%rd49, %rd48, 32;
	shr.s64 	%rd50, %rd49, 30;
	add.s64 	%rd51, %rd1, %rd50;
	ld.global.f32 	%f84, [%rd51];
	cvt.s64.s32 	%rd52, %r43;
	add.s64 	%rd53, %rd2, %rd52;
	ld.global.u8 	%rs2, [%rd53];
	setp.eq.s16 	%p10, %rs2, 0;
	mul.f32 	%f85, %f84, %f79;
	selp.f32 	%f329, %f78, %f85, %p10;
	max.f32 	%f330, %f330, %f329;
$L__BB255_8:
	setp.le.s64 	%p11, %rd35, %rd6;
	mov.f32 	%f331, 0fFF800000;
	@%p11 bra 	$L__BB255_10;
	setp.eq.s64 	%p12, %rd27, 1;
	setp.eq.s64 	%p13, %rd26, 1;
	add.s64 	%rd54, %rd20, %rd6;
	cvt.u32.u64 	%r44, %rd54;
	div.s32 	%r45, %r44, %r4;
	mul.lo.s32 	%r46, %r45, %r4;
	sub.s32 	%r47, %r44, %r46;
	selp.b32 	%r48, 0, %r45, %p13;
	selp.b32 	%r49, 0, %r47, %p12;
	mul.lo.s32 	%r50, %r6, %r48;
	mad.lo.s32 	%r51, %r7, %r49, %r50;
	shl.b64 	%rd55, %rd54, 32;
	shr.s64 	%rd56, %rd55, 30;
	add.s64 	%rd57, %rd1, %rd56;
	ld.global.f32 	%f87, [%rd57];
	cvt.s64.s32 	%rd58, %r51;
	add.s64 	%rd59, %rd2, %rd58;
	ld.global.u8 	%rs3, [%rd59];
	setp.eq.s16 	%p14, %rs3, 0;
	mul.f32 	%f88, %f87, %f79;
	selp.f32 	%f331, %f78, %f88, %p14;
	max.f32 	%f330, %f330, %f331;
$L__BB255_10:
	setp.le.s64 	%p15, %rd35, %rd7;
	mov.f32 	%f333, 0fFF800000;
	@%p15 bra 	$L__BB255_12;
	setp.eq.s64 	%p16, %rd27, 1;
	setp.eq.s64 	%p17, %rd26, 1;
	add.s64 	%rd60, %rd20, %rd7;
	cvt.u32.u64 	%r52, %rd60;
	div.s32 	%r53, %r52, %r4;
	mul.lo.s32 	%r54, %r53, %r4;
	sub.s32 	%r55, %r52, %r54;
	selp.b32 	%r56, 0, %r53, %p17;
	selp.b32 	%r57, 0, %r55, %p16;
	mul.lo.s32 	%r58, %r6, %r56;
	mad.lo.s32 	%r59, %r7, %r57, %r58;
	shl.b64 	%rd61, %rd60, 32;
	shr.s64 	%rd62, %rd61, 30;
	add.s64 	%rd63, %rd1, %rd62;
	ld.global.f32 	%f90, [%rd63];
	cvt.s64.s32 	%rd64, %r59;
	add.s64 	%rd65, %rd2, %rd64;
	ld.global.u8 	%rs4, [%rd65];
	setp.eq.s16 	%p18, %rs4, 0;
	mul.f32 	%f91, %f90, %f79;
	selp.f32 	%f333, %f78, %f91, %p18;
	max.f32 	%f330, %f330, %f333;
$L__BB255_12:
	setp.le.s64 	%p19, %rd35, %rd8;
	mov.f32 	%f335, 0fFF800000;
	@%p19 bra 	$L__BB255_14;
	setp.eq.s64 	%p20, %rd27, 1;
	setp.eq.s64 	%p21, %rd26, 1;
	add.s64 	%rd66, %rd20, %rd8;
	cvt.u32.u64 	%r60, %rd66;
	div.s32 	%r61, %r60, %r4;
	mul.lo.s32 	%r62, %r61, %r4;
	sub.s32 	%r63, %r60, %r62;
	selp.b32 	%r64, 0, %r61, %p21;
	selp.b32 	%r65, 0, %r63, %p20;
	mul.lo.s32 	%r66, %r6, %r64;
	mad.lo.s32 	%r67, %r7, %r65, %r66;
	shl.b64 	%rd67, %rd66, 32;
	shr.s64 	%rd68, %rd67, 30;
	add.s64 	%rd69, %rd1, %rd68;
	ld.global.f32 	%f93, [%rd69];
	cvt.s64.s32 	%rd70, %r67;
	add.s64 	%rd71, %rd2, %rd70;
	ld.global.u8 	%rs5, [%rd71];
	setp.eq.s16 	%p22, %rs5, 0;
	mul.f32 	%f94, %f93, %f79;
	selp.f32 	%f335, %f78, %f94, %p22;
	max.f32 	%f330, %f330, %f335;
$L__BB255_14:
	setp.le.s64 	%p23, %rd35, %rd9;
	mov.f32 	%f337, 0fFF800000;
	@%p23 bra 	$L__BB255_16;
	setp.eq.s64 	%p24, %rd27, 1;
	setp.eq.s64 	%p25, %rd26, 1;
	add.s64 	%rd72, %rd20, %rd9;
	cvt.u32.u64 	%r68, %rd72;
	div.s32 	%r69, %r68, %r4;
	mul.lo.s32 	%r70, %r69, %r4;
	sub.s32 	%r71, %r68, %r70;
	selp.b32 	%r72, 0, %r69, %p25;
	selp.b32 	%r73, 0, %r71, %p24;
	mul.lo.s32 	%r74, %r6, %r72;
	mad.lo.s32 	%r75, %r7, %r73, %r74;
	shl.b64 	%rd73, %rd72, 32;
	shr.s64 	%rd74, %rd73, 30;
	add.s64 	%rd75, %rd1, %rd74;
	ld.global.f32 	%f96, [%rd75];
	cvt.s64.s32 	%rd76, %r75;
	add.s64 	%rd77, %rd2, %rd76;
	ld.global.u8 	%rs6, [%rd77];
	setp.eq.s16 	%p26, %rs6, 0;
	mul.f32 	%f97, %f96, %f79;
	selp.f32 	%f337, %f78, %f97, %p26;
	max.f32 	%f330, %f330, %f337;
$L__BB255_16:
	setp.le.s64 	%p27, %rd35, %rd10;
	mov.f32 	%f339, 0fFF800000;
	@%p27 bra 	$L__BB255_18;
	setp.eq.s64 	%p28, %rd27, 1;
	setp.eq.s64 	%p29, %rd26, 1;
	add.s64 	%rd78, %rd20, %rd10;
	cvt.u32.u64 	%r76, %rd78;
	div.s32 	%r77, %r76, %r4;
	mul.lo.s32 	%r78, %r77, %r4;
	sub.s32 	%r79, %r76, %r78;
	selp.b32 	%r80, 0, %r77, %p29;
	selp.b32 	%r81, 0, %r79, %p28;
	mul.lo.s32 	%r82, %r6, %r80;
	mad.lo.s32 	%r83, %r7, %r81, %r82;
	shl.b64 	%rd79, %rd78, 32;
	shr.s64 	%rd80, %rd79, 30;
	add.s64 	%rd81, %rd1, %rd80;
	ld.global.f32 	%f99, [%rd81];
	cvt.s64.s32 	%rd82, %r83;
	add.s64 	%rd83, %rd2, %rd82;
	ld.global.u8 	%rs7, [%rd83];
	setp.eq.s16 	%p30, %rs7, 0;
	mul.f32 	%f100, %f99, %f79;
	selp.f32 	%f339, %f78, %f100, %p30;
	max.f32 	%f330, %f330, %f339;
$L__BB255_18:
	setp.le.s64 	%p31, %rd35, %rd11;
	mov.f32 	%f341, 0fFF800000;
	@%p31 bra 	$L__BB255_20;
	setp.eq.s64 	%p32, %rd27, 1;
	setp.eq.s64 	%p33, %rd26, 1;
	add.s64 	%rd84, %rd20, %rd11;
	cvt.u32.u64 	%r84, %rd84;
	div.s32 	%r85, %r84, %r4;
	mul.lo.s32 	%r86, %r85, %r4;
	sub.s32 	%r87, %r84, %r86;
	selp.b32 	%r88, 0, %r85, %p33;
	selp.b32 	%r89, 0, %r87, %p32;
	mul.lo.s32 	%r90, %r6, %r88;
	mad.lo.s32 	%r91, %r7, %r89, %r90;
	shl.b64 	%rd85, %rd84, 32;
	shr.s64 	%rd86, %rd85, 30;
	add.s64 	%rd87, %rd1, %rd86;
	ld.global.f32 	%f102, [%rd87];
	cvt.s64.s32 	%rd88, %r91;
	add.s64 	%rd89, %rd2, %rd88;
	ld.global.u8 	%rs8, [%rd89];
	setp.eq.s16 	%p34, %rs8, 0;
	mul.f32 	%f103, %f102, %f79;
	selp.f32 	%f341, %f78, %f103, %p34;
	max.f32 	%f330, %f330, %f341;
$L__BB255_20:
	setp.le.s64 	%p35, %rd35, %rd12;
	mov.f32 	%f343, 0fFF800000;
	@%p35 bra 	$L__BB255_22;
	setp.eq.s64 	%p36, %rd27, 1;
	setp.eq.s64 	%p37, %rd26, 1;
	add.s64 	%rd90, %rd20, %rd12;
	cvt.u32.u64 	%r92, %rd90;
	div.s32 	%r93, %r92, %r4;
	mul.lo.s32 	%r94, %r93, %r4;
	sub.s32 	%r95, %r92, %r94;
	selp.b32 	%r96, 0, %r93, %p37;
	selp.b32 	%r97, 0, %r95, %p36;
	mul.lo.s32 	%r98, %r6, %r96;
	mad.lo.s32 	%r99, %r7, %r97, %r98;
	shl.b64 	%rd91, %rd90, 32;
	shr.s64 	%rd92, %rd91, 30;
	add.s64 	%rd93, %rd1, %rd92;
	ld.global.f32 	%f105, [%rd93];
	cvt.s64.s32 	%rd94, %r99;
	add.s64 	%rd95, %rd2, %rd94;
	ld.global.u8 	%rs9, [%rd95];
	setp.eq.s16 	%p38, %rs9, 0;
	mul.f32 	%f106, %f105, %f79;
	selp.f32 	%f343, %f78, %f106, %p38;
	max.f32 	%f330, %f330, %f343;
$L__BB255_22:
	setp.le.s64 	%p39, %rd35, %rd13;
	mov.f32 	%f345, 0fFF800000;
	@%p39 bra 	$L__BB255_24;
	setp.eq.s64 	%p40, %rd27, 1;
	setp.eq.s64 	%p41, %rd26, 1;
	add.s64 	%rd96, %rd20, %rd13;
	cvt.u32.u64 	%r100, %rd96;
	div.s32 	%r101, %r100, %r4;
	mul.lo.s32 	%r102, %r101, %r4;
	sub.s32 	%r103, %r100, %r102;
	selp.b32 	%r104, 0, %r101, %p41;
	selp.b32 	%r105, 0, %r103, %p40;
	mul.lo.s32 	%r106, %r6, %r104;
	mad.lo.s32 	%r107, %r7, %r105, %r106;
	shl.b64 	%rd97, %rd96, 32;
	shr.s64 	%rd98, %rd97, 30;
	add.s64 	%rd99, %rd1, %rd98;
	ld.global.f32 	%f108, [%rd99];
	cvt.s64.s32 	%rd100, %r107;
	add.s64 	%rd101, %rd2, %rd100;
	ld.global.u8 	%rs10, [%rd101];
	setp.eq.s16 	%p42, %rs10, 0;
	mul.f32 	%f109, %f108, %f79;
	selp.f32 	%f345, %f78, %f109, %p42;
	max.f32 	%f330, %f330, %f345;
$L__BB255_24:
	setp.le.s64 	%p43, %rd35, %rd14;
	mov.f32 	%f347, 0fFF800000;
	@%p43 bra 	$L__BB255_26;
	setp.eq.s64 	%p44, %rd27, 1;
	setp.eq.s64 	%p45, %rd26, 1;
	add.s64 	%rd102, %rd20, %rd14;
	cvt.u32.u64 	%r108, %rd102;
	div.s32 	%r109, %r108, %r4;
	mul.lo.s32 	%r110, %r109, %r4;
	sub.s32 	%r111, %r108, %r110;
	selp.b32 	%r112, 0, %r109, %p45;
	selp.b32 	%r113, 0, %r111, %p44;
	mul.lo.s32 	%r114, %r6, %r112;
	mad.lo.s32 	%r115, %r7, %r113, %r114;
	shl.b64 	%rd103, %rd102, 32;
	shr.s64 	%rd104, %rd103, 30;
	add.s64 	%rd105, %rd1, %rd104;
	ld.global.f32 	%f111, [%rd105];
	cvt.s64.s32 	%rd106, %r115;
	add.s64 	%rd107, %rd2, %rd106;
	ld.global.u8 	%rs11, [%rd107];
	setp.eq.s16 	%p46, %rs11, 0;
	mul.f32 	%f112, %f111, %f79;
	selp.f32 	%f347, %f78, %f112, %p46;
	max.f32 	%f330, %f330, %f347;
$L__BB255_26:
	setp.le.s64 	%p47, %rd35, %rd15;
	mov.f32 	%f349, 0fFF800000;
	@%p47 bra 	$L__BB255_28;
	setp.eq.s64 	%p48, %rd27, 1;
	setp.eq.s64 	%p49, %rd26, 1;
	add.s64 	%rd108, %rd20, %rd15;
	cvt.u32.u64 	%r116, %rd108;
	div.s32 	%r117, %r116, %r4;
	mul.lo.s32 	%r118, %r117, %r4;
	sub.s32 	%r119, %r116, %r118;
	selp.b32 	%r120, 0, %r117, %p49;
	selp.b32 	%r121, 0, %r119, %p48;
	mul.lo.s32 	%r122, %r6, %r120;
	mad.lo.s32 	%r123, %r7, %r121, %r122;
	shl.b64 	%rd109, %rd108, 32;
	shr.s64 	%rd110, %rd109, 30;
	add.s64 	%rd111, %rd1, %rd110;
	ld.global.f32 	%f114, [%rd111];
	cvt.s64.s32 	%rd112, %r123;
	add.s64 	%rd113, %rd2, %rd112;
	ld.global.u8 	%rs12, [%rd113];
	setp.eq.s16 	%p50, %rs12, 0;
	mul.f32 	%f115, %f114, %f79;
	selp.f32 	%f349, %f78, %f115, %p50;
	max.f32 	%f330, %f330, %f349;
$L__BB255_28:
	setp.le.s64 	%p51, %rd35, %rd16;
	mov.f32 	%f351, 0fFF800000;
	@%p51 bra 	$L__BB255_30;
	setp.eq.s64 	%p52, %rd27, 1;
	setp.eq.s64 	%p53, %rd26, 1;
	add.s64 	%rd114, %rd20, %rd16;
	cvt.u32.u64 	%r124, %rd114;
	div.s32 	%r125, %r124, %r4;
	mul.lo.s32 	%r126, %r125, %r4;
	sub.s32 	%r127, %r124, %r126;
	selp.b32 	%r128, 0, %r125, %p53;
	selp.b32 	%r129, 0, %r127, %p52;
	mul.lo.s32 	%r130, %r6, %r128;
	mad.lo.s32 	%r131, %r7, %r129, %r130;
	shl.b64 	%rd115, %rd114, 32;
	shr.s64 	%rd116, %rd115, 30;
	add.s64 	%rd117, %rd1, %rd116;
	ld.global.f32 	%f117, [%rd117];
	cvt.s64.s32 	%rd118, %r131;
	add.s64 	%rd119, %rd2, %rd118;
	ld.global.u8 	%rs13, [%rd119];
	setp.eq.s16 	%p54, %rs13, 0;
	mul.f32 	%f118, %f117, %f79;
	selp.f32 	%f351, %f78, %f118, %p54;
	max.f32 	%f330, %f330, %f351;
$L__BB255_30:
	setp.le.s64 	%p55, %rd35, %rd17;
	mov.f32 	%f353, 0fFF800000;
	@%p55 bra 	$L__BB255_32;
	setp.eq.s64 	%p56, %rd27, 1;
	setp.eq.s64 	%p57, %rd26, 1;
	add.s64 	%rd120, %rd20, %rd17;
	cvt.u32.u64 	%r132, %rd120;
	div.s32 	%r133, %r132, %r4;
	mul.lo.s32 	%r134, %r133, %r4;
	sub.s32 	%r135, %r132, %r134;
	selp.b32 	%r136, 0, %r133, %p57;
	selp.b32 	%r137, 0, %r135, %p56;
	mul.lo.s32 	%r138, %r6, %r136;
	mad.lo.s32 	%r139, %r7, %r137, %r138;
	shl.b64 	%rd121, %rd120, 32;
	shr.s64 	%rd122, %rd121, 30;
	add.s64 	%rd123, %rd1, %rd122;
	ld.global.f32 	%f120, [%rd123];
	cvt.s64.s32 	%rd124, %r139;
	add.s64 	%rd125, %rd2, %rd124;
	ld.global.u8 	%rs14, [%rd125];
	setp.eq.s16 	%p58, %rs14, 0;
	mul.f32 	%f121, %f120, %f79;
	selp.f32 	%f353, %f78, %f121, %p58;
	max.f32 	%f330, %f330, %f353;
$L__BB255_32:
	mov.u32 	%r140, %tid.x;
	add.s32 	%r141, %r140, 448;
	cvt.u64.u32 	%rd126, %r141;
	setp.le.s64 	%p59, %rd35, %rd126;
	mov.f32 	%f355, 0fFF800000;
	@%p59 bra 	$L__BB255_34;
	setp.eq.s64 	%p60, %rd27, 1;
	setp.eq.s64 	%p61, %rd26, 1;
	mov.u32 	%r142, %tid.x;
	add.s32 	%r143, %r142, 448;
	cvt.u64.u32 	%rd127, %r143;
	add.s64 	%rd128, %rd20, %rd127;
	cvt.u32.u64 	%r144, %rd128;
	div.s32 	%r145, %r144, %r4;
	mul.lo.s32 	%r146, %r145, %r4;
	sub.s32 	%r147, %r144, %r146;
	selp.b32 	%r148, 0, %r145, %p61;
	selp.b32 	%r149, 0, %r147, %p60;
	mul.lo.s32 	%r150, %r6, %r148;
	mad.lo.s32 	%r151, %r7, %r149, %r150;
	shl.b64 	%rd129, %rd128, 32;
	shr.s64 	%rd130, %rd129, 30;
	add.s64 	%rd131, %rd1, %rd130;
	ld.global.f32 	%f123, [%rd131];
	cvt.s64.s32 	%rd132, %r151;
	add.s64 	%rd133, %rd2, %rd132;
	ld.global.u8 	%rs15, [%rd133];
	setp.eq.s16 	%p62, %rs15, 0;
	mul.f32 	%f124, %f123, %f79;
	selp.f32 	%f355, %f78, %f124, %p62;
	max.f32 	%f330, %f330, %f355;
$L__BB255_34:
	mov.u32 	%r152, %tid.x;
	cvt.u64.u32 	%rd134, %r152;
	setp.le.s64 	%p63, %rd35, %rd134;
	mov.b32 	%r153, %f330;
	shfl.sync.bfly.b32	%r154|%p64, %r153, 16, 31, -1;
	mov.b32 	%f125, %r154;
	max.f32 	%f126, %f330, %f125;
	mov.b32 	%r155, %f126;
	shfl.sync.bfly.b32	%r156|%p65, %r155, 8, 31, -1;
	mov.b32 	%f127, %r156;
	max.f32 	%f128, %f126, %f127;
	mov.b32 	%r157, %f128;
	shfl.sync.bfly.b32	%r158|%p66, %r157, 4, 31, -1;
	mov.b32 	%f129, %r158;
	max.f32 	%f130, %f128, %f129;
	mov.b32 	%r159, %f130;
	shfl.sync.bfly.b32	%r160|%p67, %r159, 2, 31, -1;
	mov.b32 	%f131, %r160;
	max.f32 	%f132, %f130, %f131;
	mov.b32 	%r161, %f132;
	shfl.sync.bfly.b32	%r162|%p68, %r161, 1, 31, -1;
	mov.b32 	%f133, %r162;
	max.f32 	%f134, %f132, %f133;
	sub.f32 	%f135, %f327, %f134;
	fma.rn.f32 	%f136, %f135, 0f3BBB989D, 0f3F000000;
	cvt.sat.f32.f32 	%f137, %f136;
	mov.f32 	%f138, 0f4B400001;
	mov.f32 	%f139, 0f437C0000;
	fma.rm.f32 	%f140, %f137, %f139, %f138;
	add.f32 	%f141, %f140, 0fCB40007F;
	neg.f32 	%f142, %f141;
	fma.rn.f32 	%f143, %f135, 0f3FB8AA3B, %f142;
	fma.rn.f32 	%f144, %f135, 0f32A57060, %f143;
	mov.b32 	%r163, %f140;
	shl.b32 	%r164, %r163, 23;
	mov.b32 	%f145, %r164;
	ex2.approx.ftz.f32 	%f146, %f144;
	mul.f32 	%f147, %f146, %f145;
	add.f32 	%f148, %f147, 0f00000000;
	sub.f32 	%f149, %f329, %f134;
	fma.rn.f32 	%f150, %f149, 0f3BBB989D, 0f3F000000;
	cvt.sat.f32.f32 	%f151, %f150;
	fma.rm.f32 	%f152, %f151, %f139, %f138;
	add.f32 	%f153, %f152, 0fCB40007F;
	neg.f32 	%f154, %f153;
	fma.rn.f32 	%f155, %f149, 0f3FB8AA3B, %f154;
	fma.rn.f32 	%f156, %f149, 0f32A57060, %f155;
	mov.b32 	%r165, %f152;
	shl.b32 	%r166, %r165, 23;
	mov.b32 	%f157, %r166;
	ex2.approx.ftz.f32 	%f158, %f156;
	mul.f32 	%f159, %f158, %f157;
	add.f32 	%f160, %f148, %f159;
	sub.f32 	%f161, %f331, %f134;
	fma.rn.f32 	%f162, %f161, 0f3BBB989D, 0f3F000000;
	cvt.sat.f32.f32 	%f163, %f162;
	fma.rm.f32 	%f164, %f163, %f139, %f138;
	add.f32 	%f165, %f164, 0fCB40007F;
	neg.f32 	%f166, %f165;
	fma.rn.f32 	%f167, %f161, 0f3FB8AA3B, %f166;
	fma.rn.f32 	%f168, %f161, 0f32A57060, %f167;
	mov.b32 	%r167, %f164;
	shl.b32 	%r168, %r167, 23;
	mov.b32 	%f169, %r168;
	ex2.approx.ftz.f32 	%f170, %f168;
	mul.f32 	%f171, %f170, %f169;
	add.f32 	%f172, %f160, %f171;
	sub.f32 	%f173, %f333, %f134;
	fma.rn.f32 	%f174, %f173, 0f3BBB989D, 0f3F000000;
	cvt.sat.f32.f32 	%f175, %f174;
	fma.rm.f32 	%f176, %f175, %f139, %f138;
	add.f32 	%f177, %f176, 0fCB40007F;
	neg.f32 	%f178, %f177;
	fma.rn.f32 	%f179, %f173, 0f3FB8AA3B, %f178;
	fma.rn.f32 	%f180, %f173, 0f32A57060, %f179;
	mov.b32 	%r169, %f176;
	shl.b32 	%r170, %r169, 23;
	mov.b32 	%f181, %r170;
	ex2.approx.ftz.f32 	%f182, %f180;
	mul.f32 	%f183, %f182, %f181;
	add.f32 	%f184, %f172, %f183;
	sub.f32 	%f185, %f335, %f134;
	fma.rn.f32 	%f186, %f185, 0f3BBB989D, 0f3F000000;
	cvt.sat.f32.f32 	%f187, %f186;
	fma.rm.f32 	%f188, %f187, %f139, %f138;
	add.f32 	%f189, %f188, 0fCB40007F;
	neg.f32 	%f190, %f189;
	fma.rn.f32 	%f191, %f185, 0f3FB8AA3B, %f190;
	fma.rn.f32 	%f192, %f185, 0f32A57060, %f191;
	mov.b32 	%r171, %f188;
	shl.b32 	%r172, %r171, 23;
	mov.b32 	%f193, %r172;
	ex2.approx.ftz.f32 	%f194, %f192;
	mul.f32 	%f195, %f194, %f193;
	add.f32 	%f196, %f184, %f195;
	sub.f32 	%f197, %f337, %f134;
	fma.rn.f32 	%f198, %f197, 0f3BBB989D, 0f3F000000;
	cvt.sat.f32.f32 	%f199, %f198;
	fma.rm.f32 	%f200, %f199, %f139, %f138;
	add.f32 	%f201, %f200, 0fCB40007F;
	neg.f32 	%f202, %f201;
	fma.rn.f32 	%f203, %f197, 0f3FB8AA3B, %f202;
	fma.rn.f32 	%f204, %f197, 0f32A57060, %f203;
	mov.b32 	%r173, %f200;
	shl.b32 	%r174, %r173, 23;
	mov.b32 	%f205, %r174;
	ex2.approx.ftz.f32 	%f206, %f204;
	mul.f32 	%f207, %f206, %f205;
	add.f32 	%f208, %f196, %f207;
	sub.f32 	%f209, %f339, %f134;
	fma.rn.f32 	%f210, %f209, 0f3BBB989D, 0f3F000000;
	cvt.sat.f32.f32 	%f211, %f210;
	fma.rm.f32 	%f212, %f211, %f139, %f138;
	add.f32 	%f213, %f212, 0fCB40007F;
	neg.f32 	%f214, %f213;
	fma.rn.f32 	%f215, %f209, 0f3FB8AA3B, %f214;
	fma.rn.f32 	%f216, %f209, 0f32A57060, %f215;
	mov.b32 	%r175, %f212;
	shl.b32 	%r176, %r175, 23;
	mov.b32 	%f217, %r176;
	ex2.approx.ftz.f32 	%f218, %f216;
	mul.f32 	%f219, %f218, %f217;
	add.f32 	%f220, %f208, %f219;
	sub.f32 	%f221, %f341, %f134;
	fma.rn.f32 	%f222, %f221, 0f3BBB989D, 0f3F000000;
	cvt.sat.f32.f32 	%f223, %f222;
	fma.rm.f32 	%f224, %f223, %f139, %f138;
	add.f32 	%f225, %f224, 0fCB40007F;
	neg.f32 	%f226, %f225;
	fma.rn.f32 	%f227, %f221, 0f3FB8AA3B, %f226;
	fma.rn.f32 	%f228, %f221, 0f32A57060, %f227;
	mov.b32 	%r177, %f224;
	shl.b32 	%r178, %r177, 23;
	mov.b32 	%f229, %r178;
	ex2.approx.ftz.f32 	%f230, %f228;
	mul.f32 	%f231, %f230, %f229;
	add.f32 	%f232, %f220, %f231;
	sub.f32 	%f233, %f343, %f134;
	fma.rn.f32 	%f234, %f233, 0f3BBB989D, 0f3F000000;
	cvt.sat.f32.f32 	%f235, %f234;
	fma.rm.f32 	%f236, %f235, %f139, %f138;
	add.f32 	%f237, %f236, 0fCB40007F;
	neg.f32 	%f238, %f237;
	fma.rn.f32 	%f239, %f233, 0f3FB8AA3B, %f238;
	fma.rn.f32 	%f240, %f233, 0f32A57060, %f239;
	mov.b32 	%r179, %f236;
	shl.b32 	%r180, %r179, 23;
	mov.b32 	%f241, %r180;
	ex2.approx.ftz.f32 	%f242, %f240;
	mul.f32 	%f243, %f242, %f241;
	add.f32 	%f244, %f232, %f243;
	sub.f32 	%f245, %f345, %f134;
	fma.rn.f32 	%f246, %f245, 0f3BBB989D, 0f3F000000;
	cvt.sat.f32.f32 	%f247, %f246;
	fma.rm.f32 	%f248, %f247, %f139, %f138;
	add.f32 	%f249, %f248, 0fCB40007F;
	neg.f32 	%f250, %f249;
	fma.rn.f32 	%f251, %f245, 0f3FB8AA3B, %f250;
	fma.rn.f32 	%f252, %f245, 0f32A57060, %f251;
	mov.b32 	%r181, %f248;
	shl.b32 	%r182, %r181, 23;
	mov.b32 	%f253, %r182;
	ex2.approx.ftz.f32 	%f254, %f252;
	mul.f32 	%f255, %f254, %f253;
	add.f32 	%f256, %f244, %f255;
	sub.f32 	%f257, %f347, %f134;
	fma.rn.f32 	%f258, %f257, 0f3BBB989D, 0f3F000000;
	cvt.sat.f32.f32 	%f259, %f258;
	fma.rm.f32 	%f260, %f259, %f139, %f138;
	add.f32 	%f261, %f260, 0fCB40007F;
	neg.f32 	%f262, %f261;
	fma.rn.f32 	%f263, %f257, 0f3FB8AA3B, %f262;
	fma.rn.f32 	%f264, %f257, 0f32A57060, %f263;
	mov.b32 	%r183, %f260;
	shl.b32 	%r184, %r183, 23;
	mov.b32 	%f265, %r184;
	ex2.approx.ftz.f32 	%f266, %f264;
	mul.f32 	%f267, %f266, %f265;
	add.f32 	%f268, %f256, %f267;
	sub.f32 	%f269, %f349, %f134;
	fma.rn.f32 	%f270, %f269, 0f3BBB989D, 0f3F000000;
	cvt.sat.f32.f32 	%f271, %f270;
	fma.rm.f32 	%f272, %f271, %f139, %f138;
	add.f32 	%f273, %f272, 0fCB40007F;
	neg.f32 	%f274, %f273;
	fma.rn.f32 	%f275, %f269, 0f3FB8AA3B, %f274;
	fma.rn.f32 	%f276, %f269, 0f32A57060, %f275;
	mov.b32 	%r185, %f272;
	shl.b32 	%r186, %r185, 23;
	mov.b32 	%f277, %r186;
	ex2.approx.ftz.f32 	%f278, %f276;
	mul.f32 	%f279, %f278, %f277;
	add.f32 	%f280, %f268, %f279;
	sub.f32 	%f281, %f351, %f134;
	fma.rn.f32 	%f282, %f281, 0f3BBB989D, 0f3F000000;
	cvt.sat.f32.f32 	%f283, %f282;
	fma.rm.f32 	%f284, %f283, %f139, %f138;
	add.f32 	%f285, %f284, 0fCB40007F;
	neg.f32 	%f286, %f285;
	fma.rn.f32 	%f287, %f281, 0f3FB8AA3B, %f286;
	fma.rn.f32 	%f288, %f281, 0f32A57060, %f287;
	mov.b32 	%r187, %f284;
	shl.b32 	%r188, %r187, 23;
	mov.b32 	%f289, %r188;
	ex2.approx.ftz.f32 	%f290, %f288;
	mul.f32 	%f291, %f290, %f289;
	add.f32 	%f292, %f280, %f291;
	sub.f32 	%f293, %f353, %f134;
	fma.rn.f32 	%f294, %f293, 0f3BBB989D, 0f3F000000;
	cvt.sat.f32.f32 	%f295, %f294;
	fma.rm.f32 	%f296, %f295, %f139, %f138;
	add.f32 	%f297, %f296, 0fCB40007F;
	neg.f32 	%f298, %f297;
	fma.rn.f32 	%f299, %f293, 0f3FB8AA3B, %f298;
	fma.rn.f32 	%f300, %f293, 0f32A57060, %f299;
	mov.b32 	%r189, %f296;
	shl.b32 	%r190, %r189, 23;
	mov.b32 	%f301, %r190;
	ex2.approx.ftz.f32 	%f302, %f300;
	mul.f32 	%f303, %f302, %f301;
	add.f32 	%f304, %f292, %f303;
	sub.f32 	%f305, %f355, %f134;
	fma.rn.f32 	%f306, %f305, 0f3BBB989D, 0f3F000000;
	cvt.sat.f32.f32 	%f307, %f306;
	fma.rm.f32 	%f308, %f307, %f139, %f138;
	add.f32 	%f309, %f308, 0fCB40007F;
	neg.f32 	%f310, %f309;
	fma.rn.f32 	%f311, %f305, 0f3FB8AA3B, %f310;
	fma.rn.f32 	%f312, %f305, 0f32A57060, %f311;
	mov.b32 	%r191, %f308;
	shl.b32 	%r192, %r191, 23;
	mov.b32 	%f313, %r192;
	ex2.approx.ftz.f32 	%f314, %f312;
	mul.f32 	%f315, %f314, %f313;
	add.f32 	%f316, %f304, %f315;
	mov.b32 	%r193, %f316;
	shfl.sync.bfly.b32	%r194|%p69, %r193, 16, 31, -1;
	mov.b32 	%f317, %r194;
	add.f32 	%f318, %f316, %f317;
	mov.b32 	%r195, %f318;
	shfl.sync.bfly.b32	%r196|%p70, %r195, 8, 31, -1;
	mov.b32 	%f319, %r196;
	add.f32 	%f320, %f318, %f319;
	mov.b32 	%r197, %f320;
	shfl.sync.bfly.b32	%r198|%p71, %r197, 4, 31, -1;
	mov.b32 	%f321, %r198;
	add.f32 	%f322, %f320, %f321;
	mov.b32 	%r199, %f322;
	shfl.sync.bfly.b32	%r200|%p72, %r199, 2, 31, -1;
	mov.b32 	%f323, %r200;
	add.f32 	%f324, %f322, %f323;
	mov.b32 	%r201, %f324;
	shfl.sync.bfly.b32	%r202|%p73, %r201, 1, 31, -1;
	mov.b32 	%f325, %r202;
	add.f32 	%f326, %f324, %f325;
	div.rn.f32 	%f63, %f147, %f326;
	div.rn.f32 	%f64, %f159, %f326;
	div.rn.f32 	%f65, %f171, %f326;
	div.rn.f32 	%f66, %f183, %f326;
	div.rn.f32 	%f67, %f195, %f326;
	div.rn.f32 	%f68, %f207, %f326;
	div.rn.f32 	%f69, %f219, %f326;
	div.rn.f32 	%f70, %f231, %f326;
	div.rn.f32 	%f71, %f243, %f326;
	div.rn.f32 	%f72, %f255, %f326;
	div.rn.f32 	%f73, %f267, %f326;
	div.rn.f32 	%f74, %f279, %f326;
	div.rn.f32 	%f75, %f291, %f326;
	div.rn.f32 	%f76, %f303, %f326;
	div.rn.f32 	%f77, %f315, %f326;
	mad.lo.s64 	%rd135, %rd143, %rd33, %rd134;
	cvta.to.global.u64 	%rd136, %rd32;
	shl.b64 	%rd137, %rd135, 2;
	add.s64 	%rd22, %rd136, %rd137;
	@%p63 bra 	$L__BB255_36;
	st.global.f32 	[%rd22], %f63;
$L__BB255_36:
	mov.u32 	%r203, %tid.x;
	add.s32 	%r204, %r203, 32;
	cvt.u64.u32 	%rd138, %r204;
	setp.le.s64 	%p74, %rd35, %rd138;
	@%p74 bra 	$L__BB255_38;
	st.global.f32 	[%rd22+128], %f64;
$L__BB255_38:
	setp.le.s64 	%p75, %rd35, %rd6;
	@%p75 bra 	$L__BB255_40;
	st.global.f32 	[%rd22+256], %f65;
$L__BB255_40:
	setp.le.s64 	%p76, %rd35, %rd7;
	@%p76 bra 	$L__BB255_42;
	st.global.f32 	[%rd22+384], %f66;
$L__BB255_42:
	setp.le.s64 	%p77, %rd35, %rd8;
	@%p77 bra 	$L__BB255_44;
	st.global.f32 	[%rd22+512], %f67;
$L__BB255_44:
	setp.le.s64 	%p78, %rd35, %rd9;
	@%p78 bra 	$L__BB255_46;
	st.global.f32 	[%rd22+640], %f68;
$L__BB255_46:
	setp.le.s64 	%p79, %rd35, %rd10;
	@%p79 bra 	$L__BB255_48;
	st.global.f32 	[%rd22+768], %f69;
$L__BB255_48:
	setp.le.s64 	%p80, %rd35, %rd11;
	@%p80 bra 	$L__BB255_50;
	st.global.f32 	[%rd22+896], %f70;
$L__BB255_50:
	setp.le.s64 	%p81, %rd35, %rd12;
	@%p81 bra 	$L__BB255_52;
	st.global.f32 	[%rd22+1024], %f71;
$L__BB255_52:
	setp.le.s64 	%p82, %rd35, %rd13;
	@%p82 bra 	$L__BB255_54;
	st.global.f32 	[%rd22+1152], %f72;
$L__BB255_54:
	setp.le.s64 	%p83, %rd35, %rd14;
	@%p83 bra 	$L__BB255_56;
	st.global.f32 	[%rd22+1280], %f73;
$L__BB255_56:
	setp.le.s64 	%p84, %rd35, %rd15;
	@%p84 bra 	$L__BB255_58;
	st.global.f32 	[%rd22+1408], %f74;
$L__BB255_58:
	setp.le.s64 	%p85, %rd35, %rd16;
	@%p85 bra 	$L__BB255_60;
	st.global.f32 	[%rd22+1536], %f75;
$L__BB255_60:
	setp.le.s64 	%p86, %rd35, %rd17;
	@%p86 bra 	$L__BB255_62;
	st.global.f32 	[%rd22+1664], %f76;
$L__BB255_62:
	mov.u32 	%r205, %tid.x;
	add.s32 	%r206, %r205, 448;
	cvt.u64.u32 	%rd139, %r206;
	setp.le.s64 	%p87, %rd35, %rd139;
	@%p87 bra 	$L__BB255_64;
	st.global.f32 	[%rd22+1792], %f77;
$L__BB255_64:
	ld.param.u64 	%rd142, [_Z15SoftmaxWarpImplI22BroadcastScaleMaskLoadIffbLm2EiE11DirectStoreIffEfLi1ELi15ELi32ELi1ELb1EL9Algorithm0EEvT_T0_ll_param_2];
	mov.u32 	%r207, %nctaid.x;
	mov.u32 	%r208, %ntid.y;
	mul.lo.s32 	%r209, %r207, %r208;
	cvt.s64.s32 	%rd140, %r209;
	add.s64 	%rd143, %rd143, %rd140;
	setp.lt.s64 	%p88, %rd143, %rd142;
	@%p88 bra 	$L__BB255_4;
$L__BB255_65:
	ret;

}
	// .globl	_Z15SoftmaxWarpImplI22BroadcastScaleMaskLoadIffbLm2EiE11DirectStoreIffEfLi1ELi16ELi32ELi1ELb0EL9Algorithm0EEvT_T0_ll
.visible .entry _Z15SoftmaxWarpImplI22BroadcastScaleMaskLoadIffbLm2EiE11DirectStoreIffEfLi1ELi16ELi32ELi1ELb0EL9Algorithm0EEvT_T0_ll(
	.param .align 8 .b8 _Z15SoftmaxWarpImplI22BroadcastScaleMaskLoadIffbLm2EiE11DirectStoreIffEfLi1ELi16ELi32ELi1ELb0EL9Algorithm0EEvT_T0_ll_param_0[88],
	.param .align 8 .b8 _Z15SoftmaxWarpImplI22BroadcastScaleMaskLoadIffbLm2EiE11DirectStoreIffEfLi1ELi16ELi32ELi1ELb0EL9Algorithm0EEvT_T0_ll_param_1[16],
	.param .u64 _Z15SoftmaxWarpImplI22BroadcastScaleMaskLoadIffbLm2EiE11DirectStoreIffEfLi1ELi16ELi32ELi1ELb0EL9Algorithm0EEvT_T0_ll_param_2,
	.param .u64 _Z15SoftmaxWarpImplI22BroadcastScaleMaskLoadIffbLm2EiE11DirectStoreIffEfLi1ELi16ELi32ELi1ELb0EL9Algorithm0EEvT_T0_ll_param_3
)
{
	.reg .pred 	%p<32>;
	.reg .b16 	%rs<17>;
	.reg .b32 	%r<195>;
	.reg .b32 	%f<299>;
	.reg .b64 	%rd<131>;

	ld.param.v2.f32 	{%f3, %f4}, [_Z15SoftmaxWarpImplI22BroadcastScaleMaskLoadIffbLm2EiE11DirectStoreIffEfLi1ELi16ELi32ELi1ELb0EL9Algorithm0EEvT_T0_ll_param_0+80];
	ld.param.u64 	%rd22, [_Z15SoftmaxWarpImplI22BroadcastScaleMaskLoadIffbLm2EiE11DirectStoreIffEfLi1ELi16ELi32ELi1ELb0EL9Algorithm0EEvT_T0_ll_param_0+72];
	ld.param.v2.u32 	{%r7, %r8}, [_Z15SoftmaxWarpImplI22BroadcastScaleMaskLoadIffbLm2EiE11DirectStoreIffEfLi1ELi16ELi32ELi1ELb0EL9Algorithm0EEvT_T0_ll_param_0+56];
	ld.param.v2.u32 	{%r5, %r6}, [_Z15SoftmaxWarpImplI22BroadcastScaleMaskLoadIffbLm2EiE11DirectStoreIffEfLi1ELi16ELi32ELi1ELb0EL9Algorithm0EEvT_T0_ll_param_0+40];
	ld.param.u64 	%rd18, [_Z15SoftmaxWarpImplI22BroadcastScaleMaskLoadIffbLm2EiE11DirectStoreIffEfLi1ELi16ELi32ELi1ELb0EL9Algorithm0EEvT_T0_ll_param_0+24];
	ld.param.u64 	%rd17, [_Z15SoftmaxWarpImplI22BroadcastScaleMaskLoadIffbLm2EiE11DirectStoreIffEfLi1ELi16ELi32ELi1ELb0EL9Algorithm0EEvT_T0_ll_param_0+16];
	ld.param.u64 	%rd16, [_Z15SoftmaxWarpImplI22BroadcastScaleMaskLoadIffbLm2EiE11DirectStoreIffEfLi1ELi16ELi32ELi1ELb0EL9Algorithm0EEvT_T0_ll_param_0+8];
	ld.param.u64 	%rd15, [_Z15SoftmaxWarpImplI22BroadcastScaleMaskLoadIffbLm2EiE11DirectStoreIffEfLi1ELi16ELi32ELi1ELb0EL9Algorithm0EEvT_T0_ll_param_0];
	ld.param.u64 	%rd5, [_Z15SoftmaxWarpImplI22BroadcastScaleMaskLoadIffbLm2EiE11DirectStoreIffEfLi1ELi16ELi32ELi1ELb0EL9Algorithm0EEvT_T0_ll_param_1];
	ld.param.u64 	%rd6, [_Z15SoftmaxWarpImplI22BroadcastScaleMaskLoadIffbLm2EiE11DirectStoreIffEfLi1ELi16ELi32ELi1ELb0EL9Algorithm0EEvT_T0_ll_param_1+8];
	ld.param.u64 	%rd23, [_Z15SoftmaxWarpImplI22BroadcastScaleMaskLoadIffbLm2EiE11DirectStoreIffEfLi1ELi16ELi32ELi1ELb0EL9Algorithm0EEvT_T0_ll_param_2];
	ld.param.u64 	%rd24, [_Z15SoftmaxWarpImplI22BroadcastScaleMaskLoadIffbLm2EiE11DirectStoreIffEfLi1ELi16ELi32ELi1ELb0EL9Algorithm0EEvT_T0_ll_param_3];
	setp.lt.s64 	%p1, %rd24, 513;
	@%p1 bra 	$L__BB256_2;
	mov.u64 	%rd25, $str;
	cvta.global.u64 	%rd26, %rd25;
	mov.u64 	%rd27, $str$1;
	cvta.global.u64 	%rd28, %rd27;
	mov.u64 	%rd29, __unnamed_252;
	cvta.global.u64 	%rd30, %rd29;
	{ // callseq 251, 0
	.param .b64 param0;
	st.param.b64 	[param0], %rd26;
	.param .b64 param1;
	st.param.b64 	[param1], %rd28;
	.param .b32 param2;
	st.param.b32 	[param2], 219;
	.param .b64 param3;
	st.param.b64 	[param3], %rd30;
	.param .b64 param4;
	st.param.b64 	[param4], 1;
	call.uni 
	__assertfail, 
	(
	param0, 
	param1, 
	param2, 
	param3, 
	param4
	);
	} // callseq 251
$L__BB256_2:
	mov.u32 	%r9, %ctaid.x;
	mov.u32 	%r10, %ntid.y;
	mov.u32 	%r11, %tid.y;
	mad.lo.s32 	%r12, %r9, %r10, %r11;
	mov.u32 	%r13, %nctaid.x;
	mul.lo.s32 	%r4, %r13, %r10;
	cvt.s64.s32 	%rd130, %r12;
	setp.le.s64 	%p2, %rd23, %rd130;
	@%p2 bra 	$L__BB256_5;
	cvta.to.global.u64 	%rd8, %rd15;
	cvta.to.global.u64 	%rd9, %rd16;
	mov.u32 	%r14, %tid.x;
	cvt.u64.u32 	%rd10, %r14;
	cvta.to.global.u64 	%rd11, %rd5;
	cvt.s64.s32 	%rd12, %r4;
$L__BB256_4:
	setp.eq.s64 	%p3, %rd18, 1;
	setp.eq.s64 	%p4, %rd17, 1;
	mad.lo.s64 	%rd31, %rd22, %rd130, %rd10;
	cvt.u32.u64 	%r15, %rd31;
	div.s32 	%r16, %r15, %r5;
	mul.lo.s32 	%r17, %r16, %r5;
	sub.s32 	%r18, %r15, %r17;
	selp.b32 	%r19, 0, %r16, %p4;
	selp.b32 	%r20, 0, %r18, %p3;
	mul.lo.s32 	%r21, %r7, %r19;
	mad.lo.s32 	%r22, %r8, %r20, %r21;
	shl.b64 	%rd32, %rd31, 32;
	shr.s64 	%rd33, %rd32, 30;
	add.s64 	%rd34, %rd8, %rd33;
	ld.global.f32 	%f5, [%rd34];
	cvt.s64.s32 	%rd35, %r22;
	add.s64 	%rd36, %rd9, %rd35;
	ld.global.u8 	%rs1, [%rd36];
	setp.eq.s16 	%p5, %rs1, 0;
	mul.f32 	%f6, %f5, %f4;
	selp.f32 	%f7, %f3, %f6, %p5;
	max.f32 	%f8, %f7, 0fFF800000;
	add.s64 	%rd37, %rd31, 32;
	cvt.u32.u64 	%r23, %rd37;
	div.s32 	%r24, %r23, %r5;
	mul.lo.s32 	%r25, %r24, %r5;
	sub.s32 	%r26, %r23, %r25;
	selp.b32 	%r27, 0, %r24, %p4;
	selp.b32 	%r28, 0, %r26, %p3;
	mul.lo.s32 	%r29, %r7, %r27;
	mad.lo.s32 	%r30, %r8, %r28, %r29;
	shl.b64 	%rd38, %rd37, 32;
	shr.s64 	%rd39, %rd38, 30;
	add.s64 	%rd40, %rd8, %rd39;
	ld.global.f32 	%f9, [%rd40];
	cvt.s64.s32 	%rd41, %r30;
	add.s64 	%rd42, %rd9, %rd41;
	ld.global.u8 	%rs2, [%rd42];
	setp.eq.s16 	%p6, %rs2, 0;
	mul.f32 	%f10, %f9, %f4;
	selp.f32 	%f11, %f3, %f10, %p6;
	max.f32 	%f12, %f8, %f11;
	add.s64 	%rd43, %rd31, 64;
	cvt.u32.u64 	%r31, %rd43;
	div.s32 	%r32, %r31, %r5;
	mul.lo.s32 	%r33, %r32, %r5;
	sub.s32 	%r34, %r31, %r33;
	selp.b32 	%r35, 0, %r32, %p4;
	selp.b32 	%r36, 0, %r34, %p3;
	mul.lo.s32 	%r37, %r7, %r35;
	mad.lo.s32 	%r38, %r8, %r36, %r37;
	shl.b64 	%rd44, %rd43, 32;
	shr.s64 	%rd45, %rd44, 30;
	add.s64 	%rd46, %rd8, %rd45;
	ld.global.f32 	%f13, [%rd46];
	cvt.s64.s32 	%rd47, %r38;
	add.s64 	%rd48, %rd9, %rd47;
	ld.global.u8 	%rs3, [%rd48];
	setp.eq.s16 	%p7, %rs3, 0;
	mul.f32 	%f14, %f13, %f4;
	selp.f32 	%f15, %f3, %f14, %p7;
	max.f32 	%f16, %f12, %f15;
	add.s64 	%rd49, %rd31, 96;
	cvt.u32.u64 	%r39, %rd49;
	div.s32 	%r40, %r39, %r5;
	mul.lo.s32 	%r41, %r40, %r5;
	sub.s32 	%r42, %r39, %r41;
	selp.b32 	%r43, 0, %r40, %p4;
	selp.b32 	%r44, 0, %r42, %p3;
	mul.lo.s32 	%r45, %r7, %r43;
	mad.lo.s32 	%r46, %r8, %r44, %r45;
	shl.b64 	%rd50, %rd49, 32;
	shr.s64 	%rd51, %rd50, 30;
	add.s64 	%rd52, %rd8, %rd51;
	ld.global.f32 	%f17, [%rd52];
	cvt.s64.s32 	%rd53, %r46;
	add.s64 	%rd54, %rd9, %rd53;
	ld.global.u8 	%rs4, [%rd54];
	setp.eq.s16 	%p8, %rs4, 0;
	mul.f32 	%f18, %f17, %f4;
	selp.f32 	%f19, %f3, %f18, %p8;
	max.f32 	%f20, %f16, %f19;
	add.s64 	%rd55, %rd31, 128;
	cvt.u32.u64 	%r47, %rd55;
	div.s32 	%r48, %r47, %r5;
	mul.lo.s32 	%r49, %r48, %r5;
	sub.s32 	%r50, %r47, %r49;
	selp.b32 	%r51, 0, %r48, %p4;
	selp.b32 	%r52, 0, %r50, %p3;
	mul.lo.s32 	%r53, %r7, %r51;
	mad.lo.s32 	%r54, %r8, %r52, %r53;
	shl.b64 	%rd56, %rd55, 32;
	shr.s64 	%rd57, %rd56, 30;
	add.s64 	%rd58, %rd8, %rd57;
	ld.global.f32 	%f21, [%rd58];
	cvt.s64.s32 	%rd59, %r54;
	add.s64 	%rd60, %rd9, %rd59;
	ld.global.u8 	%rs5, [%rd60];
	setp.eq.s16 	%p9, %rs5, 0;
	mul.f32 	%f22, %f21, %f4;
	selp.f32 	%f23, %f3, %f22, %p9;
	max.f32 	%f24, %f20, %f23;
	add.s64 	%rd61, %rd31, 160;
	cvt.u32.u64 	%r55, %rd61;
	div.s32 	%r56, %r55, %r5;
	mul.lo.s32 	%r57, %r56, %r5;
	sub.s32 	%r58, %r55, %r57;
	selp.b32 	%r59, 0, %r56, %p4;
	selp.b32 	%r60, 0, %r58, %p3;
	mul.lo.s32 	%r61, %r7, %r59;
	mad.lo.s32 	%r62, %r8, %r60, %r61;
	shl.b64 	%rd62, %rd61, 32;
	shr.s64 	%rd63, %rd62, 30;
	add.s64 	%rd64, %rd8, %rd63;
	ld.global.f32 	%f25, [%rd64];
	cvt.s64.s32 	%rd65, %r62;
	add.s64 	%rd66, %rd9, %rd65;
	ld.global.u8 	%rs6, [%rd66];
	setp.eq.s16 	%p10, %rs6, 0;
	mul.f32 	%f26, %f25, %f4;
	selp.f32 	%f27, %f3, %f26, %p10;
	max.f32 	%f28, %f24, %f27;
	add.s64 	%rd67, %rd31, 192;
	cvt.u32.u64 	%r63, %rd67;
	div.s32 	%r64, %r63, %r5;
	mul.lo.s32 	%r65, %r64, %r5;
	sub.s32 	%r66, %r63, %r65;
	selp.b32 	%r67, 0, %r64, %p4;
	selp.b32 	%r68, 0, %r66, %p3;
	mul.lo.s32 	%r69, %r7, %r67;
	mad.lo.s32 	%r70, %r8, %r68, %r69;
	shl.b64 	%rd68, %rd67, 32;
	shr.s64 	%rd69, %rd68, 30;
	add.s64 	%rd70, %rd8, %rd69;
	ld.global.f32 	%f29, [%rd70];
	cvt.s64.s32 	%rd71, %r70;
	add.s64 	%rd72, %rd9, %rd71;
	ld.global.u8 	%rs7, [%rd72];
	setp.eq.s16 	%p11, %rs7, 0;
	mul.f32 	%f30, %f29, %f4;
	selp.f32 	%f31, %f3, %f30, %p11;
	max.f32 	%f32, %f28, %f31;
	add.s64 	%rd73, %rd31, 224;
	cvt.u32.u64 	%r71, %rd73;
	div.s32 	%r72, %r71, %r5;
	mul.lo.s32 	%r73, %r72, %r5;
	sub.s32 	%r74, %r71, %r73;
	selp.b32 	%r75, 0, %r72, %p4;
	selp.b32 	%r76, 0, %r74, %p3;
	mul.lo.s32 	%r77, %r7, %r75;
	mad.lo.s32 	%r78, %r8, %r76, %r77;
	shl.b64 	%rd74, %rd73, 32;
	shr.s64 	%rd75, %rd74, 30;
	add.s64 	%rd76, %rd8, %rd75;
	ld.global.f32 	%f33, [%rd76];
	cvt.s64.s32 	%rd77, %r78;
	add.s64 	%rd78, %rd9, %rd77;
	ld.global.u8 	%rs8, [%rd78];
	setp.eq.s16 	%p12, %rs8, 0;
	mul.f32 	%f34, %f33, %f4;
	selp.f32 	%f35, %f3, %f34, %p12;
	max.f32 	%f36, %f32, %f35;
	add.s64 	%rd79, %rd31, 256;
	cvt.u32.u64 	%r79, %rd79;
	div.s32 	%r80, %r79, %r5;
	mul.lo.s32 	%r81, %r80, %r5;
	sub.s32 	%r82, %r79, %r81;
	selp.b32 	%r83, 0, %r80, %p4;
	selp.b32 	%r84, 0, %r82, %p3;
	mul.lo.s32 	%r85, %r7, %r83;
	mad.lo.s32 	%r86, %r8, %r84, %r85;
	shl.b64 	%rd80, %rd79, 32;
	shr.s64 	%rd81, %rd80, 30;
	add.s64 	%rd82, %rd8, %rd81;
	ld.global.f32 	%f37, [%rd82];
	cvt.s64.s32 	%rd83, %r86;
	add.s64 	%rd84, %rd9, %rd83;
	ld.global.u8 	%rs9, [%rd84];
	setp.eq.s16 	%p13, %rs9, 0;
	mul.f32 	%f38, %f37, %f4;
	selp.f32 	%f39, %f3, %f38, %p13;
	max.f32 	%f40, %f36, %f39;
	add.s64 	%rd85, %rd31, 288;
	cvt.u32.u64 	%r87, %rd85;
	div.s32 	%r88, %r87, %r5;
	mul.lo.s32 	%r89, %r88, %r5;
	sub.s32 	%r90, %r87, %r89;
	selp.b32 	%r91, 0, %r88, %p4;
	selp.b32 	%r92, 0, %r90, %p3;
	mul.lo.s32 	%r93, %r7, %r91;
	mad.lo.s32 	%r94, %r8, %r92, %r93;
	shl.b64 	%rd86, %rd85, 32;
	shr.s64 	%rd87, %rd86, 30;
	add.s64 	%rd88, %rd8, %rd87;
	ld.global.f32 	%f41, [%rd88];
	cvt.s64.s32 	%rd89, %r94;
	add.s64 	%rd90, %rd9, %rd89;
	ld.global.u8 	%rs10, [%rd90];
	setp.eq.s16 	%p14, %rs10, 0;
	mul.f32 	%f42, %f41, %f4;
	selp.f32 	%f43, %f3, %f42, %p14;
	max.f32 	%f44, %f40, %f43;
	add.s64 	%rd91, %rd31, 320;
	cvt.u32.u64 	%r95, %rd91;
	div.s32 	%r96, %r95, %r5;
	mul.lo.s32 	%r97, %r96, %r5;
	sub.s32 	%r98, %r95, %r97;
	selp.b32 	%r99, 0, %r96, %p4;
	selp.b32 	%r100, 0, %r98, %p3;
	mul.lo.s32 	%r101, %r7, %r99;
	mad.lo.s32 	%r102, %r8, %r100, %r101;
	shl.b64 	%rd92, %rd91, 32;
	shr.s64 	%rd93, %rd92, 30;
	add.s64 	%rd94, %rd8, %rd93;
	ld.global.f32 	%f45, [%rd94];
	cvt.s64.s32 	%rd95, %r102;
	add.s64 	%rd96, %rd9, %rd95;
	ld.global.u8 	%rs11, [%rd96];
	setp.eq.s16 	%p15, %rs11, 0;
	mul.f32 	%f46, %f45, %f4;
	selp.f32 	%f47, %f3, %f46, %p15;
	max.f32 	%f48, %f44, %f47;
	add.s64 	%rd97, %rd31, 352;
	cvt.u32.u64 	%r103, %rd97;
	div.s32 	%r104, %r103, %r5;
	mul.lo.s32 	%r105, %r104, %r5;
	sub.s32 	%r106, %r103, %r105;
	selp.b32 	%r107, 0, %r104, %p4;
	selp.b32 	%r108, 0, %r106, %p3;
	mul.lo.s32 	%r109, %r7, %r107;
	mad.lo.s32 	%r110, %r8, %r108, %r109;
	shl.b64 	%rd98, %rd97, 32;
	shr.s64 	%rd99, %rd98, 30;
	add.s64 	%rd100, %rd8, %rd99;
	ld.global.f32 	%f49, [%rd100];
	cvt.s64.s32 	%rd101, %r110;
	add.s64 	%rd102, %rd9, %rd101;
	ld.global.u8 	%rs12, [%rd102];
	setp.eq.s16 	%p16, %rs12, 0;
	mul.f32 	%f50, %f49, %f4;
	selp.f32 	%f51, %f3, %f50, %p16;
	max.f32 	%f52, %f48, %f51;
	add.s64 	%rd103, %rd31, 384;
	cvt.u32.u64 	%r111, %rd103;
	div.s32 	%r112, %r111, %r5;
	mul.lo.s32 	%r113, %r112, %r5;
	sub.s32 	%r114, %r111, %r113;
	selp.b32 	%r115, 0, %r112, %p4;
	selp.b32 	%r116, 0, %r114, %p3;
	mul.lo.s32 	%r117, %r7, %r115;
	mad.lo.s32 	%r118, %r8, %r116, %r117;
	shl.b64 	%rd104, %rd103, 32;
	shr.s64 	%rd105, %rd104, 30;
	add.s64 	%rd106, %rd8, %rd105;
	ld.global.f32 	%f53, [%rd106];
	cvt.s64.s32 	%rd107, %r118;
	add.s64 	%rd108, %rd9, %rd107;
	ld.global.u8 	%rs13, [%rd108];
	setp.eq.s16 	%p17, %rs13, 0;
	mul.f32 	%f54, %f53, %f4;
	selp.f32 	%f55, %f3, %f54, %p17;
	max.f32 	%f56, %f52, %f55;
	add.s64 	%rd109, %rd31, 416;
	cvt.u32.u64 	%r119, %rd109;
	div.s32 	%r120, %r119, %r5;
	mul.lo.s32 	%r121, %r120, %r5;
	sub.s32 	%r122, %r119, %r121;
	selp.b32 	%r123, 0, %r120, %p4;
	selp.b32 	%r124, 0, %r122, %p3;
	mul.lo.s32 	%r125, %r7, %r123;
	mad.lo.s32 	%r126, %r8, %r124, %r125;
	shl.b64 	%rd110, %rd109, 32;
	shr.s64 	%rd111, %rd110, 30;
	add.s64 	%rd112, %rd8, %rd111;
	ld.global.f32 	%f57, [%rd112];
	cvt.s64.s32 	%rd113, %r126;
	add.s64 	%rd114, %rd9, %rd113;
	ld.global.u8 	%rs14, [%rd114];
	setp.eq.s16 	%p18, %rs14, 0;
	mul.f32 	%f58, %f57, %f4;
	selp.f32 	%f59, %f3, %f58, %p18;
	max.f32 	%f60, %f56, %f59;
	add.s64 	%rd115, %rd31, 448;
	cvt.u32.u64 	%r127, %rd115;
	div.s32 	%r128, %r127, %r5;
	mul.lo.s32 	%r129, %r128, %r5;
	sub.s32 	%r130, %r127, %r129;
	selp.b32 	%r131, 0, %r128, %p4;
	selp.b32 	%r132, 0, %r130, %p3;
	mul.lo.s32 	%r133, %r7, %r131;
	mad.lo.s32 	%r134, %r8, %r132, %r133;
	shl.b64 	%rd116, %rd115, 32;
	shr.s64 	%rd117, %rd116, 30;
	add.s64 	%rd118, %rd8, %rd117;
	ld.global.f32 	%f61, [%rd118];
	cvt.s64.s32 	%rd119, %r134;
	add.s64 	%rd120, %rd9, %rd119;
	ld.global.u8 	%rs15, [%rd120];
	setp.eq.s16 	%p19, %rs15, 0;
	mul.f32 	%f62, %f61, %f4;
	selp.f32 	%f63, %f3, %f62, %p19;
	max.f32 	%f64, %f60, %f63;
	add.s64 	%rd121, %rd31, 480;
	cvt.u32.u64 	%r135, %rd121;
	div.s32 	%r136, %r135, %r5;
	mul.lo.s32 	%r137, %r136, %r5;
	sub.s32 	%r138, %r135, %r137;
	selp.b32 	%r139, 0, %r136, %p4;
	selp.b32 	%r140, 0, %r138, %p3;
	mul.lo.s32 	%r141, %r7, %r139;
	mad.lo.s32 	%r142, %r8, %r140, %r141;
	shl.b64 	%rd122, %rd121, 32;
	shr.s64 	%rd123, %rd122, 30;
	add.s64 	%rd124, %rd8, %rd123;
	ld.global.f32 	%f65, [%rd124];
	cvt.s64.s32 	%rd125, %r142;
	add.s64 	%rd126, %rd9, %rd125;
	ld.global.u8 	%rs16, [%rd126];
	setp.eq.s16 	%p20, %rs16, 0;
	mul.f32 	%f66, %f65, %f4;
	selp.f32 	%f67, %f3, %f66, %p20;
	max.f32 	%f68, %f64, %f67;
	mov.b32 	%r143, %f68;
	shfl.sync.bfly.b32	%r144|%p21, %r143, 16, 31, -1;
	mov.b32 	%f69, %r144;
	max.f32 	%f70, %f68, %f69;
	mov.b32 	%r145, %f70;
	shfl.sync.bfly.b32	%r146|%p22, %r145, 8, 31, -1;
	mov.b32 	%f71, %r146;
	max.f32 	%f72, %f70, %f71;
	mov.b32 	%r147, %f72;
	shfl.sync.bfly.b32	%r148|%p23, %r147, 4, 31, -1;
	mov.b32 	%f73, %r148;
	max.f32 	%f74, %f72, %f73;
	mov.b32 	%r149, %f74;
	shfl.sync.bfly.b32	%r150|%p24, %r149, 2, 31, -1;
	mov.b32 	%f75, %r150;
	max.f32 	%f76, %f74, %f75;
	mov.b32 	%r151, %f76;
	shfl.sync.bfly.b32	%r152|%p25, %r151, 1, 31, -1;
	mov.b32 	%f77, %r152;
	max.f32 	%f78, %f76, %f77;
	sub.f32 	%f79, %f7, %f78;
	fma.rn.f32 	%f80, %f79, 0f3BBB989D, 0f3F000000;
	cvt.sat.f32.f32 	%f81, %f80;
	mov.f32 	%f82, 0f4B400001;
	mov.f32 	%f83, 0f437C0000;
	fma.rm.f32 	%f84, %f81, %f83, %f82;
	add.f32 	%f85, %f84, 0fCB40007F;
	neg.f32 	%f86, %f85;
	fma.rn.f32 	%f87, %f79, 0f3FB8AA3B, %f86;
	fma.rn.f32 	%f88, %f79, 0f32A57060, %f87;
	mov.b32 	%r153, %f84;
	shl.b32 	%r154, %r153, 23;
	mov.b32 	%f89, %r154;
	ex2.approx.ftz.f32 	%f90, %f88;
	mul.f32 	%f91, %f90, %f89;
	add.f32 	%f92, %f91, 0f00000000;
	sub.f32 	%f93, %f11, %f78;
	fma.rn.f32 	%f94, %f93, 0f3BBB989D, 0f3F000000;
	cvt.sat.f32.f32 	%f95, %f94;
	fma.rm.f32 	%f96, %f95, %f83, %f82;
	add.f32 	%f97, %f96, 0fCB40007F;
	neg.f32 	%f98, %f97;
	fma.rn.f32 	%f99, %f93, 0f3FB8AA3B, %f98;
	fma.rn.f32 	%f100, %f93, 0f32A57060, %f99;
	mov.b32 	%r155, %f96;
	shl.b32 	%r156, %r155, 23;
	mov.b32 	%f101, %r156;
	ex2.approx.ftz.f32 	%f102, %f100;
	mul.f32 	%f103, %f102, %f101;
	add.f32 	%f104, %f92, %f103;
	sub.f32 	%f105, %f15, %f78;
	fma.rn.f32 	%f106, %f105, 0f3BBB989D, 0f3F000000;
	cvt.sat.f32.f32 	%f107, %f106;
	fma.rm.f32 	%f108, %f107, %f83, %f82;
	add.f32 	%f109, %f108, 0fCB40007F;
	neg.f32 	%f110, %f109;
	fma.rn.f32 	%f111, %f105, 0f3FB8AA3B, %f110;
	fma.rn.f32 	%f112, %f105, 0f32A57060, %f111;
	mov.b32 	%r157, %f108;
	shl.b32 	%r158, %r157, 23;
	mov.b32 	%f113, %r158;
	ex2.approx.ftz.f32 	%f114, %f112;
	mul.f32 	%f115, %f114, %f113;
	add.f32 	%f116, %f104, %f115;
	sub.f32 	%f117, %f19, %f78;
	fma.rn.f32 	%f118, %f117, 0f3BBB989D, 0f3F000000;
	cvt.sat.f32.f32 	%f119, %f118;
	fma.rm.f32 	%f120, %f119, %f83, %f82;
	add.f32 	%f121, %f120, 0fCB40007F;
	neg.f32 	%f122, %f121;
	fma.rn.f32 	%f123, %f117, 0f3FB8AA3B, %f122;
	fma.rn.f32 	%f124, %f117, 0f32A57060, %f123;
	mov.b32 	%r159, %f120;
	shl.b32 	%r160, %r159, 23;
	mov.b32 	%f125, %r160;
	ex2.approx.ftz.f32 	%f126, %f124;
	mul.f32 	%f127, %f126, %f125;
	add.f32 	%f128, %f116, %f127;
	sub.f32 	%f129, %f23, %f78;
	fma.rn.f32 	%f130, %f129, 0f3BBB989D, 0f3F000000;
	cvt.sat.f32.f32 	%f131, %f130;
	fma.rm.f32 	%f132, %f131, %f83, %f82;
	add.f32 	%f133, %f132, 0fCB40007F;
	neg.f32 	%f134, %f133;
	fma.rn.f32 	%f135, %f129, 0f3FB8AA3B, %f134;
	fma.rn.f32 	%f136, %f129, 0f32A57060, %f135;
	mov.b32 	%r161, %f132;
	shl.b32 	%r162, %r161, 23;
	mov.b32 	%f137, %r162;
	ex2.approx.ftz.f32 	%f138, %f136;
	mul.f32 	%f139, %f138, %f137;
	add.f32 	%f140, %f128, %f139;
	sub.f32 	%f141, %f27, %f78;
	fma.rn.f32 	%f142, %f141, 0f3BBB989D, 0f3F000000;
	cvt.sat.f32.f32 	%f143, %f142;
	fma.rm.f32 	%f144, %f143, %f83, %f82;
	add.f32 	%f145, %f144, 0fCB40007F;
	neg.f32 	%f146, %f145;
	fma.rn.f32 	%f147, %f141, 0f3FB8AA3B, %f146;
	fma.rn.f32 	%f148, %f141, 0f32A57060, %f147;
	mov.b32 	%r163, %f144;
	shl.b32 	%r164, %r163, 23;
	mov.b32 	%f149, %r164;
	ex2.approx.ftz.f32 	%f150, %f148;
	mul.f32 	%f151, %f150, %f149;
	add.f32 	%f152, %f140, %f151;
	sub.f32 	%f153, %f31, %f78;
	fma.rn.f32 	%f154, %f153, 0f3BBB989D, 0f3F000000;
	cvt.sat.f32.f32 	%f155, %f154;
	fma.rm.f32 	%f156, %f155, %f83, %f82;
	add.f32 	%f157, %f156, 0fCB40007F;
	neg.f32 	%f158, %f157;
	fma.rn.f32 	%f159, %f153, 0f3FB8AA3B, %f158;
	fma.rn.f32 	%f160, %f153, 0f32A57060, %f159;
	mov.b32 	%r165, %f156;
	shl.b32 	%r166, %r165, 23;
	mov.b32 	%f161, %r166;
	ex2.approx.ftz.f32 	%f162, %f160;
	mul.f32 	%f163, %f162, %f161;
	add.f32 	%f164, %f152, %f163;
	sub.f32 	%f165, %f35, %f78;
	fma.rn.f32 	%f166, %f165, 0f3BBB989D, 0f3F000000;
	cvt.sat.f32.f32 	%f167, %f166;
	fma.rm.f32 	%f168, %f167, %f83, %f82;
	add.f32 	%f169, %f168, 0fCB40007F;
	neg.f32 	%f170, %f169;
	fma.rn.f32 	%f171, %f165, 0f3FB8AA3B, %f170;
	fma.rn.f32 	%f172, %f165, 0f32A57060, %f171;
	mov.b32 	%r167, %f168;
	shl.b32 	%r168, %r167, 23;
	mov.b32 	%f173, %r168;
	ex2.approx.ftz.f32 	%f174, %f172;
	mul.f32 	%f175, %f174, %f173;
	add.f32 	%f176, %f164, %f175;
	sub.f32 	%f177, %f39, %f78;
	fma.rn.f32 	%f178, %f177, 0f3BBB989D, 0f3F000000;
	cvt.sat.f32.f32 	%f179, %f178;
	fma.rm.f32 	%f180, %f179, %f83, %f82;
	add.f32 	%f181, %f180, 0fCB40007F;
	neg.f32 	%f182, %f181;
	fma.rn.f32 	%f183, %f177, 0f3FB8AA3B, %f182;
	fma.rn.f32 	%f184, %f177, 0f32A57060, %f183;
	mov.b32 	%r169, %f180;
	shl.b32 	%r170, %r169, 23;
	mov.b32 	%f185, %r170;
	ex2.approx.ftz.f32 	%f186, %f184;
	mul.f32 	%f187, %f186, %f185;
	add.f32 	%f188, %f176, %f187;
	sub.f32 	%f189, %f43, %f78;
	fma.rn.f32 	%f190, %f189, 0f3BBB989D, 0f3F000000;
	cvt.sat.f32.f32 	%f191, %f190;
	fma.rm.f32 	%f192, %f191, %f83, %f82;
	add.f32 	%f193, %f192, 0fCB40007F;
	neg.f32 	%f194, %f193;
	fma.rn.f32 	%f195, %f189, 0f3FB8AA3B, %f194;
	fma.rn.f32 	%f196, %f189, 0f32A57060, %f195;
	mov.b32 	%r171, %f192;
	shl.b32 	%r172, %r171, 23;
	mov.b32 	%f197, %r172;
	ex2.approx.ftz.f32 	%f198, %f196;
	mul.f32 	%f199, %f198, %f197;
	add.f32 	%f200, %f188, %f199;
	sub.f32 	%f201, %f47, %f78;
	fma.rn.f32 	%f202, %f201, 0f3BBB989D, 0f3F000000;
	cvt.sat.f32.f32 	%f203, %f202;
	fma.rm.f32 	%f204, %f203, %f83, %f82;
	add.f32 	%f205, %f204, 0fCB40007F;
	neg.f32 	%f206, %f205;
	fma.rn.f32 	%f207, %f201, 0f3FB8AA3B, %f206;
	fma.rn.f32 	%f208, %f201, 0f32A57060, %f207;
	mov.b32 	%r173, %f204;
	shl.b32 	%r174, %r173, 23;
	mov.b32 	%f209, %r174;
	ex2.approx.ftz.f32 	%f210, %f208;
	mul.f32 	%f211, %f210, %f209;
	add.f32 	%f212, %f200, %f211;
	sub.f32 	%f213, %f51, %f78;
	fma.rn.f32 	%f214, %f213, 0f3BBB989D, 0f3F000000;
	cvt.sat.f32.f32 	%f215, %f214;
	fma.rm.f32 	%f216, %f215, %f83, %f82;
	add.f32 	%f217, %f216, 0fCB40007F;
	neg.f32 	%f218, %f217;
	fma.rn.f32 	%f219, %f213, 0f3FB8AA3B, %f218;
	fma.rn.f32 	%f220, %f213, 0f32A57060, %f219;
	mov.b32 	%r175, %f216;
	shl.b32 	%r176, %r175, 23;
	mov.b32 	%f221, %r176;
	ex2.approx.ftz.f32 	%f222, %f220;
	mul.f32 	%f223, %f222, %f221;
	add.f32 	%f224, %f212, %f223;
	sub.f32 	%f225, %f55, %f78;
	fma.rn.f32 	%f226, %f225, 0f3BBB989D, 0f3F000000;
	cvt.sat.f32.f32 	%f227, %f226;
	fma.rm.f32 	%f228, %f227, %f83, %f82;
	add.f32 	%f229, %f228, 0fCB40007F;
	neg.f32 	%f230, %f229;
	fma.rn.f32 	%f231, %f225, 0f3FB8AA3B, %f230;
	fma.rn.f32 	%f232, %f225, 0f32A57060, %f231;
	mov.b32 	%r177, %f228;
	shl.b32 	%r178, %r177, 23;
	mov.b32 	%f233, %r178;
	ex2.approx.ftz.f32 	%f234, %f232;
	mul.f32 	%f235, %f234, %f233;
	add.f32 	%f236, %f224, %f235;
	sub.f32 	%f237, %f59, %f78;
	fma.rn.f32 	%f238, %f237, 0f3BBB989D, 0f3F000000;
	cvt.sat.f32.f32 	%f239, %f238;
	fma.rm.f32 	%f240, %f239, %f83, %f82;
	add.f32 	%f241, %f240, 0fCB40007F;
	neg.f32 	%f242, %f241;
	fma.rn.f32 	%f243, %f237, 0f3FB8AA3B, %f242;
	fma.rn.f32 	%f244, %f237, 0f32A57060, %f243;
	mov.b32 	%r179, %f240;
	shl.b32 	%r180, %r179, 23;
	mov.b32 	%f245, %r180;
	ex2.approx.ftz.f32 	%f246, %f244;
	mul.f32 	%f247, %f246, %f245;
	add.f32 	%f248, %f236, %f247;
	sub.f32 	%f249, %f63, %f78;
	fma.rn.f32 	%f250, %f249, 0f3BBB989D, 0f3F000000;
	cvt.sat.f32.f32 	%f251, %f250;
	fma.rm.f32 	%f252, %f251, %f83, %f82;
	add.f32 	%f253, %f252, 0fCB40007F;
	neg.f32 	%f254, %f253;
	fma.rn.f32 	%f255, %f249, 0f3FB8AA3B, %f254;
	fma.rn.f32 	%f256, %f249, 0f32A57060, %f255;
	mov.b32 	%r181, %f252;
	shl.b32 	%r182, %r181, 23;
	mov.b32 	%f257, %r182;
	ex2.approx.ftz.f32 	%f258, %f256;
	mul.f32 	%f259, %f258, %f257;
	add.f32 	%f260, %f248, %f259;
	sub.f32 	%f261, %f67, %f78;
	fma.rn.f32 	%f262, %f261, 0f3BBB989D, 0f3F000000;
	cvt.sat.f32.f32 	%f263, %f262;
	fma.rm.f32 	%f264, %f263, %f83, %f82;
	add.f32 	%f265, %f264, 0fCB40007F;
	neg.f32 	%f266, %f265;
	fma.rn.f32 	%f267, %f261, 0f3FB8AA3B, %f266;
	fma.rn.f32 	%f268, %f261, 0f32A57060, %f267;
	mov.b32 	%r183, %f264;
	shl.b32 	%r184, %r183, 23;
	mov.b32 	%f269, %r184;
	ex2.approx.ftz.f32 	%f270, %f268;
	mul.f32 	%f271, %f270, %f269;
	add.f32 	%f272, %f260, %f271;
	mov.b32 	%r185, %f272;
	shfl.sync.bfly.b32	%r186|%p26, %r185, 16, 31, -1;
	mov.b32 	%f273, %r186;
	add.f32 	%f274, %f272, %f273;
	mov.b32 	%r187, %f274;
	shfl.sync.bfly.b32	%r188|%p27, %r187, 8, 31, -1;
	mov.b32 	%f275, %r188;
	add.f32 	%f276, %f274, %f275;
	mov.b32 	%r189, %f276;
	shfl.sync.bfly.b32	%r190|%p28, %r189, 4, 31, -1;
	mov.b32 	%f277, %r190;
	add.f32 	%f278, %f276, %f277;
	mov.b32 	%r191, %f278;
	shfl.sync.bfly.b32	%r192|%p29, %r191, 2, 31, -1;
	mov.b32 	%f279, %r192;
	add.f32 	%f280, %f278, %f279;
	mov.b32 	%r193, %f280;
	shfl.sync.bfly.b32	%r194|%p30, %r193, 1, 31, -1;
	mov.b32 	%f281, %r194;
	add.f32 	%f282, %f280, %f281;
	div.rn.f32 	%f283, %f91, %f282;
	div.rn.f32 	%f284, %f103, %f282;
	div.rn.f32 	%f285, %f115, %f282;
	div.rn.f32 	%f286, %f127, %f282;
	div.rn.f32 	%f287, %f139, %f282;
	div.rn.f32 	%f288, %f151, %f282;
	div.rn.f32 	%f289, %f163, %f282;
	div.rn.f32 	%f290, %f175, %f282;
	div.rn.f32 	%f291, %f187, %f282;
	div.rn.f32 	%f292, %f199, %f282;
	div.rn.f32 	%f293, %f211, %f282;
	div.rn.f32 	%f294, %f223, %f282;
	div.rn.f32 	%f295, %f235, %f282;
	div.rn.f32 	%f296, %f247, %f282;
	div.rn.f32 	%f297, %f259, %f282;
	div.rn.f32 	%f298, %f271, %f282;
	mad.lo.s64 	%rd127, %rd130, %rd6, %rd10;
	shl.b64 	%rd128, %rd127, 2;
	add.s64 	%rd129, %rd11, %rd128;
	st.global.f32 	[%rd129], %f283;
	st.global.f32 	[%rd129+128], %f284;
	st.global.f32 	[%rd129+256], %f285;
	st.global.f32 	[%rd129+384], %f286;
	st.global.f32 	[%rd129+512], %f287;
	st.global.f32 	[%rd129+640], %f288;
	st.global.f32 	[%rd129+768], %f289;
	st.global.f32 	[%rd129+896], %f290;
	st.global.f32 	[%rd129+1024], %f291;
	st.global.f32 	[%rd129+1152], %f292;
	st.global.f32 	[%rd129+1280], %f293;
	st.global.f32 	[%rd129+1408], %f294;
	st.global.f32 	[%rd129+1536], %f295;
	st.global.f32 	[%rd129+1664], %f296;
	st.global.f32 	[%rd129+1792], %f297;
	st.global.f32 	[%rd129+1920], %f298;
	add.s64 	%rd130, %rd130, %rd12;
	setp.lt.s64 	%p31, %rd130, %rd23;
	@%p31 bra 	$L__BB256_4;
$L__BB256_5:
	ret;

}
	// .globl	_Z15SoftmaxWarpImplI22BroadcastScaleMaskLoadIffbLm2EiE11DirectStoreIffEfLi1ELi16ELi32ELi1ELb1EL9Algorithm0EEvT_T0_ll
.visible .entry _Z15SoftmaxWarpImplI22BroadcastScaleMaskLoadIffbLm2EiE11DirectStoreIffEfLi1ELi16ELi32ELi1ELb1EL9Algorithm0EEvT_T0_ll(
	.param .align 8 .b8 _Z15SoftmaxWarpImplI22BroadcastScaleMaskLoadIffbLm2EiE11DirectStoreIffEfLi1ELi16ELi32ELi1ELb1EL9Algorithm0EEvT_T0_ll_param_0[88],
	.param .align 8 .b8 _Z15SoftmaxWarpImplI22BroadcastScaleMaskLoadIffbLm2EiE11DirectStoreIffEfLi1ELi16ELi32ELi1ELb1EL9Algorithm0EEvT_T0_ll_param_1[16],
	.param .u64 _Z15SoftmaxWarpImplI22BroadcastScaleMaskLoadIffbLm2EiE11DirectStoreIffEfLi1ELi16ELi32ELi1ELb1EL9Algorithm0EEvT_T0_ll_param_2,
	.param .u64 _Z15SoftmaxWarpImplI22BroadcastScaleMaskLoadIffbLm2EiE11DirectStoreIffEfLi1ELi16ELi32ELi1ELb1EL9Algorithm0EEvT_T0_ll_param_3
)
{
	.reg .pred 	%p<94>;
	.reg .b16 	%rs<17>;
	.reg .b32 	%r<210>;
	.reg .b32 	%f<379>;
	.reg .b64 	%rd<145>;

	ld.param.v2.f32 	{%f83, %f84}, [_Z15SoftmaxWarpImplI22BroadcastScaleMaskLoadIffbLm2EiE11DirectStoreIffEfLi1ELi16ELi32ELi1ELb1EL9Algorithm0EEvT_T0_ll_param_0+80];
	ld.param.u64 	%rd37, [_Z15SoftmaxWarpImplI22BroadcastScaleMaskLoadIffbLm2EiE11DirectStoreIffEfLi1ELi16ELi32ELi1ELb1EL9Algorithm0EEvT_T0_ll_param_0+72];
	ld.param.v2.u32 	{%r7, %r8}, [_Z15SoftmaxWarpImplI22BroadcastScaleMaskLoadIffbLm2EiE11DirectStoreIffEfLi1ELi16ELi32ELi1ELb1EL9Algorithm0EEvT_T0_ll_param_0+56];
	ld.param.v2.u32 	{%r5, %r6}, [_Z15SoftmaxWarpImplI22BroadcastScaleMaskLoadIffbLm2EiE11DirectStoreIffEfLi1ELi16ELi32ELi1ELb1EL9Algorithm0EEvT_T0_ll_param_0+40];
	ld.param.u64 	%rd33, [_Z15SoftmaxWarpImplI22BroadcastScaleMaskLoadIffbLm2EiE11DirectStoreIffEfLi1ELi16ELi32ELi1ELb1EL9Algorithm0EEvT_T0_ll_param_0+24];
	ld.param.u64 	%rd32, [_Z15SoftmaxWarpImplI22BroadcastScaleMaskLoadIffbLm2EiE11DirectStoreIffEfLi1ELi16ELi32ELi1ELb1EL9Algorithm0EEvT_T0_ll_param_0+16];
	ld.param.u64 	%rd5, [_Z15SoftmaxWarpImplI22BroadcastScaleMaskLoadIffbLm2EiE11DirectStoreIffEfLi1ELi16ELi32ELi1ELb1EL9Algorithm0EEvT_T0_ll_param_1];
	ld.param.u64 	%rd6, [_Z15SoftmaxWarpImplI22BroadcastScaleMaskLoadIffbLm2EiE11DirectStoreIffEfLi1ELi16ELi32ELi1ELb1EL9Algorithm0EEvT_T0_ll_param_1+8];
	ld.param.u64 	%rd31, [_Z15SoftmaxWarpImplI22BroadcastScaleMaskLoadIffbLm2EiE11DirectStoreIffEfLi1ELi16ELi32ELi1ELb1EL9Algorithm0EEvT_T0_ll_param_0+8];
	ld.param.u64 	%rd30, [_Z15SoftmaxWarpImplI22BroadcastScaleMaskLoadIffbLm2EiE11DirectStoreIffEfLi1ELi16ELi32ELi1ELb1EL9Algorithm0EEvT_T0_ll_param_0];
	ld.param.u64 	%rd38, [_Z15SoftmaxWarpImplI22BroadcastScaleMaskLoadIffbLm2EiE11DirectStoreIffEfLi1ELi16ELi32ELi1ELb1EL9Algorithm0EEvT_T0_ll_param_2];
	ld.param.u64 	%rd39, [_Z15SoftmaxWarpImplI22BroadcastScaleMaskLoadIffbLm2EiE11DirectStoreIffEfLi1ELi16ELi32ELi1ELb1EL9Algorithm0EEvT_T0_ll_param_3];
	cvta.to.global.u64 	%rd1, %rd30;
	cvta.to.global.u64 	%rd2, %rd31;
	setp.lt.s64 	%p1, %rd39, 513;
	@%p1 bra 	$L__BB257_2;
	mov.u64 	%rd40, $str;
	cvta.global.u64 	%rd41, %rd40;
	mov.u64 	%rd42, $str$1;
	cvta.global.u64 	%rd43, %rd42;
	mov.u64 	%rd44, __unnamed_253;
	cvta.global.u64 	%rd45, %rd44;
	{ // callseq 252, 0
	.param .b64 param0;
	st.param.b64 	[param0], %rd41;
	.param .b64 param1;
	st.param.b64 	[param1], %rd43;
	.param .b32 param2;
	st.param.b32 	[param2], 219;
	.param .b64 param3;
	st.param.b64 	[param3], %rd45;
	.param .b64 param4;
	st.param.b64 	[param4], 1;
	call.uni 
	__assertfail, 
	(
	param0, 
	param1, 
	param2, 
	param3, 
	param4
	);
	} // callseq 252
$L__BB257_2:
	mov.u32 	%r9, %ctaid.x;
	mov.u32 	%r10, %ntid.y;
	mov.u32 	%r11, %tid.y;
	mad.lo.s32 	%r12, %r9, %r10, %r11;
	mov.u32 	%r13, %nctaid.x;
	mul.lo.s32 	%r4, %r13, %r10;
	cvt.s64.s32 	%rd144, %r12;
	setp.le.s64 	%p2, %rd38, %rd144;
	@%p2 bra 	$L__BB257_69;
	mov.u32 	%r14, %tid.x;
	cvt.u64.u32 	%rd8, %r14;
	add.s32 	%r15, %r14, 32;
	cvt.u64.u32 	%rd9, %r15;
	add.s32 	%r16, %r14, 64;
	cvt.u64.u32 	%rd10, %r16;
	add.s32 	%r17, %r14, 96;
	cvt.u64.u32 	%rd11, %r17;
	add.s32 	%r18, %r14, 128;
	cvt.u64.u32 	%rd12, %r18;
	add.s32 	%r19, %r14, 160;
	cvt.u64.u32 	%rd13, %r19;
	add.s32 	%r20, %r14, 192;
	cvt.u64.u32 	%rd14, %r20;
	add.s32 	%r21, %r14, 224;
	cvt.u64.u32 	%rd15, %r21;
	add.s32 	%r22, %r14, 256;
	cvt.u64.u32 	%rd16, %r22;
	add.s32 	%r23, %r14, 288;
	cvt.u64.u32 	%rd17, %r23;
	add.s32 	%r24, %r14, 320;
	cvt.u64.u32 	%rd18, %r24;
	add.s32 	%r25, %r14, 352;
	cvt.u64.u32 	%rd19, %r25;
	add.s32 	%r26, %r14, 384;
	cvt.u64.u32 	%rd20, %r26;
	add.s32 	%r27, %r14, 416;
	cvt.u64.u32 	%rd21, %r27;
	add.s32 	%r28, %r14, 448;
	cvt.u64.u32 	%rd22, %r28;
	add.s32 	%r29, %r14, 480;
	cvt.u64.u32 	%rd23, %r29;
	cvta.to.global.u64 	%rd24, %rd5;
	cvt.s64.s32 	%rd25, %r4;
$L__BB257_4:
	setp.le.s64 	%p3, %rd39, %rd8;
	mul.lo.s64 	%rd27, %rd37, %rd144;
	mov.f32 	%f347, 0fFF800000;
	mov.f32 	%f350, %f347;
	@%p3 bra 	$L__BB257_6;
	setp.eq.s64 	%p4, %rd33, 1;
	setp.eq.s64 	%p5, %rd32, 1;
	add.s64 	%rd46, %rd27, %rd8;
	cvt.u32.u64 	%r30, %rd46;
	div.s32 	%r31, %r30, %r5;
	mul.lo.s32 	%r32, %r31, %r5;
	sub.s32 	%r33, %r30, %r32;
	selp.b32 	%r34, 0, %r31, %p5;
	selp.b32 	%r35, 0, %r33, %p4;
	mul.lo.s32 	%r36, %r7, %r34;
	mad.lo.s32 	%r37, %r8, %r35, %r36;
	shl.b64 	%rd47, %rd46, 32;
	shr.s64 	%rd48, %rd47, 30;
	add.s64 	%rd49, %rd1, %rd48;
	ld.global.f32 	%f86, [%rd49];
	cvt.s64.s32 	%rd50, %r37;
	add.s64 	%rd51, %rd2, %rd50;
	ld.global.u8 	%rs1, [%rd51];
	setp.eq.s16 	%p6, %rs1, 0;
	mul.f32 	%f87, %f86, %f84;
	selp.f32 	%f347, %f83, %f87, %p6;
	max.f32 	%f350, %f347, 0fFF800000;
$L__BB257_6:
	setp.le.s64 	%p7, %rd39, %rd9;
	mov.f32 	%f349, 0fFF800000;
	@%p7 bra 	$L__BB257_8;
	setp.eq.s64 	%p8, %rd33, 1;
	setp.eq.s64 	%p9, %rd32, 1;
	add.s64 	%rd52, %rd27, %rd9;
	cvt.u32.u64 	%r38, %rd52;
	div.s32 	%r39, %r38, %r5;
	mul.lo.s32 	%r40, %r39, %r5;
	sub.s32 	%r41, %r38, %r40;
	selp.b32 	%r42, 0, %r39, %p9;
	selp.b32 	%r43, 0, %r41, %p8;
	mul.lo.s32 	%r44, %r7, %r42;
	mad.lo.s32 	%r45, %r8, %r43, %r44;
	shl.b64 	%rd53, %rd52, 32;
	shr.s64 	%rd54, %rd53, 30;
	add.s64 	%rd55, %rd1, %rd54;
	ld.global.f32 	%f89, [%rd55];
	cvt.s64.s32 	%rd56, %r45;
	add.s64 	%rd57, %rd2, %rd56;
	ld.global.u8 	%rs2, [%rd57];
	setp.eq.s16 	%p10, %rs2, 0;
	mul.f32 	%f90, %f89, %f84;
	selp.f32 	%f349, %f83, %f90, %p10;
	max.f32 	%f350, %f350, %f349;
$L__BB257_8:
	setp.le.s64 	%p11, %rd39, %rd10;
	mov.f32 	%f351, 0fFF800000;
	@%p11 bra 	$L__BB257_10;
	setp.eq.s64 	%p12, %rd33, 1;
	setp.eq.s64 	%p13, %rd32, 1;
	add.s64 	%rd58, %rd27, %rd10;
	cvt.u32.u64 	%r46, %rd58;
	div.s32 	%r47, %r46, %r5;
	mul.lo.s32 	%r48, %r47, %r5;
	sub.s32 	%r49, %r46, %r48;
	selp.b32 	%r50, 0, %r47, %p13;
	selp.b32 	%r51, 0, %r49, %p12;
	mul.lo.s32 	%r52, %r7, %r50;
	mad.lo.s32 	%r53, %r8, %r51, %r52;
	shl.b64 	%rd59, %rd58, 32;
	shr.s64 	%rd60, %rd59, 30;
	add.s64 	%rd61, %rd1, %rd60;
	ld.global.f32 	%f92, [%rd61];
	cvt.s64.s32 	%rd62, %r53;
	add.s64 	%rd63, %rd2, %rd62;
	ld.global.u8 	%rs3, [%rd63];
	setp.eq.s16 	%p14, %rs3, 0;
	mul.f32 	%f93, %f92, %f84;
	selp.f32 	%f351, %f83, %f93, %p14;
	max.f32 	%f350, %f350, %f351;
$L__BB257_10:
	setp.le.s64 	%p15, %rd39, %rd11;
	mov.f32 	%f353, 0fFF800000;
	@%p15 bra 	$L__BB257_12;
	setp.eq.s64 	%p16, %rd33, 1;
	setp.eq.s64 	%p17, %rd32, 1;
	add.s64 	%rd64, %rd27, %rd11;
	cvt.u32.u64 	%r54, %rd64;
	div.s32 	%r55, %r54, %r5;
	mul.lo.s32 	%r56, %r55, %r5;
	sub.s32 	%r57, %r54, %r56;
	selp.b32 	%r58, 0, %r55, %p17;
	selp.b32 	%r59, 0, %r57, %p16;
	mul.lo.s32 	%r60, %r7, %r58;
	mad.lo.s32 	%r61, %r8, %r59, %r60;
	shl.b64 	%rd65, %rd64, 32;
	shr.s64 	%rd66, %rd65, 30;
	add.s64 	%rd67, %rd1, %rd66;
	ld.global.f32 	%f95, [%rd67];
	cvt.s64.s32 	%rd68, %r61;
	add.s64 	%rd69, %rd2, %rd68;
	ld.global.u8 	%rs4, [%rd69];
	setp.eq.s16 	%p18, %rs4, 0;
	mul.f32 	%f96, %f95, %f84;
	selp.f32 	%f353, %f83, %f96, %p18;
	max.f32 	%f350, %f350, %f353;
$L__BB257_12:
	setp.le.s64 	%p19, %rd39, %rd12;
	mov.f32 	%f355, 0fFF800000;
	@%p19 bra 	$L__BB257_14;
	setp.eq.s64 	%p20, %rd33, 1;
	setp.eq.s64 	%p21, %rd32, 1;
	add.s64 	%rd70, %rd27, %rd12;
	cvt.u32.u64 	%r62, %rd70;
	div.s32 	%r63, %r62, %r5;
	mul.lo.s32 	%r64, %r63, %r5;
	sub.s32 	%r65, %r62, %r64;
	selp.b32 	%r66, 0, %r63, %p21;
	selp.b32 	%r67, 0, %r65, %p20;
	mul.lo.s32 	%r68, %r7, %r66;
	mad.lo.s32 	%r69, %r8, %r67, %r68;
	shl.b64 	%rd71, %rd70, 32;
	shr.s64 	%rd72, %rd71, 30;
	add.s64 	%rd73, %rd1, %rd72;
	ld.global.f32 	%f98, [%rd73];
	cvt.s64.s32 	%rd74, %r69;
	add.s64 	%rd75, %rd2, %rd74;
	ld.global.u8 	%rs5, [%rd75];
	setp.eq.s16 	%p22, %rs5, 0;
	mul.f32 	%f99, %f98, %f84;
	selp.f32 	%f355, %f83, %f99, %p22;
	max.f32 	%f350, %f350, %f355;
$L__BB257_14:
	setp.le.s64 	%p23, %rd39, %rd13;
	mov.f32 	%f357, 0fFF800000;
	@%p23 bra 	$L__BB257_16;
	setp.eq.s64 	%p24, %rd33, 1;
	setp.eq.s64 	%p25, %rd32, 1;
	add.s64 	%rd76, %rd27, %rd13;
	cvt.u32.u64 	%r70, %rd76;
	div.s32 	%r71, %r70, %r5;
	mul.lo.s32 	%r72, %r71, %r5;
	sub.s32 	%r73, %r70, %r72;
	selp.b32 	%r74, 0, %r71, %p25;
	selp.b32 	%r75, 0, %r73, %p24;
	mul.lo.s32 	%r76, %r7, %r74;
	mad.lo.s32 	%r77, %r8, %r75, %r76;
	shl.b64 	%rd77, %rd76, 32;
	shr.s64 	%rd78, %rd77, 30;
	add.s64 	%rd79, %rd1, %rd78;
	ld.global.f32 	%f101, [%rd79];
	cvt.s64.s32 	%rd80, %r77;
	add.s64 	%rd81, %rd2, %rd80;
	ld.global.u8 	%rs6, [%rd81];
	setp.eq.s16 	%p26, %rs6, 0;
	mul.f32 	%f102, %f101, %f84;
	selp.f32 	%f357, %f83, %f102, %p26;
	max.f32 	%f350, %f350, %f357;
$L__BB257_16:
	setp.le.s64 	%p27, %rd39, %rd14;
	mov.f32 	%f359, 0fFF800000;
	@%p27 bra 	$L__BB257_18;
	setp.eq.s64 	%p28, %rd33, 1;
	setp.eq.s64 	%p29, %rd32, 1;
	add.s64 	%rd82, %rd27, %rd14;
	cvt.u32.u64 	%r78, %rd82;
	div.s32 	%r79, %r78, %r5;
	mul.lo.s32 	%r80, %r79, %r5;
	sub.s32 	%r81, %r78, %r80;
	selp.b32 	%r82, 0, %r79, %p29;
	selp.b32 	%r83, 0, %r81, %p28;
	mul.lo.s32 	%r84, %r7, %r82;
	mad.lo.s32 	%r85, %r8, %r83, %r84;
	shl.b64 	%rd83, %rd82, 32;
	shr.s64 	%rd84, %rd83, 30;
	add.s64 	%rd85, %rd1, %rd84;
	ld.global.f32 	%f104, [%rd85];
	cvt.s64.s32 	%rd86, %r85;
	add.s64 	%rd87, %rd2, %rd86;
	ld.global.u8 	%rs7, [%rd87];
	setp.eq.s16 	%p30, %rs7, 0;
	mul.f32 	%f105, %f104, %f84;
	selp.f32 	%f359, %f83, %f105, %p30;
	max.f32 	%f350, %f350, %f359;
$L__BB257_18:
	setp.le.s64 	%p31, %rd39, %rd15;
	mov.f32 	%f361, 0fFF800000;
	@%p31 bra 	$L__BB257_20;
	setp.eq.s64 	%p32, %rd33, 1;
	setp.eq.s64 	%p33, %rd32, 1;
	add.s64 	%rd88, %rd27, %rd15;
	cvt.u32.u64 	%r86, %rd88;
	div.s32 	%r87, %r86, %r5;
	mul.lo.s32 	%r88, %r87, %r5;
	sub.s32 	%r89, %r86, %r88;
	selp.b32 	%r90, 0, %r87, %p33;
	selp.b32 	%r91, 0, %r89, %p32;
	mul.lo.s32 	%r92, %r7, %r90;
	mad.lo.s32 	%r93, %r8, %r91, %r92;
	shl.b64 	%rd89, %rd88, 32;
	shr.s64 	%rd90, %rd89, 30;
	add.s64 	%rd91, %rd1, %rd90;
	ld.global.f32 	%f107, [%rd91];
	cvt.s64.s32 	%rd92, %r93;
	add.s64 	%rd93, %rd2, %rd92;
	ld.global.u8 	%rs8, [%rd93];
	setp.eq.s16 	%p34, %rs8, 0;
	mul.f32 	%f108, %f107, %f84;
	selp.f32 	%f361, %f83, %f108, %p34;
	max.f32 	%f350, %f350, %f361;
$L__BB257_20:
	setp.le.s64 	%p35, %rd39, %rd16;
	mov.f32 	%f363, 0fFF800000;
	@%p35 bra 	$L__BB257_22;
	setp.eq.s64 	%p36, %rd33, 1;
	setp.eq.s64 	%p37, %rd32, 1;
	add.s64 	%rd94, %rd27, %rd16;
	cvt.u32.u64 	%r94, %rd94;
	div.s32 	%r95, %r94, %r5;
	mul.lo.s32 	%r96, %r95, %r5;
	sub.s32 	%r97, %r94, %r96;
	selp.b32 	%r98, 0, %r95, %p37;
	selp.b32 	%r99, 0, %r97, %p36;
	mul.lo.s32 	%r100, %r7, %r98;
	mad.lo.s32 	%r101, %r8, %r99, %r100;
	shl.b64 	%rd95, %rd94, 32;
	shr.s64 	%rd96, %rd95, 30;
	add.s64 	%rd97, %rd1, %rd96;
	ld.global.f32 	%f110, [%rd97];
	cvt.s64.s32 	%rd98, %r101;
	add.s64 	%rd99, %rd2, %rd98;
	ld.global.u8 	%rs9, [%rd99];
	setp.eq.s16 	%p38, %rs9, 0;
	mul.f32 	%f111, %f110, %f84;
	selp.f32 	%f363, %f83, %f111, %p38;
	max.f32 	%f350, %f350, %f363;
$L__BB257_22:
	setp.le.s64 	%p39, %rd39, %rd17;
	mov.f32 	%f365, 0fFF800000;
	@%p39 bra 	$L__BB257_24;
	setp.eq.s64 	%p40, %rd33, 1;
	setp.eq.s64 	%p41, %rd32, 1;
	add.s64 	%rd100, %rd27, %rd17;
	cvt.u32.u64 	%r102, %rd100;
	div.s32 	%r103, %r102, %r5;
	mul.lo.s32 	%r104, %r103, %r5;
	sub.s32 	%r105, %r102, %r104;
	selp.b32 	%r106, 0, %r103, %p41;
	selp.b32 	%r107, 0, %r105, %p40;
	mul.lo.s32 	%r108, %r7, %r106;
	mad.lo.s32 	%r109, %r8, %r107, %r108;
	shl.b64 	%rd101, %rd100, 32;
	shr.s64 	%rd102, %rd101, 30;
	add.s64 	%rd103, %rd1, %rd102;
	ld.global.f32 	%f113, [%rd103];
	cvt.s64.s32 	%rd104, %r109;
	add.s64 	%rd105, %rd2, %rd104;
	ld.global.u8 	%rs10, [%rd105];
	setp.eq.s16 	%p42, %rs10, 0;
	mul.f32 	%f114, %f113, %f84;
	selp.f32 	%f365, %f83, %f114, %p42;
	max.f32 	%f350, %f350, %f365;
$L__BB257_24:
	setp.le.s64 	%p43, %rd39, %rd18;
	mov.f32 	%f367, 0fFF800000;
	@%p43 bra 	$L__BB257_26;
	setp.eq.s64 	%p44, %rd33, 1;
	setp.eq.s64 	%p45, %rd32, 1;
	add.s64 	%rd106, %rd27, %rd18;
	cvt.u32.u64 	%r110, %rd106;
	div.s32 	%r111, %r110, %r5;
	mul.lo.s32 	%r112, %r111, %r5;
	sub.s32 	%r113, %r110, %r112;
	selp.b32 	%r114, 0, %r111, %p45;
	selp.b32 	%r115, 0, %r113, %p44;
	mul.lo.s32 	%r116, %r7, %r114;
	mad.lo.s32 	%r117, %r8, %r115, %r116;
	shl.b64 	%rd107, %rd106, 32;
	shr.s64 	%rd108, %rd107, 30;
	add.s64 	%rd109, %rd1, %rd108;
	ld.global.f32 	%f116, [%rd109];
	cvt.s64.s32 	%rd110, %r117;
	add.s64 	%rd111, %rd2, %rd110;
	ld.global.u8 	%rs11, [%rd111];
	setp.eq.s16 	%p46, %rs11, 0;
	mul.f32 	%f117, %f116, %f84;
	selp.f32 	%f367, %f83, %f117, %p46;
	max.f32 	%f350, %f350, %f367;
$L__BB257_26:
	setp.le.s64 	%p47, %rd39, %rd19;
	mov.f32 	%f369, 0fFF800000;
	@%p47 bra 	$L__BB257_28;
	setp.eq.s64 	%p48, %rd33, 1;
	setp.eq.s64 	%p49, %rd32, 1;
	add.s64 	%rd112, %rd27, %rd19;
	cvt.u32.u64 	%r118, %rd112;
	div.s32 	%r119, %r118, %r5;
	mul.lo.s32 	%r120, %r119, %r5;
	sub.s32 	%r121, %r118, %r120;
	selp.b32 	%r122, 0, %r119, %p49;
	selp.b32 	%r123, 0, %r121, %p48;
	mul.lo.s32 	%r124, %r7, %r122;
	mad.lo.s32 	%r125, %r8, %r123, %r124;
	shl.b64 	%rd113, %rd112, 32;
	shr.s64 	%rd114, %rd113, 30;
	add.s64 	%rd115, %rd1, %rd114;
	ld.global.f32 	%f119, [%rd115];
	cvt.s64.s32 	%rd116, %r125;
	add.s64 	%rd117, %rd2, %rd116;
	ld.global.u8 	%rs12, [%rd117];
	setp.eq.s16 	%p50, %rs12, 0;
	mul.f32 	%f120, %f119, %f84;
	selp.f32 	%f369, %f83, %f120, %p50;
	max.f32 	%f350, %f350, %f369;
$L__BB257_28:
	setp.le.s64 	%p51, %rd39, %rd20;
	mov.f32 	%f371, 0fFF800000;
	@%p51 bra 	$L__BB257_30;
	setp.eq.s64 	%p52, %rd33, 1;
	setp.eq.s64 	%p53, %rd32, 1;
	add.s64 	%rd118, %rd27, %rd20;
	cvt.u32.u64 	%r126, %rd118;
	div.s32 	%r127, %r126, %r5;
	mul.lo.s32 	%r128, %r127, %r5;
	sub.s32 	%r129, %r126, %r128;
	selp.b32 	%r130, 0, %r127, %p53;
	selp.b32 	%r131, 0, %r129, %p52;
	mul.lo.s32 	%r132, %r7, %r130;
	mad.lo.s32 	%r133, %r8, %r131, %r132;
	shl.b64 	%rd119, %rd118, 32;
	shr.s64 	%rd120, %rd119, 30;
	add.s64 	%rd121, %rd1, %rd120;
	ld.global.f32 	%f122, [%rd121];
	cvt.s64.s32 	%rd122, %r133;
	add.s64 	%rd123, %rd2, %rd122;
	ld.global.u8 	%rs13, [%rd123];
	setp.eq.s16 	%p54, %rs13, 0;
	mul.f32 	%f123, %f122, %f84;
	selp.f32 	%f371, %f83, %f123, %p54;
	max.f32 	%f350, %f350, %f371;
$L__BB257_30:
	setp.le.s64 	%p55, %rd39, %rd21;
	mov.f32 	%f373, 0fFF800000;
	@%p55 bra 	$L__BB257_32;
	setp.eq.s64 	%p56, %rd33, 1;
	setp.eq.s64 	%p57, %rd32, 1;
	add.s64 	%rd124, %rd27, %rd21;
	cvt.u32.u64 	%r134, %rd124;
	div.s32 	%r135, %r134, %r5;
	mul.lo.s32 	%r136, %r135, %r5;
	sub.s32 	%r137, %r134, %r136;
	selp.b32 	%r138, 0, %r135, %p57;
	selp.b32 	%r139, 0, %r137, %p56;
	mul.lo.s32 	%r140, %r7, %r138;
	mad.lo.s32 	%r141, %r8, %r139, %r140;
	shl.b64 	%rd125, %rd124, 32;
	shr.s64 	%rd126, %rd125, 30;
	add.s64 	%rd127, %rd1, %rd126;
	ld.global.f32 	%f125, [%rd127];
	cvt.s64.s32 	%rd128, %r141;
	add.s64 	%rd129, %rd2, %rd128;
	ld.global.u8 	%rs14, [%rd129];
	setp.eq.s16 	%p58, %rs14, 0;
	mul.f32 	%f126, %f125, %f84;
	selp.f32 	%f373, %f83, %f126, %p58;
	max.f32 	%f350, %f350, %f373;
$L__BB257_32:
	setp.le.s64 	%p59, %rd39, %rd22;
	mov.f32 	%f375, 0fFF800000;
	@%p59 bra 	$L__BB257_34;
	setp.eq.s64 	%p60, %rd33, 1;
	setp.eq.s64 	%p61, %rd32, 1;
	add.s64 	%rd130, %rd27, %rd22;
	cvt.u32.u64 	%r142, %rd130;
	div.s32 	%r143, %r142, %r5;
	mul.lo.s32 	%r144, %r143, %r5;
	sub.s32 	%r145, %r142, %r144;
	selp.b32 	%r146, 0, %r143, %p61;
	selp.b32 	%r147, 0, %r145, %p60;
	mul.lo.s32 	%r148, %r7, %r146;
	mad.lo.s32 	%r149, %r8, %r147, %r148;
	shl.b64 	%rd131, %rd130, 32;
	shr.s64 	%rd132, %rd131, 30;
	add.s64 	%rd133, %rd1, %rd132;
	ld.global.f32 	%f128, [%rd133];
	cvt.s64.s32 	%rd134, %r149;
	add.s64 	%rd135, %rd2, %rd134;
	ld.global.u8 	%rs15, [%rd135];
	setp.eq.s16 	%p62, %rs15, 0;
	mul.f32 	%f129, %f128, %f84;
	selp.f32 	%f375, %f83, %f129, %p62;
	max.f32 	%f350, %f350, %f375;
$L__BB257_34:
	setp.le.s64 	%p63, %rd39, %rd23;
	mov.f32 	%f377, 0fFF800000;
	@%p63 bra 	$L__BB257_36;
	setp.eq.s64 	%p64, %rd33, 1;
	setp.eq.s64 	%p65, %rd32, 1;
	add.s64 	%rd136, %rd27, %rd23;
	cvt.u32.u64 	%r150, %rd136;
	div.s32 	%r151, %r150, %r5;
	mul.lo.s32 	%r152, %r151, %r5;
	sub.s32 	%r153, %r150, %r152;
	selp.b32 	%r154, 0, %r151, %p65;
	selp.b32 	%r155, 0, %r153, %p64;
	mul.lo.s32 	%r156, %r7, %r154;
	mad.lo.s32 	%r157, %r8, %r155, %r156;
	shl.b64 	%rd137, %rd136, 32;
	shr.s64 	%rd138, %rd137, 30;
	add.s64 	%rd139, %rd1, %rd138;
	ld.global.f32 	%f131, [%rd139];
	cvt.s64.s32 	%rd140, %r157;
	add.s64 	%rd141, %rd2, %rd140;
	ld.global.u8 	%rs16, [%rd141];
	setp.eq.s16 	%p66, %rs16, 0;
	mul.f32 	%f132, %f131, %f84;
	selp.f32 	%f377, %f83, %f132, %p66;
	max.f32 	%f350, %f350, %f377;
$L__BB257_36:
	setp.le.s64 	%p67, %rd39, %rd8;
	mov.b32 	%r158, %f350;
	shfl.sync.bfly.b32	%r159|%p68, %r158, 16, 31, -1;
	mov.b32 	%f133, %r159;
	max.f32 	%f134, %f350, %f133;
	mov.b32 	%r160, %f134;
	shfl.sync.bfly.b32	%r161|%p69, %r160, 8, 31, -1;
	mov.b32 	%f135, %r161;
	max.f32 	%f136, %f134, %f135;
	mov.b32 	%r162, %f136;
	shfl.sync.bfly.b32	%r163|%p70, %r162, 4, 31, -1;
	mov.b32 	%f137, %r163;
	max.f32 	%f138, %f136, %f137;
	mov.b32 	%r164, %f138;
	shfl.sync.bfly.b32	%r165|%p71, %r164, 2, 31, -1;
	mov.b32 	%f139, %r165;
	max.f32 	%f140, %f138, %f139;
	mov.b32 	%r166, %f140;
	shfl.sync.bfly.b32	%r167|%p72, %r166, 1, 31, -1;
	mov.b32 	%f141, %r167;
	max.f32 	%f142, %f140, %f141;
	sub.f32 	%f143, %f347, %f142;
	fma.rn.f32 	%f144, %f143, 0f3BBB989D, 0f3F000000;
	cvt.sat.f32.f32 	%f145, %f144;
	mov.f32 	%f146, 0f4B400001;
	mov.f32 	%f147, 0f437C0000;
	fma.rm.f32 	%f148, %f145, %f147, %f146;
	add.f32 	%f149, %f148, 0fCB40007F;
	neg.f32 	%f150, %f149;
	fma.rn.f32 	%f151, %f143, 0f3FB8AA3B, %f150;
	fma.rn.f32 	%f152, %f143, 0f32A57060, %f151;
	mov.b32 	%r168, %f148;
	shl.b32 	%r169, %r168, 23;
	mov.b32 	%f153, %r169;
	ex2.approx.ftz.f32 	%f154, %f152;
	mul.f32 	%f155, %f154, %f153;
	add.f32 	%f156, %f155, 0f00000000;
	sub.f32 	%f157, %f349, %f142;
	fma.rn.f32 	%f158, %f157, 0f3BBB989D, 0f3F000000;
	cvt.sat.f32.f32 	%f159, %f158;
	fma.rm.f32 	%f160, %f159, %f147, %f146;
	add.f32 	%f161, %f160, 0fCB40007F;
	neg.f32 	%f162, %f161;
	fma.rn.f32 	%f163, %f157, 0f3FB8AA3B, %f162;
	fma.rn.f32 	%f164, %f157, 0f32A57060, %f163;
	mov.b32 	%r170, %f160;
	shl.b32 	%r171, %r170, 23;
	mov.b32 	%f165, %r171;
	ex2.approx.ftz.f32 	%f166, %f164;
	mul.f32 	%f167, %f166, %f165;
	add.f32 	%f168, %f156, %f167;
	sub.f32 	%f169, %f351, %f142;
	fma.rn.f32 	%f170, %f169, 0f3BBB989D, 0f3F000000;
	cvt.sat.f32.f32 	%f171, %f170;
	fma.rm.f32 	%f172, %f171, %f147, %f146;
	add.f32 	%f173, %f172, 0fCB40007F;
	neg.f32 	%f174, %f173;
	fma.rn.f32 	%f175, %f169, 0f3FB8AA3B, %f174;
	fma.rn.f32 	%f176, %f169, 0f32A57060, %f175;
	mov.b32 	%r172, %f172;
	shl.b32 	%r173, %r172, 23;
	mov.b32 	%f177, %r173;
	ex2.approx.ftz.f32 	%f178, %f176;
	mul.f32 	%f179, %f178, %f177;
	add.f32 	%f180, %f168, %f179;
	sub.f32 	%f181, %f353, %f142;
	fma.rn.f32 	%f182, %f181, 0f3BBB989D, 0f3F000000;
	cvt.sat.f32.f32 	%f183, %f182;
	fma.rm.f32 	%f184, %f183, %f147, %f146;
	add.f32 	%f185, %f184, 0fCB40007F;
	neg.f32 	%f186, %f185;
	fma.rn.f32 	%f187, %f181, 0f3FB8AA3B, %f186;
	fma.rn.f32 	%f188, %f181, 0f32A57060, %f187;
	mov.b32 	%r174, %f184;
	shl.b32 	%r175, %r174, 23;
	mov.b32 	%f189, %r175;
	ex2.approx.ftz.f32 	%f190, %f188;
	mul.f32 	%f191, %f190, %f189;
	add.f32 	%f192, %f180, %f191;
	sub.f32 	%f193, %f355, %f142;
	fma.rn.f32 	%f194, %f193, 0f3BBB989D, 0f3F000000;
	cvt.sat.f32.f32 	%f195, %f194;
	fma.rm.f32 	%f196, %f195, %f147, %f146;
	add.f32 	%f197, %f196, 0fCB40007F;
	neg.f32 	%f198, %f197;
	fma.rn.f32 	%f199, %f193, 0f3FB8AA3B, %f198;
	fma.rn.f32 	%f200, %f193, 0f32A57060, %f199;
	mov.b32 	%r176, %f196;
	shl.b32 	%r177, %r176, 23;
	mov.b32 	%f201, %r177;
	ex2.approx.ftz.f32 	%f202, %f200;
	mul.f32 	%f203, %f202, %f201;
	add.f32 	%f204, %f192, %f203;
	sub.f32 	%f205, %f357, %f142;
	fma.rn.f32 	%f206, %f205, 0f3BBB989D, 0f3F000000;
	cvt.sat.f32.f32 	%f207, %f206;
	fma.rm.f32 	%f208, %f207, %f147, %f146;
	add.f32 	%f209, %f208, 0fCB40007F;
	neg.f32 	%f210, %f209;
	fma.rn.f32 	%f211, %f205, 0f3FB8AA3B, %f210;
	fma.rn.f32 	%f212, %f205, 0f32A57060, %f211;
	mov.b32 	%r178, %f208;
	shl.b32 	%r179, %r178, 23;
	mov.b32 	%f213, %r179;
	ex2.approx.ftz.f32 	%f214, %f212;
	mul.f32 	%f215, %f214, %f213;
	add.f32 	%f216, %f204, %f215;
	sub.f32 	%f217, %f359, %f142;
	fma.rn.f32 	%f218, %f217, 0f3BBB989D, 0f3F000000;
	cvt.sat.f32.f32 	%f219, %f218;
	fma.rm.f32 	%f220, %f219, %f147, %f146;
	add.f32 	%f221, %f220, 0fCB40007F;
	neg.f32 	%f222, %f221;
	fma.rn.f32 	%f223, %f217, 0f3FB8AA3B, %f222;
	fma.rn.f32 	%f224, %f217, 0f32A57060, %f223;
	mov.b32 	%r180, %f220;
	shl.b32 	%r181, %r180, 23;
	mov.b32 	%f225, %r181;
	ex2.approx.ftz.f32 	%f226, %f224;
	mul.f32 	%f227, %f226, %f225;
	add.f32 	%f228, %f216, %f227;
	sub.f32 	%f229, %f361, %f142;
	fma.rn.f32 	%f230, %f229, 0f3BBB989D, 0f3F000000;
	cvt.sat.f32.f32 	%f231, %f230;
	fma.rm.f32 	%f232, %f231, %f147, %f146;
	add.f32 	%f233, %f232, 0fCB40007F;
	neg.f32 	%f234, %f233;
	fma.rn.f32 	%f235, %f229, 0f3FB8AA3B, %f234;
	fma.rn.f32 	%f236, %f229, 0f32A57060, %f235;
	mov.b32 	%r182, %f232;
	shl.b32 	%r183, %r182, 23;
	mov.b32 	%f237, %r183;
	ex2.approx.ftz.f32 	%f238, %f236;
	mul.f32 	%f239, %f238, %f237;
	add.f32 	%f240, %f228, %f239;
	sub.f32 	%f241, %f363, %f142;
	fma.rn.f32 	%f242, %f241, 0f3BBB989D, 0f3F000000;
	cvt.sat.f32.f32 	%f243, %f242;
	fma.rm.f32 	%f244, %f243, %f147, %f146;
	add.f32 	%f245, %f244, 0fCB40007F;
	neg.f32 	%f246, %f245;
	fma.rn.f32 	%f247, %f241, 0f3FB8AA3B, %f246;
	fma.rn.f32 	%f248, %f241, 0f32A57060, %f247;
	mov.b32 	%r184, %f244;
	shl.b32 	%r185, %r184, 23;
	mov.b32 	%f249, %r185;
	ex2.approx.ftz.f32 	%f250, %f248;
	mul.f32 	%f251, %f250, %f249;
	add.f32 	%f252, %f240, %f251;
	sub.f32 	%f253, %f365, %f142;
	fma.rn.f32 	%f254, %f253, 0f3BBB989D, 0f3F000000;
	cvt.sat.f32.f32 	%f255, %f254;
	fma.rm.f32 	%f256, %f255, %f147, %f146;
	add.f32 	%f257, %f256, 0fCB40007F;
	neg.f32 	%f258, %f257;
	fma.rn.f32 	%f259, %f253, 0f3FB8AA3B, %f258;
	fma.rn.f32 	%f260, %f253, 0f32A57060, %f259;
	mov.b32 	%r186, %f256;
	shl.b32 	%r187, %r186, 23;
	mov.b32 	%f261, %r187;
	ex2.approx.ftz.f32 	%f262, %f260;
	mul.f32 	%f263, %f262, %f261;
	add.f32 	%f264, %f252, %f263;
	sub.f32 	%f265, %f367, %f142;
	fma.rn.f32 	%f266, %f265, 0f3BBB989D, 0f3F000000;
	cvt.sat.f32.f32 	%f267, %f266;
	fma.rm.f32 	%f268, %f267, %f147, %f146;
	add.f32 	%f269, %f268, 0fCB40007F;
	neg.f32 	%f270, %f269;
	fma.rn.f32 	%f271, %f265, 0f3FB8AA3B, %f270;
	fma.rn.f32 	%f272, %f265, 0f32A57060, %f271;
	mov.b32 	%r188, %f268;
	shl.b32 	%r189, %r188, 23;
	mov.b32 	%f273, %r189;
	ex2.approx.ftz.f32 	%f274, %f272;
	mul.f32 	%f275, %f274, %f273;
	add.f32 	%f276, %f264, %f275;
	sub.f32 	%f277, %f369, %f142;
	fma.rn.f32 	%f278, %f277, 0f3BBB989D, 0f3F000000;
	cvt.sat.f32.f32 	%f279, %f278;
	fma.rm.f32 	%f280, %f279, %f147, %f146;
	add.f32 	%f281, %f280, 0fCB40007F;
	neg.f32 	%f282, %f281;
	fma.rn.f32 	%f283, %f277, 0f3FB8AA3B, %f282;
	fma.rn.f32 	%f284, %f277, 0f32A57060, %f283;
	mov.b32 	%r190, %f280;
	shl.b32 	%r191, %r190, 23;
	mov.b32 	%f285, %r191;
	ex2.approx.ftz.f32 	%f286, %f284;
	mul.f32 	%f287, %f286, %f285;
	add.f32 	%f288, %f276, %f287;
	sub.f32 	%f289, %f371, %f142;
	fma.rn.f32 	%f290, %f289, 0f3BBB989D, 0f3F000000;
	cvt.sat.f32.f32 	%f291, %f290;
	fma.rm.f32 	%f292, %f291, %f147, %f146;
	add.f32 	%f293, %f292, 0fCB40007F;
	neg.f32 	%f294, %f293;
	fma.rn.f32 	%f295, %f289, 0f3FB8AA3B, %f294;
	fma.rn.f32 	%f296, %f289, 0f32A57060, %f295;
	mov.b32 	%r192, %f292;
	shl.b32 	%r193, %r192, 23;
	mov.b32 	%f297, %r193;
	ex2.approx.ftz.f32 	%f298, %f296;
	mul.f32 	%f299, %f298, %f297;
	add.f32 	%f300, %f288, %f299;
	sub.f32 	%f301, %f373, %f142;
	fma.rn.f32 	%f302, %f301, 0f3BBB989D, 0f3F000000;
	cvt.sat.f32.f32 	%f303, %f302;
	fma.rm.f32 	%f304, %f303, %f147, %f146;
	add.f32 	%f305, %f304, 0fCB40007F;
	neg.f32 	%f306, %f305;
	fma.rn.f32 	%f307, %f301, 0f3FB8AA3B, %f306;
	fma.rn.f32 	%f308, %f301, 0f32A57060, %f307;
	mov.b32 	%r194, %f304;
	shl.b32 	%r195, %r194, 23;
	mov.b32 	%f309, %r195;
	ex2.approx.ftz.f32 	%f310, %f308;
	mul.f32 	%f311, %f310, %f309;
	add.f32 	%f312, %f300, %f311;
	sub.f32 	%f313, %f375, %f142;
	fma.rn.f32 	%f314, %f313, 0f3BBB989D, 0f3F000000;
	cvt.sat.f32.f32 	%f315, %f314;
	fma.rm.f32 	%f316, %f315, %f147, %f146;
	add.f32 	%f317, %f316, 0fCB40007F;
	neg.f32 	%f318, %f317;
	fma.rn.f32 	%f319, %f313, 0f3FB8AA3B, %f318;
	fma.rn.f32 	%f320, %f313, 0f32A57060, %f319;
	mov.b32 	%r196, %f316;
	shl.b32 	%r197, %r196, 23;
	mov.b32 	%f321, %r197;
	ex2.approx.ftz.f32 	%f322, %f320;
	mul.f32 	%f323, %f322, %f321;
	add.f32 	%f324, %f312, %f323;
	sub.f32 	%f325, %f377, %f142;
	fma.rn.f32 	%f326, %f325, 0f3BBB989D, 0f3F000000;
	cvt.sat.f32.f32 	%f327, %f326;
	fma.rm.f32 	%f328, %f327, %f147, %f146;
	add.f32 	%f329, %f328, 0fCB40007F;
	neg.f32 	%f330, %f329;
	fma.rn.f32 	%f331, %f325, 0f3FB8AA3B, %f330;
	fma.rn.f32 	%f332, %f325, 0f32A57060, %f331;
	mov.b32 	%r198, %f328;
	shl.b32 	%r199, %r198, 23;
	mov.b32 	%f333, %r199;
	ex2.approx.ftz.f32 	%f334, %f332;
	mul.f32 	%f335, %f334, %f333;
	add.f32 	%f336, %f324, %f335;
	mov.b32 	%r200, %f336;
	shfl.sync.bfly.b32	%r201|%p73, %r200, 16, 31, -1;
	mov.b32 	%f337, %r201;
	add.f32 	%f338, %f336, %f337;
	mov.b32 	%r202, %f338;
	shfl.sync.bfly.b32	%r203|%p74, %r202, 8, 31, -1;
	mov.b32 	%f339, %r203;
	add.f32 	%f340, %f338, %f339;
	mov.b32 	%r204, %f340;
	shfl.sync.bfly.b32	%r205|%p75, %r204, 4, 31, -1;
	mov.b32 	%f341, %r205;
	add.f32 	%f342, %f340, %f341;
	mov.b32 	%r206, %f342;
	shfl.sync.bfly.b32	%r207|%p76, %r206, 2, 31, -1;
	mov.b32 	%f343, %r207;
	add.f32 	%f344, %f342, %f343;
	mov.b32 	%r208, %f344;
	shfl.sync.bfly.b32	%r209|%p77, %r208, 1, 31, -1;
	mov.b32 	%f345, %r209;
	add.f32 	%f346, %f344, %f345;
	div.rn.f32 	%f67, %f155, %f346;
	div.rn.f32 	%f68, %f167, %f346;
	div.rn.f32 	%f69, %f179, %f346;
	div.rn.f32 	%f70, %f191, %f346;
	div.rn.f32 	%f71, %f203, %f346;
	div.rn.f32 	%f72, %f215, %f346;
	div.rn.f32 	%f73, %f227, %f346;
	div.rn.f32 	%f74, %f239, %f346;
	div.rn.f32 	%f75, %f251, %f346;
	div.rn.f32 	%f76, %f263, %f346;
	div.rn.f32 	%f77, %f275, %f346;
	div.rn.f32 	%f78, %f287, %f346;
	div.rn.f32 	%f79, %f299, %f346;
	div.rn.f32 	%f80, %f311, %f346;
	div.rn.f32 	%f81, %f323, %f346;
	div.rn.f32 	%f82, %f335, %f346;
	mad.lo.s64 	%rd142, %rd144, %rd6, %rd8;
	shl.b64 	%rd143, %rd142, 2;
	add.s64 	%rd28, %rd24, %rd143;
	@%p67 bra 	$L__BB257_38;
	st.global.f32 	[%rd28], %f67;
$L__BB257_38:
	setp.le.s64 	%p78, %rd39, %rd9;
	@%p78 bra 	$L__BB257_40;
	st.global.f32 	[%rd28+128], %f68;
$L__BB257_40:
	setp.le.s64 	%p79, %rd39, %rd10;
	@%p79 bra 	$L__BB257_42;
	st.global.f32 	[%rd28+256], %f69;
$L__BB257_42:
	setp.le.s64 	%p80, %rd39, %rd11;
	@%p80 bra 	$L__BB257_44;
	st.global.f32 	[%rd28+384], %f70;
$L__BB257_44:
	setp.le.s64 	%p81, %rd39, %rd12;
	@%p81 bra 	$L__BB257_46;
	st.global.f32 	[%rd28+512], %f71;
$L__BB257_46:
	setp.le.s64 	%p82, %rd39, %rd13;
	@%p82 bra 	$L__BB257_48;
	st.global.f32 	[%rd28+640], %f72;
$L__BB257_48:
	setp.le.s64 	%p83, %rd39, %rd14;
	@%p83 bra 	$L__BB257_50;
	st.global.f32 	[%rd28+768], %f73;
$L__BB257_50:
	setp.le.s64 	%p84, %rd39, %rd15;
	@%p84 bra 	$L__BB257_52;
	st.global.f32 	[%rd28+896], %f74;
$L__BB257_52:
	setp.le.s64 	%p85, %rd39, %rd16;
	@%p85 bra 	$L__BB257_54;
	st.global.f32 	[%rd28+1024], %f75;
$L__BB257_54:
	setp.le.s64 	%p86, %rd39, %rd17;
	@%p86 bra 	$L__BB257_56;
	st.global.f32 	[%rd28+1152], %f76;
$L__BB257_56:
	setp.le.s64 	%p87, %rd39, %rd18;
	@%p87 bra 	$L__BB257_58;
	st.global.f32 	[%rd28+1280], %f77;
$L__BB257_58:
	setp.le.s64 	%p88, %rd39, %rd19;
	@%p88 bra 	$L__BB257_60;
	st.global.f32 	[%rd28+1408], %f78;
$L__BB257_60:
	setp.le.s64 	%p89, %rd39, %rd20;
	@%p89 bra 	$L__BB257_62;
	st.global.f32 	[%rd28+1536], %f79;
$L__BB257_62:
	setp.le.s64 	%p90, %rd39, %rd21;
	@%p90 bra 	$L__BB257_64;
	st.global.f32 	[%rd28+1664], %f80;
$L__BB257_64:
	setp.le.s64 	%p91, %rd39, %rd22;
	@%p91 bra 	$L__BB257_66;
	st.global.f32 	[%rd28+1792], %f81;
$L__BB257_66:
	setp.le.s64 	%p92, %rd39, %rd23;
	@%p92 bra 	$L__BB257_68;
	st.global.f32 	[%rd28+1920], %f82;
$L__BB257_68:
	add.s64 	%rd144, %rd144, %rd25;
	setp.lt.s64 	%p93, %rd144, %rd38;
	@%p93 bra 	$L__BB257_4;
$L__BB257_69:
	ret;

}
	// .globl	_Z15SoftmaxWarpImplI22BroadcastScaleMaskLoadIffbLm2EiE11DirectStoreIffEfLi1ELi17ELi32ELi1ELb0EL9Algorithm0EEvT_T0_ll
.visible .entry _Z15SoftmaxWarpImplI22BroadcastScaleMaskLoadIffbLm2EiE11DirectStoreIffEfLi1ELi17ELi32ELi1ELb0EL9Algorithm0EEvT_T0_ll(
	.param .align 8 .b8 _Z15SoftmaxWarpImplI22BroadcastScaleMaskLoadIffbLm2EiE11DirectStoreIffEfLi1ELi17ELi32ELi1ELb0EL9Algorithm0EEvT_T0_ll_param_0[88],
	.param .align 8 .b8 _Z15SoftmaxWarpImplI22BroadcastScaleMaskLoadIffbLm2EiE11DirectStoreIffEfLi1ELi17ELi32ELi1ELb0EL9Algorithm0EEvT_T0_ll_param_1[16],
	.param .u64 _Z15SoftmaxWarpImplI22BroadcastScaleMaskLoadIffbLm2EiE11DirectStoreIffEfLi1ELi17ELi32ELi1ELb0EL9Algorithm0EEvT_T0_ll_param_2,
	.param .u64 _Z15SoftmaxWarpImplI22BroadcastScaleMaskLoadIffbLm2EiE11DirectStoreIffEfLi1ELi17ELi32ELi1ELb0EL9Algorithm0EEvT_T0_ll_param_3
)
{
	.reg .pred 	%p<33>;
	.reg .b16 	%rs<18>;
	.reg .b32 	%r<205>;
	.reg .b32 	%f<316>;
	.reg .b64 	%rd<136>;

	ld.param.v2.f32 	{%f3, %f4}, [_Z15SoftmaxWarpImplI22BroadcastScaleMaskLoadIffbLm2EiE11DirectStoreIffEfLi1ELi17ELi32ELi1ELb0EL9Algorithm0EEvT_T0_ll_param_0+80];
	ld.param.u64 	%rd21, [_Z15SoftmaxWarpImplI22BroadcastScaleMaskLoadIffbLm2EiE11DirectStoreIffEfLi1ELi17ELi32ELi1ELb0EL9Algorithm0EEvT_T0_ll_param_0+72];
	ld.param.v2.u32 	{%r7, %r8}, [_Z15SoftmaxWarpImplI22BroadcastScaleMaskLoadIffbLm2EiE11DirectStoreIffEfLi1ELi17ELi32ELi1ELb0EL9Algorithm0EEvT_T0_ll_param_0+56];
	ld.param.v2.u32 	{%r5, %r6}, [_Z15SoftmaxWarpImplI22BroadcastScaleMaskLoadIffbLm2EiE11DirectStoreIffEfLi1ELi17ELi32ELi1ELb0EL9Algorithm0EEvT_T0_ll_param_0+40];
	ld.param.u64 	%rd17, [_Z15SoftmaxWarpImplI22BroadcastScaleMaskLoadIffbLm2EiE11DirectStoreIffEfLi1ELi17ELi32ELi1ELb0EL9Algorithm0EEvT_T0_ll_param_0+24];
	ld.param.u64 	%rd16, [_Z15SoftmaxWarpImplI22BroadcastScaleMaskLoadIffbLm2EiE11DirectStoreIffEfLi1ELi17ELi32ELi1ELb0EL9Algorithm0EEvT_T0_ll_param_0+16];
	ld.param.u64 	%rd15, [_Z15SoftmaxWarpImplI22BroadcastScaleMaskLoadIffbLm2EiE11DirectStoreIffEfLi1ELi17ELi32ELi1ELb0EL9Algorithm0EEvT_T0_ll_param_0+8];
	ld.param.u64 	%rd14, [_Z15SoftmaxWarpImplI22BroadcastScaleMaskLoadIffbLm2EiE11DirectStoreIffEfLi1ELi17ELi32ELi1ELb0EL9Algorithm0EEvT_T0_ll_param_0];
	ld.param.u64 	%rd4, [_Z15SoftmaxWarpImplI22BroadcastScaleMaskLoadIffbLm2EiE11DirectStoreIffEfLi1ELi17ELi32ELi1ELb0EL9Algorithm0EEvT_T0_ll_param_1];
	ld.param.u64 	%rd5, [_Z15SoftmaxWarpImplI22BroadcastScaleMaskLoadIffbLm2EiE11DirectStoreIffEfLi1ELi17ELi32ELi1ELb0EL9Algorithm0EEvT_T0_ll_param_1+8];
	ld.param.u64 	%rd22, [_Z15SoftmaxWarpImplI22BroadcastScaleMaskLoadIffbLm2EiE11DirectStoreIffEfLi1ELi17ELi32ELi1ELb0EL9Algorithm0EEvT_T0_ll_param_2];
	ld.param.u64 	%rd23, [_Z15SoftmaxWarpImplI22BroadcastScaleMaskLoadIffbLm2EiE11DirectStoreIffEfLi1ELi17ELi32ELi1ELb0EL9Algorithm0EEvT_T0_ll_param_3];
	setp.lt.s64 	%p1, %rd23, 545;
	@%p1 bra 	$L__BB258_2;
	mov.u64 	%rd24, $str;
	cvta.global.u64 	%rd25, %rd24;
	mov.u64 	%rd26, $str$1;
	cvta.global.u64 	%rd27, %rd26;
	mov.u64 	%rd28, __unnamed_254;
	cvta.global.u64 	%rd29, %rd28;
	{ // callseq 253, 0
	.param .b64 param0;
	st.param.b64 	[param0], %rd25;
	.param .b64 param1;
	st.param.b64 	[param1], %rd27;
	.param .b32 param2;
	st.param.b32 	[param2], 219;
	.param .b64 param3;
	st.param.b64 	[param3], %rd29;
	.param .b64 param4;
	st.param.b64 	[param4], 1;
	call.uni 
	__assertfail, 
	(
	param0, 
	param1, 
	param2, 
	param3, 
	param4
	);
	} // callseq 253
$L__BB258_2:
	mov.u32 	%r9, %ctaid.x;
	mov.u32 	%r10, %ntid.y;
	mov.u32 	%r11, %tid.y;
	mad.lo.s32 	%r12, %r9, %r10, %r11;
	mov.u32 	%r13, %nctaid.x;
	mul.lo.s32 	%r4, %r13, %r10;
	cvt.s64.s32 	%rd135, %r12;
	setp.le.s64 	%p2, %rd22, %rd135;
	@%p2 bra 	$L__BB258_5;
	cvta.to.global.u64 	%rd7, %rd14;
	cvta.to.global.u64 	%rd8, %rd15;
	mov.u32 	%r14, %tid.x;
	cvt.u64.u32 	%rd9, %r14;
	cvta.to.global.u64 	%rd10, %rd4;
	cvt.s64.s32 	%rd11, %r4;
$L__BB258_4:
	setp.eq.s64 	%p3, %rd17, 1;
	setp.eq.s64 	%p4, %rd16, 1;
	mad.lo.s64 	%rd30, %rd21, %rd135, %rd9;
	cvt.u32.u64 	%r15, %rd30;
	div.s32 	%r16, %r15, %r5;
	mul.lo.s32 	%r17, %r16, %r5;
	sub.s32 	%r18, %r15, %r17;
	selp.b32 	%r19, 0, %r16, %p4;
	selp.b32 	%r20, 0, %r18, %p3;
	mul.lo.s32 	%r21, %r7, %r19;
	mad.lo.s32 	%r22, %r8, %r20, %r21;
	shl.b64 	%rd31, %rd30, 32;
	shr.s64 	%rd32, %rd31, 30;
	add.s64 	%rd33, %rd7, %rd32;
	ld.global.f32 	%f5, [%rd33];
	cvt.s64.s32 	%rd34, %r22;
	add.s64 	%rd35, %rd8, %rd34;
	ld.global.u8 	%rs1, [%rd35];
	setp.eq.s16 	%p5, %rs1, 0;
	mul.f32 	%f6, %f5, %f4;
	selp.f32 	%f7, %f3, %f6, %p5;
	max.f32 	%f8, %f7, 0fFF800000;
	add.s64 	%rd36, %rd30, 32;
	cvt.u32.u64 	%r23, %rd36;
	div.s32 	%r24, %r23, %r5;
	mul.lo.s32 	%r25, %r24, %r5;
	sub.s32 	%r26, %r23, %r25;
	selp.b32 	%r27, 0, %r24, %p4;
	selp.b32 	%r28, 0, %r26, %p3;
	mul.lo.s32 	%r29, %r7, %r27;
	mad.lo.s32 	%r30, %r8, %r28, %r29;
	shl.b64 	%rd37, %rd36, 32;
	shr.s64 	%rd38, %rd37, 30;
	add.s64 	%rd39, %rd7, %rd38;
	ld.global.f32 	%f9, [%rd39];
	cvt.s64.s32 	%rd40, %r30;
	add.s64 	%rd41, %rd8, %rd40;
	ld.global.u8 	%rs2, [%rd41];
	setp.eq.s16 	%p6, %rs2, 0;
	mul.f32 	%f10, %f9, %f4;
	selp.f32 	%f11, %f3, %f10, %p6;
	max.f32 	%f12, %f8, %f11;
	add.s64 	%rd42, %rd30, 64;
	cvt.u32.u64 	%r31, %rd42;
	div.s32 	%r32, %r31, %r5;
	mul.lo.s32 	%r33, %r32, %r5;
	sub.s32 	%r34, %r31, %r33;
	selp.b32 	%r35, 0, %r32, %p4;
	selp.b32 	%r36, 0, %r34, %p3;
	mul.lo.s32 	%r37, %r7, %r35;
	mad.lo.s32 	%r38, %r8, %r36, %r37;
	shl.b64 	%rd43, %rd42, 32;
	shr.s64 	%rd44, %rd43, 30;
	add.s64 	%rd45, %rd7, %rd44;
	ld.global.f32 	%f13, [%rd45];
	cvt.s64.s32 	%rd46, %r38;
	add.s64 	%rd47, %rd8, %rd46;
	ld.global.u8 	%rs3, [%rd47];
	setp.eq.s16 	%p7, %rs3, 0;
	mul.f32 	%f14, %f13, %f4;
	selp.f32 	%f15, %f3, %f14, %p7;
	max.f32 	%f16, %f12, %f15;
	add.s64 	%rd48, %rd30, 96;
	cvt.u32.u64 	%r39, %rd48;
	div.s32 	%r40, %r39, %r5;
	mul.lo.s32 	%r41, %r40, %r5;
	sub.s32 	%r42, %r39, %r41;
	selp.b32 	%r43, 0, %r40, %p4;
	selp.b32 	%r44, 0, %r42, %p3;
	mul.lo.s32 	%r45, %r7, %r43;
	mad.lo.s32 	%r46, %r8, %r44, %r45;
	shl.b64 	%rd49, %rd48, 32;
	shr.s64 	%rd50, %rd49, 30;
	add.s64 	%rd51, %rd7, %rd50;
	ld.global.f32 	%f17, [%rd51];
	cvt.s64.s32 	%rd52, %r46;
	add.s64 	%rd53, %rd8, %rd52;
	ld.global.u8 	%rs4, [%rd53];
	setp.eq.s16 	%p8, %rs4, 0;
	mul.f32 	%f18, %f17, %f4;
	selp.f32 	%f19, %f3, %f18, %p8;
	max.f32 	%f20, %f16, %f19;
	add.s64 	%rd54, %rd30, 128;
	cvt.u32.u64 	%r47, %rd54;
	div.s32 	%r48, %r47, %r5;
	mul.lo.s32 	%r49, %r48, %r5;
	sub.s32 	%r50, %r47, %r49;
	selp.b32 	%r51, 0, %r48, %p4;
	selp.b32 	%r52, 0, %r50, %p3;
	mul.lo.s32 	%r53, %r7, %r51;
	mad.lo.s32 	%r54, %r8, %r52, %r53;
	shl.b64 	%rd55, %rd54, 32;
	shr.s64 	%rd56, %rd55, 30;
	add.s64 	%rd57, %rd7, %rd56;
	ld.global.f32 	%f21, [%rd57];
	cvt.s64.s32 	%rd58, %r54;
	add.s64 	%rd59, %rd8, %rd58;
	ld.global.u8 	%rs5, [%rd59];
	setp.eq.s16 	%p9, %rs5, 0;
	mul.f32 	%f22, %f21, %f4;
	selp.f32 	%f23, %f3, %f22, %p9;
	max.f32 	%f24, %f20, %f23;
	add.s64 	%rd60, %rd30, 160;
	cvt.u32.u64 	%r55, %rd60;
	div.s32 	%r56, %r55, %r5;
	mul.lo.s32 	%r57, %r56, %r5;
	sub.s32 	%r58, %r55, %r57;
	selp.b32 	%r59, 0, %r56, %p4;
	selp.b32 	%r60, 0, %r58, %p3;
	mul.lo.s32 	%r61, %r7, %r59;
	mad.lo.s32 	%r62, %r8, %r60, %r61;
	shl.b64 	%rd61, %rd60, 32;
	shr.s64 	%rd62, %rd61, 30;
	add.s64 	%rd63, %rd7, %rd62;
	ld.global.f32 	%f25, [%rd63];
	cvt.s64.s32 	%rd64, %r62;
	add.s64 	%rd65, %rd8, %rd64;
	ld.global.u8 	%rs6, [%rd65];
	setp.eq.s16 	%p10, %rs6, 0;
	mul.f32 	%f26, %f25, %f4;
	selp.f32 	%f27, %f3, %f26, %p10;
	max.f32 	%f28, %f24, %f27;
	add.s64 	%rd66, %rd30, 192;
	cvt.u32.u64 	%r63, %rd66;
	div.s32 	%r64, %r63, %r5;
	mul.lo.s32 	%r65, %r64, %r5;
	sub.s32 	%r66, %r63, %r65;
	selp.b32 	%r67, 0, %r64, %p4;
	selp.b32 	%r68, 0, %r66, %p3;
	mul.lo.s32 	%r69, %r7, %r67;
	mad.lo.s32 	%r70, %r8, %r68, %r69;
	shl.b64 	%rd67, %rd66, 32;
	shr.s64 	%rd68, %rd67, 30;
	add.s64 	%rd69, %rd7, %rd68;
	ld.global.f32 	%f29, [%rd69];
	cvt.s64.s32 	%rd70, %r70;
	add.s64 	%rd71, %rd8, %rd70;
	ld.global.u8 	%rs7, [%rd71];
	setp.eq.s16 	%p11, %rs7, 0;
	mul.f32 	%f30, %f29, %f4;
	selp.f32 	%f31, %f3, %f30, %p11;
	max.f32 	%f32, %f28, %f31;
	add.s64 	%rd72, %rd30, 224;
	cvt.u32.u64 	%r71, %rd72;
	div.s32 	%r72, %r71, %r5;
	mul.lo.s32 	%r73, %r72, %r5;
	sub.s32 	%r74, %r71, %r73;
	selp.b32 	%r75, 0, %r72, %p4;
	selp.b32 	%r76, 0, %r74, %p3;
	mul.lo.s32 	%r77, %r7, %r75;
	mad.lo.s32 	%r78, %r8, %r76, %r77;
	shl.b64 	%rd73, %rd72, 32;
	shr.s64 	%rd74, %rd73, 30;
	add.s64 	%rd75, %rd7, %rd74;
	ld.global.f32 	%f33, [%rd75];
	cvt.s64.s32 	%rd76, %r78;
	add.s64 	%rd77, %rd8, %rd76;
	ld.global.u8 	%rs8, [%rd77];
	setp.eq.s16 	%p12, %rs8, 0;
	mul.f32 	%f34, %f33, %f4;
	selp.f32 	%f35, %f3, %f34, %p12;
	max.f32 	%f36, %f32, %f35;
	add.s64 	%rd78, %rd30, 256;
	cvt.u32.u64 	%r79, %rd78;
	div.s32 	%r80, %r79, %r5;
	mul.lo.s32 	%r81, %r80, %r5;
	sub.s32 	%r82, %r79, %r81;
	selp.b32 	%r83, 0, %r80, %p4;
	selp.b32 	%r84, 0, %r82, %p3;
	mul.lo.s32 	%r85, %r7, %r83;
	mad.lo.s32 	%r86, %r8, %r84, %r85;
	shl.b64 	%rd79, %rd78, 32;
	shr.s64 	%rd80, %rd79, 30;
	add.s64 	%rd81, %rd7, %rd80;
	ld.global.f32 	%f37, [%rd81];
	cvt.s64.s32 	%rd82, %r86;
	add.s64 	%rd83, %rd8, %rd82;
	ld.global.u8 	%rs9, [%rd83];
	setp.eq.s16 	%p13, %rs9, 0;
	mul.f32 	%f38, %f37, %f4;
	selp.f32 	%f39, %f3, %f38, %p13;
	max.f32 	%f40, %f36, %f39;
	add.s64 	%rd84, %rd30, 288;
	cvt.u32.u64 	%r87, %rd84;
	div.s32 	%r88, %r87, %r5;
	mul.lo.s32 	%r89, %r88, %r5;
	sub.s32 	%r90, %r87, %r89;
	selp.b32 	%r91, 0, %r88, %p4;
	selp.b32 	%r92, 0, %r90, %p3;
	mul.lo.s32 	%r93, %r7, %r91;
	mad.lo.s32 	%r94, %r8, %r92, %r93;
	shl.b64 	%rd85, %rd84, 32;
	shr.s64 	%rd86, %rd85, 30;
	add.s64 	%rd87, %rd7, %rd86;
	ld.global.f32 	%f41, [%rd87];
	cvt.s64.s32 	%rd88, %r94;
	add.s64 	%rd89, %rd8, %rd88;
	ld.global.u8 	%rs10, [%rd89];
	setp.eq.s16 	%p14, %rs10, 0;
	mul.f32 	%f42, %f41, %f4;
	selp.f32 	%f43, %f3, %f42, %p14;
	max.f32 	%f44, %f40, %f43;
	add.s64 	%rd90, %rd30, 320;
	cvt.u32.u64 	%r95, %rd90;
	div.s32 	%r96, %r95, %r5;
	mul.lo.s32 	%r97, %r96, %r5;
	sub.s32 	%r98, %r95, %r97;
	selp.b32 	%r99, 0, %r96, %p4;
	selp.b32 	%r100, 0, %r98, %p3;
	mul.lo.s32 	%r101, %r7, %r99;
	mad.lo.s32 	%r102, %r8, %r100, %r101;
	shl.b64 	%rd91, %rd90, 32;
	shr.s64 	%rd92, %rd91, 30;
	add.s64 	%rd93, %rd7, %rd92;
	ld.global.f32 	%f45, [%rd93];
	cvt.s64.s32 	%rd94, %r102;
	add.s64 	%rd95, %rd8, %rd94;
	ld.global.u8 	%rs11, [%rd95];
	setp.eq.s16 	%p15, %rs11, 0;
	mul.f32 	%f46, %f45, %f4;
	selp.f32 	%f47, %f3, %f46, %p15;
	max.f32 	%f48, %f44, %f47;
	add.s64 	%rd96, %rd30, 352;
	cvt.u32.u64 	%r103, %rd96;
	div.s32 	%r104, %r103, %r5;
	mul.lo.s32 	%r105, %r104, %r5;
	sub.s32 	%r106, %r103, %r105;
	selp.b32 	%r107, 0, %r104, %p4;
	selp.b32 	%r108, 0, %r106, %p3;
	mul.lo.s32 	%r109, %r7, %r107;
	mad.lo.s32 	%r110, %r8, %r108, %r109;
	shl.b64 	%rd97, %rd96, 32;
	shr.s64 	%rd98, %rd97, 30;
	add.s64 	%rd99, %rd7, %rd98;
	ld.global.f32 	%f49, [%rd99];
	cvt.s64.s32 	%rd100, %r110;
	add.s64 	%rd101, %rd8, %rd100;
	ld.global.u8 	%rs12, [%rd101];
	setp.eq.s16 	%p16, %rs12, 0;
	mul.f32 	%f50, %f49, %f4;
	selp.f32 	%f51, %f3, %f50, %p16;
	max.f32 	%f52, %f48, %f51;
	add.s64 	%rd102, %rd30, 384;
	cvt.u32.u64 	%r111, %rd102;
	div.s32 	%r112, %r111, %r5;
	mul.lo.s32 	%r113, %r112, %r5;
	sub.s32 	%r114, %r111, %r113;
	selp.b32 	%r115, 0, %r112, %p4;
	selp.b32 	%r116, 0, %r114, %p3;
	mul.lo.s32 	%r117, %r7, %r115;
	mad.lo.s32 	%r118, %r8, %r116, %r117;
	shl.b64 	%rd103, %rd102, 32;
	shr.s64 	%rd104, %rd103, 30;
	add.s64 	%rd105, %rd7, %rd104;
	ld.global.f32 	%f53, [%rd105];
	cvt.s64.s32 	%rd106, %r118;
	add.s64 	%rd107, %rd8, %rd106;
	ld.global.u8 	%rs13, [%rd107];
	setp.eq.s16 	%p17, %rs13, 0;
	mul.f32 	%f54, %f53, %f4;
	selp.f32 	%f55, %f3, %f54, %p17;
	max.f32 	%f56, %f52, %f55;
	add.s64 	%rd108, %rd30, 416;
	cvt.u32.u64 	%r119, %rd108;
	div.s32 	%r120, %r119, %r5;
	mul.lo.s32 	%r121, %r120, %r5;
	sub.s32 	%r122, %r119, %r121;
	selp.b32 	%r123, 0, %r120, %p4;
	selp.b32 	%r124, 0, %r122, %p3;
	mul.lo.s32 	%r125, %r7, %r123;
	mad.lo.s32 	%r126, %r8, %r124, %r125;
	shl.b64 	%rd109, %rd108, 32;
	shr.s64 	%rd110, %rd109, 30;
	add.s64 	%rd111, %rd7, %rd110;
	ld.global.f32 	%f57, [%rd111];
	cvt.s64.s32 	%rd112, %r126;
	add.s64 	%rd113, %rd8, %rd112;
	ld.global.u8 	%rs14, [%rd113];
	setp.eq.s16 	%p18, %rs14, 0;
	mul.f32 	%f58, %f57, %f4;
	selp.f32 	%f59, %f3, %f58, %p18;
	max.f32 	%f60, %f56, %f59;
	add.s64 	%rd114, %rd30, 448;
	cvt.u32.u64 	%r127, %rd114;
	div.s32 	%r128, %r127, %r5;
	mul.lo.s32 	%r129, %r128, %r5;
	sub.s32 	%r130, %r127, %r129;
	selp.b32 	%r131, 0, %r128, %p4;
	selp.b32 	%r132, 0, %r130, %p3;
	mul.lo.s32 	%r133, %r7, %r131;
	mad.lo.s32 	%r134, %r8, %r132, %r133;
	shl.b64 	%rd115, %rd114, 32;
	shr.s64 	%rd116, %rd115, 30;
	add.s64 	%rd117, %rd7, %rd116;
	ld.global.f32 	%f61, [%rd117];
	cvt.s64.s32 	%rd118, %r134;
	add.s64 	%rd119, %rd8, %rd118;
	ld.global.u8 	%rs15, [%rd119];
	setp.eq.s16 	%p19, %rs15, 0;
	mul.f32 	%f62, %f61, %f4;
	selp.f32 	%f63, %f3, %f62, %p19;
	max.f32 	%f64, %f60, %f63;
	add.s64 	%rd120, %rd30, 480;
	cvt.u32.u64 	%r135, %rd120;
	div.s32 	%r136, %r135, %r5;
	mul.lo.s32 	%r137, %r136, %r5;
	sub.s32 	%r138, %r135, %r137;
	selp.b32 	%r139, 0, %r136, %p4;
	selp.b32 	%r140, 0, %r138, %p3;
	mul.lo.s32 	%r141, %r7, %r139;
	mad.lo.s32 	%r142, %r8, %r140, %r141;
	shl.b64 	%rd121, %rd120, 32;
	shr.s64 	%rd122, %rd121, 30;
	add.s64 	%rd123, %rd7, %rd122;
	ld.global.f32 	%f65, [%rd123];
	cvt.s64.s32 	%rd124, %r142;
	add.s64 	%rd125, %rd8, %rd124;
	ld.global.u8 	%rs16, [%rd125];
	setp.eq.s16 	%p20, %rs16, 0;
	mul.f32 	%f66, %f65, %f4;
	selp.f32 	%f67, %f3, %f66, %p20;
	max.f32 	%f68, %f64, %f67;
	add.s64 	%rd126, %rd30, 512;
	cvt.u32.u64 	%r143, %rd126;
	div.s32 	%r144, %r143, %r5;
	mul.lo.s32 	%r145, %r144, %r5;
	sub.s32 	%r146, %r143, %r145;
	selp.b32 	%r147, 0, %r144, %p4;
	selp.b32 	%r148, 0, %r146, %p3;
	mul.lo.s32 	%r149, %r7, %r147;
	mad.lo.s32 	%r150, %r8, %r148, %r149;
	shl.b64 	%rd127, %rd126, 32;
	shr.s64 	%rd128, %rd127, 30;
	add.s64 	%rd129, %rd7, %rd128;
	ld.global.f32 	%f69, [%rd129];
	cvt.s64.s32 	%rd130, %r150;
	add.s64 	%rd131, %rd8, %rd130;
	ld.global.u8 	%rs17, [%rd131];
	setp.eq.s16 	%p21, %rs17, 0;
	mul.f32 	%f70, %f69, %f4;
	selp.f32 	%f71, %f3, %f70, %p21;
	max.f32 	%f72, %f68, %f71;
	mov.b32 	%r151, %f72;
	shfl.sync.bfly.b32	%r152|%p22, %r151, 16, 31, -1;
	mov.b32 	%f73, %r152;
	max.f32 	%f74, %f72, %f73;
	mov.b32 	%r153, %f74;
	shfl.sync.bfly.b32	%r154|%p23, %r153, 8, 31, -1;
	mov.b32 	%f75, %r154;
	max.f32 	%f76, %f74, %f75;
	mov.b32 	%r155, %f76;
	shfl.sync.bfly.b32	%r156|%p24, %r155, 4, 31, -1;
	mov.b32 	%f77, %r156;
	max.f32 	%f78, %f76, %f77;
	mov.b32 	%r157, %f78;
	shfl.sync.bfly.b32	%r158|%p25, %r157, 2, 31, -1;
	mov.b32 	%f79, %r158;
	max.f32 	%f80, %f78, %f79;
	mov.b32 	%r159, %f80;
	shfl.sync.bfly.b32	%r160|%p26, %r159, 1, 31, -1;
	mov.b32 	%f81, %r160;
	max.f32 	%f82, %f80, %f81;
	sub.f32 	%f83, %f7, %f82;
	fma.rn.f32 	%f84, %f83, 0f3BBB989D, 0f3F000000;
	cvt.sat.f32.f32 	%f85, %f84;
	mov.f32 	%f86, 0f4B400001;
	mov.f32 	%f87, 0f437C0000;
	fma.rm.f32 	%f88, %f85, %f87, %f86;
	add.f32 	%f89, %f88, 0fCB40007F;
	neg.f32 	%f90, %f89;
	fma.rn.f32 	%f91, %f83, 0f3FB8AA3B, %f90;
	fma.rn.f32 	%f92, %f83, 0f32A57060, %f91;
	mov.b32 	%r161, %f88;
	shl.b32 	%r162, %r161, 23;
	mov.b32 	%f93, %r162;
	ex2.approx.ftz.f32 	%f94, %f92;
	mul.f32 	%f95, %f94, %f93;
	add.f32 	%f96, %f95, 0f00000000;
	sub.f32 	%f97, %f11, %f82;
	fma.rn.f32 	%f98, %f97, 0f3BBB989D, 0f3F000000;
	cvt.sat.f32.f32 	%f99, %f98;
	fma.rm.f32 	%f100, %f99, %f87, %f86;
	add.f32 	%f101, %f100, 0fCB40007F;
	neg.f32 	%f102, %f101;
	fma.rn.f32 	%f103, %f97, 0f3FB8AA3B, %f102;
	fma.rn.f32 	%f104, %f97, 0f32A57060, %f103;
	mov.b32 	%r163, %f100;
	shl.b32 	%r164, %r163, 23;
	mov.b32 	%f105, %r164;
	ex2.approx.ftz.f32 	%f106, %f104;
	mul.f32 	%f107, %f106, %f105;
	add.f32 	%f108, %f96, %f107;
	sub.f32 	%f109, %f15, %f82;
	fma.rn.f32 	%f110, %f109, 0f3BBB989D, 0f3F000000;
	cvt.sat.f32.f32 	%f111, %f110;
	fma.rm.f32 	%f112, %f111, %f87, %f86;
	add.f32 	%f113, %f112, 0fCB40007F;
	neg.f32 	%f114, %f113;
	fma.rn.f32 	%f115, %f109, 0f3FB8AA3B, %f114;
	fma.rn.f32 	%f116, %f109, 0f32A57060, %f115;
	mov.b32 	%r165, %f112;
	shl.b32 	%r166, %r165, 23;
	mov.b32 	%f117, %r166;
	ex2.approx.ftz.f32 	%f118, %f116;
	mul.f32 	%f119, %f118, %f117;
	add.f32 	%f120, %f108, %f119;
	sub.f32 	%f121, %f19, %f82;
	fma.rn.f32 	%f122, %f121, 0f3BBB989D, 0f3F000000;
	cvt.sat.f32.f32 	%f123, %f122;
	fma.rm.f32 	%f124, %f123, %f87, %f86;
	add.f32 	%f125, %f124, 0fCB40007F;
	neg.f32 	%f126, %f125;
	fma.rn.f32 	%f127, %f121, 0f3FB8AA3B, %f126;
	fma.rn.f32 	%f128, %f121, 0f32A57060, %f127;
	mov.b32 	%r167, %f124;
	shl.b32 	%r168, %r167, 23;
	mov.b32 	%f129, %r168;
	ex2.approx.ftz.f32 	%f130, %f128;
	mul.f32 	%f131, %f130, %f129;
	add.f32 	%f132, %f120, %f131;
	sub.f32 	%f133, %f23, %f82;
	fma.rn.f32 	%f134, %f133, 0f3BBB989D, 0f3F000000;
	cvt.sat.f32.f32 	%f135, %f134;
	fma.rm.f32 	%f136, %f135, %f87, %f86;
	add.f32 	%f137, %f136, 0fCB40007F;
	neg.f32 	%f138, %f137;
	fma.rn.f32 	%f139, %f133, 0f3FB8AA3B, %f138;
	fma.rn.f32 	%f140, %f133, 0f32A57060, %f139;
	mov.b32 	%r169, %f136;
	shl.b32 	%r170, %r169, 23;
	mov.b32 	%f141, %r170;
	ex2.approx.ftz.f32 	%f142, %f140;
	mul.f32 	%f143, %f142, %f141;
	add.f32 	%f144, %f132, %f143;
	sub.f32 	%f145, %f27, %f82;
	fma.rn.f32 	%f146, %f145, 0f3BBB989D, 0f3F000000;
	cvt.sat.f32.f32 	%f147, %f146;
	fma.rm.f32 	%f148, %f147, %f87, %f86;
	add.f32 	%f149, %f148, 0fCB40007F;
	neg.f32 	%f150, %f149;
	fma.rn.f32 	%f151, %f145, 0f3FB8AA3B, %f150;
	fma.rn.f32 	%f152, %f145, 0f32A57060, %f151;
	mov.b32 	%r171, %f148;
	shl.b32 	%r172, %r171, 23;
	mov.b32 	%f153, %r172;
	ex2.approx.ftz.f32 	%f154, %f152;
	mul.f32 	%f155, %f154, %f153;
	add.f32 	%f156, %f144, %f155;
	sub.f32 	%f157, %f31, %f82;
	fma.rn.f32 	%f158, %f157, 0f3BBB989D, 0f3F000000;
	cvt.sat.f32.f32 	%f159, %f158;
	fma.rm.f32 	%f160, %f159, %f87, %f86;
	add.f32 	%f161, %f160, 0fCB40007F;
	neg.f32 	%f162, %f161;
	fma.rn.f32 	%f163, %f157, 0f3FB8AA3B, %f162;
	fma.rn.f32 	%f164, %f157, 0f32A57060, %f163;
	mov.b32 	%r173, %f160;
	shl.b32 	%r174, %r173, 23;
	mov.b32 	%f165, %r174;
	ex2.approx.ftz.f32 	%f166, %f164;
	mul.f32 	%f167, %f166, %f165;
	add.f32 	%f168, %f156, %f167;
	sub.f32 	%f169, %f35, %f82;
	fma.rn.f32 	%f170, %f169, 0f3BBB989D, 0f3F000000;
	cvt.sat.f32.f32 	%f171, %f170;
	fma.rm.f32 	%f172, %f171, %f87, %f86;
	add.f32 	%f173, %f172, 0fCB40007F;
	neg.f32 	%f174, %f173;
	fma.rn.f32 	%f175, %f169, 0f3FB8AA3B, %f174;
	fma.rn.f32 	%f176, %f169, 0f32A57060, %f175;
	mov.b32 	%r175, %f172;
	shl.b32 	%r176, %r175, 23;
	mov.b32 	%f177, %r176;
	ex2.approx.ftz.f32 	%f178, %f176;
	mul.f32 	%f179, %f178, %f177;
	add.f32 	%f180, %f168, %f179;
	sub.f32 	%f181, %f39, %f82;
	fma.rn.f32 	%f182, %f181, 0f3BBB989D, 0f3F000000;
	cvt.sat.f32.f32 	%f183, %f182;
	fma.rm.f32 	%f184, %f183, %f87, %f86;
	add.f32 	%f185, %f184, 0fCB40007F;
	neg.f32 	%f186, %f185;
	fma.rn.f32 	%f187, %f181, 0f3FB8AA3B, %f186;
	fma.rn.f32 	%f188, %f181, 0f32A57060, %f187;
	mov.b32 	%r177, %f184;
	shl.b32 	%r178, %r177, 23;
	mov.b32 	%f189, %r178;
	ex2.approx.ftz.f32 	%f190, %f188;
	mul.f32 	%f191, %f190, %f189;
	add.f32 	%f192, %f180, %f191;
	sub.f32 	%f193, %f43, %f82;
	fma.rn.f32 	%f194, %f193, 0f3BBB989D, 0f3F000000;
	cvt.sat.f32.f32 	%f195, %f194;
	fma.rm.f32 	%f196, %f195, %f87, %f86;
	add.f32 	%f197, %f196, 0fCB40007F;
	neg.f32 	%f198, %f197;
	fma.rn.f32 	%f199, %f193, 0f3FB8AA3B, %f198;
	fma.rn.f32 	%f200, %f193, 0f32A57060, %f199;
	mov.b32 	%r179, %f196;
	shl.b32 	%r180, %r179, 23;
	mov.b32 	%f201, %r180;
	ex2.approx.ftz.f32 	%f202, %f200;
	mul.f32 	%f203, %f202, %f201;
	add.f32 	%f204, %f192, %f203;
	sub.f32 	%f205, %f47, %f82;
	fma.rn.f32 	%f206, %f205, 0f3BBB989D, 0f3F000000;
	cvt.sat.f32.f32 	%f207, %f206;
	fma.rm.f32 	%f208, %f207, %f87, %f86;
	add.f32 	%f209, %f208, 0fCB40007F;
	neg.f32 	%f210, %f209;
	fma.rn.f32 	%f211, %f205, 0f3FB8AA3B, %f210;
	fma.rn.f32 	%f212, %f205, 0f32A57060, %f211;
	mov.b32 	%r181, %f208;
	shl.b32 	%r182, %r181, 23;
	mov.b32 	%f213, %r182;
	ex2.approx.ftz.f32 	%f214, %f212;
	mul.f32 	%f215, %f214, %f213;
	add.f32 	%f216, %f204, %f215;
	sub.f32 	%f217, %f51, %f82;
	fma.rn.f32 	%f218, %f217, 0f3BBB989D, 0f3F000000;
	cvt.sat.f32.f32 	%f219, %f218;
	fma.rm.f32 	%f220, %f219, %f87, %f86;
	add.f32 	%f221, %f220, 0fCB40007F;
	neg.f32 	%f222, %f221;
	fma.rn.f32 	%f223, %f217, 0f3FB8AA3B, %f222;
	fma.rn.f32 	%f224, %f217, 0f32A57060, %f223;
	mov.b32 	%r183, %f220;
	shl.b32 	%r184, %r183, 23;
	mov.b32 	%f225, %r184;
	ex2.approx.ftz.f32 	%f226, %f224;
	mul.f32 	%f227, %f226, %f225;
	add.f32 	%f228, %f216, %f227;
	sub.f32 	%f229, %f55, %f82;
	fma.rn.f32 	%f230, %f229, 0f3BBB989D, 0f3F000000;
	cvt.sat.f32.f32 	%f231, %f230;
	fma.rm.f32 	%f232, %f231, %f87, %f86;
	add.f32 	%f233, %f232, 0fCB40007F;
	neg.f32 	%f234, %f233;
	fma.rn.f32 	%f235, %f229, 0f3FB8AA3B, %f234;
	fma.rn.f32 	%f236, %f229, 0f32A57060, %f235;
	mov.b32 	%r185, %f232;
	shl.b32 	%r186, %r185, 23;
	mov.b32 	%f237, %r186;
	ex2.approx.ftz.f32 	%f238, %f236;
	mul.f32 	%f239, %f238, %f237;
	add.f32 	%f240, %f228, %f239;
	sub.f32 	%f241, %f59, %f82;
	fma.rn.f32 	%f242, %f241, 0f3BBB989D, 0f3F000000;
	cvt.sat.f32.f32 	%f243, %f242;
	fma.rm.f32 	%f244, %f243, %f87, %f86;
	add.f32 	%f245, %f244, 0fCB40007F;
	neg.f32 	%f246, %f245;
	fma.rn.f32 	%f247, %f241, 0f3FB8AA3B, %f246;
	fma.rn.f32 	%f248, %f241, 0f32A57060, %f247;
	mov.b32 	%r187, %f244;
	shl.b32 	%r188, %r187, 23;
	mov.b32 	%f249, %r188;
	ex2.approx.ftz.f32 	%f250, %f248;
	mul.f32 	%f251, %f250, %f249;
	add.f32 	%f252, %f240, %f251;
	sub.f32 	%f253, %f63, %f82;
	fma.rn.f32 	%f254, %f253, 0f3BBB989D, 0f3F000000;
	cvt.sat.f32.f32 	%f255, %f254;
	fma.rm.f32 	%f256, %f255, %f87, %f86;
	add.f32 	%f257, %f256, 0fCB40007F;
	neg.f32 	%f258, %f257;
	fma.rn.f32 	%f259, %f253, 0f3FB8AA3B, %f258;
	fma.rn.f32 	%f260, %f253, 0f32A57060, %f259;
	mov.b32 	%r189, %f256;
	shl.b32 	%r190, %r189, 23;
	mov.b32 	%f261, %r190;
	ex2.approx.ftz.f32 	%f262, %f260;
	mul.f32 	%f263, %f262, %f261;
	add.f32 	%f264, %f252, %f263;
	sub.f32 	%f265, %f67, %f82;
	fma.rn.f32 	%f266, %f265, 0f3BBB989D, 0f3F000000;
	cvt.sat.f32.f32 	%f267, %f266;
	fma.rm.f32 	%f268, %f267, %f87, %f86;
	add.f32 	%f269, %f268, 0fCB40007F;
	neg.f32 	%f270, %f269;
	fma.rn.f32 	%f271, %f265, 0f3FB8AA3B, %f270;
	fma.rn.f32 	%f272, %f265, 0f32A57060, %f271;
	mov.b32 	%r191, %f268;
	shl.b32 	%r192, %r191, 23;
	mov.b32 	%f273, %r192;
	ex2.approx.ftz.f32 	%f274, %f272;
	mul.f32 	%f275, %f274, %f273;
	add.f32 	%f276, %f264, %f275;
	sub.f32 	%f277, %f71, %f82;
	fma.rn.f32 	%f278, %f277, 0f3BBB989D, 0f3F000000;
	cvt.sat.f32.f32 	%f279, %f278;
	fma.rm.f32 	%f280, %f279, %f87, %f86;
	add.f32 	%f281, %f280, 0fCB40007F;
	neg.f32 	%f282, %f281;
	fma.rn.f32 	%f283, %f277, 0f3FB8AA3B, %f282;
	fma.rn.f32 	%f284, %f277, 0f32A57060, %f283;
	mov.b32 	%r193, %f280;
	shl.b32 	%r194, %r193, 23;
	mov.b32 	%f285, %r194;
	ex2.approx.ftz.f32 	%f286, %f284;
	mul.f32 	%f287, %f286, %f285;
	add.f32 	%f288, %f276, %f287;
	mov.b32 	%r195, %f288;
	shfl.sync.bfly.b32	%r196|%p27, %r195, 16, 31, -1;
	mov.b32 	%f289, %r196;
	add.f32 	%f290, %f288, %f289;
	mov.b32 	%r197, %f290;
	shfl.sync.bfly.b32	%r198|%p28, %r197, 8, 31, -1;
	mov.b32 	%f291, %r198;
	add.f32 	%f292, %f290, %f291;
	mov.b32 	%r199, %f292;
	shfl.sync.bfly.b32	%r200|%p29, %r199, 4, 31, -1;
	mov.b32 	%f293, %r200;
	add.f32 	%f294, %f292, %f293;
	mov.b32 	%r201, %f294;
	shfl.sync.bfly.b32	%r202|%p30, %r201, 2, 31, -1;
	mov.b32 	%f295, %r202;
	add.f32 	%f296, %f294, %f295;
	mov.b32 	%r203, %f296;
	shfl.sync.bfly.b32	%r204|%p31, %r203, 1, 31, -1;
	mov.b32 	%f297, %r204;
	add.f32 	%f298, %f296, %f297;
	div.rn.f32 	%f299, %f95, %f298;
	div.rn.f32 	%f300, %f107, %f298;
	div.rn.f32 	%f301, %f119, %f298;
	div.rn.f32 	%f302, %f131, %f298;
	div.rn.f32 	%f303, %f143, %f298;
	div.rn.f32 	%f304, %f155, %f298;
	div.rn.f32 	%f305, %f167, %f298;
	div.rn.f32 	%f306, %f179, %f298;
	div.rn.f32 	%f307, %f191, %f298;
	div.rn.f32 	%f308, %f203, %f298;
	div.rn.f32 	%f309, %f215, %f298;
	div.rn.f32 	%f310, %f227, %f298;
	div.rn.f32 	%f311, %f239, %f298;
	div.rn.f32 	%f312, %f251, %f298;
	div.rn.f32 	%f313, %f263, %f298;
	div.rn.f32 	%f314, %f275, %f298;
	div.rn.f32 	%f315, %f287, %f298;
	mad.lo.s64 	%rd132, %rd135, %rd5, %rd9;
	shl.b64 	%rd133, %rd132, 2;
	add.s64 	%rd134, %rd10, %rd133;
	st.global.f32 	[%rd134], %f299;
	st.global.f32 	[%rd134+128], %f300;
	st.global.f32 	[%rd134+256], %f301;
	st.global.f32 	[%rd134+384], %f302;
	st.global.f32 	[%rd134+512], %f303;
	st.global.f32 	[%rd134+640], %f304;
	st.global.f32 	[%rd134+768], %f305;
	st.global.f32 	[%rd134+896], %f306;
	st.global.f32 	[%rd134+1024], %f307;
	st.global.f32 	[%rd134+1152], %f308;
	st.global.f32 	[%rd134+1280], %f309;
	st.global.f32 	[%rd134+1408], %f310;
	st.global.f32 	[%rd134+1536], %f311;
	st.global.f32 	[%rd134+1664], %f312;
	st.global.f32 	[%rd134+1792], %f313;
	st.global.f32 	[%rd134+1920], %f314;
	st.global.f32 	[%rd134+2048], %f315;
	add.s64 	%rd135, %rd135, %rd11;
	setp.lt.s64 	%p32, %rd135, %rd22;
	@%p32 bra 	$L__BB258_4;
$L__BB258_5:
	ret;

}
	// .globl	_Z15SoftmaxWarpImplI22BroadcastScaleMaskLoadIffbLm2EiE11DirectStoreIffEfLi1ELi17ELi32ELi1ELb1EL9Algorithm0EEvT_T0_ll
.visible .entry _Z15SoftmaxWarpImplI22BroadcastScaleMaskLoadIffbLm2EiE11DirectStoreIffEfLi1ELi17ELi32ELi1ELb1EL9Algorithm0EEvT_T0_ll(
	.param .align 8 .b8 _Z15SoftmaxWarpImplI22BroadcastScaleMaskLoadIffbLm2EiE11DirectStoreIffEfLi1ELi17ELi32ELi1ELb1EL9Algorithm0EEvT_T0_ll_param_0[88],
	.param .align 8 .b8 _Z15SoftmaxWarpImplI22BroadcastScaleMaskLoadIffbLm2EiE11DirectStoreIffEfLi1ELi17ELi32ELi1ELb1EL9Algorithm0EEvT_T0_ll_param_1[16],
	.param .u64 _Z15SoftmaxWarpImplI22BroadcastScaleMaskLoadIffbLm2EiE11DirectStoreIffEfLi1ELi17ELi32ELi1ELb1EL9Algorithm0EEvT_T0_ll_param_2,
	.param .u64 _Z15SoftmaxWarpImplI22BroadcastScaleMaskLoadIffbLm2EiE11DirectStoreIffEfLi1ELi17ELi32ELi1ELb1EL9Algorithm0EEvT_T0_ll_param_3
)
{
	.reg .pred 	%p<99>;
	.reg .b16 	%rs<18>;
	.reg .b32 	%r<221>;
	.reg .b32 	%f<401>;
	.reg .b64 	%rd<152>;

	ld.param.u64 	%rd37, [_Z15SoftmaxWarpImplI22BroadcastScaleMaskLoadIffbLm2EiE11DirectStoreIffEfLi1ELi17ELi32ELi1ELb1EL9Algorithm0EEvT_T0_ll_param_1+8];
	ld.param.u64 	%rd36, [_Z15SoftmaxWarpImplI22BroadcastScaleMaskLoadIffbLm2EiE11DirectStoreIffEfLi1ELi17ELi32ELi1ELb1EL9Algorithm0EEvT_T0_ll_param_1];
	ld.param.v2.f32 	{%f88, %f89}, [_Z15SoftmaxWarpImplI22BroadcastScaleMaskLoadIffbLm2EiE11DirectStoreIffEfLi1ELi17ELi32ELi1ELb1EL9Algorithm0EEvT_T0_ll_param_0+80];
	ld.param.u64 	%rd35, [_Z15SoftmaxWarpImplI22BroadcastScaleMaskLoadIffbLm2EiE11DirectStoreIffEfLi1ELi17ELi32ELi1ELb1EL9Algorithm0EEvT_T0_ll_param_0+72];
	ld.param.v2.u32 	{%r7, %r8}, [_Z15SoftmaxWarpImplI22BroadcastScaleMaskLoadIffbLm2EiE11DirectStoreIffEfLi1ELi17ELi32ELi1ELb1EL9Algorithm0EEvT_T0_ll_param_0+56];
	ld.param.v2.u32 	{%r5, %r6}, [_Z15SoftmaxWarpImplI22BroadcastScaleMaskLoadIffbLm2EiE11DirectStoreIffEfLi1ELi17ELi32ELi1ELb1EL9Algorithm0EEvT_T0_ll_param_0+40];
	ld.param.u64 	%rd31, [_Z15SoftmaxWarpImplI22BroadcastScaleMaskLoadIffbLm2EiE11DirectStoreIffEfLi1ELi17ELi32ELi1ELb1EL9Algorithm0EEvT_T0_ll_param_0+24];
	ld.param.u64 	%rd30, [_Z15SoftmaxWarpImplI22BroadcastScaleMaskLoadIffbLm2EiE11DirectStoreIffEfLi1ELi17ELi32ELi1ELb1EL9Algorithm0EEvT_T0_ll_param_0+16];
	ld.param.u64 	%rd29, [_Z15SoftmaxWarpImplI22BroadcastScaleMaskLoadIffbLm2EiE11DirectStoreIffEfLi1ELi17ELi32ELi1ELb1EL9Algorithm0EEvT_T0_ll_param_0+8];
	ld.param.u64 	%rd28, [_Z15SoftmaxWarpImplI22BroadcastScaleMaskLoadIffbLm2EiE11DirectStoreIffEfLi1ELi17ELi32ELi1ELb1EL9Algorithm0EEvT_T0_ll_param_0];
	ld.param.u64 	%rd38, [_Z15SoftmaxWarpImplI22BroadcastScaleMaskLoadIffbLm2EiE11DirectStoreIffEfLi1ELi17ELi32ELi1ELb1EL9Algorithm0EEvT_T0_ll_param_2];
	ld.param.u64 	%rd39, [_Z15SoftmaxWarpImplI22BroadcastScaleMaskLoadIffbLm2EiE11DirectStoreIffEfLi1ELi17ELi32ELi1ELb1EL9Algorithm0EEvT_T0_ll_param_3];
	cvta.to.global.u64 	%rd1, %rd28;
	cvta.to.global.u64 	%rd2, %rd29;
	setp.lt.s64 	%p1, %rd39, 545;
	@%p1 bra 	$L__BB259_2;
	mov.u64 	%rd40, $str;
	cvta.global.u64 	%rd41, %rd40;
	mov.u64 	%rd42, $str$1;
	cvta.global.u64 	%rd43, %rd42;
	mov.u64 	%rd44, __unnamed_255;
	cvta.global.u64 	%rd45, %rd44;
	{ // callseq 254, 0
	.param .b64 param0;
	st.param.b64 	[param0], %rd41;
	.param .b64 param1;
	st.param.b64 	[param1], %rd43;
	.param .b32 param2;
	st.param.b32 	[param2], 219;
	.param .b64 param3;
	st.param.b64 	[param3], %rd45;
	.param .b64 param4;
	st.param.b64 	[param4], 1;
	call.uni 
	__assertfail, 
	(
	param0, 
	param1, 
	param2, 
	param3, 
	param4
	);
	} // callseq 254
$L__BB259_2:
	mov.u32 	%r9, %ctaid.x;
	mov.u32 	%r10, %ntid.y;
	mov.u32 	%r11, %tid.y;
	mad.lo.s32 	%r12, %r9, %r10, %r11;
	mov.u32 	%r13, %nctaid.x;
	mul.lo.s32 	%r4, %r13, %r10;
	cvt.s64.s32 	%rd151, %r12;
	setp.le.s64 	%p2, %rd38, %rd151;
	@%p2 bra 	$L__BB259_73;
	mov.u32 	%r14, %tid.x;
	cvt.u64.u32 	%rd6, %r14;
	add.s32 	%r15, %r14, 32;
	cvt.u64.u32 	%rd7, %r15;
	add.s32 	%r16, %r14, 64;
	cvt.u64.u32 	%rd8, %r16;
	add.s32 	%r17, %r14, 96;
	cvt.u64.u32 	%rd9, %r17;
	add.s32 	%r18, %r14, 128;
	cvt.u64.u32 	%rd10, %r18;
	add.s32 	%r19, %r14, 160;
	cvt.u64.u32 	%rd11, %r19;
	add.s32 	%r20, %r14, 192;
	cvt.u64.u32 	%rd12, %r20;
	add.s32 	%r21, %r14, 224;
	cvt.u64.u32 	%rd13, %r21;
	add.s32 	%r22, %r14, 256;
	cvt.u64.u32 	%rd14, %r22;
	add.s32 	%r23, %r14, 288;
	cvt.u64.u32 	%rd15, %r23;
	add.s32 	%r24, %r14, 320;
	cvt.u64.u32 	%rd16, %r24;
	add.s32 	%r25, %r14, 352;
	cvt.u64.u32 	%rd17, %r25;
	add.s32 	%r26, %r14, 384;
	cvt.u64.u32 	%rd18, %r26;
	add.s32 	%r27, %r14, 416;
	cvt.u64.u32 	%rd19, %r27;
	add.s32 	%r28, %r14, 448;
	cvt.u64.u32 	%rd20, %r28;
	add.s32 	%r29, %r14, 480;
	cvt.u64.u32 	%rd21, %r29;
	add.s32 	%r30, %r14, 512;
	cvt.u64.u32 	%rd22, %r30;
	cvt.s64.s32 	%rd23, %r4;
$L__BB259_4:
	setp.le.s64 	%p3, %rd39, %rd6;
	mul.lo.s64 	%rd25, %rd35, %rd151;
	mov.f32 	%f367, 0fFF800000;
	mov.f32 	%f370, %f367;
	@%p3 bra 	$L__BB259_6;
	setp.eq.s64 	%p4, %rd31, 1;
	setp.eq.s64 	%p5, %rd30, 1;
	add.s64 	%rd46, %rd25, %rd6;
	cvt.u32.u64 	%r31, %rd46;
	div.s32 	%r32, %r31, %r5;
	mul.lo.s32 	%r33, %r32, %r5;
	sub.s32 	%r34, %r31, %r33;
	selp.b32 	%r35, 0, %r32, %p5;
	selp.b32 	%r36, 0, %r34, %p4;
	mul.lo.s32 	%r37, %r7, %r35;
	mad.lo.s32 	%r38, %r8, %r36, %r37;
	shl.b64 	%rd47, %rd46, 32;
	shr.s64 	%rd48, %rd47, 30;
	add.s64 	%rd49, %rd1, %rd48;
	ld.global.f32 	%f91, [%rd49];
	cvt.s64.s32 	%rd50, %r38;
	add.s64 	%rd51, %rd2, %rd50;
	ld.global.u8 	%rs1, [%rd51];
	setp.eq.s16 	%p6, %rs1, 0;
	mul.f32 	%f92, %f91, %f89;
	selp.f32 	%f367, %f88, %f92, %p6;
	max.f32 	%f370, %f367, 0fFF800000;
$L__BB259_6:
	setp.le.s64 	%p7, %rd39, %rd7;
	mov.f32 	%f369, 0fFF800000;
	@%p7 bra 	$L__BB259_8;
	setp.eq.s64 	%p8, %rd31, 1;
	setp.eq.s64 	%p9, %rd30, 1;
	add.s64 	%rd52, %rd25, %rd7;
	cvt.u32.u64 	%r39, %rd52;
	div.s32 	%r40, %r39, %r5;
	mul.lo.s32 	%r41, %r40, %r5;
	sub.s32 	%r42, %r39, %r41;
	selp.b32 	%r43, 0, %r40, %p9;
	selp.b32 	%r44, 0, %r42, %p8;
	mul.lo.s32 	%r45, %r7, %r43;
	mad.lo.s32 	%r46, %r8, %r44, %r45;
	shl.b64 	%rd53, %rd52, 32;
	shr.s64 	%rd54, %rd53, 30;
	add.s64 	%rd55, %rd1, %rd54;
	ld.global.f32 	%f94, [%rd55];
	cvt.s64.s32 	%rd56, %r46;
	add.s64 	%rd57, %rd2, %rd56;
	ld.global.u8 	%rs2, [%rd57];
	setp.eq.s16 	%p10, %rs2, 0;
	mul.f32 	%f95, %f94, %f89;
	selp.f32 	%f369, %f88, %f95, %p10;
	max.f32 	%f370, %f370, %f369;
$L__BB259_8:
	setp.le.s64 	%p11, %rd39, %rd8;
	mov.f32 	%f371, 0fFF800000;
	@%p11 bra 	$L__BB259_10;
	setp.eq.s64 	%p12, %rd31, 1;
	setp.eq.s64 	%p13, %rd30, 1;
	add.s64 	%rd58, %rd25, %rd8;
	cvt.u32.u64 	%r47, %rd58;
	div.s32 	%r48, %r47, %r5;
	mul.lo.s32 	%r49, %r48, %r5;
	sub.s32 	%r50, %r47, %r49;
	selp.b32 	%r51, 0, %r48, %p13;
	selp.b32 	%r52, 0, %r50, %p12;
	mul.lo.s32 	%r53, %r7, %r51;
	mad.lo.s32 	%r54, %r8, %r52, %r53;
	shl.b64 	%rd59, %rd58, 32;
	shr.s64 	%rd60, %rd59, 30;
	add.s64 	%rd61, %rd1, %rd60;
	ld.global.f32 	%f97, [%rd61];
	cvt.s64.s32 	%rd62, %r54;
	add.s64 	%rd63, %rd2, %rd62;
	ld.global.u8 	%rs3, [%rd63];
	setp.eq.s16 	%p14, %rs3, 0;
	mul.f32 	%f98, %f97, %f89;
	selp.f32 	%f371, %f88, %f98, %p14;
	max.f32 	%f370, %f370, %f371;
$L__BB259_10:
	setp.le.s64 	%p15, %rd39, %rd9;
	mov.f32 	%f373, 0fFF800000;
	@%p15 bra 	$L__BB259_12;
	setp.eq.s64 	%p16, %rd31, 1;
	setp.eq.s64 	%p17, %rd30, 1;
	add.s64 	%rd64, %rd25, %rd9;
	cvt.u32.u64 	%r55, %rd64;
	div.s32 	%r56, %r55, %r5;
	mul.lo.s32 	%r57, %r56, %r5;
	sub.s32 	%r58, %r55, %r57;
	selp.b32 	%r59, 0, %r56, %p17;
	selp.b32 	%r60, 0, %r58, %p16;
	mul.lo.s32 	%r61, %r7, %r59;
	mad.lo.s32 	%r62, %r8, %r60, %r61;
	shl.b64 	%rd65, %rd64, 32;
	shr.s64 	%rd66, %rd65, 30;
	add.s64 	%rd67, %rd1, %rd66;
	ld.global.f32 	%f100, [%rd67];
	cvt.s64.s32 	%rd68, %r62;
	add.s64 	%rd69, %rd2, %rd68;
	ld.global.u8 	%rs4, [%rd69];
	setp.eq.s16 	%p18, %rs4, 0;
	mul.f32 	%f101, %f100, %f89;
	selp.f32 	%f373, %f88, %f101, %p18;
	max.f32 	%f370, %f370, %f373;
$L__BB259_12:
	setp.le.s64 	%p19, %rd39, %rd10;
	mov.f32 	%f375, 0fFF800000;
	@%p19 bra 	$L__BB259_14;
	setp.eq.s64 	%p20, %rd31, 1;
	setp.eq.s64 	%p21, %rd30, 1;
	add.s64 	%rd70, %rd25, %rd10;
	cvt.u32.u64 	%r63, %rd70;
	div.s32 	%r64, %r63, %r5;
	mul.lo.s32 	%r65, %r64, %r5;
	sub.s32 	%r66, %r63, %r65;
	selp.b32 	%r67, 0, %r64, %p21;
	selp.b32 	%r68, 0, %r66, %p20;
	mul.lo.s32 	%r69, %r7, %r67;
	mad.lo.s32 	%r70, %r8, %r68, %r69;
	shl.b64 	%rd71, %rd70, 32;
	shr.s64 	%rd72, %rd71, 30;
	add.s64 	%rd73, %rd1, %rd72;
	ld.global.f32 	%f103, [%rd73];
	cvt.s64.s32 	%rd74, %r70;
	add.s64 	%rd75, %rd2, %rd74;
	ld.global.u8 	%rs5, [%rd75];
	setp.eq.s16 	%p22, %rs5, 0;
	mul.f32 	%f104, %f103, %f89;
	selp.f32 	%f375, %f88, %f104, %p22;
	max.f32 	%f370, %f370, %f375;
$L__BB259_14:
	setp.le.s64 	%p23, %rd39, %rd11;
	mov.f32 	%f377, 0fFF800000;
	@%p23 bra 	$L__BB259_16;
	setp.eq.s64 	%p24, %rd31, 1;
	setp.eq.s64 	%p25, %rd30, 1;
	add.s64 	%rd76, %rd25, %rd11;
	cvt.u32.u64 	%r71, %rd76;
	div.s32 	%r72, %r71, %r5;
	mul.lo.s32 	%r73, %r72, %r5;
	sub.s32 	%r74, %r71, %r73;
	selp.b32 	%r75, 0, %r72, %p25;
	selp.b32 	%r76, 0, %r74, %p24;
	mul.lo.s32 	%r77, %r7, %r75;
	mad.lo.s32 	%r78, %r8, %r76, %r77;
	shl.b64 	%rd77, %rd76, 32;
	shr.s64 	%rd78, %rd77, 30;
	add.s64 	%rd79, %rd1, %rd78;
	ld.global.f32 	%f106, [%rd79];
	cvt.s64.s32 	%rd80, %r78;
	add.s64 	%rd81, %rd2, %rd80;
	ld.global.u8 	%rs6, [%rd81];
	setp.eq.s16 	%p26, %rs6, 0;
	mul.f32 	%f107, %f106, %f89;
	selp.f32 	%f377, %f88, %f107, %p26;
	max.f32 	%f370, %f370, %f377;
$L__BB259_16:
	setp.le.s64 	%p27, %rd39, %rd12;
	mov.f32 	%f379, 0fFF800000;
	@%p27 bra 	$L__BB259_18;
	setp.eq.s64 	%p28, %rd31, 1;
	setp.eq.s64 	%p29, %rd30, 1;
	add.s64 	%rd82, %rd25, %rd12;
	cvt.u32.u64 	%r79, %rd82;
	div.s32 	%r80, %r79, %r5;
	mul.lo.s32 	%r81, %r80, %r5;
	sub.s32 	%r82, %r79, %r81;
	selp.b32 	%r83, 0, %r80, %p29;
	selp.b32 	%r84, 0, %r82, %p28;
	mul.lo.s32 	%r85, %r7, %r83;
	mad.lo.s32 	%r86, %r8, %r84, %r85;
	shl.b64 	%rd83, %rd82, 32;
	shr.s64 	%rd84, %rd83, 30;
	add.s64 	%rd85, %rd1, %rd84;
	ld.global.f32 	%f109, [%rd85];
	cvt.s64.s32 	%rd86, %r86;
	add.s64 	%rd87, %rd2, %rd86;
	ld.global.u8 	%rs7, [%rd87];
	setp.eq.s16 	%p30, %rs7, 0;
	mul.f32 	%f110, %f109, %f89;
	selp.f32 	%f379, %f88, %f110, %p30;
	max.f32 	%f370, %f370, %f379;
$L__BB259_18:
	setp.le.s64 	%p31, %rd39, %rd13;
	mov.f32 	%f381, 0fFF800000;
	@%p31 bra 	$L__BB259_20;
	setp.eq.s64 	%p32, %rd31, 1;
	setp.eq.s64 	%p33, %rd30, 1;
	add.s64 	%rd88, %rd25, %rd13;
	cvt.u32.u64 	%r87, %rd88;
	div.s32 	%r88, %r87, %r5;
	mul.lo.s32 	%r89, %r88, %r5;
	sub.s32 	%r90, %r87, %r89;
	selp.b32 	%r91, 0, %r88, %p33;
	selp.b32 	%r92, 0, %r90, %p32;
	mul.lo.s32 	%r93, %r7, %r91;
	mad.lo.s32 	%r94, %r8, %r92, %r93;
	shl.b64 	%rd89, %rd88, 32;
	shr.s64 	%rd90, %rd89, 30;
	add.s64 	%rd91, %rd1, %rd90;
	ld.global.f32 	%f112, [%rd91];
	cvt.s64.s32 	%rd92, %r94;
	add.s64 	%rd93, %rd2, %rd92;
	ld.global.u8 	%rs8, [%rd93];
	setp.eq.s16 	%p34, %rs8, 0;
	mul.f32 	%f113, %f112, %f89;
	selp.f32 	%f381, %f88, %f113, %p34;
	max.f32 	%f370, %f370, %f381;
$L__BB259_20:
	setp.le.s64 	%p35, %rd39, %rd14;
	mov.f32 	%f383, 0fFF800000;
	@%p35 bra 	$L__BB259_22;
	setp.eq.s64 	%p36, %rd31, 1;
	setp.eq.s64 	%p37, %rd30, 1;
	add.s64 	%rd94, %rd25, %rd14;
	cvt.u32.u64 	%r95, %rd94;
	div.s32 	%r96, %r95, %r5;
	mul.lo.s32 	%r97, %r96, %r5;
	sub.s32 	%r98, %r95, %r97;
	selp.b32 	%r99, 0, %r96, %p37;
	selp.b32 	%r100, 0, %r98, %p36;
	mul.lo.s32 	%r101, %r7, %r99;
	mad.lo.s32 	%r102, %r8, %r100, %r101;
	shl.b64 	%rd95, %rd94, 32;
	shr.s64 	%rd96, %rd95, 30;
	add.s64 	%rd97, %rd1, %rd96;
	ld.global.f32 	%f115, [%rd97];
	cvt.s64.s32 	%rd98, %r102;
	add.s64 	%rd99, %rd2, %rd98;
	ld.global.u8 	%rs9, [%rd99];
	setp.eq.s16 	%p38, %rs9, 0;
	mul.f32 	%f116, %f115, %f89;
	selp.f32 	%f383, %f88, %f116, %p38;
	max.f32 	%f370, %f370, %f383;
$L__BB259_22:
	setp.le.s64 	%p39, %rd39, %rd15;
	mov.f32 	%f385, 0fFF800000;
	@%p39 bra 	$L__BB259_24;
	setp.eq.s64 	%p40, %rd31, 1;
	setp.eq.s64 	%p41, %rd30, 1;
	add.s64 	%rd100, %rd25, %rd15;
	cvt.u32.u64 	%r103, %rd100;
	div.s32 	%r104, %r103, %r5;
	mul.lo.s32 	%r105, %r104, %r5;
	sub.s32 	%r106, %r103, %r105;
	selp.b32 	%r107, 0, %r104, %p41;
	selp.b32 	%r108, 0, %r106, %p40;
	mul.lo.s32 	%r109, %r7, %r107;
	mad.lo.s32 	%r110, %r8, %r108, %r109;
	shl.b64 	%rd101, %rd100, 32;
	shr.s64 	%rd102, %rd101, 30;
	add.s64 	%rd103, %rd1, %rd102;
	ld.global.f32 	%f118, [%rd103];
	cvt.s64.s32 	%rd104, %r110;
	add.s64 	%rd105, %rd2, %rd104;
	ld.global.u8 	%rs10, [%rd105];
	setp.eq.s16 	%p42, %rs10, 0;
	mul.f32 	%f119, %f118, %f89;
	selp.f32 	%f385, %f88, %f119, %p42;
	max.f32 	%f370, %f370, %f385;
$L__BB259_24:
	setp.le.s64 	%p43, %rd39, %rd16;
	mov.f32 	%f387, 0fFF800000;
	@%p43 bra 	$L__BB259_26;
	setp.eq.s64 	%p44, %rd31, 1;
	setp.eq.s64 	%p45, %rd30, 1;
	add.s64 	%rd106, %rd25, %rd16;
	cvt.u32.u64 	%r111, %rd106;
	div.s32 	%r112, %r111, %r5;
	mul.lo.s32 	%r113, %r112, %r5;
	sub.s32 	%r114, %r111, %r113;
	selp.b32 	%r115, 0, %r112, %p45;
	selp.b32 	%r116, 0, %r114, %p44;
	mul.lo.s32 	%r117, %r7, %r115;
	mad.lo.s32 	%r118, %r8, %r116, %r117;
	shl.b64 	%rd107, %rd106, 32;
	shr.s64 	%rd108, %rd107, 30;
	add.s64 	%rd109, %rd1, %rd108;
	ld.global.f32 	%f121, [%rd109];
	cvt.s64.s32 	%rd110, %r118;
	add.s64 	%rd111, %rd2, %rd110;
	ld.global.u8 	%rs11, [%rd111];
	setp.eq.s16 	%p46, %rs11, 0;
	mul.f32 	%f122, %f121, %f89;
	selp.f32 	%f387, %f88, %f122, %p46;
	max.f32 	%f370, %f370, %f387;
$L__BB259_26:
	setp.le.s64 	%p47, %rd39, %rd17;
	mov.f32 	%f389, 0fFF800000;
	@%p47 bra 	$L__BB259_28;
	setp.eq.s64 	%p48, %rd31, 1;
	setp.eq.s64 	%p49, %rd30, 1;
	add.s64 	%rd112, %rd25, %rd17;
	cvt.u32.u64 	%r119, %rd112;
	div.s32 	%r120, %r119, %r5;
	mul.lo.s32 	%r121, %r120, %r5;
	sub.s32 	%r122, %r119, %r121;
	selp.b32 	%r123, 0, %r120, %p49;
	selp.b32 	%r124, 0, %r122, %p48;
	mul.lo.s32 	%r125, %r7, %r123;
	mad.lo.s32 	%r126, %r8, %r124, %r125;
	shl.b64 	%rd113, %rd112, 32;
	shr.s64 	%rd114, %rd113, 30;
	add.s64 	%rd115, %rd1, %rd114;
	ld.global.f32 	%f124, [%rd115];
	cvt.s64.s32 	%rd116, %r126;
	add.s64 	%rd117, %rd2, %rd116;
	ld.global.u8 	%rs12, [%rd117];
	setp.eq.s16 	%p50, %rs12, 0;
	mul.f32 	%f125, %f124, %f89;
	selp.f32 	%f389, %f88, %f125, %p50;
	max.f32 	%f370, %f370, %f389;
$L__BB259_28:
	setp.le.s64 	%p51, %rd39, %rd18;
	mov.f32 	%f391, 0fFF800000;
	@%p51 bra 	$L__BB259_30;
	setp.eq.s64 	%p52, %rd31, 1;
	setp.eq.s64 	%p53, %rd30, 1;
	add.s64 	%rd118, %rd25, %rd18;
	cvt.u32.u64 	%r127, %rd118;
	div.s32 	%r128, %r127, %r5;
	mul.lo.s32 	%r129, %r128, %r5;
	sub.s32 	%r130, %r127, %r129;
	selp.b32 	%r131, 0, %r128, %p53;
	selp.b32 	%r132, 0, %r130, %p52;
	mul.lo.s32 	%r133, %r7, %r131;
	mad.lo.s32 	%r134, %r8, %r132, %r133;
	shl.b64 	%rd119, %rd118, 32;
	shr.s64 	%rd120, %rd119, 30;
	add.s64 	%rd121, %rd1, %rd120;
	ld.global.f32 	%f127, [%rd121];
	cvt.s64.s32 	%rd122, %r134;
	add.s64 	%rd123, %rd2, %rd122;
	ld.global.u8 	%rs13, [%rd123];
	setp.eq.s16 	%p54, %rs13, 0;
	mul.f32 	%f128, %f127, %f89;
	selp.f32 	%f391, %f88, %f128, %p54;
	max.f32 	%f370, %f370, %f391;
$L__BB259_30:
	setp.le.s64 	%p55, %rd39, %rd19;
	mov.f32 	%f393, 0fFF800000;
	@%p55 bra 	$L__BB259_32;
	setp.eq.s64 	%p56, %rd31, 1;
	setp.eq.s64 	%p57, %rd30, 1;
	add.s64 	%rd124, %rd25, %rd19;
	cvt.u32.u64 	%r135, %rd124;
	div.s32 	%r136, %r135, %r5;
	mul.lo.s32 	%r137, %r136, %r5;
	sub.s32 	%r138, %r135, %r137;
	selp.b32 	%r139, 0, %r136, %p57;
	selp.b32 	%r140, 0, %r138, %p56;
	mul.lo.s32 	%r141, %r7, %r139;
	mad.lo.s32 	%r142, %r8, %r140, %r141;
	shl.b64 	%rd125, %rd124, 32;
	shr.s64 	%rd126, %rd125, 30;
	add.s64 	%rd127, %rd1, %rd126;
	ld.global.f32 	%f130, [%rd127];
	cvt.s64.s32 	%rd128, %r142;
	add.s64 	%rd129, %rd2, %rd128;
	ld.global.u8 	%rs14, [%rd129];
	setp.eq.s16 	%p58, %rs14, 0;
	mul.f32 	%f131, %f130, %f89;
	selp.f32 	%f393, %f88, %f131, %p58;
	max.f32 	%f370, %f370, %f393;
$L__BB259_32:
	setp.le.s64 	%p59, %rd39, %rd20;
	mov.f32 	%f395, 0fFF800000;
	@%p59 bra 	$L__BB259_34;
	setp.eq.s64 	%p60, %rd31, 1;
	setp.eq.s64 	%p61, %rd30, 1;
	add.s64 	%rd130, %rd25, %rd20;
	cvt.u32.u64 	%r143, %rd130;
	div.s32 	%r144, %r143, %r5;
	mul.lo.s32 	%r145, %r144, %r5;
	sub.s32 	%r146, %r143, %r145;
	selp.b32 	%r147, 0, %r144, %p61;
	selp.b32 	%r148, 0, %r146, %p60;
	mul.lo.s32 	%r149, %r7, %r147;
	mad.lo.s32 	%r150, %r8, %r148, %r149;
	shl.b64 	%rd131, %rd130, 32;
	shr.s64 	%rd132, %rd131, 30;
	add.s64 	%rd133, %rd1, %rd132;
	ld.global.f32 	%f133, [%rd133];
	cvt.s64.s32 	%rd134, %r150;
	add.s64 	%rd135, %rd2, %rd134;
	ld.global.u8 	%rs15, [%rd135];
	setp.eq.s16 	%p62, %rs15, 0;
	mul.f32 	%f134, %f133, %f89;
	selp.f32 	%f395, %f88, %f134, %p62;
	max.f32 	%f370, %f370, %f395;
$L__BB259_34:
	setp.le.s64 	%p63, %rd39, %rd21;
	mov.f32 	%f397, 0fFF800000;
	@%p63 bra 	$L__BB259_36;
	setp.eq.s64 	%p64, %rd31, 1;
	setp.eq.s64 	%p65, %rd30, 1;
	add.s64 	%rd136, %rd25, %rd21;
	cvt.u32.u64 	%r151, %rd136;
	div.s32 	%r152, %r151, %r5;
	mul.lo.s32 	%r153, %r152, %r5;
	sub.s32 	%r154, %r151, %r153;
	selp.b32 	%r155, 0, %r152, %p65;
	selp.b32 	%r156, 0, %r154, %p64;
	mul.lo.s32 	%r157, %r7, %r155;
	mad.lo.s32 	%r158, %r8, %r156, %r157;
	shl.b64 	%rd137, %rd136, 32;
	shr.s64 	%rd138, %rd137, 30;
	add.s64 	%rd139, %rd1, %rd138;
	ld.global.f32 	%f136, [%rd139];
	cvt.s64.s32 	%rd140, %r158;
	add.s64 	%rd141, %rd2, %rd140;
	ld.global.u8 	%rs16, [%rd141];
	setp.eq.s16 	%p66, %rs16, 0;
	mul.f32 	%f137, %f136, %f89;
	selp.f32 	%f397, %f88, %f137, %p66;
	max.f32 	%f370, %f370, %f397;
$L__BB259_36:
	setp.le.s64 	%p67, %rd39, %rd22;
	mov.f32 	%f399, 0fFF800000;
	@%p67 bra 	$L__BB259_38;
	setp.eq.s64 	%p68, %rd31, 1;
	setp.eq.s64 	%p69, %rd30, 1;
	add.s64 	%rd142, %rd25, %rd22;
	cvt.u32.u64 	%r159, %rd142;
	div.s32 	%r160, %r159, %r5;
	mul.lo.s32 	%r161, %r160, %r5;
	sub.s32 	%r162, %r159, %r161;
	selp.b32 	%r163, 0, %r160, %p69;
	selp.b32 	%r164, 0, %r162, %p68;
	mul.lo.s32 	%r165, %r7, %r163;
	mad.lo.s32 	%r166, %r8, %r164, %r165;
	shl.b64 	%rd143, %rd142, 32;
	shr.s64 	%rd144, %rd143, 30;
	add.s64 	%rd145, %rd1, %rd144;
	ld.global.f32 	%f139, [%rd145];
	cvt.s64.s32 	%rd146, %r166;
	add.s64 	%rd147, %rd2, %rd146;
	ld.global.u8 	%rs17, [%rd147];
	setp.eq.s16 	%p70, %rs17, 0;
	mul.f32 	%f140, %f139, %f89;
	selp.f32 	%f399, %f88, %f140, %p70;
	max.f32 	%f370, %f370, %f399;
$L__BB259_38:
	setp.le.s64 	%p71, %rd39, %rd6;
	mov.b32 	%r167, %f370;
	shfl.sync.bfly.b32	%r168|%p72, %r167, 16, 31, -1;
	mov.b32 	%f141, %r168;
	max.f32 	%f142, %f370, %f141;
	mov.b32 	%r169, %f142;
	shfl.sync.bfly.b32	%r170|%p73, %r169, 8, 31, -1;
	mov.b32 	%f143, %r170;
	max.f32 	%f144, %f142, %f143;
	mov.b32 	%r171, %f144;
	shfl.sync.bfly.b32	%r172|%p74, %r171, 4, 31, -1;
	mov.b32 	%f145, %r172;
	max.f32 	%f146, %f144, %f145;
	mov.b32 	%r173, %f146;
	shfl.sync.bfly.b32	%r174|%p75, %r173, 2, 31, -1;
	mov.b32 	%f147, %r174;
	max.f32 	%f148, %f146, %f147;
	mov.b32 	%r175, %f148;
	shfl.sync.bfly.b32	%r176|%p76, %r175, 1, 31, -1;
	mov.b32 	%f149, %r176;
	max.f32 	%f150, %f148, %f149;
	sub.f32 	%f151, %f367, %f150;
	fma.rn.f32 	%f152, %f151, 0f3BBB989D, 0f3F000000;
	cvt.sat.f32.f32 	%f153, %f152;
	mov.f32 	%f154, 0f4B400001;
	mov.f32 	%f155, 0f437C0000;
	fma.rm.f32 	%f156, %f153, %f155, %f154;
	add.f32 	%f157, %f156, 0fCB40007F;
	neg.f32 	%f158, %f157;
	fma.rn.f32 	%f159, %f151, 0f3FB8AA3B, %f158;
	fma.rn.f32 	%f160, %f151, 0f32A57060, %f159;
	mov.b32 	%r177, %f156;
	shl.b32 	%r178, %r177, 23;
	mov.b32 	%f161, %r178;
	ex2.approx.ftz.f32 	%f162, %f160;
	mul.f32 	%f163, %f162, %f161;
	add.f32 	%f164, %f163, 0f00000000;
	sub.f32 	%f165, %f369, %f150;
	fma.rn.f32 	%f166, %f165, 0f3BBB989D, 0f3F000000;
	cvt.sat.f32.f32 	%f167, %f166;
	fma.rm.f32 	%f168, %f167, %f155, %f154;
	add.f32 	%f169, %f168, 0fCB40007F;
	neg.f32 	%f170, %f169;
	fma.rn.f32 	%f171, %f165, 0f3FB8AA3B, %f170;
	fma.rn.f32 	%f172, %f165, 0f32A57060, %f171;
	mov.b32 	%r179, %f168;
	shl.b32 	%r180, %r179, 23;
	mov.b32 	%f173, %r180;
	ex2.approx.ftz.f32 	%f174, %f172;
	mul.f32 	%f175, %f174, %f173;
	add.f32 	%f176, %f164, %f175;
	sub.f32 	%f177, %f371, %f150;
	fma.rn.f32 	%f178, %f177, 0f3BBB989D, 0f3F000000;
	cvt.sat.f32.f32 	%f179, %f178;
	fma.rm.f32 	%f180, %f179, %f155, %f154;
	add.f32 	%f181, %f180, 0fCB40007F;
	neg.f32 	%f182, %f181;
	fma.rn.f32 	%f183, %f177, 0f3FB8AA3B, %f182;
	fma.rn.f32 	%f184, %f177, 0f32A57060, %f183;
	mov.b32 	%r181, %f180;
	shl.b32 	%r182, %r181, 23;
	mov.b32 	%f185, %r182;
	ex2.approx.ftz.f32 	%f186, %f184;
	mul.f32 	%f187, %f186, %f185;
	add.f32 	%f188, %f176, %f187;
	sub.f32 	%f189, %f373, %f150;
	fma.rn.f32 	%f190, %f189, 0f3BBB989D, 0f3F000000;
	cvt.sat.f32.f32 	%f191, %f190;
	fma.rm.f32 	%f192, %f191, %f155, %f154;
	add.f32 	%f193, %f192, 0fCB40007F;
	neg.f32 	%f194, %f193;
	fma.rn.f32 	%f195, %f189, 0f3FB8AA3B, %f194;
	fma.rn.f32 	%f196, %f189, 0f32A57060, %f195;
	mov.b32 	%r183, %f192;
	shl.b32 	%r184, %r183, 23;
	mov.b32 	%f197, %r184;
	ex2.approx.ftz.f32 	%f198, %f196;
	mul.f32 	%f199, %f198, %f197;
	add.f32 	%f200, %f188, %f199;
	sub.f32 	%f201, %f375, %f150;
	fma.rn.f32 	%f202, %f201, 0f3BBB989D, 0f3F000000;
	cvt.sat.f32.f32 	%f203, %f202;
	fma.rm.f32 	%f204, %f203, %f155, %f154;
	add.f32 	%f205, %f204, 0fCB40007F;
	neg.f32 	%f206, %f205;
	fma.rn.f32 	%f207, %f201, 0f3FB8AA3B, %f206;
	fma.rn.f32 	%f208, %f201, 0f32A57060, %f207;
	mov.b32 	%r185, %f204;
	shl.b32 	%r186, %r185, 23;
	mov.b32 	%f209, %r186;
	ex2.approx.ftz.f32 	%f210, %f208;
	mul.f32 	%f211, %f210, %f209;
	add.f32 	%f212, %f200, %f211;
	sub.f32 	%f213, %f377, %f150;
	fma.rn.f32 	%f214, %f213, 0f3BBB989D, 0f3F000000;
	cvt.sat.f32.f32 	%f215, %f214;
	fma.rm.f32 	%f216, %f215, %f155, %f154;
	add.f32 	%f217, %f216, 0fCB40007F;
	neg.f32 	%f218, %f217;
	fma.rn.f32 	%f219, %f213, 0f3FB8AA3B, %f218;
	fma.rn.f32 	%f220, %f213, 0f32A57060, %f219;
	mov.b32 	%r187, %f216;
	shl.b32 	%r188, %r187, 23;
	mov.b32 	%f221, %r188;
	ex2.approx.ftz.f32 	%f222, %f220;
	mul.f32 	%f223, %f222, %f221;
	add.f32 	%f224, %f212, %f223;
	sub.f32 	%f225, %f379, %f150;
	fma.rn.f32 	%f226, %f225, 0f3BBB989D, 0f3F000000;
	cvt.sat.f32.f32 	%f227, %f226;
	fma.rm.f32 	%f228, %f227, %f155, %f154;
	add.f32 	%f229, %f228, 0fCB40007F;
	neg.f32 	%f230, %f229;
	fma.rn.f32 	%f231, %f225, 0f3FB8AA3B, %f230;
	fma.rn.f32 	%f232, %f225, 0f32A57060, %f231;
	mov.b32 	%r189, %f228;
	shl.b32 	%r190, %r189, 23;
	mov.b32 	%f233, %r190;
	ex2.approx.ftz.f32 	%f234, %f232;
	mul.f32 	%f235, %f234, %f233;
	add.f32 	%f236, %f224, %f235;
	sub.f32 	%f237, %f381, %f150;
	fma.rn.f32 	%f238, %f237, 0f3BBB989D, 0f3F000000;
	cvt.sat.f32.f32 	%f239, %f238;
	fma.rm.f32 	%f240, %f239, %f155, %f154;
	add.f32 	%f241, %f240, 0fCB40007F;
	neg.f32 	%f242, %f241;
	fma.rn.f32 	%f243, %f237, 0f3FB8AA3B, %f242;
	fma.rn.f32 	%f244, %f237, 0f32A57060, %f243;
	mov.b32 	%r191, %f240;
	shl.b32 	%r192, %r191, 23;
	mov.b32 	%f245, %r192;
	ex2.approx.ftz.f32 	%f246, %f244;
	mul.f32 	%f247, %f246, %f245;
	add.f32 	%f248, %f236, %f247;
	sub.f32 	%f249, %f383, %f150;
	fma.rn.f32 	%f250, %f249, 0f3BBB989D, 0f3F000000;
	cvt.sat.f32.f32 	%f251, %f250;
	fma.rm.f32 	%f252, %f251, %f155, %f154;
	add.f32 	%f253, %f252, 0fCB40007F;
	neg.f32 	%f254, %f253;
	fma.rn.f32 	%f255, %f249, 0f3FB8AA3B, %f254;
	fma.rn.f32 	%f256, %f249, 0f32A57060, %f255;
	mov.b32 	%r193, %f252;
	shl.b32 	%r194, %r193, 23;
	mov.b32 	%f257, %r194;
	ex2.approx.ftz.f32 	%f258, %f256;
	mul.f32 	%f259, %f258, %f257;
	add.f32 	%f260, %f248, %f259;
	sub.f32 	%f261, %f385, %f150;
	fma.rn.f32 	%f262, %f261, 0f3BBB989D, 0f3F000000;
	cvt.sat.f32.f32 	%f263, %f262;
	fma.rm.f32 	%f264, %f263, %f155, %f154;
	add.f32 	%f265, %f264, 0fCB40007F;
	neg.f32 	%f266, %f265;
	fma.rn.f32 	%f267, %f261, 0f3FB8AA3B, %f266;
	fma.rn.f32 	%f268, %f261, 0f32A57060, %f267;
	mov.b32 	%r195, %f264;
	shl.b32 	%r196, %r195, 23;
	mov.b32 	%f269, %r196;
	ex2.approx.ftz.f32 	%f270, %f268;
	mul.f32 	%f271, %f270, %f269;
	add.f32 	%f272, %f260, %f271;
	sub.f32 	%f273, %f387, %f150;
	fma.rn.f32 	%f274, %f273, 0f3BBB989D, 0f3F000000;
	cvt.sat.f32.f32 	%f275, %f274;
	fma.rm.f32 	%f276, %f275, %f155, %f154;
	add.f32 	%f277, %f276, 0fCB40007F;
	neg.f32 	%f278, %f277;
	fma.rn.f32 	%f279, %f273, 0f3FB8AA3B, %f278;
	fma.rn.f32 	%f280, %f273, 0f32A57060, %f279;
	mov.b32 	%r197, %f276;
	shl.b32 	%r198, %r197, 23;
	mov.b32 	%f281, %r198;
	ex2.approx.ftz.f32 	%f282, %f280;
	mul.f32 	%f283, %f282, %f281;
	add.f32 	%f284, %f272, %f283;
	sub.f32 	%f285, %f389, %f150;
	fma.rn.f32 	%f286, %f285, 0f3BBB989D, 0f3F000000;
	cvt.sat.f32.f32 	%f287, %f286;
	fma.rm.f32 	%f288, %f287, %f155, %f154;
	add.f32 	%f289, %f288, 0fCB40007F;
	neg.f32 	%f290, %f289;
	fma.rn.f32 	%f291, %f285, 0f3FB8AA3B, %f290;
	fma.rn.f32 	%f292, %f285, 0f32A57060, %f291;
	mov.b32 	%r199, %f288;
	shl.b32 	%r200, %r199, 23;
	mov.b32 	%f293, %r200;
	ex2.approx.ftz.f32 	%f294, %f292;
	mul.f32 	%f295, %f294, %f293;
	add.f32 	%f296, %f284, %f295;
	sub.f32 	%f297, %f391, %f150;
	fma.rn.f32 	%f298, %f297, 0f3BBB989D, 0f3F000000;
	cvt.sat.f32.f32 	%f299, %f298;
	fma.rm.f32 	%f300, %f299, %f155, %f154;
	add.f32 	%f301, %f300, 0fCB40007F;
	neg.f32 	%f302, %f301;
	fma.rn.f32 	%f303, %f297, 0f3FB8AA3B, %f302;
	fma.rn.f32 	%f304, %f297, 0f32A57060, %f303;
	mov.b32 	%r201, %f300;
	shl.b32 	%r202, %r201, 23;
	mov.b32 	%f305, %r202;
	ex2.approx.ftz.f32 	%f306, %f304;
	mul.f32 	%f307, %f306, %f305;
	add.f32 	%f308, %f296, %f307;
	sub.f32 	%f309, %f393, %f150;
	fma.rn.f32 	%f310, %f309, 0f3BBB989D, 0f3F000000;
	cvt.sat.f32.f32 	%f311, %f310;
	fma.rm.f32 	%f312, %f311, %f155, %f154;
	add.f32 	%f313, %f312, 0fCB40007F;
	neg.f32 	%f314, %f313;
	fma.rn.f32 	%f315, %f309, 0f3FB8AA3B, %f314;
	fma.rn.f32 	%f316, %f309, 0f32A57060, %f315;
	mov.b32 	%r203, %f312;
	shl.b32 	%r204, %r203, 23;
	mov.b32 	%f317, %r204;
	ex2.approx.ftz.f32 	%f318, %f316;
	mul.f32 	%f319, %f318, %f317;
	add.f32 	%f320, %f308, %f319;
	sub.f32 	%f321, %f395, %f150;
	fma.rn.f32 	%f322, %f321, 0f3BBB989D, 0f3F000000;
	cvt.sat.f32.f32 	%f323, %f322;
	fma.rm.f32 	%f324, %f323, %f155, %f154;
	add.f32 	%f325, %f324, 0fCB40007F;
	neg.f32 	%f326, %f325;
	fma.rn.f32 	%f327, %f321, 0f3FB8AA3B, %f326;
	fma.rn.f32 	%f328, %f321, 0f32A57060, %f327;
	mov.b32 	%r205, %f324;
	shl.b32 	%r206, %r205, 23;
	mov.b32 	%f329, %r206;
	ex2.approx.ftz.f32 	%f330, %f328;
	mul.f32 	%f331, %f330, %f329;
	add.f32 	%f332, %f320, %f331;
	sub.f32 	%f333, %f397, %f150;
	fma.rn.f32 	%f334, %f333, 0f3BBB989D, 0f3F000000;
	cvt.sat.f32.f32 	%f335, %f334;
	fma.rm.f32 	%f336, %f335, %f155, %f154;
	add.f32 	%f337, %f336, 0fCB40007F;
	neg.f32 	%f338, %f337;
	fma.rn.f32 	%f339, %f333, 0f3FB8AA3B, %f338;
	fma.rn.f32 	%f340, %f333, 0f32A57060, %f339;
	mov.b32 	%r207, %f336;
	shl.b32 	%r208, %r207, 23;
	mov.b32 	%f341, %r208;
	ex2.approx.ftz.f32 	%f342, %f340;
	mul.f32 	%f343, %f342, %f341;
	add.f32 	%f344, %f332, %f343;
	sub.f32 	%f345, %f399, %f150;
	fma.rn.f32 	%f346, %f345, 0f3BBB989D, 0f3F000000;
	cvt.sat.f32.f32 	%f347, %f346;
	fma.rm.f32 	%f348, %f347, %f155, %f154;
	add.f32 	%f349, %f348, 0fCB40007F;
	neg.f32 	%f350, %f349;
	fma.rn.f32 	%f351, %f345, 0f3FB8AA3B, %f350;
	fma.rn.f32 	%f352, %f345, 0f32A57060, %f351;
	mov.b32 	%r209, %f348;
	shl.b32 	%r210, %r209, 23;
	mov.b32 	%f353, %r210;
	ex2.approx.ftz.f32 	%f354, %f352;
	mul.f32 	%f355, %f354, %f353;
	add.f32 	%f356, %f344, %f355;
	mov.b32 	%r211, %f356;
	shfl.sync.bfly.b32	%r212|%p77, %r211, 16, 31, -1;
	mov.b32 	%f357, %r212;
	add.f32 	%f358, %f356, %f357;
	mov.b32 	%r213, %f358;
	shfl.sync.bfly.b32	%r214|%p78, %r213, 8, 31, -1;
	mov.b32 	%f359, %r214;
	add.f32 	%f360, %f358, %f359;
	mov.b32 	%r215, %f360;
	shfl.sync.bfly.b32	%r216|%p79, %r215, 4, 31, -1;
	mov.b32 	%f361, %r216;
	add.f32 	%f362, %f360, %f361;
	mov.b32 	%r217, %f362;
	shfl.sync.bfly.b32	%r218|%p80, %r217, 2, 31, -1;
	mov.b32 	%f363, %r218;
	add.f32 	%f364, %f362, %f363;
	mov.b32 	%r219, %f364;
	shfl.sync.bfly.b32	%r220|%p81, %r219, 1, 31, -1;
	mov.b32 	%f365, %r220;
	add.f32 	%f366, %f364, %f365;
	div.rn.f32 	%f71, %f163, %f366;
	div.rn.f32 	%f72, %f175, %f366;
	div.rn.f32 	%f73, %f187, %f366;
	div.rn.f32 	%f74, %f199, %f366;
	div.rn.f32 	%f75, %f211, %f366;
	div.rn.f32 	%f76, %f223, %f366;
	div.rn.f32 	%f77, %f235, %f366;
	div.rn.f32 	%f78, %f247, %f366;
	div.rn.f32 	%f79, %f259, %f366;
	div.rn.f32 	%f80, %f271, %f366;
	div.rn.f32 	%f81, %f283, %f366;
	div.rn.f32 	%f82, %f295, %f366;
	div.rn.f32 	%f83, %f307, %f366;
	div.rn.f32 	%f84, %f319, %f366;
	div.rn.f32 	%f85, %f331, %f366;
	div.rn.f32 	%f86, %f343, %f366;
	div.rn.f32 	%f87, %f355, %f366;
	mad.lo.s64 	%rd148, %rd151, %rd37, %rd6;
	cvta.to.global.u64 	%rd149, %rd36;
	shl.b64 	%rd150, %rd148, 2;
	add.s64 	%rd26, %rd149, %rd150;
	@%p71 bra 	$L__BB259_40;
	st.global.f32 	[%rd26], %f71;
$L__BB259_40:
	setp.le.s64 	%p82, %rd39, %rd7;
	@%p82 bra 	$L__BB259_42;
	st.global.f32 	[%rd26+128], %f72;
$L__BB259_42:
	setp.le.s64 	%p83, %rd39, %rd8;
	@%p83 bra 	$L__BB259_44;
	st.global.f32 	[%rd26+256], %f73;
$L__BB259_44:
	setp.le.s64 	%p84, %rd39, %rd9;
	@%p84 bra 	$L__BB259_46;
	st.global.f32 	[%rd26+384], %f74;
$L__BB259_46:
	setp.le.s64 	%p85, %rd39, %rd10;
	@%p85 bra 	$L__BB259_48;
	st.global.f32 	[%rd26+512], %f75;
$L__BB259_48:
	setp.le.s64 	%p86, %rd39, %rd11;
	@%p86 bra 	$L__BB259_50;
	st.global.f32 	[%rd26+640], %f76;
$L__BB259_50:
	setp.le.s64 	%p87, %rd39, %rd12;
	@%p87 bra 	$L__BB259_52;
	st.global.f32 	[%rd26+768], %f77;
$L__BB259_52:
	setp.le.s64 	%p88, %rd39, %rd13;
	@%p88 bra 	$L__BB259_54;
	st.global.f32 	[%rd26+896], %f78;
$L__BB259_54:
	setp.le.s64 	%p89, %rd39, %rd14;
	@%p89 bra 	$L__BB259_56;
	st.global.f32 	[%rd26+1024], %f79;
$L__BB259_56:
	setp.le.s64 	%p90, %rd39, %rd15;
	@%p90 bra 	$L__BB259_58;
	st.global.f32 	[%rd26+1152], %f80;
$L__BB259_58:
	setp.le.s64 	%p91, %rd39, %rd16;
	@%p91 bra 	$L__BB259_60;
	st.global.f32 	[%rd26+1280], %f81;
$L__BB259_60:
	setp.le.s64 	%p92, %rd39, %rd17;
	@%p92 bra 	$L__BB259_62;
	st.global.f32 	[%rd26+1408], %f82;
$L__BB259_62:
	setp.le.s64 	%p93, %rd39, %rd18;
	@%p93 bra 	$L__BB259_64;
	st.global.f32 	[%rd26+1536], %f83;
$L__BB259_64:
	setp.le.s64 	%p94, %rd39, %rd19;
	@%p94 bra 	$L__BB259_66;
	st.global.f32 	[%rd26+1664], %f84;
$L__BB259_66:
	setp.le.s64 	%p95, %rd39, %rd20;
	@%p95 bra 	$L__BB259_68;
	st.global.f32 	[%rd26+1792], %f85;
$L__BB259_68:
	setp.le.s64 	%p96, %rd39, %rd21;
	@%p96 bra 	$L__BB259_70;
	st.global.f32 	[%rd26+1920], %f86;
$L__BB259_70:
	setp.le.s64 	%p97, %rd39, %rd22;
	@%p97 bra 	$L__BB259_72;
	st.global.f32 	[%rd26+2048], %f87;
$L__BB259_72:
	add.s64 	%rd151, %rd151, %rd23;
	setp.lt.s64 	%p98, %rd151, %rd38;
	@%p98 bra 	$L__BB259_4;
$L__BB259_73:
	ret;

}
	// .globl	_Z15SoftmaxWarpImplI22BroadcastScaleMaskLoadIffbLm2EiE11DirectStoreIffEfLi1ELi18ELi32ELi1ELb0EL9Algorithm0EEvT_T0_ll
.visible .entry _Z15SoftmaxWarpImplI22BroadcastScaleMaskLoadIffbLm2EiE11DirectStoreIffEfLi1ELi18ELi32ELi1ELb0EL9Algorithm0EEvT_T0_ll(
	.param .align 8 .b8 _Z15SoftmaxWarpImplI22BroadcastScaleMaskLoadIffbLm2EiE11DirectStoreIffEfLi1ELi18ELi32ELi1ELb0EL9Algorithm0EEvT_T0_ll_param_0[88],
	.param .align 8 .b8 _Z15SoftmaxWarpImplI22BroadcastScaleMaskLoadIffbLm2EiE11DirectStoreIffEfLi1ELi18ELi32ELi1ELb0EL9Algorithm0EEvT_T0_ll_param_1[16],
	.param .u64 _Z15SoftmaxWarpImplI22BroadcastScaleMaskLoadIffbLm2EiE11DirectStoreIffEfLi1ELi18ELi32ELi1ELb0EL9Algorithm0EEvT_T0_ll_param_2,
	.param .u64 _Z15SoftmaxWarpImplI22BroadcastScaleMaskLoadIffbLm2EiE11DirectStoreIffEfLi1ELi18ELi32ELi1ELb0EL9Algorithm0EEvT_T0_ll_param_3
)
{
	.reg .pred 	%p<34>;
	.reg .b16 	%rs<19>;
	.reg .b32 	%r<215>;
	.reg .b32 	%f<333>;
	.reg .b64 	%rd<142>;

	ld.param.v2.f32 	{%f3, %f4}, [_Z15SoftmaxWarpImplI22BroadcastScaleMaskLoadIffbLm2EiE11DirectStoreIffEfLi1ELi18ELi32ELi1ELb0EL9Algorithm0EEvT_T0_ll_param_0+80];
	ld.param.u64 	%rd21, [_Z15SoftmaxWarpImplI22BroadcastScaleMaskLoadIffbLm2EiE11DirectStoreIffEfLi1ELi18ELi32ELi1ELb0EL9Algorithm0EEvT_T0_ll_param_0+72];
	ld.param.v2.u32 	{%r7, %r8}, [_Z15SoftmaxWarpImplI22BroadcastScaleMaskLoadIffbLm2EiE11DirectStoreIffEfLi1ELi18ELi32ELi1ELb0EL9Algorithm0EEvT_T0_ll_param_0+56];
	ld.param.v2.u32 	{%r5, %r6}, [_Z15SoftmaxWarpImplI22BroadcastScaleMaskLoadIffbLm2EiE11DirectStoreIffEfLi1ELi18ELi32ELi1ELb0EL9Algorithm0EEvT_T0_ll_param_0+40];
	ld.param.u64 	%rd17, [_Z15SoftmaxWarpImplI22BroadcastScaleMaskLoadIffbLm2EiE11DirectStoreIffEfLi1ELi18ELi32ELi1ELb0EL9Algorithm0EEvT_T0_ll_param_0+24];
	ld.param.u64 	%rd16, [_Z15SoftmaxWarpImplI22BroadcastScaleMaskLoadIffbLm2EiE11DirectStoreIffEfLi1ELi18ELi32ELi1ELb0EL9Algorithm0EEvT_T0_ll_param_0+16];
	ld.param.u64 	%rd15, [_Z15SoftmaxWarpImplI22BroadcastScaleMaskLoadIffbLm2EiE11DirectStoreIffEfLi1ELi18ELi32ELi1ELb0EL9Algorithm0EEvT_T0_ll_param_0+8];
	ld.param.u64 	%rd14, [_Z15SoftmaxWarpImplI22BroadcastScaleMaskLoadIffbLm2EiE11DirectStoreIffEfLi1ELi18ELi32ELi1ELb0EL9Algorithm0EEvT_T0_ll_param_0];
	ld.param.u64 	%rd4, [_Z15SoftmaxWarpImplI22BroadcastScaleMaskLoadIffbLm2EiE11DirectStoreIffEfLi1ELi18ELi32ELi1ELb0EL9Algorithm0EEvT_T0_ll_param_1];
	ld.param.u64 	%rd5, [_Z15SoftmaxWarpImplI22BroadcastScaleMaskLoadIffbLm2EiE11DirectStoreIffEfLi1ELi18ELi32ELi1ELb0EL9Algorithm0EEvT_T0_ll_param_1+8];
	ld.param.u64 	%rd22, [_Z15SoftmaxWarpImplI22BroadcastScaleMaskLoadIffbLm2EiE11DirectStoreIffEfLi1ELi18ELi32ELi1ELb0EL9Algorithm0EEvT_T0_ll_param_2];
	ld.param.u64 	%rd23, [_Z15SoftmaxWarpImplI22BroadcastScaleMaskLoadIffbLm2EiE11DirectStoreIffEfLi1ELi18ELi32ELi1ELb0EL9Algorithm0EEvT_T0_ll_param_3];
	setp.lt.s64 	%p1, %rd23, 577;
	@%p1 bra 	$L__BB260_2;
	mov.u64 	%rd24, $str;
	cvta.global.u64 	%rd25, %rd24;
	mov.u64 	%rd26, $str$1;
	cvta.global.u64 	%rd27, %rd26;
	mov.u64 	%rd28, __unnamed_256;
	cvta.global.u64 	%rd29, %rd28;
	{ // callseq 255, 0
	.param .b64 param0;
	st.param.b64 	[param0], %rd25;
	.param .b64 param1;
	st.param.b64 	[param1], %rd27;
	.param .b32 param2;
	st.param.b32 	[param2], 219;
	.param .b64 param3;
	st.param.b64 	[param3], %rd29;
	.param .b64 param4;
	st.param.b64 	[param4], 1;
	call.uni 
	__assertfail, 
	(
	param0, 
	param1, 
	param2, 
	param3, 
	param4
	);
	} // callseq 255
$L__BB260_2:
	mov.u32 	%r9, %ctaid.x;
	mov.u32 	%r10, %ntid.y;
	mov.u32 	%r11, %tid.y;
	mad.lo.s32 	%r12, %r9, %r10, %r11;
	mov.u32 	%r13, %nctaid.x;
	mul.lo.s32 	%r4, %r13, %r10;
	cvt.s64.s32 	%rd141, %r12;
	setp.le.s64 	%p2, %rd22, %rd141;
	@%p2 bra 	$L__BB260_5;
	cvta.to.global.u64 	%rd7, %rd14;
	cvta.to.global.u64 	%rd8, %rd15;
	mov.u32 	%r14, %tid.x;
	cvt.u64.u32 	%rd9, %r14;
	cvta.to.global.u64 	%rd10, %rd4;
	cvt.s64.s32 	%rd11, %r4;
$L__BB260_4:
	setp.eq.s64 	%p3, %rd17, 1;
	setp.eq.s64 	%p4, %rd16, 1;
	mad.lo.s64 	%rd30, %rd21, %rd141, %rd9;
	cvt.u32.u64 	%r15, %rd30;
	div.s32 	%r16, %r15, %r5;
	mul.lo.s32 	%r17, %r16, %r5;
	sub.s32 	%r18, %r15, %r17;
	selp.b32 	%r19, 0, %r16, %p4;
	selp.b32 	%r20, 0, %r18, %p3;
	mul.lo.s32 	%r21, %r7, %r19;
	mad.lo.s32 	%r22, %r8, %r20, %r21;
	shl.b64 	%rd31, %rd30, 32;
	shr.s64 	%rd32, %rd31, 30;
	add.s64 	%rd33, %rd7, %rd32;
	ld.global.f32 	%f5, [%rd33];
	cvt.s64.s32 	%rd34, %r22;
	add.s64 	%rd35, %rd8, %rd34;
	ld.global.u8 	%rs1, [%rd35];
	setp.eq.s16 	%p5, %rs1, 0;
	mul.f32 	%f6, %f5, %f4;
	selp.f32 	%f7, %f3, %f6, %p5;
	max.f32 	%f8, %f7, 0fFF800000;
	add.s64 	%rd36, %rd30, 32;
	cvt.u32.u64 	%r23, %rd36;
	div.s32 	%r24, %r23, %r5;
	mul.lo.s32 	%r25, %r24, %r5;
	sub.s32 	%r26, %r23, %r25;
	selp.b32 	%r27, 0, %r24, %p4;
	selp.b32 	%r28, 0, %r26, %p3;
	mul.lo.s32 	%r29, %r7, %r27;
	mad.lo.s32 	%r30, %r8, %r28, %r29;
	shl.b64 	%rd37, %rd36, 32;
	shr.s64 	%rd38, %rd37, 30;
	add.s64 	%rd39, %rd7, %rd38;
	ld.global.f32 	%f9, [%rd39];
	cvt.s64.s32 	%rd40, %r30;
	add.s64 	%rd41, %rd8, %rd40;
	ld.global.u8 	%rs2, [%rd41];
	setp.eq.s16 	%p6, %rs2, 0;
	mul.f32 	%f10, %f9, %f4;
	selp.f32 	%f11, %f3, %f10, %p6;
	max.f32 	%f12, %f8, %f11;
	add.s64 	%rd42, %rd30, 64;
	cvt.u32.u64 	%r31, %rd42;
	div.s32 	%r32, %r31, %r5;
	mul.lo.s32 	%r33, %r32, %r5;
	sub.s32 	%r34, %r31, %r33;
	selp.b32 	%r35, 0, %r32, %p4;
	selp.b32 	%r36, 0, %r34, %p3;
	mul.lo.s32 	%r37, %r7, %r35;
	mad.lo.s32 	%r38, %r8, %r36, %r37;
	shl.b64 	%rd43, %rd42, 32;
	shr.s64 	%rd44, %rd43, 30;
	add.s64 	%rd45, %rd7, %rd44;
	ld.global.f32 	%f13, [%rd45];
	cvt.s64.s32 	%rd46, %r38;
	add.s64 	%rd47, %rd8, %rd46;
	ld.global.u8 	%rs3, [%rd47];
	setp.eq.s16 	%p7, %rs3, 0;
	mul.f32 	%f14, %f13, %f4;
	selp.f32 	%f15, %f3, %f14, %p7;
	max.f32 	%f16, %f12, %f15;
	add.s64 	%rd48, %rd30, 96;
	cvt.u32.u64 	%r39, %rd48;
	div.s32 	%r40, %r39, %r5;
	mul.lo.s32 	%r41, %r40, %r5;
	sub.s32 	%r42, %r39, %r41;
	selp.b32 	%r43, 0, %r40, %p4;
	selp.b32 	%r44, 0, %r42, %p3;
	mul.lo.s32 	%r45, %r7, %r43;
	mad.lo.s32 	%r46, %r8, %r44, %r45;
	shl.b64 	%rd49, %rd48, 32;
	shr.s64 	%rd50, %rd49, 30;
	add.s64 	%rd51, %rd7, %rd50;
	ld.global.f32 	%f17, [%rd51];
	cvt.s64.s32 	%rd52, %r46;
	add.s64 	%rd53, %rd8, %rd52;
	ld.global.u8 	%rs4, [%rd53];
	setp.eq.s16 	%p8, %rs4, 0;
	mul.f32 	%f18, %f17, %f4;
	selp.f32 	%f19, %f3, %f18, %p8;
	max.f32 	%f20, %f16, %f19;
	add.s64 	%rd54, %rd30, 128;
	cvt.u32.u64 	%r47, %rd54;
	div.s32 	%r48, %r47, %r5;
	mul.lo.s32 	%r49, %r48, %r5;
	sub.s32 	%r50, %r47, %r49;
	selp.b32 	%r51, 0, %r48, %p4;
	selp.b32 	%r52, 0, %r50, %p3;
	mul.lo.s32 	%r53, %r7, %r51;
	mad.lo.s32 	%r54, %r8, %r52, %r53;
	shl.b64 	%rd55, %rd54, 32;
	shr.s64 	%rd56, %rd55, 30;
	add.s64 	%rd57, %rd7, %rd56;
	ld.global.f32 	%f21, [%rd57];
	cvt.s64.s32 	%rd58, %r54;
	add.s64 	%rd59, %rd8, %rd58;
	ld.global.u8 	%rs5, [%rd59];
	setp.eq.s16 	%p9, %rs5, 0;
	mul.f32 	%f22, %f21, %f4;
	selp.f32 	%f23, %f3, %f22, %p9;
	max.f32 	%f24, %f20, %f23;
	add.s64 	%rd60, %rd30, 160;
	cvt.u32.u64 	%r55, %rd60;
	div.s32 	%r56, %r55, %r5;
	mul.lo.s32 	%r57, %r56, %r5;
	sub.s32 	%r58, %r55, %r57;
	selp.b32 	%r59, 0, %r56, %p4;
	selp.b32 	%r60, 0, %r58, %p3;
	mul.lo.s32 	%r61, %r7, %r59;
	mad.lo.s32 	%r62, %r8, %r60, %r61;
	shl.b64 	%rd61, %rd60, 32;
	shr.s64 	%rd62, %rd61, 30;
	add.s64 	%rd63, %rd7, %rd62;
	ld.global.f32 	%f25, [%rd63];
	cvt.s64.s32 	%rd64, %r62;
	add.s64 	%rd65, %rd8, %rd64;
	ld.global.u8 	%rs6, [%rd65];
	setp.eq.s16 	%p10, %rs6, 0;
	mul.f32 	%f26, %f25, %f4;
	selp.f32 	%f27, %f3, %f26, %p10;
	max.f32 	%f28, %f24, %f27;
	add.s64 	%rd66, %rd30, 192;
	cvt.u32.u64 	%r63, %rd66;
	div.s32 	%r64, %r63, %r5;
	mul.lo.s32 	%r65, %r64, %r5;
	sub.s32 	%r66, %r63, %r65;
	selp.b32 	%r67, 0, %r64, %p4;
	selp.b32 	%r68, 0, %r66, %p3;
	mul.lo.s32 	%r69, %r7, %r67;
	mad.lo.s32 	%r70, %r8, %r68, %r69;
	shl.b64 	%rd67, %rd66, 32;
	shr.s64 	%rd68, %rd67, 30;
	add.s64 	%rd69, %rd7, %rd68;
	ld.global.f32 	%f29, [%rd69];
	cvt.s64.s32 	%rd70, %r70;
	add.s64 	%rd71, %rd8, %rd70;
	ld.global.u8 	%rs7, [%rd71];
	setp.eq.s16 	%p11, %rs7, 0;
	mul.f32 	%f30, %f29, %f4;
	selp.f32 	%f31, %f3, %f30, %p11;
	max.f32 	%f32, %f28, %f31;
	add.s64 	%rd72, %rd30, 224;
	cvt.u32.u64 	%r71, %rd72;
	div.s32 	%r72, %r71, %r5;
	mul.lo.s32 	%r73, %r72, %r5;
	sub.s32 	%r74, %r71, %r73;
	selp.b32 	%r75, 0, %r72, %p4;
	selp.b32 	%r76, 0, %r74, %p3;
	mul.lo.s32 	%r77, %r7, %r75;
	mad.lo.s32 	%r78, %r8, %r76, %r77;
	shl.b64 	%rd73, %rd72, 32;
	shr.s64 	%rd74, %rd73, 30;
	add.s64 	%rd75, %rd7, %rd74;
	ld.global.f32 	%f33, [%rd75];
	cvt.s64.s32 	%rd76, %r78;
	add.s64 	%rd77, %rd8, %rd76;
	ld.global.u8 	%rs8, [%rd77];
	setp.eq.s16 	%p12, %rs8, 0;
	mul.f32 	%f34, %f33, %f4;
	selp.f32 	%f35, %f3, %f34, %p12;
	max.f32 	%f36, %f32, %f35;
	add.s64 	%rd78, %rd30, 256;
	cvt.u32.u64 	%r79, %rd78;
	div.s32 	%r80, %r79, %r5;
	mul.lo.s32 	%r81, %r80, %r5;
	sub.s32 	%r82, %r79, %r81;
	selp.b32 	%r83, 0, %r80, %p4;
	selp.b32 	%r84, 0, %r82, %p3;
	mul.lo.s32 	%r85, %r7, %r83;
	mad.lo.s32 	%r86, %r8, %r84, %r85;
	shl.b64 	%rd79, %rd78, 32;
	shr.s64 	%rd80, %rd79, 30;
	add.s64 	%rd81, %rd7, %rd80;
	ld.global.f32 	%f37, [%rd81];
	cvt.s64.s32 	%rd82, %r86;
	add.s64 	%rd83, %rd8, %rd82;
	ld.global.u8 	%rs9, [%rd83];
	setp.eq.s16 	%p13, %rs9, 0;
	mul.f32 	%f38, %f37, %f4;
	selp.f32 	%f39, %f3, %f38, %p13;
	max.f32 	%f40, %f36, %f39;
	add.s64 	%rd84, %rd30, 288;
	cvt.u32.u64 	%r87, %rd84;
	div.s32 	%r88, %r87, %r5;
	mul.lo.s32 	%r89, %r88, %r5;
	sub.s32 	%r90, %r87, %r89;
	selp.b32 	%r91, 0, %r88, %p4;
	selp.b32 	%r92, 0, %r90, %p3;
	mul.lo.s32 	%r93, %r7, %r91;
	mad.lo.s32 	%r94, %r8, %r92, %r93;
	shl.b64 	%rd85, %rd84, 32;
	shr.s64 	%rd86, %rd85, 30;
	add.s64 	%rd87, %rd7, %rd86;
	ld.global.f32 	%f41, [%rd87];
	cvt.s64.s32 	%rd88, %r94;
	add.s64 	%rd89, %rd8, %rd88;
	ld.global.u8 	%rs10, [%rd89];
	setp.eq.s16 	%p14, %rs10, 0;
	mul.f32 	%f42, %f41, %f4;
	selp.f32 	%f43, %f3, %f42, %p14;
	max.f32 	%f44, %f40, %f43;
	add.s64 	%rd90, %rd30, 320;
	cvt.u32.u64 	%r95, %rd90;
	div.s32 	%r96, %r95, %r5;
	mul.lo.s32 	%r97, %r96, %r5;
	sub.s32 	%r98, %r95, %r97;
	selp.b32 	%r99, 0, %r96, %p4;
	selp.b32 	%r100, 0, %r98, %p3;
	mul.lo.s32 	%r101, %r7, %r99;
	mad.lo.s32 	%r102, %r8, %r100, %r101;
	shl.b64 	%rd91, %rd90, 32;
	shr.s64 	%rd92, %rd91, 30;
	add.s64 	%rd93, %rd7, %rd92;
	ld.global.f32 	%f45, [%rd93];
	cvt.s64.s32 	%rd94, %r102;
	add.s64 	%rd95, %rd8, %rd94;
	ld.global.u8 	%rs11, [%rd95];
	setp.eq.s16 	%p15, %rs11, 0;
	mul.f32 	%f46, %f45, %f4;
	selp.f32 	%f47, %f3, %f46, %p15;
	max.f32 	%f48, %f44, %f47;
	add.s64 	%rd96, %rd30, 352;
	cvt.u32.u64 	%r103, %rd96;
	div.s32 	%r104, %r103, %r5;
	mul.lo.s32 	%r105, %r104, %r5;
	sub.s32 	%r106, %r103, %r105;
	selp.b32 	%r107, 0, %r104, %p4;
	selp.b32 	%r108, 0, %r106, %p3;
	mul.lo.s32 	%r109, %r7, %r107;
	mad.lo.s32 	%r110, %r8, %r108, %r109;
	shl.b64 	%rd97, %rd96, 32;
	shr.s64 	%rd98, %rd97, 30;
	add.s64 	%rd99, %rd7, %rd98;
	ld.global.f32 	%f49, [%rd99];
	cvt.s64.s32 	%rd100, %r110;
	add.s64 	%rd101, %rd8, %rd100;
	ld.global.u8 	%rs12, [%rd101];
	setp.eq.s16 	%p16, %rs12, 0;
	mul.f32 	%f50, %f49, %f4;
	selp.f32 	%f51, %f3, %f50, %p16;
	max.f32 	%f52, %f48, %f51;
	add.s64 	%rd102, %rd30, 384;
	cvt.u32.u64 	%r111, %rd102;
	div.s32 	%r112, %r111, %r5;
	mul.lo.s32 	%r113, %r112, %r5;
	sub.s32 	%r114, %r111, %r113;
	selp.b32 	%r115, 0, %r112, %p4;
	selp.b32 	%r116, 0, %r114, %p3;
	mul.lo.s32 	%r117, %r7, %r115;
	mad.lo.s32 	%r118, %r8, %r116, %r117;
	shl.b64 	%rd103, %rd102, 32;
	shr.s64 	%rd104, %rd103, 30;
	add.s64 	%rd105, %rd7, %rd104;
	ld.global.f32 	%f53, [%rd105];
	cvt.s64.s32 	%rd106, %r118;
	add.s64 	%rd107, %rd8, %rd106;
	ld.global.u8 	%rs13, [%rd107];
	setp.eq.s16 	%p17, %rs13, 0;
	mul.f32 	%f54, %f53, %f4;
	selp.f32 	%f55, %f3, %f54, %p17;
	max.f32 	%f56, %f52, %f55;
	add.s64 	%rd108, %rd30, 416;
	cvt.u32.u64 	%r119, %rd108;
	div.s32 	%r120, %r119, %r5;
	mul.lo.s32 	%r121, %r120, %r5;
	sub.s32 	%r122, %r119, %r121;
	selp.b32 	%r123, 0, %r120, %p4;
	selp.b32 	%r124, 0, %r122, %p3;
	mul.lo.s32 	%r125, %r7, %r123;
	mad.lo.s32 	%r126, %r8, %r124, %r125;
	shl.b64 	%rd109, %rd108, 32;
	shr.s64 	%rd110, %rd109, 30;
	add.s64 	%rd111, %rd7, %rd110;
	ld.global.f32 	%f57, [%rd111];
	cvt.s64.s32 	%rd112, %r126;
	add.s64 	%rd113, %rd8, %rd112;
	ld.global.u8 	%rs14, [%rd113];
	setp.eq.s16 	%p18, %rs14, 0;
	mul.f32 	%f58, %f57, %f4;
	selp.f32 	%f59, %f3, %f58, %p18;
	max.f32 	%f60, %f56, %f59;
	add.s64 	%rd114, %rd30, 448;
	cvt.u32.u64 	%r127, %rd114;
	div.s32 	%r128, %r127, %r5;
	mul.lo.s32 	%r129, %r128, %r5;
	sub.s32 	%r130, %r127, %r129;
	selp.b32 	%r131, 0, %r128, %p4;
	selp.b32 	%r132, 0, %r130, %p3;
	mul.lo.s32 	%r133, %r7, %r131;
	mad.lo.s32 	%r134, %r8, %r132, %r133;
	shl.b64 	%rd115, %rd114, 32;
	shr.s64 	%rd116, %rd115, 30;
	add.s64 	%rd117, %rd7, %rd116;
	ld.global.f32 	%f61, [%rd117];
	cvt.s64.s32 	%rd118, %r134;
	add.s64 	%rd119, %rd8, %rd118;
	ld.global.u8 	%rs15, [%rd119];
	setp.eq.s16 	%p19, %rs15, 0;
	mul.f32 	%f62, %f61, %f4;
	selp.f32 	%f63, %f3, %f62, %p19;
	max.f32 	%f64, %f60, %f63;
	add.s64 	%rd120, %rd30, 480;
	cvt.u32.u64 	%r135, %rd120;
	div.s32 	%r136, %r135, %r5;
	mul.lo.s32 	%r137, %r136, %r5;
	sub.s32 	%r138, %r135, %r137;
	selp.b32 	%r139, 0, %r136, %p4;
	selp.b32 	%r140, 0, %r138, %p3;
	mul.lo.s32 	%r141, %r7, %r139;
	mad.lo.s32 	%r142, %r8, %r140, %r141;
	shl.b64 	%rd121, %rd120, 32;
	shr.s64 	%rd122, %rd121, 30;
	add.s64 	%rd123, %rd7, %rd122;
	ld.global.f32 	%f65, [%rd123];
	cvt.s64.s32 	%rd124, %r142;
	add.s64 	%rd125, %rd8, %rd124;
	ld.global.u8 	%rs16, [%rd125];
	setp.eq.s16 	%p20, %rs16, 0;
	mul.f32 	%f66, %f65, %f4;
	selp.f32 	%f67, %f3, %f66, %p20;
	max.f32 	%f68, %f64, %f67;
	add.s64 	%rd126, %rd30, 512;
	cvt.u32.u64 	%r143, %rd126;
	div.s32 	%r144, %r143, %r5;
	mul.lo.s32 	%r145, %r144, %r5;
	sub.s32 	%r146, %r143, %r145;
	selp.b32 	%r147, 0, %r144, %p4;
	selp.b32 	%r148, 0, %r146, %p3;
	mul.lo.s32 	%r149, %r7, %r147;
	mad.lo.s32 	%r150, %r8, %r148, %r149;
	shl.b64 	%rd127, %rd126, 32;
	shr.s64 	%rd128, %rd127, 30;
	add.s64 	%rd129, %rd7, %rd128;
	ld.global.f32 	%f69, [%rd129];
	cvt.s64.s32 	%rd130, %r150;
	add.s64 	%rd131, %rd8, %rd130;
	ld.global.u8 	%rs17, [%rd131];
	setp.eq.s16 	%p21, %rs17, 0;
	mul.f32 	%f70, %f69, %f4;
	selp.f32 	%f71, %f3, %f70, %p21;
	max.f32 	%f72, %f68, %f71;
	add.s64 	%rd132, %rd30, 544;
	cvt.u32.u64 	%r151, %rd132;
	div.s32 	%r152, %r151, %r5;
	mul.lo.s32 	%r153, %r152, %r5;
	sub.s32 	%r154, %r151, %r153;
	selp.b32 	%r155, 0, %r152, %p4;
	selp.b32 	%r156, 0, %r154, %p3;
	mul.lo.s32 	%r157, %r7, %r155;
	mad.lo.s32 	%r158, %r8, %r156, %r157;
	shl.b64 	%rd133, %rd132, 32;
	shr.s64 	%rd134, %rd133, 30;
	add.s64 	%rd135, %rd7, %rd134;
	ld.global.f32 	%f73, [%rd135];
	cvt.s64.s32 	%rd136, %r158;
	add.s64 	%rd137, %rd8, %rd136;
	ld.global.u8 	%rs18, [%rd137];
	setp.eq.s16 	%p22, %rs18, 0;
	mul.f32 	%f74, %f73, %f4;
	selp.f32 	%f75, %f3, %f74, %p22;
	max.f32 	%f76, %f72, %f75;
	mov.b32 	%r159, %f76;
	shfl.sync.bfly.b32	%r160|%p23, %r159, 16, 31, -1;
	mov.b32 	%f77, %r160;
	max.f32 	%f78, %f76, %f77;
	mov.b32 	%r161, %f78;
	shfl.sync.bfly.b32	%r162|%p24, %r161, 8, 31, -1;
	mov.b32 	%f79, %r162;
	max.f32 	%f80, %f78, %f79;
	mov.b32 	%r163, %f80;
	shfl.sync.bfly.b32	%r164|%p25, %r163, 4, 31, -1;
	mov.b32 	%f81, %r164;
	max.f32 	%f82, %f80, %f81;
	mov.b32 	%r165, %f82;
	shfl.sync.bfly.b32	%r166|%p26, %r165, 2, 31, -1;
	mov.b32 	%f83, %r166;
	max.f32 	%f84, %f82, %f83;
	mov.b32 	%r167, %f84;
	shfl.sync.bfly.b32	%r168|%p27, %r167, 1, 31, -1;
	mov.b32 	%f85, %r168;
	max.f32 	%f86, %f84, %f85;
	sub.f32 	%f87, %f7, %f86;
	fma.rn.f32 	%f88, %f87, 0f3BBB989D, 0f3F000000;
	cvt.sat.f32.f32 	%f89, %f88;
	mov.f32 	%f90, 0f4B400001;
	mov.f32 	%f91, 0f437C0000;
	fma.rm.f32 	%f92, %f89, %f91, %f90;
	add.f32 	%f93, %f92, 0fCB40007F;
	neg.f32 	%f94, %f93;
	fma.rn.f32 	%f95, %f87, 0f3FB8AA3B, %f94;
	fma.rn.f32 	%f96, %f87, 0f32A57060, %f95;
	mov.b32 	%r169, %f92;
	shl.b32 	%r170, %r169, 23;
	mov.b32 	%f97, %r170;
	ex2.approx.ftz.f32 	%f98, %f96;
	mul.f32 	%f99, %f98, %f97;
	add.f32 	%f100, %f99, 0f00000000;
	sub.f32 	%f101, %f11, %f86;
	fma.rn.f32 	%f102, %f101, 0f3BBB989D, 0f3F000000;
	cvt.sat.f32.f32 	%f103, %f102;
	fma.rm.f32 	%f104, %f103, %f91, %f90;
	add.f32 	%f105, %f104, 0fCB40007F;
	neg.f32 	%f106, %f105;
	fma.rn.f32 	%f107, %f101, 0f3FB8AA3B, %f106;
	fma.rn.f32 	%f108, %f101, 0f32A57060, %f107;
	mov.b32 	%r171, %f104;
	shl.b32 	%r172, %r171, 23;
	mov.b32 	%f109, %r172;
	ex2.approx.ftz.f32 	%f110, %f108;
	mul.f32 	%f111, %f110, %f109;
	add.f32 	%f112, %f100, %f111;
	sub.f32 	%f113, %f15, %f86;
	fma.rn.f32 	%f114, %f113, 0f3BBB989D, 0f3F000000;
	cvt.sat.f32.f32 	%f115, %f114;
	fma.rm.f32 	%f116, %f115, %f91, %f90;
	add.f32 	%f117, %f116, 0fCB40007F;
	neg.f32 	%f118, %f117;
	fma.rn.f32 	%f119, %f113, 0f3FB8AA3B, %f118;
	fma.rn.f32 	%f120, %f113, 0f32A57060, %f119;
	mov.b32 	%r173, %f116;
	shl.b32 	%r174, %r173, 23;
	mov.b32 	%f121, %r174;
	ex2.approx.ftz.f32 	%f122, %f120;
	mul.f32 	%f123, %f122, %f121;
	add.f32 	%f124, %f112, %f123;
	sub.f32 	%f125, %f19, %f86;
	fma.rn.f32 	%f126, %f125, 0f3BBB989D, 0f3F000000;
	cvt.sat.f32.f32 	%f127, %f126;
	fma.rm.f32 	%f128, %f127, %f91, %f90;
	add.f32 	%f129, %f128, 0fCB40007F;
	neg.f32 	%f130, %f129;
	fma.rn.f32 	%f131, %f125, 0f3FB8AA3B, %f130;
	fma.rn.f32 	%f132, %f125, 0f32A57060, %f131;
	mov.b32 	%r175, %f128;
	shl.b32 	%r176, %r175, 23;
	mov.b32 	%f133, %r176;
	ex2.approx.ftz.f32 	%f134, %f132;
	mul.f32 	%f135, %f134, %f133;
	add.f32 	%f136, %f124, %f135;
	sub.f32 	%f137, %f23, %f86;
	fma.rn.f32 	%f138, %f137, 0f3BBB989D, 0f3F000000;
	cvt.sat.f32.f32 	%f139, %f138;
	fma.rm.f32 	%f140, %f139, %f91, %f90;
	add.f32 	%f141, %f140, 0fCB40007F;
	neg.f32 	%f142, %f141;
	fma.rn.f32 	%f143, %f137, 0f3FB8AA3B, %f142;
	fma.rn.f32 	%f144, %f137, 0f32A57060, %f143;
	mov.b32 	%r177, %f140;
	shl.b32 	%r178, %r177, 23;
	mov.b32 	%f145, %r178;
	ex2.approx.ftz.f32 	%f146, %f144;
	mul.f32 	%f147, %f146, %f145;
	add.f32 	%f148, %f136, %f147;
	sub.f32 	%f149, %f27, %f86;
	fma.rn.f32 	%f150, %f149, 0f3BBB989D, 0f3F000000;
	cvt.sat.f32.f32 	%f151, %f150;
	fma.rm.f32 	%f152, %f151, %f91, %f90;
	add.f32 	%f153, %f152, 0fCB40007F;
	neg.f32 	%f154, %f153;
	fma.rn.f32 	%f155, %f149, 0f3FB8AA3B, %f154;
	fma.rn.f32 	%f156, %f149, 0f32A57060, %f155;
	mov.b32 	%r179, %f152;
	shl.b32 	%r180, %r179, 23;
	mov.b32 	%f157, %r180;
	ex2.approx.ftz.f32 	%f158, %f156;
	mul.f32 	%f159, %f158, %f157;
	add.f32 	%f160, %f148, %f159;
	sub.f32 	%f161, %f31, %f86;
	fma.rn.f32 	%f162, %f161, 0f3BBB989D, 0f3F000000;
	cvt.sat.f32.f32 	%f163, %f162;
	fma.rm.f32 	%f164, %f163, %f91, %f90;
	add.f32 	%f165, %f164, 0fCB40007F;
	neg.f32 	%f166, %f165;
	fma.rn.f32 	%f167, %f161, 0f3FB8AA3B, %f166;
	fma.rn.f32 	%f168, %f161, 0f32A57060, %f167;
	mov.b32 	%r181, %f164;
	shl.b32 	%r182, %r181, 23;
	mov.b32 	%f169, %r182;
	ex2.approx.ftz.f32 	%f170, %f168;
	mul.f32 	%f171, %f170, %f169;
	add.f32 	%f172, %f160, %f171;
	sub.f32 	%f173, %f35, %f86;
	fma.rn.f32 	%f174, %f173, 0f3BBB989D, 0f3F000000;
	cvt.sat.f32.f32 	%f175, %f174;
	fma.rm.f32 	%f176, %f175, %f91, %f90;
	add.f32 	%f177, %f176, 0fCB40007F;
	neg.f32 	%f178, %f177;
	fma.rn.f32 	%f179, %f173, 0f3FB8AA3B, %f178;
	fma.rn.f32 	%f180, %f173, 0f32A57060, %f179;
	mov.b32 	%r183, %f176;
	shl.b32 	%r184, %r183, 23;
	mov.b32 	%f181, %r184;
	ex2.approx.ftz.f32 	%f182, %f180;
	mul.f32 	%f183, %f182, %f181;
	add.f32 	%f184, %f172, %f183;
	sub.f32 	%f185, %f39, %f86;
	fma.rn.f32 	%f186, %f185, 0f3BBB989D, 0f3F000000;
	cvt.sat.f32.f32 	%f187, %f186;
	fma.rm.f32 	%f188, %f187, %f91, %f90;
	add.f32 	%f189, %f188, 0fCB40007F;
	neg.f32 	%f190, %f189;
	fma.rn.f32 	%f191, %f185, 0f3FB8AA3B, %f190;
	fma.rn.f32 	%f192, %f185, 0f32A57060, %f191;
	mov.b32 	%r185, %f188;
	shl.b32 	%r186, %r185, 23;
	mov.b32 	%f193, %r186;
	ex2.approx.ftz.f32 	%f194, %f192;
	mul.f32 	%f195, %f194, %f193;
	add.f32 	%f196, %f184, %f195;
	sub.f32 	%f197, %f43, %f86;
	fma.rn.f32 	%f198, %f197, 0f3BBB989D, 0f3F000000;
	cvt.sat.f32.f32 	%f199, %f198;
	fma.rm.f32 	%f200, %f199, %f91, %f90;
	add.f32 	%f201, %f200, 0fCB40007F;
	neg.f32 	%f202, %f201;
	fma.rn.f32 	%f203, %f197, 0f3FB8AA3B, %f202;
	fma.rn.f32 	%f204, %f197, 0f32A57060, %f203;
	mov.b32 	%r187, %f200;
	shl.b32 	%r188, %r187, 23;
	mov.b32 	%f205, %r188;
	ex2.approx.ftz.f32 	%f206, %f204;
	mul.f32 	%f207, %f206, %f205;
	add.f32 	%f208, %f196, %f207;
	sub.f32 	%f209, %f47, %f86;
	fma.rn.f32 	%f210, %f209, 0f3BBB989D, 0f3F000000;
	cvt.sat.f32.f32 	%f211, %f210;
	fma.rm.f32 	%f212, %f211, %f91, %f90;
	add.f32 	%f213, %f212, 0fCB40007F;
	neg.f32 	%f214, %f213;
	fma.rn.f32 	%f215, %f209, 0f3FB8AA3B, %f214;
	fma.rn.f32 	%f216, %f209, 0f32A57060, %f215;
	mov.b32 	%r189, %f212;
	shl.b32 	%r190, %r189, 23;
	mov.b32 	%f217, %r190;
	ex2.approx.ftz.f32 	%f218, %f216;
	mul.f32 	%f219, %f218, %f217;
	add.f32 	%f220, %f208, %f219;
	sub.f32 	%f221, %f51, %f86;
	fma.rn.f32 	%f222, %f221, 0f3BBB989D, 0f3F000000;
	cvt.sat.f32.f32 	%f223, %f222;
	fma.rm.f32 	%f224, %f223, %f91, %f90;
	add.f32 	%f225, %f224, 0fCB40007F;
	neg.f32 	%f226, %f225;
	fma.rn.f32 	%f227, %f221, 0f3FB8AA3B, %f226;
	fma.rn.f32 	%f228, %f221, 0f32A57060, %f227;
	mov.b32 	%r191, %f224;
	shl.b32 	%r192, %r191, 23;
	mov.b32 	%f229, %r192;
	ex2.approx.ftz.f32 	%f230, %f228;
	mul.f32 	%f231, %f230, %f229;
	add.f32 	%f232, %f220, %f231;
	sub.f32 	%f233, %f55, %f86;
	fma.rn.f32 	%f234, %f233, 0f3BBB989D, 0f3F000000;
	cvt.sat.f32.f32 	%f235, %f234;
	fma.rm.f32 	%f236, %f235, %f91, %f90;
	add.f32 	%f237, %f236, 0fCB40007F;
	neg.f32 	%f238, %f237;
	fma.rn.f32 	%f239, %f233, 0f3FB8AA3B, %f238;
	fma.rn.f32 	%f240, %f233, 0f32A57060, %f239;
	mov.b32 	%r193, %f236;
	shl.b32 	%r194, %r193, 23;
	mov.b32 	%f241, %r194;
	ex2.approx.ftz.f32 	%f242, %f240;
	mul.f32 	%f243, %f242, %f241;
	add.f32 	%f244, %f232, %f243;
	sub.f32 	%f245, %f59, %f86;
	fma.rn.f32 	%f246, %f245, 0f3BBB989D, 0f3F000000;
	cvt.sat.f32.f32 	%f247, %f246;
	fma.rm.f32 	%f248, %f247, %f91, %f90;
	add.f32 	%f249, %f248, 0fCB40007F;
	neg.f32 	%f250, %f249;
	fma.rn.f32 	%f251, %f245, 0f3FB8AA3B, %f250;
	fma.rn.f32 	%f252, %f245, 0f32A57060, %f251;
	mov.b32 	%r195, %f248;
	shl.b32 	%r196, %r195, 23;
	mov.b32 	%f253, %r196;
	ex2.approx.ftz.f32 	%f254, %f252;
	mul.f32 	%f255, %f254, %f253;
	add.f32 	%f256, %f244, %f255;
	sub.f32 	%f257, %f63, %f86;
	fma.rn.f32 	%f258, %f257, 0f3BBB989D, 0f3F000000;
	cvt.sat.f32.f32 	%f259, %f258;
	fma.rm.f32 	%f260, %f259, %f91, %f90;
	add.f32 	%f261, %f260, 0fCB40007F;
	neg.f32 	%f262, %f261;
	fma.rn.f32 	%f263, %f257, 0f3FB8AA3B, %f262;
	fma.rn.f32 	%f264, %f257, 0f32A57060, %f263;
	mov.b32 	%r197, %f260;
	shl.b32 	%r198, %r197, 23;
	mov.b32 	%f265, %r198;
	ex2.approx.ftz.f32 	%f266, %f264;
	mul.f32 	%f267, %f266, %f265;
	add.f32 	%f268, %f256, %f267;
	sub.f32 	%f269, %f67, %f86;
	fma.rn.f32 	%f270, %f269, 0f3BBB989D, 0f3F000000;
	cvt.sat.f32.f32 	%f271, %f270;
	fma.rm.f32 	%f272, %f271, %f91, %f90;
	add.f32 	%f273, %f272, 0fCB40007F;
	neg.f32 	%f274, %f273;
	fma.rn.f32 	%f275, %f269, 0f3FB8AA3B, %f274;
	fma.rn.f32 	%f276, %f269, 0f32A57060, %f275;
	mov.b32 	%r199, %f272;
	shl.b32 	%r200, %r199, 23;
	mov.b32 	%f277, %r200;
	ex2.approx.ftz.f32 	%f278, %f276;
	mul.f32 	%f279, %f278, %f277;
	add.f32 	%f280, %f268, %f279;
	sub.f32 	%f281, %f71, %f86;
	fma.rn.f32 	%f282, %f281, 0f3BBB989D, 0f3F000000;
	cvt.sat.f32.f32 	%f283, %f282;
	fma.rm.f32 	%f284, %f283, %f91, %f90;
	add.f32 	%f285, %f284, 0fCB40007F;
	neg.f32 	%f286, %f285;
	fma.rn.f32 	%f287, %f281, 0f3FB8AA3B, %f286;
	fma.rn.f32 	%f288, %f281, 0f32A57060, %f287;
	mov.b32 	%r201, %f284;
	shl.b32 	%r202, %r201, 23;
	mov.b32 	%f289, %r202;
	ex2.approx.ftz.f32 	%f290, %f288;
	mul.f32 	%f291, %f290, %f289;
	add.f32 	%f292, %f280, %f291;
	sub.f32 	%f293, %f75, %f86;
	fma.rn.f32 	%f294, %f293, 0f3BBB989D, 0f3F000000;
	cvt.sat.f32.f32 	%f295, %f294;
	fma.rm.f32 	%f296, %f295, %f91, %f90;
	add.f32 	%f297, %f296, 0fCB40007F;
	neg.f32 	%f298, %f297;
	fma.rn.f32 	%f299, %f293, 0f3FB8AA3B, %f298;
	fma.rn.f32 	%f300, %f293, 0f32A57060, %f299;
	mov.b32 	%r203, %f296;
	shl.b32 	%r204, %r203, 23;
	mov.b32 	%f301, %r204;
	ex2.approx.ftz.f32 	%f302, %f300;
	mul.f32 	%f303, %f302, %f301;
	add.f32 	%f304, %f292, %f303;
	mov.b32 	%r205, %f304;
	shfl.sync.bfly.b32	%r206|%p28, %r205, 16, 31, -1;
	mov.b32 	%f305, %r206;
	add.f32 	%f306, %f304, %f305;
	mov.b32 	%r207, %f306;
	shfl.sync.bfly.b32	%r208|%p29, %r207, 8, 31, -1;
	mov.b32 	%f307, %r208;
	add.f32 	%f308, %f306, %f307;
	mov.b32 	%r209, %f308;
	shfl.sync.bfly.b32	%r210|%p30, %r209, 4, 31, -1;
	mov.b32 	%f309, %r210;
	add.f32 	%f310, %f308, %f309;
	mov.b32 	%r211, %f310;
	shfl.sync.bfly.b32	%r212|%p31, %r211, 2, 31, -1;
	mov.b32 	%f311, %r212;
	add.f32 	%f312, %f310, %f311;
	mov.b32 	%r213, %f312;
	shfl.sync.bfly.b32	%r214|%p32, %r213, 1, 31, -1;
	mov.b32 	%f313, %r214;
	add.f32 	%f314, %f312, %f313;
	div.rn.f32 	%f315, %f99, %f314;
	div.rn.f32 	%f316, %f111, %f314;
	div.rn.f32 	%f317, %f123, %f314;
	div.rn.f32 	%f318, %f135, %f314;
	div.rn.f32 	%f319, %f147, %f314;
	div.rn.f32 	%f320, %f159, %f314;
	div.rn.f32 	%f321, %f171, %f314;
	div.rn.f32 	%f322, %f183, %f314;
	div.rn.f32 	%f323, %f195, %f314;
	div.rn.f32 	%f324, %f207, %f314;
	div.rn.f32 	%f325, %f219, %f314;
	div.rn.f32 	%f326, %f231, %f314;
	div.rn.f32 	%f327, %f243, %f314;
	div.rn.f32 	%f328, %f255, %f314;
	div.rn.f32 	%f329, %f267, %f314;
	div.rn.f32 	%f330, %f279, %f314;
	div.rn.f32 	%f331, %f291, %f314;
	div.rn.f32 	%f332, %f303, %f314;
	mad.lo.s64 	%rd138, %rd141, %rd5, %rd9;
	shl.b64 	%rd139, %rd138, 2;
	add.s64 	%rd140, %rd10, %rd139;
	st.global.f32 	[%rd140], %f315;
	st.global.f32 	[%rd140+128], %f316;
	st.global.f32 	[%rd140+256], %f317;
	st.global.f32 	[%rd140+384], %f318;
	st.global.f32 	[%rd140+512], %f319;
	st.global.f32 	[%rd140+640], %f320;
	st.global.f32 	[%rd140+768], %f321;
	st.global.f32 	[%rd140+896], %f322;
	st.global.f32 	[%rd140+1024], %f323;
	st.global.f32 	[%rd140+1152], %f324;
	st.global.f32 	[%rd140+1280], %f325;
	st.global.f32 	[%rd140+1408], %f326;
	st.global.f32 	[%rd140+1536], %f327;
	st.global.f32 	[%rd140+1664], %f328;
	st.global.f32 	[%rd140+1792], %f329;
	st.global.f32 	[%rd140+1920], %f330;
	st.global.f32 	[%rd140+2048], %f331;
	st.global.f32 	[%rd140+2176], %f332;
	add.s64 	%rd141, %rd141, %rd11;
	setp.lt.s64 	%p33, %rd141, %rd22;
	@%p33 bra 	$L__BB260_4;
$L__BB260_5:
	ret;

}
	// .globl	_Z15SoftmaxWarpImplI22BroadcastScaleMaskLoadIffbLm2EiE11DirectStoreIffEfLi1ELi18ELi32ELi1ELb1EL9Algorithm0EEvT_T0_ll
.visible .entry _Z15SoftmaxWarpImplI22BroadcastScaleMaskLoadIffbLm2EiE11DirectStoreIffEfLi1ELi18ELi32ELi1ELb1EL9Algorithm0EEvT_T0_ll(
	.param .align 8 .b8 _Z15SoftmaxWarpImplI22BroadcastScaleMaskLoadIffbLm2EiE11DirectStoreIffEfLi1ELi18ELi32ELi1ELb1EL9Algorithm0EEvT_T0_ll_param_0[88],
	.param .align 8 .b8 _Z15SoftmaxWarpImplI22BroadcastScaleMaskLoadIffbLm2EiE11DirectStoreIffEfLi1ELi18ELi32ELi1ELb1EL9Algorithm0EEvT_T0_ll_param_1[16],
	.param .u64 _Z15SoftmaxWarpImplI22BroadcastScaleMaskLoadIffbLm2EiE11DirectStoreIffEfLi1ELi18ELi32ELi1ELb1EL9Algorithm0EEvT_T0_ll_param_2,
	.param .u64 _Z15SoftmaxWarpImplI22BroadcastScaleMaskLoadIffbLm2EiE11DirectStoreIffEfLi1ELi18ELi32ELi1ELb1EL9Algorithm0EEvT_T0_ll_param_3
)
{
	.reg .pred 	%p<104>;
	.reg .b16 	%rs<19>;
	.reg .b32 	%r<232>;
	.reg .b32 	%f<423>;
	.reg .b64 	%rd<161>;

	ld.param.u64 	%rd38, [_Z15SoftmaxWarpImplI22BroadcastScaleMaskLoadIffbLm2EiE11DirectStoreIffEfLi1ELi18ELi32ELi1ELb1EL9Algorithm0EEvT_T0_ll_param_1+8];
	ld.param.u64 	%rd37, [_Z15SoftmaxWarpImplI22BroadcastScaleMaskLoadIffbLm2EiE11DirectStoreIffEfLi1ELi18ELi32ELi1ELb1EL9Algorithm0EEvT_T0_ll_param_1];
	ld.param.v2.f32 	{%f93, %f94}, [_Z15SoftmaxWarpImplI22BroadcastScaleMaskLoadIffbLm2EiE11DirectStoreIffEfLi1ELi18ELi32ELi1ELb1EL9Algorithm0EEvT_T0_ll_param_0+80];
	ld.param.u64 	%rd36, [_Z15SoftmaxWarpImplI22BroadcastScaleMaskLoadIffbLm2EiE11DirectStoreIffEfLi1ELi18ELi32ELi1ELb1EL9Algorithm0EEvT_T0_ll_param_0+72];
	ld.param.v2.u32 	{%r7, %r8}, [_Z15SoftmaxWarpImplI22BroadcastScaleMaskLoadIffbLm2EiE11DirectStoreIffEfLi1ELi18ELi32ELi1ELb1EL9Algorithm0EEvT_T0_ll_param_0+56];
	ld.param.v2.u32 	{%r5, %r6}, [_Z15SoftmaxWarpImplI22BroadcastScaleMaskLoadIffbLm2EiE11DirectStoreIffEfLi1ELi18ELi32ELi1ELb1EL9Algorithm0EEvT_T0_ll_param_0+40];
	ld.param.u64 	%rd32, [_Z15SoftmaxWarpImplI22BroadcastScaleMaskLoadIffbLm2EiE11DirectStoreIffEfLi1ELi18ELi32ELi1ELb1EL9Algorithm0EEvT_T0_ll_param_0+24];
	ld.param.u64 	%rd31, [_Z15SoftmaxWarpImplI22BroadcastScaleMaskLoadIffbLm2EiE11DirectStoreIffEfLi1ELi18ELi32ELi1ELb1EL9Algorithm0EEvT_T0_ll_param_0+16];
	ld.param.u64 	%rd30, [_Z15SoftmaxWarpImplI22BroadcastScaleMaskLoadIffbLm2EiE11DirectStoreIffEfLi1ELi18ELi32ELi1ELb1EL9Algorithm0EEvT_T0_ll_param_0+8];
	ld.param.u64 	%rd29, [_Z15SoftmaxWarpImplI22BroadcastScaleMaskLoadIffbLm2EiE11DirectStoreIffEfLi1ELi18ELi32ELi1ELb1EL9Algorithm0EEvT_T0_ll_param_0];
	ld.param.u64 	%rd40, [_Z15SoftmaxWarpImplI22BroadcastScaleMaskLoadIffbLm2EiE11DirectStoreIffEfLi1ELi18ELi32ELi1ELb1EL9Algorithm0EEvT_T0_ll_param_3];
	cvta.to.global.u64 	%rd1, %rd29;
	cvta.to.global.u64 	%rd2, %rd30;
	setp.lt.s64 	%p1, %rd40, 577;
	@%p1 bra 	$L__BB261_2;
	mov.u64 	%rd41, $str;
	cvta.global.u64 	%rd42, %rd41;
	mov.u64 	%rd43, $str$1;
	cvta.global.u64 	%rd44, %rd43;
	mov.u64 	%rd45, __unnamed_257;
	cvta.global.u64 	%rd46, %rd45;
	{ // callseq 256, 0
	.param .b64 param0;
	st.param.b64 	[param0], %rd42;
	.param .b64 param1;
	st.param.b64 	[param1], %rd44;
	.param .b32 param2;
	st.param.b32 	[param2], 219;
	.param .b64 param3;
	st.param.b64 	[param3], %rd46;
	.param .b64 param4;
	st.param.b64 	[param4], 1;
	call.uni 
	__assertfail, 
	(
	param0, 
	param1, 
	param2, 
	param3, 
	param4
	);
	} // callseq 256
$L__BB261_2:
	ld.param.u64 	%rd158, [_Z15SoftmaxWarpImplI22BroadcastScaleMaskLoadIffbLm2EiE11DirectStoreIffEfLi1ELi18ELi32ELi1ELb1EL9Algorithm0EEvT_T0_ll_param_2];
	mov.u32 	%r9, %ctaid.x;
	mov.u32 	%r10, %ntid.y;
	mov.u32 	%r11, %tid.y;
	mad.lo.s32 	%r12, %r9, %r10, %r11;
	mov.u32 	%r13, %nctaid.x;
	mul.lo.s32 	%r4, %r13, %r10;
	cvt.s64.s32 	%rd160, %r12;
	setp.le.s64 	%p2, %rd158, %rd160;
	@%p2 bra 	$L__BB261_77;
	mov.u32 	%r14, %tid.x;
	cvt.u64.u32 	%rd6, %r14;
	add.s32 	%r15, %r14, 32;
	cvt.u64.u32 	%rd7, %r15;
	add.s32 	%r16, %r14, 64;
	cvt.u64.u32 	%rd8, %r16;
	add.s32 	%r17, %r14, 96;
	cvt.u64.u32 	%rd9, %r17;
	add.s32 	%r18, %r14, 128;
	cvt.u64.u32 	%rd10, %r18;
	add.s32 	%r19, %r14, 160;
	cvt.u64.u32 	%rd11, %r19;
	add.s32 	%r20, %r14, 192;
	cvt.u64.u32 	%rd12, %r20;
	add.s32 	%r21, %r14, 224;
	cvt.u64.u32 	%rd13, %r21;
	add.s32 	%r22, %r14, 256;
	cvt.u64.u32 	%rd14, %r22;
	add.s32 	%r23, %r14, 288;
	cvt.u64.u32 	%rd15, %r23;
	add.s32 	%r24, %r14, 320;
	cvt.u64.u32 	%rd16, %r24;
	add.s32 	%r25, %r14, 352;
	cvt.u64.u32 	%rd17, %r25;
	add.s32 	%r26, %r14, 384;
	cvt.u64.u32 	%rd18, %r26;
	add.s32 	%r27, %r14, 416;
	cvt.u64.u32 	%rd19, %r27;
	add.s32 	%r28, %r14, 448;
	cvt.u64.u32 	%rd20, %r28;
	add.s32 	%r29, %r14, 480;
	cvt.u64.u32 	%rd21, %r29;
	add.s32 	%r30, %r14, 512;
	cvt.u64.u32 	%rd22, %r30;
	add.s32 	%r31, %r14, 544;
	cvt.u64.u32 	%rd23, %r31;
	cvt.s64.s32 	%rd24, %r4;
$L__BB261_4:
	setp.le.s64 	%p3, %rd40, %rd6;
	mul.lo.s64 	%rd26, %rd36, %rd160;
	mov.f32 	%f387, 0fFF800000;
	mov.f32 	%f390, %f387;
	@%p3 bra 	$L__BB261_6;
	setp.eq.s64 	%p4, %rd32, 1;
	setp.eq.s64 	%p5, %rd31, 1;
	add.s64 	%rd47, %rd26, %rd6;
	cvt.u32.u64 	%r32, %rd47;
	div.s32 	%r33, %r32, %r5;
	mul.lo.s32 	%r34, %r33, %r5;
	sub.s32 	%r35, %r32, %r34;
	selp.b32 	%r36, 0, %r33, %p5;
	selp.b32 	%r37, 0, %r35, %p4;
	mul.lo.s32 	%r38, %r7, %r36;
	mad.lo.s32 	%r39, %r8, %r37, %r38;
	shl.b64 	%rd48, %rd47, 32;
	shr.s64 	%rd49, %rd48, 30;
	add.s64 	%rd50, %rd1, %rd49;
	ld.global.f32 	%f96, [%rd50];
	cvt.s64.s32 	%rd51, %r39;
	add.s64 	%rd52, %rd2, %rd51;
	ld.global.u8 	%rs1, [%rd52];
	setp.eq.s16 	%p6, %rs1, 0;
	mul.f32 	%f97, %f96, %f94;
	selp.f32 	%f387, %f93, %f97, %p6;
	max.f32 	%f390, %f387, 0fFF800000;
$L__BB261_6:
	setp.le.s64 	%p7, %rd40, %rd7;
	mov.f32 	%f389, 0fFF800000;
	@%p7 bra 	$L__BB261_8;
	setp.eq.s64 	%p8, %rd32, 1;
	setp.eq.s64 	%p9, %rd31, 1;
	add.s64 	%rd53, %rd26, %rd7;
	cvt.u32.u64 	%r40, %rd53;
	div.s32 	%r41, %r40, %r5;
	mul.lo.s32 	%r42, %r41, %r5;
	sub.s32 	%r43, %r40, %r42;
	selp.b32 	%r44, 0, %r41, %p9;
	selp.b32 	%r45, 0, %r43, %p8;
	mul.lo.s32 	%r46, %r7, %r44;
	mad.lo.s32 	%r47, %r8, %r45, %r46;
	shl.b64 	%rd54, %rd53, 32;
	shr.s64 	%rd55, %rd54, 30;
	add.s64 	%rd56, %rd1, %rd55;
	ld.global.f32 	%f99, [%rd56];
	cvt.s64.s32 	%rd57, %r47;
	add.s64 	%rd58, %rd2, %rd57;
	ld.global.u8 	%rs2, [%rd58];
	setp.eq.s16 	%p10, %rs2, 0;
	mul.f32 	%f100, %f99, %f94;
	selp.f32 	%f389, %f93, %f100, %p10;
	max.f32 	%f390, %f390, %f389;
$L__BB261_8:
	setp.le.s64 	%p11, %rd40, %rd8;
	mov.f32 	%f391, 0fFF800000;
	@%p11 bra 	$L__BB261_10;
	setp.eq.s64 	%p12, %rd32, 1;
	setp.eq.s64 	%p13, %rd31, 1;
	add.s64 	%rd59, %rd26, %rd8;
	cvt.u32.u64 	%r48, %rd59;
	div.s32 	%r49, %r48, %r5;
	mul.lo.s32 	%r50, %r49, %r5;
	sub.s32 	%r51, %r48, %r50;
	selp.b32 	%r52, 0, %r49, %p13;
	selp.b32 	%r53, 0, %r51, %p12;
	mul.lo.s32 	%r54, %r7, %r52;
	mad.lo.s32 	%r55, %r8, %r53, %r54;
	shl.b64 	%rd60, %rd59, 32;
	shr.s64 	%rd61, %rd60, 30;
	add.s64 	%rd62, %rd1, %rd61;
	ld.global.f32 	%f102, [%rd62];
	cvt.s64.s32 	%rd63, %r55;
	add.s64 	%rd64, %rd2, %rd63;
	ld.global.u8 	%rs3, [%rd64];
	setp.eq.s16 	%p14, %rs3, 0;
	mul.f32 	%f103, %f102, %f94;
	selp.f32 	%f391, %f93, %f103, %p14;
	max.f32 	%f390, %f390, %f391;
$L__BB261_10:
	setp.le.s64 	%p15, %rd40, %rd9;
	mov.f32 	%f393, 0fFF800000;
	@%p15 bra 	$L__BB261_12;
	setp.eq.s64 	%p16, %rd32, 1;
	setp.eq.s64 	%p17, %rd31, 1;
	add.s64 	%rd65, %rd26, %rd9;
	cvt.u32.u64 	%r56, %rd65;
	div.s32 	%r57, %r56, %r5;
	mul.lo.s32 	%r58, %r57, %r5;
	sub.s32 	%r59, %r56, %r58;
	selp.b32 	%r60, 0, %r57, %p17;
	selp.b32 	%r61, 0, %r59, %p16;
	mul.lo.s32 	%r62, %r7, %r60;
	mad.lo.s32 	%r63, %r8, %r61, %r62;
	shl.b64 	%rd66, %rd65, 32;
	shr.s64 	%rd67, %rd66, 30;
	add.s64 	%rd68, %rd1, %rd67;
	ld.global.f32 	%f105, [%rd68];
	cvt.s64.s32 	%rd69, %r63;
	add.s64 	%rd70, %rd2, %rd69;
	ld.global.u8 	%rs4, [%rd70];
	setp.eq.s16 	%p18, %rs4, 0;
	mul.f32 	%f106, %f105, %f94;
	selp.f32 	%f393, %f93, %f106, %p18;
	max.f32 	%f390, %f390, %f393;
$L__BB261_12:
	setp.le.s64 	%p19, %rd40, %rd10;
	mov.f32 	%f395, 0fFF800000;
	@%p19 bra 	$L__BB261_14;
	setp.eq.s64 	%p20, %rd32, 1;
	setp.eq.s64 	%p21, %rd31, 1;
	add.s64 	%rd71, %rd26, %rd10;
	cvt.u32.u64 	%r64, %rd71;
	div.s32 	%r65, %r64, %r5;
	mul.lo.s32 	%r66, %r65, %r5;
	sub.s32 	%r67, %r64, %r66;
	selp.b32 	%r68, 0, %r65, %p21;
	selp.b32 	%r69, 0, %r67, %p20;
	mul.lo.s32 	%r70, %r7, %r68;
	mad.lo.s32 	%r71, %r8, %r69, %r70;
	shl.b64 	%rd72, %rd71, 32;
	shr.s64 	%rd73, %rd72, 30;
	add.s64 	%rd74, %rd1, %rd73;
	ld.global.f32 	%f108, [%rd74];
	cvt.s64.s32 	%rd75, %r71;
	add.s64 	%rd76, %rd2, %rd75;
	ld.global.u8 	%rs5, [%rd76];
	setp.eq.s16 	%p22, %rs5, 0;
	mul.f32 	%f109, %f108, %f94;
	selp.f32 	%f395, %f93, %f109, %p22;
	max.f32 	%f390, %f390, %f395;
$L__BB261_14:
	setp.le.s64 	%p23, %rd40, %rd11;
	mov.f32 	%f397, 0fFF800000;
	@%p23 bra 	$L__BB261_16;
	setp.eq.s64 	%p24, %rd32, 1;
	setp.eq.s64 	%p25, %rd31, 1;
	add.s64 	%rd77, %rd26, %rd11;
	cvt.u32.u64 	%r72, %rd77;
	div.s32 	%r73, %r72, %r5;
	mul.lo.s32 	%r74, %r73, %r5;
	sub.s32 	%r75, %r72, %r74;
	selp.b32 	%r76, 0, %r73, %p25;
	selp.b32 	%r77, 0, %r75, %p24;
	mul.lo.s32 	%r78, %r7, %r76;
	mad.lo.s32 	%r79, %r8, %r77, %r78;
	shl.b64 	%rd78, %rd77, 32;
	shr.s64 	%rd79, %rd78, 30;
	add.s64 	%rd80, %rd1, %rd79;
	ld.global.f32 	%f111, [%rd80];
	cvt.s64.s32 	%rd81, %r79;
	add.s64 	%rd82, %rd2, %rd81;
	ld.global.u8 	%rs6, [%rd82];
	setp.eq.s16 	%p26, %rs6, 0;
	mul.f32 	%f112, %f111, %f94;
	selp.f32 	%f397, %f93, %f112, %p26;
	max.f32 	%f390, %f390, %f397;
$L__BB261_16:
	setp.le.s64 	%p27, %rd40, %rd12;
	mov.f32 	%f399, 0fFF800000;
	@%p27 bra 	$L__BB261_18;
	setp.eq.s64 	%p28, %rd32, 1;
	setp.eq.s64 	%p29, %rd31, 1;
	add.s64 	%rd83, %rd26, %rd12;
	cvt.u32.u64 	%r80, %rd83;
	div.s32 	%r81, %r80, %r5;
	mul.lo.s32 	%r82, %r81, %r5;
	sub.s32 	%r83, %r80, %r82;
	selp.b32 	%r84, 0, %r81, %p29;
	selp.b32 	%r85, 0, %r83, %p28;
	mul.lo.s32 	%r86, %r7, %r84;
	mad.lo.s32 	%r87, %r8, %r85, %r86;
	shl.b64 	%rd84, %rd83, 32;
	shr.s64 	%rd85, %rd84, 30;
	add.s64 	%rd86, %rd1, %rd85;
	ld.global.f32 	%f114, [%rd86];
	cvt.s64.s32 	%rd87, %r87;
	add.s64 	%rd88, %rd2, %rd87;
	ld.global.u8 	%rs7, [%rd88];
	setp.eq.s16 	%p30, %rs7, 0;
	mul.f32 	%f115, %f114, %f94;
	selp.f32 	%f399, %f93, %f115, %p30;
	max.f32 	%f390, %f390, %f399;
$L__BB261_18:
	setp.le.s64 	%p31, %rd40, %rd13;
	mov.f32 	%f401, 0fFF800000;
	@%p31 bra 	$L__BB261_20;
	setp.eq.s64 	%p32, %rd32, 1;
	setp.eq.s64 	%p33, %rd31, 1;
	add.s64 	%rd89, %rd26, %rd13;
	cvt.u32.u64 	%r88, %rd89;
	div.s32 	%r89, %r88, %r5;
	mul.lo.s32 	%r90, %r89, %r5;
	sub.s32 	%r91, %r88, %r90;
	selp.b32 	%r92, 0, %r89, %p33;
	selp.b32 	%r93, 0, %r91, %p32;
	mul.lo.s32 	%r94, %r7, %r92;
	mad.lo.s32 	%r95, %r8, %r93, %r94;
	shl.b64 	%rd90, %rd89, 32;
	shr.s64 	%rd91, %rd90, 30;
	add.s64 	%rd92, %rd1, %rd91;
	ld.global.f32 	%f117, [%rd92];
	cvt.s64.s32 	%rd93, %r95;
	add.s64 	%rd94, %rd2, %rd93;
	ld.global.u8 	%rs8, [%rd94];
	setp.eq.s16 	%p34, %rs8, 0;
	mul.f32 	%f118, %f117, %f94;
	selp.f32 	%f401, %f93, %f118, %p34;
	max.f32 	%f390, %f390, %f401;
$L__BB261_20:
	setp.le.s64 	%p35, %rd40, %rd14;
	mov.f32 	%f403, 0fFF800000;
	@%p35 bra 	$L__BB261_22;
	setp.eq.s64 	%p36, %rd32, 1;
	setp.eq.s64 	%p37, %rd31, 1;
	add.s64 	%rd95, %rd26, %rd14;
	cvt.u32.u64 	%r96, %rd95;
	div.s32 	%r97, %r96, %r5;
	mul.lo.s32 	%r98, %r97, %r5;
	sub.s32 	%r99, %r96, %r98;
	selp.b32 	%r100, 0, %r97, %p37;
	selp.b32 	%r101, 0, %r99, %p36;
	mul.lo.s32 	%r102, %r7, %r100;
	mad.lo.s32 	%r103, %r8, %r101, %r102;
	shl.b64 	%rd96, %rd95, 32;
	shr.s64 	%rd97, %rd96, 30;
	add.s64 	%rd98, %rd1, %rd97;
	ld.global.f32 	%f120, [%rd98];
	cvt.s64.s32 	%rd99, %r103;
	add.s64 	%rd100, %rd2, %rd99;
	ld.global.u8 	%rs9, [%rd100];
	setp.eq.s16 	%p38, %rs9, 0;
	mul.f32 	%f121, %f120, %f94;
	selp.f32 	%f403, %f93, %f121, %p38;
	max.f32 	%f390, %f390, %f403;
$L__BB261_22:
	setp.le.s64 	%p39, %rd40, %rd15;
	mov.f32 	%f405, 0fFF800000;
	@%p39 bra 	$L__BB261_24;
	setp.eq.s64 	%p40, %rd32, 1;
	setp.eq.s64 	%p41, %rd31, 1;
	add.s64 	%rd101, %rd26, %rd15;
	cvt.u32.u64 	%r104, %rd101;
	div.s32 	%r105, %r104, %r5;
	mul.lo.s32 	%r106, %r105, %r5;
	sub.s32 	%r107, %r104, %r106;
	selp.b32 	%r108, 0, %r105, %p41;
	selp.b32 	%r109, 0, %r107, %p40;
	mul.lo.s32 	%r110, %r7, %r108;
	mad.lo.s32 	%r111, %r8, %r109, %r110;
	shl.b64 	%rd102, %rd101, 32;
	shr.s64 	%rd103, %rd102, 30;
	add.s64 	%rd104, %rd1, %rd103;
	ld.global.f32 	%f123, [%rd104];
	cvt.s64.s32 	%rd105, %r111;
	add.s64 	%rd106, %rd2, %rd105;
	ld.global.u8 	%rs10, [%rd106];
	setp.eq.s16 	%p42, %rs10, 0;
	mul.f32 	%f124, %f123, %f94;
	selp.f32 	%f405, %f93, %f124, %p42;
	max.f32 	%f390, %f390, %f405;
$L__BB261_24:
	setp.le.s64 	%p43, %rd40, %rd16;
	mov.f32 	%f407, 0fFF800000;
	@%p43 bra 	$L__BB261_26;
	setp.eq.s64 	%p44, %rd32, 1;
	setp.eq.s64 	%p45, %rd31, 1;
	add.s64 	%rd107, %rd26, %rd16;
	cvt.u32.u64 	%r112, %rd107;
	div.s32 	%r113, %r112, %r5;
	mul.lo.s32 	%r114, %r113, %r5;
	sub.s32 	%r115, %r112, %r114;
	selp.b32 	%r116, 0, %r113, %p45;
	selp.b32 	%r117, 0, %r115, %p44;
	mul.lo.s32 	%r118, %r7, %r116;
	mad.lo.s32 	%r119, %r8, %r117, %r118;
	shl.b64 	%rd108, %rd107, 32;
	shr.s64 	%rd109, %rd108, 30;
	add.s64 	%rd110, %rd1, %rd109;
	ld.global.f32 	%f126, [%rd110];
	cvt.s64.s32 	%rd111, %r119;
	add.s64 	%rd112, %rd2, %rd111;
	ld.global.u8 	%rs11, [%rd112];
	setp.eq.s16 	%p46, %rs11, 0;
	mul.f32 	%f127, %f126, %f94;
	selp.f32 	%f407, %f93, %f127, %p46;
	max.f32 	%f390, %f390, %f407;
$L__BB261_26:
	setp.le.s64 	%p47, %rd40, %rd17;
	mov.f32 	%f409, 0fFF800000;
	@%p47 bra 	$L__BB261_28;
	setp.eq.s64 	%p48, %rd32, 1;
	setp.eq.s64 	%p49, %rd31, 1;
	add.s64 	%rd113, %rd26, %rd17;
	cvt.u32.u64 	%r120, %rd113;
	div.s32 	%r121, %r120, %r5;
	mul.lo.s32 	%r122, %r121, %r5;
	sub.s32 	%r123, %r120, %r122;
	selp.b32 	%r124, 0, %r121, %p49;
	selp.b32 	%r125, 0, %r123, %p48;
	mul.lo.s32 	%r126, %r7, %r124;
	mad.lo.s32 	%r127, %r8, %r125, %r126;
	shl.b64 	%rd114, %rd113, 32;
	shr.s64 	%rd115, %rd114, 30;
	add.s64 	%rd116, %rd1, %rd115;
	ld.global.f32 	%f129, [%rd116];
	cvt.s64.s32 	%rd117, %r127;
	add.s64 	%rd118, %rd2, %rd117;
	ld.global.u8 	%rs12, [%rd118];
	setp.eq.s16 	%p50, %rs12, 0;
	mul.f32 	%f130, %f129, %f94;
	selp.f32 	%f409, %f93, %f130, %p50;
	max.f32 	%f390, %f390, %f409;
$L__BB261_28:
	setp.le.s64 	%p51, %rd40, %rd18;
	mov.f32 	%f411, 0fFF800000;
	@%p51 bra 	$L__BB261_30;
	setp.eq.s64 	%p52, %rd32, 1;
	setp.eq.s64 	%p53, %rd31, 1;
	add.s64 	%rd119, %rd26, %rd18;
	cvt.u32.u64 	%r128, %rd119;
	div.s32 	%r129, %r128, %r5;
	mul.lo.s32 	%r130, %r129, %r5;
	sub.s32 	%r131, %r128, %r130;
	selp.b32 	%r132, 0, %r129, %p53;
	selp.b32 	%r133, 0, %r131, %p52;
	mul.lo.s32 	%r134, %r7, %r132;
	mad.lo.s32 	%r135, %r8, %r133, %r134;
	shl.b64 	%rd120, %rd119, 32;
	shr.s64 	%rd121, %rd120, 30;
	add.s64 	%rd122, %rd1, %rd121;
	ld.global.f32 	%f132, [%rd122];
	cvt.s64.s32 	%rd123, %r135;
	add.s64 	%rd124, %rd2, %rd123;
	ld.global.u8 	%rs13, [%rd124];
	setp.eq.s16 	%p54, %rs13, 0;
	mul.f32 	%f133, %f132, %f94;
	selp.f32 	%f411, %f93, %f133, %p54;
	max.f32 	%f390, %f390, %f411;
$L__BB261_30:
	setp.le.s64 	%p55, %rd40, %rd19;
	mov.f32 	%f413, 0fFF800000;
	@%p55 bra 	$L__BB261_32;
	setp.eq.s64 	%p56, %rd32, 1;
	setp.eq.s64 	%p57, %rd31, 1;
	add.s64 	%rd125, %rd26, %rd19;
	cvt.u32.u64 	%r136, %rd125;
	div.s32 	%r137, %r136, %r5;
	mul.lo.s32 	%r138, %r137, %r5;
	sub.s32 	%r139, %r136, %r138;
	selp.b32 	%r140, 0, %r137, %p57;
	selp.b32 	%r141, 0, %r139, %p56;
	mul.lo.s32 	%r142, %r7, %r140;
	mad.lo.s32 	%r143, %r8, %r141, %r142;
	shl.b64 	%rd126, %rd125, 32;
	shr.s64 	%rd127, %rd126, 30;
	add.s64 	%rd128, %rd1, %rd127;
	ld.global.f32 	%f135, [%rd128];
	cvt.s64.s32 	%rd129, %r143;
	add.s64 	%rd130, %rd2, %rd129;
	ld.global.u8 	%rs14, [%rd130];
	setp.eq.s16 	%p58, %rs14, 0;
	mul.f32 	%f136, %f135, %f94;
	selp.f32 	%f413, %f93, %f136, %p58;
	max.f32 	%f390, %f390, %f413;
$L__BB261_32:
	setp.le.s64 	%p59, %rd40, %rd20;
	mov.f32 	%f415, 0fFF800000;
	@%p59 bra 	$L__BB261_34;
	setp.eq.s64 	%p60, %rd32, 1;
	setp.eq.s64 	%p61, %rd31, 1;
	add.s64 	%rd131, %rd26, %rd20;
	cvt.u32.u64 	%r144, %rd131;
	div.s32 	%r145, %r144, %r5;
	mul.lo.s32 	%r146, %r145, %r5;
	sub.s32 	%r147, %r144, %r146;
	selp.b32 	%r148, 0, %r145, %p61;
	selp.b32 	%r149, 0, %r147, %p60;
	mul.lo.s32 	%r150, %r7, %r148;
	mad.lo.s32 	%r151, %r8, %r149, %r150;
	shl.b64 	%rd132, %rd131, 32;
	shr.s64 	%rd133, %rd132, 30;
	add.s64 	%rd134, %rd1, %rd133;
	ld.global.f32 	%f138, [%rd134];
	cvt.s64.s32 	%rd135, %r151;
	add.s64 	%rd136, %rd2, %rd135;
	ld.global.u8 	%rs15, [%rd136];
	setp.eq.s16 	%p62, %rs15, 0;
	mul.f32 	%f139, %f138, %f94;
	selp.f32 	%f415, %f93, %f139, %p62;
	max.f32 	%f390, %f390, %f415;
$L__BB261_34:
	setp.le.s64 	%p63, %rd40, %rd21;
	mov.f32 	%f417, 0fFF800000;
	@%p63 bra 	$L__BB261_36;
	setp.eq.s64 	%p64, %rd32, 1;
	setp.eq.s64 	%p65, %rd31, 1;
	add.s64 	%rd137, %rd26, %rd21;
	cvt.u32.u64 	%r152, %rd137;
	div.s32 	%r153, %r152, %r5;
	mul.lo.s32 	%r154, %r153, %r5;
	sub.s32 	%r155, %r152, %r154;
	selp.b32 	%r156, 0, %r153, %p65;
	selp.b32 	%r157, 0, %r155, %p64;
	mul.lo.s32 	%r158, %r7, %r156;
	mad.lo.s32 	%r159, %r8, %r157, %r158;
	shl.b64 	%rd138, %rd137, 32;
	shr.s64 	%rd139, %rd138, 30;
	add.s64 	%rd140, %rd1, %rd139;
	ld.global.f32 	%f141, [%rd140];
	cvt.s64.s32 	%rd141, %r159;
	add.s64 	%rd142, %rd2, %rd141;
	ld.global.u8 	%rs16, [%rd142];
	setp.eq.s16 	%p66, %rs16, 0;
	mul.f32 	%f142, %f141, %f94;
	selp.f32 	%f417, %f93, %f142, %p66;
	max.f32 	%f390, %f390, %f417;
$L__BB261_36:
	setp.le.s64 	%p67, %rd40, %rd22;
	mov.f32 	%f419, 0fFF800000;
	@%p67 bra 	$L__BB261_38;
	setp.eq.s64 	%p68, %rd32, 1;
	setp.eq.s64 	%p69, %rd31, 1;
	add.s64 	%rd143, %rd26, %rd22;
	cvt.u32.u64 	%r160, %rd143;
	div.s32 	%r161, %r160, %r5;
	mul.lo.s32 	%r162, %r161, %r5;
	sub.s32 	%r163, %r160, %r162;
	selp.b32 	%r164, 0, %r161, %p69;
	selp.b32 	%r165, 0, %r163, %p68;
	mul.lo.s32 	%r166, %r7, %r164;
	mad.lo.s32 	%r167, %r8, %r165, %r166;
	shl.b64 	%rd144, %rd143, 32;
	shr.s64 	%rd145, %rd144, 30;
	add.s64 	%rd146, %rd1, %rd145;
	ld.global.f32 	%f144, [%rd146];
	cvt.s64.s32 	%rd147, %r167;
	add.s64 	%rd148, %rd2, %rd147;
	ld.global.u8 	%rs17, [%rd148];
	setp.eq.s16 	%p70, %rs17, 0;
	mul.f32 	%f145, %f144, %f94;
	selp.f32 	%f419, %f93, %f145, %p70;
	max.f32 	%f390, %f390, %f419;
$L__BB261_38:
	setp.le.s64 	%p71, %rd40, %rd23;
	mov.f32 	%f421, 0fFF800000;
	@%p71 bra 	$L__BB261_40;
	setp.eq.s64 	%p72, %rd32, 1;
	setp.eq.s64 	%p73, %rd31, 1;
	add.s64 	%rd149, %rd26, %rd23;
	cvt.u32.u64 	%r168, %rd149;
	div.s32 	%r169, %r168, %r5;
	mul.lo.s32 	%r170, %r169, %r5;
	sub.s32 	%r171, %r168, %r170;
	selp.b32 	%r172, 0, %r169, %p73;
	selp.b32 	%r173, 0, %r171, %p72;
	mul.lo.s32 	%r174, %r7, %r172;
	mad.lo.s32 	%r175, %r8, %r173, %r174;
	shl.b64 	%rd150, %rd149, 32;
	shr.s64 	%rd151, %rd150, 30;
	add.s64 	%rd152, %rd1, %rd151;
	ld.global.f32 	%f147, [%rd152];
	cvt.s64.s32 	%rd153, %r175;
	add.s64 	%rd154, %rd2, %rd153;
	ld.global.u8 	%rs18, [%rd154];
	setp.eq.s16 	%p74, %rs18, 0;
	mul.f32 	%f148, %f147, %f94;
	selp.f32 	%f421, %f93, %f148, %p74;
	max.f32 	%f390, %f390, %f421;
$L__BB261_40:
	setp.le.s64 	%p75, %rd40, %rd6;
	mov.b32 	%r176, %f390;
	shfl.sync.bfly.b32	%r177|%p76, %r176, 16, 31, -1;
	mov.b32 	%f149, %r177;
	max.f32 	%f150, %f390, %f149;
	mov.b32 	%r178, %f150;
	shfl.sync.bfly.b32	%r179|%p77, %r178, 8, 31, -1;
	mov.b32 	%f151, %r179;
	max.f32 	%f152, %f150, %f151;
	mov.b32 	%r180, %f152;
	shfl.sync.bfly.b32	%r181|%p78, %r180, 4, 31, -1;
	mov.b32 	%f153, %r181;
	max.f32 	%f154, %f152, %f153;
	mov.b32 	%r182, %f154;
	shfl.sync.bfly.b32	%r183|%p79, %r182, 2, 31, -1;
	mov.b32 	%f155, %r183;
	max.f32 	%f156, %f154, %f155;
	mov.b32 	%r184, %f156;
	shfl.sync.bfly.b32	%r185|%p80, %r184, 1, 31, -1;
	mov.b32 	%f157, %r185;
	max.f32 	%f158, %f156, %f157;
	sub.f32 	%f159, %f387, %f158;
	fma.rn.f32 	%f160, %f159, 0f3BBB989D, 0f3F000000;
	cvt.sat.f32.f32 	%f161, %f160;
	mov.f32 	%f162, 0f4B400001;
	mov.f32 	%f163, 0f437C0000;
	fma.rm.f32 	%f164, %f161, %f163, %f162;
	add.f32 	%f165, %f164, 0fCB40007F;
	neg.f32 	%f166, %f165;
	fma.rn.f32 	%f167, %f159, 0f3FB8AA3B, %f166;
	fma.rn.f32 	%f168, %f159, 0f32A57060, %f167;
	mov.b32 	%r186, %f164;
	shl.b32 	%r187, %r186, 23;
	mov.b32 	%f169, %r187;
	ex2.approx.ftz.f32 	%f170, %f168;
	mul.f32 	%f171, %f170, %f169;
	add.f32 	%f172, %f171, 0f00000000;
	sub.f32 	%f173, %f389, %f158;
	fma.rn.f32 	%f174, %f173, 0f3BBB989D, 0f3F000000;
	cvt.sat.f32.f32 	%f175, %f174;
	fma.rm.f32 	%f176, %f175, %f163, %f162;
	add.f32 	%f177, %f176, 0fCB40007F;
	neg.f32 	%f178, %f177;
	fma.rn.f32 	%f179, %f173, 0f3FB8AA3B, %f178;
	fma.rn.f32 	%f180, %f173, 0f32A57060, %f179;
	mov.b32 	%r188, %f176;
	shl.b32 	%r189, %r188, 23;
	mov.b32 	%f181, %r189;
	ex2.approx.ftz.f32 	%f182, %f180;
	mul.f32 	%f183, %f182, %f181;
	add.f32 	%f184, %f172, %f183;
	sub.f32 	%f185, %f391, %f158;
	fma.rn.f32 	%f186, %f185, 0f3BBB989D, 0f3F000000;
	cvt.sat.f32.f32 	%f187, %f186;
	fma.rm.f32 	%f188, %f187, %f163, %f162;
	add.f32 	%f189, %f188, 0fCB40007F;
	neg.f32 	%f190, %f189;
	fma.rn.f32 	%f191, %f185, 0f3FB8AA3B, %f190;
	fma.rn.f32 	%f192, %f185, 0f32A57060, %f191;
	mov.b32 	%r190, %f188;
	shl.b32 	%r191, %r190, 23;
	mov.b32 	%f193, %r191;
	ex2.approx.ftz.f32 	%f194, %f192;
	mul.f32 	%f195, %f194, %f193;
	add.f32 	%f196, %f184, %f195;
	sub.f32 	%f197, %f393, %f158;
	fma.rn.f32 	%f198, %f197, 0f3BBB989D, 0f3F000000;
	cvt.sat.f32.f32 	%f199, %f198;
	fma.rm.f32 	%f200, %f199, %f163, %f162;
	add.f32 	%f201, %f200, 0fCB40007F;
	neg.f32 	%f202, %f201;
	fma.rn.f32 	%f203, %f197, 0f3FB8AA3B, %f202;
	fma.rn.f32 	%f204, %f197, 0f32A57060, %f203;
	mov.b32 	%r192, %f200;
	shl.b32 	%r193, %r192, 23;
	mov.b32 	%f205, %r193;
	ex2.approx.ftz.f32 	%f206, %f204;
	mul.f32 	%f207, %f206, %f205;
	add.f32 	%f208, %f196, %f207;
	sub.f32 	%f209, %f395, %f158;
	fma.rn.f32 	%f210, %f209, 0f3BBB989D, 0f3F000000;
	cvt.sat.f32.f32 	%f211, %f210;
	fma.rm.f32 	%f212, %f211, %f163, %f162;
	add.f32 	%f213, %f212, 0fCB40007F;
	neg.f32 	%f214, %f213;
	fma.rn.f32 	%f215, %f209, 0f3FB8AA3B, %f214;
	fma.rn.f32 	%f216, %f209, 0f32A57060, %f215;
	mov.b32 	%r194, %f212;
	shl.b32 	%r195, %r194, 23;
	mov.b32 	%f217, %r195;
	ex2.approx.ftz.f32 	%f218, %f216;
	mul.f32 	%f219, %f218, %f217;
	add.f32 	%f220, %f208, %f219;
	sub.f32 	%f221, %f397, %f158;
	fma.rn.f32 	%f222, %f221, 0f3BBB989D, 0f3F000000;
	cvt.sat.f32.f32 	%f223, %f222;
	fma.rm.f32 	%f224, %f223, %f163, %f162;
	add.f32 	%f225, %f224, 0fCB40007F;
	neg.f32 	%f226, %f225;
	fma.rn.f32 	%f227, %f221, 0f3FB8AA3B, %f226;
	fma.rn.f32 	%f228, %f221, 0f32A57060, %f227;
	mov.b32 	%r196, %f224;
	shl.b32 	%r197, %r196, 23;
	mov.b32 	%f229, %r197;
	ex2.approx.ftz.f32 	%f230, %f228;
	mul.f32 	%f231, %f230, %f229;
	add.f32 	%f232, %f220, %f231;
	sub.f32 	%f233, %f399, %f158;
	fma.rn.f32 	%f234, %f233, 0f3BBB989D, 0f3F000000;
	cvt.sat.f32.f32 	%f235, %f234;
	fma.rm.f32 	%f236, %f235, %f163, %f162;
	add.f32 	%f237, %f236, 0fCB40007F;
	neg.f32 	%f238, %f237;
	fma.rn.f32 	%f239, %f233, 0f3FB8AA3B, %f238;
	fma.rn.f32 	%f240, %f233, 0f32A57060, %f239;
	mov.b32 	%r198, %f236;
	shl.b32 	%r199, %r198, 23;
	mov.b32 	%f241, %r199;
	ex2.approx.ftz.f32 	%f242, %f240;
	mul.f32 	%f243, %f242, %f241;
	add.f32 	%f244, %f232, %f243;
	sub.f32 	%f245, %f401, %f158;
	fma.rn.f32 	%f246, %f245, 0f3BBB989D, 0f3F000000;
	cvt.sat.f32.f32 	%f247, %f246;
	fma.rm.f32 	%f248, %f247, %f163, %f162;
	add.f32 	%f249, %f248, 0fCB40007F;
	neg.f32 	%f250, %f249;
	fma.rn.f32 	%f251, %f245, 0f3FB8AA3B, %f250;
	fma.rn.f32 	%f252, %f245, 0f32A57060, %f251;
	mov.b32 	%r200, %f248;
	shl.b32 	%r201, %r200, 23;
	mov.b32 	%f253, %r201;
	ex2.approx.ftz.f32 	%f254, %f252;
	mul.f32 	%f255, %f254, %f253;
	add.f32 	%f256, %f244, %f255;
	sub.f32 	%f257, %f403, %f158;
	fma.rn.f32 	%f258, %f257, 0f3BBB989D, 0f3F000000;
	cvt.sat.f32.f32 	%f259, %f258;
	fma.rm.f32 	%f260, %f259, %f163, %f162;
	add.f32 	%f261, %f260, 0fCB40007F;
	neg.f32 	%f262, %f261;
	fma.rn.f32 	%f263, %f257, 0f3FB8AA3B, %f262;
	fma.rn.f32 	%f264, %f257, 0f32A57060, %f263;
	mov.b32 	%r202, %f260;
	shl.b32 	%r203, %r202, 23;
	mov.b32 	%f265, %r203;
	ex2.approx.ftz.f32 	%f266, %f264;
	mul.f32 	%f267, %f266, %f265;
	add.f32 	%f268, %f256, %f267;
	sub.f32 	%f269, %f405, %f158;
	fma.rn.f32 	%f270, %f269, 0f3BBB989D, 0f3F000000;
	cvt.sat.f32.f32 	%f271, %f270;
	fma.rm.f32 	%f272, %f271, %f163, %f162;
	add.f32 	%f273, %f272, 0fCB40007F;
	neg.f32 	%f274, %f273;
	fma.rn.f32 	%f275, %f269, 0f3FB8AA3B, %f274;
	fma.rn.f32 	%f276, %f269, 0f32A57060, %f275;
	mov.b32 	%r204, %f272;
	shl.b32 	%r205, %r204, 23;
	mov.b32 	%f277, %r205;
	ex2.approx.ftz.f32 	%f278, %f276;
	mul.f32 	%f279, %f278, %f277;
	add.f32 	%f280, %f268, %f279;
	sub.f32 	%f281, %f407, %f158;
	fma.rn.f32 	%f282, %f281, 0f3BBB989D, 0f3F000000;
	cvt.sat.f32.f32 	%f283, %f282;
	fma.rm.f32 	%f284, %f283, %f163, %f162;
	add.f32 	%f285, %f284, 0fCB40007F;
	neg.f32 	%f286, %f285;
	fma.rn.f32 	%f287, %f281, 0f3FB8AA3B, %f286;
	fma.rn.f32 	%f288, %f281, 0f32A57060, %f287;
	mov.b32 	%r206, %f284;
	shl.b32 	%r207, %r206, 23;
	mov.b32 	%f289, %r207;
	ex2.approx.ftz.f32 	%f290, %f288;
	mul.f32 	%f291, %f290, %f289;
	add.f32 	%f292, %f280, %f291;
	sub.f32 	%f293, %f409, %f158;
	fma.rn.f32 	%f294, %f293, 0f3BBB989D, 0f3F000000;
	cvt.sat.f32.f32 	%f295, %f294;
	fma.rm.f32 	%f296, %f295, %f163, %f162;
	add.f32 	%f297, %f296, 0fCB40007F;
	neg.f32 	%f298, %f297;
	fma.rn.f32 	%f299, %f293, 0f3FB8AA3B, %f298;
	fma.rn.f32 	%f300, %f293, 0f32A57060, %f299;
	mov.b32 	%r208, %f296;
	shl.b32 	%r209, %r208, 23;
	mov.b32 	%f301, %r209;
	ex2.approx.ftz.f32 	%f302, %f300;
	mul.f32 	%f303, %f302, %f301;
	add.f32 	%f304, %f292, %f303;
	sub.f32 	%f305, %f411, %f158;
	fma.rn.f32 	%f306, %f305, 0f3BBB989D, 0f3F000000;
	cvt.sat.f32.f32 	%f307, %f306;
	fma.rm.f32 	%f308, %f307, %f163, %f162;
	add.f32 	%f309, %f308, 0fCB40007F;
	neg.f32 	%f310, %f309;
	fma.rn.f32 	%f311, %f305, 0f3FB8AA3B, %f310;
	fma.rn.f32 	%f312, %f305, 0f32A57060, %f311;
	mov.b32 	%r210, %f308;
	shl.b32 	%r211, %r210, 23;
	mov.b32 	%f313, %r211;
	ex2.approx.ftz.f32 	%f314, %f312;
	mul.f32 	%f315, %f314, %f313;
	add.f32 	%f316, %f304, %f315;
	sub.f32 	%f317, %f413, %f158;
	fma.rn.f32 	%f318, %f317, 0f3BBB989D, 0f3F000000;
	cvt.sat.f32.f32 	%f319, %f318;
	fma.rm.f32 	%f320, %f319, %f163, %f162;
	add.f32 	%f321, %f320, 0fCB40007F;
	neg.f32 	%f322, %f321;
	fma.rn.f32 	%f323, %f317, 0f3FB8AA3B, %f322;
	fma.rn.f32 	%f324, %f317, 0f32A57060, %f323;
	mov.b32 	%r212, %f320;
	shl.b32 	%r213, %r212, 23;
	mov.b32 	%f325, %r213;
	ex2.approx.ftz.f32 	%f326, %f324;
	mul.f32 	%f327, %f326, %f325;
	add.f32 	%f328, %f316, %f327;
	sub.f32 	%f329, %f415, %f158;
	fma.rn.f32 	%f330, %f329, 0f3BBB989D, 0f3F000000;
	cvt.sat.f32.f32 	%f331, %f330;
	fma.rm.f32 	%f332, %f331, %f163, %f162;
	add.f32 	%f333, %f332, 0fCB40007F;
	neg.f32 	%f334, %f333;
	fma.rn.f32 	%f335, %f329, 0f3FB8AA3B, %f334;
	fma.rn.f32 	%f336, %f329, 0f32A57060, %f335;
	mov.b32 	%r214, %f332;
	shl.b32 	%r215, %r214, 23;
	mov.b32 	%f337, %r215;
	ex2.approx.ftz.f32 	%f338, %f336;
	mul.f32 	%f339, %f338, %f337;
	add.f32 	%f340, %f328, %f339;
	sub.f32 	%f341, %f417, %f158;
	fma.rn.f32 	%f342, %f341, 0f3BBB989D, 0f3F000000;
	cvt.sat.f32.f32 	%f343, %f342;
	fma.rm.f32 	%f344, %f343, %f163, %f162;
	add.f32 	%f345, %f344, 0fCB40007F;
	neg.f32 	%f346, %f345;
	fma.rn.f32 	%f347, %f341, 0f3FB8AA3B, %f346;
	fma.rn.f32 	%f348, %f341, 0f32A57060, %f347;
	mov.b32 	%r216, %f344;
	shl.b32 	%r217, %r216, 23;
	mov.b32 	%f349, %r217;
	ex2.approx.ftz.f32 	%f350, %f348;
	mul.f32 	%f351, %f350, %f349;
	add.f32 	%f352, %f340, %f351;
	sub.f32 	%f353, %f419, %f158;
	fma.rn.f32 	%f354, %f353, 0f3BBB989D, 0f3F000000;
	cvt.sat.f32.f32 	%f355, %f354;
	fma.rm.f32 	%f356, %f355, %f163, %f162;
	add.f32 	%f357, %f356, 0fCB40007F;
	neg.f32 	%f358, %f357;
	fma.rn.f32 	%f359, %f353, 0f3FB8AA3B, %f358;
	fma.rn.f32 	%f360, %f353, 0f32A57060, %f359;
	mov.b32 	%r218, %f356;
	shl.b32 	%r219, %r218, 23;
	mov.b32 	%f361, %r219;
	ex2.approx.ftz.f32 	%f362, %f360;
	mul.f32 	%f363, %f362, %f361;
	add.f32 	%f364, %f352, %f363;
	sub.f32 	%f365, %f421, %f158;
	fma.rn.f32 	%f366, %f365, 0f3BBB989D, 0f3F000000;
	cvt.sat.f32.f32 	%f367, %f366;
	fma.rm.f32 	%f368, %f367, %f163, %f162;
	add.f32 	%f369, %f368, 0fCB40007F;
	neg.f32 	%f370, %f369;
	fma.rn.f32 	%f371, %f365, 0f3FB8AA3B, %f370;
	fma.rn.f32 	%f372, %f365, 0f32A57060, %f371;
	mov.b32 	%r220, %f368;
	shl.b32 	%r221, %r220, 23;
	mov.b32 	%f373, %r221;
	ex2.approx.ftz.f32 	%f374, %f372;
	mul.f32 	%f375, %f374, %f373;
	add.f32 	%f376, %f364, %f375;
	mov.b32 	%r222, %f376;
	shfl.sync.bfly.b32	%r223|%p81, %r222, 16, 31, -1;
	mov.b32 	%f377, %r223;
	add.f32 	%f378, %f376, %f377;
	mov.b32 	%r224, %f378;
	shfl.sync.bfly.b32	%r225|%p82, %r224, 8, 31, -1;
	mov.b32 	%f379, %r225;
	add.f32 	%f380, %f378, %f379;
	mov.b32 	%r226, %f380;
	shfl.sync.bfly.b32	%r227|%p83, %r226, 4, 31, -1;
	mov.b32 	%f381, %r227;
	add.f32 	%f382, %f380, %f381;
	mov.b32 	%r228, %f382;
	shfl.sync.bfly.b32	%r229|%p84, %r228, 2, 31, -1;
	mov.b32 	%f383, %r229;
	add.f32 	%f384, %f382, %f383;
	mov.b32 	%r230, %f384;
	shfl.sync.bfly.b32	%r231|%p85, %r230, 1, 31, -1;
	mov.b32 	%f385, %r231;
	add.f32 	%f386, %f384, %f385;
	div.rn.f32 	%f75, %f171, %f386;
	div.rn.f32 	%f76, %f183, %f386;
	div.rn.f32 	%f77, %f195, %f386;
	div.rn.f32 	%f78, %f207, %f386;
	div.rn.f32 	%f79, %f219, %f386;
	div.rn.f32 	%f80, %f231, %f386;
	div.rn.f32 	%f81, %f243, %f386;
	div.rn.f32 	%f82, %f255, %f386;
	div.rn.f32 	%f83, %f267, %f386;
	div.rn.f32 	%f84, %f279, %f386;
	div.rn.f32 	%f85, %f291, %f386;
	div.rn.f32 	%f86, %f303, %f386;
	div.rn.f32 	%f87, %f315, %f386;
	div.rn.f32 	%f88, %f327, %f386;
	div.rn.f32 	%f89, %f339, %f386;
	div.rn.f32 	%f90, %f351, %f386;
	div.rn.f32 	%f91, %f363, %f386;
	div.rn.f32 	%f92, %f375, %f386;
	mad.lo.s64 	%rd155, %rd160, %rd38, %rd6;
	cvta.to.global.u64 	%rd156, %rd37;
	shl.b64 	%rd157, %rd155, 2;
	add.s64 	%rd27, %rd156, %rd157;
	@%p75 bra 	$L__BB261_42;
	st.global.f32 	[%rd27], %f75;
$L__BB261_42:
	setp.le.s64 	%p86, %rd40, %rd7;
	@%p86 bra 	$L__BB261_44;
	st.global.f32 	[%rd27+128], %f76;
$L__BB261_44:
	setp.le.s64 	%p87, %rd40, %rd8;
	@%p87 bra 	$L__BB261_46;
	st.global.f32 	[%rd27+256], %f77;
$L__BB261_46:
	setp.le.s64 	%p88, %rd40, %rd9;
	@%p88 bra 	$L__BB261_48;
	st.global.f32 	[%rd27+384], %f78;
$L__BB261_48:
	setp.le.s64 	%p89, %rd40, %rd10;
	@%p89 bra 	$L__BB261_50;
	st.global.f32 	[%rd27+512], %f79;
$L__BB261_50:
	setp.le.s64 	%p90, %rd40, %rd11;
	@%p90 bra 	$L__BB261_52;
	st.global.f32 	[%rd27+640], %f80;
$L__BB261_52:
	setp.le.s64 	%p91, %rd40, %rd12;
	@%p91 bra 	$L__BB261_54;
	st.global.f32 	[%rd27+768], %f81;
$L__BB261_54:
	setp.le.s64 	%p92, %rd40, %rd13;
	@%p92 bra 	$L__BB261_56;
	st.global.f32 	[%rd27+896], %f82;
$L__BB261_56:
	setp.le.s64 	%p93, %rd40, %rd14;
	@%p93 bra 	$L__BB261_58;
	st.global.f32 	[%rd27+1024], %f83;
$L__BB261_58:
	setp.le.s64 	%p94, %rd40, %rd15;
	@%p94 bra 	$L__BB261_60;
	st.global.f32 	[%rd27+1152], %f84;
$L__BB261_60:
	setp.le.s64 	%p95, %rd40, %rd16;
	@%p95 bra 	$L__BB261_62;
	st.global.f32 	[%rd27+1280], %f85;
$L__BB261_62:
	setp.le.s64 	%p96, %rd40, %rd17;
	@%p96 bra 	$L__BB261_64;
	st.global.f32 	[%rd27+1408], %f86;
$L__BB261_64:
	setp.le.s64 	%p97, %rd40, %rd18;
	@%p97 bra 	$L__BB261_66;
	st.global.f32 	[%rd27+1536], %f87;
$L__BB261_66:
	setp.le.s64 	%p98, %rd40, %rd19;
	@%p98 bra 	$L__BB261_68;
	st.global.f32 	[%rd27+1664], %f88;
$L__BB261_68:
	setp.le.s64 	%p99, %rd40, %rd20;
	@%p99 bra 	$L__BB261_70;
	st.global.f32 	[%rd27+1792], %f89;
$L__BB261_70:
	setp.le.s64 	%p100, %rd40, %rd21;
	@%p100 bra 	$L__BB261_72;
	st.global.f32 	[%rd27+1920], %f90;
$L__BB261_72:
	setp.le.s64 	%p101, %rd40, %rd22;
	@%p101 bra 	$L__BB261_74;
	st.global.f32 	[%rd27+2048], %f91;
$L__BB261_74:
	setp.le.s64 	%p102, %rd40, %rd23;
	@%p102 bra 	$L__BB261_76;
	st.global.f32 	[%rd27+2176], %f92;
$L__BB261_76:
	ld.param.u64 	%rd159, [_Z15SoftmaxWarpImplI22BroadcastScaleMaskLoadIffbLm2EiE11DirectStoreIffEfLi1ELi18ELi32ELi1ELb1EL9Algorithm0EEvT_T0_ll_param_2];
	add.s64 	%rd160, %rd160, %rd24;
	setp.lt.s64 	%p103, %rd160, %rd159;
	@%p103 bra 	$L__BB261_4;
$L__BB261_77:
	ret;

}
	// .globl	_Z15SoftmaxWarpImplI22BroadcastScaleMaskLoadIffbLm2EiE11DirectStoreIffEfLi1ELi19ELi32ELi1ELb0EL9Algorithm0EEvT_T0_ll
.visible .entry _Z15SoftmaxWarpImplI22BroadcastScaleMaskLoadIffbLm2EiE11DirectStoreIffEfLi1ELi19ELi32ELi1ELb0EL9Algorithm0EEvT_T0_ll(
	.param .align 8 .b8 _Z15SoftmaxWarpImplI22BroadcastScaleMaskLoadIffbLm2EiE11DirectStoreIffEfLi1ELi19ELi32ELi1ELb0EL9Algorithm0EEvT_T0_ll_param_0[88],
	.param .align 8 .b8 _Z15SoftmaxWarpImplI22BroadcastScaleMaskLoadIffbLm2EiE11DirectStoreIffEfLi1ELi19ELi32ELi1ELb0EL9Algorithm0EEvT_T0_ll_param_1[16],
	.param .u64 _Z15SoftmaxWarpImplI22BroadcastScaleMaskLoadIffbLm2EiE11DirectStoreIffEfLi1ELi19ELi32ELi1ELb0EL9Algorithm0EEvT_T0_ll_param_2,
	.param .u64 _Z15SoftmaxWarpImplI22BroadcastScaleMaskLoadIffbLm2EiE11DirectStoreIffEfLi1ELi19ELi32ELi1ELb0EL9Algorithm0EEvT_T0_ll_param_3
)
{
	.reg .pred 	%p<35>;
	.reg .b16 	%rs<20>;
	.reg .b32 	%r<225>;
	.reg .b32 	%f<350>;
	.reg .b64 	%rd<149>;

	ld.param.u64 	%rd22, [_Z15SoftmaxWarpImplI22BroadcastScaleMaskLoadIffbLm2EiE11DirectStoreIffEfLi1ELi19ELi32ELi1ELb0EL9Algorithm0EEvT_T0_ll_param_1+8];
	ld.param.u64 	%rd21, [_Z15SoftmaxWarpImplI22BroadcastScaleMaskLoadIffbLm2EiE11DirectStoreIffEfLi1ELi19ELi32ELi1ELb0EL9Algorithm0EEvT_T0_ll_param_1];
	ld.param.v2.f32 	{%f3, %f4}, [_Z15SoftmaxWarpImplI22BroadcastScaleMaskLoadIffbLm2EiE11DirectStoreIffEfLi1ELi19ELi32ELi1ELb0EL9Algorithm0EEvT_T0_ll_param_0+80];
	ld.param.u64 	%rd20, [_Z15SoftmaxWarpImplI22BroadcastScaleMaskLoadIffbLm2EiE11DirectStoreIffEfLi1ELi19ELi32ELi1ELb0EL9Algorithm0EEvT_T0_ll_param_0+72];
	ld.param.v2.u32 	{%r7, %r8}, [_Z15SoftmaxWarpImplI22BroadcastScaleMaskLoadIffbLm2EiE11DirectStoreIffEfLi1ELi19ELi32ELi1ELb0EL9Algorithm0EEvT_T0_ll_param_0+56];
	ld.param.v2.u32 	{%r5, %r6}, [_Z15SoftmaxWarpImplI22BroadcastScaleMaskLoadIffbLm2EiE11DirectStoreIffEfLi1ELi19ELi32ELi1ELb0EL9Algorithm0EEvT_T0_ll_param_0+40];
	ld.param.u64 	%rd16, [_Z15SoftmaxWarpImplI22BroadcastScaleMaskLoadIffbLm2EiE11DirectStoreIffEfLi1ELi19ELi32ELi1ELb0EL9Algorithm0EEvT_T0_ll_param_0+24];
	ld.param.u64 	%rd15, [_Z15SoftmaxWarpImplI22BroadcastScaleMaskLoadIffbLm2EiE11DirectStoreIffEfLi1ELi19ELi32ELi1ELb0EL9Algorithm0EEvT_T0_ll_param_0+16];
	ld.param.u64 	%rd14, [_Z15SoftmaxWarpImplI22BroadcastScaleMaskLoadIffbLm2EiE11DirectStoreIffEfLi1ELi19ELi32ELi1ELb0EL9Algorithm0EEvT_T0_ll_param_0+8];
	ld.param.u64 	%rd13, [_Z15SoftmaxWarpImplI22BroadcastScaleMaskLoadIffbLm2EiE11DirectStoreIffEfLi1ELi19ELi32ELi1ELb0EL9Algorithm0EEvT_T0_ll_param_0];
	ld.param.u64 	%rd23, [_Z15SoftmaxWarpImplI22BroadcastScaleMaskLoadIffbLm2EiE11DirectStoreIffEfLi1ELi19ELi32ELi1ELb0EL9Algorithm0EEvT_T0_ll_param_2];
	ld.param.u64 	%rd24, [_Z15SoftmaxWarpImplI22BroadcastScaleMaskLoadIffbLm2EiE11DirectStoreIffEfLi1ELi19ELi32ELi1ELb0EL9Algorithm0EEvT_T0_ll_param_3];
	setp.lt.s64 	%p1, %rd24, 609;
	@%p1 bra 	$L__BB262_2;
	mov.u64 	%rd25, $str;
	cvta.global.u64 	%rd26, %rd25;
	mov.u64 	%rd27, $str$1;
	cvta.global.u64 	%rd28, %rd27;
	mov.u64 	%rd29, __unnamed_258;
	cvta.global.u64 	%rd30, %rd29;
	{ // callseq 257, 0
	.param .b64 param0;
	st.param.b64 	[param0], %rd26;
	.param .b64 param1;
	st.param.b64 	[param1], %rd28;
	.param .b32 param2;
	st.param.b32 	[param2], 219;
	.param .b64 param3;
	st.param.b64 	[param3], %rd30;
	.param .b64 param4;
	st.param.b64 	[param4], 1;
	call.uni 
	__assertfail, 
	(
	param0, 
	param1, 
	param2, 
	param3, 
	param4
	);
	} // callseq 257
$L__BB262_2:
	mov.u32 	%r9, %ctaid.x;
	mov.u32 	%r10, %ntid.y;
	mov.u32 	%r11, %tid.y;
	mad.lo.s32 	%r12, %r9, %r10, %r11;
	mov.u32 	%r13, %nctaid.x;
	mul.lo.s32 	%r4, %r13, %r10;
	cvt.s64.s32 	%rd148, %r12;
	setp.le.s64 	%p2, %rd23, %rd148;
	@%p2 bra 	$L__BB262_5;
	cvta.to.global.u64 	%rd6, %rd13;
	cvta.to.global.u64 	%rd7, %rd14;
	mov.u32 	%r14, %tid.x;
	cvt.u64.u32 	%rd8, %r14;
	cvta.to.global.u64 	%rd9, %rd21;
	cvt.s64.s32 	%rd10, %r4;
$L__BB262_4:
	setp.eq.s64 	%p3, %rd16, 1;
	setp.eq.s64 	%p4, %rd15, 1;
	mad.lo.s64 	%rd31, %rd20, %rd148, %rd8;
	cvt.u32.u64 	%r15, %rd31;
	div.s32 	%r16, %r15, %r5;
	mul.lo.s32 	%r17, %r16, %r5;
	sub.s32 	%r18, %r15, %r17;
	selp.b32 	%r19, 0, %r16, %p4;
	selp.b32 	%r20, 0, %r18, %p3;
	mul.lo.s32 	%r21, %r7, %r19;
	mad.lo.s32 	%r22, %r8, %r20, %r21;
	shl.b64 	%rd32, %rd31, 32;
	shr.s64 	%rd33, %rd32, 30;
	add.s64 	%rd34, %rd6, %rd33;
	ld.global.f32 	%f5, [%rd34];
	cvt.s64.s32 	%rd35, %r22;
	add.s64 	%rd36, %rd7, %rd35;
	ld.global.u8 	%rs1, [%rd36];
	setp.eq.s16 	%p5, %rs1, 0;
	mul.f32 	%f6, %f5, %f4;
	selp.f32 	%f7, %f3, %f6, %p5;
	max.f32 	%f8, %f7, 0fFF800000;
	add.s64 	%rd37, %rd31, 32;
	cvt.u32.u64 	%r23, %rd37;
	div.s32 	%r24, %r23, %r5;
	mul.lo.s32 	%r25, %r24, %r5;
	sub.s32 	%r26, %r23, %r25;
	selp.b32 	%r27, 0, %r24, %p4;
	selp.b32 	%r28, 0, %r26, %p3;
	mul.lo.s32 	%r29, %r7, %r27;
	mad.lo.s32 	%r30, %r8, %r28, %r29;
	shl.b64 	%rd38, %rd37, 32;
	shr.s64 	%rd39, %rd38, 30;
	add.s64 	%rd40, %rd6, %rd39;
	ld.global.f32 	%f9, [%rd40];
	cvt.s64.s32 	%rd41, %r30;
	add.s64 	%rd42, %rd7, %rd41;
	ld.global.u8 	%rs2, [%rd42];
	setp.eq.s16 	%p6, %rs2, 0;
	mul.f32 	%f10, %f9, %f4;
	selp.f32 	%f11, %f3, %f10, %p6;
	max.f32 	%f12, %f8, %f11;
	add.s64 	%rd43, %rd31, 64;
	cvt.u32.u64 	%r31, %rd43;
	div.s32 	%r32, %r31, %r5;
	mul.lo.s32 	%r33, %r32, %r5;
	sub.s32 	%r34, %r31, %r33;
	selp.b32 	%r35, 0, %r32, %p4;
	selp.b32 	%r36, 0, %r34, %p3;
	mul.lo.s32 	%r37, %r7, %r35;
	mad.lo.s32 	%r38, %r8, %r36, %r37;
	shl.b64 	%rd44, %rd43, 32;
	shr.s64 	%rd45, %rd44, 30;
	add.s64 	%rd46, %rd6, %rd45;
	ld.global.f32 	%f13, [%rd46];
	cvt.s64.s32 	%rd47, %r38;
	add.s64 	%rd48, %rd7, %rd47;
	ld.global.u8 	%rs3, [%rd48];
	setp.eq.s16 	%p7, %rs3, 0;
	mul.f32 	%f14, %f13, %f4;
	selp.f32 	%f15, %f3, %f14, %p7;
	max.f32 	%f16, %f12, %f15;
	add.s64 	%rd49, %rd31, 96;
	cvt.u32.u64 	%r39, %rd49;
	div.s32 	%r40, %r39, %r5;
	mul.lo.s32 	%r41, %r40, %r5;
	sub.s32 	%r42, %r39, %r41;
	selp.b32 	%r43, 0, %r40, %p4;
	selp.b32 	%r44, 0, %r42, %p3;
	mul.lo.s32 	%r45, %r7, %r43;
	mad.lo.s32 	%r46, %r8, %r44, %r45;
	shl.b64 	%rd50, %rd49, 32;
	shr.s64 	%rd51, %rd50, 30;
	add.s64 	%rd52, %rd6, %rd51;
	ld.global.f32 	%f17, [%rd52];
	cvt.s64.s32 	%rd53, %r46;
	add.s64 	%rd54, %rd7, %rd53;
	ld.global.u8 	%rs4, [%rd54];
	setp.eq.s16 	%p8, %rs4, 0;
	mul.f32 	%f18, %f17, %f4;
	selp.f32 	%f19, %f3, %f18, %p8;
	max.f32 	%f20, %f16, %f19;
	add.s64 	%rd55, %rd31, 128;
	cvt.u32.u64 	%r47, %rd55;
	div.s32 	%r48, %r47, %r5;
	mul.lo.s32 	%r49, %r48, %r5;
	sub.s32 	%r50, %r47, %r49;
	selp.b32 	%r51, 0, %r48, %p4;
	selp.b32 	%r52, 0, %r50, %p3;
	mul.lo.s32 	%r53, %r7, %r51;
	mad.lo.s32 	%r54, %r8, %r52, %r53;
	shl.b64 	%rd56, %rd55, 32;
	shr.s64 	%rd57, %rd56, 30;
	add.s64 	%rd58, %rd6, %rd57;
	ld.global.f32 	%f21, [%rd58];
	cvt.s64.s32 	%rd59, %r54;
	add.s64 	%rd60, %rd7, %rd59;
	ld.global.u8 	%rs5, [%rd60];
	setp.eq.s16 	%p9, %rs5, 0;
	mul.f32 	%f22, %f21, %f4;
	selp.f32 	%f23, %f3, %f22, %p9;
	max.f32 	%f24, %f20, %f23;
	add.s64 	%rd61, %rd31, 160;
	cvt.u32.u64 	%r55, %rd61;
	div.s32 	%r56, %r55, %r5;
	mul.lo.s32 	%r57, %r56, %r5;
	sub.s32 	%r58, %r55, %r57;
	selp.b32 	%r59, 0, %r56, %p4;
	selp.b32 	%r60, 0, %r58, %p3;
	mul.lo.s32 	%r61, %r7, %r59;
	mad.lo.s32 	%r62, %r8, %r60, %r61;
	shl.b64 	%rd62, %rd61, 32;
	shr.s64 	%rd63, %rd62, 30;
	add.s64 	%rd64, %rd6, %rd63;
	ld.global.f32 	%f25, [%rd64];
	cvt.s64.s32 	%rd65, %r62;
	add.s64 	%rd66, %rd7, %rd65;
	ld.global.u8 	%rs6, [%rd66];
	setp.eq.s16 	%p10, %rs6, 0;
	mul.f32 	%f26, %f25, %f4;
	selp.f32 	%f27, %f3, %f26, %p10;
	max.f32 	%f28, %f24, %f27;
	add.s64 	%rd67, %rd31, 192;
	cvt.u32.u64 	%r63, %rd67;
	div.s32 	%r64, %r63, %r5;
	mul.lo.s32 	%r65, %r64, %r5;
	sub.s32 	%r66, %r63, %r65;
	selp.b32 	%r67, 0, %r64, %p4;
	selp.b32 	%r68, 0, %r66, %p3;
	mul.lo.s32 	%r69, %r7, %r67;
	mad.lo.s32 	%r70, %r8, %r68, %r69;
	shl.b64 	%rd68, %rd67, 32;
	shr.s64 	%rd69, %rd68, 30;
	add.s64 	%rd70, %rd6, %rd69;
	ld.global.f32 	%f29, [%rd70];
	cvt.s64.s32 	%rd71, %r70;
	add.s64 	%rd72, %rd7, %rd71;
	ld.global.u8 	%rs7, [%rd72];
	setp.eq.s16 	%p11, %rs7, 0;
	mul.f32 	%f30, %f29, %f4;
	selp.f32 	%f31, %f3, %f30, %p11;
	max.f32 	%f32, %f28, %f31;
	add.s64 	%rd73, %rd31, 224;
	cvt.u32.u64 	%r71, %rd73;
	div.s32 	%r72, %r71, %r5;
	mul.lo.s32 	%r73, %r72, %r5;
	sub.s32 	%r74, %r71, %r73;
	selp.b32 	%r75, 0, %r72, %p4;
	selp.b32 	%r76, 0, %r74, %p3;
	mul.lo.s32 	%r77, %r7, %r75;
	mad.lo.s32 	%r78, %r8, %r76, %r77;
	shl.b64 	%rd74, %rd73, 32;
	shr.s64 	%rd75, %rd74, 30;
	add.s64 	%rd76, %rd6, %rd75;
	ld.global.f32 	%f33, [%rd76];
	cvt.s64.s32 	%rd77, %r78;
	add.s64 	%rd78, %rd7, %rd77;
	ld.global.u8 	%rs8, [%rd78];
	setp.eq.s16 	%p12, %rs8, 0;
	mul.f32 	%f34, %f33, %f4;
	selp.f32 	%f35, %f3, %f34, %p12;
	max.f32 	%f36, %f32, %f35;
	add.s64 	%rd79, %rd31, 256;
	cvt.u32.u64 	%r79, %rd79;
	div.s32 	%r80, %r79, %r5;
	mul.lo.s32 	%r81, %r80, %r5;
	sub.s32 	%r82, %r79, %r81;
	selp.b32 	%r83, 0, %r80, %p4;
	selp.b32 	%r84, 0, %r82, %p3;
	mul.lo.s32 	%r85, %r7, %r83;
	mad.lo.s32 	%r86, %r8, %r84, %r85;
	shl.b64 	%rd80, %rd79, 32;
	shr.s64 	%rd81, %rd80, 30;
	add.s64 	%rd82, %rd6, %rd81;
	ld.global.f32 	%f37, [%rd82];
	cvt.s64.s32 	%rd83, %r86;
	add.s64 	%rd84, %rd7, %rd83;
	ld.global.u8 	%rs9, [%rd84];
	setp.eq.s16 	%p13, %rs9, 0;
	mul.f32 	%f38, %f37, %f4;
	selp.f32 	%f39, %f3, %f38, %p13;
	max.f32 	%f40, %f36, %f39;
	add.s64 	%rd85, %rd31, 288;
	cvt.u32.u64 	%r87, %rd85;
	div.s32 	%r88, %r87, %r5;
	mul.lo.s32 	%r89, %r88, %r5;
	sub.s32 	%r90, %r87, %r89;
	selp.b32 	%r91, 0, %r88, %p4;
	selp.b32 	%r92, 0, %r90, %p3;
	mul.lo.s32 	%r93, %r7, %r91;
	mad.lo.s32 	%r94, %r8, %r92, %r93;
	shl.b64 	%rd86, %rd85, 32;
	shr.s64 	%rd87, %rd86, 30;
	add.s64 	%rd88, %rd6, %rd87;
	ld.global.f32 	%f41, [%rd88];
	cvt.s64.s32 	%rd89, %r94;
	add.s64 	%rd90, %rd7, %rd89;
	ld.global.u8 	%rs10, [%rd90];
	setp.eq.s16 	%p14, %rs10, 0;
	mul.f32 	%f42, %f41, %f4;
	selp.f32 	%f43, %f3, %f42, %p14;
	max.f32 	%f44, %f40, %f43;
	add.s64 	%rd91, %rd31, 320;
	cvt.u32.u64 	%r95, %rd91;
	div.s32 	%r96, %r95, %r5;
	mul.lo.s32 	%r97, %r96, %r5;
	sub.s32 	%r98, %r95, %r97;
	selp.b32 	%r99, 0, %r96, %p4;
	selp.b32 	%r100, 0, %r98, %p3;
	mul.lo.s32 	%r101, %r7, %r99;
	mad.lo.s32 	%r102, %r8, %r100, %r101;
	shl.b64 	%rd92, %rd91, 32;
	shr.s64 	%rd93, %rd92, 30;
	add.s64 	%rd94, %rd6, %rd93;
	ld.global.f32 	%f45, [%rd94];
	cvt.s64.s32 	%rd95, %r102;
	add.s64 	%rd96, %rd7, %rd95;
	ld.global.u8 	%rs11, [%rd96];
	setp.eq.s16 	%p15, %rs11, 0;
	mul.f32 	%f46, %f45, %f4;
	selp.f32 	%f47, %f3, %f46, %p15;
	max.f32 	%f48, %f44, %f47;
	add.s64 	%rd97, %rd31, 352;
	cvt.u32.u64 	%r103, %rd97;
	div.s32 	%r104, %r103, %r5;
	mul.lo.s32 	%r105, %r104, %r5;
	sub.s32 	%r106, %r103, %r105;
	selp.b32 	%r107, 0, %r104, %p4;
	selp.b32 	%r108, 0, %r106, %p3;
	mul.lo.s32 	%r109, %r7, %r107;
	mad.lo.s32 	%r110, %r8, %r108, %r109;
	shl.b64 	%rd98, %rd97, 32;
	shr.s64 	%rd99, %rd98, 30;
	add.s64 	%rd100, %rd6, %rd99;
	ld.global.f32 	%f49, [%rd100];
	cvt.s64.s32 	%rd101, %r110;
	add.s64 	%rd102, %rd7, %rd101;
	ld.global.u8 	%rs12, [%rd102];
	setp.eq.s16 	%p16, %rs12, 0;
	mul.f32 	%f50, %f49, %f4;
	selp.f32 	%f51, %f3, %f50, %p16;
	max.f32 	%f52, %f48, %f51;
	add.s64 	%rd103, %rd31, 384;
	cvt.u32.u64 	%r111, %rd103;
	div.s32 	%r112, %r111, %r5;
	mul.lo.s32 	%r113, %r112, %r5;
	sub.s32 	%r114, %r111, %r113;
	selp.b32 	%r115, 0, %r112, %p4;
	selp.b32 	%r116, 0, %r114, %p3;
	mul.lo.s32 	%r117, %r7, %r115;
	mad.lo.s32 	%r118, %r8, %r116, %r117;
	shl.b64 	%rd104, %rd103, 32;
	shr.s64 	%rd105, %rd104, 30;
	add.s64 	%rd106, %rd6, %rd105;
	ld.global.f32 	%f53, [%rd106];
	cvt.s64.s32 	%rd107, %r118;
	add.s64 	%rd108, %rd7, %rd107;
	ld.global.u8 	%rs13, [%rd108];
	setp.eq.s16 	%p17, %rs13, 0;
	mul.f32 	%f54, %f53, %f4;
	selp.f32 	%f55, %f3, %f54, %p17;
	max.f32 	%f56, %f52, %f55;
	add.s64 	%rd109, %rd31, 416;
	cvt.u32.u64 	%r119, %rd109;
	div.s32 	%r120, %r119, %r5;
	mul.lo.s32 	%r121, %r120, %r5;
	sub.s32 	%r122, %r119, %r121;
	selp.b32 	%r123, 0, %r120, %p4;
	selp.b32 	%r124, 0, %r122, %p3;
	mul.lo.s32 	%r125, %r7, %r123;
	mad.lo.s32 	%r126, %r8, %r124, %r125;
	shl.b64 	%rd110, %rd109, 32;
	shr.s64 	%rd111, %rd110, 30;
	add.s64 	%rd112, %rd6, %rd111;
	ld.global.f32 	%f57, [%rd112];
	cvt.s64.s32 	%rd113, %r126;
	add.s64 	%rd114, %rd7, %rd113;
	ld.global.u8 	%rs14, [%rd114];
	setp.eq.s16 	%p18, %rs14, 0;
	mul.f32 	%f58, %f57, %f4;
	selp.f32 	%f59, %f3, %f58, %p18;
	max.f32 	%f60, %f56, %f59;
	add.s64 	%rd115, %rd31, 448;
	cvt.u32.u64 	%r127, %rd115;
	div.s32 	%r128, %r127, %r5;
	mul.lo.s32 	%r129, %r128, %r5;
	sub.s32 	%r130, %r127, %r129;
	selp.b32 	%r131, 0, %r128, %p4;
	selp.b32 	%r132, 0, %r130, %p3;
	mul.lo.s32 	%r133, %r7, %r131;
	mad.lo.s32 	%r134, %r8, %r132, %r133;
	shl.b64 	%rd116, %rd115, 32;
	shr.s64 	%rd117, %rd116, 30;
	add.s64 	%rd118, %rd6, %rd117;
	ld.global.f32 	%f61, [%rd118];
	cvt.s64.s32 	%rd119, %r134;
	add.s64 	%rd120, %rd7, %rd119;
	ld.global.u8 	%rs15, [%rd120];
	setp.eq.s16 	%p19, %rs15, 0;
	mul.f32 	%f62, %f61, %f4;
	selp.f32 	%f63, %f3, %f62, %p19;
	max.f32 	%f64, %f60, %f63;
	add.s64 	%rd121, %rd31, 480;
	cvt.u32.u64 	%r135, %rd121;
	div.s32 	%r136, %r135, %r5;
	mul.lo.s32 	%r137, %r136, %r5;
	sub.s32 	%r138, %r135, %r137;
	selp.b32 	%r139, 0, %r136, %p4;
	selp.b32 	%r140, 0, %r138, %p3;
	mul.lo.s32 	%r141, %r7, %r139;
	mad.lo.s32 	%r142, %r8, %r140, %r141;
	shl.b64 	%rd122, %rd121, 32;
	shr.s64 	%rd123, %rd122, 30;
	add.s64 	%rd124, %rd6, %rd123;
	ld.global.f32 	%f65, [%rd124];
	cvt.s64.s32 	%rd125, %r142;
	add.s64 	%rd126, %rd7, %rd125;
	ld.global.u8 	%rs16, [%rd126];
	setp.eq.s16 	%p20, %rs16, 0;
	mul.f32 	%f66, %f65, %f4;
	selp.f32 	%f67, %f3, %f66, %p20;
	max.f32 	%f68, %f64, %f67;
	add.s64 	%rd127, %rd31, 512;
	cvt.u32.u64 	%r143, %rd127;
	div.s32 	%r144, %r143, %r5;
	mul.lo.s32 	%r145, %r144, %r5;
	sub.s32 	%r146, %r143, %r145;
	selp.b32 	%r147, 0, %r144, %p4;
	selp.b32 	%r148, 0, %r146, %p3;
	mul.lo.s32 	%r149, %r7, %r147;
	mad.lo.s32 	%r150, %r8, %r148, %r149;
	shl.b64 	%rd128, %rd127, 32;
	shr.s64 	%rd129, %rd128, 30;
	add.s64 	%rd130, %rd6, %rd129;
	ld.global.f32 	%f69, [%rd130];
	cvt.s64.s32 	%rd131, %r150;
	add.s64 	%rd132, %rd7, %rd131;
	ld.global.u8 	%rs17, [%rd132];
	setp.eq.s16 	%p21, %rs17, 0;
	mul.f32 	%f70, %f69, %f4;
	selp.f32 	%f71, %f3, %f70, %p21;
	max.f32 	%f72, %f68, %f71;
	add.s64 	%rd133, %rd31, 544;
	cvt.u32.u64 	%r151, %rd133;
	div.s32 	%r152, %r151, %r5;
	mul.lo.s32 	%r153, %r152, %r5;
	sub.s32 	%r154, %r151, %r153;
	selp.b32 	%r155, 0, %r152, %p4;
	selp.b32 	%r156, 0, %r154, %p3;
	mul.lo.s32 	%r157, %r7, %r155;
	mad.lo.s32 	%r158, %r8, %r156, %r157;
	shl.b64 	%rd134, %rd133, 32;
	shr.s64 	%rd135, %rd134, 30;
	add.s64 	%rd136, %rd6, %rd135;
	ld.global.f32 	%f73, [%rd136];
	cvt.s64.s32 	%rd137, %r158;
	add.s64 	%rd138, %rd7, %rd137;
	ld.global.u8 	%rs18, [%rd138];
	setp.eq.s16 	%p22, %rs18, 0;
	mul.f32 	%f74, %f73, %f4;
	selp.f32 	%f75, %f3, %f74, %p22;
	max.f32 	%f76, %f72, %f75;
	add.s64 	%rd139, %rd31, 576;
	cvt.u32.u64 	%r159, %rd139;
	div.s32 	%r160, %r159, %r5;
	mul.lo.s32 	%r161, %r160, %r5;
	sub.s32 	%r162, %r159, %r161;
	selp.b32 	%r163, 0, %r160, %p4;
	selp.b32 	%r164, 0, %r162, %p3;
	mul.lo.s32 	%r165, %r7, %r163;
	mad.lo.s32 	%r166, %r8, %r164, %r165;
	shl.b64 	%rd140, %rd139, 32;
	shr.s64 	%rd141, %rd140, 30;
	add.s64 	%rd142, %rd6, %rd141;
	ld.global.f32 	%f77, [%rd142];
	cvt.s64.s32 	%rd143, %r166;
	add.s64 	%rd144, %rd7, %rd143;
	ld.global.u8 	%rs19, [%rd144];
	setp.eq.s16 	%p23, %rs19, 0;
	mul.f32 	%f78, %f77, %f4;
	selp.f32 	%f79, %f3, %f78, %p23;
	max.f32 	%f80, %f76, %f79;
	mov.b32 	%r167, %f80;
	shfl.sync.bfly.b32	%r168|%p24, %r167, 16, 31, -1;
	mov.b32 	%f81, %r168;
	max.f32 	%f82, %f80, %f81;
	mov.b32 	%r169, %f82;
	shfl.sync.bfly.b32	%r170|%p25, %r169, 8, 31, -1;
	mov.b32 	%f83, %r170;
	max.f32 	%f84, %f82, %f83;
	mov.b32 	%r171, %f84;
	shfl.sync.bfly.b32	%r172|%p26, %r171, 4, 31, -1;
	mov.b32 	%f85, %r172;
	max.f32 	%f86, %f84, %f85;
	mov.b32 	%r173, %f86;
	shfl.sync.bfly.b32	%r174|%p27, %r173, 2, 31, -1;
	mov.b32 	%f87, %r174;
	max.f32 	%f88, %f86, %f87;
	mov.b32 	%r175, %f88;
	shfl.sync.bfly.b32	%r176|%p28, %r175, 1, 31, -1;
	mov.b32 	%f89, %r176;
	max.f32 	%f90, %f88, %f89;
	sub.f32 	%f91, %f7, %f90;
	fma.rn.f32 	%f92, %f91, 0f3BBB989D, 0f3F000000;
	cvt.sat.f32.f32 	%f93, %f92;
	mov.f32 	%f94, 0f4B400001;
	mov.f32 	%f95, 0f437C0000;
	fma.rm.f32 	%f96, %f93, %f95, %f94;
	add.f32 	%f97, %f96, 0fCB40007F;
	neg.f32 	%f98, %f97;
	fma.rn.f32 	%f99, %f91, 0f3FB8AA3B, %f98;
	fma.rn.f32 	%f100, %f91, 0f32A57060, %f99;
	mov.b32 	%r177, %f96;
	shl.b32 	%r178, %r177, 23;
	mov.b32 	%f101, %r178;
	ex2.approx.ftz.f32 	%f102, %f100;
	mul.f32 	%f103, %f102, %f101;
	add.f32 	%f104, %f103, 0f00000000;
	sub.f32 	%f105, %f11, %f90;
	fma.rn.f32 	%f106, %f105, 0f3BBB989D, 0f3F000000;
	cvt.sat.f32.f32 	%f107, %f106;
	fma.rm.f32 	%f108, %f107, %f95, %f94;
	add.f32 	%f109, %f108, 0fCB40007F;
	neg.f32 	%f110, %f109;
	fma.rn.f32 	%f111, %f105, 0f3FB8AA3B, %f110;
	fma.rn.f32 	%f112, %f105, 0f32A57060, %f111;
	mov.b32 	%r179, %f108;
	shl.b32 	%r180, %r179, 23;
	mov.b32 	%f113, %r180;
	ex2.approx.ftz.f32 	%f114, %f112;
	mul.f32 	%f115, %f114, %f113;
	add.f32 	%f116, %f104, %f115;
	sub.f32 	%f117, %f15, %f90;
	fma.rn.f32 	%f118, %f117, 0f3BBB989D, 0f3F000000;
	cvt.sat.f32.f32 	%f119, %f118;
	fma.rm.f32 	%f120, %f119, %f95, %f94;
	add.f32 	%f121, %f120, 0fCB40007F;
	neg.f32 	%f122, %f121;
	fma.rn.f32 	%f123, %f117, 0f3FB8AA3B, %f122;
	fma.rn.f32 	%f124, %f117, 0f32A57060, %f123;
	mov.b32 	%r181, %f120;
	shl.b32 	%r182, %r181, 23;
	mov.b32 	%f125, %r182;
	ex2.approx.ftz.f32 	%f126, %f124;
	mul.f32 	%f127, %f126, %f125;
	add.f32 	%f128, %f116, %f127;
	sub.f32 	%f129, %f19, %f90;
	fma.rn.f32 	%f130, %f129, 0f3BBB989D, 0f3F000000;
	cvt.sat.f32.f32 	%f131, %f130;
	fma.rm.f32 	%f132, %f131, %f95, %f94;
	add.f32 	%f133, %f132, 0fCB40007F;
	neg.f32 	%f134, %f133;
	fma.rn.f32 	%f135, %f129, 0f3FB8AA3B, %f134;
	fma.rn.f32 	%f136, %f129, 0f32A57060, %f135;
	mov.b32 	%r183, %f132;
	shl.b32 	%r184, %r183, 23;
	mov.b32 	%f137, %r184;
	ex2.approx.ftz.f32 	%f138, %f136;
	mul.f32 	%f139, %f138, %f137;
	add.f32 	%f140, %f128, %f139;
	sub.f32 	%f141, %f23, %f90;
	fma.rn.f32 	%f142, %f141, 0f3BBB989D, 0f3F000000;
	cvt.sat.f32.f32 	%f143, %f142;
	fma.rm.f32 	%f144, %f143, %f95, %f94;
	add.f32 	%f145, %f144, 0fCB40007F;
	neg.f32 	%f146, %f145;
	fma.rn.f32 	%f147, %f141, 0f3FB8AA3B, %f146;
	fma.rn.f32 	%f148, %f141, 0f32A57060, %f147;
	mov.b32 	%r185, %f144;
	shl.b32 	%r186, %r185, 23;
	mov.b32 	%f149, %r186;
	ex2.approx.ftz.f32 	%f150, %f148;
	mul.f32 	%f151, %f150, %f149;
	add.f32 	%f152, %f140, %f151;
	sub.f32 	%f153, %f27, %f90;
	fma.rn.f32 	%f154, %f153, 0f3BBB989D, 0f3F000000;
	cvt.sat.f32.f32 	%f155, %f154;
	fma.rm.f32 	%f156, %f155, %f95, %f94;
	add.f32 	%f157, %f156, 0fCB40007F;
	neg.f32 	%f158, %f157;
	fma.rn.f32 	%f159, %f153, 0f3FB8AA3B, %f158;
	fma.rn.f32 	%f160, %f153, 0f32A57060, %f159;
	mov.b32 	%r187, %f156;
	shl.b32 	%r188, %r187, 23;
	mov.b32 	%f161, %r188;
	ex2.approx.ftz.f32 	%f162, %f160;
	mul.f32 	%f163, %f162, %f161;
	add.f32 	%f164, %f152, %f163;
	sub.f32 	%f165, %f31, %f90;
	fma.rn.f32 	%f166, %f165, 0f3BBB989D, 0f3F000000;
	cvt.sat.f32.f32 	%f167, %f166;
	fma.rm.f32 	%f168, %f167, %f95, %f94;
	add.f32 	%f169, %f168, 0fCB40007F;
	neg.f32 	%f170, %f169;
	fma.rn.f32 	%f171, %f165, 0f3FB8AA3B, %f170;
	fma.rn.f32 	%f172, %f165, 0f32A57060, %f171;
	mov.b32 	%r189, %f168;
	shl.b32 	%r190, %r189, 23;
	mov.b32 	%f173, %r190;
	ex2.approx.ftz.f32 	%f174, %f172;
	mul.f32 	%f175, %f174, %f173;
	add.f32 	%f176, %f164, %f175;
	sub.f32 	%f177, %f35, %f90;
	fma.rn.f32 	%f178, %f177, 0f3BBB989D, 0f3F000000;
	cvt.sat.f32.f32 	%f179, %f178;
	fma.rm.f32 	%f180, %f179, %f95, %f94;
	add.f32 	%f181, %f180, 0fCB40007F;
	neg.f32 	%f182, %f181;
	fma.rn.f32 	%f183, %f177, 0f3FB8AA3B, %f182;
	fma.rn.f32 	%f184, %f177, 0f32A57060, %f183;
	mov.b32 	%r191, %f180;
	shl.b32 	%r192, %r191, 23;
	mov.b32 	%f185, %r192;
	ex2.approx.ftz.f32 	%f186, %f184;
	mul.f32 	%f187, %f186, %f185;
	add.f32 	%f188, %f176, %f187;
	sub.f32 	%f189, %f39, %f90;
	fma.rn.f32 	%f190, %f189, 0f3BBB989D, 0f3F000000;
	cvt.sat.f32.f32 	%f191, %f190;
	fma.rm.f32 	%f192, %f191, %f95, %f94;
	add.f32 	%f193, %f192, 0fCB40007F;
	neg.f32 	%f194, %f193;
	fma.rn.f32 	%f195, %f189, 0f3FB8AA3B, %f194;
	fma.rn.f32 	%f196, %f189, 0f32A57060, %f195;
	mov.b32 	%r193, %f192;
	shl.b32 	%r194, %r193, 23;
	mov.b32 	%f197, %r194;
	ex2.approx.ftz.f32 	%f198, %f196;
	mul.f32 	%f199, %f198, %f197;
	add.f32 	%f200, %f188, %f199;
	sub.f32 	%f201, %f43, %f90;
	fma.rn.f32 	%f202, %f201, 0f3BBB989D, 0f3F000000;
	cvt.sat.f32.f32 	%f203, %f202;
	fma.rm.f32 	%f204, %f203, %f95, %f94;
	add.f32 	%f205, %f204, 0fCB40007F;
	neg.f32 	%f206, %f205;
	fma.rn.f32 	%f207, %f201, 0f3FB8AA3B, %f206;
	fma.rn.f32 	%f208, %f201, 0f32A57060, %f207;
	mov.b32 	%r195, %f204;
	shl.b32 	%r196, %r195, 23;
	mov.b32 	%f209, %r196;
	ex2.approx.ftz.f32 	%f210, %f208;
	mul.f32 	%f211, %f210, %f209;
	add.f32 	%f212, %f200, %f211;
	sub.f32 	%f213, %f47, %f90;
	fma.rn.f32 	%f214, %f213, 0f3BBB989D, 0f3F000000;
	cvt.sat.f32.f32 	%f215, %f214;
	fma.rm.f32 	%f216, %f215, %f95, %f94;
	add.f32 	%f217, %f216, 0fCB40007F;
	neg.f32 	%f218, %f217;
	fma.rn.f32 	%f219, %f213, 0f3FB8AA3B, %f218;
	fma.rn.f32 	%f220, %f213, 0f32A57060, %f219;
	mov.b32 	%r197, %f216;
	shl.b32 	%r198, %r197, 23;
	mov.b32 	%f221, %r198;
	ex2.approx.ftz.f32 	%f222, %f220;
	mul.f32 	%f223, %f222, %f221;
	add.f32 	%f224, %f212, %f223;
	sub.f32 	%f225, %f51, %f90;
	fma.rn.f32 	%f226, %f225, 0f3BBB989D, 0f3F000000;
	cvt.sat.f32.f32 	%f227, %f226;
	fma.rm.f32 	%f228, %f227, %f95, %f94;
	add.f32 	%f229, %f228, 0fCB40007F;
	neg.f32 	%f230, %f229;
	fma.rn.f32 	%f231, %f225, 0f3FB8AA3B, %f230;
	fma.rn.f32 	%f232, %f225, 0f32A57060, %f231;
	mov.b32 	%r199, %f228;
	shl.b32 	%r200, %r199, 23;
	mov.b32 	%f233, %r200;
	ex2.approx.ftz.f32 	%f234, %f232;
	mul.f32 	%f235, %f234, %f233;
	add.f32 	%f236, %f224, %f235;
	sub.f32 	%f237, %f55, %f90;
	fma.rn.f32 	%f238, %f237, 0f3BBB989D, 0f3F000000;
	cvt.sat.f32.f32 	%f239, %f238;
	fma.rm.f32 	%f240, %f239, %f95, %f94;
	add.f32 	%f241, %f240, 0fCB40007F;
	neg.f32 	%f242, %f241;
	fma.rn.f32 	%f243, %f237, 0f3FB8AA3B, %f242;
	fma.rn.f32 	%f244, %f237, 0f32A57060, %f243;
	mov.b32 	%r201, %f240;
	shl.b32 	%r202, %r201, 23;
	mov.b32 	%f245, %r202;
	ex2.approx.ftz.f32 	%f246, %f244;
	mul.f32 	%f247, %f246, %f245;
	add.f32 	%f248, %f236, %f247;
	sub.f32 	%f249, %f59, %f90;
	fma.rn.f32 	%f250, %f249, 0f3BBB989D, 0f3F000000;
	cvt.sat.f32.f32 	%f251, %f250;
	fma.rm.f32 	%f252, %f251, %f95, %f94;
	add.f32 	%f253, %f252, 0fCB40007F;
	neg.f32 	%f254, %f253;
	fma.rn.f32 	%f255, %f249, 0f3FB8AA3B, %f254;
	fma.rn.f32 	%f256, %f249, 0f32A57060, %f255;
	mov.b32 	%r203, %f252;
	shl.b32 	%r204, %r203, 23;
	mov.b32 	%f257, %r204;
	ex2.approx.ftz.f32 	%f258, %f256;
	mul.f32 	%f259, %f258, %f257;
	add.f32 	%f260, %f248, %f259;
	sub.f32 	%f261, %f63, %f90;
	fma.rn.f32 	%f262, %f261, 0f3BBB989D, 0f3F000000;
	cvt.sat.f32.f32 	%f263, %f262;
	fma.rm.f32 	%f264, %f263, %f95, %f94;
	add.f32 	%f265, %f264, 0fCB40007F;
	neg.f32 	%f266, %f265;
	fma.rn.f32 	%f267, %f261, 0f3FB8AA3B, %f266;
	fma.rn.f32 	%f268, %f261, 0f32A57060, %f267;
	mov.b32 	%r205, %f264;
	shl.b32 	%r206, %r205, 23;
	mov.b32 	%f269, %r206;
	ex2.approx.ftz.f32 	%f270, %f268;
	mul.f32 	%f271, %f270, %f269;
	add.f32 	%f272, %f260, %f271;
	sub.f32 	%f273, %f67, %f90;
	fma.rn.f32 	%f274, %f273, 0f3BBB989D, 0f3F000000;
	cvt.sat.f32.f32 	%f275, %f274;
	fma.rm.f32 	%f276, %f275, %f95, %f94;
	add.f32 	%f277, %f276, 0fCB40007F;
	neg.f32 	%f278, %f277;
	fma.rn.f32 	%f279, %f273, 0f3FB8AA3B, %f278;
	fma.rn.f32 	%f280, %f273, 0f32A57060, %f279;
	mov.b32 	%r207, %f276;
	shl.b32 	%r208, %r207, 23;
	mov.b32 	%f281, %r208;
	ex2.approx.ftz.f32 	%f282, %f280;
	mul.f32 	%f283, %f282, %f281;
	add.f32 	%f284, %f272, %f283;
	sub.f32 	%f285, %f71, %f90;
	fma.rn.f32 	%f286, %f285, 0f3BBB989D, 0f3F000000;
	cvt.sat.f32.f32 	%f287, %f286;
	fma.rm.f32 	%f288, %f287, %f95, %f94;
	add.f32 	%f289, %f288, 0fCB40007F;
	neg.f32 	%f290, %f289;
	fma.rn.f32 	%f291, %f285, 0f3FB8AA3B, %f290;
	fma.rn.f32 	%f292, %f285, 0f32A57060, %f291;
	mov.b32 	%r209, %f288;
	shl.b32 	%r210, %r209, 23;
	mov.b32 	%f293, %r210;
	ex2.approx.ftz.f32 	%f294, %f292;
	mul.f32 	%f295, %f294, %f293;
	add.f32 	%f296, %f284, %f295;
	sub.f32 	%f297, %f75, %f90;
	fma.rn.f32 	%f298, %f297, 0f3BBB989D, 0f3F000000;
	cvt.sat.f32.f32 	%f299, %f298;
	fma.rm.f32 	%f300, %f299, %f95, %f94;
	add.f32 	%f301, %f300, 0fCB40007F;
	neg.f32 	%f302, %f301;
	fma.rn.f32 	%f303, %f297, 0f3FB8AA3B, %f302;
	fma.rn.f32 	%f304, %f297, 0f32A57060, %f303;
	mov.b32 	%r211, %f300;
	shl.b32 	%r212, %r211, 23;
	mov.b32 	%f305, %r212;
	ex2.approx.ftz.f32 	%f306, %f304;
	mul.f32 	%f307, %f306, %f305;
	add.f32 	%f308, %f296, %f307;
	sub.f32 	%f309, %f79, %f90;
	fma.rn.f32 	%f310, %f309, 0f3BBB989D, 0f3F000000;
	cvt.sat.f32.f32 	%f311, %f310;
	fma.rm.f32 	%f312, %f311, %f95, %f94;
	add.f32 	%f313, %f312, 0fCB40007F;
	neg.f32 	%f314, %f313;
	fma.rn.f32 	%f315, %f309, 0f3FB8AA3B, %f314;
	fma.rn.f32 	%f316, %f309, 0f32A57060, %f315;
	mov.b32 	%r213, %f312;
	shl.b32 	%r214, %r213, 23;
	mov.b32 	%f317, %r214;
	ex2.approx.ftz.f32 	%f318, %f316;
	mul.f32 	%f319, %f318, %f317;
	add.f32 	%f320, %f308, %f319;
	mov.b32 	%r215, %f320;
	shfl.sync.bfly.b32	%r216|%p29, %r215, 16, 31, -1;
	mov.b32 	%f321, %r216;
	add.f32 	%f322, %f320, %f321;
	mov.b32 	%r217, %f322;
	shfl.sync.bfly.b32	%r218|%p30, %r217, 8, 31, -1;
	mov.b32 	%f323, %r218;
	add.f32 	%f324, %f322, %f323;
	mov.b32 	%r219, %f324;
	shfl.sync.bfly.b32	%r220|%p31, %r219, 4, 31, -1;
	mov.b32 	%f325, %r220;
	add.f32 	%f326, %f324, %f325;
	mov.b32 	%r221, %f326;
	shfl.sync.bfly.b32	%r222|%p32, %r221, 2, 31, -1;
	mov.b32 	%f327, %r222;
	add.f32 	%f328, %f326, %f327;
	mov.b32 	%r223, %f328;
	shfl.sync.bfly.b32	%r224|%p33, %r223, 1, 31, -1;
	mov.b32 	%f329, %r224;
	add.f32 	%f330, %f328, %f329;
	div.rn.f32 	%f331, %f103, %f330;
	div.rn.f32 	%f332, %f115, %f330;
	div.rn.f32 	%f333, %f127, %f330;
	div.rn.f32 	%f334, %f139, %f330;
	div.rn.f32 	%f335, %f151, %f330;
	div.rn.f32 	%f336, %f163, %f330;
	div.rn.f32 	%f337, %f175, %f330;
	div.rn.f32 	%f338, %f187, %f330;
	div.rn.f32 	%f339, %f199, %f330;
	div.rn.f32 	%f340, %f211, %f330;
	div.rn.f32 	%f341, %f223, %f330;
	div.rn.f32 	%f342, %f235, %f330;
	div.rn.f32 	%f343, %f247, %f330;
	div.rn.f32 	%f344, %f259, %f330;
	div.rn.f32 	%f345, %f271, %f330;
	div.rn.f32 	%f346, %f283, %f330;
	div.rn.f32 	%f347, %f295, %f330;
	div.rn.f32 	%f348, %f307, %f330;
	div.rn.f32 	%f349, %f319, %f330;
	mad.lo.s64 	%rd145, %rd148, %rd22, %rd8;
	shl.b64 	%rd146, %rd145, 2;
	add.s64 	%rd147, %rd9, %rd146;
	st.global.f32 	[%rd147], %f331;
	st.global.f32 	[%rd147+128], %f332;
	st.global.f32 	[%rd147+256], %f333;
	st.global.f32 	[%rd147+384], %f334;
	st.global.f32 	[%rd147+512], %f335;
	st.global.f32 	[%rd147+640], %f336;
	st.global.f32 	[%rd147+768], %f337;
	st.global.f32 	[%rd147+896], %f338;
	st.global.f32 	[%rd147+1024], %f339;
	st.global.f32 	[%rd147+1152], %f340;
	st.global.f32 	[%rd147+1280], %f341;
	st.global.f32 	[%rd147+1408], %f342;
	st.global.f32 	[%rd147+1536], %f343;
	st.global.f32 	[%rd147+1664], %f344;
	st.global.f32 	[%rd147+1792], %f345;
	st.global.f32 	[%rd147+1920], %f346;
	st.global.f32 	[%rd147+2048], %f347;
	st.global.f32 	[%rd147+2176], %f348;
	st.global.f32 	[%rd147+2304], %f349;
	add.s64 	%rd148, %rd148, %rd10;
	setp.lt.s64 	%p34, %rd148, %rd23;
	@%p34 bra 	$L__BB262_4;
$L__BB262_5:
	ret;

}
	// .globl	_Z15SoftmaxWarpImplI22BroadcastScaleMaskLoadIffbLm2EiE11DirectStoreIffEfLi1ELi19ELi32ELi1ELb1EL9Algorithm0EEvT_T0_ll
.visible .entry _Z15SoftmaxWarpImplI22BroadcastScaleMaskLoadIffbLm2EiE11DirectStoreIffEfLi1ELi19ELi32ELi1ELb1EL9Algorithm0EEvT_T0_ll(
	.param .align 8 .b8 _Z15SoftmaxWarpImplI22BroadcastScaleMaskLoadIffbLm2EiE11DirectStoreIffEfLi1ELi19ELi32ELi1ELb1EL9Algorithm0EEvT_T0_ll_param_0[88],
	.param .align 8 .b8 _Z15SoftmaxWarpImplI22BroadcastScaleMaskLoadIffbLm2EiE11DirectStoreIffEfLi1ELi19ELi32ELi1ELb1EL9Algorithm0EEvT_T0_ll_param_1[16],
	.param .u64 _Z15SoftmaxWarpImplI22BroadcastScaleMaskLoadIffbLm2EiE11DirectStoreIffEfLi1ELi19ELi32ELi1ELb1EL9Algorithm0EEvT_T0_ll_param_2,
	.param .u64 _Z15SoftmaxWarpImplI22BroadcastScaleMaskLoadIffbLm2EiE11DirectStoreIffEfLi1ELi19ELi32ELi1ELb1EL9Algorithm0EEvT_T0_ll_param_3
)
{
	.reg .pred 	%p<109>;
	.reg .b16 	%rs<20>;
	.reg .b32 	%r<246>;
	.reg .b32 	%f<445>;
	.reg .b64 	%rd<169>;

	ld.param.u64 	%rd38, [_Z15SoftmaxWarpImplI22BroadcastScaleMaskLoadIffbLm2EiE11DirectStoreIffEfLi1ELi19ELi32ELi1ELb1EL9Algorithm0EEvT_T0_ll_param_1+8];
	ld.param.u64 	%rd37, [_Z15SoftmaxWarpImplI22BroadcastScaleMaskLoadIffbLm2EiE11DirectStoreIffEfLi1ELi19ELi32ELi1ELb1EL9Algorithm0EEvT_T0_ll_param_1];
	ld.param.v2.f32 	{%f98, %f99}, [_Z15SoftmaxWarpImplI22BroadcastScaleMaskLoadIffbLm2EiE11DirectStoreIffEfLi1ELi19ELi32ELi1ELb1EL9Algorithm0EEvT_T0_ll_param_0+80];
	ld.param.u64 	%rd36, [_Z15SoftmaxWarpImplI22BroadcastScaleMaskLoadIffbLm2EiE11DirectStoreIffEfLi1ELi19ELi32ELi1ELb1EL9Algorithm0EEvT_T0_ll_param_0+72];
	ld.param.v2.u32 	{%r6, %r7}, [_Z15SoftmaxWarpImplI22BroadcastScaleMaskLoadIffbLm2EiE11DirectStoreIffEfLi1ELi19ELi32ELi1ELb1EL9Algorithm0EEvT_T0_ll_param_0+56];
	ld.param.v2.u32 	{%r4, %r5}, [_Z15SoftmaxWarpImplI22BroadcastScaleMaskLoadIffbLm2EiE11DirectStoreIffEfLi1ELi19ELi32ELi1ELb1EL9Algorithm0EEvT_T0_ll_param_0+40];
	ld.param.u64 	%rd32, [_Z15SoftmaxWarpImplI22BroadcastScaleMaskLoadIffbLm2EiE11DirectStoreIffEfLi1ELi19ELi32ELi1ELb1EL9Algorithm0EEvT_T0_ll_param_0+24];
	ld.param.u64 	%rd31, [_Z15SoftmaxWarpImplI22BroadcastScaleMaskLoadIffbLm2EiE11DirectStoreIffEfLi1ELi19ELi32ELi1ELb1EL9Algorithm0EEvT_T0_ll_param_0+16];
	ld.param.u64 	%rd30, [_Z15SoftmaxWarpImplI22BroadcastScaleMaskLoadIffbLm2EiE11DirectStoreIffEfLi1ELi19ELi32ELi1ELb1EL9Algorithm0EEvT_T0_ll_param_0+8];
	ld.param.u64 	%rd29, [_Z15SoftmaxWarpImplI22BroadcastScaleMaskLoadIffbLm2EiE11DirectStoreIffEfLi1ELi19ELi32ELi1ELb1EL9Algorithm0EEvT_T0_ll_param_0];
	ld.param.u64 	%rd40, [_Z15SoftmaxWarpImplI22BroadcastScaleMaskLoadIffbLm2EiE11DirectStoreIffEfLi1ELi19ELi32ELi1ELb1EL9Algorithm0EEvT_T0_ll_param_3];
	cvta.to.global.u64 	%rd1, %rd29;
	cvta.to.global.u64 	%rd2, %rd30;
	setp.lt.s64 	%p1, %rd40, 609;
	@%p1 bra 	$L__BB263_2;
	mov.u64 	%rd41, $str;
	cvta.global.u64 	%rd42, %rd41;
	mov.u64 	%rd43, $str$1;
	cvta.global.u64 	%rd44, %rd43;
	mov.u64 	%rd45, __unnamed_259;
	cvta.global.u64 	%rd46, %rd45;
	{ // callseq 258, 0
	.param .b64 param0;
	st.param.b64 	[param0], %rd42;
	.param .b64 param1;
	st.param.b64 	[param1], %rd44;
	.param .b32 param2;
	st.param.b32 	[param2], 219;
	.param .b64 param3;
	st.param.b64 	[param3], %rd46;
	.param .b64 param4;
	st.param.b64 	[param4], 1;
	call.uni 
	__assertfail, 
	(
	param0, 
	param1, 
	param2, 
	param3, 
	param4
	);
	} // callseq 258
$L__BB263_2:
	ld.param.u64 	%rd166, [_Z15SoftmaxWarpImplI22BroadcastScaleMaskLoadIffbLm2EiE11DirectStoreIffEfLi1ELi19ELi32ELi1ELb1EL9Algorithm0EEvT_T0_ll_param_2];
	mov.u32 	%r8, %ctaid.x;
	mov.u32 	%r9, %ntid.y;
	mov.u32 	%r10, %tid.y;
	mad.lo.s32 	%r11, %r8, %r9, %r10;
	cvt.s64.s32 	%rd168, %r11;
	setp.le.s64 	%p2, %rd166, %rd168;
	@%p2 bra 	$L__BB263_81;
	mov.u32 	%r12, %tid.x;
	add.s32 	%r13, %r12, 32;
	cvt.u64.u32 	%rd6, %r13;
	add.s32 	%r14, %r12, 64;
	cvt.u64.u32 	%rd7, %r14;
	add.s32 	%r15, %r12, 96;
	cvt.u64.u32 	%rd8, %r15;
	add.s32 	%r16, %r12, 128;
	cvt.u64.u32 	%rd9, %r16;
	add.s32 	%r17, %r12, 160;
	cvt.u64.u32 	%rd10, %r17;
	add.s32 	%r18, %r12, 192;
	cvt.u64.u32 	%rd11, %r18;
	add.s32 	%r19, %r12, 224;
	cvt.u64.u32 	%rd12, %r19;
	add.s32 	%r20, %r12, 256;
	cvt.u64.u32 	%rd13, %r20;
	add.s32 	%r21, %r12, 288;
	cvt.u64.u32 	%rd14, %r21;
	add.s32 	%r22, %r12, 320;
	cvt.u64.u32 	%rd15, %r22;
	add.s32 	%r23, %r12, 352;
	cvt.u64.u32 	%rd16, %r23;
	add.s32 	%r24, %r12, 384;
	cvt.u64.u32 	%rd17, %r24;
	add.s32 	%r25, %r12, 416;
	cvt.u64.u32 	%rd18, %r25;
	add.s32 	%r26, %r12, 448;
	cvt.u64.u32 	%rd19, %r26;
	add.s32 	%r27, %r12, 480;
	cvt.u64.u32 	%rd20, %r27;
	add.s32 	%r28, %r12, 512;
	cvt.u64.u32 	%rd21, %r28;
	add.s32 	%r29, %r12, 544;
	cvt.u64.u32 	%rd22, %r29;
	add.s32 	%r30, %r12, 576;
	cvt.u64.u32 	%rd23, %r30;
$L__BB263_4:
	cvt.u64.u32 	%rd25, %r12;
	setp.le.s64 	%p3, %rd40, %rd25;
	mul.lo.s64 	%rd26, %rd36, %rd168;
	mov.f32 	%f407, 0fFF800000;
	mov.f32 	%f410, %f407;
	@%p3 bra 	$L__BB263_6;
	setp.eq.s64 	%p4, %rd32, 1;
	setp.eq.s64 	%p5, %rd31, 1;
	add.s64 	%rd47, %rd26, %rd25;
	cvt.u32.u64 	%r32, %rd47;
	div.s32 	%r33, %r32, %r4;
	mul.lo.s32 	%r34, %r33, %r4;
	sub.s32 	%r35, %r32, %r34;
	selp.b32 	%r36, 0, %r33, %p5;
	selp.b32 	%r37, 0, %r35, %p4;
	mul.lo.s32 	%r38, %r6, %r36;
	mad.lo.s32 	%r39, %r7, %r37, %r38;
	shl.b64 	%rd48, %rd47, 32;
	shr.s64 	%rd49, %rd48, 30;
	add.s64 	%rd50, %rd1, %rd49;
	ld.global.f32 	%f101, [%rd50];
	cvt.s64.s32 	%rd51, %r39;
	add.s64 	%rd52, %rd2, %rd51;
	ld.global.u8 	%rs1, [%rd52];
	setp.eq.s16 	%p6, %rs1, 0;
	mul.f32 	%f102, %f101, %f99;
	selp.f32 	%f407, %f98, %f102, %p6;
	max.f32 	%f410, %f407, 0fFF800000;
$L__BB263_6:
	setp.le.s64 	%p7, %rd40, %rd6;
	mov.f32 	%f409, 0fFF800000;
	@%p7 bra 	$L__BB263_8;
	setp.eq.s64 	%p8, %rd32, 1;
	setp.eq.s64 	%p9, %rd31, 1;
	add.s64 	%rd53, %rd26, %rd6;
	cvt.u32.u64 	%r40, %rd53;
	div.s32 	%r41, %r40, %r4;
	mul.lo.s32 	%r42, %r41, %r4;
	sub.s32 	%r43, %r40, %r42;
	selp.b32 	%r44, 0, %r41, %p9;
	selp.b32 	%r45, 0, %r43, %p8;
	mul.lo.s32 	%r46, %r6, %r44;
	mad.lo.s32 	%r47, %r7, %r45, %r46;
	shl.b64 	%rd54, %rd53, 32;
	shr.s64 	%rd55, %rd54, 30;
	add.s64 	%rd56, %rd1, %rd55;
	ld.global.f32 	%f104, [%rd56];
	cvt.s64.s32 	%rd57, %r47;
	add.s64 	%rd58, %rd2, %rd57;
	ld.global.u8 	%rs2, [%rd58];
	setp.eq.s16 	%p10, %rs2, 0;
	mul.f32 	%f105, %f104, %f99;
	selp.f32 	%f409, %f98, %f105, %p10;
	max.f32 	%f410, %f410, %f409;
$L__BB263_8:
	setp.le.s64 	%p11, %rd40, %rd7;
	mov.f32 	%f411, 0fFF800000;
	@%p11 bra 	$L__BB263_10;
	setp.eq.s64 	%p12, %rd32, 1;
	setp.eq.s64 	%p13, %rd31, 1;
	add.s64 	%rd59, %rd26, %rd7;
	cvt.u32.u64 	%r48, %rd59;
	div.s32 	%r49, %r48, %r4;
	mul.lo.s32 	%r50, %r49, %r4;
	sub.s32 	%r51, %r48, %r50;
	selp.b32 	%r52, 0, %r49, %p13;
	selp.b32 	%r53, 0, %r51, %p12;
	mul.lo.s32 	%r54, %r6, %r52;
	mad.lo.s32 	%r55, %r7, %r53, %r54;
	shl.b64 	%rd60, %rd59, 32;
	shr.s64 	%rd61, %rd60, 30;
	add.s64 	%rd62, %rd1, %rd61;
	ld.global.f32 	%f107, [%rd62];
	cvt.s64.s32 	%rd63, %r55;
	add.s64 	%rd64, %rd2, %rd63;
	ld.global.u8 	%rs3, [%rd64];
	setp.eq.s16 	%p14, %rs3, 0;
	mul.f32 	%f108, %f107, %f99;
	selp.f32 	%f411, %f98, %f108, %p14;
	max.f32 	%f410, %f410, %f411;
$L__BB263_10:
	setp.le.s64 	%p15, %rd40, %rd8;
	mov.f32 	%f413, 0fFF800000;
	@%p15 bra 	$L__BB263_12;
	setp.eq.s64 	%p16, %rd32, 1;
	setp.eq.s64 	%p17, %rd31, 1;
	add.s64 	%rd65, %rd26, %rd8;
	cvt.u32.u64 	%r56, %rd65;
	div.s32 	%r57, %r56, %r4;
	mul.lo.s32 	%r58, %r57, %r4;
	sub.s32 	%r59, %r56, %r58;
	selp.b32 	%r60, 0, %r57, %p17;
	selp.b32 	%r61, 0, %r59, %p16;
	mul.lo.s32 	%r62, %r6, %r60;
	mad.lo.s32 	%r63, %r7, %r61, %r62;
	shl.b64 	%rd66, %rd65, 32;
	shr.s64 	%rd67, %rd66, 30;
	add.s64 	%rd68, %rd1, %rd67;
	ld.global.f32 	%f110, [%rd68];
	cvt.s64.s32 	%rd69, %r63;
	add.s64 	%rd70, %rd2, %rd69;
	ld.global.u8 	%rs4, [%rd70];
	setp.eq.s16 	%p18, %rs4, 0;
	mul.f32 	%f111, %f110, %f99;
	selp.f32 	%f413, %f98, %f111, %p18;
	max.f32 	%f410, %f410, %f413;
$L__BB263_12:
	setp.le.s64 	%p19, %rd40, %rd9;
	mov.f32 	%f415, 0fFF800000;
	@%p19 bra 	$L__BB263_14;
	setp.eq.s64 	%p20, %rd32, 1;
	setp.eq.s64 	%p21, %rd31, 1;
	add.s64 	%rd71, %rd26, %rd9;
	cvt.u32.u64 	%r64, %rd71;
	div.s32 	%r65, %r64, %r4;
	mul.lo.s32 	%r66, %r65, %r4;
	sub.s32 	%r67, %r64, %r66;
	selp.b32 	%r68, 0, %r65, %p21;
	selp.b32 	%r69, 0, %r67, %p20;
	mul.lo.s32 	%r70, %r6, %r68;
	mad.lo.s32 	%r71, %r7, %r69, %r70;
	shl.b64 	%rd72, %rd71, 32;
	shr.s64 	%rd73, %rd72, 30;
	add.s64 	%rd74, %rd1, %rd73;
	ld.global.f32 	%f113, [%rd74];
	cvt.s64.s32 	%rd75, %r71;
	add.s64 	%rd76, %rd2, %rd75;
	ld.global.u8 	%rs5, [%rd76];
	setp.eq.s16 	%p22, %rs5, 0;
	mul.f32 	%f114, %f113, %f99;
	selp.f32 	%f415, %f98, %f114, %p22;
	max.f32 	%f410, %f410, %f415;
$L__BB263_14:
	setp.le.s64 	%p23, %rd40, %rd10;
	mov.f32 	%f417, 0fFF800000;
	@%p23 bra 	$L__BB263_16;
	setp.eq.s64 	%p24, %rd32, 1;
	setp.eq.s64 	%p25, %rd31, 1;
	add.s64 	%rd77, %rd26, %rd10;
	cvt.u32.u64 	%r72, %rd77;
	div.s32 	%r73, %r72, %r4;
	mul.lo.s32 	%r74, %r73, %r4;
	sub.s32 	%r75, %r72, %r74;
	selp.b32 	%r76, 0, %r73, %p25;
	selp.b32 	%r77, 0, %r75, %p24;
	mul.lo.s32 	%r78, %r6, %r76;
	mad.lo.s32 	%r79, %r7, %r77, %r78;
	shl.b64 	%rd78, %rd77, 32;
	shr.s64 	%rd79, %rd78, 30;
	add.s64 	%rd80, %rd1, %rd79;
	ld.global.f32 	%f116, [%rd80];
	cvt.s64.s32 	%rd81, %r79;
	add.s64 	%rd82, %rd2, %rd81;
	ld.global.u8 	%rs6, [%rd82];
	setp.eq.s16 	%p26, %rs6, 0;
	mul.f32 	%f117, %f116, %f99;
	selp.f32 	%f417, %f98, %f117, %p26;
	max.f32 	%f410, %f410, %f417;
$L__BB263_16:
	setp.le.s64 	%p27, %rd40, %rd11;
	mov.f32 	%f419, 0fFF800000;
	@%p27 bra 	$L__BB263_18;
	setp.eq.s64 	%p28, %rd32, 1;
	setp.eq.s64 	%p29, %rd31, 1;
	add.s64 	%rd83, %rd26, %rd11;
	cvt.u32.u64 	%r80, %rd83;
	div.s32 	%r81, %r80, %r4;
	mul.lo.s32 	%r82, %r81, %r4;
	sub.s32 	%r83, %r80, %r82;
	selp.b32 	%r84, 0, %r81, %p29;
	selp.b32 	%r85, 0, %r83, %p28;
	mul.lo.s32 	%r86, %r6, %r84;
	mad.lo.s32 	%r87, %r7, %r85, %r86;
	shl.b64 	%rd84, %rd83, 32;
	shr.s64 	%rd85, %rd84, 30;
	add.s64 	%rd86, %rd1, %rd85;
	ld.global.f32 	%f119, [%rd86];
	cvt.s64.s32 	%rd87, %r87;
	add.s64 	%rd88, %rd2, %rd87;
	ld.global.u8 	%rs7, [%rd88];
	setp.eq.s16 	%p30, %rs7, 0;
	mul.f32 	%f120, %f119, %f99;
	selp.f32 	%f419, %f98, %f120, %p30;
	max.f32 	%f410, %f410, %f419;
$L__BB263_18:
	setp.le.s64 	%p31, %rd40, %rd12;
	mov.f32 	%f421, 0fFF800000;
	@%p31 bra 	$L__BB263_20;
	setp.eq.s64 	%p32, %rd32, 1;
	setp.eq.s64 	%p33, %rd31, 1;
	add.s64 	%rd89, %rd26, %rd12;
	cvt.u32.u64 	%r88, %rd89;
	div.s32 	%r89, %r88, %r4;
	mul.lo.s32 	%r90, %r89, %r4;
	sub.s32 	%r91, %r88, %r90;
	selp.b32 	%r92, 0, %r89, %p33;
	selp.b32 	%r93, 0, %r91, %p32;
	mul.lo.s32 	%r94, %r6, %r92;
	mad.lo.s32 	%r95, %r7, %r93, %r94;
	shl.b64 	%rd90, %rd89, 32;
	shr.s64 	%rd91, %rd90, 30;
	add.s64 	%rd92, %rd1, %rd91;
	ld.global.f32 	%f122, [%rd92];
	cvt.s64.s32 	%rd93, %r95;
	add.s64 	%rd94, %rd2, %rd93;
	ld.global.u8 	%rs8, [%rd94];
	setp.eq.s16 	%p34, %rs8, 0;
	mul.f32 	%f123, %f122, %f99;
	selp.f32 	%f421, %f98, %f123, %p34;
	max.f32 	%f410, %f410, %f421;
$L__BB263_20:
	setp.le.s64 	%p35, %rd40, %rd13;
	mov.f32 	%f423, 0fFF800000;
	@%p35 bra 	$L__BB263_22;
	setp.eq.s64 	%p36, %rd32, 1;
	setp.eq.s64 	%p37, %rd31, 1;
	add.s64 	%rd95, %rd26, %rd13;
	cvt.u32.u64 	%r96, %rd95;
	div.s32 	%r97, %r96, %r4;
	mul.lo.s32 	%r98, %r97, %r4;
	sub.s32 	%r99, %r96, %r98;
	selp.b32 	%r100, 0, %r97, %p37;
	selp.b32 	%r101, 0, %r99, %p36;
	mul.lo.s32 	%r102, %r6, %r100;
	mad.lo.s32 	%r103, %r7, %r101, %r102;
	shl.b64 	%rd96, %rd95, 32;
	shr.s64 	%rd97, %rd96, 30;
	add.s64 	%rd98, %rd1, %rd97;
	ld.global.f32 	%f125, [%rd98];
	cvt.s64.s32 	%rd99, %r103;
	add.s64 	%rd100, %rd2, %rd99;
	ld.global.u8 	%rs9, [%rd100];
	setp.eq.s16 	%p38, %rs9, 0;
	mul.f32 	%f126, %f125, %f99;
	selp.f32 	%f423, %f98, %f126, %p38;
	max.f32 	%f410, %f410, %f423;
$L__BB263_22:
	setp.le.s64 	%p39, %rd40, %rd14;
	mov.f32 	%f425, 0fFF800000;
	@%p39 bra 	$L__BB263_24;
	setp.eq.s64 	%p40, %rd32, 1;
	setp.eq.s64 	%p41, %rd31, 1;
	add.s64 	%rd101, %rd26, %rd14;
	cvt.u32.u64 	%r104, %rd101;
	div.s32 	%r105, %r104, %r4;
	mul.lo.s32 	%r106, %r105, %r4;
	sub.s32 	%r107, %r104, %r106;
	selp.b32 	%r108, 0, %r105, %p41;
	selp.b32 	%r109, 0, %r107, %p40;
	mul.lo.s32 	%r110, %r6, %r108;
	mad.lo.s32 	%r111, %r7, %r109, %r110;
	shl.b64 	%rd102, %rd101, 32;
	shr.s64 	%rd103, %rd102, 30;
	add.s64 	%rd104, %rd1, %rd103;
	ld.global.f32 	%f128, [%rd104];
	cvt.s64.s32 	%rd105, %r111;
	add.s64 	%rd106, %rd2, %rd105;
	ld.global.u8 	%rs10, [%rd106];
	setp.eq.s16 	%p42, %rs10, 0;
	mul.f32 	%f129, %f128, %f99;
	selp.f32 	%f425, %f98, %f129, %p42;
	max.f32 	%f410, %f410, %f425;
$L__BB263_24:
	setp.le.s64 	%p43, %rd40, %rd15;
	mov.f32 	%f427, 0fFF800000;
	@%p43 bra 	$L__BB263_26;
	setp.eq.s64 	%p44, %rd32, 1;
	setp.eq.s64 	%p45, %rd31, 1;
	add.s64 	%rd107, %rd26, %rd15;
	cvt.u32.u64 	%r112, %rd107;
	div.s32 	%r113, %r112, %r4;
	mul.lo.s32 	%r114, %r113, %r4;
	sub.s32 	%r115, %r112, %r114;
	selp.b32 	%r116, 0, %r113, %p45;
	selp.b32 	%r117, 0, %r115, %p44;
	mul.lo.s32 	%r118, %r6, %r116;
	mad.lo.s32 	%r119, %r7, %r117, %r118;
	shl.b64 	%rd108, %rd107, 32;
	shr.s64 	%rd109, %rd108, 30;
	add.s64 	%rd110, %rd1, %rd109;
	ld.global.f32 	%f131, [%rd110];
	cvt.s64.s32 	%rd111, %r119;
	add.s64 	%rd112, %rd2, %rd111;
	ld.global.u8 	%rs11, [%rd112];
	setp.eq.s16 	%p46, %rs11, 0;
	mul.f32 	%f132, %f131, %f99;
	selp.f32 	%f427, %f98, %f132, %p46;
	max.f32 	%f410, %f410, %f427;
$L__BB263_26:
	setp.le.s64 	%p47, %rd40, %rd16;
	mov.f32 	%f429, 0fFF800000;
	@%p47 bra 	$L__BB263_28;
	setp.eq.s64 	%p48, %rd32, 1;
	setp.eq.s64 	%p49, %rd31, 1;
	add.s64 	%rd113, %rd26, %rd16;
	cvt.u32.u64 	%r120, %rd113;
	div.s32 	%r121, %r120, %r4;
	mul.lo.s32 	%r122, %r121, %r4;
	sub.s32 	%r123, %r120, %r122;
	selp.b32 	%r124, 0, %r121, %p49;
	selp.b32 	%r125, 0, %r123, %p48;
	mul.lo.s32 	%r126, %r6, %r124;
	mad.lo.s32 	%r127, %r7, %r125, %r126;
	shl.b64 	%rd114, %rd113, 32;
	shr.s64 	%rd115, %rd114, 30;
	add.s64 	%rd116, %rd1, %rd115;
	ld.global.f32 	%f134, [%rd116];
	cvt.s64.s32 	%rd117, %r127;
	add.s64 	%rd118, %rd2, %rd117;
	ld.global.u8 	%rs12, [%rd118];
	setp.eq.s16 	%p50, %rs12, 0;
	mul.f32 	%f135, %f134, %f99;
	selp.f32 	%f429, %f98, %f135, %p50;
	max.f32 	%f410, %f410, %f429;
$L__BB263_28:
	setp.le.s64 	%p51, %rd40, %rd17;
	mov.f32 	%f431, 0fFF800000;
	@%p51 bra 	$L__BB263_30;
	setp.eq.s64 	%p52, %rd32, 1;
	setp.eq.s64 	%p53, %rd31, 1;
	add.s64 	%rd119, %rd26, %rd17;
	cvt.u32.u64 	%r128, %rd119;
	div.s32 	%r129, %r128, %r4;
	mul.lo.s32 	%r130, %r129, %r4;
	sub.s32 	%r131, %r128, %r130;
	selp.b32 	%r132, 0, %r129, %p53;
	selp.b32 	%r133, 0, %r131, %p52;
	mul.lo.s32 	%r134, %r6, %r132;
	mad.lo.s32 	%r135, %r7, %r133, %r134;
	shl.b64 	%rd120, %rd119, 32;
	shr.s64 	%rd121, %rd120, 30;
	add.s64 	%rd122, %rd1, %rd121;
	ld.global.f32 	%f137, [%rd122];
	cvt.s64.s32 	%rd123, %r135;
	add.s64 	%rd124, %rd2, %rd123;
	ld.global.u8 	%rs13, [%rd124];
	setp.eq.s16 	%p54, %rs13, 0;
	mul.f32 	%f138, %f137, %f99;
	selp.f32 	%f431, %f98, %f138, %p54;
	max.f32 	%f410, %f410, %f431;
$L__BB263_30:
	setp.le.s64 	%p55, %rd40, %rd18;
	mov.f32 	%f433, 0fFF800000;
	@%p55 bra 	$L__BB263_32;
	setp.eq.s64 	%p56, %rd32, 1;
	setp.eq.s64 	%p57, %rd31, 1;
	add.s64 	%rd125, %rd26, %rd18;
	cvt.u32.u64 	%r136, %rd125;
	div.s32 	%r137, %r136, %r4;
	mul.lo.s32 	%r138, %r137, %r4;
	sub.s32 	%r139, %r136, %r138;
	selp.b32 	%r140, 0, %r137, %p57;
	selp.b32 	%r141, 0, %r139, %p56;
	mul.lo.s32 	%r142, %r6, %r140;
	mad.lo.s32 	%r143, %r7, %r141, %r142;
	shl.b64 	%rd126, %rd125, 32;
	shr.s64 	%rd127, %rd126, 30;
	add.s64 	%rd128, %rd1, %rd127;
	ld.global.f32 	%f140, [%rd128];
	cvt.s64.s32 	%rd129, %r143;
	add.s64 	%rd130, %rd2, %rd129;
	ld.global.u8 	%rs14, [%rd130];
	setp.eq.s16 	%p58, %rs14, 0;
	mul.f32 	%f141, %f140, %f99;
	selp.f32 	%f433, %f98, %f141, %p58;
	max.f32 	%f410, %f410, %f433;
$L__BB263_32:
	setp.le.s64 	%p59, %rd40, %rd19;
	mov.f32 	%f435, 0fFF800000;
	@%p59 bra 	$L__BB263_34;
	setp.eq.s64 	%p60, %rd32, 1;
	setp.eq.s64 	%p61, %rd31, 1;
	add.s64 	%rd131, %rd26, %rd19;
	cvt.u32.u64 	%r144, %rd131;
	div.s32 	%r145, %r144, %r4;
	mul.lo.s32 	%r146, %r145, %r4;
	sub.s32 	%r147, %r144, %r146;
	selp.b32 	%r148, 0, %r145, %p61;
	selp.b32 	%r149, 0, %r147, %p60;
	mul.lo.s32 	%r150, %r6, %r148;
	mad.lo.s32 	%r151, %r7, %r149, %r150;
	shl.b64 	%rd132, %rd131, 32;
	shr.s64 	%rd133, %rd132, 30;
	add.s64 	%rd134, %rd1, %rd133;
	ld.global.f32 	%f143, [%rd134];
	cvt.s64.s32 	%rd135, %r151;
	add.s64 	%rd136, %rd2, %rd135;
	ld.global.u8 	%rs15, [%rd136];
	setp.eq.s16 	%p62, %rs15, 0;
	mul.f32 	%f144, %f143, %f99;
	selp.f32 	%f435, %f98, %f144, %p62;
	max.f32 	%f410, %f410, %f435;
$L__BB263_34:
	setp.le.s64 	%p63, %rd40, %rd20;
	mov.f32 	%f437, 0fFF800000;
	@%p63 bra 	$L__BB263_36;
	setp.eq.s64 	%p64, %rd32, 1;
	setp.eq.s64 	%p65, %rd31, 1;
	add.s64 	%rd137, %rd26, %rd20;
	cvt.u32.u64 	%r152, %rd137;
	div.s32 	%r153, %r152, %r4;
	mul.lo.s32 	%r154, %r153, %r4;
	sub.s32 	%r155, %r152, %r154;
	selp.b32 	%r156, 0, %r153, %p65;
	selp.b32 	%r157, 0, %r155, %p64;
	mul.lo.s32 	%r158, %r6, %r156;
	mad.lo.s32 	%r159, %r7, %r157, %r158;
	shl.b64 	%rd138, %rd137, 32;
	shr.s64 	%rd139, %rd138, 30;
	add.s64 	%rd140, %rd1, %rd139;
	ld.global.f32 	%f146, [%rd140];
	cvt.s64.s32 	%rd141, %r159;
	add.s64 	%rd142, %rd2, %rd141;
	ld.global.u8 	%rs16, [%rd142];
	setp.eq.s16 	%p66, %rs16, 0;
	mul.f32 	%f147, %f146, %f99;
	selp.f32 	%f437, %f98, %f147, %p66;
	max.f32 	%f410, %f410, %f437;
$L__BB263_36:
	setp.le.s64 	%p67, %rd40, %rd21;
	mov.f32 	%f439, 0fFF800000;
	@%p67 bra 	$L__BB263_38;
	setp.eq.s64 	%p68, %rd32, 1;
	setp.eq.s64 	%p69, %rd31, 1;
	add.s64 	%rd143, %rd26, %rd21;
	cvt.u32.u64 	%r160, %rd143;
	div.s32 	%r161, %r160, %r4;
	mul.lo.s32 	%r162, %r161, %r4;
	sub.s32 	%r163, %r160, %r162;
	selp.b32 	%r164, 0, %r161, %p69;
	selp.b32 	%r165, 0, %r163, %p68;
	mul.lo.s32 	%r166, %r6, %r164;
	mad.lo.s32 	%r167, %r7, %r165, %r166;
	shl.b64 	%rd144, %rd143, 32;
	shr.s64 	%rd145, %rd144, 30;
	add.s64 	%rd146, %rd1, %rd145;
	ld.global.f32 	%f149, [%rd146];
	cvt.s64.s32 	%rd147, %r167;
	add.s64 	%rd148, %rd2, %rd147;
	ld.global.u8 	%rs17, [%rd148];
	setp.eq.s16 	%p70, %rs17, 0;
	mul.f32 	%f150, %f149, %f99;
	selp.f32 	%f439, %f98, %f150, %p70;
	max.f32 	%f410, %f410, %f439;
$L__BB263_38:
	setp.le.s64 	%p71, %rd40, %rd22;
	mov.f32 	%f441, 0fFF800000;
	@%p71 bra 	$L__BB263_40;
	setp.eq.s64 	%p72, %rd32, 1;
	setp.eq.s64 	%p73, %rd31, 1;
	add.s64 	%rd149, %rd26, %rd22;
	cvt.u32.u64 	%r168, %rd149;
	div.s32 	%r169, %r168, %r4;
	mul.lo.s32 	%r170, %r169, %r4;
	sub.s32 	%r171, %r168, %r170;
	selp.b32 	%r172, 0, %r169, %p73;
	selp.b32 	%r173, 0, %r171, %p72;
	mul.lo.s32 	%r174, %r6, %r172;
	mad.lo.s32 	%r175, %r7, %r173, %r174;
	shl.b64 	%rd150, %rd149, 32;
	shr.s64 	%rd151, %rd150, 30;
	add.s64 	%rd152, %rd1, %rd151;
	ld.global.f32 	%f152, [%rd152];
	cvt.s64.s32 	%rd153, %r175;
	add.s64 	%rd154, %rd2, %rd153;
	ld.global.u8 	%rs18, [%rd154];
	setp.eq.s16 	%p74, %rs18, 0;
	mul.f32 	%f153, %f152, %f99;
	selp.f32 	%f441, %f98, %f153, %p74;
	max.f32 	%f410, %f410, %f441;
$L__BB263_40:
	setp.le.s64 	%p75, %rd40, %rd23;
	mov.f32 	%f443, 0fFF800000;
	@%p75 bra 	$L__BB263_42;
	setp.eq.s64 	%p76, %rd32, 1;
	setp.eq.s64 	%p77, %rd31, 1;
	add.s64 	%rd155, %rd26, %rd23;
	cvt.u32.u64 	%r176, %rd155;
	div.s32 	%r177, %r176, %r4;
	mul.lo.s32 	%r178, %r177, %r4;
	sub.s32 	%r179, %r176, %r178;
	selp.b32 	%r180, 0, %r177, %p77;
	selp.b32 	%r181, 0, %r179, %p76;
	mul.lo.s32 	%r182, %r6, %r180;
	mad.lo.s32 	%r183, %r7, %r181, %r182;
	shl.b64 	%rd156, %rd155, 32;
	shr.s64 	%rd157, %rd156, 30;
	add.s64 	%rd158, %rd1, %rd157;
	ld.global.f32 	%f155, [%rd158];
	cvt.s64.s32 	%rd159, %r183;
	add.s64 	%rd160, %rd2, %rd159;
	ld.global.u8 	%rs19, [%rd160];
	setp.eq.s16 	%p78, %rs19, 0;
	mul.f32 	%f156, %f155, %f99;
	selp.f32 	%f443, %f98, %f156, %p78;
	max.f32 	%f410, %f410, %f443;
$L__BB263_42:
	mov.u32 	%r184, %tid.x;
	cvt.u64.u32 	%rd161, %r184;
	setp.le.s64 	%p79, %rd40, %rd161;
	mov.b32 	%r185, %f410;
	shfl.sync.bfly.b32	%r186|%p80, %r185, 16, 31, -1;
	mov.b32 	%f157, %r186;
	max.f32 	%f158, %f410, %f157;
	mov.b32 	%r187, %f158;
	shfl.sync.bfly.b32	%r188|%p81, %r187, 8, 31, -1;
	mov.b32 	%f159, %r188;
	max.f32 	%f160, %f158, %f159;
	mov.b32 	%r189, %f160;
	shfl.sync.bfly.b32	%r190|%p82, %r189, 4, 31, -1;
	mov.b32 	%f161, %r190;
	max.f32 	%f162, %f160, %f161;
	mov.b32 	%r191, %f162;
	shfl.sync.bfly.b32	%r192|%p83, %r191, 2, 31, -1;
	mov.b32 	%f163, %r192;
	max.f32 	%f164, %f162, %f163;
	mov.b32 	%r193, %f164;
	shfl.sync.bfly.b32	%r194|%p84, %r193, 1, 31, -1;
	mov.b32 	%f165, %r194;
	max.f32 	%f166, %f164, %f165;
	sub.f32 	%f167, %f407, %f166;
	fma.rn.f32 	%f168, %f167, 0f3BBB989D, 0f3F000000;
	cvt.sat.f32.f32 	%f169, %f168;
	mov.f32 	%f170, 0f4B400001;
	mov.f32 	%f171, 0f437C0000;
	fma.rm.f32 	%f172, %f169, %f171, %f170;
	add.f32 	%f173, %f172, 0fCB40007F;
	neg.f32 	%f174, %f173;
	fma.rn.f32 	%f175, %f167, 0f3FB8AA3B, %f174;
	fma.rn.f32 	%f176, %f167, 0f32A57060, %f175;
	mov.b32 	%r195, %f172;
	shl.b32 	%r196, %r195, 23;
	mov.b32 	%f177, %r196;
	ex2.approx.ftz.f32 	%f178, %f176;
	mul.f32 	%f179, %f178, %f177;
	add.f32 	%f180, %f179, 0f00000000;
	sub.f32 	%f181, %f409, %f166;
	fma.rn.f32 	%f182, %f181, 0f3BBB989D, 0f3F000000;
	cvt.sat.f32.f32 	%f183, %f182;
	fma.rm.f32 	%f184, %f183, %f171, %f170;
	add.f32 	%f185, %f184, 0fCB40007F;
	neg.f32 	%f186, %f185;
	fma.rn.f32 	%f187, %f181, 0f3FB8AA3B, %f186;
	fma.rn.f32 	%f188, %f181, 0f32A57060, %f187;
	mov.b32 	%r197, %f184;
	shl.b32 	%r198, %r197, 23;
	mov.b32 	%f189, %r198;
	ex2.approx.ftz.f32 	%f190, %f188;
	mul.f32 	%f191, %f190, %f189;
	add.f32 	%f192, %f180, %f191;
	sub.f32 	%f193, %f411, %f166;
	fma.rn.f32 	%f194, %f193, 0f3BBB989D, 0f3F000000;
	cvt.sat.f32.f32 	%f195, %f194;
	fma.rm.f32 	%f196, %f195, %f171, %f170;
	add.f32 	%f197, %f196, 0fCB40007F;
	neg.f32 	%f198, %f197;
	fma.rn.f32 	%f199, %f193, 0f3FB8AA3B, %f198;
	fma.rn.f32 	%f200, %f193, 0f32A57060, %f199;
	mov.b32 	%r199, %f196;
	shl.b32 	%r200, %r199, 23;
	mov.b32 	%f201, %r200;
	ex2.approx.ftz.f32 	%f202, %f200;
	mul.f32 	%f203, %f202, %f201;
	add.f32 	%f204, %f192, %f203;
	sub.f32 	%f205, %f413, %f166;
	fma.rn.f32 	%f206, %f205, 0f3BBB989D, 0f3F000000;
	cvt.sat.f32.f32 	%f207, %f206;
	fma.rm.f32 	%f208, %f207, %f171, %f170;
	add.f32 	%f209, %f208, 0fCB40007F;
	neg.f32 	%f210, %f209;
	fma.rn.f32 	%f211, %f205, 0f3FB8AA3B, %f210;
	fma.rn.f32 	%f212, %f205, 0f32A57060, %f211;
	mov.b32 	%r201, %f208;
	shl.b32 	%r202, %r201, 23;
	mov.b32 	%f213, %r202;
	ex2.approx.ftz.f32 	%f214, %f212;
	mul.f32 	%f215, %f214, %f213;
	add.f32 	%f216, %f204, %f215;
	sub.f32 	%f217, %f415, %f166;
	fma.rn.f32 	%f218, %f217, 0f3BBB989D, 0f3F000000;
	cvt.sat.f32.f32 	%f219, %f218;
	fma.rm.f32 	%f220, %f219, %f171, %f170;
	add.f32 	%f221, %f220, 0fCB40007F;
	neg.f32 	%f222, %f221;
	fma.rn.f32 	%f223, %f217, 0f3FB8AA3B, %f222;
	fma.rn.f32 	%f224, %f217, 0f32A57060, %f223;
	mov.b32 	%r203, %f220;
	shl.b32 	%r204, %r203, 23;
	mov.b32 	%f225, %r204;
	ex2.approx.ftz.f32 	%f226, %f224;
	mul.f32 	%f227, %f226, %f225;
	add.f32 	%f228, %f216, %f227;
	sub.f32 	%f229, %f417, %f166;
	fma.rn.f32 	%f230, %f229, 0f3BBB989D, 0f3F000000;
	cvt.sat.f32.f32 	%f231, %f230;
	fma.rm.f32 	%f232, %f231, %f171, %f170;
	add.f32 	%f233, %f232, 0fCB40007F;
	neg.f32 	%f234, %f233;
	fma.rn.f32 	%f235, %f229, 0f3FB8AA3B, %f234;
	fma.rn.f32 	%f236, %f229, 0f32A57060, %f235;
	mov.b32 	%r205, %f232;
	shl.b32 	%r206, %r205, 23;
	mov.b32 	%f237, %r206;
	ex2.approx.ftz.f32 	%f238, %f236;
	mul.f32 	%f239, %f238, %f237;
	add.f32 	%f240, %f228, %f239;
	sub.f32 	%f241, %f419, %f166;
	fma.rn.f32 	%f242, %f241, 0f3BBB989D, 0f3F000000;
	cvt.sat.f32.f32 	%f243, %f242;
	fma.rm.f32 	%f244, %f243, %f171, %f170;
	add.f32 	%f245, %f244, 0fCB40007F;
	neg.f32 	%f246, %f245;
	fma.rn.f32 	%f247, %f241, 0f3FB8AA3B, %f246;
	fma.rn.f32 	%f248, %f241, 0f32A57060, %f247;
	mov.b32 	%r207, %f244;
	shl.b32 	%r208, %r207, 23;
	mov.b32 	%f249, %r208;
	ex2.approx.ftz.f32 	%f250, %f248;
	mul.f32 	%f251, %f250, %f249;
	add.f32 	%f252, %f240, %f251;
	sub.f32 	%f253, %f421, %f166;
	fma.rn.f32 	%f254, %f253, 0f3BBB989D, 0f3F000000;
	cvt.sat.f32.f32 	%f255, %f254;
	fma.rm.f32 	%f256, %f255, %f171, %f170;
	add.f32 	%f257, %f256, 0fCB40007F;
	neg.f32 	%f258, %f257;
	fma.rn.f32 	%f259, %f253, 0f3FB8AA3B, %f258;
	fma.rn.f32 	%f260, %f253, 0f32A57060, %f259;
	mov.b32 	%r209, %f256;
	shl.b32 	%r210, %r209, 23;
	mov.b32 	%f261, %r210;
	ex2.approx.ftz.f32 	%f262, %f260;
	mul.f32 	%f263, %f262, %f261;
	add.f32 	%f264, %f252, %f263;
	sub.f32 	%f265, %f423, %f166;
	fma.rn.f32 	%f266, %f265, 0f3BBB989D, 0f3F000000;
	cvt.sat.f32.f32 	%f267, %f266;
	fma.rm.f32 	%f268, %f267, %f171, %f170;
	add.f32 	%f269, %f268, 0fCB40007F;
	neg.f32 	%f270, %f269;
	fma.rn.f32 	%f271, %f265, 0f3FB8AA3B, %f270;
	fma.rn.f32 	%f272, %f265, 0f32A57060, %f271;
	mov.b32 	%r211, %f268;
	shl.b32 	%r212, %r211, 23;
	mov.b32 	%f273, %r212;
	ex2.approx.ftz.f32 	%f274, %f272;
	mul.f32 	%f275, %f274, %f273;
	add.f32 	%f276, %f264, %f275;
	sub.f32 	%f277, %f425, %f166;
	fma.rn.f32 	%f278, %f277, 0f3BBB989D, 0f3F000000;
	cvt.sat.f32.f32 	%f279, %f278;
	fma.rm.f32 	%f280, %f279, %f171, %f170;
	add.f32 	%f281, %f280, 0fCB40007F;
	neg.f32 	%f282, %f281;
	fma.rn.f32 	%f283, %f277, 0f3FB8AA3B, %f282;
	fma.rn.f32 	%f284, %f277, 0f32A57060, %f283;
	mov.b32 	%r213, %f280;
	shl.b32 	%r214, %r213, 23;
	mov.b32 	%f285, %r214;
	ex2.approx.ftz.f32 	%f286, %f284;
	mul.f32 	%f287, %f286, %f285;
	add.f32 	%f288, %f276, %f287;
	sub.f32 	%f289, %f427, %f166;
	fma.rn.f32 	%f290, %f289, 0f3BBB989D, 0f3F000000;
	cvt.sat.f32.f32 	%f291, %f290;
	fma.rm.f32 	%f292, %f291, %f171, %f170;
	add.f32 	%f293, %f292, 0fCB40007F;
	neg.f32 	%f294, %f293;
	fma.rn.f32 	%f295, %f289, 0f3FB8AA3B, %f294;
	fma.rn.f32 	%f296, %f289, 0f32A57060, %f295;
	mov.b32 	%r215, %f292;
	shl.b32 	%r216, %r215, 23;
	mov.b32 	%f297, %r216;
	ex2.approx.ftz.f32 	%f298, %f296;
	mul.f32 	%f299, %f298, %f297;
	add.f32 	%f300, %f288, %f299;
	sub.f32 	%f301, %f429, %f166;
	fma.rn.f32 	%f302, %f301, 0f3BBB989D, 0f3F000000;
	cvt.sat.f32.f32 	%f303, %f302;
	fma.rm.f32 	%f304, %f303, %f171, %f170;
	add.f32 	%f305, %f304, 0fCB40007F;
	neg.f32 	%f306, %f305;
	fma.rn.f32 	%f307, %f301, 0f3FB8AA3B, %f306;
	fma.rn.f32 	%f308, %f301, 0f32A57060, %f307;
	mov.b32 	%r217, %f304;
	shl.b32 	%r218, %r217, 23;
	mov.b32 	%f309, %r218;
	ex2.approx.ftz.f32 	%f310, %f308;
	mul.f32 	%f311, %f310, %f309;
	add.f32 	%f312, %f300, %f311;
	sub.f32 	%f313, %f431, %f166;
	fma.rn.f32 	%f314, %f313, 0f3BBB989D, 0f3F000000;
	cvt.sat.f32.f32 	%f315, %f314;
	fma.rm.f32 	%f316, %f315, %f171, %f170;
	add.f32 	%f317, %f316, 0fCB40007F;
	neg.f32 	%f318, %f317;
	fma.rn.f32 	%f319, %f313, 0f3FB8AA3B, %f318;
	fma.rn.f32 	%f320, %f313, 0f32A57060, %f319;
	mov.b32 	%r219, %f316;
	shl.b32 	%r220, %r219, 23;
	mov.b32 	%f321, %r220;
	ex2.approx.ftz.f32 	%f322, %f320;
	mul.f32 	%f323, %f322, %f321;
	add.f32 	%f324, %f312, %f323;
	sub.f32 	%f325, %f433, %f166;
	fma.rn.f32 	%f326, %f325, 0f3BBB989D, 0f3F000000;
	cvt.sat.f32.f32 	%f327, %f326;
	fma.rm.f32 	%f328, %f327, %f171, %f170;
	add.f32 	%f329, %f328, 0fCB40007F;
	neg.f32 	%f330, %f329;
	fma.rn.f32 	%f331, %f325, 0f3FB8AA3B, %f330;
	fma.rn.f32 	%f332, %f325, 0f32A57060, %f331;
	mov.b32 	%r221, %f328;
	shl.b32 	%r222, %r221, 23;
	mov.b32 	%f333, %r222;
	ex2.approx.ftz.f32 	%f334, %f332;
	mul.f32 	%f335, %f334, %f333;
	add.f32 	%f336, %f324, %f335;
	sub.f32 	%f337, %f435, %f166;
	fma.rn.f32 	%f338, %f337, 0f3BBB989D, 0f3F000000;
	cvt.sat.f32.f32 	%f339, %f338;
	fma.rm.f32 	%f340, %f339, %f171, %f170;
	add.f32 	%f341, %f340, 0fCB40007F;
	neg.f32 	%f342, %f341;
	fma.rn.f32 	%f343, %f337, 0f3FB8AA3B, %f342;
	fma.rn.f32 	%f344, %f337, 0f32A57060, %f343;
	mov.b32 	%r223, %f340;
	shl.b32 	%r224, %r223, 23;
	mov.b32 	%f345, %r224;
	ex2.approx.ftz.f32 	%f346, %f344;
	mul.f32 	%f347, %f346, %f345;
	add.f32 	%f348, %f336, %f347;
	sub.f32 	%f349, %f437, %f166;
	fma.rn.f32 	%f350, %f349, 0f3BBB989D, 0f3F000000;
	cvt.sat.f32.f32 	%f351, %f350;
	fma.rm.f32 	%f352, %f351, %f171, %f170;
	add.f32 	%f353, %f352, 0fCB40007F;
	neg.f32 	%f354, %f353;
	fma.rn.f32 	%f355, %f349, 0f3FB8AA3B, %f354;
	fma.rn.f32 	%f356, %f349, 0f32A57060, %f355;
	mov.b32 	%r225, %f352;
	shl.b32 	%r226, %r225, 23;
	mov.b32 	%f357, %r226;
	ex2.approx.ftz.f32 	%f358, %f356;
	mul.f32 	%f359, %f358, %f357;
	add.f32 	%f360, %f348, %f359;
	sub.f32 	%f361, %f439, %f166;
	fma.rn.f32 	%f362, %f361, 0f3BBB989D, 0f3F000000;
	cvt.sat.f32.f32 	%f363, %f362;
	fma.rm.f32 	%f364, %f363, %f171, %f170;
	add.f32 	%f365, %f364, 0fCB40007F;
	neg.f32 	%f366, %f365;
	fma.rn.f32 	%f367, %f361, 0f3FB8AA3B, %f366;
	fma.rn.f32 	%f368, %f361, 0f32A57060, %f367;
	mov.b32 	%r227, %f364;
	shl.b32 	%r228, %r227, 23;
	mov.b32 	%f369, %r228;
	ex2.approx.ftz.f32 	%f370, %f368;
	mul.f32 	%f371, %f370, %f369;
	add.f32 	%f372, %f360, %f371;
	sub.f32 	%f373, %f441, %f166;
	fma.rn.f32 	%f374, %f373, 0f3BBB989D, 0f3F000000;
	cvt.sat.f32.f32 	%f375, %f374;
	fma.rm.f32 	%f376, %f375, %f171, %f170;
	add.f32 	%f377, %f376, 0fCB40007F;
	neg.f32 	%f378, %f377;
	fma.rn.f32 	%f379, %f373, 0f3FB8AA3B, %f378;
	fma.rn.f32 	%f380, %f373, 0f32A57060, %f379;
	mov.b32 	%r229, %f376;
	shl.b32 	%r230, %r229, 23;
	mov.b32 	%f381, %r230;
	ex2.approx.ftz.f32 	%f382, %f380;
	mul.f32 	%f383, %f382, %f381;
	add.f32 	%f384, %f372, %f383;
	sub.f32 	%f385, %f443, %f166;
	fma.rn.f32 	%f386, %f385, 0f3BBB989D, 0f3F000000;
	cvt.sat.f32.f32 	%f387, %f386;
	fma.rm.f32 	%f388, %f387, %f171, %f170;
	add.f32 	%f389, %f388, 0fCB40007F;
	neg.f32 	%f390, %f389;
	fma.rn.f32 	%f391, %f385, 0f3FB8AA3B, %f390;
	fma.rn.f32 	%f392, %f385, 0f32A57060, %f391;
	mov.b32 	%r231, %f388;
	shl.b32 	%r232, %r231, 23;
	mov.b32 	%f393, %r232;
	ex2.approx.ftz.f32 	%f394, %f392;
	mul.f32 	%f395, %f394, %f393;
	add.f32 	%f396, %f384, %f395;
	mov.b32 	%r233, %f396;
	shfl.sync.bfly.b32	%r234|%p85, %r233, 16, 31, -1;
	mov.b32 	%f397, %r234;
	add.f32 	%f398, %f396, %f397;
	mov.b32 	%r235, %f398;
	shfl.sync.bfly.b32	%r236|%p86, %r235, 8, 31, -1;
	mov.b32 	%f399, %r236;
	add.f32 	%f400, %f398, %f399;
	mov.b32 	%r237, %f400;
	shfl.sync.bfly.b32	%r238|%p87, %r237, 4, 31, -1;
	mov.b32 	%f401, %r238;
	add.f32 	%f402, %f400, %f401;
	mov.b32 	%r239, %f402;
	shfl.sync.bfly.b32	%r240|%p88, %r239, 2, 31, -1;
	mov.b32 	%f403, %r240;
	add.f32 	%f404, %f402, %f403;
	mov.b32 	%r241, %f404;
	shfl.sync.bfly.b32	%r242|%p89, %r241, 1, 31, -1;
	mov.b32 	%f405, %r242;
	add.f32 	%f406, %f404, %f405;
	div.rn.f32 	%f79, %f179, %f406;
	div.rn.f32 	%f80, %f191, %f406;
	div.rn.f32 	%f81, %f203, %f406;
	div.rn.f32 	%f82, %f215, %f406;
	div.rn.f32 	%f83, %f227, %f406;
	div.rn.f32 	%f84, %f239, %f406;
	div.rn.f32 	%f85, %f251, %f406;
	div.rn.f32 	%f86, %f263, %f406;
	div.rn.f32 	%f87, %f275, %f406;
	div.rn.f32 	%f88, %f287, %f406;
	div.rn.f32 	%f89, %f299, %f406;
	div.rn.f32 	%f90, %f311, %f406;
	div.rn.f32 	%f91, %f323, %f406;
	div.rn.f32 	%f92, %f335, %f406;
	div.rn.f32 	%f93, %f347, %f406;
	div.rn.f32 	%f94, %f359, %f406;
	div.rn.f32 	%f95, %f371, %f406;
	div.rn.f32 	%f96, %f383, %f406;
	div.rn.f32 	%f97, %f395, %f406;
	mad.lo.s64 	%rd162, %rd168, %rd38, %rd161;
	cvta.to.global.u64 	%rd163, %rd37;
	shl.b64 	%rd164, %rd162, 2;
	add.s64 	%rd27, %rd163, %rd164;
	@%p79 bra 	$L__BB263_44;
	st.global.f32 	[%rd27], %f79;
$L__BB263_44:
	setp.le.s64 	%p90, %rd40, %rd6;
	@%p90 bra 	$L__BB263_46;
	st.global.f32 	[%rd27+128], %f80;
$L__BB263_46:
	setp.le.s64 	%p91, %rd40, %rd7;
	@%p91 bra 	$L__BB263_48;
	st.global.f32 	[%rd27+256], %f81;
$L__BB263_48:
	setp.le.s64 	%p92, %rd40, %rd8;
	@%p92 bra 	$L__BB263_50;
	st.global.f32 	[%rd27+384], %f82;
$L__BB263_50:
	setp.le.s64 	%p93, %rd40, %rd9;
	@%p93 bra 	$L__BB263_52;
	st.global.f32 	[%rd27+512], %f83;
$L__BB263_52:
	setp.le.s64 	%p94, %rd40, %rd10;
	@%p94 bra 	$L__BB263_54;
	st.global.f32 	[%rd27+640], %f84;
$L__BB263_54:
	setp.le.s64 	%p95, %rd40, %rd11;
	@%p95 bra 	$L__BB263_56;
	st.global.f32 	[%rd27+768], %f85;
$L__BB263_56:
	setp.le.s64 	%p96, %rd40, %rd12;
	@%p96 bra 	$L__BB263_58;
	st.global.f32 	[%rd27+896], %f86;
$L__BB263_58:
	setp.le.s64 	%p97, %rd40, %rd13;
	@%p97 bra 	$L__BB263_60;
	st.global.f32 	[%rd27+1024], %f87;
$L__BB263_60:
	setp.le.s64 	%p98, %rd40, %rd14;
	@%p98 bra 	$L__BB263_62;
	st.global.f32 	[%rd27+1152], %f88;
$L__BB263_62:
	setp.le.s64 	%p99, %rd40, %rd15;
	@%p99 bra 	$L__BB263_64;
	st.global.f32 	[%rd27+1280], %f89;
$L__BB263_64:
	setp.le.s64 	%p100, %rd40, %rd16;
	@%p100 bra 	$L__BB263_66;
	st.global.f32 	[%rd27+1408], %f90;
$L__BB263_66:
	setp.le.s64 	%p101, %rd40, %rd17;
	@%p101 bra 	$L__BB263_68;
	st.global.f32 	[%rd27+1536], %f91;
$L__BB263_68:
	setp.le.s64 	%p102, %rd40, %rd18;
	@%p102 bra 	$L__BB263_70;
	st.global.f32 	[%rd27+1664], %f92;
$L__BB263_70:
	setp.le.s64 	%p103, %rd40, %rd19;
	@%p103 bra 	$L__BB263_72;
	st.global.f32 	[%rd27+1792], %f93;
$L__BB263_72:
	setp.le.s64 	%p104, %rd40, %rd20;
	@%p104 bra 	$L__BB263_74;
	st.global.f32 	[%rd27+1920], %f94;
$L__BB263_74:
	setp.le.s64 	%p105, %rd40, %rd21;
	@%p105 bra 	$L__BB263_76;
	st.global.f32 	[%rd27+2048], %f95;
$L__BB263_76:
	setp.le.s64 	%p106, %rd40, %rd22;
	@%p106 bra 	$L__BB263_78;
	st.global.f32 	[%rd27+2176], %f96;
$L__BB263_78:
	setp.le.s64 	%p107, %rd40, %rd23;
	@%p107 bra 	$L__BB263_80;
	st.global.f32 	[%rd27+2304], %f97;
$L__BB263_80:
	ld.param.u64 	%rd167, [_Z15SoftmaxWarpImplI22BroadcastScaleMaskLoadIffbLm2EiE11DirectStoreIffEfLi1ELi19ELi32ELi1ELb1EL9Algorithm0EEvT_T0_ll_param_2];
	mov.u32 	%r243, %nctaid.x;
	mov.u32 	%r244, %ntid.y;
	mul.lo.s32 	%r245, %r243, %r244;
	cvt.s64.s32 	%rd165, %r245;
	add.s64 	%rd168, %rd168, %rd165;
	setp.lt.s64 	%p108, %rd168, %rd167;
	@%p108 bra 	$L__BB263_4;
$L__BB263_81:
	ret;

}
	// .globl	_Z15SoftmaxWarpImplI22BroadcastScaleMaskLoadIffbLm2EiE11DirectStoreIffEfLi1ELi20ELi32ELi1ELb0EL9Algorithm0EEvT_T0_ll
.visible .entry _Z15SoftmaxWarpImplI22BroadcastScaleMaskLoadIffbLm2EiE11DirectStoreIffEfLi1ELi20ELi32ELi1ELb0EL9Algorithm0EEvT_T0_ll(
	.param .align 8 .b8 _Z15SoftmaxWarpImplI22BroadcastScaleMaskLoadIffbLm2EiE11DirectStoreIffEfLi1ELi20ELi32ELi1ELb0EL9Algorithm0EEvT_T0_ll_param_0[88],
	.param .align 8 .b8 _Z15SoftmaxWarpImplI22BroadcastScaleMaskLoadIffbLm2EiE11DirectStoreIffEfLi1ELi20ELi32ELi1ELb0EL9Algorithm0EEvT_T0_ll_param_1[16],
	.param .u64 _Z15SoftmaxWarpImplI22BroadcastScaleMaskLoadIffbLm2EiE11DirectStoreIffEfLi1ELi20ELi32ELi1ELb0EL9Algorithm0EEvT_T0_ll_param_2,
	.param .u64 _Z15SoftmaxWarpImplI22BroadcastScaleMaskLoadIffbLm2EiE11DirectStoreIffEfLi1ELi20ELi32ELi1ELb0EL9Algorithm0EEvT_T0_ll_param_3
)
{
	.reg .pred 	%p<36>;
	.reg .b16 	%rs<21>;
	.reg .b32 	%r<235>;
	.reg .b32 	%f<367>;
	.reg .b64 	%rd<155>;

	ld.param.u64 	%rd22, [_Z15SoftmaxWarpImplI22BroadcastScaleMaskLoadIffbLm2EiE11DirectStoreIffEfLi1ELi20ELi32ELi1ELb0EL9Algorithm0EEvT_T0_ll_param_1+8];
	ld.param.u64 	%rd21, [_Z15SoftmaxWarpImplI22BroadcastScaleMaskLoadIffbLm2EiE11DirectStoreIffEfLi1ELi20ELi32ELi1ELb0EL9Algorithm0EEvT_T0_ll_param_1];
	ld.param.v2.f32 	{%f3, %f4}, [_Z15SoftmaxWarpImplI22BroadcastScaleMaskLoadIffbLm2EiE11DirectStoreIffEfLi1ELi20ELi32ELi1ELb0EL9Algorithm0EEvT_T0_ll_param_0+80];
	ld.param.u64 	%rd20, [_Z15SoftmaxWarpImplI22BroadcastScaleMaskLoadIffbLm2EiE11DirectStoreIffEfLi1ELi20ELi32ELi1ELb0EL9Algorithm0EEvT_T0_ll_param_0+72];
	ld.param.v2.u32 	{%r7, %r8}, [_Z15SoftmaxWarpImplI22BroadcastScaleMaskLoadIffbLm2EiE11DirectStoreIffEfLi1ELi20ELi32ELi1ELb0EL9Algorithm0EEvT_T0_ll_param_0+56];
	ld.param.v2.u32 	{%r5, %r6}, [_Z15SoftmaxWarpImplI22BroadcastScaleMaskLoadIffbLm2EiE11DirectStoreIffEfLi1ELi20ELi32ELi1ELb0EL9Algorithm0EEvT_T0_ll_param_0+40];
	ld.param.u64 	%rd16, [_Z15SoftmaxWarpImplI22BroadcastScaleMaskLoadIffbLm2EiE11DirectStoreIffEfLi1ELi20ELi32ELi1ELb0EL9Algorithm0EEvT_T0_ll_param_0+24];
	ld.param.u64 	%rd15, [_Z15SoftmaxWarpImplI22BroadcastScaleMaskLoadIffbLm2EiE11DirectStoreIffEfLi1ELi20ELi32ELi1ELb0EL9Algorithm0EEvT_T0_ll_param_0+16];
	ld.param.u64 	%rd14, [_Z15SoftmaxWarpImplI22BroadcastScaleMaskLoadIffbLm2EiE11DirectStoreIffEfLi1ELi20ELi32ELi1ELb0EL9Algorithm0EEvT_T0_ll_param_0+8];
	ld.param.u64 	%rd13, [_Z15SoftmaxWarpImplI22BroadcastScaleMaskLoadIffbLm2EiE11DirectStoreIffEfLi1ELi20ELi32ELi1ELb0EL9Algorithm0EEvT_T0_ll_param_0];
	ld.param.u64 	%rd23, [_Z15SoftmaxWarpImplI22BroadcastScaleMaskLoadIffbLm2EiE11DirectStoreIffEfLi1ELi20ELi32ELi1ELb0EL9Algorithm0EEvT_T0_ll_param_2];
	ld.param.u64 	%rd24, [_Z15SoftmaxWarpImplI22BroadcastScaleMaskLoadIffbLm2EiE11DirectStoreIffEfLi1ELi20ELi32ELi1ELb0EL9Algorithm0EEvT_T0_ll_param_3];
	setp.lt.s64 	%p1, %rd24, 641;
	@%p1 bra 	$L__BB264_2;
	mov.u64 	%rd25, $str;
	cvta.global.u64 	%rd26, %rd25;
	mov.u64 	%rd27, $str$1;
	cvta.global.u64 	%rd28, %rd27;
	mov.u64 	%rd29, __unnamed_260;
	cvta.global.u64 	%rd30, %rd29;
	{ // callseq 259, 0
	.param .b64 param0;
	st.param.b64 	[param0], %rd26;
	.param .b64 param1;
	st.param.b64 	[param1], %rd28;
	.param .b32 param2;
	st.param.b32 	[param2], 219;
	.param .b64 param3;
	st.param.b64 	[param3], %rd30;
	.param .b64 param4;
	st.param.b64 	[param4], 1;
	call.uni 
	__assertfail, 
	(
	param0, 
	param1, 
	param2, 
	param3, 
	param4
	);
	} // callseq 259
$L__BB264_2:
	mov.u32 	%r9, %ctaid.x;
	mov.u32 	%r10, %ntid.y;
	mov.u32 	%r11, %tid.y;
	mad.lo.s32 	%r12, %r9, %r10, %r11;
	mov.u32 	%r13, %nctaid.x;
	mul.lo.s32 	%r4, %r13, %r10;
	cvt.s64.s32 	%rd154, %r12;
	setp.le.s64 	%p2, %rd23, %rd154;
	@%p2 bra 	$L__BB264_5;
	cvta.to.global.u64 	%rd6, %rd13;
	cvta.to.global.u64 	%rd7, %rd14;
	mov.u32 	%r14, %tid.x;
	cvt.u64.u32 	%rd8, %r14;
	cvta.to.global.u64 	%rd9, %rd21;
	cvt.s64.s32 	%rd10, %r4;
$L__BB264_4:
	setp.eq.s64 	%p3, %rd16, 1;
	setp.eq.s64 	%p4, %rd15, 1;
	mad.lo.s64 	%rd31, %rd20, %rd154, %rd8;
	cvt.u32.u64 	%r15, %rd31;
	div.s32 	%r16, %r15, %r5;
	mul.lo.s32 	%r17, %r16, %r5;
	sub.s32 	%r18, %r15, %r17;
	selp.b32 	%r19, 0, %r16, %p4;
	selp.b32 	%r20, 0, %r18, %p3;
	mul.lo.s32 	%r21, %r7, %r19;
	mad.lo.s32 	%r22, %r8, %r20, %r21;
	shl.b64 	%rd32, %rd31, 32;
	shr.s64 	%rd33, %rd32, 30;
	add.s64 	%rd34, %rd6, %rd33;
	ld.global.f32 	%f5, [%rd34];
	cvt.s64.s32 	%rd35, %r22;
	add.s64 	%rd36, %rd7, %rd35;
	ld.global.u8 	%rs1, [%rd36];
	setp.eq.s16 	%p5, %rs1, 0;
	mul.f32 	%f6, %f5, %f4;
	selp.f32 	%f7, %f3, %f6, %p5;
	max.f32 	%f8, %f7, 0fFF800000;
	add.s64 	%rd37, %rd31, 32;
	cvt.u32.u64 	%r23, %rd37;
	div.s32 	%r24, %r23, %r5;
	mul.lo.s32 	%r25, %r24, %r5;
	sub.s32 	%r26, %r23, %r25;
	selp.b32 	%r27, 0, %r24, %p4;
	selp.b32 	%r28, 0, %r26, %p3;
	mul.lo.s32 	%r29, %r7, %r27;
	mad.lo.s32 	%r30, %r8, %r28, %r29;
	shl.b64 	%rd38, %rd37, 32;
	shr.s64 	%rd39, %rd38, 30;
	add.s64 	%rd40, %rd6, %rd39;
	ld.global.f32 	%f9, [%rd40];
	cvt.s64.s32 	%rd41, %r30;
	add.s64 	%rd42, %rd7, %rd41;
	ld.global.u8 	%rs2, [%rd42];
	setp.eq.s16 	%p6, %rs2, 0;
	mul.f32 	%f10, %f9, %f4;
	selp.f32 	%f11, %f3, %f10, %p6;
	max.f32 	%f12, %f8, %f11;
	add.s64 	%rd43, %rd31, 64;
	cvt.u32.u64 	%r31, %rd43;
	div.s32 	%r32, %r31, %r5;
	mul.lo.s32 	%r33, %r32, %r5;
	sub.s32 	%r34, %r31, %r33;
	selp.b32 	%r35, 0, %r32, %p4;
	selp.b32 	%r36, 0, %r34, %p3;
	mul.lo.s32 	%r37, %r7, %r35;
	mad.lo.s32 	%r38, %r8, %r36, %r37;
	shl.b64 	%rd44, %rd43, 32;
	shr.s64 	%rd45, %rd44, 30;
	add.s64 	%rd46, %rd6, %rd45;
	ld.global.f32 	%f13, [%rd46];
	cvt.s64.s32 	%rd47, %r38;
	add.s64 	%rd48, %rd7, %rd47;
	ld.global.u8 	%rs3, [%rd48];
	setp.eq.s16 	%p7, %rs3, 0;
	mul.f32 	%f14, %f13, %f4;
	selp.f32 	%f15, %f3, %f14, %p7;
	max.f32 	%f16, %f12, %f15;
	add.s64 	%rd49, %rd31, 96;
	cvt.u32.u64 	%r39, %rd49;
	div.s32 	%r40, %r39, %r5;
	mul.lo.s32 	%r41, %r40, %r5;
	sub.s32 	%r42, %r39, %r41;
	selp.b32 	%r43, 0, %r40, %p4;
	selp.b32 	%r44, 0, %r42, %p3;
	mul.lo.s32 	%r45, %r7, %r43;
	mad.lo.s32 	%r46, %r8, %r44, %r45;
	shl.b64 	%rd50, %rd49, 32;
	shr.s64 	%rd51, %rd50, 30;
	add.s64 	%rd52, %rd6, %rd51;
	ld.global.f32 	%f17, [%rd52];
	cvt.s64.s32 	%rd53, %r46;
	add.s64 	%rd54, %rd7, %rd53;
	ld.global.u8 	%rs4, [%rd54];
	setp.eq.s16 	%p8, %rs4, 0;
	mul.f32 	%f18, %f17, %f4;
	selp.f32 	%f19, %f3, %f18, %p8;
	max.f32 	%f20, %f16, %f19;
	add.s64 	%rd55, %rd31, 128;
	cvt.u32.u64 	%r47, %rd55;
	div.s32 	%r48, %r47, %r5;
	mul.lo.s32 	%r49, %r48, %r5;
	sub.s32 	%r50, %r47, %r49;
	selp.b32 	%r51, 0, %r48, %p4;
	selp.b32 	%r52, 0, %r50, %p3;
	mul.lo.s32 	%r53, %r7, %r51;
	mad.lo.s32 	%r54, %r8, %r52, %r53;
	shl.b64 	%rd56, %rd55, 32;
	shr.s64 	%rd57, %rd56, 30;
	add.s64 	%rd58, %rd6, %rd57;
	ld.global.f32 	%f21, [%rd58];
	cvt.s64.s32 	%rd59, %r54;
	add.s64 	%rd60, %rd7, %rd59;
	ld.global.u8 	%rs5, [%rd60];
	setp.eq.s16 	%p9, %rs5, 0;
	mul.f32 	%f22, %f21, %f4;
	selp.f32 	%f23, %f3, %f22, %p9;
	max.f32 	%f24, %f20, %f23;
	add.s64 	%rd61, %rd31, 160;
	cvt.u32.u64 	%r55, %rd61;
	div.s32 	%r56, %r55, %r5;
	mul.lo.s32 	%r57, %r56, %r5;
	sub.s32 	%r58, %r55, %r57;
	selp.b32 	%r59, 0, %r56, %p4;
	selp.b32 	%r60, 0, %r58, %p3;
	mul.lo.s32 	%r61, %r7, %r59;
	mad.lo.s32 	%r62, %r8, %r60, %r61;
	shl.b64 	%rd62, %rd61, 32;
	shr.s64 	%rd63, %rd62, 30;
	add.s64 	%rd64, %rd6, %rd63;
	ld.global.f32 	%f25, [%rd64];
	cvt.s64.s32 	%rd65, %r62;
	add.s64 	%rd66, %rd7, %rd65;
	ld.global.u8 	%rs6, [%rd66];
	setp.eq.s16 	%p10, %rs6, 0;
	mul.f32 	%f26, %f25, %f4;
	selp.f32 	%f27, %f3, %f26, %p10;
	max.f32 	%f28, %f24, %f27;
	add.s64 	%rd67, %rd31, 192;
	cvt.u32.u64 	%r63, %rd67;
	div.s32 	%r64, %r63, %r5;
	mul.lo.s32 	%r65, %r64, %r5;
	sub.s32 	%r66, %r63, %r65;
	selp.b32 	%r67, 0, %r64, %p4;
	selp.b32 	%r68, 0, %r66, %p3;
	mul.lo.s32 	%r69, %r7, %r67;
	mad.lo.s32 	%r70, %r8, %r68, %r69;
	shl.b64 	%rd68, %rd67, 32;
	shr.s64 	%rd69, %rd68, 30;
	add.s64 	%rd70, %rd6, %rd69;
	ld.global.f32 	%f29, [%rd70];
	cvt.s64.s32 	%rd71, %r70;
	add.s64 	%rd72, %rd7, %rd71;
	ld.global.u8 	%rs7, [%rd72];
	setp.eq.s16 	%p11, %rs7, 0;
	mul.f32 	%f30, %f29, %f4;
	selp.f32 	%f31, %f3, %f30, %p11;
	max.f32 	%f32, %f28, %f31;
	add.s64 	%rd73, %rd31, 224;
	cvt.u32.u64 	%r71, %rd73;
	div.s32 	%r72, %r71, %r5;
	mul.lo.s32 	%r73, %r72, %r5;
	sub.s32 	%r74, %r71, %r73;
	selp.b32 	%r75, 0, %r72, %p4;
	selp.b32 	%r76, 0, %r74, %p3;
	mul.lo.s32 	%r77, %r7, %r75;
	mad.lo.s32 	%r78, %r8, %r76, %r77;
	shl.b64 	%rd74, %rd73, 32;
	shr.s64 	%rd75, %rd74, 30;
	add.s64 	%rd76, %rd6, %rd75;
	ld.global.f32 	%f33, [%rd76];
	cvt.s64.s32 	%rd77, %r78;
	add.s64 	%rd78, %rd7, %rd77;
	ld.global.u8 	%rs8, [%rd78];
	setp.eq.s16 	%p12, %rs8, 0;
	mul.f32 	%f34, %f33, %f4;
	selp.f32 	%f35, %f3, %f34, %p12;
	max.f32 	%f36, %f32, %f35;
	add.s64 	%rd79, %rd31, 256;
	cvt.u32.u64 	%r79, %rd79;
	div.s32 	%r80, %r79, %r5;
	mul.lo.s32 	%r81, %r80, %r5;
	sub.s32 	%r82, %r79, %r81;
	selp.b32 	%r83, 0, %r80, %p4;
	selp.b32 	%r84, 0, %r82, %p3;
	mul.lo.s32 	%r85, %r7, %r83;
	mad.lo.s32 	%r86, %r8, %r84, %r85;
	shl.b64 	%rd80, %rd79, 32;
	shr.s64 	%rd81, %rd80, 30;
	add.s64 	%rd82, %rd6, %rd81;
	ld.global.f32 	%f37, [%rd82];
	cvt.s64.s32 	%rd83, %r86;
	add.s64 	%rd84, %rd7, %rd83;
	ld.global.u8 	%rs9, [%rd84];
	setp.eq.s16 	%p13, %rs9, 0;
	mul.f32 	%f38, %f37, %f4;
	selp.f32 	%f39, %f3, %f38, %p13;
	max.f32 	%f40, %f36, %f39;
	add.s64 	%rd85, %rd31, 288;
	cvt.u32.u64 	%r87, %rd85;
	div.s32 	%r88, %r87, %r5;
	mul.lo.s32 	%r89, %r88, %r5;
	sub.s32 	%r90, %r87, %r89;
	selp.b32 	%r91, 0, %r88, %p4;
	selp.b32 	%r92, 0, %r90, %p3;
	mul.lo.s32 	%r93, %r7, %r91;
	mad.lo.s32 	%r94, %r8, %r92, %r93;
	shl.b64 	%rd86, %rd85, 32;
	shr.s64 	%rd87, %rd86, 30;
	add.s64 	%rd88, %rd6, %rd87;
	ld.global.f32 	%f41, [%rd88];
	cvt.s64.s32 	%rd89, %r94;
	add.s64 	%rd90, %rd7, %rd89;
	ld.global.u8 	%rs10, [%rd90];
	setp.eq.s16 	%p14, %rs10, 0;
	mul.f32 	%f42, %f41, %f4;
	selp.f32 	%f43, %f3, %f42, %p14;
	max.f32 	%f44, %f40, %f43;
	add.s64 	%rd91, %rd31, 320;
	cvt.u32.u64 	%r95, %rd91;
	div.s32 	%r96, %r95, %r5;
	mul.lo.s32 	%r97, %r96, %r5;
	sub.s32 	%r98, %r95, %r97;
	selp.b32 	%r99, 0, %r96, %p4;
	selp.b32 	%r100, 0, %r98, %p3;
	mul.lo.s32 	%r101, %r7, %r99;
	mad.lo.s32 	%r102, %r8, %r100, %r101;
	shl.b64 	%rd92, %rd91, 32;
	shr.s64 	%rd93, %rd92, 30;
	add.s64 	%rd94, %rd6, %rd93;
	ld.global.f32 	%f45, [%rd94];
	cvt.s64.s32 	%rd95, %r102;
	add.s64 	%rd96, %rd7, %rd95;
	ld.global.u8 	%rs11, [%rd96];
	setp.eq.s16 	%p15, %rs11, 0;
	mul.f32 	%f46, %f45, %f4;
	selp.f32 	%f47, %f3, %f46, %p15;
	max.f32 	%f48, %f44, %f47;
	add.s64 	%rd97, %rd31, 352;
	cvt.u32.u64 	%r103, %rd97;
	div.s32 	%r104, %r103, %r5;
	mul.lo.s32 	%r105, %r104, %r5;
	sub.s32 	%r106, %r103, %r105;
	selp.b32 	%r107, 0, %r104, %p4;
	selp.b32 	%r108, 0, %r106, %p3;
	mul.lo.s32 	%r109, %r7, %r107;
	mad.lo.s32 	%r110, %r8, %r108, %r109;
	shl.b64 	%rd98, %rd97, 32;
	shr.s64 	%rd99, %rd98, 30;
	add.s64 	%rd100, %rd6, %rd99;
	ld.global.f32 	%f49, [%rd100];
	cvt.s64.s32 	%rd101, %r110;
	add.s64 	%rd102, %rd7, %rd101;
	ld.global.u8 	%rs12, [%rd102];
	setp.eq.s16 	%p16, %rs12, 0;
	mul.f32 	%f50, %f49, %f4;
	selp.f32 	%f51, %f3, %f50, %p16;
	max.f32 	%f52, %f48, %f51;
	add.s64 	%rd103, %rd31, 384;
	cvt.u32.u64 	%r111, %rd103;
	div.s32 	%r112, %r111, %r5;
	mul.lo.s32 	%r113, %r112, %r5;
	sub.s32 	%r114, %r111, %r113;
	selp.b32 	%r115, 0, %r112, %p4;
	selp.b32 	%r116, 0, %r114, %p3;
	mul.lo.s32 	%r117, %r7, %r115;
	mad.lo.s32 	%r118, %r8, %r116, %r117;
	shl.b64 	%rd104, %rd103, 32;
	shr.s64 	%rd105, %rd104, 30;
	add.s64 	%rd106, %rd6, %rd105;
	ld.global.f32 	%f53, [%rd106];
	cvt.s64.s32 	%rd107, %r118;
	add.s64 	%rd108, %rd7, %rd107;
	ld.global.u8 	%rs13, [%rd108];
	setp.eq.s16 	%p17, %rs13, 0;
	mul.f32 	%f54, %f53, %f4;
	selp.f32 	%f55, %f3, %f54, %p17;
	max.f32 	%f56, %f52, %f55;
	add.s64 	%rd109, %rd31, 416;
	cvt.u32.u64 	%r119, %rd109;
	div.s32 	%r120, %r119, %r5;
	mul.lo.s32 	%r121, %r120, %r5;
	sub.s32 	%r122, %r119, %r121;
	selp.b32 	%r123, 0, %r120, %p4;
	selp.b32 	%r124, 0, %r122, %p3;
	mul.lo.s32 	%r125, %r7, %r123;
	mad.lo.s32 	%r126, %r8, %r124, %r125;
	shl.b64 	%rd110, %rd109, 32;
	shr.s64 	%rd111, %rd110, 30;
	add.s64 	%rd112, %rd6, %rd111;
	ld.global.f32 	%f57, [%rd112];
	cvt.s64.s32 	%rd113, %r126;
	add.s64 	%rd114, %rd7, %rd113;
	ld.global.u8 	%rs14, [%rd114];
	setp.eq.s16 	%p18, %rs14, 0;
	mul.f32 	%f58, %f57, %f4;
	selp.f32 	%f59, %f3, %f58, %p18;
	max.f32 	%f60, %f56, %f59;
	add.s64 	%rd115, %rd31, 448;
	cvt.u32.u64 	%r127, %rd115;
	div.s32 	%r128, %r127, %r5;
	mul.lo.s32 	%r129, %r128, %r5;
	sub.s32 	%r130, %r127, %r129;
	selp.b32 	%r131, 0, %r128, %p4;
	selp.b32 	%r132, 0, %r130, %p3;
	mul.lo.s32 	%r133, %r7, %r131;
	mad.lo.s32 	%r134, %r8, %r132, %r133;
	shl.b64 	%rd116, %rd115, 32;
	shr.s64 	%rd117, %rd116, 30;
	add.s64 	%rd118, %rd6, %rd117;
	ld.global.f32 	%f61, [%rd118];
	cvt.s64.s32 	%rd119, %r134;
	add.s64 	%rd120, %rd7, %rd119;
	ld.global.u8 	%rs15, [%rd120];
	setp.eq.s16 	%p19, %rs15, 0;
	mul.f32 	%f62, %f61, %f4;
	selp.f32 	%f63, %f3, %f62, %p19;
	max.f32 	%f64, %f60, %f63;
	add.s64 	%rd121, %rd31, 480;
	cvt.u32.u64 	%r135, %rd121;
	div.s32 	%r136, %r135, %r5;
	mul.lo.s32 	%r137, %r136, %r5;
	sub.s32 	%r138, %r135, %r137;
	selp.b32 	%r139, 0, %r136, %p4;
	selp.b32 	%r140, 0, %r138, %p3;
	mul.lo.s32 	%r141, %r7, %r139;
	mad.lo.s32 	%r142, %r8, %r140, %r141;
	shl.b64 	%rd122, %rd121, 32;
	shr.s64 	%rd123, %rd122, 30;
	add.s64 	%rd124, %rd6, %rd123;
	ld.global.f32 	%f65, [%rd124];
	cvt.s64.s32 	%rd125, %r142;
	add.s64 	%rd126, %rd7, %rd125;
	ld.global.u8 	%rs16, [%rd126];
	setp.eq.s16 	%p20, %rs16, 0;
	mul.f32 	%f66, %f65, %f4;
	selp.f32 	%f67, %f3, %f66, %p20;
	max.f32 	%f68, %f64, %f67;
	add.s64 	%rd127, %rd31, 512;
	cvt.u32.u64 	%r143, %rd127;
	div.s32 	%r144, %r143, %r5;
	mul.lo.s32 	%r145, %r144, %r5;
	sub.s32 	%r146, %r143, %r145;
	selp.b32 	%r147, 0, %r144, %p4;
	selp.b32 	%r148, 0, %r146, %p3;
	mul.lo.s32 	%r149, %r7, %r147;
	mad.lo.s32 	%r150, %r8, %r148, %r149;
	shl.b64 	%rd128, %rd127, 32;
	shr.s64 	%rd129, %rd128, 30;
	add.s64 	%rd130, %rd6, %rd129;
	ld.global.f32 	%f69, [%rd130];
	cvt.s64.s32 	%rd131, %r150;
	add.s64 	%rd132, %rd7, %rd131;
	ld.global.u8 	%rs17, [%rd132];
	setp.eq.s16 	%p21, %rs17, 0;
	mul.f32 	%f70, %f69, %f4;
	selp.f32 	%f71, %f3, %f70, %p21;
	max.f32 	%f72, %f68, %f71;
	add.s64 	%rd133, %rd31, 544;
	cvt.u32.u64 	%r151, %rd133;
	div.s32 	%r152, %r151, %r5;
	mul.lo.s32 	%r153, %r152, %r5;
	sub.s32 	%r154, %r151, %r153;
	selp.b32 	%r155, 0, %r152, %p4;
	selp.b32 	%r156, 0, %r154, %p3;
	mul.lo.s32 	%r157, %r7, %r155;
	mad.lo.s32 	%r158, %r8, %r156, %r157;
	shl.b64 	%rd134, %rd133, 32;
	shr.s64 	%rd135, %rd134, 30;
	add.s64 	%rd136, %rd6, %rd135;
	ld.global.f32 	%f73, [%rd136];
	cvt.s64.s32 	%rd137, %r158;
	add.s64 	%rd138, %rd7, %rd137;
	ld.global.u8 	%rs18, [%rd138];
	setp.eq.s16 	%p22, %rs18, 0;
	mul.f32 	%f74, %f73, %f4;
	selp.f32 	%f75, %f3, %f74, %p22;
	max.f32 	%f76, %f72, %f75;
	add.s64 	%rd139, %rd31, 576;
	cvt.u32.u64 	%r159, %rd139;
	div.s32 	%r160, %r159, %r5;
	mul.lo.s32 	%r161, %r160, %r5;
	sub.s32 	%r162, %r159, %r161;
	selp.b32 	%r163, 0, %r160, %p4;
	selp.b32 	%r164, 0, %r162, %p3;
	mul.lo.s32 	%r165, %r7, %r163;
	mad.lo.s32 	%r166, %r8, %r164, %r165;
	shl.b64 	%rd140, %rd139, 32;
	shr.s64 	%rd141, %rd140, 30;
	add.s64 	%rd142, %rd6, %rd141;
	ld.global.f32 	%f77, [%rd142];
	cvt.s64.s32 	%rd143, %r166;
	add.s64 	%rd144, %rd7, %rd143;
	ld.global.u8 	%rs19, [%rd144];
	setp.eq.s16 	%p23, %rs19, 0;
	mul.f32 	%f78, %f77, %f4;
	selp.f32 	%f79, %f3, %f78, %p23;
	max.f32 	%f80, %f76, %f79;
	add.s64 	%rd145, %rd31, 608;
	cvt.u32.u64 	%r167, %rd145;
	div.s32 	%r168, %r167, %r5;
	mul.lo.s32 	%r169, %r168, %r5;
	sub.s32 	%r170, %r167, %r169;
	selp.b32 	%r171, 0, %r168, %p4;
	selp.b32 	%r172, 0, %r170, %p3;
	mul.lo.s32 	%r173, %r7, %r171;
	mad.lo.s32 	%r174, %r8, %r172, %r173;
	shl.b64 	%rd146, %rd145, 32;
	shr.s64 	%rd147, %rd146, 30;
	add.s64 	%rd148, %rd6, %rd147;
	ld.global.f32 	%f81, [%rd148];
	cvt.s64.s32 	%rd149, %r174;
	add.s64 	%rd150, %rd7, %rd149;
	ld.global.u8 	%rs20, [%rd150];
	setp.eq.s16 	%p24, %rs20, 0;
	mul.f32 	%f82, %f81, %f4;
	selp.f32 	%f83, %f3, %f82, %p24;
	max.f32 	%f84, %f80, %f83;
	mov.b32 	%r175, %f84;
	shfl.sync.bfly.b32	%r176|%p25, %r175, 16, 31, -1;
	mov.b32 	%f85, %r176;
	max.f32 	%f86, %f84, %f85;
	mov.b32 	%r177, %f86;
	shfl.sync.bfly.b32	%r178|%p26, %r177, 8, 31, -1;
	mov.b32 	%f87, %r178;
	max.f32 	%f88, %f86, %f87;
	mov.b32 	%r179, %f88;
	shfl.sync.bfly.b32	%r180|%p27, %r179, 4, 31, -1;
	mov.b32 	%f89, %r180;
	max.f32 	%f90, %f88, %f89;
	mov.b32 	%r181, %f90;
	shfl.sync.bfly.b32	%r182|%p28, %r181, 2, 31, -1;
	mov.b32 	%f91, %r182;
	max.f32 	%f92, %f90, %f91;
	mov.b32 	%r183, %f92;
	shfl.sync.bfly.b32	%r184|%p29, %r183, 1, 31, -1;
	mov.b32 	%f93, %r184;
	max.f32 	%f94, %f92, %f93;
	sub.f32 	%f95, %f7, %f94;
	fma.rn.f32 	%f96, %f95, 0f3BBB989D, 0f3F000000;
	cvt.sat.f32.f32 	%f97, %f96;
	mov.f32 	%f98, 0f4B400001;
	mov.f32 	%f99, 0f437C0000;
	fma.rm.f32 	%f100, %f97, %f99, %f98;
	add.f32 	%f101, %f100, 0fCB40007F;
	neg.f32 	%f102, %f101;
	fma.rn.f32 	%f103, %f95, 0f3FB8AA3B, %f102;
	fma.rn.f32 	%f104, %f95, 0f32A57060, %f103;
	mov.b32 	%r185, %f100;
	shl.b32 	%r186, %r185, 23;
	mov.b32 	%f105, %r186;
	ex2.approx.ftz.f32 	%f106, %f104;
	mul.f32 	%f107, %f106, %f105;
	add.f32 	%f108, %f107, 0f00000000;
	sub.f32 	%f109, %f11, %f94;
	fma.rn.f32 	%f110, %f109, 0f3BBB989D, 0f3F000000;
	cvt.sat.f32.f32 	%f111, %f110;
	fma.rm.f32 	%f112, %f111, %f99, %f98;
	add.f32 	%f113, %f112, 0fCB40007F;
	neg.f32 	%f114, %f113;
	fma.rn.f32 	%f115, %f109, 0f3FB8AA3B, %f114;
	fma.rn.f32 	%f116, %f109, 0f32A57060, %f115;
	mov.b32 	%r187, %f112;
	shl.b32 	%r188, %r187, 23;
	mov.b32 	%f117, %r188;
	ex2.approx.ftz.f32 	%f118, %f116;
	mul.f32 	%f119, %f118, %f117;
	add.f32 	%f120, %f108, %f119;
	sub.f32 	%f121, %f15, %f94;
	fma.rn.f32 	%f122, %f121, 0f3BBB989D, 0f3F000000;
	cvt.sat.f32.f32 	%f123, %f122;
	fma.rm.f32 	%f124, %f123, %f99, %f98;
	add.f32 	%f125, %f124, 0fCB40007F;
	neg.f32 	%f126, %f125;
	fma.rn.f32 	%f127, %f121, 0f3FB8AA3B, %f126;
	fma.rn.f32 	%f128, %f121, 0f32A57060, %f127;
	mov.b32 	%r189, %f124;
	shl.b32 	%r190, %r189, 23;
	mov.b32 	%f129, %r190;
	ex2.approx.ftz.f32 	%f130, %f128;
	mul.f32 	%f131, %f130, %f129;
	add.f32 	%f132, %f120, %f131;
	sub.f32 	%f133, %f19, %f94;
	fma.rn.f32 	%f134, %f133, 0f3BBB989D, 0f3F000000;
	cvt.sat.f32.f32 	%f135, %f134;
	fma.rm.f32 	%f136, %f135, %f99, %f98;
	add.f32 	%f137, %f136, 0fCB40007F;
	neg.f32 	%f138, %f137;
	fma.rn.f32 	%f139, %f133, 0f3FB8AA3B, %f138;
	fma.rn.f32 	%f140, %f133, 0f32A57060, %f139;
	mov.b32 	%r191, %f136;
	shl.b32 	%r192, %r191, 23;
	mov.b32 	%f141, %r192;
	ex2.approx.ftz.f32 	%f142, %f140;
	mul.f32 	%f143, %f142, %f141;
	add.f32 	%f144, %f132, %f143;
	sub.f32 	%f145, %f23, %f94;
	fma.rn.f32 	%f146, %f145, 0f3BBB989D, 0f3F000000;
	cvt.sat.f32.f32 	%f147, %f146;
	fma.rm.f32 	%f148, %f147, %f99, %f98;
	add.f32 	%f149, %f148, 0fCB40007F;
	neg.f32 	%f150, %f149;
	fma.rn.f32 	%f151, %f145, 0f3FB8AA3B, %f150;
	fma.rn.f32 	%f152, %f145, 0f32A57060, %f151;
	mov.b32 	%r193, %f148;
	shl.b32 	%r194, %r193, 23;
	mov.b32 	%f153, %r194;
	ex2.approx.ftz.f32 	%f154, %f152;
	mul.f32 	%f155, %f154, %f153;
	add.f32 	%f156, %f144, %f155;
	sub.f32 	%f157, %f27, %f94;
	fma.rn.f32 	%f158, %f157, 0f3BBB989D, 0f3F000000;
	cvt.sat.f32.f32 	%f159, %f158;
	fma.rm.f32 	%f160, %f159, %f99, %f98;
	add.f32 	%f161, %f160, 0fCB40007F;
	neg.f32 	%f162, %f161;
	fma.rn.f32 	%f163, %f157, 0f3FB8AA3B, %f162;
	fma.rn.f32 	%f164, %f157, 0f32A57060, %f163;
	mov.b32 	%r195, %f160;
	shl.b32 	%r196, %r195, 23;
	mov.b32 	%f165, %r196;
	ex2.approx.ftz.f32 	%f166, %f164;
	mul.f32 	%f167, %f166, %f165;
	add.f32 	%f168, %f156, %f167;
	sub.f32 	%f169, %f31, %f94;
	fma.rn.f32 	%f170, %f169, 0f3BBB989D, 0f3F000000;
	cvt.sat.f32.f32 	%f171, %f170;
	fma.rm.f32 	%f172, %f171, %f99, %f98;
	add.f32 	%f173, %f172, 0fCB40007F;
	neg.f32 	%f174, %f173;
	fma.rn.f32 	%f175, %f169, 0f3FB8AA3B, %f174;
	fma.rn.f32 	%f176, %f169, 0f32A57060, %f175;
	mov.b32 	%r197, %f172;
	shl.b32 	%r198, %r197, 23;
	mov.b32 	%f177, %r198;
	ex2.approx.ftz.f32 	%f178, %f176;
	mul.f32 	%f179, %f178, %f177;
	add.f32 	%f180, %f168, %f179;
	sub.f32 	%f181, %f35, %f94;
	fma.rn.f32 	%f182, %f181, 0f3BBB989D, 0f3F000000;
	cvt.sat.f32.f32 	%f183, %f182;
	fma.rm.f32 	%f184, %f183, %f99, %f98;
	add.f32 	%f185, %f184, 0fCB40007F;
	neg.f32 	%f186, %f185;
	fma.rn.f32 	%f187, %f181, 0f3FB8AA3B, %f186;
	fma.rn.f32 	%f188, %f181, 0f32A57060, %f187;
	mov.b32 	%r199, %f184;
	shl.b32 	%r200, %r199, 23;
	mov.b32 	%f189, %r200;
	ex2.approx.ftz.f32 	%f190, %f188;
	mul.f32 	%f191, %f190, %f189;
	add.f32 	%f192, %f180, %f191;
	sub.f32 	%f193, %f39, %f94;
	fma.rn.f32 	%f194, %f193, 0f3BBB989D, 0f3F000000;
	cvt.sat.f32.f32 	%f195, %f194;
	fma.rm.f32 	%f196, %f195, %f99, %f98;
	add.f32 	%f197, %f196, 0fCB40007F;
	neg.f32 	%f198, %f197;
	fma.rn.f32 	%f199, %f193, 0f3FB8AA3B, %f198;
	fma.rn.f32 	%f200, %f193, 0f32A57060, %f199;
	mov.b32 	%r201, %f196;
	shl.b32 	%r202, %r201, 23;
	mov.b32 	%f201, %r202;
	ex2.approx.ftz.f32 	%f202, %f200;
	mul.f32 	%f203, %f202, %f201;
	add.f32 	%f204, %f192, %f203;
	sub.f32 	%f205, %f43, %f94;
	fma.rn.f32 	%f206, %f205, 0f3BBB989D, 0f3F000000;
	cvt.sat.f32.f32 	%f207, %f206;
	fma.rm.f32 	%f208, %f207, %f99, %f98;
	add.f32 	%f209, %f208, 0fCB40007F;
	neg.f32 	%f210, %f209;
	fma.rn.f32 	%f211, %f205, 0f3FB8AA3B, %f210;
	fma.rn.f32 	%f212, %f205, 0f32A57060, %f211;
	mov.b32 	%r203, %f208;
	shl.b32 	%r204, %r203, 23;
	mov.b32 	%f213, %r204;
	ex2.approx.ftz.f32 	%f214, %f212;
	mul.f32 	%f215, %f214, %f213;
	add.f32 	%f216, %f204, %f215;
	sub.f32 	%f217, %f47, %f94;
	fma.rn.f32 	%f218, %f217, 0f3BBB989D, 0f3F000000;
	cvt.sat.f32.f32 	%f219, %f218;
	fma.rm.f32 	%f220, %f219, %f99, %f98;
	add.f32 	%f221, %f220, 0fCB40007F;
	neg.f32 	%f222, %f221;
	fma.rn.f32 	%f223, %f217, 0f3FB8AA3B, %f222;
	fma.rn.f32 	%f224, %f217, 0f32A57060, %f223;
	mov.b32 	%r205, %f220;
	shl.b32 	%r206, %r205, 23;
	mov.b32 	%f225, %r206;
	ex2.approx.ftz.f32 	%f226, %f224;
	mul.f32 	%f227, %f226, %f225;
	add.f32 	%f228, %f216, %f227;
	sub.f32 	%f229, %f51, %f94;
	fma.rn.f32 	%f230, %f229, 0f3BBB989D, 0f3F000000;
	cvt.sat.f32.f32 	%f231, %f230;
	fma.rm.f32 	%f232, %f231, %f99, %f98;
	add.f32 	%f233, %f232, 0fCB40007F;
	neg.f32 	%f234, %f233;
	fma.rn.f32 	%f235, %f229, 0f3FB8AA3B, %f234;
	fma.rn.f32 	%f236, %f229, 0f32A57060, %f235;
	mov.b32 	%r207, %f232;
	shl.b32 	%r208, %r207, 23;
	mov.b32 	%f237, %r208;
	ex2.approx.ftz.f32 	%f238, %f236;
	mul.f32 	%f239, %f238, %f237;
	add.f32 	%f240, %f228, %f239;
	sub.f32 	%f241, %f55, %f94;
	fma.rn.f32 	%f242, %f241, 0f3BBB989D, 0f3F000000;
	cvt.sat.f32.f32 	%f243, %f242;
	fma.rm.f32 	%f244, %f243, %f99, %f98;
	add.f32 	%f245, %f244, 0fCB40007F;
	neg.f32 	%f246, %f245;
	fma.rn.f32 	%f247, %f241, 0f3FB8AA3B, %f246;
	fma.rn.f32 	%f248, %f241, 0f32A57060, %f247;
	mov.b32 	%r209, %f244;
	shl.b32 	%r210, %r209, 23;
	mov.b32 	%f249, %r210;
	ex2.approx.ftz.f32 	%f250, %f248;
	mul.f32 	%f251, %f250, %f249;
	add.f32 	%f252, %f240, %f251;
	sub.f32 	%f253, %f59, %f94;
	fma.rn.f32 	%f254, %f253, 0f3BBB989D, 0f3F000000;
	cvt.sat.f32.f32 	%f255, %f254;
	fma.rm.f32 	%f256, %f255, %f99, %f98;
	add.f32 	%f257, %f256, 0fCB40007F;
	neg.f32 	%f258, %f257;
	fma.rn.f32 	%f259, %f253, 0f3FB8AA3B, %f258;
	fma.rn.f32 	%f260, %f253, 0f32A57060, %f259;
	mov.b32 	%r211, %f256;
	shl.b32 	%r212, %r211, 23;
	mov.b32 	%f261, %r212;
	ex2.approx.ftz.f32 	%f262, %f260;
	mul.f32 	%f263, %f262, %f261;
	add.f32 	%f264, %f252, %f263;
	sub.f32 	%f265, %f63, %f94;
	fma.rn.f32 	%f266, %f265, 0f3BBB989D, 0f3F000000;
	cvt.sat.f32.f32 	%f267, %f266;
	fma.rm.f32 	%f268, %f267, %f99, %f98;
	add.f32 	%f269, %f268, 0fCB40007F;
	neg.f32 	%f270, %f269;
	fma.rn.f32 	%f271, %f265, 0f3FB8AA3B, %f270;
	fma.rn.f32 	%f272, %f265, 0f32A57060, %f271;
	mov.b32 	%r213, %f268;
	shl.b32 	%r214, %r213, 23;
	mov.b32 	%f273, %r214;
	ex2.approx.ftz.f32 	%f274, %f272;
	mul.f32 	%f275, %f274, %f273;
	add.f32 	%f276, %f264, %f275;
	sub.f32 	%f277, %f67, %f94;
	fma.rn.f32 	%f278, %f277, 0f3BBB989D, 0f3F000000;
	cvt.sat.f32.f32 	%f279, %f278;
	fma.rm.f32 	%f280, %f279, %f99, %f98;
	add.f32 	%f281, %f280, 0fCB40007F;
	neg.f32 	%f282, %f281;
	fma.rn.f32 	%f283, %f277, 0f3FB8AA3B, %f282;
	fma.rn.f32 	%f284, %f277, 0f32A57060, %f283;
	mov.b32 	%r215, %f280;
	shl.b32 	%r216, %r215, 23;
	mov.b32 	%f285, %r216;
	ex2.approx.ftz.f32 	%f286, %f284;
	mul.f32 	%f287, %f286, %f285;
	add.f32 	%f288, %f276, %f287;
	sub.f32 	%f289, %f71, %f94;
	fma.rn.f32 	%f290, %f289, 0f3BBB989D, 0f3F000000;
	cvt.sat.f32.f32 	%f291, %f290;
	fma.rm.f32 	%f292, %f291, %f99, %f98;
	add.f32 	%f293, %f292, 0fCB40007F;
	neg.f32 	%f294, %f293;
	fma.rn.f32 	%f295, %f289, 0f3FB8AA3B, %f294;
	fma.rn.f32 	%f296, %f289, 0f32A57060, %f295;
	mov.b32 	%r217, %f292;
	shl.b32 	%r218, %r217, 23;
	mov.b32 	%f297, %r218;
	ex2.approx.ftz.f32 	%f298, %f296;
	mul.f32 	%f299, %f298, %f297;
	add.f32 	%f300, %f288, %f299;
	sub.f32 	%f301, %f75, %f94;
	fma.rn.f32 	%f302, %f301, 0f3BBB989D, 0f3F000000;
	cvt.sat.f32.f32 	%f303, %f302;
	fma.rm.f32 	%f304, %f303, %f99, %f98;
	add.f32 	%f305, %f304, 0fCB40007F;
	neg.f32 	%f306, %f305;
	fma.rn.f32 	%f307, %f301, 0f3FB8AA3B, %f306;
	fma.rn.f32 	%f308, %f301, 0f32A57060, %f307;
	mov.b32 	%r219, %f304;
	shl.b32 	%r220, %r219, 23;
	mov.b32 	%f309, %r220;
	ex2.approx.ftz.f32 	%f310, %f308;
	mul.f32 	%f311, %f310, %f309;
	add.f32 	%f312, %f300, %f311;
	sub.f32 	%f313, %f79, %f94;
	fma.rn.f32 	%f314, %f313, 0f3BBB989D, 0f3F000000;
	cvt.sat.f32.f32 	%f315, %f314;
	fma.rm.f32 	%f316, %f315, %f99, %f98;
	add.f32 	%f317, %f316, 0fCB40007F;
	neg.f32 	%f318, %f317;
	fma.rn.f32 	%f319, %f313, 0f3FB8AA3B, %f318;
	fma.rn.f32 	%f320, %f313, 0f32A57060, %f319;
	mov.b32 	%r221, %f316;
	shl.b32 	%r222, %r221, 23;
	mov.b32 	%f321, %r222;
	ex2.approx.ftz.f32 	%f322, %f320;
	mul.f32 	%f323, %f322, %f321;
	add.f32 	%f324, %f312, %f323;
	sub.f32 	%f325, %f83, %f94;
	fma.rn.f32 	%f326, %f325, 0f3BBB989D, 0f3F000000;
	cvt.sat.f32.f32 	%f327, %f326;
	fma.rm.f32 	%f328, %f327, %f99, %f98;
	add.f32 	%f329, %f328, 0fCB40007F;
	neg.f32 	%f330, %f329;
	fma.rn.f32 	%f331, %f325, 0f3FB8AA3B, %f330;
	fma.rn.f32 	%f332, %f325, 0f32A57060, %f331;
	mov.b32 	%r223, %f328;
	shl.b32 	%r224, %r223, 23;
	mov.b32 	%f333, %r224;
	ex2.approx.ftz.f32 	%f334, %f332;
	mul.f32 	%f335, %f334, %f333;
	add.f32 	%f336, %f324, %f335;
	mov.b32 	%r225, %f336;
	shfl.sync.bfly.b32	%r226|%p30, %r225, 16, 31, -1;
	mov.b32 	%f337, %r226;
	add.f32 	%f338, %f336, %f337;
	mov.b32 	%r227, %f338;
	shfl.sync.bfly.b32	%r228|%p31, %r227, 8, 31, -1;
	mov.b32 	%f339, %r228;
	add.f32 	%f340, %f338, %f339;
	mov.b32 	%r229, %f340;
	shfl.sync.bfly.b32	%r230|%p32, %r229, 4, 31, -1;
	mov.b32 	%f341, %r230;
	add.f32 	%f342, %f340, %f341;
	mov.b32 	%r231, %f342;
	shfl.sync.bfly.b32	%r232|%p33, %r231, 2, 31, -1;
	mov.b32 	%f343, %r232;
	add.f32 	%f344, %f342, %f343;
	mov.b32 	%r233, %f344;
	shfl.sync.bfly.b32	%r234|%p34, %r233, 1, 31, -1;
	mov.b32 	%f345, %r234;
	add.f32 	%f346, %f344, %f345;
	div.rn.f32 	%f347, %f107, %f346;
	div.rn.f32 	%f348, %f119, %f346;
	div.rn.f32 	%f349, %f131, %f346;
	div.rn.f32 	%f350, %f143, %f346;
	div.rn.f32 	%f351, %f155, %f346;
	div.rn.f32 	%f352, %f167, %f346;
	div.rn.f32 	%f353, %f179, %f346;
	div.rn.f32 	%f354, %f191, %f346;
	div.rn.f32 	%f355, %f203, %f346;
	div.rn.f32 	%f356, %f215, %f346;
	div.rn.f32 	%f357, %f227, %f346;
	div.rn.f32 	%f358, %f239, %f346;
	div.rn.f32 	%f359, %f251, %f346;
	div.rn.f32 	%f360, %f263, %f346;
	div.rn.f32 	%f361, %f275, %f346;
	div.rn.f32 	%f362, %f287, %f346;
	div.rn.f32 	%f363, %f299, %f346;
	div.rn.f32 	%f364, %f311, %f346;
	div.rn.f32 	%f365, %f323, %f346;
	div.rn.f32 	%f366, %f335, %f346;
	mad.lo.s64 	%rd151, %rd154, %rd22, %rd8;
	shl.b64 	%rd152, %rd151, 2;
	add.s64 	%rd153, %rd9, %rd152;
	st.global.f32 	[%rd153], %f347;
	st.global.f32 	[%rd153+128], %f348;
	st.global.f32 	[%rd153+256], %f349;
	st.global.f32 	[%rd153+384], %f350;
	st.global.f32 	[%rd153+512], %f351;
	st.global.f32 	[%rd153+640], %f352;
	st.global.f32 	[%rd153+768], %f353;
	st.global.f32 	[%rd153+896], %f354;
	st.global.f32 	[%rd153+1024], %f355;
	st.global.f32 	[%rd153+1152], %f356;
	st.global.f32 	[%rd153+1280], %f357;
	st.global.f32 	[%rd153+1408], %f358;
	st.global.f32 	[%rd153+1536], %f359;
	st.global.f32 	[%rd153+1664], %f360;
	st.global.f32 	[%rd153+1792], %f361;
	st.global.f32 	[%rd153+1920], %f362;
	st.global.f32 	[%rd153+2048], %f363;
	st.global.f32 	[%rd153+2176], %f364;
	st.global.f32 	[%rd153+2304], %f365;
	st.global.f32 	[%rd153+2432], %f366;
	add.s64 	%rd154, %rd154, %rd10;
	setp.lt.s64 	%p35, %rd154, %rd23;
	@%p35 bra 	$L__BB264_4;
$L__BB264_5:
	ret;

}
	// .globl	_Z15SoftmaxWarpImplI22BroadcastScaleMaskLoadIffbLm2EiE11DirectStoreIffEfLi1ELi20ELi32ELi1ELb1EL9Algorithm0EEvT_T0_ll
.visible .entry _Z15SoftmaxWarpImplI22BroadcastScaleMaskLoadIffbLm2EiE11DirectStoreIffEfLi1ELi20ELi32ELi1ELb1EL9Algorithm0EEvT_T0_ll(
	.param .align 8 .b8 _Z15SoftmaxWarpImplI22BroadcastScaleMaskLoadIffbLm2EiE11DirectStoreIffEfLi1ELi20ELi32ELi1ELb1EL9Algorithm0EEvT_T0_ll_param_0[88],
	.param .align 8 .b8 _Z15SoftmaxWarpImplI22BroadcastScaleMaskLoadIffbLm2EiE11DirectStoreIffEfLi1ELi20ELi32ELi1ELb1EL9Algorithm0EEvT_T0_ll_param_1[16],
	.param .u64 _Z15SoftmaxWarpImplI22BroadcastScaleMaskLoadIffbLm2EiE11DirectStoreIffEfLi1ELi20ELi32ELi1ELb1EL9Algorithm0EEvT_T0_ll_param_2,
	.param .u64 _Z15SoftmaxWarpImplI22BroadcastScaleMaskLoadIffbLm2EiE11DirectStoreIffEfLi1ELi20ELi32ELi1ELb1EL9Algorithm0EEvT_T0_ll_param_3
)
{
	.reg .pred 	%p<114>;
	.reg .b16 	%rs<21>;
	.reg .b32 	%r<260>;
	.reg .b32 	%f<467>;
	.reg .b64 	%rd<177>;

	ld.param.u64 	%rd39, [_Z15SoftmaxWarpImplI22BroadcastScaleMaskLoadIffbLm2EiE11DirectStoreIffEfLi1ELi20ELi32ELi1ELb1EL9Algorithm0EEvT_T0_ll_param_1+8];
	ld.param.u64 	%rd38, [_Z15SoftmaxWarpImplI22BroadcastScaleMaskLoadIffbLm2EiE11DirectStoreIffEfLi1ELi20ELi32ELi1ELb1EL9Algorithm0EEvT_T0_ll_param_1];
	ld.param.v2.f32 	{%f103, %f104}, [_Z15SoftmaxWarpImplI22BroadcastScaleMaskLoadIffbLm2EiE11DirectStoreIffEfLi1ELi20ELi32ELi1ELb1EL9Algorithm0EEvT_T0_ll_param_0+80];
	ld.param.u64 	%rd37, [_Z15SoftmaxWarpImplI22BroadcastScaleMaskLoadIffbLm2EiE11DirectStoreIffEfLi1ELi20ELi32ELi1ELb1EL9Algorithm0EEvT_T0_ll_param_0+72];
	ld.param.v2.u32 	{%r6, %r7}, [_Z15SoftmaxWarpImplI22BroadcastScaleMaskLoadIffbLm2EiE11DirectStoreIffEfLi1ELi20ELi32ELi1ELb1EL9Algorithm0EEvT_T0_ll_param_0+56];
	ld.param.v2.u32 	{%r4, %r5}, [_Z15SoftmaxWarpImplI22BroadcastScaleMaskLoadIffbLm2EiE11DirectStoreIffEfLi1ELi20ELi32ELi1ELb1EL9Algorithm0EEvT_T0_ll_param_0+40];
	ld.param.u64 	%rd33, [_Z15SoftmaxWarpImplI22BroadcastScaleMaskLoadIffbLm2EiE11DirectStoreIffEfLi1ELi20ELi32ELi1ELb1EL9Algorithm0EEvT_T0_ll_param_0+24];
	ld.param.u64 	%rd32, [_Z15SoftmaxWarpImplI22BroadcastScaleMaskLoadIffbLm2EiE11DirectStoreIffEfLi1ELi20ELi32ELi1ELb1EL9Algorithm0EEvT_T0_ll_param_0+16];
	ld.param.u64 	%rd31, [_Z15SoftmaxWarpImplI22BroadcastScaleMaskLoadIffbLm2EiE11DirectStoreIffEfLi1ELi20ELi32ELi1ELb1EL9Algorithm0EEvT_T0_ll_param_0+8];
	ld.param.u64 	%rd30, [_Z15SoftmaxWarpImplI22BroadcastScaleMaskLoadIffbLm2EiE11DirectStoreIffEfLi1ELi20ELi32ELi1ELb1EL9Algorithm0EEvT_T0_ll_param_0];
	ld.param.u64 	%rd41, [_Z15SoftmaxWarpImplI22BroadcastScaleMaskLoadIffbLm2EiE11DirectStoreIffEfLi1ELi20ELi32ELi1ELb1EL9Algorithm0EEvT_T0_ll_param_3];
	cvta.to.global.u64 	%rd1, %rd30;
	cvta.to.global.u64 	%rd2, %rd31;
	setp.lt.s64 	%p1, %rd41, 641;
	@%p1 bra 	$L__BB265_2;
	mov.u64 	%rd42, $str;
	cvta.global.u64 	%rd43, %rd42;
	mov.u64 	%rd44, $str$1;
	cvta.global.u64 	%rd45, %rd44;
	mov.u64 	%rd46, __unnamed_261;
	cvta.global.u64 	%rd47, %rd46;
	{ // callseq 260, 0
	.param .b64 param0;
	st.param.b64 	[param0], %rd43;
	.param .b64 param1;
	st.param.b64 	[param1], %rd45;
	.param .b32 param2;
	st.param.b32 	[param2], 219;
	.param .b64 param3;
	st.param.b64 	[param3], %rd47;
	.param .b64 param4;
	st.param.b64 	[param4], 1;
	call.uni 
	__assertfail, 
	(
	param0, 
	param1, 
	param2, 
	param3, 
	param4
	);
	} // callseq 260
$L__BB265_2:
	ld.param.u64 	%rd174, [_Z15SoftmaxWarpImplI22BroadcastScaleMaskLoadIffbLm2EiE11DirectStoreIffEfLi1ELi20ELi32ELi1ELb1EL9Algorithm0EEvT_T0_ll_param_2];
	mov.u32 	%r8, %ctaid.x;
	mov.u32 	%r9, %ntid.y;
	mov.u32 	%r10, %tid.y;
	mad.lo.s32 	%r11, %r8, %r9, %r10;
	cvt.s64.s32 	%rd176, %r11;
	setp.le.s64 	%p2, %rd174, %rd176;
	@%p2 bra 	$L__BB265_85;
	mov.u32 	%r12, %tid.x;
	add.s32 	%r13, %r12, 64;
	cvt.u64.u32 	%rd6, %r13;
	add.s32 	%r14, %r12, 96;
	cvt.u64.u32 	%rd7, %r14;
	add.s32 	%r15, %r12, 128;
	cvt.u64.u32 	%rd8, %r15;
	add.s32 	%r16, %r12, 160;
	cvt.u64.u32 	%rd9, %r16;
	add.s32 	%r17, %r12, 192;
	cvt.u64.u32 	%rd10, %r17;
	add.s32 	%r18, %r12, 224;
	cvt.u64.u32 	%rd11, %r18;
	add.s32 	%r19, %r12, 256;
	cvt.u64.u32 	%rd12, %r19;
	add.s32 	%r20, %r12, 288;
	cvt.u64.u32 	%rd13, %r20;
	add.s32 	%r21, %r12, 320;
	cvt.u64.u32 	%rd14, %r21;
	add.s32 	%r22, %r12, 352;
	cvt.u64.u32 	%rd15, %r22;
	add.s32 	%r23, %r12, 384;
	cvt.u64.u32 	%rd16, %r23;
	add.s32 	%r24, %r12, 416;
	cvt.u64.u32 	%rd17, %r24;
	add.s32 	%r25, %r12, 448;
	cvt.u64.u32 	%rd18, %r25;
	add.s32 	%r26, %r12, 480;
	cvt.u64.u32 	%rd19, %r26;
	add.s32 	%r27, %r12, 512;
	cvt.u64.u32 	%rd20, %r27;
	add.s32 	%r28, %r12, 544;
	cvt.u64.u32 	%rd21, %r28;
	add.s32 	%r29, %r12, 576;
	cvt.u64.u32 	%rd22, %r29;
	add.s32 	%r30, %r12, 608;
	cvt.u64.u32 	%rd23, %r30;
	add.s32 	%r41, %r12, 32;
$L__BB265_4:
	cvt.u64.u32 	%rd25, %r12;
	setp.le.s64 	%p3, %rd41, %rd25;
	mul.lo.s64 	%rd26, %rd37, %rd176;
	mov.f32 	%f427, 0fFF800000;
	mov.f32 	%f430, %f427;
	@%p3 bra 	$L__BB265_6;
	setp.eq.s64 	%p4, %rd33, 1;
	setp.eq.s64 	%p5, %rd32, 1;
	add.s64 	%rd48, %rd26, %rd25;
	cvt.u32.u64 	%r32, %rd48;
	div.s32 	%r33, %r32, %r4;
	mul.lo.s32 	%r34, %r33, %r4;
	sub.s32 	%r35, %r32, %r34;
	selp.b32 	%r36, 0, %r33, %p5;
	selp.b32 	%r37, 0, %r35, %p4;
	mul.lo.s32 	%r38, %r6, %r36;
	mad.lo.s32 	%r39, %r7, %r37, %r38;
	shl.b64 	%rd49, %rd48, 32;
	shr.s64 	%rd50, %rd49, 30;
	add.s64 	%rd51, %rd1, %rd50;
	ld.global.f32 	%f106, [%rd51];
	cvt.s64.s32 	%rd52, %r39;
	add.s64 	%rd53, %rd2, %rd52;
	ld.global.u8 	%rs1, [%rd53];
	setp.eq.s16 	%p6, %rs1, 0;
	mul.f32 	%f107, %f106, %f104;
	selp.f32 	%f427, %f103, %f107, %p6;
	max.f32 	%f430, %f427, 0fFF800000;
$L__BB265_6:
	cvt.u64.u32 	%rd27, %r41;
	setp.le.s64 	%p7, %rd41, %rd27;
	mov.f32 	%f429, 0fFF800000;
	@%p7 bra 	$L__BB265_8;
	setp.eq.s64 	%p8, %rd33, 1;
	setp.eq.s64 	%p9, %rd32, 1;
	add.s64 	%rd54, %rd26, %rd27;
	cvt.u32.u64 	%r42, %rd54;
	div.s32 	%r43, %r42, %r4;
	mul.lo.s32 	%r44, %r43, %r4;
	sub.s32 	%r45, %r42, %r44;
	selp.b32 	%r46, 0, %r43, %p9;
	selp.b32 	%r47, 0, %r45, %p8;
	mul.lo.s32 	%r48, %r6, %r46;
	mad.lo.s32 	%r49, %r7, %r47, %r48;
	shl.b64 	%rd55, %rd54, 32;
	shr.s64 	%rd56, %rd55, 30;
	add.s64 	%rd57, %rd1, %rd56;
	ld.global.f32 	%f109, [%rd57];
	cvt.s64.s32 	%rd58, %r49;
	add.s64 	%rd59, %rd2, %rd58;
	ld.global.u8 	%rs2, [%rd59];
	setp.eq.s16 	%p10, %rs2, 0;
	mul.f32 	%f110, %f109, %f104;
	selp.f32 	%f429, %f103, %f110, %p10;
	max.f32 	%f430, %f430, %f429;
$L__BB265_8:
	setp.le.s64 	%p11, %rd41, %rd6;
	mov.f32 	%f431, 0fFF800000;
	@%p11 bra 	$L__BB265_10;
	setp.eq.s64 	%p12, %rd33, 1;
	setp.eq.s64 	%p13, %rd32, 1;
	add.s64 	%rd60, %rd26, %rd6;
	cvt.u32.u64 	%r50, %rd60;
	div.s32 	%r51, %r50, %r4;
	mul.lo.s32 	%r52, %r51, %r4;
	sub.s32 	%r53, %r50, %r52;
	selp.b32 	%r54, 0, %r51, %p13;
	selp.b32 	%r55, 0, %r53, %p12;
	mul.lo.s32 	%r56, %r6, %r54;
	mad.lo.s32 	%r57, %r7, %r55, %r56;
	shl.b64 	%rd61, %rd60, 32;
	shr.s64 	%rd62, %rd61, 30;
	add.s64 	%rd63, %rd1, %rd62;
	ld.global.f32 	%f112, [%rd63];
	cvt.s64.s32 	%rd64, %r57;
	add.s64 	%rd65, %rd2, %rd64;
	ld.global.u8 	%rs3, [%rd65];
	setp.eq.s16 	%p14, %rs3, 0;
	mul.f32 	%f113, %f112, %f104;
	selp.f32 	%f431, %f103, %f113, %p14;
	max.f32 	%f430, %f430, %f431;
$L__BB265_10:
	setp.le.s64 	%p15, %rd41, %rd7;
	mov.f32 	%f433, 0fFF800000;
	@%p15 bra 	$L__BB265_12;
	setp.eq.s64 	%p16, %rd33, 1;
	setp.eq.s64 	%p17, %rd32, 1;
	add.s64 	%rd66, %rd26, %rd7;
	cvt.u32.u64 	%r58, %rd66;
	div.s32 	%r59, %r58, %r4;
	mul.lo.s32 	%r60, %r59, %r4;
	sub.s32 	%r61, %r58, %r60;
	selp.b32 	%r62, 0, %r59, %p17;
	selp.b32 	%r63, 0, %r61, %p16;
	mul.lo.s32 	%r64, %r6, %r62;
	mad.lo.s32 	%r65, %r7, %r63, %r64;
	shl.b64 	%rd67, %rd66, 32;
	shr.s64 	%rd68, %rd67, 30;
	add.s64 	%rd69, %rd1, %rd68;
	ld.global.f32 	%f115, [%rd69];
	cvt.s64.s32 	%rd70, %r65;
	add.s64 	%rd71, %rd2, %rd70;
	ld.global.u8 	%rs4, [%rd71];
	setp.eq.s16 	%p18, %rs4, 0;
	mul.f32 	%f116, %f115, %f104;
	selp.f32 	%f433, %f103, %f116, %p18;
	max.f32 	%f430, %f430, %f433;
$L__BB265_12:
	setp.le.s64 	%p19, %rd41, %rd8;
	mov.f32 	%f435, 0fFF800000;
	@%p19 bra 	$L__BB265_14;
	setp.eq.s64 	%p20, %rd33, 1;
	setp.eq.s64 	%p21, %rd32, 1;
	add.s64 	%rd72, %rd26, %rd8;
	cvt.u32.u64 	%r66, %rd72;
	div.s32 	%r67, %r66, %r4;
	mul.lo.s32 	%r68, %r67, %r4;
	sub.s32 	%r69, %r66, %r68;
	selp.b32 	%r70, 0, %r67, %p21;
	selp.b32 	%r71, 0, %r69, %p20;
	mul.lo.s32 	%r72, %r6, %r70;
	mad.lo.s32 	%r73, %r7, %r71, %r72;
	shl.b64 	%rd73, %rd72, 32;
	shr.s64 	%rd74, %rd73, 30;
	add.s64 	%rd75, %rd1, %rd74;
	ld.global.f32 	%f118, [%rd75];
	cvt.s64.s32 	%rd76, %r73;
	add.s64 	%rd77, %rd2, %rd76;
	ld.global.u8 	%rs5, [%rd77];
	setp.eq.s16 	%p22, %rs5, 0;
	mul.f32 	%f119, %f118, %f104;
	selp.f32 	%f435, %f103, %f119, %p22;
	max.f32 	%f430, %f430, %f435;
$L__BB265_14:
	setp.le.s64 	%p23, %rd41, %rd9;
	mov.f32 	%f437, 0fFF800000;
	@%p23 bra 	$L__BB265_16;
	setp.eq.s64 	%p24, %rd33, 1;
	setp.eq.s64 	%p25, %rd32, 1;
	add.s64 	%rd78, %rd26, %rd9;
	cvt.u32.u64 	%r74, %rd78;
	div.s32 	%r75, %r74, %r4;
	mul.lo.s32 	%r76, %r75, %r4;
	sub.s32 	%r77, %r74, %r76;
	selp.b32 	%r78, 0, %r75, %p25;
	selp.b32 	%r79, 0, %r77, %p24;
	mul.lo.s32 	%r80, %r6, %r78;
	mad.lo.s32 	%r81, %r7, %r79, %r80;
	shl.b64 	%rd79, %rd78, 32;
	shr.s64 	%rd80, %rd79, 30;
	add.s64 	%rd81, %rd1, %rd80;
	ld.global.f32 	%f121, [%rd81];
	cvt.s64.s32 	%rd82, %r81;
	add.s64 	%rd83, %rd2, %rd82;
	ld.global.u8 	%rs6, [%rd83];
	setp.eq.s16 	%p26, %rs6, 0;
	mul.f32 	%f122, %f121, %f104;
	selp.f32 	%f437, %f103, %f122, %p26;
	max.f32 	%f430, %f430, %f437;
$L__BB265_16:
	setp.le.s64 	%p27, %rd41, %rd10;
	mov.f32 	%f439, 0fFF800000;
	@%p27 bra 	$L__BB265_18;
	setp.eq.s64 	%p28, %rd33, 1;
	setp.eq.s64 	%p29, %rd32, 1;
	add.s64 	%rd84, %rd26, %rd10;
	cvt.u32.u64 	%r82, %rd84;
	div.s32 	%r83, %r82, %r4;
	mul.lo.s32 	%r84, %r83, %r4;
	sub.s32 	%r85, %r82, %r84;
	selp.b32 	%r86, 0, %r83, %p29;
	selp.b32 	%r87, 0, %r85, %p28;
	mul.lo.s32 	%r88, %r6, %r86;
	mad.lo.s32 	%r89, %r7, %r87, %r88;
	shl.b64 	%rd85, %rd84, 32;
	shr.s64 	%rd86, %rd85, 30;
	add.s64 	%rd87, %rd1, %rd86;
	ld.global.f32 	%f124, [%rd87];
	cvt.s64.s32 	%rd88, %r89;
	add.s64 	%rd89, %rd2, %rd88;
	ld.global.u8 	%rs7, [%rd89];
	setp.eq.s16 	%p30, %rs7, 0;
	mul.f32 	%f125, %f124, %f104;
	selp.f32 	%f439, %f103, %f125, %p30;
	max.f32 	%f430, %f430, %f439;
$L__BB265_18:
	setp.le.s64 	%p31, %rd41, %rd11;
	mov.f32 	%f441, 0fFF800000;
	@%p31 bra 	$L__BB265_20;
	setp.eq.s64 	%p32, %rd33, 1;
	setp.eq.s64 	%p33, %rd32, 1;
	add.s64 	%rd90, %rd26, %rd11;
	cvt.u32.u64 	%r90, %rd90;
	div.s32 	%r91, %r90, %r4;
	mul.lo.s32 	%r92, %r91, %r4;
	sub.s32 	%r93, %r90, %r92;
	selp.b32 	%r94, 0, %r91, %p33;
	selp.b32 	%r95, 0, %r93, %p32;
	mul.lo.s32 	%r96, %r6, %r94;
	mad.lo.s32 	%r97, %r7, %r95, %r96;
	shl.b64 	%rd91, %rd90, 32;
	shr.s64 	%rd92, %rd91, 30;
	add.s64 	%rd93, %rd1, %rd92;
	ld.global.f32 	%f127, [%rd93];
	cvt.s64.s32 	%rd94, %r97;
	add.s64 	%rd95, %rd2, %rd94;
	ld.global.u8 	%rs8, [%rd95];
	setp.eq.s16 	%p34, %rs8, 0;
	mul.f32 	%f128, %f127, %f104;
	selp.f32 	%f441, %f103, %f128, %p34;
	max.f32 	%f430, %f430, %f441;
$L__BB265_20:
	setp.le.s64 	%p35, %rd41, %rd12;
	mov.f32 	%f443, 0fFF800000;
	@%p35 bra 	$L__BB265_22;
	setp.eq.s64 	%p36, %rd33, 1;
	setp.eq.s64 	%p37, %rd32, 1;
	add.s64 	%rd96, %rd26, %rd12;
	cvt.u32.u64 	%r98, %rd96;
	div.s32 	%r99, %r98, %r4;
	mul.lo.s32 	%r100, %r99, %r4;
	sub.s32 	%r101, %r98, %r100;
	selp.b32 	%r102, 0, %r99, %p37;
	selp.b32 	%r103, 0, %r101, %p36;
	mul.lo.s32 	%r104, %r6, %r102;
	mad.lo.s32 	%r105, %r7, %r103, %r104;
	shl.b64 	%rd97, %rd96, 32;
	shr.s64 	%rd98, %rd97, 30;
	add.s64 	%rd99, %rd1, %rd98;
	ld.global.f32 	%f130, [%rd99];
	cvt.s64.s32 	%rd100, %r105;
	add.s64 	%rd101, %rd2, %rd100;
	ld.global.u8 	%rs9, [%rd101];
	setp.eq.s16 	%p38, %rs9, 0;
	mul.f32 	%f131, %f130, %f104;
	selp.f32 	%f443, %f103, %f131, %p38;
	max.f32 	%f430, %f430, %f443;
$L__BB265_22:
	setp.le.s64 	%p39, %rd41, %rd13;
	mov.f32 	%f445, 0fFF800000;
	@%p39 bra 	$L__BB265_24;
	setp.eq.s64 	%p40, %rd33, 1;
	setp.eq.s64 	%p41, %rd32, 1;
	add.s64 	%rd102, %rd26, %rd13;
	cvt.u32.u64 	%r106, %rd102;
	div.s32 	%r107, %r106, %r4;
	mul.lo.s32 	%r108, %r107, %r4;
	sub.s32 	%r109, %r106, %r108;
	selp.b32 	%r110, 0, %r107, %p41;
	selp.b32 	%r111, 0, %r109, %p40;
	mul.lo.s32 	%r112, %r6, %r110;
	mad.lo.s32 	%r113, %r7, %r111, %r112;
	shl.b64 	%rd103, %rd102, 32;
	shr.s64 	%rd104, %rd103, 30;
	add.s64 	%rd105, %rd1, %rd104;
	ld.global.f32 	%f133, [%rd105];
	cvt.s64.s32 	%rd106, %r113;
	add.s64 	%rd107, %rd2, %rd106;
	ld.global.u8 	%rs10, [%rd107];
	setp.eq.s16 	%p42, %rs10, 0;
	mul.f32 	%f134, %f133, %f104;
	selp.f32 	%f445, %f103, %f134, %p42;
	max.f32 	%f430, %f430, %f445;
$L__BB265_24:
	setp.le.s64 	%p43, %rd41, %rd14;
	mov.f32 	%f447, 0fFF800000;
	@%p43 bra 	$L__BB265_26;
	setp.eq.s64 	%p44, %rd33, 1;
	setp.eq.s64 	%p45, %rd32, 1;
	add.s64 	%rd108, %rd26, %rd14;
	cvt.u32.u64 	%r114, %rd108;
	div.s32 	%r115, %r114, %r4;
	mul.lo.s32 	%r116, %r115, %r4;
	sub.s32 	%r117, %r114, %r116;
	selp.b32 	%r118, 0, %r115, %p45;
	selp.b32 	%r119, 0, %r117, %p44;
	mul.lo.s32 	%r120, %r6, %r118;
	mad.lo.s32 	%r121, %r7, %r119, %r120;
	shl.b64 	%rd109, %rd108, 32;
	shr.s64 	%rd110, %rd109, 30;
	add.s64 	%rd111, %rd1, %rd110;
	ld.global.f32 	%f136, [%rd111];
	cvt.s64.s32 	%rd112, %r121;
	add.s64 	%rd113, %rd2, %rd112;
	ld.global.u8 	%rs11, [%rd113];
	setp.eq.s16 	%p46, %rs11, 0;
	mul.f32 	%f137, %f136, %f104;
	selp.f32 	%f447, %f103, %f137, %p46;
	max.f32 	%f430, %f430, %f447;
$L__BB265_26:
	setp.le.s64 	%p47, %rd41, %rd15;
	mov.f32 	%f449, 0fFF800000;
	@%p47 bra 	$L__BB265_28;
	setp.eq.s64 	%p48, %rd33, 1;
	setp.eq.s64 	%p49, %rd32, 1;
	add.s64 	%rd114, %rd26, %rd15;
	cvt.u32.u64 	%r122, %rd114;
	div.s32 	%r123, %r122, %r4;
	mul.lo.s32 	%r124, %r123, %r4;
	sub.s32 	%r125, %r122, %r124;
	selp.b32 	%r126, 0, %r123, %p49;
	selp.b32 	%r127, 0, %r125, %p48;
	mul.lo.s32 	%r128, %r6, %r126;
	mad.lo.s32 	%r129, %r7, %r127, %r128;
	shl.b64 	%rd115, %rd114, 32;
	shr.s64 	%rd116, %rd115, 30;
	add.s64 	%rd117, %rd1, %rd116;
	ld.global.f32 	%f139, [%rd117];
	cvt.s64.s32 	%rd118, %r129;
	add.s64 	%rd119, %rd2, %rd118;
	ld.global.u8 	%rs12, [%rd119];
	setp.eq.s16 	%p50, %rs12, 0;
	mul.f32 	%f140, %f139, %f104;
	selp.f32 	%f449, %f103, %f140, %p50;
	max.f32 	%f430, %f430, %f449;
$L__BB265_28:
	setp.le.s64 	%p51, %rd41, %rd16;
	mov.f32 	%f451, 0fFF800000;
	@%p51 bra 	$L__BB265_30;
	setp.eq.s64 	%p52, %rd33, 1;
	setp.eq.s64 	%p53, %rd32, 1;
	add.s64 	%rd120, %rd26, %rd16;
	cvt.u32.u64 	%r130, %rd120;
	div.s32 	%r131, %r130, %r4;
	mul.lo.s32 	%r132, %r131, %r4;
	sub.s32 	%r133, %r130, %r132;
	selp.b32 	%r134, 0, %r131, %p53;
	selp.b32 	%r135, 0, %r133, %p52;
	mul.lo.s32 	%r136, %r6, %r134;
	mad.lo.s32 	%r137, %r7, %r135, %r136;
	shl.b64 	%rd121, %rd120, 32;
	shr.s64 	%rd122, %rd121, 30;
	add.s64 	%rd123, %rd1, %rd122;
	ld.global.f32 	%f142, [%rd123];
	cvt.s64.s32 	%rd124, %r137;
	add.s64 	%rd125, %rd2, %rd124;
	ld.global.u8 	%rs13, [%rd125];
	setp.eq.s16 	%p54, %rs13, 0;
	mul.f32 	%f143, %f142, %f104;
	selp.f32 	%f451, %f103, %f143, %p54;
	max.f32 	%f430, %f430, %f451;
$L__BB265_30:
	setp.le.s64 	%p55, %rd41, %rd17;
	mov.f32 	%f453, 0fFF800000;
	@%p55 bra 	$L__BB265_32;
	setp.eq.s64 	%p56, %rd33, 1;
	setp.eq.s64 	%p57, %rd32, 1;
	add.s64 	%rd126, %rd26, %rd17;
	cvt.u32.u64 	%r138, %rd126;
	div.s32 	%r139, %r138, %r4;
	mul.lo.s32 	%r140, %r139, %r4;
	sub.s32 	%r141, %r138, %r140;
	selp.b32 	%r142, 0, %r139, %p57;
	selp.b32 	%r143, 0, %r141, %p56;
	mul.lo.s32 	%r144, %r6, %r142;
	mad.lo.s32 	%r145, %r7, %r143, %r144;
	shl.b64 	%rd127, %rd126, 32;
	shr.s64 	%rd128, %rd127, 30;
	add.s64 	%rd129, %rd1, %rd128;
	ld.global.f32 	%f145, [%rd129];
	cvt.s64.s32 	%rd130, %r145;
	add.s64 	%rd131, %rd2, %rd130;
	ld.global.u8 	%rs14, [%rd131];
	setp.eq.s16 	%p58, %rs14, 0;
	mul.f32 	%f146, %f145, %f104;
	selp.f32 	%f453, %f103, %f146, %p58;
	max.f32 	%f430, %f430, %f453;
$L__BB265_32:
	setp.le.s64 	%p59, %rd41, %rd18;
	mov.f32 	%f455, 0fFF800000;
	@%p59 bra 	$L__BB265_34;
	setp.eq.s64 	%p60, %rd33, 1;
	setp.eq.s64 	%p61, %rd32, 1;
	add.s64 	%rd132, %rd26, %rd18;
	cvt.u32.u64 	%r146, %rd132;
	div.s32 	%r147, %r146, %r4;
	mul.lo.s32 	%r148, %r147, %r4;
	sub.s32 	%r149, %r146, %r148;
	selp.b32 	%r150, 0, %r147, %p61;
	selp.b32 	%r151, 0, %r149, %p60;
	mul.lo.s32 	%r152, %r6, %r150;
	mad.lo.s32 	%r153, %r7, %r151, %r152;
	shl.b64 	%rd133, %rd132, 32;
	shr.s64 	%rd134, %rd133, 30;
	add.s64 	%rd135, %rd1, %rd134;
	ld.global.f32 	%f148, [%rd135];
	cvt.s64.s32 	%rd136, %r153;
	add.s64 	%rd137, %rd2, %rd136;
	ld.global.u8 	%rs15, [%rd137];
	setp.eq.s16 	%p62, %rs15, 0;
	mul.f32 	%f149, %f148, %f104;
	selp.f32 	%f455, %f103, %f149, %p62;
	max.f32 	%f430, %f430, %f455;
$L__BB265_34:
	setp.le.s64 	%p63, %rd41, %rd19;
	mov.f32 	%f457, 0fFF800000;
	@%p63 bra 	$L__BB265_36;
	setp.eq.s64 	%p64, %rd33, 1;
	setp.eq.s64 	%p65, %rd32, 1;
	add.s64 	%rd138, %rd26, %rd19;
	cvt.u32.u64 	%r154, %rd138;
	div.s32 	%r155, %r154, %r4;
	mul.lo.s32 	%r156, %r155, %r4;
	sub.s32 	%r157, %r154, %r156;
	selp.b32 	%r158, 0, %r155, %p65;
	selp.b32 	%r159, 0, %r157, %p64;
	mul.lo.s32 	%r160, %r6, %r158;
	mad.lo.s32 	%r161, %r7, %r159, %r160;
	shl.b64 	%rd139, %rd138, 32;
	shr.s64 	%rd140, %rd139, 30;
	add.s64 	%rd141, %rd1, %rd140;
	ld.global.f32 	%f151, [%rd141];
	cvt.s64.s32 	%rd142, %r161;
	add.s64 	%rd143, %rd2, %rd142;
	ld.global.u8 	%rs16, [%rd143];
	setp.eq.s16 	%p66, %rs16, 0;
	mul.f32 	%f152, %f151, %f104;
	selp.f32 	%f457, %f103, %f152, %p66;
	max.f32 	%f430, %f430, %f457;
$L__BB265_36:
	setp.le.s64 	%p67, %rd41, %rd20;
	mov.f32 	%f459, 0fFF800000;
	@%p67 bra 	$L__BB265_38;
	setp.eq.s64 	%p68, %rd33, 1;
	setp.eq.s64 	%p69, %rd32, 1;
	add.s64 	%rd144, %rd26, %rd20;
	cvt.u32.u64 	%r162, %rd144;
	div.s32 	%r163, %r162, %r4;
	mul.lo.s32 	%r164, %r163, %r4;
	sub.s32 	%r165, %r162, %r164;
	selp.b32 	%r166, 0, %r163, %p69;
	selp.b32 	%r167, 0, %r165, %p68;
	mul.lo.s32 	%r168, %r6, %r166;
	mad.lo.s32 	%r169, %r7, %r167, %r168;
	shl.b64 	%rd145, %rd144, 32;
	shr.s64 	%rd146, %rd145, 30;
	add.s64 	%rd147, %rd1, %rd146;
	ld.global.f32 	%f154, [%rd147];
	cvt.s64.s32 	%rd148, %r169;
	add.s64 	%rd149, %rd2, %rd148;
	ld.global.u8 	%rs17, [%rd149];
	setp.eq.s16 	%p70, %rs17, 0;
	mul.f32 	%f155, %f154, %f104;
	selp.f32 	%f459, %f103, %f155, %p70;
	max.f32 	%f430, %f430, %f459;
$L__BB265_38:
	setp.le.s64 	%p71, %rd41, %rd21;
	mov.f32 	%f461, 0fFF800000;
	@%p71 bra 	$L__BB265_40;
	setp.eq.s64 	%p72, %rd33, 1;
	setp.eq.s64 	%p73, %rd32, 1;
	add.s64 	%rd150, %rd26, %rd21;
	cvt.u32.u64 	%r170, %rd150;
	div.s32 	%r171, %r170, %r4;
	mul.lo.s32 	%r172, %r171, %r4;
	sub.s32 	%r173, %r170, %r172;
	selp.b32 	%r174, 0, %r171, %p73;
	selp.b32 	%r175, 0, %r173, %p72;
	mul.lo.s32 	%r176, %r6, %r174;
	mad.lo.s32 	%r177, %r7, %r175, %r176;
	shl.b64 	%rd151, %rd150, 32;
	shr.s64 	%rd152, %rd151, 30;
	add.s64 	%rd153, %rd1, %rd152;
	ld.global.f32 	%f157, [%rd153];
	cvt.s64.s32 	%rd154, %r177;
	add.s64 	%rd155, %rd2, %rd154;
	ld.global.u8 	%rs18, [%rd155];
	setp.eq.s16 	%p74, %rs18, 0;
	mul.f32 	%f158, %f157, %f104;
	selp.f32 	%f461, %f103, %f158, %p74;
	max.f32 	%f430, %f430, %f461;
$L__BB265_40:
	setp.le.s64 	%p75, %rd41, %rd22;
	mov.f32 	%f463, 0fFF800000;
	@%p75 bra 	$L__BB265_42;
	setp.eq.s64 	%p76, %rd33, 1;
	setp.eq.s64 	%p77, %rd32, 1;
	add.s64 	%rd156, %rd26, %rd22;
	cvt.u32.u64 	%r178, %rd156;
	div.s32 	%r179, %r178, %r4;
	mul.lo.s32 	%r180, %r179, %r4;
	sub.s32 	%r181, %r178, %r180;
	selp.b32 	%r182, 0, %r179, %p77;
	selp.b32 	%r183, 0, %r181, %p76;
	mul.lo.s32 	%r184, %r6, %r182;
	mad.lo.s32 	%r185, %r7, %r183, %r184;
	shl.b64 	%rd157, %rd156, 32;
	shr.s64 	%rd158, %rd157, 30;
	add.s64 	%rd159, %rd1, %rd158;
	ld.global.f32 	%f160, [%rd159];
	cvt.s64.s32 	%rd160, %r185;
	add.s64 	%rd161, %rd2, %rd160;
	ld.global.u8 	%rs19, [%rd161];
	setp.eq.s16 	%p78, %rs19, 0;
	mul.f32 	%f161, %f160, %f104;
	selp.f32 	%f463, %f103, %f161, %p78;
	max.f32 	%f430, %f430, %f463;
$L__BB265_42:
	setp.le.s64 	%p79, %rd41, %rd23;
	mov.f32 	%f465, 0fFF800000;
	@%p79 bra 	$L__BB265_44;
	setp.eq.s64 	%p80, %rd33, 1;
	setp.eq.s64 	%p81, %rd32, 1;
	add.s64 	%rd162, %rd26, %rd23;
	cvt.u32.u64 	%r186, %rd162;
	div.s32 	%r187, %r186, %r4;
	mul.lo.s32 	%r188, %r187, %r4;
	sub.s32 	%r189, %r186, %r188;
	selp.b32 	%r190, 0, %r187, %p81;
	selp.b32 	%r191, 0, %r189, %p80;
	mul.lo.s32 	%r192, %r6, %r190;
	mad.lo.s32 	%r193, %r7, %r191, %r192;
	shl.b64 	%rd163, %rd162, 32;
	shr.s64 	%rd164, %rd163, 30;
	add.s64 	%rd165, %rd1, %rd164;
	ld.global.f32 	%f163, [%rd165];
	cvt.s64.s32 	%rd166, %r193;
	add.s64 	%rd167, %rd2, %rd166;
	ld.global.u8 	%rs20, [%rd167];
	setp.eq.s16 	%p82, %rs20, 0;
	mul.f32 	%f164, %f163, %f104;
	selp.f32 	%f465, %f103, %f164, %p82;
	max.f32 	%f430, %f430, %f465;
$L__BB265_44:
	mov.u32 	%r194, %tid.x;
	cvt.u64.u32 	%rd168, %r194;
	setp.le.s64 	%p83, %rd41, %rd168;
	mov.b32 	%r195, %f430;
	shfl.sync.bfly.b32	%r196|%p84, %r195, 16, 31, -1;
	mov.b32 	%f165, %r196;
	max.f32 	%f166, %f430, %f165;
	mov.b32 	%r197, %f166;
	shfl.sync.bfly.b32	%r198|%p85, %r197, 8, 31, -1;
	mov.b32 	%f167, %r198;
	max.f32 	%f168, %f166, %f167;
	mov.b32 	%r199, %f168;
	shfl.sync.bfly.b32	%r200|%p86, %r199, 4, 31, -1;
	mov.b32 	%f169, %r200;
	max.f32 	%f170, %f168, %f169;
	mov.b32 	%r201, %f170;
	shfl.sync.bfly.b32	%r202|%p87, %r201, 2, 31, -1;
	mov.b32 	%f171, %r202;
	max.f32 	%f172, %f170, %f171;
	mov.b32 	%r203, %f172;
	shfl.sync.bfly.b32	%r204|%p88, %r203, 1, 31, -1;
	mov.b32 	%f173, %r204;
	max.f32 	%f174, %f172, %f173;
	sub.f32 	%f175, %f427, %f174;
	fma.rn.f32 	%f176, %f175, 0f3BBB989D, 0f3F000000;
	cvt.sat.f32.f32 	%f177, %f176;
	mov.f32 	%f178, 0f4B400001;
	mov.f32 	%f179, 0f437C0000;
	fma.rm.f32 	%f180, %f177, %f179, %f178;
	add.f32 	%f181, %f180, 0fCB40007F;
	neg.f32 	%f182, %f181;
	fma.rn.f32 	%f183, %f175, 0f3FB8AA3B, %f182;
	fma.rn.f32 	%f184, %f175, 0f32A57060, %f183;
	mov.b32 	%r205, %f180;
	shl.b32 	%r206, %r205, 23;
	mov.b32 	%f185, %r206;
	ex2.approx.ftz.f32 	%f186, %f184;
	mul.f32 	%f187, %f186, %f185;
	add.f32 	%f188, %f187, 0f00000000;
	sub.f32 	%f189, %f429, %f174;
	fma.rn.f32 	%f190, %f189, 0f3BBB989D, 0f3F000000;
	cvt.sat.f32.f32 	%f191, %f190;
	fma.rm.f32 	%f192, %f191, %f179, %f178;
	add.f32 	%f193, %f192, 0fCB40007F;
	neg.f32 	%f194, %f193;
	fma.rn.f32 	%f195, %f189, 0f3FB8AA3B, %f194;
	fma.rn.f32 	%f196, %f189, 0f32A57060, %f195;
	mov.b32 	%r207, %f192;
	shl.b32 	%r208, %r207, 23;
	mov.b32 	%f197, %r208;
	ex2.approx.ftz.f32 	%f198, %f196;
	mul.f32 	%f199, %f198, %f197;
	add.f32 	%f200, %f188, %f199;
	sub.f32 	%f201, %f431, %f174;
	fma.rn.f32 	%f202, %f201, 0f3BBB989D, 0f3F000000;
	cvt.sat.f32.f32 	%f203, %f202;
	fma.rm.f32 	%f204, %f203, %f179, %f178;
	add.f32 	%f205, %f204, 0fCB40007F;
	neg.f32 	%f206, %f205;
	fma.rn.f32 	%f207, %f201, 0f3FB8AA3B, %f206;
	fma.rn.f32 	%f208, %f201, 0f32A57060, %f207;
	mov.b32 	%r209, %f204;
	shl.b32 	%r210, %r209, 23;
	mov.b32 	%f209, %r210;
	ex2.approx.ftz.f32 	%f210, %f208;
	mul.f32 	%f211, %f210, %f209;
	add.f32 	%f212, %f200, %f211;
	sub.f32 	%f213, %f433, %f174;
	fma.rn.f32 	%f214, %f213, 0f3BBB989D, 0f3F000000;
	cvt.sat.f32.f32 	%f215, %f214;
	fma.rm.f32 	%f216, %f215, %f179, %f178;
	add.f32 	%f217, %f216, 0fCB40007F;
	neg.f32 	%f218, %f217;
	fma.rn.f32 	%f219, %f213, 0f3FB8AA3B, %f218;
	fma.rn.f32 	%f220, %f213, 0f32A57060, %f219;
	mov.b32 	%r211, %f216;
	shl.b32 	%r212, %r211, 23;
	mov.b32 	%f221, %r212;
	ex2.approx.ftz.f32 	%f222, %f220;
	mul.f32 	%f223, %f222, %f221;
	add.f32 	%f224, %f212, %f223;
	sub.f32 	%f225, %f435, %f174;
	fma.rn.f32 	%f226, %f225, 0f3BBB989D, 0f3F000000;
	cvt.sat.f32.f32 	%f227, %f226;
	fma.rm.f32 	%f228, %f227, %f179, %f178;
	add.f32 	%f229, %f228, 0fCB40007F;
	neg.f32 	%f230, %f229;
	fma.rn.f32 	%f231, %f225, 0f3FB8AA3B, %f230;
	fma.rn.f32 	%f232, %f225, 0f32A57060, %f231;
	mov.b32 	%r213, %f228;
	shl.b32 	%r214, %r213, 23;
	mov.b32 	%f233, %r214;
	ex2.approx.ftz.f32 	%f234, %f232;
	mul.f32 	%f235, %f234, %f233;
	add.f32 	%f236, %f224, %f235;
	sub.f32 	%f237, %f437, %f174;
	fma.rn.f32 	%f238, %f237, 0f3BBB989D, 0f3F000000;
	cvt.sat.f32.f32 	%f239, %f238;
	fma.rm.f32 	%f240, %f239, %f179, %f178;
	add.f32 	%f241, %f240, 0fCB40007F;
	neg.f32 	%f242, %f241;
	fma.rn.f32 	%f243, %f237, 0f3FB8AA3B, %f242;
	fma.rn.f32 	%f244, %f237, 0f32A57060, %f243;
	mov.b32 	%r215, %f240;
	shl.b32 	%r216, %r215, 23;
	mov.b32 	%f245, %r216;
	ex2.approx.ftz.f32 	%f246, %f244;
	mul.f32 	%f247, %f246, %f245;
	add.f32 	%f248, %f236, %f247;
	sub.f32 	%f249, %f439, %f174;
	fma.rn.f32 	%f250, %f249, 0f3BBB989D, 0f3F000000;
	cvt.sat.f32.f32 	%f251, %f250;
	fma.rm.f32 	%f252, %f251, %f179, %f178;
	add.f32 	%f253, %f252, 0fCB40007F;
	neg.f32 	%f254, %f253;
	fma.rn.f32 	%f255, %f249, 0f3FB8AA3B, %f254;
	fma.rn.f32 	%f256, %f249, 0f32A57060, %f255;
	mov.b32 	%r217, %f252;
	shl.b32 	%r218, %r217, 23;
	mov.b32 	%f257, %r218;
	ex2.approx.ftz.f32 	%f258, %f256;
	mul.f32 	%f259, %f258, %f257;
	add.f32 	%f260, %f248, %f259;
	sub.f32 	%f261, %f441, %f174;
	fma.rn.f32 	%f262, %f261, 0f3BBB989D, 0f3F000000;
	cvt.sat.f32.f32 	%f263, %f262;
	fma.rm.f32 	%f264, %f263, %f179, %f178;
	add.f32 	%f265, %f264, 0fCB40007F;
	neg.f32 	%f266, %f265;
	fma.rn.f32 	%f267, %f261, 0f3FB8AA3B, %f266;
	fma.rn.f32 	%f268, %f261, 0f32A57060, %f267;
	mov.b32 	%r219, %f264;
	shl.b32 	%r220, %r219, 23;
	mov.b32 	%f269, %r220;
	ex2.approx.ftz.f32 	%f270, %f268;
	mul.f32 	%f271, %f270, %f269;
	add.f32 	%f272, %f260, %f271;
	sub.f32 	%f273, %f443, %f174;
	fma.rn.f32 	%f274, %f273, 0f3BBB989D, 0f3F000000;
	cvt.sat.f32.f32 	%f275, %f274;
	fma.rm.f32 	%f276, %f275, %f179, %f178;
	add.f32 	%f277, %f276, 0fCB40007F;
	neg.f32 	%f278, %f277;
	fma.rn.f32 	%f279, %f273, 0f3FB8AA3B, %f278;
	fma.rn.f32 	%f280, %f273, 0f32A57060, %f279;
	mov.b32 	%r221, %f276;
	shl.b32 	%r222, %r221, 23;
	mov.b32 	%f281, %r222;
	ex2.approx.ftz.f32 	%f282, %f280;
	mul.f32 	%f283, %f282, %f281;
	add.f32 	%f284, %f272, %f283;
	sub.f32 	%f285, %f445, %f174;
	fma.rn.f32 	%f286, %f285, 0f3BBB989D, 0f3F000000;
	cvt.sat.f32.f32 	%f287, %f286;
	fma.rm.f32 	%f288, %f287, %f179, %f178;
	add.f32 	%f289, %f288, 0fCB40007F;
	neg.f32 	%f290, %f289;
	fma.rn.f32 	%f291, %f285, 0f3FB8AA3B, %f290;
	fma.rn.f32 	%f292, %f285, 0f32A57060, %f291;
	mov.b32 	%r223, %f288;
	shl.b32 	%r224, %r223, 23;
	mov.b32 	%f293, %r224;
	ex2.approx.ftz.f32 	%f294, %f292;
	mul.f32 	%f295, %f294, %f293;
	add.f32 	%f296, %f284, %f295;
	sub.f32 	%f297, %f447, %f174;
	fma.rn.f32 	%f298, %f297, 0f3BBB989D, 0f3F000000;
	cvt.sat.f32.f32 	%f299, %f298;
	fma.rm.f32 	%f300, %f299, %f179, %f178;
	add.f32 	%f301, %f300, 0fCB40007F;
	neg.f32 	%f302, %f301;
	fma.rn.f32 	%f303, %f297, 0f3FB8AA3B, %f302;
	fma.rn.f32 	%f304, %f297, 0f32A57060, %f303;
	mov.b32 	%r225, %f300;
	shl.b32 	%r226, %r225, 23;
	mov.b32 	%f305, %r226;
	ex2.approx.ftz.f32 	%f306, %f304;
	mul.f32 	%f307, %f306, %f305;
	add.f32 	%f308, %f296, %f307;
	sub.f32 	%f309, %f449, %f174;
	fma.rn.f32 	%f310, %f309, 0f3BBB989D, 0f3F000000;
	cvt.sat.f32.f32 	%f311, %f310;
	fma.rm.f32 	%f312, %f311, %f179, %f178;
	add.f32 	%f313, %f312, 0fCB40007F;
	neg.f32 	%f314, %f313;
	fma.rn.f32 	%f315, %f309, 0f3FB8AA3B, %f314;
	fma.rn.f32 	%f316, %f309, 0f32A57060, %f315;
	mov.b32 	%r227, %f312;
	shl.b32 	%r228, %r227, 23;
	mov.b32 	%f317, %r228;
	ex2.approx.ftz.f32 	%f318, %f316;
	mul.f32 	%f319, %f318, %f317;
	add.f32 	%f320, %f308, %f319;
	sub.f32 	%f321, %f451, %f174;
	fma.rn.f32 	%f322, %f321, 0f3BBB989D, 0f3F000000;
	cvt.sat.f32.f32 	%f323, %f322;
	fma.rm.f32 	%f324, %f323, %f179, %f178;
	add.f32 	%f325, %f324, 0fCB40007F;
	neg.f32 	%f326, %f325;
	fma.rn.f32 	%f327, %f321, 0f3FB8AA3B, %f326;
	fma.rn.f32 	%f328, %f321, 0f32A57060, %f327;
	mov.b32 	%r229, %f324;
	shl.b32 	%r230, %r229, 23;
	mov.b32 	%f329, %r230;
	ex2.approx.ftz.f32 	%f330, %f328;
	mul.f32 	%f331, %f330, %f329;
	add.f32 	%f332, %f320, %f331;
	sub.f32 	%f333, %f453, %f174;
	fma.rn.f32 	%f334, %f333, 0f3BBB989D, 0f3F000000;
	cvt.sat.f32.f32 	%f335, %f334;
	fma.rm.f32 	%f336, %f335, %f179, %f178;
	add.f32 	%f337, %f336, 0fCB40007F;
	neg.f32 	%f338, %f337;
	fma.rn.f32 	%f339, %f333, 0f3FB8AA3B, %f338;
	fma.rn.f32 	%f340, %f333, 0f32A57060, %f339;
	mov.b32 	%r231, %f336;
	shl.b32 	%r232, %r231, 23;
	mov.b32 	%f341, %r232;
	ex2.approx.ftz.f32 	%f342, %f340;
	mul.f32 	%f343, %f342, %f341;
	add.f32 	%f344, %f332, %f343;
	sub.f32 	%f345, %f455, %f174;
	fma.rn.f32 	%f346, %f345, 0f3BBB989D, 0f3F000000;
	cvt.sat.f32.f32 	%f347, %f346;
	fma.rm.f32 	%f348, %f347, %f179, %f178;
	add.f32 	%f349, %f348, 0fCB40007F;
	neg.f32 	%f350, %f349;
	fma.rn.f32 	%f351, %f345, 0f3FB8AA3B, %f350;
	fma.rn.f32 	%f352, %f345, 0f32A57060, %f351;
	mov.b32 	%r233, %f348;
	shl.b32 	%r234, %r233, 23;
	mov.b32 	%f353, %r234;
	ex2.approx.ftz.f32 	%f354, %f352;
	mul.f32 	%f355, %f354, %f353;
	add.f32 	%f356, %f344, %f355;
	sub.f32 	%f357, %f457, %f174;
	fma.rn.f32 	%f358, %f357, 0f3BBB989D, 0f3F000000;
	cvt.sat.f32.f32 	%f359, %f358;
	fma.rm.f32 	%f360, %f359, %f179, %f178;
	add.f32 	%f361, %f360, 0fCB40007F;
	neg.f32 	%f362, %f361;
	fma.rn.f32 	%f363, %f357, 0f3FB8AA3B, %f362;
	fma.rn.f32 	%f364, %f357, 0f32A57060, %f363;
	mov.b32 	%r235, %f360;
	shl.b32 	%r236, %r235, 23;
	mov.b32 	%f365, %r236;
	ex2.approx.ftz.f32 	%f366, %f364;
	mul.f32 	%f367, %f366, %f365;
	add.f32 	%f368, %f356, %f367;
	sub.f32 	%f369, %f459, %f174;
	fma.rn.f32 	%f370, %f369, 0f3BBB989D, 0f3F000000;
	cvt.sat.f32.f32 	%f371, %f370;
	fma.rm.f32 	%f372, %f371, %f179, %f178;
	add.f32 	%f373, %f372, 0fCB40007F;
	neg.f32 	%f374, %f373;
	fma.rn.f32 	%f375, %f369, 0f3FB8AA3B, %f374;
	fma.rn.f32 	%f376, %f369, 0f32A57060, %f375;
	mov.b32 	%r237, %f372;
	shl.b32 	%r238, %r237, 23;
	mov.b32 	%f377, %r238;
	ex2.approx.ftz.f32 	%f378, %f376;
	mul.f32 	%f379, %f378, %f377;
	add.f32 	%f380, %f368, %f379;
	sub.f32 	%f381, %f461, %f174;
	fma.rn.f32 	%f382, %f381, 0f3BBB989D, 0f3F000000;
	cvt.sat.f32.f32 	%f383, %f382;
	fma.rm.f32 	%f384, %f383, %f179, %f178;
	add.f32 	%f385, %f384, 0fCB40007F;
	neg.f32 	%f386, %f385;
	fma.rn.f32 	%f387, %f381, 0f3FB8AA3B, %f386;
	fma.rn.f32 	%f388, %f381, 0f32A57060, %f387;
	mov.b32 	%r239, %f384;
	shl.b32 	%r240, %r239, 23;
	mov.b32 	%f389, %r240;
	ex2.approx.ftz.f32 	%f390, %f388;
	mul.f32 	%f391, %f390, %f389;
	add.f32 	%f392, %f380, %f391;
	sub.f32 	%f393, %f463, %f174;
	fma.rn.f32 	%f394, %f393, 0f3BBB989D, 0f3F000000;
	cvt.sat.f32.f32 	%f395, %f394;
	fma.rm.f32 	%f396, %f395, %f179, %f178;
	add.f32 	%f397, %f396, 0fCB40007F;
	neg.f32 	%f398, %f397;
	fma.rn.f32 	%f399, %f393, 0f3FB8AA3B, %f398;
	fma.rn.f32 	%f400, %f393, 0f32A57060, %f399;
	mov.b32 	%r241, %f396;
	shl.b32 	%r242, %r241, 23;
	mov.b32 	%f401, %r242;
	ex2.approx.ftz.f32 	%f402, %f400;
	mul.f32 	%f403, %f402, %f401;
	add.f32 	%f404, %f392, %f403;
	sub.f32 	%f405, %f465, %f174;
	fma.rn.f32 	%f406, %f405, 0f3BBB989D, 0f3F000000;
	cvt.sat.f32.f32 	%f407, %f406;
	fma.rm.f32 	%f408, %f407, %f179, %f178;
	add.f32 	%f409, %f408, 0fCB40007F;
	neg.f32 	%f410, %f409;
	fma.rn.f32 	%f411, %f405, 0f3FB8AA3B, %f410;
	fma.rn.f32 	%f412, %f405, 0f32A57060, %f411;
	mov.b32 	%r243, %f408;
	shl.b32 	%r244, %r243, 23;
	mov.b32 	%f413, %r244;
	ex2.approx.ftz.f32 	%f414, %f412;
	mul.f32 	%f415, %f414, %f413;
	add.f32 	%f416, %f404, %f415;
	mov.b32 	%r245, %f416;
	shfl.sync.bfly.b32	%r246|%p89, %r245, 16, 31, -1;
	mov.b32 	%f417, %r246;
	add.f32 	%f418, %f416, %f417;
	mov.b32 	%r247, %f418;
	shfl.sync.bfly.b32	%r248|%p90, %r247, 8, 31, -1;
	mov.b32 	%f419, %r248;
	add.f32 	%f420, %f418, %f419;
	mov.b32 	%r249, %f420;
	shfl.sync.bfly.b32	%r250|%p91, %r249, 4, 31, -1;
	mov.b32 	%f421, %r250;
	add.f32 	%f422, %f420, %f421;
	mov.b32 	%r251, %f422;
	shfl.sync.bfly.b32	%r252|%p92, %r251, 2, 31, -1;
	mov.b32 	%f423, %r252;
	add.f32 	%f424, %f422, %f423;
	mov.b32 	%r253, %f424;
	shfl.sync.bfly.b32	%r254|%p93, %r253, 1, 31, -1;
	mov.b32 	%f425, %r254;
	add.f32 	%f426, %f424, %f425;
	div.rn.f32 	%f83, %f187, %f426;
	div.rn.f32 	%f84, %f199, %f426;
	div.rn.f32 	%f85, %f211, %f426;
	div.rn.f32 	%f86, %f223, %f426;
	div.rn.f32 	%f87, %f235, %f426;
	div.rn.f32 	%f88, %f247, %f426;
	div.rn.f32 	%f89, %f259, %f426;
	div.rn.f32 	%f90, %f271, %f426;
	div.rn.f32 	%f91, %f283, %f426;
	div.rn.f32 	%f92, %f295, %f426;
	div.rn.f32 	%f93, %f307, %f426;
	div.rn.f32 	%f94, %f319, %f426;
	div.rn.f32 	%f95, %f331, %f426;
	div.rn.f32 	%f96, %f343, %f426;
	div.rn.f32 	%f97, %f355, %f426;
	div.rn.f32 	%f98, %f367, %f426;
	div.rn.f32 	%f99, %f379, %f426;
	div.rn.f32 	%f100, %f391, %f426;
	div.rn.f32 	%f101, %f403, %f426;
	div.rn.f32 	%f102, %f415, %f426;
	mad.lo.s64 	%rd169, %rd176, %rd39, %rd168;
	cvta.to.global.u64 	%rd170, %rd38;
	shl.b64 	%rd171, %rd169, 2;
	add.s64 	%rd28, %rd170, %rd171;
	@%p83 bra 	$L__BB265_46;
	st.global.f32 	[%rd28], %f83;
$L__BB265_46:
	mov.u32 	%r255, %tid.x;
	add.s32 	%r256, %r255, 32;
	cvt.u64.u32 	%rd172, %r256;
	setp.le.s64 	%p94, %rd41, %rd172;
	@%p94 bra 	$L__BB265_48;
	st.global.f32 	[%rd28+128], %f84;
$L__BB265_48:
	setp.le.s64 	%p95, %rd41, %rd6;
	@%p95 bra 	$L__BB265_50;
	st.global.f32 	[%rd28+256], %f85;
$L__BB265_50:
	setp.le.s64 	%p96, %rd41, %rd7;
	@%p96 bra 	$L__BB265_52;
	st.global.f32 	[%rd28+384], %f86;
$L__BB265_52:
	setp.le.s64 	%p97, %rd41, %rd8;
	@%p97 bra 	$L__BB265_54;
	st.global.f32 	[%rd28+512], %f87;
$L__BB265_54:
	setp.le.s64 	%p98, %rd41, %rd9;
	@%p98 bra 	$L__BB265_56;
	st.global.f32 	[%rd28+640], %f88;
$L__BB265_56:
	setp.le.s64 	%p99, %rd41, %rd10;
	@%p99 bra 	$L__BB265_58;
	st.global.f32 	[%rd28+768], %f89;
$L__BB265_58:
	setp.le.s64 	%p100, %rd41, %rd11;
	@%p100 bra 	$L__BB265_60;
	st.global.f32 	[%rd28+896], %f90;
$L__BB265_60:
	setp.le.s64 	%p101, %rd41, %rd12;
	@%p101 bra 	$L__BB265_62;
	st.global.f32 	[%rd28+1024], %f91;
$L__BB265_62:
	setp.le.s64 	%p102, %rd41, %rd13;
	@%p102 bra 	$L__BB265_64;
	st.global.f32 	[%rd28+1152], %f92;
$L__BB265_64:
	setp.le.s64 	%p103, %rd41, %rd14;
	@%p103 bra 	$L__BB265_66;
	st.global.f32 	[%rd28+1280], %f93;
$L__BB265_66:
	setp.le.s64 	%p104, %rd41, %rd15;
	@%p104 bra 	$L__BB265_68;
	st.global.f32 	[%rd28+1408], %f94;
$L__BB265_68:
	setp.le.s64 	%p105, %rd41, %rd16;
	@%p105 bra 	$L__BB265_70;
	st.global.f32 	[%rd28+1536], %f95;
$L__BB265_70:
	setp.le.s64 	%p106, %rd41, %rd17;
	@%p106 bra 	$L__BB265_72;
	st.global.f32 	[%rd28+1664], %f96;
$L__BB265_72:
	setp.le.s64 	%p107, %rd41, %rd18;
	@%p107 bra 	$L__BB265_74;
	st.global.f32 	[%rd28+1792], %f97;
$L__BB265_74:
	setp.le.s64 	%p108, %rd41, %rd19;
	@%p108 bra 	$L__BB265_76;
	st.global.f32 	[%rd28+1920], %f98;
$L__BB265_76:
	setp.le.s64 	%p109, %rd41, %rd20;
	@%p109 bra 	$L__BB265_78;
	st.global.f32 	[%rd28+2048], %f99;
$L__BB265_78:
	setp.le.s64 	%p110, %rd41, %rd21;
	@%p110 bra 	$L__BB265_80;
	st.global.f32 	[%rd28+2176], %f100;
$L__BB265_80:
	setp.le.s64 	%p111, %rd41, %rd22;
	@%p111 bra 	$L__BB265_82;
	st.global.f32 	[%rd28+2304], %f101;
$L__BB265_82:
	setp.le.s64 	%p112, %rd41, %rd23;
	@%p112 bra 	$L__BB265_84;
	st.global.f32 	[%rd28+2432], %f102;
$L__BB265_84:
	ld.param.u64 	%rd175, [_Z15SoftmaxWarpImplI22BroadcastScaleMaskLoadIffbLm2EiE11DirectStoreIffEfLi1ELi20ELi32ELi1ELb1EL9Algorithm0EEvT_T0_ll_param_2];
	mov.u32 	%r257, %nctaid.x;
	mov.u32 	%r258, %ntid.y;
	mul.lo.s32 	%r259, %r257, %r258;
	cvt.s64.s32 	%rd173, %r259;
	add.s64 	%rd176, %rd176, %rd173;
	setp.lt.s64 	%p113, %rd176, %rd175;
	@%p113 bra 	$L__BB265_4;
$L__BB265_85:
	ret;

}
	// .globl	_Z15SoftmaxWarpImplI22BroadcastScaleMaskLoadIffbLm2EiE11DirectStoreIffEfLi1ELi21ELi32ELi1ELb0EL9Algorithm0EEvT_T0_ll
.visible .entry _Z15SoftmaxWarpImplI22BroadcastScaleMaskLoadIffbLm2EiE11DirectStoreIffEfLi1ELi21ELi32ELi1ELb0EL9Algorithm0EEvT_T0_ll(
	.param .align 8 .b8 _Z15SoftmaxWarpImplI22BroadcastScaleMaskLoadIffbLm2EiE11DirectStoreIffEfLi1ELi21ELi32ELi1ELb0EL9Algorithm0EEvT_T0_ll_param_0[88],
	.param .align 8 .b8 _Z15SoftmaxWarpImplI22BroadcastScaleMaskLoadIffbLm2EiE11DirectStoreIffEfLi1ELi21ELi32ELi1ELb0EL9Algorithm0EEvT_T0_ll_param_1[16],
	.param .u64 _Z15SoftmaxWarpImplI22BroadcastScaleMaskLoadIffbLm2EiE11DirectStoreIffEfLi1ELi21ELi32ELi1ELb0EL9Algorithm0EEvT_T0_ll_param_2,
	.param .u64 _Z15SoftmaxWarpImplI22BroadcastScaleMaskLoadIffbLm2EiE11DirectStoreIffEfLi1ELi21ELi32ELi1ELb0EL9Algorithm0EEvT_T0_ll_param_3
)
{
	.reg .pred 	%p<37>;
	.reg .b16 	%rs<22>;
	.reg .b32 	%r<245>;
	.reg .b32 	%f<384>;
	.reg .b64 	%rd<160>;

	ld.param.u64 	%rd21, [_Z15SoftmaxWarpImplI22BroadcastScaleMaskLoadIffbLm2EiE11DirectStoreIffEfLi1ELi21ELi32ELi1ELb0EL9Algorithm0EEvT_T0_ll_param_1+8];
	ld.param.u64 	%rd20, [_Z15SoftmaxWarpImplI22BroadcastScaleMaskLoadIffbLm2EiE11DirectStoreIffEfLi1ELi21ELi32ELi1ELb0EL9Algorithm0EEvT_T0_ll_param_1];
	ld.param.v2.f32 	{%f3, %f4}, [_Z15SoftmaxWarpImplI22BroadcastScaleMaskLoadIffbLm2EiE11DirectStoreIffEfLi1ELi21ELi32ELi1ELb0EL9Algorithm0EEvT_T0_ll_param_0+80];
	ld.param.u64 	%rd19, [_Z15SoftmaxWarpImplI22BroadcastScaleMaskLoadIffbLm2EiE11DirectStoreIffEfLi1ELi21ELi32ELi1ELb0EL9Algorithm0EEvT_T0_ll_param_0+72];
	ld.param.v2.u32 	{%r7, %r8}, [_Z15SoftmaxWarpImplI22BroadcastScaleMaskLoadIffbLm2EiE11DirectStoreIffEfLi1ELi21ELi32ELi1ELb0EL9Algorithm0EEvT_T0_ll_param_0+56];
	ld.param.v2.u32 	{%r5, %r6}, [_Z15SoftmaxWarpImplI22BroadcastScaleMaskLoadIffbLm2EiE11DirectStoreIffEfLi1ELi21ELi32ELi1ELb0EL9Algorithm0EEvT_T0_ll_param_0+40];
	ld.param.u64 	%rd15, [_Z15SoftmaxWarpImplI22BroadcastScaleMaskLoadIffbLm2EiE11DirectStoreIffEfLi1ELi21ELi32ELi1ELb0EL9Algorithm0EEvT_T0_ll_param_0+24];
	ld.param.u64 	%rd14, [_Z15SoftmaxWarpImplI22BroadcastScaleMaskLoadIffbLm2EiE11DirectStoreIffEfLi1ELi21ELi32ELi1ELb0EL9Algorithm0EEvT_T0_ll_param_0+16];
	ld.param.u64 	%rd13, [_Z15SoftmaxWarpImplI22BroadcastScaleMaskLoadIffbLm2EiE11DirectStoreIffEfLi1ELi21ELi32ELi1ELb0EL9Algorithm0EEvT_T0_ll_param_0+8];
	ld.param.u64 	%rd12, [_Z15SoftmaxWarpImplI22BroadcastScaleMaskLoadIffbLm2EiE11DirectStoreIffEfLi1ELi21ELi32ELi1ELb0EL9Algorithm0EEvT_T0_ll_param_0];
	ld.param.u64 	%rd22, [_Z15SoftmaxWarpImplI22BroadcastScaleMaskLoadIffbLm2EiE11DirectStoreIffEfLi1ELi21ELi32ELi1ELb0EL9Algorithm0EEvT_T0_ll_param_2];
	ld.param.u64 	%rd23, [_Z15SoftmaxWarpImplI22BroadcastScaleMaskLoadIffbLm2EiE11DirectStoreIffEfLi1ELi21ELi32ELi1ELb0EL9Algorithm0EEvT_T0_ll_param_3];
	setp.lt.s64 	%p1, %rd23, 673;
	@%p1 bra 	$L__BB266_2;
	mov.u64 	%rd24, $str;
	cvta.global.u64 	%rd25, %rd24;
	mov.u64 	%rd26, $str$1;
	cvta.global.u64 	%rd27, %rd26;
	mov.u64 	%rd28, __unnamed_262;
	cvta.global.u64 	%rd29, %rd28;
	{ // callseq 261, 0
	.param .b64 param0;
	st.param.b64 	[param0], %rd25;
	.param .b64 param1;
	st.param.b64 	[param1], %rd27;
	.param .b32 param2;
	st.param.b32 	[param2], 219;
	.param .b64 param3;
	st.param.b64 	[param3], %rd29;
	.param .b64 param4;
	st.param.b64 	[param4], 1;
	call.uni 
	__assertfail, 
	(
	param0, 
	param1, 
	param2, 
	param3, 
	param4
	);
	} // callseq 261
$L__BB266_2:
	mov.u32 	%r9, %ctaid.x;
	mov.u32 	%r10, %ntid.y;
	mov.u32 	%r11, %tid.y;
	mad.lo.s32 	%r12, %r9, %r10, %r11;
	mov.u32 	%r13, %nctaid.x;
	mul.lo.s32 	%r4, %r13, %r10;
	cvt.s64.s32 	%rd159, %r12;
	setp.le.s64 	%p2, %rd22, %rd159;
	@%p2 bra 	$L__BB266_5;
	cvta.to.global.u64 	%rd5, %rd12;
	cvta.to.global.u64 	%rd6, %rd13;
	mov.u32 	%r14, %tid.x;
	cvt.u64.u32 	%rd7, %r14;
	cvta.to.global.u64 	%rd8, %rd20;
	cvt.s64.s32 	%rd9, %r4;
$L__BB266_4:
	setp.eq.s64 	%p3, %rd15, 1;
	setp.eq.s64 	%p4, %rd14, 1;
	mad.lo.s64 	%rd30, %rd19, %rd159, %rd7;
	cvt.u32.u64 	%r15, %rd30;
	div.s32 	%r16, %r15, %r5;
	mul.lo.s32 	%r17, %r16, %r5;
	sub.s32 	%r18, %r15, %r17;
	selp.b32 	%r19, 0, %r16, %p4;
	selp.b32 	%r20, 0, %r18, %p3;
	mul.lo.s32 	%r21, %r7, %r19;
	mad.lo.s32 	%r22, %r8, %r20, %r21;
	shl.b64 	%rd31, %rd30, 32;
	shr.s64 	%rd32, %rd31, 30;
	add.s64 	%rd33, %rd5, %rd32;
	ld.global.f32 	%f5, [%rd33];
	cvt.s64.s32 	%rd34, %r22;
	add.s64 	%rd35, %rd6, %rd34;
	ld.global.u8 	%rs1, [%rd35];
	setp.eq.s16 	%p5, %rs1, 0;
	mul.f32 	%f6, %f5, %f4;
	selp.f32 	%f7, %f3, %f6, %p5;
	max.f32 	%f8, %f7, 0fFF800000;
	add.s64 	%rd36, %rd30, 32;
	cvt.u32.u64 	%r23, %rd36;
	div.s32 	%r24, %r23, %r5;
	mul.lo.s32 	%r25, %r24, %r5;
	sub.s32 	%r26, %r23, %r25;
	selp.b32 	%r27, 0, %r24, %p4;
	selp.b32 	%r28, 0, %r26, %p3;
	mul.lo.s32 	%r29, %r7, %r27;
	mad.lo.s32 	%r30, %r8, %r28, %r29;
	shl.b64 	%rd37, %rd36, 32;
	shr.s64 	%rd38, %rd37, 30;
	add.s64 	%rd39, %rd5, %rd38;
	ld.global.f32 	%f9, [%rd39];
	cvt.s64.s32 	%rd40, %r30;
	add.s64 	%rd41, %rd6, %rd40;
	ld.global.u8 	%rs2, [%rd41];
	setp.eq.s16 	%p6, %rs2, 0;
	mul.f32 	%f10, %f9, %f4;
	selp.f32 	%f11, %f3, %f10, %p6;
	max.f32 	%f12, %f8, %f11;
	add.s64 	%rd42, %rd30, 64;
	cvt.u32.u64 	%r31, %rd42;
	div.s32 	%r32, %r31, %r5;
	mul.lo.s32 	%r33, %r32, %r5;
	sub.s32 	%r34, %r31, %r33;
	selp.b32 	%r35, 0, %r32, %p4;
	selp.b32 	%r36, 0, %r34, %p3;
	mul.lo.s32 	%r37, %r7, %r35;
	mad.lo.s32 	%r38, %r8, %r36, %r37;
	shl.b64 	%rd43, %rd42, 32;
	shr.s64 	%rd44, %rd43, 30;
	add.s64 	%rd45, %rd5, %rd44;
	ld.global.f32 	%f13, [%rd45];
	cvt.s64.s32 	%rd46, %r38;
	add.s64 	%rd47, %rd6, %rd46;
	ld.global.u8 	%rs3, [%rd47];
	setp.eq.s16 	%p7, %rs3, 0;
	mul.f32 	%f14, %f13, %f4;
	selp.f32 	%f15, %f3, %f14, %p7;
	max.f32 	%f16, %f12, %f15;
	add.s64 	%rd48, %rd30, 96;
	cvt.u32.u64 	%r39, %rd48;
	div.s32 	%r40, %r39, %r5;
	mul.lo.s32 	%r41, %r40, %r5;
	sub.s32 	%r42, %r39, %r41;
	selp.b32 	%r43, 0, %r40, %p4;
	selp.b32 	%r44, 0, %r42, %p3;
	mul.lo.s32 	%r45, %r7, %r43;
	mad.lo.s32 	%r46, %r8, %r44, %r45;
	shl.b64 	%rd49, %rd48, 32;
	shr.s64 	%rd50, %rd49, 30;
	add.s64 	%rd51, %rd5, %rd50;
	ld.global.f32 	%f17, [%rd51];
	cvt.s64.s32 	%rd52, %r46;
	add.s64 	%rd53, %rd6, %rd52;
	ld.global.u8 	%rs4, [%rd53];
	setp.eq.s16 	%p8, %rs4, 0;
	mul.f32 	%f18, %f17, %f4;
	selp.f32 	%f19, %f3, %f18, %p8;
	max.f32 	%f20, %f16, %f19;
	add.s64 	%rd54, %rd30, 128;
	cvt.u32.u64 	%r47, %rd54;
	div.s32 	%r48, %r47, %r5;
	mul.lo.s32 	%r49, %r48, %r5;
	sub.s32 	%r50, %r47, %r49;
	selp.b32 	%r51, 0, %r48, %p4;
	selp.b32 	%r52, 0, %r50, %p3;
	mul.lo.s32 	%r53, %r7, %r51;
	mad.lo.s32 	%r54, %r8, %r52, %r53;
	shl.b64 	%rd55, %rd54, 32;
	shr.s64 	%rd56, %rd55, 30;
	add.s64 	%rd57, %rd5, %rd56;
	ld.global.f32 	%f21, [%rd57];
	cvt.s64.s32 	%rd58, %r54;
	add.s64 	%rd59, %rd6, %rd58;
	ld.global.u8 	%rs5, [%rd59];
	setp.eq.s16 	%p9, %rs5, 0;
	mul.f32 	%f22, %f21, %f4;
	selp.f32 	%f23, %f3, %f22, %p9;
	max.f32 	%f24, %f20, %f23;
	add.s64 	%rd60, %rd30, 160;
	cvt.u32.u64 	%r55, %rd60;
	div.s32 	%r56, %r55, %r5;
	mul.lo.s32 	%r57, %r56, %r5;
	sub.s32 	%r58, %r55, %r57;
	selp.b32 	%r59, 0, %r56, %p4;
	selp.b32 	%r60, 0, %r58, %p3;
	mul.lo.s32 	%r61, %r7, %r59;
	mad.lo.s32 	%r62, %r8, %r60, %r61;
	shl.b64 	%rd61, %rd60, 32;
	shr.s64 	%rd62, %rd61, 30;
	add.s64 	%rd63, %rd5, %rd62;
	ld.global.f32 	%f25, [%rd63];
	cvt.s64.s32 	%rd64, %r62;
	add.s64 	%rd65, %rd6, %rd64;
	ld.global.u8 	%rs6, [%rd65];
	setp.eq.s16 	%p10, %rs6, 0;
	mul.f32 	%f26, %f25, %f4;
	selp.f32 	%f27, %f3, %f26, %p10;
	max.f32 	%f28, %f24, %f27;
	add.s64 	%rd66, %rd30, 192;
	cvt.u32.u64 	%r63, %rd66;
	div.s32 	%r64, %r63, %r5;
	mul.lo.s32 	%r65, %r64, %r5;
	sub.s32 	%r66, %r63, %r65;
	selp.b32 	%r67, 0, %r64, %p4;
	selp.b32 	%r68, 0, %r66, %p3;
	mul.lo.s32 	%r69, %r7, %r67;
	mad.lo.s32 	%r70, %r8, %r68, %r69;
	shl.b64 	%rd67, %rd66, 32;
	shr.s64 	%rd68, %rd67, 30;
	add.s64 	%rd69, %rd5, %rd68;
	ld.global.f32 	%f29, [%rd69];
	cvt.s64.s32 	%rd70, %r70;
	add.s64 	%rd71, %rd6, %rd70;
	ld.global.u8 	%rs7, [%rd71];
	setp.eq.s16 	%p11, %rs7, 0;
	mul.f32 	%f30, %f29, %f4;
	selp.f32 	%f31, %f3, %f30, %p11;
	max.f32 	%f32, %f28, %f31;
	add.s64 	%rd72, %rd30, 224;
	cvt.u32.u64 	%r71, %rd72;
	div.s32 	%r72, %r71, %r5;
	mul.lo.s32 	%r73, %r72, %r5;
	sub.s32 	%r74, %r71, %r73;
	selp.b32 	%r75, 0, %r72, %p4;
	selp.b32 	%r76, 0, %r74, %p3;
	mul.lo.s32 	%r77, %r7, %r75;
	mad.lo.s32 	%r78, %r8, %r76, %r77;
	shl.b64 	%rd73, %rd72, 32;
	shr.s64 	%rd74, %rd73, 30;
	add.s64 	%rd75, %rd5, %rd74;
	ld.global.f32 	%f33, [%rd75];
	cvt.s64.s32 	%rd76, %r78;
	add.s64 	%rd77, %rd6, %rd76;
	ld.global.u8 	%rs8, [%rd77];
	setp.eq.s16 	%p12, %rs8, 0;
	mul.f32 	%f34, %f33, %f4;
	selp.f32 	%f35, %f3, %f34, %p12;
	max.f32 	%f36, %f32, %f35;
	add.s64 	%rd78, %rd30, 256;
	cvt.u32.u64 	%r79, %rd78;
	div.s32 	%r80, %r79, %r5;
	mul.lo.s32 	%r81, %r80, %r5;
	sub.s32 	%r82, %r79, %r81;
	selp.b32 	%r83, 0, %r80, %p4;
	selp.b32 	%r84, 0, %r82, %p3;
	mul.lo.s32 	%r85, %r7, %r83;
	mad.lo.s32 	%r86, %r8, %r84, %r85;
	shl.b64 	%rd79, %rd78, 32;
	shr.s64 	%rd80, %rd79, 30;
	add.s64 	%rd81, %rd5, %rd80;
	ld.global.f32 	%f37, [%rd81];
	cvt.s64.s32 	%rd82, %r86;
	add.s64 	%rd83, %rd6, %rd82;
	ld.global.u8 	%rs9, [%rd83];
	setp.eq.s16 	%p13, %rs9, 0;
	mul.f32 	%f38, %f37, %f4;
	selp.f32 	%f39, %f3, %f38, %p13;
	max.f32 	%f40, %f36, %f39;
	add.s64 	%rd84, %rd30, 288;
	cvt.u32.u64 	%r87, %rd84;
	div.s32 	%r88, %r87, %r5;
	mul.lo.s32 	%r89, %r88, %r5;
	sub.s32 	%r90, %r87, %r89;
	selp.b32 	%r91, 0, %r88, %p4;
	selp.b32 	%r92, 0, %r90, %p3;
	mul.lo.s32 	%r93, %r7, %r91;
	mad.lo.s32 	%r94, %r8, %r92, %r93;
	shl.b64 	%rd85, %rd84, 32;
	shr.s64 	%rd86, %rd85, 30;
	add.s64 	%rd87, %rd5, %rd86;
	ld.global.f32 	%f41, [%rd87];
	cvt.s64.s32 	%rd88, %r94;
	add.s64 	%rd89, %rd6, %rd88;
	ld.global.u8 	%rs10, [%rd89];
	setp.eq.s16 	%p14, %rs10, 0;
	mul.f32 	%f42, %f41, %f4;
	selp.f32 	%f43, %f3, %f42, %p14;
	max.f32 	%f44, %f40, %f43;
	add.s64 	%rd90, %rd30, 320;
	cvt.u32.u64 	%r95, %rd90;
	div.s32 	%r96, %r95, %r5;
	mul.lo.s32 	%r97, %r96, %r5;
	sub.s32 	%r98, %r95, %r97;
	selp.b32 	%r99, 0, %r96, %p4;
	selp.b32 	%r100, 0, %r98, %p3;
	mul.lo.s32 	%r101, %r7, %r99;
	mad.lo.s32 	%r102, %r8, %r100, %r101;
	shl.b64 	%rd91, %rd90, 32;
	shr.s64 	%rd92, %rd91, 30;
	add.s64 	%rd93, %rd5, %rd92;
	ld.global.f32 	%f45, [%rd93];
	cvt.s64.s32 	%rd94, %r102;
	add.s64 	%rd95, %rd6, %rd94;
	ld.global.u8 	%rs11, [%rd95];
	setp.eq.s16 	%p15, %rs11, 0;
	mul.f32 	%f46, %f45, %f4;
	selp.f32 	%f47, %f3, %f46, %p15;
	max.f32 	%f48, %f44, %f47;
	add.s64 	%rd96, %rd30, 352;
	cvt.u32.u64 	%r103, %rd96;
	div.s32 	%r104, %r103, %r5;
	mul.lo.s32 	%r105, %r104, %r5;
	sub.s32 	%r106, %r103, %r105;
	selp.b32 	%r107, 0, %r104, %p4;
	selp.b32 	%r108, 0, %r106, %p3;
	mul.lo.s32 	%r109, %r7, %r107;
	mad.lo.s32 	%r110, %r8, %r108, %r109;
	shl.b64 	%rd97, %rd96, 32;
	shr.s64 	%rd98, %rd97, 30;
	add.s64 	%rd99, %rd5, %rd98;
	ld.global.f32 	%f49, [%rd99];
	cvt.s64.s32 	%rd100, %r110;
	add.s64 	%rd101, %rd6, %rd100;
	ld.global.u8 	%rs12, [%rd101];
	setp.eq.s16 	%p16, %rs12, 0;
	mul.f32 	%f50, %f49, %f4;
	selp.f32 	%f51, %f3, %f50, %p16;
	max.f32 	%f52, %f48, %f51;
	add.s64 	%rd102, %rd30, 384;
	cvt.u32.u64 	%r111, %rd102;
	div.s32 	%r112, %r111, %r5;
	mul.lo.s32 	%r113, %r112, %r5;
	sub.s32 	%r114, %r111, %r113;
	selp.b32 	%r115, 0, %r112, %p4;
	selp.b32 	%r116, 0, %r114, %p3;
	mul.lo.s32 	%r117, %r7, %r115;
	mad.lo.s32 	%r118, %r8, %r116, %r117;
	shl.b64 	%rd103, %rd102, 32;
	shr.s64 	%rd104, %rd103, 30;
	add.s64 	%rd105, %rd5, %rd104;
	ld.global.f32 	%f53, [%rd105];
	cvt.s64.s32 	%rd106, %r118;
	add.s64 	%rd107, %rd6, %rd106;
	ld.global.u8 	%rs13, [%rd107];
	setp.eq.s16 	%p17, %rs13, 0;
	mul.f32 	%f54, %f53, %f4;
	selp.f32 	%f55, %f3, %f54, %p17;
	max.f32 	%f56, %f52, %f55;
	add.s64 	%rd108, %rd30, 416;
	cvt.u32.u64 	%r119, %rd108;
	div.s32 	%r120, %r119, %r5;
	mul.lo.s32 	%r121, %r120, %r5;
	sub.s32 	%r122, %r119, %r121;
	selp.b32 	%r123, 0, %r120, %p4;
	selp.b32 	%r124, 0, %r122, %p3;
	mul.lo.s32 	%r125, %r7, %r123;
	mad.lo.s32 	%r126, %r8, %r124, %r125;
	shl.b64 	%rd109, %rd108, 32;
	shr.s64 	%rd110, %rd109, 30;
	add.s64 	%rd111, %rd5, %rd110;
	ld.global.f32 	%f57, [%rd111];
	cvt.s64.s32 	%rd112, %r126;
	add.s64 	%rd113, %rd6, %rd112;
	ld.global.u8 	%rs14, [%rd113];
	setp.eq.s16 	%p18, %rs14, 0;
	mul.f32 	%f58, %f57, %f4;
	selp.f32 	%f59, %f3, %f58, %p18;
	max.f32 	%f60, %f56, %f59;
	add.s64 	%rd114, %rd30, 448;
	cvt.u32.u64 	%r127, %rd114;
	div.s32 	%r128, %r127, %r5;
	mul.lo.s32 	%r129, %r128, %r5;
	sub.s32 	%r130, %r127, %r129;
	selp.b32 	%r131, 0, %r128, %p4;
	selp.b32 	%r132, 0, %r130, %p3;
	mul.lo.s32 	%r133, %r7, %r131;
	mad.lo.s32 	%r134, %r8, %r132, %r133;
	shl.b64 	%rd115, %rd114, 32;
	shr.s64 	%rd116, %rd115, 30;
	add.s64 	%rd117, %rd5, %rd116;
	ld.global.f32 	%f61, [%rd117];
	cvt.s64.s32 	%rd118, %r134;
	add.s64 	%rd119, %rd6, %rd118;
	ld.global.u8 	%rs15, [%rd119];
	setp.eq.s16 	%p19, %rs15, 0;
	mul.f32 	%f62, %f61, %f4;
	selp.f32 	%f63, %f3, %f62, %p19;
	max.f32 	%f64, %f60, %f63;
	add.s64 	%rd120, %rd30, 480;
	cvt.u32.u64 	%r135, %rd120;
	div.s32 	%r136, %r135, %r5;
	mul.lo.s32 	%r137, %r136, %r5;
	sub.s32 	%r138, %r135, %r137;
	selp.b32 	%r139, 0, %r136, %p4;
	selp.b32 	%r140, 0, %r138, %p3;
	mul.lo.s32 	%r141, %r7, %r139;
	mad.lo.s32 	%r142, %r8, %r140, %r141;
	shl.b64 	%rd121, %rd120, 32;
	shr.s64 	%rd122, %rd121, 30;
	add.s64 	%rd123, %rd5, %rd122;
	ld.global.f32 	%f65, [%rd123];
	cvt.s64.s32 	%rd124, %r142;
	add.s64 	%rd125, %rd6, %rd124;
	ld.global.u8 	%rs16, [%rd125];
	setp.eq.s16 	%p20, %rs16, 0;
	mul.f32 	%f66, %f65, %f4;
	selp.f32 	%f67, %f3, %f66, %p20;
	max.f32 	%f68, %f64, %f67;
	add.s64 	%rd126, %rd30, 512;
	cvt.u32.u64 	%r143, %rd126;
	div.s32 	%r144, %r143, %r5;
	mul.lo.s32 	%r145, %r144, %r5;
	sub.s32 	%r146, %r143, %r145;
	selp.b32 	%r147, 0, %r144, %p4;
	selp.b32 	%r148, 0, %r146, %p3;
	mul.lo.s32 	%r149, %r7, %r147;
	mad.lo.s32 	%r150, %r8, %r148, %r149;
	shl.b64 	%rd127, %rd126, 32;
	shr.s64 	%rd128, %rd127, 30;
	add.s64 	%rd129, %rd5, %rd128;
	ld.global.f32 	%f69, [%rd129];
	cvt.s64.s32 	%rd130, %r150;
	add.s64 	%rd131, %rd6, %rd130;
	ld.global.u8 	%rs17, [%rd131];
	setp.eq.s16 	%p21, %rs17, 0;
	mul.f32 	%f70, %f69, %f4;
	selp.f32 	%f71, %f3, %f70, %p21;
	max.f32 	%f72, %f68, %f71;
	add.s64 	%rd132, %rd30, 544;
	cvt.u32.u64 	%r151, %rd132;
	div.s32 	%r152, %r151, %r5;
	mul.lo.s32 	%r153, %r152, %r5;
	sub.s32 	%r154, %r151, %r153;
	selp.b32 	%r155, 0, %r152, %p4;
	selp.b32 	%r156, 0, %r154, %p3;
	mul.lo.s32 	%r157, %r7, %r155;
	mad.lo.s32 	%r158, %r8, %r156, %r157;
	shl.b64 	%rd133, %rd132, 32;
	shr.s64 	%rd134, %rd133, 30;
	add.s64 	%rd135, %rd5, %rd134;
	ld.global.f32 	%f73, [%rd135];
	cvt.s64.s32 	%rd136, %r158;
	add.s64 	%rd137, %rd6, %rd136;
	ld.global.u8 	%rs18, [%rd137];
	setp.eq.s16 	%p22, %rs18, 0;
	mul.f32 	%f74, %f73, %f4;
	selp.f32 	%f75, %f3, %f74, %p22;
	max.f32 	%f76, %f72, %f75;
	add.s64 	%rd138, %rd30, 576;
	cvt.u32.u64 	%r159, %rd138;
	div.s32 	%r160, %r159, %r5;
	mul.lo.s32 	%r161, %r160, %r5;
	sub.s32 	%r162, %r159, %r161;
	selp.b32 	%r163, 0, %r160, %p4;
	selp.b32 	%r164, 0, %r162, %p3;
	mul.lo.s32 	%r165, %r7, %r163;
	mad.lo.s32 	%r166, %r8, %r164, %r165;
	shl.b64 	%rd139, %rd138, 32;
	shr.s64 	%rd140, %rd139, 30;
	add.s64 	%rd141, %rd5, %rd140;
	ld.global.f32 	%f77, [%rd141];
	cvt.s64.s32 	%rd142, %r166;
	add.s64 	%rd143, %rd6, %rd142;
	ld.global.u8 	%rs19, [%rd143];
	setp.eq.s16 	%p23, %rs19, 0;
	mul.f32 	%f78, %f77, %f4;
	selp.f32 	%f79, %f3, %f78, %p23;
	max.f32 	%f80, %f76, %f79;
	add.s64 	%rd144, %rd30, 608;
	cvt.u32.u64 	%r167, %rd144;
	div.s32 	%r168, %r167, %r5;
	mul.lo.s32 	%r169, %r168, %r5;
	sub.s32 	%r170, %r167, %r169;
	selp.b32 	%r171, 0, %r168, %p4;
	selp.b32 	%r172, 0, %r170, %p3;
	mul.lo.s32 	%r173, %r7, %r171;
	mad.lo.s32 	%r174, %r8, %r172, %r173;
	shl.b64 	%rd145, %rd144, 32;
	shr.s64 	%rd146, %rd145, 30;
	add.s64 	%rd147, %rd5, %rd146;
	ld.global.f32 	%f81, [%rd147];
	cvt.s64.s32 	%rd148, %r174;
	add.s64 	%rd149, %rd6, %rd148;
	ld.global.u8 	%rs20, [%rd149];
	setp.eq.s16 	%p24, %rs20, 0;
	mul.f32 	%f82, %f81, %f4;
	selp.f32 	%f83, %f3, %f82, %p24;
	max.f32 	%f84, %f80, %f83;
	add.s64 	%rd150, %rd30, 640;
	cvt.u32.u64 	%r175, %rd150;
	div.s32 	%r176, %r175, %r5;
	mul.lo.s32 	%r177, %r176, %r5;
	sub.s32 	%r178, %r175, %r177;
	selp.b32 	%r179, 0, %r176, %p4;
	selp.b32 	%r180, 0, %r178, %p3;
	mul.lo.s32 	%r181, %r7, %r179;
	mad.lo.s32 	%r182, %r8, %r180, %r181;
	shl.b64 	%rd151, %rd150, 32;
	shr.s64 	%rd152, %rd151, 30;
	add.s64 	%rd153, %rd5, %rd152;
	ld.global.f32 	%f85, [%rd153];
	cvt.s64.s32 	%rd154, %r182;
	add.s64 	%rd155, %rd6, %rd154;
	ld.global.u8 	%rs21, [%rd155];
	setp.eq.s16 	%p25, %rs21, 0;
	mul.f32 	%f86, %f85, %f4;
	selp.f32 	%f87, %f3, %f86, %p25;
	max.f32 	%f88, %f84, %f87;
	mov.b32 	%r183, %f88;
	shfl.sync.bfly.b32	%r184|%p26, %r183, 16, 31, -1;
	mov.b32 	%f89, %r184;
	max.f32 	%f90, %f88, %f89;
	mov.b32 	%r185, %f90;
	shfl.sync.bfly.b32	%r186|%p27, %r185, 8, 31, -1;
	mov.b32 	%f91, %r186;
	max.f32 	%f92, %f90, %f91;
	mov.b32 	%r187, %f92;
	shfl.sync.bfly.b32	%r188|%p28, %r187, 4, 31, -1;
	mov.b32 	%f93, %r188;
	max.f32 	%f94, %f92, %f93;
	mov.b32 	%r189, %f94;
	shfl.sync.bfly.b32	%r190|%p29, %r189, 2, 31, -1;
	mov.b32 	%f95, %r190;
	max.f32 	%f96, %f94, %f95;
	mov.b32 	%r191, %f96;
	shfl.sync.bfly.b32	%r192|%p30, %r191, 1, 31, -1;
	mov.b32 	%f97, %r192;
	max.f32 	%f98, %f96, %f97;
	sub.f32 	%f99, %f7, %f98;
	fma.rn.f32 	%f100, %f99, 0f3BBB989D, 0f3F000000;
	cvt.sat.f32.f32 	%f101, %f100;
	mov.f32 	%f102, 0f4B400001;
	mov.f32 	%f103, 0f437C0000;
	fma.rm.f32 	%f104, %f101, %f103, %f102;
	add.f32 	%f105, %f104, 0fCB40007F;
	neg.f32 	%f106, %f105;
	fma.rn.f32 	%f107, %f99, 0f3FB8AA3B, %f106;
	fma.rn.f32 	%f108, %f99, 0f32A57060, %f107;
	mov.b32 	%r193, %f104;
	shl.b32 	%r194, %r193, 23;
	mov.b32 	%f109, %r194;
	ex2.approx.ftz.f32 	%f110, %f108;
	mul.f32 	%f111, %f110, %f109;
	add.f32 	%f112, %f111, 0f00000000;
	sub.f32 	%f113, %f11, %f98;
	fma.rn.f32 	%f114, %f113, 0f3BBB989D, 0f3F000000;
	cvt.sat.f32.f32 	%f115, %f114;
	fma.rm.f32 	%f116, %f115, %f103, %f102;
	add.f32 	%f117, %f116, 0fCB40007F;
	neg.f32 	%f118, %f117;
	fma.rn.f32 	%f119, %f113, 0f3FB8AA3B, %f118;
	fma.rn.f32 	%f120, %f113, 0f32A57060, %f119;
	mov.b32 	%r195, %f116;
	shl.b32 	%r196, %r195, 23;
	mov.b32 	%f121, %r196;
	ex2.approx.ftz.f32 	%f122, %f120;
	mul.f32 	%f123, %f122, %f121;
	add.f32 	%f124, %f112, %f123;
	sub.f32 	%f125, %f15, %f98;
	fma.rn.f32 	%f126, %f125, 0f3BBB989D, 0f3F000000;
	cvt.sat.f32.f32 	%f127, %f126;
	fma.rm.f32 	%f128, %f127, %f103, %f102;
	add.f32 	%f129, %f128, 0fCB40007F;
	neg.f32 	%f130, %f129;
	fma.rn.f32 	%f131, %f125, 0f3FB8AA3B, %f130;
	fma.rn.f32 	%f132, %f125, 0f32A57060, %f131;
	mov.b32 	%r197, %f128;
	shl.b32 	%r198, %r197, 23;
	mov.b32 	%f133, %r198;
	ex2.approx.ftz.f32 	%f134, %f132;
	mul.f32 	%f135, %f134, %f133;
	add.f32 	%f136, %f124, %f135;
	sub.f32 	%f137, %f19, %f98;
	fma.rn.f32 	%f138, %f137, 0f3BBB989D, 0f3F000000;
	cvt.sat.f32.f32 	%f139, %f138;
	fma.rm.f32 	%f140, %f139, %f103, %f102;
	add.f32 	%f141, %f140, 0fCB40007F;
	neg.f32 	%f142, %f141;
	fma.rn.f32 	%f143, %f137, 0f3FB8AA3B, %f142;
	fma.rn.f32 	%f144, %f137, 0f32A57060, %f143;
	mov.b32 	%r199, %f140;
	shl.b32 	%r200, %r199, 23;
	mov.b32 	%f145, %r200;
	ex2.approx.ftz.f32 	%f146, %f144;
	mul.f32 	%f147, %f146, %f145;
	add.f32 	%f148, %f136, %f147;
	sub.f32 	%f149, %f23, %f98;
	fma.rn.f32 	%f150, %f149, 0f3BBB989D, 0f3F000000;
	cvt.sat.f32.f32 	%f151, %f150;
	fma.rm.f32 	%f152, %f151, %f103, %f102;
	add.f32 	%f153, %f152, 0fCB40007F;
	neg.f32 	%f154, %f153;
	fma.rn.f32 	%f155, %f149, 0f3FB8AA3B, %f154;
	fma.rn.f32 	%f156, %f149, 0f32A57060, %f155;
	mov.b32 	%r201, %f152;
	shl.b32 	%r202, %r201, 23;
	mov.b32 	%f157, %r202;
	ex2.approx.ftz.f32 	%f158, %f156;
	mul.f32 	%f159, %f158, %f157;
	add.f32 	%f160, %f148, %f159;
	sub.f32 	%f161, %f27, %f98;
	fma.rn.f32 	%f162, %f161, 0f3BBB989D, 0f3F000000;
	cvt.sat.f32.f32 	%f163, %f162;
	fma.rm.f32 	%f164, %f163, %f103, %f102;
	add.f32 	%f165, %f164, 0fCB40007F;
	neg.f32 	%f166, %f165;
	fma.rn.f32 	%f167, %f161, 0f3FB8AA3B, %f166;
	fma.rn.f32 	%f168, %f161, 0f32A57060, %f167;
	mov.b32 	%r203, %f164;
	shl.b32 	%r204, %r203, 23;
	mov.b32 	%f169, %r204;
	ex2.approx.ftz.f32 	%f170, %f168;
	mul.f32 	%f171, %f170, %f169;
	add.f32 	%f172, %f160, %f171;
	sub.f32 	%f173, %f31, %f98;
	fma.rn.f32 	%f174, %f173, 0f3BBB989D, 0f3F000000;
	cvt.sat.f32.f32 	%f175, %f174;
	fma.rm.f32 	%f176, %f175, %f103, %f102;
	add.f32 	%f177, %f176, 0fCB40007F;
	neg.f32 	%f178, %f177;
	fma.rn.f32 	%f179, %f173, 0f3FB8AA3B, %f178;
	fma.rn.f32 	%f180, %f173, 0f32A57060, %f179;
	mov.b32 	%r205, %f176;
	shl.b32 	%r206, %r205, 23;
	mov.b32 	%f181, %r206;
	ex2.approx.ftz.f32 	%f182, %f180;
	mul.f32 	%f183, %f182, %f181;
	add.f32 	%f184, %f172, %f183;
	sub.f32 	%f185, %f35, %f98;
	fma.rn.f32 	%f186, %f185, 0f3BBB989D, 0f3F000000;
	cvt.sat.f32.f32 	%f187, %f186;
	fma.rm.f32 	%f188, %f187, %f103, %f102;
	add.f32 	%f189, %f188, 0fCB40007F;
	neg.f32 	%f190, %f189;
	fma.rn.f32 	%f191, %f185, 0f3FB8AA3B, %f190;
	fma.rn.f32 	%f192, %f185, 0f32A57060, %f191;
	mov.b32 	%r207, %f188;
	shl.b32 	%r208, %r207, 23;
	mov.b32 	%f193, %r208;
	ex2.approx.ftz.f32 	%f194, %f192;
	mul.f32 	%f195, %f194, %f193;
	add.f32 	%f196, %f184, %f195;
	sub.f32 	%f197, %f39, %f98;
	fma.rn.f32 	%f198, %f197, 0f3BBB989D, 0f3F000000;
	cvt.sat.f32.f32 	%f199, %f198;
	fma.rm.f32 	%f200, %f199, %f103, %f102;
	add.f32 	%f201, %f200, 0fCB40007F;
	neg.f32 	%f202, %f201;
	fma.rn.f32 	%f203, %f197, 0f3FB8AA3B, %f202;
	fma.rn.f32 	%f204, %f197, 0f32A57060, %f203;
	mov.b32 	%r209, %f200;
	shl.b32 	%r210, %r209, 23;
	mov.b32 	%f205, %r210;
	ex2.approx.ftz.f32 	%f206, %f204;
	mul.f32 	%f207, %f206, %f205;
	add.f32 	%f208, %f196, %f207;
	sub.f32 	%f209, %f43, %f98;
	fma.rn.f32 	%f210, %f209, 0f3BBB989D, 0f3F000000;
	cvt.sat.f32.f32 	%f211, %f210;
	fma.rm.f32 	%f212, %f211, %f103, %f102;
	add.f32 	%f213, %f212, 0fCB40007F;
	neg.f32 	%f214, %f213;
	fma.rn.f32 	%f215, %f209, 0f3FB8AA3B, %f214;
	fma.rn.f32 	%f216, %f209, 0f32A57060, %f215;
	mov.b32 	%r211, %f212;
	shl.b32 	%r212, %r211, 23;
	mov.b32 	%f217, %r212;
	ex2.approx.ftz.f32 	%f218, %f216;
	mul.f32 	%f219, %f218, %f217;
	add.f32 	%f220, %f208, %f219;
	sub.f32 	%f221, %f47, %f98;
	fma.rn.f32 	%f222, %f221, 0f3BBB989D, 0f3F000000;
	cvt.sat.f32.f32 	%f223, %f222;
	fma.rm.f32 	%f224, %f223, %f103, %f102;
	add.f32 	%f225, %f224, 0fCB40007F;
	neg.f32 	%f226, %f225;
	fma.rn.f32 	%f227, %f221, 0f3FB8AA3B, %f226;
	fma.rn.f32 	%f228, %f221, 0f32A57060, %f227;
	mov.b32 	%r213, %f224;
	shl.b32 	%r214, %r213, 23;
	mov.b32 	%f229, %r214;
	ex2.approx.ftz.f32 	%f230, %f228;
	mul.f32 	%f231, %f230, %f229;
	add.f32 	%f232, %f220, %f231;
	sub.f32 	%f233, %f51, %f98;
	fma.rn.f32 	%f234, %f233, 0f3BBB989D, 0f3F000000;
	cvt.sat.f32.f32 	%f235, %f234;
	fma.rm.f32 	%f236, %f235, %f103, %f102;
	add.f32 	%f237, %f236, 0fCB40007F;
	neg.f32 	%f238, %f237;
	fma.rn.f32 	%f239, %f233, 0f3FB8AA3B, %f238;
	fma.rn.f32 	%f240, %f233, 0f32A57060, %f239;
	mov.b32 	%r215, %f236;
	shl.b32 	%r216, %r215, 23;
	mov.b32 	%f241, %r216;
	ex2.approx.ftz.f32 	%f242, %f240;
	mul.f32 	%f243, %f242, %f241;
	add.f32 	%f244, %f232, %f243;
	sub.f32 	%f245, %f55, %f98;
	fma.rn.f32 	%f246, %f245, 0f3BBB989D, 0f3F000000;
	cvt.sat.f32.f32 	%f247, %f246;
	fma.rm.f32 	%f248, %f247, %f103, %f102;
	add.f32 	%f249, %f248, 0fCB40007F;
	neg.f32 	%f250, %f249;
	fma.rn.f32 	%f251, %f245, 0f3FB8AA3B, %f250;
	fma.rn.f32 	%f252, %f245, 0f32A57060, %f251;
	mov.b32 	%r217, %f248;
	shl.b32 	%r218, %r217, 23;
	mov.b32 	%f253, %r218;
	ex2.approx.ftz.f32 	%f254, %f252;
	mul.f32 	%f255, %f254, %f253;
	add.f32 	%f256, %f244, %f255;
	sub.f32 	%f257, %f59, %f98;
	fma.rn.f32 	%f258, %f257, 0f3BBB989D, 0f3F000000;
	cvt.sat.f32.f32 	%f259, %f258;
	fma.rm.f32 	%f260, %f259, %f103, %f102;
	add.f32 	%f261, %f260, 0fCB40007F;
	neg.f32 	%f262, %f261;
	fma.rn.f32 	%f263, %f257, 0f3FB8AA3B, %f262;
	fma.rn.f32 	%f264, %f257, 0f32A57060, %f263;
	mov.b32 	%r219, %f260;
	shl.b32 	%r220, %r219, 23;
	mov.b32 	%f265, %r220;
	ex2.approx.ftz.f32 	%f266, %f264;
	mul.f32 	%f267, %f266, %f265;
	add.f32 	%f268, %f256, %f267;
	sub.f32 	%f269, %f63, %f98;
	fma.rn.f32 	%f270, %f269, 0f3BBB989D, 0f3F000000;
	cvt.sat.f32.f32 	%f271, %f270;
	fma.rm.f32 	%f272, %f271, %f103, %f102;
	add.f32 	%f273, %f272, 0fCB40007F;
	neg.f32 	%f274, %f273;
	fma.rn.f32 	%f275, %f269, 0f3FB8AA3B, %f274;
	fma.rn.f32 	%f276, %f269, 0f32A57060, %f275;
	mov.b32 	%r221, %f272;
	shl.b32 	%r222, %r221, 23;
	mov.b32 	%f277, %r222;
	ex2.approx.ftz.f32 	%f278, %f276;
	mul.f32 	%f279, %f278, %f277;
	add.f32 	%f280, %f268, %f279;
	sub.f32 	%f281, %f67, %f98;
	fma.rn.f32 	%f282, %f281, 0f3BBB989D, 0f3F000000;
	cvt.sat.f32.f32 	%f283, %f282;
	fma.rm.f32 	%f284, %f283, %f103, %f102;
	add.f32 	%f285, %f284, 0fCB40007F;
	neg.f32 	%f286, %f285;
	fma.rn.f32 	%f287, %f281, 0f3FB8AA3B, %f286;
	fma.rn.f32 	%f288, %f281, 0f32A57060, %f287;
	mov.b32 	%r223, %f284;
	shl.b32 	%r224, %r223, 23;
	mov.b32 	%f289, %r224;
	ex2.approx.ftz.f32 	%f290, %f288;
	mul.f32 	%f291, %f290, %f289;
	add.f32 	%f292, %f280, %f291;
	sub.f32 	%f293, %f71, %f98;
	fma.rn.f32 	%f294, %f293, 0f3BBB989D, 0f3F000000;
	cvt.sat.f32.f32 	%f295, %f294;
	fma.rm.f32 	%f296, %f295, %f103, %f102;
	add.f32 	%f297, %f296, 0fCB40007F;
	neg.f32 	%f298, %f297;
	fma.rn.f32 	%f299, %f293, 0f3FB8AA3B, %f298;
	fma.rn.f32 	%f300, %f293, 0f32A57060, %f299;
	mov.b32 	%r225, %f296;
	shl.b32 	%r226, %r225, 23;
	mov.b32 	%f301, %r226;
	ex2.approx.ftz.f32 	%f302, %f300;
	mul.f32 	%f303, %f302, %f301;
	add.f32 	%f304, %f292, %f303;
	sub.f32 	%f305, %f75, %f98;
	fma.rn.f32 	%f306, %f305, 0f3BBB989D, 0f3F000000;
	cvt.sat.f32.f32 	%f307, %f306;
	fma.rm.f32 	%f308, %f307, %f103, %f102;
	add.f32 	%f309, %f308, 0fCB40007F;
	neg.f32 	%f310, %f309;
	fma.rn.f32 	%f311, %f305, 0f3FB8AA3B, %f310;
	fma.rn.f32 	%f312, %f305, 0f32A57060, %f311;
	mov.b32 	%r227, %f308;
	shl.b32 	%r228, %r227, 23;
	mov.b32 	%f313, %r228;
	ex2.approx.ftz.f32 	%f314, %f312;
	mul.f32 	%f315, %f314, %f313;
	add.f32 	%f316, %f304, %f315;
	sub.f32 	%f317, %f79, %f98;
	fma.rn.f32 	%f318, %f317, 0f3BBB989D, 0f3F000000;
	cvt.sat.f32.f32 	%f319, %f318;
	fma.rm.f32 	%f320, %f319, %f103, %f102;
	add.f32 	%f321, %f320, 0fCB40007F;
	neg.f32 	%f322, %f321;
	fma.rn.f32 	%f323, %f317, 0f3FB8AA3B, %f322;
	fma.rn.f32 	%f324, %f317, 0f32A57060, %f323;
	mov.b32 	%r229, %f320;
	shl.b32 	%r230, %r229, 23;
	mov.b32 	%f325, %r230;
	ex2.approx.ftz.f32 	%f326, %f324;
	mul.f32 	%f327, %f326, %f325;
	add.f32 	%f328, %f316, %f327;
	sub.f32 	%f329, %f83, %f98;
	fma.rn.f32 	%f330, %f329, 0f3BBB989D, 0f3F000000;
	cvt.sat.f32.f32 	%f331, %f330;
	fma.rm.f32 	%f332, %f331, %f103, %f102;
	add.f32 	%f333, %f332, 0fCB40007F;
	neg.f32 	%f334, %f333;
	fma.rn.f32 	%f335, %f329, 0f3FB8AA3B, %f334;
	fma.rn.f32 	%f336, %f329, 0f32A57060, %f335;
	mov.b32 	%r231, %f332;
	shl.b32 	%r232, %r231, 23;
	mov.b32 	%f337, %r232;
	ex2.approx.ftz.f32 	%f338, %f336;
	mul.f32 	%f339, %f338, %f337;
	add.f32 	%f340, %f328, %f339;
	sub.f32 	%f341, %f87, %f98;
	fma.rn.f32 	%f342, %f341, 0f3BBB989D, 0f3F000000;
	cvt.sat.f32.f32 	%f343, %f342;
	fma.rm.f32 	%f344, %f343, %f103, %f102;
	add.f32 	%f345, %f344, 0fCB40007F;
	neg.f32 	%f346, %f345;
	fma.rn.f32 	%f347, %f341, 0f3FB8AA3B, %f346;
	fma.rn.f32 	%f348, %f341, 0f32A57060, %f347;
	mov.b32 	%r233, %f344;
	shl.b32 	%r234, %r233, 23;
	mov.b32 	%f349, %r234;
	ex2.approx.ftz.f32 	%f350, %f348;
	mul.f32 	%f351, %f350, %f349;
	add.f32 	%f352, %f340, %f351;
	mov.b32 	%r235, %f352;
	shfl.sync.bfly.b32	%r236|%p31, %r235, 16, 31, -1;
	mov.b32 	%f353, %r236;
	add.f32 	%f354, %f352, %f353;
	mov.b32 	%r237, %f354;
	shfl.sync.bfly.b32	%r238|%p32, %r237, 8, 31, -1;
	mov.b32 	%f355, %r238;
	add.f32 	%f356, %f354, %f355;
	mov.b32 	%r239, %f356;
	shfl.sync.bfly.b32	%r240|%p33, %r239, 4, 31, -1;
	mov.b32 	%f357, %r240;
	add.f32 	%f358, %f356, %f357;
	mov.b32 	%r241, %f358;
	shfl.sync.bfly.b32	%r242|%p34, %r241, 2, 31, -1;
	mov.b32 	%f359, %r242;
	add.f32 	%f360, %f358, %f359;
	mov.b32 	%r243, %f360;
	shfl.sync.bfly.b32	%r244|%p35, %r243, 1, 31, -1;
	mov.b32 	%f361, %r244;
	add.f32 	%f362, %f360, %f361;
	div.rn.f32 	%f363, %f111, %f362;
	div.rn.f32 	%f364, %f123, %f362;
	div.rn.f32 	%f365, %f135, %f362;
	div.rn.f32 	%f366, %f147, %f362;
	div.rn.f32 	%f367, %f159, %f362;
	div.rn.f32 	%f368, %f171, %f362;
	div.rn.f32 	%f369, %f183, %f362;
	div.rn.f32 	%f370, %f195, %f362;
	div.rn.f32 	%f371, %f207, %f362;
	div.rn.f32 	%f372, %f219, %f362;
	div.rn.f32 	%f373, %f231, %f362;
	div.rn.f32 	%f374, %f243, %f362;
	div.rn.f32 	%f375, %f255, %f362;
	div.rn.f32 	%f376, %f267, %f362;
	div.rn.f32 	%f377, %f279, %f362;
	div.rn.f32 	%f378, %f291, %f362;
	div.rn.f32 	%f379, %f303, %f362;
	div.rn.f32 	%f380, %f315, %f362;
	div.rn.f32 	%f381, %f327, %f362;
	div.rn.f32 	%f382, %f339, %f362;
	div.rn.f32 	%f383, %f351, %f362;
	mad.lo.s64 	%rd156, %rd159, %rd21, %rd7;
	shl.b64 	%rd157, %rd156, 2;
	add.s64 	%rd158, %rd8, %rd157;
	st.global.f32 	[%rd158], %f363;
	st.global.f32 	[%rd158+128], %f364;
	st.global.f32 	[%rd158+256], %f365;
	st.global.f32 	[%rd158+384], %f366;
	st.global.f32 	[%rd158+512], %f367;
	st.global.f32 	[%rd158+640], %f368;
	st.global.f32 	[%rd158+768], %f369;
	st.global.f32 	[%rd158+896], %f370;
	st.global.f32 	[%rd158+1024], %f371;
	st.global.f32 	[%rd158+1152], %f372;
	st.global.f32 	[%rd158+1280], %f373;
	st.global.f32 	[%rd158+1408], %f374;
	st.global.f32 	[%rd158+1536], %f375;
	st.global.f32 	[%rd158+1664], %f376;
	st.global.f32 	[%rd158+1792], %f377;
	st.global.f32 	[%rd158+1920], %f378;
	st.global.f32 	[%rd158+2048], %f379;
	st.global.f32 	[%rd158+2176], %f380;
	st.global.f32 	[%rd158+2304], %f381;
	st.global.f32 	[%rd158+2432], %f382;
	st.global.f32 	[%rd158+2560], %f383;
	add.s64 	%rd159, %rd159, %rd9;
	setp.lt.s64 	%p36, %rd159, %rd22;
	@%p36 bra 	$L__BB266_4;
$L__BB266_5:
	ret;

}
	// .globl	_Z15SoftmaxWarpImplI22BroadcastScaleMaskLoadIffbLm2EiE11DirectStoreIffEfLi1ELi21ELi32ELi1ELb1EL9Algorithm0EEvT_T0_ll
.visible .entry _Z15SoftmaxWarpImplI22BroadcastScaleMaskLoadIffbLm2EiE11DirectStoreIffEfLi1ELi21ELi32ELi1ELb1EL9Algorithm0EEvT_T0_ll(
	.param .align 8 .b8 _Z15SoftmaxWarpImplI22BroadcastScaleMaskLoadIffbLm2EiE11DirectStoreIffEfLi1ELi21ELi32ELi1ELb1EL9Algorithm0EEvT_T0_ll_param_0[88],
	.param .align 8 .b8 _Z15SoftmaxWarpImplI22BroadcastScaleMaskLoadIffbLm2EiE11DirectStoreIffEfLi1ELi21ELi32ELi1ELb1EL9Algorithm0EEvT_T0_ll_param_1[16],
	.param .u64 _Z15SoftmaxWarpImplI22BroadcastScaleMaskLoadIffbLm2EiE11DirectStoreIffEfLi1ELi21ELi32ELi1ELb1EL9Algorithm0EEvT_T0_ll_param_2,
	.param .u64 _Z15SoftmaxWarpImplI22BroadcastScaleMaskLoadIffbLm2EiE11DirectStoreIffEfLi1ELi21ELi32ELi1ELb1EL9Algorithm0EEvT_T0_ll_param_3
)
{
	.reg .pred 	%p<119>;
	.reg .b16 	%rs<22>;
	.reg .b32 	%r<281>;
	.reg .b32 	%f<489>;
	.reg .b64 	%rd<188>;

	ld.param.u64 	%rd38, [_Z15SoftmaxWarpImplI22BroadcastScaleMaskLoadIffbLm2EiE11DirectStoreIffEfLi1ELi21ELi32ELi1ELb1EL9Algorithm0EEvT_T0_ll_param_1+8];
	ld.param.u64 	%rd37, [_Z15SoftmaxWarpImplI22BroadcastScaleMaskLoadIffbLm2EiE11DirectStoreIffEfLi1ELi21ELi32ELi1ELb1EL9Algorithm0EEvT_T0_ll_param_1];
	ld.param.v2.f32 	{%f108, %f109}, [_Z15SoftmaxWarpImplI22BroadcastScaleMaskLoadIffbLm2EiE11DirectStoreIffEfLi1ELi21ELi32ELi1ELb1EL9Algorithm0EEvT_T0_ll_param_0+80];
	ld.param.u64 	%rd36, [_Z15SoftmaxWarpImplI22BroadcastScaleMaskLoadIffbLm2EiE11DirectStoreIffEfLi1ELi21ELi32ELi1ELb1EL9Algorithm0EEvT_T0_ll_param_0+72];
	ld.param.v2.u32 	{%r6, %r7}, [_Z15SoftmaxWarpImplI22BroadcastScaleMaskLoadIffbLm2EiE11DirectStoreIffEfLi1ELi21ELi32ELi1ELb1EL9Algorithm0EEvT_T0_ll_param_0+56];
	ld.param.v2.u32 	{%r4, %r5}, [_Z15SoftmaxWarpImplI22BroadcastScaleMaskLoadIffbLm2EiE11DirectStoreIffEfLi1ELi21ELi32ELi1ELb1EL9Algorithm0EEvT_T0_ll_param_0+40];
	ld.param.u64 	%rd32, [_Z15SoftmaxWarpImplI22BroadcastScaleMaskLoadIffbLm2EiE11DirectStoreIffEfLi1ELi21ELi32ELi1ELb1EL9Algorithm0EEvT_T0_ll_param_0+24];
	ld.param.u64 	%rd31, [_Z15SoftmaxWarpImplI22BroadcastScaleMaskLoadIffbLm2EiE11DirectStoreIffEfLi1ELi21ELi32ELi1ELb1EL9Algorithm0EEvT_T0_ll_param_0+16];
	ld.param.u64 	%rd30, [_Z15SoftmaxWarpImplI22BroadcastScaleMaskLoadIffbLm2EiE11DirectStoreIffEfLi1ELi21ELi32ELi1ELb1EL9Algorithm0EEvT_T0_ll_param_0+8];
	ld.param.u64 	%rd29, [_Z15SoftmaxWarpImplI22BroadcastScaleMaskLoadIffbLm2EiE11DirectStoreIffEfLi1ELi21ELi32ELi1ELb1EL9Algorithm0EEvT_T0_ll_param_0];
	ld.param.u64 	%rd40, [_Z15SoftmaxWarpImplI22BroadcastScaleMaskLoadIffbLm2EiE11DirectStoreIffEfLi1ELi21ELi32ELi1ELb1EL9Algorithm0EEvT_T0_ll_param_3];
	cvta.to.global.u64 	%rd1, %rd29;
	cvta.to.global.u64 	%rd2, %rd30;
	setp.lt.s64 	%p1, %rd40, 673;
	@%p1 bra 	$L__BB267_2;
	mov.u64 	%rd41, $str;
	cvta.global.u64 	%rd42, %rd41;
	mov.u64 	%rd43, $str$1;
	cvta.global.u64 	%rd44, %rd43;
	mov.u64 	%rd45, __unnamed_263;
	cvta.global.u64 	%rd46, %rd45;
	{ // callseq 262, 0
	.param .b64 param0;
	st.param.b64 	[param0], %rd42;
	.param .b64 param1;
	st.param.b64 	[param1], %rd44;
	.param .b32 param2;
	st.param.b32 	[param2], 219;
	.param .b64 param3;
	st.param.b64 	[param3], %rd46;
	.param .b64 param4;
	st.param.b64 	[param4], 1;
	call.uni 
	__assertfail, 
	(
	param0, 
	param1, 
	param2, 
	param3, 
	param4
	);
	} // callseq 262
$L__BB267_2:
	ld.param.u64 	%rd185, [_Z15SoftmaxWarpImplI22BroadcastScaleMaskLoadIffbLm2EiE11DirectStoreIffEfLi1ELi21ELi32ELi1ELb1EL9Algorithm0EEvT_T0_ll_param_2];
	mov.u32 	%r8, %ctaid.x;
	mov.u32 	%r9, %ntid.y;
	mov.u32 	%r10, %tid.y;
	mad.lo.s32 	%r11, %r8, %r9, %r10;
	cvt.s64.s32 	%rd187, %r11;
	setp.le.s64 	%p2, %rd185, %rd187;
	@%p2 bra 	$L__BB267_89;
	mov.u32 	%r12, %tid.x;
	add.s32 	%r13, %r12, 64;
	cvt.u64.u32 	%rd6, %r13;
	add.s32 	%r14, %r12, 96;
	cvt.u64.u32 	%rd7, %r14;
	add.s32 	%r15, %r12, 128;
	cvt.u64.u32 	%rd8, %r15;
	add.s32 	%r16, %r12, 160;
	cvt.u64.u32 	%rd9, %r16;
	add.s32 	%r17, %r12, 192;
	cvt.u64.u32 	%rd10, %r17;
	add.s32 	%r18, %r12, 224;
	cvt.u64.u32 	%rd11, %r18;
	add.s32 	%r19, %r12, 256;
	cvt.u64.u32 	%rd12, %r19;
	add.s32 	%r20, %r12, 288;
	cvt.u64.u32 	%rd13, %r20;
	add.s32 	%r21, %r12, 320;
	cvt.u64.u32 	%rd14, %r21;
	add.s32 	%r22, %r12, 352;
	cvt.u64.u32 	%rd15, %r22;
	add.s32 	%r23, %r12, 384;
	cvt.u64.u32 	%rd16, %r23;
	add.s32 	%r24, %r12, 416;
	cvt.u64.u32 	%rd17, %r24;
	add.s32 	%r25, %r12, 448;
	cvt.u64.u32 	%rd18, %r25;
	add.s32 	%r26, %r12, 480;
	cvt.u64.u32 	%rd19, %r26;
	add.s32 	%r27, %r12, 576;
	cvt.u64.u32 	%rd20, %r27;
	add.s32 	%r28, %r12, 608;
	cvt.u64.u32 	%rd21, %r28;
	add.s32 	%r29, %r12, 640;
	cvt.u64.u32 	%rd22, %r29;
	add.s32 	%r40, %r12, 32;
$L__BB267_4:
	cvt.u64.u32 	%rd24, %r12;
	setp.le.s64 	%p3, %rd40, %rd24;
	mul.lo.s64 	%rd25, %rd36, %rd187;
	mov.f32 	%f447, 0fFF800000;
	mov.f32 	%f450, %f447;
	@%p3 bra 	$L__BB267_6;
	setp.eq.s64 	%p4, %rd32, 1;
	setp.eq.s64 	%p5, %rd31, 1;
	add.s64 	%rd47, %rd25, %rd24;
	cvt.u32.u64 	%r31, %rd47;
	div.s32 	%r32, %r31, %r4;
	mul.lo.s32 	%r33, %r32, %r4;
	sub.s32 	%r34, %r31, %r33;
	selp.b32 	%r35, 0, %r32, %p5;
	selp.b32 	%r36, 0, %r34, %p4;
	mul.lo.s32 	%r37, %r6, %r35;
	mad.lo.s32 	%r38, %r7, %r36, %r37;
	shl.b64 	%rd48, %rd47, 32;
	shr.s64 	%rd49, %rd48, 30;
	add.s64 	%rd50, %rd1, %rd49;
	ld.global.f32 	%f111, [%rd50];
	cvt.s64.s32 	%rd51, %r38;
	add.s64 	%rd52, %rd2, %rd51;
	ld.global.u8 	%rs1, [%rd52];
	setp.eq.s16 	%p6, %rs1, 0;
	mul.f32 	%f112, %f111, %f109;
	selp.f32 	%f447, %f108, %f112, %p6;
	max.f32 	%f450, %f447, 0fFF800000;
$L__BB267_6:
	cvt.u64.u32 	%rd26, %r40;
	setp.le.s64 	%p7, %rd40, %rd26;
	mov.f32 	%f449, 0fFF800000;
	@%p7 bra 	$L__BB267_8;
	setp.eq.s64 	%p8, %rd32, 1;
	setp.eq.s64 	%p9, %rd31, 1;
	add.s64 	%rd53, %rd25, %rd26;
	cvt.u32.u64 	%r41, %rd53;
	div.s32 	%r42, %r41, %r4;
	mul.lo.s32 	%r43, %r42, %r4;
	sub.s32 	%r44, %r41, %r43;
	selp.b32 	%r45, 0, %r42, %p9;
	selp.b32 	%r46, 0, %r44, %p8;
	mul.lo.s32 	%r47, %r6, %r45;
	mad.lo.s32 	%r48, %r7, %r46, %r47;
	shl.b64 	%rd54, %rd53, 32;
	shr.s64 	%rd55, %rd54, 30;
	add.s64 	%rd56, %rd1, %rd55;
	ld.global.f32 	%f114, [%rd56];
	cvt.s64.s32 	%rd57, %r48;
	add.s64 	%rd58, %rd2, %rd57;
	ld.global.u8 	%rs2, [%rd58];
	setp.eq.s16 	%p10, %rs2, 0;
	mul.f32 	%f115, %f114, %f109;
	selp.f32 	%f449, %f108, %f115, %p10;
	max.f32 	%f450, %f450, %f449;
$L__BB267_8:
	setp.le.s64 	%p11, %rd40, %rd6;
	mov.f32 	%f451, 0fFF800000;
	@%p11 bra 	$L__BB267_10;
	setp.eq.s64 	%p12, %rd32, 1;
	setp.eq.s64 	%p13, %rd31, 1;
	add.s64 	%rd59, %rd25, %rd6;
	cvt.u32.u64 	%r49, %rd59;
	div.s32 	%r50, %r49, %r4;
	mul.lo.s32 	%r51, %r50, %r4;
	sub.s32 	%r52, %r49, %r51;
	selp.b32 	%r53, 0, %r50, %p13;
	selp.b32 	%r54, 0, %r52, %p12;
	mul.lo.s32 	%r55, %r6, %r53;
	mad.lo.s32 	%r56, %r7, %r54, %r55;
	shl.b64 	%rd60, %rd59, 32;
	shr.s64 	%rd61, %rd60, 30;
	add.s64 	%rd62, %rd1, %rd61;
	ld.global.f32 	%f117, [%rd62];
	cvt.s64.s32 	%rd63, %r56;
	add.s64 	%rd64, %rd2, %rd63;
	ld.global.u8 	%rs3, [%rd64];
	setp.eq.s16 	%p14, %rs3, 0;
	mul.f32 	%f118, %f117, %f109;
	selp.f32 	%f451, %f108, %f118, %p14;
	max.f32 	%f450, %f450, %f451;
$L__BB267_10:
	setp.le.s64 	%p15, %rd40, %rd7;
	mov.f32 	%f453, 0fFF800000;
	@%p15 bra 	$L__BB267_12;
	setp.eq.s64 	%p16, %rd32, 1;
	setp.eq.s64 	%p17, %rd31, 1;
	add.s64 	%rd65, %rd25, %rd7;
	cvt.u32.u64 	%r57, %rd65;
	div.s32 	%r58, %r57, %r4;
	mul.lo.s32 	%r59, %r58, %r4;
	sub.s32 	%r60, %r57, %r59;
	selp.b32 	%r61, 0, %r58, %p17;
	selp.b32 	%r62, 0, %r60, %p16;
	mul.lo.s32 	%r63, %r6, %r61;
	mad.lo.s32 	%r64, %r7, %r62, %r63;
	shl.b64 	%rd66, %rd65, 32;
	shr.s64 	%rd67, %rd66, 30;
	add.s64 	%rd68, %rd1, %rd67;
	ld.global.f32 	%f120, [%rd68];
	cvt.s64.s32 	%rd69, %r64;
	add.s64 	%rd70, %rd2, %rd69;
	ld.global.u8 	%rs4, [%rd70];
	setp.eq.s16 	%p18, %rs4, 0;
	mul.f32 	%f121, %f120, %f109;
	selp.f32 	%f453, %f108, %f121, %p18;
	max.f32 	%f450, %f450, %f453;
$L__BB267_12:
	setp.le.s64 	%p19, %rd40, %rd8;
	mov.f32 	%f455, 0fFF800000;
	@%p19 bra 	$L__BB267_14;
	setp.eq.s64 	%p20, %rd32, 1;
	setp.eq.s64 	%p21, %rd31, 1;
	add.s64 	%rd71, %rd25, %rd8;
	cvt.u32.u64 	%r65, %rd71;
	div.s32 	%r66, %r65, %r4;
	mul.lo.s32 	%r67, %r66, %r4;
	sub.s32 	%r68, %r65, %r67;
	selp.b32 	%r69, 0, %r66, %p21;
	selp.b32 	%r70, 0, %r68, %p20;
	mul.lo.s32 	%r71, %r6, %r69;
	mad.lo.s32 	%r72, %r7, %r70, %r71;
	shl.b64 	%rd72, %rd71, 32;
	shr.s64 	%rd73, %rd72, 30;
	add.s64 	%rd74, %rd1, %rd73;
	ld.global.f32 	%f123, [%rd74];
	cvt.s64.s32 	%rd75, %r72;
	add.s64 	%rd76, %rd2, %rd75;
	ld.global.u8 	%rs5, [%rd76];
	setp.eq.s16 	%p22, %rs5, 0;
	mul.f32 	%f124, %f123, %f109;
	selp.f32 	%f455, %f108, %f124, %p22;
	max.f32 	%f450, %f450, %f455;
$L__BB267_14:
	setp.le.s64 	%p23, %rd40, %rd9;
	mov.f32 	%f457, 0fFF800000;
	@%p23 bra 	$L__BB267_16;
	setp.eq.s64 	%p24, %rd32, 1;
	setp.eq.s64 	%p25, %rd31, 1;
	add.s64 	%rd77, %rd25, %rd9;
	cvt.u32.u64 	%r73, %rd77;
	div.s32 	%r74, %r73, %r4;
	mul.lo.s32 	%r75, %r74, %r4;
	sub.s32 	%r76, %r73, %r75;
	selp.b32 	%r77, 0, %r74, %p25;
	selp.b32 	%r78, 0, %r76, %p24;
	mul.lo.s32 	%r79, %r6, %r77;
	mad.lo.s32 	%r80, %r7, %r78, %r79;
	shl.b64 	%rd78, %rd77, 32;
	shr.s64 	%rd79, %rd78, 30;
	add.s64 	%rd80, %rd1, %rd79;
	ld.global.f32 	%f126, [%rd80];
	cvt.s64.s32 	%rd81, %r80;
	add.s64 	%rd82, %rd2, %rd81;
	ld.global.u8 	%rs6, [%rd82];
	setp.eq.s16 	%p26, %rs6, 0;
	mul.f32 	%f127, %f126, %f109;
	selp.f32 	%f457, %f108, %f127, %p26;
	max.f32 	%f450, %f450, %f457;
$L__BB267_16:
	setp.le.s64 	%p27, %rd40, %rd10;
	mov.f32 	%f459, 0fFF800000;
	@%p27 bra 	$L__BB267_18;
	setp.eq.s64 	%p28, %rd32, 1;
	setp.eq.s64 	%p29, %rd31, 1;
	add.s64 	%rd83, %rd25, %rd10;
	cvt.u32.u64 	%r81, %rd83;
	div.s32 	%r82, %r81, %r4;
	mul.lo.s32 	%r83, %r82, %r4;
	sub.s32 	%r84, %r81, %r83;
	selp.b32 	%r85, 0, %r82, %p29;
	selp.b32 	%r86, 0, %r84, %p28;
	mul.lo.s32 	%r87, %r6, %r85;
	mad.lo.s32 	%r88, %r7, %r86, %r87;
	shl.b64 	%rd84, %rd83, 32;
	shr.s64 	%rd85, %rd84, 30;
	add.s64 	%rd86, %rd1, %rd85;
	ld.global.f32 	%f129, [%rd86];
	cvt.s64.s32 	%rd87, %r88;
	add.s64 	%rd88, %rd2, %rd87;
	ld.global.u8 	%rs7, [%rd88];
	setp.eq.s16 	%p30, %rs7, 0;
	mul.f32 	%f130, %f129, %f109;
	selp.f32 	%f459, %f108, %f130, %p30;
	max.f32 	%f450, %f450, %f459;
$L__BB267_18:
	setp.le.s64 	%p31, %rd40, %rd11;
	mov.f32 	%f461, 0fFF800000;
	@%p31 bra 	$L__BB267_20;
	setp.eq.s64 	%p32, %rd32, 1;
	setp.eq.s64 	%p33, %rd31, 1;
	add.s64 	%rd89, %rd25, %rd11;
	cvt.u32.u64 	%r89, %rd89;
	div.s32 	%r90, %r89, %r4;
	mul.lo.s32 	%r91, %r90, %r4;
	sub.s32 	%r92, %r89, %r91;
	selp.b32 	%r93, 0, %r90, %p33;
	selp.b32 	%r94, 0, %r92, %p32;
	mul.lo.s32 	%r95, %r6, %r93;
	mad.lo.s32 	%r96, %r7, %r94, %r95;
	shl.b64 	%rd90, %rd89, 32;
	shr.s64 	%rd91, %rd90, 30;
	add.s64 	%rd92, %rd1, %rd91;
	ld.global.f32 	%f132, [%rd92];
	cvt.s64.s32 	%rd93, %r96;
	add.s64 	%rd94, %rd2, %rd93;
	ld.global.u8 	%rs8, [%rd94];
	setp.eq.s16 	%p34, %rs8, 0;
	mul.f32 	%f133, %f132, %f109;
	selp.f32 	%f461, %f108, %f133, %p34;
	max.f32 	%f450, %f450, %f461;
$L__BB267_20:
	setp.le.s64 	%p35, %rd40, %rd12;
	mov.f32 	%f463, 0fFF800000;
	@%p35 bra 	$L__BB267_22;
	setp.eq.s64 	%p36, %rd32, 1;
	setp.eq.s64 	%p37, %rd31, 1;
	add.s64 	%rd95, %rd25, %rd12;
	cvt.u32.u64 	%r97, %rd95;
	div.s32 	%r98, %r97, %r4;
	mul.lo.s32 	%r99, %r98, %r4;
	sub.s32 	%r100, %r97, %r99;
	selp.b32 	%r101, 0, %r98, %p37;
	selp.b32 	%r102, 0, %r100, %p36;
	mul.lo.s32 	%r103, %r6, %r101;
	mad.lo.s32 	%r104, %r7, %r102, %r103;
	shl.b64 	%rd96, %rd95, 32;
	shr.s64 	%rd97, %rd96, 30;
	add.s64 	%rd98, %rd1, %rd97;
	ld.global.f32 	%f135, [%rd98];
	cvt.s64.s32 	%rd99, %r104;
	add.s64 	%rd100, %rd2, %rd99;
	ld.global.u8 	%rs9, [%rd100];
	setp.eq.s16 	%p38, %rs9, 0;
	mul.f32 	%f136, %f135, %f109;
	selp.f32 	%f463, %f108, %f136, %p38;
	max.f32 	%f450, %f450, %f463;
$L__BB267_22:
	setp.le.s64 	%p39, %rd40, %rd13;
	mov.f32 	%f465, 0fFF800000;
	@%p39 bra 	$L__BB267_24;
	setp.eq.s64 	%p40, %rd32, 1;
	setp.eq.s64 	%p41, %rd31, 1;
	add.s64 	%rd101, %rd25, %rd13;
	cvt.u32.u64 	%r105, %rd101;
	div.s32 	%r106, %r105, %r4;
	mul.lo.s32 	%r107, %r106, %r4;
	sub.s32 	%r108, %r105, %r107;
	selp.b32 	%r109, 0, %r106, %p41;
	selp.b32 	%r110, 0, %r108, %p40;
	mul.lo.s32 	%r111, %r6, %r109;
	mad.lo.s32 	%r112, %r7, %r110, %r111;
	shl.b64 	%rd102, %rd101, 32;
	shr.s64 	%rd103, %rd102, 30;
	add.s64 	%rd104, %rd1, %rd103;
	ld.global.f32 	%f138, [%rd104];
	cvt.s64.s32 	%rd105, %r112;
	add.s64 	%rd106, %rd2, %rd105;
	ld.global.u8 	%rs10, [%rd106];
	setp.eq.s16 	%p42, %rs10, 0;
	mul.f32 	%f139, %f138, %f109;
	selp.f32 	%f465, %f108, %f139, %p42;
	max.f32 	%f450, %f450, %f465;
$L__BB267_24:
	setp.le.s64 	%p43, %rd40, %rd14;
	mov.f32 	%f467, 0fFF800000;
	@%p43 bra 	$L__BB267_26;
	setp.eq.s64 	%p44, %rd32, 1;
	setp.eq.s64 	%p45, %rd31, 1;
	add.s64 	%rd107, %rd25, %rd14;
	cvt.u32.u64 	%r113, %rd107;
	div.s32 	%r114, %r113, %r4;
	mul.lo.s32 	%r115, %r114, %r4;
	sub.s32 	%r116, %r113, %r115;
	selp.b32 	%r117, 0, %r114, %p45;
	selp.b32 	%r118, 0, %r116, %p44;
	mul.lo.s32 	%r119, %r6, %r117;
	mad.lo.s32 	%r120, %r7, %r118, %r119;
	shl.b64 	%rd108, %rd107, 32;
	shr.s64 	%rd109, %rd108, 30;
	add.s64 	%rd110, %rd1, %rd109;
	ld.global.f32 	%f141, [%rd110];
	cvt.s64.s32 	%rd111, %r120;
	add.s64 	%rd112, %rd2, %rd111;
	ld.global.u8 	%rs11, [%rd112];
	setp.eq.s16 	%p46, %rs11, 0;
	mul.f32 	%f142, %f141, %f109;
	selp.f32 	%f467, %f108, %f142, %p46;
	max.f32 	%f450, %f450, %f467;
$L__BB267_26:
	setp.le.s64 	%p47, %rd40, %rd15;
	mov.f32 	%f469, 0fFF800000;
	@%p47 bra 	$L__BB267_28;
	setp.eq.s64 	%p48, %rd32, 1;
	setp.eq.s64 	%p49, %rd31, 1;
	add.s64 	%rd113, %rd25, %rd15;
	cvt.u32.u64 	%r121, %rd113;
	div.s32 	%r122, %r121, %r4;
	mul.lo.s32 	%r123, %r122, %r4;
	sub.s32 	%r124, %r121, %r123;
	selp.b32 	%r125, 0, %r122, %p49;
	selp.b32 	%r126, 0, %r124, %p48;
	mul.lo.s32 	%r127, %r6, %r125;
	mad.lo.s32 	%r128, %r7, %r126, %r127;
	shl.b64 	%rd114, %rd113, 32;
	shr.s64 	%rd115, %rd114, 30;
	add.s64 	%rd116, %rd1, %rd115;
	ld.global.f32 	%f144, [%rd116];
	cvt.s64.s32 	%rd117, %r128;
	add.s64 	%rd118, %rd2, %rd117;
	ld.global.u8 	%rs12, [%rd118];
	setp.eq.s16 	%p50, %rs12, 0;
	mul.f32 	%f145, %f144, %f109;
	selp.f32 	%f469, %f108, %f145, %p50;
	max.f32 	%f450, %f450, %f469;
$L__BB267_28:
	setp.le.s64 	%p51, %rd40, %rd16;
	mov.f32 	%f471, 0fFF800000;
	@%p51 bra 	$L__BB267_30;
	setp.eq.s64 	%p52, %rd32, 1;
	setp.eq.s64 	%p53, %rd31, 1;
	add.s64 	%rd119, %rd25, %rd16;
	cvt.u32.u64 	%r129, %rd119;
	div.s32 	%r130, %r129, %r4;
	mul.lo.s32 	%r131, %r130, %r4;
	sub.s32 	%r132, %r129, %r131;
	selp.b32 	%r133, 0, %r130, %p53;
	selp.b32 	%r134, 0, %r132, %p52;
	mul.lo.s32 	%r135, %r6, %r133;
	mad.lo.s32 	%r136, %r7, %r134, %r135;
	shl.b64 	%rd120, %rd119, 32;
	shr.s64 	%rd121, %rd120, 30;
	add.s64 	%rd122, %rd1, %rd121;
	ld.global.f32 	%f147, [%rd122];
	cvt.s64.s32 	%rd123, %r136;
	add.s64 	%rd124, %rd2, %rd123;
	ld.global.u8 	%rs13, [%rd124];
	setp.eq.s16 	%p54, %rs13, 0;
	mul.f32 	%f148, %f147, %f109;
	selp.f32 	%f471, %f108, %f148, %p54;
	max.f32 	%f450, %f450, %f471;
$L__BB267_30:
	setp.le.s64 	%p55, %rd40, %rd17;
	mov.f32 	%f473, 0fFF800000;
	@%p55 bra 	$L__BB267_32;
	setp.eq.s64 	%p56, %rd32, 1;
	setp.eq.s64 	%p57, %rd31, 1;
	add.s64 	%rd125, %rd25, %rd17;
	cvt.u32.u64 	%r137, %rd125;
	div.s32 	%r138, %r137, %r4;
	mul.lo.s32 	%r139, %r138, %r4;
	sub.s32 	%r140, %r137, %r139;
	selp.b32 	%r141, 0, %r138, %p57;
	selp.b32 	%r142, 0, %r140, %p56;
	mul.lo.s32 	%r143, %r6, %r141;
	mad.lo.s32 	%r144, %r7, %r142, %r143;
	shl.b64 	%rd126, %rd125, 32;
	shr.s64 	%rd127, %rd126, 30;
	add.s64 	%rd128, %rd1, %rd127;
	ld.global.f32 	%f150, [%rd128];
	cvt.s64.s32 	%rd129, %r144;
	add.s64 	%rd130, %rd2, %rd129;
	ld.global.u8 	%rs14, [%rd130];
	setp.eq.s16 	%p58, %rs14, 0;
	mul.f32 	%f151, %f150, %f109;
	selp.f32 	%f473, %f108, %f151, %p58;
	max.f32 	%f450, %f450, %f473;
$L__BB267_32:
	setp.le.s64 	%p59, %rd40, %rd18;
	mov.f32 	%f475, 0fFF800000;
	@%p59 bra 	$L__BB267_34;
	setp.eq.s64 	%p60, %rd32, 1;
	setp.eq.s64 	%p61, %rd31, 1;
	add.s64 	%rd131, %rd25, %rd18;
	cvt.u32.u64 	%r145, %rd131;
	div.s32 	%r146, %r145, %r4;
	mul.lo.s32 	%r147, %r146, %r4;
	sub.s32 	%r148, %r145, %r147;
	selp.b32 	%r149, 0, %r146, %p61;
	selp.b32 	%r150, 0, %r148, %p60;
	mul.lo.s32 	%r151, %r6, %r149;
	mad.lo.s32 	%r152, %r7, %r150, %r151;
	shl.b64 	%rd132, %rd131, 32;
	shr.s64 	%rd133, %rd132, 30;
	add.s64 	%rd134, %rd1, %rd133;
	ld.global.f32 	%f153, [%rd134];
	cvt.s64.s32 	%rd135, %r152;
	add.s64 	%rd136, %rd2, %rd135;
	ld.global.u8 	%rs15, [%rd136];
	setp.eq.s16 	%p62, %rs15, 0;
	mul.f32 	%f154, %f153, %f109;
	selp.f32 	%f475, %f108, %f154, %p62;
	max.f32 	%f450, %f450, %f475;
$L__BB267_34:
	setp.le.s64 	%p63, %rd40, %rd19;
	mov.f32 	%f477, 0fFF800000;
	@%p63 bra 	$L__BB267_36;
	setp.eq.s64 	%p64, %rd32, 1;
	setp.eq.s64 	%p65, %rd31, 1;
	add.s64 	%rd137, %rd25, %rd19;
	cvt.u32.u64 	%r153, %rd137;
	div.s32 	%r154, %r153, %r4;
	mul.lo.s32 	%r155, %r154, %r4;
	sub.s32 	%r156, %r153, %r155;
	selp.b32 	%r157, 0, %r154, %p65;
	selp.b32 	%r158, 0, %r156, %p64;
	mul.lo.s32 	%r159, %r6, %r157;
	mad.lo.s32 	%r160, %r7, %r158, %r159;
	shl.b64 	%rd138, %rd137, 32;
	shr.s64 	%rd139, %rd138, 30;
	add.s64 	%rd140, %rd1, %rd139;
	ld.global.f32 	%f156, [%rd140];
	cvt.s64.s32 	%rd141, %r160;
	add.s64 	%rd142, %rd2, %rd141;
	ld.global.u8 	%rs16, [%rd142];
	setp.eq.s16 	%p66, %rs16, 0;
	mul.f32 	%f157, %f156, %f109;
	selp.f32 	%f477, %f108, %f157, %p66;
	max.f32 	%f450, %f450, %f477;
$L__BB267_36:
	mov.u32 	%r161, %tid.x;
	add.s32 	%r162, %r161, 512;
	cvt.u64.u32 	%rd143, %r162;
	setp.le.s64 	%p67, %rd40, %rd143;
	mov.f32 	%f479, 0fFF800000;
	@%p67 bra 	$L__BB267_38;
	setp.eq.s64 	%p68, %rd32, 1;
	setp.eq.s64 	%p69, %rd31, 1;
	mov.u32 	%r163, %tid.x;
	add.s32 	%r164, %r163, 512;
	cvt.u64.u32 	%rd144, %r164;
	add.s64 	%rd145, %rd25, %rd144;
	cvt.u32.u64 	%r165, %rd145;
	div.s32 	%r166, %r165, %r4;
	mul.lo.s32 	%r167, %r166, %r4;
	sub.s32 	%r168, %r165, %r167;
	selp.b32 	%r169, 0, %r166, %p69;
	selp.b32 	%r170, 0, %r168, %p68;
	mul.lo.s32 	%r171, %r6, %r169;
	mad.lo.s32 	%r172, %r7, %r170, %r171;
	shl.b64 	%rd146, %rd145, 32;
	shr.s64 	%rd147, %rd146, 30;
	add.s64 	%rd148, %rd1, %rd147;
	ld.global.f32 	%f159, [%rd148];
	cvt.s64.s32 	%rd149, %r172;
	add.s64 	%rd150, %rd2, %rd149;
	ld.global.u8 	%rs17, [%rd150];
	setp.eq.s16 	%p70, %rs17, 0;
	mul.f32 	%f160, %f159, %f109;
	selp.f32 	%f479, %f108, %f160, %p70;
	max.f32 	%f450, %f450, %f479;
$L__BB267_38:
	mov.u32 	%r173, %tid.x;
	add.s32 	%r174, %r173, 544;
	cvt.u64.u32 	%rd151, %r174;
	setp.le.s64 	%p71, %rd40, %rd151;
	mov.f32 	%f481, 0fFF800000;
	@%p71 bra 	$L__BB267_40;
	setp.eq.s64 	%p72, %rd32, 1;
	setp.eq.s64 	%p73, %rd31, 1;
	mov.u32 	%r175, %tid.x;
	add.s32 	%r176, %r175, 544;
	cvt.u64.u32 	%rd152, %r176;
	add.s64 	%rd153, %rd25, %rd152;
	cvt.u32.u64 	%r177, %rd153;
	div.s32 	%r178, %r177, %r4;
	mul.lo.s32 	%r179, %r178, %r4;
	sub.s32 	%r180, %r177, %r179;
	selp.b32 	%r181, 0, %r178, %p73;
	selp.b32 	%r182, 0, %r180, %p72;
	mul.lo.s32 	%r183, %r6, %r181;
	mad.lo.s32 	%r184, %r7, %r182, %r183;
	shl.b64 	%rd154, %rd153, 32;
	shr.s64 	%rd155, %rd154, 30;
	add.s64 	%rd156, %rd1, %rd155;
	ld.global.f32 	%f162, [%rd156];
	cvt.s64.s32 	%rd157, %r184;
	add.s64 	%rd158, %rd2, %rd157;
	ld.global.u8 	%rs18, [%rd158];
	setp.eq.s16 	%p74, %rs18, 0;
	mul.f32 	%f163, %f162, %f109;
	selp.f32 	%f481, %f108, %f163, %p74;
	max.f32 	%f450, %f450, %f481;
$L__BB267_40:
	setp.le.s64 	%p75, %rd40, %rd20;
	mov.f32 	%f483, 0fFF800000;
	@%p75 bra 	$L__BB267_42;
	setp.eq.s64 	%p76, %rd32, 1;
	setp.eq.s64 	%p77, %rd31, 1;
	add.s64 	%rd159, %rd25, %rd20;
	cvt.u32.u64 	%r185, %rd159;
	div.s32 	%r186, %r185, %r4;
	mul.lo.s32 	%r187, %r186, %r4;
	sub.s32 	%r188, %r185, %r187;
	selp.b32 	%r189, 0, %r186, %p77;
	selp.b32 	%r190, 0, %r188, %p76;
	mul.lo.s32 	%r191, %r6, %r189;
	mad.lo.s32 	%r192, %r7, %r190, %r191;
	shl.b64 	%rd160, %rd159, 32;
	shr.s64 	%rd161, %rd160, 30;
	add.s64 	%rd162, %rd1, %rd161;
	ld.global.f32 	%f165, [%rd162];
	cvt.s64.s32 	%rd163, %r192;
	add.s64 	%rd164, %rd2, %rd163;
	ld.global.u8 	%rs19, [%rd164];
	setp.eq.s16 	%p78, %rs19, 0;
	mul.f32 	%f166, %f165, %f109;
	selp.f32 	%f483, %f108, %f166, %p78;
	max.f32 	%f450, %f450, %f483;
$L__BB267_42:
	setp.le.s64 	%p79, %rd40, %rd21;
	mov.f32 	%f485, 0fFF800000;
	@%p79 bra 	$L__BB267_44;
	setp.eq.s64 	%p80, %rd32, 1;
	setp.eq.s64 	%p81, %rd31, 1;
	add.s64 	%rd165, %rd25, %rd21;
	cvt.u32.u64 	%r193, %rd165;
	div.s32 	%r194, %r193, %r4;
	mul.lo.s32 	%r195, %r194, %r4;
	sub.s32 	%r196, %r193, %r195;
	selp.b32 	%r197, 0, %r194, %p81;
	selp.b32 	%r198, 0, %r196, %p80;
	mul.lo.s32 	%r199, %r6, %r197;
	mad.lo.s32 	%r200, %r7, %r198, %r199;
	shl.b64 	%rd166, %rd165, 32;
	shr.s64 	%rd167, %rd166, 30;
	add.s64 	%rd168, %rd1, %rd167;
	ld.global.f32 	%f168, [%rd168];
	cvt.s64.s32 	%rd169, %r200;
	add.s64 	%rd170, %rd2, %rd169;
	ld.global.u8 	%rs20, [%rd170];
	setp.eq.s16 	%p82, %rs20, 0;
	mul.f32 	%f169, %f168, %f109;
	selp.f32 	%f485, %f108, %f169, %p82;
	max.f32 	%f450, %f450, %f485;
$L__BB267_44:
	setp.le.s64 	%p83, %rd40, %rd22;
	mov.f32 	%f487, 0fFF800000;
	@%p83 bra 	$L__BB267_46;
	setp.eq.s64 	%p84, %rd32, 1;
	setp.eq.s64 	%p85, %rd31, 1;
	add.s64 	%rd171, %rd25, %rd22;
	cvt.u32.u64 	%r201, %rd171;
	div.s32 	%r202, %r201, %r4;
	mul.lo.s32 	%r203, %r202, %r4;
	sub.s32 	%r204, %r201, %r203;
	selp.b32 	%r205, 0, %r202, %p85;
	selp.b32 	%r206, 0, %r204, %p84;
	mul.lo.s32 	%r207, %r6, %r205;
	mad.lo.s32 	%r208, %r7, %r206, %r207;
	shl.b64 	%rd172, %rd171, 32;
	shr.s64 	%rd173, %rd172, 30;
	add.s64 	%rd174, %rd1, %rd173;
	ld.global.f32 	%f171, [%rd174];
	cvt.s64.s32 	%rd175, %r208;
	add.s64 	%rd176, %rd2, %rd175;
	ld.global.u8 	%rs21, [%rd176];
	setp.eq.s16 	%p86, %rs21, 0;
	mul.f32 	%f172, %f171, %f109;
	selp.f32 	%f487, %f108, %f172, %p86;
	max.f32 	%f450, %f450, %f487;
$L__BB267_46:
	mov.u32 	%r209, %tid.x;
	cvt.u64.u32 	%rd177, %r209;
	setp.le.s64 	%p87, %rd40, %rd177;
	mov.b32 	%r210, %f450;
	shfl.sync.bfly.b32	%r211|%p88, %r210, 16, 31, -1;
	mov.b32 	%f173, %r211;
	max.f32 	%f174, %f450, %f173;
	mov.b32 	%r212, %f174;
	shfl.sync.bfly.b32	%r213|%p89, %r212, 8, 31, -1;
	mov.b32 	%f175, %r213;
	max.f32 	%f176, %f174, %f175;
	mov.b32 	%r214, %f176;
	shfl.sync.bfly.b32	%r215|%p90, %r214, 4, 31, -1;
	mov.b32 	%f177, %r215;
	max.f32 	%f178, %f176, %f177;
	mov.b32 	%r216, %f178;
	shfl.sync.bfly.b32	%r217|%p91, %r216, 2, 31, -1;
	mov.b32 	%f179, %r217;
	max.f32 	%f180, %f178, %f179;
	mov.b32 	%r218, %f180;
	shfl.sync.bfly.b32	%r219|%p92, %r218, 1, 31, -1;
	mov.b32 	%f181, %r219;
	max.f32 	%f182, %f180, %f181;
	sub.f32 	%f183, %f447, %f182;
	fma.rn.f32 	%f184, %f183, 0f3BBB989D, 0f3F000000;
	cvt.sat.f32.f32 	%f185, %f184;
	mov.f32 	%f186, 0f4B400001;
	mov.f32 	%f187, 0f437C0000;
	fma.rm.f32 	%f188, %f185, %f187, %f186;
	add.f32 	%f189, %f188, 0fCB40007F;
	neg.f32 	%f190, %f189;
	fma.rn.f32 	%f191, %f183, 0f3FB8AA3B, %f190;
	fma.rn.f32 	%f192, %f183, 0f32A57060, %f191;
	mov.b32 	%r220, %f188;
	shl.b32 	%r221, %r220, 23;
	mov.b32 	%f193, %r221;
	ex2.approx.ftz.f32 	%f194, %f192;
	mul.f32 	%f195, %f194, %f193;
	add.f32 	%f196, %f195, 0f00000000;
	sub.f32 	%f197, %f449, %f182;
	fma.rn.f32 	%f198, %f197, 0f3BBB989D, 0f3F000000;
	cvt.sat.f32.f32 	%f199, %f198;
	fma.rm.f32 	%f200, %f199, %f187, %f186;
	add.f32 	%f201, %f200, 0fCB40007F;
	neg.f32 	%f202, %f201;
	fma.rn.f32 	%f203, %f197, 0f3FB8AA3B, %f202;
	fma.rn.f32 	%f204, %f197, 0f32A57060, %f203;
	mov.b32 	%r222, %f200;
	shl.b32 	%r223, %r222, 23;
	mov.b32 	%f205, %r223;
	ex2.approx.ftz.f32 	%f206, %f204;
	mul.f32 	%f207, %f206, %f205;
	add.f32 	%f208, %f196, %f207;
	sub.f32 	%f209, %f451, %f182;
	fma.rn.f32 	%f210, %f209, 0f3BBB989D, 0f3F000000;
	cvt.sat.f32.f32 	%f211, %f210;
	fma.rm.f32 	%f212, %f211, %f187, %f186;
	add.f32 	%f213, %f212, 0fCB40007F;
	neg.f32 	%f214, %f213;
	fma.rn.f32 	%f215, %f209, 0f3FB8AA3B, %f214;
	fma.rn.f32 	%f216, %f209, 0f32A57060, %f215;
	mov.b32 	%r224, %f212;
	shl.b32 	%r225, %r224, 23;
	mov.b32 	%f217, %r225;
	ex2.approx.ftz.f32 	%f218, %f216;
	mul.f32 	%f219, %f218, %f217;
	add.f32 	%f220, %f208, %f219;
	sub.f32 	%f221, %f453, %f182;
	fma.rn.f32 	%f222, %f221, 0f3BBB989D, 0f3F000000;
	cvt.sat.f32.f32 	%f223, %f222;
	fma.rm.f32 	%f224, %f223, %f187, %f186;
	add.f32 	%f225, %f224, 0fCB40007F;
	neg.f32 	%f226, %f225;
	fma.rn.f32 	%f227, %f221, 0f3FB8AA3B, %f226;
	fma.rn.f32 	%f228, %f221, 0f32A57060, %f227;
	mov.b32 	%r226, %f224;
	shl.b32 	%r227, %r226, 23;
	mov.b32 	%f229, %r227;
	ex2.approx.ftz.f32 	%f230, %f228;
	mul.f32 	%f231, %f230, %f229;
	add.f32 	%f232, %f220, %f231;
	sub.f32 	%f233, %f455, %f182;
	fma.rn.f32 	%f234, %f233, 0f3BBB989D, 0f3F000000;
	cvt.sat.f32.f32 	%f235, %f234;
	fma.rm.f32 	%f236, %f235, %f187, %f186;
	add.f32 	%f237, %f236, 0fCB40007F;
	neg.f32 	%f238, %f237;
	fma.rn.f32 	%f239, %f233, 0f3FB8AA3B, %f238;
	fma.rn.f32 	%f240, %f233, 0f32A57060, %f239;
	mov.b32 	%r228, %f236;
	shl.b32 	%r229, %r228, 23;
	mov.b32 	%f241, %r229;
	ex2.approx.ftz.f32 	%f242, %f240;
	mul.f32 	%f243, %f242, %f241;
	add.f32 	%f244, %f232, %f243;
	sub.f32 	%f245, %f457, %f182;
	fma.rn.f32 	%f246, %f245, 0f3BBB989D, 0f3F000000;
	cvt.sat.f32.f32 	%f247, %f246;
	fma.rm.f32 	%f248, %f247, %f187, %f186;
	add.f32 	%f249, %f248, 0fCB40007F;
	neg.f32 	%f250, %f249;
	fma.rn.f32 	%f251, %f245, 0f3FB8AA3B, %f250;
	fma.rn.f32 	%f252, %f245, 0f32A57060, %f251;
	mov.b32 	%r230, %f248;
	shl.b32 	%r231, %r230, 23;
	mov.b32 	%f253, %r231;
	ex2.approx.ftz.f32 	%f254, %f252;
	mul.f32 	%f255, %f254, %f253;
	add.f32 	%f256, %f244, %f255;
	sub.f32 	%f257, %f459, %f182;
	fma.rn.f32 	%f258, %f257, 0f3BBB989D, 0f3F000000;
	cvt.sat.f32.f32 	%f259, %f258;
	fma.rm.f32 	%f260, %f259, %f187, %f186;
	add.f32 	%f261, %f260, 0fCB40007F;
	neg.f32 	%f262, %f261;
	fma.rn.f32 	%f263, %f257, 0f3FB8AA3B, %f262;
	fma.rn.f32 	%f264, %f257, 0f32A57060, %f263;
	mov.b32 	%r232, %f260;
	shl.b32 	%r233, %r232, 23;
	mov.b32 	%f265, %r233;
	ex2.approx.ftz.f32 	%f266, %f264;
	mul.f32 	%f267, %f266, %f265;
	add.f32 	%f268, %f256, %f267;
	sub.f32 	%f269, %f461, %f182;
	fma.rn.f32 	%f270, %f269, 0f3BBB989D, 0f3F000000;
	cvt.sat.f32.f32 	%f271, %f270;
	fma.rm.f32 	%f272, %f271, %f187, %f186;
	add.f32 	%f273, %f272, 0fCB40007F;
	neg.f32 	%f274, %f273;
	fma.rn.f32 	%f275, %f269, 0f3FB8AA3B, %f274;
	fma.rn.f32 	%f276, %f269, 0f32A57060, %f275;
	mov.b32 	%r234, %f272;
	shl.b32 	%r235, %r234, 23;
	mov.b32 	%f277, %r235;
	ex2.approx.ftz.f32 	%f278, %f276;
	mul.f32 	%f279, %f278, %f277;
	add.f32 	%f280, %f268, %f279;
	sub.f32 	%f281, %f463, %f182;
	fma.rn.f32 	%f282, %f281, 0f3BBB989D, 0f3F000000;
	cvt.sat.f32.f32 	%f283, %f282;
	fma.rm.f32 	%f284, %f283, %f187, %f186;
	add.f32 	%f285, %f284, 0fCB40007F;
	neg.f32 	%f286, %f285;
	fma.rn.f32 	%f287, %f281, 0f3FB8AA3B, %f286;
	fma.rn.f32 	%f288, %f281, 0f32A57060, %f287;
	mov.b32 	%r236, %f284;
	shl.b32 	%r237, %r236, 23;
	mov.b32 	%f289, %r237;
	ex2.approx.ftz.f32 	%f290, %f288;
	mul.f32 	%f291, %f290, %f289;
	add.f32 	%f292, %f280, %f291;
	sub.f32 	%f293, %f465, %f182;
	fma.rn.f32 	%f294, %f293, 0f3BBB989D, 0f3F000000;
	cvt.sat.f32.f32 	%f295, %f294;
	fma.rm.f32 	%f296, %f295, %f187, %f186;
	add.f32 	%f297, %f296, 0fCB40007F;
	neg.f32 	%f298, %f297;
	fma.rn.f32 	%f299, %f293, 0f3FB8AA3B, %f298;
	fma.rn.f32 	%f300, %f293, 0f32A57060, %f299;
	mov.b32 	%r238, %f296;
	shl.b32 	%r239, %r238, 23;
	mov.b32 	%f301, %r239;
	ex2.approx.ftz.f32 	%f302, %f300;
	mul.f32 	%f303, %f302, %f301;
	add.f32 	%f304, %f292, %f303;
	sub.f32 	%f305, %f467, %f182;
	fma.rn.f32 	%f306, %f305, 0f3BBB989D, 0f3F000000;
	cvt.sat.f32.f32 	%f307, %f306;
	fma.rm.f32 	%f308, %f307, %f187, %f186;
	add.f32 	%f309, %f308, 0fCB40007F;
	neg.f32 	%f310, %f309;
	fma.rn.f32 	%f311, %f305, 0f3FB8AA3B, %f310;
	fma.rn.f32 	%f312, %f305, 0f32A57060, %f311;
	mov.b32 	%r240, %f308;
	shl.b32 	%r241, %r240, 23;
	mov.b32 	%f313, %r241;
	ex2.approx.ftz.f32 	%f314, %f312;
	mul.f32 	%f315, %f314, %f313;
	add.f32 	%f316, %f304, %f315;
	sub.f32 	%f317, %f469, %f182;
	fma.rn.f32 	%f318, %f317, 0f3BBB989D, 0f3F000000;
	cvt.sat.f32.f32 	%f319, %f318;
	fma.rm.f32 	%f320, %f319, %f187, %f186;
	add.f32 	%f321, %f320, 0fCB40007F;
	neg.f32 	%f322, %f321;
	fma.rn.f32 	%f323, %f317, 0f3FB8AA3B, %f322;
	fma.rn.f32 	%f324, %f317, 0f32A57060, %f323;
	mov.b32 	%r242, %f320;
	shl.b32 	%r243, %r242, 23;
	mov.b32 	%f325, %r243;
	ex2.approx.ftz.f32 	%f326, %f324;
	mul.f32 	%f327, %f326, %f325;
	add.f32 	%f328, %f316, %f327;
	sub.f32 	%f329, %f471, %f182;
	fma.rn.f32 	%f330, %f329, 0f3BBB989D, 0f3F000000;
	cvt.sat.f32.f32 	%f331, %f330;
	fma.rm.f32 	%f332, %f331, %f187, %f186;
	add.f32 	%f333, %f332, 0fCB40007F;
	neg.f32 	%f334, %f333;
	fma.rn.f32 	%f335, %f329, 0f3FB8AA3B, %f334;
	fma.rn.f32 	%f336, %f329, 0f32A57060, %f335;
	mov.b32 	%r244, %f332;
	shl.b32 	%r245, %r244, 23;
	mov.b32 	%f337, %r245;
	ex2.approx.ftz.f32 	%f338, %f336;
	mul.f32 	%f339, %f338, %f337;
	add.f32 	%f340, %f328, %f339;
	sub.f32 	%f341, %f473, %f182;
	fma.rn.f32 	%f342, %f341, 0f3BBB989D, 0f3F000000;
	cvt.sat.f32.f32 	%f343, %f342;
	fma.rm.f32 	%f344, %f343, %f187, %f186;
	add.f32 	%f345, %f344, 0fCB40007F;
	neg.f32 	%f346, %f345;
	fma.rn.f32 	%f347, %f341, 0f3FB8AA3B, %f346;
	fma.rn.f32 	%f348, %f341, 0f32A57060, %f347;
	mov.b32 	%r246, %f344;
	shl.b32 	%r247, %r246, 23;
	mov.b32 	%f349, %r247;
	ex2.approx.ftz.f32 	%f350, %f348;
	mul.f32 	%f351, %f350, %f349;
	add.f32 	%f352, %f340, %f351;
	sub.f32 	%f353, %f475, %f182;
	fma.rn.f32 	%f354, %f353, 0f3BBB989D, 0f3F000000;
	cvt.sat.f32.f32 	%f355, %f354;
	fma.rm.f32 	%f356, %f355, %f187, %f186;
	add.f32 	%f357, %f356, 0fCB40007F;
	neg.f32 	%f358, %f357;
	fma.rn.f32 	%f359, %f353, 0f3FB8AA3B, %f358;
	fma.rn.f32 	%f360, %f353, 0f32A57060, %f359;
	mov.b32 	%r248, %f356;
	shl.b32 	%r249, %r248, 23;
	mov.b32 	%f361, %r249;
	ex2.approx.ftz.f32 	%f362, %f360;
	mul.f32 	%f363, %f362, %f361;
	add.f32 	%f364, %f352, %f363;
	sub.f32 	%f365, %f477, %f182;
	fma.rn.f32 	%f366, %f365, 0f3BBB989D, 0f3F000000;
	cvt.sat.f32.f32 	%f367, %f366;
	fma.rm.f32 	%f368, %f367, %f187, %f186;
	add.f32 	%f369, %f368, 0fCB40007F;
	neg.f32 	%f370, %f369;
	fma.rn.f32 	%f371, %f365, 0f3FB8AA3B, %f370;
	fma.rn.f32 	%f372, %f365, 0f32A57060, %f371;
	mov.b32 	%r250, %f368;
	shl.b32 	%r251, %r250, 23;
	mov.b32 	%f373, %r251;
	ex2.approx.ftz.f32 	%f374, %f372;
	mul.f32 	%f375, %f374, %f373;
	add.f32 	%f376, %f364, %f375;
	sub.f32 	%f377, %f479, %f182;
	fma.rn.f32 	%f378, %f377, 0f3BBB989D, 0f3F000000;
	cvt.sat.f32.f32 	%f379, %f378;
	fma.rm.f32 	%f380, %f379, %f187, %f186;
	add.f32 	%f381, %f380, 0fCB40007F;
	neg.f32 	%f382, %f381;
	fma.rn.f32 	%f383, %f377, 0f3FB8AA3B, %f382;
	fma.rn.f32 	%f384, %f377, 0f32A57060, %f383;
	mov.b32 	%r252, %f380;
	shl.b32 	%r253, %r252, 23;
	mov.b32 	%f385, %r253;
	ex2.approx.ftz.f32 	%f386, %f384;
	mul.f32 	%f387, %f386, %f385;
	add.f32 	%f388, %f376, %f387;
	sub.f32 	%f389, %f481, %f182;
	fma.rn.f32 	%f390, %f389, 0f3BBB989D, 0f3F000000;
	cvt.sat.f32.f32 	%f391, %f390;
	fma.rm.f32 	%f392, %f391, %f187, %f186;
	add.f32 	%f393, %f392, 0fCB40007F;
	neg.f32 	%f394, %f393;
	fma.rn.f32 	%f395, %f389, 0f3FB8AA3B, %f394;
	fma.rn.f32 	%f396, %f389, 0f32A57060, %f395;
	mov.b32 	%r254, %f392;
	shl.b32 	%r255, %r254, 23;
	mov.b32 	%f397, %r255;
	ex2.approx.ftz.f32 	%f398, %f396;
	mul.f32 	%f399, %f398, %f397;
	add.f32 	%f400, %f388, %f399;
	sub.f32 	%f401, %f483, %f182;
	fma.rn.f32 	%f402, %f401, 0f3BBB989D, 0f3F000000;
	cvt.sat.f32.f32 	%f403, %f402;
	fma.rm.f32 	%f404, %f403, %f187, %f186;
	add.f32 	%f405, %f404, 0fCB40007F;
	neg.f32 	%f406, %f405;
	fma.rn.f32 	%f407, %f401, 0f3FB8AA3B, %f406;
	fma.rn.f32 	%f408, %f401, 0f32A57060, %f407;
	mov.b32 	%r256, %f404;
	shl.b32 	%r257, %r256, 23;
	mov.b32 	%f409, %r257;
	ex2.approx.ftz.f32 	%f410, %f408;
	mul.f32 	%f411, %f410, %f409;
	add.f32 	%f412, %f400, %f411;
	sub.f32 	%f413, %f485, %f182;
	fma.rn.f32 	%f414, %f413, 0f3BBB989D, 0f3F000000;
	cvt.sat.f32.f32 	%f415, %f414;
	fma.rm.f32 	%f416, %f415, %f187, %f186;
	add.f32 	%f417, %f416, 0fCB40007F;
	neg.f32 	%f418, %f417;
	fma.rn.f32 	%f419, %f413, 0f3FB8AA3B, %f418;
	fma.rn.f32 	%f420, %f413, 0f32A57060, %f419;
	mov.b32 	%r258, %f416;
	shl.b32 	%r259, %r258, 23;
	mov.b32 	%f421, %r259;
	ex2.approx.ftz.f32 	%f422, %f420;
	mul.f32 	%f423, %f422, %f421;
	add.f32 	%f424, %f412, %f423;
	sub.f32 	%f425, %f487, %f182;
	fma.rn.f32 	%f426, %f425, 0f3BBB989D, 0f3F000000;
	cvt.sat.f32.f32 	%f427, %f426;
	fma.rm.f32 	%f428, %f427, %f187, %f186;
	add.f32 	%f429, %f428, 0fCB40007F;
	neg.f32 	%f430, %f429;
	fma.rn.f32 	%f431, %f425, 0f3FB8AA3B, %f430;
	fma.rn.f32 	%f432, %f425, 0f32A57060, %f431;
	mov.b32 	%r260, %f428;
	shl.b32 	%r261, %r260, 23;
	mov.b32 	%f433, %r261;
	ex2.approx.ftz.f32 	%f434, %f432;
	mul.f32 	%f435, %f434, %f433;
	add.f32 	%f436, %f424, %f435;
	mov.b32 	%r262, %f436;
	shfl.sync.bfly.b32	%r263|%p93, %r262, 16, 31, -1;
	mov.b32 	%f437, %r263;
	add.f32 	%f438, %f436, %f437;
	mov.b32 	%r264, %f438;
	shfl.sync.bfly.b32	%r265|%p94, %r264, 8, 31, -1;
	mov.b32 	%f439, %r265;
	add.f32 	%f440, %f438, %f439;
	mov.b32 	%r266, %f440;
	shfl.sync.bfly.b32	%r267|%p95, %r266, 4, 31, -1;
	mov.b32 	%f441, %r267;
	add.f32 	%f442, %f440, %f441;
	mov.b32 	%r268, %f442;
	shfl.sync.bfly.b32	%r269|%p96, %r268, 2, 31, -1;
	mov.b32 	%f443, %r269;
	add.f32 	%f444, %f442, %f443;
	mov.b32 	%r270, %f444;
	shfl.sync.bfly.b32	%r271|%p97, %r270, 1, 31, -1;
	mov.b32 	%f445, %r271;
	add.f32 	%f446, %f444, %f445;
	div.rn.f32 	%f87, %f195, %f446;
	div.rn.f32 	%f88, %f207, %f446;
	div.rn.f32 	%f89, %f219, %f446;
	div.rn.f32 	%f90, %f231, %f446;
	div.rn.f32 	%f91, %f243, %f446;
	div.rn.f32 	%f92, %f255, %f446;
	div.rn.f32 	%f93, %f267, %f446;
	div.rn.f32 	%f94, %f279, %f446;
	div.rn.f32 	%f95, %f291, %f446;
	div.rn.f32 	%f96, %f303, %f446;
	div.rn.f32 	%f97, %f315, %f446;
	div.rn.f32 	%f98, %f327, %f446;
	div.rn.f32 	%f99, %f339, %f446;
	div.rn.f32 	%f100, %f351, %f446;
	div.rn.f32 	%f101, %f363, %f446;
	div.rn.f32 	%f102, %f375, %f446;
	div.rn.f32 	%f103, %f387, %f446;
	div.rn.f32 	%f104, %f399, %f446;
	div.rn.f32 	%f105, %f411, %f446;
	div.rn.f32 	%f106, %f423, %f446;
	div.rn.f32 	%f107, %f435, %f446;
	mad.lo.s64 	%rd178, %rd187, %rd38, %rd177;
	cvta.to.global.u64 	%rd179, %rd37;
	shl.b64 	%rd180, %rd178, 2;
	add.s64 	%rd27, %rd179, %rd180;
	@%p87 bra 	$L__BB267_48;
	st.global.f32 	[%rd27], %f87;
$L__BB267_48:
	mov.u32 	%r272, %tid.x;
	add.s32 	%r273, %r272, 32;
	cvt.u64.u32 	%rd181, %r273;
	setp.le.s64 	%p98, %rd40, %rd181;
	@%p98 bra 	$L__BB267_50;
	st.global.f32 	[%rd27+128], %f88;
$L__BB267_50:
	setp.le.s64 	%p99, %rd40, %rd6;
	@%p99 bra 	$L__BB267_52;
	st.global.f32 	[%rd27+256], %f89;
$L__BB267_52:
	setp.le.s64 	%p100, %rd40, %rd7;
	@%p100 bra 	$L__BB267_54;
	st.global.f32 	[%rd27+384], %f90;
$L__BB267_54:
	setp.le.s64 	%p101, %rd40, %rd8;
	@%p101 bra 	$L__BB267_56;
	st.global.f32 	[%rd27+512], %f91;
$L__BB267_56:
	setp.le.s64 	%p102, %rd40, %rd9;
	@%p102 bra 	$L__BB267_58;
	st.global.f32 	[%rd27+640], %f92;
$L__BB267_58:
	setp.le.s64 	%p103, %rd40, %rd10;
	@%p103 bra 	$L__BB267_60;
	st.global.f32 	[%rd27+768], %f93;
$L__BB267_60:
	setp.le.s64 	%p104, %rd40, %rd11;
	@%p104 bra 	$L__BB267_62;
	st.global.f32 	[%rd27+896], %f94;
$L__BB267_62:
	setp.le.s64 	%p105, %rd40, %rd12;
	@%p105 bra 	$L__BB267_64;
	st.global.f32 	[%rd27+1024], %f95;
$L__BB267_64:
	setp.le.s64 	%p106, %rd40, %rd13;
	@%p106 bra 	$L__BB267_66;
	st.global.f32 	[%rd27+1152], %f96;
$L__BB267_66:
	setp.le.s64 	%p107, %rd40, %rd14;
	@%p107 bra 	$L__BB267_68;
	st.global.f32 	[%rd27+1280], %f97;
$L__BB267_68:
	setp.le.s64 	%p108, %rd40, %rd15;
	@%p108 bra 	$L__BB267_70;
	st.global.f32 	[%rd27+1408], %f98;
$L__BB267_70:
	setp.le.s64 	%p109, %rd40, %rd16;
	@%p109 bra 	$L__BB267_72;
	st.global.f32 	[%rd27+1536], %f99;
$L__BB267_72:
	setp.le.s64 	%p110, %rd40, %rd17;
	@%p110 bra 	$L__BB267_74;
	st.global.f32 	[%rd27+1664], %f100;
$L__BB267_74:
	setp.le.s64 	%p111, %rd40, %rd18;
	@%p111 bra 	$L__BB267_76;
	st.global.f32 	[%rd27+1792], %f101;
$L__BB267_76:
	setp.le.s64 	%p112, %rd40, %rd19;
	@%p112 bra 	$L__BB267_78;
	st.global.f32 	[%rd27+1920], %f102;
$L__BB267_78:
	mov.u32 	%r274, %tid.x;
	add.s32 	%r275, %r274, 512;
	cvt.u64.u32 	%rd182, %r275;
	setp.le.s64 	%p113, %rd40, %rd182;
	@%p113 bra 	$L__BB267_80;
	st.global.f32 	[%rd27+2048], %f103;
$L__BB267_80:
	add.s32 	%r277, %r274, 544;
	cvt.u64.u32 	%rd183, %r277;
	setp.le.s64 	%p114, %rd40, %rd183;
	@%p114 bra 	$L__BB267_82;
	st.global.f32 	[%rd27+2176], %f104;
$L__BB267_82:
	setp.le.s64 	%p115, %rd40, %rd20;
	@%p115 bra 	$L__BB267_84;
	st.global.f32 	[%rd27+2304], %f105;
$L__BB267_84:
	setp.le.s64 	%p116, %rd40, %rd21;
	@%p116 bra 	$L__BB267_86;
	st.global.f32 	[%rd27+2432], %f106;
$L__BB267_86:
	setp.le.s64 	%p117, %rd40, %rd22;
	@%p117 bra 	$L__BB267_88;
	st.global.f32 	[%rd27+2560], %f107;
$L__BB267_88:
	ld.param.u64 	%rd186, [_Z15SoftmaxWarpImplI22BroadcastScaleMaskLoadIffbLm2EiE11DirectStoreIffEfLi1ELi21ELi32ELi1ELb1EL9Algorithm0EEvT_T0_ll_param_2];
	mov.u32 	%r278, %nctaid.x;
	mov.u32 	%r279, %ntid.y;
	mul.lo.s32 	%r280, %r278, %r279;
	cvt.s64.s32 	%rd184, %r280;
	add.s64 	%rd187, %rd187, %rd184;
	setp.lt.s64 	%p118, %rd187, %rd186;
	@%p118 bra 	$L__BB267_4;
$L__BB267_89:
	ret;

}
	// .globl	_Z15SoftmaxWarpImplI22BroadcastScaleMaskLoadIffbLm2EiE11DirectStoreIffEfLi1ELi22ELi32ELi1ELb0EL9Algorithm0EEvT_T0_ll
.visible .entry _Z15SoftmaxWarpImplI22BroadcastScaleMaskLoadIffbLm2EiE11DirectStoreIffEfLi1ELi22ELi32ELi1ELb0EL9Algorithm0EEvT_T0_ll(
	.param .align 8 .b8 _Z15SoftmaxWarpImplI22BroadcastScaleMaskLoadIffbLm2EiE11DirectStoreIffEfLi1ELi22ELi32ELi1ELb0EL9Algorithm0EEvT_T0_ll_param_0[88],
	.param .align 8 .b8 _Z15SoftmaxWarpImplI22BroadcastScaleMaskLoadIffbLm2EiE11DirectStoreIffEfLi1ELi22ELi32ELi1ELb0EL9Algorithm0EEvT_T0_ll_param_1[16],
	.param .u64 _Z15SoftmaxWarpImplI22BroadcastScaleMaskLoadIffbLm2EiE11DirectStoreIffEfLi1ELi22ELi32ELi1ELb0EL9Algorithm0EEvT_T0_ll_param_2,
	.param .u64 _Z15SoftmaxWarpImplI22BroadcastScaleMaskLoadIffbLm2EiE11DirectStoreIffEfLi1ELi22ELi32ELi1ELb0EL9Algorithm0EEvT_T0_ll_param_3
)
{
	.reg .pred 	%p<38>;
	.reg .b16 	%rs<23>;
	.reg .b32 	%r<255>;
	.reg .b32 	%f<401>;
	.reg .b64 	%rd<166>;

	ld.param.u64 	%rd21, [_Z15SoftmaxWarpImplI22BroadcastScaleMaskLoadIffbLm2EiE11DirectStoreIffEfLi1ELi22ELi32ELi1ELb0EL9Algorithm0EEvT_T0_ll_param_1+8];
	ld.param.u64 	%rd20, [_Z15SoftmaxWarpImplI22BroadcastScaleMaskLoadIffbLm2EiE11DirectStoreIffEfLi1ELi22ELi32ELi1ELb0EL9Algorithm0EEvT_T0_ll_param_1];
	ld.param.v2.f32 	{%f3, %f4}, [_Z15SoftmaxWarpImplI22BroadcastScaleMaskLoadIffbLm2EiE11DirectStoreIffEfLi1ELi22ELi32ELi1ELb0EL9Algorithm0EEvT_T0_ll_param_0+80];
	ld.param.u64 	%rd19, [_Z15SoftmaxWarpImplI22BroadcastScaleMaskLoadIffbLm2EiE11DirectStoreIffEfLi1ELi22ELi32ELi1ELb0EL9Algorithm0EEvT_T0_ll_param_0+72];
	ld.param.v2.u32 	{%r7, %r8}, [_Z15SoftmaxWarpImplI22BroadcastScaleMaskLoadIffbLm2EiE11DirectStoreIffEfLi1ELi22ELi32ELi1ELb0EL9Algorithm0EEvT_T0_ll_param_0+56];
	ld.param.v2.u32 	{%r5, %r6}, [_Z15SoftmaxWarpImplI22BroadcastScaleMaskLoadIffbLm2EiE11DirectStoreIffEfLi1ELi22ELi32ELi1ELb0EL9Algorithm0EEvT_T0_ll_param_0+40];
	ld.param.u64 	%rd15, [_Z15SoftmaxWarpImplI22BroadcastScaleMaskLoadIffbLm2EiE11DirectStoreIffEfLi1ELi22ELi32ELi1ELb0EL9Algorithm0EEvT_T0_ll_param_0+24];
	ld.param.u64 	%rd14, [_Z15SoftmaxWarpImplI22BroadcastScaleMaskLoadIffbLm2EiE11DirectStoreIffEfLi1ELi22ELi32ELi1ELb0EL9Algorithm0EEvT_T0_ll_param_0+16];
	ld.param.u64 	%rd13, [_Z15SoftmaxWarpImplI22BroadcastScaleMaskLoadIffbLm2EiE11DirectStoreIffEfLi1ELi22ELi32ELi1ELb0EL9Algorithm0EEvT_T0_ll_param_0+8];
	ld.param.u64 	%rd12, [_Z15SoftmaxWarpImplI22BroadcastScaleMaskLoadIffbLm2EiE11DirectStoreIffEfLi1ELi22ELi32ELi1ELb0EL9Algorithm0EEvT_T0_ll_param_0];
	ld.param.u64 	%rd22, [_Z15SoftmaxWarpImplI22BroadcastScaleMaskLoadIffbLm2EiE11DirectStoreIffEfLi1ELi22ELi32ELi1ELb0EL9Algorithm0EEvT_T0_ll_param_2];
	ld.param.u64 	%rd23, [_Z15SoftmaxWarpImplI22BroadcastScaleMaskLoadIffbLm2EiE11DirectStoreIffEfLi1ELi22ELi32ELi1ELb0EL9Algorithm0EEvT_T0_ll_param_3];
	setp.lt.s64 	%p1, %rd23, 705;
	@%p1 bra 	$L__BB268_2;
	mov.u64 	%rd24, $str;
	cvta.global.u64 	%rd25, %rd24;
	mov.u64 	%rd26, $str$1;
	cvta.global.u64 	%rd27, %rd26;
	mov.u64 	%rd28, __unnamed_264;
	cvta.global.u64 	%rd29, %rd28;
	{ // callseq 263, 0
	.param .b64 param0;
	st.param.b64 	[param0], %rd25;
	.param .b64 param1;
	st.param.b64 	[param1], %rd27;
	.param .b32 param2;
	st.param.b32 	[param2], 219;
	.param .b64 param3;
	st.param.b64 	[param3], %rd29;
	.param .b64 param4;
	st.param.b64 	[param4], 1;
	call.uni 
	__assertfail, 
	(
	param0, 
	param1, 
	param2, 
	param3, 
	param4
	);
	} // callseq 263
$L__BB268_2:
	mov.u32 	%r9, %ctaid.x;
	mov.u32 	%r10, %ntid.y;
	mov.u32 	%r11, %tid.y;
	mad.lo.s32 	%r12, %r9, %r10, %r11;
	mov.u32 	%r13, %nctaid.x;
	mul.lo.s32 	%r4, %r13, %r10;
	cvt.s64.s32 	%rd165, %r12;
	setp.le.s64 	%p2, %rd22, %rd165;
	@%p2 bra 	$L__BB268_5;
	cvta.to.global.u64 	%rd5, %rd12;
	cvta.to.global.u64 	%rd6, %rd13;
	mov.u32 	%r14, %tid.x;
	cvt.u64.u32 	%rd7, %r14;
	cvta.to.global.u64 	%rd8, %rd20;
	cvt.s64.s32 	%rd9, %r4;
$L__BB268_4:
	setp.eq.s64 	%p3, %rd15, 1;
	setp.eq.s64 	%p4, %rd14, 1;
	mad.lo.s64 	%rd30, %rd19, %rd165, %rd7;
	cvt.u32.u64 	%r15, %rd30;
	div.s32 	%r16, %r15, %r5;
	mul.lo.s32 	%r17, %r16, %r5;
	sub.s32 	%r18, %r15, %r17;
	selp.b32 	%r19, 0, %r16, %p4;
	selp.b32 	%r20, 0, %r18, %p3;
	mul.lo.s32 	%r21, %r7, %r19;
	mad.lo.s32 	%r22, %r8, %r20, %r21;
	shl.b64 	%rd31, %rd30, 32;
	shr.s64 	%rd32, %rd31, 30;
	add.s64 	%rd33, %rd5, %rd32;
	ld.global.f32 	%f5, [%rd33];
	cvt.s64.s32 	%rd34, %r22;
	add.s64 	%rd35, %rd6, %rd34;
	ld.global.u8 	%rs1, [%rd35];
	setp.eq.s16 	%p5, %rs1, 0;
	mul.f32 	%f6, %f5, %f4;
	selp.f32 	%f7, %f3, %f6, %p5;
	max.f32 	%f8, %f7, 0fFF800000;
	add.s64 	%rd36, %rd30, 32;
	cvt.u32.u64 	%r23, %rd36;
	div.s32 	%r24, %r23, %r5;
	mul.lo.s32 	%r25, %r24, %r5;
	sub.s32 	%r26, %r23, %r25;
	selp.b32 	%r27, 0, %r24, %p4;
	selp.b32 	%r28, 0, %r26, %p3;
	mul.lo.s32 	%r29, %r7, %r27;
	mad.lo.s32 	%r30, %r8, %r28, %r29;
	shl.b64 	%rd37, %rd36, 32;
	shr.s64 	%rd38, %rd37, 30;
	add.s64 	%rd39, %rd5, %rd38;
	ld.global.f32 	%f9, [%rd39];
	cvt.s64.s32 	%rd40, %r30;
	add.s64 	%rd41, %rd6, %rd40;
	ld.global.u8 	%rs2, [%rd41];
	setp.eq.s16 	%p6, %rs2, 0;
	mul.f32 	%f10, %f9, %f4;
	selp.f32 	%f11, %f3, %f10, %p6;
	max.f32 	%f12, %f8, %f11;
	add.s64 	%rd42, %rd30, 64;
	cvt.u32.u64 	%r31, %rd42;
	div.s32 	%r32, %r31, %r5;
	mul.lo.s32 	%r33, %r32, %r5;
	sub.s32 	%r34, %r31, %r33;
	selp.b32 	%r35, 0, %r32, %p4;
	selp.b32 	%r36, 0, %r34, %p3;
	mul.lo.s32 	%r37, %r7, %r35;
	mad.lo.s32 	%r38, %r8, %r36, %r37;
	shl.b64 	%rd43, %rd42, 32;
	shr.s64 	%rd44, %rd43, 30;
	add.s64 	%rd45, %rd5, %rd44;
	ld.global.f32 	%f13, [%rd45];
	cvt.s64.s32 	%rd46, %r38;
	add.s64 	%rd47, %rd6, %rd46;
	ld.global.u8 	%rs3, [%rd47];
	setp.eq.s16 	%p7, %rs3, 0;
	mul.f32 	%f14, %f13, %f4;
	selp.f32 	%f15, %f3, %f14, %p7;
	max.f32 	%f16, %f12, %f15;
	add.s64 	%rd48, %rd30, 96;
	cvt.u32.u64 	%r39, %rd48;
	div.s32 	%r40, %r39, %r5;
	mul.lo.s32 	%r41, %r40, %r5;
	sub.s32 	%r42, %r39, %r41;
	selp.b32 	%r43, 0, %r40, %p4;
	selp.b32 	%r44, 0, %r42, %p3;
	mul.lo.s32 	%r45, %r7, %r43;
	mad.lo.s32 	%r46, %r8, %r44, %r45;
	shl.b64 	%rd49, %rd48, 32;
	shr.s64 	%rd50, %rd49, 30;
	add.s64 	%rd51, %rd5, %rd50;
	ld.global.f32 	%f17, [%rd51];
	cvt.s64.s32 	%rd52, %r46;
	add.s64 	%rd53, %rd6, %rd52;
	ld.global.u8 	%rs4, [%rd53];
	setp.eq.s16 	%p8, %rs4, 0;
	mul.f32 	%f18, %f17, %f4;
	selp.f32 	%f19, %f3, %f18, %p8;
	max.f32 	%f20, %f16, %f19;
	add.s64 	%rd54, %rd30, 128;
	cvt.u32.u64 	%r47, %rd54;
	div.s32 	%r48, %r47, %r5;
	mul.lo.s32 	%r49, %r48, %r5;
	sub.s32 	%r50, %r47, %r49;
	selp.b32 	%r51, 0, %r48, %p4;
	selp.b32 	%r52, 0, %r50, %p3;
	mul.lo.s32 	%r53, %r7, %r51;
	mad.lo.s32 	%r54, %r8, %r52, %r53;
	shl.b64 	%rd55, %rd54, 32;
	shr.s64 	%rd56, %rd55, 30;
	add.s64 	%rd57, %rd5, %rd56;
	ld.global.f32 	%f21, [%rd57];
	cvt.s64.s32 	%rd58, %r54;
	add.s64 	%rd59, %rd6, %rd58;
	ld.global.u8 	%rs5, [%rd59];
	setp.eq.s16 	%p9, %rs5, 0;
	mul.f32 	%f22, %f21, %f4;
	selp.f32 	%f23, %f3, %f22, %p9;
	max.f32 	%f24, %f20, %f23;
	add.s64 	%rd60, %rd30, 160;
	cvt.u32.u64 	%r55, %rd60;
	div.s32 	%r56, %r55, %r5;
	mul.lo.s32 	%r57, %r56, %r5;
	sub.s32 	%r58, %r55, %r57;
	selp.b32 	%r59, 0, %r56, %p4;
	selp.b32 	%r60, 0, %r58, %p3;
	mul.lo.s32 	%r61, %r7, %r59;
	mad.lo.s32 	%r62, %r8, %r60, %r61;
	shl.b64 	%rd61, %rd60, 32;
	shr.s64 	%rd62, %rd61, 30;
	add.s64 	%rd63, %rd5, %rd62;
	ld.global.f32 	%f25, [%rd63];
	cvt.s64.s32 	%rd64, %r62;
	add.s64 	%rd65, %rd6, %rd64;
	ld.global.u8 	%rs6, [%rd65];
	setp.eq.s16 	%p10, %rs6, 0;
	mul.f32 	%f26, %f25, %f4;
	selp.f32 	%f27, %f3, %f26, %p10;
	max.f32 	%f28, %f24, %f27;
	add.s64 	%rd66, %rd30, 192;
	cvt.u32.u64 	%r63, %rd66;
	div.s32 	%r64, %r63, %r5;
	mul.lo.s32 	%r65, %r64, %r5;
	sub.s32 	%r66, %r63, %r65;
	selp.b32 	%r67, 0, %r64, %p4;
	selp.b32 	%r68, 0, %r66, %p3;
	mul.lo.s32 	%r69, %r7, %r67;
	mad.lo.s32 	%r70, %r8, %r68, %r69;
	shl.b64 	%rd67, %rd66, 32;
	shr.s64 	%rd68, %rd67, 30;
	add.s64 	%rd69, %rd5, %rd68;
	ld.global.f32 	%f29, [%rd69];
	cvt.s64.s32 	%rd70, %r70;
	add.s64 	%rd71, %rd6, %rd70;
	ld.global.u8 	%rs7, [%rd71];
	setp.eq.s16 	%p11, %rs7, 0;
	mul.f32 	%f30, %f29, %f4;
	selp.f32 	%f31, %f3, %f30, %p11;
	max.f32 	%f32, %f28, %f31;
	add.s64 	%rd72, %rd30, 224;
	cvt.u32.u64 	%r71, %rd72;
	div.s32 	%r72, %r71, %r5;
	mul.lo.s32 	%r73, %r72, %r5;
	sub.s32 	%r74, %r71, %r73;
	selp.b32 	%r75, 0, %r72, %p4;
	selp.b32 	%r76, 0, %r74, %p3;
	mul.lo.s32 	%r77, %r7, %r75;
	mad.lo.s32 	%r78, %r8, %r76, %r77;
	shl.b64 	%rd73, %rd72, 32;
	shr.s64 	%rd74, %rd73, 30;
	add.s64 	%rd75, %rd5, %rd74;
	ld.global.f32 	%f33, [%rd75];
	cvt.s64.s32 	%rd76, %r78;
	add.s64 	%rd77, %rd6, %rd76;
	ld.global.u8 	%rs8, [%rd77];
	setp.eq.s16 	%p12, %rs8, 0;
	mul.f32 	%f34, %f33, %f4;
	selp.f32 	%f35, %f3, %f34, %p12;
	max.f32 	%f36, %f32, %f35;
	add.s64 	%rd78, %rd30, 256;
	cvt.u32.u64 	%r79, %rd78;
	div.s32 	%r80, %r79, %r5;
	mul.lo.s32 	%r81, %r80, %r5;
	sub.s32 	%r82, %r79, %r81;
	selp.b32 	%r83, 0, %r80, %p4;
	selp.b32 	%r84, 0, %r82, %p3;
	mul.lo.s32 	%r85, %r7, %r83;
	mad.lo.s32 	%r86, %r8, %r84, %r85;
	shl.b64 	%rd79, %rd78, 32;
	shr.s64 	%rd80, %rd79, 30;
	add.s64 	%rd81, %rd5, %rd80;
	ld.global.f32 	%f37, [%rd81];
	cvt.s64.s32 	%rd82, %r86;
	add.s64 	%rd83, %rd6, %rd82;
	ld.global.u8 	%rs9, [%rd83];
	setp.eq.s16 	%p13, %rs9, 0;
	mul.f32 	%f38, %f37, %f4;
	selp.f32 	%f39, %f3, %f38, %p13;
	max.f32 	%f40, %f36, %f39;
	add.s64 	%rd84, %rd30, 288;
	cvt.u32.u64 	%r87, %rd84;
	div.s32 	%r88, %r87, %r5;
	mul.lo.s32 	%r89, %r88, %r5;
	sub.s32 	%r90, %r87, %r89;
	selp.b32 	%r91, 0, %r88, %p4;
	selp.b32 	%r92, 0, %r90, %p3;
	mul.lo.s32 	%r93, %r7, %r91;
	mad.lo.s32 	%r94, %r8, %r92, %r93;
	shl.b64 	%rd85, %rd84, 32;
	shr.s64 	%rd86, %rd85, 30;
	add.s64 	%rd87, %rd5, %rd86;
	ld.global.f32 	%f41, [%rd87];
	cvt.s64.s32 	%rd88, %r94;
	add.s64 	%rd89, %rd6, %rd88;
	ld.global.u8 	%rs10, [%rd89];
	setp.eq.s16 	%p14, %rs10, 0;
	mul.f32 	%f42, %f41, %f4;
	selp.f32 	%f43, %f3, %f42, %p14;
	max.f32 	%f44, %f40, %f43;
	add.s64 	%rd90, %rd30, 320;
	cvt.u32.u64 	%r95, %rd90;
	div.s32 	%r96, %r95, %r5;
	mul.lo.s32 	%r97, %r96, %r5;
	sub.s32 	%r98, %r95, %r97;
	selp.b32 	%r99, 0, %r96, %p4;
	selp.b32 	%r100, 0, %r98, %p3;
	mul.lo.s32 	%r101, %r7, %r99;
	mad.lo.s32 	%r102, %r8, %r100, %r101;
	shl.b64 	%rd91, %rd90, 32;
	shr.s64 	%rd92, %rd91, 30;
	add.s64 	%rd93, %rd5, %rd92;
	ld.global.f32 	%f45, [%rd93];
	cvt.s64.s32 	%rd94, %r102;
	add.s64 	%rd95, %rd6, %rd94;
	ld.global.u8 	%rs11, [%rd95];
	setp.eq.s16 	%p15, %rs11, 0;
	mul.f32 	%f46, %f45, %f4;
	selp.f32 	%f47, %f3, %f46, %p15;
	max.f32 	%f48, %f44, %f47;
	add.s64 	%rd96, %rd30, 352;
	cvt.u32.u64 	%r103, %rd96;
	div.s32 	%r104, %r103, %r5;
	mul.lo.s32 	%r105, %r104, %r5;
	sub.s32 	%r106, %r103, %r105;
	selp.b32 	%r107, 0, %r104, %p4;
	selp.b32 	%r108, 0, %r106, %p3;
	mul.lo.s32 	%r109, %r7, %r107;
	mad.lo.s32 	%r110, %r8, %r108, %r109;
	shl.b64 	%rd97, %rd96, 32;
	shr.s64 	%rd98, %rd97, 30;
	add.s64 	%rd99, %rd5, %rd98;
	ld.global.f32 	%f49, [%rd99];
	cvt.s64.s32 	%rd100, %r110;
	add.s64 	%rd101, %rd6, %rd100;
	ld.global.u8 	%rs12, [%rd101];
	setp.eq.s16 	%p16, %rs12, 0;
	mul.f32 	%f50, %f49, %f4;
	selp.f32 	%f51, %f3, %f50, %p16;
	max.f32 	%f52, %f48, %f51;
	add.s64 	%rd102, %rd30, 384;
	cvt.u32.u64 	%r111, %rd102;
	div.s32 	%r112, %r111, %r5;
	mul.lo.s32 	%r113, %r112, %r5;
	sub.s32 	%r114, %r111, %r113;
	selp.b32 	%r115, 0, %r112, %p4;
	selp.b32 	%r116, 0, %r114, %p3;
	mul.lo.s32 	%r117, %r7, %r115;
	mad.lo.s32 	%r118, %r8, %r116, %r117;
	shl.b64 	%rd103, %rd102, 32;
	shr.s64 	%rd104, %rd103, 30;
	add.s64 	%rd105, %rd5, %rd104;
	ld.global.f32 	%f53, [%rd105];
	cvt.s64.s32 	%rd106, %r118;
	add.s64 	%rd107, %rd6, %rd106;
	ld.global.u8 	%rs13, [%rd107];
	setp.eq.s16 	%p17, %rs13, 0;
	mul.f32 	%f54, %f53, %f4;
	selp.f32 	%f55, %f3, %f54, %p17;
	max.f32 	%f56, %f52, %f55;
	add.s64 	%rd108, %rd30, 416;
	cvt.u32.u64 	%r119, %rd108;
	div.s32 	%r120, %r119, %r5;
	mul.lo.s32 	%r121, %r120, %r5;
	sub.s32 	%r122, %r119, %r121;
	selp.b32 	%r123, 0, %r120, %p4;
	selp.b32 	%r124, 0, %r122, %p3;
	mul.lo.s32 	%r125, %r7, %r123;
	mad.lo.s32 	%r126, %r8, %r124, %r125;
	shl.b64 	%rd109, %rd108, 32;
	shr.s64 	%rd110, %rd109, 30;
	add.s64 	%rd111, %rd5, %rd110;
	ld.global.f32 	%f57, [%rd111];
	cvt.s64.s32 	%rd112, %r126;
	add.s64 	%rd113, %rd6, %rd112;
	ld.global.u8 	%rs14, [%rd113];
	setp.eq.s16 	%p18, %rs14, 0;
	mul.f32 	%f58, %f57, %f4;
	selp.f32 	%f59, %f3, %f58, %p18;
	max.f32 	%f60, %f56, %f59;
	add.s64 	%rd114, %rd30, 448;
	cvt.u32.u64 	%r127, %rd114;
	div.s32 	%r128, %r127, %r5;
	mul.lo.s32 	%r129, %r128, %r5;
	sub.s32 	%r130, %r127, %r129;
	selp.b32 	%r131, 0, %r128, %p4;
	selp.b32 	%r132, 0, %r130, %p3;
	mul.lo.s32 	%r133, %r7, %r131;
	mad.lo.s32 	%r134, %r8, %r132, %r133;
	shl.b64 	%rd115, %rd114, 32;
	shr.s64 	%rd116, %rd115, 30;
	add.s64 	%rd117, %rd5, %rd116;
	ld.global.f32 	%f61, [%rd117];
	cvt.s64.s32 	%rd118, %r134;
	add.s64 	%rd119, %rd6, %rd118;
	ld.global.u8 	%rs15, [%rd119];
	setp.eq.s16 	%p19, %rs15, 0;
	mul.f32 	%f62, %f61, %f4;
	selp.f32 	%f63, %f3, %f62, %p19;
	max.f32 	%f64, %f60, %f63;
	add.s64 	%rd120, %rd30, 480;
	cvt.u32.u64 	%r135, %rd120;
	div.s32 	%r136, %r135, %r5;
	mul.lo.s32 	%r137, %r136, %r5;
	sub.s32 	%r138, %r135, %r137;
	selp.b32 	%r139, 0, %r136, %p4;
	selp.b32 	%r140, 0, %r138, %p3;
	mul.lo.s32 	%r141, %r7, %r139;
	mad.lo.s32 	%r142, %r8, %r140, %r141;
	shl.b64 	%rd121, %rd120, 32;
	shr.s64 	%rd122, %rd121, 30;
	add.s64 	%rd123, %rd5, %rd122;
	ld.global.f32 	%f65, [%rd123];
	cvt.s64.s32 	%rd124, %r142;
	add.s64 	%rd125, %rd6, %rd124;
	ld.global.u8 	%rs16, [%rd125];
	setp.eq.s16 	%p20, %rs16, 0;
	mul.f32 	%f66, %f65, %f4;
	selp.f32 	%f67, %f3, %f66, %p20;
	max.f32 	%f68, %f64, %f67;
	add.s64 	%rd126, %rd30, 512;
	cvt.u32.u64 	%r143, %rd126;
	div.s32 	%r144, %r143, %r5;
	mul.lo.s32 	%r145, %r144, %r5;
	sub.s32 	%r146, %r143, %r145;
	selp.b32 	%r147, 0, %r144, %p4;
	selp.b32 	%r148, 0, %r146, %p3;
	mul.lo.s32 	%r149, %r7, %r147;
	mad.lo.s32 	%r150, %r8, %r148, %r149;
	shl.b64 	%rd127, %rd126, 32;
	shr.s64 	%rd128, %rd127, 30;
	add.s64 	%rd129, %rd5, %rd128;
	ld.global.f32 	%f69, [%rd129];
	cvt.s64.s32 	%rd130, %r150;
	add.s64 	%rd131, %rd6, %rd130;
	ld.global.u8 	%rs17, [%rd131];
	setp.eq.s16 	%p21, %rs17, 0;
	mul.f32 	%f70, %f69, %f4;
	selp.f32 	%f71, %f3, %f70, %p21;
	max.f32 	%f72, %f68, %f71;
	add.s64 	%rd132, %rd30, 544;
	cvt.u32.u64 	%r151, %rd132;
	div.s32 	%r152, %r151, %r5;
	mul.lo.s32 	%r153, %r152, %r5;
	sub.s32 	%r154, %r151, %r153;
	selp.b32 	%r155, 0, %r152, %p4;
	selp.b32 	%r156, 0, %r154, %p3;
	mul.lo.s32 	%r157, %r7, %r155;
	mad.lo.s32 	%r158, %r8, %r156, %r157;
	shl.b64 	%rd133, %rd132, 32;
	shr.s64 	%rd134, %rd133, 30;
	add.s64 	%rd135, %rd5, %rd134;
	ld.global.f32 	%f73, [%rd135];
	cvt.s64.s32 	%rd136, %r158;
	add.s64 	%rd137, %rd6, %rd136;
	ld.global.u8 	%rs18, [%rd137];
	setp.eq.s16 	%p22, %rs18, 0;
	mul.f32 	%f74, %f73, %f4;
	selp.f32 	%f75, %f3, %f74, %p22;
	max.f32 	%f76, %f72, %f75;
	add.s64 	%rd138, %rd30, 576;
	cvt.u32.u64 	%r159, %rd138;
	div.s32 	%r160, %r159, %r5;
	mul.lo.s32 	%r161, %r160, %r5;
	sub.s32 	%r162, %r159, %r161;
	selp.b32 	%r163, 0, %r160, %p4;
	selp.b32 	%r164, 0, %r162, %p3;
	mul.lo.s32 	%r165, %r7, %r163;
	mad.lo.s32 	%r166, %r8, %r164, %r165;
	shl.b64 	%rd139, %rd138, 32;
	shr.s64 	%rd140, %rd139, 30;
	add.s64 	%rd141, %rd5, %rd140;
	ld.global.f32 	%f77, [%rd141];
	cvt.s64.s32 	%rd142, %r166;
	add.s64 	%rd143, %rd6, %rd142;
	ld.global.u8 	%rs19, [%rd143];
	setp.eq.s16 	%p23, %rs19, 0;
	mul.f32 	%f78, %f77, %f4;
	selp.f32 	%f79, %f3, %f78, %p23;
	max.f32 	%f80, %f76, %f79;
	add.s64 	%rd144, %rd30, 608;
	cvt.u32.u64 	%r167, %rd144;
	div.s32 	%r168, %r167, %r5;
	mul.lo.s32 	%r169, %r168, %r5;
	sub.s32 	%r170, %r167, %r169;
	selp.b32 	%r171, 0, %r168, %p4;
	selp.b32 	%r172, 0, %r170, %p3;
	mul.lo.s32 	%r173, %r7, %r171;
	mad.lo.s32 	%r174, %r8, %r172, %r173;
	shl.b64 	%rd145, %rd144, 32;
	shr.s64 	%rd146, %rd145, 30;
	add.s64 	%rd147, %rd5, %rd146;
	ld.global.f32 	%f81, [%rd147];
	cvt.s64.s32 	%rd148, %r174;
	add.s64 	%rd149, %rd6, %rd148;
	ld.global.u8 	%rs20, [%rd149];
	setp.eq.s16 	%p24, %rs20, 0;
	mul.f32 	%f82, %f81, %f4;
	selp.f32 	%f83, %f3, %f82, %p24;
	max.f32 	%f84, %f80, %f83;
	add.s64 	%rd150, %rd30, 640;
	cvt.u32.u64 	%r175, %rd150;
	div.s32 	%r176, %r175, %r5;
	mul.lo.s32 	%r177, %r176, %r5;
	sub.s32 	%r178, %r175, %r177;
	selp.b32 	%r179, 0, %r176, %p4;
	selp.b32 	%r180, 0, %r178, %p3;
	mul.lo.s32 	%r181, %r7, %r179;
	mad.lo.s32 	%r182, %r8, %r180, %r181;
	shl.b64 	%rd151, %rd150, 32;
	shr.s64 	%rd152, %rd151, 30;
	add.s64 	%rd153, %rd5, %rd152;
	ld.global.f32 	%f85, [%rd153];
	cvt.s64.s32 	%rd154, %r182;
	add.s64 	%rd155, %rd6, %rd154;
	ld.global.u8 	%rs21, [%rd155];
	setp.eq.s16 	%p25, %rs21, 0;
	mul.f32 	%f86, %f85, %f4;
	selp.f32 	%f87, %f3, %f86, %p25;
	max.f32 	%f88, %f84, %f87;
	add.s64 	%rd156, %rd30, 672;
	cvt.u32.u64 	%r183, %rd156;
	div.s32 	%r184, %r183, %r5;
	mul.lo.s32 	%r185, %r184, %r5;
	sub.s32 	%r186, %r183, %r185;
	selp.b32 	%r187, 0, %r184, %p4;
	selp.b32 	%r188, 0, %r186, %p3;
	mul.lo.s32 	%r189, %r7, %r187;
	mad.lo.s32 	%r190, %r8, %r188, %r189;
	shl.b64 	%rd157, %rd156, 32;
	shr.s64 	%rd158, %rd157, 30;
	add.s64 	%rd159, %rd5, %rd158;
	ld.global.f32 	%f89, [%rd159];
	cvt.s64.s32 	%rd160, %r190;
	add.s64 	%rd161, %rd6, %rd160;
	ld.global.u8 	%rs22, [%rd161];
	setp.eq.s16 	%p26, %rs22, 0;
	mul.f32 	%f90, %f89, %f4;
	selp.f32 	%f91, %f3, %f90, %p26;
	max.f32 	%f92, %f88, %f91;
	mov.b32 	%r191, %f92;
	shfl.sync.bfly.b32	%r192|%p27, %r191, 16, 31, -1;
	mov.b32 	%f93, %r192;
	max.f32 	%f94, %f92, %f93;
	mov.b32 	%r193, %f94;
	shfl.sync.bfly.b32	%r194|%p28, %r193, 8, 31, -1;
	mov.b32 	%f95, %r194;
	max.f32 	%f96, %f94, %f95;
	mov.b32 	%r195, %f96;
	shfl.sync.bfly.b32	%r196|%p29, %r195, 4, 31, -1;
	mov.b32 	%f97, %r196;
	max.f32 	%f98, %f96, %f97;
	mov.b32 	%r197, %f98;
	shfl.sync.bfly.b32	%r198|%p30, %r197, 2, 31, -1;
	mov.b32 	%f99, %r198;
	max.f32 	%f100, %f98, %f99;
	mov.b32 	%r199, %f100;
	shfl.sync.bfly.b32	%r200|%p31, %r199, 1, 31, -1;
	mov.b32 	%f101, %r200;
	max.f32 	%f102, %f100, %f101;
	sub.f32 	%f103, %f7, %f102;
	fma.rn.f32 	%f104, %f103, 0f3BBB989D, 0f3F000000;
	cvt.sat.f32.f32 	%f105, %f104;
	mov.f32 	%f106, 0f4B400001;
	mov.f32 	%f107, 0f437C0000;
	fma.rm.f32 	%f108, %f105, %f107, %f106;
	add.f32 	%f109, %f108, 0fCB40007F;
	neg.f32 	%f110, %f109;
	fma.rn.f32 	%f111, %f103, 0f3FB8AA3B, %f110;
	fma.rn.f32 	%f112, %f103, 0f32A57060, %f111;
	mov.b32 	%r201, %f108;
	shl.b32 	%r202, %r201, 23;
	mov.b32 	%f113, %r202;
	ex2.approx.ftz.f32 	%f114, %f112;
	mul.f32 	%f115, %f114, %f113;
	add.f32 	%f116, %f115, 0f00000000;
	sub.f32 	%f117, %f11, %f102;
	fma.rn.f32 	%f118, %f117, 0f3BBB989D, 0f3F000000;
	cvt.sat.f32.f32 	%f119, %f118;
	fma.rm.f32 	%f120, %f119, %f107, %f106;
	add.f32 	%f121, %f120, 0fCB40007F;
	neg.f32 	%f122, %f121;
	fma.rn.f32 	%f123, %f117, 0f3FB8AA3B, %f122;
	fma.rn.f32 	%f124, %f117, 0f32A57060, %f123;
	mov.b32 	%r203, %f120;
	shl.b32 	%r204, %r203, 23;
	mov.b32 	%f125, %r204;
	ex2.approx.ftz.f32 	%f126, %f124;
	mul.f32 	%f127, %f126, %f125;
	add.f32 	%f128, %f116, %f127;
	sub.f32 	%f129, %f15, %f102;
	fma.rn.f32 	%f130, %f129, 0f3BBB989D, 0f3F000000;
	cvt.sat.f32.f32 	%f131, %f130;
	fma.rm.f32 	%f132, %f131, %f107, %f106;
	add.f32 	%f133, %f132, 0fCB40007F;
	neg.f32 	%f134, %f133;
	fma.rn.f32 	%f135, %f129, 0f3FB8AA3B, %f134;
	fma.rn.f32 	%f136, %f129, 0f32A57060, %f135;
	mov.b32 	%r205, %f132;
	shl.b32 	%r206, %r205, 23;
	mov.b32 	%f137, %r206;
	ex2.approx.ftz.f32 	%f138, %f136;
	mul.f32 	%f139, %f138, %f137;
	add.f32 	%f140, %f128, %f139;
	sub.f32 	%f141, %f19, %f102;
	fma.rn.f32 	%f142, %f141, 0f3BBB989D, 0f3F000000;
	cvt.sat.f32.f32 	%f143, %f142;
	fma.rm.f32 	%f144, %f143, %f107, %f106;
	add.f32 	%f145, %f144, 0fCB40007F;
	neg.f32 	%f146, %f145;
	fma.rn.f32 	%f147, %f141, 0f3FB8AA3B, %f146;
	fma.rn.f32 	%f148, %f141, 0f32A57060, %f147;
	mov.b32 	%r207, %f144;
	shl.b32 	%r208, %r207, 23;
	mov.b32 	%f149, %r208;
	ex2.approx.ftz.f32 	%f150, %f148;
	mul.f32 	%f151, %f150, %f149;
	add.f32 	%f152, %f140, %f151;
	sub.f32 	%f153, %f23, %f102;
	fma.rn.f32 	%f154, %f153, 0f3BBB989D, 0f3F000000;
	cvt.sat.f32.f32 	%f155, %f154;
	fma.rm.f32 	%f156, %f155, %f107, %f106;
	add.f32 	%f157, %f156, 0fCB40007F;
	neg.f32 	%f158, %f157;
	fma.rn.f32 	%f159, %f153, 0f3FB8AA3B, %f158;
	fma.rn.f32 	%f160, %f153, 0f32A57060, %f159;
	mov.b32 	%r209, %f156;
	shl.b32 	%r210, %r209, 23;
	mov.b32 	%f161, %r210;
	ex2.approx.ftz.f32 	%f162, %f160;
	mul.f32 	%f163, %f162, %f161;
	add.f32 	%f164, %f152, %f163;
	sub.f32 	%f165, %f27, %f102;
	fma.rn.f32 	%f166, %f165, 0f3BBB989D, 0f3F000000;
	cvt.sat.f32.f32 	%f167, %f166;
	fma.rm.f32 	%f168, %f167, %f107, %f106;
	add.f32 	%f169, %f168, 0fCB40007F;
	neg.f32 	%f170, %f169;
	fma.rn.f32 	%f171, %f165, 0f3FB8AA3B, %f170;
	fma.rn.f32 	%f172, %f165, 0f32A57060, %f171;
	mov.b32 	%r211, %f168;
	shl.b32 	%r212, %r211, 23;
	mov.b32 	%f173, %r212;
	ex2.approx.ftz.f32 	%f174, %f172;
	mul.f32 	%f175, %f174, %f173;
	add.f32 	%f176, %f164, %f175;
	sub.f32 	%f177, %f31, %f102;
	fma.rn.f32 	%f178, %f177, 0f3BBB989D, 0f3F000000;
	cvt.sat.f32.f32 	%f179, %f178;
	fma.rm.f32 	%f180, %f179, %f107, %f106;
	add.f32 	%f181, %f180, 0fCB40007F;
	neg.f32 	%f182, %f181;
	fma.rn.f32 	%f183, %f177, 0f3FB8AA3B, %f182;
	fma.rn.f32 	%f184, %f177, 0f32A57060, %f183;
	mov.b32 	%r213, %f180;
	shl.b32 	%r214, %r213, 23;
	mov.b32 	%f185, %r214;
	ex2.approx.ftz.f32 	%f186, %f184;
	mul.f32 	%f187, %f186, %f185;
	add.f32 	%f188, %f176, %f187;
	sub.f32 	%f189, %f35, %f102;
	fma.rn.f32 	%f190, %f189, 0f3BBB989D, 0f3F000000;
	cvt.sat.f32.f32 	%f191, %f190;
	fma.rm.f32 	%f192, %f191, %f107, %f106;
	add.f32 	%f193, %f192, 0fCB40007F;
	neg.f32 	%f194, %f193;
	fma.rn.f32 	%f195, %f189, 0f3FB8AA3B, %f194;
	fma.rn.f32 	%f196, %f189, 0f32A57060, %f195;
	mov.b32 	%r215, %f192;
	shl.b32 	%r216, %r215, 23;
	mov.b32 	%f197, %r216;
	ex2.approx.ftz.f32 	%f198, %f196;
	mul.f32 	%f199, %f198, %f197;
	add.f32 	%f200, %f188, %f199;
	sub.f32 	%f201, %f39, %f102;
	fma.rn.f32 	%f202, %f201, 0f3BBB989D, 0f3F000000;
	cvt.sat.f32.f32 	%f203, %f202;
	fma.rm.f32 	%f204, %f203, %f107, %f106;
	add.f32 	%f205, %f204, 0fCB40007F;
	neg.f32 	%f206, %f205;
	fma.rn.f32 	%f207, %f201, 0f3FB8AA3B, %f206;
	fma.rn.f32 	%f208, %f201, 0f32A57060, %f207;
	mov.b32 	%r217, %f204;
	shl.b32 	%r218, %r217, 23;
	mov.b32 	%f209, %r218;
	ex2.approx.ftz.f32 	%f210, %f208;
	mul.f32 	%f211, %f210, %f209;
	add.f32 	%f212, %f200, %f211;
	sub.f32 	%f213, %f43, %f102;
	fma.rn.f32 	%f214, %f213, 0f3BBB989D, 0f3F000000;
	cvt.sat.f32.f32 	%f215, %f214;
	fma.rm.f32 	%f216, %f215, %f107, %f106;
	add.f32 	%f217, %f216, 0fCB40007F;
	neg.f32 	%f218, %f217;
	fma.rn.f32 	%f219, %f213, 0f3FB8AA3B, %f218;
	fma.rn.f32 	%f220, %f213, 0f32A57060, %f219;
	mov.b32 	%r219, %f216;
	shl.b32 	%r220, %r219, 23;
	mov.b32 	%f221, %r220;
	ex2.approx.ftz.f32 	%f222, %f220;
	mul.f32 	%f223, %f222, %f221;
	add.f32 	%f224, %f212, %f223;
	sub.f32 	%f225, %f47, %f102;
	fma.rn.f32 	%f226, %f225, 0f3BBB989D, 0f3F000000;
	cvt.sat.f32.f32 	%f227, %f226;
	fma.rm.f32 	%f228, %f227, %f107, %f106;
	add.f32 	%f229, %f228, 0fCB40007F;
	neg.f32 	%f230, %f229;
	fma.rn.f32 	%f231, %f225, 0f3FB8AA3B, %f230;
	fma.rn.f32 	%f232, %f225, 0f32A57060, %f231;
	mov.b32 	%r221, %f228;
	shl.b32 	%r222, %r221, 23;
	mov.b32 	%f233, %r222;
	ex2.approx.ftz.f32 	%f234, %f232;
	mul.f32 	%f235, %f234, %f233;
	add.f32 	%f236, %f224, %f235;
	sub.f32 	%f237, %f51, %f102;
	fma.rn.f32 	%f238, %f237, 0f3BBB989D, 0f3F000000;
	cvt.sat.f32.f32 	%f239, %f238;
	fma.rm.f32 	%f240, %f239, %f107, %f106;
	add.f32 	%f241, %f240, 0fCB40007F;
	neg.f32 	%f242, %f241;
	fma.rn.f32 	%f243, %f237, 0f3FB8AA3B, %f242;
	fma.rn.f32 	%f244, %f237, 0f32A57060, %f243;
	mov.b32 	%r223, %f240;
	shl.b32 	%r224, %r223, 23;
	mov.b32 	%f245, %r224;
	ex2.approx.ftz.f32 	%f246, %f244;
	mul.f32 	%f247, %f246, %f245;
	add.f32 	%f248, %f236, %f247;
	sub.f32 	%f249, %f55, %f102;
	fma.rn.f32 	%f250, %f249, 0f3BBB989D, 0f3F000000;
	cvt.sat.f32.f32 	%f251, %f250;
	fma.rm.f32 	%f252, %f251, %f107, %f106;
	add.f32 	%f253, %f252, 0fCB40007F;
	neg.f32 	%f254, %f253;
	fma.rn.f32 	%f255, %f249, 0f3FB8AA3B, %f254;
	fma.rn.f32 	%f256, %f249, 0f32A57060, %f255;
	mov.b32 	%r225, %f252;
	shl.b32 	%r226, %r225, 23;
	mov.b32 	%f257, %r226;
	ex2.approx.ftz.f32 	%f258, %f256;
	mul.f32 	%f259, %f258, %f257;
	add.f32 	%f260, %f248, %f259;
	sub.f32 	%f261, %f59, %f102;
	fma.rn.f32 	%f262, %f261, 0f3BBB989D, 0f3F000000;
	cvt.sat.f32.f32 	%f263, %f262;
	fma.rm.f32 	%f264, %f263, %f107, %f106;
	add.f32 	%f265, %f264, 0fCB40007F;
	neg.f32 	%f266, %f265;
	fma.rn.f32 	%f267, %f261, 0f3FB8AA3B, %f266;
	fma.rn.f32 	%f268, %f261, 0f32A57060, %f267;
	mov.b32 	%r227, %f264;
	shl.b32 	%r228, %r227, 23;
	mov.b32 	%f269, %r228;
	ex2.approx.ftz.f32 	%f270, %f268;
	mul.f32 	%f271, %f270, %f269;
	add.f32 	%f272, %f260, %f271;
	sub.f32 	%f273, %f63, %f102;
	fma.rn.f32 	%f274, %f273, 0f3BBB989D, 0f3F000000;
	cvt.sat.f32.f32 	%f275, %f274;
	fma.rm.f32 	%f276, %f275, %f107, %f106;
	add.f32 	%f277, %f276, 0fCB40007F;
	neg.f32 	%f278, %f277;
	fma.rn.f32 	%f279, %f273, 0f3FB8AA3B, %f278;
	fma.rn.f32 	%f280, %f273, 0f32A57060, %f279;
	mov.b32 	%r229, %f276;
	shl.b32 	%r230, %r229, 23;
	mov.b32 	%f281, %r230;
	ex2.approx.ftz.f32 	%f282, %f280;
	mul.f32 	%f283, %f282, %f281;
	add.f32 	%f284, %f272, %f283;
	sub.f32 	%f285, %f67, %f102;
	fma.rn.f32 	%f286, %f285, 0f3BBB989D, 0f3F000000;
	cvt.sat.f32.f32 	%f287, %f286;
	fma.rm.f32 	%f288, %f287, %f107, %f106;
	add.f32 	%f289, %f288, 0fCB40007F;
	neg.f32 	%f290, %f289;
	fma.rn.f32 	%f291, %f285, 0f3FB8AA3B, %f290;
	fma.rn.f32 	%f292, %f285, 0f32A57060, %f291;
	mov.b32 	%r231, %f288;
	shl.b32 	%r232, %r231, 23;
	mov.b32 	%f293, %r232;
	ex2.approx.ftz.f32 	%f294, %f292;
	mul.f32 	%f295, %f294, %f293;
	add.f32 	%f296, %f284, %f295;
	sub.f32 	%f297, %f71, %f102;
	fma.rn.f32 	%f298, %f297, 0f3BBB989D, 0f3F000000;
	cvt.sat.f32.f32 	%f299, %f298;
	fma.rm.f32 	%f300, %f299, %f107, %f106;
	add.f32 	%f301, %f300, 0fCB40007F;
	neg.f32 	%f302, %f301;
	fma.rn.f32 	%f303, %f297, 0f3FB8AA3B, %f302;
	fma.rn.f32 	%f304, %f297, 0f32A57060, %f303;
	mov.b32 	%r233, %f300;
	shl.b32 	%r234, %r233, 23;
	mov.b32 	%f305, %r234;
	ex2.approx.ftz.f32 	%f306, %f304;
	mul.f32 	%f307, %f306, %f305;
	add.f32 	%f308, %f296, %f307;
	sub.f32 	%f309, %f75, %f102;
	fma.rn.f32 	%f310, %f309, 0f3BBB989D, 0f3F000000;
	cvt.sat.f32.f32 	%f311, %f310;
	fma.rm.f32 	%f312, %f311, %f107, %f106;
	add.f32 	%f313, %f312, 0fCB40007F;
	neg.f32 	%f314, %f313;
	fma.rn.f32 	%f315, %f309, 0f3FB8AA3B, %f314;
	fma.rn.f32 	%f316, %f309, 0f32A57060, %f315;
	mov.b32 	%r235, %f312;
	shl.b32 	%r236, %r235, 23;
	mov.b32 	%f317, %r236;
	ex2.approx.ftz.f32 	%f318, %f316;
	mul.f32 	%f319, %f318, %f317;
	add.f32 	%f320, %f308, %f319;
	sub.f32 	%f321, %f79, %f102;
	fma.rn.f32 	%f322, %f321, 0f3BBB989D, 0f3F000000;
	cvt.sat.f32.f32 	%f323, %f322;
	fma.rm.f32 	%f324, %f323, %f107, %f106;
	add.f32 	%f325, %f324, 0fCB40007F;
	neg.f32 	%f326, %f325;
	fma.rn.f32 	%f327, %f321, 0f3FB8AA3B, %f326;
	fma.rn.f32 	%f328, %f321, 0f32A57060, %f327;
	mov.b32 	%r237, %f324;
	shl.b32 	%r238, %r237, 23;
	mov.b32 	%f329, %r238;
	ex2.approx.ftz.f32 	%f330, %f328;
	mul.f32 	%f331, %f330, %f329;
	add.f32 	%f332, %f320, %f331;
	sub.f32 	%f333, %f83, %f102;
	fma.rn.f32 	%f334, %f333, 0f3BBB989D, 0f3F000000;
	cvt.sat.f32.f32 	%f335, %f334;
	fma.rm.f32 	%f336, %f335, %f107, %f106;
	add.f32 	%f337, %f336, 0fCB40007F;
	neg.f32 	%f338, %f337;
	fma.rn.f32 	%f339, %f333, 0f3FB8AA3B, %f338;
	fma.rn.f32 	%f340, %f333, 0f32A57060, %f339;
	mov.b32 	%r239, %f336;
	shl.b32 	%r240, %r239, 23;
	mov.b32 	%f341, %r240;
	ex2.approx.ftz.f32 	%f342, %f340;
	mul.f32 	%f343, %f342, %f341;
	add.f32 	%f344, %f332, %f343;
	sub.f32 	%f345, %f87, %f102;
	fma.rn.f32 	%f346, %f345, 0f3BBB989D, 0f3F000000;
	cvt.sat.f32.f32 	%f347, %f346;
	fma.rm.f32 	%f348, %f347, %f107, %f106;
	add.f32 	%f349, %f348, 0fCB40007F;
	neg.f32 	%f350, %f349;
	fma.rn.f32 	%f351, %f345, 0f3FB8AA3B, %f350;
	fma.rn.f32 	%f352, %f345, 0f32A57060, %f351;
	mov.b32 	%r241, %f348;
	shl.b32 	%r242, %r241, 23;
	mov.b32 	%f353, %r242;
	ex2.approx.ftz.f32 	%f354, %f352;
	mul.f32 	%f355, %f354, %f353;
	add.f32 	%f356, %f344, %f355;
	sub.f32 	%f357, %f91, %f102;
	fma.rn.f32 	%f358, %f357, 0f3BBB989D, 0f3F000000;
	cvt.sat.f32.f32 	%f359, %f358;
	fma.rm.f32 	%f360, %f359, %f107, %f106;
	add.f32 	%f361, %f360, 0fCB40007F;
	neg.f32 	%f362, %f361;
	fma.rn.f32 	%f363, %f357, 0f3FB8AA3B, %f362;
	fma.rn.f32 	%f364, %f357, 0f32A57060, %f363;
	mov.b32 	%r243, %f360;
	shl.b32 	%r244, %r243, 23;
	mov.b32 	%f365, %r244;
	ex2.approx.ftz.f32 	%f366, %f364;
	mul.f32 	%f367, %f366, %f365;
	add.f32 	%f368, %f356, %f367;
	mov.b32 	%r245, %f368;
	shfl.sync.bfly.b32	%r246|%p32, %r245, 16, 31, -1;
	mov.b32 	%f369, %r246;
	add.f32 	%f370, %f368, %f369;
	mov.b32 	%r247, %f370;
	shfl.sync.bfly.b32	%r248|%p33, %r247, 8, 31, -1;
	mov.b32 	%f371, %r248;
	add.f32 	%f372, %f370, %f371;
	mov.b32 	%r249, %f372;
	shfl.sync.bfly.b32	%r250|%p34, %r249, 4, 31, -1;
	mov.b32 	%f373, %r250;
	add.f32 	%f374, %f372, %f373;
	mov.b32 	%r251, %f374;
	shfl.sync.bfly.b32	%r252|%p35, %r251, 2, 31, -1;
	mov.b32 	%f375, %r252;
	add.f32 	%f376, %f374, %f375;
	mov.b32 	%r253, %f376;
	shfl.sync.bfly.b32	%r254|%p36, %r253, 1, 31, -1;
	mov.b32 	%f377, %r254;
	add.f32 	%f378, %f376, %f377;
	div.rn.f32 	%f379, %f115, %f378;
	div.rn.f32 	%f380, %f127, %f378;
	div.rn.f32 	%f381, %f139, %f378;
	div.rn.f32 	%f382, %f151, %f378;
	div.rn.f32 	%f383, %f163, %f378;
	div.rn.f32 	%f384, %f175, %f378;
	div.rn.f32 	%f385, %f187, %f378;
	div.rn.f32 	%f386, %f199, %f378;
	div.rn.f32 	%f387, %f211, %f378;
	div.rn.f32 	%f388, %f223, %f378;
	div.rn.f32 	%f389, %f235, %f378;
	div.rn.f32 	%f390, %f247, %f378;
	div.rn.f32 	%f391, %f259, %f378;
	div.rn.f32 	%f392, %f271, %f378;
	div.rn.f32 	%f393, %f283, %f378;
	div.rn.f32 	%f394, %f295, %f378;
	div.rn.f32 	%f395, %f307, %f378;
	div.rn.f32 	%f396, %f319, %f378;
	div.rn.f32 	%f397, %f331, %f378;
	div.rn.f32 	%f398, %f343, %f378;
	div.rn.f32 	%f399, %f355, %f378;
	div.rn.f32 	%f400, %f367, %f378;
	mad.lo.s64 	%rd162, %rd165, %rd21, %rd7;
	shl.b64 	%rd163, %rd162, 2;
	add.s64 	%rd164, %rd8, %rd163;
	st.global.f32 	[%rd164], %f379;
	st.global.f32 	[%rd164+128], %f380;
	st.global.f32 	[%rd164+256], %f381;
	st.global.f32 	[%rd164+384], %f382;
	st.global.f32 	[%rd164+512], %f383;
	st.global.f32 	[%rd164+640], %f384;
	st.global.f32 	[%rd164+768], %f385;
	st.global.f32 	[%rd164+896], %f386;
	st.global.f32 	[%rd164+1024], %f387;
	st.global.f32 	[%rd164+1152], %f388;
	st.global.f32 	[%rd164+1280], %f389;
	st.global.f32 	[%rd164+1408], %f390;
	st.global.f32 	[%rd164+1536], %f391;
	st.global.f32 	[%rd164+1664], %f392;
	st.global.f32 	[%rd164+1792], %f393;
	st.global.f32 	[%rd164+1920], %f394;
	st.global.f32 	[%rd164+2048], %f395;
	st.global.f32 	[%rd164+2176], %f396;
	st.global.f32 	[%rd164+2304], %f397;
	st.global.f32 	[%rd164+2432], %f398;
	st.global.f32 	[%rd164+2560], %f399;
	st.global.f32 	[%rd164+2688], %f400;
	add.s64 	%rd165, %rd165, %rd9;
	setp.lt.s64 	%p37, %rd165, %rd22;
	@%p37 bra 	$L__BB268_4;
$L__BB268_5:
	ret;

}
	// .globl	_Z15SoftmaxWarpImplI22BroadcastScaleMaskLoadIffbLm2EiE11DirectStoreIffEfLi1ELi22ELi32ELi1ELb1EL9Algorithm0EEvT_T0_ll
.visible .entry _Z15SoftmaxWarpImplI22BroadcastScaleMaskLoadIffbLm2EiE11DirectStoreIffEfLi1ELi22ELi32ELi1ELb1EL9Algorithm0EEvT_T0_ll(
	.param .align 8 .b8 _Z15SoftmaxWarpImplI22BroadcastScaleMaskLoadIffbLm2EiE11DirectStoreIffEfLi1ELi22ELi32ELi1ELb1EL9Algorithm0EEvT_T0_ll_param_0[88],
	.param .align 8 .b8 _Z15SoftmaxWarpImplI22BroadcastScaleMaskLoadIffbLm2EiE11DirectStoreIffEfLi1ELi22ELi32ELi1ELb1EL9Algorithm0EEvT_T0_ll_param_1[16],
	.param .u64 _Z15SoftmaxWarpImplI22BroadcastScaleMaskLoadIffbLm2EiE11DirectStoreIffEfLi1ELi22ELi32ELi1ELb1EL9Algorithm0EEvT_T0_ll_param_2,
	.param .u64 _Z15SoftmaxWarpImplI22BroadcastScaleMaskLoadIffbLm2EiE11DirectStoreIffEfLi1ELi22ELi32ELi1ELb1EL9Algorithm0EEvT_T0_ll_param_3
)
{
	.reg .pred 	%p<124>;
	.reg .b16 	%rs<23>;
	.reg .b32 	%r<297>;
	.reg .b32 	%f<511>;
	.reg .b64 	%rd<197>;

	ld.param.u64 	%rd38, [_Z15SoftmaxWarpImplI22BroadcastScaleMaskLoadIffbLm2EiE11DirectStoreIffEfLi1ELi22ELi32ELi1ELb1EL9Algorithm0EEvT_T0_ll_param_1+8];
	ld.param.u64 	%rd37, [_Z15SoftmaxWarpImplI22BroadcastScaleMaskLoadIffbLm2EiE11DirectStoreIffEfLi1ELi22ELi32ELi1ELb1EL9Algorithm0EEvT_T0_ll_param_1];
	ld.param.v2.f32 	{%f113, %f114}, [_Z15SoftmaxWarpImplI22BroadcastScaleMaskLoadIffbLm2EiE11DirectStoreIffEfLi1ELi22ELi32ELi1ELb1EL9Algorithm0EEvT_T0_ll_param_0+80];
	ld.param.u64 	%rd36, [_Z15SoftmaxWarpImplI22BroadcastScaleMaskLoadIffbLm2EiE11DirectStoreIffEfLi1ELi22ELi32ELi1ELb1EL9Algorithm0EEvT_T0_ll_param_0+72];
	ld.param.v2.u32 	{%r6, %r7}, [_Z15SoftmaxWarpImplI22BroadcastScaleMaskLoadIffbLm2EiE11DirectStoreIffEfLi1ELi22ELi32ELi1ELb1EL9Algorithm0EEvT_T0_ll_param_0+56];
	ld.param.v2.u32 	{%r4, %r5}, [_Z15SoftmaxWarpImplI22BroadcastScaleMaskLoadIffbLm2EiE11DirectStoreIffEfLi1ELi22ELi32ELi1ELb1EL9Algorithm0EEvT_T0_ll_param_0+40];
	ld.param.u64 	%rd32, [_Z15SoftmaxWarpImplI22BroadcastScaleMaskLoadIffbLm2EiE11DirectStoreIffEfLi1ELi22ELi32ELi1ELb1EL9Algorithm0EEvT_T0_ll_param_0+24];
	ld.param.u64 	%rd31, [_Z15SoftmaxWarpImplI22BroadcastScaleMaskLoadIffbLm2EiE11DirectStoreIffEfLi1ELi22ELi32ELi1ELb1EL9Algorithm0EEvT_T0_ll_param_0+16];
	ld.param.u64 	%rd30, [_Z15SoftmaxWarpImplI22BroadcastScaleMaskLoadIffbLm2EiE11DirectStoreIffEfLi1ELi22ELi32ELi1ELb1EL9Algorithm0EEvT_T0_ll_param_0+8];
	ld.param.u64 	%rd29, [_Z15SoftmaxWarpImplI22BroadcastScaleMaskLoadIffbLm2EiE11DirectStoreIffEfLi1ELi22ELi32ELi1ELb1EL9Algorithm0EEvT_T0_ll_param_0];
	ld.param.u64 	%rd40, [_Z15SoftmaxWarpImplI22BroadcastScaleMaskLoadIffbLm2EiE11DirectStoreIffEfLi1ELi22ELi32ELi1ELb1EL9Algorithm0EEvT_T0_ll_param_3];
	cvta.to.global.u64 	%rd1, %rd29;
	cvta.to.global.u64 	%rd2, %rd30;
	setp.lt.s64 	%p1, %rd40, 705;
	@%p1 bra 	$L__BB269_2;
	mov.u64 	%rd41, $str;
	cvta.global.u64 	%rd42, %rd41;
	mov.u64 	%rd43, $str$1;
	cvta.global.u64 	%rd44, %rd43;
	mov.u64 	%rd45, __unnamed_265;
	cvta.global.u64 	%rd46, %rd45;
	{ // callseq 264, 0
	.param .b64 param0;
	st.param.b64 	[param0], %rd42;
	.param .b64 param1;
	st.param.b64 	[param1], %rd44;
	.param .b32 param2;
	st.param.b32 	[param2], 219;
	.param .b64 param3;
	st.param.b64 	[param3], %rd46;
	.param .b64 param4;
	st.param.b64 	[param4], 1;
	call.uni 
	__assertfail, 
	(
	param0, 
	param1, 
	param2, 
	param3, 
	param4
	);
	} // callseq 264
$L__BB269_2:
	ld.param.u64 	%rd194, [_Z15SoftmaxWarpImplI22BroadcastScaleMaskLoadIffbLm2EiE11DirectStoreIffEfLi1ELi22ELi32ELi1ELb1EL9Algorithm0EEvT_T0_ll_param_2];
	mov.u32 	%r8, %ctaid.x;
	mov.u32 	%r9, %ntid.y;
	mov.u32 	%r10, %tid.y;
	mad.lo.s32 	%r11, %r8, %r9, %r10;
	cvt.s64.s32 	%rd196, %r11;
	setp.le.s64 	%p2, %rd194, %rd196;
	@%p2 bra 	$L__BB269_93;
	mov.u32 	%r12, %tid.x;
	add.s32 	%r13, %r12, 64;
	cvt.u64.u32 	%rd6, %r13;
	add.s32 	%r14, %r12, 96;
	cvt.u64.u32 	%rd7, %r14;
	add.s32 	%r15, %r12, 128;
	cvt.u64.u32 	%rd8, %r15;
	add.s32 	%r16, %r12, 160;
	cvt.u64.u32 	%rd9, %r16;
	add.s32 	%r17, %r12, 192;
	cvt.u64.u32 	%rd10, %r17;
	add.s32 	%r18, %r12, 224;
	cvt.u64.u32 	%rd11, %r18;
	add.s32 	%r19, %r12, 256;
	cvt.u64.u32 	%rd12, %r19;
	add.s32 	%r20, %r12, 288;
	cvt.u64.u32 	%rd13, %r20;
	add.s32 	%r21, %r12, 320;
	cvt.u64.u32 	%rd14, %r21;
	add.s32 	%r22, %r12, 352;
	cvt.u64.u32 	%rd15, %r22;
	add.s32 	%r23, %r12, 384;
	cvt.u64.u32 	%rd16, %r23;
	add.s32 	%r24, %r12, 416;
	cvt.u64.u32 	%rd17, %r24;
	add.s32 	%r25, %r12, 480;
	cvt.u64.u32 	%rd18, %r25;
	add.s32 	%r26, %r12, 576;
	cvt.u64.u32 	%rd19, %r26;
	add.s32 	%r27, %r12, 608;
	cvt.u64.u32 	%rd20, %r27;
	add.s32 	%r28, %r12, 640;
	cvt.u64.u32 	%rd21, %r28;
	add.s32 	%r29, %r12, 672;
	cvt.u64.u32 	%rd22, %r29;
	add.s32 	%r40, %r12, 32;
$L__BB269_4:
	cvt.u64.u32 	%rd24, %r12;
	setp.le.s64 	%p3, %rd40, %rd24;
	mul.lo.s64 	%rd25, %rd36, %rd196;
	mov.f32 	%f467, 0fFF800000;
	mov.f32 	%f470, %f467;
	@%p3 bra 	$L__BB269_6;
	setp.eq.s64 	%p4, %rd32, 1;
	setp.eq.s64 	%p5, %rd31, 1;
	add.s64 	%rd47, %rd25, %rd24;
	cvt.u32.u64 	%r31, %rd47;
	div.s32 	%r32, %r31, %r4;
	mul.lo.s32 	%r33, %r32, %r4;
	sub.s32 	%r34, %r31, %r33;
	selp.b32 	%r35, 0, %r32, %p5;
	selp.b32 	%r36, 0, %r34, %p4;
	mul.lo.s32 	%r37, %r6, %r35;
	mad.lo.s32 	%r38, %r7, %r36, %r37;
	shl.b64 	%rd48, %rd47, 32;
	shr.s64 	%rd49, %rd48, 30;
	add.s64 	%rd50, %rd1, %rd49;
	ld.global.f32 	%f116, [%rd50];
	cvt.s64.s32 	%rd51, %r38;
	add.s64 	%rd52, %rd2, %rd51;
	ld.global.u8 	%rs1, [%rd52];
	setp.eq.s16 	%p6, %rs1, 0;
	mul.f32 	%f117, %f116, %f114;
	selp.f32 	%f467, %f113, %f117, %p6;
	max.f32 	%f470, %f467, 0fFF800000;
$L__BB269_6:
	cvt.u64.u32 	%rd26, %r40;
	setp.le.s64 	%p7, %rd40, %rd26;
	mov.f32 	%f469, 0fFF800000;
	@%p7 bra 	$L__BB269_8;
	setp.eq.s64 	%p8, %rd32, 1;
	setp.eq.s64 	%p9, %rd31, 1;
	add.s64 	%rd53, %rd25, %rd26;
	cvt.u32.u64 	%r41, %rd53;
	div.s32 	%r42, %r41, %r4;
	mul.lo.s32 	%r43, %r42, %r4;
	sub.s32 	%r44, %r41, %r43;
	selp.b32 	%r45, 0, %r42, %p9;
	selp.b32 	%r46, 0, %r44, %p8;
	mul.lo.s32 	%r47, %r6, %r45;
	mad.lo.s32 	%r48, %r7, %r46, %r47;
	shl.b64 	%rd54, %rd53, 32;
	shr.s64 	%rd55, %rd54, 30;
	add.s64 	%rd56, %rd1, %rd55;
	ld.global.f32 	%f119, [%rd56];
	cvt.s64.s32 	%rd57, %r48;
	add.s64 	%rd58, %rd2, %rd57;
	ld.global.u8 	%rs2, [%rd58];
	setp.eq.s16 	%p10, %rs2, 0;
	mul.f32 	%f120, %f119, %f114;
	selp.f32 	%f469, %f113, %f120, %p10;
	max.f32 	%f470, %f470, %f469;
$L__BB269_8:
	setp.le.s64 	%p11, %rd40, %rd6;
	mov.f32 	%f471, 0fFF800000;
	@%p11 bra 	$L__BB269_10;
	setp.eq.s64 	%p12, %rd32, 1;
	setp.eq.s64 	%p13, %rd31, 1;
	add.s64 	%rd59, %rd25, %rd6;
	cvt.u32.u64 	%r49, %rd59;
	div.s32 	%r50, %r49, %r4;
	mul.lo.s32 	%r51, %r50, %r4;
	sub.s32 	%r52, %r49, %r51;
	selp.b32 	%r53, 0, %r50, %p13;
	selp.b32 	%r54, 0, %r52, %p12;
	mul.lo.s32 	%r55, %r6, %r53;
	mad.lo.s32 	%r56, %r7, %r54, %r55;
	shl.b64 	%rd60, %rd59, 32;
	shr.s64 	%rd61, %rd60, 30;
	add.s64 	%rd62, %rd1, %rd61;
	ld.global.f32 	%f122, [%rd62];
	cvt.s64.s32 	%rd63, %r56;
	add.s64 	%rd64, %rd2, %rd63;
	ld.global.u8 	%rs3, [%rd64];
	setp.eq.s16 	%p14, %rs3, 0;
	mul.f32 	%f123, %f122, %f114;
	selp.f32 	%f471, %f113, %f123, %p14;
	max.f32 	%f470, %f470, %f471;
$L__BB269_10:
	setp.le.s64 	%p15, %rd40, %rd7;
	mov.f32 	%f473, 0fFF800000;
	@%p15 bra 	$L__BB269_12;
	setp.eq.s64 	%p16, %rd32, 1;
	setp.eq.s64 	%p17, %rd31, 1;
	add.s64 	%rd65, %rd25, %rd7;
	cvt.u32.u64 	%r57, %rd65;
	div.s32 	%r58, %r57, %r4;
	mul.lo.s32 	%r59, %r58, %r4;
	sub.s32 	%r60, %r57, %r59;
	selp.b32 	%r61, 0, %r58, %p17;
	selp.b32 	%r62, 0, %r60, %p16;
	mul.lo.s32 	%r63, %r6, %r61;
	mad.lo.s32 	%r64, %r7, %r62, %r63;
	shl.b64 	%rd66, %rd65, 32;
	shr.s64 	%rd67, %rd66, 30;
	add.s64 	%rd68, %rd1, %rd67;
	ld.global.f32 	%f125, [%rd68];
	cvt.s64.s32 	%rd69, %r64;
	add.s64 	%rd70, %rd2, %rd69;
	ld.global.u8 	%rs4, [%rd70];
	setp.eq.s16 	%p18, %rs4, 0;
	mul.f32 	%f126, %f125, %f114;
	selp.f32 	%f473, %f113, %f126, %p18;
	max.f32 	%f470, %f470, %f473;
$L__BB269_12:
	setp.le.s64 	%p19, %rd40, %rd8;
	mov.f32 	%f475, 0fFF800000;
	@%p19 bra 	$L__BB269_14;
	setp.eq.s64 	%p20, %rd32, 1;
	setp.eq.s64 	%p21, %rd31, 1;
	add.s64 	%rd71, %rd25, %rd8;
	cvt.u32.u64 	%r65, %rd71;
	div.s32 	%r66, %r65, %r4;
	mul.lo.s32 	%r67, %r66, %r4;
	sub.s32 	%r68, %r65, %r67;
	selp.b32 	%r69, 0, %r66, %p21;
	selp.b32 	%r70, 0, %r68, %p20;
	mul.lo.s32 	%r71, %r6, %r69;
	mad.lo.s32 	%r72, %r7, %r70, %r71;
	shl.b64 	%rd72, %rd71, 32;
	shr.s64 	%rd73, %rd72, 30;
	add.s64 	%rd74, %rd1, %rd73;
	ld.global.f32 	%f128, [%rd74];
	cvt.s64.s32 	%rd75, %r72;
	add.s64 	%rd76, %rd2, %rd75;
	ld.global.u8 	%rs5, [%rd76];
	setp.eq.s16 	%p22, %rs5, 0;
	mul.f32 	%f129, %f128, %f114;
	selp.f32 	%f475, %f113, %f129, %p22;
	max.f32 	%f470, %f470, %f475;
$L__BB269_14:
	setp.le.s64 	%p23, %rd40, %rd9;
	mov.f32 	%f477, 0fFF800000;
	@%p23 bra 	$L__BB269_16;
	setp.eq.s64 	%p24, %rd32, 1;
	setp.eq.s64 	%p25, %rd31, 1;
	add.s64 	%rd77, %rd25, %rd9;
	cvt.u32.u64 	%r73, %rd77;
	div.s32 	%r74, %r73, %r4;
	mul.lo.s32 	%r75, %r74, %r4;
	sub.s32 	%r76, %r73, %r75;
	selp.b32 	%r77, 0, %r74, %p25;
	selp.b32 	%r78, 0, %r76, %p24;
	mul.lo.s32 	%r79, %r6, %r77;
	mad.lo.s32 	%r80, %r7, %r78, %r79;
	shl.b64 	%rd78, %rd77, 32;
	shr.s64 	%rd79, %rd78, 30;
	add.s64 	%rd80, %rd1, %rd79;
	ld.global.f32 	%f131, [%rd80];
	cvt.s64.s32 	%rd81, %r80;
	add.s64 	%rd82, %rd2, %rd81;
	ld.global.u8 	%rs6, [%rd82];
	setp.eq.s16 	%p26, %rs6, 0;
	mul.f32 	%f132, %f131, %f114;
	selp.f32 	%f477, %f113, %f132, %p26;
	max.f32 	%f470, %f470, %f477;
$L__BB269_16:
	setp.le.s64 	%p27, %rd40, %rd10;
	mov.f32 	%f479, 0fFF800000;
	@%p27 bra 	$L__BB269_18;
	setp.eq.s64 	%p28, %rd32, 1;
	setp.eq.s64 	%p29, %rd31, 1;
	add.s64 	%rd83, %rd25, %rd10;
	cvt.u32.u64 	%r81, %rd83;
	div.s32 	%r82, %r81, %r4;
	mul.lo.s32 	%r83, %r82, %r4;
	sub.s32 	%r84, %r81, %r83;
	selp.b32 	%r85, 0, %r82, %p29;
	selp.b32 	%r86, 0, %r84, %p28;
	mul.lo.s32 	%r87, %r6, %r85;
	mad.lo.s32 	%r88, %r7, %r86, %r87;
	shl.b64 	%rd84, %rd83, 32;
	shr.s64 	%rd85, %rd84, 30;
	add.s64 	%rd86, %rd1, %rd85;
	ld.global.f32 	%f134, [%rd86];
	cvt.s64.s32 	%rd87, %r88;
	add.s64 	%rd88, %rd2, %rd87;
	ld.global.u8 	%rs7, [%rd88];
	setp.eq.s16 	%p30, %rs7, 0;
	mul.f32 	%f135, %f134, %f114;
	selp.f32 	%f479, %f113, %f135, %p30;
	max.f32 	%f470, %f470, %f479;
$L__BB269_18:
	setp.le.s64 	%p31, %rd40, %rd11;
	mov.f32 	%f481, 0fFF800000;
	@%p31 bra 	$L__BB269_20;
	setp.eq.s64 	%p32, %rd32, 1;
	setp.eq.s64 	%p33, %rd31, 1;
	add.s64 	%rd89, %rd25, %rd11;
	cvt.u32.u64 	%r89, %rd89;
	div.s32 	%r90, %r89, %r4;
	mul.lo.s32 	%r91, %r90, %r4;
	sub.s32 	%r92, %r89, %r91;
	selp.b32 	%r93, 0, %r90, %p33;
	selp.b32 	%r94, 0, %r92, %p32;
	mul.lo.s32 	%r95, %r6, %r93;
	mad.lo.s32 	%r96, %r7, %r94, %r95;
	shl.b64 	%rd90, %rd89, 32;
	shr.s64 	%rd91, %rd90, 30;
	add.s64 	%rd92, %rd1, %rd91;
	ld.global.f32 	%f137, [%rd92];
	cvt.s64.s32 	%rd93, %r96;
	add.s64 	%rd94, %rd2, %rd93;
	ld.global.u8 	%rs8, [%rd94];
	setp.eq.s16 	%p34, %rs8, 0;
	mul.f32 	%f138, %f137, %f114;
	selp.f32 	%f481, %f113, %f138, %p34;
	max.f32 	%f470, %f470, %f481;
$L__BB269_20:
	setp.le.s64 	%p35, %rd40, %rd12;
	mov.f32 	%f483, 0fFF800000;
	@%p35 bra 	$L__BB269_22;
	setp.eq.s64 	%p36, %rd32, 1;
	setp.eq.s64 	%p37, %rd31, 1;
	add.s64 	%rd95, %rd25, %rd12;
	cvt.u32.u64 	%r97, %rd95;
	div.s32 	%r98, %r97, %r4;
	mul.lo.s32 	%r99, %r98, %r4;
	sub.s32 	%r100, %r97, %r99;
	selp.b32 	%r101, 0, %r98, %p37;
	selp.b32 	%r102, 0, %r100, %p36;
	mul.lo.s32 	%r103, %r6, %r101;
	mad.lo.s32 	%r104, %r7, %r102, %r103;
	shl.b64 	%rd96, %rd95, 32;
	shr.s64 	%rd97, %rd96, 30;
	add.s64 	%rd98, %rd1, %rd97;
	ld.global.f32 	%f140, [%rd98];
	cvt.s64.s32 	%rd99, %r104;
	add.s64 	%rd100, %rd2, %rd99;
	ld.global.u8 	%rs9, [%rd100];
	setp.eq.s16 	%p38, %rs9, 0;
	mul.f32 	%f141, %f140, %f114;
	selp.f32 	%f483, %f113, %f141, %p38;
	max.f32 	%f470, %f470, %f483;
$L__BB269_22:
	setp.le.s64 	%p39, %rd40, %rd13;
	mov.f32 	%f485, 0fFF800000;
	@%p39 bra 	$L__BB269_24;
	setp.eq.s64 	%p40, %rd32, 1;
	setp.eq.s64 	%p41, %rd31, 1;
	add.s64 	%rd101, %rd25, %rd13;
	cvt.u32.u64 	%r105, %rd101;
	div.s32 	%r106, %r105, %r4;
	mul.lo.s32 	%r107, %r106, %r4;
	sub.s32 	%r108, %r105, %r107;
	selp.b32 	%r109, 0, %r106, %p41;
	selp.b32 	%r110, 0, %r108, %p40;
	mul.lo.s32 	%r111, %r6, %r109;
	mad.lo.s32 	%r112, %r7, %r110, %r111;
	shl.b64 	%rd102, %rd101, 32;
	shr.s64 	%rd103, %rd102, 30;
	add.s64 	%rd104, %rd1, %rd103;
	ld.global.f32 	%f143, [%rd104];
	cvt.s64.s32 	%rd105, %r112;
	add.s64 	%rd106, %rd2, %rd105;
	ld.global.u8 	%rs10, [%rd106];
	setp.eq.s16 	%p42, %rs10, 0;
	mul.f32 	%f144, %f143, %f114;
	selp.f32 	%f485, %f113, %f144, %p42;
	max.f32 	%f470, %f470, %f485;
$L__BB269_24:
	setp.le.s64 	%p43, %rd40, %rd14;
	mov.f32 	%f487, 0fFF800000;
	@%p43 bra 	$L__BB269_26;
	setp.eq.s64 	%p44, %rd32, 1;
	setp.eq.s64 	%p45, %rd31, 1;
	add.s64 	%rd107, %rd25, %rd14;
	cvt.u32.u64 	%r113, %rd107;
	div.s32 	%r114, %r113, %r4;
	mul.lo.s32 	%r115, %r114, %r4;
	sub.s32 	%r116, %r113, %r115;
	selp.b32 	%r117, 0, %r114, %p45;
	selp.b32 	%r118, 0, %r116, %p44;
	mul.lo.s32 	%r119, %r6, %r117;
	mad.lo.s32 	%r120, %r7, %r118, %r119;
	shl.b64 	%rd108, %rd107, 32;
	shr.s64 	%rd109, %rd108, 30;
	add.s64 	%rd110, %rd1, %rd109;
	ld.global.f32 	%f146, [%rd110];
	cvt.s64.s32 	%rd111, %r120;
	add.s64 	%rd112, %rd2, %rd111;
	ld.global.u8 	%rs11, [%rd112];
	setp.eq.s16 	%p46, %rs11, 0;
	mul.f32 	%f147, %f146, %f114;
	selp.f32 	%f487, %f113, %f147, %p46;
	max.f32 	%f470, %f470, %f487;
$L__BB269_26:
	setp.le.s64 	%p47, %rd40, %rd15;
	mov.f32 	%f489, 0fFF800000;
	@%p47 bra 	$L__BB269_28;
	setp.eq.s64 	%p48, %rd32, 1;
	setp.eq.s64 	%p49, %rd31, 1;
	add.s64 	%rd113, %rd25, %rd15;
	cvt.u32.u64 	%r121, %rd113;
	div.s32 	%r122, %r121, %r4;
	mul.lo.s32 	%r123, %r122, %r4;
	sub.s32 	%r124, %r121, %r123;
	selp.b32 	%r125, 0, %r122, %p49;
	selp.b32 	%r126, 0, %r124, %p48;
	mul.lo.s32 	%r127, %r6, %r125;
	mad.lo.s32 	%r128, %r7, %r126, %r127;
	shl.b64 	%rd114, %rd113, 32;
	shr.s64 	%rd115, %rd114, 30;
	add.s64 	%rd116, %rd1, %rd115;
	ld.global.f32 	%f149, [%rd116];
	cvt.s64.s32 	%rd117, %r128;
	add.s64 	%rd118, %rd2, %rd117;
	ld.global.u8 	%rs12, [%rd118];
	setp.eq.s16 	%p50, %rs12, 0;
	mul.f32 	%f150, %f149, %f114;
	selp.f32 	%f489, %f113, %f150, %p50;
	max.f32 	%f470, %f470, %f489;
$L__BB269_28:
	setp.le.s64 	%p51, %rd40, %rd16;
	mov.f32 	%f491, 0fFF800000;
	@%p51 bra 	$L__BB269_30;
	setp.eq.s64 	%p52, %rd32, 1;
	setp.eq.s64 	%p53, %rd31, 1;
	add.s64 	%rd119, %rd25, %rd16;
	cvt.u32.u64 	%r129, %rd119;
	div.s32 	%r130, %r129, %r4;
	mul.lo.s32 	%r131, %r130, %r4;
	sub.s32 	%r132, %r129, %r131;
	selp.b32 	%r133, 0, %r130, %p53;
	selp.b32 	%r134, 0, %r132, %p52;
	mul.lo.s32 	%r135, %r6, %r133;
	mad.lo.s32 	%r136, %r7, %r134, %r135;
	shl.b64 	%rd120, %rd119, 32;
	shr.s64 	%rd121, %rd120, 30;
	add.s64 	%rd122, %rd1, %rd121;
	ld.global.f32 	%f152, [%rd122];
	cvt.s64.s32 	%rd123, %r136;
	add.s64 	%rd124, %rd2, %rd123;
	ld.global.u8 	%rs13, [%rd124];
	setp.eq.s16 	%p54, %rs13, 0;
	mul.f32 	%f153, %f152, %f114;
	selp.f32 	%f491, %f113, %f153, %p54;
	max.f32 	%f470, %f470, %f491;
$L__BB269_30:
	setp.le.s64 	%p55, %rd40, %rd17;
	mov.f32 	%f493, 0fFF800000;
	@%p55 bra 	$L__BB269_32;
	setp.eq.s64 	%p56, %rd32, 1;
	setp.eq.s64 	%p57, %rd31, 1;
	add.s64 	%rd125, %rd25, %rd17;
	cvt.u32.u64 	%r137, %rd125;
	div.s32 	%r138, %r137, %r4;
	mul.lo.s32 	%r139, %r138, %r4;
	sub.s32 	%r140, %r137, %r139;
	selp.b32 	%r141, 0, %r138, %p57;
	selp.b32 	%r142, 0, %r140, %p56;
	mul.lo.s32 	%r143, %r6, %r141;
	mad.lo.s32 	%r144, %r7, %r142, %r143;
	shl.b64 	%rd126, %rd125, 32;
	shr.s64 	%rd127, %rd126, 30;
	add.s64 	%rd128, %rd1, %rd127;
	ld.global.f32 	%f155, [%rd128];
	cvt.s64.s32 	%rd129, %r144;
	add.s64 	%rd130, %rd2, %rd129;
	ld.global.u8 	%rs14, [%rd130];
	setp.eq.s16 	%p58, %rs14, 0;
	mul.f32 	%f156, %f155, %f114;
	selp.f32 	%f493, %f113, %f156, %p58;
	max.f32 	%f470, %f470, %f493;
$L__BB269_32:
	mov.u32 	%r145, %tid.x;
	add.s32 	%r146, %r145, 448;
	cvt.u64.u32 	%rd131, %r146;
	setp.le.s64 	%p59, %rd40, %rd131;
	mov.f32 	%f495, 0fFF800000;
	@%p59 bra 	$L__BB269_34;
	setp.eq.s64 	%p60, %rd32, 1;
	setp.eq.s64 	%p61, %rd31, 1;
	mov.u32 	%r147, %tid.x;
	add.s32 	%r148, %r147, 448;
	cvt.u64.u32 	%rd132, %r148;
	add.s64 	%rd133, %rd25, %rd132;
	cvt.u32.u64 	%r149, %rd133;
	div.s32 	%r150, %r149, %r4;
	mul.lo.s32 	%r151, %r150, %r4;
	sub.s32 	%r152, %r149, %r151;
	selp.b32 	%r153, 0, %r150, %p61;
	selp.b32 	%r154, 0, %r152, %p60;
	mul.lo.s32 	%r155, %r6, %r153;
	mad.lo.s32 	%r156, %r7, %r154, %r155;
	shl.b64 	%rd134, %rd133, 32;
	shr.s64 	%rd135, %rd134, 30;
	add.s64 	%rd136, %rd1, %rd135;
	ld.global.f32 	%f158, [%rd136];
	cvt.s64.s32 	%rd137, %r156;
	add.s64 	%rd138, %rd2, %rd137;
	ld.global.u8 	%rs15, [%rd138];
	setp.eq.s16 	%p62, %rs15, 0;
	mul.f32 	%f159, %f158, %f114;
	selp.f32 	%f495, %f113, %f159, %p62;
	max.f32 	%f470, %f470, %f495;
$L__BB269_34:
	setp.le.s64 	%p63, %rd40, %rd18;
	mov.f32 	%f497, 0fFF800000;
	@%p63 bra 	$L__BB269_36;
	setp.eq.s64 	%p64, %rd32, 1;
	setp.eq.s64 	%p65, %rd31, 1;
	add.s64 	%rd139, %rd25, %rd18;
	cvt.u32.u64 	%r157, %rd139;
	div.s32 	%r158, %r157, %r4;
	mul.lo.s32 	%r159, %r158, %r4;
	sub.s32 	%r160, %r157, %r159;
	selp.b32 	%r161, 0, %r158, %p65;
	selp.b32 	%r162, 0, %r160, %p64;
	mul.lo.s32 	%r163, %r6, %r161;
	mad.lo.s32 	%r164, %r7, %r162, %r163;
	shl.b64 	%rd140, %rd139, 32;
	shr.s64 	%rd141, %rd140, 30;
	add.s64 	%rd142, %rd1, %rd141;
	ld.global.f32 	%f161, [%rd142];
	cvt.s64.s32 	%rd143, %r164;
	add.s64 	%rd144, %rd2, %rd143;
	ld.global.u8 	%rs16, [%rd144];
	setp.eq.s16 	%p66, %rs16, 0;
	mul.f32 	%f162, %f161, %f114;
	selp.f32 	%f497, %f113, %f162, %p66;
	max.f32 	%f470, %f470, %f497;
$L__BB269_36:
	mov.u32 	%r165, %tid.x;
	add.s32 	%r166, %r165, 512;
	cvt.u64.u32 	%rd145, %r166;
	setp.le.s64 	%p67, %rd40, %rd145;
	mov.f32 	%f499, 0fFF800000;
	@%p67 bra 	$L__BB269_38;
	setp.eq.s64 	%p68, %rd32, 1;
	setp.eq.s64 	%p69, %rd31, 1;
	mov.u32 	%r167, %tid.x;
	add.s32 	%r168, %r167, 512;
	cvt.u64.u32 	%rd146, %r168;
	add.s64 	%rd147, %rd25, %rd146;
	cvt.u32.u64 	%r169, %rd147;
	div.s32 	%r170, %r169, %r4;
	mul.lo.s32 	%r171, %r170, %r4;
	sub.s32 	%r172, %r169, %r171;
	selp.b32 	%r173, 0, %r170, %p69;
	selp.b32 	%r174, 0, %r172, %p68;
	mul.lo.s32 	%r175, %r6, %r173;
	mad.lo.s32 	%r176, %r7, %r174, %r175;
	shl.b64 	%rd148, %rd147, 32;
	shr.s64 	%rd149, %rd148, 30;
	add.s64 	%rd150, %rd1, %rd149;
	ld.global.f32 	%f164, [%rd150];
	cvt.s64.s32 	%rd151, %r176;
	add.s64 	%rd152, %rd2, %rd151;
	ld.global.u8 	%rs17, [%rd152];
	setp.eq.s16 	%p70, %rs17, 0;
	mul.f32 	%f165, %f164, %f114;
	selp.f32 	%f499, %f113, %f165, %p70;
	max.f32 	%f470, %f470, %f499;
$L__BB269_38:
	mov.u32 	%r177, %tid.x;
	add.s32 	%r178, %r177, 544;
	cvt.u64.u32 	%rd153, %r178;
	setp.le.s64 	%p71, %rd40, %rd153;
	mov.f32 	%f501, 0fFF800000;
	@%p71 bra 	$L__BB269_40;
	setp.eq.s64 	%p72, %rd32, 1;
	setp.eq.s64 	%p73, %rd31, 1;
	mov.u32 	%r179, %tid.x;
	add.s32 	%r180, %r179, 544;
	cvt.u64.u32 	%rd154, %r180;
	add.s64 	%rd155, %rd25, %rd154;
	cvt.u32.u64 	%r181, %rd155;
	div.s32 	%r182, %r181, %r4;
	mul.lo.s32 	%r183, %r182, %r4;
	sub.s32 	%r184, %r181, %r183;
	selp.b32 	%r185, 0, %r182, %p73;
	selp.b32 	%r186, 0, %r184, %p72;
	mul.lo.s32 	%r187, %r6, %r185;
	mad.lo.s32 	%r188, %r7, %r186, %r187;
	shl.b64 	%rd156, %rd155, 32;
	shr.s64 	%rd157, %rd156, 30;
	add.s64 	%rd158, %rd1, %rd157;
	ld.global.f32 	%f167, [%rd158];
	cvt.s64.s32 	%rd159, %r188;
	add.s64 	%rd160, %rd2, %rd159;
	ld.global.u8 	%rs18, [%rd160];
	setp.eq.s16 	%p74, %rs18, 0;
	mul.f32 	%f168, %f167, %f114;
	selp.f32 	%f501, %f113, %f168, %p74;
	max.f32 	%f470, %f470, %f501;
$L__BB269_40:
	setp.le.s64 	%p75, %rd40, %rd19;
	mov.f32 	%f503, 0fFF800000;
	@%p75 bra 	$L__BB269_42;
	setp.eq.s64 	%p76, %rd32, 1;
	setp.eq.s64 	%p77, %rd31, 1;
	add.s64 	%rd161, %rd25, %rd19;
	cvt.u32.u64 	%r189, %rd161;
	div.s32 	%r190, %r189, %r4;
	mul.lo.s32 	%r191, %r190, %r4;
	sub.s32 	%r192, %r189, %r191;
	selp.b32 	%r193, 0, %r190, %p77;
	selp.b32 	%r194, 0, %r192, %p76;
	mul.lo.s32 	%r195, %r6, %r193;
	mad.lo.s32 	%r196, %r7, %r194, %r195;
	shl.b64 	%rd162, %rd161, 32;
	shr.s64 	%rd163, %rd162, 30;
	add.s64 	%rd164, %rd1, %rd163;
	ld.global.f32 	%f170, [%rd164];
	cvt.s64.s32 	%rd165, %r196;
	add.s64 	%rd166, %rd2, %rd165;
	ld.global.u8 	%rs19, [%rd166];
	setp.eq.s16 	%p78, %rs19, 0;
	mul.f32 	%f171, %f170, %f114;
	selp.f32 	%f503, %f113, %f171, %p78;
	max.f32 	%f470, %f470, %f503;
$L__BB269_42:
	setp.le.s64 	%p79, %rd40, %rd20;
	mov.f32 	%f505, 0fFF800000;
	@%p79 bra 	$L__BB269_44;
	setp.eq.s64 	%p80, %rd32, 1;
	setp.eq.s64 	%p81, %rd31, 1;
	add.s64 	%rd167, %rd25, %rd20;
	cvt.u32.u64 	%r197, %rd167;
	div.s32 	%r198, %r197, %r4;
	mul.lo.s32 	%r199, %r198, %r4;
	sub.s32 	%r200, %r197, %r199;
	selp.b32 	%r201, 0, %r198, %p81;
	selp.b32 	%r202, 0, %r200, %p80;
	mul.lo.s32 	%r203, %r6, %r201;
	mad.lo.s32 	%r204, %r7, %r202, %r203;
	shl.b64 	%rd168, %rd167, 32;
	shr.s64 	%rd169, %rd168, 30;
	add.s64 	%rd170, %rd1, %rd169;
	ld.global.f32 	%f173, [%rd170];
	cvt.s64.s32 	%rd171, %r204;
	add.s64 	%rd172, %rd2, %rd171;
	ld.global.u8 	%rs20, [%rd172];
	setp.eq.s16 	%p82, %rs20, 0;
	mul.f32 	%f174, %f173, %f114;
	selp.f32 	%f505, %f113, %f174, %p82;
	max.f32 	%f470, %f470, %f505;
$L__BB269_44:
	setp.le.s64 	%p83, %rd40, %rd21;
	mov.f32 	%f507, 0fFF800000;
	@%p83 bra 	$L__BB269_46;
	setp.eq.s64 	%p84, %rd32, 1;
	setp.eq.s64 	%p85, %rd31, 1;
	add.s64 	%rd173, %rd25, %rd21;
	cvt.u32.u64 	%r205, %rd173;
	div.s32 	%r206, %r205, %r4;
	mul.lo.s32 	%r207, %r206, %r4;
	sub.s32 	%r208, %r205, %r207;
	selp.b32 	%r209, 0, %r206, %p85;
	selp.b32 	%r210, 0, %r208, %p84;
	mul.lo.s32 	%r211, %r6, %r209;
	mad.lo.s32 	%r212, %r7, %r210, %r211;
	shl.b64 	%rd174, %rd173, 32;
	shr.s64 	%rd175, %rd174, 30;
	add.s64 	%rd176, %rd1, %rd175;
	ld.global.f32 	%f176, [%rd176];
	cvt.s64.s32 	%rd177, %r212;
	add.s64 	%rd178, %rd2, %rd177;
	ld.global.u8 	%rs21, [%rd178];
	setp.eq.s16 	%p86, %rs21, 0;
	mul.f32 	%f177, %f176, %f114;
	selp.f32 	%f507, %f113, %f177, %p86;
	max.f32 	%f470, %f470, %f507;
$L__BB269_46:
	setp.le.s64 	%p87, %rd40, %rd22;
	mov.f32 	%f509, 0fFF800000;
	@%p87 bra 	$L__BB269_48;
	setp.eq.s64 	%p88, %rd32, 1;
	setp.eq.s64 	%p89, %rd31, 1;
	add.s64 	%rd179, %rd25, %rd22;
	cvt.u32.u64 	%r213, %rd179;
	div.s32 	%r214, %r213, %r4;
	mul.lo.s32 	%r215, %r214, %r4;
	sub.s32 	%r216, %r213, %r215;
	selp.b32 	%r217, 0, %r214, %p89;
	selp.b32 	%r218, 0, %r216, %p88;
	mul.lo.s32 	%r219, %r6, %r217;
	mad.lo.s32 	%r220, %r7, %r218, %r219;
	shl.b64 	%rd180, %rd179, 32;
	shr.s64 	%rd181, %rd180, 30;
	add.s64 	%rd182, %rd1, %rd181;
	ld.global.f32 	%f179, [%rd182];
	cvt.s64.s32 	%rd183, %r220;
	add.s64 	%rd184, %rd2, %rd183;
	ld.global.u8 	%rs22, [%rd184];
	setp.eq.s16 	%p90, %rs22, 0;
	mul.f32 	%f180, %f179, %f114;
	selp.f32 	%f509, %f113, %f180, %p90;
	max.f32 	%f470, %f470, %f509;
$L__BB269_48:
	mov.u32 	%r221, %tid.x;
	cvt.u64.u32 	%rd185, %r221;
	setp.le.s64 	%p91, %rd40, %rd185;
	mov.b32 	%r222, %f470;
	shfl.sync.bfly.b32	%r223|%p92, %r222, 16, 31, -1;
	mov.b32 	%f181, %r223;
	max.f32 	%f182, %f470, %f181;
	mov.b32 	%r224, %f182;
	shfl.sync.bfly.b32	%r225|%p93, %r224, 8, 31, -1;
	mov.b32 	%f183, %r225;
	max.f32 	%f184, %f182, %f183;
	mov.b32 	%r226, %f184;
	shfl.sync.bfly.b32	%r227|%p94, %r226, 4, 31, -1;
	mov.b32 	%f185, %r227;
	max.f32 	%f186, %f184, %f185;
	mov.b32 	%r228, %f186;
	shfl.sync.bfly.b32	%r229|%p95, %r228, 2, 31, -1;
	mov.b32 	%f187, %r229;
	max.f32 	%f188, %f186, %f187;
	mov.b32 	%r230, %f188;
	shfl.sync.bfly.b32	%r231|%p96, %r230, 1, 31, -1;
	mov.b32 	%f189, %r231;
	max.f32 	%f190, %f188, %f189;
	sub.f32 	%f191, %f467, %f190;
	fma.rn.f32 	%f192, %f191, 0f3BBB989D, 0f3F000000;
	cvt.sat.f32.f32 	%f193, %f192;
	mov.f32 	%f194, 0f4B400001;
	mov.f32 	%f195, 0f437C0000;
	fma.rm.f32 	%f196, %f193, %f195, %f194;
	add.f32 	%f197, %f196, 0fCB40007F;
	neg.f32 	%f198, %f197;
	fma.rn.f32 	%f199, %f191, 0f3FB8AA3B, %f198;
	fma.rn.f32 	%f200, %f191, 0f32A57060, %f199;
	mov.b32 	%r232, %f196;
	shl.b32 	%r233, %r232, 23;
	mov.b32 	%f201, %r233;
	ex2.approx.ftz.f32 	%f202, %f200;
	mul.f32 	%f203, %f202, %f201;
	add.f32 	%f204, %f203, 0f00000000;
	sub.f32 	%f205, %f469, %f190;
	fma.rn.f32 	%f206, %f205, 0f3BBB989D, 0f3F000000;
	cvt.sat.f32.f32 	%f207, %f206;
	fma.rm.f32 	%f208, %f207, %f195, %f194;
	add.f32 	%f209, %f208, 0fCB40007F;
	neg.f32 	%f210, %f209;
	fma.rn.f32 	%f211, %f205, 0f3FB8AA3B, %f210;
	fma.rn.f32 	%f212, %f205, 0f32A57060, %f211;
	mov.b32 	%r234, %f208;
	shl.b32 	%r235, %r234, 23;
	mov.b32 	%f213, %r235;
	ex2.approx.ftz.f32 	%f214, %f212;
	mul.f32 	%f215, %f214, %f213;
	add.f32 	%f216, %f204, %f215;
	sub.f32 	%f217, %f471, %f190;
	fma.rn.f32 	%f218, %f217, 0f3BBB989D, 0f3F000000;
	cvt.sat.f32.f32 	%f219, %f218;
	fma.rm.f32 	%f220, %f219, %f195, %f194;
	add.f32 	%f221, %f220, 0fCB40007F;
	neg.f32 	%f222, %f221;
	fma.rn.f32 	%f223, %f217, 0f3FB8AA3B, %f222;
	fma.rn.f32 	%f224, %f217, 0f32A57060, %f223;
	mov.b32 	%r236, %f220;
	shl.b32 	%r237, %r236, 23;
	mov.b32 	%f225, %r237;
	ex2.approx.ftz.f32 	%f226, %f224;
	mul.f32 	%f227, %f226, %f225;
	add.f32 	%f228, %f216, %f227;
	sub.f32 	%f229, %f473, %f190;
	fma.rn.f32 	%f230, %f229, 0f3BBB989D, 0f3F000000;
	cvt.sat.f32.f32 	%f231, %f230;
	fma.rm.f32 	%f232, %f231, %f195, %f194;
	add.f32 	%f233, %f232, 0fCB40007F;
	neg.f32 	%f234, %f233;
	fma.rn.f32 	%f235, %f229, 0f3FB8AA3B, %f234;
	fma.rn.f32 	%f236, %f229, 0f32A57060, %f235;
	mov.b32 	%r238, %f232;
	shl.b32 	%r239, %r238, 23;
	mov.b32 	%f237, %r239;
	ex2.approx.ftz.f32 	%f238, %f236;
	mul.f32 	%f239, %f238, %f237;
	add.f32 	%f240, %f228, %f239;
	sub.f32 	%f241, %f475, %f190;
	fma.rn.f32 	%f242, %f241, 0f3BBB989D, 0f3F000000;
	cvt.sat.f32.f32 	%f243, %f242;
	fma.rm.f32 	%f244, %f243, %f195, %f194;
	add.f32 	%f245, %f244, 0fCB40007F;
	neg.f32 	%f246, %f245;
	fma.rn.f32 	%f247, %f241, 0f3FB8AA3B, %f246;
	fma.rn.f32 	%f248, %f241, 0f32A57060, %f247;
	mov.b32 	%r240, %f244;
	shl.b32 	%r241, %r240, 23;
	mov.b32 	%f249, %r241;
	ex2.approx.ftz.f32 	%f250, %f248;
	mul.f32 	%f251, %f250, %f249;
	add.f32 	%f252, %f240, %f251;
	sub.f32 	%f253, %f477, %f190;
	fma.rn.f32 	%f254, %f253, 0f3BBB989D, 0f3F000000;
	cvt.sat.f32.f32 	%f255, %f254;
	fma.rm.f32 	%f256, %f255, %f195, %f194;
	add.f32 	%f257, %f256, 0fCB40007F;
	neg.f32 	%f258, %f257;
	fma.rn.f32 	%f259, %f253, 0f3FB8AA3B, %f258;
	fma.rn.f32 	%f260, %f253, 0f32A57060, %f259;
	mov.b32 	%r242, %f256;
	shl.b32 	%r243, %r242, 23;
	mov.b32 	%f261, %r243;
	ex2.approx.ftz.f32 	%f262, %f260;
	mul.f32 	%f263, %f262, %f261;
	add.f32 	%f264, %f252, %f263;
	sub.f32 	%f265, %f479, %f190;
	fma.rn.f32 	%f266, %f265, 0f3BBB989D, 0f3F000000;
	cvt.sat.f32.f32 	%f267, %f266;
	fma.rm.f32 	%f268, %f267, %f195, %f194;
	add.f32 	%f269, %f268, 0fCB40007F;
	neg.f32 	%f270, %f269;
	fma.rn.f32 	%f271, %f265, 0f3FB8AA3B, %f270;
	fma.rn.f32 	%f272, %f265, 0f32A57060, %f271;
	mov.b32 	%r244, %f268;
	shl.b32 	%r245, %r244, 23;
	mov.b32 	%f273, %r245;
	ex2.approx.ftz.f32 	%f274, %f272;
	mul.f32 	%f275, %f274, %f273;
	add.f32 	%f276, %f264, %f275;
	sub.f32 	%f277, %f481, %f190;
	fma.rn.f32 	%f278, %f277, 0f3BBB989D, 0f3F000000;
	cvt.sat.f32.f32 	%f279, %f278;
	fma.rm.f32 	%f280, %f279, %f195, %f194;
	add.f32 	%f281, %f280, 0fCB40007F;
	neg.f32 	%f282, %f281;
	fma.rn.f32 	%f283, %f277, 0f3FB8AA3B, %f282;
	fma.rn.f32 	%f284, %f277, 0f32A57060, %f283;
	mov.b32 	%r246, %f280;
	shl.b32 	%r247, %r246, 23;
	mov.b32 	%f285, %r247;
	ex2.approx.ftz.f32 	%f286, %f284;
	mul.f32 	%f287, %f286, %f285;
	add.f32 	%f288, %f276, %f287;
	sub.f32 	%f289, %f483, %f190;
	fma.rn.f32 	%f290, %f289, 0f3BBB989D, 0f3F000000;
	cvt.sat.f32.f32 	%f291, %f290;
	fma.rm.f32 	%f292, %f291, %f195, %f194;
	add.f32 	%f293, %f292, 0fCB40007F;
	neg.f32 	%f294, %f293;
	fma.rn.f32 	%f295, %f289, 0f3FB8AA3B, %f294;
	fma.rn.f32 	%f296, %f289, 0f32A57060, %f295;
	mov.b32 	%r248, %f292;
	shl.b32 	%r249, %r248, 23;
	mov.b32 	%f297, %r249;
	ex2.approx.ftz.f32 	%f298, %f296;
	mul.f32 	%f299, %f298, %f297;
	add.f32 	%f300, %f288, %f299;
	sub.f32 	%f301, %f485, %f190;
	fma.rn.f32 	%f302, %f301, 0f3BBB989D, 0f3F000000;
	cvt.sat.f32.f32 	%f303, %f302;
	fma.rm.f32 	%f304, %f303, %f195, %f194;
	add.f32 	%f305, %f304, 0fCB40007F;
	neg.f32 	%f306, %f305;
	fma.rn.f32 	%f307, %f301, 0f3FB8AA3B, %f306;
	fma.rn.f32 	%f308, %f301, 0f32A57060, %f307;
	mov.b32 	%r250, %f304;
	shl.b32 	%r251, %r250, 23;
	mov.b32 	%f309, %r251;
	ex2.approx.ftz.f32 	%f310, %f308;
	mul.f32 	%f311, %f310, %f309;
	add.f32 	%f312, %f300, %f311;
	sub.f32 	%f313, %f487, %f190;
	fma.rn.f32 	%f314, %f313, 0f3BBB989D, 0f3F000000;
	cvt.sat.f32.f32 	%f315, %f314;
	fma.rm.f32 	%f316, %f315, %f195, %f194;
	add.f32 	%f317, %f316, 0fCB40007F;
	neg.f32 	%f318, %f317;
	fma.rn.f32 	%f319, %f313, 0f3FB8AA3B, %f318;
	fma.rn.f32 	%f320, %f313, 0f32A57060, %f319;
	mov.b32 	%r252, %f316;
	shl.b32 	%r253, %r252, 23;
	mov.b32 	%f321, %r253;
	ex2.approx.ftz.f32 	%f322, %f320;
	mul.f32 	%f323, %f322, %f321;
	add.f32 	%f324, %f312, %f323;
	sub.f32 	%f325, %f489, %f190;
	fma.rn.f32 	%f326, %f325, 0f3BBB989D, 0f3F000000;
	cvt.sat.f32.f32 	%f327, %f326;
	fma.rm.f32 	%f328, %f327, %f195, %f194;
	add.f32 	%f329, %f328, 0fCB40007F;
	neg.f32 	%f330, %f329;
	fma.rn.f32 	%f331, %f325, 0f3FB8AA3B, %f330;
	fma.rn.f32 	%f332, %f325, 0f32A57060, %f331;
	mov.b32 	%r254, %f328;
	shl.b32 	%r255, %r254, 23;
	mov.b32 	%f333, %r255;
	ex2.approx.ftz.f32 	%f334, %f332;
	mul.f32 	%f335, %f334, %f333;
	add.f32 	%f336, %f324, %f335;
	sub.f32 	%f337, %f491, %f190;
	fma.rn.f32 	%f338, %f337, 0f3BBB989D, 0f3F000000;
	cvt.sat.f32.f32 	%f339, %f338;
	fma.rm.f32 	%f340, %f339, %f195, %f194;
	add.f32 	%f341, %f340, 0fCB40007F;
	neg.f32 	%f342, %f341;
	fma.rn.f32 	%f343, %f337, 0f3FB8AA3B, %f342;
	fma.rn.f32 	%f344, %f337, 0f32A57060, %f343;
	mov.b32 	%r256, %f340;
	shl.b32 	%r257, %r256, 23;
	mov.b32 	%f345, %r257;
	ex2.approx.ftz.f32 	%f346, %f344;
	mul.f32 	%f347, %f346, %f345;
	add.f32 	%f348, %f336, %f347;
	sub.f32 	%f349, %f493, %f190;
	fma.rn.f32 	%f350, %f349, 0f3BBB989D, 0f3F000000;
	cvt.sat.f32.f32 	%f351, %f350;
	fma.rm.f32 	%f352, %f351, %f195, %f194;
	add.f32 	%f353, %f352, 0fCB40007F;
	neg.f32 	%f354, %f353;
	fma.rn.f32 	%f355, %f349, 0f3FB8AA3B, %f354;
	fma.rn.f32 	%f356, %f349, 0f32A57060, %f355;
	mov.b32 	%r258, %f352;
	shl.b32 	%r259, %r258, 23;
	mov.b32 	%f357, %r259;
	ex2.approx.ftz.f32 	%f358, %f356;
	mul.f32 	%f359, %f358, %f357;
	add.f32 	%f360, %f348, %f359;
	sub.f32 	%f361, %f495, %f190;
	fma.rn.f32 	%f362, %f361, 0f3BBB989D, 0f3F000000;
	cvt.sat.f32.f32 	%f363, %f362;
	fma.rm.f32 	%f364, %f363, %f195, %f194;
	add.f32 	%f365, %f364, 0fCB40007F;
	neg.f32 	%f366, %f365;
	fma.rn.f32 	%f367, %f361, 0f3FB8AA3B, %f366;
	fma.rn.f32 	%f368, %f361, 0f32A57060, %f367;
	mov.b32 	%r260, %f364;
	shl.b32 	%r261, %r260, 23;
	mov.b32 	%f369, %r261;
	ex2.approx.ftz.f32 	%f370, %f368;
	mul.f32 	%f371, %f370, %f369;
	add.f32 	%f372, %f360, %f371;
	sub.f32 	%f373, %f497, %f190;
	fma.rn.f32 	%f374, %f373, 0f3BBB989D, 0f3F000000;
	cvt.sat.f32.f32 	%f375, %f374;
	fma.rm.f32 	%f376, %f375, %f195, %f194;
	add.f32 	%f377, %f376, 0fCB40007F;
	neg.f32 	%f378, %f377;
	fma.rn.f32 	%f379, %f373, 0f3FB8AA3B, %f378;
	fma.rn.f32 	%f380, %f373, 0f32A57060, %f379;
	mov.b32 	%r262, %f376;
	shl.b32 	%r263, %r262, 23;
	mov.b32 	%f381, %r263;
	ex2.approx.ftz.f32 	%f382, %f380;
	mul.f32 	%f383, %f382, %f381;
	add.f32 	%f384, %f372, %f383;
	sub.f32 	%f385, %f499, %f190;
	fma.rn.f32 	%f386, %f385, 0f3BBB989D, 0f3F000000;
	cvt.sat.f32.f32 	%f387, %f386;
	fma.rm.f32 	%f388, %f387, %f195, %f194;
	add.f32 	%f389, %f388, 0fCB40007F;
	neg.f32 	%f390, %f389;
	fma.rn.f32 	%f391, %f385, 0f3FB8AA3B, %f390;
	fma.rn.f32 	%f392, %f385, 0f32A57060, %f391;
	mov.b32 	%r264, %f388;
	shl.b32 	%r265, %r264, 23;
	mov.b32 	%f393, %r265;
	ex2.approx.ftz.f32 	%f394, %f392;
	mul.f32 	%f395, %f394, %f393;
	add.f32 	%f396, %f384, %f395;
	sub.f32 	%f397, %f501, %f190;
	fma.rn.f32 	%f398, %f397, 0f3BBB989D, 0f3F000000;
	cvt.sat.f32.f32 	%f399, %f398;
	fma.rm.f32 	%f400, %f399, %f195, %f194;
	add.f32 	%f401, %f400, 0fCB40007F;
	neg.f32 	%f402, %f401;
	fma.rn.f32 	%f403, %f397, 0f3FB8AA3B, %f402;
	fma.rn.f32 	%f404, %f397, 0f32A57060, %f403;
	mov.b32 	%r266, %f400;
	shl.b32 	%r267, %r266, 23;
	mov.b32 	%f405, %r267;
	ex2.approx.ftz.f32 	%f406, %f404;
	mul.f32 	%f407, %f406, %f405;
	add.f32 	%f408, %f396, %f407;
	sub.f32 	%f409, %f503, %f190;
	fma.rn.f32 	%f410, %f409, 0f3BBB989D, 0f3F000000;
	cvt.sat.f32.f32 	%f411, %f410;
	fma.rm.f32 	%f412, %f411, %f195, %f194;
	add.f32 	%f413, %f412, 0fCB40007F;
	neg.f32 	%f414, %f413;
	fma.rn.f32 	%f415, %f409, 0f3FB8AA3B, %f414;
	fma.rn.f32 	%f416, %f409, 0f32A57060, %f415;
	mov.b32 	%r268, %f412;
	shl.b32 	%r269, %r268, 23;
	mov.b32 	%f417, %r269;
	ex2.approx.ftz.f32 	%f418, %f416;
	mul.f32 	%f419, %f418, %f417;
	add.f32 	%f420, %f408, %f419;
	sub.f32 	%f421, %f505, %f190;
	fma.rn.f32 	%f422, %f421, 0f3BBB989D, 0f3F000000;
	cvt.sat.f32.f32 	%f423, %f422;
	fma.rm.f32 	%f424, %f423, %f195, %f194;
	add.f32 	%f425, %f424, 0fCB40007F;
	neg.f32 	%f426, %f425;
	fma.rn.f32 	%f427, %f421, 0f3FB8AA3B, %f426;
	fma.rn.f32 	%f428, %f421, 0f32A57060, %f427;
	mov.b32 	%r270, %f424;
	shl.b32 	%r271, %r270, 23;
	mov.b32 	%f429, %r271;
	ex2.approx.ftz.f32 	%f430, %f428;
	mul.f32 	%f431, %f430, %f429;
	add.f32 	%f432, %f420, %f431;
	sub.f32 	%f433, %f507, %f190;
	fma.rn.f32 	%f434, %f433, 0f3BBB989D, 0f3F000000;
	cvt.sat.f32.f32 	%f435, %f434;
	fma.rm.f32 	%f436, %f435, %f195, %f194;
	add.f32 	%f437, %f436, 0fCB40007F;
	neg.f32 	%f438, %f437;
	fma.rn.f32 	%f439, %f433, 0f3FB8AA3B, %f438;
	fma.rn.f32 	%f440, %f433, 0f32A57060, %f439;
	mov.b32 	%r272, %f436;
	shl.b32 	%r273, %r272, 23;
	mov.b32 	%f441, %r273;
	ex2.approx.ftz.f32 	%f442, %f440;
	mul.f32 	%f443, %f442, %f441;
	add.f32 	%f444, %f432, %f443;
	sub.f32 	%f445, %f509, %f190;
	fma.rn.f32 	%f446, %f445, 0f3BBB989D, 0f3F000000;
	cvt.sat.f32.f32 	%f447, %f446;
	fma.rm.f32 	%f448, %f447, %f195, %f194;
	add.f32 	%f449, %f448, 0fCB40007F;
	neg.f32 	%f450, %f449;
	fma.rn.f32 	%f451, %f445, 0f3FB8AA3B, %f450;
	fma.rn.f32 	%f452, %f445, 0f32A57060, %f451;
	mov.b32 	%r274, %f448;
	shl.b32 	%r275, %r274, 23;
	mov.b32 	%f453, %r275;
	ex2.approx.ftz.f32 	%f454, %f452;
	mul.f32 	%f455, %f454, %f453;
	add.f32 	%f456, %f444, %f455;
	mov.b32 	%r276, %f456;
	shfl.sync.bfly.b32	%r277|%p97, %r276, 16, 31, -1;
	mov.b32 	%f457, %r277;
	add.f32 	%f458, %f456, %f457;
	mov.b32 	%r278, %f458;
	shfl.sync.bfly.b32	%r279|%p98, %r278, 8, 31, -1;
	mov.b32 	%f459, %r279;
	add.f32 	%f460, %f458, %f459;
	mov.b32 	%r280, %f460;
	shfl.sync.bfly.b32	%r281|%p99, %r280, 4, 31, -1;
	mov.b32 	%f461, %r281;
	add.f32 	%f462, %f460, %f461;
	mov.b32 	%r282, %f462;
	shfl.sync.bfly.b32	%r283|%p100, %r282, 2, 31, -1;
	mov.b32 	%f463, %r283;
	add.f32 	%f464, %f462, %f463;
	mov.b32 	%r284, %f464;
	shfl.sync.bfly.b32	%r285|%p101, %r284, 1, 31, -1;
	mov.b32 	%f465, %r285;
	add.f32 	%f466, %f464, %f465;
	div.rn.f32 	%f91, %f203, %f466;
	div.rn.f32 	%f92, %f215, %f466;
	div.rn.f32 	%f93, %f227, %f466;
	div.rn.f32 	%f94, %f239, %f466;
	div.rn.f32 	%f95, %f251, %f466;
	div.rn.f32 	%f96, %f263, %f466;
	div.rn.f32 	%f97, %f275, %f466;
	div.rn.f32 	%f98, %f287, %f466;
	div.rn.f32 	%f99, %f299, %f466;
	div.rn.f32 	%f100, %f311, %f466;
	div.rn.f32 	%f101, %f323, %f466;
	div.rn.f32 	%f102, %f335, %f466;
	div.rn.f32 	%f103, %f347, %f466;
	div.rn.f32 	%f104, %f359, %f466;
	div.rn.f32 	%f105, %f371, %f466;
	div.rn.f32 	%f106, %f383, %f466;
	div.rn.f32 	%f107, %f395, %f466;
	div.rn.f32 	%f108, %f407, %f466;
	div.rn.f32 	%f109, %f419, %f466;
	div.rn.f32 	%f110, %f431, %f466;
	div.rn.f32 	%f111, %f443, %f466;
	div.rn.f32 	%f112, %f455, %f466;
	mad.lo.s64 	%rd186, %rd196, %rd38, %rd185;
	cvta.to.global.u64 	%rd187, %rd37;
	shl.b64 	%rd188, %rd186, 2;
	add.s64 	%rd27, %rd187, %rd188;
	@%p91 bra 	$L__BB269_50;
	st.global.f32 	[%rd27], %f91;
$L__BB269_50:
	mov.u32 	%r286, %tid.x;
	add.s32 	%r287, %r286, 32;
	cvt.u64.u32 	%rd189, %r287;
	setp.le.s64 	%p102, %rd40, %rd189;
	@%p102 bra 	$L__BB269_52;
	st.global.f32 	[%rd27+128], %f92;
$L__BB269_52:
	setp.le.s64 	%p103, %rd40, %rd6;
	@%p103 bra 	$L__BB269_54;
	st.global.f32 	[%rd27+256], %f93;
$L__BB269_54:
	setp.le.s64 	%p104, %rd40, %rd7;
	@%p104 bra 	$L__BB269_56;
	st.global.f32 	[%rd27+384], %f94;
$L__BB269_56:
	setp.le.s64 	%p105, %rd40, %rd8;
	@%p105 bra 	$L__BB269_58;
	st.global.f32 	[%rd27+512], %f95;
$L__BB269_58:
	setp.le.s64 	%p106, %rd40, %rd9;
	@%p106 bra 	$L__BB269_60;
	st.global.f32 	[%rd27+640], %f96;
$L__BB269_60:
	setp.le.s64 	%p107, %rd40, %rd10;
	@%p107 bra 	$L__BB269_62;
	st.global.f32 	[%rd27+768], %f97;
$L__BB269_62:
	setp.le.s64 	%p108, %rd40, %rd11;
	@%p108 bra 	$L__BB269_64;
	st.global.f32 	[%rd27+896], %f98;
$L__BB269_64:
	setp.le.s64 	%p109, %rd40, %rd12;
	@%p109 bra 	$L__BB269_66;
	st.global.f32 	[%rd27+1024], %f99;
$L__BB269_66:
	setp.le.s64 	%p110, %rd40, %rd13;
	@%p110 bra 	$L__BB269_68;
	st.global.f32 	[%rd27+1152], %f100;
$L__BB269_68:
	setp.le.s64 	%p111, %rd40, %rd14;
	@%p111 bra 	$L__BB269_70;
	st.global.f32 	[%rd27+1280], %f101;
$L__BB269_70:
	setp.le.s64 	%p112, %rd40, %rd15;
	@%p112 bra 	$L__BB269_72;
	st.global.f32 	[%rd27+1408], %f102;
$L__BB269_72:
	setp.le.s64 	%p113, %rd40, %rd16;
	@%p113 bra 	$L__BB269_74;
	st.global.f32 	[%rd27+1536], %f103;
$L__BB269_74:
	setp.le.s64 	%p114, %rd40, %rd17;
	@%p114 bra 	$L__BB269_76;
	st.global.f32 	[%rd27+1664], %f104;
$L__BB269_76:
	mov.u32 	%r288, %tid.x;
	add.s32 	%r289, %r288, 448;
	cvt.u64.u32 	%rd190, %r289;
	setp.le.s64 	%p115, %rd40, %rd190;
	@%p115 bra 	$L__BB269_78;
	st.global.f32 	[%rd27+1792], %f105;
$L__BB269_78:
	setp.le.s64 	%p116, %rd40, %rd18;
	@%p116 bra 	$L__BB269_80;
	st.global.f32 	[%rd27+1920], %f106;
$L__BB269_80:
	add.s32 	%r291, %r288, 512;
	cvt.u64.u32 	%rd191, %r291;
	setp.le.s64 	%p117, %rd40, %rd191;
	@%p117 bra 	$L__BB269_82;
	st.global.f32 	[%rd27+2048], %f107;
$L__BB269_82:
	add.s32 	%r293, %r288, 544;
	cvt.u64.u32 	%rd192, %r293;
	setp.le.s64 	%p118, %rd40, %rd192;
	@%p118 bra 	$L__BB269_84;
	st.global.f32 	[%rd27+2176], %f108;
$L__BB269_84:
	setp.le.s64 	%p119, %rd40, %rd19;
	@%p119 bra 	$L__BB269_86;
	st.global.f32 	[%rd27+2304], %f109;
$L__BB269_86:
	setp.le.s64 	%p120, %rd40, %rd20;
	@%p120 bra 	$L__BB269_88;
	st.global.f32 	[%rd27+2432], %f110;
$L__BB269_88:
	setp.le.s64 	%p121, %rd40, %rd21;
	@%p121 bra 	$L__BB269_90;
	st.global.f32 	[%rd27+2560], %f111;
$L__BB269_90:
	setp.le.s64 	%p122, %rd40, %rd22;
	@%p122 bra 	$L__BB269_92;
	st.global.f32 	[%rd27+2688], %f112;
$L__BB269_92:
	ld.param.u64 	%rd195, [_Z15SoftmaxWarpImplI22BroadcastScaleMaskLoadIffbLm2EiE11DirectStoreIffEfLi1ELi22ELi32ELi1ELb1EL9Algorithm0EEvT_T0_ll_param_2];
	mov.u32 	%r294, %nctaid.x;
	mov.u32 	%r295, %ntid.y;
	mul.lo.s32 	%r296, %r294, %r295;
	cvt.s64.s32 	%rd193, %r296;
	add.s64 	%rd196, %rd196, %rd193;
	setp.lt.s64 	%p123, %rd196, %rd195;
	@%p123 bra 	$L__BB269_4;
$L__BB269_93:
	ret;

}
	// .globl	_Z15SoftmaxWarpImplI22BroadcastScaleMaskLoadIffbLm2EiE11DirectStoreIffEfLi1ELi23ELi32ELi1ELb0EL9Algorithm0EEvT_T0_ll
.visible .entry _Z15SoftmaxWarpImplI22BroadcastScaleMaskLoadIffbLm2EiE11DirectStoreIffEfLi1ELi23ELi32ELi1ELb0EL9Algorithm0EEvT_T0_ll(
	.param .align 8 .b8 _Z15SoftmaxWarpImplI22BroadcastScaleMaskLoadIffbLm2EiE11DirectStoreIffEfLi1ELi23ELi32ELi1ELb0EL9Algorithm0EEvT_T0_ll_param_0[88],
	.param .align 8 .b8 _Z15SoftmaxWarpImplI22BroadcastScaleMaskLoadIffbLm2EiE11DirectStoreIffEfLi1ELi23ELi32ELi1ELb0EL9Algorithm0EEvT_T0_ll_param_1[16],
	.param .u64 _Z15SoftmaxWarpImplI22BroadcastScaleMaskLoadIffbLm2EiE11DirectStoreIffEfLi1ELi23ELi32ELi1ELb0EL9Algorithm0EEvT_T0_ll_param_2,
	.param .u64 _Z15SoftmaxWarpImplI22BroadcastScaleMaskLoadIffbLm2EiE11DirectStoreIffEfLi1ELi23ELi32ELi1ELb0EL9Algorithm0EEvT_T0_ll_param_3
)
{
	.reg .pred 	%p<39>;
	.reg .b16 	%rs<24>;
	.reg .b32 	%r<264>;
	.reg .b32 	%f<418>;
	.reg .b64 	%rd<172>;

	ld.param.u64 	%rd21, [_Z15SoftmaxWarpImplI22BroadcastScaleMaskLoadIffbLm2EiE11DirectStoreIffEfLi1ELi23ELi32ELi1ELb0EL9Algorithm0EEvT_T0_ll_param_1+8];
	ld.param.u64 	%rd20, [_Z15SoftmaxWarpImplI22BroadcastScaleMaskLoadIffbLm2EiE11DirectStoreIffEfLi1ELi23ELi32ELi1ELb0EL9Algorithm0EEvT_T0_ll_param_1];
	ld.param.v2.f32 	{%f3, %f4}, [_Z15SoftmaxWarpImplI22BroadcastScaleMaskLoadIffbLm2EiE11DirectStoreIffEfLi1ELi23ELi32ELi1ELb0EL9Algorithm0EEvT_T0_ll_param_0+80];
	ld.param.u64 	%rd19, [_Z15SoftmaxWarpImplI22BroadcastScaleMaskLoadIffbLm2EiE11DirectStoreIffEfLi1ELi23ELi32ELi1ELb0EL9Algorithm0EEvT_T0_ll_param_0+72];
	ld.param.v2.u32 	{%r6, %r7}, [_Z15SoftmaxWarpImplI22BroadcastScaleMaskLoadIffbLm2EiE11DirectStoreIffEfLi1ELi23ELi32ELi1ELb0EL9Algorithm0EEvT_T0_ll_param_0+56];
	ld.param.v2.u32 	{%r4, %r5}, [_Z15SoftmaxWarpImplI22BroadcastScaleMaskLoadIffbLm2EiE11DirectStoreIffEfLi1ELi23ELi32ELi1ELb0EL9Algorithm0EEvT_T0_ll_param_0+40];
	ld.param.u64 	%rd15, [_Z15SoftmaxWarpImplI22BroadcastScaleMaskLoadIffbLm2EiE11DirectStoreIffEfLi1ELi23ELi32ELi1ELb0EL9Algorithm0EEvT_T0_ll_param_0+24];
	ld.param.u64 	%rd14, [_Z15SoftmaxWarpImplI22BroadcastScaleMaskLoadIffbLm2EiE11DirectStoreIffEfLi1ELi23ELi32ELi1ELb0EL9Algorithm0EEvT_T0_ll_param_0+16];
	ld.param.u64 	%rd13, [_Z15SoftmaxWarpImplI22BroadcastScaleMaskLoadIffbLm2EiE11DirectStoreIffEfLi1ELi23ELi32ELi1ELb0EL9Algorithm0EEvT_T0_ll_param_0+8];
	ld.param.u64 	%rd12, [_Z15SoftmaxWarpImplI22BroadcastScaleMaskLoadIffbLm2EiE11DirectStoreIffEfLi1ELi23ELi32ELi1ELb0EL9Algorithm0EEvT_T0_ll_param_0];
	ld.param.u64 	%rd22, [_Z15SoftmaxWarpImplI22BroadcastScaleMaskLoadIffbLm2EiE11DirectStoreIffEfLi1ELi23ELi32ELi1ELb0EL9Algorithm0EEvT_T0_ll_param_2];
	ld.param.u64 	%rd23, [_Z15SoftmaxWarpImplI22BroadcastScaleMaskLoadIffbLm2EiE11DirectStoreIffEfLi1ELi23ELi32ELi1ELb0EL9Algorithm0EEvT_T0_ll_param_3];
	setp.lt.s64 	%p1, %rd23, 737;
	@%p1 bra 	$L__BB270_2;
	mov.u64 	%rd24, $str;
	cvta.global.u64 	%rd25, %rd24;
	mov.u64 	%rd26, $str$1;
	cvta.global.u64 	%rd27, %rd26;
	mov.u64 	%rd28, __unnamed_266;
	cvta.global.u64 	%rd29, %rd28;
	{ // callseq 265, 0
	.param .b64 param0;
	st.param.b64 	[param0], %rd25;
	.param .b64 param1;
	st.param.b64 	[param1], %rd27;
	.param .b32 param2;
	st.param.b32 	[param2], 219;
	.param .b64 param3;
	st.param.b64 	[param3], %rd29;
	.param .b64 param4;
	st.param.b64 	[param4], 1;
	call.uni 
	__assertfail, 
	(
	param0, 
	param1, 
	param2, 
	param3, 
	param4
	);
	} // callseq 265
$L__BB270_2:
	mov.u32 	%r8, %ctaid.x;
	mov.u32 	%r9, %ntid.y;
	mov.u32 	%r10, %tid.y;
	mad.lo.s32 	%r11, %r8, %r9, %r10;
	mov.u32 	%r12, %nctaid.x;
	mul.lo.s32 	%r3, %r12, %r9;
	cvt.s64.s32 	%rd171, %r11;
	setp.le.s64 	%p2, %rd22, %rd171;
	@%p2 bra 	$L__BB270_5;
	cvta.to.global.u64 	%rd5, %rd12;
	cvta.to.global.u64 	%rd6, %rd13;
	mov.u32 	%r13, %tid.x;
	cvt.u64.u32 	%rd7, %r13;
	cvta.to.global.u64 	%rd8, %rd20;
	cvt.s64.s32 	%rd9, %r3;
$L__BB270_4:
	setp.eq.s64 	%p3, %rd15, 1;
	setp.eq.s64 	%p4, %rd14, 1;
	mad.lo.s64 	%rd30, %rd19, %rd171, %rd7;
	cvt.u32.u64 	%r14, %rd30;
	div.s32 	%r15, %r14, %r4;
	mul.lo.s32 	%r16, %r15, %r4;
	sub.s32 	%r17, %r14, %r16;
	selp.b32 	%r18, 0, %r15, %p4;
	selp.b32 	%r19, 0, %r17, %p3;
	mul.lo.s32 	%r20, %r6, %r18;
	mad.lo.s32 	%r21, %r7, %r19, %r20;
	shl.b64 	%rd31, %rd30, 32;
	shr.s64 	%rd32, %rd31, 30;
	add.s64 	%rd33, %rd5, %rd32;
	ld.global.f32 	%f5, [%rd33];
	cvt.s64.s32 	%rd34, %r21;
	add.s64 	%rd35, %rd6, %rd34;
	ld.global.u8 	%rs1, [%rd35];
	setp.eq.s16 	%p5, %rs1, 0;
	mul.f32 	%f6, %f5, %f4;
	selp.f32 	%f7, %f3, %f6, %p5;
	max.f32 	%f8, %f7, 0fFF800000;
	add.s64 	%rd36, %rd30, 32;
	cvt.u32.u64 	%r22, %rd36;
	div.s32 	%r23, %r22, %r4;
	mul.lo.s32 	%r24, %r23, %r4;
	sub.s32 	%r25, %r22, %r24;
	selp.b32 	%r26, 0, %r23, %p4;
	selp.b32 	%r27, 0, %r25, %p3;
	mul.lo.s32 	%r28, %r6, %r26;
	mad.lo.s32 	%r29, %r7, %r27, %r28;
	shl.b64 	%rd37, %rd36, 32;
	shr.s64 	%rd38, %rd37, 30;
	add.s64 	%rd39, %rd5, %rd38;
	ld.global.f32 	%f9, [%rd39];
	cvt.s64.s32 	%rd40, %r29;
	add.s64 	%rd41, %rd6, %rd40;
	ld.global.u8 	%rs2, [%rd41];
	setp.eq.s16 	%p6, %rs2, 0;
	mul.f32 	%f10, %f9, %f4;
	selp.f32 	%f11, %f3, %f10, %p6;
	max.f32 	%f12, %f8, %f11;
	add.s64 	%rd42, %rd30, 64;
	cvt.u32.u64 	%r30, %rd42;
	div.s32 	%r31, %r30, %r4;
	mul.lo.s32 	%r32, %r31, %r4;
	sub.s32 	%r33, %r30, %r32;
	selp.b32 	%r34, 0, %r31, %p4;
	selp.b32 	%r35, 0, %r33, %p3;
	mul.lo.s32 	%r36, %r6, %r34;
	mad.lo.s32 	%r37, %r7, %r35, %r36;
	shl.b64 	%rd43, %rd42, 32;
	shr.s64 	%rd44, %rd43, 30;
	add.s64 	%rd45, %rd5, %rd44;
	ld.global.f32 	%f13, [%rd45];
	cvt.s64.s32 	%rd46, %r37;
	add.s64 	%rd47, %rd6, %rd46;
	ld.global.u8 	%rs3, [%rd47];
	setp.eq.s16 	%p7, %rs3, 0;
	mul.f32 	%f14, %f13, %f4;
	selp.f32 	%f15, %f3, %f14, %p7;
	max.f32 	%f16, %f12, %f15;
	add.s64 	%rd48, %rd30, 96;
	cvt.u32.u64 	%r38, %rd48;
	div.s32 	%r39, %r38, %r4;
	mul.lo.s32 	%r40, %r39, %r4;
	sub.s32 	%r41, %r38, %r40;
	selp.b32 	%r42, 0, %r39, %p4;
	selp.b32 	%r43, 0, %r41, %p3;
	mul.lo.s32 	%r44, %r6, %r42;
	mad.lo.s32 	%r45, %r7, %r43, %r44;
	shl.b64 	%rd49, %rd48, 32;
	shr.s64 	%rd50, %rd49, 30;
	add.s64 	%rd51, %rd5, %rd50;
	ld.global.f32 	%f17, [%rd51];
	cvt.s64.s32 	%rd52, %r45;
	add.s64 	%rd53, %rd6, %rd52;
	ld.global.u8 	%rs4, [%rd53];
	setp.eq.s16 	%p8, %rs4, 0;
	mul.f32 	%f18, %f17, %f4;
	selp.f32 	%f19, %f3, %f18, %p8;
	max.f32 	%f20, %f16, %f19;
	add.s64 	%rd54, %rd30, 128;
	cvt.u32.u64 	%r46, %rd54;
	div.s32 	%r47, %r46, %r4;
	mul.lo.s32 	%r48, %r47, %r4;
	sub.s32 	%r49, %r46, %r48;
	selp.b32 	%r50, 0, %r47, %p4;
	selp.b32 	%r51, 0, %r49, %p3;
	mul.lo.s32 	%r52, %r6, %r50;
	mad.lo.s32 	%r53, %r7, %r51, %r52;
	shl.b64 	%rd55, %rd54, 32;
	shr.s64 	%rd56, %rd55, 30;
	add.s64 	%rd57, %rd5, %rd56;
	ld.global.f32 	%f21, [%rd57];
	cvt.s64.s32 	%rd58, %r53;
	add.s64 	%rd59, %rd6, %rd58;
	ld.global.u8 	%rs5, [%rd59];
	setp.eq.s16 	%p9, %rs5, 0;
	mul.f32 	%f22, %f21, %f4;
	selp.f32 	%f23, %f3, %f22, %p9;
	max.f32 	%f24, %f20, %f23;
	add.s64 	%rd60, %rd30, 160;
	cvt.u32.u64 	%r54, %rd60;
	div.s32 	%r55, %r54, %r4;
	mul.lo.s32 	%r56, %r55, %r4;
	sub.s32 	%r57, %r54, %r56;
	selp.b32 	%r58, 0, %r55, %p4;
	selp.b32 	%r59, 0, %r57, %p3;
	mul.lo.s32 	%r60, %r6, %r58;
	mad.lo.s32 	%r61, %r7, %r59, %r60;
	shl.b64 	%rd61, %rd60, 32;
	shr.s64 	%rd62, %rd61, 30;
	add.s64 	%rd63, %rd5, %rd62;
	ld.global.f32 	%f25, [%rd63];
	cvt.s64.s32 	%rd64, %r61;
	add.s64 	%rd65, %rd6, %rd64;
	ld.global.u8 	%rs6, [%rd65];
	setp.eq.s16 	%p10, %rs6, 0;
	mul.f32 	%f26, %f25, %f4;
	selp.f32 	%f27, %f3, %f26, %p10;
	max.f32 	%f28, %f24, %f27;
	add.s64 	%rd66, %rd30, 192;
	cvt.u32.u64 	%r62, %rd66;
	div.s32 	%r63, %r62, %r4;
	mul.lo.s32 	%r64, %r63, %r4;
	sub.s32 	%r65, %r62, %r64;
	selp.b32 	%r66, 0, %r63, %p4;
	selp.b32 	%r67, 0, %r65, %p3;
	mul.lo.s32 	%r68, %r6, %r66;
	mad.lo.s32 	%r69, %r7, %r67, %r68;
	shl.b64 	%rd67, %rd66, 32;
	shr.s64 	%rd68, %rd67, 30;
	add.s64 	%rd69, %rd5, %rd68;
	ld.global.f32 	%f29, [%rd69];
	cvt.s64.s32 	%rd70, %r69;
	add.s64 	%rd71, %rd6, %rd70;
	ld.global.u8 	%rs7, [%rd71];
	setp.eq.s16 	%p11, %rs7, 0;
	mul.f32 	%f30, %f29, %f4;
	selp.f32 	%f31, %f3, %f30, %p11;
	max.f32 	%f32, %f28, %f31;
	add.s64 	%rd72, %rd30, 224;
	cvt.u32.u64 	%r70, %rd72;
	div.s32 	%r71, %r70, %r4;
	mul.lo.s32 	%r72, %r71, %r4;
	sub.s32 	%r73, %r70, %r72;
	selp.b32 	%r74, 0, %r71, %p4;
	selp.b32 	%r75, 0, %r73, %p3;
	mul.lo.s32 	%r76, %r6, %r74;
	mad.lo.s32 	%r77, %r7, %r75, %r76;
	shl.b64 	%rd73, %rd72, 32;
	shr.s64 	%rd74, %rd73, 30;
	add.s64 	%rd75, %rd5, %rd74;
	ld.global.f32 	%f33, [%rd75];
	cvt.s64.s32 	%rd76, %r77;
	add.s64 	%rd77, %rd6, %rd76;
	ld.global.u8 	%rs8, [%rd77];
	setp.eq.s16 	%p12, %rs8, 0;
	mul.f32 	%f34, %f33, %f4;
	selp.f32 	%f35, %f3, %f34, %p12;
	max.f32 	%f36, %f32, %f35;
	add.s64 	%rd78, %rd30, 256;
	cvt.u32.u64 	%r78, %rd78;
	div.s32 	%r79, %r78, %r4;
	mul.lo.s32 	%r80, %r79, %r4;
	sub.s32 	%r81, %r78, %r80;
	selp.b32 	%r82, 0, %r79, %p4;
	selp.b32 	%r83, 0, %r81, %p3;
	mul.lo.s32 	%r84, %r6, %r82;
	mad.lo.s32 	%r85, %r7, %r83, %r84;
	shl.b64 	%rd79, %rd78, 32;
	shr.s64 	%rd80, %rd79, 30;
	add.s64 	%rd81, %rd5, %rd80;
	ld.global.f32 	%f37, [%rd81];
	cvt.s64.s32 	%rd82, %r85;
	add.s64 	%rd83, %rd6, %rd82;
	ld.global.u8 	%rs9, [%rd83];
	setp.eq.s16 	%p13, %rs9, 0;
	mul.f32 	%f38, %f37, %f4;
	selp.f32 	%f39, %f3, %f38, %p13;
	max.f32 	%f40, %f36, %f39;
	add.s64 	%rd84, %rd30, 288;
	cvt.u32.u64 	%r86, %rd84;
	div.s32 	%r87, %r86, %r4;
	mul.lo.s32 	%r88, %r87, %r4;
	sub.s32 	%r89, %r86, %r88;
	selp.b32 	%r90, 0, %r87, %p4;
	selp.b32 	%r91, 0, %r89, %p3;
	mul.lo.s32 	%r92, %r6, %r90;
	mad.lo.s32 	%r93, %r7, %r91, %r92;
	shl.b64 	%rd85, %rd84, 32;
	shr.s64 	%rd86, %rd85, 30;
	add.s64 	%rd87, %rd5, %rd86;
	ld.global.f32 	%f41, [%rd87];
	cvt.s64.s32 	%rd88, %r93;
	add.s64 	%rd89, %rd6, %rd88;
	ld.global.u8 	%rs10, [%rd89];
	setp.eq.s16 	%p14, %rs10, 0;
	mul.f32 	%f42, %f41, %f4;
	selp.f32 	%f43, %f3, %f42, %p14;
	max.f32 	%f44, %f40, %f43;
	add.s64 	%rd90, %rd30, 320;
	cvt.u32.u64 	%r94, %rd90;
	div.s32 	%r95, %r94, %r4;
	mul.lo.s32 	%r96, %r95, %r4;
	sub.s32 	%r97, %r94, %r96;
	selp.b32 	%r98, 0, %r95, %p4;
	selp.b32 	%r99, 0, %r97, %p3;
	mul.lo.s32 	%r100, %r6, %r98;
	mad.lo.s32 	%r101, %r7, %r99, %r100;
	shl.b64 	%rd91, %rd90, 32;
	shr.s64 	%rd92, %rd91, 30;
	add.s64 	%rd93, %rd5, %rd92;
	ld.global.f32 	%f45, [%rd93];
	cvt.s64.s32 	%rd94, %r101;
	add.s64 	%rd95, %rd6, %rd94;
	ld.global.u8 	%rs11, [%rd95];
	setp.eq.s16 	%p15, %rs11, 0;
	mul.f32 	%f46, %f45, %f4;
	selp.f32 	%f47, %f3, %f46, %p15;
	max.f32 	%f48, %f44, %f47;
	add.s64 	%rd96, %rd30, 352;
	cvt.u32.u64 	%r102, %rd96;
	div.s32 	%r103, %r102, %r4;
	mul.lo.s32 	%r104, %r103, %r4;
	sub.s32 	%r105, %r102, %r104;
	selp.b32 	%r106, 0, %r103, %p4;
	selp.b32 	%r107, 0, %r105, %p3;
	mul.lo.s32 	%r108, %r6, %r106;
	mad.lo.s32 	%r109, %r7, %r107, %r108;
	shl.b64 	%rd97, %rd96, 32;
	shr.s64 	%rd98, %rd97, 30;
	add.s64 	%rd99, %rd5, %rd98;
	ld.global.f32 	%f49, [%rd99];
	cvt.s64.s32 	%rd100, %r109;
	add.s64 	%rd101, %rd6, %rd100;
	ld.global.u8 	%rs12, [%rd101];
	setp.eq.s16 	%p16, %rs12, 0;
	mul.f32 	%f50, %f49, %f4;
	selp.f32 	%f51, %f3, %f50, %p16;
	max.f32 	%f52, %f48, %f51;
	add.s64 	%rd102, %rd30, 384;
	cvt.u32.u64 	%r110, %rd102;
	div.s32 	%r111, %r110, %r4;
	mul.lo.s32 	%r112, %r111, %r4;
	sub.s32 	%r113, %r110, %r112;
	selp.b32 	%r114, 0, %r111, %p4;
	selp.b32 	%r115, 0, %r113, %p3;
	mul.lo.s32 	%r116, %r6, %r114;
	mad.lo.s32 	%r117, %r7, %r115, %r116;
	shl.b64 	%rd103, %rd102, 32;
	shr.s64 	%rd104, %rd103, 30;
	add.s64 	%rd105, %rd5, %rd104;
	ld.global.f32 	%f53, [%rd105];
	cvt.s64.s32 	%rd106, %r117;
	add.s64 	%rd107, %rd6, %rd106;
	ld.global.u8 	%rs13, [%rd107];
	setp.eq.s16 	%p17, %rs13, 0;
	mul.f32 	%f54, %f53, %f4;
	selp.f32 	%f55, %f3, %f54, %p17;
	max.f32 	%f56, %f52, %f55;
	add.s64 	%rd108, %rd30, 416;
	cvt.u32.u64 	%r118, %rd108;
	div.s32 	%r119, %r118, %r4;
	mul.lo.s32 	%r120, %r119, %r4;
	sub.s32 	%r121, %r118, %r120;
	selp.b32 	%r122, 0, %r119, %p4;
	selp.b32 	%r123, 0, %r121, %p3;
	mul.lo.s32 	%r124, %r6, %r122;
	mad.lo.s32 	%r125, %r7, %r123, %r124;
	shl.b64 	%rd109, %rd108, 32;
	shr.s64 	%rd110, %rd109, 30;
	add.s64 	%rd111, %rd5, %rd110;
	ld.global.f32 	%f57, [%rd111];
	cvt.s64.s32 	%rd112, %r125;
	add.s64 	%rd113, %rd6, %rd112;
	ld.global.u8 	%rs14, [%rd113];
	setp.eq.s16 	%p18, %rs14, 0;
	mul.f32 	%f58, %f57, %f4;
	selp.f32 	%f59, %f3, %f58, %p18;
	max.f32 	%f60, %f56, %f59;
	add.s64 	%rd114, %rd30, 448;
	cvt.u32.u64 	%r126, %rd114;
	div.s32 	%r127, %r126, %r4;
	mul.lo.s32 	%r128, %r127, %r4;
	sub.s32 	%r129, %r126, %r128;
	selp.b32 	%r130, 0, %r127, %p4;
	selp.b32 	%r131, 0, %r129, %p3;
	mul.lo.s32 	%r132, %r6, %r130;
	mad.lo.s32 	%r133, %r7, %r131, %r132;
	shl.b64 	%rd115, %rd114, 32;
	shr.s64 	%rd116, %rd115, 30;
	add.s64 	%rd117, %rd5, %rd116;
	ld.global.f32 	%f61, [%rd117];
	cvt.s64.s32 	%rd118, %r133;
	add.s64 	%rd119, %rd6, %rd118;
	ld.global.u8 	%rs15, [%rd119];
	setp.eq.s16 	%p19, %rs15, 0;
	mul.f32 	%f62, %f61, %f4;
	selp.f32 	%f63, %f3, %f62, %p19;
	max.f32 	%f64, %f60, %f63;
	add.s64 	%rd120, %rd30, 480;
	cvt.u32.u64 	%r134, %rd120;
	div.s32 	%r135, %r134, %r4;
	mul.lo.s32 	%r136, %r135, %r4;
	sub.s32 	%r137, %r134, %r136;
	selp.b32 	%r138, 0, %r135, %p4;
	selp.b32 	%r139, 0, %r137, %p3;
	mul.lo.s32 	%r140, %r6, %r138;
	mad.lo.s32 	%r141, %r7, %r139, %r140;
	shl.b64 	%rd121, %rd120, 32;
	shr.s64 	%rd122, %rd121, 30;
	add.s64 	%rd123, %rd5, %rd122;
	ld.global.f32 	%f65, [%rd123];
	cvt.s64.s32 	%rd124, %r141;
	add.s64 	%rd125, %rd6, %rd124;
	ld.global.u8 	%rs16, [%rd125];
	setp.eq.s16 	%p20, %rs16, 0;
	mul.f32 	%f66, %f65, %f4;
	selp.f32 	%f67, %f3, %f66, %p20;
	max.f32 	%f68, %f64, %f67;
	add.s64 	%rd126, %rd30, 512;
	cvt.u32.u64 	%r142, %rd126;
	div.s32 	%r143, %r142, %r4;
	mul.lo.s32 	%r144, %r143, %r4;
	sub.s32 	%r145, %r142, %r144;
	selp.b32 	%r146, 0, %r143, %p4;
	selp.b32 	%r147, 0, %r145, %p3;
	mul.lo.s32 	%r148, %r6, %r146;
	mad.lo.s32 	%r149, %r7, %r147, %r148;
	shl.b64 	%rd127, %rd126, 32;
	shr.s64 	%rd128, %rd127, 30;
	add.s64 	%rd129, %rd5, %rd128;
	ld.global.f32 	%f69, [%rd129];
	cvt.s64.s32 	%rd130, %r149;
	add.s64 	%rd131, %rd6, %rd130;
	ld.global.u8 	%rs17, [%rd131];
	setp.eq.s16 	%p21, %rs17, 0;
	mul.f32 	%f70, %f69, %f4;
	selp.f32 	%f71, %f3, %f70, %p21;
	max.f32 	%f72, %f68, %f71;
	add.s64 	%rd132, %rd30, 544;
	cvt.u32.u64 	%r150, %rd132;
	div.s32 	%r151, %r150, %r4;
	mul.lo.s32 	%r152, %r151, %r4;
	sub.s32 	%r153, %r150, %r152;
	selp.b32 	%r154, 0, %r151, %p4;
	selp.b32 	%r155, 0, %r153, %p3;
	mul.lo.s32 	%r156, %r6, %r154;
	mad.lo.s32 	%r157, %r7, %r155, %r156;
	shl.b64 	%rd133, %rd132, 32;
	shr.s64 	%rd134, %rd133, 30;
	add.s64 	%rd135, %rd5, %rd134;
	ld.global.f32 	%f73, [%rd135];
	cvt.s64.s32 	%rd136, %r157;
	add.s64 	%rd137, %rd6, %rd136;
	ld.global.u8 	%rs18, [%rd137];
	setp.eq.s16 	%p22, %rs18, 0;
	mul.f32 	%f74, %f73, %f4;
	selp.f32 	%f75, %f3, %f74, %p22;
	max.f32 	%f76, %f72, %f75;
	add.s64 	%rd138, %rd30, 576;
	cvt.u32.u64 	%r158, %rd138;
	div.s32 	%r159, %r158, %r4;
	mul.lo.s32 	%r160, %r159, %r4;
	sub.s32 	%r161, %r158, %r160;
	selp.b32 	%r162, 0, %r159, %p4;
	selp.b32 	%r163, 0, %r161, %p3;
	mul.lo.s32 	%r164, %r6, %r162;
	mad.lo.s32 	%r165, %r7, %r163, %r164;
	shl.b64 	%rd139, %rd138, 32;
	shr.s64 	%rd140, %rd139, 30;
	add.s64 	%rd141, %rd5, %rd140;
	ld.global.f32 	%f77, [%rd141];
	cvt.s64.s32 	%rd142, %r165;
	add.s64 	%rd143, %rd6, %rd142;
	ld.global.u8 	%rs19, [%rd143];
	setp.eq.s16 	%p23, %rs19, 0;
	mul.f32 	%f78, %f77, %f4;
	selp.f32 	%f79, %f3, %f78, %p23;
	max.f32 	%f80, %f76, %f79;
	add.s64 	%rd144, %rd30, 608;
	cvt.u32.u64 	%r166, %rd144;
	div.s32 	%r167, %r166, %r4;
	mul.lo.s32 	%r168, %r167, %r4;
	sub.s32 	%r169, %r166, %r168;
	selp.b32 	%r170, 0, %r167, %p4;
	selp.b32 	%r171, 0, %r169, %p3;
	mul.lo.s32 	%r172, %r6, %r170;
	mad.lo.s32 	%r173, %r7, %r171, %r172;
	shl.b64 	%rd145, %rd144, 32;
	shr.s64 	%rd146, %rd145, 30;
	add.s64 	%rd147, %rd5, %rd146;
	ld.global.f32 	%f81, [%rd147];
	cvt.s64.s32 	%rd148, %r173;
	add.s64 	%rd149, %rd6, %rd148;
	ld.global.u8 	%rs20, [%rd149];
	setp.eq.s16 	%p24, %rs20, 0;
	mul.f32 	%f82, %f81, %f4;
	selp.f32 	%f83, %f3, %f82, %p24;
	max.f32 	%f84, %f80, %f83;
	add.s64 	%rd150, %rd30, 640;
	cvt.u32.u64 	%r174, %rd150;
	div.s32 	%r175, %r174, %r4;
	mul.lo.s32 	%r176, %r175, %r4;
	sub.s32 	%r177, %r174, %r176;
	selp.b32 	%r178, 0, %r175, %p4;
	selp.b32 	%r179, 0, %r177, %p3;
	mul.lo.s32 	%r180, %r6, %r178;
	mad.lo.s32 	%r181, %r7, %r179, %r180;
	shl.b64 	%rd151, %rd150, 32;
	shr.s64 	%rd152, %rd151, 30;
	add.s64 	%rd153, %rd5, %rd152;
	ld.global.f32 	%f85, [%rd153];
	cvt.s64.s32 	%rd154, %r181;
	add.s64 	%rd155, %rd6, %rd154;
	ld.global.u8 	%rs21, [%rd155];
	setp.eq.s16 	%p25, %rs21, 0;
	mul.f32 	%f86, %f85, %f4;
	selp.f32 	%f87, %f3, %f86, %p25;
	max.f32 	%f88, %f84, %f87;
	add.s64 	%rd156, %rd30, 672;
	cvt.u32.u64 	%r182, %rd156;
	div.s32 	%r183, %r182, %r4;
	mul.lo.s32 	%r184, %r183, %r4;
	sub.s32 	%r185, %r182, %r184;
	selp.b32 	%r186, 0, %r183, %p4;
	selp.b32 	%r187, 0, %r185, %p3;
	mul.lo.s32 	%r188, %r6, %r186;
	mad.lo.s32 	%r189, %r7, %r187, %r188;
	shl.b64 	%rd157, %rd156, 32;
	shr.s64 	%rd158, %rd157, 30;
	add.s64 	%rd159, %rd5, %rd158;
	ld.global.f32 	%f89, [%rd159];
	cvt.s64.s32 	%rd160, %r189;
	add.s64 	%rd161, %rd6, %rd160;
	ld.global.u8 	%rs22, [%rd161];
	setp.eq.s16 	%p26, %rs22, 0;
	mul.f32 	%f90, %f89, %f4;
	selp.f32 	%f91, %f3, %f90, %p26;
	max.f32 	%f92, %f88, %f91;
	add.s64 	%rd162, %rd30, 704;
	cvt.u32.u64 	%r190, %rd162;
	div.s32 	%r191, %r190, %r4;
	mul.lo.s32 	%r192, %r191, %r4;
	sub.s32 	%r193, %r190, %r192;
	selp.b32 	%r194, 0, %r191, %p4;
	selp.b32 	%r195, 0, %r193, %p3;
	mul.lo.s32 	%r196, %r6, %r194;
	mad.lo.s32 	%r197, %r7, %r195, %r196;
	shl.b64 	%rd163, %rd162, 32;
	shr.s64 	%rd164, %rd163, 30;
	add.s64 	%rd165, %rd5, %rd164;
	ld.global.f32 	%f93, [%rd165];
	cvt.s64.s32 	%rd166, %r197;
	add.s64 	%rd167, %rd6, %rd166;
	ld.global.u8 	%rs23, [%rd167];
	setp.eq.s16 	%p27, %rs23, 0;
	mul.f32 	%f94, %f93, %f4;
	selp.f32 	%f95, %f3, %f94, %p27;
	max.f32 	%f96, %f92, %f95;
	mov.b32 	%r198, %f96;
	shfl.sync.bfly.b32	%r199|%p28, %r198, 16, 31, -1;
	mov.b32 	%f97, %r199;
	max.f32 	%f98, %f96, %f97;
	mov.b32 	%r200, %f98;
	shfl.sync.bfly.b32	%r201|%p29, %r200, 8, 31, -1;
	mov.b32 	%f99, %r201;
	max.f32 	%f100, %f98, %f99;
	mov.b32 	%r202, %f100;
	shfl.sync.bfly.b32	%r203|%p30, %r202, 4, 31, -1;
	mov.b32 	%f101, %r203;
	max.f32 	%f102, %f100, %f101;
	mov.b32 	%r204, %f102;
	shfl.sync.bfly.b32	%r205|%p31, %r204, 2, 31, -1;
	mov.b32 	%f103, %r205;
	max.f32 	%f104, %f102, %f103;
	mov.b32 	%r206, %f104;
	shfl.sync.bfly.b32	%r207|%p32, %r206, 1, 31, -1;
	mov.b32 	%f105, %r207;
	max.f32 	%f106, %f104, %f105;
	sub.f32 	%f107, %f7, %f106;
	fma.rn.f32 	%f108, %f107, 0f3BBB989D, 0f3F000000;
	cvt.sat.f32.f32 	%f109, %f108;
	mov.f32 	%f110, 0f4B400001;
	mov.f32 	%f111, 0f437C0000;
	fma.rm.f32 	%f112, %f109, %f111, %f110;
	add.f32 	%f113, %f112, 0fCB40007F;
	neg.f32 	%f114, %f113;
	fma.rn.f32 	%f115, %f107, 0f3FB8AA3B, %f114;
	fma.rn.f32 	%f116, %f107, 0f32A57060, %f115;
	mov.b32 	%r208, %f112;
	shl.b32 	%r209, %r208, 23;
	mov.b32 	%f117, %r209;
	ex2.approx.ftz.f32 	%f118, %f116;
	mul.f32 	%f119, %f118, %f117;
	add.f32 	%f120, %f119, 0f00000000;
	sub.f32 	%f121, %f11, %f106;
	fma.rn.f32 	%f122, %f121, 0f3BBB989D, 0f3F000000;
	cvt.sat.f32.f32 	%f123, %f122;
	fma.rm.f32 	%f124, %f123, %f111, %f110;
	add.f32 	%f125, %f124, 0fCB40007F;
	neg.f32 	%f126, %f125;
	fma.rn.f32 	%f127, %f121, 0f3FB8AA3B, %f126;
	fma.rn.f32 	%f128, %f121, 0f32A57060, %f127;
	mov.b32 	%r210, %f124;
	shl.b32 	%r211, %r210, 23;
	mov.b32 	%f129, %r211;
	ex2.approx.ftz.f32 	%f130, %f128;
	mul.f32 	%f131, %f130, %f129;
	add.f32 	%f132, %f120, %f131;
	sub.f32 	%f133, %f15, %f106;
	fma.rn.f32 	%f134, %f133, 0f3BBB989D, 0f3F000000;
	cvt.sat.f32.f32 	%f135, %f134;
	fma.rm.f32 	%f136, %f135, %f111, %f110;
	add.f32 	%f137, %f136, 0fCB40007F;
	neg.f32 	%f138, %f137;
	fma.rn.f32 	%f139, %f133, 0f3FB8AA3B, %f138;
	fma.rn.f32 	%f140, %f133, 0f32A57060, %f139;
	mov.b32 	%r212, %f136;
	shl.b32 	%r213, %r212, 23;
	mov.b32 	%f141, %r213;
	ex2.approx.ftz.f32 	%f142, %f140;
	mul.f32 	%f143, %f142, %f141;
	add.f32 	%f144, %f132, %f143;
	sub.f32 	%f145, %f19, %f106;
	fma.rn.f32 	%f146, %f145, 0f3BBB989D, 0f3F000000;
	cvt.sat.f32.f32 	%f147, %f146;
	fma.rm.f32 	%f148, %f147, %f111, %f110;
	add.f32 	%f149, %f148, 0fCB40007F;
	neg.f32 	%f150, %f149;
	fma.rn.f32 	%f151, %f145, 0f3FB8AA3B, %f150;
	fma.rn.f32 	%f152, %f145, 0f32A57060, %f151;
	mov.b32 	%r214, %f148;
	shl.b32 	%r215, %r214, 23;
	mov.b32 	%f153, %r215;
	ex2.approx.ftz.f32 	%f154, %f152;
	mul.f32 	%f155, %f154, %f153;
	add.f32 	%f156, %f144, %f155;
	sub.f32 	%f157, %f23, %f106;
	fma.rn.f32 	%f158, %f157, 0f3BBB989D, 0f3F000000;
	cvt.sat.f32.f32 	%f159, %f158;
	fma.rm.f32 	%f160, %f159, %f111, %f110;
	add.f32 	%f161, %f160, 0fCB40007F;
	neg.f32 	%f162, %f161;
	fma.rn.f32 	%f163, %f157, 0f3FB8AA3B, %f162;
	fma.rn.f32 	%f164, %f157, 0f32A57060, %f163;
	mov.b32 	%r216, %f160;
	shl.b32 	%r217, %r216, 23;
	mov.b32 	%f165, %r217;
	ex2.approx.ftz.f32 	%f166, %f164;
	mul.f32 	%f167, %f166, %f165;
	add.f32 	%f168, %f156, %f167;
	sub.f32 	%f169, %f27, %f106;
	fma.rn.f32 	%f170, %f169, 0f3BBB989D, 0f3F000000;
	cvt.sat.f32.f32 	%f171, %f170;
	fma.rm.f32 	%f172, %f171, %f111, %f110;
	add.f32 	%f173, %f172, 0fCB40007F;
	neg.f32 	%f174, %f173;
	fma.rn.f32 	%f175, %f169, 0f3FB8AA3B, %f174;
	fma.rn.f32 	%f176, %f169, 0f32A57060, %f175;
	mov.b32 	%r218, %f172;
	shl.b32 	%r219, %r218, 23;
	mov.b32 	%f177, %r219;
	ex2.approx.ftz.f32 	%f178, %f176;
	mul.f32 	%f179, %f178, %f177;
	add.f32 	%f180, %f168, %f179;
	sub.f32 	%f181, %f31, %f106;
	fma.rn.f32 	%f182, %f181, 0f3BBB989D, 0f3F000000;
	cvt.sat.f32.f32 	%f183, %f182;
	fma.rm.f32 	%f184, %f183, %f111, %f110;
	add.f32 	%f185, %f184, 0fCB40007F;
	neg.f32 	%f186, %f185;
	fma.rn.f32 	%f187, %f181, 0f3FB8AA3B, %f186;
	fma.rn.f32 	%f188, %f181, 0f32A57060, %f187;
	mov.b32 	%r220, %f184;
	shl.b32 	%r221, %r220, 23;
	mov.b32 	%f189, %r221;
	ex2.approx.ftz.f32 	%f190, %f188;
	mul.f32 	%f191, %f190, %f189;
	add.f32 	%f192, %f180, %f191;
	sub.f32 	%f193, %f35, %f106;
	fma.rn.f32 	%f194, %f193, 0f3BBB989D, 0f3F000000;
	cvt.sat.f32.f32 	%f195, %f194;
	fma.rm.f32 	%f196, %f195, %f111, %f110;
	add.f32 	%f197, %f196, 0fCB40007F;
	neg.f32 	%f198, %f197;
	fma.rn.f32 	%f199, %f193, 0f3FB8AA3B, %f198;
	fma.rn.f32 	%f200, %f193, 0f32A57060, %f199;
	mov.b32 	%r222, %f196;
	shl.b32 	%r223, %r222, 23;
	mov.b32 	%f201, %r223;
	ex2.approx.ftz.f32 	%f202, %f200;
	mul.f32 	%f203, %f202, %f201;
	add.f32 	%f204, %f192, %f203;
	sub.f32 	%f205, %f39, %f106;
	fma.rn.f32 	%f206, %f205, 0f3BBB989D, 0f3F000000;
	cvt.sat.f32.f32 	%f207, %f206;
	fma.rm.f32 	%f208, %f207, %f111, %f110;
	add.f32 	%f209, %f208, 0fCB40007F;
	neg.f32 	%f210, %f209;
	fma.rn.f32 	%f211, %f205, 0f3FB8AA3B, %f210;
	fma.rn.f32 	%f212, %f205, 0f32A57060, %f211;
	mov.b32 	%r224, %f208;
	shl.b32 	%r225, %r224, 23;
	mov.b32 	%f213, %r225;
	ex2.approx.ftz.f32 	%f214, %f212;
	mul.f32 	%f215, %f214, %f213;
	add.f32 	%f216, %f204, %f215;
	sub.f32 	%f217, %f43, %f106;
	fma.rn.f32 	%f218, %f217, 0f3BBB989D, 0f3F000000;
	cvt.sat.f32.f32 	%f219, %f218;
	fma.rm.f32 	%f220, %f219, %f111, %f110;
	add.f32 	%f221, %f220, 0fCB40007F;
	neg.f32 	%f222, %f221;
	fma.rn.f32 	%f223, %f217, 0f3FB8AA3B, %f222;
	fma.rn.f32 	%f224, %f217, 0f32A57060, %f223;
	mov.b32 	%r226, %f220;
	shl.b32 	%r227, %r226, 23;
	mov.b32 	%f225, %r227;
	ex2.approx.ftz.f32 	%f226, %f224;
	mul.f32 	%f227, %f226, %f225;
	add.f32 	%f228, %f216, %f227;
	sub.f32 	%f229, %f47, %f106;
	fma.rn.f32 	%f230, %f229, 0f3BBB989D, 0f3F000000;
	cvt.sat.f32.f32 	%f231, %f230;
	fma.rm.f32 	%f232, %f231, %f111, %f110;
	add.f32 	%f233, %f232, 0fCB40007F;
	neg.f32 	%f234, %f233;
	fma.rn.f32 	%f235, %f229, 0f3FB8AA3B, %f234;
	fma.rn.f32 	%f236, %f229, 0f32A57060, %f235;
	mov.b32 	%r228, %f232;
	shl.b32 	%r229, %r228, 23;
	mov.b32 	%f237, %r229;
	ex2.approx.ftz.f32 	%f238, %f236;
	mul.f32 	%f239, %f238, %f237;
	add.f32 	%f240, %f228, %f239;
	sub.f32 	%f241, %f51, %f106;
	fma.rn.f32 	%f242, %f241, 0f3BBB989D, 0f3F000000;
	cvt.sat.f32.f32 	%f243, %f242;
	fma.rm.f32 	%f244, %f243, %f111, %f110;
	add.f32 	%f245, %f244, 0fCB40007F;
	neg.f32 	%f246, %f245;
	fma.rn.f32 	%f247, %f241, 0f3FB8AA3B, %f246;
	fma.rn.f32 	%f248, %f241, 0f32A57060, %f247;
	mov.b32 	%r230, %f244;
	shl.b32 	%r231, %r230, 23;
	mov.b32 	%f249, %r231;
	ex2.approx.ftz.f32 	%f250, %f248;
	mul.f32 	%f251, %f250, %f249;
	add.f32 	%f252, %f240, %f251;
	sub.f32 	%f253, %f55, %f106;
	fma.rn.f32 	%f254, %f253, 0f3BBB989D, 0f3F000000;
	cvt.sat.f32.f32 	%f255, %f254;
	fma.rm.f32 	%f256, %f255, %f111, %f110;
	add.f32 	%f257, %f256, 0fCB40007F;
	neg.f32 	%f258, %f257;
	fma.rn.f32 	%f259, %f253, 0f3FB8AA3B, %f258;
	fma.rn.f32 	%f260, %f253, 0f32A57060, %f259;
	mov.b32 	%r232, %f256;
	shl.b32 	%r233, %r232, 23;
	mov.b32 	%f261, %r233;
	ex2.approx.ftz.f32 	%f262, %f260;
	mul.f32 	%f263, %f262, %f261;
	add.f32 	%f264, %f252, %f263;
	sub.f32 	%f265, %f59, %f106;
	fma.rn.f32 	%f266, %f265, 0f3BBB989D, 0f3F000000;
	cvt.sat.f32.f32 	%f267, %f266;
	fma.rm.f32 	%f268, %f267, %f111, %f110;
	add.f32 	%f269, %f268, 0fCB40007F;
	neg.f32 	%f270, %f269;
	fma.rn.f32 	%f271, %f265, 0f3FB8AA3B, %f270;
	fma.rn.f32 	%f272, %f265, 0f32A57060, %f271;
	mov.b32 	%r234, %f268;
	shl.b32 	%r235, %r234, 23;
	mov.b32 	%f273, %r235;
	ex2.approx.ftz.f32 	%f274, %f272;
	mul.f32 	%f275, %f274, %f273;
	add.f32 	%f276, %f264, %f275;
	sub.f32 	%f277, %f63, %f106;
	fma.rn.f32 	%f278, %f277, 0f3BBB989D, 0f3F000000;
	cvt.sat.f32.f32 	%f279, %f278;
	fma.rm.f32 	%f280, %f279, %f111, %f110;
	add.f32 	%f281, %f280, 0fCB40007F;
	neg.f32 	%f282, %f281;
	fma.rn.f32 	%f283, %f277, 0f3FB8AA3B, %f282;
	fma.rn.f32 	%f284, %f277, 0f32A57060, %f283;
	mov.b32 	%r236, %f280;
	shl.b32 	%r237, %r236, 23;
	mov.b32 	%f285, %r237;
	ex2.approx.ftz.f32 	%f286, %f284;
	mul.f32 	%f287, %f286, %f285;
	add.f32 	%f288, %f276, %f287;
	sub.f32 	%f289, %f67, %f106;
	fma.rn.f32 	%f290, %f289, 0f3BBB989D, 0f3F000000;
	cvt.sat.f32.f32 	%f291, %f290;
	fma.rm.f32 	%f292, %f291, %f111, %f110;
	add.f32 	%f293, %f292, 0fCB40007F;
	neg.f32 	%f294, %f293;
	fma.rn.f32 	%f295, %f289, 0f3FB8AA3B, %f294;
	fma.rn.f32 	%f296, %f289, 0f32A57060, %f295;
	mov.b32 	%r238, %f292;
	shl.b32 	%r239, %r238, 23;
	mov.b32 	%f297, %r239;
	ex2.approx.ftz.f32 	%f298, %f296;
	mul.f32 	%f299, %f298, %f297;
	add.f32 	%f300, %f288, %f299;
	sub.f32 	%f301, %f71, %f106;
	fma.rn.f32 	%f302, %f301, 0f3BBB989D, 0f3F000000;
	cvt.sat.f32.f32 	%f303, %f302;
	fma.rm.f32 	%f304, %f303, %f111, %f110;
	add.f32 	%f305, %f304, 0fCB40007F;
	neg.f32 	%f306, %f305;
	fma.rn.f32 	%f307, %f301, 0f3FB8AA3B, %f306;
	fma.rn.f32 	%f308, %f301, 0f32A57060, %f307;
	mov.b32 	%r240, %f304;
	shl.b32 	%r241, %r240, 23;
	mov.b32 	%f309, %r241;
	ex2.approx.ftz.f32 	%f310, %f308;
	mul.f32 	%f311, %f310, %f309;
	add.f32 	%f312, %f300, %f311;
	sub.f32 	%f313, %f75, %f106;
	fma.rn.f32 	%f314, %f313, 0f3BBB989D, 0f3F000000;
	cvt.sat.f32.f32 	%f315, %f314;
	fma.rm.f32 	%f316, %f315, %f111, %f110;
	add.f32 	%f317, %f316, 0fCB40007F;
	neg.f32 	%f318, %f317;
	fma.rn.f32 	%f319, %f313, 0f3FB8AA3B, %f318;
	fma.rn.f32 	%f320, %f313, 0f32A57060, %f319;
	mov.b32 	%r242, %f316;
	shl.b32 	%r243, %r242, 23;
	mov.b32 	%f321, %r243;
	ex2.approx.ftz.f32 	%f322, %f320;
	mul.f32 	%f323, %f322, %f321;
	add.f32 	%f324, %f312, %f323;
	sub.f32 	%f325, %f79, %f106;
	fma.rn.f32 	%f326, %f325, 0f3BBB989D, 0f3F000000;
	cvt.sat.f32.f32 	%f327, %f326;
	fma.rm.f32 	%f328, %f327, %f111, %f110;
	add.f32 	%f329, %f328, 0fCB40007F;
	neg.f32 	%f330, %f329;
	fma.rn.f32 	%f331, %f325, 0f3FB8AA3B, %f330;
	fma.rn.f32 	%f332, %f325, 0f32A57060, %f331;
	mov.b32 	%r244, %f328;
	shl.b32 	%r245, %r244, 23;
	mov.b32 	%f333, %r245;
	ex2.approx.ftz.f32 	%f334, %f332;
	mul.f32 	%f335, %f334, %f333;
	add.f32 	%f336, %f324, %f335;
	sub.f32 	%f337, %f83, %f106;
	fma.rn.f32 	%f338, %f337, 0f3BBB989D, 0f3F000000;
	cvt.sat.f32.f32 	%f339, %f338;
	fma.rm.f32 	%f340, %f339, %f111, %f110;
	add.f32 	%f341, %f340, 0fCB40007F;
	neg.f32 	%f342, %f341;
	fma.rn.f32 	%f343, %f337, 0f3FB8AA3B, %f342;
	fma.rn.f32 	%f344, %f337, 0f32A57060, %f343;
	mov.b32 	%r246, %f340;
	shl.b32 	%r247, %r246, 23;
	mov.b32 	%f345, %r247;
	ex2.approx.ftz.f32 	%f346, %f344;
	mul.f32 	%f347, %f346, %f345;
	add.f32 	%f348, %f336, %f347;
	sub.f32 	%f349, %f87, %f106;
	fma.rn.f32 	%f350, %f349, 0f3BBB989D, 0f3F000000;
	cvt.sat.f32.f32 	%f351, %f350;
	fma.rm.f32 	%f352, %f351, %f111, %f110;
	add.f32 	%f353, %f352, 0fCB40007F;
	neg.f32 	%f354, %f353;
	fma.rn.f32 	%f355, %f349, 0f3FB8AA3B, %f354;
	fma.rn.f32 	%f356, %f349, 0f32A57060, %f355;
	mov.b32 	%r248, %f352;
	shl.b32 	%r249, %r248, 23;
	mov.b32 	%f357, %r249;
	ex2.approx.ftz.f32 	%f358, %f356;
	mul.f32 	%f359, %f358, %f357;
	add.f32 	%f360, %f348, %f359;
	sub.f32 	%f361, %f91, %f106;
	fma.rn.f32 	%f362, %f361, 0f3BBB989D, 0f3F000000;
	cvt.sat.f32.f32 	%f363, %f362;
	fma.rm.f32 	%f364, %f363, %f111, %f110;
	add.f32 	%f365, %f364, 0fCB40007F;
	neg.f32 	%f366, %f365;
	fma.rn.f32 	%f367, %f361, 0f3FB8AA3B, %f366;
	fma.rn.f32 	%f368, %f361, 0f32A57060, %f367;
	mov.b32 	%r250, %f364;
	shl.b32 	%r251, %r250, 23;
	mov.b32 	%f369, %r251;
	ex2.approx.ftz.f32 	%f370, %f368;
	mul.f32 	%f371, %f370, %f369;
	add.f32 	%f372, %f360, %f371;
	sub.f32 	%f373, %f95, %f106;
	fma.rn.f32 	%f374, %f373, 0f3BBB989D, 0f3F000000;
	cvt.sat.f32.f32 	%f375, %f374;
	fma.rm.f32 	%f376, %f375, %f111, %f110;
	add.f32 	%f377, %f376, 0fCB40007F;
	neg.f32 	%f378, %f377;
	fma.rn.f32 	%f379, %f373, 0f3FB8AA3B, %f378;
	fma.rn.f32 	%f380, %f373, 0f32A57060, %f379;
	mov.b32 	%r252, %f376;
	shl.b32 	%r253, %r252, 23;
	mov.b32 	%f381, %r253;
	ex2.approx.ftz.f32 	%f382, %f380;
	mul.f32 	%f383, %f382, %f381;
	add.f32 	%f384, %f372, %f383;
	mov.b32 	%r254, %f384;
	shfl.sync.bfly.b32	%r255|%p33, %r254, 16, 31, -1;
	mov.b32 	%f385, %r255;
	add.f32 	%f386, %f384, %f385;
	mov.b32 	%r256, %f386;
	shfl.sync.bfly.b32	%r257|%p34, %r256, 8, 31, -1;
	mov.b32 	%f387, %r257;
	add.f32 	%f388, %f386, %f387;
	mov.b32 	%r258, %f388;
	shfl.sync.bfly.b32	%r259|%p35, %r258, 4, 31, -1;
	mov.b32 	%f389, %r259;
	add.f32 	%f390, %f388, %f389;
	mov.b32 	%r260, %f390;
	shfl.sync.bfly.b32	%r261|%p36, %r260, 2, 31, -1;
	mov.b32 	%f391, %r261;
	add.f32 	%f392, %f390, %f391;
	mov.b32 	%r262, %f392;
	shfl.sync.bfly.b32	%r263|%p37, %r262, 1, 31, -1;
	mov.b32 	%f393, %r263;
	add.f32 	%f394, %f392, %f393;
	div.rn.f32 	%f395, %f119, %f394;
	div.rn.f32 	%f396, %f131, %f394;
	div.rn.f32 	%f397, %f143, %f394;
	div.rn.f32 	%f398, %f155, %f394;
	div.rn.f32 	%f399, %f167, %f394;
	div.rn.f32 	%f400, %f179, %f394;
	div.rn.f32 	%f401, %f191, %f394;
	div.rn.f32 	%f402, %f203, %f394;
	div.rn.f32 	%f403, %f215, %f394;
	div.rn.f32 	%f404, %f227, %f394;
	div.rn.f32 	%f405, %f239, %f394;
	div.rn.f32 	%f406, %f251, %f394;
	div.rn.f32 	%f407, %f263, %f394;
	div.rn.f32 	%f408, %f275, %f394;
	div.rn.f32 	%f409, %f287, %f394;
	div.rn.f32 	%f410, %f299, %f394;
	div.rn.f32 	%f411, %f311, %f394;
	div.rn.f32 	%f412, %f323, %f394;
	div.rn.f32 	%f413, %f335, %f394;
	div.rn.f32 	%f414, %f347, %f394;
	div.rn.f32 	%f415, %f359, %f394;
	div.rn.f32 	%f416, %f371, %f394;
	div.rn.f32 	%f417, %f383, %f394;
	mad.lo.s64 	%rd168, %rd171, %rd21, %rd7;
	shl.b64 	%rd169, %rd168, 2;
	add.s64 	%rd170, %rd8, %rd169;
	st.global.f32 	[%rd170], %f395;
	st.global.f32 	[%rd170+128], %f396;
	st.global.f32 	[%rd170+256], %f397;
	st.global.f32 	[%rd170+384], %f398;
	st.global.f32 	[%rd170+512], %f399;
	st.global.f32 	[%rd170+640], %f400;
	st.global.f32 	[%rd170+768], %f401;
	st.global.f32 	[%rd170+896], %f402;
	st.global.f32 	[%rd170+1024], %f403;
	st.global.f32 	[%rd170+1152], %f404;
	st.global.f32 	[%rd170+1280], %f405;
	st.global.f32 	[%rd170+1408], %f406;
	st.global.f32 	[%rd170+1536], %f407;
	st.global.f32 	[%rd170+1664], %f408;
	st.global.f32 	[%rd170+1792], %f409;
	st.global.f32 	[%rd170+1920], %f410;
	st.global.f32 	[%rd170+2048], %f411;
	st.global.f32 	[%rd170+2176], %f412;
	st.global.f32 	[%rd170+2304], %f413;
	st.global.f32 	[%rd170+2432], %f414;
	st.global.f32 	[%rd170+2560], %f415;
	st.global.f32 	[%rd170+2688], %f416;
	st.global.f32 	[%rd170+2816], %f417;
	add.s64 	%rd171, %rd171, %rd9;
	setp.lt.s64 	%p38, %rd171, %rd22;
	@%p38 bra 	$L__BB270_4;
$L__BB270_5:
	ret;

}
	// .globl	_Z15SoftmaxWarpImplI22BroadcastScaleMaskLoadIffbLm2EiE11DirectStoreIffEfLi1ELi23ELi32ELi1ELb1EL9Algorithm0EEvT_T0_ll
.visible .entry _Z15SoftmaxWarpImplI22BroadcastScaleMaskLoadIffbLm2EiE11DirectStoreIffEfLi1ELi23ELi32ELi1ELb1EL9Algorithm0EEvT_T0_ll(
	.param .align 8 .b8 _Z15SoftmaxWarpImplI22BroadcastScaleMaskLoadIffbLm2EiE11DirectStoreIffEfLi1ELi23ELi32ELi1ELb1EL9Algorithm0EEvT_T0_ll_param_0[88],
	.param .align 8 .b8 _Z15SoftmaxWarpImplI22BroadcastScaleMaskLoadIffbLm2EiE11DirectStoreIffEfLi1ELi23ELi32ELi1ELb1EL9Algorithm0EEvT_T0_ll_param_1[16],
	.param .u64 _Z15SoftmaxWarpImplI22BroadcastScaleMaskLoadIffbLm2EiE11DirectStoreIffEfLi1ELi23ELi32ELi1ELb1EL9Algorithm0EEvT_T0_ll_param_2,
	.param .u64 _Z15SoftmaxWarpImplI22BroadcastScaleMaskLoadIffbLm2EiE11DirectStoreIffEfLi1ELi23ELi32ELi1ELb1EL9Algorithm0EEvT_T0_ll_param_3
)
{
	.reg .pred 	%p<129>;
	.reg .b16 	%rs<24>;
	.reg .b32 	%r<316>;
	.reg .b32 	%f<533>;
	.reg .b64 	%rd<207>;

	ld.param.u64 	%rd38, [_Z15SoftmaxWarpImplI22BroadcastScaleMaskLoadIffbLm2EiE11DirectStoreIffEfLi1ELi23ELi32ELi1ELb1EL9Algorithm0EEvT_T0_ll_param_1+8];
	ld.param.u64 	%rd37, [_Z15SoftmaxWarpImplI22BroadcastScaleMaskLoadIffbLm2EiE11DirectStoreIffEfLi1ELi23ELi32ELi1ELb1EL9Algorithm0EEvT_T0_ll_param_1];
	ld.param.v2.f32 	{%f118, %f119}, [_Z15SoftmaxWarpImplI22BroadcastScaleMaskLoadIffbLm2EiE11DirectStoreIffEfLi1ELi23ELi32ELi1ELb1EL9Algorithm0EEvT_T0_ll_param_0+80];
	ld.param.u64 	%rd36, [_Z15SoftmaxWarpImplI22BroadcastScaleMaskLoadIffbLm2EiE11DirectStoreIffEfLi1ELi23ELi32ELi1ELb1EL9Algorithm0EEvT_T0_ll_param_0+72];
	ld.param.v2.u32 	{%r6, %r7}, [_Z15SoftmaxWarpImplI22BroadcastScaleMaskLoadIffbLm2EiE11DirectStoreIffEfLi1ELi23ELi32ELi1ELb1EL9Algorithm0EEvT_T0_ll_param_0+56];
	ld.param.v2.u32 	{%r4, %r5}, [_Z15SoftmaxWarpImplI22BroadcastScaleMaskLoadIffbLm2EiE11DirectStoreIffEfLi1ELi23ELi32ELi1ELb1EL9Algorithm0EEvT_T0_ll_param_0+40];
	ld.param.u64 	%rd32, [_Z15SoftmaxWarpImplI22BroadcastScaleMaskLoadIffbLm2EiE11DirectStoreIffEfLi1ELi23ELi32ELi1ELb1EL9Algorithm0EEvT_T0_ll_param_0+24];
	ld.param.u64 	%rd31, [_Z15SoftmaxWarpImplI22BroadcastScaleMaskLoadIffbLm2EiE11DirectStoreIffEfLi1ELi23ELi32ELi1ELb1EL9Algorithm0EEvT_T0_ll_param_0+16];
	ld.param.u64 	%rd30, [_Z15SoftmaxWarpImplI22BroadcastScaleMaskLoadIffbLm2EiE11DirectStoreIffEfLi1ELi23ELi32ELi1ELb1EL9Algorithm0EEvT_T0_ll_param_0+8];
	ld.param.u64 	%rd29, [_Z15SoftmaxWarpImplI22BroadcastScaleMaskLoadIffbLm2EiE11DirectStoreIffEfLi1ELi23ELi32ELi1ELb1EL9Algorithm0EEvT_T0_ll_param_0];
	ld.param.u64 	%rd40, [_Z15SoftmaxWarpImplI22BroadcastScaleMaskLoadIffbLm2EiE11DirectStoreIffEfLi1ELi23ELi32ELi1ELb1EL9Algorithm0EEvT_T0_ll_param_3];
	cvta.to.global.u64 	%rd1, %rd29;
	cvta.to.global.u64 	%rd2, %rd30;
	setp.lt.s64 	%p1, %rd40, 737;
	@%p1 bra 	$L__BB271_2;
	mov.u64 	%rd41, $str;
	cvta.global.u64 	%rd42, %rd41;
	mov.u64 	%rd43, $str$1;
	cvta.global.u64 	%rd44, %rd43;
	mov.u64 	%rd45, __unnamed_267;
	cvta.global.u64 	%rd46, %rd45;
	{ // callseq 266, 0
	.param .b64 param0;
	st.param.b64 	[param0], %rd42;
	.param .b64 param1;
	st.param.b64 	[param1], %rd44;
	.param .b32 param2;
	st.param.b32 	[param2], 219;
	.param .b64 param3;
	st.param.b64 	[param3], %rd46;
	.param .b64 param4;
	st.param.b64 	[param4], 1;
	call.uni 
	__assertfail, 
	(
	param0, 
	param1, 
	param2, 
	param3, 
	param4
	);
	} // callseq 266
$L__BB271_2:
	ld.param.u64 	%rd204, [_Z15SoftmaxWarpImplI22BroadcastScaleMaskLoadIffbLm2EiE11DirectStoreIffEfLi1ELi23ELi32ELi1ELb1EL9Algorithm0EEvT_T0_ll_param_2];
	mov.u32 	%r8, %ctaid.x;
	mov.u32 	%r9, %ntid.y;
	mov.u32 	%r10, %tid.y;
	mad.lo.s32 	%r11, %r8, %r9, %r10;
	cvt.s64.s32 	%rd206, %r11;
	setp.le.s64 	%p2, %rd204, %rd206;
	@%p2 bra 	$L__BB271_97;
	mov.u32 	%r12, %tid.x;
	add.s32 	%r13, %r12, 64;
	cvt.u64.u32 	%rd6, %r13;
	add.s32 	%r14, %r12, 96;
	cvt.u64.u32 	%rd7, %r14;
	add.s32 	%r15, %r12, 128;
	cvt.u64.u32 	%rd8, %r15;
	add.s32 	%r16, %r12, 160;
	cvt.u64.u32 	%rd9, %r16;
	add.s32 	%r17, %r12, 192;
	cvt.u64.u32 	%rd10, %r17;
	add.s32 	%r18, %r12, 224;
	cvt.u64.u32 	%rd11, %r18;
	add.s32 	%r19, %r12, 256;
	cvt.u64.u32 	%rd12, %r19;
	add.s32 	%r20, %r12, 288;
	cvt.u64.u32 	%rd13, %r20;
	add.s32 	%r21, %r12, 352;
	cvt.u64.u32 	%rd14, %r21;
	add.s32 	%r22, %r12, 384;
	cvt.u64.u32 	%rd15, %r22;
	add.s32 	%r23, %r12, 416;
	cvt.u64.u32 	%rd16, %r23;
	add.s32 	%r24, %r12, 576;
	cvt.u64.u32 	%rd17, %r24;
	add.s32 	%r25, %r12, 608;
	cvt.u64.u32 	%rd18, %r25;
	add.s32 	%r26, %r12, 640;
	cvt.u64.u32 	%rd19, %r26;
	add.s32 	%r27, %r12, 672;
	cvt.u64.u32 	%rd20, %r27;
	add.s32 	%r28, %r12, 704;
	cvt.u64.u32 	%rd21, %r28;
	add.s32 	%r39, %r12, 32;
$L__BB271_4:
	cvt.u64.u32 	%rd23, %r12;
	setp.le.s64 	%p3, %rd40, %rd23;
	mul.lo.s64 	%rd24, %rd36, %rd206;
	mov.f32 	%f487, 0fFF800000;
	mov.f32 	%f490, %f487;
	@%p3 bra 	$L__BB271_6;
	setp.eq.s64 	%p4, %rd32, 1;
	setp.eq.s64 	%p5, %rd31, 1;
	add.s64 	%rd47, %rd24, %rd23;
	cvt.u32.u64 	%r30, %rd47;
	div.s32 	%r31, %r30, %r4;
	mul.lo.s32 	%r32, %r31, %r4;
	sub.s32 	%r33, %r30, %r32;
	selp.b32 	%r34, 0, %r31, %p5;
	selp.b32 	%r35, 0, %r33, %p4;
	mul.lo.s32 	%r36, %r6, %r34;
	mad.lo.s32 	%r37, %r7, %r35, %r36;
	shl.b64 	%rd48, %rd47, 32;
	shr.s64 	%rd49, %rd48, 30;
	add.s64 	%rd50, %rd1, %rd49;
	ld.global.f32 	%f121, [%rd50];
	cvt.s64.s32 	%rd51, %r37;
	add.s64 	%rd52, %rd2, %rd51;
	ld.global.u8 	%rs1, [%rd52];
	setp.eq.s16 	%p6, %rs1, 0;
	mul.f32 	%f122, %f121, %f119;
	selp.f32 	%f487, %f118, %f122, %p6;
	max.f32 	%f490, %f487, 0fFF800000;
$L__BB271_6:
	cvt.u64.u32 	%rd25, %r39;
	setp.le.s64 	%p7, %rd40, %rd25;
	mov.f32 	%f489, 0fFF800000;
	@%p7 bra 	$L__BB271_8;
	setp.eq.s64 	%p8, %rd32, 1;
	setp.eq.s64 	%p9, %rd31, 1;
	add.s64 	%rd53, %rd24, %rd25;
	cvt.u32.u64 	%r40, %rd53;
	div.s32 	%r41, %r40, %r4;
	mul.lo.s32 	%r42, %r41, %r4;
	sub.s32 	%r43, %r40, %r42;
	selp.b32 	%r44, 0, %r41, %p9;
	selp.b32 	%r45, 0, %r43, %p8;
	mul.lo.s32 	%r46, %r6, %r44;
	mad.lo.s32 	%r47, %r7, %r45, %r46;
	shl.b64 	%rd54, %rd53, 32;
	shr.s64 	%rd55, %rd54, 30;
	add.s64 	%rd56, %rd1, %rd55;
	ld.global.f32 	%f124, [%rd56];
	cvt.s64.s32 	%rd57, %r47;
	add.s64 	%rd58, %rd2, %rd57;
	ld.global.u8 	%rs2, [%rd58];
	setp.eq.s16 	%p10, %rs2, 0;
	mul.f32 	%f125, %f124, %f119;
	selp.f32 	%f489, %f118, %f125, %p10;
	max.f32 	%f490, %f490, %f489;
$L__BB271_8:
	setp.le.s64 	%p11, %rd40, %rd6;
	mov.f32 	%f491, 0fFF800000;
	@%p11 bra 	$L__BB271_10;
	setp.eq.s64 	%p12, %rd32, 1;
	setp.eq.s64 	%p13, %rd31, 1;
	add.s64 	%rd59, %rd24, %rd6;
	cvt.u32.u64 	%r48, %rd59;
	div.s32 	%r49, %r48, %r4;
	mul.lo.s32 	%r50, %r49, %r4;
	sub.s32 	%r51, %r48, %r50;
	selp.b32 	%r52, 0, %r49, %p13;
	selp.b32 	%r53, 0, %r51, %p12;
	mul.lo.s32 	%r54, %r6, %r52;
	mad.lo.s32 	%r55, %r7, %r53, %r54;
	shl.b64 	%rd60, %rd59, 32;
	shr.s64 	%rd61, %rd60, 30;
	add.s64 	%rd62, %rd1, %rd61;
	ld.global.f32 	%f127, [%rd62];
	cvt.s64.s32 	%rd63, %r55;
	add.s64 	%rd64, %rd2, %rd63;
	ld.global.u8 	%rs3, [%rd64];
	setp.eq.s16 	%p14, %rs3, 0;
	mul.f32 	%f128, %f127, %f119;
	selp.f32 	%f491, %f118, %f128, %p14;
	max.f32 	%f490, %f490, %f491;
$L__BB271_10:
	setp.le.s64 	%p15, %rd40, %rd7;
	mov.f32 	%f493, 0fFF800000;
	@%p15 bra 	$L__BB271_12;
	setp.eq.s64 	%p16, %rd32, 1;
	setp.eq.s64 	%p17, %rd31, 1;
	add.s64 	%rd65, %rd24, %rd7;
	cvt.u32.u64 	%r56, %rd65;
	div.s32 	%r57, %r56, %r4;
	mul.lo.s32 	%r58, %r57, %r4;
	sub.s32 	%r59, %r56, %r58;
	selp.b32 	%r60, 0, %r57, %p17;
	selp.b32 	%r61, 0, %r59, %p16;
	mul.lo.s32 	%r62, %r6, %r60;
	mad.lo.s32 	%r63, %r7, %r61, %r62;
	shl.b64 	%rd66, %rd65, 32;
	shr.s64 	%rd67, %rd66, 30;
	add.s64 	%rd68, %rd1, %rd67;
	ld.global.f32 	%f130, [%rd68];
	cvt.s64.s32 	%rd69, %r63;
	add.s64 	%rd70, %rd2, %rd69;
	ld.global.u8 	%rs4, [%rd70];
	setp.eq.s16 	%p18, %rs4, 0;
	mul.f32 	%f131, %f130, %f119;
	selp.f32 	%f493, %f118, %f131, %p18;
	max.f32 	%f490, %f490, %f493;
$L__BB271_12:
	setp.le.s64 	%p19, %rd40, %rd8;
	mov.f32 	%f495, 0fFF800000;
	@%p19 bra 	$L__BB271_14;
	setp.eq.s64 	%p20, %rd32, 1;
	setp.eq.s64 	%p21, %rd31, 1;
	add.s64 	%rd71, %rd24, %rd8;
	cvt.u32.u64 	%r64, %rd71;
	div.s32 	%r65, %r64, %r4;
	mul.lo.s32 	%r66, %r65, %r4;
	sub.s32 	%r67, %r64, %r66;
	selp.b32 	%r68, 0, %r65, %p21;
	selp.b32 	%r69, 0, %r67, %p20;
	mul.lo.s32 	%r70, %r6, %r68;
	mad.lo.s32 	%r71, %r7, %r69, %r70;
	shl.b64 	%rd72, %rd71, 32;
	shr.s64 	%rd73, %rd72, 30;
	add.s64 	%rd74, %rd1, %rd73;
	ld.global.f32 	%f133, [%rd74];
	cvt.s64.s32 	%rd75, %r71;
	add.s64 	%rd76, %rd2, %rd75;
	ld.global.u8 	%rs5, [%rd76];
	setp.eq.s16 	%p22, %rs5, 0;
	mul.f32 	%f134, %f133, %f119;
	selp.f32 	%f495, %f118, %f134, %p22;
	max.f32 	%f490, %f490, %f495;
$L__BB271_14:
	setp.le.s64 	%p23, %rd40, %rd9;
	mov.f32 	%f497, 0fFF800000;
	@%p23 bra 	$L__BB271_16;
	setp.eq.s64 	%p24, %rd32, 1;
	setp.eq.s64 	%p25, %rd31, 1;
	add.s64 	%rd77, %rd24, %rd9;
	cvt.u32.u64 	%r72, %rd77;
	div.s32 	%r73, %r72, %r4;
	mul.lo.s32 	%r74, %r73, %r4;
	sub.s32 	%r75, %r72, %r74;
	selp.b32 	%r76, 0, %r73, %p25;
	selp.b32 	%r77, 0, %r75, %p24;
	mul.lo.s32 	%r78, %r6, %r76;
	mad.lo.s32 	%r79, %r7, %r77, %r78;
	shl.b64 	%rd78, %rd77, 32;
	shr.s64 	%rd79, %rd78, 30;
	add.s64 	%rd80, %rd1, %rd79;
	ld.global.f32 	%f136, [%rd80];
	cvt.s64.s32 	%rd81, %r79;
	add.s64 	%rd82, %rd2, %rd81;
	ld.global.u8 	%rs6, [%rd82];
	setp.eq.s16 	%p26, %rs6, 0;
	mul.f32 	%f137, %f136, %f119;
	selp.f32 	%f497, %f118, %f137, %p26;
	max.f32 	%f490, %f490, %f497;
$L__BB271_16:
	setp.le.s64 	%p27, %rd40, %rd10;
	mov.f32 	%f499, 0fFF800000;
	@%p27 bra 	$L__BB271_18;
	setp.eq.s64 	%p28, %rd32, 1;
	setp.eq.s64 	%p29, %rd31, 1;
	add.s64 	%rd83, %rd24, %rd10;
	cvt.u32.u64 	%r80, %rd83;
	div.s32 	%r81, %r80, %r4;
	mul.lo.s32 	%r82, %r81, %r4;
	sub.s32 	%r83, %r80, %r82;
	selp.b32 	%r84, 0, %r81, %p29;
	selp.b32 	%r85, 0, %r83, %p28;
	mul.lo.s32 	%r86, %r6, %r84;
	mad.lo.s32 	%r87, %r7, %r85, %r86;
	shl.b64 	%rd84, %rd83, 32;
	shr.s64 	%rd85, %rd84, 30;
	add.s64 	%rd86, %rd1, %rd85;
	ld.global.f32 	%f139, [%rd86];
	cvt.s64.s32 	%rd87, %r87;
	add.s64 	%rd88, %rd2, %rd87;
	ld.global.u8 	%rs7, [%rd88];
	setp.eq.s16 	%p30, %rs7, 0;
	mul.f32 	%f140, %f139, %f119;
	selp.f32 	%f499, %f118, %f140, %p30;
	max.f32 	%f490, %f490, %f499;
$L__BB271_18:
	setp.le.s64 	%p31, %rd40, %rd11;
	mov.f32 	%f501, 0fFF800000;
	@%p31 bra 	$L__BB271_20;
	setp.eq.s64 	%p32, %rd32, 1;
	setp.eq.s64 	%p33, %rd31, 1;
	add.s64 	%rd89, %rd24, %rd11;
	cvt.u32.u64 	%r88, %rd89;
	div.s32 	%r89, %r88, %r4;
	mul.lo.s32 	%r90, %r89, %r4;
	sub.s32 	%r91, %r88, %r90;
	selp.b32 	%r92, 0, %r89, %p33;
	selp.b32 	%r93, 0, %r91, %p32;
	mul.lo.s32 	%r94, %r6, %r92;
	mad.lo.s32 	%r95, %r7, %r93, %r94;
	shl.b64 	%rd90, %rd89, 32;
	shr.s64 	%rd91, %rd90, 30;
	add.s64 	%rd92, %rd1, %rd91;
	ld.global.f32 	%f142, [%rd92];
	cvt.s64.s32 	%rd93, %r95;
	add.s64 	%rd94, %rd2, %rd93;
	ld.global.u8 	%rs8, [%rd94];
	setp.eq.s16 	%p34, %rs8, 0;
	mul.f32 	%f143, %f142, %f119;
	selp.f32 	%f501, %f118, %f143, %p34;
	max.f32 	%f490, %f490, %f501;
$L__BB271_20:
	setp.le.s64 	%p35, %rd40, %rd12;
	mov.f32 	%f503, 0fFF800000;
	@%p35 bra 	$L__BB271_22;
	setp.eq.s64 	%p36, %rd32, 1;
	setp.eq.s64 	%p37, %rd31, 1;
	add.s64 	%rd95, %rd24, %rd12;
	cvt.u32.u64 	%r96, %rd95;
	div.s32 	%r97, %r96, %r4;
	mul.lo.s32 	%r98, %r97, %r4;
	sub.s32 	%r99, %r96, %r98;
	selp.b32 	%r100, 0, %r97, %p37;
	selp.b32 	%r101, 0, %r99, %p36;
	mul.lo.s32 	%r102, %r6, %r100;
	mad.lo.s32 	%r103, %r7, %r101, %r102;
	shl.b64 	%rd96, %rd95, 32;
	shr.s64 	%rd97, %rd96, 30;
	add.s64 	%rd98, %rd1, %rd97;
	ld.global.f32 	%f145, [%rd98];
	cvt.s64.s32 	%rd99, %r103;
	add.s64 	%rd100, %rd2, %rd99;
	ld.global.u8 	%rs9, [%rd100];
	setp.eq.s16 	%p38, %rs9, 0;
	mul.f32 	%f146, %f145, %f119;
	selp.f32 	%f503, %f118, %f146, %p38;
	max.f32 	%f490, %f490, %f503;
$L__BB271_22:
	setp.le.s64 	%p39, %rd40, %rd13;
	mov.f32 	%f505, 0fFF800000;
	@%p39 bra 	$L__BB271_24;
	setp.eq.s64 	%p40, %rd32, 1;
	setp.eq.s64 	%p41, %rd31, 1;
	add.s64 	%rd101, %rd24, %rd13;
	cvt.u32.u64 	%r104, %rd101;
	div.s32 	%r105, %r104, %r4;
	mul.lo.s32 	%r106, %r105, %r4;
	sub.s32 	%r107, %r104, %r106;
	selp.b32 	%r108, 0, %r105, %p41;
	selp.b32 	%r109, 0, %r107, %p40;
	mul.lo.s32 	%r110, %r6, %r108;
	mad.lo.s32 	%r111, %r7, %r109, %r110;
	shl.b64 	%rd102, %rd101, 32;
	shr.s64 	%rd103, %rd102, 30;
	add.s64 	%rd104, %rd1, %rd103;
	ld.global.f32 	%f148, [%rd104];
	cvt.s64.s32 	%rd105, %r111;
	add.s64 	%rd106, %rd2, %rd105;
	ld.global.u8 	%rs10, [%rd106];
	setp.eq.s16 	%p42, %rs10, 0;
	mul.f32 	%f149, %f148, %f119;
	selp.f32 	%f505, %f118, %f149, %p42;
	max.f32 	%f490, %f490, %f505;
$L__BB271_24:
	mov.u32 	%r112, %tid.x;
	add.s32 	%r113, %r112, 320;
	cvt.u64.u32 	%rd26, %r113;
	setp.le.s64 	%p43, %rd40, %rd26;
	mov.f32 	%f507, 0fFF800000;
	@%p43 bra 	$L__BB271_26;
	setp.eq.s64 	%p44, %rd32, 1;
	setp.eq.s64 	%p45, %rd31, 1;
	add.s64 	%rd107, %rd24, %rd26;
	cvt.u32.u64 	%r114, %rd107;
	div.s32 	%r115, %r114, %r4;
	mul.lo.s32 	%r116, %r115, %r4;
	sub.s32 	%r117, %r114, %r116;
	selp.b32 	%r118, 0, %r115, %p45;
	selp.b32 	%r119, 0, %r117, %p44;
	mul.lo.s32 	%r120, %r6, %r118;
	mad.lo.s32 	%r121, %r7, %r119, %r120;
	shl.b64 	%rd108, %rd107, 32;
	shr.s64 	%rd109, %rd108, 30;
	add.s64 	%rd110, %rd1, %rd109;
	ld.global.f32 	%f151, [%rd110];
	cvt.s64.s32 	%rd111, %r121;
	add.s64 	%rd112, %rd2, %rd111;
	ld.global.u8 	%rs11, [%rd112];
	setp.eq.s16 	%p46, %rs11, 0;
	mul.f32 	%f152, %f151, %f119;
	selp.f32 	%f507, %f118, %f152, %p46;
	max.f32 	%f490, %f490, %f507;
$L__BB271_26:
	setp.le.s64 	%p47, %rd40, %rd14;
	mov.f32 	%f509, 0fFF800000;
	@%p47 bra 	$L__BB271_28;
	setp.eq.s64 	%p48, %rd32, 1;
	setp.eq.s64 	%p49, %rd31, 1;
	add.s64 	%rd113, %rd24, %rd14;
	cvt.u32.u64 	%r122, %rd113;
	div.s32 	%r123, %r122, %r4;
	mul.lo.s32 	%r124, %r123, %r4;
	sub.s32 	%r125, %r122, %r124;
	selp.b32 	%r126, 0, %r123, %p49;
	selp.b32 	%r127, 0, %r125, %p48;
	mul.lo.s32 	%r128, %r6, %r126;
	mad.lo.s32 	%r129, %r7, %r127, %r128;
	shl.b64 	%rd114, %rd113, 32;
	shr.s64 	%rd115, %rd114, 30;
	add.s64 	%rd116, %rd1, %rd115;
	ld.global.f32 	%f154, [%rd116];
	cvt.s64.s32 	%rd117, %r129;
	add.s64 	%rd118, %rd2, %rd117;
	ld.global.u8 	%rs12, [%rd118];
	setp.eq.s16 	%p50, %rs12, 0;
	mul.f32 	%f155, %f154, %f119;
	selp.f32 	%f509, %f118, %f155, %p50;
	max.f32 	%f490, %f490, %f509;
$L__BB271_28:
	setp.le.s64 	%p51, %rd40, %rd15;
	mov.f32 	%f511, 0fFF800000;
	@%p51 bra 	$L__BB271_30;
	setp.eq.s64 	%p52, %rd32, 1;
	setp.eq.s64 	%p53, %rd31, 1;
	add.s64 	%rd119, %rd24, %rd15;
	cvt.u32.u64 	%r130, %rd119;
	div.s32 	%r131, %r130, %r4;
	mul.lo.s32 	%r132, %r131, %r4;
	sub.s32 	%r133, %r130, %r132;
	selp.b32 	%r134, 0, %r131, %p53;
	selp.b32 	%r135, 0, %r133, %p52;
	mul.lo.s32 	%r136, %r6, %r134;
	mad.lo.s32 	%r137, %r7, %r135, %r136;
	shl.b64 	%rd120, %rd119, 32;
	shr.s64 	%rd121, %rd120, 30;
	add.s64 	%rd122, %rd1, %rd121;
	ld.global.f32 	%f157, [%rd122];
	cvt.s64.s32 	%rd123, %r137;
	add.s64 	%rd124, %rd2, %rd123;
	ld.global.u8 	%rs13, [%rd124];
	setp.eq.s16 	%p54, %rs13, 0;
	mul.f32 	%f158, %f157, %f119;
	selp.f32 	%f511, %f118, %f158, %p54;
	max.f32 	%f490, %f490, %f511;
$L__BB271_30:
	setp.le.s64 	%p55, %rd40, %rd16;
	mov.f32 	%f513, 0fFF800000;
	@%p55 bra 	$L__BB271_32;
	setp.eq.s64 	%p56, %rd32, 1;
	setp.eq.s64 	%p57, %rd31, 1;
	add.s64 	%rd125, %rd24, %rd16;
	cvt.u32.u64 	%r138, %rd125;
	div.s32 	%r139, %r138, %r4;
	mul.lo.s32 	%r140, %r139, %r4;
	sub.s32 	%r141, %r138, %r140;
	selp.b32 	%r142, 0, %r139, %p57;
	selp.b32 	%r143, 0, %r141, %p56;
	mul.lo.s32 	%r144, %r6, %r142;
	mad.lo.s32 	%r145, %r7, %r143, %r144;
	shl.b64 	%rd126, %rd125, 32;
	shr.s64 	%rd127, %rd126, 30;
	add.s64 	%rd128, %rd1, %rd127;
	ld.global.f32 	%f160, [%rd128];
	cvt.s64.s32 	%rd129, %r145;
	add.s64 	%rd130, %rd2, %rd129;
	ld.global.u8 	%rs14, [%rd130];
	setp.eq.s16 	%p58, %rs14, 0;
	mul.f32 	%f161, %f160, %f119;
	selp.f32 	%f513, %f118, %f161, %p58;
	max.f32 	%f490, %f490, %f513;
$L__BB271_32:
	add.s32 	%r147, %r112, 448;
	cvt.u64.u32 	%rd131, %r147;
	setp.le.s64 	%p59, %rd40, %rd131;
	mov.f32 	%f515, 0fFF800000;
	@%p59 bra 	$L__BB271_34;
	setp.eq.s64 	%p60, %rd32, 1;
	setp.eq.s64 	%p61, %rd31, 1;
	mov.u32 	%r148, %tid.x;
	add.s32 	%r149, %r148, 448;
	cvt.u64.u32 	%rd132, %r149;
	add.s64 	%rd133, %rd24, %rd132;
	cvt.u32.u64 	%r150, %rd133;
	div.s32 	%r151, %r150, %r4;
	mul.lo.s32 	%r152, %r151, %r4;
	sub.s32 	%r153, %r150, %r152;
	selp.b32 	%r154, 0, %r151, %p61;
	selp.b32 	%r155, 0, %r153, %p60;
	mul.lo.s32 	%r156, %r6, %r154;
	mad.lo.s32 	%r157, %r7, %r155, %r156;
	shl.b64 	%rd134, %rd133, 32;
	shr.s64 	%rd135, %rd134, 30;
	add.s64 	%rd136, %rd1, %rd135;
	ld.global.f32 	%f163, [%rd136];
	cvt.s64.s32 	%rd137, %r157;
	add.s64 	%rd138, %rd2, %rd137;
	ld.global.u8 	%rs15, [%rd138];
	setp.eq.s16 	%p62, %rs15, 0;
	mul.f32 	%f164, %f163, %f119;
	selp.f32 	%f515, %f118, %f164, %p62;
	max.f32 	%f490, %f490, %f515;
$L__BB271_34:
	mov.u32 	%r158, %tid.x;
	add.s32 	%r159, %r158, 480;
	cvt.u64.u32 	%rd139, %r159;
	setp.le.s64 	%p63, %rd40, %rd139;
	mov.f32 	%f517, 0fFF800000;
	@%p63 bra 	$L__BB271_36;
	setp.eq.s64 	%p64, %rd32, 1;
	setp.eq.s64 	%p65, %rd31, 1;
	mov.u32 	%r160, %tid.x;
	add.s32 	%r161, %r160, 480;
	cvt.u64.u32 	%rd140, %r161;
	add.s64 	%rd141, %rd24, %rd140;
	cvt.u32.u64 	%r162, %rd141;
	div.s32 	%r163, %r162, %r4;
	mul.lo.s32 	%r164, %r163, %r4;
	sub.s32 	%r165, %r162, %r164;
	selp.b32 	%r166, 0, %r163, %p65;
	selp.b32 	%r167, 0, %r165, %p64;
	mul.lo.s32 	%r168, %r6, %r166;
	mad.lo.s32 	%r169, %r7, %r167, %r168;
	shl.b64 	%rd142, %rd141, 32;
	shr.s64 	%rd143, %rd142, 30;
	add.s64 	%rd144, %rd1, %rd143;
	ld.global.f32 	%f166, [%rd144];
	cvt.s64.s32 	%rd145, %r169;
	add.s64 	%rd146, %rd2, %rd145;
	ld.global.u8 	%rs16, [%rd146];
	setp.eq.s16 	%p66, %rs16, 0;
	mul.f32 	%f167, %f166, %f119;
	selp.f32 	%f517, %f118, %f167, %p66;
	max.f32 	%f490, %f490, %f517;
$L__BB271_36:
	mov.u32 	%r170, %tid.x;
	add.s32 	%r171, %r170, 512;
	cvt.u64.u32 	%rd147, %r171;
	setp.le.s64 	%p67, %rd40, %rd147;
	mov.f32 	%f519, 0fFF800000;
	@%p67 bra 	$L__BB271_38;
	setp.eq.s64 	%p68, %rd32, 1;
	setp.eq.s64 	%p69, %rd31, 1;
	mov.u32 	%r172, %tid.x;
	add.s32 	%r173, %r172, 512;
	cvt.u64.u32 	%rd148, %r173;
	add.s64 	%rd149, %rd24, %rd148;
	cvt.u32.u64 	%r174, %rd149;
	div.s32 	%r175, %r174, %r4;
	mul.lo.s32 	%r176, %r175, %r4;
	sub.s32 	%r177, %r174, %r176;
	selp.b32 	%r178, 0, %r175, %p69;
	selp.b32 	%r179, 0, %r177, %p68;
	mul.lo.s32 	%r180, %r6, %r178;
	mad.lo.s32 	%r181, %r7, %r179, %r180;
	shl.b64 	%rd150, %rd149, 32;
	shr.s64 	%rd151, %rd150, 30;
	add.s64 	%rd152, %rd1, %rd151;
	ld.global.f32 	%f169, [%rd152];
	cvt.s64.s32 	%rd153, %r181;
	add.s64 	%rd154, %rd2, %rd153;
	ld.global.u8 	%rs17, [%rd154];
	setp.eq.s16 	%p70, %rs17, 0;
	mul.f32 	%f170, %f169, %f119;
	selp.f32 	%f519, %f118, %f170, %p70;
	max.f32 	%f490, %f490, %f519;
$L__BB271_38:
	mov.u32 	%r182, %tid.x;
	add.s32 	%r183, %r182, 544;
	cvt.u64.u32 	%rd155, %r183;
	setp.le.s64 	%p71, %rd40, %rd155;
	mov.f32 	%f521, 0fFF800000;
	@%p71 bra 	$L__BB271_40;
	setp.eq.s64 	%p72, %rd32, 1;
	setp.eq.s64 	%p73, %rd31, 1;
	mov.u32 	%r184, %tid.x;
	add.s32 	%r185, %r184, 544;
	cvt.u64.u32 	%rd156, %r185;
	add.s64 	%rd157, %rd24, %rd156;
	cvt.u32.u64 	%r186, %rd157;
	div.s32 	%r187, %r186, %r4;
	mul.lo.s32 	%r188, %r187, %r4;
	sub.s32 	%r189, %r186, %r188;
	selp.b32 	%r190, 0, %r187, %p73;
	selp.b32 	%r191, 0, %r189, %p72;
	mul.lo.s32 	%r192, %r6, %r190;
	mad.lo.s32 	%r193, %r7, %r191, %r192;
	shl.b64 	%rd158, %rd157, 32;
	shr.s64 	%rd159, %rd158, 30;
	add.s64 	%rd160, %rd1, %rd159;
	ld.global.f32 	%f172, [%rd160];
	cvt.s64.s32 	%rd161, %r193;
	add.s64 	%rd162, %rd2, %rd161;
	ld.global.u8 	%rs18, [%rd162];
	setp.eq.s16 	%p74, %rs18, 0;
	mul.f32 	%f173, %f172, %f119;
	selp.f32 	%f521, %f118, %f173, %p74;
	max.f32 	%f490, %f490, %f521;
$L__BB271_40:
	setp.le.s64 	%p75, %rd40, %rd17;
	mov.f32 	%f523, 0fFF800000;
	@%p75 bra 	$L__BB271_42;
	setp.eq.s64 	%p76, %rd32, 1;
	setp.eq.s64 	%p77, %rd31, 1;
	add.s64 	%rd163, %rd24, %rd17;
	cvt.u32.u64 	%r194, %rd163;
	div.s32 	%r195, %r194, %r4;
	mul.lo.s32 	%r196, %r195, %r4;
	sub.s32 	%r197, %r194, %r196;
	selp.b32 	%r198, 0, %r195, %p77;
	selp.b32 	%r199, 0, %r197, %p76;
	mul.lo.s32 	%r200, %r6, %r198;
	mad.lo.s32 	%r201, %r7, %r199, %r200;
	shl.b64 	%rd164, %rd163, 32;
	shr.s64 	%rd165, %rd164, 30;
	add.s64 	%rd166, %rd1, %rd165;
	ld.global.f32 	%f175, [%rd166];
	cvt.s64.s32 	%rd167, %r201;
	add.s64 	%rd168, %rd2, %rd167;
	ld.global.u8 	%rs19, [%rd168];
	setp.eq.s16 	%p78, %rs19, 0;
	mul.f32 	%f176, %f175, %f119;
	selp.f32 	%f523, %f118, %f176, %p78;
	max.f32 	%f490, %f490, %f523;
$L__BB271_42:
	setp.le.s64 	%p79, %rd40, %rd18;
	mov.f32 	%f525, 0fFF800000;
	@%p79 bra 	$L__BB271_44;
	setp.eq.s64 	%p80, %rd32, 1;
	setp.eq.s64 	%p81, %rd31, 1;
	add.s64 	%rd169, %rd24, %rd18;
	cvt.u32.u64 	%r202, %rd169;
	div.s32 	%r203, %r202, %r4;
	mul.lo.s32 	%r204, %r203, %r4;
	sub.s32 	%r205, %r202, %r204;
	selp.b32 	%r206, 0, %r203, %p81;
	selp.b32 	%r207, 0, %r205, %p80;
	mul.lo.s32 	%r208, %r6, %r206;
	mad.lo.s32 	%r209, %r7, %r207, %r208;
	shl.b64 	%rd170, %rd169, 32;
	shr.s64 	%rd171, %rd170, 30;
	add.s64 	%rd172, %rd1, %rd171;
	ld.global.f32 	%f178, [%rd172];
	cvt.s64.s32 	%rd173, %r209;
	add.s64 	%rd174, %rd2, %rd173;
	ld.global.u8 	%rs20, [%rd174];
	setp.eq.s16 	%p82, %rs20, 0;
	mul.f32 	%f179, %f178, %f119;
	selp.f32 	%f525, %f118, %f179, %p82;
	max.f32 	%f490, %f490, %f525;
$L__BB271_44:
	setp.le.s64 	%p83, %rd40, %rd19;
	mov.f32 	%f527, 0fFF800000;
	@%p83 bra 	$L__BB271_46;
	setp.eq.s64 	%p84, %rd32, 1;
	setp.eq.s64 	%p85, %rd31, 1;
	add.s64 	%rd175, %rd24, %rd19;
	cvt.u32.u64 	%r210, %rd175;
	div.s32 	%r211, %r210, %r4;
	mul.lo.s32 	%r212, %r211, %r4;
	sub.s32 	%r213, %r210, %r212;
	selp.b32 	%r214, 0, %r211, %p85;
	selp.b32 	%r215, 0, %r213, %p84;
	mul.lo.s32 	%r216, %r6, %r214;
	mad.lo.s32 	%r217, %r7, %r215, %r216;
	shl.b64 	%rd176, %rd175, 32;
	shr.s64 	%rd177, %rd176, 30;
	add.s64 	%rd178, %rd1, %rd177;
	ld.global.f32 	%f181, [%rd178];
	cvt.s64.s32 	%rd179, %r217;
	add.s64 	%rd180, %rd2, %rd179;
	ld.global.u8 	%rs21, [%rd180];
	setp.eq.s16 	%p86, %rs21, 0;
	mul.f32 	%f182, %f181, %f119;
	selp.f32 	%f527, %f118, %f182, %p86;
	max.f32 	%f490, %f490, %f527;
$L__BB271_46:
	setp.le.s64 	%p87, %rd40, %rd20;
	mov.f32 	%f529, 0fFF800000;
	@%p87 bra 	$L__BB271_48;
	setp.eq.s64 	%p88, %rd32, 1;
	setp.eq.s64 	%p89, %rd31, 1;
	add.s64 	%rd181, %rd24, %rd20;
	cvt.u32.u64 	%r218, %rd181;
	div.s32 	%r219, %r218, %r4;
	mul.lo.s32 	%r220, %r219, %r4;
	sub.s32 	%r221, %r218, %r220;
	selp.b32 	%r222, 0, %r219, %p89;
	selp.b32 	%r223, 0, %r221, %p88;
	mul.lo.s32 	%r224, %r6, %r222;
	mad.lo.s32 	%r225, %r7, %r223, %r224;
	shl.b64 	%rd182, %rd181, 32;
	shr.s64 	%rd183, %rd182, 30;
	add.s64 	%rd184, %rd1, %rd183;
	ld.global.f32 	%f184, [%rd184];
	cvt.s64.s32 	%rd185, %r225;
	add.s64 	%rd186, %rd2, %rd185;
	ld.global.u8 	%rs22, [%rd186];
	setp.eq.s16 	%p90, %rs22, 0;
	mul.f32 	%f185, %f184, %f119;
	selp.f32 	%f529, %f118, %f185, %p90;
	max.f32 	%f490, %f490, %f529;
$L__BB271_48:
	setp.le.s64 	%p91, %rd40, %rd21;
	mov.f32 	%f531, 0fFF800000;
	@%p91 bra 	$L__BB271_50;
	setp.eq.s64 	%p92, %rd32, 1;
	setp.eq.s64 	%p93, %rd31, 1;
	add.s64 	%rd187, %rd24, %rd21;
	cvt.u32.u64 	%r226, %rd187;
	div.s32 	%r227, %r226, %r4;
	mul.lo.s32 	%r228, %r227, %r4;
	sub.s32 	%r229, %r226, %r228;
	selp.b32 	%r230, 0, %r227, %p93;
	selp.b32 	%r231, 0, %r229, %p92;
	mul.lo.s32 	%r232, %r6, %r230;
	mad.lo.s32 	%r233, %r7, %r231, %r232;
	shl.b64 	%rd188, %rd187, 32;
	shr.s64 	%rd189, %rd188, 30;
	add.s64 	%rd190, %rd1, %rd189;
	ld.global.f32 	%f187, [%rd190];
	cvt.s64.s32 	%rd191, %r233;
	add.s64 	%rd192, %rd2, %rd191;
	ld.global.u8 	%rs23, [%rd192];
	setp.eq.s16 	%p94, %rs23, 0;
	mul.f32 	%f188, %f187, %f119;
	selp.f32 	%f531, %f118, %f188, %p94;
	max.f32 	%f490, %f490, %f531;
$L__BB271_50:
	mov.u32 	%r234, %tid.x;
	cvt.u64.u32 	%rd193, %r234;
	setp.le.s64 	%p95, %rd40, %rd193;
	mov.b32 	%r235, %f490;
	shfl.sync.bfly.b32	%r236|%p96, %r235, 16, 31, -1;
	mov.b32 	%f189, %r236;
	max.f32 	%f190, %f490, %f189;
	mov.b32 	%r237, %f190;
	shfl.sync.bfly.b32	%r238|%p97, %r237, 8, 31, -1;
	mov.b32 	%f191, %r238;
	max.f32 	%f192, %f190, %f191;
	mov.b32 	%r239, %f192;
	shfl.sync.bfly.b32	%r240|%p98, %r239, 4, 31, -1;
	mov.b32 	%f193, %r240;
	max.f32 	%f194, %f192, %f193;
	mov.b32 	%r241, %f194;
	shfl.sync.bfly.b32	%r242|%p99, %r241, 2, 31, -1;
	mov.b32 	%f195, %r242;
	max.f32 	%f196, %f194, %f195;
	mov.b32 	%r243, %f196;
	shfl.sync.bfly.b32	%r244|%p100, %r243, 1, 31, -1;
	mov.b32 	%f197, %r244;
	max.f32 	%f198, %f196, %f197;
	sub.f32 	%f199, %f487, %f198;
	fma.rn.f32 	%f200, %f199, 0f3BBB989D, 0f3F000000;
	cvt.sat.f32.f32 	%f201, %f200;
	mov.f32 	%f202, 0f4B400001;
	mov.f32 	%f203, 0f437C0000;
	fma.rm.f32 	%f204, %f201, %f203, %f202;
	add.f32 	%f205, %f204, 0fCB40007F;
	neg.f32 	%f206, %f205;
	fma.rn.f32 	%f207, %f199, 0f3FB8AA3B, %f206;
	fma.rn.f32 	%f208, %f199, 0f32A57060, %f207;
	mov.b32 	%r245, %f204;
	shl.b32 	%r246, %r245, 23;
	mov.b32 	%f209, %r246;
	ex2.approx.ftz.f32 	%f210, %f208;
	mul.f32 	%f211, %f210, %f209;
	add.f32 	%f212, %f211, 0f00000000;
	sub.f32 	%f213, %f489, %f198;
	fma.rn.f32 	%f214, %f213, 0f3BBB989D, 0f3F000000;
	cvt.sat.f32.f32 	%f215, %f214;
	fma.rm.f32 	%f216, %f215, %f203, %f202;
	add.f32 	%f217, %f216, 0fCB40007F;
	neg.f32 	%f218, %f217;
	fma.rn.f32 	%f219, %f213, 0f3FB8AA3B, %f218;
	fma.rn.f32 	%f220, %f213, 0f32A57060, %f219;
	mov.b32 	%r247, %f216;
	shl.b32 	%r248, %r247, 23;
	mov.b32 	%f221, %r248;
	ex2.approx.ftz.f32 	%f222, %f220;
	mul.f32 	%f223, %f222, %f221;
	add.f32 	%f224, %f212, %f223;
	sub.f32 	%f225, %f491, %f198;
	fma.rn.f32 	%f226, %f225, 0f3BBB989D, 0f3F000000;
	cvt.sat.f32.f32 	%f227, %f226;
	fma.rm.f32 	%f228, %f227, %f203, %f202;
	add.f32 	%f229, %f228, 0fCB40007F;
	neg.f32 	%f230, %f229;
	fma.rn.f32 	%f231, %f225, 0f3FB8AA3B, %f230;
	fma.rn.f32 	%f232, %f225, 0f32A57060, %f231;
	mov.b32 	%r249, %f228;
	shl.b32 	%r250, %r249, 23;
	mov.b32 	%f233, %r250;
	ex2.approx.ftz.f32 	%f234, %f232;
	mul.f32 	%f235, %f234, %f233;
	add.f32 	%f236, %f224, %f235;
	sub.f32 	%f237, %f493, %f198;
	fma.rn.f32 	%f238, %f237, 0f3BBB989D, 0f3F000000;
	cvt.sat.f32.f32 	%f239, %f238;
	fma.rm.f32 	%f240, %f239, %f203, %f202;
	add.f32 	%f241, %f240, 0fCB40007F;
	neg.f32 	%f242, %f241;
	fma.rn.f32 	%f243, %f237, 0f3FB8AA3B, %f242;
	fma.rn.f32 	%f244, %f237, 0f32A57060, %f243;
	mov.b32 	%r251, %f240;
	shl.b32 	%r252, %r251, 23;
	mov.b32 	%f245, %r252;
	ex2.approx.ftz.f32 	%f246, %f244;
	mul.f32 	%f247, %f246, %f245;
	add.f32 	%f248, %f236, %f247;
	sub.f32 	%f249, %f495, %f198;
	fma.rn.f32 	%f250, %f249, 0f3BBB989D, 0f3F000000;
	cvt.sat.f32.f32 	%f251, %f250;
	fma.rm.f32 	%f252, %f251, %f203, %f202;
	add.f32 	%f253, %f252, 0fCB40007F;
	neg.f32 	%f254, %f253;
	fma.rn.f32 	%f255, %f249, 0f3FB8AA3B, %f254;
	fma.rn.f32 	%f256, %f249, 0f32A57060, %f255;
	mov.b32 	%r253, %f252;
	shl.b32 	%r254, %r253, 23;
	mov.b32 	%f257, %r254;
	ex2.approx.ftz.f32 	%f258, %f256;
	mul.f32 	%f259, %f258, %f257;
	add.f32 	%f260, %f248, %f259;
	sub.f32 	%f261, %f497, %f198;
	fma.rn.f32 	%f262, %f261, 0f3BBB989D, 0f3F000000;
	cvt.sat.f32.f32 	%f263, %f262;
	fma.rm.f32 	%f264, %f263, %f203, %f202;
	add.f32 	%f265, %f264, 0fCB40007F;
	neg.f32 	%f266, %f265;
	fma.rn.f32 	%f267, %f261, 0f3FB8AA3B, %f266;
	fma.rn.f32 	%f268, %f261, 0f32A57060, %f267;
	mov.b32 	%r255, %f264;
	shl.b32 	%r256, %r255, 23;
	mov.b32 	%f269, %r256;
	ex2.approx.ftz.f32 	%f270, %f268;
	mul.f32 	%f271, %f270, %f269;
	add.f32 	%f272, %f260, %f271;
	sub.f32 	%f273, %f499, %f198;
	fma.rn.f32 	%f274, %f273, 0f3BBB989D, 0f3F000000;
	cvt.sat.f32.f32 	%f275, %f274;
	fma.rm.f32 	%f276, %f275, %f203, %f202;
	add.f32 	%f277, %f276, 0fCB40007F;
	neg.f32 	%f278, %f277;
	fma.rn.f32 	%f279, %f273, 0f3FB8AA3B, %f278;
	fma.rn.f32 	%f280, %f273, 0f32A57060, %f279;
	mov.b32 	%r257, %f276;
	shl.b32 	%r258, %r257, 23;
	mov.b32 	%f281, %r258;
	ex2.approx.ftz.f32 	%f282, %f280;
	mul.f32 	%f283, %f282, %f281;
	add.f32 	%f284, %f272, %f283;
	sub.f32 	%f285, %f501, %f198;
	fma.rn.f32 	%f286, %f285, 0f3BBB989D, 0f3F000000;
	cvt.sat.f32.f32 	%f287, %f286;
	fma.rm.f32 	%f288, %f287, %f203, %f202;
	add.f32 	%f289, %f288, 0fCB40007F;
	neg.f32 	%f290, %f289;
	fma.rn.f32 	%f291, %f285, 0f3FB8AA3B, %f290;
	fma.rn.f32 	%f292, %f285, 0f32A57060, %f291;
	mov.b32 	%r259, %f288;
	shl.b32 	%r260, %r259, 23;
	mov.b32 	%f293, %r260;
	ex2.approx.ftz.f32 	%f294, %f292;
	mul.f32 	%f295, %f294, %f293;
	add.f32 	%f296, %f284, %f295;
	sub.f32 	%f297, %f503, %f198;
	fma.rn.f32 	%f298, %f297, 0f3BBB989D, 0f3F000000;
	cvt.sat.f32.f32 	%f299, %f298;
	fma.rm.f32 	%f300, %f299, %f203, %f202;
	add.f32 	%f301, %f300, 0fCB40007F;
	neg.f32 	%f302, %f301;
	fma.rn.f32 	%f303, %f297, 0f3FB8AA3B, %f302;
	fma.rn.f32 	%f304, %f297, 0f32A57060, %f303;
	mov.b32 	%r261, %f300;
	shl.b32 	%r262, %r261, 23;
	mov.b32 	%f305, %r262;
	ex2.approx.ftz.f32 	%f306, %f304;
	mul.f32 	%f307, %f306, %f305;
	add.f32 	%f308, %f296, %f307;
	sub.f32 	%f309, %f505, %f198;
	fma.rn.f32 	%f310, %f309, 0f3BBB989D, 0f3F000000;
	cvt.sat.f32.f32 	%f311, %f310;
	fma.rm.f32 	%f312, %f311, %f203, %f202;
	add.f32 	%f313, %f312, 0fCB40007F;
	neg.f32 	%f314, %f313;
	fma.rn.f32 	%f315, %f309, 0f3FB8AA3B, %f314;
	fma.rn.f32 	%f316, %f309, 0f32A57060, %f315;
	mov.b32 	%r263, %f312;
	shl.b32 	%r264, %r263, 23;
	mov.b32 	%f317, %r264;
	ex2.approx.ftz.f32 	%f318, %f316;
	mul.f32 	%f319, %f318, %f317;
	add.f32 	%f320, %f308, %f319;
	sub.f32 	%f321, %f507, %f198;
	fma.rn.f32 	%f322, %f321, 0f3BBB989D, 0f3F000000;
	cvt.sat.f32.f32 	%f323, %f322;
	fma.rm.f32 	%f324, %f323, %f203, %f202;
	add.f32 	%f325, %f324, 0fCB40007F;
	neg.f32 	%f326, %f325;
	fma.rn.f32 	%f327, %f321, 0f3FB8AA3B, %f326;
	fma.rn.f32 	%f328, %f321, 0f32A57060, %f327;
	mov.b32 	%r265, %f324;
	shl.b32 	%r266, %r265, 23;
	mov.b32 	%f329, %r266;
	ex2.approx.ftz.f32 	%f330, %f328;
	mul.f32 	%f331, %f330, %f329;
	add.f32 	%f332, %f320, %f331;
	sub.f32 	%f333, %f509, %f198;
	fma.rn.f32 	%f334, %f333, 0f3BBB989D, 0f3F000000;
	cvt.sat.f32.f32 	%f335, %f334;
	fma.rm.f32 	%f336, %f335, %f203, %f202;
	add.f32 	%f337, %f336, 0fCB40007F;
	neg.f32 	%f338, %f337;
	fma.rn.f32 	%f339, %f333, 0f3FB8AA3B, %f338;
	fma.rn.f32 	%f340, %f333, 0f32A57060, %f339;
	mov.b32 	%r267, %f336;
	shl.b32 	%r268, %r267, 23;
	mov.b32 	%f341, %r268;
	ex2.approx.ftz.f32 	%f342, %f340;
	mul.f32 	%f343, %f342, %f341;
	add.f32 	%f344, %f332, %f343;
	sub.f32 	%f345, %f511, %f198;
	fma.rn.f32 	%f346, %f345, 0f3BBB989D, 0f3F000000;
	cvt.sat.f32.f32 	%f347, %f346;
	fma.rm.f32 	%f348, %f347, %f203, %f202;
	add.f32 	%f349, %f348, 0fCB40007F;
	neg.f32 	%f350, %f349;
	fma.rn.f32 	%f351, %f345, 0f3FB8AA3B, %f350;
	fma.rn.f32 	%f352, %f345, 0f32A57060, %f351;
	mov.b32 	%r269, %f348;
	shl.b32 	%r270, %r269, 23;
	mov.b32 	%f353, %r270;
	ex2.approx.ftz.f32 	%f354, %f352;
	mul.f32 	%f355, %f354, %f353;
	add.f32 	%f356, %f344, %f355;
	sub.f32 	%f357, %f513, %f198;
	fma.rn.f32 	%f358, %f357, 0f3BBB989D, 0f3F000000;
	cvt.sat.f32.f32 	%f359, %f358;
	fma.rm.f32 	%f360, %f359, %f203, %f202;
	add.f32 	%f361, %f360, 0fCB40007F;
	neg.f32 	%f362, %f361;
	fma.rn.f32 	%f363, %f357, 0f3FB8AA3B, %f362;
	fma.rn.f32 	%f364, %f357, 0f32A57060, %f363;
	mov.b32 	%r271, %f360;
	shl.b32 	%r272, %r271, 23;
	mov.b32 	%f365, %r272;
	ex2.approx.ftz.f32 	%f366, %f364;
	mul.f32 	%f367, %f366, %f365;
	add.f32 	%f368, %f356, %f367;
	sub.f32 	%f369, %f515, %f198;
	fma.rn.f32 	%f370, %f369, 0f3BBB989D, 0f3F000000;
	cvt.sat.f32.f32 	%f371, %f370;
	fma.rm.f32 	%f372, %f371, %f203, %f202;
	add.f32 	%f373, %f372, 0fCB40007F;
	neg.f32 	%f374, %f373;
	fma.rn.f32 	%f375, %f369, 0f3FB8AA3B, %f374;
	fma.rn.f32 	%f376, %f369, 0f32A57060, %f375;
	mov.b32 	%r273, %f372;
	shl.b32 	%r274, %r273, 23;
	mov.b32 	%f377, %r274;
	ex2.approx.ftz.f32 	%f378, %f376;
	mul.f32 	%f379, %f378, %f377;
	add.f32 	%f380, %f368, %f379;
	sub.f32 	%f381, %f517, %f198;
	fma.rn.f32 	%f382, %f381, 0f3BBB989D, 0f3F000000;
	cvt.sat.f32.f32 	%f383, %f382;
	fma.rm.f32 	%f384, %f383, %f203, %f202;
	add.f32 	%f385, %f384, 0fCB40007F;
	neg.f32 	%f386, %f385;
	fma.rn.f32 	%f387, %f381, 0f3FB8AA3B, %f386;
	fma.rn.f32 	%f388, %f381, 0f32A57060, %f387;
	mov.b32 	%r275, %f384;
	shl.b32 	%r276, %r275, 23;
	mov.b32 	%f389, %r276;
	ex2.approx.ftz.f32 	%f390, %f388;
	mul.f32 	%f391, %f390, %f389;
	add.f32 	%f392, %f380, %f391;
	sub.f32 	%f393, %f519, %f198;
	fma.rn.f32 	%f394, %f393, 0f3BBB989D, 0f3F000000;
	cvt.sat.f32.f32 	%f395, %f394;
	fma.rm.f32 	%f396, %f395, %f203, %f202;
	add.f32 	%f397, %f396, 0fCB40007F;
	neg.f32 	%f398, %f397;
	fma.rn.f32 	%f399, %f393, 0f3FB8AA3B, %f398;
	fma.rn.f32 	%f400, %f393, 0f32A57060, %f399;
	mov.b32 	%r277, %f396;
	shl.b32 	%r278, %r277, 23;
	mov.b32 	%f401, %r278;
	ex2.approx.ftz.f32 	%f402, %f400;
	mul.f32 	%f403, %f402, %f401;
	add.f32 	%f404, %f392, %f403;
	sub.f32 	%f405, %f521, %f198;
	fma.rn.f32 	%f406, %f405, 0f3BBB989D, 0f3F000000;
	cvt.sat.f32.f32 	%f407, %f406;
	fma.rm.f32 	%f408, %f407, %f203, %f202;
	add.f32 	%f409, %f408, 0fCB40007F;
	neg.f32 	%f410, %f409;
	fma.rn.f32 	%f411, %f405, 0f3FB8AA3B, %f410;
	fma.rn.f32 	%f412, %f405, 0f32A57060, %f411;
	mov.b32 	%r279, %f408;
	shl.b32 	%r280, %r279, 23;
	mov.b32 	%f413, %r280;
	ex2.approx.ftz.f32 	%f414, %f412;
	mul.f32 	%f415, %f414, %f413;
	add.f32 	%f416, %f404, %f415;
	sub.f32 	%f417, %f523, %f198;
	fma.rn.f32 	%f418, %f417, 0f3BBB989D, 0f3F000000;
	cvt.sat.f32.f32 	%f419, %f418;
	fma.rm.f32 	%f420, %f419, %f203, %f202;
	add.f32 	%f421, %f420, 0fCB40007F;
	neg.f32 	%f422, %f421;
	fma.rn.f32 	%f423, %f417, 0f3FB8AA3B, %f422;
	fma.rn.f32 	%f424, %f417, 0f32A57060, %f423;
	mov.b32 	%r281, %f420;
	shl.b32 	%r282, %r281, 23;
	mov.b32 	%f425, %r282;
	ex2.approx.ftz.f32 	%f426, %f424;
	mul.f32 	%f427, %f426, %f425;
	add.f32 	%f428, %f416, %f427;
	sub.f32 	%f429, %f525, %f198;
	fma.rn.f32 	%f430, %f429, 0f3BBB989D, 0f3F000000;
	cvt.sat.f32.f32 	%f431, %f430;
	fma.rm.f32 	%f432, %f431, %f203, %f202;
	add.f32 	%f433, %f432, 0fCB40007F;
	neg.f32 	%f434, %f433;
	fma.rn.f32 	%f435, %f429, 0f3FB8AA3B, %f434;
	fma.rn.f32 	%f436, %f429, 0f32A57060, %f435;
	mov.b32 	%r283, %f432;
	shl.b32 	%r284, %r283, 23;
	mov.b32 	%f437, %r284;
	ex2.approx.ftz.f32 	%f438, %f436;
	mul.f32 	%f439, %f438, %f437;
	add.f32 	%f440, %f428, %f439;
	sub.f32 	%f441, %f527, %f198;
	fma.rn.f32 	%f442, %f441, 0f3BBB989D, 0f3F000000;
	cvt.sat.f32.f32 	%f443, %f442;
	fma.rm.f32 	%f444, %f443, %f203, %f202;
	add.f32 	%f445, %f444, 0fCB40007F;
	neg.f32 	%f446, %f445;
	fma.rn.f32 	%f447, %f441, 0f3FB8AA3B, %f446;
	fma.rn.f32 	%f448, %f441, 0f32A57060, %f447;
	mov.b32 	%r285, %f444;
	shl.b32 	%r286, %r285, 23;
	mov.b32 	%f449, %r286;
	ex2.approx.ftz.f32 	%f450, %f448;
	mul.f32 	%f451, %f450, %f449;
	add.f32 	%f452, %f440, %f451;
	sub.f32 	%f453, %f529, %f198;
	fma.rn.f32 	%f454, %f453, 0f3BBB989D, 0f3F000000;
	cvt.sat.f32.f32 	%f455, %f454;
	fma.rm.f32 	%f456, %f455, %f203, %f202;
	add.f32 	%f457, %f456, 0fCB40007F;
	neg.f32 	%f458, %f457;
	fma.rn.f32 	%f459, %f453, 0f3FB8AA3B, %f458;
	fma.rn.f32 	%f460, %f453, 0f32A57060, %f459;
	mov.b32 	%r287, %f456;
	shl.b32 	%r288, %r287, 23;
	mov.b32 	%f461, %r288;
	ex2.approx.ftz.f32 	%f462, %f460;
	mul.f32 	%f463, %f462, %f461;
	add.f32 	%f464, %f452, %f463;
	sub.f32 	%f465, %f531, %f198;
	fma.rn.f32 	%f466, %f465, 0f3BBB989D, 0f3F000000;
	cvt.sat.f32.f32 	%f467, %f466;
	fma.rm.f32 	%f468, %f467, %f203, %f202;
	add.f32 	%f469, %f468, 0fCB40007F;
	neg.f32 	%f470, %f469;
	fma.rn.f32 	%f471, %f465, 0f3FB8AA3B, %f470;
	fma.rn.f32 	%f472, %f465, 0f32A57060, %f471;
	mov.b32 	%r289, %f468;
	shl.b32 	%r290, %r289, 23;
	mov.b32 	%f473, %r290;
	ex2.approx.ftz.f32 	%f474, %f472;
	mul.f32 	%f475, %f474, %f473;
	add.f32 	%f476, %f464, %f475;
	mov.b32 	%r291, %f476;
	shfl.sync.bfly.b32	%r292|%p101, %r291, 16, 31, -1;
	mov.b32 	%f477, %r292;
	add.f32 	%f478, %f476, %f477;
	mov.b32 	%r293, %f478;
	shfl.sync.bfly.b32	%r294|%p102, %r293, 8, 31, -1;
	mov.b32 	%f479, %r294;
	add.f32 	%f480, %f478, %f479;
	mov.b32 	%r295, %f480;
	shfl.sync.bfly.b32	%r296|%p103, %r295, 4, 31, -1;
	mov.b32 	%f481, %r296;
	add.f32 	%f482, %f480, %f481;
	mov.b32 	%r297, %f482;
	shfl.sync.bfly.b32	%r298|%p104, %r297, 2, 31, -1;
	mov.b32 	%f483, %r298;
	add.f32 	%f484, %f482, %f483;
	mov.b32 	%r299, %f484;
	shfl.sync.bfly.b32	%r300|%p105, %r299, 1, 31, -1;
	mov.b32 	%f485, %r300;
	add.f32 	%f486, %f484, %f485;
	div.rn.f32 	%f95, %f211, %f486;
	div.rn.f32 	%f96, %f223, %f486;
	div.rn.f32 	%f97, %f235, %f486;
	div.rn.f32 	%f98, %f247, %f486;
	div.rn.f32 	%f99, %f259, %f486;
	div.rn.f32 	%f100, %f271, %f486;
	div.rn.f32 	%f101, %f283, %f486;
	div.rn.f32 	%f102, %f295, %f486;
	div.rn.f32 	%f103, %f307, %f486;
	div.rn.f32 	%f104, %f319, %f486;
	div.rn.f32 	%f105, %f331, %f486;
	div.rn.f32 	%f106, %f343, %f486;
	div.rn.f32 	%f107, %f355, %f486;
	div.rn.f32 	%f108, %f367, %f486;
	div.rn.f32 	%f109, %f379, %f486;
	div.rn.f32 	%f110, %f391, %f486;
	div.rn.f32 	%f111, %f403, %f486;
	div.rn.f32 	%f112, %f415, %f486;
	div.rn.f32 	%f113, %f427, %f486;
	div.rn.f32 	%f114, %f439, %f486;
	div.rn.f32 	%f115, %f451, %f486;
	div.rn.f32 	%f116, %f463, %f486;
	div.rn.f32 	%f117, %f475, %f486;
	mad.lo.s64 	%rd194, %rd206, %rd38, %rd193;
	cvta.to.global.u64 	%rd195, %rd37;
	shl.b64 	%rd196, %rd194, 2;
	add.s64 	%rd27, %rd195, %rd196;
	@%p95 bra 	$L__BB271_52;
	st.global.f32 	[%rd27], %f95;
$L__BB271_52:
	mov.u32 	%r301, %tid.x;
	add.s32 	%r302, %r301, 32;
	cvt.u64.u32 	%rd197, %r302;
	setp.le.s64 	%p106, %rd40, %rd197;
	@%p106 bra 	$L__BB271_54;
	st.global.f32 	[%rd27+128], %f96;
$L__BB271_54:
	setp.le.s64 	%p107, %rd40, %rd6;
	@%p107 bra 	$L__BB271_56;
	st.global.f32 	[%rd27+256], %f97;
$L__BB271_56:
	setp.le.s64 	%p108, %rd40, %rd7;
	@%p108 bra 	$L__BB271_58;
	st.global.f32 	[%rd27+384], %f98;
$L__BB271_58:
	setp.le.s64 	%p109, %rd40, %rd8;
	@%p109 bra 	$L__BB271_60;
	st.global.f32 	[%rd27+512], %f99;
$L__BB271_60:
	setp.le.s64 	%p110, %rd40, %rd9;
	@%p110 bra 	$L__BB271_62;
	st.global.f32 	[%rd27+640], %f100;
$L__BB271_62:
	setp.le.s64 	%p111, %rd40, %rd10;
	@%p111 bra 	$L__BB271_64;
	st.global.f32 	[%rd27+768], %f101;
$L__BB271_64:
	setp.le.s64 	%p112, %rd40, %rd11;
	@%p112 bra 	$L__BB271_66;
	st.global.f32 	[%rd27+896], %f102;
$L__BB271_66:
	setp.le.s64 	%p113, %rd40, %rd12;
	@%p113 bra 	$L__BB271_68;
	st.global.f32 	[%rd27+1024], %f103;
$L__BB271_68:
	setp.le.s64 	%p114, %rd40, %rd13;
	@%p114 bra 	$L__BB271_70;
	st.global.f32 	[%rd27+1152], %f104;
$L__BB271_70:
	mov.u32 	%r303, %tid.x;
	add.s32 	%r304, %r303, 320;
	cvt.u64.u32 	%rd198, %r304;
	setp.le.s64 	%p115, %rd40, %rd198;
	@%p115 bra 	$L__BB271_72;
	st.global.f32 	[%rd27+1280], %f105;
$L__BB271_72:
	setp.le.s64 	%p116, %rd40, %rd14;
	@%p116 bra 	$L__BB271_74;
	st.global.f32 	[%rd27+1408], %f106;
$L__BB271_74:
	setp.le.s64 	%p117, %rd40, %rd15;
	@%p117 bra 	$L__BB271_76;
	st.global.f32 	[%rd27+1536], %f107;
$L__BB271_76:
	setp.le.s64 	%p118, %rd40, %rd16;
	@%p118 bra 	$L__BB271_78;
	st.global.f32 	[%rd27+1664], %f108;
$L__BB271_78:
	add.s32 	%r306, %r303, 448;
	cvt.u64.u32 	%rd199, %r306;
	setp.le.s64 	%p119, %rd40, %rd199;
	@%p119 bra 	$L__BB271_80;
	st.global.f32 	[%rd27+1792], %f109;
$L__BB271_80:
	add.s32 	%r308, %r303, 480;
	cvt.u64.u32 	%rd200, %r308;
	setp.le.s64 	%p120, %rd40, %rd200;
	@%p120 bra 	$L__BB271_82;
	st.global.f32 	[%rd27+1920], %f110;
$L__BB271_82:
	add.s32 	%r310, %r303, 512;
	cvt.u64.u32 	%rd201, %r310;
	setp.le.s64 	%p121, %rd40, %rd201;
	@%p121 bra 	$L__BB271_84;
	st.global.f32 	[%rd27+2048], %f111;
$L__BB271_84:
	add.s32 	%r312, %r303, 544;
	cvt.u64.u32 	%rd202, %r312;
	setp.le.s64 	%p122, %rd40, %rd202;
	@%p122 bra 	$L__BB271_86;
	st.global.f32 	[%rd27+2176], %f112;
$L__BB271_86:
	setp.le.s64 	%p123, %rd40, %rd17;
	@%p123 bra 	$L__BB271_88;
	st.global.f32 	[%rd27+2304], %f113;
$L__BB271_88:
	setp.le.s64 	%p124, %rd40, %rd18;
	@%p124 bra 	$L__BB271_90;
	st.global.f32 	[%rd27+2432], %f114;
$L__BB271_90:
	setp.le.s64 	%p125, %rd40, %rd19;
	@%p125 bra 	$L__BB271_92;
	st.global.f32 	[%rd27+2560], %f115;
$L__BB271_92:
	setp.le.s64 	%p126, %rd40, %rd20;
	@%p126 bra 	$L__BB271_94;
	st.global.f32 	[%rd27+2688], %f116;
$L__BB271_94:
	setp.le.s64 	%p127, %rd40, %rd21;
	@%p127 bra 	$L__BB271_96;
	st.global.f32 	[%rd27+2816], %f117;
$L__BB271_96:
	ld.param.u64 	%rd205, [_Z15SoftmaxWarpImplI22BroadcastScaleMaskLoadIffbLm2EiE11DirectStoreIffEfLi1ELi23ELi32ELi1ELb1EL9Algorithm0EEvT_T0_ll_param_2];
	mov.u32 	%r313, %nctaid.x;
	mov.u32 	%r314, %ntid.y;
	mul.lo.s32 	%r315, %r313, %r314;
	cvt.s64.s32 	%rd203, %r315;
	add.s64 	%rd206, %rd206, %rd203;
	setp.lt.s64 	%p128, %rd206, %rd205;
	@%p128 bra 	$L__BB271_4;
$L__BB271_97:
	ret;

}
	// .globl	_Z15SoftmaxWarpImplI22BroadcastScaleMaskLoadIffbLm2EiE11DirectStoreIffEfLi1ELi24ELi32ELi1ELb0EL9Algorithm0EEvT_T0_ll
.visible .entry _Z15SoftmaxWarpImplI22BroadcastScaleMaskLoadIffbLm2EiE11DirectStoreIffEfLi1ELi24ELi32ELi1ELb0EL9Algorithm0EEvT_T0_ll(
	.param .align 8 .b8 _Z15SoftmaxWarpImplI22BroadcastScaleMaskLoadIffbLm2EiE11DirectStoreIffEfLi1ELi24ELi32ELi1ELb0EL9Algorithm0EEvT_T0_ll_param_0[88],
	.param .align 8 .b8 _Z15SoftmaxWarpImplI22BroadcastScaleMaskLoadIffbLm2EiE11DirectStoreIffEfLi1ELi24ELi32ELi1ELb0EL9Algorithm0EEvT_T0_ll_param_1[16],
	.param .u64 _Z15SoftmaxWarpImplI22BroadcastScaleMaskLoadIffbLm2EiE11DirectStoreIffEfLi1ELi24ELi32ELi1ELb0EL9Algorithm0EEvT_T0_ll_param_2,
	.param .u64 _Z15SoftmaxWarpImplI22BroadcastScaleMaskLoadIffbLm2EiE11DirectStoreIffEfLi1ELi24ELi32ELi1ELb0EL9Algorithm0EEvT_T0_ll_param_3
)
{
	.reg .pred 	%p<40>;
	.reg .b16 	%rs<25>;
	.reg .b32 	%r<273>;
	.reg .b32 	%f<435>;
	.reg .b64 	%rd<178>;

	ld.param.u64 	%rd21, [_Z15SoftmaxWarpImplI22BroadcastScaleMaskLoadIffbLm2EiE11DirectStoreIffEfLi1ELi24ELi32ELi1ELb0EL9Algorithm0EEvT_T0_ll_param_1+8];
	ld.param.u64 	%rd20, [_Z15SoftmaxWarpImplI22BroadcastScaleMaskLoadIffbLm2EiE11DirectStoreIffEfLi1ELi24ELi32ELi1ELb0EL9Algorithm0EEvT_T0_ll_param_1];
	ld.param.v2.f32 	{%f3, %f4}, [_Z15SoftmaxWarpImplI22BroadcastScaleMaskLoadIffbLm2EiE11DirectStoreIffEfLi1ELi24ELi32ELi1ELb0EL9Algorithm0EEvT_T0_ll_param_0+80];
	ld.param.u64 	%rd19, [_Z15SoftmaxWarpImplI22BroadcastScaleMaskLoadIffbLm2EiE11DirectStoreIffEfLi1ELi24ELi32ELi1ELb0EL9Algorithm0EEvT_T0_ll_param_0+72];
	ld.param.v2.u32 	{%r5, %r6}, [_Z15SoftmaxWarpImplI22BroadcastScaleMaskLoadIffbLm2EiE11DirectStoreIffEfLi1ELi24ELi32ELi1ELb0EL9Algorithm0EEvT_T0_ll_param_0+56];
	ld.param.v2.u32 	{%r3, %r4}, [_Z15SoftmaxWarpImplI22BroadcastScaleMaskLoadIffbLm2EiE11DirectStoreIffEfLi1ELi24ELi32ELi1ELb0EL9Algorithm0EEvT_T0_ll_param_0+40];
	ld.param.u64 	%rd15, [_Z15SoftmaxWarpImplI22BroadcastScaleMaskLoadIffbLm2EiE11DirectStoreIffEfLi1ELi24ELi32ELi1ELb0EL9Algorithm0EEvT_T0_ll_param_0+24];
	ld.param.u64 	%rd14, [_Z15SoftmaxWarpImplI22BroadcastScaleMaskLoadIffbLm2EiE11DirectStoreIffEfLi1ELi24ELi32ELi1ELb0EL9Algorithm0EEvT_T0_ll_param_0+16];
	ld.param.u64 	%rd13, [_Z15SoftmaxWarpImplI22BroadcastScaleMaskLoadIffbLm2EiE11DirectStoreIffEfLi1ELi24ELi32ELi1ELb0EL9Algorithm0EEvT_T0_ll_param_0+8];
	ld.param.u64 	%rd12, [_Z15SoftmaxWarpImplI22BroadcastScaleMaskLoadIffbLm2EiE11DirectStoreIffEfLi1ELi24ELi32ELi1ELb0EL9Algorithm0EEvT_T0_ll_param_0];
	ld.param.u64 	%rd22, [_Z15SoftmaxWarpImplI22BroadcastScaleMaskLoadIffbLm2EiE11DirectStoreIffEfLi1ELi24ELi32ELi1ELb0EL9Algorithm0EEvT_T0_ll_param_2];
	ld.param.u64 	%rd23, [_Z15SoftmaxWarpImplI22BroadcastScaleMaskLoadIffbLm2EiE11DirectStoreIffEfLi1ELi24ELi32ELi1ELb0EL9Algorithm0EEvT_T0_ll_param_3];
	setp.lt.s64 	%p1, %rd23, 769;
	@%p1 bra 	$L__BB272_2;
	mov.u64 	%rd24, $str;
	cvta.global.u64 	%rd25, %rd24;
	mov.u64 	%rd26, $str$1;
	cvta.global.u64 	%rd27, %rd26;
	mov.u64 	%rd28, __unnamed_268;
	cvta.global.u64 	%rd29, %rd28;
	{ // callseq 267, 0
	.param .b64 param0;
	st.param.b64 	[param0], %rd25;
	.param .b64 param1;
	st.param.b64 	[param1], %rd27;
	.param .b32 param2;
	st.param.b32 	[param2], 219;
	.param .b64 param3;
	st.param.b64 	[param3], %rd29;
	.param .b64 param4;
	st.param.b64 	[param4], 1;
	call.uni 
	__assertfail, 
	(
	param0, 
	param1, 
	param2, 
	param3, 
	param4
	);
	} // callseq 267
$L__BB272_2:
	mov.u32 	%r7, %ctaid.x;
	mov.u32 	%r8, %ntid.y;
	mov.u32 	%r9, %tid.y;
	mad.lo.s32 	%r10, %r7, %r8, %r9;
	mov.u32 	%r11, %nctaid.x;
	mul.lo.s32 	%r2, %r11, %r8;
	cvt.s64.s32 	%rd177, %r10;
	setp.le.s64 	%p2, %rd22, %rd177;
	@%p2 bra 	$L__BB272_5;
	cvta.to.global.u64 	%rd5, %rd12;
	cvta.to.global.u64 	%rd6, %rd13;
	mov.u32 	%r12, %tid.x;
	cvt.u64.u32 	%rd7, %r12;
	cvta.to.global.u64 	%rd8, %rd20;
	cvt.s64.s32 	%rd9, %r2;
$L__BB272_4:
	setp.eq.s64 	%p3, %rd15, 1;
	setp.eq.s64 	%p4, %rd14, 1;
	mad.lo.s64 	%rd30, %rd19, %rd177, %rd7;
	cvt.u32.u64 	%r13, %rd30;
	div.s32 	%r14, %r13, %r3;
	mul.lo.s32 	%r15, %r14, %r3;
	sub.s32 	%r16, %r13, %r15;
	selp.b32 	%r17, 0, %r14, %p4;
	selp.b32 	%r18, 0, %r16, %p3;
	mul.lo.s32 	%r19, %r5, %r17;
	mad.lo.s32 	%r20, %r6, %r18, %r19;
	shl.b64 	%rd31, %rd30, 32;
	shr.s64 	%rd32, %rd31, 30;
	add.s64 	%rd33, %rd5, %rd32;
	ld.global.f32 	%f5, [%rd33];
	cvt.s64.s32 	%rd34, %r20;
	add.s64 	%rd35, %rd6, %rd34;
	ld.global.u8 	%rs1, [%rd35];
	setp.eq.s16 	%p5, %rs1, 0;
	mul.f32 	%f6, %f5, %f4;
	selp.f32 	%f7, %f3, %f6, %p5;
	max.f32 	%f8, %f7, 0fFF800000;
	add.s64 	%rd36, %rd30, 32;
	cvt.u32.u64 	%r21, %rd36;
	div.s32 	%r22, %r21, %r3;
	mul.lo.s32 	%r23, %r22, %r3;
	sub.s32 	%r24, %r21, %r23;
	selp.b32 	%r25, 0, %r22, %p4;
	selp.b32 	%r26, 0, %r24, %p3;
	mul.lo.s32 	%r27, %r5, %r25;
	mad.lo.s32 	%r28, %r6, %r26, %r27;
	shl.b64 	%rd37, %rd36, 32;
	shr.s64 	%rd38, %rd37, 30;
	add.s64 	%rd39, %rd5, %rd38;
	ld.global.f32 	%f9, [%rd39];
	cvt.s64.s32 	%rd40, %r28;
	add.s64 	%rd41, %rd6, %rd40;
	ld.global.u8 	%rs2, [%rd41];
	setp.eq.s16 	%p6, %rs2, 0;
	mul.f32 	%f10, %f9, %f4;
	selp.f32 	%f11, %f3, %f10, %p6;
	max.f32 	%f12, %f8, %f11;
	add.s64 	%rd42, %rd30, 64;
	cvt.u32.u64 	%r29, %rd42;
	div.s32 	%r30, %r29, %r3;
	mul.lo.s32 	%r31, %r30, %r3;
	sub.s32 	%r32, %r29, %r31;
	selp.b32 	%r33, 0, %r30, %p4;
	selp.b32 	%r34, 0, %r32, %p3;
	mul.lo.s32 	%r35, %r5, %r33;
	mad.lo.s32 	%r36, %r6, %r34, %r35;
	shl.b64 	%rd43, %rd42, 32;
	shr.s64 	%rd44, %rd43, 30;
	add.s64 	%rd45, %rd5, %rd44;
	ld.global.f32 	%f13, [%rd45];
	cvt.s64.s32 	%rd46, %r36;
	add.s64 	%rd47, %rd6, %rd46;
	ld.global.u8 	%rs3, [%rd47];
	setp.eq.s16 	%p7, %rs3, 0;
	mul.f32 	%f14, %f13, %f4;
	selp.f32 	%f15, %f3, %f14, %p7;
	max.f32 	%f16, %f12, %f15;
	add.s64 	%rd48, %rd30, 96;
	cvt.u32.u64 	%r37, %rd48;
	div.s32 	%r38, %r37, %r3;
	mul.lo.s32 	%r39, %r38, %r3;
	sub.s32 	%r40, %r37, %r39;
	selp.b32 	%r41, 0, %r38, %p4;
	selp.b32 	%r42, 0, %r40, %p3;
	mul.lo.s32 	%r43, %r5, %r41;
	mad.lo.s32 	%r44, %r6, %r42, %r43;
	shl.b64 	%rd49, %rd48, 32;
	shr.s64 	%rd50, %rd49, 30;
	add.s64 	%rd51, %rd5, %rd50;
	ld.global.f32 	%f17, [%rd51];
	cvt.s64.s32 	%rd52, %r44;
	add.s64 	%rd53, %rd6, %rd52;
	ld.global.u8 	%rs4, [%rd53];
	setp.eq.s16 	%p8, %rs4, 0;
	mul.f32 	%f18, %f17, %f4;
	selp.f32 	%f19, %f3, %f18, %p8;
	max.f32 	%f20, %f16, %f19;
	add.s64 	%rd54, %rd30, 128;
	cvt.u32.u64 	%r45, %rd54;
	div.s32 	%r46, %r45, %r3;
	mul.lo.s32 	%r47, %r46, %r3;
	sub.s32 	%r48, %r45, %r47;
	selp.b32 	%r49, 0, %r46, %p4;
	selp.b32 	%r50, 0, %r48, %p3;
	mul.lo.s32 	%r51, %r5, %r49;
	mad.lo.s32 	%r52, %r6, %r50, %r51;
	shl.b64 	%rd55, %rd54, 32;
	shr.s64 	%rd56, %rd55, 30;
	add.s64 	%rd57, %rd5, %rd56;
	ld.global.f32 	%f21, [%rd57];
	cvt.s64.s32 	%rd58, %r52;
	add.s64 	%rd59, %rd6, %rd58;
	ld.global.u8 	%rs5, [%rd59];
	setp.eq.s16 	%p9, %rs5, 0;
	mul.f32 	%f22, %f21, %f4;
	selp.f32 	%f23, %f3, %f22, %p9;
	max.f32 	%f24, %f20, %f23;
	add.s64 	%rd60, %rd30, 160;
	cvt.u32.u64 	%r53, %rd60;
	div.s32 	%r54, %r53, %r3;
	mul.lo.s32 	%r55, %r54, %r3;
	sub.s32 	%r56, %r53, %r55;
	selp.b32 	%r57, 0, %r54, %p4;
	selp.b32 	%r58, 0, %r56, %p3;
	mul.lo.s32 	%r59, %r5, %r57;
	mad.lo.s32 	%r60, %r6, %r58, %r59;
	shl.b64 	%rd61, %rd60, 32;
	shr.s64 	%rd62, %rd61, 30;
	add.s64 	%rd63, %rd5, %rd62;
	ld.global.f32 	%f25, [%rd63];
	cvt.s64.s32 	%rd64, %r60;
	add.s64 	%rd65, %rd6, %rd64;
	ld.global.u8 	%rs6, [%rd65];
	setp.eq.s16 	%p10, %rs6, 0;
	mul.f32 	%f26, %f25, %f4;
	selp.f32 	%f27, %f3, %f26, %p10;
	max.f32 	%f28, %f24, %f27;
	add.s64 	%rd66, %rd30, 192;
	cvt.u32.u64 	%r61, %rd66;
	div.s32 	%r62, %r61, %r3;
	mul.lo.s32 	%r63, %r62, %r3;
	sub.s32 	%r64, %r61, %r63;
	selp.b32 	%r65, 0, %r62, %p4;
	selp.b32 	%r66, 0, %r64, %p3;
	mul.lo.s32 	%r67, %r5, %r65;
	mad.lo.s32 	%r68, %r6, %r66, %r67;
	shl.b64 	%rd67, %rd66, 32;
	shr.s64 	%rd68, %rd67, 30;
	add.s64 	%rd69, %rd5, %rd68;
	ld.global.f32 	%f29, [%rd69];
	cvt.s64.s32 	%rd70, %r68;
	add.s64 	%rd71, %rd6, %rd70;
	ld.global.u8 	%rs7, [%rd71];
	setp.eq.s16 	%p11, %rs7, 0;
	mul.f32 	%f30, %f29, %f4;
	selp.f32 	%f31, %f3, %f30, %p11;
	max.f32 	%f32, %f28, %f31;
	add.s64 	%rd72, %rd30, 224;
	cvt.u32.u64 	%r69, %rd72;
	div.s32 	%r70, %r69, %r3;
	mul.lo.s32 	%r71, %r70, %r3;
	sub.s32 	%r72, %r69, %r71;
	selp.b32 	%r73, 0, %r70, %p4;
	selp.b32 	%r74, 0, %r72, %p3;
	mul.lo.s32 	%r75, %r5, %r73;
	mad.lo.s32 	%r76, %r6, %r74, %r75;
	shl.b64 	%rd73, %rd72, 32;
	shr.s64 	%rd74, %rd73, 30;
	add.s64 	%rd75, %rd5, %rd74;
	ld.global.f32 	%f33, [%rd75];
	cvt.s64.s32 	%rd76, %r76;
	add.s64 	%rd77, %rd6, %rd76;
	ld.global.u8 	%rs8, [%rd77];
	setp.eq.s16 	%p12, %rs8, 0;
	mul.f32 	%f34, %f33, %f4;
	selp.f32 	%f35, %f3, %f34, %p12;
	max.f32 	%f36, %f32, %f35;
	add.s64 	%rd78, %rd30, 256;
	cvt.u32.u64 	%r77, %rd78;
	div.s32 	%r78, %r77, %r3;
	mul.lo.s32 	%r79, %r78, %r3;
	sub.s32 	%r80, %r77, %r79;
	selp.b32 	%r81, 0, %r78, %p4;
	selp.b32 	%r82, 0, %r80, %p3;
	mul.lo.s32 	%r83, %r5, %r81;
	mad.lo.s32 	%r84, %r6, %r82, %r83;
	shl.b64 	%rd79, %rd78, 32;
	shr.s64 	%rd80, %rd79, 30;
	add.s64 	%rd81, %rd5, %rd80;
	ld.global.f32 	%f37, [%rd81];
	cvt.s64.s32 	%rd82, %r84;
	add.s64 	%rd83, %rd6, %rd82;
	ld.global.u8 	%rs9, [%rd83];
	setp.eq.s16 	%p13, %rs9, 0;
	mul.f32 	%f38, %f37, %f4;
	selp.f32 	%f39, %f3, %f38, %p13;
	max.f32 	%f40, %f36, %f39;
	add.s64 	%rd84, %rd30, 288;
	cvt.u32.u64 	%r85, %rd84;
	div.s32 	%r86, %r85, %r3;
	mul.lo.s32 	%r87, %r86, %r3;
	sub.s32 	%r88, %r85, %r87;
	selp.b32 	%r89, 0, %r86, %p4;
	selp.b32 	%r90, 0, %r88, %p3;
	mul.lo.s32 	%r91, %r5, %r89;
	mad.lo.s32 	%r92, %r6, %r90, %r91;
	shl.b64 	%rd85, %rd84, 32;
	shr.s64 	%rd86, %rd85, 30;
	add.s64 	%rd87, %rd5, %rd86;
	ld.global.f32 	%f41, [%rd87];
	cvt.s64.s32 	%rd88, %r92;
	add.s64 	%rd89, %rd6, %rd88;
	ld.global.u8 	%rs10, [%rd89];
	setp.eq.s16 	%p14, %rs10, 0;
	mul.f32 	%f42, %f41, %f4;
	selp.f32 	%f43, %f3, %f42, %p14;
	max.f32 	%f44, %f40, %f43;
	add.s64 	%rd90, %rd30, 320;
	cvt.u32.u64 	%r93, %rd90;
	div.s32 	%r94, %r93, %r3;
	mul.lo.s32 	%r95, %r94, %r3;
	sub.s32 	%r96, %r93, %r95;
	selp.b32 	%r97, 0, %r94, %p4;
	selp.b32 	%r98, 0, %r96, %p3;
	mul.lo.s32 	%r99, %r5, %r97;
	mad.lo.s32 	%r100, %r6, %r98, %r99;
	shl.b64 	%rd91, %rd90, 32;
	shr.s64 	%rd92, %rd91, 30;
	add.s64 	%rd93, %rd5, %rd92;
	ld.global.f32 	%f45, [%rd93];
	cvt.s64.s32 	%rd94, %r100;
	add.s64 	%rd95, %rd6, %rd94;
	ld.global.u8 	%rs11, [%rd95];
	setp.eq.s16 	%p15, %rs11, 0;
	mul.f32 	%f46, %f45, %f4;
	selp.f32 	%f47, %f3, %f46, %p15;
	max.f32 	%f48, %f44, %f47;
	add.s64 	%rd96, %rd30, 352;
	cvt.u32.u64 	%r101, %rd96;
	div.s32 	%r102, %r101, %r3;
	mul.lo.s32 	%r103, %r102, %r3;
	sub.s32 	%r104, %r101, %r103;
	selp.b32 	%r105, 0, %r102, %p4;
	selp.b32 	%r106, 0, %r104, %p3;
	mul.lo.s32 	%r107, %r5, %r105;
	mad.lo.s32 	%r108, %r6, %r106, %r107;
	shl.b64 	%rd97, %rd96, 32;
	shr.s64 	%rd98, %rd97, 30;
	add.s64 	%rd99, %rd5, %rd98;
	ld.global.f32 	%f49, [%rd99];
	cvt.s64.s32 	%rd100, %r108;
	add.s64 	%rd101, %rd6, %rd100;
	ld.global.u8 	%rs12, [%rd101];
	setp.eq.s16 	%p16, %rs12, 0;
	mul.f32 	%f50, %f49, %f4;
	selp.f32 	%f51, %f3, %f50, %p16;
	max.f32 	%f52, %f48, %f51;
	add.s64 	%rd102, %rd30, 384;
	cvt.u32.u64 	%r109, %rd102;
	div.s32 	%r110, %r109, %r3;
	mul.lo.s32 	%r111, %r110, %r3;
	sub.s32 	%r112, %r109, %r111;
	selp.b32 	%r113, 0, %r110, %p4;
	selp.b32 	%r114, 0, %r112, %p3;
	mul.lo.s32 	%r115, %r5, %r113;
	mad.lo.s32 	%r116, %r6, %r114, %r115;
	shl.b64 	%rd103, %rd102, 32;
	shr.s64 	%rd104, %rd103, 30;
	add.s64 	%rd105, %rd5, %rd104;
	ld.global.f32 	%f53, [%rd105];
	cvt.s64.s32 	%rd106, %r116;
	add.s64 	%rd107, %rd6, %rd106;
	ld.global.u8 	%rs13, [%rd107];
	setp.eq.s16 	%p17, %rs13, 0;
	mul.f32 	%f54, %f53, %f4;
	selp.f32 	%f55, %f3, %f54, %p17;
	max.f32 	%f56, %f52, %f55;
	add.s64 	%rd108, %rd30, 416;
	cvt.u32.u64 	%r117, %rd108;
	div.s32 	%r118, %r117, %r3;
	mul.lo.s32 	%r119, %r118, %r3;
	sub.s32 	%r120, %r117, %r119;
	selp.b32 	%r121, 0, %r118, %p4;
	selp.b32 	%r122, 0, %r120, %p3;
	mul.lo.s32 	%r123, %r5, %r121;
	mad.lo.s32 	%r124, %r6, %r122, %r123;
	shl.b64 	%rd109, %rd108, 32;
	shr.s64 	%rd110, %rd109, 30;
	add.s64 	%rd111, %rd5, %rd110;
	ld.global.f32 	%f57, [%rd111];
	cvt.s64.s32 	%rd112, %r124;
	add.s64 	%rd113, %rd6, %rd112;
	ld.global.u8 	%rs14, [%rd113];
	setp.eq.s16 	%p18, %rs14, 0;
	mul.f32 	%f58, %f57, %f4;
	selp.f32 	%f59, %f3, %f58, %p18;
	max.f32 	%f60, %f56, %f59;
	add.s64 	%rd114, %rd30, 448;
	cvt.u32.u64 	%r125, %rd114;
	div.s32 	%r126, %r125, %r3;
	mul.lo.s32 	%r127, %r126, %r3;
	sub.s32 	%r128, %r125, %r127;
	selp.b32 	%r129, 0, %r126, %p4;
	selp.b32 	%r130, 0, %r128, %p3;
	mul.lo.s32 	%r131, %r5, %r129;
	mad.lo.s32 	%r132, %r6, %r130, %r131;
	shl.b64 	%rd115, %rd114, 32;
	shr.s64 	%rd116, %rd115, 30;
	add.s64 	%rd117, %rd5, %rd116;
	ld.global.f32 	%f61, [%rd117];
	cvt.s64.s32 	%rd118, %r132;
	add.s64 	%rd119, %rd6, %rd118;
	ld.global.u8 	%rs15, [%rd119];
	setp.eq.s16 	%p19, %rs15, 0;
	mul.f32 	%f62, %f61, %f4;
	selp.f32 	%f63, %f3, %f62, %p19;
	max.f32 	%f64, %f60, %f63;
	add.s64 	%rd120, %rd30, 480;
	cvt.u32.u64 	%r133, %rd120;
	div.s32 	%r134, %r133, %r3;
	mul.lo.s32 	%r135, %r134, %r3;
	sub.s32 	%r136, %r133, %r135;
	selp.b32 	%r137, 0, %r134, %p4;
	selp.b32 	%r138, 0, %r136, %p3;
	mul.lo.s32 	%r139, %r5, %r137;
	mad.lo.s32 	%r140, %r6, %r138, %r139;
	shl.b64 	%rd121, %rd120, 32;
	shr.s64 	%rd122, %rd121, 30;
	add.s64 	%rd123, %rd5, %rd122;
	ld.global.f32 	%f65, [%rd123];
	cvt.s64.s32 	%rd124, %r140;
	add.s64 	%rd125, %rd6, %rd124;
	ld.global.u8 	%rs16, [%rd125];
	setp.eq.s16 	%p20, %rs16, 0;
	mul.f32 	%f66, %f65, %f4;
	selp.f32 	%f67, %f3, %f66, %p20;
	max.f32 	%f68, %f64, %f67;
	add.s64 	%rd126, %rd30, 512;
	cvt.u32.u64 	%r141, %rd126;
	div.s32 	%r142, %r141, %r3;
	mul.lo.s32 	%r143, %r142, %r3;
	sub.s32 	%r144, %r141, %r143;
	selp.b32 	%r145, 0, %r142, %p4;
	selp.b32 	%r146, 0, %r144, %p3;
	mul.lo.s32 	%r147, %r5, %r145;
	mad.lo.s32 	%r148, %r6, %r146, %r147;
	shl.b64 	%rd127, %rd126, 32;
	shr.s64 	%rd128, %rd127, 30;
	add.s64 	%rd129, %rd5, %rd128;
	ld.global.f32 	%f69, [%rd129];
	cvt.s64.s32 	%rd130, %r148;
	add.s64 	%rd131, %rd6, %rd130;
	ld.global.u8 	%rs17, [%rd131];
	setp.eq.s16 	%p21, %rs17, 0;
	mul.f32 	%f70, %f69, %f4;
	selp.f32 	%f71, %f3, %f70, %p21;
	max.f32 	%f72, %f68, %f71;
	add.s64 	%rd132, %rd30, 544;
	cvt.u32.u64 	%r149, %rd132;
	div.s32 	%r150, %r149, %r3;
	mul.lo.s32 	%r151, %r150, %r3;
	sub.s32 	%r152, %r149, %r151;
	selp.b32 	%r153, 0, %r150, %p4;
	selp.b32 	%r154, 0, %r152, %p3;
	mul.lo.s32 	%r155, %r5, %r153;
	mad.lo.s32 	%r156, %r6, %r154, %r155;
	shl.b64 	%rd133, %rd132, 32;
	shr.s64 	%rd134, %rd133, 30;
	add.s64 	%rd135, %rd5, %rd134;
	ld.global.f32 	%f73, [%rd135];
	cvt.s64.s32 	%rd136, %r156;
	add.s64 	%rd137, %rd6, %rd136;
	ld.global.u8 	%rs18, [%rd137];
	setp.eq.s16 	%p22, %rs18, 0;
	mul.f32 	%f74, %f73, %f4;
	selp.f32 	%f75, %f3, %f74, %p22;
	max.f32 	%f76, %f72, %f75;
	add.s64 	%rd138, %rd30, 576;
	cvt.u32.u64 	%r157, %rd138;
	div.s32 	%r158, %r157, %r3;
	mul.lo.s32 	%r159, %r158, %r3;
	sub.s32 	%r160, %r157, %r159;
	selp.b32 	%r161, 0, %r158, %p4;
	selp.b32 	%r162, 0, %r160, %p3;
	mul.lo.s32 	%r163, %r5, %r161;
	mad.lo.s32 	%r164, %r6, %r162, %r163;
	shl.b64 	%rd139, %rd138, 32;
	shr.s64 	%rd140, %rd139, 30;
	add.s64 	%rd141, %rd5, %rd140;
	ld.global.f32 	%f77, [%rd141];
	cvt.s64.s32 	%rd142, %r164;
	add.s64 	%rd143, %rd6, %rd142;
	ld.global.u8 	%rs19, [%rd143];
	setp.eq.s16 	%p23, %rs19, 0;
	mul.f32 	%f78, %f77, %f4;
	selp.f32 	%f79, %f3, %f78, %p23;
	max.f32 	%f80, %f76, %f79;
	add.s64 	%rd144, %rd30, 608;
	cvt.u32.u64 	%r165, %rd144;
	div.s32 	%r166, %r165, %r3;
	mul.lo.s32 	%r167, %r166, %r3;
	sub.s32 	%r168, %r165, %r167;
	selp.b32 	%r169, 0, %r166, %p4;
	selp.b32 	%r170, 0, %r168, %p3;
	mul.lo.s32 	%r171, %r5, %r169;
	mad.lo.s32 	%r172, %r6, %r170, %r171;
	shl.b64 	%rd145, %rd144, 32;
	shr.s64 	%rd146, %rd145, 30;
	add.s64 	%rd147, %rd5, %rd146;
	ld.global.f32 	%f81, [%rd147];
	cvt.s64.s32 	%rd148, %r172;
	add.s64 	%rd149, %rd6, %rd148;
	ld.global.u8 	%rs20, [%rd149];
	setp.eq.s16 	%p24, %rs20, 0;
	mul.f32 	%f82, %f81, %f4;
	selp.f32 	%f83, %f3, %f82, %p24;
	max.f32 	%f84, %f80, %f83;
	add.s64 	%rd150, %rd30, 640;
	cvt.u32.u64 	%r173, %rd150;
	div.s32 	%r174, %r173, %r3;
	mul.lo.s32 	%r175, %r174, %r3;
	sub.s32 	%r176, %r173, %r175;
	selp.b32 	%r177, 0, %r174, %p4;
	selp.b32 	%r178, 0, %r176, %p3;
	mul.lo.s32 	%r179, %r5, %r177;
	mad.lo.s32 	%r180, %r6, %r178, %r179;
	shl.b64 	%rd151, %rd150, 32;
	shr.s64 	%rd152, %rd151, 30;
	add.s64 	%rd153, %rd5, %rd152;
	ld.global.f32 	%f85, [%rd153];
	cvt.s64.s32 	%rd154, %r180;
	add.s64 	%rd155, %rd6, %rd154;
	ld.global.u8 	%rs21, [%rd155];
	setp.eq.s16 	%p25, %rs21, 0;
	mul.f32 	%f86, %f85, %f4;
	selp.f32 	%f87, %f3, %f86, %p25;
	max.f32 	%f88, %f84, %f87;
	add.s64 	%rd156, %rd30, 672;
	cvt.u32.u64 	%r181, %rd156;
	div.s32 	%r182, %r181, %r3;
	mul.lo.s32 	%r183, %r182, %r3;
	sub.s32 	%r184, %r181, %r183;
	selp.b32 	%r185, 0, %r182, %p4;
	selp.b32 	%r186, 0, %r184, %p3;
	mul.lo.s32 	%r187, %r5, %r185;
	mad.lo.s32 	%r188, %r6, %r186, %r187;
	shl.b64 	%rd157, %rd156, 32;
	shr.s64 	%rd158, %rd157, 30;
	add.s64 	%rd159, %rd5, %rd158;
	ld.global.f32 	%f89, [%rd159];
	cvt.s64.s32 	%rd160, %r188;
	add.s64 	%rd161, %rd6, %rd160;
	ld.global.u8 	%rs22, [%rd161];
	setp.eq.s16 	%p26, %rs22, 0;
	mul.f32 	%f90, %f89, %f4;
	selp.f32 	%f91, %f3, %f90, %p26;
	max.f32 	%f92, %f88, %f91;
	add.s64 	%rd162, %rd30, 704;
	cvt.u32.u64 	%r189, %rd162;
	div.s32 	%r190, %r189, %r3;
	mul.lo.s32 	%r191, %r190, %r3;
	sub.s32 	%r192, %r189, %r191;
	selp.b32 	%r193, 0, %r190, %p4;
	selp.b32 	%r194, 0, %r192, %p3;
	mul.lo.s32 	%r195, %r5, %r193;
	mad.lo.s32 	%r196, %r6, %r194, %r195;
	shl.b64 	%rd163, %rd162, 32;
	shr.s64 	%rd164, %rd163, 30;
	add.s64 	%rd165, %rd5, %rd164;
	ld.global.f32 	%f93, [%rd165];
	cvt.s64.s32 	%rd166, %r196;
	add.s64 	%rd167, %rd6, %rd166;
	ld.global.u8 	%rs23, [%rd167];
	setp.eq.s16 	%p27, %rs23, 0;
	mul.f32 	%f94, %f93, %f4;
	selp.f32 	%f95, %f3, %f94, %p27;
	max.f32 	%f96, %f92, %f95;
	add.s64 	%rd168, %rd30, 736;
	cvt.u32.u64 	%r197, %rd168;
	div.s32 	%r198, %r197, %r3;
	mul.lo.s32 	%r199, %r198, %r3;
	sub.s32 	%r200, %r197, %r199;
	selp.b32 	%r201, 0, %r198, %p4;
	selp.b32 	%r202, 0, %r200, %p3;
	mul.lo.s32 	%r203, %r5, %r201;
	mad.lo.s32 	%r204, %r6, %r202, %r203;
	shl.b64 	%rd169, %rd168, 32;
	shr.s64 	%rd170, %rd169, 30;
	add.s64 	%rd171, %rd5, %rd170;
	ld.global.f32 	%f97, [%rd171];
	cvt.s64.s32 	%rd172, %r204;
	add.s64 	%rd173, %rd6, %rd172;
	ld.global.u8 	%rs24, [%rd173];
	setp.eq.s16 	%p28, %rs24, 0;
	mul.f32 	%f98, %f97, %f4;
	selp.f32 	%f99, %f3, %f98, %p28;
	max.f32 	%f100, %f96, %f99;
	mov.b32 	%r205, %f100;
	shfl.sync.bfly.b32	%r206|%p29, %r205, 16, 31, -1;
	mov.b32 	%f101, %r206;
	max.f32 	%f102, %f100, %f101;
	mov.b32 	%r207, %f102;
	shfl.sync.bfly.b32	%r208|%p30, %r207, 8, 31, -1;
	mov.b32 	%f103, %r208;
	max.f32 	%f104, %f102, %f103;
	mov.b32 	%r209, %f104;
	shfl.sync.bfly.b32	%r210|%p31, %r209, 4, 31, -1;
	mov.b32 	%f105, %r210;
	max.f32 	%f106, %f104, %f105;
	mov.b32 	%r211, %f106;
	shfl.sync.bfly.b32	%r212|%p32, %r211, 2, 31, -1;
	mov.b32 	%f107, %r212;
	max.f32 	%f108, %f106, %f107;
	mov.b32 	%r213, %f108;
	shfl.sync.bfly.b32	%r214|%p33, %r213, 1, 31, -1;
	mov.b32 	%f109, %r214;
	max.f32 	%f110, %f108, %f109;
	sub.f32 	%f111, %f7, %f110;
	fma.rn.f32 	%f112, %f111, 0f3BBB989D, 0f3F000000;
	cvt.sat.f32.f32 	%f113, %f112;
	mov.f32 	%f114, 0f4B400001;
	mov.f32 	%f115, 0f437C0000;
	fma.rm.f32 	%f116, %f113, %f115, %f114;
	add.f32 	%f117, %f116, 0fCB40007F;
	neg.f32 	%f118, %f117;
	fma.rn.f32 	%f119, %f111, 0f3FB8AA3B, %f118;
	fma.rn.f32 	%f120, %f111, 0f32A57060, %f119;
	mov.b32 	%r215, %f116;
	shl.b32 	%r216, %r215, 23;
	mov.b32 	%f121, %r216;
	ex2.approx.ftz.f32 	%f122, %f120;
	mul.f32 	%f123, %f122, %f121;
	add.f32 	%f124, %f123, 0f00000000;
	sub.f32 	%f125, %f11, %f110;
	fma.rn.f32 	%f126, %f125, 0f3BBB989D, 0f3F000000;
	cvt.sat.f32.f32 	%f127, %f126;
	fma.rm.f32 	%f128, %f127, %f115, %f114;
	add.f32 	%f129, %f128, 0fCB40007F;
	neg.f32 	%f130, %f129;
	fma.rn.f32 	%f131, %f125, 0f3FB8AA3B, %f130;
	fma.rn.f32 	%f132, %f125, 0f32A57060, %f131;
	mov.b32 	%r217, %f128;
	shl.b32 	%r218, %r217, 23;
	mov.b32 	%f133, %r218;
	ex2.approx.ftz.f32 	%f134, %f132;
	mul.f32 	%f135, %f134, %f133;
	add.f32 	%f136, %f124, %f135;
	sub.f32 	%f137, %f15, %f110;
	fma.rn.f32 	%f138, %f137, 0f3BBB989D, 0f3F000000;
	cvt.sat.f32.f32 	%f139, %f138;
	fma.rm.f32 	%f140, %f139, %f115, %f114;
	add.f32 	%f141, %f140, 0fCB40007F;
	neg.f32 	%f142, %f141;
	fma.rn.f32 	%f143, %f137, 0f3FB8AA3B, %f142;
	fma.rn.f32 	%f144, %f137, 0f32A57060, %f143;
	mov.b32 	%r219, %f140;
	shl.b32 	%r220, %r219, 23;
	mov.b32 	%f145, %r220;
	ex2.approx.ftz.f32 	%f146, %f144;
	mul.f32 	%f147, %f146, %f145;
	add.f32 	%f148, %f136, %f147;
	sub.f32 	%f149, %f19, %f110;
	fma.rn.f32 	%f150, %f149, 0f3BBB989D, 0f3F000000;
	cvt.sat.f32.f32 	%f151, %f150;
	fma.rm.f32 	%f152, %f151, %f115, %f114;
	add.f32 	%f153, %f152, 0fCB40007F;
	neg.f32 	%f154, %f153;
	fma.rn.f32 	%f155, %f149, 0f3FB8AA3B, %f154;
	fma.rn.f32 	%f156, %f149, 0f32A57060, %f155;
	mov.b32 	%r221, %f152;
	shl.b32 	%r222, %r221, 23;
	mov.b32 	%f157, %r222;
	ex2.approx.ftz.f32 	%f158, %f156;
	mul.f32 	%f159, %f158, %f157;
	add.f32 	%f160, %f148, %f159;
	sub.f32 	%f161, %f23, %f110;
	fma.rn.f32 	%f162, %f161, 0f3BBB989D, 0f3F000000;
	cvt.sat.f32.f32 	%f163, %f162;
	fma.rm.f32 	%f164, %f163, %f115, %f114;
	add.f32 	%f165, %f164, 0fCB40007F;
	neg.f32 	%f166, %f165;
	fma.rn.f32 	%f167, %f161, 0f3FB8AA3B, %f166;
	fma.rn.f32 	%f168, %f161, 0f32A57060, %f167;
	mov.b32 	%r223, %f164;
	shl.b32 	%r224, %r223, 23;
	mov.b32 	%f169, %r224;
	ex2.approx.ftz.f32 	%f170, %f168;
	mul.f32 	%f171, %f170, %f169;
	add.f32 	%f172, %f160, %f171;
	sub.f32 	%f173, %f27, %f110;
	fma.rn.f32 	%f174, %f173, 0f3BBB989D, 0f3F000000;
	cvt.sat.f32.f32 	%f175, %f174;
	fma.rm.f32 	%f176, %f175, %f115, %f114;
	add.f32 	%f177, %f176, 0fCB40007F;
	neg.f32 	%f178, %f177;
	fma.rn.f32 	%f179, %f173, 0f3FB8AA3B, %f178;
	fma.rn.f32 	%f180, %f173, 0f32A57060, %f179;
	mov.b32 	%r225, %f176;
	shl.b32 	%r226, %r225, 23;
	mov.b32 	%f181, %r226;
	ex2.approx.ftz.f32 	%f182, %f180;
	mul.f32 	%f183, %f182, %f181;
	add.f32 	%f184, %f172, %f183;
	sub.f32 	%f185, %f31, %f110;
	fma.rn.f32 	%f186, %f185, 0f3BBB989D, 0f3F000000;
	cvt.sat.f32.f32 	%f187, %f186;
	fma.rm.f32 	%f188, %f187, %f115, %f114;
	add.f32 	%f189, %f188, 0fCB40007F;
	neg.f32 	%f190, %f189;
	fma.rn.f32 	%f191, %f185, 0f3FB8AA3B, %f190;
	fma.rn.f32 	%f192, %f185, 0f32A57060, %f191;
	mov.b32 	%r227, %f188;
	shl.b32 	%r228, %r227, 23;
	mov.b32 	%f193, %r228;
	ex2.approx.ftz.f32 	%f194, %f192;
	mul.f32 	%f195, %f194, %f193;
	add.f32 	%f196, %f184, %f195;
	sub.f32 	%f197, %f35, %f110;
	fma.rn.f32 	%f198, %f197, 0f3BBB989D, 0f3F000000;
	cvt.sat.f32.f32 	%f199, %f198;
	fma.rm.f32 	%f200, %f199, %f115, %f114;
	add.f32 	%f201, %f200, 0fCB40007F;
	neg.f32 	%f202, %f201;
	fma.rn.f32 	%f203, %f197, 0f3FB8AA3B, %f202;
	fma.rn.f32 	%f204, %f197, 0f32A57060, %f203;
	mov.b32 	%r229, %f200;
	shl.b32 	%r230, %r229, 23;
	mov.b32 	%f205, %r230;
	ex2.approx.ftz.f32 	%f206, %f204;
	mul.f32 	%f207, %f206, %f205;
	add.f32 	%f208, %f196, %f207;
	sub.f32 	%f209, %f39, %f110;
	fma.rn.f32 	%f210, %f209, 0f3BBB989D, 0f3F000000;
	cvt.sat.f32.f32 	%f211, %f210;
	fma.rm.f32 	%f212, %f211, %f115, %f114;
	add.f32 	%f213, %f212, 0fCB40007F;
	neg.f32 	%f214, %f213;
	fma.rn.f32 	%f215, %f209, 0f3FB8AA3B, %f214;
	fma.rn.f32 	%f216, %f209, 0f32A57060, %f215;
	mov.b32 	%r231, %f212;
	shl.b32 	%r232, %r231, 23;
	mov.b32 	%f217, %r232;
	ex2.approx.ftz.f32 	%f218, %f216;
	mul.f32 	%f219, %f218, %f217;
	add.f32 	%f220, %f208, %f219;
	sub.f32 	%f221, %f43, %f110;
	fma.rn.f32 	%f222, %f221, 0f3BBB989D, 0f3F000000;
	cvt.sat.f32.f32 	%f223, %f222;
	fma.rm.f32 	%f224, %f223, %f115, %f114;
	add.f32 	%f225, %f224, 0fCB40007F;
	neg.f32 	%f226, %f225;
	fma.rn.f32 	%f227, %f221, 0f3FB8AA3B, %f226;
	fma.rn.f32 	%f228, %f221, 0f32A57060, %f227;
	mov.b32 	%r233, %f224;
	shl.b32 	%r234, %r233, 23;
	mov.b32 	%f229, %r234;
	ex2.approx.ftz.f32 	%f230, %f228;
	mul.f32 	%f231, %f230, %f229;
	add.f32 	%f232, %f220, %f231;
	sub.f32 	%f233, %f47, %f110;
	fma.rn.f32 	%f234, %f233, 0f3BBB989D, 0f3F000000;
	cvt.sat.f32.f32 	%f235, %f234;
	fma.rm.f32 	%f236, %f235, %f115, %f114;
	add.f32 	%f237, %f236, 0fCB40007F;
	neg.f32 	%f238, %f237;
	fma.rn.f32 	%f239, %f233, 0f3FB8AA3B, %f238;
	fma.rn.f32 	%f240, %f233, 0f32A57060, %f239;
	mov.b32 	%r235, %f236;
	shl.b32 	%r236, %r235, 23;
	mov.b32 	%f241, %r236;
	ex2.approx.ftz.f32 	%f242, %f240;
	mul.f32 	%f243, %f242, %f241;
	add.f32 	%f244, %f232, %f243;
	sub.f32 	%f245, %f51, %f110;
	fma.rn.f32 	%f246, %f245, 0f3BBB989D, 0f3F000000;
	cvt.sat.f32.f32 	%f247, %f246;
	fma.rm.f32 	%f248, %f247, %f115, %f114;
	add.f32 	%f249, %f248, 0fCB40007F;
	neg.f32 	%f250, %f249;
	fma.rn.f32 	%f251, %f245, 0f3FB8AA3B, %f250;
	fma.rn.f32 	%f252, %f245, 0f32A57060, %f251;
	mov.b32 	%r237, %f248;
	shl.b32 	%r238, %r237, 23;
	mov.b32 	%f253, %r238;
	ex2.approx.ftz.f32 	%f254, %f252;
	mul.f32 	%f255, %f254, %f253;
	add.f32 	%f256, %f244, %f255;
	sub.f32 	%f257, %f55, %f110;
	fma.rn.f32 	%f258, %f257, 0f3BBB989D, 0f3F000000;
	cvt.sat.f32.f32 	%f259, %f258;
	fma.rm.f32 	%f260, %f259, %f115, %f114;
	add.f32 	%f261, %f260, 0fCB40007F;
	neg.f32 	%f262, %f261;
	fma.rn.f32 	%f263, %f257, 0f3FB8AA3B, %f262;
	fma.rn.f32 	%f264, %f257, 0f32A57060, %f263;
	mov.b32 	%r239, %f260;
	shl.b32 	%r240, %r239, 23;
	mov.b32 	%f265, %r240;
	ex2.approx.ftz.f32 	%f266, %f264;
	mul.f32 	%f267, %f266, %f265;
	add.f32 	%f268, %f256, %f267;
	sub.f32 	%f269, %f59, %f110;
	fma.rn.f32 	%f270, %f269, 0f3BBB989D, 0f3F000000;
	cvt.sat.f32.f32 	%f271, %f270;
	fma.rm.f32 	%f272, %f271, %f115, %f114;
	add.f32 	%f273, %f272, 0fCB40007F;
	neg.f32 	%f274, %f273;
	fma.rn.f32 	%f275, %f269, 0f3FB8AA3B, %f274;
	fma.rn.f32 	%f276, %f269, 0f32A57060, %f275;
	mov.b32 	%r241, %f272;
	shl.b32 	%r242, %r241, 23;
	mov.b32 	%f277, %r242;
	ex2.approx.ftz.f32 	%f278, %f276;
	mul.f32 	%f279, %f278, %f277;
	add.f32 	%f280, %f268, %f279;
	sub.f32 	%f281, %f63, %f110;
	fma.rn.f32 	%f282, %f281, 0f3BBB989D, 0f3F000000;
	cvt.sat.f32.f32 	%f283, %f282;
	fma.rm.f32 	%f284, %f283, %f115, %f114;
	add.f32 	%f285, %f284, 0fCB40007F;
	neg.f32 	%f286, %f285;
	fma.rn.f32 	%f287, %f281, 0f3FB8AA3B, %f286;
	fma.rn.f32 	%f288, %f281, 0f32A57060, %f287;
	mov.b32 	%r243, %f284;
	shl.b32 	%r244, %r243, 23;
	mov.b32 	%f289, %r244;
	ex2.approx.ftz.f32 	%f290, %f288;
	mul.f32 	%f291, %f290, %f289;
	add.f32 	%f292, %f280, %f291;
	sub.f32 	%f293, %f67, %f110;
	fma.rn.f32 	%f294, %f293, 0f3BBB989D, 0f3F000000;
	cvt.sat.f32.f32 	%f295, %f294;
	fma.rm.f32 	%f296, %f295, %f115, %f114;
	add.f32 	%f297, %f296, 0fCB40007F;
	neg.f32 	%f298, %f297;
	fma.rn.f32 	%f299, %f293, 0f3FB8AA3B, %f298;
	fma.rn.f32 	%f300, %f293, 0f32A57060, %f299;
	mov.b32 	%r245, %f296;
	shl.b32 	%r246, %r245, 23;
	mov.b32 	%f301, %r246;
	ex2.approx.ftz.f32 	%f302, %f300;
	mul.f32 	%f303, %f302, %f301;
	add.f32 	%f304, %f292, %f303;
	sub.f32 	%f305, %f71, %f110;
	fma.rn.f32 	%f306, %f305, 0f3BBB989D, 0f3F000000;
	cvt.sat.f32.f32 	%f307, %f306;
	fma.rm.f32 	%f308, %f307, %f115, %f114;
	add.f32 	%f309, %f308, 0fCB40007F;
	neg.f32 	%f310, %f309;
	fma.rn.f32 	%f311, %f305, 0f3FB8AA3B, %f310;
	fma.rn.f32 	%f312, %f305, 0f32A57060, %f311;
	mov.b32 	%r247, %f308;
	shl.b32 	%r248, %r247, 23;
	mov.b32 	%f313, %r248;
	ex2.approx.ftz.f32 	%f314, %f312;
	mul.f32 	%f315, %f314, %f313;
	add.f32 	%f316, %f304, %f315;
	sub.f32 	%f317, %f75, %f110;
	fma.rn.f32 	%f318, %f317, 0f3BBB989D, 0f3F000000;
	cvt.sat.f32.f32 	%f319, %f318;
	fma.rm.f32 	%f320, %f319, %f115, %f114;
	add.f32 	%f321, %f320, 0fCB40007F;
	neg.f32 	%f322, %f321;
	fma.rn.f32 	%f323, %f317, 0f3FB8AA3B, %f322;
	fma.rn.f32 	%f324, %f317, 0f32A57060, %f323;
	mov.b32 	%r249, %f320;
	shl.b32 	%r250, %r249, 23;
	mov.b32 	%f325, %r250;
	ex2.approx.ftz.f32 	%f326, %f324;
	mul.f32 	%f327, %f326, %f325;
	add.f32 	%f328, %f316, %f327;
	sub.f32 	%f329, %f79, %f110;
	fma.rn.f32 	%f330, %f329, 0f3BBB989D, 0f3F000000;
	cvt.sat.f32.f32 	%f331, %f330;
	fma.rm.f32 	%f332, %f331, %f115, %f114;
	add.f32 	%f333, %f332, 0fCB40007F;
	neg.f32 	%f334, %f333;
	fma.rn.f32 	%f335, %f329, 0f3FB8AA3B, %f334;
	fma.rn.f32 	%f336, %f329, 0f32A57060, %f335;
	mov.b32 	%r251, %f332;
	shl.b32 	%r252, %r251, 23;
	mov.b32 	%f337, %r252;
	ex2.approx.ftz.f32 	%f338, %f336;
	mul.f32 	%f339, %f338, %f337;
	add.f32 	%f340, %f328, %f339;
	sub.f32 	%f341, %f83, %f110;
	fma.rn.f32 	%f342, %f341, 0f3BBB989D, 0f3F000000;
	cvt.sat.f32.f32 	%f343, %f342;
	fma.rm.f32 	%f344, %f343, %f115, %f114;
	add.f32 	%f345, %f344, 0fCB40007F;
	neg.f32 	%f346, %f345;
	fma.rn.f32 	%f347, %f341, 0f3FB8AA3B, %f346;
	fma.rn.f32 	%f348, %f341, 0f32A57060, %f347;
	mov.b32 	%r253, %f344;
	shl.b32 	%r254, %r253, 23;
	mov.b32 	%f349, %r254;
	ex2.approx.ftz.f32 	%f350, %f348;
	mul.f32 	%f351, %f350, %f349;
	add.f32 	%f352, %f340, %f351;
	sub.f32 	%f353, %f87, %f110;
	fma.rn.f32 	%f354, %f353, 0f3BBB989D, 0f3F000000;
	cvt.sat.f32.f32 	%f355, %f354;
	fma.rm.f32 	%f356, %f355, %f115, %f114;
	add.f32 	%f357, %f356, 0fCB40007F;
	neg.f32 	%f358, %f357;
	fma.rn.f32 	%f359, %f353, 0f3FB8AA3B, %f358;
	fma.rn.f32 	%f360, %f353, 0f32A57060, %f359;
	mov.b32 	%r255, %f356;
	shl.b32 	%r256, %r255, 23;
	mov.b32 	%f361, %r256;
	ex2.approx.ftz.f32 	%f362, %f360;
	mul.f32 	%f363, %f362, %f361;
	add.f32 	%f364, %f352, %f363;
	sub.f32 	%f365, %f91, %f110;
	fma.rn.f32 	%f366, %f365, 0f3BBB989D, 0f3F000000;
	cvt.sat.f32.f32 	%f367, %f366;
	fma.rm.f32 	%f368, %f367, %f115, %f114;
	add.f32 	%f369, %f368, 0fCB40007F;
	neg.f32 	%f370, %f369;
	fma.rn.f32 	%f371, %f365, 0f3FB8AA3B, %f370;
	fma.rn.f32 	%f372, %f365, 0f32A57060, %f371;
	mov.b32 	%r257, %f368;
	shl.b32 	%r258, %r257, 23;
	mov.b32 	%f373, %r258;
	ex2.approx.ftz.f32 	%f374, %f372;
	mul.f32 	%f375, %f374, %f373;
	add.f32 	%f376, %f364, %f375;
	sub.f32 	%f377, %f95, %f110;
	fma.rn.f32 	%f378, %f377, 0f3BBB989D, 0f3F000000;
	cvt.sat.f32.f32 	%f379, %f378;
	fma.rm.f32 	%f380, %f379, %f115, %f114;
	add.f32 	%f381, %f380, 0fCB40007F;
	neg.f32 	%f382, %f381;
	fma.rn.f32 	%f383, %f377, 0f3FB8AA3B, %f382;
	fma.rn.f32 	%f384, %f377, 0f32A57060, %f383;
	mov.b32 	%r259, %f380;
	shl.b32 	%r260, %r259, 23;
	mov.b32 	%f385, %r260;
	ex2.approx.ftz.f32 	%f386, %f384;
	mul.f32 	%f387, %f386, %f385;
	add.f32 	%f388, %f376, %f387;
	sub.f32 	%f389, %f99, %f110;
	fma.rn.f32 	%f390, %f389, 0f3BBB989D, 0f3F000000;
	cvt.sat.f32.f32 	%f391, %f390;
	fma.rm.f32 	%f392, %f391, %f115, %f114;
	add.f32 	%f393, %f392, 0fCB40007F;
	neg.f32 	%f394, %f393;
	fma.rn.f32 	%f395, %f389, 0f3FB8AA3B, %f394;
	fma.rn.f32 	%f396, %f389, 0f32A57060, %f395;
	mov.b32 	%r261, %f392;
	shl.b32 	%r262, %r261, 23;
	mov.b32 	%f397, %r262;
	ex2.approx.ftz.f32 	%f398, %f396;
	mul.f32 	%f399, %f398, %f397;
	add.f32 	%f400, %f388, %f399;
	mov.b32 	%r263, %f400;
	shfl.sync.bfly.b32	%r264|%p34, %r263, 16, 31, -1;
	mov.b32 	%f401, %r264;
	add.f32 	%f402, %f400, %f401;
	mov.b32 	%r265, %f402;
	shfl.sync.bfly.b32	%r266|%p35, %r265, 8, 31, -1;
	mov.b32 	%f403, %r266;
	add.f32 	%f404, %f402, %f403;
	mov.b32 	%r267, %f404;
	shfl.sync.bfly.b32	%r268|%p36, %r267, 4, 31, -1;
	mov.b32 	%f405, %r268;
	add.f32 	%f406, %f404, %f405;
	mov.b32 	%r269, %f406;
	shfl.sync.bfly.b32	%r270|%p37, %r269, 2, 31, -1;
	mov.b32 	%f407, %r270;
	add.f32 	%f408, %f406, %f407;
	mov.b32 	%r271, %f408;
	shfl.sync.bfly.b32	%r272|%p38, %r271, 1, 31, -1;
	mov.b32 	%f409, %r272;
	add.f32 	%f410, %f408, %f409;
	div.rn.f32 	%f411, %f123, %f410;
	div.rn.f32 	%f412, %f135, %f410;
	div.rn.f32 	%f413, %f147, %f410;
	div.rn.f32 	%f414, %f159, %f410;
	div.rn.f32 	%f415, %f171, %f410;
	div.rn.f32 	%f416, %f183, %f410;
	div.rn.f32 	%f417, %f195, %f410;
	div.rn.f32 	%f418, %f207, %f410;
	div.rn.f32 	%f419, %f219, %f410;
	div.rn.f32 	%f420, %f231, %f410;
	div.rn.f32 	%f421, %f243, %f410;
	div.rn.f32 	%f422, %f255, %f410;
	div.rn.f32 	%f423, %f267, %f410;
	div.rn.f32 	%f424, %f279, %f410;
	div.rn.f32 	%f425, %f291, %f410;
	div.rn.f32 	%f426, %f303, %f410;
	div.rn.f32 	%f427, %f315, %f410;
	div.rn.f32 	%f428, %f327, %f410;
	div.rn.f32 	%f429, %f339, %f410;
	div.rn.f32 	%f430, %f351, %f410;
	div.rn.f32 	%f431, %f363, %f410;
	div.rn.f32 	%f432, %f375, %f410;
	div.rn.f32 	%f433, %f387, %f410;
	div.rn.f32 	%f434, %f399, %f410;
	mad.lo.s64 	%rd174, %rd177, %rd21, %rd7;
	shl.b64 	%rd175, %rd174, 2;
	add.s64 	%rd176, %rd8, %rd175;
	st.global.f32 	[%rd176], %f411;
	st.global.f32 	[%rd176+128], %f412;
	st.global.f32 	[%rd176+256], %f413;
	st.global.f32 	[%rd176+384], %f414;
	st.global.f32 	[%rd176+512], %f415;
	st.global.f32 	[%rd176+640], %f416;
	st.global.f32 	[%rd176+768], %f417;
	st.global.f32 	[%rd176+896], %f418;
	st.global.f32 	[%rd176+1024], %f419;
	st.global.f32 	[%rd176+1152], %f420;
	st.global.f32 	[%rd176+1280], %f421;
	st.global.f32 	[%rd176+1408], %f422;
	st.global.f32 	[%rd176+1536], %f423;
	st.global.f32 	[%rd176+1664], %f424;
	st.global.f32 	[%rd176+1792], %f425;
	st.global.f32 	[%rd176+1920], %f426;
	st.global.f32 	[%rd176+2048], %f427;
	st.global.f32 	[%rd176+2176], %f428;
	st.global.f32 	[%rd176+2304], %f429;
	st.global.f32 	[%rd176+2432], %f430;
	st.global.f32 	[%rd176+2560], %f431;
	st.global.f32 	[%rd176+2688], %f432;
	st.global.f32 	[%rd176+2816], %f433;
	st.global.f32 	[%rd176+2944], %f434;
	add.s64 	%rd177, %rd177, %rd9;
	setp.lt.s64 	%p39, %rd177, %rd22;
	@%p39 bra 	$L__BB272_4;
$L__BB272_5:
	ret;

}
	// .globl	_Z15SoftmaxWarpImplI22BroadcastScaleMaskLoadIffbLm2EiE11DirectStoreIffEfLi1ELi24ELi32ELi1ELb1EL9Algorithm0EEvT_T0_ll
.visible .entry _Z15SoftmaxWarpImplI22BroadcastScaleMaskLoadIffbLm2EiE11DirectStoreIffEfLi1ELi24ELi32ELi1ELb1EL9Algorithm0EEvT_T0_ll(
	.param .align 8 .b8 _Z15SoftmaxWarpImplI22BroadcastScaleMaskLoadIffbLm2EiE11DirectStoreIffEfLi1ELi24ELi32ELi1ELb1EL9Algorithm0EEvT_T0_ll_param_0[88],
	.param .align 8 .b8 _Z15SoftmaxWarpImplI22BroadcastScaleMaskLoadIffbLm2EiE11DirectStoreIffEfLi1ELi24ELi32ELi1ELb1EL9Algorithm0EEvT_T0_ll_param_1[16],
	.param .u64 _Z15SoftmaxWarpImplI22BroadcastScaleMaskLoadIffbLm2EiE11DirectStoreIffEfLi1ELi24ELi32ELi1ELb1EL9Algorithm0EEvT_T0_ll_param_2,
	.param .u64 _Z15SoftmaxWarpImplI22BroadcastScaleMaskLoadIffbLm2EiE11DirectStoreIffEfLi1ELi24ELi32ELi1ELb1EL9Algorithm0EEvT_T0_ll_param_3
)
{
	.reg .pred 	%p<134>;
	.reg .b16 	%rs<25>;
	.reg .b32 	%r<333>;
	.reg .b32 	%f<555>;
	.reg .b64 	%rd<217>;

	ld.param.u64 	%rd37, [_Z15SoftmaxWarpImplI22BroadcastScaleMaskLoadIffbLm2EiE11DirectStoreIffEfLi1ELi24ELi32ELi1ELb1EL9Algorithm0EEvT_T0_ll_param_1+8];
	ld.param.u64 	%rd36, [_Z15SoftmaxWarpImplI22BroadcastScaleMaskLoadIffbLm2EiE11DirectStoreIffEfLi1ELi24ELi32ELi1ELb1EL9Algorithm0EEvT_T0_ll_param_1];
	ld.param.v2.f32 	{%f123, %f124}, [_Z15SoftmaxWarpImplI22BroadcastScaleMaskLoadIffbLm2EiE11DirectStoreIffEfLi1ELi24ELi32ELi1ELb1EL9Algorithm0EEvT_T0_ll_param_0+80];
	ld.param.u64 	%rd35, [_Z15SoftmaxWarpImplI22BroadcastScaleMaskLoadIffbLm2EiE11DirectStoreIffEfLi1ELi24ELi32ELi1ELb1EL9Algorithm0EEvT_T0_ll_param_0+72];
	ld.param.v2.u32 	{%r6, %r7}, [_Z15SoftmaxWarpImplI22BroadcastScaleMaskLoadIffbLm2EiE11DirectStoreIffEfLi1ELi24ELi32ELi1ELb1EL9Algorithm0EEvT_T0_ll_param_0+56];
	ld.param.v2.u32 	{%r4, %r5}, [_Z15SoftmaxWarpImplI22BroadcastScaleMaskLoadIffbLm2EiE11DirectStoreIffEfLi1ELi24ELi32ELi1ELb1EL9Algorithm0EEvT_T0_ll_param_0+40];
	ld.param.u64 	%rd31, [_Z15SoftmaxWarpImplI22BroadcastScaleMaskLoadIffbLm2EiE11DirectStoreIffEfLi1ELi24ELi32ELi1ELb1EL9Algorithm0EEvT_T0_ll_param_0+24];
	ld.param.u64 	%rd30, [_Z15SoftmaxWarpImplI22BroadcastScaleMaskLoadIffbLm2EiE11DirectStoreIffEfLi1ELi24ELi32ELi1ELb1EL9Algorithm0EEvT_T0_ll_param_0+16];
	ld.param.u64 	%rd29, [_Z15SoftmaxWarpImplI22BroadcastScaleMaskLoadIffbLm2EiE11DirectStoreIffEfLi1ELi24ELi32ELi1ELb1EL9Algorithm0EEvT_T0_ll_param_0+8];
	ld.param.u64 	%rd28, [_Z15SoftmaxWarpImplI22BroadcastScaleMaskLoadIffbLm2EiE11DirectStoreIffEfLi1ELi24ELi32ELi1ELb1EL9Algorithm0EEvT_T0_ll_param_0];
	ld.param.u64 	%rd39, [_Z15SoftmaxWarpImplI22BroadcastScaleMaskLoadIffbLm2EiE11DirectStoreIffEfLi1ELi24ELi32ELi1ELb1EL9Algorithm0EEvT_T0_ll_param_3];
	cvta.to.global.u64 	%rd1, %rd28;
	cvta.to.global.u64 	%rd2, %rd29;
	setp.lt.s64 	%p1, %rd39, 769;
	@%p1 bra 	$L__BB273_2;
	mov.u64 	%rd40, $str;
	cvta.global.u64 	%rd41, %rd40;
	mov.u64 	%rd42, $str$1;
	cvta.global.u64 	%rd43, %rd42;
	mov.u64 	%rd44, __unnamed_269;
	cvta.global.u64 	%rd45, %rd44;
	{ // callseq 268, 0
	.param .b64 param0;
	st.param.b64 	[param0], %rd41;
	.param .b64 param1;
	st.param.b64 	[param1], %rd43;
	.param .b32 param2;
	st.param.b32 	[param2], 219;
	.param .b64 param3;
	st.param.b64 	[param3], %rd45;
	.param .b64 param4;
	st.param.b64 	[param4], 1;
	call.uni 
	__assertfail, 
	(
	param0, 
	param1, 
	param2, 
	param3, 
	param4
	);
	} // callseq 268
$L__BB273_2:
	ld.param.u64 	%rd214, [_Z15SoftmaxWarpImplI22BroadcastScaleMaskLoadIffbLm2EiE11DirectStoreIffEfLi1ELi24ELi32ELi1ELb1EL9Algorithm0EEvT_T0_ll_param_2];
	mov.u32 	%r8, %ctaid.x;
	mov.u32 	%r9, %ntid.y;
	mov.u32 	%r10, %tid.y;
	mad.lo.s32 	%r11, %r8, %r9, %r10;
	cvt.s64.s32 	%rd216, %r11;
	setp.le.s64 	%p2, %rd214, %rd216;
	@%p2 bra 	$L__BB273_101;
	mov.u32 	%r12, %tid.x;
	add.s32 	%r13, %r12, 64;
	cvt.u64.u32 	%rd6, %r13;
	add.s32 	%r14, %r12, 96;
	cvt.u64.u32 	%rd7, %r14;
	add.s32 	%r15, %r12, 128;
	cvt.u64.u32 	%rd8, %r15;
	add.s32 	%r16, %r12, 160;
	cvt.u64.u32 	%rd9, %r16;
	add.s32 	%r17, %r12, 192;
	cvt.u64.u32 	%rd10, %r17;
	add.s32 	%r18, %r12, 224;
	cvt.u64.u32 	%rd11, %r18;
	add.s32 	%r19, %r12, 256;
	cvt.u64.u32 	%rd12, %r19;
	add.s32 	%r20, %r12, 288;
	cvt.u64.u32 	%rd13, %r20;
	add.s32 	%r21, %r12, 352;
	cvt.u64.u32 	%rd14, %r21;
	add.s32 	%r22, %r12, 416;
	cvt.u64.u32 	%rd15, %r22;
	add.s32 	%r23, %r12, 576;
	cvt.u64.u32 	%rd16, %r23;
	add.s32 	%r24, %r12, 608;
	cvt.u64.u32 	%rd17, %r24;
	add.s32 	%r25, %r12, 640;
	cvt.u64.u32 	%rd18, %r25;
	add.s32 	%r26, %r12, 672;
	cvt.u64.u32 	%rd19, %r26;
	add.s32 	%r27, %r12, 704;
	cvt.u64.u32 	%rd20, %r27;
	add.s32 	%r28, %r12, 736;
	cvt.u64.u32 	%rd21, %r28;
	add.s32 	%r40, %r12, 32;
$L__BB273_4:
	cvt.u64.u32 	%rd46, %r12;
	setp.le.s64 	%p3, %rd39, %rd46;
	mul.lo.s64 	%rd23, %rd35, %rd216;
	mov.f32 	%f507, 0fFF800000;
	mov.f32 	%f510, %f507;
	@%p3 bra 	$L__BB273_6;
	setp.eq.s64 	%p4, %rd31, 1;
	setp.eq.s64 	%p5, %rd30, 1;
	add.s64 	%rd48, %rd23, %rd46;
	cvt.u32.u64 	%r31, %rd48;
	div.s32 	%r32, %r31, %r4;
	mul.lo.s32 	%r33, %r32, %r4;
	sub.s32 	%r34, %r31, %r33;
	selp.b32 	%r35, 0, %r32, %p5;
	selp.b32 	%r36, 0, %r34, %p4;
	mul.lo.s32 	%r37, %r6, %r35;
	mad.lo.s32 	%r38, %r7, %r36, %r37;
	shl.b64 	%rd49, %rd48, 32;
	shr.s64 	%rd50, %rd49, 30;
	add.s64 	%rd51, %rd1, %rd50;
	ld.global.f32 	%f126, [%rd51];
	cvt.s64.s32 	%rd52, %r38;
	add.s64 	%rd53, %rd2, %rd52;
	ld.global.u8 	%rs1, [%rd53];
	setp.eq.s16 	%p6, %rs1, 0;
	mul.f32 	%f127, %f126, %f124;
	selp.f32 	%f507, %f123, %f127, %p6;
	max.f32 	%f510, %f507, 0fFF800000;
$L__BB273_6:
	cvt.u64.u32 	%rd54, %r40;
	setp.le.s64 	%p7, %rd39, %rd54;
	mov.f32 	%f509, 0fFF800000;
	@%p7 bra 	$L__BB273_8;
	setp.eq.s64 	%p8, %rd31, 1;
	setp.eq.s64 	%p9, %rd30, 1;
	add.s64 	%rd56, %rd23, %rd54;
	cvt.u32.u64 	%r43, %rd56;
	div.s32 	%r44, %r43, %r4;
	mul.lo.s32 	%r45, %r44, %r4;
	sub.s32 	%r46, %r43, %r45;
	selp.b32 	%r47, 0, %r44, %p9;
	selp.b32 	%r48, 0, %r46, %p8;
	mul.lo.s32 	%r49, %r6, %r47;
	mad.lo.s32 	%r50, %r7, %r48, %r49;
	shl.b64 	%rd57, %rd56, 32;
	shr.s64 	%rd58, %rd57, 30;
	add.s64 	%rd59, %rd1, %rd58;
	ld.global.f32 	%f129, [%rd59];
	cvt.s64.s32 	%rd60, %r50;
	add.s64 	%rd61, %rd2, %rd60;
	ld.global.u8 	%rs2, [%rd61];
	setp.eq.s16 	%p10, %rs2, 0;
	mul.f32 	%f130, %f129, %f124;
	selp.f32 	%f509, %f123, %f130, %p10;
	max.f32 	%f510, %f510, %f509;
$L__BB273_8:
	setp.le.s64 	%p11, %rd39, %rd6;
	mov.f32 	%f511, 0fFF800000;
	@%p11 bra 	$L__BB273_10;
	setp.eq.s64 	%p12, %rd31, 1;
	setp.eq.s64 	%p13, %rd30, 1;
	add.s64 	%rd62, %rd23, %rd6;
	cvt.u32.u64 	%r51, %rd62;
	div.s32 	%r52, %r51, %r4;
	mul.lo.s32 	%r53, %r52, %r4;
	sub.s32 	%r54, %r51, %r53;
	selp.b32 	%r55, 0, %r52, %p13;
	selp.b32 	%r56, 0, %r54, %p12;
	mul.lo.s32 	%r57, %r6, %r55;
	mad.lo.s32 	%r58, %r7, %r56, %r57;
	shl.b64 	%rd63, %rd62, 32;
	shr.s64 	%rd64, %rd63, 30;
	add.s64 	%rd65, %rd1, %rd64;
	ld.global.f32 	%f132, [%rd65];
	cvt.s64.s32 	%rd66, %r58;
	add.s64 	%rd67, %rd2, %rd66;
	ld.global.u8 	%rs3, [%rd67];
	setp.eq.s16 	%p14, %rs3, 0;
	mul.f32 	%f133, %f132, %f124;
	selp.f32 	%f511, %f123, %f133, %p14;
	max.f32 	%f510, %f510, %f511;
$L__BB273_10:
	setp.le.s64 	%p15, %rd39, %rd7;
	mov.f32 	%f513, 0fFF800000;
	@%p15 bra 	$L__BB273_12;
	setp.eq.s64 	%p16, %rd31, 1;
	setp.eq.s64 	%p17, %rd30, 1;
	add.s64 	%rd68, %rd23, %rd7;
	cvt.u32.u64 	%r59, %rd68;
	div.s32 	%r60, %r59, %r4;
	mul.lo.s32 	%r61, %r60, %r4;
	sub.s32 	%r62, %r59, %r61;
	selp.b32 	%r63, 0, %r60, %p17;
	selp.b32 	%r64, 0, %r62, %p16;
	mul.lo.s32 	%r65, %r6, %r63;
	mad.lo.s32 	%r66, %r7, %r64, %r65;
	shl.b64 	%rd69, %rd68, 32;
	shr.s64 	%rd70, %rd69, 30;
	add.s64 	%rd71, %rd1, %rd70;
	ld.global.f32 	%f135, [%rd71];
	cvt.s64.s32 	%rd72, %r66;
	add.s64 	%rd73, %rd2, %rd72;
	ld.global.u8 	%rs4, [%rd73];
	setp.eq.s16 	%p18, %rs4, 0;
	mul.f32 	%f136, %f135, %f124;
	selp.f32 	%f513, %f123, %f136, %p18;
	max.f32 	%f510, %f510, %f513;
$L__BB273_12:
	setp.le.s64 	%p19, %rd39, %rd8;
	mov.f32 	%f515, 0fFF800000;
	@%p19 bra 	$L__BB273_14;
	setp.eq.s64 	%p20, %rd31, 1;
	setp.eq.s64 	%p21, %rd30, 1;
	add.s64 	%rd74, %rd23, %rd8;
	cvt.u32.u64 	%r67, %rd74;
	div.s32 	%r68, %r67, %r4;
	mul.lo.s32 	%r69, %r68, %r4;
	sub.s32 	%r70, %r67, %r69;
	selp.b32 	%r71, 0, %r68, %p21;
	selp.b32 	%r72, 0, %r70, %p20;
	mul.lo.s32 	%r73, %r6, %r71;
	mad.lo.s32 	%r74, %r7, %r72, %r73;
	shl.b64 	%rd75, %rd74, 32;
	shr.s64 	%rd76, %rd75, 30;
	add.s64 	%rd77, %rd1, %rd76;
	ld.global.f32 	%f138, [%rd77];
	cvt.s64.s32 	%rd78, %r74;
	add.s64 	%rd79, %rd2, %rd78;
	ld.global.u8 	%rs5, [%rd79];
	setp.eq.s16 	%p22, %rs5, 0;
	mul.f32 	%f139, %f138, %f124;
	selp.f32 	%f515, %f123, %f139, %p22;
	max.f32 	%f510, %f510, %f515;
$L__BB273_14:
	setp.le.s64 	%p23, %rd39, %rd9;
	mov.f32 	%f517, 0fFF800000;
	@%p23 bra 	$L__BB273_16;
	setp.eq.s64 	%p24, %rd31, 1;
	setp.eq.s64 	%p25, %rd30, 1;
	add.s64 	%rd80, %rd23, %rd9;
	cvt.u32.u64 	%r75, %rd80;
	div.s32 	%r76, %r75, %r4;
	mul.lo.s32 	%r77, %r76, %r4;
	sub.s32 	%r78, %r75, %r77;
	selp.b32 	%r79, 0, %r76, %p25;
	selp.b32 	%r80, 0, %r78, %p24;
	mul.lo.s32 	%r81, %r6, %r79;
	mad.lo.s32 	%r82, %r7, %r80, %r81;
	shl.b64 	%rd81, %rd80, 32;
	shr.s64 	%rd82, %rd81, 30;
	add.s64 	%rd83, %rd1, %rd82;
	ld.global.f32 	%f141, [%rd83];
	cvt.s64.s32 	%rd84, %r82;
	add.s64 	%rd85, %rd2, %rd84;
	ld.global.u8 	%rs6, [%rd85];
	setp.eq.s16 	%p26, %rs6, 0;
	mul.f32 	%f142, %f141, %f124;
	selp.f32 	%f517, %f123, %f142, %p26;
	max.f32 	%f510, %f510, %f517;
$L__BB273_16:
	setp.le.s64 	%p27, %rd39, %rd10;
	mov.f32 	%f519, 0fFF800000;
	@%p27 bra 	$L__BB273_18;
	setp.eq.s64 	%p28, %rd31, 1;
	setp.eq.s64 	%p29, %rd30, 1;
	add.s64 	%rd86, %rd23, %rd10;
	cvt.u32.u64 	%r83, %rd86;
	div.s32 	%r84, %r83, %r4;
	mul.lo.s32 	%r85, %r84, %r4;
	sub.s32 	%r86, %r83, %r85;
	selp.b32 	%r87, 0, %r84, %p29;
	selp.b32 	%r88, 0, %r86, %p28;
	mul.lo.s32 	%r89, %r6, %r87;
	mad.lo.s32 	%r90, %r7, %r88, %r89;
	shl.b64 	%rd87, %rd86, 32;
	shr.s64 	%rd88, %rd87, 30;
	add.s64 	%rd89, %rd1, %rd88;
	ld.global.f32 	%f144, [%rd89];
	cvt.s64.s32 	%rd90, %r90;
	add.s64 	%rd91, %rd2, %rd90;
	ld.global.u8 	%rs7, [%rd91];
	setp.eq.s16 	%p30, %rs7, 0;
	mul.f32 	%f145, %f144, %f124;
	selp.f32 	%f519, %f123, %f145, %p30;
	max.f32 	%f510, %f510, %f519;
$L__BB273_18:
	setp.le.s64 	%p31, %rd39, %rd11;
	mov.f32 	%f521, 0fFF800000;
	@%p31 bra 	$L__BB273_20;
	setp.eq.s64 	%p32, %rd31, 1;
	setp.eq.s64 	%p33, %rd30, 1;
	add.s64 	%rd92, %rd23, %rd11;
	cvt.u32.u64 	%r91, %rd92;
	div.s32 	%r92, %r91, %r4;
	mul.lo.s32 	%r93, %r92, %r4;
	sub.s32 	%r94, %r91, %r93;
	selp.b32 	%r95, 0, %r92, %p33;
	selp.b32 	%r96, 0, %r94, %p32;
	mul.lo.s32 	%r97, %r6, %r95;
	mad.lo.s32 	%r98, %r7, %r96, %r97;
	shl.b64 	%rd93, %rd92, 32;
	shr.s64 	%rd94, %rd93, 30;
	add.s64 	%rd95, %rd1, %rd94;
	ld.global.f32 	%f147, [%rd95];
	cvt.s64.s32 	%rd96, %r98;
	add.s64 	%rd97, %rd2, %rd96;
	ld.global.u8 	%rs8, [%rd97];
	setp.eq.s16 	%p34, %rs8, 0;
	mul.f32 	%f148, %f147, %f124;
	selp.f32 	%f521, %f123, %f148, %p34;
	max.f32 	%f510, %f510, %f521;
$L__BB273_20:
	setp.le.s64 	%p35, %rd39, %rd12;
	mov.f32 	%f523, 0fFF800000;
	@%p35 bra 	$L__BB273_22;
	setp.eq.s64 	%p36, %rd31, 1;
	setp.eq.s64 	%p37, %rd30, 1;
	add.s64 	%rd98, %rd23, %rd12;
	cvt.u32.u64 	%r99, %rd98;
	div.s32 	%r100, %r99, %r4;
	mul.lo.s32 	%r101, %r100, %r4;
	sub.s32 	%r102, %r99, %r101;
	selp.b32 	%r103, 0, %r100, %p37;
	selp.b32 	%r104, 0, %r102, %p36;
	mul.lo.s32 	%r105, %r6, %r103;
	mad.lo.s32 	%r106, %r7, %r104, %r105;
	shl.b64 	%rd99, %rd98, 32;
	shr.s64 	%rd100, %rd99, 30;
	add.s64 	%rd101, %rd1, %rd100;
	ld.global.f32 	%f150, [%rd101];
	cvt.s64.s32 	%rd102, %r106;
	add.s64 	%rd103, %rd2, %rd102;
	ld.global.u8 	%rs9, [%rd103];
	setp.eq.s16 	%p38, %rs9, 0;
	mul.f32 	%f151, %f150, %f124;
	selp.f32 	%f523, %f123, %f151, %p38;
	max.f32 	%f510, %f510, %f523;
$L__BB273_22:
	setp.le.s64 	%p39, %rd39, %rd13;
	mov.f32 	%f525, 0fFF800000;
	@%p39 bra 	$L__BB273_24;
	setp.eq.s64 	%p40, %rd31, 1;
	setp.eq.s64 	%p41, %rd30, 1;
	add.s64 	%rd104, %rd23, %rd13;
	cvt.u32.u64 	%r107, %rd104;
	div.s32 	%r108, %r107, %r4;
	mul.lo.s32 	%r109, %r108, %r4;
	sub.s32 	%r110, %r107, %r109;
	selp.b32 	%r111, 0, %r108, %p41;
	selp.b32 	%r112, 0, %r110, %p40;
	mul.lo.s32 	%r113, %r6, %r111;
	mad.lo.s32 	%r114, %r7, %r112, %r113;
	shl.b64 	%rd105, %rd104, 32;
	shr.s64 	%rd106, %rd105, 30;
	add.s64 	%rd107, %rd1, %rd106;
	ld.global.f32 	%f153, [%rd107];
	cvt.s64.s32 	%rd108, %r114;
	add.s64 	%rd109, %rd2, %rd108;
	ld.global.u8 	%rs10, [%rd109];
	setp.eq.s16 	%p42, %rs10, 0;
	mul.f32 	%f154, %f153, %f124;
	selp.f32 	%f525, %f123, %f154, %p42;
	max.f32 	%f510, %f510, %f525;
$L__BB273_24:
	mov.u32 	%r115, %tid.x;
	add.s32 	%r116, %r115, 320;
	cvt.u64.u32 	%rd24, %r116;
	setp.le.s64 	%p43, %rd39, %rd24;
	mov.f32 	%f527, 0fFF800000;
	@%p43 bra 	$L__BB273_26;
	setp.eq.s64 	%p44, %rd31, 1;
	setp.eq.s64 	%p45, %rd30, 1;
	add.s64 	%rd110, %rd23, %rd24;
	cvt.u32.u64 	%r117, %rd110;
	div.s32 	%r118, %r117, %r4;
	mul.lo.s32 	%r119, %r118, %r4;
	sub.s32 	%r120, %r117, %r119;
	selp.b32 	%r121, 0, %r118, %p45;
	selp.b32 	%r122, 0, %r120, %p44;
	mul.lo.s32 	%r123, %r6, %r121;
	mad.lo.s32 	%r124, %r7, %r122, %r123;
	shl.b64 	%rd111, %rd110, 32;
	shr.s64 	%rd112, %rd111, 30;
	add.s64 	%rd113, %rd1, %rd112;
	ld.global.f32 	%f156, [%rd113];
	cvt.s64.s32 	%rd114, %r124;
	add.s64 	%rd115, %rd2, %rd114;
	ld.global.u8 	%rs11, [%rd115];
	setp.eq.s16 	%p46, %rs11, 0;
	mul.f32 	%f157, %f156, %f124;
	selp.f32 	%f527, %f123, %f157, %p46;
	max.f32 	%f510, %f510, %f527;
$L__BB273_26:
	setp.le.s64 	%p47, %rd39, %rd14;
	mov.f32 	%f529, 0fFF800000;
	@%p47 bra 	$L__BB273_28;
	setp.eq.s64 	%p48, %rd31, 1;
	setp.eq.s64 	%p49, %rd30, 1;
	add.s64 	%rd116, %rd23, %rd14;
	cvt.u32.u64 	%r125, %rd116;
	div.s32 	%r126, %r125, %r4;
	mul.lo.s32 	%r127, %r126, %r4;
	sub.s32 	%r128, %r125, %r127;
	selp.b32 	%r129, 0, %r126, %p49;
	selp.b32 	%r130, 0, %r128, %p48;
	mul.lo.s32 	%r131, %r6, %r129;
	mad.lo.s32 	%r132, %r7, %r130, %r131;
	shl.b64 	%rd117, %rd116, 32;
	shr.s64 	%rd118, %rd117, 30;
	add.s64 	%rd119, %rd1, %rd118;
	ld.global.f32 	%f159, [%rd119];
	cvt.s64.s32 	%rd120, %r132;
	add.s64 	%rd121, %rd2, %rd120;
	ld.global.u8 	%rs12, [%rd121];
	setp.eq.s16 	%p50, %rs12, 0;
	mul.f32 	%f160, %f159, %f124;
	selp.f32 	%f529, %f123, %f160, %p50;
	max.f32 	%f510, %f510, %f529;
$L__BB273_28:
	add.s32 	%r134, %r115, 384;
	cvt.u64.u32 	%rd25, %r134;
	setp.le.s64 	%p51, %rd39, %rd25;
	mov.f32 	%f531, 0fFF800000;
	@%p51 bra 	$L__BB273_30;
	setp.eq.s64 	%p52, %rd31, 1;
	setp.eq.s64 	%p53, %rd30, 1;
	add.s64 	%rd122, %rd23, %rd25;
	cvt.u32.u64 	%r135, %rd122;
	div.s32 	%r136, %r135, %r4;
	mul.lo.s32 	%r137, %r136, %r4;
	sub.s32 	%r138, %r135, %r137;
	selp.b32 	%r139, 0, %r136, %p53;
	selp.b32 	%r140, 0, %r138, %p52;
	mul.lo.s32 	%r141, %r6, %r139;
	mad.lo.s32 	%r142, %r7, %r140, %r141;
	shl.b64 	%rd123, %rd122, 32;
	shr.s64 	%rd124, %rd123, 30;
	add.s64 	%rd125, %rd1, %rd124;
	ld.global.f32 	%f162, [%rd125];
	cvt.s64.s32 	%rd126, %r142;
	add.s64 	%rd127, %rd2, %rd126;
	ld.global.u8 	%rs13, [%rd127];
	setp.eq.s16 	%p54, %rs13, 0;
	mul.f32 	%f163, %f162, %f124;
	selp.f32 	%f531, %f123, %f163, %p54;
	max.f32 	%f510, %f510, %f531;
$L__BB273_30:
	setp.le.s64 	%p55, %rd39, %rd15;
	mov.f32 	%f533, 0fFF800000;
	@%p55 bra 	$L__BB273_32;
	setp.eq.s64 	%p56, %rd31, 1;
	setp.eq.s64 	%p57, %rd30, 1;
	add.s64 	%rd128, %rd23, %rd15;
	cvt.u32.u64 	%r143, %rd128;
	div.s32 	%r144, %r143, %r4;
	mul.lo.s32 	%r145, %r144, %r4;
	sub.s32 	%r146, %r143, %r145;
	selp.b32 	%r147, 0, %r144, %p57;
	selp.b32 	%r148, 0, %r146, %p56;
	mul.lo.s32 	%r149, %r6, %r147;
	mad.lo.s32 	%r150, %r7, %r148, %r149;
	shl.b64 	%rd129, %rd128, 32;
	shr.s64 	%rd130, %rd129, 30;
	add.s64 	%rd131, %rd1, %rd130;
	ld.global.f32 	%f165, [%rd131];
	cvt.s64.s32 	%rd132, %r150;
	add.s64 	%rd133, %rd2, %rd132;
	ld.global.u8 	%rs14, [%rd133];
	setp.eq.s16 	%p58, %rs14, 0;
	mul.f32 	%f166, %f165, %f124;
	selp.f32 	%f533, %f123, %f166, %p58;
	max.f32 	%f510, %f510, %f533;
$L__BB273_32:
	add.s32 	%r152, %r115, 448;
	cvt.u64.u32 	%rd134, %r152;
	setp.le.s64 	%p59, %rd39, %rd134;
	mov.f32 	%f535, 0fFF800000;
	@%p59 bra 	$L__BB273_34;
	setp.eq.s64 	%p60, %rd31, 1;
	setp.eq.s64 	%p61, %rd30, 1;
	mov.u32 	%r153, %tid.x;
	add.s32 	%r154, %r153, 448;
	cvt.u64.u32 	%rd135, %r154;
	add.s64 	%rd136, %rd23, %rd135;
	cvt.u32.u64 	%r155, %rd136;
	div.s32 	%r156, %r155, %r4;
	mul.lo.s32 	%r157, %r156, %r4;
	sub.s32 	%r158, %r155, %r157;
	selp.b32 	%r159, 0, %r156, %p61;
	selp.b32 	%r160, 0, %r158, %p60;
	mul.lo.s32 	%r161, %r6, %r159;
	mad.lo.s32 	%r162, %r7, %r160, %r161;
	shl.b64 	%rd137, %rd136, 32;
	shr.s64 	%rd138, %rd137, 30;
	add.s64 	%rd139, %rd1, %rd138;
	ld.global.f32 	%f168, [%rd139];
	cvt.s64.s32 	%rd140, %r162;
	add.s64 	%rd141, %rd2, %rd140;
	ld.global.u8 	%rs15, [%rd141];
	setp.eq.s16 	%p62, %rs15, 0;
	mul.f32 	%f169, %f168, %f124;
	selp.f32 	%f535, %f123, %f169, %p62;
	max.f32 	%f510, %f510, %f535;
$L__BB273_34:
	mov.u32 	%r163, %tid.x;
	add.s32 	%r164, %r163, 480;
	cvt.u64.u32 	%rd142, %r164;
	setp.le.s64 	%p63, %rd39, %rd142;
	mov.f32 	%f537, 0fFF800000;
	@%p63 bra 	$L__BB273_36;
	setp.eq.s64 	%p64, %rd31, 1;
	setp.eq.s64 	%p65, %rd30, 1;
	mov.u32 	%r165, %tid.x;
	add.s32 	%r166, %r165, 480;
	cvt.u64.u32 	%rd143, %r166;
	add.s64 	%rd144, %rd23, %rd143;
	cvt.u32.u64 	%r167, %rd144;
	div.s32 	%r168, %r167, %r4;
	mul.lo.s32 	%r169, %r168, %r4;
	sub.s32 	%r170, %r167, %r169;
	selp.b32 	%r171, 0, %r168, %p65;
	selp.b32 	%r172, 0, %r170, %p64;
	mul.lo.s32 	%r173, %r6, %r171;
	mad.lo.s32 	%r174, %r7, %r172, %r173;
	shl.b64 	%rd145, %rd144, 32;
	shr.s64 	%rd146, %rd145, 30;
	add.s64 	%rd147, %rd1, %rd146;
	ld.global.f32 	%f171, [%rd147];
	cvt.s64.s32 	%rd148, %r174;
	add.s64 	%rd149, %rd2, %rd148;
	ld.global.u8 	%rs16, [%rd149];
	setp.eq.s16 	%p66, %rs16, 0;
	mul.f32 	%f172, %f171, %f124;
	selp.f32 	%f537, %f123, %f172, %p66;
	max.f32 	%f510, %f510, %f537;
$L__BB273_36:
	mov.u32 	%r175, %tid.x;
	add.s32 	%r176, %r175, 512;
	cvt.u64.u32 	%rd150, %r176;
	setp.le.s64 	%p67, %rd39, %rd150;
	mov.f32 	%f539, 0fFF800000;
	@%p67 bra 	$L__BB273_38;
	setp.eq.s64 	%p68, %rd31, 1;
	setp.eq.s64 	%p69, %rd30, 1;
	mov.u32 	%r177, %tid.x;
	add.s32 	%r178, %r177, 512;
	cvt.u64.u32 	%rd151, %r178;
	add.s64 	%rd152, %rd23, %rd151;
	cvt.u32.u64 	%r179, %rd152;
	div.s32 	%r180, %r179, %r4;
	mul.lo.s32 	%r181, %r180, %r4;
	sub.s32 	%r182, %r179, %r181;
	selp.b32 	%r183, 0, %r180, %p69;
	selp.b32 	%r184, 0, %r182, %p68;
	mul.lo.s32 	%r185, %r6, %r183;
	mad.lo.s32 	%r186, %r7, %r184, %r185;
	shl.b64 	%rd153, %rd152, 32;
	shr.s64 	%rd154, %rd153, 30;
	add.s64 	%rd155, %rd1, %rd154;
	ld.global.f32 	%f174, [%rd155];
	cvt.s64.s32 	%rd156, %r186;
	add.s64 	%rd157, %rd2, %rd156;
	ld.global.u8 	%rs17, [%rd157];
	setp.eq.s16 	%p70, %rs17, 0;
	mul.f32 	%f175, %f174, %f124;
	selp.f32 	%f539, %f123, %f175, %p70;
	max.f32 	%f510, %f510, %f539;
$L__BB273_38:
	mov.u32 	%r187, %tid.x;
	add.s32 	%r188, %r187, 544;
	cvt.u64.u32 	%rd158, %r188;
	setp.le.s64 	%p71, %rd39, %rd158;
	mov.f32 	%f541, 0fFF800000;
	@%p71 bra 	$L__BB273_40;
	setp.eq.s64 	%p72, %rd31, 1;
	setp.eq.s64 	%p73, %rd30, 1;
	mov.u32 	%r189, %tid.x;
	add.s32 	%r190, %r189, 544;
	cvt.u64.u32 	%rd159, %r190;
	add.s64 	%rd160, %rd23, %rd159;
	cvt.u32.u64 	%r191, %rd160;
	div.s32 	%r192, %r191, %r4;
	mul.lo.s32 	%r193, %r192, %r4;
	sub.s32 	%r194, %r191, %r193;
	selp.b32 	%r195, 0, %r192, %p73;
	selp.b32 	%r196, 0, %r194, %p72;
	mul.lo.s32 	%r197, %r6, %r195;
	mad.lo.s32 	%r198, %r7, %r196, %r197;
	shl.b64 	%rd161, %rd160, 32;
	shr.s64 	%rd162, %rd161, 30;
	add.s64 	%rd163, %rd1, %rd162;
	ld.global.f32 	%f177, [%rd163];
	cvt.s64.s32 	%rd164, %r198;
	add.s64 	%rd165, %rd2, %rd164;
	ld.global.u8 	%rs18, [%rd165];
	setp.eq.s16 	%p74, %rs18, 0;
	mul.f32 	%f178, %f177, %f124;
	selp.f32 	%f541, %f123, %f178, %p74;
	max.f32 	%f510, %f510, %f541;
$L__BB273_40:
	setp.le.s64 	%p75, %rd39, %rd16;
	mov.f32 	%f543, 0fFF800000;
	@%p75 bra 	$L__BB273_42;
	setp.eq.s64 	%p76, %rd31, 1;
	setp.eq.s64 	%p77, %rd30, 1;
	add.s64 	%rd166, %rd23, %rd16;
	cvt.u32.u64 	%r199, %rd166;
	div.s32 	%r200, %r199, %r4;
	mul.lo.s32 	%r201, %r200, %r4;
	sub.s32 	%r202, %r199, %r201;
	selp.b32 	%r203, 0, %r200, %p77;
	selp.b32 	%r204, 0, %r202, %p76;
	mul.lo.s32 	%r205, %r6, %r203;
	mad.lo.s32 	%r206, %r7, %r204, %r205;
	shl.b64 	%rd167, %rd166, 32;
	shr.s64 	%rd168, %rd167, 30;
	add.s64 	%rd169, %rd1, %rd168;
	ld.global.f32 	%f180, [%rd169];
	cvt.s64.s32 	%rd170, %r206;
	add.s64 	%rd171, %rd2, %rd170;
	ld.global.u8 	%rs19, [%rd171];
	setp.eq.s16 	%p78, %rs19, 0;
	mul.f32 	%f181, %f180, %f124;
	selp.f32 	%f543, %f123, %f181, %p78;
	max.f32 	%f510, %f510, %f543;
$L__BB273_42:
	setp.le.s64 	%p79, %rd39, %rd17;
	mov.f32 	%f545, 0fFF800000;
	@%p79 bra 	$L__BB273_44;
	setp.eq.s64 	%p80, %rd31, 1;
	setp.eq.s64 	%p81, %rd30, 1;
	add.s64 	%rd172, %rd23, %rd17;
	cvt.u32.u64 	%r207, %rd172;
	div.s32 	%r208, %r207, %r4;
	mul.lo.s32 	%r209, %r208, %r4;
	sub.s32 	%r210, %r207, %r209;
	selp.b32 	%r211, 0, %r208, %p81;
	selp.b32 	%r212, 0, %r210, %p80;
	mul.lo.s32 	%r213, %r6, %r211;
	mad.lo.s32 	%r214, %r7, %r212, %r213;
	shl.b64 	%rd173, %rd172, 32;
	shr.s64 	%rd174, %rd173, 30;
	add.s64 	%rd175, %rd1, %rd174;
	ld.global.f32 	%f183, [%rd175];
	cvt.s64.s32 	%rd176, %r214;
	add.s64 	%rd177, %rd2, %rd176;
	ld.global.u8 	%rs20, [%rd177];
	setp.eq.s16 	%p82, %rs20, 0;
	mul.f32 	%f184, %f183, %f124;
	selp.f32 	%f545, %f123, %f184, %p82;
	max.f32 	%f510, %f510, %f545;
$L__BB273_44:
	setp.le.s64 	%p83, %rd39, %rd18;
	mov.f32 	%f547, 0fFF800000;
	@%p83 bra 	$L__BB273_46;
	setp.eq.s64 	%p84, %rd31, 1;
	setp.eq.s64 	%p85, %rd30, 1;
	add.s64 	%rd178, %rd23, %rd18;
	cvt.u32.u64 	%r215, %rd178;
	div.s32 	%r216, %r215, %r4;
	mul.lo.s32 	%r217, %r216, %r4;
	sub.s32 	%r218, %r215, %r217;
	selp.b32 	%r219, 0, %r216, %p85;
	selp.b32 	%r220, 0, %r218, %p84;
	mul.lo.s32 	%r221, %r6, %r219;
	mad.lo.s32 	%r222, %r7, %r220, %r221;
	shl.b64 	%rd179, %rd178, 32;
	shr.s64 	%rd180, %rd179, 30;
	add.s64 	%rd181, %rd1, %rd180;
	ld.global.f32 	%f186, [%rd181];
	cvt.s64.s32 	%rd182, %r222;
	add.s64 	%rd183, %rd2, %rd182;
	ld.global.u8 	%rs21, [%rd183];
	setp.eq.s16 	%p86, %rs21, 0;
	mul.f32 	%f187, %f186, %f124;
	selp.f32 	%f547, %f123, %f187, %p86;
	max.f32 	%f510, %f510, %f547;
$L__BB273_46:
	setp.le.s64 	%p87, %rd39, %rd19;
	mov.f32 	%f549, 0fFF800000;
	@%p87 bra 	$L__BB273_48;
	setp.eq.s64 	%p88, %rd31, 1;
	setp.eq.s64 	%p89, %rd30, 1;
	add.s64 	%rd184, %rd23, %rd19;
	cvt.u32.u64 	%r223, %rd184;
	div.s32 	%r224, %r223, %r4;
	mul.lo.s32 	%r225, %r224, %r4;
	sub.s32 	%r226, %r223, %r225;
	selp.b32 	%r227, 0, %r224, %p89;
	selp.b32 	%r228, 0, %r226, %p88;
	mul.lo.s32 	%r229, %r6, %r227;
	mad.lo.s32 	%r230, %r7, %r228, %r229;
	shl.b64 	%rd185, %rd184, 32;
	shr.s64 	%rd186, %rd185, 30;
	add.s64 	%rd187, %rd1, %rd186;
	ld.global.f32 	%f189, [%rd187];
	cvt.s64.s32 	%rd188, %r230;
	add.s64 	%rd189, %rd2, %rd188;
	ld.global.u8 	%rs22, [%rd189];
	setp.eq.s16 	%p90, %rs22, 0;
	mul.f32 	%f190, %f189, %f124;
	selp.f32 	%f549, %f123, %f190, %p90;
	max.f32 	%f510, %f510, %f549;
$L__BB273_48:
	setp.le.s64 	%p91, %rd39, %rd20;
	mov.f32 	%f551, 0fFF800000;
	@%p91 bra 	$L__BB273_50;
	setp.eq.s64 	%p92, %rd31, 1;
	setp.eq.s64 	%p93, %rd30, 1;
	add.s64 	%rd190, %rd23, %rd20;
	cvt.u32.u64 	%r231, %rd190;
	div.s32 	%r232, %r231, %r4;
	mul.lo.s32 	%r233, %r232, %r4;
	sub.s32 	%r234, %r231, %r233;
	selp.b32 	%r235, 0, %r232, %p93;
	selp.b32 	%r236, 0, %r234, %p92;
	mul.lo.s32 	%r237, %r6, %r235;
	mad.lo.s32 	%r238, %r7, %r236, %r237;
	shl.b64 	%rd191, %rd190, 32;
	shr.s64 	%rd192, %rd191, 30;
	add.s64 	%rd193, %rd1, %rd192;
	ld.global.f32 	%f192, [%rd193];
	cvt.s64.s32 	%rd194, %r238;
	add.s64 	%rd195, %rd2, %rd194;
	ld.global.u8 	%rs23, [%rd195];
	setp.eq.s16 	%p94, %rs23, 0;
	mul.f32 	%f193, %f192, %f124;
	selp.f32 	%f551, %f123, %f193, %p94;
	max.f32 	%f510, %f510, %f551;
$L__BB273_50:
	setp.le.s64 	%p95, %rd39, %rd21;
	mov.f32 	%f553, 0fFF800000;
	@%p95 bra 	$L__BB273_52;
	setp.eq.s64 	%p96, %rd31, 1;
	setp.eq.s64 	%p97, %rd30, 1;
	add.s64 	%rd196, %rd23, %rd21;
	cvt.u32.u64 	%r239, %rd196;
	div.s32 	%r240, %r239, %r4;
	mul.lo.s32 	%r241, %r240, %r4;
	sub.s32 	%r242, %r239, %r241;
	selp.b32 	%r243, 0, %r240, %p97;
	selp.b32 	%r244, 0, %r242, %p96;
	mul.lo.s32 	%r245, %r6, %r243;
	mad.lo.s32 	%r246, %r7, %r244, %r245;
	shl.b64 	%rd197, %rd196, 32;
	shr.s64 	%rd198, %rd197, 30;
	add.s64 	%rd199, %rd1, %rd198;
	ld.global.f32 	%f195, [%rd199];
	cvt.s64.s32 	%rd200, %r246;
	add.s64 	%rd201, %rd2, %rd200;
	ld.global.u8 	%rs24, [%rd201];
	setp.eq.s16 	%p98, %rs24, 0;
	mul.f32 	%f196, %f195, %f124;
	selp.f32 	%f553, %f123, %f196, %p98;
	max.f32 	%f510, %f510, %f553;
$L__BB273_52:
	mov.u32 	%r247, %tid.x;
	cvt.u64.u32 	%rd202, %r247;
	setp.le.s64 	%p99, %rd39, %rd202;
	mov.b32 	%r248, %f510;
	shfl.sync.bfly.b32	%r249|%p100, %r248, 16, 31, -1;
	mov.b32 	%f197, %r249;
	max.f32 	%f198, %f510, %f197;
	mov.b32 	%r250, %f198;
	shfl.sync.bfly.b32	%r251|%p101, %r250, 8, 31, -1;
	mov.b32 	%f199, %r251;
	max.f32 	%f200, %f198, %f199;
	mov.b32 	%r252, %f200;
	shfl.sync.bfly.b32	%r253|%p102, %r252, 4, 31, -1;
	mov.b32 	%f201, %r253;
	max.f32 	%f202, %f200, %f201;
	mov.b32 	%r254, %f202;
	shfl.sync.bfly.b32	%r255|%p103, %r254, 2, 31, -1;
	mov.b32 	%f203, %r255;
	max.f32 	%f204, %f202, %f203;
	mov.b32 	%r256, %f204;
	shfl.sync.bfly.b32	%r257|%p104, %r256, 1, 31, -1;
	mov.b32 	%f205, %r257;
	max.f32 	%f206, %f204, %f205;
	sub.f32 	%f207, %f507, %f206;
	fma.rn.f32 	%f208, %f207, 0f3BBB989D, 0f3F000000;
	cvt.sat.f32.f32 	%f209, %f208;
	mov.f32 	%f210, 0f4B400001;
	mov.f32 	%f211, 0f437C0000;
	fma.rm.f32 	%f212, %f209, %f211, %f210;
	add.f32 	%f213, %f212, 0fCB40007F;
	neg.f32 	%f214, %f213;
	fma.rn.f32 	%f215, %f207, 0f3FB8AA3B, %f214;
	fma.rn.f32 	%f216, %f207, 0f32A57060, %f215;
	mov.b32 	%r258, %f212;
	shl.b32 	%r259, %r258, 23;
	mov.b32 	%f217, %r259;
	ex2.approx.ftz.f32 	%f218, %f216;
	mul.f32 	%f219, %f218, %f217;
	add.f32 	%f220, %f219, 0f00000000;
	sub.f32 	%f221, %f509, %f206;
	fma.rn.f32 	%f222, %f221, 0f3BBB989D, 0f3F000000;
	cvt.sat.f32.f32 	%f223, %f222;
	fma.rm.f32 	%f224, %f223, %f211, %f210;
	add.f32 	%f225, %f224, 0fCB40007F;
	neg.f32 	%f226, %f225;
	fma.rn.f32 	%f227, %f221, 0f3FB8AA3B, %f226;
	fma.rn.f32 	%f228, %f221, 0f32A57060, %f227;
	mov.b32 	%r260, %f224;
	shl.b32 	%r261, %r260, 23;
	mov.b32 	%f229, %r261;
	ex2.approx.ftz.f32 	%f230, %f228;
	mul.f32 	%f231, %f230, %f229;
	add.f32 	%f232, %f220, %f231;
	sub.f32 	%f233, %f511, %f206;
	fma.rn.f32 	%f234, %f233, 0f3BBB989D, 0f3F000000;
	cvt.sat.f32.f32 	%f235, %f234;
	fma.rm.f32 	%f236, %f235, %f211, %f210;
	add.f32 	%f237, %f236, 0fCB40007F;
	neg.f32 	%f238, %f237;
	fma.rn.f32 	%f239, %f233, 0f3FB8AA3B, %f238;
	fma.rn.f32 	%f240, %f233, 0f32A57060, %f239;
	mov.b32 	%r262, %f236;
	shl.b32 	%r263, %r262, 23;
	mov.b32 	%f241, %r263;
	ex2.approx.ftz.f32 	%f242, %f240;
	mul.f32 	%f243, %f242, %f241;
	add.f32 	%f244, %f232, %f243;
	sub.f32 	%f245, %f513, %f206;
	fma.rn.f32 	%f246, %f245, 0f3BBB989D, 0f3F000000;
	cvt.sat.f32.f32 	%f247, %f246;
	fma.rm.f32 	%f248, %f247, %f211, %f210;
	add.f32 	%f249, %f248, 0fCB40007F;
	neg.f32 	%f250, %f249;
	fma.rn.f32 	%f251, %f245, 0f3FB8AA3B, %f250;
	fma.rn.f32 	%f252, %f245, 0f32A57060, %f251;
	mov.b32 	%r264, %f248;
	shl.b32 	%r265, %r264, 23;
	mov.b32 	%f253, %r265;
	ex2.approx.ftz.f32 	%f254, %f252;
	mul.f32 	%f255, %f254, %f253;
	add.f32 	%f256, %f244, %f255;
	sub.f32 	%f257, %f515, %f206;
	fma.rn.f32 	%f258, %f257, 0f3BBB989D, 0f3F000000;
	cvt.sat.f32.f32 	%f259, %f258;
	fma.rm.f32 	%f260, %f259, %f211, %f210;
	add.f32 	%f261, %f260, 0fCB40007F;
	neg.f32 	%f262, %f261;
	fma.rn.f32 	%f263, %f257, 0f3FB8AA3B, %f262;
	fma.rn.f32 	%f264, %f257, 0f32A57060, %f263;
	mov.b32 	%r266, %f260;
	shl.b32 	%r267, %r266, 23;
	mov.b32 	%f265, %r267;
	ex2.approx.ftz.f32 	%f266, %f264;
	mul.f32 	%f267, %f266, %f265;
	add.f32 	%f268, %f256, %f267;
	sub.f32 	%f269, %f517, %f206;
	fma.rn.f32 	%f270, %f269, 0f3BBB989D, 0f3F000000;
	cvt.sat.f32.f32 	%f271, %f270;
	fma.rm.f32 	%f272, %f271, %f211, %f210;
	add.f32 	%f273, %f272, 0fCB40007F;
	neg.f32 	%f274, %f273;
	fma.rn.f32 	%f275, %f269, 0f3FB8AA3B, %f274;
	fma.rn.f32 	%f276, %f269, 0f32A57060, %f275;
	mov.b32 	%r268, %f272;
	shl.b32 	%r269, %r268, 23;
	mov.b32 	%f277, %r269;
	ex2.approx.ftz.f32 	%f278, %f276;
	mul.f32 	%f279, %f278, %f277;
	add.f32 	%f280, %f268, %f279;
	sub.f32 	%f281, %f519, %f206;
	fma.rn.f32 	%f282, %f281, 0f3BBB989D, 0f3F000000;
	cvt.sat.f32.f32 	%f283, %f282;
	fma.rm.f32 	%f284, %f283, %f211, %f210;
	add.f32 	%f285, %f284, 0fCB40007F;
	neg.f32 	%f286, %f285;
	fma.rn.f32 	%f287, %f281, 0f3FB8AA3B, %f286;
	fma.rn.f32 	%f288, %f281, 0f32A57060, %f287;
	mov.b32 	%r270, %f284;
	shl.b32 	%r271, %r270, 23;
	mov.b32 	%f289, %r271;
	ex2.approx.ftz.f32 	%f290, %f288;
	mul.f32 	%f291, %f290, %f289;
	add.f32 	%f292, %f280, %f291;
	sub.f32 	%f293, %f521, %f206;
	fma.rn.f32 	%f294, %f293, 0f3BBB989D, 0f3F000000;
	cvt.sat.f32.f32 	%f295, %f294;
	fma.rm.f32 	%f296, %f295, %f211, %f210;
	add.f32 	%f297, %f296, 0fCB40007F;
	neg.f32 	%f298, %f297;
	fma.rn.f32 	%f299, %f293, 0f3FB8AA3B, %f298;
	fma.rn.f32 	%f300, %f293, 0f32A57060, %f299;
	mov.b32 	%r272, %f296;
	shl.b32 	%r273, %r272, 23;
	mov.b32 	%f301, %r273;
	ex2.approx.ftz.f32 	%f302, %f300;
	mul.f32 	%f303, %f302, %f301;
	add.f32 	%f304, %f292, %f303;
	sub.f32 	%f305, %f523, %f206;
	fma.rn.f32 	%f306, %f305, 0f3BBB989D, 0f3F000000;
	cvt.sat.f32.f32 	%f307, %f306;
	fma.rm.f32 	%f308, %f307, %f211, %f210;
	add.f32 	%f309, %f308, 0fCB40007F;
	neg.f32 	%f310, %f309;
	fma.rn.f32 	%f311, %f305, 0f3FB8AA3B, %f310;
	fma.rn.f32 	%f312, %f305, 0f32A57060, %f311;
	mov.b32 	%r274, %f308;
	shl.b32 	%r275, %r274, 23;
	mov.b32 	%f313, %r275;
	ex2.approx.ftz.f32 	%f314, %f312;
	mul.f32 	%f315, %f314, %f313;
	add.f32 	%f316, %f304, %f315;
	sub.f32 	%f317, %f525, %f206;
	fma.rn.f32 	%f318, %f317, 0f3BBB989D, 0f3F000000;
	cvt.sat.f32.f32 	%f319, %f318;
	fma.rm.f32 	%f320, %f319, %f211, %f210;
	add.f32 	%f321, %f320, 0fCB40007F;
	neg.f32 	%f322, %f321;
	fma.rn.f32 	%f323, %f317, 0f3FB8AA3B, %f322;
	fma.rn.f32 	%f324, %f317, 0f32A57060, %f323;
	mov.b32 	%r276, %f320;
	shl.b32 	%r277, %r276, 23;
	mov.b32 	%f325, %r277;
	ex2.approx.ftz.f32 	%f326, %f324;
	mul.f32 	%f327, %f326, %f325;
	add.f32 	%f328, %f316, %f327;
	sub.f32 	%f329, %f527, %f206;
	fma.rn.f32 	%f330, %f329, 0f3BBB989D, 0f3F000000;
	cvt.sat.f32.f32 	%f331, %f330;
	fma.rm.f32 	%f332, %f331, %f211, %f210;
	add.f32 	%f333, %f332, 0fCB40007F;
	neg.f32 	%f334, %f333;
	fma.rn.f32 	%f335, %f329, 0f3FB8AA3B, %f334;
	fma.rn.f32 	%f336, %f329, 0f32A57060, %f335;
	mov.b32 	%r278, %f332;
	shl.b32 	%r279, %r278, 23;
	mov.b32 	%f337, %r279;
	ex2.approx.ftz.f32 	%f338, %f336;
	mul.f32 	%f339, %f338, %f337;
	add.f32 	%f340, %f328, %f339;
	sub.f32 	%f341, %f529, %f206;
	fma.rn.f32 	%f342, %f341, 0f3BBB989D, 0f3F000000;
	cvt.sat.f32.f32 	%f343, %f342;
	fma.rm.f32 	%f344, %f343, %f211, %f210;
	add.f32 	%f345, %f344, 0fCB40007F;
	neg.f32 	%f346, %f345;
	fma.rn.f32 	%f347, %f341, 0f3FB8AA3B, %f346;
	fma.rn.f32 	%f348, %f341, 0f32A57060, %f347;
	mov.b32 	%r280, %f344;
	shl.b32 	%r281, %r280, 23;
	mov.b32 	%f349, %r281;
	ex2.approx.ftz.f32 	%f350, %f348;
	mul.f32 	%f351, %f350, %f349;
	add.f32 	%f352, %f340, %f351;
	sub.f32 	%f353, %f531, %f206;
	fma.rn.f32 	%f354, %f353, 0f3BBB989D, 0f3F000000;
	cvt.sat.f32.f32 	%f355, %f354;
	fma.rm.f32 	%f356, %f355, %f211, %f210;
	add.f32 	%f357, %f356, 0fCB40007F;
	neg.f32 	%f358, %f357;
	fma.rn.f32 	%f359, %f353, 0f3FB8AA3B, %f358;
	fma.rn.f32 	%f360, %f353, 0f32A57060, %f359;
	mov.b32 	%r282, %f356;
	shl.b32 	%r283, %r282, 23;
	mov.b32 	%f361, %r283;
	ex2.approx.ftz.f32 	%f362, %f360;
	mul.f32 	%f363, %f362, %f361;
	add.f32 	%f364, %f352, %f363;
	sub.f32 	%f365, %f533, %f206;
	fma.rn.f32 	%f366, %f365, 0f3BBB989D, 0f3F000000;
	cvt.sat.f32.f32 	%f367, %f366;
	fma.rm.f32 	%f368, %f367, %f211, %f210;
	add.f32 	%f369, %f368, 0fCB40007F;
	neg.f32 	%f370, %f369;
	fma.rn.f32 	%f371, %f365, 0f3FB8AA3B, %f370;
	fma.rn.f32 	%f372, %f365, 0f32A57060, %f371;
	mov.b32 	%r284, %f368;
	shl.b32 	%r285, %r284, 23;
	mov.b32 	%f373, %r285;
	ex2.approx.ftz.f32 	%f374, %f372;
	mul.f32 	%f375, %f374, %f373;
	add.f32 	%f376, %f364, %f375;
	sub.f32 	%f377, %f535, %f206;
	fma.rn.f32 	%f378, %f377, 0f3BBB989D, 0f3F000000;
	cvt.sat.f32.f32 	%f379, %f378;
	fma.rm.f32 	%f380, %f379, %f211, %f210;
	add.f32 	%f381, %f380, 0fCB40007F;
	neg.f32 	%f382, %f381;
	fma.rn.f32 	%f383, %f377, 0f3FB8AA3B, %f382;
	fma.rn.f32 	%f384, %f377, 0f32A57060, %f383;
	mov.b32 	%r286, %f380;
	shl.b32 	%r287, %r286, 23;
	mov.b32 	%f385, %r287;
	ex2.approx.ftz.f32 	%f386, %f384;
	mul.f32 	%f387, %f386, %f385;
	add.f32 	%f388, %f376, %f387;
	sub.f32 	%f389, %f537, %f206;
	fma.rn.f32 	%f390, %f389, 0f3BBB989D, 0f3F000000;
	cvt.sat.f32.f32 	%f391, %f390;
	fma.rm.f32 	%f392, %f391, %f211, %f210;
	add.f32 	%f393, %f392, 0fCB40007F;
	neg.f32 	%f394, %f393;
	fma.rn.f32 	%f395, %f389, 0f3FB8AA3B, %f394;
	fma.rn.f32 	%f396, %f389, 0f32A57060, %f395;
	mov.b32 	%r288, %f392;
	shl.b32 	%r289, %r288, 23;
	mov.b32 	%f397, %r289;
	ex2.approx.ftz.f32 	%f398, %f396;
	mul.f32 	%f399, %f398, %f397;
	add.f32 	%f400, %f388, %f399;
	sub.f32 	%f401, %f539, %f206;
	fma.rn.f32 	%f402, %f401, 0f3BBB989D, 0f3F000000;
	cvt.sat.f32.f32 	%f403, %f402;
	fma.rm.f32 	%f404, %f403, %f211, %f210;
	add.f32 	%f405, %f404, 0fCB40007F;
	neg.f32 	%f406, %f405;
	fma.rn.f32 	%f407, %f401, 0f3FB8AA3B, %f406;
	fma.rn.f32 	%f408, %f401, 0f32A57060, %f407;
	mov.b32 	%r290, %f404;
	shl.b32 	%r291, %r290, 23;
	mov.b32 	%f409, %r291;
	ex2.approx.ftz.f32 	%f410, %f408;
	mul.f32 	%f411, %f410, %f409;
	add.f32 	%f412, %f400, %f411;
	sub.f32 	%f413, %f541, %f206;
	fma.rn.f32 	%f414, %f413, 0f3BBB989D, 0f3F000000;
	cvt.sat.f32.f32 	%f415, %f414;
	fma.rm.f32 	%f416, %f415, %f211, %f210;
	add.f32 	%f417, %f416, 0fCB40007F;
	neg.f32 	%f418, %f417;
	fma.rn.f32 	%f419, %f413, 0f3FB8AA3B, %f418;
	fma.rn.f32 	%f420, %f413, 0f32A57060, %f419;
	mov.b32 	%r292, %f416;
	shl.b32 	%r293, %r292, 23;
	mov.b32 	%f421, %r293;
	ex2.approx.ftz.f32 	%f422, %f420;
	mul.f32 	%f423, %f422, %f421;
	add.f32 	%f424, %f412, %f423;
	sub.f32 	%f425, %f543, %f206;
	fma.rn.f32 	%f426, %f425, 0f3BBB989D, 0f3F000000;
	cvt.sat.f32.f32 	%f427, %f426;
	fma.rm.f32 	%f428, %f427, %f211, %f210;
	add.f32 	%f429, %f428, 0fCB40007F;
	neg.f32 	%f430, %f429;
	fma.rn.f32 	%f431, %f425, 0f3FB8AA3B, %f430;
	fma.rn.f32 	%f432, %f425, 0f32A57060, %f431;
	mov.b32 	%r294, %f428;
	shl.b32 	%r295, %r294, 23;
	mov.b32 	%f433, %r295;
	ex2.approx.ftz.f32 	%f434, %f432;
	mul.f32 	%f435, %f434, %f433;
	add.f32 	%f436, %f424, %f435;
	sub.f32 	%f437, %f545, %f206;
	fma.rn.f32 	%f438, %f437, 0f3BBB989D, 0f3F000000;
	cvt.sat.f32.f32 	%f439, %f438;
	fma.rm.f32 	%f440, %f439, %f211, %f210;
	add.f32 	%f441, %f440, 0fCB40007F;
	neg.f32 	%f442, %f441;
	fma.rn.f32 	%f443, %f437, 0f3FB8AA3B, %f442;
	fma.rn.f32 	%f444, %f437, 0f32A57060, %f443;
	mov.b32 	%r296, %f440;
	shl.b32 	%r297, %r296, 23;
	mov.b32 	%f445, %r297;
	ex2.approx.ftz.f32 	%f446, %f444;
	mul.f32 	%f447, %f446, %f445;
	add.f32 	%f448, %f436, %f447;
	sub.f32 	%f449, %f547, %f206;
	fma.rn.f32 	%f450, %f449, 0f3BBB989D, 0f3F000000;
	cvt.sat.f32.f32 	%f451, %f450;
	fma.rm.f32 	%f452, %f451, %f211, %f210;
	add.f32 	%f453, %f452, 0fCB40007F;
	neg.f32 	%f454, %f453;
	fma.rn.f32 	%f455, %f449, 0f3FB8AA3B, %f454;
	fma.rn.f32 	%f456, %f449, 0f32A57060, %f455;
	mov.b32 	%r298, %f452;
	shl.b32 	%r299, %r298, 23;
	mov.b32 	%f457, %r299;
	ex2.approx.ftz.f32 	%f458, %f456;
	mul.f32 	%f459, %f458, %f457;
	add.f32 	%f460, %f448, %f459;
	sub.f32 	%f461, %f549, %f206;
	fma.rn.f32 	%f462, %f461, 0f3BBB989D, 0f3F000000;
	cvt.sat.f32.f32 	%f463, %f462;
	fma.rm.f32 	%f464, %f463, %f211, %f210;
	add.f32 	%f465, %f464, 0fCB40007F;
	neg.f32 	%f466, %f465;
	fma.rn.f32 	%f467, %f461, 0f3FB8AA3B, %f466;
	fma.rn.f32 	%f468, %f461, 0f32A57060, %f467;
	mov.b32 	%r300, %f464;
	shl.b32 	%r301, %r300, 23;
	mov.b32 	%f469, %r301;
	ex2.approx.ftz.f32 	%f470, %f468;
	mul.f32 	%f471, %f470, %f469;
	add.f32 	%f472, %f460, %f471;
	sub.f32 	%f473, %f551, %f206;
	fma.rn.f32 	%f474, %f473, 0f3BBB989D, 0f3F000000;
	cvt.sat.f32.f32 	%f475, %f474;
	fma.rm.f32 	%f476, %f475, %f211, %f210;
	add.f32 	%f477, %f476, 0fCB40007F;
	neg.f32 	%f478, %f477;
	fma.rn.f32 	%f479, %f473, 0f3FB8AA3B, %f478;
	fma.rn.f32 	%f480, %f473, 0f32A57060, %f479;
	mov.b32 	%r302, %f476;
	shl.b32 	%r303, %r302, 23;
	mov.b32 	%f481, %r303;
	ex2.approx.ftz.f32 	%f482, %f480;
	mul.f32 	%f483, %f482, %f481;
	add.f32 	%f484, %f472, %f483;
	sub.f32 	%f485, %f553, %f206;
	fma.rn.f32 	%f486, %f485, 0f3BBB989D, 0f3F000000;
	cvt.sat.f32.f32 	%f487, %f486;
	fma.rm.f32 	%f488, %f487, %f211, %f210;
	add.f32 	%f489, %f488, 0fCB40007F;
	neg.f32 	%f490, %f489;
	fma.rn.f32 	%f491, %f485, 0f3FB8AA3B, %f490;
	fma.rn.f32 	%f492, %f485, 0f32A57060, %f491;
	mov.b32 	%r304, %f488;
	shl.b32 	%r305, %r304, 23;
	mov.b32 	%f493, %r305;
	ex2.approx.ftz.f32 	%f494, %f492;
	mul.f32 	%f495, %f494, %f493;
	add.f32 	%f496, %f484, %f495;
	mov.b32 	%r306, %f496;
	shfl.sync.bfly.b32	%r307|%p105, %r306, 16, 31, -1;
	mov.b32 	%f497, %r307;
	add.f32 	%f498, %f496, %f497;
	mov.b32 	%r308, %f498;
	shfl.sync.bfly.b32	%r309|%p106, %r308, 8, 31, -1;
	mov.b32 	%f499, %r309;
	add.f32 	%f500, %f498, %f499;
	mov.b32 	%r310, %f500;
	shfl.sync.bfly.b32	%r311|%p107, %r310, 4, 31, -1;
	mov.b32 	%f501, %r311;
	add.f32 	%f502, %f500, %f501;
	mov.b32 	%r312, %f502;
	shfl.sync.bfly.b32	%r313|%p108, %r312, 2, 31, -1;
	mov.b32 	%f503, %r313;
	add.f32 	%f504, %f502, %f503;
	mov.b32 	%r314, %f504;
	shfl.sync.bfly.b32	%r315|%p109, %r314, 1, 31, -1;
	mov.b32 	%f505, %r315;
	add.f32 	%f506, %f504, %f505;
	div.rn.f32 	%f99, %f219, %f506;
	div.rn.f32 	%f100, %f231, %f506;
	div.rn.f32 	%f101, %f243, %f506;
	div.rn.f32 	%f102, %f255, %f506;
	div.rn.f32 	%f103, %f267, %f506;
	div.rn.f32 	%f104, %f279, %f506;
	div.rn.f32 	%f105, %f291, %f506;
	div.rn.f32 	%f106, %f303, %f506;
	div.rn.f32 	%f107, %f315, %f506;
	div.rn.f32 	%f108, %f327, %f506;
	div.rn.f32 	%f109, %f339, %f506;
	div.rn.f32 	%f110, %f351, %f506;
	div.rn.f32 	%f111, %f363, %f506;
	div.rn.f32 	%f112, %f375, %f506;
	div.rn.f32 	%f113, %f387, %f506;
	div.rn.f32 	%f114, %f399, %f506;
	div.rn.f32 	%f115, %f411, %f506;
	div.rn.f32 	%f116, %f423, %f506;
	div.rn.f32 	%f117, %f435, %f506;
	div.rn.f32 	%f118, %f447, %f506;
	div.rn.f32 	%f119, %f459, %f506;
	div.rn.f32 	%f120, %f471, %f506;
	div.rn.f32 	%f121, %f483, %f506;
	div.rn.f32 	%f122, %f495, %f506;
	mad.lo.s64 	%rd203, %rd216, %rd37, %rd202;
	cvta.to.global.u64 	%rd204, %rd36;
	shl.b64 	%rd205, %rd203, 2;
	add.s64 	%rd26, %rd204, %rd205;
	@%p99 bra 	$L__BB273_54;
	st.global.f32 	[%rd26], %f99;
$L__BB273_54:
	mov.u32 	%r316, %tid.x;
	add.s32 	%r317, %r316, 32;
	cvt.u64.u32 	%rd206, %r317;
	setp.le.s64 	%p110, %rd39, %rd206;
	@%p110 bra 	$L__BB273_56;
	st.global.f32 	[%rd26+128], %f100;
$L__BB273_56:
	setp.le.s64 	%p111, %rd39, %rd6;
	@%p111 bra 	$L__BB273_58;
	st.global.f32 	[%rd26+256], %f101;
$L__BB273_58:
	setp.le.s64 	%p112, %rd39, %rd7;
	@%p112 bra 	$L__BB273_60;
	st.global.f32 	[%rd26+384], %f102;
$L__BB273_60:
	setp.le.s64 	%p113, %rd39, %rd8;
	@%p113 bra 	$L__BB273_62;
	st.global.f32 	[%rd26+512], %f103;
$L__BB273_62:
	setp.le.s64 	%p114, %rd39, %rd9;
	@%p114 bra 	$L__BB273_64;
	st.global.f32 	[%rd26+640], %f104;
$L__BB273_64:
	setp.le.s64 	%p115, %rd39, %rd10;
	@%p115 bra 	$L__BB273_66;
	st.global.f32 	[%rd26+768], %f105;
$L__BB273_66:
	setp.le.s64 	%p116, %rd39, %rd11;
	@%p116 bra 	$L__BB273_68;
	st.global.f32 	[%rd26+896], %f106;
$L__BB273_68:
	setp.le.s64 	%p117, %rd39, %rd12;
	@%p117 bra 	$L__BB273_70;
	st.global.f32 	[%rd26+1024], %f107;
$L__BB273_70:
	setp.le.s64 	%p118, %rd39, %rd13;
	@%p118 bra 	$L__BB273_72;
	st.global.f32 	[%rd26+1152], %f108;
$L__BB273_72:
	mov.u32 	%r318, %tid.x;
	add.s32 	%r319, %r318, 320;
	cvt.u64.u32 	%rd207, %r319;
	setp.le.s64 	%p119, %rd39, %rd207;
	@%p119 bra 	$L__BB273_74;
	st.global.f32 	[%rd26+1280], %f109;
$L__BB273_74:
	setp.le.s64 	%p120, %rd39, %rd14;
	@%p120 bra 	$L__BB273_76;
	st.global.f32 	[%rd26+1408], %f110;
$L__BB273_76:
	add.s32 	%r321, %r318, 384;
	cvt.u64.u32 	%rd208, %r321;
	setp.le.s64 	%p121, %rd39, %rd208;
	@%p121 bra 	$L__BB273_78;
	st.global.f32 	[%rd26+1536], %f111;
$L__BB273_78:
	setp.le.s64 	%p122, %rd39, %rd15;
	@%p122 bra 	$L__BB273_80;
	st.global.f32 	[%rd26+1664], %f112;
$L__BB273_80:
	add.s32 	%r323, %r318, 448;
	cvt.u64.u32 	%rd209, %r323;
	setp.le.s64 	%p123, %rd39, %rd209;
	@%p123 bra 	$L__BB273_82;
	st.global.f32 	[%rd26+1792], %f113;
$L__BB273_82:
	add.s32 	%r325, %r318, 480;
	cvt.u64.u32 	%rd210, %r325;
	setp.le.s64 	%p124, %rd39, %rd210;
	@%p124 bra 	$L__BB273_84;
	st.global.f32 	[%rd26+1920], %f114;
$L__BB273_84:
	add.s32 	%r327, %r318, 512;
	cvt.u64.u32 	%rd211, %r327;
	setp.le.s64 	%p125, %rd39, %rd211;
	@%p125 bra 	$L__BB273_86;
	st.global.f32 	[%rd26+2048], %f115;
$L__BB273_86:
	add.s32 	%r329, %r318, 544;
	cvt.u64.u32 	%rd212, %r329;
	setp.le.s64 	%p126, %rd39, %rd212;
	@%p126 bra 	$L__BB273_88;
	st.global.f32 	[%rd26+2176], %f116;
$L__BB273_88:
	setp.le.s64 	%p127, %rd39, %rd16;
	@%p127 bra 	$L__BB273_90;
	st.global.f32 	[%rd26+2304], %f117;
$L__BB273_90:
	setp.le.s64 	%p128, %rd39, %rd17;
	@%p128 bra 	$L__BB273_92;
	st.global.f32 	[%rd26+2432], %f118;
$L__BB273_92:
	setp.le.s64 	%p129, %rd39, %rd18;
	@%p129 bra 	$L__BB273_94;
	st.global.f32 	[%rd26+2560], %f119;
$L__BB273_94:
	setp.le.s64 	%p130, %rd39, %rd19;
	@%p130 bra 	$L__BB273_96;
	st.global.f32 	[%rd26+2688], %f120;
$L__BB273_96:
	setp.le.s64 	%p131, %rd39, %rd20;
	@%p131 bra 	$L__BB273_98;
	st.global.f32 	[%rd26+2816], %f121;
$L__BB273_98:
	setp.le.s64 	%p132, %rd39, %rd21;
	@%p132 bra 	$L__BB273_100;
	st.global.f32 	[%rd26+2944], %f122;
$L__BB273_100:
	ld.param.u64 	%rd215, [_Z15SoftmaxWarpImplI22BroadcastScaleMaskLoadIffbLm2EiE11DirectStoreIffEfLi1ELi24ELi32ELi1ELb1EL9Algorithm0EEvT_T0_ll_param_2];
	mov.u32 	%r330, %nctaid.x;
	mov.u32 	%r331, %ntid.y;
	mul.lo.s32 	%r332, %r330, %r331;
	cvt.s64.s32 	%rd213, %r332;
	add.s64 	%rd216, %rd216, %rd213;
	setp.lt.s64 	%p133, %rd216, %rd215;
	@%p133 bra 	$L__BB273_4;
$L__BB273_101:
	ret;

}
	// .globl	_Z15SoftmaxWarpImplI22BroadcastScaleMaskLoadIffbLm2EiE11DirectStoreIffEfLi1ELi25ELi32ELi1ELb0EL9Algorithm0EEvT_T0_ll
.visible .entry _Z15SoftmaxWarpImplI22BroadcastScaleMaskLoadIffbLm2EiE11DirectStoreIffEfLi1ELi25ELi32ELi1ELb0EL9Algorithm0EEvT_T0_ll(
	.param .align 8 .b8 _Z15SoftmaxWarpImplI22BroadcastScaleMaskLoadIffbLm2EiE11DirectStoreIffEfLi1ELi25ELi32ELi1ELb0EL9Algorithm0EEvT_T0_ll_param_0[88],
	.param .align 8 .b8 _Z15SoftmaxWarpImplI22BroadcastScaleMaskLoadIffbLm2EiE11DirectStoreIffEfLi1ELi25ELi32ELi1ELb0EL9Algorithm0EEvT_T0_ll_param_1[16],
	.param .u64 _Z15SoftmaxWarpImplI22BroadcastScaleMaskLoadIffbLm2EiE11DirectStoreIffEfLi1ELi25ELi32ELi1ELb0EL9Algorithm0EEvT_T0_ll_param_2,
	.param .u64 _Z15SoftmaxWarpImplI22BroadcastScaleMaskLoadIffbLm2EiE11DirectStoreIffEfLi1ELi25ELi32ELi1ELb0EL9Algorithm0EEvT_T0_ll_param_3
)
{
	.reg .pred 	%p<41>;
	.reg .b16 	%rs<26>;
	.reg .b32 	%r<283>;
	.reg .b32 	%f<451>;
	.reg .b64 	%rd<184>;

	ld.param.u64 	%rd21, [_Z15SoftmaxWarpImplI22BroadcastScaleMaskLoadIffbLm2EiE11DirectStoreIffEfLi1ELi25ELi32ELi1ELb0EL9Algorithm0EEvT_T0_ll_param_1+8];
	ld.param.u64 	%rd20, [_Z15SoftmaxWarpImplI22BroadcastScaleMaskLoadIffbLm2EiE11DirectStoreIffEfLi1ELi25ELi32ELi1ELb0EL9Algorithm0EEvT_T0_ll_param_1];
	ld.param.v2.f32 	{%f2, %f3}, [_Z15SoftmaxWarpImplI22BroadcastScaleMaskLoadIffbLm2EiE11DirectStoreIffEfLi1ELi25ELi32ELi1ELb0EL9Algorithm0EEvT_T0_ll_param_0+80];
	ld.param.u64 	%rd19, [_Z15SoftmaxWarpImplI22BroadcastScaleMaskLoadIffbLm2EiE11DirectStoreIffEfLi1ELi25ELi32ELi1ELb0EL9Algorithm0EEvT_T0_ll_param_0+72];
	ld.param.v2.u32 	{%r5, %r6}, [_Z15SoftmaxWarpImplI22BroadcastScaleMaskLoadIffbLm2EiE11DirectStoreIffEfLi1ELi25ELi32ELi1ELb0EL9Algorithm0EEvT_T0_ll_param_0+56];
	ld.param.v2.u32 	{%r3, %r4}, [_Z15SoftmaxWarpImplI22BroadcastScaleMaskLoadIffbLm2EiE11DirectStoreIffEfLi1ELi25ELi32ELi1ELb0EL9Algorithm0EEvT_T0_ll_param_0+40];
	ld.param.u64 	%rd15, [_Z15SoftmaxWarpImplI22BroadcastScaleMaskLoadIffbLm2EiE11DirectStoreIffEfLi1ELi25ELi32ELi1ELb0EL9Algorithm0EEvT_T0_ll_param_0+24];
	ld.param.u64 	%rd14, [_Z15SoftmaxWarpImplI22BroadcastScaleMaskLoadIffbLm2EiE11DirectStoreIffEfLi1ELi25ELi32ELi1ELb0EL9Algorithm0EEvT_T0_ll_param_0+16];
	ld.param.u64 	%rd13, [_Z15SoftmaxWarpImplI22BroadcastScaleMaskLoadIffbLm2EiE11DirectStoreIffEfLi1ELi25ELi32ELi1ELb0EL9Algorithm0EEvT_T0_ll_param_0+8];
	ld.param.u64 	%rd12, [_Z15SoftmaxWarpImplI22BroadcastScaleMaskLoadIffbLm2EiE11DirectStoreIffEfLi1ELi25ELi32ELi1ELb0EL9Algorithm0EEvT_T0_ll_param_0];
	ld.param.u64 	%rd22, [_Z15SoftmaxWarpImplI22BroadcastScaleMaskLoadIffbLm2EiE11DirectStoreIffEfLi1ELi25ELi32ELi1ELb0EL9Algorithm0EEvT_T0_ll_param_2];
	ld.param.u64 	%rd23, [_Z15SoftmaxWarpImplI22BroadcastScaleMaskLoadIffbLm2EiE11DirectStoreIffEfLi1ELi25ELi32ELi1ELb0EL9Algorithm0EEvT_T0_ll_param_3];
	setp.lt.s64 	%p1, %rd23, 801;
	@%p1 bra 	$L__BB274_2;
	mov.u64 	%rd24, $str;
	cvta.global.u64 	%rd25, %rd24;
	mov.u64 	%rd26, $str$1;
	cvta.global.u64 	%rd27, %rd26;
	mov.u64 	%rd28, __unnamed_270;
	cvta.global.u64 	%rd29, %rd28;
	{ // callseq 269, 0
	.param .b64 param0;
	st.param.b64 	[param0], %rd25;
	.param .b64 param1;
	st.param.b64 	[param1], %rd27;
	.param .b32 param2;
	st.param.b32 	[param2], 219;
	.param .b64 param3;
	st.param.b64 	[param3], %rd29;
	.param .b64 param4;
	st.param.b64 	[param4], 1;
	call.uni 
	__assertfail, 
	(
	param0, 
	param1, 
	param2, 
	param3, 
	param4
	);
	} // callseq 269
$L__BB274_2:
	mov.u32 	%r7, %ctaid.x;
	mov.u32 	%r8, %ntid.y;
	mov.u32 	%r9, %tid.y;
	mad.lo.s32 	%r10, %r7, %r8, %r9;
	mov.u32 	%r11, %nctaid.x;
	mul.lo.s32 	%r2, %r11, %r8;
	cvt.s64.s32 	%rd183, %r10;
	setp.le.s64 	%p2, %rd22, %rd183;
	@%p2 bra 	$L__BB274_5;
	cvta.to.global.u64 	%rd5, %rd12;
	cvta.to.global.u64 	%rd6, %rd13;
	mov.u32 	%r12, %tid.x;
	cvt.u64.u32 	%rd7, %r12;
	cvta.to.global.u64 	%rd8, %rd20;
	cvt.s64.s32 	%rd9, %r2;
$L__BB274_4:
	setp.eq.s64 	%p3, %rd15, 1;
	setp.eq.s64 	%p4, %rd14, 1;
	mad.lo.s64 	%rd30, %rd19, %rd183, %rd7;
	cvt.u32.u64 	%r13, %rd30;
	div.s32 	%r14, %r13, %r3;
	mul.lo.s32 	%r15, %r14, %r3;
	sub.s32 	%r16, %r13, %r15;
	selp.b32 	%r17, 0, %r14, %p4;
	selp.b32 	%r18, 0, %r16, %p3;
	mul.lo.s32 	%r19, %r5, %r17;
	mad.lo.s32 	%r20, %r6, %r18, %r19;
	shl.b64 	%rd31, %rd30, 32;
	shr.s64 	%rd32, %rd31, 30;
	add.s64 	%rd33, %rd5, %rd32;
	ld.global.f32 	%f4, [%rd33];
	cvt.s64.s32 	%rd34, %r20;
	add.s64 	%rd35, %rd6, %rd34;
	ld.global.u8 	%rs1, [%rd35];
	setp.eq.s16 	%p5, %rs1, 0;
	mul.f32 	%f5, %f4, %f3;
	selp.f32 	%f6, %f2, %f5, %p5;
	max.f32 	%f7, %f6, 0fFF800000;
	add.s64 	%rd36, %rd30, 32;
	cvt.u32.u64 	%r21, %rd36;
	div.s32 	%r22, %r21, %r3;
	mul.lo.s32 	%r23, %r22, %r3;
	sub.s32 	%r24, %r21, %r23;
	selp.b32 	%r25, 0, %r22, %p4;
	selp.b32 	%r26, 0, %r24, %p3;
	mul.lo.s32 	%r27, %r5, %r25;
	mad.lo.s32 	%r28, %r6, %r26, %r27;
	shl.b64 	%rd37, %rd36, 32;
	shr.s64 	%rd38, %rd37, 30;
	add.s64 	%rd39, %rd5, %rd38;
	ld.global.f32 	%f8, [%rd39];
	cvt.s64.s32 	%rd40, %r28;
	add.s64 	%rd41, %rd6, %rd40;
	ld.global.u8 	%rs2, [%rd41];
	setp.eq.s16 	%p6, %rs2, 0;
	mul.f32 	%f9, %f8, %f3;
	selp.f32 	%f10, %f2, %f9, %p6;
	max.f32 	%f11, %f7, %f10;
	add.s64 	%rd42, %rd30, 64;
	cvt.u32.u64 	%r29, %rd42;
	div.s32 	%r30, %r29, %r3;
	mul.lo.s32 	%r31, %r30, %r3;
	sub.s32 	%r32, %r29, %r31;
	selp.b32 	%r33, 0, %r30, %p4;
	selp.b32 	%r34, 0, %r32, %p3;
	mul.lo.s32 	%r35, %r5, %r33;
	mad.lo.s32 	%r36, %r6, %r34, %r35;
	shl.b64 	%rd43, %rd42, 32;
	shr.s64 	%rd44, %rd43, 30;
	add.s64 	%rd45, %rd5, %rd44;
	ld.global.f32 	%f12, [%rd45];
	cvt.s64.s32 	%rd46, %r36;
	add.s64 	%rd47, %rd6, %rd46;
	ld.global.u8 	%rs3, [%rd47];
	setp.eq.s16 	%p7, %rs3, 0;
	mul.f32 	%f13, %f12, %f3;
	selp.f32 	%f14, %f2, %f13, %p7;
	max.f32 	%f15, %f11, %f14;
	add.s64 	%rd48, %rd30, 96;
	cvt.u32.u64 	%r37, %rd48;
	div.s32 	%r38, %r37, %r3;
	mul.lo.s32 	%r39, %r38, %r3;
	sub.s32 	%r40, %r37, %r39;
	selp.b32 	%r41, 0, %r38, %p4;
	selp.b32 	%r42, 0, %r40, %p3;
	mul.lo.s32 	%r43, %r5, %r41;
	mad.lo.s32 	%r44, %r6, %r42, %r43;
	shl.b64 	%rd49, %rd48, 32;
	shr.s64 	%rd50, %rd49, 30;
	add.s64 	%rd51, %rd5, %rd50;
	ld.global.f32 	%f16, [%rd51];
	cvt.s64.s32 	%rd52, %r44;
	add.s64 	%rd53, %rd6, %rd52;
	ld.global.u8 	%rs4, [%rd53];
	setp.eq.s16 	%p8, %rs4, 0;
	mul.f32 	%f17, %f16, %f3;
	selp.f32 	%f18, %f2, %f17, %p8;
	max.f32 	%f19, %f15, %f18;
	add.s64 	%rd54, %rd30, 128;
	cvt.u32.u64 	%r45, %rd54;
	div.s32 	%r46, %r45, %r3;
	mul.lo.s32 	%r47, %r46, %r3;
	sub.s32 	%r48, %r45, %r47;
	selp.b32 	%r49, 0, %r46, %p4;
	selp.b32 	%r50, 0, %r48, %p3;
	mul.lo.s32 	%r51, %r5, %r49;
	mad.lo.s32 	%r52, %r6, %r50, %r51;
	shl.b64 	%rd55, %rd54, 32;
	shr.s64 	%rd56, %rd55, 30;
	add.s64 	%rd57, %rd5, %rd56;
	ld.global.f32 	%f20, [%rd57];
	cvt.s64.s32 	%rd58, %r52;
	add.s64 	%rd59, %rd6, %rd58;
	ld.global.u8 	%rs5, [%rd59];
	setp.eq.s16 	%p9, %rs5, 0;
	mul.f32 	%f21, %f20, %f3;
	selp.f32 	%f22, %f2, %f21, %p9;
	max.f32 	%f23, %f19, %f22;
	add.s64 	%rd60, %rd30, 160;
	cvt.u32.u64 	%r53, %rd60;
	div.s32 	%r54, %r53, %r3;
	mul.lo.s32 	%r55, %r54, %r3;
	sub.s32 	%r56, %r53, %r55;
	selp.b32 	%r57, 0, %r54, %p4;
	selp.b32 	%r58, 0, %r56, %p3;
	mul.lo.s32 	%r59, %r5, %r57;
	mad.lo.s32 	%r60, %r6, %r58, %r59;
	shl.b64 	%rd61, %rd60, 32;
	shr.s64 	%rd62, %rd61, 30;
	add.s64 	%rd63, %rd5, %rd62;
	ld.global.f32 	%f24, [%rd63];
	cvt.s64.s32 	%rd64, %r60;
	add.s64 	%rd65, %rd6, %rd64;
	ld.global.u8 	%rs6, [%rd65];
	setp.eq.s16 	%p10, %rs6, 0;
	mul.f32 	%f25, %f24, %f3;
	selp.f32 	%f26, %f2, %f25, %p10;
	max.f32 	%f27, %f23, %f26;
	add.s64 	%rd66, %rd30, 192;
	cvt.u32.u64 	%r61, %rd66;
	div.s32 	%r62, %r61, %r3;
	mul.lo.s32 	%r63, %r62, %r3;
	sub.s32 	%r64, %r61, %r63;
	selp.b32 	%r65, 0, %r62, %p4;
	selp.b32 	%r66, 0, %r64, %p3;
	mul.lo.s32 	%r67, %r5, %r65;
	mad.lo.s32 	%r68, %r6, %r66, %r67;
	shl.b64 	%rd67, %rd66, 32;
	shr.s64 	%rd68, %rd67, 30;
	add.s64 	%rd69, %rd5, %rd68;
	ld.global.f32 	%f28, [%rd69];
	cvt.s64.s32 	%rd70, %r68;
	add.s64 	%rd71, %rd6, %rd70;
	ld.global.u8 	%rs7, [%rd71];
	setp.eq.s16 	%p11, %rs7, 0;
	mul.f32 	%f29, %f28, %f3;
	selp.f32 	%f30, %f2, %f29, %p11;
	max.f32 	%f31, %f27, %f30;
	add.s64 	%rd72, %rd30, 224;
	cvt.u32.u64 	%r69, %rd72;
	div.s32 	%r70, %r69, %r3;
	mul.lo.s32 	%r71, %r70, %r3;
	sub.s32 	%r72, %r69, %r71;
	selp.b32 	%r73, 0, %r70, %p4;
	selp.b32 	%r74, 0, %r72, %p3;
	mul.lo.s32 	%r75, %r5, %r73;
	mad.lo.s32 	%r76, %r6, %r74, %r75;
	shl.b64 	%rd73, %rd72, 32;
	shr.s64 	%rd74, %rd73, 30;
	add.s64 	%rd75, %rd5, %rd74;
	ld.global.f32 	%f32, [%rd75];
	cvt.s64.s32 	%rd76, %r76;
	add.s64 	%rd77, %rd6, %rd76;
	ld.global.u8 	%rs8, [%rd77];
	setp.eq.s16 	%p12, %rs8, 0;
	mul.f32 	%f33, %f32, %f3;
	selp.f32 	%f34, %f2, %f33, %p12;
	max.f32 	%f35, %f31, %f34;
	add.s64 	%rd78, %rd30, 256;
	cvt.u32.u64 	%r77, %rd78;
	div.s32 	%r78, %r77, %r3;
	mul.lo.s32 	%r79, %r78, %r3;
	sub.s32 	%r80, %r77, %r79;
	selp.b32 	%r81, 0, %r78, %p4;
	selp.b32 	%r82, 0, %r80, %p3;
	mul.lo.s32 	%r83, %r5, %r81;
	mad.lo.s32 	%r84, %r6, %r82, %r83;
	shl.b64 	%rd79, %rd78, 32;
	shr.s64 	%rd80, %rd79, 30;
	add.s64 	%rd81, %rd5, %rd80;
	ld.global.f32 	%f36, [%rd81];
	cvt.s64.s32 	%rd82, %r84;
	add.s64 	%rd83, %rd6, %rd82;
	ld.global.u8 	%rs9, [%rd83];
	setp.eq.s16 	%p13, %rs9, 0;
	mul.f32 	%f37, %f36, %f3;
	selp.f32 	%f38, %f2, %f37, %p13;
	max.f32 	%f39, %f35, %f38;
	add.s64 	%rd84, %rd30, 288;
	cvt.u32.u64 	%r85, %rd84;
	div.s32 	%r86, %r85, %r3;
	mul.lo.s32 	%r87, %r86, %r3;
	sub.s32 	%r88, %r85, %r87;
	selp.b32 	%r89, 0, %r86, %p4;
	selp.b32 	%r90, 0, %r88, %p3;
	mul.lo.s32 	%r91, %r5, %r89;
	mad.lo.s32 	%r92, %r6, %r90, %r91;
	shl.b64 	%rd85, %rd84, 32;
	shr.s64 	%rd86, %rd85, 30;
	add.s64 	%rd87, %rd5, %rd86;
	ld.global.f32 	%f40, [%rd87];
	cvt.s64.s32 	%rd88, %r92;
	add.s64 	%rd89, %rd6, %rd88;
	ld.global.u8 	%rs10, [%rd89];
	setp.eq.s16 	%p14, %rs10, 0;
	mul.f32 	%f41, %f40, %f3;
	selp.f32 	%f42, %f2, %f41, %p14;
	max.f32 	%f43, %f39, %f42;
	add.s64 	%rd90, %rd30, 320;
	cvt.u32.u64 	%r93, %rd90;
	div.s32 	%r94, %r93, %r3;
	mul.lo.s32 	%r95, %r94, %r3;
	sub.s32 	%r96, %r93, %r95;
	selp.b32 	%r97, 0, %r94, %p4;
	selp.b32 	%r98, 0, %r96, %p3;
	mul.lo.s32 	%r99, %r5, %r97;
	mad.lo.s32 	%r100, %r6, %r98, %r99;
	shl.b64 	%rd91, %rd90, 32;
	shr.s64 	%rd92, %rd91, 30;
	add.s64 	%rd93, %rd5, %rd92;
	ld.global.f32 	%f44, [%rd93];
	cvt.s64.s32 	%rd94, %r100;
	add.s64 	%rd95, %rd6, %rd94;
	ld.global.u8 	%rs11, [%rd95];
	setp.eq.s16 	%p15, %rs11, 0;
	mul.f32 	%f45, %f44, %f3;
	selp.f32 	%f46, %f2, %f45, %p15;
	max.f32 	%f47, %f43, %f46;
	add.s64 	%rd96, %rd30, 352;
	cvt.u32.u64 	%r101, %rd96;
	div.s32 	%r102, %r101, %r3;
	mul.lo.s32 	%r103, %r102, %r3;
	sub.s32 	%r104, %r101, %r103;
	selp.b32 	%r105, 0, %r102, %p4;
	selp.b32 	%r106, 0, %r104, %p3;
	mul.lo.s32 	%r107, %r5, %r105;
	mad.lo.s32 	%r108, %r6, %r106, %r107;
	shl.b64 	%rd97, %rd96, 32;
	shr.s64 	%rd98, %rd97, 30;
	add.s64 	%rd99, %rd5, %rd98;
	ld.global.f32 	%f48, [%rd99];
	cvt.s64.s32 	%rd100, %r108;
	add.s64 	%rd101, %rd6, %rd100;
	ld.global.u8 	%rs12, [%rd101];
	setp.eq.s16 	%p16, %rs12, 0;
	mul.f32 	%f49, %f48, %f3;
	selp.f32 	%f50, %f2, %f49, %p16;
	max.f32 	%f51, %f47, %f50;
	add.s64 	%rd102, %rd30, 384;
	cvt.u32.u64 	%r109, %rd102;
	div.s32 	%r110, %r109, %r3;
	mul.lo.s32 	%r111, %r110, %r3;
	sub.s32 	%r112, %r109, %r111;
	selp.b32 	%r113, 0, %r110, %p4;
	selp.b32 	%r114, 0, %r112, %p3;
	mul.lo.s32 	%r115, %r5, %r113;
	mad.lo.s32 	%r116, %r6, %r114, %r115;
	shl.b64 	%rd103, %rd102, 32;
	shr.s64 	%rd104, %rd103, 30;
	add.s64 	%rd105, %rd5, %rd104;
	ld.global.f32 	%f52, [%rd105];
	cvt.s64.s32 	%rd106, %r116;
	add.s64 	%rd107, %rd6, %rd106;
	ld.global.u8 	%rs13, [%rd107];
	setp.eq.s16 	%p17, %rs13, 0;
	mul.f32 	%f53, %f52, %f3;
	selp.f32 	%f54, %f2, %f53, %p17;
	max.f32 	%f55, %f51, %f54;
	add.s64 	%rd108, %rd30, 416;
	cvt.u32.u64 	%r117, %rd108;
	div.s32 	%r118, %r117, %r3;
	mul.lo.s32 	%r119, %r118, %r3;
	sub.s32 	%r120, %r117, %r119;
	selp.b32 	%r121, 0, %r118, %p4;
	selp.b32 	%r122, 0, %r120, %p3;
	mul.lo.s32 	%r123, %r5, %r121;
	mad.lo.s32 	%r124, %r6, %r122, %r123;
	shl.b64 	%rd109, %rd108, 32;
	shr.s64 	%rd110, %rd109, 30;
	add.s64 	%rd111, %rd5, %rd110;
	ld.global.f32 	%f56, [%rd111];
	cvt.s64.s32 	%rd112, %r124;
	add.s64 	%rd113, %rd6, %rd112;
	ld.global.u8 	%rs14, [%rd113];
	setp.eq.s16 	%p18, %rs14, 0;
	mul.f32 	%f57, %f56, %f3;
	selp.f32 	%f58, %f2, %f57, %p18;
	max.f32 	%f59, %f55, %f58;
	add.s64 	%rd114, %rd30, 448;
	cvt.u32.u64 	%r125, %rd114;
	div.s32 	%r126, %r125, %r3;
	mul.lo.s32 	%r127, %r126, %r3;
	sub.s32 	%r128, %r125, %r127;
	selp.b32 	%r129, 0, %r126, %p4;
	selp.b32 	%r130, 0, %r128, %p3;
	mul.lo.s32 	%r131, %r5, %r129;
	mad.lo.s32 	%r132, %r6, %r130, %r131;
	shl.b64 	%rd115, %rd114, 32;
	shr.s64 	%rd116, %rd115, 30;
	add.s64 	%rd117, %rd5, %rd116;
	ld.global.f32 	%f60, [%rd117];
	cvt.s64.s32 	%rd118, %r132;
	add.s64 	%rd119, %rd6, %rd118;
	ld.global.u8 	%rs15, [%rd119];
	setp.eq.s16 	%p19, %rs15, 0;
	mul.f32 	%f61, %f60, %f3;
	selp.f32 	%f62, %f2, %f61, %p19;
	max.f32 	%f63, %f59, %f62;
	add.s64 	%rd120, %rd30, 480;
	cvt.u32.u64 	%r133, %rd120;
	div.s32 	%r134, %r133, %r3;
	mul.lo.s32 	%r135, %r134, %r3;
	sub.s32 	%r136, %r133, %r135;
	selp.b32 	%r137, 0, %r134, %p4;
	selp.b32 	%r138, 0, %r136, %p3;
	mul.lo.s32 	%r139, %r5, %r137;
	mad.lo.s32 	%r140, %r6, %r138, %r139;
	shl.b64 	%rd121, %rd120, 32;
	shr.s64 	%rd122, %rd121, 30;
	add.s64 	%rd123, %rd5, %rd122;
	ld.global.f32 	%f64, [%rd123];
	cvt.s64.s32 	%rd124, %r140;
	add.s64 	%rd125, %rd6, %rd124;
	ld.global.u8 	%rs16, [%rd125];
	setp.eq.s16 	%p20, %rs16, 0;
	mul.f32 	%f65, %f64, %f3;
	selp.f32 	%f66, %f2, %f65, %p20;
	max.f32 	%f67, %f63, %f66;
	add.s64 	%rd126, %rd30, 512;
	cvt.u32.u64 	%r141, %rd126;
	div.s32 	%r142, %r141, %r3;
	mul.lo.s32 	%r143, %r142, %r3;
	sub.s32 	%r144, %r141, %r143;
	selp.b32 	%r145, 0, %r142, %p4;
	selp.b32 	%r146, 0, %r144, %p3;
	mul.lo.s32 	%r147, %r5, %r145;
	mad.lo.s32 	%r148, %r6, %r146, %r147;
	shl.b64 	%rd127, %rd126, 32;
	shr.s64 	%rd128, %rd127, 30;
	add.s64 	%rd129, %rd5, %rd128;
	ld.global.f32 	%f68, [%rd129];
	cvt.s64.s32 	%rd130, %r148;
	add.s64 	%rd131, %rd6, %rd130;
	ld.global.u8 	%rs17, [%rd131];
	setp.eq.s16 	%p21, %rs17, 0;
	mul.f32 	%f69, %f68, %f3;
	selp.f32 	%f70, %f2, %f69, %p21;
	max.f32 	%f71, %f67, %f70;
	add.s64 	%rd132, %rd30, 544;
	cvt.u32.u64 	%r149, %rd132;
	div.s32 	%r150, %r149, %r3;
	mul.lo.s32 	%r151, %r150, %r3;
	sub.s32 	%r152, %r149, %r151;
	selp.b32 	%r153, 0, %r150, %p4;
	selp.b32 	%r154, 0, %r152, %p3;
	mul.lo.s32 	%r155, %r5, %r153;
	mad.lo.s32 	%r156, %r6, %r154, %r155;
	shl.b64 	%rd133, %rd132, 32;
	shr.s64 	%rd134, %rd133, 30;
	add.s64 	%rd135, %rd5, %rd134;
	ld.global.f32 	%f72, [%rd135];
	cvt.s64.s32 	%rd136, %r156;
	add.s64 	%rd137, %rd6, %rd136;
	ld.global.u8 	%rs18, [%rd137];
	setp.eq.s16 	%p22, %rs18, 0;
	mul.f32 	%f73, %f72, %f3;
	selp.f32 	%f74, %f2, %f73, %p22;
	max.f32 	%f75, %f71, %f74;
	add.s64 	%rd138, %rd30, 576;
	cvt.u32.u64 	%r157, %rd138;
	div.s32 	%r158, %r157, %r3;
	mul.lo.s32 	%r159, %r158, %r3;
	sub.s32 	%r160, %r157, %r159;
	selp.b32 	%r161, 0, %r158, %p4;
	selp.b32 	%r162, 0, %r160, %p3;
	mul.lo.s32 	%r163, %r5, %r161;
	mad.lo.s32 	%r164, %r6, %r162, %r163;
	shl.b64 	%rd139, %rd138, 32;
	shr.s64 	%rd140, %rd139, 30;
	add.s64 	%rd141, %rd5, %rd140;
	ld.global.f32 	%f76, [%rd141];
	cvt.s64.s32 	%rd142, %r164;
	add.s64 	%rd143, %rd6, %rd142;
	ld.global.u8 	%rs19, [%rd143];
	setp.eq.s16 	%p23, %rs19, 0;
	mul.f32 	%f77, %f76, %f3;
	selp.f32 	%f78, %f2, %f77, %p23;
	max.f32 	%f79, %f75, %f78;
	add.s64 	%rd144, %rd30, 608;
	cvt.u32.u64 	%r165, %rd144;
	div.s32 	%r166, %r165, %r3;
	mul.lo.s32 	%r167, %r166, %r3;
	sub.s32 	%r168, %r165, %r167;
	selp.b32 	%r169, 0, %r166, %p4;
	selp.b32 	%r170, 0, %r168, %p3;
	mul.lo.s32 	%r171, %r5, %r169;
	mad.lo.s32 	%r172, %r6, %r170, %r171;
	shl.b64 	%rd145, %rd144, 32;
	shr.s64 	%rd146, %rd145, 30;
	add.s64 	%rd147, %rd5, %rd146;
	ld.global.f32 	%f80, [%rd147];
	cvt.s64.s32 	%rd148, %r172;
	add.s64 	%rd149, %rd6, %rd148;
	ld.global.u8 	%rs20, [%rd149];
	setp.eq.s16 	%p24, %rs20, 0;
	mul.f32 	%f81, %f80, %f3;
	selp.f32 	%f82, %f2, %f81, %p24;
	max.f32 	%f83, %f79, %f82;
	add.s64 	%rd150, %rd30, 640;
	cvt.u32.u64 	%r173, %rd150;
	div.s32 	%r174, %r173, %r3;
	mul.lo.s32 	%r175, %r174, %r3;
	sub.s32 	%r176, %r173, %r175;
	selp.b32 	%r177, 0, %r174, %p4;
	selp.b32 	%r178, 0, %r176, %p3;
	mul.lo.s32 	%r179, %r5, %r177;
	mad.lo.s32 	%r180, %r6, %r178, %r179;
	shl.b64 	%rd151, %rd150, 32;
	shr.s64 	%rd152, %rd151, 30;
	add.s64 	%rd153, %rd5, %rd152;
	ld.global.f32 	%f84, [%rd153];
	cvt.s64.s32 	%rd154, %r180;
	add.s64 	%rd155, %rd6, %rd154;
	ld.global.u8 	%rs21, [%rd155];
	setp.eq.s16 	%p25, %rs21, 0;
	mul.f32 	%f85, %f84, %f3;
	selp.f32 	%f86, %f2, %f85, %p25;
	max.f32 	%f87, %f83, %f86;
	add.s64 	%rd156, %rd30, 672;
	cvt.u32.u64 	%r181, %rd156;
	div.s32 	%r182, %r181, %r3;
	mul.lo.s32 	%r183, %r182, %r3;
	sub.s32 	%r184, %r181, %r183;
	selp.b32 	%r185, 0, %r182, %p4;
	selp.b32 	%r186, 0, %r184, %p3;
	mul.lo.s32 	%r187, %r5, %r185;
	mad.lo.s32 	%r188, %r6, %r186, %r187;
	shl.b64 	%rd157, %rd156, 32;
	shr.s64 	%rd158, %rd157, 30;
	add.s64 	%rd159, %rd5, %rd158;
	ld.global.f32 	%f88, [%rd159];
	cvt.s64.s32 	%rd160, %r188;
	add.s64 	%rd161, %rd6, %rd160;
	ld.global.u8 	%rs22, [%rd161];
	setp.eq.s16 	%p26, %rs22, 0;
	mul.f32 	%f89, %f88, %f3;
	selp.f32 	%f90, %f2, %f89, %p26;
	max.f32 	%f91, %f87, %f90;
	add.s64 	%rd162, %rd30, 704;
	cvt.u32.u64 	%r189, %rd162;
	div.s32 	%r190, %r189, %r3;
	mul.lo.s32 	%r191, %r190, %r3;
	sub.s32 	%r192, %r189, %r191;
	selp.b32 	%r193, 0, %r190, %p4;
	selp.b32 	%r194, 0, %r192, %p3;
	mul.lo.s32 	%r195, %r5, %r193;
	mad.lo.s32 	%r196, %r6, %r194, %r195;
	shl.b64 	%rd163, %rd162, 32;
	shr.s64 	%rd164, %rd163, 30;
	add.s64 	%rd165, %rd5, %rd164;
	ld.global.f32 	%f92, [%rd165];
	cvt.s64.s32 	%rd166, %r196;
	add.s64 	%rd167, %rd6, %rd166;
	ld.global.u8 	%rs23, [%rd167];
	setp.eq.s16 	%p27, %rs23, 0;
	mul.f32 	%f93, %f92, %f3;
	selp.f32 	%f94, %f2, %f93, %p27;
	max.f32 	%f95, %f91, %f94;
	add.s64 	%rd168, %rd30, 736;
	cvt.u32.u64 	%r197, %rd168;
	div.s32 	%r198, %r197, %r3;
	mul.lo.s32 	%r199, %r198, %r3;
	sub.s32 	%r200, %r197, %r199;
	selp.b32 	%r201, 0, %r198, %p4;
	selp.b32 	%r202, 0, %r200, %p3;
	mul.lo.s32 	%r203, %r5, %r201;
	mad.lo.s32 	%r204, %r6, %r202, %r203;
	shl.b64 	%rd169, %rd168, 32;
	shr.s64 	%rd170, %rd169, 30;
	add.s64 	%rd171, %rd5, %rd170;
	ld.global.f32 	%f96, [%rd171];
	cvt.s64.s32 	%rd172, %r204;
	add.s64 	%rd173, %rd6, %rd172;
	ld.global.u8 	%rs24, [%rd173];
	setp.eq.s16 	%p28, %rs24, 0;
	mul.f32 	%f97, %f96, %f3;
	selp.f32 	%f98, %f2, %f97, %p28;
	max.f32 	%f99, %f95, %f98;
	add.s64 	%rd174, %rd30, 768;
	cvt.u32.u64 	%r205, %rd174;
	div.s32 	%r206, %r205, %r3;
	mul.lo.s32 	%r207, %r206, %r3;
	sub.s32 	%r208, %r205, %r207;
	selp.b32 	%r209, 0, %r206, %p4;
	selp.b32 	%r210, 0, %r208, %p3;
	mul.lo.s32 	%r211, %r5, %r209;
	mad.lo.s32 	%r212, %r6, %r210, %r211;
	shl.b64 	%rd175, %rd174, 32;
	shr.s64 	%rd176, %rd175, 30;
	add.s64 	%rd177, %rd5, %rd176;
	ld.global.f32 	%f100, [%rd177];
	cvt.s64.s32 	%rd178, %r212;
	add.s64 	%rd179, %rd6, %rd178;
	ld.global.u8 	%rs25, [%rd179];
	setp.eq.s16 	%p29, %rs25, 0;
	mul.f32 	%f101, %f100, %f3;
	selp.f32 	%f102, %f2, %f101, %p29;
	max.f32 	%f103, %f99, %f102;
	mov.b32 	%r213, %f103;
	shfl.sync.bfly.b32	%r214|%p30, %r213, 16, 31, -1;
	mov.b32 	%f104, %r214;
	max.f32 	%f105, %f103, %f104;
	mov.b32 	%r215, %f105;
	shfl.sync.bfly.b32	%r216|%p31, %r215, 8, 31, -1;
	mov.b32 	%f106, %r216;
	max.f32 	%f107, %f105, %f106;
	mov.b32 	%r217, %f107;
	shfl.sync.bfly.b32	%r218|%p32, %r217, 4, 31, -1;
	mov.b32 	%f108, %r218;
	max.f32 	%f109, %f107, %f108;
	mov.b32 	%r219, %f109;
	shfl.sync.bfly.b32	%r220|%p33, %r219, 2, 31, -1;
	mov.b32 	%f110, %r220;
	max.f32 	%f111, %f109, %f110;
	mov.b32 	%r221, %f111;
	shfl.sync.bfly.b32	%r222|%p34, %r221, 1, 31, -1;
	mov.b32 	%f112, %r222;
	max.f32 	%f113, %f111, %f112;
	sub.f32 	%f114, %f6, %f113;
	fma.rn.f32 	%f115, %f114, 0f3BBB989D, 0f3F000000;
	cvt.sat.f32.f32 	%f116, %f115;
	mov.f32 	%f117, 0f4B400001;
	mov.f32 	%f118, 0f437C0000;
	fma.rm.f32 	%f119, %f116, %f118, %f117;
	add.f32 	%f120, %f119, 0fCB40007F;
	neg.f32 	%f121, %f120;
	fma.rn.f32 	%f122, %f114, 0f3FB8AA3B, %f121;
	fma.rn.f32 	%f123, %f114, 0f32A57060, %f122;
	mov.b32 	%r223, %f119;
	shl.b32 	%r224, %r223, 23;
	mov.b32 	%f124, %r224;
	ex2.approx.ftz.f32 	%f125, %f123;
	mul.f32 	%f126, %f125, %f124;
	add.f32 	%f127, %f126, 0f00000000;
	sub.f32 	%f128, %f10, %f113;
	fma.rn.f32 	%f129, %f128, 0f3BBB989D, 0f3F000000;
	cvt.sat.f32.f32 	%f130, %f129;
	fma.rm.f32 	%f131, %f130, %f118, %f117;
	add.f32 	%f132, %f131, 0fCB40007F;
	neg.f32 	%f133, %f132;
	fma.rn.f32 	%f134, %f128, 0f3FB8AA3B, %f133;
	fma.rn.f32 	%f135, %f128, 0f32A57060, %f134;
	mov.b32 	%r225, %f131;
	shl.b32 	%r226, %r225, 23;
	mov.b32 	%f136, %r226;
	ex2.approx.ftz.f32 	%f137, %f135;
	mul.f32 	%f138, %f137, %f136;
	add.f32 	%f139, %f127, %f138;
	sub.f32 	%f140, %f14, %f113;
	fma.rn.f32 	%f141, %f140, 0f3BBB989D, 0f3F000000;
	cvt.sat.f32.f32 	%f142, %f141;
	fma.rm.f32 	%f143, %f142, %f118, %f117;
	add.f32 	%f144, %f143, 0fCB40007F;
	neg.f32 	%f145, %f144;
	fma.rn.f32 	%f146, %f140, 0f3FB8AA3B, %f145;
	fma.rn.f32 	%f147, %f140, 0f32A57060, %f146;
	mov.b32 	%r227, %f143;
	shl.b32 	%r228, %r227, 23;
	mov.b32 	%f148, %r228;
	ex2.approx.ftz.f32 	%f149, %f147;
	mul.f32 	%f150, %f149, %f148;
	add.f32 	%f151, %f139, %f150;
	sub.f32 	%f152, %f18, %f113;
	fma.rn.f32 	%f153, %f152, 0f3BBB989D, 0f3F000000;
	cvt.sat.f32.f32 	%f154, %f153;
	fma.rm.f32 	%f155, %f154, %f118, %f117;
	add.f32 	%f156, %f155, 0fCB40007F;
	neg.f32 	%f157, %f156;
	fma.rn.f32 	%f158, %f152, 0f3FB8AA3B, %f157;
	fma.rn.f32 	%f159, %f152, 0f32A57060, %f158;
	mov.b32 	%r229, %f155;
	shl.b32 	%r230, %r229, 23;
	mov.b32 	%f160, %r230;
	ex2.approx.ftz.f32 	%f161, %f159;
	mul.f32 	%f162, %f161, %f160;
	add.f32 	%f163, %f151, %f162;
	sub.f32 	%f164, %f22, %f113;
	fma.rn.f32 	%f165, %f164, 0f3BBB989D, 0f3F000000;
	cvt.sat.f32.f32 	%f166, %f165;
	fma.rm.f32 	%f167, %f166, %f118, %f117;
	add.f32 	%f168, %f167, 0fCB40007F;
	neg.f32 	%f169, %f168;
	fma.rn.f32 	%f170, %f164, 0f3FB8AA3B, %f169;
	fma.rn.f32 	%f171, %f164, 0f32A57060, %f170;
	mov.b32 	%r231, %f167;
	shl.b32 	%r232, %r231, 23;
	mov.b32 	%f172, %r232;
	ex2.approx.ftz.f32 	%f173, %f171;
	mul.f32 	%f174, %f173, %f172;
	add.f32 	%f175, %f163, %f174;
	sub.f32 	%f176, %f26, %f113;
	fma.rn.f32 	%f177, %f176, 0f3BBB989D, 0f3F000000;
	cvt.sat.f32.f32 	%f178, %f177;
	fma.rm.f32 	%f179, %f178, %f118, %f117;
	add.f32 	%f180, %f179, 0fCB40007F;
	neg.f32 	%f181, %f180;
	fma.rn.f32 	%f182, %f176, 0f3FB8AA3B, %f181;
	fma.rn.f32 	%f183, %f176, 0f32A57060, %f182;
	mov.b32 	%r233, %f179;
	shl.b32 	%r234, %r233, 23;
	mov.b32 	%f184, %r234;
	ex2.approx.ftz.f32 	%f185, %f183;
	mul.f32 	%f186, %f185, %f184;
	add.f32 	%f187, %f175, %f186;
	sub.f32 	%f188, %f30, %f113;
	fma.rn.f32 	%f189, %f188, 0f3BBB989D, 0f3F000000;
	cvt.sat.f32.f32 	%f190, %f189;
	fma.rm.f32 	%f191, %f190, %f118, %f117;
	add.f32 	%f192, %f191, 0fCB40007F;
	neg.f32 	%f193, %f192;
	fma.rn.f32 	%f194, %f188, 0f3FB8AA3B, %f193;
	fma.rn.f32 	%f195, %f188, 0f32A57060, %f194;
	mov.b32 	%r235, %f191;
	shl.b32 	%r236, %r235, 23;
	mov.b32 	%f196, %r236;
	ex2.approx.ftz.f32 	%f197, %f195;
	mul.f32 	%f198, %f197, %f196;
	add.f32 	%f199, %f187, %f198;
	sub.f32 	%f200, %f34, %f113;
	fma.rn.f32 	%f201, %f200, 0f3BBB989D, 0f3F000000;
	cvt.sat.f32.f32 	%f202, %f201;
	fma.rm.f32 	%f203, %f202, %f118, %f117;
	add.f32 	%f204, %f203, 0fCB40007F;
	neg.f32 	%f205, %f204;
	fma.rn.f32 	%f206, %f200, 0f3FB8AA3B, %f205;
	fma.rn.f32 	%f207, %f200, 0f32A57060, %f206;
	mov.b32 	%r237, %f203;
	shl.b32 	%r238, %r237, 23;
	mov.b32 	%f208, %r238;
	ex2.approx.ftz.f32 	%f209, %f207;
	mul.f32 	%f210, %f209, %f208;
	add.f32 	%f211, %f199, %f210;
	sub.f32 	%f212, %f38, %f113;
	fma.rn.f32 	%f213, %f212, 0f3BBB989D, 0f3F000000;
	cvt.sat.f32.f32 	%f214, %f213;
	fma.rm.f32 	%f215, %f214, %f118, %f117;
	add.f32 	%f216, %f215, 0fCB40007F;
	neg.f32 	%f217, %f216;
	fma.rn.f32 	%f218, %f212, 0f3FB8AA3B, %f217;
	fma.rn.f32 	%f219, %f212, 0f32A57060, %f218;
	mov.b32 	%r239, %f215;
	shl.b32 	%r240, %r239, 23;
	mov.b32 	%f220, %r240;
	ex2.approx.ftz.f32 	%f221, %f219;
	mul.f32 	%f222, %f221, %f220;
	add.f32 	%f223, %f211, %f222;
	sub.f32 	%f224, %f42, %f113;
	fma.rn.f32 	%f225, %f224, 0f3BBB989D, 0f3F000000;
	cvt.sat.f32.f32 	%f226, %f225;
	fma.rm.f32 	%f227, %f226, %f118, %f117;
	add.f32 	%f228, %f227, 0fCB40007F;
	neg.f32 	%f229, %f228;
	fma.rn.f32 	%f230, %f224, 0f3FB8AA3B, %f229;
	fma.rn.f32 	%f231, %f224, 0f32A57060, %f230;
	mov.b32 	%r241, %f227;
	shl.b32 	%r242, %r241, 23;
	mov.b32 	%f232, %r242;
	ex2.approx.ftz.f32 	%f233, %f231;
	mul.f32 	%f234, %f233, %f232;
	add.f32 	%f235, %f223, %f234;
	sub.f32 	%f236, %f46, %f113;
	fma.rn.f32 	%f237, %f236, 0f3BBB989D, 0f3F000000;
	cvt.sat.f32.f32 	%f238, %f237;
	fma.rm.f32 	%f239, %f238, %f118, %f117;
	add.f32 	%f240, %f239, 0fCB40007F;
	neg.f32 	%f241, %f240;
	fma.rn.f32 	%f242, %f236, 0f3FB8AA3B, %f241;
	fma.rn.f32 	%f243, %f236, 0f32A57060, %f242;
	mov.b32 	%r243, %f239;
	shl.b32 	%r244, %r243, 23;
	mov.b32 	%f244, %r244;
	ex2.approx.ftz.f32 	%f245, %f243;
	mul.f32 	%f246, %f245, %f244;
	add.f32 	%f247, %f235, %f246;
	sub.f32 	%f248, %f50, %f113;
	fma.rn.f32 	%f249, %f248, 0f3BBB989D, 0f3F000000;
	cvt.sat.f32.f32 	%f250, %f249;
	fma.rm.f32 	%f251, %f250, %f118, %f117;
	add.f32 	%f252, %f251, 0fCB40007F;
	neg.f32 	%f253, %f252;
	fma.rn.f32 	%f254, %f248, 0f3FB8AA3B, %f253;
	fma.rn.f32 	%f255, %f248, 0f32A57060, %f254;
	mov.b32 	%r245, %f251;
	shl.b32 	%r246, %r245, 23;
	mov.b32 	%f256, %r246;
	ex2.approx.ftz.f32 	%f257, %f255;
	mul.f32 	%f258, %f257, %f256;
	add.f32 	%f259, %f247, %f258;
	sub.f32 	%f260, %f54, %f113;
	fma.rn.f32 	%f261, %f260, 0f3BBB989D, 0f3F000000;
	cvt.sat.f32.f32 	%f262, %f261;
	fma.rm.f32 	%f263, %f262, %f118, %f117;
	add.f32 	%f264, %f263, 0fCB40007F;
	neg.f32 	%f265, %f264;
	fma.rn.f32 	%f266, %f260, 0f3FB8AA3B, %f265;
	fma.rn.f32 	%f267, %f260, 0f32A57060, %f266;
	mov.b32 	%r247, %f263;
	shl.b32 	%r248, %r247, 23;
	mov.b32 	%f268, %r248;
	ex2.approx.ftz.f32 	%f269, %f267;
	mul.f32 	%f270, %f269, %f268;
	add.f32 	%f271, %f259, %f270;
	sub.f32 	%f272, %f58, %f113;
	fma.rn.f32 	%f273, %f272, 0f3BBB989D, 0f3F000000;
	cvt.sat.f32.f32 	%f274, %f273;
	fma.rm.f32 	%f275, %f274, %f118, %f117;
	add.f32 	%f276, %f275, 0fCB40007F;
	neg.f32 	%f277, %f276;
	fma.rn.f32 	%f278, %f272, 0f3FB8AA3B, %f277;
	fma.rn.f32 	%f279, %f272, 0f32A57060, %f278;
	mov.b32 	%r249, %f275;
	shl.b32 	%r250, %r249, 23;
	mov.b32 	%f280, %r250;
	ex2.approx.ftz.f32 	%f281, %f279;
	mul.f32 	%f282, %f281, %f280;
	add.f32 	%f283, %f271, %f282;
	sub.f32 	%f284, %f62, %f113;
	fma.rn.f32 	%f285, %f284, 0f3BBB989D, 0f3F000000;
	cvt.sat.f32.f32 	%f286, %f285;
	fma.rm.f32 	%f287, %f286, %f118, %f117;
	add.f32 	%f288, %f287, 0fCB40007F;
	neg.f32 	%f289, %f288;
	fma.rn.f32 	%f290, %f284, 0f3FB8AA3B, %f289;
	fma.rn.f32 	%f291, %f284, 0f32A57060, %f290;
	mov.b32 	%r251, %f287;
	shl.b32 	%r252, %r251, 23;
	mov.b32 	%f292, %r252;
	ex2.approx.ftz.f32 	%f293, %f291;
	mul.f32 	%f294, %f293, %f292;
	add.f32 	%f295, %f283, %f294;
	sub.f32 	%f296, %f66, %f113;
	fma.rn.f32 	%f297, %f296, 0f3BBB989D, 0f3F000000;
	cvt.sat.f32.f32 	%f298, %f297;
	fma.rm.f32 	%f299, %f298, %f118, %f117;
	add.f32 	%f300, %f299, 0fCB40007F;
	neg.f32 	%f301, %f300;
	fma.rn.f32 	%f302, %f296, 0f3FB8AA3B, %f301;
	fma.rn.f32 	%f303, %f296, 0f32A57060, %f302;
	mov.b32 	%r253, %f299;
	shl.b32 	%r254, %r253, 23;
	mov.b32 	%f304, %r254;
	ex2.approx.ftz.f32 	%f305, %f303;
	mul.f32 	%f306, %f305, %f304;
	add.f32 	%f307, %f295, %f306;
	sub.f32 	%f308, %f70, %f113;
	fma.rn.f32 	%f309, %f308, 0f3BBB989D, 0f3F000000;
	cvt.sat.f32.f32 	%f310, %f309;
	fma.rm.f32 	%f311, %f310, %f118, %f117;
	add.f32 	%f312, %f311, 0fCB40007F;
	neg.f32 	%f313, %f312;
	fma.rn.f32 	%f314, %f308, 0f3FB8AA3B, %f313;
	fma.rn.f32 	%f315, %f308, 0f32A57060, %f314;
	mov.b32 	%r255, %f311;
	shl.b32 	%r256, %r255, 23;
	mov.b32 	%f316, %r256;
	ex2.approx.ftz.f32 	%f317, %f315;
	mul.f32 	%f318, %f317, %f316;
	add.f32 	%f319, %f307, %f318;
	sub.f32 	%f320, %f74, %f113;
	fma.rn.f32 	%f321, %f320, 0f3BBB989D, 0f3F000000;
	cvt.sat.f32.f32 	%f322, %f321;
	fma.rm.f32 	%f323, %f322, %f118, %f117;
	add.f32 	%f324, %f323, 0fCB40007F;
	neg.f32 	%f325, %f324;
	fma.rn.f32 	%f326, %f320, 0f3FB8AA3B, %f325;
	fma.rn.f32 	%f327, %f320, 0f32A57060, %f326;
	mov.b32 	%r257, %f323;
	shl.b32 	%r258, %r257, 23;
	mov.b32 	%f328, %r258;
	ex2.approx.ftz.f32 	%f329, %f327;
	mul.f32 	%f330, %f329, %f328;
	add.f32 	%f331, %f319, %f330;
	sub.f32 	%f332, %f78, %f113;
	fma.rn.f32 	%f333, %f332, 0f3BBB989D, 0f3F000000;
	cvt.sat.f32.f32 	%f334, %f333;
	fma.rm.f32 	%f335, %f334, %f118, %f117;
	add.f32 	%f336, %f335, 0fCB40007F;
	neg.f32 	%f337, %f336;
	fma.rn.f32 	%f338, %f332, 0f3FB8AA3B, %f337;
	fma.rn.f32 	%f339, %f332, 0f32A57060, %f338;
	mov.b32 	%r259, %f335;
	shl.b32 	%r260, %r259, 23;
	mov.b32 	%f340, %r260;
	ex2.approx.ftz.f32 	%f341, %f339;
	mul.f32 	%f342, %f341, %f340;
	add.f32 	%f343, %f331, %f342;
	sub.f32 	%f344, %f82, %f113;
	fma.rn.f32 	%f345, %f344, 0f3BBB989D, 0f3F000000;
	cvt.sat.f32.f32 	%f346, %f345;
	fma.rm.f32 	%f347, %f346, %f118, %f117;
	add.f32 	%f348, %f347, 0fCB40007F;
	neg.f32 	%f349, %f348;
	fma.rn.f32 	%f350, %f344, 0f3FB8AA3B, %f349;
	fma.rn.f32 	%f351, %f344, 0f32A57060, %f350;
	mov.b32 	%r261, %f347;
	shl.b32 	%r262, %r261, 23;
	mov.b32 	%f352, %r262;
	ex2.approx.ftz.f32 	%f353, %f351;
	mul.f32 	%f354, %f353, %f352;
	add.f32 	%f355, %f343, %f354;
	sub.f32 	%f356, %f86, %f113;
	fma.rn.f32 	%f357, %f356, 0f3BBB989D, 0f3F000000;
	cvt.sat.f32.f32 	%f358, %f357;
	fma.rm.f32 	%f359, %f358, %f118, %f117;
	add.f32 	%f360, %f359, 0fCB40007F;
	neg.f32 	%f361, %f360;
	fma.rn.f32 	%f362, %f356, 0f3FB8AA3B, %f361;
	fma.rn.f32 	%f363, %f356, 0f32A57060, %f362;
	mov.b32 	%r263, %f359;
	shl.b32 	%r264, %r263, 23;
	mov.b32 	%f364, %r264;
	ex2.approx.ftz.f32 	%f365, %f363;
	mul.f32 	%f366, %f365, %f364;
	add.f32 	%f367, %f355, %f366;
	sub.f32 	%f368, %f90, %f113;
	fma.rn.f32 	%f369, %f368, 0f3BBB989D, 0f3F000000;
	cvt.sat.f32.f32 	%f370, %f369;
	fma.rm.f32 	%f371, %f370, %f118, %f117;
	add.f32 	%f372, %f371, 0fCB40007F;
	neg.f32 	%f373, %f372;
	fma.rn.f32 	%f374, %f368, 0f3FB8AA3B, %f373;
	fma.rn.f32 	%f375, %f368, 0f32A57060, %f374;
	mov.b32 	%r265, %f371;
	shl.b32 	%r266, %r265, 23;
	mov.b32 	%f376, %r266;
	ex2.approx.ftz.f32 	%f377, %f375;
	mul.f32 	%f378, %f377, %f376;
	add.f32 	%f379, %f367, %f378;
	sub.f32 	%f380, %f94, %f113;
	fma.rn.f32 	%f381, %f380, 0f3BBB989D, 0f3F000000;
	cvt.sat.f32.f32 	%f382, %f381;
	fma.rm.f32 	%f383, %f382, %f118, %f117;
	add.f32 	%f384, %f383, 0fCB40007F;
	neg.f32 	%f385, %f384;
	fma.rn.f32 	%f386, %f380, 0f3FB8AA3B, %f385;
	fma.rn.f32 	%f387, %f380, 0f32A57060, %f386;
	mov.b32 	%r267, %f383;
	shl.b32 	%r268, %r267, 23;
	mov.b32 	%f388, %r268;
	ex2.approx.ftz.f32 	%f389, %f387;
	mul.f32 	%f390, %f389, %f388;
	add.f32 	%f391, %f379, %f390;
	sub.f32 	%f392, %f98, %f113;
	fma.rn.f32 	%f393, %f392, 0f3BBB989D, 0f3F000000;
	cvt.sat.f32.f32 	%f394, %f393;
	fma.rm.f32 	%f395, %f394, %f118, %f117;
	add.f32 	%f396, %f395, 0fCB40007F;
	neg.f32 	%f397, %f396;
	fma.rn.f32 	%f398, %f392, 0f3FB8AA3B, %f397;
	fma.rn.f32 	%f399, %f392, 0f32A57060, %f398;
	mov.b32 	%r269, %f395;
	shl.b32 	%r270, %r269, 23;
	mov.b32 	%f400, %r270;
	ex2.approx.ftz.f32 	%f401, %f399;
	mul.f32 	%f402, %f401, %f400;
	add.f32 	%f403, %f391, %f402;
	sub.f32 	%f404, %f102, %f113;
	fma.rn.f32 	%f405, %f404, 0f3BBB989D, 0f3F000000;
	cvt.sat.f32.f32 	%f406, %f405;
	fma.rm.f32 	%f407, %f406, %f118, %f117;
	add.f32 	%f408, %f407, 0fCB40007F;
	neg.f32 	%f409, %f408;
	fma.rn.f32 	%f410, %f404, 0f3FB8AA3B, %f409;
	fma.rn.f32 	%f411, %f404, 0f32A57060, %f410;
	mov.b32 	%r271, %f407;
	shl.b32 	%r272, %r271, 23;
	mov.b32 	%f412, %r272;
	ex2.approx.ftz.f32 	%f413, %f411;
	mul.f32 	%f414, %f413, %f412;
	add.f32 	%f415, %f403, %f414;
	mov.b32 	%r273, %f415;
	shfl.sync.bfly.b32	%r274|%p35, %r273, 16, 31, -1;
	mov.b32 	%f416, %r274;
	add.f32 	%f417, %f415, %f416;
	mov.b32 	%r275, %f417;
	shfl.sync.bfly.b32	%r276|%p36, %r275, 8, 31, -1;
	mov.b32 	%f418, %r276;
	add.f32 	%f419, %f417, %f418;
	mov.b32 	%r277, %f419;
	shfl.sync.bfly.b32	%r278|%p37, %r277, 4, 31, -1;
	mov.b32 	%f420, %r278;
	add.f32 	%f421, %f419, %f420;
	mov.b32 	%r279, %f421;
	shfl.sync.bfly.b32	%r280|%p38, %r279, 2, 31, -1;
	mov.b32 	%f422, %r280;
	add.f32 	%f423, %f421, %f422;
	mov.b32 	%r281, %f423;
	shfl.sync.bfly.b32	%r282|%p39, %r281, 1, 31, -1;
	mov.b32 	%f424, %r282;
	add.f32 	%f425, %f423, %f424;
	div.rn.f32 	%f426, %f126, %f425;
	div.rn.f32 	%f427, %f138, %f425;
	div.rn.f32 	%f428, %f150, %f425;
	div.rn.f32 	%f429, %f162, %f425;
	div.rn.f32 	%f430, %f174, %f425;
	div.rn.f32 	%f431, %f186, %f425;
	div.rn.f32 	%f432, %f198, %f425;
	div.rn.f32 	%f433, %f210, %f425;
	div.rn.f32 	%f434, %f222, %f425;
	div.rn.f32 	%f435, %f234, %f425;
	div.rn.f32 	%f436, %f246, %f425;
	div.rn.f32 	%f437, %f258, %f425;
	div.rn.f32 	%f438, %f270, %f425;
	div.rn.f32 	%f439, %f282, %f425;
	div.rn.f32 	%f440, %f294, %f425;
	div.rn.f32 	%f441, %f306, %f425;
	div.rn.f32 	%f442, %f318, %f425;
	div.rn.f32 	%f443, %f330, %f425;
	div.rn.f32 	%f444, %f342, %f425;
	div.rn.f32 	%f445, %f354, %f425;
	div.rn.f32 	%f446, %f366, %f425;
	div.rn.f32 	%f447, %f378, %f425;
	div.rn.f32 	%f448, %f390, %f425;
	div.rn.f32 	%f449, %f402, %f425;
	div.rn.f32 	%f450, %f414, %f425;
	mad.lo.s64 	%rd180, %rd183, %rd21, %rd7;
	shl.b64 	%rd181, %rd180, 2;
	add.s64 	%rd182, %rd8, %rd181;
	st.global.f32 	[%rd182], %f426;
	st.global.f32 	[%rd182+128], %f427;
	st.global.f32 	[%rd182+256], %f428;
	st.global.f32 	[%rd182+384], %f429;
	st.global.f32 	[%rd182+512], %f430;
	st.global.f32 	[%rd182+640], %f431;
	st.global.f32 	[%rd182+768], %f432;
	st.global.f32 	[%rd182+896], %f433;
	st.global.f32 	[%rd182+1024], %f434;
	st.global.f32 	[%rd182+1152], %f435;
	st.global.f32 	[%rd182+1280], %f436;
	st.global.f32 	[%rd182+1408], %f437;
	st.global.f32 	[%rd182+1536], %f438;
	st.global.f32 	[%rd182+1664], %f439;
	st.global.f32 	[%rd182+1792], %f440;
	st.global.f32 	[%rd182+1920], %f441;
	st.global.f32 	[%rd182+2048], %f442;
	st.global.f32 	[%rd182+2176], %f443;
	st.global.f32 	[%rd182+2304], %f444;
	st.global.f32 	[%rd182+2432], %f445;
	st.global.f32 	[%rd182+2560], %f446;
	st.global.f32 	[%rd182+2688], %f447;
	st.global.f32 	[%rd182+2816], %f448;
	st.global.f32 	[%rd182+2944], %f449;
	st.global.f32 	[%rd182+3072], %f450;
	add.s64 	%rd183, %rd183, %rd9;
	setp.lt.s64 	%p40, %rd183, %rd22;
	@%p40 bra 	$L__BB274_4;
$L__BB274_5:
	ret;

}
	// .globl	_Z15SoftmaxWarpImplI22BroadcastScaleMaskLoadIffbLm2EiE11DirectStoreIffEfLi1ELi25ELi32ELi1ELb1EL9Algorithm0EEvT_T0_ll
.visible .entry _Z15SoftmaxWarpImplI22BroadcastScaleMaskLoadIffbLm2EiE11DirectStoreIffEfLi1ELi25ELi32ELi1ELb1EL9Algorithm0EEvT_T0_ll(
	.param .align 8 .b8 _Z15SoftmaxWarpImplI22BroadcastScaleMaskLoadIffbLm2EiE11DirectStoreIffEfLi1ELi25ELi32ELi1ELb1EL9Algorithm0EEvT_T0_ll_param_0[88],
	.param .align 8 .b8 _Z15SoftmaxWarpImplI22BroadcastScaleMaskLoadIffbLm2EiE11DirectStoreIffEfLi1ELi25ELi32ELi1ELb1EL9Algorithm0EEvT_T0_ll_param_1[16],
	.param .u64 _Z15SoftmaxWarpImplI22BroadcastScaleMaskLoadIffbLm2EiE11DirectStoreIffEfLi1ELi25ELi32ELi1ELb1EL9Algorithm0EEvT_T0_ll_param_2,
	.param .u64 _Z15SoftmaxWarpImplI22BroadcastScaleMaskLoadIffbLm2EiE11DirectStoreIffEfLi1ELi25ELi32ELi1ELb1EL9Algorithm0EEvT_T0_ll_param_3
)
{
	.reg .pred 	%p<139>;
	.reg .b16 	%rs<26>;
	.reg .b32 	%r<356>;
	.reg .b32 	%f<577>;
	.reg .b64 	%rd<229>;

	ld.param.u64 	%rd35, [_Z15SoftmaxWarpImplI22BroadcastScaleMaskLoadIffbLm2EiE11DirectStoreIffEfLi1ELi25ELi32ELi1ELb1EL9Algorithm0EEvT_T0_ll_param_1+8];
	ld.param.u64 	%rd34, [_Z15SoftmaxWarpImplI22BroadcastScaleMaskLoadIffbLm2EiE11DirectStoreIffEfLi1ELi25ELi32ELi1ELb1EL9Algorithm0EEvT_T0_ll_param_1];
	ld.param.v2.f32 	{%f128, %f129}, [_Z15SoftmaxWarpImplI22BroadcastScaleMaskLoadIffbLm2EiE11DirectStoreIffEfLi1ELi25ELi32ELi1ELb1EL9Algorithm0EEvT_T0_ll_param_0+80];
	ld.param.u64 	%rd33, [_Z15SoftmaxWarpImplI22BroadcastScaleMaskLoadIffbLm2EiE11DirectStoreIffEfLi1ELi25ELi32ELi1ELb1EL9Algorithm0EEvT_T0_ll_param_0+72];
	ld.param.v2.u32 	{%r6, %r7}, [_Z15SoftmaxWarpImplI22BroadcastScaleMaskLoadIffbLm2EiE11DirectStoreIffEfLi1ELi25ELi32ELi1ELb1EL9Algorithm0EEvT_T0_ll_param_0+56];
	ld.param.v2.u32 	{%r4, %r5}, [_Z15SoftmaxWarpImplI22BroadcastScaleMaskLoadIffbLm2EiE11DirectStoreIffEfLi1ELi25ELi32ELi1ELb1EL9Algorithm0EEvT_T0_ll_param_0+40];
	ld.param.u64 	%rd29, [_Z15SoftmaxWarpImplI22BroadcastScaleMaskLoadIffbLm2EiE11DirectStoreIffEfLi1ELi25ELi32ELi1ELb1EL9Algorithm0EEvT_T0_ll_param_0+24];
	ld.param.u64 	%rd28, [_Z15SoftmaxWarpImplI22BroadcastScaleMaskLoadIffbLm2EiE11DirectStoreIffEfLi1ELi25ELi32ELi1ELb1EL9Algorithm0EEvT_T0_ll_param_0+16];
	ld.param.u64 	%rd27, [_Z15SoftmaxWarpImplI22BroadcastScaleMaskLoadIffbLm2EiE11DirectStoreIffEfLi1ELi25ELi32ELi1ELb1EL9Algorithm0EEvT_T0_ll_param_0+8];
	ld.param.u64 	%rd26, [_Z15SoftmaxWarpImplI22BroadcastScaleMaskLoadIffbLm2EiE11DirectStoreIffEfLi1ELi25ELi32ELi1ELb1EL9Algorithm0EEvT_T0_ll_param_0];
	ld.param.u64 	%rd37, [_Z15SoftmaxWarpImplI22BroadcastScaleMaskLoadIffbLm2EiE11DirectStoreIffEfLi1ELi25ELi32ELi1ELb1EL9Algorithm0EEvT_T0_ll_param_3];
	cvta.to.global.u64 	%rd1, %rd26;
	cvta.to.global.u64 	%rd2, %rd27;
	setp.lt.s64 	%p1, %rd37, 801;
	@%p1 bra 	$L__BB275_2;
	mov.u64 	%rd38, $str;
	cvta.global.u64 	%rd39, %rd38;
	mov.u64 	%rd40, $str$1;
	cvta.global.u64 	%rd41, %rd40;
	mov.u64 	%rd42, __unnamed_271;
	cvta.global.u64 	%rd43, %rd42;
	{ // callseq 270, 0
	.param .b64 param0;
	st.param.b64 	[param0], %rd39;
	.param .b64 param1;
	st.param.b64 	[param1], %rd41;
	.param .b32 param2;
	st.param.b32 	[param2], 219;
	.param .b64 param3;
	st.param.b64 	[param3], %rd43;
	.param .b64 param4;
	st.param.b64 	[param4], 1;
	call.uni 
	__assertfail, 
	(
	param0, 
	param1, 
	param2, 
	param3, 
	param4
	);
	} // callseq 270
$L__BB275_2:
	ld.param.u64 	%rd226, [_Z15SoftmaxWarpImplI22BroadcastScaleMaskLoadIffbLm2EiE11DirectStoreIffEfLi1ELi25ELi32ELi1ELb1EL9Algorithm0EEvT_T0_ll_param_2];
	mov.u32 	%r8, %ctaid.x;
	mov.u32 	%r9, %ntid.y;
	mov.u32 	%r10, %tid.y;
	mad.lo.s32 	%r11, %r8, %r9, %r10;
	cvt.s64.s32 	%rd228, %r11;
	setp.le.s64 	%p2, %rd226, %rd228;
	@%p2 bra 	$L__BB275_105;
	mov.u32 	%r12, %tid.x;
	add.s32 	%r13, %r12, 64;
	cvt.u64.u32 	%rd6, %r13;
	add.s32 	%r14, %r12, 96;
	cvt.u64.u32 	%rd7, %r14;
	add.s32 	%r15, %r12, 128;
	cvt.u64.u32 	%rd8, %r15;
	add.s32 	%r16, %r12, 160;
	cvt.u64.u32 	%rd9, %r16;
	add.s32 	%r17, %r12, 192;
	cvt.u64.u32 	%rd10, %r17;
	add.s32 	%r18, %r12, 224;
	cvt.u64.u32 	%rd11, %r18;
	add.s32 	%r19, %r12, 256;
	cvt.u64.u32 	%rd12, %r19;
	add.s32 	%r20, %r12, 288;
	cvt.u64.u32 	%rd13, %r20;
	add.s32 	%r21, %r12, 576;
	cvt.u64.u32 	%rd14, %r21;
	add.s32 	%r22, %r12, 608;
	cvt.u64.u32 	%rd15, %r22;
	add.s32 	%r23, %r12, 640;
	cvt.u64.u32 	%rd16, %r23;
	add.s32 	%r24, %r12, 672;
	cvt.u64.u32 	%rd17, %r24;
	add.s32 	%r25, %r12, 704;
	cvt.u64.u32 	%rd18, %r25;
	add.s32 	%r26, %r12, 736;
	cvt.u64.u32 	%rd19, %r26;
	add.s32 	%r27, %r12, 768;
	cvt.u64.u32 	%rd20, %r27;
	add.s32 	%r39, %r12, 32;
$L__BB275_4:
	cvt.u64.u32 	%rd44, %r12;
	setp.le.s64 	%p3, %rd37, %rd44;
	mul.lo.s64 	%rd22, %rd33, %rd228;
	mov.f32 	%f527, 0fFF800000;
	mov.f32 	%f530, %f527;
	@%p3 bra 	$L__BB275_6;
	setp.eq.s64 	%p4, %rd29, 1;
	setp.eq.s64 	%p5, %rd28, 1;
	add.s64 	%rd46, %rd22, %rd44;
	cvt.u32.u64 	%r30, %rd46;
	div.s32 	%r31, %r30, %r4;
	mul.lo.s32 	%r32, %r31, %r4;
	sub.s32 	%r33, %r30, %r32;
	selp.b32 	%r34, 0, %r31, %p5;
	selp.b32 	%r35, 0, %r33, %p4;
	mul.lo.s32 	%r36, %r6, %r34;
	mad.lo.s32 	%r37, %r7, %r35, %r36;
	shl.b64 	%rd47, %rd46, 32;
	shr.s64 	%rd48, %rd47, 30;
	add.s64 	%rd49, %rd1, %rd48;
	ld.global.f32 	%f131, [%rd49];
	cvt.s64.s32 	%rd50, %r37;
	add.s64 	%rd51, %rd2, %rd50;
	ld.global.u8 	%rs1, [%rd51];
	setp.eq.s16 	%p6, %rs1, 0;
	mul.f32 	%f132, %f131, %f129;
	selp.f32 	%f527, %f128, %f132, %p6;
	max.f32 	%f530, %f527, 0fFF800000;
$L__BB275_6:
	cvt.u64.u32 	%rd52, %r39;
	setp.le.s64 	%p7, %rd37, %rd52;
	mov.f32 	%f529, 0fFF800000;
	@%p7 bra 	$L__BB275_8;
	setp.eq.s64 	%p8, %rd29, 1;
	setp.eq.s64 	%p9, %rd28, 1;
	add.s64 	%rd54, %rd22, %rd52;
	cvt.u32.u64 	%r42, %rd54;
	div.s32 	%r43, %r42, %r4;
	mul.lo.s32 	%r44, %r43, %r4;
	sub.s32 	%r45, %r42, %r44;
	selp.b32 	%r46, 0, %r43, %p9;
	selp.b32 	%r47, 0, %r45, %p8;
	mul.lo.s32 	%r48, %r6, %r46;
	mad.lo.s32 	%r49, %r7, %r47, %r48;
	shl.b64 	%rd55, %rd54, 32;
	shr.s64 	%rd56, %rd55, 30;
	add.s64 	%rd57, %rd1, %rd56;
	ld.global.f32 	%f134, [%rd57];
	cvt.s64.s32 	%rd58, %r49;
	add.s64 	%rd59, %rd2, %rd58;
	ld.global.u8 	%rs2, [%rd59];
	setp.eq.s16 	%p10, %rs2, 0;
	mul.f32 	%f135, %f134, %f129;
	selp.f32 	%f529, %f128, %f135, %p10;
	max.f32 	%f530, %f530, %f529;
$L__BB275_8:
	setp.le.s64 	%p11, %rd37, %rd6;
	mov.f32 	%f531, 0fFF800000;
	@%p11 bra 	$L__BB275_10;
	setp.eq.s64 	%p12, %rd29, 1;
	setp.eq.s64 	%p13, %rd28, 1;
	add.s64 	%rd60, %rd22, %rd6;
	cvt.u32.u64 	%r50, %rd60;
	div.s32 	%r51, %r50, %r4;
	mul.lo.s32 	%r52, %r51, %r4;
	sub.s32 	%r53, %r50, %r52;
	selp.b32 	%r54, 0, %r51, %p13;
	selp.b32 	%r55, 0, %r53, %p12;
	mul.lo.s32 	%r56, %r6, %r54;
	mad.lo.s32 	%r57, %r7, %r55, %r56;
	shl.b64 	%rd61, %rd60, 32;
	shr.s64 	%rd62, %rd61, 30;
	add.s64 	%rd63, %rd1, %rd62;
	ld.global.f32 	%f137, [%rd63];
	cvt.s64.s32 	%rd64, %r57;
	add.s64 	%rd65, %rd2, %rd64;
	ld.global.u8 	%rs3, [%rd65];
	setp.eq.s16 	%p14, %rs3, 0;
	mul.f32 	%f138, %f137, %f129;
	selp.f32 	%f531, %f128, %f138, %p14;
	max.f32 	%f530, %f530, %f531;
$L__BB275_10:
	setp.le.s64 	%p15, %rd37, %rd7;
	mov.f32 	%f533, 0fFF800000;
	@%p15 bra 	$L__BB275_12;
	setp.eq.s64 	%p16, %rd29, 1;
	setp.eq.s64 	%p17, %rd28, 1;
	add.s64 	%rd66, %rd22, %rd7;
	cvt.u32.u64 	%r58, %rd66;
	div.s32 	%r59, %r58, %r4;
	mul.lo.s32 	%r60, %r59, %r4;
	sub.s32 	%r61, %r58, %r60;
	selp.b32 	%r62, 0, %r59, %p17;
	selp.b32 	%r63, 0, %r61, %p16;
	mul.lo.s32 	%r64, %r6, %r62;
	mad.lo.s32 	%r65, %r7, %r63, %r64;
	shl.b64 	%rd67, %rd66, 32;
	shr.s64 	%rd68, %rd67, 30;
	add.s64 	%rd69, %rd1, %rd68;
	ld.global.f32 	%f140, [%rd69];
	cvt.s64.s32 	%rd70, %r65;
	add.s64 	%rd71, %rd2, %rd70;
	ld.global.u8 	%rs4, [%rd71];
	setp.eq.s16 	%p18, %rs4, 0;
	mul.f32 	%f141, %f140, %f129;
	selp.f32 	%f533, %f128, %f141, %p18;
	max.f32 	%f530, %f530, %f533;
$L__BB275_12:
	setp.le.s64 	%p19, %rd37, %rd8;
	mov.f32 	%f535, 0fFF800000;
	@%p19 bra 	$L__BB275_14;
	setp.eq.s64 	%p20, %rd29, 1;
	setp.eq.s64 	%p21, %rd28, 1;
	add.s64 	%rd72, %rd22, %rd8;
	cvt.u32.u64 	%r66, %rd72;
	div.s32 	%r67, %r66, %r4;
	mul.lo.s32 	%r68, %r67, %r4;
	sub.s32 	%r69, %r66, %r68;
	selp.b32 	%r70, 0, %r67, %p21;
	selp.b32 	%r71, 0, %r69, %p20;
	mul.lo.s32 	%r72, %r6, %r70;
	mad.lo.s32 	%r73, %r7, %r71, %r72;
	shl.b64 	%rd73, %rd72, 32;
	shr.s64 	%rd74, %rd73, 30;
	add.s64 	%rd75, %rd1, %rd74;
	ld.global.f32 	%f143, [%rd75];
	cvt.s64.s32 	%rd76, %r73;
	add.s64 	%rd77, %rd2, %rd76;
	ld.global.u8 	%rs5, [%rd77];
	setp.eq.s16 	%p22, %rs5, 0;
	mul.f32 	%f144, %f143, %f129;
	selp.f32 	%f535, %f128, %f144, %p22;
	max.f32 	%f530, %f530, %f535;
$L__BB275_14:
	setp.le.s64 	%p23, %rd37, %rd9;
	mov.f32 	%f537, 0fFF800000;
	@%p23 bra 	$L__BB275_16;
	setp.eq.s64 	%p24, %rd29, 1;
	setp.eq.s64 	%p25, %rd28, 1;
	add.s64 	%rd78, %rd22, %rd9;
	cvt.u32.u64 	%r74, %rd78;
	div.s32 	%r75, %r74, %r4;
	mul.lo.s32 	%r76, %r75, %r4;
	sub.s32 	%r77, %r74, %r76;
	selp.b32 	%r78, 0, %r75, %p25;
	selp.b32 	%r79, 0, %r77, %p24;
	mul.lo.s32 	%r80, %r6, %r78;
	mad.lo.s32 	%r81, %r7, %r79, %r80;
	shl.b64 	%rd79, %rd78, 32;
	shr.s64 	%rd80, %rd79, 30;
	add.s64 	%rd81, %rd1, %rd80;
	ld.global.f32 	%f146, [%rd81];
	cvt.s64.s32 	%rd82, %r81;
	add.s64 	%rd83, %rd2, %rd82;
	ld.global.u8 	%rs6, [%rd83];
	setp.eq.s16 	%p26, %rs6, 0;
	mul.f32 	%f147, %f146, %f129;
	selp.f32 	%f537, %f128, %f147, %p26;
	max.f32 	%f530, %f530, %f537;
$L__BB275_16:
	setp.le.s64 	%p27, %rd37, %rd10;
	mov.f32 	%f539, 0fFF800000;
	@%p27 bra 	$L__BB275_18;
	setp.eq.s64 	%p28, %rd29, 1;
	setp.eq.s64 	%p29, %rd28, 1;
	add.s64 	%rd84, %rd22, %rd10;
	cvt.u32.u64 	%r82, %rd84;
	div.s32 	%r83, %r82, %r4;
	mul.lo.s32 	%r84, %r83, %r4;
	sub.s32 	%r85, %r82, %r84;
	selp.b32 	%r86, 0, %r83, %p29;
	selp.b32 	%r87, 0, %r85, %p28;
	mul.lo.s32 	%r88, %r6, %r86;
	mad.lo.s32 	%r89, %r7, %r87, %r88;
	shl.b64 	%rd85, %rd84, 32;
	shr.s64 	%rd86, %rd85, 30;
	add.s64 	%rd87, %rd1, %rd86;
	ld.global.f32 	%f149, [%rd87];
	cvt.s64.s32 	%rd88, %r89;
	add.s64 	%rd89, %rd2, %rd88;
	ld.global.u8 	%rs7, [%rd89];
	setp.eq.s16 	%p30, %rs7, 0;
	mul.f32 	%f150, %f149, %f129;
	selp.f32 	%f539, %f128, %f150, %p30;
	max.f32 	%f530, %f530, %f539;
$L__BB275_18:
	setp.le.s64 	%p31, %rd37, %rd11;
	mov.f32 	%f541, 0fFF800000;
	@%p31 bra 	$L__BB275_20;
	setp.eq.s64 	%p32, %rd29, 1;
	setp.eq.s64 	%p33, %rd28, 1;
	add.s64 	%rd90, %rd22, %rd11;
	cvt.u32.u64 	%r90, %rd90;
	div.s32 	%r91, %r90, %r4;
	mul.lo.s32 	%r92, %r91, %r4;
	sub.s32 	%r93, %r90, %r92;
	selp.b32 	%r94, 0, %r91, %p33;
	selp.b32 	%r95, 0, %r93, %p32;
	mul.lo.s32 	%r96, %r6, %r94;
	mad.lo.s32 	%r97, %r7, %r95, %r96;
	shl.b64 	%rd91, %rd90, 32;
	shr.s64 	%rd92, %rd91, 30;
	add.s64 	%rd93, %rd1, %rd92;
	ld.global.f32 	%f152, [%rd93];
	cvt.s64.s32 	%rd94, %r97;
	add.s64 	%rd95, %rd2, %rd94;
	ld.global.u8 	%rs8, [%rd95];
	setp.eq.s16 	%p34, %rs8, 0;
	mul.f32 	%f153, %f152, %f129;
	selp.f32 	%f541, %f128, %f153, %p34;
	max.f32 	%f530, %f530, %f541;
$L__BB275_20:
	setp.le.s64 	%p35, %rd37, %rd12;
	mov.f32 	%f543, 0fFF800000;
	@%p35 bra 	$L__BB275_22;
	setp.eq.s64 	%p36, %rd29, 1;
	setp.eq.s64 	%p37, %rd28, 1;
	add.s64 	%rd96, %rd22, %rd12;
	cvt.u32.u64 	%r98, %rd96;
	div.s32 	%r99, %r98, %r4;
	mul.lo.s32 	%r100, %r99, %r4;
	sub.s32 	%r101, %r98, %r100;
	selp.b32 	%r102, 0, %r99, %p37;
	selp.b32 	%r103, 0, %r101, %p36;
	mul.lo.s32 	%r104, %r6, %r102;
	mad.lo.s32 	%r105, %r7, %r103, %r104;
	shl.b64 	%rd97, %rd96, 32;
	shr.s64 	%rd98, %rd97, 30;
	add.s64 	%rd99, %rd1, %rd98;
	ld.global.f32 	%f155, [%rd99];
	cvt.s64.s32 	%rd100, %r105;
	add.s64 	%rd101, %rd2, %rd100;
	ld.global.u8 	%rs9, [%rd101];
	setp.eq.s16 	%p38, %rs9, 0;
	mul.f32 	%f156, %f155, %f129;
	selp.f32 	%f543, %f128, %f156, %p38;
	max.f32 	%f530, %f530, %f543;
$L__BB275_22:
	setp.le.s64 	%p39, %rd37, %rd13;
	mov.f32 	%f545, 0fFF800000;
	@%p39 bra 	$L__BB275_24;
	setp.eq.s64 	%p40, %rd29, 1;
	setp.eq.s64 	%p41, %rd28, 1;
	add.s64 	%rd102, %rd22, %rd13;
	cvt.u32.u64 	%r106, %rd102;
	div.s32 	%r107, %r106, %r4;
	mul.lo.s32 	%r108, %r107, %r4;
	sub.s32 	%r109, %r106, %r108;
	selp.b32 	%r110, 0, %r107, %p41;
	selp.b32 	%r111, 0, %r109, %p40;
	mul.lo.s32 	%r112, %r6, %r110;
	mad.lo.s32 	%r113, %r7, %r111, %r112;
	shl.b64 	%rd103, %rd102, 32;
	shr.s64 	%rd104, %rd103, 30;
	add.s64 	%rd105, %rd1, %rd104;
	ld.global.f32 	%f158, [%rd105];
	cvt.s64.s32 	%rd106, %r113;
	add.s64 	%rd107, %rd2, %rd106;
	ld.global.u8 	%rs10, [%rd107];
	setp.eq.s16 	%p42, %rs10, 0;
	mul.f32 	%f159, %f158, %f129;
	selp.f32 	%f545, %f128, %f159, %p42;
	max.f32 	%f530, %f530, %f545;
$L__BB275_24:
	mov.u32 	%r114, %tid.x;
	add.s32 	%r115, %r114, 320;
	cvt.u64.u32 	%rd108, %r115;
	setp.le.s64 	%p43, %rd37, %rd108;
	mov.f32 	%f547, 0fFF800000;
	@%p43 bra 	$L__BB275_26;
	setp.eq.s64 	%p44, %rd29, 1;
	setp.eq.s64 	%p45, %rd28, 1;
	add.s64 	%rd110, %rd22, %rd108;
	cvt.u32.u64 	%r118, %rd110;
	div.s32 	%r119, %r118, %r4;
	mul.lo.s32 	%r120, %r119, %r4;
	sub.s32 	%r121, %r118, %r120;
	selp.b32 	%r122, 0, %r119, %p45;
	selp.b32 	%r123, 0, %r121, %p44;
	mul.lo.s32 	%r124, %r6, %r122;
	mad.lo.s32 	%r125, %r7, %r123, %r124;
	shl.b64 	%rd111, %rd110, 32;
	shr.s64 	%rd112, %rd111, 30;
	add.s64 	%rd113, %rd1, %rd112;
	ld.global.f32 	%f161, [%rd113];
	cvt.s64.s32 	%rd114, %r125;
	add.s64 	%rd115, %rd2, %rd114;
	ld.global.u8 	%rs11, [%rd115];
	setp.eq.s16 	%p46, %rs11, 0;
	mul.f32 	%f162, %f161, %f129;
	selp.f32 	%f547, %f128, %f162, %p46;
	max.f32 	%f530, %f530, %f547;
$L__BB275_26:
	add.s32 	%r127, %r114, 352;
	cvt.u64.u32 	%rd23, %r127;
	setp.le.s64 	%p47, %rd37, %rd23;
	mov.f32 	%f549, 0fFF800000;
	@%p47 bra 	$L__BB275_28;
	setp.eq.s64 	%p48, %rd29, 1;
	setp.eq.s64 	%p49, %rd28, 1;
	add.s64 	%rd116, %rd22, %rd23;
	cvt.u32.u64 	%r128, %rd116;
	div.s32 	%r129, %r128, %r4;
	mul.lo.s32 	%r130, %r129, %r4;
	sub.s32 	%r131, %r128, %r130;
	selp.b32 	%r132, 0, %r129, %p49;
	selp.b32 	%r133, 0, %r131, %p48;
	mul.lo.s32 	%r134, %r6, %r132;
	mad.lo.s32 	%r135, %r7, %r133, %r134;
	shl.b64 	%rd117, %rd116, 32;
	shr.s64 	%rd118, %rd117, 30;
	add.s64 	%rd119, %rd1, %rd118;
	ld.global.f32 	%f164, [%rd119];
	cvt.s64.s32 	%rd120, %r135;
	add.s64 	%rd121, %rd2, %rd120;
	ld.global.u8 	%rs12, [%rd121];
	setp.eq.s16 	%p50, %rs12, 0;
	mul.f32 	%f165, %f164, %f129;
	selp.f32 	%f549, %f128, %f165, %p50;
	max.f32 	%f530, %f530, %f549;
$L__BB275_28:
	add.s32 	%r137, %r114, 384;
	cvt.u64.u32 	%rd122, %r137;
	setp.le.s64 	%p51, %rd37, %rd122;
	mov.f32 	%f551, 0fFF800000;
	@%p51 bra 	$L__BB275_30;
	setp.eq.s64 	%p52, %rd29, 1;
	setp.eq.s64 	%p53, %rd28, 1;
	cvt.u64.u32 	%rd123, %r137;
	add.s64 	%rd124, %rd22, %rd123;
	cvt.u32.u64 	%r140, %rd124;
	div.s32 	%r141, %r140, %r4;
	mul.lo.s32 	%r142, %r141, %r4;
	sub.s32 	%r143, %r140, %r142;
	selp.b32 	%r144, 0, %r141, %p53;
	selp.b32 	%r145, 0, %r143, %p52;
	mul.lo.s32 	%r146, %r6, %r144;
	mad.lo.s32 	%r147, %r7, %r145, %r146;
	shl.b64 	%rd125, %rd124, 32;
	shr.s64 	%rd126, %rd125, 30;
	add.s64 	%rd127, %rd1, %rd126;
	ld.global.f32 	%f167, [%rd127];
	cvt.s64.s32 	%rd128, %r147;
	add.s64 	%rd129, %rd2, %rd128;
	ld.global.u8 	%rs13, [%rd129];
	setp.eq.s16 	%p54, %rs13, 0;
	mul.f32 	%f168, %f167, %f129;
	selp.f32 	%f551, %f128, %f168, %p54;
	max.f32 	%f530, %f530, %f551;
$L__BB275_30:
	add.s32 	%r149, %r114, 416;
	cvt.u64.u32 	%rd130, %r149;
	setp.le.s64 	%p55, %rd37, %rd130;
	mov.f32 	%f553, 0fFF800000;
	@%p55 bra 	$L__BB275_32;
	setp.eq.s64 	%p56, %rd29, 1;
	setp.eq.s64 	%p57, %rd28, 1;
	cvt.u64.u32 	%rd131, %r149;
	add.s64 	%rd132, %rd22, %rd131;
	cvt.u32.u64 	%r152, %rd132;
	div.s32 	%r153, %r152, %r4;
	mul.lo.s32 	%r154, %r153, %r4;
	sub.s32 	%r155, %r152, %r154;
	selp.b32 	%r156, 0, %r153, %p57;
	selp.b32 	%r157, 0, %r155, %p56;
	mul.lo.s32 	%r158, %r6, %r156;
	mad.lo.s32 	%r159, %r7, %r157, %r158;
	shl.b64 	%rd133, %rd132, 32;
	shr.s64 	%rd134, %rd133, 30;
	add.s64 	%rd135, %rd1, %rd134;
	ld.global.f32 	%f170, [%rd135];
	cvt.s64.s32 	%rd136, %r159;
	add.s64 	%rd137, %rd2, %rd136;
	ld.global.u8 	%rs14, [%rd137];
	setp.eq.s16 	%p58, %rs14, 0;
	mul.f32 	%f171, %f170, %f129;
	selp.f32 	%f553, %f128, %f171, %p58;
	max.f32 	%f530, %f530, %f553;
$L__BB275_32:
	add.s32 	%r161, %r114, 448;
	cvt.u64.u32 	%rd138, %r161;
	setp.le.s64 	%p59, %rd37, %rd138;
	mov.f32 	%f555, 0fFF800000;
	@%p59 bra 	$L__BB275_34;
	setp.eq.s64 	%p60, %rd29, 1;
	setp.eq.s64 	%p61, %rd28, 1;
	add.s32 	%r163, %r114, 448;
	cvt.u64.u32 	%rd139, %r163;
	add.s64 	%rd140, %rd22, %rd139;
	cvt.u32.u64 	%r164, %rd140;
	div.s32 	%r165, %r164, %r4;
	mul.lo.s32 	%r166, %r165, %r4;
	sub.s32 	%r167, %r164, %r166;
	selp.b32 	%r168, 0, %r165, %p61;
	selp.b32 	%r169, 0, %r167, %p60;
	mul.lo.s32 	%r170, %r6, %r168;
	mad.lo.s32 	%r171, %r7, %r169, %r170;
	shl.b64 	%rd141, %rd140, 32;
	shr.s64 	%rd142, %rd141, 30;
	add.s64 	%rd143, %rd1, %rd142;
	ld.global.f32 	%f173, [%rd143];
	cvt.s64.s32 	%rd144, %r171;
	add.s64 	%rd145, %rd2, %rd144;
	ld.global.u8 	%rs15, [%rd145];
	setp.eq.s16 	%p62, %rs15, 0;
	mul.f32 	%f174, %f173, %f129;
	selp.f32 	%f555, %f128, %f174, %p62;
	max.f32 	%f530, %f530, %f555;
$L__BB275_34:
	add.s32 	%r173, %r114, 480;
	cvt.u64.u32 	%rd146, %r173;
	setp.le.s64 	%p63, %rd37, %rd146;
	mov.f32 	%f557, 0fFF800000;
	@%p63 bra 	$L__BB275_36;
	setp.eq.s64 	%p64, %rd29, 1;
	setp.eq.s64 	%p65, %rd28, 1;
	add.s32 	%r175, %r114, 480;
	cvt.u64.u32 	%rd147, %r175;
	add.s64 	%rd148, %rd22, %rd147;
	cvt.u32.u64 	%r176, %rd148;
	div.s32 	%r177, %r176, %r4;
	mul.lo.s32 	%r178, %r177, %r4;
	sub.s32 	%r179, %r176, %r178;
	selp.b32 	%r180, 0, %r177, %p65;
	selp.b32 	%r181, 0, %r179, %p64;
	mul.lo.s32 	%r182, %r6, %r180;
	mad.lo.s32 	%r183, %r7, %r181, %r182;
	shl.b64 	%rd149, %rd148, 32;
	shr.s64 	%rd150, %rd149, 30;
	add.s64 	%rd151, %rd1, %rd150;
	ld.global.f32 	%f176, [%rd151];
	cvt.s64.s32 	%rd152, %r183;
	add.s64 	%rd153, %rd2, %rd152;
	ld.global.u8 	%rs16, [%rd153];
	setp.eq.s16 	%p66, %rs16, 0;
	mul.f32 	%f177, %f176, %f129;
	selp.f32 	%f557, %f128, %f177, %p66;
	max.f32 	%f530, %f530, %f557;
$L__BB275_36:
	add.s32 	%r185, %r114, 512;
	cvt.u64.u32 	%rd154, %r185;
	setp.le.s64 	%p67, %rd37, %rd154;
	mov.f32 	%f559, 0fFF800000;
	@%p67 bra 	$L__BB275_38;
	setp.eq.s64 	%p68, %rd29, 1;
	setp.eq.s64 	%p69, %rd28, 1;
	mov.u32 	%r186, %tid.x;
	add.s32 	%r187, %r186, 512;
	cvt.u64.u32 	%rd155, %r187;
	add.s64 	%rd156, %rd22, %rd155;
	cvt.u32.u64 	%r188, %rd156;
	div.s32 	%r189, %r188, %r4;
	mul.lo.s32 	%r190, %r189, %r4;
	sub.s32 	%r191, %r188, %r190;
	selp.b32 	%r192, 0, %r189, %p69;
	selp.b32 	%r193, 0, %r191, %p68;
	mul.lo.s32 	%r194, %r6, %r192;
	mad.lo.s32 	%r195, %r7, %r193, %r194;
	shl.b64 	%rd157, %rd156, 32;
	shr.s64 	%rd158, %rd157, 30;
	add.s64 	%rd159, %rd1, %rd158;
	ld.global.f32 	%f179, [%rd159];
	cvt.s64.s32 	%rd160, %r195;
	add.s64 	%rd161, %rd2, %rd160;
	ld.global.u8 	%rs17, [%rd161];
	setp.eq.s16 	%p70, %rs17, 0;
	mul.f32 	%f180, %f179, %f129;
	selp.f32 	%f559, %f128, %f180, %p70;
	max.f32 	%f530, %f530, %f559;
$L__BB275_38:
	mov.u32 	%r196, %tid.x;
	add.s32 	%r197, %r196, 544;
	cvt.u64.u32 	%rd162, %r197;
	setp.le.s64 	%p71, %rd37, %rd162;
	mov.f32 	%f561, 0fFF800000;
	@%p71 bra 	$L__BB275_40;
	setp.eq.s64 	%p72, %rd29, 1;
	setp.eq.s64 	%p73, %rd28, 1;
	mov.u32 	%r198, %tid.x;
	add.s32 	%r199, %r198, 544;
	cvt.u64.u32 	%rd163, %r199;
	add.s64 	%rd164, %rd22, %rd163;
	cvt.u32.u64 	%r200, %rd164;
	div.s32 	%r201, %r200, %r4;
	mul.lo.s32 	%r202, %r201, %r4;
	sub.s32 	%r203, %r200, %r202;
	selp.b32 	%r204, 0, %r201, %p73;
	selp.b32 	%r205, 0, %r203, %p72;
	mul.lo.s32 	%r206, %r6, %r204;
	mad.lo.s32 	%r207, %r7, %r205, %r206;
	shl.b64 	%rd165, %rd164, 32;
	shr.s64 	%rd166, %rd165, 30;
	add.s64 	%rd167, %rd1, %rd166;
	ld.global.f32 	%f182, [%rd167];
	cvt.s64.s32 	%rd168, %r207;
	add.s64 	%rd169, %rd2, %rd168;
	ld.global.u8 	%rs18, [%rd169];
	setp.eq.s16 	%p74, %rs18, 0;
	mul.f32 	%f183, %f182, %f129;
	selp.f32 	%f561, %f128, %f183, %p74;
	max.f32 	%f530, %f530, %f561;
$L__BB275_40:
	setp.le.s64 	%p75, %rd37, %rd14;
	mov.f32 	%f563, 0fFF800000;
	@%p75 bra 	$L__BB275_42;
	setp.eq.s64 	%p76, %rd29, 1;
	setp.eq.s64 	%p77, %rd28, 1;
	add.s64 	%rd170, %rd22, %rd14;
	cvt.u32.u64 	%r208, %rd170;
	div.s32 	%r209, %r208, %r4;
	mul.lo.s32 	%r210, %r209, %r4;
	sub.s32 	%r211, %r208, %r210;
	selp.b32 	%r212, 0, %r209, %p77;
	selp.b32 	%r213, 0, %r211, %p76;
	mul.lo.s32 	%r214, %r6, %r212;
	mad.lo.s32 	%r215, %r7, %r213, %r214;
	shl.b64 	%rd171, %rd170, 32;
	shr.s64 	%rd172, %rd171, 30;
	add.s64 	%rd173, %rd1, %rd172;
	ld.global.f32 	%f185, [%rd173];
	cvt.s64.s32 	%rd174, %r215;
	add.s64 	%rd175, %rd2, %rd174;
	ld.global.u8 	%rs19, [%rd175];
	setp.eq.s16 	%p78, %rs19, 0;
	mul.f32 	%f186, %f185, %f129;
	selp.f32 	%f563, %f128, %f186, %p78;
	max.f32 	%f530, %f530, %f563;
$L__BB275_42:
	setp.le.s64 	%p79, %rd37, %rd15;
	mov.f32 	%f565, 0fFF800000;
	@%p79 bra 	$L__BB275_44;
	setp.eq.s64 	%p80, %rd29, 1;
	setp.eq.s64 	%p81, %rd28, 1;
	add.s64 	%rd176, %rd22, %rd15;
	cvt.u32.u64 	%r216, %rd176;
	div.s32 	%r217, %r216, %r4;
	mul.lo.s32 	%r218, %r217, %r4;
	sub.s32 	%r219, %r216, %r218;
	selp.b32 	%r220, 0, %r217, %p81;
	selp.b32 	%r221, 0, %r219, %p80;
	mul.lo.s32 	%r222, %r6, %r220;
	mad.lo.s32 	%r223, %r7, %r221, %r222;
	shl.b64 	%rd177, %rd176, 32;
	shr.s64 	%rd178, %rd177, 30;
	add.s64 	%rd179, %rd1, %rd178;
	ld.global.f32 	%f188, [%rd179];
	cvt.s64.s32 	%rd180, %r223;
	add.s64 	%rd181, %rd2, %rd180;
	ld.global.u8 	%rs20, [%rd181];
	setp.eq.s16 	%p82, %rs20, 0;
	mul.f32 	%f189, %f188, %f129;
	selp.f32 	%f565, %f128, %f189, %p82;
	max.f32 	%f530, %f530, %f565;
$L__BB275_44:
	setp.le.s64 	%p83, %rd37, %rd16;
	mov.f32 	%f567, 0fFF800000;
	@%p83 bra 	$L__BB275_46;
	setp.eq.s64 	%p84, %rd29, 1;
	setp.eq.s64 	%p85, %rd28, 1;
	add.s64 	%rd182, %rd22, %rd16;
	cvt.u32.u64 	%r224, %rd182;
	div.s32 	%r225, %r224, %r4;
	mul.lo.s32 	%r226, %r225, %r4;
	sub.s32 	%r227, %r224, %r226;
	selp.b32 	%r228, 0, %r225, %p85;
	selp.b32 	%r229, 0, %r227, %p84;
	mul.lo.s32 	%r230, %r6, %r228;
	mad.lo.s32 	%r231, %r7, %r229, %r230;
	shl.b64 	%rd183, %rd182, 32;
	shr.s64 	%rd184, %rd183, 30;
	add.s64 	%rd185, %rd1, %rd184;
	ld.global.f32 	%f191, [%rd185];
	cvt.s64.s32 	%rd186, %r231;
	add.s64 	%rd187, %rd2, %rd186;
	ld.global.u8 	%rs21, [%rd187];
	setp.eq.s16 	%p86, %rs21, 0;
	mul.f32 	%f192, %f191, %f129;
	selp.f32 	%f567, %f128, %f192, %p86;
	max.f32 	%f530, %f530, %f567;
$L__BB275_46:
	setp.le.s64 	%p87, %rd37, %rd17;
	mov.f32 	%f569, 0fFF800000;
	@%p87 bra 	$L__BB275_48;
	setp.eq.s64 	%p88, %rd29, 1;
	setp.eq.s64 	%p89, %rd28, 1;
	add.s64 	%rd188, %rd22, %rd17;
	cvt.u32.u64 	%r232, %rd188;
	div.s32 	%r233, %r232, %r4;
	mul.lo.s32 	%r234, %r233, %r4;
	sub.s32 	%r235, %r232, %r234;
	selp.b32 	%r236, 0, %r233, %p89;
	selp.b32 	%r237, 0, %r235, %p88;
	mul.lo.s32 	%r238, %r6, %r236;
	mad.lo.s32 	%r239, %r7, %r237, %r238;
	shl.b64 	%rd189, %rd188, 32;
	shr.s64 	%rd190, %rd189, 30;
	add.s64 	%rd191, %rd1, %rd190;
	ld.global.f32 	%f194, [%rd191];
	cvt.s64.s32 	%rd192, %r239;
	add.s64 	%rd193, %rd2, %rd192;
	ld.global.u8 	%rs22, [%rd193];
	setp.eq.s16 	%p90, %rs22, 0;
	mul.f32 	%f195, %f194, %f129;
	selp.f32 	%f569, %f128, %f195, %p90;
	max.f32 	%f530, %f530, %f569;
$L__BB275_48:
	setp.le.s64 	%p91, %rd37, %rd18;
	mov.f32 	%f571, 0fFF800000;
	@%p91 bra 	$L__BB275_50;
	setp.eq.s64 	%p92, %rd29, 1;
	setp.eq.s64 	%p93, %rd28, 1;
	add.s64 	%rd194, %rd22, %rd18;
	cvt.u32.u64 	%r240, %rd194;
	div.s32 	%r241, %r240, %r4;
	mul.lo.s32 	%r242, %r241, %r4;
	sub.s32 	%r243, %r240, %r242;
	selp.b32 	%r244, 0, %r241, %p93;
	selp.b32 	%r245, 0, %r243, %p92;
	mul.lo.s32 	%r246, %r6, %r244;
	mad.lo.s32 	%r247, %r7, %r245, %r246;
	shl.b64 	%rd195, %rd194, 32;
	shr.s64 	%rd196, %rd195, 30;
	add.s64 	%rd197, %rd1, %rd196;
	ld.global.f32 	%f197, [%rd197];
	cvt.s64.s32 	%rd198, %r247;
	add.s64 	%rd199, %rd2, %rd198;
	ld.global.u8 	%rs23, [%rd199];
	setp.eq.s16 	%p94, %rs23, 0;
	mul.f32 	%f198, %f197, %f129;
	selp.f32 	%f571, %f128, %f198, %p94;
	max.f32 	%f530, %f530, %f571;
$L__BB275_50:
	setp.le.s64 	%p95, %rd37, %rd19;
	mov.f32 	%f573, 0fFF800000;
	@%p95 bra 	$L__BB275_52;
	setp.eq.s64 	%p96, %rd29, 1;
	setp.eq.s64 	%p97, %rd28, 1;
	add.s64 	%rd200, %rd22, %rd19;
	cvt.u32.u64 	%r248, %rd200;
	div.s32 	%r249, %r248, %r4;
	mul.lo.s32 	%r250, %r249, %r4;
	sub.s32 	%r251, %r248, %r250;
	selp.b32 	%r252, 0, %r249, %p97;
	selp.b32 	%r253, 0, %r251, %p96;
	mul.lo.s32 	%r254, %r6, %r252;
	mad.lo.s32 	%r255, %r7, %r253, %r254;
	shl.b64 	%rd201, %rd200, 32;
	shr.s64 	%rd202, %rd201, 30;
	add.s64 	%rd203, %rd1, %rd202;
	ld.global.f32 	%f200, [%rd203];
	cvt.s64.s32 	%rd204, %r255;
	add.s64 	%rd205, %rd2, %rd204;
	ld.global.u8 	%rs24, [%rd205];
	setp.eq.s16 	%p98, %rs24, 0;
	mul.f32 	%f201, %f200, %f129;
	selp.f32 	%f573, %f128, %f201, %p98;
	max.f32 	%f530, %f530, %f573;
$L__BB275_52:
	setp.le.s64 	%p99, %rd37, %rd20;
	mov.f32 	%f575, 0fFF800000;
	@%p99 bra 	$L__BB275_54;
	setp.eq.s64 	%p100, %rd29, 1;
	setp.eq.s64 	%p101, %rd28, 1;
	add.s64 	%rd206, %rd22, %rd20;
	cvt.u32.u64 	%r256, %rd206;
	div.s32 	%r257, %r256, %r4;
	mul.lo.s32 	%r258, %r257, %r4;
	sub.s32 	%r259, %r256, %r258;
	selp.b32 	%r260, 0, %r257, %p101;
	selp.b32 	%r261, 0, %r259, %p100;
	mul.lo.s32 	%r262, %r6, %r260;
	mad.lo.s32 	%r263, %r7, %r261, %r262;
	shl.b64 	%rd207, %rd206, 32;
	shr.s64 	%rd208, %rd207, 30;
	add.s64 	%rd209, %rd1, %rd208;
	ld.global.f32 	%f203, [%rd209];
	cvt.s64.s32 	%rd210, %r263;
	add.s64 	%rd211, %rd2, %rd210;
	ld.global.u8 	%rs25, [%rd211];
	setp.eq.s16 	%p102, %rs25, 0;
	mul.f32 	%f204, %f203, %f129;
	selp.f32 	%f575, %f128, %f204, %p102;
	max.f32 	%f530, %f530, %f575;
$L__BB275_54:
	mov.u32 	%r264, %tid.x;
	cvt.u64.u32 	%rd212, %r264;
	setp.le.s64 	%p103, %rd37, %rd212;
	mov.b32 	%r265, %f530;
	shfl.sync.bfly.b32	%r266|%p104, %r265, 16, 31, -1;
	mov.b32 	%f205, %r266;
	max.f32 	%f206, %f530, %f205;
	mov.b32 	%r267, %f206;
	shfl.sync.bfly.b32	%r268|%p105, %r267, 8, 31, -1;
	mov.b32 	%f207, %r268;
	max.f32 	%f208, %f206, %f207;
	mov.b32 	%r269, %f208;
	shfl.sync.bfly.b32	%r270|%p106, %r269, 4, 31, -1;
	mov.b32 	%f209, %r270;
	max.f32 	%f210, %f208, %f209;
	mov.b32 	%r271, %f210;
	shfl.sync.bfly.b32	%r272|%p107, %r271, 2, 31, -1;
	mov.b32 	%f211, %r272;
	max.f32 	%f212, %f210, %f211;
	mov.b32 	%r273, %f212;
	shfl.sync.bfly.b32	%r274|%p108, %r273, 1, 31, -1;
	mov.b32 	%f213, %r274;
	max.f32 	%f214, %f212, %f213;
	sub.f32 	%f215, %f527, %f214;
	fma.rn.f32 	%f216, %f215, 0f3BBB989D, 0f3F000000;
	cvt.sat.f32.f32 	%f217, %f216;
	mov.f32 	%f218, 0f4B400001;
	mov.f32 	%f219, 0f437C0000;
	fma.rm.f32 	%f220, %f217, %f219, %f218;
	add.f32 	%f221, %f220, 0fCB40007F;
	neg.f32 	%f222, %f221;
	fma.rn.f32 	%f223, %f215, 0f3FB8AA3B, %f222;
	fma.rn.f32 	%f224, %f215, 0f32A57060, %f223;
	mov.b32 	%r275, %f220;
	shl.b32 	%r276, %r275, 23;
	mov.b32 	%f225, %r276;
	ex2.approx.ftz.f32 	%f226, %f224;
	mul.f32 	%f227, %f226, %f225;
	add.f32 	%f228, %f227, 0f00000000;
	sub.f32 	%f229, %f529, %f214;
	fma.rn.f32 	%f230, %f229, 0f3BBB989D, 0f3F000000;
	cvt.sat.f32.f32 	%f231, %f230;
	fma.rm.f32 	%f232, %f231, %f219, %f218;
	add.f32 	%f233, %f232, 0fCB40007F;
	neg.f32 	%f234, %f233;
	fma.rn.f32 	%f235, %f229, 0f3FB8AA3B, %f234;
	fma.rn.f32 	%f236, %f229, 0f32A57060, %f235;
	mov.b32 	%r277, %f232;
	shl.b32 	%r278, %r277, 23;
	mov.b32 	%f237, %r278;
	ex2.approx.ftz.f32 	%f238, %f236;
	mul.f32 	%f239, %f238, %f237;
	add.f32 	%f240, %f228, %f239;
	sub.f32 	%f241, %f531, %f214;
	fma.rn.f32 	%f242, %f241, 0f3BBB989D, 0f3F000000;
	cvt.sat.f32.f32 	%f243, %f242;
	fma.rm.f32 	%f244, %f243, %f219, %f218;
	add.f32 	%f245, %f244, 0fCB40007F;
	neg.f32 	%f246, %f245;
	fma.rn.f32 	%f247, %f241, 0f3FB8AA3B, %f246;
	fma.rn.f32 	%f248, %f241, 0f32A57060, %f247;
	mov.b32 	%r279, %f244;
	shl.b32 	%r280, %r279, 23;
	mov.b32 	%f249, %r280;
	ex2.approx.ftz.f32 	%f250, %f248;
	mul.f32 	%f251, %f250, %f249;
	add.f32 	%f252, %f240, %f251;
	sub.f32 	%f253, %f533, %f214;
	fma.rn.f32 	%f254, %f253, 0f3BBB989D, 0f3F000000;
	cvt.sat.f32.f32 	%f255, %f254;
	fma.rm.f32 	%f256, %f255, %f219, %f218;
	add.f32 	%f257, %f256, 0fCB40007F;
	neg.f32 	%f258, %f257;
	fma.rn.f32 	%f259, %f253, 0f3FB8AA3B, %f258;
	fma.rn.f32 	%f260, %f253, 0f32A57060, %f259;
	mov.b32 	%r281, %f256;
	shl.b32 	%r282, %r281, 23;
	mov.b32 	%f261, %r282;
	ex2.approx.ftz.f32 	%f262, %f260;
	mul.f32 	%f263, %f262, %f261;
	add.f32 	%f264, %f252, %f263;
	sub.f32 	%f265, %f535, %f214;
	fma.rn.f32 	%f266, %f265, 0f3BBB989D, 0f3F000000;
	cvt.sat.f32.f32 	%f267, %f266;
	fma.rm.f32 	%f268, %f267, %f219, %f218;
	add.f32 	%f269, %f268, 0fCB40007F;
	neg.f32 	%f270, %f269;
	fma.rn.f32 	%f271, %f265, 0f3FB8AA3B, %f270;
	fma.rn.f32 	%f272, %f265, 0f32A57060, %f271;
	mov.b32 	%r283, %f268;
	shl.b32 	%r284, %r283, 23;
	mov.b32 	%f273, %r284;
	ex2.approx.ftz.f32 	%f274, %f272;
	mul.f32 	%f275, %f274, %f273;
	add.f32 	%f276, %f264, %f275;
	sub.f32 	%f277, %f537, %f214;
	fma.rn.f32 	%f278, %f277, 0f3BBB989D, 0f3F000000;
	cvt.sat.f32.f32 	%f279, %f278;
	fma.rm.f32 	%f280, %f279, %f219, %f218;
	add.f32 	%f281, %f280, 0fCB40007F;
	neg.f32 	%f282, %f281;
	fma.rn.f32 	%f283, %f277, 0f3FB8AA3B, %f282;
	fma.rn.f32 	%f284, %f277, 0f32A57060, %f283;
	mov.b32 	%r285, %f280;
	shl.b32 	%r286, %r285, 23;
	mov.b32 	%f285, %r286;
	ex2.approx.ftz.f32 	%f286, %f284;
	mul.f32 	%f287, %f286, %f285;
	add.f32 	%f288, %f276, %f287;
	sub.f32 	%f289, %f539, %f214;
	fma.rn.f32 	%f290, %f289, 0f3BBB989D, 0f3F000000;
	cvt.sat.f32.f32 	%f291, %f290;
	fma.rm.f32 	%f292, %f291, %f219, %f218;
	add.f32 	%f293, %f292, 0fCB40007F;
	neg.f32 	%f294, %f293;
	fma.rn.f32 	%f295, %f289, 0f3FB8AA3B, %f294;
	fma.rn.f32 	%f296, %f289, 0f32A57060, %f295;
	mov.b32 	%r287, %f292;
	shl.b32 	%r288, %r287, 23;
	mov.b32 	%f297, %r288;
	ex2.approx.ftz.f32 	%f298, %f296;
	mul.f32 	%f299, %f298, %f297;
	add.f32 	%f300, %f288, %f299;
	sub.f32 	%f301, %f541, %f214;
	fma.rn.f32 	%f302, %f301, 0f3BBB989D, 0f3F000000;
	cvt.sat.f32.f32 	%f303, %f302;
	fma.rm.f32 	%f304, %f303, %f219, %f218;
	add.f32 	%f305, %f304, 0fCB40007F;
	neg.f32 	%f306, %f305;
	fma.rn.f32 	%f307, %f301, 0f3FB8AA3B, %f306;
	fma.rn.f32 	%f308, %f301, 0f32A57060, %f307;
	mov.b32 	%r289, %f304;
	shl.b32 	%r290, %r289, 23;
	mov.b32 	%f309, %r290;
	ex2.approx.ftz.f32 	%f310, %f308;
	mul.f32 	%f311, %f310, %f309;
	add.f32 	%f312, %f300, %f311;
	sub.f32 	%f313, %f543, %f214;
	fma.rn.f32 	%f314, %f313, 0f3BBB989D, 0f3F000000;
	cvt.sat.f32.f32 	%f315, %f314;
	fma.rm.f32 	%f316, %f315, %f219, %f218;
	add.f32 	%f317, %f316, 0fCB40007F;
	neg.f32 	%f318, %f317;
	fma.rn.f32 	%f319, %f313, 0f3FB8AA3B, %f318;
	fma.rn.f32 	%f320, %f313, 0f32A57060, %f319;
	mov.b32 	%r291, %f316;
	shl.b32 	%r292, %r291, 23;
	mov.b32 	%f321, %r292;
	ex2.approx.ftz.f32 	%f322, %f320;
	mul.f32 	%f323, %f322, %f321;
	add.f32 	%f324, %f312, %f323;
	sub.f32 	%f325, %f545, %f214;
	fma.rn.f32 	%f326, %f325, 0f3BBB989D, 0f3F000000;
	cvt.sat.f32.f32 	%f327, %f326;
	fma.rm.f32 	%f328, %f327, %f219, %f218;
	add.f32 	%f329, %f328, 0fCB40007F;
	neg.f32 	%f330, %f329;
	fma.rn.f32 	%f331, %f325, 0f3FB8AA3B, %f330;
	fma.rn.f32 	%f332, %f325, 0f32A57060, %f331;
	mov.b32 	%r293, %f328;
	shl.b32 	%r294, %r293, 23;
	mov.b32 	%f333, %r294;
	ex2.approx.ftz.f32 	%f334, %f332;
	mul.f32 	%f335, %f334, %f333;
	add.f32 	%f336, %f324, %f335;
	sub.f32 	%f337, %f547, %f214;
	fma.rn.f32 	%f338, %f337, 0f3BBB989D, 0f3F000000;
	cvt.sat.f32.f32 	%f339, %f338;
	fma.rm.f32 	%f340, %f339, %f219, %f218;
	add.f32 	%f341, %f340, 0fCB40007F;
	neg.f32 	%f342, %f341;
	fma.rn.f32 	%f343, %f337, 0f3FB8AA3B, %f342;
	fma.rn.f32 	%f344, %f337, 0f32A57060, %f343;
	mov.b32 	%r295, %f340;
	shl.b32 	%r296, %r295, 23;
	mov.b32 	%f345, %r296;
	ex2.approx.ftz.f32 	%f346, %f344;
	mul.f32 	%f347, %f346, %f345;
	add.f32 	%f348, %f336, %f347;
	sub.f32 	%f349, %f549, %f214;
	fma.rn.f32 	%f350, %f349, 0f3BBB989D, 0f3F000000;
	cvt.sat.f32.f32 	%f351, %f350;
	fma.rm.f32 	%f352, %f351, %f219, %f218;
	add.f32 	%f353, %f352, 0fCB40007F;
	neg.f32 	%f354, %f353;
	fma.rn.f32 	%f355, %f349, 0f3FB8AA3B, %f354;
	fma.rn.f32 	%f356, %f349, 0f32A57060, %f355;
	mov.b32 	%r297, %f352;
	shl.b32 	%r298, %r297, 23;
	mov.b32 	%f357, %r298;
	ex2.approx.ftz.f32 	%f358, %f356;
	mul.f32 	%f359, %f358, %f357;
	add.f32 	%f360, %f348, %f359;
	sub.f32 	%f361, %f551, %f214;
	fma.rn.f32 	%f362, %f361, 0f3BBB989D, 0f3F000000;
	cvt.sat.f32.f32 	%f363, %f362;
	fma.rm.f32 	%f364, %f363, %f219, %f218;
	add.f32 	%f365, %f364, 0fCB40007F;
	neg.f32 	%f366, %f365;
	fma.rn.f32 	%f367, %f361, 0f3FB8AA3B, %f366;
	fma.rn.f32 	%f368, %f361, 0f32A57060, %f367;
	mov.b32 	%r299, %f364;
	shl.b32 	%r300, %r299, 23;
	mov.b32 	%f369, %r300;
	ex2.approx.ftz.f32 	%f370, %f368;
	mul.f32 	%f371, %f370, %f369;
	add.f32 	%f372, %f360, %f371;
	sub.f32 	%f373, %f553, %f214;
	fma.rn.f32 	%f374, %f373, 0f3BBB989D, 0f3F000000;
	cvt.sat.f32.f32 	%f375, %f374;
	fma.rm.f32 	%f376, %f375, %f219, %f218;
	add.f32 	%f377, %f376, 0fCB40007F;
	neg.f32 	%f378, %f377;
	fma.rn.f32 	%f379, %f373, 0f3FB8AA3B, %f378;
	fma.rn.f32 	%f380, %f373, 0f32A57060, %f379;
	mov.b32 	%r301, %f376;
	shl.b32 	%r302, %r301, 23;
	mov.b32 	%f381, %r302;
	ex2.approx.ftz.f32 	%f382, %f380;
	mul.f32 	%f383, %f382, %f381;
	add.f32 	%f384, %f372, %f383;
	sub.f32 	%f385, %f555, %f214;
	fma.rn.f32 	%f386, %f385, 0f3BBB989D, 0f3F000000;
	cvt.sat.f32.f32 	%f387, %f386;
	fma.rm.f32 	%f388, %f387, %f219, %f218;
	add.f32 	%f389, %f388, 0fCB40007F;
	neg.f32 	%f390, %f389;
	fma.rn.f32 	%f391, %f385, 0f3FB8AA3B, %f390;
	fma.rn.f32 	%f392, %f385, 0f32A57060, %f391;
	mov.b32 	%r303, %f388;
	shl.b32 	%r304, %r303, 23;
	mov.b32 	%f393, %r304;
	ex2.approx.ftz.f32 	%f394, %f392;
	mul.f32 	%f395, %f394, %f393;
	add.f32 	%f396, %f384, %f395;
	sub.f32 	%f397, %f557, %f214;
	fma.rn.f32 	%f398, %f397, 0f3BBB989D, 0f3F000000;
	cvt.sat.f32.f32 	%f399, %f398;
	fma.rm.f32 	%f400, %f399, %f219, %f218;
	add.f32 	%f401, %f400, 0fCB40007F;
	neg.f32 	%f402, %f401;
	fma.rn.f32 	%f403, %f397, 0f3FB8AA3B, %f402;
	fma.rn.f32 	%f404, %f397, 0f32A57060, %f403;
	mov.b32 	%r305, %f400;
	shl.b32 	%r306, %r305, 23;
	mov.b32 	%f405, %r306;
	ex2.approx.ftz.f32 	%f406, %f404;
	mul.f32 	%f407, %f406, %f405;
	add.f32 	%f408, %f396, %f407;
	sub.f32 	%f409, %f559, %f214;
	fma.rn.f32 	%f410, %f409, 0f3BBB989D, 0f3F000000;
	cvt.sat.f32.f32 	%f411, %f410;
	fma.rm.f32 	%f412, %f411, %f219, %f218;
	add.f32 	%f413, %f412, 0fCB40007F;
	neg.f32 	%f414, %f413;
	fma.rn.f32 	%f415, %f409, 0f3FB8AA3B, %f414;
	fma.rn.f32 	%f416, %f409, 0f32A57060, %f415;
	mov.b32 	%r307, %f412;
	shl.b32 	%r308, %r307, 23;
	mov.b32 	%f417, %r308;
	ex2.approx.ftz.f32 	%f418, %f416;
	mul.f32 	%f419, %f418, %f417;
	add.f32 	%f420, %f408, %f419;
	sub.f32 	%f421, %f561, %f214;
	fma.rn.f32 	%f422, %f421, 0f3BBB989D, 0f3F000000;
	cvt.sat.f32.f32 	%f423, %f422;
	fma.rm.f32 	%f424, %f423, %f219, %f218;
	add.f32 	%f425, %f424, 0fCB40007F;
	neg.f32 	%f426, %f425;
	fma.rn.f32 	%f427, %f421, 0f3FB8AA3B, %f426;
	fma.rn.f32 	%f428, %f421, 0f32A57060, %f427;
	mov.b32 	%r309, %f424;
	shl.b32 	%r310, %r309, 23;
	mov.b32 	%f429, %r310;
	ex2.approx.ftz.f32 	%f430, %f428;
	mul.f32 	%f431, %f430, %f429;
	add.f32 	%f432, %f420, %f431;
	sub.f32 	%f433, %f563, %f214;
	fma.rn.f32 	%f434, %f433, 0f3BBB989D, 0f3F000000;
	cvt.sat.f32.f32 	%f435, %f434;
	fma.rm.f32 	%f436, %f435, %f219, %f218;
	add.f32 	%f437, %f436, 0fCB40007F;
	neg.f32 	%f438, %f437;
	fma.rn.f32 	%f439, %f433, 0f3FB8AA3B, %f438;
	fma.rn.f32 	%f440, %f433, 0f32A57060, %f439;
	mov.b32 	%r311, %f436;
	shl.b32 	%r312, %r311, 23;
	mov.b32 	%f441, %r312;
	ex2.approx.ftz.f32 	%f442, %f440;
	mul.f32 	%f443, %f442, %f441;
	add.f32 	%f444, %f432, %f443;
	sub.f32 	%f445, %f565, %f214;
	fma.rn.f32 	%f446, %f445, 0f3BBB989D, 0f3F000000;
	cvt.sat.f32.f32 	%f447, %f446;
	fma.rm.f32 	%f448, %f447, %f219, %f218;
	add.f32 	%f449, %f448, 0fCB40007F;
	neg.f32 	%f450, %f449;
	fma.rn.f32 	%f451, %f445, 0f3FB8AA3B, %f450;
	fma.rn.f32 	%f452, %f445, 0f32A57060, %f451;
	mov.b32 	%r313, %f448;
	shl.b32 	%r314, %r313, 23;
	mov.b32 	%f453, %r314;
	ex2.approx.ftz.f32 	%f454, %f452;
	mul.f32 	%f455, %f454, %f453;
	add.f32 	%f456, %f444, %f455;
	sub.f32 	%f457, %f567, %f214;
	fma.rn.f32 	%f458, %f457, 0f3BBB989D, 0f3F000000;
	cvt.sat.f32.f32 	%f459, %f458;
	fma.rm.f32 	%f460, %f459, %f219, %f218;
	add.f32 	%f461, %f460, 0fCB40007F;
	neg.f32 	%f462, %f461;
	fma.rn.f32 	%f463, %f457, 0f3FB8AA3B, %f462;
	fma.rn.f32 	%f464, %f457, 0f32A57060, %f463;
	mov.b32 	%r315, %f460;
	shl.b32 	%r316, %r315, 23;
	mov.b32 	%f465, %r316;
	ex2.approx.ftz.f32 	%f466, %f464;
	mul.f32 	%f467, %f466, %f465;
	add.f32 	%f468, %f456, %f467;
	sub.f32 	%f469, %f569, %f214;
	fma.rn.f32 	%f470, %f469, 0f3BBB989D, 0f3F000000;
	cvt.sat.f32.f32 	%f471, %f470;
	fma.rm.f32 	%f472, %f471, %f219, %f218;
	add.f32 	%f473, %f472, 0fCB40007F;
	neg.f32 	%f474, %f473;
	fma.rn.f32 	%f475, %f469, 0f3FB8AA3B, %f474;
	fma.rn.f32 	%f476, %f469, 0f32A57060, %f475;
	mov.b32 	%r317, %f472;
	shl.b32 	%r318, %r317, 23;
	mov.b32 	%f477, %r318;
	ex2.approx.ftz.f32 	%f478, %f476;
	mul.f32 	%f479, %f478, %f477;
	add.f32 	%f480, %f468, %f479;
	sub.f32 	%f481, %f571, %f214;
	fma.rn.f32 	%f482, %f481, 0f3BBB989D, 0f3F000000;
	cvt.sat.f32.f32 	%f483, %f482;
	fma.rm.f32 	%f484, %f483, %f219, %f218;
	add.f32 	%f485, %f484, 0fCB40007F;
	neg.f32 	%f486, %f485;
	fma.rn.f32 	%f487, %f481, 0f3FB8AA3B, %f486;
	fma.rn.f32 	%f488, %f481, 0f32A57060, %f487;
	mov.b32 	%r319, %f484;
	shl.b32 	%r320, %r319, 23;
	mov.b32 	%f489, %r320;
	ex2.approx.ftz.f32 	%f490, %f488;
	mul.f32 	%f491, %f490, %f489;
	add.f32 	%f492, %f480, %f491;
	sub.f32 	%f493, %f573, %f214;
	fma.rn.f32 	%f494, %f493, 0f3BBB989D, 0f3F000000;
	cvt.sat.f32.f32 	%f495, %f494;
	fma.rm.f32 	%f496, %f495, %f219, %f218;
	add.f32 	%f497, %f496, 0fCB40007F;
	neg.f32 	%f498, %f497;
	fma.rn.f32 	%f499, %f493, 0f3FB8AA3B, %f498;
	fma.rn.f32 	%f500, %f493, 0f32A57060, %f499;
	mov.b32 	%r321, %f496;
	shl.b32 	%r322, %r321, 23;
	mov.b32 	%f501, %r322;
	ex2.approx.ftz.f32 	%f502, %f500;
	mul.f32 	%f503, %f502, %f501;
	add.f32 	%f504, %f492, %f503;
	sub.f32 	%f505, %f575, %f214;
	fma.rn.f32 	%f506, %f505, 0f3BBB989D, 0f3F000000;
	cvt.sat.f32.f32 	%f507, %f506;
	fma.rm.f32 	%f508, %f507, %f219, %f218;
	add.f32 	%f509, %f508, 0fCB40007F;
	neg.f32 	%f510, %f509;
	fma.rn.f32 	%f511, %f505, 0f3FB8AA3B, %f510;
	fma.rn.f32 	%f512, %f505, 0f32A57060, %f511;
	mov.b32 	%r323, %f508;
	shl.b32 	%r324, %r323, 23;
	mov.b32 	%f513, %r324;
	ex2.approx.ftz.f32 	%f514, %f512;
	mul.f32 	%f515, %f514, %f513;
	add.f32 	%f516, %f504, %f515;
	mov.b32 	%r325, %f516;
	shfl.sync.bfly.b32	%r326|%p109, %r325, 16, 31, -1;
	mov.b32 	%f517, %r326;
	add.f32 	%f518, %f516, %f517;
	mov.b32 	%r327, %f518;
	shfl.sync.bfly.b32	%r328|%p110, %r327, 8, 31, -1;
	mov.b32 	%f519, %r328;
	add.f32 	%f520, %f518, %f519;
	mov.b32 	%r329, %f520;
	shfl.sync.bfly.b32	%r330|%p111, %r329, 4, 31, -1;
	mov.b32 	%f521, %r330;
	add.f32 	%f522, %f520, %f521;
	mov.b32 	%r331, %f522;
	shfl.sync.bfly.b32	%r332|%p112, %r331, 2, 31, -1;
	mov.b32 	%f523, %r332;
	add.f32 	%f524, %f522, %f523;
	mov.b32 	%r333, %f524;
	shfl.sync.bfly.b32	%r334|%p113, %r333, 1, 31, -1;
	mov.b32 	%f525, %r334;
	add.f32 	%f526, %f524, %f525;
	div.rn.f32 	%f103, %f227, %f526;
	div.rn.f32 	%f104, %f239, %f526;
	div.rn.f32 	%f105, %f251, %f526;
	div.rn.f32 	%f106, %f263, %f526;
	div.rn.f32 	%f107, %f275, %f526;
	div.rn.f32 	%f108, %f287, %f526;
	div.rn.f32 	%f109, %f299, %f526;
	div.rn.f32 	%f110, %f311, %f526;
	div.rn.f32 	%f111, %f323, %f526;
	div.rn.f32 	%f112, %f335, %f526;
	div.rn.f32 	%f113, %f347, %f526;
	div.rn.f32 	%f114, %f359, %f526;
	div.rn.f32 	%f115, %f371, %f526;
	div.rn.f32 	%f116, %f383, %f526;
	div.rn.f32 	%f117, %f395, %f526;
	div.rn.f32 	%f118, %f407, %f526;
	div.rn.f32 	%f119, %f419, %f526;
	div.rn.f32 	%f120, %f431, %f526;
	div.rn.f32 	%f121, %f443, %f526;
	div.rn.f32 	%f122, %f455, %f526;
	div.rn.f32 	%f123, %f467, %f526;
	div.rn.f32 	%f124, %f479, %f526;
	div.rn.f32 	%f125, %f491, %f526;
	div.rn.f32 	%f126, %f503, %f526;
	div.rn.f32 	%f127, %f515, %f526;
	mad.lo.s64 	%rd213, %rd228, %rd35, %rd212;
	cvta.to.global.u64 	%rd214, %rd34;
	shl.b64 	%rd215, %rd213, 2;
	add.s64 	%rd24, %rd214, %rd215;
	@%p103 bra 	$L__BB275_56;
	st.global.f32 	[%rd24], %f103;
$L__BB275_56:
	mov.u32 	%r335, %tid.x;
	add.s32 	%r336, %r335, 32;
	cvt.u64.u32 	%rd216, %r336;
	setp.le.s64 	%p114, %rd37, %rd216;
	@%p114 bra 	$L__BB275_58;
	st.global.f32 	[%rd24+128], %f104;
$L__BB275_58:
	setp.le.s64 	%p115, %rd37, %rd6;
	@%p115 bra 	$L__BB275_60;
	st.global.f32 	[%rd24+256], %f105;
$L__BB275_60:
	setp.le.s64 	%p116, %rd37, %rd7;
	@%p116 bra 	$L__BB275_62;
	st.global.f32 	[%rd24+384], %f106;
$L__BB275_62:
	setp.le.s64 	%p117, %rd37, %rd8;
	@%p117 bra 	$L__BB275_64;
	st.global.f32 	[%rd24+512], %f107;
$L__BB275_64:
	setp.le.s64 	%p118, %rd37, %rd9;
	@%p118 bra 	$L__BB275_66;
	st.global.f32 	[%rd24+640], %f108;
$L__BB275_66:
	setp.le.s64 	%p119, %rd37, %rd10;
	@%p119 bra 	$L__BB275_68;
	st.global.f32 	[%rd24+768], %f109;
$L__BB275_68:
	setp.le.s64 	%p120, %rd37, %rd11;
	@%p120 bra 	$L__BB275_70;
	st.global.f32 	[%rd24+896], %f110;
$L__BB275_70:
	setp.le.s64 	%p121, %rd37, %rd12;
	@%p121 bra 	$L__BB275_72;
	st.global.f32 	[%rd24+1024], %f111;
$L__BB275_72:
	setp.le.s64 	%p122, %rd37, %rd13;
	@%p122 bra 	$L__BB275_74;
	st.global.f32 	[%rd24+1152], %f112;
$L__BB275_74:
	mov.u32 	%r337, %tid.x;
	add.s32 	%r338, %r337, 320;
	cvt.u64.u32 	%rd217, %r338;
	setp.le.s64 	%p123, %rd37, %rd217;
	@%p123 bra 	$L__BB275_76;
	st.global.f32 	[%rd24+1280], %f113;
$L__BB275_76:
	add.s32 	%r340, %r337, 352;
	cvt.u64.u32 	%rd218, %r340;
	setp.le.s64 	%p124, %rd37, %rd218;
	@%p124 bra 	$L__BB275_78;
	st.global.f32 	[%rd24+1408], %f114;
$L__BB275_78:
	add.s32 	%r342, %r337, 384;
	cvt.u64.u32 	%rd219, %r342;
	setp.le.s64 	%p125, %rd37, %rd219;
	@%p125 bra 	$L__BB275_80;
	st.global.f32 	[%rd24+1536], %f115;
$L__BB275_80:
	add.s32 	%r344, %r337, 416;
	cvt.u64.u32 	%rd220, %r344;
	setp.le.s64 	%p126, %rd37, %rd220;
	@%p126 bra 	$L__BB275_82;
	st.global.f32 	[%rd24+1664], %f116;
$L__BB275_82:
	add.s32 	%r346, %r337, 448;
	cvt.u64.u32 	%rd221, %r346;
	setp.le.s64 	%p127, %rd37, %rd221;
	@%p127 bra 	$L__BB275_84;
	st.global.f32 	[%rd24+1792], %f117;
$L__BB275_84:
	add.s32 	%r348, %r337, 480;
	cvt.u64.u32 	%rd222, %r348;
	setp.le.s64 	%p128, %rd37, %rd222;
	@%p128 bra 	$L__BB275_86;
	st.global.f32 	[%rd24+1920], %f118;
$L__BB275_86:
	add.s32 	%r350, %r337, 512;
	cvt.u64.u32 	%rd223, %r350;
	setp.le.s64 	%p129, %rd37, %rd223;
	@%p129 bra 	$L__BB275_88;
	st.global.f32 	[%rd24+2048], %f119;
$L__BB275_88:
	add.s32 	%r352, %r337, 544;
	cvt.u64.u32 	%rd224, %r352;
	setp.le.s64 	%p130, %rd37, %rd224;
	@%p130 bra 	$L__BB275_90;
	st.global.f32 	[%rd24+2176], %f120;
$L__BB275_90:
	setp.le.s64 	%p131, %rd37, %rd14;
	@%p131 bra 	$L__BB275_92;
	st.global.f32 	[%rd24+2304], %f121;
$L__BB275_92:
	setp.le.s64 	%p132, %rd37, %rd15;
	@%p132 bra 	$L__BB275_94;
	st.global.f32 	[%rd24+2432], %f122;
$L__BB275_94:
	setp.le.s64 	%p133, %rd37, %rd16;
	@%p133 bra 	$L__BB275_96;
	st.global.f32 	[%rd24+2560], %f123;
$L__BB275_96:
	setp.le.s64 	%p134, %rd37, %rd17;
	@%p134 bra 	$L__BB275_98;
	st.global.f32 	[%rd24+2688], %f124;
$L__BB275_98:
	setp.le.s64 	%p135, %rd37, %rd18;
	@%p135 bra 	$L__BB275_100;
	st.global.f32 	[%rd24+2816], %f125;
$L__BB275_100:
	setp.le.s64 	%p136, %rd37, %rd19;
	@%p136 bra 	$L__BB275_102;
	st.global.f32 	[%rd24+2944], %f126;
$L__BB275_102:
	setp.le.s64 	%p137, %rd37, %rd20;
	@%p137 bra 	$L__BB275_104;
	st.global.f32 	[%rd24+3072], %f127;
$L__BB275_104:
	ld.param.u64 	%rd227, [_Z15SoftmaxWarpImplI22BroadcastScaleMaskLoadIffbLm2EiE11DirectStoreIffEfLi1ELi25ELi32ELi1ELb1EL9Algorithm0EEvT_T0_ll_param_2];
	mov.u32 	%r353, %nctaid.x;
	mov.u32 	%r354, %ntid.y;
	mul.lo.s32 	%r355, %r353, %r354;
	cvt.s64.s32 	%rd225, %r355;
	add.s64 	%rd228, %rd228, %rd225;
	setp.lt.s64 	%p138, %rd228, %rd227;
	@%p138 bra 	$L__BB275_4;
$L__BB275_105:
	ret;

}
	// .globl	_Z15SoftmaxWarpImplI22BroadcastScaleMaskLoadIffbLm2EiE11DirectStoreIffEfLi1ELi26ELi32ELi1ELb0EL9Algorithm0EEvT_T0_ll
.visible .entry _Z15SoftmaxWarpImplI22BroadcastScaleMaskLoadIffbLm2EiE11DirectStoreIffEfLi1ELi26ELi32ELi1ELb0EL9Algorithm0EEvT_T0_ll(
	.param .align 8 .b8 _Z15SoftmaxWarpImplI22BroadcastScaleMaskLoadIffbLm2EiE11DirectStoreIffEfLi1ELi26ELi32ELi1ELb0EL9Algorithm0EEvT_T0_ll_param_0[88],
	.param .align 8 .b8 _Z15SoftmaxWarpImplI22BroadcastScaleMaskLoadIffbLm2EiE11DirectStoreIffEfLi1ELi26ELi32ELi1ELb0EL9Algorithm0EEvT_T0_ll_param_1[16],
	.param .u64 _Z15SoftmaxWarpImplI22BroadcastScaleMaskLoadIffbLm2EiE11DirectStoreIffEfLi1ELi26ELi32ELi1ELb0EL9Algorithm0EEvT_T0_ll_param_2,
	.param .u64 _Z15SoftmaxWarpImplI22BroadcastScaleMaskLoadIffbLm2EiE11DirectStoreIffEfLi1ELi26ELi32ELi1ELb0EL9Algorithm0EEvT_T0_ll_param_3
)
{
	.reg .pred 	%p<42>;
	.reg .b16 	%rs<27>;
	.reg .b32 	%r<293>;
	.reg .b32 	%f<467>;
	.reg .b64 	%rd<190>;

	ld.param.u64 	%rd21, [_Z15SoftmaxWarpImplI22BroadcastScaleMaskLoadIffbLm2EiE11DirectStoreIffEfLi1ELi26ELi32ELi1ELb0EL9Algorithm0EEvT_T0_ll_param_1+8];
	ld.param.u64 	%rd20, [_Z15SoftmaxWarpImplI22BroadcastScaleMaskLoadIffbLm2EiE11DirectStoreIffEfLi1ELi26ELi32ELi1ELb0EL9Algorithm0EEvT_T0_ll_param_1];
	ld.param.v2.f32 	{%f1, %f2}, [_Z15SoftmaxWarpImplI22BroadcastScaleMaskLoadIffbLm2EiE11DirectStoreIffEfLi1ELi26ELi32ELi1ELb0EL9Algorithm0EEvT_T0_ll_param_0+80];
	ld.param.u64 	%rd19, [_Z15SoftmaxWarpImplI22BroadcastScaleMaskLoadIffbLm2EiE11DirectStoreIffEfLi1ELi26ELi32ELi1ELb0EL9Algorithm0EEvT_T0_ll_param_0+72];
	ld.param.v2.u32 	{%r5, %r6}, [_Z15SoftmaxWarpImplI22BroadcastScaleMaskLoadIffbLm2EiE11DirectStoreIffEfLi1ELi26ELi32ELi1ELb0EL9Algorithm0EEvT_T0_ll_param_0+56];
	ld.param.v2.u32 	{%r3, %r4}, [_Z15SoftmaxWarpImplI22BroadcastScaleMaskLoadIffbLm2EiE11DirectStoreIffEfLi1ELi26ELi32ELi1ELb0EL9Algorithm0EEvT_T0_ll_param_0+40];
	ld.param.u64 	%rd15, [_Z15SoftmaxWarpImplI22BroadcastScaleMaskLoadIffbLm2EiE11DirectStoreIffEfLi1ELi26ELi32ELi1ELb0EL9Algorithm0EEvT_T0_ll_param_0+24];
	ld.param.u64 	%rd14, [_Z15SoftmaxWarpImplI22BroadcastScaleMaskLoadIffbLm2EiE11DirectStoreIffEfLi1ELi26ELi32ELi1ELb0EL9Algorithm0EEvT_T0_ll_param_0+16];
	ld.param.u64 	%rd13, [_Z15SoftmaxWarpImplI22BroadcastScaleMaskLoadIffbLm2EiE11DirectStoreIffEfLi1ELi26ELi32ELi1ELb0EL9Algorithm0EEvT_T0_ll_param_0+8];
	ld.param.u64 	%rd12, [_Z15SoftmaxWarpImplI22BroadcastScaleMaskLoadIffbLm2EiE11DirectStoreIffEfLi1ELi26ELi32ELi1ELb0EL9Algorithm0EEvT_T0_ll_param_0];
	ld.param.u64 	%rd22, [_Z15SoftmaxWarpImplI22BroadcastScaleMaskLoadIffbLm2EiE11DirectStoreIffEfLi1ELi26ELi32ELi1ELb0EL9Algorithm0EEvT_T0_ll_param_2];
	ld.param.u64 	%rd23, [_Z15SoftmaxWarpImplI22BroadcastScaleMaskLoadIffbLm2EiE11DirectStoreIffEfLi1ELi26ELi32ELi1ELb0EL9Algorithm0EEvT_T0_ll_param_3];
	setp.lt.s64 	%p1, %rd23, 833;
	@%p1 bra 	$L__BB276_2;
	mov.u64 	%rd24, $str;
	cvta.global.u64 	%rd25, %rd24;
	mov.u64 	%rd26, $str$1;
	cvta.global.u64 	%rd27, %rd26;
	mov.u64 	%rd28, __unnamed_272;
	cvta.global.u64 	%rd29, %rd28;
	{ // callseq 271, 0
	.param .b64 param0;
	st.param.b64 	[param0], %rd25;
	.param .b64 param1;
	st.param.b64 	[param1], %rd27;
	.param .b32 param2;
	st.param.b32 	[param2], 219;
	.param .b64 param3;
	st.param.b64 	[param3], %rd29;
	.param .b64 param4;
	st.param.b64 	[param4], 1;
	call.uni 
	__assertfail, 
	(
	param0, 
	param1, 
	param2, 
	param3, 
	param4
	);
	} // callseq 271
$L__BB276_2:
	mov.u32 	%r7, %ctaid.x;
	mov.u32 	%r8, %ntid.y;
	mov.u32 	%r9, %tid.y;
	mad.lo.s32 	%r10, %r7, %r8, %r9;
	mov.u32 	%r11, %nctaid.x;
	mul.lo.s32 	%r2, %r11, %r8;
	cvt.s64.s32 	%rd189, %r10;
	setp.le.s64 	%p2, %rd22, %rd189;
	@%p2 bra 	$L__BB276_5;
	cvta.to.global.u64 	%rd5, %rd12;
	cvta.to.global.u64 	%rd6, %rd13;
	mov.u32 	%r12, %tid.x;
	cvt.u64.u32 	%rd7, %r12;
	cvta.to.global.u64 	%rd8, %rd20;
	cvt.s64.s32 	%rd9, %r2;
$L__BB276_4:
	setp.eq.s64 	%p3, %rd15, 1;
	setp.eq.s64 	%p4, %rd14, 1;
	mad.lo.s64 	%rd30, %rd19, %rd189, %rd7;
	cvt.u32.u64 	%r13, %rd30;
	div.s32 	%r14, %r13, %r3;
	mul.lo.s32 	%r15, %r14, %r3;
	sub.s32 	%r16, %r13, %r15;
	selp.b32 	%r17, 0, %r14, %p4;
	selp.b32 	%r18, 0, %r16, %p3;
	mul.lo.s32 	%r19, %r5, %r17;
	mad.lo.s32 	%r20, %r6, %r18, %r19;
	shl.b64 	%rd31, %rd30, 32;
	shr.s64 	%rd32, %rd31, 30;
	add.s64 	%rd33, %rd5, %rd32;
	ld.global.f32 	%f3, [%rd33];
	cvt.s64.s32 	%rd34, %r20;
	add.s64 	%rd35, %rd6, %rd34;
	ld.global.u8 	%rs1, [%rd35];
	setp.eq.s16 	%p5, %rs1, 0;
	mul.f32 	%f4, %f3, %f2;
	selp.f32 	%f5, %f1, %f4, %p5;
	max.f32 	%f6, %f5, 0fFF800000;
	add.s64 	%rd36, %rd30, 32;
	cvt.u32.u64 	%r21, %rd36;
	div.s32 	%r22, %r21, %r3;
	mul.lo.s32 	%r23, %r22, %r3;
	sub.s32 	%r24, %r21, %r23;
	selp.b32 	%r25, 0, %r22, %p4;
	selp.b32 	%r26, 0, %r24, %p3;
	mul.lo.s32 	%r27, %r5, %r25;
	mad.lo.s32 	%r28, %r6, %r26, %r27;
	shl.b64 	%rd37, %rd36, 32;
	shr.s64 	%rd38, %rd37, 30;
	add.s64 	%rd39, %rd5, %rd38;
	ld.global.f32 	%f7, [%rd39];
	cvt.s64.s32 	%rd40, %r28;
	add.s64 	%rd41, %rd6, %rd40;
	ld.global.u8 	%rs2, [%rd41];
	setp.eq.s16 	%p6, %rs2, 0;
	mul.f32 	%f8, %f7, %f2;
	selp.f32 	%f9, %f1, %f8, %p6;
	max.f32 	%f10, %f6, %f9;
	add.s64 	%rd42, %rd30, 64;
	cvt.u32.u64 	%r29, %rd42;
	div.s32 	%r30, %r29, %r3;
	mul.lo.s32 	%r31, %r30, %r3;
	sub.s32 	%r32, %r29, %r31;
	selp.b32 	%r33, 0, %r30, %p4;
	selp.b32 	%r34, 0, %r32, %p3;
	mul.lo.s32 	%r35, %r5, %r33;
	mad.lo.s32 	%r36, %r6, %r34, %r35;
	shl.b64 	%rd43, %rd42, 32;
	shr.s64 	%rd44, %rd43, 30;
	add.s64 	%rd45, %rd5, %rd44;
	ld.global.f32 	%f11, [%rd45];
	cvt.s64.s32 	%rd46, %r36;
	add.s64 	%rd47, %rd6, %rd46;
	ld.global.u8 	%rs3, [%rd47];
	setp.eq.s16 	%p7, %rs3, 0;
	mul.f32 	%f12, %f11, %f2;
	selp.f32 	%f13, %f1, %f12, %p7;
	max.f32 	%f14, %f10, %f13;
	add.s64 	%rd48, %rd30, 96;
	cvt.u32.u64 	%r37, %rd48;
	div.s32 	%r38, %r37, %r3;
	mul.lo.s32 	%r39, %r38, %r3;
	sub.s32 	%r40, %r37, %r39;
	selp.b32 	%r41, 0, %r38, %p4;
	selp.b32 	%r42, 0, %r40, %p3;
	mul.lo.s32 	%r43, %r5, %r41;
	mad.lo.s32 	%r44, %r6, %r42, %r43;
	shl.b64 	%rd49, %rd48, 32;
	shr.s64 	%rd50, %rd49, 30;
	add.s64 	%rd51, %rd5, %rd50;
	ld.global.f32 	%f15, [%rd51];
	cvt.s64.s32 	%rd52, %r44;
	add.s64 	%rd53, %rd6, %rd52;
	ld.global.u8 	%rs4, [%rd53];
	setp.eq.s16 	%p8, %rs4, 0;
	mul.f32 	%f16, %f15, %f2;
	selp.f32 	%f17, %f1, %f16, %p8;
	max.f32 	%f18, %f14, %f17;
	add.s64 	%rd54, %rd30, 128;
	cvt.u32.u64 	%r45, %rd54;
	div.s32 	%r46, %r45, %r3;
	mul.lo.s32 	%r47, %r46, %r3;
	sub.s32 	%r48, %r45, %r47;
	selp.b32 	%r49, 0, %r46, %p4;
	selp.b32 	%r50, 0, %r48, %p3;
	mul.lo.s32 	%r51, %r5, %r49;
	mad.lo.s32 	%r52, %r6, %r50, %r51;
	shl.b64 	%rd55, %rd54, 32;
	shr.s64 	%rd56, %rd55, 30;
	add.s64 	%rd57, %rd5, %rd56;
	ld.global.f32 	%f19, [%rd57];
	cvt.s64.s32 	%rd58, %r52;
	add.s64 	%rd59, %rd6, %rd58;
	ld.global.u8 	%rs5, [%rd59];
	setp.eq.s16 	%p9, %rs5, 0;
	mul.f32 	%f20, %f19, %f2;
	selp.f32 	%f21, %f1, %f20, %p9;
	max.f32 	%f22, %f18, %f21;
	add.s64 	%rd60, %rd30, 160;
	cvt.u32.u64 	%r53, %rd60;
	div.s32 	%r54, %r53, %r3;
	mul.lo.s32 	%r55, %r54, %r3;
	sub.s32 	%r56, %r53, %r55;
	selp.b32 	%r57, 0, %r54, %p4;
	selp.b32 	%r58, 0, %r56, %p3;
	mul.lo.s32 	%r59, %r5, %r57;
	mad.lo.s32 	%r60, %r6, %r58, %r59;
	shl.b64 	%rd61, %rd60, 32;
	shr.s64 	%rd62, %rd61, 30;
	add.s64 	%rd63, %rd5, %rd62;
	ld.global.f32 	%f23, [%rd63];
	cvt.s64.s32 	%rd64, %r60;
	add.s64 	%rd65, %rd6, %rd64;
	ld.global.u8 	%rs6, [%rd65];
	setp.eq.s16 	%p10, %rs6, 0;
	mul.f32 	%f24, %f23, %f2;
	selp.f32 	%f25, %f1, %f24, %p10;
	max.f32 	%f26, %f22, %f25;
	add.s64 	%rd66, %rd30, 192;
	cvt.u32.u64 	%r61, %rd66;
	div.s32 	%r62, %r61, %r3;
	mul.lo.s32 	%r63, %r62, %r3;
	sub.s32 	%r64, %r61, %r63;
	selp.b32 	%r65, 0, %r62, %p4;
	selp.b32 	%r66, 0, %r64, %p3;
	mul.lo.s32 	%r67, %r5, %r65;
	mad.lo.s32 	%r68, %r6, %r66, %r67;
	shl.b64 	%rd67, %rd66, 32;
	shr.s64 	%rd68, %rd67, 30;
	add.s64 	%rd69, %rd5, %rd68;
	ld.global.f32 	%f27, [%rd69];
	cvt.s64.s32 	%rd70, %r68;
	add.s64 	%rd71, %rd6, %rd70;
	ld.global.u8 	%rs7, [%rd71];
	setp.eq.s16 	%p11, %rs7, 0;
	mul.f32 	%f28, %f27, %f2;
	selp.f32 	%f29, %f1, %f28, %p11;
	max.f32 	%f30, %f26, %f29;
	add.s64 	%rd72, %rd30, 224;
	cvt.u32.u64 	%r69, %rd72;
	div.s32 	%r70, %r69, %r3;
	mul.lo.s32 	%r71, %r70, %r3;
	sub.s32 	%r72, %r69, %r71;
	selp.b32 	%r73, 0, %r70, %p4;
	selp.b32 	%r74, 0, %r72, %p3;
	mul.lo.s32 	%r75, %r5, %r73;
	mad.lo.s32 	%r76, %r6, %r74, %r75;
	shl.b64 	%rd73, %rd72, 32;
	shr.s64 	%rd74, %rd73, 30;
	add.s64 	%rd75, %rd5, %rd74;
	ld.global.f32 	%f31, [%rd75];
	cvt.s64.s32 	%rd76, %r76;
	add.s64 	%rd77, %rd6, %rd76;
	ld.global.u8 	%rs8, [%rd77];
	setp.eq.s16 	%p12, %rs8, 0;
	mul.f32 	%f32, %f31, %f2;
	selp.f32 	%f33, %f1, %f32, %p12;
	max.f32 	%f34, %f30, %f33;
	add.s64 	%rd78, %rd30, 256;
	cvt.u32.u64 	%r77, %rd78;
	div.s32 	%r78, %r77, %r3;
	mul.lo.s32 	%r79, %r78, %r3;
	sub.s32 	%r80, %r77, %r79;
	selp.b32 	%r81, 0, %r78, %p4;
	selp.b32 	%r82, 0, %r80, %p3;
	mul.lo.s32 	%r83, %r5, %r81;
	mad.lo.s32 	%r84, %r6, %r82, %r83;
	shl.b64 	%rd79, %rd78, 32;
	shr.s64 	%rd80, %rd79, 30;
	add.s64 	%rd81, %rd5, %rd80;
	ld.global.f32 	%f35, [%rd81];
	cvt.s64.s32 	%rd82, %r84;
	add.s64 	%rd83, %rd6, %rd82;
	ld.global.u8 	%rs9, [%rd83];
	setp.eq.s16 	%p13, %rs9, 0;
	mul.f32 	%f36, %f35, %f2;
	selp.f32 	%f37, %f1, %f36, %p13;
	max.f32 	%f38, %f34, %f37;
	add.s64 	%rd84, %rd30, 288;
	cvt.u32.u64 	%r85, %rd84;
	div.s32 	%r86, %r85, %r3;
	mul.lo.s32 	%r87, %r86, %r3;
	sub.s32 	%r88, %r85, %r87;
	selp.b32 	%r89, 0, %r86, %p4;
	selp.b32 	%r90, 0, %r88, %p3;
	mul.lo.s32 	%r91, %r5, %r89;
	mad.lo.s32 	%r92, %r6, %r90, %r91;
	shl.b64 	%rd85, %rd84, 32;
	shr.s64 	%rd86, %rd85, 30;
	add.s64 	%rd87, %rd5, %rd86;
	ld.global.f32 	%f39, [%rd87];
	cvt.s64.s32 	%rd88, %r92;
	add.s64 	%rd89, %rd6, %rd88;
	ld.global.u8 	%rs10, [%rd89];
	setp.eq.s16 	%p14, %rs10, 0;
	mul.f32 	%f40, %f39, %f2;
	selp.f32 	%f41, %f1, %f40, %p14;
	max.f32 	%f42, %f38, %f41;
	add.s64 	%rd90, %rd30, 320;
	cvt.u32.u64 	%r93, %rd90;
	div.s32 	%r94, %r93, %r3;
	mul.lo.s32 	%r95, %r94, %r3;
	sub.s32 	%r96, %r93, %r95;
	selp.b32 	%r97, 0, %r94, %p4;
	selp.b32 	%r98, 0, %r96, %p3;
	mul.lo.s32 	%r99, %r5, %r97;
	mad.lo.s32 	%r100, %r6, %r98, %r99;
	shl.b64 	%rd91, %rd90, 32;
	shr.s64 	%rd92, %rd91, 30;
	add.s64 	%rd93, %rd5, %rd92;
	ld.global.f32 	%f43, [%rd93];
	cvt.s64.s32 	%rd94, %r100;
	add.s64 	%rd95, %rd6, %rd94;
	ld.global.u8 	%rs11, [%rd95];
	setp.eq.s16 	%p15, %rs11, 0;
	mul.f32 	%f44, %f43, %f2;
	selp.f32 	%f45, %f1, %f44, %p15;
	max.f32 	%f46, %f42, %f45;
	add.s64 	%rd96, %rd30, 352;
	cvt.u32.u64 	%r101, %rd96;
	div.s32 	%r102, %r101, %r3;
	mul.lo.s32 	%r103, %r102, %r3;
	sub.s32 	%r104, %r101, %r103;
	selp.b32 	%r105, 0, %r102, %p4;
	selp.b32 	%r106, 0, %r104, %p3;
	mul.lo.s32 	%r107, %r5, %r105;
	mad.lo.s32 	%r108, %r6, %r106, %r107;
	shl.b64 	%rd97, %rd96, 32;
	shr.s64 	%rd98, %rd97, 30;
	add.s64 	%rd99, %rd5, %rd98;
	ld.global.f32 	%f47, [%rd99];
	cvt.s64.s32 	%rd100, %r108;
	add.s64 	%rd101, %rd6, %rd100;
	ld.global.u8 	%rs12, [%rd101];
	setp.eq.s16 	%p16, %rs12, 0;
	mul.f32 	%f48, %f47, %f2;
	selp.f32 	%f49, %f1, %f48, %p16;
	max.f32 	%f50, %f46, %f49;
	add.s64 	%rd102, %rd30, 384;
	cvt.u32.u64 	%r109, %rd102;
	div.s32 	%r110, %r109, %r3;
	mul.lo.s32 	%r111, %r110, %r3;
	sub.s32 	%r112, %r109, %r111;
	selp.b32 	%r113, 0, %r110, %p4;
	selp.b32 	%r114, 0, %r112, %p3;
	mul.lo.s32 	%r115, %r5, %r113;
	mad.lo.s32 	%r116, %r6, %r114, %r115;
	shl.b64 	%rd103, %rd102, 32;
	shr.s64 	%rd104, %rd103, 30;
	add.s64 	%rd105, %rd5, %rd104;
	ld.global.f32 	%f51, [%rd105];
	cvt.s64.s32 	%rd106, %r116;
	add.s64 	%rd107, %rd6, %rd106;
	ld.global.u8 	%rs13, [%rd107];
	setp.eq.s16 	%p17, %rs13, 0;
	mul.f32 	%f52, %f51, %f2;
	selp.f32 	%f53, %f1, %f52, %p17;
	max.f32 	%f54, %f50, %f53;
	add.s64 	%rd108, %rd30, 416;
	cvt.u32.u64 	%r117, %rd108;
	div.s32 	%r118, %r117, %r3;
	mul.lo.s32 	%r119, %r118, %r3;
	sub.s32 	%r120, %r117, %r119;
	selp.b32 	%r121, 0, %r118, %p4;
	selp.b32 	%r122, 0, %r120, %p3;
	mul.lo.s32 	%r123, %r5, %r121;
	mad.lo.s32 	%r124, %r6, %r122, %r123;
	shl.b64 	%rd109, %rd108, 32;
	shr.s64 	%rd110, %rd109, 30;
	add.s64 	%rd111, %rd5, %rd110;
	ld.global.f32 	%f55, [%rd111];
	cvt.s64.s32 	%rd112, %r124;
	add.s64 	%rd113, %rd6, %rd112;
	ld.global.u8 	%rs14, [%rd113];
	setp.eq.s16 	%p18, %rs14, 0;
	mul.f32 	%f56, %f55, %f2;
	selp.f32 	%f57, %f1, %f56, %p18;
	max.f32 	%f58, %f54, %f57;
	add.s64 	%rd114, %rd30, 448;
	cvt.u32.u64 	%r125, %rd114;
	div.s32 	%r126, %r125, %r3;
	mul.lo.s32 	%r127, %r126, %r3;
	sub.s32 	%r128, %r125, %r127;
	selp.b32 	%r129, 0, %r126, %p4;
	selp.b32 	%r130, 0, %r128, %p3;
	mul.lo.s32 	%r131, %r5, %r129;
	mad.lo.s32 	%r132, %r6, %r130, %r131;
	shl.b64 	%rd115, %rd114, 32;
	shr.s64 	%rd116, %rd115, 30;
	add.s64 	%rd117, %rd5, %rd116;
	ld.global.f32 	%f59, [%rd117];
	cvt.s64.s32 	%rd118, %r132;
	add.s64 	%rd119, %rd6, %rd118;
	ld.global.u8 	%rs15, [%rd119];
	setp.eq.s16 	%p19, %rs15, 0;
	mul.f32 	%f60, %f59, %f2;
	selp.f32 	%f61, %f1, %f60, %p19;
	max.f32 	%f62, %f58, %f61;
	add.s64 	%rd120, %rd30, 480;
	cvt.u32.u64 	%r133, %rd120;
	div.s32 	%r134, %r133, %r3;
	mul.lo.s32 	%r135, %r134, %r3;
	sub.s32 	%r136, %r133, %r135;
	selp.b32 	%r137, 0, %r134, %p4;
	selp.b32 	%r138, 0, %r136, %p3;
	mul.lo.s32 	%r139, %r5, %r137;
	mad.lo.s32 	%r140, %r6, %r138, %r139;
	shl.b64 	%rd121, %rd120, 32;
	shr.s64 	%rd122, %rd121, 30;
	add.s64 	%rd123, %rd5, %rd122;
	ld.global.f32 	%f63, [%rd123];
	cvt.s64.s32 	%rd124, %r140;
	add.s64 	%rd125, %rd6, %rd124;
	ld.global.u8 	%rs16, [%rd125];
	setp.eq.s16 	%p20, %rs16, 0;
	mul.f32 	%f64, %f63, %f2;
	selp.f32 	%f65, %f1, %f64, %p20;
	max.f32 	%f66, %f62, %f65;
	add.s64 	%rd126, %rd30, 512;
	cvt.u32.u64 	%r141, %rd126;
	div.s32 	%r142, %r141, %r3;
	mul.lo.s32 	%r143, %r142, %r3;
	sub.s32 	%r144, %r141, %r143;
	selp.b32 	%r145, 0, %r142, %p4;
	selp.b32 	%r146, 0, %r144, %p3;
	mul.lo.s32 	%r147, %r5, %r145;
	mad.lo.s32 	%r148, %r6, %r146, %r147;
	shl.b64 	%rd127, %rd126, 32;
	shr.s64 	%rd128, %rd127, 30;
	add.s64 	%rd129, %rd5, %rd128;
	ld.global.f32 	%f67, [%rd129];
	cvt.s64.s32 	%rd130, %r148;
	add.s64 	%rd131, %rd6, %rd130;
	ld.global.u8 	%rs17, [%rd131];
	setp.eq.s16 	%p21, %rs17, 0;
	mul.f32 	%f68, %f67, %f2;
	selp.f32 	%f69, %f1, %f68, %p21;
	max.f32 	%f70, %f66, %f69;
	add.s64 	%rd132, %rd30, 544;
	cvt.u32.u64 	%r149, %rd132;
	div.s32 	%r150, %r149, %r3;
	mul.lo.s32 	%r151, %r150, %r3;
	sub.s32 	%r152, %r149, %r151;
	selp.b32 	%r153, 0, %r150, %p4;
	selp.b32 	%r154, 0, %r152, %p3;
	mul.lo.s32 	%r155, %r5, %r153;
	mad.lo.s32 	%r156, %r6, %r154, %r155;
	shl.b64 	%rd133, %rd132, 32;
	shr.s64 	%rd134, %rd133, 30;
	add.s64 	%rd135, %rd5, %rd134;
	ld.global.f32 	%f71, [%rd135];
	cvt.s64.s32 	%rd136, %r156;
	add.s64 	%rd137, %rd6, %rd136;
	ld.global.u8 	%rs18, [%rd137];
	setp.eq.s16 	%p22, %rs18, 0;
	mul.f32 	%f72, %f71, %f2;
	selp.f32 	%f73, %f1, %f72, %p22;
	max.f32 	%f74, %f70, %f73;
	add.s64 	%rd138, %rd30, 576;
	cvt.u32.u64 	%r157, %rd138;
	div.s32 	%r158, %r157, %r3;
	mul.lo.s32 	%r159, %r158, %r3;
	sub.s32 	%r160, %r157, %r159;
	selp.b32 	%r161, 0, %r158, %p4;
	selp.b32 	%r162, 0, %r160, %p3;
	mul.lo.s32 	%r163, %r5, %r161;
	mad.lo.s32 	%r164, %r6, %r162, %r163;
	shl.b64 	%rd139, %rd138, 32;
	shr.s64 	%rd140, %rd139, 30;
	add.s64 	%rd141, %rd5, %rd140;
	ld.global.f32 	%f75, [%rd141];
	cvt.s64.s32 	%rd142, %r164;
	add.s64 	%rd143, %rd6, %rd142;
	ld.global.u8 	%rs19, [%rd143];
	setp.eq.s16 	%p23, %rs19, 0;
	mul.f32 	%f76, %f75, %f2;
	selp.f32 	%f77, %f1, %f76, %p23;
	max.f32 	%f78, %f74, %f77;
	add.s64 	%rd144, %rd30, 608;
	cvt.u32.u64 	%r165, %rd144;
	div.s32 	%r166, %r165, %r3;
	mul.lo.s32 	%r167, %r166, %r3;
	sub.s32 	%r168, %r165, %r167;
	selp.b32 	%r169, 0, %r166, %p4;
	selp.b32 	%r170, 0, %r168, %p3;
	mul.lo.s32 	%r171, %r5, %r169;
	mad.lo.s32 	%r172, %r6, %r170, %r171;
	shl.b64 	%rd145, %rd144, 32;
	shr.s64 	%rd146, %rd145, 30;
	add.s64 	%rd147, %rd5, %rd146;
	ld.global.f32 	%f79, [%rd147];
	cvt.s64.s32 	%rd148, %r172;
	add.s64 	%rd149, %rd6, %rd148;
	ld.global.u8 	%rs20, [%rd149];
	setp.eq.s16 	%p24, %rs20, 0;
	mul.f32 	%f80, %f79, %f2;
	selp.f32 	%f81, %f1, %f80, %p24;
	max.f32 	%f82, %f78, %f81;
	add.s64 	%rd150, %rd30, 640;
	cvt.u32.u64 	%r173, %rd150;
	div.s32 	%r174, %r173, %r3;
	mul.lo.s32 	%r175, %r174, %r3;
	sub.s32 	%r176, %r173, %r175;
	selp.b32 	%r177, 0, %r174, %p4;
	selp.b32 	%r178, 0, %r176, %p3;
	mul.lo.s32 	%r179, %r5, %r177;
	mad.lo.s32 	%r180, %r6, %r178, %r179;
	shl.b64 	%rd151, %rd150, 32;
	shr.s64 	%rd152, %rd151, 30;
	add.s64 	%rd153, %rd5, %rd152;
	ld.global.f32 	%f83, [%rd153];
	cvt.s64.s32 	%rd154, %r180;
	add.s64 	%rd155, %rd6, %rd154;
	ld.global.u8 	%rs21, [%rd155];
	setp.eq.s16 	%p25, %rs21, 0;
	mul.f32 	%f84, %f83, %f2;
	selp.f32 	%f85, %f1, %f84, %p25;
	max.f32 	%f86, %f82, %f85;
	add.s64 	%rd156, %rd30, 672;
	cvt.u32.u64 	%r181, %rd156;
	div.s32 	%r182, %r181, %r3;
	mul.lo.s32 	%r183, %r182, %r3;
	sub.s32 	%r184, %r181, %r183;
	selp.b32 	%r185, 0, %r182, %p4;
	selp.b32 	%r186, 0, %r184, %p3;
	mul.lo.s32 	%r187, %r5, %r185;
	mad.lo.s32 	%r188, %r6, %r186, %r187;
	shl.b64 	%rd157, %rd156, 32;
	shr.s64 	%rd158, %rd157, 30;
	add.s64 	%rd159, %rd5, %rd158;
	ld.global.f32 	%f87, [%rd159];
	cvt.s64.s32 	%rd160, %r188;
	add.s64 	%rd161, %rd6, %rd160;
	ld.global.u8 	%rs22, [%rd161];
	setp.eq.s16 	%p26, %rs22, 0;
	mul.f32 	%f88, %f87, %f2;
	selp.f32 	%f89, %f1, %f88, %p26;
	max.f32 	%f90, %f86, %f89;
	add.s64 	%rd162, %rd30, 704;
	cvt.u32.u64 	%r189, %rd162;
	div.s32 	%r190, %r189, %r3;
	mul.lo.s32 	%r191, %r190, %r3;
	sub.s32 	%r192, %r189, %r191;
	selp.b32 	%r193, 0, %r190, %p4;
	selp.b32 	%r194, 0, %r192, %p3;
	mul.lo.s32 	%r195, %r5, %r193;
	mad.lo.s32 	%r196, %r6, %r194, %r195;
	shl.b64 	%rd163, %rd162, 32;
	shr.s64 	%rd164, %rd163, 30;
	add.s64 	%rd165, %rd5, %rd164;
	ld.global.f32 	%f91, [%rd165];
	cvt.s64.s32 	%rd166, %r196;
	add.s64 	%rd167, %rd6, %rd166;
	ld.global.u8 	%rs23, [%rd167];
	setp.eq.s16 	%p27, %rs23, 0;
	mul.f32 	%f92, %f91, %f2;
	selp.f32 	%f93, %f1, %f92, %p27;
	max.f32 	%f94, %f90, %f93;
	add.s64 	%rd168, %rd30, 736;
	cvt.u32.u64 	%r197, %rd168;
	div.s32 	%r198, %r197, %r3;
	mul.lo.s32 	%r199, %r198, %r3;
	sub.s32 	%r200, %r197, %r199;
	selp.b32 	%r201, 0, %r198, %p4;
	selp.b32 	%r202, 0, %r200, %p3;
	mul.lo.s32 	%r203, %r5, %r201;
	mad.lo.s32 	%r204, %r6, %r202, %r203;
	shl.b64 	%rd169, %rd168, 32;
	shr.s64 	%rd170, %rd169, 30;
	add.s64 	%rd171, %rd5, %rd170;
	ld.global.f32 	%f95, [%rd171];
	cvt.s64.s32 	%rd172, %r204;
	add.s64 	%rd173, %rd6, %rd172;
	ld.global.u8 	%rs24, [%rd173];
	setp.eq.s16 	%p28, %rs24, 0;
	mul.f32 	%f96, %f95, %f2;
	selp.f32 	%f97, %f1, %f96, %p28;
	max.f32 	%f98, %f94, %f97;
	add.s64 	%rd174, %rd30, 768;
	cvt.u32.u64 	%r205, %rd174;
	div.s32 	%r206, %r205, %r3;
	mul.lo.s32 	%r207, %r206, %r3;
	sub.s32 	%r208, %r205, %r207;
	selp.b32 	%r209, 0, %r206, %p4;
	selp.b32 	%r210, 0, %r208, %p3;
	mul.lo.s32 	%r211, %r5, %r209;
	mad.lo.s32 	%r212, %r6, %r210, %r211;
	shl.b64 	%rd175, %rd174, 32;
	shr.s64 	%rd176, %rd175, 30;
	add.s64 	%rd177, %rd5, %rd176;
	ld.global.f32 	%f99, [%rd177];
	cvt.s64.s32 	%rd178, %r212;
	add.s64 	%rd179, %rd6, %rd178;
	ld.global.u8 	%rs25, [%rd179];
	setp.eq.s16 	%p29, %rs25, 0;
	mul.f32 	%f100, %f99, %f2;
	selp.f32 	%f101, %f1, %f100, %p29;
	max.f32 	%f102, %f98, %f101;
	add.s64 	%rd180, %rd30, 800;
	cvt.u32.u64 	%r213, %rd180;
	div.s32 	%r214, %r213, %r3;
	mul.lo.s32 	%r215, %r214, %r3;
	sub.s32 	%r216, %r213, %r215;
	selp.b32 	%r217, 0, %r214, %p4;
	selp.b32 	%r218, 0, %r216, %p3;
	mul.lo.s32 	%r219, %r5, %r217;
	mad.lo.s32 	%r220, %r6, %r218, %r219;
	shl.b64 	%rd181, %rd180, 32;
	shr.s64 	%rd182, %rd181, 30;
	add.s64 	%rd183, %rd5, %rd182;
	ld.global.f32 	%f103, [%rd183];
	cvt.s64.s32 	%rd184, %r220;
	add.s64 	%rd185, %rd6, %rd184;
	ld.global.u8 	%rs26, [%rd185];
	setp.eq.s16 	%p30, %rs26, 0;
	mul.f32 	%f104, %f103, %f2;
	selp.f32 	%f105, %f1, %f104, %p30;
	max.f32 	%f106, %f102, %f105;
	mov.b32 	%r221, %f106;
	shfl.sync.bfly.b32	%r222|%p31, %r221, 16, 31, -1;
	mov.b32 	%f107, %r222;
	max.f32 	%f108, %f106, %f107;
	mov.b32 	%r223, %f108;
	shfl.sync.bfly.b32	%r224|%p32, %r223, 8, 31, -1;
	mov.b32 	%f109, %r224;
	max.f32 	%f110, %f108, %f109;
	mov.b32 	%r225, %f110;
	shfl.sync.bfly.b32	%r226|%p33, %r225, 4, 31, -1;
	mov.b32 	%f111, %r226;
	max.f32 	%f112, %f110, %f111;
	mov.b32 	%r227, %f112;
	shfl.sync.bfly.b32	%r228|%p34, %r227, 2, 31, -1;
	mov.b32 	%f113, %r228;
	max.f32 	%f114, %f112, %f113;
	mov.b32 	%r229, %f114;
	shfl.sync.bfly.b32	%r230|%p35, %r229, 1, 31, -1;
	mov.b32 	%f115, %r230;
	max.f32 	%f116, %f114, %f115;
	sub.f32 	%f117, %f5, %f116;
	fma.rn.f32 	%f118, %f117, 0f3BBB989D, 0f3F000000;
	cvt.sat.f32.f32 	%f119, %f118;
	mov.f32 	%f120, 0f4B400001;
	mov.f32 	%f121, 0f437C0000;
	fma.rm.f32 	%f122, %f119, %f121, %f120;
	add.f32 	%f123, %f122, 0fCB40007F;
	neg.f32 	%f124, %f123;
	fma.rn.f32 	%f125, %f117, 0f3FB8AA3B, %f124;
	fma.rn.f32 	%f126, %f117, 0f32A57060, %f125;
	mov.b32 	%r231, %f122;
	shl.b32 	%r232, %r231, 23;
	mov.b32 	%f127, %r232;
	ex2.approx.ftz.f32 	%f128, %f126;
	mul.f32 	%f129, %f128, %f127;
	add.f32 	%f130, %f129, 0f00000000;
	sub.f32 	%f131, %f9, %f116;
	fma.rn.f32 	%f132, %f131, 0f3BBB989D, 0f3F000000;
	cvt.sat.f32.f32 	%f133, %f132;
	fma.rm.f32 	%f134, %f133, %f121, %f120;
	add.f32 	%f135, %f134, 0fCB40007F;
	neg.f32 	%f136, %f135;
	fma.rn.f32 	%f137, %f131, 0f3FB8AA3B, %f136;
	fma.rn.f32 	%f138, %f131, 0f32A57060, %f137;
	mov.b32 	%r233, %f134;
	shl.b32 	%r234, %r233, 23;
	mov.b32 	%f139, %r234;
	ex2.approx.ftz.f32 	%f140, %f138;
	mul.f32 	%f141, %f140, %f139;
	add.f32 	%f142, %f130, %f141;
	sub.f32 	%f143, %f13, %f116;
	fma.rn.f32 	%f144, %f143, 0f3BBB989D, 0f3F000000;
	cvt.sat.f32.f32 	%f145, %f144;
	fma.rm.f32 	%f146, %f145, %f121, %f120;
	add.f32 	%f147, %f146, 0fCB40007F;
	neg.f32 	%f148, %f147;
	fma.rn.f32 	%f149, %f143, 0f3FB8AA3B, %f148;
	fma.rn.f32 	%f150, %f143, 0f32A57060, %f149;
	mov.b32 	%r235, %f146;
	shl.b32 	%r236, %r235, 23;
	mov.b32 	%f151, %r236;
	ex2.approx.ftz.f32 	%f152, %f150;
	mul.f32 	%f153, %f152, %f151;
	add.f32 	%f154, %f142, %f153;
	sub.f32 	%f155, %f17, %f116;
	fma.rn.f32 	%f156, %f155, 0f3BBB989D, 0f3F000000;
	cvt.sat.f32.f32 	%f157, %f156;
	fma.rm.f32 	%f158, %f157, %f121, %f120;
	add.f32 	%f159, %f158, 0fCB40007F;
	neg.f32 	%f160, %f159;
	fma.rn.f32 	%f161, %f155, 0f3FB8AA3B, %f160;
	fma.rn.f32 	%f162, %f155, 0f32A57060, %f161;
	mov.b32 	%r237, %f158;
	shl.b32 	%r238, %r237, 23;
	mov.b32 	%f163, %r238;
	ex2.approx.ftz.f32 	%f164, %f162;
	mul.f32 	%f165, %f164, %f163;
	add.f32 	%f166, %f154, %f165;
	sub.f32 	%f167, %f21, %f116;
	fma.rn.f32 	%f168, %f167, 0f3BBB989D, 0f3F000000;
	cvt.sat.f32.f32 	%f169, %f168;
	fma.rm.f32 	%f170, %f169, %f121, %f120;
	add.f32 	%f171, %f170, 0fCB40007F;
	neg.f32 	%f172, %f171;
	fma.rn.f32 	%f173, %f167, 0f3FB8AA3B, %f172;
	fma.rn.f32 	%f174, %f167, 0f32A57060, %f173;
	mov.b32 	%r239, %f170;
	shl.b32 	%r240, %r239, 23;
	mov.b32 	%f175, %r240;
	ex2.approx.ftz.f32 	%f176, %f174;
	mul.f32 	%f177, %f176, %f175;
	add.f32 	%f178, %f166, %f177;
	sub.f32 	%f179, %f25, %f116;
	fma.rn.f32 	%f180, %f179, 0f3BBB989D, 0f3F000000;
	cvt.sat.f32.f32 	%f181, %f180;
	fma.rm.f32 	%f182, %f181, %f121, %f120;
	add.f32 	%f183, %f182, 0fCB40007F;
	neg.f32 	%f184, %f183;
	fma.rn.f32 	%f185, %f179, 0f3FB8AA3B, %f184;
	fma.rn.f32 	%f186, %f179, 0f32A57060, %f185;
	mov.b32 	%r241, %f182;
	shl.b32 	%r242, %r241, 23;
	mov.b32 	%f187, %r242;
	ex2.approx.ftz.f32 	%f188, %f186;
	mul.f32 	%f189, %f188, %f187;
	add.f32 	%f190, %f178, %f189;
	sub.f32 	%f191, %f29, %f116;
	fma.rn.f32 	%f192, %f191, 0f3BBB989D, 0f3F000000;
	cvt.sat.f32.f32 	%f193, %f192;
	fma.rm.f32 	%f194, %f193, %f121, %f120;
	add.f32 	%f195, %f194, 0fCB40007F;
	neg.f32 	%f196, %f195;
	fma.rn.f32 	%f197, %f191, 0f3FB8AA3B, %f196;
	fma.rn.f32 	%f198, %f191, 0f32A57060, %f197;
	mov.b32 	%r243, %f194;
	shl.b32 	%r244, %r243, 23;
	mov.b32 	%f199, %r244;
	ex2.approx.ftz.f32 	%f200, %f198;
	mul.f32 	%f201, %f200, %f199;
	add.f32 	%f202, %f190, %f201;
	sub.f32 	%f203, %f33, %f116;
	fma.rn.f32 	%f204, %f203, 0f3BBB989D, 0f3F000000;
	cvt.sat.f32.f32 	%f205, %f204;
	fma.rm.f32 	%f206, %f205, %f121, %f120;
	add.f32 	%f207, %f206, 0fCB40007F;
	neg.f32 	%f208, %f207;
	fma.rn.f32 	%f209, %f203, 0f3FB8AA3B, %f208;
	fma.rn.f32 	%f210, %f203, 0f32A57060, %f209;
	mov.b32 	%r245, %f206;
	shl.b32 	%r246, %r245, 23;
	mov.b32 	%f211, %r246;
	ex2.approx.ftz.f32 	%f212, %f210;
	mul.f32 	%f213, %f212, %f211;
	add.f32 	%f214, %f202, %f213;
	sub.f32 	%f215, %f37, %f116;
	fma.rn.f32 	%f216, %f215, 0f3BBB989D, 0f3F000000;
	cvt.sat.f32.f32 	%f217, %f216;
	fma.rm.f32 	%f218, %f217, %f121, %f120;
	add.f32 	%f219, %f218, 0fCB40007F;
	neg.f32 	%f220, %f219;
	fma.rn.f32 	%f221, %f215, 0f3FB8AA3B, %f220;
	fma.rn.f32 	%f222, %f215, 0f32A57060, %f221;
	mov.b32 	%r247, %f218;
	shl.b32 	%r248, %r247, 23;
	mov.b32 	%f223, %r248;
	ex2.approx.ftz.f32 	%f224, %f222;
	mul.f32 	%f225, %f224, %f223;
	add.f32 	%f226, %f214, %f225;
	sub.f32 	%f227, %f41, %f116;
	fma.rn.f32 	%f228, %f227, 0f3BBB989D, 0f3F000000;
	cvt.sat.f32.f32 	%f229, %f228;
	fma.rm.f32 	%f230, %f229, %f121, %f120;
	add.f32 	%f231, %f230, 0fCB40007F;
	neg.f32 	%f232, %f231;
	fma.rn.f32 	%f233, %f227, 0f3FB8AA3B, %f232;
	fma.rn.f32 	%f234, %f227, 0f32A57060, %f233;
	mov.b32 	%r249, %f230;
	shl.b32 	%r250, %r249, 23;
	mov.b32 	%f235, %r250;
	ex2.approx.ftz.f32 	%f236, %f234;
	mul.f32 	%f237, %f236, %f235;
	add.f32 	%f238, %f226, %f237;
	sub.f32 	%f239, %f45, %f116;
	fma.rn.f32 	%f240, %f239, 0f3BBB989D, 0f3F000000;
	cvt.sat.f32.f32 	%f241, %f240;
	fma.rm.f32 	%f242, %f241, %f121, %f120;
	add.f32 	%f243, %f242, 0fCB40007F;
	neg.f32 	%f244, %f243;
	fma.rn.f32 	%f245, %f239, 0f3FB8AA3B, %f244;
	fma.rn.f32 	%f246, %f239, 0f32A57060, %f245;
	mov.b32 	%r251, %f242;
	shl.b32 	%r252, %r251, 23;
	mov.b32 	%f247, %r252;
	ex2.approx.ftz.f32 	%f248, %f246;
	mul.f32 	%f249, %f248, %f247;
	add.f32 	%f250, %f238, %f249;
	sub.f32 	%f251, %f49, %f116;
	fma.rn.f32 	%f252, %f251, 0f3BBB989D, 0f3F000000;
	cvt.sat.f32.f32 	%f253, %f252;
	fma.rm.f32 	%f254, %f253, %f121, %f120;
	add.f32 	%f255, %f254, 0fCB40007F;
	neg.f32 	%f256, %f255;
	fma.rn.f32 	%f257, %f251, 0f3FB8AA3B, %f256;
	fma.rn.f32 	%f258, %f251, 0f32A57060, %f257;
	mov.b32 	%r253, %f254;
	shl.b32 	%r254, %r253, 23;
	mov.b32 	%f259, %r254;
	ex2.approx.ftz.f32 	%f260, %f258;
	mul.f32 	%f261, %f260, %f259;
	add.f32 	%f262, %f250, %f261;
	sub.f32 	%f263, %f53, %f116;
	fma.rn.f32 	%f264, %f263, 0f3BBB989D, 0f3F000000;
	cvt.sat.f32.f32 	%f265, %f264;
	fma.rm.f32 	%f266, %f265, %f121, %f120;
	add.f32 	%f267, %f266, 0fCB40007F;
	neg.f32 	%f268, %f267;
	fma.rn.f32 	%f269, %f263, 0f3FB8AA3B, %f268;
	fma.rn.f32 	%f270, %f263, 0f32A57060, %f269;
	mov.b32 	%r255, %f266;
	shl.b32 	%r256, %r255, 23;
	mov.b32 	%f271, %r256;
	ex2.approx.ftz.f32 	%f272, %f270;
	mul.f32 	%f273, %f272, %f271;
	add.f32 	%f274, %f262, %f273;
	sub.f32 	%f275, %f57, %f116;
	fma.rn.f32 	%f276, %f275, 0f3BBB989D, 0f3F000000;
	cvt.sat.f32.f32 	%f277, %f276;
	fma.rm.f32 	%f278, %f277, %f121, %f120;
	add.f32 	%f279, %f278, 0fCB40007F;
	neg.f32 	%f280, %f279;
	fma.rn.f32 	%f281, %f275, 0f3FB8AA3B, %f280;
	fma.rn.f32 	%f282, %f275, 0f32A57060, %f281;
	mov.b32 	%r257, %f278;
	shl.b32 	%r258, %r257, 23;
	mov.b32 	%f283, %r258;
	ex2.approx.ftz.f32 	%f284, %f282;
	mul.f32 	%f285, %f284, %f283;
	add.f32 	%f286, %f274, %f285;
	sub.f32 	%f287, %f61, %f116;
	fma.rn.f32 	%f288, %f287, 0f3BBB989D, 0f3F000000;
	cvt.sat.f32.f32 	%f289, %f288;
	fma.rm.f32 	%f290, %f289, %f121, %f120;
	add.f32 	%f291, %f290, 0fCB40007F;
	neg.f32 	%f292, %f291;
	fma.rn.f32 	%f293, %f287, 0f3FB8AA3B, %f292;
	fma.rn.f32 	%f294, %f287, 0f32A57060, %f293;
	mov.b32 	%r259, %f290;
	shl.b32 	%r260, %r259, 23;
	mov.b32 	%f295, %r260;
	ex2.approx.ftz.f32 	%f296, %f294;
	mul.f32 	%f297, %f296, %f295;
	add.f32 	%f298, %f286, %f297;
	sub.f32 	%f299, %f65, %f116;
	fma.rn.f32 	%f300, %f299, 0f3BBB989D, 0f3F000000;
	cvt.sat.f32.f32 	%f301, %f300;
	fma.rm.f32 	%f302, %f301, %f121, %f120;
	add.f32 	%f303, %f302, 0fCB40007F;
	neg.f32 	%f304, %f303;
	fma.rn.f32 	%f305, %f299, 0f3FB8AA3B, %f304;
	fma.rn.f32 	%f306, %f299, 0f32A57060, %f305;
	mov.b32 	%r261, %f302;
	shl.b32 	%r262, %r261, 23;
	mov.b32 	%f307, %r262;
	ex2.approx.ftz.f32 	%f308, %f306;
	mul.f32 	%f309, %f308, %f307;
	add.f32 	%f310, %f298, %f309;
	sub.f32 	%f311, %f69, %f116;
	fma.rn.f32 	%f312, %f311, 0f3BBB989D, 0f3F000000;
	cvt.sat.f32.f32 	%f313, %f312;
	fma.rm.f32 	%f314, %f313, %f121, %f120;
	add.f32 	%f315, %f314, 0fCB40007F;
	neg.f32 	%f316, %f315;
	fma.rn.f32 	%f317, %f311, 0f3FB8AA3B, %f316;
	fma.rn.f32 	%f318, %f311, 0f32A57060, %f317;
	mov.b32 	%r263, %f314;
	shl.b32 	%r264, %r263, 23;
	mov.b32 	%f319, %r264;
	ex2.approx.ftz.f32 	%f320, %f318;
	mul.f32 	%f321, %f320, %f319;
	add.f32 	%f322, %f310, %f321;
	sub.f32 	%f323, %f73, %f116;
	fma.rn.f32 	%f324, %f323, 0f3BBB989D, 0f3F000000;
	cvt.sat.f32.f32 	%f325, %f324;
	fma.rm.f32 	%f326, %f325, %f121, %f120;
	add.f32 	%f327, %f326, 0fCB40007F;
	neg.f32 	%f328, %f327;
	fma.rn.f32 	%f329, %f323, 0f3FB8AA3B, %f328;
	fma.rn.f32 	%f330, %f323, 0f32A57060, %f329;
	mov.b32 	%r265, %f326;
	shl.b32 	%r266, %r265, 23;
	mov.b32 	%f331, %r266;
	ex2.approx.ftz.f32 	%f332, %f330;
	mul.f32 	%f333, %f332, %f331;
	add.f32 	%f334, %f322, %f333;
	sub.f32 	%f335, %f77, %f116;
	fma.rn.f32 	%f336, %f335, 0f3BBB989D, 0f3F000000;
	cvt.sat.f32.f32 	%f337, %f336;
	fma.rm.f32 	%f338, %f337, %f121, %f120;
	add.f32 	%f339, %f338, 0fCB40007F;
	neg.f32 	%f340, %f339;
	fma.rn.f32 	%f341, %f335, 0f3FB8AA3B, %f340;
	fma.rn.f32 	%f342, %f335, 0f32A57060, %f341;
	mov.b32 	%r267, %f338;
	shl.b32 	%r268, %r267, 23;
	mov.b32 	%f343, %r268;
	ex2.approx.ftz.f32 	%f344, %f342;
	mul.f32 	%f345, %f344, %f343;
	add.f32 	%f346, %f334, %f345;
	sub.f32 	%f347, %f81, %f116;
	fma.rn.f32 	%f348, %f347, 0f3BBB989D, 0f3F000000;
	cvt.sat.f32.f32 	%f349, %f348;
	fma.rm.f32 	%f350, %f349, %f121, %f120;
	add.f32 	%f351, %f350, 0fCB40007F;
	neg.f32 	%f352, %f351;
	fma.rn.f32 	%f353, %f347, 0f3FB8AA3B, %f352;
	fma.rn.f32 	%f354, %f347, 0f32A57060, %f353;
	mov.b32 	%r269, %f350;
	shl.b32 	%r270, %r269, 23;
	mov.b32 	%f355, %r270;
	ex2.approx.ftz.f32 	%f356, %f354;
	mul.f32 	%f357, %f356, %f355;
	add.f32 	%f358, %f346, %f357;
	sub.f32 	%f359, %f85, %f116;
	fma.rn.f32 	%f360, %f359, 0f3BBB989D, 0f3F000000;
	cvt.sat.f32.f32 	%f361, %f360;
	fma.rm.f32 	%f362, %f361, %f121, %f120;
	add.f32 	%f363, %f362, 0fCB40007F;
	neg.f32 	%f364, %f363;
	fma.rn.f32 	%f365, %f359, 0f3FB8AA3B, %f364;
	fma.rn.f32 	%f366, %f359, 0f32A57060, %f365;
	mov.b32 	%r271, %f362;
	shl.b32 	%r272, %r271, 23;
	mov.b32 	%f367, %r272;
	ex2.approx.ftz.f32 	%f368, %f366;
	mul.f32 	%f369, %f368, %f367;
	add.f32 	%f370, %f358, %f369;
	sub.f32 	%f371, %f89, %f116;
	fma.rn.f32 	%f372, %f371, 0f3BBB989D, 0f3F000000;
	cvt.sat.f32.f32 	%f373, %f372;
	fma.rm.f32 	%f374, %f373, %f121, %f120;
	add.f32 	%f375, %f374, 0fCB40007F;
	neg.f32 	%f376, %f375;
	fma.rn.f32 	%f377, %f371, 0f3FB8AA3B, %f376;
	fma.rn.f32 	%f378, %f371, 0f32A57060, %f377;
	mov.b32 	%r273, %f374;
	shl.b32 	%r274, %r273, 23;
	mov.b32 	%f379, %r274;
	ex2.approx.ftz.f32 	%f380, %f378;
	mul.f32 	%f381, %f380, %f379;
	add.f32 	%f382, %f370, %f381;
	sub.f32 	%f383, %f93, %f116;
	fma.rn.f32 	%f384, %f383, 0f3BBB989D, 0f3F000000;
	cvt.sat.f32.f32 	%f385, %f384;
	fma.rm.f32 	%f386, %f385, %f121, %f120;
	add.f32 	%f387, %f386, 0fCB40007F;
	neg.f32 	%f388, %f387;
	fma.rn.f32 	%f389, %f383, 0f3FB8AA3B, %f388;
	fma.rn.f32 	%f390, %f383, 0f32A57060, %f389;
	mov.b32 	%r275, %f386;
	shl.b32 	%r276, %r275, 23;
	mov.b32 	%f391, %r276;
	ex2.approx.ftz.f32 	%f392, %f390;
	mul.f32 	%f393, %f392, %f391;
	add.f32 	%f394, %f382, %f393;
	sub.f32 	%f395, %f97, %f116;
	fma.rn.f32 	%f396, %f395, 0f3BBB989D, 0f3F000000;
	cvt.sat.f32.f32 	%f397, %f396;
	fma.rm.f32 	%f398, %f397, %f121, %f120;
	add.f32 	%f399, %f398, 0fCB40007F;
	neg.f32 	%f400, %f399;
	fma.rn.f32 	%f401, %f395, 0f3FB8AA3B, %f400;
	fma.rn.f32 	%f402, %f395, 0f32A57060, %f401;
	mov.b32 	%r277, %f398;
	shl.b32 	%r278, %r277, 23;
	mov.b32 	%f403, %r278;
	ex2.approx.ftz.f32 	%f404, %f402;
	mul.f32 	%f405, %f404, %f403;
	add.f32 	%f406, %f394, %f405;
	sub.f32 	%f407, %f101, %f116;
	fma.rn.f32 	%f408, %f407, 0f3BBB989D, 0f3F000000;
	cvt.sat.f32.f32 	%f409, %f408;
	fma.rm.f32 	%f410, %f409, %f121, %f120;
	add.f32 	%f411, %f410, 0fCB40007F;
	neg.f32 	%f412, %f411;
	fma.rn.f32 	%f413, %f407, 0f3FB8AA3B, %f412;
	fma.rn.f32 	%f414, %f407, 0f32A57060, %f413;
	mov.b32 	%r279, %f410;
	shl.b32 	%r280, %r279, 23;
	mov.b32 	%f415, %r280;
	ex2.approx.ftz.f32 	%f416, %f414;
	mul.f32 	%f417, %f416, %f415;
	add.f32 	%f418, %f406, %f417;
	sub.f32 	%f419, %f105, %f116;
	fma.rn.f32 	%f420, %f419, 0f3BBB989D, 0f3F000000;
	cvt.sat.f32.f32 	%f421, %f420;
	fma.rm.f32 	%f422, %f421, %f121, %f120;
	add.f32 	%f423, %f422, 0fCB40007F;
	neg.f32 	%f424, %f423;
	fma.rn.f32 	%f425, %f419, 0f3FB8AA3B, %f424;
	fma.rn.f32 	%f426, %f419, 0f32A57060, %f425;
	mov.b32 	%r281, %f422;
	shl.b32 	%r282, %r281, 23;
	mov.b32 	%f427, %r282;
	ex2.approx.ftz.f32 	%f428, %f426;
	mul.f32 	%f429, %f428, %f427;
	add.f32 	%f430, %f418, %f429;
	mov.b32 	%r283, %f430;
	shfl.sync.bfly.b32	%r284|%p36, %r283, 16, 31, -1;
	mov.b32 	%f431, %r284;
	add.f32 	%f432, %f430, %f431;
	mov.b32 	%r285, %f432;
	shfl.sync.bfly.b32	%r286|%p37, %r285, 8, 31, -1;
	mov.b32 	%f433, %r286;
	add.f32 	%f434, %f432, %f433;
	mov.b32 	%r287, %f434;
	shfl.sync.bfly.b32	%r288|%p38, %r287, 4, 31, -1;
	mov.b32 	%f435, %r288;
	add.f32 	%f436, %f434, %f435;
	mov.b32 	%r289, %f436;
	shfl.sync.bfly.b32	%r290|%p39, %r289, 2, 31, -1;
	mov.b32 	%f437, %r290;
	add.f32 	%f438, %f436, %f437;
	mov.b32 	%r291, %f438;
	shfl.sync.bfly.b32	%r292|%p40, %r291, 1, 31, -1;
	mov.b32 	%f439, %r292;
	add.f32 	%f440, %f438, %f439;
	div.rn.f32 	%f441, %f129, %f440;
	div.rn.f32 	%f442, %f141, %f440;
	div.rn.f32 	%f443, %f153, %f440;
	div.rn.f32 	%f444, %f165, %f440;
	div.rn.f32 	%f445, %f177, %f440;
	div.rn.f32 	%f446, %f189, %f440;
	div.rn.f32 	%f447, %f201, %f440;
	div.rn.f32 	%f448, %f213, %f440;
	div.rn.f32 	%f449, %f225, %f440;
	div.rn.f32 	%f450, %f237, %f440;
	div.rn.f32 	%f451, %f249, %f440;
	div.rn.f32 	%f452, %f261, %f440;
	div.rn.f32 	%f453, %f273, %f440;
	div.rn.f32 	%f454, %f285, %f440;
	div.rn.f32 	%f455, %f297, %f440;
	div.rn.f32 	%f456, %f309, %f440;
	div.rn.f32 	%f457, %f321, %f440;
	div.rn.f32 	%f458, %f333, %f440;
	div.rn.f32 	%f459, %f345, %f440;
	div.rn.f32 	%f460, %f357, %f440;
	div.rn.f32 	%f461, %f369, %f440;
	div.rn.f32 	%f462, %f381, %f440;
	div.rn.f32 	%f463, %f393, %f440;
	div.rn.f32 	%f464, %f405, %f440;
	div.rn.f32 	%f465, %f417, %f440;
	div.rn.f32 	%f466, %f429, %f440;
	mad.lo.s64 	%rd186, %rd189, %rd21, %rd7;
	shl.b64 	%rd187, %rd186, 2;
	add.s64 	%rd188, %rd8, %rd187;
	st.global.f32 	[%rd188], %f441;
	st.global.f32 	[%rd188+128], %f442;
	st.global.f32 	[%rd188+256], %f443;
	st.global.f32 	[%rd188+384], %f444;
	st.global.f32 	[%rd188+512], %f445;
	st.global.f32 	[%rd188+640], %f446;
	st.global.f32 	[%rd188+768], %f447;
	st.global.f32 	[%rd188+896], %f448;
	st.global.f32 	[%rd188+1024], %f449;
	st.global.f32 	[%rd188+1152], %f450;
	st.global.f32 	[%rd188+1280], %f451;
	st.global.f32 	[%rd188+1408], %f452;
	st.global.f32 	[%rd188+1536], %f453;
	st.global.f32 	[%rd188+1664], %f454;
	st.global.f32 	[%rd188+1792], %f455;
	st.global.f32 	[%rd188+1920], %f456;
	st.global.f32 	[%rd188+2048], %f457;
	st.global.f32 	[%rd188+2176], %f458;
	st.global.f32 	[%rd188+2304], %f459;
	st.global.f32 	[%rd188+2432], %f460;
	st.global.f32 	[%rd188+2560], %f461;
	st.global.f32 	[%rd188+2688], %f462;
	st.global.f32 	[%rd188+2816], %f463;
	st.global.f32 	[%rd188+2944], %f464;
	st.global.f32 	[%rd188+3072], %f465;
	st.global.f32 	[%rd188+3200], %f466;
	add.s64 	%rd189, %rd189, %rd9;
	setp.lt.s64 	%p41, %rd189, %rd22;
	@%p41 bra 	$L__BB276_4;
$L__BB276_5:
	ret;

}
	// .globl	_Z15SoftmaxWarpImplI22BroadcastScaleMaskLoadIffbLm2EiE11DirectStoreIffEfLi1ELi26ELi32ELi1ELb1EL9Algorithm0EEvT_T0_ll
.visible .entry _Z15SoftmaxWarpImplI22BroadcastScaleMaskLoadIffbLm2EiE11DirectStoreIffEfLi1ELi26ELi32ELi1ELb1EL9Algorithm0EEvT_T0_ll(
	.param .align 8 .b8 _Z15SoftmaxWarpImplI22BroadcastScaleMaskLoadIffbLm2EiE11DirectStoreIffEfLi1ELi26ELi32ELi1ELb1EL9Algorithm0EEvT_T0_ll_param_0[88],
	.param .align 8 .b8 _Z15SoftmaxWarpImplI22BroadcastScaleMaskLoadIffbLm2EiE11DirectStoreIffEfLi1ELi26ELi32ELi1ELb1EL9Algorithm0EEvT_T0_ll_param_1[16],
	.param .u64 _Z15SoftmaxWarpImplI22BroadcastScaleMaskLoadIffbLm2EiE11DirectStoreIffEfLi1ELi26ELi32ELi1ELb1EL9Algorithm0EEvT_T0_ll_param_2,
	.param .u64 _Z15SoftmaxWarpImplI22BroadcastScaleMaskLoadIffbLm2EiE11DirectStoreIffEfLi1ELi26ELi32ELi1ELb1EL9Algorithm0EEvT_T0_ll_param_3
)
{
	.reg .pred 	%p<144>;
	.reg .b16 	%rs<27>;
	.reg .b32 	%r<372>;
	.reg .b32 	%f<599>;
	.reg .b64 	%rd<238>;

	ld.param.u64 	%rd35, [_Z15SoftmaxWarpImplI22BroadcastScaleMaskLoadIffbLm2EiE11DirectStoreIffEfLi1ELi26ELi32ELi1ELb1EL9Algorithm0EEvT_T0_ll_param_1+8];
	ld.param.u64 	%rd34, [_Z15SoftmaxWarpImplI22BroadcastScaleMaskLoadIffbLm2EiE11DirectStoreIffEfLi1ELi26ELi32ELi1ELb1EL9Algorithm0EEvT_T0_ll_param_1];
	ld.param.v2.f32 	{%f133, %f134}, [_Z15SoftmaxWarpImplI22BroadcastScaleMaskLoadIffbLm2EiE11DirectStoreIffEfLi1ELi26ELi32ELi1ELb1EL9Algorithm0EEvT_T0_ll_param_0+80];
	ld.param.u64 	%rd33, [_Z15SoftmaxWarpImplI22BroadcastScaleMaskLoadIffbLm2EiE11DirectStoreIffEfLi1ELi26ELi32ELi1ELb1EL9Algorithm0EEvT_T0_ll_param_0+72];
	ld.param.v2.u32 	{%r6, %r7}, [_Z15SoftmaxWarpImplI22BroadcastScaleMaskLoadIffbLm2EiE11DirectStoreIffEfLi1ELi26ELi32ELi1ELb1EL9Algorithm0EEvT_T0_ll_param_0+56];
	ld.param.v2.u32 	{%r4, %r5}, [_Z15SoftmaxWarpImplI22BroadcastScaleMaskLoadIffbLm2EiE11DirectStoreIffEfLi1ELi26ELi32ELi1ELb1EL9Algorithm0EEvT_T0_ll_param_0+40];
	ld.param.u64 	%rd29, [_Z15SoftmaxWarpImplI22BroadcastScaleMaskLoadIffbLm2EiE11DirectStoreIffEfLi1ELi26ELi32ELi1ELb1EL9Algorithm0EEvT_T0_ll_param_0+24];
	ld.param.u64 	%rd28, [_Z15SoftmaxWarpImplI22BroadcastScaleMaskLoadIffbLm2EiE11DirectStoreIffEfLi1ELi26ELi32ELi1ELb1EL9Algorithm0EEvT_T0_ll_param_0+16];
	ld.param.u64 	%rd27, [_Z15SoftmaxWarpImplI22BroadcastScaleMaskLoadIffbLm2EiE11DirectStoreIffEfLi1ELi26ELi32ELi1ELb1EL9Algorithm0EEvT_T0_ll_param_0+8];
	ld.param.u64 	%rd26, [_Z15SoftmaxWarpImplI22BroadcastScaleMaskLoadIffbLm2EiE11DirectStoreIffEfLi1ELi26ELi32ELi1ELb1EL9Algorithm0EEvT_T0_ll_param_0];
	ld.param.u64 	%rd37, [_Z15SoftmaxWarpImplI22BroadcastScaleMaskLoadIffbLm2EiE11DirectStoreIffEfLi1ELi26ELi32ELi1ELb1EL9Algorithm0EEvT_T0_ll_param_3];
	cvta.to.global.u64 	%rd1, %rd26;
	cvta.to.global.u64 	%rd2, %rd27;
	setp.lt.s64 	%p1, %rd37, 833;
	@%p1 bra 	$L__BB277_2;
	mov.u64 	%rd38, $str;
	cvta.global.u64 	%rd39, %rd38;
	mov.u64 	%rd40, $str$1;
	cvta.global.u64 	%rd41, %rd40;
	mov.u64 	%rd42, __unnamed_273;
	cvta.global.u64 	%rd43, %rd42;
	{ // callseq 272, 0
	.param .b64 param0;
	st.param.b64 	[param0], %rd39;
	.param .b64 param1;
	st.param.b64 	[param1], %rd41;
	.param .b32 param2;
	st.param.b32 	[param2], 219;
	.param .b64 param3;
	st.param.b64 	[param3], %rd43;
	.param .b64 param4;
	st.param.b64 	[param4], 1;
	call.uni 
	__assertfail, 
	(
	param0, 
	param1, 
	param2, 
	param3, 
	param4
	);
	} // callseq 272
$L__BB277_2:
	ld.param.u64 	%rd235, [_Z15SoftmaxWarpImplI22BroadcastScaleMaskLoadIffbLm2EiE11DirectStoreIffEfLi1ELi26ELi32ELi1ELb1EL9Algorithm0EEvT_T0_ll_param_2];
	mov.u32 	%r8, %ctaid.x;
	mov.u32 	%r9, %ntid.y;
	mov.u32 	%r10, %tid.y;
	mad.lo.s32 	%r11, %r8, %r9, %r10;
	cvt.s64.s32 	%rd237, %r11;
	setp.le.s64 	%p2, %rd235, %rd237;
	@%p2 bra 	$L__BB277_109;
	mov.u32 	%r12, %tid.x;
	add.s32 	%r13, %r12, 96;
	cvt.u64.u32 	%rd6, %r13;
	add.s32 	%r14, %r12, 128;
	cvt.u64.u32 	%rd7, %r14;
	add.s32 	%r15, %r12, 160;
	cvt.u64.u32 	%rd8, %r15;
	add.s32 	%r16, %r12, 192;
	cvt.u64.u32 	%rd9, %r16;
	add.s32 	%r17, %r12, 224;
	cvt.u64.u32 	%rd10, %r17;
	add.s32 	%r18, %r12, 256;
	cvt.u64.u32 	%rd11, %r18;
	add.s32 	%r19, %r12, 288;
	cvt.u64.u32 	%rd12, %r19;
	add.s32 	%r20, %r12, 320;
	cvt.u64.u32 	%rd13, %r20;
	add.s32 	%r21, %r12, 608;
	cvt.u64.u32 	%rd14, %r21;
	add.s32 	%r22, %r12, 640;
	cvt.u64.u32 	%rd15, %r22;
	add.s32 	%r23, %r12, 672;
	cvt.u64.u32 	%rd16, %r23;
	add.s32 	%r24, %r12, 704;
	cvt.u64.u32 	%rd17, %r24;
	add.s32 	%r25, %r12, 736;
	cvt.u64.u32 	%rd18, %r25;
	add.s32 	%r26, %r12, 768;
	cvt.u64.u32 	%rd19, %r26;
	add.s32 	%r27, %r12, 800;
	cvt.u64.u32 	%rd20, %r27;
	add.s32 	%r39, %r12, 32;
	add.s32 	%r51, %r12, 64;
$L__BB277_4:
	cvt.u64.u32 	%rd44, %r12;
	setp.le.s64 	%p3, %rd37, %rd44;
	mul.lo.s64 	%rd22, %rd33, %rd237;
	mov.f32 	%f547, 0fFF800000;
	mov.f32 	%f550, %f547;
	@%p3 bra 	$L__BB277_6;
	setp.eq.s64 	%p4, %rd29, 1;
	setp.eq.s64 	%p5, %rd28, 1;
	add.s64 	%rd46, %rd22, %rd44;
	cvt.u32.u64 	%r30, %rd46;
	div.s32 	%r31, %r30, %r4;
	mul.lo.s32 	%r32, %r31, %r4;
	sub.s32 	%r33, %r30, %r32;
	selp.b32 	%r34, 0, %r31, %p5;
	selp.b32 	%r35, 0, %r33, %p4;
	mul.lo.s32 	%r36, %r6, %r34;
	mad.lo.s32 	%r37, %r7, %r35, %r36;
	shl.b64 	%rd47, %rd46, 32;
	shr.s64 	%rd48, %rd47, 30;
	add.s64 	%rd49, %rd1, %rd48;
	ld.global.f32 	%f136, [%rd49];
	cvt.s64.s32 	%rd50, %r37;
	add.s64 	%rd51, %rd2, %rd50;
	ld.global.u8 	%rs1, [%rd51];
	setp.eq.s16 	%p6, %rs1, 0;
	mul.f32 	%f137, %f136, %f134;
	selp.f32 	%f547, %f133, %f137, %p6;
	max.f32 	%f550, %f547, 0fFF800000;
$L__BB277_6:
	cvt.u64.u32 	%rd52, %r39;
	setp.le.s64 	%p7, %rd37, %rd52;
	mov.f32 	%f549, 0fFF800000;
	@%p7 bra 	$L__BB277_8;
	setp.eq.s64 	%p8, %rd29, 1;
	setp.eq.s64 	%p9, %rd28, 1;
	add.s64 	%rd54, %rd22, %rd52;
	cvt.u32.u64 	%r42, %rd54;
	div.s32 	%r43, %r42, %r4;
	mul.lo.s32 	%r44, %r43, %r4;
	sub.s32 	%r45, %r42, %r44;
	selp.b32 	%r46, 0, %r43, %p9;
	selp.b32 	%r47, 0, %r45, %p8;
	mul.lo.s32 	%r48, %r6, %r46;
	mad.lo.s32 	%r49, %r7, %r47, %r48;
	shl.b64 	%rd55, %rd54, 32;
	shr.s64 	%rd56, %rd55, 30;
	add.s64 	%rd57, %rd1, %rd56;
	ld.global.f32 	%f139, [%rd57];
	cvt.s64.s32 	%rd58, %r49;
	add.s64 	%rd59, %rd2, %rd58;
	ld.global.u8 	%rs2, [%rd59];
	setp.eq.s16 	%p10, %rs2, 0;
	mul.f32 	%f140, %f139, %f134;
	selp.f32 	%f549, %f133, %f140, %p10;
	max.f32 	%f550, %f550, %f549;
$L__BB277_8:
	cvt.u64.u32 	%rd60, %r51;
	setp.le.s64 	%p11, %rd37, %rd60;
	mov.f32 	%f551, 0fFF800000;
	@%p11 bra 	$L__BB277_10;
	setp.eq.s64 	%p12, %rd29, 1;
	setp.eq.s64 	%p13, %rd28, 1;
	mov.u32 	%r52, %tid.x;
	add.s32 	%r53, %r52, 64;
	cvt.u64.u32 	%rd61, %r53;
	add.s64 	%rd62, %rd22, %rd61;
	cvt.u32.u64 	%r54, %rd62;
	div.s32 	%r55, %r54, %r4;
	mul.lo.s32 	%r56, %r55, %r4;
	sub.s32 	%r57, %r54, %r56;
	selp.b32 	%r58, 0, %r55, %p13;
	selp.b32 	%r59, 0, %r57, %p12;
	mul.lo.s32 	%r60, %r6, %r58;
	mad.lo.s32 	%r61, %r7, %r59, %r60;
	shl.b64 	%rd63, %rd62, 32;
	shr.s64 	%rd64, %rd63, 30;
	add.s64 	%rd65, %rd1, %rd64;
	ld.global.f32 	%f142, [%rd65];
	cvt.s64.s32 	%rd66, %r61;
	add.s64 	%rd67, %rd2, %rd66;
	ld.global.u8 	%rs3, [%rd67];
	setp.eq.s16 	%p14, %rs3, 0;
	mul.f32 	%f143, %f142, %f134;
	selp.f32 	%f551, %f133, %f143, %p14;
	max.f32 	%f550, %f550, %f551;
$L__BB277_10:
	setp.le.s64 	%p15, %rd37, %rd6;
	mov.f32 	%f553, 0fFF800000;
	@%p15 bra 	$L__BB277_12;
	setp.eq.s64 	%p16, %rd29, 1;
	setp.eq.s64 	%p17, %rd28, 1;
	add.s64 	%rd68, %rd22, %rd6;
	cvt.u32.u64 	%r62, %rd68;
	div.s32 	%r63, %r62, %r4;
	mul.lo.s32 	%r64, %r63, %r4;
	sub.s32 	%r65, %r62, %r64;
	selp.b32 	%r66, 0, %r63, %p17;
	selp.b32 	%r67, 0, %r65, %p16;
	mul.lo.s32 	%r68, %r6, %r66;
	mad.lo.s32 	%r69, %r7, %r67, %r68;
	shl.b64 	%rd69, %rd68, 32;
	shr.s64 	%rd70, %rd69, 30;
	add.s64 	%rd71, %rd1, %rd70;
	ld.global.f32 	%f145, [%rd71];
	cvt.s64.s32 	%rd72, %r69;
	add.s64 	%rd73, %rd2, %rd72;
	ld.global.u8 	%rs4, [%rd73];
	setp.eq.s16 	%p18, %rs4, 0;
	mul.f32 	%f146, %f145, %f134;
	selp.f32 	%f553, %f133, %f146, %p18;
	max.f32 	%f550, %f550, %f553;
$L__BB277_12:
	setp.le.s64 	%p19, %rd37, %rd7;
	mov.f32 	%f555, 0fFF800000;
	@%p19 bra 	$L__BB277_14;
	setp.eq.s64 	%p20, %rd29, 1;
	setp.eq.s64 	%p21, %rd28, 1;
	add.s64 	%rd74, %rd22, %rd7;
	cvt.u32.u64 	%r70, %rd74;
	div.s32 	%r71, %r70, %r4;
	mul.lo.s32 	%r72, %r71, %r4;
	sub.s32 	%r73, %r70, %r72;
	selp.b32 	%r74, 0, %r71, %p21;
	selp.b32 	%r75, 0, %r73, %p20;
	mul.lo.s32 	%r76, %r6, %r74;
	mad.lo.s32 	%r77, %r7, %r75, %r76;
	shl.b64 	%rd75, %rd74, 32;
	shr.s64 	%rd76, %rd75, 30;
	add.s64 	%rd77, %rd1, %rd76;
	ld.global.f32 	%f148, [%rd77];
	cvt.s64.s32 	%rd78, %r77;
	add.s64 	%rd79, %rd2, %rd78;
	ld.global.u8 	%rs5, [%rd79];
	setp.eq.s16 	%p22, %rs5, 0;
	mul.f32 	%f149, %f148, %f134;
	selp.f32 	%f555, %f133, %f149, %p22;
	max.f32 	%f550, %f550, %f555;
$L__BB277_14:
	setp.le.s64 	%p23, %rd37, %rd8;
	mov.f32 	%f557, 0fFF800000;
	@%p23 bra 	$L__BB277_16;
	setp.eq.s64 	%p24, %rd29, 1;
	setp.eq.s64 	%p25, %rd28, 1;
	add.s64 	%rd80, %rd22, %rd8;
	cvt.u32.u64 	%r78, %rd80;
	div.s32 	%r79, %r78, %r4;
	mul.lo.s32 	%r80, %r79, %r4;
	sub.s32 	%r81, %r78, %r80;
	selp.b32 	%r82, 0, %r79, %p25;
	selp.b32 	%r83, 0, %r81, %p24;
	mul.lo.s32 	%r84, %r6, %r82;
	mad.lo.s32 	%r85, %r7, %r83, %r84;
	shl.b64 	%rd81, %rd80, 32;
	shr.s64 	%rd82, %rd81, 30;
	add.s64 	%rd83, %rd1, %rd82;
	ld.global.f32 	%f151, [%rd83];
	cvt.s64.s32 	%rd84, %r85;
	add.s64 	%rd85, %rd2, %rd84;
	ld.global.u8 	%rs6, [%rd85];
	setp.eq.s16 	%p26, %rs6, 0;
	mul.f32 	%f152, %f151, %f134;
	selp.f32 	%f557, %f133, %f152, %p26;
	max.f32 	%f550, %f550, %f557;
$L__BB277_16:
	setp.le.s64 	%p27, %rd37, %rd9;
	mov.f32 	%f559, 0fFF800000;
	@%p27 bra 	$L__BB277_18;
	setp.eq.s64 	%p28, %rd29, 1;
	setp.eq.s64 	%p29, %rd28, 1;
	add.s64 	%rd86, %rd22, %rd9;
	cvt.u32.u64 	%r86, %rd86;
	div.s32 	%r87, %r86, %r4;
	mul.lo.s32 	%r88, %r87, %r4;
	sub.s32 	%r89, %r86, %r88;
	selp.b32 	%r90, 0, %r87, %p29;
	selp.b32 	%r91, 0, %r89, %p28;
	mul.lo.s32 	%r92, %r6, %r90;
	mad.lo.s32 	%r93, %r7, %r91, %r92;
	shl.b64 	%rd87, %rd86, 32;
	shr.s64 	%rd88, %rd87, 30;
	add.s64 	%rd89, %rd1, %rd88;
	ld.global.f32 	%f154, [%rd89];
	cvt.s64.s32 	%rd90, %r93;
	add.s64 	%rd91, %rd2, %rd90;
	ld.global.u8 	%rs7, [%rd91];
	setp.eq.s16 	%p30, %rs7, 0;
	mul.f32 	%f155, %f154, %f134;
	selp.f32 	%f559, %f133, %f155, %p30;
	max.f32 	%f550, %f550, %f559;
$L__BB277_18:
	setp.le.s64 	%p31, %rd37, %rd10;
	mov.f32 	%f561, 0fFF800000;
	@%p31 bra 	$L__BB277_20;
	setp.eq.s64 	%p32, %rd29, 1;
	setp.eq.s64 	%p33, %rd28, 1;
	add.s64 	%rd92, %rd22, %rd10;
	cvt.u32.u64 	%r94, %rd92;
	div.s32 	%r95, %r94, %r4;
	mul.lo.s32 	%r96, %r95, %r4;
	sub.s32 	%r97, %r94, %r96;
	selp.b32 	%r98, 0, %r95, %p33;
	selp.b32 	%r99, 0, %r97, %p32;
	mul.lo.s32 	%r100, %r6, %r98;
	mad.lo.s32 	%r101, %r7, %r99, %r100;
	shl.b64 	%rd93, %rd92, 32;
	shr.s64 	%rd94, %rd93, 30;
	add.s64 	%rd95, %rd1, %rd94;
	ld.global.f32 	%f157, [%rd95];
	cvt.s64.s32 	%rd96, %r101;
	add.s64 	%rd97, %rd2, %rd96;
	ld.global.u8 	%rs8, [%rd97];
	setp.eq.s16 	%p34, %rs8, 0;
	mul.f32 	%f158, %f157, %f134;
	selp.f32 	%f561, %f133, %f158, %p34;
	max.f32 	%f550, %f550, %f561;
$L__BB277_20:
	setp.le.s64 	%p35, %rd37, %rd11;
	mov.f32 	%f563, 0fFF800000;
	@%p35 bra 	$L__BB277_22;
	setp.eq.s64 	%p36, %rd29, 1;
	setp.eq.s64 	%p37, %rd28, 1;
	add.s64 	%rd98, %rd22, %rd11;
	cvt.u32.u64 	%r102, %rd98;
	div.s32 	%r103, %r102, %r4;
	mul.lo.s32 	%r104, %r103, %r4;
	sub.s32 	%r105, %r102, %r104;
	selp.b32 	%r106, 0, %r103, %p37;
	selp.b32 	%r107, 0, %r105, %p36;
	mul.lo.s32 	%r108, %r6, %r106;
	mad.lo.s32 	%r109, %r7, %r107, %r108;
	shl.b64 	%rd99, %rd98, 32;
	shr.s64 	%rd100, %rd99, 30;
	add.s64 	%rd101, %rd1, %rd100;
	ld.global.f32 	%f160, [%rd101];
	cvt.s64.s32 	%rd102, %r109;
	add.s64 	%rd103, %rd2, %rd102;
	ld.global.u8 	%rs9, [%rd103];
	setp.eq.s16 	%p38, %rs9, 0;
	mul.f32 	%f161, %f160, %f134;
	selp.f32 	%f563, %f133, %f161, %p38;
	max.f32 	%f550, %f550, %f563;
$L__BB277_22:
	setp.le.s64 	%p39, %rd37, %rd12;
	mov.f32 	%f565, 0fFF800000;
	@%p39 bra 	$L__BB277_24;
	setp.eq.s64 	%p40, %rd29, 1;
	setp.eq.s64 	%p41, %rd28, 1;
	add.s64 	%rd104, %rd22, %rd12;
	cvt.u32.u64 	%r110, %rd104;
	div.s32 	%r111, %r110, %r4;
	mul.lo.s32 	%r112, %r111, %r4;
	sub.s32 	%r113, %r110, %r112;
	selp.b32 	%r114, 0, %r111, %p41;
	selp.b32 	%r115, 0, %r113, %p40;
	mul.lo.s32 	%r116, %r6, %r114;
	mad.lo.s32 	%r117, %r7, %r115, %r116;
	shl.b64 	%rd105, %rd104, 32;
	shr.s64 	%rd106, %rd105, 30;
	add.s64 	%rd107, %rd1, %rd106;
	ld.global.f32 	%f163, [%rd107];
	cvt.s64.s32 	%rd108, %r117;
	add.s64 	%rd109, %rd2, %rd108;
	ld.global.u8 	%rs10, [%rd109];
	setp.eq.s16 	%p42, %rs10, 0;
	mul.f32 	%f164, %f163, %f134;
	selp.f32 	%f565, %f133, %f164, %p42;
	max.f32 	%f550, %f550, %f565;
$L__BB277_24:
	setp.le.s64 	%p43, %rd37, %rd13;
	mov.f32 	%f567, 0fFF800000;
	@%p43 bra 	$L__BB277_26;
	setp.eq.s64 	%p44, %rd29, 1;
	setp.eq.s64 	%p45, %rd28, 1;
	add.s64 	%rd110, %rd22, %rd13;
	cvt.u32.u64 	%r118, %rd110;
	div.s32 	%r119, %r118, %r4;
	mul.lo.s32 	%r120, %r119, %r4;
	sub.s32 	%r121, %r118, %r120;
	selp.b32 	%r122, 0, %r119, %p45;
	selp.b32 	%r123, 0, %r121, %p44;
	mul.lo.s32 	%r124, %r6, %r122;
	mad.lo.s32 	%r125, %r7, %r123, %r124;
	shl.b64 	%rd111, %rd110, 32;
	shr.s64 	%rd112, %rd111, 30;
	add.s64 	%rd113, %rd1, %rd112;
	ld.global.f32 	%f166, [%rd113];
	cvt.s64.s32 	%rd114, %r125;
	add.s64 	%rd115, %rd2, %rd114;
	ld.global.u8 	%rs11, [%rd115];
	setp.eq.s16 	%p46, %rs11, 0;
	mul.f32 	%f167, %f166, %f134;
	selp.f32 	%f567, %f133, %f167, %p46;
	max.f32 	%f550, %f550, %f567;
$L__BB277_26:
	mov.u32 	%r126, %tid.x;
	add.s32 	%r127, %r126, 352;
	cvt.u64.u32 	%rd116, %r127;
	setp.le.s64 	%p47, %rd37, %rd116;
	mov.f32 	%f569, 0fFF800000;
	@%p47 bra 	$L__BB277_28;
	setp.eq.s64 	%p48, %rd29, 1;
	setp.eq.s64 	%p49, %rd28, 1;
	cvt.u64.u32 	%rd117, %r127;
	add.s64 	%rd118, %rd22, %rd117;
	cvt.u32.u64 	%r130, %rd118;
	div.s32 	%r131, %r130, %r4;
	mul.lo.s32 	%r132, %r131, %r4;
	sub.s32 	%r133, %r130, %r132;
	selp.b32 	%r134, 0, %r131, %p49;
	selp.b32 	%r135, 0, %r133, %p48;
	mul.lo.s32 	%r136, %r6, %r134;
	mad.lo.s32 	%r137, %r7, %r135, %r136;
	shl.b64 	%rd119, %rd118, 32;
	shr.s64 	%rd120, %rd119, 30;
	add.s64 	%rd121, %rd1, %rd120;
	ld.global.f32 	%f169, [%rd121];
	cvt.s64.s32 	%rd122, %r137;
	add.s64 	%rd123, %rd2, %rd122;
	ld.global.u8 	%rs12, [%rd123];
	setp.eq.s16 	%p50, %rs12, 0;
	mul.f32 	%f170, %f169, %f134;
	selp.f32 	%f569, %f133, %f170, %p50;
	max.f32 	%f550, %f550, %f569;
$L__BB277_28:
	add.s32 	%r139, %r126, 384;
	cvt.u64.u32 	%rd23, %r139;
	setp.le.s64 	%p51, %rd37, %rd23;
	mov.f32 	%f571, 0fFF800000;
	@%p51 bra 	$L__BB277_30;
	setp.eq.s64 	%p52, %rd29, 1;
	setp.eq.s64 	%p53, %rd28, 1;
	add.s64 	%rd124, %rd22, %rd23;
	cvt.u32.u64 	%r140, %rd124;
	div.s32 	%r141, %r140, %r4;
	mul.lo.s32 	%r142, %r141, %r4;
	sub.s32 	%r143, %r140, %r142;
	selp.b32 	%r144, 0, %r141, %p53;
	selp.b32 	%r145, 0, %r143, %p52;
	mul.lo.s32 	%r146, %r6, %r144;
	mad.lo.s32 	%r147, %r7, %r145, %r146;
	shl.b64 	%rd125, %rd124, 32;
	shr.s64 	%rd126, %rd125, 30;
	add.s64 	%rd127, %rd1, %rd126;
	ld.global.f32 	%f172, [%rd127];
	cvt.s64.s32 	%rd128, %r147;
	add.s64 	%rd129, %rd2, %rd128;
	ld.global.u8 	%rs13, [%rd129];
	setp.eq.s16 	%p54, %rs13, 0;
	mul.f32 	%f173, %f172, %f134;
	selp.f32 	%f571, %f133, %f173, %p54;
	max.f32 	%f550, %f550, %f571;
$L__BB277_30:
	add.s32 	%r149, %r126, 416;
	cvt.u64.u32 	%rd130, %r149;
	setp.le.s64 	%p55, %rd37, %rd130;
	mov.f32 	%f573, 0fFF800000;
	@%p55 bra 	$L__BB277_32;
	setp.eq.s64 	%p56, %rd29, 1;
	setp.eq.s64 	%p57, %rd28, 1;
	add.s32 	%r151, %r126, 416;
	cvt.u64.u32 	%rd131, %r151;
	add.s64 	%rd132, %rd22, %rd131;
	cvt.u32.u64 	%r152, %rd132;
	div.s32 	%r153, %r152, %r4;
	mul.lo.s32 	%r154, %r153, %r4;
	sub.s32 	%r155, %r152, %r154;
	selp.b32 	%r156, 0, %r153, %p57;
	selp.b32 	%r157, 0, %r155, %p56;
	mul.lo.s32 	%r158, %r6, %r156;
	mad.lo.s32 	%r159, %r7, %r157, %r158;
	shl.b64 	%rd133, %rd132, 32;
	shr.s64 	%rd134, %rd133, 30;
	add.s64 	%rd135, %rd1, %rd134;
	ld.global.f32 	%f175, [%rd135];
	cvt.s64.s32 	%rd136, %r159;
	add.s64 	%rd137, %rd2, %rd136;
	ld.global.u8 	%rs14, [%rd137];
	setp.eq.s16 	%p58, %rs14, 0;
	mul.f32 	%f176, %f175, %f134;
	selp.f32 	%f573, %f133, %f176, %p58;
	max.f32 	%f550, %f550, %f573;
$L__BB277_32:
	add.s32 	%r161, %r126, 448;
	cvt.u64.u32 	%rd138, %r161;
	setp.le.s64 	%p59, %rd37, %rd138;
	mov.f32 	%f575, 0fFF800000;
	@%p59 bra 	$L__BB277_34;
	setp.eq.s64 	%p60, %rd29, 1;
	setp.eq.s64 	%p61, %rd28, 1;
	add.s32 	%r163, %r126, 448;
	cvt.u64.u32 	%rd139, %r163;
	add.s64 	%rd140, %rd22, %rd139;
	cvt.u32.u64 	%r164, %rd140;
	div.s32 	%r165, %r164, %r4;
	mul.lo.s32 	%r166, %r165, %r4;
	sub.s32 	%r167, %r164, %r166;
	selp.b32 	%r168, 0, %r165, %p61;
	selp.b32 	%r169, 0, %r167, %p60;
	mul.lo.s32 	%r170, %r6, %r168;
	mad.lo.s32 	%r171, %r7, %r169, %r170;
	shl.b64 	%rd141, %rd140, 32;
	shr.s64 	%rd142, %rd141, 30;
	add.s64 	%rd143, %rd1, %rd142;
	ld.global.f32 	%f178, [%rd143];
	cvt.s64.s32 	%rd144, %r171;
	add.s64 	%rd145, %rd2, %rd144;
	ld.global.u8 	%rs15, [%rd145];
	setp.eq.s16 	%p62, %rs15, 0;
	mul.f32 	%f179, %f178, %f134;
	selp.f32 	%f575, %f133, %f179, %p62;
	max.f32 	%f550, %f550, %f575;
$L__BB277_34:
	add.s32 	%r173, %r126, 480;
	cvt.u64.u32 	%rd146, %r173;
	setp.le.s64 	%p63, %rd37, %rd146;
	mov.f32 	%f577, 0fFF800000;
	@%p63 bra 	$L__BB277_36;
	setp.eq.s64 	%p64, %rd29, 1;
	setp.eq.s64 	%p65, %rd28, 1;
	mov.u32 	%r174, %tid.x;
	add.s32 	%r175, %r174, 480;
	cvt.u64.u32 	%rd147, %r175;
	add.s64 	%rd148, %rd22, %rd147;
	cvt.u32.u64 	%r176, %rd148;
	div.s32 	%r177, %r176, %r4;
	mul.lo.s32 	%r178, %r177, %r4;
	sub.s32 	%r179, %r176, %r178;
	selp.b32 	%r180, 0, %r177, %p65;
	selp.b32 	%r181, 0, %r179, %p64;
	mul.lo.s32 	%r182, %r6, %r180;
	mad.lo.s32 	%r183, %r7, %r181, %r182;
	shl.b64 	%rd149, %rd148, 32;
	shr.s64 	%rd150, %rd149, 30;
	add.s64 	%rd151, %rd1, %rd150;
	ld.global.f32 	%f181, [%rd151];
	cvt.s64.s32 	%rd152, %r183;
	add.s64 	%rd153, %rd2, %rd152;
	ld.global.u8 	%rs16, [%rd153];
	setp.eq.s16 	%p66, %rs16, 0;
	mul.f32 	%f182, %f181, %f134;
	selp.f32 	%f577, %f133, %f182, %p66;
	max.f32 	%f550, %f550, %f577;
$L__BB277_36:
	mov.u32 	%r184, %tid.x;
	add.s32 	%r185, %r184, 512;
	cvt.u64.u32 	%rd154, %r185;
	setp.le.s64 	%p67, %rd37, %rd154;
	mov.f32 	%f579, 0fFF800000;
	@%p67 bra 	$L__BB277_38;
	setp.eq.s64 	%p68, %rd29, 1;
	setp.eq.s64 	%p69, %rd28, 1;
	mov.u32 	%r186, %tid.x;
	add.s32 	%r187, %r186, 512;
	cvt.u64.u32 	%rd155, %r187;
	add.s64 	%rd156, %rd22, %rd155;
	cvt.u32.u64 	%r188, %rd156;
	div.s32 	%r189, %r188, %r4;
	mul.lo.s32 	%r190, %r189, %r4;
	sub.s32 	%r191, %r188, %r190;
	selp.b32 	%r192, 0, %r189, %p69;
	selp.b32 	%r193, 0, %r191, %p68;
	mul.lo.s32 	%r194, %r6, %r192;
	mad.lo.s32 	%r195, %r7, %r193, %r194;
	shl.b64 	%rd157, %rd156, 32;
	shr.s64 	%rd158, %rd157, 30;
	add.s64 	%rd159, %rd1, %rd158;
	ld.global.f32 	%f184, [%rd159];
	cvt.s64.s32 	%rd160, %r195;
	add.s64 	%rd161, %rd2, %rd160;
	ld.global.u8 	%rs17, [%rd161];
	setp.eq.s16 	%p70, %rs17, 0;
	mul.f32 	%f185, %f184, %f134;
	selp.f32 	%f579, %f133, %f185, %p70;
	max.f32 	%f550, %f550, %f579;
$L__BB277_38:
	mov.u32 	%r196, %tid.x;
	add.s32 	%r197, %r196, 544;
	cvt.u64.u32 	%rd162, %r197;
	setp.le.s64 	%p71, %rd37, %rd162;
	mov.f32 	%f581, 0fFF800000;
	@%p71 bra 	$L__BB277_40;
	setp.eq.s64 	%p72, %rd29, 1;
	setp.eq.s64 	%p73, %rd28, 1;
	mov.u32 	%r198, %tid.x;
	add.s32 	%r199, %r198, 544;
	cvt.u64.u32 	%rd163, %r199;
	add.s64 	%rd164, %rd22, %rd163;
	cvt.u32.u64 	%r200, %rd164;
	div.s32 	%r201, %r200, %r4;
	mul.lo.s32 	%r202, %r201, %r4;
	sub.s32 	%r203, %r200, %r202;
	selp.b32 	%r204, 0, %r201, %p73;
	selp.b32 	%r205, 0, %r203, %p72;
	mul.lo.s32 	%r206, %r6, %r204;
	mad.lo.s32 	%r207, %r7, %r205, %r206;
	shl.b64 	%rd165, %rd164, 32;
	shr.s64 	%rd166, %rd165, 30;
	add.s64 	%rd167, %rd1, %rd166;
	ld.global.f32 	%f187, [%rd167];
	cvt.s64.s32 	%rd168, %r207;
	add.s64 	%rd169, %rd2, %rd168;
	ld.global.u8 	%rs18, [%rd169];
	setp.eq.s16 	%p74, %rs18, 0;
	mul.f32 	%f188, %f187, %f134;
	selp.f32 	%f581, %f133, %f188, %p74;
	max.f32 	%f550, %f550, %f581;
$L__BB277_40:
	mov.u32 	%r208, %tid.x;
	add.s32 	%r209, %r208, 576;
	cvt.u64.u32 	%rd170, %r209;
	setp.le.s64 	%p75, %rd37, %rd170;
	mov.f32 	%f583, 0fFF800000;
	@%p75 bra 	$L__BB277_42;
	setp.eq.s64 	%p76, %rd29, 1;
	setp.eq.s64 	%p77, %rd28, 1;
	mov.u32 	%r210, %tid.x;
	add.s32 	%r211, %r210, 576;
	cvt.u64.u32 	%rd171, %r211;
	add.s64 	%rd172, %rd22, %rd171;
	cvt.u32.u64 	%r212, %rd172;
	div.s32 	%r213, %r212, %r4;
	mul.lo.s32 	%r214, %r213, %r4;
	sub.s32 	%r215, %r212, %r214;
	selp.b32 	%r216, 0, %r213, %p77;
	selp.b32 	%r217, 0, %r215, %p76;
	mul.lo.s32 	%r218, %r6, %r216;
	mad.lo.s32 	%r219, %r7, %r217, %r218;
	shl.b64 	%rd173, %rd172, 32;
	shr.s64 	%rd174, %rd173, 30;
	add.s64 	%rd175, %rd1, %rd174;
	ld.global.f32 	%f190, [%rd175];
	cvt.s64.s32 	%rd176, %r219;
	add.s64 	%rd177, %rd2, %rd176;
	ld.global.u8 	%rs19, [%rd177];
	setp.eq.s16 	%p78, %rs19, 0;
	mul.f32 	%f191, %f190, %f134;
	selp.f32 	%f583, %f133, %f191, %p78;
	max.f32 	%f550, %f550, %f583;
$L__BB277_42:
	setp.le.s64 	%p79, %rd37, %rd14;
	mov.f32 	%f585, 0fFF800000;
	@%p79 bra 	$L__BB277_44;
	setp.eq.s64 	%p80, %rd29, 1;
	setp.eq.s64 	%p81, %rd28, 1;
	add.s64 	%rd178, %rd22, %rd14;
	cvt.u32.u64 	%r220, %rd178;
	div.s32 	%r221, %r220, %r4;
	mul.lo.s32 	%r222, %r221, %r4;
	sub.s32 	%r223, %r220, %r222;
	selp.b32 	%r224, 0, %r221, %p81;
	selp.b32 	%r225, 0, %r223, %p80;
	mul.lo.s32 	%r226, %r6, %r224;
	mad.lo.s32 	%r227, %r7, %r225, %r226;
	shl.b64 	%rd179, %rd178, 32;
	shr.s64 	%rd180, %rd179, 30;
	add.s64 	%rd181, %rd1, %rd180;
	ld.global.f32 	%f193, [%rd181];
	cvt.s64.s32 	%rd182, %r227;
	add.s64 	%rd183, %rd2, %rd182;
	ld.global.u8 	%rs20, [%rd183];
	setp.eq.s16 	%p82, %rs20, 0;
	mul.f32 	%f194, %f193, %f134;
	selp.f32 	%f585, %f133, %f194, %p82;
	max.f32 	%f550, %f550, %f585;
$L__BB277_44:
	setp.le.s64 	%p83, %rd37, %rd15;
	mov.f32 	%f587, 0fFF800000;
	@%p83 bra 	$L__BB277_46;
	setp.eq.s64 	%p84, %rd29, 1;
	setp.eq.s64 	%p85, %rd28, 1;
	add.s64 	%rd184, %rd22, %rd15;
	cvt.u32.u64 	%r228, %rd184;
	div.s32 	%r229, %r228, %r4;
	mul.lo.s32 	%r230, %r229, %r4;
	sub.s32 	%r231, %r228, %r230;
	selp.b32 	%r232, 0, %r229, %p85;
	selp.b32 	%r233, 0, %r231, %p84;
	mul.lo.s32 	%r234, %r6, %r232;
	mad.lo.s32 	%r235, %r7, %r233, %r234;
	shl.b64 	%rd185, %rd184, 32;
	shr.s64 	%rd186, %rd185, 30;
	add.s64 	%rd187, %rd1, %rd186;
	ld.global.f32 	%f196, [%rd187];
	cvt.s64.s32 	%rd188, %r235;
	add.s64 	%rd189, %rd2, %rd188;
	ld.global.u8 	%rs21, [%rd189];
	setp.eq.s16 	%p86, %rs21, 0;
	mul.f32 	%f197, %f196, %f134;
	selp.f32 	%f587, %f133, %f197, %p86;
	max.f32 	%f550, %f550, %f587;
$L__BB277_46:
	setp.le.s64 	%p87, %rd37, %rd16;
	mov.f32 	%f589, 0fFF800000;
	@%p87 bra 	$L__BB277_48;
	setp.eq.s64 	%p88, %rd29, 1;
	setp.eq.s64 	%p89, %rd28, 1;
	add.s64 	%rd190, %rd22, %rd16;
	cvt.u32.u64 	%r236, %rd190;
	div.s32 	%r237, %r236, %r4;
	mul.lo.s32 	%r238, %r237, %r4;
	sub.s32 	%r239, %r236, %r238;
	selp.b32 	%r240, 0, %r237, %p89;
	selp.b32 	%r241, 0, %r239, %p88;
	mul.lo.s32 	%r242, %r6, %r240;
	mad.lo.s32 	%r243, %r7, %r241, %r242;
	shl.b64 	%rd191, %rd190, 32;
	shr.s64 	%rd192, %rd191, 30;
	add.s64 	%rd193, %rd1, %rd192;
	ld.global.f32 	%f199, [%rd193];
	cvt.s64.s32 	%rd194, %r243;
	add.s64 	%rd195, %rd2, %rd194;
	ld.global.u8 	%rs22, [%rd195];
	setp.eq.s16 	%p90, %rs22, 0;
	mul.f32 	%f200, %f199, %f134;
	selp.f32 	%f589, %f133, %f200, %p90;
	max.f32 	%f550, %f550, %f589;
$L__BB277_48:
	setp.le.s64 	%p91, %rd37, %rd17;
	mov.f32 	%f591, 0fFF800000;
	@%p91 bra 	$L__BB277_50;
	setp.eq.s64 	%p92, %rd29, 1;
	setp.eq.s64 	%p93, %rd28, 1;
	add.s64 	%rd196, %rd22, %rd17;
	cvt.u32.u64 	%r244, %rd196;
	div.s32 	%r245, %r244, %r4;
	mul.lo.s32 	%r246, %r245, %r4;
	sub.s32 	%r247, %r244, %r246;
	selp.b32 	%r248, 0, %r245, %p93;
	selp.b32 	%r249, 0, %r247, %p92;
	mul.lo.s32 	%r250, %r6, %r248;
	mad.lo.s32 	%r251, %r7, %r249, %r250;
	shl.b64 	%rd197, %rd196, 32;
	shr.s64 	%rd198, %rd197, 30;
	add.s64 	%rd199, %rd1, %rd198;
	ld.global.f32 	%f202, [%rd199];
	cvt.s64.s32 	%rd200, %r251;
	add.s64 	%rd201, %rd2, %rd200;
	ld.global.u8 	%rs23, [%rd201];
	setp.eq.s16 	%p94, %rs23, 0;
	mul.f32 	%f203, %f202, %f134;
	selp.f32 	%f591, %f133, %f203, %p94;
	max.f32 	%f550, %f550, %f591;
$L__BB277_50:
	setp.le.s64 	%p95, %rd37, %rd18;
	mov.f32 	%f593, 0fFF800000;
	@%p95 bra 	$L__BB277_52;
	setp.eq.s64 	%p96, %rd29, 1;
	setp.eq.s64 	%p97, %rd28, 1;
	add.s64 	%rd202, %rd22, %rd18;
	cvt.u32.u64 	%r252, %rd202;
	div.s32 	%r253, %r252, %r4;
	mul.lo.s32 	%r254, %r253, %r4;
	sub.s32 	%r255, %r252, %r254;
	selp.b32 	%r256, 0, %r253, %p97;
	selp.b32 	%r257, 0, %r255, %p96;
	mul.lo.s32 	%r258, %r6, %r256;
	mad.lo.s32 	%r259, %r7, %r257, %r258;
	shl.b64 	%rd203, %rd202, 32;
	shr.s64 	%rd204, %rd203, 30;
	add.s64 	%rd205, %rd1, %rd204;
	ld.global.f32 	%f205, [%rd205];
	cvt.s64.s32 	%rd206, %r259;
	add.s64 	%rd207, %rd2, %rd206;
	ld.global.u8 	%rs24, [%rd207];
	setp.eq.s16 	%p98, %rs24, 0;
	mul.f32 	%f206, %f205, %f134;
	selp.f32 	%f593, %f133, %f206, %p98;
	max.f32 	%f550, %f550, %f593;
$L__BB277_52:
	setp.le.s64 	%p99, %rd37, %rd19;
	mov.f32 	%f595, 0fFF800000;
	@%p99 bra 	$L__BB277_54;
	setp.eq.s64 	%p100, %rd29, 1;
	setp.eq.s64 	%p101, %rd28, 1;
	add.s64 	%rd208, %rd22, %rd19;
	cvt.u32.u64 	%r260, %rd208;
	div.s32 	%r261, %r260, %r4;
	mul.lo.s32 	%r262, %r261, %r4;
	sub.s32 	%r263, %r260, %r262;
	selp.b32 	%r264, 0, %r261, %p101;
	selp.b32 	%r265, 0, %r263, %p100;
	mul.lo.s32 	%r266, %r6, %r264;
	mad.lo.s32 	%r267, %r7, %r265, %r266;
	shl.b64 	%rd209, %rd208, 32;
	shr.s64 	%rd210, %rd209, 30;
	add.s64 	%rd211, %rd1, %rd210;
	ld.global.f32 	%f208, [%rd211];
	cvt.s64.s32 	%rd212, %r267;
	add.s64 	%rd213, %rd2, %rd212;
	ld.global.u8 	%rs25, [%rd213];
	setp.eq.s16 	%p102, %rs25, 0;
	mul.f32 	%f209, %f208, %f134;
	selp.f32 	%f595, %f133, %f209, %p102;
	max.f32 	%f550, %f550, %f595;
$L__BB277_54:
	setp.le.s64 	%p103, %rd37, %rd20;
	mov.f32 	%f597, 0fFF800000;
	@%p103 bra 	$L__BB277_56;
	setp.eq.s64 	%p104, %rd29, 1;
	setp.eq.s64 	%p105, %rd28, 1;
	add.s64 	%rd214, %rd22, %rd20;
	cvt.u32.u64 	%r268, %rd214;
	div.s32 	%r269, %r268, %r4;
	mul.lo.s32 	%r270, %r269, %r4;
	sub.s32 	%r271, %r268, %r270;
	selp.b32 	%r272, 0, %r269, %p105;
	selp.b32 	%r273, 0, %r271, %p104;
	mul.lo.s32 	%r274, %r6, %r272;
	mad.lo.s32 	%r275, %r7, %r273, %r274;
	shl.b64 	%rd215, %rd214, 32;
	shr.s64 	%rd216, %rd215, 30;
	add.s64 	%rd217, %rd1, %rd216;
	ld.global.f32 	%f211, [%rd217];
	cvt.s64.s32 	%rd218, %r275;
	add.s64 	%rd219, %rd2, %rd218;
	ld.global.u8 	%rs26, [%rd219];
	setp.eq.s16 	%p106, %rs26, 0;
	mul.f32 	%f212, %f211, %f134;
	selp.f32 	%f597, %f133, %f212, %p106;
	max.f32 	%f550, %f550, %f597;
$L__BB277_56:
	mov.u32 	%r276, %tid.x;
	cvt.u64.u32 	%rd220, %r276;
	setp.le.s64 	%p107, %rd37, %rd220;
	mov.b32 	%r277, %f550;
	shfl.sync.bfly.b32	%r278|%p108, %r277, 16, 31, -1;
	mov.b32 	%f213, %r278;
	max.f32 	%f214, %f550, %f213;
	mov.b32 	%r279, %f214;
	shfl.sync.bfly.b32	%r280|%p109, %r279, 8, 31, -1;
	mov.b32 	%f215, %r280;
	max.f32 	%f216, %f214, %f215;
	mov.b32 	%r281, %f216;
	shfl.sync.bfly.b32	%r282|%p110, %r281, 4, 31, -1;
	mov.b32 	%f217, %r282;
	max.f32 	%f218, %f216, %f217;
	mov.b32 	%r283, %f218;
	shfl.sync.bfly.b32	%r284|%p111, %r283, 2, 31, -1;
	mov.b32 	%f219, %r284;
	max.f32 	%f220, %f218, %f219;
	mov.b32 	%r285, %f220;
	shfl.sync.bfly.b32	%r286|%p112, %r285, 1, 31, -1;
	mov.b32 	%f221, %r286;
	max.f32 	%f222, %f220, %f221;
	sub.f32 	%f223, %f547, %f222;
	fma.rn.f32 	%f224, %f223, 0f3BBB989D, 0f3F000000;
	cvt.sat.f32.f32 	%f225, %f224;
	mov.f32 	%f226, 0f4B400001;
	mov.f32 	%f227, 0f437C0000;
	fma.rm.f32 	%f228, %f225, %f227, %f226;
	add.f32 	%f229, %f228, 0fCB40007F;
	neg.f32 	%f230, %f229;
	fma.rn.f32 	%f231, %f223, 0f3FB8AA3B, %f230;
	fma.rn.f32 	%f232, %f223, 0f32A57060, %f231;
	mov.b32 	%r287, %f228;
	shl.b32 	%r288, %r287, 23;
	mov.b32 	%f233, %r288;
	ex2.approx.ftz.f32 	%f234, %f232;
	mul.f32 	%f235, %f234, %f233;
	add.f32 	%f236, %f235, 0f00000000;
	sub.f32 	%f237, %f549, %f222;
	fma.rn.f32 	%f238, %f237, 0f3BBB989D, 0f3F000000;
	cvt.sat.f32.f32 	%f239, %f238;
	fma.rm.f32 	%f240, %f239, %f227, %f226;
	add.f32 	%f241, %f240, 0fCB40007F;
	neg.f32 	%f242, %f241;
	fma.rn.f32 	%f243, %f237, 0f3FB8AA3B, %f242;
	fma.rn.f32 	%f244, %f237, 0f32A57060, %f243;
	mov.b32 	%r289, %f240;
	shl.b32 	%r290, %r289, 23;
	mov.b32 	%f245, %r290;
	ex2.approx.ftz.f32 	%f246, %f244;
	mul.f32 	%f247, %f246, %f245;
	add.f32 	%f248, %f236, %f247;
	sub.f32 	%f249, %f551, %f222;
	fma.rn.f32 	%f250, %f249, 0f3BBB989D, 0f3F000000;
	cvt.sat.f32.f32 	%f251, %f250;
	fma.rm.f32 	%f252, %f251, %f227, %f226;
	add.f32 	%f253, %f252, 0fCB40007F;
	neg.f32 	%f254, %f253;
	fma.rn.f32 	%f255, %f249, 0f3FB8AA3B, %f254;
	fma.rn.f32 	%f256, %f249, 0f32A57060, %f255;
	mov.b32 	%r291, %f252;
	shl.b32 	%r292, %r291, 23;
	mov.b32 	%f257, %r292;
	ex2.approx.ftz.f32 	%f258, %f256;
	mul.f32 	%f259, %f258, %f257;
	add.f32 	%f260, %f248, %f259;
	sub.f32 	%f261, %f553, %f222;
	fma.rn.f32 	%f262, %f261, 0f3BBB989D, 0f3F000000;
	cvt.sat.f32.f32 	%f263, %f262;
	fma.rm.f32 	%f264, %f263, %f227, %f226;
	add.f32 	%f265, %f264, 0fCB40007F;
	neg.f32 	%f266, %f265;
	fma.rn.f32 	%f267, %f261, 0f3FB8AA3B, %f266;
	fma.rn.f32 	%f268, %f261, 0f32A57060, %f267;
	mov.b32 	%r293, %f264;
	shl.b32 	%r294, %r293, 23;
	mov.b32 	%f269, %r294;
	ex2.approx.ftz.f32 	%f270, %f268;
	mul.f32 	%f271, %f270, %f269;
	add.f32 	%f272, %f260, %f271;
	sub.f32 	%f273, %f555, %f222;
	fma.rn.f32 	%f274, %f273, 0f3BBB989D, 0f3F000000;
	cvt.sat.f32.f32 	%f275, %f274;
	fma.rm.f32 	%f276, %f275, %f227, %f226;
	add.f32 	%f277, %f276, 0fCB40007F;
	neg.f32 	%f278, %f277;
	fma.rn.f32 	%f279, %f273, 0f3FB8AA3B, %f278;
	fma.rn.f32 	%f280, %f273, 0f32A57060, %f279;
	mov.b32 	%r295, %f276;
	shl.b32 	%r296, %r295, 23;
	mov.b32 	%f281, %r296;
	ex2.approx.ftz.f32 	%f282, %f280;
	mul.f32 	%f283, %f282, %f281;
	add.f32 	%f284, %f272, %f283;
	sub.f32 	%f285, %f557, %f222;
	fma.rn.f32 	%f286, %f285, 0f3BBB989D, 0f3F000000;
	cvt.sat.f32.f32 	%f287, %f286;
	fma.rm.f32 	%f288, %f287, %f227, %f226;
	add.f32 	%f289, %f288, 0fCB40007F;
	neg.f32 	%f290, %f289;
	fma.rn.f32 	%f291, %f285, 0f3FB8AA3B, %f290;
	fma.rn.f32 	%f292, %f285, 0f32A57060, %f291;
	mov.b32 	%r297, %f288;
	shl.b32 	%r298, %r297, 23;
	mov.b32 	%f293, %r298;
	ex2.approx.ftz.f32 	%f294, %f292;
	mul.f32 	%f295, %f294, %f293;
	add.f32 	%f296, %f284, %f295;
	sub.f32 	%f297, %f559, %f222;
	fma.rn.f32 	%f298, %f297, 0f3BBB989D, 0f3F000000;
	cvt.sat.f32.f32 	%f299, %f298;
	fma.rm.f32 	%f300, %f299, %f227, %f226;
	add.f32 	%f301, %f300, 0fCB40007F;
	neg.f32 	%f302, %f301;
	fma.rn.f32 	%f303, %f297, 0f3FB8AA3B, %f302;
	fma.rn.f32 	%f304, %f297, 0f32A57060, %f303;
	mov.b32 	%r299, %f300;
	shl.b32 	%r300, %r299, 23;
	mov.b32 	%f305, %r300;
	ex2.approx.ftz.f32 	%f306, %f304;
	mul.f32 	%f307, %f306, %f305;
	add.f32 	%f308, %f296, %f307;
	sub.f32 	%f309, %f561, %f222;
	fma.rn.f32 	%f310, %f309, 0f3BBB989D, 0f3F000000;
	cvt.sat.f32.f32 	%f311, %f310;
	fma.rm.f32 	%f312, %f311, %f227, %f226;
	add.f32 	%f313, %f312, 0fCB40007F;
	neg.f32 	%f314, %f313;
	fma.rn.f32 	%f315, %f309, 0f3FB8AA3B, %f314;
	fma.rn.f32 	%f316, %f309, 0f32A57060, %f315;
	mov.b32 	%r301, %f312;
	shl.b32 	%r302, %r301, 23;
	mov.b32 	%f317, %r302;
	ex2.approx.ftz.f32 	%f318, %f316;
	mul.f32 	%f319, %f318, %f317;
	add.f32 	%f320, %f308, %f319;
	sub.f32 	%f321, %f563, %f222;
	fma.rn.f32 	%f322, %f321, 0f3BBB989D, 0f3F000000;
	cvt.sat.f32.f32 	%f323, %f322;
	fma.rm.f32 	%f324, %f323, %f227, %f226;
	add.f32 	%f325, %f324, 0fCB40007F;
	neg.f32 	%f326, %f325;
	fma.rn.f32 	%f327, %f321, 0f3FB8AA3B, %f326;
	fma.rn.f32 	%f328, %f321, 0f32A57060, %f327;
	mov.b32 	%r303, %f324;
	shl.b32 	%r304, %r303, 23;
	mov.b32 	%f329, %r304;
	ex2.approx.ftz.f32 	%f330, %f328;
	mul.f32 	%f331, %f330, %f329;
	add.f32 	%f332, %f320, %f331;
	sub.f32 	%f333, %f565, %f222;
	fma.rn.f32 	%f334, %f333, 0f3BBB989D, 0f3F000000;
	cvt.sat.f32.f32 	%f335, %f334;
	fma.rm.f32 	%f336, %f335, %f227, %f226;
	add.f32 	%f337, %f336, 0fCB40007F;
	neg.f32 	%f338, %f337;
	fma.rn.f32 	%f339, %f333, 0f3FB8AA3B, %f338;
	fma.rn.f32 	%f340, %f333, 0f32A57060, %f339;
	mov.b32 	%r305, %f336;
	shl.b32 	%r306, %r305, 23;
	mov.b32 	%f341, %r306;
	ex2.approx.ftz.f32 	%f342, %f340;
	mul.f32 	%f343, %f342, %f341;
	add.f32 	%f344, %f332, %f343;
	sub.f32 	%f345, %f567, %f222;
	fma.rn.f32 	%f346, %f345, 0f3BBB989D, 0f3F000000;
	cvt.sat.f32.f32 	%f347, %f346;
	fma.rm.f32 	%f348, %f347, %f227, %f226;
	add.f32 	%f349, %f348, 0fCB40007F;
	neg.f32 	%f350, %f349;
	fma.rn.f32 	%f351, %f345, 0f3FB8AA3B, %f350;
	fma.rn.f32 	%f352, %f345, 0f32A57060, %f351;
	mov.b32 	%r307, %f348;
	shl.b32 	%r308, %r307, 23;
	mov.b32 	%f353, %r308;
	ex2.approx.ftz.f32 	%f354, %f352;
	mul.f32 	%f355, %f354, %f353;
	add.f32 	%f356, %f344, %f355;
	sub.f32 	%f357, %f569, %f222;
	fma.rn.f32 	%f358, %f357, 0f3BBB989D, 0f3F000000;
	cvt.sat.f32.f32 	%f359, %f358;
	fma.rm.f32 	%f360, %f359, %f227, %f226;
	add.f32 	%f361, %f360, 0fCB40007F;
	neg.f32 	%f362, %f361;
	fma.rn.f32 	%f363, %f357, 0f3FB8AA3B, %f362;
	fma.rn.f32 	%f364, %f357, 0f32A57060, %f363;
	mov.b32 	%r309, %f360;
	shl.b32 	%r310, %r309, 23;
	mov.b32 	%f365, %r310;
	ex2.approx.ftz.f32 	%f366, %f364;
	mul.f32 	%f367, %f366, %f365;
	add.f32 	%f368, %f356, %f367;
	sub.f32 	%f369, %f571, %f222;
	fma.rn.f32 	%f370, %f369, 0f3BBB989D, 0f3F000000;
	cvt.sat.f32.f32 	%f371, %f370;
	fma.rm.f32 	%f372, %f371, %f227, %f226;
	add.f32 	%f373, %f372, 0fCB40007F;
	neg.f32 	%f374, %f373;
	fma.rn.f32 	%f375, %f369, 0f3FB8AA3B, %f374;
	fma.rn.f32 	%f376, %f369, 0f32A57060, %f375;
	mov.b32 	%r311, %f372;
	shl.b32 	%r312, %r311, 23;
	mov.b32 	%f377, %r312;
	ex2.approx.ftz.f32 	%f378, %f376;
	mul.f32 	%f379, %f378, %f377;
	add.f32 	%f380, %f368, %f379;
	sub.f32 	%f381, %f573, %f222;
	fma.rn.f32 	%f382, %f381, 0f3BBB989D, 0f3F000000;
	cvt.sat.f32.f32 	%f383, %f382;
	fma.rm.f32 	%f384, %f383, %f227, %f226;
	add.f32 	%f385, %f384, 0fCB40007F;
	neg.f32 	%f386, %f385;
	fma.rn.f32 	%f387, %f381, 0f3FB8AA3B, %f386;
	fma.rn.f32 	%f388, %f381, 0f32A57060, %f387;
	mov.b32 	%r313, %f384;
	shl.b32 	%r314, %r313, 23;
	mov.b32 	%f389, %r314;
	ex2.approx.ftz.f32 	%f390, %f388;
	mul.f32 	%f391, %f390, %f389;
	add.f32 	%f392, %f380, %f391;
	sub.f32 	%f393, %f575, %f222;
	fma.rn.f32 	%f394, %f393, 0f3BBB989D, 0f3F000000;
	cvt.sat.f32.f32 	%f395, %f394;
	fma.rm.f32 	%f396, %f395, %f227, %f226;
	add.f32 	%f397, %f396, 0fCB40007F;
	neg.f32 	%f398, %f397;
	fma.rn.f32 	%f399, %f393, 0f3FB8AA3B, %f398;
	fma.rn.f32 	%f400, %f393, 0f32A57060, %f399;
	mov.b32 	%r315, %f396;
	shl.b32 	%r316, %r315, 23;
	mov.b32 	%f401, %r316;
	ex2.approx.ftz.f32 	%f402, %f400;
	mul.f32 	%f403, %f402, %f401;
	add.f32 	%f404, %f392, %f403;
	sub.f32 	%f405, %f577, %f222;
	fma.rn.f32 	%f406, %f405, 0f3BBB989D, 0f3F000000;
	cvt.sat.f32.f32 	%f407, %f406;
	fma.rm.f32 	%f408, %f407, %f227, %f226;
	add.f32 	%f409, %f408, 0fCB40007F;
	neg.f32 	%f410, %f409;
	fma.rn.f32 	%f411, %f405, 0f3FB8AA3B, %f410;
	fma.rn.f32 	%f412, %f405, 0f32A57060, %f411;
	mov.b32 	%r317, %f408;
	shl.b32 	%r318, %r317, 23;
	mov.b32 	%f413, %r318;
	ex2.approx.ftz.f32 	%f414, %f412;
	mul.f32 	%f415, %f414, %f413;
	add.f32 	%f416, %f404, %f415;
	sub.f32 	%f417, %f579, %f222;
	fma.rn.f32 	%f418, %f417, 0f3BBB989D, 0f3F000000;
	cvt.sat.f32.f32 	%f419, %f418;
	fma.rm.f32 	%f420, %f419, %f227, %f226;
	add.f32 	%f421, %f420, 0fCB40007F;
	neg.f32 	%f422, %f421;
	fma.rn.f32 	%f423, %f417, 0f3FB8AA3B, %f422;
	fma.rn.f32 	%f424, %f417, 0f32A57060, %f423;
	mov.b32 	%r319, %f420;
	shl.b32 	%r320, %r319, 23;
	mov.b32 	%f425, %r320;
	ex2.approx.ftz.f32 	%f426, %f424;
	mul.f32 	%f427, %f426, %f425;
	add.f32 	%f428, %f416, %f427;
	sub.f32 	%f429, %f581, %f222;
	fma.rn.f32 	%f430, %f429, 0f3BBB989D, 0f3F000000;
	cvt.sat.f32.f32 	%f431, %f430;
	fma.rm.f32 	%f432, %f431, %f227, %f226;
	add.f32 	%f433, %f432, 0fCB40007F;
	neg.f32 	%f434, %f433;
	fma.rn.f32 	%f435, %f429, 0f3FB8AA3B, %f434;
	fma.rn.f32 	%f436, %f429, 0f32A57060, %f435;
	mov.b32 	%r321, %f432;
	shl.b32 	%r322, %r321, 23;
	mov.b32 	%f437, %r322;
	ex2.approx.ftz.f32 	%f438, %f436;
	mul.f32 	%f439, %f438, %f437;
	add.f32 	%f440, %f428, %f439;
	sub.f32 	%f441, %f583, %f222;
	fma.rn.f32 	%f442, %f441, 0f3BBB989D, 0f3F000000;
	cvt.sat.f32.f32 	%f443, %f442;
	fma.rm.f32 	%f444, %f443, %f227, %f226;
	add.f32 	%f445, %f444, 0fCB40007F;
	neg.f32 	%f446, %f445;
	fma.rn.f32 	%f447, %f441, 0f3FB8AA3B, %f446;
	fma.rn.f32 	%f448, %f441, 0f32A57060, %f447;
	mov.b32 	%r323, %f444;
	shl.b32 	%r324, %r323, 23;
	mov.b32 	%f449, %r324;
	ex2.approx.ftz.f32 	%f450, %f448;
	mul.f32 	%f451, %f450, %f449;
	add.f32 	%f452, %f440, %f451;
	sub.f32 	%f453, %f585, %f222;
	fma.rn.f32 	%f454, %f453, 0f3BBB989D, 0f3F000000;
	cvt.sat.f32.f32 	%f455, %f454;
	fma.rm.f32 	%f456, %f455, %f227, %f226;
	add.f32 	%f457, %f456, 0fCB40007F;
	neg.f32 	%f458, %f457;
	fma.rn.f32 	%f459, %f453, 0f3FB8AA3B, %f458;
	fma.rn.f32 	%f460, %f453, 0f32A57060, %f459;
	mov.b32 	%r325, %f456;
	shl.b32 	%r326, %r325, 23;
	mov.b32 	%f461, %r326;
	ex2.approx.ftz.f32 	%f462, %f460;
	mul.f32 	%f463, %f462, %f461;
	add.f32 	%f464, %f452, %f463;
	sub.f32 	%f465, %f587, %f222;
	fma.rn.f32 	%f466, %f465, 0f3BBB989D, 0f3F000000;
	cvt.sat.f32.f32 	%f467, %f466;
	fma.rm.f32 	%f468, %f467, %f227, %f226;
	add.f32 	%f469, %f468, 0fCB40007F;
	neg.f32 	%f470, %f469;
	fma.rn.f32 	%f471, %f465, 0f3FB8AA3B, %f470;
	fma.rn.f32 	%f472, %f465, 0f32A57060, %f471;
	mov.b32 	%r327, %f468;
	shl.b32 	%r328, %r327, 23;
	mov.b32 	%f473, %r328;
	ex2.approx.ftz.f32 	%f474, %f472;
	mul.f32 	%f475, %f474, %f473;
	add.f32 	%f476, %f464, %f475;
	sub.f32 	%f477, %f589, %f222;
	fma.rn.f32 	%f478, %f477, 0f3BBB989D, 0f3F000000;
	cvt.sat.f32.f32 	%f479, %f478;
	fma.rm.f32 	%f480, %f479, %f227, %f226;
	add.f32 	%f481, %f480, 0fCB40007F;
	neg.f32 	%f482, %f481;
	fma.rn.f32 	%f483, %f477, 0f3FB8AA3B, %f482;
	fma.rn.f32 	%f484, %f477, 0f32A57060, %f483;
	mov.b32 	%r329, %f480;
	shl.b32 	%r330, %r329, 23;
	mov.b32 	%f485, %r330;
	ex2.approx.ftz.f32 	%f486, %f484;
	mul.f32 	%f487, %f486, %f485;
	add.f32 	%f488, %f476, %f487;
	sub.f32 	%f489, %f591, %f222;
	fma.rn.f32 	%f490, %f489, 0f3BBB989D, 0f3F000000;
	cvt.sat.f32.f32 	%f491, %f490;
	fma.rm.f32 	%f492, %f491, %f227, %f226;
	add.f32 	%f493, %f492, 0fCB40007F;
	neg.f32 	%f494, %f493;
	fma.rn.f32 	%f495, %f489, 0f3FB8AA3B, %f494;
	fma.rn.f32 	%f496, %f489, 0f32A57060, %f495;
	mov.b32 	%r331, %f492;
	shl.b32 	%r332, %r331, 23;
	mov.b32 	%f497, %r332;
	ex2.approx.ftz.f32 	%f498, %f496;
	mul.f32 	%f499, %f498, %f497;
	add.f32 	%f500, %f488, %f499;
	sub.f32 	%f501, %f593, %f222;
	fma.rn.f32 	%f502, %f501, 0f3BBB989D, 0f3F000000;
	cvt.sat.f32.f32 	%f503, %f502;
	fma.rm.f32 	%f504, %f503, %f227, %f226;
	add.f32 	%f505, %f504, 0fCB40007F;
	neg.f32 	%f506, %f505;
	fma.rn.f32 	%f507, %f501, 0f3FB8AA3B, %f506;
	fma.rn.f32 	%f508, %f501, 0f32A57060, %f507;
	mov.b32 	%r333, %f504;
	shl.b32 	%r334, %r333, 23;
	mov.b32 	%f509, %r334;
	ex2.approx.ftz.f32 	%f510, %f508;
	mul.f32 	%f511, %f510, %f509;
	add.f32 	%f512, %f500, %f511;
	sub.f32 	%f513, %f595, %f222;
	fma.rn.f32 	%f514, %f513, 0f3BBB989D, 0f3F000000;
	cvt.sat.f32.f32 	%f515, %f514;
	fma.rm.f32 	%f516, %f515, %f227, %f226;
	add.f32 	%f517, %f516, 0fCB40007F;
	neg.f32 	%f518, %f517;
	fma.rn.f32 	%f519, %f513, 0f3FB8AA3B, %f518;
	fma.rn.f32 	%f520, %f513, 0f32A57060, %f519;
	mov.b32 	%r335, %f516;
	shl.b32 	%r336, %r335, 23;
	mov.b32 	%f521, %r336;
	ex2.approx.ftz.f32 	%f522, %f520;
	mul.f32 	%f523, %f522, %f521;
	add.f32 	%f524, %f512, %f523;
	sub.f32 	%f525, %f597, %f222;
	fma.rn.f32 	%f526, %f525, 0f3BBB989D, 0f3F000000;
	cvt.sat.f32.f32 	%f527, %f526;
	fma.rm.f32 	%f528, %f527, %f227, %f226;
	add.f32 	%f529, %f528, 0fCB40007F;
	neg.f32 	%f530, %f529;
	fma.rn.f32 	%f531, %f525, 0f3FB8AA3B, %f530;
	fma.rn.f32 	%f532, %f525, 0f32A57060, %f531;
	mov.b32 	%r337, %f528;
	shl.b32 	%r338, %r337, 23;
	mov.b32 	%f533, %r338;
	ex2.approx.ftz.f32 	%f534, %f532;
	mul.f32 	%f535, %f534, %f533;
	add.f32 	%f536, %f524, %f535;
	mov.b32 	%r339, %f536;
	shfl.sync.bfly.b32	%r340|%p113, %r339, 16, 31, -1;
	mov.b32 	%f537, %r340;
	add.f32 	%f538, %f536, %f537;
	mov.b32 	%r341, %f538;
	shfl.sync.bfly.b32	%r342|%p114, %r341, 8, 31, -1;
	mov.b32 	%f539, %r342;
	add.f32 	%f540, %f538, %f539;
	mov.b32 	%r343, %f540;
	shfl.sync.bfly.b32	%r344|%p115, %r343, 4, 31, -1;
	mov.b32 	%f541, %r344;
	add.f32 	%f542, %f540, %f541;
	mov.b32 	%r345, %f542;
	shfl.sync.bfly.b32	%r346|%p116, %r345, 2, 31, -1;
	mov.b32 	%f543, %r346;
	add.f32 	%f544, %f542, %f543;
	mov.b32 	%r347, %f544;
	shfl.sync.bfly.b32	%r348|%p117, %r347, 1, 31, -1;
	mov.b32 	%f545, %r348;
	add.f32 	%f546, %f544, %f545;
	div.rn.f32 	%f107, %f235, %f546;
	div.rn.f32 	%f108, %f247, %f546;
	div.rn.f32 	%f109, %f259, %f546;
	div.rn.f32 	%f110, %f271, %f546;
	div.rn.f32 	%f111, %f283, %f546;
	div.rn.f32 	%f112, %f295, %f546;
	div.rn.f32 	%f113, %f307, %f546;
	div.rn.f32 	%f114, %f319, %f546;
	div.rn.f32 	%f115, %f331, %f546;
	div.rn.f32 	%f116, %f343, %f546;
	div.rn.f32 	%f117, %f355, %f546;
	div.rn.f32 	%f118, %f367, %f546;
	div.rn.f32 	%f119, %f379, %f546;
	div.rn.f32 	%f120, %f391, %f546;
	div.rn.f32 	%f121, %f403, %f546;
	div.rn.f32 	%f122, %f415, %f546;
	div.rn.f32 	%f123, %f427, %f546;
	div.rn.f32 	%f124, %f439, %f546;
	div.rn.f32 	%f125, %f451, %f546;
	div.rn.f32 	%f126, %f463, %f546;
	div.rn.f32 	%f127, %f475, %f546;
	div.rn.f32 	%f128, %f487, %f546;
	div.rn.f32 	%f129, %f499, %f546;
	div.rn.f32 	%f130, %f511, %f546;
	div.rn.f32 	%f131, %f523, %f546;
	div.rn.f32 	%f132, %f535, %f546;
	mad.lo.s64 	%rd221, %rd237, %rd35, %rd220;
	cvta.to.global.u64 	%rd222, %rd34;
	shl.b64 	%rd223, %rd221, 2;
	add.s64 	%rd24, %rd222, %rd223;
	@%p107 bra 	$L__BB277_58;
	st.global.f32 	[%rd24], %f107;
$L__BB277_58:
	mov.u32 	%r349, %tid.x;
	add.s32 	%r350, %r349, 32;
	cvt.u64.u32 	%rd224, %r350;
	setp.le.s64 	%p118, %rd37, %rd224;
	@%p118 bra 	$L__BB277_60;
	st.global.f32 	[%rd24+128], %f108;
$L__BB277_60:
	mov.u32 	%r351, %tid.x;
	add.s32 	%r352, %r351, 64;
	cvt.u64.u32 	%rd225, %r352;
	setp.le.s64 	%p119, %rd37, %rd225;
	@%p119 bra 	$L__BB277_62;
	st.global.f32 	[%rd24+256], %f109;
$L__BB277_62:
	setp.le.s64 	%p120, %rd37, %rd6;
	@%p120 bra 	$L__BB277_64;
	st.global.f32 	[%rd24+384], %f110;
$L__BB277_64:
	setp.le.s64 	%p121, %rd37, %rd7;
	@%p121 bra 	$L__BB277_66;
	st.global.f32 	[%rd24+512], %f111;
$L__BB277_66:
	setp.le.s64 	%p122, %rd37, %rd8;
	@%p122 bra 	$L__BB277_68;
	st.global.f32 	[%rd24+640], %f112;
$L__BB277_68:
	setp.le.s64 	%p123, %rd37, %rd9;
	@%p123 bra 	$L__BB277_70;
	st.global.f32 	[%rd24+768], %f113;
$L__BB277_70:
	setp.le.s64 	%p124, %rd37, %rd10;
	@%p124 bra 	$L__BB277_72;
	st.global.f32 	[%rd24+896], %f114;
$L__BB277_72:
	setp.le.s64 	%p125, %rd37, %rd11;
	@%p125 bra 	$L__BB277_74;
	st.global.f32 	[%rd24+1024], %f115;
$L__BB277_74:
	setp.le.s64 	%p126, %rd37, %rd12;
	@%p126 bra 	$L__BB277_76;
	st.global.f32 	[%rd24+1152], %f116;
$L__BB277_76:
	setp.le.s64 	%p127, %rd37, %rd13;
	@%p127 bra 	$L__BB277_78;
	st.global.f32 	[%rd24+1280], %f117;
$L__BB277_78:
	mov.u32 	%r353, %tid.x;
	add.s32 	%r354, %r353, 352;
	cvt.u64.u32 	%rd226, %r354;
	setp.le.s64 	%p128, %rd37, %rd226;
	@%p128 bra 	$L__BB277_80;
	st.global.f32 	[%rd24+1408], %f118;
$L__BB277_80:
	add.s32 	%r356, %r353, 384;
	cvt.u64.u32 	%rd227, %r356;
	setp.le.s64 	%p129, %rd37, %rd227;
	@%p129 bra 	$L__BB277_82;
	st.global.f32 	[%rd24+1536], %f119;
$L__BB277_82:
	add.s32 	%r358, %r353, 416;
	cvt.u64.u32 	%rd228, %r358;
	setp.le.s64 	%p130, %rd37, %rd228;
	@%p130 bra 	$L__BB277_84;
	st.global.f32 	[%rd24+1664], %f120;
$L__BB277_84:
	add.s32 	%r360, %r353, 448;
	cvt.u64.u32 	%rd229, %r360;
	setp.le.s64 	%p131, %rd37, %rd229;
	@%p131 bra 	$L__BB277_86;
	st.global.f32 	[%rd24+1792], %f121;
$L__BB277_86:
	add.s32 	%r362, %r353, 480;
	cvt.u64.u32 	%rd230, %r362;
	setp.le.s64 	%p132, %rd37, %rd230;
	@%p132 bra 	$L__BB277_88;
	st.global.f32 	[%rd24+1920], %f122;
$L__BB277_88:
	add.s32 	%r364, %r353, 512;
	cvt.u64.u32 	%rd231, %r364;
	setp.le.s64 	%p133, %rd37, %rd231;
	@%p133 bra 	$L__BB277_90;
	st.global.f32 	[%rd24+2048], %f123;
$L__BB277_90:
	add.s32 	%r366, %r353, 544;
	cvt.u64.u32 	%rd232, %r366;
	setp.le.s64 	%p134, %rd37, %rd232;
	@%p134 bra 	$L__BB277_92;
	st.global.f32 	[%rd24+2176], %f124;
$L__BB277_92:
	add.s32 	%r368, %r353, 576;
	cvt.u64.u32 	%rd233, %r368;
	setp.le.s64 	%p135, %rd37, %rd233;
	@%p135 bra 	$L__BB277_94;
	st.global.f32 	[%rd24+2304], %f125;
$L__BB277_94:
	setp.le.s64 	%p136, %rd37, %rd14;
	@%p136 bra 	$L__BB277_96;
	st.global.f32 	[%rd24+2432], %f126;
$L__BB277_96:
	setp.le.s64 	%p137, %rd37, %rd15;
	@%p137 bra 	$L__BB277_98;
	st.global.f32 	[%rd24+2560], %f127;
$L__BB277_98:
	setp.le.s64 	%p138, %rd37, %rd16;
	@%p138 bra 	$L__BB277_100;
	st.global.f32 	[%rd24+2688], %f128;
$L__BB277_100:
	setp.le.s64 	%p139, %rd37, %rd17;
	@%p139 bra 	$L__BB277_102;
	st.global.f32 	[%rd24+2816], %f129;
$L__BB277_102:
	setp.le.s64 	%p140, %rd37, %rd18;
	@%p140 bra 	$L__BB277_104;
	st.global.f32 	[%rd24+2944], %f130;
$L__BB277_104:
	setp.le.s64 	%p141, %rd37, %rd19;
	@%p141 bra 	$L__BB277_106;
	st.global.f32 	[%rd24+3072], %f131;
$L__BB277_106:
	setp.le.s64 	%p142, %rd37, %rd20;
	@%p142 bra 	$L__BB277_108;
	st.global.f32 	[%rd24+3200], %f132;
$L__BB277_108:
	ld.param.u64 	%rd236, [_Z15SoftmaxWarpImplI22BroadcastScaleMaskLoadIffbLm2EiE11DirectStoreIffEfLi1ELi26ELi32ELi1ELb1EL9Algorithm0EEvT_T0_ll_param_2];
	mov.u32 	%r369, %nctaid.x;
	mov.u32 	%r370, %ntid.y;
	mul.lo.s32 	%r371, %r369, %r370;
	cvt.s64.s32 	%rd234, %r371;
	add.s64 	%rd237, %rd237, %rd234;
	setp.lt.s64 	%p143, %rd237, %rd236;
	@%p143 bra 	$L__BB277_4;
$L__BB277_109:
	ret;

}
	// .globl	_Z15SoftmaxWarpImplI22BroadcastScaleMaskLoadIffbLm2EiE11DirectStoreIffEfLi1ELi27ELi32ELi1ELb0EL9Algorithm0EEvT_T0_ll
.visible .entry _Z15SoftmaxWarpImplI22BroadcastScaleMaskLoadIffbLm2EiE11DirectStoreIffEfLi1ELi27ELi32ELi1ELb0EL9Algorithm0EEvT_T0_ll(
	.param .align 8 .b8 _Z15SoftmaxWarpImplI22BroadcastScaleMaskLoadIffbLm2EiE11DirectStoreIffEfLi1ELi27ELi32ELi1ELb0EL9Algorithm0EEvT_T0_ll_param_0[88],
	.param .align 8 .b8 _Z15SoftmaxWarpImplI22BroadcastScaleMaskLoadIffbLm2EiE11DirectStoreIffEfLi1ELi27ELi32ELi1ELb0EL9Algorithm0EEvT_T0_ll_param_1[16],
	.param .u64 _Z15SoftmaxWarpImplI22BroadcastScaleMaskLoadIffbLm2EiE11DirectStoreIffEfLi1ELi27ELi32ELi1ELb0EL9Algorithm0EEvT_T0_ll_param_2,
	.param .u64 _Z15SoftmaxWarpImplI22BroadcastScaleMaskLoadIffbLm2EiE11DirectStoreIffEfLi1ELi27ELi32ELi1ELb0EL9Algorithm0EEvT_T0_ll_param_3
)
{
	.reg .pred 	%p<43>;
	.reg .b16 	%rs<28>;
	.reg .b32 	%r<302>;
	.reg .b32 	%f<484>;
	.reg .b64 	%rd<196>;

	ld.param.u64 	%rd21, [_Z15SoftmaxWarpImplI22BroadcastScaleMaskLoadIffbLm2EiE11DirectStoreIffEfLi1ELi27ELi32ELi1ELb0EL9Algorithm0EEvT_T0_ll_param_1+8];
	ld.param.u64 	%rd20, [_Z15SoftmaxWarpImplI22BroadcastScaleMaskLoadIffbLm2EiE11DirectStoreIffEfLi1ELi27ELi32ELi1ELb0EL9Algorithm0EEvT_T0_ll_param_1];
	ld.param.v2.f32 	{%f1, %f2}, [_Z15SoftmaxWarpImplI22BroadcastScaleMaskLoadIffbLm2EiE11DirectStoreIffEfLi1ELi27ELi32ELi1ELb0EL9Algorithm0EEvT_T0_ll_param_0+80];
	ld.param.u64 	%rd19, [_Z15SoftmaxWarpImplI22BroadcastScaleMaskLoadIffbLm2EiE11DirectStoreIffEfLi1ELi27ELi32ELi1ELb0EL9Algorithm0EEvT_T0_ll_param_0+72];
	ld.param.v2.u32 	{%r4, %r5}, [_Z15SoftmaxWarpImplI22BroadcastScaleMaskLoadIffbLm2EiE11DirectStoreIffEfLi1ELi27ELi32ELi1ELb0EL9Algorithm0EEvT_T0_ll_param_0+56];
	ld.param.v2.u32 	{%r2, %r3}, [_Z15SoftmaxWarpImplI22BroadcastScaleMaskLoadIffbLm2EiE11DirectStoreIffEfLi1ELi27ELi32ELi1ELb0EL9Algorithm0EEvT_T0_ll_param_0+40];
	ld.param.u64 	%rd15, [_Z15SoftmaxWarpImplI22BroadcastScaleMaskLoadIffbLm2EiE11DirectStoreIffEfLi1ELi27ELi32ELi1ELb0EL9Algorithm0EEvT_T0_ll_param_0+24];
	ld.param.u64 	%rd14, [_Z15SoftmaxWarpImplI22BroadcastScaleMaskLoadIffbLm2EiE11DirectStoreIffEfLi1ELi27ELi32ELi1ELb0EL9Algorithm0EEvT_T0_ll_param_0+16];
	ld.param.u64 	%rd13, [_Z15SoftmaxWarpImplI22BroadcastScaleMaskLoadIffbLm2EiE11DirectStoreIffEfLi1ELi27ELi32ELi1ELb0EL9Algorithm0EEvT_T0_ll_param_0+8];
	ld.param.u64 	%rd12, [_Z15SoftmaxWarpImplI22BroadcastScaleMaskLoadIffbLm2EiE11DirectStoreIffEfLi1ELi27ELi32ELi1ELb0EL9Algorithm0EEvT_T0_ll_param_0];
	ld.param.u64 	%rd22, [_Z15SoftmaxWarpImplI22BroadcastScaleMaskLoadIffbLm2EiE11DirectStoreIffEfLi1ELi27ELi32ELi1ELb0EL9Algorithm0EEvT_T0_ll_param_2];
	ld.param.u64 	%rd23, [_Z15SoftmaxWarpImplI22BroadcastScaleMaskLoadIffbLm2EiE11DirectStoreIffEfLi1ELi27ELi32ELi1ELb0EL9Algorithm0EEvT_T0_ll_param_3];
	setp.lt.s64 	%p1, %rd23, 865;
	@%p1 bra 	$L__BB278_2;
	mov.u64 	%rd24, $str;
	cvta.global.u64 	%rd25, %rd24;
	mov.u64 	%rd26, $str$1;
	cvta.global.u64 	%rd27, %rd26;
	mov.u64 	%rd28, __unnamed_274;
	cvta.global.u64 	%rd29, %rd28;
	{ // callseq 273, 0
	.param .b64 param0;
	st.param.b64 	[param0], %rd25;
	.param .b64 param1;
	st.param.b64 	[param1], %rd27;
	.param .b32 param2;
	st.param.b32 	[param2], 219;
	.param .b64 param3;
	st.param.b64 	[param3], %rd29;
	.param .b64 param4;
	st.param.b64 	[param4], 1;
	call.uni 
	__assertfail, 
	(
	param0, 
	param1, 
	param2, 
	param3, 
	param4
	);
	} // callseq 273
$L__BB278_2:
	mov.u32 	%r6, %ctaid.x;
	mov.u32 	%r7, %ntid.y;
	mov.u32 	%r8, %tid.y;
	mad.lo.s32 	%r9, %r6, %r7, %r8;
	mov.u32 	%r10, %nctaid.x;
	mul.lo.s32 	%r1, %r10, %r7;
	cvt.s64.s32 	%rd195, %r9;
	setp.le.s64 	%p2, %rd22, %rd195;
	@%p2 bra 	$L__BB278_5;
	cvta.to.global.u64 	%rd5, %rd12;
	cvta.to.global.u64 	%rd6, %rd13;
	mov.u32 	%r11, %tid.x;
	cvt.u64.u32 	%rd7, %r11;
	cvta.to.global.u64 	%rd8, %rd20;
	cvt.s64.s32 	%rd9, %r1;
$L__BB278_4:
	setp.eq.s64 	%p3, %rd15, 1;
	setp.eq.s64 	%p4, %rd14, 1;
	mad.lo.s64 	%rd30, %rd19, %rd195, %rd7;
	cvt.u32.u64 	%r12, %rd30;
	div.s32 	%r13, %r12, %r2;
	mul.lo.s32 	%r14, %r13, %r2;
	sub.s32 	%r15, %r12, %r14;
	selp.b32 	%r16, 0, %r13, %p4;
	selp.b32 	%r17, 0, %r15, %p3;
	mul.lo.s32 	%r18, %r4, %r16;
	mad.lo.s32 	%r19, %r5, %r17, %r18;
	shl.b64 	%rd31, %rd30, 32;
	shr.s64 	%rd32, %rd31, 30;
	add.s64 	%rd33, %rd5, %rd32;
	ld.global.f32 	%f3, [%rd33];
	cvt.s64.s32 	%rd34, %r19;
	add.s64 	%rd35, %rd6, %rd34;
	ld.global.u8 	%rs1, [%rd35];
	setp.eq.s16 	%p5, %rs1, 0;
	mul.f32 	%f4, %f3, %f2;
	selp.f32 	%f5, %f1, %f4, %p5;
	max.f32 	%f6, %f5, 0fFF800000;
	add.s64 	%rd36, %rd30, 32;
	cvt.u32.u64 	%r20, %rd36;
	div.s32 	%r21, %r20, %r2;
	mul.lo.s32 	%r22, %r21, %r2;
	sub.s32 	%r23, %r20, %r22;
	selp.b32 	%r24, 0, %r21, %p4;
	selp.b32 	%r25, 0, %r23, %p3;
	mul.lo.s32 	%r26, %r4, %r24;
	mad.lo.s32 	%r27, %r5, %r25, %r26;
	shl.b64 	%rd37, %rd36, 32;
	shr.s64 	%rd38, %rd37, 30;
	add.s64 	%rd39, %rd5, %rd38;
	ld.global.f32 	%f7, [%rd39];
	cvt.s64.s32 	%rd40, %r27;
	add.s64 	%rd41, %rd6, %rd40;
	ld.global.u8 	%rs2, [%rd41];
	setp.eq.s16 	%p6, %rs2, 0;
	mul.f32 	%f8, %f7, %f2;
	selp.f32 	%f9, %f1, %f8, %p6;
	max.f32 	%f10, %f6, %f9;
	add.s64 	%rd42, %rd30, 64;
	cvt.u32.u64 	%r28, %rd42;
	div.s32 	%r29, %r28, %r2;
	mul.lo.s32 	%r30, %r29, %r2;
	sub.s32 	%r31, %r28, %r30;
	selp.b32 	%r32, 0, %r29, %p4;
	selp.b32 	%r33, 0, %r31, %p3;
	mul.lo.s32 	%r34, %r4, %r32;
	mad.lo.s32 	%r35, %r5, %r33, %r34;
	shl.b64 	%rd43, %rd42, 32;
	shr.s64 	%rd44, %rd43, 30;
	add.s64 	%rd45, %rd5, %rd44;
	ld.global.f32 	%f11, [%rd45];
	cvt.s64.s32 	%rd46, %r35;
	add.s64 	%rd47, %rd6, %rd46;
	ld.global.u8 	%rs3, [%rd47];
	setp.eq.s16 	%p7, %rs3, 0;
	mul.f32 	%f12, %f11, %f2;
	selp.f32 	%f13, %f1, %f12, %p7;
	max.f32 	%f14, %f10, %f13;
	add.s64 	%rd48, %rd30, 96;
	cvt.u32.u64 	%r36, %rd48;
	div.s32 	%r37, %r36, %r2;
	mul.lo.s32 	%r38, %r37, %r2;
	sub.s32 	%r39, %r36, %r38;
	selp.b32 	%r40, 0, %r37, %p4;
	selp.b32 	%r41, 0, %r39, %p3;
	mul.lo.s32 	%r42, %r4, %r40;
	mad.lo.s32 	%r43, %r5, %r41, %r42;
	shl.b64 	%rd49, %rd48, 32;
	shr.s64 	%rd50, %rd49, 30;
	add.s64 	%rd51, %rd5, %rd50;
	ld.global.f32 	%f15, [%rd51];
	cvt.s64.s32 	%rd52, %r43;
	add.s64 	%rd53, %rd6, %rd52;
	ld.global.u8 	%rs4, [%rd53];
	setp.eq.s16 	%p8, %rs4, 0;
	mul.f32 	%f16, %f15, %f2;
	selp.f32 	%f17, %f1, %f16, %p8;
	max.f32 	%f18, %f14, %f17;
	add.s64 	%rd54, %rd30, 128;
	cvt.u32.u64 	%r44, %rd54;
	div.s32 	%r45, %r44, %r2;
	mul.lo.s32 	%r46, %r45, %r2;
	sub.s32 	%r47, %r44, %r46;
	selp.b32 	%r48, 0, %r45, %p4;
	selp.b32 	%r49, 0, %r47, %p3;
	mul.lo.s32 	%r50, %r4, %r48;
	mad.lo.s32 	%r51, %r5, %r49, %r50;
	shl.b64 	%rd55, %rd54, 32;
	shr.s64 	%rd56, %rd55, 30;
	add.s64 	%rd57, %rd5, %rd56;
	ld.global.f32 	%f19, [%rd57];
	cvt.s64.s32 	%rd58, %r51;
	add.s64 	%rd59, %rd6, %rd58;
	ld.global.u8 	%rs5, [%rd59];
	setp.eq.s16 	%p9, %rs5, 0;
	mul.f32 	%f20, %f19, %f2;
	selp.f32 	%f21, %f1, %f20, %p9;
	max.f32 	%f22, %f18, %f21;
	add.s64 	%rd60, %rd30, 160;
	cvt.u32.u64 	%r52, %rd60;
	div.s32 	%r53, %r52, %r2;
	mul.lo.s32 	%r54, %r53, %r2;
	sub.s32 	%r55, %r52, %r54;
	selp.b32 	%r56, 0, %r53, %p4;
	selp.b32 	%r57, 0, %r55, %p3;
	mul.lo.s32 	%r58, %r4, %r56;
	mad.lo.s32 	%r59, %r5, %r57, %r58;
	shl.b64 	%rd61, %rd60, 32;
	shr.s64 	%rd62, %rd61, 30;
	add.s64 	%rd63, %rd5, %rd62;
	ld.global.f32 	%f23, [%rd63];
	cvt.s64.s32 	%rd64, %r59;
	add.s64 	%rd65, %rd6, %rd64;
	ld.global.u8 	%rs6, [%rd65];
	setp.eq.s16 	%p10, %rs6, 0;
	mul.f32 	%f24, %f23, %f2;
	selp.f32 	%f25, %f1, %f24, %p10;
	max.f32 	%f26, %f22, %f25;
	add.s64 	%rd66, %rd30, 192;
	cvt.u32.u64 	%r60, %rd66;
	div.s32 	%r61, %r60, %r2;
	mul.lo.s32 	%r62, %r61, %r2;
	sub.s32 	%r63, %r60, %r62;
	selp.b32 	%r64, 0, %r61, %p4;
	selp.b32 	%r65, 0, %r63, %p3;
	mul.lo.s32 	%r66, %r4, %r64;
	mad.lo.s32 	%r67, %r5, %r65, %r66;
	shl.b64 	%rd67, %rd66, 32;
	shr.s64 	%rd68, %rd67, 30;
	add.s64 	%rd69, %rd5, %rd68;
	ld.global.f32 	%f27, [%rd69];
	cvt.s64.s32 	%rd70, %r67;
	add.s64 	%rd71, %rd6, %rd70;
	ld.global.u8 	%rs7, [%rd71];
	setp.eq.s16 	%p11, %rs7, 0;
	mul.f32 	%f28, %f27, %f2;
	selp.f32 	%f29, %f1, %f28, %p11;
	max.f32 	%f30, %f26, %f29;
	add.s64 	%rd72, %rd30, 224;
	cvt.u32.u64 	%r68, %rd72;
	div.s32 	%r69, %r68, %r2;
	mul.lo.s32 	%r70, %r69, %r2;
	sub.s32 	%r71, %r68, %r70;
	selp.b32 	%r72, 0, %r69, %p4;
	selp.b32 	%r73, 0, %r71, %p3;
	mul.lo.s32 	%r74, %r4, %r72;
	mad.lo.s32 	%r75, %r5, %r73, %r74;
	shl.b64 	%rd73, %rd72, 32;
	shr.s64 	%rd74, %rd73, 30;
	add.s64 	%rd75, %rd5, %rd74;
	ld.global.f32 	%f31, [%rd75];
	cvt.s64.s32 	%rd76, %r75;
	add.s64 	%rd77, %rd6, %rd76;
	ld.global.u8 	%rs8, [%rd77];
	setp.eq.s16 	%p12, %rs8, 0;
	mul.f32 	%f32, %f31, %f2;
	selp.f32 	%f33, %f1, %f32, %p12;
	max.f32 	%f34, %f30, %f33;
	add.s64 	%rd78, %rd30, 256;
	cvt.u32.u64 	%r76, %rd78;
	div.s32 	%r77, %r76, %r2;
	mul.lo.s32 	%r78, %r77, %r2;
	sub.s32 	%r79, %r76, %r78;
	selp.b32 	%r80, 0, %r77, %p4;
	selp.b32 	%r81, 0, %r79, %p3;
	mul.lo.s32 	%r82, %r4, %r80;
	mad.lo.s32 	%r83, %r5, %r81, %r82;
	shl.b64 	%rd79, %rd78, 32;
	shr.s64 	%rd80, %rd79, 30;
	add.s64 	%rd81, %rd5, %rd80;
	ld.global.f32 	%f35, [%rd81];
	cvt.s64.s32 	%rd82, %r83;
	add.s64 	%rd83, %rd6, %rd82;
	ld.global.u8 	%rs9, [%rd83];
	setp.eq.s16 	%p13, %rs9, 0;
	mul.f32 	%f36, %f35, %f2;
	selp.f32 	%f37, %f1, %f36, %p13;
	max.f32 	%f38, %f34, %f37;
	add.s64 	%rd84, %rd30, 288;
	cvt.u32.u64 	%r84, %rd84;
	div.s32 	%r85, %r84, %r2;
	mul.lo.s32 	%r86, %r85, %r2;
	sub.s32 	%r87, %r84, %r86;
	selp.b32 	%r88, 0, %r85, %p4;
	selp.b32 	%r89, 0, %r87, %p3;
	mul.lo.s32 	%r90, %r4, %r88;
	mad.lo.s32 	%r91, %r5, %r89, %r90;
	shl.b64 	%rd85, %rd84, 32;
	shr.s64 	%rd86, %rd85, 30;
	add.s64 	%rd87, %rd5, %rd86;
	ld.global.f32 	%f39, [%rd87];
	cvt.s64.s32 	%rd88, %r91;
	add.s64 	%rd89, %rd6, %rd88;
	ld.global.u8 	%rs10, [%rd89];
	setp.eq.s16 	%p14, %rs10, 0;
	mul.f32 	%f40, %f39, %f2;
	selp.f32 	%f41, %f1, %f40, %p14;
	max.f32 	%f42, %f38, %f41;
	add.s64 	%rd90, %rd30, 320;
	cvt.u32.u64 	%r92, %rd90;
	div.s32 	%r93, %r92, %r2;
	mul.lo.s32 	%r94, %r93, %r2;
	sub.s32 	%r95, %r92, %r94;
	selp.b32 	%r96, 0, %r93, %p4;
	selp.b32 	%r97, 0, %r95, %p3;
	mul.lo.s32 	%r98, %r4, %r96;
	mad.lo.s32 	%r99, %r5, %r97, %r98;
	shl.b64 	%rd91, %rd90, 32;
	shr.s64 	%rd92, %rd91, 30;
	add.s64 	%rd93, %rd5, %rd92;
	ld.global.f32 	%f43, [%rd93];
	cvt.s64.s32 	%rd94, %r99;
	add.s64 	%rd95, %rd6, %rd94;
	ld.global.u8 	%rs11, [%rd95];
	setp.eq.s16 	%p15, %rs11, 0;
	mul.f32 	%f44, %f43, %f2;
	selp.f32 	%f45, %f1, %f44, %p15;
	max.f32 	%f46, %f42, %f45;
	add.s64 	%rd96, %rd30, 352;
	cvt.u32.u64 	%r100, %rd96;
	div.s32 	%r101, %r100, %r2;
	mul.lo.s32 	%r102, %r101, %r2;
	sub.s32 	%r103, %r100, %r102;
	selp.b32 	%r104, 0, %r101, %p4;
	selp.b32 	%r105, 0, %r103, %p3;
	mul.lo.s32 	%r106, %r4, %r104;
	mad.lo.s32 	%r107, %r5, %r105, %r106;
	shl.b64 	%rd97, %rd96, 32;
	shr.s64 	%rd98, %rd97, 30;
	add.s64 	%rd99, %rd5, %rd98;
	ld.global.f32 	%f47, [%rd99];
	cvt.s64.s32 	%rd100, %r107;
	add.s64 	%rd101, %rd6, %rd100;
	ld.global.u8 	%rs12, [%rd101];
	setp.eq.s16 	%p16, %rs12, 0;
	mul.f32 	%f48, %f47, %f2;
	selp.f32 	%f49, %f1, %f48, %p16;
	max.f32 	%f50, %f46, %f49;
	add.s64 	%rd102, %rd30, 384;
	cvt.u32.u64 	%r108, %rd102;
	div.s32 	%r109, %r108, %r2;
	mul.lo.s32 	%r110, %r109, %r2;
	sub.s32 	%r111, %r108, %r110;
	selp.b32 	%r112, 0, %r109, %p4;
	selp.b32 	%r113, 0, %r111, %p3;
	mul.lo.s32 	%r114, %r4, %r112;
	mad.lo.s32 	%r115, %r5, %r113, %r114;
	shl.b64 	%rd103, %rd102, 32;
	shr.s64 	%rd104, %rd103, 30;
	add.s64 	%rd105, %rd5, %rd104;
	ld.global.f32 	%f51, [%rd105];
	cvt.s64.s32 	%rd106, %r115;
	add.s64 	%rd107, %rd6, %rd106;
	ld.global.u8 	%rs13, [%rd107];
	setp.eq.s16 	%p17, %rs13, 0;
	mul.f32 	%f52, %f51, %f2;
	selp.f32 	%f53, %f1, %f52, %p17;
	max.f32 	%f54, %f50, %f53;
	add.s64 	%rd108, %rd30, 416;
	cvt.u32.u64 	%r116, %rd108;
	div.s32 	%r117, %r116, %r2;
	mul.lo.s32 	%r118, %r117, %r2;
	sub.s32 	%r119, %r116, %r118;
	selp.b32 	%r120, 0, %r117, %p4;
	selp.b32 	%r121, 0, %r119, %p3;
	mul.lo.s32 	%r122, %r4, %r120;
	mad.lo.s32 	%r123, %r5, %r121, %r122;
	shl.b64 	%rd109, %rd108, 32;
	shr.s64 	%rd110, %rd109, 30;
	add.s64 	%rd111, %rd5, %rd110;
	ld.global.f32 	%f55, [%rd111];
	cvt.s64.s32 	%rd112, %r123;
	add.s64 	%rd113, %rd6, %rd112;
	ld.global.u8 	%rs14, [%rd113];
	setp.eq.s16 	%p18, %rs14, 0;
	mul.f32 	%f56, %f55, %f2;
	selp.f32 	%f57, %f1, %f56, %p18;
	max.f32 	%f58, %f54, %f57;
	add.s64 	%rd114, %rd30, 448;
	cvt.u32.u64 	%r124, %rd114;
	div.s32 	%r125, %r124, %r2;
	mul.lo.s32 	%r126, %r125, %r2;
	sub.s32 	%r127, %r124, %r126;
	selp.b32 	%r128, 0, %r125, %p4;
	selp.b32 	%r129, 0, %r127, %p3;
	mul.lo.s32 	%r130, %r4, %r128;
	mad.lo.s32 	%r131, %r5, %r129, %r130;
	shl.b64 	%rd115, %rd114, 32;
	shr.s64 	%rd116, %rd115, 30;
	add.s64 	%rd117, %rd5, %rd116;
	ld.global.f32 	%f59, [%rd117];
	cvt.s64.s32 	%rd118, %r131;
	add.s64 	%rd119, %rd6, %rd118;
	ld.global.u8 	%rs15, [%rd119];
	setp.eq.s16 	%p19, %rs15, 0;
	mul.f32 	%f60, %f59, %f2;
	selp.f32 	%f61, %f1, %f60, %p19;
	max.f32 	%f62, %f58, %f61;
	add.s64 	%rd120, %rd30, 480;
	cvt.u32.u64 	%r132, %rd120;
	div.s32 	%r133, %r132, %r2;
	mul.lo.s32 	%r134, %r133, %r2;
	sub.s32 	%r135, %r132, %r134;
	selp.b32 	%r136, 0, %r133, %p4;
	selp.b32 	%r137, 0, %r135, %p3;
	mul.lo.s32 	%r138, %r4, %r136;
	mad.lo.s32 	%r139, %r5, %r137, %r138;
	shl.b64 	%rd121, %rd120, 32;
	shr.s64 	%rd122, %rd121, 30;
	add.s64 	%rd123, %rd5, %rd122;
	ld.global.f32 	%f63, [%rd123];
	cvt.s64.s32 	%rd124, %r139;
	add.s64 	%rd125, %rd6, %rd124;
	ld.global.u8 	%rs16, [%rd125];
	setp.eq.s16 	%p20, %rs16, 0;
	mul.f32 	%f64, %f63, %f2;
	selp.f32 	%f65, %f1, %f64, %p20;
	max.f32 	%f66, %f62, %f65;
	add.s64 	%rd126, %rd30, 512;
	cvt.u32.u64 	%r140, %rd126;
	div.s32 	%r141, %r140, %r2;
	mul.lo.s32 	%r142, %r141, %r2;
	sub.s32 	%r143, %r140, %r142;
	selp.b32 	%r144, 0, %r141, %p4;
	selp.b32 	%r145, 0, %r143, %p3;
	mul.lo.s32 	%r146, %r4, %r144;
	mad.lo.s32 	%r147, %r5, %r145, %r146;
	shl.b64 	%rd127, %rd126, 32;
	shr.s64 	%rd128, %rd127, 30;
	add.s64 	%rd129, %rd5, %rd128;
	ld.global.f32 	%f67, [%rd129];
	cvt.s64.s32 	%rd130, %r147;
	add.s64 	%rd131, %rd6, %rd130;
	ld.global.u8 	%rs17, [%rd131];
	setp.eq.s16 	%p21, %rs17, 0;
	mul.f32 	%f68, %f67, %f2;
	selp.f32 	%f69, %f1, %f68, %p21;
	max.f32 	%f70, %f66, %f69;
	add.s64 	%rd132, %rd30, 544;
	cvt.u32.u64 	%r148, %rd132;
	div.s32 	%r149, %r148, %r2;
	mul.lo.s32 	%r150, %r149, %r2;
	sub.s32 	%r151, %r148, %r150;
	selp.b32 	%r152, 0, %r149, %p4;
	selp.b32 	%r153, 0, %r151, %p3;
	mul.lo.s32 	%r154, %r4, %r152;
	mad.lo.s32 	%r155, %r5, %r153, %r154;
	shl.b64 	%rd133, %rd132, 32;
	shr.s64 	%rd134, %rd133, 30;
	add.s64 	%rd135, %rd5, %rd134;
	ld.global.f32 	%f71, [%rd135];
	cvt.s64.s32 	%rd136, %r155;
	add.s64 	%rd137, %rd6, %rd136;
	ld.global.u8 	%rs18, [%rd137];
	setp.eq.s16 	%p22, %rs18, 0;
	mul.f32 	%f72, %f71, %f2;
	selp.f32 	%f73, %f1, %f72, %p22;
	max.f32 	%f74, %f70, %f73;
	add.s64 	%rd138, %rd30, 576;
	cvt.u32.u64 	%r156, %rd138;
	div.s32 	%r157, %r156, %r2;
	mul.lo.s32 	%r158, %r157, %r2;
	sub.s32 	%r159, %r156, %r158;
	selp.b32 	%r160, 0, %r157, %p4;
	selp.b32 	%r161, 0, %r159, %p3;
	mul.lo.s32 	%r162, %r4, %r160;
	mad.lo.s32 	%r163, %r5, %r161, %r162;
	shl.b64 	%rd139, %rd138, 32;
	shr.s64 	%rd140, %rd139, 30;
	add.s64 	%rd141, %rd5, %rd140;
	ld.global.f32 	%f75, [%rd141];
	cvt.s64.s32 	%rd142, %r163;
	add.s64 	%rd143, %rd6, %rd142;
	ld.global.u8 	%rs19, [%rd143];
	setp.eq.s16 	%p23, %rs19, 0;
	mul.f32 	%f76, %f75, %f2;
	selp.f32 	%f77, %f1, %f76, %p23;
	max.f32 	%f78, %f74, %f77;
	add.s64 	%rd144, %rd30, 608;
	cvt.u32.u64 	%r164, %rd144;
	div.s32 	%r165, %r164, %r2;
	mul.lo.s32 	%r166, %r165, %r2;
	sub.s32 	%r167, %r164, %r166;
	selp.b32 	%r168, 0, %r165, %p4;
	selp.b32 	%r169, 0, %r167, %p3;
	mul.lo.s32 	%r170, %r4, %r168;
	mad.lo.s32 	%r171, %r5, %r169, %r170;
	shl.b64 	%rd145, %rd144, 32;
	shr.s64 	%rd146, %rd145, 30;
	add.s64 	%rd147, %rd5, %rd146;
	ld.global.f32 	%f79, [%rd147];
	cvt.s64.s32 	%rd148, %r171;
	add.s64 	%rd149, %rd6, %rd148;
	ld.global.u8 	%rs20, [%rd149];
	setp.eq.s16 	%p24, %rs20, 0;
	mul.f32 	%f80, %f79, %f2;
	selp.f32 	%f81, %f1, %f80, %p24;
	max.f32 	%f82, %f78, %f81;
	add.s64 	%rd150, %rd30, 640;
	cvt.u32.u64 	%r172, %rd150;
	div.s32 	%r173, %r172, %r2;
	mul.lo.s32 	%r174, %r173, %r2;
	sub.s32 	%r175, %r172, %r174;
	selp.b32 	%r176, 0, %r173, %p4;
	selp.b32 	%r177, 0, %r175, %p3;
	mul.lo.s32 	%r178, %r4, %r176;
	mad.lo.s32 	%r179, %r5, %r177, %r178;
	shl.b64 	%rd151, %rd150, 32;
	shr.s64 	%rd152, %rd151, 30;
	add.s64 	%rd153, %rd5, %rd152;
	ld.global.f32 	%f83, [%rd153];
	cvt.s64.s32 	%rd154, %r179;
	add.s64 	%rd155, %rd6, %rd154;
	ld.global.u8 	%rs21, [%rd155];
	setp.eq.s16 	%p25, %rs21, 0;
	mul.f32 	%f84, %f83, %f2;
	selp.f32 	%f85, %f1, %f84, %p25;
	max.f32 	%f86, %f82, %f85;
	add.s64 	%rd156, %rd30, 672;
	cvt.u32.u64 	%r180, %rd156;
	div.s32 	%r181, %r180, %r2;
	mul.lo.s32 	%r182, %r181, %r2;
	sub.s32 	%r183, %r180, %r182;
	selp.b32 	%r184, 0, %r181, %p4;
	selp.b32 	%r185, 0, %r183, %p3;
	mul.lo.s32 	%r186, %r4, %r184;
	mad.lo.s32 	%r187, %r5, %r185, %r186;
	shl.b64 	%rd157, %rd156, 32;
	shr.s64 	%rd158, %rd157, 30;
	add.s64 	%rd159, %rd5, %rd158;
	ld.global.f32 	%f87, [%rd159];
	cvt.s64.s32 	%rd160, %r187;
	add.s64 	%rd161, %rd6, %rd160;
	ld.global.u8 	%rs22, [%rd161];
	setp.eq.s16 	%p26, %rs22, 0;
	mul.f32 	%f88, %f87, %f2;
	selp.f32 	%f89, %f1, %f88, %p26;
	max.f32 	%f90, %f86, %f89;
	add.s64 	%rd162, %rd30, 704;
	cvt.u32.u64 	%r188, %rd162;
	div.s32 	%r189, %r188, %r2;
	mul.lo.s32 	%r190, %r189, %r2;
	sub.s32 	%r191, %r188, %r190;
	selp.b32 	%r192, 0, %r189, %p4;
	selp.b32 	%r193, 0, %r191, %p3;
	mul.lo.s32 	%r194, %r4, %r192;
	mad.lo.s32 	%r195, %r5, %r193, %r194;
	shl.b64 	%rd163, %rd162, 32;
	shr.s64 	%rd164, %rd163, 30;
	add.s64 	%rd165, %rd5, %rd164;
	ld.global.f32 	%f91, [%rd165];
	cvt.s64.s32 	%rd166, %r195;
	add.s64 	%rd167, %rd6, %rd166;
	ld.global.u8 	%rs23, [%rd167];
	setp.eq.s16 	%p27, %rs23, 0;
	mul.f32 	%f92, %f91, %f2;
	selp.f32 	%f93, %f1, %f92, %p27;
	max.f32 	%f94, %f90, %f93;
	add.s64 	%rd168, %rd30, 736;
	cvt.u32.u64 	%r196, %rd168;
	div.s32 	%r197, %r196, %r2;
	mul.lo.s32 	%r198, %r197, %r2;
	sub.s32 	%r199, %r196, %r198;
	selp.b32 	%r200, 0, %r197, %p4;
	selp.b32 	%r201, 0, %r199, %p3;
	mul.lo.s32 	%r202, %r4, %r200;
	mad.lo.s32 	%r203, %r5, %r201, %r202;
	shl.b64 	%rd169, %rd168, 32;
	shr.s64 	%rd170, %rd169, 30;
	add.s64 	%rd171, %rd5, %rd170;
	ld.global.f32 	%f95, [%rd171];
	cvt.s64.s32 	%rd172, %r203;
	add.s64 	%rd173, %rd6, %rd172;
	ld.global.u8 	%rs24, [%rd173];
	setp.eq.s16 	%p28, %rs24, 0;
	mul.f32 	%f96, %f95, %f2;
	selp.f32 	%f97, %f1, %f96, %p28;
	max.f32 	%f98, %f94, %f97;
	add.s64 	%rd174, %rd30, 768;
	cvt.u32.u64 	%r204, %rd174;
	div.s32 	%r205, %r204, %r2;
	mul.lo.s32 	%r206, %r205, %r2;
	sub.s32 	%r207, %r204, %r206;
	selp.b32 	%r208, 0, %r205, %p4;
	selp.b32 	%r209, 0, %r207, %p3;
	mul.lo.s32 	%r210, %r4, %r208;
	mad.lo.s32 	%r211, %r5, %r209, %r210;
	shl.b64 	%rd175, %rd174, 32;
	shr.s64 	%rd176, %rd175, 30;
	add.s64 	%rd177, %rd5, %rd176;
	ld.global.f32 	%f99, [%rd177];
	cvt.s64.s32 	%rd178, %r211;
	add.s64 	%rd179, %rd6, %rd178;
	ld.global.u8 	%rs25, [%rd179];
	setp.eq.s16 	%p29, %rs25, 0;
	mul.f32 	%f100, %f99, %f2;
	selp.f32 	%f101, %f1, %f100, %p29;
	max.f32 	%f102, %f98, %f101;
	add.s64 	%rd180, %rd30, 800;
	cvt.u32.u64 	%r212, %rd180;
	div.s32 	%r213, %r212, %r2;
	mul.lo.s32 	%r214, %r213, %r2;
	sub.s32 	%r215, %r212, %r214;
	selp.b32 	%r216, 0, %r213, %p4;
	selp.b32 	%r217, 0, %r215, %p3;
	mul.lo.s32 	%r218, %r4, %r216;
	mad.lo.s32 	%r219, %r5, %r217, %r218;
	shl.b64 	%rd181, %rd180, 32;
	shr.s64 	%rd182, %rd181, 30;
	add.s64 	%rd183, %rd5, %rd182;
	ld.global.f32 	%f103, [%rd183];
	cvt.s64.s32 	%rd184, %r219;
	add.s64 	%rd185, %rd6, %rd184;
	ld.global.u8 	%rs26, [%rd185];
	setp.eq.s16 	%p30, %rs26, 0;
	mul.f32 	%f104, %f103, %f2;
	selp.f32 	%f105, %f1, %f104, %p30;
	max.f32 	%f106, %f102, %f105;
	add.s64 	%rd186, %rd30, 832;
	cvt.u32.u64 	%r220, %rd186;
	div.s32 	%r221, %r220, %r2;
	mul.lo.s32 	%r222, %r221, %r2;
	sub.s32 	%r223, %r220, %r222;
	selp.b32 	%r224, 0, %r221, %p4;
	selp.b32 	%r225, 0, %r223, %p3;
	mul.lo.s32 	%r226, %r4, %r224;
	mad.lo.s32 	%r227, %r5, %r225, %r226;
	shl.b64 	%rd187, %rd186, 32;
	shr.s64 	%rd188, %rd187, 30;
	add.s64 	%rd189, %rd5, %rd188;
	ld.global.f32 	%f107, [%rd189];
	cvt.s64.s32 	%rd190, %r227;
	add.s64 	%rd191, %rd6, %rd190;
	ld.global.u8 	%rs27, [%rd191];
	setp.eq.s16 	%p31, %rs27, 0;
	mul.f32 	%f108, %f107, %f2;
	selp.f32 	%f109, %f1, %f108, %p31;
	max.f32 	%f110, %f106, %f109;
	mov.b32 	%r228, %f110;
	shfl.sync.bfly.b32	%r229|%p32, %r228, 16, 31, -1;
	mov.b32 	%f111, %r229;
	max.f32 	%f112, %f110, %f111;
	mov.b32 	%r230, %f112;
	shfl.sync.bfly.b32	%r231|%p33, %r230, 8, 31, -1;
	mov.b32 	%f113, %r231;
	max.f32 	%f114, %f112, %f113;
	mov.b32 	%r232, %f114;
	shfl.sync.bfly.b32	%r233|%p34, %r232, 4, 31, -1;
	mov.b32 	%f115, %r233;
	max.f32 	%f116, %f114, %f115;
	mov.b32 	%r234, %f116;
	shfl.sync.bfly.b32	%r235|%p35, %r234, 2, 31, -1;
	mov.b32 	%f117, %r235;
	max.f32 	%f118, %f116, %f117;
	mov.b32 	%r236, %f118;
	shfl.sync.bfly.b32	%r237|%p36, %r236, 1, 31, -1;
	mov.b32 	%f119, %r237;
	max.f32 	%f120, %f118, %f119;
	sub.f32 	%f121, %f5, %f120;
	fma.rn.f32 	%f122, %f121, 0f3BBB989D, 0f3F000000;
	cvt.sat.f32.f32 	%f123, %f122;
	mov.f32 	%f124, 0f4B400001;
	mov.f32 	%f125, 0f437C0000;
	fma.rm.f32 	%f126, %f123, %f125, %f124;
	add.f32 	%f127, %f126, 0fCB40007F;
	neg.f32 	%f128, %f127;
	fma.rn.f32 	%f129, %f121, 0f3FB8AA3B, %f128;
	fma.rn.f32 	%f130, %f121, 0f32A57060, %f129;
	mov.b32 	%r238, %f126;
	shl.b32 	%r239, %r238, 23;
	mov.b32 	%f131, %r239;
	ex2.approx.ftz.f32 	%f132, %f130;
	mul.f32 	%f133, %f132, %f131;
	add.f32 	%f134, %f133, 0f00000000;
	sub.f32 	%f135, %f9, %f120;
	fma.rn.f32 	%f136, %f135, 0f3BBB989D, 0f3F000000;
	cvt.sat.f32.f32 	%f137, %f136;
	fma.rm.f32 	%f138, %f137, %f125, %f124;
	add.f32 	%f139, %f138, 0fCB40007F;
	neg.f32 	%f140, %f139;
	fma.rn.f32 	%f141, %f135, 0f3FB8AA3B, %f140;
	fma.rn.f32 	%f142, %f135, 0f32A57060, %f141;
	mov.b32 	%r240, %f138;
	shl.b32 	%r241, %r240, 23;
	mov.b32 	%f143, %r241;
	ex2.approx.ftz.f32 	%f144, %f142;
	mul.f32 	%f145, %f144, %f143;
	add.f32 	%f146, %f134, %f145;
	sub.f32 	%f147, %f13, %f120;
	fma.rn.f32 	%f148, %f147, 0f3BBB989D, 0f3F000000;
	cvt.sat.f32.f32 	%f149, %f148;
	fma.rm.f32 	%f150, %f149, %f125, %f124;
	add.f32 	%f151, %f150, 0fCB40007F;
	neg.f32 	%f152, %f151;
	fma.rn.f32 	%f153, %f147, 0f3FB8AA3B, %f152;
	fma.rn.f32 	%f154, %f147, 0f32A57060, %f153;
	mov.b32 	%r242, %f150;
	shl.b32 	%r243, %r242, 23;
	mov.b32 	%f155, %r243;
	ex2.approx.ftz.f32 	%f156, %f154;
	mul.f32 	%f157, %f156, %f155;
	add.f32 	%f158, %f146, %f157;
	sub.f32 	%f159, %f17, %f120;
	fma.rn.f32 	%f160, %f159, 0f3BBB989D, 0f3F000000;
	cvt.sat.f32.f32 	%f161, %f160;
	fma.rm.f32 	%f162, %f161, %f125, %f124;
	add.f32 	%f163, %f162, 0fCB40007F;
	neg.f32 	%f164, %f163;
	fma.rn.f32 	%f165, %f159, 0f3FB8AA3B, %f164;
	fma.rn.f32 	%f166, %f159, 0f32A57060, %f165;
	mov.b32 	%r244, %f162;
	shl.b32 	%r245, %r244, 23;
	mov.b32 	%f167, %r245;
	ex2.approx.ftz.f32 	%f168, %f166;
	mul.f32 	%f169, %f168, %f167;
	add.f32 	%f170, %f158, %f169;
	sub.f32 	%f171, %f21, %f120;
	fma.rn.f32 	%f172, %f171, 0f3BBB989D, 0f3F000000;
	cvt.sat.f32.f32 	%f173, %f172;
	fma.rm.f32 	%f174, %f173, %f125, %f124;
	add.f32 	%f175, %f174, 0fCB40007F;
	neg.f32 	%f176, %f175;
	fma.rn.f32 	%f177, %f171, 0f3FB8AA3B, %f176;
	fma.rn.f32 	%f178, %f171, 0f32A57060, %f177;
	mov.b32 	%r246, %f174;
	shl.b32 	%r247, %r246, 23;
	mov.b32 	%f179, %r247;
	ex2.approx.ftz.f32 	%f180, %f178;
	mul.f32 	%f181, %f180, %f179;
	add.f32 	%f182, %f170, %f181;
	sub.f32 	%f183, %f25, %f120;
	fma.rn.f32 	%f184, %f183, 0f3BBB989D, 0f3F000000;
	cvt.sat.f32.f32 	%f185, %f184;
	fma.rm.f32 	%f186, %f185, %f125, %f124;
	add.f32 	%f187, %f186, 0fCB40007F;
	neg.f32 	%f188, %f187;
	fma.rn.f32 	%f189, %f183, 0f3FB8AA3B, %f188;
	fma.rn.f32 	%f190, %f183, 0f32A57060, %f189;
	mov.b32 	%r248, %f186;
	shl.b32 	%r249, %r248, 23;
	mov.b32 	%f191, %r249;
	ex2.approx.ftz.f32 	%f192, %f190;
	mul.f32 	%f193, %f192, %f191;
	add.f32 	%f194, %f182, %f193;
	sub.f32 	%f195, %f29, %f120;
	fma.rn.f32 	%f196, %f195, 0f3BBB989D, 0f3F000000;
	cvt.sat.f32.f32 	%f197, %f196;
	fma.rm.f32 	%f198, %f197, %f125, %f124;
	add.f32 	%f199, %f198, 0fCB40007F;
	neg.f32 	%f200, %f199;
	fma.rn.f32 	%f201, %f195, 0f3FB8AA3B, %f200;
	fma.rn.f32 	%f202, %f195, 0f32A57060, %f201;
	mov.b32 	%r250, %f198;
	shl.b32 	%r251, %r250, 23;
	mov.b32 	%f203, %r251;
	ex2.approx.ftz.f32 	%f204, %f202;
	mul.f32 	%f205, %f204, %f203;
	add.f32 	%f206, %f194, %f205;
	sub.f32 	%f207, %f33, %f120;
	fma.rn.f32 	%f208, %f207, 0f3BBB989D, 0f3F000000;
	cvt.sat.f32.f32 	%f209, %f208;
	fma.rm.f32 	%f210, %f209, %f125, %f124;
	add.f32 	%f211, %f210, 0fCB40007F;
	neg.f32 	%f212, %f211;
	fma.rn.f32 	%f213, %f207, 0f3FB8AA3B, %f212;
	fma.rn.f32 	%f214, %f207, 0f32A57060, %f213;
	mov.b32 	%r252, %f210;
	shl.b32 	%r253, %r252, 23;
	mov.b32 	%f215, %r253;
	ex2.approx.ftz.f32 	%f216, %f214;
	mul.f32 	%f217, %f216, %f215;
	add.f32 	%f218, %f206, %f217;
	sub.f32 	%f219, %f37, %f120;
	fma.rn.f32 	%f220, %f219, 0f3BBB989D, 0f3F000000;
	cvt.sat.f32.f32 	%f221, %f220;
	fma.rm.f32 	%f222, %f221, %f125, %f124;
	add.f32 	%f223, %f222, 0fCB40007F;
	neg.f32 	%f224, %f223;
	fma.rn.f32 	%f225, %f219, 0f3FB8AA3B, %f224;
	fma.rn.f32 	%f226, %f219, 0f32A57060, %f225;
	mov.b32 	%r254, %f222;
	shl.b32 	%r255, %r254, 23;
	mov.b32 	%f227, %r255;
	ex2.approx.ftz.f32 	%f228, %f226;
	mul.f32 	%f229, %f228, %f227;
	add.f32 	%f230, %f218, %f229;
	sub.f32 	%f231, %f41, %f120;
	fma.rn.f32 	%f232, %f231, 0f3BBB989D, 0f3F000000;
	cvt.sat.f32.f32 	%f233, %f232;
	fma.rm.f32 	%f234, %f233, %f125, %f124;
	add.f32 	%f235, %f234, 0fCB40007F;
	neg.f32 	%f236, %f235;
	fma.rn.f32 	%f237, %f231, 0f3FB8AA3B, %f236;
	fma.rn.f32 	%f238, %f231, 0f32A57060, %f237;
	mov.b32 	%r256, %f234;
	shl.b32 	%r257, %r256, 23;
	mov.b32 	%f239, %r257;
	ex2.approx.ftz.f32 	%f240, %f238;
	mul.f32 	%f241, %f240, %f239;
	add.f32 	%f242, %f230, %f241;
	sub.f32 	%f243, %f45, %f120;
	fma.rn.f32 	%f244, %f243, 0f3BBB989D, 0f3F000000;
	cvt.sat.f32.f32 	%f245, %f244;
	fma.rm.f32 	%f246, %f245, %f125, %f124;
	add.f32 	%f247, %f246, 0fCB40007F;
	neg.f32 	%f248, %f247;
	fma.rn.f32 	%f249, %f243, 0f3FB8AA3B, %f248;
	fma.rn.f32 	%f250, %f243, 0f32A57060, %f249;
	mov.b32 	%r258, %f246;
	shl.b32 	%r259, %r258, 23;
	mov.b32 	%f251, %r259;
	ex2.approx.ftz.f32 	%f252, %f250;
	mul.f32 	%f253, %f252, %f251;
	add.f32 	%f254, %f242, %f253;
	sub.f32 	%f255, %f49, %f120;
	fma.rn.f32 	%f256, %f255, 0f3BBB989D, 0f3F000000;
	cvt.sat.f32.f32 	%f257, %f256;
	fma.rm.f32 	%f258, %f257, %f125, %f124;
	add.f32 	%f259, %f258, 0fCB40007F;
	neg.f32 	%f260, %f259;
	fma.rn.f32 	%f261, %f255, 0f3FB8AA3B, %f260;
	fma.rn.f32 	%f262, %f255, 0f32A57060, %f261;
	mov.b32 	%r260, %f258;
	shl.b32 	%r261, %r260, 23;
	mov.b32 	%f263, %r261;
	ex2.approx.ftz.f32 	%f264, %f262;
	mul.f32 	%f265, %f264, %f263;
	add.f32 	%f266, %f254, %f265;
	sub.f32 	%f267, %f53, %f120;
	fma.rn.f32 	%f268, %f267, 0f3BBB989D, 0f3F000000;
	cvt.sat.f32.f32 	%f269, %f268;
	fma.rm.f32 	%f270, %f269, %f125, %f124;
	add.f32 	%f271, %f270, 0fCB40007F;
	neg.f32 	%f272, %f271;
	fma.rn.f32 	%f273, %f267, 0f3FB8AA3B, %f272;
	fma.rn.f32 	%f274, %f267, 0f32A57060, %f273;
	mov.b32 	%r262, %f270;
	shl.b32 	%r263, %r262, 23;
	mov.b32 	%f275, %r263;
	ex2.approx.ftz.f32 	%f276, %f274;
	mul.f32 	%f277, %f276, %f275;
	add.f32 	%f278, %f266, %f277;
	sub.f32 	%f279, %f57, %f120;
	fma.rn.f32 	%f280, %f279, 0f3BBB989D, 0f3F000000;
	cvt.sat.f32.f32 	%f281, %f280;
	fma.rm.f32 	%f282, %f281, %f125, %f124;
	add.f32 	%f283, %f282, 0fCB40007F;
	neg.f32 	%f284, %f283;
	fma.rn.f32 	%f285, %f279, 0f3FB8AA3B, %f284;
	fma.rn.f32 	%f286, %f279, 0f32A57060, %f285;
	mov.b32 	%r264, %f282;
	shl.b32 	%r265, %r264, 23;
	mov.b32 	%f287, %r265;
	ex2.approx.ftz.f32 	%f288, %f286;
	mul.f32 	%f289, %f288, %f287;
	add.f32 	%f290, %f278, %f289;
	sub.f32 	%f291, %f61, %f120;
	fma.rn.f32 	%f292, %f291, 0f3BBB989D, 0f3F000000;
	cvt.sat.f32.f32 	%f293, %f292;
	fma.rm.f32 	%f294, %f293, %f125, %f124;
	add.f32 	%f295, %f294, 0fCB40007F;
	neg.f32 	%f296, %f295;
	fma.rn.f32 	%f297, %f291, 0f3FB8AA3B, %f296;
	fma.rn.f32 	%f298, %f291, 0f32A57060, %f297;
	mov.b32 	%r266, %f294;
	shl.b32 	%r267, %r266, 23;
	mov.b32 	%f299, %r267;
	ex2.approx.ftz.f32 	%f300, %f298;
	mul.f32 	%f301, %f300, %f299;
	add.f32 	%f302, %f290, %f301;
	sub.f32 	%f303, %f65, %f120;
	fma.rn.f32 	%f304, %f303, 0f3BBB989D, 0f3F000000;
	cvt.sat.f32.f32 	%f305, %f304;
	fma.rm.f32 	%f306, %f305, %f125, %f124;
	add.f32 	%f307, %f306, 0fCB40007F;
	neg.f32 	%f308, %f307;
	fma.rn.f32 	%f309, %f303, 0f3FB8AA3B, %f308;
	fma.rn.f32 	%f310, %f303, 0f32A57060, %f309;
	mov.b32 	%r268, %f306;
	shl.b32 	%r269, %r268, 23;
	mov.b32 	%f311, %r269;
	ex2.approx.ftz.f32 	%f312, %f310;
	mul.f32 	%f313, %f312, %f311;
	add.f32 	%f314, %f302, %f313;
	sub.f32 	%f315, %f69, %f120;
	fma.rn.f32 	%f316, %f315, 0f3BBB989D, 0f3F000000;
	cvt.sat.f32.f32 	%f317, %f316;
	fma.rm.f32 	%f318, %f317, %f125, %f124;
	add.f32 	%f319, %f318, 0fCB40007F;
	neg.f32 	%f320, %f319;
	fma.rn.f32 	%f321, %f315, 0f3FB8AA3B, %f320;
	fma.rn.f32 	%f322, %f315, 0f32A57060, %f321;
	mov.b32 	%r270, %f318;
	shl.b32 	%r271, %r270, 23;
	mov.b32 	%f323, %r271;
	ex2.approx.ftz.f32 	%f324, %f322;
	mul.f32 	%f325, %f324, %f323;
	add.f32 	%f326, %f314, %f325;
	sub.f32 	%f327, %f73, %f120;
	fma.rn.f32 	%f328, %f327, 0f3BBB989D, 0f3F000000;
	cvt.sat.f32.f32 	%f329, %f328;
	fma.rm.f32 	%f330, %f329, %f125, %f124;
	add.f32 	%f331, %f330, 0fCB40007F;
	neg.f32 	%f332, %f331;
	fma.rn.f32 	%f333, %f327, 0f3FB8AA3B, %f332;
	fma.rn.f32 	%f334, %f327, 0f32A57060, %f333;
	mov.b32 	%r272, %f330;
	shl.b32 	%r273, %r272, 23;
	mov.b32 	%f335, %r273;
	ex2.approx.ftz.f32 	%f336, %f334;
	mul.f32 	%f337, %f336, %f335;
	add.f32 	%f338, %f326, %f337;
	sub.f32 	%f339, %f77, %f120;
	fma.rn.f32 	%f340, %f339, 0f3BBB989D, 0f3F000000;
	cvt.sat.f32.f32 	%f341, %f340;
	fma.rm.f32 	%f342, %f341, %f125, %f124;
	add.f32 	%f343, %f342, 0fCB40007F;
	neg.f32 	%f344, %f343;
	fma.rn.f32 	%f345, %f339, 0f3FB8AA3B, %f344;
	fma.rn.f32 	%f346, %f339, 0f32A57060, %f345;
	mov.b32 	%r274, %f342;
	shl.b32 	%r275, %r274, 23;
	mov.b32 	%f347, %r275;
	ex2.approx.ftz.f32 	%f348, %f346;
	mul.f32 	%f349, %f348, %f347;
	add.f32 	%f350, %f338, %f349;
	sub.f32 	%f351, %f81, %f120;
	fma.rn.f32 	%f352, %f351, 0f3BBB989D, 0f3F000000;
	cvt.sat.f32.f32 	%f353, %f352;
	fma.rm.f32 	%f354, %f353, %f125, %f124;
	add.f32 	%f355, %f354, 0fCB40007F;
	neg.f32 	%f356, %f355;
	fma.rn.f32 	%f357, %f351, 0f3FB8AA3B, %f356;
	fma.rn.f32 	%f358, %f351, 0f32A57060, %f357;
	mov.b32 	%r276, %f354;
	shl.b32 	%r277, %r276, 23;
	mov.b32 	%f359, %r277;
	ex2.approx.ftz.f32 	%f360, %f358;
	mul.f32 	%f361, %f360, %f359;
	add.f32 	%f362, %f350, %f361;
	sub.f32 	%f363, %f85, %f120;
	fma.rn.f32 	%f364, %f363, 0f3BBB989D, 0f3F000000;
	cvt.sat.f32.f32 	%f365, %f364;
	fma.rm.f32 	%f366, %f365, %f125, %f124;
	add.f32 	%f367, %f366, 0fCB40007F;
	neg.f32 	%f368, %f367;
	fma.rn.f32 	%f369, %f363, 0f3FB8AA3B, %f368;
	fma.rn.f32 	%f370, %f363, 0f32A57060, %f369;
	mov.b32 	%r278, %f366;
	shl.b32 	%r279, %r278, 23;
	mov.b32 	%f371, %r279;
	ex2.approx.ftz.f32 	%f372, %f370;
	mul.f32 	%f373, %f372, %f371;
	add.f32 	%f374, %f362, %f373;
	sub.f32 	%f375, %f89, %f120;
	fma.rn.f32 	%f376, %f375, 0f3BBB989D, 0f3F000000;
	cvt.sat.f32.f32 	%f377, %f376;
	fma.rm.f32 	%f378, %f377, %f125, %f124;
	add.f32 	%f379, %f378, 0fCB40007F;
	neg.f32 	%f380, %f379;
	fma.rn.f32 	%f381, %f375, 0f3FB8AA3B, %f380;
	fma.rn.f32 	%f382, %f375, 0f32A57060, %f381;
	mov.b32 	%r280, %f378;
	shl.b32 	%r281, %r280, 23;
	mov.b32 	%f383, %r281;
	ex2.approx.ftz.f32 	%f384, %f382;
	mul.f32 	%f385, %f384, %f383;
	add.f32 	%f386, %f374, %f385;
	sub.f32 	%f387, %f93, %f120;
	fma.rn.f32 	%f388, %f387, 0f3BBB989D, 0f3F000000;
	cvt.sat.f32.f32 	%f389, %f388;
	fma.rm.f32 	%f390, %f389, %f125, %f124;
	add.f32 	%f391, %f390, 0fCB40007F;
	neg.f32 	%f392, %f391;
	fma.rn.f32 	%f393, %f387, 0f3FB8AA3B, %f392;
	fma.rn.f32 	%f394, %f387, 0f32A57060, %f393;
	mov.b32 	%r282, %f390;
	shl.b32 	%r283, %r282, 23;
	mov.b32 	%f395, %r283;
	ex2.approx.ftz.f32 	%f396, %f394;
	mul.f32 	%f397, %f396, %f395;
	add.f32 	%f398, %f386, %f397;
	sub.f32 	%f399, %f97, %f120;
	fma.rn.f32 	%f400, %f399, 0f3BBB989D, 0f3F000000;
	cvt.sat.f32.f32 	%f401, %f400;
	fma.rm.f32 	%f402, %f401, %f125, %f124;
	add.f32 	%f403, %f402, 0fCB40007F;
	neg.f32 	%f404, %f403;
	fma.rn.f32 	%f405, %f399, 0f3FB8AA3B, %f404;
	fma.rn.f32 	%f406, %f399, 0f32A57060, %f405;
	mov.b32 	%r284, %f402;
	shl.b32 	%r285, %r284, 23;
	mov.b32 	%f407, %r285;
	ex2.approx.ftz.f32 	%f408, %f406;
	mul.f32 	%f409, %f408, %f407;
	add.f32 	%f410, %f398, %f409;
	sub.f32 	%f411, %f101, %f120;
	fma.rn.f32 	%f412, %f411, 0f3BBB989D, 0f3F000000;
	cvt.sat.f32.f32 	%f413, %f412;
	fma.rm.f32 	%f414, %f413, %f125, %f124;
	add.f32 	%f415, %f414, 0fCB40007F;
	neg.f32 	%f416, %f415;
	fma.rn.f32 	%f417, %f411, 0f3FB8AA3B, %f416;
	fma.rn.f32 	%f418, %f411, 0f32A57060, %f417;
	mov.b32 	%r286, %f414;
	shl.b32 	%r287, %r286, 23;
	mov.b32 	%f419, %r287;
	ex2.approx.ftz.f32 	%f420, %f418;
	mul.f32 	%f421, %f420, %f419;
	add.f32 	%f422, %f410, %f421;
	sub.f32 	%f423, %f105, %f120;
	fma.rn.f32 	%f424, %f423, 0f3BBB989D, 0f3F000000;
	cvt.sat.f32.f32 	%f425, %f424;
	fma.rm.f32 	%f426, %f425, %f125, %f124;
	add.f32 	%f427, %f426, 0fCB40007F;
	neg.f32 	%f428, %f427;
	fma.rn.f32 	%f429, %f423, 0f3FB8AA3B, %f428;
	fma.rn.f32 	%f430, %f423, 0f32A57060, %f429;
	mov.b32 	%r288, %f426;
	shl.b32 	%r289, %r288, 23;
	mov.b32 	%f431, %r289;
	ex2.approx.ftz.f32 	%f432, %f430;
	mul.f32 	%f433, %f432, %f431;
	add.f32 	%f434, %f422, %f433;
	sub.f32 	%f435, %f109, %f120;
	fma.rn.f32 	%f436, %f435, 0f3BBB989D, 0f3F000000;
	cvt.sat.f32.f32 	%f437, %f436;
	fma.rm.f32 	%f438, %f437, %f125, %f124;
	add.f32 	%f439, %f438, 0fCB40007F;
	neg.f32 	%f440, %f439;
	fma.rn.f32 	%f441, %f435, 0f3FB8AA3B, %f440;
	fma.rn.f32 	%f442, %f435, 0f32A57060, %f441;
	mov.b32 	%r290, %f438;
	shl.b32 	%r291, %r290, 23;
	mov.b32 	%f443, %r291;
	ex2.approx.ftz.f32 	%f444, %f442;
	mul.f32 	%f445, %f444, %f443;
	add.f32 	%f446, %f434, %f445;
	mov.b32 	%r292, %f446;
	shfl.sync.bfly.b32	%r293|%p37, %r292, 16, 31, -1;
	mov.b32 	%f447, %r293;
	add.f32 	%f448, %f446, %f447;
	mov.b32 	%r294, %f448;
	shfl.sync.bfly.b32	%r295|%p38, %r294, 8, 31, -1;
	mov.b32 	%f449, %r295;
	add.f32 	%f450, %f448, %f449;
	mov.b32 	%r296, %f450;
	shfl.sync.bfly.b32	%r297|%p39, %r296, 4, 31, -1;
	mov.b32 	%f451, %r297;
	add.f32 	%f452, %f450, %f451;
	mov.b32 	%r298, %f452;
	shfl.sync.bfly.b32	%r299|%p40, %r298, 2, 31, -1;
	mov.b32 	%f453, %r299;
	add.f32 	%f454, %f452, %f453;
	mov.b32 	%r300, %f454;
	shfl.sync.bfly.b32	%r301|%p41, %r300, 1, 31, -1;
	mov.b32 	%f455, %r301;
	add.f32 	%f456, %f454, %f455;
	div.rn.f32 	%f457, %f133, %f456;
	div.rn.f32 	%f458, %f145, %f456;
	div.rn.f32 	%f459, %f157, %f456;
	div.rn.f32 	%f460, %f169, %f456;
	div.rn.f32 	%f461, %f181, %f456;
	div.rn.f32 	%f462, %f193, %f456;
	div.rn.f32 	%f463, %f205, %f456;
	div.rn.f32 	%f464, %f217, %f456;
	div.rn.f32 	%f465, %f229, %f456;
	div.rn.f32 	%f466, %f241, %f456;
	div.rn.f32 	%f467, %f253, %f456;
	div.rn.f32 	%f468, %f265, %f456;
	div.rn.f32 	%f469, %f277, %f456;
	div.rn.f32 	%f470, %f289, %f456;
	div.rn.f32 	%f471, %f301, %f456;
	div.rn.f32 	%f472, %f313, %f456;
	div.rn.f32 	%f473, %f325, %f456;
	div.rn.f32 	%f474, %f337, %f456;
	div.rn.f32 	%f475, %f349, %f456;
	div.rn.f32 	%f476, %f361, %f456;
	div.rn.f32 	%f477, %f373, %f456;
	div.rn.f32 	%f478, %f385, %f456;
	div.rn.f32 	%f479, %f397, %f456;
	div.rn.f32 	%f480, %f409, %f456;
	div.rn.f32 	%f481, %f421, %f456;
	div.rn.f32 	%f482, %f433, %f456;
	div.rn.f32 	%f483, %f445, %f456;
	mad.lo.s64 	%rd192, %rd195, %rd21, %rd7;
	shl.b64 	%rd193, %rd192, 2;
	add.s64 	%rd194, %rd8, %rd193;
	st.global.f32 	[%rd194], %f457;
	st.global.f32 	[%rd194+128], %f458;
	st.global.f32 	[%rd194+256], %f459;
	st.global.f32 	[%rd194+384], %f460;
	st.global.f32 	[%rd194+512], %f461;
	st.global.f32 	[%rd194+640], %f462;
	st.global.f32 	[%rd194+768], %f463;
	st.global.f32 	[%rd194+896], %f464;
	st.global.f32 	[%rd194+1024], %f465;
	st.global.f32 	[%rd194+1152], %f466;
	st.global.f32 	[%rd194+1280], %f467;
	st.global.f32 	[%rd194+1408], %f468;
	st.global.f32 	[%rd194+1536], %f469;
	st.global.f32 	[%rd194+1664], %f470;
	st.global.f32 	[%rd194+1792], %f471;
	st.global.f32 	[%rd194+1920], %f472;
	st.global.f32 	[%rd194+2048], %f473;
	st.global.f32 	[%rd194+2176], %f474;
	st.global.f32 	[%rd194+2304], %f475;
	st.global.f32 	[%rd194+2432], %f476;
	st.global.f32 	[%rd194+2560], %f477;
	st.global.f32 	[%rd194+2688], %f478;
	st.global.f32 	[%rd194+2816], %f479;
	st.global.f32 	[%rd194+2944], %f480;
	st.global.f32 	[%rd194+3072], %f481;
	st.global.f32 	[%rd194+3200], %f482;
	st.global.f32 	[%rd194+3328], %f483;
	add.s64 	%rd195, %rd195, %rd9;
	setp.lt.s64 	%p42, %rd195, %rd22;
	@%p42 bra 	$L__BB278_4;
$L__BB278_5:
	ret;

}
	// .globl	_Z15SoftmaxWarpImplI22BroadcastScaleMaskLoadIffbLm2EiE11DirectStoreIffEfLi1ELi27ELi32ELi1ELb1EL9Algorithm0EEvT_T0_ll
.visible .entry _Z15SoftmaxWarpImplI22BroadcastScaleMaskLoadIffbLm2EiE11DirectStoreIffEfLi1ELi27ELi32ELi1ELb1EL9Algorithm0EEvT_T0_ll(
	.param .align 8 .b8 _Z15SoftmaxWarpImplI22BroadcastScaleMaskLoadIffbLm2EiE11DirectStoreIffEfLi1ELi27ELi32ELi1ELb1EL9Algorithm0EEvT_T0_ll_param_0[88],
	.param .align 8 .b8 _Z15SoftmaxWarpImplI22BroadcastScaleMaskLoadIffbLm2EiE11DirectStoreIffEfLi1ELi27ELi32ELi1ELb1EL9Algorithm0EEvT_T0_ll_param_1[16],
	.param .u64 _Z15SoftmaxWarpImplI22BroadcastScaleMaskLoadIffbLm2EiE11DirectStoreIffEfLi1ELi27ELi32ELi1ELb1EL9Algorithm0EEvT_T0_ll_param_2,
	.param .u64 _Z15SoftmaxWarpImplI22BroadcastScaleMaskLoadIffbLm2EiE11DirectStoreIffEfLi1ELi27ELi32ELi1ELb1EL9Algorithm0EEvT_T0_ll_param_3
)
{
	.reg .pred 	%p<149>;
	.reg .b16 	%rs<28>;
	.reg .b32 	%r<385>;
	.reg .b32 	%f<621>;
	.reg .b64 	%rd<245>;

	ld.param.u64 	%rd38, [_Z15SoftmaxWarpImplI22BroadcastScaleMaskLoadIffbLm2EiE11DirectStoreIffEfLi1ELi27ELi32ELi1ELb1EL9Algorithm0EEvT_T0_ll_param_1+8];
	ld.param.u64 	%rd37, [_Z15SoftmaxWarpImplI22BroadcastScaleMaskLoadIffbLm2EiE11DirectStoreIffEfLi1ELi27ELi32ELi1ELb1EL9Algorithm0EEvT_T0_ll_param_1];
	ld.param.v2.f32 	{%f138, %f139}, [_Z15SoftmaxWarpImplI22BroadcastScaleMaskLoadIffbLm2EiE11DirectStoreIffEfLi1ELi27ELi32ELi1ELb1EL9Algorithm0EEvT_T0_ll_param_0+80];
	ld.param.u64 	%rd36, [_Z15SoftmaxWarpImplI22BroadcastScaleMaskLoadIffbLm2EiE11DirectStoreIffEfLi1ELi27ELi32ELi1ELb1EL9Algorithm0EEvT_T0_ll_param_0+72];
	ld.param.v2.u32 	{%r6, %r7}, [_Z15SoftmaxWarpImplI22BroadcastScaleMaskLoadIffbLm2EiE11DirectStoreIffEfLi1ELi27ELi32ELi1ELb1EL9Algorithm0EEvT_T0_ll_param_0+56];
	ld.param.v2.u32 	{%r4, %r5}, [_Z15SoftmaxWarpImplI22BroadcastScaleMaskLoadIffbLm2EiE11DirectStoreIffEfLi1ELi27ELi32ELi1ELb1EL9Algorithm0EEvT_T0_ll_param_0+40];
	ld.param.u64 	%rd32, [_Z15SoftmaxWarpImplI22BroadcastScaleMaskLoadIffbLm2EiE11DirectStoreIffEfLi1ELi27ELi32ELi1ELb1EL9Algorithm0EEvT_T0_ll_param_0+24];
	ld.param.u64 	%rd31, [_Z15SoftmaxWarpImplI22BroadcastScaleMaskLoadIffbLm2EiE11DirectStoreIffEfLi1ELi27ELi32ELi1ELb1EL9Algorithm0EEvT_T0_ll_param_0+16];
	ld.param.u64 	%rd30, [_Z15SoftmaxWarpImplI22BroadcastScaleMaskLoadIffbLm2EiE11DirectStoreIffEfLi1ELi27ELi32ELi1ELb1EL9Algorithm0EEvT_T0_ll_param_0+8];
	ld.param.u64 	%rd29, [_Z15SoftmaxWarpImplI22BroadcastScaleMaskLoadIffbLm2EiE11DirectStoreIffEfLi1ELi27ELi32ELi1ELb1EL9Algorithm0EEvT_T0_ll_param_0];
	ld.param.u64 	%rd40, [_Z15SoftmaxWarpImplI22BroadcastScaleMaskLoadIffbLm2EiE11DirectStoreIffEfLi1ELi27ELi32ELi1ELb1EL9Algorithm0EEvT_T0_ll_param_3];
	cvta.to.global.u64 	%rd1, %rd29;
	cvta.to.global.u64 	%rd2, %rd30;
	setp.lt.s64 	%p1, %rd40, 865;
	@%p1 bra 	$L__BB279_2;
	mov.u64 	%rd41, $str;
	cvta.global.u64 	%rd42, %rd41;
	mov.u64 	%rd43, $str$1;
	cvta.global.u64 	%rd44, %rd43;
	mov.u64 	%rd45, __unnamed_275;
	cvta.global.u64 	%rd46, %rd45;
	{ // callseq 274, 0
	.param .b64 param0;
	st.param.b64 	[param0], %rd42;
	.param .b64 param1;
	st.param.b64 	[param1], %rd44;
	.param .b32 param2;
	st.param.b32 	[param2], 219;
	.param .b64 param3;
	st.param.b64 	[param3], %rd46;
	.param .b64 param4;
	st.param.b64 	[param4], 1;
	call.uni 
	__assertfail, 
	(
	param0, 
	param1, 
	param2, 
	param3, 
	param4
	);
	} // callseq 274
$L__BB279_2:
	ld.param.u64 	%rd242, [_Z15SoftmaxWarpImplI22BroadcastScaleMaskLoadIffbLm2EiE11DirectStoreIffEfLi1ELi27ELi32ELi1ELb1EL9Algorithm0EEvT_T0_ll_param_2];
	mov.u32 	%r8, %ctaid.x;
	mov.u32 	%r9, %ntid.y;
	mov.u32 	%r10, %tid.y;
	mad.lo.s32 	%r11, %r8, %r9, %r10;
	cvt.s64.s32 	%rd244, %r11;
	setp.le.s64 	%p2, %rd242, %rd244;
	@%p2 bra 	$L__BB279_113;
	mov.u32 	%r12, %tid.x;
	add.s32 	%r13, %r12, 32;
	cvt.u64.u32 	%rd6, %r13;
	add.s32 	%r14, %r12, 64;
	cvt.u64.u32 	%rd7, %r14;
	add.s32 	%r15, %r12, 480;
	cvt.u64.u32 	%rd8, %r15;
	add.s32 	%r16, %r12, 512;
	cvt.u64.u32 	%rd9, %r16;
	add.s32 	%r17, %r12, 544;
	cvt.u64.u32 	%rd10, %r17;
	add.s32 	%r18, %r12, 576;
	cvt.u64.u32 	%rd11, %r18;
	add.s32 	%r19, %r12, 608;
	cvt.u64.u32 	%rd12, %r19;
	add.s32 	%r20, %r12, 640;
	cvt.u64.u32 	%rd13, %r20;
	add.s32 	%r21, %r12, 672;
	cvt.u64.u32 	%rd14, %r21;
	add.s32 	%r22, %r12, 704;
	cvt.u64.u32 	%rd15, %r22;
	add.s32 	%r23, %r12, 736;
	cvt.u64.u32 	%rd16, %r23;
	add.s32 	%r24, %r12, 768;
	cvt.u64.u32 	%rd17, %r24;
	add.s32 	%r25, %r12, 800;
	cvt.u64.u32 	%rd18, %r25;
	add.s32 	%r26, %r12, 832;
	cvt.u64.u32 	%rd19, %r26;
$L__BB279_4:
	cvt.u64.u32 	%rd47, %r12;
	setp.le.s64 	%p3, %rd40, %rd47;
	mul.lo.s64 	%rd21, %rd36, %rd244;
	mov.f32 	%f567, 0fFF800000;
	mov.f32 	%f570, %f567;
	@%p3 bra 	$L__BB279_6;
	setp.eq.s64 	%p4, %rd32, 1;
	setp.eq.s64 	%p5, %rd31, 1;
	add.s64 	%rd49, %rd21, %rd47;
	cvt.u32.u64 	%r29, %rd49;
	div.s32 	%r30, %r29, %r4;
	mul.lo.s32 	%r31, %r30, %r4;
	sub.s32 	%r32, %r29, %r31;
	selp.b32 	%r33, 0, %r30, %p5;
	selp.b32 	%r34, 0, %r32, %p4;
	mul.lo.s32 	%r35, %r6, %r33;
	mad.lo.s32 	%r36, %r7, %r34, %r35;
	shl.b64 	%rd50, %rd49, 32;
	shr.s64 	%rd51, %rd50, 30;
	add.s64 	%rd52, %rd1, %rd51;
	ld.global.f32 	%f141, [%rd52];
	cvt.s64.s32 	%rd53, %r36;
	add.s64 	%rd54, %rd2, %rd53;
	ld.global.u8 	%rs1, [%rd54];
	setp.eq.s16 	%p6, %rs1, 0;
	mul.f32 	%f142, %f141, %f139;
	selp.f32 	%f567, %f138, %f142, %p6;
	max.f32 	%f570, %f567, 0fFF800000;
$L__BB279_6:
	setp.le.s64 	%p7, %rd40, %rd6;
	mov.f32 	%f569, 0fFF800000;
	@%p7 bra 	$L__BB279_8;
	setp.eq.s64 	%p8, %rd32, 1;
	setp.eq.s64 	%p9, %rd31, 1;
	add.s64 	%rd55, %rd21, %rd6;
	cvt.u32.u64 	%r37, %rd55;
	div.s32 	%r38, %r37, %r4;
	mul.lo.s32 	%r39, %r38, %r4;
	sub.s32 	%r40, %r37, %r39;
	selp.b32 	%r41, 0, %r38, %p9;
	selp.b32 	%r42, 0, %r40, %p8;
	mul.lo.s32 	%r43, %r6, %r41;
	mad.lo.s32 	%r44, %r7, %r42, %r43;
	shl.b64 	%rd56, %rd55, 32;
	shr.s64 	%rd57, %rd56, 30;
	add.s64 	%rd58, %rd1, %rd57;
	ld.global.f32 	%f144, [%rd58];
	cvt.s64.s32 	%rd59, %r44;
	add.s64 	%rd60, %rd2, %rd59;
	ld.global.u8 	%rs2, [%rd60];
	setp.eq.s16 	%p10, %rs2, 0;
	mul.f32 	%f145, %f144, %f139;
	selp.f32 	%f569, %f138, %f145, %p10;
	max.f32 	%f570, %f570, %f569;
$L__BB279_8:
	setp.le.s64 	%p11, %rd40, %rd7;
	mov.f32 	%f571, 0fFF800000;
	@%p11 bra 	$L__BB279_10;
	setp.eq.s64 	%p12, %rd32, 1;
	setp.eq.s64 	%p13, %rd31, 1;
	add.s64 	%rd61, %rd21, %rd7;
	cvt.u32.u64 	%r45, %rd61;
	div.s32 	%r46, %r45, %r4;
	mul.lo.s32 	%r47, %r46, %r4;
	sub.s32 	%r48, %r45, %r47;
	selp.b32 	%r49, 0, %r46, %p13;
	selp.b32 	%r50, 0, %r48, %p12;
	mul.lo.s32 	%r51, %r6, %r49;
	mad.lo.s32 	%r52, %r7, %r50, %r51;
	shl.b64 	%rd62, %rd61, 32;
	shr.s64 	%rd63, %rd62, 30;
	add.s64 	%rd64, %rd1, %rd63;
	ld.global.f32 	%f147, [%rd64];
	cvt.s64.s32 	%rd65, %r52;
	add.s64 	%rd66, %rd2, %rd65;
	ld.global.u8 	%rs3, [%rd66];
	setp.eq.s16 	%p14, %rs3, 0;
	mul.f32 	%f148, %f147, %f139;
	selp.f32 	%f571, %f138, %f148, %p14;
	max.f32 	%f570, %f570, %f571;
$L__BB279_10:
	mov.u32 	%r53, %tid.x;
	add.s32 	%r54, %r53, 96;
	cvt.u64.u32 	%rd22, %r54;
	setp.le.s64 	%p15, %rd40, %rd22;
	mov.f32 	%f573, 0fFF800000;
	@%p15 bra 	$L__BB279_12;
	setp.eq.s64 	%p16, %rd32, 1;
	setp.eq.s64 	%p17, %rd31, 1;
	add.s64 	%rd67, %rd21, %rd22;
	cvt.u32.u64 	%r55, %rd67;
	div.s32 	%r56, %r55, %r4;
	mul.lo.s32 	%r57, %r56, %r4;
	sub.s32 	%r58, %r55, %r57;
	selp.b32 	%r59, 0, %r56, %p17;
	selp.b32 	%r60, 0, %r58, %p16;
	mul.lo.s32 	%r61, %r6, %r59;
	mad.lo.s32 	%r62, %r7, %r60, %r61;
	shl.b64 	%rd68, %rd67, 32;
	shr.s64 	%rd69, %rd68, 30;
	add.s64 	%rd70, %rd1, %rd69;
	ld.global.f32 	%f150, [%rd70];
	cvt.s64.s32 	%rd71, %r62;
	add.s64 	%rd72, %rd2, %rd71;
	ld.global.u8 	%rs4, [%rd72];
	setp.eq.s16 	%p18, %rs4, 0;
	mul.f32 	%f151, %f150, %f139;
	selp.f32 	%f573, %f138, %f151, %p18;
	max.f32 	%f570, %f570, %f573;
$L__BB279_12:
	add.s32 	%r64, %r53, 128;
	cvt.u64.u32 	%rd23, %r64;
	setp.le.s64 	%p19, %rd40, %rd23;
	mov.f32 	%f575, 0fFF800000;
	@%p19 bra 	$L__BB279_14;
	setp.eq.s64 	%p20, %rd32, 1;
	setp.eq.s64 	%p21, %rd31, 1;
	add.s64 	%rd73, %rd21, %rd23;
	cvt.u32.u64 	%r65, %rd73;
	div.s32 	%r66, %r65, %r4;
	mul.lo.s32 	%r67, %r66, %r4;
	sub.s32 	%r68, %r65, %r67;
	selp.b32 	%r69, 0, %r66, %p21;
	selp.b32 	%r70, 0, %r68, %p20;
	mul.lo.s32 	%r71, %r6, %r69;
	mad.lo.s32 	%r72, %r7, %r70, %r71;
	shl.b64 	%rd74, %rd73, 32;
	shr.s64 	%rd75, %rd74, 30;
	add.s64 	%rd76, %rd1, %rd75;
	ld.global.f32 	%f153, [%rd76];
	cvt.s64.s32 	%rd77, %r72;
	add.s64 	%rd78, %rd2, %rd77;
	ld.global.u8 	%rs5, [%rd78];
	setp.eq.s16 	%p22, %rs5, 0;
	mul.f32 	%f154, %f153, %f139;
	selp.f32 	%f575, %f138, %f154, %p22;
	max.f32 	%f570, %f570, %f575;
$L__BB279_14:
	add.s32 	%r74, %r53, 160;
	cvt.u64.u32 	%rd24, %r74;
	setp.le.s64 	%p23, %rd40, %rd24;
	mov.f32 	%f577, 0fFF800000;
	@%p23 bra 	$L__BB279_16;
	setp.eq.s64 	%p24, %rd32, 1;
	setp.eq.s64 	%p25, %rd31, 1;
	add.s64 	%rd79, %rd21, %rd24;
	cvt.u32.u64 	%r75, %rd79;
	div.s32 	%r76, %r75, %r4;
	mul.lo.s32 	%r77, %r76, %r4;
	sub.s32 	%r78, %r75, %r77;
	selp.b32 	%r79, 0, %r76, %p25;
	selp.b32 	%r80, 0, %r78, %p24;
	mul.lo.s32 	%r81, %r6, %r79;
	mad.lo.s32 	%r82, %r7, %r80, %r81;
	shl.b64 	%rd80, %rd79, 32;
	shr.s64 	%rd81, %rd80, 30;
	add.s64 	%rd82, %rd1, %rd81;
	ld.global.f32 	%f156, [%rd82];
	cvt.s64.s32 	%rd83, %r82;
	add.s64 	%rd84, %rd2, %rd83;
	ld.global.u8 	%rs6, [%rd84];
	setp.eq.s16 	%p26, %rs6, 0;
	mul.f32 	%f157, %f156, %f139;
	selp.f32 	%f577, %f138, %f157, %p26;
	max.f32 	%f570, %f570, %f577;
$L__BB279_16:
	add.s32 	%r84, %r53, 192;
	cvt.u64.u32 	%rd25, %r84;
	setp.le.s64 	%p27, %rd40, %rd25;
	mov.f32 	%f579, 0fFF800000;
	@%p27 bra 	$L__BB279_18;
	setp.eq.s64 	%p28, %rd32, 1;
	setp.eq.s64 	%p29, %rd31, 1;
	add.s64 	%rd85, %rd21, %rd25;
	cvt.u32.u64 	%r85, %rd85;
	div.s32 	%r86, %r85, %r4;
	mul.lo.s32 	%r87, %r86, %r4;
	sub.s32 	%r88, %r85, %r87;
	selp.b32 	%r89, 0, %r86, %p29;
	selp.b32 	%r90, 0, %r88, %p28;
	mul.lo.s32 	%r91, %r6, %r89;
	mad.lo.s32 	%r92, %r7, %r90, %r91;
	shl.b64 	%rd86, %rd85, 32;
	shr.s64 	%rd87, %rd86, 30;
	add.s64 	%rd88, %rd1, %rd87;
	ld.global.f32 	%f159, [%rd88];
	cvt.s64.s32 	%rd89, %r92;
	add.s64 	%rd90, %rd2, %rd89;
	ld.global.u8 	%rs7, [%rd90];
	setp.eq.s16 	%p30, %rs7, 0;
	mul.f32 	%f160, %f159, %f139;
	selp.f32 	%f579, %f138, %f160, %p30;
	max.f32 	%f570, %f570, %f579;
$L__BB279_18:
	add.s32 	%r94, %r53, 224;
	cvt.u64.u32 	%rd91, %r94;
	setp.le.s64 	%p31, %rd40, %rd91;
	mov.f32 	%f581, 0fFF800000;
	@%p31 bra 	$L__BB279_20;
	setp.eq.s64 	%p32, %rd32, 1;
	setp.eq.s64 	%p33, %rd31, 1;
	add.s64 	%rd93, %rd21, %rd91;
	cvt.u32.u64 	%r97, %rd93;
	div.s32 	%r98, %r97, %r4;
	mul.lo.s32 	%r99, %r98, %r4;
	sub.s32 	%r100, %r97, %r99;
	selp.b32 	%r101, 0, %r98, %p33;
	selp.b32 	%r102, 0, %r100, %p32;
	mul.lo.s32 	%r103, %r6, %r101;
	mad.lo.s32 	%r104, %r7, %r102, %r103;
	shl.b64 	%rd94, %rd93, 32;
	shr.s64 	%rd95, %rd94, 30;
	add.s64 	%rd96, %rd1, %rd95;
	ld.global.f32 	%f162, [%rd96];
	cvt.s64.s32 	%rd97, %r104;
	add.s64 	%rd98, %rd2, %rd97;
	ld.global.u8 	%rs8, [%rd98];
	setp.eq.s16 	%p34, %rs8, 0;
	mul.f32 	%f163, %f162, %f139;
	selp.f32 	%f581, %f138, %f163, %p34;
	max.f32 	%f570, %f570, %f581;
$L__BB279_20:
	add.s32 	%r106, %r53, 256;
	cvt.u64.u32 	%rd26, %r106;
	setp.le.s64 	%p35, %rd40, %rd26;
	mov.f32 	%f583, 0fFF800000;
	@%p35 bra 	$L__BB279_22;
	setp.eq.s64 	%p36, %rd32, 1;
	setp.eq.s64 	%p37, %rd31, 1;
	add.s64 	%rd99, %rd21, %rd26;
	cvt.u32.u64 	%r107, %rd99;
	div.s32 	%r108, %r107, %r4;
	mul.lo.s32 	%r109, %r108, %r4;
	sub.s32 	%r110, %r107, %r109;
	selp.b32 	%r111, 0, %r108, %p37;
	selp.b32 	%r112, 0, %r110, %p36;
	mul.lo.s32 	%r113, %r6, %r111;
	mad.lo.s32 	%r114, %r7, %r112, %r113;
	shl.b64 	%rd100, %rd99, 32;
	shr.s64 	%rd101, %rd100, 30;
	add.s64 	%rd102, %rd1, %rd101;
	ld.global.f32 	%f165, [%rd102];
	cvt.s64.s32 	%rd103, %r114;
	add.s64 	%rd104, %rd2, %rd103;
	ld.global.u8 	%rs9, [%rd104];
	setp.eq.s16 	%p38, %rs9, 0;
	mul.f32 	%f166, %f165, %f139;
	selp.f32 	%f583, %f138, %f166, %p38;
	max.f32 	%f570, %f570, %f583;
$L__BB279_22:
	add.s32 	%r116, %r53, 288;
	cvt.u64.u32 	%rd105, %r116;
	setp.le.s64 	%p39, %rd40, %rd105;
	mov.f32 	%f585, 0fFF800000;
	@%p39 bra 	$L__BB279_24;
	setp.eq.s64 	%p40, %rd32, 1;
	setp.eq.s64 	%p41, %rd31, 1;
	add.s64 	%rd107, %rd21, %rd105;
	cvt.u32.u64 	%r119, %rd107;
	div.s32 	%r120, %r119, %r4;
	mul.lo.s32 	%r121, %r120, %r4;
	sub.s32 	%r122, %r119, %r121;
	selp.b32 	%r123, 0, %r120, %p41;
	selp.b32 	%r124, 0, %r122, %p40;
	mul.lo.s32 	%r125, %r6, %r123;
	mad.lo.s32 	%r126, %r7, %r124, %r125;
	shl.b64 	%rd108, %rd107, 32;
	shr.s64 	%rd109, %rd108, 30;
	add.s64 	%rd110, %rd1, %rd109;
	ld.global.f32 	%f168, [%rd110];
	cvt.s64.s32 	%rd111, %r126;
	add.s64 	%rd112, %rd2, %rd111;
	ld.global.u8 	%rs10, [%rd112];
	setp.eq.s16 	%p42, %rs10, 0;
	mul.f32 	%f169, %f168, %f139;
	selp.f32 	%f585, %f138, %f169, %p42;
	max.f32 	%f570, %f570, %f585;
$L__BB279_24:
	add.s32 	%r128, %r53, 320;
	cvt.u64.u32 	%rd113, %r128;
	setp.le.s64 	%p43, %rd40, %rd113;
	mov.f32 	%f587, 0fFF800000;
	@%p43 bra 	$L__BB279_26;
	setp.eq.s64 	%p44, %rd32, 1;
	setp.eq.s64 	%p45, %rd31, 1;
	add.s64 	%rd115, %rd21, %rd113;
	cvt.u32.u64 	%r131, %rd115;
	div.s32 	%r132, %r131, %r4;
	mul.lo.s32 	%r133, %r132, %r4;
	sub.s32 	%r134, %r131, %r133;
	selp.b32 	%r135, 0, %r132, %p45;
	selp.b32 	%r136, 0, %r134, %p44;
	mul.lo.s32 	%r137, %r6, %r135;
	mad.lo.s32 	%r138, %r7, %r136, %r137;
	shl.b64 	%rd116, %rd115, 32;
	shr.s64 	%rd117, %rd116, 30;
	add.s64 	%rd118, %rd1, %rd117;
	ld.global.f32 	%f171, [%rd118];
	cvt.s64.s32 	%rd119, %r138;
	add.s64 	%rd120, %rd2, %rd119;
	ld.global.u8 	%rs11, [%rd120];
	setp.eq.s16 	%p46, %rs11, 0;
	mul.f32 	%f172, %f171, %f139;
	selp.f32 	%f587, %f138, %f172, %p46;
	max.f32 	%f570, %f570, %f587;
$L__BB279_26:
	add.s32 	%r140, %r53, 352;
	cvt.u64.u32 	%rd121, %r140;
	setp.le.s64 	%p47, %rd40, %rd121;
	mov.f32 	%f589, 0fFF800000;
	@%p47 bra 	$L__BB279_28;
	setp.eq.s64 	%p48, %rd32, 1;
	setp.eq.s64 	%p49, %rd31, 1;
	add.s64 	%rd123, %rd21, %rd121;
	cvt.u32.u64 	%r143, %rd123;
	div.s32 	%r144, %r143, %r4;
	mul.lo.s32 	%r145, %r144, %r4;
	sub.s32 	%r146, %r143, %r145;
	selp.b32 	%r147, 0, %r144, %p49;
	selp.b32 	%r148, 0, %r146, %p48;
	mul.lo.s32 	%r149, %r6, %r147;
	mad.lo.s32 	%r150, %r7, %r148, %r149;
	shl.b64 	%rd124, %rd123, 32;
	shr.s64 	%rd125, %rd124, 30;
	add.s64 	%rd126, %rd1, %rd125;
	ld.global.f32 	%f174, [%rd126];
	cvt.s64.s32 	%rd127, %r150;
	add.s64 	%rd128, %rd2, %rd127;
	ld.global.u8 	%rs12, [%rd128];
	setp.eq.s16 	%p50, %rs12, 0;
	mul.f32 	%f175, %f174, %f139;
	selp.f32 	%f589, %f138, %f175, %p50;
	max.f32 	%f570, %f570, %f589;
$L__BB279_28:
	add.s32 	%r152, %r53, 384;
	cvt.u64.u32 	%rd129, %r152;
	setp.le.s64 	%p51, %rd40, %rd129;
	mov.f32 	%f591, 0fFF800000;
	@%p51 bra 	$L__BB279_30;
	setp.eq.s64 	%p52, %rd32, 1;
	setp.eq.s64 	%p53, %rd31, 1;
	add.s64 	%rd131, %rd21, %rd129;
	cvt.u32.u64 	%r155, %rd131;
	div.s32 	%r156, %r155, %r4;
	mul.lo.s32 	%r157, %r156, %r4;
	sub.s32 	%r158, %r155, %r157;
	selp.b32 	%r159, 0, %r156, %p53;
	selp.b32 	%r160, 0, %r158, %p52;
	mul.lo.s32 	%r161, %r6, %r159;
	mad.lo.s32 	%r162, %r7, %r160, %r161;
	shl.b64 	%rd132, %rd131, 32;
	shr.s64 	%rd133, %rd132, 30;
	add.s64 	%rd134, %rd1, %rd133;
	ld.global.f32 	%f177, [%rd134];
	cvt.s64.s32 	%rd135, %r162;
	add.s64 	%rd136, %rd2, %rd135;
	ld.global.u8 	%rs13, [%rd136];
	setp.eq.s16 	%p54, %rs13, 0;
	mul.f32 	%f178, %f177, %f139;
	selp.f32 	%f591, %f138, %f178, %p54;
	max.f32 	%f570, %f570, %f591;
$L__BB279_30:
	add.s32 	%r164, %r53, 416;
	cvt.u64.u32 	%rd137, %r164;
	setp.le.s64 	%p55, %rd40, %rd137;
	mov.f32 	%f593, 0fFF800000;
	@%p55 bra 	$L__BB279_32;
	setp.eq.s64 	%p56, %rd32, 1;
	setp.eq.s64 	%p57, %rd31, 1;
	add.s64 	%rd139, %rd21, %rd137;
	cvt.u32.u64 	%r167, %rd139;
	div.s32 	%r168, %r167, %r4;
	mul.lo.s32 	%r169, %r168, %r4;
	sub.s32 	%r170, %r167, %r169;
	selp.b32 	%r171, 0, %r168, %p57;
	selp.b32 	%r172, 0, %r170, %p56;
	mul.lo.s32 	%r173, %r6, %r171;
	mad.lo.s32 	%r174, %r7, %r172, %r173;
	shl.b64 	%rd140, %rd139, 32;
	shr.s64 	%rd141, %rd140, 30;
	add.s64 	%rd142, %rd1, %rd141;
	ld.global.f32 	%f180, [%rd142];
	cvt.s64.s32 	%rd143, %r174;
	add.s64 	%rd144, %rd2, %rd143;
	ld.global.u8 	%rs14, [%rd144];
	setp.eq.s16 	%p58, %rs14, 0;
	mul.f32 	%f181, %f180, %f139;
	selp.f32 	%f593, %f138, %f181, %p58;
	max.f32 	%f570, %f570, %f593;
$L__BB279_32:
	add.s32 	%r176, %r53, 448;
	cvt.u64.u32 	%rd145, %r176;
	setp.le.s64 	%p59, %rd40, %rd145;
	mov.f32 	%f595, 0fFF800000;
	@%p59 bra 	$L__BB279_34;
	setp.eq.s64 	%p60, %rd32, 1;
	setp.eq.s64 	%p61, %rd31, 1;
	add.s64 	%rd147, %rd21, %rd145;
	cvt.u32.u64 	%r179, %rd147;
	div.s32 	%r180, %r179, %r4;
	mul.lo.s32 	%r181, %r180, %r4;
	sub.s32 	%r182, %r179, %r181;
	selp.b32 	%r183, 0, %r180, %p61;
	selp.b32 	%r184, 0, %r182, %p60;
	mul.lo.s32 	%r185, %r6, %r183;
	mad.lo.s32 	%r186, %r7, %r184, %r185;
	shl.b64 	%rd148, %rd147, 32;
	shr.s64 	%rd149, %rd148, 30;
	add.s64 	%rd150, %rd1, %rd149;
	ld.global.f32 	%f183, [%rd150];
	cvt.s64.s32 	%rd151, %r186;
	add.s64 	%rd152, %rd2, %rd151;
	ld.global.u8 	%rs15, [%rd152];
	setp.eq.s16 	%p62, %rs15, 0;
	mul.f32 	%f184, %f183, %f139;
	selp.f32 	%f595, %f138, %f184, %p62;
	max.f32 	%f570, %f570, %f595;
$L__BB279_34:
	setp.le.s64 	%p63, %rd40, %rd8;
	mov.f32 	%f597, 0fFF800000;
	@%p63 bra 	$L__BB279_36;
	setp.eq.s64 	%p64, %rd32, 1;
	setp.eq.s64 	%p65, %rd31, 1;
	add.s64 	%rd153, %rd21, %rd8;
	cvt.u32.u64 	%r187, %rd153;
	div.s32 	%r188, %r187, %r4;
	mul.lo.s32 	%r189, %r188, %r4;
	sub.s32 	%r190, %r187, %r189;
	selp.b32 	%r191, 0, %r188, %p65;
	selp.b32 	%r192, 0, %r190, %p64;
	mul.lo.s32 	%r193, %r6, %r191;
	mad.lo.s32 	%r194, %r7, %r192, %r193;
	shl.b64 	%rd154, %rd153, 32;
	shr.s64 	%rd155, %rd154, 30;
	add.s64 	%rd156, %rd1, %rd155;
	ld.global.f32 	%f186, [%rd156];
	cvt.s64.s32 	%rd157, %r194;
	add.s64 	%rd158, %rd2, %rd157;
	ld.global.u8 	%rs16, [%rd158];
	setp.eq.s16 	%p66, %rs16, 0;
	mul.f32 	%f187, %f186, %f139;
	selp.f32 	%f597, %f138, %f187, %p66;
	max.f32 	%f570, %f570, %f597;
$L__BB279_36:
	setp.le.s64 	%p67, %rd40, %rd9;
	mov.f32 	%f599, 0fFF800000;
	@%p67 bra 	$L__BB279_38;
	setp.eq.s64 	%p68, %rd32, 1;
	setp.eq.s64 	%p69, %rd31, 1;
	add.s64 	%rd159, %rd21, %rd9;
	cvt.u32.u64 	%r195, %rd159;
	div.s32 	%r196, %r195, %r4;
	mul.lo.s32 	%r197, %r196, %r4;
	sub.s32 	%r198, %r195, %r197;
	selp.b32 	%r199, 0, %r196, %p69;
	selp.b32 	%r200, 0, %r198, %p68;
	mul.lo.s32 	%r201, %r6, %r199;
	mad.lo.s32 	%r202, %r7, %r200, %r201;
	shl.b64 	%rd160, %rd159, 32;
	shr.s64 	%rd161, %rd160, 30;
	add.s64 	%rd162, %rd1, %rd161;
	ld.global.f32 	%f189, [%rd162];
	cvt.s64.s32 	%rd163, %r202;
	add.s64 	%rd164, %rd2, %rd163;
	ld.global.u8 	%rs17, [%rd164];
	setp.eq.s16 	%p70, %rs17, 0;
	mul.f32 	%f190, %f189, %f139;
	selp.f32 	%f599, %f138, %f190, %p70;
	max.f32 	%f570, %f570, %f599;
$L__BB279_38:
	setp.le.s64 	%p71, %rd40, %rd10;
	mov.f32 	%f601, 0fFF800000;
	@%p71 bra 	$L__BB279_40;
	setp.eq.s64 	%p72, %rd32, 1;
	setp.eq.s64 	%p73, %rd31, 1;
	add.s64 	%rd165, %rd21, %rd10;
	cvt.u32.u64 	%r203, %rd165;
	div.s32 	%r204, %r203, %r4;
	mul.lo.s32 	%r205, %r204, %r4;
	sub.s32 	%r206, %r203, %r205;
	selp.b32 	%r207, 0, %r204, %p73;
	selp.b32 	%r208, 0, %r206, %p72;
	mul.lo.s32 	%r209, %r6, %r207;
	mad.lo.s32 	%r210, %r7, %r208, %r209;
	shl.b64 	%rd166, %rd165, 32;
	shr.s64 	%rd167, %rd166, 30;
	add.s64 	%rd168, %rd1, %rd167;
	ld.global.f32 	%f192, [%rd168];
	cvt.s64.s32 	%rd169, %r210;
	add.s64 	%rd170, %rd2, %rd169;
	ld.global.u8 	%rs18, [%rd170];
	setp.eq.s16 	%p74, %rs18, 0;
	mul.f32 	%f193, %f192, %f139;
	selp.f32 	%f601, %f138, %f193, %p74;
	max.f32 	%f570, %f570, %f601;
$L__BB279_40:
	setp.le.s64 	%p75, %rd40, %rd11;
	mov.f32 	%f603, 0fFF800000;
	@%p75 bra 	$L__BB279_42;
	setp.eq.s64 	%p76, %rd32, 1;
	setp.eq.s64 	%p77, %rd31, 1;
	add.s64 	%rd171, %rd21, %rd11;
	cvt.u32.u64 	%r211, %rd171;
	div.s32 	%r212, %r211, %r4;
	mul.lo.s32 	%r213, %r212, %r4;
	sub.s32 	%r214, %r211, %r213;
	selp.b32 	%r215, 0, %r212, %p77;
	selp.b32 	%r216, 0, %r214, %p76;
	mul.lo.s32 	%r217, %r6, %r215;
	mad.lo.s32 	%r218, %r7, %r216, %r217;
	shl.b64 	%rd172, %rd171, 32;
	shr.s64 	%rd173, %rd172, 30;
	add.s64 	%rd174, %rd1, %rd173;
	ld.global.f32 	%f195, [%rd174];
	cvt.s64.s32 	%rd175, %r218;
	add.s64 	%rd176, %rd2, %rd175;
	ld.global.u8 	%rs19, [%rd176];
	setp.eq.s16 	%p78, %rs19, 0;
	mul.f32 	%f196, %f195, %f139;
	selp.f32 	%f603, %f138, %f196, %p78;
	max.f32 	%f570, %f570, %f603;
$L__BB279_42:
	setp.le.s64 	%p79, %rd40, %rd12;
	mov.f32 	%f605, 0fFF800000;
	@%p79 bra 	$L__BB279_44;
	setp.eq.s64 	%p80, %rd32, 1;
	setp.eq.s64 	%p81, %rd31, 1;
	add.s64 	%rd177, %rd21, %rd12;
	cvt.u32.u64 	%r219, %rd177;
	div.s32 	%r220, %r219, %r4;
	mul.lo.s32 	%r221, %r220, %r4;
	sub.s32 	%r222, %r219, %r221;
	selp.b32 	%r223, 0, %r220, %p81;
	selp.b32 	%r224, 0, %r222, %p80;
	mul.lo.s32 	%r225, %r6, %r223;
	mad.lo.s32 	%r226, %r7, %r224, %r225;
	shl.b64 	%rd178, %rd177, 32;
	shr.s64 	%rd179, %rd178, 30;
	add.s64 	%rd180, %rd1, %rd179;
	ld.global.f32 	%f198, [%rd180];
	cvt.s64.s32 	%rd181, %r226;
	add.s64 	%rd182, %rd2, %rd181;
	ld.global.u8 	%rs20, [%rd182];
	setp.eq.s16 	%p82, %rs20, 0;
	mul.f32 	%f199, %f198, %f139;
	selp.f32 	%f605, %f138, %f199, %p82;
	max.f32 	%f570, %f570, %f605;
$L__BB279_44:
	setp.le.s64 	%p83, %rd40, %rd13;
	mov.f32 	%f607, 0fFF800000;
	@%p83 bra 	$L__BB279_46;
	setp.eq.s64 	%p84, %rd32, 1;
	setp.eq.s64 	%p85, %rd31, 1;
	add.s64 	%rd183, %rd21, %rd13;
	cvt.u32.u64 	%r227, %rd183;
	div.s32 	%r228, %r227, %r4;
	mul.lo.s32 	%r229, %r228, %r4;
	sub.s32 	%r230, %r227, %r229;
	selp.b32 	%r231, 0, %r228, %p85;
	selp.b32 	%r232, 0, %r230, %p84;
	mul.lo.s32 	%r233, %r6, %r231;
	mad.lo.s32 	%r234, %r7, %r232, %r233;
	shl.b64 	%rd184, %rd183, 32;
	shr.s64 	%rd185, %rd184, 30;
	add.s64 	%rd186, %rd1, %rd185;
	ld.global.f32 	%f201, [%rd186];
	cvt.s64.s32 	%rd187, %r234;
	add.s64 	%rd188, %rd2, %rd187;
	ld.global.u8 	%rs21, [%rd188];
	setp.eq.s16 	%p86, %rs21, 0;
	mul.f32 	%f202, %f201, %f139;
	selp.f32 	%f607, %f138, %f202, %p86;
	max.f32 	%f570, %f570, %f607;
$L__BB279_46:
	setp.le.s64 	%p87, %rd40, %rd14;
	mov.f32 	%f609, 0fFF800000;
	@%p87 bra 	$L__BB279_48;
	setp.eq.s64 	%p88, %rd32, 1;
	setp.eq.s64 	%p89, %rd31, 1;
	add.s64 	%rd189, %rd21, %rd14;
	cvt.u32.u64 	%r235, %rd189;
	div.s32 	%r236, %r235, %r4;
	mul.lo.s32 	%r237, %r236, %r4;
	sub.s32 	%r238, %r235, %r237;
	selp.b32 	%r239, 0, %r236, %p89;
	selp.b32 	%r240, 0, %r238, %p88;
	mul.lo.s32 	%r241, %r6, %r239;
	mad.lo.s32 	%r242, %r7, %r240, %r241;
	shl.b64 	%rd190, %rd189, 32;
	shr.s64 	%rd191, %rd190, 30;
	add.s64 	%rd192, %rd1, %rd191;
	ld.global.f32 	%f204, [%rd192];
	cvt.s64.s32 	%rd193, %r242;
	add.s64 	%rd194, %rd2, %rd193;
	ld.global.u8 	%rs22, [%rd194];
	setp.eq.s16 	%p90, %rs22, 0;
	mul.f32 	%f205, %f204, %f139;
	selp.f32 	%f609, %f138, %f205, %p90;
	max.f32 	%f570, %f570, %f609;
$L__BB279_48:
	setp.le.s64 	%p91, %rd40, %rd15;
	mov.f32 	%f611, 0fFF800000;
	@%p91 bra 	$L__BB279_50;
	setp.eq.s64 	%p92, %rd32, 1;
	setp.eq.s64 	%p93, %rd31, 1;
	add.s64 	%rd195, %rd21, %rd15;
	cvt.u32.u64 	%r243, %rd195;
	div.s32 	%r244, %r243, %r4;
	mul.lo.s32 	%r245, %r244, %r4;
	sub.s32 	%r246, %r243, %r245;
	selp.b32 	%r247, 0, %r244, %p93;
	selp.b32 	%r248, 0, %r246, %p92;
	mul.lo.s32 	%r249, %r6, %r247;
	mad.lo.s32 	%r250, %r7, %r248, %r249;
	shl.b64 	%rd196, %rd195, 32;
	shr.s64 	%rd197, %rd196, 30;
	add.s64 	%rd198, %rd1, %rd197;
	ld.global.f32 	%f207, [%rd198];
	cvt.s64.s32 	%rd199, %r250;
	add.s64 	%rd200, %rd2, %rd199;
	ld.global.u8 	%rs23, [%rd200];
	setp.eq.s16 	%p94, %rs23, 0;
	mul.f32 	%f208, %f207, %f139;
	selp.f32 	%f611, %f138, %f208, %p94;
	max.f32 	%f570, %f570, %f611;
$L__BB279_50:
	setp.le.s64 	%p95, %rd40, %rd16;
	mov.f32 	%f613, 0fFF800000;
	@%p95 bra 	$L__BB279_52;
	setp.eq.s64 	%p96, %rd32, 1;
	setp.eq.s64 	%p97, %rd31, 1;
	add.s64 	%rd201, %rd21, %rd16;
	cvt.u32.u64 	%r251, %rd201;
	div.s32 	%r252, %r251, %r4;
	mul.lo.s32 	%r253, %r252, %r4;
	sub.s32 	%r254, %r251, %r253;
	selp.b32 	%r255, 0, %r252, %p97;
	selp.b32 	%r256, 0, %r254, %p96;
	mul.lo.s32 	%r257, %r6, %r255;
	mad.lo.s32 	%r258, %r7, %r256, %r257;
	shl.b64 	%rd202, %rd201, 32;
	shr.s64 	%rd203, %rd202, 30;
	add.s64 	%rd204, %rd1, %rd203;
	ld.global.f32 	%f210, [%rd204];
	cvt.s64.s32 	%rd205, %r258;
	add.s64 	%rd206, %rd2, %rd205;
	ld.global.u8 	%rs24, [%rd206];
	setp.eq.s16 	%p98, %rs24, 0;
	mul.f32 	%f211, %f210, %f139;
	selp.f32 	%f613, %f138, %f211, %p98;
	max.f32 	%f570, %f570, %f613;
$L__BB279_52:
	setp.le.s64 	%p99, %rd40, %rd17;
	mov.f32 	%f615, 0fFF800000;
	@%p99 bra 	$L__BB279_54;
	setp.eq.s64 	%p100, %rd32, 1;
	setp.eq.s64 	%p101, %rd31, 1;
	add.s64 	%rd207, %rd21, %rd17;
	cvt.u32.u64 	%r259, %rd207;
	div.s32 	%r260, %r259, %r4;
	mul.lo.s32 	%r261, %r260, %r4;
	sub.s32 	%r262, %r259, %r261;
	selp.b32 	%r263, 0, %r260, %p101;
	selp.b32 	%r264, 0, %r262, %p100;
	mul.lo.s32 	%r265, %r6, %r263;
	mad.lo.s32 	%r266, %r7, %r264, %r265;
	shl.b64 	%rd208, %rd207, 32;
	shr.s64 	%rd209, %rd208, 30;
	add.s64 	%rd210, %rd1, %rd209;
	ld.global.f32 	%f213, [%rd210];
	cvt.s64.s32 	%rd211, %r266;
	add.s64 	%rd212, %rd2, %rd211;
	ld.global.u8 	%rs25, [%rd212];
	setp.eq.s16 	%p102, %rs25, 0;
	mul.f32 	%f214, %f213, %f139;
	selp.f32 	%f615, %f138, %f214, %p102;
	max.f32 	%f570, %f570, %f615;
$L__BB279_54:
	setp.le.s64 	%p103, %rd40, %rd18;
	mov.f32 	%f617, 0fFF800000;
	@%p103 bra 	$L__BB279_56;
	setp.eq.s64 	%p104, %rd32, 1;
	setp.eq.s64 	%p105, %rd31, 1;
	add.s64 	%rd213, %rd21, %rd18;
	cvt.u32.u64 	%r267, %rd213;
	div.s32 	%r268, %r267, %r4;
	mul.lo.s32 	%r269, %r268, %r4;
	sub.s32 	%r270, %r267, %r269;
	selp.b32 	%r271, 0, %r268, %p105;
	selp.b32 	%r272, 0, %r270, %p104;
	mul.lo.s32 	%r273, %r6, %r271;
	mad.lo.s32 	%r274, %r7, %r272, %r273;
	shl.b64 	%rd214, %rd213, 32;
	shr.s64 	%rd215, %rd214, 30;
	add.s64 	%rd216, %rd1, %rd215;
	ld.global.f32 	%f216, [%rd216];
	cvt.s64.s32 	%rd217, %r274;
	add.s64 	%rd218, %rd2, %rd217;
	ld.global.u8 	%rs26, [%rd218];
	setp.eq.s16 	%p106, %rs26, 0;
	mul.f32 	%f217, %f216, %f139;
	selp.f32 	%f617, %f138, %f217, %p106;
	max.f32 	%f570, %f570, %f617;
$L__BB279_56:
	setp.le.s64 	%p107, %rd40, %rd19;
	mov.f32 	%f619, 0fFF800000;
	@%p107 bra 	$L__BB279_58;
	setp.eq.s64 	%p108, %rd32, 1;
	setp.eq.s64 	%p109, %rd31, 1;
	add.s64 	%rd219, %rd21, %rd19;
	cvt.u32.u64 	%r275, %rd219;
	div.s32 	%r276, %r275, %r4;
	mul.lo.s32 	%r277, %r276, %r4;
	sub.s32 	%r278, %r275, %r277;
	selp.b32 	%r279, 0, %r276, %p109;
	selp.b32 	%r280, 0, %r278, %p108;
	mul.lo.s32 	%r281, %r6, %r279;
	mad.lo.s32 	%r282, %r7, %r280, %r281;
	shl.b64 	%rd220, %rd219, 32;
	shr.s64 	%rd221, %rd220, 30;
	add.s64 	%rd222, %rd1, %rd221;
	ld.global.f32 	%f219, [%rd222];
	cvt.s64.s32 	%rd223, %r282;
	add.s64 	%rd224, %rd2, %rd223;
	ld.global.u8 	%rs27, [%rd224];
	setp.eq.s16 	%p110, %rs27, 0;
	mul.f32 	%f220, %f219, %f139;
	selp.f32 	%f619, %f138, %f220, %p110;
	max.f32 	%f570, %f570, %f619;
$L__BB279_58:
	mov.u32 	%r283, %tid.x;
	cvt.u64.u32 	%rd225, %r283;
	setp.le.s64 	%p111, %rd40, %rd225;
	mov.b32 	%r284, %f570;
	shfl.sync.bfly.b32	%r285|%p112, %r284, 16, 31, -1;
	mov.b32 	%f221, %r285;
	max.f32 	%f222, %f570, %f221;
	mov.b32 	%r286, %f222;
	shfl.sync.bfly.b32	%r287|%p113, %r286, 8, 31, -1;
	mov.b32 	%f223, %r287;
	max.f32 	%f224, %f222, %f223;
	mov.b32 	%r288, %f224;
	shfl.sync.bfly.b32	%r289|%p114, %r288, 4, 31, -1;
	mov.b32 	%f225, %r289;
	max.f32 	%f226, %f224, %f225;
	mov.b32 	%r290, %f226;
	shfl.sync.bfly.b32	%r291|%p115, %r290, 2, 31, -1;
	mov.b32 	%f227, %r291;
	max.f32 	%f228, %f226, %f227;
	mov.b32 	%r292, %f228;
	shfl.sync.bfly.b32	%r293|%p116, %r292, 1, 31, -1;
	mov.b32 	%f229, %r293;
	max.f32 	%f230, %f228, %f229;
	sub.f32 	%f231, %f567, %f230;
	fma.rn.f32 	%f232, %f231, 0f3BBB989D, 0f3F000000;
	cvt.sat.f32.f32 	%f233, %f232;
	mov.f32 	%f234, 0f4B400001;
	mov.f32 	%f235, 0f437C0000;
	fma.rm.f32 	%f236, %f233, %f235, %f234;
	add.f32 	%f237, %f236, 0fCB40007F;
	neg.f32 	%f238, %f237;
	fma.rn.f32 	%f239, %f231, 0f3FB8AA3B, %f238;
	fma.rn.f32 	%f240, %f231, 0f32A57060, %f239;
	mov.b32 	%r294, %f236;
	shl.b32 	%r295, %r294, 23;
	mov.b32 	%f241, %r295;
	ex2.approx.ftz.f32 	%f242, %f240;
	mul.f32 	%f243, %f242, %f241;
	add.f32 	%f244, %f243, 0f00000000;
	sub.f32 	%f245, %f569, %f230;
	fma.rn.f32 	%f246, %f245, 0f3BBB989D, 0f3F000000;
	cvt.sat.f32.f32 	%f247, %f246;
	fma.rm.f32 	%f248, %f247, %f235, %f234;
	add.f32 	%f249, %f248, 0fCB40007F;
	neg.f32 	%f250, %f249;
	fma.rn.f32 	%f251, %f245, 0f3FB8AA3B, %f250;
	fma.rn.f32 	%f252, %f245, 0f32A57060, %f251;
	mov.b32 	%r296, %f248;
	shl.b32 	%r297, %r296, 23;
	mov.b32 	%f253, %r297;
	ex2.approx.ftz.f32 	%f254, %f252;
	mul.f32 	%f255, %f254, %f253;
	add.f32 	%f256, %f244, %f255;
	sub.f32 	%f257, %f571, %f230;
	fma.rn.f32 	%f258, %f257, 0f3BBB989D, 0f3F000000;
	cvt.sat.f32.f32 	%f259, %f258;
	fma.rm.f32 	%f260, %f259, %f235, %f234;
	add.f32 	%f261, %f260, 0fCB40007F;
	neg.f32 	%f262, %f261;
	fma.rn.f32 	%f263, %f257, 0f3FB8AA3B, %f262;
	fma.rn.f32 	%f264, %f257, 0f32A57060, %f263;
	mov.b32 	%r298, %f260;
	shl.b32 	%r299, %r298, 23;
	mov.b32 	%f265, %r299;
	ex2.approx.ftz.f32 	%f266, %f264;
	mul.f32 	%f267, %f266, %f265;
	add.f32 	%f268, %f256, %f267;
	sub.f32 	%f269, %f573, %f230;
	fma.rn.f32 	%f270, %f269, 0f3BBB989D, 0f3F000000;
	cvt.sat.f32.f32 	%f271, %f270;
	fma.rm.f32 	%f272, %f271, %f235, %f234;
	add.f32 	%f273, %f272, 0fCB40007F;
	neg.f32 	%f274, %f273;
	fma.rn.f32 	%f275, %f269, 0f3FB8AA3B, %f274;
	fma.rn.f32 	%f276, %f269, 0f32A57060, %f275;
	mov.b32 	%r300, %f272;
	shl.b32 	%r301, %r300, 23;
	mov.b32 	%f277, %r301;
	ex2.approx.ftz.f32 	%f278, %f276;
	mul.f32 	%f279, %f278, %f277;
	add.f32 	%f280, %f268, %f279;
	sub.f32 	%f281, %f575, %f230;
	fma.rn.f32 	%f282, %f281, 0f3BBB989D, 0f3F000000;
	cvt.sat.f32.f32 	%f283, %f282;
	fma.rm.f32 	%f284, %f283, %f235, %f234;
	add.f32 	%f285, %f284, 0fCB40007F;
	neg.f32 	%f286, %f285;
	fma.rn.f32 	%f287, %f281, 0f3FB8AA3B, %f286;
	fma.rn.f32 	%f288, %f281, 0f32A57060, %f287;
	mov.b32 	%r302, %f284;
	shl.b32 	%r303, %r302, 23;
	mov.b32 	%f289, %r303;
	ex2.approx.ftz.f32 	%f290, %f288;
	mul.f32 	%f291, %f290, %f289;
	add.f32 	%f292, %f280, %f291;
	sub.f32 	%f293, %f577, %f230;
	fma.rn.f32 	%f294, %f293, 0f3BBB989D, 0f3F000000;
	cvt.sat.f32.f32 	%f295, %f294;
	fma.rm.f32 	%f296, %f295, %f235, %f234;
	add.f32 	%f297, %f296, 0fCB40007F;
	neg.f32 	%f298, %f297;
	fma.rn.f32 	%f299, %f293, 0f3FB8AA3B, %f298;
	fma.rn.f32 	%f300, %f293, 0f32A57060, %f299;
	mov.b32 	%r304, %f296;
	shl.b32 	%r305, %r304, 23;
	mov.b32 	%f301, %r305;
	ex2.approx.ftz.f32 	%f302, %f300;
	mul.f32 	%f303, %f302, %f301;
	add.f32 	%f304, %f292, %f303;
	sub.f32 	%f305, %f579, %f230;
	fma.rn.f32 	%f306, %f305, 0f3BBB989D, 0f3F000000;
	cvt.sat.f32.f32 	%f307, %f306;
	fma.rm.f32 	%f308, %f307, %f235, %f234;
	add.f32 	%f309, %f308, 0fCB40007F;
	neg.f32 	%f310, %f309;
	fma.rn.f32 	%f311, %f305, 0f3FB8AA3B, %f310;
	fma.rn.f32 	%f312, %f305, 0f32A57060, %f311;
	mov.b32 	%r306, %f308;
	shl.b32 	%r307, %r306, 23;
	mov.b32 	%f313, %r307;
	ex2.approx.ftz.f32 	%f314, %f312;
	mul.f32 	%f315, %f314, %f313;
	add.f32 	%f316, %f304, %f315;
	sub.f32 	%f317, %f581, %f230;
	fma.rn.f32 	%f318, %f317, 0f3BBB989D, 0f3F000000;
	cvt.sat.f32.f32 	%f319, %f318;
	fma.rm.f32 	%f320, %f319, %f235, %f234;
	add.f32 	%f321, %f320, 0fCB40007F;
	neg.f32 	%f322, %f321;
	fma.rn.f32 	%f323, %f317, 0f3FB8AA3B, %f322;
	fma.rn.f32 	%f324, %f317, 0f32A57060, %f323;
	mov.b32 	%r308, %f320;
	shl.b32 	%r309, %r308, 23;
	mov.b32 	%f325, %r309;
	ex2.approx.ftz.f32 	%f326, %f324;
	mul.f32 	%f327, %f326, %f325;
	add.f32 	%f328, %f316, %f327;
	sub.f32 	%f329, %f583, %f230;
	fma.rn.f32 	%f330, %f329, 0f3BBB989D, 0f3F000000;
	cvt.sat.f32.f32 	%f331, %f330;
	fma.rm.f32 	%f332, %f331, %f235, %f234;
	add.f32 	%f333, %f332, 0fCB40007F;
	neg.f32 	%f334, %f333;
	fma.rn.f32 	%f335, %f329, 0f3FB8AA3B, %f334;
	fma.rn.f32 	%f336, %f329, 0f32A57060, %f335;
	mov.b32 	%r310, %f332;
	shl.b32 	%r311, %r310, 23;
	mov.b32 	%f337, %r311;
	ex2.approx.ftz.f32 	%f338, %f336;
	mul.f32 	%f339, %f338, %f337;
	add.f32 	%f340, %f328, %f339;
	sub.f32 	%f341, %f585, %f230;
	fma.rn.f32 	%f342, %f341, 0f3BBB989D, 0f3F000000;
	cvt.sat.f32.f32 	%f343, %f342;
	fma.rm.f32 	%f344, %f343, %f235, %f234;
	add.f32 	%f345, %f344, 0fCB40007F;
	neg.f32 	%f346, %f345;
	fma.rn.f32 	%f347, %f341, 0f3FB8AA3B, %f346;
	fma.rn.f32 	%f348, %f341, 0f32A57060, %f347;
	mov.b32 	%r312, %f344;
	shl.b32 	%r313, %r312, 23;
	mov.b32 	%f349, %r313;
	ex2.approx.ftz.f32 	%f350, %f348;
	mul.f32 	%f351, %f350, %f349;
	add.f32 	%f352, %f340, %f351;
	sub.f32 	%f353, %f587, %f230;
	fma.rn.f32 	%f354, %f353, 0f3BBB989D, 0f3F000000;
	cvt.sat.f32.f32 	%f355, %f354;
	fma.rm.f32 	%f356, %f355, %f235, %f234;
	add.f32 	%f357, %f356, 0fCB40007F;
	neg.f32 	%f358, %f357;
	fma.rn.f32 	%f359, %f353, 0f3FB8AA3B, %f358;
	fma.rn.f32 	%f360, %f353, 0f32A57060, %f359;
	mov.b32 	%r314, %f356;
	shl.b32 	%r315, %r314, 23;
	mov.b32 	%f361, %r315;
	ex2.approx.ftz.f32 	%f362, %f360;
	mul.f32 	%f363, %f362, %f361;
	add.f32 	%f364, %f352, %f363;
	sub.f32 	%f365, %f589, %f230;
	fma.rn.f32 	%f366, %f365, 0f3BBB989D, 0f3F000000;
	cvt.sat.f32.f32 	%f367, %f366;
	fma.rm.f32 	%f368, %f367, %f235, %f234;
	add.f32 	%f369, %f368, 0fCB40007F;
	neg.f32 	%f370, %f369;
	fma.rn.f32 	%f371, %f365, 0f3FB8AA3B, %f370;
	fma.rn.f32 	%f372, %f365, 0f32A57060, %f371;
	mov.b32 	%r316, %f368;
	shl.b32 	%r317, %r316, 23;
	mov.b32 	%f373, %r317;
	ex2.approx.ftz.f32 	%f374, %f372;
	mul.f32 	%f375, %f374, %f373;
	add.f32 	%f376, %f364, %f375;
	sub.f32 	%f377, %f591, %f230;
	fma.rn.f32 	%f378, %f377, 0f3BBB989D, 0f3F000000;
	cvt.sat.f32.f32 	%f379, %f378;
	fma.rm.f32 	%f380, %f379, %f235, %f234;
	add.f32 	%f381, %f380, 0fCB40007F;
	neg.f32 	%f382, %f381;
	fma.rn.f32 	%f383, %f377, 0f3FB8AA3B, %f382;
	fma.rn.f32 	%f384, %f377, 0f32A57060, %f383;
	mov.b32 	%r318, %f380;
	shl.b32 	%r319, %r318, 23;
	mov.b32 	%f385, %r319;
	ex2.approx.ftz.f32 	%f386, %f384;
	mul.f32 	%f387, %f386, %f385;
	add.f32 	%f388, %f376, %f387;
	sub.f32 	%f389, %f593, %f230;
	fma.rn.f32 	%f390, %f389, 0f3BBB989D, 0f3F000000;
	cvt.sat.f32.f32 	%f391, %f390;
	fma.rm.f32 	%f392, %f391, %f235, %f234;
	add.f32 	%f393, %f392, 0fCB40007F;
	neg.f32 	%f394, %f393;
	fma.rn.f32 	%f395, %f389, 0f3FB8AA3B, %f394;
	fma.rn.f32 	%f396, %f389, 0f32A57060, %f395;
	mov.b32 	%r320, %f392;
	shl.b32 	%r321, %r320, 23;
	mov.b32 	%f397, %r321;
	ex2.approx.ftz.f32 	%f398, %f396;
	mul.f32 	%f399, %f398, %f397;
	add.f32 	%f400, %f388, %f399;
	sub.f32 	%f401, %f595, %f230;
	fma.rn.f32 	%f402, %f401, 0f3BBB989D, 0f3F000000;
	cvt.sat.f32.f32 	%f403, %f402;
	fma.rm.f32 	%f404, %f403, %f235, %f234;
	add.f32 	%f405, %f404, 0fCB40007F;
	neg.f32 	%f406, %f405;
	fma.rn.f32 	%f407, %f401, 0f3FB8AA3B, %f406;
	fma.rn.f32 	%f408, %f401, 0f32A57060, %f407;
	mov.b32 	%r322, %f404;
	shl.b32 	%r323, %r322, 23;
	mov.b32 	%f409, %r323;
	ex2.approx.ftz.f32 	%f410, %f408;
	mul.f32 	%f411, %f410, %f409;
	add.f32 	%f412, %f400, %f411;
	sub.f32 	%f413, %f597, %f230;
	fma.rn.f32 	%f414, %f413, 0f3BBB989D, 0f3F000000;
	cvt.sat.f32.f32 	%f415, %f414;
	fma.rm.f32 	%f416, %f415, %f235, %f234;
	add.f32 	%f417, %f416, 0fCB40007F;
	neg.f32 	%f418, %f417;
	fma.rn.f32 	%f419, %f413, 0f3FB8AA3B, %f418;
	fma.rn.f32 	%f420, %f413, 0f32A57060, %f419;
	mov.b32 	%r324, %f416;
	shl.b32 	%r325, %r324, 23;
	mov.b32 	%f421, %r325;
	ex2.approx.ftz.f32 	%f422, %f420;
	mul.f32 	%f423, %f422, %f421;
	add.f32 	%f424, %f412, %f423;
	sub.f32 	%f425, %f599, %f230;
	fma.rn.f32 	%f426, %f425, 0f3BBB989D, 0f3F000000;
	cvt.sat.f32.f32 	%f427, %f426;
	fma.rm.f32 	%f428, %f427, %f235, %f234;
	add.f32 	%f429, %f428, 0fCB40007F;
	neg.f32 	%f430, %f429;
	fma.rn.f32 	%f431, %f425, 0f3FB8AA3B, %f430;
	fma.rn.f32 	%f432, %f425, 0f32A57060, %f431;
	mov.b32 	%r326, %f428;
	shl.b32 	%r327, %r326, 23;
	mov.b32 	%f433, %r327;
	ex2.approx.ftz.f32 	%f434, %f432;
	mul.f32 	%f435, %f434, %f433;
	add.f32 	%f436, %f424, %f435;
	sub.f32 	%f437, %f601, %f230;
	fma.rn.f32 	%f438, %f437, 0f3BBB989D, 0f3F000000;
	cvt.sat.f32.f32 	%f439, %f438;
	fma.rm.f32 	%f440, %f439, %f235, %f234;
	add.f32 	%f441, %f440, 0fCB40007F;
	neg.f32 	%f442, %f441;
	fma.rn.f32 	%f443, %f437, 0f3FB8AA3B, %f442;
	fma.rn.f32 	%f444, %f437, 0f32A57060, %f443;
	mov.b32 	%r328, %f440;
	shl.b32 	%r329, %r328, 23;
	mov.b32 	%f445, %r329;
	ex2.approx.ftz.f32 	%f446, %f444;
	mul.f32 	%f447, %f446, %f445;
	add.f32 	%f448, %f436, %f447;
	sub.f32 	%f449, %f603, %f230;
	fma.rn.f32 	%f450, %f449, 0f3BBB989D, 0f3F000000;
	cvt.sat.f32.f32 	%f451, %f450;
	fma.rm.f32 	%f452, %f451, %f235, %f234;
	add.f32 	%f453, %f452, 0fCB40007F;
	neg.f32 	%f454, %f453;
	fma.rn.f32 	%f455, %f449, 0f3FB8AA3B, %f454;
	fma.rn.f32 	%f456, %f449, 0f32A57060, %f455;
	mov.b32 	%r330, %f452;
	shl.b32 	%r331, %r330, 23;
	mov.b32 	%f457, %r331;
	ex2.approx.ftz.f32 	%f458, %f456;
	mul.f32 	%f459, %f458, %f457;
	add.f32 	%f460, %f448, %f459;
	sub.f32 	%f461, %f605, %f230;
	fma.rn.f32 	%f462, %f461, 0f3BBB989D, 0f3F000000;
	cvt.sat.f32.f32 	%f463, %f462;
	fma.rm.f32 	%f464, %f463, %f235, %f234;
	add.f32 	%f465, %f464, 0fCB40007F;
	neg.f32 	%f466, %f465;
	fma.rn.f32 	%f467, %f461, 0f3FB8AA3B, %f466;
	fma.rn.f32 	%f468, %f461, 0f32A57060, %f467;
	mov.b32 	%r332, %f464;
	shl.b32 	%r333, %r332, 23;
	mov.b32 	%f469, %r333;
	ex2.approx.ftz.f32 	%f470, %f468;
	mul.f32 	%f471, %f470, %f469;
	add.f32 	%f472, %f460, %f471;
	sub.f32 	%f473, %f607, %f230;
	fma.rn.f32 	%f474, %f473, 0f3BBB989D, 0f3F000000;
	cvt.sat.f32.f32 	%f475, %f474;
	fma.rm.f32 	%f476, %f475, %f235, %f234;
	add.f32 	%f477, %f476, 0fCB40007F;
	neg.f32 	%f478, %f477;
	fma.rn.f32 	%f479, %f473, 0f3FB8AA3B, %f478;
	fma.rn.f32 	%f480, %f473, 0f32A57060, %f479;
	mov.b32 	%r334, %f476;
	shl.b32 	%r335, %r334, 23;
	mov.b32 	%f481, %r335;
	ex2.approx.ftz.f32 	%f482, %f480;
	mul.f32 	%f483, %f482, %f481;
	add.f32 	%f484, %f472, %f483;
	sub.f32 	%f485, %f609, %f230;
	fma.rn.f32 	%f486, %f485, 0f3BBB989D, 0f3F000000;
	cvt.sat.f32.f32 	%f487, %f486;
	fma.rm.f32 	%f488, %f487, %f235, %f234;
	add.f32 	%f489, %f488, 0fCB40007F;
	neg.f32 	%f490, %f489;
	fma.rn.f32 	%f491, %f485, 0f3FB8AA3B, %f490;
	fma.rn.f32 	%f492, %f485, 0f32A57060, %f491;
	mov.b32 	%r336, %f488;
	shl.b32 	%r337, %r336, 23;
	mov.b32 	%f493, %r337;
	ex2.approx.ftz.f32 	%f494, %f492;
	mul.f32 	%f495, %f494, %f493;
	add.f32 	%f496, %f484, %f495;
	sub.f32 	%f497, %f611, %f230;
	fma.rn.f32 	%f498, %f497, 0f3BBB989D, 0f3F000000;
	cvt.sat.f32.f32 	%f499, %f498;
	fma.rm.f32 	%f500, %f499, %f235, %f234;
	add.f32 	%f501, %f500, 0fCB40007F;
	neg.f32 	%f502, %f501;
	fma.rn.f32 	%f503, %f497, 0f3FB8AA3B, %f502;
	fma.rn.f32 	%f504, %f497, 0f32A57060, %f503;
	mov.b32 	%r338, %f500;
	shl.b32 	%r339, %r338, 23;
	mov.b32 	%f505, %r339;
	ex2.approx.ftz.f32 	%f506, %f504;
	mul.f32 	%f507, %f506, %f505;
	add.f32 	%f508, %f496, %f507;
	sub.f32 	%f509, %f613, %f230;
	fma.rn.f32 	%f510, %f509, 0f3BBB989D, 0f3F000000;
	cvt.sat.f32.f32 	%f511, %f510;
	fma.rm.f32 	%f512, %f511, %f235, %f234;
	add.f32 	%f513, %f512, 0fCB40007F;
	neg.f32 	%f514, %f513;
	fma.rn.f32 	%f515, %f509, 0f3FB8AA3B, %f514;
	fma.rn.f32 	%f516, %f509, 0f32A57060, %f515;
	mov.b32 	%r340, %f512;
	shl.b32 	%r341, %r340, 23;
	mov.b32 	%f517, %r341;
	ex2.approx.ftz.f32 	%f518, %f516;
	mul.f32 	%f519, %f518, %f517;
	add.f32 	%f520, %f508, %f519;
	sub.f32 	%f521, %f615, %f230;
	fma.rn.f32 	%f522, %f521, 0f3BBB989D, 0f3F000000;
	cvt.sat.f32.f32 	%f523, %f522;
	fma.rm.f32 	%f524, %f523, %f235, %f234;
	add.f32 	%f525, %f524, 0fCB40007F;
	neg.f32 	%f526, %f525;
	fma.rn.f32 	%f527, %f521, 0f3FB8AA3B, %f526;
	fma.rn.f32 	%f528, %f521, 0f32A57060, %f527;
	mov.b32 	%r342, %f524;
	shl.b32 	%r343, %r342, 23;
	mov.b32 	%f529, %r343;
	ex2.approx.ftz.f32 	%f530, %f528;
	mul.f32 	%f531, %f530, %f529;
	add.f32 	%f532, %f520, %f531;
	sub.f32 	%f533, %f617, %f230;
	fma.rn.f32 	%f534, %f533, 0f3BBB989D, 0f3F000000;
	cvt.sat.f32.f32 	%f535, %f534;
	fma.rm.f32 	%f536, %f535, %f235, %f234;
	add.f32 	%f537, %f536, 0fCB40007F;
	neg.f32 	%f538, %f537;
	fma.rn.f32 	%f539, %f533, 0f3FB8AA3B, %f538;
	fma.rn.f32 	%f540, %f533, 0f32A57060, %f539;
	mov.b32 	%r344, %f536;
	shl.b32 	%r345, %r344, 23;
	mov.b32 	%f541, %r345;
	ex2.approx.ftz.f32 	%f542, %f540;
	mul.f32 	%f543, %f542, %f541;
	add.f32 	%f544, %f532, %f543;
	sub.f32 	%f545, %f619, %f230;
	fma.rn.f32 	%f546, %f545, 0f3BBB989D, 0f3F000000;
	cvt.sat.f32.f32 	%f547, %f546;
	fma.rm.f32 	%f548, %f547, %f235, %f234;
	add.f32 	%f549, %f548, 0fCB40007F;
	neg.f32 	%f550, %f549;
	fma.rn.f32 	%f551, %f545, 0f3FB8AA3B, %f550;
	fma.rn.f32 	%f552, %f545, 0f32A57060, %f551;
	mov.b32 	%r346, %f548;
	shl.b32 	%r347, %r346, 23;
	mov.b32 	%f553, %r347;
	ex2.approx.ftz.f32 	%f554, %f552;
	mul.f32 	%f555, %f554, %f553;
	add.f32 	%f556, %f544, %f555;
	mov.b32 	%r348, %f556;
	shfl.sync.bfly.b32	%r349|%p117, %r348, 16, 31, -1;
	mov.b32 	%f557, %r349;
	add.f32 	%f558, %f556, %f557;
	mov.b32 	%r350, %f558;
	shfl.sync.bfly.b32	%r351|%p118, %r350, 8, 31, -1;
	mov.b32 	%f559, %r351;
	add.f32 	%f560, %f558, %f559;
	mov.b32 	%r352, %f560;
	shfl.sync.bfly.b32	%r353|%p119, %r352, 4, 31, -1;
	mov.b32 	%f561, %r353;
	add.f32 	%f562, %f560, %f561;
	mov.b32 	%r354, %f562;
	shfl.sync.bfly.b32	%r355|%p120, %r354, 2, 31, -1;
	mov.b32 	%f563, %r355;
	add.f32 	%f564, %f562, %f563;
	mov.b32 	%r356, %f564;
	shfl.sync.bfly.b32	%r357|%p121, %r356, 1, 31, -1;
	mov.b32 	%f565, %r357;
	add.f32 	%f566, %f564, %f565;
	div.rn.f32 	%f111, %f243, %f566;
	div.rn.f32 	%f112, %f255, %f566;
	div.rn.f32 	%f113, %f267, %f566;
	div.rn.f32 	%f114, %f279, %f566;
	div.rn.f32 	%f115, %f291, %f566;
	div.rn.f32 	%f116, %f303, %f566;
	div.rn.f32 	%f117, %f315, %f566;
	div.rn.f32 	%f118, %f327, %f566;
	div.rn.f32 	%f119, %f339, %f566;
	div.rn.f32 	%f120, %f351, %f566;
	div.rn.f32 	%f121, %f363, %f566;
	div.rn.f32 	%f122, %f375, %f566;
	div.rn.f32 	%f123, %f387, %f566;
	div.rn.f32 	%f124, %f399, %f566;
	div.rn.f32 	%f125, %f411, %f566;
	div.rn.f32 	%f126, %f423, %f566;
	div.rn.f32 	%f127, %f435, %f566;
	div.rn.f32 	%f128, %f447, %f566;
	div.rn.f32 	%f129, %f459, %f566;
	div.rn.f32 	%f130, %f471, %f566;
	div.rn.f32 	%f131, %f483, %f566;
	div.rn.f32 	%f132, %f495, %f566;
	div.rn.f32 	%f133, %f507, %f566;
	div.rn.f32 	%f134, %f519, %f566;
	div.rn.f32 	%f135, %f531, %f566;
	div.rn.f32 	%f136, %f543, %f566;
	div.rn.f32 	%f137, %f555, %f566;
	mad.lo.s64 	%rd226, %rd244, %rd38, %rd225;
	cvta.to.global.u64 	%rd227, %rd37;
	shl.b64 	%rd228, %rd226, 2;
	add.s64 	%rd27, %rd227, %rd228;
	@%p111 bra 	$L__BB279_60;
	st.global.f32 	[%rd27], %f111;
$L__BB279_60:
	setp.le.s64 	%p122, %rd40, %rd6;
	@%p122 bra 	$L__BB279_62;
	st.global.f32 	[%rd27+128], %f112;
$L__BB279_62:
	setp.le.s64 	%p123, %rd40, %rd7;
	@%p123 bra 	$L__BB279_64;
	st.global.f32 	[%rd27+256], %f113;
$L__BB279_64:
	mov.u32 	%r358, %tid.x;
	add.s32 	%r359, %r358, 96;
	cvt.u64.u32 	%rd229, %r359;
	setp.le.s64 	%p124, %rd40, %rd229;
	@%p124 bra 	$L__BB279_66;
	st.global.f32 	[%rd27+384], %f114;
$L__BB279_66:
	mov.u32 	%r360, %tid.x;
	add.s32 	%r361, %r360, 128;
	cvt.u64.u32 	%rd230, %r361;
	setp.le.s64 	%p125, %rd40, %rd230;
	@%p125 bra 	$L__BB279_68;
	st.global.f32 	[%rd27+512], %f115;
$L__BB279_68:
	add.s32 	%r363, %r360, 160;
	cvt.u64.u32 	%rd231, %r363;
	setp.le.s64 	%p126, %rd40, %rd231;
	@%p126 bra 	$L__BB279_70;
	st.global.f32 	[%rd27+640], %f116;
$L__BB279_70:
	add.s32 	%r365, %r360, 192;
	cvt.u64.u32 	%rd232, %r365;
	setp.le.s64 	%p127, %rd40, %rd232;
	@%p127 bra 	$L__BB279_72;
	st.global.f32 	[%rd27+768], %f117;
$L__BB279_72:
	add.s32 	%r367, %r360, 224;
	cvt.u64.u32 	%rd233, %r367;
	setp.le.s64 	%p128, %rd40, %rd233;
	@%p128 bra 	$L__BB279_74;
	st.global.f32 	[%rd27+896], %f118;
$L__BB279_74:
	add.s32 	%r369, %r360, 256;
	cvt.u64.u32 	%rd234, %r369;
	setp.le.s64 	%p129, %rd40, %rd234;
	@%p129 bra 	$L__BB279_76;
	st.global.f32 	[%rd27+1024], %f119;
$L__BB279_76:
	add.s32 	%r371, %r360, 288;
	cvt.u64.u32 	%rd235, %r371;
	setp.le.s64 	%p130, %rd40, %rd235;
	@%p130 bra 	$L__BB279_78;
	st.global.f32 	[%rd27+1152], %f120;
$L__BB279_78:
	add.s32 	%r373, %r360, 320;
	cvt.u64.u32 	%rd236, %r373;
	setp.le.s64 	%p131, %rd40, %rd236;
	@%p131 bra 	$L__BB279_80;
	st.global.f32 	[%rd27+1280], %f121;
$L__BB279_80:
	add.s32 	%r375, %r360, 352;
	cvt.u64.u32 	%rd237, %r375;
	setp.le.s64 	%p132, %rd40, %rd237;
	@%p132 bra 	$L__BB279_82;
	st.global.f32 	[%rd27+1408], %f122;
$L__BB279_82:
	add.s32 	%r377, %r360, 384;
	cvt.u64.u32 	%rd238, %r377;
	setp.le.s64 	%p133, %rd40, %rd238;
	@%p133 bra 	$L__BB279_84;
	st.global.f32 	[%rd27+1536], %f123;
$L__BB279_84:
	add.s32 	%r379, %r360, 416;
	cvt.u64.u32 	%rd239, %r379;
	setp.le.s64 	%p134, %rd40, %rd239;
	@%p134 bra 	$L__BB279_86;
	st.global.f32 	[%rd27+1664], %f124;
$L__BB279_86:
	add.s32 	%r381, %r360, 448;
	cvt.u64.u32 	%rd240, %r381;
	setp.le.s64 	%p135, %rd40, %rd240;
	@%p135 bra 	$L__BB279_88;
	st.global.f32 	[%rd27+1792], %f125;
$L__BB279_88:
	setp.le.s64 	%p136, %rd40, %rd8;
	@%p136 bra 	$L__BB279_90;
	st.global.f32 	[%rd27+1920], %f126;
$L__BB279_90:
	setp.le.s64 	%p137, %rd40, %rd9;
	@%p137 bra 	$L__BB279_92;
	st.global.f32 	[%rd27+2048], %f127;
$L__BB279_92:
	setp.le.s64 	%p138, %rd40, %rd10;
	@%p138 bra 	$L__BB279_94;
	st.global.f32 	[%rd27+2176], %f128;
$L__BB279_94:
	setp.le.s64 	%p139, %rd40, %rd11;
	@%p139 bra 	$L__BB279_96;
	st.global.f32 	[%rd27+2304], %f129;
$L__BB279_96:
	setp.le.s64 	%p140, %rd40, %rd12;
	@%p140 bra 	$L__BB279_98;
	st.global.f32 	[%rd27+2432], %f130;
$L__BB279_98:
	setp.le.s64 	%p141, %rd40, %rd13;
	@%p141 bra 	$L__BB279_100;
	st.global.f32 	[%rd27+2560], %f131;
$L__BB279_100:
	setp.le.s64 	%p142, %rd40, %rd14;
	@%p142 bra 	$L__BB279_102;
	st.global.f32 	[%rd27+2688], %f132;
$L__BB279_102:
	setp.le.s64 	%p143, %rd40, %rd15;
	@%p143 bra 	$L__BB279_104;
	st.global.f32 	[%rd27+2816], %f133;
$L__BB279_104:
	setp.le.s64 	%p144, %rd40, %rd16;
	@%p144 bra 	$L__BB279_106;
	st.global.f32 	[%rd27+2944], %f134;
$L__BB279_106:
	setp.le.s64 	%p145, %rd40, %rd17;
	@%p145 bra 	$L__BB279_108;
	st.global.f32 	[%rd27+3072], %f135;
$L__BB279_108:
	setp.le.s64 	%p146, %rd40, %rd18;
	@%p146 bra 	$L__BB279_110;
	st.global.f32 	[%rd27+3200], %f136;
$L__BB279_110:
	setp.le.s64 	%p147, %rd40, %rd19;
	@%p147 bra 	$L__BB279_112;
	st.global.f32 	[%rd27+3328], %f137;
$L__BB279_112:
	ld.param.u64 	%rd243, [_Z15SoftmaxWarpImplI22BroadcastScaleMaskLoadIffbLm2EiE11DirectStoreIffEfLi1ELi27ELi32ELi1ELb1EL9Algorithm0EEvT_T0_ll_param_2];
	mov.u32 	%r382, %nctaid.x;
	mov.u32 	%r383, %ntid.y;
	mul.lo.s32 	%r384, %r382, %r383;
	cvt.s64.s32 	%rd241, %r384;
	add.s64 	%rd244, %rd244, %rd241;
	setp.lt.s64 	%p148, %rd244, %rd243;
	@%p148 bra 	$L__BB279_4;
$L__BB279_113:
	ret;

}
	// .globl	_Z15SoftmaxWarpImplI22BroadcastScaleMaskLoadIffbLm2EiE11DirectStoreIffEfLi1ELi28ELi32ELi1ELb0EL9Algorithm0EEvT_T0_ll
.visible .entry _Z15SoftmaxWarpImplI22BroadcastScaleMaskLoadIffbLm2EiE11DirectStoreIffEfLi1ELi28ELi32ELi1ELb0EL9Algorithm0EEvT_T0_ll(
	.param .align 8 .b8 _Z15SoftmaxWarpImplI22BroadcastScaleMaskLoadIffbLm2EiE11DirectStoreIffEfLi1ELi28ELi32ELi1ELb0EL9Algorithm0EEvT_T0_ll_param_0[88],
	.param .align 8 .b8 _Z15SoftmaxWarpImplI22BroadcastScaleMaskLoadIffbLm2EiE11DirectStoreIffEfLi1ELi28ELi32ELi1ELb0EL9Algorithm0EEvT_T0_ll_param_1[16],
	.param .u64 _Z15SoftmaxWarpImplI22BroadcastScaleMaskLoadIffbLm2EiE11DirectStoreIffEfLi1ELi28ELi32ELi1ELb0EL9Algorithm0EEvT_T0_ll_param_2,
	.param .u64 _Z15SoftmaxWarpImplI22BroadcastScaleMaskLoadIffbLm2EiE11DirectStoreIffEfLi1ELi28ELi32ELi1ELb0EL9Algorithm0EEvT_T0_ll_param_3
)
{
	.reg .pred 	%p<44>;
	.reg .b16 	%rs<29>;
	.reg .b32 	%r<312>;
	.reg .b32 	%f<501>;
	.reg .b64 	%rd<201>;

	ld.param.u64 	%rd19, [_Z15SoftmaxWarpImplI22BroadcastScaleMaskLoadIffbLm2EiE11DirectStoreIffEfLi1ELi28ELi32ELi1ELb0EL9Algorithm0EEvT_T0_ll_param_1+8];
	ld.param.u64 	%rd18, [_Z15SoftmaxWarpImplI22BroadcastScaleMaskLoadIffbLm2EiE11DirectStoreIffEfLi1ELi28ELi32ELi1ELb0EL9Algorithm0EEvT_T0_ll_param_1];
	ld.param.v2.f32 	{%f1, %f2}, [_Z15SoftmaxWarpImplI22BroadcastScaleMaskLoadIffbLm2EiE11DirectStoreIffEfLi1ELi28ELi32ELi1ELb0EL9Algorithm0EEvT_T0_ll_param_0+80];
	ld.param.u64 	%rd17, [_Z15SoftmaxWarpImplI22BroadcastScaleMaskLoadIffbLm2EiE11DirectStoreIffEfLi1ELi28ELi32ELi1ELb0EL9Algorithm0EEvT_T0_ll_param_0+72];
	ld.param.v2.u32 	{%r4, %r5}, [_Z15SoftmaxWarpImplI22BroadcastScaleMaskLoadIffbLm2EiE11DirectStoreIffEfLi1ELi28ELi32ELi1ELb0EL9Algorithm0EEvT_T0_ll_param_0+56];
	ld.param.v2.u32 	{%r2, %r3}, [_Z15SoftmaxWarpImplI22BroadcastScaleMaskLoadIffbLm2EiE11DirectStoreIffEfLi1ELi28ELi32ELi1ELb0EL9Algorithm0EEvT_T0_ll_param_0+40];
	ld.param.u64 	%rd13, [_Z15SoftmaxWarpImplI22BroadcastScaleMaskLoadIffbLm2EiE11DirectStoreIffEfLi1ELi28ELi32ELi1ELb0EL9Algorithm0EEvT_T0_ll_param_0+24];
	ld.param.u64 	%rd12, [_Z15SoftmaxWarpImplI22BroadcastScaleMaskLoadIffbLm2EiE11DirectStoreIffEfLi1ELi28ELi32ELi1ELb0EL9Algorithm0EEvT_T0_ll_param_0+16];
	ld.param.u64 	%rd11, [_Z15SoftmaxWarpImplI22BroadcastScaleMaskLoadIffbLm2EiE11DirectStoreIffEfLi1ELi28ELi32ELi1ELb0EL9Algorithm0EEvT_T0_ll_param_0+8];
	ld.param.u64 	%rd10, [_Z15SoftmaxWarpImplI22BroadcastScaleMaskLoadIffbLm2EiE11DirectStoreIffEfLi1ELi28ELi32ELi1ELb0EL9Algorithm0EEvT_T0_ll_param_0];
	ld.param.u64 	%rd20, [_Z15SoftmaxWarpImplI22BroadcastScaleMaskLoadIffbLm2EiE11DirectStoreIffEfLi1ELi28ELi32ELi1ELb0EL9Algorithm0EEvT_T0_ll_param_2];
	ld.param.u64 	%rd21, [_Z15SoftmaxWarpImplI22BroadcastScaleMaskLoadIffbLm2EiE11DirectStoreIffEfLi1ELi28ELi32ELi1ELb0EL9Algorithm0EEvT_T0_ll_param_3];
	setp.lt.s64 	%p1, %rd21, 897;
	@%p1 bra 	$L__BB280_2;
	mov.u64 	%rd22, $str;
	cvta.global.u64 	%rd23, %rd22;
	mov.u64 	%rd24, $str$1;
	cvta.global.u64 	%rd25, %rd24;
	mov.u64 	%rd26, __unnamed_276;
	cvta.global.u64 	%rd27, %rd26;
	{ // callseq 275, 0
	.param .b64 param0;
	st.param.b64 	[param0], %rd23;
	.param .b64 param1;
	st.param.b64 	[param1], %rd25;
	.param .b32 param2;
	st.param.b32 	[param2], 219;
	.param .b64 param3;
	st.param.b64 	[param3], %rd27;
	.param .b64 param4;
	st.param.b64 	[param4], 1;
	call.uni 
	__assertfail, 
	(
	param0, 
	param1, 
	param2, 
	param3, 
	param4
	);
	} // callseq 275
$L__BB280_2:
	mov.u32 	%r6, %ctaid.x;
	mov.u32 	%r7, %ntid.y;
	mov.u32 	%r8, %tid.y;
	mad.lo.s32 	%r9, %r6, %r7, %r8;
	mov.u32 	%r10, %nctaid.x;
	mul.lo.s32 	%r1, %r10, %r7;
	cvt.s64.s32 	%rd200, %r9;
	setp.le.s64 	%p2, %rd20, %rd200;
	@%p2 bra 	$L__BB280_5;
	cvta.to.global.u64 	%rd4, %rd10;
	cvta.to.global.u64 	%rd5, %rd11;
	mov.u32 	%r11, %tid.x;
	cvt.u64.u32 	%rd6, %r11;
	cvt.s64.s32 	%rd7, %r1;
$L__BB280_4:
	setp.eq.s64 	%p3, %rd13, 1;
	setp.eq.s64 	%p4, %rd12, 1;
	mad.lo.s64 	%rd28, %rd17, %rd200, %rd6;
	cvt.u32.u64 	%r12, %rd28;
	div.s32 	%r13, %r12, %r2;
	mul.lo.s32 	%r14, %r13, %r2;
	sub.s32 	%r15, %r12, %r14;
	selp.b32 	%r16, 0, %r13, %p4;
	selp.b32 	%r17, 0, %r15, %p3;
	mul.lo.s32 	%r18, %r4, %r16;
	mad.lo.s32 	%r19, %r5, %r17, %r18;
	shl.b64 	%rd29, %rd28, 32;
	shr.s64 	%rd30, %rd29, 30;
	add.s64 	%rd31, %rd4, %rd30;
	ld.global.f32 	%f3, [%rd31];
	cvt.s64.s32 	%rd32, %r19;
	add.s64 	%rd33, %rd5, %rd32;
	ld.global.u8 	%rs1, [%rd33];
	setp.eq.s16 	%p5, %rs1, 0;
	mul.f32 	%f4, %f3, %f2;
	selp.f32 	%f5, %f1, %f4, %p5;
	max.f32 	%f6, %f5, 0fFF800000;
	add.s64 	%rd34, %rd28, 32;
	cvt.u32.u64 	%r20, %rd34;
	div.s32 	%r21, %r20, %r2;
	mul.lo.s32 	%r22, %r21, %r2;
	sub.s32 	%r23, %r20, %r22;
	selp.b32 	%r24, 0, %r21, %p4;
	selp.b32 	%r25, 0, %r23, %p3;
	mul.lo.s32 	%r26, %r4, %r24;
	mad.lo.s32 	%r27, %r5, %r25, %r26;
	shl.b64 	%rd35, %rd34, 32;
	shr.s64 	%rd36, %rd35, 30;
	add.s64 	%rd37, %rd4, %rd36;
	ld.global.f32 	%f7, [%rd37];
	cvt.s64.s32 	%rd38, %r27;
	add.s64 	%rd39, %rd5, %rd38;
	ld.global.u8 	%rs2, [%rd39];
	setp.eq.s16 	%p6, %rs2, 0;
	mul.f32 	%f8, %f7, %f2;
	selp.f32 	%f9, %f1, %f8, %p6;
	max.f32 	%f10, %f6, %f9;
	add.s64 	%rd40, %rd28, 64;
	cvt.u32.u64 	%r28, %rd40;
	div.s32 	%r29, %r28, %r2;
	mul.lo.s32 	%r30, %r29, %r2;
	sub.s32 	%r31, %r28, %r30;
	selp.b32 	%r32, 0, %r29, %p4;
	selp.b32 	%r33, 0, %r31, %p3;
	mul.lo.s32 	%r34, %r4, %r32;
	mad.lo.s32 	%r35, %r5, %r33, %r34;
	shl.b64 	%rd41, %rd40, 32;
	shr.s64 	%rd42, %rd41, 30;
	add.s64 	%rd43, %rd4, %rd42;
	ld.global.f32 	%f11, [%rd43];
	cvt.s64.s32 	%rd44, %r35;
	add.s64 	%rd45, %rd5, %rd44;
	ld.global.u8 	%rs3, [%rd45];
	setp.eq.s16 	%p7, %rs3, 0;
	mul.f32 	%f12, %f11, %f2;
	selp.f32 	%f13, %f1, %f12, %p7;
	max.f32 	%f14, %f10, %f13;
	add.s64 	%rd46, %rd28, 96;
	cvt.u32.u64 	%r36, %rd46;
	div.s32 	%r37, %r36, %r2;
	mul.lo.s32 	%r38, %r37, %r2;
	sub.s32 	%r39, %r36, %r38;
	selp.b32 	%r40, 0, %r37, %p4;
	selp.b32 	%r41, 0, %r39, %p3;
	mul.lo.s32 	%r42, %r4, %r40;
	mad.lo.s32 	%r43, %r5, %r41, %r42;
	shl.b64 	%rd47, %rd46, 32;
	shr.s64 	%rd48, %rd47, 30;
	add.s64 	%rd49, %rd4, %rd48;
	ld.global.f32 	%f15, [%rd49];
	cvt.s64.s32 	%rd50, %r43;
	add.s64 	%rd51, %rd5, %rd50;
	ld.global.u8 	%rs4, [%rd51];
	setp.eq.s16 	%p8, %rs4, 0;
	mul.f32 	%f16, %f15, %f2;
	selp.f32 	%f17, %f1, %f16, %p8;
	max.f32 	%f18, %f14, %f17;
	add.s64 	%rd52, %rd28, 128;
	cvt.u32.u64 	%r44, %rd52;
	div.s32 	%r45, %r44, %r2;
	mul.lo.s32 	%r46, %r45, %r2;
	sub.s32 	%r47, %r44, %r46;
	selp.b32 	%r48, 0, %r45, %p4;
	selp.b32 	%r49, 0, %r47, %p3;
	mul.lo.s32 	%r50, %r4, %r48;
	mad.lo.s32 	%r51, %r5, %r49, %r50;
	shl.b64 	%rd53, %rd52, 32;
	shr.s64 	%rd54, %rd53, 30;
	add.s64 	%rd55, %rd4, %rd54;
	ld.global.f32 	%f19, [%rd55];
	cvt.s64.s32 	%rd56, %r51;
	add.s64 	%rd57, %rd5, %rd56;
	ld.global.u8 	%rs5, [%rd57];
	setp.eq.s16 	%p9, %rs5, 0;
	mul.f32 	%f20, %f19, %f2;
	selp.f32 	%f21, %f1, %f20, %p9;
	max.f32 	%f22, %f18, %f21;
	add.s64 	%rd58, %rd28, 160;
	cvt.u32.u64 	%r52, %rd58;
	div.s32 	%r53, %r52, %r2;
	mul.lo.s32 	%r54, %r53, %r2;
	sub.s32 	%r55, %r52, %r54;
	selp.b32 	%r56, 0, %r53, %p4;
	selp.b32 	%r57, 0, %r55, %p3;
	mul.lo.s32 	%r58, %r4, %r56;
	mad.lo.s32 	%r59, %r5, %r57, %r58;
	shl.b64 	%rd59, %rd58, 32;
	shr.s64 	%rd60, %rd59, 30;
	add.s64 	%rd61, %rd4, %rd60;
	ld.global.f32 	%f23, [%rd61];
	cvt.s64.s32 	%rd62, %r59;
	add.s64 	%rd63, %rd5, %rd62;
	ld.global.u8 	%rs6, [%rd63];
	setp.eq.s16 	%p10, %rs6, 0;
	mul.f32 	%f24, %f23, %f2;
	selp.f32 	%f25, %f1, %f24, %p10;
	max.f32 	%f26, %f22, %f25;
	add.s64 	%rd64, %rd28, 192;
	cvt.u32.u64 	%r60, %rd64;
	div.s32 	%r61, %r60, %r2;
	mul.lo.s32 	%r62, %r61, %r2;
	sub.s32 	%r63, %r60, %r62;
	selp.b32 	%r64, 0, %r61, %p4;
	selp.b32 	%r65, 0, %r63, %p3;
	mul.lo.s32 	%r66, %r4, %r64;
	mad.lo.s32 	%r67, %r5, %r65, %r66;
	shl.b64 	%rd65, %rd64, 32;
	shr.s64 	%rd66, %rd65, 30;
	add.s64 	%rd67, %rd4, %rd66;
	ld.global.f32 	%f27, [%rd67];
	cvt.s64.s32 	%rd68, %r67;
	add.s64 	%rd69, %rd5, %rd68;
	ld.global.u8 	%rs7, [%rd69];
	setp.eq.s16 	%p11, %rs7, 0;
	mul.f32 	%f28, %f27, %f2;
	selp.f32 	%f29, %f1, %f28, %p11;
	max.f32 	%f30, %f26, %f29;
	add.s64 	%rd70, %rd28, 224;
	cvt.u32.u64 	%r68, %rd70;
	div.s32 	%r69, %r68, %r2;
	mul.lo.s32 	%r70, %r69, %r2;
	sub.s32 	%r71, %r68, %r70;
	selp.b32 	%r72, 0, %r69, %p4;
	selp.b32 	%r73, 0, %r71, %p3;
	mul.lo.s32 	%r74, %r4, %r72;
	mad.lo.s32 	%r75, %r5, %r73, %r74;
	shl.b64 	%rd71, %rd70, 32;
	shr.s64 	%rd72, %rd71, 30;
	add.s64 	%rd73, %rd4, %rd72;
	ld.global.f32 	%f31, [%rd73];
	cvt.s64.s32 	%rd74, %r75;
	add.s64 	%rd75, %rd5, %rd74;
	ld.global.u8 	%rs8, [%rd75];
	setp.eq.s16 	%p12, %rs8, 0;
	mul.f32 	%f32, %f31, %f2;
	selp.f32 	%f33, %f1, %f32, %p12;
	max.f32 	%f34, %f30, %f33;
	add.s64 	%rd76, %rd28, 256;
	cvt.u32.u64 	%r76, %rd76;
	div.s32 	%r77, %r76, %r2;
	mul.lo.s32 	%r78, %r77, %r2;
	sub.s32 	%r79, %r76, %r78;
	selp.b32 	%r80, 0, %r77, %p4;
	selp.b32 	%r81, 0, %r79, %p3;
	mul.lo.s32 	%r82, %r4, %r80;
	mad.lo.s32 	%r83, %r5, %r81, %r82;
	shl.b64 	%rd77, %rd76, 32;
	shr.s64 	%rd78, %rd77, 30;
	add.s64 	%rd79, %rd4, %rd78;
	ld.global.f32 	%f35, [%rd79];
	cvt.s64.s32 	%rd80, %r83;
	add.s64 	%rd81, %rd5, %rd80;
	ld.global.u8 	%rs9, [%rd81];
	setp.eq.s16 	%p13, %rs9, 0;
	mul.f32 	%f36, %f35, %f2;
	selp.f32 	%f37, %f1, %f36, %p13;
	max.f32 	%f38, %f34, %f37;
	add.s64 	%rd82, %rd28, 288;
	cvt.u32.u64 	%r84, %rd82;
	div.s32 	%r85, %r84, %r2;
	mul.lo.s32 	%r86, %r85, %r2;
	sub.s32 	%r87, %r84, %r86;
	selp.b32 	%r88, 0, %r85, %p4;
	selp.b32 	%r89, 0, %r87, %p3;
	mul.lo.s32 	%r90, %r4, %r88;
	mad.lo.s32 	%r91, %r5, %r89, %r90;
	shl.b64 	%rd83, %rd82, 32;
	shr.s64 	%rd84, %rd83, 30;
	add.s64 	%rd85, %rd4, %rd84;
	ld.global.f32 	%f39, [%rd85];
	cvt.s64.s32 	%rd86, %r91;
	add.s64 	%rd87, %rd5, %rd86;
	ld.global.u8 	%rs10, [%rd87];
	setp.eq.s16 	%p14, %rs10, 0;
	mul.f32 	%f40, %f39, %f2;
	selp.f32 	%f41, %f1, %f40, %p14;
	max.f32 	%f42, %f38, %f41;
	add.s64 	%rd88, %rd28, 320;
	cvt.u32.u64 	%r92, %rd88;
	div.s32 	%r93, %r92, %r2;
	mul.lo.s32 	%r94, %r93, %r2;
	sub.s32 	%r95, %r92, %r94;
	selp.b32 	%r96, 0, %r93, %p4;
	selp.b32 	%r97, 0, %r95, %p3;
	mul.lo.s32 	%r98, %r4, %r96;
	mad.lo.s32 	%r99, %r5, %r97, %r98;
	shl.b64 	%rd89, %rd88, 32;
	shr.s64 	%rd90, %rd89, 30;
	add.s64 	%rd91, %rd4, %rd90;
	ld.global.f32 	%f43, [%rd91];
	cvt.s64.s32 	%rd92, %r99;
	add.s64 	%rd93, %rd5, %rd92;
	ld.global.u8 	%rs11, [%rd93];
	setp.eq.s16 	%p15, %rs11, 0;
	mul.f32 	%f44, %f43, %f2;
	selp.f32 	%f45, %f1, %f44, %p15;
	max.f32 	%f46, %f42, %f45;
	add.s64 	%rd94, %rd28, 352;
	cvt.u32.u64 	%r100, %rd94;
	div.s32 	%r101, %r100, %r2;
	mul.lo.s32 	%r102, %r101, %r2;
	sub.s32 	%r103, %r100, %r102;
	selp.b32 	%r104, 0, %r101, %p4;
	selp.b32 	%r105, 0, %r103, %p3;
	mul.lo.s32 	%r106, %r4, %r104;
	mad.lo.s32 	%r107, %r5, %r105, %r106;
	shl.b64 	%rd95, %rd94, 32;
	shr.s64 	%rd96, %rd95, 30;
	add.s64 	%rd97, %rd4, %rd96;
	ld.global.f32 	%f47, [%rd97];
	cvt.s64.s32 	%rd98, %r107;
	add.s64 	%rd99, %rd5, %rd98;
	ld.global.u8 	%rs12, [%rd99];
	setp.eq.s16 	%p16, %rs12, 0;
	mul.f32 	%f48, %f47, %f2;
	selp.f32 	%f49, %f1, %f48, %p16;
	max.f32 	%f50, %f46, %f49;
	add.s64 	%rd100, %rd28, 384;
	cvt.u32.u64 	%r108, %rd100;
	div.s32 	%r109, %r108, %r2;
	mul.lo.s32 	%r110, %r109, %r2;
	sub.s32 	%r111, %r108, %r110;
	selp.b32 	%r112, 0, %r109, %p4;
	selp.b32 	%r113, 0, %r111, %p3;
	mul.lo.s32 	%r114, %r4, %r112;
	mad.lo.s32 	%r115, %r5, %r113, %r114;
	shl.b64 	%rd101, %rd100, 32;
	shr.s64 	%rd102, %rd101, 30;
	add.s64 	%rd103, %rd4, %rd102;
	ld.global.f32 	%f51, [%rd103];
	cvt.s64.s32 	%rd104, %r115;
	add.s64 	%rd105, %rd5, %rd104;
	ld.global.u8 	%rs13, [%rd105];
	setp.eq.s16 	%p17, %rs13, 0;
	mul.f32 	%f52, %f51, %f2;
	selp.f32 	%f53, %f1, %f52, %p17;
	max.f32 	%f54, %f50, %f53;
	add.s64 	%rd106, %rd28, 416;
	cvt.u32.u64 	%r116, %rd106;
	div.s32 	%r117, %r116, %r2;
	mul.lo.s32 	%r118, %r117, %r2;
	sub.s32 	%r119, %r116, %r118;
	selp.b32 	%r120, 0, %r117, %p4;
	selp.b32 	%r121, 0, %r119, %p3;
	mul.lo.s32 	%r122, %r4, %r120;
	mad.lo.s32 	%r123, %r5, %r121, %r122;
	shl.b64 	%rd107, %rd106, 32;
	shr.s64 	%rd108, %rd107, 30;
	add.s64 	%rd109, %rd4, %rd108;
	ld.global.f32 	%f55, [%rd109];
	cvt.s64.s32 	%rd110, %r123;
	add.s64 	%rd111, %rd5, %rd110;
	ld.global.u8 	%rs14, [%rd111];
	setp.eq.s16 	%p18, %rs14, 0;
	mul.f32 	%f56, %f55, %f2;
	selp.f32 	%f57, %f1, %f56, %p18;
	max.f32 	%f58, %f54, %f57;
	add.s64 	%rd112, %rd28, 448;
	cvt.u32.u64 	%r124, %rd112;
	div.s32 	%r125, %r124, %r2;
	mul.lo.s32 	%r126, %r125, %r2;
	sub.s32 	%r127, %r124, %r126;
	selp.b32 	%r128, 0, %r125, %p4;
	selp.b32 	%r129, 0, %r127, %p3;
	mul.lo.s32 	%r130, %r4, %r128;
	mad.lo.s32 	%r131, %r5, %r129, %r130;
	shl.b64 	%rd113, %rd112, 32;
	shr.s64 	%rd114, %rd113, 30;
	add.s64 	%rd115, %rd4, %rd114;
	ld.global.f32 	%f59, [%rd115];
	cvt.s64.s32 	%rd116, %r131;
	add.s64 	%rd117, %rd5, %rd116;
	ld.global.u8 	%rs15, [%rd117];
	setp.eq.s16 	%p19, %rs15, 0;
	mul.f32 	%f60, %f59, %f2;
	selp.f32 	%f61, %f1, %f60, %p19;
	max.f32 	%f62, %f58, %f61;
	add.s64 	%rd118, %rd28, 480;
	cvt.u32.u64 	%r132, %rd118;
	div.s32 	%r133, %r132, %r2;
	mul.lo.s32 	%r134, %r133, %r2;
	sub.s32 	%r135, %r132, %r134;
	selp.b32 	%r136, 0, %r133, %p4;
	selp.b32 	%r137, 0, %r135, %p3;
	mul.lo.s32 	%r138, %r4, %r136;
	mad.lo.s32 	%r139, %r5, %r137, %r138;
	shl.b64 	%rd119, %rd118, 32;
	shr.s64 	%rd120, %rd119, 30;
	add.s64 	%rd121, %rd4, %rd120;
	ld.global.f32 	%f63, [%rd121];
	cvt.s64.s32 	%rd122, %r139;
	add.s64 	%rd123, %rd5, %rd122;
	ld.global.u8 	%rs16, [%rd123];
	setp.eq.s16 	%p20, %rs16, 0;
	mul.f32 	%f64, %f63, %f2;
	selp.f32 	%f65, %f1, %f64, %p20;
	max.f32 	%f66, %f62, %f65;
	add.s64 	%rd124, %rd28, 512;
	cvt.u32.u64 	%r140, %rd124;
	div.s32 	%r141, %r140, %r2;
	mul.lo.s32 	%r142, %r141, %r2;
	sub.s32 	%r143, %r140, %r142;
	selp.b32 	%r144, 0, %r141, %p4;
	selp.b32 	%r145, 0, %r143, %p3;
	mul.lo.s32 	%r146, %r4, %r144;
	mad.lo.s32 	%r147, %r5, %r145, %r146;
	shl.b64 	%rd125, %rd124, 32;
	shr.s64 	%rd126, %rd125, 30;
	add.s64 	%rd127, %rd4, %rd126;
	ld.global.f32 	%f67, [%rd127];
	cvt.s64.s32 	%rd128, %r147;
	add.s64 	%rd129, %rd5, %rd128;
	ld.global.u8 	%rs17, [%rd129];
	setp.eq.s16 	%p21, %rs17, 0;
	mul.f32 	%f68, %f67, %f2;
	selp.f32 	%f69, %f1, %f68, %p21;
	max.f32 	%f70, %f66, %f69;
	add.s64 	%rd130, %rd28, 544;
	cvt.u32.u64 	%r148, %rd130;
	div.s32 	%r149, %r148, %r2;
	mul.lo.s32 	%r150, %r149, %r2;
	sub.s32 	%r151, %r148, %r150;
	selp.b32 	%r152, 0, %r149, %p4;
	selp.b32 	%r153, 0, %r151, %p3;
	mul.lo.s32 	%r154, %r4, %r152;
	mad.lo.s32 	%r155, %r5, %r153, %r154;
	shl.b64 	%rd131, %rd130, 32;
	shr.s64 	%rd132, %rd131, 30;
	add.s64 	%rd133, %rd4, %rd132;
	ld.global.f32 	%f71, [%rd133];
	cvt.s64.s32 	%rd134, %r155;
	add.s64 	%rd135, %rd5, %rd134;
	ld.global.u8 	%rs18, [%rd135];
	setp.eq.s16 	%p22, %rs18, 0;
	mul.f32 	%f72, %f71, %f2;
	selp.f32 	%f73, %f1, %f72, %p22;
	max.f32 	%f74, %f70, %f73;
	add.s64 	%rd136, %rd28, 576;
	cvt.u32.u64 	%r156, %rd136;
	div.s32 	%r157, %r156, %r2;
	mul.lo.s32 	%r158, %r157, %r2;
	sub.s32 	%r159, %r156, %r158;
	selp.b32 	%r160, 0, %r157, %p4;
	selp.b32 	%r161, 0, %r159, %p3;
	mul.lo.s32 	%r162, %r4, %r160;
	mad.lo.s32 	%r163, %r5, %r161, %r162;
	shl.b64 	%rd137, %rd136, 32;
	shr.s64 	%rd138, %rd137, 30;
	add.s64 	%rd139, %rd4, %rd138;
	ld.global.f32 	%f75, [%rd139];
	cvt.s64.s32 	%rd140, %r163;
	add.s64 	%rd141, %rd5, %rd140;
	ld.global.u8 	%rs19, [%rd141];
	setp.eq.s16 	%p23, %rs19, 0;
	mul.f32 	%f76, %f75, %f2;
	selp.f32 	%f77, %f1, %f76, %p23;
	max.f32 	%f78, %f74, %f77;
	add.s64 	%rd142, %rd28, 608;
	cvt.u32.u64 	%r164, %rd142;
	div.s32 	%r165, %r164, %r2;
	mul.lo.s32 	%r166, %r165, %r2;
	sub.s32 	%r167, %r164, %r166;
	selp.b32 	%r168, 0, %r165, %p4;
	selp.b32 	%r169, 0, %r167, %p3;
	mul.lo.s32 	%r170, %r4, %r168;
	mad.lo.s32 	%r171, %r5, %r169, %r170;
	shl.b64 	%rd143, %rd142, 32;
	shr.s64 	%rd144, %rd143, 30;
	add.s64 	%rd145, %rd4, %rd144;
	ld.global.f32 	%f79, [%rd145];
	cvt.s64.s32 	%rd146, %r171;
	add.s64 	%rd147, %rd5, %rd146;
	ld.global.u8 	%rs20, [%rd147];
	setp.eq.s16 	%p24, %rs20, 0;
	mul.f32 	%f80, %f79, %f2;
	selp.f32 	%f81, %f1, %f80, %p24;
	max.f32 	%f82, %f78, %f81;
	add.s64 	%rd148, %rd28, 640;
	cvt.u32.u64 	%r172, %rd148;
	div.s32 	%r173, %r172, %r2;
	mul.lo.s32 	%r174, %r173, %r2;
	sub.s32 	%r175, %r172, %r174;
	selp.b32 	%r176, 0, %r173, %p4;
	selp.b32 	%r177, 0, %r175, %p3;
	mul.lo.s32 	%r178, %r4, %r176;
	mad.lo.s32 	%r179, %r5, %r177, %r178;
	shl.b64 	%rd149, %rd148, 32;
	shr.s64 	%rd150, %rd149, 30;
	add.s64 	%rd151, %rd4, %rd150;
	ld.global.f32 	%f83, [%rd151];
	cvt.s64.s32 	%rd152, %r179;
	add.s64 	%rd153, %rd5, %rd152;
	ld.global.u8 	%rs21, [%rd153];
	setp.eq.s16 	%p25, %rs21, 0;
	mul.f32 	%f84, %f83, %f2;
	selp.f32 	%f85, %f1, %f84, %p25;
	max.f32 	%f86, %f82, %f85;
	add.s64 	%rd154, %rd28, 672;
	cvt.u32.u64 	%r180, %rd154;
	div.s32 	%r181, %r180, %r2;
	mul.lo.s32 	%r182, %r181, %r2;
	sub.s32 	%r183, %r180, %r182;
	selp.b32 	%r184, 0, %r181, %p4;
	selp.b32 	%r185, 0, %r183, %p3;
	mul.lo.s32 	%r186, %r4, %r184;
	mad.lo.s32 	%r187, %r5, %r185, %r186;
	shl.b64 	%rd155, %rd154, 32;
	shr.s64 	%rd156, %rd155, 30;
	add.s64 	%rd157, %rd4, %rd156;
	ld.global.f32 	%f87, [%rd157];
	cvt.s64.s32 	%rd158, %r187;
	add.s64 	%rd159, %rd5, %rd158;
	ld.global.u8 	%rs22, [%rd159];
	setp.eq.s16 	%p26, %rs22, 0;
	mul.f32 	%f88, %f87, %f2;
	selp.f32 	%f89, %f1, %f88, %p26;
	max.f32 	%f90, %f86, %f89;
	add.s64 	%rd160, %rd28, 704;
	cvt.u32.u64 	%r188, %rd160;
	div.s32 	%r189, %r188, %r2;
	mul.lo.s32 	%r190, %r189, %r2;
	sub.s32 	%r191, %r188, %r190;
	selp.b32 	%r192, 0, %r189, %p4;
	selp.b32 	%r193, 0, %r191, %p3;
	mul.lo.s32 	%r194, %r4, %r192;
	mad.lo.s32 	%r195, %r5, %r193, %r194;
	shl.b64 	%rd161, %rd160, 32;
	shr.s64 	%rd162, %rd161, 30;
	add.s64 	%rd163, %rd4, %rd162;
	ld.global.f32 	%f91, [%rd163];
	cvt.s64.s32 	%rd164, %r195;
	add.s64 	%rd165, %rd5, %rd164;
	ld.global.u8 	%rs23, [%rd165];
	setp.eq.s16 	%p27, %rs23, 0;
	mul.f32 	%f92, %f91, %f2;
	selp.f32 	%f93, %f1, %f92, %p27;
	max.f32 	%f94, %f90, %f93;
	add.s64 	%rd166, %rd28, 736;
	cvt.u32.u64 	%r196, %rd166;
	div.s32 	%r197, %r196, %r2;
	mul.lo.s32 	%r198, %r197, %r2;
	sub.s32 	%r199, %r196, %r198;
	selp.b32 	%r200, 0, %r197, %p4;
	selp.b32 	%r201, 0, %r199, %p3;
	mul.lo.s32 	%r202, %r4, %r200;
	mad.lo.s32 	%r203, %r5, %r201, %r202;
	shl.b64 	%rd167, %rd166, 32;
	shr.s64 	%rd168, %rd167, 30;
	add.s64 	%rd169, %rd4, %rd168;
	ld.global.f32 	%f95, [%rd169];
	cvt.s64.s32 	%rd170, %r203;
	add.s64 	%rd171, %rd5, %rd170;
	ld.global.u8 	%rs24, [%rd171];
	setp.eq.s16 	%p28, %rs24, 0;
	mul.f32 	%f96, %f95, %f2;
	selp.f32 	%f97, %f1, %f96, %p28;
	max.f32 	%f98, %f94, %f97;
	add.s64 	%rd172, %rd28, 768;
	cvt.u32.u64 	%r204, %rd172;
	div.s32 	%r205, %r204, %r2;
	mul.lo.s32 	%r206, %r205, %r2;
	sub.s32 	%r207, %r204, %r206;
	selp.b32 	%r208, 0, %r205, %p4;
	selp.b32 	%r209, 0, %r207, %p3;
	mul.lo.s32 	%r210, %r4, %r208;
	mad.lo.s32 	%r211, %r5, %r209, %r210;
	shl.b64 	%rd173, %rd172, 32;
	shr.s64 	%rd174, %rd173, 30;
	add.s64 	%rd175, %rd4, %rd174;
	ld.global.f32 	%f99, [%rd175];
	cvt.s64.s32 	%rd176, %r211;
	add.s64 	%rd177, %rd5, %rd176;
	ld.global.u8 	%rs25, [%rd177];
	setp.eq.s16 	%p29, %rs25, 0;
	mul.f32 	%f100, %f99, %f2;
	selp.f32 	%f101, %f1, %f100, %p29;
	max.f32 	%f102, %f98, %f101;
	add.s64 	%rd178, %rd28, 800;
	cvt.u32.u64 	%r212, %rd178;
	div.s32 	%r213, %r212, %r2;
	mul.lo.s32 	%r214, %r213, %r2;
	sub.s32 	%r215, %r212, %r214;
	selp.b32 	%r216, 0, %r213, %p4;
	selp.b32 	%r217, 0, %r215, %p3;
	mul.lo.s32 	%r218, %r4, %r216;
	mad.lo.s32 	%r219, %r5, %r217, %r218;
	shl.b64 	%rd179, %rd178, 32;
	shr.s64 	%rd180, %rd179, 30;
	add.s64 	%rd181, %rd4, %rd180;
	ld.global.f32 	%f103, [%rd181];
	cvt.s64.s32 	%rd182, %r219;
	add.s64 	%rd183, %rd5, %rd182;
	ld.global.u8 	%rs26, [%rd183];
	setp.eq.s16 	%p30, %rs26, 0;
	mul.f32 	%f104, %f103, %f2;
	selp.f32 	%f105, %f1, %f104, %p30;
	max.f32 	%f106, %f102, %f105;
	add.s64 	%rd184, %rd28, 832;
	cvt.u32.u64 	%r220, %rd184;
	div.s32 	%r221, %r220, %r2;
	mul.lo.s32 	%r222, %r221, %r2;
	sub.s32 	%r223, %r220, %r222;
	selp.b32 	%r224, 0, %r221, %p4;
	selp.b32 	%r225, 0, %r223, %p3;
	mul.lo.s32 	%r226, %r4, %r224;
	mad.lo.s32 	%r227, %r5, %r225, %r226;
	shl.b64 	%rd185, %rd184, 32;
	shr.s64 	%rd186, %rd185, 30;
	add.s64 	%rd187, %rd4, %rd186;
	ld.global.f32 	%f107, [%rd187];
	cvt.s64.s32 	%rd188, %r227;
	add.s64 	%rd189, %rd5, %rd188;
	ld.global.u8 	%rs27, [%rd189];
	setp.eq.s16 	%p31, %rs27, 0;
	mul.f32 	%f108, %f107, %f2;
	selp.f32 	%f109, %f1, %f108, %p31;
	max.f32 	%f110, %f106, %f109;
	add.s64 	%rd190, %rd28, 864;
	cvt.u32.u64 	%r228, %rd190;
	div.s32 	%r229, %r228, %r2;
	mul.lo.s32 	%r230, %r229, %r2;
	sub.s32 	%r231, %r228, %r230;
	selp.b32 	%r232, 0, %r229, %p4;
	selp.b32 	%r233, 0, %r231, %p3;
	mul.lo.s32 	%r234, %r4, %r232;
	mad.lo.s32 	%r235, %r5, %r233, %r234;
	shl.b64 	%rd191, %rd190, 32;
	shr.s64 	%rd192, %rd191, 30;
	add.s64 	%rd193, %rd4, %rd192;
	ld.global.f32 	%f111, [%rd193];
	cvt.s64.s32 	%rd194, %r235;
	add.s64 	%rd195, %rd5, %rd194;
	ld.global.u8 	%rs28, [%rd195];
	setp.eq.s16 	%p32, %rs28, 0;
	mul.f32 	%f112, %f111, %f2;
	selp.f32 	%f113, %f1, %f112, %p32;
	max.f32 	%f114, %f110, %f113;
	mov.b32 	%r236, %f114;
	shfl.sync.bfly.b32	%r237|%p33, %r236, 16, 31, -1;
	mov.b32 	%f115, %r237;
	max.f32 	%f116, %f114, %f115;
	mov.b32 	%r238, %f116;
	shfl.sync.bfly.b32	%r239|%p34, %r238, 8, 31, -1;
	mov.b32 	%f117, %r239;
	max.f32 	%f118, %f116, %f117;
	mov.b32 	%r240, %f118;
	shfl.sync.bfly.b32	%r241|%p35, %r240, 4, 31, -1;
	mov.b32 	%f119, %r241;
	max.f32 	%f120, %f118, %f119;
	mov.b32 	%r242, %f120;
	shfl.sync.bfly.b32	%r243|%p36, %r242, 2, 31, -1;
	mov.b32 	%f121, %r243;
	max.f32 	%f122, %f120, %f121;
	mov.b32 	%r244, %f122;
	shfl.sync.bfly.b32	%r245|%p37, %r244, 1, 31, -1;
	mov.b32 	%f123, %r245;
	max.f32 	%f124, %f122, %f123;
	sub.f32 	%f125, %f5, %f124;
	fma.rn.f32 	%f126, %f125, 0f3BBB989D, 0f3F000000;
	cvt.sat.f32.f32 	%f127, %f126;
	mov.f32 	%f128, 0f4B400001;
	mov.f32 	%f129, 0f437C0000;
	fma.rm.f32 	%f130, %f127, %f129, %f128;
	add.f32 	%f131, %f130, 0fCB40007F;
	neg.f32 	%f132, %f131;
	fma.rn.f32 	%f133, %f125, 0f3FB8AA3B, %f132;
	fma.rn.f32 	%f134, %f125, 0f32A57060, %f133;
	mov.b32 	%r246, %f130;
	shl.b32 	%r247, %r246, 23;
	mov.b32 	%f135, %r247;
	ex2.approx.ftz.f32 	%f136, %f134;
	mul.f32 	%f137, %f136, %f135;
	add.f32 	%f138, %f137, 0f00000000;
	sub.f32 	%f139, %f9, %f124;
	fma.rn.f32 	%f140, %f139, 0f3BBB989D, 0f3F000000;
	cvt.sat.f32.f32 	%f141, %f140;
	fma.rm.f32 	%f142, %f141, %f129, %f128;
	add.f32 	%f143, %f142, 0fCB40007F;
	neg.f32 	%f144, %f143;
	fma.rn.f32 	%f145, %f139, 0f3FB8AA3B, %f144;
	fma.rn.f32 	%f146, %f139, 0f32A57060, %f145;
	mov.b32 	%r248, %f142;
	shl.b32 	%r249, %r248, 23;
	mov.b32 	%f147, %r249;
	ex2.approx.ftz.f32 	%f148, %f146;
	mul.f32 	%f149, %f148, %f147;
	add.f32 	%f150, %f138, %f149;
	sub.f32 	%f151, %f13, %f124;
	fma.rn.f32 	%f152, %f151, 0f3BBB989D, 0f3F000000;
	cvt.sat.f32.f32 	%f153, %f152;
	fma.rm.f32 	%f154, %f153, %f129, %f128;
	add.f32 	%f155, %f154, 0fCB40007F;
	neg.f32 	%f156, %f155;
	fma.rn.f32 	%f157, %f151, 0f3FB8AA3B, %f156;
	fma.rn.f32 	%f158, %f151, 0f32A57060, %f157;
	mov.b32 	%r250, %f154;
	shl.b32 	%r251, %r250, 23;
	mov.b32 	%f159, %r251;
	ex2.approx.ftz.f32 	%f160, %f158;
	mul.f32 	%f161, %f160, %f159;
	add.f32 	%f162, %f150, %f161;
	sub.f32 	%f163, %f17, %f124;
	fma.rn.f32 	%f164, %f163, 0f3BBB989D, 0f3F000000;
	cvt.sat.f32.f32 	%f165, %f164;
	fma.rm.f32 	%f166, %f165, %f129, %f128;
	add.f32 	%f167, %f166, 0fCB40007F;
	neg.f32 	%f168, %f167;
	fma.rn.f32 	%f169, %f163, 0f3FB8AA3B, %f168;
	fma.rn.f32 	%f170, %f163, 0f32A57060, %f169;
	mov.b32 	%r252, %f166;
	shl.b32 	%r253, %r252, 23;
	mov.b32 	%f171, %r253;
	ex2.approx.ftz.f32 	%f172, %f170;
	mul.f32 	%f173, %f172, %f171;
	add.f32 	%f174, %f162, %f173;
	sub.f32 	%f175, %f21, %f124;
	fma.rn.f32 	%f176, %f175, 0f3BBB989D, 0f3F000000;
	cvt.sat.f32.f32 	%f177, %f176;
	fma.rm.f32 	%f178, %f177, %f129, %f128;
	add.f32 	%f179, %f178, 0fCB40007F;
	neg.f32 	%f180, %f179;
	fma.rn.f32 	%f181, %f175, 0f3FB8AA3B, %f180;
	fma.rn.f32 	%f182, %f175, 0f32A57060, %f181;
	mov.b32 	%r254, %f178;
	shl.b32 	%r255, %r254, 23;
	mov.b32 	%f183, %r255;
	ex2.approx.ftz.f32 	%f184, %f182;
	mul.f32 	%f185, %f184, %f183;
	add.f32 	%f186, %f174, %f185;
	sub.f32 	%f187, %f25, %f124;
	fma.rn.f32 	%f188, %f187, 0f3BBB989D, 0f3F000000;
	cvt.sat.f32.f32 	%f189, %f188;
	fma.rm.f32 	%f190, %f189, %f129, %f128;
	add.f32 	%f191, %f190, 0fCB40007F;
	neg.f32 	%f192, %f191;
	fma.rn.f32 	%f193, %f187, 0f3FB8AA3B, %f192;
	fma.rn.f32 	%f194, %f187, 0f32A57060, %f193;
	mov.b32 	%r256, %f190;
	shl.b32 	%r257, %r256, 23;
	mov.b32 	%f195, %r257;
	ex2.approx.ftz.f32 	%f196, %f194;
	mul.f32 	%f197, %f196, %f195;
	add.f32 	%f198, %f186, %f197;
	sub.f32 	%f199, %f29, %f124;
	fma.rn.f32 	%f200, %f199, 0f3BBB989D, 0f3F000000;
	cvt.sat.f32.f32 	%f201, %f200;
	fma.rm.f32 	%f202, %f201, %f129, %f128;
	add.f32 	%f203, %f202, 0fCB40007F;
	neg.f32 	%f204, %f203;
	fma.rn.f32 	%f205, %f199, 0f3FB8AA3B, %f204;
	fma.rn.f32 	%f206, %f199, 0f32A57060, %f205;
	mov.b32 	%r258, %f202;
	shl.b32 	%r259, %r258, 23;
	mov.b32 	%f207, %r259;
	ex2.approx.ftz.f32 	%f208, %f206;
	mul.f32 	%f209, %f208, %f207;
	add.f32 	%f210, %f198, %f209;
	sub.f32 	%f211, %f33, %f124;
	fma.rn.f32 	%f212, %f211, 0f3BBB989D, 0f3F000000;
	cvt.sat.f32.f32 	%f213, %f212;
	fma.rm.f32 	%f214, %f213, %f129, %f128;
	add.f32 	%f215, %f214, 0fCB40007F;
	neg.f32 	%f216, %f215;
	fma.rn.f32 	%f217, %f211, 0f3FB8AA3B, %f216;
	fma.rn.f32 	%f218, %f211, 0f32A57060, %f217;
	mov.b32 	%r260, %f214;
	shl.b32 	%r261, %r260, 23;
	mov.b32 	%f219, %r261;
	ex2.approx.ftz.f32 	%f220, %f218;
	mul.f32 	%f221, %f220, %f219;
	add.f32 	%f222, %f210, %f221;
	sub.f32 	%f223, %f37, %f124;
	fma.rn.f32 	%f224, %f223, 0f3BBB989D, 0f3F000000;
	cvt.sat.f32.f32 	%f225, %f224;
	fma.rm.f32 	%f226, %f225, %f129, %f128;
	add.f32 	%f227, %f226, 0fCB40007F;
	neg.f32 	%f228, %f227;
	fma.rn.f32 	%f229, %f223, 0f3FB8AA3B, %f228;
	fma.rn.f32 	%f230, %f223, 0f32A57060, %f229;
	mov.b32 	%r262, %f226;
	shl.b32 	%r263, %r262, 23;
	mov.b32 	%f231, %r263;
	ex2.approx.ftz.f32 	%f232, %f230;
	mul.f32 	%f233, %f232, %f231;
	add.f32 	%f234, %f222, %f233;
	sub.f32 	%f235, %f41, %f124;
	fma.rn.f32 	%f236, %f235, 0f3BBB989D, 0f3F000000;
	cvt.sat.f32.f32 	%f237, %f236;
	fma.rm.f32 	%f238, %f237, %f129, %f128;
	add.f32 	%f239, %f238, 0fCB40007F;
	neg.f32 	%f240, %f239;
	fma.rn.f32 	%f241, %f235, 0f3FB8AA3B, %f240;
	fma.rn.f32 	%f242, %f235, 0f32A57060, %f241;
	mov.b32 	%r264, %f238;
	shl.b32 	%r265, %r264, 23;
	mov.b32 	%f243, %r265;
	ex2.approx.ftz.f32 	%f244, %f242;
	mul.f32 	%f245, %f244, %f243;
	add.f32 	%f246, %f234, %f245;
	sub.f32 	%f247, %f45, %f124;
	fma.rn.f32 	%f248, %f247, 0f3BBB989D, 0f3F000000;
	cvt.sat.f32.f32 	%f249, %f248;
	fma.rm.f32 	%f250, %f249, %f129, %f128;
	add.f32 	%f251, %f250, 0fCB40007F;
	neg.f32 	%f252, %f251;
	fma.rn.f32 	%f253, %f247, 0f3FB8AA3B, %f252;
	fma.rn.f32 	%f254, %f247, 0f32A57060, %f253;
	mov.b32 	%r266, %f250;
	shl.b32 	%r267, %r266, 23;
	mov.b32 	%f255, %r267;
	ex2.approx.ftz.f32 	%f256, %f254;
	mul.f32 	%f257, %f256, %f255;
	add.f32 	%f258, %f246, %f257;
	sub.f32 	%f259, %f49, %f124;
	fma.rn.f32 	%f260, %f259, 0f3BBB989D, 0f3F000000;
	cvt.sat.f32.f32 	%f261, %f260;
	fma.rm.f32 	%f262, %f261, %f129, %f128;
	add.f32 	%f263, %f262, 0fCB40007F;
	neg.f32 	%f264, %f263;
	fma.rn.f32 	%f265, %f259, 0f3FB8AA3B, %f264;
	fma.rn.f32 	%f266, %f259, 0f32A57060, %f265;
	mov.b32 	%r268, %f262;
	shl.b32 	%r269, %r268, 23;
	mov.b32 	%f267, %r269;
	ex2.approx.ftz.f32 	%f268, %f266;
	mul.f32 	%f269, %f268, %f267;
	add.f32 	%f270, %f258, %f269;
	sub.f32 	%f271, %f53, %f124;
	fma.rn.f32 	%f272, %f271, 0f3BBB989D, 0f3F000000;
	cvt.sat.f32.f32 	%f273, %f272;
	fma.rm.f32 	%f274, %f273, %f129, %f128;
	add.f32 	%f275, %f274, 0fCB40007F;
	neg.f32 	%f276, %f275;
	fma.rn.f32 	%f277, %f271, 0f3FB8AA3B, %f276;
	fma.rn.f32 	%f278, %f271, 0f32A57060, %f277;
	mov.b32 	%r270, %f274;
	shl.b32 	%r271, %r270, 23;
	mov.b32 	%f279, %r271;
	ex2.approx.ftz.f32 	%f280, %f278;
	mul.f32 	%f281, %f280, %f279;
	add.f32 	%f282, %f270, %f281;
	sub.f32 	%f283, %f57, %f124;
	fma.rn.f32 	%f284, %f283, 0f3BBB989D, 0f3F000000;
	cvt.sat.f32.f32 	%f285, %f284;
	fma.rm.f32 	%f286, %f285, %f129, %f128;
	add.f32 	%f287, %f286, 0fCB40007F;
	neg.f32 	%f288, %f287;
	fma.rn.f32 	%f289, %f283, 0f3FB8AA3B, %f288;
	fma.rn.f32 	%f290, %f283, 0f32A57060, %f289;
	mov.b32 	%r272, %f286;
	shl.b32 	%r273, %r272, 23;
	mov.b32 	%f291, %r273;
	ex2.approx.ftz.f32 	%f292, %f290;
	mul.f32 	%f293, %f292, %f291;
	add.f32 	%f294, %f282, %f293;
	sub.f32 	%f295, %f61, %f124;
	fma.rn.f32 	%f296, %f295, 0f3BBB989D, 0f3F000000;
	cvt.sat.f32.f32 	%f297, %f296;
	fma.rm.f32 	%f298, %f297, %f129, %f128;
	add.f32 	%f299, %f298, 0fCB40007F;
	neg.f32 	%f300, %f299;
	fma.rn.f32 	%f301, %f295, 0f3FB8AA3B, %f300;
	fma.rn.f32 	%f302, %f295, 0f32A57060, %f301;
	mov.b32 	%r274, %f298;
	shl.b32 	%r275, %r274, 23;
	mov.b32 	%f303, %r275;
	ex2.approx.ftz.f32 	%f304, %f302;
	mul.f32 	%f305, %f304, %f303;
	add.f32 	%f306, %f294, %f305;
	sub.f32 	%f307, %f65, %f124;
	fma.rn.f32 	%f308, %f307, 0f3BBB989D, 0f3F000000;
	cvt.sat.f32.f32 	%f309, %f308;
	fma.rm.f32 	%f310, %f309, %f129, %f128;
	add.f32 	%f311, %f310, 0fCB40007F;
	neg.f32 	%f312, %f311;
	fma.rn.f32 	%f313, %f307, 0f3FB8AA3B, %f312;
	fma.rn.f32 	%f314, %f307, 0f32A57060, %f313;
	mov.b32 	%r276, %f310;
	shl.b32 	%r277, %r276, 23;
	mov.b32 	%f315, %r277;
	ex2.approx.ftz.f32 	%f316, %f314;
	mul.f32 	%f317, %f316, %f315;
	add.f32 	%f318, %f306, %f317;
	sub.f32 	%f319, %f69, %f124;
	fma.rn.f32 	%f320, %f319, 0f3BBB989D, 0f3F000000;
	cvt.sat.f32.f32 	%f321, %f320;
	fma.rm.f32 	%f322, %f321, %f129, %f128;
	add.f32 	%f323, %f322, 0fCB40007F;
	neg.f32 	%f324, %f323;
	fma.rn.f32 	%f325, %f319, 0f3FB8AA3B, %f324;
	fma.rn.f32 	%f326, %f319, 0f32A57060, %f325;
	mov.b32 	%r278, %f322;
	shl.b32 	%r279, %r278, 23;
	mov.b32 	%f327, %r279;
	ex2.approx.ftz.f32 	%f328, %f326;
	mul.f32 	%f329, %f328, %f327;
	add.f32 	%f330, %f318, %f329;
	sub.f32 	%f331, %f73, %f124;
	fma.rn.f32 	%f332, %f331, 0f3BBB989D, 0f3F000000;
	cvt.sat.f32.f32 	%f333, %f332;
	fma.rm.f32 	%f334, %f333, %f129, %f128;
	add.f32 	%f335, %f334, 0fCB40007F;
	neg.f32 	%f336, %f335;
	fma.rn.f32 	%f337, %f331, 0f3FB8AA3B, %f336;
	fma.rn.f32 	%f338, %f331, 0f32A57060, %f337;
	mov.b32 	%r280, %f334;
	shl.b32 	%r281, %r280, 23;
	mov.b32 	%f339, %r281;
	ex2.approx.ftz.f32 	%f340, %f338;
	mul.f32 	%f341, %f340, %f339;
	add.f32 	%f342, %f330, %f341;
	sub.f32 	%f343, %f77, %f124;
	fma.rn.f32 	%f344, %f343, 0f3BBB989D, 0f3F000000;
	cvt.sat.f32.f32 	%f345, %f344;
	fma.rm.f32 	%f346, %f345, %f129, %f128;
	add.f32 	%f347, %f346, 0fCB40007F;
	neg.f32 	%f348, %f347;
	fma.rn.f32 	%f349, %f343, 0f3FB8AA3B, %f348;
	fma.rn.f32 	%f350, %f343, 0f32A57060, %f349;
	mov.b32 	%r282, %f346;
	shl.b32 	%r283, %r282, 23;
	mov.b32 	%f351, %r283;
	ex2.approx.ftz.f32 	%f352, %f350;
	mul.f32 	%f353, %f352, %f351;
	add.f32 	%f354, %f342, %f353;
	sub.f32 	%f355, %f81, %f124;
	fma.rn.f32 	%f356, %f355, 0f3BBB989D, 0f3F000000;
	cvt.sat.f32.f32 	%f357, %f356;
	fma.rm.f32 	%f358, %f357, %f129, %f128;
	add.f32 	%f359, %f358, 0fCB40007F;
	neg.f32 	%f360, %f359;
	fma.rn.f32 	%f361, %f355, 0f3FB8AA3B, %f360;
	fma.rn.f32 	%f362, %f355, 0f32A57060, %f361;
	mov.b32 	%r284, %f358;
	shl.b32 	%r285, %r284, 23;
	mov.b32 	%f363, %r285;
	ex2.approx.ftz.f32 	%f364, %f362;
	mul.f32 	%f365, %f364, %f363;
	add.f32 	%f366, %f354, %f365;
	sub.f32 	%f367, %f85, %f124;
	fma.rn.f32 	%f368, %f367, 0f3BBB989D, 0f3F000000;
	cvt.sat.f32.f32 	%f369, %f368;
	fma.rm.f32 	%f370, %f369, %f129, %f128;
	add.f32 	%f371, %f370, 0fCB40007F;
	neg.f32 	%f372, %f371;
	fma.rn.f32 	%f373, %f367, 0f3FB8AA3B, %f372;
	fma.rn.f32 	%f374, %f367, 0f32A57060, %f373;
	mov.b32 	%r286, %f370;
	shl.b32 	%r287, %r286, 23;
	mov.b32 	%f375, %r287;
	ex2.approx.ftz.f32 	%f376, %f374;
	mul.f32 	%f377, %f376, %f375;
	add.f32 	%f378, %f366, %f377;
	sub.f32 	%f379, %f89, %f124;
	fma.rn.f32 	%f380, %f379, 0f3BBB989D, 0f3F000000;
	cvt.sat.f32.f32 	%f381, %f380;
	fma.rm.f32 	%f382, %f381, %f129, %f128;
	add.f32 	%f383, %f382, 0fCB40007F;
	neg.f32 	%f384, %f383;
	fma.rn.f32 	%f385, %f379, 0f3FB8AA3B, %f384;
	fma.rn.f32 	%f386, %f379, 0f32A57060, %f385;
	mov.b32 	%r288, %f382;
	shl.b32 	%r289, %r288, 23;
	mov.b32 	%f387, %r289;
	ex2.approx.ftz.f32 	%f388, %f386;
	mul.f32 	%f389, %f388, %f387;
	add.f32 	%f390, %f378, %f389;
	sub.f32 	%f391, %f93, %f124;
	fma.rn.f32 	%f392, %f391, 0f3BBB989D, 0f3F000000;
	cvt.sat.f32.f32 	%f393, %f392;
	fma.rm.f32 	%f394, %f393, %f129, %f128;
	add.f32 	%f395, %f394, 0fCB40007F;
	neg.f32 	%f396, %f395;
	fma.rn.f32 	%f397, %f391, 0f3FB8AA3B, %f396;
	fma.rn.f32 	%f398, %f391, 0f32A57060, %f397;
	mov.b32 	%r290, %f394;
	shl.b32 	%r291, %r290, 23;
	mov.b32 	%f399, %r291;
	ex2.approx.ftz.f32 	%f400, %f398;
	mul.f32 	%f401, %f400, %f399;
	add.f32 	%f402, %f390, %f401;
	sub.f32 	%f403, %f97, %f124;
	fma.rn.f32 	%f404, %f403, 0f3BBB989D, 0f3F000000;
	cvt.sat.f32.f32 	%f405, %f404;
	fma.rm.f32 	%f406, %f405, %f129, %f128;
	add.f32 	%f407, %f406, 0fCB40007F;
	neg.f32 	%f408, %f407;
	fma.rn.f32 	%f409, %f403, 0f3FB8AA3B, %f408;
	fma.rn.f32 	%f410, %f403, 0f32A57060, %f409;
	mov.b32 	%r292, %f406;
	shl.b32 	%r293, %r292, 23;
	mov.b32 	%f411, %r293;
	ex2.approx.ftz.f32 	%f412, %f410;
	mul.f32 	%f413, %f412, %f411;
	add.f32 	%f414, %f402, %f413;
	sub.f32 	%f415, %f101, %f124;
	fma.rn.f32 	%f416, %f415, 0f3BBB989D, 0f3F000000;
	cvt.sat.f32.f32 	%f417, %f416;
	fma.rm.f32 	%f418, %f417, %f129, %f128;
	add.f32 	%f419, %f418, 0fCB40007F;
	neg.f32 	%f420, %f419;
	fma.rn.f32 	%f421, %f415, 0f3FB8AA3B, %f420;
	fma.rn.f32 	%f422, %f415, 0f32A57060, %f421;
	mov.b32 	%r294, %f418;
	shl.b32 	%r295, %r294, 23;
	mov.b32 	%f423, %r295;
	ex2.approx.ftz.f32 	%f424, %f422;
	mul.f32 	%f425, %f424, %f423;
	add.f32 	%f426, %f414, %f425;
	sub.f32 	%f427, %f105, %f124;
	fma.rn.f32 	%f428, %f427, 0f3BBB989D, 0f3F000000;
	cvt.sat.f32.f32 	%f429, %f428;
	fma.rm.f32 	%f430, %f429, %f129, %f128;
	add.f32 	%f431, %f430, 0fCB40007F;
	neg.f32 	%f432, %f431;
	fma.rn.f32 	%f433, %f427, 0f3FB8AA3B, %f432;
	fma.rn.f32 	%f434, %f427, 0f32A57060, %f433;
	mov.b32 	%r296, %f430;
	shl.b32 	%r297, %r296, 23;
	mov.b32 	%f435, %r297;
	ex2.approx.ftz.f32 	%f436, %f434;
	mul.f32 	%f437, %f436, %f435;
	add.f32 	%f438, %f426, %f437;
	sub.f32 	%f439, %f109, %f124;
	fma.rn.f32 	%f440, %f439, 0f3BBB989D, 0f3F000000;
	cvt.sat.f32.f32 	%f441, %f440;
	fma.rm.f32 	%f442, %f441, %f129, %f128;
	add.f32 	%f443, %f442, 0fCB40007F;
	neg.f32 	%f444, %f443;
	fma.rn.f32 	%f445, %f439, 0f3FB8AA3B, %f444;
	fma.rn.f32 	%f446, %f439, 0f32A57060, %f445;
	mov.b32 	%r298, %f442;
	shl.b32 	%r299, %r298, 23;
	mov.b32 	%f447, %r299;
	ex2.approx.ftz.f32 	%f448, %f446;
	mul.f32 	%f449, %f448, %f447;
	add.f32 	%f450, %f438, %f449;
	sub.f32 	%f451, %f113, %f124;
	fma.rn.f32 	%f452, %f451, 0f3BBB989D, 0f3F000000;
	cvt.sat.f32.f32 	%f453, %f452;
	fma.rm.f32 	%f454, %f453, %f129, %f128;
	add.f32 	%f455, %f454, 0fCB40007F;
	neg.f32 	%f456, %f455;
	fma.rn.f32 	%f457, %f451, 0f3FB8AA3B, %f456;
	fma.rn.f32 	%f458, %f451, 0f32A57060, %f457;
	mov.b32 	%r300, %f454;
	shl.b32 	%r301, %r300, 23;
	mov.b32 	%f459, %r301;
	ex2.approx.ftz.f32 	%f460, %f458;
	mul.f32 	%f461, %f460, %f459;
	add.f32 	%f462, %f450, %f461;
	mov.b32 	%r302, %f462;
	shfl.sync.bfly.b32	%r303|%p38, %r302, 16, 31, -1;
	mov.b32 	%f463, %r303;
	add.f32 	%f464, %f462, %f463;
	mov.b32 	%r304, %f464;
	shfl.sync.bfly.b32	%r305|%p39, %r304, 8, 31, -1;
	mov.b32 	%f465, %r305;
	add.f32 	%f466, %f464, %f465;
	mov.b32 	%r306, %f466;
	shfl.sync.bfly.b32	%r307|%p40, %r306, 4, 31, -1;
	mov.b32 	%f467, %r307;
	add.f32 	%f468, %f466, %f467;
	mov.b32 	%r308, %f468;
	shfl.sync.bfly.b32	%r309|%p41, %r308, 2, 31, -1;
	mov.b32 	%f469, %r309;
	add.f32 	%f470, %f468, %f469;
	mov.b32 	%r310, %f470;
	shfl.sync.bfly.b32	%r311|%p42, %r310, 1, 31, -1;
	mov.b32 	%f471, %r311;
	add.f32 	%f472, %f470, %f471;
	div.rn.f32 	%f473, %f137, %f472;
	div.rn.f32 	%f474, %f149, %f472;
	div.rn.f32 	%f475, %f161, %f472;
	div.rn.f32 	%f476, %f173, %f472;
	div.rn.f32 	%f477, %f185, %f472;
	div.rn.f32 	%f478, %f197, %f472;
	div.rn.f32 	%f479, %f209, %f472;
	div.rn.f32 	%f480, %f221, %f472;
	div.rn.f32 	%f481, %f233, %f472;
	div.rn.f32 	%f482, %f245, %f472;
	div.rn.f32 	%f483, %f257, %f472;
	div.rn.f32 	%f484, %f269, %f472;
	div.rn.f32 	%f485, %f281, %f472;
	div.rn.f32 	%f486, %f293, %f472;
	div.rn.f32 	%f487, %f305, %f472;
	div.rn.f32 	%f488, %f317, %f472;
	div.rn.f32 	%f489, %f329, %f472;
	div.rn.f32 	%f490, %f341, %f472;
	div.rn.f32 	%f491, %f353, %f472;
	div.rn.f32 	%f492, %f365, %f472;
	div.rn.f32 	%f493, %f377, %f472;
	div.rn.f32 	%f494, %f389, %f472;
	div.rn.f32 	%f495, %f401, %f472;
	div.rn.f32 	%f496, %f413, %f472;
	div.rn.f32 	%f497, %f425, %f472;
	div.rn.f32 	%f498, %f437, %f472;
	div.rn.f32 	%f499, %f449, %f472;
	div.rn.f32 	%f500, %f461, %f472;
	mad.lo.s64 	%rd196, %rd200, %rd19, %rd6;
	cvta.to.global.u64 	%rd197, %rd18;
	shl.b64 	%rd198, %rd196, 2;
	add.s64 	%rd199, %rd197, %rd198;
	st.global.f32 	[%rd199], %f473;
	st.global.f32 	[%rd199+128], %f474;
	st.global.f32 	[%rd199+256], %f475;
	st.global.f32 	[%rd199+384], %f476;
	st.global.f32 	[%rd199+512], %f477;
	st.global.f32 	[%rd199+640], %f478;
	st.global.f32 	[%rd199+768], %f479;
	st.global.f32 	[%rd199+896], %f480;
	st.global.f32 	[%rd199+1024], %f481;
	st.global.f32 	[%rd199+1152], %f482;
	st.global.f32 	[%rd199+1280], %f483;
	st.global.f32 	[%rd199+1408], %f484;
	st.global.f32 	[%rd199+1536], %f485;
	st.global.f32 	[%rd199+1664], %f486;
	st.global.f32 	[%rd199+1792], %f487;
	st.global.f32 	[%rd199+1920], %f488;
	st.global.f32 	[%rd199+2048], %f489;
	st.global.f32 	[%rd199+2176], %f490;
	st.global.f32 	[%rd199+2304], %f491;
	st.global.f32 	[%rd199+2432], %f492;
	st.global.f32 	[%rd199+2560], %f493;
	st.global.f32 	[%rd199+2688], %f494;
	st.global.f32 	[%rd199+2816], %f495;
	st.global.f32 	[%rd199+2944], %f496;
	st.global.f32 	[%rd199+3072], %f497;
	st.global.f32 	[%rd199+3200], %f498;
	st.global.f32 	[%rd199+3328], %f499;
	st.global.f32 	[%rd199+3456], %f500;
	add.s64 	%rd200, %rd200, %rd7;
	setp.lt.s64 	%p43, %rd200, %rd20;
	@%p43 bra 	$L__BB280_4;
$L__BB280_5:
	ret;

}
	// .globl	_Z15SoftmaxWarpImplI22BroadcastScaleMaskLoadIffbLm2EiE11DirectStoreIffEfLi1ELi28ELi32ELi1ELb1EL9Algorithm0EEvT_T0_ll
.visible .entry _Z15SoftmaxWarpImplI22BroadcastScaleMaskLoadIffbLm2EiE11DirectStoreIffEfLi1ELi28ELi32ELi1ELb1EL9Algorithm0EEvT_T0_ll(
	.param .align 8 .b8 _Z15SoftmaxWarpImplI22BroadcastScaleMaskLoadIffbLm2EiE11DirectStoreIffEfLi1ELi28ELi32ELi1ELb1EL9Algorithm0EEvT_T0_ll_param_0[88],
	.param .align 8 .b8 _Z15SoftmaxWarpImplI22BroadcastScaleMaskLoadIffbLm2EiE11DirectStoreIffEfLi1ELi28ELi32ELi1ELb1EL9Algorithm0EEvT_T0_ll_param_1[16],
	.param .u64 _Z15SoftmaxWarpImplI22BroadcastScaleMaskLoadIffbLm2EiE11DirectStoreIffEfLi1ELi28ELi32ELi1ELb1EL9Algorithm0EEvT_T0_ll_param_2,
	.param .u64 _Z15SoftmaxWarpImplI22BroadcastScaleMaskLoadIffbLm2EiE11DirectStoreIffEfLi1ELi28ELi32ELi1ELb1EL9Algorithm0EEvT_T0_ll_param_3
)
{
	.reg .pred 	%p<154>;
	.reg .b16 	%rs<29>;
	.reg .b32 	%r<403>;
	.reg .b32 	%f<643>;
	.reg .b64 	%rd<255>;

	ld.param.u64 	%rd37, [_Z15SoftmaxWarpImplI22BroadcastScaleMaskLoadIffbLm2EiE11DirectStoreIffEfLi1ELi28ELi32ELi1ELb1EL9Algorithm0EEvT_T0_ll_param_1+8];
	ld.param.u64 	%rd36, [_Z15SoftmaxWarpImplI22BroadcastScaleMaskLoadIffbLm2EiE11DirectStoreIffEfLi1ELi28ELi32ELi1ELb1EL9Algorithm0EEvT_T0_ll_param_1];
	ld.param.v2.f32 	{%f143, %f144}, [_Z15SoftmaxWarpImplI22BroadcastScaleMaskLoadIffbLm2EiE11DirectStoreIffEfLi1ELi28ELi32ELi1ELb1EL9Algorithm0EEvT_T0_ll_param_0+80];
	ld.param.u64 	%rd35, [_Z15SoftmaxWarpImplI22BroadcastScaleMaskLoadIffbLm2EiE11DirectStoreIffEfLi1ELi28ELi32ELi1ELb1EL9Algorithm0EEvT_T0_ll_param_0+72];
	ld.param.v2.u32 	{%r6, %r7}, [_Z15SoftmaxWarpImplI22BroadcastScaleMaskLoadIffbLm2EiE11DirectStoreIffEfLi1ELi28ELi32ELi1ELb1EL9Algorithm0EEvT_T0_ll_param_0+56];
	ld.param.v2.u32 	{%r4, %r5}, [_Z15SoftmaxWarpImplI22BroadcastScaleMaskLoadIffbLm2EiE11DirectStoreIffEfLi1ELi28ELi32ELi1ELb1EL9Algorithm0EEvT_T0_ll_param_0+40];
	ld.param.u64 	%rd31, [_Z15SoftmaxWarpImplI22BroadcastScaleMaskLoadIffbLm2EiE11DirectStoreIffEfLi1ELi28ELi32ELi1ELb1EL9Algorithm0EEvT_T0_ll_param_0+24];
	ld.param.u64 	%rd30, [_Z15SoftmaxWarpImplI22BroadcastScaleMaskLoadIffbLm2EiE11DirectStoreIffEfLi1ELi28ELi32ELi1ELb1EL9Algorithm0EEvT_T0_ll_param_0+16];
	ld.param.u64 	%rd29, [_Z15SoftmaxWarpImplI22BroadcastScaleMaskLoadIffbLm2EiE11DirectStoreIffEfLi1ELi28ELi32ELi1ELb1EL9Algorithm0EEvT_T0_ll_param_0+8];
	ld.param.u64 	%rd28, [_Z15SoftmaxWarpImplI22BroadcastScaleMaskLoadIffbLm2EiE11DirectStoreIffEfLi1ELi28ELi32ELi1ELb1EL9Algorithm0EEvT_T0_ll_param_0];
	ld.param.u64 	%rd39, [_Z15SoftmaxWarpImplI22BroadcastScaleMaskLoadIffbLm2EiE11DirectStoreIffEfLi1ELi28ELi32ELi1ELb1EL9Algorithm0EEvT_T0_ll_param_3];
	cvta.to.global.u64 	%rd1, %rd28;
	cvta.to.global.u64 	%rd2, %rd29;
	setp.lt.s64 	%p1, %rd39, 897;
	@%p1 bra 	$L__BB281_2;
	mov.u64 	%rd40, $str;
	cvta.global.u64 	%rd41, %rd40;
	mov.u64 	%rd42, $str$1;
	cvta.global.u64 	%rd43, %rd42;
	mov.u64 	%rd44, __unnamed_277;
	cvta.global.u64 	%rd45, %rd44;
	{ // callseq 276, 0
	.param .b64 param0;
	st.param.b64 	[param0], %rd41;
	.param .b64 param1;
	st.param.b64 	[param1], %rd43;
	.param .b32 param2;
	st.param.b32 	[param2], 219;
	.param .b64 param3;
	st.param.b64 	[param3], %rd45;
	.param .b64 param4;
	st.param.b64 	[param4], 1;
	call.uni 
	__assertfail, 
	(
	param0, 
	param1, 
	param2, 
	param3, 
	param4
	);
	} // callseq 276
$L__BB281_2:
	ld.param.u64 	%rd252, [_Z15SoftmaxWarpImplI22BroadcastScaleMaskLoadIffbLm2EiE11DirectStoreIffEfLi1ELi28ELi32ELi1ELb1EL9Algorithm0EEvT_T0_ll_param_2];
	mov.u32 	%r8, %ctaid.x;
	mov.u32 	%r9, %ntid.y;
	mov.u32 	%r10, %tid.y;
	mad.lo.s32 	%r11, %r8, %r9, %r10;
	cvt.s64.s32 	%rd254, %r11;
	setp.le.s64 	%p2, %rd252, %rd254;
	@%p2 bra 	$L__BB281_117;
	mov.u32 	%r12, %tid.x;
	add.s32 	%r13, %r12, 32;
	cvt.u64.u32 	%rd6, %r13;
	add.s32 	%r14, %r12, 64;
	cvt.u64.u32 	%rd7, %r14;
	add.s32 	%r15, %r12, 480;
	cvt.u64.u32 	%rd8, %r15;
	add.s32 	%r16, %r12, 512;
	cvt.u64.u32 	%rd9, %r16;
	add.s32 	%r17, %r12, 544;
	cvt.u64.u32 	%rd10, %r17;
	add.s32 	%r18, %r12, 576;
	cvt.u64.u32 	%rd11, %r18;
	add.s32 	%r19, %r12, 608;
	cvt.u64.u32 	%rd12, %r19;
	add.s32 	%r20, %r12, 640;
	cvt.u64.u32 	%rd13, %r20;
	add.s32 	%r21, %r12, 672;
	cvt.u64.u32 	%rd14, %r21;
	add.s32 	%r22, %r12, 704;
	cvt.u64.u32 	%rd15, %r22;
	add.s32 	%r23, %r12, 736;
	cvt.u64.u32 	%rd16, %r23;
	add.s32 	%r24, %r12, 768;
	cvt.u64.u32 	%rd17, %r24;
	add.s32 	%r25, %r12, 800;
	cvt.u64.u32 	%rd18, %r25;
	add.s32 	%r26, %r12, 832;
	cvt.u64.u32 	%rd19, %r26;
$L__BB281_4:
	cvt.u64.u32 	%rd46, %r12;
	setp.le.s64 	%p3, %rd39, %rd46;
	mul.lo.s64 	%rd21, %rd35, %rd254;
	mov.f32 	%f587, 0fFF800000;
	mov.f32 	%f590, %f587;
	@%p3 bra 	$L__BB281_6;
	setp.eq.s64 	%p4, %rd31, 1;
	setp.eq.s64 	%p5, %rd30, 1;
	add.s64 	%rd48, %rd21, %rd46;
	cvt.u32.u64 	%r29, %rd48;
	div.s32 	%r30, %r29, %r4;
	mul.lo.s32 	%r31, %r30, %r4;
	sub.s32 	%r32, %r29, %r31;
	selp.b32 	%r33, 0, %r30, %p5;
	selp.b32 	%r34, 0, %r32, %p4;
	mul.lo.s32 	%r35, %r6, %r33;
	mad.lo.s32 	%r36, %r7, %r34, %r35;
	shl.b64 	%rd49, %rd48, 32;
	shr.s64 	%rd50, %rd49, 30;
	add.s64 	%rd51, %rd1, %rd50;
	ld.global.f32 	%f146, [%rd51];
	cvt.s64.s32 	%rd52, %r36;
	add.s64 	%rd53, %rd2, %rd52;
	ld.global.u8 	%rs1, [%rd53];
	setp.eq.s16 	%p6, %rs1, 0;
	mul.f32 	%f147, %f146, %f144;
	selp.f32 	%f587, %f143, %f147, %p6;
	max.f32 	%f590, %f587, 0fFF800000;
$L__BB281_6:
	setp.le.s64 	%p7, %rd39, %rd6;
	mov.f32 	%f589, 0fFF800000;
	@%p7 bra 	$L__BB281_8;
	setp.eq.s64 	%p8, %rd31, 1;
	setp.eq.s64 	%p9, %rd30, 1;
	add.s64 	%rd54, %rd21, %rd6;
	cvt.u32.u64 	%r37, %rd54;
	div.s32 	%r38, %r37, %r4;
	mul.lo.s32 	%r39, %r38, %r4;
	sub.s32 	%r40, %r37, %r39;
	selp.b32 	%r41, 0, %r38, %p9;
	selp.b32 	%r42, 0, %r40, %p8;
	mul.lo.s32 	%r43, %r6, %r41;
	mad.lo.s32 	%r44, %r7, %r42, %r43;
	shl.b64 	%rd55, %rd54, 32;
	shr.s64 	%rd56, %rd55, 30;
	add.s64 	%rd57, %rd1, %rd56;
	ld.global.f32 	%f149, [%rd57];
	cvt.s64.s32 	%rd58, %r44;
	add.s64 	%rd59, %rd2, %rd58;
	ld.global.u8 	%rs2, [%rd59];
	setp.eq.s16 	%p10, %rs2, 0;
	mul.f32 	%f150, %f149, %f144;
	selp.f32 	%f589, %f143, %f150, %p10;
	max.f32 	%f590, %f590, %f589;
$L__BB281_8:
	setp.le.s64 	%p11, %rd39, %rd7;
	mov.f32 	%f591, 0fFF800000;
	@%p11 bra 	$L__BB281_10;
	setp.eq.s64 	%p12, %rd31, 1;
	setp.eq.s64 	%p13, %rd30, 1;
	add.s64 	%rd60, %rd21, %rd7;
	cvt.u32.u64 	%r45, %rd60;
	div.s32 	%r46, %r45, %r4;
	mul.lo.s32 	%r47, %r46, %r4;
	sub.s32 	%r48, %r45, %r47;
	selp.b32 	%r49, 0, %r46, %p13;
	selp.b32 	%r50, 0, %r48, %p12;
	mul.lo.s32 	%r51, %r6, %r49;
	mad.lo.s32 	%r52, %r7, %r50, %r51;
	shl.b64 	%rd61, %rd60, 32;
	shr.s64 	%rd62, %rd61, 30;
	add.s64 	%rd63, %rd1, %rd62;
	ld.global.f32 	%f152, [%rd63];
	cvt.s64.s32 	%rd64, %r52;
	add.s64 	%rd65, %rd2, %rd64;
	ld.global.u8 	%rs3, [%rd65];
	setp.eq.s16 	%p14, %rs3, 0;
	mul.f32 	%f153, %f152, %f144;
	selp.f32 	%f591, %f143, %f153, %p14;
	max.f32 	%f590, %f590, %f591;
$L__BB281_10:
	mov.u32 	%r53, %tid.x;
	add.s32 	%r54, %r53, 96;
	cvt.u64.u32 	%rd22, %r54;
	setp.le.s64 	%p15, %rd39, %rd22;
	mov.f32 	%f593, 0fFF800000;
	@%p15 bra 	$L__BB281_12;
	setp.eq.s64 	%p16, %rd31, 1;
	setp.eq.s64 	%p17, %rd30, 1;
	add.s64 	%rd66, %rd21, %rd22;
	cvt.u32.u64 	%r55, %rd66;
	div.s32 	%r56, %r55, %r4;
	mul.lo.s32 	%r57, %r56, %r4;
	sub.s32 	%r58, %r55, %r57;
	selp.b32 	%r59, 0, %r56, %p17;
	selp.b32 	%r60, 0, %r58, %p16;
	mul.lo.s32 	%r61, %r6, %r59;
	mad.lo.s32 	%r62, %r7, %r60, %r61;
	shl.b64 	%rd67, %rd66, 32;
	shr.s64 	%rd68, %rd67, 30;
	add.s64 	%rd69, %rd1, %rd68;
	ld.global.f32 	%f155, [%rd69];
	cvt.s64.s32 	%rd70, %r62;
	add.s64 	%rd71, %rd2, %rd70;
	ld.global.u8 	%rs4, [%rd71];
	setp.eq.s16 	%p18, %rs4, 0;
	mul.f32 	%f156, %f155, %f144;
	selp.f32 	%f593, %f143, %f156, %p18;
	max.f32 	%f590, %f590, %f593;
$L__BB281_12:
	add.s32 	%r64, %r53, 128;
	cvt.u64.u32 	%rd23, %r64;
	setp.le.s64 	%p19, %rd39, %rd23;
	mov.f32 	%f595, 0fFF800000;
	@%p19 bra 	$L__BB281_14;
	setp.eq.s64 	%p20, %rd31, 1;
	setp.eq.s64 	%p21, %rd30, 1;
	add.s64 	%rd72, %rd21, %rd23;
	cvt.u32.u64 	%r65, %rd72;
	div.s32 	%r66, %r65, %r4;
	mul.lo.s32 	%r67, %r66, %r4;
	sub.s32 	%r68, %r65, %r67;
	selp.b32 	%r69, 0, %r66, %p21;
	selp.b32 	%r70, 0, %r68, %p20;
	mul.lo.s32 	%r71, %r6, %r69;
	mad.lo.s32 	%r72, %r7, %r70, %r71;
	shl.b64 	%rd73, %rd72, 32;
	shr.s64 	%rd74, %rd73, 30;
	add.s64 	%rd75, %rd1, %rd74;
	ld.global.f32 	%f158, [%rd75];
	cvt.s64.s32 	%rd76, %r72;
	add.s64 	%rd77, %rd2, %rd76;
	ld.global.u8 	%rs5, [%rd77];
	setp.eq.s16 	%p22, %rs5, 0;
	mul.f32 	%f159, %f158, %f144;
	selp.f32 	%f595, %f143, %f159, %p22;
	max.f32 	%f590, %f590, %f595;
$L__BB281_14:
	add.s32 	%r74, %r53, 160;
	cvt.u64.u32 	%rd24, %r74;
	setp.le.s64 	%p23, %rd39, %rd24;
	mov.f32 	%f597, 0fFF800000;
	@%p23 bra 	$L__BB281_16;
	setp.eq.s64 	%p24, %rd31, 1;
	setp.eq.s64 	%p25, %rd30, 1;
	add.s64 	%rd78, %rd21, %rd24;
	cvt.u32.u64 	%r75, %rd78;
	div.s32 	%r76, %r75, %r4;
	mul.lo.s32 	%r77, %r76, %r4;
	sub.s32 	%r78, %r75, %r77;
	selp.b32 	%r79, 0, %r76, %p25;
	selp.b32 	%r80, 0, %r78, %p24;
	mul.lo.s32 	%r81, %r6, %r79;
	mad.lo.s32 	%r82, %r7, %r80, %r81;
	shl.b64 	%rd79, %rd78, 32;
	shr.s64 	%rd80, %rd79, 30;
	add.s64 	%rd81, %rd1, %rd80;
	ld.global.f32 	%f161, [%rd81];
	cvt.s64.s32 	%rd82, %r82;
	add.s64 	%rd83, %rd2, %rd82;
	ld.global.u8 	%rs6, [%rd83];
	setp.eq.s16 	%p26, %rs6, 0;
	mul.f32 	%f162, %f161, %f144;
	selp.f32 	%f597, %f143, %f162, %p26;
	max.f32 	%f590, %f590, %f597;
$L__BB281_16:
	add.s32 	%r84, %r53, 192;
	cvt.u64.u32 	%rd25, %r84;
	setp.le.s64 	%p27, %rd39, %rd25;
	mov.f32 	%f599, 0fFF800000;
	@%p27 bra 	$L__BB281_18;
	setp.eq.s64 	%p28, %rd31, 1;
	setp.eq.s64 	%p29, %rd30, 1;
	add.s64 	%rd84, %rd21, %rd25;
	cvt.u32.u64 	%r85, %rd84;
	div.s32 	%r86, %r85, %r4;
	mul.lo.s32 	%r87, %r86, %r4;
	sub.s32 	%r88, %r85, %r87;
	selp.b32 	%r89, 0, %r86, %p29;
	selp.b32 	%r90, 0, %r88, %p28;
	mul.lo.s32 	%r91, %r6, %r89;
	mad.lo.s32 	%r92, %r7, %r90, %r91;
	shl.b64 	%rd85, %rd84, 32;
	shr.s64 	%rd86, %rd85, 30;
	add.s64 	%rd87, %rd1, %rd86;
	ld.global.f32 	%f164, [%rd87];
	cvt.s64.s32 	%rd88, %r92;
	add.s64 	%rd89, %rd2, %rd88;
	ld.global.u8 	%rs7, [%rd89];
	setp.eq.s16 	%p30, %rs7, 0;
	mul.f32 	%f165, %f164, %f144;
	selp.f32 	%f599, %f143, %f165, %p30;
	max.f32 	%f590, %f590, %f599;
$L__BB281_18:
	add.s32 	%r94, %r53, 224;
	cvt.u64.u32 	%rd90, %r94;
	setp.le.s64 	%p31, %rd39, %rd90;
	mov.f32 	%f601, 0fFF800000;
	@%p31 bra 	$L__BB281_20;
	setp.eq.s64 	%p32, %rd31, 1;
	setp.eq.s64 	%p33, %rd30, 1;
	add.s64 	%rd92, %rd21, %rd90;
	cvt.u32.u64 	%r97, %rd92;
	div.s32 	%r98, %r97, %r4;
	mul.lo.s32 	%r99, %r98, %r4;
	sub.s32 	%r100, %r97, %r99;
	selp.b32 	%r101, 0, %r98, %p33;
	selp.b32 	%r102, 0, %r100, %p32;
	mul.lo.s32 	%r103, %r6, %r101;
	mad.lo.s32 	%r104, %r7, %r102, %r103;
	shl.b64 	%rd93, %rd92, 32;
	shr.s64 	%rd94, %rd93, 30;
	add.s64 	%rd95, %rd1, %rd94;
	ld.global.f32 	%f167, [%rd95];
	cvt.s64.s32 	%rd96, %r104;
	add.s64 	%rd97, %rd2, %rd96;
	ld.global.u8 	%rs8, [%rd97];
	setp.eq.s16 	%p34, %rs8, 0;
	mul.f32 	%f168, %f167, %f144;
	selp.f32 	%f601, %f143, %f168, %p34;
	max.f32 	%f590, %f590, %f601;
$L__BB281_20:
	add.s32 	%r106, %r53, 256;
	cvt.u64.u32 	%rd98, %r106;
	setp.le.s64 	%p35, %rd39, %rd98;
	mov.f32 	%f603, 0fFF800000;
	@%p35 bra 	$L__BB281_22;
	setp.eq.s64 	%p36, %rd31, 1;
	setp.eq.s64 	%p37, %rd30, 1;
	add.s64 	%rd100, %rd21, %rd98;
	cvt.u32.u64 	%r109, %rd100;
	div.s32 	%r110, %r109, %r4;
	mul.lo.s32 	%r111, %r110, %r4;
	sub.s32 	%r112, %r109, %r111;
	selp.b32 	%r113, 0, %r110, %p37;
	selp.b32 	%r114, 0, %r112, %p36;
	mul.lo.s32 	%r115, %r6, %r113;
	mad.lo.s32 	%r116, %r7, %r114, %r115;
	shl.b64 	%rd101, %rd100, 32;
	shr.s64 	%rd102, %rd101, 30;
	add.s64 	%rd103, %rd1, %rd102;
	ld.global.f32 	%f170, [%rd103];
	cvt.s64.s32 	%rd104, %r116;
	add.s64 	%rd105, %rd2, %rd104;
	ld.global.u8 	%rs9, [%rd105];
	setp.eq.s16 	%p38, %rs9, 0;
	mul.f32 	%f171, %f170, %f144;
	selp.f32 	%f603, %f143, %f171, %p38;
	max.f32 	%f590, %f590, %f603;
$L__BB281_22:
	add.s32 	%r118, %r53, 288;
	cvt.u64.u32 	%rd106, %r118;
	setp.le.s64 	%p39, %rd39, %rd106;
	mov.f32 	%f605, 0fFF800000;
	@%p39 bra 	$L__BB281_24;
	setp.eq.s64 	%p40, %rd31, 1;
	setp.eq.s64 	%p41, %rd30, 1;
	add.s64 	%rd108, %rd21, %rd106;
	cvt.u32.u64 	%r121, %rd108;
	div.s32 	%r122, %r121, %r4;
	mul.lo.s32 	%r123, %r122, %r4;
	sub.s32 	%r124, %r121, %r123;
	selp.b32 	%r125, 0, %r122, %p41;
	selp.b32 	%r126, 0, %r124, %p40;
	mul.lo.s32 	%r127, %r6, %r125;
	mad.lo.s32 	%r128, %r7, %r126, %r127;
	shl.b64 	%rd109, %rd108, 32;
	shr.s64 	%rd110, %rd109, 30;
	add.s64 	%rd111, %rd1, %rd110;
	ld.global.f32 	%f173, [%rd111];
	cvt.s64.s32 	%rd112, %r128;
	add.s64 	%rd113, %rd2, %rd112;
	ld.global.u8 	%rs10, [%rd113];
	setp.eq.s16 	%p42, %rs10, 0;
	mul.f32 	%f174, %f173, %f144;
	selp.f32 	%f605, %f143, %f174, %p42;
	max.f32 	%f590, %f590, %f605;
$L__BB281_24:
	add.s32 	%r130, %r53, 320;
	cvt.u64.u32 	%rd114, %r130;
	setp.le.s64 	%p43, %rd39, %rd114;
	mov.f32 	%f607, 0fFF800000;
	@%p43 bra 	$L__BB281_26;
	setp.eq.s64 	%p44, %rd31, 1;
	setp.eq.s64 	%p45, %rd30, 1;
	add.s64 	%rd116, %rd21, %rd114;
	cvt.u32.u64 	%r133, %rd116;
	div.s32 	%r134, %r133, %r4;
	mul.lo.s32 	%r135, %r134, %r4;
	sub.s32 	%r136, %r133, %r135;
	selp.b32 	%r137, 0, %r134, %p45;
	selp.b32 	%r138, 0, %r136, %p44;
	mul.lo.s32 	%r139, %r6, %r137;
	mad.lo.s32 	%r140, %r7, %r138, %r139;
	shl.b64 	%rd117, %rd116, 32;
	shr.s64 	%rd118, %rd117, 30;
	add.s64 	%rd119, %rd1, %rd118;
	ld.global.f32 	%f176, [%rd119];
	cvt.s64.s32 	%rd120, %r140;
	add.s64 	%rd121, %rd2, %rd120;
	ld.global.u8 	%rs11, [%rd121];
	setp.eq.s16 	%p46, %rs11, 0;
	mul.f32 	%f177, %f176, %f144;
	selp.f32 	%f607, %f143, %f177, %p46;
	max.f32 	%f590, %f590, %f607;
$L__BB281_26:
	add.s32 	%r142, %r53, 352;
	cvt.u64.u32 	%rd122, %r142;
	setp.le.s64 	%p47, %rd39, %rd122;
	mov.f32 	%f609, 0fFF800000;
	@%p47 bra 	$L__BB281_28;
	setp.eq.s64 	%p48, %rd31, 1;
	setp.eq.s64 	%p49, %rd30, 1;
	add.s64 	%rd124, %rd21, %rd122;
	cvt.u32.u64 	%r145, %rd124;
	div.s32 	%r146, %r145, %r4;
	mul.lo.s32 	%r147, %r146, %r4;
	sub.s32 	%r148, %r145, %r147;
	selp.b32 	%r149, 0, %r146, %p49;
	selp.b32 	%r150, 0, %r148, %p48;
	mul.lo.s32 	%r151, %r6, %r149;
	mad.lo.s32 	%r152, %r7, %r150, %r151;
	shl.b64 	%rd125, %rd124, 32;
	shr.s64 	%rd126, %rd125, 30;
	add.s64 	%rd127, %rd1, %rd126;
	ld.global.f32 	%f179, [%rd127];
	cvt.s64.s32 	%rd128, %r152;
	add.s64 	%rd129, %rd2, %rd128;
	ld.global.u8 	%rs12, [%rd129];
	setp.eq.s16 	%p50, %rs12, 0;
	mul.f32 	%f180, %f179, %f144;
	selp.f32 	%f609, %f143, %f180, %p50;
	max.f32 	%f590, %f590, %f609;
$L__BB281_28:
	add.s32 	%r154, %r53, 384;
	cvt.u64.u32 	%rd130, %r154;
	setp.le.s64 	%p51, %rd39, %rd130;
	mov.f32 	%f611, 0fFF800000;
	@%p51 bra 	$L__BB281_30;
	setp.eq.s64 	%p52, %rd31, 1;
	setp.eq.s64 	%p53, %rd30, 1;
	add.s64 	%rd132, %rd21, %rd130;
	cvt.u32.u64 	%r157, %rd132;
	div.s32 	%r158, %r157, %r4;
	mul.lo.s32 	%r159, %r158, %r4;
	sub.s32 	%r160, %r157, %r159;
	selp.b32 	%r161, 0, %r158, %p53;
	selp.b32 	%r162, 0, %r160, %p52;
	mul.lo.s32 	%r163, %r6, %r161;
	mad.lo.s32 	%r164, %r7, %r162, %r163;
	shl.b64 	%rd133, %rd132, 32;
	shr.s64 	%rd134, %rd133, 30;
	add.s64 	%rd135, %rd1, %rd134;
	ld.global.f32 	%f182, [%rd135];
	cvt.s64.s32 	%rd136, %r164;
	add.s64 	%rd137, %rd2, %rd136;
	ld.global.u8 	%rs13, [%rd137];
	setp.eq.s16 	%p54, %rs13, 0;
	mul.f32 	%f183, %f182, %f144;
	selp.f32 	%f611, %f143, %f183, %p54;
	max.f32 	%f590, %f590, %f611;
$L__BB281_30:
	add.s32 	%r166, %r53, 416;
	cvt.u64.u32 	%rd138, %r166;
	setp.le.s64 	%p55, %rd39, %rd138;
	mov.f32 	%f613, 0fFF800000;
	@%p55 bra 	$L__BB281_32;
	setp.eq.s64 	%p56, %rd31, 1;
	setp.eq.s64 	%p57, %rd30, 1;
	add.s64 	%rd140, %rd21, %rd138;
	cvt.u32.u64 	%r169, %rd140;
	div.s32 	%r170, %r169, %r4;
	mul.lo.s32 	%r171, %r170, %r4;
	sub.s32 	%r172, %r169, %r171;
	selp.b32 	%r173, 0, %r170, %p57;
	selp.b32 	%r174, 0, %r172, %p56;
	mul.lo.s32 	%r175, %r6, %r173;
	mad.lo.s32 	%r176, %r7, %r174, %r175;
	shl.b64 	%rd141, %rd140, 32;
	shr.s64 	%rd142, %rd141, 30;
	add.s64 	%rd143, %rd1, %rd142;
	ld.global.f32 	%f185, [%rd143];
	cvt.s64.s32 	%rd144, %r176;
	add.s64 	%rd145, %rd2, %rd144;
	ld.global.u8 	%rs14, [%rd145];
	setp.eq.s16 	%p58, %rs14, 0;
	mul.f32 	%f186, %f185, %f144;
	selp.f32 	%f613, %f143, %f186, %p58;
	max.f32 	%f590, %f590, %f613;
$L__BB281_32:
	add.s32 	%r178, %r53, 448;
	cvt.u64.u32 	%rd146, %r178;
	setp.le.s64 	%p59, %rd39, %rd146;
	mov.f32 	%f615, 0fFF800000;
	@%p59 bra 	$L__BB281_34;
	setp.eq.s64 	%p60, %rd31, 1;
	setp.eq.s64 	%p61, %rd30, 1;
	add.s64 	%rd148, %rd21, %rd146;
	cvt.u32.u64 	%r181, %rd148;
	div.s32 	%r182, %r181, %r4;
	mul.lo.s32 	%r183, %r182, %r4;
	sub.s32 	%r184, %r181, %r183;
	selp.b32 	%r185, 0, %r182, %p61;
	selp.b32 	%r186, 0, %r184, %p60;
	mul.lo.s32 	%r187, %r6, %r185;
	mad.lo.s32 	%r188, %r7, %r186, %r187;
	shl.b64 	%rd149, %rd148, 32;
	shr.s64 	%rd150, %rd149, 30;
	add.s64 	%rd151, %rd1, %rd150;
	ld.global.f32 	%f188, [%rd151];
	cvt.s64.s32 	%rd152, %r188;
	add.s64 	%rd153, %rd2, %rd152;
	ld.global.u8 	%rs15, [%rd153];
	setp.eq.s16 	%p62, %rs15, 0;
	mul.f32 	%f189, %f188, %f144;
	selp.f32 	%f615, %f143, %f189, %p62;
	max.f32 	%f590, %f590, %f615;
$L__BB281_34:
	setp.le.s64 	%p63, %rd39, %rd8;
	mov.f32 	%f617, 0fFF800000;
	@%p63 bra 	$L__BB281_36;
	setp.eq.s64 	%p64, %rd31, 1;
	setp.eq.s64 	%p65, %rd30, 1;
	add.s64 	%rd154, %rd21, %rd8;
	cvt.u32.u64 	%r189, %rd154;
	div.s32 	%r190, %r189, %r4;
	mul.lo.s32 	%r191, %r190, %r4;
	sub.s32 	%r192, %r189, %r191;
	selp.b32 	%r193, 0, %r190, %p65;
	selp.b32 	%r194, 0, %r192, %p64;
	mul.lo.s32 	%r195, %r6, %r193;
	mad.lo.s32 	%r196, %r7, %r194, %r195;
	shl.b64 	%rd155, %rd154, 32;
	shr.s64 	%rd156, %rd155, 30;
	add.s64 	%rd157, %rd1, %rd156;
	ld.global.f32 	%f191, [%rd157];
	cvt.s64.s32 	%rd158, %r196;
	add.s64 	%rd159, %rd2, %rd158;
	ld.global.u8 	%rs16, [%rd159];
	setp.eq.s16 	%p66, %rs16, 0;
	mul.f32 	%f192, %f191, %f144;
	selp.f32 	%f617, %f143, %f192, %p66;
	max.f32 	%f590, %f590, %f617;
$L__BB281_36:
	setp.le.s64 	%p67, %rd39, %rd9;
	mov.f32 	%f619, 0fFF800000;
	@%p67 bra 	$L__BB281_38;
	setp.eq.s64 	%p68, %rd31, 1;
	setp.eq.s64 	%p69, %rd30, 1;
	add.s64 	%rd160, %rd21, %rd9;
	cvt.u32.u64 	%r197, %rd160;
	div.s32 	%r198, %r197, %r4;
	mul.lo.s32 	%r199, %r198, %r4;
	sub.s32 	%r200, %r197, %r199;
	selp.b32 	%r201, 0, %r198, %p69;
	selp.b32 	%r202, 0, %r200, %p68;
	mul.lo.s32 	%r203, %r6, %r201;
	mad.lo.s32 	%r204, %r7, %r202, %r203;
	shl.b64 	%rd161, %rd160, 32;
	shr.s64 	%rd162, %rd161, 30;
	add.s64 	%rd163, %rd1, %rd162;
	ld.global.f32 	%f194, [%rd163];
	cvt.s64.s32 	%rd164, %r204;
	add.s64 	%rd165, %rd2, %rd164;
	ld.global.u8 	%rs17, [%rd165];
	setp.eq.s16 	%p70, %rs17, 0;
	mul.f32 	%f195, %f194, %f144;
	selp.f32 	%f619, %f143, %f195, %p70;
	max.f32 	%f590, %f590, %f619;
$L__BB281_38:
	setp.le.s64 	%p71, %rd39, %rd10;
	mov.f32 	%f621, 0fFF800000;
	@%p71 bra 	$L__BB281_40;
	setp.eq.s64 	%p72, %rd31, 1;
	setp.eq.s64 	%p73, %rd30, 1;
	add.s64 	%rd166, %rd21, %rd10;
	cvt.u32.u64 	%r205, %rd166;
	div.s32 	%r206, %r205, %r4;
	mul.lo.s32 	%r207, %r206, %r4;
	sub.s32 	%r208, %r205, %r207;
	selp.b32 	%r209, 0, %r206, %p73;
	selp.b32 	%r210, 0, %r208, %p72;
	mul.lo.s32 	%r211, %r6, %r209;
	mad.lo.s32 	%r212, %r7, %r210, %r211;
	shl.b64 	%rd167, %rd166, 32;
	shr.s64 	%rd168, %rd167, 30;
	add.s64 	%rd169, %rd1, %rd168;
	ld.global.f32 	%f197, [%rd169];
	cvt.s64.s32 	%rd170, %r212;
	add.s64 	%rd171, %rd2, %rd170;
	ld.global.u8 	%rs18, [%rd171];
	setp.eq.s16 	%p74, %rs18, 0;
	mul.f32 	%f198, %f197, %f144;
	selp.f32 	%f621, %f143, %f198, %p74;
	max.f32 	%f590, %f590, %f621;
$L__BB281_40:
	setp.le.s64 	%p75, %rd39, %rd11;
	mov.f32 	%f623, 0fFF800000;
	@%p75 bra 	$L__BB281_42;
	setp.eq.s64 	%p76, %rd31, 1;
	setp.eq.s64 	%p77, %rd30, 1;
	add.s64 	%rd172, %rd21, %rd11;
	cvt.u32.u64 	%r213, %rd172;
	div.s32 	%r214, %r213, %r4;
	mul.lo.s32 	%r215, %r214, %r4;
	sub.s32 	%r216, %r213, %r215;
	selp.b32 	%r217, 0, %r214, %p77;
	selp.b32 	%r218, 0, %r216, %p76;
	mul.lo.s32 	%r219, %r6, %r217;
	mad.lo.s32 	%r220, %r7, %r218, %r219;
	shl.b64 	%rd173, %rd172, 32;
	shr.s64 	%rd174, %rd173, 30;
	add.s64 	%rd175, %rd1, %rd174;
	ld.global.f32 	%f200, [%rd175];
	cvt.s64.s32 	%rd176, %r220;
	add.s64 	%rd177, %rd2, %rd176;
	ld.global.u8 	%rs19, [%rd177];
	setp.eq.s16 	%p78, %rs19, 0;
	mul.f32 	%f201, %f200, %f144;
	selp.f32 	%f623, %f143, %f201, %p78;
	max.f32 	%f590, %f590, %f623;
$L__BB281_42:
	setp.le.s64 	%p79, %rd39, %rd12;
	mov.f32 	%f625, 0fFF800000;
	@%p79 bra 	$L__BB281_44;
	setp.eq.s64 	%p80, %rd31, 1;
	setp.eq.s64 	%p81, %rd30, 1;
	add.s64 	%rd178, %rd21, %rd12;
	cvt.u32.u64 	%r221, %rd178;
	div.s32 	%r222, %r221, %r4;
	mul.lo.s32 	%r223, %r222, %r4;
	sub.s32 	%r224, %r221, %r223;
	selp.b32 	%r225, 0, %r222, %p81;
	selp.b32 	%r226, 0, %r224, %p80;
	mul.lo.s32 	%r227, %r6, %r225;
	mad.lo.s32 	%r228, %r7, %r226, %r227;
	shl.b64 	%rd179, %rd178, 32;
	shr.s64 	%rd180, %rd179, 30;
	add.s64 	%rd181, %rd1, %rd180;
	ld.global.f32 	%f203, [%rd181];
	cvt.s64.s32 	%rd182, %r228;
	add.s64 	%rd183, %rd2, %rd182;
	ld.global.u8 	%rs20, [%rd183];
	setp.eq.s16 	%p82, %rs20, 0;
	mul.f32 	%f204, %f203, %f144;
	selp.f32 	%f625, %f143, %f204, %p82;
	max.f32 	%f590, %f590, %f625;
$L__BB281_44:
	setp.le.s64 	%p83, %rd39, %rd13;
	mov.f32 	%f627, 0fFF800000;
	@%p83 bra 	$L__BB281_46;
	setp.eq.s64 	%p84, %rd31, 1;
	setp.eq.s64 	%p85, %rd30, 1;
	add.s64 	%rd184, %rd21, %rd13;
	cvt.u32.u64 	%r229, %rd184;
	div.s32 	%r230, %r229, %r4;
	mul.lo.s32 	%r231, %r230, %r4;
	sub.s32 	%r232, %r229, %r231;
	selp.b32 	%r233, 0, %r230, %p85;
	selp.b32 	%r234, 0, %r232, %p84;
	mul.lo.s32 	%r235, %r6, %r233;
	mad.lo.s32 	%r236, %r7, %r234, %r235;
	shl.b64 	%rd185, %rd184, 32;
	shr.s64 	%rd186, %rd185, 30;
	add.s64 	%rd187, %rd1, %rd186;
	ld.global.f32 	%f206, [%rd187];
	cvt.s64.s32 	%rd188, %r236;
	add.s64 	%rd189, %rd2, %rd188;
	ld.global.u8 	%rs21, [%rd189];
	setp.eq.s16 	%p86, %rs21, 0;
	mul.f32 	%f207, %f206, %f144;
	selp.f32 	%f627, %f143, %f207, %p86;
	max.f32 	%f590, %f590, %f627;
$L__BB281_46:
	setp.le.s64 	%p87, %rd39, %rd14;
	mov.f32 	%f629, 0fFF800000;
	@%p87 bra 	$L__BB281_48;
	setp.eq.s64 	%p88, %rd31, 1;
	setp.eq.s64 	%p89, %rd30, 1;
	add.s64 	%rd190, %rd21, %rd14;
	cvt.u32.u64 	%r237, %rd190;
	div.s32 	%r238, %r237, %r4;
	mul.lo.s32 	%r239, %r238, %r4;
	sub.s32 	%r240, %r237, %r239;
	selp.b32 	%r241, 0, %r238, %p89;
	selp.b32 	%r242, 0, %r240, %p88;
	mul.lo.s32 	%r243, %r6, %r241;
	mad.lo.s32 	%r244, %r7, %r242, %r243;
	shl.b64 	%rd191, %rd190, 32;
	shr.s64 	%rd192, %rd191, 30;
	add.s64 	%rd193, %rd1, %rd192;
	ld.global.f32 	%f209, [%rd193];
	cvt.s64.s32 	%rd194, %r244;
	add.s64 	%rd195, %rd2, %rd194;
	ld.global.u8 	%rs22, [%rd195];
	setp.eq.s16 	%p90, %rs22, 0;
	mul.f32 	%f210, %f209, %f144;
	selp.f32 	%f629, %f143, %f210, %p90;
	max.f32 	%f590, %f590, %f629;
$L__BB281_48:
	setp.le.s64 	%p91, %rd39, %rd15;
	mov.f32 	%f631, 0fFF800000;
	@%p91 bra 	$L__BB281_50;
	setp.eq.s64 	%p92, %rd31, 1;
	setp.eq.s64 	%p93, %rd30, 1;
	add.s64 	%rd196, %rd21, %rd15;
	cvt.u32.u64 	%r245, %rd196;
	div.s32 	%r246, %r245, %r4;
	mul.lo.s32 	%r247, %r246, %r4;
	sub.s32 	%r248, %r245, %r247;
	selp.b32 	%r249, 0, %r246, %p93;
	selp.b32 	%r250, 0, %r248, %p92;
	mul.lo.s32 	%r251, %r6, %r249;
	mad.lo.s32 	%r252, %r7, %r250, %r251;
	shl.b64 	%rd197, %rd196, 32;
	shr.s64 	%rd198, %rd197, 30;
	add.s64 	%rd199, %rd1, %rd198;
	ld.global.f32 	%f212, [%rd199];
	cvt.s64.s32 	%rd200, %r252;
	add.s64 	%rd201, %rd2, %rd200;
	ld.global.u8 	%rs23, [%rd201];
	setp.eq.s16 	%p94, %rs23, 0;
	mul.f32 	%f213, %f212, %f144;
	selp.f32 	%f631, %f143, %f213, %p94;
	max.f32 	%f590, %f590, %f631;
$L__BB281_50:
	setp.le.s64 	%p95, %rd39, %rd16;
	mov.f32 	%f633, 0fFF800000;
	@%p95 bra 	$L__BB281_52;
	setp.eq.s64 	%p96, %rd31, 1;
	setp.eq.s64 	%p97, %rd30, 1;
	add.s64 	%rd202, %rd21, %rd16;
	cvt.u32.u64 	%r253, %rd202;
	div.s32 	%r254, %r253, %r4;
	mul.lo.s32 	%r255, %r254, %r4;
	sub.s32 	%r256, %r253, %r255;
	selp.b32 	%r257, 0, %r254, %p97;
	selp.b32 	%r258, 0, %r256, %p96;
	mul.lo.s32 	%r259, %r6, %r257;
	mad.lo.s32 	%r260, %r7, %r258, %r259;
	shl.b64 	%rd203, %rd202, 32;
	shr.s64 	%rd204, %rd203, 30;
	add.s64 	%rd205, %rd1, %rd204;
	ld.global.f32 	%f215, [%rd205];
	cvt.s64.s32 	%rd206, %r260;
	add.s64 	%rd207, %rd2, %rd206;
	ld.global.u8 	%rs24, [%rd207];
	setp.eq.s16 	%p98, %rs24, 0;
	mul.f32 	%f216, %f215, %f144;
	selp.f32 	%f633, %f143, %f216, %p98;
	max.f32 	%f590, %f590, %f633;
$L__BB281_52:
	setp.le.s64 	%p99, %rd39, %rd17;
	mov.f32 	%f635, 0fFF800000;
	@%p99 bra 	$L__BB281_54;
	setp.eq.s64 	%p100, %rd31, 1;
	setp.eq.s64 	%p101, %rd30, 1;
	add.s64 	%rd208, %rd21, %rd17;
	cvt.u32.u64 	%r261, %rd208;
	div.s32 	%r262, %r261, %r4;
	mul.lo.s32 	%r263, %r262, %r4;
	sub.s32 	%r264, %r261, %r263;
	selp.b32 	%r265, 0, %r262, %p101;
	selp.b32 	%r266, 0, %r264, %p100;
	mul.lo.s32 	%r267, %r6, %r265;
	mad.lo.s32 	%r268, %r7, %r266, %r267;
	shl.b64 	%rd209, %rd208, 32;
	shr.s64 	%rd210, %rd209, 30;
	add.s64 	%rd211, %rd1, %rd210;
	ld.global.f32 	%f218, [%rd211];
	cvt.s64.s32 	%rd212, %r268;
	add.s64 	%rd213, %rd2, %rd212;
	ld.global.u8 	%rs25, [%rd213];
	setp.eq.s16 	%p102, %rs25, 0;
	mul.f32 	%f219, %f218, %f144;
	selp.f32 	%f635, %f143, %f219, %p102;
	max.f32 	%f590, %f590, %f635;
$L__BB281_54:
	setp.le.s64 	%p103, %rd39, %rd18;
	mov.f32 	%f637, 0fFF800000;
	@%p103 bra 	$L__BB281_56;
	setp.eq.s64 	%p104, %rd31, 1;
	setp.eq.s64 	%p105, %rd30, 1;
	add.s64 	%rd214, %rd21, %rd18;
	cvt.u32.u64 	%r269, %rd214;
	div.s32 	%r270, %r269, %r4;
	mul.lo.s32 	%r271, %r270, %r4;
	sub.s32 	%r272, %r269, %r271;
	selp.b32 	%r273, 0, %r270, %p105;
	selp.b32 	%r274, 0, %r272, %p104;
	mul.lo.s32 	%r275, %r6, %r273;
	mad.lo.s32 	%r276, %r7, %r274, %r275;
	shl.b64 	%rd215, %rd214, 32;
	shr.s64 	%rd216, %rd215, 30;
	add.s64 	%rd217, %rd1, %rd216;
	ld.global.f32 	%f221, [%rd217];
	cvt.s64.s32 	%rd218, %r276;
	add.s64 	%rd219, %rd2, %rd218;
	ld.global.u8 	%rs26, [%rd219];
	setp.eq.s16 	%p106, %rs26, 0;
	mul.f32 	%f222, %f221, %f144;
	selp.f32 	%f637, %f143, %f222, %p106;
	max.f32 	%f590, %f590, %f637;
$L__BB281_56:
	setp.le.s64 	%p107, %rd39, %rd19;
	mov.f32 	%f639, 0fFF800000;
	@%p107 bra 	$L__BB281_58;
	setp.eq.s64 	%p108, %rd31, 1;
	setp.eq.s64 	%p109, %rd30, 1;
	add.s64 	%rd220, %rd21, %rd19;
	cvt.u32.u64 	%r277, %rd220;
	div.s32 	%r278, %r277, %r4;
	mul.lo.s32 	%r279, %r278, %r4;
	sub.s32 	%r280, %r277, %r279;
	selp.b32 	%r281, 0, %r278, %p109;
	selp.b32 	%r282, 0, %r280, %p108;
	mul.lo.s32 	%r283, %r6, %r281;
	mad.lo.s32 	%r284, %r7, %r282, %r283;
	shl.b64 	%rd221, %rd220, 32;
	shr.s64 	%rd222, %rd221, 30;
	add.s64 	%rd223, %rd1, %rd222;
	ld.global.f32 	%f224, [%rd223];
	cvt.s64.s32 	%rd224, %r284;
	add.s64 	%rd225, %rd2, %rd224;
	ld.global.u8 	%rs27, [%rd225];
	setp.eq.s16 	%p110, %rs27, 0;
	mul.f32 	%f225, %f224, %f144;
	selp.f32 	%f639, %f143, %f225, %p110;
	max.f32 	%f590, %f590, %f639;
$L__BB281_58:
	mov.u32 	%r285, %tid.x;
	add.s32 	%r286, %r285, 864;
	cvt.u64.u32 	%rd226, %r286;
	setp.le.s64 	%p111, %rd39, %rd226;
	mov.f32 	%f641, 0fFF800000;
	@%p111 bra 	$L__BB281_60;
	setp.eq.s64 	%p112, %rd31, 1;
	setp.eq.s64 	%p113, %rd30, 1;
	mov.u32 	%r287, %tid.x;
	add.s32 	%r288, %r287, 864;
	cvt.u64.u32 	%rd227, %r288;
	add.s64 	%rd228, %rd21, %rd227;
	cvt.u32.u64 	%r289, %rd228;
	div.s32 	%r290, %r289, %r4;
	mul.lo.s32 	%r291, %r290, %r4;
	sub.s32 	%r292, %r289, %r291;
	selp.b32 	%r293, 0, %r290, %p113;
	selp.b32 	%r294, 0, %r292, %p112;
	mul.lo.s32 	%r295, %r6, %r293;
	mad.lo.s32 	%r296, %r7, %r294, %r295;
	shl.b64 	%rd229, %rd228, 32;
	shr.s64 	%rd230, %rd229, 30;
	add.s64 	%rd231, %rd1, %rd230;
	ld.global.f32 	%f227, [%rd231];
	cvt.s64.s32 	%rd232, %r296;
	add.s64 	%rd233, %rd2, %rd232;
	ld.global.u8 	%rs28, [%rd233];
	setp.eq.s16 	%p114, %rs28, 0;
	mul.f32 	%f228, %f227, %f144;
	selp.f32 	%f641, %f143, %f228, %p114;
	max.f32 	%f590, %f590, %f641;
$L__BB281_60:
	mov.u32 	%r297, %tid.x;
	cvt.u64.u32 	%rd234, %r297;
	setp.le.s64 	%p115, %rd39, %rd234;
	mov.b32 	%r298, %f590;
	shfl.sync.bfly.b32	%r299|%p116, %r298, 16, 31, -1;
	mov.b32 	%f229, %r299;
	max.f32 	%f230, %f590, %f229;
	mov.b32 	%r300, %f230;
	shfl.sync.bfly.b32	%r301|%p117, %r300, 8, 31, -1;
	mov.b32 	%f231, %r301;
	max.f32 	%f232, %f230, %f231;
	mov.b32 	%r302, %f232;
	shfl.sync.bfly.b32	%r303|%p118, %r302, 4, 31, -1;
	mov.b32 	%f233, %r303;
	max.f32 	%f234, %f232, %f233;
	mov.b32 	%r304, %f234;
	shfl.sync.bfly.b32	%r305|%p119, %r304, 2, 31, -1;
	mov.b32 	%f235, %r305;
	max.f32 	%f236, %f234, %f235;
	mov.b32 	%r306, %f236;
	shfl.sync.bfly.b32	%r307|%p120, %r306, 1, 31, -1;
	mov.b32 	%f237, %r307;
	max.f32 	%f238, %f236, %f237;
	sub.f32 	%f239, %f587, %f238;
	fma.rn.f32 	%f240, %f239, 0f3BBB989D, 0f3F000000;
	cvt.sat.f32.f32 	%f241, %f240;
	mov.f32 	%f242, 0f4B400001;
	mov.f32 	%f243, 0f437C0000;
	fma.rm.f32 	%f244, %f241, %f243, %f242;
	add.f32 	%f245, %f244, 0fCB40007F;
	neg.f32 	%f246, %f245;
	fma.rn.f32 	%f247, %f239, 0f3FB8AA3B, %f246;
	fma.rn.f32 	%f248, %f239, 0f32A57060, %f247;
	mov.b32 	%r308, %f244;
	shl.b32 	%r309, %r308, 23;
	mov.b32 	%f249, %r309;
	ex2.approx.ftz.f32 	%f250, %f248;
	mul.f32 	%f251, %f250, %f249;
	add.f32 	%f252, %f251, 0f00000000;
	sub.f32 	%f253, %f589, %f238;
	fma.rn.f32 	%f254, %f253, 0f3BBB989D, 0f3F000000;
	cvt.sat.f32.f32 	%f255, %f254;
	fma.rm.f32 	%f256, %f255, %f243, %f242;
	add.f32 	%f257, %f256, 0fCB40007F;
	neg.f32 	%f258, %f257;
	fma.rn.f32 	%f259, %f253, 0f3FB8AA3B, %f258;
	fma.rn.f32 	%f260, %f253, 0f32A57060, %f259;
	mov.b32 	%r310, %f256;
	shl.b32 	%r311, %r310, 23;
	mov.b32 	%f261, %r311;
	ex2.approx.ftz.f32 	%f262, %f260;
	mul.f32 	%f263, %f262, %f261;
	add.f32 	%f264, %f252, %f263;
	sub.f32 	%f265, %f591, %f238;
	fma.rn.f32 	%f266, %f265, 0f3BBB989D, 0f3F000000;
	cvt.sat.f32.f32 	%f267, %f266;
	fma.rm.f32 	%f268, %f267, %f243, %f242;
	add.f32 	%f269, %f268, 0fCB40007F;
	neg.f32 	%f270, %f269;
	fma.rn.f32 	%f271, %f265, 0f3FB8AA3B, %f270;
	fma.rn.f32 	%f272, %f265, 0f32A57060, %f271;
	mov.b32 	%r312, %f268;
	shl.b32 	%r313, %r312, 23;
	mov.b32 	%f273, %r313;
	ex2.approx.ftz.f32 	%f274, %f272;
	mul.f32 	%f275, %f274, %f273;
	add.f32 	%f276, %f264, %f275;
	sub.f32 	%f277, %f593, %f238;
	fma.rn.f32 	%f278, %f277, 0f3BBB989D, 0f3F000000;
	cvt.sat.f32.f32 	%f279, %f278;
	fma.rm.f32 	%f280, %f279, %f243, %f242;
	add.f32 	%f281, %f280, 0fCB40007F;
	neg.f32 	%f282, %f281;
	fma.rn.f32 	%f283, %f277, 0f3FB8AA3B, %f282;
	fma.rn.f32 	%f284, %f277, 0f32A57060, %f283;
	mov.b32 	%r314, %f280;
	shl.b32 	%r315, %r314, 23;
	mov.b32 	%f285, %r315;
	ex2.approx.ftz.f32 	%f286, %f284;
	mul.f32 	%f287, %f286, %f285;
	add.f32 	%f288, %f276, %f287;
	sub.f32 	%f289, %f595, %f238;
	fma.rn.f32 	%f290, %f289, 0f3BBB989D, 0f3F000000;
	cvt.sat.f32.f32 	%f291, %f290;
	fma.rm.f32 	%f292, %f291, %f243, %f242;
	add.f32 	%f293, %f292, 0fCB40007F;
	neg.f32 	%f294, %f293;
	fma.rn.f32 	%f295, %f289, 0f3FB8AA3B, %f294;
	fma.rn.f32 	%f296, %f289, 0f32A57060, %f295;
	mov.b32 	%r316, %f292;
	shl.b32 	%r317, %r316, 23;
	mov.b32 	%f297, %r317;
	ex2.approx.ftz.f32 	%f298, %f296;
	mul.f32 	%f299, %f298, %f297;
	add.f32 	%f300, %f288, %f299;
	sub.f32 	%f301, %f597, %f238;
	fma.rn.f32 	%f302, %f301, 0f3BBB989D, 0f3F000000;
	cvt.sat.f32.f32 	%f303, %f302;
	fma.rm.f32 	%f304, %f303, %f243, %f242;
	add.f32 	%f305, %f304, 0fCB40007F;
	neg.f32 	%f306, %f305;
	fma.rn.f32 	%f307, %f301, 0f3FB8AA3B, %f306;
	fma.rn.f32 	%f308, %f301, 0f32A57060, %f307;
	mov.b32 	%r318, %f304;
	shl.b32 	%r319, %r318, 23;
	mov.b32 	%f309, %r319;
	ex2.approx.ftz.f32 	%f310, %f308;
	mul.f32 	%f311, %f310, %f309;
	add.f32 	%f312, %f300, %f311;
	sub.f32 	%f313, %f599, %f238;
	fma.rn.f32 	%f314, %f313, 0f3BBB989D, 0f3F000000;
	cvt.sat.f32.f32 	%f315, %f314;
	fma.rm.f32 	%f316, %f315, %f243, %f242;
	add.f32 	%f317, %f316, 0fCB40007F;
	neg.f32 	%f318, %f317;
	fma.rn.f32 	%f319, %f313, 0f3FB8AA3B, %f318;
	fma.rn.f32 	%f320, %f313, 0f32A57060, %f319;
	mov.b32 	%r320, %f316;
	shl.b32 	%r321, %r320, 23;
	mov.b32 	%f321, %r321;
	ex2.approx.ftz.f32 	%f322, %f320;
	mul.f32 	%f323, %f322, %f321;
	add.f32 	%f324, %f312, %f323;
	sub.f32 	%f325, %f601, %f238;
	fma.rn.f32 	%f326, %f325, 0f3BBB989D, 0f3F000000;
	cvt.sat.f32.f32 	%f327, %f326;
	fma.rm.f32 	%f328, %f327, %f243, %f242;
	add.f32 	%f329, %f328, 0fCB40007F;
	neg.f32 	%f330, %f329;
	fma.rn.f32 	%f331, %f325, 0f3FB8AA3B, %f330;
	fma.rn.f32 	%f332, %f325, 0f32A57060, %f331;
	mov.b32 	%r322, %f328;
	shl.b32 	%r323, %r322, 23;
	mov.b32 	%f333, %r323;
	ex2.approx.ftz.f32 	%f334, %f332;
	mul.f32 	%f335, %f334, %f333;
	add.f32 	%f336, %f324, %f335;
	sub.f32 	%f337, %f603, %f238;
	fma.rn.f32 	%f338, %f337, 0f3BBB989D, 0f3F000000;
	cvt.sat.f32.f32 	%f339, %f338;
	fma.rm.f32 	%f340, %f339, %f243, %f242;
	add.f32 	%f341, %f340, 0fCB40007F;
	neg.f32 	%f342, %f341;
	fma.rn.f32 	%f343, %f337, 0f3FB8AA3B, %f342;
	fma.rn.f32 	%f344, %f337, 0f32A57060, %f343;
	mov.b32 	%r324, %f340;
	shl.b32 	%r325, %r324, 23;
	mov.b32 	%f345, %r325;
	ex2.approx.ftz.f32 	%f346, %f344;
	mul.f32 	%f347, %f346, %f345;
	add.f32 	%f348, %f336, %f347;
	sub.f32 	%f349, %f605, %f238;
	fma.rn.f32 	%f350, %f349, 0f3BBB989D, 0f3F000000;
	cvt.sat.f32.f32 	%f351, %f350;
	fma.rm.f32 	%f352, %f351, %f243, %f242;
	add.f32 	%f353, %f352, 0fCB40007F;
	neg.f32 	%f354, %f353;
	fma.rn.f32 	%f355, %f349, 0f3FB8AA3B, %f354;
	fma.rn.f32 	%f356, %f349, 0f32A57060, %f355;
	mov.b32 	%r326, %f352;
	shl.b32 	%r327, %r326, 23;
	mov.b32 	%f357, %r327;
	ex2.approx.ftz.f32 	%f358, %f356;
	mul.f32 	%f359, %f358, %f357;
	add.f32 	%f360, %f348, %f359;
	sub.f32 	%f361, %f607, %f238;
	fma.rn.f32 	%f362, %f361, 0f3BBB989D, 0f3F000000;
	cvt.sat.f32.f32 	%f363, %f362;
	fma.rm.f32 	%f364, %f363, %f243, %f242;
	add.f32 	%f365, %f364, 0fCB40007F;
	neg.f32 	%f366, %f365;
	fma.rn.f32 	%f367, %f361, 0f3FB8AA3B, %f366;
	fma.rn.f32 	%f368, %f361, 0f32A57060, %f367;
	mov.b32 	%r328, %f364;
	shl.b32 	%r329, %r328, 23;
	mov.b32 	%f369, %r329;
	ex2.approx.ftz.f32 	%f370, %f368;
	mul.f32 	%f371, %f370, %f369;
	add.f32 	%f372, %f360, %f371;
	sub.f32 	%f373, %f609, %f238;
	fma.rn.f32 	%f374, %f373, 0f3BBB989D, 0f3F000000;
	cvt.sat.f32.f32 	%f375, %f374;
	fma.rm.f32 	%f376, %f375, %f243, %f242;
	add.f32 	%f377, %f376, 0fCB40007F;
	neg.f32 	%f378, %f377;
	fma.rn.f32 	%f379, %f373, 0f3FB8AA3B, %f378;
	fma.rn.f32 	%f380, %f373, 0f32A57060, %f379;
	mov.b32 	%r330, %f376;
	shl.b32 	%r331, %r330, 23;
	mov.b32 	%f381, %r331;
	ex2.approx.ftz.f32 	%f382, %f380;
	mul.f32 	%f383, %f382, %f381;
	add.f32 	%f384, %f372, %f383;
	sub.f32 	%f385, %f611, %f238;
	fma.rn.f32 	%f386, %f385, 0f3BBB989D, 0f3F000000;
	cvt.sat.f32.f32 	%f387, %f386;
	fma.rm.f32 	%f388, %f387, %f243, %f242;
	add.f32 	%f389, %f388, 0fCB40007F;
	neg.f32 	%f390, %f389;
	fma.rn.f32 	%f391, %f385, 0f3FB8AA3B, %f390;
	fma.rn.f32 	%f392, %f385, 0f32A57060, %f391;
	mov.b32 	%r332, %f388;
	shl.b32 	%r333, %r332, 23;
	mov.b32 	%f393, %r333;
	ex2.approx.ftz.f32 	%f394, %f392;
	mul.f32 	%f395, %f394, %f393;
	add.f32 	%f396, %f384, %f395;
	sub.f32 	%f397, %f613, %f238;
	fma.rn.f32 	%f398, %f397, 0f3BBB989D, 0f3F000000;
	cvt.sat.f32.f32 	%f399, %f398;
	fma.rm.f32 	%f400, %f399, %f243, %f242;
	add.f32 	%f401, %f400, 0fCB40007F;
	neg.f32 	%f402, %f401;
	fma.rn.f32 	%f403, %f397, 0f3FB8AA3B, %f402;
	fma.rn.f32 	%f404, %f397, 0f32A57060, %f403;
	mov.b32 	%r334, %f400;
	shl.b32 	%r335, %r334, 23;
	mov.b32 	%f405, %r335;
	ex2.approx.ftz.f32 	%f406, %f404;
	mul.f32 	%f407, %f406, %f405;
	add.f32 	%f408, %f396, %f407;
	sub.f32 	%f409, %f615, %f238;
	fma.rn.f32 	%f410, %f409, 0f3BBB989D, 0f3F000000;
	cvt.sat.f32.f32 	%f411, %f410;
	fma.rm.f32 	%f412, %f411, %f243, %f242;
	add.f32 	%f413, %f412, 0fCB40007F;
	neg.f32 	%f414, %f413;
	fma.rn.f32 	%f415, %f409, 0f3FB8AA3B, %f414;
	fma.rn.f32 	%f416, %f409, 0f32A57060, %f415;
	mov.b32 	%r336, %f412;
	shl.b32 	%r337, %r336, 23;
	mov.b32 	%f417, %r337;
	ex2.approx.ftz.f32 	%f418, %f416;
	mul.f32 	%f419, %f418, %f417;
	add.f32 	%f420, %f408, %f419;
	sub.f32 	%f421, %f617, %f238;
	fma.rn.f32 	%f422, %f421, 0f3BBB989D, 0f3F000000;
	cvt.sat.f32.f32 	%f423, %f422;
	fma.rm.f32 	%f424, %f423, %f243, %f242;
	add.f32 	%f425, %f424, 0fCB40007F;
	neg.f32 	%f426, %f425;
	fma.rn.f32 	%f427, %f421, 0f3FB8AA3B, %f426;
	fma.rn.f32 	%f428, %f421, 0f32A57060, %f427;
	mov.b32 	%r338, %f424;
	shl.b32 	%r339, %r338, 23;
	mov.b32 	%f429, %r339;
	ex2.approx.ftz.f32 	%f430, %f428;
	mul.f32 	%f431, %f430, %f429;
	add.f32 	%f432, %f420, %f431;
	sub.f32 	%f433, %f619, %f238;
	fma.rn.f32 	%f434, %f433, 0f3BBB989D, 0f3F000000;
	cvt.sat.f32.f32 	%f435, %f434;
	fma.rm.f32 	%f436, %f435, %f243, %f242;
	add.f32 	%f437, %f436, 0fCB40007F;
	neg.f32 	%f438, %f437;
	fma.rn.f32 	%f439, %f433, 0f3FB8AA3B, %f438;
	fma.rn.f32 	%f440, %f433, 0f32A57060, %f439;
	mov.b32 	%r340, %f436;
	shl.b32 	%r341, %r340, 23;
	mov.b32 	%f441, %r341;
	ex2.approx.ftz.f32 	%f442, %f440;
	mul.f32 	%f443, %f442, %f441;
	add.f32 	%f444, %f432, %f443;
	sub.f32 	%f445, %f621, %f238;
	fma.rn.f32 	%f446, %f445, 0f3BBB989D, 0f3F000000;
	cvt.sat.f32.f32 	%f447, %f446;
	fma.rm.f32 	%f448, %f447, %f243, %f242;
	add.f32 	%f449, %f448, 0fCB40007F;
	neg.f32 	%f450, %f449;
	fma.rn.f32 	%f451, %f445, 0f3FB8AA3B, %f450;
	fma.rn.f32 	%f452, %f445, 0f32A57060, %f451;
	mov.b32 	%r342, %f448;
	shl.b32 	%r343, %r342, 23;
	mov.b32 	%f453, %r343;
	ex2.approx.ftz.f32 	%f454, %f452;
	mul.f32 	%f455, %f454, %f453;
	add.f32 	%f456, %f444, %f455;
	sub.f32 	%f457, %f623, %f238;
	fma.rn.f32 	%f458, %f457, 0f3BBB989D, 0f3F000000;
	cvt.sat.f32.f32 	%f459, %f458;
	fma.rm.f32 	%f460, %f459, %f243, %f242;
	add.f32 	%f461, %f460, 0fCB40007F;
	neg.f32 	%f462, %f461;
	fma.rn.f32 	%f463, %f457, 0f3FB8AA3B, %f462;
	fma.rn.f32 	%f464, %f457, 0f32A57060, %f463;
	mov.b32 	%r344, %f460;
	shl.b32 	%r345, %r344, 23;
	mov.b32 	%f465, %r345;
	ex2.approx.ftz.f32 	%f466, %f464;
	mul.f32 	%f467, %f466, %f465;
	add.f32 	%f468, %f456, %f467;
	sub.f32 	%f469, %f625, %f238;
	fma.rn.f32 	%f470, %f469, 0f3BBB989D, 0f3F000000;
	cvt.sat.f32.f32 	%f471, %f470;
	fma.rm.f32 	%f472, %f471, %f243, %f242;
	add.f32 	%f473, %f472, 0fCB40007F;
	neg.f32 	%f474, %f473;
	fma.rn.f32 	%f475, %f469, 0f3FB8AA3B, %f474;
	fma.rn.f32 	%f476, %f469, 0f32A57060, %f475;
	mov.b32 	%r346, %f472;
	shl.b32 	%r347, %r346, 23;
	mov.b32 	%f477, %r347;
	ex2.approx.ftz.f32 	%f478, %f476;
	mul.f32 	%f479, %f478, %f477;
	add.f32 	%f480, %f468, %f479;
	sub.f32 	%f481, %f627, %f238;
	fma.rn.f32 	%f482, %f481, 0f3BBB989D, 0f3F000000;
	cvt.sat.f32.f32 	%f483, %f482;
	fma.rm.f32 	%f484, %f483, %f243, %f242;
	add.f32 	%f485, %f484, 0fCB40007F;
	neg.f32 	%f486, %f485;
	fma.rn.f32 	%f487, %f481, 0f3FB8AA3B, %f486;
	fma.rn.f32 	%f488, %f481, 0f32A57060, %f487;
	mov.b32 	%r348, %f484;
	shl.b32 	%r349, %r348, 23;
	mov.b32 	%f489, %r349;
	ex2.approx.ftz.f32 	%f490, %f488;
	mul.f32 	%f491, %f490, %f489;
	add.f32 	%f492, %f480, %f491;
	sub.f32 	%f493, %f629, %f238;
	fma.rn.f32 	%f494, %f493, 0f3BBB989D, 0f3F000000;
	cvt.sat.f32.f32 	%f495, %f494;
	fma.rm.f32 	%f496, %f495, %f243, %f242;
	add.f32 	%f497, %f496, 0fCB40007F;
	neg.f32 	%f498, %f497;
	fma.rn.f32 	%f499, %f493, 0f3FB8AA3B, %f498;
	fma.rn.f32 	%f500, %f493, 0f32A57060, %f499;
	mov.b32 	%r350, %f496;
	shl.b32 	%r351, %r350, 23;
	mov.b32 	%f501, %r351;
	ex2.approx.ftz.f32 	%f502, %f500;
	mul.f32 	%f503, %f502, %f501;
	add.f32 	%f504, %f492, %f503;
	sub.f32 	%f505, %f631, %f238;
	fma.rn.f32 	%f506, %f505, 0f3BBB989D, 0f3F000000;
	cvt.sat.f32.f32 	%f507, %f506;
	fma.rm.f32 	%f508, %f507, %f243, %f242;
	add.f32 	%f509, %f508, 0fCB40007F;
	neg.f32 	%f510, %f509;
	fma.rn.f32 	%f511, %f505, 0f3FB8AA3B, %f510;
	fma.rn.f32 	%f512, %f505, 0f32A57060, %f511;
	mov.b32 	%r352, %f508;
	shl.b32 	%r353, %r352, 23;
	mov.b32 	%f513, %r353;
	ex2.approx.ftz.f32 	%f514, %f512;
	mul.f32 	%f515, %f514, %f513;
	add.f32 	%f516, %f504, %f515;
	sub.f32 	%f517, %f633, %f238;
	fma.rn.f32 	%f518, %f517, 0f3BBB989D, 0f3F000000;
	cvt.sat.f32.f32 	%f519, %f518;
	fma.rm.f32 	%f520, %f519, %f243, %f242;
	add.f32 	%f521, %f520, 0fCB40007F;
	neg.f32 	%f522, %f521;
	fma.rn.f32 	%f523, %f517, 0f3FB8AA3B, %f522;
	fma.rn.f32 	%f524, %f517, 0f32A57060, %f523;
	mov.b32 	%r354, %f520;
	shl.b32 	%r355, %r354, 23;
	mov.b32 	%f525, %r355;
	ex2.approx.ftz.f32 	%f526, %f524;
	mul.f32 	%f527, %f526, %f525;
	add.f32 	%f528, %f516, %f527;
	sub.f32 	%f529, %f635, %f238;
	fma.rn.f32 	%f530, %f529, 0f3BBB989D, 0f3F000000;
	cvt.sat.f32.f32 	%f531, %f530;
	fma.rm.f32 	%f532, %f531, %f243, %f242;
	add.f32 	%f533, %f532, 0fCB40007F;
	neg.f32 	%f534, %f533;
	fma.rn.f32 	%f535, %f529, 0f3FB8AA3B, %f534;
	fma.rn.f32 	%f536, %f529, 0f32A57060, %f535;
	mov.b32 	%r356, %f532;
	shl.b32 	%r357, %r356, 23;
	mov.b32 	%f537, %r357;
	ex2.approx.ftz.f32 	%f538, %f536;
	mul.f32 	%f539, %f538, %f537;
	add.f32 	%f540, %f528, %f539;
	sub.f32 	%f541, %f637, %f238;
	fma.rn.f32 	%f542, %f541, 0f3BBB989D, 0f3F000000;
	cvt.sat.f32.f32 	%f543, %f542;
	fma.rm.f32 	%f544, %f543, %f243, %f242;
	add.f32 	%f545, %f544, 0fCB40007F;
	neg.f32 	%f546, %f545;
	fma.rn.f32 	%f547, %f541, 0f3FB8AA3B, %f546;
	fma.rn.f32 	%f548, %f541, 0f32A57060, %f547;
	mov.b32 	%r358, %f544;
	shl.b32 	%r359, %r358, 23;
	mov.b32 	%f549, %r359;
	ex2.approx.ftz.f32 	%f550, %f548;
	mul.f32 	%f551, %f550, %f549;
	add.f32 	%f552, %f540, %f551;
	sub.f32 	%f553, %f639, %f238;
	fma.rn.f32 	%f554, %f553, 0f3BBB989D, 0f3F000000;
	cvt.sat.f32.f32 	%f555, %f554;
	fma.rm.f32 	%f556, %f555, %f243, %f242;
	add.f32 	%f557, %f556, 0fCB40007F;
	neg.f32 	%f558, %f557;
	fma.rn.f32 	%f559, %f553, 0f3FB8AA3B, %f558;
	fma.rn.f32 	%f560, %f553, 0f32A57060, %f559;
	mov.b32 	%r360, %f556;
	shl.b32 	%r361, %r360, 23;
	mov.b32 	%f561, %r361;
	ex2.approx.ftz.f32 	%f562, %f560;
	mul.f32 	%f563, %f562, %f561;
	add.f32 	%f564, %f552, %f563;
	sub.f32 	%f565, %f641, %f238;
	fma.rn.f32 	%f566, %f565, 0f3BBB989D, 0f3F000000;
	cvt.sat.f32.f32 	%f567, %f566;
	fma.rm.f32 	%f568, %f567, %f243, %f242;
	add.f32 	%f569, %f568, 0fCB40007F;
	neg.f32 	%f570, %f569;
	fma.rn.f32 	%f571, %f565, 0f3FB8AA3B, %f570;
	fma.rn.f32 	%f572, %f565, 0f32A57060, %f571;
	mov.b32 	%r362, %f568;
	shl.b32 	%r363, %r362, 23;
	mov.b32 	%f573, %r363;
	ex2.approx.ftz.f32 	%f574, %f572;
	mul.f32 	%f575, %f574, %f573;
	add.f32 	%f576, %f564, %f575;
	mov.b32 	%r364, %f576;
	shfl.sync.bfly.b32	%r365|%p121, %r364, 16, 31, -1;
	mov.b32 	%f577, %r365;
	add.f32 	%f578, %f576, %f577;
	mov.b32 	%r366, %f578;
	shfl.sync.bfly.b32	%r367|%p122, %r366, 8, 31, -1;
	mov.b32 	%f579, %r367;
	add.f32 	%f580, %f578, %f579;
	mov.b32 	%r368, %f580;
	shfl.sync.bfly.b32	%r369|%p123, %r368, 4, 31, -1;
	mov.b32 	%f581, %r369;
	add.f32 	%f582, %f580, %f581;
	mov.b32 	%r370, %f582;
	shfl.sync.bfly.b32	%r371|%p124, %r370, 2, 31, -1;
	mov.b32 	%f583, %r371;
	add.f32 	%f584, %f582, %f583;
	mov.b32 	%r372, %f584;
	shfl.sync.bfly.b32	%r373|%p125, %r372, 1, 31, -1;
	mov.b32 	%f585, %r373;
	add.f32 	%f586, %f584, %f585;
	div.rn.f32 	%f115, %f251, %f586;
	div.rn.f32 	%f116, %f263, %f586;
	div.rn.f32 	%f117, %f275, %f586;
	div.rn.f32 	%f118, %f287, %f586;
	div.rn.f32 	%f119, %f299, %f586;
	div.rn.f32 	%f120, %f311, %f586;
	div.rn.f32 	%f121, %f323, %f586;
	div.rn.f32 	%f122, %f335, %f586;
	div.rn.f32 	%f123, %f347, %f586;
	div.rn.f32 	%f124, %f359, %f586;
	div.rn.f32 	%f125, %f371, %f586;
	div.rn.f32 	%f126, %f383, %f586;
	div.rn.f32 	%f127, %f395, %f586;
	div.rn.f32 	%f128, %f407, %f586;
	div.rn.f32 	%f129, %f419, %f586;
	div.rn.f32 	%f130, %f431, %f586;
	div.rn.f32 	%f131, %f443, %f586;
	div.rn.f32 	%f132, %f455, %f586;
	div.rn.f32 	%f133, %f467, %f586;
	div.rn.f32 	%f134, %f479, %f586;
	div.rn.f32 	%f135, %f491, %f586;
	div.rn.f32 	%f136, %f503, %f586;
	div.rn.f32 	%f137, %f515, %f586;
	div.rn.f32 	%f138, %f527, %f586;
	div.rn.f32 	%f139, %f539, %f586;
	div.rn.f32 	%f140, %f551, %f586;
	div.rn.f32 	%f141, %f563, %f586;
	div.rn.f32 	%f142, %f575, %f586;
	mad.lo.s64 	%rd235, %rd254, %rd37, %rd234;
	cvta.to.global.u64 	%rd236, %rd36;
	shl.b64 	%rd237, %rd235, 2;
	add.s64 	%rd26, %rd236, %rd237;
	@%p115 bra 	$L__BB281_62;
	st.global.f32 	[%rd26], %f115;
$L__BB281_62:
	setp.le.s64 	%p126, %rd39, %rd6;
	@%p126 bra 	$L__BB281_64;
	st.global.f32 	[%rd26+128], %f116;
$L__BB281_64:
	setp.le.s64 	%p127, %rd39, %rd7;
	@%p127 bra 	$L__BB281_66;
	st.global.f32 	[%rd26+256], %f117;
$L__BB281_66:
	mov.u32 	%r374, %tid.x;
	add.s32 	%r375, %r374, 96;
	cvt.u64.u32 	%rd238, %r375;
	setp.le.s64 	%p128, %rd39, %rd238;
	@%p128 bra 	$L__BB281_68;
	st.global.f32 	[%rd26+384], %f118;
$L__BB281_68:
	mov.u32 	%r376, %tid.x;
	add.s32 	%r377, %r376, 128;
	cvt.u64.u32 	%rd239, %r377;
	setp.le.s64 	%p129, %rd39, %rd239;
	@%p129 bra 	$L__BB281_70;
	st.global.f32 	[%rd26+512], %f119;
$L__BB281_70:
	mov.u32 	%r378, %tid.x;
	add.s32 	%r379, %r378, 160;
	cvt.u64.u32 	%rd240, %r379;
	setp.le.s64 	%p130, %rd39, %rd240;
	@%p130 bra 	$L__BB281_72;
	st.global.f32 	[%rd26+640], %f120;
$L__BB281_72:
	add.s32 	%r381, %r378, 192;
	cvt.u64.u32 	%rd241, %r381;
	setp.le.s64 	%p131, %rd39, %rd241;
	@%p131 bra 	$L__BB281_74;
	st.global.f32 	[%rd26+768], %f121;
$L__BB281_74:
	add.s32 	%r383, %r378, 224;
	cvt.u64.u32 	%rd242, %r383;
	setp.le.s64 	%p132, %rd39, %rd242;
	@%p132 bra 	$L__BB281_76;
	st.global.f32 	[%rd26+896], %f122;
$L__BB281_76:
	add.s32 	%r385, %r378, 256;
	cvt.u64.u32 	%rd243, %r385;
	setp.le.s64 	%p133, %rd39, %rd243;
	@%p133 bra 	$L__BB281_78;
	st.global.f32 	[%rd26+1024], %f123;
$L__BB281_78:
	add.s32 	%r387, %r378, 288;
	cvt.u64.u32 	%rd244, %r387;
	setp.le.s64 	%p134, %rd39, %rd244;
	@%p134 bra 	$L__BB281_80;
	st.global.f32 	[%rd26+1152], %f124;
$L__BB281_80:
	add.s32 	%r389, %r378, 320;
	cvt.u64.u32 	%rd245, %r389;
	setp.le.s64 	%p135, %rd39, %rd245;
	@%p135 bra 	$L__BB281_82;
	st.global.f32 	[%rd26+1280], %f125;
$L__BB281_82:
	add.s32 	%r391, %r378, 352;
	cvt.u64.u32 	%rd246, %r391;
	setp.le.s64 	%p136, %rd39, %rd246;
	@%p136 bra 	$L__BB281_84;
	st.global.f32 	[%rd26+1408], %f126;
$L__BB281_84:
	add.s32 	%r393, %r378, 384;
	cvt.u64.u32 	%rd247, %r393;
	setp.le.s64 	%p137, %rd39, %rd247;
	@%p137 bra 	$L__BB281_86;
	st.global.f32 	[%rd26+1536], %f127;
$L__BB281_86:
	add.s32 	%r395, %r378, 416;
	cvt.u64.u32 	%rd248, %r395;
	setp.le.s64 	%p138, %rd39, %rd248;
	@%p138 bra 	$L__BB281_88;
	st.global.f32 	[%rd26+1664], %f128;
$L__BB281_88:
	add.s32 	%r397, %r378, 448;
	cvt.u64.u32 	%rd249, %r397;
	setp.le.s64 	%p139, %rd39, %rd249;
	@%p139 bra 	$L__BB281_90;
	st.global.f32 	[%rd26+1792], %f129;
$L__BB281_90:
	setp.le.s64 	%p140, %rd39, %rd8;
	@%p140 bra 	$L__BB281_92;
	st.global.f32 	[%rd26+1920], %f130;
$L__BB281_92:
	setp.le.s64 	%p141, %rd39, %rd9;
	@%p141 bra 	$L__BB281_94;
	st.global.f32 	[%rd26+2048], %f131;
$L__BB281_94:
	setp.le.s64 	%p142, %rd39, %rd10;
	@%p142 bra 	$L__BB281_96;
	st.global.f32 	[%rd26+2176], %f132;
$L__BB281_96:
	setp.le.s64 	%p143, %rd39, %rd11;
	@%p143 bra 	$L__BB281_98;
	st.global.f32 	[%rd26+2304], %f133;
$L__BB281_98:
	setp.le.s64 	%p144, %rd39, %rd12;
	@%p144 bra 	$L__BB281_100;
	st.global.f32 	[%rd26+2432], %f134;
$L__BB281_100:
	setp.le.s64 	%p145, %rd39, %rd13;
	@%p145 bra 	$L__BB281_102;
	st.global.f32 	[%rd26+2560], %f135;
$L__BB281_102:
	setp.le.s64 	%p146, %rd39, %rd14;
	@%p146 bra 	$L__BB281_104;
	st.global.f32 	[%rd26+2688], %f136;
$L__BB281_104:
	setp.le.s64 	%p147, %rd39, %rd15;
	@%p147 bra 	$L__BB281_106;
	st.global.f32 	[%rd26+2816], %f137;
$L__BB281_106:
	setp.le.s64 	%p148, %rd39, %rd16;
	@%p148 bra 	$L__BB281_108;
	st.global.f32 	[%rd26+2944], %f138;
$L__BB281_108:
	setp.le.s64 	%p149, %rd39, %rd17;
	@%p149 bra 	$L__BB281_110;
	st.global.f32 	[%rd26+3072], %f139;
$L__BB281_110:
	setp.le.s64 	%p150, %rd39, %rd18;
	@%p150 bra 	$L__BB281_112;
	st.global.f32 	[%rd26+3200], %f140;
$L__BB281_112:
	setp.le.s64 	%p151, %rd39, %rd19;
	@%p151 bra 	$L__BB281_114;
	st.global.f32 	[%rd26+3328], %f141;
$L__BB281_114:
	add.s32 	%r399, %r378, 864;
	cvt.u64.u32 	%rd250, %r399;
	setp.le.s64 	%p152, %rd39, %rd250;
	@%p152 bra 	$L__BB281_116;
	st.global.f32 	[%rd26+3456], %f142;
$L__BB281_116:
	ld.param.u64 	%rd253, [_Z15SoftmaxWarpImplI22BroadcastScaleMaskLoadIffbLm2EiE11DirectStoreIffEfLi1ELi28ELi32ELi1ELb1EL9Algorithm0EEvT_T0_ll_param_2];
	mov.u32 	%r400, %nctaid.x;
	mov.u32 	%r401, %ntid.y;
	mul.lo.s32 	%r402, %r400, %r401;
	cvt.s64.s32 	%rd251, %r402;
	add.s64 	%rd254, %rd254, %rd251;
	setp.lt.s64 	%p153, %rd254, %rd253;
	@%p153 bra 	$L__BB281_4;
$L__BB281_117:
	ret;

}
	// .globl	_Z15SoftmaxWarpImplI22BroadcastScaleMaskLoadIffbLm2EiE11DirectStoreIffEfLi1ELi29ELi32ELi1ELb0EL9Algorithm0EEvT_T0_ll
.visible .entry _Z15SoftmaxWarpImplI22BroadcastScaleMaskLoadIffbLm2EiE11DirectStoreIffEfLi1ELi29ELi32ELi1ELb0EL9Algorithm0EEvT_T0_ll(
	.param .align 8 .b8 _Z15SoftmaxWarpImplI22BroadcastScaleMaskLoadIffbLm2EiE11DirectStoreIffEfLi1ELi29ELi32ELi1ELb0EL9Algorithm0EEvT_T0_ll_param_0[88],
	.param .align 8 .b8 _Z15SoftmaxWarpImplI22BroadcastScaleMaskLoadIffbLm2EiE11DirectStoreIffEfLi1ELi29ELi32ELi1ELb0EL9Algorithm0EEvT_T0_ll_param_1[16],
	.param .u64 _Z15SoftmaxWarpImplI22BroadcastScaleMaskLoadIffbLm2EiE11DirectStoreIffEfLi1ELi29ELi32ELi1ELb0EL9Algorithm0EEvT_T0_ll_param_2,
	.param .u64 _Z15SoftmaxWarpImplI22BroadcastScaleMaskLoadIffbLm2EiE11DirectStoreIffEfLi1ELi29ELi32ELi1ELb0EL9Algorithm0EEvT_T0_ll_param_3
)
{
	.reg .pred 	%p<45>;
	.reg .b16 	%rs<30>;
	.reg .b32 	%r<322>;
	.reg .b32 	%f<518>;
	.reg .b64 	%rd<207>;

	ld.param.u64 	%rd19, [_Z15SoftmaxWarpImplI22BroadcastScaleMaskLoadIffbLm2EiE11DirectStoreIffEfLi1ELi29ELi32ELi1ELb0EL9Algorithm0EEvT_T0_ll_param_1+8];
	ld.param.u64 	%rd18, [_Z15SoftmaxWarpImplI22BroadcastScaleMaskLoadIffbLm2EiE11DirectStoreIffEfLi1ELi29ELi32ELi1ELb0EL9Algorithm0EEvT_T0_ll_param_1];
	ld.param.v2.f32 	{%f1, %f2}, [_Z15SoftmaxWarpImplI22BroadcastScaleMaskLoadIffbLm2EiE11DirectStoreIffEfLi1ELi29ELi32ELi1ELb0EL9Algorithm0EEvT_T0_ll_param_0+80];
	ld.param.u64 	%rd17, [_Z15SoftmaxWarpImplI22BroadcastScaleMaskLoadIffbLm2EiE11DirectStoreIffEfLi1ELi29ELi32ELi1ELb0EL9Algorithm0EEvT_T0_ll_param_0+72];
	ld.param.v2.u32 	{%r4, %r5}, [_Z15SoftmaxWarpImplI22BroadcastScaleMaskLoadIffbLm2EiE11DirectStoreIffEfLi1ELi29ELi32ELi1ELb0EL9Algorithm0EEvT_T0_ll_param_0+56];
	ld.param.v2.u32 	{%r2, %r3}, [_Z15SoftmaxWarpImplI22BroadcastScaleMaskLoadIffbLm2EiE11DirectStoreIffEfLi1ELi29ELi32ELi1ELb0EL9Algorithm0EEvT_T0_ll_param_0+40];
	ld.param.u64 	%rd13, [_Z15SoftmaxWarpImplI22BroadcastScaleMaskLoadIffbLm2EiE11DirectStoreIffEfLi1ELi29ELi32ELi1ELb0EL9Algorithm0EEvT_T0_ll_param_0+24];
	ld.param.u64 	%rd12, [_Z15SoftmaxWarpImplI22BroadcastScaleMaskLoadIffbLm2EiE11DirectStoreIffEfLi1ELi29ELi32ELi1ELb0EL9Algorithm0EEvT_T0_ll_param_0+16];
	ld.param.u64 	%rd11, [_Z15SoftmaxWarpImplI22BroadcastScaleMaskLoadIffbLm2EiE11DirectStoreIffEfLi1ELi29ELi32ELi1ELb0EL9Algorithm0EEvT_T0_ll_param_0+8];
	ld.param.u64 	%rd10, [_Z15SoftmaxWarpImplI22BroadcastScaleMaskLoadIffbLm2EiE11DirectStoreIffEfLi1ELi29ELi32ELi1ELb0EL9Algorithm0EEvT_T0_ll_param_0];
	ld.param.u64 	%rd20, [_Z15SoftmaxWarpImplI22BroadcastScaleMaskLoadIffbLm2EiE11DirectStoreIffEfLi1ELi29ELi32ELi1ELb0EL9Algorithm0EEvT_T0_ll_param_2];
	ld.param.u64 	%rd21, [_Z15SoftmaxWarpImplI22BroadcastScaleMaskLoadIffbLm2EiE11DirectStoreIffEfLi1ELi29ELi32ELi1ELb0EL9Algorithm0EEvT_T0_ll_param_3];
	setp.lt.s64 	%p1, %rd21, 929;
	@%p1 bra 	$L__BB282_2;
	mov.u64 	%rd22, $str;
	cvta.global.u64 	%rd23, %rd22;
	mov.u64 	%rd24, $str$1;
	cvta.global.u64 	%rd25, %rd24;
	mov.u64 	%rd26, __unnamed_278;
	cvta.global.u64 	%rd27, %rd26;
	{ // callseq 277, 0
	.param .b64 param0;
	st.param.b64 	[param0], %rd23;
	.param .b64 param1;
	st.param.b64 	[param1], %rd25;
	.param .b32 param2;
	st.param.b32 	[param2], 219;
	.param .b64 param3;
	st.param.b64 	[param3], %rd27;
	.param .b64 param4;
	st.param.b64 	[param4], 1;
	call.uni 
	__assertfail, 
	(
	param0, 
	param1, 
	param2, 
	param3, 
	param4
	);
	} // callseq 277
$L__BB282_2:
	mov.u32 	%r6, %ctaid.x;
	mov.u32 	%r7, %ntid.y;
	mov.u32 	%r8, %tid.y;
	mad.lo.s32 	%r9, %r6, %r7, %r8;
	mov.u32 	%r10, %nctaid.x;
	mul.lo.s32 	%r1, %r10, %r7;
	cvt.s64.s32 	%rd206, %r9;
	setp.le.s64 	%p2, %rd20, %rd206;
	@%p2 bra 	$L__BB282_5;
	cvta.to.global.u64 	%rd4, %rd10;
	cvta.to.global.u64 	%rd5, %rd11;
	mov.u32 	%r11, %tid.x;
	cvt.u64.u32 	%rd6, %r11;
	cvt.s64.s32 	%rd7, %r1;
$L__BB282_4:
	setp.eq.s64 	%p3, %rd13, 1;
	setp.eq.s64 	%p4, %rd12, 1;
	mad.lo.s64 	%rd28, %rd17, %rd206, %rd6;
	cvt.u32.u64 	%r12, %rd28;
	div.s32 	%r13, %r12, %r2;
	mul.lo.s32 	%r14, %r13, %r2;
	sub.s32 	%r15, %r12, %r14;
	selp.b32 	%r16, 0, %r13, %p4;
	selp.b32 	%r17, 0, %r15, %p3;
	mul.lo.s32 	%r18, %r4, %r16;
	mad.lo.s32 	%r19, %r5, %r17, %r18;
	shl.b64 	%rd29, %rd28, 32;
	shr.s64 	%rd30, %rd29, 30;
	add.s64 	%rd31, %rd4, %rd30;
	ld.global.f32 	%f3, [%rd31];
	cvt.s64.s32 	%rd32, %r19;
	add.s64 	%rd33, %rd5, %rd32;
	ld.global.u8 	%rs1, [%rd33];
	setp.eq.s16 	%p5, %rs1, 0;
	mul.f32 	%f4, %f3, %f2;
	selp.f32 	%f5, %f1, %f4, %p5;
	max.f32 	%f6, %f5, 0fFF800000;
	add.s64 	%rd34, %rd28, 32;
	cvt.u32.u64 	%r20, %rd34;
	div.s32 	%r21, %r20, %r2;
	mul.lo.s32 	%r22, %r21, %r2;
	sub.s32 	%r23, %r20, %r22;
	selp.b32 	%r24, 0, %r21, %p4;
	selp.b32 	%r25, 0, %r23, %p3;
	mul.lo.s32 	%r26, %r4, %r24;
	mad.lo.s32 	%r27, %r5, %r25, %r26;
	shl.b64 	%rd35, %rd34, 32;
	shr.s64 	%rd36, %rd35, 30;
	add.s64 	%rd37, %rd4, %rd36;
	ld.global.f32 	%f7, [%rd37];
	cvt.s64.s32 	%rd38, %r27;
	add.s64 	%rd39, %rd5, %rd38;
	ld.global.u8 	%rs2, [%rd39];
	setp.eq.s16 	%p6, %rs2, 0;
	mul.f32 	%f8, %f7, %f2;
	selp.f32 	%f9, %f1, %f8, %p6;
	max.f32 	%f10, %f6, %f9;
	add.s64 	%rd40, %rd28, 64;
	cvt.u32.u64 	%r28, %rd40;
	div.s32 	%r29, %r28, %r2;
	mul.lo.s32 	%r30, %r29, %r2;
	sub.s32 	%r31, %r28, %r30;
	selp.b32 	%r32, 0, %r29, %p4;
	selp.b32 	%r33, 0, %r31, %p3;
	mul.lo.s32 	%r34, %r4, %r32;
	mad.lo.s32 	%r35, %r5, %r33, %r34;
	shl.b64 	%rd41, %rd40, 32;
	shr.s64 	%rd42, %rd41, 30;
	add.s64 	%rd43, %rd4, %rd42;
	ld.global.f32 	%f11, [%rd43];
	cvt.s64.s32 	%rd44, %r35;
	add.s64 	%rd45, %rd5, %rd44;
	ld.global.u8 	%rs3, [%rd45];
	setp.eq.s16 	%p7, %rs3, 0;
	mul.f32 	%f12, %f11, %f2;
	selp.f32 	%f13, %f1, %f12, %p7;
	max.f32 	%f14, %f10, %f13;
	add.s64 	%rd46, %rd28, 96;
	cvt.u32.u64 	%r36, %rd46;
	div.s32 	%r37, %r36, %r2;
	mul.lo.s32 	%r38, %r37, %r2;
	sub.s32 	%r39, %r36, %r38;
	selp.b32 	%r40, 0, %r37, %p4;
	selp.b32 	%r41, 0, %r39, %p3;
	mul.lo.s32 	%r42, %r4, %r40;
	mad.lo.s32 	%r43, %r5, %r41, %r42;
	shl.b64 	%rd47, %rd46, 32;
	shr.s64 	%rd48, %rd47, 30;
	add.s64 	%rd49, %rd4, %rd48;
	ld.global.f32 	%f15, [%rd49];
	cvt.s64.s32 	%rd50, %r43;
	add.s64 	%rd51, %rd5, %rd50;
	ld.global.u8 	%rs4, [%rd51];
	setp.eq.s16 	%p8, %rs4, 0;
	mul.f32 	%f16, %f15, %f2;
	selp.f32 	%f17, %f1, %f16, %p8;
	max.f32 	%f18, %f14, %f17;
	add.s64 	%rd52, %rd28, 128;
	cvt.u32.u64 	%r44, %rd52;
	div.s32 	%r45, %r44, %r2;
	mul.lo.s32 	%r46, %r45, %r2;
	sub.s32 	%r47, %r44, %r46;
	selp.b32 	%r48, 0, %r45, %p4;
	selp.b32 	%r49, 0, %r47, %p3;
	mul.lo.s32 	%r50, %r4, %r48;
	mad.lo.s32 	%r51, %r5, %r49, %r50;
	shl.b64 	%rd53, %rd52, 32;
	shr.s64 	%rd54, %rd53, 30;
	add.s64 	%rd55, %rd4, %rd54;
	ld.global.f32 	%f19, [%rd55];
	cvt.s64.s32 	%rd56, %r51;
	add.s64 	%rd57, %rd5, %rd56;
	ld.global.u8 	%rs5, [%rd57];
	setp.eq.s16 	%p9, %rs5, 0;
	mul.f32 	%f20, %f19, %f2;
	selp.f32 	%f21, %f1, %f20, %p9;
	max.f32 	%f22, %f18, %f21;
	add.s64 	%rd58, %rd28, 160;
	cvt.u32.u64 	%r52, %rd58;
	div.s32 	%r53, %r52, %r2;
	mul.lo.s32 	%r54, %r53, %r2;
	sub.s32 	%r55, %r52, %r54;
	selp.b32 	%r56, 0, %r53, %p4;
	selp.b32 	%r57, 0, %r55, %p3;
	mul.lo.s32 	%r58, %r4, %r56;
	mad.lo.s32 	%r59, %r5, %r57, %r58;
	shl.b64 	%rd59, %rd58, 32;
	shr.s64 	%rd60, %rd59, 30;
	add.s64 	%rd61, %rd4, %rd60;
	ld.global.f32 	%f23, [%rd61];
	cvt.s64.s32 	%rd62, %r59;
	add.s64 	%rd63, %rd5, %rd62;
	ld.global.u8 	%rs6, [%rd63];
	setp.eq.s16 	%p10, %rs6, 0;
	mul.f32 	%f24, %f23, %f2;
	selp.f32 	%f25, %f1, %f24, %p10;
	max.f32 	%f26, %f22, %f25;
	add.s64 	%rd64, %rd28, 192;
	cvt.u32.u64 	%r60, %rd64;
	div.s32 	%r61, %r60, %r2;
	mul.lo.s32 	%r62, %r61, %r2;
	sub.s32 	%r63, %r60, %r62;
	selp.b32 	%r64, 0, %r61, %p4;
	selp.b32 	%r65, 0, %r63, %p3;
	mul.lo.s32 	%r66, %r4, %r64;
	mad.lo.s32 	%r67, %r5, %r65, %r66;
	shl.b64 	%rd65, %rd64, 32;
	shr.s64 	%rd66, %rd65, 30;
	add.s64 	%rd67, %rd4, %rd66;
	ld.global.f32 	%f27, [%rd67];
	cvt.s64.s32 	%rd68, %r67;
	add.s64 	%rd69, %rd5, %rd68;
	ld.global.u8 	%rs7, [%rd69];
	setp.eq.s16 	%p11, %rs7, 0;
	mul.f32 	%f28, %f27, %f2;
	selp.f32 	%f29, %f1, %f28, %p11;
	max.f32 	%f30, %f26, %f29;
	add.s64 	%rd70, %rd28, 224;
	cvt.u32.u64 	%r68, %rd70;
	div.s32 	%r69, %r68, %r2;
	mul.lo.s32 	%r70, %r69, %r2;
	sub.s32 	%r71, %r68, %r70;
	selp.b32 	%r72, 0, %r69, %p4;
	selp.b32 	%r73, 0, %r71, %p3;
	mul.lo.s32 	%r74, %r4, %r72;
	mad.lo.s32 	%r75, %r5, %r73, %r74;
	shl.b64 	%rd71, %rd70, 32;
	shr.s64 	%rd72, %rd71, 30;
	add.s64 	%rd73, %rd4, %rd72;
	ld.global.f32 	%f31, [%rd73];
	cvt.s64.s32 	%rd74, %r75;
	add.s64 	%rd75, %rd5, %rd74;
	ld.global.u8 	%rs8, [%rd75];
	setp.eq.s16 	%p12, %rs8, 0;
	mul.f32 	%f32, %f31, %f2;
	selp.f32 	%f33, %f1, %f32, %p12;
	max.f32 	%f34, %f30, %f33;
	add.s64 	%rd76, %rd28, 256;
	cvt.u32.u64 	%r76, %rd76;
	div.s32 	%r77, %r76, %r2;
	mul.lo.s32 	%r78, %r77, %r2;
	sub.s32 	%r79, %r76, %r78;
	selp.b32 	%r80, 0, %r77, %p4;
	selp.b32 	%r81, 0, %r79, %p3;
	mul.lo.s32 	%r82, %r4, %r80;
	mad.lo.s32 	%r83, %r5, %r81, %r82;
	shl.b64 	%rd77, %rd76, 32;
	shr.s64 	%rd78, %rd77, 30;
	add.s64 	%rd79, %rd4, %rd78;
	ld.global.f32 	%f35, [%rd79];
	cvt.s64.s32 	%rd80, %r83;
	add.s64 	%rd81, %rd5, %rd80;
	ld.global.u8 	%rs9, [%rd81];
	setp.eq.s16 	%p13, %rs9, 0;
	mul.f32 	%f36, %f35, %f2;
	selp.f32 	%f37, %f1, %f36, %p13;
	max.f32 	%f38, %f34, %f37;
	add.s64 	%rd82, %rd28, 288;
	cvt.u32.u64 	%r84, %rd82;
	div.s32 	%r85, %r84, %r2;
	mul.lo.s32 	%r86, %r85, %r2;
	sub.s32 	%r87, %r84, %r86;
	selp.b32 	%r88, 0, %r85, %p4;
	selp.b32 	%r89, 0, %r87, %p3;
	mul.lo.s32 	%r90, %r4, %r88;
	mad.lo.s32 	%r91, %r5, %r89, %r90;
	shl.b64 	%rd83, %rd82, 32;
	shr.s64 	%rd84, %rd83, 30;
	add.s64 	%rd85, %rd4, %rd84;
	ld.global.f32 	%f39, [%rd85];
	cvt.s64.s32 	%rd86, %r91;
	add.s64 	%rd87, %rd5, %rd86;
	ld.global.u8 	%rs10, [%rd87];
	setp.eq.s16 	%p14, %rs10, 0;
	mul.f32 	%f40, %f39, %f2;
	selp.f32 	%f41, %f1, %f40, %p14;
	max.f32 	%f42, %f38, %f41;
	add.s64 	%rd88, %rd28, 320;
	cvt.u32.u64 	%r92, %rd88;
	div.s32 	%r93, %r92, %r2;
	mul.lo.s32 	%r94, %r93, %r2;
	sub.s32 	%r95, %r92, %r94;
	selp.b32 	%r96, 0, %r93, %p4;
	selp.b32 	%r97, 0, %r95, %p3;
	mul.lo.s32 	%r98, %r4, %r96;
	mad.lo.s32 	%r99, %r5, %r97, %r98;
	shl.b64 	%rd89, %rd88, 32;
	shr.s64 	%rd90, %rd89, 30;
	add.s64 	%rd91, %rd4, %rd90;
	ld.global.f32 	%f43, [%rd91];
	cvt.s64.s32 	%rd92, %r99;
	add.s64 	%rd93, %rd5, %rd92;
	ld.global.u8 	%rs11, [%rd93];
	setp.eq.s16 	%p15, %rs11, 0;
	mul.f32 	%f44, %f43, %f2;
	selp.f32 	%f45, %f1, %f44, %p15;
	max.f32 	%f46, %f42, %f45;
	add.s64 	%rd94, %rd28, 352;
	cvt.u32.u64 	%r100, %rd94;
	div.s32 	%r101, %r100, %r2;
	mul.lo.s32 	%r102, %r101, %r2;
	sub.s32 	%r103, %r100, %r102;
	selp.b32 	%r104, 0, %r101, %p4;
	selp.b32 	%r105, 0, %r103, %p3;
	mul.lo.s32 	%r106, %r4, %r104;
	mad.lo.s32 	%r107, %r5, %r105, %r106;
	shl.b64 	%rd95, %rd94, 32;
	shr.s64 	%rd96, %rd95, 30;
	add.s64 	%rd97, %rd4, %rd96;
	ld.global.f32 	%f47, [%rd97];
	cvt.s64.s32 	%rd98, %r107;
	add.s64 	%rd99, %rd5, %rd98;
	ld.global.u8 	%rs12, [%rd99];
	setp.eq.s16 	%p16, %rs12, 0;
	mul.f32 	%f48, %f47, %f2;
	selp.f32 	%f49, %f1, %f48, %p16;
	max.f32 	%f50, %f46, %f49;
	add.s64 	%rd100, %rd28, 384;
	cvt.u32.u64 	%r108, %rd100;
	div.s32 	%r109, %r108, %r2;
	mul.lo.s32 	%r110, %r109, %r2;
	sub.s32 	%r111, %r108, %r110;
	selp.b32 	%r112, 0, %r109, %p4;
	selp.b32 	%r113, 0, %r111, %p3;
	mul.lo.s32 	%r114, %r4, %r112;
	mad.lo.s32 	%r115, %r5, %r113, %r114;
	shl.b64 	%rd101, %rd100, 32;
	shr.s64 	%rd102, %rd101, 30;
	add.s64 	%rd103, %rd4, %rd102;
	ld.global.f32 	%f51, [%rd103];
	cvt.s64.s32 	%rd104, %r115;
	add.s64 	%rd105, %rd5, %rd104;
	ld.global.u8 	%rs13, [%rd105];
	setp.eq.s16 	%p17, %rs13, 0;
	mul.f32 	%f52, %f51, %f2;
	selp.f32 	%f53, %f1, %f52, %p17;
	max.f32 	%f54, %f50, %f53;
	add.s64 	%rd106, %rd28, 416;
	cvt.u32.u64 	%r116, %rd106;
	div.s32 	%r117, %r116, %r2;
	mul.lo.s32 	%r118, %r117, %r2;
	sub.s32 	%r119, %r116, %r118;
	selp.b32 	%r120, 0, %r117, %p4;
	selp.b32 	%r121, 0, %r119, %p3;
	mul.lo.s32 	%r122, %r4, %r120;
	mad.lo.s32 	%r123, %r5, %r121, %r122;
	shl.b64 	%rd107, %rd106, 32;
	shr.s64 	%rd108, %rd107, 30;
	add.s64 	%rd109, %rd4, %rd108;
	ld.global.f32 	%f55, [%rd109];
	cvt.s64.s32 	%rd110, %r123;
	add.s64 	%rd111, %rd5, %rd110;
	ld.global.u8 	%rs14, [%rd111];
	setp.eq.s16 	%p18, %rs14, 0;
	mul.f32 	%f56, %f55, %f2;
	selp.f32 	%f57, %f1, %f56, %p18;
	max.f32 	%f58, %f54, %f57;
	add.s64 	%rd112, %rd28, 448;
	cvt.u32.u64 	%r124, %rd112;
	div.s32 	%r125, %r124, %r2;
	mul.lo.s32 	%r126, %r125, %r2;
	sub.s32 	%r127, %r124, %r126;
	selp.b32 	%r128, 0, %r125, %p4;
	selp.b32 	%r129, 0, %r127, %p3;
	mul.lo.s32 	%r130, %r4, %r128;
	mad.lo.s32 	%r131, %r5, %r129, %r130;
	shl.b64 	%rd113, %rd112, 32;
	shr.s64 	%rd114, %rd113, 30;
	add.s64 	%rd115, %rd4, %rd114;
	ld.global.f32 	%f59, [%rd115];
	cvt.s64.s32 	%rd116, %r131;
	add.s64 	%rd117, %rd5, %rd116;
	ld.global.u8 	%rs15, [%rd117];
	setp.eq.s16 	%p19, %rs15, 0;
	mul.f32 	%f60, %f59, %f2;
	selp.f32 	%f61, %f1, %f60, %p19;
	max.f32 	%f62, %f58, %f61;
	add.s64 	%rd118, %rd28, 480;
	cvt.u32.u64 	%r132, %rd118;
	div.s32 	%r133, %r132, %r2;
	mul.lo.s32 	%r134, %r133, %r2;
	sub.s32 	%r135, %r132, %r134;
	selp.b32 	%r136, 0, %r133, %p4;
	selp.b32 	%r137, 0, %r135, %p3;
	mul.lo.s32 	%r138, %r4, %r136;
	mad.lo.s32 	%r139, %r5, %r137, %r138;
	shl.b64 	%rd119, %rd118, 32;
	shr.s64 	%rd120, %rd119, 30;
	add.s64 	%rd121, %rd4, %rd120;
	ld.global.f32 	%f63, [%rd121];
	cvt.s64.s32 	%rd122, %r139;
	add.s64 	%rd123, %rd5, %rd122;
	ld.global.u8 	%rs16, [%rd123];
	setp.eq.s16 	%p20, %rs16, 0;
	mul.f32 	%f64, %f63, %f2;
	selp.f32 	%f65, %f1, %f64, %p20;
	max.f32 	%f66, %f62, %f65;
	add.s64 	%rd124, %rd28, 512;
	cvt.u32.u64 	%r140, %rd124;
	div.s32 	%r141, %r140, %r2;
	mul.lo.s32 	%r142, %r141, %r2;
	sub.s32 	%r143, %r140, %r142;
	selp.b32 	%r144, 0, %r141, %p4;
	selp.b32 	%r145, 0, %r143, %p3;
	mul.lo.s32 	%r146, %r4, %r144;
	mad.lo.s32 	%r147, %r5, %r145, %r146;
	shl.b64 	%rd125, %rd124, 32;
	shr.s64 	%rd126, %rd125, 30;
	add.s64 	%rd127, %rd4, %rd126;
	ld.global.f32 	%f67, [%rd127];
	cvt.s64.s32 	%rd128, %r147;
	add.s64 	%rd129, %rd5, %rd128;
	ld.global.u8 	%rs17, [%rd129];
	setp.eq.s16 	%p21, %rs17, 0;
	mul.f32 	%f68, %f67, %f2;
	selp.f32 	%f69, %f1, %f68, %p21;
	max.f32 	%f70, %f66, %f69;
	add.s64 	%rd130, %rd28, 544;
	cvt.u32.u64 	%r148, %rd130;
	div.s32 	%r149, %r148, %r2;
	mul.lo.s32 	%r150, %r149, %r2;
	sub.s32 	%r151, %r148, %r150;
	selp.b32 	%r152, 0, %r149, %p4;
	selp.b32 	%r153, 0, %r151, %p3;
	mul.lo.s32 	%r154, %r4, %r152;
	mad.lo.s32 	%r155, %r5, %r153, %r154;
	shl.b64 	%rd131, %rd130, 32;
	shr.s64 	%rd132, %rd131, 30;
	add.s64 	%rd133, %rd4, %rd132;
	ld.global.f32 	%f71, [%rd133];
	cvt.s64.s32 	%rd134, %r155;
	add.s64 	%rd135, %rd5, %rd134;
	ld.global.u8 	%rs18, [%rd135];
	setp.eq.s16 	%p22, %rs18, 0;
	mul.f32 	%f72, %f71, %f2;
	selp.f32 	%f73, %f1, %f72, %p22;
	max.f32 	%f74, %f70, %f73;
	add.s64 	%rd136, %rd28, 576;
	cvt.u32.u64 	%r156, %rd136;
	div.s32 	%r157, %r156, %r2;
	mul.lo.s32 	%r158, %r157, %r2;
	sub.s32 	%r159, %r156, %r158;
	selp.b32 	%r160, 0, %r157, %p4;
	selp.b32 	%r161, 0, %r159, %p3;
	mul.lo.s32 	%r162, %r4, %r160;
	mad.lo.s32 	%r163, %r5, %r161, %r162;
	shl.b64 	%rd137, %rd136, 32;
	shr.s64 	%rd138, %rd137, 30;
	add.s64 	%rd139, %rd4, %rd138;
	ld.global.f32 	%f75, [%rd139];
	cvt.s64.s32 	%rd140, %r163;
	add.s64 	%rd141, %rd5, %rd140;
	ld.global.u8 	%rs19, [%rd141];
	setp.eq.s16 	%p23, %rs19, 0;
	mul.f32 	%f76, %f75, %f2;
	selp.f32 	%f77, %f1, %f76, %p23;
	max.f32 	%f78, %f74, %f77;
	add.s64 	%rd142, %rd28, 608;
	cvt.u32.u64 	%r164, %rd142;
	div.s32 	%r165, %r164, %r2;
	mul.lo.s32 	%r166, %r165, %r2;
	sub.s32 	%r167, %r164, %r166;
	selp.b32 	%r168, 0, %r165, %p4;
	selp.b32 	%r169, 0, %r167, %p3;
	mul.lo.s32 	%r170, %r4, %r168;
	mad.lo.s32 	%r171, %r5, %r169, %r170;
	shl.b64 	%rd143, %rd142, 32;
	shr.s64 	%rd144, %rd143, 30;
	add.s64 	%rd145, %rd4, %rd144;
	ld.global.f32 	%f79, [%rd145];
	cvt.s64.s32 	%rd146, %r171;
	add.s64 	%rd147, %rd5, %rd146;
	ld.global.u8 	%rs20, [%rd147];
	setp.eq.s16 	%p24, %rs20, 0;
	mul.f32 	%f80, %f79, %f2;
	selp.f32 	%f81, %f1, %f80, %p24;
	max.f32 	%f82, %f78, %f81;
	add.s64 	%rd148, %rd28, 640;
	cvt.u32.u64 	%r172, %rd148;
	div.s32 	%r173, %r172, %r2;
	mul.lo.s32 	%r174, %r173, %r2;
	sub.s32 	%r175, %r172, %r174;
	selp.b32 	%r176, 0, %r173, %p4;
	selp.b32 	%r177, 0, %r175, %p3;
	mul.lo.s32 	%r178, %r4, %r176;
	mad.lo.s32 	%r179, %r5, %r177, %r178;
	shl.b64 	%rd149, %rd148, 32;
	shr.s64 	%rd150, %rd149, 30;
	add.s64 	%rd151, %rd4, %rd150;
	ld.global.f32 	%f83, [%rd151];
	cvt.s64.s32 	%rd152, %r179;
	add.s64 	%rd153, %rd5, %rd152;
	ld.global.u8 	%rs21, [%rd153];
	setp.eq.s16 	%p25, %rs21, 0;
	mul.f32 	%f84, %f83, %f2;
	selp.f32 	%f85, %f1, %f84, %p25;
	max.f32 	%f86, %f82, %f85;
	add.s64 	%rd154, %rd28, 672;
	cvt.u32.u64 	%r180, %rd154;
	div.s32 	%r181, %r180, %r2;
	mul.lo.s32 	%r182, %r181, %r2;
	sub.s32 	%r183, %r180, %r182;
	selp.b32 	%r184, 0, %r181, %p4;
	selp.b32 	%r185, 0, %r183, %p3;
	mul.lo.s32 	%r186, %r4, %r184;
	mad.lo.s32 	%r187, %r5, %r185, %r186;
	shl.b64 	%rd155, %rd154, 32;
	shr.s64 	%rd156, %rd155, 30;
	add.s64 	%rd157, %rd4, %rd156;
	ld.global.f32 	%f87, [%rd157];
	cvt.s64.s32 	%rd158, %r187;
	add.s64 	%rd159, %rd5, %rd158;
	ld.global.u8 	%rs22, [%rd159];
	setp.eq.s16 	%p26, %rs22, 0;
	mul.f32 	%f88, %f87, %f2;
	selp.f32 	%f89, %f1, %f88, %p26;
	max.f32 	%f90, %f86, %f89;
	add.s64 	%rd160, %rd28, 704;
	cvt.u32.u64 	%r188, %rd160;
	div.s32 	%r189, %r188, %r2;
	mul.lo.s32 	%r190, %r189, %r2;
	sub.s32 	%r191, %r188, %r190;
	selp.b32 	%r192, 0, %r189, %p4;
	selp.b32 	%r193, 0, %r191, %p3;
	mul.lo.s32 	%r194, %r4, %r192;
	mad.lo.s32 	%r195, %r5, %r193, %r194;
	shl.b64 	%rd161, %rd160, 32;
	shr.s64 	%rd162, %rd161, 30;
	add.s64 	%rd163, %rd4, %rd162;
	ld.global.f32 	%f91, [%rd163];
	cvt.s64.s32 	%rd164, %r195;
	add.s64 	%rd165, %rd5, %rd164;
	ld.global.u8 	%rs23, [%rd165];
	setp.eq.s16 	%p27, %rs23, 0;
	mul.f32 	%f92, %f91, %f2;
	selp.f32 	%f93, %f1, %f92, %p27;
	max.f32 	%f94, %f90, %f93;
	add.s64 	%rd166, %rd28, 736;
	cvt.u32.u64 	%r196, %rd166;
	div.s32 	%r197, %r196, %r2;
	mul.lo.s32 	%r198, %r197, %r2;
	sub.s32 	%r199, %r196, %r198;
	selp.b32 	%r200, 0, %r197, %p4;
	selp.b32 	%r201, 0, %r199, %p3;
	mul.lo.s32 	%r202, %r4, %r200;
	mad.lo.s32 	%r203, %r5, %r201, %r202;
	shl.b64 	%rd167, %rd166, 32;
	shr.s64 	%rd168, %rd167, 30;
	add.s64 	%rd169, %rd4, %rd168;
	ld.global.f32 	%f95, [%rd169];
	cvt.s64.s32 	%rd170, %r203;
	add.s64 	%rd171, %rd5, %rd170;
	ld.global.u8 	%rs24, [%rd171];
	setp.eq.s16 	%p28, %rs24, 0;
	mul.f32 	%f96, %f95, %f2;
	selp.f32 	%f97, %f1, %f96, %p28;
	max.f32 	%f98, %f94, %f97;
	add.s64 	%rd172, %rd28, 768;
	cvt.u32.u64 	%r204, %rd172;
	div.s32 	%r205, %r204, %r2;
	mul.lo.s32 	%r206, %r205, %r2;
	sub.s32 	%r207, %r204, %r206;
	selp.b32 	%r208, 0, %r205, %p4;
	selp.b32 	%r209, 0, %r207, %p3;
	mul.lo.s32 	%r210, %r4, %r208;
	mad.lo.s32 	%r211, %r5, %r209, %r210;
	shl.b64 	%rd173, %rd172, 32;
	shr.s64 	%rd174, %rd173, 30;
	add.s64 	%rd175, %rd4, %rd174;
	ld.global.f32 	%f99, [%rd175];
	cvt.s64.s32 	%rd176, %r211;
	add.s64 	%rd177, %rd5, %rd176;
	ld.global.u8 	%rs25, [%rd177];
	setp.eq.s16 	%p29, %rs25, 0;
	mul.f32 	%f100, %f99, %f2;
	selp.f32 	%f101, %f1, %f100, %p29;
	max.f32 	%f102, %f98, %f101;
	add.s64 	%rd178, %rd28, 800;
	cvt.u32.u64 	%r212, %rd178;
	div.s32 	%r213, %r212, %r2;
	mul.lo.s32 	%r214, %r213, %r2;
	sub.s32 	%r215, %r212, %r214;
	selp.b32 	%r216, 0, %r213, %p4;
	selp.b32 	%r217, 0, %r215, %p3;
	mul.lo.s32 	%r218, %r4, %r216;
	mad.lo.s32 	%r219, %r5, %r217, %r218;
	shl.b64 	%rd179, %rd178, 32;
	shr.s64 	%rd180, %rd179, 30;
	add.s64 	%rd181, %rd4, %rd180;
	ld.global.f32 	%f103, [%rd181];
	cvt.s64.s32 	%rd182, %r219;
	add.s64 	%rd183, %rd5, %rd182;
	ld.global.u8 	%rs26, [%rd183];
	setp.eq.s16 	%p30, %rs26, 0;
	mul.f32 	%f104, %f103, %f2;
	selp.f32 	%f105, %f1, %f104, %p30;
	max.f32 	%f106, %f102, %f105;
	add.s64 	%rd184, %rd28, 832;
	cvt.u32.u64 	%r220, %rd184;
	div.s32 	%r221, %r220, %r2;
	mul.lo.s32 	%r222, %r221, %r2;
	sub.s32 	%r223, %r220, %r222;
	selp.b32 	%r224, 0, %r221, %p4;
	selp.b32 	%r225, 0, %r223, %p3;
	mul.lo.s32 	%r226, %r4, %r224;
	mad.lo.s32 	%r227, %r5, %r225, %r226;
	shl.b64 	%rd185, %rd184, 32;
	shr.s64 	%rd186, %rd185, 30;
	add.s64 	%rd187, %rd4, %rd186;
	ld.global.f32 	%f107, [%rd187];
	cvt.s64.s32 	%rd188, %r227;
	add.s64 	%rd189, %rd5, %rd188;
	ld.global.u8 	%rs27, [%rd189];
	setp.eq.s16 	%p31, %rs27, 0;
	mul.f32 	%f108, %f107, %f2;
	selp.f32 	%f109, %f1, %f108, %p31;
	max.f32 	%f110, %f106, %f109;
	add.s64 	%rd190, %rd28, 864;
	cvt.u32.u64 	%r228, %rd190;
	div.s32 	%r229, %r228, %r2;
	mul.lo.s32 	%r230, %r229, %r2;
	sub.s32 	%r231, %r228, %r230;
	selp.b32 	%r232, 0, %r229, %p4;
	selp.b32 	%r233, 0, %r231, %p3;
	mul.lo.s32 	%r234, %r4, %r232;
	mad.lo.s32 	%r235, %r5, %r233, %r234;
	shl.b64 	%rd191, %rd190, 32;
	shr.s64 	%rd192, %rd191, 30;
	add.s64 	%rd193, %rd4, %rd192;
	ld.global.f32 	%f111, [%rd193];
	cvt.s64.s32 	%rd194, %r235;
	add.s64 	%rd195, %rd5, %rd194;
	ld.global.u8 	%rs28, [%rd195];
	setp.eq.s16 	%p32, %rs28, 0;
	mul.f32 	%f112, %f111, %f2;
	selp.f32 	%f113, %f1, %f112, %p32;
	max.f32 	%f114, %f110, %f113;
	add.s64 	%rd196, %rd28, 896;
	cvt.u32.u64 	%r236, %rd196;
	div.s32 	%r237, %r236, %r2;
	mul.lo.s32 	%r238, %r237, %r2;
	sub.s32 	%r239, %r236, %r238;
	selp.b32 	%r240, 0, %r237, %p4;
	selp.b32 	%r241, 0, %r239, %p3;
	mul.lo.s32 	%r242, %r4, %r240;
	mad.lo.s32 	%r243, %r5, %r241, %r242;
	shl.b64 	%rd197, %rd196, 32;
	shr.s64 	%rd198, %rd197, 30;
	add.s64 	%rd199, %rd4, %rd198;
	ld.global.f32 	%f115, [%rd199];
	cvt.s64.s32 	%rd200, %r243;
	add.s64 	%rd201, %rd5, %rd200;
	ld.global.u8 	%rs29, [%rd201];
	setp.eq.s16 	%p33, %rs29, 0;
	mul.f32 	%f116, %f115, %f2;
	selp.f32 	%f117, %f1, %f116, %p33;
	max.f32 	%f118, %f114, %f117;
	mov.b32 	%r244, %f118;
	shfl.sync.bfly.b32	%r245|%p34, %r244, 16, 31, -1;
	mov.b32 	%f119, %r245;
	max.f32 	%f120, %f118, %f119;
	mov.b32 	%r246, %f120;
	shfl.sync.bfly.b32	%r247|%p35, %r246, 8, 31, -1;
	mov.b32 	%f121, %r247;
	max.f32 	%f122, %f120, %f121;
	mov.b32 	%r248, %f122;
	shfl.sync.bfly.b32	%r249|%p36, %r248, 4, 31, -1;
	mov.b32 	%f123, %r249;
	max.f32 	%f124, %f122, %f123;
	mov.b32 	%r250, %f124;
	shfl.sync.bfly.b32	%r251|%p37, %r250, 2, 31, -1;
	mov.b32 	%f125, %r251;
	max.f32 	%f126, %f124, %f125;
	mov.b32 	%r252, %f126;
	shfl.sync.bfly.b32	%r253|%p38, %r252, 1, 31, -1;
	mov.b32 	%f127, %r253;
	max.f32 	%f128, %f126, %f127;
	sub.f32 	%f129, %f5, %f128;
	fma.rn.f32 	%f130, %f129, 0f3BBB989D, 0f3F000000;
	cvt.sat.f32.f32 	%f131, %f130;
	mov.f32 	%f132, 0f4B400001;
	mov.f32 	%f133, 0f437C0000;
	fma.rm.f32 	%f134, %f131, %f133, %f132;
	add.f32 	%f135, %f134, 0fCB40007F;
	neg.f32 	%f136, %f135;
	fma.rn.f32 	%f137, %f129, 0f3FB8AA3B, %f136;
	fma.rn.f32 	%f138, %f129, 0f32A57060, %f137;
	mov.b32 	%r254, %f134;
	shl.b32 	%r255, %r254, 23;
	mov.b32 	%f139, %r255;
	ex2.approx.ftz.f32 	%f140, %f138;
	mul.f32 	%f141, %f140, %f139;
	add.f32 	%f142, %f141, 0f00000000;
	sub.f32 	%f143, %f9, %f128;
	fma.rn.f32 	%f144, %f143, 0f3BBB989D, 0f3F000000;
	cvt.sat.f32.f32 	%f145, %f144;
	fma.rm.f32 	%f146, %f145, %f133, %f132;
	add.f32 	%f147, %f146, 0fCB40007F;
	neg.f32 	%f148, %f147;
	fma.rn.f32 	%f149, %f143, 0f3FB8AA3B, %f148;
	fma.rn.f32 	%f150, %f143, 0f32A57060, %f149;
	mov.b32 	%r256, %f146;
	shl.b32 	%r257, %r256, 23;
	mov.b32 	%f151, %r257;
	ex2.approx.ftz.f32 	%f152, %f150;
	mul.f32 	%f153, %f152, %f151;
	add.f32 	%f154, %f142, %f153;
	sub.f32 	%f155, %f13, %f128;
	fma.rn.f32 	%f156, %f155, 0f3BBB989D, 0f3F000000;
	cvt.sat.f32.f32 	%f157, %f156;
	fma.rm.f32 	%f158, %f157, %f133, %f132;
	add.f32 	%f159, %f158, 0fCB40007F;
	neg.f32 	%f160, %f159;
	fma.rn.f32 	%f161, %f155, 0f3FB8AA3B, %f160;
	fma.rn.f32 	%f162, %f155, 0f32A57060, %f161;
	mov.b32 	%r258, %f158;
	shl.b32 	%r259, %r258, 23;
	mov.b32 	%f163, %r259;
	ex2.approx.ftz.f32 	%f164, %f162;
	mul.f32 	%f165, %f164, %f163;
	add.f32 	%f166, %f154, %f165;
	sub.f32 	%f167, %f17, %f128;
	fma.rn.f32 	%f168, %f167, 0f3BBB989D, 0f3F000000;
	cvt.sat.f32.f32 	%f169, %f168;
	fma.rm.f32 	%f170, %f169, %f133, %f132;
	add.f32 	%f171, %f170, 0fCB40007F;
	neg.f32 	%f172, %f171;
	fma.rn.f32 	%f173, %f167, 0f3FB8AA3B, %f172;
	fma.rn.f32 	%f174, %f167, 0f32A57060, %f173;
	mov.b32 	%r260, %f170;
	shl.b32 	%r261, %r260, 23;
	mov.b32 	%f175, %r261;
	ex2.approx.ftz.f32 	%f176, %f174;
	mul.f32 	%f177, %f176, %f175;
	add.f32 	%f178, %f166, %f177;
	sub.f32 	%f179, %f21, %f128;
	fma.rn.f32 	%f180, %f179, 0f3BBB989D, 0f3F000000;
	cvt.sat.f32.f32 	%f181, %f180;
	fma.rm.f32 	%f182, %f181, %f133, %f132;
	add.f32 	%f183, %f182, 0fCB40007F;
	neg.f32 	%f184, %f183;
	fma.rn.f32 	%f185, %f179, 0f3FB8AA3B, %f184;
	fma.rn.f32 	%f186, %f179, 0f32A57060, %f185;
	mov.b32 	%r262, %f182;
	shl.b32 	%r263, %r262, 23;
	mov.b32 	%f187, %r263;
	ex2.approx.ftz.f32 	%f188, %f186;
	mul.f32 	%f189, %f188, %f187;
	add.f32 	%f190, %f178, %f189;
	sub.f32 	%f191, %f25, %f128;
	fma.rn.f32 	%f192, %f191, 0f3BBB989D, 0f3F000000;
	cvt.sat.f32.f32 	%f193, %f192;
	fma.rm.f32 	%f194, %f193, %f133, %f132;
	add.f32 	%f195, %f194, 0fCB40007F;
	neg.f32 	%f196, %f195;
	fma.rn.f32 	%f197, %f191, 0f3FB8AA3B, %f196;
	fma.rn.f32 	%f198, %f191, 0f32A57060, %f197;
	mov.b32 	%r264, %f194;
	shl.b32 	%r265, %r264, 23;
	mov.b32 	%f199, %r265;
	ex2.approx.ftz.f32 	%f200, %f198;
	mul.f32 	%f201, %f200, %f199;
	add.f32 	%f202, %f190, %f201;
	sub.f32 	%f203, %f29, %f128;
	fma.rn.f32 	%f204, %f203, 0f3BBB989D, 0f3F000000;
	cvt.sat.f32.f32 	%f205, %f204;
	fma.rm.f32 	%f206, %f205, %f133, %f132;
	add.f32 	%f207, %f206, 0fCB40007F;
	neg.f32 	%f208, %f207;
	fma.rn.f32 	%f209, %f203, 0f3FB8AA3B, %f208;
	fma.rn.f32 	%f210, %f203, 0f32A57060, %f209;
	mov.b32 	%r266, %f206;
	shl.b32 	%r267, %r266, 23;
	mov.b32 	%f211, %r267;
	ex2.approx.ftz.f32 	%f212, %f210;
	mul.f32 	%f213, %f212, %f211;
	add.f32 	%f214, %f202, %f213;
	sub.f32 	%f215, %f33, %f128;
	fma.rn.f32 	%f216, %f215, 0f3BBB989D, 0f3F000000;
	cvt.sat.f32.f32 	%f217, %f216;
	fma.rm.f32 	%f218, %f217, %f133, %f132;
	add.f32 	%f219, %f218, 0fCB40007F;
	neg.f32 	%f220, %f219;
	fma.rn.f32 	%f221, %f215, 0f3FB8AA3B, %f220;
	fma.rn.f32 	%f222, %f215, 0f32A57060, %f221;
	mov.b32 	%r268, %f218;
	shl.b32 	%r269, %r268, 23;
	mov.b32 	%f223, %r269;
	ex2.approx.ftz.f32 	%f224, %f222;
	mul.f32 	%f225, %f224, %f223;
	add.f32 	%f226, %f214, %f225;
	sub.f32 	%f227, %f37, %f128;
	fma.rn.f32 	%f228, %f227, 0f3BBB989D, 0f3F000000;
	cvt.sat.f32.f32 	%f229, %f228;
	fma.rm.f32 	%f230, %f229, %f133, %f132;
	add.f32 	%f231, %f230, 0fCB40007F;
	neg.f32 	%f232, %f231;
	fma.rn.f32 	%f233, %f227, 0f3FB8AA3B, %f232;
	fma.rn.f32 	%f234, %f227, 0f32A57060, %f233;
	mov.b32 	%r270, %f230;
	shl.b32 	%r271, %r270, 23;
	mov.b32 	%f235, %r271;
	ex2.approx.ftz.f32 	%f236, %f234;
	mul.f32 	%f237, %f236, %f235;
	add.f32 	%f238, %f226, %f237;
	sub.f32 	%f239, %f41, %f128;
	fma.rn.f32 	%f240, %f239, 0f3BBB989D, 0f3F000000;
	cvt.sat.f32.f32 	%f241, %f240;
	fma.rm.f32 	%f242, %f241, %f133, %f132;
	add.f32 	%f243, %f242, 0fCB40007F;
	neg.f32 	%f244, %f243;
	fma.rn.f32 	%f245, %f239, 0f3FB8AA3B, %f244;
	fma.rn.f32 	%f246, %f239, 0f32A57060, %f245;
	mov.b32 	%r272, %f242;
	shl.b32 	%r273, %r272, 23;
	mov.b32 	%f247, %r273;
	ex2.approx.ftz.f32 	%f248, %f246;
	mul.f32 	%f249, %f248, %f247;
	add.f32 	%f250, %f238, %f249;
	sub.f32 	%f251, %f45, %f128;
	fma.rn.f32 	%f252, %f251, 0f3BBB989D, 0f3F000000;
	cvt.sat.f32.f32 	%f253, %f252;
	fma.rm.f32 	%f254, %f253, %f133, %f132;
	add.f32 	%f255, %f254, 0fCB40007F;
	neg.f32 	%f256, %f255;
	fma.rn.f32 	%f257, %f251, 0f3FB8AA3B, %f256;
	fma.rn.f32 	%f258, %f251, 0f32A57060, %f257;
	mov.b32 	%r274, %f254;
	shl.b32 	%r275, %r274, 23;
	mov.b32 	%f259, %r275;
	ex2.approx.ftz.f32 	%f260, %f258;
	mul.f32 	%f261, %f260, %f259;
	add.f32 	%f262, %f250, %f261;
	sub.f32 	%f263, %f49, %f128;
	fma.rn.f32 	%f264, %f263, 0f3BBB989D, 0f3F000000;
	cvt.sat.f32.f32 	%f265, %f264;
	fma.rm.f32 	%f266, %f265, %f133, %f132;
	add.f32 	%f267, %f266, 0fCB40007F;
	neg.f32 	%f268, %f267;
	fma.rn.f32 	%f269, %f263, 0f3FB8AA3B, %f268;
	fma.rn.f32 	%f270, %f263, 0f32A57060, %f269;
	mov.b32 	%r276, %f266;
	shl.b32 	%r277, %r276, 23;
	mov.b32 	%f271, %r277;
	ex2.approx.ftz.f32 	%f272, %f270;
	mul.f32 	%f273, %f272, %f271;
	add.f32 	%f274, %f262, %f273;
	sub.f32 	%f275, %f53, %f128;
	fma.rn.f32 	%f276, %f275, 0f3BBB989D, 0f3F000000;
	cvt.sat.f32.f32 	%f277, %f276;
	fma.rm.f32 	%f278, %f277, %f133, %f132;
	add.f32 	%f279, %f278, 0fCB40007F;
	neg.f32 	%f280, %f279;
	fma.rn.f32 	%f281, %f275, 0f3FB8AA3B, %f280;
	fma.rn.f32 	%f282, %f275, 0f32A57060, %f281;
	mov.b32 	%r278, %f278;
	shl.b32 	%r279, %r278, 23;
	mov.b32 	%f283, %r279;
	ex2.approx.ftz.f32 	%f284, %f282;
	mul.f32 	%f285, %f284, %f283;
	add.f32 	%f286, %f274, %f285;
	sub.f32 	%f287, %f57, %f128;
	fma.rn.f32 	%f288, %f287, 0f3BBB989D, 0f3F000000;
	cvt.sat.f32.f32 	%f289, %f288;
	fma.rm.f32 	%f290, %f289, %f133, %f132;
	add.f32 	%f291, %f290, 0fCB40007F;
	neg.f32 	%f292, %f291;
	fma.rn.f32 	%f293, %f287, 0f3FB8AA3B, %f292;
	fma.rn.f32 	%f294, %f287, 0f32A57060, %f293;
	mov.b32 	%r280, %f290;
	shl.b32 	%r281, %r280, 23;
	mov.b32 	%f295, %r281;
	ex2.approx.ftz.f32 	%f296, %f294;
	mul.f32 	%f297, %f296, %f295;
	add.f32 	%f298, %f286, %f297;
	sub.f32 	%f299, %f61, %f128;
	fma.rn.f32 	%f300, %f299, 0f3BBB989D, 0f3F000000;
	cvt.sat.f32.f32 	%f301, %f300;
	fma.rm.f32 	%f302, %f301, %f133, %f132;
	add.f32 	%f303, %f302, 0fCB40007F;
	neg.f32 	%f304, %f303;
	fma.rn.f32 	%f305, %f299, 0f3FB8AA3B, %f304;
	fma.rn.f32 	%f306, %f299, 0f32A57060, %f305;
	mov.b32 	%r282, %f302;
	shl.b32 	%r283, %r282, 23;
	mov.b32 	%f307, %r283;
	ex2.approx.ftz.f32 	%f308, %f306;
	mul.f32 	%f309, %f308, %f307;
	add.f32 	%f310, %f298, %f309;
	sub.f32 	%f311, %f65, %f128;
	fma.rn.f32 	%f312, %f311, 0f3BBB989D, 0f3F000000;
	cvt.sat.f32.f32 	%f313, %f312;
	fma.rm.f32 	%f314, %f313, %f133, %f132;
	add.f32 	%f315, %f314, 0fCB40007F;
	neg.f32 	%f316, %f315;
	fma.rn.f32 	%f317, %f311, 0f3FB8AA3B, %f316;
	fma.rn.f32 	%f318, %f311, 0f32A57060, %f317;
	mov.b32 	%r284, %f314;
	shl.b32 	%r285, %r284, 23;
	mov.b32 	%f319, %r285;
	ex2.approx.ftz.f32 	%f320, %f318;
	mul.f32 	%f321, %f320, %f319;
	add.f32 	%f322, %f310, %f321;
	sub.f32 	%f323, %f69, %f128;
	fma.rn.f32 	%f324, %f323, 0f3BBB989D, 0f3F000000;
	cvt.sat.f32.f32 	%f325, %f324;
	fma.rm.f32 	%f326, %f325, %f133, %f132;
	add.f32 	%f327, %f326, 0fCB40007F;
	neg.f32 	%f328, %f327;
	fma.rn.f32 	%f329, %f323, 0f3FB8AA3B, %f328;
	fma.rn.f32 	%f330, %f323, 0f32A57060, %f329;
	mov.b32 	%r286, %f326;
	shl.b32 	%r287, %r286, 23;
	mov.b32 	%f331, %r287;
	ex2.approx.ftz.f32 	%f332, %f330;
	mul.f32 	%f333, %f332, %f331;
	add.f32 	%f334, %f322, %f333;
	sub.f32 	%f335, %f73, %f128;
	fma.rn.f32 	%f336, %f335, 0f3BBB989D, 0f3F000000;
	cvt.sat.f32.f32 	%f337, %f336;
	fma.rm.f32 	%f338, %f337, %f133, %f132;
	add.f32 	%f339, %f338, 0fCB40007F;
	neg.f32 	%f340, %f339;
	fma.rn.f32 	%f341, %f335, 0f3FB8AA3B, %f340;
	fma.rn.f32 	%f342, %f335, 0f32A57060, %f341;
	mov.b32 	%r288, %f338;
	shl.b32 	%r289, %r288, 23;
	mov.b32 	%f343, %r289;
	ex2.approx.ftz.f32 	%f344, %f342;
	mul.f32 	%f345, %f344, %f343;
	add.f32 	%f346, %f334, %f345;
	sub.f32 	%f347, %f77, %f128;
	fma.rn.f32 	%f348, %f347, 0f3BBB989D, 0f3F000000;
	cvt.sat.f32.f32 	%f349, %f348;
	fma.rm.f32 	%f350, %f349, %f133, %f132;
	add.f32 	%f351, %f350, 0fCB40007F;
	neg.f32 	%f352, %f351;
	fma.rn.f32 	%f353, %f347, 0f3FB8AA3B, %f352;
	fma.rn.f32 	%f354, %f347, 0f32A57060, %f353;
	mov.b32 	%r290, %f350;
	shl.b32 	%r291, %r290, 23;
	mov.b32 	%f355, %r291;
	ex2.approx.ftz.f32 	%f356, %f354;
	mul.f32 	%f357, %f356, %f355;
	add.f32 	%f358, %f346, %f357;
	sub.f32 	%f359, %f81, %f128;
	fma.rn.f32 	%f360, %f359, 0f3BBB989D, 0f3F000000;
	cvt.sat.f32.f32 	%f361, %f360;
	fma.rm.f32 	%f362, %f361, %f133, %f132;
	add.f32 	%f363, %f362, 0fCB40007F;
	neg.f32 	%f364, %f363;
	fma.rn.f32 	%f365, %f359, 0f3FB8AA3B, %f364;
	fma.rn.f32 	%f366, %f359, 0f32A57060, %f365;
	mov.b32 	%r292, %f362;
	shl.b32 	%r293, %r292, 23;
	mov.b32 	%f367, %r293;
	ex2.approx.ftz.f32 	%f368, %f366;
	mul.f32 	%f369, %f368, %f367;
	add.f32 	%f370, %f358, %f369;
	sub.f32 	%f371, %f85, %f128;
	fma.rn.f32 	%f372, %f371, 0f3BBB989D, 0f3F000000;
	cvt.sat.f32.f32 	%f373, %f372;
	fma.rm.f32 	%f374, %f373, %f133, %f132;
	add.f32 	%f375, %f374, 0fCB40007F;
	neg.f32 	%f376, %f375;
	fma.rn.f32 	%f377, %f371, 0f3FB8AA3B, %f376;
	fma.rn.f32 	%f378, %f371, 0f32A57060, %f377;
	mov.b32 	%r294, %f374;
	shl.b32 	%r295, %r294, 23;
	mov.b32 	%f379, %r295;
	ex2.approx.ftz.f32 	%f380, %f378;
	mul.f32 	%f381, %f380, %f379;
	add.f32 	%f382, %f370, %f381;
	sub.f32 	%f383, %f89, %f128;
	fma.rn.f32 	%f384, %f383, 0f3BBB989D, 0f3F000000;
	cvt.sat.f32.f32 	%f385, %f384;
	fma.rm.f32 	%f386, %f385, %f133, %f132;
	add.f32 	%f387, %f386, 0fCB40007F;
	neg.f32 	%f388, %f387;
	fma.rn.f32 	%f389, %f383, 0f3FB8AA3B, %f388;
	fma.rn.f32 	%f390, %f383, 0f32A57060, %f389;
	mov.b32 	%r296, %f386;
	shl.b32 	%r297, %r296, 23;
	mov.b32 	%f391, %r297;
	ex2.approx.ftz.f32 	%f392, %f390;
	mul.f32 	%f393, %f392, %f391;
	add.f32 	%f394, %f382, %f393;
	sub.f32 	%f395, %f93, %f128;
	fma.rn.f32 	%f396, %f395, 0f3BBB989D, 0f3F000000;
	cvt.sat.f32.f32 	%f397, %f396;
	fma.rm.f32 	%f398, %f397, %f133, %f132;
	add.f32 	%f399, %f398, 0fCB40007F;
	neg.f32 	%f400, %f399;
	fma.rn.f32 	%f401, %f395, 0f3FB8AA3B, %f400;
	fma.rn.f32 	%f402, %f395, 0f32A57060, %f401;
	mov.b32 	%r298, %f398;
	shl.b32 	%r299, %r298, 23;
	mov.b32 	%f403, %r299;
	ex2.approx.ftz.f32 	%f404, %f402;
	mul.f32 	%f405, %f404, %f403;
	add.f32 	%f406, %f394, %f405;
	sub.f32 	%f407, %f97, %f128;
	fma.rn.f32 	%f408, %f407, 0f3BBB989D, 0f3F000000;
	cvt.sat.f32.f32 	%f409, %f408;
	fma.rm.f32 	%f410, %f409, %f133, %f132;
	add.f32 	%f411, %f410, 0fCB40007F;
	neg.f32 	%f412, %f411;
	fma.rn.f32 	%f413, %f407, 0f3FB8AA3B, %f412;
	fma.rn.f32 	%f414, %f407, 0f32A57060, %f413;
	mov.b32 	%r300, %f410;
	shl.b32 	%r301, %r300, 23;
	mov.b32 	%f415, %r301;
	ex2.approx.ftz.f32 	%f416, %f414;
	mul.f32 	%f417, %f416, %f415;
	add.f32 	%f418, %f406, %f417;
	sub.f32 	%f419, %f101, %f128;
	fma.rn.f32 	%f420, %f419, 0f3BBB989D, 0f3F000000;
	cvt.sat.f32.f32 	%f421, %f420;
	fma.rm.f32 	%f422, %f421, %f133, %f132;
	add.f32 	%f423, %f422, 0fCB40007F;
	neg.f32 	%f424, %f423;
	fma.rn.f32 	%f425, %f419, 0f3FB8AA3B, %f424;
	fma.rn.f32 	%f426, %f419, 0f32A57060, %f425;
	mov.b32 	%r302, %f422;
	shl.b32 	%r303, %r302, 23;
	mov.b32 	%f427, %r303;
	ex2.approx.ftz.f32 	%f428, %f426;
	mul.f32 	%f429, %f428, %f427;
	add.f32 	%f430, %f418, %f429;
	sub.f32 	%f431, %f105, %f128;
	fma.rn.f32 	%f432, %f431, 0f3BBB989D, 0f3F000000;
	cvt.sat.f32.f32 	%f433, %f432;
	fma.rm.f32 	%f434, %f433, %f133, %f132;
	add.f32 	%f435, %f434, 0fCB40007F;
	neg.f32 	%f436, %f435;
	fma.rn.f32 	%f437, %f431, 0f3FB8AA3B, %f436;
	fma.rn.f32 	%f438, %f431, 0f32A57060, %f437;
	mov.b32 	%r304, %f434;
	shl.b32 	%r305, %r304, 23;
	mov.b32 	%f439, %r305;
	ex2.approx.ftz.f32 	%f440, %f438;
	mul.f32 	%f441, %f440, %f439;
	add.f32 	%f442, %f430, %f441;
	sub.f32 	%f443, %f109, %f128;
	fma.rn.f32 	%f444, %f443, 0f3BBB989D, 0f3F000000;
	cvt.sat.f32.f32 	%f445, %f444;
	fma.rm.f32 	%f446, %f445, %f133, %f132;
	add.f32 	%f447, %f446, 0fCB40007F;
	neg.f32 	%f448, %f447;
	fma.rn.f32 	%f449, %f443, 0f3FB8AA3B, %f448;
	fma.rn.f32 	%f450, %f443, 0f32A57060, %f449;
	mov.b32 	%r306, %f446;
	shl.b32 	%r307, %r306, 23;
	mov.b32 	%f451, %r307;
	ex2.approx.ftz.f32 	%f452, %f450;
	mul.f32 	%f453, %f452, %f451;
	add.f32 	%f454, %f442, %f453;
	sub.f32 	%f455, %f113, %f128;
	fma.rn.f32 	%f456, %f455, 0f3BBB989D, 0f3F000000;
	cvt.sat.f32.f32 	%f457, %f456;
	fma.rm.f32 	%f458, %f457, %f133, %f132;
	add.f32 	%f459, %f458, 0fCB40007F;
	neg.f32 	%f460, %f459;
	fma.rn.f32 	%f461, %f455, 0f3FB8AA3B, %f460;
	fma.rn.f32 	%f462, %f455, 0f32A57060, %f461;
	mov.b32 	%r308, %f458;
	shl.b32 	%r309, %r308, 23;
	mov.b32 	%f463, %r309;
	ex2.approx.ftz.f32 	%f464, %f462;
	mul.f32 	%f465, %f464, %f463;
	add.f32 	%f466, %f454, %f465;
	sub.f32 	%f467, %f117, %f128;
	fma.rn.f32 	%f468, %f467, 0f3BBB989D, 0f3F000000;
	cvt.sat.f32.f32 	%f469, %f468;
	fma.rm.f32 	%f470, %f469, %f133, %f132;
	add.f32 	%f471, %f470, 0fCB40007F;
	neg.f32 	%f472, %f471;
	fma.rn.f32 	%f473, %f467, 0f3FB8AA3B, %f472;
	fma.rn.f32 	%f474, %f467, 0f32A57060, %f473;
	mov.b32 	%r310, %f470;
	shl.b32 	%r311, %r310, 23;
	mov.b32 	%f475, %r311;
	ex2.approx.ftz.f32 	%f476, %f474;
	mul.f32 	%f477, %f476, %f475;
	add.f32 	%f478, %f466, %f477;
	mov.b32 	%r312, %f478;
	shfl.sync.bfly.b32	%r313|%p39, %r312, 16, 31, -1;
	mov.b32 	%f479, %r313;
	add.f32 	%f480, %f478, %f479;
	mov.b32 	%r314, %f480;
	shfl.sync.bfly.b32	%r315|%p40, %r314, 8, 31, -1;
	mov.b32 	%f481, %r315;
	add.f32 	%f482, %f480, %f481;
	mov.b32 	%r316, %f482;
	shfl.sync.bfly.b32	%r317|%p41, %r316, 4, 31, -1;
	mov.b32 	%f483, %r317;
	add.f32 	%f484, %f482, %f483;
	mov.b32 	%r318, %f484;
	shfl.sync.bfly.b32	%r319|%p42, %r318, 2, 31, -1;
	mov.b32 	%f485, %r319;
	add.f32 	%f486, %f484, %f485;
	mov.b32 	%r320, %f486;
	shfl.sync.bfly.b32	%r321|%p43, %r320, 1, 31, -1;
	mov.b32 	%f487, %r321;
	add.f32 	%f488, %f486, %f487;
	div.rn.f32 	%f489, %f141, %f488;
	div.rn.f32 	%f490, %f153, %f488;
	div.rn.f32 	%f491, %f165, %f488;
	div.rn.f32 	%f492, %f177, %f488;
	div.rn.f32 	%f493, %f189, %f488;
	div.rn.f32 	%f494, %f201, %f488;
	div.rn.f32 	%f495, %f213, %f488;
	div.rn.f32 	%f496, %f225, %f488;
	div.rn.f32 	%f497, %f237, %f488;
	div.rn.f32 	%f498, %f249, %f488;
	div.rn.f32 	%f499, %f261, %f488;
	div.rn.f32 	%f500, %f273, %f488;
	div.rn.f32 	%f501, %f285, %f488;
	div.rn.f32 	%f502, %f297, %f488;
	div.rn.f32 	%f503, %f309, %f488;
	div.rn.f32 	%f504, %f321, %f488;
	div.rn.f32 	%f505, %f333, %f488;
	div.rn.f32 	%f506, %f345, %f488;
	div.rn.f32 	%f507, %f357, %f488;
	div.rn.f32 	%f508, %f369, %f488;
	div.rn.f32 	%f509, %f381, %f488;
	div.rn.f32 	%f510, %f393, %f488;
	div.rn.f32 	%f511, %f405, %f488;
	div.rn.f32 	%f512, %f417, %f488;
	div.rn.f32 	%f513, %f429, %f488;
	div.rn.f32 	%f514, %f441, %f488;
	div.rn.f32 	%f515, %f453, %f488;
	div.rn.f32 	%f516, %f465, %f488;
	div.rn.f32 	%f517, %f477, %f488;
	mad.lo.s64 	%rd202, %rd206, %rd19, %rd6;
	cvta.to.global.u64 	%rd203, %rd18;
	shl.b64 	%rd204, %rd202, 2;
	add.s64 	%rd205, %rd203, %rd204;
	st.global.f32 	[%rd205], %f489;
	st.global.f32 	[%rd205+128], %f490;
	st.global.f32 	[%rd205+256], %f491;
	st.global.f32 	[%rd205+384], %f492;
	st.global.f32 	[%rd205+512], %f493;
	st.global.f32 	[%rd205+640], %f494;
	st.global.f32 	[%rd205+768], %f495;
	st.global.f32 	[%rd205+896], %f496;
	st.global.f32 	[%rd205+1024], %f497;
	st.global.f32 	[%rd205+1152], %f498;
	st.global.f32 	[%rd205+1280], %f499;
	st.global.f32 	[%rd205+1408], %f500;
	st.global.f32 	[%rd205+1536], %f501;
	st.global.f32 	[%rd205+1664], %f502;
	st.global.f32 	[%rd205+1792], %f503;
	st.global.f32 	[%rd205+1920], %f504;
	st.global.f32 	[%rd205+2048], %f505;
	st.global.f32 	[%rd205+2176], %f506;
	st.global.f32 	[%rd205+2304], %f507;
	st.global.f32 	[%rd205+2432], %f508;
	st.global.f32 	[%rd205+2560], %f509;
	st.global.f32 	[%rd205+2688], %f510;
	st.global.f32 	[%rd205+2816], %f511;
	st.global.f32 	[%rd205+2944], %f512;
	st.global.f32 	[%rd205+3072], %f513;
	st.global.f32 	[%rd205+3200], %f514;
	st.global.f32 	[%rd205+3328], %f515;
	st.global.f32 	[%rd205+3456], %f516;
	st.global.f32 	[%rd205+3584], %f517;
	add.s64 	%rd206, %rd206, %rd7;
	setp.lt.s64 	%p44, %rd206, %rd20;
	@%p44 bra 	$L__BB282_4;
$L__BB282_5:
	ret;

}
	// .globl	_Z15SoftmaxWarpImplI22BroadcastScaleMaskLoadIffbLm2EiE11DirectStoreIffEfLi1ELi29ELi32ELi1ELb1EL9Algorithm0EEvT_T0_ll
.visible .entry _Z15SoftmaxWarpImplI22BroadcastScaleMaskLoadIffbLm2EiE11DirectStoreIffEfLi1ELi29ELi32ELi1ELb1EL9Algorithm0EEvT_T0_ll(
	.param .align 8 .b8 _Z15SoftmaxWarpImplI22BroadcastScaleMaskLoadIffbLm2EiE11DirectStoreIffEfLi1ELi29ELi32ELi1ELb1EL9Algorithm0EEvT_T0_ll_param_0[88],
	.param .align 8 .b8 _Z15SoftmaxWarpImplI22BroadcastScaleMaskLoadIffbLm2EiE11DirectStoreIffEfLi1ELi29ELi32ELi1ELb1EL9Algorithm0EEvT_T0_ll_param_1[16],
	.param .u64 _Z15SoftmaxWarpImplI22BroadcastScaleMaskLoadIffbLm2EiE11DirectStoreIffEfLi1ELi29ELi32ELi1ELb1EL9Algorithm0EEvT_T0_ll_param_2,
	.param .u64 _Z15SoftmaxWarpImplI22BroadcastScaleMaskLoadIffbLm2EiE11DirectStoreIffEfLi1ELi29ELi32ELi1ELb1EL9Algorithm0EEvT_T0_ll_param_3
)
{
	.reg .pred 	%p<159>;
	.reg .b16 	%rs<30>;
	.reg .b32 	%r<424>;
	.reg .b32 	%f<665>;
	.reg .b64 	%rd<266>;

	ld.param.u64 	%rd36, [_Z15SoftmaxWarpImplI22BroadcastScaleMaskLoadIffbLm2EiE11DirectStoreIffEfLi1ELi29ELi32ELi1ELb1EL9Algorithm0EEvT_T0_ll_param_1+8];
	ld.param.u64 	%rd35, [_Z15SoftmaxWarpImplI22BroadcastScaleMaskLoadIffbLm2EiE11DirectStoreIffEfLi1ELi29ELi32ELi1ELb1EL9Algorithm0EEvT_T0_ll_param_1];
	ld.param.v2.f32 	{%f148, %f149}, [_Z15SoftmaxWarpImplI22BroadcastScaleMaskLoadIffbLm2EiE11DirectStoreIffEfLi1ELi29ELi32ELi1ELb1EL9Algorithm0EEvT_T0_ll_param_0+80];
	ld.param.u64 	%rd34, [_Z15SoftmaxWarpImplI22BroadcastScaleMaskLoadIffbLm2EiE11DirectStoreIffEfLi1ELi29ELi32ELi1ELb1EL9Algorithm0EEvT_T0_ll_param_0+72];
	ld.param.v2.u32 	{%r6, %r7}, [_Z15SoftmaxWarpImplI22BroadcastScaleMaskLoadIffbLm2EiE11DirectStoreIffEfLi1ELi29ELi32ELi1ELb1EL9Algorithm0EEvT_T0_ll_param_0+56];
	ld.param.v2.u32 	{%r4, %r5}, [_Z15SoftmaxWarpImplI22BroadcastScaleMaskLoadIffbLm2EiE11DirectStoreIffEfLi1ELi29ELi32ELi1ELb1EL9Algorithm0EEvT_T0_ll_param_0+40];
	ld.param.u64 	%rd30, [_Z15SoftmaxWarpImplI22BroadcastScaleMaskLoadIffbLm2EiE11DirectStoreIffEfLi1ELi29ELi32ELi1ELb1EL9Algorithm0EEvT_T0_ll_param_0+24];
	ld.param.u64 	%rd29, [_Z15SoftmaxWarpImplI22BroadcastScaleMaskLoadIffbLm2EiE11DirectStoreIffEfLi1ELi29ELi32ELi1ELb1EL9Algorithm0EEvT_T0_ll_param_0+16];
	ld.param.u64 	%rd28, [_Z15SoftmaxWarpImplI22BroadcastScaleMaskLoadIffbLm2EiE11DirectStoreIffEfLi1ELi29ELi32ELi1ELb1EL9Algorithm0EEvT_T0_ll_param_0+8];
	ld.param.u64 	%rd27, [_Z15SoftmaxWarpImplI22BroadcastScaleMaskLoadIffbLm2EiE11DirectStoreIffEfLi1ELi29ELi32ELi1ELb1EL9Algorithm0EEvT_T0_ll_param_0];
	ld.param.u64 	%rd38, [_Z15SoftmaxWarpImplI22BroadcastScaleMaskLoadIffbLm2EiE11DirectStoreIffEfLi1ELi29ELi32ELi1ELb1EL9Algorithm0EEvT_T0_ll_param_3];
	cvta.to.global.u64 	%rd1, %rd27;
	cvta.to.global.u64 	%rd2, %rd28;
	setp.lt.s64 	%p1, %rd38, 929;
	@%p1 bra 	$L__BB283_2;
	mov.u64 	%rd39, $str;
	cvta.global.u64 	%rd40, %rd39;
	mov.u64 	%rd41, $str$1;
	cvta.global.u64 	%rd42, %rd41;
	mov.u64 	%rd43, __unnamed_279;
	cvta.global.u64 	%rd44, %rd43;
	{ // callseq 278, 0
	.param .b64 param0;
	st.param.b64 	[param0], %rd40;
	.param .b64 param1;
	st.param.b64 	[param1], %rd42;
	.param .b32 param2;
	st.param.b32 	[param2], 219;
	.param .b64 param3;
	st.param.b64 	[param3], %rd44;
	.param .b64 param4;
	st.param.b64 	[param4], 1;
	call.uni 
	__assertfail, 
	(
	param0, 
	param1, 
	param2, 
	param3, 
	param4
	);
	} // callseq 278
$L__BB283_2:
	ld.param.u64 	%rd263, [_Z15SoftmaxWarpImplI22BroadcastScaleMaskLoadIffbLm2EiE11DirectStoreIffEfLi1ELi29ELi32ELi1ELb1EL9Algorithm0EEvT_T0_ll_param_2];
	mov.u32 	%r8, %ctaid.x;
	mov.u32 	%r9, %ntid.y;
	mov.u32 	%r10, %tid.y;
	mad.lo.s32 	%r11, %r8, %r9, %r10;
	cvt.s64.s32 	%rd265, %r11;
	setp.le.s64 	%p2, %rd263, %rd265;
	@%p2 bra 	$L__BB283_121;
	mov.u32 	%r12, %tid.x;
	add.s32 	%r13, %r12, 32;
	cvt.u64.u32 	%rd6, %r13;
	add.s32 	%r14, %r12, 64;
	cvt.u64.u32 	%rd7, %r14;
	add.s32 	%r15, %r12, 480;
	cvt.u64.u32 	%rd8, %r15;
	add.s32 	%r16, %r12, 512;
	cvt.u64.u32 	%rd9, %r16;
	add.s32 	%r17, %r12, 544;
	cvt.u64.u32 	%rd10, %r17;
	add.s32 	%r18, %r12, 576;
	cvt.u64.u32 	%rd11, %r18;
	add.s32 	%r19, %r12, 608;
	cvt.u64.u32 	%rd12, %r19;
	add.s32 	%r20, %r12, 640;
	cvt.u64.u32 	%rd13, %r20;
	add.s32 	%r21, %r12, 672;
	cvt.u64.u32 	%rd14, %r21;
	add.s32 	%r22, %r12, 704;
	cvt.u64.u32 	%rd15, %r22;
	add.s32 	%r23, %r12, 736;
	cvt.u64.u32 	%rd16, %r23;
	add.s32 	%r24, %r12, 768;
	cvt.u64.u32 	%rd17, %r24;
	add.s32 	%r25, %r12, 832;
	cvt.u64.u32 	%rd18, %r25;
$L__BB283_4:
	cvt.u64.u32 	%rd45, %r12;
	setp.le.s64 	%p3, %rd38, %rd45;
	mul.lo.s64 	%rd20, %rd34, %rd265;
	mov.f32 	%f607, 0fFF800000;
	mov.f32 	%f610, %f607;
	@%p3 bra 	$L__BB283_6;
	setp.eq.s64 	%p4, %rd30, 1;
	setp.eq.s64 	%p5, %rd29, 1;
	add.s64 	%rd47, %rd20, %rd45;
	cvt.u32.u64 	%r28, %rd47;
	div.s32 	%r29, %r28, %r4;
	mul.lo.s32 	%r30, %r29, %r4;
	sub.s32 	%r31, %r28, %r30;
	selp.b32 	%r32, 0, %r29, %p5;
	selp.b32 	%r33, 0, %r31, %p4;
	mul.lo.s32 	%r34, %r6, %r32;
	mad.lo.s32 	%r35, %r7, %r33, %r34;
	shl.b64 	%rd48, %rd47, 32;
	shr.s64 	%rd49, %rd48, 30;
	add.s64 	%rd50, %rd1, %rd49;
	ld.global.f32 	%f151, [%rd50];
	cvt.s64.s32 	%rd51, %r35;
	add.s64 	%rd52, %rd2, %rd51;
	ld.global.u8 	%rs1, [%rd52];
	setp.eq.s16 	%p6, %rs1, 0;
	mul.f32 	%f152, %f151, %f149;
	selp.f32 	%f607, %f148, %f152, %p6;
	max.f32 	%f610, %f607, 0fFF800000;
$L__BB283_6:
	setp.le.s64 	%p7, %rd38, %rd6;
	mov.f32 	%f609, 0fFF800000;
	@%p7 bra 	$L__BB283_8;
	setp.eq.s64 	%p8, %rd30, 1;
	setp.eq.s64 	%p9, %rd29, 1;
	add.s64 	%rd53, %rd20, %rd6;
	cvt.u32.u64 	%r36, %rd53;
	div.s32 	%r37, %r36, %r4;
	mul.lo.s32 	%r38, %r37, %r4;
	sub.s32 	%r39, %r36, %r38;
	selp.b32 	%r40, 0, %r37, %p9;
	selp.b32 	%r41, 0, %r39, %p8;
	mul.lo.s32 	%r42, %r6, %r40;
	mad.lo.s32 	%r43, %r7, %r41, %r42;
	shl.b64 	%rd54, %rd53, 32;
	shr.s64 	%rd55, %rd54, 30;
	add.s64 	%rd56, %rd1, %rd55;
	ld.global.f32 	%f154, [%rd56];
	cvt.s64.s32 	%rd57, %r43;
	add.s64 	%rd58, %rd2, %rd57;
	ld.global.u8 	%rs2, [%rd58];
	setp.eq.s16 	%p10, %rs2, 0;
	mul.f32 	%f155, %f154, %f149;
	selp.f32 	%f609, %f148, %f155, %p10;
	max.f32 	%f610, %f610, %f609;
$L__BB283_8:
	setp.le.s64 	%p11, %rd38, %rd7;
	mov.f32 	%f611, 0fFF800000;
	@%p11 bra 	$L__BB283_10;
	setp.eq.s64 	%p12, %rd30, 1;
	setp.eq.s64 	%p13, %rd29, 1;
	add.s64 	%rd59, %rd20, %rd7;
	cvt.u32.u64 	%r44, %rd59;
	div.s32 	%r45, %r44, %r4;
	mul.lo.s32 	%r46, %r45, %r4;
	sub.s32 	%r47, %r44, %r46;
	selp.b32 	%r48, 0, %r45, %p13;
	selp.b32 	%r49, 0, %r47, %p12;
	mul.lo.s32 	%r50, %r6, %r48;
	mad.lo.s32 	%r51, %r7, %r49, %r50;
	shl.b64 	%rd60, %rd59, 32;
	shr.s64 	%rd61, %rd60, 30;
	add.s64 	%rd62, %rd1, %rd61;
	ld.global.f32 	%f157, [%rd62];
	cvt.s64.s32 	%rd63, %r51;
	add.s64 	%rd64, %rd2, %rd63;
	ld.global.u8 	%rs3, [%rd64];
	setp.eq.s16 	%p14, %rs3, 0;
	mul.f32 	%f158, %f157, %f149;
	selp.f32 	%f611, %f148, %f158, %p14;
	max.f32 	%f610, %f610, %f611;
$L__BB283_10:
	mov.u32 	%r52, %tid.x;
	add.s32 	%r53, %r52, 96;
	cvt.u64.u32 	%rd21, %r53;
	setp.le.s64 	%p15, %rd38, %rd21;
	mov.f32 	%f613, 0fFF800000;
	@%p15 bra 	$L__BB283_12;
	setp.eq.s64 	%p16, %rd30, 1;
	setp.eq.s64 	%p17, %rd29, 1;
	add.s64 	%rd65, %rd20, %rd21;
	cvt.u32.u64 	%r54, %rd65;
	div.s32 	%r55, %r54, %r4;
	mul.lo.s32 	%r56, %r55, %r4;
	sub.s32 	%r57, %r54, %r56;
	selp.b32 	%r58, 0, %r55, %p17;
	selp.b32 	%r59, 0, %r57, %p16;
	mul.lo.s32 	%r60, %r6, %r58;
	mad.lo.s32 	%r61, %r7, %r59, %r60;
	shl.b64 	%rd66, %rd65, 32;
	shr.s64 	%rd67, %rd66, 30;
	add.s64 	%rd68, %rd1, %rd67;
	ld.global.f32 	%f160, [%rd68];
	cvt.s64.s32 	%rd69, %r61;
	add.s64 	%rd70, %rd2, %rd69;
	ld.global.u8 	%rs4, [%rd70];
	setp.eq.s16 	%p18, %rs4, 0;
	mul.f32 	%f161, %f160, %f149;
	selp.f32 	%f613, %f148, %f161, %p18;
	max.f32 	%f610, %f610, %f613;
$L__BB283_12:
	add.s32 	%r63, %r52, 128;
	cvt.u64.u32 	%rd22, %r63;
	setp.le.s64 	%p19, %rd38, %rd22;
	mov.f32 	%f615, 0fFF800000;
	@%p19 bra 	$L__BB283_14;
	setp.eq.s64 	%p20, %rd30, 1;
	setp.eq.s64 	%p21, %rd29, 1;
	add.s64 	%rd71, %rd20, %rd22;
	cvt.u32.u64 	%r64, %rd71;
	div.s32 	%r65, %r64, %r4;
	mul.lo.s32 	%r66, %r65, %r4;
	sub.s32 	%r67, %r64, %r66;
	selp.b32 	%r68, 0, %r65, %p21;
	selp.b32 	%r69, 0, %r67, %p20;
	mul.lo.s32 	%r70, %r6, %r68;
	mad.lo.s32 	%r71, %r7, %r69, %r70;
	shl.b64 	%rd72, %rd71, 32;
	shr.s64 	%rd73, %rd72, 30;
	add.s64 	%rd74, %rd1, %rd73;
	ld.global.f32 	%f163, [%rd74];
	cvt.s64.s32 	%rd75, %r71;
	add.s64 	%rd76, %rd2, %rd75;
	ld.global.u8 	%rs5, [%rd76];
	setp.eq.s16 	%p22, %rs5, 0;
	mul.f32 	%f164, %f163, %f149;
	selp.f32 	%f615, %f148, %f164, %p22;
	max.f32 	%f610, %f610, %f615;
$L__BB283_14:
	add.s32 	%r73, %r52, 160;
	cvt.u64.u32 	%rd23, %r73;
	setp.le.s64 	%p23, %rd38, %rd23;
	mov.f32 	%f617, 0fFF800000;
	@%p23 bra 	$L__BB283_16;
	setp.eq.s64 	%p24, %rd30, 1;
	setp.eq.s64 	%p25, %rd29, 1;
	add.s64 	%rd77, %rd20, %rd23;
	cvt.u32.u64 	%r74, %rd77;
	div.s32 	%r75, %r74, %r4;
	mul.lo.s32 	%r76, %r75, %r4;
	sub.s32 	%r77, %r74, %r76;
	selp.b32 	%r78, 0, %r75, %p25;
	selp.b32 	%r79, 0, %r77, %p24;
	mul.lo.s32 	%r80, %r6, %r78;
	mad.lo.s32 	%r81, %r7, %r79, %r80;
	shl.b64 	%rd78, %rd77, 32;
	shr.s64 	%rd79, %rd78, 30;
	add.s64 	%rd80, %rd1, %rd79;
	ld.global.f32 	%f166, [%rd80];
	cvt.s64.s32 	%rd81, %r81;
	add.s64 	%rd82, %rd2, %rd81;
	ld.global.u8 	%rs6, [%rd82];
	setp.eq.s16 	%p26, %rs6, 0;
	mul.f32 	%f167, %f166, %f149;
	selp.f32 	%f617, %f148, %f167, %p26;
	max.f32 	%f610, %f610, %f617;
$L__BB283_16:
	add.s32 	%r83, %r52, 192;
	cvt.u64.u32 	%rd24, %r83;
	setp.le.s64 	%p27, %rd38, %rd24;
	mov.f32 	%f619, 0fFF800000;
	@%p27 bra 	$L__BB283_18;
	setp.eq.s64 	%p28, %rd30, 1;
	setp.eq.s64 	%p29, %rd29, 1;
	add.s64 	%rd83, %rd20, %rd24;
	cvt.u32.u64 	%r84, %rd83;
	div.s32 	%r85, %r84, %r4;
	mul.lo.s32 	%r86, %r85, %r4;
	sub.s32 	%r87, %r84, %r86;
	selp.b32 	%r88, 0, %r85, %p29;
	selp.b32 	%r89, 0, %r87, %p28;
	mul.lo.s32 	%r90, %r6, %r88;
	mad.lo.s32 	%r91, %r7, %r89, %r90;
	shl.b64 	%rd84, %rd83, 32;
	shr.s64 	%rd85, %rd84, 30;
	add.s64 	%rd86, %rd1, %rd85;
	ld.global.f32 	%f169, [%rd86];
	cvt.s64.s32 	%rd87, %r91;
	add.s64 	%rd88, %rd2, %rd87;
	ld.global.u8 	%rs7, [%rd88];
	setp.eq.s16 	%p30, %rs7, 0;
	mul.f32 	%f170, %f169, %f149;
	selp.f32 	%f619, %f148, %f170, %p30;
	max.f32 	%f610, %f610, %f619;
$L__BB283_18:
	add.s32 	%r93, %r52, 224;
	cvt.u64.u32 	%rd89, %r93;
	setp.le.s64 	%p31, %rd38, %rd89;
	mov.f32 	%f621, 0fFF800000;
	@%p31 bra 	$L__BB283_20;
	setp.eq.s64 	%p32, %rd30, 1;
	setp.eq.s64 	%p33, %rd29, 1;
	add.s64 	%rd91, %rd20, %rd89;
	cvt.u32.u64 	%r96, %rd91;
	div.s32 	%r97, %r96, %r4;
	mul.lo.s32 	%r98, %r97, %r4;
	sub.s32 	%r99, %r96, %r98;
	selp.b32 	%r100, 0, %r97, %p33;
	selp.b32 	%r101, 0, %r99, %p32;
	mul.lo.s32 	%r102, %r6, %r100;
	mad.lo.s32 	%r103, %r7, %r101, %r102;
	shl.b64 	%rd92, %rd91, 32;
	shr.s64 	%rd93, %rd92, 30;
	add.s64 	%rd94, %rd1, %rd93;
	ld.global.f32 	%f172, [%rd94];
	cvt.s64.s32 	%rd95, %r103;
	add.s64 	%rd96, %rd2, %rd95;
	ld.global.u8 	%rs8, [%rd96];
	setp.eq.s16 	%p34, %rs8, 0;
	mul.f32 	%f173, %f172, %f149;
	selp.f32 	%f621, %f148, %f173, %p34;
	max.f32 	%f610, %f610, %f621;
$L__BB283_20:
	add.s32 	%r105, %r52, 256;
	cvt.u64.u32 	%rd97, %r105;
	setp.le.s64 	%p35, %rd38, %rd97;
	mov.f32 	%f623, 0fFF800000;
	@%p35 bra 	$L__BB283_22;
	setp.eq.s64 	%p36, %rd30, 1;
	setp.eq.s64 	%p37, %rd29, 1;
	add.s64 	%rd99, %rd20, %rd97;
	cvt.u32.u64 	%r108, %rd99;
	div.s32 	%r109, %r108, %r4;
	mul.lo.s32 	%r110, %r109, %r4;
	sub.s32 	%r111, %r108, %r110;
	selp.b32 	%r112, 0, %r109, %p37;
	selp.b32 	%r113, 0, %r111, %p36;
	mul.lo.s32 	%r114, %r6, %r112;
	mad.lo.s32 	%r115, %r7, %r113, %r114;
	shl.b64 	%rd100, %rd99, 32;
	shr.s64 	%rd101, %rd100, 30;
	add.s64 	%rd102, %rd1, %rd101;
	ld.global.f32 	%f175, [%rd102];
	cvt.s64.s32 	%rd103, %r115;
	add.s64 	%rd104, %rd2, %rd103;
	ld.global.u8 	%rs9, [%rd104];
	setp.eq.s16 	%p38, %rs9, 0;
	mul.f32 	%f176, %f175, %f149;
	selp.f32 	%f623, %f148, %f176, %p38;
	max.f32 	%f610, %f610, %f623;
$L__BB283_22:
	add.s32 	%r117, %r52, 288;
	cvt.u64.u32 	%rd105, %r117;
	setp.le.s64 	%p39, %rd38, %rd105;
	mov.f32 	%f625, 0fFF800000;
	@%p39 bra 	$L__BB283_24;
	setp.eq.s64 	%p40, %rd30, 1;
	setp.eq.s64 	%p41, %rd29, 1;
	add.s64 	%rd107, %rd20, %rd105;
	cvt.u32.u64 	%r120, %rd107;
	div.s32 	%r121, %r120, %r4;
	mul.lo.s32 	%r122, %r121, %r4;
	sub.s32 	%r123, %r120, %r122;
	selp.b32 	%r124, 0, %r121, %p41;
	selp.b32 	%r125, 0, %r123, %p40;
	mul.lo.s32 	%r126, %r6, %r124;
	mad.lo.s32 	%r127, %r7, %r125, %r126;
	shl.b64 	%rd108, %rd107, 32;
	shr.s64 	%rd109, %rd108, 30;
	add.s64 	%rd110, %rd1, %rd109;
	ld.global.f32 	%f178, [%rd110];
	cvt.s64.s32 	%rd111, %r127;
	add.s64 	%rd112, %rd2, %rd111;
	ld.global.u8 	%rs10, [%rd112];
	setp.eq.s16 	%p42, %rs10, 0;
	mul.f32 	%f179, %f178, %f149;
	selp.f32 	%f625, %f148, %f179, %p42;
	max.f32 	%f610, %f610, %f625;
$L__BB283_24:
	add.s32 	%r129, %r52, 320;
	cvt.u64.u32 	%rd113, %r129;
	setp.le.s64 	%p43, %rd38, %rd113;
	mov.f32 	%f627, 0fFF800000;
	@%p43 bra 	$L__BB283_26;
	setp.eq.s64 	%p44, %rd30, 1;
	setp.eq.s64 	%p45, %rd29, 1;
	add.s64 	%rd115, %rd20, %rd113;
	cvt.u32.u64 	%r132, %rd115;
	div.s32 	%r133, %r132, %r4;
	mul.lo.s32 	%r134, %r133, %r4;
	sub.s32 	%r135, %r132, %r134;
	selp.b32 	%r136, 0, %r133, %p45;
	selp.b32 	%r137, 0, %r135, %p44;
	mul.lo.s32 	%r138, %r6, %r136;
	mad.lo.s32 	%r139, %r7, %r137, %r138;
	shl.b64 	%rd116, %rd115, 32;
	shr.s64 	%rd117, %rd116, 30;
	add.s64 	%rd118, %rd1, %rd117;
	ld.global.f32 	%f181, [%rd118];
	cvt.s64.s32 	%rd119, %r139;
	add.s64 	%rd120, %rd2, %rd119;
	ld.global.u8 	%rs11, [%rd120];
	setp.eq.s16 	%p46, %rs11, 0;
	mul.f32 	%f182, %f181, %f149;
	selp.f32 	%f627, %f148, %f182, %p46;
	max.f32 	%f610, %f610, %f627;
$L__BB283_26:
	add.s32 	%r141, %r52, 352;
	cvt.u64.u32 	%rd121, %r141;
	setp.le.s64 	%p47, %rd38, %rd121;
	mov.f32 	%f629, 0fFF800000;
	@%p47 bra 	$L__BB283_28;
	setp.eq.s64 	%p48, %rd30, 1;
	setp.eq.s64 	%p49, %rd29, 1;
	add.s64 	%rd123, %rd20, %rd121;
	cvt.u32.u64 	%r144, %rd123;
	div.s32 	%r145, %r144, %r4;
	mul.lo.s32 	%r146, %r145, %r4;
	sub.s32 	%r147, %r144, %r146;
	selp.b32 	%r148, 0, %r145, %p49;
	selp.b32 	%r149, 0, %r147, %p48;
	mul.lo.s32 	%r150, %r6, %r148;
	mad.lo.s32 	%r151, %r7, %r149, %r150;
	shl.b64 	%rd124, %rd123, 32;
	shr.s64 	%rd125, %rd124, 30;
	add.s64 	%rd126, %rd1, %rd125;
	ld.global.f32 	%f184, [%rd126];
	cvt.s64.s32 	%rd127, %r151;
	add.s64 	%rd128, %rd2, %rd127;
	ld.global.u8 	%rs12, [%rd128];
	setp.eq.s16 	%p50, %rs12, 0;
	mul.f32 	%f185, %f184, %f149;
	selp.f32 	%f629, %f148, %f185, %p50;
	max.f32 	%f610, %f610, %f629;
$L__BB283_28:
	add.s32 	%r153, %r52, 384;
	cvt.u64.u32 	%rd129, %r153;
	setp.le.s64 	%p51, %rd38, %rd129;
	mov.f32 	%f631, 0fFF800000;
	@%p51 bra 	$L__BB283_30;
	setp.eq.s64 	%p52, %rd30, 1;
	setp.eq.s64 	%p53, %rd29, 1;
	add.s64 	%rd131, %rd20, %rd129;
	cvt.u32.u64 	%r156, %rd131;
	div.s32 	%r157, %r156, %r4;
	mul.lo.s32 	%r158, %r157, %r4;
	sub.s32 	%r159, %r156, %r158;
	selp.b32 	%r160, 0, %r157, %p53;
	selp.b32 	%r161, 0, %r159, %p52;
	mul.lo.s32 	%r162, %r6, %r160;
	mad.lo.s32 	%r163, %r7, %r161, %r162;
	shl.b64 	%rd132, %rd131, 32;
	shr.s64 	%rd133, %rd132, 30;
	add.s64 	%rd134, %rd1, %rd133;
	ld.global.f32 	%f187, [%rd134];
	cvt.s64.s32 	%rd135, %r163;
	add.s64 	%rd136, %rd2, %rd135;
	ld.global.u8 	%rs13, [%rd136];
	setp.eq.s16 	%p54, %rs13, 0;
	mul.f32 	%f188, %f187, %f149;
	selp.f32 	%f631, %f148, %f188, %p54;
	max.f32 	%f610, %f610, %f631;
$L__BB283_30:
	add.s32 	%r165, %r52, 416;
	cvt.u64.u32 	%rd137, %r165;
	setp.le.s64 	%p55, %rd38, %rd137;
	mov.f32 	%f633, 0fFF800000;
	@%p55 bra 	$L__BB283_32;
	setp.eq.s64 	%p56, %rd30, 1;
	setp.eq.s64 	%p57, %rd29, 1;
	add.s64 	%rd139, %rd20, %rd137;
	cvt.u32.u64 	%r168, %rd139;
	div.s32 	%r169, %r168, %r4;
	mul.lo.s32 	%r170, %r169, %r4;
	sub.s32 	%r171, %r168, %r170;
	selp.b32 	%r172, 0, %r169, %p57;
	selp.b32 	%r173, 0, %r171, %p56;
	mul.lo.s32 	%r174, %r6, %r172;
	mad.lo.s32 	%r175, %r7, %r173, %r174;
	shl.b64 	%rd140, %rd139, 32;
	shr.s64 	%rd141, %rd140, 30;
	add.s64 	%rd142, %rd1, %rd141;
	ld.global.f32 	%f190, [%rd142];
	cvt.s64.s32 	%rd143, %r175;
	add.s64 	%rd144, %rd2, %rd143;
	ld.global.u8 	%rs14, [%rd144];
	setp.eq.s16 	%p58, %rs14, 0;
	mul.f32 	%f191, %f190, %f149;
	selp.f32 	%f633, %f148, %f191, %p58;
	max.f32 	%f610, %f610, %f633;
$L__BB283_32:
	add.s32 	%r177, %r52, 448;
	cvt.u64.u32 	%rd145, %r177;
	setp.le.s64 	%p59, %rd38, %rd145;
	mov.f32 	%f635, 0fFF800000;
	@%p59 bra 	$L__BB283_34;
	setp.eq.s64 	%p60, %rd30, 1;
	setp.eq.s64 	%p61, %rd29, 1;
	add.s64 	%rd147, %rd20, %rd145;
	cvt.u32.u64 	%r180, %rd147;
	div.s32 	%r181, %r180, %r4;
	mul.lo.s32 	%r182, %r181, %r4;
	sub.s32 	%r183, %r180, %r182;
	selp.b32 	%r184, 0, %r181, %p61;
	selp.b32 	%r185, 0, %r183, %p60;
	mul.lo.s32 	%r186, %r6, %r184;
	mad.lo.s32 	%r187, %r7, %r185, %r186;
	shl.b64 	%rd148, %rd147, 32;
	shr.s64 	%rd149, %rd148, 30;
	add.s64 	%rd150, %rd1, %rd149;
	ld.global.f32 	%f193, [%rd150];
	cvt.s64.s32 	%rd151, %r187;
	add.s64 	%rd152, %rd2, %rd151;
	ld.global.u8 	%rs15, [%rd152];
	setp.eq.s16 	%p62, %rs15, 0;
	mul.f32 	%f194, %f193, %f149;
	selp.f32 	%f635, %f148, %f194, %p62;
	max.f32 	%f610, %f610, %f635;
$L__BB283_34:
	setp.le.s64 	%p63, %rd38, %rd8;
	mov.f32 	%f637, 0fFF800000;
	@%p63 bra 	$L__BB283_36;
	setp.eq.s64 	%p64, %rd30, 1;
	setp.eq.s64 	%p65, %rd29, 1;
	add.s64 	%rd153, %rd20, %rd8;
	cvt.u32.u64 	%r188, %rd153;
	div.s32 	%r189, %r188, %r4;
	mul.lo.s32 	%r190, %r189, %r4;
	sub.s32 	%r191, %r188, %r190;
	selp.b32 	%r192, 0, %r189, %p65;
	selp.b32 	%r193, 0, %r191, %p64;
	mul.lo.s32 	%r194, %r6, %r192;
	mad.lo.s32 	%r195, %r7, %r193, %r194;
	shl.b64 	%rd154, %rd153, 32;
	shr.s64 	%rd155, %rd154, 30;
	add.s64 	%rd156, %rd1, %rd155;
	ld.global.f32 	%f196, [%rd156];
	cvt.s64.s32 	%rd157, %r195;
	add.s64 	%rd158, %rd2, %rd157;
	ld.global.u8 	%rs16, [%rd158];
	setp.eq.s16 	%p66, %rs16, 0;
	mul.f32 	%f197, %f196, %f149;
	selp.f32 	%f637, %f148, %f197, %p66;
	max.f32 	%f610, %f610, %f637;
$L__BB283_36:
	setp.le.s64 	%p67, %rd38, %rd9;
	mov.f32 	%f639, 0fFF800000;
	@%p67 bra 	$L__BB283_38;
	setp.eq.s64 	%p68, %rd30, 1;
	setp.eq.s64 	%p69, %rd29, 1;
	add.s64 	%rd159, %rd20, %rd9;
	cvt.u32.u64 	%r196, %rd159;
	div.s32 	%r197, %r196, %r4;
	mul.lo.s32 	%r198, %r197, %r4;
	sub.s32 	%r199, %r196, %r198;
	selp.b32 	%r200, 0, %r197, %p69;
	selp.b32 	%r201, 0, %r199, %p68;
	mul.lo.s32 	%r202, %r6, %r200;
	mad.lo.s32 	%r203, %r7, %r201, %r202;
	shl.b64 	%rd160, %rd159, 32;
	shr.s64 	%rd161, %rd160, 30;
	add.s64 	%rd162, %rd1, %rd161;
	ld.global.f32 	%f199, [%rd162];
	cvt.s64.s32 	%rd163, %r203;
	add.s64 	%rd164, %rd2, %rd163;
	ld.global.u8 	%rs17, [%rd164];
	setp.eq.s16 	%p70, %rs17, 0;
	mul.f32 	%f200, %f199, %f149;
	selp.f32 	%f639, %f148, %f200, %p70;
	max.f32 	%f610, %f610, %f639;
$L__BB283_38:
	setp.le.s64 	%p71, %rd38, %rd10;
	mov.f32 	%f641, 0fFF800000;
	@%p71 bra 	$L__BB283_40;
	setp.eq.s64 	%p72, %rd30, 1;
	setp.eq.s64 	%p73, %rd29, 1;
	add.s64 	%rd165, %rd20, %rd10;
	cvt.u32.u64 	%r204, %rd165;
	div.s32 	%r205, %r204, %r4;
	mul.lo.s32 	%r206, %r205, %r4;
	sub.s32 	%r207, %r204, %r206;
	selp.b32 	%r208, 0, %r205, %p73;
	selp.b32 	%r209, 0, %r207, %p72;
	mul.lo.s32 	%r210, %r6, %r208;
	mad.lo.s32 	%r211, %r7, %r209, %r210;
	shl.b64 	%rd166, %rd165, 32;
	shr.s64 	%rd167, %rd166, 30;
	add.s64 	%rd168, %rd1, %rd167;
	ld.global.f32 	%f202, [%rd168];
	cvt.s64.s32 	%rd169, %r211;
	add.s64 	%rd170, %rd2, %rd169;
	ld.global.u8 	%rs18, [%rd170];
	setp.eq.s16 	%p74, %rs18, 0;
	mul.f32 	%f203, %f202, %f149;
	selp.f32 	%f641, %f148, %f203, %p74;
	max.f32 	%f610, %f610, %f641;
$L__BB283_40:
	setp.le.s64 	%p75, %rd38, %rd11;
	mov.f32 	%f643, 0fFF800000;
	@%p75 bra 	$L__BB283_42;
	setp.eq.s64 	%p76, %rd30, 1;
	setp.eq.s64 	%p77, %rd29, 1;
	add.s64 	%rd171, %rd20, %rd11;
	cvt.u32.u64 	%r212, %rd171;
	div.s32 	%r213, %r212, %r4;
	mul.lo.s32 	%r214, %r213, %r4;
	sub.s32 	%r215, %r212, %r214;
	selp.b32 	%r216, 0, %r213, %p77;
	selp.b32 	%r217, 0, %r215, %p76;
	mul.lo.s32 	%r218, %r6, %r216;
	mad.lo.s32 	%r219, %r7, %r217, %r218;
	shl.b64 	%rd172, %rd171, 32;
	shr.s64 	%rd173, %rd172, 30;
	add.s64 	%rd174, %rd1, %rd173;
	ld.global.f32 	%f205, [%rd174];
	cvt.s64.s32 	%rd175, %r219;
	add.s64 	%rd176, %rd2, %rd175;
	ld.global.u8 	%rs19, [%rd176];
	setp.eq.s16 	%p78, %rs19, 0;
	mul.f32 	%f206, %f205, %f149;
	selp.f32 	%f643, %f148, %f206, %p78;
	max.f32 	%f610, %f610, %f643;
$L__BB283_42:
	setp.le.s64 	%p79, %rd38, %rd12;
	mov.f32 	%f645, 0fFF800000;
	@%p79 bra 	$L__BB283_44;
	setp.eq.s64 	%p80, %rd30, 1;
	setp.eq.s64 	%p81, %rd29, 1;
	add.s64 	%rd177, %rd20, %rd12;
	cvt.u32.u64 	%r220, %rd177;
	div.s32 	%r221, %r220, %r4;
	mul.lo.s32 	%r222, %r221, %r4;
	sub.s32 	%r223, %r220, %r222;
	selp.b32 	%r224, 0, %r221, %p81;
	selp.b32 	%r225, 0, %r223, %p80;
	mul.lo.s32 	%r226, %r6, %r224;
	mad.lo.s32 	%r227, %r7, %r225, %r226;
	shl.b64 	%rd178, %rd177, 32;
	shr.s64 	%rd179, %rd178, 30;
	add.s64 	%rd180, %rd1, %rd179;
	ld.global.f32 	%f208, [%rd180];
	cvt.s64.s32 	%rd181, %r227;
	add.s64 	%rd182, %rd2, %rd181;
	ld.global.u8 	%rs20, [%rd182];
	setp.eq.s16 	%p82, %rs20, 0;
	mul.f32 	%f209, %f208, %f149;
	selp.f32 	%f645, %f148, %f209, %p82;
	max.f32 	%f610, %f610, %f645;
$L__BB283_44:
	setp.le.s64 	%p83, %rd38, %rd13;
	mov.f32 	%f647, 0fFF800000;
	@%p83 bra 	$L__BB283_46;
	setp.eq.s64 	%p84, %rd30, 1;
	setp.eq.s64 	%p85, %rd29, 1;
	add.s64 	%rd183, %rd20, %rd13;
	cvt.u32.u64 	%r228, %rd183;
	div.s32 	%r229, %r228, %r4;
	mul.lo.s32 	%r230, %r229, %r4;
	sub.s32 	%r231, %r228, %r230;
	selp.b32 	%r232, 0, %r229, %p85;
	selp.b32 	%r233, 0, %r231, %p84;
	mul.lo.s32 	%r234, %r6, %r232;
	mad.lo.s32 	%r235, %r7, %r233, %r234;
	shl.b64 	%rd184, %rd183, 32;
	shr.s64 	%rd185, %rd184, 30;
	add.s64 	%rd186, %rd1, %rd185;
	ld.global.f32 	%f211, [%rd186];
	cvt.s64.s32 	%rd187, %r235;
	add.s64 	%rd188, %rd2, %rd187;
	ld.global.u8 	%rs21, [%rd188];
	setp.eq.s16 	%p86, %rs21, 0;
	mul.f32 	%f212, %f211, %f149;
	selp.f32 	%f647, %f148, %f212, %p86;
	max.f32 	%f610, %f610, %f647;
$L__BB283_46:
	setp.le.s64 	%p87, %rd38, %rd14;
	mov.f32 	%f649, 0fFF800000;
	@%p87 bra 	$L__BB283_48;
	setp.eq.s64 	%p88, %rd30, 1;
	setp.eq.s64 	%p89, %rd29, 1;
	add.s64 	%rd189, %rd20, %rd14;
	cvt.u32.u64 	%r236, %rd189;
	div.s32 	%r237, %r236, %r4;
	mul.lo.s32 	%r238, %r237, %r4;
	sub.s32 	%r239, %r236, %r238;
	selp.b32 	%r240, 0, %r237, %p89;
	selp.b32 	%r241, 0, %r239, %p88;
	mul.lo.s32 	%r242, %r6, %r240;
	mad.lo.s32 	%r243, %r7, %r241, %r242;
	shl.b64 	%rd190, %rd189, 32;
	shr.s64 	%rd191, %rd190, 30;
	add.s64 	%rd192, %rd1, %rd191;
	ld.global.f32 	%f214, [%rd192];
	cvt.s64.s32 	%rd193, %r243;
	add.s64 	%rd194, %rd2, %rd193;
	ld.global.u8 	%rs22, [%rd194];
	setp.eq.s16 	%p90, %rs22, 0;
	mul.f32 	%f215, %f214, %f149;
	selp.f32 	%f649, %f148, %f215, %p90;
	max.f32 	%f610, %f610, %f649;
$L__BB283_48:
	setp.le.s64 	%p91, %rd38, %rd15;
	mov.f32 	%f651, 0fFF800000;
	@%p91 bra 	$L__BB283_50;
	setp.eq.s64 	%p92, %rd30, 1;
	setp.eq.s64 	%p93, %rd29, 1;
	add.s64 	%rd195, %rd20, %rd15;
	cvt.u32.u64 	%r244, %rd195;
	div.s32 	%r245, %r244, %r4;
	mul.lo.s32 	%r246, %r245, %r4;
	sub.s32 	%r247, %r244, %r246;
	selp.b32 	%r248, 0, %r245, %p93;
	selp.b32 	%r249, 0, %r247, %p92;
	mul.lo.s32 	%r250, %r6, %r248;
	mad.lo.s32 	%r251, %r7, %r249, %r250;
	shl.b64 	%rd196, %rd195, 32;
	shr.s64 	%rd197, %rd196, 30;
	add.s64 	%rd198, %rd1, %rd197;
	ld.global.f32 	%f217, [%rd198];
	cvt.s64.s32 	%rd199, %r251;
	add.s64 	%rd200, %rd2, %rd199;
	ld.global.u8 	%rs23, [%rd200];
	setp.eq.s16 	%p94, %rs23, 0;
	mul.f32 	%f218, %f217, %f149;
	selp.f32 	%f651, %f148, %f218, %p94;
	max.f32 	%f610, %f610, %f651;
$L__BB283_50:
	setp.le.s64 	%p95, %rd38, %rd16;
	mov.f32 	%f653, 0fFF800000;
	@%p95 bra 	$L__BB283_52;
	setp.eq.s64 	%p96, %rd30, 1;
	setp.eq.s64 	%p97, %rd29, 1;
	add.s64 	%rd201, %rd20, %rd16;
	cvt.u32.u64 	%r252, %rd201;
	div.s32 	%r253, %r252, %r4;
	mul.lo.s32 	%r254, %r253, %r4;
	sub.s32 	%r255, %r252, %r254;
	selp.b32 	%r256, 0, %r253, %p97;
	selp.b32 	%r257, 0, %r255, %p96;
	mul.lo.s32 	%r258, %r6, %r256;
	mad.lo.s32 	%r259, %r7, %r257, %r258;
	shl.b64 	%rd202, %rd201, 32;
	shr.s64 	%rd203, %rd202, 30;
	add.s64 	%rd204, %rd1, %rd203;
	ld.global.f32 	%f220, [%rd204];
	cvt.s64.s32 	%rd205, %r259;
	add.s64 	%rd206, %rd2, %rd205;
	ld.global.u8 	%rs24, [%rd206];
	setp.eq.s16 	%p98, %rs24, 0;
	mul.f32 	%f221, %f220, %f149;
	selp.f32 	%f653, %f148, %f221, %p98;
	max.f32 	%f610, %f610, %f653;
$L__BB283_52:
	setp.le.s64 	%p99, %rd38, %rd17;
	mov.f32 	%f655, 0fFF800000;
	@%p99 bra 	$L__BB283_54;
	setp.eq.s64 	%p100, %rd30, 1;
	setp.eq.s64 	%p101, %rd29, 1;
	add.s64 	%rd207, %rd20, %rd17;
	cvt.u32.u64 	%r260, %rd207;
	div.s32 	%r261, %r260, %r4;
	mul.lo.s32 	%r262, %r261, %r4;
	sub.s32 	%r263, %r260, %r262;
	selp.b32 	%r264, 0, %r261, %p101;
	selp.b32 	%r265, 0, %r263, %p100;
	mul.lo.s32 	%r266, %r6, %r264;
	mad.lo.s32 	%r267, %r7, %r265, %r266;
	shl.b64 	%rd208, %rd207, 32;
	shr.s64 	%rd209, %rd208, 30;
	add.s64 	%rd210, %rd1, %rd209;
	ld.global.f32 	%f223, [%rd210];
	cvt.s64.s32 	%rd211, %r267;
	add.s64 	%rd212, %rd2, %rd211;
	ld.global.u8 	%rs25, [%rd212];
	setp.eq.s16 	%p102, %rs25, 0;
	mul.f32 	%f224, %f223, %f149;
	selp.f32 	%f655, %f148, %f224, %p102;
	max.f32 	%f610, %f610, %f655;
$L__BB283_54:
	mov.u32 	%r268, %tid.x;
	add.s32 	%r269, %r268, 800;
	cvt.u64.u32 	%rd213, %r269;
	setp.le.s64 	%p103, %rd38, %rd213;
	mov.f32 	%f657, 0fFF800000;
	@%p103 bra 	$L__BB283_56;
	setp.eq.s64 	%p104, %rd30, 1;
	setp.eq.s64 	%p105, %rd29, 1;
	mov.u32 	%r270, %tid.x;
	add.s32 	%r271, %r270, 800;
	cvt.u64.u32 	%rd214, %r271;
	add.s64 	%rd215, %rd20, %rd214;
	cvt.u32.u64 	%r272, %rd215;
	div.s32 	%r273, %r272, %r4;
	mul.lo.s32 	%r274, %r273, %r4;
	sub.s32 	%r275, %r272, %r274;
	selp.b32 	%r276, 0, %r273, %p105;
	selp.b32 	%r277, 0, %r275, %p104;
	mul.lo.s32 	%r278, %r6, %r276;
	mad.lo.s32 	%r279, %r7, %r277, %r278;
	shl.b64 	%rd216, %rd215, 32;
	shr.s64 	%rd217, %rd216, 30;
	add.s64 	%rd218, %rd1, %rd217;
	ld.global.f32 	%f226, [%rd218];
	cvt.s64.s32 	%rd219, %r279;
	add.s64 	%rd220, %rd2, %rd219;
	ld.global.u8 	%rs26, [%rd220];
	setp.eq.s16 	%p106, %rs26, 0;
	mul.f32 	%f227, %f226, %f149;
	selp.f32 	%f657, %f148, %f227, %p106;
	max.f32 	%f610, %f610, %f657;
$L__BB283_56:
	setp.le.s64 	%p107, %rd38, %rd18;
	mov.f32 	%f659, 0fFF800000;
	@%p107 bra 	$L__BB283_58;
	setp.eq.s64 	%p108, %rd30, 1;
	setp.eq.s64 	%p109, %rd29, 1;
	add.s64 	%rd221, %rd20, %rd18;
	cvt.u32.u64 	%r280, %rd221;
	div.s32 	%r281, %r280, %r4;
	mul.lo.s32 	%r282, %r281, %r4;
	sub.s32 	%r283, %r280, %r282;
	selp.b32 	%r284, 0, %r281, %p109;
	selp.b32 	%r285, 0, %r283, %p108;
	mul.lo.s32 	%r286, %r6, %r284;
	mad.lo.s32 	%r287, %r7, %r285, %r286;
	shl.b64 	%rd222, %rd221, 32;
	shr.s64 	%rd223, %rd222, 30;
	add.s64 	%rd224, %rd1, %rd223;
	ld.global.f32 	%f229, [%rd224];
	cvt.s64.s32 	%rd225, %r287;
	add.s64 	%rd226, %rd2, %rd225;
	ld.global.u8 	%rs27, [%rd226];
	setp.eq.s16 	%p110, %rs27, 0;
	mul.f32 	%f230, %f229, %f149;
	selp.f32 	%f659, %f148, %f230, %p110;
	max.f32 	%f610, %f610, %f659;
$L__BB283_58:
	mov.u32 	%r288, %tid.x;
	add.s32 	%r289, %r288, 864;
	cvt.u64.u32 	%rd227, %r289;
	setp.le.s64 	%p111, %rd38, %rd227;
	mov.f32 	%f661, 0fFF800000;
	@%p111 bra 	$L__BB283_60;
	setp.eq.s64 	%p112, %rd30, 1;
	setp.eq.s64 	%p113, %rd29, 1;
	mov.u32 	%r290, %tid.x;
	add.s32 	%r291, %r290, 864;
	cvt.u64.u32 	%rd228, %r291;
	add.s64 	%rd229, %rd20, %rd228;
	cvt.u32.u64 	%r292, %rd229;
	div.s32 	%r293, %r292, %r4;
	mul.lo.s32 	%r294, %r293, %r4;
	sub.s32 	%r295, %r292, %r294;
	selp.b32 	%r296, 0, %r293, %p113;
	selp.b32 	%r297, 0, %r295, %p112;
	mul.lo.s32 	%r298, %r6, %r296;
	mad.lo.s32 	%r299, %r7, %r297, %r298;
	shl.b64 	%rd230, %rd229, 32;
	shr.s64 	%rd231, %rd230, 30;
	add.s64 	%rd232, %rd1, %rd231;
	ld.global.f32 	%f232, [%rd232];
	cvt.s64.s32 	%rd233, %r299;
	add.s64 	%rd234, %rd2, %rd233;
	ld.global.u8 	%rs28, [%rd234];
	setp.eq.s16 	%p114, %rs28, 0;
	mul.f32 	%f233, %f232, %f149;
	selp.f32 	%f661, %f148, %f233, %p114;
	max.f32 	%f610, %f610, %f661;
$L__BB283_60:
	mov.u32 	%r300, %tid.x;
	add.s32 	%r301, %r300, 896;
	cvt.u64.u32 	%rd235, %r301;
	setp.le.s64 	%p115, %rd38, %rd235;
	mov.f32 	%f663, 0fFF800000;
	@%p115 bra 	$L__BB283_62;
	setp.eq.s64 	%p116, %rd30, 1;
	setp.eq.s64 	%p117, %rd29, 1;
	mov.u32 	%r302, %tid.x;
	add.s32 	%r303, %r302, 896;
	cvt.u64.u32 	%rd236, %r303;
	add.s64 	%rd237, %rd20, %rd236;
	cvt.u32.u64 	%r304, %rd237;
	div.s32 	%r305, %r304, %r4;
	mul.lo.s32 	%r306, %r305, %r4;
	sub.s32 	%r307, %r304, %r306;
	selp.b32 	%r308, 0, %r305, %p117;
	selp.b32 	%r309, 0, %r307, %p116;
	mul.lo.s32 	%r310, %r6, %r308;
	mad.lo.s32 	%r311, %r7, %r309, %r310;
	shl.b64 	%rd238, %rd237, 32;
	shr.s64 	%rd239, %rd238, 30;
	add.s64 	%rd240, %rd1, %rd239;
	ld.global.f32 	%f235, [%rd240];
	cvt.s64.s32 	%rd241, %r311;
	add.s64 	%rd242, %rd2, %rd241;
	ld.global.u8 	%rs29, [%rd242];
	setp.eq.s16 	%p118, %rs29, 0;
	mul.f32 	%f236, %f235, %f149;
	selp.f32 	%f663, %f148, %f236, %p118;
	max.f32 	%f610, %f610, %f663;
$L__BB283_62:
	mov.u32 	%r312, %tid.x;
	cvt.u64.u32 	%rd243, %r312;
	setp.le.s64 	%p119, %rd38, %rd243;
	mov.b32 	%r313, %f610;
	shfl.sync.bfly.b32	%r314|%p120, %r313, 16, 31, -1;
	mov.b32 	%f237, %r314;
	max.f32 	%f238, %f610, %f237;
	mov.b32 	%r315, %f238;
	shfl.sync.bfly.b32	%r316|%p121, %r315, 8, 31, -1;
	mov.b32 	%f239, %r316;
	max.f32 	%f240, %f238, %f239;
	mov.b32 	%r317, %f240;
	shfl.sync.bfly.b32	%r318|%p122, %r317, 4, 31, -1;
	mov.b32 	%f241, %r318;
	max.f32 	%f242, %f240, %f241;
	mov.b32 	%r319, %f242;
	shfl.sync.bfly.b32	%r320|%p123, %r319, 2, 31, -1;
	mov.b32 	%f243, %r320;
	max.f32 	%f244, %f242, %f243;
	mov.b32 	%r321, %f244;
	shfl.sync.bfly.b32	%r322|%p124, %r321, 1, 31, -1;
	mov.b32 	%f245, %r322;
	max.f32 	%f246, %f244, %f245;
	sub.f32 	%f247, %f607, %f246;
	fma.rn.f32 	%f248, %f247, 0f3BBB989D, 0f3F000000;
	cvt.sat.f32.f32 	%f249, %f248;
	mov.f32 	%f250, 0f4B400001;
	mov.f32 	%f251, 0f437C0000;
	fma.rm.f32 	%f252, %f249, %f251, %f250;
	add.f32 	%f253, %f252, 0fCB40007F;
	neg.f32 	%f254, %f253;
	fma.rn.f32 	%f255, %f247, 0f3FB8AA3B, %f254;
	fma.rn.f32 	%f256, %f247, 0f32A57060, %f255;
	mov.b32 	%r323, %f252;
	shl.b32 	%r324, %r323, 23;
	mov.b32 	%f257, %r324;
	ex2.approx.ftz.f32 	%f258, %f256;
	mul.f32 	%f259, %f258, %f257;
	add.f32 	%f260, %f259, 0f00000000;
	sub.f32 	%f261, %f609, %f246;
	fma.rn.f32 	%f262, %f261, 0f3BBB989D, 0f3F000000;
	cvt.sat.f32.f32 	%f263, %f262;
	fma.rm.f32 	%f264, %f263, %f251, %f250;
	add.f32 	%f265, %f264, 0fCB40007F;
	neg.f32 	%f266, %f265;
	fma.rn.f32 	%f267, %f261, 0f3FB8AA3B, %f266;
	fma.rn.f32 	%f268, %f261, 0f32A57060, %f267;
	mov.b32 	%r325, %f264;
	shl.b32 	%r326, %r325, 23;
	mov.b32 	%f269, %r326;
	ex2.approx.ftz.f32 	%f270, %f268;
	mul.f32 	%f271, %f270, %f269;
	add.f32 	%f272, %f260, %f271;
	sub.f32 	%f273, %f611, %f246;
	fma.rn.f32 	%f274, %f273, 0f3BBB989D, 0f3F000000;
	cvt.sat.f32.f32 	%f275, %f274;
	fma.rm.f32 	%f276, %f275, %f251, %f250;
	add.f32 	%f277, %f276, 0fCB40007F;
	neg.f32 	%f278, %f277;
	fma.rn.f32 	%f279, %f273, 0f3FB8AA3B, %f278;
	fma.rn.f32 	%f280, %f273, 0f32A57060, %f279;
	mov.b32 	%r327, %f276;
	shl.b32 	%r328, %r327, 23;
	mov.b32 	%f281, %r328;
	ex2.approx.ftz.f32 	%f282, %f280;
	mul.f32 	%f283, %f282, %f281;
	add.f32 	%f284, %f272, %f283;
	sub.f32 	%f285, %f613, %f246;
	fma.rn.f32 	%f286, %f285, 0f3BBB989D, 0f3F000000;
	cvt.sat.f32.f32 	%f287, %f286;
	fma.rm.f32 	%f288, %f287, %f251, %f250;
	add.f32 	%f289, %f288, 0fCB40007F;
	neg.f32 	%f290, %f289;
	fma.rn.f32 	%f291, %f285, 0f3FB8AA3B, %f290;
	fma.rn.f32 	%f292, %f285, 0f32A57060, %f291;
	mov.b32 	%r329, %f288;
	shl.b32 	%r330, %r329, 23;
	mov.b32 	%f293, %r330;
	ex2.approx.ftz.f32 	%f294, %f292;
	mul.f32 	%f295, %f294, %f293;
	add.f32 	%f296, %f284, %f295;
	sub.f32 	%f297, %f615, %f246;
	fma.rn.f32 	%f298, %f297, 0f3BBB989D, 0f3F000000;
	cvt.sat.f32.f32 	%f299, %f298;
	fma.rm.f32 	%f300, %f299, %f251, %f250;
	add.f32 	%f301, %f300, 0fCB40007F;
	neg.f32 	%f302, %f301;
	fma.rn.f32 	%f303, %f297, 0f3FB8AA3B, %f302;
	fma.rn.f32 	%f304, %f297, 0f32A57060, %f303;
	mov.b32 	%r331, %f300;
	shl.b32 	%r332, %r331, 23;
	mov.b32 	%f305, %r332;
	ex2.approx.ftz.f32 	%f306, %f304;
	mul.f32 	%f307, %f306, %f305;
	add.f32 	%f308, %f296, %f307;
	sub.f32 	%f309, %f617, %f246;
	fma.rn.f32 	%f310, %f309, 0f3BBB989D, 0f3F000000;
	cvt.sat.f32.f32 	%f311, %f310;
	fma.rm.f32 	%f312, %f311, %f251, %f250;
	add.f32 	%f313, %f312, 0fCB40007F;
	neg.f32 	%f314, %f313;
	fma.rn.f32 	%f315, %f309, 0f3FB8AA3B, %f314;
	fma.rn.f32 	%f316, %f309, 0f32A57060, %f315;
	mov.b32 	%r333, %f312;
	shl.b32 	%r334, %r333, 23;
	mov.b32 	%f317, %r334;
	ex2.approx.ftz.f32 	%f318, %f316;
	mul.f32 	%f319, %f318, %f317;
	add.f32 	%f320, %f308, %f319;
	sub.f32 	%f321, %f619, %f246;
	fma.rn.f32 	%f322, %f321, 0f3BBB989D, 0f3F000000;
	cvt.sat.f32.f32 	%f323, %f322;
	fma.rm.f32 	%f324, %f323, %f251, %f250;
	add.f32 	%f325, %f324, 0fCB40007F;
	neg.f32 	%f326, %f325;
	fma.rn.f32 	%f327, %f321, 0f3FB8AA3B, %f326;
	fma.rn.f32 	%f328, %f321, 0f32A57060, %f327;
	mov.b32 	%r335, %f324;
	shl.b32 	%r336, %r335, 23;
	mov.b32 	%f329, %r336;
	ex2.approx.ftz.f32 	%f330, %f328;
	mul.f32 	%f331, %f330, %f329;
	add.f32 	%f332, %f320, %f331;
	sub.f32 	%f333, %f621, %f246;
	fma.rn.f32 	%f334, %f333, 0f3BBB989D, 0f3F000000;
	cvt.sat.f32.f32 	%f335, %f334;
	fma.rm.f32 	%f336, %f335, %f251, %f250;
	add.f32 	%f337, %f336, 0fCB40007F;
	neg.f32 	%f338, %f337;
	fma.rn.f32 	%f339, %f333, 0f3FB8AA3B, %f338;
	fma.rn.f32 	%f340, %f333, 0f32A57060, %f339;
	mov.b32 	%r337, %f336;
	shl.b32 	%r338, %r337, 23;
	mov.b32 	%f341, %r338;
	ex2.approx.ftz.f32 	%f342, %f340;
	mul.f32 	%f343, %f342, %f341;
	add.f32 	%f344, %f332, %f343;
	sub.f32 	%f345, %f623, %f246;
	fma.rn.f32 	%f346, %f345, 0f3BBB989D, 0f3F000000;
	cvt.sat.f32.f32 	%f347, %f346;
	fma.rm.f32 	%f348, %f347, %f251, %f250;
	add.f32 	%f349, %f348, 0fCB40007F;
	neg.f32 	%f350, %f349;
	fma.rn.f32 	%f351, %f345, 0f3FB8AA3B, %f350;
	fma.rn.f32 	%f352, %f345, 0f32A57060, %f351;
	mov.b32 	%r339, %f348;
	shl.b32 	%r340, %r339, 23;
	mov.b32 	%f353, %r340;
	ex2.approx.ftz.f32 	%f354, %f352;
	mul.f32 	%f355, %f354, %f353;
	add.f32 	%f356, %f344, %f355;
	sub.f32 	%f357, %f625, %f246;
	fma.rn.f32 	%f358, %f357, 0f3BBB989D, 0f3F000000;
	cvt.sat.f32.f32 	%f359, %f358;
	fma.rm.f32 	%f360, %f359, %f251, %f250;
	add.f32 	%f361, %f360, 0fCB40007F;
	neg.f32 	%f362, %f361;
	fma.rn.f32 	%f363, %f357, 0f3FB8AA3B, %f362;
	fma.rn.f32 	%f364, %f357, 0f32A57060, %f363;
	mov.b32 	%r341, %f360;
	shl.b32 	%r342, %r341, 23;
	mov.b32 	%f365, %r342;
	ex2.approx.ftz.f32 	%f366, %f364;
	mul.f32 	%f367, %f366, %f365;
	add.f32 	%f368, %f356, %f367;
	sub.f32 	%f369, %f627, %f246;
	fma.rn.f32 	%f370, %f369, 0f3BBB989D, 0f3F000000;
	cvt.sat.f32.f32 	%f371, %f370;
	fma.rm.f32 	%f372, %f371, %f251, %f250;
	add.f32 	%f373, %f372, 0fCB40007F;
	neg.f32 	%f374, %f373;
	fma.rn.f32 	%f375, %f369, 0f3FB8AA3B, %f374;
	fma.rn.f32 	%f376, %f369, 0f32A57060, %f375;
	mov.b32 	%r343, %f372;
	shl.b32 	%r344, %r343, 23;
	mov.b32 	%f377, %r344;
	ex2.approx.ftz.f32 	%f378, %f376;
	mul.f32 	%f379, %f378, %f377;
	add.f32 	%f380, %f368, %f379;
	sub.f32 	%f381, %f629, %f246;
	fma.rn.f32 	%f382, %f381, 0f3BBB989D, 0f3F000000;
	cvt.sat.f32.f32 	%f383, %f382;
	fma.rm.f32 	%f384, %f383, %f251, %f250;
	add.f32 	%f385, %f384, 0fCB40007F;
	neg.f32 	%f386, %f385;
	fma.rn.f32 	%f387, %f381, 0f3FB8AA3B, %f386;
	fma.rn.f32 	%f388, %f381, 0f32A57060, %f387;
	mov.b32 	%r345, %f384;
	shl.b32 	%r346, %r345, 23;
	mov.b32 	%f389, %r346;
	ex2.approx.ftz.f32 	%f390, %f388;
	mul.f32 	%f391, %f390, %f389;
	add.f32 	%f392, %f380, %f391;
	sub.f32 	%f393, %f631, %f246;
	fma.rn.f32 	%f394, %f393, 0f3BBB989D, 0f3F000000;
	cvt.sat.f32.f32 	%f395, %f394;
	fma.rm.f32 	%f396, %f395, %f251, %f250;
	add.f32 	%f397, %f396, 0fCB40007F;
	neg.f32 	%f398, %f397;
	fma.rn.f32 	%f399, %f393, 0f3FB8AA3B, %f398;
	fma.rn.f32 	%f400, %f393, 0f32A57060, %f399;
	mov.b32 	%r347, %f396;
	shl.b32 	%r348, %r347, 23;
	mov.b32 	%f401, %r348;
	ex2.approx.ftz.f32 	%f402, %f400;
	mul.f32 	%f403, %f402, %f401;
	add.f32 	%f404, %f392, %f403;
	sub.f32 	%f405, %f633, %f246;
	fma.rn.f32 	%f406, %f405, 0f3BBB989D, 0f3F000000;
	cvt.sat.f32.f32 	%f407, %f406;
	fma.rm.f32 	%f408, %f407, %f251, %f250;
	add.f32 	%f409, %f408, 0fCB40007F;
	neg.f32 	%f410, %f409;
	fma.rn.f32 	%f411, %f405, 0f3FB8AA3B, %f410;
	fma.rn.f32 	%f412, %f405, 0f32A57060, %f411;
	mov.b32 	%r349, %f408;
	shl.b32 	%r350, %r349, 23;
	mov.b32 	%f413, %r350;
	ex2.approx.ftz.f32 	%f414, %f412;
	mul.f32 	%f415, %f414, %f413;
	add.f32 	%f416, %f404, %f415;
	sub.f32 	%f417, %f635, %f246;
	fma.rn.f32 	%f418, %f417, 0f3BBB989D, 0f3F000000;
	cvt.sat.f32.f32 	%f419, %f418;
	fma.rm.f32 	%f420, %f419, %f251, %f250;
	add.f32 	%f421, %f420, 0fCB40007F;
	neg.f32 	%f422, %f421;
	fma.rn.f32 	%f423, %f417, 0f3FB8AA3B, %f422;
	fma.rn.f32 	%f424, %f417, 0f32A57060, %f423;
	mov.b32 	%r351, %f420;
	shl.b32 	%r352, %r351, 23;
	mov.b32 	%f425, %r352;
	ex2.approx.ftz.f32 	%f426, %f424;
	mul.f32 	%f427, %f426, %f425;
	add.f32 	%f428, %f416, %f427;
	sub.f32 	%f429, %f637, %f246;
	fma.rn.f32 	%f430, %f429, 0f3BBB989D, 0f3F000000;
	cvt.sat.f32.f32 	%f431, %f430;
	fma.rm.f32 	%f432, %f431, %f251, %f250;
	add.f32 	%f433, %f432, 0fCB40007F;
	neg.f32 	%f434, %f433;
	fma.rn.f32 	%f435, %f429, 0f3FB8AA3B, %f434;
	fma.rn.f32 	%f436, %f429, 0f32A57060, %f435;
	mov.b32 	%r353, %f432;
	shl.b32 	%r354, %r353, 23;
	mov.b32 	%f437, %r354;
	ex2.approx.ftz.f32 	%f438, %f436;
	mul.f32 	%f439, %f438, %f437;
	add.f32 	%f440, %f428, %f439;
	sub.f32 	%f441, %f639, %f246;
	fma.rn.f32 	%f442, %f441, 0f3BBB989D, 0f3F000000;
	cvt.sat.f32.f32 	%f443, %f442;
	fma.rm.f32 	%f444, %f443, %f251, %f250;
	add.f32 	%f445, %f444, 0fCB40007F;
	neg.f32 	%f446, %f445;
	fma.rn.f32 	%f447, %f441, 0f3FB8AA3B, %f446;
	fma.rn.f32 	%f448, %f441, 0f32A57060, %f447;
	mov.b32 	%r355, %f444;
	shl.b32 	%r356, %r355, 23;
	mov.b32 	%f449, %r356;
	ex2.approx.ftz.f32 	%f450, %f448;
	mul.f32 	%f451, %f450, %f449;
	add.f32 	%f452, %f440, %f451;
	sub.f32 	%f453, %f641, %f246;
	fma.rn.f32 	%f454, %f453, 0f3BBB989D, 0f3F000000;
	cvt.sat.f32.f32 	%f455, %f454;
	fma.rm.f32 	%f456, %f455, %f251, %f250;
	add.f32 	%f457, %f456, 0fCB40007F;
	neg.f32 	%f458, %f457;
	fma.rn.f32 	%f459, %f453, 0f3FB8AA3B, %f458;
	fma.rn.f32 	%f460, %f453, 0f32A57060, %f459;
	mov.b32 	%r357, %f456;
	shl.b32 	%r358, %r357, 23;
	mov.b32 	%f461, %r358;
	ex2.approx.ftz.f32 	%f462, %f460;
	mul.f32 	%f463, %f462, %f461;
	add.f32 	%f464, %f452, %f463;
	sub.f32 	%f465, %f643, %f246;
	fma.rn.f32 	%f466, %f465, 0f3BBB989D, 0f3F000000;
	cvt.sat.f32.f32 	%f467, %f466;
	fma.rm.f32 	%f468, %f467, %f251, %f250;
	add.f32 	%f469, %f468, 0fCB40007F;
	neg.f32 	%f470, %f469;
	fma.rn.f32 	%f471, %f465, 0f3FB8AA3B, %f470;
	fma.rn.f32 	%f472, %f465, 0f32A57060, %f471;
	mov.b32 	%r359, %f468;
	shl.b32 	%r360, %r359, 23;
	mov.b32 	%f473, %r360;
	ex2.approx.ftz.f32 	%f474, %f472;
	mul.f32 	%f475, %f474, %f473;
	add.f32 	%f476, %f464, %f475;
	sub.f32 	%f477, %f645, %f246;
	fma.rn.f32 	%f478, %f477, 0f3BBB989D, 0f3F000000;
	cvt.sat.f32.f32 	%f479, %f478;
	fma.rm.f32 	%f480, %f479, %f251, %f250;
	add.f32 	%f481, %f480, 0fCB40007F;
	neg.f32 	%f482, %f481;
	fma.rn.f32 	%f483, %f477, 0f3FB8AA3B, %f482;
	fma.rn.f32 	%f484, %f477, 0f32A57060, %f483;
	mov.b32 	%r361, %f480;
	shl.b32 	%r362, %r361, 23;
	mov.b32 	%f485, %r362;
	ex2.approx.ftz.f32 	%f486, %f484;
	mul.f32 	%f487, %f486, %f485;
	add.f32 	%f488, %f476, %f487;
	sub.f32 	%f489, %f647, %f246;
	fma.rn.f32 	%f490, %f489, 0f3BBB989D, 0f3F000000;
	cvt.sat.f32.f32 	%f491, %f490;
	fma.rm.f32 	%f492, %f491, %f251, %f250;
	add.f32 	%f493, %f492, 0fCB40007F;
	neg.f32 	%f494, %f493;
	fma.rn.f32 	%f495, %f489, 0f3FB8AA3B, %f494;
	fma.rn.f32 	%f496, %f489, 0f32A57060, %f495;
	mov.b32 	%r363, %f492;
	shl.b32 	%r364, %r363, 23;
	mov.b32 	%f497, %r364;
	ex2.approx.ftz.f32 	%f498, %f496;
	mul.f32 	%f499, %f498, %f497;
	add.f32 	%f500, %f488, %f499;
	sub.f32 	%f501, %f649, %f246;
	fma.rn.f32 	%f502, %f501, 0f3BBB989D, 0f3F000000;
	cvt.sat.f32.f32 	%f503, %f502;
	fma.rm.f32 	%f504, %f503, %f251, %f250;
	add.f32 	%f505, %f504, 0fCB40007F;
	neg.f32 	%f506, %f505;
	fma.rn.f32 	%f507, %f501, 0f3FB8AA3B, %f506;
	fma.rn.f32 	%f508, %f501, 0f32A57060, %f507;
	mov.b32 	%r365, %f504;
	shl.b32 	%r366, %r365, 23;
	mov.b32 	%f509, %r366;
	ex2.approx.ftz.f32 	%f510, %f508;
	mul.f32 	%f511, %f510, %f509;
	add.f32 	%f512, %f500, %f511;
	sub.f32 	%f513, %f651, %f246;
	fma.rn.f32 	%f514, %f513, 0f3BBB989D, 0f3F000000;
	cvt.sat.f32.f32 	%f515, %f514;
	fma.rm.f32 	%f516, %f515, %f251, %f250;
	add.f32 	%f517, %f516, 0fCB40007F;
	neg.f32 	%f518, %f517;
	fma.rn.f32 	%f519, %f513, 0f3FB8AA3B, %f518;
	fma.rn.f32 	%f520, %f513, 0f32A57060, %f519;
	mov.b32 	%r367, %f516;
	shl.b32 	%r368, %r367, 23;
	mov.b32 	%f521, %r368;
	ex2.approx.ftz.f32 	%f522, %f520;
	mul.f32 	%f523, %f522, %f521;
	add.f32 	%f524, %f512, %f523;
	sub.f32 	%f525, %f653, %f246;
	fma.rn.f32 	%f526, %f525, 0f3BBB989D, 0f3F000000;
	cvt.sat.f32.f32 	%f527, %f526;
	fma.rm.f32 	%f528, %f527, %f251, %f250;
	add.f32 	%f529, %f528, 0fCB40007F;
	neg.f32 	%f530, %f529;
	fma.rn.f32 	%f531, %f525, 0f3FB8AA3B, %f530;
	fma.rn.f32 	%f532, %f525, 0f32A57060, %f531;
	mov.b32 	%r369, %f528;
	shl.b32 	%r370, %r369, 23;
	mov.b32 	%f533, %r370;
	ex2.approx.ftz.f32 	%f534, %f532;
	mul.f32 	%f535, %f534, %f533;
	add.f32 	%f536, %f524, %f535;
	sub.f32 	%f537, %f655, %f246;
	fma.rn.f32 	%f538, %f537, 0f3BBB989D, 0f3F000000;
	cvt.sat.f32.f32 	%f539, %f538;
	fma.rm.f32 	%f540, %f539, %f251, %f250;
	add.f32 	%f541, %f540, 0fCB40007F;
	neg.f32 	%f542, %f541;
	fma.rn.f32 	%f543, %f537, 0f3FB8AA3B, %f542;
	fma.rn.f32 	%f544, %f537, 0f32A57060, %f543;
	mov.b32 	%r371, %f540;
	shl.b32 	%r372, %r371, 23;
	mov.b32 	%f545, %r372;
	ex2.approx.ftz.f32 	%f546, %f544;
	mul.f32 	%f547, %f546, %f545;
	add.f32 	%f548, %f536, %f547;
	sub.f32 	%f549, %f657, %f246;
	fma.rn.f32 	%f550, %f549, 0f3BBB989D, 0f3F000000;
	cvt.sat.f32.f32 	%f551, %f550;
	fma.rm.f32 	%f552, %f551, %f251, %f250;
	add.f32 	%f553, %f552, 0fCB40007F;
	neg.f32 	%f554, %f553;
	fma.rn.f32 	%f555, %f549, 0f3FB8AA3B, %f554;
	fma.rn.f32 	%f556, %f549, 0f32A57060, %f555;
	mov.b32 	%r373, %f552;
	shl.b32 	%r374, %r373, 23;
	mov.b32 	%f557, %r374;
	ex2.approx.ftz.f32 	%f558, %f556;
	mul.f32 	%f559, %f558, %f557;
	add.f32 	%f560, %f548, %f559;
	sub.f32 	%f561, %f659, %f246;
	fma.rn.f32 	%f562, %f561, 0f3BBB989D, 0f3F000000;
	cvt.sat.f32.f32 	%f563, %f562;
	fma.rm.f32 	%f564, %f563, %f251, %f250;
	add.f32 	%f565, %f564, 0fCB40007F;
	neg.f32 	%f566, %f565;
	fma.rn.f32 	%f567, %f561, 0f3FB8AA3B, %f566;
	fma.rn.f32 	%f568, %f561, 0f32A57060, %f567;
	mov.b32 	%r375, %f564;
	shl.b32 	%r376, %r375, 23;
	mov.b32 	%f569, %r376;
	ex2.approx.ftz.f32 	%f570, %f568;
	mul.f32 	%f571, %f570, %f569;
	add.f32 	%f572, %f560, %f571;
	sub.f32 	%f573, %f661, %f246;
	fma.rn.f32 	%f574, %f573, 0f3BBB989D, 0f3F000000;
	cvt.sat.f32.f32 	%f575, %f574;
	fma.rm.f32 	%f576, %f575, %f251, %f250;
	add.f32 	%f577, %f576, 0fCB40007F;
	neg.f32 	%f578, %f577;
	fma.rn.f32 	%f579, %f573, 0f3FB8AA3B, %f578;
	fma.rn.f32 	%f580, %f573, 0f32A57060, %f579;
	mov.b32 	%r377, %f576;
	shl.b32 	%r378, %r377, 23;
	mov.b32 	%f581, %r378;
	ex2.approx.ftz.f32 	%f582, %f580;
	mul.f32 	%f583, %f582, %f581;
	add.f32 	%f584, %f572, %f583;
	sub.f32 	%f585, %f663, %f246;
	fma.rn.f32 	%f586, %f585, 0f3BBB989D, 0f3F000000;
	cvt.sat.f32.f32 	%f587, %f586;
	fma.rm.f32 	%f588, %f587, %f251, %f250;
	add.f32 	%f589, %f588, 0fCB40007F;
	neg.f32 	%f590, %f589;
	fma.rn.f32 	%f591, %f585, 0f3FB8AA3B, %f590;
	fma.rn.f32 	%f592, %f585, 0f32A57060, %f591;
	mov.b32 	%r379, %f588;
	shl.b32 	%r380, %r379, 23;
	mov.b32 	%f593, %r380;
	ex2.approx.ftz.f32 	%f594, %f592;
	mul.f32 	%f595, %f594, %f593;
	add.f32 	%f596, %f584, %f595;
	mov.b32 	%r381, %f596;
	shfl.sync.bfly.b32	%r382|%p125, %r381, 16, 31, -1;
	mov.b32 	%f597, %r382;
	add.f32 	%f598, %f596, %f597;
	mov.b32 	%r383, %f598;
	shfl.sync.bfly.b32	%r384|%p126, %r383, 8, 31, -1;
	mov.b32 	%f599, %r384;
	add.f32 	%f600, %f598, %f599;
	mov.b32 	%r385, %f600;
	shfl.sync.bfly.b32	%r386|%p127, %r385, 4, 31, -1;
	mov.b32 	%f601, %r386;
	add.f32 	%f602, %f600, %f601;
	mov.b32 	%r387, %f602;
	shfl.sync.bfly.b32	%r388|%p128, %r387, 2, 31, -1;
	mov.b32 	%f603, %r388;
	add.f32 	%f604, %f602, %f603;
	mov.b32 	%r389, %f604;
	shfl.sync.bfly.b32	%r390|%p129, %r389, 1, 31, -1;
	mov.b32 	%f605, %r390;
	add.f32 	%f606, %f604, %f605;
	div.rn.f32 	%f119, %f259, %f606;
	div.rn.f32 	%f120, %f271, %f606;
	div.rn.f32 	%f121, %f283, %f606;
	div.rn.f32 	%f122, %f295, %f606;
	div.rn.f32 	%f123, %f307, %f606;
	div.rn.f32 	%f124, %f319, %f606;
	div.rn.f32 	%f125, %f331, %f606;
	div.rn.f32 	%f126, %f343, %f606;
	div.rn.f32 	%f127, %f355, %f606;
	div.rn.f32 	%f128, %f367, %f606;
	div.rn.f32 	%f129, %f379, %f606;
	div.rn.f32 	%f130, %f391, %f606;
	div.rn.f32 	%f131, %f403, %f606;
	div.rn.f32 	%f132, %f415, %f606;
	div.rn.f32 	%f133, %f427, %f606;
	div.rn.f32 	%f134, %f439, %f606;
	div.rn.f32 	%f135, %f451, %f606;
	div.rn.f32 	%f136, %f463, %f606;
	div.rn.f32 	%f137, %f475, %f606;
	div.rn.f32 	%f138, %f487, %f606;
	div.rn.f32 	%f139, %f499, %f606;
	div.rn.f32 	%f140, %f511, %f606;
	div.rn.f32 	%f141, %f523, %f606;
	div.rn.f32 	%f142, %f535, %f606;
	div.rn.f32 	%f143, %f547, %f606;
	div.rn.f32 	%f144, %f559, %f606;
	div.rn.f32 	%f145, %f571, %f606;
	div.rn.f32 	%f146, %f583, %f606;
	div.rn.f32 	%f147, %f595, %f606;
	mad.lo.s64 	%rd244, %rd265, %rd36, %rd243;
	cvta.to.global.u64 	%rd245, %rd35;
	shl.b64 	%rd246, %rd244, 2;
	add.s64 	%rd25, %rd245, %rd246;
	@%p119 bra 	$L__BB283_64;
	st.global.f32 	[%rd25], %f119;
$L__BB283_64:
	setp.le.s64 	%p130, %rd38, %rd6;
	@%p130 bra 	$L__BB283_66;
	st.global.f32 	[%rd25+128], %f120;
$L__BB283_66:
	setp.le.s64 	%p131, %rd38, %rd7;
	@%p131 bra 	$L__BB283_68;
	st.global.f32 	[%rd25+256], %f121;
$L__BB283_68:
	mov.u32 	%r391, %tid.x;
	add.s32 	%r392, %r391, 96;
	cvt.u64.u32 	%rd247, %r392;
	setp.le.s64 	%p132, %rd38, %rd247;
	@%p132 bra 	$L__BB283_70;
	st.global.f32 	[%rd25+384], %f122;
$L__BB283_70:
	mov.u32 	%r393, %tid.x;
	add.s32 	%r394, %r393, 128;
	cvt.u64.u32 	%rd248, %r394;
	setp.le.s64 	%p133, %rd38, %rd248;
	@%p133 bra 	$L__BB283_72;
	st.global.f32 	[%rd25+512], %f123;
$L__BB283_72:
	add.s32 	%r396, %r393, 160;
	cvt.u64.u32 	%rd249, %r396;
	setp.le.s64 	%p134, %rd38, %rd249;
	@%p134 bra 	$L__BB283_74;
	st.global.f32 	[%rd25+640], %f124;
$L__BB283_74:
	add.s32 	%r398, %r393, 192;
	cvt.u64.u32 	%rd250, %r398;
	setp.le.s64 	%p135, %rd38, %rd250;
	@%p135 bra 	$L__BB283_76;
	st.global.f32 	[%rd25+768], %f125;
$L__BB283_76:
	add.s32 	%r400, %r393, 224;
	cvt.u64.u32 	%rd251, %r400;
	setp.le.s64 	%p136, %rd38, %rd251;
	@%p136 bra 	$L__BB283_78;
	st.global.f32 	[%rd25+896], %f126;
$L__BB283_78:
	add.s32 	%r402, %r393, 256;
	cvt.u64.u32 	%rd252, %r402;
	setp.le.s64 	%p137, %rd38, %rd252;
	@%p137 bra 	$L__BB283_80;
	st.global.f32 	[%rd25+1024], %f127;
$L__BB283_80:
	add.s32 	%r404, %r393, 288;
	cvt.u64.u32 	%rd253, %r404;
	setp.le.s64 	%p138, %rd38, %rd253;
	@%p138 bra 	$L__BB283_82;
	st.global.f32 	[%rd25+1152], %f128;
$L__BB283_82:
	add.s32 	%r406, %r393, 320;
	cvt.u64.u32 	%rd254, %r406;
	setp.le.s64 	%p139, %rd38, %rd254;
	@%p139 bra 	$L__BB283_84;
	st.global.f32 	[%rd25+1280], %f129;
$L__BB283_84:
	add.s32 	%r408, %r393, 352;
	cvt.u64.u32 	%rd255, %r408;
	setp.le.s64 	%p140, %rd38, %rd255;
	@%p140 bra 	$L__BB283_86;
	st.global.f32 	[%rd25+1408], %f130;
$L__BB283_86:
	add.s32 	%r410, %r393, 384;
	cvt.u64.u32 	%rd256, %r410;
	setp.le.s64 	%p141, %rd38, %rd256;
	@%p141 bra 	$L__BB283_88;
	st.global.f32 	[%rd25+1536], %f131;
$L__BB283_88:
	add.s32 	%r412, %r393, 416;
	cvt.u64.u32 	%rd257, %r412;
	setp.le.s64 	%p142, %rd38, %rd257;
	@%p142 bra 	$L__BB283_90;
	st.global.f32 	[%rd25+1664], %f132;
$L__BB283_90:
	add.s32 	%r414, %r393, 448;
	cvt.u64.u32 	%rd258, %r414;
	setp.le.s64 	%p143, %rd38, %rd258;
	@%p143 bra 	$L__BB283_92;
	st.global.f32 	[%rd25+1792], %f133;
$L__BB283_92:
	setp.le.s64 	%p144, %rd38, %rd8;
	@%p144 bra 	$L__BB283_94;
	st.global.f32 	[%rd25+1920], %f134;
$L__BB283_94:
	setp.le.s64 	%p145, %rd38, %rd9;
	@%p145 bra 	$L__BB283_96;
	st.global.f32 	[%rd25+2048], %f135;
$L__BB283_96:
	setp.le.s64 	%p146, %rd38, %rd10;
	@%p146 bra 	$L__BB283_98;
	st.global.f32 	[%rd25+2176], %f136;
$L__BB283_98:
	setp.le.s64 	%p147, %rd38, %rd11;
	@%p147 bra 	$L__BB283_100;
	st.global.f32 	[%rd25+2304], %f137;
$L__BB283_100:
	setp.le.s64 	%p148, %rd38, %rd12;
	@%p148 bra 	$L__BB283_102;
	st.global.f32 	[%rd25+2432], %f138;
$L__BB283_102:
	setp.le.s64 	%p149, %rd38, %rd13;
	@%p149 bra 	$L__BB283_104;
	st.global.f32 	[%rd25+2560], %f139;
$L__BB283_104:
	setp.le.s64 	%p150, %rd38, %rd14;
	@%p150 bra 	$L__BB283_106;
	st.global.f32 	[%rd25+2688], %f140;
$L__BB283_106:
	setp.le.s64 	%p151, %rd38, %rd15;
	@%p151 bra 	$L__BB283_108;
	st.global.f32 	[%rd25+2816], %f141;
$L__BB283_108:
	setp.le.s64 	%p152, %rd38, %rd16;
	@%p152 bra 	$L__BB283_110;
	st.global.f32 	[%rd25+2944], %f142;
$L__BB283_110:
	setp.le.s64 	%p153, %rd38, %rd17;
	@%p153 bra 	$L__BB283_112;
	st.global.f32 	[%rd25+3072], %f143;
$L__BB283_112:
	add.s32 	%r416, %r393, 800;
	cvt.u64.u32 	%rd259, %r416;
	setp.le.s64 	%p154, %rd38, %rd259;
	@%p154 bra 	$L__BB283_114;
	st.global.f32 	[%rd25+3200], %f144;
$L__BB283_114:
	setp.le.s64 	%p155, %rd38, %rd18;
	@%p155 bra 	$L__BB283_116;
	st.global.f32 	[%rd25+3328], %f145;
$L__BB283_116:
	add.s32 	%r418, %r393, 864;
	cvt.u64.u32 	%rd260, %r418;
	setp.le.s64 	%p156, %rd38, %rd260;
	@%p156 bra 	$L__BB283_118;
	st.global.f32 	[%rd25+3456], %f146;
$L__BB283_118:
	add.s32 	%r420, %r393, 896;
	cvt.u64.u32 	%rd261, %r420;
	setp.le.s64 	%p157, %rd38, %rd261;
	@%p157 bra 	$L__BB283_120;
	st.global.f32 	[%rd25+3584], %f147;
$L__BB283_120:
	ld.param.u64 	%rd264, [_Z15SoftmaxWarpImplI22BroadcastScaleMaskLoadIffbLm2EiE11DirectStoreIffEfLi1ELi29ELi32ELi1ELb1EL9Algorithm0EEvT_T0_ll_param_2];
	mov.u32 	%r421, %nctaid.x;
	mov.u32 	%r422, %ntid.y;
	mul.lo.s32 	%r423, %r421, %r422;
	cvt.s64.s32 	%rd262, %r423;
	add.s64 	%rd265, %rd265, %rd262;
	setp.lt.s64 	%p158, %rd265, %rd264;
	@%p158 bra 	$L__BB283_4;
$L__BB283_121:
	ret;

}
	// .globl	_Z15SoftmaxWarpImplI22BroadcastScaleMaskLoadIffbLm2EiE11DirectStoreIffEfLi1ELi30ELi32ELi1ELb0EL9Algorithm0EEvT_T0_ll
.visible .entry _Z15SoftmaxWarpImplI22BroadcastScaleMaskLoadIffbLm2EiE11DirectStoreIffEfLi1ELi30ELi32ELi1ELb0EL9Algorithm0EEvT_T0_ll(
	.param .align 8 .b8 _Z15SoftmaxWarpImplI22BroadcastScaleMaskLoadIffbLm2EiE11DirectStoreIffEfLi1ELi30ELi32ELi1ELb0EL9Algorithm0EEvT_T0_ll_param_0[88],
	.param .align 8 .b8 _Z15SoftmaxWarpImplI22BroadcastScaleMaskLoadIffbLm2EiE11DirectStoreIffEfLi1ELi30ELi32ELi1ELb0EL9Algorithm0EEvT_T0_ll_param_1[16],
	.param .u64 _Z15SoftmaxWarpImplI22BroadcastScaleMaskLoadIffbLm2EiE11DirectStoreIffEfLi1ELi30ELi32ELi1ELb0EL9Algorithm0EEvT_T0_ll_param_2,
	.param .u64 _Z15SoftmaxWarpImplI22BroadcastScaleMaskLoadIffbLm2EiE11DirectStoreIffEfLi1ELi30ELi32ELi1ELb0EL9Algorithm0EEvT_T0_ll_param_3
)
{
	.reg .pred 	%p<46>;
	.reg .b16 	%rs<31>;
	.reg .b32 	%r<332>;
	.reg .b32 	%f<535>;
	.reg .b64 	%rd<212>;

	ld.param.u64 	%rd17, [_Z15SoftmaxWarpImplI22BroadcastScaleMaskLoadIffbLm2EiE11DirectStoreIffEfLi1ELi30ELi32ELi1ELb0EL9Algorithm0EEvT_T0_ll_param_1+8];
	ld.param.u64 	%rd16, [_Z15SoftmaxWarpImplI22BroadcastScaleMaskLoadIffbLm2EiE11DirectStoreIffEfLi1ELi30ELi32ELi1ELb0EL9Algorithm0EEvT_T0_ll_param_1];
	ld.param.v2.f32 	{%f1, %f2}, [_Z15SoftmaxWarpImplI22BroadcastScaleMaskLoadIffbLm2EiE11DirectStoreIffEfLi1ELi30ELi32ELi1ELb0EL9Algorithm0EEvT_T0_ll_param_0+80];
	ld.param.u64 	%rd15, [_Z15SoftmaxWarpImplI22BroadcastScaleMaskLoadIffbLm2EiE11DirectStoreIffEfLi1ELi30ELi32ELi1ELb0EL9Algorithm0EEvT_T0_ll_param_0+72];
	ld.param.v2.u32 	{%r4, %r5}, [_Z15SoftmaxWarpImplI22BroadcastScaleMaskLoadIffbLm2EiE11DirectStoreIffEfLi1ELi30ELi32ELi1ELb0EL9Algorithm0EEvT_T0_ll_param_0+56];
	ld.param.v2.u32 	{%r2, %r3}, [_Z15SoftmaxWarpImplI22BroadcastScaleMaskLoadIffbLm2EiE11DirectStoreIffEfLi1ELi30ELi32ELi1ELb0EL9Algorithm0EEvT_T0_ll_param_0+40];
	ld.param.u64 	%rd11, [_Z15SoftmaxWarpImplI22BroadcastScaleMaskLoadIffbLm2EiE11DirectStoreIffEfLi1ELi30ELi32ELi1ELb0EL9Algorithm0EEvT_T0_ll_param_0+24];
	ld.param.u64 	%rd10, [_Z15SoftmaxWarpImplI22BroadcastScaleMaskLoadIffbLm2EiE11DirectStoreIffEfLi1ELi30ELi32ELi1ELb0EL9Algorithm0EEvT_T0_ll_param_0+16];
	ld.param.u64 	%rd9, [_Z15SoftmaxWarpImplI22BroadcastScaleMaskLoadIffbLm2EiE11DirectStoreIffEfLi1ELi30ELi32ELi1ELb0EL9Algorithm0EEvT_T0_ll_param_0+8];
	ld.param.u64 	%rd8, [_Z15SoftmaxWarpImplI22BroadcastScaleMaskLoadIffbLm2EiE11DirectStoreIffEfLi1ELi30ELi32ELi1ELb0EL9Algorithm0EEvT_T0_ll_param_0];
	ld.param.u64 	%rd18, [_Z15SoftmaxWarpImplI22BroadcastScaleMaskLoadIffbLm2EiE11DirectStoreIffEfLi1ELi30ELi32ELi1ELb0EL9Algorithm0EEvT_T0_ll_param_2];
	ld.param.u64 	%rd19, [_Z15SoftmaxWarpImplI22BroadcastScaleMaskLoadIffbLm2EiE11DirectStoreIffEfLi1ELi30ELi32ELi1ELb0EL9Algorithm0EEvT_T0_ll_param_3];
	setp.lt.s64 	%p1, %rd19, 961;
	@%p1 bra 	$L__BB284_2;
	mov.u64 	%rd20, $str;
	cvta.global.u64 	%rd21, %rd20;
	mov.u64 	%rd22, $str$1;
	cvta.global.u64 	%rd23, %rd22;
	mov.u64 	%rd24, __unnamed_280;
	cvta.global.u64 	%rd25, %rd24;
	{ // callseq 279, 0
	.param .b64 param0;
	st.param.b64 	[param0], %rd21;
	.param .b64 param1;
	st.param.b64 	[param1], %rd23;
	.param .b32 param2;
	st.param.b32 	[param2], 219;
	.param .b64 param3;
	st.param.b64 	[param3], %rd25;
	.param .b64 param4;
	st.param.b64 	[param4], 1;
	call.uni 
	__assertfail, 
	(
	param0, 
	param1, 
	param2, 
	param3, 
	param4
	);
	} // callseq 279
$L__BB284_2:
	mov.u32 	%r6, %ctaid.x;
	mov.u32 	%r7, %ntid.y;
	mov.u32 	%r8, %tid.y;
	mad.lo.s32 	%r9, %r6, %r7, %r8;
	mov.u32 	%r10, %nctaid.x;
	mul.lo.s32 	%r1, %r10, %r7;
	cvt.s64.s32 	%rd211, %r9;
	setp.le.s64 	%p2, %rd18, %rd211;
	@%p2 bra 	$L__BB284_5;
	cvta.to.global.u64 	%rd3, %rd8;
	mov.u32 	%r11, %tid.x;
	cvt.u64.u32 	%rd4, %r11;
	cvt.s64.s32 	%rd5, %r1;
$L__BB284_4:
	setp.eq.s64 	%p3, %rd11, 1;
	setp.eq.s64 	%p4, %rd10, 1;
	mad.lo.s64 	%rd26, %rd15, %rd211, %rd4;
	cvt.u32.u64 	%r12, %rd26;
	div.s32 	%r13, %r12, %r2;
	mul.lo.s32 	%r14, %r13, %r2;
	sub.s32 	%r15, %r12, %r14;
	selp.b32 	%r16, 0, %r13, %p4;
	selp.b32 	%r17, 0, %r15, %p3;
	mul.lo.s32 	%r18, %r4, %r16;
	mad.lo.s32 	%r19, %r5, %r17, %r18;
	shl.b64 	%rd27, %rd26, 32;
	shr.s64 	%rd28, %rd27, 30;
	add.s64 	%rd29, %rd3, %rd28;
	ld.global.f32 	%f3, [%rd29];
	cvt.s64.s32 	%rd30, %r19;
	cvta.to.global.u64 	%rd31, %rd9;
	add.s64 	%rd32, %rd31, %rd30;
	ld.global.u8 	%rs1, [%rd32];
	setp.eq.s16 	%p5, %rs1, 0;
	mul.f32 	%f4, %f3, %f2;
	selp.f32 	%f5, %f1, %f4, %p5;
	max.f32 	%f6, %f5, 0fFF800000;
	add.s64 	%rd33, %rd26, 32;
	cvt.u32.u64 	%r20, %rd33;
	div.s32 	%r21, %r20, %r2;
	mul.lo.s32 	%r22, %r21, %r2;
	sub.s32 	%r23, %r20, %r22;
	selp.b32 	%r24, 0, %r21, %p4;
	selp.b32 	%r25, 0, %r23, %p3;
	mul.lo.s32 	%r26, %r4, %r24;
	mad.lo.s32 	%r27, %r5, %r25, %r26;
	shl.b64 	%rd34, %rd33, 32;
	shr.s64 	%rd35, %rd34, 30;
	add.s64 	%rd36, %rd3, %rd35;
	ld.global.f32 	%f7, [%rd36];
	cvt.s64.s32 	%rd37, %r27;
	add.s64 	%rd38, %rd31, %rd37;
	ld.global.u8 	%rs2, [%rd38];
	setp.eq.s16 	%p6, %rs2, 0;
	mul.f32 	%f8, %f7, %f2;
	selp.f32 	%f9, %f1, %f8, %p6;
	max.f32 	%f10, %f6, %f9;
	add.s64 	%rd39, %rd26, 64;
	cvt.u32.u64 	%r28, %rd39;
	div.s32 	%r29, %r28, %r2;
	mul.lo.s32 	%r30, %r29, %r2;
	sub.s32 	%r31, %r28, %r30;
	selp.b32 	%r32, 0, %r29, %p4;
	selp.b32 	%r33, 0, %r31, %p3;
	mul.lo.s32 	%r34, %r4, %r32;
	mad.lo.s32 	%r35, %r5, %r33, %r34;
	shl.b64 	%rd40, %rd39, 32;
	shr.s64 	%rd41, %rd40, 30;
	add.s64 	%rd42, %rd3, %rd41;
	ld.global.f32 	%f11, [%rd42];
	cvt.s64.s32 	%rd43, %r35;
	add.s64 	%rd44, %rd31, %rd43;
	ld.global.u8 	%rs3, [%rd44];
	setp.eq.s16 	%p7, %rs3, 0;
	mul.f32 	%f12, %f11, %f2;
	selp.f32 	%f13, %f1, %f12, %p7;
	max.f32 	%f14, %f10, %f13;
	add.s64 	%rd45, %rd26, 96;
	cvt.u32.u64 	%r36, %rd45;
	div.s32 	%r37, %r36, %r2;
	mul.lo.s32 	%r38, %r37, %r2;
	sub.s32 	%r39, %r36, %r38;
	selp.b32 	%r40, 0, %r37, %p4;
	selp.b32 	%r41, 0, %r39, %p3;
	mul.lo.s32 	%r42, %r4, %r40;
	mad.lo.s32 	%r43, %r5, %r41, %r42;
	shl.b64 	%rd46, %rd45, 32;
	shr.s64 	%rd47, %rd46, 30;
	add.s64 	%rd48, %rd3, %rd47;
	ld.global.f32 	%f15, [%rd48];
	cvt.s64.s32 	%rd49, %r43;
	add.s64 	%rd50, %rd31, %rd49;
	ld.global.u8 	%rs4, [%rd50];
	setp.eq.s16 	%p8, %rs4, 0;
	mul.f32 	%f16, %f15, %f2;
	selp.f32 	%f17, %f1, %f16, %p8;
	max.f32 	%f18, %f14, %f17;
	add.s64 	%rd51, %rd26, 128;
	cvt.u32.u64 	%r44, %rd51;
	div.s32 	%r45, %r44, %r2;
	mul.lo.s32 	%r46, %r45, %r2;
	sub.s32 	%r47, %r44, %r46;
	selp.b32 	%r48, 0, %r45, %p4;
	selp.b32 	%r49, 0, %r47, %p3;
	mul.lo.s32 	%r50, %r4, %r48;
	mad.lo.s32 	%r51, %r5, %r49, %r50;
	shl.b64 	%rd52, %rd51, 32;
	shr.s64 	%rd53, %rd52, 30;
	add.s64 	%rd54, %rd3, %rd53;
	ld.global.f32 	%f19, [%rd54];
	cvt.s64.s32 	%rd55, %r51;
	add.s64 	%rd56, %rd31, %rd55;
	ld.global.u8 	%rs5, [%rd56];
	setp.eq.s16 	%p9, %rs5, 0;
	mul.f32 	%f20, %f19, %f2;
	selp.f32 	%f21, %f1, %f20, %p9;
	max.f32 	%f22, %f18, %f21;
	add.s64 	%rd57, %rd26, 160;
	cvt.u32.u64 	%r52, %rd57;
	div.s32 	%r53, %r52, %r2;
	mul.lo.s32 	%r54, %r53, %r2;
	sub.s32 	%r55, %r52, %r54;
	selp.b32 	%r56, 0, %r53, %p4;
	selp.b32 	%r57, 0, %r55, %p3;
	mul.lo.s32 	%r58, %r4, %r56;
	mad.lo.s32 	%r59, %r5, %r57, %r58;
	shl.b64 	%rd58, %rd57, 32;
	shr.s64 	%rd59, %rd58, 30;
	add.s64 	%rd60, %rd3, %rd59;
	ld.global.f32 	%f23, [%rd60];
	cvt.s64.s32 	%rd61, %r59;
	add.s64 	%rd62, %rd31, %rd61;
	ld.global.u8 	%rs6, [%rd62];
	setp.eq.s16 	%p10, %rs6, 0;
	mul.f32 	%f24, %f23, %f2;
	selp.f32 	%f25, %f1, %f24, %p10;
	max.f32 	%f26, %f22, %f25;
	add.s64 	%rd63, %rd26, 192;
	cvt.u32.u64 	%r60, %rd63;
	div.s32 	%r61, %r60, %r2;
	mul.lo.s32 	%r62, %r61, %r2;
	sub.s32 	%r63, %r60, %r62;
	selp.b32 	%r64, 0, %r61, %p4;
	selp.b32 	%r65, 0, %r63, %p3;
	mul.lo.s32 	%r66, %r4, %r64;
	mad.lo.s32 	%r67, %r5, %r65, %r66;
	shl.b64 	%rd64, %rd63, 32;
	shr.s64 	%rd65, %rd64, 30;
	add.s64 	%rd66, %rd3, %rd65;
	ld.global.f32 	%f27, [%rd66];
	cvt.s64.s32 	%rd67, %r67;
	add.s64 	%rd68, %rd31, %rd67;
	ld.global.u8 	%rs7, [%rd68];
	setp.eq.s16 	%p11, %rs7, 0;
	mul.f32 	%f28, %f27, %f2;
	selp.f32 	%f29, %f1, %f28, %p11;
	max.f32 	%f30, %f26, %f29;
	add.s64 	%rd69, %rd26, 224;
	cvt.u32.u64 	%r68, %rd69;
	div.s32 	%r69, %r68, %r2;
	mul.lo.s32 	%r70, %r69, %r2;
	sub.s32 	%r71, %r68, %r70;
	selp.b32 	%r72, 0, %r69, %p4;
	selp.b32 	%r73, 0, %r71, %p3;
	mul.lo.s32 	%r74, %r4, %r72;
	mad.lo.s32 	%r75, %r5, %r73, %r74;
	shl.b64 	%rd70, %rd69, 32;
	shr.s64 	%rd71, %rd70, 30;
	add.s64 	%rd72, %rd3, %rd71;
	ld.global.f32 	%f31, [%rd72];
	cvt.s64.s32 	%rd73, %r75;
	add.s64 	%rd74, %rd31, %rd73;
	ld.global.u8 	%rs8, [%rd74];
	setp.eq.s16 	%p12, %rs8, 0;
	mul.f32 	%f32, %f31, %f2;
	selp.f32 	%f33, %f1, %f32, %p12;
	max.f32 	%f34, %f30, %f33;
	add.s64 	%rd75, %rd26, 256;
	cvt.u32.u64 	%r76, %rd75;
	div.s32 	%r77, %r76, %r2;
	mul.lo.s32 	%r78, %r77, %r2;
	sub.s32 	%r79, %r76, %r78;
	selp.b32 	%r80, 0, %r77, %p4;
	selp.b32 	%r81, 0, %r79, %p3;
	mul.lo.s32 	%r82, %r4, %r80;
	mad.lo.s32 	%r83, %r5, %r81, %r82;
	shl.b64 	%rd76, %rd75, 32;
	shr.s64 	%rd77, %rd76, 30;
	add.s64 	%rd78, %rd3, %rd77;
	ld.global.f32 	%f35, [%rd78];
	cvt.s64.s32 	%rd79, %r83;
	add.s64 	%rd80, %rd31, %rd79;
	ld.global.u8 	%rs9, [%rd80];
	setp.eq.s16 	%p13, %rs9, 0;
	mul.f32 	%f36, %f35, %f2;
	selp.f32 	%f37, %f1, %f36, %p13;
	max.f32 	%f38, %f34, %f37;
	add.s64 	%rd81, %rd26, 288;
	cvt.u32.u64 	%r84, %rd81;
	div.s32 	%r85, %r84, %r2;
	mul.lo.s32 	%r86, %r85, %r2;
	sub.s32 	%r87, %r84, %r86;
	selp.b32 	%r88, 0, %r85, %p4;
	selp.b32 	%r89, 0, %r87, %p3;
	mul.lo.s32 	%r90, %r4, %r88;
	mad.lo.s32 	%r91, %r5, %r89, %r90;
	shl.b64 	%rd82, %rd81, 32;
	shr.s64 	%rd83, %rd82, 30;
	add.s64 	%rd84, %rd3, %rd83;
	ld.global.f32 	%f39, [%rd84];
	cvt.s64.s32 	%rd85, %r91;
	add.s64 	%rd86, %rd31, %rd85;
	ld.global.u8 	%rs10, [%rd86];
	setp.eq.s16 	%p14, %rs10, 0;
	mul.f32 	%f40, %f39, %f2;
	selp.f32 	%f41, %f1, %f40, %p14;
	max.f32 	%f42, %f38, %f41;
	add.s64 	%rd87, %rd26, 320;
	cvt.u32.u64 	%r92, %rd87;
	div.s32 	%r93, %r92, %r2;
	mul.lo.s32 	%r94, %r93, %r2;
	sub.s32 	%r95, %r92, %r94;
	selp.b32 	%r96, 0, %r93, %p4;
	selp.b32 	%r97, 0, %r95, %p3;
	mul.lo.s32 	%r98, %r4, %r96;
	mad.lo.s32 	%r99, %r5, %r97, %r98;
	shl.b64 	%rd88, %rd87, 32;
	shr.s64 	%rd89, %rd88, 30;
	add.s64 	%rd90, %rd3, %rd89;
	ld.global.f32 	%f43, [%rd90];
	cvt.s64.s32 	%rd91, %r99;
	add.s64 	%rd92, %rd31, %rd91;
	ld.global.u8 	%rs11, [%rd92];
	setp.eq.s16 	%p15, %rs11, 0;
	mul.f32 	%f44, %f43, %f2;
	selp.f32 	%f45, %f1, %f44, %p15;
	max.f32 	%f46, %f42, %f45;
	add.s64 	%rd93, %rd26, 352;
	cvt.u32.u64 	%r100, %rd93;
	div.s32 	%r101, %r100, %r2;
	mul.lo.s32 	%r102, %r101, %r2;
	sub.s32 	%r103, %r100, %r102;
	selp.b32 	%r104, 0, %r101, %p4;
	selp.b32 	%r105, 0, %r103, %p3;
	mul.lo.s32 	%r106, %r4, %r104;
	mad.lo.s32 	%r107, %r5, %r105, %r106;
	shl.b64 	%rd94, %rd93, 32;
	shr.s64 	%rd95, %rd94, 30;
	add.s64 	%rd96, %rd3, %rd95;
	ld.global.f32 	%f47, [%rd96];
	cvt.s64.s32 	%rd97, %r107;
	add.s64 	%rd98, %rd31, %rd97;
	ld.global.u8 	%rs12, [%rd98];
	setp.eq.s16 	%p16, %rs12, 0;
	mul.f32 	%f48, %f47, %f2;
	selp.f32 	%f49, %f1, %f48, %p16;
	max.f32 	%f50, %f46, %f49;
	add.s64 	%rd99, %rd26, 384;
	cvt.u32.u64 	%r108, %rd99;
	div.s32 	%r109, %r108, %r2;
	mul.lo.s32 	%r110, %r109, %r2;
	sub.s32 	%r111, %r108, %r110;
	selp.b32 	%r112, 0, %r109, %p4;
	selp.b32 	%r113, 0, %r111, %p3;
	mul.lo.s32 	%r114, %r4, %r112;
	mad.lo.s32 	%r115, %r5, %r113, %r114;
	shl.b64 	%rd100, %rd99, 32;
	shr.s64 	%rd101, %rd100, 30;
	add.s64 	%rd102, %rd3, %rd101;
	ld.global.f32 	%f51, [%rd102];
	cvt.s64.s32 	%rd103, %r115;
	add.s64 	%rd104, %rd31, %rd103;
	ld.global.u8 	%rs13, [%rd104];
	setp.eq.s16 	%p17, %rs13, 0;
	mul.f32 	%f52, %f51, %f2;
	selp.f32 	%f53, %f1, %f52, %p17;
	max.f32 	%f54, %f50, %f53;
	add.s64 	%rd105, %rd26, 416;
	cvt.u32.u64 	%r116, %rd105;
	div.s32 	%r117, %r116, %r2;
	mul.lo.s32 	%r118, %r117, %r2;
	sub.s32 	%r119, %r116, %r118;
	selp.b32 	%r120, 0, %r117, %p4;
	selp.b32 	%r121, 0, %r119, %p3;
	mul.lo.s32 	%r122, %r4, %r120;
	mad.lo.s32 	%r123, %r5, %r121, %r122;
	shl.b64 	%rd106, %rd105, 32;
	shr.s64 	%rd107, %rd106, 30;
	add.s64 	%rd108, %rd3, %rd107;
	ld.global.f32 	%f55, [%rd108];
	cvt.s64.s32 	%rd109, %r123;
	add.s64 	%rd110, %rd31, %rd109;
	ld.global.u8 	%rs14, [%rd110];
	setp.eq.s16 	%p18, %rs14, 0;
	mul.f32 	%f56, %f55, %f2;
	selp.f32 	%f57, %f1, %f56, %p18;
	max.f32 	%f58, %f54, %f57;
	add.s64 	%rd111, %rd26, 448;
	cvt.u32.u64 	%r124, %rd111;
	div.s32 	%r125, %r124, %r2;
	mul.lo.s32 	%r126, %r125, %r2;
	sub.s32 	%r127, %r124, %r126;
	selp.b32 	%r128, 0, %r125, %p4;
	selp.b32 	%r129, 0, %r127, %p3;
	mul.lo.s32 	%r130, %r4, %r128;
	mad.lo.s32 	%r131, %r5, %r129, %r130;
	shl.b64 	%rd112, %rd111, 32;
	shr.s64 	%rd113, %rd112, 30;
	add.s64 	%rd114, %rd3, %rd113;
	ld.global.f32 	%f59, [%rd114];
	cvt.s64.s32 	%rd115, %r131;
	add.s64 	%rd116, %rd31, %rd115;
	ld.global.u8 	%rs15, [%rd116];
	setp.eq.s16 	%p19, %rs15, 0;
	mul.f32 	%f60, %f59, %f2;
	selp.f32 	%f61, %f1, %f60, %p19;
	max.f32 	%f62, %f58, %f61;
	add.s64 	%rd117, %rd26, 480;
	cvt.u32.u64 	%r132, %rd117;
	div.s32 	%r133, %r132, %r2;
	mul.lo.s32 	%r134, %r133, %r2;
	sub.s32 	%r135, %r132, %r134;
	selp.b32 	%r136, 0, %r133, %p4;
	selp.b32 	%r137, 0, %r135, %p3;
	mul.lo.s32 	%r138, %r4, %r136;
	mad.lo.s32 	%r139, %r5, %r137, %r138;
	shl.b64 	%rd118, %rd117, 32;
	shr.s64 	%rd119, %rd118, 30;
	add.s64 	%rd120, %rd3, %rd119;
	ld.global.f32 	%f63, [%rd120];
	cvt.s64.s32 	%rd121, %r139;
	add.s64 	%rd122, %rd31, %rd121;
	ld.global.u8 	%rs16, [%rd122];
	setp.eq.s16 	%p20, %rs16, 0;
	mul.f32 	%f64, %f63, %f2;
	selp.f32 	%f65, %f1, %f64, %p20;
	max.f32 	%f66, %f62, %f65;
	add.s64 	%rd123, %rd26, 512;
	cvt.u32.u64 	%r140, %rd123;
	div.s32 	%r141, %r140, %r2;
	mul.lo.s32 	%r142, %r141, %r2;
	sub.s32 	%r143, %r140, %r142;
	selp.b32 	%r144, 0, %r141, %p4;
	selp.b32 	%r145, 0, %r143, %p3;
	mul.lo.s32 	%r146, %r4, %r144;
	mad.lo.s32 	%r147, %r5, %r145, %r146;
	shl.b64 	%rd124, %rd123, 32;
	shr.s64 	%rd125, %rd124, 30;
	add.s64 	%rd126, %rd3, %rd125;
	ld.global.f32 	%f67, [%rd126];
	cvt.s64.s32 	%rd127, %r147;
	add.s64 	%rd128, %rd31, %rd127;
	ld.global.u8 	%rs17, [%rd128];
	setp.eq.s16 	%p21, %rs17, 0;
	mul.f32 	%f68, %f67, %f2;
	selp.f32 	%f69, %f1, %f68, %p21;
	max.f32 	%f70, %f66, %f69;
	add.s64 	%rd129, %rd26, 544;
	cvt.u32.u64 	%r148, %rd129;
	div.s32 	%r149, %r148, %r2;
	mul.lo.s32 	%r150, %r149, %r2;
	sub.s32 	%r151, %r148, %r150;
	selp.b32 	%r152, 0, %r149, %p4;
	selp.b32 	%r153, 0, %r151, %p3;
	mul.lo.s32 	%r154, %r4, %r152;
	mad.lo.s32 	%r155, %r5, %r153, %r154;
	shl.b64 	%rd130, %rd129, 32;
	shr.s64 	%rd131, %rd130, 30;
	add.s64 	%rd132, %rd3, %rd131;
	ld.global.f32 	%f71, [%rd132];
	cvt.s64.s32 	%rd133, %r155;
	add.s64 	%rd134, %rd31, %rd133;
	ld.global.u8 	%rs18, [%rd134];
	setp.eq.s16 	%p22, %rs18, 0;
	mul.f32 	%f72, %f71, %f2;
	selp.f32 	%f73, %f1, %f72, %p22;
	max.f32 	%f74, %f70, %f73;
	add.s64 	%rd135, %rd26, 576;
	cvt.u32.u64 	%r156, %rd135;
	div.s32 	%r157, %r156, %r2;
	mul.lo.s32 	%r158, %r157, %r2;
	sub.s32 	%r159, %r156, %r158;
	selp.b32 	%r160, 0, %r157, %p4;
	selp.b32 	%r161, 0, %r159, %p3;
	mul.lo.s32 	%r162, %r4, %r160;
	mad.lo.s32 	%r163, %r5, %r161, %r162;
	shl.b64 	%rd136, %rd135, 32;
	shr.s64 	%rd137, %rd136, 30;
	add.s64 	%rd138, %rd3, %rd137;
	ld.global.f32 	%f75, [%rd138];
	cvt.s64.s32 	%rd139, %r163;
	add.s64 	%rd140, %rd31, %rd139;
	ld.global.u8 	%rs19, [%rd140];
	setp.eq.s16 	%p23, %rs19, 0;
	mul.f32 	%f76, %f75, %f2;
	selp.f32 	%f77, %f1, %f76, %p23;
	max.f32 	%f78, %f74, %f77;
	add.s64 	%rd141, %rd26, 608;
	cvt.u32.u64 	%r164, %rd141;
	div.s32 	%r165, %r164, %r2;
	mul.lo.s32 	%r166, %r165, %r2;
	sub.s32 	%r167, %r164, %r166;
	selp.b32 	%r168, 0, %r165, %p4;
	selp.b32 	%r169, 0, %r167, %p3;
	mul.lo.s32 	%r170, %r4, %r168;
	mad.lo.s32 	%r171, %r5, %r169, %r170;
	shl.b64 	%rd142, %rd141, 32;
	shr.s64 	%rd143, %rd142, 30;
	add.s64 	%rd144, %rd3, %rd143;
	ld.global.f32 	%f79, [%rd144];
	cvt.s64.s32 	%rd145, %r171;
	add.s64 	%rd146, %rd31, %rd145;
	ld.global.u8 	%rs20, [%rd146];
	setp.eq.s16 	%p24, %rs20, 0;
	mul.f32 	%f80, %f79, %f2;
	selp.f32 	%f81, %f1, %f80, %p24;
	max.f32 	%f82, %f78, %f81;
	add.s64 	%rd147, %rd26, 640;
	cvt.u32.u64 	%r172, %rd147;
	div.s32 	%r173, %r172, %r2;
	mul.lo.s32 	%r174, %r173, %r2;
	sub.s32 	%r175, %r172, %r174;
	selp.b32 	%r176, 0, %r173, %p4;
	selp.b32 	%r177, 0, %r175, %p3;
	mul.lo.s32 	%r178, %r4, %r176;
	mad.lo.s32 	%r179, %r5, %r177, %r178;
	shl.b64 	%rd148, %rd147, 32;
	shr.s64 	%rd149, %rd148, 30;
	add.s64 	%rd150, %rd3, %rd149;
	ld.global.f32 	%f83, [%rd150];
	cvt.s64.s32 	%rd151, %r179;
	add.s64 	%rd152, %rd31, %rd151;
	ld.global.u8 	%rs21, [%rd152];
	setp.eq.s16 	%p25, %rs21, 0;
	mul.f32 	%f84, %f83, %f2;
	selp.f32 	%f85, %f1, %f84, %p25;
	max.f32 	%f86, %f82, %f85;
	add.s64 	%rd153, %rd26, 672;
	cvt.u32.u64 	%r180, %rd153;
	div.s32 	%r181, %r180, %r2;
	mul.lo.s32 	%r182, %r181, %r2;
	sub.s32 	%r183, %r180, %r182;
	selp.b32 	%r184, 0, %r181, %p4;
	selp.b32 	%r185, 0, %r183, %p3;
	mul.lo.s32 	%r186, %r4, %r184;
	mad.lo.s32 	%r187, %r5, %r185, %r186;
	shl.b64 	%rd154, %rd153, 32;
	shr.s64 	%rd155, %rd154, 30;
	add.s64 	%rd156, %rd3, %rd155;
	ld.global.f32 	%f87, [%rd156];
	cvt.s64.s32 	%rd157, %r187;
	add.s64 	%rd158, %rd31, %rd157;
	ld.global.u8 	%rs22, [%rd158];
	setp.eq.s16 	%p26, %rs22, 0;
	mul.f32 	%f88, %f87, %f2;
	selp.f32 	%f89, %f1, %f88, %p26;
	max.f32 	%f90, %f86, %f89;
	add.s64 	%rd159, %rd26, 704;
	cvt.u32.u64 	%r188, %rd159;
	div.s32 	%r189, %r188, %r2;
	mul.lo.s32 	%r190, %r189, %r2;
	sub.s32 	%r191, %r188, %r190;
	selp.b32 	%r192, 0, %r189, %p4;
	selp.b32 	%r193, 0, %r191, %p3;
	mul.lo.s32 	%r194, %r4, %r192;
	mad.lo.s32 	%r195, %r5, %r193, %r194;
	shl.b64 	%rd160, %rd159, 32;
	shr.s64 	%rd161, %rd160, 30;
	add.s64 	%rd162, %rd3, %rd161;
	ld.global.f32 	%f91, [%rd162];
	cvt.s64.s32 	%rd163, %r195;
	add.s64 	%rd164, %rd31, %rd163;
	ld.global.u8 	%rs23, [%rd164];
	setp.eq.s16 	%p27, %rs23, 0;
	mul.f32 	%f92, %f91, %f2;
	selp.f32 	%f93, %f1, %f92, %p27;
	max.f32 	%f94, %f90, %f93;
	add.s64 	%rd165, %rd26, 736;
	cvt.u32.u64 	%r196, %rd165;
	div.s32 	%r197, %r196, %r2;
	mul.lo.s32 	%r198, %r197, %r2;
	sub.s32 	%r199, %r196, %r198;
	selp.b32 	%r200, 0, %r197, %p4;
	selp.b32 	%r201, 0, %r199, %p3;
	mul.lo.s32 	%r202, %r4, %r200;
	mad.lo.s32 	%r203, %r5, %r201, %r202;
	shl.b64 	%rd166, %rd165, 32;
	shr.s64 	%rd167, %rd166, 30;
	add.s64 	%rd168, %rd3, %rd167;
	ld.global.f32 	%f95, [%rd168];
	cvt.s64.s32 	%rd169, %r203;
	add.s64 	%rd170, %rd31, %rd169;
	ld.global.u8 	%rs24, [%rd170];
	setp.eq.s16 	%p28, %rs24, 0;
	mul.f32 	%f96, %f95, %f2;
	selp.f32 	%f97, %f1, %f96, %p28;
	max.f32 	%f98, %f94, %f97;
	add.s64 	%rd171, %rd26, 768;
	cvt.u32.u64 	%r204, %rd171;
	div.s32 	%r205, %r204, %r2;
	mul.lo.s32 	%r206, %r205, %r2;
	sub.s32 	%r207, %r204, %r206;
	selp.b32 	%r208, 0, %r205, %p4;
	selp.b32 	%r209, 0, %r207, %p3;
	mul.lo.s32 	%r210, %r4, %r208;
	mad.lo.s32 	%r211, %r5, %r209, %r210;
	shl.b64 	%rd172, %rd171, 32;
	shr.s64 	%rd173, %rd172, 30;
	add.s64 	%rd174, %rd3, %rd173;
	ld.global.f32 	%f99, [%rd174];
	cvt.s64.s32 	%rd175, %r211;
	add.s64 	%rd176, %rd31, %rd175;
	ld.global.u8 	%rs25, [%rd176];
	setp.eq.s16 	%p29, %rs25, 0;
	mul.f32 	%f100, %f99, %f2;
	selp.f32 	%f101, %f1, %f100, %p29;
	max.f32 	%f102, %f98, %f101;
	add.s64 	%rd177, %rd26, 800;
	cvt.u32.u64 	%r212, %rd177;
	div.s32 	%r213, %r212, %r2;
	mul.lo.s32 	%r214, %r213, %r2;
	sub.s32 	%r215, %r212, %r214;
	selp.b32 	%r216, 0, %r213, %p4;
	selp.b32 	%r217, 0, %r215, %p3;
	mul.lo.s32 	%r218, %r4, %r216;
	mad.lo.s32 	%r219, %r5, %r217, %r218;
	shl.b64 	%rd178, %rd177, 32;
	shr.s64 	%rd179, %rd178, 30;
	add.s64 	%rd180, %rd3, %rd179;
	ld.global.f32 	%f103, [%rd180];
	cvt.s64.s32 	%rd181, %r219;
	add.s64 	%rd182, %rd31, %rd181;
	ld.global.u8 	%rs26, [%rd182];
	setp.eq.s16 	%p30, %rs26, 0;
	mul.f32 	%f104, %f103, %f2;
	selp.f32 	%f105, %f1, %f104, %p30;
	max.f32 	%f106, %f102, %f105;
	add.s64 	%rd183, %rd26, 832;
	cvt.u32.u64 	%r220, %rd183;
	div.s32 	%r221, %r220, %r2;
	mul.lo.s32 	%r222, %r221, %r2;
	sub.s32 	%r223, %r220, %r222;
	selp.b32 	%r224, 0, %r221, %p4;
	selp.b32 	%r225, 0, %r223, %p3;
	mul.lo.s32 	%r226, %r4, %r224;
	mad.lo.s32 	%r227, %r5, %r225, %r226;
	shl.b64 	%rd184, %rd183, 32;
	shr.s64 	%rd185, %rd184, 30;
	add.s64 	%rd186, %rd3, %rd185;
	ld.global.f32 	%f107, [%rd186];
	cvt.s64.s32 	%rd187, %r227;
	add.s64 	%rd188, %rd31, %rd187;
	ld.global.u8 	%rs27, [%rd188];
	setp.eq.s16 	%p31, %rs27, 0;
	mul.f32 	%f108, %f107, %f2;
	selp.f32 	%f109, %f1, %f108, %p31;
	max.f32 	%f110, %f106, %f109;
	add.s64 	%rd189, %rd26, 864;
	cvt.u32.u64 	%r228, %rd189;
	div.s32 	%r229, %r228, %r2;
	mul.lo.s32 	%r230, %r229, %r2;
	sub.s32 	%r231, %r228, %r230;
	selp.b32 	%r232, 0, %r229, %p4;
	selp.b32 	%r233, 0, %r231, %p3;
	mul.lo.s32 	%r234, %r4, %r232;
	mad.lo.s32 	%r235, %r5, %r233, %r234;
	shl.b64 	%rd190, %rd189, 32;
	shr.s64 	%rd191, %rd190, 30;
	add.s64 	%rd192, %rd3, %rd191;
	ld.global.f32 	%f111, [%rd192];
	cvt.s64.s32 	%rd193, %r235;
	add.s64 	%rd194, %rd31, %rd193;
	ld.global.u8 	%rs28, [%rd194];
	setp.eq.s16 	%p32, %rs28, 0;
	mul.f32 	%f112, %f111, %f2;
	selp.f32 	%f113, %f1, %f112, %p32;
	max.f32 	%f114, %f110, %f113;
	add.s64 	%rd195, %rd26, 896;
	cvt.u32.u64 	%r236, %rd195;
	div.s32 	%r237, %r236, %r2;
	mul.lo.s32 	%r238, %r237, %r2;
	sub.s32 	%r239, %r236, %r238;
	selp.b32 	%r240, 0, %r237, %p4;
	selp.b32 	%r241, 0, %r239, %p3;
	mul.lo.s32 	%r242, %r4, %r240;
	mad.lo.s32 	%r243, %r5, %r241, %r242;
	shl.b64 	%rd196, %rd195, 32;
	shr.s64 	%rd197, %rd196, 30;
	add.s64 	%rd198, %rd3, %rd197;
	ld.global.f32 	%f115, [%rd198];
	cvt.s64.s32 	%rd199, %r243;
	add.s64 	%rd200, %rd31, %rd199;
	ld.global.u8 	%rs29, [%rd200];
	setp.eq.s16 	%p33, %rs29, 0;
	mul.f32 	%f116, %f115, %f2;
	selp.f32 	%f117, %f1, %f116, %p33;
	max.f32 	%f118, %f114, %f117;
	add.s64 	%rd201, %rd26, 928;
	cvt.u32.u64 	%r244, %rd201;
	div.s32 	%r245, %r244, %r2;
	mul.lo.s32 	%r246, %r245, %r2;
	sub.s32 	%r247, %r244, %r246;
	selp.b32 	%r248, 0, %r245, %p4;
	selp.b32 	%r249, 0, %r247, %p3;
	mul.lo.s32 	%r250, %r4, %r248;
	mad.lo.s32 	%r251, %r5, %r249, %r250;
	shl.b64 	%rd202, %rd201, 32;
	shr.s64 	%rd203, %rd202, 30;
	add.s64 	%rd204, %rd3, %rd203;
	ld.global.f32 	%f119, [%rd204];
	cvt.s64.s32 	%rd205, %r251;
	add.s64 	%rd206, %rd31, %rd205;
	ld.global.u8 	%rs30, [%rd206];
	setp.eq.s16 	%p34, %rs30, 0;
	mul.f32 	%f120, %f119, %f2;
	selp.f32 	%f121, %f1, %f120, %p34;
	max.f32 	%f122, %f118, %f121;
	mov.b32 	%r252, %f122;
	shfl.sync.bfly.b32	%r253|%p35, %r252, 16, 31, -1;
	mov.b32 	%f123, %r253;
	max.f32 	%f124, %f122, %f123;
	mov.b32 	%r254, %f124;
	shfl.sync.bfly.b32	%r255|%p36, %r254, 8, 31, -1;
	mov.b32 	%f125, %r255;
	max.f32 	%f126, %f124, %f125;
	mov.b32 	%r256, %f126;
	shfl.sync.bfly.b32	%r257|%p37, %r256, 4, 31, -1;
	mov.b32 	%f127, %r257;
	max.f32 	%f128, %f126, %f127;
	mov.b32 	%r258, %f128;
	shfl.sync.bfly.b32	%r259|%p38, %r258, 2, 31, -1;
	mov.b32 	%f129, %r259;
	max.f32 	%f130, %f128, %f129;
	mov.b32 	%r260, %f130;
	shfl.sync.bfly.b32	%r261|%p39, %r260, 1, 31, -1;
	mov.b32 	%f131, %r261;
	max.f32 	%f132, %f130, %f131;
	sub.f32 	%f133, %f5, %f132;
	fma.rn.f32 	%f134, %f133, 0f3BBB989D, 0f3F000000;
	cvt.sat.f32.f32 	%f135, %f134;
	mov.f32 	%f136, 0f4B400001;
	mov.f32 	%f137, 0f437C0000;
	fma.rm.f32 	%f138, %f135, %f137, %f136;
	add.f32 	%f139, %f138, 0fCB40007F;
	neg.f32 	%f140, %f139;
	fma.rn.f32 	%f141, %f133, 0f3FB8AA3B, %f140;
	fma.rn.f32 	%f142, %f133, 0f32A57060, %f141;
	mov.b32 	%r262, %f138;
	shl.b32 	%r263, %r262, 23;
	mov.b32 	%f143, %r263;
	ex2.approx.ftz.f32 	%f144, %f142;
	mul.f32 	%f145, %f144, %f143;
	add.f32 	%f146, %f145, 0f00000000;
	sub.f32 	%f147, %f9, %f132;
	fma.rn.f32 	%f148, %f147, 0f3BBB989D, 0f3F000000;
	cvt.sat.f32.f32 	%f149, %f148;
	fma.rm.f32 	%f150, %f149, %f137, %f136;
	add.f32 	%f151, %f150, 0fCB40007F;
	neg.f32 	%f152, %f151;
	fma.rn.f32 	%f153, %f147, 0f3FB8AA3B, %f152;
	fma.rn.f32 	%f154, %f147, 0f32A57060, %f153;
	mov.b32 	%r264, %f150;
	shl.b32 	%r265, %r264, 23;
	mov.b32 	%f155, %r265;
	ex2.approx.ftz.f32 	%f156, %f154;
	mul.f32 	%f157, %f156, %f155;
	add.f32 	%f158, %f146, %f157;
	sub.f32 	%f159, %f13, %f132;
	fma.rn.f32 	%f160, %f159, 0f3BBB989D, 0f3F000000;
	cvt.sat.f32.f32 	%f161, %f160;
	fma.rm.f32 	%f162, %f161, %f137, %f136;
	add.f32 	%f163, %f162, 0fCB40007F;
	neg.f32 	%f164, %f163;
	fma.rn.f32 	%f165, %f159, 0f3FB8AA3B, %f164;
	fma.rn.f32 	%f166, %f159, 0f32A57060, %f165;
	mov.b32 	%r266, %f162;
	shl.b32 	%r267, %r266, 23;
	mov.b32 	%f167, %r267;
	ex2.approx.ftz.f32 	%f168, %f166;
	mul.f32 	%f169, %f168, %f167;
	add.f32 	%f170, %f158, %f169;
	sub.f32 	%f171, %f17, %f132;
	fma.rn.f32 	%f172, %f171, 0f3BBB989D, 0f3F000000;
	cvt.sat.f32.f32 	%f173, %f172;
	fma.rm.f32 	%f174, %f173, %f137, %f136;
	add.f32 	%f175, %f174, 0fCB40007F;
	neg.f32 	%f176, %f175;
	fma.rn.f32 	%f177, %f171, 0f3FB8AA3B, %f176;
	fma.rn.f32 	%f178, %f171, 0f32A57060, %f177;
	mov.b32 	%r268, %f174;
	shl.b32 	%r269, %r268, 23;
	mov.b32 	%f179, %r269;
	ex2.approx.ftz.f32 	%f180, %f178;
	mul.f32 	%f181, %f180, %f179;
	add.f32 	%f182, %f170, %f181;
	sub.f32 	%f183, %f21, %f132;
	fma.rn.f32 	%f184, %f183, 0f3BBB989D, 0f3F000000;
	cvt.sat.f32.f32 	%f185, %f184;
	fma.rm.f32 	%f186, %f185, %f137, %f136;
	add.f32 	%f187, %f186, 0fCB40007F;
	neg.f32 	%f188, %f187;
	fma.rn.f32 	%f189, %f183, 0f3FB8AA3B, %f188;
	fma.rn.f32 	%f190, %f183, 0f32A57060, %f189;
	mov.b32 	%r270, %f186;
	shl.b32 	%r271, %r270, 23;
	mov.b32 	%f191, %r271;
	ex2.approx.ftz.f32 	%f192, %f190;
	mul.f32 	%f193, %f192, %f191;
	add.f32 	%f194, %f182, %f193;
	sub.f32 	%f195, %f25, %f132;
	fma.rn.f32 	%f196, %f195, 0f3BBB989D, 0f3F000000;
	cvt.sat.f32.f32 	%f197, %f196;
	fma.rm.f32 	%f198, %f197, %f137, %f136;
	add.f32 	%f199, %f198, 0fCB40007F;
	neg.f32 	%f200, %f199;
	fma.rn.f32 	%f201, %f195, 0f3FB8AA3B, %f200;
	fma.rn.f32 	%f202, %f195, 0f32A57060, %f201;
	mov.b32 	%r272, %f198;
	shl.b32 	%r273, %r272, 23;
	mov.b32 	%f203, %r273;
	ex2.approx.ftz.f32 	%f204, %f202;
	mul.f32 	%f205, %f204, %f203;
	add.f32 	%f206, %f194, %f205;
	sub.f32 	%f207, %f29, %f132;
	fma.rn.f32 	%f208, %f207, 0f3BBB989D, 0f3F000000;
	cvt.sat.f32.f32 	%f209, %f208;
	fma.rm.f32 	%f210, %f209, %f137, %f136;
	add.f32 	%f211, %f210, 0fCB40007F;
	neg.f32 	%f212, %f211;
	fma.rn.f32 	%f213, %f207, 0f3FB8AA3B, %f212;
	fma.rn.f32 	%f214, %f207, 0f32A57060, %f213;
	mov.b32 	%r274, %f210;
	shl.b32 	%r275, %r274, 23;
	mov.b32 	%f215, %r275;
	ex2.approx.ftz.f32 	%f216, %f214;
	mul.f32 	%f217, %f216, %f215;
	add.f32 	%f218, %f206, %f217;
	sub.f32 	%f219, %f33, %f132;
	fma.rn.f32 	%f220, %f219, 0f3BBB989D, 0f3F000000;
	cvt.sat.f32.f32 	%f221, %f220;
	fma.rm.f32 	%f222, %f221, %f137, %f136;
	add.f32 	%f223, %f222, 0fCB40007F;
	neg.f32 	%f224, %f223;
	fma.rn.f32 	%f225, %f219, 0f3FB8AA3B, %f224;
	fma.rn.f32 	%f226, %f219, 0f32A57060, %f225;
	mov.b32 	%r276, %f222;
	shl.b32 	%r277, %r276, 23;
	mov.b32 	%f227, %r277;
	ex2.approx.ftz.f32 	%f228, %f226;
	mul.f32 	%f229, %f228, %f227;
	add.f32 	%f230, %f218, %f229;
	sub.f32 	%f231, %f37, %f132;
	fma.rn.f32 	%f232, %f231, 0f3BBB989D, 0f3F000000;
	cvt.sat.f32.f32 	%f233, %f232;
	fma.rm.f32 	%f234, %f233, %f137, %f136;
	add.f32 	%f235, %f234, 0fCB40007F;
	neg.f32 	%f236, %f235;
	fma.rn.f32 	%f237, %f231, 0f3FB8AA3B, %f236;
	fma.rn.f32 	%f238, %f231, 0f32A57060, %f237;
	mov.b32 	%r278, %f234;
	shl.b32 	%r279, %r278, 23;
	mov.b32 	%f239, %r279;
	ex2.approx.ftz.f32 	%f240, %f238;
	mul.f32 	%f241, %f240, %f239;
	add.f32 	%f242, %f230, %f241;
	sub.f32 	%f243, %f41, %f132;
	fma.rn.f32 	%f244, %f243, 0f3BBB989D, 0f3F000000;
	cvt.sat.f32.f32 	%f245, %f244;
	fma.rm.f32 	%f246, %f245, %f137, %f136;
	add.f32 	%f247, %f246, 0fCB40007F;
	neg.f32 	%f248, %f247;
	fma.rn.f32 	%f249, %f243, 0f3FB8AA3B, %f248;
	fma.rn.f32 	%f250, %f243, 0f32A57060, %f249;
	mov.b32 	%r280, %f246;
	shl.b32 	%r281, %r280, 23;
	mov.b32 	%f251, %r281;
	ex2.approx.ftz.f32 	%f252, %f250;
	mul.f32 	%f253, %f252, %f251;
	add.f32 	%f254, %f242, %f253;
	sub.f32 	%f255, %f45, %f132;
	fma.rn.f32 	%f256, %f255, 0f3BBB989D, 0f3F000000;
	cvt.sat.f32.f32 	%f257, %f256;
	fma.rm.f32 	%f258, %f257, %f137, %f136;
	add.f32 	%f259, %f258, 0fCB40007F;
	neg.f32 	%f260, %f259;
	fma.rn.f32 	%f261, %f255, 0f3FB8AA3B, %f260;
	fma.rn.f32 	%f262, %f255, 0f32A57060, %f261;
	mov.b32 	%r282, %f258;
	shl.b32 	%r283, %r282, 23;
	mov.b32 	%f263, %r283;
	ex2.approx.ftz.f32 	%f264, %f262;
	mul.f32 	%f265, %f264, %f263;
	add.f32 	%f266, %f254, %f265;
	sub.f32 	%f267, %f49, %f132;
	fma.rn.f32 	%f268, %f267, 0f3BBB989D, 0f3F000000;
	cvt.sat.f32.f32 	%f269, %f268;
	fma.rm.f32 	%f270, %f269, %f137, %f136;
	add.f32 	%f271, %f270, 0fCB40007F;
	neg.f32 	%f272, %f271;
	fma.rn.f32 	%f273, %f267, 0f3FB8AA3B, %f272;
	fma.rn.f32 	%f274, %f267, 0f32A57060, %f273;
	mov.b32 	%r284, %f270;
	shl.b32 	%r285, %r284, 23;
	mov.b32 	%f275, %r285;
	ex2.approx.ftz.f32 	%f276, %f274;
	mul.f32 	%f277, %f276, %f275;
	add.f32 	%f278, %f266, %f277;
	sub.f32 	%f279, %f53, %f132;
	fma.rn.f32 	%f280, %f279, 0f3BBB989D, 0f3F000000;
	cvt.sat.f32.f32 	%f281, %f280;
	fma.rm.f32 	%f282, %f281, %f137, %f136;
	add.f32 	%f283, %f282, 0fCB40007F;
	neg.f32 	%f284, %f283;
	fma.rn.f32 	%f285, %f279, 0f3FB8AA3B, %f284;
	fma.rn.f32 	%f286, %f279, 0f32A57060, %f285;
	mov.b32 	%r286, %f282;
	shl.b32 	%r287, %r286, 23;
	mov.b32 	%f287, %r287;
	ex2.approx.ftz.f32 	%f288, %f286;
	mul.f32 	%f289, %f288, %f287;
	add.f32 	%f290, %f278, %f289;
	sub.f32 	%f291, %f57, %f132;
	fma.rn.f32 	%f292, %f291, 0f3BBB989D, 0f3F000000;
	cvt.sat.f32.f32 	%f293, %f292;
	fma.rm.f32 	%f294, %f293, %f137, %f136;
	add.f32 	%f295, %f294, 0fCB40007F;
	neg.f32 	%f296, %f295;
	fma.rn.f32 	%f297, %f291, 0f3FB8AA3B, %f296;
	fma.rn.f32 	%f298, %f291, 0f32A57060, %f297;
	mov.b32 	%r288, %f294;
	shl.b32 	%r289, %r288, 23;
	mov.b32 	%f299, %r289;
	ex2.approx.ftz.f32 	%f300, %f298;
	mul.f32 	%f301, %f300, %f299;
	add.f32 	%f302, %f290, %f301;
	sub.f32 	%f303, %f61, %f132;
	fma.rn.f32 	%f304, %f303, 0f3BBB989D, 0f3F000000;
	cvt.sat.f32.f32 	%f305, %f304;
	fma.rm.f32 	%f306, %f305, %f137, %f136;
	add.f32 	%f307, %f306, 0fCB40007F;
	neg.f32 	%f308, %f307;
	fma.rn.f32 	%f309, %f303, 0f3FB8AA3B, %f308;
	fma.rn.f32 	%f310, %f303, 0f32A57060, %f309;
	mov.b32 	%r290, %f306;
	shl.b32 	%r291, %r290, 23;
	mov.b32 	%f311, %r291;
	ex2.approx.ftz.f32 	%f312, %f310;
	mul.f32 	%f313, %f312, %f311;
	add.f32 	%f314, %f302, %f313;
	sub.f32 	%f315, %f65, %f132;
	fma.rn.f32 	%f316, %f315, 0f3BBB989D, 0f3F000000;
	cvt.sat.f32.f32 	%f317, %f316;
	fma.rm.f32 	%f318, %f317, %f137, %f136;
	add.f32 	%f319, %f318, 0fCB40007F;
	neg.f32 	%f320, %f319;
	fma.rn.f32 	%f321, %f315, 0f3FB8AA3B, %f320;
	fma.rn.f32 	%f322, %f315, 0f32A57060, %f321;
	mov.b32 	%r292, %f318;
	shl.b32 	%r293, %r292, 23;
	mov.b32 	%f323, %r293;
	ex2.approx.ftz.f32 	%f324, %f322;
	mul.f32 	%f325, %f324, %f323;
	add.f32 	%f326, %f314, %f325;
	sub.f32 	%f327, %f69, %f132;
	fma.rn.f32 	%f328, %f327, 0f3BBB989D, 0f3F000000;
	cvt.sat.f32.f32 	%f329, %f328;
	fma.rm.f32 	%f330, %f329, %f137, %f136;
	add.f32 	%f331, %f330, 0fCB40007F;
	neg.f32 	%f332, %f331;
	fma.rn.f32 	%f333, %f327, 0f3FB8AA3B, %f332;
	fma.rn.f32 	%f334, %f327, 0f32A57060, %f333;
	mov.b32 	%r294, %f330;
	shl.b32 	%r295, %r294, 23;
	mov.b32 	%f335, %r295;
	ex2.approx.ftz.f32 	%f336, %f334;
	mul.f32 	%f337, %f336, %f335;
	add.f32 	%f338, %f326, %f337;
	sub.f32 	%f339, %f73, %f132;
	fma.rn.f32 	%f340, %f339, 0f3BBB989D, 0f3F000000;
	cvt.sat.f32.f32 	%f341, %f340;
	fma.rm.f32 	%f342, %f341, %f137, %f136;
	add.f32 	%f343, %f342, 0fCB40007F;
	neg.f32 	%f344, %f343;
	fma.rn.f32 	%f345, %f339, 0f3FB8AA3B, %f344;
	fma.rn.f32 	%f346, %f339, 0f32A57060, %f345;
	mov.b32 	%r296, %f342;
	shl.b32 	%r297, %r296, 23;
	mov.b32 	%f347, %r297;
	ex2.approx.ftz.f32 	%f348, %f346;
	mul.f32 	%f349, %f348, %f347;
	add.f32 	%f350, %f338, %f349;
	sub.f32 	%f351, %f77, %f132;
	fma.rn.f32 	%f352, %f351, 0f3BBB989D, 0f3F000000;
	cvt.sat.f32.f32 	%f353, %f352;
	fma.rm.f32 	%f354, %f353, %f137, %f136;
	add.f32 	%f355, %f354, 0fCB40007F;
	neg.f32 	%f356, %f355;
	fma.rn.f32 	%f357, %f351, 0f3FB8AA3B, %f356;
	fma.rn.f32 	%f358, %f351, 0f32A57060, %f357;
	mov.b32 	%r298, %f354;
	shl.b32 	%r299, %r298, 23;
	mov.b32 	%f359, %r299;
	ex2.approx.ftz.f32 	%f360, %f358;
	mul.f32 	%f361, %f360, %f359;
	add.f32 	%f362, %f350, %f361;
	sub.f32 	%f363, %f81, %f132;
	fma.rn.f32 	%f364, %f363, 0f3BBB989D, 0f3F000000;
	cvt.sat.f32.f32 	%f365, %f364;
	fma.rm.f32 	%f366, %f365, %f137, %f136;
	add.f32 	%f367, %f366, 0fCB40007F;
	neg.f32 	%f368, %f367;
	fma.rn.f32 	%f369, %f363, 0f3FB8AA3B, %f368;
	fma.rn.f32 	%f370, %f363, 0f32A57060, %f369;
	mov.b32 	%r300, %f366;
	shl.b32 	%r301, %r300, 23;
	mov.b32 	%f371, %r301;
	ex2.approx.ftz.f32 	%f372, %f370;
	mul.f32 	%f373, %f372, %f371;
	add.f32 	%f374, %f362, %f373;
	sub.f32 	%f375, %f85, %f132;
	fma.rn.f32 	%f376, %f375, 0f3BBB989D, 0f3F000000;
	cvt.sat.f32.f32 	%f377, %f376;
	fma.rm.f32 	%f378, %f377, %f137, %f136;
	add.f32 	%f379, %f378, 0fCB40007F;
	neg.f32 	%f380, %f379;
	fma.rn.f32 	%f381, %f375, 0f3FB8AA3B, %f380;
	fma.rn.f32 	%f382, %f375, 0f32A57060, %f381;
	mov.b32 	%r302, %f378;
	shl.b32 	%r303, %r302, 23;
	mov.b32 	%f383, %r303;
	ex2.approx.ftz.f32 	%f384, %f382;
	mul.f32 	%f385, %f384, %f383;
	add.f32 	%f386, %f374, %f385;
	sub.f32 	%f387, %f89, %f132;
	fma.rn.f32 	%f388, %f387, 0f3BBB989D, 0f3F000000;
	cvt.sat.f32.f32 	%f389, %f388;
	fma.rm.f32 	%f390, %f389, %f137, %f136;
	add.f32 	%f391, %f390, 0fCB40007F;
	neg.f32 	%f392, %f391;
	fma.rn.f32 	%f393, %f387, 0f3FB8AA3B, %f392;
	fma.rn.f32 	%f394, %f387, 0f32A57060, %f393;
	mov.b32 	%r304, %f390;
	shl.b32 	%r305, %r304, 23;
	mov.b32 	%f395, %r305;
	ex2.approx.ftz.f32 	%f396, %f394;
	mul.f32 	%f397, %f396, %f395;
	add.f32 	%f398, %f386, %f397;
	sub.f32 	%f399, %f93, %f132;
	fma.rn.f32 	%f400, %f399, 0f3BBB989D, 0f3F000000;
	cvt.sat.f32.f32 	%f401, %f400;
	fma.rm.f32 	%f402, %f401, %f137, %f136;
	add.f32 	%f403, %f402, 0fCB40007F;
	neg.f32 	%f404, %f403;
	fma.rn.f32 	%f405, %f399, 0f3FB8AA3B, %f404;
	fma.rn.f32 	%f406, %f399, 0f32A57060, %f405;
	mov.b32 	%r306, %f402;
	shl.b32 	%r307, %r306, 23;
	mov.b32 	%f407, %r307;
	ex2.approx.ftz.f32 	%f408, %f406;
	mul.f32 	%f409, %f408, %f407;
	add.f32 	%f410, %f398, %f409;
	sub.f32 	%f411, %f97, %f132;
	fma.rn.f32 	%f412, %f411, 0f3BBB989D, 0f3F000000;
	cvt.sat.f32.f32 	%f413, %f412;
	fma.rm.f32 	%f414, %f413, %f137, %f136;
	add.f32 	%f415, %f414, 0fCB40007F;
	neg.f32 	%f416, %f415;
	fma.rn.f32 	%f417, %f411, 0f3FB8AA3B, %f416;
	fma.rn.f32 	%f418, %f411, 0f32A57060, %f417;
	mov.b32 	%r308, %f414;
	shl.b32 	%r309, %r308, 23;
	mov.b32 	%f419, %r309;
	ex2.approx.ftz.f32 	%f420, %f418;
	mul.f32 	%f421, %f420, %f419;
	add.f32 	%f422, %f410, %f421;
	sub.f32 	%f423, %f101, %f132;
	fma.rn.f32 	%f424, %f423, 0f3BBB989D, 0f3F000000;
	cvt.sat.f32.f32 	%f425, %f424;
	fma.rm.f32 	%f426, %f425, %f137, %f136;
	add.f32 	%f427, %f426, 0fCB40007F;
	neg.f32 	%f428, %f427;
	fma.rn.f32 	%f429, %f423, 0f3FB8AA3B, %f428;
	fma.rn.f32 	%f430, %f423, 0f32A57060, %f429;
	mov.b32 	%r310, %f426;
	shl.b32 	%r311, %r310, 23;
	mov.b32 	%f431, %r311;
	ex2.approx.ftz.f32 	%f432, %f430;
	mul.f32 	%f433, %f432, %f431;
	add.f32 	%f434, %f422, %f433;
	sub.f32 	%f435, %f105, %f132;
	fma.rn.f32 	%f436, %f435, 0f3BBB989D, 0f3F000000;
	cvt.sat.f32.f32 	%f437, %f436;
	fma.rm.f32 	%f438, %f437, %f137, %f136;
	add.f32 	%f439, %f438, 0fCB40007F;
	neg.f32 	%f440, %f439;
	fma.rn.f32 	%f441, %f435, 0f3FB8AA3B, %f440;
	fma.rn.f32 	%f442, %f435, 0f32A57060, %f441;
	mov.b32 	%r312, %f438;
	shl.b32 	%r313, %r312, 23;
	mov.b32 	%f443, %r313;
	ex2.approx.ftz.f32 	%f444, %f442;
	mul.f32 	%f445, %f444, %f443;
	add.f32 	%f446, %f434, %f445;
	sub.f32 	%f447, %f109, %f132;
	fma.rn.f32 	%f448, %f447, 0f3BBB989D, 0f3F000000;
	cvt.sat.f32.f32 	%f449, %f448;
	fma.rm.f32 	%f450, %f449, %f137, %f136;
	add.f32 	%f451, %f450, 0fCB40007F;
	neg.f32 	%f452, %f451;
	fma.rn.f32 	%f453, %f447, 0f3FB8AA3B, %f452;
	fma.rn.f32 	%f454, %f447, 0f32A57060, %f453;
	mov.b32 	%r314, %f450;
	shl.b32 	%r315, %r314, 23;
	mov.b32 	%f455, %r315;
	ex2.approx.ftz.f32 	%f456, %f454;
	mul.f32 	%f457, %f456, %f455;
	add.f32 	%f458, %f446, %f457;
	sub.f32 	%f459, %f113, %f132;
	fma.rn.f32 	%f460, %f459, 0f3BBB989D, 0f3F000000;
	cvt.sat.f32.f32 	%f461, %f460;
	fma.rm.f32 	%f462, %f461, %f137, %f136;
	add.f32 	%f463, %f462, 0fCB40007F;
	neg.f32 	%f464, %f463;
	fma.rn.f32 	%f465, %f459, 0f3FB8AA3B, %f464;
	fma.rn.f32 	%f466, %f459, 0f32A57060, %f465;
	mov.b32 	%r316, %f462;
	shl.b32 	%r317, %r316, 23;
	mov.b32 	%f467, %r317;
	ex2.approx.ftz.f32 	%f468, %f466;
	mul.f32 	%f469, %f468, %f467;
	add.f32 	%f470, %f458, %f469;
	sub.f32 	%f471, %f117, %f132;
	fma.rn.f32 	%f472, %f471, 0f3BBB989D, 0f3F000000;
	cvt.sat.f32.f32 	%f473, %f472;
	fma.rm.f32 	%f474, %f473, %f137, %f136;
	add.f32 	%f475, %f474, 0fCB40007F;
	neg.f32 	%f476, %f475;
	fma.rn.f32 	%f477, %f471, 0f3FB8AA3B, %f476;
	fma.rn.f32 	%f478, %f471, 0f32A57060, %f477;
	mov.b32 	%r318, %f474;
	shl.b32 	%r319, %r318, 23;
	mov.b32 	%f479, %r319;
	ex2.approx.ftz.f32 	%f480, %f478;
	mul.f32 	%f481, %f480, %f479;
	add.f32 	%f482, %f470, %f481;
	sub.f32 	%f483, %f121, %f132;
	fma.rn.f32 	%f484, %f483, 0f3BBB989D, 0f3F000000;
	cvt.sat.f32.f32 	%f485, %f484;
	fma.rm.f32 	%f486, %f485, %f137, %f136;
	add.f32 	%f487, %f486, 0fCB40007F;
	neg.f32 	%f488, %f487;
	fma.rn.f32 	%f489, %f483, 0f3FB8AA3B, %f488;
	fma.rn.f32 	%f490, %f483, 0f32A57060, %f489;
	mov.b32 	%r320, %f486;
	shl.b32 	%r321, %r320, 23;
	mov.b32 	%f491, %r321;
	ex2.approx.ftz.f32 	%f492, %f490;
	mul.f32 	%f493, %f492, %f491;
	add.f32 	%f494, %f482, %f493;
	mov.b32 	%r322, %f494;
	shfl.sync.bfly.b32	%r323|%p40, %r322, 16, 31, -1;
	mov.b32 	%f495, %r323;
	add.f32 	%f496, %f494, %f495;
	mov.b32 	%r324, %f496;
	shfl.sync.bfly.b32	%r325|%p41, %r324, 8, 31, -1;
	mov.b32 	%f497, %r325;
	add.f32 	%f498, %f496, %f497;
	mov.b32 	%r326, %f498;
	shfl.sync.bfly.b32	%r327|%p42, %r326, 4, 31, -1;
	mov.b32 	%f499, %r327;
	add.f32 	%f500, %f498, %f499;
	mov.b32 	%r328, %f500;
	shfl.sync.bfly.b32	%r329|%p43, %r328, 2, 31, -1;
	mov.b32 	%f501, %r329;
	add.f32 	%f502, %f500, %f501;
	mov.b32 	%r330, %f502;
	shfl.sync.bfly.b32	%r331|%p44, %r330, 1, 31, -1;
	mov.b32 	%f503, %r331;
	add.f32 	%f504, %f502, %f503;
	div.rn.f32 	%f505, %f145, %f504;
	div.rn.f32 	%f506, %f157, %f504;
	div.rn.f32 	%f507, %f169, %f504;
	div.rn.f32 	%f508, %f181, %f504;
	div.rn.f32 	%f509, %f193, %f504;
	div.rn.f32 	%f510, %f205, %f504;
	div.rn.f32 	%f511, %f217, %f504;
	div.rn.f32 	%f512, %f229, %f504;
	div.rn.f32 	%f513, %f241, %f504;
	div.rn.f32 	%f514, %f253, %f504;
	div.rn.f32 	%f515, %f265, %f504;
	div.rn.f32 	%f516, %f277, %f504;
	div.rn.f32 	%f517, %f289, %f504;
	div.rn.f32 	%f518, %f301, %f504;
	div.rn.f32 	%f519, %f313, %f504;
	div.rn.f32 	%f520, %f325, %f504;
	div.rn.f32 	%f521, %f337, %f504;
	div.rn.f32 	%f522, %f349, %f504;
	div.rn.f32 	%f523, %f361, %f504;
	div.rn.f32 	%f524, %f373, %f504;
	div.rn.f32 	%f525, %f385, %f504;
	div.rn.f32 	%f526, %f397, %f504;
	div.rn.f32 	%f527, %f409, %f504;
	div.rn.f32 	%f528, %f421, %f504;
	div.rn.f32 	%f529, %f433, %f504;
	div.rn.f32 	%f530, %f445, %f504;
	div.rn.f32 	%f531, %f457, %f504;
	div.rn.f32 	%f532, %f469, %f504;
	div.rn.f32 	%f533, %f481, %f504;
	div.rn.f32 	%f534, %f493, %f504;
	mad.lo.s64 	%rd207, %rd211, %rd17, %rd4;
	cvta.to.global.u64 	%rd208, %rd16;
	shl.b64 	%rd209, %rd207, 2;
	add.s64 	%rd210, %rd208, %rd209;
	st.global.f32 	[%rd210], %f505;
	st.global.f32 	[%rd210+128], %f506;
	st.global.f32 	[%rd210+256], %f507;
	st.global.f32 	[%rd210+384], %f508;
	st.global.f32 	[%rd210+512], %f509;
	st.global.f32 	[%rd210+640], %f510;
	st.global.f32 	[%rd210+768], %f511;
	st.global.f32 	[%rd210+896], %f512;
	st.global.f32 	[%rd210+1024], %f513;
	st.global.f32 	[%rd210+1152], %f514;
	st.global.f32 	[%rd210+1280], %f515;
	st.global.f32 	[%rd210+1408], %f516;
	st.global.f32 	[%rd210+1536], %f517;
	st.global.f32 	[%rd210+1664], %f518;
	st.global.f32 	[%rd210+1792], %f519;
	st.global.f32 	[%rd210+1920], %f520;
	st.global.f32 	[%rd210+2048], %f521;
	st.global.f32 	[%rd210+2176], %f522;
	st.global.f32 	[%rd210+2304], %f523;
	st.global.f32 	[%rd210+2432], %f524;
	st.global.f32 	[%rd210+2560], %f525;
	st.global.f32 	[%rd210+2688], %f526;
	st.global.f32 	[%rd210+2816], %f527;
	st.global.f32 	[%rd210+2944], %f528;
	st.global.f32 	[%rd210+3072], %f529;
	st.global.f32 	[%rd210+3200], %f530;
	st.global.f32 	[%rd210+3328], %f531;
	st.global.f32 	[%rd210+3456], %f532;
	st.global.f32 	[%rd210+3584], %f533;
	st.global.f32 	[%rd210+3712], %f534;
	add.s64 	%rd211, %rd211, %rd5;
	setp.lt.s64 	%p45, %rd211, %rd18;
	@%p45 bra 	$L__BB284_4;
$L__BB284_5:
	ret;

}
	// .globl	_Z15SoftmaxWarpImplI22BroadcastScaleMaskLoadIffbLm2EiE11DirectStoreIffEfLi1ELi30ELi32ELi1ELb1EL9Algorithm0EEvT_T0_ll
.visible .entry _Z15SoftmaxWarpImplI22BroadcastScaleMaskLoadIffbLm2EiE11DirectStoreIffEfLi1ELi30ELi32ELi1ELb1EL9Algorithm0EEvT_T0_ll(
	.param .align 8 .b8 _Z15SoftmaxWarpImplI22BroadcastScaleMaskLoadIffbLm2EiE11DirectStoreIffEfLi1ELi30ELi32ELi1ELb1EL9Algorithm0EEvT_T0_ll_param_0[88],
	.param .align 8 .b8 _Z15SoftmaxWarpImplI22BroadcastScaleMaskLoadIffbLm2EiE11DirectStoreIffEfLi1ELi30ELi32ELi1ELb1EL9Algorithm0EEvT_T0_ll_param_1[16],
	.param .u64 _Z15SoftmaxWarpImplI22BroadcastScaleMaskLoadIffbLm2EiE11DirectStoreIffEfLi1ELi30ELi32ELi1ELb1EL9Algorithm0EEvT_T0_ll_param_2,
	.param .u64 _Z15SoftmaxWarpImplI22BroadcastScaleMaskLoadIffbLm2EiE11DirectStoreIffEfLi1ELi30ELi32ELi1ELb1EL9Algorithm0EEvT_T0_ll_param_3
)
{
	.reg .pred 	%p<164>;
	.reg .b16 	%rs<31>;
	.reg .b32 	%r<440>;
	.reg .b32 	%f<687>;
	.reg .b64 	%rd<275>;

	ld.param.u64 	%rd36, [_Z15SoftmaxWarpImplI22BroadcastScaleMaskLoadIffbLm2EiE11DirectStoreIffEfLi1ELi30ELi32ELi1ELb1EL9Algorithm0EEvT_T0_ll_param_1+8];
	ld.param.u64 	%rd35, [_Z15SoftmaxWarpImplI22BroadcastScaleMaskLoadIffbLm2EiE11DirectStoreIffEfLi1ELi30ELi32ELi1ELb1EL9Algorithm0EEvT_T0_ll_param_1];
	ld.param.v2.f32 	{%f153, %f154}, [_Z15SoftmaxWarpImplI22BroadcastScaleMaskLoadIffbLm2EiE11DirectStoreIffEfLi1ELi30ELi32ELi1ELb1EL9Algorithm0EEvT_T0_ll_param_0+80];
	ld.param.u64 	%rd34, [_Z15SoftmaxWarpImplI22BroadcastScaleMaskLoadIffbLm2EiE11DirectStoreIffEfLi1ELi30ELi32ELi1ELb1EL9Algorithm0EEvT_T0_ll_param_0+72];
	ld.param.v2.u32 	{%r6, %r7}, [_Z15SoftmaxWarpImplI22BroadcastScaleMaskLoadIffbLm2EiE11DirectStoreIffEfLi1ELi30ELi32ELi1ELb1EL9Algorithm0EEvT_T0_ll_param_0+56];
	ld.param.v2.u32 	{%r4, %r5}, [_Z15SoftmaxWarpImplI22BroadcastScaleMaskLoadIffbLm2EiE11DirectStoreIffEfLi1ELi30ELi32ELi1ELb1EL9Algorithm0EEvT_T0_ll_param_0+40];
	ld.param.u64 	%rd30, [_Z15SoftmaxWarpImplI22BroadcastScaleMaskLoadIffbLm2EiE11DirectStoreIffEfLi1ELi30ELi32ELi1ELb1EL9Algorithm0EEvT_T0_ll_param_0+24];
	ld.param.u64 	%rd29, [_Z15SoftmaxWarpImplI22BroadcastScaleMaskLoadIffbLm2EiE11DirectStoreIffEfLi1ELi30ELi32ELi1ELb1EL9Algorithm0EEvT_T0_ll_param_0+16];
	ld.param.u64 	%rd28, [_Z15SoftmaxWarpImplI22BroadcastScaleMaskLoadIffbLm2EiE11DirectStoreIffEfLi1ELi30ELi32ELi1ELb1EL9Algorithm0EEvT_T0_ll_param_0+8];
	ld.param.u64 	%rd27, [_Z15SoftmaxWarpImplI22BroadcastScaleMaskLoadIffbLm2EiE11DirectStoreIffEfLi1ELi30ELi32ELi1ELb1EL9Algorithm0EEvT_T0_ll_param_0];
	ld.param.u64 	%rd38, [_Z15SoftmaxWarpImplI22BroadcastScaleMaskLoadIffbLm2EiE11DirectStoreIffEfLi1ELi30ELi32ELi1ELb1EL9Algorithm0EEvT_T0_ll_param_3];
	cvta.to.global.u64 	%rd1, %rd27;
	cvta.to.global.u64 	%rd2, %rd28;
	setp.lt.s64 	%p1, %rd38, 961;
	@%p1 bra 	$L__BB285_2;
	mov.u64 	%rd39, $str;
	cvta.global.u64 	%rd40, %rd39;
	mov.u64 	%rd41, $str$1;
	cvta.global.u64 	%rd42, %rd41;
	mov.u64 	%rd43, __unnamed_281;
	cvta.global.u64 	%rd44, %rd43;
	{ // callseq 280, 0
	.param .b64 param0;
	st.param.b64 	[param0], %rd40;
	.param .b64 param1;
	st.param.b64 	[param1], %rd42;
	.param .b32 param2;
	st.param.b32 	[param2], 219;
	.param .b64 param3;
	st.param.b64 	[param3], %rd44;
	.param .b64 param4;
	st.param.b64 	[param4], 1;
	call.uni 
	__assertfail, 
	(
	param0, 
	param1, 
	param2, 
	param3, 
	param4
	);
	} // callseq 280
$L__BB285_2:
	ld.param.u64 	%rd272, [_Z15SoftmaxWarpImplI22BroadcastScaleMaskLoadIffbLm2EiE11DirectStoreIffEfLi1ELi30ELi32ELi1ELb1EL9Algorithm0EEvT_T0_ll_param_2];
	mov.u32 	%r8, %ctaid.x;
	mov.u32 	%r9, %ntid.y;
	mov.u32 	%r10, %tid.y;
	mad.lo.s32 	%r11, %r8, %r9, %r10;
	cvt.s64.s32 	%rd274, %r11;
	setp.le.s64 	%p2, %rd272, %rd274;
	@%p2 bra 	$L__BB285_125;
	mov.u32 	%r12, %tid.x;
	add.s32 	%r13, %r12, 32;
	cvt.u64.u32 	%rd6, %r13;
	add.s32 	%r14, %r12, 64;
	cvt.u64.u32 	%rd7, %r14;
	add.s32 	%r15, %r12, 480;
	cvt.u64.u32 	%rd8, %r15;
	add.s32 	%r16, %r12, 512;
	cvt.u64.u32 	%rd9, %r16;
	add.s32 	%r17, %r12, 544;
	cvt.u64.u32 	%rd10, %r17;
	add.s32 	%r18, %r12, 576;
	cvt.u64.u32 	%rd11, %r18;
	add.s32 	%r19, %r12, 608;
	cvt.u64.u32 	%rd12, %r19;
	add.s32 	%r20, %r12, 640;
	cvt.u64.u32 	%rd13, %r20;
	add.s32 	%r21, %r12, 672;
	cvt.u64.u32 	%rd14, %r21;
	add.s32 	%r22, %r12, 704;
	cvt.u64.u32 	%rd15, %r22;
	add.s32 	%r23, %r12, 736;
	cvt.u64.u32 	%rd16, %r23;
	add.s32 	%r24, %r12, 768;
	cvt.u64.u32 	%rd17, %r24;
	add.s32 	%r25, %r12, 832;
	cvt.u64.u32 	%rd18, %r25;
$L__BB285_4:
	cvt.u64.u32 	%rd45, %r12;
	setp.le.s64 	%p3, %rd38, %rd45;
	mul.lo.s64 	%rd20, %rd34, %rd274;
	mov.f32 	%f627, 0fFF800000;
	mov.f32 	%f630, %f627;
	@%p3 bra 	$L__BB285_6;
	setp.eq.s64 	%p4, %rd30, 1;
	setp.eq.s64 	%p5, %rd29, 1;
	add.s64 	%rd47, %rd20, %rd45;
	cvt.u32.u64 	%r28, %rd47;
	div.s32 	%r29, %r28, %r4;
	mul.lo.s32 	%r30, %r29, %r4;
	sub.s32 	%r31, %r28, %r30;
	selp.b32 	%r32, 0, %r29, %p5;
	selp.b32 	%r33, 0, %r31, %p4;
	mul.lo.s32 	%r34, %r6, %r32;
	mad.lo.s32 	%r35, %r7, %r33, %r34;
	shl.b64 	%rd48, %rd47, 32;
	shr.s64 	%rd49, %rd48, 30;
	add.s64 	%rd50, %rd1, %rd49;
	ld.global.f32 	%f156, [%rd50];
	cvt.s64.s32 	%rd51, %r35;
	add.s64 	%rd52, %rd2, %rd51;
	ld.global.u8 	%rs1, [%rd52];
	setp.eq.s16 	%p6, %rs1, 0;
	mul.f32 	%f157, %f156, %f154;
	selp.f32 	%f627, %f153, %f157, %p6;
	max.f32 	%f630, %f627, 0fFF800000;
$L__BB285_6:
	setp.le.s64 	%p7, %rd38, %rd6;
	mov.f32 	%f629, 0fFF800000;
	@%p7 bra 	$L__BB285_8;
	setp.eq.s64 	%p8, %rd30, 1;
	setp.eq.s64 	%p9, %rd29, 1;
	add.s64 	%rd53, %rd20, %rd6;
	cvt.u32.u64 	%r36, %rd53;
	div.s32 	%r37, %r36, %r4;
	mul.lo.s32 	%r38, %r37, %r4;
	sub.s32 	%r39, %r36, %r38;
	selp.b32 	%r40, 0, %r37, %p9;
	selp.b32 	%r41, 0, %r39, %p8;
	mul.lo.s32 	%r42, %r6, %r40;
	mad.lo.s32 	%r43, %r7, %r41, %r42;
	shl.b64 	%rd54, %rd53, 32;
	shr.s64 	%rd55, %rd54, 30;
	add.s64 	%rd56, %rd1, %rd55;
	ld.global.f32 	%f159, [%rd56];
	cvt.s64.s32 	%rd57, %r43;
	add.s64 	%rd58, %rd2, %rd57;
	ld.global.u8 	%rs2, [%rd58];
	setp.eq.s16 	%p10, %rs2, 0;
	mul.f32 	%f160, %f159, %f154;
	selp.f32 	%f629, %f153, %f160, %p10;
	max.f32 	%f630, %f630, %f629;
$L__BB285_8:
	setp.le.s64 	%p11, %rd38, %rd7;
	mov.f32 	%f631, 0fFF800000;
	@%p11 bra 	$L__BB285_10;
	setp.eq.s64 	%p12, %rd30, 1;
	setp.eq.s64 	%p13, %rd29, 1;
	add.s64 	%rd59, %rd20, %rd7;
	cvt.u32.u64 	%r44, %rd59;
	div.s32 	%r45, %r44, %r4;
	mul.lo.s32 	%r46, %r45, %r4;
	sub.s32 	%r47, %r44, %r46;
	selp.b32 	%r48, 0, %r45, %p13;
	selp.b32 	%r49, 0, %r47, %p12;
	mul.lo.s32 	%r50, %r6, %r48;
	mad.lo.s32 	%r51, %r7, %r49, %r50;
	shl.b64 	%rd60, %rd59, 32;
	shr.s64 	%rd61, %rd60, 30;
	add.s64 	%rd62, %rd1, %rd61;
	ld.global.f32 	%f162, [%rd62];
	cvt.s64.s32 	%rd63, %r51;
	add.s64 	%rd64, %rd2, %rd63;
	ld.global.u8 	%rs3, [%rd64];
	setp.eq.s16 	%p14, %rs3, 0;
	mul.f32 	%f163, %f162, %f154;
	selp.f32 	%f631, %f153, %f163, %p14;
	max.f32 	%f630, %f630, %f631;
$L__BB285_10:
	mov.u32 	%r52, %tid.x;
	add.s32 	%r53, %r52, 96;
	cvt.u64.u32 	%rd21, %r53;
	setp.le.s64 	%p15, %rd38, %rd21;
	mov.f32 	%f633, 0fFF800000;
	@%p15 bra 	$L__BB285_12;
	setp.eq.s64 	%p16, %rd30, 1;
	setp.eq.s64 	%p17, %rd29, 1;
	add.s64 	%rd65, %rd20, %rd21;
	cvt.u32.u64 	%r54, %rd65;
	div.s32 	%r55, %r54, %r4;
	mul.lo.s32 	%r56, %r55, %r4;
	sub.s32 	%r57, %r54, %r56;
	selp.b32 	%r58, 0, %r55, %p17;
	selp.b32 	%r59, 0, %r57, %p16;
	mul.lo.s32 	%r60, %r6, %r58;
	mad.lo.s32 	%r61, %r7, %r59, %r60;
	shl.b64 	%rd66, %rd65, 32;
	shr.s64 	%rd67, %rd66, 30;
	add.s64 	%rd68, %rd1, %rd67;
	ld.global.f32 	%f165, [%rd68];
	cvt.s64.s32 	%rd69, %r61;
	add.s64 	%rd70, %rd2, %rd69;
	ld.global.u8 	%rs4, [%rd70];
	setp.eq.s16 	%p18, %rs4, 0;
	mul.f32 	%f166, %f165, %f154;
	selp.f32 	%f633, %f153, %f166, %p18;
	max.f32 	%f630, %f630, %f633;
$L__BB285_12:
	add.s32 	%r63, %r52, 128;
	cvt.u64.u32 	%rd22, %r63;
	setp.le.s64 	%p19, %rd38, %rd22;
	mov.f32 	%f635, 0fFF800000;
	@%p19 bra 	$L__BB285_14;
	setp.eq.s64 	%p20, %rd30, 1;
	setp.eq.s64 	%p21, %rd29, 1;
	add.s64 	%rd71, %rd20, %rd22;
	cvt.u32.u64 	%r64, %rd71;
	div.s32 	%r65, %r64, %r4;
	mul.lo.s32 	%r66, %r65, %r4;
	sub.s32 	%r67, %r64, %r66;
	selp.b32 	%r68, 0, %r65, %p21;
	selp.b32 	%r69, 0, %r67, %p20;
	mul.lo.s32 	%r70, %r6, %r68;
	mad.lo.s32 	%r71, %r7, %r69, %r70;
	shl.b64 	%rd72, %rd71, 32;
	shr.s64 	%rd73, %rd72, 30;
	add.s64 	%rd74, %rd1, %rd73;
	ld.global.f32 	%f168, [%rd74];
	cvt.s64.s32 	%rd75, %r71;
	add.s64 	%rd76, %rd2, %rd75;
	ld.global.u8 	%rs5, [%rd76];
	setp.eq.s16 	%p22, %rs5, 0;
	mul.f32 	%f169, %f168, %f154;
	selp.f32 	%f635, %f153, %f169, %p22;
	max.f32 	%f630, %f630, %f635;
$L__BB285_14:
	add.s32 	%r73, %r52, 160;
	cvt.u64.u32 	%rd23, %r73;
	setp.le.s64 	%p23, %rd38, %rd23;
	mov.f32 	%f637, 0fFF800000;
	@%p23 bra 	$L__BB285_16;
	setp.eq.s64 	%p24, %rd30, 1;
	setp.eq.s64 	%p25, %rd29, 1;
	add.s64 	%rd77, %rd20, %rd23;
	cvt.u32.u64 	%r74, %rd77;
	div.s32 	%r75, %r74, %r4;
	mul.lo.s32 	%r76, %r75, %r4;
	sub.s32 	%r77, %r74, %r76;
	selp.b32 	%r78, 0, %r75, %p25;
	selp.b32 	%r79, 0, %r77, %p24;
	mul.lo.s32 	%r80, %r6, %r78;
	mad.lo.s32 	%r81, %r7, %r79, %r80;
	shl.b64 	%rd78, %rd77, 32;
	shr.s64 	%rd79, %rd78, 30;
	add.s64 	%rd80, %rd1, %rd79;
	ld.global.f32 	%f171, [%rd80];
	cvt.s64.s32 	%rd81, %r81;
	add.s64 	%rd82, %rd2, %rd81;
	ld.global.u8 	%rs6, [%rd82];
	setp.eq.s16 	%p26, %rs6, 0;
	mul.f32 	%f172, %f171, %f154;
	selp.f32 	%f637, %f153, %f172, %p26;
	max.f32 	%f630, %f630, %f637;
$L__BB285_16:
	add.s32 	%r83, %r52, 192;
	cvt.u64.u32 	%rd24, %r83;
	setp.le.s64 	%p27, %rd38, %rd24;
	mov.f32 	%f639, 0fFF800000;
	@%p27 bra 	$L__BB285_18;
	setp.eq.s64 	%p28, %rd30, 1;
	setp.eq.s64 	%p29, %rd29, 1;
	add.s64 	%rd83, %rd20, %rd24;
	cvt.u32.u64 	%r84, %rd83;
	div.s32 	%r85, %r84, %r4;
	mul.lo.s32 	%r86, %r85, %r4;
	sub.s32 	%r87, %r84, %r86;
	selp.b32 	%r88, 0, %r85, %p29;
	selp.b32 	%r89, 0, %r87, %p28;
	mul.lo.s32 	%r90, %r6, %r88;
	mad.lo.s32 	%r91, %r7, %r89, %r90;
	shl.b64 	%rd84, %rd83, 32;
	shr.s64 	%rd85, %rd84, 30;
	add.s64 	%rd86, %rd1, %rd85;
	ld.global.f32 	%f174, [%rd86];
	cvt.s64.s32 	%rd87, %r91;
	add.s64 	%rd88, %rd2, %rd87;
	ld.global.u8 	%rs7, [%rd88];
	setp.eq.s16 	%p30, %rs7, 0;
	mul.f32 	%f175, %f174, %f154;
	selp.f32 	%f639, %f153, %f175, %p30;
	max.f32 	%f630, %f630, %f639;
$L__BB285_18:
	add.s32 	%r93, %r52, 224;
	cvt.u64.u32 	%rd89, %r93;
	setp.le.s64 	%p31, %rd38, %rd89;
	mov.f32 	%f641, 0fFF800000;
	@%p31 bra 	$L__BB285_20;
	setp.eq.s64 	%p32, %rd30, 1;
	setp.eq.s64 	%p33, %rd29, 1;
	add.s64 	%rd91, %rd20, %rd89;
	cvt.u32.u64 	%r96, %rd91;
	div.s32 	%r97, %r96, %r4;
	mul.lo.s32 	%r98, %r97, %r4;
	sub.s32 	%r99, %r96, %r98;
	selp.b32 	%r100, 0, %r97, %p33;
	selp.b32 	%r101, 0, %r99, %p32;
	mul.lo.s32 	%r102, %r6, %r100;
	mad.lo.s32 	%r103, %r7, %r101, %r102;
	shl.b64 	%rd92, %rd91, 32;
	shr.s64 	%rd93, %rd92, 30;
	add.s64 	%rd94, %rd1, %rd93;
	ld.global.f32 	%f177, [%rd94];
	cvt.s64.s32 	%rd95, %r103;
	add.s64 	%rd96, %rd2, %rd95;
	ld.global.u8 	%rs8, [%rd96];
	setp.eq.s16 	%p34, %rs8, 0;
	mul.f32 	%f178, %f177, %f154;
	selp.f32 	%f641, %f153, %f178, %p34;
	max.f32 	%f630, %f630, %f641;
$L__BB285_20:
	add.s32 	%r105, %r52, 256;
	cvt.u64.u32 	%rd97, %r105;
	setp.le.s64 	%p35, %rd38, %rd97;
	mov.f32 	%f643, 0fFF800000;
	@%p35 bra 	$L__BB285_22;
	setp.eq.s64 	%p36, %rd30, 1;
	setp.eq.s64 	%p37, %rd29, 1;
	add.s64 	%rd99, %rd20, %rd97;
	cvt.u32.u64 	%r108, %rd99;
	div.s32 	%r109, %r108, %r4;
	mul.lo.s32 	%r110, %r109, %r4;
	sub.s32 	%r111, %r108, %r110;
	selp.b32 	%r112, 0, %r109, %p37;
	selp.b32 	%r113, 0, %r111, %p36;
	mul.lo.s32 	%r114, %r6, %r112;
	mad.lo.s32 	%r115, %r7, %r113, %r114;
	shl.b64 	%rd100, %rd99, 32;
	shr.s64 	%rd101, %rd100, 30;
	add.s64 	%rd102, %rd1, %rd101;
	ld.global.f32 	%f180, [%rd102];
	cvt.s64.s32 	%rd103, %r115;
	add.s64 	%rd104, %rd2, %rd103;
	ld.global.u8 	%rs9, [%rd104];
	setp.eq.s16 	%p38, %rs9, 0;
	mul.f32 	%f181, %f180, %f154;
	selp.f32 	%f643, %f153, %f181, %p38;
	max.f32 	%f630, %f630, %f643;
$L__BB285_22:
	add.s32 	%r117, %r52, 288;
	cvt.u64.u32 	%rd105, %r117;
	setp.le.s64 	%p39, %rd38, %rd105;
	mov.f32 	%f645, 0fFF800000;
	@%p39 bra 	$L__BB285_24;
	setp.eq.s64 	%p40, %rd30, 1;
	setp.eq.s64 	%p41, %rd29, 1;
	add.s64 	%rd107, %rd20, %rd105;
	cvt.u32.u64 	%r120, %rd107;
	div.s32 	%r121, %r120, %r4;
	mul.lo.s32 	%r122, %r121, %r4;
	sub.s32 	%r123, %r120, %r122;
	selp.b32 	%r124, 0, %r121, %p41;
	selp.b32 	%r125, 0, %r123, %p40;
	mul.lo.s32 	%r126, %r6, %r124;
	mad.lo.s32 	%r127, %r7, %r125, %r126;
	shl.b64 	%rd108, %rd107, 32;
	shr.s64 	%rd109, %rd108, 30;
	add.s64 	%rd110, %rd1, %rd109;
	ld.global.f32 	%f183, [%rd110];
	cvt.s64.s32 	%rd111, %r127;
	add.s64 	%rd112, %rd2, %rd111;
	ld.global.u8 	%rs10, [%rd112];
	setp.eq.s16 	%p42, %rs10, 0;
	mul.f32 	%f184, %f183, %f154;
	selp.f32 	%f645, %f153, %f184, %p42;
	max.f32 	%f630, %f630, %f645;
$L__BB285_24:
	add.s32 	%r129, %r52, 320;
	cvt.u64.u32 	%rd113, %r129;
	setp.le.s64 	%p43, %rd38, %rd113;
	mov.f32 	%f647, 0fFF800000;
	@%p43 bra 	$L__BB285_26;
	setp.eq.s64 	%p44, %rd30, 1;
	setp.eq.s64 	%p45, %rd29, 1;
	add.s64 	%rd115, %rd20, %rd113;
	cvt.u32.u64 	%r132, %rd115;
	div.s32 	%r133, %r132, %r4;
	mul.lo.s32 	%r134, %r133, %r4;
	sub.s32 	%r135, %r132, %r134;
	selp.b32 	%r136, 0, %r133, %p45;
	selp.b32 	%r137, 0, %r135, %p44;
	mul.lo.s32 	%r138, %r6, %r136;
	mad.lo.s32 	%r139, %r7, %r137, %r138;
	shl.b64 	%rd116, %rd115, 32;
	shr.s64 	%rd117, %rd116, 30;
	add.s64 	%rd118, %rd1, %rd117;
	ld.global.f32 	%f186, [%rd118];
	cvt.s64.s32 	%rd119, %r139;
	add.s64 	%rd120, %rd2, %rd119;
	ld.global.u8 	%rs11, [%rd120];
	setp.eq.s16 	%p46, %rs11, 0;
	mul.f32 	%f187, %f186, %f154;
	selp.f32 	%f647, %f153, %f187, %p46;
	max.f32 	%f630, %f630, %f647;
$L__BB285_26:
	add.s32 	%r141, %r52, 352;
	cvt.u64.u32 	%rd121, %r141;
	setp.le.s64 	%p47, %rd38, %rd121;
	mov.f32 	%f649, 0fFF800000;
	@%p47 bra 	$L__BB285_28;
	setp.eq.s64 	%p48, %rd30, 1;
	setp.eq.s64 	%p49, %rd29, 1;
	add.s64 	%rd123, %rd20, %rd121;
	cvt.u32.u64 	%r144, %rd123;
	div.s32 	%r145, %r144, %r4;
	mul.lo.s32 	%r146, %r145, %r4;
	sub.s32 	%r147, %r144, %r146;
	selp.b32 	%r148, 0, %r145, %p49;
	selp.b32 	%r149, 0, %r147, %p48;
	mul.lo.s32 	%r150, %r6, %r148;
	mad.lo.s32 	%r151, %r7, %r149, %r150;
	shl.b64 	%rd124, %rd123, 32;
	shr.s64 	%rd125, %rd124, 30;
	add.s64 	%rd126, %rd1, %rd125;
	ld.global.f32 	%f189, [%rd126];
	cvt.s64.s32 	%rd127, %r151;
	add.s64 	%rd128, %rd2, %rd127;
	ld.global.u8 	%rs12, [%rd128];
	setp.eq.s16 	%p50, %rs12, 0;
	mul.f32 	%f190, %f189, %f154;
	selp.f32 	%f649, %f153, %f190, %p50;
	max.f32 	%f630, %f630, %f649;
$L__BB285_28:
	add.s32 	%r153, %r52, 384;
	cvt.u64.u32 	%rd129, %r153;
	setp.le.s64 	%p51, %rd38, %rd129;
	mov.f32 	%f651, 0fFF800000;
	@%p51 bra 	$L__BB285_30;
	setp.eq.s64 	%p52, %rd30, 1;
	setp.eq.s64 	%p53, %rd29, 1;
	add.s64 	%rd131, %rd20, %rd129;
	cvt.u32.u64 	%r156, %rd131;
	div.s32 	%r157, %r156, %r4;
	mul.lo.s32 	%r158, %r157, %r4;
	sub.s32 	%r159, %r156, %r158;
	selp.b32 	%r160, 0, %r157, %p53;
	selp.b32 	%r161, 0, %r159, %p52;
	mul.lo.s32 	%r162, %r6, %r160;
	mad.lo.s32 	%r163, %r7, %r161, %r162;
	shl.b64 	%rd132, %rd131, 32;
	shr.s64 	%rd133, %rd132, 30;
	add.s64 	%rd134, %rd1, %rd133;
	ld.global.f32 	%f192, [%rd134];
	cvt.s64.s32 	%rd135, %r163;
	add.s64 	%rd136, %rd2, %rd135;
	ld.global.u8 	%rs13, [%rd136];
	setp.eq.s16 	%p54, %rs13, 0;
	mul.f32 	%f193, %f192, %f154;
	selp.f32 	%f651, %f153, %f193, %p54;
	max.f32 	%f630, %f630, %f651;
$L__BB285_30:
	add.s32 	%r165, %r52, 416;
	cvt.u64.u32 	%rd137, %r165;
	setp.le.s64 	%p55, %rd38, %rd137;
	mov.f32 	%f653, 0fFF800000;
	@%p55 bra 	$L__BB285_32;
	setp.eq.s64 	%p56, %rd30, 1;
	setp.eq.s64 	%p57, %rd29, 1;
	add.s64 	%rd139, %rd20, %rd137;
	cvt.u32.u64 	%r168, %rd139;
	div.s32 	%r169, %r168, %r4;
	mul.lo.s32 	%r170, %r169, %r4;
	sub.s32 	%r171, %r168, %r170;
	selp.b32 	%r172, 0, %r169, %p57;
	selp.b32 	%r173, 0, %r171, %p56;
	mul.lo.s32 	%r174, %r6, %r172;
	mad.lo.s32 	%r175, %r7, %r173, %r174;
	shl.b64 	%rd140, %rd139, 32;
	shr.s64 	%rd141, %rd140, 30;
	add.s64 	%rd142, %rd1, %rd141;
	ld.global.f32 	%f195, [%rd142];
	cvt.s64.s32 	%rd143, %r175;
	add.s64 	%rd144, %rd2, %rd143;
	ld.global.u8 	%rs14, [%rd144];
	setp.eq.s16 	%p58, %rs14, 0;
	mul.f32 	%f196, %f195, %f154;
	selp.f32 	%f653, %f153, %f196, %p58;
	max.f32 	%f630, %f630, %f653;
$L__BB285_32:
	add.s32 	%r177, %r52, 448;
	cvt.u64.u32 	%rd145, %r177;
	setp.le.s64 	%p59, %rd38, %rd145;
	mov.f32 	%f655, 0fFF800000;
	@%p59 bra 	$L__BB285_34;
	setp.eq.s64 	%p60, %rd30, 1;
	setp.eq.s64 	%p61, %rd29, 1;
	add.s64 	%rd147, %rd20, %rd145;
	cvt.u32.u64 	%r180, %rd147;
	div.s32 	%r181, %r180, %r4;
	mul.lo.s32 	%r182, %r181, %r4;
	sub.s32 	%r183, %r180, %r182;
	selp.b32 	%r184, 0, %r181, %p61;
	selp.b32 	%r185, 0, %r183, %p60;
	mul.lo.s32 	%r186, %r6, %r184;
	mad.lo.s32 	%r187, %r7, %r185, %r186;
	shl.b64 	%rd148, %rd147, 32;
	shr.s64 	%rd149, %rd148, 30;
	add.s64 	%rd150, %rd1, %rd149;
	ld.global.f32 	%f198, [%rd150];
	cvt.s64.s32 	%rd151, %r187;
	add.s64 	%rd152, %rd2, %rd151;
	ld.global.u8 	%rs15, [%rd152];
	setp.eq.s16 	%p62, %rs15, 0;
	mul.f32 	%f199, %f198, %f154;
	selp.f32 	%f655, %f153, %f199, %p62;
	max.f32 	%f630, %f630, %f655;
$L__BB285_34:
	setp.le.s64 	%p63, %rd38, %rd8;
	mov.f32 	%f657, 0fFF800000;
	@%p63 bra 	$L__BB285_36;
	setp.eq.s64 	%p64, %rd30, 1;
	setp.eq.s64 	%p65, %rd29, 1;
	add.s64 	%rd153, %rd20, %rd8;
	cvt.u32.u64 	%r188, %rd153;
	div.s32 	%r189, %r188, %r4;
	mul.lo.s32 	%r190, %r189, %r4;
	sub.s32 	%r191, %r188, %r190;
	selp.b32 	%r192, 0, %r189, %p65;
	selp.b32 	%r193, 0, %r191, %p64;
	mul.lo.s32 	%r194, %r6, %r192;
	mad.lo.s32 	%r195, %r7, %r193, %r194;
	shl.b64 	%rd154, %rd153, 32;
	shr.s64 	%rd155, %rd154, 30;
	add.s64 	%rd156, %rd1, %rd155;
	ld.global.f32 	%f201, [%rd156];
	cvt.s64.s32 	%rd157, %r195;
	add.s64 	%rd158, %rd2, %rd157;
	ld.global.u8 	%rs16, [%rd158];
	setp.eq.s16 	%p66, %rs16, 0;
	mul.f32 	%f202, %f201, %f154;
	selp.f32 	%f657, %f153, %f202, %p66;
	max.f32 	%f630, %f630, %f657;
$L__BB285_36:
	setp.le.s64 	%p67, %rd38, %rd9;
	mov.f32 	%f659, 0fFF800000;
	@%p67 bra 	$L__BB285_38;
	setp.eq.s64 	%p68, %rd30, 1;
	setp.eq.s64 	%p69, %rd29, 1;
	add.s64 	%rd159, %rd20, %rd9;
	cvt.u32.u64 	%r196, %rd159;
	div.s32 	%r197, %r196, %r4;
	mul.lo.s32 	%r198, %r197, %r4;
	sub.s32 	%r199, %r196, %r198;
	selp.b32 	%r200, 0, %r197, %p69;
	selp.b32 	%r201, 0, %r199, %p68;
	mul.lo.s32 	%r202, %r6, %r200;
	mad.lo.s32 	%r203, %r7, %r201, %r202;
	shl.b64 	%rd160, %rd159, 32;
	shr.s64 	%rd161, %rd160, 30;
	add.s64 	%rd162, %rd1, %rd161;
	ld.global.f32 	%f204, [%rd162];
	cvt.s64.s32 	%rd163, %r203;
	add.s64 	%rd164, %rd2, %rd163;
	ld.global.u8 	%rs17, [%rd164];
	setp.eq.s16 	%p70, %rs17, 0;
	mul.f32 	%f205, %f204, %f154;
	selp.f32 	%f659, %f153, %f205, %p70;
	max.f32 	%f630, %f630, %f659;
$L__BB285_38:
	setp.le.s64 	%p71, %rd38, %rd10;
	mov.f32 	%f661, 0fFF800000;
	@%p71 bra 	$L__BB285_40;
	setp.eq.s64 	%p72, %rd30, 1;
	setp.eq.s64 	%p73, %rd29, 1;
	add.s64 	%rd165, %rd20, %rd10;
	cvt.u32.u64 	%r204, %rd165;
	div.s32 	%r205, %r204, %r4;
	mul.lo.s32 	%r206, %r205, %r4;
	sub.s32 	%r207, %r204, %r206;
	selp.b32 	%r208, 0, %r205, %p73;
	selp.b32 	%r209, 0, %r207, %p72;
	mul.lo.s32 	%r210, %r6, %r208;
	mad.lo.s32 	%r211, %r7, %r209, %r210;
	shl.b64 	%rd166, %rd165, 32;
	shr.s64 	%rd167, %rd166, 30;
	add.s64 	%rd168, %rd1, %rd167;
	ld.global.f32 	%f207, [%rd168];
	cvt.s64.s32 	%rd169, %r211;
	add.s64 	%rd170, %rd2, %rd169;
	ld.global.u8 	%rs18, [%rd170];
	setp.eq.s16 	%p74, %rs18, 0;
	mul.f32 	%f208, %f207, %f154;
	selp.f32 	%f661, %f153, %f208, %p74;
	max.f32 	%f630, %f630, %f661;
$L__BB285_40:
	setp.le.s64 	%p75, %rd38, %rd11;
	mov.f32 	%f663, 0fFF800000;
	@%p75 bra 	$L__BB285_42;
	setp.eq.s64 	%p76, %rd30, 1;
	setp.eq.s64 	%p77, %rd29, 1;
	add.s64 	%rd171, %rd20, %rd11;
	cvt.u32.u64 	%r212, %rd171;
	div.s32 	%r213, %r212, %r4;
	mul.lo.s32 	%r214, %r213, %r4;
	sub.s32 	%r215, %r212, %r214;
	selp.b32 	%r216, 0, %r213, %p77;
	selp.b32 	%r217, 0, %r215, %p76;
	mul.lo.s32 	%r218, %r6, %r216;
	mad.lo.s32 	%r219, %r7, %r217, %r218;
	shl.b64 	%rd172, %rd171, 32;
	shr.s64 	%rd173, %rd172, 30;
	add.s64 	%rd174, %rd1, %rd173;
	ld.global.f32 	%f210, [%rd174];
	cvt.s64.s32 	%rd175, %r219;
	add.s64 	%rd176, %rd2, %rd175;
	ld.global.u8 	%rs19, [%rd176];
	setp.eq.s16 	%p78, %rs19, 0;
	mul.f32 	%f211, %f210, %f154;
	selp.f32 	%f663, %f153, %f211, %p78;
	max.f32 	%f630, %f630, %f663;
$L__BB285_42:
	setp.le.s64 	%p79, %rd38, %rd12;
	mov.f32 	%f665, 0fFF800000;
	@%p79 bra 	$L__BB285_44;
	setp.eq.s64 	%p80, %rd30, 1;
	setp.eq.s64 	%p81, %rd29, 1;
	add.s64 	%rd177, %rd20, %rd12;
	cvt.u32.u64 	%r220, %rd177;
	div.s32 	%r221, %r220, %r4;
	mul.lo.s32 	%r222, %r221, %r4;
	sub.s32 	%r223, %r220, %r222;
	selp.b32 	%r224, 0, %r221, %p81;
	selp.b32 	%r225, 0, %r223, %p80;
	mul.lo.s32 	%r226, %r6, %r224;
	mad.lo.s32 	%r227, %r7, %r225, %r226;
	shl.b64 	%rd178, %rd177, 32;
	shr.s64 	%rd179, %rd178, 30;
	add.s64 	%rd180, %rd1, %rd179;
	ld.global.f32 	%f213, [%rd180];
	cvt.s64.s32 	%rd181, %r227;
	add.s64 	%rd182, %rd2, %rd181;
	ld.global.u8 	%rs20, [%rd182];
	setp.eq.s16 	%p82, %rs20, 0;
	mul.f32 	%f214, %f213, %f154;
	selp.f32 	%f665, %f153, %f214, %p82;
	max.f32 	%f630, %f630, %f665;
$L__BB285_44:
	setp.le.s64 	%p83, %rd38, %rd13;
	mov.f32 	%f667, 0fFF800000;
	@%p83 bra 	$L__BB285_46;
	setp.eq.s64 	%p84, %rd30, 1;
	setp.eq.s64 	%p85, %rd29, 1;
	add.s64 	%rd183, %rd20, %rd13;
	cvt.u32.u64 	%r228, %rd183;
	div.s32 	%r229, %r228, %r4;
	mul.lo.s32 	%r230, %r229, %r4;
	sub.s32 	%r231, %r228, %r230;
	selp.b32 	%r232, 0, %r229, %p85;
	selp.b32 	%r233, 0, %r231, %p84;
	mul.lo.s32 	%r234, %r6, %r232;
	mad.lo.s32 	%r235, %r7, %r233, %r234;
	shl.b64 	%rd184, %rd183, 32;
	shr.s64 	%rd185, %rd184, 30;
	add.s64 	%rd186, %rd1, %rd185;
	ld.global.f32 	%f216, [%rd186];
	cvt.s64.s32 	%rd187, %r235;
	add.s64 	%rd188, %rd2, %rd187;
	ld.global.u8 	%rs21, [%rd188];
	setp.eq.s16 	%p86, %rs21, 0;
	mul.f32 	%f217, %f216, %f154;
	selp.f32 	%f667, %f153, %f217, %p86;
	max.f32 	%f630, %f630, %f667;
$L__BB285_46:
	setp.le.s64 	%p87, %rd38, %rd14;
	mov.f32 	%f669, 0fFF800000;
	@%p87 bra 	$L__BB285_48;
	setp.eq.s64 	%p88, %rd30, 1;
	setp.eq.s64 	%p89, %rd29, 1;
	add.s64 	%rd189, %rd20, %rd14;
	cvt.u32.u64 	%r236, %rd189;
	div.s32 	%r237, %r236, %r4;
	mul.lo.s32 	%r238, %r237, %r4;
	sub.s32 	%r239, %r236, %r238;
	selp.b32 	%r240, 0, %r237, %p89;
	selp.b32 	%r241, 0, %r239, %p88;
	mul.lo.s32 	%r242, %r6, %r240;
	mad.lo.s32 	%r243, %r7, %r241, %r242;
	shl.b64 	%rd190, %rd189, 32;
	shr.s64 	%rd191, %rd190, 30;
	add.s64 	%rd192, %rd1, %rd191;
	ld.global.f32 	%f219, [%rd192];
	cvt.s64.s32 	%rd193, %r243;
	add.s64 	%rd194, %rd2, %rd193;
	ld.global.u8 	%rs22, [%rd194];
	setp.eq.s16 	%p90, %rs22, 0;
	mul.f32 	%f220, %f219, %f154;
	selp.f32 	%f669, %f153, %f220, %p90;
	max.f32 	%f630, %f630, %f669;
$L__BB285_48:
	setp.le.s64 	%p91, %rd38, %rd15;
	mov.f32 	%f671, 0fFF800000;
	@%p91 bra 	$L__BB285_50;
	setp.eq.s64 	%p92, %rd30, 1;
	setp.eq.s64 	%p93, %rd29, 1;
	add.s64 	%rd195, %rd20, %rd15;
	cvt.u32.u64 	%r244, %rd195;
	div.s32 	%r245, %r244, %r4;
	mul.lo.s32 	%r246, %r245, %r4;
	sub.s32 	%r247, %r244, %r246;
	selp.b32 	%r248, 0, %r245, %p93;
	selp.b32 	%r249, 0, %r247, %p92;
	mul.lo.s32 	%r250, %r6, %r248;
	mad.lo.s32 	%r251, %r7, %r249, %r250;
	shl.b64 	%rd196, %rd195, 32;
	shr.s64 	%rd197, %rd196, 30;
	add.s64 	%rd198, %rd1, %rd197;
	ld.global.f32 	%f222, [%rd198];
	cvt.s64.s32 	%rd199, %r251;
	add.s64 	%rd200, %rd2, %rd199;
	ld.global.u8 	%rs23, [%rd200];
	setp.eq.s16 	%p94, %rs23, 0;
	mul.f32 	%f223, %f222, %f154;
	selp.f32 	%f671, %f153, %f223, %p94;
	max.f32 	%f630, %f630, %f671;
$L__BB285_50:
	setp.le.s64 	%p95, %rd38, %rd16;
	mov.f32 	%f673, 0fFF800000;
	@%p95 bra 	$L__BB285_52;
	setp.eq.s64 	%p96, %rd30, 1;
	setp.eq.s64 	%p97, %rd29, 1;
	add.s64 	%rd201, %rd20, %rd16;
	cvt.u32.u64 	%r252, %rd201;
	div.s32 	%r253, %r252, %r4;
	mul.lo.s32 	%r254, %r253, %r4;
	sub.s32 	%r255, %r252, %r254;
	selp.b32 	%r256, 0, %r253, %p97;
	selp.b32 	%r257, 0, %r255, %p96;
	mul.lo.s32 	%r258, %r6, %r256;
	mad.lo.s32 	%r259, %r7, %r257, %r258;
	shl.b64 	%rd202, %rd201, 32;
	shr.s64 	%rd203, %rd202, 30;
	add.s64 	%rd204, %rd1, %rd203;
	ld.global.f32 	%f225, [%rd204];
	cvt.s64.s32 	%rd205, %r259;
	add.s64 	%rd206, %rd2, %rd205;
	ld.global.u8 	%rs24, [%rd206];
	setp.eq.s16 	%p98, %rs24, 0;
	mul.f32 	%f226, %f225, %f154;
	selp.f32 	%f673, %f153, %f226, %p98;
	max.f32 	%f630, %f630, %f673;
$L__BB285_52:
	setp.le.s64 	%p99, %rd38, %rd17;
	mov.f32 	%f675, 0fFF800000;
	@%p99 bra 	$L__BB285_54;
	setp.eq.s64 	%p100, %rd30, 1;
	setp.eq.s64 	%p101, %rd29, 1;
	add.s64 	%rd207, %rd20, %rd17;
	cvt.u32.u64 	%r260, %rd207;
	div.s32 	%r261, %r260, %r4;
	mul.lo.s32 	%r262, %r261, %r4;
	sub.s32 	%r263, %r260, %r262;
	selp.b32 	%r264, 0, %r261, %p101;
	selp.b32 	%r265, 0, %r263, %p100;
	mul.lo.s32 	%r266, %r6, %r264;
	mad.lo.s32 	%r267, %r7, %r265, %r266;
	shl.b64 	%rd208, %rd207, 32;
	shr.s64 	%rd209, %rd208, 30;
	add.s64 	%rd210, %rd1, %rd209;
	ld.global.f32 	%f228, [%rd210];
	cvt.s64.s32 	%rd211, %r267;
	add.s64 	%rd212, %rd2, %rd211;
	ld.global.u8 	%rs25, [%rd212];
	setp.eq.s16 	%p102, %rs25, 0;
	mul.f32 	%f229, %f228, %f154;
	selp.f32 	%f675, %f153, %f229, %p102;
	max.f32 	%f630, %f630, %f675;
$L__BB285_54:
	mov.u32 	%r268, %tid.x;
	add.s32 	%r269, %r268, 800;
	cvt.u64.u32 	%rd213, %r269;
	setp.le.s64 	%p103, %rd38, %rd213;
	mov.f32 	%f677, 0fFF800000;
	@%p103 bra 	$L__BB285_56;
	setp.eq.s64 	%p104, %rd30, 1;
	setp.eq.s64 	%p105, %rd29, 1;
	mov.u32 	%r270, %tid.x;
	add.s32 	%r271, %r270, 800;
	cvt.u64.u32 	%rd214, %r271;
	add.s64 	%rd215, %rd20, %rd214;
	cvt.u32.u64 	%r272, %rd215;
	div.s32 	%r273, %r272, %r4;
	mul.lo.s32 	%r274, %r273, %r4;
	sub.s32 	%r275, %r272, %r274;
	selp.b32 	%r276, 0, %r273, %p105;
	selp.b32 	%r277, 0, %r275, %p104;
	mul.lo.s32 	%r278, %r6, %r276;
	mad.lo.s32 	%r279, %r7, %r277, %r278;
	shl.b64 	%rd216, %rd215, 32;
	shr.s64 	%rd217, %rd216, 30;
	add.s64 	%rd218, %rd1, %rd217;
	ld.global.f32 	%f231, [%rd218];
	cvt.s64.s32 	%rd219, %r279;
	add.s64 	%rd220, %rd2, %rd219;
	ld.global.u8 	%rs26, [%rd220];
	setp.eq.s16 	%p106, %rs26, 0;
	mul.f32 	%f232, %f231, %f154;
	selp.f32 	%f677, %f153, %f232, %p106;
	max.f32 	%f630, %f630, %f677;
$L__BB285_56:
	setp.le.s64 	%p107, %rd38, %rd18;
	mov.f32 	%f679, 0fFF800000;
	@%p107 bra 	$L__BB285_58;
	setp.eq.s64 	%p108, %rd30, 1;
	setp.eq.s64 	%p109, %rd29, 1;
	add.s64 	%rd221, %rd20, %rd18;
	cvt.u32.u64 	%r280, %rd221;
	div.s32 	%r281, %r280, %r4;
	mul.lo.s32 	%r282, %r281, %r4;
	sub.s32 	%r283, %r280, %r282;
	selp.b32 	%r284, 0, %r281, %p109;
	selp.b32 	%r285, 0, %r283, %p108;
	mul.lo.s32 	%r286, %r6, %r284;
	mad.lo.s32 	%r287, %r7, %r285, %r286;
	shl.b64 	%rd222, %rd221, 32;
	shr.s64 	%rd223, %rd222, 30;
	add.s64 	%rd224, %rd1, %rd223;
	ld.global.f32 	%f234, [%rd224];
	cvt.s64.s32 	%rd225, %r287;
	add.s64 	%rd226, %rd2, %rd225;
	ld.global.u8 	%rs27, [%rd226];
	setp.eq.s16 	%p110, %rs27, 0;
	mul.f32 	%f235, %f234, %f154;
	selp.f32 	%f679, %f153, %f235, %p110;
	max.f32 	%f630, %f630, %f679;
$L__BB285_58:
	mov.u32 	%r288, %tid.x;
	add.s32 	%r289, %r288, 864;
	cvt.u64.u32 	%rd227, %r289;
	setp.le.s64 	%p111, %rd38, %rd227;
	mov.f32 	%f681, 0fFF800000;
	@%p111 bra 	$L__BB285_60;
	setp.eq.s64 	%p112, %rd30, 1;
	setp.eq.s64 	%p113, %rd29, 1;
	mov.u32 	%r290, %tid.x;
	add.s32 	%r291, %r290, 864;
	cvt.u64.u32 	%rd228, %r291;
	add.s64 	%rd229, %rd20, %rd228;
	cvt.u32.u64 	%r292, %rd229;
	div.s32 	%r293, %r292, %r4;
	mul.lo.s32 	%r294, %r293, %r4;
	sub.s32 	%r295, %r292, %r294;
	selp.b32 	%r296, 0, %r293, %p113;
	selp.b32 	%r297, 0, %r295, %p112;
	mul.lo.s32 	%r298, %r6, %r296;
	mad.lo.s32 	%r299, %r7, %r297, %r298;
	shl.b64 	%rd230, %rd229, 32;
	shr.s64 	%rd231, %rd230, 30;
	add.s64 	%rd232, %rd1, %rd231;
	ld.global.f32 	%f237, [%rd232];
	cvt.s64.s32 	%rd233, %r299;
	add.s64 	%rd234, %rd2, %rd233;
	ld.global.u8 	%rs28, [%rd234];
	setp.eq.s16 	%p114, %rs28, 0;
	mul.f32 	%f238, %f237, %f154;
	selp.f32 	%f681, %f153, %f238, %p114;
	max.f32 	%f630, %f630, %f681;
$L__BB285_60:
	mov.u32 	%r300, %tid.x;
	add.s32 	%r301, %r300, 896;
	cvt.u64.u32 	%rd235, %r301;
	setp.le.s64 	%p115, %rd38, %rd235;
	mov.f32 	%f683, 0fFF800000;
	@%p115 bra 	$L__BB285_62;
	setp.eq.s64 	%p116, %rd30, 1;
	setp.eq.s64 	%p117, %rd29, 1;
	mov.u32 	%r302, %tid.x;
	add.s32 	%r303, %r302, 896;
	cvt.u64.u32 	%rd236, %r303;
	add.s64 	%rd237, %rd20, %rd236;
	cvt.u32.u64 	%r304, %rd237;
	div.s32 	%r305, %r304, %r4;
	mul.lo.s32 	%r306, %r305, %r4;
	sub.s32 	%r307, %r304, %r306;
	selp.b32 	%r308, 0, %r305, %p117;
	selp.b32 	%r309, 0, %r307, %p116;
	mul.lo.s32 	%r310, %r6, %r308;
	mad.lo.s32 	%r311, %r7, %r309, %r310;
	shl.b64 	%rd238, %rd237, 32;
	shr.s64 	%rd239, %rd238, 30;
	add.s64 	%rd240, %rd1, %rd239;
	ld.global.f32 	%f240, [%rd240];
	cvt.s64.s32 	%rd241, %r311;
	add.s64 	%rd242, %rd2, %rd241;
	ld.global.u8 	%rs29, [%rd242];
	setp.eq.s16 	%p118, %rs29, 0;
	mul.f32 	%f241, %f240, %f154;
	selp.f32 	%f683, %f153, %f241, %p118;
	max.f32 	%f630, %f630, %f683;
$L__BB285_62:
	mov.u32 	%r312, %tid.x;
	add.s32 	%r313, %r312, 928;
	cvt.u64.u32 	%rd243, %r313;
	setp.le.s64 	%p119, %rd38, %rd243;
	mov.f32 	%f685, 0fFF800000;
	@%p119 bra 	$L__BB285_64;
	setp.eq.s64 	%p120, %rd30, 1;
	setp.eq.s64 	%p121, %rd29, 1;
	mov.u32 	%r314, %tid.x;
	add.s32 	%r315, %r314, 928;
	cvt.u64.u32 	%rd244, %r315;
	add.s64 	%rd245, %rd20, %rd244;
	cvt.u32.u64 	%r316, %rd245;
	div.s32 	%r317, %r316, %r4;
	mul.lo.s32 	%r318, %r317, %r4;
	sub.s32 	%r319, %r316, %r318;
	selp.b32 	%r320, 0, %r317, %p121;
	selp.b32 	%r321, 0, %r319, %p120;
	mul.lo.s32 	%r322, %r6, %r320;
	mad.lo.s32 	%r323, %r7, %r321, %r322;
	shl.b64 	%rd246, %rd245, 32;
	shr.s64 	%rd247, %rd246, 30;
	add.s64 	%rd248, %rd1, %rd247;
	ld.global.f32 	%f243, [%rd248];
	cvt.s64.s32 	%rd249, %r323;
	add.s64 	%rd250, %rd2, %rd249;
	ld.global.u8 	%rs30, [%rd250];
	setp.eq.s16 	%p122, %rs30, 0;
	mul.f32 	%f244, %f243, %f154;
	selp.f32 	%f685, %f153, %f244, %p122;
	max.f32 	%f630, %f630, %f685;
$L__BB285_64:
	mov.u32 	%r324, %tid.x;
	cvt.u64.u32 	%rd251, %r324;
	setp.le.s64 	%p123, %rd38, %rd251;
	mov.b32 	%r325, %f630;
	shfl.sync.bfly.b32	%r326|%p124, %r325, 16, 31, -1;
	mov.b32 	%f245, %r326;
	max.f32 	%f246, %f630, %f245;
	mov.b32 	%r327, %f246;
	shfl.sync.bfly.b32	%r328|%p125, %r327, 8, 31, -1;
	mov.b32 	%f247, %r328;
	max.f32 	%f248, %f246, %f247;
	mov.b32 	%r329, %f248;
	shfl.sync.bfly.b32	%r330|%p126, %r329, 4, 31, -1;
	mov.b32 	%f249, %r330;
	max.f32 	%f250, %f248, %f249;
	mov.b32 	%r331, %f250;
	shfl.sync.bfly.b32	%r332|%p127, %r331, 2, 31, -1;
	mov.b32 	%f251, %r332;
	max.f32 	%f252, %f250, %f251;
	mov.b32 	%r333, %f252;
	shfl.sync.bfly.b32	%r334|%p128, %r333, 1, 31, -1;
	mov.b32 	%f253, %r334;
	max.f32 	%f254, %f252, %f253;
	sub.f32 	%f255, %f627, %f254;
	fma.rn.f32 	%f256, %f255, 0f3BBB989D, 0f3F000000;
	cvt.sat.f32.f32 	%f257, %f256;
	mov.f32 	%f258, 0f4B400001;
	mov.f32 	%f259, 0f437C0000;
	fma.rm.f32 	%f260, %f257, %f259, %f258;
	add.f32 	%f261, %f260, 0fCB40007F;
	neg.f32 	%f262, %f261;
	fma.rn.f32 	%f263, %f255, 0f3FB8AA3B, %f262;
	fma.rn.f32 	%f264, %f255, 0f32A57060, %f263;
	mov.b32 	%r335, %f260;
	shl.b32 	%r336, %r335, 23;
	mov.b32 	%f265, %r336;
	ex2.approx.ftz.f32 	%f266, %f264;
	mul.f32 	%f267, %f266, %f265;
	add.f32 	%f268, %f267, 0f00000000;
	sub.f32 	%f269, %f629, %f254;
	fma.rn.f32 	%f270, %f269, 0f3BBB989D, 0f3F000000;
	cvt.sat.f32.f32 	%f271, %f270;
	fma.rm.f32 	%f272, %f271, %f259, %f258;
	add.f32 	%f273, %f272, 0fCB40007F;
	neg.f32 	%f274, %f273;
	fma.rn.f32 	%f275, %f269, 0f3FB8AA3B, %f274;
	fma.rn.f32 	%f276, %f269, 0f32A57060, %f275;
	mov.b32 	%r337, %f272;
	shl.b32 	%r338, %r337, 23;
	mov.b32 	%f277, %r338;
	ex2.approx.ftz.f32 	%f278, %f276;
	mul.f32 	%f279, %f278, %f277;
	add.f32 	%f280, %f268, %f279;
	sub.f32 	%f281, %f631, %f254;
	fma.rn.f32 	%f282, %f281, 0f3BBB989D, 0f3F000000;
	cvt.sat.f32.f32 	%f283, %f282;
	fma.rm.f32 	%f284, %f283, %f259, %f258;
	add.f32 	%f285, %f284, 0fCB40007F;
	neg.f32 	%f286, %f285;
	fma.rn.f32 	%f287, %f281, 0f3FB8AA3B, %f286;
	fma.rn.f32 	%f288, %f281, 0f32A57060, %f287;
	mov.b32 	%r339, %f284;
	shl.b32 	%r340, %r339, 23;
	mov.b32 	%f289, %r340;
	ex2.approx.ftz.f32 	%f290, %f288;
	mul.f32 	%f291, %f290, %f289;
	add.f32 	%f292, %f280, %f291;
	sub.f32 	%f293, %f633, %f254;
	fma.rn.f32 	%f294, %f293, 0f3BBB989D, 0f3F000000;
	cvt.sat.f32.f32 	%f295, %f294;
	fma.rm.f32 	%f296, %f295, %f259, %f258;
	add.f32 	%f297, %f296, 0fCB40007F;
	neg.f32 	%f298, %f297;
	fma.rn.f32 	%f299, %f293, 0f3FB8AA3B, %f298;
	fma.rn.f32 	%f300, %f293, 0f32A57060, %f299;
	mov.b32 	%r341, %f296;
	shl.b32 	%r342, %r341, 23;
	mov.b32 	%f301, %r342;
	ex2.approx.ftz.f32 	%f302, %f300;
	mul.f32 	%f303, %f302, %f301;
	add.f32 	%f304, %f292, %f303;
	sub.f32 	%f305, %f635, %f254;
	fma.rn.f32 	%f306, %f305, 0f3BBB989D, 0f3F000000;
	cvt.sat.f32.f32 	%f307, %f306;
	fma.rm.f32 	%f308, %f307, %f259, %f258;
	add.f32 	%f309, %f308, 0fCB40007F;
	neg.f32 	%f310, %f309;
	fma.rn.f32 	%f311, %f305, 0f3FB8AA3B, %f310;
	fma.rn.f32 	%f312, %f305, 0f32A57060, %f311;
	mov.b32 	%r343, %f308;
	shl.b32 	%r344, %r343, 23;
	mov.b32 	%f313, %r344;
	ex2.approx.ftz.f32 	%f314, %f312;
	mul.f32 	%f315, %f314, %f313;
	add.f32 	%f316, %f304, %f315;
	sub.f32 	%f317, %f637, %f254;
	fma.rn.f32 	%f318, %f317, 0f3BBB989D, 0f3F000000;
	cvt.sat.f32.f32 	%f319, %f318;
	fma.rm.f32 	%f320, %f319, %f259, %f258;
	add.f32 	%f321, %f320, 0fCB40007F;
	neg.f32 	%f322, %f321;
	fma.rn.f32 	%f323, %f317, 0f3FB8AA3B, %f322;
	fma.rn.f32 	%f324, %f317, 0f32A57060, %f323;
	mov.b32 	%r345, %f320;
	shl.b32 	%r346, %r345, 23;
	mov.b32 	%f325, %r346;
	ex2.approx.ftz.f32 	%f326, %f324;
	mul.f32 	%f327, %f326, %f325;
	add.f32 	%f328, %f316, %f327;
	sub.f32 	%f329, %f639, %f254;
	fma.rn.f32 	%f330, %f329, 0f3BBB989D, 0f3F000000;
	cvt.sat.f32.f32 	%f331, %f330;
	fma.rm.f32 	%f332, %f331, %f259, %f258;
	add.f32 	%f333, %f332, 0fCB40007F;
	neg.f32 	%f334, %f333;
	fma.rn.f32 	%f335, %f329, 0f3FB8AA3B, %f334;
	fma.rn.f32 	%f336, %f329, 0f32A57060, %f335;
	mov.b32 	%r347, %f332;
	shl.b32 	%r348, %r347, 23;
	mov.b32 	%f337, %r348;
	ex2.approx.ftz.f32 	%f338, %f336;
	mul.f32 	%f339, %f338, %f337;
	add.f32 	%f340, %f328, %f339;
	sub.f32 	%f341, %f641, %f254;
	fma.rn.f32 	%f342, %f341, 0f3BBB989D, 0f3F000000;
	cvt.sat.f32.f32 	%f343, %f342;
	fma.rm.f32 	%f344, %f343, %f259, %f258;
	add.f32 	%f345, %f344, 0fCB40007F;
	neg.f32 	%f346, %f345;
	fma.rn.f32 	%f347, %f341, 0f3FB8AA3B, %f346;
	fma.rn.f32 	%f348, %f341, 0f32A57060, %f347;
	mov.b32 	%r349, %f344;
	shl.b32 	%r350, %r349, 23;
	mov.b32 	%f349, %r350;
	ex2.approx.ftz.f32 	%f350, %f348;
	mul.f32 	%f351, %f350, %f349;
	add.f32 	%f352, %f340, %f351;
	sub.f32 	%f353, %f643, %f254;
	fma.rn.f32 	%f354, %f353, 0f3BBB989D, 0f3F000000;
	cvt.sat.f32.f32 	%f355, %f354;
	fma.rm.f32 	%f356, %f355, %f259, %f258;
	add.f32 	%f357, %f356, 0fCB40007F;
	neg.f32 	%f358, %f357;
	fma.rn.f32 	%f359, %f353, 0f3FB8AA3B, %f358;
	fma.rn.f32 	%f360, %f353, 0f32A57060, %f359;
	mov.b32 	%r351, %f356;
	shl.b32 	%r352, %r351, 23;
	mov.b32 	%f361, %r352;
	ex2.approx.ftz.f32 	%f362, %f360;
	mul.f32 	%f363, %f362, %f361;
	add.f32 	%f364, %f352, %f363;
	sub.f32 	%f365, %f645, %f254;
	fma.rn.f32 	%f366, %f365, 0f3BBB989D, 0f3F000000;
	cvt.sat.f32.f32 	%f367, %f366;
	fma.rm.f32 	%f368, %f367, %f259, %f258;
	add.f32 	%f369, %f368, 0fCB40007F;
	neg.f32 	%f370, %f369;
	fma.rn.f32 	%f371, %f365, 0f3FB8AA3B, %f370;
	fma.rn.f32 	%f372, %f365, 0f32A57060, %f371;
	mov.b32 	%r353, %f368;
	shl.b32 	%r354, %r353, 23;
	mov.b32 	%f373, %r354;
	ex2.approx.ftz.f32 	%f374, %f372;
	mul.f32 	%f375, %f374, %f373;
	add.f32 	%f376, %f364, %f375;
	sub.f32 	%f377, %f647, %f254;
	fma.rn.f32 	%f378, %f377, 0f3BBB989D, 0f3F000000;
	cvt.sat.f32.f32 	%f379, %f378;
	fma.rm.f32 	%f380, %f379, %f259, %f258;
	add.f32 	%f381, %f380, 0fCB40007F;
	neg.f32 	%f382, %f381;
	fma.rn.f32 	%f383, %f377, 0f3FB8AA3B, %f382;
	fma.rn.f32 	%f384, %f377, 0f32A57060, %f383;
	mov.b32 	%r355, %f380;
	shl.b32 	%r356, %r355, 23;
	mov.b32 	%f385, %r356;
	ex2.approx.ftz.f32 	%f386, %f384;
	mul.f32 	%f387, %f386, %f385;
	add.f32 	%f388, %f376, %f387;
	sub.f32 	%f389, %f649, %f254;
	fma.rn.f32 	%f390, %f389, 0f3BBB989D, 0f3F000000;
	cvt.sat.f32.f32 	%f391, %f390;
	fma.rm.f32 	%f392, %f391, %f259, %f258;
	add.f32 	%f393, %f392, 0fCB40007F;
	neg.f32 	%f394, %f393;
	fma.rn.f32 	%f395, %f389, 0f3FB8AA3B, %f394;
	fma.rn.f32 	%f396, %f389, 0f32A57060, %f395;
	mov.b32 	%r357, %f392;
	shl.b32 	%r358, %r357, 23;
	mov.b32 	%f397, %r358;
	ex2.approx.ftz.f32 	%f398, %f396;
	mul.f32 	%f399, %f398, %f397;
	add.f32 	%f400, %f388, %f399;
	sub.f32 	%f401, %f651, %f254;
	fma.rn.f32 	%f402, %f401, 0f3BBB989D, 0f3F000000;
	cvt.sat.f32.f32 	%f403, %f402;
	fma.rm.f32 	%f404, %f403, %f259, %f258;
	add.f32 	%f405, %f404, 0fCB40007F;
	neg.f32 	%f406, %f405;
	fma.rn.f32 	%f407, %f401, 0f3FB8AA3B, %f406;
	fma.rn.f32 	%f408, %f401, 0f32A57060, %f407;
	mov.b32 	%r359, %f404;
	shl.b32 	%r360, %r359, 23;
	mov.b32 	%f409, %r360;
	ex2.approx.ftz.f32 	%f410, %f408;
	mul.f32 	%f411, %f410, %f409;
	add.f32 	%f412, %f400, %f411;
	sub.f32 	%f413, %f653, %f254;
	fma.rn.f32 	%f414, %f413, 0f3BBB989D, 0f3F000000;
	cvt.sat.f32.f32 	%f415, %f414;
	fma.rm.f32 	%f416, %f415, %f259, %f258;
	add.f32 	%f417, %f416, 0fCB40007F;
	neg.f32 	%f418, %f417;
	fma.rn.f32 	%f419, %f413, 0f3FB8AA3B, %f418;
	fma.rn.f32 	%f420, %f413, 0f32A57060, %f419;
	mov.b32 	%r361, %f416;
	shl.b32 	%r362, %r361, 23;
	mov.b32 	%f421, %r362;
	ex2.approx.ftz.f32 	%f422, %f420;
	mul.f32 	%f423, %f422, %f421;
	add.f32 	%f424, %f412, %f423;
	sub.f32 	%f425, %f655, %f254;
	fma.rn.f32 	%f426, %f425, 0f3BBB989D, 0f3F000000;
	cvt.sat.f32.f32 	%f427, %f426;
	fma.rm.f32 	%f428, %f427, %f259, %f258;
	add.f32 	%f429, %f428, 0fCB40007F;
	neg.f32 	%f430, %f429;
	fma.rn.f32 	%f431, %f425, 0f3FB8AA3B, %f430;
	fma.rn.f32 	%f432, %f425, 0f32A57060, %f431;
	mov.b32 	%r363, %f428;
	shl.b32 	%r364, %r363, 23;
	mov.b32 	%f433, %r364;
	ex2.approx.ftz.f32 	%f434, %f432;
	mul.f32 	%f435, %f434, %f433;
	add.f32 	%f436, %f424, %f435;
	sub.f32 	%f437, %f657, %f254;
	fma.rn.f32 	%f438, %f437, 0f3BBB989D, 0f3F000000;
	cvt.sat.f32.f32 	%f439, %f438;
	fma.rm.f32 	%f440, %f439, %f259, %f258;
	add.f32 	%f441, %f440, 0fCB40007F;
	neg.f32 	%f442, %f441;
	fma.rn.f32 	%f443, %f437, 0f3FB8AA3B, %f442;
	fma.rn.f32 	%f444, %f437, 0f32A57060, %f443;
	mov.b32 	%r365, %f440;
	shl.b32 	%r366, %r365, 23;
	mov.b32 	%f445, %r366;
	ex2.approx.ftz.f32 	%f446, %f444;
	mul.f32 	%f447, %f446, %f445;
	add.f32 	%f448, %f436, %f447;
	sub.f32 	%f449, %f659, %f254;
	fma.rn.f32 	%f450, %f449, 0f3BBB989D, 0f3F000000;
	cvt.sat.f32.f32 	%f451, %f450;
	fma.rm.f32 	%f452, %f451, %f259, %f258;
	add.f32 	%f453, %f452, 0fCB40007F;
	neg.f32 	%f454, %f453;
	fma.rn.f32 	%f455, %f449, 0f3FB8AA3B, %f454;
	fma.rn.f32 	%f456, %f449, 0f32A57060, %f455;
	mov.b32 	%r367, %f452;
	shl.b32 	%r368, %r367, 23;
	mov.b32 	%f457, %r368;
	ex2.approx.ftz.f32 	%f458, %f456;
	mul.f32 	%f459, %f458, %f457;
	add.f32 	%f460, %f448, %f459;
	sub.f32 	%f461, %f661, %f254;
	fma.rn.f32 	%f462, %f461, 0f3BBB989D, 0f3F000000;
	cvt.sat.f32.f32 	%f463, %f462;
	fma.rm.f32 	%f464, %f463, %f259, %f258;
	add.f32 	%f465, %f464, 0fCB40007F;
	neg.f32 	%f466, %f465;
	fma.rn.f32 	%f467, %f461, 0f3FB8AA3B, %f466;
	fma.rn.f32 	%f468, %f461, 0f32A57060, %f467;
	mov.b32 	%r369, %f464;
	shl.b32 	%r370, %r369, 23;
	mov.b32 	%f469, %r370;
	ex2.approx.ftz.f32 	%f470, %f468;
	mul.f32 	%f471, %f470, %f469;
	add.f32 	%f472, %f460, %f471;
	sub.f32 	%f473, %f663, %f254;
	fma.rn.f32 	%f474, %f473, 0f3BBB989D, 0f3F000000;
	cvt.sat.f32.f32 	%f475, %f474;
	fma.rm.f32 	%f476, %f475, %f259, %f258;
	add.f32 	%f477, %f476, 0fCB40007F;
	neg.f32 	%f478, %f477;
	fma.rn.f32 	%f479, %f473, 0f3FB8AA3B, %f478;
	fma.rn.f32 	%f480, %f473, 0f32A57060, %f479;
	mov.b32 	%r371, %f476;
	shl.b32 	%r372, %r371, 23;
	mov.b32 	%f481, %r372;
	ex2.approx.ftz.f32 	%f482, %f480;
	mul.f32 	%f483, %f482, %f481;
	add.f32 	%f484, %f472, %f483;
	sub.f32 	%f485, %f665, %f254;
	fma.rn.f32 	%f486, %f485, 0f3BBB989D, 0f3F000000;
	cvt.sat.f32.f32 	%f487, %f486;
	fma.rm.f32 	%f488, %f487, %f259, %f258;
	add.f32 	%f489, %f488, 0fCB40007F;
	neg.f32 	%f490, %f489;
	fma.rn.f32 	%f491, %f485, 0f3FB8AA3B, %f490;
	fma.rn.f32 	%f492, %f485, 0f32A57060, %f491;
	mov.b32 	%r373, %f488;
	shl.b32 	%r374, %r373, 23;
	mov.b32 	%f493, %r374;
	ex2.approx.ftz.f32 	%f494, %f492;
	mul.f32 	%f495, %f494, %f493;
	add.f32 	%f496, %f484, %f495;
	sub.f32 	%f497, %f667, %f254;
	fma.rn.f32 	%f498, %f497, 0f3BBB989D, 0f3F000000;
	cvt.sat.f32.f32 	%f499, %f498;
	fma.rm.f32 	%f500, %f499, %f259, %f258;
	add.f32 	%f501, %f500, 0fCB40007F;
	neg.f32 	%f502, %f501;
	fma.rn.f32 	%f503, %f497, 0f3FB8AA3B, %f502;
	fma.rn.f32 	%f504, %f497, 0f32A57060, %f503;
	mov.b32 	%r375, %f500;
	shl.b32 	%r376, %r375, 23;
	mov.b32 	%f505, %r376;
	ex2.approx.ftz.f32 	%f506, %f504;
	mul.f32 	%f507, %f506, %f505;
	add.f32 	%f508, %f496, %f507;
	sub.f32 	%f509, %f669, %f254;
	fma.rn.f32 	%f510, %f509, 0f3BBB989D, 0f3F000000;
	cvt.sat.f32.f32 	%f511, %f510;
	fma.rm.f32 	%f512, %f511, %f259, %f258;
	add.f32 	%f513, %f512, 0fCB40007F;
	neg.f32 	%f514, %f513;
	fma.rn.f32 	%f515, %f509, 0f3FB8AA3B, %f514;
	fma.rn.f32 	%f516, %f509, 0f32A57060, %f515;
	mov.b32 	%r377, %f512;
	shl.b32 	%r378, %r377, 23;
	mov.b32 	%f517, %r378;
	ex2.approx.ftz.f32 	%f518, %f516;
	mul.f32 	%f519, %f518, %f517;
	add.f32 	%f520, %f508, %f519;
	sub.f32 	%f521, %f671, %f254;
	fma.rn.f32 	%f522, %f521, 0f3BBB989D, 0f3F000000;
	cvt.sat.f32.f32 	%f523, %f522;
	fma.rm.f32 	%f524, %f523, %f259, %f258;
	add.f32 	%f525, %f524, 0fCB40007F;
	neg.f32 	%f526, %f525;
	fma.rn.f32 	%f527, %f521, 0f3FB8AA3B, %f526;
	fma.rn.f32 	%f528, %f521, 0f32A57060, %f527;
	mov.b32 	%r379, %f524;
	shl.b32 	%r380, %r379, 23;
	mov.b32 	%f529, %r380;
	ex2.approx.ftz.f32 	%f530, %f528;
	mul.f32 	%f531, %f530, %f529;
	add.f32 	%f532, %f520, %f531;
	sub.f32 	%f533, %f673, %f254;
	fma.rn.f32 	%f534, %f533, 0f3BBB989D, 0f3F000000;
	cvt.sat.f32.f32 	%f535, %f534;
	fma.rm.f32 	%f536, %f535, %f259, %f258;
	add.f32 	%f537, %f536, 0fCB40007F;
	neg.f32 	%f538, %f537;
	fma.rn.f32 	%f539, %f533, 0f3FB8AA3B, %f538;
	fma.rn.f32 	%f540, %f533, 0f32A57060, %f539;
	mov.b32 	%r381, %f536;
	shl.b32 	%r382, %r381, 23;
	mov.b32 	%f541, %r382;
	ex2.approx.ftz.f32 	%f542, %f540;
	mul.f32 	%f543, %f542, %f541;
	add.f32 	%f544, %f532, %f543;
	sub.f32 	%f545, %f675, %f254;
	fma.rn.f32 	%f546, %f545, 0f3BBB989D, 0f3F000000;
	cvt.sat.f32.f32 	%f547, %f546;
	fma.rm.f32 	%f548, %f547, %f259, %f258;
	add.f32 	%f549, %f548, 0fCB40007F;
	neg.f32 	%f550, %f549;
	fma.rn.f32 	%f551, %f545, 0f3FB8AA3B, %f550;
	fma.rn.f32 	%f552, %f545, 0f32A57060, %f551;
	mov.b32 	%r383, %f548;
	shl.b32 	%r384, %r383, 23;
	mov.b32 	%f553, %r384;
	ex2.approx.ftz.f32 	%f554, %f552;
	mul.f32 	%f555, %f554, %f553;
	add.f32 	%f556, %f544, %f555;
	sub.f32 	%f557, %f677, %f254;
	fma.rn.f32 	%f558, %f557, 0f3BBB989D, 0f3F000000;
	cvt.sat.f32.f32 	%f559, %f558;
	fma.rm.f32 	%f560, %f559, %f259, %f258;
	add.f32 	%f561, %f560, 0fCB40007F;
	neg.f32 	%f562, %f561;
	fma.rn.f32 	%f563, %f557, 0f3FB8AA3B, %f562;
	fma.rn.f32 	%f564, %f557, 0f32A57060, %f563;
	mov.b32 	%r385, %f560;
	shl.b32 	%r386, %r385, 23;
	mov.b32 	%f565, %r386;
	ex2.approx.ftz.f32 	%f566, %f564;
	mul.f32 	%f567, %f566, %f565;
	add.f32 	%f568, %f556, %f567;
	sub.f32 	%f569, %f679, %f254;
	fma.rn.f32 	%f570, %f569, 0f3BBB989D, 0f3F000000;
	cvt.sat.f32.f32 	%f571, %f570;
	fma.rm.f32 	%f572, %f571, %f259, %f258;
	add.f32 	%f573, %f572, 0fCB40007F;
	neg.f32 	%f574, %f573;
	fma.rn.f32 	%f575, %f569, 0f3FB8AA3B, %f574;
	fma.rn.f32 	%f576, %f569, 0f32A57060, %f575;
	mov.b32 	%r387, %f572;
	shl.b32 	%r388, %r387, 23;
	mov.b32 	%f577, %r388;
	ex2.approx.ftz.f32 	%f578, %f576;
	mul.f32 	%f579, %f578, %f577;
	add.f32 	%f580, %f568, %f579;
	sub.f32 	%f581, %f681, %f254;
	fma.rn.f32 	%f582, %f581, 0f3BBB989D, 0f3F000000;
	cvt.sat.f32.f32 	%f583, %f582;
	fma.rm.f32 	%f584, %f583, %f259, %f258;
	add.f32 	%f585, %f584, 0fCB40007F;
	neg.f32 	%f586, %f585;
	fma.rn.f32 	%f587, %f581, 0f3FB8AA3B, %f586;
	fma.rn.f32 	%f588, %f581, 0f32A57060, %f587;
	mov.b32 	%r389, %f584;
	shl.b32 	%r390, %r389, 23;
	mov.b32 	%f589, %r390;
	ex2.approx.ftz.f32 	%f590, %f588;
	mul.f32 	%f591, %f590, %f589;
	add.f32 	%f592, %f580, %f591;
	sub.f32 	%f593, %f683, %f254;
	fma.rn.f32 	%f594, %f593, 0f3BBB989D, 0f3F000000;
	cvt.sat.f32.f32 	%f595, %f594;
	fma.rm.f32 	%f596, %f595, %f259, %f258;
	add.f32 	%f597, %f596, 0fCB40007F;
	neg.f32 	%f598, %f597;
	fma.rn.f32 	%f599, %f593, 0f3FB8AA3B, %f598;
	fma.rn.f32 	%f600, %f593, 0f32A57060, %f599;
	mov.b32 	%r391, %f596;
	shl.b32 	%r392, %r391, 23;
	mov.b32 	%f601, %r392;
	ex2.approx.ftz.f32 	%f602, %f600;
	mul.f32 	%f603, %f602, %f601;
	add.f32 	%f604, %f592, %f603;
	sub.f32 	%f605, %f685, %f254;
	fma.rn.f32 	%f606, %f605, 0f3BBB989D, 0f3F000000;
	cvt.sat.f32.f32 	%f607, %f606;
	fma.rm.f32 	%f608, %f607, %f259, %f258;
	add.f32 	%f609, %f608, 0fCB40007F;
	neg.f32 	%f610, %f609;
	fma.rn.f32 	%f611, %f605, 0f3FB8AA3B, %f610;
	fma.rn.f32 	%f612, %f605, 0f32A57060, %f611;
	mov.b32 	%r393, %f608;
	shl.b32 	%r394, %r393, 23;
	mov.b32 	%f613, %r394;
	ex2.approx.ftz.f32 	%f614, %f612;
	mul.f32 	%f615, %f614, %f613;
	add.f32 	%f616, %f604, %f615;
	mov.b32 	%r395, %f616;
	shfl.sync.bfly.b32	%r396|%p129, %r395, 16, 31, -1;
	mov.b32 	%f617, %r396;
	add.f32 	%f618, %f616, %f617;
	mov.b32 	%r397, %f618;
	shfl.sync.bfly.b32	%r398|%p130, %r397, 8, 31, -1;
	mov.b32 	%f619, %r398;
	add.f32 	%f620, %f618, %f619;
	mov.b32 	%r399, %f620;
	shfl.sync.bfly.b32	%r400|%p131, %r399, 4, 31, -1;
	mov.b32 	%f621, %r400;
	add.f32 	%f622, %f620, %f621;
	mov.b32 	%r401, %f622;
	shfl.sync.bfly.b32	%r402|%p132, %r401, 2, 31, -1;
	mov.b32 	%f623, %r402;
	add.f32 	%f624, %f622, %f623;
	mov.b32 	%r403, %f624;
	shfl.sync.bfly.b32	%r404|%p133, %r403, 1, 31, -1;
	mov.b32 	%f625, %r404;
	add.f32 	%f626, %f624, %f625;
	div.rn.f32 	%f123, %f267, %f626;
	div.rn.f32 	%f124, %f279, %f626;
	div.rn.f32 	%f125, %f291, %f626;
	div.rn.f32 	%f126, %f303, %f626;
	div.rn.f32 	%f127, %f315, %f626;
	div.rn.f32 	%f128, %f327, %f626;
	div.rn.f32 	%f129, %f339, %f626;
	div.rn.f32 	%f130, %f351, %f626;
	div.rn.f32 	%f131, %f363, %f626;
	div.rn.f32 	%f132, %f375, %f626;
	div.rn.f32 	%f133, %f387, %f626;
	div.rn.f32 	%f134, %f399, %f626;
	div.rn.f32 	%f135, %f411, %f626;
	div.rn.f32 	%f136, %f423, %f626;
	div.rn.f32 	%f137, %f435, %f626;
	div.rn.f32 	%f138, %f447, %f626;
	div.rn.f32 	%f139, %f459, %f626;
	div.rn.f32 	%f140, %f471, %f626;
	div.rn.f32 	%f141, %f483, %f626;
	div.rn.f32 	%f142, %f495, %f626;
	div.rn.f32 	%f143, %f507, %f626;
	div.rn.f32 	%f144, %f519, %f626;
	div.rn.f32 	%f145, %f531, %f626;
	div.rn.f32 	%f146, %f543, %f626;
	div.rn.f32 	%f147, %f555, %f626;
	div.rn.f32 	%f148, %f567, %f626;
	div.rn.f32 	%f149, %f579, %f626;
	div.rn.f32 	%f150, %f591, %f626;
	div.rn.f32 	%f151, %f603, %f626;
	div.rn.f32 	%f152, %f615, %f626;
	mad.lo.s64 	%rd252, %rd274, %rd36, %rd251;
	cvta.to.global.u64 	%rd253, %rd35;
	shl.b64 	%rd254, %rd252, 2;
	add.s64 	%rd25, %rd253, %rd254;
	@%p123 bra 	$L__BB285_66;
	st.global.f32 	[%rd25], %f123;
$L__BB285_66:
	setp.le.s64 	%p134, %rd38, %rd6;
	@%p134 bra 	$L__BB285_68;
	st.global.f32 	[%rd25+128], %f124;
$L__BB285_68:
	setp.le.s64 	%p135, %rd38, %rd7;
	@%p135 bra 	$L__BB285_70;
	st.global.f32 	[%rd25+256], %f125;
$L__BB285_70:
	mov.u32 	%r405, %tid.x;
	add.s32 	%r406, %r405, 96;
	cvt.u64.u32 	%rd255, %r406;
	setp.le.s64 	%p136, %rd38, %rd255;
	@%p136 bra 	$L__BB285_72;
	st.global.f32 	[%rd25+384], %f126;
$L__BB285_72:
	mov.u32 	%r407, %tid.x;
	add.s32 	%r408, %r407, 128;
	cvt.u64.u32 	%rd256, %r408;
	setp.le.s64 	%p137, %rd38, %rd256;
	@%p137 bra 	$L__BB285_74;
	st.global.f32 	[%rd25+512], %f127;
$L__BB285_74:
	mov.u32 	%r409, %tid.x;
	add.s32 	%r410, %r409, 160;
	cvt.u64.u32 	%rd257, %r410;
	setp.le.s64 	%p138, %rd38, %rd257;
	@%p138 bra 	$L__BB285_76;
	st.global.f32 	[%rd25+640], %f128;
$L__BB285_76:
	add.s32 	%r412, %r409, 192;
	cvt.u64.u32 	%rd258, %r412;
	setp.le.s64 	%p139, %rd38, %rd258;
	@%p139 bra 	$L__BB285_78;
	st.global.f32 	[%rd25+768], %f129;
$L__BB285_78:
	add.s32 	%r414, %r409, 224;
	cvt.u64.u32 	%rd259, %r414;
	setp.le.s64 	%p140, %rd38, %rd259;
	@%p140 bra 	$L__BB285_80;
	st.global.f32 	[%rd25+896], %f130;
$L__BB285_80:
	add.s32 	%r416, %r409, 256;
	cvt.u64.u32 	%rd260, %r416;
	setp.le.s64 	%p141, %rd38, %rd260;
	@%p141 bra 	$L__BB285_82;
	st.global.f32 	[%rd25+1024], %f131;
$L__BB285_82:
	add.s32 	%r418, %r409, 288;
	cvt.u64.u32 	%rd261, %r418;
	setp.le.s64 	%p142, %rd38, %rd261;
	@%p142 bra 	$L__BB285_84;
	st.global.f32 	[%rd25+1152], %f132;
$L__BB285_84:
	add.s32 	%r420, %r409, 320;
	cvt.u64.u32 	%rd262, %r420;
	setp.le.s64 	%p143, %rd38, %rd262;
	@%p143 bra 	$L__BB285_86;
	st.global.f32 	[%rd25+1280], %f133;
$L__BB285_86:
	add.s32 	%r422, %r409, 352;
	cvt.u64.u32 	%rd263, %r422;
	setp.le.s64 	%p144, %rd38, %rd263;
	@%p144 bra 	$L__BB285_88;
	st.global.f32 	[%rd25+1408], %f134;
$L__BB285_88:
	add.s32 	%r424, %r409, 384;
	cvt.u64.u32 	%rd264, %r424;
	setp.le.s64 	%p145, %rd38, %rd264;
	@%p145 bra 	$L__BB285_90;
	st.global.f32 	[%rd25+1536], %f135;
$L__BB285_90:
	add.s32 	%r426, %r409, 416;
	cvt.u64.u32 	%rd265, %r426;
	setp.le.s64 	%p146, %rd38, %rd265;
	@%p146 bra 	$L__BB285_92;
	st.global.f32 	[%rd25+1664], %f136;
$L__BB285_92:
	add.s32 	%r428, %r409, 448;
	cvt.u64.u32 	%rd266, %r428;
	setp.le.s64 	%p147, %rd38, %rd266;
	@%p147 bra 	$L__BB285_94;
	st.global.f32 	[%rd25+1792], %f137;
$L__BB285_94:
	setp.le.s64 	%p148, %rd38, %rd8;
	@%p148 bra 	$L__BB285_96;
	st.global.f32 	[%rd25+1920], %f138;
$L__BB285_96:
	setp.le.s64 	%p149, %rd38, %rd9;
	@%p149 bra 	$L__BB285_98;
	st.global.f32 	[%rd25+2048], %f139;
$L__BB285_98:
	setp.le.s64 	%p150, %rd38, %rd10;
	@%p150 bra 	$L__BB285_100;
	st.global.f32 	[%rd25+2176], %f140;
$L__BB285_100:
	setp.le.s64 	%p151, %rd38, %rd11;
	@%p151 bra 	$L__BB285_102;
	st.global.f32 	[%rd25+2304], %f141;
$L__BB285_102:
	setp.le.s64 	%p152, %rd38, %rd12;
	@%p152 bra 	$L__BB285_104;
	st.global.f32 	[%rd25+2432], %f142;
$L__BB285_104:
	setp.le.s64 	%p153, %rd38, %rd13;
	@%p153 bra 	$L__BB285_106;
	st.global.f32 	[%rd25+2560], %f143;
$L__BB285_106:
	setp.le.s64 	%p154, %rd38, %rd14;
	@%p154 bra 	$L__BB285_108;
	st.global.f32 	[%rd25+2688], %f144;
$L__BB285_108:
	setp.le.s64 	%p155, %rd38, %rd15;
	@%p155 bra 	$L__BB285_110;
	st.global.f32 	[%rd25+2816], %f145;
$L__BB285_110:
	setp.le.s64 	%p156, %rd38, %rd16;
	@%p156 bra 	$L__BB285_112;
	st.global.f32 	[%rd25+2944], %f146;
$L__BB285_112:
	setp.le.s64 	%p157, %rd38, %rd17;
	@%p157 bra 	$L__BB285_114;
	st.global.f32 	[%rd25+3072], %f147;
$L__BB285_114:
	add.s32 	%r430, %r409, 800;
	cvt.u64.u32 	%rd267, %r430;
	setp.le.s64 	%p158, %rd38, %rd267;
	@%p158 bra 	$L__BB285_116;
	st.global.f32 	[%rd25+3200], %f148;
$L__BB285_116:
	setp.le.s64 	%p159, %rd38, %rd18;
	@%p159 bra 	$L__BB285_118;
	st.global.f32 	[%rd25+3328], %f149;
$L__BB285_118:
	add.s32 	%r432, %r409, 864;
	cvt.u64.u32 	%rd268, %r432;
	setp.le.s64 	%p160, %rd38, %rd268;
	@%p160 bra 	$L__BB285_120;
	st.global.f32 	[%rd25+3456], %f150;
$L__BB285_120:
	add.s32 	%r434, %r409, 896;
	cvt.u64.u32 	%rd269, %r434;
	setp.le.s64 	%p161, %rd38, %rd269;
	@%p161 bra 	$L__BB285_122;
	st.global.f32 	[%rd25+3584], %f151;
$L__BB285_122:
	add.s32 	%r436, %r409, 928;
	cvt.u64.u32 	%rd270, %r436;
	setp.le.s64 	%p162, %rd38, %rd270;
	@%p162 bra 	$L__BB285_124;
	st.global.f32 	[%rd25+3712], %f152;
$L__BB285_124:
	ld.param.u64 	%rd273, [_Z15SoftmaxWarpImplI22BroadcastScaleMaskLoadIffbLm2EiE11DirectStoreIffEfLi1ELi30ELi32ELi1ELb1EL9Algorithm0EEvT_T0_ll_param_2];
	mov.u32 	%r437, %nctaid.x;
	mov.u32 	%r438, %ntid.y;
	mul.lo.s32 	%r439, %r437, %r438;
	cvt.s64.s32 	%rd271, %r439;
	add.s64 	%rd274, %rd274, %rd271;
	setp.lt.s64 	%p163, %rd274, %rd273;
	@%p163 bra 	$L__BB285_4;
$L__BB285_125:
	ret;

}
	// .globl	_Z15SoftmaxWarpImplI22BroadcastScaleMaskLoadIffbLm2EiE11DirectStoreIffEfLi1ELi31ELi32ELi1ELb0EL9Algorithm0EEvT_T0_ll
.visible .entry _Z15SoftmaxWarpImplI22BroadcastScaleMaskLoadIffbLm2EiE11DirectStoreIffEfLi1ELi31ELi32ELi1ELb0EL9Algorithm0EEvT_T0_ll(
	.param .align 8 .b8 _Z15SoftmaxWarpImplI22BroadcastScaleMaskLoadIffbLm2EiE11DirectStoreIffEfLi1ELi31ELi32ELi1ELb0EL9Algorithm0EEvT_T0_ll_param_0[88],
	.param .align 8 .b8 _Z15SoftmaxWarpImplI22BroadcastScaleMaskLoadIffbLm2EiE11DirectStoreIffEfLi1ELi31ELi32ELi1ELb0EL9Algorithm0EEvT_T0_ll_param_1[16],
	.param .u64 _Z15SoftmaxWarpImplI22BroadcastScaleMaskLoadIffbLm2EiE11DirectStoreIffEfLi1ELi31ELi32ELi1ELb0EL9Algorithm0EEvT_T0_ll_param_2,
	.param .u64 _Z15SoftmaxWarpImplI22BroadcastScaleMaskLoadIffbLm2EiE11DirectStoreIffEfLi1ELi31ELi32ELi1ELb0EL9Algorithm0EEvT_T0_ll_param_3
)
{
	.reg .pred 	%p<47>;
	.reg .b16 	%rs<32>;
	.reg .b32 	%r<342>;
	.reg .b32 	%f<552>;
	.reg .b64 	%rd<218>;

	ld.param.u64 	%rd17, [_Z15SoftmaxWarpImplI22BroadcastScaleMaskLoadIffbLm2EiE11DirectStoreIffEfLi1ELi31ELi32ELi1ELb0EL9Algorithm0EEvT_T0_ll_param_1+8];
	ld.param.u64 	%rd16, [_Z15SoftmaxWarpImplI22BroadcastScaleMaskLoadIffbLm2EiE11DirectStoreIffEfLi1ELi31ELi32ELi1ELb0EL9Algorithm0EEvT_T0_ll_param_1];
	ld.param.v2.f32 	{%f1, %f2}, [_Z15SoftmaxWarpImplI22BroadcastScaleMaskLoadIffbLm2EiE11DirectStoreIffEfLi1ELi31ELi32ELi1ELb0EL9Algorithm0EEvT_T0_ll_param_0+80];
	ld.param.u64 	%rd15, [_Z15SoftmaxWarpImplI22BroadcastScaleMaskLoadIffbLm2EiE11DirectStoreIffEfLi1ELi31ELi32ELi1ELb0EL9Algorithm0EEvT_T0_ll_param_0+72];
	ld.param.v2.u32 	{%r4, %r5}, [_Z15SoftmaxWarpImplI22BroadcastScaleMaskLoadIffbLm2EiE11DirectStoreIffEfLi1ELi31ELi32ELi1ELb0EL9Algorithm0EEvT_T0_ll_param_0+56];
	ld.param.v2.u32 	{%r2, %r3}, [_Z15SoftmaxWarpImplI22BroadcastScaleMaskLoadIffbLm2EiE11DirectStoreIffEfLi1ELi31ELi32ELi1ELb0EL9Algorithm0EEvT_T0_ll_param_0+40];
	ld.param.u64 	%rd11, [_Z15SoftmaxWarpImplI22BroadcastScaleMaskLoadIffbLm2EiE11DirectStoreIffEfLi1ELi31ELi32ELi1ELb0EL9Algorithm0EEvT_T0_ll_param_0+24];
	ld.param.u64 	%rd10, [_Z15SoftmaxWarpImplI22BroadcastScaleMaskLoadIffbLm2EiE11DirectStoreIffEfLi1ELi31ELi32ELi1ELb0EL9Algorithm0EEvT_T0_ll_param_0+16];
	ld.param.u64 	%rd9, [_Z15SoftmaxWarpImplI22BroadcastScaleMaskLoadIffbLm2EiE11DirectStoreIffEfLi1ELi31ELi32ELi1ELb0EL9Algorithm0EEvT_T0_ll_param_0+8];
	ld.param.u64 	%rd8, [_Z15SoftmaxWarpImplI22BroadcastScaleMaskLoadIffbLm2EiE11DirectStoreIffEfLi1ELi31ELi32ELi1ELb0EL9Algorithm0EEvT_T0_ll_param_0];
	ld.param.u64 	%rd18, [_Z15SoftmaxWarpImplI22BroadcastScaleMaskLoadIffbLm2EiE11DirectStoreIffEfLi1ELi31ELi32ELi1ELb0EL9Algorithm0EEvT_T0_ll_param_2];
	ld.param.u64 	%rd19, [_Z15SoftmaxWarpImplI22BroadcastScaleMaskLoadIffbLm2EiE11DirectStoreIffEfLi1ELi31ELi32ELi1ELb0EL9Algorithm0EEvT_T0_ll_param_3];
	setp.lt.s64 	%p1, %rd19, 993;
	@%p1 bra 	$L__BB286_2;
	mov.u64 	%rd20, $str;
	cvta.global.u64 	%rd21, %rd20;
	mov.u64 	%rd22, $str$1;
	cvta.global.u64 	%rd23, %rd22;
	mov.u64 	%rd24, __unnamed_282;
	cvta.global.u64 	%rd25, %rd24;
	{ // callseq 281, 0
	.param .b64 param0;
	st.param.b64 	[param0], %rd21;
	.param .b64 param1;
	st.param.b64 	[param1], %rd23;
	.param .b32 param2;
	st.param.b32 	[param2], 219;
	.param .b64 param3;
	st.param.b64 	[param3], %rd25;
	.param .b64 param4;
	st.param.b64 	[param4], 1;
	call.uni 
	__assertfail, 
	(
	param0, 
	param1, 
	param2, 
	param3, 
	param4
	);
	} // callseq 281
$L__BB286_2:
	mov.u32 	%r6, %ctaid.x;
	mov.u32 	%r7, %ntid.y;
	mov.u32 	%r8, %tid.y;
	mad.lo.s32 	%r9, %r6, %r7, %r8;
	mov.u32 	%r10, %nctaid.x;
	mul.lo.s32 	%r1, %r10, %r7;
	cvt.s64.s32 	%rd217, %r9;
	setp.le.s64 	%p2, %rd18, %rd217;
	@%p2 bra 	$L__BB286_5;
	cvta.to.global.u64 	%rd3, %rd8;
	mov.u32 	%r11, %tid.x;
	cvt.u64.u32 	%rd4, %r11;
	cvt.s64.s32 	%rd5, %r1;
$L__BB286_4:
	setp.eq.s64 	%p3, %rd11, 1;
	setp.eq.s64 	%p4, %rd10, 1;
	mad.lo.s64 	%rd26, %rd15, %rd217, %rd4;
	cvt.u32.u64 	%r12, %rd26;
	div.s32 	%r13, %r12, %r2;
	mul.lo.s32 	%r14, %r13, %r2;
	sub.s32 	%r15, %r12, %r14;
	selp.b32 	%r16, 0, %r13, %p4;
	selp.b32 	%r17, 0, %r15, %p3;
	mul.lo.s32 	%r18, %r4, %r16;
	mad.lo.s32 	%r19, %r5, %r17, %r18;
	shl.b64 	%rd27, %rd26, 32;
	shr.s64 	%rd28, %rd27, 30;
	add.s64 	%rd29, %rd3, %rd28;
	ld.global.f32 	%f3, [%rd29];
	cvt.s64.s32 	%rd30, %r19;
	cvta.to.global.u64 	%rd31, %rd9;
	add.s64 	%rd32, %rd31, %rd30;
	ld.global.u8 	%rs1, [%rd32];
	setp.eq.s16 	%p5, %rs1, 0;
	mul.f32 	%f4, %f3, %f2;
	selp.f32 	%f5, %f1, %f4, %p5;
	max.f32 	%f6, %f5, 0fFF800000;
	add.s64 	%rd33, %rd26, 32;
	cvt.u32.u64 	%r20, %rd33;
	div.s32 	%r21, %r20, %r2;
	mul.lo.s32 	%r22, %r21, %r2;
	sub.s32 	%r23, %r20, %r22;
	selp.b32 	%r24, 0, %r21, %p4;
	selp.b32 	%r25, 0, %r23, %p3;
	mul.lo.s32 	%r26, %r4, %r24;
	mad.lo.s32 	%r27, %r5, %r25, %r26;
	shl.b64 	%rd34, %rd33, 32;
	shr.s64 	%rd35, %rd34, 30;
	add.s64 	%rd36, %rd3, %rd35;
	ld.global.f32 	%f7, [%rd36];
	cvt.s64.s32 	%rd37, %r27;
	add.s64 	%rd38, %rd31, %rd37;
	ld.global.u8 	%rs2, [%rd38];
	setp.eq.s16 	%p6, %rs2, 0;
	mul.f32 	%f8, %f7, %f2;
	selp.f32 	%f9, %f1, %f8, %p6;
	max.f32 	%f10, %f6, %f9;
	add.s64 	%rd39, %rd26, 64;
	cvt.u32.u64 	%r28, %rd39;
	div.s32 	%r29, %r28, %r2;
	mul.lo.s32 	%r30, %r29, %r2;
	sub.s32 	%r31, %r28, %r30;
	selp.b32 	%r32, 0, %r29, %p4;
	selp.b32 	%r33, 0, %r31, %p3;
	mul.lo.s32 	%r34, %r4, %r32;
	mad.lo.s32 	%r35, %r5, %r33, %r34;
	shl.b64 	%rd40, %rd39, 32;
	shr.s64 	%rd41, %rd40, 30;
	add.s64 	%rd42, %rd3, %rd41;
	ld.global.f32 	%f11, [%rd42];
	cvt.s64.s32 	%rd43, %r35;
	add.s64 	%rd44, %rd31, %rd43;
	ld.global.u8 	%rs3, [%rd44];
	setp.eq.s16 	%p7, %rs3, 0;
	mul.f32 	%f12, %f11, %f2;
	selp.f32 	%f13, %f1, %f12, %p7;
	max.f32 	%f14, %f10, %f13;
	add.s64 	%rd45, %rd26, 96;
	cvt.u32.u64 	%r36, %rd45;
	div.s32 	%r37, %r36, %r2;
	mul.lo.s32 	%r38, %r37, %r2;
	sub.s32 	%r39, %r36, %r38;
	selp.b32 	%r40, 0, %r37, %p4;
	selp.b32 	%r41, 0, %r39, %p3;
	mul.lo.s32 	%r42, %r4, %r40;
	mad.lo.s32 	%r43, %r5, %r41, %r42;
	shl.b64 	%rd46, %rd45, 32;
	shr.s64 	%rd47, %rd46, 30;
	add.s64 	%rd48, %rd3, %rd47;
	ld.global.f32 	%f15, [%rd48];
	cvt.s64.s32 	%rd49, %r43;
	add.s64 	%rd50, %rd31, %rd49;
	ld.global.u8 	%rs4, [%rd50];
	setp.eq.s16 	%p8, %rs4, 0;
	mul.f32 	%f16, %f15, %f2;
	selp.f32 	%f17, %f1, %f16, %p8;
	max.f32 	%f18, %f14, %f17;
	add.s64 	%rd51, %rd26, 128;
	cvt.u32.u64 	%r44, %rd51;
	div.s32 	%r45, %r44, %r2;
	mul.lo.s32 	%r46, %r45, %r2;
	sub.s32 	%r47, %r44, %r46;
	selp.b32 	%r48, 0, %r45, %p4;
	selp.b32 	%r49, 0, %r47, %p3;
	mul.lo.s32 	%r50, %r4, %r48;
	mad.lo.s32 	%r51, %r5, %r49, %r50;
	shl.b64 	%rd52, %rd51, 32;
	shr.s64 	%rd53, %rd52, 30;
	add.s64 	%rd54, %rd3, %rd53;
	ld.global.f32 	%f19, [%rd54];
	cvt.s64.s32 	%rd55, %r51;
	add.s64 	%rd56, %rd31, %rd55;
	ld.global.u8 	%rs5, [%rd56];
	setp.eq.s16 	%p9, %rs5, 0;
	mul.f32 	%f20, %f19, %f2;
	selp.f32 	%f21, %f1, %f20, %p9;
	max.f32 	%f22, %f18, %f21;
	add.s64 	%rd57, %rd26, 160;
	cvt.u32.u64 	%r52, %rd57;
	div.s32 	%r53, %r52, %r2;
	mul.lo.s32 	%r54, %r53, %r2;
	sub.s32 	%r55, %r52, %r54;
	selp.b32 	%r56, 0, %r53, %p4;
	selp.b32 	%r57, 0, %r55, %p3;
	mul.lo.s32 	%r58, %r4, %r56;
	mad.lo.s32 	%r59, %r5, %r57, %r58;
	shl.b64 	%rd58, %rd57, 32;
	shr.s64 	%rd59, %rd58, 30;
	add.s64 	%rd60, %rd3, %rd59;
	ld.global.f32 	%f23, [%rd60];
	cvt.s64.s32 	%rd61, %r59;
	add.s64 	%rd62, %rd31, %rd61;
	ld.global.u8 	%rs6, [%rd62];
	setp.eq.s16 	%p10, %rs6, 0;
	mul.f32 	%f24, %f23, %f2;
	selp.f32 	%f25, %f1, %f24, %p10;
	max.f32 	%f26, %f22, %f25;
	add.s64 	%rd63, %rd26, 192;
	cvt.u32.u64 	%r60, %rd63;
	div.s32 	%r61, %r60, %r2;
	mul.lo.s32 	%r62, %r61, %r2;
	sub.s32 	%r63, %r60, %r62;
	selp.b32 	%r64, 0, %r61, %p4;
	selp.b32 	%r65, 0, %r63, %p3;
	mul.lo.s32 	%r66, %r4, %r64;
	mad.lo.s32 	%r67, %r5, %r65, %r66;
	shl.b64 	%rd64, %rd63, 32;
	shr.s64 	%rd65, %rd64, 30;
	add.s64 	%rd66, %rd3, %rd65;
	ld.global.f32 	%f27, [%rd66];
	cvt.s64.s32 	%rd67, %r67;
	add.s64 	%rd68, %rd31, %rd67;
	ld.global.u8 	%rs7, [%rd68];
	setp.eq.s16 	%p11, %rs7, 0;
	mul.f32 	%f28, %f27, %f2;
	selp.f32 	%f29, %f1, %f28, %p11;
	max.f32 	%f30, %f26, %f29;
	add.s64 	%rd69, %rd26, 224;
	cvt.u32.u64 	%r68, %rd69;
	div.s32 	%r69, %r68, %r2;
	mul.lo.s32 	%r70, %r69, %r2;
	sub.s32 	%r71, %r68, %r70;
	selp.b32 	%r72, 0, %r69, %p4;
	selp.b32 	%r73, 0, %r71, %p3;
	mul.lo.s32 	%r74, %r4, %r72;
	mad.lo.s32 	%r75, %r5, %r73, %r74;
	shl.b64 	%rd70, %rd69, 32;
	shr.s64 	%rd71, %rd70, 30;
	add.s64 	%rd72, %rd3, %rd71;
	ld.global.f32 	%f31, [%rd72];
	cvt.s64.s32 	%rd73, %r75;
	add.s64 	%rd74, %rd31, %rd73;
	ld.global.u8 	%rs8, [%rd74];
	setp.eq.s16 	%p12, %rs8, 0;
	mul.f32 	%f32, %f31, %f2;
	selp.f32 	%f33, %f1, %f32, %p12;
	max.f32 	%f34, %f30, %f33;
	add.s64 	%rd75, %rd26, 256;
	cvt.u32.u64 	%r76, %rd75;
	div.s32 	%r77, %r76, %r2;
	mul.lo.s32 	%r78, %r77, %r2;
	sub.s32 	%r79, %r76, %r78;
	selp.b32 	%r80, 0, %r77, %p4;
	selp.b32 	%r81, 0, %r79, %p3;
	mul.lo.s32 	%r82, %r4, %r80;
	mad.lo.s32 	%r83, %r5, %r81, %r82;
	shl.b64 	%rd76, %rd75, 32;
	shr.s64 	%rd77, %rd76, 30;
	add.s64 	%rd78, %rd3, %rd77;
	ld.global.f32 	%f35, [%rd78];
	cvt.s64.s32 	%rd79, %r83;
	add.s64 	%rd80, %rd31, %rd79;
	ld.global.u8 	%rs9, [%rd80];
	setp.eq.s16 	%p13, %rs9, 0;
	mul.f32 	%f36, %f35, %f2;
	selp.f32 	%f37, %f1, %f36, %p13;
	max.f32 	%f38, %f34, %f37;
	add.s64 	%rd81, %rd26, 288;
	cvt.u32.u64 	%r84, %rd81;
	div.s32 	%r85, %r84, %r2;
	mul.lo.s32 	%r86, %r85, %r2;
	sub.s32 	%r87, %r84, %r86;
	selp.b32 	%r88, 0, %r85, %p4;
	selp.b32 	%r89, 0, %r87, %p3;
	mul.lo.s32 	%r90, %r4, %r88;
	mad.lo.s32 	%r91, %r5, %r89, %r90;
	shl.b64 	%rd82, %rd81, 32;
	shr.s64 	%rd83, %rd82, 30;
	add.s64 	%rd84, %rd3, %rd83;
	ld.global.f32 	%f39, [%rd84];
	cvt.s64.s32 	%rd85, %r91;
	add.s64 	%rd86, %rd31, %rd85;
	ld.global.u8 	%rs10, [%rd86];
	setp.eq.s16 	%p14, %rs10, 0;
	mul.f32 	%f40, %f39, %f2;
	selp.f32 	%f41, %f1, %f40, %p14;
	max.f32 	%f42, %f38, %f41;
	add.s64 	%rd87, %rd26, 320;
	cvt.u32.u64 	%r92, %rd87;
	div.s32 	%r93, %r92, %r2;
	mul.lo.s32 	%r94, %r93, %r2;
	sub.s32 	%r95, %r92, %r94;
	selp.b32 	%r96, 0, %r93, %p4;
	selp.b32 	%r97, 0, %r95, %p3;
	mul.lo.s32 	%r98, %r4, %r96;
	mad.lo.s32 	%r99, %r5, %r97, %r98;
	shl.b64 	%rd88, %rd87, 32;
	shr.s64 	%rd89, %rd88, 30;
	add.s64 	%rd90, %rd3, %rd89;
	ld.global.f32 	%f43, [%rd90];
	cvt.s64.s32 	%rd91, %r99;
	add.s64 	%rd92, %rd31, %rd91;
	ld.global.u8 	%rs11, [%rd92];
	setp.eq.s16 	%p15, %rs11, 0;
	mul.f32 	%f44, %f43, %f2;
	selp.f32 	%f45, %f1, %f44, %p15;
	max.f32 	%f46, %f42, %f45;
	add.s64 	%rd93, %rd26, 352;
	cvt.u32.u64 	%r100, %rd93;
	div.s32 	%r101, %r100, %r2;
	mul.lo.s32 	%r102, %r101, %r2;
	sub.s32 	%r103, %r100, %r102;
	selp.b32 	%r104, 0, %r101, %p4;
	selp.b32 	%r105, 0, %r103, %p3;
	mul.lo.s32 	%r106, %r4, %r104;
	mad.lo.s32 	%r107, %r5, %r105, %r106;
	shl.b64 	%rd94, %rd93, 32;
	shr.s64 	%rd95, %rd94, 30;
	add.s64 	%rd96, %rd3, %rd95;
	ld.global.f32 	%f47, [%rd96];
	cvt.s64.s32 	%rd97, %r107;
	add.s64 	%rd98, %rd31, %rd97;
	ld.global.u8 	%rs12, [%rd98];
	setp.eq.s16 	%p16, %rs12, 0;
	mul.f32 	%f48, %f47, %f2;
	selp.f32 	%f49, %f1, %f48, %p16;
	max.f32 	%f50, %f46, %f49;
	add.s64 	%rd99, %rd26, 384;
	cvt.u32.u64 	%r108, %rd99;
	div.s32 	%r109, %r108, %r2;
	mul.lo.s32 	%r110, %r109, %r2;
	sub.s32 	%r111, %r108, %r110;
	selp.b32 	%r112, 0, %r109, %p4;
	selp.b32 	%r113, 0, %r111, %p3;
	mul.lo.s32 	%r114, %r4, %r112;
	mad.lo.s32 	%r115, %r5, %r113, %r114;
	shl.b64 	%rd100, %rd99, 32;
	shr.s64 	%rd101, %rd100, 30;
	add.s64 	%rd102, %rd3, %rd101;
	ld.global.f32 	%f51, [%rd102];
	cvt.s64.s32 	%rd103, %r115;
	add.s64 	%rd104, %rd31, %rd103;
	ld.global.u8 	%rs13, [%rd104];
	setp.eq.s16 	%p17, %rs13, 0;
	mul.f32 	%f52, %f51, %f2;
	selp.f32 	%f53, %f1, %f52, %p17;
	max.f32 	%f54, %f50, %f53;
	add.s64 	%rd105, %rd26, 416;
	cvt.u32.u64 	%r116, %rd105;
	div.s32 	%r117, %r116, %r2;
	mul.lo.s32 	%r118, %r117, %r2;
	sub.s32 	%r119, %r116, %r118;
	selp.b32 	%r120, 0, %r117, %p4;
	selp.b32 	%r121, 0, %r119, %p3;
	mul.lo.s32 	%r122, %r4, %r120;
	mad.lo.s32 	%r123, %r5, %r121, %r122;
	shl.b64 	%rd106, %rd105, 32;
	shr.s64 	%rd107, %rd106, 30;
	add.s64 	%rd108, %rd3, %rd107;
	ld.global.f32 	%f55, [%rd108];
	cvt.s64.s32 	%rd109, %r123;
	add.s64 	%rd110, %rd31, %rd109;
	ld.global.u8 	%rs14, [%rd110];
	setp.eq.s16 	%p18, %rs14, 0;
	mul.f32 	%f56, %f55, %f2;
	selp.f32 	%f57, %f1, %f56, %p18;
	max.f32 	%f58, %f54, %f57;
	add.s64 	%rd111, %rd26, 448;
	cvt.u32.u64 	%r124, %rd111;
	div.s32 	%r125, %r124, %r2;
	mul.lo.s32 	%r126, %r125, %r2;
	sub.s32 	%r127, %r124, %r126;
	selp.b32 	%r128, 0, %r125, %p4;
	selp.b32 	%r129, 0, %r127, %p3;
	mul.lo.s32 	%r130, %r4, %r128;
	mad.lo.s32 	%r131, %r5, %r129, %r130;
	shl.b64 	%rd112, %rd111, 32;
	shr.s64 	%rd113, %rd112, 30;
	add.s64 	%rd114, %rd3, %rd113;
	ld.global.f32 	%f59, [%rd114];
	cvt.s64.s32 	%rd115, %r131;
	add.s64 	%rd116, %rd31, %rd115;
	ld.global.u8 	%rs15, [%rd116];
	setp.eq.s16 	%p19, %rs15, 0;
	mul.f32 	%f60, %f59, %f2;
	selp.f32 	%f61, %f1, %f60, %p19;
	max.f32 	%f62, %f58, %f61;
	add.s64 	%rd117, %rd26, 480;
	cvt.u32.u64 	%r132, %rd117;
	div.s32 	%r133, %r132, %r2;
	mul.lo.s32 	%r134, %r133, %r2;
	sub.s32 	%r135, %r132, %r134;
	selp.b32 	%r136, 0, %r133, %p4;
	selp.b32 	%r137, 0, %r135, %p3;
	mul.lo.s32 	%r138, %r4, %r136;
	mad.lo.s32 	%r139, %r5, %r137, %r138;
	shl.b64 	%rd118, %rd117, 32;
	shr.s64 	%rd119, %rd118, 30;
	add.s64 	%rd120, %rd3, %rd119;
	ld.global.f32 	%f63, [%rd120];
	cvt.s64.s32 	%rd121, %r139;
	add.s64 	%rd122, %rd31, %rd121;
	ld.global.u8 	%rs16, [%rd122];
	setp.eq.s16 	%p20, %rs16, 0;
	mul.f32 	%f64, %f63, %f2;
	selp.f32 	%f65, %f1, %f64, %p20;
	max.f32 	%f66, %f62, %f65;
	add.s64 	%rd123, %rd26, 512;
	cvt.u32.u64 	%r140, %rd123;
	div.s32 	%r141, %r140, %r2;
	mul.lo.s32 	%r142, %r141, %r2;
	sub.s32 	%r143, %r140, %r142;
	selp.b32 	%r144, 0, %r141, %p4;
	selp.b32 	%r145, 0, %r143, %p3;
	mul.lo.s32 	%r146, %r4, %r144;
	mad.lo.s32 	%r147, %r5, %r145, %r146;
	shl.b64 	%rd124, %rd123, 32;
	shr.s64 	%rd125, %rd124, 30;
	add.s64 	%rd126, %rd3, %rd125;
	ld.global.f32 	%f67, [%rd126];
	cvt.s64.s32 	%rd127, %r147;
	add.s64 	%rd128, %rd31, %rd127;
	ld.global.u8 	%rs17, [%rd128];
	setp.eq.s16 	%p21, %rs17, 0;
	mul.f32 	%f68, %f67, %f2;
	selp.f32 	%f69, %f1, %f68, %p21;
	max.f32 	%f70, %f66, %f69;
	add.s64 	%rd129, %rd26, 544;
	cvt.u32.u64 	%r148, %rd129;
	div.s32 	%r149, %r148, %r2;
	mul.lo.s32 	%r150, %r149, %r2;
	sub.s32 	%r151, %r148, %r150;
	selp.b32 	%r152, 0, %r149, %p4;
	selp.b32 	%r153, 0, %r151, %p3;
	mul.lo.s32 	%r154, %r4, %r152;
	mad.lo.s32 	%r155, %r5, %r153, %r154;
	shl.b64 	%rd130, %rd129, 32;
	shr.s64 	%rd131, %rd130, 30;
	add.s64 	%rd132, %rd3, %rd131;
	ld.global.f32 	%f71, [%rd132];
	cvt.s64.s32 	%rd133, %r155;
	add.s64 	%rd134, %rd31, %rd133;
	ld.global.u8 	%rs18, [%rd134];
	setp.eq.s16 	%p22, %rs18, 0;
	mul.f32 	%f72, %f71, %f2;
	selp.f32 	%f73, %f1, %f72, %p22;
	max.f32 	%f74, %f70, %f73;
	add.s64 	%rd135, %rd26, 576;
	cvt.u32.u64 	%r156, %rd135;
	div.s32 	%r157, %r156, %r2;
	mul.lo.s32 	%r158, %r157, %r2;
	sub.s32 	%r159, %r156, %r158;
	selp.b32 	%r160, 0, %r157, %p4;
	selp.b32 	%r161, 0, %r159, %p3;
	mul.lo.s32 	%r162, %r4, %r160;
	mad.lo.s32 	%r163, %r5, %r161, %r162;
	shl.b64 	%rd136, %rd135, 32;
	shr.s64 	%rd137, %rd136, 30;
	add.s64 	%rd138, %rd3, %rd137;
	ld.global.f32 	%f75, [%rd138];
	cvt.s64.s32 	%rd139, %r163;
	add.s64 	%rd140, %rd31, %rd139;
	ld.global.u8 	%rs19, [%rd140];
	setp.eq.s16 	%p23, %rs19, 0;
	mul.f32 	%f76, %f75, %f2;
	selp.f32 	%f77, %f1, %f76, %p23;
	max.f32 	%f78, %f74, %f77;
	add.s64 	%rd141, %rd26, 608;
	cvt.u32.u64 	%r164, %rd141;
	div.s32 	%r165, %r164, %r2;
	mul.lo.s32 	%r166, %r165, %r2;
	sub.s32 	%r167, %r164, %r166;
	selp.b32 	%r168, 0, %r165, %p4;
	selp.b32 	%r169, 0, %r167, %p3;
	mul.lo.s32 	%r170, %r4, %r168;
	mad.lo.s32 	%r171, %r5, %r169, %r170;
	shl.b64 	%rd142, %rd141, 32;
	shr.s64 	%rd143, %rd142, 30;
	add.s64 	%rd144, %rd3, %rd143;
	ld.global.f32 	%f79, [%rd144];
	cvt.s64.s32 	%rd145, %r171;
	add.s64 	%rd146, %rd31, %rd145;
	ld.global.u8 	%rs20, [%rd146];
	setp.eq.s16 	%p24, %rs20, 0;
	mul.f32 	%f80, %f79, %f2;
	selp.f32 	%f81, %f1, %f80, %p24;
	max.f32 	%f82, %f78, %f81;
	add.s64 	%rd147, %rd26, 640;
	cvt.u32.u64 	%r172, %rd147;
	div.s32 	%r173, %r172, %r2;
	mul.lo.s32 	%r174, %r173, %r2;
	sub.s32 	%r175, %r172, %r174;
	selp.b32 	%r176, 0, %r173, %p4;
	selp.b32 	%r177, 0, %r175, %p3;
	mul.lo.s32 	%r178, %r4, %r176;
	mad.lo.s32 	%r179, %r5, %r177, %r178;
	shl.b64 	%rd148, %rd147, 32;
	shr.s64 	%rd149, %rd148, 30;
	add.s64 	%rd150, %rd3, %rd149;
	ld.global.f32 	%f83, [%rd150];
	cvt.s64.s32 	%rd151, %r179;
	add.s64 	%rd152, %rd31, %rd151;
	ld.global.u8 	%rs21, [%rd152];
	setp.eq.s16 	%p25, %rs21, 0;
	mul.f32 	%f84, %f83, %f2;
	selp.f32 	%f85, %f1, %f84, %p25;
	max.f32 	%f86, %f82, %f85;
	add.s64 	%rd153, %rd26, 672;
	cvt.u32.u64 	%r180, %rd153;
	div.s32 	%r181, %r180, %r2;
	mul.lo.s32 	%r182, %r181, %r2;
	sub.s32 	%r183, %r180, %r182;
	selp.b32 	%r184, 0, %r181, %p4;
	selp.b32 	%r185, 0, %r183, %p3;
	mul.lo.s32 	%r186, %r4, %r184;
	mad.lo.s32 	%r187, %r5, %r185, %r186;
	shl.b64 	%rd154, %rd153, 32;
	shr.s64 	%rd155, %rd154, 30;
	add.s64 	%rd156, %rd3, %rd155;
	ld.global.f32 	%f87, [%rd156];
	cvt.s64.s32 	%rd157, %r187;
	add.s64 	%rd158, %rd31, %rd157;
	ld.global.u8 	%rs22, [%rd158];
	setp.eq.s16 	%p26, %rs22, 0;
	mul.f32 	%f88, %f87, %f2;
	selp.f32 	%f89, %f1, %f88, %p26;
	max.f32 	%f90, %f86, %f89;
	add.s64 	%rd159, %rd26, 704;
	cvt.u32.u64 	%r188, %rd159;
	div.s32 	%r189, %r188, %r2;
	mul.lo.s32 	%r190, %r189, %r2;
	sub.s32 	%r191, %r188, %r190;
	selp.b32 	%r192, 0, %r189, %p4;
	selp.b32 	%r193, 0, %r191, %p3;
	mul.lo.s32 	%r194, %r4, %r192;
	mad.lo.s32 	%r195, %r5, %r193, %r194;
	shl.b64 	%rd160, %rd159, 32;
	shr.s64 	%rd161, %rd160, 30;
	add.s64 	%rd162, %rd3, %rd161;
	ld.global.f32 	%f91, [%rd162];
	cvt.s64.s32 	%rd163, %r195;
	add.s64 	%rd164, %rd31, %rd163;
	ld.global.u8 	%rs23, [%rd164];
	setp.eq.s16 	%p27, %rs23, 0;
	mul.f32 	%f92, %f91, %f2;
	selp.f32 	%f93, %f1, %f92, %p27;
	max.f32 	%f94, %f90, %f93;
	add.s64 	%rd165, %rd26, 736;
	cvt.u32.u64 	%r196, %rd165;
	div.s32 	%r197, %r196, %r2;
	mul.lo.s32 	%r198, %r197, %r2;
	sub.s32 	%r199, %r196, %r198;
	selp.b32 	%r200, 0, %r197, %p4;
	selp.b32 	%r201, 0, %r199, %p3;
	mul.lo.s32 	%r202, %r4, %r200;
	mad.lo.s32 	%r203, %r5, %r201, %r202;
	shl.b64 	%rd166, %rd165, 32;
	shr.s64 	%rd167, %rd166, 30;
	add.s64 	%rd168, %rd3, %rd167;
	ld.global.f32 	%f95, [%rd168];
	cvt.s64.s32 	%rd169, %r203;
	add.s64 	%rd170, %rd31, %rd169;
	ld.global.u8 	%rs24, [%rd170];
	setp.eq.s16 	%p28, %rs24, 0;
	mul.f32 	%f96, %f95, %f2;
	selp.f32 	%f97, %f1, %f96, %p28;
	max.f32 	%f98, %f94, %f97;
	add.s64 	%rd171, %rd26, 768;
	cvt.u32.u64 	%r204, %rd171;
	div.s32 	%r205, %r204, %r2;
	mul.lo.s32 	%r206, %r205, %r2;
	sub.s32 	%r207, %r204, %r206;
	selp.b32 	%r208, 0, %r205, %p4;
	selp.b32 	%r209, 0, %r207, %p3;
	mul.lo.s32 	%r210, %r4, %r208;
	mad.lo.s32 	%r211, %r5, %r209, %r210;
	shl.b64 	%rd172, %rd171, 32;
	shr.s64 	%rd173, %rd172, 30;
	add.s64 	%rd174, %rd3, %rd173;
	ld.global.f32 	%f99, [%rd174];
	cvt.s64.s32 	%rd175, %r211;
	add.s64 	%rd176, %rd31, %rd175;
	ld.global.u8 	%rs25, [%rd176];
	setp.eq.s16 	%p29, %rs25, 0;
	mul.f32 	%f100, %f99, %f2;
	selp.f32 	%f101, %f1, %f100, %p29;
	max.f32 	%f102, %f98, %f101;
	add.s64 	%rd177, %rd26, 800;
	cvt.u32.u64 	%r212, %rd177;
	div.s32 	%r213, %r212, %r2;
	mul.lo.s32 	%r214, %r213, %r2;
	sub.s32 	%r215, %r212, %r214;
	selp.b32 	%r216, 0, %r213, %p4;
	selp.b32 	%r217, 0, %r215, %p3;
	mul.lo.s32 	%r218, %r4, %r216;
	mad.lo.s32 	%r219, %r5, %r217, %r218;
	shl.b64 	%rd178, %rd177, 32;
	shr.s64 	%rd179, %rd178, 30;
	add.s64 	%rd180, %rd3, %rd179;
	ld.global.f32 	%f103, [%rd180];
	cvt.s64.s32 	%rd181, %r219;
	add.s64 	%rd182, %rd31, %rd181;
	ld.global.u8 	%rs26, [%rd182];
	setp.eq.s16 	%p30, %rs26, 0;
	mul.f32 	%f104, %f103, %f2;
	selp.f32 	%f105, %f1, %f104, %p30;
	max.f32 	%f106, %f102, %f105;
	add.s64 	%rd183, %rd26, 832;
	cvt.u32.u64 	%r220, %rd183;
	div.s32 	%r221, %r220, %r2;
	mul.lo.s32 	%r222, %r221, %r2;
	sub.s32 	%r223, %r220, %r222;
	selp.b32 	%r224, 0, %r221, %p4;
	selp.b32 	%r225, 0, %r223, %p3;
	mul.lo.s32 	%r226, %r4, %r224;
	mad.lo.s32 	%r227, %r5, %r225, %r226;
	shl.b64 	%rd184, %rd183, 32;
	shr.s64 	%rd185, %rd184, 30;
	add.s64 	%rd186, %rd3, %rd185;
	ld.global.f32 	%f107, [%rd186];
	cvt.s64.s32 	%rd187, %r227;
	add.s64 	%rd188, %rd31, %rd187;
	ld.global.u8 	%rs27, [%rd188];
	setp.eq.s16 	%p31, %rs27, 0;
	mul.f32 	%f108, %f107, %f2;
	selp.f32 	%f109, %f1, %f108, %p31;
	max.f32 	%f110, %f106, %f109;
	add.s64 	%rd189, %rd26, 864;
	cvt.u32.u64 	%r228, %rd189;
	div.s32 	%r229, %r228, %r2;
	mul.lo.s32 	%r230, %r229, %r2;
	sub.s32 	%r231, %r228, %r230;
	selp.b32 	%r232, 0, %r229, %p4;
	selp.b32 	%r233, 0, %r231, %p3;
	mul.lo.s32 	%r234, %r4, %r232;
	mad.lo.s32 	%r235, %r5, %r233, %r234;
	shl.b64 	%rd190, %rd189, 32;
	shr.s64 	%rd191, %rd190, 30;
	add.s64 	%rd192, %rd3, %rd191;
	ld.global.f32 	%f111, [%rd192];
	cvt.s64.s32 	%rd193, %r235;
	add.s64 	%rd194, %rd31, %rd193;
	ld.global.u8 	%rs28, [%rd194];
	setp.eq.s16 	%p32, %rs28, 0;
	mul.f32 	%f112, %f111, %f2;
	selp.f32 	%f113, %f1, %f112, %p32;
	max.f32 	%f114, %f110, %f113;
	add.s64 	%rd195, %rd26, 896;
	cvt.u32.u64 	%r236, %rd195;
	div.s32 	%r237, %r236, %r2;
	mul.lo.s32 	%r238, %r237, %r2;
	sub.s32 	%r239, %r236, %r238;
	selp.b32 	%r240, 0, %r237, %p4;
	selp.b32 	%r241, 0, %r239, %p3;
	mul.lo.s32 	%r242, %r4, %r240;
	mad.lo.s32 	%r243, %r5, %r241, %r242;
	shl.b64 	%rd196, %rd195, 32;
	shr.s64 	%rd197, %rd196, 30;
	add.s64 	%rd198, %rd3, %rd197;
	ld.global.f32 	%f115, [%rd198];
	cvt.s64.s32 	%rd199, %r243;
	add.s64 	%rd200, %rd31, %rd199;
	ld.global.u8 	%rs29, [%rd200];
	setp.eq.s16 	%p33, %rs29, 0;
	mul.f32 	%f116, %f115, %f2;
	selp.f32 	%f117, %f1, %f116, %p33;
	max.f32 	%f118, %f114, %f117;
	add.s64 	%rd201, %rd26, 928;
	cvt.u32.u64 	%r244, %rd201;
	div.s32 	%r245, %r244, %r2;
	mul.lo.s32 	%r246, %r245, %r2;
	sub.s32 	%r247, %r244, %r246;
	selp.b32 	%r248, 0, %r245, %p4;
	selp.b32 	%r249, 0, %r247, %p3;
	mul.lo.s32 	%r250, %r4, %r248;
	mad.lo.s32 	%r251, %r5, %r249, %r250;
	shl.b64 	%rd202, %rd201, 32;
	shr.s64 	%rd203, %rd202, 30;
	add.s64 	%rd204, %rd3, %rd203;
	ld.global.f32 	%f119, [%rd204];
	cvt.s64.s32 	%rd205, %r251;
	add.s64 	%rd206, %rd31, %rd205;
	ld.global.u8 	%rs30, [%rd206];
	setp.eq.s16 	%p34, %rs30, 0;
	mul.f32 	%f120, %f119, %f2;
	selp.f32 	%f121, %f1, %f120, %p34;
	max.f32 	%f122, %f118, %f121;
	add.s64 	%rd207, %rd26, 960;
	cvt.u32.u64 	%r252, %rd207;
	div.s32 	%r253, %r252, %r2;
	mul.lo.s32 	%r254, %r253, %r2;
	sub.s32 	%r255, %r252, %r254;
	selp.b32 	%r256, 0, %r253, %p4;
	selp.b32 	%r257, 0, %r255, %p3;
	mul.lo.s32 	%r258, %r4, %r256;
	mad.lo.s32 	%r259, %r5, %r257, %r258;
	shl.b64 	%rd208, %rd207, 32;
	shr.s64 	%rd209, %rd208, 30;
	add.s64 	%rd210, %rd3, %rd209;
	ld.global.f32 	%f123, [%rd210];
	cvt.s64.s32 	%rd211, %r259;
	add.s64 	%rd212, %rd31, %rd211;
	ld.global.u8 	%rs31, [%rd212];
	setp.eq.s16 	%p35, %rs31, 0;
	mul.f32 	%f124, %f123, %f2;
	selp.f32 	%f125, %f1, %f124, %p35;
	max.f32 	%f126, %f122, %f125;
	mov.b32 	%r260, %f126;
	shfl.sync.bfly.b32	%r261|%p36, %r260, 16, 31, -1;
	mov.b32 	%f127, %r261;
	max.f32 	%f128, %f126, %f127;
	mov.b32 	%r262, %f128;
	shfl.sync.bfly.b32	%r263|%p37, %r262, 8, 31, -1;
	mov.b32 	%f129, %r263;
	max.f32 	%f130, %f128, %f129;
	mov.b32 	%r264, %f130;
	shfl.sync.bfly.b32	%r265|%p38, %r264, 4, 31, -1;
	mov.b32 	%f131, %r265;
	max.f32 	%f132, %f130, %f131;
	mov.b32 	%r266, %f132;
	shfl.sync.bfly.b32	%r267|%p39, %r266, 2, 31, -1;
	mov.b32 	%f133, %r267;
	max.f32 	%f134, %f132, %f133;
	mov.b32 	%r268, %f134;
	shfl.sync.bfly.b32	%r269|%p40, %r268, 1, 31, -1;
	mov.b32 	%f135, %r269;
	max.f32 	%f136, %f134, %f135;
	sub.f32 	%f137, %f5, %f136;
	fma.rn.f32 	%f138, %f137, 0f3BBB989D, 0f3F000000;
	cvt.sat.f32.f32 	%f139, %f138;
	mov.f32 	%f140, 0f4B400001;
	mov.f32 	%f141, 0f437C0000;
	fma.rm.f32 	%f142, %f139, %f141, %f140;
	add.f32 	%f143, %f142, 0fCB40007F;
	neg.f32 	%f144, %f143;
	fma.rn.f32 	%f145, %f137, 0f3FB8AA3B, %f144;
	fma.rn.f32 	%f146, %f137, 0f32A57060, %f145;
	mov.b32 	%r270, %f142;
	shl.b32 	%r271, %r270, 23;
	mov.b32 	%f147, %r271;
	ex2.approx.ftz.f32 	%f148, %f146;
	mul.f32 	%f149, %f148, %f147;
	add.f32 	%f150, %f149, 0f00000000;
	sub.f32 	%f151, %f9, %f136;
	fma.rn.f32 	%f152, %f151, 0f3BBB989D, 0f3F000000;
	cvt.sat.f32.f32 	%f153, %f152;
	fma.rm.f32 	%f154, %f153, %f141, %f140;
	add.f32 	%f155, %f154, 0fCB40007F;
	neg.f32 	%f156, %f155;
	fma.rn.f32 	%f157, %f151, 0f3FB8AA3B, %f156;
	fma.rn.f32 	%f158, %f151, 0f32A57060, %f157;
	mov.b32 	%r272, %f154;
	shl.b32 	%r273, %r272, 23;
	mov.b32 	%f159, %r273;
	ex2.approx.ftz.f32 	%f160, %f158;
	mul.f32 	%f161, %f160, %f159;
	add.f32 	%f162, %f150, %f161;
	sub.f32 	%f163, %f13, %f136;
	fma.rn.f32 	%f164, %f163, 0f3BBB989D, 0f3F000000;
	cvt.sat.f32.f32 	%f165, %f164;
	fma.rm.f32 	%f166, %f165, %f141, %f140;
	add.f32 	%f167, %f166, 0fCB40007F;
	neg.f32 	%f168, %f167;
	fma.rn.f32 	%f169, %f163, 0f3FB8AA3B, %f168;
	fma.rn.f32 	%f170, %f163, 0f32A57060, %f169;
	mov.b32 	%r274, %f166;
	shl.b32 	%r275, %r274, 23;
	mov.b32 	%f171, %r275;
	ex2.approx.ftz.f32 	%f172, %f170;
	mul.f32 	%f173, %f172, %f171;
	add.f32 	%f174, %f162, %f173;
	sub.f32 	%f175, %f17, %f136;
	fma.rn.f32 	%f176, %f175, 0f3BBB989D, 0f3F000000;
	cvt.sat.f32.f32 	%f177, %f176;
	fma.rm.f32 	%f178, %f177, %f141, %f140;
	add.f32 	%f179, %f178, 0fCB40007F;
	neg.f32 	%f180, %f179;
	fma.rn.f32 	%f181, %f175, 0f3FB8AA3B, %f180;
	fma.rn.f32 	%f182, %f175, 0f32A57060, %f181;
	mov.b32 	%r276, %f178;
	shl.b32 	%r277, %r276, 23;
	mov.b32 	%f183, %r277;
	ex2.approx.ftz.f32 	%f184, %f182;
	mul.f32 	%f185, %f184, %f183;
	add.f32 	%f186, %f174, %f185;
	sub.f32 	%f187, %f21, %f136;
	fma.rn.f32 	%f188, %f187, 0f3BBB989D, 0f3F000000;
	cvt.sat.f32.f32 	%f189, %f188;
	fma.rm.f32 	%f190, %f189, %f141, %f140;
	add.f32 	%f191, %f190, 0fCB40007F;
	neg.f32 	%f192, %f191;
	fma.rn.f32 	%f193, %f187, 0f3FB8AA3B, %f192;
	fma.rn.f32 	%f194, %f187, 0f32A57060, %f193;
	mov.b32 	%r278, %f190;
	shl.b32 	%r279, %r278, 23;
	mov.b32 	%f195, %r279;
	ex2.approx.ftz.f32 	%f196, %f194;
	mul.f32 	%f197, %f196, %f195;
	add.f32 	%f198, %f186, %f197;
	sub.f32 	%f199, %f25, %f136;
	fma.rn.f32 	%f200, %f199, 0f3BBB989D, 0f3F000000;
	cvt.sat.f32.f32 	%f201, %f200;
	fma.rm.f32 	%f202, %f201, %f141, %f140;
	add.f32 	%f203, %f202, 0fCB40007F;
	neg.f32 	%f204, %f203;
	fma.rn.f32 	%f205, %f199, 0f3FB8AA3B, %f204;
	fma.rn.f32 	%f206, %f199, 0f32A57060, %f205;
	mov.b32 	%r280, %f202;
	shl.b32 	%r281, %r280, 23;
	mov.b32 	%f207, %r281;
	ex2.approx.ftz.f32 	%f208, %f206;
	mul.f32 	%f209, %f208, %f207;
	add.f32 	%f210, %f198, %f209;
	sub.f32 	%f211, %f29, %f136;
	fma.rn.f32 	%f212, %f211, 0f3BBB989D, 0f3F000000;
	cvt.sat.f32.f32 	%f213, %f212;
	fma.rm.f32 	%f214, %f213, %f141, %f140;
	add.f32 	%f215, %f214, 0fCB40007F;
	neg.f32 	%f216, %f215;
	fma.rn.f32 	%f217, %f211, 0f3FB8AA3B, %f216;
	fma.rn.f32 	%f218, %f211, 0f32A57060, %f217;
	mov.b32 	%r282, %f214;
	shl.b32 	%r283, %r282, 23;
	mov.b32 	%f219, %r283;
	ex2.approx.ftz.f32 	%f220, %f218;
	mul.f32 	%f221, %f220, %f219;
	add.f32 	%f222, %f210, %f221;
	sub.f32 	%f223, %f33, %f136;
	fma.rn.f32 	%f224, %f223, 0f3BBB989D, 0f3F000000;
	cvt.sat.f32.f32 	%f225, %f224;
	fma.rm.f32 	%f226, %f225, %f141, %f140;
	add.f32 	%f227, %f226, 0fCB40007F;
	neg.f32 	%f228, %f227;
	fma.rn.f32 	%f229, %f223, 0f3FB8AA3B, %f228;
	fma.rn.f32 	%f230, %f223, 0f32A57060, %f229;
	mov.b32 	%r284, %f226;
	shl.b32 	%r285, %r284, 23;
	mov.b32 	%f231, %r285;
	ex2.approx.ftz.f32 	%f232, %f230;
	mul.f32 	%f233, %f232, %f231;
	add.f32 	%f234, %f222, %f233;
	sub.f32 	%f235, %f37, %f136;
	fma.rn.f32 	%f236, %f235, 0f3BBB989D, 0f3F000000;
	cvt.sat.f32.f32 	%f237, %f236;
	fma.rm.f32 	%f238, %f237, %f141, %f140;
	add.f32 	%f239, %f238, 0fCB40007F;
	neg.f32 	%f240, %f239;
	fma.rn.f32 	%f241, %f235, 0f3FB8AA3B, %f240;
	fma.rn.f32 	%f242, %f235, 0f32A57060, %f241;
	mov.b32 	%r286, %f238;
	shl.b32 	%r287, %r286, 23;
	mov.b32 	%f243, %r287;
	ex2.approx.ftz.f32 	%f244, %f242;
	mul.f32 	%f245, %f244, %f243;
	add.f32 	%f246, %f234, %f245;
	sub.f32 	%f247, %f41, %f136;
	fma.rn.f32 	%f248, %f247, 0f3BBB989D, 0f3F000000;
	cvt.sat.f32.f32 	%f249, %f248;
	fma.rm.f32 	%f250, %f249, %f141, %f140;
	add.f32 	%f251, %f250, 0fCB40007F;
	neg.f32 	%f252, %f251;
	fma.rn.f32 	%f253, %f247, 0f3FB8AA3B, %f252;
	fma.rn.f32 	%f254, %f247, 0f32A57060, %f253;
	mov.b32 	%r288, %f250;
	shl.b32 	%r289, %r288, 23;
	mov.b32 	%f255, %r289;
	ex2.approx.ftz.f32 	%f256, %f254;
	mul.f32 	%f257, %f256, %f255;
	add.f32 	%f258, %f246, %f257;
	sub.f32 	%f259, %f45, %f136;
	fma.rn.f32 	%f260, %f259, 0f3BBB989D, 0f3F000000;
	cvt.sat.f32.f32 	%f261, %f260;
	fma.rm.f32 	%f262, %f261, %f141, %f140;
	add.f32 	%f263, %f262, 0fCB40007F;
	neg.f32 	%f264, %f263;
	fma.rn.f32 	%f265, %f259, 0f3FB8AA3B, %f264;
	fma.rn.f32 	%f266, %f259, 0f32A57060, %f265;
	mov.b32 	%r290, %f262;
	shl.b32 	%r291, %r290, 23;
	mov.b32 	%f267, %r291;
	ex2.approx.ftz.f32 	%f268, %f266;
	mul.f32 	%f269, %f268, %f267;
	add.f32 	%f270, %f258, %f269;
	sub.f32 	%f271, %f49, %f136;
	fma.rn.f32 	%f272, %f271, 0f3BBB989D, 0f3F000000;
	cvt.sat.f32.f32 	%f273, %f272;
	fma.rm.f32 	%f274, %f273, %f141, %f140;
	add.f32 	%f275, %f274, 0fCB40007F;
	neg.f32 	%f276, %f275;
	fma.rn.f32 	%f277, %f271, 0f3FB8AA3B, %f276;
	fma.rn.f32 	%f278, %f271, 0f32A57060, %f277;
	mov.b32 	%r292, %f274;
	shl.b32 	%r293, %r292, 23;
	mov.b32 	%f279, %r293;
	ex2.approx.ftz.f32 	%f280, %f278;
	mul.f32 	%f281, %f280, %f279;
	add.f32 	%f282, %f270, %f281;
	sub.f32 	%f283, %f53, %f136;
	fma.rn.f32 	%f284, %f283, 0f3BBB989D, 0f3F000000;
	cvt.sat.f32.f32 	%f285, %f284;
	fma.rm.f32 	%f286, %f285, %f141, %f140;
	add.f32 	%f287, %f286, 0fCB40007F;
	neg.f32 	%f288, %f287;
	fma.rn.f32 	%f289, %f283, 0f3FB8AA3B, %f288;
	fma.rn.f32 	%f290, %f283, 0f32A57060, %f289;
	mov.b32 	%r294, %f286;
	shl.b32 	%r295, %r294, 23;
	mov.b32 	%f291, %r295;
	ex2.approx.ftz.f32 	%f292, %f290;
	mul.f32 	%f293, %f292, %f291;
	add.f32 	%f294, %f282, %f293;
	sub.f32 	%f295, %f57, %f136;
	fma.rn.f32 	%f296, %f295, 0f3BBB989D, 0f3F000000;
	cvt.sat.f32.f32 	%f297, %f296;
	fma.rm.f32 	%f298, %f297, %f141, %f140;
	add.f32 	%f299, %f298, 0fCB40007F;
	neg.f32 	%f300, %f299;
	fma.rn.f32 	%f301, %f295, 0f3FB8AA3B, %f300;
	fma.rn.f32 	%f302, %f295, 0f32A57060, %f301;
	mov.b32 	%r296, %f298;
	shl.b32 	%r297, %r296, 23;
	mov.b32 	%f303, %r297;
	ex2.approx.ftz.f32 	%f304, %f302;
	mul.f32 	%f305, %f304, %f303;
	add.f32 	%f306, %f294, %f305;
	sub.f32 	%f307, %f61, %f136;
	fma.rn.f32 	%f308, %f307, 0f3BBB989D, 0f3F000000;
	cvt.sat.f32.f32 	%f309, %f308;
	fma.rm.f32 	%f310, %f309, %f141, %f140;
	add.f32 	%f311, %f310, 0fCB40007F;
	neg.f32 	%f312, %f311;
	fma.rn.f32 	%f313, %f307, 0f3FB8AA3B, %f312;
	fma.rn.f32 	%f314, %f307, 0f32A57060, %f313;
	mov.b32 	%r298, %f310;
	shl.b32 	%r299, %r298, 23;
	mov.b32 	%f315, %r299;
	ex2.approx.ftz.f32 	%f316, %f314;
	mul.f32 	%f317, %f316, %f315;
	add.f32 	%f318, %f306, %f317;
	sub.f32 	%f319, %f65, %f136;
	fma.rn.f32 	%f320, %f319, 0f3BBB989D, 0f3F000000;
	cvt.sat.f32.f32 	%f321, %f320;
	fma.rm.f32 	%f322, %f321, %f141, %f140;
	add.f32 	%f323, %f322, 0fCB40007F;
	neg.f32 	%f324, %f323;
	fma.rn.f32 	%f325, %f319, 0f3FB8AA3B, %f324;
	fma.rn.f32 	%f326, %f319, 0f32A57060, %f325;
	mov.b32 	%r300, %f322;
	shl.b32 	%r301, %r300, 23;
	mov.b32 	%f327, %r301;
	ex2.approx.ftz.f32 	%f328, %f326;
	mul.f32 	%f329, %f328, %f327;
	add.f32 	%f330, %f318, %f329;
	sub.f32 	%f331, %f69, %f136;
	fma.rn.f32 	%f332, %f331, 0f3BBB989D, 0f3F000000;
	cvt.sat.f32.f32 	%f333, %f332;
	fma.rm.f32 	%f334, %f333, %f141, %f140;
	add.f32 	%f335, %f334, 0fCB40007F;
	neg.f32 	%f336, %f335;
	fma.rn.f32 	%f337, %f331, 0f3FB8AA3B, %f336;
	fma.rn.f32 	%f338, %f331, 0f32A57060, %f337;
	mov.b32 	%r302, %f334;
	shl.b32 	%r303, %r302, 23;
	mov.b32 	%f339, %r303;
	ex2.approx.ftz.f32 	%f340, %f338;
	mul.f32 	%f341, %f340, %f339;
	add.f32 	%f342, %f330, %f341;
	sub.f32 	%f343, %f73, %f136;
	fma.rn.f32 	%f344, %f343, 0f3BBB989D, 0f3F000000;
	cvt.sat.f32.f32 	%f345, %f344;
	fma.rm.f32 	%f346, %f345, %f141, %f140;
	add.f32 	%f347, %f346, 0fCB40007F;
	neg.f32 	%f348, %f347;
	fma.rn.f32 	%f349, %f343, 0f3FB8AA3B, %f348;
	fma.rn.f32 	%f350, %f343, 0f32A57060, %f349;
	mov.b32 	%r304, %f346;
	shl.b32 	%r305, %r304, 23;
	mov.b32 	%f351, %r305;
	ex2.approx.ftz.f32 	%f352, %f350;
	mul.f32 	%f353, %f352, %f351;
	add.f32 	%f354, %f342, %f353;
	sub.f32 	%f355, %f77, %f136;
	fma.rn.f32 	%f356, %f355, 0f3BBB989D, 0f3F000000;
	cvt.sat.f32.f32 	%f357, %f356;
	fma.rm.f32 	%f358, %f357, %f141, %f140;
	add.f32 	%f359, %f358, 0fCB40007F;
	neg.f32 	%f360, %f359;
	fma.rn.f32 	%f361, %f355, 0f3FB8AA3B, %f360;
	fma.rn.f32 	%f362, %f355, 0f32A57060, %f361;
	mov.b32 	%r306, %f358;
	shl.b32 	%r307, %r306, 23;
	mov.b32 	%f363, %r307;
	ex2.approx.ftz.f32 	%f364, %f362;
	mul.f32 	%f365, %f364, %f363;
	add.f32 	%f366, %f354, %f365;
	sub.f32 	%f367, %f81, %f136;
	fma.rn.f32 	%f368, %f367, 0f3BBB989D, 0f3F000000;
	cvt.sat.f32.f32 	%f369, %f368;
	fma.rm.f32 	%f370, %f369, %f141, %f140;
	add.f32 	%f371, %f370, 0fCB40007F;
	neg.f32 	%f372, %f371;
	fma.rn.f32 	%f373, %f367, 0f3FB8AA3B, %f372;
	fma.rn.f32 	%f374, %f367, 0f32A57060, %f373;
	mov.b32 	%r308, %f370;
	shl.b32 	%r309, %r308, 23;
	mov.b32 	%f375, %r309;
	ex2.approx.ftz.f32 	%f376, %f374;
	mul.f32 	%f377, %f376, %f375;
	add.f32 	%f378, %f366, %f377;
	sub.f32 	%f379, %f85, %f136;
	fma.rn.f32 	%f380, %f379, 0f3BBB989D, 0f3F000000;
	cvt.sat.f32.f32 	%f381, %f380;
	fma.rm.f32 	%f382, %f381, %f141, %f140;
	add.f32 	%f383, %f382, 0fCB40007F;
	neg.f32 	%f384, %f383;
	fma.rn.f32 	%f385, %f379, 0f3FB8AA3B, %f384;
	fma.rn.f32 	%f386, %f379, 0f32A57060, %f385;
	mov.b32 	%r310, %f382;
	shl.b32 	%r311, %r310, 23;
	mov.b32 	%f387, %r311;
	ex2.approx.ftz.f32 	%f388, %f386;
	mul.f32 	%f389, %f388, %f387;
	add.f32 	%f390, %f378, %f389;
	sub.f32 	%f391, %f89, %f136;
	fma.rn.f32 	%f392, %f391, 0f3BBB989D, 0f3F000000;
	cvt.sat.f32.f32 	%f393, %f392;
	fma.rm.f32 	%f394, %f393, %f141, %f140;
	add.f32 	%f395, %f394, 0fCB40007F;
	neg.f32 	%f396, %f395;
	fma.rn.f32 	%f397, %f391, 0f3FB8AA3B, %f396;
	fma.rn.f32 	%f398, %f391, 0f32A57060, %f397;
	mov.b32 	%r312, %f394;
	shl.b32 	%r313, %r312, 23;
	mov.b32 	%f399, %r313;
	ex2.approx.ftz.f32 	%f400, %f398;
	mul.f32 	%f401, %f400, %f399;
	add.f32 	%f402, %f390, %f401;
	sub.f32 	%f403, %f93, %f136;
	fma.rn.f32 	%f404, %f403, 0f3BBB989D, 0f3F000000;
	cvt.sat.f32.f32 	%f405, %f404;
	fma.rm.f32 	%f406, %f405, %f141, %f140;
	add.f32 	%f407, %f406, 0fCB40007F;
	neg.f32 	%f408, %f407;
	fma.rn.f32 	%f409, %f403, 0f3FB8AA3B, %f408;
	fma.rn.f32 	%f410, %f403, 0f32A57060, %f409;
	mov.b32 	%r314, %f406;
	shl.b32 	%r315, %r314, 23;
	mov.b32 	%f411, %r315;
	ex2.approx.ftz.f32 	%f412, %f410;
	mul.f32 	%f413, %f412, %f411;
	add.f32 	%f414, %f402, %f413;
	sub.f32 	%f415, %f97, %f136;
	fma.rn.f32 	%f416, %f415, 0f3BBB989D, 0f3F000000;
	cvt.sat.f32.f32 	%f417, %f416;
	fma.rm.f32 	%f418, %f417, %f141, %f140;
	add.f32 	%f419, %f418, 0fCB40007F;
	neg.f32 	%f420, %f419;
	fma.rn.f32 	%f421, %f415, 0f3FB8AA3B, %f420;
	fma.rn.f32 	%f422, %f415, 0f32A57060, %f421;
	mov.b32 	%r316, %f418;
	shl.b32 	%r317, %r316, 23;
	mov.b32 	%f423, %r317;
	ex2.approx.ftz.f32 	%f424, %f422;
	mul.f32 	%f425, %f424, %f423;
	add.f32 	%f426, %f414, %f425;
	sub.f32 	%f427, %f101, %f136;
	fma.rn.f32 	%f428, %f427, 0f3BBB989D, 0f3F000000;
	cvt.sat.f32.f32 	%f429, %f428;
	fma.rm.f32 	%f430, %f429, %f141, %f140;
	add.f32 	%f431, %f430, 0fCB40007F;
	neg.f32 	%f432, %f431;
	fma.rn.f32 	%f433, %f427, 0f3FB8AA3B, %f432;
	fma.rn.f32 	%f434, %f427, 0f32A57060, %f433;
	mov.b32 	%r318, %f430;
	shl.b32 	%r319, %r318, 23;
	mov.b32 	%f435, %r319;
	ex2.approx.ftz.f32 	%f436, %f434;
	mul.f32 	%f437, %f436, %f435;
	add.f32 	%f438, %f426, %f437;
	sub.f32 	%f439, %f105, %f136;
	fma.rn.f32 	%f440, %f439, 0f3BBB989D, 0f3F000000;
	cvt.sat.f32.f32 	%f441, %f440;
	fma.rm.f32 	%f442, %f441, %f141, %f140;
	add.f32 	%f443, %f442, 0fCB40007F;
	neg.f32 	%f444, %f443;
	fma.rn.f32 	%f445, %f439, 0f3FB8AA3B, %f444;
	fma.rn.f32 	%f446, %f439, 0f32A57060, %f445;
	mov.b32 	%r320, %f442;
	shl.b32 	%r321, %r320, 23;
	mov.b32 	%f447, %r321;
	ex2.approx.ftz.f32 	%f448, %f446;
	mul.f32 	%f449, %f448, %f447;
	add.f32 	%f450, %f438, %f449;
	sub.f32 	%f451, %f109, %f136;
	fma.rn.f32 	%f452, %f451, 0f3BBB989D, 0f3F000000;
	cvt.sat.f32.f32 	%f453, %f452;
	fma.rm.f32 	%f454, %f453, %f141, %f140;
	add.f32 	%f455, %f454, 0fCB40007F;
	neg.f32 	%f456, %f455;
	fma.rn.f32 	%f457, %f451, 0f3FB8AA3B, %f456;
	fma.rn.f32 	%f458, %f451, 0f32A57060, %f457;
	mov.b32 	%r322, %f454;
	shl.b32 	%r323, %r322, 23;
	mov.b32 	%f459, %r323;
	ex2.approx.ftz.f32 	%f460, %f458;
	mul.f32 	%f461, %f460, %f459;
	add.f32 	%f462, %f450, %f461;
	sub.f32 	%f463, %f113, %f136;
	fma.rn.f32 	%f464, %f463, 0f3BBB989D, 0f3F000000;
	cvt.sat.f32.f32 	%f465, %f464;
	fma.rm.f32 	%f466, %f465, %f141, %f140;
	add.f32 	%f467, %f466, 0fCB40007F;
	neg.f32 	%f468, %f467;
	fma.rn.f32 	%f469, %f463, 0f3FB8AA3B, %f468;
	fma.rn.f32 	%f470, %f463, 0f32A57060, %f469;
	mov.b32 	%r324, %f466;
	shl.b32 	%r325, %r324, 23;
	mov.b32 	%f471, %r325;
	ex2.approx.ftz.f32 	%f472, %f470;
	mul.f32 	%f473, %f472, %f471;
	add.f32 	%f474, %f462, %f473;
	sub.f32 	%f475, %f117, %f136;
	fma.rn.f32 	%f476, %f475, 0f3BBB989D, 0f3F000000;
	cvt.sat.f32.f32 	%f477, %f476;
	fma.rm.f32 	%f478, %f477, %f141, %f140;
	add.f32 	%f479, %f478, 0fCB40007F;
	neg.f32 	%f480, %f479;
	fma.rn.f32 	%f481, %f475, 0f3FB8AA3B, %f480;
	fma.rn.f32 	%f482, %f475, 0f32A57060, %f481;
	mov.b32 	%r326, %f478;
	shl.b32 	%r327, %r326, 23;
	mov.b32 	%f483, %r327;
	ex2.approx.ftz.f32 	%f484, %f482;
	mul.f32 	%f485, %f484, %f483;
	add.f32 	%f486, %f474, %f485;
	sub.f32 	%f487, %f121, %f136;
	fma.rn.f32 	%f488, %f487, 0f3BBB989D, 0f3F000000;
	cvt.sat.f32.f32 	%f489, %f488;
	fma.rm.f32 	%f490, %f489, %f141, %f140;
	add.f32 	%f491, %f490, 0fCB40007F;
	neg.f32 	%f492, %f491;
	fma.rn.f32 	%f493, %f487, 0f3FB8AA3B, %f492;
	fma.rn.f32 	%f494, %f487, 0f32A57060, %f493;
	mov.b32 	%r328, %f490;
	shl.b32 	%r329, %r328, 23;
	mov.b32 	%f495, %r329;
	ex2.approx.ftz.f32 	%f496, %f494;
	mul.f32 	%f497, %f496, %f495;
	add.f32 	%f498, %f486, %f497;
	sub.f32 	%f499, %f125, %f136;
	fma.rn.f32 	%f500, %f499, 0f3BBB989D, 0f3F000000;
	cvt.sat.f32.f32 	%f501, %f500;
	fma.rm.f32 	%f502, %f501, %f141, %f140;
	add.f32 	%f503, %f502, 0fCB40007F;
	neg.f32 	%f504, %f503;
	fma.rn.f32 	%f505, %f499, 0f3FB8AA3B, %f504;
	fma.rn.f32 	%f506, %f499, 0f32A57060, %f505;
	mov.b32 	%r330, %f502;
	shl.b32 	%r331, %r330, 23;
	mov.b32 	%f507, %r331;
	ex2.approx.ftz.f32 	%f508, %f506;
	mul.f32 	%f509, %f508, %f507;
	add.f32 	%f510, %f498, %f509;
	mov.b32 	%r332, %f510;
	shfl.sync.bfly.b32	%r333|%p41, %r332, 16, 31, -1;
	mov.b32 	%f511, %r333;
	add.f32 	%f512, %f510, %f511;
	mov.b32 	%r334, %f512;
	shfl.sync.bfly.b32	%r335|%p42, %r334, 8, 31, -1;
	mov.b32 	%f513, %r335;
	add.f32 	%f514, %f512, %f513;
	mov.b32 	%r336, %f514;
	shfl.sync.bfly.b32	%r337|%p43, %r336, 4, 31, -1;
	mov.b32 	%f515, %r337;
	add.f32 	%f516, %f514, %f515;
	mov.b32 	%r338, %f516;
	shfl.sync.bfly.b32	%r339|%p44, %r338, 2, 31, -1;
	mov.b32 	%f517, %r339;
	add.f32 	%f518, %f516, %f517;
	mov.b32 	%r340, %f518;
	shfl.sync.bfly.b32	%r341|%p45, %r340, 1, 31, -1;
	mov.b32 	%f519, %r341;
	add.f32 	%f520, %f518, %f519;
	div.rn.f32 	%f521, %f149, %f520;
	div.rn.f32 	%f522, %f161, %f520;
	div.rn.f32 	%f523, %f173, %f520;
	div.rn.f32 	%f524, %f185, %f520;
	div.rn.f32 	%f525, %f197, %f520;
	div.rn.f32 	%f526, %f209, %f520;
	div.rn.f32 	%f527, %f221, %f520;
	div.rn.f32 	%f528, %f233, %f520;
	div.rn.f32 	%f529, %f245, %f520;
	div.rn.f32 	%f530, %f257, %f520;
	div.rn.f32 	%f531, %f269, %f520;
	div.rn.f32 	%f532, %f281, %f520;
	div.rn.f32 	%f533, %f293, %f520;
	div.rn.f32 	%f534, %f305, %f520;
	div.rn.f32 	%f535, %f317, %f520;
	div.rn.f32 	%f536, %f329, %f520;
	div.rn.f32 	%f537, %f341, %f520;
	div.rn.f32 	%f538, %f353, %f520;
	div.rn.f32 	%f539, %f365, %f520;
	div.rn.f32 	%f540, %f377, %f520;
	div.rn.f32 	%f541, %f389, %f520;
	div.rn.f32 	%f542, %f401, %f520;
	div.rn.f32 	%f543, %f413, %f520;
	div.rn.f32 	%f544, %f425, %f520;
	div.rn.f32 	%f545, %f437, %f520;
	div.rn.f32 	%f546, %f449, %f520;
	div.rn.f32 	%f547, %f461, %f520;
	div.rn.f32 	%f548, %f473, %f520;
	div.rn.f32 	%f549, %f485, %f520;
	div.rn.f32 	%f550, %f497, %f520;
	div.rn.f32 	%f551, %f509, %f520;
	mad.lo.s64 	%rd213, %rd217, %rd17, %rd4;
	cvta.to.global.u64 	%rd214, %rd16;
	shl.b64 	%rd215, %rd213, 2;
	add.s64 	%rd216, %rd214, %rd215;
	st.global.f32 	[%rd216], %f521;
	st.global.f32 	[%rd216+128], %f522;
	st.global.f32 	[%rd216+256], %f523;
	st.global.f32 	[%rd216+384], %f524;
	st.global.f32 	[%rd216+512], %f525;
	st.global.f32 	[%rd216+640], %f526;
	st.global.f32 	[%rd216+768], %f527;
	st.global.f32 	[%rd216+896], %f528;
	st.global.f32 	[%rd216+1024], %f529;
	st.global.f32 	[%rd216+1152], %f530;
	st.global.f32 	[%rd216+1280], %f531;
	st.global.f32 	[%rd216+1408], %f532;
	st.global.f32 	[%rd216+1536], %f533;
	st.global.f32 	[%rd216+1664], %f534;
	st.global.f32 	[%rd216+1792], %f535;
	st.global.f32 	[%rd216+1920], %f536;
	st.global.f32 	[%rd216+2048], %f537;
	st.global.f32 	[%rd216+2176], %f538;
	st.global.f32 	[%rd216+2304], %f539;
	st.global.f32 	[%rd216+2432], %f540;
	st.global.f32 	[%rd216+2560], %f541;
	st.global.f32 	[%rd216+2688], %f542;
	st.global.f32 	[%rd216+2816], %f543;
	st.global.f32 	[%rd216+2944], %f544;
	st.global.f32 	[%rd216+3072], %f545;
	st.global.f32 	[%rd216+3200], %f546;
	st.global.f32 	[%rd216+3328], %f547;
	st.global.f32 	[%rd216+3456], %f548;
	st.global.f32 	[%rd216+3584], %f549;
	st.global.f32 	[%rd216+3712], %f550;
	st.global.f32 	[%rd216+3840], %f551;
	add.s64 	%rd217, %rd217, %rd5;
	setp.lt.s64 	%p46, %rd217, %rd18;
	@%p46 bra 	$L__BB286_4;
$L__BB286_5:
	ret;

}
	// .globl	_Z15SoftmaxWarpImplI22BroadcastScaleMaskLoadIffbLm2EiE11DirectStoreIffEfLi1ELi31ELi32ELi1ELb1EL9Algorithm0EEvT_T0_ll
.visible .entry _Z15SoftmaxWarpImplI22BroadcastScaleMaskLoadIffbLm2EiE11DirectStoreIffEfLi1ELi31ELi32ELi1ELb1EL9Algorithm0EEvT_T0_ll(
	.param .align 8 .b8 _Z15SoftmaxWarpImplI22BroadcastScaleMaskLoadIffbLm2EiE11DirectStoreIffEfLi1ELi31ELi32ELi1ELb1EL9Algorithm0EEvT_T0_ll_param_0[88],
	.param .align 8 .b8 _Z15SoftmaxWarpImplI22BroadcastScaleMaskLoadIffbLm2EiE11DirectStoreIffEfLi1ELi31ELi32ELi1ELb1EL9Algorithm0EEvT_T0_ll_param_1[16],
	.param .u64 _Z15SoftmaxWarpImplI22BroadcastScaleMaskLoadIffbLm2EiE11DirectStoreIffEfLi1ELi31ELi32ELi1ELb1EL9Algorithm0EEvT_T0_ll_param_2,
	.param .u64 _Z15SoftmaxWarpImplI22BroadcastScaleMaskLoadIffbLm2EiE11DirectStoreIffEfLi1ELi31ELi32ELi1ELb1EL9Algorithm0EEvT_T0_ll_param_3
)
{
	.reg .pred 	%p<169>;
	.reg .b16 	%rs<32>;
	.reg .b32 	%r<479>;
	.reg .b32 	%f<709>;
	.reg .b64 	%rd<293>;

	ld.param.u64 	%rd32, [_Z15SoftmaxWarpImplI22BroadcastScaleMaskLoadIffbLm2EiE11DirectStoreIffEfLi1ELi31ELi32ELi1ELb1EL9Algorithm0EEvT_T0_ll_param_1+8];
	ld.param.u64 	%rd31, [_Z15SoftmaxWarpImplI22BroadcastScaleMaskLoadIffbLm2EiE11DirectStoreIffEfLi1ELi31ELi32ELi1ELb1EL9Algorithm0EEvT_T0_ll_param_1];
	ld.param.v2.f32 	{%f158, %f159}, [_Z15SoftmaxWarpImplI22BroadcastScaleMaskLoadIffbLm2EiE11DirectStoreIffEfLi1ELi31ELi32ELi1ELb1EL9Algorithm0EEvT_T0_ll_param_0+80];
	ld.param.u64 	%rd30, [_Z15SoftmaxWarpImplI22BroadcastScaleMaskLoadIffbLm2EiE11DirectStoreIffEfLi1ELi31ELi32ELi1ELb1EL9Algorithm0EEvT_T0_ll_param_0+72];
	ld.param.v2.u32 	{%r6, %r7}, [_Z15SoftmaxWarpImplI22BroadcastScaleMaskLoadIffbLm2EiE11DirectStoreIffEfLi1ELi31ELi32ELi1ELb1EL9Algorithm0EEvT_T0_ll_param_0+56];
	ld.param.v2.u32 	{%r4, %r5}, [_Z15SoftmaxWarpImplI22BroadcastScaleMaskLoadIffbLm2EiE11DirectStoreIffEfLi1ELi31ELi32ELi1ELb1EL9Algorithm0EEvT_T0_ll_param_0+40];
	ld.param.u64 	%rd26, [_Z15SoftmaxWarpImplI22BroadcastScaleMaskLoadIffbLm2EiE11DirectStoreIffEfLi1ELi31ELi32ELi1ELb1EL9Algorithm0EEvT_T0_ll_param_0+24];
	ld.param.u64 	%rd25, [_Z15SoftmaxWarpImplI22BroadcastScaleMaskLoadIffbLm2EiE11DirectStoreIffEfLi1ELi31ELi32ELi1ELb1EL9Algorithm0EEvT_T0_ll_param_0+16];
	ld.param.u64 	%rd24, [_Z15SoftmaxWarpImplI22BroadcastScaleMaskLoadIffbLm2EiE11DirectStoreIffEfLi1ELi31ELi32ELi1ELb1EL9Algorithm0EEvT_T0_ll_param_0+8];
	ld.param.u64 	%rd23, [_Z15SoftmaxWarpImplI22BroadcastScaleMaskLoadIffbLm2EiE11DirectStoreIffEfLi1ELi31ELi32ELi1ELb1EL9Algorithm0EEvT_T0_ll_param_0];
	ld.param.u64 	%rd34, [_Z15SoftmaxWarpImplI22BroadcastScaleMaskLoadIffbLm2EiE11DirectStoreIffEfLi1ELi31ELi32ELi1ELb1EL9Algorithm0EEvT_T0_ll_param_3];
	cvta.to.global.u64 	%rd1, %rd23;
	cvta.to.global.u64 	%rd2, %rd24;
	setp.lt.s64 	%p1, %rd34, 993;
	@%p1 bra 	$L__BB287_2;
	mov.u64 	%rd35, $str;
	cvta.global.u64 	%rd36, %rd35;
	mov.u64 	%rd37, $str$1;
	cvta.global.u64 	%rd38, %rd37;
	mov.u64 	%rd39, __unnamed_283;
	cvta.global.u64 	%rd40, %rd39;
	{ // callseq 282, 0
	.param .b64 param0;
	st.param.b64 	[param0], %rd36;
	.param .b64 param1;
	st.param.b64 	[param1], %rd38;
	.param .b32 param2;
	st.param.b32 	[param2], 219;
	.param .b64 param3;
	st.param.b64 	[param3], %rd40;
	.param .b64 param4;
	st.param.b64 	[param4], 1;
	call.uni 
	__assertfail, 
	(
	param0, 
	param1, 
	param2, 
	param3, 
	param4
	);
	} // callseq 282
$L__BB287_2:
	ld.param.u64 	%rd290, [_Z15SoftmaxWarpImplI22BroadcastScaleMaskLoadIffbLm2EiE11DirectStoreIffEfLi1ELi31ELi32ELi1ELb1EL9Algorithm0EEvT_T0_ll_param_2];
	mov.u32 	%r8, %ctaid.x;
	mov.u32 	%r9, %ntid.y;
	mov.u32 	%r10, %tid.y;
	mad.lo.s32 	%r11, %r8, %r9, %r10;
	cvt.s64.s32 	%rd292, %r11;
	setp.le.s64 	%p2, %rd290, %rd292;
	@%p2 bra 	$L__BB287_129;
	mov.u32 	%r12, %tid.x;
	add.s32 	%r13, %r12, 480;
	cvt.u64.u32 	%rd5, %r13;
	add.s32 	%r14, %r12, 512;
	cvt.u64.u32 	%rd6, %r14;
	add.s32 	%r15, %r12, 544;
	cvt.u64.u32 	%rd7, %r15;
	add.s32 	%r16, %r12, 576;
	cvt.u64.u32 	%rd8, %r16;
	add.s32 	%r17, %r12, 608;
	cvt.u64.u32 	%rd9, %r17;
	add.s32 	%r18, %r12, 640;
	cvt.u64.u32 	%rd10, %r18;
	add.s32 	%r19, %r12, 672;
	cvt.u64.u32 	%rd11, %r19;
	add.s32 	%r20, %r12, 704;
	cvt.u64.u32 	%rd12, %r20;
	add.s32 	%r32, %r12, 32;
	add.s32 	%r42, %r12, 64;
$L__BB287_4:
	cvt.u64.u32 	%rd41, %r12;
	setp.le.s64 	%p3, %rd34, %rd41;
	mul.lo.s64 	%rd15, %rd30, %rd292;
	mov.f32 	%f647, 0fFF800000;
	mov.f32 	%f650, %f647;
	@%p3 bra 	$L__BB287_6;
	setp.eq.s64 	%p4, %rd26, 1;
	setp.eq.s64 	%p5, %rd25, 1;
	add.s64 	%rd43, %rd15, %rd41;
	cvt.u32.u64 	%r23, %rd43;
	div.s32 	%r24, %r23, %r4;
	mul.lo.s32 	%r25, %r24, %r4;
	sub.s32 	%r26, %r23, %r25;
	selp.b32 	%r27, 0, %r24, %p5;
	selp.b32 	%r28, 0, %r26, %p4;
	mul.lo.s32 	%r29, %r6, %r27;
	mad.lo.s32 	%r30, %r7, %r28, %r29;
	shl.b64 	%rd44, %rd43, 32;
	shr.s64 	%rd45, %rd44, 30;
	add.s64 	%rd46, %rd1, %rd45;
	ld.global.f32 	%f161, [%rd46];
	cvt.s64.s32 	%rd47, %r30;
	add.s64 	%rd48, %rd2, %rd47;
	ld.global.u8 	%rs1, [%rd48];
	setp.eq.s16 	%p6, %rs1, 0;
	mul.f32 	%f162, %f161, %f159;
	selp.f32 	%f647, %f158, %f162, %p6;
	max.f32 	%f650, %f647, 0fFF800000;
$L__BB287_6:
	cvt.u64.u32 	%rd16, %r32;
	setp.le.s64 	%p7, %rd34, %rd16;
	mov.f32 	%f649, 0fFF800000;
	@%p7 bra 	$L__BB287_8;
	setp.eq.s64 	%p8, %rd26, 1;
	setp.eq.s64 	%p9, %rd25, 1;
	add.s64 	%rd49, %rd15, %rd16;
	cvt.u32.u64 	%r33, %rd49;
	div.s32 	%r34, %r33, %r4;
	mul.lo.s32 	%r35, %r34, %r4;
	sub.s32 	%r36, %r33, %r35;
	selp.b32 	%r37, 0, %r34, %p9;
	selp.b32 	%r38, 0, %r36, %p8;
	mul.lo.s32 	%r39, %r6, %r37;
	mad.lo.s32 	%r40, %r7, %r38, %r39;
	shl.b64 	%rd50, %rd49, 32;
	shr.s64 	%rd51, %rd50, 30;
	add.s64 	%rd52, %rd1, %rd51;
	ld.global.f32 	%f164, [%rd52];
	cvt.s64.s32 	%rd53, %r40;
	add.s64 	%rd54, %rd2, %rd53;
	ld.global.u8 	%rs2, [%rd54];
	setp.eq.s16 	%p10, %rs2, 0;
	mul.f32 	%f165, %f164, %f159;
	selp.f32 	%f649, %f158, %f165, %p10;
	max.f32 	%f650, %f650, %f649;
$L__BB287_8:
	cvt.u64.u32 	%rd17, %r42;
	setp.le.s64 	%p11, %rd34, %rd17;
	mov.f32 	%f651, 0fFF800000;
	@%p11 bra 	$L__BB287_10;
	setp.eq.s64 	%p12, %rd26, 1;
	setp.eq.s64 	%p13, %rd25, 1;
	add.s64 	%rd55, %rd15, %rd17;
	cvt.u32.u64 	%r43, %rd55;
	div.s32 	%r44, %r43, %r4;
	mul.lo.s32 	%r45, %r44, %r4;
	sub.s32 	%r46, %r43, %r45;
	selp.b32 	%r47, 0, %r44, %p13;
	selp.b32 	%r48, 0, %r46, %p12;
	mul.lo.s32 	%r49, %r6, %r47;
	mad.lo.s32 	%r50, %r7, %r48, %r49;
	shl.b64 	%rd56, %rd55, 32;
	shr.s64 	%rd57, %rd56, 30;
	add.s64 	%rd58, %rd1, %rd57;
	ld.global.f32 	%f167, [%rd58];
	cvt.s64.s32 	%rd59, %r50;
	add.s64 	%rd60, %rd2, %rd59;
	ld.global.u8 	%rs3, [%rd60];
	setp.eq.s16 	%p14, %rs3, 0;
	mul.f32 	%f168, %f167, %f159;
	selp.f32 	%f651, %f158, %f168, %p14;
	max.f32 	%f650, %f650, %f651;
$L__BB287_10:
	mov.u32 	%r51, %tid.x;
	add.s32 	%r52, %r51, 96;
	cvt.u64.u32 	%rd61, %r52;
	setp.le.s64 	%p15, %rd34, %rd61;
	mov.f32 	%f653, 0fFF800000;
	@%p15 bra 	$L__BB287_12;
	setp.eq.s64 	%p16, %rd26, 1;
	setp.eq.s64 	%p17, %rd25, 1;
	add.s64 	%rd63, %rd15, %rd61;
	cvt.u32.u64 	%r55, %rd63;
	div.s32 	%r56, %r55, %r4;
	mul.lo.s32 	%r57, %r56, %r4;
	sub.s32 	%r58, %r55, %r57;
	selp.b32 	%r59, 0, %r56, %p17;
	selp.b32 	%r60, 0, %r58, %p16;
	mul.lo.s32 	%r61, %r6, %r59;
	mad.lo.s32 	%r62, %r7, %r60, %r61;
	shl.b64 	%rd64, %rd63, 32;
	shr.s64 	%rd65, %rd64, 30;
	add.s64 	%rd66, %rd1, %rd65;
	ld.global.f32 	%f170, [%rd66];
	cvt.s64.s32 	%rd67, %r62;
	add.s64 	%rd68, %rd2, %rd67;
	ld.global.u8 	%rs4, [%rd68];
	setp.eq.s16 	%p18, %rs4, 0;
	mul.f32 	%f171, %f170, %f159;
	selp.f32 	%f653, %f158, %f171, %p18;
	max.f32 	%f650, %f650, %f653;
$L__BB287_12:
	add.s32 	%r64, %r51, 128;
	cvt.u64.u32 	%rd18, %r64;
	setp.le.s64 	%p19, %rd34, %rd18;
	mov.f32 	%f655, 0fFF800000;
	@%p19 bra 	$L__BB287_14;
	setp.eq.s64 	%p20, %rd26, 1;
	setp.eq.s64 	%p21, %rd25, 1;
	add.s64 	%rd69, %rd15, %rd18;
	cvt.u32.u64 	%r65, %rd69;
	div.s32 	%r66, %r65, %r4;
	mul.lo.s32 	%r67, %r66, %r4;
	sub.s32 	%r68, %r65, %r67;
	selp.b32 	%r69, 0, %r66, %p21;
	selp.b32 	%r70, 0, %r68, %p20;
	mul.lo.s32 	%r71, %r6, %r69;
	mad.lo.s32 	%r72, %r7, %r70, %r71;
	shl.b64 	%rd70, %rd69, 32;
	shr.s64 	%rd71, %rd70, 30;
	add.s64 	%rd72, %rd1, %rd71;
	ld.global.f32 	%f173, [%rd72];
	cvt.s64.s32 	%rd73, %r72;
	add.s64 	%rd74, %rd2, %rd73;
	ld.global.u8 	%rs5, [%rd74];
	setp.eq.s16 	%p22, %rs5, 0;
	mul.f32 	%f174, %f173, %f159;
	selp.f32 	%f655, %f158, %f174, %p22;
	max.f32 	%f650, %f650, %f655;
$L__BB287_14:
	add.s32 	%r74, %r51, 160;
	cvt.u64.u32 	%rd75, %r74;
	setp.le.s64 	%p23, %rd34, %rd75;
	mov.f32 	%f657, 0fFF800000;
	@%p23 bra 	$L__BB287_16;
	setp.eq.s64 	%p24, %rd26, 1;
	setp.eq.s64 	%p25, %rd25, 1;
	add.s64 	%rd77, %rd15, %rd75;
	cvt.u32.u64 	%r77, %rd77;
	div.s32 	%r78, %r77, %r4;
	mul.lo.s32 	%r79, %r78, %r4;
	sub.s32 	%r80, %r77, %r79;
	selp.b32 	%r81, 0, %r78, %p25;
	selp.b32 	%r82, 0, %r80, %p24;
	mul.lo.s32 	%r83, %r6, %r81;
	mad.lo.s32 	%r84, %r7, %r82, %r83;
	shl.b64 	%rd78, %rd77, 32;
	shr.s64 	%rd79, %rd78, 30;
	add.s64 	%rd80, %rd1, %rd79;
	ld.global.f32 	%f176, [%rd80];
	cvt.s64.s32 	%rd81, %r84;
	add.s64 	%rd82, %rd2, %rd81;
	ld.global.u8 	%rs6, [%rd82];
	setp.eq.s16 	%p26, %rs6, 0;
	mul.f32 	%f177, %f176, %f159;
	selp.f32 	%f657, %f158, %f177, %p26;
	max.f32 	%f650, %f650, %f657;
$L__BB287_16:
	add.s32 	%r86, %r51, 192;
	cvt.u64.u32 	%rd19, %r86;
	setp.le.s64 	%p27, %rd34, %rd19;
	mov.f32 	%f659, 0fFF800000;
	@%p27 bra 	$L__BB287_18;
	setp.eq.s64 	%p28, %rd26, 1;
	setp.eq.s64 	%p29, %rd25, 1;
	add.s64 	%rd83, %rd15, %rd19;
	cvt.u32.u64 	%r87, %rd83;
	div.s32 	%r88, %r87, %r4;
	mul.lo.s32 	%r89, %r88, %r4;
	sub.s32 	%r90, %r87, %r89;
	selp.b32 	%r91, 0, %r88, %p29;
	selp.b32 	%r92, 0, %r90, %p28;
	mul.lo.s32 	%r93, %r6, %r91;
	mad.lo.s32 	%r94, %r7, %r92, %r93;
	shl.b64 	%rd84, %rd83, 32;
	shr.s64 	%rd85, %rd84, 30;
	add.s64 	%rd86, %rd1, %rd85;
	ld.global.f32 	%f179, [%rd86];
	cvt.s64.s32 	%rd87, %r94;
	add.s64 	%rd88, %rd2, %rd87;
	ld.global.u8 	%rs7, [%rd88];
	setp.eq.s16 	%p30, %rs7, 0;
	mul.f32 	%f180, %f179, %f159;
	selp.f32 	%f659, %f158, %f180, %p30;
	max.f32 	%f650, %f650, %f659;
$L__BB287_18:
	add.s32 	%r96, %r51, 224;
	cvt.u64.u32 	%rd89, %r96;
	setp.le.s64 	%p31, %rd34, %rd89;
	mov.f32 	%f661, 0fFF800000;
	@%p31 bra 	$L__BB287_20;
	setp.eq.s64 	%p32, %rd26, 1;
	setp.eq.s64 	%p33, %rd25, 1;
	add.s64 	%rd91, %rd15, %rd89;
	cvt.u32.u64 	%r99, %rd91;
	div.s32 	%r100, %r99, %r4;
	mul.lo.s32 	%r101, %r100, %r4;
	sub.s32 	%r102, %r99, %r101;
	selp.b32 	%r103, 0, %r100, %p33;
	selp.b32 	%r104, 0, %r102, %p32;
	mul.lo.s32 	%r105, %r6, %r103;
	mad.lo.s32 	%r106, %r7, %r104, %r105;
	shl.b64 	%rd92, %rd91, 32;
	shr.s64 	%rd93, %rd92, 30;
	add.s64 	%rd94, %rd1, %rd93;
	ld.global.f32 	%f182, [%rd94];
	cvt.s64.s32 	%rd95, %r106;
	add.s64 	%rd96, %rd2, %rd95;
	ld.global.u8 	%rs8, [%rd96];
	setp.eq.s16 	%p34, %rs8, 0;
	mul.f32 	%f183, %f182, %f159;
	selp.f32 	%f661, %f158, %f183, %p34;
	max.f32 	%f650, %f650, %f661;
$L__BB287_20:
	add.s32 	%r108, %r51, 256;
	cvt.u64.u32 	%rd97, %r108;
	setp.le.s64 	%p35, %rd34, %rd97;
	mov.f32 	%f663, 0fFF800000;
	@%p35 bra 	$L__BB287_22;
	setp.eq.s64 	%p36, %rd26, 1;
	setp.eq.s64 	%p37, %rd25, 1;
	add.s64 	%rd99, %rd15, %rd97;
	cvt.u32.u64 	%r111, %rd99;
	div.s32 	%r112, %r111, %r4;
	mul.lo.s32 	%r113, %r112, %r4;
	sub.s32 	%r114, %r111, %r113;
	selp.b32 	%r115, 0, %r112, %p37;
	selp.b32 	%r116, 0, %r114, %p36;
	mul.lo.s32 	%r117, %r6, %r115;
	mad.lo.s32 	%r118, %r7, %r116, %r117;
	shl.b64 	%rd100, %rd99, 32;
	shr.s64 	%rd101, %rd100, 30;
	add.s64 	%rd102, %rd1, %rd101;
	ld.global.f32 	%f185, [%rd102];
	cvt.s64.s32 	%rd103, %r118;
	add.s64 	%rd104, %rd2, %rd103;
	ld.global.u8 	%rs9, [%rd104];
	setp.eq.s16 	%p38, %rs9, 0;
	mul.f32 	%f186, %f185, %f159;
	selp.f32 	%f663, %f158, %f186, %p38;
	max.f32 	%f650, %f650, %f663;
$L__BB287_22:
	add.s32 	%r120, %r51, 288;
	cvt.u64.u32 	%rd105, %r120;
	setp.le.s64 	%p39, %rd34, %rd105;
	mov.f32 	%f665, 0fFF800000;
	@%p39 bra 	$L__BB287_24;
	setp.eq.s64 	%p40, %rd26, 1;
	setp.eq.s64 	%p41, %rd25, 1;
	add.s64 	%rd107, %rd15, %rd105;
	cvt.u32.u64 	%r123, %rd107;
	div.s32 	%r124, %r123, %r4;
	mul.lo.s32 	%r125, %r124, %r4;
	sub.s32 	%r126, %r123, %r125;
	selp.b32 	%r127, 0, %r124, %p41;
	selp.b32 	%r128, 0, %r126, %p40;
	mul.lo.s32 	%r129, %r6, %r127;
	mad.lo.s32 	%r130, %r7, %r128, %r129;
	shl.b64 	%rd108, %rd107, 32;
	shr.s64 	%rd109, %rd108, 30;
	add.s64 	%rd110, %rd1, %rd109;
	ld.global.f32 	%f188, [%rd110];
	cvt.s64.s32 	%rd111, %r130;
	add.s64 	%rd112, %rd2, %rd111;
	ld.global.u8 	%rs10, [%rd112];
	setp.eq.s16 	%p42, %rs10, 0;
	mul.f32 	%f189, %f188, %f159;
	selp.f32 	%f665, %f158, %f189, %p42;
	max.f32 	%f650, %f650, %f665;
$L__BB287_24:
	add.s32 	%r132, %r51, 320;
	cvt.u64.u32 	%rd113, %r132;
	setp.le.s64 	%p43, %rd34, %rd113;
	mov.f32 	%f667, 0fFF800000;
	@%p43 bra 	$L__BB287_26;
	setp.eq.s64 	%p44, %rd26, 1;
	setp.eq.s64 	%p45, %rd25, 1;
	add.s64 	%rd115, %rd15, %rd113;
	cvt.u32.u64 	%r135, %rd115;
	div.s32 	%r136, %r135, %r4;
	mul.lo.s32 	%r137, %r136, %r4;
	sub.s32 	%r138, %r135, %r137;
	selp.b32 	%r139, 0, %r136, %p45;
	selp.b32 	%r140, 0, %r138, %p44;
	mul.lo.s32 	%r141, %r6, %r139;
	mad.lo.s32 	%r142, %r7, %r140, %r141;
	shl.b64 	%rd116, %rd115, 32;
	shr.s64 	%rd117, %rd116, 30;
	add.s64 	%rd118, %rd1, %rd117;
	ld.global.f32 	%f191, [%rd118];
	cvt.s64.s32 	%rd119, %r142;
	add.s64 	%rd120, %rd2, %rd119;
	ld.global.u8 	%rs11, [%rd120];
	setp.eq.s16 	%p46, %rs11, 0;
	mul.f32 	%f192, %f191, %f159;
	selp.f32 	%f667, %f158, %f192, %p46;
	max.f32 	%f650, %f650, %f667;
$L__BB287_26:
	add.s32 	%r144, %r51, 352;
	cvt.u64.u32 	%rd121, %r144;
	setp.le.s64 	%p47, %rd34, %rd121;
	mov.f32 	%f669, 0fFF800000;
	@%p47 bra 	$L__BB287_28;
	setp.eq.s64 	%p48, %rd26, 1;
	setp.eq.s64 	%p49, %rd25, 1;
	add.s64 	%rd123, %rd15, %rd121;
	cvt.u32.u64 	%r147, %rd123;
	div.s32 	%r148, %r147, %r4;
	mul.lo.s32 	%r149, %r148, %r4;
	sub.s32 	%r150, %r147, %r149;
	selp.b32 	%r151, 0, %r148, %p49;
	selp.b32 	%r152, 0, %r150, %p48;
	mul.lo.s32 	%r153, %r6, %r151;
	mad.lo.s32 	%r154, %r7, %r152, %r153;
	shl.b64 	%rd124, %rd123, 32;
	shr.s64 	%rd125, %rd124, 30;
	add.s64 	%rd126, %rd1, %rd125;
	ld.global.f32 	%f194, [%rd126];
	cvt.s64.s32 	%rd127, %r154;
	add.s64 	%rd128, %rd2, %rd127;
	ld.global.u8 	%rs12, [%rd128];
	setp.eq.s16 	%p50, %rs12, 0;
	mul.f32 	%f195, %f194, %f159;
	selp.f32 	%f669, %f158, %f195, %p50;
	max.f32 	%f650, %f650, %f669;
$L__BB287_28:
	add.s32 	%r156, %r51, 384;
	cvt.u64.u32 	%rd129, %r156;
	setp.le.s64 	%p51, %rd34, %rd129;
	mov.f32 	%f671, 0fFF800000;
	@%p51 bra 	$L__BB287_30;
	setp.eq.s64 	%p52, %rd26, 1;
	setp.eq.s64 	%p53, %rd25, 1;
	add.s64 	%rd131, %rd15, %rd129;
	cvt.u32.u64 	%r159, %rd131;
	div.s32 	%r160, %r159, %r4;
	mul.lo.s32 	%r161, %r160, %r4;
	sub.s32 	%r162, %r159, %r161;
	selp.b32 	%r163, 0, %r160, %p53;
	selp.b32 	%r164, 0, %r162, %p52;
	mul.lo.s32 	%r165, %r6, %r163;
	mad.lo.s32 	%r166, %r7, %r164, %r165;
	shl.b64 	%rd132, %rd131, 32;
	shr.s64 	%rd133, %rd132, 30;
	add.s64 	%rd134, %rd1, %rd133;
	ld.global.f32 	%f197, [%rd134];
	cvt.s64.s32 	%rd135, %r166;
	add.s64 	%rd136, %rd2, %rd135;
	ld.global.u8 	%rs13, [%rd136];
	setp.eq.s16 	%p54, %rs13, 0;
	mul.f32 	%f198, %f197, %f159;
	selp.f32 	%f671, %f158, %f198, %p54;
	max.f32 	%f650, %f650, %f671;
$L__BB287_30:
	add.s32 	%r168, %r51, 416;
	cvt.u64.u32 	%rd137, %r168;
	setp.le.s64 	%p55, %rd34, %rd137;
	mov.f32 	%f673, 0fFF800000;
	@%p55 bra 	$L__BB287_32;
	setp.eq.s64 	%p56, %rd26, 1;
	setp.eq.s64 	%p57, %rd25, 1;
	add.s64 	%rd139, %rd15, %rd137;
	cvt.u32.u64 	%r171, %rd139;
	div.s32 	%r172, %r171, %r4;
	mul.lo.s32 	%r173, %r172, %r4;
	sub.s32 	%r174, %r171, %r173;
	selp.b32 	%r175, 0, %r172, %p57;
	selp.b32 	%r176, 0, %r174, %p56;
	mul.lo.s32 	%r177, %r6, %r175;
	mad.lo.s32 	%r178, %r7, %r176, %r177;
	shl.b64 	%rd140, %rd139, 32;
	shr.s64 	%rd141, %rd140, 30;
	add.s64 	%rd142, %rd1, %rd141;
	ld.global.f32 	%f200, [%rd142];
	cvt.s64.s32 	%rd143, %r178;
	add.s64 	%rd144, %rd2, %rd143;
	ld.global.u8 	%rs14, [%rd144];
	setp.eq.s16 	%p58, %rs14, 0;
	mul.f32 	%f201, %f200, %f159;
	selp.f32 	%f673, %f158, %f201, %p58;
	max.f32 	%f650, %f650, %f673;
$L__BB287_32:
	add.s32 	%r180, %r51, 448;
	cvt.u64.u32 	%rd145, %r180;
	setp.le.s64 	%p59, %rd34, %rd145;
	mov.f32 	%f675, 0fFF800000;
	@%p59 bra 	$L__BB287_34;
	setp.eq.s64 	%p60, %rd26, 1;
	setp.eq.s64 	%p61, %rd25, 1;
	add.s64 	%rd147, %rd15, %rd145;
	cvt.u32.u64 	%r183, %rd147;
	div.s32 	%r184, %r183, %r4;
	mul.lo.s32 	%r185, %r184, %r4;
	sub.s32 	%r186, %r183, %r185;
	selp.b32 	%r187, 0, %r184, %p61;
	selp.b32 	%r188, 0, %r186, %p60;
	mul.lo.s32 	%r189, %r6, %r187;
	mad.lo.s32 	%r190, %r7, %r188, %r189;
	shl.b64 	%rd148, %rd147, 32;
	shr.s64 	%rd149, %rd148, 30;
	add.s64 	%rd150, %rd1, %rd149;
	ld.global.f32 	%f203, [%rd150];
	cvt.s64.s32 	%rd151, %r190;
	add.s64 	%rd152, %rd2, %rd151;
	ld.global.u8 	%rs15, [%rd152];
	setp.eq.s16 	%p62, %rs15, 0;
	mul.f32 	%f204, %f203, %f159;
	selp.f32 	%f675, %f158, %f204, %p62;
	max.f32 	%f650, %f650, %f675;
$L__BB287_34:
	setp.le.s64 	%p63, %rd34, %rd5;
	mov.f32 	%f677, 0fFF800000;
	@%p63 bra 	$L__BB287_36;
	setp.eq.s64 	%p64, %rd26, 1;
	setp.eq.s64 	%p65, %rd25, 1;
	add.s64 	%rd153, %rd15, %rd5;
	cvt.u32.u64 	%r191, %rd153;
	div.s32 	%r192, %r191, %r4;
	mul.lo.s32 	%r193, %r192, %r4;
	sub.s32 	%r194, %r191, %r193;
	selp.b32 	%r195, 0, %r192, %p65;
	selp.b32 	%r196, 0, %r194, %p64;
	mul.lo.s32 	%r197, %r6, %r195;
	mad.lo.s32 	%r198, %r7, %r196, %r197;
	shl.b64 	%rd154, %rd153, 32;
	shr.s64 	%rd155, %rd154, 30;
	add.s64 	%rd156, %rd1, %rd155;
	ld.global.f32 	%f206, [%rd156];
	cvt.s64.s32 	%rd157, %r198;
	add.s64 	%rd158, %rd2, %rd157;
	ld.global.u8 	%rs16, [%rd158];
	setp.eq.s16 	%p66, %rs16, 0;
	mul.f32 	%f207, %f206, %f159;
	selp.f32 	%f677, %f158, %f207, %p66;
	max.f32 	%f650, %f650, %f677;
$L__BB287_36:
	setp.le.s64 	%p67, %rd34, %rd6;
	mov.f32 	%f679, 0fFF800000;
	@%p67 bra 	$L__BB287_38;
	setp.eq.s64 	%p68, %rd26, 1;
	setp.eq.s64 	%p69, %rd25, 1;
	add.s64 	%rd159, %rd15, %rd6;
	cvt.u32.u64 	%r199, %rd159;
	div.s32 	%r200, %r199, %r4;
	mul.lo.s32 	%r201, %r200, %r4;
	sub.s32 	%r202, %r199, %r201;
	selp.b32 	%r203, 0, %r200, %p69;
	selp.b32 	%r204, 0, %r202, %p68;
	mul.lo.s32 	%r205, %r6, %r203;
	mad.lo.s32 	%r206, %r7, %r204, %r205;
	shl.b64 	%rd160, %rd159, 32;
	shr.s64 	%rd161, %rd160, 30;
	add.s64 	%rd162, %rd1, %rd161;
	ld.global.f32 	%f209, [%rd162];
	cvt.s64.s32 	%rd163, %r206;
	add.s64 	%rd164, %rd2, %rd163;
	ld.global.u8 	%rs17, [%rd164];
	setp.eq.s16 	%p70, %rs17, 0;
	mul.f32 	%f210, %f209, %f159;
	selp.f32 	%f679, %f158, %f210, %p70;
	max.f32 	%f650, %f650, %f679;
$L__BB287_38:
	setp.le.s64 	%p71, %rd34, %rd7;
	mov.f32 	%f681, 0fFF800000;
	@%p71 bra 	$L__BB287_40;
	setp.eq.s64 	%p72, %rd26, 1;
	setp.eq.s64 	%p73, %rd25, 1;
	add.s64 	%rd165, %rd15, %rd7;
	cvt.u32.u64 	%r207, %rd165;
	div.s32 	%r208, %r207, %r4;
	mul.lo.s32 	%r209, %r208, %r4;
	sub.s32 	%r210, %r207, %r209;
	selp.b32 	%r211, 0, %r208, %p73;
	selp.b32 	%r212, 0, %r210, %p72;
	mul.lo.s32 	%r213, %r6, %r211;
	mad.lo.s32 	%r214, %r7, %r212, %r213;
	shl.b64 	%rd166, %rd165, 32;
	shr.s64 	%rd167, %rd166, 30;
	add.s64 	%rd168, %rd1, %rd167;
	ld.global.f32 	%f212, [%rd168];
	cvt.s64.s32 	%rd169, %r214;
	add.s64 	%rd170, %rd2, %rd169;
	ld.global.u8 	%rs18, [%rd170];
	setp.eq.s16 	%p74, %rs18, 0;
	mul.f32 	%f213, %f212, %f159;
	selp.f32 	%f681, %f158, %f213, %p74;
	max.f32 	%f650, %f650, %f681;
$L__BB287_40:
	setp.le.s64 	%p75, %rd34, %rd8;
	mov.f32 	%f683, 0fFF800000;
	@%p75 bra 	$L__BB287_42;
	setp.eq.s64 	%p76, %rd26, 1;
	setp.eq.s64 	%p77, %rd25, 1;
	add.s64 	%rd171, %rd15, %rd8;
	cvt.u32.u64 	%r215, %rd171;
	div.s32 	%r216, %r215, %r4;
	mul.lo.s32 	%r217, %r216, %r4;
	sub.s32 	%r218, %r215, %r217;
	selp.b32 	%r219, 0, %r216, %p77;
	selp.b32 	%r220, 0, %r218, %p76;
	mul.lo.s32 	%r221, %r6, %r219;
	mad.lo.s32 	%r222, %r7, %r220, %r221;
	shl.b64 	%rd172, %rd171, 32;
	shr.s64 	%rd173, %rd172, 30;
	add.s64 	%rd174, %rd1, %rd173;
	ld.global.f32 	%f215, [%rd174];
	cvt.s64.s32 	%rd175, %r222;
	add.s64 	%rd176, %rd2, %rd175;
	ld.global.u8 	%rs19, [%rd176];
	setp.eq.s16 	%p78, %rs19, 0;
	mul.f32 	%f216, %f215, %f159;
	selp.f32 	%f683, %f158, %f216, %p78;
	max.f32 	%f650, %f650, %f683;
$L__BB287_42:
	setp.le.s64 	%p79, %rd34, %rd9;
	mov.f32 	%f685, 0fFF800000;
	@%p79 bra 	$L__BB287_44;
	setp.eq.s64 	%p80, %rd26, 1;
	setp.eq.s64 	%p81, %rd25, 1;
	add.s64 	%rd177, %rd15, %rd9;
	cvt.u32.u64 	%r223, %rd177;
	div.s32 	%r224, %r223, %r4;
	mul.lo.s32 	%r225, %r224, %r4;
	sub.s32 	%r226, %r223, %r225;
	selp.b32 	%r227, 0, %r224, %p81;
	selp.b32 	%r228, 0, %r226, %p80;
	mul.lo.s32 	%r229, %r6, %r227;
	mad.lo.s32 	%r230, %r7, %r228, %r229;
	shl.b64 	%rd178, %rd177, 32;
	shr.s64 	%rd179, %rd178, 30;
	add.s64 	%rd180, %rd1, %rd179;
	ld.global.f32 	%f218, [%rd180];
	cvt.s64.s32 	%rd181, %r230;
	add.s64 	%rd182, %rd2, %rd181;
	ld.global.u8 	%rs20, [%rd182];
	setp.eq.s16 	%p82, %rs20, 0;
	mul.f32 	%f219, %f218, %f159;
	selp.f32 	%f685, %f158, %f219, %p82;
	max.f32 	%f650, %f650, %f685;
$L__BB287_44:
	setp.le.s64 	%p83, %rd34, %rd10;
	mov.f32 	%f687, 0fFF800000;
	@%p83 bra 	$L__BB287_46;
	setp.eq.s64 	%p84, %rd26, 1;
	setp.eq.s64 	%p85, %rd25, 1;
	add.s64 	%rd183, %rd15, %rd10;
	cvt.u32.u64 	%r231, %rd183;
	div.s32 	%r232, %r231, %r4;
	mul.lo.s32 	%r233, %r232, %r4;
	sub.s32 	%r234, %r231, %r233;
	selp.b32 	%r235, 0, %r232, %p85;
	selp.b32 	%r236, 0, %r234, %p84;
	mul.lo.s32 	%r237, %r6, %r235;
	mad.lo.s32 	%r238, %r7, %r236, %r237;
	shl.b64 	%rd184, %rd183, 32;
	shr.s64 	%rd185, %rd184, 30;
	add.s64 	%rd186, %rd1, %rd185;
	ld.global.f32 	%f221, [%rd186];
	cvt.s64.s32 	%rd187, %r238;
	add.s64 	%rd188, %rd2, %rd187;
	ld.global.u8 	%rs21, [%rd188];
	setp.eq.s16 	%p86, %rs21, 0;
	mul.f32 	%f222, %f221, %f159;
	selp.f32 	%f687, %f158, %f222, %p86;
	max.f32 	%f650, %f650, %f687;
$L__BB287_46:
	setp.le.s64 	%p87, %rd34, %rd11;
	mov.f32 	%f689, 0fFF800000;
	@%p87 bra 	$L__BB287_48;
	setp.eq.s64 	%p88, %rd26, 1;
	setp.eq.s64 	%p89, %rd25, 1;
	add.s64 	%rd189, %rd15, %rd11;
	cvt.u32.u64 	%r239, %rd189;
	div.s32 	%r240, %r239, %r4;
	mul.lo.s32 	%r241, %r240, %r4;
	sub.s32 	%r242, %r239, %r241;
	selp.b32 	%r243, 0, %r240, %p89;
	selp.b32 	%r244, 0, %r242, %p88;
	mul.lo.s32 	%r245, %r6, %r243;
	mad.lo.s32 	%r246, %r7, %r244, %r245;
	shl.b64 	%rd190, %rd189, 32;
	shr.s64 	%rd191, %rd190, 30;
	add.s64 	%rd192, %rd1, %rd191;
	ld.global.f32 	%f224, [%rd192];
	cvt.s64.s32 	%rd193, %r246;
	add.s64 	%rd194, %rd2, %rd193;
	ld.global.u8 	%rs22, [%rd194];
	setp.eq.s16 	%p90, %rs22, 0;
	mul.f32 	%f225, %f224, %f159;
	selp.f32 	%f689, %f158, %f225, %p90;
	max.f32 	%f650, %f650, %f689;
$L__BB287_48:
	setp.le.s64 	%p91, %rd34, %rd12;
	mov.f32 	%f691, 0fFF800000;
	@%p91 bra 	$L__BB287_50;
	setp.eq.s64 	%p92, %rd26, 1;
	setp.eq.s64 	%p93, %rd25, 1;
	add.s64 	%rd195, %rd15, %rd12;
	cvt.u32.u64 	%r247, %rd195;
	div.s32 	%r248, %r247, %r4;
	mul.lo.s32 	%r249, %r248, %r4;
	sub.s32 	%r250, %r247, %r249;
	selp.b32 	%r251, 0, %r248, %p93;
	selp.b32 	%r252, 0, %r250, %p92;
	mul.lo.s32 	%r253, %r6, %r251;
	mad.lo.s32 	%r254, %r7, %r252, %r253;
	shl.b64 	%rd196, %rd195, 32;
	shr.s64 	%rd197, %rd196, 30;
	add.s64 	%rd198, %rd1, %rd197;
	ld.global.f32 	%f227, [%rd198];
	cvt.s64.s32 	%rd199, %r254;
	add.s64 	%rd200, %rd2, %rd199;
	ld.global.u8 	%rs23, [%rd200];
	setp.eq.s16 	%p94, %rs23, 0;
	mul.f32 	%f228, %f227, %f159;
	selp.f32 	%f691, %f158, %f228, %p94;
	max.f32 	%f650, %f650, %f691;
$L__BB287_50:
	add.s32 	%r256, %r51, 736;
	cvt.u64.u32 	%rd201, %r256;
	setp.le.s64 	%p95, %rd34, %rd201;
	mov.f32 	%f693, 0fFF800000;
	@%p95 bra 	$L__BB287_52;
	setp.eq.s64 	%p96, %rd26, 1;
	setp.eq.s64 	%p97, %rd25, 1;
	add.s64 	%rd203, %rd15, %rd201;
	cvt.u32.u64 	%r259, %rd203;
	div.s32 	%r260, %r259, %r4;
	mul.lo.s32 	%r261, %r260, %r4;
	sub.s32 	%r262, %r259, %r261;
	selp.b32 	%r263, 0, %r260, %p97;
	selp.b32 	%r264, 0, %r262, %p96;
	mul.lo.s32 	%r265, %r6, %r263;
	mad.lo.s32 	%r266, %r7, %r264, %r265;
	shl.b64 	%rd204, %rd203, 32;
	shr.s64 	%rd205, %rd204, 30;
	add.s64 	%rd206, %rd1, %rd205;
	ld.global.f32 	%f230, [%rd206];
	cvt.s64.s32 	%rd207, %r266;
	add.s64 	%rd208, %rd2, %rd207;
	ld.global.u8 	%rs24, [%rd208];
	setp.eq.s16 	%p98, %rs24, 0;
	mul.f32 	%f231, %f230, %f159;
	selp.f32 	%f693, %f158, %f231, %p98;
	max.f32 	%f650, %f650, %f693;
$L__BB287_52:
	add.s32 	%r268, %r51, 768;
	cvt.u64.u32 	%rd20, %r268;
	setp.le.s64 	%p99, %rd34, %rd20;
	mov.f32 	%f695, 0fFF800000;
	@%p99 bra 	$L__BB287_54;
	setp.eq.s64 	%p100, %rd26, 1;
	setp.eq.s64 	%p101, %rd25, 1;
	add.s64 	%rd209, %rd15, %rd20;
	cvt.u32.u64 	%r269, %rd209;
	div.s32 	%r270, %r269, %r4;
	mul.lo.s32 	%r271, %r270, %r4;
	sub.s32 	%r272, %r269, %r271;
	selp.b32 	%r273, 0, %r270, %p101;
	selp.b32 	%r274, 0, %r272, %p100;
	mul.lo.s32 	%r275, %r6, %r273;
	mad.lo.s32 	%r276, %r7, %r274, %r275;
	shl.b64 	%rd210, %rd209, 32;
	shr.s64 	%rd211, %rd210, 30;
	add.s64 	%rd212, %rd1, %rd211;
	ld.global.f32 	%f233, [%rd212];
	cvt.s64.s32 	%rd213, %r276;
	add.s64 	%rd214, %rd2, %rd213;
	ld.global.u8 	%rs25, [%rd214];
	setp.eq.s16 	%p102, %rs25, 0;
	mul.f32 	%f234, %f233, %f159;
	selp.f32 	%f695, %f158, %f234, %p102;
	max.f32 	%f650, %f650, %f695;
$L__BB287_54:
	add.s32 	%r278, %r51, 800;
	cvt.u64.u32 	%rd215, %r278;
	setp.le.s64 	%p103, %rd34, %rd215;
	mov.f32 	%f697, 0fFF800000;
	@%p103 bra 	$L__BB287_56;
	setp.eq.s64 	%p104, %rd26, 1;
	setp.eq.s64 	%p105, %rd25, 1;
	cvt.u64.u32 	%rd216, %r278;
	add.s64 	%rd217, %rd15, %rd216;
	cvt.u32.u64 	%r281, %rd217;
	div.s32 	%r282, %r281, %r4;
	mul.lo.s32 	%r283, %r282, %r4;
	sub.s32 	%r284, %r281, %r283;
	selp.b32 	%r285, 0, %r282, %p105;
	selp.b32 	%r286, 0, %r284, %p104;
	mul.lo.s32 	%r287, %r6, %r285;
	mad.lo.s32 	%r288, %r7, %r286, %r287;
	shl.b64 	%rd218, %rd217, 32;
	shr.s64 	%rd219, %rd218, 30;
	add.s64 	%rd220, %rd1, %rd219;
	ld.global.f32 	%f236, [%rd220];
	cvt.s64.s32 	%rd221, %r288;
	add.s64 	%rd222, %rd2, %rd221;
	ld.global.u8 	%rs26, [%rd222];
	setp.eq.s16 	%p106, %rs26, 0;
	mul.f32 	%f237, %f236, %f159;
	selp.f32 	%f697, %f158, %f237, %p106;
	max.f32 	%f650, %f650, %f697;
$L__BB287_56:
	add.s32 	%r290, %r51, 832;
	cvt.u64.u32 	%rd223, %r290;
	setp.le.s64 	%p107, %rd34, %rd223;
	mov.f32 	%f699, 0fFF800000;
	@%p107 bra 	$L__BB287_58;
	setp.eq.s64 	%p108, %rd26, 1;
	setp.eq.s64 	%p109, %rd25, 1;
	cvt.u64.u32 	%rd224, %r290;
	add.s64 	%rd225, %rd15, %rd224;
	cvt.u32.u64 	%r293, %rd225;
	div.s32 	%r294, %r293, %r4;
	mul.lo.s32 	%r295, %r294, %r4;
	sub.s32 	%r296, %r293, %r295;
	selp.b32 	%r297, 0, %r294, %p109;
	selp.b32 	%r298, 0, %r296, %p108;
	mul.lo.s32 	%r299, %r6, %r297;
	mad.lo.s32 	%r300, %r7, %r298, %r299;
	shl.b64 	%rd226, %rd225, 32;
	shr.s64 	%rd227, %rd226, 30;
	add.s64 	%rd228, %rd1, %rd227;
	ld.global.f32 	%f239, [%rd228];
	cvt.s64.s32 	%rd229, %r300;
	add.s64 	%rd230, %rd2, %rd229;
	ld.global.u8 	%rs27, [%rd230];
	setp.eq.s16 	%p110, %rs27, 0;
	mul.f32 	%f240, %f239, %f159;
	selp.f32 	%f699, %f158, %f240, %p110;
	max.f32 	%f650, %f650, %f699;
$L__BB287_58:
	add.s32 	%r302, %r51, 864;
	cvt.u64.u32 	%rd231, %r302;
	setp.le.s64 	%p111, %rd34, %rd231;
	mov.f32 	%f701, 0fFF800000;
	@%p111 bra 	$L__BB287_60;
	setp.eq.s64 	%p112, %rd26, 1;
	setp.eq.s64 	%p113, %rd25, 1;
	add.s32 	%r304, %r51, 864;
	cvt.u64.u32 	%rd232, %r304;
	add.s64 	%rd233, %rd15, %rd232;
	cvt.u32.u64 	%r305, %rd233;
	div.s32 	%r306, %r305, %r4;
	mul.lo.s32 	%r307, %r306, %r4;
	sub.s32 	%r308, %r305, %r307;
	selp.b32 	%r309, 0, %r306, %p113;
	selp.b32 	%r310, 0, %r308, %p112;
	mul.lo.s32 	%r311, %r6, %r309;
	mad.lo.s32 	%r312, %r7, %r310, %r311;
	shl.b64 	%rd234, %rd233, 32;
	shr.s64 	%rd235, %rd234, 30;
	add.s64 	%rd236, %rd1, %rd235;
	ld.global.f32 	%f242, [%rd236];
	cvt.s64.s32 	%rd237, %r312;
	add.s64 	%rd238, %rd2, %rd237;
	ld.global.u8 	%rs28, [%rd238];
	setp.eq.s16 	%p114, %rs28, 0;
	mul.f32 	%f243, %f242, %f159;
	selp.f32 	%f701, %f158, %f243, %p114;
	max.f32 	%f650, %f650, %f701;
$L__BB287_60:
	add.s32 	%r314, %r51, 896;
	cvt.u64.u32 	%rd239, %r314;
	setp.le.s64 	%p115, %rd34, %rd239;
	mov.f32 	%f703, 0fFF800000;
	@%p115 bra 	$L__BB287_62;
	setp.eq.s64 	%p116, %rd26, 1;
	setp.eq.s64 	%p117, %rd25, 1;
	add.s32 	%r316, %r51, 896;
	cvt.u64.u32 	%rd240, %r316;
	add.s64 	%rd241, %rd15, %rd240;
	cvt.u32.u64 	%r317, %rd241;
	div.s32 	%r318, %r317, %r4;
	mul.lo.s32 	%r319, %r318, %r4;
	sub.s32 	%r320, %r317, %r319;
	selp.b32 	%r321, 0, %r318, %p117;
	selp.b32 	%r322, 0, %r320, %p116;
	mul.lo.s32 	%r323, %r6, %r321;
	mad.lo.s32 	%r324, %r7, %r322, %r323;
	shl.b64 	%rd242, %rd241, 32;
	shr.s64 	%rd243, %rd242, 30;
	add.s64 	%rd244, %rd1, %rd243;
	ld.global.f32 	%f245, [%rd244];
	cvt.s64.s32 	%rd245, %r324;
	add.s64 	%rd246, %rd2, %rd245;
	ld.global.u8 	%rs29, [%rd246];
	setp.eq.s16 	%p118, %rs29, 0;
	mul.f32 	%f246, %f245, %f159;
	selp.f32 	%f703, %f158, %f246, %p118;
	max.f32 	%f650, %f650, %f703;
$L__BB287_62:
	add.s32 	%r326, %r51, 928;
	cvt.u64.u32 	%rd247, %r326;
	setp.le.s64 	%p119, %rd34, %rd247;
	mov.f32 	%f705, 0fFF800000;
	@%p119 bra 	$L__BB287_64;
	setp.eq.s64 	%p120, %rd26, 1;
	setp.eq.s64 	%p121, %rd25, 1;
	mov.u32 	%r327, %tid.x;
	add.s32 	%r328, %r327, 928;
	cvt.u64.u32 	%rd248, %r328;
	add.s64 	%rd249, %rd15, %rd248;
	cvt.u32.u64 	%r329, %rd249;
	div.s32 	%r330, %r329, %r4;
	mul.lo.s32 	%r331, %r330, %r4;
	sub.s32 	%r332, %r329, %r331;
	selp.b32 	%r333, 0, %r330, %p121;
	selp.b32 	%r334, 0, %r332, %p120;
	mul.lo.s32 	%r335, %r6, %r333;
	mad.lo.s32 	%r336, %r7, %r334, %r335;
	shl.b64 	%rd250, %rd249, 32;
	shr.s64 	%rd251, %rd250, 30;
	add.s64 	%rd252, %rd1, %rd251;
	ld.global.f32 	%f248, [%rd252];
	cvt.s64.s32 	%rd253, %r336;
	add.s64 	%rd254, %rd2, %rd253;
	ld.global.u8 	%rs30, [%rd254];
	setp.eq.s16 	%p122, %rs30, 0;
	mul.f32 	%f249, %f248, %f159;
	selp.f32 	%f705, %f158, %f249, %p122;
	max.f32 	%f650, %f650, %f705;
$L__BB287_64:
	mov.u32 	%r337, %tid.x;
	add.s32 	%r338, %r337, 960;
	cvt.u64.u32 	%rd255, %r338;
	setp.le.s64 	%p123, %rd34, %rd255;
	mov.f32 	%f707, 0fFF800000;
	@%p123 bra 	$L__BB287_66;
	setp.eq.s64 	%p124, %rd26, 1;
	setp.eq.s64 	%p125, %rd25, 1;
	cvt.u64.u32 	%rd256, %r338;
	add.s64 	%rd257, %rd15, %rd256;
	cvt.u32.u64 	%r341, %rd257;
	div.s32 	%r342, %r341, %r4;
	mul.lo.s32 	%r343, %r342, %r4;
	sub.s32 	%r344, %r341, %r343;
	selp.b32 	%r345, 0, %r342, %p125;
	selp.b32 	%r346, 0, %r344, %p124;
	mul.lo.s32 	%r347, %r6, %r345;
	mad.lo.s32 	%r348, %r7, %r346, %r347;
	shl.b64 	%rd258, %rd257, 32;
	shr.s64 	%rd259, %rd258, 30;
	add.s64 	%rd260, %rd1, %rd259;
	ld.global.f32 	%f251, [%rd260];
	cvt.s64.s32 	%rd261, %r348;
	add.s64 	%rd262, %rd2, %rd261;
	ld.global.u8 	%rs31, [%rd262];
	setp.eq.s16 	%p126, %rs31, 0;
	mul.f32 	%f252, %f251, %f159;
	selp.f32 	%f707, %f158, %f252, %p126;
	max.f32 	%f650, %f650, %f707;
$L__BB287_66:
	mov.u32 	%r349, %tid.x;
	cvt.u64.u32 	%rd263, %r349;
	setp.le.s64 	%p127, %rd34, %rd263;
	mov.b32 	%r350, %f650;
	shfl.sync.bfly.b32	%r351|%p128, %r350, 16, 31, -1;
	mov.b32 	%f253, %r351;
	max.f32 	%f254, %f650, %f253;
	mov.b32 	%r352, %f254;
	shfl.sync.bfly.b32	%r353|%p129, %r352, 8, 31, -1;
	mov.b32 	%f255, %r353;
	max.f32 	%f256, %f254, %f255;
	mov.b32 	%r354, %f256;
	shfl.sync.bfly.b32	%r355|%p130, %r354, 4, 31, -1;
	mov.b32 	%f257, %r355;
	max.f32 	%f258, %f256, %f257;
	mov.b32 	%r356, %f258;
	shfl.sync.bfly.b32	%r357|%p131, %r356, 2, 31, -1;
	mov.b32 	%f259, %r357;
	max.f32 	%f260, %f258, %f259;
	mov.b32 	%r358, %f260;
	shfl.sync.bfly.b32	%r359|%p132, %r358, 1, 31, -1;
	mov.b32 	%f261, %r359;
	max.f32 	%f262, %f260, %f261;
	sub.f32 	%f263, %f647, %f262;
	fma.rn.f32 	%f264, %f263, 0f3BBB989D, 0f3F000000;
	cvt.sat.f32.f32 	%f265, %f264;
	mov.f32 	%f266, 0f4B400001;
	mov.f32 	%f267, 0f437C0000;
	fma.rm.f32 	%f268, %f265, %f267, %f266;
	add.f32 	%f269, %f268, 0fCB40007F;
	neg.f32 	%f270, %f269;
	fma.rn.f32 	%f271, %f263, 0f3FB8AA3B, %f270;
	fma.rn.f32 	%f272, %f263, 0f32A57060, %f271;
	mov.b32 	%r360, %f268;
	shl.b32 	%r361, %r360, 23;
	mov.b32 	%f273, %r361;
	ex2.approx.ftz.f32 	%f274, %f272;
	mul.f32 	%f275, %f274, %f273;
	add.f32 	%f276, %f275, 0f00000000;
	sub.f32 	%f277, %f649, %f262;
	fma.rn.f32 	%f278, %f277, 0f3BBB989D, 0f3F000000;
	cvt.sat.f32.f32 	%f279, %f278;
	fma.rm.f32 	%f280, %f279, %f267, %f266;
	add.f32 	%f281, %f280, 0fCB40007F;
	neg.f32 	%f282, %f281;
	fma.rn.f32 	%f283, %f277, 0f3FB8AA3B, %f282;
	fma.rn.f32 	%f284, %f277, 0f32A57060, %f283;
	mov.b32 	%r362, %f280;
	shl.b32 	%r363, %r362, 23;
	mov.b32 	%f285, %r363;
	ex2.approx.ftz.f32 	%f286, %f284;
	mul.f32 	%f287, %f286, %f285;
	add.f32 	%f288, %f276, %f287;
	sub.f32 	%f289, %f651, %f262;
	fma.rn.f32 	%f290, %f289, 0f3BBB989D, 0f3F000000;
	cvt.sat.f32.f32 	%f291, %f290;
	fma.rm.f32 	%f292, %f291, %f267, %f266;
	add.f32 	%f293, %f292, 0fCB40007F;
	neg.f32 	%f294, %f293;
	fma.rn.f32 	%f295, %f289, 0f3FB8AA3B, %f294;
	fma.rn.f32 	%f296, %f289, 0f32A57060, %f295;
	mov.b32 	%r364, %f292;
	shl.b32 	%r365, %r364, 23;
	mov.b32 	%f297, %r365;
	ex2.approx.ftz.f32 	%f298, %f296;
	mul.f32 	%f299, %f298, %f297;
	add.f32 	%f300, %f288, %f299;
	sub.f32 	%f301, %f653, %f262;
	fma.rn.f32 	%f302, %f301, 0f3BBB989D, 0f3F000000;
	cvt.sat.f32.f32 	%f303, %f302;
	fma.rm.f32 	%f304, %f303, %f267, %f266;
	add.f32 	%f305, %f304, 0fCB40007F;
	neg.f32 	%f306, %f305;
	fma.rn.f32 	%f307, %f301, 0f3FB8AA3B, %f306;
	fma.rn.f32 	%f308, %f301, 0f32A57060, %f307;
	mov.b32 	%r366, %f304;
	shl.b32 	%r367, %r366, 23;
	mov.b32 	%f309, %r367;
	ex2.approx.ftz.f32 	%f310, %f308;
	mul.f32 	%f311, %f310, %f309;
	add.f32 	%f312, %f300, %f311;
	sub.f32 	%f313, %f655, %f262;
	fma.rn.f32 	%f314, %f313, 0f3BBB989D, 0f3F000000;
	cvt.sat.f32.f32 	%f315, %f314;
	fma.rm.f32 	%f316, %f315, %f267, %f266;
	add.f32 	%f317, %f316, 0fCB40007F;
	neg.f32 	%f318, %f317;
	fma.rn.f32 	%f319, %f313, 0f3FB8AA3B, %f318;
	fma.rn.f32 	%f320, %f313, 0f32A57060, %f319;
	mov.b32 	%r368, %f316;
	shl.b32 	%r369, %r368, 23;
	mov.b32 	%f321, %r369;
	ex2.approx.ftz.f32 	%f322, %f320;
	mul.f32 	%f323, %f322, %f321;
	add.f32 	%f324, %f312, %f323;
	sub.f32 	%f325, %f657, %f262;
	fma.rn.f32 	%f326, %f325, 0f3BBB989D, 0f3F000000;
	cvt.sat.f32.f32 	%f327, %f326;
	fma.rm.f32 	%f328, %f327, %f267, %f266;
	add.f32 	%f329, %f328, 0fCB40007F;
	neg.f32 	%f330, %f329;
	fma.rn.f32 	%f331, %f325, 0f3FB8AA3B, %f330;
	fma.rn.f32 	%f332, %f325, 0f32A57060, %f331;
	mov.b32 	%r370, %f328;
	shl.b32 	%r371, %r370, 23;
	mov.b32 	%f333, %r371;
	ex2.approx.ftz.f32 	%f334, %f332;
	mul.f32 	%f335, %f334, %f333;
	add.f32 	%f336, %f324, %f335;
	sub.f32 	%f337, %f659, %f262;
	fma.rn.f32 	%f338, %f337, 0f3BBB989D, 0f3F000000;
	cvt.sat.f32.f32 	%f339, %f338;
	fma.rm.f32 	%f340, %f339, %f267, %f266;
	add.f32 	%f341, %f340, 0fCB40007F;
	neg.f32 	%f342, %f341;
	fma.rn.f32 	%f343, %f337, 0f3FB8AA3B, %f342;
	fma.rn.f32 	%f344, %f337, 0f32A57060, %f343;
	mov.b32 	%r372, %f340;
	shl.b32 	%r373, %r372, 23;
	mov.b32 	%f345, %r373;
	ex2.approx.ftz.f32 	%f346, %f344;
	mul.f32 	%f347, %f346, %f345;
	add.f32 	%f348, %f336, %f347;
	sub.f32 	%f349, %f661, %f262;
	fma.rn.f32 	%f350, %f349, 0f3BBB989D, 0f3F000000;
	cvt.sat.f32.f32 	%f351, %f350;
	fma.rm.f32 	%f352, %f351, %f267, %f266;
	add.f32 	%f353, %f352, 0fCB40007F;
	neg.f32 	%f354, %f353;
	fma.rn.f32 	%f355, %f349, 0f3FB8AA3B, %f354;
	fma.rn.f32 	%f356, %f349, 0f32A57060, %f355;
	mov.b32 	%r374, %f352;
	shl.b32 	%r375, %r374, 23;
	mov.b32 	%f357, %r375;
	ex2.approx.ftz.f32 	%f358, %f356;
	mul.f32 	%f359, %f358, %f357;
	add.f32 	%f360, %f348, %f359;
	sub.f32 	%f361, %f663, %f262;
	fma.rn.f32 	%f362, %f361, 0f3BBB989D, 0f3F000000;
	cvt.sat.f32.f32 	%f363, %f362;
	fma.rm.f32 	%f364, %f363, %f267, %f266;
	add.f32 	%f365, %f364, 0fCB40007F;
	neg.f32 	%f366, %f365;
	fma.rn.f32 	%f367, %f361, 0f3FB8AA3B, %f366;
	fma.rn.f32 	%f368, %f361, 0f32A57060, %f367;
	mov.b32 	%r376, %f364;
	shl.b32 	%r377, %r376, 23;
	mov.b32 	%f369, %r377;
	ex2.approx.ftz.f32 	%f370, %f368;
	mul.f32 	%f371, %f370, %f369;
	add.f32 	%f372, %f360, %f371;
	sub.f32 	%f373, %f665, %f262;
	fma.rn.f32 	%f374, %f373, 0f3BBB989D, 0f3F000000;
	cvt.sat.f32.f32 	%f375, %f374;
	fma.rm.f32 	%f376, %f375, %f267, %f266;
	add.f32 	%f377, %f376, 0fCB40007F;
	neg.f32 	%f378, %f377;
	fma.rn.f32 	%f379, %f373, 0f3FB8AA3B, %f378;
	fma.rn.f32 	%f380, %f373, 0f32A57060, %f379;
	mov.b32 	%r378, %f376;
	shl.b32 	%r379, %r378, 23;
	mov.b32 	%f381, %r379;
	ex2.approx.ftz.f32 	%f382, %f380;
	mul.f32 	%f383, %f382, %f381;
	add.f32 	%f384, %f372, %f383;
	sub.f32 	%f385, %f667, %f262;
	fma.rn.f32 	%f386, %f385, 0f3BBB989D, 0f3F000000;
	cvt.sat.f32.f32 	%f387, %f386;
	fma.rm.f32 	%f388, %f387, %f267, %f266;
	add.f32 	%f389, %f388, 0fCB40007F;
	neg.f32 	%f390, %f389;
	fma.rn.f32 	%f391, %f385, 0f3FB8AA3B, %f390;
	fma.rn.f32 	%f392, %f385, 0f32A57060, %f391;
	mov.b32 	%r380, %f388;
	shl.b32 	%r381, %r380, 23;
	mov.b32 	%f393, %r381;
	ex2.approx.ftz.f32 	%f394, %f392;
	mul.f32 	%f395, %f394, %f393;
	add.f32 	%f396, %f384, %f395;
	sub.f32 	%f397, %f669, %f262;
	fma.rn.f32 	%f398, %f397, 0f3BBB989D, 0f3F000000;
	cvt.sat.f32.f32 	%f399, %f398;
	fma.rm.f32 	%f400, %f399, %f267, %f266;
	add.f32 	%f401, %f400, 0fCB40007F;
	neg.f32 	%f402, %f401;
	fma.rn.f32 	%f403, %f397, 0f3FB8AA3B, %f402;
	fma.rn.f32 	%f404, %f397, 0f32A57060, %f403;
	mov.b32 	%r382, %f400;
	shl.b32 	%r383, %r382, 23;
	mov.b32 	%f405, %r383;
	ex2.approx.ftz.f32 	%f406, %f404;
	mul.f32 	%f407, %f406, %f405;
	add.f32 	%f408, %f396, %f407;
	sub.f32 	%f409, %f671, %f262;
	fma.rn.f32 	%f410, %f409, 0f3BBB989D, 0f3F000000;
	cvt.sat.f32.f32 	%f411, %f410;
	fma.rm.f32 	%f412, %f411, %f267, %f266;
	add.f32 	%f413, %f412, 0fCB40007F;
	neg.f32 	%f414, %f413;
	fma.rn.f32 	%f415, %f409, 0f3FB8AA3B, %f414;
	fma.rn.f32 	%f416, %f409, 0f32A57060, %f415;
	mov.b32 	%r384, %f412;
	shl.b32 	%r385, %r384, 23;
	mov.b32 	%f417, %r385;
	ex2.approx.ftz.f32 	%f418, %f416;
	mul.f32 	%f419, %f418, %f417;
	add.f32 	%f420, %f408, %f419;
	sub.f32 	%f421, %f673, %f262;
	fma.rn.f32 	%f422, %f421, 0f3BBB989D, 0f3F000000;
	cvt.sat.f32.f32 	%f423, %f422;
	fma.rm.f32 	%f424, %f423, %f267, %f266;
	add.f32 	%f425, %f424, 0fCB40007F;
	neg.f32 	%f426, %f425;
	fma.rn.f32 	%f427, %f421, 0f3FB8AA3B, %f426;
	fma.rn.f32 	%f428, %f421, 0f32A57060, %f427;
	mov.b32 	%r386, %f424;
	shl.b32 	%r387, %r386, 23;
	mov.b32 	%f429, %r387;
	ex2.approx.ftz.f32 	%f430, %f428;
	mul.f32 	%f431, %f430, %f429;
	add.f32 	%f432, %f420, %f431;
	sub.f32 	%f433, %f675, %f262;
	fma.rn.f32 	%f434, %f433, 0f3BBB989D, 0f3F000000;
	cvt.sat.f32.f32 	%f435, %f434;
	fma.rm.f32 	%f436, %f435, %f267, %f266;
	add.f32 	%f437, %f436, 0fCB40007F;
	neg.f32 	%f438, %f437;
	fma.rn.f32 	%f439, %f433, 0f3FB8AA3B, %f438;
	fma.rn.f32 	%f440, %f433, 0f32A57060, %f439;
	mov.b32 	%r388, %f436;
	shl.b32 	%r389, %r388, 23;
	mov.b32 	%f441, %r389;
	ex2.approx.ftz.f32 	%f442, %f440;
	mul.f32 	%f443, %f442, %f441;
	add.f32 	%f444, %f432, %f443;
	sub.f32 	%f445, %f677, %f262;
	fma.rn.f32 	%f446, %f445, 0f3BBB989D, 0f3F000000;
	cvt.sat.f32.f32 	%f447, %f446;
	fma.rm.f32 	%f448, %f447, %f267, %f266;
	add.f32 	%f449, %f448, 0fCB40007F;
	neg.f32 	%f450, %f449;
	fma.rn.f32 	%f451, %f445, 0f3FB8AA3B, %f450;
	fma.rn.f32 	%f452, %f445, 0f32A57060, %f451;
	mov.b32 	%r390, %f448;
	shl.b32 	%r391, %r390, 23;
	mov.b32 	%f453, %r391;
	ex2.approx.ftz.f32 	%f454, %f452;
	mul.f32 	%f455, %f454, %f453;
	add.f32 	%f456, %f444, %f455;
	sub.f32 	%f457, %f679, %f262;
	fma.rn.f32 	%f458, %f457, 0f3BBB989D, 0f3F000000;
	cvt.sat.f32.f32 	%f459, %f458;
	fma.rm.f32 	%f460, %f459, %f267, %f266;
	add.f32 	%f461, %f460, 0fCB40007F;
	neg.f32 	%f462, %f461;
	fma.rn.f32 	%f463, %f457, 0f3FB8AA3B, %f462;
	fma.rn.f32 	%f464, %f457, 0f32A57060, %f463;
	mov.b32 	%r392, %f460;
	shl.b32 	%r393, %r392, 23;
	mov.b32 	%f465, %r393;
	ex2.approx.ftz.f32 	%f466, %f464;
	mul.f32 	%f467, %f466, %f465;
	add.f32 	%f468, %f456, %f467;
	sub.f32 	%f469, %f681, %f262;
	fma.rn.f32 	%f470, %f469, 0f3BBB989D, 0f3F000000;
	cvt.sat.f32.f32 	%f471, %f470;
	fma.rm.f32 	%f472, %f471, %f267, %f266;
	add.f32 	%f473, %f472, 0fCB40007F;
	neg.f32 	%f474, %f473;
	fma.rn.f32 	%f475, %f469, 0f3FB8AA3B, %f474;
	fma.rn.f32 	%f476, %f469, 0f32A57060, %f475;
	mov.b32 	%r394, %f472;
	shl.b32 	%r395, %r394, 23;
	mov.b32 	%f477, %r395;
	ex2.approx.ftz.f32 	%f478, %f476;
	mul.f32 	%f479, %f478, %f477;
	add.f32 	%f480, %f468, %f479;
	sub.f32 	%f481, %f683, %f262;
	fma.rn.f32 	%f482, %f481, 0f3BBB989D, 0f3F000000;
	cvt.sat.f32.f32 	%f483, %f482;
	fma.rm.f32 	%f484, %f483, %f267, %f266;
	add.f32 	%f485, %f484, 0fCB40007F;
	neg.f32 	%f486, %f485;
	fma.rn.f32 	%f487, %f481, 0f3FB8AA3B, %f486;
	fma.rn.f32 	%f488, %f481, 0f32A57060, %f487;
	mov.b32 	%r396, %f484;
	shl.b32 	%r397, %r396, 23;
	mov.b32 	%f489, %r397;
	ex2.approx.ftz.f32 	%f490, %f488;
	mul.f32 	%f491, %f490, %f489;
	add.f32 	%f492, %f480, %f491;
	sub.f32 	%f493, %f685, %f262;
	fma.rn.f32 	%f494, %f493, 0f3BBB989D, 0f3F000000;
	cvt.sat.f32.f32 	%f495, %f494;
	fma.rm.f32 	%f496, %f495, %f267, %f266;
	add.f32 	%f497, %f496, 0fCB40007F;
	neg.f32 	%f498, %f497;
	fma.rn.f32 	%f499, %f493, 0f3FB8AA3B, %f498;
	fma.rn.f32 	%f500, %f493, 0f32A57060, %f499;
	mov.b32 	%r398, %f496;
	shl.b32 	%r399, %r398, 23;
	mov.b32 	%f501, %r399;
	ex2.approx.ftz.f32 	%f502, %f500;
	mul.f32 	%f503, %f502, %f501;
	add.f32 	%f504, %f492, %f503;
	sub.f32 	%f505, %f687, %f262;
	fma.rn.f32 	%f506, %f505, 0f3BBB989D, 0f3F000000;
	cvt.sat.f32.f32 	%f507, %f506;
	fma.rm.f32 	%f508, %f507, %f267, %f266;
	add.f32 	%f509, %f508, 0fCB40007F;
	neg.f32 	%f510, %f509;
	fma.rn.f32 	%f511, %f505, 0f3FB8AA3B, %f510;
	fma.rn.f32 	%f512, %f505, 0f32A57060, %f511;
	mov.b32 	%r400, %f508;
	shl.b32 	%r401, %r400, 23;
	mov.b32 	%f513, %r401;
	ex2.approx.ftz.f32 	%f514, %f512;
	mul.f32 	%f515, %f514, %f513;
	add.f32 	%f516, %f504, %f515;
	sub.f32 	%f517, %f689, %f262;
	fma.rn.f32 	%f518, %f517, 0f3BBB989D, 0f3F000000;
	cvt.sat.f32.f32 	%f519, %f518;
	fma.rm.f32 	%f520, %f519, %f267, %f266;
	add.f32 	%f521, %f520, 0fCB40007F;
	neg.f32 	%f522, %f521;
	fma.rn.f32 	%f523, %f517, 0f3FB8AA3B, %f522;
	fma.rn.f32 	%f524, %f517, 0f32A57060, %f523;
	mov.b32 	%r402, %f520;
	shl.b32 	%r403, %r402, 23;
	mov.b32 	%f525, %r403;
	ex2.approx.ftz.f32 	%f526, %f524;
	mul.f32 	%f527, %f526, %f525;
	add.f32 	%f528, %f516, %f527;
	sub.f32 	%f529, %f691, %f262;
	fma.rn.f32 	%f530, %f529, 0f3BBB989D, 0f3F000000;
	cvt.sat.f32.f32 	%f531, %f530;
	fma.rm.f32 	%f532, %f531, %f267, %f266;
	add.f32 	%f533, %f532, 0fCB40007F;
	neg.f32 	%f534, %f533;
	fma.rn.f32 	%f535, %f529, 0f3FB8AA3B, %f534;
	fma.rn.f32 	%f536, %f529, 0f32A57060, %f535;
	mov.b32 	%r404, %f532;
	shl.b32 	%r405, %r404, 23;
	mov.b32 	%f537, %r405;
	ex2.approx.ftz.f32 	%f538, %f536;
	mul.f32 	%f539, %f538, %f537;
	add.f32 	%f540, %f528, %f539;
	sub.f32 	%f541, %f693, %f262;
	fma.rn.f32 	%f542, %f541, 0f3BBB989D, 0f3F000000;
	cvt.sat.f32.f32 	%f543, %f542;
	fma.rm.f32 	%f544, %f543, %f267, %f266;
	add.f32 	%f545, %f544, 0fCB40007F;
	neg.f32 	%f546, %f545;
	fma.rn.f32 	%f547, %f541, 0f3FB8AA3B, %f546;
	fma.rn.f32 	%f548, %f541, 0f32A57060, %f547;
	mov.b32 	%r406, %f544;
	shl.b32 	%r407, %r406, 23;
	mov.b32 	%f549, %r407;
	ex2.approx.ftz.f32 	%f550, %f548;
	mul.f32 	%f551, %f550, %f549;
	add.f32 	%f552, %f540, %f551;
	sub.f32 	%f553, %f695, %f262;
	fma.rn.f32 	%f554, %f553, 0f3BBB989D, 0f3F000000;
	cvt.sat.f32.f32 	%f555, %f554;
	fma.rm.f32 	%f556, %f555, %f267, %f266;
	add.f32 	%f557, %f556, 0fCB40007F;
	neg.f32 	%f558, %f557;
	fma.rn.f32 	%f559, %f553, 0f3FB8AA3B, %f558;
	fma.rn.f32 	%f560, %f553, 0f32A57060, %f559;
	mov.b32 	%r408, %f556;
	shl.b32 	%r409, %r408, 23;
	mov.b32 	%f561, %r409;
	ex2.approx.ftz.f32 	%f562, %f560;
	mul.f32 	%f563, %f562, %f561;
	add.f32 	%f564, %f552, %f563;
	sub.f32 	%f565, %f697, %f262;
	fma.rn.f32 	%f566, %f565, 0f3BBB989D, 0f3F000000;
	cvt.sat.f32.f32 	%f567, %f566;
	fma.rm.f32 	%f568, %f567, %f267, %f266;
	add.f32 	%f569, %f568, 0fCB40007F;
	neg.f32 	%f570, %f569;
	fma.rn.f32 	%f571, %f565, 0f3FB8AA3B, %f570;
	fma.rn.f32 	%f572, %f565, 0f32A57060, %f571;
	mov.b32 	%r410, %f568;
	shl.b32 	%r411, %r410, 23;
	mov.b32 	%f573, %r411;
	ex2.approx.ftz.f32 	%f574, %f572;
	mul.f32 	%f575, %f574, %f573;
	add.f32 	%f576, %f564, %f575;
	sub.f32 	%f577, %f699, %f262;
	fma.rn.f32 	%f578, %f577, 0f3BBB989D, 0f3F000000;
	cvt.sat.f32.f32 	%f579, %f578;
	fma.rm.f32 	%f580, %f579, %f267, %f266;
	add.f32 	%f581, %f580, 0fCB40007F;
	neg.f32 	%f582, %f581;
	fma.rn.f32 	%f583, %f577, 0f3FB8AA3B, %f582;
	fma.rn.f32 	%f584, %f577, 0f32A57060, %f583;
	mov.b32 	%r412, %f580;
	shl.b32 	%r413, %r412, 23;
	mov.b32 	%f585, %r413;
	ex2.approx.ftz.f32 	%f586, %f584;
	mul.f32 	%f587, %f586, %f585;
	add.f32 	%f588, %f576, %f587;
	sub.f32 	%f589, %f701, %f262;
	fma.rn.f32 	%f590, %f589, 0f3BBB989D, 0f3F000000;
	cvt.sat.f32.f32 	%f591, %f590;
	fma.rm.f32 	%f592, %f591, %f267, %f266;
	add.f32 	%f593, %f592, 0fCB40007F;
	neg.f32 	%f594, %f593;
	fma.rn.f32 	%f595, %f589, 0f3FB8AA3B, %f594;
	fma.rn.f32 	%f596, %f589, 0f32A57060, %f595;
	mov.b32 	%r414, %f592;
	shl.b32 	%r415, %r414, 23;
	mov.b32 	%f597, %r415;
	ex2.approx.ftz.f32 	%f598, %f596;
	mul.f32 	%f599, %f598, %f597;
	add.f32 	%f600, %f588, %f599;
	sub.f32 	%f601, %f703, %f262;
	fma.rn.f32 	%f602, %f601, 0f3BBB989D, 0f3F000000;
	cvt.sat.f32.f32 	%f603, %f602;
	fma.rm.f32 	%f604, %f603, %f267, %f266;
	add.f32 	%f605, %f604, 0fCB40007F;
	neg.f32 	%f606, %f605;
	fma.rn.f32 	%f607, %f601, 0f3FB8AA3B, %f606;
	fma.rn.f32 	%f608, %f601, 0f32A57060, %f607;
	mov.b32 	%r416, %f604;
	shl.b32 	%r417, %r416, 23;
	mov.b32 	%f609, %r417;
	ex2.approx.ftz.f32 	%f610, %f608;
	mul.f32 	%f611, %f610, %f609;
	add.f32 	%f612, %f600, %f611;
	sub.f32 	%f613, %f705, %f262;
	fma.rn.f32 	%f614, %f613, 0f3BBB989D, 0f3F000000;
	cvt.sat.f32.f32 	%f615, %f614;
	fma.rm.f32 	%f616, %f615, %f267, %f266;
	add.f32 	%f617, %f616, 0fCB40007F;
	neg.f32 	%f618, %f617;
	fma.rn.f32 	%f619, %f613, 0f3FB8AA3B, %f618;
	fma.rn.f32 	%f620, %f613, 0f32A57060, %f619;
	mov.b32 	%r418, %f616;
	shl.b32 	%r419, %r418, 23;
	mov.b32 	%f621, %r419;
	ex2.approx.ftz.f32 	%f622, %f620;
	mul.f32 	%f623, %f622, %f621;
	add.f32 	%f624, %f612, %f623;
	sub.f32 	%f625, %f707, %f262;
	fma.rn.f32 	%f626, %f625, 0f3BBB989D, 0f3F000000;
	cvt.sat.f32.f32 	%f627, %f626;
	fma.rm.f32 	%f628, %f627, %f267, %f266;
	add.f32 	%f629, %f628, 0fCB40007F;
	neg.f32 	%f630, %f629;
	fma.rn.f32 	%f631, %f625, 0f3FB8AA3B, %f630;
	fma.rn.f32 	%f632, %f625, 0f32A57060, %f631;
	mov.b32 	%r420, %f628;
	shl.b32 	%r421, %r420, 23;
	mov.b32 	%f633, %r421;
	ex2.approx.ftz.f32 	%f634, %f632;
	mul.f32 	%f635, %f634, %f633;
	add.f32 	%f636, %f624, %f635;
	mov.b32 	%r422, %f636;
	shfl.sync.bfly.b32	%r423|%p133, %r422, 16, 31, -1;
	mov.b32 	%f637, %r423;
	add.f32 	%f638, %f636, %f637;
	mov.b32 	%r424, %f638;
	shfl.sync.bfly.b32	%r425|%p134, %r424, 8, 31, -1;
	mov.b32 	%f639, %r425;
	add.f32 	%f640, %f638, %f639;
	mov.b32 	%r426, %f640;
	shfl.sync.bfly.b32	%r427|%p135, %r426, 4, 31, -1;
	mov.b32 	%f641, %r427;
	add.f32 	%f642, %f640, %f641;
	mov.b32 	%r428, %f642;
	shfl.sync.bfly.b32	%r429|%p136, %r428, 2, 31, -1;
	mov.b32 	%f643, %r429;
	add.f32 	%f644, %f642, %f643;
	mov.b32 	%r430, %f644;
	shfl.sync.bfly.b32	%r431|%p137, %r430, 1, 31, -1;
	mov.b32 	%f645, %r431;
	add.f32 	%f646, %f644, %f645;
	div.rn.f32 	%f127, %f275, %f646;
	div.rn.f32 	%f128, %f287, %f646;
	div.rn.f32 	%f129, %f299, %f646;
	div.rn.f32 	%f130, %f311, %f646;
	div.rn.f32 	%f131, %f323, %f646;
	div.rn.f32 	%f132, %f335, %f646;
	div.rn.f32 	%f133, %f347, %f646;
	div.rn.f32 	%f134, %f359, %f646;
	div.rn.f32 	%f135, %f371, %f646;
	div.rn.f32 	%f136, %f383, %f646;
	div.rn.f32 	%f137, %f395, %f646;
	div.rn.f32 	%f138, %f407, %f646;
	div.rn.f32 	%f139, %f419, %f646;
	div.rn.f32 	%f140, %f431, %f646;
	div.rn.f32 	%f141, %f443, %f646;
	div.rn.f32 	%f142, %f455, %f646;
	div.rn.f32 	%f143, %f467, %f646;
	div.rn.f32 	%f144, %f479, %f646;
	div.rn.f32 	%f145, %f491, %f646;
	div.rn.f32 	%f146, %f503, %f646;
	div.rn.f32 	%f147, %f515, %f646;
	div.rn.f32 	%f148, %f527, %f646;
	div.rn.f32 	%f149, %f539, %f646;
	div.rn.f32 	%f150, %f551, %f646;
	div.rn.f32 	%f151, %f563, %f646;
	div.rn.f32 	%f152, %f575, %f646;
	div.rn.f32 	%f153, %f587, %f646;
	div.rn.f32 	%f154, %f599, %f646;
	div.rn.f32 	%f155, %f611, %f646;
	div.rn.f32 	%f156, %f623, %f646;
	div.rn.f32 	%f157, %f635, %f646;
	mad.lo.s64 	%rd264, %rd292, %rd32, %rd263;
	cvta.to.global.u64 	%rd265, %rd31;
	shl.b64 	%rd266, %rd264, 2;
	add.s64 	%rd21, %rd265, %rd266;
	@%p127 bra 	$L__BB287_68;
	st.global.f32 	[%rd21], %f127;
$L__BB287_68:
	add.s32 	%r433, %r349, 32;
	cvt.u64.u32 	%rd267, %r433;
	setp.le.s64 	%p138, %rd34, %rd267;
	@%p138 bra 	$L__BB287_70;
	st.global.f32 	[%rd21+128], %f128;
$L__BB287_70:
	add.s32 	%r435, %r349, 64;
	cvt.u64.u32 	%rd268, %r435;
	setp.le.s64 	%p139, %rd34, %rd268;
	@%p139 bra 	$L__BB287_72;
	st.global.f32 	[%rd21+256], %f129;
$L__BB287_72:
	add.s32 	%r437, %r349, 96;
	cvt.u64.u32 	%rd269, %r437;
	setp.le.s64 	%p140, %rd34, %rd269;
	@%p140 bra 	$L__BB287_74;
	st.global.f32 	[%rd21+384], %f130;
$L__BB287_74:
	add.s32 	%r439, %r349, 128;
	cvt.u64.u32 	%rd270, %r439;
	setp.le.s64 	%p141, %rd34, %rd270;
	@%p141 bra 	$L__BB287_76;
	st.global.f32 	[%rd21+512], %f131;
$L__BB287_76:
	add.s32 	%r441, %r349, 160;
	cvt.u64.u32 	%rd271, %r441;
	setp.le.s64 	%p142, %rd34, %rd271;
	@%p142 bra 	$L__BB287_78;
	st.global.f32 	[%rd21+640], %f132;
$L__BB287_78:
	add.s32 	%r443, %r349, 192;
	cvt.u64.u32 	%rd272, %r443;
	setp.le.s64 	%p143, %rd34, %rd272;
	@%p143 bra 	$L__BB287_80;
	st.global.f32 	[%rd21+768], %f133;
$L__BB287_80:
	add.s32 	%r445, %r349, 224;
	cvt.u64.u32 	%rd273, %r445;
	setp.le.s64 	%p144, %rd34, %rd273;
	@%p144 bra 	$L__BB287_82;
	st.global.f32 	[%rd21+896], %f134;
$L__BB287_82:
	add.s32 	%r447, %r349, 256;
	cvt.u64.u32 	%rd274, %r447;
	setp.le.s64 	%p145, %rd34, %rd274;
	@%p145 bra 	$L__BB287_84;
	st.global.f32 	[%rd21+1024], %f135;
$L__BB287_84:
	add.s32 	%r449, %r349, 288;
	cvt.u64.u32 	%rd275, %r449;
	setp.le.s64 	%p146, %rd34, %rd275;
	@%p146 bra 	$L__BB287_86;
	st.global.f32 	[%rd21+1152], %f136;
$L__BB287_86:
	add.s32 	%r451, %r349, 320;
	cvt.u64.u32 	%rd276, %r451;
	setp.le.s64 	%p147, %rd34, %rd276;
	@%p147 bra 	$L__BB287_88;
	st.global.f32 	[%rd21+1280], %f137;
$L__BB287_88:
	add.s32 	%r453, %r349, 352;
	cvt.u64.u32 	%rd277, %r453;
	setp.le.s64 	%p148, %rd34, %rd277;
	@%p148 bra 	$L__BB287_90;
	st.global.f32 	[%rd21+1408], %f138;
$L__BB287_90:
	add.s32 	%r455, %r349, 384;
	cvt.u64.u32 	%rd278, %r455;
	setp.le.s64 	%p149, %rd34, %rd278;
	@%p149 bra 	$L__BB287_92;
	st.global.f32 	[%rd21+1536], %f139;
$L__BB287_92:
	add.s32 	%r457, %r349, 416;
	cvt.u64.u32 	%rd279, %r457;
	setp.le.s64 	%p150, %rd34, %rd279;
	@%p150 bra 	$L__BB287_94;
	st.global.f32 	[%rd21+1664], %f140;
$L__BB287_94:
	add.s32 	%r459, %r349, 448;
	cvt.u64.u32 	%rd280, %r459;
	setp.le.s64 	%p151, %rd34, %rd280;
	@%p151 bra 	$L__BB287_96;
	st.global.f32 	[%rd21+1792], %f141;
$L__BB287_96:
	setp.le.s64 	%p152, %rd34, %rd5;
	@%p152 bra 	$L__BB287_98;
	st.global.f32 	[%rd21+1920], %f142;
$L__BB287_98:
	setp.le.s64 	%p153, %rd34, %rd6;
	@%p153 bra 	$L__BB287_100;
	st.global.f32 	[%rd21+2048], %f143;
$L__BB287_100:
	setp.le.s64 	%p154, %rd34, %rd7;
	@%p154 bra 	$L__BB287_102;
	st.global.f32 	[%rd21+2176], %f144;
$L__BB287_102:
	setp.le.s64 	%p155, %rd34, %rd8;
	@%p155 bra 	$L__BB287_104;
	st.global.f32 	[%rd21+2304], %f145;
$L__BB287_104:
	setp.le.s64 	%p156, %rd34, %rd9;
	@%p156 bra 	$L__BB287_106;
	st.global.f32 	[%rd21+2432], %f146;
$L__BB287_106:
	setp.le.s64 	%p157, %rd34, %rd10;
	@%p157 bra 	$L__BB287_108;
	st.global.f32 	[%rd21+2560], %f147;
$L__BB287_108:
	setp.le.s64 	%p158, %rd34, %rd11;
	@%p158 bra 	$L__BB287_110;
	st.global.f32 	[%rd21+2688], %f148;
$L__BB287_110:
	setp.le.s64 	%p159, %rd34, %rd12;
	@%p159 bra 	$L__BB287_112;
	st.global.f32 	[%rd21+2816], %f149;
$L__BB287_112:
	add.s32 	%r461, %r349, 736;
	cvt.u64.u32 	%rd281, %r461;
	setp.le.s64 	%p160, %rd34, %rd281;
	@%p160 bra 	$L__BB287_114;
	st.global.f32 	[%rd21+2944], %f150;
$L__BB287_114:
	add.s32 	%r463, %r349, 768;
	cvt.u64.u32 	%rd282, %r463;
	setp.le.s64 	%p161, %rd34, %rd282;
	@%p161 bra 	$L__BB287_116;
	st.global.f32 	[%rd21+3072], %f151;
$L__BB287_116:
	add.s32 	%r465, %r349, 800;
	cvt.u64.u32 	%rd283, %r465;
	setp.le.s64 	%p162, %rd34, %rd283;
	@%p162 bra 	$L__BB287_118;
	st.global.f32 	[%rd21+3200], %f152;
$L__BB287_118:
	add.s32 	%r467, %r349, 832;
	cvt.u64.u32 	%rd284, %r467;
	setp.le.s64 	%p163, %rd34, %rd284;
	@%p163 bra 	$L__BB287_120;
	st.global.f32 	[%rd21+3328], %f153;
$L__BB287_120:
	add.s32 	%r469, %r349, 864;
	cvt.u64.u32 	%rd285, %r469;
	setp.le.s64 	%p164, %rd34, %rd285;
	@%p164 bra 	$L__BB287_122;
	st.global.f32 	[%rd21+3456], %f154;
$L__BB287_122:
	add.s32 	%r471, %r349, 896;
	cvt.u64.u32 	%rd286, %r471;
	setp.le.s64 	%p165, %rd34, %rd286;
	@%p165 bra 	$L__BB287_124;
	st.global.f32 	[%rd21+3584], %f155;
$L__BB287_124:
	add.s32 	%r473, %r349, 928;
	cvt.u64.u32 	%rd287, %r473;
	setp.le.s64 	%p166, %rd34, %rd287;
	@%p166 bra 	$L__BB287_126;
	st.global.f32 	[%rd21+3712], %f156;
$L__BB287_126:
	add.s32 	%r475, %r349, 960;
	cvt.u64.u32 	%rd288, %r475;
	setp.le.s64 	%p167, %rd34, %rd288;
	@%p167 bra 	$L__BB287_128;
	st.global.f32 	[%rd21+3840], %f157;
$L__BB287_128:
	ld.param.u64 	%rd291, [_Z15SoftmaxWarpImplI22BroadcastScaleMaskLoadIffbLm2EiE11DirectStoreIffEfLi1ELi31ELi32ELi1ELb1EL9Algorithm0EEvT_T0_ll_param_2];
	mov.u32 	%r476, %nctaid.x;
	mov.u32 	%r477, %ntid.y;
	mul.lo.s32 	%r478, %r476, %r477;
	cvt.s64.s32 	%rd289, %r478;
	add.s64 	%rd292, %rd292, %rd289;
	setp.lt.s64 	%p168, %rd292, %rd291;
	@%p168 bra 	$L__BB287_4;
$L__BB287_129:
	ret;

}
	// .globl	_Z15SoftmaxWarpImplI22BroadcastScaleMaskLoadIffbLm2EiE11DirectStoreIffEfLi1ELi32ELi32ELi1ELb0EL9Algorithm0EEvT_T0_ll
.visible .entry _Z15SoftmaxWarpImplI22BroadcastScaleMaskLoadIffbLm2EiE11DirectStoreIffEfLi1ELi32ELi32ELi1ELb0EL9Algorithm0EEvT_T0_ll(
	.param .align 8 .b8 _Z15SoftmaxWarpImplI22BroadcastScaleMaskLoadIffbLm2EiE11DirectStoreIffEfLi1ELi32ELi32ELi1ELb0EL9Algorithm0EEvT_T0_ll_param_0[88],
	.param .align 8 .b8 _Z15SoftmaxWarpImplI22BroadcastScaleMaskLoadIffbLm2EiE11DirectStoreIffEfLi1ELi32ELi32ELi1ELb0EL9Algorithm0EEvT_T0_ll_param_1[16],
	.param .u64 _Z15SoftmaxWarpImplI22BroadcastScaleMaskLoadIffbLm2EiE11DirectStoreIffEfLi1ELi32ELi32ELi1ELb0EL9Algorithm0EEvT_T0_ll_param_2,
	.param .u64 _Z15SoftmaxWarpImplI22BroadcastScaleMaskLoadIffbLm2EiE11DirectStoreIffEfLi1ELi32ELi32ELi1ELb0EL9Algorithm0EEvT_T0_ll_param_3
)
{
	.reg .pred 	%p<48>;
	.reg .b16 	%rs<33>;
	.reg .b32 	%r<355>;
	.reg .b32 	%f<571>;
	.reg .b64 	%rd<227>;

	ld.param.v2.f32 	{%f3, %f4}, [_Z15SoftmaxWarpImplI22BroadcastScaleMaskLoadIffbLm2EiE11DirectStoreIffEfLi1ELi32ELi32ELi1ELb0EL9Algorithm0EEvT_T0_ll_param_0+80];
	ld.param.u64 	%rd22, [_Z15SoftmaxWarpImplI22BroadcastScaleMaskLoadIffbLm2EiE11DirectStoreIffEfLi1ELi32ELi32ELi1ELb0EL9Algorithm0EEvT_T0_ll_param_0+72];
	ld.param.v2.u32 	{%r7, %r8}, [_Z15SoftmaxWarpImplI22BroadcastScaleMaskLoadIffbLm2EiE11DirectStoreIffEfLi1ELi32ELi32ELi1ELb0EL9Algorithm0EEvT_T0_ll_param_0+56];
	ld.param.v2.u32 	{%r5, %r6}, [_Z15SoftmaxWarpImplI22BroadcastScaleMaskLoadIffbLm2EiE11DirectStoreIffEfLi1ELi32ELi32ELi1ELb0EL9Algorithm0EEvT_T0_ll_param_0+40];
	ld.param.u64 	%rd18, [_Z15SoftmaxWarpImplI22BroadcastScaleMaskLoadIffbLm2EiE11DirectStoreIffEfLi1ELi32ELi32ELi1ELb0EL9Algorithm0EEvT_T0_ll_param_0+24];
	ld.param.u64 	%rd17, [_Z15SoftmaxWarpImplI22BroadcastScaleMaskLoadIffbLm2EiE11DirectStoreIffEfLi1ELi32ELi32ELi1ELb0EL9Algorithm0EEvT_T0_ll_param_0+16];
	ld.param.u64 	%rd16, [_Z15SoftmaxWarpImplI22BroadcastScaleMaskLoadIffbLm2EiE11DirectStoreIffEfLi1ELi32ELi32ELi1ELb0EL9Algorithm0EEvT_T0_ll_param_0+8];
	ld.param.u64 	%rd15, [_Z15SoftmaxWarpImplI22BroadcastScaleMaskLoadIffbLm2EiE11DirectStoreIffEfLi1ELi32ELi32ELi1ELb0EL9Algorithm0EEvT_T0_ll_param_0];
	ld.param.u64 	%rd5, [_Z15SoftmaxWarpImplI22BroadcastScaleMaskLoadIffbLm2EiE11DirectStoreIffEfLi1ELi32ELi32ELi1ELb0EL9Algorithm0EEvT_T0_ll_param_1];
	ld.param.u64 	%rd6, [_Z15SoftmaxWarpImplI22BroadcastScaleMaskLoadIffbLm2EiE11DirectStoreIffEfLi1ELi32ELi32ELi1ELb0EL9Algorithm0EEvT_T0_ll_param_1+8];
	ld.param.u64 	%rd23, [_Z15SoftmaxWarpImplI22BroadcastScaleMaskLoadIffbLm2EiE11DirectStoreIffEfLi1ELi32ELi32ELi1ELb0EL9Algorithm0EEvT_T0_ll_param_2];
	ld.param.u64 	%rd24, [_Z15SoftmaxWarpImplI22BroadcastScaleMaskLoadIffbLm2EiE11DirectStoreIffEfLi1ELi32ELi32ELi1ELb0EL9Algorithm0EEvT_T0_ll_param_3];
	setp.lt.s64 	%p1, %rd24, 1025;
	@%p1 bra 	$L__BB288_2;
	mov.u64 	%rd25, $str;
	cvta.global.u64 	%rd26, %rd25;
	mov.u64 	%rd27, $str$1;
	cvta.global.u64 	%rd28, %rd27;
	mov.u64 	%rd29, __unnamed_284;
	cvta.global.u64 	%rd30, %rd29;
	{ // callseq 283, 0
	.param .b64 param0;
	st.param.b64 	[param0], %rd26;
	.param .b64 param1;
	st.param.b64 	[param1], %rd28;
	.param .b32 param2;
	st.param.b32 	[param2], 219;
	.param .b64 param3;
	st.param.b64 	[param3], %rd30;
	.param .b64 param4;
	st.param.b64 	[param4], 1;
	call.uni 
	__assertfail, 
	(
	param0, 
	param1, 
	param2, 
	param3, 
	param4
	);
	} // callseq 283
$L__BB288_2:
	mov.u32 	%r9, %ctaid.x;
	mov.u32 	%r10, %ntid.y;
	mov.u32 	%r11, %tid.y;
	mad.lo.s32 	%r12, %r9, %r10, %r11;
	mov.u32 	%r13, %nctaid.x;
	mul.lo.s32 	%r4, %r13, %r10;
	cvt.s64.s32 	%rd226, %r12;
	setp.le.s64 	%p2, %rd23, %rd226;
	@%p2 bra 	$L__BB288_5;
	cvta.to.global.u64 	%rd8, %rd15;
	cvta.to.global.u64 	%rd9, %rd16;
	mov.u32 	%r14, %tid.x;
	cvt.u64.u32 	%rd10, %r14;
	cvta.to.global.u64 	%rd11, %rd5;
	cvt.s64.s32 	%rd12, %r4;
$L__BB288_4:
	setp.eq.s64 	%p3, %rd18, 1;
	setp.eq.s64 	%p4, %rd17, 1;
	mad.lo.s64 	%rd31, %rd22, %rd226, %rd10;
	cvt.u32.u64 	%r15, %rd31;
	div.s32 	%r16, %r15, %r5;
	mul.lo.s32 	%r17, %r16, %r5;
	sub.s32 	%r18, %r15, %r17;
	selp.b32 	%r19, 0, %r16, %p4;
	selp.b32 	%r20, 0, %r18, %p3;
	mul.lo.s32 	%r21, %r7, %r19;
	mad.lo.s32 	%r22, %r8, %r20, %r21;
	shl.b64 	%rd32, %rd31, 32;
	shr.s64 	%rd33, %rd32, 30;
	add.s64 	%rd34, %rd8, %rd33;
	ld.global.f32 	%f5, [%rd34];
	cvt.s64.s32 	%rd35, %r22;
	add.s64 	%rd36, %rd9, %rd35;
	ld.global.u8 	%rs1, [%rd36];
	setp.eq.s16 	%p5, %rs1, 0;
	mul.f32 	%f6, %f5, %f4;
	selp.f32 	%f7, %f3, %f6, %p5;
	max.f32 	%f8, %f7, 0fFF800000;
	add.s64 	%rd37, %rd31, 32;
	cvt.u32.u64 	%r23, %rd37;
	div.s32 	%r24, %r23, %r5;
	mul.lo.s32 	%r25, %r24, %r5;
	sub.s32 	%r26, %r23, %r25;
	selp.b32 	%r27, 0, %r24, %p4;
	selp.b32 	%r28, 0, %r26, %p3;
	mul.lo.s32 	%r29, %r7, %r27;
	mad.lo.s32 	%r30, %r8, %r28, %r29;
	shl.b64 	%rd38, %rd37, 32;
	shr.s64 	%rd39, %rd38, 30;
	add.s64 	%rd40, %rd8, %rd39;
	ld.global.f32 	%f9, [%rd40];
	cvt.s64.s32 	%rd41, %r30;
	add.s64 	%rd42, %rd9, %rd41;
	ld.global.u8 	%rs2, [%rd42];
	setp.eq.s16 	%p6, %rs2, 0;
	mul.f32 	%f10, %f9, %f4;
	selp.f32 	%f11, %f3, %f10, %p6;
	max.f32 	%f12, %f8, %f11;
	add.s64 	%rd43, %rd31, 64;
	cvt.u32.u64 	%r31, %rd43;
	div.s32 	%r32, %r31, %r5;
	mul.lo.s32 	%r33, %r32, %r5;
	sub.s32 	%r34, %r31, %r33;
	selp.b32 	%r35, 0, %r32, %p4;
	selp.b32 	%r36, 0, %r34, %p3;
	mul.lo.s32 	%r37, %r7, %r35;
	mad.lo.s32 	%r38, %r8, %r36, %r37;
	shl.b64 	%rd44, %rd43, 32;
	shr.s64 	%rd45, %rd44, 30;
	add.s64 	%rd46, %rd8, %rd45;
	ld.global.f32 	%f13, [%rd46];
	cvt.s64.s32 	%rd47, %r38;
	add.s64 	%rd48, %rd9, %rd47;
	ld.global.u8 	%rs3, [%rd48];
	setp.eq.s16 	%p7, %rs3, 0;
	mul.f32 	%f14, %f13, %f4;
	selp.f32 	%f15, %f3, %f14, %p7;
	max.f32 	%f16, %f12, %f15;
	add.s64 	%rd49, %rd31, 96;
	cvt.u32.u64 	%r39, %rd49;
	div.s32 	%r40, %r39, %r5;
	mul.lo.s32 	%r41, %r40, %r5;
	sub.s32 	%r42, %r39, %r41;
	selp.b32 	%r43, 0, %r40, %p4;
	selp.b32 	%r44, 0, %r42, %p3;
	mul.lo.s32 	%r45, %r7, %r43;
	mad.lo.s32 	%r46, %r8, %r44, %r45;
	shl.b64 	%rd50, %rd49, 32;
	shr.s64 	%rd51, %rd50, 30;
	add.s64 	%rd52, %rd8, %rd51;
	ld.global.f32 	%f17, [%rd52];
	cvt.s64.s32 	%rd53, %r46;
	add.s64 	%rd54, %rd9, %rd53;
	ld.global.u8 	%rs4, [%rd54];
	setp.eq.s16 	%p8, %rs4, 0;
	mul.f32 	%f18, %f17, %f4;
	selp.f32 	%f19, %f3, %f18, %p8;
	max.f32 	%f20, %f16, %f19;
	add.s64 	%rd55, %rd31, 128;
	cvt.u32.u64 	%r47, %rd55;
	div.s32 	%r48, %r47, %r5;
	mul.lo.s32 	%r49, %r48, %r5;
	sub.s32 	%r50, %r47, %r49;
	selp.b32 	%r51, 0, %r48, %p4;
	selp.b32 	%r52, 0, %r50, %p3;
	mul.lo.s32 	%r53, %r7, %r51;
	mad.lo.s32 	%r54, %r8, %r52, %r53;
	shl.b64 	%rd56, %rd55, 32;
	shr.s64 	%rd57, %rd56, 30;
	add.s64 	%rd58, %rd8, %rd57;
	ld.global.f32 	%f21, [%rd58];
	cvt.s64.s32 	%rd59, %r54;
	add.s64 	%rd60, %rd9, %rd59;
	ld.global.u8 	%rs5, [%rd60];
	setp.eq.s16 	%p9, %rs5, 0;
	mul.f32 	%f22, %f21, %f4;
	selp.f32 	%f23, %f3, %f22, %p9;
	max.f32 	%f24, %f20, %f23;
	add.s64 	%rd61, %rd31, 160;
	cvt.u32.u64 	%r55, %rd61;
	div.s32 	%r56, %r55, %r5;
	mul.lo.s32 	%r57, %r56, %r5;
	sub.s32 	%r58, %r55, %r57;
	selp.b32 	%r59, 0, %r56, %p4;
	selp.b32 	%r60, 0, %r58, %p3;
	mul.lo.s32 	%r61, %r7, %r59;
	mad.lo.s32 	%r62, %r8, %r60, %r61;
	shl.b64 	%rd62, %rd61, 32;
	shr.s64 	%rd63, %rd62, 30;
	add.s64 	%rd64, %rd8, %rd63;
	ld.global.f32 	%f25, [%rd64];
	cvt.s64.s32 	%rd65, %r62;
	add.s64 	%rd66, %rd9, %rd65;
	ld.global.u8 	%rs6, [%rd66];
	setp.eq.s16 	%p10, %rs6, 0;
	mul.f32 	%f26, %f25, %f4;
	selp.f32 	%f27, %f3, %f26, %p10;
	max.f32 	%f28, %f24, %f27;
	add.s64 	%rd67, %rd31, 192;
	cvt.u32.u64 	%r63, %rd67;
	div.s32 	%r64, %r63, %r5;
	mul.lo.s32 	%r65, %r64, %r5;
	sub.s32 	%r66, %r63, %r65;
	selp.b32 	%r67, 0, %r64, %p4;
	selp.b32 	%r68, 0, %r66, %p3;
	mul.lo.s32 	%r69, %r7, %r67;
	mad.lo.s32 	%r70, %r8, %r68, %r69;
	shl.b64 	%rd68, %rd67, 32;
	shr.s64 	%rd69, %rd68, 30;
	add.s64 	%rd70, %rd8, %rd69;
	ld.global.f32 	%f29, [%rd70];
	cvt.s64.s32 	%rd71, %r70;
	add.s64 	%rd72, %rd9, %rd71;
	ld.global.u8 	%rs7, [%rd72];
	setp.eq.s16 	%p11, %rs7, 0;
	mul.f32 	%f30, %f29, %f4;
	selp.f32 	%f31, %f3, %f30, %p11;
	max.f32 	%f32, %f28, %f31;
	add.s64 	%rd73, %rd31, 224;
	cvt.u32.u64 	%r71, %rd73;
	div.s32 	%r72, %r71, %r5;
	mul.lo.s32 	%r73, %r72, %r5;
	sub.s32 	%r74, %r71, %r73;
	selp.b32 	%r75, 0, %r72, %p4;
	selp.b32 	%r76, 0, %r74, %p3;
	mul.lo.s32 	%r77, %r7, %r75;
	mad.lo.s32 	%r78, %r8, %r76, %r77;
	shl.b64 	%rd74, %rd73, 32;
	shr.s64 	%rd75, %rd74, 30;
	add.s64 	%rd76, %rd8, %rd75;
	ld.global.f32 	%f33, [%rd76];
	cvt.s64.s32 	%rd77, %r78;
	add.s64 	%rd78, %rd9, %rd77;
	ld.global.u8 	%rs8, [%rd78];
	setp.eq.s16 	%p12, %rs8, 0;
	mul.f32 	%f34, %f33, %f4;
	selp.f32 	%f35, %f3, %f34, %p12;
	max.f32 	%f36, %f32, %f35;
	add.s64 	%rd79, %rd31, 256;
	cvt.u32.u64 	%r79, %rd79;
	div.s32 	%r80, %r79, %r5;
	mul.lo.s32 	%r81, %r80, %r5;
	sub.s32 	%r82, %r79, %r81;
	selp.b32 	%r83, 0, %r80, %p4;
	selp.b32 	%r84, 0, %r82, %p3;
	mul.lo.s32 	%r85, %r7, %r83;
	mad.lo.s32 	%r86, %r8, %r84, %r85;
	shl.b64 	%rd80, %rd79, 32;
	shr.s64 	%rd81, %rd80, 30;
	add.s64 	%rd82, %rd8, %rd81;
	ld.global.f32 	%f37, [%rd82];
	cvt.s64.s32 	%rd83, %r86;
	add.s64 	%rd84, %rd9, %rd83;
	ld.global.u8 	%rs9, [%rd84];
	setp.eq.s16 	%p13, %rs9, 0;
	mul.f32 	%f38, %f37, %f4;
	selp.f32 	%f39, %f3, %f38, %p13;
	max.f32 	%f40, %f36, %f39;
	add.s64 	%rd85, %rd31, 288;
	cvt.u32.u64 	%r87, %rd85;
	div.s32 	%r88, %r87, %r5;
	mul.lo.s32 	%r89, %r88, %r5;
	sub.s32 	%r90, %r87, %r89;
	selp.b32 	%r91, 0, %r88, %p4;
	selp.b32 	%r92, 0, %r90, %p3;
	mul.lo.s32 	%r93, %r7, %r91;
	mad.lo.s32 	%r94, %r8, %r92, %r93;
	shl.b64 	%rd86, %rd85, 32;
	shr.s64 	%rd87, %rd86, 30;
	add.s64 	%rd88, %rd8, %rd87;
	ld.global.f32 	%f41, [%rd88];
	cvt.s64.s32 	%rd89, %r94;
	add.s64 	%rd90, %rd9, %rd89;
	ld.global.u8 	%rs10, [%rd90];
	setp.eq.s16 	%p14, %rs10, 0;
	mul.f32 	%f42, %f41, %f4;
	selp.f32 	%f43, %f3, %f42, %p14;
	max.f32 	%f44, %f40, %f43;
	add.s64 	%rd91, %rd31, 320;
	cvt.u32.u64 	%r95, %rd91;
	div.s32 	%r96, %r95, %r5;
	mul.lo.s32 	%r97, %r96, %r5;
	sub.s32 	%r98, %r95, %r97;
	selp.b32 	%r99, 0, %r96, %p4;
	selp.b32 	%r100, 0, %r98, %p3;
	mul.lo.s32 	%r101, %r7, %r99;
	mad.lo.s32 	%r102, %r8, %r100, %r101;
	shl.b64 	%rd92, %rd91, 32;
	shr.s64 	%rd93, %rd92, 30;
	add.s64 	%rd94, %rd8, %rd93;
	ld.global.f32 	%f45, [%rd94];
	cvt.s64.s32 	%rd95, %r102;
	add.s64 	%rd96, %rd9, %rd95;
	ld.global.u8 	%rs11, [%rd96];
	setp.eq.s16 	%p15, %rs11, 0;
	mul.f32 	%f46, %f45, %f4;
	selp.f32 	%f47, %f3, %f46, %p15;
	max.f32 	%f48, %f44, %f47;
	add.s64 	%rd97, %rd31, 352;
	cvt.u32.u64 	%r103, %rd97;
	div.s32 	%r104, %r103, %r5;
	mul.lo.s32 	%r105, %r104, %r5;
	sub.s32 	%r106, %r103, %r105;
	selp.b32 	%r107, 0, %r104, %p4;
	selp.b32 	%r108, 0, %r106, %p3;
	mul.lo.s32 	%r109, %r7, %r107;
	mad.lo.s32 	%r110, %r8, %r108, %r109;
	shl.b64 	%rd98, %rd97, 32;
	shr.s64 	%rd99, %rd98, 30;
	add.s64 	%rd100, %rd8, %rd99;
	ld.global.f32 	%f49, [%rd100];
	cvt.s64.s32 	%rd101, %r110;
	add.s64 	%rd102, %rd9, %rd101;
	ld.global.u8 	%rs12, [%rd102];
	setp.eq.s16 	%p16, %rs12, 0;
	mul.f32 	%f50, %f49, %f4;
	selp.f32 	%f51, %f3, %f50, %p16;
	max.f32 	%f52, %f48, %f51;
	add.s64 	%rd103, %rd31, 384;
	cvt.u32.u64 	%r111, %rd103;
	div.s32 	%r112, %r111, %r5;
	mul.lo.s32 	%r113, %r112, %r5;
	sub.s32 	%r114, %r111, %r113;
	selp.b32 	%r115, 0, %r112, %p4;
	selp.b32 	%r116, 0, %r114, %p3;
	mul.lo.s32 	%r117, %r7, %r115;
	mad.lo.s32 	%r118, %r8, %r116, %r117;
	shl.b64 	%rd104, %rd103, 32;
	shr.s64 	%rd105, %rd104, 30;
	add.s64 	%rd106, %rd8, %rd105;
	ld.global.f32 	%f53, [%rd106];
	cvt.s64.s32 	%rd107, %r118;
	add.s64 	%rd108, %rd9, %rd107;
	ld.global.u8 	%rs13, [%rd108];
	setp.eq.s16 	%p17, %rs13, 0;
	mul.f32 	%f54, %f53, %f4;
	selp.f32 	%f55, %f3, %f54, %p17;
	max.f32 	%f56, %f52, %f55;
	add.s64 	%rd109, %rd31, 416;
	cvt.u32.u64 	%r119, %rd109;
	div.s32 	%r120, %r119, %r5;
	mul.lo.s32 	%r121, %r120, %r5;
	sub.s32 	%r122, %r119, %r121;
	selp.b32 	%r123, 0, %r120, %p4;
	selp.b32 	%r124, 0, %r122, %p3;
	mul.lo.s32 	%r125, %r7, %r123;
	mad.lo.s32 	%r126, %r8, %r124, %r125;
	shl.b64 	%rd110, %rd109, 32;
	shr.s64 	%rd111, %rd110, 30;
	add.s64 	%rd112, %rd8, %rd111;
	ld.global.f32 	%f57, [%rd112];
	cvt.s64.s32 	%rd113, %r126;
	add.s64 	%rd114, %rd9, %rd113;
	ld.global.u8 	%rs14, [%rd114];
	setp.eq.s16 	%p18, %rs14, 0;
	mul.f32 	%f58, %f57, %f4;
	selp.f32 	%f59, %f3, %f58, %p18;
	max.f32 	%f60, %f56, %f59;
	add.s64 	%rd115, %rd31, 448;
	cvt.u32.u64 	%r127, %rd115;
	div.s32 	%r128, %r127, %r5;
	mul.lo.s32 	%r129, %r128, %r5;
	sub.s32 	%r130, %r127, %r129;
	selp.b32 	%r131, 0, %r128, %p4;
	selp.b32 	%r132, 0, %r130, %p3;
	mul.lo.s32 	%r133, %r7, %r131;
	mad.lo.s32 	%r134, %r8, %r132, %r133;
	shl.b64 	%rd116, %rd115, 32;
	shr.s64 	%rd117, %rd116, 30;
	add.s64 	%rd118, %rd8, %rd117;
	ld.global.f32 	%f61, [%rd118];
	cvt.s64.s32 	%rd119, %r134;
	add.s64 	%rd120, %rd9, %rd119;
	ld.global.u8 	%rs15, [%rd120];
	setp.eq.s16 	%p19, %rs15, 0;
	mul.f32 	%f62, %f61, %f4;
	selp.f32 	%f63, %f3, %f62, %p19;
	max.f32 	%f64, %f60, %f63;
	add.s64 	%rd121, %rd31, 480;
	cvt.u32.u64 	%r135, %rd121;
	div.s32 	%r136, %r135, %r5;
	mul.lo.s32 	%r137, %r136, %r5;
	sub.s32 	%r138, %r135, %r137;
	selp.b32 	%r139, 0, %r136, %p4;
	selp.b32 	%r140, 0, %r138, %p3;
	mul.lo.s32 	%r141, %r7, %r139;
	mad.lo.s32 	%r142, %r8, %r140, %r141;
	shl.b64 	%rd122, %rd121, 32;
	shr.s64 	%rd123, %rd122, 30;
	add.s64 	%rd124, %rd8, %rd123;
	ld.global.f32 	%f65, [%rd124];
	cvt.s64.s32 	%rd125, %r142;
	add.s64 	%rd126, %rd9, %rd125;
	ld.global.u8 	%rs16, [%rd126];
	setp.eq.s16 	%p20, %rs16, 0;
	mul.f32 	%f66, %f65, %f4;
	selp.f32 	%f67, %f3, %f66, %p20;
	max.f32 	%f68, %f64, %f67;
	add.s64 	%rd127, %rd31, 512;
	cvt.u32.u64 	%r143, %rd127;
	div.s32 	%r144, %r143, %r5;
	mul.lo.s32 	%r145, %r144, %r5;
	sub.s32 	%r146, %r143, %r145;
	selp.b32 	%r147, 0, %r144, %p4;
	selp.b32 	%r148, 0, %r146, %p3;
	mul.lo.s32 	%r149, %r7, %r147;
	mad.lo.s32 	%r150, %r8, %r148, %r149;
	shl.b64 	%rd128, %rd127, 32;
	shr.s64 	%rd129, %rd128, 30;
	add.s64 	%rd130, %rd8, %rd129;
	ld.global.f32 	%f69, [%rd130];
	cvt.s64.s32 	%rd131, %r150;
	add.s64 	%rd132, %rd9, %rd131;
	ld.global.u8 	%rs17, [%rd132];
	setp.eq.s16 	%p21, %rs17, 0;
	mul.f32 	%f70, %f69, %f4;
	selp.f32 	%f71, %f3, %f70, %p21;
	max.f32 	%f72, %f68, %f71;
	add.s64 	%rd133, %rd31, 544;
	cvt.u32.u64 	%r151, %rd133;
	div.s32 	%r152, %r151, %r5;
	mul.lo.s32 	%r153, %r152, %r5;
	sub.s32 	%r154, %r151, %r153;
	selp.b32 	%r155, 0, %r152, %p4;
	selp.b32 	%r156, 0, %r154, %p3;
	mul.lo.s32 	%r157, %r7, %r155;
	mad.lo.s32 	%r158, %r8, %r156, %r157;
	shl.b64 	%rd134, %rd133, 32;
	shr.s64 	%rd135, %rd134, 30;
	add.s64 	%rd136, %rd8, %rd135;
	ld.global.f32 	%f73, [%rd136];
	cvt.s64.s32 	%rd137, %r158;
	add.s64 	%rd138, %rd9, %rd137;
	ld.global.u8 	%rs18, [%rd138];
	setp.eq.s16 	%p22, %rs18, 0;
	mul.f32 	%f74, %f73, %f4;
	selp.f32 	%f75, %f3, %f74, %p22;
	max.f32 	%f76, %f72, %f75;
	add.s64 	%rd139, %rd31, 576;
	cvt.u32.u64 	%r159, %rd139;
	div.s32 	%r160, %r159, %r5;
	mul.lo.s32 	%r161, %r160, %r5;
	sub.s32 	%r162, %r159, %r161;
	selp.b32 	%r163, 0, %r160, %p4;
	selp.b32 	%r164, 0, %r162, %p3;
	mul.lo.s32 	%r165, %r7, %r163;
	mad.lo.s32 	%r166, %r8, %r164, %r165;
	shl.b64 	%rd140, %rd139, 32;
	shr.s64 	%rd141, %rd140, 30;
	add.s64 	%rd142, %rd8, %rd141;
	ld.global.f32 	%f77, [%rd142];
	cvt.s64.s32 	%rd143, %r166;
	add.s64 	%rd144, %rd9, %rd143;
	ld.global.u8 	%rs19, [%rd144];
	setp.eq.s16 	%p23, %rs19, 0;
	mul.f32 	%f78, %f77, %f4;
	selp.f32 	%f79, %f3, %f78, %p23;
	max.f32 	%f80, %f76, %f79;
	add.s64 	%rd145, %rd31, 608;
	cvt.u32.u64 	%r167, %rd145;
	div.s32 	%r168, %r167, %r5;
	mul.lo.s32 	%r169, %r168, %r5;
	sub.s32 	%r170, %r167, %r169;
	selp.b32 	%r171, 0, %r168, %p4;
	selp.b32 	%r172, 0, %r170, %p3;
	mul.lo.s32 	%r173, %r7, %r171;
	mad.lo.s32 	%r174, %r8, %r172, %r173;
	shl.b64 	%rd146, %rd145, 32;
	shr.s64 	%rd147, %rd146, 30;
	add.s64 	%rd148, %rd8, %rd147;
	ld.global.f32 	%f81, [%rd148];
	cvt.s64.s32 	%rd149, %r174;
	add.s64 	%rd150, %rd9, %rd149;
	ld.global.u8 	%rs20, [%rd150];
	setp.eq.s16 	%p24, %rs20, 0;
	mul.f32 	%f82, %f81, %f4;
	selp.f32 	%f83, %f3, %f82, %p24;
	max.f32 	%f84, %f80, %f83;
	add.s64 	%rd151, %rd31, 640;
	cvt.u32.u64 	%r175, %rd151;
	div.s32 	%r176, %r175, %r5;
	mul.lo.s32 	%r177, %r176, %r5;
	sub.s32 	%r178, %r175, %r177;
	selp.b32 	%r179, 0, %r176, %p4;
	selp.b32 	%r180, 0, %r178, %p3;
	mul.lo.s32 	%r181, %r7, %r179;
	mad.lo.s32 	%r182, %r8, %r180, %r181;
	shl.b64 	%rd152, %rd151, 32;
	shr.s64 	%rd153, %rd152, 30;
	add.s64 	%rd154, %rd8, %rd153;
	ld.global.f32 	%f85, [%rd154];
	cvt.s64.s32 	%rd155, %r182;
	add.s64 	%rd156, %rd9, %rd155;
	ld.global.u8 	%rs21, [%rd156];
	setp.eq.s16 	%p25, %rs21, 0;
	mul.f32 	%f86, %f85, %f4;
	selp.f32 	%f87, %f3, %f86, %p25;
	max.f32 	%f88, %f84, %f87;
	add.s64 	%rd157, %rd31, 672;
	cvt.u32.u64 	%r183, %rd157;
	div.s32 	%r184, %r183, %r5;
	mul.lo.s32 	%r185, %r184, %r5;
	sub.s32 	%r186, %r183, %r185;
	selp.b32 	%r187, 0, %r184, %p4;
	selp.b32 	%r188, 0, %r186, %p3;
	mul.lo.s32 	%r189, %r7, %r187;
	mad.lo.s32 	%r190, %r8, %r188, %r189;
	shl.b64 	%rd158, %rd157, 32;
	shr.s64 	%rd159, %rd158, 30;
	add.s64 	%rd160, %rd8, %rd159;
	ld.global.f32 	%f89, [%rd160];
	cvt.s64.s32 	%rd161, %r190;
	add.s64 	%rd162, %rd9, %rd161;
	ld.global.u8 	%rs22, [%rd162];
	setp.eq.s16 	%p26, %rs22, 0;
	mul.f32 	%f90, %f89, %f4;
	selp.f32 	%f91, %f3, %f90, %p26;
	max.f32 	%f92, %f88, %f91;
	add.s64 	%rd163, %rd31, 704;
	cvt.u32.u64 	%r191, %rd163;
	div.s32 	%r192, %r191, %r5;
	mul.lo.s32 	%r193, %r192, %r5;
	sub.s32 	%r194, %r191, %r193;
	selp.b32 	%r195, 0, %r192, %p4;
	selp.b32 	%r196, 0, %r194, %p3;
	mul.lo.s32 	%r197, %r7, %r195;
	mad.lo.s32 	%r198, %r8, %r196, %r197;
	shl.b64 	%rd164, %rd163, 32;
	shr.s64 	%rd165, %rd164, 30;
	add.s64 	%rd166, %rd8, %rd165;
	ld.global.f32 	%f93, [%rd166];
	cvt.s64.s32 	%rd167, %r198;
	add.s64 	%rd168, %rd9, %rd167;
	ld.global.u8 	%rs23, [%rd168];
	setp.eq.s16 	%p27, %rs23, 0;
	mul.f32 	%f94, %f93, %f4;
	selp.f32 	%f95, %f3, %f94, %p27;
	max.f32 	%f96, %f92, %f95;
	add.s64 	%rd169, %rd31, 736;
	cvt.u32.u64 	%r199, %rd169;
	div.s32 	%r200, %r199, %r5;
	mul.lo.s32 	%r201, %r200, %r5;
	sub.s32 	%r202, %r199, %r201;
	selp.b32 	%r203, 0, %r200, %p4;
	selp.b32 	%r204, 0, %r202, %p3;
	mul.lo.s32 	%r205, %r7, %r203;
	mad.lo.s32 	%r206, %r8, %r204, %r205;
	shl.b64 	%rd170, %rd169, 32;
	shr.s64 	%rd171, %rd170, 30;
	add.s64 	%rd172, %rd8, %rd171;
	ld.global.f32 	%f97, [%rd172];
	cvt.s64.s32 	%rd173, %r206;
	add.s64 	%rd174, %rd9, %rd173;
	ld.global.u8 	%rs24, [%rd174];
	setp.eq.s16 	%p28, %rs24, 0;
	mul.f32 	%f98, %f97, %f4;
	selp.f32 	%f99, %f3, %f98, %p28;
	max.f32 	%f100, %f96, %f99;
	add.s64 	%rd175, %rd31, 768;
	cvt.u32.u64 	%r207, %rd175;
	div.s32 	%r208, %r207, %r5;
	mul.lo.s32 	%r209, %r208, %r5;
	sub.s32 	%r210, %r207, %r209;
	selp.b32 	%r211, 0, %r208, %p4;
	selp.b32 	%r212, 0, %r210, %p3;
	mul.lo.s32 	%r213, %r7, %r211;
	mad.lo.s32 	%r214, %r8, %r212, %r213;
	shl.b64 	%rd176, %rd175, 32;
	shr.s64 	%rd177, %rd176, 30;
	add.s64 	%rd178, %rd8, %rd177;
	ld.global.f32 	%f101, [%rd178];
	cvt.s64.s32 	%rd179, %r214;
	add.s64 	%rd180, %rd9, %rd179;
	ld.global.u8 	%rs25, [%rd180];
	setp.eq.s16 	%p29, %rs25, 0;
	mul.f32 	%f102, %f101, %f4;
	selp.f32 	%f103, %f3, %f102, %p29;
	max.f32 	%f104, %f100, %f103;
	add.s64 	%rd181, %rd31, 800;
	cvt.u32.u64 	%r215, %rd181;
	div.s32 	%r216, %r215, %r5;
	mul.lo.s32 	%r217, %r216, %r5;
	sub.s32 	%r218, %r215, %r217;
	selp.b32 	%r219, 0, %r216, %p4;
	selp.b32 	%r220, 0, %r218, %p3;
	mul.lo.s32 	%r221, %r7, %r219;
	mad.lo.s32 	%r222, %r8, %r220, %r221;
	shl.b64 	%rd182, %rd181, 32;
	shr.s64 	%rd183, %rd182, 30;
	add.s64 	%rd184, %rd8, %rd183;
	ld.global.f32 	%f105, [%rd184];
	cvt.s64.s32 	%rd185, %r222;
	add.s64 	%rd186, %rd9, %rd185;
	ld.global.u8 	%rs26, [%rd186];
	setp.eq.s16 	%p30, %rs26, 0;
	mul.f32 	%f106, %f105, %f4;
	selp.f32 	%f107, %f3, %f106, %p30;
	max.f32 	%f108, %f104, %f107;
	add.s64 	%rd187, %rd31, 832;
	cvt.u32.u64 	%r223, %rd187;
	div.s32 	%r224, %r223, %r5;
	mul.lo.s32 	%r225, %r224, %r5;
	sub.s32 	%r226, %r223, %r225;
	selp.b32 	%r227, 0, %r224, %p4;
	selp.b32 	%r228, 0, %r226, %p3;
	mul.lo.s32 	%r229, %r7, %r227;
	mad.lo.s32 	%r230, %r8, %r228, %r229;
	shl.b64 	%rd188, %rd187, 32;
	shr.s64 	%rd189, %rd188, 30;
	add.s64 	%rd190, %rd8, %rd189;
	ld.global.f32 	%f109, [%rd190];
	cvt.s64.s32 	%rd191, %r230;
	add.s64 	%rd192, %rd9, %rd191;
	ld.global.u8 	%rs27, [%rd192];
	setp.eq.s16 	%p31, %rs27, 0;
	mul.f32 	%f110, %f109, %f4;
	selp.f32 	%f111, %f3, %f110, %p31;
	max.f32 	%f112, %f108, %f111;
	add.s64 	%rd193, %rd31, 864;
	cvt.u32.u64 	%r231, %rd193;
	div.s32 	%r232, %r231, %r5;
	mul.lo.s32 	%r233, %r232, %r5;
	sub.s32 	%r234, %r231, %r233;
	selp.b32 	%r235, 0, %r232, %p4;
	selp.b32 	%r236, 0, %r234, %p3;
	mul.lo.s32 	%r237, %r7, %r235;
	mad.lo.s32 	%r238, %r8, %r236, %r237;
	shl.b64 	%rd194, %rd193, 32;
	shr.s64 	%rd195, %rd194, 30;
	add.s64 	%rd196, %rd8, %rd195;
	ld.global.f32 	%f113, [%rd196];
	cvt.s64.s32 	%rd197, %r238;
	add.s64 	%rd198, %rd9, %rd197;
	ld.global.u8 	%rs28, [%rd198];
	setp.eq.s16 	%p32, %rs28, 0;
	mul.f32 	%f114, %f113, %f4;
	selp.f32 	%f115, %f3, %f114, %p32;
	max.f32 	%f116, %f112, %f115;
	add.s64 	%rd199, %rd31, 896;
	cvt.u32.u64 	%r239, %rd199;
	div.s32 	%r240, %r239, %r5;
	mul.lo.s32 	%r241, %r240, %r5;
	sub.s32 	%r242, %r239, %r241;
	selp.b32 	%r243, 0, %r240, %p4;
	selp.b32 	%r244, 0, %r242, %p3;
	mul.lo.s32 	%r245, %r7, %r243;
	mad.lo.s32 	%r246, %r8, %r244, %r245;
	shl.b64 	%rd200, %rd199, 32;
	shr.s64 	%rd201, %rd200, 30;
	add.s64 	%rd202, %rd8, %rd201;
	ld.global.f32 	%f117, [%rd202];
	cvt.s64.s32 	%rd203, %r246;
	add.s64 	%rd204, %rd9, %rd203;
	ld.global.u8 	%rs29, [%rd204];
	setp.eq.s16 	%p33, %rs29, 0;
	mul.f32 	%f118, %f117, %f4;
	selp.f32 	%f119, %f3, %f118, %p33;
	max.f32 	%f120, %f116, %f119;
	add.s64 	%rd205, %rd31, 928;
	cvt.u32.u64 	%r247, %rd205;
	div.s32 	%r248, %r247, %r5;
	mul.lo.s32 	%r249, %r248, %r5;
	sub.s32 	%r250, %r247, %r249;
	selp.b32 	%r251, 0, %r248, %p4;
	selp.b32 	%r252, 0, %r250, %p3;
	mul.lo.s32 	%r253, %r7, %r251;
	mad.lo.s32 	%r254, %r8, %r252, %r253;
	shl.b64 	%rd206, %rd205, 32;
	shr.s64 	%rd207, %rd206, 30;
	add.s64 	%rd208, %rd8, %rd207;
	ld.global.f32 	%f121, [%rd208];
	cvt.s64.s32 	%rd209, %r254;
	add.s64 	%rd210, %rd9, %rd209;
	ld.global.u8 	%rs30, [%rd210];
	setp.eq.s16 	%p34, %rs30, 0;
	mul.f32 	%f122, %f121, %f4;
	selp.f32 	%f123, %f3, %f122, %p34;
	max.f32 	%f124, %f120, %f123;
	add.s64 	%rd211, %rd31, 960;
	cvt.u32.u64 	%r255, %rd211;
	div.s32 	%r256, %r255, %r5;
	mul.lo.s32 	%r257, %r256, %r5;
	sub.s32 	%r258, %r255, %r257;
	selp.b32 	%r259, 0, %r256, %p4;
	selp.b32 	%r260, 0, %r258, %p3;
	mul.lo.s32 	%r261, %r7, %r259;
	mad.lo.s32 	%r262, %r8, %r260, %r261;
	shl.b64 	%rd212, %rd211, 32;
	shr.s64 	%rd213, %rd212, 30;
	add.s64 	%rd214, %rd8, %rd213;
	ld.global.f32 	%f125, [%rd214];
	cvt.s64.s32 	%rd215, %r262;
	add.s64 	%rd216, %rd9, %rd215;
	ld.global.u8 	%rs31, [%rd216];
	setp.eq.s16 	%p35, %rs31, 0;
	mul.f32 	%f126, %f125, %f4;
	selp.f32 	%f127, %f3, %f126, %p35;
	max.f32 	%f128, %f124, %f127;
	add.s64 	%rd217, %rd31, 992;
	cvt.u32.u64 	%r263, %rd217;
	div.s32 	%r264, %r263, %r5;
	mul.lo.s32 	%r265, %r264, %r5;
	sub.s32 	%r266, %r263, %r265;
	selp.b32 	%r267, 0, %r264, %p4;
	selp.b32 	%r268, 0, %r266, %p3;
	mul.lo.s32 	%r269, %r7, %r267;
	mad.lo.s32 	%r270, %r8, %r268, %r269;
	shl.b64 	%rd218, %rd217, 32;
	shr.s64 	%rd219, %rd218, 30;
	add.s64 	%rd220, %rd8, %rd219;
	ld.global.f32 	%f129, [%rd220];
	cvt.s64.s32 	%rd221, %r270;
	add.s64 	%rd222, %rd9, %rd221;
	ld.global.u8 	%rs32, [%rd222];
	setp.eq.s16 	%p36, %rs32, 0;
	mul.f32 	%f130, %f129, %f4;
	selp.f32 	%f131, %f3, %f130, %p36;
	max.f32 	%f132, %f128, %f131;
	mov.b32 	%r271, %f132;
	shfl.sync.bfly.b32	%r272|%p37, %r271, 16, 31, -1;
	mov.b32 	%f133, %r272;
	max.f32 	%f134, %f132, %f133;
	mov.b32 	%r273, %f134;
	shfl.sync.bfly.b32	%r274|%p38, %r273, 8, 31, -1;
	mov.b32 	%f135, %r274;
	max.f32 	%f136, %f134, %f135;
	mov.b32 	%r275, %f136;
	shfl.sync.bfly.b32	%r276|%p39, %r275, 4, 31, -1;
	mov.b32 	%f137, %r276;
	max.f32 	%f138, %f136, %f137;
	mov.b32 	%r277, %f138;
	shfl.sync.bfly.b32	%r278|%p40, %r277, 2, 31, -1;
	mov.b32 	%f139, %r278;
	max.f32 	%f140, %f138, %f139;
	mov.b32 	%r279, %f140;
	shfl.sync.bfly.b32	%r280|%p41, %r279, 1, 31, -1;
	mov.b32 	%f141, %r280;
	max.f32 	%f142, %f140, %f141;
	sub.f32 	%f143, %f7, %f142;
	fma.rn.f32 	%f144, %f143, 0f3BBB989D, 0f3F000000;
	cvt.sat.f32.f32 	%f145, %f144;
	mov.f32 	%f146, 0f4B400001;
	mov.f32 	%f147, 0f437C0000;
	fma.rm.f32 	%f148, %f145, %f147, %f146;
	add.f32 	%f149, %f148, 0fCB40007F;
	neg.f32 	%f150, %f149;
	fma.rn.f32 	%f151, %f143, 0f3FB8AA3B, %f150;
	fma.rn.f32 	%f152, %f143, 0f32A57060, %f151;
	mov.b32 	%r281, %f148;
	shl.b32 	%r282, %r281, 23;
	mov.b32 	%f153, %r282;
	ex2.approx.ftz.f32 	%f154, %f152;
	mul.f32 	%f155, %f154, %f153;
	add.f32 	%f156, %f155, 0f00000000;
	sub.f32 	%f157, %f11, %f142;
	fma.rn.f32 	%f158, %f157, 0f3BBB989D, 0f3F000000;
	cvt.sat.f32.f32 	%f159, %f158;
	fma.rm.f32 	%f160, %f159, %f147, %f146;
	add.f32 	%f161, %f160, 0fCB40007F;
	neg.f32 	%f162, %f161;
	fma.rn.f32 	%f163, %f157, 0f3FB8AA3B, %f162;
	fma.rn.f32 	%f164, %f157, 0f32A57060, %f163;
	mov.b32 	%r283, %f160;
	shl.b32 	%r284, %r283, 23;
	mov.b32 	%f165, %r284;
	ex2.approx.ftz.f32 	%f166, %f164;
	mul.f32 	%f167, %f166, %f165;
	add.f32 	%f168, %f156, %f167;
	sub.f32 	%f169, %f15, %f142;
	fma.rn.f32 	%f170, %f169, 0f3BBB989D, 0f3F000000;
	cvt.sat.f32.f32 	%f171, %f170;
	fma.rm.f32 	%f172, %f171, %f147, %f146;
	add.f32 	%f173, %f172, 0fCB40007F;
	neg.f32 	%f174, %f173;
	fma.rn.f32 	%f175, %f169, 0f3FB8AA3B, %f174;
	fma.rn.f32 	%f176, %f169, 0f32A57060, %f175;
	mov.b32 	%r285, %f172;
	shl.b32 	%r286, %r285, 23;
	mov.b32 	%f177, %r286;
	ex2.approx.ftz.f32 	%f178, %f176;
	mul.f32 	%f179, %f178, %f177;
	add.f32 	%f180, %f168, %f179;
	sub.f32 	%f181, %f19, %f142;
	fma.rn.f32 	%f182, %f181, 0f3BBB989D, 0f3F000000;
	cvt.sat.f32.f32 	%f183, %f182;
	fma.rm.f32 	%f184, %f183, %f147, %f146;
	add.f32 	%f185, %f184, 0fCB40007F;
	neg.f32 	%f186, %f185;
	fma.rn.f32 	%f187, %f181, 0f3FB8AA3B, %f186;
	fma.rn.f32 	%f188, %f181, 0f32A57060, %f187;
	mov.b32 	%r287, %f184;
	shl.b32 	%r288, %r287, 23;
	mov.b32 	%f189, %r288;
	ex2.approx.ftz.f32 	%f190, %f188;
	mul.f32 	%f191, %f190, %f189;
	add.f32 	%f192, %f180, %f191;
	sub.f32 	%f193, %f23, %f142;
	fma.rn.f32 	%f194, %f193, 0f3BBB989D, 0f3F000000;
	cvt.sat.f32.f32 	%f195, %f194;
	fma.rm.f32 	%f196, %f195, %f147, %f146;
	add.f32 	%f197, %f196, 0fCB40007F;
	neg.f32 	%f198, %f197;
	fma.rn.f32 	%f199, %f193, 0f3FB8AA3B, %f198;
	fma.rn.f32 	%f200, %f193, 0f32A57060, %f199;
	mov.b32 	%r289, %f196;
	shl.b32 	%r290, %r289, 23;
	mov.b32 	%f201, %r290;
	ex2.approx.ftz.f32 	%f202, %f200;
	mul.f32 	%f203, %f202, %f201;
	add.f32 	%f204, %f192, %f203;
	sub.f32 	%f205, %f27, %f142;
	fma.rn.f32 	%f206, %f205, 0f3BBB989D, 0f3F000000;
	cvt.sat.f32.f32 	%f207, %f206;
	fma.rm.f32 	%f208, %f207, %f147, %f146;
	add.f32 	%f209, %f208, 0fCB40007F;
	neg.f32 	%f210, %f209;
	fma.rn.f32 	%f211, %f205, 0f3FB8AA3B, %f210;
	fma.rn.f32 	%f212, %f205, 0f32A57060, %f211;
	mov.b32 	%r291, %f208;
	shl.b32 	%r292, %r291, 23;
	mov.b32 	%f213, %r292;
	ex2.approx.ftz.f32 	%f214, %f212;
	mul.f32 	%f215, %f214, %f213;
	add.f32 	%f216, %f204, %f215;
	sub.f32 	%f217, %f31, %f142;
	fma.rn.f32 	%f218, %f217, 0f3BBB989D, 0f3F000000;
	cvt.sat.f32.f32 	%f219, %f218;
	fma.rm.f32 	%f220, %f219, %f147, %f146;
	add.f32 	%f221, %f220, 0fCB40007F;
	neg.f32 	%f222, %f221;
	fma.rn.f32 	%f223, %f217, 0f3FB8AA3B, %f222;
	fma.rn.f32 	%f224, %f217, 0f32A57060, %f223;
	mov.b32 	%r293, %f220;
	shl.b32 	%r294, %r293, 23;
	mov.b32 	%f225, %r294;
	ex2.approx.ftz.f32 	%f226, %f224;
	mul.f32 	%f227, %f226, %f225;
	add.f32 	%f228, %f216, %f227;
	sub.f32 	%f229, %f35, %f142;
	fma.rn.f32 	%f230, %f229, 0f3BBB989D, 0f3F000000;
	cvt.sat.f32.f32 	%f231, %f230;
	fma.rm.f32 	%f232, %f231, %f147, %f146;
	add.f32 	%f233, %f232, 0fCB40007F;
	neg.f32 	%f234, %f233;
	fma.rn.f32 	%f235, %f229, 0f3FB8AA3B, %f234;
	fma.rn.f32 	%f236, %f229, 0f32A57060, %f235;
	mov.b32 	%r295, %f232;
	shl.b32 	%r296, %r295, 23;
	mov.b32 	%f237, %r296;
	ex2.approx.ftz.f32 	%f238, %f236;
	mul.f32 	%f239, %f238, %f237;
	add.f32 	%f240, %f228, %f239;
	sub.f32 	%f241, %f39, %f142;
	fma.rn.f32 	%f242, %f241, 0f3BBB989D, 0f3F000000;
	cvt.sat.f32.f32 	%f243, %f242;
	fma.rm.f32 	%f244, %f243, %f147, %f146;
	add.f32 	%f245, %f244, 0fCB40007F;
	neg.f32 	%f246, %f245;
	fma.rn.f32 	%f247, %f241, 0f3FB8AA3B, %f246;
	fma.rn.f32 	%f248, %f241, 0f32A57060, %f247;
	mov.b32 	%r297, %f244;
	shl.b32 	%r298, %r297, 23;
	mov.b32 	%f249, %r298;
	ex2.approx.ftz.f32 	%f250, %f248;
	mul.f32 	%f251, %f250, %f249;
	add.f32 	%f252, %f240, %f251;
	sub.f32 	%f253, %f43, %f142;
	fma.rn.f32 	%f254, %f253, 0f3BBB989D, 0f3F000000;
	cvt.sat.f32.f32 	%f255, %f254;
	fma.rm.f32 	%f256, %f255, %f147, %f146;
	add.f32 	%f257, %f256, 0fCB40007F;
	neg.f32 	%f258, %f257;
	fma.rn.f32 	%f259, %f253, 0f3FB8AA3B, %f258;
	fma.rn.f32 	%f260, %f253, 0f32A57060, %f259;
	mov.b32 	%r299, %f256;
	shl.b32 	%r300, %r299, 23;
	mov.b32 	%f261, %r300;
	ex2.approx.ftz.f32 	%f262, %f260;
	mul.f32 	%f263, %f262, %f261;
	add.f32 	%f264, %f252, %f263;
	sub.f32 	%f265, %f47, %f142;
	fma.rn.f32 	%f266, %f265, 0f3BBB989D, 0f3F000000;
	cvt.sat.f32.f32 	%f267, %f266;
	fma.rm.f32 	%f268, %f267, %f147, %f146;
	add.f32 	%f269, %f268, 0fCB40007F;
	neg.f32 	%f270, %f269;
	fma.rn.f32 	%f271, %f265, 0f3FB8AA3B, %f270;
	fma.rn.f32 	%f272, %f265, 0f32A57060, %f271;
	mov.b32 	%r301, %f268;
	shl.b32 	%r302, %r301, 23;
	mov.b32 	%f273, %r302;
	ex2.approx.ftz.f32 	%f274, %f272;
	mul.f32 	%f275, %f274, %f273;
	add.f32 	%f276, %f264, %f275;
	sub.f32 	%f277, %f51, %f142;
	fma.rn.f32 	%f278, %f277, 0f3BBB989D, 0f3F000000;
	cvt.sat.f32.f32 	%f279, %f278;
	fma.rm.f32 	%f280, %f279, %f147, %f146;
	add.f32 	%f281, %f280, 0fCB40007F;
	neg.f32 	%f282, %f281;
	fma.rn.f32 	%f283, %f277, 0f3FB8AA3B, %f282;
	fma.rn.f32 	%f284, %f277, 0f32A57060, %f283;
	mov.b32 	%r303, %f280;
	shl.b32 	%r304, %r303, 23;
	mov.b32 	%f285, %r304;
	ex2.approx.ftz.f32 	%f286, %f284;
	mul.f32 	%f287, %f286, %f285;
	add.f32 	%f288, %f276, %f287;
	sub.f32 	%f289, %f55, %f142;
	fma.rn.f32 	%f290, %f289, 0f3BBB989D, 0f3F000000;
	cvt.sat.f32.f32 	%f291, %f290;
	fma.rm.f32 	%f292, %f291, %f147, %f146;
	add.f32 	%f293, %f292, 0fCB40007F;
	neg.f32 	%f294, %f293;
	fma.rn.f32 	%f295, %f289, 0f3FB8AA3B, %f294;
	fma.rn.f32 	%f296, %f289, 0f32A57060, %f295;
	mov.b32 	%r305, %f292;
	shl.b32 	%r306, %r305, 23;
	mov.b32 	%f297, %r306;
	ex2.approx.ftz.f32 	%f298, %f296;
	mul.f32 	%f299, %f298, %f297;
	add.f32 	%f300, %f288, %f299;
	sub.f32 	%f301, %f59, %f142;
	fma.rn.f32 	%f302, %f301, 0f3BBB989D, 0f3F000000;
	cvt.sat.f32.f32 	%f303, %f302;
	fma.rm.f32 	%f304, %f303, %f147, %f146;
	add.f32 	%f305, %f304, 0fCB40007F;
	neg.f32 	%f306, %f305;
	fma.rn.f32 	%f307, %f301, 0f3FB8AA3B, %f306;
	fma.rn.f32 	%f308, %f301, 0f32A57060, %f307;
	mov.b32 	%r307, %f304;
	shl.b32 	%r308, %r307, 23;
	mov.b32 	%f309, %r308;
	ex2.approx.ftz.f32 	%f310, %f308;
	mul.f32 	%f311, %f310, %f309;
	add.f32 	%f312, %f300, %f311;
	sub.f32 	%f313, %f63, %f142;
	fma.rn.f32 	%f314, %f313, 0f3BBB989D, 0f3F000000;
	cvt.sat.f32.f32 	%f315, %f314;
	fma.rm.f32 	%f316, %f315, %f147, %f146;
	add.f32 	%f317, %f316, 0fCB40007F;
	neg.f32 	%f318, %f317;
	fma.rn.f32 	%f319, %f313, 0f3FB8AA3B, %f318;
	fma.rn.f32 	%f320, %f313, 0f32A57060, %f319;
	mov.b32 	%r309, %f316;
	shl.b32 	%r310, %r309, 23;
	mov.b32 	%f321, %r310;
	ex2.approx.ftz.f32 	%f322, %f320;
	mul.f32 	%f323, %f322, %f321;
	add.f32 	%f324, %f312, %f323;
	sub.f32 	%f325, %f67, %f142;
	fma.rn.f32 	%f326, %f325, 0f3BBB989D, 0f3F000000;
	cvt.sat.f32.f32 	%f327, %f326;
	fma.rm.f32 	%f328, %f327, %f147, %f146;
	add.f32 	%f329, %f328, 0fCB40007F;
	neg.f32 	%f330, %f329;
	fma.rn.f32 	%f331, %f325, 0f3FB8AA3B, %f330;
	fma.rn.f32 	%f332, %f325, 0f32A57060, %f331;
	mov.b32 	%r311, %f328;
	shl.b32 	%r312, %r311, 23;
	mov.b32 	%f333, %r312;
	ex2.approx.ftz.f32 	%f334, %f332;
	mul.f32 	%f335, %f334, %f333;
	add.f32 	%f336, %f324, %f335;
	sub.f32 	%f337, %f71, %f142;
	fma.rn.f32 	%f338, %f337, 0f3BBB989D, 0f3F000000;
	cvt.sat.f32.f32 	%f339, %f338;
	fma.rm.f32 	%f340, %f339, %f147, %f146;
	add.f32 	%f341, %f340, 0fCB40007F;
	neg.f32 	%f342, %f341;
	fma.rn.f32 	%f343, %f337, 0f3FB8AA3B, %f342;
	fma.rn.f32 	%f344, %f337, 0f32A57060, %f343;
	mov.b32 	%r313, %f340;
	shl.b32 	%r314, %r313, 23;
	mov.b32 	%f345, %r314;
	ex2.approx.ftz.f32 	%f346, %f344;
	mul.f32 	%f347, %f346, %f345;
	add.f32 	%f348, %f336, %f347;
	sub.f32 	%f349, %f75, %f142;
	fma.rn.f32 	%f350, %f349, 0f3BBB989D, 0f3F000000;
	cvt.sat.f32.f32 	%f351, %f350;
	fma.rm.f32 	%f352, %f351, %f147, %f146;
	add.f32 	%f353, %f352, 0fCB40007F;
	neg.f32 	%f354, %f353;
	fma.rn.f32 	%f355, %f349, 0f3FB8AA3B, %f354;
	fma.rn.f32 	%f356, %f349, 0f32A57060, %f355;
	mov.b32 	%r315, %f352;
	shl.b32 	%r316, %r315, 23;
	mov.b32 	%f357, %r316;
	ex2.approx.ftz.f32 	%f358, %f356;
	mul.f32 	%f359, %f358, %f357;
	add.f32 	%f360, %f348, %f359;
	sub.f32 	%f361, %f79, %f142;
	fma.rn.f32 	%f362, %f361, 0f3BBB989D, 0f3F000000;
	cvt.sat.f32.f32 	%f363, %f362;
	fma.rm.f32 	%f364, %f363, %f147, %f146;
	add.f32 	%f365, %f364, 0fCB40007F;
	neg.f32 	%f366, %f365;
	fma.rn.f32 	%f367, %f361, 0f3FB8AA3B, %f366;
	fma.rn.f32 	%f368, %f361, 0f32A57060, %f367;
	mov.b32 	%r317, %f364;
	shl.b32 	%r318, %r317, 23;
	mov.b32 	%f369, %r318;
	ex2.approx.ftz.f32 	%f370, %f368;
	mul.f32 	%f371, %f370, %f369;
	add.f32 	%f372, %f360, %f371;
	sub.f32 	%f373, %f83, %f142;
	fma.rn.f32 	%f374, %f373, 0f3BBB989D, 0f3F000000;
	cvt.sat.f32.f32 	%f375, %f374;
	fma.rm.f32 	%f376, %f375, %f147, %f146;
	add.f32 	%f377, %f376, 0fCB40007F;
	neg.f32 	%f378, %f377;
	fma.rn.f32 	%f379, %f373, 0f3FB8AA3B, %f378;
	fma.rn.f32 	%f380, %f373, 0f32A57060, %f379;
	mov.b32 	%r319, %f376;
	shl.b32 	%r320, %r319, 23;
	mov.b32 	%f381, %r320;
	ex2.approx.ftz.f32 	%f382, %f380;
	mul.f32 	%f383, %f382, %f381;
	add.f32 	%f384, %f372, %f383;
	sub.f32 	%f385, %f87, %f142;
	fma.rn.f32 	%f386, %f385, 0f3BBB989D, 0f3F000000;
	cvt.sat.f32.f32 	%f387, %f386;
	fma.rm.f32 	%f388, %f387, %f147, %f146;
	add.f32 	%f389, %f388, 0fCB40007F;
	neg.f32 	%f390, %f389;
	fma.rn.f32 	%f391, %f385, 0f3FB8AA3B, %f390;
	fma.rn.f32 	%f392, %f385, 0f32A57060, %f391;
	mov.b32 	%r321, %f388;
	shl.b32 	%r322, %r321, 23;
	mov.b32 	%f393, %r322;
	ex2.approx.ftz.f32 	%f394, %f392;
	mul.f32 	%f395, %f394, %f393;
	add.f32 	%f396, %f384, %f395;
	sub.f32 	%f397, %f91, %f142;
	fma.rn.f32 	%f398, %f397, 0f3BBB989D, 0f3F000000;
	cvt.sat.f32.f32 	%f399, %f398;
	fma.rm.f32 	%f400, %f399, %f147, %f146;
	add.f32 	%f401, %f400, 0fCB40007F;
	neg.f32 	%f402, %f401;
	fma.rn.f32 	%f403, %f397, 0f3FB8AA3B, %f402;
	fma.rn.f32 	%f404, %f397, 0f32A57060, %f403;
	mov.b32 	%r323, %f400;
	shl.b32 	%r324, %r323, 23;
	mov.b32 	%f405, %r324;
	ex2.approx.ftz.f32 	%f406, %f404;
	mul.f32 	%f407, %f406, %f405;
	add.f32 	%f408, %f396, %f407;
	sub.f32 	%f409, %f95, %f142;
	fma.rn.f32 	%f410, %f409, 0f3BBB989D, 0f3F000000;
	cvt.sat.f32.f32 	%f411, %f410;
	fma.rm.f32 	%f412, %f411, %f147, %f146;
	add.f32 	%f413, %f412, 0fCB40007F;
	neg.f32 	%f414, %f413;
	fma.rn.f32 	%f415, %f409, 0f3FB8AA3B, %f414;
	fma.rn.f32 	%f416, %f409, 0f32A57060, %f415;
	mov.b32 	%r325, %f412;
	shl.b32 	%r326, %r325, 23;
	mov.b32 	%f417, %r326;
	ex2.approx.ftz.f32 	%f418, %f416;
	mul.f32 	%f419, %f418, %f417;
	add.f32 	%f420, %f408, %f419;
	sub.f32 	%f421, %f99, %f142;
	fma.rn.f32 	%f422, %f421, 0f3BBB989D, 0f3F000000;
	cvt.sat.f32.f32 	%f423, %f422;
	fma.rm.f32 	%f424, %f423, %f147, %f146;
	add.f32 	%f425, %f424, 0fCB40007F;
	neg.f32 	%f426, %f425;
	fma.rn.f32 	%f427, %f421, 0f3FB8AA3B, %f426;
	fma.rn.f32 	%f428, %f421, 0f32A57060, %f427;
	mov.b32 	%r327, %f424;
	shl.b32 	%r328, %r327, 23;
	mov.b32 	%f429, %r328;
	ex2.approx.ftz.f32 	%f430, %f428;
	mul.f32 	%f431, %f430, %f429;
	add.f32 	%f432, %f420, %f431;
	sub.f32 	%f433, %f103, %f142;
	fma.rn.f32 	%f434, %f433, 0f3BBB989D, 0f3F000000;
	cvt.sat.f32.f32 	%f435, %f434;
	fma.rm.f32 	%f436, %f435, %f147, %f146;
	add.f32 	%f437, %f436, 0fCB40007F;
	neg.f32 	%f438, %f437;
	fma.rn.f32 	%f439, %f433, 0f3FB8AA3B, %f438;
	fma.rn.f32 	%f440, %f433, 0f32A57060, %f439;
	mov.b32 	%r329, %f436;
	shl.b32 	%r330, %r329, 23;
	mov.b32 	%f441, %r330;
	ex2.approx.ftz.f32 	%f442, %f440;
	mul.f32 	%f443, %f442, %f441;
	add.f32 	%f444, %f432, %f443;
	sub.f32 	%f445, %f107, %f142;
	fma.rn.f32 	%f446, %f445, 0f3BBB989D, 0f3F000000;
	cvt.sat.f32.f32 	%f447, %f446;
	fma.rm.f32 	%f448, %f447, %f147, %f146;
	add.f32 	%f449, %f448, 0fCB40007F;
	neg.f32 	%f450, %f449;
	fma.rn.f32 	%f451, %f445, 0f3FB8AA3B, %f450;
	fma.rn.f32 	%f452, %f445, 0f32A57060, %f451;
	mov.b32 	%r331, %f448;
	shl.b32 	%r332, %r331, 23;
	mov.b32 	%f453, %r332;
	ex2.approx.ftz.f32 	%f454, %f452;
	mul.f32 	%f455, %f454, %f453;
	add.f32 	%f456, %f444, %f455;
	sub.f32 	%f457, %f111, %f142;
	fma.rn.f32 	%f458, %f457, 0f3BBB989D, 0f3F000000;
	cvt.sat.f32.f32 	%f459, %f458;
	fma.rm.f32 	%f460, %f459, %f147, %f146;
	add.f32 	%f461, %f460, 0fCB40007F;
	neg.f32 	%f462, %f461;
	fma.rn.f32 	%f463, %f457, 0f3FB8AA3B, %f462;
	fma.rn.f32 	%f464, %f457, 0f32A57060, %f463;
	mov.b32 	%r333, %f460;
	shl.b32 	%r334, %r333, 23;
	mov.b32 	%f465, %r334;
	ex2.approx.ftz.f32 	%f466, %f464;
	mul.f32 	%f467, %f466, %f465;
	add.f32 	%f468, %f456, %f467;
	sub.f32 	%f469, %f115, %f142;
	fma.rn.f32 	%f470, %f469, 0f3BBB989D, 0f3F000000;
	cvt.sat.f32.f32 	%f471, %f470;
	fma.rm.f32 	%f472, %f471, %f147, %f146;
	add.f32 	%f473, %f472, 0fCB40007F;
	neg.f32 	%f474, %f473;
	fma.rn.f32 	%f475, %f469, 0f3FB8AA3B, %f474;
	fma.rn.f32 	%f476, %f469, 0f32A57060, %f475;
	mov.b32 	%r335, %f472;
	shl.b32 	%r336, %r335, 23;
	mov.b32 	%f477, %r336;
	ex2.approx.ftz.f32 	%f478, %f476;
	mul.f32 	%f479, %f478, %f477;
	add.f32 	%f480, %f468, %f479;
	sub.f32 	%f481, %f119, %f142;
	fma.rn.f32 	%f482, %f481, 0f3BBB989D, 0f3F000000;
	cvt.sat.f32.f32 	%f483, %f482;
	fma.rm.f32 	%f484, %f483, %f147, %f146;
	add.f32 	%f485, %f484, 0fCB40007F;
	neg.f32 	%f486, %f485;
	fma.rn.f32 	%f487, %f481, 0f3FB8AA3B, %f486;
	fma.rn.f32 	%f488, %f481, 0f32A57060, %f487;
	mov.b32 	%r337, %f484;
	shl.b32 	%r338, %r337, 23;
	mov.b32 	%f489, %r338;
	ex2.approx.ftz.f32 	%f490, %f488;
	mul.f32 	%f491, %f490, %f489;
	add.f32 	%f492, %f480, %f491;
	sub.f32 	%f493, %f123, %f142;
	fma.rn.f32 	%f494, %f493, 0f3BBB989D, 0f3F000000;
	cvt.sat.f32.f32 	%f495, %f494;
	fma.rm.f32 	%f496, %f495, %f147, %f146;
	add.f32 	%f497, %f496, 0fCB40007F;
	neg.f32 	%f498, %f497;
	fma.rn.f32 	%f499, %f493, 0f3FB8AA3B, %f498;
	fma.rn.f32 	%f500, %f493, 0f32A57060, %f499;
	mov.b32 	%r339, %f496;
	shl.b32 	%r340, %r339, 23;
	mov.b32 	%f501, %r340;
	ex2.approx.ftz.f32 	%f502, %f500;
	mul.f32 	%f503, %f502, %f501;
	add.f32 	%f504, %f492, %f503;
	sub.f32 	%f505, %f127, %f142;
	fma.rn.f32 	%f506, %f505, 0f3BBB989D, 0f3F000000;
	cvt.sat.f32.f32 	%f507, %f506;
	fma.rm.f32 	%f508, %f507, %f147, %f146;
	add.f32 	%f509, %f508, 0fCB40007F;
	neg.f32 	%f510, %f509;
	fma.rn.f32 	%f511, %f505, 0f3FB8AA3B, %f510;
	fma.rn.f32 	%f512, %f505, 0f32A57060, %f511;
	mov.b32 	%r341, %f508;
	shl.b32 	%r342, %r341, 23;
	mov.b32 	%f513, %r342;
	ex2.approx.ftz.f32 	%f514, %f512;
	mul.f32 	%f515, %f514, %f513;
	add.f32 	%f516, %f504, %f515;
	sub.f32 	%f517, %f131, %f142;
	fma.rn.f32 	%f518, %f517, 0f3BBB989D, 0f3F000000;
	cvt.sat.f32.f32 	%f519, %f518;
	fma.rm.f32 	%f520, %f519, %f147, %f146;
	add.f32 	%f521, %f520, 0fCB40007F;
	neg.f32 	%f522, %f521;
	fma.rn.f32 	%f523, %f517, 0f3FB8AA3B, %f522;
	fma.rn.f32 	%f524, %f517, 0f32A57060, %f523;
	mov.b32 	%r343, %f520;
	shl.b32 	%r344, %r343, 23;
	mov.b32 	%f525, %r344;
	ex2.approx.ftz.f32 	%f526, %f524;
	mul.f32 	%f527, %f526, %f525;
	add.f32 	%f528, %f516, %f527;
	mov.b32 	%r345, %f528;
	shfl.sync.bfly.b32	%r346|%p42, %r345, 16, 31, -1;
	mov.b32 	%f529, %r346;
	add.f32 	%f530, %f528, %f529;
	mov.b32 	%r347, %f530;
	shfl.sync.bfly.b32	%r348|%p43, %r347, 8, 31, -1;
	mov.b32 	%f531, %r348;
	add.f32 	%f532, %f530, %f531;
	mov.b32 	%r349, %f532;
	shfl.sync.bfly.b32	%r350|%p44, %r349, 4, 31, -1;
	mov.b32 	%f533, %r350;
	add.f32 	%f534, %f532, %f533;
	mov.b32 	%r351, %f534;
	shfl.sync.bfly.b32	%r352|%p45, %r351, 2, 31, -1;
	mov.b32 	%f535, %r352;
	add.f32 	%f536, %f534, %f535;
	mov.b32 	%r353, %f536;
	shfl.sync.bfly.b32	%r354|%p46, %r353, 1, 31, -1;
	mov.b32 	%f537, %r354;
	add.f32 	%f538, %f536, %f537;
	div.rn.f32 	%f539, %f155, %f538;
	div.rn.f32 	%f540, %f167, %f538;
	div.rn.f32 	%f541, %f179, %f538;
	div.rn.f32 	%f542, %f191, %f538;
	div.rn.f32 	%f543, %f203, %f538;
	div.rn.f32 	%f544, %f215, %f538;
	div.rn.f32 	%f545, %f227, %f538;
	div.rn.f32 	%f546, %f239, %f538;
	div.rn.f32 	%f547, %f251, %f538;
	div.rn.f32 	%f548, %f263, %f538;
	div.rn.f32 	%f549, %f275, %f538;
	div.rn.f32 	%f550, %f287, %f538;
	div.rn.f32 	%f551, %f299, %f538;
	div.rn.f32 	%f552, %f311, %f538;
	div.rn.f32 	%f553, %f323, %f538;
	div.rn.f32 	%f554, %f335, %f538;
	div.rn.f32 	%f555, %f347, %f538;
	div.rn.f32 	%f556, %f359, %f538;
	div.rn.f32 	%f557, %f371, %f538;
	div.rn.f32 	%f558, %f383, %f538;
	div.rn.f32 	%f559, %f395, %f538;
	div.rn.f32 	%f560, %f407, %f538;
	div.rn.f32 	%f561, %f419, %f538;
	div.rn.f32 	%f562, %f431, %f538;
	div.rn.f32 	%f563, %f443, %f538;
	div.rn.f32 	%f564, %f455, %f538;
	div.rn.f32 	%f565, %f467, %f538;
	div.rn.f32 	%f566, %f479, %f538;
	div.rn.f32 	%f567, %f491, %f538;
	div.rn.f32 	%f568, %f503, %f538;
	div.rn.f32 	%f569, %f515, %f538;
	div.rn.f32 	%f570, %f527, %f538;
	mad.lo.s64 	%rd223, %rd226, %rd6, %rd10;
	shl.b64 	%rd224, %rd223, 2;
	add.s64 	%rd225, %rd11, %rd224;
	st.global.f32 	[%rd225], %f539;
	st.global.f32 	[%rd225+128], %f540;
	st.global.f32 	[%rd225+256], %f541;
	st.global.f32 	[%rd225+384], %f542;
	st.global.f32 	[%rd225+512], %f543;
	st.global.f32 	[%rd225+640], %f544;
	st.global.f32 	[%rd225+768], %f545;
	st.global.f32 	[%rd225+896], %f546;
	st.global.f32 	[%rd225+1024], %f547;
	st.global.f32 	[%rd225+1152], %f548;
	st.global.f32 	[%rd225+1280], %f549;
	st.global.f32 	[%rd225+1408], %f550;
	st.global.f32 	[%rd225+1536], %f551;
	st.global.f32 	[%rd225+1664], %f552;
	st.global.f32 	[%rd225+1792], %f553;
	st.global.f32 	[%rd225+1920], %f554;
	st.global.f32 	[%rd225+2048], %f555;
	st.global.f32 	[%rd225+2176], %f556;
	st.global.f32 	[%rd225+2304], %f557;
	st.global.f32 	[%rd225+2432], %f558;
	st.global.f32 	[%rd225+2560], %f559;
	st.global.f32 	[%rd225+2688], %f560;
	st.global.f32 	[%rd225+2816], %f561;
	st.global.f32 	[%rd225+2944], %f562;
	st.global.f32 	[%rd225+3072], %f563;
	st.global.f32 	[%rd225+3200], %f564;
	st.global.f32 	[%rd225+3328], %f565;
	st.global.f32 	[%rd225+3456], %f566;
	st.global.f32 	[%rd225+3584], %f567;
	st.global.f32 	[%rd225+3712], %f568;
	st.global.f32 	[%rd225+3840], %f569;
	st.global.f32 	[%rd225+3968], %f570;
	add.s64 	%rd226, %rd226, %rd12;
	setp.lt.s64 	%p47, %rd226, %rd23;
	@%p47 bra 	$L__BB288_4;
$L__BB288_5:
	ret;

}
	// .globl	_Z15SoftmaxWarpImplI22BroadcastScaleMaskLoadIffbLm2EiE11DirectStoreIffEfLi1ELi32ELi32ELi1ELb1EL9Algorithm0EEvT_T0_ll
.visible .entry _Z15SoftmaxWarpImplI22BroadcastScaleMaskLoadIffbLm2EiE11DirectStoreIffEfLi1ELi32ELi32ELi1ELb1EL9Algorithm0EEvT_T0_ll(
	.param .align 8 .b8 _Z15SoftmaxWarpImplI22BroadcastScaleMaskLoadIffbLm2EiE11DirectStoreIffEfLi1ELi32ELi32ELi1ELb1EL9Algorithm0EEvT_T0_ll_param_0[88],
	.param .align 8 .b8 _Z15SoftmaxWarpImplI22BroadcastScaleMaskLoadIffbLm2EiE11DirectStoreIffEfLi1ELi32ELi32ELi1ELb1EL9Algorithm0EEvT_T0_ll_param_1[16],
	.param .u64 _Z15SoftmaxWarpImplI22BroadcastScaleMaskLoadIffbLm2EiE11DirectStoreIffEfLi1ELi32ELi32ELi1ELb1EL9Algorithm0EEvT_T0_ll_param_2,
	.param .u64 _Z15SoftmaxWarpImplI22BroadcastScaleMaskLoadIffbLm2EiE11DirectStoreIffEfLi1ELi32ELi32ELi1ELb1EL9Algorithm0EEvT_T0_ll_param_3
)
{
	.reg .pred 	%p<174>;
	.reg .b16 	%rs<33>;
	.reg .b32 	%r<386>;
	.reg .b32 	%f<731>;
	.reg .b64 	%rd<257>;

	ld.param.v2.f32 	{%f163, %f164}, [_Z15SoftmaxWarpImplI22BroadcastScaleMaskLoadIffbLm2EiE11DirectStoreIffEfLi1ELi32ELi32ELi1ELb1EL9Algorithm0EEvT_T0_ll_param_0+80];
	ld.param.u64 	%rd53, [_Z15SoftmaxWarpImplI22BroadcastScaleMaskLoadIffbLm2EiE11DirectStoreIffEfLi1ELi32ELi32ELi1ELb1EL9Algorithm0EEvT_T0_ll_param_0+72];
	ld.param.v2.u32 	{%r7, %r8}, [_Z15SoftmaxWarpImplI22BroadcastScaleMaskLoadIffbLm2EiE11DirectStoreIffEfLi1ELi32ELi32ELi1ELb1EL9Algorithm0EEvT_T0_ll_param_0+56];
	ld.param.v2.u32 	{%r5, %r6}, [_Z15SoftmaxWarpImplI22BroadcastScaleMaskLoadIffbLm2EiE11DirectStoreIffEfLi1ELi32ELi32ELi1ELb1EL9Algorithm0EEvT_T0_ll_param_0+40];
	ld.param.u64 	%rd49, [_Z15SoftmaxWarpImplI22BroadcastScaleMaskLoadIffbLm2EiE11DirectStoreIffEfLi1ELi32ELi32ELi1ELb1EL9Algorithm0EEvT_T0_ll_param_0+24];
	ld.param.u64 	%rd48, [_Z15SoftmaxWarpImplI22BroadcastScaleMaskLoadIffbLm2EiE11DirectStoreIffEfLi1ELi32ELi32ELi1ELb1EL9Algorithm0EEvT_T0_ll_param_0+16];
	ld.param.u64 	%rd5, [_Z15SoftmaxWarpImplI22BroadcastScaleMaskLoadIffbLm2EiE11DirectStoreIffEfLi1ELi32ELi32ELi1ELb1EL9Algorithm0EEvT_T0_ll_param_1];
	ld.param.u64 	%rd6, [_Z15SoftmaxWarpImplI22BroadcastScaleMaskLoadIffbLm2EiE11DirectStoreIffEfLi1ELi32ELi32ELi1ELb1EL9Algorithm0EEvT_T0_ll_param_1+8];
	ld.param.u64 	%rd47, [_Z15SoftmaxWarpImplI22BroadcastScaleMaskLoadIffbLm2EiE11DirectStoreIffEfLi1ELi32ELi32ELi1ELb1EL9Algorithm0EEvT_T0_ll_param_0+8];
	ld.param.u64 	%rd46, [_Z15SoftmaxWarpImplI22BroadcastScaleMaskLoadIffbLm2EiE11DirectStoreIffEfLi1ELi32ELi32ELi1ELb1EL9Algorithm0EEvT_T0_ll_param_0];
	ld.param.u64 	%rd54, [_Z15SoftmaxWarpImplI22BroadcastScaleMaskLoadIffbLm2EiE11DirectStoreIffEfLi1ELi32ELi32ELi1ELb1EL9Algorithm0EEvT_T0_ll_param_2];
	ld.param.u64 	%rd55, [_Z15SoftmaxWarpImplI22BroadcastScaleMaskLoadIffbLm2EiE11DirectStoreIffEfLi1ELi32ELi32ELi1ELb1EL9Algorithm0EEvT_T0_ll_param_3];
	cvta.to.global.u64 	%rd1, %rd46;
	cvta.to.global.u64 	%rd2, %rd47;
	setp.lt.s64 	%p1, %rd55, 1025;
	@%p1 bra 	$L__BB289_2;
	mov.u64 	%rd56, $str;
	cvta.global.u64 	%rd57, %rd56;
	mov.u64 	%rd58, $str$1;
	cvta.global.u64 	%rd59, %rd58;
	mov.u64 	%rd60, __unnamed_285;
	cvta.global.u64 	%rd61, %rd60;
	{ // callseq 284, 0
	.param .b64 param0;
	st.param.b64 	[param0], %rd57;
	.param .b64 param1;
	st.param.b64 	[param1], %rd59;
	.param .b32 param2;
	st.param.b32 	[param2], 219;
	.param .b64 param3;
	st.param.b64 	[param3], %rd61;
	.param .b64 param4;
	st.param.b64 	[param4], 1;
	call.uni 
	__assertfail, 
	(
	param0, 
	param1, 
	param2, 
	param3, 
	param4
	);
	} // callseq 284
$L__BB289_2:
	mov.u32 	%r9, %ctaid.x;
	mov.u32 	%r10, %ntid.y;
	mov.u32 	%r11, %tid.y;
	mad.lo.s32 	%r12, %r9, %r10, %r11;
	mov.u32 	%r13, %nctaid.x;
	mul.lo.s32 	%r4, %r13, %r10;
	cvt.s64.s32 	%rd256, %r12;
	setp.le.s64 	%p2, %rd54, %rd256;
	@%p2 bra 	$L__BB289_133;
	mov.u32 	%r14, %tid.x;
	cvt.u64.u32 	%rd8, %r14;
	add.s32 	%r15, %r14, 32;
	cvt.u64.u32 	%rd9, %r15;
	add.s32 	%r16, %r14, 64;
	cvt.u64.u32 	%rd10, %r16;
	add.s32 	%r17, %r14, 96;
	cvt.u64.u32 	%rd11, %r17;
	add.s32 	%r18, %r14, 128;
	cvt.u64.u32 	%rd12, %r18;
	add.s32 	%r19, %r14, 160;
	cvt.u64.u32 	%rd13, %r19;
	add.s32 	%r20, %r14, 192;
	cvt.u64.u32 	%rd14, %r20;
	add.s32 	%r21, %r14, 224;
	cvt.u64.u32 	%rd15, %r21;
	add.s32 	%r22, %r14, 256;
	cvt.u64.u32 	%rd16, %r22;
	add.s32 	%r23, %r14, 288;
	cvt.u64.u32 	%rd17, %r23;
	add.s32 	%r24, %r14, 320;
	cvt.u64.u32 	%rd18, %r24;
	add.s32 	%r25, %r14, 352;
	cvt.u64.u32 	%rd19, %r25;
	add.s32 	%r26, %r14, 384;
	cvt.u64.u32 	%rd20, %r26;
	add.s32 	%r27, %r14, 416;
	cvt.u64.u32 	%rd21, %r27;
	add.s32 	%r28, %r14, 448;
	cvt.u64.u32 	%rd22, %r28;
	add.s32 	%r29, %r14, 480;
	cvt.u64.u32 	%rd23, %r29;
	add.s32 	%r30, %r14, 512;
	cvt.u64.u32 	%rd24, %r30;
	add.s32 	%r31, %r14, 544;
	cvt.u64.u32 	%rd25, %r31;
	add.s32 	%r32, %r14, 576;
	cvt.u64.u32 	%rd26, %r32;
	add.s32 	%r33, %r14, 608;
	cvt.u64.u32 	%rd27, %r33;
	add.s32 	%r34, %r14, 640;
	cvt.u64.u32 	%rd28, %r34;
	add.s32 	%r35, %r14, 672;
	cvt.u64.u32 	%rd29, %r35;
	add.s32 	%r36, %r14, 704;
	cvt.u64.u32 	%rd30, %r36;
	add.s32 	%r37, %r14, 736;
	cvt.u64.u32 	%rd31, %r37;
	add.s32 	%r38, %r14, 768;
	cvt.u64.u32 	%rd32, %r38;
	add.s32 	%r39, %r14, 800;
	cvt.u64.u32 	%rd33, %r39;
	add.s32 	%r40, %r14, 832;
	cvt.u64.u32 	%rd34, %r40;
	add.s32 	%r41, %r14, 864;
	cvt.u64.u32 	%rd35, %r41;
	add.s32 	%r42, %r14, 896;
	cvt.u64.u32 	%rd36, %r42;
	add.s32 	%r43, %r14, 928;
	cvt.u64.u32 	%rd37, %r43;
	add.s32 	%r44, %r14, 960;
	cvt.u64.u32 	%rd38, %r44;
	add.s32 	%r45, %r14, 992;
	cvt.u64.u32 	%rd39, %r45;
	cvta.to.global.u64 	%rd40, %rd5;
	cvt.s64.s32 	%rd41, %r4;
$L__BB289_4:
	setp.le.s64 	%p3, %rd55, %rd8;
	mul.lo.s64 	%rd43, %rd53, %rd256;
	mov.f32 	%f667, 0fFF800000;
	mov.f32 	%f670, %f667;
	@%p3 bra 	$L__BB289_6;
	setp.eq.s64 	%p4, %rd49, 1;
	setp.eq.s64 	%p5, %rd48, 1;
	add.s64 	%rd62, %rd43, %rd8;
	cvt.u32.u64 	%r46, %rd62;
	div.s32 	%r47, %r46, %r5;
	mul.lo.s32 	%r48, %r47, %r5;
	sub.s32 	%r49, %r46, %r48;
	selp.b32 	%r50, 0, %r47, %p5;
	selp.b32 	%r51, 0, %r49, %p4;
	mul.lo.s32 	%r52, %r7, %r50;
	mad.lo.s32 	%r53, %r8, %r51, %r52;
	shl.b64 	%rd63, %rd62, 32;
	shr.s64 	%rd64, %rd63, 30;
	add.s64 	%rd65, %rd1, %rd64;
	ld.global.f32 	%f166, [%rd65];
	cvt.s64.s32 	%rd66, %r53;
	add.s64 	%rd67, %rd2, %rd66;
	ld.global.u8 	%rs1, [%rd67];
	setp.eq.s16 	%p6, %rs1, 0;
	mul.f32 	%f167, %f166, %f164;
	selp.f32 	%f667, %f163, %f167, %p6;
	max.f32 	%f670, %f667, 0fFF800000;
$L__BB289_6:
	setp.le.s64 	%p7, %rd55, %rd9;
	mov.f32 	%f669, 0fFF800000;
	@%p7 bra 	$L__BB289_8;
	setp.eq.s64 	%p8, %rd49, 1;
	setp.eq.s64 	%p9, %rd48, 1;
	add.s64 	%rd68, %rd43, %rd9;
	cvt.u32.u64 	%r54, %rd68;
	div.s32 	%r55, %r54, %r5;
	mul.lo.s32 	%r56, %r55, %r5;
	sub.s32 	%r57, %r54, %r56;
	selp.b32 	%r58, 0, %r55, %p9;
	selp.b32 	%r59, 0, %r57, %p8;
	mul.lo.s32 	%r60, %r7, %r58;
	mad.lo.s32 	%r61, %r8, %r59, %r60;
	shl.b64 	%rd69, %rd68, 32;
	shr.s64 	%rd70, %rd69, 30;
	add.s64 	%rd71, %rd1, %rd70;
	ld.global.f32 	%f169, [%rd71];
	cvt.s64.s32 	%rd72, %r61;
	add.s64 	%rd73, %rd2, %rd72;
	ld.global.u8 	%rs2, [%rd73];
	setp.eq.s16 	%p10, %rs2, 0;
	mul.f32 	%f170, %f169, %f164;
	selp.f32 	%f669, %f163, %f170, %p10;
	max.f32 	%f670, %f670, %f669;
$L__BB289_8:
	setp.le.s64 	%p11, %rd55, %rd10;
	mov.f32 	%f671, 0fFF800000;
	@%p11 bra 	$L__BB289_10;
	setp.eq.s64 	%p12, %rd49, 1;
	setp.eq.s64 	%p13, %rd48, 1;
	add.s64 	%rd74, %rd43, %rd10;
	cvt.u32.u64 	%r62, %rd74;
	div.s32 	%r63, %r62, %r5;
	mul.lo.s32 	%r64, %r63, %r5;
	sub.s32 	%r65, %r62, %r64;
	selp.b32 	%r66, 0, %r63, %p13;
	selp.b32 	%r67, 0, %r65, %p12;
	mul.lo.s32 	%r68, %r7, %r66;
	mad.lo.s32 	%r69, %r8, %r67, %r68;
	shl.b64 	%rd75, %rd74, 32;
	shr.s64 	%rd76, %rd75, 30;
	add.s64 	%rd77, %rd1, %rd76;
	ld.global.f32 	%f172, [%rd77];
	cvt.s64.s32 	%rd78, %r69;
	add.s64 	%rd79, %rd2, %rd78;
	ld.global.u8 	%rs3, [%rd79];
	setp.eq.s16 	%p14, %rs3, 0;
	mul.f32 	%f173, %f172, %f164;
	selp.f32 	%f671, %f163, %f173, %p14;
	max.f32 	%f670, %f670, %f671;
$L__BB289_10:
	setp.le.s64 	%p15, %rd55, %rd11;
	mov.f32 	%f673, 0fFF800000;
	@%p15 bra 	$L__BB289_12;
	setp.eq.s64 	%p16, %rd49, 1;
	setp.eq.s64 	%p17, %rd48, 1;
	add.s64 	%rd80, %rd43, %rd11;
	cvt.u32.u64 	%r70, %rd80;
	div.s32 	%r71, %r70, %r5;
	mul.lo.s32 	%r72, %r71, %r5;
	sub.s32 	%r73, %r70, %r72;
	selp.b32 	%r74, 0, %r71, %p17;
	selp.b32 	%r75, 0, %r73, %p16;
	mul.lo.s32 	%r76, %r7, %r74;
	mad.lo.s32 	%r77, %r8, %r75, %r76;
	shl.b64 	%rd81, %rd80, 32;
	shr.s64 	%rd82, %rd81, 30;
	add.s64 	%rd83, %rd1, %rd82;
	ld.global.f32 	%f175, [%rd83];
	cvt.s64.s32 	%rd84, %r77;
	add.s64 	%rd85, %rd2, %rd84;
	ld.global.u8 	%rs4, [%rd85];
	setp.eq.s16 	%p18, %rs4, 0;
	mul.f32 	%f176, %f175, %f164;
	selp.f32 	%f673, %f163, %f176, %p18;
	max.f32 	%f670, %f670, %f673;
$L__BB289_12:
	setp.le.s64 	%p19, %rd55, %rd12;
	mov.f32 	%f675, 0fFF800000;
	@%p19 bra 	$L__BB289_14;
	setp.eq.s64 	%p20, %rd49, 1;
	setp.eq.s64 	%p21, %rd48, 1;
	add.s64 	%rd86, %rd43, %rd12;
	cvt.u32.u64 	%r78, %rd86;
	div.s32 	%r79, %r78, %r5;
	mul.lo.s32 	%r80, %r79, %r5;
	sub.s32 	%r81, %r78, %r80;
	selp.b32 	%r82, 0, %r79, %p21;
	selp.b32 	%r83, 0, %r81, %p20;
	mul.lo.s32 	%r84, %r7, %r82;
	mad.lo.s32 	%r85, %r8, %r83, %r84;
	shl.b64 	%rd87, %rd86, 32;
	shr.s64 	%rd88, %rd87, 30;
	add.s64 	%rd89, %rd1, %rd88;
	ld.global.f32 	%f178, [%rd89];
	cvt.s64.s32 	%rd90, %r85;
	add.s64 	%rd91, %rd2, %rd90;
	ld.global.u8 	%rs5, [%rd91];
	setp.eq.s16 	%p22, %rs5, 0;
	mul.f32 	%f179, %f178, %f164;
	selp.f32 	%f675, %f163, %f179, %p22;
	max.f32 	%f670, %f670, %f675;
$L__BB289_14:
	setp.le.s64 	%p23, %rd55, %rd13;
	mov.f32 	%f677, 0fFF800000;
	@%p23 bra 	$L__BB289_16;
	setp.eq.s64 	%p24, %rd49, 1;
	setp.eq.s64 	%p25, %rd48, 1;
	add.s64 	%rd92, %rd43, %rd13;
	cvt.u32.u64 	%r86, %rd92;
	div.s32 	%r87, %r86, %r5;
	mul.lo.s32 	%r88, %r87, %r5;
	sub.s32 	%r89, %r86, %r88;
	selp.b32 	%r90, 0, %r87, %p25;
	selp.b32 	%r91, 0, %r89, %p24;
	mul.lo.s32 	%r92, %r7, %r90;
	mad.lo.s32 	%r93, %r8, %r91, %r92;
	shl.b64 	%rd93, %rd92, 32;
	shr.s64 	%rd94, %rd93, 30;
	add.s64 	%rd95, %rd1, %rd94;
	ld.global.f32 	%f181, [%rd95];
	cvt.s64.s32 	%rd96, %r93;
	add.s64 	%rd97, %rd2, %rd96;
	ld.global.u8 	%rs6, [%rd97];
	setp.eq.s16 	%p26, %rs6, 0;
	mul.f32 	%f182, %f181, %f164;
	selp.f32 	%f677, %f163, %f182, %p26;
	max.f32 	%f670, %f670, %f677;
$L__BB289_16:
	setp.le.s64 	%p27, %rd55, %rd14;
	mov.f32 	%f679, 0fFF800000;
	@%p27 bra 	$L__BB289_18;
	setp.eq.s64 	%p28, %rd49, 1;
	setp.eq.s64 	%p29, %rd48, 1;
	add.s64 	%rd98, %rd43, %rd14;
	cvt.u32.u64 	%r94, %rd98;
	div.s32 	%r95, %r94, %r5;
	mul.lo.s32 	%r96, %r95, %r5;
	sub.s32 	%r97, %r94, %r96;
	selp.b32 	%r98, 0, %r95, %p29;
	selp.b32 	%r99, 0, %r97, %p28;
	mul.lo.s32 	%r100, %r7, %r98;
	mad.lo.s32 	%r101, %r8, %r99, %r100;
	shl.b64 	%rd99, %rd98, 32;
	shr.s64 	%rd100, %rd99, 30;
	add.s64 	%rd101, %rd1, %rd100;
	ld.global.f32 	%f184, [%rd101];
	cvt.s64.s32 	%rd102, %r101;
	add.s64 	%rd103, %rd2, %rd102;
	ld.global.u8 	%rs7, [%rd103];
	setp.eq.s16 	%p30, %rs7, 0;
	mul.f32 	%f185, %f184, %f164;
	selp.f32 	%f679, %f163, %f185, %p30;
	max.f32 	%f670, %f670, %f679;
$L__BB289_18:
	setp.le.s64 	%p31, %rd55, %rd15;
	mov.f32 	%f681, 0fFF800000;
	@%p31 bra 	$L__BB289_20;
	setp.eq.s64 	%p32, %rd49, 1;
	setp.eq.s64 	%p33, %rd48, 1;
	add.s64 	%rd104, %rd43, %rd15;
	cvt.u32.u64 	%r102, %rd104;
	div.s32 	%r103, %r102, %r5;
	mul.lo.s32 	%r104, %r103, %r5;
	sub.s32 	%r105, %r102, %r104;
	selp.b32 	%r106, 0, %r103, %p33;
	selp.b32 	%r107, 0, %r105, %p32;
	mul.lo.s32 	%r108, %r7, %r106;
	mad.lo.s32 	%r109, %r8, %r107, %r108;
	shl.b64 	%rd105, %rd104, 32;
	shr.s64 	%rd106, %rd105, 30;
	add.s64 	%rd107, %rd1, %rd106;
	ld.global.f32 	%f187, [%rd107];
	cvt.s64.s32 	%rd108, %r109;
	add.s64 	%rd109, %rd2, %rd108;
	ld.global.u8 	%rs8, [%rd109];
	setp.eq.s16 	%p34, %rs8, 0;
	mul.f32 	%f188, %f187, %f164;
	selp.f32 	%f681, %f163, %f188, %p34;
	max.f32 	%f670, %f670, %f681;
$L__BB289_20:
	setp.le.s64 	%p35, %rd55, %rd16;
	mov.f32 	%f683, 0fFF800000;
	@%p35 bra 	$L__BB289_22;
	setp.eq.s64 	%p36, %rd49, 1;
	setp.eq.s64 	%p37, %rd48, 1;
	add.s64 	%rd110, %rd43, %rd16;
	cvt.u32.u64 	%r110, %rd110;
	div.s32 	%r111, %r110, %r5;
	mul.lo.s32 	%r112, %r111, %r5;
	sub.s32 	%r113, %r110, %r112;
	selp.b32 	%r114, 0, %r111, %p37;
	selp.b32 	%r115, 0, %r113, %p36;
	mul.lo.s32 	%r116, %r7, %r114;
	mad.lo.s32 	%r117, %r8, %r115, %r116;
	shl.b64 	%rd111, %rd110, 32;
	shr.s64 	%rd112, %rd111, 30;
	add.s64 	%rd113, %rd1, %rd112;
	ld.global.f32 	%f190, [%rd113];
	cvt.s64.s32 	%rd114, %r117;
	add.s64 	%rd115, %rd2, %rd114;
	ld.global.u8 	%rs9, [%rd115];
	setp.eq.s16 	%p38, %rs9, 0;
	mul.f32 	%f191, %f190, %f164;
	selp.f32 	%f683, %f163, %f191, %p38;
	max.f32 	%f670, %f670, %f683;
$L__BB289_22:
	setp.le.s64 	%p39, %rd55, %rd17;
	mov.f32 	%f685, 0fFF800000;
	@%p39 bra 	$L__BB289_24;
	setp.eq.s64 	%p40, %rd49, 1;
	setp.eq.s64 	%p41, %rd48, 1;
	add.s64 	%rd116, %rd43, %rd17;
	cvt.u32.u64 	%r118, %rd116;
	div.s32 	%r119, %r118, %r5;
	mul.lo.s32 	%r120, %r119, %r5;
	sub.s32 	%r121, %r118, %r120;
	selp.b32 	%r122, 0, %r119, %p41;
	selp.b32 	%r123, 0, %r121, %p40;
	mul.lo.s32 	%r124, %r7, %r122;
	mad.lo.s32 	%r125, %r8, %r123, %r124;
	shl.b64 	%rd117, %rd116, 32;
	shr.s64 	%rd118, %rd117, 30;
	add.s64 	%rd119, %rd1, %rd118;
	ld.global.f32 	%f193, [%rd119];
	cvt.s64.s32 	%rd120, %r125;
	add.s64 	%rd121, %rd2, %rd120;
	ld.global.u8 	%rs10, [%rd121];
	setp.eq.s16 	%p42, %rs10, 0;
	mul.f32 	%f194, %f193, %f164;
	selp.f32 	%f685, %f163, %f194, %p42;
	max.f32 	%f670, %f670, %f685;
$L__BB289_24:
	setp.le.s64 	%p43, %rd55, %rd18;
	mov.f32 	%f687, 0fFF800000;
	@%p43 bra 	$L__BB289_26;
	setp.eq.s64 	%p44, %rd49, 1;
	setp.eq.s64 	%p45, %rd48, 1;
	add.s64 	%rd122, %rd43, %rd18;
	cvt.u32.u64 	%r126, %rd122;
	div.s32 	%r127, %r126, %r5;
	mul.lo.s32 	%r128, %r127, %r5;
	sub.s32 	%r129, %r126, %r128;
	selp.b32 	%r130, 0, %r127, %p45;
	selp.b32 	%r131, 0, %r129, %p44;
	mul.lo.s32 	%r132, %r7, %r130;
	mad.lo.s32 	%r133, %r8, %r131, %r132;
	shl.b64 	%rd123, %rd122, 32;
	shr.s64 	%rd124, %rd123, 30;
	add.s64 	%rd125, %rd1, %rd124;
	ld.global.f32 	%f196, [%rd125];
	cvt.s64.s32 	%rd126, %r133;
	add.s64 	%rd127, %rd2, %rd126;
	ld.global.u8 	%rs11, [%rd127];
	setp.eq.s16 	%p46, %rs11, 0;
	mul.f32 	%f197, %f196, %f164;
	selp.f32 	%f687, %f163, %f197, %p46;
	max.f32 	%f670, %f670, %f687;
$L__BB289_26:
	setp.le.s64 	%p47, %rd55, %rd19;
	mov.f32 	%f689, 0fFF800000;
	@%p47 bra 	$L__BB289_28;
	setp.eq.s64 	%p48, %rd49, 1;
	setp.eq.s64 	%p49, %rd48, 1;
	add.s64 	%rd128, %rd43, %rd19;
	cvt.u32.u64 	%r134, %rd128;
	div.s32 	%r135, %r134, %r5;
	mul.lo.s32 	%r136, %r135, %r5;
	sub.s32 	%r137, %r134, %r136;
	selp.b32 	%r138, 0, %r135, %p49;
	selp.b32 	%r139, 0, %r137, %p48;
	mul.lo.s32 	%r140, %r7, %r138;
	mad.lo.s32 	%r141, %r8, %r139, %r140;
	shl.b64 	%rd129, %rd128, 32;
	shr.s64 	%rd130, %rd129, 30;
	add.s64 	%rd131, %rd1, %rd130;
	ld.global.f32 	%f199, [%rd131];
	cvt.s64.s32 	%rd132, %r141;
	add.s64 	%rd133, %rd2, %rd132;
	ld.global.u8 	%rs12, [%rd133];
	setp.eq.s16 	%p50, %rs12, 0;
	mul.f32 	%f200, %f199, %f164;
	selp.f32 	%f689, %f163, %f200, %p50;
	max.f32 	%f670, %f670, %f689;
$L__BB289_28:
	setp.le.s64 	%p51, %rd55, %rd20;
	mov.f32 	%f691, 0fFF800000;
	@%p51 bra 	$L__BB289_30;
	setp.eq.s64 	%p52, %rd49, 1;
	setp.eq.s64 	%p53, %rd48, 1;
	add.s64 	%rd134, %rd43, %rd20;
	cvt.u32.u64 	%r142, %rd134;
	div.s32 	%r143, %r142, %r5;
	mul.lo.s32 	%r144, %r143, %r5;
	sub.s32 	%r145, %r142, %r144;
	selp.b32 	%r146, 0, %r143, %p53;
	selp.b32 	%r147, 0, %r145, %p52;
	mul.lo.s32 	%r148, %r7, %r146;
	mad.lo.s32 	%r149, %r8, %r147, %r148;
	shl.b64 	%rd135, %rd134, 32;
	shr.s64 	%rd136, %rd135, 30;
	add.s64 	%rd137, %rd1, %rd136;
	ld.global.f32 	%f202, [%rd137];
	cvt.s64.s32 	%rd138, %r149;
	add.s64 	%rd139, %rd2, %rd138;
	ld.global.u8 	%rs13, [%rd139];
	setp.eq.s16 	%p54, %rs13, 0;
	mul.f32 	%f203, %f202, %f164;
	selp.f32 	%f691, %f163, %f203, %p54;
	max.f32 	%f670, %f670, %f691;
$L__BB289_30:
	setp.le.s64 	%p55, %rd55, %rd21;
	mov.f32 	%f693, 0fFF800000;
	@%p55 bra 	$L__BB289_32;
	setp.eq.s64 	%p56, %rd49, 1;
	setp.eq.s64 	%p57, %rd48, 1;
	add.s64 	%rd140, %rd43, %rd21;
	cvt.u32.u64 	%r150, %rd140;
	div.s32 	%r151, %r150, %r5;
	mul.lo.s32 	%r152, %r151, %r5;
	sub.s32 	%r153, %r150, %r152;
	selp.b32 	%r154, 0, %r151, %p57;
	selp.b32 	%r155, 0, %r153, %p56;
	mul.lo.s32 	%r156, %r7, %r154;
	mad.lo.s32 	%r157, %r8, %r155, %r156;
	shl.b64 	%rd141, %rd140, 32;
	shr.s64 	%rd142, %rd141, 30;
	add.s64 	%rd143, %rd1, %rd142;
	ld.global.f32 	%f205, [%rd143];
	cvt.s64.s32 	%rd144, %r157;
	add.s64 	%rd145, %rd2, %rd144;
	ld.global.u8 	%rs14, [%rd145];
	setp.eq.s16 	%p58, %rs14, 0;
	mul.f32 	%f206, %f205, %f164;
	selp.f32 	%f693, %f163, %f206, %p58;
	max.f32 	%f670, %f670, %f693;
$L__BB289_32:
	setp.le.s64 	%p59, %rd55, %rd22;
	mov.f32 	%f695, 0fFF800000;
	@%p59 bra 	$L__BB289_34;
	setp.eq.s64 	%p60, %rd49, 1;
	setp.eq.s64 	%p61, %rd48, 1;
	add.s64 	%rd146, %rd43, %rd22;
	cvt.u32.u64 	%r158, %rd146;
	div.s32 	%r159, %r158, %r5;
	mul.lo.s32 	%r160, %r159, %r5;
	sub.s32 	%r161, %r158, %r160;
	selp.b32 	%r162, 0, %r159, %p61;
	selp.b32 	%r163, 0, %r161, %p60;
	mul.lo.s32 	%r164, %r7, %r162;
	mad.lo.s32 	%r165, %r8, %r163, %r164;
	shl.b64 	%rd147, %rd146, 32;
	shr.s64 	%rd148, %rd147, 30;
	add.s64 	%rd149, %rd1, %rd148;
	ld.global.f32 	%f208, [%rd149];
	cvt.s64.s32 	%rd150, %r165;
	add.s64 	%rd151, %rd2, %rd150;
	ld.global.u8 	%rs15, [%rd151];
	setp.eq.s16 	%p62, %rs15, 0;
	mul.f32 	%f209, %f208, %f164;
	selp.f32 	%f695, %f163, %f209, %p62;
	max.f32 	%f670, %f670, %f695;
$L__BB289_34:
	setp.le.s64 	%p63, %rd55, %rd23;
	mov.f32 	%f697, 0fFF800000;
	@%p63 bra 	$L__BB289_36;
	setp.eq.s64 	%p64, %rd49, 1;
	setp.eq.s64 	%p65, %rd48, 1;
	add.s64 	%rd152, %rd43, %rd23;
	cvt.u32.u64 	%r166, %rd152;
	div.s32 	%r167, %r166, %r5;
	mul.lo.s32 	%r168, %r167, %r5;
	sub.s32 	%r169, %r166, %r168;
	selp.b32 	%r170, 0, %r167, %p65;
	selp.b32 	%r171, 0, %r169, %p64;
	mul.lo.s32 	%r172, %r7, %r170;
	mad.lo.s32 	%r173, %r8, %r171, %r172;
	shl.b64 	%rd153, %rd152, 32;
	shr.s64 	%rd154, %rd153, 30;
	add.s64 	%rd155, %rd1, %rd154;
	ld.global.f32 	%f211, [%rd155];
	cvt.s64.s32 	%rd156, %r173;
	add.s64 	%rd157, %rd2, %rd156;
	ld.global.u8 	%rs16, [%rd157];
	setp.eq.s16 	%p66, %rs16, 0;
	mul.f32 	%f212, %f211, %f164;
	selp.f32 	%f697, %f163, %f212, %p66;
	max.f32 	%f670, %f670, %f697;
$L__BB289_36:
	setp.le.s64 	%p67, %rd55, %rd24;
	mov.f32 	%f699, 0fFF800000;
	@%p67 bra 	$L__BB289_38;
	setp.eq.s64 	%p68, %rd49, 1;
	setp.eq.s64 	%p69, %rd48, 1;
	add.s64 	%rd158, %rd43, %rd24;
	cvt.u32.u64 	%r174, %rd158;
	div.s32 	%r175, %r174, %r5;
	mul.lo.s32 	%r176, %r175, %r5;
	sub.s32 	%r177, %r174, %r176;
	selp.b32 	%r178, 0, %r175, %p69;
	selp.b32 	%r179, 0, %r177, %p68;
	mul.lo.s32 	%r180, %r7, %r178;
	mad.lo.s32 	%r181, %r8, %r179, %r180;
	shl.b64 	%rd159, %rd158, 32;
	shr.s64 	%rd160, %rd159, 30;
	add.s64 	%rd161, %rd1, %rd160;
	ld.global.f32 	%f214, [%rd161];
	cvt.s64.s32 	%rd162, %r181;
	add.s64 	%rd163, %rd2, %rd162;
	ld.global.u8 	%rs17, [%rd163];
	setp.eq.s16 	%p70, %rs17, 0;
	mul.f32 	%f215, %f214, %f164;
	selp.f32 	%f699, %f163, %f215, %p70;
	max.f32 	%f670, %f670, %f699;
$L__BB289_38:
	setp.le.s64 	%p71, %rd55, %rd25;
	mov.f32 	%f701, 0fFF800000;
	@%p71 bra 	$L__BB289_40;
	setp.eq.s64 	%p72, %rd49, 1;
	setp.eq.s64 	%p73, %rd48, 1;
	add.s64 	%rd164, %rd43, %rd25;
	cvt.u32.u64 	%r182, %rd164;
	div.s32 	%r183, %r182, %r5;
	mul.lo.s32 	%r184, %r183, %r5;
	sub.s32 	%r185, %r182, %r184;
	selp.b32 	%r186, 0, %r183, %p73;
	selp.b32 	%r187, 0, %r185, %p72;
	mul.lo.s32 	%r188, %r7, %r186;
	mad.lo.s32 	%r189, %r8, %r187, %r188;
	shl.b64 	%rd165, %rd164, 32;
	shr.s64 	%rd166, %rd165, 30;
	add.s64 	%rd167, %rd1, %rd166;
	ld.global.f32 	%f217, [%rd167];
	cvt.s64.s32 	%rd168, %r189;
	add.s64 	%rd169, %rd2, %rd168;
	ld.global.u8 	%rs18, [%rd169];
	setp.eq.s16 	%p74, %rs18, 0;
	mul.f32 	%f218, %f217, %f164;
	selp.f32 	%f701, %f163, %f218, %p74;
	max.f32 	%f670, %f670, %f701;
$L__BB289_40:
	setp.le.s64 	%p75, %rd55, %rd26;
	mov.f32 	%f703, 0fFF800000;
	@%p75 bra 	$L__BB289_42;
	setp.eq.s64 	%p76, %rd49, 1;
	setp.eq.s64 	%p77, %rd48, 1;
	add.s64 	%rd170, %rd43, %rd26;
	cvt.u32.u64 	%r190, %rd170;
	div.s32 	%r191, %r190, %r5;
	mul.lo.s32 	%r192, %r191, %r5;
	sub.s32 	%r193, %r190, %r192;
	selp.b32 	%r194, 0, %r191, %p77;
	selp.b32 	%r195, 0, %r193, %p76;
	mul.lo.s32 	%r196, %r7, %r194;
	mad.lo.s32 	%r197, %r8, %r195, %r196;
	shl.b64 	%rd171, %rd170, 32;
	shr.s64 	%rd172, %rd171, 30;
	add.s64 	%rd173, %rd1, %rd172;
	ld.global.f32 	%f220, [%rd173];
	cvt.s64.s32 	%rd174, %r197;
	add.s64 	%rd175, %rd2, %rd174;
	ld.global.u8 	%rs19, [%rd175];
	setp.eq.s16 	%p78, %rs19, 0;
	mul.f32 	%f221, %f220, %f164;
	selp.f32 	%f703, %f163, %f221, %p78;
	max.f32 	%f670, %f670, %f703;
$L__BB289_42:
	setp.le.s64 	%p79, %rd55, %rd27;
	mov.f32 	%f705, 0fFF800000;
	@%p79 bra 	$L__BB289_44;
	setp.eq.s64 	%p80, %rd49, 1;
	setp.eq.s64 	%p81, %rd48, 1;
	add.s64 	%rd176, %rd43, %rd27;
	cvt.u32.u64 	%r198, %rd176;
	div.s32 	%r199, %r198, %r5;
	mul.lo.s32 	%r200, %r199, %r5;
	sub.s32 	%r201, %r198, %r200;
	selp.b32 	%r202, 0, %r199, %p81;
	selp.b32 	%r203, 0, %r201, %p80;
	mul.lo.s32 	%r204, %r7, %r202;
	mad.lo.s32 	%r205, %r8, %r203, %r204;
	shl.b64 	%rd177, %rd176, 32;
	shr.s64 	%rd178, %rd177, 30;
	add.s64 	%rd179, %rd1, %rd178;
	ld.global.f32 	%f223, [%rd179];
	cvt.s64.s32 	%rd180, %r205;
	add.s64 	%rd181, %rd2, %rd180;
	ld.global.u8 	%rs20, [%rd181];
	setp.eq.s16 	%p82, %rs20, 0;
	mul.f32 	%f224, %f223, %f164;
	selp.f32 	%f705, %f163, %f224, %p82;
	max.f32 	%f670, %f670, %f705;
$L__BB289_44:
	setp.le.s64 	%p83, %rd55, %rd28;
	mov.f32 	%f707, 0fFF800000;
	@%p83 bra 	$L__BB289_46;
	setp.eq.s64 	%p84, %rd49, 1;
	setp.eq.s64 	%p85, %rd48, 1;
	add.s64 	%rd182, %rd43, %rd28;
	cvt.u32.u64 	%r206, %rd182;
	div.s32 	%r207, %r206, %r5;
	mul.lo.s32 	%r208, %r207, %r5;
	sub.s32 	%r209, %r206, %r208;
	selp.b32 	%r210, 0, %r207, %p85;
	selp.b32 	%r211, 0, %r209, %p84;
	mul.lo.s32 	%r212, %r7, %r210;
	mad.lo.s32 	%r213, %r8, %r211, %r212;
	shl.b64 	%rd183, %rd182, 32;
	shr.s64 	%rd184, %rd183, 30;
	add.s64 	%rd185, %rd1, %rd184;
	ld.global.f32 	%f226, [%rd185];
	cvt.s64.s32 	%rd186, %r213;
	add.s64 	%rd187, %rd2, %rd186;
	ld.global.u8 	%rs21, [%rd187];
	setp.eq.s16 	%p86, %rs21, 0;
	mul.f32 	%f227, %f226, %f164;
	selp.f32 	%f707, %f163, %f227, %p86;
	max.f32 	%f670, %f670, %f707;
$L__BB289_46:
	setp.le.s64 	%p87, %rd55, %rd29;
	mov.f32 	%f709, 0fFF800000;
	@%p87 bra 	$L__BB289_48;
	setp.eq.s64 	%p88, %rd49, 1;
	setp.eq.s64 	%p89, %rd48, 1;
	add.s64 	%rd188, %rd43, %rd29;
	cvt.u32.u64 	%r214, %rd188;
	div.s32 	%r215, %r214, %r5;
	mul.lo.s32 	%r216, %r215, %r5;
	sub.s32 	%r217, %r214, %r216;
	selp.b32 	%r218, 0, %r215, %p89;
	selp.b32 	%r219, 0, %r217, %p88;
	mul.lo.s32 	%r220, %r7, %r218;
	mad.lo.s32 	%r221, %r8, %r219, %r220;
	shl.b64 	%rd189, %rd188, 32;
	shr.s64 	%rd190, %rd189, 30;
	add.s64 	%rd191, %rd1, %rd190;
	ld.global.f32 	%f229, [%rd191];
	cvt.s64.s32 	%rd192, %r221;
	add.s64 	%rd193, %rd2, %rd192;
	ld.global.u8 	%rs22, [%rd193];
	setp.eq.s16 	%p90, %rs22, 0;
	mul.f32 	%f230, %f229, %f164;
	selp.f32 	%f709, %f163, %f230, %p90;
	max.f32 	%f670, %f670, %f709;
$L__BB289_48:
	setp.le.s64 	%p91, %rd55, %rd30;
	mov.f32 	%f711, 0fFF800000;
	@%p91 bra 	$L__BB289_50;
	setp.eq.s64 	%p92, %rd49, 1;
	setp.eq.s64 	%p93, %rd48, 1;
	add.s64 	%rd194, %rd43, %rd30;
	cvt.u32.u64 	%r222, %rd194;
	div.s32 	%r223, %r222, %r5;
	mul.lo.s32 	%r224, %r223, %r5;
	sub.s32 	%r225, %r222, %r224;
	selp.b32 	%r226, 0, %r223, %p93;
	selp.b32 	%r227, 0, %r225, %p92;
	mul.lo.s32 	%r228, %r7, %r226;
	mad.lo.s32 	%r229, %r8, %r227, %r228;
	shl.b64 	%rd195, %rd194, 32;
	shr.s64 	%rd196, %rd195, 30;
	add.s64 	%rd197, %rd1, %rd196;
	ld.global.f32 	%f232, [%rd197];
	cvt.s64.s32 	%rd198, %r229;
	add.s64 	%rd199, %rd2, %rd198;
	ld.global.u8 	%rs23, [%rd199];
	setp.eq.s16 	%p94, %rs23, 0;
	mul.f32 	%f233, %f232, %f164;
	selp.f32 	%f711, %f163, %f233, %p94;
	max.f32 	%f670, %f670, %f711;
$L__BB289_50:
	setp.le.s64 	%p95, %rd55, %rd31;
	mov.f32 	%f713, 0fFF800000;
	@%p95 bra 	$L__BB289_52;
	setp.eq.s64 	%p96, %rd49, 1;
	setp.eq.s64 	%p97, %rd48, 1;
	add.s64 	%rd200, %rd43, %rd31;
	cvt.u32.u64 	%r230, %rd200;
	div.s32 	%r231, %r230, %r5;
	mul.lo.s32 	%r232, %r231, %r5;
	sub.s32 	%r233, %r230, %r232;
	selp.b32 	%r234, 0, %r231, %p97;
	selp.b32 	%r235, 0, %r233, %p96;
	mul.lo.s32 	%r236, %r7, %r234;
	mad.lo.s32 	%r237, %r8, %r235, %r236;
	shl.b64 	%rd201, %rd200, 32;
	shr.s64 	%rd202, %rd201, 30;
	add.s64 	%rd203, %rd1, %rd202;
	ld.global.f32 	%f235, [%rd203];
	cvt.s64.s32 	%rd204, %r237;
	add.s64 	%rd205, %rd2, %rd204;
	ld.global.u8 	%rs24, [%rd205];
	setp.eq.s16 	%p98, %rs24, 0;
	mul.f32 	%f236, %f235, %f164;
	selp.f32 	%f713, %f163, %f236, %p98;
	max.f32 	%f670, %f670, %f713;
$L__BB289_52:
	setp.le.s64 	%p99, %rd55, %rd32;
	mov.f32 	%f715, 0fFF800000;
	@%p99 bra 	$L__BB289_54;
	setp.eq.s64 	%p100, %rd49, 1;
	setp.eq.s64 	%p101, %rd48, 1;
	add.s64 	%rd206, %rd43, %rd32;
	cvt.u32.u64 	%r238, %rd206;
	div.s32 	%r239, %r238, %r5;
	mul.lo.s32 	%r240, %r239, %r5;
	sub.s32 	%r241, %r238, %r240;
	selp.b32 	%r242, 0, %r239, %p101;
	selp.b32 	%r243, 0, %r241, %p100;
	mul.lo.s32 	%r244, %r7, %r242;
	mad.lo.s32 	%r245, %r8, %r243, %r244;
	shl.b64 	%rd207, %rd206, 32;
	shr.s64 	%rd208, %rd207, 30;
	add.s64 	%rd209, %rd1, %rd208;
	ld.global.f32 	%f238, [%rd209];
	cvt.s64.s32 	%rd210, %r245;
	add.s64 	%rd211, %rd2, %rd210;
	ld.global.u8 	%rs25, [%rd211];
	setp.eq.s16 	%p102, %rs25, 0;
	mul.f32 	%f239, %f238, %f164;
	selp.f32 	%f715, %f163, %f239, %p102;
	max.f32 	%f670, %f670, %f715;
$L__BB289_54:
	setp.le.s64 	%p103, %rd55, %rd33;
	mov.f32 	%f717, 0fFF800000;
	@%p103 bra 	$L__BB289_56;
	setp.eq.s64 	%p104, %rd49, 1;
	setp.eq.s64 	%p105, %rd48, 1;
	add.s64 	%rd212, %rd43, %rd33;
	cvt.u32.u64 	%r246, %rd212;
	div.s32 	%r247, %r246, %r5;
	mul.lo.s32 	%r248, %r247, %r5;
	sub.s32 	%r249, %r246, %r248;
	selp.b32 	%r250, 0, %r247, %p105;
	selp.b32 	%r251, 0, %r249, %p104;
	mul.lo.s32 	%r252, %r7, %r250;
	mad.lo.s32 	%r253, %r8, %r251, %r252;
	shl.b64 	%rd213, %rd212, 32;
	shr.s64 	%rd214, %rd213, 30;
	add.s64 	%rd215, %rd1, %rd214;
	ld.global.f32 	%f241, [%rd215];
	cvt.s64.s32 	%rd216, %r253;
	add.s64 	%rd217, %rd2, %rd216;
	ld.global.u8 	%rs26, [%rd217];
	setp.eq.s16 	%p106, %rs26, 0;
	mul.f32 	%f242, %f241, %f164;
	selp.f32 	%f717, %f163, %f242, %p106;
	max.f32 	%f670, %f670, %f717;
$L__BB289_56:
	setp.le.s64 	%p107, %rd55, %rd34;
	mov.f32 	%f719, 0fFF800000;
	@%p107 bra 	$L__BB289_58;
	setp.eq.s64 	%p108, %rd49, 1;
	setp.eq.s64 	%p109, %rd48, 1;
	add.s64 	%rd218, %rd43, %rd34;
	cvt.u32.u64 	%r254, %rd218;
	div.s32 	%r255, %r254, %r5;
	mul.lo.s32 	%r256, %r255, %r5;
	sub.s32 	%r257, %r254, %r256;
	selp.b32 	%r258, 0, %r255, %p109;
	selp.b32 	%r259, 0, %r257, %p108;
	mul.lo.s32 	%r260, %r7, %r258;
	mad.lo.s32 	%r261, %r8, %r259, %r260;
	shl.b64 	%rd219, %rd218, 32;
	shr.s64 	%rd220, %rd219, 30;
	add.s64 	%rd221, %rd1, %rd220;
	ld.global.f32 	%f244, [%rd221];
	cvt.s64.s32 	%rd222, %r261;
	add.s64 	%rd223, %rd2, %rd222;
	ld.global.u8 	%rs27, [%rd223];
	setp.eq.s16 	%p110, %rs27, 0;
	mul.f32 	%f245, %f244, %f164;
	selp.f32 	%f719, %f163, %f245, %p110;
	max.f32 	%f670, %f670, %f719;
$L__BB289_58:
	setp.le.s64 	%p111, %rd55, %rd35;
	mov.f32 	%f721, 0fFF800000;
	@%p111 bra 	$L__BB289_60;
	setp.eq.s64 	%p112, %rd49, 1;
	setp.eq.s64 	%p113, %rd48, 1;
	add.s64 	%rd224, %rd43, %rd35;
	cvt.u32.u64 	%r262, %rd224;
	div.s32 	%r263, %r262, %r5;
	mul.lo.s32 	%r264, %r263, %r5;
	sub.s32 	%r265, %r262, %r264;
	selp.b32 	%r266, 0, %r263, %p113;
	selp.b32 	%r267, 0, %r265, %p112;
	mul.lo.s32 	%r268, %r7, %r266;
	mad.lo.s32 	%r269, %r8, %r267, %r268;
	shl.b64 	%rd225, %rd224, 32;
	shr.s64 	%rd226, %rd225, 30;
	add.s64 	%rd227, %rd1, %rd226;
	ld.global.f32 	%f247, [%rd227];
	cvt.s64.s32 	%rd228, %r269;
	add.s64 	%rd229, %rd2, %rd228;
	ld.global.u8 	%rs28, [%rd229];
	setp.eq.s16 	%p114, %rs28, 0;
	mul.f32 	%f248, %f247, %f164;
	selp.f32 	%f721, %f163, %f248, %p114;
	max.f32 	%f670, %f670, %f721;
$L__BB289_60:
	setp.le.s64 	%p115, %rd55, %rd36;
	mov.f32 	%f723, 0fFF800000;
	@%p115 bra 	$L__BB289_62;
	setp.eq.s64 	%p116, %rd49, 1;
	setp.eq.s64 	%p117, %rd48, 1;
	add.s64 	%rd230, %rd43, %rd36;
	cvt.u32.u64 	%r270, %rd230;
	div.s32 	%r271, %r270, %r5;
	mul.lo.s32 	%r272, %r271, %r5;
	sub.s32 	%r273, %r270, %r272;
	selp.b32 	%r274, 0, %r271, %p117;
	selp.b32 	%r275, 0, %r273, %p116;
	mul.lo.s32 	%r276, %r7, %r274;
	mad.lo.s32 	%r277, %r8, %r275, %r276;
	shl.b64 	%rd231, %rd230, 32;
	shr.s64 	%rd232, %rd231, 30;
	add.s64 	%rd233, %rd1, %rd232;
	ld.global.f32 	%f250, [%rd233];
	cvt.s64.s32 	%rd234, %r277;
	add.s64 	%rd235, %rd2, %rd234;
	ld.global.u8 	%rs29, [%rd235];
	setp.eq.s16 	%p118, %rs29, 0;
	mul.f32 	%f251, %f250, %f164;
	selp.f32 	%f723, %f163, %f251, %p118;
	max.f32 	%f670, %f670, %f723;
$L__BB289_62:
	setp.le.s64 	%p119, %rd55, %rd37;
	mov.f32 	%f725, 0fFF800000;
	@%p119 bra 	$L__BB289_64;
	setp.eq.s64 	%p120, %rd49, 1;
	setp.eq.s64 	%p121, %rd48, 1;
	add.s64 	%rd236, %rd43, %rd37;
	cvt.u32.u64 	%r278, %rd236;
	div.s32 	%r279, %r278, %r5;
	mul.lo.s32 	%r280, %r279, %r5;
	sub.s32 	%r281, %r278, %r280;
	selp.b32 	%r282, 0, %r279, %p121;
	selp.b32 	%r283, 0, %r281, %p120;
	mul.lo.s32 	%r284, %r7, %r282;
	mad.lo.s32 	%r285, %r8, %r283, %r284;
	shl.b64 	%rd237, %rd236, 32;
	shr.s64 	%rd238, %rd237, 30;
	add.s64 	%rd239, %rd1, %rd238;
	ld.global.f32 	%f253, [%rd239];
	cvt.s64.s32 	%rd240, %r285;
	add.s64 	%rd241, %rd2, %rd240;
	ld.global.u8 	%rs30, [%rd241];
	setp.eq.s16 	%p122, %rs30, 0;
	mul.f32 	%f254, %f253, %f164;
	selp.f32 	%f725, %f163, %f254, %p122;
	max.f32 	%f670, %f670, %f725;
$L__BB289_64:
	setp.le.s64 	%p123, %rd55, %rd38;
	mov.f32 	%f727, 0fFF800000;
	@%p123 bra 	$L__BB289_66;
	setp.eq.s64 	%p124, %rd49, 1;
	setp.eq.s64 	%p125, %rd48, 1;
	add.s64 	%rd242, %rd43, %rd38;
	cvt.u32.u64 	%r286, %rd242;
	div.s32 	%r287, %r286, %r5;
	mul.lo.s32 	%r288, %r287, %r5;
	sub.s32 	%r289, %r286, %r288;
	selp.b32 	%r290, 0, %r287, %p125;
	selp.b32 	%r291, 0, %r289, %p124;
	mul.lo.s32 	%r292, %r7, %r290;
	mad.lo.s32 	%r293, %r8, %r291, %r292;
	shl.b64 	%rd243, %rd242, 32;
	shr.s64 	%rd244, %rd243, 30;
	add.s64 	%rd245, %rd1, %rd244;
	ld.global.f32 	%f256, [%rd245];
	cvt.s64.s32 	%rd246, %r293;
	add.s64 	%rd247, %rd2, %rd246;
	ld.global.u8 	%rs31, [%rd247];
	setp.eq.s16 	%p126, %rs31, 0;
	mul.f32 	%f257, %f256, %f164;
	selp.f32 	%f727, %f163, %f257, %p126;
	max.f32 	%f670, %f670, %f727;
$L__BB289_66:
	setp.le.s64 	%p127, %rd55, %rd39;
	mov.f32 	%f729, 0fFF800000;
	@%p127 bra 	$L__BB289_68;
	setp.eq.s64 	%p128, %rd49, 1;
	setp.eq.s64 	%p129, %rd48, 1;
	add.s64 	%rd248, %rd43, %rd39;
	cvt.u32.u64 	%r294, %rd248;
	div.s32 	%r295, %r294, %r5;
	mul.lo.s32 	%r296, %r295, %r5;
	sub.s32 	%r297, %r294, %r296;
	selp.b32 	%r298, 0, %r295, %p129;
	selp.b32 	%r299, 0, %r297, %p128;
	mul.lo.s32 	%r300, %r7, %r298;
	mad.lo.s32 	%r301, %r8, %r299, %r300;
	shl.b64 	%rd249, %rd248, 32;
	shr.s64 	%rd250, %rd249, 30;
	add.s64 	%rd251, %rd1, %rd250;
	ld.global.f32 	%f259, [%rd251];
	cvt.s64.s32 	%rd252, %r301;
	add.s64 	%rd253, %rd2, %rd252;
	ld.global.u8 	%rs32, [%rd253];
	setp.eq.s16 	%p130, %rs32, 0;
	mul.f32 	%f260, %f259, %f164;
	selp.f32 	%f729, %f163, %f260, %p130;
	max.f32 	%f670, %f670, %f729;
$L__BB289_68:
	setp.le.s64 	%p131, %rd55, %rd8;
	mov.b32 	%r302, %f670;
	shfl.sync.bfly.b32	%r303|%p132, %r302, 16, 31, -1;
	mov.b32 	%f261, %r303;
	max.f32 	%f262, %f670, %f261;
	mov.b32 	%r304, %f262;
	shfl.sync.bfly.b32	%r305|%p133, %r304, 8, 31, -1;
	mov.b32 	%f263, %r305;
	max.f32 	%f264, %f262, %f263;
	mov.b32 	%r306, %f264;
	shfl.sync.bfly.b32	%r307|%p134, %r306, 4, 31, -1;
	mov.b32 	%f265, %r307;
	max.f32 	%f266, %f264, %f265;
	mov.b32 	%r308, %f266;
	shfl.sync.bfly.b32	%r309|%p135, %r308, 2, 31, -1;
	mov.b32 	%f267, %r309;
	max.f32 	%f268, %f266, %f267;
	mov.b32 	%r310, %f268;
	shfl.sync.bfly.b32	%r311|%p136, %r310, 1, 31, -1;
	mov.b32 	%f269, %r311;
	max.f32 	%f270, %f268, %f269;
	sub.f32 	%f271, %f667, %f270;
	fma.rn.f32 	%f272, %f271, 0f3BBB989D, 0f3F000000;
	cvt.sat.f32.f32 	%f273, %f272;
	mov.f32 	%f274, 0f4B400001;
	mov.f32 	%f275, 0f437C0000;
	fma.rm.f32 	%f276, %f273, %f275, %f274;
	add.f32 	%f277, %f276, 0fCB40007F;
	neg.f32 	%f278, %f277;
	fma.rn.f32 	%f279, %f271, 0f3FB8AA3B, %f278;
	fma.rn.f32 	%f280, %f271, 0f32A57060, %f279;
	mov.b32 	%r312, %f276;
	shl.b32 	%r313, %r312, 23;
	mov.b32 	%f281, %r313;
	ex2.approx.ftz.f32 	%f282, %f280;
	mul.f32 	%f283, %f282, %f281;
	add.f32 	%f284, %f283, 0f00000000;
	sub.f32 	%f285, %f669, %f270;
	fma.rn.f32 	%f286, %f285, 0f3BBB989D, 0f3F000000;
	cvt.sat.f32.f32 	%f287, %f286;
	fma.rm.f32 	%f288, %f287, %f275, %f274;
	add.f32 	%f289, %f288, 0fCB40007F;
	neg.f32 	%f290, %f289;
	fma.rn.f32 	%f291, %f285, 0f3FB8AA3B, %f290;
	fma.rn.f32 	%f292, %f285, 0f32A57060, %f291;
	mov.b32 	%r314, %f288;
	shl.b32 	%r315, %r314, 23;
	mov.b32 	%f293, %r315;
	ex2.approx.ftz.f32 	%f294, %f292;
	mul.f32 	%f295, %f294, %f293;
	add.f32 	%f296, %f284, %f295;
	sub.f32 	%f297, %f671, %f270;
	fma.rn.f32 	%f298, %f297, 0f3BBB989D, 0f3F000000;
	cvt.sat.f32.f32 	%f299, %f298;
	fma.rm.f32 	%f300, %f299, %f275, %f274;
	add.f32 	%f301, %f300, 0fCB40007F;
	neg.f32 	%f302, %f301;
	fma.rn.f32 	%f303, %f297, 0f3FB8AA3B, %f302;
	fma.rn.f32 	%f304, %f297, 0f32A57060, %f303;
	mov.b32 	%r316, %f300;
	shl.b32 	%r317, %r316, 23;
	mov.b32 	%f305, %r317;
	ex2.approx.ftz.f32 	%f306, %f304;
	mul.f32 	%f307, %f306, %f305;
	add.f32 	%f308, %f296, %f307;
	sub.f32 	%f309, %f673, %f270;
	fma.rn.f32 	%f310, %f309, 0f3BBB989D, 0f3F000000;
	cvt.sat.f32.f32 	%f311, %f310;
	fma.rm.f32 	%f312, %f311, %f275, %f274;
	add.f32 	%f313, %f312, 0fCB40007F;
	neg.f32 	%f314, %f313;
	fma.rn.f32 	%f315, %f309, 0f3FB8AA3B, %f314;
	fma.rn.f32 	%f316, %f309, 0f32A57060, %f315;
	mov.b32 	%r318, %f312;
	shl.b32 	%r319, %r318, 23;
	mov.b32 	%f317, %r319;
	ex2.approx.ftz.f32 	%f318, %f316;
	mul.f32 	%f319, %f318, %f317;
	add.f32 	%f320, %f308, %f319;
	sub.f32 	%f321, %f675, %f270;
	fma.rn.f32 	%f322, %f321, 0f3BBB989D, 0f3F000000;
	cvt.sat.f32.f32 	%f323, %f322;
	fma.rm.f32 	%f324, %f323, %f275, %f274;
	add.f32 	%f325, %f324, 0fCB40007F;
	neg.f32 	%f326, %f325;
	fma.rn.f32 	%f327, %f321, 0f3FB8AA3B, %f326;
	fma.rn.f32 	%f328, %f321, 0f32A57060, %f327;
	mov.b32 	%r320, %f324;
	shl.b32 	%r321, %r320, 23;
	mov.b32 	%f329, %r321;
	ex2.approx.ftz.f32 	%f330, %f328;
	mul.f32 	%f331, %f330, %f329;
	add.f32 	%f332, %f320, %f331;
	sub.f32 	%f333, %f677, %f270;
	fma.rn.f32 	%f334, %f333, 0f3BBB989D, 0f3F000000;
	cvt.sat.f32.f32 	%f335, %f334;
	fma.rm.f32 	%f336, %f335, %f275, %f274;
	add.f32 	%f337, %f336, 0fCB40007F;
	neg.f32 	%f338, %f337;
	fma.rn.f32 	%f339, %f333, 0f3FB8AA3B, %f338;
	fma.rn.f32 	%f340, %f333, 0f32A57060, %f339;
	mov.b32 	%r322, %f336;
	shl.b32 	%r323, %r322, 23;
	mov.b32 	%f341, %r323;
	ex2.approx.ftz.f32 	%f342, %f340;
	mul.f32 	%f343, %f342, %f341;
	add.f32 	%f344, %f332, %f343;
	sub.f32 	%f345, %f679, %f270;
	fma.rn.f32 	%f346, %f345, 0f3BBB989D, 0f3F000000;
	cvt.sat.f32.f32 	%f347, %f346;
	fma.rm.f32 	%f348, %f347, %f275, %f274;
	add.f32 	%f349, %f348, 0fCB40007F;
	neg.f32 	%f350, %f349;
	fma.rn.f32 	%f351, %f345, 0f3FB8AA3B, %f350;
	fma.rn.f32 	%f352, %f345, 0f32A57060, %f351;
	mov.b32 	%r324, %f348;
	shl.b32 	%r325, %r324, 23;
	mov.b32 	%f353, %r325;
	ex2.approx.ftz.f32 	%f354, %f352;
	mul.f32 	%f355, %f354, %f353;
	add.f32 	%f356, %f344, %f355;
	sub.f32 	%f357, %f681, %f270;
	fma.rn.f32 	%f358, %f357, 0f3BBB989D, 0f3F000000;
	cvt.sat.f32.f32 	%f359, %f358;
	fma.rm.f32 	%f360, %f359, %f275, %f274;
	add.f32 	%f361, %f360, 0fCB40007F;
	neg.f32 	%f362, %f361;
	fma.rn.f32 	%f363, %f357, 0f3FB8AA3B, %f362;
	fma.rn.f32 	%f364, %f357, 0f32A57060, %f363;
	mov.b32 	%r326, %f360;
	shl.b32 	%r327, %r326, 23;
	mov.b32 	%f365, %r327;
	ex2.approx.ftz.f32 	%f366, %f364;
	mul.f32 	%f367, %f366, %f365;
	add.f32 	%f368, %f356, %f367;
	sub.f32 	%f369, %f683, %f270;
	fma.rn.f32 	%f370, %f369, 0f3BBB989D, 0f3F000000;
	cvt.sat.f32.f32 	%f371, %f370;
	fma.rm.f32 	%f372, %f371, %f275, %f274;
	add.f32 	%f373, %f372, 0fCB40007F;
	neg.f32 	%f374, %f373;
	fma.rn.f32 	%f375, %f369, 0f3FB8AA3B, %f374;
	fma.rn.f32 	%f376, %f369, 0f32A57060, %f375;
	mov.b32 	%r328, %f372;
	shl.b32 	%r329, %r328, 23;
	mov.b32 	%f377, %r329;
	ex2.approx.ftz.f32 	%f378, %f376;
	mul.f32 	%f379, %f378, %f377;
	add.f32 	%f380, %f368, %f379;
	sub.f32 	%f381, %f685, %f270;
	fma.rn.f32 	%f382, %f381, 0f3BBB989D, 0f3F000000;
	cvt.sat.f32.f32 	%f383, %f382;
	fma.rm.f32 	%f384, %f383, %f275, %f274;
	add.f32 	%f385, %f384, 0fCB40007F;
	neg.f32 	%f386, %f385;
	fma.rn.f32 	%f387, %f381, 0f3FB8AA3B, %f386;
	fma.rn.f32 	%f388, %f381, 0f32A57060, %f387;
	mov.b32 	%r330, %f384;
	shl.b32 	%r331, %r330, 23;
	mov.b32 	%f389, %r331;
	ex2.approx.ftz.f32 	%f390, %f388;
	mul.f32 	%f391, %f390, %f389;
	add.f32 	%f392, %f380, %f391;
	sub.f32 	%f393, %f687, %f270;
	fma.rn.f32 	%f394, %f393, 0f3BBB989D, 0f3F000000;
	cvt.sat.f32.f32 	%f395, %f394;
	fma.rm.f32 	%f396, %f395, %f275, %f274;
	add.f32 	%f397, %f396, 0fCB40007F;
	neg.f32 	%f398, %f397;
	fma.rn.f32 	%f399, %f393, 0f3FB8AA3B, %f398;
	fma.rn.f32 	%f400, %f393, 0f32A57060, %f399;
	mov.b32 	%r332, %f396;
	shl.b32 	%r333, %r332, 23;
	mov.b32 	%f401, %r333;
	ex2.approx.ftz.f32 	%f402, %f400;
	mul.f32 	%f403, %f402, %f401;
	add.f32 	%f404, %f392, %f403;
	sub.f32 	%f405, %f689, %f270;
	fma.rn.f32 	%f406, %f405, 0f3BBB989D, 0f3F000000;
	cvt.sat.f32.f32 	%f407, %f406;
	fma.rm.f32 	%f408, %f407, %f275, %f274;
	add.f32 	%f409, %f408, 0fCB40007F;
	neg.f32 	%f410, %f409;
	fma.rn.f32 	%f411, %f405, 0f3FB8AA3B, %f410;
	fma.rn.f32 	%f412, %f405, 0f32A57060, %f411;
	mov.b32 	%r334, %f408;
	shl.b32 	%r335, %r334, 23;
	mov.b32 	%f413, %r335;
	ex2.approx.ftz.f32 	%f414, %f412;
	mul.f32 	%f415, %f414, %f413;
	add.f32 	%f416, %f404, %f415;
	sub.f32 	%f417, %f691, %f270;
	fma.rn.f32 	%f418, %f417, 0f3BBB989D, 0f3F000000;
	cvt.sat.f32.f32 	%f419, %f418;
	fma.rm.f32 	%f420, %f419, %f275, %f274;
	add.f32 	%f421, %f420, 0fCB40007F;
	neg.f32 	%f422, %f421;
	fma.rn.f32 	%f423, %f417, 0f3FB8AA3B, %f422;
	fma.rn.f32 	%f424, %f417, 0f32A57060, %f423;
	mov.b32 	%r336, %f420;
	shl.b32 	%r337, %r336, 23;
	mov.b32 	%f425, %r337;
	ex2.approx.ftz.f32 	%f426, %f424;
	mul.f32 	%f427, %f426, %f425;
	add.f32 	%f428, %f416, %f427;
	sub.f32 	%f429, %f693, %f270;
	fma.rn.f32 	%f430, %f429, 0f3BBB989D, 0f3F000000;
	cvt.sat.f32.f32 	%f431, %f430;
	fma.rm.f32 	%f432, %f431, %f275, %f274;
	add.f32 	%f433, %f432, 0fCB40007F;
	neg.f32 	%f434, %f433;
	fma.rn.f32 	%f435, %f429, 0f3FB8AA3B, %f434;
	fma.rn.f32 	%f436, %f429, 0f32A57060, %f435;
	mov.b32 	%r338, %f432;
	shl.b32 	%r339, %r338, 23;
	mov.b32 	%f437, %r339;
	ex2.approx.ftz.f32 	%f438, %f436;
	mul.f32 	%f439, %f438, %f437;
	add.f32 	%f440, %f428, %f439;
	sub.f32 	%f441, %f695, %f270;
	fma.rn.f32 	%f442, %f441, 0f3BBB989D, 0f3F000000;
	cvt.sat.f32.f32 	%f443, %f442;
	fma.rm.f32 	%f444, %f443, %f275, %f274;
	add.f32 	%f445, %f444, 0fCB40007F;
	neg.f32 	%f446, %f445;
	fma.rn.f32 	%f447, %f441, 0f3FB8AA3B, %f446;
	fma.rn.f32 	%f448, %f441, 0f32A57060, %f447;
	mov.b32 	%r340, %f444;
	shl.b32 	%r341, %r340, 23;
	mov.b32 	%f449, %r341;
	ex2.approx.ftz.f32 	%f450, %f448;
	mul.f32 	%f451, %f450, %f449;
	add.f32 	%f452, %f440, %f451;
	sub.f32 	%f453, %f697, %f270;
	fma.rn.f32 	%f454, %f453, 0f3BBB989D, 0f3F000000;
	cvt.sat.f32.f32 	%f455, %f454;
	fma.rm.f32 	%f456, %f455, %f275, %f274;
	add.f32 	%f457, %f456, 0fCB40007F;
	neg.f32 	%f458, %f457;
	fma.rn.f32 	%f459, %f453, 0f3FB8AA3B, %f458;
	fma.rn.f32 	%f460, %f453, 0f32A57060, %f459;
	mov.b32 	%r342, %f456;
	shl.b32 	%r343, %r342, 23;
	mov.b32 	%f461, %r343;
	ex2.approx.ftz.f32 	%f462, %f460;
	mul.f32 	%f463, %f462, %f461;
	add.f32 	%f464, %f452, %f463;
	sub.f32 	%f465, %f699, %f270;
	fma.rn.f32 	%f466, %f465, 0f3BBB989D, 0f3F000000;
	cvt.sat.f32.f32 	%f467, %f466;
	fma.rm.f32 	%f468, %f467, %f275, %f274;
	add.f32 	%f469, %f468, 0fCB40007F;
	neg.f32 	%f470, %f469;
	fma.rn.f32 	%f471, %f465, 0f3FB8AA3B, %f470;
	fma.rn.f32 	%f472, %f465, 0f32A57060, %f471;
	mov.b32 	%r344, %f468;
	shl.b32 	%r345, %r344, 23;
	mov.b32 	%f473, %r345;
	ex2.approx.ftz.f32 	%f474, %f472;
	mul.f32 	%f475, %f474, %f473;
	add.f32 	%f476, %f464, %f475;
	sub.f32 	%f477, %f701, %f270;
	fma.rn.f32 	%f478, %f477, 0f3BBB989D, 0f3F000000;
	cvt.sat.f32.f32 	%f479, %f478;
	fma.rm.f32 	%f480, %f479, %f275, %f274;
	add.f32 	%f481, %f480, 0fCB40007F;
	neg.f32 	%f482, %f481;
	fma.rn.f32 	%f483, %f477, 0f3FB8AA3B, %f482;
	fma.rn.f32 	%f484, %f477, 0f32A57060, %f483;
	mov.b32 	%r346, %f480;
	shl.b32 	%r347, %r346, 23;
	mov.b32 	%f485, %r347;
	ex2.approx.ftz.f32 	%f486, %f484;
	mul.f32 	%f487, %f486, %f485;
	add.f32 	%f488, %f476, %f487;
	sub.f32 	%f489, %f703, %f270;
	fma.rn.f32 	%f490, %f489, 0f3BBB989D, 0f3F000000;
	cvt.sat.f32.f32 	%f491, %f490;
	fma.rm.f32 	%f492, %f491, %f275, %f274;
	add.f32 	%f493, %f492, 0fCB40007F;
	neg.f32 	%f494, %f493;
	fma.rn.f32 	%f495, %f489, 0f3FB8AA3B, %f494;
	fma.rn.f32 	%f496, %f489, 0f32A57060, %f495;
	mov.b32 	%r348, %f492;
	shl.b32 	%r349, %r348, 23;
	mov.b32 	%f497, %r349;
	ex2.approx.ftz.f32 	%f498, %f496;
	mul.f32 	%f499, %f498, %f497;
	add.f32 	%f500, %f488, %f499;
	sub.f32 	%f501, %f705, %f270;
	fma.rn.f32 	%f502, %f501, 0f3BBB989D, 0f3F000000;
	cvt.sat.f32.f32 	%f503, %f502;
	fma.rm.f32 	%f504, %f503, %f275, %f274;
	add.f32 	%f505, %f504, 0fCB40007F;
	neg.f32 	%f506, %f505;
	fma.rn.f32 	%f507, %f501, 0f3FB8AA3B, %f506;
	fma.rn.f32 	%f508, %f501, 0f32A57060, %f507;
	mov.b32 	%r350, %f504;
	shl.b32 	%r351, %r350, 23;
	mov.b32 	%f509, %r351;
	ex2.approx.ftz.f32 	%f510, %f508;
	mul.f32 	%f511, %f510, %f509;
	add.f32 	%f512, %f500, %f511;
	sub.f32 	%f513, %f707, %f270;
	fma.rn.f32 	%f514, %f513, 0f3BBB989D, 0f3F000000;
	cvt.sat.f32.f32 	%f515, %f514;
	fma.rm.f32 	%f516, %f515, %f275, %f274;
	add.f32 	%f517, %f516, 0fCB40007F;
	neg.f32 	%f518, %f517;
	fma.rn.f32 	%f519, %f513, 0f3FB8AA3B, %f518;
	fma.rn.f32 	%f520, %f513, 0f32A57060, %f519;
	mov.b32 	%r352, %f516;
	shl.b32 	%r353, %r352, 23;
	mov.b32 	%f521, %r353;
	ex2.approx.ftz.f32 	%f522, %f520;
	mul.f32 	%f523, %f522, %f521;
	add.f32 	%f524, %f512, %f523;
	sub.f32 	%f525, %f709, %f270;
	fma.rn.f32 	%f526, %f525, 0f3BBB989D, 0f3F000000;
	cvt.sat.f32.f32 	%f527, %f526;
	fma.rm.f32 	%f528, %f527, %f275, %f274;
	add.f32 	%f529, %f528, 0fCB40007F;
	neg.f32 	%f530, %f529;
	fma.rn.f32 	%f531, %f525, 0f3FB8AA3B, %f530;
	fma.rn.f32 	%f532, %f525, 0f32A57060, %f531;
	mov.b32 	%r354, %f528;
	shl.b32 	%r355, %r354, 23;
	mov.b32 	%f533, %r355;
	ex2.approx.ftz.f32 	%f534, %f532;
	mul.f32 	%f535, %f534, %f533;
	add.f32 	%f536, %f524, %f535;
	sub.f32 	%f537, %f711, %f270;
	fma.rn.f32 	%f538, %f537, 0f3BBB989D, 0f3F000000;
	cvt.sat.f32.f32 	%f539, %f538;
	fma.rm.f32 	%f540, %f539, %f275, %f274;
	add.f32 	%f541, %f540, 0fCB40007F;
	neg.f32 	%f542, %f541;
	fma.rn.f32 	%f543, %f537, 0f3FB8AA3B, %f542;
	fma.rn.f32 	%f544, %f537, 0f32A57060, %f543;
	mov.b32 	%r356, %f540;
	shl.b32 	%r357, %r356, 23;
	mov.b32 	%f545, %r357;
	ex2.approx.ftz.f32 	%f546, %f544;
	mul.f32 	%f547, %f546, %f545;
	add.f32 	%f548, %f536, %f547;
	sub.f32 	%f549, %f713, %f270;
	fma.rn.f32 	%f550, %f549, 0f3BBB989D, 0f3F000000;
	cvt.sat.f32.f32 	%f551, %f550;
	fma.rm.f32 	%f552, %f551, %f275, %f274;
	add.f32 	%f553, %f552, 0fCB40007F;
	neg.f32 	%f554, %f553;
	fma.rn.f32 	%f555, %f549, 0f3FB8AA3B, %f554;
	fma.rn.f32 	%f556, %f549, 0f32A57060, %f555;
	mov.b32 	%r358, %f552;
	shl.b32 	%r359, %r358, 23;
	mov.b32 	%f557, %r359;
	ex2.approx.ftz.f32 	%f558, %f556;
	mul.f32 	%f559, %f558, %f557;
	add.f32 	%f560, %f548, %f559;
	sub.f32 	%f561, %f715, %f270;
	fma.rn.f32 	%f562, %f561, 0f3BBB989D, 0f3F000000;
	cvt.sat.f32.f32 	%f563, %f562;
	fma.rm.f32 	%f564, %f563, %f275, %f274;
	add.f32 	%f565, %f564, 0fCB40007F;
	neg.f32 	%f566, %f565;
	fma.rn.f32 	%f567, %f561, 0f3FB8AA3B, %f566;
	fma.rn.f32 	%f568, %f561, 0f32A57060, %f567;
	mov.b32 	%r360, %f564;
	shl.b32 	%r361, %r360, 23;
	mov.b32 	%f569, %r361;
	ex2.approx.ftz.f32 	%f570, %f568;
	mul.f32 	%f571, %f570, %f569;
	add.f32 	%f572, %f560, %f571;
	sub.f32 	%f573, %f717, %f270;
	fma.rn.f32 	%f574, %f573, 0f3BBB989D, 0f3F000000;
	cvt.sat.f32.f32 	%f575, %f574;
	fma.rm.f32 	%f576, %f575, %f275, %f274;
	add.f32 	%f577, %f576, 0fCB40007F;
	neg.f32 	%f578, %f577;
	fma.rn.f32 	%f579, %f573, 0f3FB8AA3B, %f578;
	fma.rn.f32 	%f580, %f573, 0f32A57060, %f579;
	mov.b32 	%r362, %f576;
	shl.b32 	%r363, %r362, 23;
	mov.b32 	%f581, %r363;
	ex2.approx.ftz.f32 	%f582, %f580;
	mul.f32 	%f583, %f582, %f581;
	add.f32 	%f584, %f572, %f583;
	sub.f32 	%f585, %f719, %f270;
	fma.rn.f32 	%f586, %f585, 0f3BBB989D, 0f3F000000;
	cvt.sat.f32.f32 	%f587, %f586;
	fma.rm.f32 	%f588, %f587, %f275, %f274;
	add.f32 	%f589, %f588, 0fCB40007F;
	neg.f32 	%f590, %f589;
	fma.rn.f32 	%f591, %f585, 0f3FB8AA3B, %f590;
	fma.rn.f32 	%f592, %f585, 0f32A57060, %f591;
	mov.b32 	%r364, %f588;
	shl.b32 	%r365, %r364, 23;
	mov.b32 	%f593, %r365;
	ex2.approx.ftz.f32 	%f594, %f592;
	mul.f32 	%f595, %f594, %f593;
	add.f32 	%f596, %f584, %f595;
	sub.f32 	%f597, %f721, %f270;
	fma.rn.f32 	%f598, %f597, 0f3BBB989D, 0f3F000000;
	cvt.sat.f32.f32 	%f599, %f598;
	fma.rm.f32 	%f600, %f599, %f275, %f274;
	add.f32 	%f601, %f600, 0fCB40007F;
	neg.f32 	%f602, %f601;
	fma.rn.f32 	%f603, %f597, 0f3FB8AA3B, %f602;
	fma.rn.f32 	%f604, %f597, 0f32A57060, %f603;
	mov.b32 	%r366, %f600;
	shl.b32 	%r367, %r366, 23;
	mov.b32 	%f605, %r367;
	ex2.approx.ftz.f32 	%f606, %f604;
	mul.f32 	%f607, %f606, %f605;
	add.f32 	%f608, %f596, %f607;
	sub.f32 	%f609, %f723, %f270;
	fma.rn.f32 	%f610, %f609, 0f3BBB989D, 0f3F000000;
	cvt.sat.f32.f32 	%f611, %f610;
	fma.rm.f32 	%f612, %f611, %f275, %f274;
	add.f32 	%f613, %f612, 0fCB40007F;
	neg.f32 	%f614, %f613;
	fma.rn.f32 	%f615, %f609, 0f3FB8AA3B, %f614;
	fma.rn.f32 	%f616, %f609, 0f32A57060, %f615;
	mov.b32 	%r368, %f612;
	shl.b32 	%r369, %r368, 23;
	mov.b32 	%f617, %r369;
	ex2.approx.ftz.f32 	%f618, %f616;
	mul.f32 	%f619, %f618, %f617;
	add.f32 	%f620, %f608, %f619;
	sub.f32 	%f621, %f725, %f270;
	fma.rn.f32 	%f622, %f621, 0f3BBB989D, 0f3F000000;
	cvt.sat.f32.f32 	%f623, %f622;
	fma.rm.f32 	%f624, %f623, %f275, %f274;
	add.f32 	%f625, %f624, 0fCB40007F;
	neg.f32 	%f626, %f625;
	fma.rn.f32 	%f627, %f621, 0f3FB8AA3B, %f626;
	fma.rn.f32 	%f628, %f621, 0f32A57060, %f627;
	mov.b32 	%r370, %f624;
	shl.b32 	%r371, %r370, 23;
	mov.b32 	%f629, %r371;
	ex2.approx.ftz.f32 	%f630, %f628;
	mul.f32 	%f631, %f630, %f629;
	add.f32 	%f632, %f620, %f631;
	sub.f32 	%f633, %f727, %f270;
	fma.rn.f32 	%f634, %f633, 0f3BBB989D, 0f3F000000;
	cvt.sat.f32.f32 	%f635, %f634;
	fma.rm.f32 	%f636, %f635, %f275, %f274;
	add.f32 	%f637, %f636, 0fCB40007F;
	neg.f32 	%f638, %f637;
	fma.rn.f32 	%f639, %f633, 0f3FB8AA3B, %f638;
	fma.rn.f32 	%f640, %f633, 0f32A57060, %f639;
	mov.b32 	%r372, %f636;
	shl.b32 	%r373, %r372, 23;
	mov.b32 	%f641, %r373;
	ex2.approx.ftz.f32 	%f642, %f640;
	mul.f32 	%f643, %f642, %f641;
	add.f32 	%f644, %f632, %f643;
	sub.f32 	%f645, %f729, %f270;
	fma.rn.f32 	%f646, %f645, 0f3BBB989D, 0f3F000000;
	cvt.sat.f32.f32 	%f647, %f646;
	fma.rm.f32 	%f648, %f647, %f275, %f274;
	add.f32 	%f649, %f648, 0fCB40007F;
	neg.f32 	%f650, %f649;
	fma.rn.f32 	%f651, %f645, 0f3FB8AA3B, %f650;
	fma.rn.f32 	%f652, %f645, 0f32A57060, %f651;
	mov.b32 	%r374, %f648;
	shl.b32 	%r375, %r374, 23;
	mov.b32 	%f653, %r375;
	ex2.approx.ftz.f32 	%f654, %f652;
	mul.f32 	%f655, %f654, %f653;
	add.f32 	%f656, %f644, %f655;
	mov.b32 	%r376, %f656;
	shfl.sync.bfly.b32	%r377|%p137, %r376, 16, 31, -1;
	mov.b32 	%f657, %r377;
	add.f32 	%f658, %f656, %f657;
	mov.b32 	%r378, %f658;
	shfl.sync.bfly.b32	%r379|%p138, %r378, 8, 31, -1;
	mov.b32 	%f659, %r379;
	add.f32 	%f660, %f658, %f659;
	mov.b32 	%r380, %f660;
	shfl.sync.bfly.b32	%r381|%p139, %r380, 4, 31, -1;
	mov.b32 	%f661, %r381;
	add.f32 	%f662, %f660, %f661;
	mov.b32 	%r382, %f662;
	shfl.sync.bfly.b32	%r383|%p140, %r382, 2, 31, -1;
	mov.b32 	%f663, %r383;
	add.f32 	%f664, %f662, %f663;
	mov.b32 	%r384, %f664;
	shfl.sync.bfly.b32	%r385|%p141, %r384, 1, 31, -1;
	mov.b32 	%f665, %r385;
	add.f32 	%f666, %f664, %f665;
	div.rn.f32 	%f131, %f283, %f666;
	div.rn.f32 	%f132, %f295, %f666;
	div.rn.f32 	%f133, %f307, %f666;
	div.rn.f32 	%f134, %f319, %f666;
	div.rn.f32 	%f135, %f331, %f666;
	div.rn.f32 	%f136, %f343, %f666;
	div.rn.f32 	%f137, %f355, %f666;
	div.rn.f32 	%f138, %f367, %f666;
	div.rn.f32 	%f139, %f379, %f666;
	div.rn.f32 	%f140, %f391, %f666;
	div.rn.f32 	%f141, %f403, %f666;
	div.rn.f32 	%f142, %f415, %f666;
	div.rn.f32 	%f143, %f427, %f666;
	div.rn.f32 	%f144, %f439, %f666;
	div.rn.f32 	%f145, %f451, %f666;
	div.rn.f32 	%f146, %f463, %f666;
	div.rn.f32 	%f147, %f475, %f666;
	div.rn.f32 	%f148, %f487, %f666;
	div.rn.f32 	%f149, %f499, %f666;
	div.rn.f32 	%f150, %f511, %f666;
	div.rn.f32 	%f151, %f523, %f666;
	div.rn.f32 	%f152, %f535, %f666;
	div.rn.f32 	%f153, %f547, %f666;
	div.rn.f32 	%f154, %f559, %f666;
	div.rn.f32 	%f155, %f571, %f666;
	div.rn.f32 	%f156, %f583, %f666;
	div.rn.f32 	%f157, %f595, %f666;
	div.rn.f32 	%f158, %f607, %f666;
	div.rn.f32 	%f159, %f619, %f666;
	div.rn.f32 	%f160, %f631, %f666;
	div.rn.f32 	%f161, %f643, %f666;
	div.rn.f32 	%f162, %f655, %f666;
	mad.lo.s64 	%rd254, %rd256, %rd6, %rd8;
	shl.b64 	%rd255, %rd254, 2;
	add.s64 	%rd44, %rd40, %rd255;
	@%p131 bra 	$L__BB289_70;
	st.global.f32 	[%rd44], %f131;
$L__BB289_70:
	setp.le.s64 	%p142, %rd55, %rd9;
	@%p142 bra 	$L__BB289_72;
	st.global.f32 	[%rd44+128], %f132;
$L__BB289_72:
	setp.le.s64 	%p143, %rd55, %rd10;
	@%p143 bra 	$L__BB289_74;
	st.global.f32 	[%rd44+256], %f133;
$L__BB289_74:
	setp.le.s64 	%p144, %rd55, %rd11;
	@%p144 bra 	$L__BB289_76;
	st.global.f32 	[%rd44+384], %f134;
$L__BB289_76:
	setp.le.s64 	%p145, %rd55, %rd12;
	@%p145 bra 	$L__BB289_78;
	st.global.f32 	[%rd44+512], %f135;
$L__BB289_78:
	setp.le.s64 	%p146, %rd55, %rd13;
	@%p146 bra 	$L__BB289_80;
	st.global.f32 	[%rd44+640], %f136;
$L__BB289_80:
	setp.le.s64 	%p147, %rd55, %rd14;
	@%p147 bra 	$L__BB289_82;
	st.global.f32 	[%rd44+768], %f137;
$L__BB289_82:
	setp.le.s64 	%p148, %rd55, %rd15;
	@%p148 bra 	$L__BB289_84;
	st.global.f32 	[%rd44+896], %f138;
$L__BB289_84:
	setp.le.s64 	%p149, %rd55, %rd16;
	@%p149 bra 	$L__BB289_86;
	st.global.f32 	[%rd44+1024], %f139;
$L__BB289_86:
	setp.le.s64 	%p150, %rd55, %rd17;
	@%p150 bra 	$L__BB289_88;
	st.global.f32 	[%rd44+1152], %f140;
$L__BB289_88:
	setp.le.s64 	%p151, %rd55, %rd18;
	@%p151 bra 	$L__BB289_90;
	st.global.f32 	[%rd44+1280], %f141;
$L__BB289_90:
	setp.le.s64 	%p152, %rd55, %rd19;
	@%p152 bra 	$L__BB289_92;
	st.global.f32 	[%rd44+1408], %f142;
$L__BB289_92:
	setp.le.s64 	%p153, %rd55, %rd20;
	@%p153 bra 	$L__BB289_94;
	st.global.f32 	[%rd44+1536], %f143;
$L__BB289_94:
	setp.le.s64 	%p154, %rd55, %rd21;
	@%p154 bra 	$L__BB289_96;
	st.global.f32 	[%rd44+1664], %f144;
$L__BB289_96:
	setp.le.s64 	%p155, %rd55, %rd22;
	@%p155 bra 	$L__BB289_98;
	st.global.f32 	[%rd44+1792], %f145;
$L__BB289_98:
	setp.le.s64 	%p156, %rd55, %rd23;
	@%p156 bra 	$L__BB289_100;
	st.global.f32 	[%rd44+1920], %f146;
$L__BB289_100:
	setp.le.s64 	%p157, %rd55, %rd24;
	@%p157 bra 	$L__BB289_102;
	st.global.f32 	[%rd44+2048], %f147;
$L__BB289_102:
	setp.le.s64 	%p158, %rd55, %rd25;
	@%p158 bra 	$L__BB289_104;
	st.global.f32 	[%rd44+2176], %f148;
$L__BB289_104:
	setp.le.s64 	%p159, %rd55, %rd26;
	@%p159 bra 	$L__BB289_106;
	st.global.f32 	[%rd44+2304], %f149;
$L__BB289_106:
	setp.le.s64 	%p160, %rd55, %rd27;
	@%p160 bra 	$L__BB289_108;
	st.global.f32 	[%rd44+2432], %f150;
$L__BB289_108:
	setp.le.s64 	%p161, %rd55, %rd28;
	@%p161 bra 	$L__BB289_110;
	st.global.f32 	[%rd44+2560], %f151;
$L__BB289_110:
	setp.le.s64 	%p162, %rd55, %rd29;
	@%p162 bra 	$L__BB289_112;
	st.global.f32 	[%rd44+2688], %f152;
$L__BB289_112:
	setp.le.s64 	%p163, %rd55, %rd30;
	@%p163 bra 	$L__BB289_114;
	st.global.f32 	[%rd44+2816], %f153;
$L__BB289_114:
	setp.le.s64 	%p164, %rd55, %rd31;
	@%p164 bra 	$L__BB289_116;
	st.global.f32 	[%rd44+2944], %f154;
$L__BB289_116:
	setp.le.s64 	%p165, %rd55, %rd32;
	@%p165 bra 	$L__BB289_118;
	st.global.f32 	[%rd44+3072], %f155;
$L__BB289_118:
	setp.le.s64 	%p166, %rd55, %rd33;
	@%p166 bra 	$L__BB289_120;
	st.global.f32 	[%rd44+3200], %f156;
$L__BB289_120:
	setp.le.s64 	%p167, %rd55, %rd34;
	@%p167 bra 	$L__BB289_122;
	st.global.f32 	[%rd44+3328], %f157;
$L__BB289_122:
	setp.le.s64 	%p168, %rd55, %rd35;
	@%p168 bra 	$L__BB289_124;
	st.global.f32 	[%rd44+3456], %f158;
$L__BB289_124:
	setp.le.s64 	%p169, %rd55, %rd36;
	@%p169 bra 	$L__BB289_126;
	st.global.f32 	[%rd44+3584], %f159;
$L__BB289_126:
	setp.le.s64 	%p170, %rd55, %rd37;
	@%p170 bra 	$L__BB289_128;
	st.global.f32 	[%rd44+3712], %f160;
$L__BB289_128:
	setp.le.s64 	%p171, %rd55, %rd38;
	@%p171 bra 	$L__BB289_130;
	st.global.f32 	[%rd44+3840], %f161;
$L__BB289_130:
	setp.le.s64 	%p172, %rd55, %rd39;
	@%p172 bra 	$L__BB289_132;
	st.global.f32 	[%rd44+3968], %f162;
$L__BB289_132:
	add.s64 	%rd256, %rd256, %rd41;
	setp.lt.s64 	%p173, %rd256, %rd54;
	@%p173 bra 	$L__BB289_4;
$L__BB289_133:
	ret;

}
	// .globl	_Z20SoftmaxBlockSMemImplI22BroadcastScaleMaskLoadIffbLm2EiE11DirectStoreIffEfLi2ELi128EL9Algorithm0EEvT_T0_ll
.visible .entry _Z20SoftmaxBlockSMemImplI22BroadcastScaleMaskLoadIffbLm2EiE11DirectStoreIffEfLi2ELi128EL9Algorithm0EEvT_T0_ll(
	.param .align 8 .b8 _Z20SoftmaxBlockSMemImplI22BroadcastScaleMaskLoadIffbLm2EiE11DirectStoreIffEfLi2ELi128EL9Algorithm0EEvT_T0_ll_param_0[88],
	.param .align 8 .b8 _Z20SoftmaxBlockSMemImplI22BroadcastScaleMaskLoadIffbLm2EiE11DirectStoreIffEfLi2ELi128EL9Algorithm0EEvT_T0_ll_param_1[16],
	.param .u64 _Z20SoftmaxBlockSMemImplI22BroadcastScaleMaskLoadIffbLm2EiE11DirectStoreIffEfLi2ELi128EL9Algorithm0EEvT_T0_ll_param_2,
	.param .u64 _Z20SoftmaxBlockSMemImplI22BroadcastScaleMaskLoadIffbLm2EiE11DirectStoreIffEfLi2ELi128EL9Algorithm0EEvT_T0_ll_param_3
)
{
	.reg .pred 	%p<52>;
	.reg .b16 	%rs<7>;
	.reg .b32 	%r<178>;
	.reg .b32 	%f<228>;
	.reg .b64 	%rd<95>;

	ld.param.u64 	%rd25, [_Z20SoftmaxBlockSMemImplI22BroadcastScaleMaskLoadIffbLm2EiE11DirectStoreIffEfLi2ELi128EL9Algorithm0EEvT_T0_ll_param_1+8];
	ld.param.v2.f32 	{%f36, %f37}, [_Z20SoftmaxBlockSMemImplI22BroadcastScaleMaskLoadIffbLm2EiE11DirectStoreIffEfLi2ELi128EL9Algorithm0EEvT_T0_ll_param_0+80];
	ld.param.u64 	%rd23, [_Z20SoftmaxBlockSMemImplI22BroadcastScaleMaskLoadIffbLm2EiE11DirectStoreIffEfLi2ELi128EL9Algorithm0EEvT_T0_ll_param_0+72];
	ld.param.v2.u32 	{%r33, %r34}, [_Z20SoftmaxBlockSMemImplI22BroadcastScaleMaskLoadIffbLm2EiE11DirectStoreIffEfLi2ELi128EL9Algorithm0EEvT_T0_ll_param_0+56];
	ld.param.v2.u32 	{%r31, %r32}, [_Z20SoftmaxBlockSMemImplI22BroadcastScaleMaskLoadIffbLm2EiE11DirectStoreIffEfLi2ELi128EL9Algorithm0EEvT_T0_ll_param_0+40];
	ld.param.u64 	%rd19, [_Z20SoftmaxBlockSMemImplI22BroadcastScaleMaskLoadIffbLm2EiE11DirectStoreIffEfLi2ELi128EL9Algorithm0EEvT_T0_ll_param_0+24];
	ld.param.u64 	%rd18, [_Z20SoftmaxBlockSMemImplI22BroadcastScaleMaskLoadIffbLm2EiE11DirectStoreIffEfLi2ELi128EL9Algorithm0EEvT_T0_ll_param_0+16];
	ld.param.u64 	%rd24, [_Z20SoftmaxBlockSMemImplI22BroadcastScaleMaskLoadIffbLm2EiE11DirectStoreIffEfLi2ELi128EL9Algorithm0EEvT_T0_ll_param_1];
	ld.param.u64 	%rd17, [_Z20SoftmaxBlockSMemImplI22BroadcastScaleMaskLoadIffbLm2EiE11DirectStoreIffEfLi2ELi128EL9Algorithm0EEvT_T0_ll_param_0+8];
	ld.param.u64 	%rd16, [_Z20SoftmaxBlockSMemImplI22BroadcastScaleMaskLoadIffbLm2EiE11DirectStoreIffEfLi2ELi128EL9Algorithm0EEvT_T0_ll_param_0];
	ld.param.u64 	%rd26, [_Z20SoftmaxBlockSMemImplI22BroadcastScaleMaskLoadIffbLm2EiE11DirectStoreIffEfLi2ELi128EL9Algorithm0EEvT_T0_ll_param_2];
	ld.param.u64 	%rd27, [_Z20SoftmaxBlockSMemImplI22BroadcastScaleMaskLoadIffbLm2EiE11DirectStoreIffEfLi2ELi128EL9Algorithm0EEvT_T0_ll_param_3];
	cvta.to.global.u64 	%rd1, %rd16;
	cvta.to.global.u64 	%rd2, %rd17;
	cvta.to.global.u64 	%rd3, %rd24;
	mov.u32 	%r4, %tid.x;
	and.b64  	%rd28, %rd27, 1;
	setp.eq.b64 	%p2, %rd28, 1;
	not.pred 	%p3, %p2;
	@%p3 bra 	$L__BB290_2;
	mov.u64 	%rd29, $str$2;
	cvta.global.u64 	%rd30, %rd29;
	mov.u64 	%rd31, $str$1;
	cvta.global.u64 	%rd32, %rd31;
	mov.u64 	%rd33, __unnamed_286;
	cvta.global.u64 	%rd34, %rd33;
	{ // callseq 285, 0
	.param .b64 param0;
	st.param.b64 	[param0], %rd30;
	.param .b64 param1;
	st.param.b64 	[param1], %rd32;
	.param .b32 param2;
	st.param.b32 	[param2], 487;
	.param .b64 param3;
	st.param.b64 	[param3], %rd34;
	.param .b64 param4;
	st.param.b64 	[param4], 1;
	call.uni 
	__assertfail, 
	(
	param0, 
	param1, 
	param2, 
	param3, 
	param4
	);
	} // callseq 285
$L__BB290_2:
	shr.u64 	%rd35, %rd27, 63;
	add.s64 	%rd36, %rd27, %rd35;
	shr.u64 	%rd37, %rd36, 1;
	cvt.u32.u64 	%r5, %rd37;
	mov.u32 	%r35, %ctaid.x;
	cvt.u64.u32 	%rd94, %r35;
	setp.le.s64 	%p4, %rd26, %rd94;
	@%p4 bra 	$L__BB290_39;
	// begin inline asm
	mov.u32 %r36, %laneid;
	// end inline asm
	cvt.u64.u32 	%rd5, %r4;
	mov.u32 	%r37, %nctaid.x;
	cvt.u64.u32 	%rd6, %r37;
	not.b32 	%r38, %r4;
	add.s32 	%r7, %r38, %r5;
	not.b64 	%rd38, %rd5;
	add.s64 	%rd7, %rd27, %rd38;
	shl.b32 	%r39, %r4, 2;
	mov.u32 	%r40, shared_buf;
	add.s32 	%r8, %r40, %r39;
	shl.b32 	%r9, %r5, 2;
	add.s32 	%r10, %r8, %r9;
	add.s32 	%r11, %r4, 128;
	and.b64  	%rd8, %rd7, 384;
	and.b32  	%r12, %r7, 384;
$L__BB290_4:
	setp.ge.s32 	%p5, %r4, %r5;
	mov.f32 	%f222, 0fFF800000;
	@%p5 bra 	$L__BB290_15;
	and.b32  	%r41, %r7, 128;
	setp.ne.s32 	%p6, %r41, 0;
	cvt.u32.u64 	%r42, %rd94;
	cvt.u32.u64 	%r43, %rd23;
	mul.lo.s32 	%r13, %r43, %r42;
	mov.f32 	%f222, 0fFF800000;
	mov.u32 	%r173, %r4;
	@%p6 bra 	$L__BB290_9;
	shl.b32 	%r44, %r4, 1;
	setp.eq.s64 	%p7, %rd19, 1;
	setp.eq.s64 	%p8, %rd18, 1;
	add.s32 	%r45, %r44, %r13;
	div.s32 	%r46, %r45, %r31;
	mul.lo.s32 	%r47, %r46, %r31;
	sub.s32 	%r48, %r45, %r47;
	selp.b32 	%r49, 0, %r46, %p8;
	selp.b32 	%r50, 0, %r48, %p7;
	mul.lo.s32 	%r51, %r33, %r49;
	mad.lo.s32 	%r52, %r34, %r50, %r51;
	shr.u32 	%r53, %r45, 31;
	add.s32 	%r54, %r45, %r53;
	shr.s32 	%r55, %r54, 1;
	mul.wide.s32 	%rd39, %r55, 8;
	add.s64 	%rd10, %rd1, %rd39;
	ld.global.f32 	%f41, [%rd10];
	shr.u32 	%r56, %r52, 31;
	add.s32 	%r57, %r52, %r56;
	shr.s32 	%r58, %r57, 1;
	mul.wide.s32 	%rd40, %r58, 2;
	add.s64 	%rd41, %rd2, %rd40;
	ld.global.v2.u8 	{%rs1, %rs2}, [%rd41];
	setp.eq.s16 	%p9, %rs1, 0;
	mul.f32 	%f42, %f41, %f37;
	selp.f32 	%f3, %f36, %f42, %p9;
	setp.eq.s16 	%p10, %rs2, 0;
	mov.f32 	%f216, %f36;
	@%p10 bra 	$L__BB290_8;
	ld.global.f32 	%f43, [%rd10+4];
	mul.f32 	%f216, %f43, %f37;
$L__BB290_8:
	st.shared.f32 	[%r8], %f3;
	max.f32 	%f44, %f3, 0fFF800000;
	st.shared.f32 	[%r10], %f216;
	max.f32 	%f222, %f44, %f216;
	mov.u32 	%r173, %r11;
$L__BB290_9:
	setp.lt.u32 	%p11, %r7, 128;
	@%p11 bra 	$L__BB290_15;
$L__BB290_10:
	setp.eq.s64 	%p12, %rd19, 1;
	setp.eq.s64 	%p13, %rd18, 1;
	shl.b32 	%r59, %r173, 1;
	add.s32 	%r16, %r59, %r13;
	div.s32 	%r60, %r16, %r31;
	mul.lo.s32 	%r61, %r60, %r31;
	sub.s32 	%r62, %r16, %r61;
	selp.b32 	%r63, 0, %r60, %p13;
	selp.b32 	%r64, 0, %r62, %p12;
	mul.lo.s32 	%r65, %r33, %r63;
	mad.lo.s32 	%r66, %r34, %r64, %r65;
	shr.u32 	%r67, %r16, 31;
	add.s32 	%r68, %r16, %r67;
	shr.s32 	%r69, %r68, 1;
	mul.wide.s32 	%rd42, %r69, 8;
	add.s64 	%rd11, %rd1, %rd42;
	ld.global.f32 	%f45, [%rd11];
	shr.u32 	%r70, %r66, 31;
	add.s32 	%r71, %r66, %r70;
	shr.s32 	%r72, %r71, 1;
	mul.wide.s32 	%rd43, %r72, 2;
	add.s64 	%rd44, %rd2, %rd43;
	ld.global.v2.u8 	{%rs3, %rs4}, [%rd44];
	setp.eq.s16 	%p14, %rs3, 0;
	mul.f32 	%f46, %f45, %f37;
	selp.f32 	%f11, %f36, %f46, %p14;
	setp.eq.s16 	%p15, %rs4, 0;
	mov.f32 	%f220, %f36;
	@%p15 bra 	$L__BB290_12;
	ld.global.f32 	%f47, [%rd11+4];
	mul.f32 	%f220, %f47, %f37;
$L__BB290_12:
	shl.b32 	%r73, %r173, 2;
	mov.u32 	%r74, shared_buf;
	add.s32 	%r17, %r74, %r73;
	st.shared.f32 	[%r17], %f11;
	max.f32 	%f48, %f222, %f11;
	add.s32 	%r18, %r17, %r9;
	st.shared.f32 	[%r18], %f220;
	max.f32 	%f14, %f48, %f220;
	add.s32 	%r75, %r16, 256;
	div.s32 	%r76, %r75, %r31;
	mul.lo.s32 	%r77, %r76, %r31;
	sub.s32 	%r78, %r75, %r77;
	selp.b32 	%r79, 0, %r76, %p13;
	selp.b32 	%r80, 0, %r78, %p12;
	mul.lo.s32 	%r81, %r33, %r79;
	mad.lo.s32 	%r82, %r34, %r80, %r81;
	shr.u32 	%r83, %r75, 31;
	add.s32 	%r84, %r75, %r83;
	shr.s32 	%r85, %r84, 1;
	mul.wide.s32 	%rd45, %r85, 8;
	add.s64 	%rd12, %rd1, %rd45;
	ld.global.f32 	%f49, [%rd12];
	shr.u32 	%r86, %r82, 31;
	add.s32 	%r87, %r82, %r86;
	shr.s32 	%r88, %r87, 1;
	mul.wide.s32 	%rd46, %r88, 2;
	add.s64 	%rd47, %rd2, %rd46;
	ld.global.v2.u8 	{%rs5, %rs6}, [%rd47];
	setp.eq.s16 	%p18, %rs5, 0;
	mul.f32 	%f50, %f49, %f37;
	selp.f32 	%f16, %f36, %f50, %p18;
	setp.eq.s16 	%p19, %rs6, 0;
	mov.f32 	%f221, %f36;
	@%p19 bra 	$L__BB290_14;
	ld.global.f32 	%f51, [%rd12+4];
	mul.f32 	%f221, %f51, %f37;
$L__BB290_14:
	st.shared.f32 	[%r17+512], %f16;
	max.f32 	%f52, %f14, %f16;
	st.shared.f32 	[%r18+512], %f221;
	max.f32 	%f222, %f52, %f221;
	add.s32 	%r173, %r173, 256;
	setp.lt.s32 	%p20, %r173, %r5;
	@%p20 bra 	$L__BB290_10;
$L__BB290_15:
	setp.gt.s32 	%p22, %r36, 15;
	setp.gt.s32 	%p23, %r36, 23;
	setp.gt.s32 	%p24, %r36, 27;
	setp.gt.s32 	%p25, %r36, 29;
	setp.gt.s32 	%p26, %r36, 30;
	mov.b32 	%r90, %f222;
	mov.b32 	%r91, 1;
	mov.b32 	%r112, 31;
	mov.b32 	%r113, -1;
	// begin inline asm
	shfl.sync.down.b32 %r89, %r90, %r91, %r112, %r113;
	// end inline asm
	mov.b32 	%f53, %r89;
	max.f32 	%f54, %f222, %f53;
	selp.f32 	%f55, %f222, %f54, %p26;
	mov.b32 	%r95, %f55;
	mov.b32 	%r96, 2;
	// begin inline asm
	shfl.sync.down.b32 %r94, %r95, %r96, %r112, %r113;
	// end inline asm
	mov.b32 	%f56, %r94;
	max.f32 	%f57, %f55, %f56;
	selp.f32 	%f58, %f55, %f57, %p25;
	mov.b32 	%r100, %f58;
	mov.b32 	%r101, 4;
	// begin inline asm
	shfl.sync.down.b32 %r99, %r100, %r101, %r112, %r113;
	// end inline asm
	mov.b32 	%f59, %r99;
	max.f32 	%f60, %f58, %f59;
	selp.f32 	%f61, %f58, %f60, %p24;
	mov.b32 	%r105, %f61;
	mov.b32 	%r106, 8;
	// begin inline asm
	shfl.sync.down.b32 %r104, %r105, %r106, %r112, %r113;
	// end inline asm
	mov.b32 	%f62, %r104;
	max.f32 	%f21, %f61, %f62;
	selp.f32 	%f223, %f61, %f21, %p23;
	mov.b32 	%r110, %f223;
	mov.b32 	%r111, 16;
	// begin inline asm
	shfl.sync.down.b32 %r109, %r110, %r111, %r112, %r113;
	// end inline asm
	mov.pred 	%p51, 0;
	@%p22 bra 	$L__BB290_18;
	setp.ne.s32 	%p28, %r36, 0;
	mov.b32 	%f63, %r109;
	max.f32 	%f223, %f21, %f63;
	@%p28 bra 	$L__BB290_18;
	shr.u32 	%r114, %r4, 3;
	and.b32  	%r115, %r114, 124;
	mov.u32 	%r116, _ZZ14BlockAllReduceI5MaxOpfLi128EET0_S1_E12temp_storage;
	add.s32 	%r117, %r116, %r115;
	st.shared.f32 	[%r117+4], %f223;
	mov.pred 	%p51, -1;
$L__BB290_18:
	setp.ne.s32 	%p30, %r4, 0;
	bar.sync 	0;
	@%p30 bra 	$L__BB290_20;
	ld.shared.f32 	%f64, [_ZZ14BlockAllReduceI5MaxOpfLi128EET0_S1_E12temp_storage+8];
	max.f32 	%f65, %f223, %f64;
	ld.shared.f32 	%f66, [_ZZ14BlockAllReduceI5MaxOpfLi128EET0_S1_E12temp_storage+12];
	max.f32 	%f67, %f65, %f66;
	ld.shared.f32 	%f68, [_ZZ14BlockAllReduceI5MaxOpfLi128EET0_S1_E12temp_storage+16];
	max.f32 	%f69, %f67, %f68;
	st.shared.f32 	[_ZZ14BlockAllReduceI5MaxOpfLi128EET0_S1_E16result_broadcast], %f69;
$L__BB290_20:
	setp.le.s64 	%p31, %rd27, %rd5;
	bar.sync 	0;
	mov.f32 	%f227, 0f00000000;
	ld.shared.f32 	%f25, [_ZZ14BlockAllReduceI5MaxOpfLi128EET0_S1_E16result_broadcast];
	@%p31 bra 	$L__BB290_27;
	setp.eq.s64 	%p32, %rd8, 384;
	mov.f32 	%f227, 0f00000000;
	mov.u32 	%r174, %r4;
	@%p32 bra 	$L__BB290_25;
	setp.eq.s64 	%p33, %rd8, 0;
	ld.shared.f32 	%f73, [%r8];
	sub.f32 	%f74, %f73, %f25;
	fma.rn.f32 	%f75, %f74, 0f3BBB989D, 0f3F000000;
	cvt.sat.f32.f32 	%f76, %f75;
	mov.f32 	%f77, 0f4B400001;
	mov.f32 	%f78, 0f437C0000;
	fma.rm.f32 	%f79, %f76, %f78, %f77;
	add.f32 	%f80, %f79, 0fCB40007F;
	neg.f32 	%f81, %f80;
	fma.rn.f32 	%f82, %f74, 0f3FB8AA3B, %f81;
	fma.rn.f32 	%f83, %f74, 0f32A57060, %f82;
	mov.b32 	%r118, %f79;
	shl.b32 	%r119, %r118, 23;
	mov.b32 	%f84, %r119;
	ex2.approx.ftz.f32 	%f85, %f83;
	mul.f32 	%f86, %f85, %f84;
	st.shared.f32 	[%r8], %f86;
	add.f32 	%f227, %f86, 0f00000000;
	mov.u32 	%r174, %r11;
	@%p33 bra 	$L__BB290_25;
	add.s32 	%r174, %r4, 256;
	setp.eq.s64 	%p34, %rd8, 128;
	ld.shared.f32 	%f87, [%r8+512];
	sub.f32 	%f88, %f87, %f25;
	fma.rn.f32 	%f89, %f88, 0f3BBB989D, 0f3F000000;
	cvt.sat.f32.f32 	%f90, %f89;
	mov.f32 	%f91, 0f4B400001;
	mov.f32 	%f92, 0f437C0000;
	fma.rm.f32 	%f93, %f90, %f92, %f91;
	add.f32 	%f94, %f93, 0fCB40007F;
	neg.f32 	%f95, %f94;
	fma.rn.f32 	%f96, %f88, 0f3FB8AA3B, %f95;
	fma.rn.f32 	%f97, %f88, 0f32A57060, %f96;
	mov.b32 	%r120, %f93;
	shl.b32 	%r121, %r120, 23;
	mov.b32 	%f98, %r121;
	ex2.approx.ftz.f32 	%f99, %f97;
	mul.f32 	%f100, %f99, %f98;
	st.shared.f32 	[%r8+512], %f100;
	add.f32 	%f227, %f227, %f100;
	@%p34 bra 	$L__BB290_25;
	add.s32 	%r174, %r4, 384;
	ld.shared.f32 	%f101, [%r8+1024];
	sub.f32 	%f102, %f101, %f25;
	fma.rn.f32 	%f103, %f102, 0f3BBB989D, 0f3F000000;
	cvt.sat.f32.f32 	%f104, %f103;
	mov.f32 	%f105, 0f4B400001;
	mov.f32 	%f106, 0f437C0000;
	fma.rm.f32 	%f107, %f104, %f106, %f105;
	add.f32 	%f108, %f107, 0fCB40007F;
	neg.f32 	%f109, %f108;
	fma.rn.f32 	%f110, %f102, 0f3FB8AA3B, %f109;
	fma.rn.f32 	%f111, %f102, 0f32A57060, %f110;
	mov.b32 	%r122, %f107;
	shl.b32 	%r123, %r122, 23;
	mov.b32 	%f112, %r123;
	ex2.approx.ftz.f32 	%f113, %f111;
	mul.f32 	%f114, %f113, %f112;
	st.shared.f32 	[%r8+1024], %f114;
	add.f32 	%f227, %f227, %f114;
$L__BB290_25:
	setp.lt.u64 	%p35, %rd7, 384;
	@%p35 bra 	$L__BB290_27;
$L__BB290_26:
	shl.b32 	%r124, %r174, 2;
	mov.u32 	%r125, shared_buf;
	add.s32 	%r126, %r125, %r124;
	ld.shared.f32 	%f115, [%r126];
	sub.f32 	%f116, %f115, %f25;
	fma.rn.f32 	%f117, %f116, 0f3BBB989D, 0f3F000000;
	cvt.sat.f32.f32 	%f118, %f117;
	mov.f32 	%f119, 0f4B400001;
	mov.f32 	%f120, 0f437C0000;
	fma.rm.f32 	%f121, %f118, %f120, %f119;
	add.f32 	%f122, %f121, 0fCB40007F;
	neg.f32 	%f123, %f122;
	fma.rn.f32 	%f124, %f116, 0f3FB8AA3B, %f123;
	fma.rn.f32 	%f125, %f116, 0f32A57060, %f124;
	mov.b32 	%r127, %f121;
	shl.b32 	%r128, %r127, 23;
	mov.b32 	%f126, %r128;
	ex2.approx.ftz.f32 	%f127, %f125;
	mul.f32 	%f128, %f127, %f126;
	st.shared.f32 	[%r126], %f128;
	add.f32 	%f129, %f227, %f128;
	ld.shared.f32 	%f130, [%r126+512];
	sub.f32 	%f131, %f130, %f25;
	fma.rn.f32 	%f132, %f131, 0f3BBB989D, 0f3F000000;
	cvt.sat.f32.f32 	%f133, %f132;
	fma.rm.f32 	%f134, %f133, %f120, %f119;
	add.f32 	%f135, %f134, 0fCB40007F;
	neg.f32 	%f136, %f135;
	fma.rn.f32 	%f137, %f131, 0f3FB8AA3B, %f136;
	fma.rn.f32 	%f138, %f131, 0f32A57060, %f137;
	mov.b32 	%r129, %f134;
	shl.b32 	%r130, %r129, 23;
	mov.b32 	%f139, %r130;
	ex2.approx.ftz.f32 	%f140, %f138;
	mul.f32 	%f141, %f140, %f139;
	st.shared.f32 	[%r126+512], %f141;
	add.f32 	%f142, %f129, %f141;
	ld.shared.f32 	%f143, [%r126+1024];
	sub.f32 	%f144, %f143, %f25;
	fma.rn.f32 	%f145, %f144, 0f3BBB989D, 0f3F000000;
	cvt.sat.f32.f32 	%f146, %f145;
	fma.rm.f32 	%f147, %f146, %f120, %f119;
	add.f32 	%f148, %f147, 0fCB40007F;
	neg.f32 	%f149, %f148;
	fma.rn.f32 	%f150, %f144, 0f3FB8AA3B, %f149;
	fma.rn.f32 	%f151, %f144, 0f32A57060, %f150;
	mov.b32 	%r131, %f147;
	shl.b32 	%r132, %r131, 23;
	mov.b32 	%f152, %r132;
	ex2.approx.ftz.f32 	%f153, %f151;
	mul.f32 	%f154, %f153, %f152;
	st.shared.f32 	[%r126+1024], %f154;
	add.f32 	%f155, %f142, %f154;
	ld.shared.f32 	%f156, [%r126+1536];
	sub.f32 	%f157, %f156, %f25;
	fma.rn.f32 	%f158, %f157, 0f3BBB989D, 0f3F000000;
	cvt.sat.f32.f32 	%f159, %f158;
	fma.rm.f32 	%f160, %f159, %f120, %f119;
	add.f32 	%f161, %f160, 0fCB40007F;
	neg.f32 	%f162, %f161;
	fma.rn.f32 	%f163, %f157, 0f3FB8AA3B, %f162;
	fma.rn.f32 	%f164, %f157, 0f32A57060, %f163;
	mov.b32 	%r133, %f160;
	shl.b32 	%r134, %r133, 23;
	mov.b32 	%f165, %r134;
	ex2.approx.ftz.f32 	%f166, %f164;
	mul.f32 	%f167, %f166, %f165;
	st.shared.f32 	[%r126+1536], %f167;
	add.f32 	%f227, %f155, %f167;
	add.s32 	%r174, %r174, 512;
	cvt.u64.u32 	%rd48, %r174;
	setp.gt.u64 	%p36, %rd27, %rd48;
	@%p36 bra 	$L__BB290_26;
$L__BB290_27:
	mov.b32 	%r136, %f227;
	mov.b32 	%r137, 1;
	mov.b32 	%r158, 31;
	mov.b32 	%r159, -1;
	// begin inline asm
	shfl.sync.down.b32 %r135, %r136, %r137, %r158, %r159;
	// end inline asm
	mov.b32 	%f168, %r135;
	add.f32 	%f169, %f227, %f168;
	selp.f32 	%f170, %f227, %f169, %p26;
	mov.b32 	%r141, %f170;
	mov.b32 	%r142, 2;
	// begin inline asm
	shfl.sync.down.b32 %r140, %r141, %r142, %r158, %r159;
	// end inline asm
	mov.b32 	%f171, %r140;
	add.f32 	%f172, %f170, %f171;
	selp.f32 	%f173, %f170, %f172, %p25;
	mov.b32 	%r146, %f173;
	mov.b32 	%r147, 4;
	// begin inline asm
	shfl.sync.down.b32 %r145, %r146, %r147, %r158, %r159;
	// end inline asm
	mov.b32 	%f174, %r145;
	add.f32 	%f175, %f173, %f174;
	selp.f32 	%f176, %f173, %f175, %p24;
	mov.b32 	%r151, %f176;
	mov.b32 	%r152, 8;
	// begin inline asm
	shfl.sync.down.b32 %r150, %r151, %r152, %r158, %r159;
	// end inline asm
	mov.b32 	%f177, %r150;
	add.f32 	%f178, %f176, %f177;
	selp.f32 	%f179, %f176, %f178, %p23;
	mov.b32 	%r156, %f179;
	mov.b32 	%r157, 16;
	// begin inline asm
	shfl.sync.down.b32 %r155, %r156, %r157, %r158, %r159;
	// end inline asm
	mov.b32 	%f180, %r155;
	add.f32 	%f181, %f179, %f180;
	selp.f32 	%f34, %f179, %f181, %p22;
	not.pred 	%p42, %p51;
	@%p42 bra 	$L__BB290_29;
	shr.u32 	%r160, %r4, 3;
	and.b32  	%r161, %r160, 124;
	mov.u32 	%r162, _ZZ14BlockAllReduceI5SumOpfLi128EET0_S1_E12temp_storage;
	add.s32 	%r163, %r162, %r161;
	st.shared.f32 	[%r163+4], %f34;
$L__BB290_29:
	setp.ne.s32 	%p43, %r4, 0;
	bar.sync 	0;
	@%p43 bra 	$L__BB290_31;
	ld.shared.f32 	%f182, [_ZZ14BlockAllReduceI5SumOpfLi128EET0_S1_E12temp_storage+8];
	add.f32 	%f183, %f34, %f182;
	ld.shared.f32 	%f184, [_ZZ14BlockAllReduceI5SumOpfLi128EET0_S1_E12temp_storage+12];
	add.f32 	%f185, %f183, %f184;
	ld.shared.f32 	%f186, [_ZZ14BlockAllReduceI5SumOpfLi128EET0_S1_E12temp_storage+16];
	add.f32 	%f187, %f185, %f186;
	st.shared.f32 	[_ZZ14BlockAllReduceI5SumOpfLi128EET0_S1_E16result_broadcast], %f187;
$L__BB290_31:
	setp.ge.s32 	%p44, %r4, %r5;
	bar.sync 	0;
	ld.shared.f32 	%f35, [_ZZ14BlockAllReduceI5SumOpfLi128EET0_S1_E16result_broadcast];
	@%p44 bra 	$L__BB290_38;
	setp.eq.s32 	%p45, %r12, 384;
	mul.lo.s64 	%rd13, %rd94, %rd25;
	mov.u32 	%r176, %r4;
	@%p45 bra 	$L__BB290_36;
	setp.eq.s32 	%p46, %r12, 0;
	ld.shared.f32 	%f188, [%r8];
	div.rn.f32 	%f189, %f188, %f35;
	ld.shared.f32 	%f190, [%r10];
	div.rn.f32 	%f191, %f190, %f35;
	shl.b32 	%r164, %r4, 1;
	cvt.u64.u32 	%rd49, %r164;
	add.s64 	%rd14, %rd13, %rd49;
	shr.u64 	%rd50, %rd14, 63;
	add.s64 	%rd51, %rd14, %rd50;
	shl.b64 	%rd52, %rd51, 2;
	and.b64  	%rd53, %rd52, -8;
	add.s64 	%rd54, %rd3, %rd53;
	st.global.v2.f32 	[%rd54], {%f189, %f191};
	mov.u32 	%r176, %r11;
	@%p46 bra 	$L__BB290_36;
	add.s32 	%r176, %r4, 256;
	setp.eq.s32 	%p47, %r12, 128;
	ld.shared.f32 	%f192, [%r8+512];
	div.rn.f32 	%f193, %f192, %f35;
	ld.shared.f32 	%f194, [%r10+512];
	div.rn.f32 	%f195, %f194, %f35;
	add.s64 	%rd55, %rd14, 256;
	shr.u64 	%rd56, %rd55, 63;
	add.s64 	%rd57, %rd55, %rd56;
	shl.b64 	%rd58, %rd57, 2;
	and.b64  	%rd59, %rd58, -8;
	add.s64 	%rd60, %rd3, %rd59;
	st.global.v2.f32 	[%rd60], {%f193, %f195};
	@%p47 bra 	$L__BB290_36;
	add.s32 	%r176, %r4, 384;
	ld.shared.f32 	%f196, [%r8+1024];
	div.rn.f32 	%f197, %f196, %f35;
	ld.shared.f32 	%f198, [%r10+1024];
	div.rn.f32 	%f199, %f198, %f35;
	add.s64 	%rd61, %rd14, 512;
	shr.u64 	%rd62, %rd61, 63;
	add.s64 	%rd63, %rd61, %rd62;
	shl.b64 	%rd64, %rd63, 2;
	and.b64  	%rd65, %rd64, -8;
	add.s64 	%rd66, %rd3, %rd65;
	st.global.v2.f32 	[%rd66], {%f197, %f199};
$L__BB290_36:
	setp.lt.u32 	%p48, %r7, 384;
	@%p48 bra 	$L__BB290_38;
$L__BB290_37:
	shl.b32 	%r165, %r176, 2;
	mov.u32 	%r166, shared_buf;
	add.s32 	%r167, %r166, %r165;
	ld.shared.f32 	%f200, [%r167];
	div.rn.f32 	%f201, %f200, %f35;
	add.s32 	%r168, %r167, %r9;
	ld.shared.f32 	%f202, [%r168];
	div.rn.f32 	%f203, %f202, %f35;
	shl.b32 	%r169, %r176, 1;
	cvt.u64.u32 	%rd67, %r169;
	add.s64 	%rd68, %rd13, %rd67;
	shr.u64 	%rd69, %rd68, 63;
	add.s64 	%rd70, %rd68, %rd69;
	shl.b64 	%rd71, %rd70, 2;
	and.b64  	%rd72, %rd71, -8;
	add.s64 	%rd73, %rd3, %rd72;
	st.global.v2.f32 	[%rd73], {%f201, %f203};
	ld.shared.f32 	%f204, [%r167+512];
	div.rn.f32 	%f205, %f204, %f35;
	ld.shared.f32 	%f206, [%r168+512];
	div.rn.f32 	%f207, %f206, %f35;
	add.s64 	%rd74, %rd68, 256;
	shr.u64 	%rd75, %rd74, 63;
	add.s64 	%rd76, %rd74, %rd75;
	shl.b64 	%rd77, %rd76, 2;
	and.b64  	%rd78, %rd77, -8;
	add.s64 	%rd79, %rd3, %rd78;
	st.global.v2.f32 	[%rd79], {%f205, %f207};
	ld.shared.f32 	%f208, [%r167+1024];
	div.rn.f32 	%f209, %f208, %f35;
	ld.shared.f32 	%f210, [%r168+1024];
	div.rn.f32 	%f211, %f210, %f35;
	add.s32 	%r170, %r169, 512;
	cvt.u64.u32 	%rd80, %r170;
	add.s64 	%rd81, %rd13, %rd80;
	shr.u64 	%rd82, %rd81, 63;
	add.s64 	%rd83, %rd81, %rd82;
	shl.b64 	%rd84, %rd83, 2;
	and.b64  	%rd85, %rd84, -8;
	add.s64 	%rd86, %rd3, %rd85;
	st.global.v2.f32 	[%rd86], {%f209, %f211};
	ld.shared.f32 	%f212, [%r167+1536];
	div.rn.f32 	%f213, %f212, %f35;
	ld.shared.f32 	%f214, [%r168+1536];
	div.rn.f32 	%f215, %f214, %f35;
	add.s32 	%r171, %r169, 768;
	cvt.u64.u32 	%rd87, %r171;
	add.s64 	%rd88, %rd13, %rd87;
	shr.u64 	%rd89, %rd88, 63;
	add.s64 	%rd90, %rd88, %rd89;
	shl.b64 	%rd91, %rd90, 2;
	and.b64  	%rd92, %rd91, -8;
	add.s64 	%rd93, %rd3, %rd92;
	st.global.v2.f32 	[%rd93], {%f213, %f215};
	add.s32 	%r176, %r176, 512;
	setp.lt.s32 	%p49, %r176, %r5;
	@%p49 bra 	$L__BB290_37;
$L__BB290_38:
	add.s64 	%rd94, %rd94, %rd6;
	setp.lt.s64 	%p50, %rd94, %rd26;
	@%p50 bra 	$L__BB290_4;
$L__BB290_39:
	ret;

}
	// .globl	_Z20SoftmaxBlockSMemImplI22BroadcastScaleMaskLoadIffbLm2EiE11DirectStoreIffEfLi2ELi1024EL9Algorithm0EEvT_T0_ll
.visible .entry _Z20SoftmaxBlockSMemImplI22BroadcastScaleMaskLoadIffbLm2EiE11DirectStoreIffEfLi2ELi1024EL9Algorithm0EEvT_T0_ll(
	.param .align 8 .b8 _Z20SoftmaxBlockSMemImplI22BroadcastScaleMaskLoadIffbLm2EiE11DirectStoreIffEfLi2ELi1024EL9Algorithm0EEvT_T0_ll_param_0[88],
	.param .align 8 .b8 _Z20SoftmaxBlockSMemImplI22BroadcastScaleMaskLoadIffbLm2EiE11DirectStoreIffEfLi2ELi1024EL9Algorithm0EEvT_T0_ll_param_1[16],
	.param .u64 _Z20SoftmaxBlockSMemImplI22BroadcastScaleMaskLoadIffbLm2EiE11DirectStoreIffEfLi2ELi1024EL9Algorithm0EEvT_T0_ll_param_2,
	.param .u64 _Z20SoftmaxBlockSMemImplI22BroadcastScaleMaskLoadIffbLm2EiE11DirectStoreIffEfLi2ELi1024EL9Algorithm0EEvT_T0_ll_param_3
)
{
	.reg .pred 	%p<52>;
	.reg .b16 	%rs<7>;
	.reg .b32 	%r<176>;
	.reg .b32 	%f<338>;
	.reg .b64 	%rd<93>;

	ld.param.u64 	%rd25, [_Z20SoftmaxBlockSMemImplI22BroadcastScaleMaskLoadIffbLm2EiE11DirectStoreIffEfLi2ELi1024EL9Algorithm0EEvT_T0_ll_param_1+8];
	ld.param.v2.f32 	{%f34, %f35}, [_Z20SoftmaxBlockSMemImplI22BroadcastScaleMaskLoadIffbLm2EiE11DirectStoreIffEfLi2ELi1024EL9Algorithm0EEvT_T0_ll_param_0+80];
	ld.param.u64 	%rd23, [_Z20SoftmaxBlockSMemImplI22BroadcastScaleMaskLoadIffbLm2EiE11DirectStoreIffEfLi2ELi1024EL9Algorithm0EEvT_T0_ll_param_0+72];
	ld.param.v2.u32 	{%r33, %r34}, [_Z20SoftmaxBlockSMemImplI22BroadcastScaleMaskLoadIffbLm2EiE11DirectStoreIffEfLi2ELi1024EL9Algorithm0EEvT_T0_ll_param_0+56];
	ld.param.v2.u32 	{%r31, %r32}, [_Z20SoftmaxBlockSMemImplI22BroadcastScaleMaskLoadIffbLm2EiE11DirectStoreIffEfLi2ELi1024EL9Algorithm0EEvT_T0_ll_param_0+40];
	ld.param.u64 	%rd19, [_Z20SoftmaxBlockSMemImplI22BroadcastScaleMaskLoadIffbLm2EiE11DirectStoreIffEfLi2ELi1024EL9Algorithm0EEvT_T0_ll_param_0+24];
	ld.param.u64 	%rd18, [_Z20SoftmaxBlockSMemImplI22BroadcastScaleMaskLoadIffbLm2EiE11DirectStoreIffEfLi2ELi1024EL9Algorithm0EEvT_T0_ll_param_0+16];
	ld.param.u64 	%rd24, [_Z20SoftmaxBlockSMemImplI22BroadcastScaleMaskLoadIffbLm2EiE11DirectStoreIffEfLi2ELi1024EL9Algorithm0EEvT_T0_ll_param_1];
	ld.param.u64 	%rd17, [_Z20SoftmaxBlockSMemImplI22BroadcastScaleMaskLoadIffbLm2EiE11DirectStoreIffEfLi2ELi1024EL9Algorithm0EEvT_T0_ll_param_0+8];
	ld.param.u64 	%rd16, [_Z20SoftmaxBlockSMemImplI22BroadcastScaleMaskLoadIffbLm2EiE11DirectStoreIffEfLi2ELi1024EL9Algorithm0EEvT_T0_ll_param_0];
	ld.param.u64 	%rd26, [_Z20SoftmaxBlockSMemImplI22BroadcastScaleMaskLoadIffbLm2EiE11DirectStoreIffEfLi2ELi1024EL9Algorithm0EEvT_T0_ll_param_2];
	ld.param.u64 	%rd27, [_Z20SoftmaxBlockSMemImplI22BroadcastScaleMaskLoadIffbLm2EiE11DirectStoreIffEfLi2ELi1024EL9Algorithm0EEvT_T0_ll_param_3];
	cvta.to.global.u64 	%rd1, %rd16;
	cvta.to.global.u64 	%rd2, %rd17;
	cvta.to.global.u64 	%rd3, %rd24;
	mov.u32 	%r4, %tid.x;
	and.b64  	%rd28, %rd27, 1;
	setp.eq.b64 	%p2, %rd28, 1;
	not.pred 	%p3, %p2;
	@%p3 bra 	$L__BB291_2;
	mov.u64 	%rd29, $str$2;
	cvta.global.u64 	%rd30, %rd29;
	mov.u64 	%rd31, $str$1;
	cvta.global.u64 	%rd32, %rd31;
	mov.u64 	%rd33, __unnamed_287;
	cvta.global.u64 	%rd34, %rd33;
	{ // callseq 286, 0
	.param .b64 param0;
	st.param.b64 	[param0], %rd30;
	.param .b64 param1;
	st.param.b64 	[param1], %rd32;
	.param .b32 param2;
	st.param.b32 	[param2], 487;
	.param .b64 param3;
	st.param.b64 	[param3], %rd34;
	.param .b64 param4;
	st.param.b64 	[param4], 1;
	call.uni 
	__assertfail, 
	(
	param0, 
	param1, 
	param2, 
	param3, 
	param4
	);
	} // callseq 286
$L__BB291_2:
	shr.u64 	%rd35, %rd27, 63;
	add.s64 	%rd36, %rd27, %rd35;
	shr.u64 	%rd37, %rd36, 1;
	cvt.u32.u64 	%r5, %rd37;
	mov.u32 	%r35, %ctaid.x;
	cvt.u64.u32 	%rd92, %r35;
	setp.le.s64 	%p4, %rd26, %rd92;
	@%p4 bra 	$L__BB291_39;
	// begin inline asm
	mov.u32 %r36, %laneid;
	// end inline asm
	cvt.u64.u32 	%rd5, %r4;
	mov.u32 	%r37, %nctaid.x;
	cvt.u64.u32 	%rd6, %r37;
	not.b32 	%r38, %r4;
	add.s32 	%r7, %r38, %r5;
	not.b64 	%rd38, %rd5;
	add.s64 	%rd7, %rd27, %rd38;
	shl.b32 	%r39, %r4, 2;
	mov.u32 	%r40, shared_buf;
	add.s32 	%r8, %r40, %r39;
	shl.b32 	%r9, %r5, 2;
	add.s32 	%r10, %r8, %r9;
	or.b32  	%r11, %r4, 1024;
	and.b64  	%rd8, %rd7, 3072;
	and.b32  	%r12, %r7, 3072;
$L__BB291_4:
	setp.ge.s32 	%p5, %r4, %r5;
	mov.f32 	%f332, 0fFF800000;
	@%p5 bra 	$L__BB291_15;
	and.b32  	%r41, %r7, 1024;
	setp.ne.s32 	%p6, %r41, 0;
	cvt.u32.u64 	%r42, %rd92;
	cvt.u32.u64 	%r43, %rd23;
	mul.lo.s32 	%r13, %r43, %r42;
	mov.f32 	%f332, 0fFF800000;
	mov.u32 	%r171, %r4;
	@%p6 bra 	$L__BB291_9;
	shl.b32 	%r44, %r4, 1;
	setp.eq.s64 	%p7, %rd19, 1;
	setp.eq.s64 	%p8, %rd18, 1;
	add.s32 	%r45, %r44, %r13;
	div.s32 	%r46, %r45, %r31;
	mul.lo.s32 	%r47, %r46, %r31;
	sub.s32 	%r48, %r45, %r47;
	selp.b32 	%r49, 0, %r46, %p8;
	selp.b32 	%r50, 0, %r48, %p7;
	mul.lo.s32 	%r51, %r33, %r49;
	mad.lo.s32 	%r52, %r34, %r50, %r51;
	shr.u32 	%r53, %r45, 31;
	add.s32 	%r54, %r45, %r53;
	shr.s32 	%r55, %r54, 1;
	mul.wide.s32 	%rd39, %r55, 8;
	add.s64 	%rd10, %rd1, %rd39;
	ld.global.f32 	%f39, [%rd10];
	shr.u32 	%r56, %r52, 31;
	add.s32 	%r57, %r52, %r56;
	shr.s32 	%r58, %r57, 1;
	mul.wide.s32 	%rd40, %r58, 2;
	add.s64 	%rd41, %rd2, %rd40;
	ld.global.v2.u8 	{%rs1, %rs2}, [%rd41];
	setp.eq.s16 	%p9, %rs1, 0;
	mul.f32 	%f40, %f39, %f35;
	selp.f32 	%f3, %f34, %f40, %p9;
	setp.eq.s16 	%p10, %rs2, 0;
	mov.f32 	%f326, %f34;
	@%p10 bra 	$L__BB291_8;
	ld.global.f32 	%f41, [%rd10+4];
	mul.f32 	%f326, %f41, %f35;
$L__BB291_8:
	st.shared.f32 	[%r8], %f3;
	max.f32 	%f42, %f3, 0fFF800000;
	st.shared.f32 	[%r10], %f326;
	max.f32 	%f332, %f42, %f326;
	mov.u32 	%r171, %r11;
$L__BB291_9:
	setp.lt.u32 	%p11, %r7, 1024;
	@%p11 bra 	$L__BB291_15;
$L__BB291_10:
	setp.eq.s64 	%p12, %rd19, 1;
	setp.eq.s64 	%p13, %rd18, 1;
	shl.b32 	%r59, %r171, 1;
	add.s32 	%r16, %r59, %r13;
	div.s32 	%r60, %r16, %r31;
	mul.lo.s32 	%r61, %r60, %r31;
	sub.s32 	%r62, %r16, %r61;
	selp.b32 	%r63, 0, %r60, %p13;
	selp.b32 	%r64, 0, %r62, %p12;
	mul.lo.s32 	%r65, %r33, %r63;
	mad.lo.s32 	%r66, %r34, %r64, %r65;
	shr.u32 	%r67, %r16, 31;
	add.s32 	%r68, %r16, %r67;
	shr.s32 	%r69, %r68, 1;
	mul.wide.s32 	%rd42, %r69, 8;
	add.s64 	%rd11, %rd1, %rd42;
	ld.global.f32 	%f43, [%rd11];
	shr.u32 	%r70, %r66, 31;
	add.s32 	%r71, %r66, %r70;
	shr.s32 	%r72, %r71, 1;
	mul.wide.s32 	%rd43, %r72, 2;
	add.s64 	%rd44, %rd2, %rd43;
	ld.global.v2.u8 	{%rs3, %rs4}, [%rd44];
	setp.eq.s16 	%p14, %rs3, 0;
	mul.f32 	%f44, %f43, %f35;
	selp.f32 	%f10, %f34, %f44, %p14;
	setp.eq.s16 	%p15, %rs4, 0;
	mov.f32 	%f330, %f34;
	@%p15 bra 	$L__BB291_12;
	ld.global.f32 	%f45, [%rd11+4];
	mul.f32 	%f330, %f45, %f35;
$L__BB291_12:
	shl.b32 	%r73, %r171, 2;
	mov.u32 	%r74, shared_buf;
	add.s32 	%r17, %r74, %r73;
	st.shared.f32 	[%r17], %f10;
	max.f32 	%f46, %f332, %f10;
	add.s32 	%r18, %r17, %r9;
	st.shared.f32 	[%r18], %f330;
	max.f32 	%f13, %f46, %f330;
	add.s32 	%r75, %r16, 2048;
	div.s32 	%r76, %r75, %r31;
	mul.lo.s32 	%r77, %r76, %r31;
	sub.s32 	%r78, %r75, %r77;
	selp.b32 	%r79, 0, %r76, %p13;
	selp.b32 	%r80, 0, %r78, %p12;
	mul.lo.s32 	%r81, %r33, %r79;
	mad.lo.s32 	%r82, %r34, %r80, %r81;
	shr.u32 	%r83, %r75, 31;
	add.s32 	%r84, %r75, %r83;
	shr.s32 	%r85, %r84, 1;
	mul.wide.s32 	%rd45, %r85, 8;
	add.s64 	%rd12, %rd1, %rd45;
	ld.global.f32 	%f47, [%rd12];
	shr.u32 	%r86, %r82, 31;
	add.s32 	%r87, %r82, %r86;
	shr.s32 	%r88, %r87, 1;
	mul.wide.s32 	%rd46, %r88, 2;
	add.s64 	%rd47, %rd2, %rd46;
	ld.global.v2.u8 	{%rs5, %rs6}, [%rd47];
	setp.eq.s16 	%p18, %rs5, 0;
	mul.f32 	%f48, %f47, %f35;
	selp.f32 	%f14, %f34, %f48, %p18;
	setp.eq.s16 	%p19, %rs6, 0;
	mov.f32 	%f331, %f34;
	@%p19 bra 	$L__BB291_14;
	ld.global.f32 	%f49, [%rd12+4];
	mul.f32 	%f331, %f49, %f35;
$L__BB291_14:
	st.shared.f32 	[%r17+4096], %f14;
	max.f32 	%f50, %f13, %f14;
	st.shared.f32 	[%r18+4096], %f331;
	max.f32 	%f332, %f50, %f331;
	add.s32 	%r171, %r171, 2048;
	setp.lt.s32 	%p20, %r171, %r5;
	@%p20 bra 	$L__BB291_10;
$L__BB291_15:
	setp.gt.s32 	%p22, %r36, 15;
	setp.gt.s32 	%p23, %r36, 23;
	setp.gt.s32 	%p24, %r36, 27;
	setp.gt.s32 	%p25, %r36, 29;
	setp.gt.s32 	%p26, %r36, 30;
	mov.b32 	%r90, %f332;
	mov.b32 	%r91, 1;
	mov.b32 	%r112, 31;
	mov.b32 	%r113, -1;
	// begin inline asm
	shfl.sync.down.b32 %r89, %r90, %r91, %r112, %r113;
	// end inline asm
	mov.b32 	%f51, %r89;
	max.f32 	%f52, %f332, %f51;
	selp.f32 	%f53, %f332, %f52, %p26;
	mov.b32 	%r95, %f53;
	mov.b32 	%r96, 2;
	// begin inline asm
	shfl.sync.down.b32 %r94, %r95, %r96, %r112, %r113;
	// end inline asm
	mov.b32 	%f54, %r94;
	max.f32 	%f55, %f53, %f54;
	selp.f32 	%f56, %f53, %f55, %p25;
	mov.b32 	%r100, %f56;
	mov.b32 	%r101, 4;
	// begin inline asm
	shfl.sync.down.b32 %r99, %r100, %r101, %r112, %r113;
	// end inline asm
	mov.b32 	%f57, %r99;
	max.f32 	%f58, %f56, %f57;
	selp.f32 	%f59, %f56, %f58, %p24;
	mov.b32 	%r105, %f59;
	mov.b32 	%r106, 8;
	// begin inline asm
	shfl.sync.down.b32 %r104, %r105, %r106, %r112, %r113;
	// end inline asm
	mov.b32 	%f60, %r104;
	max.f32 	%f19, %f59, %f60;
	selp.f32 	%f333, %f59, %f19, %p23;
	mov.b32 	%r110, %f333;
	mov.b32 	%r111, 16;
	// begin inline asm
	shfl.sync.down.b32 %r109, %r110, %r111, %r112, %r113;
	// end inline asm
	mov.pred 	%p51, 0;
	@%p22 bra 	$L__BB291_18;
	setp.ne.s32 	%p28, %r36, 0;
	mov.b32 	%f61, %r109;
	max.f32 	%f333, %f19, %f61;
	@%p28 bra 	$L__BB291_18;
	shr.u32 	%r114, %r4, 3;
	and.b32  	%r115, %r114, 124;
	mov.u32 	%r116, _ZZ14BlockAllReduceI5MaxOpfLi1024EET0_S1_E12temp_storage;
	add.s32 	%r117, %r116, %r115;
	st.shared.f32 	[%r117+32], %f333;
	mov.pred 	%p51, -1;
$L__BB291_18:
	setp.ne.s32 	%p30, %r4, 0;
	bar.sync 	0;
	@%p30 bra 	$L__BB291_20;
	ld.shared.f32 	%f62, [_ZZ14BlockAllReduceI5MaxOpfLi1024EET0_S1_E12temp_storage+36];
	max.f32 	%f63, %f333, %f62;
	ld.shared.f32 	%f64, [_ZZ14BlockAllReduceI5MaxOpfLi1024EET0_S1_E12temp_storage+40];
	max.f32 	%f65, %f63, %f64;
	ld.shared.f32 	%f66, [_ZZ14BlockAllReduceI5MaxOpfLi1024EET0_S1_E12temp_storage+44];
	max.f32 	%f67, %f65, %f66;
	ld.shared.f32 	%f68, [_ZZ14BlockAllReduceI5MaxOpfLi1024EET0_S1_E12temp_storage+48];
	max.f32 	%f69, %f67, %f68;
	ld.shared.f32 	%f70, [_ZZ14BlockAllReduceI5MaxOpfLi1024EET0_S1_E12temp_storage+52];
	max.f32 	%f71, %f69, %f70;
	ld.shared.f32 	%f72, [_ZZ14BlockAllReduceI5MaxOpfLi1024EET0_S1_E12temp_storage+56];
	max.f32 	%f73, %f71, %f72;
	ld.shared.f32 	%f74, [_ZZ14BlockAllReduceI5MaxOpfLi1024EET0_S1_E12temp_storage+60];
	max.f32 	%f75, %f73, %f74;
	ld.shared.f32 	%f76, [_ZZ14BlockAllReduceI5MaxOpfLi1024EET0_S1_E12temp_storage+64];
	max.f32 	%f77, %f75, %f76;
	ld.shared.f32 	%f78, [_ZZ14BlockAllReduceI5MaxOpfLi1024EET0_S1_E12temp_storage+68];
	max.f32 	%f79, %f77, %f78;
	ld.shared.f32 	%f80, [_ZZ14BlockAllReduceI5MaxOpfLi1024EET0_S1_E12temp_storage+72];
	max.f32 	%f81, %f79, %f80;
	ld.shared.f32 	%f82, [_ZZ14BlockAllReduceI5MaxOpfLi1024EET0_S1_E12temp_storage+76];
	max.f32 	%f83, %f81, %f82;
	ld.shared.f32 	%f84, [_ZZ14BlockAllReduceI5MaxOpfLi1024EET0_S1_E12temp_storage+80];
	max.f32 	%f85, %f83, %f84;
	ld.shared.f32 	%f86, [_ZZ14BlockAllReduceI5MaxOpfLi1024EET0_S1_E12temp_storage+84];
	max.f32 	%f87, %f85, %f86;
	ld.shared.f32 	%f88, [_ZZ14BlockAllReduceI5MaxOpfLi1024EET0_S1_E12temp_storage+88];
	max.f32 	%f89, %f87, %f88;
	ld.shared.f32 	%f90, [_ZZ14BlockAllReduceI5MaxOpfLi1024EET0_S1_E12temp_storage+92];
	max.f32 	%f91, %f89, %f90;
	ld.shared.f32 	%f92, [_ZZ14BlockAllReduceI5MaxOpfLi1024EET0_S1_E12temp_storage+96];
	max.f32 	%f93, %f91, %f92;
	ld.shared.f32 	%f94, [_ZZ14BlockAllReduceI5MaxOpfLi1024EET0_S1_E12temp_storage+100];
	max.f32 	%f95, %f93, %f94;
	ld.shared.f32 	%f96, [_ZZ14BlockAllReduceI5MaxOpfLi1024EET0_S1_E12temp_storage+104];
	max.f32 	%f97, %f95, %f96;
	ld.shared.f32 	%f98, [_ZZ14BlockAllReduceI5MaxOpfLi1024EET0_S1_E12temp_storage+108];
	max.f32 	%f99, %f97, %f98;
	ld.shared.f32 	%f100, [_ZZ14BlockAllReduceI5MaxOpfLi1024EET0_S1_E12temp_storage+112];
	max.f32 	%f101, %f99, %f100;
	ld.shared.f32 	%f102, [_ZZ14BlockAllReduceI5MaxOpfLi1024EET0_S1_E12temp_storage+116];
	max.f32 	%f103, %f101, %f102;
	ld.shared.f32 	%f104, [_ZZ14BlockAllReduceI5MaxOpfLi1024EET0_S1_E12temp_storage+120];
	max.f32 	%f105, %f103, %f104;
	ld.shared.f32 	%f106, [_ZZ14BlockAllReduceI5MaxOpfLi1024EET0_S1_E12temp_storage+124];
	max.f32 	%f107, %f105, %f106;
	ld.shared.f32 	%f108, [_ZZ14BlockAllReduceI5MaxOpfLi1024EET0_S1_E12temp_storage+128];
	max.f32 	%f109, %f107, %f108;
	ld.shared.f32 	%f110, [_ZZ14BlockAllReduceI5MaxOpfLi1024EET0_S1_E12temp_storage+132];
	max.f32 	%f111, %f109, %f110;
	ld.shared.f32 	%f112, [_ZZ14BlockAllReduceI5MaxOpfLi1024EET0_S1_E12temp_storage+136];
	max.f32 	%f113, %f111, %f112;
	ld.shared.f32 	%f114, [_ZZ14BlockAllReduceI5MaxOpfLi1024EET0_S1_E12temp_storage+140];
	max.f32 	%f115, %f113, %f114;
	ld.shared.f32 	%f116, [_ZZ14BlockAllReduceI5MaxOpfLi1024EET0_S1_E12temp_storage+144];
	max.f32 	%f117, %f115, %f116;
	ld.shared.f32 	%f118, [_ZZ14BlockAllReduceI5MaxOpfLi1024EET0_S1_E12temp_storage+148];
	max.f32 	%f119, %f117, %f118;
	ld.shared.f32 	%f120, [_ZZ14BlockAllReduceI5MaxOpfLi1024EET0_S1_E12temp_storage+152];
	max.f32 	%f121, %f119, %f120;
	ld.shared.f32 	%f122, [_ZZ14BlockAllReduceI5MaxOpfLi1024EET0_S1_E12temp_storage+156];
	max.f32 	%f123, %f121, %f122;
	st.shared.f32 	[_ZZ14BlockAllReduceI5MaxOpfLi1024EET0_S1_E16result_broadcast], %f123;
$L__BB291_20:
	setp.le.s64 	%p31, %rd27, %rd5;
	bar.sync 	0;
	mov.f32 	%f337, 0f00000000;
	ld.shared.f32 	%f23, [_ZZ14BlockAllReduceI5MaxOpfLi1024EET0_S1_E16result_broadcast];
	@%p31 bra 	$L__BB291_27;
	setp.eq.s64 	%p32, %rd8, 3072;
	mov.f32 	%f337, 0f00000000;
	mov.u32 	%r172, %r4;
	@%p32 bra 	$L__BB291_25;
	setp.eq.s64 	%p33, %rd8, 0;
	ld.shared.f32 	%f127, [%r8];
	sub.f32 	%f128, %f127, %f23;
	fma.rn.f32 	%f129, %f128, 0f3BBB989D, 0f3F000000;
	cvt.sat.f32.f32 	%f130, %f129;
	mov.f32 	%f131, 0f4B400001;
	mov.f32 	%f132, 0f437C0000;
	fma.rm.f32 	%f133, %f130, %f132, %f131;
	add.f32 	%f134, %f133, 0fCB40007F;
	neg.f32 	%f135, %f134;
	fma.rn.f32 	%f136, %f128, 0f3FB8AA3B, %f135;
	fma.rn.f32 	%f137, %f128, 0f32A57060, %f136;
	mov.b32 	%r118, %f133;
	shl.b32 	%r119, %r118, 23;
	mov.b32 	%f138, %r119;
	ex2.approx.ftz.f32 	%f139, %f137;
	mul.f32 	%f140, %f139, %f138;
	st.shared.f32 	[%r8], %f140;
	add.f32 	%f337, %f140, 0f00000000;
	mov.u32 	%r172, %r11;
	@%p33 bra 	$L__BB291_25;
	or.b32  	%r172, %r4, 2048;
	setp.eq.s64 	%p34, %rd8, 1024;
	ld.shared.f32 	%f141, [%r8+4096];
	sub.f32 	%f142, %f141, %f23;
	fma.rn.f32 	%f143, %f142, 0f3BBB989D, 0f3F000000;
	cvt.sat.f32.f32 	%f144, %f143;
	mov.f32 	%f145, 0f4B400001;
	mov.f32 	%f146, 0f437C0000;
	fma.rm.f32 	%f147, %f144, %f146, %f145;
	add.f32 	%f148, %f147, 0fCB40007F;
	neg.f32 	%f149, %f148;
	fma.rn.f32 	%f150, %f142, 0f3FB8AA3B, %f149;
	fma.rn.f32 	%f151, %f142, 0f32A57060, %f150;
	mov.b32 	%r120, %f147;
	shl.b32 	%r121, %r120, 23;
	mov.b32 	%f152, %r121;
	ex2.approx.ftz.f32 	%f153, %f151;
	mul.f32 	%f154, %f153, %f152;
	st.shared.f32 	[%r8+4096], %f154;
	add.f32 	%f337, %f337, %f154;
	@%p34 bra 	$L__BB291_25;
	or.b32  	%r172, %r4, 3072;
	ld.shared.f32 	%f155, [%r8+8192];
	sub.f32 	%f156, %f155, %f23;
	fma.rn.f32 	%f157, %f156, 0f3BBB989D, 0f3F000000;
	cvt.sat.f32.f32 	%f158, %f157;
	mov.f32 	%f159, 0f4B400001;
	mov.f32 	%f160, 0f437C0000;
	fma.rm.f32 	%f161, %f158, %f160, %f159;
	add.f32 	%f162, %f161, 0fCB40007F;
	neg.f32 	%f163, %f162;
	fma.rn.f32 	%f164, %f156, 0f3FB8AA3B, %f163;
	fma.rn.f32 	%f165, %f156, 0f32A57060, %f164;
	mov.b32 	%r122, %f161;
	shl.b32 	%r123, %r122, 23;
	mov.b32 	%f166, %r123;
	ex2.approx.ftz.f32 	%f167, %f165;
	mul.f32 	%f168, %f167, %f166;
	st.shared.f32 	[%r8+8192], %f168;
	add.f32 	%f337, %f337, %f168;
$L__BB291_25:
	setp.lt.u64 	%p35, %rd7, 3072;
	@%p35 bra 	$L__BB291_27;
$L__BB291_26:
	shl.b32 	%r124, %r172, 2;
	mov.u32 	%r125, shared_buf;
	add.s32 	%r126, %r125, %r124;
	ld.shared.f32 	%f169, [%r126];
	sub.f32 	%f170, %f169, %f23;
	fma.rn.f32 	%f171, %f170, 0f3BBB989D, 0f3F000000;
	cvt.sat.f32.f32 	%f172, %f171;
	mov.f32 	%f173, 0f4B400001;
	mov.f32 	%f174, 0f437C0000;
	fma.rm.f32 	%f175, %f172, %f174, %f173;
	add.f32 	%f176, %f175, 0fCB40007F;
	neg.f32 	%f177, %f176;
	fma.rn.f32 	%f178, %f170, 0f3FB8AA3B, %f177;
	fma.rn.f32 	%f179, %f170, 0f32A57060, %f178;
	mov.b32 	%r127, %f175;
	shl.b32 	%r128, %r127, 23;
	mov.b32 	%f180, %r128;
	ex2.approx.ftz.f32 	%f181, %f179;
	mul.f32 	%f182, %f181, %f180;
	st.shared.f32 	[%r126], %f182;
	add.f32 	%f183, %f337, %f182;
	ld.shared.f32 	%f184, [%r126+4096];
	sub.f32 	%f185, %f184, %f23;
	fma.rn.f32 	%f186, %f185, 0f3BBB989D, 0f3F000000;
	cvt.sat.f32.f32 	%f187, %f186;
	fma.rm.f32 	%f188, %f187, %f174, %f173;
	add.f32 	%f189, %f188, 0fCB40007F;
	neg.f32 	%f190, %f189;
	fma.rn.f32 	%f191, %f185, 0f3FB8AA3B, %f190;
	fma.rn.f32 	%f192, %f185, 0f32A57060, %f191;
	mov.b32 	%r129, %f188;
	shl.b32 	%r130, %r129, 23;
	mov.b32 	%f193, %r130;
	ex2.approx.ftz.f32 	%f194, %f192;
	mul.f32 	%f195, %f194, %f193;
	st.shared.f32 	[%r126+4096], %f195;
	add.f32 	%f196, %f183, %f195;
	ld.shared.f32 	%f197, [%r126+8192];
	sub.f32 	%f198, %f197, %f23;
	fma.rn.f32 	%f199, %f198, 0f3BBB989D, 0f3F000000;
	cvt.sat.f32.f32 	%f200, %f199;
	fma.rm.f32 	%f201, %f200, %f174, %f173;
	add.f32 	%f202, %f201, 0fCB40007F;
	neg.f32 	%f203, %f202;
	fma.rn.f32 	%f204, %f198, 0f3FB8AA3B, %f203;
	fma.rn.f32 	%f205, %f198, 0f32A57060, %f204;
	mov.b32 	%r131, %f201;
	shl.b32 	%r132, %r131, 23;
	mov.b32 	%f206, %r132;
	ex2.approx.ftz.f32 	%f207, %f205;
	mul.f32 	%f208, %f207, %f206;
	st.shared.f32 	[%r126+8192], %f208;
	add.f32 	%f209, %f196, %f208;
	ld.shared.f32 	%f210, [%r126+12288];
	sub.f32 	%f211, %f210, %f23;
	fma.rn.f32 	%f212, %f211, 0f3BBB989D, 0f3F000000;
	cvt.sat.f32.f32 	%f213, %f212;
	fma.rm.f32 	%f214, %f213, %f174, %f173;
	add.f32 	%f215, %f214, 0fCB40007F;
	neg.f32 	%f216, %f215;
	fma.rn.f32 	%f217, %f211, 0f3FB8AA3B, %f216;
	fma.rn.f32 	%f218, %f211, 0f32A57060, %f217;
	mov.b32 	%r133, %f214;
	shl.b32 	%r134, %r133, 23;
	mov.b32 	%f219, %r134;
	ex2.approx.ftz.f32 	%f220, %f218;
	mul.f32 	%f221, %f220, %f219;
	st.shared.f32 	[%r126+12288], %f221;
	add.f32 	%f337, %f209, %f221;
	add.s32 	%r172, %r172, 4096;
	cvt.u64.u32 	%rd48, %r172;
	setp.gt.u64 	%p36, %rd27, %rd48;
	@%p36 bra 	$L__BB291_26;
$L__BB291_27:
	mov.b32 	%r136, %f337;
	mov.b32 	%r137, 1;
	mov.b32 	%r158, 31;
	mov.b32 	%r159, -1;
	// begin inline asm
	shfl.sync.down.b32 %r135, %r136, %r137, %r158, %r159;
	// end inline asm
	mov.b32 	%f222, %r135;
	add.f32 	%f223, %f337, %f222;
	selp.f32 	%f224, %f337, %f223, %p26;
	mov.b32 	%r141, %f224;
	mov.b32 	%r142, 2;
	// begin inline asm
	shfl.sync.down.b32 %r140, %r141, %r142, %r158, %r159;
	// end inline asm
	mov.b32 	%f225, %r140;
	add.f32 	%f226, %f224, %f225;
	selp.f32 	%f227, %f224, %f226, %p25;
	mov.b32 	%r146, %f227;
	mov.b32 	%r147, 4;
	// begin inline asm
	shfl.sync.down.b32 %r145, %r146, %r147, %r158, %r159;
	// end inline asm
	mov.b32 	%f228, %r145;
	add.f32 	%f229, %f227, %f228;
	selp.f32 	%f230, %f227, %f229, %p24;
	mov.b32 	%r151, %f230;
	mov.b32 	%r152, 8;
	// begin inline asm
	shfl.sync.down.b32 %r150, %r151, %r152, %r158, %r159;
	// end inline asm
	mov.b32 	%f231, %r150;
	add.f32 	%f232, %f230, %f231;
	selp.f32 	%f233, %f230, %f232, %p23;
	mov.b32 	%r156, %f233;
	mov.b32 	%r157, 16;
	// begin inline asm
	shfl.sync.down.b32 %r155, %r156, %r157, %r158, %r159;
	// end inline asm
	mov.b32 	%f234, %r155;
	add.f32 	%f235, %f233, %f234;
	selp.f32 	%f32, %f233, %f235, %p22;
	not.pred 	%p42, %p51;
	@%p42 bra 	$L__BB291_29;
	shr.u32 	%r160, %r4, 3;
	and.b32  	%r161, %r160, 124;
	mov.u32 	%r162, _ZZ14BlockAllReduceI5SumOpfLi1024EET0_S1_E12temp_storage;
	add.s32 	%r163, %r162, %r161;
	st.shared.f32 	[%r163+32], %f32;
$L__BB291_29:
	setp.ne.s32 	%p43, %r4, 0;
	bar.sync 	0;
	@%p43 bra 	$L__BB291_31;
	ld.shared.f32 	%f236, [_ZZ14BlockAllReduceI5SumOpfLi1024EET0_S1_E12temp_storage+36];
	add.f32 	%f237, %f32, %f236;
	ld.shared.f32 	%f238, [_ZZ14BlockAllReduceI5SumOpfLi1024EET0_S1_E12temp_storage+40];
	add.f32 	%f239, %f237, %f238;
	ld.shared.f32 	%f240, [_ZZ14BlockAllReduceI5SumOpfLi1024EET0_S1_E12temp_storage+44];
	add.f32 	%f241, %f239, %f240;
	ld.shared.f32 	%f242, [_ZZ14BlockAllReduceI5SumOpfLi1024EET0_S1_E12temp_storage+48];
	add.f32 	%f243, %f241, %f242;
	ld.shared.f32 	%f244, [_ZZ14BlockAllReduceI5SumOpfLi1024EET0_S1_E12temp_storage+52];
	add.f32 	%f245, %f243, %f244;
	ld.shared.f32 	%f246, [_ZZ14BlockAllReduceI5SumOpfLi1024EET0_S1_E12temp_storage+56];
	add.f32 	%f247, %f245, %f246;
	ld.shared.f32 	%f248, [_ZZ14BlockAllReduceI5SumOpfLi1024EET0_S1_E12temp_storage+60];
	add.f32 	%f249, %f247, %f248;
	ld.shared.f32 	%f250, [_ZZ14BlockAllReduceI5SumOpfLi1024EET0_S1_E12temp_storage+64];
	add.f32 	%f251, %f249, %f250;
	ld.shared.f32 	%f252, [_ZZ14BlockAllReduceI5SumOpfLi1024EET0_S1_E12temp_storage+68];
	add.f32 	%f253, %f251, %f252;
	ld.shared.f32 	%f254, [_ZZ14BlockAllReduceI5SumOpfLi1024EET0_S1_E12temp_storage+72];
	add.f32 	%f255, %f253, %f254;
	ld.shared.f32 	%f256, [_ZZ14BlockAllReduceI5SumOpfLi1024EET0_S1_E12temp_storage+76];
	add.f32 	%f257, %f255, %f256;
	ld.shared.f32 	%f258, [_ZZ14BlockAllReduceI5SumOpfLi1024EET0_S1_E12temp_storage+80];
	add.f32 	%f259, %f257, %f258;
	ld.shared.f32 	%f260, [_ZZ14BlockAllReduceI5SumOpfLi1024EET0_S1_E12temp_storage+84];
	add.f32 	%f261, %f259, %f260;
	ld.shared.f32 	%f262, [_ZZ14BlockAllReduceI5SumOpfLi1024EET0_S1_E12temp_storage+88];
	add.f32 	%f263, %f261, %f262;
	ld.shared.f32 	%f264, [_ZZ14BlockAllReduceI5SumOpfLi1024EET0_S1_E12temp_storage+92];
	add.f32 	%f265, %f263, %f264;
	ld.shared.f32 	%f266, [_ZZ14BlockAllReduceI5SumOpfLi1024EET0_S1_E12temp_storage+96];
	add.f32 	%f267, %f265, %f266;
	ld.shared.f32 	%f268, [_ZZ14BlockAllReduceI5SumOpfLi1024EET0_S1_E12temp_storage+100];
	add.f32 	%f269, %f267, %f268;
	ld.shared.f32 	%f270, [_ZZ14BlockAllReduceI5SumOpfLi1024EET0_S1_E12temp_storage+104];
	add.f32 	%f271, %f269, %f270;
	ld.shared.f32 	%f272, [_ZZ14BlockAllReduceI5SumOpfLi1024EET0_S1_E12temp_storage+108];
	add.f32 	%f273, %f271, %f272;
	ld.shared.f32 	%f274, [_ZZ14BlockAllReduceI5SumOpfLi1024EET0_S1_E12temp_storage+112];
	add.f32 	%f275, %f273, %f274;
	ld.shared.f32 	%f276, [_ZZ14BlockAllReduceI5SumOpfLi1024EET0_S1_E12temp_storage+116];
	add.f32 	%f277, %f275, %f276;
	ld.shared.f32 	%f278, [_ZZ14BlockAllReduceI5SumOpfLi1024EET0_S1_E12temp_storage+120];
	add.f32 	%f279, %f277, %f278;
	ld.shared.f32 	%f280, [_ZZ14BlockAllReduceI5SumOpfLi1024EET0_S1_E12temp_storage+124];
	add.f32 	%f281, %f279, %f280;
	ld.shared.f32 	%f282, [_ZZ14BlockAllReduceI5SumOpfLi1024EET0_S1_E12temp_storage+128];
	add.f32 	%f283, %f281, %f282;
	ld.shared.f32 	%f284, [_ZZ14BlockAllReduceI5SumOpfLi1024EET0_S1_E12temp_storage+132];
	add.f32 	%f285, %f283, %f284;
	ld.shared.f32 	%f286, [_ZZ14BlockAllReduceI5SumOpfLi1024EET0_S1_E12temp_storage+136];
	add.f32 	%f287, %f285, %f286;
	ld.shared.f32 	%f288, [_ZZ14BlockAllReduceI5SumOpfLi1024EET0_S1_E12temp_storage+140];
	add.f32 	%f289, %f287, %f288;
	ld.shared.f32 	%f290, [_ZZ14BlockAllReduceI5SumOpfLi1024EET0_S1_E12temp_storage+144];
	add.f32 	%f291, %f289, %f290;
	ld.shared.f32 	%f292, [_ZZ14BlockAllReduceI5SumOpfLi1024EET0_S1_E12temp_storage+148];
	add.f32 	%f293, %f291, %f292;
	ld.shared.f32 	%f294, [_ZZ14BlockAllReduceI5SumOpfLi1024EET0_S1_E12temp_storage+152];
	add.f32 	%f295, %f293, %f294;
	ld.shared.f32 	%f296, [_ZZ14BlockAllReduceI5SumOpfLi1024EET0_S1_E12temp_storage+156];
	add.f32 	%f297, %f295, %f296;
	st.shared.f32 	[_ZZ14BlockAllReduceI5SumOpfLi1024EET0_S1_E16result_broadcast], %f297;
$L__BB291_31:
	setp.ge.s32 	%p44, %r4, %r5;
	bar.sync 	0;
	ld.shared.f32 	%f33, [_ZZ14BlockAllReduceI5SumOpfLi1024EET0_S1_E16result_broadcast];
	@%p44 bra 	$L__BB291_38;
	setp.eq.s32 	%p45, %r12, 3072;
	mul.lo.s64 	%rd13, %rd92, %rd25;
	mov.u32 	%r174, %r4;
	@%p45 bra 	$L__BB291_36;
	setp.eq.s32 	%p46, %r12, 0;
	ld.shared.f32 	%f298, [%r8];
	div.rn.f32 	%f299, %f298, %f33;
	ld.shared.f32 	%f300, [%r10];
	div.rn.f32 	%f301, %f300, %f33;
	shl.b32 	%r164, %r4, 1;
	cvt.u64.u32 	%rd49, %r164;
	add.s64 	%rd14, %rd13, %rd49;
	shr.u64 	%rd50, %rd14, 63;
	add.s64 	%rd51, %rd14, %rd50;
	shl.b64 	%rd52, %rd51, 2;
	and.b64  	%rd53, %rd52, -8;
	add.s64 	%rd54, %rd3, %rd53;
	st.global.v2.f32 	[%rd54], {%f299, %f301};
	mov.u32 	%r174, %r11;
	@%p46 bra 	$L__BB291_36;
	or.b32  	%r174, %r4, 2048;
	setp.eq.s32 	%p47, %r12, 1024;
	ld.shared.f32 	%f302, [%r8+4096];
	div.rn.f32 	%f303, %f302, %f33;
	ld.shared.f32 	%f304, [%r10+4096];
	div.rn.f32 	%f305, %f304, %f33;
	add.s64 	%rd55, %rd14, 2048;
	shr.u64 	%rd56, %rd55, 63;
	add.s64 	%rd57, %rd55, %rd56;
	shl.b64 	%rd58, %rd57, 2;
	and.b64  	%rd59, %rd58, -8;
	add.s64 	%rd60, %rd3, %rd59;
	st.global.v2.f32 	[%rd60], {%f303, %f305};
	@%p47 bra 	$L__BB291_36;
	or.b32  	%r174, %r4, 3072;
	ld.shared.f32 	%f306, [%r8+8192];
	div.rn.f32 	%f307, %f306, %f33;
	ld.shared.f32 	%f308, [%r10+8192];
	div.rn.f32 	%f309, %f308, %f33;
	add.s64 	%rd61, %rd14, 4096;
	shr.u64 	%rd62, %rd61, 63;
	add.s64 	%rd63, %rd61, %rd62;
	shl.b64 	%rd64, %rd63, 2;
	and.b64  	%rd65, %rd64, -8;
	add.s64 	%rd66, %rd3, %rd65;
	st.global.v2.f32 	[%rd66], {%f307, %f309};
$L__BB291_36:
	setp.lt.u32 	%p48, %r7, 3072;
	@%p48 bra 	$L__BB291_38;
$L__BB291_37:
	shl.b32 	%r165, %r174, 2;
	mov.u32 	%r166, shared_buf;
	add.s32 	%r167, %r166, %r165;
	ld.shared.f32 	%f310, [%r167];
	div.rn.f32 	%f311, %f310, %f33;
	add.s32 	%r168, %r167, %r9;
	ld.shared.f32 	%f312, [%r168];
	div.rn.f32 	%f313, %f312, %f33;
	shl.b32 	%r169, %r174, 1;
	cvt.u64.u32 	%rd67, %r169;
	add.s64 	%rd68, %rd13, %rd67;
	shr.u64 	%rd69, %rd68, 63;
	add.s64 	%rd70, %rd68, %rd69;
	shl.b64 	%rd71, %rd70, 2;
	and.b64  	%rd72, %rd71, -8;
	add.s64 	%rd73, %rd3, %rd72;
	st.global.v2.f32 	[%rd73], {%f311, %f313};
	ld.shared.f32 	%f314, [%r167+4096];
	div.rn.f32 	%f315, %f314, %f33;
	ld.shared.f32 	%f316, [%r168+4096];
	div.rn.f32 	%f317, %f316, %f33;
	add.s64 	%rd74, %rd68, 2048;
	shr.u64 	%rd75, %rd74, 63;
	add.s64 	%rd76, %rd74, %rd75;
	shl.b64 	%rd77, %rd76, 2;
	and.b64  	%rd78, %rd77, -8;
	add.s64 	%rd79, %rd3, %rd78;
	st.global.v2.f32 	[%rd79], {%f315, %f317};
	ld.shared.f32 	%f318, [%r167+8192];
	div.rn.f32 	%f319, %f318, %f33;
	ld.shared.f32 	%f320, [%r168+8192];
	div.rn.f32 	%f321, %f320, %f33;
	add.s64 	%rd80, %rd68, 4096;
	shr.u64 	%rd81, %rd80, 63;
	add.s64 	%rd82, %rd80, %rd81;
	shl.b64 	%rd83, %rd82, 2;
	and.b64  	%rd84, %rd83, -8;
	add.s64 	%rd85, %rd3, %rd84;
	st.global.v2.f32 	[%rd85], {%f319, %f321};
	ld.shared.f32 	%f322, [%r167+12288];
	div.rn.f32 	%f323, %f322, %f33;
	ld.shared.f32 	%f324, [%r168+12288];
	div.rn.f32 	%f325, %f324, %f33;
	add.s64 	%rd86, %rd68, 6144;
	shr.u64 	%rd87, %rd86, 63;
	add.s64 	%rd88, %rd86, %rd87;
	shl.b64 	%rd89, %rd88, 2;
	and.b64  	%rd90, %rd89, -8;
	add.s64 	%rd91, %rd3, %rd90;
	st.global.v2.f32 	[%rd91], {%f323, %f325};
	add.s32 	%r174, %r174, 4096;
	setp.lt.s32 	%p49, %r174, %r5;
	@%p49 bra 	$L__BB291_37;
$L__BB291_38:
	add.s64 	%rd92, %rd92, %rd6;
	setp.lt.s64 	%p50, %rd92, %rd26;
	@%p50 bra 	$L__BB291_4;
$L__BB291_39:
	ret;

}
	// .globl	_Z20SoftmaxBlockSMemImplI22BroadcastScaleMaskLoadIffbLm2EiE11DirectStoreIffEfLi2ELi512EL9Algorithm0EEvT_T0_ll
.visible .entry _Z20SoftmaxBlockSMemImplI22BroadcastScaleMaskLoadIffbLm2EiE11DirectStoreIffEfLi2ELi512EL9Algorithm0EEvT_T0_ll(
	.param .align 8 .b8 _Z20SoftmaxBlockSMemImplI22BroadcastScaleMaskLoadIffbLm2EiE11DirectStoreIffEfLi2ELi512EL9Algorithm0EEvT_T0_ll_param_0[88],
	.param .align 8 .b8 _Z20SoftmaxBlockSMemImplI22BroadcastScaleMaskLoadIffbLm2EiE11DirectStoreIffEfLi2ELi512EL9Algorithm0EEvT_T0_ll_param_1[16],
	.param .u64 _Z20SoftmaxBlockSMemImplI22BroadcastScaleMaskLoadIffbLm2EiE11DirectStoreIffEfLi2ELi512EL9Algorithm0EEvT_T0_ll_param_2,
	.param .u64 _Z20SoftmaxBlockSMemImplI22BroadcastScaleMaskLoadIffbLm2EiE11DirectStoreIffEfLi2ELi512EL9Algorithm0EEvT_T0_ll_param_3
)
{
	.reg .pred 	%p<52>;
	.reg .b16 	%rs<7>;
	.reg .b32 	%r<176>;
	.reg .b32 	%f<274>;
	.reg .b64 	%rd<93>;

	ld.param.u64 	%rd25, [_Z20SoftmaxBlockSMemImplI22BroadcastScaleMaskLoadIffbLm2EiE11DirectStoreIffEfLi2ELi512EL9Algorithm0EEvT_T0_ll_param_1+8];
	ld.param.v2.f32 	{%f34, %f35}, [_Z20SoftmaxBlockSMemImplI22BroadcastScaleMaskLoadIffbLm2EiE11DirectStoreIffEfLi2ELi512EL9Algorithm0EEvT_T0_ll_param_0+80];
	ld.param.u64 	%rd23, [_Z20SoftmaxBlockSMemImplI22BroadcastScaleMaskLoadIffbLm2EiE11DirectStoreIffEfLi2ELi512EL9Algorithm0EEvT_T0_ll_param_0+72];
	ld.param.v2.u32 	{%r33, %r34}, [_Z20SoftmaxBlockSMemImplI22BroadcastScaleMaskLoadIffbLm2EiE11DirectStoreIffEfLi2ELi512EL9Algorithm0EEvT_T0_ll_param_0+56];
	ld.param.v2.u32 	{%r31, %r32}, [_Z20SoftmaxBlockSMemImplI22BroadcastScaleMaskLoadIffbLm2EiE11DirectStoreIffEfLi2ELi512EL9Algorithm0EEvT_T0_ll_param_0+40];
	ld.param.u64 	%rd19, [_Z20SoftmaxBlockSMemImplI22BroadcastScaleMaskLoadIffbLm2EiE11DirectStoreIffEfLi2ELi512EL9Algorithm0EEvT_T0_ll_param_0+24];
	ld.param.u64 	%rd18, [_Z20SoftmaxBlockSMemImplI22BroadcastScaleMaskLoadIffbLm2EiE11DirectStoreIffEfLi2ELi512EL9Algorithm0EEvT_T0_ll_param_0+16];
	ld.param.u64 	%rd24, [_Z20SoftmaxBlockSMemImplI22BroadcastScaleMaskLoadIffbLm2EiE11DirectStoreIffEfLi2ELi512EL9Algorithm0EEvT_T0_ll_param_1];
	ld.param.u64 	%rd17, [_Z20SoftmaxBlockSMemImplI22BroadcastScaleMaskLoadIffbLm2EiE11DirectStoreIffEfLi2ELi512EL9Algorithm0EEvT_T0_ll_param_0+8];
	ld.param.u64 	%rd16, [_Z20SoftmaxBlockSMemImplI22BroadcastScaleMaskLoadIffbLm2EiE11DirectStoreIffEfLi2ELi512EL9Algorithm0EEvT_T0_ll_param_0];
	ld.param.u64 	%rd26, [_Z20SoftmaxBlockSMemImplI22BroadcastScaleMaskLoadIffbLm2EiE11DirectStoreIffEfLi2ELi512EL9Algorithm0EEvT_T0_ll_param_2];
	ld.param.u64 	%rd27, [_Z20SoftmaxBlockSMemImplI22BroadcastScaleMaskLoadIffbLm2EiE11DirectStoreIffEfLi2ELi512EL9Algorithm0EEvT_T0_ll_param_3];
	cvta.to.global.u64 	%rd1, %rd16;
	cvta.to.global.u64 	%rd2, %rd17;
	cvta.to.global.u64 	%rd3, %rd24;
	mov.u32 	%r4, %tid.x;
	and.b64  	%rd28, %rd27, 1;
	setp.eq.b64 	%p2, %rd28, 1;
	not.pred 	%p3, %p2;
	@%p3 bra 	$L__BB292_2;
	mov.u64 	%rd29, $str$2;
	cvta.global.u64 	%rd30, %rd29;
	mov.u64 	%rd31, $str$1;
	cvta.global.u64 	%rd32, %rd31;
	mov.u64 	%rd33, __unnamed_288;
	cvta.global.u64 	%rd34, %rd33;
	{ // callseq 287, 0
	.param .b64 param0;
	st.param.b64 	[param0], %rd30;
	.param .b64 param1;
	st.param.b64 	[param1], %rd32;
	.param .b32 param2;
	st.param.b32 	[param2], 487;
	.param .b64 param3;
	st.param.b64 	[param3], %rd34;
	.param .b64 param4;
	st.param.b64 	[param4], 1;
	call.uni 
	__assertfail, 
	(
	param0, 
	param1, 
	param2, 
	param3, 
	param4
	);
	} // callseq 287
$L__BB292_2:
	shr.u64 	%rd35, %rd27, 63;
	add.s64 	%rd36, %rd27, %rd35;
	shr.u64 	%rd37, %rd36, 1;
	cvt.u32.u64 	%r5, %rd37;
	mov.u32 	%r35, %ctaid.x;
	cvt.u64.u32 	%rd92, %r35;
	setp.le.s64 	%p4, %rd26, %rd92;
	@%p4 bra 	$L__BB292_39;
	// begin inline asm
	mov.u32 %r36, %laneid;
	// end inline asm
	cvt.u64.u32 	%rd5, %r4;
	mov.u32 	%r37, %nctaid.x;
	cvt.u64.u32 	%rd6, %r37;
	not.b32 	%r38, %r4;
	add.s32 	%r7, %r38, %r5;
	not.b64 	%rd38, %rd5;
	add.s64 	%rd7, %rd27, %rd38;
	shl.b32 	%r39, %r4, 2;
	mov.u32 	%r40, shared_buf;
	add.s32 	%r8, %r40, %r39;
	shl.b32 	%r9, %r5, 2;
	add.s32 	%r10, %r8, %r9;
	add.s32 	%r11, %r4, 512;
	and.b64  	%rd8, %rd7, 1536;
	and.b32  	%r12, %r7, 1536;
$L__BB292_4:
	setp.ge.s32 	%p5, %r4, %r5;
	mov.f32 	%f268, 0fFF800000;
	@%p5 bra 	$L__BB292_15;
	and.b32  	%r41, %r7, 512;
	setp.ne.s32 	%p6, %r41, 0;
	cvt.u32.u64 	%r42, %rd92;
	cvt.u32.u64 	%r43, %rd23;
	mul.lo.s32 	%r13, %r43, %r42;
	mov.f32 	%f268, 0fFF800000;
	mov.u32 	%r171, %r4;
	@%p6 bra 	$L__BB292_9;
	shl.b32 	%r44, %r4, 1;
	setp.eq.s64 	%p7, %rd19, 1;
	setp.eq.s64 	%p8, %rd18, 1;
	add.s32 	%r45, %r44, %r13;
	div.s32 	%r46, %r45, %r31;
	mul.lo.s32 	%r47, %r46, %r31;
	sub.s32 	%r48, %r45, %r47;
	selp.b32 	%r49, 0, %r46, %p8;
	selp.b32 	%r50, 0, %r48, %p7;
	mul.lo.s32 	%r51, %r33, %r49;
	mad.lo.s32 	%r52, %r34, %r50, %r51;
	shr.u32 	%r53, %r45, 31;
	add.s32 	%r54, %r45, %r53;
	shr.s32 	%r55, %r54, 1;
	mul.wide.s32 	%rd39, %r55, 8;
	add.s64 	%rd10, %rd1, %rd39;
	ld.global.f32 	%f39, [%rd10];
	shr.u32 	%r56, %r52, 31;
	add.s32 	%r57, %r52, %r56;
	shr.s32 	%r58, %r57, 1;
	mul.wide.s32 	%rd40, %r58, 2;
	add.s64 	%rd41, %rd2, %rd40;
	ld.global.v2.u8 	{%rs1, %rs2}, [%rd41];
	setp.eq.s16 	%p9, %rs1, 0;
	mul.f32 	%f40, %f39, %f35;
	selp.f32 	%f3, %f34, %f40, %p9;
	setp.eq.s16 	%p10, %rs2, 0;
	mov.f32 	%f262, %f34;
	@%p10 bra 	$L__BB292_8;
	ld.global.f32 	%f41, [%rd10+4];
	mul.f32 	%f262, %f41, %f35;
$L__BB292_8:
	st.shared.f32 	[%r8], %f3;
	max.f32 	%f42, %f3, 0fFF800000;
	st.shared.f32 	[%r10], %f262;
	max.f32 	%f268, %f42, %f262;
	mov.u32 	%r171, %r11;
$L__BB292_9:
	setp.lt.u32 	%p11, %r7, 512;
	@%p11 bra 	$L__BB292_15;
$L__BB292_10:
	setp.eq.s64 	%p12, %rd19, 1;
	setp.eq.s64 	%p13, %rd18, 1;
	shl.b32 	%r59, %r171, 1;
	add.s32 	%r16, %r59, %r13;
	div.s32 	%r60, %r16, %r31;
	mul.lo.s32 	%r61, %r60, %r31;
	sub.s32 	%r62, %r16, %r61;
	selp.b32 	%r63, 0, %r60, %p13;
	selp.b32 	%r64, 0, %r62, %p12;
	mul.lo.s32 	%r65, %r33, %r63;
	mad.lo.s32 	%r66, %r34, %r64, %r65;
	shr.u32 	%r67, %r16, 31;
	add.s32 	%r68, %r16, %r67;
	shr.s32 	%r69, %r68, 1;
	mul.wide.s32 	%rd42, %r69, 8;
	add.s64 	%rd11, %rd1, %rd42;
	ld.global.f32 	%f43, [%rd11];
	shr.u32 	%r70, %r66, 31;
	add.s32 	%r71, %r66, %r70;
	shr.s32 	%r72, %r71, 1;
	mul.wide.s32 	%rd43, %r72, 2;
	add.s64 	%rd44, %rd2, %rd43;
	ld.global.v2.u8 	{%rs3, %rs4}, [%rd44];
	setp.eq.s16 	%p14, %rs3, 0;
	mul.f32 	%f44, %f43, %f35;
	selp.f32 	%f10, %f34, %f44, %p14;
	setp.eq.s16 	%p15, %rs4, 0;
	mov.f32 	%f266, %f34;
	@%p15 bra 	$L__BB292_12;
	ld.global.f32 	%f45, [%rd11+4];
	mul.f32 	%f266, %f45, %f35;
$L__BB292_12:
	shl.b32 	%r73, %r171, 2;
	mov.u32 	%r74, shared_buf;
	add.s32 	%r17, %r74, %r73;
	st.shared.f32 	[%r17], %f10;
	max.f32 	%f46, %f268, %f10;
	add.s32 	%r18, %r17, %r9;
	st.shared.f32 	[%r18], %f266;
	max.f32 	%f13, %f46, %f266;
	add.s32 	%r75, %r16, 1024;
	div.s32 	%r76, %r75, %r31;
	mul.lo.s32 	%r77, %r76, %r31;
	sub.s32 	%r78, %r75, %r77;
	selp.b32 	%r79, 0, %r76, %p13;
	selp.b32 	%r80, 0, %r78, %p12;
	mul.lo.s32 	%r81, %r33, %r79;
	mad.lo.s32 	%r82, %r34, %r80, %r81;
	shr.u32 	%r83, %r75, 31;
	add.s32 	%r84, %r75, %r83;
	shr.s32 	%r85, %r84, 1;
	mul.wide.s32 	%rd45, %r85, 8;
	add.s64 	%rd12, %rd1, %rd45;
	ld.global.f32 	%f47, [%rd12];
	shr.u32 	%r86, %r82, 31;
	add.s32 	%r87, %r82, %r86;
	shr.s32 	%r88, %r87, 1;
	mul.wide.s32 	%rd46, %r88, 2;
	add.s64 	%rd47, %rd2, %rd46;
	ld.global.v2.u8 	{%rs5, %rs6}, [%rd47];
	setp.eq.s16 	%p18, %rs5, 0;
	mul.f32 	%f48, %f47, %f35;
	selp.f32 	%f14, %f34, %f48, %p18;
	setp.eq.s16 	%p19, %rs6, 0;
	mov.f32 	%f267, %f34;
	@%p19 bra 	$L__BB292_14;
	ld.global.f32 	%f49, [%rd12+4];
	mul.f32 	%f267, %f49, %f35;
$L__BB292_14:
	st.shared.f32 	[%r17+2048], %f14;
	max.f32 	%f50, %f13, %f14;
	st.shared.f32 	[%r18+2048], %f267;
	max.f32 	%f268, %f50, %f267;
	add.s32 	%r171, %r171, 1024;
	setp.lt.s32 	%p20, %r171, %r5;
	@%p20 bra 	$L__BB292_10;
$L__BB292_15:
	setp.gt.s32 	%p22, %r36, 15;
	setp.gt.s32 	%p23, %r36, 23;
	setp.gt.s32 	%p24, %r36, 27;
	setp.gt.s32 	%p25, %r36, 29;
	setp.gt.s32 	%p26, %r36, 30;
	mov.b32 	%r90, %f268;
	mov.b32 	%r91, 1;
	mov.b32 	%r112, 31;
	mov.b32 	%r113, -1;
	// begin inline asm
	shfl.sync.down.b32 %r89, %r90, %r91, %r112, %r113;
	// end inline asm
	mov.b32 	%f51, %r89;
	max.f32 	%f52, %f268, %f51;
	selp.f32 	%f53, %f268, %f52, %p26;
	mov.b32 	%r95, %f53;
	mov.b32 	%r96, 2;
	// begin inline asm
	shfl.sync.down.b32 %r94, %r95, %r96, %r112, %r113;
	// end inline asm
	mov.b32 	%f54, %r94;
	max.f32 	%f55, %f53, %f54;
	selp.f32 	%f56, %f53, %f55, %p25;
	mov.b32 	%r100, %f56;
	mov.b32 	%r101, 4;
	// begin inline asm
	shfl.sync.down.b32 %r99, %r100, %r101, %r112, %r113;
	// end inline asm
	mov.b32 	%f57, %r99;
	max.f32 	%f58, %f56, %f57;
	selp.f32 	%f59, %f56, %f58, %p24;
	mov.b32 	%r105, %f59;
	mov.b32 	%r106, 8;
	// begin inline asm
	shfl.sync.down.b32 %r104, %r105, %r106, %r112, %r113;
	// end inline asm
	mov.b32 	%f60, %r104;
	max.f32 	%f19, %f59, %f60;
	selp.f32 	%f269, %f59, %f19, %p23;
	mov.b32 	%r110, %f269;
	mov.b32 	%r111, 16;
	// begin inline asm
	shfl.sync.down.b32 %r109, %r110, %r111, %r112, %r113;
	// end inline asm
	mov.pred 	%p51, 0;
	@%p22 bra 	$L__BB292_18;
	setp.ne.s32 	%p28, %r36, 0;
	mov.b32 	%f61, %r109;
	max.f32 	%f269, %f19, %f61;
	@%p28 bra 	$L__BB292_18;
	shr.u32 	%r114, %r4, 3;
	and.b32  	%r115, %r114, 124;
	mov.u32 	%r116, _ZZ14BlockAllReduceI5MaxOpfLi512EET0_S1_E12temp_storage;
	add.s32 	%r117, %r116, %r115;
	st.shared.f32 	[%r117+16], %f269;
	mov.pred 	%p51, -1;
$L__BB292_18:
	setp.ne.s32 	%p30, %r4, 0;
	bar.sync 	0;
	@%p30 bra 	$L__BB292_20;
	ld.shared.f32 	%f62, [_ZZ14BlockAllReduceI5MaxOpfLi512EET0_S1_E12temp_storage+20];
	max.f32 	%f63, %f269, %f62;
	ld.shared.f32 	%f64, [_ZZ14BlockAllReduceI5MaxOpfLi512EET0_S1_E12temp_storage+24];
	max.f32 	%f65, %f63, %f64;
	ld.shared.f32 	%f66, [_ZZ14BlockAllReduceI5MaxOpfLi512EET0_S1_E12temp_storage+28];
	max.f32 	%f67, %f65, %f66;
	ld.shared.f32 	%f68, [_ZZ14BlockAllReduceI5MaxOpfLi512EET0_S1_E12temp_storage+32];
	max.f32 	%f69, %f67, %f68;
	ld.shared.f32 	%f70, [_ZZ14BlockAllReduceI5MaxOpfLi512EET0_S1_E12temp_storage+36];
	max.f32 	%f71, %f69, %f70;
	ld.shared.f32 	%f72, [_ZZ14BlockAllReduceI5MaxOpfLi512EET0_S1_E12temp_storage+40];
	max.f32 	%f73, %f71, %f72;
	ld.shared.f32 	%f74, [_ZZ14BlockAllReduceI5MaxOpfLi512EET0_S1_E12temp_storage+44];
	max.f32 	%f75, %f73, %f74;
	ld.shared.f32 	%f76, [_ZZ14BlockAllReduceI5MaxOpfLi512EET0_S1_E12temp_storage+48];
	max.f32 	%f77, %f75, %f76;
	ld.shared.f32 	%f78, [_ZZ14BlockAllReduceI5MaxOpfLi512EET0_S1_E12temp_storage+52];
	max.f32 	%f79, %f77, %f78;
	ld.shared.f32 	%f80, [_ZZ14BlockAllReduceI5MaxOpfLi512EET0_S1_E12temp_storage+56];
	max.f32 	%f81, %f79, %f80;
	ld.shared.f32 	%f82, [_ZZ14BlockAllReduceI5MaxOpfLi512EET0_S1_E12temp_storage+60];
	max.f32 	%f83, %f81, %f82;
	ld.shared.f32 	%f84, [_ZZ14BlockAllReduceI5MaxOpfLi512EET0_S1_E12temp_storage+64];
	max.f32 	%f85, %f83, %f84;
	ld.shared.f32 	%f86, [_ZZ14BlockAllReduceI5MaxOpfLi512EET0_S1_E12temp_storage+68];
	max.f32 	%f87, %f85, %f86;
	ld.shared.f32 	%f88, [_ZZ14BlockAllReduceI5MaxOpfLi512EET0_S1_E12temp_storage+72];
	max.f32 	%f89, %f87, %f88;
	ld.shared.f32 	%f90, [_ZZ14BlockAllReduceI5MaxOpfLi512EET0_S1_E12temp_storage+76];
	max.f32 	%f91, %f89, %f90;
	st.shared.f32 	[_ZZ14BlockAllReduceI5MaxOpfLi512EET0_S1_E16result_broadcast], %f91;
$L__BB292_20:
	setp.le.s64 	%p31, %rd27, %rd5;
	bar.sync 	0;
	mov.f32 	%f273, 0f00000000;
	ld.shared.f32 	%f23, [_ZZ14BlockAllReduceI5MaxOpfLi512EET0_S1_E16result_broadcast];
	@%p31 bra 	$L__BB292_27;
	setp.eq.s64 	%p32, %rd8, 1536;
	mov.f32 	%f273, 0f00000000;
	mov.u32 	%r172, %r4;
	@%p32 bra 	$L__BB292_25;
	setp.eq.s64 	%p33, %rd8, 0;
	ld.shared.f32 	%f95, [%r8];
	sub.f32 	%f96, %f95, %f23;
	fma.rn.f32 	%f97, %f96, 0f3BBB989D, 0f3F000000;
	cvt.sat.f32.f32 	%f98, %f97;
	mov.f32 	%f99, 0f4B400001;
	mov.f32 	%f100, 0f437C0000;
	fma.rm.f32 	%f101, %f98, %f100, %f99;
	add.f32 	%f102, %f101, 0fCB40007F;
	neg.f32 	%f103, %f102;
	fma.rn.f32 	%f104, %f96, 0f3FB8AA3B, %f103;
	fma.rn.f32 	%f105, %f96, 0f32A57060, %f104;
	mov.b32 	%r118, %f101;
	shl.b32 	%r119, %r118, 23;
	mov.b32 	%f106, %r119;
	ex2.approx.ftz.f32 	%f107, %f105;
	mul.f32 	%f108, %f107, %f106;
	st.shared.f32 	[%r8], %f108;
	add.f32 	%f273, %f108, 0f00000000;
	mov.u32 	%r172, %r11;
	@%p33 bra 	$L__BB292_25;
	or.b32  	%r172, %r4, 1024;
	setp.eq.s64 	%p34, %rd8, 512;
	ld.shared.f32 	%f109, [%r8+2048];
	sub.f32 	%f110, %f109, %f23;
	fma.rn.f32 	%f111, %f110, 0f3BBB989D, 0f3F000000;
	cvt.sat.f32.f32 	%f112, %f111;
	mov.f32 	%f113, 0f4B400001;
	mov.f32 	%f114, 0f437C0000;
	fma.rm.f32 	%f115, %f112, %f114, %f113;
	add.f32 	%f116, %f115, 0fCB40007F;
	neg.f32 	%f117, %f116;
	fma.rn.f32 	%f118, %f110, 0f3FB8AA3B, %f117;
	fma.rn.f32 	%f119, %f110, 0f32A57060, %f118;
	mov.b32 	%r120, %f115;
	shl.b32 	%r121, %r120, 23;
	mov.b32 	%f120, %r121;
	ex2.approx.ftz.f32 	%f121, %f119;
	mul.f32 	%f122, %f121, %f120;
	st.shared.f32 	[%r8+2048], %f122;
	add.f32 	%f273, %f273, %f122;
	@%p34 bra 	$L__BB292_25;
	add.s32 	%r172, %r4, 1536;
	ld.shared.f32 	%f123, [%r8+4096];
	sub.f32 	%f124, %f123, %f23;
	fma.rn.f32 	%f125, %f124, 0f3BBB989D, 0f3F000000;
	cvt.sat.f32.f32 	%f126, %f125;
	mov.f32 	%f127, 0f4B400001;
	mov.f32 	%f128, 0f437C0000;
	fma.rm.f32 	%f129, %f126, %f128, %f127;
	add.f32 	%f130, %f129, 0fCB40007F;
	neg.f32 	%f131, %f130;
	fma.rn.f32 	%f132, %f124, 0f3FB8AA3B, %f131;
	fma.rn.f32 	%f133, %f124, 0f32A57060, %f132;
	mov.b32 	%r122, %f129;
	shl.b32 	%r123, %r122, 23;
	mov.b32 	%f134, %r123;
	ex2.approx.ftz.f32 	%f135, %f133;
	mul.f32 	%f136, %f135, %f134;
	st.shared.f32 	[%r8+4096], %f136;
	add.f32 	%f273, %f273, %f136;
$L__BB292_25:
	setp.lt.u64 	%p35, %rd7, 1536;
	@%p35 bra 	$L__BB292_27;
$L__BB292_26:
	shl.b32 	%r124, %r172, 2;
	mov.u32 	%r125, shared_buf;
	add.s32 	%r126, %r125, %r124;
	ld.shared.f32 	%f137, [%r126];
	sub.f32 	%f138, %f137, %f23;
	fma.rn.f32 	%f139, %f138, 0f3BBB989D, 0f3F000000;
	cvt.sat.f32.f32 	%f140, %f139;
	mov.f32 	%f141, 0f4B400001;
	mov.f32 	%f142, 0f437C0000;
	fma.rm.f32 	%f143, %f140, %f142, %f141;
	add.f32 	%f144, %f143, 0fCB40007F;
	neg.f32 	%f145, %f144;
	fma.rn.f32 	%f146, %f138, 0f3FB8AA3B, %f145;
	fma.rn.f32 	%f147, %f138, 0f32A57060, %f146;
	mov.b32 	%r127, %f143;
	shl.b32 	%r128, %r127, 23;
	mov.b32 	%f148, %r128;
	ex2.approx.ftz.f32 	%f149, %f147;
	mul.f32 	%f150, %f149, %f148;
	st.shared.f32 	[%r126], %f150;
	add.f32 	%f151, %f273, %f150;
	ld.shared.f32 	%f152, [%r126+2048];
	sub.f32 	%f153, %f152, %f23;
	fma.rn.f32 	%f154, %f153, 0f3BBB989D, 0f3F000000;
	cvt.sat.f32.f32 	%f155, %f154;
	fma.rm.f32 	%f156, %f155, %f142, %f141;
	add.f32 	%f157, %f156, 0fCB40007F;
	neg.f32 	%f158, %f157;
	fma.rn.f32 	%f159, %f153, 0f3FB8AA3B, %f158;
	fma.rn.f32 	%f160, %f153, 0f32A57060, %f159;
	mov.b32 	%r129, %f156;
	shl.b32 	%r130, %r129, 23;
	mov.b32 	%f161, %r130;
	ex2.approx.ftz.f32 	%f162, %f160;
	mul.f32 	%f163, %f162, %f161;
	st.shared.f32 	[%r126+2048], %f163;
	add.f32 	%f164, %f151, %f163;
	ld.shared.f32 	%f165, [%r126+4096];
	sub.f32 	%f166, %f165, %f23;
	fma.rn.f32 	%f167, %f166, 0f3BBB989D, 0f3F000000;
	cvt.sat.f32.f32 	%f168, %f167;
	fma.rm.f32 	%f169, %f168, %f142, %f141;
	add.f32 	%f170, %f169, 0fCB40007F;
	neg.f32 	%f171, %f170;
	fma.rn.f32 	%f172, %f166, 0f3FB8AA3B, %f171;
	fma.rn.f32 	%f173, %f166, 0f32A57060, %f172;
	mov.b32 	%r131, %f169;
	shl.b32 	%r132, %r131, 23;
	mov.b32 	%f174, %r132;
	ex2.approx.ftz.f32 	%f175, %f173;
	mul.f32 	%f176, %f175, %f174;
	st.shared.f32 	[%r126+4096], %f176;
	add.f32 	%f177, %f164, %f176;
	ld.shared.f32 	%f178, [%r126+6144];
	sub.f32 	%f179, %f178, %f23;
	fma.rn.f32 	%f180, %f179, 0f3BBB989D, 0f3F000000;
	cvt.sat.f32.f32 	%f181, %f180;
	fma.rm.f32 	%f182, %f181, %f142, %f141;
	add.f32 	%f183, %f182, 0fCB40007F;
	neg.f32 	%f184, %f183;
	fma.rn.f32 	%f185, %f179, 0f3FB8AA3B, %f184;
	fma.rn.f32 	%f186, %f179, 0f32A57060, %f185;
	mov.b32 	%r133, %f182;
	shl.b32 	%r134, %r133, 23;
	mov.b32 	%f187, %r134;
	ex2.approx.ftz.f32 	%f188, %f186;
	mul.f32 	%f189, %f188, %f187;
	st.shared.f32 	[%r126+6144], %f189;
	add.f32 	%f273, %f177, %f189;
	add.s32 	%r172, %r172, 2048;
	cvt.u64.u32 	%rd48, %r172;
	setp.gt.u64 	%p36, %rd27, %rd48;
	@%p36 bra 	$L__BB292_26;
$L__BB292_27:
	mov.b32 	%r136, %f273;
	mov.b32 	%r137, 1;
	mov.b32 	%r158, 31;
	mov.b32 	%r159, -1;
	// begin inline asm
	shfl.sync.down.b32 %r135, %r136, %r137, %r158, %r159;
	// end inline asm
	mov.b32 	%f190, %r135;
	add.f32 	%f191, %f273, %f190;
	selp.f32 	%f192, %f273, %f191, %p26;
	mov.b32 	%r141, %f192;
	mov.b32 	%r142, 2;
	// begin inline asm
	shfl.sync.down.b32 %r140, %r141, %r142, %r158, %r159;
	// end inline asm
	mov.b32 	%f193, %r140;
	add.f32 	%f194, %f192, %f193;
	selp.f32 	%f195, %f192, %f194, %p25;
	mov.b32 	%r146, %f195;
	mov.b32 	%r147, 4;
	// begin inline asm
	shfl.sync.down.b32 %r145, %r146, %r147, %r158, %r159;
	// end inline asm
	mov.b32 	%f196, %r145;
	add.f32 	%f197, %f195, %f196;
	selp.f32 	%f198, %f195, %f197, %p24;
	mov.b32 	%r151, %f198;
	mov.b32 	%r152, 8;
	// begin inline asm
	shfl.sync.down.b32 %r150, %r151, %r152, %r158, %r159;
	// end inline asm
	mov.b32 	%f199, %r150;
	add.f32 	%f200, %f198, %f199;
	selp.f32 	%f201, %f198, %f200, %p23;
	mov.b32 	%r156, %f201;
	mov.b32 	%r157, 16;
	// begin inline asm
	shfl.sync.down.b32 %r155, %r156, %r157, %r158, %r159;
	// end inline asm
	mov.b32 	%f202, %r155;
	add.f32 	%f203, %f201, %f202;
	selp.f32 	%f32, %f201, %f203, %p22;
	not.pred 	%p42, %p51;
	@%p42 bra 	$L__BB292_29;
	shr.u32 	%r160, %r4, 3;
	and.b32  	%r161, %r160, 124;
	mov.u32 	%r162, _ZZ14BlockAllReduceI5SumOpfLi512EET0_S1_E12temp_storage;
	add.s32 	%r163, %r162, %r161;
	st.shared.f32 	[%r163+16], %f32;
$L__BB292_29:
	setp.ne.s32 	%p43, %r4, 0;
	bar.sync 	0;
	@%p43 bra 	$L__BB292_31;
	ld.shared.f32 	%f204, [_ZZ14BlockAllReduceI5SumOpfLi512EET0_S1_E12temp_storage+20];
	add.f32 	%f205, %f32, %f204;
	ld.shared.f32 	%f206, [_ZZ14BlockAllReduceI5SumOpfLi512EET0_S1_E12temp_storage+24];
	add.f32 	%f207, %f205, %f206;
	ld.shared.f32 	%f208, [_ZZ14BlockAllReduceI5SumOpfLi512EET0_S1_E12temp_storage+28];
	add.f32 	%f209, %f207, %f208;
	ld.shared.f32 	%f210, [_ZZ14BlockAllReduceI5SumOpfLi512EET0_S1_E12temp_storage+32];
	add.f32 	%f211, %f209, %f210;
	ld.shared.f32 	%f212, [_ZZ14BlockAllReduceI5SumOpfLi512EET0_S1_E12temp_storage+36];
	add.f32 	%f213, %f211, %f212;
	ld.shared.f32 	%f214, [_ZZ14BlockAllReduceI5SumOpfLi512EET0_S1_E12temp_storage+40];
	add.f32 	%f215, %f213, %f214;
	ld.shared.f32 	%f216, [_ZZ14BlockAllReduceI5SumOpfLi512EET0_S1_E12temp_storage+44];
	add.f32 	%f217, %f215, %f216;
	ld.shared.f32 	%f218, [_ZZ14BlockAllReduceI5SumOpfLi512EET0_S1_E12temp_storage+48];
	add.f32 	%f219, %f217, %f218;
	ld.shared.f32 	%f220, [_ZZ14BlockAllReduceI5SumOpfLi512EET0_S1_E12temp_storage+52];
	add.f32 	%f221, %f219, %f220;
	ld.shared.f32 	%f222, [_ZZ14BlockAllReduceI5SumOpfLi512EET0_S1_E12temp_storage+56];
	add.f32 	%f223, %f221, %f222;
	ld.shared.f32 	%f224, [_ZZ14BlockAllReduceI5SumOpfLi512EET0_S1_E12temp_storage+60];
	add.f32 	%f225, %f223, %f224;
	ld.shared.f32 	%f226, [_ZZ14BlockAllReduceI5SumOpfLi512EET0_S1_E12temp_storage+64];
	add.f32 	%f227, %f225, %f226;
	ld.shared.f32 	%f228, [_ZZ14BlockAllReduceI5SumOpfLi512EET0_S1_E12temp_storage+68];
	add.f32 	%f229, %f227, %f228;
	ld.shared.f32 	%f230, [_ZZ14BlockAllReduceI5SumOpfLi512EET0_S1_E12temp_storage+72];
	add.f32 	%f231, %f229, %f230;
	ld.shared.f32 	%f232, [_ZZ14BlockAllReduceI5SumOpfLi512EET0_S1_E12temp_storage+76];
	add.f32 	%f233, %f231, %f232;
	st.shared.f32 	[_ZZ14BlockAllReduceI5SumOpfLi512EET0_S1_E16result_broadcast], %f233;
$L__BB292_31:
	setp.ge.s32 	%p44, %r4, %r5;
	bar.sync 	0;
	ld.shared.f32 	%f33, [_ZZ14BlockAllReduceI5SumOpfLi512EET0_S1_E16result_broadcast];
	@%p44 bra 	$L__BB292_38;
	setp.eq.s32 	%p45, %r12, 1536;
	mul.lo.s64 	%rd13, %rd92, %rd25;
	mov.u32 	%r174, %r4;
	@%p45 bra 	$L__BB292_36;
	setp.eq.s32 	%p46, %r12, 0;
	ld.shared.f32 	%f234, [%r8];
	div.rn.f32 	%f235, %f234, %f33;
	ld.shared.f32 	%f236, [%r10];
	div.rn.f32 	%f237, %f236, %f33;
	shl.b32 	%r164, %r4, 1;
	cvt.u64.u32 	%rd49, %r164;
	add.s64 	%rd14, %rd13, %rd49;
	shr.u64 	%rd50, %rd14, 63;
	add.s64 	%rd51, %rd14, %rd50;
	shl.b64 	%rd52, %rd51, 2;
	and.b64  	%rd53, %rd52, -8;
	add.s64 	%rd54, %rd3, %rd53;
	st.global.v2.f32 	[%rd54], {%f235, %f237};
	mov.u32 	%r174, %r11;
	@%p46 bra 	$L__BB292_36;
	or.b32  	%r174, %r4, 1024;
	setp.eq.s32 	%p47, %r12, 512;
	ld.shared.f32 	%f238, [%r8+2048];
	div.rn.f32 	%f239, %f238, %f33;
	ld.shared.f32 	%f240, [%r10+2048];
	div.rn.f32 	%f241, %f240, %f33;
	add.s64 	%rd55, %rd14, 1024;
	shr.u64 	%rd56, %rd55, 63;
	add.s64 	%rd57, %rd55, %rd56;
	shl.b64 	%rd58, %rd57, 2;
	and.b64  	%rd59, %rd58, -8;
	add.s64 	%rd60, %rd3, %rd59;
	st.global.v2.f32 	[%rd60], {%f239, %f241};
	@%p47 bra 	$L__BB292_36;
	add.s32 	%r174, %r4, 1536;
	ld.shared.f32 	%f242, [%r8+4096];
	div.rn.f32 	%f243, %f242, %f33;
	ld.shared.f32 	%f244, [%r10+4096];
	div.rn.f32 	%f245, %f244, %f33;
	add.s64 	%rd61, %rd14, 2048;
	shr.u64 	%rd62, %rd61, 63;
	add.s64 	%rd63, %rd61, %rd62;
	shl.b64 	%rd64, %rd63, 2;
	and.b64  	%rd65, %rd64, -8;
	add.s64 	%rd66, %rd3, %rd65;
	st.global.v2.f32 	[%rd66], {%f243, %f245};
$L__BB292_36:
	setp.lt.u32 	%p48, %r7, 1536;
	@%p48 bra 	$L__BB292_38;
$L__BB292_37:
	shl.b32 	%r165, %r174, 2;
	mov.u32 	%r166, shared_buf;
	add.s32 	%r167, %r166, %r165;
	ld.shared.f32 	%f246, [%r167];
	div.rn.f32 	%f247, %f246, %f33;
	add.s32 	%r168, %r167, %r9;
	ld.shared.f32 	%f248, [%r168];
	div.rn.f32 	%f249, %f248, %f33;
	shl.b32 	%r169, %r174, 1;
	cvt.u64.u32 	%rd67, %r169;
	add.s64 	%rd68, %rd13, %rd67;
	shr.u64 	%rd69, %rd68, 63;
	add.s64 	%rd70, %rd68, %rd69;
	shl.b64 	%rd71, %rd70, 2;
	and.b64  	%rd72, %rd71, -8;
	add.s64 	%rd73, %rd3, %rd72;
	st.global.v2.f32 	[%rd73], {%f247, %f249};
	ld.shared.f32 	%f250, [%r167+2048];
	div.rn.f32 	%f251, %f250, %f33;
	ld.shared.f32 	%f252, [%r168+2048];
	div.rn.f32 	%f253, %f252, %f33;
	add.s64 	%rd74, %rd68, 1024;
	shr.u64 	%rd75, %rd74, 63;
	add.s64 	%rd76, %rd74, %rd75;
	shl.b64 	%rd77, %rd76, 2;
	and.b64  	%rd78, %rd77, -8;
	add.s64 	%rd79, %rd3, %rd78;
	st.global.v2.f32 	[%rd79], {%f251, %f253};
	ld.shared.f32 	%f254, [%r167+4096];
	div.rn.f32 	%f255, %f254, %f33;
	ld.shared.f32 	%f256, [%r168+4096];
	div.rn.f32 	%f257, %f256, %f33;
	add.s64 	%rd80, %rd68, 2048;
	shr.u64 	%rd81, %rd80, 63;
	add.s64 	%rd82, %rd80, %rd81;
	shl.b64 	%rd83, %rd82, 2;
	and.b64  	%rd84, %rd83, -8;
	add.s64 	%rd85, %rd3, %rd84;
	st.global.v2.f32 	[%rd85], {%f255, %f257};
	ld.shared.f32 	%f258, [%r167+6144];
	div.rn.f32 	%f259, %f258, %f33;
	ld.shared.f32 	%f260, [%r168+6144];
	div.rn.f32 	%f261, %f260, %f33;
	add.s64 	%rd86, %rd68, 3072;
	shr.u64 	%rd87, %rd86, 63;
	add.s64 	%rd88, %rd86, %rd87;
	shl.b64 	%rd89, %rd88, 2;
	and.b64  	%rd90, %rd89, -8;
	add.s64 	%rd91, %rd3, %rd90;
	st.global.v2.f32 	[%rd91], {%f259, %f261};
	add.s32 	%r174, %r174, 2048;
	setp.lt.s32 	%p49, %r174, %r5;
	@%p49 bra 	$L__BB292_37;
$L__BB292_38:
	add.s64 	%rd92, %rd92, %rd6;
	setp.lt.s64 	%p50, %rd92, %rd26;
	@%p50 bra 	$L__BB292_4;
$L__BB292_39:
	ret;

}
	// .globl	_Z20SoftmaxBlockSMemImplI22BroadcastScaleMaskLoadIffbLm2EiE11DirectStoreIffEfLi2ELi256EL9Algorithm0EEvT_T0_ll
.visible .entry _Z20SoftmaxBlockSMemImplI22BroadcastScaleMaskLoadIffbLm2EiE11DirectStoreIffEfLi2ELi256EL9Algorithm0EEvT_T0_ll(
	.param .align 8 .b8 _Z20SoftmaxBlockSMemImplI22BroadcastScaleMaskLoadIffbLm2EiE11DirectStoreIffEfLi2ELi256EL9Algorithm0EEvT_T0_ll_param_0[88],
	.param .align 8 .b8 _Z20SoftmaxBlockSMemImplI22BroadcastScaleMaskLoadIffbLm2EiE11DirectStoreIffEfLi2ELi256EL9Algorithm0EEvT_T0_ll_param_1[16],
	.param .u64 _Z20SoftmaxBlockSMemImplI22BroadcastScaleMaskLoadIffbLm2EiE11DirectStoreIffEfLi2ELi256EL9Algorithm0EEvT_T0_ll_param_2,
	.param .u64 _Z20SoftmaxBlockSMemImplI22BroadcastScaleMaskLoadIffbLm2EiE11DirectStoreIffEfLi2ELi256EL9Algorithm0EEvT_T0_ll_param_3
)
{
	.reg .pred 	%p<52>;
	.reg .b16 	%rs<7>;
	.reg .b32 	%r<178>;
	.reg .b32 	%f<244>;
	.reg .b64 	%rd<95>;

	ld.param.u64 	%rd25, [_Z20SoftmaxBlockSMemImplI22BroadcastScaleMaskLoadIffbLm2EiE11DirectStoreIffEfLi2ELi256EL9Algorithm0EEvT_T0_ll_param_1+8];
	ld.param.v2.f32 	{%f36, %f37}, [_Z20SoftmaxBlockSMemImplI22BroadcastScaleMaskLoadIffbLm2EiE11DirectStoreIffEfLi2ELi256EL9Algorithm0EEvT_T0_ll_param_0+80];
	ld.param.u64 	%rd23, [_Z20SoftmaxBlockSMemImplI22BroadcastScaleMaskLoadIffbLm2EiE11DirectStoreIffEfLi2ELi256EL9Algorithm0EEvT_T0_ll_param_0+72];
	ld.param.v2.u32 	{%r33, %r34}, [_Z20SoftmaxBlockSMemImplI22BroadcastScaleMaskLoadIffbLm2EiE11DirectStoreIffEfLi2ELi256EL9Algorithm0EEvT_T0_ll_param_0+56];
	ld.param.v2.u32 	{%r31, %r32}, [_Z20SoftmaxBlockSMemImplI22BroadcastScaleMaskLoadIffbLm2EiE11DirectStoreIffEfLi2ELi256EL9Algorithm0EEvT_T0_ll_param_0+40];
	ld.param.u64 	%rd19, [_Z20SoftmaxBlockSMemImplI22BroadcastScaleMaskLoadIffbLm2EiE11DirectStoreIffEfLi2ELi256EL9Algorithm0EEvT_T0_ll_param_0+24];
	ld.param.u64 	%rd18, [_Z20SoftmaxBlockSMemImplI22BroadcastScaleMaskLoadIffbLm2EiE11DirectStoreIffEfLi2ELi256EL9Algorithm0EEvT_T0_ll_param_0+16];
	ld.param.u64 	%rd24, [_Z20SoftmaxBlockSMemImplI22BroadcastScaleMaskLoadIffbLm2EiE11DirectStoreIffEfLi2ELi256EL9Algorithm0EEvT_T0_ll_param_1];
	ld.param.u64 	%rd17, [_Z20SoftmaxBlockSMemImplI22BroadcastScaleMaskLoadIffbLm2EiE11DirectStoreIffEfLi2ELi256EL9Algorithm0EEvT_T0_ll_param_0+8];
	ld.param.u64 	%rd16, [_Z20SoftmaxBlockSMemImplI22BroadcastScaleMaskLoadIffbLm2EiE11DirectStoreIffEfLi2ELi256EL9Algorithm0EEvT_T0_ll_param_0];
	ld.param.u64 	%rd26, [_Z20SoftmaxBlockSMemImplI22BroadcastScaleMaskLoadIffbLm2EiE11DirectStoreIffEfLi2ELi256EL9Algorithm0EEvT_T0_ll_param_2];
	ld.param.u64 	%rd27, [_Z20SoftmaxBlockSMemImplI22BroadcastScaleMaskLoadIffbLm2EiE11DirectStoreIffEfLi2ELi256EL9Algorithm0EEvT_T0_ll_param_3];
	cvta.to.global.u64 	%rd1, %rd16;
	cvta.to.global.u64 	%rd2, %rd17;
	cvta.to.global.u64 	%rd3, %rd24;
	mov.u32 	%r4, %tid.x;
	and.b64  	%rd28, %rd27, 1;
	setp.eq.b64 	%p2, %rd28, 1;
	not.pred 	%p3, %p2;
	@%p3 bra 	$L__BB293_2;
	mov.u64 	%rd29, $str$2;
	cvta.global.u64 	%rd30, %rd29;
	mov.u64 	%rd31, $str$1;
	cvta.global.u64 	%rd32, %rd31;
	mov.u64 	%rd33, __unnamed_289;
	cvta.global.u64 	%rd34, %rd33;
	{ // callseq 288, 0
	.param .b64 param0;
	st.param.b64 	[param0], %rd30;
	.param .b64 param1;
	st.param.b64 	[param1], %rd32;
	.param .b32 param2;
	st.param.b32 	[param2], 487;
	.param .b64 param3;
	st.param.b64 	[param3], %rd34;
	.param .b64 param4;
	st.param.b64 	[param4], 1;
	call.uni 
	__assertfail, 
	(
	param0, 
	param1, 
	param2, 
	param3, 
	param4
	);
	} // callseq 288
$L__BB293_2:
	shr.u64 	%rd35, %rd27, 63;
	add.s64 	%rd36, %rd27, %rd35;
	shr.u64 	%rd37, %rd36, 1;
	cvt.u32.u64 	%r5, %rd37;
	mov.u32 	%r35, %ctaid.x;
	cvt.u64.u32 	%rd94, %r35;
	setp.le.s64 	%p4, %rd26, %rd94;
	@%p4 bra 	$L__BB293_39;
	// begin inline asm
	mov.u32 %r36, %laneid;
	// end inline asm
	cvt.u64.u32 	%rd5, %r4;
	mov.u32 	%r37, %nctaid.x;
	cvt.u64.u32 	%rd6, %r37;
	not.b32 	%r38, %r4;
	add.s32 	%r7, %r38, %r5;
	not.b64 	%rd38, %rd5;
	add.s64 	%rd7, %rd27, %rd38;
	shl.b32 	%r39, %r4, 2;
	mov.u32 	%r40, shared_buf;
	add.s32 	%r8, %r40, %r39;
	shl.b32 	%r9, %r5, 2;
	add.s32 	%r10, %r8, %r9;
	add.s32 	%r11, %r4, 256;
	and.b64  	%rd8, %rd7, 768;
	and.b32  	%r12, %r7, 768;
$L__BB293_4:
	setp.ge.s32 	%p5, %r4, %r5;
	mov.f32 	%f238, 0fFF800000;
	@%p5 bra 	$L__BB293_15;
	and.b32  	%r41, %r7, 256;
	setp.ne.s32 	%p6, %r41, 0;
	cvt.u32.u64 	%r42, %rd94;
	cvt.u32.u64 	%r43, %rd23;
	mul.lo.s32 	%r13, %r43, %r42;
	mov.f32 	%f238, 0fFF800000;
	mov.u32 	%r173, %r4;
	@%p6 bra 	$L__BB293_9;
	shl.b32 	%r44, %r4, 1;
	setp.eq.s64 	%p7, %rd19, 1;
	setp.eq.s64 	%p8, %rd18, 1;
	add.s32 	%r45, %r44, %r13;
	div.s32 	%r46, %r45, %r31;
	mul.lo.s32 	%r47, %r46, %r31;
	sub.s32 	%r48, %r45, %r47;
	selp.b32 	%r49, 0, %r46, %p8;
	selp.b32 	%r50, 0, %r48, %p7;
	mul.lo.s32 	%r51, %r33, %r49;
	mad.lo.s32 	%r52, %r34, %r50, %r51;
	shr.u32 	%r53, %r45, 31;
	add.s32 	%r54, %r45, %r53;
	shr.s32 	%r55, %r54, 1;
	mul.wide.s32 	%rd39, %r55, 8;
	add.s64 	%rd10, %rd1, %rd39;
	ld.global.f32 	%f41, [%rd10];
	shr.u32 	%r56, %r52, 31;
	add.s32 	%r57, %r52, %r56;
	shr.s32 	%r58, %r57, 1;
	mul.wide.s32 	%rd40, %r58, 2;
	add.s64 	%rd41, %rd2, %rd40;
	ld.global.v2.u8 	{%rs1, %rs2}, [%rd41];
	setp.eq.s16 	%p9, %rs1, 0;
	mul.f32 	%f42, %f41, %f37;
	selp.f32 	%f3, %f36, %f42, %p9;
	setp.eq.s16 	%p10, %rs2, 0;
	mov.f32 	%f232, %f36;
	@%p10 bra 	$L__BB293_8;
	ld.global.f32 	%f43, [%rd10+4];
	mul.f32 	%f232, %f43, %f37;
$L__BB293_8:
	st.shared.f32 	[%r8], %f3;
	max.f32 	%f44, %f3, 0fFF800000;
	st.shared.f32 	[%r10], %f232;
	max.f32 	%f238, %f44, %f232;
	mov.u32 	%r173, %r11;
$L__BB293_9:
	setp.lt.u32 	%p11, %r7, 256;
	@%p11 bra 	$L__BB293_15;
$L__BB293_10:
	setp.eq.s64 	%p12, %rd19, 1;
	setp.eq.s64 	%p13, %rd18, 1;
	shl.b32 	%r59, %r173, 1;
	add.s32 	%r16, %r59, %r13;
	div.s32 	%r60, %r16, %r31;
	mul.lo.s32 	%r61, %r60, %r31;
	sub.s32 	%r62, %r16, %r61;
	selp.b32 	%r63, 0, %r60, %p13;
	selp.b32 	%r64, 0, %r62, %p12;
	mul.lo.s32 	%r65, %r33, %r63;
	mad.lo.s32 	%r66, %r34, %r64, %r65;
	shr.u32 	%r67, %r16, 31;
	add.s32 	%r68, %r16, %r67;
	shr.s32 	%r69, %r68, 1;
	mul.wide.s32 	%rd42, %r69, 8;
	add.s64 	%rd11, %rd1, %rd42;
	ld.global.f32 	%f45, [%rd11];
	shr.u32 	%r70, %r66, 31;
	add.s32 	%r71, %r66, %r70;
	shr.s32 	%r72, %r71, 1;
	mul.wide.s32 	%rd43, %r72, 2;
	add.s64 	%rd44, %rd2, %rd43;
	ld.global.v2.u8 	{%rs3, %rs4}, [%rd44];
	setp.eq.s16 	%p14, %rs3, 0;
	mul.f32 	%f46, %f45, %f37;
	selp.f32 	%f11, %f36, %f46, %p14;
	setp.eq.s16 	%p15, %rs4, 0;
	mov.f32 	%f236, %f36;
	@%p15 bra 	$L__BB293_12;
	ld.global.f32 	%f47, [%rd11+4];
	mul.f32 	%f236, %f47, %f37;
$L__BB293_12:
	shl.b32 	%r73, %r173, 2;
	mov.u32 	%r74, shared_buf;
	add.s32 	%r17, %r74, %r73;
	st.shared.f32 	[%r17], %f11;
	max.f32 	%f48, %f238, %f11;
	add.s32 	%r18, %r17, %r9;
	st.shared.f32 	[%r18], %f236;
	max.f32 	%f14, %f48, %f236;
	add.s32 	%r75, %r16, 512;
	div.s32 	%r76, %r75, %r31;
	mul.lo.s32 	%r77, %r76, %r31;
	sub.s32 	%r78, %r75, %r77;
	selp.b32 	%r79, 0, %r76, %p13;
	selp.b32 	%r80, 0, %r78, %p12;
	mul.lo.s32 	%r81, %r33, %r79;
	mad.lo.s32 	%r82, %r34, %r80, %r81;
	shr.u32 	%r83, %r75, 31;
	add.s32 	%r84, %r75, %r83;
	shr.s32 	%r85, %r84, 1;
	mul.wide.s32 	%rd45, %r85, 8;
	add.s64 	%rd12, %rd1, %rd45;
	ld.global.f32 	%f49, [%rd12];
	shr.u32 	%r86, %r82, 31;
	add.s32 	%r87, %r82, %r86;
	shr.s32 	%r88, %r87, 1;
	mul.wide.s32 	%rd46, %r88, 2;
	add.s64 	%rd47, %rd2, %rd46;
	ld.global.v2.u8 	{%rs5, %rs6}, [%rd47];
	setp.eq.s16 	%p18, %rs5, 0;
	mul.f32 	%f50, %f49, %f37;
	selp.f32 	%f16, %f36, %f50, %p18;
	setp.eq.s16 	%p19, %rs6, 0;
	mov.f32 	%f237, %f36;
	@%p19 bra 	$L__BB293_14;
	ld.global.f32 	%f51, [%rd12+4];
	mul.f32 	%f237, %f51, %f37;
$L__BB293_14:
	st.shared.f32 	[%r17+1024], %f16;
	max.f32 	%f52, %f14, %f16;
	st.shared.f32 	[%r18+1024], %f237;
	max.f32 	%f238, %f52, %f237;
	add.s32 	%r173, %r173, 512;
	setp.lt.s32 	%p20, %r173, %r5;
	@%p20 bra 	$L__BB293_10;
$L__BB293_15:
	setp.gt.s32 	%p22, %r36, 15;
	setp.gt.s32 	%p23, %r36, 23;
	setp.gt.s32 	%p24, %r36, 27;
	setp.gt.s32 	%p25, %r36, 29;
	setp.gt.s32 	%p26, %r36, 30;
	mov.b32 	%r90, %f238;
	mov.b32 	%r91, 1;
	mov.b32 	%r112, 31;
	mov.b32 	%r113, -1;
	// begin inline asm
	shfl.sync.down.b32 %r89, %r90, %r91, %r112, %r113;
	// end inline asm
	mov.b32 	%f53, %r89;
	max.f32 	%f54, %f238, %f53;
	selp.f32 	%f55, %f238, %f54, %p26;
	mov.b32 	%r95, %f55;
	mov.b32 	%r96, 2;
	// begin inline asm
	shfl.sync.down.b32 %r94, %r95, %r96, %r112, %r113;
	// end inline asm
	mov.b32 	%f56, %r94;
	max.f32 	%f57, %f55, %f56;
	selp.f32 	%f58, %f55, %f57, %p25;
	mov.b32 	%r100, %f58;
	mov.b32 	%r101, 4;
	// begin inline asm
	shfl.sync.down.b32 %r99, %r100, %r101, %r112, %r113;
	// end inline asm
	mov.b32 	%f59, %r99;
	max.f32 	%f60, %f58, %f59;
	selp.f32 	%f61, %f58, %f60, %p24;
	mov.b32 	%r105, %f61;
	mov.b32 	%r106, 8;
	// begin inline asm
	shfl.sync.down.b32 %r104, %r105, %r106, %r112, %r113;
	// end inline asm
	mov.b32 	%f62, %r104;
	max.f32 	%f21, %f61, %f62;
	selp.f32 	%f239, %f61, %f21, %p23;
	mov.b32 	%r110, %f239;
	mov.b32 	%r111, 16;
	// begin inline asm
	shfl.sync.down.b32 %r109, %r110, %r111, %r112, %r113;
	// end inline asm
	mov.pred 	%p51, 0;
	@%p22 bra 	$L__BB293_18;
	setp.ne.s32 	%p28, %r36, 0;
	mov.b32 	%f63, %r109;
	max.f32 	%f239, %f21, %f63;
	@%p28 bra 	$L__BB293_18;
	shr.u32 	%r114, %r4, 3;
	and.b32  	%r115, %r114, 124;
	mov.u32 	%r116, _ZZ14BlockAllReduceI5MaxOpfLi256EET0_S1_E12temp_storage;
	add.s32 	%r117, %r116, %r115;
	st.shared.f32 	[%r117+8], %f239;
	mov.pred 	%p51, -1;
$L__BB293_18:
	setp.ne.s32 	%p30, %r4, 0;
	bar.sync 	0;
	@%p30 bra 	$L__BB293_20;
	ld.shared.f32 	%f64, [_ZZ14BlockAllReduceI5MaxOpfLi256EET0_S1_E12temp_storage+12];
	max.f32 	%f65, %f239, %f64;
	ld.shared.f32 	%f66, [_ZZ14BlockAllReduceI5MaxOpfLi256EET0_S1_E12temp_storage+16];
	max.f32 	%f67, %f65, %f66;
	ld.shared.f32 	%f68, [_ZZ14BlockAllReduceI5MaxOpfLi256EET0_S1_E12temp_storage+20];
	max.f32 	%f69, %f67, %f68;
	ld.shared.f32 	%f70, [_ZZ14BlockAllReduceI5MaxOpfLi256EET0_S1_E12temp_storage+24];
	max.f32 	%f71, %f69, %f70;
	ld.shared.f32 	%f72, [_ZZ14BlockAllReduceI5MaxOpfLi256EET0_S1_E12temp_storage+28];
	max.f32 	%f73, %f71, %f72;
	ld.shared.f32 	%f74, [_ZZ14BlockAllReduceI5MaxOpfLi256EET0_S1_E12temp_storage+32];
	max.f32 	%f75, %f73, %f74;
	ld.shared.f32 	%f76, [_ZZ14BlockAllReduceI5MaxOpfLi256EET0_S1_E12temp_storage+36];
	max.f32 	%f77, %f75, %f76;
	st.shared.f32 	[_ZZ14BlockAllReduceI5MaxOpfLi256EET0_S1_E16result_broadcast], %f77;
$L__BB293_20:
	setp.le.s64 	%p31, %rd27, %rd5;
	bar.sync 	0;
	mov.f32 	%f243, 0f00000000;
	ld.shared.f32 	%f25, [_ZZ14BlockAllReduceI5MaxOpfLi256EET0_S1_E16result_broadcast];
	@%p31 bra 	$L__BB293_27;
	setp.eq.s64 	%p32, %rd8, 768;
	mov.f32 	%f243, 0f00000000;
	mov.u32 	%r174, %r4;
	@%p32 bra 	$L__BB293_25;
	setp.eq.s64 	%p33, %rd8, 0;
	ld.shared.f32 	%f81, [%r8];
	sub.f32 	%f82, %f81, %f25;
	fma.rn.f32 	%f83, %f82, 0f3BBB989D, 0f3F000000;
	cvt.sat.f32.f32 	%f84, %f83;
	mov.f32 	%f85, 0f4B400001;
	mov.f32 	%f86, 0f437C0000;
	fma.rm.f32 	%f87, %f84, %f86, %f85;
	add.f32 	%f88, %f87, 0fCB40007F;
	neg.f32 	%f89, %f88;
	fma.rn.f32 	%f90, %f82, 0f3FB8AA3B, %f89;
	fma.rn.f32 	%f91, %f82, 0f32A57060, %f90;
	mov.b32 	%r118, %f87;
	shl.b32 	%r119, %r118, 23;
	mov.b32 	%f92, %r119;
	ex2.approx.ftz.f32 	%f93, %f91;
	mul.f32 	%f94, %f93, %f92;
	st.shared.f32 	[%r8], %f94;
	add.f32 	%f243, %f94, 0f00000000;
	mov.u32 	%r174, %r11;
	@%p33 bra 	$L__BB293_25;
	add.s32 	%r174, %r4, 512;
	setp.eq.s64 	%p34, %rd8, 256;
	ld.shared.f32 	%f95, [%r8+1024];
	sub.f32 	%f96, %f95, %f25;
	fma.rn.f32 	%f97, %f96, 0f3BBB989D, 0f3F000000;
	cvt.sat.f32.f32 	%f98, %f97;
	mov.f32 	%f99, 0f4B400001;
	mov.f32 	%f100, 0f437C0000;
	fma.rm.f32 	%f101, %f98, %f100, %f99;
	add.f32 	%f102, %f101, 0fCB40007F;
	neg.f32 	%f103, %f102;
	fma.rn.f32 	%f104, %f96, 0f3FB8AA3B, %f103;
	fma.rn.f32 	%f105, %f96, 0f32A57060, %f104;
	mov.b32 	%r120, %f101;
	shl.b32 	%r121, %r120, 23;
	mov.b32 	%f106, %r121;
	ex2.approx.ftz.f32 	%f107, %f105;
	mul.f32 	%f108, %f107, %f106;
	st.shared.f32 	[%r8+1024], %f108;
	add.f32 	%f243, %f243, %f108;
	@%p34 bra 	$L__BB293_25;
	add.s32 	%r174, %r4, 768;
	ld.shared.f32 	%f109, [%r8+2048];
	sub.f32 	%f110, %f109, %f25;
	fma.rn.f32 	%f111, %f110, 0f3BBB989D, 0f3F000000;
	cvt.sat.f32.f32 	%f112, %f111;
	mov.f32 	%f113, 0f4B400001;
	mov.f32 	%f114, 0f437C0000;
	fma.rm.f32 	%f115, %f112, %f114, %f113;
	add.f32 	%f116, %f115, 0fCB40007F;
	neg.f32 	%f117, %f116;
	fma.rn.f32 	%f118, %f110, 0f3FB8AA3B, %f117;
	fma.rn.f32 	%f119, %f110, 0f32A57060, %f118;
	mov.b32 	%r122, %f115;
	shl.b32 	%r123, %r122, 23;
	mov.b32 	%f120, %r123;
	ex2.approx.ftz.f32 	%f121, %f119;
	mul.f32 	%f122, %f121, %f120;
	st.shared.f32 	[%r8+2048], %f122;
	add.f32 	%f243, %f243, %f122;
$L__BB293_25:
	setp.lt.u64 	%p35, %rd7, 768;
	@%p35 bra 	$L__BB293_27;
$L__BB293_26:
	shl.b32 	%r124, %r174, 2;
	mov.u32 	%r125, shared_buf;
	add.s32 	%r126, %r125, %r124;
	ld.shared.f32 	%f123, [%r126];
	sub.f32 	%f124, %f123, %f25;
	fma.rn.f32 	%f125, %f124, 0f3BBB989D, 0f3F000000;
	cvt.sat.f32.f32 	%f126, %f125;
	mov.f32 	%f127, 0f4B400001;
	mov.f32 	%f128, 0f437C0000;
	fma.rm.f32 	%f129, %f126, %f128, %f127;
	add.f32 	%f130, %f129, 0fCB40007F;
	neg.f32 	%f131, %f130;
	fma.rn.f32 	%f132, %f124, 0f3FB8AA3B, %f131;
	fma.rn.f32 	%f133, %f124, 0f32A57060, %f132;
	mov.b32 	%r127, %f129;
	shl.b32 	%r128, %r127, 23;
	mov.b32 	%f134, %r128;
	ex2.approx.ftz.f32 	%f135, %f133;
	mul.f32 	%f136, %f135, %f134;
	st.shared.f32 	[%r126], %f136;
	add.f32 	%f137, %f243, %f136;
	ld.shared.f32 	%f138, [%r126+1024];
	sub.f32 	%f139, %f138, %f25;
	fma.rn.f32 	%f140, %f139, 0f3BBB989D, 0f3F000000;
	cvt.sat.f32.f32 	%f141, %f140;
	fma.rm.f32 	%f142, %f141, %f128, %f127;
	add.f32 	%f143, %f142, 0fCB40007F;
	neg.f32 	%f144, %f143;
	fma.rn.f32 	%f145, %f139, 0f3FB8AA3B, %f144;
	fma.rn.f32 	%f146, %f139, 0f32A57060, %f145;
	mov.b32 	%r129, %f142;
	shl.b32 	%r130, %r129, 23;
	mov.b32 	%f147, %r130;
	ex2.approx.ftz.f32 	%f148, %f146;
	mul.f32 	%f149, %f148, %f147;
	st.shared.f32 	[%r126+1024], %f149;
	add.f32 	%f150, %f137, %f149;
	ld.shared.f32 	%f151, [%r126+2048];
	sub.f32 	%f152, %f151, %f25;
	fma.rn.f32 	%f153, %f152, 0f3BBB989D, 0f3F000000;
	cvt.sat.f32.f32 	%f154, %f153;
	fma.rm.f32 	%f155, %f154, %f128, %f127;
	add.f32 	%f156, %f155, 0fCB40007F;
	neg.f32 	%f157, %f156;
	fma.rn.f32 	%f158, %f152, 0f3FB8AA3B, %f157;
	fma.rn.f32 	%f159, %f152, 0f32A57060, %f158;
	mov.b32 	%r131, %f155;
	shl.b32 	%r132, %r131, 23;
	mov.b32 	%f160, %r132;
	ex2.approx.ftz.f32 	%f161, %f159;
	mul.f32 	%f162, %f161, %f160;
	st.shared.f32 	[%r126+2048], %f162;
	add.f32 	%f163, %f150, %f162;
	ld.shared.f32 	%f164, [%r126+3072];
	sub.f32 	%f165, %f164, %f25;
	fma.rn.f32 	%f166, %f165, 0f3BBB989D, 0f3F000000;
	cvt.sat.f32.f32 	%f167, %f166;
	fma.rm.f32 	%f168, %f167, %f128, %f127;
	add.f32 	%f169, %f168, 0fCB40007F;
	neg.f32 	%f170, %f169;
	fma.rn.f32 	%f171, %f165, 0f3FB8AA3B, %f170;
	fma.rn.f32 	%f172, %f165, 0f32A57060, %f171;
	mov.b32 	%r133, %f168;
	shl.b32 	%r134, %r133, 23;
	mov.b32 	%f173, %r134;
	ex2.approx.ftz.f32 	%f174, %f172;
	mul.f32 	%f175, %f174, %f173;
	st.shared.f32 	[%r126+3072], %f175;
	add.f32 	%f243, %f163, %f175;
	add.s32 	%r174, %r174, 1024;
	cvt.u64.u32 	%rd48, %r174;
	setp.gt.u64 	%p36, %rd27, %rd48;
	@%p36 bra 	$L__BB293_26;
$L__BB293_27:
	mov.b32 	%r136, %f243;
	mov.b32 	%r137, 1;
	mov.b32 	%r158, 31;
	mov.b32 	%r159, -1;
	// begin inline asm
	shfl.sync.down.b32 %r135, %r136, %r137, %r158, %r159;
	// end inline asm
	mov.b32 	%f176, %r135;
	add.f32 	%f177, %f243, %f176;
	selp.f32 	%f178, %f243, %f177, %p26;
	mov.b32 	%r141, %f178;
	mov.b32 	%r142, 2;
	// begin inline asm
	shfl.sync.down.b32 %r140, %r141, %r142, %r158, %r159;
	// end inline asm
	mov.b32 	%f179, %r140;
	add.f32 	%f180, %f178, %f179;
	selp.f32 	%f181, %f178, %f180, %p25;
	mov.b32 	%r146, %f181;
	mov.b32 	%r147, 4;
	// begin inline asm
	shfl.sync.down.b32 %r145, %r146, %r147, %r158, %r159;
	// end inline asm
	mov.b32 	%f182, %r145;
	add.f32 	%f183, %f181, %f182;
	selp.f32 	%f184, %f181, %f183, %p24;
	mov.b32 	%r151, %f184;
	mov.b32 	%r152, 8;
	// begin inline asm
	shfl.sync.down.b32 %r150, %r151, %r152, %r158, %r159;
	// end inline asm
	mov.b32 	%f185, %r150;
	add.f32 	%f186, %f184, %f185;
	selp.f32 	%f187, %f184, %f186, %p23;
	mov.b32 	%r156, %f187;
	mov.b32 	%r157, 16;
	// begin inline asm
	shfl.sync.down.b32 %r155, %r156, %r157, %r158, %r159;
	// end inline asm
	mov.b32 	%f188, %r155;
	add.f32 	%f189, %f187, %f188;
	selp.f32 	%f34, %f187, %f189, %p22;
	not.pred 	%p42, %p51;
	@%p42 bra 	$L__BB293_29;
	shr.u32 	%r160, %r4, 3;
	and.b32  	%r161, %r160, 124;
	mov.u32 	%r162, _ZZ14BlockAllReduceI5SumOpfLi256EET0_S1_E12temp_storage;
	add.s32 	%r163, %r162, %r161;
	st.shared.f32 	[%r163+8], %f34;
$L__BB293_29:
	setp.ne.s32 	%p43, %r4, 0;
	bar.sync 	0;
	@%p43 bra 	$L__BB293_31;
	ld.shared.f32 	%f190, [_ZZ14BlockAllReduceI5SumOpfLi256EET0_S1_E12temp_storage+12];
	add.f32 	%f191, %f34, %f190;
	ld.shared.f32 	%f192, [_ZZ14BlockAllReduceI5SumOpfLi256EET0_S1_E12temp_storage+16];
	add.f32 	%f193, %f191, %f192;
	ld.shared.f32 	%f194, [_ZZ14BlockAllReduceI5SumOpfLi256EET0_S1_E12temp_storage+20];
	add.f32 	%f195, %f193, %f194;
	ld.shared.f32 	%f196, [_ZZ14BlockAllReduceI5SumOpfLi256EET0_S1_E12temp_storage+24];
	add.f32 	%f197, %f195, %f196;
	ld.shared.f32 	%f198, [_ZZ14BlockAllReduceI5SumOpfLi256EET0_S1_E12temp_storage+28];
	add.f32 	%f199, %f197, %f198;
	ld.shared.f32 	%f200, [_ZZ14BlockAllReduceI5SumOpfLi256EET0_S1_E12temp_storage+32];
	add.f32 	%f201, %f199, %f200;
	ld.shared.f32 	%f202, [_ZZ14BlockAllReduceI5SumOpfLi256EET0_S1_E12temp_storage+36];
	add.f32 	%f203, %f201, %f202;
	st.shared.f32 	[_ZZ14BlockAllReduceI5SumOpfLi256EET0_S1_E16result_broadcast], %f203;
$L__BB293_31:
	setp.ge.s32 	%p44, %r4, %r5;
	bar.sync 	0;
	ld.shared.f32 	%f35, [_ZZ14BlockAllReduceI5SumOpfLi256EET0_S1_E16result_broadcast];
	@%p44 bra 	$L__BB293_38;
	setp.eq.s32 	%p45, %r12, 768;
	mul.lo.s64 	%rd13, %rd94, %rd25;
	mov.u32 	%r176, %r4;
	@%p45 bra 	$L__BB293_36;
	setp.eq.s32 	%p46, %r12, 0;
	ld.shared.f32 	%f204, [%r8];
	div.rn.f32 	%f205, %f204, %f35;
	ld.shared.f32 	%f206, [%r10];
	div.rn.f32 	%f207, %f206, %f35;
	shl.b32 	%r164, %r4, 1;
	cvt.u64.u32 	%rd49, %r164;
	add.s64 	%rd14, %rd13, %rd49;
	shr.u64 	%rd50, %rd14, 63;
	add.s64 	%rd51, %rd14, %rd50;
	shl.b64 	%rd52, %rd51, 2;
	and.b64  	%rd53, %rd52, -8;
	add.s64 	%rd54, %rd3, %rd53;
	st.global.v2.f32 	[%rd54], {%f205, %f207};
	mov.u32 	%r176, %r11;
	@%p46 bra 	$L__BB293_36;
	add.s32 	%r176, %r4, 512;
	setp.eq.s32 	%p47, %r12, 256;
	ld.shared.f32 	%f208, [%r8+1024];
	div.rn.f32 	%f209, %f208, %f35;
	ld.shared.f32 	%f210, [%r10+1024];
	div.rn.f32 	%f211, %f210, %f35;
	add.s64 	%rd55, %rd14, 512;
	shr.u64 	%rd56, %rd55, 63;
	add.s64 	%rd57, %rd55, %rd56;
	shl.b64 	%rd58, %rd57, 2;
	and.b64  	%rd59, %rd58, -8;
	add.s64 	%rd60, %rd3, %rd59;
	st.global.v2.f32 	[%rd60], {%f209, %f211};
	@%p47 bra 	$L__BB293_36;
	add.s32 	%r176, %r4, 768;
	ld.shared.f32 	%f212, [%r8+2048];
	div.rn.f32 	%f213, %f212, %f35;
	ld.shared.f32 	%f214, [%r10+2048];
	div.rn.f32 	%f215, %f214, %f35;
	add.s64 	%rd61, %rd14, 1024;
	shr.u64 	%rd62, %rd61, 63;
	add.s64 	%rd63, %rd61, %rd62;
	shl.b64 	%rd64, %rd63, 2;
	and.b64  	%rd65, %rd64, -8;
	add.s64 	%rd66, %rd3, %rd65;
	st.global.v2.f32 	[%rd66], {%f213, %f215};
$L__BB293_36:
	setp.lt.u32 	%p48, %r7, 768;
	@%p48 bra 	$L__BB293_38;
$L__BB293_37:
	shl.b32 	%r165, %r176, 2;
	mov.u32 	%r166, shared_buf;
	add.s32 	%r167, %r166, %r165;
	ld.shared.f32 	%f216, [%r167];
	div.rn.f32 	%f217, %f216, %f35;
	add.s32 	%r168, %r167, %r9;
	ld.shared.f32 	%f218, [%r168];
	div.rn.f32 	%f219, %f218, %f35;
	shl.b32 	%r169, %r176, 1;
	cvt.u64.u32 	%rd67, %r169;
	add.s64 	%rd68, %rd13, %rd67;
	shr.u64 	%rd69, %rd68, 63;
	add.s64 	%rd70, %rd68, %rd69;
	shl.b64 	%rd71, %rd70, 2;
	and.b64  	%rd72, %rd71, -8;
	add.s64 	%rd73, %rd3, %rd72;
	st.global.v2.f32 	[%rd73], {%f217, %f219};
	ld.shared.f32 	%f220, [%r167+1024];
	div.rn.f32 	%f221, %f220, %f35;
	ld.shared.f32 	%f222, [%r168+1024];
	div.rn.f32 	%f223, %f222, %f35;
	add.s64 	%rd74, %rd68, 512;
	shr.u64 	%rd75, %rd74, 63;
	add.s64 	%rd76, %rd74, %rd75;
	shl.b64 	%rd77, %rd76, 2;
	and.b64  	%rd78, %rd77, -8;
	add.s64 	%rd79, %rd3, %rd78;
	st.global.v2.f32 	[%rd79], {%f221, %f223};
	ld.shared.f32 	%f224, [%r167+2048];
	div.rn.f32 	%f225, %f224, %f35;
	ld.shared.f32 	%f226, [%r168+2048];
	div.rn.f32 	%f227, %f226, %f35;
	add.s32 	%r170, %r169, 1024;
	cvt.u64.u32 	%rd80, %r170;
	add.s64 	%rd81, %rd13, %rd80;
	shr.u64 	%rd82, %rd81, 63;
	add.s64 	%rd83, %rd81, %rd82;
	shl.b64 	%rd84, %rd83, 2;
	and.b64  	%rd85, %rd84, -8;
	add.s64 	%rd86, %rd3, %rd85;
	st.global.v2.f32 	[%rd86], {%f225, %f227};
	ld.shared.f32 	%f228, [%r167+3072];
	div.rn.f32 	%f229, %f228, %f35;
	ld.shared.f32 	%f230, [%r168+3072];
	div.rn.f32 	%f231, %f230, %f35;
	add.s32 	%r171, %r169, 1536;
	cvt.u64.u32 	%rd87, %r171;
	add.s64 	%rd88, %rd13, %rd87;
	shr.u64 	%rd89, %rd88, 63;
	add.s64 	%rd90, %rd88, %rd89;
	shl.b64 	%rd91, %rd90, 2;
	and.b64  	%rd92, %rd91, -8;
	add.s64 	%rd93, %rd3, %rd92;
	st.global.v2.f32 	[%rd93], {%f229, %f231};
	add.s32 	%r176, %r176, 1024;
	setp.lt.s32 	%p49, %r176, %r5;
	@%p49 bra 	$L__BB293_37;
$L__BB293_38:
	add.s64 	%rd94, %rd94, %rd6;
	setp.lt.s64 	%p50, %rd94, %rd26;
	@%p50 bra 	$L__BB293_4;
$L__BB293_39:
	ret;

}
	// .globl	_Z20SoftmaxBlockSMemImplI22BroadcastScaleMaskLoadIffbLm2EiE11DirectStoreIffEfLi1ELi128EL9Algorithm0EEvT_T0_ll
.visible .entry _Z20SoftmaxBlockSMemImplI22BroadcastScaleMaskLoadIffbLm2EiE11DirectStoreIffEfLi1ELi128EL9Algorithm0EEvT_T0_ll(
	.param .align 8 .b8 _Z20SoftmaxBlockSMemImplI22BroadcastScaleMaskLoadIffbLm2EiE11DirectStoreIffEfLi1ELi128EL9Algorithm0EEvT_T0_ll_param_0[88],
	.param .align 8 .b8 _Z20SoftmaxBlockSMemImplI22BroadcastScaleMaskLoadIffbLm2EiE11DirectStoreIffEfLi1ELi128EL9Algorithm0EEvT_T0_ll_param_1[16],
	.param .u64 _Z20SoftmaxBlockSMemImplI22BroadcastScaleMaskLoadIffbLm2EiE11DirectStoreIffEfLi1ELi128EL9Algorithm0EEvT_T0_ll_param_2,
	.param .u64 _Z20SoftmaxBlockSMemImplI22BroadcastScaleMaskLoadIffbLm2EiE11DirectStoreIffEfLi1ELi128EL9Algorithm0EEvT_T0_ll_param_3
)
{
	.reg .pred 	%p<55>;
	.reg .b16 	%rs<8>;
	.reg .b32 	%r<185>;
	.reg .b32 	%f<213>;
	.reg .b64 	%rd<81>;

	ld.param.u64 	%rd25, [_Z20SoftmaxBlockSMemImplI22BroadcastScaleMaskLoadIffbLm2EiE11DirectStoreIffEfLi1ELi128EL9Algorithm0EEvT_T0_ll_param_1+8];
	ld.param.u64 	%rd24, [_Z20SoftmaxBlockSMemImplI22BroadcastScaleMaskLoadIffbLm2EiE11DirectStoreIffEfLi1ELi128EL9Algorithm0EEvT_T0_ll_param_1];
	ld.param.v2.f32 	{%f26, %f27}, [_Z20SoftmaxBlockSMemImplI22BroadcastScaleMaskLoadIffbLm2EiE11DirectStoreIffEfLi1ELi128EL9Algorithm0EEvT_T0_ll_param_0+80];
	ld.param.u64 	%rd23, [_Z20SoftmaxBlockSMemImplI22BroadcastScaleMaskLoadIffbLm2EiE11DirectStoreIffEfLi1ELi128EL9Algorithm0EEvT_T0_ll_param_0+72];
	ld.param.v2.u32 	{%r32, %r33}, [_Z20SoftmaxBlockSMemImplI22BroadcastScaleMaskLoadIffbLm2EiE11DirectStoreIffEfLi1ELi128EL9Algorithm0EEvT_T0_ll_param_0+56];
	ld.param.v2.u32 	{%r30, %r31}, [_Z20SoftmaxBlockSMemImplI22BroadcastScaleMaskLoadIffbLm2EiE11DirectStoreIffEfLi1ELi128EL9Algorithm0EEvT_T0_ll_param_0+40];
	ld.param.u64 	%rd19, [_Z20SoftmaxBlockSMemImplI22BroadcastScaleMaskLoadIffbLm2EiE11DirectStoreIffEfLi1ELi128EL9Algorithm0EEvT_T0_ll_param_0+24];
	ld.param.u64 	%rd18, [_Z20SoftmaxBlockSMemImplI22BroadcastScaleMaskLoadIffbLm2EiE11DirectStoreIffEfLi1ELi128EL9Algorithm0EEvT_T0_ll_param_0+16];
	ld.param.u64 	%rd17, [_Z20SoftmaxBlockSMemImplI22BroadcastScaleMaskLoadIffbLm2EiE11DirectStoreIffEfLi1ELi128EL9Algorithm0EEvT_T0_ll_param_0+8];
	ld.param.u64 	%rd16, [_Z20SoftmaxBlockSMemImplI22BroadcastScaleMaskLoadIffbLm2EiE11DirectStoreIffEfLi1ELi128EL9Algorithm0EEvT_T0_ll_param_0];
	ld.param.u64 	%rd26, [_Z20SoftmaxBlockSMemImplI22BroadcastScaleMaskLoadIffbLm2EiE11DirectStoreIffEfLi1ELi128EL9Algorithm0EEvT_T0_ll_param_2];
	ld.param.u64 	%rd27, [_Z20SoftmaxBlockSMemImplI22BroadcastScaleMaskLoadIffbLm2EiE11DirectStoreIffEfLi1ELi128EL9Algorithm0EEvT_T0_ll_param_3];
	cvta.to.global.u64 	%rd1, %rd16;
	cvta.to.global.u64 	%rd2, %rd17;
	mov.u32 	%r4, %tid.x;
	cvt.u32.u64 	%r5, %rd27;
	mov.u32 	%r34, %ctaid.x;
	cvt.u64.u32 	%rd79, %r34;
	setp.le.s64 	%p2, %rd26, %rd79;
	@%p2 bra 	$L__BB294_34;
	// begin inline asm
	mov.u32 %r35, %laneid;
	// end inline asm
	cvt.u64.u32 	%rd6, %r4;
	not.b32 	%r36, %r4;
	add.s32 	%r7, %r36, %r5;
	shr.u32 	%r37, %r7, 7;
	add.s32 	%r38, %r37, 1;
	not.b64 	%rd28, %rd6;
	add.s64 	%rd7, %rd27, %rd28;
	and.b32  	%r8, %r38, 3;
	shl.b32 	%r39, %r4, 2;
	mov.u32 	%r40, shared_buf;
	add.s32 	%r9, %r40, %r39;
	add.s32 	%r10, %r4, 128;
	add.s32 	%r11, %r4, 256;
	add.s32 	%r12, %r4, 384;
	and.b64  	%rd8, %rd7, 384;
$L__BB294_2:
	setp.ge.s32 	%p3, %r4, %r5;
	mov.f32 	%f207, 0fFF800000;
	@%p3 bra 	$L__BB294_10;
	setp.eq.s32 	%p4, %r8, 0;
	mov.f32 	%f207, 0fFF800000;
	mov.u32 	%r177, %r4;
	@%p4 bra 	$L__BB294_7;
	setp.eq.s32 	%p5, %r8, 1;
	setp.eq.s64 	%p6, %rd19, 1;
	setp.eq.s64 	%p7, %rd18, 1;
	mad.lo.s64 	%rd10, %rd23, %rd79, %rd6;
	cvt.u32.u64 	%r41, %rd10;
	div.s32 	%r42, %r41, %r30;
	mul.lo.s32 	%r43, %r42, %r30;
	sub.s32 	%r44, %r41, %r43;
	selp.b32 	%r45, 0, %r42, %p7;
	selp.b32 	%r46, 0, %r44, %p6;
	mul.lo.s32 	%r47, %r32, %r45;
	mad.lo.s32 	%r48, %r33, %r46, %r47;
	shl.b64 	%rd29, %rd10, 32;
	shr.s64 	%rd30, %rd29, 30;
	add.s64 	%rd31, %rd1, %rd30;
	ld.global.f32 	%f31, [%rd31];
	cvt.s64.s32 	%rd32, %r48;
	add.s64 	%rd33, %rd2, %rd32;
	ld.global.u8 	%rs1, [%rd33];
	setp.eq.s16 	%p8, %rs1, 0;
	mul.f32 	%f32, %f31, %f27;
	selp.f32 	%f33, %f26, %f32, %p8;
	st.shared.f32 	[%r9], %f33;
	max.f32 	%f207, %f33, 0fFF800000;
	mov.u32 	%r177, %r10;
	@%p5 bra 	$L__BB294_7;
	setp.eq.s32 	%p9, %r8, 2;
	add.s64 	%rd34, %rd10, 128;
	cvt.u32.u64 	%r49, %rd34;
	div.s32 	%r50, %r49, %r30;
	mul.lo.s32 	%r51, %r50, %r30;
	sub.s32 	%r52, %r49, %r51;
	selp.b32 	%r53, 0, %r50, %p7;
	selp.b32 	%r54, 0, %r52, %p6;
	mul.lo.s32 	%r55, %r32, %r53;
	mad.lo.s32 	%r56, %r33, %r54, %r55;
	shl.b64 	%rd35, %rd34, 32;
	shr.s64 	%rd36, %rd35, 30;
	add.s64 	%rd37, %rd1, %rd36;
	ld.global.f32 	%f34, [%rd37];
	cvt.s64.s32 	%rd38, %r56;
	add.s64 	%rd39, %rd2, %rd38;
	ld.global.u8 	%rs2, [%rd39];
	setp.eq.s16 	%p12, %rs2, 0;
	mul.f32 	%f35, %f34, %f27;
	selp.f32 	%f36, %f26, %f35, %p12;
	st.shared.f32 	[%r9+512], %f36;
	max.f32 	%f207, %f207, %f36;
	mov.u32 	%r177, %r11;
	@%p9 bra 	$L__BB294_7;
	add.s64 	%rd40, %rd10, 256;
	cvt.u32.u64 	%r57, %rd40;
	div.s32 	%r58, %r57, %r30;
	mul.lo.s32 	%r59, %r58, %r30;
	sub.s32 	%r60, %r57, %r59;
	selp.b32 	%r61, 0, %r58, %p7;
	selp.b32 	%r62, 0, %r60, %p6;
	mul.lo.s32 	%r63, %r32, %r61;
	mad.lo.s32 	%r64, %r33, %r62, %r63;
	shl.b64 	%rd41, %rd40, 32;
	shr.s64 	%rd42, %rd41, 30;
	add.s64 	%rd43, %rd1, %rd42;
	ld.global.f32 	%f37, [%rd43];
	cvt.s64.s32 	%rd44, %r64;
	add.s64 	%rd45, %rd2, %rd44;
	ld.global.u8 	%rs3, [%rd45];
	setp.eq.s16 	%p15, %rs3, 0;
	mul.f32 	%f38, %f37, %f27;
	selp.f32 	%f39, %f26, %f38, %p15;
	st.shared.f32 	[%r9+1024], %f39;
	max.f32 	%f207, %f207, %f39;
	mov.u32 	%r177, %r12;
$L__BB294_7:
	setp.lt.u32 	%p16, %r7, 384;
	@%p16 bra 	$L__BB294_10;
	add.s32 	%r180, %r177, 256;
	mul.lo.s64 	%rd46, %rd23, %rd79;
	cvt.u32.u64 	%r65, %rd46;
	add.s32 	%r179, %r177, %r65;
	shl.b64 	%rd80, %rd46, 32;
	shl.b32 	%r66, %r177, 2;
	mov.u32 	%r67, shared_buf;
	add.s32 	%r68, %r67, %r66;
	add.s32 	%r178, %r68, 1024;
$L__BB294_9:
	setp.eq.s64 	%p17, %rd19, 1;
	setp.eq.s64 	%p18, %rd18, 1;
	div.s32 	%r69, %r179, %r30;
	neg.s32 	%r70, %r30;
	mad.lo.s32 	%r71, %r70, %r69, %r179;
	selp.b32 	%r72, 0, %r69, %p18;
	selp.b32 	%r73, 0, %r71, %p17;
	mul.lo.s32 	%r74, %r32, %r72;
	mad.lo.s32 	%r75, %r33, %r73, %r74;
	cvt.u64.u32 	%rd47, %r177;
	shl.b64 	%rd48, %rd47, 32;
	add.s64 	%rd49, %rd48, %rd80;
	shr.s64 	%rd50, %rd49, 30;
	add.s64 	%rd51, %rd1, %rd50;
	ld.global.f32 	%f40, [%rd51];
	cvt.s64.s32 	%rd52, %r75;
	add.s64 	%rd53, %rd2, %rd52;
	ld.global.u8 	%rs4, [%rd53];
	setp.eq.s16 	%p19, %rs4, 0;
	mul.f32 	%f41, %f40, %f27;
	selp.f32 	%f42, %f26, %f41, %p19;
	st.shared.f32 	[%r178+-1024], %f42;
	max.f32 	%f43, %f207, %f42;
	add.s32 	%r76, %r179, 128;
	div.s32 	%r77, %r76, %r30;
	mad.lo.s32 	%r78, %r70, %r77, %r76;
	selp.b32 	%r79, 0, %r77, %p18;
	selp.b32 	%r80, 0, %r78, %p17;
	mul.lo.s32 	%r81, %r32, %r79;
	mad.lo.s32 	%r82, %r33, %r80, %r81;
	add.s64 	%rd54, %rd49, 549755813888;
	shr.s64 	%rd55, %rd54, 30;
	add.s64 	%rd56, %rd1, %rd55;
	ld.global.f32 	%f44, [%rd56];
	cvt.s64.s32 	%rd57, %r82;
	add.s64 	%rd58, %rd2, %rd57;
	ld.global.u8 	%rs5, [%rd58];
	setp.eq.s16 	%p20, %rs5, 0;
	mul.f32 	%f45, %f44, %f27;
	selp.f32 	%f46, %f26, %f45, %p20;
	st.shared.f32 	[%r178+-512], %f46;
	max.f32 	%f47, %f43, %f46;
	add.s32 	%r83, %r179, 256;
	div.s32 	%r84, %r83, %r30;
	mad.lo.s32 	%r85, %r70, %r84, %r83;
	selp.b32 	%r86, 0, %r84, %p18;
	selp.b32 	%r87, 0, %r85, %p17;
	mul.lo.s32 	%r88, %r32, %r86;
	mad.lo.s32 	%r89, %r33, %r87, %r88;
	add.s64 	%rd59, %rd49, 1099511627776;
	shr.s64 	%rd60, %rd59, 30;
	add.s64 	%rd61, %rd1, %rd60;
	ld.global.f32 	%f48, [%rd61];
	cvt.s64.s32 	%rd62, %r89;
	add.s64 	%rd63, %rd2, %rd62;
	ld.global.u8 	%rs6, [%rd63];
	setp.eq.s16 	%p21, %rs6, 0;
	mul.f32 	%f49, %f48, %f27;
	selp.f32 	%f50, %f26, %f49, %p21;
	st.shared.f32 	[%r178], %f50;
	max.f32 	%f51, %f47, %f50;
	add.s32 	%r90, %r179, 384;
	div.s32 	%r91, %r90, %r30;
	mad.lo.s32 	%r92, %r70, %r91, %r90;
	selp.b32 	%r93, 0, %r91, %p18;
	selp.b32 	%r94, 0, %r92, %p17;
	mul.lo.s32 	%r95, %r32, %r93;
	mad.lo.s32 	%r96, %r33, %r94, %r95;
	add.s64 	%rd64, %rd49, 1649267441664;
	shr.s64 	%rd65, %rd64, 30;
	add.s64 	%rd66, %rd1, %rd65;
	ld.global.f32 	%f52, [%rd66];
	cvt.s64.s32 	%rd67, %r96;
	add.s64 	%rd68, %rd2, %rd67;
	ld.global.u8 	%rs7, [%rd68];
	setp.eq.s16 	%p22, %rs7, 0;
	mul.f32 	%f53, %f52, %f27;
	selp.f32 	%f54, %f26, %f53, %p22;
	st.shared.f32 	[%r178+512], %f54;
	max.f32 	%f207, %f51, %f54;
	add.s32 	%r20, %r180, 512;
	add.s32 	%r97, %r180, 256;
	add.s32 	%r179, %r179, 512;
	add.s64 	%rd80, %rd80, 2199023255552;
	add.s32 	%r178, %r178, 2048;
	setp.lt.s32 	%p23, %r97, %r5;
	mov.u32 	%r180, %r20;
	@%p23 bra 	$L__BB294_9;
$L__BB294_10:
	setp.gt.s32 	%p25, %r35, 15;
	setp.gt.s32 	%p26, %r35, 23;
	setp.gt.s32 	%p27, %r35, 27;
	setp.gt.s32 	%p28, %r35, 29;
	setp.gt.s32 	%p29, %r35, 30;
	mov.b32 	%r99, %f207;
	mov.b32 	%r100, 1;
	mov.b32 	%r121, 31;
	mov.b32 	%r122, -1;
	// begin inline asm
	shfl.sync.down.b32 %r98, %r99, %r100, %r121, %r122;
	// end inline asm
	mov.b32 	%f55, %r98;
	max.f32 	%f56, %f207, %f55;
	selp.f32 	%f57, %f207, %f56, %p29;
	mov.b32 	%r104, %f57;
	mov.b32 	%r105, 2;
	// begin inline asm
	shfl.sync.down.b32 %r103, %r104, %r105, %r121, %r122;
	// end inline asm
	mov.b32 	%f58, %r103;
	max.f32 	%f59, %f57, %f58;
	selp.f32 	%f60, %f57, %f59, %p28;
	mov.b32 	%r109, %f60;
	mov.b32 	%r110, 4;
	// begin inline asm
	shfl.sync.down.b32 %r108, %r109, %r110, %r121, %r122;
	// end inline asm
	mov.b32 	%f61, %r108;
	max.f32 	%f62, %f60, %f61;
	selp.f32 	%f63, %f60, %f62, %p27;
	mov.b32 	%r114, %f63;
	mov.b32 	%r115, 8;
	// begin inline asm
	shfl.sync.down.b32 %r113, %r114, %r115, %r121, %r122;
	// end inline asm
	mov.b32 	%f64, %r113;
	max.f32 	%f11, %f63, %f64;
	selp.f32 	%f208, %f63, %f11, %p26;
	mov.b32 	%r119, %f208;
	mov.b32 	%r120, 16;
	// begin inline asm
	shfl.sync.down.b32 %r118, %r119, %r120, %r121, %r122;
	// end inline asm
	mov.pred 	%p54, 0;
	@%p25 bra 	$L__BB294_13;
	setp.ne.s32 	%p31, %r35, 0;
	mov.b32 	%f65, %r118;
	max.f32 	%f208, %f11, %f65;
	@%p31 bra 	$L__BB294_13;
	shr.u32 	%r123, %r4, 3;
	and.b32  	%r124, %r123, 124;
	mov.u32 	%r125, _ZZ14BlockAllReduceI5MaxOpfLi128EET0_S1_E12temp_storage;
	add.s32 	%r126, %r125, %r124;
	st.shared.f32 	[%r126+4], %f208;
	mov.pred 	%p54, -1;
$L__BB294_13:
	setp.ne.s32 	%p33, %r4, 0;
	bar.sync 	0;
	@%p33 bra 	$L__BB294_15;
	ld.shared.f32 	%f66, [_ZZ14BlockAllReduceI5MaxOpfLi128EET0_S1_E12temp_storage+8];
	max.f32 	%f67, %f208, %f66;
	ld.shared.f32 	%f68, [_ZZ14BlockAllReduceI5MaxOpfLi128EET0_S1_E12temp_storage+12];
	max.f32 	%f69, %f67, %f68;
	ld.shared.f32 	%f70, [_ZZ14BlockAllReduceI5MaxOpfLi128EET0_S1_E12temp_storage+16];
	max.f32 	%f71, %f69, %f70;
	st.shared.f32 	[_ZZ14BlockAllReduceI5MaxOpfLi128EET0_S1_E16result_broadcast], %f71;
$L__BB294_15:
	setp.le.s64 	%p34, %rd27, %rd6;
	bar.sync 	0;
	mov.f32 	%f212, 0f00000000;
	ld.shared.f32 	%f15, [_ZZ14BlockAllReduceI5MaxOpfLi128EET0_S1_E16result_broadcast];
	@%p34 bra 	$L__BB294_22;
	setp.eq.s64 	%p35, %rd8, 384;
	mov.f32 	%f212, 0f00000000;
	mov.u32 	%r181, %r4;
	@%p35 bra 	$L__BB294_20;
	setp.eq.s64 	%p36, %rd8, 0;
	ld.shared.f32 	%f75, [%r9];
	sub.f32 	%f76, %f75, %f15;
	fma.rn.f32 	%f77, %f76, 0f3BBB989D, 0f3F000000;
	cvt.sat.f32.f32 	%f78, %f77;
	mov.f32 	%f79, 0f4B400001;
	mov.f32 	%f80, 0f437C0000;
	fma.rm.f32 	%f81, %f78, %f80, %f79;
	add.f32 	%f82, %f81, 0fCB40007F;
	neg.f32 	%f83, %f82;
	fma.rn.f32 	%f84, %f76, 0f3FB8AA3B, %f83;
	fma.rn.f32 	%f85, %f76, 0f32A57060, %f84;
	mov.b32 	%r127, %f81;
	shl.b32 	%r128, %r127, 23;
	mov.b32 	%f86, %r128;
	ex2.approx.ftz.f32 	%f87, %f85;
	mul.f32 	%f88, %f87, %f86;
	st.shared.f32 	[%r9], %f88;
	add.f32 	%f212, %f88, 0f00000000;
	mov.u32 	%r181, %r10;
	@%p36 bra 	$L__BB294_20;
	setp.eq.s64 	%p37, %rd8, 128;
	ld.shared.f32 	%f89, [%r9+512];
	sub.f32 	%f90, %f89, %f15;
	fma.rn.f32 	%f91, %f90, 0f3BBB989D, 0f3F000000;
	cvt.sat.f32.f32 	%f92, %f91;
	mov.f32 	%f93, 0f4B400001;
	mov.f32 	%f94, 0f437C0000;
	fma.rm.f32 	%f95, %f92, %f94, %f93;
	add.f32 	%f96, %f95, 0fCB40007F;
	neg.f32 	%f97, %f96;
	fma.rn.f32 	%f98, %f90, 0f3FB8AA3B, %f97;
	fma.rn.f32 	%f99, %f90, 0f32A57060, %f98;
	mov.b32 	%r129, %f95;
	shl.b32 	%r130, %r129, 23;
	mov.b32 	%f100, %r130;
	ex2.approx.ftz.f32 	%f101, %f99;
	mul.f32 	%f102, %f101, %f100;
	st.shared.f32 	[%r9+512], %f102;
	add.f32 	%f212, %f212, %f102;
	mov.u32 	%r181, %r11;
	@%p37 bra 	$L__BB294_20;
	ld.shared.f32 	%f103, [%r9+1024];
	sub.f32 	%f104, %f103, %f15;
	fma.rn.f32 	%f105, %f104, 0f3BBB989D, 0f3F000000;
	cvt.sat.f32.f32 	%f106, %f105;
	mov.f32 	%f107, 0f4B400001;
	mov.f32 	%f108, 0f437C0000;
	fma.rm.f32 	%f109, %f106, %f108, %f107;
	add.f32 	%f110, %f109, 0fCB40007F;
	neg.f32 	%f111, %f110;
	fma.rn.f32 	%f112, %f104, 0f3FB8AA3B, %f111;
	fma.rn.f32 	%f113, %f104, 0f32A57060, %f112;
	mov.b32 	%r131, %f109;
	shl.b32 	%r132, %r131, 23;
	mov.b32 	%f114, %r132;
	ex2.approx.ftz.f32 	%f115, %f113;
	mul.f32 	%f116, %f115, %f114;
	st.shared.f32 	[%r9+1024], %f116;
	add.f32 	%f212, %f212, %f116;
	mov.u32 	%r181, %r12;
$L__BB294_20:
	setp.lt.u64 	%p38, %rd7, 384;
	@%p38 bra 	$L__BB294_22;
$L__BB294_21:
	shl.b32 	%r133, %r181, 2;
	mov.u32 	%r134, shared_buf;
	add.s32 	%r135, %r134, %r133;
	ld.shared.f32 	%f117, [%r135];
	sub.f32 	%f118, %f117, %f15;
	fma.rn.f32 	%f119, %f118, 0f3BBB989D, 0f3F000000;
	cvt.sat.f32.f32 	%f120, %f119;
	mov.f32 	%f121, 0f4B400001;
	mov.f32 	%f122, 0f437C0000;
	fma.rm.f32 	%f123, %f120, %f122, %f121;
	add.f32 	%f124, %f123, 0fCB40007F;
	neg.f32 	%f125, %f124;
	fma.rn.f32 	%f126, %f118, 0f3FB8AA3B, %f125;
	fma.rn.f32 	%f127, %f118, 0f32A57060, %f126;
	mov.b32 	%r136, %f123;
	shl.b32 	%r137, %r136, 23;
	mov.b32 	%f128, %r137;
	ex2.approx.ftz.f32 	%f129, %f127;
	mul.f32 	%f130, %f129, %f128;
	st.shared.f32 	[%r135], %f130;
	add.f32 	%f131, %f212, %f130;
	ld.shared.f32 	%f132, [%r135+512];
	sub.f32 	%f133, %f132, %f15;
	fma.rn.f32 	%f134, %f133, 0f3BBB989D, 0f3F000000;
	cvt.sat.f32.f32 	%f135, %f134;
	fma.rm.f32 	%f136, %f135, %f122, %f121;
	add.f32 	%f137, %f136, 0fCB40007F;
	neg.f32 	%f138, %f137;
	fma.rn.f32 	%f139, %f133, 0f3FB8AA3B, %f138;
	fma.rn.f32 	%f140, %f133, 0f32A57060, %f139;
	mov.b32 	%r138, %f136;
	shl.b32 	%r139, %r138, 23;
	mov.b32 	%f141, %r139;
	ex2.approx.ftz.f32 	%f142, %f140;
	mul.f32 	%f143, %f142, %f141;
	st.shared.f32 	[%r135+512], %f143;
	add.f32 	%f144, %f131, %f143;
	ld.shared.f32 	%f145, [%r135+1024];
	sub.f32 	%f146, %f145, %f15;
	fma.rn.f32 	%f147, %f146, 0f3BBB989D, 0f3F000000;
	cvt.sat.f32.f32 	%f148, %f147;
	fma.rm.f32 	%f149, %f148, %f122, %f121;
	add.f32 	%f150, %f149, 0fCB40007F;
	neg.f32 	%f151, %f150;
	fma.rn.f32 	%f152, %f146, 0f3FB8AA3B, %f151;
	fma.rn.f32 	%f153, %f146, 0f32A57060, %f152;
	mov.b32 	%r140, %f149;
	shl.b32 	%r141, %r140, 23;
	mov.b32 	%f154, %r141;
	ex2.approx.ftz.f32 	%f155, %f153;
	mul.f32 	%f156, %f155, %f154;
	st.shared.f32 	[%r135+1024], %f156;
	add.f32 	%f157, %f144, %f156;
	ld.shared.f32 	%f158, [%r135+1536];
	sub.f32 	%f159, %f158, %f15;
	fma.rn.f32 	%f160, %f159, 0f3BBB989D, 0f3F000000;
	cvt.sat.f32.f32 	%f161, %f160;
	fma.rm.f32 	%f162, %f161, %f122, %f121;
	add.f32 	%f163, %f162, 0fCB40007F;
	neg.f32 	%f164, %f163;
	fma.rn.f32 	%f165, %f159, 0f3FB8AA3B, %f164;
	fma.rn.f32 	%f166, %f159, 0f32A57060, %f165;
	mov.b32 	%r142, %f162;
	shl.b32 	%r143, %r142, 23;
	mov.b32 	%f167, %r143;
	ex2.approx.ftz.f32 	%f168, %f166;
	mul.f32 	%f169, %f168, %f167;
	st.shared.f32 	[%r135+1536], %f169;
	add.f32 	%f212, %f157, %f169;
	add.s32 	%r181, %r181, 512;
	cvt.u64.u32 	%rd69, %r181;
	setp.gt.u64 	%p39, %rd27, %rd69;
	@%p39 bra 	$L__BB294_21;
$L__BB294_22:
	mov.b32 	%r145, %f212;
	mov.b32 	%r146, 1;
	mov.b32 	%r167, 31;
	mov.b32 	%r168, -1;
	// begin inline asm
	shfl.sync.down.b32 %r144, %r145, %r146, %r167, %r168;
	// end inline asm
	mov.b32 	%f170, %r144;
	add.f32 	%f171, %f212, %f170;
	selp.f32 	%f172, %f212, %f171, %p29;
	mov.b32 	%r150, %f172;
	mov.b32 	%r151, 2;
	// begin inline asm
	shfl.sync.down.b32 %r149, %r150, %r151, %r167, %r168;
	// end inline asm
	mov.b32 	%f173, %r149;
	add.f32 	%f174, %f172, %f173;
	selp.f32 	%f175, %f172, %f174, %p28;
	mov.b32 	%r155, %f175;
	mov.b32 	%r156, 4;
	// begin inline asm
	shfl.sync.down.b32 %r154, %r155, %r156, %r167, %r168;
	// end inline asm
	mov.b32 	%f176, %r154;
	add.f32 	%f177, %f175, %f176;
	selp.f32 	%f178, %f175, %f177, %p27;
	mov.b32 	%r160, %f178;
	mov.b32 	%r161, 8;
	// begin inline asm
	shfl.sync.down.b32 %r159, %r160, %r161, %r167, %r168;
	// end inline asm
	mov.b32 	%f179, %r159;
	add.f32 	%f180, %f178, %f179;
	selp.f32 	%f181, %f178, %f180, %p26;
	mov.b32 	%r165, %f181;
	mov.b32 	%r166, 16;
	// begin inline asm
	shfl.sync.down.b32 %r164, %r165, %r166, %r167, %r168;
	// end inline asm
	mov.b32 	%f182, %r164;
	add.f32 	%f183, %f181, %f182;
	selp.f32 	%f24, %f181, %f183, %p25;
	not.pred 	%p45, %p54;
	@%p45 bra 	$L__BB294_24;
	shr.u32 	%r169, %r4, 3;
	and.b32  	%r170, %r169, 124;
	mov.u32 	%r171, _ZZ14BlockAllReduceI5SumOpfLi128EET0_S1_E12temp_storage;
	add.s32 	%r172, %r171, %r170;
	st.shared.f32 	[%r172+4], %f24;
$L__BB294_24:
	setp.ne.s32 	%p46, %r4, 0;
	bar.sync 	0;
	@%p46 bra 	$L__BB294_26;
	ld.shared.f32 	%f184, [_ZZ14BlockAllReduceI5SumOpfLi128EET0_S1_E12temp_storage+8];
	add.f32 	%f185, %f24, %f184;
	ld.shared.f32 	%f186, [_ZZ14BlockAllReduceI5SumOpfLi128EET0_S1_E12temp_storage+12];
	add.f32 	%f187, %f185, %f186;
	ld.shared.f32 	%f188, [_ZZ14BlockAllReduceI5SumOpfLi128EET0_S1_E12temp_storage+16];
	add.f32 	%f189, %f187, %f188;
	st.shared.f32 	[_ZZ14BlockAllReduceI5SumOpfLi128EET0_S1_E16result_broadcast], %f189;
$L__BB294_26:
	setp.ge.s32 	%p47, %r4, %r5;
	bar.sync 	0;
	ld.shared.f32 	%f25, [_ZZ14BlockAllReduceI5SumOpfLi128EET0_S1_E16result_broadcast];
	@%p47 bra 	$L__BB294_33;
	setp.eq.s32 	%p48, %r8, 0;
	mov.u32 	%r183, %r4;
	@%p48 bra 	$L__BB294_31;
	setp.eq.s32 	%p49, %r8, 1;
	ld.shared.f32 	%f190, [%r9];
	div.rn.f32 	%f191, %f190, %f25;
	mad.lo.s64 	%rd70, %rd79, %rd25, %rd6;
	cvta.to.global.u64 	%rd71, %rd24;
	shl.b64 	%rd72, %rd70, 2;
	add.s64 	%rd14, %rd71, %rd72;
	st.global.f32 	[%rd14], %f191;
	mov.u32 	%r183, %r10;
	@%p49 bra 	$L__BB294_31;
	setp.eq.s32 	%p50, %r8, 2;
	ld.shared.f32 	%f192, [%r9+512];
	div.rn.f32 	%f193, %f192, %f25;
	st.global.f32 	[%rd14+512], %f193;
	mov.u32 	%r183, %r11;
	@%p50 bra 	$L__BB294_31;
	ld.shared.f32 	%f194, [%r9+1024];
	div.rn.f32 	%f195, %f194, %f25;
	st.global.f32 	[%rd14+1024], %f195;
	mov.u32 	%r183, %r12;
$L__BB294_31:
	setp.lt.u32 	%p51, %r7, 384;
	@%p51 bra 	$L__BB294_33;
$L__BB294_32:
	shl.b32 	%r173, %r183, 2;
	mov.u32 	%r174, shared_buf;
	add.s32 	%r175, %r174, %r173;
	ld.shared.f32 	%f196, [%r175];
	div.rn.f32 	%f197, %f196, %f25;
	cvt.u64.u32 	%rd73, %r183;
	mad.lo.s64 	%rd74, %rd79, %rd25, %rd73;
	cvta.to.global.u64 	%rd75, %rd24;
	shl.b64 	%rd76, %rd74, 2;
	add.s64 	%rd77, %rd75, %rd76;
	st.global.f32 	[%rd77], %f197;
	ld.shared.f32 	%f198, [%r175+512];
	div.rn.f32 	%f199, %f198, %f25;
	st.global.f32 	[%rd77+512], %f199;
	ld.shared.f32 	%f200, [%r175+1024];
	div.rn.f32 	%f201, %f200, %f25;
	st.global.f32 	[%rd77+1024], %f201;
	ld.shared.f32 	%f202, [%r175+1536];
	div.rn.f32 	%f203, %f202, %f25;
	st.global.f32 	[%rd77+1536], %f203;
	add.s32 	%r183, %r183, 512;
	setp.lt.s32 	%p52, %r183, %r5;
	@%p52 bra 	$L__BB294_32;
$L__BB294_33:
	mov.u32 	%r176, %nctaid.x;
	cvt.u64.u32 	%rd78, %r176;
	add.s64 	%rd79, %rd79, %rd78;
	setp.lt.s64 	%p53, %rd79, %rd26;
	@%p53 bra 	$L__BB294_2;
$L__BB294_34:
	ret;

}
	// .globl	_Z20SoftmaxBlockSMemImplI22BroadcastScaleMaskLoadIffbLm2EiE11DirectStoreIffEfLi1ELi1024EL9Algorithm0EEvT_T0_ll
.visible .entry _Z20SoftmaxBlockSMemImplI22BroadcastScaleMaskLoadIffbLm2EiE11DirectStoreIffEfLi1ELi1024EL9Algorithm0EEvT_T0_ll(
	.param .align 8 .b8 _Z20SoftmaxBlockSMemImplI22BroadcastScaleMaskLoadIffbLm2EiE11DirectStoreIffEfLi1ELi1024EL9Algorithm0EEvT_T0_ll_param_0[88],
	.param .align 8 .b8 _Z20SoftmaxBlockSMemImplI22BroadcastScaleMaskLoadIffbLm2EiE11DirectStoreIffEfLi1ELi1024EL9Algorithm0EEvT_T0_ll_param_1[16],
	.param .u64 _Z20SoftmaxBlockSMemImplI22BroadcastScaleMaskLoadIffbLm2EiE11DirectStoreIffEfLi1ELi1024EL9Algorithm0EEvT_T0_ll_param_2,
	.param .u64 _Z20SoftmaxBlockSMemImplI22BroadcastScaleMaskLoadIffbLm2EiE11DirectStoreIffEfLi1ELi1024EL9Algorithm0EEvT_T0_ll_param_3
)
{
	.reg .pred 	%p<55>;
	.reg .b16 	%rs<8>;
	.reg .b32 	%r<185>;
	.reg .b32 	%f<325>;
	.reg .b64 	%rd<81>;

	ld.param.u64 	%rd25, [_Z20SoftmaxBlockSMemImplI22BroadcastScaleMaskLoadIffbLm2EiE11DirectStoreIffEfLi1ELi1024EL9Algorithm0EEvT_T0_ll_param_1+8];
	ld.param.u64 	%rd24, [_Z20SoftmaxBlockSMemImplI22BroadcastScaleMaskLoadIffbLm2EiE11DirectStoreIffEfLi1ELi1024EL9Algorithm0EEvT_T0_ll_param_1];
	ld.param.v2.f32 	{%f26, %f27}, [_Z20SoftmaxBlockSMemImplI22BroadcastScaleMaskLoadIffbLm2EiE11DirectStoreIffEfLi1ELi1024EL9Algorithm0EEvT_T0_ll_param_0+80];
	ld.param.u64 	%rd23, [_Z20SoftmaxBlockSMemImplI22BroadcastScaleMaskLoadIffbLm2EiE11DirectStoreIffEfLi1ELi1024EL9Algorithm0EEvT_T0_ll_param_0+72];
	ld.param.v2.u32 	{%r32, %r33}, [_Z20SoftmaxBlockSMemImplI22BroadcastScaleMaskLoadIffbLm2EiE11DirectStoreIffEfLi1ELi1024EL9Algorithm0EEvT_T0_ll_param_0+56];
	ld.param.v2.u32 	{%r30, %r31}, [_Z20SoftmaxBlockSMemImplI22BroadcastScaleMaskLoadIffbLm2EiE11DirectStoreIffEfLi1ELi1024EL9Algorithm0EEvT_T0_ll_param_0+40];
	ld.param.u64 	%rd19, [_Z20SoftmaxBlockSMemImplI22BroadcastScaleMaskLoadIffbLm2EiE11DirectStoreIffEfLi1ELi1024EL9Algorithm0EEvT_T0_ll_param_0+24];
	ld.param.u64 	%rd18, [_Z20SoftmaxBlockSMemImplI22BroadcastScaleMaskLoadIffbLm2EiE11DirectStoreIffEfLi1ELi1024EL9Algorithm0EEvT_T0_ll_param_0+16];
	ld.param.u64 	%rd17, [_Z20SoftmaxBlockSMemImplI22BroadcastScaleMaskLoadIffbLm2EiE11DirectStoreIffEfLi1ELi1024EL9Algorithm0EEvT_T0_ll_param_0+8];
	ld.param.u64 	%rd16, [_Z20SoftmaxBlockSMemImplI22BroadcastScaleMaskLoadIffbLm2EiE11DirectStoreIffEfLi1ELi1024EL9Algorithm0EEvT_T0_ll_param_0];
	ld.param.u64 	%rd26, [_Z20SoftmaxBlockSMemImplI22BroadcastScaleMaskLoadIffbLm2EiE11DirectStoreIffEfLi1ELi1024EL9Algorithm0EEvT_T0_ll_param_2];
	ld.param.u64 	%rd27, [_Z20SoftmaxBlockSMemImplI22BroadcastScaleMaskLoadIffbLm2EiE11DirectStoreIffEfLi1ELi1024EL9Algorithm0EEvT_T0_ll_param_3];
	cvta.to.global.u64 	%rd1, %rd16;
	cvta.to.global.u64 	%rd2, %rd17;
	mov.u32 	%r4, %tid.x;
	cvt.u32.u64 	%r5, %rd27;
	mov.u32 	%r34, %ctaid.x;
	cvt.u64.u32 	%rd79, %r34;
	setp.le.s64 	%p2, %rd26, %rd79;
	@%p2 bra 	$L__BB295_34;
	// begin inline asm
	mov.u32 %r35, %laneid;
	// end inline asm
	cvt.u64.u32 	%rd6, %r4;
	not.b32 	%r36, %r4;
	add.s32 	%r7, %r36, %r5;
	shr.u32 	%r37, %r7, 10;
	add.s32 	%r38, %r37, 1;
	not.b64 	%rd28, %rd6;
	add.s64 	%rd7, %rd27, %rd28;
	and.b32  	%r8, %r38, 3;
	shl.b32 	%r39, %r4, 2;
	mov.u32 	%r40, shared_buf;
	add.s32 	%r9, %r40, %r39;
	or.b32  	%r10, %r4, 1024;
	or.b32  	%r11, %r4, 2048;
	or.b32  	%r12, %r4, 3072;
	and.b64  	%rd8, %rd7, 3072;
$L__BB295_2:
	setp.ge.s32 	%p3, %r4, %r5;
	mov.f32 	%f319, 0fFF800000;
	@%p3 bra 	$L__BB295_10;
	setp.eq.s32 	%p4, %r8, 0;
	mov.f32 	%f319, 0fFF800000;
	mov.u32 	%r177, %r4;
	@%p4 bra 	$L__BB295_7;
	setp.eq.s32 	%p5, %r8, 1;
	setp.eq.s64 	%p6, %rd19, 1;
	setp.eq.s64 	%p7, %rd18, 1;
	mad.lo.s64 	%rd10, %rd23, %rd79, %rd6;
	cvt.u32.u64 	%r41, %rd10;
	div.s32 	%r42, %r41, %r30;
	mul.lo.s32 	%r43, %r42, %r30;
	sub.s32 	%r44, %r41, %r43;
	selp.b32 	%r45, 0, %r42, %p7;
	selp.b32 	%r46, 0, %r44, %p6;
	mul.lo.s32 	%r47, %r32, %r45;
	mad.lo.s32 	%r48, %r33, %r46, %r47;
	shl.b64 	%rd29, %rd10, 32;
	shr.s64 	%rd30, %rd29, 30;
	add.s64 	%rd31, %rd1, %rd30;
	ld.global.f32 	%f31, [%rd31];
	cvt.s64.s32 	%rd32, %r48;
	add.s64 	%rd33, %rd2, %rd32;
	ld.global.u8 	%rs1, [%rd33];
	setp.eq.s16 	%p8, %rs1, 0;
	mul.f32 	%f32, %f31, %f27;
	selp.f32 	%f33, %f26, %f32, %p8;
	st.shared.f32 	[%r9], %f33;
	max.f32 	%f319, %f33, 0fFF800000;
	mov.u32 	%r177, %r10;
	@%p5 bra 	$L__BB295_7;
	setp.eq.s32 	%p9, %r8, 2;
	add.s64 	%rd34, %rd10, 1024;
	cvt.u32.u64 	%r49, %rd34;
	div.s32 	%r50, %r49, %r30;
	mul.lo.s32 	%r51, %r50, %r30;
	sub.s32 	%r52, %r49, %r51;
	selp.b32 	%r53, 0, %r50, %p7;
	selp.b32 	%r54, 0, %r52, %p6;
	mul.lo.s32 	%r55, %r32, %r53;
	mad.lo.s32 	%r56, %r33, %r54, %r55;
	shl.b64 	%rd35, %rd34, 32;
	shr.s64 	%rd36, %rd35, 30;
	add.s64 	%rd37, %rd1, %rd36;
	ld.global.f32 	%f34, [%rd37];
	cvt.s64.s32 	%rd38, %r56;
	add.s64 	%rd39, %rd2, %rd38;
	ld.global.u8 	%rs2, [%rd39];
	setp.eq.s16 	%p12, %rs2, 0;
	mul.f32 	%f35, %f34, %f27;
	selp.f32 	%f36, %f26, %f35, %p12;
	st.shared.f32 	[%r9+4096], %f36;
	max.f32 	%f319, %f319, %f36;
	mov.u32 	%r177, %r11;
	@%p9 bra 	$L__BB295_7;
	add.s64 	%rd40, %rd10, 2048;
	cvt.u32.u64 	%r57, %rd40;
	div.s32 	%r58, %r57, %r30;
	mul.lo.s32 	%r59, %r58, %r30;
	sub.s32 	%r60, %r57, %r59;
	selp.b32 	%r61, 0, %r58, %p7;
	selp.b32 	%r62, 0, %r60, %p6;
	mul.lo.s32 	%r63, %r32, %r61;
	mad.lo.s32 	%r64, %r33, %r62, %r63;
	shl.b64 	%rd41, %rd40, 32;
	shr.s64 	%rd42, %rd41, 30;
	add.s64 	%rd43, %rd1, %rd42;
	ld.global.f32 	%f37, [%rd43];
	cvt.s64.s32 	%rd44, %r64;
	add.s64 	%rd45, %rd2, %rd44;
	ld.global.u8 	%rs3, [%rd45];
	setp.eq.s16 	%p15, %rs3, 0;
	mul.f32 	%f38, %f37, %f27;
	selp.f32 	%f39, %f26, %f38, %p15;
	st.shared.f32 	[%r9+8192], %f39;
	max.f32 	%f319, %f319, %f39;
	mov.u32 	%r177, %r12;
$L__BB295_7:
	setp.lt.u32 	%p16, %r7, 3072;
	@%p16 bra 	$L__BB295_10;
	add.s32 	%r180, %r177, 2048;
	mul.lo.s64 	%rd46, %rd23, %rd79;
	cvt.u32.u64 	%r65, %rd46;
	add.s32 	%r179, %r177, %r65;
	shl.b64 	%rd80, %rd46, 32;
	shl.b32 	%r66, %r177, 2;
	mov.u32 	%r67, shared_buf;
	add.s32 	%r68, %r67, %r66;
	add.s32 	%r178, %r68, 8192;
$L__BB295_9:
	setp.eq.s64 	%p17, %rd19, 1;
	setp.eq.s64 	%p18, %rd18, 1;
	div.s32 	%r69, %r179, %r30;
	neg.s32 	%r70, %r30;
	mad.lo.s32 	%r71, %r70, %r69, %r179;
	selp.b32 	%r72, 0, %r69, %p18;
	selp.b32 	%r73, 0, %r71, %p17;
	mul.lo.s32 	%r74, %r32, %r72;
	mad.lo.s32 	%r75, %r33, %r73, %r74;
	cvt.u64.u32 	%rd47, %r177;
	shl.b64 	%rd48, %rd47, 32;
	add.s64 	%rd49, %rd48, %rd80;
	shr.s64 	%rd50, %rd49, 30;
	add.s64 	%rd51, %rd1, %rd50;
	ld.global.f32 	%f40, [%rd51];
	cvt.s64.s32 	%rd52, %r75;
	add.s64 	%rd53, %rd2, %rd52;
	ld.global.u8 	%rs4, [%rd53];
	setp.eq.s16 	%p19, %rs4, 0;
	mul.f32 	%f41, %f40, %f27;
	selp.f32 	%f42, %f26, %f41, %p19;
	st.shared.f32 	[%r178+-8192], %f42;
	max.f32 	%f43, %f319, %f42;
	add.s32 	%r76, %r179, 1024;
	div.s32 	%r77, %r76, %r30;
	mad.lo.s32 	%r78, %r70, %r77, %r76;
	selp.b32 	%r79, 0, %r77, %p18;
	selp.b32 	%r80, 0, %r78, %p17;
	mul.lo.s32 	%r81, %r32, %r79;
	mad.lo.s32 	%r82, %r33, %r80, %r81;
	add.s64 	%rd54, %rd49, 4398046511104;
	shr.s64 	%rd55, %rd54, 30;
	add.s64 	%rd56, %rd1, %rd55;
	ld.global.f32 	%f44, [%rd56];
	cvt.s64.s32 	%rd57, %r82;
	add.s64 	%rd58, %rd2, %rd57;
	ld.global.u8 	%rs5, [%rd58];
	setp.eq.s16 	%p20, %rs5, 0;
	mul.f32 	%f45, %f44, %f27;
	selp.f32 	%f46, %f26, %f45, %p20;
	st.shared.f32 	[%r178+-4096], %f46;
	max.f32 	%f47, %f43, %f46;
	add.s32 	%r83, %r179, 2048;
	div.s32 	%r84, %r83, %r30;
	mad.lo.s32 	%r85, %r70, %r84, %r83;
	selp.b32 	%r86, 0, %r84, %p18;
	selp.b32 	%r87, 0, %r85, %p17;
	mul.lo.s32 	%r88, %r32, %r86;
	mad.lo.s32 	%r89, %r33, %r87, %r88;
	add.s64 	%rd59, %rd49, 8796093022208;
	shr.s64 	%rd60, %rd59, 30;
	add.s64 	%rd61, %rd1, %rd60;
	ld.global.f32 	%f48, [%rd61];
	cvt.s64.s32 	%rd62, %r89;
	add.s64 	%rd63, %rd2, %rd62;
	ld.global.u8 	%rs6, [%rd63];
	setp.eq.s16 	%p21, %rs6, 0;
	mul.f32 	%f49, %f48, %f27;
	selp.f32 	%f50, %f26, %f49, %p21;
	st.shared.f32 	[%r178], %f50;
	max.f32 	%f51, %f47, %f50;
	add.s32 	%r90, %r179, 3072;
	div.s32 	%r91, %r90, %r30;
	mad.lo.s32 	%r92, %r70, %r91, %r90;
	selp.b32 	%r93, 0, %r91, %p18;
	selp.b32 	%r94, 0, %r92, %p17;
	mul.lo.s32 	%r95, %r32, %r93;
	mad.lo.s32 	%r96, %r33, %r94, %r95;
	add.s64 	%rd64, %rd49, 13194139533312;
	shr.s64 	%rd65, %rd64, 30;
	add.s64 	%rd66, %rd1, %rd65;
	ld.global.f32 	%f52, [%rd66];
	cvt.s64.s32 	%rd67, %r96;
	add.s64 	%rd68, %rd2, %rd67;
	ld.global.u8 	%rs7, [%rd68];
	setp.eq.s16 	%p22, %rs7, 0;
	mul.f32 	%f53, %f52, %f27;
	selp.f32 	%f54, %f26, %f53, %p22;
	st.shared.f32 	[%r178+4096], %f54;
	max.f32 	%f319, %f51, %f54;
	add.s32 	%r20, %r180, 4096;
	add.s32 	%r97, %r180, 2048;
	add.s32 	%r179, %r179, 4096;
	add.s64 	%rd80, %rd80, 17592186044416;
	add.s32 	%r178, %r178, 16384;
	setp.lt.s32 	%p23, %r97, %r5;
	mov.u32 	%r180, %r20;
	@%p23 bra 	$L__BB295_9;
$L__BB295_10:
	setp.gt.s32 	%p25, %r35, 15;
	setp.gt.s32 	%p26, %r35, 23;
	setp.gt.s32 	%p27, %r35, 27;
	setp.gt.s32 	%p28, %r35, 29;
	setp.gt.s32 	%p29, %r35, 30;
	mov.b32 	%r99, %f319;
	mov.b32 	%r100, 1;
	mov.b32 	%r121, 31;
	mov.b32 	%r122, -1;
	// begin inline asm
	shfl.sync.down.b32 %r98, %r99, %r100, %r121, %r122;
	// end inline asm
	mov.b32 	%f55, %r98;
	max.f32 	%f56, %f319, %f55;
	selp.f32 	%f57, %f319, %f56, %p29;
	mov.b32 	%r104, %f57;
	mov.b32 	%r105, 2;
	// begin inline asm
	shfl.sync.down.b32 %r103, %r104, %r105, %r121, %r122;
	// end inline asm
	mov.b32 	%f58, %r103;
	max.f32 	%f59, %f57, %f58;
	selp.f32 	%f60, %f57, %f59, %p28;
	mov.b32 	%r109, %f60;
	mov.b32 	%r110, 4;
	// begin inline asm
	shfl.sync.down.b32 %r108, %r109, %r110, %r121, %r122;
	// end inline asm
	mov.b32 	%f61, %r108;
	max.f32 	%f62, %f60, %f61;
	selp.f32 	%f63, %f60, %f62, %p27;
	mov.b32 	%r114, %f63;
	mov.b32 	%r115, 8;
	// begin inline asm
	shfl.sync.down.b32 %r113, %r114, %r115, %r121, %r122;
	// end inline asm
	mov.b32 	%f64, %r113;
	max.f32 	%f11, %f63, %f64;
	selp.f32 	%f320, %f63, %f11, %p26;
	mov.b32 	%r119, %f320;
	mov.b32 	%r120, 16;
	// begin inline asm
	shfl.sync.down.b32 %r118, %r119, %r120, %r121, %r122;
	// end inline asm
	mov.pred 	%p54, 0;
	@%p25 bra 	$L__BB295_13;
	setp.ne.s32 	%p31, %r35, 0;
	mov.b32 	%f65, %r118;
	max.f32 	%f320, %f11, %f65;
	@%p31 bra 	$L__BB295_13;
	shr.u32 	%r123, %r4, 3;
	and.b32  	%r124, %r123, 124;
	mov.u32 	%r125, _ZZ14BlockAllReduceI5MaxOpfLi1024EET0_S1_E12temp_storage;
	add.s32 	%r126, %r125, %r124;
	st.shared.f32 	[%r126+32], %f320;
	mov.pred 	%p54, -1;
$L__BB295_13:
	setp.ne.s32 	%p33, %r4, 0;
	bar.sync 	0;
	@%p33 bra 	$L__BB295_15;
	ld.shared.f32 	%f66, [_ZZ14BlockAllReduceI5MaxOpfLi1024EET0_S1_E12temp_storage+36];
	max.f32 	%f67, %f320, %f66;
	ld.shared.f32 	%f68, [_ZZ14BlockAllReduceI5MaxOpfLi1024EET0_S1_E12temp_storage+40];
	max.f32 	%f69, %f67, %f68;
	ld.shared.f32 	%f70, [_ZZ14BlockAllReduceI5MaxOpfLi1024EET0_S1_E12temp_storage+44];
	max.f32 	%f71, %f69, %f70;
	ld.shared.f32 	%f72, [_ZZ14BlockAllReduceI5MaxOpfLi1024EET0_S1_E12temp_storage+48];
	max.f32 	%f73, %f71, %f72;
	ld.shared.f32 	%f74, [_ZZ14BlockAllReduceI5MaxOpfLi1024EET0_S1_E12temp_storage+52];
	max.f32 	%f75, %f73, %f74;
	ld.shared.f32 	%f76, [_ZZ14BlockAllReduceI5MaxOpfLi1024EET0_S1_E12temp_storage+56];
	max.f32 	%f77, %f75, %f76;
	ld.shared.f32 	%f78, [_ZZ14BlockAllReduceI5MaxOpfLi1024EET0_S1_E12temp_storage+60];
	max.f32 	%f79, %f77, %f78;
	ld.shared.f32 	%f80, [_ZZ14BlockAllReduceI5MaxOpfLi1024EET0_S1_E12temp_storage+64];
	max.f32 	%f81, %f79, %f80;
	ld.shared.f32 	%f82, [_ZZ14BlockAllReduceI5MaxOpfLi1024EET0_S1_E12temp_storage+68];
	max.f32 	%f83, %f81, %f82;
	ld.shared.f32 	%f84, [_ZZ14BlockAllReduceI5MaxOpfLi1024EET0_S1_E12temp_storage+72];
	max.f32 	%f85, %f83, %f84;
	ld.shared.f32 	%f86, [_ZZ14BlockAllReduceI5MaxOpfLi1024EET0_S1_E12temp_storage+76];
	max.f32 	%f87, %f85, %f86;
	ld.shared.f32 	%f88, [_ZZ14BlockAllReduceI5MaxOpfLi1024EET0_S1_E12temp_storage+80];
	max.f32 	%f89, %f87, %f88;
	ld.shared.f32 	%f90, [_ZZ14BlockAllReduceI5MaxOpfLi1024EET0_S1_E12temp_storage+84];
	max.f32 	%f91, %f89, %f90;
	ld.shared.f32 	%f92, [_ZZ14BlockAllReduceI5MaxOpfLi1024EET0_S1_E12temp_storage+88];
	max.f32 	%f93, %f91, %f92;
	ld.shared.f32 	%f94, [_ZZ14BlockAllReduceI5MaxOpfLi1024EET0_S1_E12temp_storage+92];
	max.f32 	%f95, %f93, %f94;
	ld.shared.f32 	%f96, [_ZZ14BlockAllReduceI5MaxOpfLi1024EET0_S1_E12temp_storage+96];
	max.f32 	%f97, %f95, %f96;
	ld.shared.f32 	%f98, [_ZZ14BlockAllReduceI5MaxOpfLi1024EET0_S1_E12temp_storage+100];
	max.f32 	%f99, %f97, %f98;
	ld.shared.f32 	%f100, [_ZZ14BlockAllReduceI5MaxOpfLi1024EET0_S1_E12temp_storage+104];
	max.f32 	%f101, %f99, %f100;
	ld.shared.f32 	%f102, [_ZZ14BlockAllReduceI5MaxOpfLi1024EET0_S1_E12temp_storage+108];
	max.f32 	%f103, %f101, %f102;
	ld.shared.f32 	%f104, [_ZZ14BlockAllReduceI5MaxOpfLi1024EET0_S1_E12temp_storage+112];
	max.f32 	%f105, %f103, %f104;
	ld.shared.f32 	%f106, [_ZZ14BlockAllReduceI5MaxOpfLi1024EET0_S1_E12temp_storage+116];
	max.f32 	%f107, %f105, %f106;
	ld.shared.f32 	%f108, [_ZZ14BlockAllReduceI5MaxOpfLi1024EET0_S1_E12temp_storage+120];
	max.f32 	%f109, %f107, %f108;
	ld.shared.f32 	%f110, [_ZZ14BlockAllReduceI5MaxOpfLi1024EET0_S1_E12temp_storage+124];
	max.f32 	%f111, %f109, %f110;
	ld.shared.f32 	%f112, [_ZZ14BlockAllReduceI5MaxOpfLi1024EET0_S1_E12temp_storage+128];
	max.f32 	%f113, %f111, %f112;
	ld.shared.f32 	%f114, [_ZZ14BlockAllReduceI5MaxOpfLi1024EET0_S1_E12temp_storage+132];
	max.f32 	%f115, %f113, %f114;
	ld.shared.f32 	%f116, [_ZZ14BlockAllReduceI5MaxOpfLi1024EET0_S1_E12temp_storage+136];
	max.f32 	%f117, %f115, %f116;
	ld.shared.f32 	%f118, [_ZZ14BlockAllReduceI5MaxOpfLi1024EET0_S1_E12temp_storage+140];
	max.f32 	%f119, %f117, %f118;
	ld.shared.f32 	%f120, [_ZZ14BlockAllReduceI5MaxOpfLi1024EET0_S1_E12temp_storage+144];
	max.f32 	%f121, %f119, %f120;
	ld.shared.f32 	%f122, [_ZZ14BlockAllReduceI5MaxOpfLi1024EET0_S1_E12temp_storage+148];
	max.f32 	%f123, %f121, %f122;
	ld.shared.f32 	%f124, [_ZZ14BlockAllReduceI5MaxOpfLi1024EET0_S1_E12temp_storage+152];
	max.f32 	%f125, %f123, %f124;
	ld.shared.f32 	%f126, [_ZZ14BlockAllReduceI5MaxOpfLi1024EET0_S1_E12temp_storage+156];
	max.f32 	%f127, %f125, %f126;
	st.shared.f32 	[_ZZ14BlockAllReduceI5MaxOpfLi1024EET0_S1_E16result_broadcast], %f127;
$L__BB295_15:
	setp.le.s64 	%p34, %rd27, %rd6;
	bar.sync 	0;
	mov.f32 	%f324, 0f00000000;
	ld.shared.f32 	%f15, [_ZZ14BlockAllReduceI5MaxOpfLi1024EET0_S1_E16result_broadcast];
	@%p34 bra 	$L__BB295_22;
	setp.eq.s64 	%p35, %rd8, 3072;
	mov.f32 	%f324, 0f00000000;
	mov.u32 	%r181, %r4;
	@%p35 bra 	$L__BB295_20;
	setp.eq.s64 	%p36, %rd8, 0;
	ld.shared.f32 	%f131, [%r9];
	sub.f32 	%f132, %f131, %f15;
	fma.rn.f32 	%f133, %f132, 0f3BBB989D, 0f3F000000;
	cvt.sat.f32.f32 	%f134, %f133;
	mov.f32 	%f135, 0f4B400001;
	mov.f32 	%f136, 0f437C0000;
	fma.rm.f32 	%f137, %f134, %f136, %f135;
	add.f32 	%f138, %f137, 0fCB40007F;
	neg.f32 	%f139, %f138;
	fma.rn.f32 	%f140, %f132, 0f3FB8AA3B, %f139;
	fma.rn.f32 	%f141, %f132, 0f32A57060, %f140;
	mov.b32 	%r127, %f137;
	shl.b32 	%r128, %r127, 23;
	mov.b32 	%f142, %r128;
	ex2.approx.ftz.f32 	%f143, %f141;
	mul.f32 	%f144, %f143, %f142;
	st.shared.f32 	[%r9], %f144;
	add.f32 	%f324, %f144, 0f00000000;
	mov.u32 	%r181, %r10;
	@%p36 bra 	$L__BB295_20;
	setp.eq.s64 	%p37, %rd8, 1024;
	ld.shared.f32 	%f145, [%r9+4096];
	sub.f32 	%f146, %f145, %f15;
	fma.rn.f32 	%f147, %f146, 0f3BBB989D, 0f3F000000;
	cvt.sat.f32.f32 	%f148, %f147;
	mov.f32 	%f149, 0f4B400001;
	mov.f32 	%f150, 0f437C0000;
	fma.rm.f32 	%f151, %f148, %f150, %f149;
	add.f32 	%f152, %f151, 0fCB40007F;
	neg.f32 	%f153, %f152;
	fma.rn.f32 	%f154, %f146, 0f3FB8AA3B, %f153;
	fma.rn.f32 	%f155, %f146, 0f32A57060, %f154;
	mov.b32 	%r129, %f151;
	shl.b32 	%r130, %r129, 23;
	mov.b32 	%f156, %r130;
	ex2.approx.ftz.f32 	%f157, %f155;
	mul.f32 	%f158, %f157, %f156;
	st.shared.f32 	[%r9+4096], %f158;
	add.f32 	%f324, %f324, %f158;
	mov.u32 	%r181, %r11;
	@%p37 bra 	$L__BB295_20;
	ld.shared.f32 	%f159, [%r9+8192];
	sub.f32 	%f160, %f159, %f15;
	fma.rn.f32 	%f161, %f160, 0f3BBB989D, 0f3F000000;
	cvt.sat.f32.f32 	%f162, %f161;
	mov.f32 	%f163, 0f4B400001;
	mov.f32 	%f164, 0f437C0000;
	fma.rm.f32 	%f165, %f162, %f164, %f163;
	add.f32 	%f166, %f165, 0fCB40007F;
	neg.f32 	%f167, %f166;
	fma.rn.f32 	%f168, %f160, 0f3FB8AA3B, %f167;
	fma.rn.f32 	%f169, %f160, 0f32A57060, %f168;
	mov.b32 	%r131, %f165;
	shl.b32 	%r132, %r131, 23;
	mov.b32 	%f170, %r132;
	ex2.approx.ftz.f32 	%f171, %f169;
	mul.f32 	%f172, %f171, %f170;
	st.shared.f32 	[%r9+8192], %f172;
	add.f32 	%f324, %f324, %f172;
	mov.u32 	%r181, %r12;
$L__BB295_20:
	setp.lt.u64 	%p38, %rd7, 3072;
	@%p38 bra 	$L__BB295_22;
$L__BB295_21:
	shl.b32 	%r133, %r181, 2;
	mov.u32 	%r134, shared_buf;
	add.s32 	%r135, %r134, %r133;
	ld.shared.f32 	%f173, [%r135];
	sub.f32 	%f174, %f173, %f15;
	fma.rn.f32 	%f175, %f174, 0f3BBB989D, 0f3F000000;
	cvt.sat.f32.f32 	%f176, %f175;
	mov.f32 	%f177, 0f4B400001;
	mov.f32 	%f178, 0f437C0000;
	fma.rm.f32 	%f179, %f176, %f178, %f177;
	add.f32 	%f180, %f179, 0fCB40007F;
	neg.f32 	%f181, %f180;
	fma.rn.f32 	%f182, %f174, 0f3FB8AA3B, %f181;
	fma.rn.f32 	%f183, %f174, 0f32A57060, %f182;
	mov.b32 	%r136, %f179;
	shl.b32 	%r137, %r136, 23;
	mov.b32 	%f184, %r137;
	ex2.approx.ftz.f32 	%f185, %f183;
	mul.f32 	%f186, %f185, %f184;
	st.shared.f32 	[%r135], %f186;
	add.f32 	%f187, %f324, %f186;
	ld.shared.f32 	%f188, [%r135+4096];
	sub.f32 	%f189, %f188, %f15;
	fma.rn.f32 	%f190, %f189, 0f3BBB989D, 0f3F000000;
	cvt.sat.f32.f32 	%f191, %f190;
	fma.rm.f32 	%f192, %f191, %f178, %f177;
	add.f32 	%f193, %f192, 0fCB40007F;
	neg.f32 	%f194, %f193;
	fma.rn.f32 	%f195, %f189, 0f3FB8AA3B, %f194;
	fma.rn.f32 	%f196, %f189, 0f32A57060, %f195;
	mov.b32 	%r138, %f192;
	shl.b32 	%r139, %r138, 23;
	mov.b32 	%f197, %r139;
	ex2.approx.ftz.f32 	%f198, %f196;
	mul.f32 	%f199, %f198, %f197;
	st.shared.f32 	[%r135+4096], %f199;
	add.f32 	%f200, %f187, %f199;
	ld.shared.f32 	%f201, [%r135+8192];
	sub.f32 	%f202, %f201, %f15;
	fma.rn.f32 	%f203, %f202, 0f3BBB989D, 0f3F000000;
	cvt.sat.f32.f32 	%f204, %f203;
	fma.rm.f32 	%f205, %f204, %f178, %f177;
	add.f32 	%f206, %f205, 0fCB40007F;
	neg.f32 	%f207, %f206;
	fma.rn.f32 	%f208, %f202, 0f3FB8AA3B, %f207;
	fma.rn.f32 	%f209, %f202, 0f32A57060, %f208;
	mov.b32 	%r140, %f205;
	shl.b32 	%r141, %r140, 23;
	mov.b32 	%f210, %r141;
	ex2.approx.ftz.f32 	%f211, %f209;
	mul.f32 	%f212, %f211, %f210;
	st.shared.f32 	[%r135+8192], %f212;
	add.f32 	%f213, %f200, %f212;
	ld.shared.f32 	%f214, [%r135+12288];
	sub.f32 	%f215, %f214, %f15;
	fma.rn.f32 	%f216, %f215, 0f3BBB989D, 0f3F000000;
	cvt.sat.f32.f32 	%f217, %f216;
	fma.rm.f32 	%f218, %f217, %f178, %f177;
	add.f32 	%f219, %f218, 0fCB40007F;
	neg.f32 	%f220, %f219;
	fma.rn.f32 	%f221, %f215, 0f3FB8AA3B, %f220;
	fma.rn.f32 	%f222, %f215, 0f32A57060, %f221;
	mov.b32 	%r142, %f218;
	shl.b32 	%r143, %r142, 23;
	mov.b32 	%f223, %r143;
	ex2.approx.ftz.f32 	%f224, %f222;
	mul.f32 	%f225, %f224, %f223;
	st.shared.f32 	[%r135+12288], %f225;
	add.f32 	%f324, %f213, %f225;
	add.s32 	%r181, %r181, 4096;
	cvt.u64.u32 	%rd69, %r181;
	setp.gt.u64 	%p39, %rd27, %rd69;
	@%p39 bra 	$L__BB295_21;
$L__BB295_22:
	mov.b32 	%r145, %f324;
	mov.b32 	%r146, 1;
	mov.b32 	%r167, 31;
	mov.b32 	%r168, -1;
	// begin inline asm
	shfl.sync.down.b32 %r144, %r145, %r146, %r167, %r168;
	// end inline asm
	mov.b32 	%f226, %r144;
	add.f32 	%f227, %f324, %f226;
	selp.f32 	%f228, %f324, %f227, %p29;
	mov.b32 	%r150, %f228;
	mov.b32 	%r151, 2;
	// begin inline asm
	shfl.sync.down.b32 %r149, %r150, %r151, %r167, %r168;
	// end inline asm
	mov.b32 	%f229, %r149;
	add.f32 	%f230, %f228, %f229;
	selp.f32 	%f231, %f228, %f230, %p28;
	mov.b32 	%r155, %f231;
	mov.b32 	%r156, 4;
	// begin inline asm
	shfl.sync.down.b32 %r154, %r155, %r156, %r167, %r168;
	// end inline asm
	mov.b32 	%f232, %r154;
	add.f32 	%f233, %f231, %f232;
	selp.f32 	%f234, %f231, %f233, %p27;
	mov.b32 	%r160, %f234;
	mov.b32 	%r161, 8;
	// begin inline asm
	shfl.sync.down.b32 %r159, %r160, %r161, %r167, %r168;
	// end inline asm
	mov.b32 	%f235, %r159;
	add.f32 	%f236, %f234, %f235;
	selp.f32 	%f237, %f234, %f236, %p26;
	mov.b32 	%r165, %f237;
	mov.b32 	%r166, 16;
	// begin inline asm
	shfl.sync.down.b32 %r164, %r165, %r166, %r167, %r168;
	// end inline asm
	mov.b32 	%f238, %r164;
	add.f32 	%f239, %f237, %f238;
	selp.f32 	%f24, %f237, %f239, %p25;
	not.pred 	%p45, %p54;
	@%p45 bra 	$L__BB295_24;
	shr.u32 	%r169, %r4, 3;
	and.b32  	%r170, %r169, 124;
	mov.u32 	%r171, _ZZ14BlockAllReduceI5SumOpfLi1024EET0_S1_E12temp_storage;
	add.s32 	%r172, %r171, %r170;
	st.shared.f32 	[%r172+32], %f24;
$L__BB295_24:
	setp.ne.s32 	%p46, %r4, 0;
	bar.sync 	0;
	@%p46 bra 	$L__BB295_26;
	ld.shared.f32 	%f240, [_ZZ14BlockAllReduceI5SumOpfLi1024EET0_S1_E12temp_storage+36];
	add.f32 	%f241, %f24, %f240;
	ld.shared.f32 	%f242, [_ZZ14BlockAllReduceI5SumOpfLi1024EET0_S1_E12temp_storage+40];
	add.f32 	%f243, %f241, %f242;
	ld.shared.f32 	%f244, [_ZZ14BlockAllReduceI5SumOpfLi1024EET0_S1_E12temp_storage+44];
	add.f32 	%f245, %f243, %f244;
	ld.shared.f32 	%f246, [_ZZ14BlockAllReduceI5SumOpfLi1024EET0_S1_E12temp_storage+48];
	add.f32 	%f247, %f245, %f246;
	ld.shared.f32 	%f248, [_ZZ14BlockAllReduceI5SumOpfLi1024EET0_S1_E12temp_storage+52];
	add.f32 	%f249, %f247, %f248;
	ld.shared.f32 	%f250, [_ZZ14BlockAllReduceI5SumOpfLi1024EET0_S1_E12temp_storage+56];
	add.f32 	%f251, %f249, %f250;
	ld.shared.f32 	%f252, [_ZZ14BlockAllReduceI5SumOpfLi1024EET0_S1_E12temp_storage+60];
	add.f32 	%f253, %f251, %f252;
	ld.shared.f32 	%f254, [_ZZ14BlockAllReduceI5SumOpfLi1024EET0_S1_E12temp_storage+64];
	add.f32 	%f255, %f253, %f254;
	ld.shared.f32 	%f256, [_ZZ14BlockAllReduceI5SumOpfLi1024EET0_S1_E12temp_storage+68];
	add.f32 	%f257, %f255, %f256;
	ld.shared.f32 	%f258, [_ZZ14BlockAllReduceI5SumOpfLi1024EET0_S1_E12temp_storage+72];
	add.f32 	%f259, %f257, %f258;
	ld.shared.f32 	%f260, [_ZZ14BlockAllReduceI5SumOpfLi1024EET0_S1_E12temp_storage+76];
	add.f32 	%f261, %f259, %f260;
	ld.shared.f32 	%f262, [_ZZ14BlockAllReduceI5SumOpfLi1024EET0_S1_E12temp_storage+80];
	add.f32 	%f263, %f261, %f262;
	ld.shared.f32 	%f264, [_ZZ14BlockAllReduceI5SumOpfLi1024EET0_S1_E12temp_storage+84];
	add.f32 	%f265, %f263, %f264;
	ld.shared.f32 	%f266, [_ZZ14BlockAllReduceI5SumOpfLi1024EET0_S1_E12temp_storage+88];
	add.f32 	%f267, %f265, %f266;
	ld.shared.f32 	%f268, [_ZZ14BlockAllReduceI5SumOpfLi1024EET0_S1_E12temp_storage+92];
	add.f32 	%f269, %f267, %f268;
	ld.shared.f32 	%f270, [_ZZ14BlockAllReduceI5SumOpfLi1024EET0_S1_E12temp_storage+96];
	add.f32 	%f271, %f269, %f270;
	ld.shared.f32 	%f272, [_ZZ14BlockAllReduceI5SumOpfLi1024EET0_S1_E12temp_storage+100];
	add.f32 	%f273, %f271, %f272;
	ld.shared.f32 	%f274, [_ZZ14BlockAllReduceI5SumOpfLi1024EET0_S1_E12temp_storage+104];
	add.f32 	%f275, %f273, %f274;
	ld.shared.f32 	%f276, [_ZZ14BlockAllReduceI5SumOpfLi1024EET0_S1_E12temp_storage+108];
	add.f32 	%f277, %f275, %f276;
	ld.shared.f32 	%f278, [_ZZ14BlockAllReduceI5SumOpfLi1024EET0_S1_E12temp_storage+112];
	add.f32 	%f279, %f277, %f278;
	ld.shared.f32 	%f280, [_ZZ14BlockAllReduceI5SumOpfLi1024EET0_S1_E12temp_storage+116];
	add.f32 	%f281, %f279, %f280;
	ld.shared.f32 	%f282, [_ZZ14BlockAllReduceI5SumOpfLi1024EET0_S1_E12temp_storage+120];
	add.f32 	%f283, %f281, %f282;
	ld.shared.f32 	%f284, [_ZZ14BlockAllReduceI5SumOpfLi1024EET0_S1_E12temp_storage+124];
	add.f32 	%f285, %f283, %f284;
	ld.shared.f32 	%f286, [_ZZ14BlockAllReduceI5SumOpfLi1024EET0_S1_E12temp_storage+128];
	add.f32 	%f287, %f285, %f286;
	ld.shared.f32 	%f288, [_ZZ14BlockAllReduceI5SumOpfLi1024EET0_S1_E12temp_storage+132];
	add.f32 	%f289, %f287, %f288;
	ld.shared.f32 	%f290, [_ZZ14BlockAllReduceI5SumOpfLi1024EET0_S1_E12temp_storage+136];
	add.f32 	%f291, %f289, %f290;
	ld.shared.f32 	%f292, [_ZZ14BlockAllReduceI5SumOpfLi1024EET0_S1_E12temp_storage+140];
	add.f32 	%f293, %f291, %f292;
	ld.shared.f32 	%f294, [_ZZ14BlockAllReduceI5SumOpfLi1024EET0_S1_E12temp_storage+144];
	add.f32 	%f295, %f293, %f294;
	ld.shared.f32 	%f296, [_ZZ14BlockAllReduceI5SumOpfLi1024EET0_S1_E12temp_storage+148];
	add.f32 	%f297, %f295, %f296;
	ld.shared.f32 	%f298, [_ZZ14BlockAllReduceI5SumOpfLi1024EET0_S1_E12temp_storage+152];
	add.f32 	%f299, %f297, %f298;
	ld.shared.f32 	%f300, [_ZZ14BlockAllReduceI5SumOpfLi1024EET0_S1_E12temp_storage+156];
	add.f32 	%f301, %f299, %f300;
	st.shared.f32 	[_ZZ14BlockAllReduceI5SumOpfLi1024EET0_S1_E16result_broadcast], %f301;
$L__BB295_26:
	setp.ge.s32 	%p47, %r4, %r5;
	bar.sync 	0;
	ld.shared.f32 	%f25, [_ZZ14BlockAllReduceI5SumOpfLi1024EET0_S1_E16result_broadcast];
	@%p47 bra 	$L__BB295_33;
	setp.eq.s32 	%p48, %r8, 0;
	mov.u32 	%r183, %r4;
	@%p48 bra 	$L__BB295_31;
	setp.eq.s32 	%p49, %r8, 1;
	ld.shared.f32 	%f302, [%r9];
	div.rn.f32 	%f303, %f302, %f25;
	mad.lo.s64 	%rd70, %rd79, %rd25, %rd6;
	cvta.to.global.u64 	%rd71, %rd24;
	shl.b64 	%rd72, %rd70, 2;
	add.s64 	%rd14, %rd71, %rd72;
	st.global.f32 	[%rd14], %f303;
	mov.u32 	%r183, %r10;
	@%p49 bra 	$L__BB295_31;
	setp.eq.s32 	%p50, %r8, 2;
	ld.shared.f32 	%f304, [%r9+4096];
	div.rn.f32 	%f305, %f304, %f25;
	st.global.f32 	[%rd14+4096], %f305;
	mov.u32 	%r183, %r11;
	@%p50 bra 	$L__BB295_31;
	ld.shared.f32 	%f306, [%r9+8192];
	div.rn.f32 	%f307, %f306, %f25;
	st.global.f32 	[%rd14+8192], %f307;
	mov.u32 	%r183, %r12;
$L__BB295_31:
	setp.lt.u32 	%p51, %r7, 3072;
	@%p51 bra 	$L__BB295_33;
$L__BB295_32:
	shl.b32 	%r173, %r183, 2;
	mov.u32 	%r174, shared_buf;
	add.s32 	%r175, %r174, %r173;
	ld.shared.f32 	%f308, [%r175];
	div.rn.f32 	%f309, %f308, %f25;
	cvt.u64.u32 	%rd73, %r183;
	mad.lo.s64 	%rd74, %rd79, %rd25, %rd73;
	cvta.to.global.u64 	%rd75, %rd24;
	shl.b64 	%rd76, %rd74, 2;
	add.s64 	%rd77, %rd75, %rd76;
	st.global.f32 	[%rd77], %f309;
	ld.shared.f32 	%f310, [%r175+4096];
	div.rn.f32 	%f311, %f310, %f25;
	st.global.f32 	[%rd77+4096], %f311;
	ld.shared.f32 	%f312, [%r175+8192];
	div.rn.f32 	%f313, %f312, %f25;
	st.global.f32 	[%rd77+8192], %f313;
	ld.shared.f32 	%f314, [%r175+12288];
	div.rn.f32 	%f315, %f314, %f25;
	st.global.f32 	[%rd77+12288], %f315;
	add.s32 	%r183, %r183, 4096;
	setp.lt.s32 	%p52, %r183, %r5;
	@%p52 bra 	$L__BB295_32;
$L__BB295_33:
	mov.u32 	%r176, %nctaid.x;
	cvt.u64.u32 	%rd78, %r176;
	add.s64 	%rd79, %rd79, %rd78;
	setp.lt.s64 	%p53, %rd79, %rd26;
	@%p53 bra 	$L__BB295_2;
$L__BB295_34:
	ret;

}
	// .globl	_Z20SoftmaxBlockSMemImplI22BroadcastScaleMaskLoadIffbLm2EiE11DirectStoreIffEfLi1ELi512EL9Algorithm0EEvT_T0_ll
.visible .entry _Z20SoftmaxBlockSMemImplI22BroadcastScaleMaskLoadIffbLm2EiE11DirectStoreIffEfLi1ELi512EL9Algorithm0EEvT_T0_ll(
	.param .align 8 .b8 _Z20SoftmaxBlockSMemImplI22BroadcastScaleMaskLoadIffbLm2EiE11DirectStoreIffEfLi1ELi512EL9Algorithm0EEvT_T0_ll_param_0[88],
	.param .align 8 .b8 _Z20SoftmaxBlockSMemImplI22BroadcastScaleMaskLoadIffbLm2EiE11DirectStoreIffEfLi1ELi512EL9Algorithm0EEvT_T0_ll_param_1[16],
	.param .u64 _Z20SoftmaxBlockSMemImplI22BroadcastScaleMaskLoadIffbLm2EiE11DirectStoreIffEfLi1ELi512EL9Algorithm0EEvT_T0_ll_param_2,
	.param .u64 _Z20SoftmaxBlockSMemImplI22BroadcastScaleMaskLoadIffbLm2EiE11DirectStoreIffEfLi1ELi512EL9Algorithm0EEvT_T0_ll_param_3
)
{
	.reg .pred 	%p<55>;
	.reg .b16 	%rs<8>;
	.reg .b32 	%r<185>;
	.reg .b32 	%f<261>;
	.reg .b64 	%rd<81>;

	ld.param.u64 	%rd25, [_Z20SoftmaxBlockSMemImplI22BroadcastScaleMaskLoadIffbLm2EiE11DirectStoreIffEfLi1ELi512EL9Algorithm0EEvT_T0_ll_param_1+8];
	ld.param.u64 	%rd24, [_Z20SoftmaxBlockSMemImplI22BroadcastScaleMaskLoadIffbLm2EiE11DirectStoreIffEfLi1ELi512EL9Algorithm0EEvT_T0_ll_param_1];
	ld.param.v2.f32 	{%f26, %f27}, [_Z20SoftmaxBlockSMemImplI22BroadcastScaleMaskLoadIffbLm2EiE11DirectStoreIffEfLi1ELi512EL9Algorithm0EEvT_T0_ll_param_0+80];
	ld.param.u64 	%rd23, [_Z20SoftmaxBlockSMemImplI22BroadcastScaleMaskLoadIffbLm2EiE11DirectStoreIffEfLi1ELi512EL9Algorithm0EEvT_T0_ll_param_0+72];
	ld.param.v2.u32 	{%r32, %r33}, [_Z20SoftmaxBlockSMemImplI22BroadcastScaleMaskLoadIffbLm2EiE11DirectStoreIffEfLi1ELi512EL9Algorithm0EEvT_T0_ll_param_0+56];
	ld.param.v2.u32 	{%r30, %r31}, [_Z20SoftmaxBlockSMemImplI22BroadcastScaleMaskLoadIffbLm2EiE11DirectStoreIffEfLi1ELi512EL9Algorithm0EEvT_T0_ll_param_0+40];
	ld.param.u64 	%rd19, [_Z20SoftmaxBlockSMemImplI22BroadcastScaleMaskLoadIffbLm2EiE11DirectStoreIffEfLi1ELi512EL9Algorithm0EEvT_T0_ll_param_0+24];
	ld.param.u64 	%rd18, [_Z20SoftmaxBlockSMemImplI22BroadcastScaleMaskLoadIffbLm2EiE11DirectStoreIffEfLi1ELi512EL9Algorithm0EEvT_T0_ll_param_0+16];
	ld.param.u64 	%rd17, [_Z20SoftmaxBlockSMemImplI22BroadcastScaleMaskLoadIffbLm2EiE11DirectStoreIffEfLi1ELi512EL9Algorithm0EEvT_T0_ll_param_0+8];
	ld.param.u64 	%rd16, [_Z20SoftmaxBlockSMemImplI22BroadcastScaleMaskLoadIffbLm2EiE11DirectStoreIffEfLi1ELi512EL9Algorithm0EEvT_T0_ll_param_0];
	ld.param.u64 	%rd26, [_Z20SoftmaxBlockSMemImplI22BroadcastScaleMaskLoadIffbLm2EiE11DirectStoreIffEfLi1ELi512EL9Algorithm0EEvT_T0_ll_param_2];
	ld.param.u64 	%rd27, [_Z20SoftmaxBlockSMemImplI22BroadcastScaleMaskLoadIffbLm2EiE11DirectStoreIffEfLi1ELi512EL9Algorithm0EEvT_T0_ll_param_3];
	cvta.to.global.u64 	%rd1, %rd16;
	cvta.to.global.u64 	%rd2, %rd17;
	mov.u32 	%r4, %tid.x;
	cvt.u32.u64 	%r5, %rd27;
	mov.u32 	%r34, %ctaid.x;
	cvt.u64.u32 	%rd79, %r34;
	setp.le.s64 	%p2, %rd26, %rd79;
	@%p2 bra 	$L__BB296_34;
	// begin inline asm
	mov.u32 %r35, %laneid;
	// end inline asm
	cvt.u64.u32 	%rd6, %r4;
	not.b32 	%r36, %r4;
	add.s32 	%r7, %r36, %r5;
	shr.u32 	%r37, %r7, 9;
	add.s32 	%r38, %r37, 1;
	not.b64 	%rd28, %rd6;
	add.s64 	%rd7, %rd27, %rd28;
	and.b32  	%r8, %r38, 3;
	shl.b32 	%r39, %r4, 2;
	mov.u32 	%r40, shared_buf;
	add.s32 	%r9, %r40, %r39;
	add.s32 	%r10, %r4, 512;
	or.b32  	%r11, %r4, 1024;
	add.s32 	%r12, %r4, 1536;
	and.b64  	%rd8, %rd7, 1536;
$L__BB296_2:
	setp.ge.s32 	%p3, %r4, %r5;
	mov.f32 	%f255, 0fFF800000;
	@%p3 bra 	$L__BB296_10;
	setp.eq.s32 	%p4, %r8, 0;
	mov.f32 	%f255, 0fFF800000;
	mov.u32 	%r177, %r4;
	@%p4 bra 	$L__BB296_7;
	setp.eq.s32 	%p5, %r8, 1;
	setp.eq.s64 	%p6, %rd19, 1;
	setp.eq.s64 	%p7, %rd18, 1;
	mad.lo.s64 	%rd10, %rd23, %rd79, %rd6;
	cvt.u32.u64 	%r41, %rd10;
	div.s32 	%r42, %r41, %r30;
	mul.lo.s32 	%r43, %r42, %r30;
	sub.s32 	%r44, %r41, %r43;
	selp.b32 	%r45, 0, %r42, %p7;
	selp.b32 	%r46, 0, %r44, %p6;
	mul.lo.s32 	%r47, %r32, %r45;
	mad.lo.s32 	%r48, %r33, %r46, %r47;
	shl.b64 	%rd29, %rd10, 32;
	shr.s64 	%rd30, %rd29, 30;
	add.s64 	%rd31, %rd1, %rd30;
	ld.global.f32 	%f31, [%rd31];
	cvt.s64.s32 	%rd32, %r48;
	add.s64 	%rd33, %rd2, %rd32;
	ld.global.u8 	%rs1, [%rd33];
	setp.eq.s16 	%p8, %rs1, 0;
	mul.f32 	%f32, %f31, %f27;
	selp.f32 	%f33, %f26, %f32, %p8;
	st.shared.f32 	[%r9], %f33;
	max.f32 	%f255, %f33, 0fFF800000;
	mov.u32 	%r177, %r10;
	@%p5 bra 	$L__BB296_7;
	setp.eq.s32 	%p9, %r8, 2;
	add.s64 	%rd34, %rd10, 512;
	cvt.u32.u64 	%r49, %rd34;
	div.s32 	%r50, %r49, %r30;
	mul.lo.s32 	%r51, %r50, %r30;
	sub.s32 	%r52, %r49, %r51;
	selp.b32 	%r53, 0, %r50, %p7;
	selp.b32 	%r54, 0, %r52, %p6;
	mul.lo.s32 	%r55, %r32, %r53;
	mad.lo.s32 	%r56, %r33, %r54, %r55;
	shl.b64 	%rd35, %rd34, 32;
	shr.s64 	%rd36, %rd35, 30;
	add.s64 	%rd37, %rd1, %rd36;
	ld.global.f32 	%f34, [%rd37];
	cvt.s64.s32 	%rd38, %r56;
	add.s64 	%rd39, %rd2, %rd38;
	ld.global.u8 	%rs2, [%rd39];
	setp.eq.s16 	%p12, %rs2, 0;
	mul.f32 	%f35, %f34, %f27;
	selp.f32 	%f36, %f26, %f35, %p12;
	st.shared.f32 	[%r9+2048], %f36;
	max.f32 	%f255, %f255, %f36;
	mov.u32 	%r177, %r11;
	@%p9 bra 	$L__BB296_7;
	add.s64 	%rd40, %rd10, 1024;
	cvt.u32.u64 	%r57, %rd40;
	div.s32 	%r58, %r57, %r30;
	mul.lo.s32 	%r59, %r58, %r30;
	sub.s32 	%r60, %r57, %r59;
	selp.b32 	%r61, 0, %r58, %p7;
	selp.b32 	%r62, 0, %r60, %p6;
	mul.lo.s32 	%r63, %r32, %r61;
	mad.lo.s32 	%r64, %r33, %r62, %r63;
	shl.b64 	%rd41, %rd40, 32;
	shr.s64 	%rd42, %rd41, 30;
	add.s64 	%rd43, %rd1, %rd42;
	ld.global.f32 	%f37, [%rd43];
	cvt.s64.s32 	%rd44, %r64;
	add.s64 	%rd45, %rd2, %rd44;
	ld.global.u8 	%rs3, [%rd45];
	setp.eq.s16 	%p15, %rs3, 0;
	mul.f32 	%f38, %f37, %f27;
	selp.f32 	%f39, %f26, %f38, %p15;
	st.shared.f32 	[%r9+4096], %f39;
	max.f32 	%f255, %f255, %f39;
	mov.u32 	%r177, %r12;
$L__BB296_7:
	setp.lt.u32 	%p16, %r7, 1536;
	@%p16 bra 	$L__BB296_10;
	add.s32 	%r180, %r177, 1024;
	mul.lo.s64 	%rd46, %rd23, %rd79;
	cvt.u32.u64 	%r65, %rd46;
	add.s32 	%r179, %r177, %r65;
	shl.b64 	%rd80, %rd46, 32;
	shl.b32 	%r66, %r177, 2;
	mov.u32 	%r67, shared_buf;
	add.s32 	%r68, %r67, %r66;
	add.s32 	%r178, %r68, 4096;
$L__BB296_9:
	setp.eq.s64 	%p17, %rd19, 1;
	setp.eq.s64 	%p18, %rd18, 1;
	div.s32 	%r69, %r179, %r30;
	neg.s32 	%r70, %r30;
	mad.lo.s32 	%r71, %r70, %r69, %r179;
	selp.b32 	%r72, 0, %r69, %p18;
	selp.b32 	%r73, 0, %r71, %p17;
	mul.lo.s32 	%r74, %r32, %r72;
	mad.lo.s32 	%r75, %r33, %r73, %r74;
	cvt.u64.u32 	%rd47, %r177;
	shl.b64 	%rd48, %rd47, 32;
	add.s64 	%rd49, %rd48, %rd80;
	shr.s64 	%rd50, %rd49, 30;
	add.s64 	%rd51, %rd1, %rd50;
	ld.global.f32 	%f40, [%rd51];
	cvt.s64.s32 	%rd52, %r75;
	add.s64 	%rd53, %rd2, %rd52;
	ld.global.u8 	%rs4, [%rd53];
	setp.eq.s16 	%p19, %rs4, 0;
	mul.f32 	%f41, %f40, %f27;
	selp.f32 	%f42, %f26, %f41, %p19;
	st.shared.f32 	[%r178+-4096], %f42;
	max.f32 	%f43, %f255, %f42;
	add.s32 	%r76, %r179, 512;
	div.s32 	%r77, %r76, %r30;
	mad.lo.s32 	%r78, %r70, %r77, %r76;
	selp.b32 	%r79, 0, %r77, %p18;
	selp.b32 	%r80, 0, %r78, %p17;
	mul.lo.s32 	%r81, %r32, %r79;
	mad.lo.s32 	%r82, %r33, %r80, %r81;
	add.s64 	%rd54, %rd49, 2199023255552;
	shr.s64 	%rd55, %rd54, 30;
	add.s64 	%rd56, %rd1, %rd55;
	ld.global.f32 	%f44, [%rd56];
	cvt.s64.s32 	%rd57, %r82;
	add.s64 	%rd58, %rd2, %rd57;
	ld.global.u8 	%rs5, [%rd58];
	setp.eq.s16 	%p20, %rs5, 0;
	mul.f32 	%f45, %f44, %f27;
	selp.f32 	%f46, %f26, %f45, %p20;
	st.shared.f32 	[%r178+-2048], %f46;
	max.f32 	%f47, %f43, %f46;
	add.s32 	%r83, %r179, 1024;
	div.s32 	%r84, %r83, %r30;
	mad.lo.s32 	%r85, %r70, %r84, %r83;
	selp.b32 	%r86, 0, %r84, %p18;
	selp.b32 	%r87, 0, %r85, %p17;
	mul.lo.s32 	%r88, %r32, %r86;
	mad.lo.s32 	%r89, %r33, %r87, %r88;
	add.s64 	%rd59, %rd49, 4398046511104;
	shr.s64 	%rd60, %rd59, 30;
	add.s64 	%rd61, %rd1, %rd60;
	ld.global.f32 	%f48, [%rd61];
	cvt.s64.s32 	%rd62, %r89;
	add.s64 	%rd63, %rd2, %rd62;
	ld.global.u8 	%rs6, [%rd63];
	setp.eq.s16 	%p21, %rs6, 0;
	mul.f32 	%f49, %f48, %f27;
	selp.f32 	%f50, %f26, %f49, %p21;
	st.shared.f32 	[%r178], %f50;
	max.f32 	%f51, %f47, %f50;
	add.s32 	%r90, %r179, 1536;
	div.s32 	%r91, %r90, %r30;
	mad.lo.s32 	%r92, %r70, %r91, %r90;
	selp.b32 	%r93, 0, %r91, %p18;
	selp.b32 	%r94, 0, %r92, %p17;
	mul.lo.s32 	%r95, %r32, %r93;
	mad.lo.s32 	%r96, %r33, %r94, %r95;
	add.s64 	%rd64, %rd49, 6597069766656;
	shr.s64 	%rd65, %rd64, 30;
	add.s64 	%rd66, %rd1, %rd65;
	ld.global.f32 	%f52, [%rd66];
	cvt.s64.s32 	%rd67, %r96;
	add.s64 	%rd68, %rd2, %rd67;
	ld.global.u8 	%rs7, [%rd68];
	setp.eq.s16 	%p22, %rs7, 0;
	mul.f32 	%f53, %f52, %f27;
	selp.f32 	%f54, %f26, %f53, %p22;
	st.shared.f32 	[%r178+2048], %f54;
	max.f32 	%f255, %f51, %f54;
	add.s32 	%r20, %r180, 2048;
	add.s32 	%r97, %r180, 1024;
	add.s32 	%r179, %r179, 2048;
	add.s64 	%rd80, %rd80, 8796093022208;
	add.s32 	%r178, %r178, 8192;
	setp.lt.s32 	%p23, %r97, %r5;
	mov.u32 	%r180, %r20;
	@%p23 bra 	$L__BB296_9;
$L__BB296_10:
	setp.gt.s32 	%p25, %r35, 15;
	setp.gt.s32 	%p26, %r35, 23;
	setp.gt.s32 	%p27, %r35, 27;
	setp.gt.s32 	%p28, %r35, 29;
	setp.gt.s32 	%p29, %r35, 30;
	mov.b32 	%r99, %f255;
	mov.b32 	%r100, 1;
	mov.b32 	%r121, 31;
	mov.b32 	%r122, -1;
	// begin inline asm
	shfl.sync.down.b32 %r98, %r99, %r100, %r121, %r122;
	// end inline asm
	mov.b32 	%f55, %r98;
	max.f32 	%f56, %f255, %f55;
	selp.f32 	%f57, %f255, %f56, %p29;
	mov.b32 	%r104, %f57;
	mov.b32 	%r105, 2;
	// begin inline asm
	shfl.sync.down.b32 %r103, %r104, %r105, %r121, %r122;
	// end inline asm
	mov.b32 	%f58, %r103;
	max.f32 	%f59, %f57, %f58;
	selp.f32 	%f60, %f57, %f59, %p28;
	mov.b32 	%r109, %f60;
	mov.b32 	%r110, 4;
	// begin inline asm
	shfl.sync.down.b32 %r108, %r109, %r110, %r121, %r122;
	// end inline asm
	mov.b32 	%f61, %r108;
	max.f32 	%f62, %f60, %f61;
	selp.f32 	%f63, %f60, %f62, %p27;
	mov.b32 	%r114, %f63;
	mov.b32 	%r115, 8;
	// begin inline asm
	shfl.sync.down.b32 %r113, %r114, %r115, %r121, %r122;
	// end inline asm
	mov.b32 	%f64, %r113;
	max.f32 	%f11, %f63, %f64;
	selp.f32 	%f256, %f63, %f11, %p26;
	mov.b32 	%r119, %f256;
	mov.b32 	%r120, 16;
	// begin inline asm
	shfl.sync.down.b32 %r118, %r119, %r120, %r121, %r122;
	// end inline asm
	mov.pred 	%p54, 0;
	@%p25 bra 	$L__BB296_13;
	setp.ne.s32 	%p31, %r35, 0;
	mov.b32 	%f65, %r118;
	max.f32 	%f256, %f11, %f65;
	@%p31 bra 	$L__BB296_13;
	shr.u32 	%r123, %r4, 3;
	and.b32  	%r124, %r123, 124;
	mov.u32 	%r125, _ZZ14BlockAllReduceI5MaxOpfLi512EET0_S1_E12temp_storage;
	add.s32 	%r126, %r125, %r124;
	st.shared.f32 	[%r126+16], %f256;
	mov.pred 	%p54, -1;
$L__BB296_13:
	setp.ne.s32 	%p33, %r4, 0;
	bar.sync 	0;
	@%p33 bra 	$L__BB296_15;
	ld.shared.f32 	%f66, [_ZZ14BlockAllReduceI5MaxOpfLi512EET0_S1_E12temp_storage+20];
	max.f32 	%f67, %f256, %f66;
	ld.shared.f32 	%f68, [_ZZ14BlockAllReduceI5MaxOpfLi512EET0_S1_E12temp_storage+24];
	max.f32 	%f69, %f67, %f68;
	ld.shared.f32 	%f70, [_ZZ14BlockAllReduceI5MaxOpfLi512EET0_S1_E12temp_storage+28];
	max.f32 	%f71, %f69, %f70;
	ld.shared.f32 	%f72, [_ZZ14BlockAllReduceI5MaxOpfLi512EET0_S1_E12temp_storage+32];
	max.f32 	%f73, %f71, %f72;
	ld.shared.f32 	%f74, [_ZZ14BlockAllReduceI5MaxOpfLi512EET0_S1_E12temp_storage+36];
	max.f32 	%f75, %f73, %f74;
	ld.shared.f32 	%f76, [_ZZ14BlockAllReduceI5MaxOpfLi512EET0_S1_E12temp_storage+40];
	max.f32 	%f77, %f75, %f76;
	ld.shared.f32 	%f78, [_ZZ14BlockAllReduceI5MaxOpfLi512EET0_S1_E12temp_storage+44];
	max.f32 	%f79, %f77, %f78;
	ld.shared.f32 	%f80, [_ZZ14BlockAllReduceI5MaxOpfLi512EET0_S1_E12temp_storage+48];
	max.f32 	%f81, %f79, %f80;
	ld.shared.f32 	%f82, [_ZZ14BlockAllReduceI5MaxOpfLi512EET0_S1_E12temp_storage+52];
	max.f32 	%f83, %f81, %f82;
	ld.shared.f32 	%f84, [_ZZ14BlockAllReduceI5MaxOpfLi512EET0_S1_E12temp_storage+56];
	max.f32 	%f85, %f83, %f84;
	ld.shared.f32 	%f86, [_ZZ14BlockAllReduceI5MaxOpfLi512EET0_S1_E12temp_storage+60];
	max.f32 	%f87, %f85, %f86;
	ld.shared.f32 	%f88, [_ZZ14BlockAllReduceI5MaxOpfLi512EET0_S1_E12temp_storage+64];
	max.f32 	%f89, %f87, %f88;
	ld.shared.f32 	%f90, [_ZZ14BlockAllReduceI5MaxOpfLi512EET0_S1_E12temp_storage+68];
	max.f32 	%f91, %f89, %f90;
	ld.shared.f32 	%f92, [_ZZ14BlockAllReduceI5MaxOpfLi512EET0_S1_E12temp_storage+72];
	max.f32 	%f93, %f91, %f92;
	ld.shared.f32 	%f94, [_ZZ14BlockAllReduceI5MaxOpfLi512EET0_S1_E12temp_storage+76];
	max.f32 	%f95, %f93, %f94;
	st.shared.f32 	[_ZZ14BlockAllReduceI5MaxOpfLi512EET0_S1_E16result_broadcast], %f95;
$L__BB296_15:
	setp.le.s64 	%p34, %rd27, %rd6;
	bar.sync 	0;
	mov.f32 	%f260, 0f00000000;
	ld.shared.f32 	%f15, [_ZZ14BlockAllReduceI5MaxOpfLi512EET0_S1_E16result_broadcast];
	@%p34 bra 	$L__BB296_22;
	setp.eq.s64 	%p35, %rd8, 1536;
	mov.f32 	%f260, 0f00000000;
	mov.u32 	%r181, %r4;
	@%p35 bra 	$L__BB296_20;
	setp.eq.s64 	%p36, %rd8, 0;
	ld.shared.f32 	%f99, [%r9];
	sub.f32 	%f100, %f99, %f15;
	fma.rn.f32 	%f101, %f100, 0f3BBB989D, 0f3F000000;
	cvt.sat.f32.f32 	%f102, %f101;
	mov.f32 	%f103, 0f4B400001;
	mov.f32 	%f104, 0f437C0000;
	fma.rm.f32 	%f105, %f102, %f104, %f103;
	add.f32 	%f106, %f105, 0fCB40007F;
	neg.f32 	%f107, %f106;
	fma.rn.f32 	%f108, %f100, 0f3FB8AA3B, %f107;
	fma.rn.f32 	%f109, %f100, 0f32A57060, %f108;
	mov.b32 	%r127, %f105;
	shl.b32 	%r128, %r127, 23;
	mov.b32 	%f110, %r128;
	ex2.approx.ftz.f32 	%f111, %f109;
	mul.f32 	%f112, %f111, %f110;
	st.shared.f32 	[%r9], %f112;
	add.f32 	%f260, %f112, 0f00000000;
	mov.u32 	%r181, %r10;
	@%p36 bra 	$L__BB296_20;
	setp.eq.s64 	%p37, %rd8, 512;
	ld.shared.f32 	%f113, [%r9+2048];
	sub.f32 	%f114, %f113, %f15;
	fma.rn.f32 	%f115, %f114, 0f3BBB989D, 0f3F000000;
	cvt.sat.f32.f32 	%f116, %f115;
	mov.f32 	%f117, 0f4B400001;
	mov.f32 	%f118, 0f437C0000;
	fma.rm.f32 	%f119, %f116, %f118, %f117;
	add.f32 	%f120, %f119, 0fCB40007F;
	neg.f32 	%f121, %f120;
	fma.rn.f32 	%f122, %f114, 0f3FB8AA3B, %f121;
	fma.rn.f32 	%f123, %f114, 0f32A57060, %f122;
	mov.b32 	%r129, %f119;
	shl.b32 	%r130, %r129, 23;
	mov.b32 	%f124, %r130;
	ex2.approx.ftz.f32 	%f125, %f123;
	mul.f32 	%f126, %f125, %f124;
	st.shared.f32 	[%r9+2048], %f126;
	add.f32 	%f260, %f260, %f126;
	mov.u32 	%r181, %r11;
	@%p37 bra 	$L__BB296_20;
	ld.shared.f32 	%f127, [%r9+4096];
	sub.f32 	%f128, %f127, %f15;
	fma.rn.f32 	%f129, %f128, 0f3BBB989D, 0f3F000000;
	cvt.sat.f32.f32 	%f130, %f129;
	mov.f32 	%f131, 0f4B400001;
	mov.f32 	%f132, 0f437C0000;
	fma.rm.f32 	%f133, %f130, %f132, %f131;
	add.f32 	%f134, %f133, 0fCB40007F;
	neg.f32 	%f135, %f134;
	fma.rn.f32 	%f136, %f128, 0f3FB8AA3B, %f135;
	fma.rn.f32 	%f137, %f128, 0f32A57060, %f136;
	mov.b32 	%r131, %f133;
	shl.b32 	%r132, %r131, 23;
	mov.b32 	%f138, %r132;
	ex2.approx.ftz.f32 	%f139, %f137;
	mul.f32 	%f140, %f139, %f138;
	st.shared.f32 	[%r9+4096], %f140;
	add.f32 	%f260, %f260, %f140;
	mov.u32 	%r181, %r12;
$L__BB296_20:
	setp.lt.u64 	%p38, %rd7, 1536;
	@%p38 bra 	$L__BB296_22;
$L__BB296_21:
	shl.b32 	%r133, %r181, 2;
	mov.u32 	%r134, shared_buf;
	add.s32 	%r135, %r134, %r133;
	ld.shared.f32 	%f141, [%r135];
	sub.f32 	%f142, %f141, %f15;
	fma.rn.f32 	%f143, %f142, 0f3BBB989D, 0f3F000000;
	cvt.sat.f32.f32 	%f144, %f143;
	mov.f32 	%f145, 0f4B400001;
	mov.f32 	%f146, 0f437C0000;
	fma.rm.f32 	%f147, %f144, %f146, %f145;
	add.f32 	%f148, %f147, 0fCB40007F;
	neg.f32 	%f149, %f148;
	fma.rn.f32 	%f150, %f142, 0f3FB8AA3B, %f149;
	fma.rn.f32 	%f151, %f142, 0f32A57060, %f150;
	mov.b32 	%r136, %f147;
	shl.b32 	%r137, %r136, 23;
	mov.b32 	%f152, %r137;
	ex2.approx.ftz.f32 	%f153, %f151;
	mul.f32 	%f154, %f153, %f152;
	st.shared.f32 	[%r135], %f154;
	add.f32 	%f155, %f260, %f154;
	ld.shared.f32 	%f156, [%r135+2048];
	sub.f32 	%f157, %f156, %f15;
	fma.rn.f32 	%f158, %f157, 0f3BBB989D, 0f3F000000;
	cvt.sat.f32.f32 	%f159, %f158;
	fma.rm.f32 	%f160, %f159, %f146, %f145;
	add.f32 	%f161, %f160, 0fCB40007F;
	neg.f32 	%f162, %f161;
	fma.rn.f32 	%f163, %f157, 0f3FB8AA3B, %f162;
	fma.rn.f32 	%f164, %f157, 0f32A57060, %f163;
	mov.b32 	%r138, %f160;
	shl.b32 	%r139, %r138, 23;
	mov.b32 	%f165, %r139;
	ex2.approx.ftz.f32 	%f166, %f164;
	mul.f32 	%f167, %f166, %f165;
	st.shared.f32 	[%r135+2048], %f167;
	add.f32 	%f168, %f155, %f167;
	ld.shared.f32 	%f169, [%r135+4096];
	sub.f32 	%f170, %f169, %f15;
	fma.rn.f32 	%f171, %f170, 0f3BBB989D, 0f3F000000;
	cvt.sat.f32.f32 	%f172, %f171;
	fma.rm.f32 	%f173, %f172, %f146, %f145;
	add.f32 	%f174, %f173, 0fCB40007F;
	neg.f32 	%f175, %f174;
	fma.rn.f32 	%f176, %f170, 0f3FB8AA3B, %f175;
	fma.rn.f32 	%f177, %f170, 0f32A57060, %f176;
	mov.b32 	%r140, %f173;
	shl.b32 	%r141, %r140, 23;
	mov.b32 	%f178, %r141;
	ex2.approx.ftz.f32 	%f179, %f177;
	mul.f32 	%f180, %f179, %f178;
	st.shared.f32 	[%r135+4096], %f180;
	add.f32 	%f181, %f168, %f180;
	ld.shared.f32 	%f182, [%r135+6144];
	sub.f32 	%f183, %f182, %f15;
	fma.rn.f32 	%f184, %f183, 0f3BBB989D, 0f3F000000;
	cvt.sat.f32.f32 	%f185, %f184;
	fma.rm.f32 	%f186, %f185, %f146, %f145;
	add.f32 	%f187, %f186, 0fCB40007F;
	neg.f32 	%f188, %f187;
	fma.rn.f32 	%f189, %f183, 0f3FB8AA3B, %f188;
	fma.rn.f32 	%f190, %f183, 0f32A57060, %f189;
	mov.b32 	%r142, %f186;
	shl.b32 	%r143, %r142, 23;
	mov.b32 	%f191, %r143;
	ex2.approx.ftz.f32 	%f192, %f190;
	mul.f32 	%f193, %f192, %f191;
	st.shared.f32 	[%r135+6144], %f193;
	add.f32 	%f260, %f181, %f193;
	add.s32 	%r181, %r181, 2048;
	cvt.u64.u32 	%rd69, %r181;
	setp.gt.u64 	%p39, %rd27, %rd69;
	@%p39 bra 	$L__BB296_21;
$L__BB296_22:
	mov.b32 	%r145, %f260;
	mov.b32 	%r146, 1;
	mov.b32 	%r167, 31;
	mov.b32 	%r168, -1;
	// begin inline asm
	shfl.sync.down.b32 %r144, %r145, %r146, %r167, %r168;
	// end inline asm
	mov.b32 	%f194, %r144;
	add.f32 	%f195, %f260, %f194;
	selp.f32 	%f196, %f260, %f195, %p29;
	mov.b32 	%r150, %f196;
	mov.b32 	%r151, 2;
	// begin inline asm
	shfl.sync.down.b32 %r149, %r150, %r151, %r167, %r168;
	// end inline asm
	mov.b32 	%f197, %r149;
	add.f32 	%f198, %f196, %f197;
	selp.f32 	%f199, %f196, %f198, %p28;
	mov.b32 	%r155, %f199;
	mov.b32 	%r156, 4;
	// begin inline asm
	shfl.sync.down.b32 %r154, %r155, %r156, %r167, %r168;
	// end inline asm
	mov.b32 	%f200, %r154;
	add.f32 	%f201, %f199, %f200;
	selp.f32 	%f202, %f199, %f201, %p27;
	mov.b32 	%r160, %f202;
	mov.b32 	%r161, 8;
	// begin inline asm
	shfl.sync.down.b32 %r159, %r160, %r161, %r167, %r168;
	// end inline asm
	mov.b32 	%f203, %r159;
	add.f32 	%f204, %f202, %f203;
	selp.f32 	%f205, %f202, %f204, %p26;
	mov.b32 	%r165, %f205;
	mov.b32 	%r166, 16;
	// begin inline asm
	shfl.sync.down.b32 %r164, %r165, %r166, %r167, %r168;
	// end inline asm
	mov.b32 	%f206, %r164;
	add.f32 	%f207, %f205, %f206;
	selp.f32 	%f24, %f205, %f207, %p25;
	not.pred 	%p45, %p54;
	@%p45 bra 	$L__BB296_24;
	shr.u32 	%r169, %r4, 3;
	and.b32  	%r170, %r169, 124;
	mov.u32 	%r171, _ZZ14BlockAllReduceI5SumOpfLi512EET0_S1_E12temp_storage;
	add.s32 	%r172, %r171, %r170;
	st.shared.f32 	[%r172+16], %f24;
$L__BB296_24:
	setp.ne.s32 	%p46, %r4, 0;
	bar.sync 	0;
	@%p46 bra 	$L__BB296_26;
	ld.shared.f32 	%f208, [_ZZ14BlockAllReduceI5SumOpfLi512EET0_S1_E12temp_storage+20];
	add.f32 	%f209, %f24, %f208;
	ld.shared.f32 	%f210, [_ZZ14BlockAllReduceI5SumOpfLi512EET0_S1_E12temp_storage+24];
	add.f32 	%f211, %f209, %f210;
	ld.shared.f32 	%f212, [_ZZ14BlockAllReduceI5SumOpfLi512EET0_S1_E12temp_storage+28];
	add.f32 	%f213, %f211, %f212;
	ld.shared.f32 	%f214, [_ZZ14BlockAllReduceI5SumOpfLi512EET0_S1_E12temp_storage+32];
	add.f32 	%f215, %f213, %f214;
	ld.shared.f32 	%f216, [_ZZ14BlockAllReduceI5SumOpfLi512EET0_S1_E12temp_storage+36];
	add.f32 	%f217, %f215, %f216;
	ld.shared.f32 	%f218, [_ZZ14BlockAllReduceI5SumOpfLi512EET0_S1_E12temp_storage+40];
	add.f32 	%f219, %f217, %f218;
	ld.shared.f32 	%f220, [_ZZ14BlockAllReduceI5SumOpfLi512EET0_S1_E12temp_storage+44];
	add.f32 	%f221, %f219, %f220;
	ld.shared.f32 	%f222, [_ZZ14BlockAllReduceI5SumOpfLi512EET0_S1_E12temp_storage+48];
	add.f32 	%f223, %f221, %f222;
	ld.shared.f32 	%f224, [_ZZ14BlockAllReduceI5SumOpfLi512EET0_S1_E12temp_storage+52];
	add.f32 	%f225, %f223, %f224;
	ld.shared.f32 	%f226, [_ZZ14BlockAllReduceI5SumOpfLi512EET0_S1_E12temp_storage+56];
	add.f32 	%f227, %f225, %f226;
	ld.shared.f32 	%f228, [_ZZ14BlockAllReduceI5SumOpfLi512EET0_S1_E12temp_storage+60];
	add.f32 	%f229, %f227, %f228;
	ld.shared.f32 	%f230, [_ZZ14BlockAllReduceI5SumOpfLi512EET0_S1_E12temp_storage+64];
	add.f32 	%f231, %f229, %f230;
	ld.shared.f32 	%f232, [_ZZ14BlockAllReduceI5SumOpfLi512EET0_S1_E12temp_storage+68];
	add.f32 	%f233, %f231, %f232;
	ld.shared.f32 	%f234, [_ZZ14BlockAllReduceI5SumOpfLi512EET0_S1_E12temp_storage+72];
	add.f32 	%f235, %f233, %f234;
	ld.shared.f32 	%f236, [_ZZ14BlockAllReduceI5SumOpfLi512EET0_S1_E12temp_storage+76];
	add.f32 	%f237, %f235, %f236;
	st.shared.f32 	[_ZZ14BlockAllReduceI5SumOpfLi512EET0_S1_E16result_broadcast], %f237;
$L__BB296_26:
	setp.ge.s32 	%p47, %r4, %r5;
	bar.sync 	0;
	ld.shared.f32 	%f25, [_ZZ14BlockAllReduceI5SumOpfLi512EET0_S1_E16result_broadcast];
	@%p47 bra 	$L__BB296_33;
	setp.eq.s32 	%p48, %r8, 0;
	mov.u32 	%r183, %r4;
	@%p48 bra 	$L__BB296_31;
	setp.eq.s32 	%p49, %r8, 1;
	ld.shared.f32 	%f238, [%r9];
	div.rn.f32 	%f239, %f238, %f25;
	mad.lo.s64 	%rd70, %rd79, %rd25, %rd6;
	cvta.to.global.u64 	%rd71, %rd24;
	shl.b64 	%rd72, %rd70, 2;
	add.s64 	%rd14, %rd71, %rd72;
	st.global.f32 	[%rd14], %f239;
	mov.u32 	%r183, %r10;
	@%p49 bra 	$L__BB296_31;
	setp.eq.s32 	%p50, %r8, 2;
	ld.shared.f32 	%f240, [%r9+2048];
	div.rn.f32 	%f241, %f240, %f25;
	st.global.f32 	[%rd14+2048], %f241;
	mov.u32 	%r183, %r11;
	@%p50 bra 	$L__BB296_31;
	ld.shared.f32 	%f242, [%r9+4096];
	div.rn.f32 	%f243, %f242, %f25;
	st.global.f32 	[%rd14+4096], %f243;
	mov.u32 	%r183, %r12;
$L__BB296_31:
	setp.lt.u32 	%p51, %r7, 1536;
	@%p51 bra 	$L__BB296_33;
$L__BB296_32:
	shl.b32 	%r173, %r183, 2;
	mov.u32 	%r174, shared_buf;
	add.s32 	%r175, %r174, %r173;
	ld.shared.f32 	%f244, [%r175];
	div.rn.f32 	%f245, %f244, %f25;
	cvt.u64.u32 	%rd73, %r183;
	mad.lo.s64 	%rd74, %rd79, %rd25, %rd73;
	cvta.to.global.u64 	%rd75, %rd24;
	shl.b64 	%rd76, %rd74, 2;
	add.s64 	%rd77, %rd75, %rd76;
	st.global.f32 	[%rd77], %f245;
	ld.shared.f32 	%f246, [%r175+2048];
	div.rn.f32 	%f247, %f246, %f25;
	st.global.f32 	[%rd77+2048], %f247;
	ld.shared.f32 	%f248, [%r175+4096];
	div.rn.f32 	%f249, %f248, %f25;
	st.global.f32 	[%rd77+4096], %f249;
	ld.shared.f32 	%f250, [%r175+6144];
	div.rn.f32 	%f251, %f250, %f25;
	st.global.f32 	[%rd77+6144], %f251;
	add.s32 	%r183, %r183, 2048;
	setp.lt.s32 	%p52, %r183, %r5;
	@%p52 bra 	$L__BB296_32;
$L__BB296_33:
	mov.u32 	%r176, %nctaid.x;
	cvt.u64.u32 	%rd78, %r176;
	add.s64 	%rd79, %rd79, %rd78;
	setp.lt.s64 	%p53, %rd79, %rd26;
	@%p53 bra 	$L__BB296_2;
$L__BB296_34:
	ret;

}
	// .globl	_Z20SoftmaxBlockSMemImplI22BroadcastScaleMaskLoadIffbLm2EiE11DirectStoreIffEfLi1ELi256EL9Algorithm0EEvT_T0_ll
.visible .entry _Z20SoftmaxBlockSMemImplI22BroadcastScaleMaskLoadIffbLm2EiE11DirectStoreIffEfLi1ELi256EL9Algorithm0EEvT_T0_ll(
	.param .align 8 .b8 _Z20SoftmaxBlockSMemImplI22BroadcastScaleMaskLoadIffbLm2EiE11DirectStoreIffEfLi1ELi256EL9Algorithm0EEvT_T0_ll_param_0[88],
	.param .align 8 .b8 _Z20SoftmaxBlockSMemImplI22BroadcastScaleMaskLoadIffbLm2EiE11DirectStoreIffEfLi1ELi256EL9Algorithm0EEvT_T0_ll_param_1[16],
	.param .u64 _Z20SoftmaxBlockSMemImplI22BroadcastScaleMaskLoadIffbLm2EiE11DirectStoreIffEfLi1ELi256EL9Algorithm0EEvT_T0_ll_param_2,
	.param .u64 _Z20SoftmaxBlockSMemImplI22BroadcastScaleMaskLoadIffbLm2EiE11DirectStoreIffEfLi1ELi256EL9Algorithm0EEvT_T0_ll_param_3
)
{
	.reg .pred 	%p<55>;
	.reg .b16 	%rs<8>;
	.reg .b32 	%r<185>;
	.reg .b32 	%f<229>;
	.reg .b64 	%rd<81>;

	ld.param.u64 	%rd25, [_Z20SoftmaxBlockSMemImplI22BroadcastScaleMaskLoadIffbLm2EiE11DirectStoreIffEfLi1ELi256EL9Algorithm0EEvT_T0_ll_param_1+8];
	ld.param.u64 	%rd24, [_Z20SoftmaxBlockSMemImplI22BroadcastScaleMaskLoadIffbLm2EiE11DirectStoreIffEfLi1ELi256EL9Algorithm0EEvT_T0_ll_param_1];
	ld.param.v2.f32 	{%f26, %f27}, [_Z20SoftmaxBlockSMemImplI22BroadcastScaleMaskLoadIffbLm2EiE11DirectStoreIffEfLi1ELi256EL9Algorithm0EEvT_T0_ll_param_0+80];
	ld.param.u64 	%rd23, [_Z20SoftmaxBlockSMemImplI22BroadcastScaleMaskLoadIffbLm2EiE11DirectStoreIffEfLi1ELi256EL9Algorithm0EEvT_T0_ll_param_0+72];
	ld.param.v2.u32 	{%r32, %r33}, [_Z20SoftmaxBlockSMemImplI22BroadcastScaleMaskLoadIffbLm2EiE11DirectStoreIffEfLi1ELi256EL9Algorithm0EEvT_T0_ll_param_0+56];
	ld.param.v2.u32 	{%r30, %r31}, [_Z20SoftmaxBlockSMemImplI22BroadcastScaleMaskLoadIffbLm2EiE11DirectStoreIffEfLi1ELi256EL9Algorithm0EEvT_T0_ll_param_0+40];
	ld.param.u64 	%rd19, [_Z20SoftmaxBlockSMemImplI22BroadcastScaleMaskLoadIffbLm2EiE11DirectStoreIffEfLi1ELi256EL9Algorithm0EEvT_T0_ll_param_0+24];
	ld.param.u64 	%rd18, [_Z20SoftmaxBlockSMemImplI22BroadcastScaleMaskLoadIffbLm2EiE11DirectStoreIffEfLi1ELi256EL9Algorithm0EEvT_T0_ll_param_0+16];
	ld.param.u64 	%rd17, [_Z20SoftmaxBlockSMemImplI22BroadcastScaleMaskLoadIffbLm2EiE11DirectStoreIffEfLi1ELi256EL9Algorithm0EEvT_T0_ll_param_0+8];
	ld.param.u64 	%rd16, [_Z20SoftmaxBlockSMemImplI22BroadcastScaleMaskLoadIffbLm2EiE11DirectStoreIffEfLi1ELi256EL9Algorithm0EEvT_T0_ll_param_0];
	ld.param.u64 	%rd26, [_Z20SoftmaxBlockSMemImplI22BroadcastScaleMaskLoadIffbLm2EiE11DirectStoreIffEfLi1ELi256EL9Algorithm0EEvT_T0_ll_param_2];
	ld.param.u64 	%rd27, [_Z20SoftmaxBlockSMemImplI22BroadcastScaleMaskLoadIffbLm2EiE11DirectStoreIffEfLi1ELi256EL9Algorithm0EEvT_T0_ll_param_3];
	cvta.to.global.u64 	%rd1, %rd16;
	cvta.to.global.u64 	%rd2, %rd17;
	mov.u32 	%r4, %tid.x;
	cvt.u32.u64 	%r5, %rd27;
	mov.u32 	%r34, %ctaid.x;
	cvt.u64.u32 	%rd79, %r34;
	setp.le.s64 	%p2, %rd26, %rd79;
	@%p2 bra 	$L__BB297_34;
	// begin inline asm
	mov.u32 %r35, %laneid;
	// end inline asm
	cvt.u64.u32 	%rd6, %r4;
	not.b32 	%r36, %r4;
	add.s32 	%r7, %r36, %r5;
	shr.u32 	%r37, %r7, 8;
	add.s32 	%r38, %r37, 1;
	not.b64 	%rd28, %rd6;
	add.s64 	%rd7, %rd27, %rd28;
	and.b32  	%r8, %r38, 3;
	shl.b32 	%r39, %r4, 2;
	mov.u32 	%r40, shared_buf;
	add.s32 	%r9, %r40, %r39;
	add.s32 	%r10, %r4, 256;
	add.s32 	%r11, %r4, 512;
	add.s32 	%r12, %r4, 768;
	and.b64  	%rd8, %rd7, 768;
$L__BB297_2:
	setp.ge.s32 	%p3, %r4, %r5;
	mov.f32 	%f223, 0fFF800000;
	@%p3 bra 	$L__BB297_10;
	setp.eq.s32 	%p4, %r8, 0;
	mov.f32 	%f223, 0fFF800000;
	mov.u32 	%r177, %r4;
	@%p4 bra 	$L__BB297_7;
	setp.eq.s32 	%p5, %r8, 1;
	setp.eq.s64 	%p6, %rd19, 1;
	setp.eq.s64 	%p7, %rd18, 1;
	mad.lo.s64 	%rd10, %rd23, %rd79, %rd6;
	cvt.u32.u64 	%r41, %rd10;
	div.s32 	%r42, %r41, %r30;
	mul.lo.s32 	%r43, %r42, %r30;
	sub.s32 	%r44, %r41, %r43;
	selp.b32 	%r45, 0, %r42, %p7;
	selp.b32 	%r46, 0, %r44, %p6;
	mul.lo.s32 	%r47, %r32, %r45;
	mad.lo.s32 	%r48, %r33, %r46, %r47;
	shl.b64 	%rd29, %rd10, 32;
	shr.s64 	%rd30, %rd29, 30;
	add.s64 	%rd31, %rd1, %rd30;
	ld.global.f32 	%f31, [%rd31];
	cvt.s64.s32 	%rd32, %r48;
	add.s64 	%rd33, %rd2, %rd32;
	ld.global.u8 	%rs1, [%rd33];
	setp.eq.s16 	%p8, %rs1, 0;
	mul.f32 	%f32, %f31, %f27;
	selp.f32 	%f33, %f26, %f32, %p8;
	st.shared.f32 	[%r9], %f33;
	max.f32 	%f223, %f33, 0fFF800000;
	mov.u32 	%r177, %r10;
	@%p5 bra 	$L__BB297_7;
	setp.eq.s32 	%p9, %r8, 2;
	add.s64 	%rd34, %rd10, 256;
	cvt.u32.u64 	%r49, %rd34;
	div.s32 	%r50, %r49, %r30;
	mul.lo.s32 	%r51, %r50, %r30;
	sub.s32 	%r52, %r49, %r51;
	selp.b32 	%r53, 0, %r50, %p7;
	selp.b32 	%r54, 0, %r52, %p6;
	mul.lo.s32 	%r55, %r32, %r53;
	mad.lo.s32 	%r56, %r33, %r54, %r55;
	shl.b64 	%rd35, %rd34, 32;
	shr.s64 	%rd36, %rd35, 30;
	add.s64 	%rd37, %rd1, %rd36;
	ld.global.f32 	%f34, [%rd37];
	cvt.s64.s32 	%rd38, %r56;
	add.s64 	%rd39, %rd2, %rd38;
	ld.global.u8 	%rs2, [%rd39];
	setp.eq.s16 	%p12, %rs2, 0;
	mul.f32 	%f35, %f34, %f27;
	selp.f32 	%f36, %f26, %f35, %p12;
	st.shared.f32 	[%r9+1024], %f36;
	max.f32 	%f223, %f223, %f36;
	mov.u32 	%r177, %r11;
	@%p9 bra 	$L__BB297_7;
	add.s64 	%rd40, %rd10, 512;
	cvt.u32.u64 	%r57, %rd40;
	div.s32 	%r58, %r57, %r30;
	mul.lo.s32 	%r59, %r58, %r30;
	sub.s32 	%r60, %r57, %r59;
	selp.b32 	%r61, 0, %r58, %p7;
	selp.b32 	%r62, 0, %r60, %p6;
	mul.lo.s32 	%r63, %r32, %r61;
	mad.lo.s32 	%r64, %r33, %r62, %r63;
	shl.b64 	%rd41, %rd40, 32;
	shr.s64 	%rd42, %rd41, 30;
	add.s64 	%rd43, %rd1, %rd42;
	ld.global.f32 	%f37, [%rd43];
	cvt.s64.s32 	%rd44, %r64;
	add.s64 	%rd45, %rd2, %rd44;
	ld.global.u8 	%rs3, [%rd45];
	setp.eq.s16 	%p15, %rs3, 0;
	mul.f32 	%f38, %f37, %f27;
	selp.f32 	%f39, %f26, %f38, %p15;
	st.shared.f32 	[%r9+2048], %f39;
	max.f32 	%f223, %f223, %f39;
	mov.u32 	%r177, %r12;
$L__BB297_7:
	setp.lt.u32 	%p16, %r7, 768;
	@%p16 bra 	$L__BB297_10;
	add.s32 	%r180, %r177, 512;
	mul.lo.s64 	%rd46, %rd23, %rd79;
	cvt.u32.u64 	%r65, %rd46;
	add.s32 	%r179, %r177, %r65;
	shl.b64 	%rd80, %rd46, 32;
	shl.b32 	%r66, %r177, 2;
	mov.u32 	%r67, shared_buf;
	add.s32 	%r68, %r67, %r66;
	add.s32 	%r178, %r68, 2048;
$L__BB297_9:
	setp.eq.s64 	%p17, %rd19, 1;
	setp.eq.s64 	%p18, %rd18, 1;
	div.s32 	%r69, %r179, %r30;
	neg.s32 	%r70, %r30;
	mad.lo.s32 	%r71, %r70, %r69, %r179;
	selp.b32 	%r72, 0, %r69, %p18;
	selp.b32 	%r73, 0, %r71, %p17;
	mul.lo.s32 	%r74, %r32, %r72;
	mad.lo.s32 	%r75, %r33, %r73, %r74;
	cvt.u64.u32 	%rd47, %r177;
	shl.b64 	%rd48, %rd47, 32;
	add.s64 	%rd49, %rd48, %rd80;
	shr.s64 	%rd50, %rd49, 30;
	add.s64 	%rd51, %rd1, %rd50;
	ld.global.f32 	%f40, [%rd51];
	cvt.s64.s32 	%rd52, %r75;
	add.s64 	%rd53, %rd2, %rd52;
	ld.global.u8 	%rs4, [%rd53];
	setp.eq.s16 	%p19, %rs4, 0;
	mul.f32 	%f41, %f40, %f27;
	selp.f32 	%f42, %f26, %f41, %p19;
	st.shared.f32 	[%r178+-2048], %f42;
	max.f32 	%f43, %f223, %f42;
	add.s32 	%r76, %r179, 256;
	div.s32 	%r77, %r76, %r30;
	mad.lo.s32 	%r78, %r70, %r77, %r76;
	selp.b32 	%r79, 0, %r77, %p18;
	selp.b32 	%r80, 0, %r78, %p17;
	mul.lo.s32 	%r81, %r32, %r79;
	mad.lo.s32 	%r82, %r33, %r80, %r81;
	add.s64 	%rd54, %rd49, 1099511627776;
	shr.s64 	%rd55, %rd54, 30;
	add.s64 	%rd56, %rd1, %rd55;
	ld.global.f32 	%f44, [%rd56];
	cvt.s64.s32 	%rd57, %r82;
	add.s64 	%rd58, %rd2, %rd57;
	ld.global.u8 	%rs5, [%rd58];
	setp.eq.s16 	%p20, %rs5, 0;
	mul.f32 	%f45, %f44, %f27;
	selp.f32 	%f46, %f26, %f45, %p20;
	st.shared.f32 	[%r178+-1024], %f46;
	max.f32 	%f47, %f43, %f46;
	add.s32 	%r83, %r179, 512;
	div.s32 	%r84, %r83, %r30;
	mad.lo.s32 	%r85, %r70, %r84, %r83;
	selp.b32 	%r86, 0, %r84, %p18;
	selp.b32 	%r87, 0, %r85, %p17;
	mul.lo.s32 	%r88, %r32, %r86;
	mad.lo.s32 	%r89, %r33, %r87, %r88;
	add.s64 	%rd59, %rd49, 2199023255552;
	shr.s64 	%rd60, %rd59, 30;
	add.s64 	%rd61, %rd1, %rd60;
	ld.global.f32 	%f48, [%rd61];
	cvt.s64.s32 	%rd62, %r89;
	add.s64 	%rd63, %rd2, %rd62;
	ld.global.u8 	%rs6, [%rd63];
	setp.eq.s16 	%p21, %rs6, 0;
	mul.f32 	%f49, %f48, %f27;
	selp.f32 	%f50, %f26, %f49, %p21;
	st.shared.f32 	[%r178], %f50;
	max.f32 	%f51, %f47, %f50;
	add.s32 	%r90, %r179, 768;
	div.s32 	%r91, %r90, %r30;
	mad.lo.s32 	%r92, %r70, %r91, %r90;
	selp.b32 	%r93, 0, %r91, %p18;
	selp.b32 	%r94, 0, %r92, %p17;
	mul.lo.s32 	%r95, %r32, %r93;
	mad.lo.s32 	%r96, %r33, %r94, %r95;
	add.s64 	%rd64, %rd49, 3298534883328;
	shr.s64 	%rd65, %rd64, 30;
	add.s64 	%rd66, %rd1, %rd65;
	ld.global.f32 	%f52, [%rd66];
	cvt.s64.s32 	%rd67, %r96;
	add.s64 	%rd68, %rd2, %rd67;
	ld.global.u8 	%rs7, [%rd68];
	setp.eq.s16 	%p22, %rs7, 0;
	mul.f32 	%f53, %f52, %f27;
	selp.f32 	%f54, %f26, %f53, %p22;
	st.shared.f32 	[%r178+1024], %f54;
	max.f32 	%f223, %f51, %f54;
	add.s32 	%r20, %r180, 1024;
	add.s32 	%r97, %r180, 512;
	add.s32 	%r179, %r179, 1024;
	add.s64 	%rd80, %rd80, 4398046511104;
	add.s32 	%r178, %r178, 4096;
	setp.lt.s32 	%p23, %r97, %r5;
	mov.u32 	%r180, %r20;
	@%p23 bra 	$L__BB297_9;
$L__BB297_10:
	setp.gt.s32 	%p25, %r35, 15;
	setp.gt.s32 	%p26, %r35, 23;
	setp.gt.s32 	%p27, %r35, 27;
	setp.gt.s32 	%p28, %r35, 29;
	setp.gt.s32 	%p29, %r35, 30;
	mov.b32 	%r99, %f223;
	mov.b32 	%r100, 1;
	mov.b32 	%r121, 31;
	mov.b32 	%r122, -1;
	// begin inline asm
	shfl.sync.down.b32 %r98, %r99, %r100, %r121, %r122;
	// end inline asm
	mov.b32 	%f55, %r98;
	max.f32 	%f56, %f223, %f55;
	selp.f32 	%f57, %f223, %f56, %p29;
	mov.b32 	%r104, %f57;
	mov.b32 	%r105, 2;
	// begin inline asm
	shfl.sync.down.b32 %r103, %r104, %r105, %r121, %r122;
	// end inline asm
	mov.b32 	%f58, %r103;
	max.f32 	%f59, %f57, %f58;
	selp.f32 	%f60, %f57, %f59, %p28;
	mov.b32 	%r109, %f60;
	mov.b32 	%r110, 4;
	// begin inline asm
	shfl.sync.down.b32 %r108, %r109, %r110, %r121, %r122;
	// end inline asm
	mov.b32 	%f61, %r108;
	max.f32 	%f62, %f60, %f61;
	selp.f32 	%f63, %f60, %f62, %p27;
	mov.b32 	%r114, %f63;
	mov.b32 	%r115, 8;
	// begin inline asm
	shfl.sync.down.b32 %r113, %r114, %r115, %r121, %r122;
	// end inline asm
	mov.b32 	%f64, %r113;
	max.f32 	%f11, %f63, %f64;
	selp.f32 	%f224, %f63, %f11, %p26;
	mov.b32 	%r119, %f224;
	mov.b32 	%r120, 16;
	// begin inline asm
	shfl.sync.down.b32 %r118, %r119, %r120, %r121, %r122;
	// end inline asm
	mov.pred 	%p54, 0;
	@%p25 bra 	$L__BB297_13;
	setp.ne.s32 	%p31, %r35, 0;
	mov.b32 	%f65, %r118;
	max.f32 	%f224, %f11, %f65;
	@%p31 bra 	$L__BB297_13;
	shr.u32 	%r123, %r4, 3;
	and.b32  	%r124, %r123, 124;
	mov.u32 	%r125, _ZZ14BlockAllReduceI5MaxOpfLi256EET0_S1_E12temp_storage;
	add.s32 	%r126, %r125, %r124;
	st.shared.f32 	[%r126+8], %f224;
	mov.pred 	%p54, -1;
$L__BB297_13:
	setp.ne.s32 	%p33, %r4, 0;
	bar.sync 	0;
	@%p33 bra 	$L__BB297_15;
	ld.shared.f32 	%f66, [_ZZ14BlockAllReduceI5MaxOpfLi256EET0_S1_E12temp_storage+12];
	max.f32 	%f67, %f224, %f66;
	ld.shared.f32 	%f68, [_ZZ14BlockAllReduceI5MaxOpfLi256EET0_S1_E12temp_storage+16];
	max.f32 	%f69, %f67, %f68;
	ld.shared.f32 	%f70, [_ZZ14BlockAllReduceI5MaxOpfLi256EET0_S1_E12temp_storage+20];
	max.f32 	%f71, %f69, %f70;
	ld.shared.f32 	%f72, [_ZZ14BlockAllReduceI5MaxOpfLi256EET0_S1_E12temp_storage+24];
	max.f32 	%f73, %f71, %f72;
	ld.shared.f32 	%f74, [_ZZ14BlockAllReduceI5MaxOpfLi256EET0_S1_E12temp_storage+28];
	max.f32 	%f75, %f73, %f74;
	ld.shared.f32 	%f76, [_ZZ14BlockAllReduceI5MaxOpfLi256EET0_S1_E12temp_storage+32];
	max.f32 	%f77, %f75, %f76;
	ld.shared.f32 	%f78, [_ZZ14BlockAllReduceI5MaxOpfLi256EET0_S1_E12temp_storage+36];
	max.f32 	%f79, %f77, %f78;
	st.shared.f32 	[_ZZ14BlockAllReduceI5MaxOpfLi256EET0_S1_E16result_broadcast], %f79;
$L__BB297_15:
	setp.le.s64 	%p34, %rd27, %rd6;
	bar.sync 	0;
	mov.f32 	%f228, 0f00000000;
	ld.shared.f32 	%f15, [_ZZ14BlockAllReduceI5MaxOpfLi256EET0_S1_E16result_broadcast];
	@%p34 bra 	$L__BB297_22;
	setp.eq.s64 	%p35, %rd8, 768;
	mov.f32 	%f228, 0f00000000;
	mov.u32 	%r181, %r4;
	@%p35 bra 	$L__BB297_20;
	setp.eq.s64 	%p36, %rd8, 0;
	ld.shared.f32 	%f83, [%r9];
	sub.f32 	%f84, %f83, %f15;
	fma.rn.f32 	%f85, %f84, 0f3BBB989D, 0f3F000000;
	cvt.sat.f32.f32 	%f86, %f85;
	mov.f32 	%f87, 0f4B400001;
	mov.f32 	%f88, 0f437C0000;
	fma.rm.f32 	%f89, %f86, %f88, %f87;
	add.f32 	%f90, %f89, 0fCB40007F;
	neg.f32 	%f91, %f90;
	fma.rn.f32 	%f92, %f84, 0f3FB8AA3B, %f91;
	fma.rn.f32 	%f93, %f84, 0f32A57060, %f92;
	mov.b32 	%r127, %f89;
	shl.b32 	%r128, %r127, 23;
	mov.b32 	%f94, %r128;
	ex2.approx.ftz.f32 	%f95, %f93;
	mul.f32 	%f96, %f95, %f94;
	st.shared.f32 	[%r9], %f96;
	add.f32 	%f228, %f96, 0f00000000;
	mov.u32 	%r181, %r10;
	@%p36 bra 	$L__BB297_20;
	setp.eq.s64 	%p37, %rd8, 256;
	ld.shared.f32 	%f97, [%r9+1024];
	sub.f32 	%f98, %f97, %f15;
	fma.rn.f32 	%f99, %f98, 0f3BBB989D, 0f3F000000;
	cvt.sat.f32.f32 	%f100, %f99;
	mov.f32 	%f101, 0f4B400001;
	mov.f32 	%f102, 0f437C0000;
	fma.rm.f32 	%f103, %f100, %f102, %f101;
	add.f32 	%f104, %f103, 0fCB40007F;
	neg.f32 	%f105, %f104;
	fma.rn.f32 	%f106, %f98, 0f3FB8AA3B, %f105;
	fma.rn.f32 	%f107, %f98, 0f32A57060, %f106;
	mov.b32 	%r129, %f103;
	shl.b32 	%r130, %r129, 23;
	mov.b32 	%f108, %r130;
	ex2.approx.ftz.f32 	%f109, %f107;
	mul.f32 	%f110, %f109, %f108;
	st.shared.f32 	[%r9+1024], %f110;
	add.f32 	%f228, %f228, %f110;
	mov.u32 	%r181, %r11;
	@%p37 bra 	$L__BB297_20;
	ld.shared.f32 	%f111, [%r9+2048];
	sub.f32 	%f112, %f111, %f15;
	fma.rn.f32 	%f113, %f112, 0f3BBB989D, 0f3F000000;
	cvt.sat.f32.f32 	%f114, %f113;
	mov.f32 	%f115, 0f4B400001;
	mov.f32 	%f116, 0f437C0000;
	fma.rm.f32 	%f117, %f114, %f116, %f115;
	add.f32 	%f118, %f117, 0fCB40007F;
	neg.f32 	%f119, %f118;
	fma.rn.f32 	%f120, %f112, 0f3FB8AA3B, %f119;
	fma.rn.f32 	%f121, %f112, 0f32A57060, %f120;
	mov.b32 	%r131, %f117;
	shl.b32 	%r132, %r131, 23;
	mov.b32 	%f122, %r132;
	ex2.approx.ftz.f32 	%f123, %f121;
	mul.f32 	%f124, %f123, %f122;
	st.shared.f32 	[%r9+2048], %f124;
	add.f32 	%f228, %f228, %f124;
	mov.u32 	%r181, %r12;
$L__BB297_20:
	setp.lt.u64 	%p38, %rd7, 768;
	@%p38 bra 	$L__BB297_22;
$L__BB297_21:
	shl.b32 	%r133, %r181, 2;
	mov.u32 	%r134, shared_buf;
	add.s32 	%r135, %r134, %r133;
	ld.shared.f32 	%f125, [%r135];
	sub.f32 	%f126, %f125, %f15;
	fma.rn.f32 	%f127, %f126, 0f3BBB989D, 0f3F000000;
	cvt.sat.f32.f32 	%f128, %f127;
	mov.f32 	%f129, 0f4B400001;
	mov.f32 	%f130, 0f437C0000;
	fma.rm.f32 	%f131, %f128, %f130, %f129;
	add.f32 	%f132, %f131, 0fCB40007F;
	neg.f32 	%f133, %f132;
	fma.rn.f32 	%f134, %f126, 0f3FB8AA3B, %f133;
	fma.rn.f32 	%f135, %f126, 0f32A57060, %f134;
	mov.b32 	%r136, %f131;
	shl.b32 	%r137, %r136, 23;
	mov.b32 	%f136, %r137;
	ex2.approx.ftz.f32 	%f137, %f135;
	mul.f32 	%f138, %f137, %f136;
	st.shared.f32 	[%r135], %f138;
	add.f32 	%f139, %f228, %f138;
	ld.shared.f32 	%f140, [%r135+1024];
	sub.f32 	%f141, %f140, %f15;
	fma.rn.f32 	%f142, %f141, 0f3BBB989D, 0f3F000000;
	cvt.sat.f32.f32 	%f143, %f142;
	fma.rm.f32 	%f144, %f143, %f130, %f129;
	add.f32 	%f145, %f144, 0fCB40007F;
	neg.f32 	%f146, %f145;
	fma.rn.f32 	%f147, %f141, 0f3FB8AA3B, %f146;
	fma.rn.f32 	%f148, %f141, 0f32A57060, %f147;
	mov.b32 	%r138, %f144;
	shl.b32 	%r139, %r138, 23;
	mov.b32 	%f149, %r139;
	ex2.approx.ftz.f32 	%f150, %f148;
	mul.f32 	%f151, %f150, %f149;
	st.shared.f32 	[%r135+1024], %f151;
	add.f32 	%f152, %f139, %f151;
	ld.shared.f32 	%f153, [%r135+2048];
	sub.f32 	%f154, %f153, %f15;
	fma.rn.f32 	%f155, %f154, 0f3BBB989D, 0f3F000000;
	cvt.sat.f32.f32 	%f156, %f155;
	fma.rm.f32 	%f157, %f156, %f130, %f129;
	add.f32 	%f158, %f157, 0fCB40007F;
	neg.f32 	%f159, %f158;
	fma.rn.f32 	%f160, %f154, 0f3FB8AA3B, %f159;
	fma.rn.f32 	%f161, %f154, 0f32A57060, %f160;
	mov.b32 	%r140, %f157;
	shl.b32 	%r141, %r140, 23;
	mov.b32 	%f162, %r141;
	ex2.approx.ftz.f32 	%f163, %f161;
	mul.f32 	%f164, %f163, %f162;
	st.shared.f32 	[%r135+2048], %f164;
	add.f32 	%f165, %f152, %f164;
	ld.shared.f32 	%f166, [%r135+3072];
	sub.f32 	%f167, %f166, %f15;
	fma.rn.f32 	%f168, %f167, 0f3BBB989D, 0f3F000000;
	cvt.sat.f32.f32 	%f169, %f168;
	fma.rm.f32 	%f170, %f169, %f130, %f129;
	add.f32 	%f171, %f170, 0fCB40007F;
	neg.f32 	%f172, %f171;
	fma.rn.f32 	%f173, %f167, 0f3FB8AA3B, %f172;
	fma.rn.f32 	%f174, %f167, 0f32A57060, %f173;
	mov.b32 	%r142, %f170;
	shl.b32 	%r143, %r142, 23;
	mov.b32 	%f175, %r143;
	ex2.approx.ftz.f32 	%f176, %f174;
	mul.f32 	%f177, %f176, %f175;
	st.shared.f32 	[%r135+3072], %f177;
	add.f32 	%f228, %f165, %f177;
	add.s32 	%r181, %r181, 1024;
	cvt.u64.u32 	%rd69, %r181;
	setp.gt.u64 	%p39, %rd27, %rd69;
	@%p39 bra 	$L__BB297_21;
$L__BB297_22:
	mov.b32 	%r145, %f228;
	mov.b32 	%r146, 1;
	mov.b32 	%r167, 31;
	mov.b32 	%r168, -1;
	// begin inline asm
	shfl.sync.down.b32 %r144, %r145, %r146, %r167, %r168;
	// end inline asm
	mov.b32 	%f178, %r144;
	add.f32 	%f179, %f228, %f178;
	selp.f32 	%f180, %f228, %f179, %p29;
	mov.b32 	%r150, %f180;
	mov.b32 	%r151, 2;
	// begin inline asm
	shfl.sync.down.b32 %r149, %r150, %r151, %r167, %r168;
	// end inline asm
	mov.b32 	%f181, %r149;
	add.f32 	%f182, %f180, %f181;
	selp.f32 	%f183, %f180, %f182, %p28;
	mov.b32 	%r155, %f183;
	mov.b32 	%r156, 4;
	// begin inline asm
	shfl.sync.down.b32 %r154, %r155, %r156, %r167, %r168;
	// end inline asm
	mov.b32 	%f184, %r154;
	add.f32 	%f185, %f183, %f184;
	selp.f32 	%f186, %f183, %f185, %p27;
	mov.b32 	%r160, %f186;
	mov.b32 	%r161, 8;
	// begin inline asm
	shfl.sync.down.b32 %r159, %r160, %r161, %r167, %r168;
	// end inline asm
	mov.b32 	%f187, %r159;
	add.f32 	%f188, %f186, %f187;
	selp.f32 	%f189, %f186, %f188, %p26;
	mov.b32 	%r165, %f189;
	mov.b32 	%r166, 16;
	// begin inline asm
	shfl.sync.down.b32 %r164, %r165, %r166, %r167, %r168;
	// end inline asm
	mov.b32 	%f190, %r164;
	add.f32 	%f191, %f189, %f190;
	selp.f32 	%f24, %f189, %f191, %p25;
	not.pred 	%p45, %p54;
	@%p45 bra 	$L__BB297_24;
	shr.u32 	%r169, %r4, 3;
	and.b32  	%r170, %r169, 124;
	mov.u32 	%r171, _ZZ14BlockAllReduceI5SumOpfLi256EET0_S1_E12temp_storage;
	add.s32 	%r172, %r171, %r170;
	st.shared.f32 	[%r172+8], %f24;
$L__BB297_24:
	setp.ne.s32 	%p46, %r4, 0;
	bar.sync 	0;
	@%p46 bra 	$L__BB297_26;
	ld.shared.f32 	%f192, [_ZZ14BlockAllReduceI5SumOpfLi256EET0_S1_E12temp_storage+12];
	add.f32 	%f193, %f24, %f192;
	ld.shared.f32 	%f194, [_ZZ14BlockAllReduceI5SumOpfLi256EET0_S1_E12temp_storage+16];
	add.f32 	%f195, %f193, %f194;
	ld.shared.f32 	%f196, [_ZZ14BlockAllReduceI5SumOpfLi256EET0_S1_E12temp_storage+20];
	add.f32 	%f197, %f195, %f196;
	ld.shared.f32 	%f198, [_ZZ14BlockAllReduceI5SumOpfLi256EET0_S1_E12temp_storage+24];
	add.f32 	%f199, %f197, %f198;
	ld.shared.f32 	%f200, [_ZZ14BlockAllReduceI5SumOpfLi256EET0_S1_E12temp_storage+28];
	add.f32 	%f201, %f199, %f200;
	ld.shared.f32 	%f202, [_ZZ14BlockAllReduceI5SumOpfLi256EET0_S1_E12temp_storage+32];
	add.f32 	%f203, %f201, %f202;
	ld.shared.f32 	%f204, [_ZZ14BlockAllReduceI5SumOpfLi256EET0_S1_E12temp_storage+36];
	add.f32 	%f205, %f203, %f204;
	st.shared.f32 	[_ZZ14BlockAllReduceI5SumOpfLi256EET0_S1_E16result_broadcast], %f205;
$L__BB297_26:
	setp.ge.s32 	%p47, %r4, %r5;
	bar.sync 	0;
	ld.shared.f32 	%f25, [_ZZ14BlockAllReduceI5SumOpfLi256EET0_S1_E16result_broadcast];
	@%p47 bra 	$L__BB297_33;
	setp.eq.s32 	%p48, %r8, 0;
	mov.u32 	%r183, %r4;
	@%p48 bra 	$L__BB297_31;
	setp.eq.s32 	%p49, %r8, 1;
	ld.shared.f32 	%f206, [%r9];
	div.rn.f32 	%f207, %f206, %f25;
	mad.lo.s64 	%rd70, %rd79, %rd25, %rd6;
	cvta.to.global.u64 	%rd71, %rd24;
	shl.b64 	%rd72, %rd70, 2;
	add.s64 	%rd14, %rd71, %rd72;
	st.global.f32 	[%rd14], %f207;
	mov.u32 	%r183, %r10;
	@%p49 bra 	$L__BB297_31;
	setp.eq.s32 	%p50, %r8, 2;
	ld.shared.f32 	%f208, [%r9+1024];
	div.rn.f32 	%f209, %f208, %f25;
	st.global.f32 	[%rd14+1024], %f209;
	mov.u32 	%r183, %r11;
	@%p50 bra 	$L__BB297_31;
	ld.shared.f32 	%f210, [%r9+2048];
	div.rn.f32 	%f211, %f210, %f25;
	st.global.f32 	[%rd14+2048], %f211;
	mov.u32 	%r183, %r12;
$L__BB297_31:
	setp.lt.u32 	%p51, %r7, 768;
	@%p51 bra 	$L__BB297_33;
$L__BB297_32:
	shl.b32 	%r173, %r183, 2;
	mov.u32 	%r174, shared_buf;
	add.s32 	%r175, %r174, %r173;
	ld.shared.f32 	%f212, [%r175];
	div.rn.f32 	%f213, %f212, %f25;
	cvt.u64.u32 	%rd73, %r183;
	mad.lo.s64 	%rd74, %rd79, %rd25, %rd73;
	cvta.to.global.u64 	%rd75, %rd24;
	shl.b64 	%rd76, %rd74, 2;
	add.s64 	%rd77, %rd75, %rd76;
	st.global.f32 	[%rd77], %f213;
	ld.shared.f32 	%f214, [%r175+1024];
	div.rn.f32 	%f215, %f214, %f25;
	st.global.f32 	[%rd77+1024], %f215;
	ld.shared.f32 	%f216, [%r175+2048];
	div.rn.f32 	%f217, %f216, %f25;
	st.global.f32 	[%rd77+2048], %f217;
	ld.shared.f32 	%f218, [%r175+3072];
	div.rn.f32 	%f219, %f218, %f25;
	st.global.f32 	[%rd77+3072], %f219;
	add.s32 	%r183, %r183, 1024;
	setp.lt.s32 	%p52, %r183, %r5;
	@%p52 bra 	$L__BB297_32;
$L__BB297_33:
	mov.u32 	%r176, %nctaid.x;
	cvt.u64.u32 	%rd78, %r176;
	add.s64 	%rd79, %rd79, %rd78;
	setp.lt.s64 	%p53, %rd79, %rd26;
	@%p53 bra 	$L__BB297_2;
$L__BB297_34:
	ret;

}
	// .globl	_Z24SoftmaxBlockUncachedImplI22BroadcastScaleMaskLoadIffbLm2EiE11DirectStoreIffEfLi2ELi1024EL9Algorithm0EEvT_T0_ll
.visible .entry _Z24SoftmaxBlockUncachedImplI22BroadcastScaleMaskLoadIffbLm2EiE11DirectStoreIffEfLi2ELi1024EL9Algorithm0EEvT_T0_ll(
	.param .align 8 .b8 _Z24SoftmaxBlockUncachedImplI22BroadcastScaleMaskLoadIffbLm2EiE11DirectStoreIffEfLi2ELi1024EL9Algorithm0EEvT_T0_ll_param_0[88],
	.param .align 8 .b8 _Z24SoftmaxBlockUncachedImplI22BroadcastScaleMaskLoadIffbLm2EiE11DirectStoreIffEfLi2ELi1024EL9Algorithm0EEvT_T0_ll_param_1[16],
	.param .u64 _Z24SoftmaxBlockUncachedImplI22BroadcastScaleMaskLoadIffbLm2EiE11DirectStoreIffEfLi2ELi1024EL9Algorithm0EEvT_T0_ll_param_2,
	.param .u64 _Z24SoftmaxBlockUncachedImplI22BroadcastScaleMaskLoadIffbLm2EiE11DirectStoreIffEfLi2ELi1024EL9Algorithm0EEvT_T0_ll_param_3
)
{
	.reg .pred 	%p<90>;
	.reg .b16 	%rs<27>;
	.reg .b32 	%r<320>;
	.reg .b32 	%f<439>;
	.reg .b64 	%rd<106>;

	ld.param.u64 	%rd35, [_Z24SoftmaxBlockUncachedImplI22BroadcastScaleMaskLoadIffbLm2EiE11DirectStoreIffEfLi2ELi1024EL9Algorithm0EEvT_T0_ll_param_1+8];
	ld.param.v2.f32 	{%f67, %f68}, [_Z24SoftmaxBlockUncachedImplI22BroadcastScaleMaskLoadIffbLm2EiE11DirectStoreIffEfLi2ELi1024EL9Algorithm0EEvT_T0_ll_param_0+80];
	ld.param.u64 	%rd33, [_Z24SoftmaxBlockUncachedImplI22BroadcastScaleMaskLoadIffbLm2EiE11DirectStoreIffEfLi2ELi1024EL9Algorithm0EEvT_T0_ll_param_0+72];
	ld.param.v2.u32 	{%r37, %r38}, [_Z24SoftmaxBlockUncachedImplI22BroadcastScaleMaskLoadIffbLm2EiE11DirectStoreIffEfLi2ELi1024EL9Algorithm0EEvT_T0_ll_param_0+56];
	ld.param.v2.u32 	{%r35, %r36}, [_Z24SoftmaxBlockUncachedImplI22BroadcastScaleMaskLoadIffbLm2EiE11DirectStoreIffEfLi2ELi1024EL9Algorithm0EEvT_T0_ll_param_0+40];
	ld.param.u64 	%rd29, [_Z24SoftmaxBlockUncachedImplI22BroadcastScaleMaskLoadIffbLm2EiE11DirectStoreIffEfLi2ELi1024EL9Algorithm0EEvT_T0_ll_param_0+24];
	ld.param.u64 	%rd28, [_Z24SoftmaxBlockUncachedImplI22BroadcastScaleMaskLoadIffbLm2EiE11DirectStoreIffEfLi2ELi1024EL9Algorithm0EEvT_T0_ll_param_0+16];
	ld.param.u64 	%rd34, [_Z24SoftmaxBlockUncachedImplI22BroadcastScaleMaskLoadIffbLm2EiE11DirectStoreIffEfLi2ELi1024EL9Algorithm0EEvT_T0_ll_param_1];
	ld.param.u64 	%rd27, [_Z24SoftmaxBlockUncachedImplI22BroadcastScaleMaskLoadIffbLm2EiE11DirectStoreIffEfLi2ELi1024EL9Algorithm0EEvT_T0_ll_param_0+8];
	ld.param.u64 	%rd26, [_Z24SoftmaxBlockUncachedImplI22BroadcastScaleMaskLoadIffbLm2EiE11DirectStoreIffEfLi2ELi1024EL9Algorithm0EEvT_T0_ll_param_0];
	ld.param.u64 	%rd36, [_Z24SoftmaxBlockUncachedImplI22BroadcastScaleMaskLoadIffbLm2EiE11DirectStoreIffEfLi2ELi1024EL9Algorithm0EEvT_T0_ll_param_2];
	ld.param.u64 	%rd37, [_Z24SoftmaxBlockUncachedImplI22BroadcastScaleMaskLoadIffbLm2EiE11DirectStoreIffEfLi2ELi1024EL9Algorithm0EEvT_T0_ll_param_3];
	cvta.to.global.u64 	%rd1, %rd26;
	cvta.to.global.u64 	%rd2, %rd27;
	cvta.to.global.u64 	%rd5, %rd34;
	mov.u32 	%r4, %tid.x;
	and.b64  	%rd38, %rd37, 1;
	setp.eq.b64 	%p2, %rd38, 1;
	not.pred 	%p3, %p2;
	@%p3 bra 	$L__BB298_2;
	mov.u64 	%rd39, $str$2;
	cvta.global.u64 	%rd40, %rd39;
	mov.u64 	%rd41, $str$1;
	cvta.global.u64 	%rd42, %rd41;
	mov.u64 	%rd43, __unnamed_290;
	cvta.global.u64 	%rd44, %rd43;
	{ // callseq 289, 0
	.param .b64 param0;
	st.param.b64 	[param0], %rd40;
	.param .b64 param1;
	st.param.b64 	[param1], %rd42;
	.param .b32 param2;
	st.param.b32 	[param2], 638;
	.param .b64 param3;
	st.param.b64 	[param3], %rd44;
	.param .b64 param4;
	st.param.b64 	[param4], 1;
	call.uni 
	__assertfail, 
	(
	param0, 
	param1, 
	param2, 
	param3, 
	param4
	);
	} // callseq 289
$L__BB298_2:
	shr.u64 	%rd45, %rd37, 63;
	add.s64 	%rd46, %rd37, %rd45;
	shr.u64 	%rd47, %rd46, 1;
	cvt.u32.u64 	%r5, %rd47;
	mov.u32 	%r39, %ctaid.x;
	cvt.u64.u32 	%rd105, %r39;
	setp.le.s64 	%p4, %rd36, %rd105;
	@%p4 bra 	$L__BB298_58;
	// begin inline asm
	mov.u32 %r40, %laneid;
	// end inline asm
	shr.u32 	%r41, %r4, 3;
	and.b32  	%r42, %r41, 124;
	mov.u32 	%r43, _ZZ14BlockAllReduceI5MaxOpfLi1024EET0_S1_E12temp_storage;
	add.s32 	%r44, %r43, %r42;
	add.s32 	%r7, %r44, 32;
	mov.u32 	%r45, _ZZ14BlockAllReduceI5SumOpfLi1024EET0_S1_E12temp_storage;
	add.s32 	%r46, %r45, %r42;
	add.s32 	%r8, %r46, 32;
	mov.u32 	%r47, %nctaid.x;
	cvt.u64.u32 	%rd7, %r47;
	not.b32 	%r48, %r4;
	add.s32 	%r9, %r48, %r5;
	and.b32  	%r10, %r9, 3072;
	shl.b32 	%r49, %r4, 1;
	or.b32  	%r11, %r4, 1024;
	cvt.u64.u32 	%rd8, %r49;
	neg.s32 	%r12, %r35;
$L__BB298_4:
	setp.ge.s32 	%p5, %r4, %r5;
	mov.f32 	%f427, 0fFF800000;
	@%p5 bra 	$L__BB298_26;
	setp.eq.s32 	%p6, %r10, 3072;
	cvt.u32.u64 	%r50, %rd105;
	cvt.u32.u64 	%r51, %rd33;
	mul.lo.s32 	%r13, %r51, %r50;
	mov.f32 	%f427, 0fFF800000;
	mov.u32 	%r313, %r4;
	@%p6 bra 	$L__BB298_15;
	cvt.u32.u64 	%r52, %rd8;
	setp.eq.s64 	%p7, %rd29, 1;
	setp.eq.s64 	%p8, %rd28, 1;
	add.s32 	%r14, %r52, %r13;
	div.s32 	%r53, %r14, %r35;
	mul.lo.s32 	%r54, %r53, %r35;
	sub.s32 	%r55, %r14, %r54;
	selp.b32 	%r56, 0, %r53, %p8;
	selp.b32 	%r57, 0, %r55, %p7;
	mul.lo.s32 	%r58, %r37, %r56;
	mad.lo.s32 	%r59, %r38, %r57, %r58;
	shr.u32 	%r60, %r14, 31;
	add.s32 	%r61, %r14, %r60;
	shr.s32 	%r62, %r61, 1;
	mul.wide.s32 	%rd48, %r62, 8;
	add.s64 	%rd10, %rd1, %rd48;
	ld.global.f32 	%f72, [%rd10];
	shr.u32 	%r63, %r59, 31;
	add.s32 	%r64, %r59, %r63;
	shr.s32 	%r65, %r64, 1;
	mul.wide.s32 	%rd49, %r65, 2;
	add.s64 	%rd50, %rd2, %rd49;
	ld.global.v2.u8 	{%rs1, %rs2}, [%rd50];
	setp.eq.s16 	%p9, %rs1, 0;
	mul.f32 	%f73, %f72, %f68;
	selp.f32 	%f3, %f67, %f73, %p9;
	setp.eq.s16 	%p10, %rs2, 0;
	mov.f32 	%f417, %f67;
	@%p10 bra 	$L__BB298_8;
	ld.global.f32 	%f74, [%rd10+4];
	mul.f32 	%f417, %f74, %f68;
$L__BB298_8:
	setp.eq.s32 	%p11, %r10, 0;
	max.f32 	%f75, %f3, 0fFF800000;
	max.f32 	%f427, %f75, %f417;
	mov.u32 	%r313, %r11;
	@%p11 bra 	$L__BB298_15;
	add.s32 	%r66, %r14, 2048;
	div.s32 	%r67, %r66, %r35;
	mul.lo.s32 	%r68, %r67, %r35;
	sub.s32 	%r69, %r66, %r68;
	selp.b32 	%r70, 0, %r67, %p8;
	selp.b32 	%r71, 0, %r69, %p7;
	mul.lo.s32 	%r72, %r37, %r70;
	mad.lo.s32 	%r73, %r38, %r71, %r72;
	shr.u32 	%r74, %r66, 31;
	add.s32 	%r75, %r66, %r74;
	shr.s32 	%r76, %r75, 1;
	mul.wide.s32 	%rd51, %r76, 8;
	add.s64 	%rd11, %rd1, %rd51;
	ld.global.f32 	%f76, [%rd11];
	shr.u32 	%r77, %r73, 31;
	add.s32 	%r78, %r73, %r77;
	shr.s32 	%r79, %r78, 1;
	mul.wide.s32 	%rd52, %r79, 2;
	add.s64 	%rd53, %rd2, %rd52;
	ld.global.v2.u8 	{%rs3, %rs4}, [%rd53];
	setp.eq.s16 	%p14, %rs3, 0;
	mul.f32 	%f77, %f76, %f68;
	selp.f32 	%f7, %f67, %f77, %p14;
	setp.eq.s16 	%p15, %rs4, 0;
	mov.f32 	%f418, %f67;
	@%p15 bra 	$L__BB298_11;
	ld.global.f32 	%f78, [%rd11+4];
	mul.f32 	%f418, %f78, %f68;
$L__BB298_11:
	or.b32  	%r313, %r4, 2048;
	setp.eq.s32 	%p16, %r10, 1024;
	max.f32 	%f79, %f427, %f7;
	max.f32 	%f427, %f79, %f418;
	@%p16 bra 	$L__BB298_15;
	add.s32 	%r80, %r14, 4096;
	div.s32 	%r81, %r80, %r35;
	mul.lo.s32 	%r82, %r81, %r35;
	sub.s32 	%r83, %r80, %r82;
	selp.b32 	%r84, 0, %r81, %p8;
	selp.b32 	%r85, 0, %r83, %p7;
	mul.lo.s32 	%r86, %r37, %r84;
	mad.lo.s32 	%r87, %r38, %r85, %r86;
	shr.u32 	%r88, %r80, 31;
	add.s32 	%r89, %r80, %r88;
	shr.s32 	%r90, %r89, 1;
	mul.wide.s32 	%rd54, %r90, 8;
	add.s64 	%rd12, %rd1, %rd54;
	ld.global.f32 	%f80, [%rd12];
	shr.u32 	%r91, %r87, 31;
	add.s32 	%r92, %r87, %r91;
	shr.s32 	%r93, %r92, 1;
	mul.wide.s32 	%rd55, %r93, 2;
	add.s64 	%rd56, %rd2, %rd55;
	ld.global.v2.u8 	{%rs5, %rs6}, [%rd56];
	setp.eq.s16 	%p19, %rs5, 0;
	mul.f32 	%f81, %f80, %f68;
	selp.f32 	%f11, %f67, %f81, %p19;
	setp.eq.s16 	%p20, %rs6, 0;
	mov.f32 	%f419, %f67;
	@%p20 bra 	$L__BB298_14;
	ld.global.f32 	%f82, [%rd12+4];
	mul.f32 	%f419, %f82, %f68;
$L__BB298_14:
	or.b32  	%r313, %r4, 3072;
	max.f32 	%f83, %f427, %f11;
	max.f32 	%f427, %f83, %f419;
$L__BB298_15:
	setp.lt.u32 	%p21, %r9, 3072;
	@%p21 bra 	$L__BB298_26;
	shl.b32 	%r94, %r313, 1;
	add.s32 	%r95, %r94, %r13;
	add.s32 	%r314, %r95, 4096;
$L__BB298_17:
	setp.eq.s64 	%p22, %rd29, 1;
	setp.eq.s64 	%p23, %rd28, 1;
	add.s32 	%r96, %r314, -4096;
	div.s32 	%r97, %r96, %r35;
	mad.lo.s32 	%r98, %r12, %r97, %r96;
	selp.b32 	%r99, 0, %r97, %p23;
	selp.b32 	%r100, 0, %r98, %p22;
	mul.lo.s32 	%r101, %r37, %r99;
	mad.lo.s32 	%r102, %r38, %r100, %r101;
	shr.u32 	%r103, %r96, 31;
	add.s32 	%r104, %r96, %r103;
	shr.s32 	%r105, %r104, 1;
	mul.wide.s32 	%rd57, %r105, 8;
	add.s64 	%rd13, %rd1, %rd57;
	ld.global.f32 	%f84, [%rd13];
	shr.u32 	%r106, %r102, 31;
	add.s32 	%r107, %r102, %r106;
	shr.s32 	%r108, %r107, 1;
	mul.wide.s32 	%rd58, %r108, 2;
	add.s64 	%rd59, %rd2, %rd58;
	ld.global.v2.u8 	{%rs7, %rs8}, [%rd59];
	setp.eq.s16 	%p24, %rs7, 0;
	mul.f32 	%f85, %f84, %f68;
	selp.f32 	%f18, %f67, %f85, %p24;
	setp.eq.s16 	%p25, %rs8, 0;
	mov.f32 	%f423, %f67;
	@%p25 bra 	$L__BB298_19;
	ld.global.f32 	%f86, [%rd13+4];
	mul.f32 	%f423, %f86, %f68;
$L__BB298_19:
	max.f32 	%f87, %f427, %f18;
	max.f32 	%f21, %f87, %f423;
	add.s32 	%r109, %r314, -2048;
	div.s32 	%r110, %r109, %r35;
	mad.lo.s32 	%r111, %r12, %r110, %r109;
	selp.b32 	%r112, 0, %r110, %p23;
	selp.b32 	%r113, 0, %r111, %p22;
	mul.lo.s32 	%r114, %r37, %r112;
	mad.lo.s32 	%r115, %r38, %r113, %r114;
	shr.u32 	%r116, %r109, 31;
	add.s32 	%r117, %r109, %r116;
	shr.s32 	%r118, %r117, 1;
	mul.wide.s32 	%rd60, %r118, 8;
	add.s64 	%rd14, %rd1, %rd60;
	ld.global.f32 	%f88, [%rd14];
	shr.u32 	%r119, %r115, 31;
	add.s32 	%r120, %r115, %r119;
	shr.s32 	%r121, %r120, 1;
	mul.wide.s32 	%rd61, %r121, 2;
	add.s64 	%rd62, %rd2, %rd61;
	ld.global.v2.u8 	{%rs9, %rs10}, [%rd62];
	setp.eq.s16 	%p28, %rs9, 0;
	mul.f32 	%f89, %f88, %f68;
	selp.f32 	%f22, %f67, %f89, %p28;
	setp.eq.s16 	%p29, %rs10, 0;
	mov.f32 	%f424, %f67;
	@%p29 bra 	$L__BB298_21;
	ld.global.f32 	%f90, [%rd14+4];
	mul.f32 	%f424, %f90, %f68;
$L__BB298_21:
	max.f32 	%f91, %f21, %f22;
	max.f32 	%f25, %f91, %f424;
	div.s32 	%r122, %r314, %r35;
	mad.lo.s32 	%r123, %r12, %r122, %r314;
	selp.b32 	%r124, 0, %r122, %p23;
	selp.b32 	%r125, 0, %r123, %p22;
	mul.lo.s32 	%r126, %r37, %r124;
	mad.lo.s32 	%r127, %r38, %r125, %r126;
	shr.u32 	%r128, %r314, 31;
	add.s32 	%r129, %r314, %r128;
	shr.s32 	%r130, %r129, 1;
	mul.wide.s32 	%rd63, %r130, 8;
	add.s64 	%rd15, %rd1, %rd63;
	ld.global.f32 	%f92, [%rd15];
	shr.u32 	%r131, %r127, 31;
	add.s32 	%r132, %r127, %r131;
	shr.s32 	%r133, %r132, 1;
	mul.wide.s32 	%rd64, %r133, 2;
	add.s64 	%rd65, %rd2, %rd64;
	ld.global.v2.u8 	{%rs11, %rs12}, [%rd65];
	setp.eq.s16 	%p32, %rs11, 0;
	mul.f32 	%f93, %f92, %f68;
	selp.f32 	%f26, %f67, %f93, %p32;
	setp.eq.s16 	%p33, %rs12, 0;
	mov.f32 	%f425, %f67;
	@%p33 bra 	$L__BB298_23;
	ld.global.f32 	%f94, [%rd15+4];
	mul.f32 	%f425, %f94, %f68;
$L__BB298_23:
	add.s32 	%r134, %r314, 2048;
	max.f32 	%f95, %f25, %f26;
	max.f32 	%f29, %f95, %f425;
	div.s32 	%r135, %r134, %r35;
	mad.lo.s32 	%r136, %r12, %r135, %r134;
	selp.b32 	%r137, 0, %r135, %p23;
	selp.b32 	%r138, 0, %r136, %p22;
	mul.lo.s32 	%r139, %r37, %r137;
	mad.lo.s32 	%r140, %r38, %r138, %r139;
	shr.u32 	%r141, %r134, 31;
	add.s32 	%r142, %r134, %r141;
	shr.s32 	%r143, %r142, 1;
	mul.wide.s32 	%rd66, %r143, 8;
	add.s64 	%rd16, %rd1, %rd66;
	ld.global.f32 	%f96, [%rd16];
	shr.u32 	%r144, %r140, 31;
	add.s32 	%r145, %r140, %r144;
	shr.s32 	%r146, %r145, 1;
	mul.wide.s32 	%rd67, %r146, 2;
	add.s64 	%rd68, %rd2, %rd67;
	ld.global.v2.u8 	{%rs13, %rs14}, [%rd68];
	setp.eq.s16 	%p36, %rs13, 0;
	mul.f32 	%f97, %f96, %f68;
	selp.f32 	%f30, %f67, %f97, %p36;
	setp.eq.s16 	%p37, %rs14, 0;
	mov.f32 	%f426, %f67;
	@%p37 bra 	$L__BB298_25;
	ld.global.f32 	%f98, [%rd16+4];
	mul.f32 	%f426, %f98, %f68;
$L__BB298_25:
	max.f32 	%f99, %f29, %f30;
	max.f32 	%f427, %f99, %f426;
	add.s32 	%r313, %r313, 4096;
	add.s32 	%r314, %r314, 8192;
	setp.lt.s32 	%p38, %r313, %r5;
	@%p38 bra 	$L__BB298_17;
$L__BB298_26:
	setp.gt.s32 	%p40, %r40, 15;
	setp.gt.s32 	%p41, %r40, 23;
	setp.gt.s32 	%p42, %r40, 27;
	setp.gt.s32 	%p43, %r40, 29;
	setp.gt.s32 	%p44, %r40, 30;
	mov.b32 	%r148, %f427;
	mov.b32 	%r149, 1;
	mov.b32 	%r170, 31;
	mov.b32 	%r171, -1;
	// begin inline asm
	shfl.sync.down.b32 %r147, %r148, %r149, %r170, %r171;
	// end inline asm
	mov.b32 	%f100, %r147;
	max.f32 	%f101, %f427, %f100;
	selp.f32 	%f102, %f427, %f101, %p44;
	mov.b32 	%r153, %f102;
	mov.b32 	%r154, 2;
	// begin inline asm
	shfl.sync.down.b32 %r152, %r153, %r154, %r170, %r171;
	// end inline asm
	mov.b32 	%f103, %r152;
	max.f32 	%f104, %f102, %f103;
	selp.f32 	%f105, %f102, %f104, %p43;
	mov.b32 	%r158, %f105;
	mov.b32 	%r159, 4;
	// begin inline asm
	shfl.sync.down.b32 %r157, %r158, %r159, %r170, %r171;
	// end inline asm
	mov.b32 	%f106, %r157;
	max.f32 	%f107, %f105, %f106;
	selp.f32 	%f108, %f105, %f107, %p42;
	mov.b32 	%r163, %f108;
	mov.b32 	%r164, 8;
	// begin inline asm
	shfl.sync.down.b32 %r162, %r163, %r164, %r170, %r171;
	// end inline asm
	mov.b32 	%f109, %r162;
	max.f32 	%f35, %f108, %f109;
	selp.f32 	%f428, %f108, %f35, %p41;
	mov.b32 	%r168, %f428;
	mov.b32 	%r169, 16;
	// begin inline asm
	shfl.sync.down.b32 %r167, %r168, %r169, %r170, %r171;
	// end inline asm
	mov.pred 	%p89, 0;
	@%p40 bra 	$L__BB298_29;
	setp.ne.s32 	%p46, %r40, 0;
	mov.b32 	%f110, %r167;
	max.f32 	%f428, %f35, %f110;
	@%p46 bra 	$L__BB298_29;
	st.shared.f32 	[%r7], %f428;
	mov.pred 	%p89, -1;
$L__BB298_29:
	setp.ne.s32 	%p48, %r4, 0;
	bar.sync 	0;
	@%p48 bra 	$L__BB298_31;
	ld.shared.f32 	%f111, [_ZZ14BlockAllReduceI5MaxOpfLi1024EET0_S1_E12temp_storage+36];
	max.f32 	%f112, %f428, %f111;
	ld.shared.f32 	%f113, [_ZZ14BlockAllReduceI5MaxOpfLi1024EET0_S1_E12temp_storage+40];
	max.f32 	%f114, %f112, %f113;
	ld.shared.f32 	%f115, [_ZZ14BlockAllReduceI5MaxOpfLi1024EET0_S1_E12temp_storage+44];
	max.f32 	%f116, %f114, %f115;
	ld.shared.f32 	%f117, [_ZZ14BlockAllReduceI5MaxOpfLi1024EET0_S1_E12temp_storage+48];
	max.f32 	%f118, %f116, %f117;
	ld.shared.f32 	%f119, [_ZZ14BlockAllReduceI5MaxOpfLi1024EET0_S1_E12temp_storage+52];
	max.f32 	%f120, %f118, %f119;
	ld.shared.f32 	%f121, [_ZZ14BlockAllReduceI5MaxOpfLi1024EET0_S1_E12temp_storage+56];
	max.f32 	%f122, %f120, %f121;
	ld.shared.f32 	%f123, [_ZZ14BlockAllReduceI5MaxOpfLi1024EET0_S1_E12temp_storage+60];
	max.f32 	%f124, %f122, %f123;
	ld.shared.f32 	%f125, [_ZZ14BlockAllReduceI5MaxOpfLi1024EET0_S1_E12temp_storage+64];
	max.f32 	%f126, %f124, %f125;
	ld.shared.f32 	%f127, [_ZZ14BlockAllReduceI5MaxOpfLi1024EET0_S1_E12temp_storage+68];
	max.f32 	%f128, %f126, %f127;
	ld.shared.f32 	%f129, [_ZZ14BlockAllReduceI5MaxOpfLi1024EET0_S1_E12temp_storage+72];
	max.f32 	%f130, %f128, %f129;
	ld.shared.f32 	%f131, [_ZZ14BlockAllReduceI5MaxOpfLi1024EET0_S1_E12temp_storage+76];
	max.f32 	%f132, %f130, %f131;
	ld.shared.f32 	%f133, [_ZZ14BlockAllReduceI5MaxOpfLi1024EET0_S1_E12temp_storage+80];
	max.f32 	%f134, %f132, %f133;
	ld.shared.f32 	%f135, [_ZZ14BlockAllReduceI5MaxOpfLi1024EET0_S1_E12temp_storage+84];
	max.f32 	%f136, %f134, %f135;
	ld.shared.f32 	%f137, [_ZZ14BlockAllReduceI5MaxOpfLi1024EET0_S1_E12temp_storage+88];
	max.f32 	%f138, %f136, %f137;
	ld.shared.f32 	%f139, [_ZZ14BlockAllReduceI5MaxOpfLi1024EET0_S1_E12temp_storage+92];
	max.f32 	%f140, %f138, %f139;
	ld.shared.f32 	%f141, [_ZZ14BlockAllReduceI5MaxOpfLi1024EET0_S1_E12temp_storage+96];
	max.f32 	%f142, %f140, %f141;
	ld.shared.f32 	%f143, [_ZZ14BlockAllReduceI5MaxOpfLi1024EET0_S1_E12temp_storage+100];
	max.f32 	%f144, %f142, %f143;
	ld.shared.f32 	%f145, [_ZZ14BlockAllReduceI5MaxOpfLi1024EET0_S1_E12temp_storage+104];
	max.f32 	%f146, %f144, %f145;
	ld.shared.f32 	%f147, [_ZZ14BlockAllReduceI5MaxOpfLi1024EET0_S1_E12temp_storage+108];
	max.f32 	%f148, %f146, %f147;
	ld.shared.f32 	%f149, [_ZZ14BlockAllReduceI5MaxOpfLi1024EET0_S1_E12temp_storage+112];
	max.f32 	%f150, %f148, %f149;
	ld.shared.f32 	%f151, [_ZZ14BlockAllReduceI5MaxOpfLi1024EET0_S1_E12temp_storage+116];
	max.f32 	%f152, %f150, %f151;
	ld.shared.f32 	%f153, [_ZZ14BlockAllReduceI5MaxOpfLi1024EET0_S1_E12temp_storage+120];
	max.f32 	%f154, %f152, %f153;
	ld.shared.f32 	%f155, [_ZZ14BlockAllReduceI5MaxOpfLi1024EET0_S1_E12temp_storage+124];
	max.f32 	%f156, %f154, %f155;
	ld.shared.f32 	%f157, [_ZZ14BlockAllReduceI5MaxOpfLi1024EET0_S1_E12temp_storage+128];
	max.f32 	%f158, %f156, %f157;
	ld.shared.f32 	%f159, [_ZZ14BlockAllReduceI5MaxOpfLi1024EET0_S1_E12temp_storage+132];
	max.f32 	%f160, %f158, %f159;
	ld.shared.f32 	%f161, [_ZZ14BlockAllReduceI5MaxOpfLi1024EET0_S1_E12temp_storage+136];
	max.f32 	%f162, %f160, %f161;
	ld.shared.f32 	%f163, [_ZZ14BlockAllReduceI5MaxOpfLi1024EET0_S1_E12temp_storage+140];
	max.f32 	%f164, %f162, %f163;
	ld.shared.f32 	%f165, [_ZZ14BlockAllReduceI5MaxOpfLi1024EET0_S1_E12temp_storage+144];
	max.f32 	%f166, %f164, %f165;
	ld.shared.f32 	%f167, [_ZZ14BlockAllReduceI5MaxOpfLi1024EET0_S1_E12temp_storage+148];
	max.f32 	%f168, %f166, %f167;
	ld.shared.f32 	%f169, [_ZZ14BlockAllReduceI5MaxOpfLi1024EET0_S1_E12temp_storage+152];
	max.f32 	%f170, %f168, %f169;
	ld.shared.f32 	%f171, [_ZZ14BlockAllReduceI5MaxOpfLi1024EET0_S1_E12temp_storage+156];
	max.f32 	%f172, %f170, %f171;
	st.shared.f32 	[_ZZ14BlockAllReduceI5MaxOpfLi1024EET0_S1_E16result_broadcast], %f172;
$L__BB298_31:
	setp.ge.s32 	%p49, %r4, %r5;
	bar.sync 	0;
	mov.f32 	%f435, 0f00000000;
	ld.shared.f32 	%f39, [_ZZ14BlockAllReduceI5MaxOpfLi1024EET0_S1_E16result_broadcast];
	@%p49 bra 	$L__BB298_42;
	and.b32  	%r172, %r9, 1024;
	setp.ne.s32 	%p50, %r172, 0;
	cvt.u32.u64 	%r173, %rd105;
	cvt.u32.u64 	%r174, %rd33;
	mul.lo.s32 	%r24, %r174, %r173;
	mov.f32 	%f435, 0f00000000;
	mov.u32 	%r317, %r4;
	@%p50 bra 	$L__BB298_36;
	cvt.u32.u64 	%r175, %rd8;
	setp.eq.s64 	%p51, %rd29, 1;
	setp.eq.s64 	%p52, %rd28, 1;
	add.s32 	%r176, %r175, %r24;
	div.s32 	%r177, %r176, %r35;
	mul.lo.s32 	%r178, %r177, %r35;
	sub.s32 	%r179, %r176, %r178;
	selp.b32 	%r180, 0, %r177, %p52;
	selp.b32 	%r181, 0, %r179, %p51;
	mul.lo.s32 	%r182, %r37, %r180;
	mad.lo.s32 	%r183, %r38, %r181, %r182;
	shr.u32 	%r184, %r176, 31;
	add.s32 	%r185, %r176, %r184;
	shr.s32 	%r186, %r185, 1;
	mul.wide.s32 	%rd69, %r186, 8;
	add.s64 	%rd17, %rd1, %rd69;
	ld.global.f32 	%f176, [%rd17];
	shr.u32 	%r187, %r183, 31;
	add.s32 	%r188, %r183, %r187;
	shr.s32 	%r189, %r188, 1;
	mul.wide.s32 	%rd70, %r189, 2;
	add.s64 	%rd71, %rd2, %rd70;
	ld.global.v2.u8 	{%rs15, %rs16}, [%rd71];
	setp.eq.s16 	%p53, %rs15, 0;
	mul.f32 	%f177, %f176, %f68;
	selp.f32 	%f40, %f67, %f177, %p53;
	setp.eq.s16 	%p54, %rs16, 0;
	mov.f32 	%f429, %f67;
	@%p54 bra 	$L__BB298_35;
	ld.global.f32 	%f178, [%rd17+4];
	mul.f32 	%f429, %f178, %f68;
$L__BB298_35:
	sub.f32 	%f179, %f40, %f39;
	fma.rn.f32 	%f180, %f179, 0f3BBB989D, 0f3F000000;
	cvt.sat.f32.f32 	%f181, %f180;
	mov.f32 	%f182, 0f4B400001;
	mov.f32 	%f183, 0f437C0000;
	fma.rm.f32 	%f184, %f181, %f183, %f182;
	add.f32 	%f185, %f184, 0fCB40007F;
	neg.f32 	%f186, %f185;
	fma.rn.f32 	%f187, %f179, 0f3FB8AA3B, %f186;
	fma.rn.f32 	%f188, %f179, 0f32A57060, %f187;
	mov.b32 	%r190, %f184;
	shl.b32 	%r191, %r190, 23;
	mov.b32 	%f189, %r191;
	ex2.approx.ftz.f32 	%f190, %f188;
	fma.rn.f32 	%f191, %f190, %f189, 0f00000000;
	sub.f32 	%f192, %f429, %f39;
	fma.rn.f32 	%f193, %f192, 0f3BBB989D, 0f3F000000;
	cvt.sat.f32.f32 	%f194, %f193;
	fma.rm.f32 	%f195, %f194, %f183, %f182;
	add.f32 	%f196, %f195, 0fCB40007F;
	neg.f32 	%f197, %f196;
	fma.rn.f32 	%f198, %f192, 0f3FB8AA3B, %f197;
	fma.rn.f32 	%f199, %f192, 0f32A57060, %f198;
	mov.b32 	%r192, %f195;
	shl.b32 	%r193, %r192, 23;
	mov.b32 	%f200, %r193;
	ex2.approx.ftz.f32 	%f201, %f199;
	fma.rn.f32 	%f435, %f201, %f200, %f191;
	mov.u32 	%r317, %r11;
$L__BB298_36:
	setp.lt.u32 	%p55, %r9, 1024;
	@%p55 bra 	$L__BB298_42;
$L__BB298_37:
	setp.eq.s64 	%p56, %rd29, 1;
	setp.eq.s64 	%p57, %rd28, 1;
	shl.b32 	%r194, %r317, 1;
	add.s32 	%r27, %r194, %r24;
	div.s32 	%r195, %r27, %r35;
	mul.lo.s32 	%r196, %r195, %r35;
	sub.s32 	%r197, %r27, %r196;
	selp.b32 	%r198, 0, %r195, %p57;
	selp.b32 	%r199, 0, %r197, %p56;
	mul.lo.s32 	%r200, %r37, %r198;
	mad.lo.s32 	%r201, %r38, %r199, %r200;
	shr.u32 	%r202, %r27, 31;
	add.s32 	%r203, %r27, %r202;
	shr.s32 	%r204, %r203, 1;
	mul.wide.s32 	%rd72, %r204, 8;
	add.s64 	%rd18, %rd1, %rd72;
	ld.global.f32 	%f202, [%rd18];
	shr.u32 	%r205, %r201, 31;
	add.s32 	%r206, %r201, %r205;
	shr.s32 	%r207, %r206, 1;
	mul.wide.s32 	%rd73, %r207, 2;
	add.s64 	%rd74, %rd2, %rd73;
	ld.global.v2.u8 	{%rs17, %rs18}, [%rd74];
	setp.eq.s16 	%p58, %rs17, 0;
	mul.f32 	%f203, %f202, %f68;
	selp.f32 	%f47, %f67, %f203, %p58;
	setp.eq.s16 	%p59, %rs18, 0;
	mov.f32 	%f433, %f67;
	@%p59 bra 	$L__BB298_39;
	ld.global.f32 	%f204, [%rd18+4];
	mul.f32 	%f433, %f204, %f68;
$L__BB298_39:
	sub.f32 	%f205, %f47, %f39;
	fma.rn.f32 	%f206, %f205, 0f3BBB989D, 0f3F000000;
	cvt.sat.f32.f32 	%f207, %f206;
	mov.f32 	%f208, 0f4B400001;
	mov.f32 	%f209, 0f437C0000;
	fma.rm.f32 	%f210, %f207, %f209, %f208;
	add.f32 	%f211, %f210, 0fCB40007F;
	neg.f32 	%f212, %f211;
	fma.rn.f32 	%f213, %f205, 0f3FB8AA3B, %f212;
	fma.rn.f32 	%f214, %f205, 0f32A57060, %f213;
	mov.b32 	%r208, %f210;
	shl.b32 	%r209, %r208, 23;
	mov.b32 	%f215, %r209;
	ex2.approx.ftz.f32 	%f216, %f214;
	fma.rn.f32 	%f217, %f216, %f215, %f435;
	sub.f32 	%f218, %f433, %f39;
	fma.rn.f32 	%f219, %f218, 0f3BBB989D, 0f3F000000;
	cvt.sat.f32.f32 	%f220, %f219;
	fma.rm.f32 	%f221, %f220, %f209, %f208;
	add.f32 	%f222, %f221, 0fCB40007F;
	neg.f32 	%f223, %f222;
	fma.rn.f32 	%f224, %f218, 0f3FB8AA3B, %f223;
	fma.rn.f32 	%f225, %f218, 0f32A57060, %f224;
	mov.b32 	%r210, %f221;
	shl.b32 	%r211, %r210, 23;
	mov.b32 	%f226, %r211;
	ex2.approx.ftz.f32 	%f227, %f225;
	fma.rn.f32 	%f50, %f227, %f226, %f217;
	add.s32 	%r212, %r27, 2048;
	div.s32 	%r213, %r212, %r35;
	mul.lo.s32 	%r214, %r213, %r35;
	sub.s32 	%r215, %r212, %r214;
	selp.b32 	%r216, 0, %r213, %p57;
	selp.b32 	%r217, 0, %r215, %p56;
	mul.lo.s32 	%r218, %r37, %r216;
	mad.lo.s32 	%r219, %r38, %r217, %r218;
	shr.u32 	%r220, %r212, 31;
	add.s32 	%r221, %r212, %r220;
	shr.s32 	%r222, %r221, 1;
	mul.wide.s32 	%rd75, %r222, 8;
	add.s64 	%rd19, %rd1, %rd75;
	ld.global.f32 	%f228, [%rd19];
	shr.u32 	%r223, %r219, 31;
	add.s32 	%r224, %r219, %r223;
	shr.s32 	%r225, %r224, 1;
	mul.wide.s32 	%rd76, %r225, 2;
	add.s64 	%rd77, %rd2, %rd76;
	ld.global.v2.u8 	{%rs19, %rs20}, [%rd77];
	setp.eq.s16 	%p62, %rs19, 0;
	mul.f32 	%f229, %f228, %f68;
	selp.f32 	%f51, %f67, %f229, %p62;
	setp.eq.s16 	%p63, %rs20, 0;
	mov.f32 	%f434, %f67;
	@%p63 bra 	$L__BB298_41;
	ld.global.f32 	%f230, [%rd19+4];
	mul.f32 	%f434, %f230, %f68;
$L__BB298_41:
	sub.f32 	%f231, %f51, %f39;
	fma.rn.f32 	%f232, %f231, 0f3BBB989D, 0f3F000000;
	cvt.sat.f32.f32 	%f233, %f232;
	mov.f32 	%f234, 0f4B400001;
	mov.f32 	%f235, 0f437C0000;
	fma.rm.f32 	%f236, %f233, %f235, %f234;
	add.f32 	%f237, %f236, 0fCB40007F;
	neg.f32 	%f238, %f237;
	fma.rn.f32 	%f239, %f231, 0f3FB8AA3B, %f238;
	fma.rn.f32 	%f240, %f231, 0f32A57060, %f239;
	mov.b32 	%r226, %f236;
	shl.b32 	%r227, %r226, 23;
	mov.b32 	%f241, %r227;
	ex2.approx.ftz.f32 	%f242, %f240;
	fma.rn.f32 	%f243, %f242, %f241, %f50;
	sub.f32 	%f244, %f434, %f39;
	fma.rn.f32 	%f245, %f244, 0f3BBB989D, 0f3F000000;
	cvt.sat.f32.f32 	%f246, %f245;
	fma.rm.f32 	%f247, %f246, %f235, %f234;
	add.f32 	%f248, %f247, 0fCB40007F;
	neg.f32 	%f249, %f248;
	fma.rn.f32 	%f250, %f244, 0f3FB8AA3B, %f249;
	fma.rn.f32 	%f251, %f244, 0f32A57060, %f250;
	mov.b32 	%r228, %f247;
	shl.b32 	%r229, %r228, 23;
	mov.b32 	%f252, %r229;
	ex2.approx.ftz.f32 	%f253, %f251;
	fma.rn.f32 	%f435, %f253, %f252, %f243;
	add.s32 	%r317, %r317, 2048;
	setp.lt.s32 	%p64, %r317, %r5;
	@%p64 bra 	$L__BB298_37;
$L__BB298_42:
	setp.gt.s32 	%p65, %r40, 15;
	setp.gt.s32 	%p66, %r40, 23;
	setp.gt.s32 	%p67, %r40, 27;
	setp.gt.s32 	%p68, %r40, 29;
	setp.gt.s32 	%p69, %r40, 30;
	mov.b32 	%r231, %f435;
	mov.b32 	%r232, 1;
	mov.b32 	%r253, 31;
	mov.b32 	%r254, -1;
	// begin inline asm
	shfl.sync.down.b32 %r230, %r231, %r232, %r253, %r254;
	// end inline asm
	mov.b32 	%f254, %r230;
	add.f32 	%f255, %f435, %f254;
	selp.f32 	%f256, %f435, %f255, %p69;
	mov.b32 	%r236, %f256;
	mov.b32 	%r237, 2;
	// begin inline asm
	shfl.sync.down.b32 %r235, %r236, %r237, %r253, %r254;
	// end inline asm
	mov.b32 	%f257, %r235;
	add.f32 	%f258, %f256, %f257;
	selp.f32 	%f259, %f256, %f258, %p68;
	mov.b32 	%r241, %f259;
	mov.b32 	%r242, 4;
	// begin inline asm
	shfl.sync.down.b32 %r240, %r241, %r242, %r253, %r254;
	// end inline asm
	mov.b32 	%f260, %r240;
	add.f32 	%f261, %f259, %f260;
	selp.f32 	%f262, %f259, %f261, %p67;
	mov.b32 	%r246, %f262;
	mov.b32 	%r247, 8;
	// begin inline asm
	shfl.sync.down.b32 %r245, %r246, %r247, %r253, %r254;
	// end inline asm
	mov.b32 	%f263, %r245;
	add.f32 	%f264, %f262, %f263;
	selp.f32 	%f265, %f262, %f264, %p66;
	mov.b32 	%r251, %f265;
	mov.b32 	%r252, 16;
	// begin inline asm
	shfl.sync.down.b32 %r250, %r251, %r252, %r253, %r254;
	// end inline asm
	mov.b32 	%f266, %r250;
	add.f32 	%f267, %f265, %f266;
	selp.f32 	%f56, %f265, %f267, %p65;
	not.pred 	%p70, %p89;
	@%p70 bra 	$L__BB298_44;
	st.shared.f32 	[%r8], %f56;
$L__BB298_44:
	setp.ne.s32 	%p71, %r4, 0;
	bar.sync 	0;
	@%p71 bra 	$L__BB298_46;
	ld.shared.f32 	%f268, [_ZZ14BlockAllReduceI5SumOpfLi1024EET0_S1_E12temp_storage+36];
	add.f32 	%f269, %f56, %f268;
	ld.shared.f32 	%f270, [_ZZ14BlockAllReduceI5SumOpfLi1024EET0_S1_E12temp_storage+40];
	add.f32 	%f271, %f269, %f270;
	ld.shared.f32 	%f272, [_ZZ14BlockAllReduceI5SumOpfLi1024EET0_S1_E12temp_storage+44];
	add.f32 	%f273, %f271, %f272;
	ld.shared.f32 	%f274, [_ZZ14BlockAllReduceI5SumOpfLi1024EET0_S1_E12temp_storage+48];
	add.f32 	%f275, %f273, %f274;
	ld.shared.f32 	%f276, [_ZZ14BlockAllReduceI5SumOpfLi1024EET0_S1_E12temp_storage+52];
	add.f32 	%f277, %f275, %f276;
	ld.shared.f32 	%f278, [_ZZ14BlockAllReduceI5SumOpfLi1024EET0_S1_E12temp_storage+56];
	add.f32 	%f279, %f277, %f278;
	ld.shared.f32 	%f280, [_ZZ14BlockAllReduceI5SumOpfLi1024EET0_S1_E12temp_storage+60];
	add.f32 	%f281, %f279, %f280;
	ld.shared.f32 	%f282, [_ZZ14BlockAllReduceI5SumOpfLi1024EET0_S1_E12temp_storage+64];
	add.f32 	%f283, %f281, %f282;
	ld.shared.f32 	%f284, [_ZZ14BlockAllReduceI5SumOpfLi1024EET0_S1_E12temp_storage+68];
	add.f32 	%f285, %f283, %f284;
	ld.shared.f32 	%f286, [_ZZ14BlockAllReduceI5SumOpfLi1024EET0_S1_E12temp_storage+72];
	add.f32 	%f287, %f285, %f286;
	ld.shared.f32 	%f288, [_ZZ14BlockAllReduceI5SumOpfLi1024EET0_S1_E12temp_storage+76];
	add.f32 	%f289, %f287, %f288;
	ld.shared.f32 	%f290, [_ZZ14BlockAllReduceI5SumOpfLi1024EET0_S1_E12temp_storage+80];
	add.f32 	%f291, %f289, %f290;
	ld.shared.f32 	%f292, [_ZZ14BlockAllReduceI5SumOpfLi1024EET0_S1_E12temp_storage+84];
	add.f32 	%f293, %f291, %f292;
	ld.shared.f32 	%f294, [_ZZ14BlockAllReduceI5SumOpfLi1024EET0_S1_E12temp_storage+88];
	add.f32 	%f295, %f293, %f294;
	ld.shared.f32 	%f296, [_ZZ14BlockAllReduceI5SumOpfLi1024EET0_S1_E12temp_storage+92];
	add.f32 	%f297, %f295, %f296;
	ld.shared.f32 	%f298, [_ZZ14BlockAllReduceI5SumOpfLi1024EET0_S1_E12temp_storage+96];
	add.f32 	%f299, %f297, %f298;
	ld.shared.f32 	%f300, [_ZZ14BlockAllReduceI5SumOpfLi1024EET0_S1_E12temp_storage+100];
	add.f32 	%f301, %f299, %f300;
	ld.shared.f32 	%f302, [_ZZ14BlockAllReduceI5SumOpfLi1024EET0_S1_E12temp_storage+104];
	add.f32 	%f303, %f301, %f302;
	ld.shared.f32 	%f304, [_ZZ14BlockAllReduceI5SumOpfLi1024EET0_S1_E12temp_storage+108];
	add.f32 	%f305, %f303, %f304;
	ld.shared.f32 	%f306, [_ZZ14BlockAllReduceI5SumOpfLi1024EET0_S1_E12temp_storage+112];
	add.f32 	%f307, %f305, %f306;
	ld.shared.f32 	%f308, [_ZZ14BlockAllReduceI5SumOpfLi1024EET0_S1_E12temp_storage+116];
	add.f32 	%f309, %f307, %f308;
	ld.shared.f32 	%f310, [_ZZ14BlockAllReduceI5SumOpfLi1024EET0_S1_E12temp_storage+120];
	add.f32 	%f311, %f309, %f310;
	ld.shared.f32 	%f312, [_ZZ14BlockAllReduceI5SumOpfLi1024EET0_S1_E12temp_storage+124];
	add.f32 	%f313, %f311, %f312;
	ld.shared.f32 	%f314, [_ZZ14BlockAllReduceI5SumOpfLi1024EET0_S1_E12temp_storage+128];
	add.f32 	%f315, %f313, %f314;
	ld.shared.f32 	%f316, [_ZZ14BlockAllReduceI5SumOpfLi1024EET0_S1_E12temp_storage+132];
	add.f32 	%f317, %f315, %f316;
	ld.shared.f32 	%f318, [_ZZ14BlockAllReduceI5SumOpfLi1024EET0_S1_E12temp_storage+136];
	add.f32 	%f319, %f317, %f318;
	ld.shared.f32 	%f320, [_ZZ14BlockAllReduceI5SumOpfLi1024EET0_S1_E12temp_storage+140];
	add.f32 	%f321, %f319, %f320;
	ld.shared.f32 	%f322, [_ZZ14BlockAllReduceI5SumOpfLi1024EET0_S1_E12temp_storage+144];
	add.f32 	%f323, %f321, %f322;
	ld.shared.f32 	%f324, [_ZZ14BlockAllReduceI5SumOpfLi1024EET0_S1_E12temp_storage+148];
	add.f32 	%f325, %f323, %f324;
	ld.shared.f32 	%f326, [_ZZ14BlockAllReduceI5SumOpfLi1024EET0_S1_E12temp_storage+152];
	add.f32 	%f327, %f325, %f326;
	ld.shared.f32 	%f328, [_ZZ14BlockAllReduceI5SumOpfLi1024EET0_S1_E12temp_storage+156];
	add.f32 	%f329, %f327, %f328;
	st.shared.f32 	[_ZZ14BlockAllReduceI5SumOpfLi1024EET0_S1_E16result_broadcast], %f329;
$L__BB298_46:
	setp.ge.s32 	%p72, %r4, %r5;
	bar.sync 	0;
	ld.shared.f32 	%f57, [_ZZ14BlockAllReduceI5SumOpfLi1024EET0_S1_E16result_broadcast];
	@%p72 bra 	$L__BB298_57;
	and.b32  	%r255, %r9, 1024;
	setp.ne.s32 	%p73, %r255, 0;
	mul.lo.s64 	%rd20, %rd105, %rd35;
	cvt.u32.u64 	%r256, %rd105;
	cvt.u32.u64 	%r257, %rd33;
	mul.lo.s32 	%r29, %r257, %r256;
	mov.u32 	%r319, %r4;
	@%p73 bra 	$L__BB298_51;
	cvt.u32.u64 	%r258, %rd8;
	setp.eq.s64 	%p74, %rd29, 1;
	setp.eq.s64 	%p75, %rd28, 1;
	add.s32 	%r259, %r258, %r29;
	div.s32 	%r260, %r259, %r35;
	mul.lo.s32 	%r261, %r260, %r35;
	sub.s32 	%r262, %r259, %r261;
	selp.b32 	%r263, 0, %r260, %p75;
	selp.b32 	%r264, 0, %r262, %p74;
	mul.lo.s32 	%r265, %r37, %r263;
	mad.lo.s32 	%r266, %r38, %r264, %r265;
	shr.u32 	%r267, %r259, 31;
	add.s32 	%r268, %r259, %r267;
	shr.s32 	%r269, %r268, 1;
	mul.wide.s32 	%rd78, %r269, 8;
	add.s64 	%rd21, %rd1, %rd78;
	ld.global.f32 	%f330, [%rd21];
	shr.u32 	%r270, %r266, 31;
	add.s32 	%r271, %r266, %r270;
	shr.s32 	%r272, %r271, 1;
	mul.wide.s32 	%rd79, %r272, 2;
	add.s64 	%rd80, %rd2, %rd79;
	ld.global.v2.u8 	{%rs21, %rs22}, [%rd80];
	setp.eq.s16 	%p76, %rs21, 0;
	mul.f32 	%f331, %f330, %f68;
	selp.f32 	%f58, %f67, %f331, %p76;
	setp.eq.s16 	%p77, %rs22, 0;
	mov.f32 	%f436, %f67;
	@%p77 bra 	$L__BB298_50;
	ld.global.f32 	%f332, [%rd21+4];
	mul.f32 	%f436, %f332, %f68;
$L__BB298_50:
	sub.f32 	%f333, %f58, %f39;
	fma.rn.f32 	%f334, %f333, 0f3BBB989D, 0f3F000000;
	cvt.sat.f32.f32 	%f335, %f334;
	mov.f32 	%f336, 0f4B400001;
	mov.f32 	%f337, 0f437C0000;
	fma.rm.f32 	%f338, %f335, %f337, %f336;
	add.f32 	%f339, %f338, 0fCB40007F;
	neg.f32 	%f340, %f339;
	fma.rn.f32 	%f341, %f333, 0f3FB8AA3B, %f340;
	fma.rn.f32 	%f342, %f333, 0f32A57060, %f341;
	mov.b32 	%r273, %f338;
	shl.b32 	%r274, %r273, 23;
	mov.b32 	%f343, %r274;
	ex2.approx.ftz.f32 	%f344, %f342;
	mul.f32 	%f345, %f344, %f343;
	div.rn.f32 	%f346, %f345, %f57;
	sub.f32 	%f347, %f436, %f39;
	fma.rn.f32 	%f348, %f347, 0f3BBB989D, 0f3F000000;
	cvt.sat.f32.f32 	%f349, %f348;
	fma.rm.f32 	%f350, %f349, %f337, %f336;
	add.f32 	%f351, %f350, 0fCB40007F;
	neg.f32 	%f352, %f351;
	fma.rn.f32 	%f353, %f347, 0f3FB8AA3B, %f352;
	fma.rn.f32 	%f354, %f347, 0f32A57060, %f353;
	mov.b32 	%r275, %f350;
	shl.b32 	%r276, %r275, 23;
	mov.b32 	%f355, %r276;
	ex2.approx.ftz.f32 	%f356, %f354;
	mul.f32 	%f357, %f356, %f355;
	div.rn.f32 	%f358, %f357, %f57;
	add.s64 	%rd81, %rd20, %rd8;
	shr.u64 	%rd82, %rd81, 63;
	add.s64 	%rd83, %rd81, %rd82;
	shl.b64 	%rd84, %rd83, 2;
	and.b64  	%rd85, %rd84, -8;
	add.s64 	%rd86, %rd5, %rd85;
	st.global.v2.f32 	[%rd86], {%f346, %f358};
	mov.u32 	%r319, %r11;
$L__BB298_51:
	setp.lt.u32 	%p78, %r9, 1024;
	@%p78 bra 	$L__BB298_57;
$L__BB298_52:
	setp.eq.s64 	%p79, %rd29, 1;
	setp.eq.s64 	%p80, %rd28, 1;
	shl.b32 	%r32, %r319, 1;
	add.s32 	%r33, %r32, %r29;
	div.s32 	%r277, %r33, %r35;
	mul.lo.s32 	%r278, %r277, %r35;
	sub.s32 	%r279, %r33, %r278;
	selp.b32 	%r280, 0, %r277, %p80;
	selp.b32 	%r281, 0, %r279, %p79;
	mul.lo.s32 	%r282, %r37, %r280;
	mad.lo.s32 	%r283, %r38, %r281, %r282;
	shr.u32 	%r284, %r33, 31;
	add.s32 	%r285, %r33, %r284;
	shr.s32 	%r286, %r285, 1;
	mul.wide.s32 	%rd87, %r286, 8;
	add.s64 	%rd22, %rd1, %rd87;
	ld.global.f32 	%f359, [%rd22];
	shr.u32 	%r287, %r283, 31;
	add.s32 	%r288, %r283, %r287;
	shr.s32 	%r289, %r288, 1;
	mul.wide.s32 	%rd88, %r289, 2;
	add.s64 	%rd89, %rd2, %rd88;
	ld.global.v2.u8 	{%rs23, %rs24}, [%rd89];
	setp.eq.s16 	%p81, %rs23, 0;
	mul.f32 	%f360, %f359, %f68;
	selp.f32 	%f61, %f67, %f360, %p81;
	setp.eq.s16 	%p82, %rs24, 0;
	mov.f32 	%f437, %f67;
	@%p82 bra 	$L__BB298_54;
	ld.global.f32 	%f361, [%rd22+4];
	mul.f32 	%f437, %f361, %f68;
$L__BB298_54:
	sub.f32 	%f362, %f61, %f39;
	fma.rn.f32 	%f363, %f362, 0f3BBB989D, 0f3F000000;
	cvt.sat.f32.f32 	%f364, %f363;
	mov.f32 	%f365, 0f4B400001;
	mov.f32 	%f366, 0f437C0000;
	fma.rm.f32 	%f367, %f364, %f366, %f365;
	add.f32 	%f368, %f367, 0fCB40007F;
	neg.f32 	%f369, %f368;
	fma.rn.f32 	%f370, %f362, 0f3FB8AA3B, %f369;
	fma.rn.f32 	%f371, %f362, 0f32A57060, %f370;
	mov.b32 	%r290, %f367;
	shl.b32 	%r291, %r290, 23;
	mov.b32 	%f372, %r291;
	ex2.approx.ftz.f32 	%f373, %f371;
	mul.f32 	%f374, %f373, %f372;
	div.rn.f32 	%f375, %f374, %f57;
	sub.f32 	%f376, %f437, %f39;
	fma.rn.f32 	%f377, %f376, 0f3BBB989D, 0f3F000000;
	cvt.sat.f32.f32 	%f378, %f377;
	fma.rm.f32 	%f379, %f378, %f366, %f365;
	add.f32 	%f380, %f379, 0fCB40007F;
	neg.f32 	%f381, %f380;
	fma.rn.f32 	%f382, %f376, 0f3FB8AA3B, %f381;
	fma.rn.f32 	%f383, %f376, 0f32A57060, %f382;
	mov.b32 	%r292, %f379;
	shl.b32 	%r293, %r292, 23;
	mov.b32 	%f384, %r293;
	ex2.approx.ftz.f32 	%f385, %f383;
	mul.f32 	%f386, %f385, %f384;
	div.rn.f32 	%f387, %f386, %f57;
	cvt.u64.u32 	%rd90, %r32;
	add.s64 	%rd23, %rd20, %rd90;
	shr.u64 	%rd91, %rd23, 63;
	add.s64 	%rd92, %rd23, %rd91;
	shl.b64 	%rd93, %rd92, 2;
	and.b64  	%rd94, %rd93, -8;
	add.s64 	%rd95, %rd5, %rd94;
	st.global.v2.f32 	[%rd95], {%f375, %f387};
	add.s32 	%r294, %r33, 2048;
	div.s32 	%r295, %r294, %r35;
	mul.lo.s32 	%r296, %r295, %r35;
	sub.s32 	%r297, %r294, %r296;
	selp.b32 	%r298, 0, %r295, %p80;
	selp.b32 	%r299, 0, %r297, %p79;
	mul.lo.s32 	%r300, %r37, %r298;
	mad.lo.s32 	%r301, %r38, %r299, %r300;
	shr.u32 	%r302, %r294, 31;
	add.s32 	%r303, %r294, %r302;
	shr.s32 	%r304, %r303, 1;
	mul.wide.s32 	%rd96, %r304, 8;
	add.s64 	%rd24, %rd1, %rd96;
	ld.global.f32 	%f388, [%rd24];
	shr.u32 	%r305, %r301, 31;
	add.s32 	%r306, %r301, %r305;
	shr.s32 	%r307, %r306, 1;
	mul.wide.s32 	%rd97, %r307, 2;
	add.s64 	%rd98, %rd2, %rd97;
	ld.global.v2.u8 	{%rs25, %rs26}, [%rd98];
	setp.eq.s16 	%p85, %rs25, 0;
	mul.f32 	%f389, %f388, %f68;
	selp.f32 	%f64, %f67, %f389, %p85;
	setp.eq.s16 	%p86, %rs26, 0;
	mov.f32 	%f438, %f67;
	@%p86 bra 	$L__BB298_56;
	ld.global.f32 	%f390, [%rd24+4];
	mul.f32 	%f438, %f390, %f68;
$L__BB298_56:
	sub.f32 	%f391, %f64, %f39;
	fma.rn.f32 	%f392, %f391, 0f3BBB989D, 0f3F000000;
	cvt.sat.f32.f32 	%f393, %f392;
	mov.f32 	%f394, 0f4B400001;
	mov.f32 	%f395, 0f437C0000;
	fma.rm.f32 	%f396, %f393, %f395, %f394;
	add.f32 	%f397, %f396, 0fCB40007F;
	neg.f32 	%f398, %f397;
	fma.rn.f32 	%f399, %f391, 0f3FB8AA3B, %f398;
	fma.rn.f32 	%f400, %f391, 0f32A57060, %f399;
	mov.b32 	%r308, %f396;
	shl.b32 	%r309, %r308, 23;
	mov.b32 	%f401, %r309;
	ex2.approx.ftz.f32 	%f402, %f400;
	mul.f32 	%f403, %f402, %f401;
	div.rn.f32 	%f404, %f403, %f57;
	sub.f32 	%f405, %f438, %f39;
	fma.rn.f32 	%f406, %f405, 0f3BBB989D, 0f3F000000;
	cvt.sat.f32.f32 	%f407, %f406;
	fma.rm.f32 	%f408, %f407, %f395, %f394;
	add.f32 	%f409, %f408, 0fCB40007F;
	neg.f32 	%f410, %f409;
	fma.rn.f32 	%f411, %f405, 0f3FB8AA3B, %f410;
	fma.rn.f32 	%f412, %f405, 0f32A57060, %f411;
	mov.b32 	%r310, %f408;
	shl.b32 	%r311, %r310, 23;
	mov.b32 	%f413, %r311;
	ex2.approx.ftz.f32 	%f414, %f412;
	mul.f32 	%f415, %f414, %f413;
	div.rn.f32 	%f416, %f415, %f57;
	add.s64 	%rd99, %rd23, 2048;
	shr.u64 	%rd100, %rd99, 63;
	add.s64 	%rd101, %rd99, %rd100;
	shl.b64 	%rd102, %rd101, 2;
	and.b64  	%rd103, %rd102, -8;
	add.s64 	%rd104, %rd5, %rd103;
	st.global.v2.f32 	[%rd104], {%f404, %f416};
	sub.s32 	%r312, %r32, %r319;
	add.s32 	%r319, %r312, 2048;
	setp.lt.s32 	%p87, %r319, %r5;
	@%p87 bra 	$L__BB298_52;
$L__BB298_57:
	add.s64 	%rd105, %rd105, %rd7;
	setp.lt.s64 	%p88, %rd105, %rd36;
	@%p88 bra 	$L__BB298_4;
$L__BB298_58:
	ret;

}
	// .globl	_Z24SoftmaxBlockUncachedImplI22BroadcastScaleMaskLoadIffbLm2EiE11DirectStoreIffEfLi1ELi1024EL9Algorithm0EEvT_T0_ll
.visible .entry _Z24SoftmaxBlockUncachedImplI22BroadcastScaleMaskLoadIffbLm2EiE11DirectStoreIffEfLi1ELi1024EL9Algorithm0EEvT_T0_ll(
	.param .align 8 .b8 _Z24SoftmaxBlockUncachedImplI22BroadcastScaleMaskLoadIffbLm2EiE11DirectStoreIffEfLi1ELi1024EL9Algorithm0EEvT_T0_ll_param_0[88],
	.param .align 8 .b8 _Z24SoftmaxBlockUncachedImplI22BroadcastScaleMaskLoadIffbLm2EiE11DirectStoreIffEfLi1ELi1024EL9Algorithm0EEvT_T0_ll_param_1[16],
	.param .u64 _Z24SoftmaxBlockUncachedImplI22BroadcastScaleMaskLoadIffbLm2EiE11DirectStoreIffEfLi1ELi1024EL9Algorithm0EEvT_T0_ll_param_2,
	.param .u64 _Z24SoftmaxBlockUncachedImplI22BroadcastScaleMaskLoadIffbLm2EiE11DirectStoreIffEfLi1ELi1024EL9Algorithm0EEvT_T0_ll_param_3
)
{
	.reg .pred 	%p<75>;
	.reg .b16 	%rs<18>;
	.reg .b32 	%r<257>;
	.reg .b32 	%f<367>;
	.reg .b64 	%rd<140>;

	ld.param.u64 	%rd29, [_Z24SoftmaxBlockUncachedImplI22BroadcastScaleMaskLoadIffbLm2EiE11DirectStoreIffEfLi1ELi1024EL9Algorithm0EEvT_T0_ll_param_1+8];
	ld.param.v2.f32 	{%f26, %f27}, [_Z24SoftmaxBlockUncachedImplI22BroadcastScaleMaskLoadIffbLm2EiE11DirectStoreIffEfLi1ELi1024EL9Algorithm0EEvT_T0_ll_param_0+80];
	ld.param.u64 	%rd27, [_Z24SoftmaxBlockUncachedImplI22BroadcastScaleMaskLoadIffbLm2EiE11DirectStoreIffEfLi1ELi1024EL9Algorithm0EEvT_T0_ll_param_0+72];
	ld.param.v2.u32 	{%r29, %r30}, [_Z24SoftmaxBlockUncachedImplI22BroadcastScaleMaskLoadIffbLm2EiE11DirectStoreIffEfLi1ELi1024EL9Algorithm0EEvT_T0_ll_param_0+56];
	ld.param.v2.u32 	{%r27, %r28}, [_Z24SoftmaxBlockUncachedImplI22BroadcastScaleMaskLoadIffbLm2EiE11DirectStoreIffEfLi1ELi1024EL9Algorithm0EEvT_T0_ll_param_0+40];
	ld.param.u64 	%rd23, [_Z24SoftmaxBlockUncachedImplI22BroadcastScaleMaskLoadIffbLm2EiE11DirectStoreIffEfLi1ELi1024EL9Algorithm0EEvT_T0_ll_param_0+24];
	ld.param.u64 	%rd22, [_Z24SoftmaxBlockUncachedImplI22BroadcastScaleMaskLoadIffbLm2EiE11DirectStoreIffEfLi1ELi1024EL9Algorithm0EEvT_T0_ll_param_0+16];
	ld.param.u64 	%rd28, [_Z24SoftmaxBlockUncachedImplI22BroadcastScaleMaskLoadIffbLm2EiE11DirectStoreIffEfLi1ELi1024EL9Algorithm0EEvT_T0_ll_param_1];
	ld.param.u64 	%rd21, [_Z24SoftmaxBlockUncachedImplI22BroadcastScaleMaskLoadIffbLm2EiE11DirectStoreIffEfLi1ELi1024EL9Algorithm0EEvT_T0_ll_param_0+8];
	ld.param.u64 	%rd20, [_Z24SoftmaxBlockUncachedImplI22BroadcastScaleMaskLoadIffbLm2EiE11DirectStoreIffEfLi1ELi1024EL9Algorithm0EEvT_T0_ll_param_0];
	ld.param.u64 	%rd30, [_Z24SoftmaxBlockUncachedImplI22BroadcastScaleMaskLoadIffbLm2EiE11DirectStoreIffEfLi1ELi1024EL9Algorithm0EEvT_T0_ll_param_2];
	ld.param.u32 	%r5, [_Z24SoftmaxBlockUncachedImplI22BroadcastScaleMaskLoadIffbLm2EiE11DirectStoreIffEfLi1ELi1024EL9Algorithm0EEvT_T0_ll_param_3];
	cvta.to.global.u64 	%rd1, %rd20;
	cvta.to.global.u64 	%rd2, %rd21;
	cvta.to.global.u64 	%rd4, %rd28;
	mov.u32 	%r4, %tid.x;
	mov.u32 	%r31, %ctaid.x;
	cvt.u64.u32 	%rd138, %r31;
	setp.le.s64 	%p2, %rd30, %rd138;
	@%p2 bra 	$L__BB299_32;
	// begin inline asm
	mov.u32 %r32, %laneid;
	// end inline asm
	mov.u32 	%r33, %nctaid.x;
	cvt.u64.u32 	%rd8, %r33;
	not.b32 	%r34, %r4;
	add.s32 	%r7, %r34, %r5;
	shr.u32 	%r35, %r7, 10;
	add.s32 	%r36, %r35, 1;
	and.b32  	%r8, %r36, 3;
	cvt.u64.u32 	%rd9, %r4;
	or.b32  	%r9, %r4, 1024;
	or.b32  	%r10, %r4, 3072;
$L__BB299_2:
	setp.ge.s32 	%p3, %r4, %r5;
	mov.f32 	%f361, 0fFF800000;
	@%p3 bra 	$L__BB299_10;
	setp.eq.s32 	%p4, %r8, 0;
	mov.f32 	%f361, 0fFF800000;
	mov.u32 	%r250, %r4;
	@%p4 bra 	$L__BB299_7;
	setp.eq.s32 	%p5, %r8, 1;
	setp.eq.s64 	%p6, %rd23, 1;
	setp.eq.s64 	%p7, %rd22, 1;
	mad.lo.s64 	%rd11, %rd27, %rd138, %rd9;
	cvt.u32.u64 	%r37, %rd11;
	div.s32 	%r38, %r37, %r27;
	mul.lo.s32 	%r39, %r38, %r27;
	sub.s32 	%r40, %r37, %r39;
	selp.b32 	%r41, 0, %r38, %p7;
	selp.b32 	%r42, 0, %r40, %p6;
	mul.lo.s32 	%r43, %r29, %r41;
	mad.lo.s32 	%r44, %r30, %r42, %r43;
	shl.b64 	%rd31, %rd11, 32;
	shr.s64 	%rd32, %rd31, 30;
	add.s64 	%rd33, %rd1, %rd32;
	ld.global.f32 	%f31, [%rd33];
	cvt.s64.s32 	%rd34, %r44;
	add.s64 	%rd35, %rd2, %rd34;
	ld.global.u8 	%rs1, [%rd35];
	setp.eq.s16 	%p8, %rs1, 0;
	mul.f32 	%f32, %f31, %f27;
	selp.f32 	%f33, %f26, %f32, %p8;
	max.f32 	%f361, %f33, 0fFF800000;
	mov.u32 	%r250, %r9;
	@%p5 bra 	$L__BB299_7;
	or.b32  	%r250, %r4, 2048;
	setp.eq.s32 	%p9, %r8, 2;
	add.s64 	%rd36, %rd11, 1024;
	cvt.u32.u64 	%r45, %rd36;
	div.s32 	%r46, %r45, %r27;
	mul.lo.s32 	%r47, %r46, %r27;
	sub.s32 	%r48, %r45, %r47;
	selp.b32 	%r49, 0, %r46, %p7;
	selp.b32 	%r50, 0, %r48, %p6;
	mul.lo.s32 	%r51, %r29, %r49;
	mad.lo.s32 	%r52, %r30, %r50, %r51;
	shl.b64 	%rd37, %rd36, 32;
	shr.s64 	%rd38, %rd37, 30;
	add.s64 	%rd39, %rd1, %rd38;
	ld.global.f32 	%f34, [%rd39];
	cvt.s64.s32 	%rd40, %r52;
	add.s64 	%rd41, %rd2, %rd40;
	ld.global.u8 	%rs2, [%rd41];
	setp.eq.s16 	%p12, %rs2, 0;
	mul.f32 	%f35, %f34, %f27;
	selp.f32 	%f36, %f26, %f35, %p12;
	max.f32 	%f361, %f361, %f36;
	@%p9 bra 	$L__BB299_7;
	add.s64 	%rd42, %rd11, 2048;
	cvt.u32.u64 	%r53, %rd42;
	div.s32 	%r54, %r53, %r27;
	mul.lo.s32 	%r55, %r54, %r27;
	sub.s32 	%r56, %r53, %r55;
	selp.b32 	%r57, 0, %r54, %p7;
	selp.b32 	%r58, 0, %r56, %p6;
	mul.lo.s32 	%r59, %r29, %r57;
	mad.lo.s32 	%r60, %r30, %r58, %r59;
	shl.b64 	%rd43, %rd42, 32;
	shr.s64 	%rd44, %rd43, 30;
	add.s64 	%rd45, %rd1, %rd44;
	ld.global.f32 	%f37, [%rd45];
	cvt.s64.s32 	%rd46, %r60;
	add.s64 	%rd47, %rd2, %rd46;
	ld.global.u8 	%rs3, [%rd47];
	setp.eq.s16 	%p15, %rs3, 0;
	mul.f32 	%f38, %f37, %f27;
	selp.f32 	%f39, %f26, %f38, %p15;
	max.f32 	%f361, %f361, %f39;
	mov.u32 	%r250, %r10;
$L__BB299_7:
	setp.lt.u32 	%p16, %r7, 3072;
	@%p16 bra 	$L__BB299_10;
	add.s32 	%r252, %r250, 2048;
	mul.lo.s64 	%rd48, %rd27, %rd138;
	cvt.u32.u64 	%r61, %rd48;
	add.s32 	%r251, %r250, %r61;
	shl.b64 	%rd139, %rd48, 32;
$L__BB299_9:
	setp.eq.s64 	%p17, %rd23, 1;
	setp.eq.s64 	%p18, %rd22, 1;
	div.s32 	%r62, %r251, %r27;
	neg.s32 	%r63, %r27;
	mad.lo.s32 	%r64, %r63, %r62, %r251;
	selp.b32 	%r65, 0, %r62, %p18;
	selp.b32 	%r66, 0, %r64, %p17;
	mul.lo.s32 	%r67, %r29, %r65;
	mad.lo.s32 	%r68, %r30, %r66, %r67;
	cvt.u64.u32 	%rd49, %r250;
	shl.b64 	%rd50, %rd49, 32;
	add.s64 	%rd51, %rd50, %rd139;
	shr.s64 	%rd52, %rd51, 30;
	add.s64 	%rd53, %rd1, %rd52;
	ld.global.f32 	%f40, [%rd53];
	cvt.s64.s32 	%rd54, %r68;
	add.s64 	%rd55, %rd2, %rd54;
	ld.global.u8 	%rs4, [%rd55];
	setp.eq.s16 	%p19, %rs4, 0;
	mul.f32 	%f41, %f40, %f27;
	selp.f32 	%f42, %f26, %f41, %p19;
	max.f32 	%f43, %f361, %f42;
	add.s32 	%r69, %r251, 1024;
	div.s32 	%r70, %r69, %r27;
	mad.lo.s32 	%r71, %r63, %r70, %r69;
	selp.b32 	%r72, 0, %r70, %p18;
	selp.b32 	%r73, 0, %r71, %p17;
	mul.lo.s32 	%r74, %r29, %r72;
	mad.lo.s32 	%r75, %r30, %r73, %r74;
	add.s64 	%rd56, %rd51, 4398046511104;
	shr.s64 	%rd57, %rd56, 30;
	add.s64 	%rd58, %rd1, %rd57;
	ld.global.f32 	%f44, [%rd58];
	cvt.s64.s32 	%rd59, %r75;
	add.s64 	%rd60, %rd2, %rd59;
	ld.global.u8 	%rs5, [%rd60];
	setp.eq.s16 	%p20, %rs5, 0;
	mul.f32 	%f45, %f44, %f27;
	selp.f32 	%f46, %f26, %f45, %p20;
	max.f32 	%f47, %f43, %f46;
	add.s32 	%r76, %r251, 2048;
	div.s32 	%r77, %r76, %r27;
	mad.lo.s32 	%r78, %r63, %r77, %r76;
	selp.b32 	%r79, 0, %r77, %p18;
	selp.b32 	%r80, 0, %r78, %p17;
	mul.lo.s32 	%r81, %r29, %r79;
	mad.lo.s32 	%r82, %r30, %r80, %r81;
	add.s64 	%rd61, %rd51, 8796093022208;
	shr.s64 	%rd62, %rd61, 30;
	add.s64 	%rd63, %rd1, %rd62;
	ld.global.f32 	%f48, [%rd63];
	cvt.s64.s32 	%rd64, %r82;
	add.s64 	%rd65, %rd2, %rd64;
	ld.global.u8 	%rs6, [%rd65];
	setp.eq.s16 	%p21, %rs6, 0;
	mul.f32 	%f49, %f48, %f27;
	selp.f32 	%f50, %f26, %f49, %p21;
	max.f32 	%f51, %f47, %f50;
	add.s32 	%r83, %r251, 3072;
	div.s32 	%r84, %r83, %r27;
	mad.lo.s32 	%r85, %r63, %r84, %r83;
	selp.b32 	%r86, 0, %r84, %p18;
	selp.b32 	%r87, 0, %r85, %p17;
	mul.lo.s32 	%r88, %r29, %r86;
	mad.lo.s32 	%r89, %r30, %r87, %r88;
	add.s64 	%rd66, %rd51, 13194139533312;
	shr.s64 	%rd67, %rd66, 30;
	add.s64 	%rd68, %rd1, %rd67;
	ld.global.f32 	%f52, [%rd68];
	cvt.s64.s32 	%rd69, %r89;
	add.s64 	%rd70, %rd2, %rd69;
	ld.global.u8 	%rs7, [%rd70];
	setp.eq.s16 	%p22, %rs7, 0;
	mul.f32 	%f53, %f52, %f27;
	selp.f32 	%f54, %f26, %f53, %p22;
	max.f32 	%f361, %f51, %f54;
	add.s32 	%r17, %r252, 4096;
	add.s32 	%r90, %r252, 2048;
	add.s32 	%r251, %r251, 4096;
	add.s64 	%rd139, %rd139, 17592186044416;
	setp.lt.s32 	%p23, %r90, %r5;
	mov.u32 	%r252, %r17;
	@%p23 bra 	$L__BB299_9;
$L__BB299_10:
	setp.gt.s32 	%p25, %r32, 15;
	setp.gt.s32 	%p26, %r32, 23;
	setp.gt.s32 	%p27, %r32, 27;
	setp.gt.s32 	%p28, %r32, 29;
	setp.gt.s32 	%p29, %r32, 30;
	mov.b32 	%r92, %f361;
	mov.b32 	%r93, 1;
	mov.b32 	%r114, 31;
	mov.b32 	%r115, -1;
	// begin inline asm
	shfl.sync.down.b32 %r91, %r92, %r93, %r114, %r115;
	// end inline asm
	mov.b32 	%f55, %r91;
	max.f32 	%f56, %f361, %f55;
	selp.f32 	%f57, %f361, %f56, %p29;
	mov.b32 	%r97, %f57;
	mov.b32 	%r98, 2;
	// begin inline asm
	shfl.sync.down.b32 %r96, %r97, %r98, %r114, %r115;
	// end inline asm
	mov.b32 	%f58, %r96;
	max.f32 	%f59, %f57, %f58;
	selp.f32 	%f60, %f57, %f59, %p28;
	mov.b32 	%r102, %f60;
	mov.b32 	%r103, 4;
	// begin inline asm
	shfl.sync.down.b32 %r101, %r102, %r103, %r114, %r115;
	// end inline asm
	mov.b32 	%f61, %r101;
	max.f32 	%f62, %f60, %f61;
	selp.f32 	%f63, %f60, %f62, %p27;
	mov.b32 	%r107, %f63;
	mov.b32 	%r108, 8;
	// begin inline asm
	shfl.sync.down.b32 %r106, %r107, %r108, %r114, %r115;
	// end inline asm
	mov.b32 	%f64, %r106;
	max.f32 	%f11, %f63, %f64;
	selp.f32 	%f362, %f63, %f11, %p26;
	mov.b32 	%r112, %f362;
	mov.b32 	%r113, 16;
	// begin inline asm
	shfl.sync.down.b32 %r111, %r112, %r113, %r114, %r115;
	// end inline asm
	mov.pred 	%p74, 0;
	@%p25 bra 	$L__BB299_13;
	setp.ne.s32 	%p31, %r32, 0;
	mov.b32 	%f65, %r111;
	max.f32 	%f362, %f11, %f65;
	@%p31 bra 	$L__BB299_13;
	shr.u32 	%r116, %r4, 3;
	and.b32  	%r117, %r116, 124;
	mov.u32 	%r118, _ZZ14BlockAllReduceI5MaxOpfLi1024EET0_S1_E12temp_storage;
	add.s32 	%r119, %r118, %r117;
	st.shared.f32 	[%r119+32], %f362;
	mov.pred 	%p74, -1;
$L__BB299_13:
	setp.ne.s32 	%p33, %r4, 0;
	bar.sync 	0;
	@%p33 bra 	$L__BB299_15;
	ld.shared.f32 	%f66, [_ZZ14BlockAllReduceI5MaxOpfLi1024EET0_S1_E12temp_storage+36];
	max.f32 	%f67, %f362, %f66;
	ld.shared.f32 	%f68, [_ZZ14BlockAllReduceI5MaxOpfLi1024EET0_S1_E12temp_storage+40];
	max.f32 	%f69, %f67, %f68;
	ld.shared.f32 	%f70, [_ZZ14BlockAllReduceI5MaxOpfLi1024EET0_S1_E12temp_storage+44];
	max.f32 	%f71, %f69, %f70;
	ld.shared.f32 	%f72, [_ZZ14BlockAllReduceI5MaxOpfLi1024EET0_S1_E12temp_storage+48];
	max.f32 	%f73, %f71, %f72;
	ld.shared.f32 	%f74, [_ZZ14BlockAllReduceI5MaxOpfLi1024EET0_S1_E12temp_storage+52];
	max.f32 	%f75, %f73, %f74;
	ld.shared.f32 	%f76, [_ZZ14BlockAllReduceI5MaxOpfLi1024EET0_S1_E12temp_storage+56];
	max.f32 	%f77, %f75, %f76;
	ld.shared.f32 	%f78, [_ZZ14BlockAllReduceI5MaxOpfLi1024EET0_S1_E12temp_storage+60];
	max.f32 	%f79, %f77, %f78;
	ld.shared.f32 	%f80, [_ZZ14BlockAllReduceI5MaxOpfLi1024EET0_S1_E12temp_storage+64];
	max.f32 	%f81, %f79, %f80;
	ld.shared.f32 	%f82, [_ZZ14BlockAllReduceI5MaxOpfLi1024EET0_S1_E12temp_storage+68];
	max.f32 	%f83, %f81, %f82;
	ld.shared.f32 	%f84, [_ZZ14BlockAllReduceI5MaxOpfLi1024EET0_S1_E12temp_storage+72];
	max.f32 	%f85, %f83, %f84;
	ld.shared.f32 	%f86, [_ZZ14BlockAllReduceI5MaxOpfLi1024EET0_S1_E12temp_storage+76];
	max.f32 	%f87, %f85, %f86;
	ld.shared.f32 	%f88, [_ZZ14BlockAllReduceI5MaxOpfLi1024EET0_S1_E12temp_storage+80];
	max.f32 	%f89, %f87, %f88;
	ld.shared.f32 	%f90, [_ZZ14BlockAllReduceI5MaxOpfLi1024EET0_S1_E12temp_storage+84];
	max.f32 	%f91, %f89, %f90;
	ld.shared.f32 	%f92, [_ZZ14BlockAllReduceI5MaxOpfLi1024EET0_S1_E12temp_storage+88];
	max.f32 	%f93, %f91, %f92;
	ld.shared.f32 	%f94, [_ZZ14BlockAllReduceI5MaxOpfLi1024EET0_S1_E12temp_storage+92];
	max.f32 	%f95, %f93, %f94;
	ld.shared.f32 	%f96, [_ZZ14BlockAllReduceI5MaxOpfLi1024EET0_S1_E12temp_storage+96];
	max.f32 	%f97, %f95, %f96;
	ld.shared.f32 	%f98, [_ZZ14BlockAllReduceI5MaxOpfLi1024EET0_S1_E12temp_storage+100];
	max.f32 	%f99, %f97, %f98;
	ld.shared.f32 	%f100, [_ZZ14BlockAllReduceI5MaxOpfLi1024EET0_S1_E12temp_storage+104];
	max.f32 	%f101, %f99, %f100;
	ld.shared.f32 	%f102, [_ZZ14BlockAllReduceI5MaxOpfLi1024EET0_S1_E12temp_storage+108];
	max.f32 	%f103, %f101, %f102;
	ld.shared.f32 	%f104, [_ZZ14BlockAllReduceI5MaxOpfLi1024EET0_S1_E12temp_storage+112];
	max.f32 	%f105, %f103, %f104;
	ld.shared.f32 	%f106, [_ZZ14BlockAllReduceI5MaxOpfLi1024EET0_S1_E12temp_storage+116];
	max.f32 	%f107, %f105, %f106;
	ld.shared.f32 	%f108, [_ZZ14BlockAllReduceI5MaxOpfLi1024EET0_S1_E12temp_storage+120];
	max.f32 	%f109, %f107, %f108;
	ld.shared.f32 	%f110, [_ZZ14BlockAllReduceI5MaxOpfLi1024EET0_S1_E12temp_storage+124];
	max.f32 	%f111, %f109, %f110;
	ld.shared.f32 	%f112, [_ZZ14BlockAllReduceI5MaxOpfLi1024EET0_S1_E12temp_storage+128];
	max.f32 	%f113, %f111, %f112;
	ld.shared.f32 	%f114, [_ZZ14BlockAllReduceI5MaxOpfLi1024EET0_S1_E12temp_storage+132];
	max.f32 	%f115, %f113, %f114;
	ld.shared.f32 	%f116, [_ZZ14BlockAllReduceI5MaxOpfLi1024EET0_S1_E12temp_storage+136];
	max.f32 	%f117, %f115, %f116;
	ld.shared.f32 	%f118, [_ZZ14BlockAllReduceI5MaxOpfLi1024EET0_S1_E12temp_storage+140];
	max.f32 	%f119, %f117, %f118;
	ld.shared.f32 	%f120, [_ZZ14BlockAllReduceI5MaxOpfLi1024EET0_S1_E12temp_storage+144];
	max.f32 	%f121, %f119, %f120;
	ld.shared.f32 	%f122, [_ZZ14BlockAllReduceI5MaxOpfLi1024EET0_S1_E12temp_storage+148];
	max.f32 	%f123, %f121, %f122;
	ld.shared.f32 	%f124, [_ZZ14BlockAllReduceI5MaxOpfLi1024EET0_S1_E12temp_storage+152];
	max.f32 	%f125, %f123, %f124;
	ld.shared.f32 	%f126, [_ZZ14BlockAllReduceI5MaxOpfLi1024EET0_S1_E12temp_storage+156];
	max.f32 	%f127, %f125, %f126;
	st.shared.f32 	[_ZZ14BlockAllReduceI5MaxOpfLi1024EET0_S1_E16result_broadcast], %f127;
$L__BB299_15:
	setp.ge.s32 	%p34, %r4, %r5;
	bar.sync 	0;
	mov.f32 	%f366, 0f00000000;
	ld.shared.f32 	%f15, [_ZZ14BlockAllReduceI5MaxOpfLi1024EET0_S1_E16result_broadcast];
	@%p34 bra 	$L__BB299_22;
	setp.eq.s32 	%p35, %r8, 0;
	mul.lo.s64 	%rd15, %rd27, %rd138;
	mov.f32 	%f366, 0f00000000;
	mov.u32 	%r253, %r4;
	@%p35 bra 	$L__BB299_20;
	setp.eq.s32 	%p36, %r8, 1;
	setp.eq.s64 	%p37, %rd23, 1;
	setp.eq.s64 	%p38, %rd22, 1;
	add.s64 	%rd16, %rd15, %rd9;
	cvt.u32.u64 	%r120, %rd16;
	div.s32 	%r121, %r120, %r27;
	mul.lo.s32 	%r122, %r121, %r27;
	sub.s32 	%r123, %r120, %r122;
	selp.b32 	%r124, 0, %r121, %p38;
	selp.b32 	%r125, 0, %r123, %p37;
	mul.lo.s32 	%r126, %r29, %r124;
	mad.lo.s32 	%r127, %r30, %r125, %r126;
	shl.b64 	%rd71, %rd16, 32;
	shr.s64 	%rd72, %rd71, 30;
	add.s64 	%rd73, %rd1, %rd72;
	ld.global.f32 	%f131, [%rd73];
	cvt.s64.s32 	%rd74, %r127;
	add.s64 	%rd75, %rd2, %rd74;
	ld.global.u8 	%rs8, [%rd75];
	setp.eq.s16 	%p39, %rs8, 0;
	mul.f32 	%f132, %f131, %f27;
	selp.f32 	%f133, %f26, %f132, %p39;
	sub.f32 	%f134, %f133, %f15;
	fma.rn.f32 	%f135, %f134, 0f3BBB989D, 0f3F000000;
	cvt.sat.f32.f32 	%f136, %f135;
	mov.f32 	%f137, 0f4B400001;
	mov.f32 	%f138, 0f437C0000;
	fma.rm.f32 	%f139, %f136, %f138, %f137;
	add.f32 	%f140, %f139, 0fCB40007F;
	neg.f32 	%f141, %f140;
	fma.rn.f32 	%f142, %f134, 0f3FB8AA3B, %f141;
	fma.rn.f32 	%f143, %f134, 0f32A57060, %f142;
	mov.b32 	%r128, %f139;
	shl.b32 	%r129, %r128, 23;
	mov.b32 	%f144, %r129;
	ex2.approx.ftz.f32 	%f145, %f143;
	fma.rn.f32 	%f366, %f145, %f144, 0f00000000;
	mov.u32 	%r253, %r9;
	@%p36 bra 	$L__BB299_20;
	or.b32  	%r253, %r4, 2048;
	setp.eq.s32 	%p40, %r8, 2;
	add.s64 	%rd76, %rd16, 1024;
	cvt.u32.u64 	%r130, %rd76;
	div.s32 	%r131, %r130, %r27;
	mul.lo.s32 	%r132, %r131, %r27;
	sub.s32 	%r133, %r130, %r132;
	selp.b32 	%r134, 0, %r131, %p38;
	selp.b32 	%r135, 0, %r133, %p37;
	mul.lo.s32 	%r136, %r29, %r134;
	mad.lo.s32 	%r137, %r30, %r135, %r136;
	shl.b64 	%rd77, %rd76, 32;
	shr.s64 	%rd78, %rd77, 30;
	add.s64 	%rd79, %rd1, %rd78;
	ld.global.f32 	%f146, [%rd79];
	cvt.s64.s32 	%rd80, %r137;
	add.s64 	%rd81, %rd2, %rd80;
	ld.global.u8 	%rs9, [%rd81];
	setp.eq.s16 	%p43, %rs9, 0;
	mul.f32 	%f147, %f146, %f27;
	selp.f32 	%f148, %f26, %f147, %p43;
	sub.f32 	%f149, %f148, %f15;
	fma.rn.f32 	%f150, %f149, 0f3BBB989D, 0f3F000000;
	cvt.sat.f32.f32 	%f151, %f150;
	mov.f32 	%f152, 0f4B400001;
	mov.f32 	%f153, 0f437C0000;
	fma.rm.f32 	%f154, %f151, %f153, %f152;
	add.f32 	%f155, %f154, 0fCB40007F;
	neg.f32 	%f156, %f155;
	fma.rn.f32 	%f157, %f149, 0f3FB8AA3B, %f156;
	fma.rn.f32 	%f158, %f149, 0f32A57060, %f157;
	mov.b32 	%r138, %f154;
	shl.b32 	%r139, %r138, 23;
	mov.b32 	%f159, %r139;
	ex2.approx.ftz.f32 	%f160, %f158;
	fma.rn.f32 	%f366, %f160, %f159, %f366;
	@%p40 bra 	$L__BB299_20;
	add.s64 	%rd82, %rd16, 2048;
	cvt.u32.u64 	%r140, %rd82;
	div.s32 	%r141, %r140, %r27;
	mul.lo.s32 	%r142, %r141, %r27;
	sub.s32 	%r143, %r140, %r142;
	selp.b32 	%r144, 0, %r141, %p38;
	selp.b32 	%r145, 0, %r143, %p37;
	mul.lo.s32 	%r146, %r29, %r144;
	mad.lo.s32 	%r147, %r30, %r145, %r146;
	shl.b64 	%rd83, %rd82, 32;
	shr.s64 	%rd84, %rd83, 30;
	add.s64 	%rd85, %rd1, %rd84;
	ld.global.f32 	%f161, [%rd85];
	cvt.s64.s32 	%rd86, %r147;
	add.s64 	%rd87, %rd2, %rd86;
	ld.global.u8 	%rs10, [%rd87];
	setp.eq.s16 	%p46, %rs10, 0;
	mul.f32 	%f162, %f161, %f27;
	selp.f32 	%f163, %f26, %f162, %p46;
	sub.f32 	%f164, %f163, %f15;
	fma.rn.f32 	%f165, %f164, 0f3BBB989D, 0f3F000000;
	cvt.sat.f32.f32 	%f166, %f165;
	mov.f32 	%f167, 0f4B400001;
	mov.f32 	%f168, 0f437C0000;
	fma.rm.f32 	%f169, %f166, %f168, %f167;
	add.f32 	%f170, %f169, 0fCB40007F;
	neg.f32 	%f171, %f170;
	fma.rn.f32 	%f172, %f164, 0f3FB8AA3B, %f171;
	fma.rn.f32 	%f173, %f164, 0f32A57060, %f172;
	mov.b32 	%r148, %f169;
	shl.b32 	%r149, %r148, 23;
	mov.b32 	%f174, %r149;
	ex2.approx.ftz.f32 	%f175, %f173;
	fma.rn.f32 	%f366, %f175, %f174, %f366;
	mov.u32 	%r253, %r10;
$L__BB299_20:
	setp.lt.u32 	%p47, %r7, 3072;
	@%p47 bra 	$L__BB299_22;
$L__BB299_21:
	setp.eq.s64 	%p48, %rd23, 1;
	setp.eq.s64 	%p49, %rd22, 1;
	cvt.u64.u32 	%rd88, %r253;
	add.s64 	%rd89, %rd15, %rd88;
	cvt.u32.u64 	%r150, %rd89;
	div.s32 	%r151, %r150, %r27;
	mul.lo.s32 	%r152, %r151, %r27;
	sub.s32 	%r153, %r150, %r152;
	selp.b32 	%r154, 0, %r151, %p49;
	selp.b32 	%r155, 0, %r153, %p48;
	mul.lo.s32 	%r156, %r29, %r154;
	mad.lo.s32 	%r157, %r30, %r155, %r156;
	shl.b64 	%rd90, %rd89, 32;
	shr.s64 	%rd91, %rd90, 30;
	add.s64 	%rd92, %rd1, %rd91;
	ld.global.f32 	%f176, [%rd92];
	cvt.s64.s32 	%rd93, %r157;
	add.s64 	%rd94, %rd2, %rd93;
	ld.global.u8 	%rs11, [%rd94];
	setp.eq.s16 	%p50, %rs11, 0;
	mul.f32 	%f177, %f176, %f27;
	selp.f32 	%f178, %f26, %f177, %p50;
	sub.f32 	%f179, %f178, %f15;
	fma.rn.f32 	%f180, %f179, 0f3BBB989D, 0f3F000000;
	cvt.sat.f32.f32 	%f181, %f180;
	mov.f32 	%f182, 0f4B400001;
	mov.f32 	%f183, 0f437C0000;
	fma.rm.f32 	%f184, %f181, %f183, %f182;
	add.f32 	%f185, %f184, 0fCB40007F;
	neg.f32 	%f186, %f185;
	fma.rn.f32 	%f187, %f179, 0f3FB8AA3B, %f186;
	fma.rn.f32 	%f188, %f179, 0f32A57060, %f187;
	mov.b32 	%r158, %f184;
	shl.b32 	%r159, %r158, 23;
	mov.b32 	%f189, %r159;
	ex2.approx.ftz.f32 	%f190, %f188;
	fma.rn.f32 	%f191, %f190, %f189, %f366;
	add.s64 	%rd95, %rd89, 1024;
	cvt.u32.u64 	%r160, %rd95;
	div.s32 	%r161, %r160, %r27;
	mul.lo.s32 	%r162, %r161, %r27;
	sub.s32 	%r163, %r160, %r162;
	selp.b32 	%r164, 0, %r161, %p49;
	selp.b32 	%r165, 0, %r163, %p48;
	mul.lo.s32 	%r166, %r29, %r164;
	mad.lo.s32 	%r167, %r30, %r165, %r166;
	shl.b64 	%rd96, %rd95, 32;
	shr.s64 	%rd97, %rd96, 30;
	add.s64 	%rd98, %rd1, %rd97;
	ld.global.f32 	%f192, [%rd98];
	cvt.s64.s32 	%rd99, %r167;
	add.s64 	%rd100, %rd2, %rd99;
	ld.global.u8 	%rs12, [%rd100];
	setp.eq.s16 	%p51, %rs12, 0;
	mul.f32 	%f193, %f192, %f27;
	selp.f32 	%f194, %f26, %f193, %p51;
	sub.f32 	%f195, %f194, %f15;
	fma.rn.f32 	%f196, %f195, 0f3BBB989D, 0f3F000000;
	cvt.sat.f32.f32 	%f197, %f196;
	fma.rm.f32 	%f198, %f197, %f183, %f182;
	add.f32 	%f199, %f198, 0fCB40007F;
	neg.f32 	%f200, %f199;
	fma.rn.f32 	%f201, %f195, 0f3FB8AA3B, %f200;
	fma.rn.f32 	%f202, %f195, 0f32A57060, %f201;
	mov.b32 	%r168, %f198;
	shl.b32 	%r169, %r168, 23;
	mov.b32 	%f203, %r169;
	ex2.approx.ftz.f32 	%f204, %f202;
	fma.rn.f32 	%f205, %f204, %f203, %f191;
	add.s64 	%rd101, %rd89, 2048;
	cvt.u32.u64 	%r170, %rd101;
	div.s32 	%r171, %r170, %r27;
	mul.lo.s32 	%r172, %r171, %r27;
	sub.s32 	%r173, %r170, %r172;
	selp.b32 	%r174, 0, %r171, %p49;
	selp.b32 	%r175, 0, %r173, %p48;
	mul.lo.s32 	%r176, %r29, %r174;
	mad.lo.s32 	%r177, %r30, %r175, %r176;
	shl.b64 	%rd102, %rd101, 32;
	shr.s64 	%rd103, %rd102, 30;
	add.s64 	%rd104, %rd1, %rd103;
	ld.global.f32 	%f206, [%rd104];
	cvt.s64.s32 	%rd105, %r177;
	add.s64 	%rd106, %rd2, %rd105;
	ld.global.u8 	%rs13, [%rd106];
	setp.eq.s16 	%p52, %rs13, 0;
	mul.f32 	%f207, %f206, %f27;
	selp.f32 	%f208, %f26, %f207, %p52;
	sub.f32 	%f209, %f208, %f15;
	fma.rn.f32 	%f210, %f209, 0f3BBB989D, 0f3F000000;
	cvt.sat.f32.f32 	%f211, %f210;
	fma.rm.f32 	%f212, %f211, %f183, %f182;
	add.f32 	%f213, %f212, 0fCB40007F;
	neg.f32 	%f214, %f213;
	fma.rn.f32 	%f215, %f209, 0f3FB8AA3B, %f214;
	fma.rn.f32 	%f216, %f209, 0f32A57060, %f215;
	mov.b32 	%r178, %f212;
	shl.b32 	%r179, %r178, 23;
	mov.b32 	%f217, %r179;
	ex2.approx.ftz.f32 	%f218, %f216;
	fma.rn.f32 	%f219, %f218, %f217, %f205;
	add.s64 	%rd107, %rd89, 3072;
	cvt.u32.u64 	%r180, %rd107;
	div.s32 	%r181, %r180, %r27;
	mul.lo.s32 	%r182, %r181, %r27;
	sub.s32 	%r183, %r180, %r182;
	selp.b32 	%r184, 0, %r181, %p49;
	selp.b32 	%r185, 0, %r183, %p48;
	mul.lo.s32 	%r186, %r29, %r184;
	mad.lo.s32 	%r187, %r30, %r185, %r186;
	shl.b64 	%rd108, %rd107, 32;
	shr.s64 	%rd109, %rd108, 30;
	add.s64 	%rd110, %rd1, %rd109;
	ld.global.f32 	%f220, [%rd110];
	cvt.s64.s32 	%rd111, %r187;
	add.s64 	%rd112, %rd2, %rd111;
	ld.global.u8 	%rs14, [%rd112];
	setp.eq.s16 	%p53, %rs14, 0;
	mul.f32 	%f221, %f220, %f27;
	selp.f32 	%f222, %f26, %f221, %p53;
	sub.f32 	%f223, %f222, %f15;
	fma.rn.f32 	%f224, %f223, 0f3BBB989D, 0f3F000000;
	cvt.sat.f32.f32 	%f225, %f224;
	fma.rm.f32 	%f226, %f225, %f183, %f182;
	add.f32 	%f227, %f226, 0fCB40007F;
	neg.f32 	%f228, %f227;
	fma.rn.f32 	%f229, %f223, 0f3FB8AA3B, %f228;
	fma.rn.f32 	%f230, %f223, 0f32A57060, %f229;
	mov.b32 	%r188, %f226;
	shl.b32 	%r189, %r188, 23;
	mov.b32 	%f231, %r189;
	ex2.approx.ftz.f32 	%f232, %f230;
	fma.rn.f32 	%f366, %f232, %f231, %f219;
	add.s32 	%r253, %r253, 4096;
	setp.lt.s32 	%p54, %r253, %r5;
	@%p54 bra 	$L__BB299_21;
$L__BB299_22:
	setp.gt.s32 	%p55, %r32, 15;
	setp.gt.s32 	%p56, %r32, 23;
	setp.gt.s32 	%p57, %r32, 27;
	setp.gt.s32 	%p58, %r32, 29;
	setp.gt.s32 	%p59, %r32, 30;
	mov.b32 	%r191, %f366;
	mov.b32 	%r192, 1;
	mov.b32 	%r213, 31;
	mov.b32 	%r214, -1;
	// begin inline asm
	shfl.sync.down.b32 %r190, %r191, %r192, %r213, %r214;
	// end inline asm
	mov.b32 	%f233, %r190;
	add.f32 	%f234, %f366, %f233;
	selp.f32 	%f235, %f366, %f234, %p59;
	mov.b32 	%r196, %f235;
	mov.b32 	%r197, 2;
	// begin inline asm
	shfl.sync.down.b32 %r195, %r196, %r197, %r213, %r214;
	// end inline asm
	mov.b32 	%f236, %r195;
	add.f32 	%f237, %f235, %f236;
	selp.f32 	%f238, %f235, %f237, %p58;
	mov.b32 	%r201, %f238;
	mov.b32 	%r202, 4;
	// begin inline asm
	shfl.sync.down.b32 %r200, %r201, %r202, %r213, %r214;
	// end inline asm
	mov.b32 	%f239, %r200;
	add.f32 	%f240, %f238, %f239;
	selp.f32 	%f241, %f238, %f240, %p57;
	mov.b32 	%r206, %f241;
	mov.b32 	%r207, 8;
	// begin inline asm
	shfl.sync.down.b32 %r205, %r206, %r207, %r213, %r214;
	// end inline asm
	mov.b32 	%f242, %r205;
	add.f32 	%f243, %f241, %f242;
	selp.f32 	%f244, %f241, %f243, %p56;
	mov.b32 	%r211, %f244;
	mov.b32 	%r212, 16;
	// begin inline asm
	shfl.sync.down.b32 %r210, %r211, %r212, %r213, %r214;
	// end inline asm
	mov.b32 	%f245, %r210;
	add.f32 	%f246, %f244, %f245;
	selp.f32 	%f24, %f244, %f246, %p55;
	not.pred 	%p60, %p74;
	@%p60 bra 	$L__BB299_24;
	shr.u32 	%r215, %r4, 3;
	and.b32  	%r216, %r215, 124;
	mov.u32 	%r217, _ZZ14BlockAllReduceI5SumOpfLi1024EET0_S1_E12temp_storage;
	add.s32 	%r218, %r217, %r216;
	st.shared.f32 	[%r218+32], %f24;
$L__BB299_24:
	setp.ne.s32 	%p61, %r4, 0;
	bar.sync 	0;
	@%p61 bra 	$L__BB299_26;
	ld.shared.f32 	%f247, [_ZZ14BlockAllReduceI5SumOpfLi1024EET0_S1_E12temp_storage+36];
	add.f32 	%f248, %f24, %f247;
	ld.shared.f32 	%f249, [_ZZ14BlockAllReduceI5SumOpfLi1024EET0_S1_E12temp_storage+40];
	add.f32 	%f250, %f248, %f249;
	ld.shared.f32 	%f251, [_ZZ14BlockAllReduceI5SumOpfLi1024EET0_S1_E12temp_storage+44];
	add.f32 	%f252, %f250, %f251;
	ld.shared.f32 	%f253, [_ZZ14BlockAllReduceI5SumOpfLi1024EET0_S1_E12temp_storage+48];
	add.f32 	%f254, %f252, %f253;
	ld.shared.f32 	%f255, [_ZZ14BlockAllReduceI5SumOpfLi1024EET0_S1_E12temp_storage+52];
	add.f32 	%f256, %f254, %f255;
	ld.shared.f32 	%f257, [_ZZ14BlockAllReduceI5SumOpfLi1024EET0_S1_E12temp_storage+56];
	add.f32 	%f258, %f256, %f257;
	ld.shared.f32 	%f259, [_ZZ14BlockAllReduceI5SumOpfLi1024EET0_S1_E12temp_storage+60];
	add.f32 	%f260, %f258, %f259;
	ld.shared.f32 	%f261, [_ZZ14BlockAllReduceI5SumOpfLi1024EET0_S1_E12temp_storage+64];
	add.f32 	%f262, %f260, %f261;
	ld.shared.f32 	%f263, [_ZZ14BlockAllReduceI5SumOpfLi1024EET0_S1_E12temp_storage+68];
	add.f32 	%f264, %f262, %f263;
	ld.shared.f32 	%f265, [_ZZ14BlockAllReduceI5SumOpfLi1024EET0_S1_E12temp_storage+72];
	add.f32 	%f266, %f264, %f265;
	ld.shared.f32 	%f267, [_ZZ14BlockAllReduceI5SumOpfLi1024EET0_S1_E12temp_storage+76];
	add.f32 	%f268, %f266, %f267;
	ld.shared.f32 	%f269, [_ZZ14BlockAllReduceI5SumOpfLi1024EET0_S1_E12temp_storage+80];
	add.f32 	%f270, %f268, %f269;
	ld.shared.f32 	%f271, [_ZZ14BlockAllReduceI5SumOpfLi1024EET0_S1_E12temp_storage+84];
	add.f32 	%f272, %f270, %f271;
	ld.shared.f32 	%f273, [_ZZ14BlockAllReduceI5SumOpfLi1024EET0_S1_E12temp_storage+88];
	add.f32 	%f274, %f272, %f273;
	ld.shared.f32 	%f275, [_ZZ14BlockAllReduceI5SumOpfLi1024EET0_S1_E12temp_storage+92];
	add.f32 	%f276, %f274, %f275;
	ld.shared.f32 	%f277, [_ZZ14BlockAllReduceI5SumOpfLi1024EET0_S1_E12temp_storage+96];
	add.f32 	%f278, %f276, %f277;
	ld.shared.f32 	%f279, [_ZZ14BlockAllReduceI5SumOpfLi1024EET0_S1_E12temp_storage+100];
	add.f32 	%f280, %f278, %f279;
	ld.shared.f32 	%f281, [_ZZ14BlockAllReduceI5SumOpfLi1024EET0_S1_E12temp_storage+104];
	add.f32 	%f282, %f280, %f281;
	ld.shared.f32 	%f283, [_ZZ14BlockAllReduceI5SumOpfLi1024EET0_S1_E12temp_storage+108];
	add.f32 	%f284, %f282, %f283;
	ld.shared.f32 	%f285, [_ZZ14BlockAllReduceI5SumOpfLi1024EET0_S1_E12temp_storage+112];
	add.f32 	%f286, %f284, %f285;
	ld.shared.f32 	%f287, [_ZZ14BlockAllReduceI5SumOpfLi1024EET0_S1_E12temp_storage+116];
	add.f32 	%f288, %f286, %f287;
	ld.shared.f32 	%f289, [_ZZ14BlockAllReduceI5SumOpfLi1024EET0_S1_E12temp_storage+120];
	add.f32 	%f290, %f288, %f289;
	ld.shared.f32 	%f291, [_ZZ14BlockAllReduceI5SumOpfLi1024EET0_S1_E12temp_storage+124];
	add.f32 	%f292, %f290, %f291;
	ld.shared.f32 	%f293, [_ZZ14BlockAllReduceI5SumOpfLi1024EET0_S1_E12temp_storage+128];
	add.f32 	%f294, %f292, %f293;
	ld.shared.f32 	%f295, [_ZZ14BlockAllReduceI5SumOpfLi1024EET0_S1_E12temp_storage+132];
	add.f32 	%f296, %f294, %f295;
	ld.shared.f32 	%f297, [_ZZ14BlockAllReduceI5SumOpfLi1024EET0_S1_E12temp_storage+136];
	add.f32 	%f298, %f296, %f297;
	ld.shared.f32 	%f299, [_ZZ14BlockAllReduceI5SumOpfLi1024EET0_S1_E12temp_storage+140];
	add.f32 	%f300, %f298, %f299;
	ld.shared.f32 	%f301, [_ZZ14BlockAllReduceI5SumOpfLi1024EET0_S1_E12temp_storage+144];
	add.f32 	%f302, %f300, %f301;
	ld.shared.f32 	%f303, [_ZZ14BlockAllReduceI5SumOpfLi1024EET0_S1_E12temp_storage+148];
	add.f32 	%f304, %f302, %f303;
	ld.shared.f32 	%f305, [_ZZ14BlockAllReduceI5SumOpfLi1024EET0_S1_E12temp_storage+152];
	add.f32 	%f306, %f304, %f305;
	ld.shared.f32 	%f307, [_ZZ14BlockAllReduceI5SumOpfLi1024EET0_S1_E12temp_storage+156];
	add.f32 	%f308, %f306, %f307;
	st.shared.f32 	[_ZZ14BlockAllReduceI5SumOpfLi1024EET0_S1_E16result_broadcast], %f308;
$L__BB299_26:
	setp.ge.s32 	%p62, %r4, %r5;
	bar.sync 	0;
	ld.shared.f32 	%f25, [_ZZ14BlockAllReduceI5SumOpfLi1024EET0_S1_E16result_broadcast];
	@%p62 bra 	$L__BB299_31;
	and.b32  	%r219, %r7, 1024;
	setp.ne.s32 	%p63, %r219, 0;
	mul.lo.s64 	%rd17, %rd27, %rd138;
	mul.lo.s64 	%rd18, %rd138, %rd29;
	mov.u32 	%r256, %r4;
	@%p63 bra 	$L__BB299_29;
	setp.eq.s64 	%p64, %rd23, 1;
	setp.eq.s64 	%p65, %rd22, 1;
	add.s64 	%rd113, %rd17, %rd9;
	cvt.u32.u64 	%r220, %rd113;
	div.s32 	%r221, %r220, %r27;
	mul.lo.s32 	%r222, %r221, %r27;
	sub.s32 	%r223, %r220, %r222;
	selp.b32 	%r224, 0, %r221, %p65;
	selp.b32 	%r225, 0, %r223, %p64;
	mul.lo.s32 	%r226, %r29, %r224;
	mad.lo.s32 	%r227, %r30, %r225, %r226;
	shl.b64 	%rd114, %rd113, 32;
	shr.s64 	%rd115, %rd114, 30;
	add.s64 	%rd116, %rd1, %rd115;
	ld.global.f32 	%f309, [%rd116];
	cvt.s64.s32 	%rd117, %r227;
	add.s64 	%rd118, %rd2, %rd117;
	ld.global.u8 	%rs15, [%rd118];
	setp.eq.s16 	%p66, %rs15, 0;
	mul.f32 	%f310, %f309, %f27;
	selp.f32 	%f311, %f26, %f310, %p66;
	sub.f32 	%f312, %f311, %f15;
	fma.rn.f32 	%f313, %f312, 0f3BBB989D, 0f3F000000;
	cvt.sat.f32.f32 	%f314, %f313;
	mov.f32 	%f315, 0f4B400001;
	mov.f32 	%f316, 0f437C0000;
	fma.rm.f32 	%f317, %f314, %f316, %f315;
	add.f32 	%f318, %f317, 0fCB40007F;
	neg.f32 	%f319, %f318;
	fma.rn.f32 	%f320, %f312, 0f3FB8AA3B, %f319;
	fma.rn.f32 	%f321, %f312, 0f32A57060, %f320;
	mov.b32 	%r228, %f317;
	shl.b32 	%r229, %r228, 23;
	mov.b32 	%f322, %r229;
	ex2.approx.ftz.f32 	%f323, %f321;
	mul.f32 	%f324, %f323, %f322;
	div.rn.f32 	%f325, %f324, %f25;
	add.s64 	%rd119, %rd18, %rd9;
	shl.b64 	%rd120, %rd119, 2;
	add.s64 	%rd121, %rd4, %rd120;
	st.global.f32 	[%rd121], %f325;
	mov.u32 	%r256, %r9;
$L__BB299_29:
	setp.lt.u32 	%p67, %r7, 1024;
	@%p67 bra 	$L__BB299_31;
$L__BB299_30:
	setp.eq.s64 	%p68, %rd23, 1;
	setp.eq.s64 	%p69, %rd22, 1;
	cvt.u64.u32 	%rd122, %r256;
	add.s64 	%rd123, %rd17, %rd122;
	cvt.u32.u64 	%r230, %rd123;
	div.s32 	%r231, %r230, %r27;
	mul.lo.s32 	%r232, %r231, %r27;
	sub.s32 	%r233, %r230, %r232;
	selp.b32 	%r234, 0, %r231, %p69;
	selp.b32 	%r235, 0, %r233, %p68;
	mul.lo.s32 	%r236, %r29, %r234;
	mad.lo.s32 	%r237, %r30, %r235, %r236;
	shl.b64 	%rd124, %rd123, 32;
	shr.s64 	%rd125, %rd124, 30;
	add.s64 	%rd126, %rd1, %rd125;
	ld.global.f32 	%f326, [%rd126];
	cvt.s64.s32 	%rd127, %r237;
	add.s64 	%rd128, %rd2, %rd127;
	ld.global.u8 	%rs16, [%rd128];
	setp.eq.s16 	%p70, %rs16, 0;
	mul.f32 	%f327, %f326, %f27;
	selp.f32 	%f328, %f26, %f327, %p70;
	sub.f32 	%f329, %f328, %f15;
	fma.rn.f32 	%f330, %f329, 0f3BBB989D, 0f3F000000;
	cvt.sat.f32.f32 	%f331, %f330;
	mov.f32 	%f332, 0f4B400001;
	mov.f32 	%f333, 0f437C0000;
	fma.rm.f32 	%f334, %f331, %f333, %f332;
	add.f32 	%f335, %f334, 0fCB40007F;
	neg.f32 	%f336, %f335;
	fma.rn.f32 	%f337, %f329, 0f3FB8AA3B, %f336;
	fma.rn.f32 	%f338, %f329, 0f32A57060, %f337;
	mov.b32 	%r238, %f334;
	shl.b32 	%r239, %r238, 23;
	mov.b32 	%f339, %r239;
	ex2.approx.ftz.f32 	%f340, %f338;
	mul.f32 	%f341, %f340, %f339;
	div.rn.f32 	%f342, %f341, %f25;
	add.s64 	%rd129, %rd18, %rd122;
	shl.b64 	%rd130, %rd129, 2;
	add.s64 	%rd131, %rd4, %rd130;
	st.global.f32 	[%rd131], %f342;
	add.s64 	%rd132, %rd123, 1024;
	cvt.u32.u64 	%r240, %rd132;
	div.s32 	%r241, %r240, %r27;
	mul.lo.s32 	%r242, %r241, %r27;
	sub.s32 	%r243, %r240, %r242;
	selp.b32 	%r244, 0, %r241, %p69;
	selp.b32 	%r245, 0, %r243, %p68;
	mul.lo.s32 	%r246, %r29, %r244;
	mad.lo.s32 	%r247, %r30, %r245, %r246;
	shl.b64 	%rd133, %rd132, 32;
	shr.s64 	%rd134, %rd133, 30;
	add.s64 	%rd135, %rd1, %rd134;
	ld.global.f32 	%f343, [%rd135];
	cvt.s64.s32 	%rd136, %r247;
	add.s64 	%rd137, %rd2, %rd136;
	ld.global.u8 	%rs17, [%rd137];
	setp.eq.s16 	%p71, %rs17, 0;
	mul.f32 	%f344, %f343, %f27;
	selp.f32 	%f345, %f26, %f344, %p71;
	sub.f32 	%f346, %f345, %f15;
	fma.rn.f32 	%f347, %f346, 0f3BBB989D, 0f3F000000;
	cvt.sat.f32.f32 	%f348, %f347;
	fma.rm.f32 	%f349, %f348, %f333, %f332;
	add.f32 	%f350, %f349, 0fCB40007F;
	neg.f32 	%f351, %f350;
	fma.rn.f32 	%f352, %f346, 0f3FB8AA3B, %f351;
	fma.rn.f32 	%f353, %f346, 0f32A57060, %f352;
	mov.b32 	%r248, %f349;
	shl.b32 	%r249, %r248, 23;
	mov.b32 	%f354, %r249;
	ex2.approx.ftz.f32 	%f355, %f353;
	mul.f32 	%f356, %f355, %f354;
	div.rn.f32 	%f357, %f356, %f25;
	st.global.f32 	[%rd131+4096], %f357;
	add.s32 	%r256, %r256, 2048;
	setp.lt.s32 	%p72, %r256, %r5;
	@%p72 bra 	$L__BB299_30;
$L__BB299_31:
	add.s64 	%rd138, %rd138, %rd8;
	setp.lt.s64 	%p73, %rd138, %rd30;
	@%p73 bra 	$L__BB299_2;
$L__BB299_32:
	ret;

}
	// .globl	_Z15SoftmaxWarpImplI22BroadcastScaleMaskLoadIffbLm3EiE11DirectStoreIffEfLi2ELi2ELi1ELi2ELb0EL9Algorithm0EEvT_T0_ll
.visible .entry _Z15SoftmaxWarpImplI22BroadcastScaleMaskLoadIffbLm3EiE11DirectStoreIffEfLi2ELi2ELi1ELi2ELb0EL9Algorithm0EEvT_T0_ll(
	.param .align 8 .b8 _Z15SoftmaxWarpImplI22BroadcastScaleMaskLoadIffbLm3EiE11DirectStoreIffEfLi2ELi2ELi1ELi2ELb0EL9Algorithm0EEvT_T0_ll_param_0[112],
	.param .align 8 .b8 _Z15SoftmaxWarpImplI22BroadcastScaleMaskLoadIffbLm3EiE11DirectStoreIffEfLi2ELi2ELi1ELi2ELb0EL9Algorithm0EEvT_T0_ll_param_1[16],
	.param .u64 _Z15SoftmaxWarpImplI22BroadcastScaleMaskLoadIffbLm3EiE11DirectStoreIffEfLi2ELi2ELi1ELi2ELb0EL9Algorithm0EEvT_T0_ll_param_2,
	.param .u64 _Z15SoftmaxWarpImplI22BroadcastScaleMaskLoadIffbLm3EiE11DirectStoreIffEfLi2ELi2ELi1ELi2ELb0EL9Algorithm0EEvT_T0_ll_param_3
)
{
	.reg .pred 	%p<14>;
	.reg .b16 	%rs<5>;
	.reg .b32 	%r<68>;
	.reg .b32 	%f<75>;
	.reg .b64 	%rd<45>;

	ld.param.u64 	%rd18, [_Z15SoftmaxWarpImplI22BroadcastScaleMaskLoadIffbLm3EiE11DirectStoreIffEfLi2ELi2ELi1ELi2ELb0EL9Algorithm0EEvT_T0_ll_param_1+8];
	ld.param.u64 	%rd17, [_Z15SoftmaxWarpImplI22BroadcastScaleMaskLoadIffbLm3EiE11DirectStoreIffEfLi2ELi2ELi1ELi2ELb0EL9Algorithm0EEvT_T0_ll_param_1];
	ld.param.u64 	%rd3, [_Z15SoftmaxWarpImplI22BroadcastScaleMaskLoadIffbLm3EiE11DirectStoreIffEfLi2ELi2ELi1ELi2ELb0EL9Algorithm0EEvT_T0_ll_param_0+32];
	ld.param.u64 	%rd4, [_Z15SoftmaxWarpImplI22BroadcastScaleMaskLoadIffbLm3EiE11DirectStoreIffEfLi2ELi2ELi1ELi2ELb0EL9Algorithm0EEvT_T0_ll_param_0+24];
	ld.param.u64 	%rd5, [_Z15SoftmaxWarpImplI22BroadcastScaleMaskLoadIffbLm3EiE11DirectStoreIffEfLi2ELi2ELi1ELi2ELb0EL9Algorithm0EEvT_T0_ll_param_0+16];
	ld.param.v2.u32 	{%r1, %r2}, [_Z15SoftmaxWarpImplI22BroadcastScaleMaskLoadIffbLm3EiE11DirectStoreIffEfLi2ELi2ELi1ELi2ELb0EL9Algorithm0EEvT_T0_ll_param_0+48];
	ld.param.v2.u32 	{%r3, %r4}, [_Z15SoftmaxWarpImplI22BroadcastScaleMaskLoadIffbLm3EiE11DirectStoreIffEfLi2ELi2ELi1ELi2ELb0EL9Algorithm0EEvT_T0_ll_param_0+72];
	ld.param.u32 	%r5, [_Z15SoftmaxWarpImplI22BroadcastScaleMaskLoadIffbLm3EiE11DirectStoreIffEfLi2ELi2ELi1ELi2ELb0EL9Algorithm0EEvT_T0_ll_param_0+80];
	ld.param.u64 	%rd6, [_Z15SoftmaxWarpImplI22BroadcastScaleMaskLoadIffbLm3EiE11DirectStoreIffEfLi2ELi2ELi1ELi2ELb0EL9Algorithm0EEvT_T0_ll_param_0+96];
	ld.param.v2.f32 	{%f1, %f2}, [_Z15SoftmaxWarpImplI22BroadcastScaleMaskLoadIffbLm3EiE11DirectStoreIffEfLi2ELi2ELi1ELi2ELb0EL9Algorithm0EEvT_T0_ll_param_0+104];
	ld.param.u64 	%rd20, [_Z15SoftmaxWarpImplI22BroadcastScaleMaskLoadIffbLm3EiE11DirectStoreIffEfLi2ELi2ELi1ELi2ELb0EL9Algorithm0EEvT_T0_ll_param_0+8];
	ld.param.u64 	%rd21, [_Z15SoftmaxWarpImplI22BroadcastScaleMaskLoadIffbLm3EiE11DirectStoreIffEfLi2ELi2ELi1ELi2ELb0EL9Algorithm0EEvT_T0_ll_param_0];
	ld.param.u64 	%rd19, [_Z15SoftmaxWarpImplI22BroadcastScaleMaskLoadIffbLm3EiE11DirectStoreIffEfLi2ELi2ELi1ELi2ELb0EL9Algorithm0EEvT_T0_ll_param_2];
	ld.param.u64 	%rd22, [_Z15SoftmaxWarpImplI22BroadcastScaleMaskLoadIffbLm3EiE11DirectStoreIffEfLi2ELi2ELi1ELi2ELb0EL9Algorithm0EEvT_T0_ll_param_3];
	cvta.to.global.u64 	%rd1, %rd21;
	cvta.to.global.u64 	%rd2, %rd20;
	setp.lt.s64 	%p1, %rd22, 3;
	@%p1 bra 	$L__BB300_2;
	mov.u64 	%rd23, $str;
	cvta.global.u64 	%rd24, %rd23;
	mov.u64 	%rd25, $str$1;
	cvta.global.u64 	%rd26, %rd25;
	mov.u64 	%rd27, __unnamed_291;
	cvta.global.u64 	%rd28, %rd27;
	{ // callseq 290, 0
	.param .b64 param0;
	st.param.b64 	[param0], %rd24;
	.param .b64 param1;
	st.param.b64 	[param1], %rd26;
	.param .b32 param2;
	st.param.b32 	[param2], 219;
	.param .b64 param3;
	st.param.b64 	[param3], %rd28;
	.param .b64 param4;
	st.param.b64 	[param4], 1;
	call.uni 
	__assertfail, 
	(
	param0, 
	param1, 
	param2, 
	param3, 
	param4
	);
	} // callseq 290
$L__BB300_2:
	mov.u32 	%r7, %ctaid.x;
	mov.u32 	%r8, %ntid.y;
	mov.u32 	%r9, %tid.y;
	mad.lo.s32 	%r10, %r7, %r8, %r9;
	mov.u32 	%r11, %nctaid.x;
	mul.lo.s32 	%r12, %r8, %r11;
	shl.b32 	%r6, %r12, 1;
	shl.b32 	%r13, %r10, 1;
	cvt.s64.s32 	%rd44, %r13;
	setp.le.s64 	%p2, %rd19, %rd44;
	@%p2 bra 	$L__BB300_9;
	cvta.to.global.u64 	%rd9, %rd17;
	mov.u32 	%r14, %tid.x;
	shl.b32 	%r15, %r14, 1;
	cvt.u64.u32 	%rd10, %r15;
	cvt.s64.s32 	%rd11, %r6;
	cvt.u32.u64 	%r16, %rd10;
$L__BB300_4:
	setp.eq.s64 	%p3, %rd3, 1;
	setp.eq.s64 	%p4, %rd4, 1;
	setp.eq.s64 	%p5, %rd5, 1;
	mul.lo.s64 	%rd13, %rd6, %rd44;
	cvt.u32.u64 	%r17, %rd13;
	add.s32 	%r18, %r16, %r17;
	div.s32 	%r19, %r18, %r1;
	mul.lo.s32 	%r20, %r19, %r1;
	sub.s32 	%r21, %r18, %r20;
	div.s32 	%r22, %r21, %r2;
	mul.lo.s32 	%r23, %r22, %r2;
	sub.s32 	%r24, %r21, %r23;
	selp.b32 	%r25, 0, %r19, %p5;
	selp.b32 	%r26, 0, %r22, %p4;
	selp.b32 	%r27, 0, %r24, %p3;
	mul.lo.s32 	%r28, %r3, %r25;
	mad.lo.s32 	%r29, %r4, %r26, %r28;
	mad.lo.s32 	%r30, %r5, %r27, %r29;
	shr.u32 	%r31, %r18, 31;
	add.s32 	%r32, %r18, %r31;
	shr.s32 	%r33, %r32, 1;
	mul.wide.s32 	%rd29, %r33, 8;
	add.s64 	%rd14, %rd1, %rd29;
	ld.global.f32 	%f9, [%rd14];
	shr.u32 	%r34, %r30, 31;
	add.s32 	%r35, %r30, %r34;
	shr.s32 	%r36, %r35, 1;
	mul.wide.s32 	%rd30, %r36, 2;
	add.s64 	%rd31, %rd2, %rd30;
	ld.global.v2.u8 	{%rs1, %rs2}, [%rd31];
	setp.eq.s16 	%p6, %rs1, 0;
	mul.f32 	%f10, %f9, %f2;
	selp.f32 	%f3, %f1, %f10, %p6;
	setp.eq.s16 	%p7, %rs2, 0;
	mov.f32 	%f73, %f1;
	@%p7 bra 	$L__BB300_6;
	ld.global.f32 	%f11, [%rd14+4];
	mul.f32 	%f73, %f11, %f2;
$L__BB300_6:
	cvt.u32.u64 	%r37, %rd10;
	cvt.u32.u64 	%r38, %rd6;
	add.s32 	%r40, %r17, %r38;
	add.s32 	%r41, %r37, %r40;
	div.s32 	%r42, %r41, %r1;
	mul.lo.s32 	%r43, %r42, %r1;
	sub.s32 	%r44, %r41, %r43;
	div.s32 	%r45, %r44, %r2;
	mul.lo.s32 	%r46, %r45, %r2;
	sub.s32 	%r47, %r44, %r46;
	selp.b32 	%r48, 0, %r42, %p5;
	selp.b32 	%r49, 0, %r45, %p4;
	selp.b32 	%r50, 0, %r47, %p3;
	mul.lo.s32 	%r51, %r3, %r48;
	mad.lo.s32 	%r52, %r4, %r49, %r51;
	mad.lo.s32 	%r53, %r5, %r50, %r52;
	shr.u32 	%r54, %r41, 31;
	add.s32 	%r55, %r41, %r54;
	shr.s32 	%r56, %r55, 1;
	mul.wide.s32 	%rd32, %r56, 8;
	add.s64 	%rd15, %rd1, %rd32;
	ld.global.f32 	%f12, [%rd15];
	shr.u32 	%r57, %r53, 31;
	add.s32 	%r58, %r53, %r57;
	shr.s32 	%r59, %r58, 1;
	mul.wide.s32 	%rd33, %r59, 2;
	add.s64 	%rd34, %rd2, %rd33;
	ld.global.v2.u8 	{%rs3, %rs4}, [%rd34];
	setp.eq.s16 	%p11, %rs3, 0;
	mul.f32 	%f13, %f12, %f2;
	selp.f32 	%f6, %f1, %f13, %p11;
	setp.eq.s16 	%p12, %rs4, 0;
	mov.f32 	%f74, %f1;
	@%p12 bra 	$L__BB300_8;
	ld.global.f32 	%f14, [%rd15+4];
	mul.f32 	%f74, %f14, %f2;
$L__BB300_8:
	max.f32 	%f15, %f3, 0fFF800000;
	max.f32 	%f16, %f15, %f73;
	max.f32 	%f17, %f6, 0fFF800000;
	max.f32 	%f18, %f17, %f74;
	sub.f32 	%f19, %f3, %f16;
	fma.rn.f32 	%f20, %f19, 0f3BBB989D, 0f3F000000;
	cvt.sat.f32.f32 	%f21, %f20;
	mov.f32 	%f22, 0f4B400001;
	mov.f32 	%f23, 0f437C0000;
	fma.rm.f32 	%f24, %f21, %f23, %f22;
	add.f32 	%f25, %f24, 0fCB40007F;
	neg.f32 	%f26, %f25;
	fma.rn.f32 	%f27, %f19, 0f3FB8AA3B, %f26;
	fma.rn.f32 	%f28, %f19, 0f32A57060, %f27;
	mov.b32 	%r60, %f24;
	shl.b32 	%r61, %r60, 23;
	mov.b32 	%f29, %r61;
	ex2.approx.ftz.f32 	%f30, %f28;
	mul.f32 	%f31, %f30, %f29;
	add.f32 	%f32, %f31, 0f00000000;
	sub.f32 	%f33, %f73, %f16;
	fma.rn.f32 	%f34, %f33, 0f3BBB989D, 0f3F000000;
	cvt.sat.f32.f32 	%f35, %f34;
	fma.rm.f32 	%f36, %f35, %f23, %f22;
	add.f32 	%f37, %f36, 0fCB40007F;
	neg.f32 	%f38, %f37;
	fma.rn.f32 	%f39, %f33, 0f3FB8AA3B, %f38;
	fma.rn.f32 	%f40, %f33, 0f32A57060, %f39;
	mov.b32 	%r62, %f36;
	shl.b32 	%r63, %r62, 23;
	mov.b32 	%f41, %r63;
	ex2.approx.ftz.f32 	%f42, %f40;
	mul.f32 	%f43, %f42, %f41;
	add.f32 	%f44, %f32, %f43;
	sub.f32 	%f45, %f6, %f18;
	fma.rn.f32 	%f46, %f45, 0f3BBB989D, 0f3F000000;
	cvt.sat.f32.f32 	%f47, %f46;
	fma.rm.f32 	%f48, %f47, %f23, %f22;
	add.f32 	%f49, %f48, 0fCB40007F;
	neg.f32 	%f50, %f49;
	fma.rn.f32 	%f51, %f45, 0f3FB8AA3B, %f50;
	fma.rn.f32 	%f52, %f45, 0f32A57060, %f51;
	mov.b32 	%r64, %f48;
	shl.b32 	%r65, %r64, 23;
	mov.b32 	%f53, %r65;
	ex2.approx.ftz.f32 	%f54, %f52;
	mul.f32 	%f55, %f54, %f53;
	add.f32 	%f56, %f55, 0f00000000;
	sub.f32 	%f57, %f74, %f18;
	fma.rn.f32 	%f58, %f57, 0f3BBB989D, 0f3F000000;
	cvt.sat.f32.f32 	%f59, %f58;
	fma.rm.f32 	%f60, %f59, %f23, %f22;
	add.f32 	%f61, %f60, 0fCB40007F;
	neg.f32 	%f62, %f61;
	fma.rn.f32 	%f63, %f57, 0f3FB8AA3B, %f62;
	fma.rn.f32 	%f64, %f57, 0f32A57060, %f63;
	mov.b32 	%r66, %f60;
	shl.b32 	%r67, %r66, 23;
	mov.b32 	%f65, %r67;
	ex2.approx.ftz.f32 	%f66, %f64;
	mul.f32 	%f67, %f66, %f65;
	add.f32 	%f68, %f56, %f67;
	div.rn.f32 	%f69, %f31, %f44;
	div.rn.f32 	%f70, %f43, %f44;
	mad.lo.s64 	%rd35, %rd44, %rd18, %rd10;
	shl.b64 	%rd36, %rd35, 2;
	add.s64 	%rd37, %rd9, %rd36;
	st.global.v2.f32 	[%rd37], {%f69, %f70};
	div.rn.f32 	%f71, %f55, %f68;
	div.rn.f32 	%f72, %f67, %f68;
	add.s64 	%rd38, %rd35, %rd18;
	shr.u64 	%rd39, %rd38, 63;
	add.s64 	%rd40, %rd38, %rd39;
	shl.b64 	%rd41, %rd40, 2;
	and.b64  	%rd42, %rd41, -8;
	add.s64 	%rd43, %rd9, %rd42;
	st.global.v2.f32 	[%rd43], {%f71, %f72};
	add.s64 	%rd44, %rd44, %rd11;
	setp.lt.s64 	%p13, %rd44, %rd19;
	@%p13 bra 	$L__BB300_4;
$L__BB300_9:
	ret;

}
	// .globl	_Z15SoftmaxWarpImplI22BroadcastScaleMaskLoadIffbLm3EiE11DirectStoreIffEfLi2ELi2ELi1ELi2ELb1EL9Algorithm0EEvT_T0_ll
.visible .entry _Z15SoftmaxWarpImplI22BroadcastScaleMaskLoadIffbLm3EiE11DirectStoreIffEfLi2ELi2ELi1ELi2ELb1EL9Algorithm0EEvT_T0_ll(
	.param .align 8 .b8 _Z15SoftmaxWarpImplI22BroadcastScaleMaskLoadIffbLm3EiE11DirectStoreIffEfLi2ELi2ELi1ELi2ELb1EL9Algorithm0EEvT_T0_ll_param_0[112],
	.param .align 8 .b8 _Z15SoftmaxWarpImplI22BroadcastScaleMaskLoadIffbLm3EiE11DirectStoreIffEfLi2ELi2ELi1ELi2ELb1EL9Algorithm0EEvT_T0_ll_param_1[16],
	.param .u64 _Z15SoftmaxWarpImplI22BroadcastScaleMaskLoadIffbLm3EiE11DirectStoreIffEfLi2ELi2ELi1ELi2ELb1EL9Algorithm0EEvT_T0_ll_param_2,
	.param .u64 _Z15SoftmaxWarpImplI22BroadcastScaleMaskLoadIffbLm3EiE11DirectStoreIffEfLi2ELi2ELi1ELi2ELb1EL9Algorithm0EEvT_T0_ll_param_3
)
{
	.reg .pred 	%p<18>;
	.reg .b16 	%rs<13>;
	.reg .b32 	%r<86>;
	.reg .b32 	%f<91>;
	.reg .b64 	%rd<50>;

	ld.param.v2.f32 	{%f24, %f25}, [_Z15SoftmaxWarpImplI22BroadcastScaleMaskLoadIffbLm3EiE11DirectStoreIffEfLi2ELi2ELi1ELi2ELb1EL9Algorithm0EEvT_T0_ll_param_0+104];
	ld.param.u64 	%rd22, [_Z15SoftmaxWarpImplI22BroadcastScaleMaskLoadIffbLm3EiE11DirectStoreIffEfLi2ELi2ELi1ELi2ELb1EL9Algorithm0EEvT_T0_ll_param_0+96];
	ld.param.u32 	%r12, [_Z15SoftmaxWarpImplI22BroadcastScaleMaskLoadIffbLm3EiE11DirectStoreIffEfLi2ELi2ELi1ELi2ELb1EL9Algorithm0EEvT_T0_ll_param_0+80];
	ld.param.v2.u32 	{%r10, %r11}, [_Z15SoftmaxWarpImplI22BroadcastScaleMaskLoadIffbLm3EiE11DirectStoreIffEfLi2ELi2ELi1ELi2ELb1EL9Algorithm0EEvT_T0_ll_param_0+72];
	ld.param.v2.u32 	{%r7, %r8}, [_Z15SoftmaxWarpImplI22BroadcastScaleMaskLoadIffbLm3EiE11DirectStoreIffEfLi2ELi2ELi1ELi2ELb1EL9Algorithm0EEvT_T0_ll_param_0+48];
	ld.param.u64 	%rd18, [_Z15SoftmaxWarpImplI22BroadcastScaleMaskLoadIffbLm3EiE11DirectStoreIffEfLi2ELi2ELi1ELi2ELb1EL9Algorithm0EEvT_T0_ll_param_0+32];
	ld.param.u64 	%rd17, [_Z15SoftmaxWarpImplI22BroadcastScaleMaskLoadIffbLm3EiE11DirectStoreIffEfLi2ELi2ELi1ELi2ELb1EL9Algorithm0EEvT_T0_ll_param_0+24];
	ld.param.u64 	%rd16, [_Z15SoftmaxWarpImplI22BroadcastScaleMaskLoadIffbLm3EiE11DirectStoreIffEfLi2ELi2ELi1ELi2ELb1EL9Algorithm0EEvT_T0_ll_param_0+16];
	ld.param.u64 	%rd6, [_Z15SoftmaxWarpImplI22BroadcastScaleMaskLoadIffbLm3EiE11DirectStoreIffEfLi2ELi2ELi1ELi2ELb1EL9Algorithm0EEvT_T0_ll_param_1+8];
	ld.param.u64 	%rd25, [_Z15SoftmaxWarpImplI22BroadcastScaleMaskLoadIffbLm3EiE11DirectStoreIffEfLi2ELi2ELi1ELi2ELb1EL9Algorithm0EEvT_T0_ll_param_1];
	ld.param.u64 	%rd15, [_Z15SoftmaxWarpImplI22BroadcastScaleMaskLoadIffbLm3EiE11DirectStoreIffEfLi2ELi2ELi1ELi2ELb1EL9Algorithm0EEvT_T0_ll_param_0+8];
	ld.param.u64 	%rd14, [_Z15SoftmaxWarpImplI22BroadcastScaleMaskLoadIffbLm3EiE11DirectStoreIffEfLi2ELi2ELi1ELi2ELb1EL9Algorithm0EEvT_T0_ll_param_0];
	ld.param.u64 	%rd23, [_Z15SoftmaxWarpImplI22BroadcastScaleMaskLoadIffbLm3EiE11DirectStoreIffEfLi2ELi2ELi1ELi2ELb1EL9Algorithm0EEvT_T0_ll_param_2];
	ld.param.u64 	%rd24, [_Z15SoftmaxWarpImplI22BroadcastScaleMaskLoadIffbLm3EiE11DirectStoreIffEfLi2ELi2ELi1ELi2ELb1EL9Algorithm0EEvT_T0_ll_param_3];
	cvta.to.global.u64 	%rd1, %rd14;
	cvta.to.global.u64 	%rd2, %rd15;
	cvta.to.global.u64 	%rd5, %rd25;
	setp.lt.s64 	%p1, %rd24, 3;
	@%p1 bra 	$L__BB301_2;
	mov.u64 	%rd26, $str;
	cvta.global.u64 	%rd27, %rd26;
	mov.u64 	%rd28, $str$1;
	cvta.global.u64 	%rd29, %rd28;
	mov.u64 	%rd30, __unnamed_292;
	cvta.global.u64 	%rd31, %rd30;
	{ // callseq 291, 0
	.param .b64 param0;
	st.param.b64 	[param0], %rd27;
	.param .b64 param1;
	st.param.b64 	[param1], %rd29;
	.param .b32 param2;
	st.param.b32 	[param2], 219;
	.param .b64 param3;
	st.param.b64 	[param3], %rd31;
	.param .b64 param4;
	st.param.b64 	[param4], 1;
	call.uni 
	__assertfail, 
	(
	param0, 
	param1, 
	param2, 
	param3, 
	param4
	);
	} // callseq 291
$L__BB301_2:
	mov.u32 	%r23, %ctaid.x;
	mov.u32 	%r24, %ntid.y;
	mov.u32 	%r25, %tid.y;
	mad.lo.s32 	%r26, %r23, %r24, %r25;
	mov.u32 	%r27, %nctaid.x;
	mul.lo.s32 	%r28, %r24, %r27;
	shl.b32 	%r6, %r28, 1;
	shl.b32 	%r29, %r26, 1;
	cvt.s64.s32 	%rd49, %r29;
	setp.le.s64 	%p2, %rd23, %rd49;
	@%p2 bra 	$L__BB301_17;
	mov.u32 	%r30, %tid.x;
	shl.b32 	%r31, %r30, 1;
	cvt.u64.u32 	%rd8, %r31;
	cvt.s64.s32 	%rd9, %r6;
	cvt.u32.u64 	%r32, %rd8;
	cvt.u32.u64 	%r34, %rd22;
$L__BB301_4:
	setp.le.s64 	%p3, %rd24, %rd8;
	mov.f32 	%f84, 0fFF800000;
	mov.f32 	%f85, %f84;
	mov.f32 	%f86, %f84;
	@%p3 bra 	$L__BB301_8;
	setp.eq.s64 	%p4, %rd18, 1;
	setp.eq.s64 	%p5, %rd17, 1;
	setp.eq.s64 	%p6, %rd16, 1;
	cvt.u32.u64 	%r33, %rd49;
	mad.lo.s32 	%r35, %r34, %r33, %r32;
	div.s32 	%r36, %r35, %r7;
	mul.lo.s32 	%r37, %r36, %r7;
	sub.s32 	%r38, %r35, %r37;
	div.s32 	%r39, %r38, %r8;
	mul.lo.s32 	%r40, %r39, %r8;
	sub.s32 	%r41, %r38, %r40;
	selp.b32 	%r42, 0, %r36, %p6;
	selp.b32 	%r43, 0, %r39, %p5;
	selp.b32 	%r44, 0, %r41, %p4;
	mul.lo.s32 	%r45, %r10, %r42;
	mad.lo.s32 	%r46, %r11, %r43, %r45;
	mad.lo.s32 	%r47, %r12, %r44, %r46;
	shr.u32 	%r48, %r35, 31;
	add.s32 	%r49, %r35, %r48;
	shr.s32 	%r50, %r49, 1;
	mul.wide.s32 	%rd32, %r50, 8;
	add.s64 	%rd11, %rd1, %rd32;
	ld.global.f32 	%f27, [%rd11];
	shr.u32 	%r51, %r47, 31;
	add.s32 	%r52, %r47, %r51;
	shr.s32 	%r53, %r52, 1;
	mul.wide.s32 	%rd33, %r53, 2;
	add.s64 	%rd34, %rd2, %rd33;
	ld.global.v2.u8 	{%rs9, %rs10}, [%rd34];
	setp.eq.s16 	%p7, %rs9, 0;
	mul.f32 	%f28, %f27, %f25;
	selp.f32 	%f85, %f24, %f28, %p7;
	setp.eq.s16 	%p8, %rs10, 0;
	mov.f32 	%f84, %f24;
	@%p8 bra 	$L__BB301_7;
	ld.global.f32 	%f29, [%rd11+4];
	mul.f32 	%f84, %f29, %f25;
$L__BB301_7:
	max.f32 	%f30, %f85, 0fFF800000;
	max.f32 	%f86, %f30, %f84;
$L__BB301_8:
	mov.f32 	%f88, 0fFF800000;
	mov.f32 	%f89, %f88;
	mov.f32 	%f90, %f88;
	@%p3 bra 	$L__BB301_12;
	setp.eq.s64 	%p10, %rd18, 1;
	setp.eq.s64 	%p11, %rd17, 1;
	setp.eq.s64 	%p12, %rd16, 1;
	cvt.u32.u64 	%r54, %rd8;
	mov.b64 	%rd35, 1;
	cvt.u32.u64 	%r55, %rd35;
	cvt.u32.u64 	%r56, %rd49;
	add.s32 	%r57, %r56, %r55;
	mad.lo.s32 	%r59, %r34, %r57, %r54;
	div.s32 	%r60, %r59, %r7;
	mul.lo.s32 	%r61, %r60, %r7;
	sub.s32 	%r62, %r59, %r61;
	div.s32 	%r63, %r62, %r8;
	mul.lo.s32 	%r64, %r63, %r8;
	sub.s32 	%r65, %r62, %r64;
	selp.b32 	%r66, 0, %r60, %p12;
	selp.b32 	%r67, 0, %r63, %p11;
	selp.b32 	%r68, 0, %r65, %p10;
	mul.lo.s32 	%r69, %r10, %r66;
	mad.lo.s32 	%r70, %r11, %r67, %r69;
	mad.lo.s32 	%r71, %r12, %r68, %r70;
	shr.u32 	%r72, %r59, 31;
	add.s32 	%r73, %r59, %r72;
	shr.s32 	%r74, %r73, 1;
	mul.wide.s32 	%rd36, %r74, 8;
	add.s64 	%rd12, %rd1, %rd36;
	ld.global.f32 	%f32, [%rd12];
	shr.u32 	%r75, %r71, 31;
	add.s32 	%r76, %r71, %r75;
	shr.s32 	%r77, %r76, 1;
	mul.wide.s32 	%rd37, %r77, 2;
	add.s64 	%rd38, %rd2, %rd37;
	ld.global.v2.u8 	{%rs11, %rs12}, [%rd38];
	setp.eq.s16 	%p13, %rs11, 0;
	mul.f32 	%f33, %f32, %f25;
	selp.f32 	%f89, %f24, %f33, %p13;
	setp.eq.s16 	%p14, %rs12, 0;
	mov.f32 	%f88, %f24;
	@%p14 bra 	$L__BB301_11;
	ld.global.f32 	%f34, [%rd12+4];
	mul.f32 	%f88, %f34, %f25;
$L__BB301_11:
	max.f32 	%f35, %f89, 0fFF800000;
	max.f32 	%f90, %f35, %f88;
$L__BB301_12:
	sub.f32 	%f36, %f85, %f86;
	fma.rn.f32 	%f37, %f36, 0f3BBB989D, 0f3F000000;
	cvt.sat.f32.f32 	%f38, %f37;
	mov.f32 	%f39, 0f4B400001;
	mov.f32 	%f40, 0f437C0000;
	fma.rm.f32 	%f41, %f38, %f40, %f39;
	add.f32 	%f42, %f41, 0fCB40007F;
	neg.f32 	%f43, %f42;
	fma.rn.f32 	%f44, %f36, 0f3FB8AA3B, %f43;
	fma.rn.f32 	%f45, %f36, 0f32A57060, %f44;
	mov.b32 	%r78, %f41;
	shl.b32 	%r79, %r78, 23;
	mov.b32 	%f46, %r79;
	ex2.approx.ftz.f32 	%f47, %f45;
	mul.f32 	%f48, %f47, %f46;
	add.f32 	%f49, %f48, 0f00000000;
	sub.f32 	%f50, %f84, %f86;
	fma.rn.f32 	%f51, %f50, 0f3BBB989D, 0f3F000000;
	cvt.sat.f32.f32 	%f52, %f51;
	fma.rm.f32 	%f53, %f52, %f40, %f39;
	add.f32 	%f54, %f53, 0fCB40007F;
	neg.f32 	%f55, %f54;
	fma.rn.f32 	%f56, %f50, 0f3FB8AA3B, %f55;
	fma.rn.f32 	%f57, %f50, 0f32A57060, %f56;
	mov.b32 	%r80, %f53;
	shl.b32 	%r81, %r80, 23;
	mov.b32 	%f58, %r81;
	ex2.approx.ftz.f32 	%f59, %f57;
	mul.f32 	%f60, %f59, %f58;
	add.f32 	%f61, %f49, %f60;
	sub.f32 	%f62, %f89, %f90;
	fma.rn.f32 	%f63, %f62, 0f3BBB989D, 0f3F000000;
	cvt.sat.f32.f32 	%f64, %f63;
	fma.rm.f32 	%f65, %f64, %f40, %f39;
	add.f32 	%f66, %f65, 0fCB40007F;
	neg.f32 	%f67, %f66;
	fma.rn.f32 	%f68, %f62, 0f3FB8AA3B, %f67;
	fma.rn.f32 	%f69, %f62, 0f32A57060, %f68;
	mov.b32 	%r82, %f65;
	shl.b32 	%r83, %r82, 23;
	mov.b32 	%f70, %r83;
	ex2.approx.ftz.f32 	%f71, %f69;
	mul.f32 	%f17, %f71, %f70;
	add.f32 	%f72, %f17, 0f00000000;
	sub.f32 	%f73, %f88, %f90;
	fma.rn.f32 	%f74, %f73, 0f3BBB989D, 0f3F000000;
	cvt.sat.f32.f32 	%f75, %f74;
	fma.rm.f32 	%f76, %f75, %f40, %f39;
	add.f32 	%f77, %f76, 0fCB40007F;
	neg.f32 	%f78, %f77;
	fma.rn.f32 	%f79, %f73, 0f3FB8AA3B, %f78;
	fma.rn.f32 	%f80, %f73, 0f32A57060, %f79;
	mov.b32 	%r84, %f76;
	shl.b32 	%r85, %r84, 23;
	mov.b32 	%f81, %r85;
	ex2.approx.ftz.f32 	%f82, %f80;
	mul.f32 	%f18, %f82, %f81;
	add.f32 	%f19, %f72, %f18;
	div.rn.f32 	%f20, %f48, %f61;
	div.rn.f32 	%f21, %f60, %f61;
	@%p3 bra 	$L__BB301_14;
	mad.lo.s64 	%rd39, %rd49, %rd6, %rd8;
	shl.b64 	%rd40, %rd39, 2;
	add.s64 	%rd41, %rd5, %rd40;
	st.global.v2.f32 	[%rd41], {%f20, %f21};
$L__BB301_14:
	div.rn.f32 	%f22, %f17, %f19;
	div.rn.f32 	%f23, %f18, %f19;
	@%p3 bra 	$L__BB301_16;
	mad.lo.s64 	%rd42, %rd6, %rd49, %rd6;
	add.s64 	%rd43, %rd42, %rd8;
	shr.u64 	%rd44, %rd43, 63;
	add.s64 	%rd45, %rd43, %rd44;
	shl.b64 	%rd46, %rd45, 2;
	and.b64  	%rd47, %rd46, -8;
	add.s64 	%rd48, %rd5, %rd47;
	st.global.v2.f32 	[%rd48], {%f22, %f23};
$L__BB301_16:
	add.s64 	%rd49, %rd49, %rd9;
	setp.lt.s64 	%p17, %rd49, %rd23;
	@%p17 bra 	$L__BB301_4;
$L__BB301_17:
	ret;

}
	// .globl	_Z15SoftmaxWarpImplI22BroadcastScaleMaskLoadIffbLm3EiE11DirectStoreIffEfLi2ELi2ELi1ELi1ELb0EL9Algorithm0EEvT_T0_ll
.visible .entry _Z15SoftmaxWarpImplI22BroadcastScaleMaskLoadIffbLm3EiE11DirectStoreIffEfLi2ELi2ELi1ELi1ELb0EL9Algorithm0EEvT_T0_ll(
	.param .align 8 .b8 _Z15SoftmaxWarpImplI22BroadcastScaleMaskLoadIffbLm3EiE11DirectStoreIffEfLi2ELi2ELi1ELi1ELb0EL9Algorithm0EEvT_T0_ll_param_0[112],
	.param .align 8 .b8 _Z15SoftmaxWarpImplI22BroadcastScaleMaskLoadIffbLm3EiE11DirectStoreIffEfLi2ELi2ELi1ELi1ELb0EL9Algorithm0EEvT_T0_ll_param_1[16],
	.param .u64 _Z15SoftmaxWarpImplI22BroadcastScaleMaskLoadIffbLm3EiE11DirectStoreIffEfLi2ELi2ELi1ELi1ELb0EL9Algorithm0EEvT_T0_ll_param_2,
	.param .u64 _Z15SoftmaxWarpImplI22BroadcastScaleMaskLoadIffbLm3EiE11DirectStoreIffEfLi2ELi2ELi1ELi1ELb0EL9Algorithm0EEvT_T0_ll_param_3
)
{
	.reg .pred 	%p<9>;
	.reg .b16 	%rs<11>;
	.reg .b32 	%r<56>;
	.reg .b32 	%f<42>;
	.reg .b64 	%rd<42>;

	ld.param.v2.f32 	{%f6, %f7}, [_Z15SoftmaxWarpImplI22BroadcastScaleMaskLoadIffbLm3EiE11DirectStoreIffEfLi2ELi2ELi1ELi1ELb0EL9Algorithm0EEvT_T0_ll_param_0+104];
	ld.param.u64 	%rd23, [_Z15SoftmaxWarpImplI22BroadcastScaleMaskLoadIffbLm3EiE11DirectStoreIffEfLi2ELi2ELi1ELi1ELb0EL9Algorithm0EEvT_T0_ll_param_0+96];
	ld.param.u32 	%r12, [_Z15SoftmaxWarpImplI22BroadcastScaleMaskLoadIffbLm3EiE11DirectStoreIffEfLi2ELi2ELi1ELi1ELb0EL9Algorithm0EEvT_T0_ll_param_0+80];
	ld.param.v2.u32 	{%r10, %r11}, [_Z15SoftmaxWarpImplI22BroadcastScaleMaskLoadIffbLm3EiE11DirectStoreIffEfLi2ELi2ELi1ELi1ELb0EL9Algorithm0EEvT_T0_ll_param_0+72];
	ld.param.v2.u32 	{%r7, %r8}, [_Z15SoftmaxWarpImplI22BroadcastScaleMaskLoadIffbLm3EiE11DirectStoreIffEfLi2ELi2ELi1ELi1ELb0EL9Algorithm0EEvT_T0_ll_param_0+48];
	ld.param.u64 	%rd19, [_Z15SoftmaxWarpImplI22BroadcastScaleMaskLoadIffbLm3EiE11DirectStoreIffEfLi2ELi2ELi1ELi1ELb0EL9Algorithm0EEvT_T0_ll_param_0+32];
	ld.param.u64 	%rd18, [_Z15SoftmaxWarpImplI22BroadcastScaleMaskLoadIffbLm3EiE11DirectStoreIffEfLi2ELi2ELi1ELi1ELb0EL9Algorithm0EEvT_T0_ll_param_0+24];
	ld.param.u64 	%rd17, [_Z15SoftmaxWarpImplI22BroadcastScaleMaskLoadIffbLm3EiE11DirectStoreIffEfLi2ELi2ELi1ELi1ELb0EL9Algorithm0EEvT_T0_ll_param_0+16];
	ld.param.u64 	%rd16, [_Z15SoftmaxWarpImplI22BroadcastScaleMaskLoadIffbLm3EiE11DirectStoreIffEfLi2ELi2ELi1ELi1ELb0EL9Algorithm0EEvT_T0_ll_param_0+8];
	ld.param.u64 	%rd15, [_Z15SoftmaxWarpImplI22BroadcastScaleMaskLoadIffbLm3EiE11DirectStoreIffEfLi2ELi2ELi1ELi1ELb0EL9Algorithm0EEvT_T0_ll_param_0];
	ld.param.u64 	%rd4, [_Z15SoftmaxWarpImplI22BroadcastScaleMaskLoadIffbLm3EiE11DirectStoreIffEfLi2ELi2ELi1ELi1ELb0EL9Algorithm0EEvT_T0_ll_param_1];
	ld.param.u64 	%rd5, [_Z15SoftmaxWarpImplI22BroadcastScaleMaskLoadIffbLm3EiE11DirectStoreIffEfLi2ELi2ELi1ELi1ELb0EL9Algorithm0EEvT_T0_ll_param_1+8];
	ld.param.u64 	%rd24, [_Z15SoftmaxWarpImplI22BroadcastScaleMaskLoadIffbLm3EiE11DirectStoreIffEfLi2ELi2ELi1ELi1ELb0EL9Algorithm0EEvT_T0_ll_param_2];
	ld.param.u64 	%rd25, [_Z15SoftmaxWarpImplI22BroadcastScaleMaskLoadIffbLm3EiE11DirectStoreIffEfLi2ELi2ELi1ELi1ELb0EL9Algorithm0EEvT_T0_ll_param_3];
	setp.lt.s64 	%p1, %rd25, 3;
	@%p1 bra 	$L__BB302_2;
	mov.u64 	%rd26, $str;
	cvta.global.u64 	%rd27, %rd26;
	mov.u64 	%rd28, $str$1;
	cvta.global.u64 	%rd29, %rd28;
	mov.u64 	%rd30, __unnamed_293;
	cvta.global.u64 	%rd31, %rd30;
	{ // callseq 292, 0
	.param .b64 param0;
	st.param.b64 	[param0], %rd27;
	.param .b64 param1;
	st.param.b64 	[param1], %rd29;
	.param .b32 param2;
	st.param.b32 	[param2], 219;
	.param .b64 param3;
	st.param.b64 	[param3], %rd31;
	.param .b64 param4;
	st.param.b64 	[param4], 1;
	call.uni 
	__assertfail, 
	(
	param0, 
	param1, 
	param2, 
	param3, 
	param4
	);
	} // callseq 292
$L__BB302_2:
	mov.u32 	%r23, %ctaid.x;
	mov.u32 	%r24, %ntid.y;
	mov.u32 	%r25, %tid.y;
	mad.lo.s32 	%r26, %r23, %r24, %r25;
	mov.u32 	%r27, %nctaid.x;
	mul.lo.s32 	%r6, %r27, %r24;
	cvt.s64.s32 	%rd41, %r26;
	setp.le.s64 	%p2, %rd24, %rd41;
	@%p2 bra 	$L__BB302_7;
	mov.u32 	%r28, %tid.x;
	shl.b32 	%r29, %r28, 1;
	cvt.u64.u32 	%rd7, %r29;
	cvta.to.global.u64 	%rd8, %rd4;
	cvta.to.global.u64 	%rd9, %rd16;
	cvta.to.global.u64 	%rd10, %rd15;
	cvt.s64.s32 	%rd11, %r6;
	cvt.u32.u64 	%r30, %rd7;
	cvt.u32.u64 	%r32, %rd23;
$L__BB302_4:
	setp.eq.s64 	%p3, %rd19, 1;
	setp.eq.s64 	%p4, %rd18, 1;
	setp.eq.s64 	%p5, %rd17, 1;
	cvt.u32.u64 	%r31, %rd41;
	mad.lo.s32 	%r33, %r32, %r31, %r30;
	div.s32 	%r34, %r33, %r7;
	mul.lo.s32 	%r35, %r34, %r7;
	sub.s32 	%r36, %r33, %r35;
	div.s32 	%r37, %r36, %r8;
	mul.lo.s32 	%r38, %r37, %r8;
	sub.s32 	%r39, %r36, %r38;
	selp.b32 	%r40, 0, %r34, %p5;
	selp.b32 	%r41, 0, %r37, %p4;
	selp.b32 	%r42, 0, %r39, %p3;
	mul.lo.s32 	%r43, %r10, %r40;
	mad.lo.s32 	%r44, %r11, %r41, %r43;
	mad.lo.s32 	%r45, %r12, %r42, %r44;
	shr.u32 	%r46, %r33, 31;
	add.s32 	%r47, %r33, %r46;
	shr.s32 	%r48, %r47, 1;
	mul.wide.s32 	%rd32, %r48, 8;
	add.s64 	%rd13, %rd10, %rd32;
	ld.global.f32 	%f8, [%rd13];
	shr.u32 	%r49, %r45, 31;
	add.s32 	%r50, %r45, %r49;
	shr.s32 	%r51, %r50, 1;
	mul.wide.s32 	%rd33, %r51, 2;
	add.s64 	%rd34, %rd9, %rd33;
	ld.global.v2.u8 	{%rs9, %rs10}, [%rd34];
	setp.eq.s16 	%p6, %rs9, 0;
	mul.f32 	%f9, %f8, %f7;
	selp.f32 	%f3, %f6, %f9, %p6;
	setp.eq.s16 	%p7, %rs10, 0;
	mov.f32 	%f41, %f6;
	@%p7 bra 	$L__BB302_6;
	ld.global.f32 	%f10, [%rd13+4];
	mul.f32 	%f41, %f10, %f7;
$L__BB302_6:
	max.f32 	%f11, %f3, 0fFF800000;
	max.f32 	%f12, %f11, %f41;
	sub.f32 	%f13, %f3, %f12;
	fma.rn.f32 	%f14, %f13, 0f3BBB989D, 0f3F000000;
	cvt.sat.f32.f32 	%f15, %f14;
	mov.f32 	%f16, 0f4B400001;
	mov.f32 	%f17, 0f437C0000;
	fma.rm.f32 	%f18, %f15, %f17, %f16;
	add.f32 	%f19, %f18, 0fCB40007F;
	neg.f32 	%f20, %f19;
	fma.rn.f32 	%f21, %f13, 0f3FB8AA3B, %f20;
	fma.rn.f32 	%f22, %f13, 0f32A57060, %f21;
	mov.b32 	%r52, %f18;
	shl.b32 	%r53, %r52, 23;
	mov.b32 	%f23, %r53;
	ex2.approx.ftz.f32 	%f24, %f22;
	mul.f32 	%f25, %f24, %f23;
	add.f32 	%f26, %f25, 0f00000000;
	sub.f32 	%f27, %f41, %f12;
	fma.rn.f32 	%f28, %f27, 0f3BBB989D, 0f3F000000;
	cvt.sat.f32.f32 	%f29, %f28;
	fma.rm.f32 	%f30, %f29, %f17, %f16;
	add.f32 	%f31, %f30, 0fCB40007F;
	neg.f32 	%f32, %f31;
	fma.rn.f32 	%f33, %f27, 0f3FB8AA3B, %f32;
	fma.rn.f32 	%f34, %f27, 0f32A57060, %f33;
	mov.b32 	%r54, %f30;
	shl.b32 	%r55, %r54, 23;
	mov.b32 	%f35, %r55;
	ex2.approx.ftz.f32 	%f36, %f34;
	mul.f32 	%f37, %f36, %f35;
	add.f32 	%f38, %f26, %f37;
	div.rn.f32 	%f39, %f25, %f38;
	div.rn.f32 	%f40, %f37, %f38;
	mad.lo.s64 	%rd35, %rd41, %rd5, %rd7;
	shr.u64 	%rd36, %rd35, 63;
	add.s64 	%rd37, %rd35, %rd36;
	shl.b64 	%rd38, %rd37, 2;
	and.b64  	%rd39, %rd38, -8;
	add.s64 	%rd40, %rd8, %rd39;
	st.global.v2.f32 	[%rd40], {%f39, %f40};
	add.s64 	%rd41, %rd41, %rd11;
	setp.lt.s64 	%p8, %rd41, %rd24;
	@%p8 bra 	$L__BB302_4;
$L__BB302_7:
	ret;

}
	// .globl	_Z15SoftmaxWarpImplI22BroadcastScaleMaskLoadIffbLm3EiE11DirectStoreIffEfLi2ELi2ELi1ELi1ELb1EL9Algorithm0EEvT_T0_ll
.visible .entry _Z15SoftmaxWarpImplI22BroadcastScaleMaskLoadIffbLm3EiE11DirectStoreIffEfLi2ELi2ELi1ELi1ELb1EL9Algorithm0EEvT_T0_ll(
	.param .align 8 .b8 _Z15SoftmaxWarpImplI22BroadcastScaleMaskLoadIffbLm3EiE11DirectStoreIffEfLi2ELi2ELi1ELi1ELb1EL9Algorithm0EEvT_T0_ll_param_0[112],
	.param .align 8 .b8 _Z15SoftmaxWarpImplI22BroadcastScaleMaskLoadIffbLm3EiE11DirectStoreIffEfLi2ELi2ELi1ELi1ELb1EL9Algorithm0EEvT_T0_ll_param_1[16],
	.param .u64 _Z15SoftmaxWarpImplI22BroadcastScaleMaskLoadIffbLm3EiE11DirectStoreIffEfLi2ELi2ELi1ELi1ELb1EL9Algorithm0EEvT_T0_ll_param_2,
	.param .u64 _Z15SoftmaxWarpImplI22BroadcastScaleMaskLoadIffbLm3EiE11DirectStoreIffEfLi2ELi2ELi1ELi1ELb1EL9Algorithm0EEvT_T0_ll_param_3
)
{
	.reg .pred 	%p<11>;
	.reg .b16 	%rs<11>;
	.reg .b32 	%r<56>;
	.reg .b32 	%f<49>;
	.reg .b64 	%rd<40>;

	ld.param.u64 	%rd21, [_Z15SoftmaxWarpImplI22BroadcastScaleMaskLoadIffbLm3EiE11DirectStoreIffEfLi2ELi2ELi1ELi1ELb1EL9Algorithm0EEvT_T0_ll_param_1+8];
	ld.param.u64 	%rd20, [_Z15SoftmaxWarpImplI22BroadcastScaleMaskLoadIffbLm3EiE11DirectStoreIffEfLi2ELi2ELi1ELi1ELb1EL9Algorithm0EEvT_T0_ll_param_1];
	ld.param.v2.f32 	{%f12, %f13}, [_Z15SoftmaxWarpImplI22BroadcastScaleMaskLoadIffbLm3EiE11DirectStoreIffEfLi2ELi2ELi1ELi1ELb1EL9Algorithm0EEvT_T0_ll_param_0+104];
	ld.param.u64 	%rd19, [_Z15SoftmaxWarpImplI22BroadcastScaleMaskLoadIffbLm3EiE11DirectStoreIffEfLi2ELi2ELi1ELi1ELb1EL9Algorithm0EEvT_T0_ll_param_0+96];
	ld.param.u32 	%r12, [_Z15SoftmaxWarpImplI22BroadcastScaleMaskLoadIffbLm3EiE11DirectStoreIffEfLi2ELi2ELi1ELi1ELb1EL9Algorithm0EEvT_T0_ll_param_0+80];
	ld.param.v2.u32 	{%r10, %r11}, [_Z15SoftmaxWarpImplI22BroadcastScaleMaskLoadIffbLm3EiE11DirectStoreIffEfLi2ELi2ELi1ELi1ELb1EL9Algorithm0EEvT_T0_ll_param_0+72];
	ld.param.v2.u32 	{%r7, %r8}, [_Z15SoftmaxWarpImplI22BroadcastScaleMaskLoadIffbLm3EiE11DirectStoreIffEfLi2ELi2ELi1ELi1ELb1EL9Algorithm0EEvT_T0_ll_param_0+48];
	ld.param.u64 	%rd15, [_Z15SoftmaxWarpImplI22BroadcastScaleMaskLoadIffbLm3EiE11DirectStoreIffEfLi2ELi2ELi1ELi1ELb1EL9Algorithm0EEvT_T0_ll_param_0+32];
	ld.param.u64 	%rd14, [_Z15SoftmaxWarpImplI22BroadcastScaleMaskLoadIffbLm3EiE11DirectStoreIffEfLi2ELi2ELi1ELi1ELb1EL9Algorithm0EEvT_T0_ll_param_0+24];
	ld.param.u64 	%rd13, [_Z15SoftmaxWarpImplI22BroadcastScaleMaskLoadIffbLm3EiE11DirectStoreIffEfLi2ELi2ELi1ELi1ELb1EL9Algorithm0EEvT_T0_ll_param_0+16];
	ld.param.u64 	%rd12, [_Z15SoftmaxWarpImplI22BroadcastScaleMaskLoadIffbLm3EiE11DirectStoreIffEfLi2ELi2ELi1ELi1ELb1EL9Algorithm0EEvT_T0_ll_param_0+8];
	ld.param.u64 	%rd11, [_Z15SoftmaxWarpImplI22BroadcastScaleMaskLoadIffbLm3EiE11DirectStoreIffEfLi2ELi2ELi1ELi1ELb1EL9Algorithm0EEvT_T0_ll_param_0];
	ld.param.u64 	%rd22, [_Z15SoftmaxWarpImplI22BroadcastScaleMaskLoadIffbLm3EiE11DirectStoreIffEfLi2ELi2ELi1ELi1ELb1EL9Algorithm0EEvT_T0_ll_param_2];
	ld.param.u64 	%rd23, [_Z15SoftmaxWarpImplI22BroadcastScaleMaskLoadIffbLm3EiE11DirectStoreIffEfLi2ELi2ELi1ELi1ELb1EL9Algorithm0EEvT_T0_ll_param_3];
	setp.lt.s64 	%p1, %rd23, 3;
	@%p1 bra 	$L__BB303_2;
	mov.u64 	%rd24, $str;
	cvta.global.u64 	%rd25, %rd24;
	mov.u64 	%rd26, $str$1;
	cvta.global.u64 	%rd27, %rd26;
	mov.u64 	%rd28, __unnamed_294;
	cvta.global.u64 	%rd29, %rd28;
	{ // callseq 293, 0
	.param .b64 param0;
	st.param.b64 	[param0], %rd25;
	.param .b64 param1;
	st.param.b64 	[param1], %rd27;
	.param .b32 param2;
	st.param.b32 	[param2], 219;
	.param .b64 param3;
	st.param.b64 	[param3], %rd29;
	.param .b64 param4;
	st.param.b64 	[param4], 1;
	call.uni 
	__assertfail, 
	(
	param0, 
	param1, 
	param2, 
	param3, 
	param4
	);
	} // callseq 293
$L__BB303_2:
	mov.u32 	%r23, %ctaid.x;
	mov.u32 	%r24, %ntid.y;
	mov.u32 	%r25, %tid.y;
	mad.lo.s32 	%r26, %r23, %r24, %r25;
	mov.u32 	%r27, %nctaid.x;
	mul.lo.s32 	%r6, %r27, %r24;
	cvt.s64.s32 	%rd39, %r26;
	setp.le.s64 	%p2, %rd22, %rd39;
	@%p2 bra 	$L__BB303_11;
	mov.u32 	%r28, %tid.x;
	shl.b32 	%r29, %r28, 1;
	cvt.u64.u32 	%rd3, %r29;
	cvta.to.global.u64 	%rd4, %rd20;
	cvta.to.global.u64 	%rd5, %rd12;
	cvta.to.global.u64 	%rd6, %rd11;
	cvt.s64.s32 	%rd7, %r6;
	cvt.u32.u64 	%r30, %rd3;
	cvt.u32.u64 	%r32, %rd19;
$L__BB303_4:
	setp.le.s64 	%p3, %rd23, %rd3;
	mov.f32 	%f46, 0fFF800000;
	mov.f32 	%f47, %f46;
	mov.f32 	%f48, %f46;
	@%p3 bra 	$L__BB303_8;
	setp.eq.s64 	%p4, %rd15, 1;
	setp.eq.s64 	%p5, %rd14, 1;
	setp.eq.s64 	%p6, %rd13, 1;
	cvt.u32.u64 	%r31, %rd39;
	mad.lo.s32 	%r33, %r32, %r31, %r30;
	div.s32 	%r34, %r33, %r7;
	mul.lo.s32 	%r35, %r34, %r7;
	sub.s32 	%r36, %r33, %r35;
	div.s32 	%r37, %r36, %r8;
	mul.lo.s32 	%r38, %r37, %r8;
	sub.s32 	%r39, %r36, %r38;
	selp.b32 	%r40, 0, %r34, %p6;
	selp.b32 	%r41, 0, %r37, %p5;
	selp.b32 	%r42, 0, %r39, %p4;
	mul.lo.s32 	%r43, %r10, %r40;
	mad.lo.s32 	%r44, %r11, %r41, %r43;
	mad.lo.s32 	%r45, %r12, %r42, %r44;
	shr.u32 	%r46, %r33, 31;
	add.s32 	%r47, %r33, %r46;
	shr.s32 	%r48, %r47, 1;
	mul.wide.s32 	%rd30, %r48, 8;
	add.s64 	%rd9, %rd6, %rd30;
	ld.global.f32 	%f15, [%rd9];
	shr.u32 	%r49, %r45, 31;
	add.s32 	%r50, %r45, %r49;
	shr.s32 	%r51, %r50, 1;
	mul.wide.s32 	%rd31, %r51, 2;
	add.s64 	%rd32, %rd5, %rd31;
	ld.global.v2.u8 	{%rs9, %rs10}, [%rd32];
	setp.eq.s16 	%p7, %rs9, 0;
	mul.f32 	%f16, %f15, %f13;
	selp.f32 	%f47, %f12, %f16, %p7;
	setp.eq.s16 	%p8, %rs10, 0;
	mov.f32 	%f46, %f12;
	@%p8 bra 	$L__BB303_7;
	ld.global.f32 	%f17, [%rd9+4];
	mul.f32 	%f46, %f17, %f13;
$L__BB303_7:
	max.f32 	%f18, %f47, 0fFF800000;
	max.f32 	%f48, %f18, %f46;
$L__BB303_8:
	sub.f32 	%f19, %f47, %f48;
	fma.rn.f32 	%f20, %f19, 0f3BBB989D, 0f3F000000;
	cvt.sat.f32.f32 	%f21, %f20;
	mov.f32 	%f22, 0f4B400001;
	mov.f32 	%f23, 0f437C0000;
	fma.rm.f32 	%f24, %f21, %f23, %f22;
	add.f32 	%f25, %f24, 0fCB40007F;
	neg.f32 	%f26, %f25;
	fma.rn.f32 	%f27, %f19, 0f3FB8AA3B, %f26;
	fma.rn.f32 	%f28, %f19, 0f32A57060, %f27;
	mov.b32 	%r52, %f24;
	shl.b32 	%r53, %r52, 23;
	mov.b32 	%f29, %r53;
	ex2.approx.ftz.f32 	%f30, %f28;
	mul.f32 	%f31, %f30, %f29;
	add.f32 	%f32, %f31, 0f00000000;
	sub.f32 	%f33, %f46, %f48;
	fma.rn.f32 	%f34, %f33, 0f3BBB989D, 0f3F000000;
	cvt.sat.f32.f32 	%f35, %f34;
	fma.rm.f32 	%f36, %f35, %f23, %f22;
	add.f32 	%f37, %f36, 0fCB40007F;
	neg.f32 	%f38, %f37;
	fma.rn.f32 	%f39, %f33, 0f3FB8AA3B, %f38;
	fma.rn.f32 	%f40, %f33, 0f32A57060, %f39;
	mov.b32 	%r54, %f36;
	shl.b32 	%r55, %r54, 23;
	mov.b32 	%f41, %r55;
	ex2.approx.ftz.f32 	%f42, %f40;
	mul.f32 	%f43, %f42, %f41;
	add.f32 	%f44, %f32, %f43;
	div.rn.f32 	%f10, %f31, %f44;
	div.rn.f32 	%f11, %f43, %f44;
	@%p3 bra 	$L__BB303_10;
	mad.lo.s64 	%rd33, %rd39, %rd21, %rd3;
	shr.u64 	%rd34, %rd33, 63;
	add.s64 	%rd35, %rd33, %rd34;
	shl.b64 	%rd36, %rd35, 2;
	and.b64  	%rd37, %rd36, -8;
	add.s64 	%rd38, %rd4, %rd37;
	st.global.v2.f32 	[%rd38], {%f10, %f11};
$L__BB303_10:
	add.s64 	%rd39, %rd39, %rd7;
	setp.lt.s64 	%p10, %rd39, %rd22;
	@%p10 bra 	$L__BB303_4;
$L__BB303_11:
	ret;

}
	// .globl	_Z15SoftmaxWarpImplI22BroadcastScaleMaskLoadIffbLm3EiE11DirectStoreIffEfLi2ELi2ELi2ELi2ELb0EL9Algorithm0EEvT_T0_ll
.visible .entry _Z15SoftmaxWarpImplI22BroadcastScaleMaskLoadIffbLm3EiE11DirectStoreIffEfLi2ELi2ELi2ELi2ELb0EL9Algorithm0EEvT_T0_ll(
	.param .align 8 .b8 _Z15SoftmaxWarpImplI22BroadcastScaleMaskLoadIffbLm3EiE11DirectStoreIffEfLi2ELi2ELi2ELi2ELb0EL9Algorithm0EEvT_T0_ll_param_0[112],
	.param .align 8 .b8 _Z15SoftmaxWarpImplI22BroadcastScaleMaskLoadIffbLm3EiE11DirectStoreIffEfLi2ELi2ELi2ELi2ELb0EL9Algorithm0EEvT_T0_ll_param_1[16],
	.param .u64 _Z15SoftmaxWarpImplI22BroadcastScaleMaskLoadIffbLm3EiE11DirectStoreIffEfLi2ELi2ELi2ELi2ELb0EL9Algorithm0EEvT_T0_ll_param_2,
	.param .u64 _Z15SoftmaxWarpImplI22BroadcastScaleMaskLoadIffbLm3EiE11DirectStoreIffEfLi2ELi2ELi2ELi2ELb0EL9Algorithm0EEvT_T0_ll_param_3
)
{
	.reg .pred 	%p<18>;
	.reg .b16 	%rs<5>;
	.reg .b32 	%r<76>;
	.reg .b32 	%f<83>;
	.reg .b64 	%rd<45>;

	ld.param.u64 	%rd18, [_Z15SoftmaxWarpImplI22BroadcastScaleMaskLoadIffbLm3EiE11DirectStoreIffEfLi2ELi2ELi2ELi2ELb0EL9Algorithm0EEvT_T0_ll_param_1+8];
	ld.param.u64 	%rd17, [_Z15SoftmaxWarpImplI22BroadcastScaleMaskLoadIffbLm3EiE11DirectStoreIffEfLi2ELi2ELi2ELi2ELb0EL9Algorithm0EEvT_T0_ll_param_1];
	ld.param.u64 	%rd3, [_Z15SoftmaxWarpImplI22BroadcastScaleMaskLoadIffbLm3EiE11DirectStoreIffEfLi2ELi2ELi2ELi2ELb0EL9Algorithm0EEvT_T0_ll_param_0+32];
	ld.param.u64 	%rd4, [_Z15SoftmaxWarpImplI22BroadcastScaleMaskLoadIffbLm3EiE11DirectStoreIffEfLi2ELi2ELi2ELi2ELb0EL9Algorithm0EEvT_T0_ll_param_0+24];
	ld.param.u64 	%rd5, [_Z15SoftmaxWarpImplI22BroadcastScaleMaskLoadIffbLm3EiE11DirectStoreIffEfLi2ELi2ELi2ELi2ELb0EL9Algorithm0EEvT_T0_ll_param_0+16];
	ld.param.v2.u32 	{%r1, %r2}, [_Z15SoftmaxWarpImplI22BroadcastScaleMaskLoadIffbLm3EiE11DirectStoreIffEfLi2ELi2ELi2ELi2ELb0EL9Algorithm0EEvT_T0_ll_param_0+48];
	ld.param.v2.u32 	{%r3, %r4}, [_Z15SoftmaxWarpImplI22BroadcastScaleMaskLoadIffbLm3EiE11DirectStoreIffEfLi2ELi2ELi2ELi2ELb0EL9Algorithm0EEvT_T0_ll_param_0+72];
	ld.param.u32 	%r5, [_Z15SoftmaxWarpImplI22BroadcastScaleMaskLoadIffbLm3EiE11DirectStoreIffEfLi2ELi2ELi2ELi2ELb0EL9Algorithm0EEvT_T0_ll_param_0+80];
	ld.param.u64 	%rd6, [_Z15SoftmaxWarpImplI22BroadcastScaleMaskLoadIffbLm3EiE11DirectStoreIffEfLi2ELi2ELi2ELi2ELb0EL9Algorithm0EEvT_T0_ll_param_0+96];
	ld.param.v2.f32 	{%f1, %f2}, [_Z15SoftmaxWarpImplI22BroadcastScaleMaskLoadIffbLm3EiE11DirectStoreIffEfLi2ELi2ELi2ELi2ELb0EL9Algorithm0EEvT_T0_ll_param_0+104];
	ld.param.u64 	%rd20, [_Z15SoftmaxWarpImplI22BroadcastScaleMaskLoadIffbLm3EiE11DirectStoreIffEfLi2ELi2ELi2ELi2ELb0EL9Algorithm0EEvT_T0_ll_param_0+8];
	ld.param.u64 	%rd21, [_Z15SoftmaxWarpImplI22BroadcastScaleMaskLoadIffbLm3EiE11DirectStoreIffEfLi2ELi2ELi2ELi2ELb0EL9Algorithm0EEvT_T0_ll_param_0];
	ld.param.u64 	%rd19, [_Z15SoftmaxWarpImplI22BroadcastScaleMaskLoadIffbLm3EiE11DirectStoreIffEfLi2ELi2ELi2ELi2ELb0EL9Algorithm0EEvT_T0_ll_param_2];
	ld.param.u64 	%rd22, [_Z15SoftmaxWarpImplI22BroadcastScaleMaskLoadIffbLm3EiE11DirectStoreIffEfLi2ELi2ELi2ELi2ELb0EL9Algorithm0EEvT_T0_ll_param_3];
	cvta.to.global.u64 	%rd1, %rd21;
	cvta.to.global.u64 	%rd2, %rd20;
	setp.lt.s64 	%p1, %rd22, 5;
	@%p1 bra 	$L__BB304_2;
	mov.u64 	%rd23, $str;
	cvta.global.u64 	%rd24, %rd23;
	mov.u64 	%rd25, $str$1;
	cvta.global.u64 	%rd26, %rd25;
	mov.u64 	%rd27, __unnamed_295;
	cvta.global.u64 	%rd28, %rd27;
	{ // callseq 294, 0
	.param .b64 param0;
	st.param.b64 	[param0], %rd24;
	.param .b64 param1;
	st.param.b64 	[param1], %rd26;
	.param .b32 param2;
	st.param.b32 	[param2], 219;
	.param .b64 param3;
	st.param.b64 	[param3], %rd28;
	.param .b64 param4;
	st.param.b64 	[param4], 1;
	call.uni 
	__assertfail, 
	(
	param0, 
	param1, 
	param2, 
	param3, 
	param4
	);
	} // callseq 294
$L__BB304_2:
	mov.u32 	%r7, %ctaid.x;
	mov.u32 	%r8, %ntid.y;
	mov.u32 	%r9, %tid.y;
	mad.lo.s32 	%r10, %r7, %r8, %r9;
	mov.u32 	%r11, %nctaid.x;
	mul.lo.s32 	%r12, %r8, %r11;
	shl.b32 	%r6, %r12, 1;
	shl.b32 	%r13, %r10, 1;
	cvt.s64.s32 	%rd44, %r13;
	setp.le.s64 	%p2, %rd19, %rd44;
	@%p2 bra 	$L__BB304_9;
	cvta.to.global.u64 	%rd9, %rd17;
	mov.u32 	%r14, %tid.x;
	shl.b32 	%r15, %r14, 1;
	cvt.u64.u32 	%rd10, %r15;
	cvt.s64.s32 	%rd11, %r6;
	cvt.u32.u64 	%r16, %rd10;
$L__BB304_4:
	setp.eq.s64 	%p3, %rd3, 1;
	setp.eq.s64 	%p4, %rd4, 1;
	setp.eq.s64 	%p5, %rd5, 1;
	mul.lo.s64 	%rd13, %rd6, %rd44;
	cvt.u32.u64 	%r17, %rd13;
	add.s32 	%r18, %r16, %r17;
	div.s32 	%r19, %r18, %r1;
	mul.lo.s32 	%r20, %r19, %r1;
	sub.s32 	%r21, %r18, %r20;
	div.s32 	%r22, %r21, %r2;
	mul.lo.s32 	%r23, %r22, %r2;
	sub.s32 	%r24, %r21, %r23;
	selp.b32 	%r25, 0, %r19, %p5;
	selp.b32 	%r26, 0, %r22, %p4;
	selp.b32 	%r27, 0, %r24, %p3;
	mul.lo.s32 	%r28, %r3, %r25;
	mad.lo.s32 	%r29, %r4, %r26, %r28;
	mad.lo.s32 	%r30, %r5, %r27, %r29;
	shr.u32 	%r31, %r18, 31;
	add.s32 	%r32, %r18, %r31;
	shr.s32 	%r33, %r32, 1;
	mul.wide.s32 	%rd29, %r33, 8;
	add.s64 	%rd14, %rd1, %rd29;
	ld.global.f32 	%f9, [%rd14];
	shr.u32 	%r34, %r30, 31;
	add.s32 	%r35, %r30, %r34;
	shr.s32 	%r36, %r35, 1;
	mul.wide.s32 	%rd30, %r36, 2;
	add.s64 	%rd31, %rd2, %rd30;
	ld.global.v2.u8 	{%rs1, %rs2}, [%rd31];
	setp.eq.s16 	%p6, %rs1, 0;
	mul.f32 	%f10, %f9, %f2;
	selp.f32 	%f3, %f1, %f10, %p6;
	setp.eq.s16 	%p7, %rs2, 0;
	mov.f32 	%f81, %f1;
	@%p7 bra 	$L__BB304_6;
	ld.global.f32 	%f11, [%rd14+4];
	mul.f32 	%f81, %f11, %f2;
$L__BB304_6:
	cvt.u32.u64 	%r37, %rd10;
	cvt.u32.u64 	%r38, %rd6;
	add.s32 	%r40, %r17, %r38;
	add.s32 	%r41, %r37, %r40;
	div.s32 	%r42, %r41, %r1;
	mul.lo.s32 	%r43, %r42, %r1;
	sub.s32 	%r44, %r41, %r43;
	div.s32 	%r45, %r44, %r2;
	mul.lo.s32 	%r46, %r45, %r2;
	sub.s32 	%r47, %r44, %r46;
	selp.b32 	%r48, 0, %r42, %p5;
	selp.b32 	%r49, 0, %r45, %p4;
	selp.b32 	%r50, 0, %r47, %p3;
	mul.lo.s32 	%r51, %r3, %r48;
	mad.lo.s32 	%r52, %r4, %r49, %r51;
	mad.lo.s32 	%r53, %r5, %r50, %r52;
	shr.u32 	%r54, %r41, 31;
	add.s32 	%r55, %r41, %r54;
	shr.s32 	%r56, %r55, 1;
	mul.wide.s32 	%rd32, %r56, 8;
	add.s64 	%rd15, %rd1, %rd32;
	ld.global.f32 	%f12, [%rd15];
	shr.u32 	%r57, %r53, 31;
	add.s32 	%r58, %r53, %r57;
	shr.s32 	%r59, %r58, 1;
	mul.wide.s32 	%rd33, %r59, 2;
	add.s64 	%rd34, %rd2, %rd33;
	ld.global.v2.u8 	{%rs3, %rs4}, [%rd34];
	setp.eq.s16 	%p11, %rs3, 0;
	mul.f32 	%f13, %f12, %f2;
	selp.f32 	%f6, %f1, %f13, %p11;
	setp.eq.s16 	%p12, %rs4, 0;
	mov.f32 	%f82, %f1;
	@%p12 bra 	$L__BB304_8;
	ld.global.f32 	%f14, [%rd15+4];
	mul.f32 	%f82, %f14, %f2;
$L__BB304_8:
	max.f32 	%f15, %f3, 0fFF800000;
	max.f32 	%f16, %f15, %f81;
	max.f32 	%f17, %f6, 0fFF800000;
	max.f32 	%f18, %f17, %f82;
	mov.b32 	%r60, %f16;
	shfl.sync.bfly.b32	%r61|%p13, %r60, 1, 31, -1;
	mov.b32 	%f19, %r61;
	max.f32 	%f20, %f16, %f19;
	mov.b32 	%r62, %f18;
	shfl.sync.bfly.b32	%r63|%p14, %r62, 1, 31, -1;
	mov.b32 	%f21, %r63;
	max.f32 	%f22, %f18, %f21;
	sub.f32 	%f23, %f3, %f20;
	fma.rn.f32 	%f24, %f23, 0f3BBB989D, 0f3F000000;
	cvt.sat.f32.f32 	%f25, %f24;
	mov.f32 	%f26, 0f4B400001;
	mov.f32 	%f27, 0f437C0000;
	fma.rm.f32 	%f28, %f25, %f27, %f26;
	add.f32 	%f29, %f28, 0fCB40007F;
	neg.f32 	%f30, %f29;
	fma.rn.f32 	%f31, %f23, 0f3FB8AA3B, %f30;
	fma.rn.f32 	%f32, %f23, 0f32A57060, %f31;
	mov.b32 	%r64, %f28;
	shl.b32 	%r65, %r64, 23;
	mov.b32 	%f33, %r65;
	ex2.approx.ftz.f32 	%f34, %f32;
	mul.f32 	%f35, %f34, %f33;
	add.f32 	%f36, %f35, 0f00000000;
	sub.f32 	%f37, %f81, %f20;
	fma.rn.f32 	%f38, %f37, 0f3BBB989D, 0f3F000000;
	cvt.sat.f32.f32 	%f39, %f38;
	fma.rm.f32 	%f40, %f39, %f27, %f26;
	add.f32 	%f41, %f40, 0fCB40007F;
	neg.f32 	%f42, %f41;
	fma.rn.f32 	%f43, %f37, 0f3FB8AA3B, %f42;
	fma.rn.f32 	%f44, %f37, 0f32A57060, %f43;
	mov.b32 	%r66, %f40;
	shl.b32 	%r67, %r66, 23;
	mov.b32 	%f45, %r67;
	ex2.approx.ftz.f32 	%f46, %f44;
	mul.f32 	%f47, %f46, %f45;
	add.f32 	%f48, %f36, %f47;
	sub.f32 	%f49, %f6, %f22;
	fma.rn.f32 	%f50, %f49, 0f3BBB989D, 0f3F000000;
	cvt.sat.f32.f32 	%f51, %f50;
	fma.rm.f32 	%f52, %f51, %f27, %f26;
	add.f32 	%f53, %f52, 0fCB40007F;
	neg.f32 	%f54, %f53;
	fma.rn.f32 	%f55, %f49, 0f3FB8AA3B, %f54;
	fma.rn.f32 	%f56, %f49, 0f32A57060, %f55;
	mov.b32 	%r68, %f52;
	shl.b32 	%r69, %r68, 23;
	mov.b32 	%f57, %r69;
	ex2.approx.ftz.f32 	%f58, %f56;
	mul.f32 	%f59, %f58, %f57;
	add.f32 	%f60, %f59, 0f00000000;
	sub.f32 	%f61, %f82, %f22;
	fma.rn.f32 	%f62, %f61, 0f3BBB989D, 0f3F000000;
	cvt.sat.f32.f32 	%f63, %f62;
	fma.rm.f32 	%f64, %f63, %f27, %f26;
	add.f32 	%f65, %f64, 0fCB40007F;
	neg.f32 	%f66, %f65;
	fma.rn.f32 	%f67, %f61, 0f3FB8AA3B, %f66;
	fma.rn.f32 	%f68, %f61, 0f32A57060, %f67;
	mov.b32 	%r70, %f64;
	shl.b32 	%r71, %r70, 23;
	mov.b32 	%f69, %r71;
	ex2.approx.ftz.f32 	%f70, %f68;
	mul.f32 	%f71, %f70, %f69;
	add.f32 	%f72, %f60, %f71;
	mov.b32 	%r72, %f48;
	shfl.sync.bfly.b32	%r73|%p15, %r72, 1, 31, -1;
	mov.b32 	%f73, %r73;
	add.f32 	%f74, %f48, %f73;
	mov.b32 	%r74, %f72;
	shfl.sync.bfly.b32	%r75|%p16, %r74, 1, 31, -1;
	mov.b32 	%f75, %r75;
	add.f32 	%f76, %f72, %f75;
	div.rn.f32 	%f77, %f35, %f74;
	div.rn.f32 	%f78, %f47, %f74;
	mad.lo.s64 	%rd35, %rd44, %rd18, %rd10;
	shl.b64 	%rd36, %rd35, 2;
	add.s64 	%rd37, %rd9, %rd36;
	st.global.v2.f32 	[%rd37], {%f77, %f78};
	div.rn.f32 	%f79, %f59, %f76;
	div.rn.f32 	%f80, %f71, %f76;
	add.s64 	%rd38, %rd35, %rd18;
	shr.u64 	%rd39, %rd38, 63;
	add.s64 	%rd40, %rd38, %rd39;
	shl.b64 	%rd41, %rd40, 2;
	and.b64  	%rd42, %rd41, -8;
	add.s64 	%rd43, %rd9, %rd42;
	st.global.v2.f32 	[%rd43], {%f79, %f80};
	add.s64 	%rd44, %rd44, %rd11;
	setp.lt.s64 	%p17, %rd44, %rd19;
	@%p17 bra 	$L__BB304_4;
$L__BB304_9:
	ret;

}
	// .globl	_Z15SoftmaxWarpImplI22BroadcastScaleMaskLoadIffbLm3EiE11DirectStoreIffEfLi2ELi2ELi2ELi2ELb1EL9Algorithm0EEvT_T0_ll
.visible .entry _Z15SoftmaxWarpImplI22BroadcastScaleMaskLoadIffbLm3EiE11DirectStoreIffEfLi2ELi2ELi2ELi2ELb1EL9Algorithm0EEvT_T0_ll(
	.param .align 8 .b8 _Z15SoftmaxWarpImplI22BroadcastScaleMaskLoadIffbLm3EiE11DirectStoreIffEfLi2ELi2ELi2ELi2ELb1EL9Algorithm0EEvT_T0_ll_param_0[112],
	.param .align 8 .b8 _Z15SoftmaxWarpImplI22BroadcastScaleMaskLoadIffbLm3EiE11DirectStoreIffEfLi2ELi2ELi2ELi2ELb1EL9Algorithm0EEvT_T0_ll_param_1[16],
	.param .u64 _Z15SoftmaxWarpImplI22BroadcastScaleMaskLoadIffbLm3EiE11DirectStoreIffEfLi2ELi2ELi2ELi2ELb1EL9Algorithm0EEvT_T0_ll_param_2,
	.param .u64 _Z15SoftmaxWarpImplI22BroadcastScaleMaskLoadIffbLm3EiE11DirectStoreIffEfLi2ELi2ELi2ELi2ELb1EL9Algorithm0EEvT_T0_ll_param_3
)
{
	.reg .pred 	%p<22>;
	.reg .b16 	%rs<13>;
	.reg .b32 	%r<94>;
	.reg .b32 	%f<99>;
	.reg .b64 	%rd<50>;

	ld.param.v2.f32 	{%f24, %f25}, [_Z15SoftmaxWarpImplI22BroadcastScaleMaskLoadIffbLm3EiE11DirectStoreIffEfLi2ELi2ELi2ELi2ELb1EL9Algorithm0EEvT_T0_ll_param_0+104];
	ld.param.u64 	%rd22, [_Z15SoftmaxWarpImplI22BroadcastScaleMaskLoadIffbLm3EiE11DirectStoreIffEfLi2ELi2ELi2ELi2ELb1EL9Algorithm0EEvT_T0_ll_param_0+96];
	ld.param.u32 	%r12, [_Z15SoftmaxWarpImplI22BroadcastScaleMaskLoadIffbLm3EiE11DirectStoreIffEfLi2ELi2ELi2ELi2ELb1EL9Algorithm0EEvT_T0_ll_param_0+80];
	ld.param.v2.u32 	{%r10, %r11}, [_Z15SoftmaxWarpImplI22BroadcastScaleMaskLoadIffbLm3EiE11DirectStoreIffEfLi2ELi2ELi2ELi2ELb1EL9Algorithm0EEvT_T0_ll_param_0+72];
	ld.param.v2.u32 	{%r7, %r8}, [_Z15SoftmaxWarpImplI22BroadcastScaleMaskLoadIffbLm3EiE11DirectStoreIffEfLi2ELi2ELi2ELi2ELb1EL9Algorithm0EEvT_T0_ll_param_0+48];
	ld.param.u64 	%rd18, [_Z15SoftmaxWarpImplI22BroadcastScaleMaskLoadIffbLm3EiE11DirectStoreIffEfLi2ELi2ELi2ELi2ELb1EL9Algorithm0EEvT_T0_ll_param_0+32];
	ld.param.u64 	%rd17, [_Z15SoftmaxWarpImplI22BroadcastScaleMaskLoadIffbLm3EiE11DirectStoreIffEfLi2ELi2ELi2ELi2ELb1EL9Algorithm0EEvT_T0_ll_param_0+24];
	ld.param.u64 	%rd16, [_Z15SoftmaxWarpImplI22BroadcastScaleMaskLoadIffbLm3EiE11DirectStoreIffEfLi2ELi2ELi2ELi2ELb1EL9Algorithm0EEvT_T0_ll_param_0+16];
	ld.param.u64 	%rd6, [_Z15SoftmaxWarpImplI22BroadcastScaleMaskLoadIffbLm3EiE11DirectStoreIffEfLi2ELi2ELi2ELi2ELb1EL9Algorithm0EEvT_T0_ll_param_1+8];
	ld.param.u64 	%rd25, [_Z15SoftmaxWarpImplI22BroadcastScaleMaskLoadIffbLm3EiE11DirectStoreIffEfLi2ELi2ELi2ELi2ELb1EL9Algorithm0EEvT_T0_ll_param_1];
	ld.param.u64 	%rd15, [_Z15SoftmaxWarpImplI22BroadcastScaleMaskLoadIffbLm3EiE11DirectStoreIffEfLi2ELi2ELi2ELi2ELb1EL9Algorithm0EEvT_T0_ll_param_0+8];
	ld.param.u64 	%rd14, [_Z15SoftmaxWarpImplI22BroadcastScaleMaskLoadIffbLm3EiE11DirectStoreIffEfLi2ELi2ELi2ELi2ELb1EL9Algorithm0EEvT_T0_ll_param_0];
	ld.param.u64 	%rd23, [_Z15SoftmaxWarpImplI22BroadcastScaleMaskLoadIffbLm3EiE11DirectStoreIffEfLi2ELi2ELi2ELi2ELb1EL9Algorithm0EEvT_T0_ll_param_2];
	ld.param.u64 	%rd24, [_Z15SoftmaxWarpImplI22BroadcastScaleMaskLoadIffbLm3EiE11DirectStoreIffEfLi2ELi2ELi2ELi2ELb1EL9Algorithm0EEvT_T0_ll_param_3];
	cvta.to.global.u64 	%rd1, %rd14;
	cvta.to.global.u64 	%rd2, %rd15;
	cvta.to.global.u64 	%rd5, %rd25;
	setp.lt.s64 	%p1, %rd24, 5;
	@%p1 bra 	$L__BB305_2;
	mov.u64 	%rd26, $str;
	cvta.global.u64 	%rd27, %rd26;
	mov.u64 	%rd28, $str$1;
	cvta.global.u64 	%rd29, %rd28;
	mov.u64 	%rd30, __unnamed_296;
	cvta.global.u64 	%rd31, %rd30;
	{ // callseq 295, 0
	.param .b64 param0;
	st.param.b64 	[param0], %rd27;
	.param .b64 param1;
	st.param.b64 	[param1], %rd29;
	.param .b32 param2;
	st.param.b32 	[param2], 219;
	.param .b64 param3;
	st.param.b64 	[param3], %rd31;
	.param .b64 param4;
	st.param.b64 	[param4], 1;
	call.uni 
	__assertfail, 
	(
	param0, 
	param1, 
	param2, 
	param3, 
	param4
	);
	} // callseq 295
$L__BB305_2:
	mov.u32 	%r23, %ctaid.x;
	mov.u32 	%r24, %ntid.y;
	mov.u32 	%r25, %tid.y;
	mad.lo.s32 	%r26, %r23, %r24, %r25;
	mov.u32 	%r27, %nctaid.x;
	mul.lo.s32 	%r28, %r24, %r27;
	shl.b32 	%r6, %r28, 1;
	shl.b32 	%r29, %r26, 1;
	cvt.s64.s32 	%rd49, %r29;
	setp.le.s64 	%p2, %rd23, %rd49;
	@%p2 bra 	$L__BB305_17;
	mov.u32 	%r30, %tid.x;
	shl.b32 	%r31, %r30, 1;
	cvt.u64.u32 	%rd8, %r31;
	cvt.s64.s32 	%rd9, %r6;
	cvt.u32.u64 	%r32, %rd8;
	cvt.u32.u64 	%r34, %rd22;
$L__BB305_4:
	setp.le.s64 	%p3, %rd24, %rd8;
	mov.f32 	%f92, 0fFF800000;
	mov.f32 	%f93, %f92;
	mov.f32 	%f94, %f92;
	@%p3 bra 	$L__BB305_8;
	setp.eq.s64 	%p4, %rd18, 1;
	setp.eq.s64 	%p5, %rd17, 1;
	setp.eq.s64 	%p6, %rd16, 1;
	cvt.u32.u64 	%r33, %rd49;
	mad.lo.s32 	%r35, %r34, %r33, %r32;
	div.s32 	%r36, %r35, %r7;
	mul.lo.s32 	%r37, %r36, %r7;
	sub.s32 	%r38, %r35, %r37;
	div.s32 	%r39, %r38, %r8;
	mul.lo.s32 	%r40, %r39, %r8;
	sub.s32 	%r41, %r38, %r40;
	selp.b32 	%r42, 0, %r36, %p6;
	selp.b32 	%r43, 0, %r39, %p5;
	selp.b32 	%r44, 0, %r41, %p4;
	mul.lo.s32 	%r45, %r10, %r42;
	mad.lo.s32 	%r46, %r11, %r43, %r45;
	mad.lo.s32 	%r47, %r12, %r44, %r46;
	shr.u32 	%r48, %r35, 31;
	add.s32 	%r49, %r35, %r48;
	shr.s32 	%r50, %r49, 1;
	mul.wide.s32 	%rd32, %r50, 8;
	add.s64 	%rd11, %rd1, %rd32;
	ld.global.f32 	%f27, [%rd11];
	shr.u32 	%r51, %r47, 31;
	add.s32 	%r52, %r47, %r51;
	shr.s32 	%r53, %r52, 1;
	mul.wide.s32 	%rd33, %r53, 2;
	add.s64 	%rd34, %rd2, %rd33;
	ld.global.v2.u8 	{%rs9, %rs10}, [%rd34];
	setp.eq.s16 	%p7, %rs9, 0;
	mul.f32 	%f28, %f27, %f25;
	selp.f32 	%f93, %f24, %f28, %p7;
	setp.eq.s16 	%p8, %rs10, 0;
	mov.f32 	%f92, %f24;
	@%p8 bra 	$L__BB305_7;
	ld.global.f32 	%f29, [%rd11+4];
	mul.f32 	%f92, %f29, %f25;
$L__BB305_7:
	max.f32 	%f30, %f93, 0fFF800000;
	max.f32 	%f94, %f30, %f92;
$L__BB305_8:
	mov.f32 	%f96, 0fFF800000;
	mov.f32 	%f97, %f96;
	mov.f32 	%f98, %f96;
	@%p3 bra 	$L__BB305_12;
	setp.eq.s64 	%p10, %rd18, 1;
	setp.eq.s64 	%p11, %rd17, 1;
	setp.eq.s64 	%p12, %rd16, 1;
	cvt.u32.u64 	%r54, %rd8;
	mov.b64 	%rd35, 1;
	cvt.u32.u64 	%r55, %rd35;
	cvt.u32.u64 	%r56, %rd49;
	add.s32 	%r57, %r56, %r55;
	mad.lo.s32 	%r59, %r34, %r57, %r54;
	div.s32 	%r60, %r59, %r7;
	mul.lo.s32 	%r61, %r60, %r7;
	sub.s32 	%r62, %r59, %r61;
	div.s32 	%r63, %r62, %r8;
	mul.lo.s32 	%r64, %r63, %r8;
	sub.s32 	%r65, %r62, %r64;
	selp.b32 	%r66, 0, %r60, %p12;
	selp.b32 	%r67, 0, %r63, %p11;
	selp.b32 	%r68, 0, %r65, %p10;
	mul.lo.s32 	%r69, %r10, %r66;
	mad.lo.s32 	%r70, %r11, %r67, %r69;
	mad.lo.s32 	%r71, %r12, %r68, %r70;
	shr.u32 	%r72, %r59, 31;
	add.s32 	%r73, %r59, %r72;
	shr.s32 	%r74, %r73, 1;
	mul.wide.s32 	%rd36, %r74, 8;
	add.s64 	%rd12, %rd1, %rd36;
	ld.global.f32 	%f32, [%rd12];
	shr.u32 	%r75, %r71, 31;
	add.s32 	%r76, %r71, %r75;
	shr.s32 	%r77, %r76, 1;
	mul.wide.s32 	%rd37, %r77, 2;
	add.s64 	%rd38, %rd2, %rd37;
	ld.global.v2.u8 	{%rs11, %rs12}, [%rd38];
	setp.eq.s16 	%p13, %rs11, 0;
	mul.f32 	%f33, %f32, %f25;
	selp.f32 	%f97, %f24, %f33, %p13;
	setp.eq.s16 	%p14, %rs12, 0;
	mov.f32 	%f96, %f24;
	@%p14 bra 	$L__BB305_11;
	ld.global.f32 	%f34, [%rd12+4];
	mul.f32 	%f96, %f34, %f25;
$L__BB305_11:
	max.f32 	%f35, %f97, 0fFF800000;
	max.f32 	%f98, %f35, %f96;
$L__BB305_12:
	mov.b32 	%r78, %f94;
	shfl.sync.bfly.b32	%r79|%p16, %r78, 1, 31, -1;
	mov.b32 	%f36, %r79;
	max.f32 	%f37, %f94, %f36;
	mov.b32 	%r80, %f98;
	shfl.sync.bfly.b32	%r81|%p17, %r80, 1, 31, -1;
	mov.b32 	%f38, %r81;
	max.f32 	%f39, %f98, %f38;
	sub.f32 	%f40, %f93, %f37;
	fma.rn.f32 	%f41, %f40, 0f3BBB989D, 0f3F000000;
	cvt.sat.f32.f32 	%f42, %f41;
	mov.f32 	%f43, 0f4B400001;
	mov.f32 	%f44, 0f437C0000;
	fma.rm.f32 	%f45, %f42, %f44, %f43;
	add.f32 	%f46, %f45, 0fCB40007F;
	neg.f32 	%f47, %f46;
	fma.rn.f32 	%f48, %f40, 0f3FB8AA3B, %f47;
	fma.rn.f32 	%f49, %f40, 0f32A57060, %f48;
	mov.b32 	%r82, %f45;
	shl.b32 	%r83, %r82, 23;
	mov.b32 	%f50, %r83;
	ex2.approx.ftz.f32 	%f51, %f49;
	mul.f32 	%f52, %f51, %f50;
	add.f32 	%f53, %f52, 0f00000000;
	sub.f32 	%f54, %f92, %f37;
	fma.rn.f32 	%f55, %f54, 0f3BBB989D, 0f3F000000;
	cvt.sat.f32.f32 	%f56, %f55;
	fma.rm.f32 	%f57, %f56, %f44, %f43;
	add.f32 	%f58, %f57, 0fCB40007F;
	neg.f32 	%f59, %f58;
	fma.rn.f32 	%f60, %f54, 0f3FB8AA3B, %f59;
	fma.rn.f32 	%f61, %f54, 0f32A57060, %f60;
	mov.b32 	%r84, %f57;
	shl.b32 	%r85, %r84, 23;
	mov.b32 	%f62, %r85;
	ex2.approx.ftz.f32 	%f63, %f61;
	mul.f32 	%f64, %f63, %f62;
	add.f32 	%f65, %f53, %f64;
	sub.f32 	%f66, %f97, %f39;
	fma.rn.f32 	%f67, %f66, 0f3BBB989D, 0f3F000000;
	cvt.sat.f32.f32 	%f68, %f67;
	fma.rm.f32 	%f69, %f68, %f44, %f43;
	add.f32 	%f70, %f69, 0fCB40007F;
	neg.f32 	%f71, %f70;
	fma.rn.f32 	%f72, %f66, 0f3FB8AA3B, %f71;
	fma.rn.f32 	%f73, %f66, 0f32A57060, %f72;
	mov.b32 	%r86, %f69;
	shl.b32 	%r87, %r86, 23;
	mov.b32 	%f74, %r87;
	ex2.approx.ftz.f32 	%f75, %f73;
	mul.f32 	%f17, %f75, %f74;
	add.f32 	%f76, %f17, 0f00000000;
	sub.f32 	%f77, %f96, %f39;
	fma.rn.f32 	%f78, %f77, 0f3BBB989D, 0f3F000000;
	cvt.sat.f32.f32 	%f79, %f78;
	fma.rm.f32 	%f80, %f79, %f44, %f43;
	add.f32 	%f81, %f80, 0fCB40007F;
	neg.f32 	%f82, %f81;
	fma.rn.f32 	%f83, %f77, 0f3FB8AA3B, %f82;
	fma.rn.f32 	%f84, %f77, 0f32A57060, %f83;
	mov.b32 	%r88, %f80;
	shl.b32 	%r89, %r88, 23;
	mov.b32 	%f85, %r89;
	ex2.approx.ftz.f32 	%f86, %f84;
	mul.f32 	%f18, %f86, %f85;
	add.f32 	%f87, %f76, %f18;
	mov.b32 	%r90, %f65;
	shfl.sync.bfly.b32	%r91|%p18, %r90, 1, 31, -1;
	mov.b32 	%f88, %r91;
	add.f32 	%f89, %f65, %f88;
	mov.b32 	%r92, %f87;
	shfl.sync.bfly.b32	%r93|%p19, %r92, 1, 31, -1;
	mov.b32 	%f90, %r93;
	add.f32 	%f19, %f87, %f90;
	div.rn.f32 	%f20, %f52, %f89;
	div.rn.f32 	%f21, %f64, %f89;
	@%p3 bra 	$L__BB305_14;
	mad.lo.s64 	%rd39, %rd49, %rd6, %rd8;
	shl.b64 	%rd40, %rd39, 2;
	add.s64 	%rd41, %rd5, %rd40;
	st.global.v2.f32 	[%rd41], {%f20, %f21};
$L__BB305_14:
	div.rn.f32 	%f22, %f17, %f19;
	div.rn.f32 	%f23, %f18, %f19;
	@%p3 bra 	$L__BB305_16;
	mad.lo.s64 	%rd42, %rd6, %rd49, %rd6;
	add.s64 	%rd43, %rd42, %rd8;
	shr.u64 	%rd44, %rd43, 63;
	add.s64 	%rd45, %rd43, %rd44;
	shl.b64 	%rd46, %rd45, 2;
	and.b64  	%rd47, %rd46, -8;
	add.s64 	%rd48, %rd5, %rd47;
	st.global.v2.f32 	[%rd48], {%f22, %f23};
$L__BB305_16:
	add.s64 	%rd49, %rd49, %rd9;
	setp.lt.s64 	%p21, %rd49, %rd23;
	@%p21 bra 	$L__BB305_4;
$L__BB305_17:
	ret;

}
	// .globl	_Z15SoftmaxWarpImplI22BroadcastScaleMaskLoadIffbLm3EiE11DirectStoreIffEfLi2ELi2ELi2ELi1ELb0EL9Algorithm0EEvT_T0_ll
.visible .entry _Z15SoftmaxWarpImplI22BroadcastScaleMaskLoadIffbLm3EiE11DirectStoreIffEfLi2ELi2ELi2ELi1ELb0EL9Algorithm0EEvT_T0_ll(
	.param .align 8 .b8 _Z15SoftmaxWarpImplI22BroadcastScaleMaskLoadIffbLm3EiE11DirectStoreIffEfLi2ELi2ELi2ELi1ELb0EL9Algorithm0EEvT_T0_ll_param_0[112],
	.param .align 8 .b8 _Z15SoftmaxWarpImplI22BroadcastScaleMaskLoadIffbLm3EiE11DirectStoreIffEfLi2ELi2ELi2ELi1ELb0EL9Algorithm0EEvT_T0_ll_param_1[16],
	.param .u64 _Z15SoftmaxWarpImplI22BroadcastScaleMaskLoadIffbLm3EiE11DirectStoreIffEfLi2ELi2ELi2ELi1ELb0EL9Algorithm0EEvT_T0_ll_param_2,
	.param .u64 _Z15SoftmaxWarpImplI22BroadcastScaleMaskLoadIffbLm3EiE11DirectStoreIffEfLi2ELi2ELi2ELi1ELb0EL9Algorithm0EEvT_T0_ll_param_3
)
{
	.reg .pred 	%p<11>;
	.reg .b16 	%rs<11>;
	.reg .b32 	%r<60>;
	.reg .b32 	%f<46>;
	.reg .b64 	%rd<42>;

	ld.param.v2.f32 	{%f6, %f7}, [_Z15SoftmaxWarpImplI22BroadcastScaleMaskLoadIffbLm3EiE11DirectStoreIffEfLi2ELi2ELi2ELi1ELb0EL9Algorithm0EEvT_T0_ll_param_0+104];
	ld.param.u64 	%rd23, [_Z15SoftmaxWarpImplI22BroadcastScaleMaskLoadIffbLm3EiE11DirectStoreIffEfLi2ELi2ELi2ELi1ELb0EL9Algorithm0EEvT_T0_ll_param_0+96];
	ld.param.u32 	%r12, [_Z15SoftmaxWarpImplI22BroadcastScaleMaskLoadIffbLm3EiE11DirectStoreIffEfLi2ELi2ELi2ELi1ELb0EL9Algorithm0EEvT_T0_ll_param_0+80];
	ld.param.v2.u32 	{%r10, %r11}, [_Z15SoftmaxWarpImplI22BroadcastScaleMaskLoadIffbLm3EiE11DirectStoreIffEfLi2ELi2ELi2ELi1ELb0EL9Algorithm0EEvT_T0_ll_param_0+72];
	ld.param.v2.u32 	{%r7, %r8}, [_Z15SoftmaxWarpImplI22BroadcastScaleMaskLoadIffbLm3EiE11DirectStoreIffEfLi2ELi2ELi2ELi1ELb0EL9Algorithm0EEvT_T0_ll_param_0+48];
	ld.param.u64 	%rd19, [_Z15SoftmaxWarpImplI22BroadcastScaleMaskLoadIffbLm3EiE11DirectStoreIffEfLi2ELi2ELi2ELi1ELb0EL9Algorithm0EEvT_T0_ll_param_0+32];
	ld.param.u64 	%rd18, [_Z15SoftmaxWarpImplI22BroadcastScaleMaskLoadIffbLm3EiE11DirectStoreIffEfLi2ELi2ELi2ELi1ELb0EL9Algorithm0EEvT_T0_ll_param_0+24];
	ld.param.u64 	%rd17, [_Z15SoftmaxWarpImplI22BroadcastScaleMaskLoadIffbLm3EiE11DirectStoreIffEfLi2ELi2ELi2ELi1ELb0EL9Algorithm0EEvT_T0_ll_param_0+16];
	ld.param.u64 	%rd16, [_Z15SoftmaxWarpImplI22BroadcastScaleMaskLoadIffbLm3EiE11DirectStoreIffEfLi2ELi2ELi2ELi1ELb0EL9Algorithm0EEvT_T0_ll_param_0+8];
	ld.param.u64 	%rd15, [_Z15SoftmaxWarpImplI22BroadcastScaleMaskLoadIffbLm3EiE11DirectStoreIffEfLi2ELi2ELi2ELi1ELb0EL9Algorithm0EEvT_T0_ll_param_0];
	ld.param.u64 	%rd4, [_Z15SoftmaxWarpImplI22BroadcastScaleMaskLoadIffbLm3EiE11DirectStoreIffEfLi2ELi2ELi2ELi1ELb0EL9Algorithm0EEvT_T0_ll_param_1];
	ld.param.u64 	%rd5, [_Z15SoftmaxWarpImplI22BroadcastScaleMaskLoadIffbLm3EiE11DirectStoreIffEfLi2ELi2ELi2ELi1ELb0EL9Algorithm0EEvT_T0_ll_param_1+8];
	ld.param.u64 	%rd24, [_Z15SoftmaxWarpImplI22BroadcastScaleMaskLoadIffbLm3EiE11DirectStoreIffEfLi2ELi2ELi2ELi1ELb0EL9Algorithm0EEvT_T0_ll_param_2];
	ld.param.u64 	%rd25, [_Z15SoftmaxWarpImplI22BroadcastScaleMaskLoadIffbLm3EiE11DirectStoreIffEfLi2ELi2ELi2ELi1ELb0EL9Algorithm0EEvT_T0_ll_param_3];
	setp.lt.s64 	%p1, %rd25, 5;
	@%p1 bra 	$L__BB306_2;
	mov.u64 	%rd26, $str;
	cvta.global.u64 	%rd27, %rd26;
	mov.u64 	%rd28, $str$1;
	cvta.global.u64 	%rd29, %rd28;
	mov.u64 	%rd30, __unnamed_297;
	cvta.global.u64 	%rd31, %rd30;
	{ // callseq 296, 0
	.param .b64 param0;
	st.param.b64 	[param0], %rd27;
	.param .b64 param1;
	st.param.b64 	[param1], %rd29;
	.param .b32 param2;
	st.param.b32 	[param2], 219;
	.param .b64 param3;
	st.param.b64 	[param3], %rd31;
	.param .b64 param4;
	st.param.b64 	[param4], 1;
	call.uni 
	__assertfail, 
	(
	param0, 
	param1, 
	param2, 
	param3, 
	param4
	);
	} // callseq 296
$L__BB306_2:
	mov.u32 	%r23, %ctaid.x;
	mov.u32 	%r24, %ntid.y;
	mov.u32 	%r25, %tid.y;
	mad.lo.s32 	%r26, %r23, %r24, %r25;
	mov.u32 	%r27, %nctaid.x;
	mul.lo.s32 	%r6, %r27, %r24;
	cvt.s64.s32 	%rd41, %r26;
	setp.le.s64 	%p2, %rd24, %rd41;
	@%p2 bra 	$L__BB306_7;
	mov.u32 	%r28, %tid.x;
	shl.b32 	%r29, %r28, 1;
	cvt.u64.u32 	%rd7, %r29;
	cvta.to.global.u64 	%rd8, %rd4;
	cvta.to.global.u64 	%rd9, %rd16;
	cvta.to.global.u64 	%rd10, %rd15;
	cvt.s64.s32 	%rd11, %r6;
	cvt.u32.u64 	%r30, %rd7;
	cvt.u32.u64 	%r32, %rd23;
$L__BB306_4:
	setp.eq.s64 	%p3, %rd19, 1;
	setp.eq.s64 	%p4, %rd18, 1;
	setp.eq.s64 	%p5, %rd17, 1;
	cvt.u32.u64 	%r31, %rd41;
	mad.lo.s32 	%r33, %r32, %r31, %r30;
	div.s32 	%r34, %r33, %r7;
	mul.lo.s32 	%r35, %r34, %r7;
	sub.s32 	%r36, %r33, %r35;
	div.s32 	%r37, %r36, %r8;
	mul.lo.s32 	%r38, %r37, %r8;
	sub.s32 	%r39, %r36, %r38;
	selp.b32 	%r40, 0, %r34, %p5;
	selp.b32 	%r41, 0, %r37, %p4;
	selp.b32 	%r42, 0, %r39, %p3;
	mul.lo.s32 	%r43, %r10, %r40;
	mad.lo.s32 	%r44, %r11, %r41, %r43;
	mad.lo.s32 	%r45, %r12, %r42, %r44;
	shr.u32 	%r46, %r33, 31;
	add.s32 	%r47, %r33, %r46;
	shr.s32 	%r48, %r47, 1;
	mul.wide.s32 	%rd32, %r48, 8;
	add.s64 	%rd13, %rd10, %rd32;
	ld.global.f32 	%f8, [%rd13];
	shr.u32 	%r49, %r45, 31;
	add.s32 	%r50, %r45, %r49;
	shr.s32 	%r51, %r50, 1;
	mul.wide.s32 	%rd33, %r51, 2;
	add.s64 	%rd34, %rd9, %rd33;
	ld.global.v2.u8 	{%rs9, %rs10}, [%rd34];
	setp.eq.s16 	%p6, %rs9, 0;
	mul.f32 	%f9, %f8, %f7;
	selp.f32 	%f3, %f6, %f9, %p6;
	setp.eq.s16 	%p7, %rs10, 0;
	mov.f32 	%f45, %f6;
	@%p7 bra 	$L__BB306_6;
	ld.global.f32 	%f10, [%rd13+4];
	mul.f32 	%f45, %f10, %f7;
$L__BB306_6:
	max.f32 	%f11, %f3, 0fFF800000;
	max.f32 	%f12, %f11, %f45;
	mov.b32 	%r52, %f12;
	shfl.sync.bfly.b32	%r53|%p8, %r52, 1, 31, -1;
	mov.b32 	%f13, %r53;
	max.f32 	%f14, %f12, %f13;
	sub.f32 	%f15, %f3, %f14;
	fma.rn.f32 	%f16, %f15, 0f3BBB989D, 0f3F000000;
	cvt.sat.f32.f32 	%f17, %f16;
	mov.f32 	%f18, 0f4B400001;
	mov.f32 	%f19, 0f437C0000;
	fma.rm.f32 	%f20, %f17, %f19, %f18;
	add.f32 	%f21, %f20, 0fCB40007F;
	neg.f32 	%f22, %f21;
	fma.rn.f32 	%f23, %f15, 0f3FB8AA3B, %f22;
	fma.rn.f32 	%f24, %f15, 0f32A57060, %f23;
	mov.b32 	%r54, %f20;
	shl.b32 	%r55, %r54, 23;
	mov.b32 	%f25, %r55;
	ex2.approx.ftz.f32 	%f26, %f24;
	mul.f32 	%f27, %f26, %f25;
	add.f32 	%f28, %f27, 0f00000000;
	sub.f32 	%f29, %f45, %f14;
	fma.rn.f32 	%f30, %f29, 0f3BBB989D, 0f3F000000;
	cvt.sat.f32.f32 	%f31, %f30;
	fma.rm.f32 	%f32, %f31, %f19, %f18;
	add.f32 	%f33, %f32, 0fCB40007F;
	neg.f32 	%f34, %f33;
	fma.rn.f32 	%f35, %f29, 0f3FB8AA3B, %f34;
	fma.rn.f32 	%f36, %f29, 0f32A57060, %f35;
	mov.b32 	%r56, %f32;
	shl.b32 	%r57, %r56, 23;
	mov.b32 	%f37, %r57;
	ex2.approx.ftz.f32 	%f38, %f36;
	mul.f32 	%f39, %f38, %f37;
	add.f32 	%f40, %f28, %f39;
	mov.b32 	%r58, %f40;
	shfl.sync.bfly.b32	%r59|%p9, %r58, 1, 31, -1;
	mov.b32 	%f41, %r59;
	add.f32 	%f42, %f40, %f41;
	div.rn.f32 	%f43, %f27, %f42;
	div.rn.f32 	%f44, %f39, %f42;
	mad.lo.s64 	%rd35, %rd41, %rd5, %rd7;
	shr.u64 	%rd36, %rd35, 63;
	add.s64 	%rd37, %rd35, %rd36;
	shl.b64 	%rd38, %rd37, 2;
	and.b64  	%rd39, %rd38, -8;
	add.s64 	%rd40, %rd8, %rd39;
	st.global.v2.f32 	[%rd40], {%f43, %f44};
	add.s64 	%rd41, %rd41, %rd11;
	setp.lt.s64 	%p10, %rd41, %rd24;
	@%p10 bra 	$L__BB306_4;
$L__BB306_7:
	ret;

}
	// .globl	_Z15SoftmaxWarpImplI22BroadcastScaleMaskLoadIffbLm3EiE11DirectStoreIffEfLi2ELi2ELi2ELi1ELb1EL9Algorithm0EEvT_T0_ll
.visible .entry _Z15SoftmaxWarpImplI22BroadcastScaleMaskLoadIffbLm3EiE11DirectStoreIffEfLi2ELi2ELi2ELi1ELb1EL9Algorithm0EEvT_T0_ll(
	.param .align 8 .b8 _Z15SoftmaxWarpImplI22BroadcastScaleMaskLoadIffbLm3EiE11DirectStoreIffEfLi2ELi2ELi2ELi1ELb1EL9Algorithm0EEvT_T0_ll_param_0[112],
	.param .align 8 .b8 _Z15SoftmaxWarpImplI22BroadcastScaleMaskLoadIffbLm3EiE11DirectStoreIffEfLi2ELi2ELi2ELi1ELb1EL9Algorithm0EEvT_T0_ll_param_1[16],
	.param .u64 _Z15SoftmaxWarpImplI22BroadcastScaleMaskLoadIffbLm3EiE11DirectStoreIffEfLi2ELi2ELi2ELi1ELb1EL9Algorithm0EEvT_T0_ll_param_2,
	.param .u64 _Z15SoftmaxWarpImplI22BroadcastScaleMaskLoadIffbLm3EiE11DirectStoreIffEfLi2ELi2ELi2ELi1ELb1EL9Algorithm0EEvT_T0_ll_param_3
)
{
	.reg .pred 	%p<13>;
	.reg .b16 	%rs<11>;
	.reg .b32 	%r<60>;
	.reg .b32 	%f<53>;
	.reg .b64 	%rd<40>;

	ld.param.u64 	%rd21, [_Z15SoftmaxWarpImplI22BroadcastScaleMaskLoadIffbLm3EiE11DirectStoreIffEfLi2ELi2ELi2ELi1ELb1EL9Algorithm0EEvT_T0_ll_param_1+8];
	ld.param.u64 	%rd20, [_Z15SoftmaxWarpImplI22BroadcastScaleMaskLoadIffbLm3EiE11DirectStoreIffEfLi2ELi2ELi2ELi1ELb1EL9Algorithm0EEvT_T0_ll_param_1];
	ld.param.v2.f32 	{%f12, %f13}, [_Z15SoftmaxWarpImplI22BroadcastScaleMaskLoadIffbLm3EiE11DirectStoreIffEfLi2ELi2ELi2ELi1ELb1EL9Algorithm0EEvT_T0_ll_param_0+104];
	ld.param.u64 	%rd19, [_Z15SoftmaxWarpImplI22BroadcastScaleMaskLoadIffbLm3EiE11DirectStoreIffEfLi2ELi2ELi2ELi1ELb1EL9Algorithm0EEvT_T0_ll_param_0+96];
	ld.param.u32 	%r12, [_Z15SoftmaxWarpImplI22BroadcastScaleMaskLoadIffbLm3EiE11DirectStoreIffEfLi2ELi2ELi2ELi1ELb1EL9Algorithm0EEvT_T0_ll_param_0+80];
	ld.param.v2.u32 	{%r10, %r11}, [_Z15SoftmaxWarpImplI22BroadcastScaleMaskLoadIffbLm3EiE11DirectStoreIffEfLi2ELi2ELi2ELi1ELb1EL9Algorithm0EEvT_T0_ll_param_0+72];
	ld.param.v2.u32 	{%r7, %r8}, [_Z15SoftmaxWarpImplI22BroadcastScaleMaskLoadIffbLm3EiE11DirectStoreIffEfLi2ELi2ELi2ELi1ELb1EL9Algorithm0EEvT_T0_ll_param_0+48];
	ld.param.u64 	%rd15, [_Z15SoftmaxWarpImplI22BroadcastScaleMaskLoadIffbLm3EiE11DirectStoreIffEfLi2ELi2ELi2ELi1ELb1EL9Algorithm0EEvT_T0_ll_param_0+32];
	ld.param.u64 	%rd14, [_Z15SoftmaxWarpImplI22BroadcastScaleMaskLoadIffbLm3EiE11DirectStoreIffEfLi2ELi2ELi2ELi1ELb1EL9Algorithm0EEvT_T0_ll_param_0+24];
	ld.param.u64 	%rd13, [_Z15SoftmaxWarpImplI22BroadcastScaleMaskLoadIffbLm3EiE11DirectStoreIffEfLi2ELi2ELi2ELi1ELb1EL9Algorithm0EEvT_T0_ll_param_0+16];
	ld.param.u64 	%rd12, [_Z15SoftmaxWarpImplI22BroadcastScaleMaskLoadIffbLm3EiE11DirectStoreIffEfLi2ELi2ELi2ELi1ELb1EL9Algorithm0EEvT_T0_ll_param_0+8];
	ld.param.u64 	%rd11, [_Z15SoftmaxWarpImplI22BroadcastScaleMaskLoadIffbLm3EiE11DirectStoreIffEfLi2ELi2ELi2ELi1ELb1EL9Algorithm0EEvT_T0_ll_param_0];
	ld.param.u64 	%rd22, [_Z15SoftmaxWarpImplI22BroadcastScaleMaskLoadIffbLm3EiE11DirectStoreIffEfLi2ELi2ELi2ELi1ELb1EL9Algorithm0EEvT_T0_ll_param_2];
	ld.param.u64 	%rd23, [_Z15SoftmaxWarpImplI22BroadcastScaleMaskLoadIffbLm3EiE11DirectStoreIffEfLi2ELi2ELi2ELi1ELb1EL9Algorithm0EEvT_T0_ll_param_3];
	setp.lt.s64 	%p1, %rd23, 5;
	@%p1 bra 	$L__BB307_2;
	mov.u64 	%rd24, $str;
	cvta.global.u64 	%rd25, %rd24;
	mov.u64 	%rd26, $str$1;
	cvta.global.u64 	%rd27, %rd26;
	mov.u64 	%rd28, __unnamed_298;
	cvta.global.u64 	%rd29, %rd28;
	{ // callseq 297, 0
	.param .b64 param0;
	st.param.b64 	[param0], %rd25;
	.param .b64 param1;
	st.param.b64 	[param1], %rd27;
	.param .b32 param2;
	st.param.b32 	[param2], 219;
	.param .b64 param3;
	st.param.b64 	[param3], %rd29;
	.param .b64 param4;
	st.param.b64 	[param4], 1;
	call.uni 
	__assertfail, 
	(
	param0, 
	param1, 
	param2, 
	param3, 
	param4
	);
	} // callseq 297
$L__BB307_2:
	mov.u32 	%r23, %ctaid.x;
	mov.u32 	%r24, %ntid.y;
	mov.u32 	%r25, %tid.y;
	mad.lo.s32 	%r26, %r23, %r24, %r25;
	mov.u32 	%r27, %nctaid.x;
	mul.lo.s32 	%r6, %r27, %r24;
	cvt.s64.s32 	%rd39, %r26;
	setp.le.s64 	%p2, %rd22, %rd39;
	@%p2 bra 	$L__BB307_11;
	mov.u32 	%r28, %tid.x;
	shl.b32 	%r29, %r28, 1;
	cvt.u64.u32 	%rd3, %r29;
	cvta.to.global.u64 	%rd4, %rd20;
	cvta.to.global.u64 	%rd5, %rd12;
	cvta.to.global.u64 	%rd6, %rd11;
	cvt.s64.s32 	%rd7, %r6;
	cvt.u32.u64 	%r30, %rd3;
	cvt.u32.u64 	%r32, %rd19;
$L__BB307_4:
	setp.le.s64 	%p3, %rd23, %rd3;
	mov.f32 	%f50, 0fFF800000;
	mov.f32 	%f51, %f50;
	mov.f32 	%f52, %f50;
	@%p3 bra 	$L__BB307_8;
	setp.eq.s64 	%p4, %rd15, 1;
	setp.eq.s64 	%p5, %rd14, 1;
	setp.eq.s64 	%p6, %rd13, 1;
	cvt.u32.u64 	%r31, %rd39;
	mad.lo.s32 	%r33, %r32, %r31, %r30;
	div.s32 	%r34, %r33, %r7;
	mul.lo.s32 	%r35, %r34, %r7;
	sub.s32 	%r36, %r33, %r35;
	div.s32 	%r37, %r36, %r8;
	mul.lo.s32 	%r38, %r37, %r8;
	sub.s32 	%r39, %r36, %r38;
	selp.b32 	%r40, 0, %r34, %p6;
	selp.b32 	%r41, 0, %r37, %p5;
	selp.b32 	%r42, 0, %r39, %p4;
	mul.lo.s32 	%r43, %r10, %r40;
	mad.lo.s32 	%r44, %r11, %r41, %r43;
	mad.lo.s32 	%r45, %r12, %r42, %r44;
	shr.u32 	%r46, %r33, 31;
	add.s32 	%r47, %r33, %r46;
	shr.s32 	%r48, %r47, 1;
	mul.wide.s32 	%rd30, %r48, 8;
	add.s64 	%rd9, %rd6, %rd30;
	ld.global.f32 	%f15, [%rd9];
	shr.u32 	%r49, %r45, 31;
	add.s32 	%r50, %r45, %r49;
	shr.s32 	%r51, %r50, 1;
	mul.wide.s32 	%rd31, %r51, 2;
	add.s64 	%rd32, %rd5, %rd31;
	ld.global.v2.u8 	{%rs9, %rs10}, [%rd32];
	setp.eq.s16 	%p7, %rs9, 0;
	mul.f32 	%f16, %f15, %f13;
	selp.f32 	%f51, %f12, %f16, %p7;
	setp.eq.s16 	%p8, %rs10, 0;
	mov.f32 	%f50, %f12;
	@%p8 bra 	$L__BB307_7;
	ld.global.f32 	%f17, [%rd9+4];
	mul.f32 	%f50, %f17, %f13;
$L__BB307_7:
	max.f32 	%f18, %f51, 0fFF800000;
	max.f32 	%f52, %f18, %f50;
$L__BB307_8:
	mov.b32 	%r52, %f52;
	shfl.sync.bfly.b32	%r53|%p10, %r52, 1, 31, -1;
	mov.b32 	%f19, %r53;
	max.f32 	%f20, %f52, %f19;
	sub.f32 	%f21, %f51, %f20;
	fma.rn.f32 	%f22, %f21, 0f3BBB989D, 0f3F000000;
	cvt.sat.f32.f32 	%f23, %f22;
	mov.f32 	%f24, 0f4B400001;
	mov.f32 	%f25, 0f437C0000;
	fma.rm.f32 	%f26, %f23, %f25, %f24;
	add.f32 	%f27, %f26, 0fCB40007F;
	neg.f32 	%f28, %f27;
	fma.rn.f32 	%f29, %f21, 0f3FB8AA3B, %f28;
	fma.rn.f32 	%f30, %f21, 0f32A57060, %f29;
	mov.b32 	%r54, %f26;
	shl.b32 	%r55, %r54, 23;
	mov.b32 	%f31, %r55;
	ex2.approx.ftz.f32 	%f32, %f30;
	mul.f32 	%f33, %f32, %f31;
	add.f32 	%f34, %f33, 0f00000000;
	sub.f32 	%f35, %f50, %f20;
	fma.rn.f32 	%f36, %f35, 0f3BBB989D, 0f3F000000;
	cvt.sat.f32.f32 	%f37, %f36;
	fma.rm.f32 	%f38, %f37, %f25, %f24;
	add.f32 	%f39, %f38, 0fCB40007F;
	neg.f32 	%f40, %f39;
	fma.rn.f32 	%f41, %f35, 0f3FB8AA3B, %f40;
	fma.rn.f32 	%f42, %f35, 0f32A57060, %f41;
	mov.b32 	%r56, %f38;
	shl.b32 	%r57, %r56, 23;
	mov.b32 	%f43, %r57;
	ex2.approx.ftz.f32 	%f44, %f42;
	mul.f32 	%f45, %f44, %f43;
	add.f32 	%f46, %f34, %f45;
	mov.b32 	%r58, %f46;
	shfl.sync.bfly.b32	%r59|%p11, %r58, 1, 31, -1;
	mov.b32 	%f47, %r59;
	add.f32 	%f48, %f46, %f47;
	div.rn.f32 	%f10, %f33, %f48;
	div.rn.f32 	%f11, %f45, %f48;
	@%p3 bra 	$L__BB307_10;
	mad.lo.s64 	%rd33, %rd39, %rd21, %rd3;
	shr.u64 	%rd34, %rd33, 63;
	add.s64 	%rd35, %rd33, %rd34;
	shl.b64 	%rd36, %rd35, 2;
	and.b64  	%rd37, %rd36, -8;
	add.s64 	%rd38, %rd4, %rd37;
	st.global.v2.f32 	[%rd38], {%f10, %f11};
$L__BB307_10:
	add.s64 	%rd39, %rd39, %rd7;
	setp.lt.s64 	%p12, %rd39, %rd22;
	@%p12 bra 	$L__BB307_4;
$L__BB307_11:
	ret;

}
	// .globl	_Z15SoftmaxWarpImplI22BroadcastScaleMaskLoadIffbLm3EiE11DirectStoreIffEfLi2ELi2ELi4ELi2ELb0EL9Algorithm0EEvT_T0_ll
.visible .entry _Z15SoftmaxWarpImplI22BroadcastScaleMaskLoadIffbLm3EiE11DirectStoreIffEfLi2ELi2ELi4ELi2ELb0EL9Algorithm0EEvT_T0_ll(
	.param .align 8 .b8 _Z15SoftmaxWarpImplI22BroadcastScaleMaskLoadIffbLm3EiE11DirectStoreIffEfLi2ELi2ELi4ELi2ELb0EL9Algorithm0EEvT_T0_ll_param_0[112],
	.param .align 8 .b8 _Z15SoftmaxWarpImplI22BroadcastScaleMaskLoadIffbLm3EiE11DirectStoreIffEfLi2ELi2ELi4ELi2ELb0EL9Algorithm0EEvT_T0_ll_param_1[16],
	.param .u64 _Z15SoftmaxWarpImplI22BroadcastScaleMaskLoadIffbLm3EiE11DirectStoreIffEfLi2ELi2ELi4ELi2ELb0EL9Algorithm0EEvT_T0_ll_param_2,
	.param .u64 _Z15SoftmaxWarpImplI22BroadcastScaleMaskLoadIffbLm3EiE11DirectStoreIffEfLi2ELi2ELi4ELi2ELb0EL9Algorithm0EEvT_T0_ll_param_3
)
{
	.reg .pred 	%p<22>;
	.reg .b16 	%rs<5>;
	.reg .b32 	%r<84>;
	.reg .b32 	%f<91>;
	.reg .b64 	%rd<45>;

	ld.param.u64 	%rd18, [_Z15SoftmaxWarpImplI22BroadcastScaleMaskLoadIffbLm3EiE11DirectStoreIffEfLi2ELi2ELi4ELi2ELb0EL9Algorithm0EEvT_T0_ll_param_1+8];
	ld.param.u64 	%rd17, [_Z15SoftmaxWarpImplI22BroadcastScaleMaskLoadIffbLm3EiE11DirectStoreIffEfLi2ELi2ELi4ELi2ELb0EL9Algorithm0EEvT_T0_ll_param_1];
	ld.param.u64 	%rd3, [_Z15SoftmaxWarpImplI22BroadcastScaleMaskLoadIffbLm3EiE11DirectStoreIffEfLi2ELi2ELi4ELi2ELb0EL9Algorithm0EEvT_T0_ll_param_0+32];
	ld.param.u64 	%rd4, [_Z15SoftmaxWarpImplI22BroadcastScaleMaskLoadIffbLm3EiE11DirectStoreIffEfLi2ELi2ELi4ELi2ELb0EL9Algorithm0EEvT_T0_ll_param_0+24];
	ld.param.u64 	%rd5, [_Z15SoftmaxWarpImplI22BroadcastScaleMaskLoadIffbLm3EiE11DirectStoreIffEfLi2ELi2ELi4ELi2ELb0EL9Algorithm0EEvT_T0_ll_param_0+16];
	ld.param.v2.u32 	{%r1, %r2}, [_Z15SoftmaxWarpImplI22BroadcastScaleMaskLoadIffbLm3EiE11DirectStoreIffEfLi2ELi2ELi4ELi2ELb0EL9Algorithm0EEvT_T0_ll_param_0+48];
	ld.param.v2.u32 	{%r3, %r4}, [_Z15SoftmaxWarpImplI22BroadcastScaleMaskLoadIffbLm3EiE11DirectStoreIffEfLi2ELi2ELi4ELi2ELb0EL9Algorithm0EEvT_T0_ll_param_0+72];
	ld.param.u32 	%r5, [_Z15SoftmaxWarpImplI22BroadcastScaleMaskLoadIffbLm3EiE11DirectStoreIffEfLi2ELi2ELi4ELi2ELb0EL9Algorithm0EEvT_T0_ll_param_0+80];
	ld.param.u64 	%rd6, [_Z15SoftmaxWarpImplI22BroadcastScaleMaskLoadIffbLm3EiE11DirectStoreIffEfLi2ELi2ELi4ELi2ELb0EL9Algorithm0EEvT_T0_ll_param_0+96];
	ld.param.v2.f32 	{%f1, %f2}, [_Z15SoftmaxWarpImplI22BroadcastScaleMaskLoadIffbLm3EiE11DirectStoreIffEfLi2ELi2ELi4ELi2ELb0EL9Algorithm0EEvT_T0_ll_param_0+104];
	ld.param.u64 	%rd20, [_Z15SoftmaxWarpImplI22BroadcastScaleMaskLoadIffbLm3EiE11DirectStoreIffEfLi2ELi2ELi4ELi2ELb0EL9Algorithm0EEvT_T0_ll_param_0+8];
	ld.param.u64 	%rd21, [_Z15SoftmaxWarpImplI22BroadcastScaleMaskLoadIffbLm3EiE11DirectStoreIffEfLi2ELi2ELi4ELi2ELb0EL9Algorithm0EEvT_T0_ll_param_0];
	ld.param.u64 	%rd19, [_Z15SoftmaxWarpImplI22BroadcastScaleMaskLoadIffbLm3EiE11DirectStoreIffEfLi2ELi2ELi4ELi2ELb0EL9Algorithm0EEvT_T0_ll_param_2];
	ld.param.u64 	%rd22, [_Z15SoftmaxWarpImplI22BroadcastScaleMaskLoadIffbLm3EiE11DirectStoreIffEfLi2ELi2ELi4ELi2ELb0EL9Algorithm0EEvT_T0_ll_param_3];
	cvta.to.global.u64 	%rd1, %rd21;
	cvta.to.global.u64 	%rd2, %rd20;
	setp.lt.s64 	%p1, %rd22, 9;
	@%p1 bra 	$L__BB308_2;
	mov.u64 	%rd23, $str;
	cvta.global.u64 	%rd24, %rd23;
	mov.u64 	%rd25, $str$1;
	cvta.global.u64 	%rd26, %rd25;
	mov.u64 	%rd27, __unnamed_299;
	cvta.global.u64 	%rd28, %rd27;
	{ // callseq 298, 0
	.param .b64 param0;
	st.param.b64 	[param0], %rd24;
	.param .b64 param1;
	st.param.b64 	[param1], %rd26;
	.param .b32 param2;
	st.param.b32 	[param2], 219;
	.param .b64 param3;
	st.param.b64 	[param3], %rd28;
	.param .b64 param4;
	st.param.b64 	[param4], 1;
	call.uni 
	__assertfail, 
	(
	param0, 
	param1, 
	param2, 
	param3, 
	param4
	);
	} // callseq 298
$L__BB308_2:
	mov.u32 	%r7, %ctaid.x;
	mov.u32 	%r8, %ntid.y;
	mov.u32 	%r9, %tid.y;
	mad.lo.s32 	%r10, %r7, %r8, %r9;
	mov.u32 	%r11, %nctaid.x;
	mul.lo.s32 	%r12, %r8, %r11;
	shl.b32 	%r6, %r12, 1;
	shl.b32 	%r13, %r10, 1;
	cvt.s64.s32 	%rd44, %r13;
	setp.le.s64 	%p2, %rd19, %rd44;
	@%p2 bra 	$L__BB308_9;
	cvta.to.global.u64 	%rd9, %rd17;
	mov.u32 	%r14, %tid.x;
	shl.b32 	%r15, %r14, 1;
	cvt.u64.u32 	%rd10, %r15;
	cvt.s64.s32 	%rd11, %r6;
	cvt.u32.u64 	%r16, %rd10;
$L__BB308_4:
	setp.eq.s64 	%p3, %rd3, 1;
	setp.eq.s64 	%p4, %rd4, 1;
	setp.eq.s64 	%p5, %rd5, 1;
	mul.lo.s64 	%rd13, %rd6, %rd44;
	cvt.u32.u64 	%r17, %rd13;
	add.s32 	%r18, %r16, %r17;
	div.s32 	%r19, %r18, %r1;
	mul.lo.s32 	%r20, %r19, %r1;
	sub.s32 	%r21, %r18, %r20;
	div.s32 	%r22, %r21, %r2;
	mul.lo.s32 	%r23, %r22, %r2;
	sub.s32 	%r24, %r21, %r23;
	selp.b32 	%r25, 0, %r19, %p5;
	selp.b32 	%r26, 0, %r22, %p4;
	selp.b32 	%r27, 0, %r24, %p3;
	mul.lo.s32 	%r28, %r3, %r25;
	mad.lo.s32 	%r29, %r4, %r26, %r28;
	mad.lo.s32 	%r30, %r5, %r27, %r29;
	shr.u32 	%r31, %r18, 31;
	add.s32 	%r32, %r18, %r31;
	shr.s32 	%r33, %r32, 1;
	mul.wide.s32 	%rd29, %r33, 8;
	add.s64 	%rd14, %rd1, %rd29;
	ld.global.f32 	%f9, [%rd14];
	shr.u32 	%r34, %r30, 31;
	add.s32 	%r35, %r30, %r34;
	shr.s32 	%r36, %r35, 1;
	mul.wide.s32 	%rd30, %r36, 2;
	add.s64 	%rd31, %rd2, %rd30;
	ld.global.v2.u8 	{%rs1, %rs2}, [%rd31];
	setp.eq.s16 	%p6, %rs1, 0;
	mul.f32 	%f10, %f9, %f2;
	selp.f32 	%f3, %f1, %f10, %p6;
	setp.eq.s16 	%p7, %rs2, 0;
	mov.f32 	%f89, %f1;
	@%p7 bra 	$L__BB308_6;
	ld.global.f32 	%f11, [%rd14+4];
	mul.f32 	%f89, %f11, %f2;
$L__BB308_6:
	cvt.u32.u64 	%r37, %rd10;
	cvt.u32.u64 	%r38, %rd6;
	add.s32 	%r40, %r17, %r38;
	add.s32 	%r41, %r37, %r40;
	div.s32 	%r42, %r41, %r1;
	mul.lo.s32 	%r43, %r42, %r1;
	sub.s32 	%r44, %r41, %r43;
	div.s32 	%r45, %r44, %r2;
	mul.lo.s32 	%r46, %r45, %r2;
	sub.s32 	%r47, %r44, %r46;
	selp.b32 	%r48, 0, %r42, %p5;
	selp.b32 	%r49, 0, %r45, %p4;
	selp.b32 	%r50, 0, %r47, %p3;
	mul.lo.s32 	%r51, %r3, %r48;
	mad.lo.s32 	%r52, %r4, %r49, %r51;
	mad.lo.s32 	%r53, %r5, %r50, %r52;
	shr.u32 	%r54, %r41, 31;
	add.s32 	%r55, %r41, %r54;
	shr.s32 	%r56, %r55, 1;
	mul.wide.s32 	%rd32, %r56, 8;
	add.s64 	%rd15, %rd1, %rd32;
	ld.global.f32 	%f12, [%rd15];
	shr.u32 	%r57, %r53, 31;
	add.s32 	%r58, %r53, %r57;
	shr.s32 	%r59, %r58, 1;
	mul.wide.s32 	%rd33, %r59, 2;
	add.s64 	%rd34, %rd2, %rd33;
	ld.global.v2.u8 	{%rs3, %rs4}, [%rd34];
	setp.eq.s16 	%p11, %rs3, 0;
	mul.f32 	%f13, %f12, %f2;
	selp.f32 	%f6, %f1, %f13, %p11;
	setp.eq.s16 	%p12, %rs4, 0;
	mov.f32 	%f90, %f1;
	@%p12 bra 	$L__BB308_8;
	ld.global.f32 	%f14, [%rd15+4];
	mul.f32 	%f90, %f14, %f2;
$L__BB308_8:
	max.f32 	%f15, %f3, 0fFF800000;
	max.f32 	%f16, %f15, %f89;
	max.f32 	%f17, %f6, 0fFF800000;
	max.f32 	%f18, %f17, %f90;
	mov.b32 	%r60, %f16;
	shfl.sync.bfly.b32	%r61|%p13, %r60, 2, 31, -1;
	mov.b32 	%f19, %r61;
	max.f32 	%f20, %f16, %f19;
	mov.b32 	%r62, %f20;
	shfl.sync.bfly.b32	%r63|%p14, %r62, 1, 31, -1;
	mov.b32 	%f21, %r63;
	max.f32 	%f22, %f20, %f21;
	mov.b32 	%r64, %f18;
	shfl.sync.bfly.b32	%r65|%p15, %r64, 2, 31, -1;
	mov.b32 	%f23, %r65;
	max.f32 	%f24, %f18, %f23;
	mov.b32 	%r66, %f24;
	shfl.sync.bfly.b32	%r67|%p16, %r66, 1, 31, -1;
	mov.b32 	%f25, %r67;
	max.f32 	%f26, %f24, %f25;
	sub.f32 	%f27, %f3, %f22;
	fma.rn.f32 	%f28, %f27, 0f3BBB989D, 0f3F000000;
	cvt.sat.f32.f32 	%f29, %f28;
	mov.f32 	%f30, 0f4B400001;
	mov.f32 	%f31, 0f437C0000;
	fma.rm.f32 	%f32, %f29, %f31, %f30;
	add.f32 	%f33, %f32, 0fCB40007F;
	neg.f32 	%f34, %f33;
	fma.rn.f32 	%f35, %f27, 0f3FB8AA3B, %f34;
	fma.rn.f32 	%f36, %f27, 0f32A57060, %f35;
	mov.b32 	%r68, %f32;
	shl.b32 	%r69, %r68, 23;
	mov.b32 	%f37, %r69;
	ex2.approx.ftz.f32 	%f38, %f36;
	mul.f32 	%f39, %f38, %f37;
	add.f32 	%f40, %f39, 0f00000000;
	sub.f32 	%f41, %f89, %f22;
	fma.rn.f32 	%f42, %f41, 0f3BBB989D, 0f3F000000;
	cvt.sat.f32.f32 	%f43, %f42;
	fma.rm.f32 	%f44, %f43, %f31, %f30;
	add.f32 	%f45, %f44, 0fCB40007F;
	neg.f32 	%f46, %f45;
	fma.rn.f32 	%f47, %f41, 0f3FB8AA3B, %f46;
	fma.rn.f32 	%f48, %f41, 0f32A57060, %f47;
	mov.b32 	%r70, %f44;
	shl.b32 	%r71, %r70, 23;
	mov.b32 	%f49, %r71;
	ex2.approx.ftz.f32 	%f50, %f48;
	mul.f32 	%f51, %f50, %f49;
	add.f32 	%f52, %f40, %f51;
	sub.f32 	%f53, %f6, %f26;
	fma.rn.f32 	%f54, %f53, 0f3BBB989D, 0f3F000000;
	cvt.sat.f32.f32 	%f55, %f54;
	fma.rm.f32 	%f56, %f55, %f31, %f30;
	add.f32 	%f57, %f56, 0fCB40007F;
	neg.f32 	%f58, %f57;
	fma.rn.f32 	%f59, %f53, 0f3FB8AA3B, %f58;
	fma.rn.f32 	%f60, %f53, 0f32A57060, %f59;
	mov.b32 	%r72, %f56;
	shl.b32 	%r73, %r72, 23;
	mov.b32 	%f61, %r73;
	ex2.approx.ftz.f32 	%f62, %f60;
	mul.f32 	%f63, %f62, %f61;
	add.f32 	%f64, %f63, 0f00000000;
	sub.f32 	%f65, %f90, %f26;
	fma.rn.f32 	%f66, %f65, 0f3BBB989D, 0f3F000000;
	cvt.sat.f32.f32 	%f67, %f66;
	fma.rm.f32 	%f68, %f67, %f31, %f30;
	add.f32 	%f69, %f68, 0fCB40007F;
	neg.f32 	%f70, %f69;
	fma.rn.f32 	%f71, %f65, 0f3FB8AA3B, %f70;
	fma.rn.f32 	%f72, %f65, 0f32A57060, %f71;
	mov.b32 	%r74, %f68;
	shl.b32 	%r75, %r74, 23;
	mov.b32 	%f73, %r75;
	ex2.approx.ftz.f32 	%f74, %f72;
	mul.f32 	%f75, %f74, %f73;
	add.f32 	%f76, %f64, %f75;
	mov.b32 	%r76, %f52;
	shfl.sync.bfly.b32	%r77|%p17, %r76, 2, 31, -1;
	mov.b32 	%f77, %r77;
	add.f32 	%f78, %f52, %f77;
	mov.b32 	%r78, %f78;
	shfl.sync.bfly.b32	%r79|%p18, %r78, 1, 31, -1;
	mov.b32 	%f79, %r79;
	add.f32 	%f80, %f78, %f79;
	mov.b32 	%r80, %f76;
	shfl.sync.bfly.b32	%r81|%p19, %r80, 2, 31, -1;
	mov.b32 	%f81, %r81;
	add.f32 	%f82, %f76, %f81;
	mov.b32 	%r82, %f82;
	shfl.sync.bfly.b32	%r83|%p20, %r82, 1, 31, -1;
	mov.b32 	%f83, %r83;
	add.f32 	%f84, %f82, %f83;
	div.rn.f32 	%f85, %f39, %f80;
	div.rn.f32 	%f86, %f51, %f80;
	mad.lo.s64 	%rd35, %rd44, %rd18, %rd10;
	shl.b64 	%rd36, %rd35, 2;
	add.s64 	%rd37, %rd9, %rd36;
	st.global.v2.f32 	[%rd37], {%f85, %f86};
	div.rn.f32 	%f87, %f63, %f84;
	div.rn.f32 	%f88, %f75, %f84;
	add.s64 	%rd38, %rd35, %rd18;
	shr.u64 	%rd39, %rd38, 63;
	add.s64 	%rd40, %rd38, %rd39;
	shl.b64 	%rd41, %rd40, 2;
	and.b64  	%rd42, %rd41, -8;
	add.s64 	%rd43, %rd9, %rd42;
	st.global.v2.f32 	[%rd43], {%f87, %f88};
	add.s64 	%rd44, %rd44, %rd11;
	setp.lt.s64 	%p21, %rd44, %rd19;
	@%p21 bra 	$L__BB308_4;
$L__BB308_9:
	ret;

}
	// .globl	_Z15SoftmaxWarpImplI22BroadcastScaleMaskLoadIffbLm3EiE11DirectStoreIffEfLi2ELi2ELi4ELi2ELb1EL9Algorithm0EEvT_T0_ll
.visible .entry _Z15SoftmaxWarpImplI22BroadcastScaleMaskLoadIffbLm3EiE11DirectStoreIffEfLi2ELi2ELi4ELi2ELb1EL9Algorithm0EEvT_T0_ll(
	.param .align 8 .b8 _Z15SoftmaxWarpImplI22BroadcastScaleMaskLoadIffbLm3EiE11DirectStoreIffEfLi2ELi2ELi4ELi2ELb1EL9Algorithm0EEvT_T0_ll_param_0[112],
	.param .align 8 .b8 _Z15SoftmaxWarpImplI22BroadcastScaleMaskLoadIffbLm3EiE11DirectStoreIffEfLi2ELi2ELi4ELi2ELb1EL9Algorithm0EEvT_T0_ll_param_1[16],
	.param .u64 _Z15SoftmaxWarpImplI22BroadcastScaleMaskLoadIffbLm3EiE11DirectStoreIffEfLi2ELi2ELi4ELi2ELb1EL9Algorithm0EEvT_T0_ll_param_2,
	.param .u64 _Z15SoftmaxWarpImplI22BroadcastScaleMaskLoadIffbLm3EiE11DirectStoreIffEfLi2ELi2ELi4ELi2ELb1EL9Algorithm0EEvT_T0_ll_param_3
)
{
	.reg .pred 	%p<26>;
	.reg .b16 	%rs<13>;
	.reg .b32 	%r<102>;
	.reg .b32 	%f<107>;
	.reg .b64 	%rd<50>;

	ld.param.v2.f32 	{%f24, %f25}, [_Z15SoftmaxWarpImplI22BroadcastScaleMaskLoadIffbLm3EiE11DirectStoreIffEfLi2ELi2ELi4ELi2ELb1EL9Algorithm0EEvT_T0_ll_param_0+104];
	ld.param.u64 	%rd22, [_Z15SoftmaxWarpImplI22BroadcastScaleMaskLoadIffbLm3EiE11DirectStoreIffEfLi2ELi2ELi4ELi2ELb1EL9Algorithm0EEvT_T0_ll_param_0+96];
	ld.param.u32 	%r12, [_Z15SoftmaxWarpImplI22BroadcastScaleMaskLoadIffbLm3EiE11DirectStoreIffEfLi2ELi2ELi4ELi2ELb1EL9Algorithm0EEvT_T0_ll_param_0+80];
	ld.param.v2.u32 	{%r10, %r11}, [_Z15SoftmaxWarpImplI22BroadcastScaleMaskLoadIffbLm3EiE11DirectStoreIffEfLi2ELi2ELi4ELi2ELb1EL9Algorithm0EEvT_T0_ll_param_0+72];
	ld.param.v2.u32 	{%r7, %r8}, [_Z15SoftmaxWarpImplI22BroadcastScaleMaskLoadIffbLm3EiE11DirectStoreIffEfLi2ELi2ELi4ELi2ELb1EL9Algorithm0EEvT_T0_ll_param_0+48];
	ld.param.u64 	%rd18, [_Z15SoftmaxWarpImplI22BroadcastScaleMaskLoadIffbLm3EiE11DirectStoreIffEfLi2ELi2ELi4ELi2ELb1EL9Algorithm0EEvT_T0_ll_param_0+32];
	ld.param.u64 	%rd17, [_Z15SoftmaxWarpImplI22BroadcastScaleMaskLoadIffbLm3EiE11DirectStoreIffEfLi2ELi2ELi4ELi2ELb1EL9Algorithm0EEvT_T0_ll_param_0+24];
	ld.param.u64 	%rd16, [_Z15SoftmaxWarpImplI22BroadcastScaleMaskLoadIffbLm3EiE11DirectStoreIffEfLi2ELi2ELi4ELi2ELb1EL9Algorithm0EEvT_T0_ll_param_0+16];
	ld.param.u64 	%rd6, [_Z15SoftmaxWarpImplI22BroadcastScaleMaskLoadIffbLm3EiE11DirectStoreIffEfLi2ELi2ELi4ELi2ELb1EL9Algorithm0EEvT_T0_ll_param_1+8];
	ld.param.u64 	%rd25, [_Z15SoftmaxWarpImplI22BroadcastScaleMaskLoadIffbLm3EiE11DirectStoreIffEfLi2ELi2ELi4ELi2ELb1EL9Algorithm0EEvT_T0_ll_param_1];
	ld.param.u64 	%rd15, [_Z15SoftmaxWarpImplI22BroadcastScaleMaskLoadIffbLm3EiE11DirectStoreIffEfLi2ELi2ELi4ELi2ELb1EL9Algorithm0EEvT_T0_ll_param_0+8];
	ld.param.u64 	%rd14, [_Z15SoftmaxWarpImplI22BroadcastScaleMaskLoadIffbLm3EiE11DirectStoreIffEfLi2ELi2ELi4ELi2ELb1EL9Algorithm0EEvT_T0_ll_param_0];
	ld.param.u64 	%rd23, [_Z15SoftmaxWarpImplI22BroadcastScaleMaskLoadIffbLm3EiE11DirectStoreIffEfLi2ELi2ELi4ELi2ELb1EL9Algorithm0EEvT_T0_ll_param_2];
	ld.param.u64 	%rd24, [_Z15SoftmaxWarpImplI22BroadcastScaleMaskLoadIffbLm3EiE11DirectStoreIffEfLi2ELi2ELi4ELi2ELb1EL9Algorithm0EEvT_T0_ll_param_3];
	cvta.to.global.u64 	%rd1, %rd14;
	cvta.to.global.u64 	%rd2, %rd15;
	cvta.to.global.u64 	%rd5, %rd25;
	setp.lt.s64 	%p1, %rd24, 9;
	@%p1 bra 	$L__BB309_2;
	mov.u64 	%rd26, $str;
	cvta.global.u64 	%rd27, %rd26;
	mov.u64 	%rd28, $str$1;
	cvta.global.u64 	%rd29, %rd28;
	mov.u64 	%rd30, __unnamed_300;
	cvta.global.u64 	%rd31, %rd30;
	{ // callseq 299, 0
	.param .b64 param0;
	st.param.b64 	[param0], %rd27;
	.param .b64 param1;
	st.param.b64 	[param1], %rd29;
	.param .b32 param2;
	st.param.b32 	[param2], 219;
	.param .b64 param3;
	st.param.b64 	[param3], %rd31;
	.param .b64 param4;
	st.param.b64 	[param4], 1;
	call.uni 
	__assertfail, 
	(
	param0, 
	param1, 
	param2, 
	param3, 
	param4
	);
	} // callseq 299
$L__BB309_2:
	mov.u32 	%r23, %ctaid.x;
	mov.u32 	%r24, %ntid.y;
	mov.u32 	%r25, %tid.y;
	mad.lo.s32 	%r26, %r23, %r24, %r25;
	mov.u32 	%r27, %nctaid.x;
	mul.lo.s32 	%r28, %r24, %r27;
	shl.b32 	%r6, %r28, 1;
	shl.b32 	%r29, %r26, 1;
	cvt.s64.s32 	%rd49, %r29;
	setp.le.s64 	%p2, %rd23, %rd49;
	@%p2 bra 	$L__BB309_17;
	mov.u32 	%r30, %tid.x;
	shl.b32 	%r31, %r30, 1;
	cvt.u64.u32 	%rd8, %r31;
	cvt.s64.s32 	%rd9, %r6;
	cvt.u32.u64 	%r32, %rd8;
	cvt.u32.u64 	%r34, %rd22;
$L__BB309_4:
	setp.le.s64 	%p3, %rd24, %rd8;
	mov.f32 	%f100, 0fFF800000;
	mov.f32 	%f101, %f100;
	mov.f32 	%f102, %f100;
	@%p3 bra 	$L__BB309_8;
	setp.eq.s64 	%p4, %rd18, 1;
	setp.eq.s64 	%p5, %rd17, 1;
	setp.eq.s64 	%p6, %rd16, 1;
	cvt.u32.u64 	%r33, %rd49;
	mad.lo.s32 	%r35, %r34, %r33, %r32;
	div.s32 	%r36, %r35, %r7;
	mul.lo.s32 	%r37, %r36, %r7;
	sub.s32 	%r38, %r35, %r37;
	div.s32 	%r39, %r38, %r8;
	mul.lo.s32 	%r40, %r39, %r8;
	sub.s32 	%r41, %r38, %r40;
	selp.b32 	%r42, 0, %r36, %p6;
	selp.b32 	%r43, 0, %r39, %p5;
	selp.b32 	%r44, 0, %r41, %p4;
	mul.lo.s32 	%r45, %r10, %r42;
	mad.lo.s32 	%r46, %r11, %r43, %r45;
	mad.lo.s32 	%r47, %r12, %r44, %r46;
	shr.u32 	%r48, %r35, 31;
	add.s32 	%r49, %r35, %r48;
	shr.s32 	%r50, %r49, 1;
	mul.wide.s32 	%rd32, %r50, 8;
	add.s64 	%rd11, %rd1, %rd32;
	ld.global.f32 	%f27, [%rd11];
	shr.u32 	%r51, %r47, 31;
	add.s32 	%r52, %r47, %r51;
	shr.s32 	%r53, %r52, 1;
	mul.wide.s32 	%rd33, %r53, 2;
	add.s64 	%rd34, %rd2, %rd33;
	ld.global.v2.u8 	{%rs9, %rs10}, [%rd34];
	setp.eq.s16 	%p7, %rs9, 0;
	mul.f32 	%f28, %f27, %f25;
	selp.f32 	%f101, %f24, %f28, %p7;
	setp.eq.s16 	%p8, %rs10, 0;
	mov.f32 	%f100, %f24;
	@%p8 bra 	$L__BB309_7;
	ld.global.f32 	%f29, [%rd11+4];
	mul.f32 	%f100, %f29, %f25;
$L__BB309_7:
	max.f32 	%f30, %f101, 0fFF800000;
	max.f32 	%f102, %f30, %f100;
$L__BB309_8:
	mov.f32 	%f104, 0fFF800000;
	mov.f32 	%f105, %f104;
	mov.f32 	%f106, %f104;
	@%p3 bra 	$L__BB309_12;
	setp.eq.s64 	%p10, %rd18, 1;
	setp.eq.s64 	%p11, %rd17, 1;
	setp.eq.s64 	%p12, %rd16, 1;
	cvt.u32.u64 	%r54, %rd8;
	mov.b64 	%rd35, 1;
	cvt.u32.u64 	%r55, %rd35;
	cvt.u32.u64 	%r56, %rd49;
	add.s32 	%r57, %r56, %r55;
	mad.lo.s32 	%r59, %r34, %r57, %r54;
	div.s32 	%r60, %r59, %r7;
	mul.lo.s32 	%r61, %r60, %r7;
	sub.s32 	%r62, %r59, %r61;
	div.s32 	%r63, %r62, %r8;
	mul.lo.s32 	%r64, %r63, %r8;
	sub.s32 	%r65, %r62, %r64;
	selp.b32 	%r66, 0, %r60, %p12;
	selp.b32 	%r67, 0, %r63, %p11;
	selp.b32 	%r68, 0, %r65, %p10;
	mul.lo.s32 	%r69, %r10, %r66;
	mad.lo.s32 	%r70, %r11, %r67, %r69;
	mad.lo.s32 	%r71, %r12, %r68, %r70;
	shr.u32 	%r72, %r59, 31;
	add.s32 	%r73, %r59, %r72;
	shr.s32 	%r74, %r73, 1;
	mul.wide.s32 	%rd36, %r74, 8;
	add.s64 	%rd12, %rd1, %rd36;
	ld.global.f32 	%f32, [%rd12];
	shr.u32 	%r75, %r71, 31;
	add.s32 	%r76, %r71, %r75;
	shr.s32 	%r77, %r76, 1;
	mul.wide.s32 	%rd37, %r77, 2;
	add.s64 	%rd38, %rd2, %rd37;
	ld.global.v2.u8 	{%rs11, %rs12}, [%rd38];
	setp.eq.s16 	%p13, %rs11, 0;
	mul.f32 	%f33, %f32, %f25;
	selp.f32 	%f105, %f24, %f33, %p13;
	setp.eq.s16 	%p14, %rs12, 0;
	mov.f32 	%f104, %f24;
	@%p14 bra 	$L__BB309_11;
	ld.global.f32 	%f34, [%rd12+4];
	mul.f32 	%f104, %f34, %f25;
$L__BB309_11:
	max.f32 	%f35, %f105, 0fFF800000;
	max.f32 	%f106, %f35, %f104;
$L__BB309_12:
	setp.le.s64 	%p15, %rd24, %rd8;
	mov.b32 	%r78, %f102;
	shfl.sync.bfly.b32	%r79|%p16, %r78, 2, 31, -1;
	mov.b32 	%f36, %r79;
	max.f32 	%f37, %f102, %f36;
	mov.b32 	%r80, %f37;
	shfl.sync.bfly.b32	%r81|%p17, %r80, 1, 31, -1;
	mov.b32 	%f38, %r81;
	max.f32 	%f39, %f37, %f38;
	mov.b32 	%r82, %f106;
	shfl.sync.bfly.b32	%r83|%p18, %r82, 2, 31, -1;
	mov.b32 	%f40, %r83;
	max.f32 	%f41, %f106, %f40;
	mov.b32 	%r84, %f41;
	shfl.sync.bfly.b32	%r85|%p19, %r84, 1, 31, -1;
	mov.b32 	%f42, %r85;
	max.f32 	%f43, %f41, %f42;
	sub.f32 	%f44, %f101, %f39;
	fma.rn.f32 	%f45, %f44, 0f3BBB989D, 0f3F000000;
	cvt.sat.f32.f32 	%f46, %f45;
	mov.f32 	%f47, 0f4B400001;
	mov.f32 	%f48, 0f437C0000;
	fma.rm.f32 	%f49, %f46, %f48, %f47;
	add.f32 	%f50, %f49, 0fCB40007F;
	neg.f32 	%f51, %f50;
	fma.rn.f32 	%f52, %f44, 0f3FB8AA3B, %f51;
	fma.rn.f32 	%f53, %f44, 0f32A57060, %f52;
	mov.b32 	%r86, %f49;
	shl.b32 	%r87, %r86, 23;
	mov.b32 	%f54, %r87;
	ex2.approx.ftz.f32 	%f55, %f53;
	mul.f32 	%f56, %f55, %f54;
	add.f32 	%f57, %f56, 0f00000000;
	sub.f32 	%f58, %f100, %f39;
	fma.rn.f32 	%f59, %f58, 0f3BBB989D, 0f3F000000;
	cvt.sat.f32.f32 	%f60, %f59;
	fma.rm.f32 	%f61, %f60, %f48, %f47;
	add.f32 	%f62, %f61, 0fCB40007F;
	neg.f32 	%f63, %f62;
	fma.rn.f32 	%f64, %f58, 0f3FB8AA3B, %f63;
	fma.rn.f32 	%f65, %f58, 0f32A57060, %f64;
	mov.b32 	%r88, %f61;
	shl.b32 	%r89, %r88, 23;
	mov.b32 	%f66, %r89;
	ex2.approx.ftz.f32 	%f67, %f65;
	mul.f32 	%f68, %f67, %f66;
	add.f32 	%f69, %f57, %f68;
	sub.f32 	%f70, %f105, %f43;
	fma.rn.f32 	%f71, %f70, 0f3BBB989D, 0f3F000000;
	cvt.sat.f32.f32 	%f72, %f71;
	fma.rm.f32 	%f73, %f72, %f48, %f47;
	add.f32 	%f74, %f73, 0fCB40007F;
	neg.f32 	%f75, %f74;
	fma.rn.f32 	%f76, %f70, 0f3FB8AA3B, %f75;
	fma.rn.f32 	%f77, %f70, 0f32A57060, %f76;
	mov.b32 	%r90, %f73;
	shl.b32 	%r91, %r90, 23;
	mov.b32 	%f78, %r91;
	ex2.approx.ftz.f32 	%f79, %f77;
	mul.f32 	%f17, %f79, %f78;
	add.f32 	%f80, %f17, 0f00000000;
	sub.f32 	%f81, %f104, %f43;
	fma.rn.f32 	%f82, %f81, 0f3BBB989D, 0f3F000000;
	cvt.sat.f32.f32 	%f83, %f82;
	fma.rm.f32 	%f84, %f83, %f48, %f47;
	add.f32 	%f85, %f84, 0fCB40007F;
	neg.f32 	%f86, %f85;
	fma.rn.f32 	%f87, %f81, 0f3FB8AA3B, %f86;
	fma.rn.f32 	%f88, %f81, 0f32A57060, %f87;
	mov.b32 	%r92, %f84;
	shl.b32 	%r93, %r92, 23;
	mov.b32 	%f89, %r93;
	ex2.approx.ftz.f32 	%f90, %f88;
	mul.f32 	%f18, %f90, %f89;
	add.f32 	%f91, %f80, %f18;
	mov.b32 	%r94, %f69;
	shfl.sync.bfly.b32	%r95|%p20, %r94, 2, 31, -1;
	mov.b32 	%f92, %r95;
	add.f32 	%f93, %f69, %f92;
	mov.b32 	%r96, %f93;
	shfl.sync.bfly.b32	%r97|%p21, %r96, 1, 31, -1;
	mov.b32 	%f94, %r97;
	add.f32 	%f95, %f93, %f94;
	mov.b32 	%r98, %f91;
	shfl.sync.bfly.b32	%r99|%p22, %r98, 2, 31, -1;
	mov.b32 	%f96, %r99;
	add.f32 	%f97, %f91, %f96;
	mov.b32 	%r100, %f97;
	shfl.sync.bfly.b32	%r101|%p23, %r100, 1, 31, -1;
	mov.b32 	%f98, %r101;
	add.f32 	%f19, %f97, %f98;
	div.rn.f32 	%f20, %f56, %f95;
	div.rn.f32 	%f21, %f68, %f95;
	@%p15 bra 	$L__BB309_14;
	mad.lo.s64 	%rd39, %rd49, %rd6, %rd8;
	shl.b64 	%rd40, %rd39, 2;
	add.s64 	%rd41, %rd5, %rd40;
	st.global.v2.f32 	[%rd41], {%f20, %f21};
$L__BB309_14:
	div.rn.f32 	%f22, %f17, %f19;
	div.rn.f32 	%f23, %f18, %f19;
	@%p15 bra 	$L__BB309_16;
	mad.lo.s64 	%rd42, %rd6, %rd49, %rd6;
	add.s64 	%rd43, %rd42, %rd8;
	shr.u64 	%rd44, %rd43, 63;
	add.s64 	%rd45, %rd43, %rd44;
	shl.b64 	%rd46, %rd45, 2;
	and.b64  	%rd47, %rd46, -8;
	add.s64 	%rd48, %rd5, %rd47;
	st.global.v2.f32 	[%rd48], {%f22, %f23};
$L__BB309_16:
	add.s64 	%rd49, %rd49, %rd9;
	setp.lt.s64 	%p25, %rd49, %rd23;
	@%p25 bra 	$L__BB309_4;
$L__BB309_17:
	ret;

}
	// .globl	_Z15SoftmaxWarpImplI22BroadcastScaleMaskLoadIffbLm3EiE11DirectStoreIffEfLi2ELi2ELi4ELi1ELb0EL9Algorithm0EEvT_T0_ll
.visible .entry _Z15SoftmaxWarpImplI22BroadcastScaleMaskLoadIffbLm3EiE11DirectStoreIffEfLi2ELi2ELi4ELi1ELb0EL9Algorithm0EEvT_T0_ll(
	.param .align 8 .b8 _Z15SoftmaxWarpImplI22BroadcastScaleMaskLoadIffbLm3EiE11DirectStoreIffEfLi2ELi2ELi4ELi1ELb0EL9Algorithm0EEvT_T0_ll_param_0[112],
	.param .align 8 .b8 _Z15SoftmaxWarpImplI22BroadcastScaleMaskLoadIffbLm3EiE11DirectStoreIffEfLi2ELi2ELi4ELi1ELb0EL9Algorithm0EEvT_T0_ll_param_1[16],
	.param .u64 _Z15SoftmaxWarpImplI22BroadcastScaleMaskLoadIffbLm3EiE11DirectStoreIffEfLi2ELi2ELi4ELi1ELb0EL9Algorithm0EEvT_T0_ll_param_2,
	.param .u64 _Z15SoftmaxWarpImplI22BroadcastScaleMaskLoadIffbLm3EiE11DirectStoreIffEfLi2ELi2ELi4ELi1ELb0EL9Algorithm0EEvT_T0_ll_param_3
)
{
	.reg .pred 	%p<13>;
	.reg .b16 	%rs<11>;
	.reg .b32 	%r<64>;
	.reg .b32 	%f<50>;
	.reg .b64 	%rd<42>;

	ld.param.v2.f32 	{%f6, %f7}, [_Z15SoftmaxWarpImplI22BroadcastScaleMaskLoadIffbLm3EiE11DirectStoreIffEfLi2ELi2ELi4ELi1ELb0EL9Algorithm0EEvT_T0_ll_param_0+104];
	ld.param.u64 	%rd23, [_Z15SoftmaxWarpImplI22BroadcastScaleMaskLoadIffbLm3EiE11DirectStoreIffEfLi2ELi2ELi4ELi1ELb0EL9Algorithm0EEvT_T0_ll_param_0+96];
	ld.param.u32 	%r12, [_Z15SoftmaxWarpImplI22BroadcastScaleMaskLoadIffbLm3EiE11DirectStoreIffEfLi2ELi2ELi4ELi1ELb0EL9Algorithm0EEvT_T0_ll_param_0+80];
	ld.param.v2.u32 	{%r10, %r11}, [_Z15SoftmaxWarpImplI22BroadcastScaleMaskLoadIffbLm3EiE11DirectStoreIffEfLi2ELi2ELi4ELi1ELb0EL9Algorithm0EEvT_T0_ll_param_0+72];
	ld.param.v2.u32 	{%r7, %r8}, [_Z15SoftmaxWarpImplI22BroadcastScaleMaskLoadIffbLm3EiE11DirectStoreIffEfLi2ELi2ELi4ELi1ELb0EL9Algorithm0EEvT_T0_ll_param_0+48];
	ld.param.u64 	%rd19, [_Z15SoftmaxWarpImplI22BroadcastScaleMaskLoadIffbLm3EiE11DirectStoreIffEfLi2ELi2ELi4ELi1ELb0EL9Algorithm0EEvT_T0_ll_param_0+32];
	ld.param.u64 	%rd18, [_Z15SoftmaxWarpImplI22BroadcastScaleMaskLoadIffbLm3EiE11DirectStoreIffEfLi2ELi2ELi4ELi1ELb0EL9Algorithm0EEvT_T0_ll_param_0+24];
	ld.param.u64 	%rd17, [_Z15SoftmaxWarpImplI22BroadcastScaleMaskLoadIffbLm3EiE11DirectStoreIffEfLi2ELi2ELi4ELi1ELb0EL9Algorithm0EEvT_T0_ll_param_0+16];
	ld.param.u64 	%rd16, [_Z15SoftmaxWarpImplI22BroadcastScaleMaskLoadIffbLm3EiE11DirectStoreIffEfLi2ELi2ELi4ELi1ELb0EL9Algorithm0EEvT_T0_ll_param_0+8];
	ld.param.u64 	%rd15, [_Z15SoftmaxWarpImplI22BroadcastScaleMaskLoadIffbLm3EiE11DirectStoreIffEfLi2ELi2ELi4ELi1ELb0EL9Algorithm0EEvT_T0_ll_param_0];
	ld.param.u64 	%rd4, [_Z15SoftmaxWarpImplI22BroadcastScaleMaskLoadIffbLm3EiE11DirectStoreIffEfLi2ELi2ELi4ELi1ELb0EL9Algorithm0EEvT_T0_ll_param_1];
	ld.param.u64 	%rd5, [_Z15SoftmaxWarpImplI22BroadcastScaleMaskLoadIffbLm3EiE11DirectStoreIffEfLi2ELi2ELi4ELi1ELb0EL9Algorithm0EEvT_T0_ll_param_1+8];
	ld.param.u64 	%rd24, [_Z15SoftmaxWarpImplI22BroadcastScaleMaskLoadIffbLm3EiE11DirectStoreIffEfLi2ELi2ELi4ELi1ELb0EL9Algorithm0EEvT_T0_ll_param_2];
	ld.param.u64 	%rd25, [_Z15SoftmaxWarpImplI22BroadcastScaleMaskLoadIffbLm3EiE11DirectStoreIffEfLi2ELi2ELi4ELi1ELb0EL9Algorithm0EEvT_T0_ll_param_3];
	setp.lt.s64 	%p1, %rd25, 9;
	@%p1 bra 	$L__BB310_2;
	mov.u64 	%rd26, $str;
	cvta.global.u64 	%rd27, %rd26;
	mov.u64 	%rd28, $str$1;
	cvta.global.u64 	%rd29, %rd28;
	mov.u64 	%rd30, __unnamed_301;
	cvta.global.u64 	%rd31, %rd30;
	{ // callseq 300, 0
	.param .b64 param0;
	st.param.b64 	[param0], %rd27;
	.param .b64 param1;
	st.param.b64 	[param1], %rd29;
	.param .b32 param2;
	st.param.b32 	[param2], 219;
	.param .b64 param3;
	st.param.b64 	[param3], %rd31;
	.param .b64 param4;
	st.param.b64 	[param4], 1;
	call.uni 
	__assertfail, 
	(
	param0, 
	param1, 
	param2, 
	param3, 
	param4
	);
	} // callseq 300
$L__BB310_2:
	mov.u32 	%r23, %ctaid.x;
	mov.u32 	%r24, %ntid.y;
	mov.u32 	%r25, %tid.y;
	mad.lo.s32 	%r26, %r23, %r24, %r25;
	mov.u32 	%r27, %nctaid.x;
	mul.lo.s32 	%r6, %r27, %r24;
	cvt.s64.s32 	%rd41, %r26;
	setp.le.s64 	%p2, %rd24, %rd41;
	@%p2 bra 	$L__BB310_7;
	mov.u32 	%r28, %tid.x;
	shl.b32 	%r29, %r28, 1;
	cvt.u64.u32 	%rd7, %r29;
	cvta.to.global.u64 	%rd8, %rd4;
	cvta.to.global.u64 	%rd9, %rd16;
	cvta.to.global.u64 	%rd10, %rd15;
	cvt.s64.s32 	%rd11, %r6;
	cvt.u32.u64 	%r30, %rd7;
	cvt.u32.u64 	%r32, %rd23;
$L__BB310_4:
	setp.eq.s64 	%p3, %rd19, 1;
	setp.eq.s64 	%p4, %rd18, 1;
	setp.eq.s64 	%p5, %rd17, 1;
	cvt.u32.u64 	%r31, %rd41;
	mad.lo.s32 	%r33, %r32, %r31, %r30;
	div.s32 	%r34, %r33, %r7;
	mul.lo.s32 	%r35, %r34, %r7;
	sub.s32 	%r36, %r33, %r35;
	div.s32 	%r37, %r36, %r8;
	mul.lo.s32 	%r38, %r37, %r8;
	sub.s32 	%r39, %r36, %r38;
	selp.b32 	%r40, 0, %r34, %p5;
	selp.b32 	%r41, 0, %r37, %p4;
	selp.b32 	%r42, 0, %r39, %p3;
	mul.lo.s32 	%r43, %r10, %r40;
	mad.lo.s32 	%r44, %r11, %r41, %r43;
	mad.lo.s32 	%r45, %r12, %r42, %r44;
	shr.u32 	%r46, %r33, 31;
	add.s32 	%r47, %r33, %r46;
	shr.s32 	%r48, %r47, 1;
	mul.wide.s32 	%rd32, %r48, 8;
	add.s64 	%rd13, %rd10, %rd32;
	ld.global.f32 	%f8, [%rd13];
	shr.u32 	%r49, %r45, 31;
	add.s32 	%r50, %r45, %r49;
	shr.s32 	%r51, %r50, 1;
	mul.wide.s32 	%rd33, %r51, 2;
	add.s64 	%rd34, %rd9, %rd33;
	ld.global.v2.u8 	{%rs9, %rs10}, [%rd34];
	setp.eq.s16 	%p6, %rs9, 0;
	mul.f32 	%f9, %f8, %f7;
	selp.f32 	%f3, %f6, %f9, %p6;
	setp.eq.s16 	%p7, %rs10, 0;
	mov.f32 	%f49, %f6;
	@%p7 bra 	$L__BB310_6;
	ld.global.f32 	%f10, [%rd13+4];
	mul.f32 	%f49, %f10, %f7;
$L__BB310_6:
	max.f32 	%f11, %f3, 0fFF800000;
	max.f32 	%f12, %f11, %f49;
	mov.b32 	%r52, %f12;
	shfl.sync.bfly.b32	%r53|%p8, %r52, 2, 31, -1;
	mov.b32 	%f13, %r53;
	max.f32 	%f14, %f12, %f13;
	mov.b32 	%r54, %f14;
	shfl.sync.bfly.b32	%r55|%p9, %r54, 1, 31, -1;
	mov.b32 	%f15, %r55;
	max.f32 	%f16, %f14, %f15;
	sub.f32 	%f17, %f3, %f16;
	fma.rn.f32 	%f18, %f17, 0f3BBB989D, 0f3F000000;
	cvt.sat.f32.f32 	%f19, %f18;
	mov.f32 	%f20, 0f4B400001;
	mov.f32 	%f21, 0f437C0000;
	fma.rm.f32 	%f22, %f19, %f21, %f20;
	add.f32 	%f23, %f22, 0fCB40007F;
	neg.f32 	%f24, %f23;
	fma.rn.f32 	%f25, %f17, 0f3FB8AA3B, %f24;
	fma.rn.f32 	%f26, %f17, 0f32A57060, %f25;
	mov.b32 	%r56, %f22;
	shl.b32 	%r57, %r56, 23;
	mov.b32 	%f27, %r57;
	ex2.approx.ftz.f32 	%f28, %f26;
	mul.f32 	%f29, %f28, %f27;
	add.f32 	%f30, %f29, 0f00000000;
	sub.f32 	%f31, %f49, %f16;
	fma.rn.f32 	%f32, %f31, 0f3BBB989D, 0f3F000000;
	cvt.sat.f32.f32 	%f33, %f32;
	fma.rm.f32 	%f34, %f33, %f21, %f20;
	add.f32 	%f35, %f34, 0fCB40007F;
	neg.f32 	%f36, %f35;
	fma.rn.f32 	%f37, %f31, 0f3FB8AA3B, %f36;
	fma.rn.f32 	%f38, %f31, 0f32A57060, %f37;
	mov.b32 	%r58, %f34;
	shl.b32 	%r59, %r58, 23;
	mov.b32 	%f39, %r59;
	ex2.approx.ftz.f32 	%f40, %f38;
	mul.f32 	%f41, %f40, %f39;
	add.f32 	%f42, %f30, %f41;
	mov.b32 	%r60, %f42;
	shfl.sync.bfly.b32	%r61|%p10, %r60, 2, 31, -1;
	mov.b32 	%f43, %r61;
	add.f32 	%f44, %f42, %f43;
	mov.b32 	%r62, %f44;
	shfl.sync.bfly.b32	%r63|%p11, %r62, 1, 31, -1;
	mov.b32 	%f45, %r63;
	add.f32 	%f46, %f44, %f45;
	div.rn.f32 	%f47, %f29, %f46;
	div.rn.f32 	%f48, %f41, %f46;
	mad.lo.s64 	%rd35, %rd41, %rd5, %rd7;
	shr.u64 	%rd36, %rd35, 63;
	add.s64 	%rd37, %rd35, %rd36;
	shl.b64 	%rd38, %rd37, 2;
	and.b64  	%rd39, %rd38, -8;
	add.s64 	%rd40, %rd8, %rd39;
	st.global.v2.f32 	[%rd40], {%f47, %f48};
	add.s64 	%rd41, %rd41, %rd11;
	setp.lt.s64 	%p12, %rd41, %rd24;
	@%p12 bra 	$L__BB310_4;
$L__BB310_7:
	ret;

}
	// .globl	_Z15SoftmaxWarpImplI22BroadcastScaleMaskLoadIffbLm3EiE11DirectStoreIffEfLi2ELi2ELi4ELi1ELb1EL9Algorithm0EEvT_T0_ll
.visible .entry _Z15SoftmaxWarpImplI22BroadcastScaleMaskLoadIffbLm3EiE11DirectStoreIffEfLi2ELi2ELi4ELi1ELb1EL9Algorithm0EEvT_T0_ll(
	.param .align 8 .b8 _Z15SoftmaxWarpImplI22BroadcastScaleMaskLoadIffbLm3EiE11DirectStoreIffEfLi2ELi2ELi4ELi1ELb1EL9Algorithm0EEvT_T0_ll_param_0[112],
	.param .align 8 .b8 _Z15SoftmaxWarpImplI22BroadcastScaleMaskLoadIffbLm3EiE11DirectStoreIffEfLi2ELi2ELi4ELi1ELb1EL9Algorithm0EEvT_T0_ll_param_1[16],
	.param .u64 _Z15SoftmaxWarpImplI22BroadcastScaleMaskLoadIffbLm3EiE11DirectStoreIffEfLi2ELi2ELi4ELi1ELb1EL9Algorithm0EEvT_T0_ll_param_2,
	.param .u64 _Z15SoftmaxWarpImplI22BroadcastScaleMaskLoadIffbLm3EiE11DirectStoreIffEfLi2ELi2ELi4ELi1ELb1EL9Algorithm0EEvT_T0_ll_param_3
)
{
	.reg .pred 	%p<15>;
	.reg .b16 	%rs<11>;
	.reg .b32 	%r<64>;
	.reg .b32 	%f<57>;
	.reg .b64 	%rd<40>;

	ld.param.u64 	%rd21, [_Z15SoftmaxWarpImplI22BroadcastScaleMaskLoadIffbLm3EiE11DirectStoreIffEfLi2ELi2ELi4ELi1ELb1EL9Algorithm0EEvT_T0_ll_param_1+8];
	ld.param.u64 	%rd20, [_Z15SoftmaxWarpImplI22BroadcastScaleMaskLoadIffbLm3EiE11DirectStoreIffEfLi2ELi2ELi4ELi1ELb1EL9Algorithm0EEvT_T0_ll_param_1];
	ld.param.v2.f32 	{%f12, %f13}, [_Z15SoftmaxWarpImplI22BroadcastScaleMaskLoadIffbLm3EiE11DirectStoreIffEfLi2ELi2ELi4ELi1ELb1EL9Algorithm0EEvT_T0_ll_param_0+104];
	ld.param.u64 	%rd19, [_Z15SoftmaxWarpImplI22BroadcastScaleMaskLoadIffbLm3EiE11DirectStoreIffEfLi2ELi2ELi4ELi1ELb1EL9Algorithm0EEvT_T0_ll_param_0+96];
	ld.param.u32 	%r12, [_Z15SoftmaxWarpImplI22BroadcastScaleMaskLoadIffbLm3EiE11DirectStoreIffEfLi2ELi2ELi4ELi1ELb1EL9Algorithm0EEvT_T0_ll_param_0+80];
	ld.param.v2.u32 	{%r10, %r11}, [_Z15SoftmaxWarpImplI22BroadcastScaleMaskLoadIffbLm3EiE11DirectStoreIffEfLi2ELi2ELi4ELi1ELb1EL9Algorithm0EEvT_T0_ll_param_0+72];
	ld.param.v2.u32 	{%r7, %r8}, [_Z15SoftmaxWarpImplI22BroadcastScaleMaskLoadIffbLm3EiE11DirectStoreIffEfLi2ELi2ELi4ELi1ELb1EL9Algorithm0EEvT_T0_ll_param_0+48];
	ld.param.u64 	%rd15, [_Z15SoftmaxWarpImplI22BroadcastScaleMaskLoadIffbLm3EiE11DirectStoreIffEfLi2ELi2ELi4ELi1ELb1EL9Algorithm0EEvT_T0_ll_param_0+32];
	ld.param.u64 	%rd14, [_Z15SoftmaxWarpImplI22BroadcastScaleMaskLoadIffbLm3EiE11DirectStoreIffEfLi2ELi2ELi4ELi1ELb1EL9Algorithm0EEvT_T0_ll_param_0+24];
	ld.param.u64 	%rd13, [_Z15SoftmaxWarpImplI22BroadcastScaleMaskLoadIffbLm3EiE11DirectStoreIffEfLi2ELi2ELi4ELi1ELb1EL9Algorithm0EEvT_T0_ll_param_0+16];
	ld.param.u64 	%rd12, [_Z15SoftmaxWarpImplI22BroadcastScaleMaskLoadIffbLm3EiE11DirectStoreIffEfLi2ELi2ELi4ELi1ELb1EL9Algorithm0EEvT_T0_ll_param_0+8];
	ld.param.u64 	%rd11, [_Z15SoftmaxWarpImplI22BroadcastScaleMaskLoadIffbLm3EiE11DirectStoreIffEfLi2ELi2ELi4ELi1ELb1EL9Algorithm0EEvT_T0_ll_param_0];
	ld.param.u64 	%rd22, [_Z15SoftmaxWarpImplI22BroadcastScaleMaskLoadIffbLm3EiE11DirectStoreIffEfLi2ELi2ELi4ELi1ELb1EL9Algorithm0EEvT_T0_ll_param_2];
	ld.param.u64 	%rd23, [_Z15SoftmaxWarpImplI22BroadcastScaleMaskLoadIffbLm3EiE11DirectStoreIffEfLi2ELi2ELi4ELi1ELb1EL9Algorithm0EEvT_T0_ll_param_3];
	setp.lt.s64 	%p1, %rd23, 9;
	@%p1 bra 	$L__BB311_2;
	mov.u64 	%rd24, $str;
	cvta.global.u64 	%rd25, %rd24;
	mov.u64 	%rd26, $str$1;
	cvta.global.u64 	%rd27, %rd26;
	mov.u64 	%rd28, __unnamed_302;
	cvta.global.u64 	%rd29, %rd28;
	{ // callseq 301, 0
	.param .b64 param0;
	st.param.b64 	[param0], %rd25;
	.param .b64 param1;
	st.param.b64 	[param1], %rd27;
	.param .b32 param2;
	st.param.b32 	[param2], 219;
	.param .b64 param3;
	st.param.b64 	[param3], %rd29;
	.param .b64 param4;
	st.param.b64 	[param4], 1;
	call.uni 
	__assertfail, 
	(
	param0, 
	param1, 
	param2, 
	param3, 
	param4
	);
	} // callseq 301
$L__BB311_2:
	mov.u32 	%r23, %ctaid.x;
	mov.u32 	%r24, %ntid.y;
	mov.u32 	%r25, %tid.y;
	mad.lo.s32 	%r26, %r23, %r24, %r25;
	mov.u32 	%r27, %nctaid.x;
	mul.lo.s32 	%r6, %r27, %r24;
	cvt.s64.s32 	%rd39, %r26;
	setp.le.s64 	%p2, %rd22, %rd39;
	@%p2 bra 	$L__BB311_11;
	mov.u32 	%r28, %tid.x;
	shl.b32 	%r29, %r28, 1;
	cvt.u64.u32 	%rd3, %r29;
	cvta.to.global.u64 	%rd4, %rd20;
	cvta.to.global.u64 	%rd5, %rd12;
	cvta.to.global.u64 	%rd6, %rd11;
	cvt.s64.s32 	%rd7, %r6;
	cvt.u32.u64 	%r30, %rd3;
	cvt.u32.u64 	%r32, %rd19;
$L__BB311_4:
	setp.le.s64 	%p3, %rd23, %rd3;
	mov.f32 	%f54, 0fFF800000;
	mov.f32 	%f55, %f54;
	mov.f32 	%f56, %f54;
	@%p3 bra 	$L__BB311_8;
	setp.eq.s64 	%p4, %rd15, 1;
	setp.eq.s64 	%p5, %rd14, 1;
	setp.eq.s64 	%p6, %rd13, 1;
	cvt.u32.u64 	%r31, %rd39;
	mad.lo.s32 	%r33, %r32, %r31, %r30;
	div.s32 	%r34, %r33, %r7;
	mul.lo.s32 	%r35, %r34, %r7;
	sub.s32 	%r36, %r33, %r35;
	div.s32 	%r37, %r36, %r8;
	mul.lo.s32 	%r38, %r37, %r8;
	sub.s32 	%r39, %r36, %r38;
	selp.b32 	%r40, 0, %r34, %p6;
	selp.b32 	%r41, 0, %r37, %p5;
	selp.b32 	%r42, 0, %r39, %p4;
	mul.lo.s32 	%r43, %r10, %r40;
	mad.lo.s32 	%r44, %r11, %r41, %r43;
	mad.lo.s32 	%r45, %r12, %r42, %r44;
	shr.u32 	%r46, %r33, 31;
	add.s32 	%r47, %r33, %r46;
	shr.s32 	%r48, %r47, 1;
	mul.wide.s32 	%rd30, %r48, 8;
	add.s64 	%rd9, %rd6, %rd30;
	ld.global.f32 	%f15, [%rd9];
	shr.u32 	%r49, %r45, 31;
	add.s32 	%r50, %r45, %r49;
	shr.s32 	%r51, %r50, 1;
	mul.wide.s32 	%rd31, %r51, 2;
	add.s64 	%rd32, %rd5, %rd31;
	ld.global.v2.u8 	{%rs9, %rs10}, [%rd32];
	setp.eq.s16 	%p7, %rs9, 0;
	mul.f32 	%f16, %f15, %f13;
	selp.f32 	%f55, %f12, %f16, %p7;
	setp.eq.s16 	%p8, %rs10, 0;
	mov.f32 	%f54, %f12;
	@%p8 bra 	$L__BB311_7;
	ld.global.f32 	%f17, [%rd9+4];
	mul.f32 	%f54, %f17, %f13;
$L__BB311_7:
	max.f32 	%f18, %f55, 0fFF800000;
	max.f32 	%f56, %f18, %f54;
$L__BB311_8:
	mov.b32 	%r52, %f56;
	shfl.sync.bfly.b32	%r53|%p10, %r52, 2, 31, -1;
	mov.b32 	%f19, %r53;
	max.f32 	%f20, %f56, %f19;
	mov.b32 	%r54, %f20;
	shfl.sync.bfly.b32	%r55|%p11, %r54, 1, 31, -1;
	mov.b32 	%f21, %r55;
	max.f32 	%f22, %f20, %f21;
	sub.f32 	%f23, %f55, %f22;
	fma.rn.f32 	%f24, %f23, 0f3BBB989D, 0f3F000000;
	cvt.sat.f32.f32 	%f25, %f24;
	mov.f32 	%f26, 0f4B400001;
	mov.f32 	%f27, 0f437C0000;
	fma.rm.f32 	%f28, %f25, %f27, %f26;
	add.f32 	%f29, %f28, 0fCB40007F;
	neg.f32 	%f30, %f29;
	fma.rn.f32 	%f31, %f23, 0f3FB8AA3B, %f30;
	fma.rn.f32 	%f32, %f23, 0f32A57060, %f31;
	mov.b32 	%r56, %f28;
	shl.b32 	%r57, %r56, 23;
	mov.b32 	%f33, %r57;
	ex2.approx.ftz.f32 	%f34, %f32;
	mul.f32 	%f35, %f34, %f33;
	add.f32 	%f36, %f35, 0f00000000;
	sub.f32 	%f37, %f54, %f22;
	fma.rn.f32 	%f38, %f37, 0f3BBB989D, 0f3F000000;
	cvt.sat.f32.f32 	%f39, %f38;
	fma.rm.f32 	%f40, %f39, %f27, %f26;
	add.f32 	%f41, %f40, 0fCB40007F;
	neg.f32 	%f42, %f41;
	fma.rn.f32 	%f43, %f37, 0f3FB8AA3B, %f42;
	fma.rn.f32 	%f44, %f37, 0f32A57060, %f43;
	mov.b32 	%r58, %f40;
	shl.b32 	%r59, %r58, 23;
	mov.b32 	%f45, %r59;
	ex2.approx.ftz.f32 	%f46, %f44;
	mul.f32 	%f47, %f46, %f45;
	add.f32 	%f48, %f36, %f47;
	mov.b32 	%r60, %f48;
	shfl.sync.bfly.b32	%r61|%p12, %r60, 2, 31, -1;
	mov.b32 	%f49, %r61;
	add.f32 	%f50, %f48, %f49;
	mov.b32 	%r62, %f50;
	shfl.sync.bfly.b32	%r63|%p13, %r62, 1, 31, -1;
	mov.b32 	%f51, %r63;
	add.f32 	%f52, %f50, %f51;
	div.rn.f32 	%f10, %f35, %f52;
	div.rn.f32 	%f11, %f47, %f52;
	@%p3 bra 	$L__BB311_10;
	mad.lo.s64 	%rd33, %rd39, %rd21, %rd3;
	shr.u64 	%rd34, %rd33, 63;
	add.s64 	%rd35, %rd33, %rd34;
	shl.b64 	%rd36, %rd35, 2;
	and.b64  	%rd37, %rd36, -8;
	add.s64 	%rd38, %rd4, %rd37;
	st.global.v2.f32 	[%rd38], {%f10, %f11};
$L__BB311_10:
	add.s64 	%rd39, %rd39, %rd7;
	setp.lt.s64 	%p14, %rd39, %rd22;
	@%p14 bra 	$L__BB311_4;
$L__BB311_11:
	ret;

}
	// .globl	_Z15SoftmaxWarpImplI22BroadcastScaleMaskLoadIffbLm3EiE11DirectStoreIffEfLi2ELi2ELi8ELi2ELb0EL9Algorithm0EEvT_T0_ll
.visible .entry _Z15SoftmaxWarpImplI22BroadcastScaleMaskLoadIffbLm3EiE11DirectStoreIffEfLi2ELi2ELi8ELi2ELb0EL9Algorithm0EEvT_T0_ll(
	.param .align 8 .b8 _Z15SoftmaxWarpImplI22BroadcastScaleMaskLoadIffbLm3EiE11DirectStoreIffEfLi2ELi2ELi8ELi2ELb0EL9Algorithm0EEvT_T0_ll_param_0[112],
	.param .align 8 .b8 _Z15SoftmaxWarpImplI22BroadcastScaleMaskLoadIffbLm3EiE11DirectStoreIffEfLi2ELi2ELi8ELi2ELb0EL9Algorithm0EEvT_T0_ll_param_1[16],
	.param .u64 _Z15SoftmaxWarpImplI22BroadcastScaleMaskLoadIffbLm3EiE11DirectStoreIffEfLi2ELi2ELi8ELi2ELb0EL9Algorithm0EEvT_T0_ll_param_2,
	.param .u64 _Z15SoftmaxWarpImplI22BroadcastScaleMaskLoadIffbLm3EiE11DirectStoreIffEfLi2ELi2ELi8ELi2ELb0EL9Algorithm0EEvT_T0_ll_param_3
)
{
	.reg .pred 	%p<26>;
	.reg .b16 	%rs<5>;
	.reg .b32 	%r<92>;
	.reg .b32 	%f<99>;
	.reg .b64 	%rd<45>;

	ld.param.u64 	%rd18, [_Z15SoftmaxWarpImplI22BroadcastScaleMaskLoadIffbLm3EiE11DirectStoreIffEfLi2ELi2ELi8ELi2ELb0EL9Algorithm0EEvT_T0_ll_param_1+8];
	ld.param.u64 	%rd17, [_Z15SoftmaxWarpImplI22BroadcastScaleMaskLoadIffbLm3EiE11DirectStoreIffEfLi2ELi2ELi8ELi2ELb0EL9Algorithm0EEvT_T0_ll_param_1];
	ld.param.u64 	%rd3, [_Z15SoftmaxWarpImplI22BroadcastScaleMaskLoadIffbLm3EiE11DirectStoreIffEfLi2ELi2ELi8ELi2ELb0EL9Algorithm0EEvT_T0_ll_param_0+32];
	ld.param.u64 	%rd4, [_Z15SoftmaxWarpImplI22BroadcastScaleMaskLoadIffbLm3EiE11DirectStoreIffEfLi2ELi2ELi8ELi2ELb0EL9Algorithm0EEvT_T0_ll_param_0+24];
	ld.param.u64 	%rd5, [_Z15SoftmaxWarpImplI22BroadcastScaleMaskLoadIffbLm3EiE11DirectStoreIffEfLi2ELi2ELi8ELi2ELb0EL9Algorithm0EEvT_T0_ll_param_0+16];
	ld.param.v2.u32 	{%r1, %r2}, [_Z15SoftmaxWarpImplI22BroadcastScaleMaskLoadIffbLm3EiE11DirectStoreIffEfLi2ELi2ELi8ELi2ELb0EL9Algorithm0EEvT_T0_ll_param_0+48];
	ld.param.v2.u32 	{%r3, %r4}, [_Z15SoftmaxWarpImplI22BroadcastScaleMaskLoadIffbLm3EiE11DirectStoreIffEfLi2ELi2ELi8ELi2ELb0EL9Algorithm0EEvT_T0_ll_param_0+72];
	ld.param.u32 	%r5, [_Z15SoftmaxWarpImplI22BroadcastScaleMaskLoadIffbLm3EiE11DirectStoreIffEfLi2ELi2ELi8ELi2ELb0EL9Algorithm0EEvT_T0_ll_param_0+80];
	ld.param.u64 	%rd6, [_Z15SoftmaxWarpImplI22BroadcastScaleMaskLoadIffbLm3EiE11DirectStoreIffEfLi2ELi2ELi8ELi2ELb0EL9Algorithm0EEvT_T0_ll_param_0+96];
	ld.param.v2.f32 	{%f1, %f2}, [_Z15SoftmaxWarpImplI22BroadcastScaleMaskLoadIffbLm3EiE11DirectStoreIffEfLi2ELi2ELi8ELi2ELb0EL9Algorithm0EEvT_T0_ll_param_0+104];
	ld.param.u64 	%rd20, [_Z15SoftmaxWarpImplI22BroadcastScaleMaskLoadIffbLm3EiE11DirectStoreIffEfLi2ELi2ELi8ELi2ELb0EL9Algorithm0EEvT_T0_ll_param_0+8];
	ld.param.u64 	%rd21, [_Z15SoftmaxWarpImplI22BroadcastScaleMaskLoadIffbLm3EiE11DirectStoreIffEfLi2ELi2ELi8ELi2ELb0EL9Algorithm0EEvT_T0_ll_param_0];
	ld.param.u64 	%rd19, [_Z15SoftmaxWarpImplI22BroadcastScaleMaskLoadIffbLm3EiE11DirectStoreIffEfLi2ELi2ELi8ELi2ELb0EL9Algorithm0EEvT_T0_ll_param_2];
	ld.param.u64 	%rd22, [_Z15SoftmaxWarpImplI22BroadcastScaleMaskLoadIffbLm3EiE11DirectStoreIffEfLi2ELi2ELi8ELi2ELb0EL9Algorithm0EEvT_T0_ll_param_3];
	cvta.to.global.u64 	%rd1, %rd21;
	cvta.to.global.u64 	%rd2, %rd20;
	setp.lt.s64 	%p1, %rd22, 17;
	@%p1 bra 	$L__BB312_2;
	mov.u64 	%rd23, $str;
	cvta.global.u64 	%rd24, %rd23;
	mov.u64 	%rd25, $str$1;
	cvta.global.u64 	%rd26, %rd25;
	mov.u64 	%rd27, __unnamed_303;
	cvta.global.u64 	%rd28, %rd27;
	{ // callseq 302, 0
	.param .b64 param0;
	st.param.b64 	[param0], %rd24;
	.param .b64 param1;
	st.param.b64 	[param1], %rd26;
	.param .b32 param2;
	st.param.b32 	[param2], 219;
	.param .b64 param3;
	st.param.b64 	[param3], %rd28;
	.param .b64 param4;
	st.param.b64 	[param4], 1;
	call.uni 
	__assertfail, 
	(
	param0, 
	param1, 
	param2, 
	param3, 
	param4
	);
	} // callseq 302
$L__BB312_2:
	mov.u32 	%r7, %ctaid.x;
	mov.u32 	%r8, %ntid.y;
	mov.u32 	%r9, %tid.y;
	mad.lo.s32 	%r10, %r7, %r8, %r9;
	mov.u32 	%r11, %nctaid.x;
	mul.lo.s32 	%r12, %r8, %r11;
	shl.b32 	%r6, %r12, 1;
	shl.b32 	%r13, %r10, 1;
	cvt.s64.s32 	%rd44, %r13;
	setp.le.s64 	%p2, %rd19, %rd44;
	@%p2 bra 	$L__BB312_9;
	cvta.to.global.u64 	%rd9, %rd17;
	mov.u32 	%r14, %tid.x;
	shl.b32 	%r15, %r14, 1;
	cvt.u64.u32 	%rd10, %r15;
	cvt.s64.s32 	%rd11, %r6;
	cvt.u32.u64 	%r16, %rd10;
$L__BB312_4:
	setp.eq.s64 	%p3, %rd3, 1;
	setp.eq.s64 	%p4, %rd4, 1;
	setp.eq.s64 	%p5, %rd5, 1;
	mul.lo.s64 	%rd13, %rd6, %rd44;
	cvt.u32.u64 	%r17, %rd13;
	add.s32 	%r18, %r16, %r17;
	div.s32 	%r19, %r18, %r1;
	mul.lo.s32 	%r20, %r19, %r1;
	sub.s32 	%r21, %r18, %r20;
	div.s32 	%r22, %r21, %r2;
	mul.lo.s32 	%r23, %r22, %r2;
	sub.s32 	%r24, %r21, %r23;
	selp.b32 	%r25, 0, %r19, %p5;
	selp.b32 	%r26, 0, %r22, %p4;
	selp.b32 	%r27, 0, %r24, %p3;
	mul.lo.s32 	%r28, %r3, %r25;
	mad.lo.s32 	%r29, %r4, %r26, %r28;
	mad.lo.s32 	%r30, %r5, %r27, %r29;
	shr.u32 	%r31, %r18, 31;
	add.s32 	%r32, %r18, %r31;
	shr.s32 	%r33, %r32, 1;
	mul.wide.s32 	%rd29, %r33, 8;
	add.s64 	%rd14, %rd1, %rd29;
	ld.global.f32 	%f9, [%rd14];
	shr.u32 	%r34, %r30, 31;
	add.s32 	%r35, %r30, %r34;
	shr.s32 	%r36, %r35, 1;
	mul.wide.s32 	%rd30, %r36, 2;
	add.s64 	%rd31, %rd2, %rd30;
	ld.global.v2.u8 	{%rs1, %rs2}, [%rd31];
	setp.eq.s16 	%p6, %rs1, 0;
	mul.f32 	%f10, %f9, %f2;
	selp.f32 	%f3, %f1, %f10, %p6;
	setp.eq.s16 	%p7, %rs2, 0;
	mov.f32 	%f97, %f1;
	@%p7 bra 	$L__BB312_6;
	ld.global.f32 	%f11, [%rd14+4];
	mul.f32 	%f97, %f11, %f2;
$L__BB312_6:
	cvt.u32.u64 	%r37, %rd10;
	cvt.u32.u64 	%r38, %rd6;
	add.s32 	%r40, %r17, %r38;
	add.s32 	%r41, %r37, %r40;
	div.s32 	%r42, %r41, %r1;
	mul.lo.s32 	%r43, %r42, %r1;
	sub.s32 	%r44, %r41, %r43;
	div.s32 	%r45, %r44, %r2;
	mul.lo.s32 	%r46, %r45, %r2;
	sub.s32 	%r47, %r44, %r46;
	selp.b32 	%r48, 0, %r42, %p5;
	selp.b32 	%r49, 0, %r45, %p4;
	selp.b32 	%r50, 0, %r47, %p3;
	mul.lo.s32 	%r51, %r3, %r48;
	mad.lo.s32 	%r52, %r4, %r49, %r51;
	mad.lo.s32 	%r53, %r5, %r50, %r52;
	shr.u32 	%r54, %r41, 31;
	add.s32 	%r55, %r41, %r54;
	shr.s32 	%r56, %r55, 1;
	mul.wide.s32 	%rd32, %r56, 8;
	add.s64 	%rd15, %rd1, %rd32;
	ld.global.f32 	%f12, [%rd15];
	shr.u32 	%r57, %r53, 31;
	add.s32 	%r58, %r53, %r57;
	shr.s32 	%r59, %r58, 1;
	mul.wide.s32 	%rd33, %r59, 2;
	add.s64 	%rd34, %rd2, %rd33;
	ld.global.v2.u8 	{%rs3, %rs4}, [%rd34];
	setp.eq.s16 	%p11, %rs3, 0;
	mul.f32 	%f13, %f12, %f2;
	selp.f32 	%f6, %f1, %f13, %p11;
	setp.eq.s16 	%p12, %rs4, 0;
	mov.f32 	%f98, %f1;
	@%p12 bra 	$L__BB312_8;
	ld.global.f32 	%f14, [%rd15+4];
	mul.f32 	%f98, %f14, %f2;
$L__BB312_8:
	max.f32 	%f15, %f3, 0fFF800000;
	max.f32 	%f16, %f15, %f97;
	max.f32 	%f17, %f6, 0fFF800000;
	max.f32 	%f18, %f17, %f98;
	mov.b32 	%r60, %f16;
	shfl.sync.bfly.b32	%r61|%p13, %r60, 4, 31, -1;
	mov.b32 	%f19, %r61;
	max.f32 	%f20, %f16, %f19;
	mov.b32 	%r62, %f20;
	shfl.sync.bfly.b32	%r63|%p14, %r62, 2, 31, -1;
	mov.b32 	%f21, %r63;
	max.f32 	%f22, %f20, %f21;
	mov.b32 	%r64, %f22;
	shfl.sync.bfly.b32	%r65|%p15, %r64, 1, 31, -1;
	mov.b32 	%f23, %r65;
	max.f32 	%f24, %f22, %f23;
	mov.b32 	%r66, %f18;
	shfl.sync.bfly.b32	%r67|%p16, %r66, 4, 31, -1;
	mov.b32 	%f25, %r67;
	max.f32 	%f26, %f18, %f25;
	mov.b32 	%r68, %f26;
	shfl.sync.bfly.b32	%r69|%p17, %r68, 2, 31, -1;
	mov.b32 	%f27, %r69;
	max.f32 	%f28, %f26, %f27;
	mov.b32 	%r70, %f28;
	shfl.sync.bfly.b32	%r71|%p18, %r70, 1, 31, -1;
	mov.b32 	%f29, %r71;
	max.f32 	%f30, %f28, %f29;
	sub.f32 	%f31, %f3, %f24;
	fma.rn.f32 	%f32, %f31, 0f3BBB989D, 0f3F000000;
	cvt.sat.f32.f32 	%f33, %f32;
	mov.f32 	%f34, 0f4B400001;
	mov.f32 	%f35, 0f437C0000;
	fma.rm.f32 	%f36, %f33, %f35, %f34;
	add.f32 	%f37, %f36, 0fCB40007F;
	neg.f32 	%f38, %f37;
	fma.rn.f32 	%f39, %f31, 0f3FB8AA3B, %f38;
	fma.rn.f32 	%f40, %f31, 0f32A57060, %f39;
	mov.b32 	%r72, %f36;
	shl.b32 	%r73, %r72, 23;
	mov.b32 	%f41, %r73;
	ex2.approx.ftz.f32 	%f42, %f40;
	mul.f32 	%f43, %f42, %f41;
	add.f32 	%f44, %f43, 0f00000000;
	sub.f32 	%f45, %f97, %f24;
	fma.rn.f32 	%f46, %f45, 0f3BBB989D, 0f3F000000;
	cvt.sat.f32.f32 	%f47, %f46;
	fma.rm.f32 	%f48, %f47, %f35, %f34;
	add.f32 	%f49, %f48, 0fCB40007F;
	neg.f32 	%f50, %f49;
	fma.rn.f32 	%f51, %f45, 0f3FB8AA3B, %f50;
	fma.rn.f32 	%f52, %f45, 0f32A57060, %f51;
	mov.b32 	%r74, %f48;
	shl.b32 	%r75, %r74, 23;
	mov.b32 	%f53, %r75;
	ex2.approx.ftz.f32 	%f54, %f52;
	mul.f32 	%f55, %f54, %f53;
	add.f32 	%f56, %f44, %f55;
	sub.f32 	%f57, %f6, %f30;
	fma.rn.f32 	%f58, %f57, 0f3BBB989D, 0f3F000000;
	cvt.sat.f32.f32 	%f59, %f58;
	fma.rm.f32 	%f60, %f59, %f35, %f34;
	add.f32 	%f61, %f60, 0fCB40007F;
	neg.f32 	%f62, %f61;
	fma.rn.f32 	%f63, %f57, 0f3FB8AA3B, %f62;
	fma.rn.f32 	%f64, %f57, 0f32A57060, %f63;
	mov.b32 	%r76, %f60;
	shl.b32 	%r77, %r76, 23;
	mov.b32 	%f65, %r77;
	ex2.approx.ftz.f32 	%f66, %f64;
	mul.f32 	%f67, %f66, %f65;
	add.f32 	%f68, %f67, 0f00000000;
	sub.f32 	%f69, %f98, %f30;
	fma.rn.f32 	%f70, %f69, 0f3BBB989D, 0f3F000000;
	cvt.sat.f32.f32 	%f71, %f70;
	fma.rm.f32 	%f72, %f71, %f35, %f34;
	add.f32 	%f73, %f72, 0fCB40007F;
	neg.f32 	%f74, %f73;
	fma.rn.f32 	%f75, %f69, 0f3FB8AA3B, %f74;
	fma.rn.f32 	%f76, %f69, 0f32A57060, %f75;
	mov.b32 	%r78, %f72;
	shl.b32 	%r79, %r78, 23;
	mov.b32 	%f77, %r79;
	ex2.approx.ftz.f32 	%f78, %f76;
	mul.f32 	%f79, %f78, %f77;
	add.f32 	%f80, %f68, %f79;
	mov.b32 	%r80, %f56;
	shfl.sync.bfly.b32	%r81|%p19, %r80, 4, 31, -1;
	mov.b32 	%f81, %r81;
	add.f32 	%f82, %f56, %f81;
	mov.b32 	%r82, %f82;
	shfl.sync.bfly.b32	%r83|%p20, %r82, 2, 31, -1;
	mov.b32 	%f83, %r83;
	add.f32 	%f84, %f82, %f83;
	mov.b32 	%r84, %f84;
	shfl.sync.bfly.b32	%r85|%p21, %r84, 1, 31, -1;
	mov.b32 	%f85, %r85;
	add.f32 	%f86, %f84, %f85;
	mov.b32 	%r86, %f80;
	shfl.sync.bfly.b32	%r87|%p22, %r86, 4, 31, -1;
	mov.b32 	%f87, %r87;
	add.f32 	%f88, %f80, %f87;
	mov.b32 	%r88, %f88;
	shfl.sync.bfly.b32	%r89|%p23, %r88, 2, 31, -1;
	mov.b32 	%f89, %r89;
	add.f32 	%f90, %f88, %f89;
	mov.b32 	%r90, %f90;
	shfl.sync.bfly.b32	%r91|%p24, %r90, 1, 31, -1;
	mov.b32 	%f91, %r91;
	add.f32 	%f92, %f90, %f91;
	div.rn.f32 	%f93, %f43, %f86;
	div.rn.f32 	%f94, %f55, %f86;
	mad.lo.s64 	%rd35, %rd44, %rd18, %rd10;
	shl.b64 	%rd36, %rd35, 2;
	add.s64 	%rd37, %rd9, %rd36;
	st.global.v2.f32 	[%rd37], {%f93, %f94};
	div.rn.f32 	%f95, %f67, %f92;
	div.rn.f32 	%f96, %f79, %f92;
	add.s64 	%rd38, %rd35, %rd18;
	shr.u64 	%rd39, %rd38, 63;
	add.s64 	%rd40, %rd38, %rd39;
	shl.b64 	%rd41, %rd40, 2;
	and.b64  	%rd42, %rd41, -8;
	add.s64 	%rd43, %rd9, %rd42;
	st.global.v2.f32 	[%rd43], {%f95, %f96};
	add.s64 	%rd44, %rd44, %rd11;
	setp.lt.s64 	%p25, %rd44, %rd19;
	@%p25 bra 	$L__BB312_4;
$L__BB312_9:
	ret;

}
	// .globl	_Z15SoftmaxWarpImplI22BroadcastScaleMaskLoadIffbLm3EiE11DirectStoreIffEfLi2ELi2ELi8ELi2ELb1EL9Algorithm0EEvT_T0_ll
.visible .entry _Z15SoftmaxWarpImplI22BroadcastScaleMaskLoadIffbLm3EiE11DirectStoreIffEfLi2ELi2ELi8ELi2ELb1EL9Algorithm0EEvT_T0_ll(
	.param .align 8 .b8 _Z15SoftmaxWarpImplI22BroadcastScaleMaskLoadIffbLm3EiE11DirectStoreIffEfLi2ELi2ELi8ELi2ELb1EL9Algorithm0EEvT_T0_ll_param_0[112],
	.param .align 8 .b8 _Z15SoftmaxWarpImplI22BroadcastScaleMaskLoadIffbLm3EiE11DirectStoreIffEfLi2ELi2ELi8ELi2ELb1EL9Algorithm0EEvT_T0_ll_param_1[16],
	.param .u64 _Z15SoftmaxWarpImplI22BroadcastScaleMaskLoadIffbLm3EiE11DirectStoreIffEfLi2ELi2ELi8ELi2ELb1EL9Algorithm0EEvT_T0_ll_param_2,
	.param .u64 _Z15SoftmaxWarpImplI22BroadcastScaleMaskLoadIffbLm3EiE11DirectStoreIffEfLi2ELi2ELi8ELi2ELb1EL9Algorithm0EEvT_T0_ll_param_3
)
{
	.reg .pred 	%p<30>;
	.reg .b16 	%rs<13>;
	.reg .b32 	%r<110>;
	.reg .b32 	%f<115>;
	.reg .b64 	%rd<50>;

	ld.param.v2.f32 	{%f24, %f25}, [_Z15SoftmaxWarpImplI22BroadcastScaleMaskLoadIffbLm3EiE11DirectStoreIffEfLi2ELi2ELi8ELi2ELb1EL9Algorithm0EEvT_T0_ll_param_0+104];
	ld.param.u64 	%rd22, [_Z15SoftmaxWarpImplI22BroadcastScaleMaskLoadIffbLm3EiE11DirectStoreIffEfLi2ELi2ELi8ELi2ELb1EL9Algorithm0EEvT_T0_ll_param_0+96];
	ld.param.u32 	%r12, [_Z15SoftmaxWarpImplI22BroadcastScaleMaskLoadIffbLm3EiE11DirectStoreIffEfLi2ELi2ELi8ELi2ELb1EL9Algorithm0EEvT_T0_ll_param_0+80];
	ld.param.v2.u32 	{%r10, %r11}, [_Z15SoftmaxWarpImplI22BroadcastScaleMaskLoadIffbLm3EiE11DirectStoreIffEfLi2ELi2ELi8ELi2ELb1EL9Algorithm0EEvT_T0_ll_param_0+72];
	ld.param.v2.u32 	{%r7, %r8}, [_Z15SoftmaxWarpImplI22BroadcastScaleMaskLoadIffbLm3EiE11DirectStoreIffEfLi2ELi2ELi8ELi2ELb1EL9Algorithm0EEvT_T0_ll_param_0+48];
	ld.param.u64 	%rd18, [_Z15SoftmaxWarpImplI22BroadcastScaleMaskLoadIffbLm3EiE11DirectStoreIffEfLi2ELi2ELi8ELi2ELb1EL9Algorithm0EEvT_T0_ll_param_0+32];
	ld.param.u64 	%rd17, [_Z15SoftmaxWarpImplI22BroadcastScaleMaskLoadIffbLm3EiE11DirectStoreIffEfLi2ELi2ELi8ELi2ELb1EL9Algorithm0EEvT_T0_ll_param_0+24];
	ld.param.u64 	%rd16, [_Z15SoftmaxWarpImplI22BroadcastScaleMaskLoadIffbLm3EiE11DirectStoreIffEfLi2ELi2ELi8ELi2ELb1EL9Algorithm0EEvT_T0_ll_param_0+16];
	ld.param.u64 	%rd6, [_Z15SoftmaxWarpImplI22BroadcastScaleMaskLoadIffbLm3EiE11DirectStoreIffEfLi2ELi2ELi8ELi2ELb1EL9Algorithm0EEvT_T0_ll_param_1+8];
	ld.param.u64 	%rd25, [_Z15SoftmaxWarpImplI22BroadcastScaleMaskLoadIffbLm3EiE11DirectStoreIffEfLi2ELi2ELi8ELi2ELb1EL9Algorithm0EEvT_T0_ll_param_1];
	ld.param.u64 	%rd15, [_Z15SoftmaxWarpImplI22BroadcastScaleMaskLoadIffbLm3EiE11DirectStoreIffEfLi2ELi2ELi8ELi2ELb1EL9Algorithm0EEvT_T0_ll_param_0+8];
	ld.param.u64 	%rd14, [_Z15SoftmaxWarpImplI22BroadcastScaleMaskLoadIffbLm3EiE11DirectStoreIffEfLi2ELi2ELi8ELi2ELb1EL9Algorithm0EEvT_T0_ll_param_0];
	ld.param.u64 	%rd23, [_Z15SoftmaxWarpImplI22BroadcastScaleMaskLoadIffbLm3EiE11DirectStoreIffEfLi2ELi2ELi8ELi2ELb1EL9Algorithm0EEvT_T0_ll_param_2];
	ld.param.u64 	%rd24, [_Z15SoftmaxWarpImplI22BroadcastScaleMaskLoadIffbLm3EiE11DirectStoreIffEfLi2ELi2ELi8ELi2ELb1EL9Algorithm0EEvT_T0_ll_param_3];
	cvta.to.global.u64 	%rd1, %rd14;
	cvta.to.global.u64 	%rd2, %rd15;
	cvta.to.global.u64 	%rd5, %rd25;
	setp.lt.s64 	%p1, %rd24, 17;
	@%p1 bra 	$L__BB313_2;
	mov.u64 	%rd26, $str;
	cvta.global.u64 	%rd27, %rd26;
	mov.u64 	%rd28, $str$1;
	cvta.global.u64 	%rd29, %rd28;
	mov.u64 	%rd30, __unnamed_304;
	cvta.global.u64 	%rd31, %rd30;
	{ // callseq 303, 0
	.param .b64 param0;
	st.param.b64 	[param0], %rd27;
	.param .b64 param1;
	st.param.b64 	[param1], %rd29;
	.param .b32 param2;
	st.param.b32 	[param2], 219;
	.param .b64 param3;
	st.param.b64 	[param3], %rd31;
	.param .b64 param4;
	st.param.b64 	[param4], 1;
	call.uni 
	__assertfail, 
	(
	param0, 
	param1, 
	param2, 
	param3, 
	param4
	);
	} // callseq 303
$L__BB313_2:
	mov.u32 	%r23, %ctaid.x;
	mov.u32 	%r24, %ntid.y;
	mov.u32 	%r25, %tid.y;
	mad.lo.s32 	%r26, %r23, %r24, %r25;
	mov.u32 	%r27, %nctaid.x;
	mul.lo.s32 	%r28, %r24, %r27;
	shl.b32 	%r6, %r28, 1;
	shl.b32 	%r29, %r26, 1;
	cvt.s64.s32 	%rd49, %r29;
	setp.le.s64 	%p2, %rd23, %rd49;
	@%p2 bra 	$L__BB313_17;
	mov.u32 	%r30, %tid.x;
	shl.b32 	%r31, %r30, 1;
	cvt.u64.u32 	%rd8, %r31;
	cvt.s64.s32 	%rd9, %r6;
	cvt.u32.u64 	%r32, %rd8;
	cvt.u32.u64 	%r34, %rd22;
$L__BB313_4:
	setp.le.s64 	%p3, %rd24, %rd8;
	mov.f32 	%f108, 0fFF800000;
	mov.f32 	%f109, %f108;
	mov.f32 	%f110, %f108;
	@%p3 bra 	$L__BB313_8;
	setp.eq.s64 	%p4, %rd18, 1;
	setp.eq.s64 	%p5, %rd17, 1;
	setp.eq.s64 	%p6, %rd16, 1;
	cvt.u32.u64 	%r33, %rd49;
	mad.lo.s32 	%r35, %r34, %r33, %r32;
	div.s32 	%r36, %r35, %r7;
	mul.lo.s32 	%r37, %r36, %r7;
	sub.s32 	%r38, %r35, %r37;
	div.s32 	%r39, %r38, %r8;
	mul.lo.s32 	%r40, %r39, %r8;
	sub.s32 	%r41, %r38, %r40;
	selp.b32 	%r42, 0, %r36, %p6;
	selp.b32 	%r43, 0, %r39, %p5;
	selp.b32 	%r44, 0, %r41, %p4;
	mul.lo.s32 	%r45, %r10, %r42;
	mad.lo.s32 	%r46, %r11, %r43, %r45;
	mad.lo.s32 	%r47, %r12, %r44, %r46;
	shr.u32 	%r48, %r35, 31;
	add.s32 	%r49, %r35, %r48;
	shr.s32 	%r50, %r49, 1;
	mul.wide.s32 	%rd32, %r50, 8;
	add.s64 	%rd11, %rd1, %rd32;
	ld.global.f32 	%f27, [%rd11];
	shr.u32 	%r51, %r47, 31;
	add.s32 	%r52, %r47, %r51;
	shr.s32 	%r53, %r52, 1;
	mul.wide.s32 	%rd33, %r53, 2;
	add.s64 	%rd34, %rd2, %rd33;
	ld.global.v2.u8 	{%rs9, %rs10}, [%rd34];
	setp.eq.s16 	%p7, %rs9, 0;
	mul.f32 	%f28, %f27, %f25;
	selp.f32 	%f109, %f24, %f28, %p7;
	setp.eq.s16 	%p8, %rs10, 0;
	mov.f32 	%f108, %f24;
	@%p8 bra 	$L__BB313_7;
	ld.global.f32 	%f29, [%rd11+4];
	mul.f32 	%f108, %f29, %f25;
$L__BB313_7:
	max.f32 	%f30, %f109, 0fFF800000;
	max.f32 	%f110, %f30, %f108;
$L__BB313_8:
	mov.f32 	%f112, 0fFF800000;
	mov.f32 	%f113, %f112;
	mov.f32 	%f114, %f112;
	@%p3 bra 	$L__BB313_12;
	setp.eq.s64 	%p10, %rd18, 1;
	setp.eq.s64 	%p11, %rd17, 1;
	setp.eq.s64 	%p12, %rd16, 1;
	cvt.u32.u64 	%r54, %rd8;
	mov.b64 	%rd35, 1;
	cvt.u32.u64 	%r55, %rd35;
	cvt.u32.u64 	%r56, %rd49;
	add.s32 	%r57, %r56, %r55;
	mad.lo.s32 	%r59, %r34, %r57, %r54;
	div.s32 	%r60, %r59, %r7;
	mul.lo.s32 	%r61, %r60, %r7;
	sub.s32 	%r62, %r59, %r61;
	div.s32 	%r63, %r62, %r8;
	mul.lo.s32 	%r64, %r63, %r8;
	sub.s32 	%r65, %r62, %r64;
	selp.b32 	%r66, 0, %r60, %p12;
	selp.b32 	%r67, 0, %r63, %p11;
	selp.b32 	%r68, 0, %r65, %p10;
	mul.lo.s32 	%r69, %r10, %r66;
	mad.lo.s32 	%r70, %r11, %r67, %r69;
	mad.lo.s32 	%r71, %r12, %r68, %r70;
	shr.u32 	%r72, %r59, 31;
	add.s32 	%r73, %r59, %r72;
	shr.s32 	%r74, %r73, 1;
	mul.wide.s32 	%rd36, %r74, 8;
	add.s64 	%rd12, %rd1, %rd36;
	ld.global.f32 	%f32, [%rd12];
	shr.u32 	%r75, %r71, 31;
	add.s32 	%r76, %r71, %r75;
	shr.s32 	%r77, %r76, 1;
	mul.wide.s32 	%rd37, %r77, 2;
	add.s64 	%rd38, %rd2, %rd37;
	ld.global.v2.u8 	{%rs11, %rs12}, [%rd38];
	setp.eq.s16 	%p13, %rs11, 0;
	mul.f32 	%f33, %f32, %f25;
	selp.f32 	%f113, %f24, %f33, %p13;
	setp.eq.s16 	%p14, %rs12, 0;
	mov.f32 	%f112, %f24;
	@%p14 bra 	$L__BB313_11;
	ld.global.f32 	%f34, [%rd12+4];
	mul.f32 	%f112, %f34, %f25;
$L__BB313_11:
	max.f32 	%f35, %f113, 0fFF800000;
	max.f32 	%f114, %f35, %f112;
$L__BB313_12:
	setp.le.s64 	%p15, %rd24, %rd8;
	mov.b32 	%r78, %f110;
	shfl.sync.bfly.b32	%r79|%p16, %r78, 4, 31, -1;
	mov.b32 	%f36, %r79;
	max.f32 	%f37, %f110, %f36;
	mov.b32 	%r80, %f37;
	shfl.sync.bfly.b32	%r81|%p17, %r80, 2, 31, -1;
	mov.b32 	%f38, %r81;
	max.f32 	%f39, %f37, %f38;
	mov.b32 	%r82, %f39;
	shfl.sync.bfly.b32	%r83|%p18, %r82, 1, 31, -1;
	mov.b32 	%f40, %r83;
	max.f32 	%f41, %f39, %f40;
	mov.b32 	%r84, %f114;
	shfl.sync.bfly.b32	%r85|%p19, %r84, 4, 31, -1;
	mov.b32 	%f42, %r85;
	max.f32 	%f43, %f114, %f42;
	mov.b32 	%r86, %f43;
	shfl.sync.bfly.b32	%r87|%p20, %r86, 2, 31, -1;
	mov.b32 	%f44, %r87;
	max.f32 	%f45, %f43, %f44;
	mov.b32 	%r88, %f45;
	shfl.sync.bfly.b32	%r89|%p21, %r88, 1, 31, -1;
	mov.b32 	%f46, %r89;
	max.f32 	%f47, %f45, %f46;
	sub.f32 	%f48, %f109, %f41;
	fma.rn.f32 	%f49, %f48, 0f3BBB989D, 0f3F000000;
	cvt.sat.f32.f32 	%f50, %f49;
	mov.f32 	%f51, 0f4B400001;
	mov.f32 	%f52, 0f437C0000;
	fma.rm.f32 	%f53, %f50, %f52, %f51;
	add.f32 	%f54, %f53, 0fCB40007F;
	neg.f32 	%f55, %f54;
	fma.rn.f32 	%f56, %f48, 0f3FB8AA3B, %f55;
	fma.rn.f32 	%f57, %f48, 0f32A57060, %f56;
	mov.b32 	%r90, %f53;
	shl.b32 	%r91, %r90, 23;
	mov.b32 	%f58, %r91;
	ex2.approx.ftz.f32 	%f59, %f57;
	mul.f32 	%f60, %f59, %f58;
	add.f32 	%f61, %f60, 0f00000000;
	sub.f32 	%f62, %f108, %f41;
	fma.rn.f32 	%f63, %f62, 0f3BBB989D, 0f3F000000;
	cvt.sat.f32.f32 	%f64, %f63;
	fma.rm.f32 	%f65, %f64, %f52, %f51;
	add.f32 	%f66, %f65, 0fCB40007F;
	neg.f32 	%f67, %f66;
	fma.rn.f32 	%f68, %f62, 0f3FB8AA3B, %f67;
	fma.rn.f32 	%f69, %f62, 0f32A57060, %f68;
	mov.b32 	%r92, %f65;
	shl.b32 	%r93, %r92, 23;
	mov.b32 	%f70, %r93;
	ex2.approx.ftz.f32 	%f71, %f69;
	mul.f32 	%f72, %f71, %f70;
	add.f32 	%f73, %f61, %f72;
	sub.f32 	%f74, %f113, %f47;
	fma.rn.f32 	%f75, %f74, 0f3BBB989D, 0f3F000000;
	cvt.sat.f32.f32 	%f76, %f75;
	fma.rm.f32 	%f77, %f76, %f52, %f51;
	add.f32 	%f78, %f77, 0fCB40007F;
	neg.f32 	%f79, %f78;
	fma.rn.f32 	%f80, %f74, 0f3FB8AA3B, %f79;
	fma.rn.f32 	%f81, %f74, 0f32A57060, %f80;
	mov.b32 	%r94, %f77;
	shl.b32 	%r95, %r94, 23;
	mov.b32 	%f82, %r95;
	ex2.approx.ftz.f32 	%f83, %f81;
	mul.f32 	%f17, %f83, %f82;
	add.f32 	%f84, %f17, 0f00000000;
	sub.f32 	%f85, %f112, %f47;
	fma.rn.f32 	%f86, %f85, 0f3BBB989D, 0f3F000000;
	cvt.sat.f32.f32 	%f87, %f86;
	fma.rm.f32 	%f88, %f87, %f52, %f51;
	add.f32 	%f89, %f88, 0fCB40007F;
	neg.f32 	%f90, %f89;
	fma.rn.f32 	%f91, %f85, 0f3FB8AA3B, %f90;
	fma.rn.f32 	%f92, %f85, 0f32A57060, %f91;
	mov.b32 	%r96, %f88;
	shl.b32 	%r97, %r96, 23;
	mov.b32 	%f93, %r97;
	ex2.approx.ftz.f32 	%f94, %f92;
	mul.f32 	%f18, %f94, %f93;
	add.f32 	%f95, %f84, %f18;
	mov.b32 	%r98, %f73;
	shfl.sync.bfly.b32	%r99|%p22, %r98, 4, 31, -1;
	mov.b32 	%f96, %r99;
	add.f32 	%f97, %f73, %f96;
	mov.b32 	%r100, %f97;
	shfl.sync.bfly.b32	%r101|%p23, %r100, 2, 31, -1;
	mov.b32 	%f98, %r101;
	add.f32 	%f99, %f97, %f98;
	mov.b32 	%r102, %f99;
	shfl.sync.bfly.b32	%r103|%p24, %r102, 1, 31, -1;
	mov.b32 	%f100, %r103;
	add.f32 	%f101, %f99, %f100;
	mov.b32 	%r104, %f95;
	shfl.sync.bfly.b32	%r105|%p25, %r104, 4, 31, -1;
	mov.b32 	%f102, %r105;
	add.f32 	%f103, %f95, %f102;
	mov.b32 	%r106, %f103;
	shfl.sync.bfly.b32	%r107|%p26, %r106, 2, 31, -1;
	mov.b32 	%f104, %r107;
	add.f32 	%f105, %f103, %f104;
	mov.b32 	%r108, %f105;
	shfl.sync.bfly.b32	%r109|%p27, %r108, 1, 31, -1;
	mov.b32 	%f106, %r109;
	add.f32 	%f19, %f105, %f106;
	div.rn.f32 	%f20, %f60, %f101;
	div.rn.f32 	%f21, %f72, %f101;
	@%p15 bra 	$L__BB313_14;
	mad.lo.s64 	%rd39, %rd49, %rd6, %rd8;
	shl.b64 	%rd40, %rd39, 2;
	add.s64 	%rd41, %rd5, %rd40;
	st.global.v2.f32 	[%rd41], {%f20, %f21};
$L__BB313_14:
	div.rn.f32 	%f22, %f17, %f19;
	div.rn.f32 	%f23, %f18, %f19;
	@%p15 bra 	$L__BB313_16;
	mad.lo.s64 	%rd42, %rd6, %rd49, %rd6;
	add.s64 	%rd43, %rd42, %rd8;
	shr.u64 	%rd44, %rd43, 63;
	add.s64 	%rd45, %rd43, %rd44;
	shl.b64 	%rd46, %rd45, 2;
	and.b64  	%rd47, %rd46, -8;
	add.s64 	%rd48, %rd5, %rd47;
	st.global.v2.f32 	[%rd48], {%f22, %f23};
$L__BB313_16:
	add.s64 	%rd49, %rd49, %rd9;
	setp.lt.s64 	%p29, %rd49, %rd23;
	@%p29 bra 	$L__BB313_4;
$L__BB313_17:
	ret;

}
	// .globl	_Z15SoftmaxWarpImplI22BroadcastScaleMaskLoadIffbLm3EiE11DirectStoreIffEfLi2ELi2ELi8ELi1ELb0EL9Algorithm0EEvT_T0_ll
.visible .entry _Z15SoftmaxWarpImplI22BroadcastScaleMaskLoadIffbLm3EiE11DirectStoreIffEfLi2ELi2ELi8ELi1ELb0EL9Algorithm0EEvT_T0_ll(
	.param .align 8 .b8 _Z15SoftmaxWarpImplI22BroadcastScaleMaskLoadIffbLm3EiE11DirectStoreIffEfLi2ELi2ELi8ELi1ELb0EL9Algorithm0EEvT_T0_ll_param_0[112],
	.param .align 8 .b8 _Z15SoftmaxWarpImplI22BroadcastScaleMaskLoadIffbLm3EiE11DirectStoreIffEfLi2ELi2ELi8ELi1ELb0EL9Algorithm0EEvT_T0_ll_param_1[16],
	.param .u64 _Z15SoftmaxWarpImplI22BroadcastScaleMaskLoadIffbLm3EiE11DirectStoreIffEfLi2ELi2ELi8ELi1ELb0EL9Algorithm0EEvT_T0_ll_param_2,
	.param .u64 _Z15SoftmaxWarpImplI22BroadcastScaleMaskLoadIffbLm3EiE11DirectStoreIffEfLi2ELi2ELi8ELi1ELb0EL9Algorithm0EEvT_T0_ll_param_3
)
{
	.reg .pred 	%p<15>;
	.reg .b16 	%rs<11>;
	.reg .b32 	%r<68>;
	.reg .b32 	%f<54>;
	.reg .b64 	%rd<42>;

	ld.param.v2.f32 	{%f6, %f7}, [_Z15SoftmaxWarpImplI22BroadcastScaleMaskLoadIffbLm3EiE11DirectStoreIffEfLi2ELi2ELi8ELi1ELb0EL9Algorithm0EEvT_T0_ll_param_0+104];
	ld.param.u64 	%rd23, [_Z15SoftmaxWarpImplI22BroadcastScaleMaskLoadIffbLm3EiE11DirectStoreIffEfLi2ELi2ELi8ELi1ELb0EL9Algorithm0EEvT_T0_ll_param_0+96];
	ld.param.u32 	%r12, [_Z15SoftmaxWarpImplI22BroadcastScaleMaskLoadIffbLm3EiE11DirectStoreIffEfLi2ELi2ELi8ELi1ELb0EL9Algorithm0EEvT_T0_ll_param_0+80];
	ld.param.v2.u32 	{%r10, %r11}, [_Z15SoftmaxWarpImplI22BroadcastScaleMaskLoadIffbLm3EiE11DirectStoreIffEfLi2ELi2ELi8ELi1ELb0EL9Algorithm0EEvT_T0_ll_param_0+72];
	ld.param.v2.u32 	{%r7, %r8}, [_Z15SoftmaxWarpImplI22BroadcastScaleMaskLoadIffbLm3EiE11DirectStoreIffEfLi2ELi2ELi8ELi1ELb0EL9Algorithm0EEvT_T0_ll_param_0+48];
	ld.param.u64 	%rd19, [_Z15SoftmaxWarpImplI22BroadcastScaleMaskLoadIffbLm3EiE11DirectStoreIffEfLi2ELi2ELi8ELi1ELb0EL9Algorithm0EEvT_T0_ll_param_0+32];
	ld.param.u64 	%rd18, [_Z15SoftmaxWarpImplI22BroadcastScaleMaskLoadIffbLm3EiE11DirectStoreIffEfLi2ELi2ELi8ELi1ELb0EL9Algorithm0EEvT_T0_ll_param_0+24];
	ld.param.u64 	%rd17, [_Z15SoftmaxWarpImplI22BroadcastScaleMaskLoadIffbLm3EiE11DirectStoreIffEfLi2ELi2ELi8ELi1ELb0EL9Algorithm0EEvT_T0_ll_param_0+16];
	ld.param.u64 	%rd16, [_Z15SoftmaxWarpImplI22BroadcastScaleMaskLoadIffbLm3EiE11DirectStoreIffEfLi2ELi2ELi8ELi1ELb0EL9Algorithm0EEvT_T0_ll_param_0+8];
	ld.param.u64 	%rd15, [_Z15SoftmaxWarpImplI22BroadcastScaleMaskLoadIffbLm3EiE11DirectStoreIffEfLi2ELi2ELi8ELi1ELb0EL9Algorithm0EEvT_T0_ll_param_0];
	ld.param.u64 	%rd4, [_Z15SoftmaxWarpImplI22BroadcastScaleMaskLoadIffbLm3EiE11DirectStoreIffEfLi2ELi2ELi8ELi1ELb0EL9Algorithm0EEvT_T0_ll_param_1];
	ld.param.u64 	%rd5, [_Z15SoftmaxWarpImplI22BroadcastScaleMaskLoadIffbLm3EiE11DirectStoreIffEfLi2ELi2ELi8ELi1ELb0EL9Algorithm0EEvT_T0_ll_param_1+8];
	ld.param.u64 	%rd24, [_Z15SoftmaxWarpImplI22BroadcastScaleMaskLoadIffbLm3EiE11DirectStoreIffEfLi2ELi2ELi8ELi1ELb0EL9Algorithm0EEvT_T0_ll_param_2];
	ld.param.u64 	%rd25, [_Z15SoftmaxWarpImplI22BroadcastScaleMaskLoadIffbLm3EiE11DirectStoreIffEfLi2ELi2ELi8ELi1ELb0EL9Algorithm0EEvT_T0_ll_param_3];
	setp.lt.s64 	%p1, %rd25, 17;
	@%p1 bra 	$L__BB314_2;
	mov.u64 	%rd26, $str;
	cvta.global.u64 	%rd27, %rd26;
	mov.u64 	%rd28, $str$1;
	cvta.global.u64 	%rd29, %rd28;
	mov.u64 	%rd30, __unnamed_305;
	cvta.global.u64 	%rd31, %rd30;
	{ // callseq 304, 0
	.param .b64 param0;
	st.param.b64 	[param0], %rd27;
	.param .b64 param1;
	st.param.b64 	[param1], %rd29;
	.param .b32 param2;
	st.param.b32 	[param2], 219;
	.param .b64 param3;
	st.param.b64 	[param3], %rd31;
	.param .b64 param4;
	st.param.b64 	[param4], 1;
	call.uni 
	__assertfail, 
	(
	param0, 
	param1, 
	param2, 
	param3, 
	param4
	);
	} // callseq 304
$L__BB314_2:
	mov.u32 	%r23, %ctaid.x;
	mov.u32 	%r24, %ntid.y;
	mov.u32 	%r25, %tid.y;
	mad.lo.s32 	%r26, %r23, %r24, %r25;
	mov.u32 	%r27, %nctaid.x;
	mul.lo.s32 	%r6, %r27, %r24;
	cvt.s64.s32 	%rd41, %r26;
	setp.le.s64 	%p2, %rd24, %rd41;
	@%p2 bra 	$L__BB314_7;
	mov.u32 	%r28, %tid.x;
	shl.b32 	%r29, %r28, 1;
	cvt.u64.u32 	%rd7, %r29;
	cvta.to.global.u64 	%rd8, %rd4;
	cvta.to.global.u64 	%rd9, %rd16;
	cvta.to.global.u64 	%rd10, %rd15;
	cvt.s64.s32 	%rd11, %r6;
	cvt.u32.u64 	%r30, %rd7;
	cvt.u32.u64 	%r32, %rd23;
$L__BB314_4:
	setp.eq.s64 	%p3, %rd19, 1;
	setp.eq.s64 	%p4, %rd18, 1;
	setp.eq.s64 	%p5, %rd17, 1;
	cvt.u32.u64 	%r31, %rd41;
	mad.lo.s32 	%r33, %r32, %r31, %r30;
	div.s32 	%r34, %r33, %r7;
	mul.lo.s32 	%r35, %r34, %r7;
	sub.s32 	%r36, %r33, %r35;
	div.s32 	%r37, %r36, %r8;
	mul.lo.s32 	%r38, %r37, %r8;
	sub.s32 	%r39, %r36, %r38;
	selp.b32 	%r40, 0, %r34, %p5;
	selp.b32 	%r41, 0, %r37, %p4;
	selp.b32 	%r42, 0, %r39, %p3;
	mul.lo.s32 	%r43, %r10, %r40;
	mad.lo.s32 	%r44, %r11, %r41, %r43;
	mad.lo.s32 	%r45, %r12, %r42, %r44;
	shr.u32 	%r46, %r33, 31;
	add.s32 	%r47, %r33, %r46;
	shr.s32 	%r48, %r47, 1;
	mul.wide.s32 	%rd32, %r48, 8;
	add.s64 	%rd13, %rd10, %rd32;
	ld.global.f32 	%f8, [%rd13];
	shr.u32 	%r49, %r45, 31;
	add.s32 	%r50, %r45, %r49;
	shr.s32 	%r51, %r50, 1;
	mul.wide.s32 	%rd33, %r51, 2;
	add.s64 	%rd34, %rd9, %rd33;
	ld.global.v2.u8 	{%rs9, %rs10}, [%rd34];
	setp.eq.s16 	%p6, %rs9, 0;
	mul.f32 	%f9, %f8, %f7;
	selp.f32 	%f3, %f6, %f9, %p6;
	setp.eq.s16 	%p7, %rs10, 0;
	mov.f32 	%f53, %f6;
	@%p7 bra 	$L__BB314_6;
	ld.global.f32 	%f10, [%rd13+4];
	mul.f32 	%f53, %f10, %f7;
$L__BB314_6:
	max.f32 	%f11, %f3, 0fFF800000;
	max.f32 	%f12, %f11, %f53;
	mov.b32 	%r52, %f12;
	shfl.sync.bfly.b32	%r53|%p8, %r52, 4, 31, -1;
	mov.b32 	%f13, %r53;
	max.f32 	%f14, %f12, %f13;
	mov.b32 	%r54, %f14;
	shfl.sync.bfly.b32	%r55|%p9, %r54, 2, 31, -1;
	mov.b32 	%f15, %r55;
	max.f32 	%f16, %f14, %f15;
	mov.b32 	%r56, %f16;
	shfl.sync.bfly.b32	%r57|%p10, %r56, 1, 31, -1;
	mov.b32 	%f17, %r57;
	max.f32 	%f18, %f16, %f17;
	sub.f32 	%f19, %f3, %f18;
	fma.rn.f32 	%f20, %f19, 0f3BBB989D, 0f3F000000;
	cvt.sat.f32.f32 	%f21, %f20;
	mov.f32 	%f22, 0f4B400001;
	mov.f32 	%f23, 0f437C0000;
	fma.rm.f32 	%f24, %f21, %f23, %f22;
	add.f32 	%f25, %f24, 0fCB40007F;
	neg.f32 	%f26, %f25;
	fma.rn.f32 	%f27, %f19, 0f3FB8AA3B, %f26;
	fma.rn.f32 	%f28, %f19, 0f32A57060, %f27;
	mov.b32 	%r58, %f24;
	shl.b32 	%r59, %r58, 23;
	mov.b32 	%f29, %r59;
	ex2.approx.ftz.f32 	%f30, %f28;
	mul.f32 	%f31, %f30, %f29;
	add.f32 	%f32, %f31, 0f00000000;
	sub.f32 	%f33, %f53, %f18;
	fma.rn.f32 	%f34, %f33, 0f3BBB989D, 0f3F000000;
	cvt.sat.f32.f32 	%f35, %f34;
	fma.rm.f32 	%f36, %f35, %f23, %f22;
	add.f32 	%f37, %f36, 0fCB40007F;
	neg.f32 	%f38, %f37;
	fma.rn.f32 	%f39, %f33, 0f3FB8AA3B, %f38;
	fma.rn.f32 	%f40, %f33, 0f32A57060, %f39;
	mov.b32 	%r60, %f36;
	shl.b32 	%r61, %r60, 23;
	mov.b32 	%f41, %r61;
	ex2.approx.ftz.f32 	%f42, %f40;
	mul.f32 	%f43, %f42, %f41;
	add.f32 	%f44, %f32, %f43;
	mov.b32 	%r62, %f44;
	shfl.sync.bfly.b32	%r63|%p11, %r62, 4, 31, -1;
	mov.b32 	%f45, %r63;
	add.f32 	%f46, %f44, %f45;
	mov.b32 	%r64, %f46;
	shfl.sync.bfly.b32	%r65|%p12, %r64, 2, 31, -1;
	mov.b32 	%f47, %r65;
	add.f32 	%f48, %f46, %f47;
	mov.b32 	%r66, %f48;
	shfl.sync.bfly.b32	%r67|%p13, %r66, 1, 31, -1;
	mov.b32 	%f49, %r67;
	add.f32 	%f50, %f48, %f49;
	div.rn.f32 	%f51, %f31, %f50;
	div.rn.f32 	%f52, %f43, %f50;
	mad.lo.s64 	%rd35, %rd41, %rd5, %rd7;
	shr.u64 	%rd36, %rd35, 63;
	add.s64 	%rd37, %rd35, %rd36;
	shl.b64 	%rd38, %rd37, 2;
	and.b64  	%rd39, %rd38, -8;
	add.s64 	%rd40, %rd8, %rd39;
	st.global.v2.f32 	[%rd40], {%f51, %f52};
	add.s64 	%rd41, %rd41, %rd11;
	setp.lt.s64 	%p14, %rd41, %rd24;
	@%p14 bra 	$L__BB314_4;
$L__BB314_7:
	ret;

}
	// .globl	_Z15SoftmaxWarpImplI22BroadcastScaleMaskLoadIffbLm3EiE11DirectStoreIffEfLi2ELi2ELi8ELi1ELb1EL9Algorithm0EEvT_T0_ll
.visible .entry _Z15SoftmaxWarpImplI22BroadcastScaleMaskLoadIffbLm3EiE11DirectStoreIffEfLi2ELi2ELi8ELi1ELb1EL9Algorithm0EEvT_T0_ll(
	.param .align 8 .b8 _Z15SoftmaxWarpImplI22BroadcastScaleMaskLoadIffbLm3EiE11DirectStoreIffEfLi2ELi2ELi8ELi1ELb1EL9Algorithm0EEvT_T0_ll_param_0[112],
	.param .align 8 .b8 _Z15SoftmaxWarpImplI22BroadcastScaleMaskLoadIffbLm3EiE11DirectStoreIffEfLi2ELi2ELi8ELi1ELb1EL9Algorithm0EEvT_T0_ll_param_1[16],
	.param .u64 _Z15SoftmaxWarpImplI22BroadcastScaleMaskLoadIffbLm3EiE11DirectStoreIffEfLi2ELi2ELi8ELi1ELb1EL9Algorithm0EEvT_T0_ll_param_2,
	.param .u64 _Z15SoftmaxWarpImplI22BroadcastScaleMaskLoadIffbLm3EiE11DirectStoreIffEfLi2ELi2ELi8ELi1ELb1EL9Algorithm0EEvT_T0_ll_param_3
)
{
	.reg .pred 	%p<17>;
	.reg .b16 	%rs<11>;
	.reg .b32 	%r<68>;
	.reg .b32 	%f<61>;
	.reg .b64 	%rd<40>;

	ld.param.u64 	%rd21, [_Z15SoftmaxWarpImplI22BroadcastScaleMaskLoadIffbLm3EiE11DirectStoreIffEfLi2ELi2ELi8ELi1ELb1EL9Algorithm0EEvT_T0_ll_param_1+8];
	ld.param.u64 	%rd20, [_Z15SoftmaxWarpImplI22BroadcastScaleMaskLoadIffbLm3EiE11DirectStoreIffEfLi2ELi2ELi8ELi1ELb1EL9Algorithm0EEvT_T0_ll_param_1];
	ld.param.v2.f32 	{%f12, %f13}, [_Z15SoftmaxWarpImplI22BroadcastScaleMaskLoadIffbLm3EiE11DirectStoreIffEfLi2ELi2ELi8ELi1ELb1EL9Algorithm0EEvT_T0_ll_param_0+104];
	ld.param.u64 	%rd19, [_Z15SoftmaxWarpImplI22BroadcastScaleMaskLoadIffbLm3EiE11DirectStoreIffEfLi2ELi2ELi8ELi1ELb1EL9Algorithm0EEvT_T0_ll_param_0+96];
	ld.param.u32 	%r12, [_Z15SoftmaxWarpImplI22BroadcastScaleMaskLoadIffbLm3EiE11DirectStoreIffEfLi2ELi2ELi8ELi1ELb1EL9Algorithm0EEvT_T0_ll_param_0+80];
	ld.param.v2.u32 	{%r10, %r11}, [_Z15SoftmaxWarpImplI22BroadcastScaleMaskLoadIffbLm3EiE11DirectStoreIffEfLi2ELi2ELi8ELi1ELb1EL9Algorithm0EEvT_T0_ll_param_0+72];
	ld.param.v2.u32 	{%r7, %r8}, [_Z15SoftmaxWarpImplI22BroadcastScaleMaskLoadIffbLm3EiE11DirectStoreIffEfLi2ELi2ELi8ELi1ELb1EL9Algorithm0EEvT_T0_ll_param_0+48];
	ld.param.u64 	%rd15, [_Z15SoftmaxWarpImplI22BroadcastScaleMaskLoadIffbLm3EiE11DirectStoreIffEfLi2ELi2ELi8ELi1ELb1EL9Algorithm0EEvT_T0_ll_param_0+32];
	ld.param.u64 	%rd14, [_Z15SoftmaxWarpImplI22BroadcastScaleMaskLoadIffbLm3EiE11DirectStoreIffEfLi2ELi2ELi8ELi1ELb1EL9Algorithm0EEvT_T0_ll_param_0+24];
	ld.param.u64 	%rd13, [_Z15SoftmaxWarpImplI22BroadcastScaleMaskLoadIffbLm3EiE11DirectStoreIffEfLi2ELi2ELi8ELi1ELb1EL9Algorithm0EEvT_T0_ll_param_0+16];
	ld.param.u64 	%rd12, [_Z15SoftmaxWarpImplI22BroadcastScaleMaskLoadIffbLm3EiE11DirectStoreIffEfLi2ELi2ELi8ELi1ELb1EL9Algorithm0EEvT_T0_ll_param_0+8];
	ld.param.u64 	%rd11, [_Z15SoftmaxWarpImplI22BroadcastScaleMaskLoadIffbLm3EiE11DirectStoreIffEfLi2ELi2ELi8ELi1ELb1EL9Algorithm0EEvT_T0_ll_param_0];
	ld.param.u64 	%rd22, [_Z15SoftmaxWarpImplI22BroadcastScaleMaskLoadIffbLm3EiE11DirectStoreIffEfLi2ELi2ELi8ELi1ELb1EL9Algorithm0EEvT_T0_ll_param_2];
	ld.param.u64 	%rd23, [_Z15SoftmaxWarpImplI22BroadcastScaleMaskLoadIffbLm3EiE11DirectStoreIffEfLi2ELi2ELi8ELi1ELb1EL9Algorithm0EEvT_T0_ll_param_3];
	setp.lt.s64 	%p1, %rd23, 17;
	@%p1 bra 	$L__BB315_2;
	mov.u64 	%rd24, $str;
	cvta.global.u64 	%rd25, %rd24;
	mov.u64 	%rd26, $str$1;
	cvta.global.u64 	%rd27, %rd26;
	mov.u64 	%rd28, __unnamed_306;
	cvta.global.u64 	%rd29, %rd28;
	{ // callseq 305, 0
	.param .b64 param0;
	st.param.b64 	[param0], %rd25;
	.param .b64 param1;
	st.param.b64 	[param1], %rd27;
	.param .b32 param2;
	st.param.b32 	[param2], 219;
	.param .b64 param3;
	st.param.b64 	[param3], %rd29;
	.param .b64 param4;
	st.param.b64 	[param4], 1;
	call.uni 
	__assertfail, 
	(
	param0, 
	param1, 
	param2, 
	param3, 
	param4
	);
	} // callseq 305
$L__BB315_2:
	mov.u32 	%r23, %ctaid.x;
	mov.u32 	%r24, %ntid.y;
	mov.u32 	%r25, %tid.y;
	mad.lo.s32 	%r26, %r23, %r24, %r25;
	mov.u32 	%r27, %nctaid.x;
	mul.lo.s32 	%r6, %r27, %r24;
	cvt.s64.s32 	%rd39, %r26;
	setp.le.s64 	%p2, %rd22, %rd39;
	@%p2 bra 	$L__BB315_11;
	mov.u32 	%r28, %tid.x;
	shl.b32 	%r29, %r28, 1;
	cvt.u64.u32 	%rd3, %r29;
	cvta.to.global.u64 	%rd4, %rd20;
	cvta.to.global.u64 	%rd5, %rd12;
	cvta.to.global.u64 	%rd6, %rd11;
	cvt.s64.s32 	%rd7, %r6;
	cvt.u32.u64 	%r30, %rd3;
	cvt.u32.u64 	%r32, %rd19;
$L__BB315_4:
	setp.le.s64 	%p3, %rd23, %rd3;
	mov.f32 	%f58, 0fFF800000;
	mov.f32 	%f59, %f58;
	mov.f32 	%f60, %f58;
	@%p3 bra 	$L__BB315_8;
	setp.eq.s64 	%p4, %rd15, 1;
	setp.eq.s64 	%p5, %rd14, 1;
	setp.eq.s64 	%p6, %rd13, 1;
	cvt.u32.u64 	%r31, %rd39;
	mad.lo.s32 	%r33, %r32, %r31, %r30;
	div.s32 	%r34, %r33, %r7;
	mul.lo.s32 	%r35, %r34, %r7;
	sub.s32 	%r36, %r33, %r35;
	div.s32 	%r37, %r36, %r8;
	mul.lo.s32 	%r38, %r37, %r8;
	sub.s32 	%r39, %r36, %r38;
	selp.b32 	%r40, 0, %r34, %p6;
	selp.b32 	%r41, 0, %r37, %p5;
	selp.b32 	%r42, 0, %r39, %p4;
	mul.lo.s32 	%r43, %r10, %r40;
	mad.lo.s32 	%r44, %r11, %r41, %r43;
	mad.lo.s32 	%r45, %r12, %r42, %r44;
	shr.u32 	%r46, %r33, 31;
	add.s32 	%r47, %r33, %r46;
	shr.s32 	%r48, %r47, 1;
	mul.wide.s32 	%rd30, %r48, 8;
	add.s64 	%rd9, %rd6, %rd30;
	ld.global.f32 	%f15, [%rd9];
	shr.u32 	%r49, %r45, 31;
	add.s32 	%r50, %r45, %r49;
	shr.s32 	%r51, %r50, 1;
	mul.wide.s32 	%rd31, %r51, 2;
	add.s64 	%rd32, %rd5, %rd31;
	ld.global.v2.u8 	{%rs9, %rs10}, [%rd32];
	setp.eq.s16 	%p7, %rs9, 0;
	mul.f32 	%f16, %f15, %f13;
	selp.f32 	%f59, %f12, %f16, %p7;
	setp.eq.s16 	%p8, %rs10, 0;
	mov.f32 	%f58, %f12;
	@%p8 bra 	$L__BB315_7;
	ld.global.f32 	%f17, [%rd9+4];
	mul.f32 	%f58, %f17, %f13;
$L__BB315_7:
	max.f32 	%f18, %f59, 0fFF800000;
	max.f32 	%f60, %f18, %f58;
$L__BB315_8:
	setp.le.s64 	%p9, %rd23, %rd3;
	mov.b32 	%r52, %f60;
	shfl.sync.bfly.b32	%r53|%p10, %r52, 4, 31, -1;
	mov.b32 	%f19, %r53;
	max.f32 	%f20, %f60, %f19;
	mov.b32 	%r54, %f20;
	shfl.sync.bfly.b32	%r55|%p11, %r54, 2, 31, -1;
	mov.b32 	%f21, %r55;
	max.f32 	%f22, %f20, %f21;
	mov.b32 	%r56, %f22;
	shfl.sync.bfly.b32	%r57|%p12, %r56, 1, 31, -1;
	mov.b32 	%f23, %r57;
	max.f32 	%f24, %f22, %f23;
	sub.f32 	%f25, %f59, %f24;
	fma.rn.f32 	%f26, %f25, 0f3BBB989D, 0f3F000000;
	cvt.sat.f32.f32 	%f27, %f26;
	mov.f32 	%f28, 0f4B400001;
	mov.f32 	%f29, 0f437C0000;
	fma.rm.f32 	%f30, %f27, %f29, %f28;
	add.f32 	%f31, %f30, 0fCB40007F;
	neg.f32 	%f32, %f31;
	fma.rn.f32 	%f33, %f25, 0f3FB8AA3B, %f32;
	fma.rn.f32 	%f34, %f25, 0f32A57060, %f33;
	mov.b32 	%r58, %f30;
	shl.b32 	%r59, %r58, 23;
	mov.b32 	%f35, %r59;
	ex2.approx.ftz.f32 	%f36, %f34;
	mul.f32 	%f37, %f36, %f35;
	add.f32 	%f38, %f37, 0f00000000;
	sub.f32 	%f39, %f58, %f24;
	fma.rn.f32 	%f40, %f39, 0f3BBB989D, 0f3F000000;
	cvt.sat.f32.f32 	%f41, %f40;
	fma.rm.f32 	%f42, %f41, %f29, %f28;
	add.f32 	%f43, %f42, 0fCB40007F;
	neg.f32 	%f44, %f43;
	fma.rn.f32 	%f45, %f39, 0f3FB8AA3B, %f44;
	fma.rn.f32 	%f46, %f39, 0f32A57060, %f45;
	mov.b32 	%r60, %f42;
	shl.b32 	%r61, %r60, 23;
	mov.b32 	%f47, %r61;
	ex2.approx.ftz.f32 	%f48, %f46;
	mul.f32 	%f49, %f48, %f47;
	add.f32 	%f50, %f38, %f49;
	mov.b32 	%r62, %f50;
	shfl.sync.bfly.b32	%r63|%p13, %r62, 4, 31, -1;
	mov.b32 	%f51, %r63;
	add.f32 	%f52, %f50, %f51;
	mov.b32 	%r64, %f52;
	shfl.sync.bfly.b32	%r65|%p14, %r64, 2, 31, -1;
	mov.b32 	%f53, %r65;
	add.f32 	%f54, %f52, %f53;
	mov.b32 	%r66, %f54;
	shfl.sync.bfly.b32	%r67|%p15, %r66, 1, 31, -1;
	mov.b32 	%f55, %r67;
	add.f32 	%f56, %f54, %f55;
	div.rn.f32 	%f10, %f37, %f56;
	div.rn.f32 	%f11, %f49, %f56;
	@%p9 bra 	$L__BB315_10;
	mad.lo.s64 	%rd33, %rd39, %rd21, %rd3;
	shr.u64 	%rd34, %rd33, 63;
	add.s64 	%rd35, %rd33, %rd34;
	shl.b64 	%rd36, %rd35, 2;
	and.b64  	%rd37, %rd36, -8;
	add.s64 	%rd38, %rd4, %rd37;
	st.global.v2.f32 	[%rd38], {%f10, %f11};
$L__BB315_10:
	add.s64 	%rd39, %rd39, %rd7;
	setp.lt.s64 	%p16, %rd39, %rd22;
	@%p16 bra 	$L__BB315_4;
$L__BB315_11:
	ret;

}
	// .globl	_Z15SoftmaxWarpImplI22BroadcastScaleMaskLoadIffbLm3EiE11DirectStoreIffEfLi2ELi2ELi16ELi2ELb0EL9Algorithm0EEvT_T0_ll
.visible .entry _Z15SoftmaxWarpImplI22BroadcastScaleMaskLoadIffbLm3EiE11DirectStoreIffEfLi2ELi2ELi16ELi2ELb0EL9Algorithm0EEvT_T0_ll(
	.param .align 8 .b8 _Z15SoftmaxWarpImplI22BroadcastScaleMaskLoadIffbLm3EiE11DirectStoreIffEfLi2ELi2ELi16ELi2ELb0EL9Algorithm0EEvT_T0_ll_param_0[112],
	.param .align 8 .b8 _Z15SoftmaxWarpImplI22BroadcastScaleMaskLoadIffbLm3EiE11DirectStoreIffEfLi2ELi2ELi16ELi2ELb0EL9Algorithm0EEvT_T0_ll_param_1[16],
	.param .u64 _Z15SoftmaxWarpImplI22BroadcastScaleMaskLoadIffbLm3EiE11DirectStoreIffEfLi2ELi2ELi16ELi2ELb0EL9Algorithm0EEvT_T0_ll_param_2,
	.param .u64 _Z15SoftmaxWarpImplI22BroadcastScaleMaskLoadIffbLm3EiE11DirectStoreIffEfLi2ELi2ELi16ELi2ELb0EL9Algorithm0EEvT_T0_ll_param_3
)
{
	.reg .pred 	%p<30>;
	.reg .b16 	%rs<5>;
	.reg .b32 	%r<100>;
	.reg .b32 	%f<107>;
	.reg .b64 	%rd<45>;

	ld.param.u64 	%rd18, [_Z15SoftmaxWarpImplI22BroadcastScaleMaskLoadIffbLm3EiE11DirectStoreIffEfLi2ELi2ELi16ELi2ELb0EL9Algorithm0EEvT_T0_ll_param_1+8];
	ld.param.u64 	%rd17, [_Z15SoftmaxWarpImplI22BroadcastScaleMaskLoadIffbLm3EiE11DirectStoreIffEfLi2ELi2ELi16ELi2ELb0EL9Algorithm0EEvT_T0_ll_param_1];
	ld.param.u64 	%rd3, [_Z15SoftmaxWarpImplI22BroadcastScaleMaskLoadIffbLm3EiE11DirectStoreIffEfLi2ELi2ELi16ELi2ELb0EL9Algorithm0EEvT_T0_ll_param_0+32];
	ld.param.u64 	%rd4, [_Z15SoftmaxWarpImplI22BroadcastScaleMaskLoadIffbLm3EiE11DirectStoreIffEfLi2ELi2ELi16ELi2ELb0EL9Algorithm0EEvT_T0_ll_param_0+24];
	ld.param.u64 	%rd5, [_Z15SoftmaxWarpImplI22BroadcastScaleMaskLoadIffbLm3EiE11DirectStoreIffEfLi2ELi2ELi16ELi2ELb0EL9Algorithm0EEvT_T0_ll_param_0+16];
	ld.param.v2.u32 	{%r1, %r2}, [_Z15SoftmaxWarpImplI22BroadcastScaleMaskLoadIffbLm3EiE11DirectStoreIffEfLi2ELi2ELi16ELi2ELb0EL9Algorithm0EEvT_T0_ll_param_0+48];
	ld.param.v2.u32 	{%r3, %r4}, [_Z15SoftmaxWarpImplI22BroadcastScaleMaskLoadIffbLm3EiE11DirectStoreIffEfLi2ELi2ELi16ELi2ELb0EL9Algorithm0EEvT_T0_ll_param_0+72];
	ld.param.u32 	%r5, [_Z15SoftmaxWarpImplI22BroadcastScaleMaskLoadIffbLm3EiE11DirectStoreIffEfLi2ELi2ELi16ELi2ELb0EL9Algorithm0EEvT_T0_ll_param_0+80];
	ld.param.u64 	%rd6, [_Z15SoftmaxWarpImplI22BroadcastScaleMaskLoadIffbLm3EiE11DirectStoreIffEfLi2ELi2ELi16ELi2ELb0EL9Algorithm0EEvT_T0_ll_param_0+96];
	ld.param.v2.f32 	{%f1, %f2}, [_Z15SoftmaxWarpImplI22BroadcastScaleMaskLoadIffbLm3EiE11DirectStoreIffEfLi2ELi2ELi16ELi2ELb0EL9Algorithm0EEvT_T0_ll_param_0+104];
	ld.param.u64 	%rd20, [_Z15SoftmaxWarpImplI22BroadcastScaleMaskLoadIffbLm3EiE11DirectStoreIffEfLi2ELi2ELi16ELi2ELb0EL9Algorithm0EEvT_T0_ll_param_0+8];
	ld.param.u64 	%rd21, [_Z15SoftmaxWarpImplI22BroadcastScaleMaskLoadIffbLm3EiE11DirectStoreIffEfLi2ELi2ELi16ELi2ELb0EL9Algorithm0EEvT_T0_ll_param_0];
	ld.param.u64 	%rd19, [_Z15SoftmaxWarpImplI22BroadcastScaleMaskLoadIffbLm3EiE11DirectStoreIffEfLi2ELi2ELi16ELi2ELb0EL9Algorithm0EEvT_T0_ll_param_2];
	ld.param.u64 	%rd22, [_Z15SoftmaxWarpImplI22BroadcastScaleMaskLoadIffbLm3EiE11DirectStoreIffEfLi2ELi2ELi16ELi2ELb0EL9Algorithm0EEvT_T0_ll_param_3];
	cvta.to.global.u64 	%rd1, %rd21;
	cvta.to.global.u64 	%rd2, %rd20;
	setp.lt.s64 	%p1, %rd22, 33;
	@%p1 bra 	$L__BB316_2;
	mov.u64 	%rd23, $str;
	cvta.global.u64 	%rd24, %rd23;
	mov.u64 	%rd25, $str$1;
	cvta.global.u64 	%rd26, %rd25;
	mov.u64 	%rd27, __unnamed_307;
	cvta.global.u64 	%rd28, %rd27;
	{ // callseq 306, 0
	.param .b64 param0;
	st.param.b64 	[param0], %rd24;
	.param .b64 param1;
	st.param.b64 	[param1], %rd26;
	.param .b32 param2;
	st.param.b32 	[param2], 219;
	.param .b64 param3;
	st.param.b64 	[param3], %rd28;
	.param .b64 param4;
	st.param.b64 	[param4], 1;
	call.uni 
	__assertfail, 
	(
	param0, 
	param1, 
	param2, 
	param3, 
	param4
	);
	} // callseq 306
$L__BB316_2:
	mov.u32 	%r7, %ctaid.x;
	mov.u32 	%r8, %ntid.y;
	mov.u32 	%r9, %tid.y;
	mad.lo.s32 	%r10, %r7, %r8, %r9;
	mov.u32 	%r11, %nctaid.x;
	mul.lo.s32 	%r12, %r8, %r11;
	shl.b32 	%r6, %r12, 1;
	shl.b32 	%r13, %r10, 1;
	cvt.s64.s32 	%rd44, %r13;
	setp.le.s64 	%p2, %rd19, %rd44;
	@%p2 bra 	$L__BB316_9;
	cvta.to.global.u64 	%rd9, %rd17;
	mov.u32 	%r14, %tid.x;
	shl.b32 	%r15, %r14, 1;
	cvt.u64.u32 	%rd10, %r15;
	cvt.s64.s32 	%rd11, %r6;
	cvt.u32.u64 	%r16, %rd10;
$L__BB316_4:
	setp.eq.s64 	%p3, %rd3, 1;
	setp.eq.s64 	%p4, %rd4, 1;
	setp.eq.s64 	%p5, %rd5, 1;
	mul.lo.s64 	%rd13, %rd6, %rd44;
	cvt.u32.u64 	%r17, %rd13;
	add.s32 	%r18, %r16, %r17;
	div.s32 	%r19, %r18, %r1;
	mul.lo.s32 	%r20, %r19, %r1;
	sub.s32 	%r21, %r18, %r20;
	div.s32 	%r22, %r21, %r2;
	mul.lo.s32 	%r23, %r22, %r2;
	sub.s32 	%r24, %r21, %r23;
	selp.b32 	%r25, 0, %r19, %p5;
	selp.b32 	%r26, 0, %r22, %p4;
	selp.b32 	%r27, 0, %r24, %p3;
	mul.lo.s32 	%r28, %r3, %r25;
	mad.lo.s32 	%r29, %r4, %r26, %r28;
	mad.lo.s32 	%r30, %r5, %r27, %r29;
	shr.u32 	%r31, %r18, 31;
	add.s32 	%r32, %r18, %r31;
	shr.s32 	%r33, %r32, 1;
	mul.wide.s32 	%rd29, %r33, 8;
	add.s64 	%rd14, %rd1, %rd29;
	ld.global.f32 	%f9, [%rd14];
	shr.u32 	%r34, %r30, 31;
	add.s32 	%r35, %r30, %r34;
	shr.s32 	%r36, %r35, 1;
	mul.wide.s32 	%rd30, %r36, 2;
	add.s64 	%rd31, %rd2, %rd30;
	ld.global.v2.u8 	{%rs1, %rs2}, [%rd31];
	setp.eq.s16 	%p6, %rs1, 0;
	mul.f32 	%f10, %f9, %f2;
	selp.f32 	%f3, %f1, %f10, %p6;
	setp.eq.s16 	%p7, %rs2, 0;
	mov.f32 	%f105, %f1;
	@%p7 bra 	$L__BB316_6;
	ld.global.f32 	%f11, [%rd14+4];
	mul.f32 	%f105, %f11, %f2;
$L__BB316_6:
	cvt.u32.u64 	%r37, %rd10;
	cvt.u32.u64 	%r38, %rd6;
	add.s32 	%r40, %r17, %r38;
	add.s32 	%r41, %r37, %r40;
	div.s32 	%r42, %r41, %r1;
	mul.lo.s32 	%r43, %r42, %r1;
	sub.s32 	%r44, %r41, %r43;
	div.s32 	%r45, %r44, %r2;
	mul.lo.s32 	%r46, %r45, %r2;
	sub.s32 	%r47, %r44, %r46;
	selp.b32 	%r48, 0, %r42, %p5;
	selp.b32 	%r49, 0, %r45, %p4;
	selp.b32 	%r50, 0, %r47, %p3;
	mul.lo.s32 	%r51, %r3, %r48;
	mad.lo.s32 	%r52, %r4, %r49, %r51;
	mad.lo.s32 	%r53, %r5, %r50, %r52;
	shr.u32 	%r54, %r41, 31;
	add.s32 	%r55, %r41, %r54;
	shr.s32 	%r56, %r55, 1;
	mul.wide.s32 	%rd32, %r56, 8;
	add.s64 	%rd15, %rd1, %rd32;
	ld.global.f32 	%f12, [%rd15];
	shr.u32 	%r57, %r53, 31;
	add.s32 	%r58, %r53, %r57;
	shr.s32 	%r59, %r58, 1;
	mul.wide.s32 	%rd33, %r59, 2;
	add.s64 	%rd34, %rd2, %rd33;
	ld.global.v2.u8 	{%rs3, %rs4}, [%rd34];
	setp.eq.s16 	%p11, %rs3, 0;
	mul.f32 	%f13, %f12, %f2;
	selp.f32 	%f6, %f1, %f13, %p11;
	setp.eq.s16 	%p12, %rs4, 0;
	mov.f32 	%f106, %f1;
	@%p12 bra 	$L__BB316_8;
	ld.global.f32 	%f14, [%rd15+4];
	mul.f32 	%f106, %f14, %f2;
$L__BB316_8:
	max.f32 	%f15, %f3, 0fFF800000;
	max.f32 	%f16, %f15, %f105;
	max.f32 	%f17, %f6, 0fFF800000;
	max.f32 	%f18, %f17, %f106;
	mov.b32 	%r60, %f16;
	shfl.sync.bfly.b32	%r61|%p13, %r60, 8, 31, -1;
	mov.b32 	%f19, %r61;
	max.f32 	%f20, %f16, %f19;
	mov.b32 	%r62, %f20;
	shfl.sync.bfly.b32	%r63|%p14, %r62, 4, 31, -1;
	mov.b32 	%f21, %r63;
	max.f32 	%f22, %f20, %f21;
	mov.b32 	%r64, %f22;
	shfl.sync.bfly.b32	%r65|%p15, %r64, 2, 31, -1;
	mov.b32 	%f23, %r65;
	max.f32 	%f24, %f22, %f23;
	mov.b32 	%r66, %f24;
	shfl.sync.bfly.b32	%r67|%p16, %r66, 1, 31, -1;
	mov.b32 	%f25, %r67;
	max.f32 	%f26, %f24, %f25;
	mov.b32 	%r68, %f18;
	shfl.sync.bfly.b32	%r69|%p17, %r68, 8, 31, -1;
	mov.b32 	%f27, %r69;
	max.f32 	%f28, %f18, %f27;
	mov.b32 	%r70, %f28;
	shfl.sync.bfly.b32	%r71|%p18, %r70, 4, 31, -1;
	mov.b32 	%f29, %r71;
	max.f32 	%f30, %f28, %f29;
	mov.b32 	%r72, %f30;
	shfl.sync.bfly.b32	%r73|%p19, %r72, 2, 31, -1;
	mov.b32 	%f31, %r73;
	max.f32 	%f32, %f30, %f31;
	mov.b32 	%r74, %f32;
	shfl.sync.bfly.b32	%r75|%p20, %r74, 1, 31, -1;
	mov.b32 	%f33, %r75;
	max.f32 	%f34, %f32, %f33;
	sub.f32 	%f35, %f3, %f26;
	fma.rn.f32 	%f36, %f35, 0f3BBB989D, 0f3F000000;
	cvt.sat.f32.f32 	%f37, %f36;
	mov.f32 	%f38, 0f4B400001;
	mov.f32 	%f39, 0f437C0000;
	fma.rm.f32 	%f40, %f37, %f39, %f38;
	add.f32 	%f41, %f40, 0fCB40007F;
	neg.f32 	%f42, %f41;
	fma.rn.f32 	%f43, %f35, 0f3FB8AA3B, %f42;
	fma.rn.f32 	%f44, %f35, 0f32A57060, %f43;
	mov.b32 	%r76, %f40;
	shl.b32 	%r77, %r76, 23;
	mov.b32 	%f45, %r77;
	ex2.approx.ftz.f32 	%f46, %f44;
	mul.f32 	%f47, %f46, %f45;
	add.f32 	%f48, %f47, 0f00000000;
	sub.f32 	%f49, %f105, %f26;
	fma.rn.f32 	%f50, %f49, 0f3BBB989D, 0f3F000000;
	cvt.sat.f32.f32 	%f51, %f50;
	fma.rm.f32 	%f52, %f51, %f39, %f38;
	add.f32 	%f53, %f52, 0fCB40007F;
	neg.f32 	%f54, %f53;
	fma.rn.f32 	%f55, %f49, 0f3FB8AA3B, %f54;
	fma.rn.f32 	%f56, %f49, 0f32A57060, %f55;
	mov.b32 	%r78, %f52;
	shl.b32 	%r79, %r78, 23;
	mov.b32 	%f57, %r79;
	ex2.approx.ftz.f32 	%f58, %f56;
	mul.f32 	%f59, %f58, %f57;
	add.f32 	%f60, %f48, %f59;
	sub.f32 	%f61, %f6, %f34;
	fma.rn.f32 	%f62, %f61, 0f3BBB989D, 0f3F000000;
	cvt.sat.f32.f32 	%f63, %f62;
	fma.rm.f32 	%f64, %f63, %f39, %f38;
	add.f32 	%f65, %f64, 0fCB40007F;
	neg.f32 	%f66, %f65;
	fma.rn.f32 	%f67, %f61, 0f3FB8AA3B, %f66;
	fma.rn.f32 	%f68, %f61, 0f32A57060, %f67;
	mov.b32 	%r80, %f64;
	shl.b32 	%r81, %r80, 23;
	mov.b32 	%f69, %r81;
	ex2.approx.ftz.f32 	%f70, %f68;
	mul.f32 	%f71, %f70, %f69;
	add.f32 	%f72, %f71, 0f00000000;
	sub.f32 	%f73, %f106, %f34;
	fma.rn.f32 	%f74, %f73, 0f3BBB989D, 0f3F000000;
	cvt.sat.f32.f32 	%f75, %f74;
	fma.rm.f32 	%f76, %f75, %f39, %f38;
	add.f32 	%f77, %f76, 0fCB40007F;
	neg.f32 	%f78, %f77;
	fma.rn.f32 	%f79, %f73, 0f3FB8AA3B, %f78;
	fma.rn.f32 	%f80, %f73, 0f32A57060, %f79;
	mov.b32 	%r82, %f76;
	shl.b32 	%r83, %r82, 23;
	mov.b32 	%f81, %r83;
	ex2.approx.ftz.f32 	%f82, %f80;
	mul.f32 	%f83, %f82, %f81;
	add.f32 	%f84, %f72, %f83;
	mov.b32 	%r84, %f60;
	shfl.sync.bfly.b32	%r85|%p21, %r84, 8, 31, -1;
	mov.b32 	%f85, %r85;
	add.f32 	%f86, %f60, %f85;
	mov.b32 	%r86, %f86;
	shfl.sync.bfly.b32	%r87|%p22, %r86, 4, 31, -1;
	mov.b32 	%f87, %r87;
	add.f32 	%f88, %f86, %f87;
	mov.b32 	%r88, %f88;
	shfl.sync.bfly.b32	%r89|%p23, %r88, 2, 31, -1;
	mov.b32 	%f89, %r89;
	add.f32 	%f90, %f88, %f89;
	mov.b32 	%r90, %f90;
	shfl.sync.bfly.b32	%r91|%p24, %r90, 1, 31, -1;
	mov.b32 	%f91, %r91;
	add.f32 	%f92, %f90, %f91;
	mov.b32 	%r92, %f84;
	shfl.sync.bfly.b32	%r93|%p25, %r92, 8, 31, -1;
	mov.b32 	%f93, %r93;
	add.f32 	%f94, %f84, %f93;
	mov.b32 	%r94, %f94;
	shfl.sync.bfly.b32	%r95|%p26, %r94, 4, 31, -1;
	mov.b32 	%f95, %r95;
	add.f32 	%f96, %f94, %f95;
	mov.b32 	%r96, %f96;
	shfl.sync.bfly.b32	%r97|%p27, %r96, 2, 31, -1;
	mov.b32 	%f97, %r97;
	add.f32 	%f98, %f96, %f97;
	mov.b32 	%r98, %f98;
	shfl.sync.bfly.b32	%r99|%p28, %r98, 1, 31, -1;
	mov.b32 	%f99, %r99;
	add.f32 	%f100, %f98, %f99;
	div.rn.f32 	%f101, %f47, %f92;
	div.rn.f32 	%f102, %f59, %f92;
	mad.lo.s64 	%rd35, %rd44, %rd18, %rd10;
	shl.b64 	%rd36, %rd35, 2;
	add.s64 	%rd37, %rd9, %rd36;
	st.global.v2.f32 	[%rd37], {%f101, %f102};
	div.rn.f32 	%f103, %f71, %f100;
	div.rn.f32 	%f104, %f83, %f100;
	add.s64 	%rd38, %rd35, %rd18;
	shr.u64 	%rd39, %rd38, 63;
	add.s64 	%rd40, %rd38, %rd39;
	shl.b64 	%rd41, %rd40, 2;
	and.b64  	%rd42, %rd41, -8;
	add.s64 	%rd43, %rd9, %rd42;
	st.global.v2.f32 	[%rd43], {%f103, %f104};
	add.s64 	%rd44, %rd44, %rd11;
	setp.lt.s64 	%p29, %rd44, %rd19;
	@%p29 bra 	$L__BB316_4;
$L__BB316_9:
	ret;

}
	// .globl	_Z15SoftmaxWarpImplI22BroadcastScaleMaskLoadIffbLm3EiE11DirectStoreIffEfLi2ELi2ELi16ELi2ELb1EL9Algorithm0EEvT_T0_ll
.visible .entry _Z15SoftmaxWarpImplI22BroadcastScaleMaskLoadIffbLm3EiE11DirectStoreIffEfLi2ELi2ELi16ELi2ELb1EL9Algorithm0EEvT_T0_ll(
	.param .align 8 .b8 _Z15SoftmaxWarpImplI22BroadcastScaleMaskLoadIffbLm3EiE11DirectStoreIffEfLi2ELi2ELi16ELi2ELb1EL9Algorithm0EEvT_T0_ll_param_0[112],
	.param .align 8 .b8 _Z15SoftmaxWarpImplI22BroadcastScaleMaskLoadIffbLm3EiE11DirectStoreIffEfLi2ELi2ELi16ELi2ELb1EL9Algorithm0EEvT_T0_ll_param_1[16],
	.param .u64 _Z15SoftmaxWarpImplI22BroadcastScaleMaskLoadIffbLm3EiE11DirectStoreIffEfLi2ELi2ELi16ELi2ELb1EL9Algorithm0EEvT_T0_ll_param_2,
	.param .u64 _Z15SoftmaxWarpImplI22BroadcastScaleMaskLoadIffbLm3EiE11DirectStoreIffEfLi2ELi2ELi16ELi2ELb1EL9Algorithm0EEvT_T0_ll_param_3
)
{
	.reg .pred 	%p<34>;
	.reg .b16 	%rs<13>;
	.reg .b32 	%r<118>;
	.reg .b32 	%f<123>;
	.reg .b64 	%rd<50>;

	ld.param.v2.f32 	{%f24, %f25}, [_Z15SoftmaxWarpImplI22BroadcastScaleMaskLoadIffbLm3EiE11DirectStoreIffEfLi2ELi2ELi16ELi2ELb1EL9Algorithm0EEvT_T0_ll_param_0+104];
	ld.param.u64 	%rd22, [_Z15SoftmaxWarpImplI22BroadcastScaleMaskLoadIffbLm3EiE11DirectStoreIffEfLi2ELi2ELi16ELi2ELb1EL9Algorithm0EEvT_T0_ll_param_0+96];
	ld.param.u32 	%r12, [_Z15SoftmaxWarpImplI22BroadcastScaleMaskLoadIffbLm3EiE11DirectStoreIffEfLi2ELi2ELi16ELi2ELb1EL9Algorithm0EEvT_T0_ll_param_0+80];
	ld.param.v2.u32 	{%r10, %r11}, [_Z15SoftmaxWarpImplI22BroadcastScaleMaskLoadIffbLm3EiE11DirectStoreIffEfLi2ELi2ELi16ELi2ELb1EL9Algorithm0EEvT_T0_ll_param_0+72];
	ld.param.v2.u32 	{%r7, %r8}, [_Z15SoftmaxWarpImplI22BroadcastScaleMaskLoadIffbLm3EiE11DirectStoreIffEfLi2ELi2ELi16ELi2ELb1EL9Algorithm0EEvT_T0_ll_param_0+48];
	ld.param.u64 	%rd18, [_Z15SoftmaxWarpImplI22BroadcastScaleMaskLoadIffbLm3EiE11DirectStoreIffEfLi2ELi2ELi16ELi2ELb1EL9Algorithm0EEvT_T0_ll_param_0+32];
	ld.param.u64 	%rd17, [_Z15SoftmaxWarpImplI22BroadcastScaleMaskLoadIffbLm3EiE11DirectStoreIffEfLi2ELi2ELi16ELi2ELb1EL9Algorithm0EEvT_T0_ll_param_0+24];
	ld.param.u64 	%rd16, [_Z15SoftmaxWarpImplI22BroadcastScaleMaskLoadIffbLm3EiE11DirectStoreIffEfLi2ELi2ELi16ELi2ELb1EL9Algorithm0EEvT_T0_ll_param_0+16];
	ld.param.u64 	%rd6, [_Z15SoftmaxWarpImplI22BroadcastScaleMaskLoadIffbLm3EiE11DirectStoreIffEfLi2ELi2ELi16ELi2ELb1EL9Algorithm0EEvT_T0_ll_param_1+8];
	ld.param.u64 	%rd25, [_Z15SoftmaxWarpImplI22BroadcastScaleMaskLoadIffbLm3EiE11DirectStoreIffEfLi2ELi2ELi16ELi2ELb1EL9Algorithm0EEvT_T0_ll_param_1];
	ld.param.u64 	%rd15, [_Z15SoftmaxWarpImplI22BroadcastScaleMaskLoadIffbLm3EiE11DirectStoreIffEfLi2ELi2ELi16ELi2ELb1EL9Algorithm0EEvT_T0_ll_param_0+8];
	ld.param.u64 	%rd14, [_Z15SoftmaxWarpImplI22BroadcastScaleMaskLoadIffbLm3EiE11DirectStoreIffEfLi2ELi2ELi16ELi2ELb1EL9Algorithm0EEvT_T0_ll_param_0];
	ld.param.u64 	%rd23, [_Z15SoftmaxWarpImplI22BroadcastScaleMaskLoadIffbLm3EiE11DirectStoreIffEfLi2ELi2ELi16ELi2ELb1EL9Algorithm0EEvT_T0_ll_param_2];
	ld.param.u64 	%rd24, [_Z15SoftmaxWarpImplI22BroadcastScaleMaskLoadIffbLm3EiE11DirectStoreIffEfLi2ELi2ELi16ELi2ELb1EL9Algorithm0EEvT_T0_ll_param_3];
	cvta.to.global.u64 	%rd1, %rd14;
	cvta.to.global.u64 	%rd2, %rd15;
	cvta.to.global.u64 	%rd5, %rd25;
	setp.lt.s64 	%p1, %rd24, 33;
	@%p1 bra 	$L__BB317_2;
	mov.u64 	%rd26, $str;
	cvta.global.u64 	%rd27, %rd26;
	mov.u64 	%rd28, $str$1;
	cvta.global.u64 	%rd29, %rd28;
	mov.u64 	%rd30, __unnamed_308;
	cvta.global.u64 	%rd31, %rd30;
	{ // callseq 307, 0
	.param .b64 param0;
	st.param.b64 	[param0], %rd27;
	.param .b64 param1;
	st.param.b64 	[param1], %rd29;
	.param .b32 param2;
	st.param.b32 	[param2], 219;
	.param .b64 param3;
	st.param.b64 	[param3], %rd31;
	.param .b64 param4;
	st.param.b64 	[param4], 1;
	call.uni 
	__assertfail, 
	(
	param0, 
	param1, 
	param2, 
	param3, 
	param4
	);
	} // callseq 307
$L__BB317_2:
	mov.u32 	%r23, %ctaid.x;
	mov.u32 	%r24, %ntid.y;
	mov.u32 	%r25, %tid.y;
	mad.lo.s32 	%r26, %r23, %r24, %r25;
	mov.u32 	%r27, %nctaid.x;
	mul.lo.s32 	%r28, %r24, %r27;
	shl.b32 	%r6, %r28, 1;
	shl.b32 	%r29, %r26, 1;
	cvt.s64.s32 	%rd49, %r29;
	setp.le.s64 	%p2, %rd23, %rd49;
	@%p2 bra 	$L__BB317_17;
	mov.u32 	%r30, %tid.x;
	shl.b32 	%r31, %r30, 1;
	cvt.u64.u32 	%rd8, %r31;
	cvt.s64.s32 	%rd9, %r6;
	cvt.u32.u64 	%r32, %rd8;
	cvt.u32.u64 	%r34, %rd22;
$L__BB317_4:
	setp.le.s64 	%p3, %rd24, %rd8;
	mov.f32 	%f116, 0fFF800000;
	mov.f32 	%f117, %f116;
	mov.f32 	%f118, %f116;
	@%p3 bra 	$L__BB317_8;
	setp.eq.s64 	%p4, %rd18, 1;
	setp.eq.s64 	%p5, %rd17, 1;
	setp.eq.s64 	%p6, %rd16, 1;
	cvt.u32.u64 	%r33, %rd49;
	mad.lo.s32 	%r35, %r34, %r33, %r32;
	div.s32 	%r36, %r35, %r7;
	mul.lo.s32 	%r37, %r36, %r7;
	sub.s32 	%r38, %r35, %r37;
	div.s32 	%r39, %r38, %r8;
	mul.lo.s32 	%r40, %r39, %r8;
	sub.s32 	%r41, %r38, %r40;
	selp.b32 	%r42, 0, %r36, %p6;
	selp.b32 	%r43, 0, %r39, %p5;
	selp.b32 	%r44, 0, %r41, %p4;
	mul.lo.s32 	%r45, %r10, %r42;
	mad.lo.s32 	%r46, %r11, %r43, %r45;
	mad.lo.s32 	%r47, %r12, %r44, %r46;
	shr.u32 	%r48, %r35, 31;
	add.s32 	%r49, %r35, %r48;
	shr.s32 	%r50, %r49, 1;
	mul.wide.s32 	%rd32, %r50, 8;
	add.s64 	%rd11, %rd1, %rd32;
	ld.global.f32 	%f27, [%rd11];
	shr.u32 	%r51, %r47, 31;
	add.s32 	%r52, %r47, %r51;
	shr.s32 	%r53, %r52, 1;
	mul.wide.s32 	%rd33, %r53, 2;
	add.s64 	%rd34, %rd2, %rd33;
	ld.global.v2.u8 	{%rs9, %rs10}, [%rd34];
	setp.eq.s16 	%p7, %rs9, 0;
	mul.f32 	%f28, %f27, %f25;
	selp.f32 	%f117, %f24, %f28, %p7;
	setp.eq.s16 	%p8, %rs10, 0;
	mov.f32 	%f116, %f24;
	@%p8 bra 	$L__BB317_7;
	ld.global.f32 	%f29, [%rd11+4];
	mul.f32 	%f116, %f29, %f25;
$L__BB317_7:
	max.f32 	%f30, %f117, 0fFF800000;
	max.f32 	%f118, %f30, %f116;
$L__BB317_8:
	mov.f32 	%f120, 0fFF800000;
	mov.f32 	%f121, %f120;
	mov.f32 	%f122, %f120;
	@%p3 bra 	$L__BB317_12;
	setp.eq.s64 	%p10, %rd18, 1;
	setp.eq.s64 	%p11, %rd17, 1;
	setp.eq.s64 	%p12, %rd16, 1;
	cvt.u32.u64 	%r54, %rd8;
	mov.b64 	%rd35, 1;
	cvt.u32.u64 	%r55, %rd35;
	cvt.u32.u64 	%r56, %rd49;
	add.s32 	%r57, %r56, %r55;
	mad.lo.s32 	%r59, %r34, %r57, %r54;
	div.s32 	%r60, %r59, %r7;
	mul.lo.s32 	%r61, %r60, %r7;
	sub.s32 	%r62, %r59, %r61;
	div.s32 	%r63, %r62, %r8;
	mul.lo.s32 	%r64, %r63, %r8;
	sub.s32 	%r65, %r62, %r64;
	selp.b32 	%r66, 0, %r60, %p12;
	selp.b32 	%r67, 0, %r63, %p11;
	selp.b32 	%r68, 0, %r65, %p10;
	mul.lo.s32 	%r69, %r10, %r66;
	mad.lo.s32 	%r70, %r11, %r67, %r69;
	mad.lo.s32 	%r71, %r12, %r68, %r70;
	shr.u32 	%r72, %r59, 31;
	add.s32 	%r73, %r59, %r72;
	shr.s32 	%r74, %r73, 1;
	mul.wide.s32 	%rd36, %r74, 8;
	add.s64 	%rd12, %rd1, %rd36;
	ld.global.f32 	%f32, [%rd12];
	shr.u32 	%r75, %r71, 31;
	add.s32 	%r76, %r71, %r75;
	shr.s32 	%r77, %r76, 1;
	mul.wide.s32 	%rd37, %r77, 2;
	add.s64 	%rd38, %rd2, %rd37;
	ld.global.v2.u8 	{%rs11, %rs12}, [%rd38];
	setp.eq.s16 	%p13, %rs11, 0;
	mul.f32 	%f33, %f32, %f25;
	selp.f32 	%f121, %f24, %f33, %p13;
	setp.eq.s16 	%p14, %rs12, 0;
	mov.f32 	%f120, %f24;
	@%p14 bra 	$L__BB317_11;
	ld.global.f32 	%f34, [%rd12+4];
	mul.f32 	%f120, %f34, %f25;
$L__BB317_11:
	max.f32 	%f35, %f121, 0fFF800000;
	max.f32 	%f122, %f35, %f120;
$L__BB317_12:
	setp.le.s64 	%p15, %rd24, %rd8;
	mov.b32 	%r78, %f118;
	shfl.sync.bfly.b32	%r79|%p16, %r78, 8, 31, -1;
	mov.b32 	%f36, %r79;
	max.f32 	%f37, %f118, %f36;
	mov.b32 	%r80, %f37;
	shfl.sync.bfly.b32	%r81|%p17, %r80, 4, 31, -1;
	mov.b32 	%f38, %r81;
	max.f32 	%f39, %f37, %f38;
	mov.b32 	%r82, %f39;
	shfl.sync.bfly.b32	%r83|%p18, %r82, 2, 31, -1;
	mov.b32 	%f40, %r83;
	max.f32 	%f41, %f39, %f40;
	mov.b32 	%r84, %f41;
	shfl.sync.bfly.b32	%r85|%p19, %r84, 1, 31, -1;
	mov.b32 	%f42, %r85;
	max.f32 	%f43, %f41, %f42;
	mov.b32 	%r86, %f122;
	shfl.sync.bfly.b32	%r87|%p20, %r86, 8, 31, -1;
	mov.b32 	%f44, %r87;
	max.f32 	%f45, %f122, %f44;
	mov.b32 	%r88, %f45;
	shfl.sync.bfly.b32	%r89|%p21, %r88, 4, 31, -1;
	mov.b32 	%f46, %r89;
	max.f32 	%f47, %f45, %f46;
	mov.b32 	%r90, %f47;
	shfl.sync.bfly.b32	%r91|%p22, %r90, 2, 31, -1;
	mov.b32 	%f48, %r91;
	max.f32 	%f49, %f47, %f48;
	mov.b32 	%r92, %f49;
	shfl.sync.bfly.b32	%r93|%p23, %r92, 1, 31, -1;
	mov.b32 	%f50, %r93;
	max.f32 	%f51, %f49, %f50;
	sub.f32 	%f52, %f117, %f43;
	fma.rn.f32 	%f53, %f52, 0f3BBB989D, 0f3F000000;
	cvt.sat.f32.f32 	%f54, %f53;
	mov.f32 	%f55, 0f4B400001;
	mov.f32 	%f56, 0f437C0000;
	fma.rm.f32 	%f57, %f54, %f56, %f55;
	add.f32 	%f58, %f57, 0fCB40007F;
	neg.f32 	%f59, %f58;
	fma.rn.f32 	%f60, %f52, 0f3FB8AA3B, %f59;
	fma.rn.f32 	%f61, %f52, 0f32A57060, %f60;
	mov.b32 	%r94, %f57;
	shl.b32 	%r95, %r94, 23;
	mov.b32 	%f62, %r95;
	ex2.approx.ftz.f32 	%f63, %f61;
	mul.f32 	%f64, %f63, %f62;
	add.f32 	%f65, %f64, 0f00000000;
	sub.f32 	%f66, %f116, %f43;
	fma.rn.f32 	%f67, %f66, 0f3BBB989D, 0f3F000000;
	cvt.sat.f32.f32 	%f68, %f67;
	fma.rm.f32 	%f69, %f68, %f56, %f55;
	add.f32 	%f70, %f69, 0fCB40007F;
	neg.f32 	%f71, %f70;
	fma.rn.f32 	%f72, %f66, 0f3FB8AA3B, %f71;
	fma.rn.f32 	%f73, %f66, 0f32A57060, %f72;
	mov.b32 	%r96, %f69;
	shl.b32 	%r97, %r96, 23;
	mov.b32 	%f74, %r97;
	ex2.approx.ftz.f32 	%f75, %f73;
	mul.f32 	%f76, %f75, %f74;
	add.f32 	%f77, %f65, %f76;
	sub.f32 	%f78, %f121, %f51;
	fma.rn.f32 	%f79, %f78, 0f3BBB989D, 0f3F000000;
	cvt.sat.f32.f32 	%f80, %f79;
	fma.rm.f32 	%f81, %f80, %f56, %f55;
	add.f32 	%f82, %f81, 0fCB40007F;
	neg.f32 	%f83, %f82;
	fma.rn.f32 	%f84, %f78, 0f3FB8AA3B, %f83;
	fma.rn.f32 	%f85, %f78, 0f32A57060, %f84;
	mov.b32 	%r98, %f81;
	shl.b32 	%r99, %r98, 23;
	mov.b32 	%f86, %r99;
	ex2.approx.ftz.f32 	%f87, %f85;
	mul.f32 	%f17, %f87, %f86;
	add.f32 	%f88, %f17, 0f00000000;
	sub.f32 	%f89, %f120, %f51;
	fma.rn.f32 	%f90, %f89, 0f3BBB989D, 0f3F000000;
	cvt.sat.f32.f32 	%f91, %f90;
	fma.rm.f32 	%f92, %f91, %f56, %f55;
	add.f32 	%f93, %f92, 0fCB40007F;
	neg.f32 	%f94, %f93;
	fma.rn.f32 	%f95, %f89, 0f3FB8AA3B, %f94;
	fma.rn.f32 	%f96, %f89, 0f32A57060, %f95;
	mov.b32 	%r100, %f92;
	shl.b32 	%r101, %r100, 23;
	mov.b32 	%f97, %r101;
	ex2.approx.ftz.f32 	%f98, %f96;
	mul.f32 	%f18, %f98, %f97;
	add.f32 	%f99, %f88, %f18;
	mov.b32 	%r102, %f77;
	shfl.sync.bfly.b32	%r103|%p24, %r102, 8, 31, -1;
	mov.b32 	%f100, %r103;
	add.f32 	%f101, %f77, %f100;
	mov.b32 	%r104, %f101;
	shfl.sync.bfly.b32	%r105|%p25, %r104, 4, 31, -1;
	mov.b32 	%f102, %r105;
	add.f32 	%f103, %f101, %f102;
	mov.b32 	%r106, %f103;
	shfl.sync.bfly.b32	%r107|%p26, %r106, 2, 31, -1;
	mov.b32 	%f104, %r107;
	add.f32 	%f105, %f103, %f104;
	mov.b32 	%r108, %f105;
	shfl.sync.bfly.b32	%r109|%p27, %r108, 1, 31, -1;
	mov.b32 	%f106, %r109;
	add.f32 	%f107, %f105, %f106;
	mov.b32 	%r110, %f99;
	shfl.sync.bfly.b32	%r111|%p28, %r110, 8, 31, -1;
	mov.b32 	%f108, %r111;
	add.f32 	%f109, %f99, %f108;
	mov.b32 	%r112, %f109;
	shfl.sync.bfly.b32	%r113|%p29, %r112, 4, 31, -1;
	mov.b32 	%f110, %r113;
	add.f32 	%f111, %f109, %f110;
	mov.b32 	%r114, %f111;
	shfl.sync.bfly.b32	%r115|%p30, %r114, 2, 31, -1;
	mov.b32 	%f112, %r115;
	add.f32 	%f113, %f111, %f112;
	mov.b32 	%r116, %f113;
	shfl.sync.bfly.b32	%r117|%p31, %r116, 1, 31, -1;
	mov.b32 	%f114, %r117;
	add.f32 	%f19, %f113, %f114;
	div.rn.f32 	%f20, %f64, %f107;
	div.rn.f32 	%f21, %f76, %f107;
	@%p15 bra 	$L__BB317_14;
	mad.lo.s64 	%rd39, %rd49, %rd6, %rd8;
	shl.b64 	%rd40, %rd39, 2;
	add.s64 	%rd41, %rd5, %rd40;
	st.global.v2.f32 	[%rd41], {%f20, %f21};
$L__BB317_14:
	div.rn.f32 	%f22, %f17, %f19;
	div.rn.f32 	%f23, %f18, %f19;
	@%p15 bra 	$L__BB317_16;
	mad.lo.s64 	%rd42, %rd6, %rd49, %rd6;
	add.s64 	%rd43, %rd42, %rd8;
	shr.u64 	%rd44, %rd43, 63;
	add.s64 	%rd45, %rd43, %rd44;
	shl.b64 	%rd46, %rd45, 2;
	and.b64  	%rd47, %rd46, -8;
	add.s64 	%rd48, %rd5, %rd47;
	st.global.v2.f32 	[%rd48], {%f22, %f23};
$L__BB317_16:
	add.s64 	%rd49, %rd49, %rd9;
	setp.lt.s64 	%p33, %rd49, %rd23;
	@%p33 bra 	$L__BB317_4;
$L__BB317_17:
	ret;

}
	// .globl	_Z15SoftmaxWarpImplI22BroadcastScaleMaskLoadIffbLm3EiE11DirectStoreIffEfLi2ELi2ELi16ELi1ELb0EL9Algorithm0EEvT_T0_ll
.visible .entry _Z15SoftmaxWarpImplI22BroadcastScaleMaskLoadIffbLm3EiE11DirectStoreIffEfLi2ELi2ELi16ELi1ELb0EL9Algorithm0EEvT_T0_ll(
	.param .align 8 .b8 _Z15SoftmaxWarpImplI22BroadcastScaleMaskLoadIffbLm3EiE11DirectStoreIffEfLi2ELi2ELi16ELi1ELb0EL9Algorithm0EEvT_T0_ll_param_0[112],
	.param .align 8 .b8 _Z15SoftmaxWarpImplI22BroadcastScaleMaskLoadIffbLm3EiE11DirectStoreIffEfLi2ELi2ELi16ELi1ELb0EL9Algorithm0EEvT_T0_ll_param_1[16],
	.param .u64 _Z15SoftmaxWarpImplI22BroadcastScaleMaskLoadIffbLm3EiE11DirectStoreIffEfLi2ELi2ELi16ELi1ELb0EL9Algorithm0EEvT_T0_ll_param_2,
	.param .u64 _Z15SoftmaxWarpImplI22BroadcastScaleMaskLoadIffbLm3EiE11DirectStoreIffEfLi2ELi2ELi16ELi1ELb0EL9Algorithm0EEvT_T0_ll_param_3
)
{
	.reg .pred 	%p<17>;
	.reg .b16 	%rs<11>;
	.reg .b32 	%r<72>;
	.reg .b32 	%f<58>;
	.reg .b64 	%rd<42>;

	ld.param.v2.f32 	{%f6, %f7}, [_Z15SoftmaxWarpImplI22BroadcastScaleMaskLoadIffbLm3EiE11DirectStoreIffEfLi2ELi2ELi16ELi1ELb0EL9Algorithm0EEvT_T0_ll_param_0+104];
	ld.param.u64 	%rd23, [_Z15SoftmaxWarpImplI22BroadcastScaleMaskLoadIffbLm3EiE11DirectStoreIffEfLi2ELi2ELi16ELi1ELb0EL9Algorithm0EEvT_T0_ll_param_0+96];
	ld.param.u32 	%r12, [_Z15SoftmaxWarpImplI22BroadcastScaleMaskLoadIffbLm3EiE11DirectStoreIffEfLi2ELi2ELi16ELi1ELb0EL9Algorithm0EEvT_T0_ll_param_0+80];
	ld.param.v2.u32 	{%r10, %r11}, [_Z15SoftmaxWarpImplI22BroadcastScaleMaskLoadIffbLm3EiE11DirectStoreIffEfLi2ELi2ELi16ELi1ELb0EL9Algorithm0EEvT_T0_ll_param_0+72];
	ld.param.v2.u32 	{%r7, %r8}, [_Z15SoftmaxWarpImplI22BroadcastScaleMaskLoadIffbLm3EiE11DirectStoreIffEfLi2ELi2ELi16ELi1ELb0EL9Algorithm0EEvT_T0_ll_param_0+48];
	ld.param.u64 	%rd19, [_Z15SoftmaxWarpImplI22BroadcastScaleMaskLoadIffbLm3EiE11DirectStoreIffEfLi2ELi2ELi16ELi1ELb0EL9Algorithm0EEvT_T0_ll_param_0+32];
	ld.param.u64 	%rd18, [_Z15SoftmaxWarpImplI22BroadcastScaleMaskLoadIffbLm3EiE11DirectStoreIffEfLi2ELi2ELi16ELi1ELb0EL9Algorithm0EEvT_T0_ll_param_0+24];
	ld.param.u64 	%rd17, [_Z15SoftmaxWarpImplI22BroadcastScaleMaskLoadIffbLm3EiE11DirectStoreIffEfLi2ELi2ELi16ELi1ELb0EL9Algorithm0EEvT_T0_ll_param_0+16];
	ld.param.u64 	%rd16, [_Z15SoftmaxWarpImplI22BroadcastScaleMaskLoadIffbLm3EiE11DirectStoreIffEfLi2ELi2ELi16ELi1ELb0EL9Algorithm0EEvT_T0_ll_param_0+8];
	ld.param.u64 	%rd15, [_Z15SoftmaxWarpImplI22BroadcastScaleMaskLoadIffbLm3EiE11DirectStoreIffEfLi2ELi2ELi16ELi1ELb0EL9Algorithm0EEvT_T0_ll_param_0];
	ld.param.u64 	%rd4, [_Z15SoftmaxWarpImplI22BroadcastScaleMaskLoadIffbLm3EiE11DirectStoreIffEfLi2ELi2ELi16ELi1ELb0EL9Algorithm0EEvT_T0_ll_param_1];
	ld.param.u64 	%rd5, [_Z15SoftmaxWarpImplI22BroadcastScaleMaskLoadIffbLm3EiE11DirectStoreIffEfLi2ELi2ELi16ELi1ELb0EL9Algorithm0EEvT_T0_ll_param_1+8];
	ld.param.u64 	%rd24, [_Z15SoftmaxWarpImplI22BroadcastScaleMaskLoadIffbLm3EiE11DirectStoreIffEfLi2ELi2ELi16ELi1ELb0EL9Algorithm0EEvT_T0_ll_param_2];
	ld.param.u64 	%rd25, [_Z15SoftmaxWarpImplI22BroadcastScaleMaskLoadIffbLm3EiE11DirectStoreIffEfLi2ELi2ELi16ELi1ELb0EL9Algorithm0EEvT_T0_ll_param_3];
	setp.lt.s64 	%p1, %rd25, 33;
	@%p1 bra 	$L__BB318_2;
	mov.u64 	%rd26, $str;
	cvta.global.u64 	%rd27, %rd26;
	mov.u64 	%rd28, $str$1;
	cvta.global.u64 	%rd29, %rd28;
	mov.u64 	%rd30, __unnamed_309;
	cvta.global.u64 	%rd31, %rd30;
	{ // callseq 308, 0
	.param .b64 param0;
	st.param.b64 	[param0], %rd27;
	.param .b64 param1;
	st.param.b64 	[param1], %rd29;
	.param .b32 param2;
	st.param.b32 	[param2], 219;
	.param .b64 param3;
	st.param.b64 	[param3], %rd31;
	.param .b64 param4;
	st.param.b64 	[param4], 1;
	call.uni 
	__assertfail, 
	(
	param0, 
	param1, 
	param2, 
	param3, 
	param4
	);
	} // callseq 308
$L__BB318_2:
	mov.u32 	%r23, %ctaid.x;
	mov.u32 	%r24, %ntid.y;
	mov.u32 	%r25, %tid.y;
	mad.lo.s32 	%r26, %r23, %r24, %r25;
	mov.u32 	%r27, %nctaid.x;
	mul.lo.s32 	%r6, %r27, %r24;
	cvt.s64.s32 	%rd41, %r26;
	setp.le.s64 	%p2, %rd24, %rd41;
	@%p2 bra 	$L__BB318_7;
	mov.u32 	%r28, %tid.x;
	shl.b32 	%r29, %r28, 1;
	cvt.u64.u32 	%rd7, %r29;
	cvta.to.global.u64 	%rd8, %rd4;
	cvta.to.global.u64 	%rd9, %rd16;
	cvta.to.global.u64 	%rd10, %rd15;
	cvt.s64.s32 	%rd11, %r6;
	cvt.u32.u64 	%r30, %rd7;
	cvt.u32.u64 	%r32, %rd23;
$L__BB318_4:
	setp.eq.s64 	%p3, %rd19, 1;
	setp.eq.s64 	%p4, %rd18, 1;
	setp.eq.s64 	%p5, %rd17, 1;
	cvt.u32.u64 	%r31, %rd41;
	mad.lo.s32 	%r33, %r32, %r31, %r30;
	div.s32 	%r34, %r33, %r7;
	mul.lo.s32 	%r35, %r34, %r7;
	sub.s32 	%r36, %r33, %r35;
	div.s32 	%r37, %r36, %r8;
	mul.lo.s32 	%r38, %r37, %r8;
	sub.s32 	%r39, %r36, %r38;
	selp.b32 	%r40, 0, %r34, %p5;
	selp.b32 	%r41, 0, %r37, %p4;
	selp.b32 	%r42, 0, %r39, %p3;
	mul.lo.s32 	%r43, %r10, %r40;
	mad.lo.s32 	%r44, %r11, %r41, %r43;
	mad.lo.s32 	%r45, %r12, %r42, %r44;
	shr.u32 	%r46, %r33, 31;
	add.s32 	%r47, %r33, %r46;
	shr.s32 	%r48, %r47, 1;
	mul.wide.s32 	%rd32, %r48, 8;
	add.s64 	%rd13, %rd10, %rd32;
	ld.global.f32 	%f8, [%rd13];
	shr.u32 	%r49, %r45, 31;
	add.s32 	%r50, %r45, %r49;
	shr.s32 	%r51, %r50, 1;
	mul.wide.s32 	%rd33, %r51, 2;
	add.s64 	%rd34, %rd9, %rd33;
	ld.global.v2.u8 	{%rs9, %rs10}, [%rd34];
	setp.eq.s16 	%p6, %rs9, 0;
	mul.f32 	%f9, %f8, %f7;
	selp.f32 	%f3, %f6, %f9, %p6;
	setp.eq.s16 	%p7, %rs10, 0;
	mov.f32 	%f57, %f6;
	@%p7 bra 	$L__BB318_6;
	ld.global.f32 	%f10, [%rd13+4];
	mul.f32 	%f57, %f10, %f7;
$L__BB318_6:
	max.f32 	%f11, %f3, 0fFF800000;
	max.f32 	%f12, %f11, %f57;
	mov.b32 	%r52, %f12;
	shfl.sync.bfly.b32	%r53|%p8, %r52, 8, 31, -1;
	mov.b32 	%f13, %r53;
	max.f32 	%f14, %f12, %f13;
	mov.b32 	%r54, %f14;
	shfl.sync.bfly.b32	%r55|%p9, %r54, 4, 31, -1;
	mov.b32 	%f15, %r55;
	max.f32 	%f16, %f14, %f15;
	mov.b32 	%r56, %f16;
	shfl.sync.bfly.b32	%r57|%p10, %r56, 2, 31, -1;
	mov.b32 	%f17, %r57;
	max.f32 	%f18, %f16, %f17;
	mov.b32 	%r58, %f18;
	shfl.sync.bfly.b32	%r59|%p11, %r58, 1, 31, -1;
	mov.b32 	%f19, %r59;
	max.f32 	%f20, %f18, %f19;
	sub.f32 	%f21, %f3, %f20;
	fma.rn.f32 	%f22, %f21, 0f3BBB989D, 0f3F000000;
	cvt.sat.f32.f32 	%f23, %f22;
	mov.f32 	%f24, 0f4B400001;
	mov.f32 	%f25, 0f437C0000;
	fma.rm.f32 	%f26, %f23, %f25, %f24;
	add.f32 	%f27, %f26, 0fCB40007F;
	neg.f32 	%f28, %f27;
	fma.rn.f32 	%f29, %f21, 0f3FB8AA3B, %f28;
	fma.rn.f32 	%f30, %f21, 0f32A57060, %f29;
	mov.b32 	%r60, %f26;
	shl.b32 	%r61, %r60, 23;
	mov.b32 	%f31, %r61;
	ex2.approx.ftz.f32 	%f32, %f30;
	mul.f32 	%f33, %f32, %f31;
	add.f32 	%f34, %f33, 0f00000000;
	sub.f32 	%f35, %f57, %f20;
	fma.rn.f32 	%f36, %f35, 0f3BBB989D, 0f3F000000;
	cvt.sat.f32.f32 	%f37, %f36;
	fma.rm.f32 	%f38, %f37, %f25, %f24;
	add.f32 	%f39, %f38, 0fCB40007F;
	neg.f32 	%f40, %f39;
	fma.rn.f32 	%f41, %f35, 0f3FB8AA3B, %f40;
	fma.rn.f32 	%f42, %f35, 0f32A57060, %f41;
	mov.b32 	%r62, %f38;
	shl.b32 	%r63, %r62, 23;
	mov.b32 	%f43, %r63;
	ex2.approx.ftz.f32 	%f44, %f42;
	mul.f32 	%f45, %f44, %f43;
	add.f32 	%f46, %f34, %f45;
	mov.b32 	%r64, %f46;
	shfl.sync.bfly.b32	%r65|%p12, %r64, 8, 31, -1;
	mov.b32 	%f47, %r65;
	add.f32 	%f48, %f46, %f47;
	mov.b32 	%r66, %f48;
	shfl.sync.bfly.b32	%r67|%p13, %r66, 4, 31, -1;
	mov.b32 	%f49, %r67;
	add.f32 	%f50, %f48, %f49;
	mov.b32 	%r68, %f50;
	shfl.sync.bfly.b32	%r69|%p14, %r68, 2, 31, -1;
	mov.b32 	%f51, %r69;
	add.f32 	%f52, %f50, %f51;
	mov.b32 	%r70, %f52;
	shfl.sync.bfly.b32	%r71|%p15, %r70, 1, 31, -1;
	mov.b32 	%f53, %r71;
	add.f32 	%f54, %f52, %f53;
	div.rn.f32 	%f55, %f33, %f54;
	div.rn.f32 	%f56, %f45, %f54;
	mad.lo.s64 	%rd35, %rd41, %rd5, %rd7;
	shr.u64 	%rd36, %rd35, 63;
	add.s64 	%rd37, %rd35, %rd36;
	shl.b64 	%rd38, %rd37, 2;
	and.b64  	%rd39, %rd38, -8;
	add.s64 	%rd40, %rd8, %rd39;
	st.global.v2.f32 	[%rd40], {%f55, %f56};
	add.s64 	%rd41, %rd41, %rd11;
	setp.lt.s64 	%p16, %rd41, %rd24;
	@%p16 bra 	$L__BB318_4;
$L__BB318_7:
	ret;

}
	// .globl	_Z15SoftmaxWarpImplI22BroadcastScaleMaskLoadIffbLm3EiE11DirectStoreIffEfLi2ELi2ELi16ELi1ELb1EL9Algorithm0EEvT_T0_ll
.visible .entry _Z15SoftmaxWarpImplI22BroadcastScaleMaskLoadIffbLm3EiE11DirectStoreIffEfLi2ELi2ELi16ELi1ELb1EL9Algorithm0EEvT_T0_ll(
	.param .align 8 .b8 _Z15SoftmaxWarpImplI22BroadcastScaleMaskLoadIffbLm3EiE11DirectStoreIffEfLi2ELi2ELi16ELi1ELb1EL9Algorithm0EEvT_T0_ll_param_0[112],
	.param .align 8 .b8 _Z15SoftmaxWarpImplI22BroadcastScaleMaskLoadIffbLm3EiE11DirectStoreIffEfLi2ELi2ELi16ELi1ELb1EL9Algorithm0EEvT_T0_ll_param_1[16],
	.param .u64 _Z15SoftmaxWarpImplI22BroadcastScaleMaskLoadIffbLm3EiE11DirectStoreIffEfLi2ELi2ELi16ELi1ELb1EL9Algorithm0EEvT_T0_ll_param_2,
	.param .u64 _Z15SoftmaxWarpImplI22BroadcastScaleMaskLoadIffbLm3EiE11DirectStoreIffEfLi2ELi2ELi16ELi1ELb1EL9Algorithm0EEvT_T0_ll_param_3
)
{
	.reg .pred 	%p<19>;
	.reg .b16 	%rs<11>;
	.reg .b32 	%r<72>;
	.reg .b32 	%f<65>;
	.reg .b64 	%rd<40>;

	ld.param.u64 	%rd21, [_Z15SoftmaxWarpImplI22BroadcastScaleMaskLoadIffbLm3EiE11DirectStoreIffEfLi2ELi2ELi16ELi1ELb1EL9Algorithm0EEvT_T0_ll_param_1+8];
	ld.param.u64 	%rd20, [_Z15SoftmaxWarpImplI22BroadcastScaleMaskLoadIffbLm3EiE11DirectStoreIffEfLi2ELi2ELi16ELi1ELb1EL9Algorithm0EEvT_T0_ll_param_1];
	ld.param.v2.f32 	{%f12, %f13}, [_Z15SoftmaxWarpImplI22BroadcastScaleMaskLoadIffbLm3EiE11DirectStoreIffEfLi2ELi2ELi16ELi1ELb1EL9Algorithm0EEvT_T0_ll_param_0+104];
	ld.param.u64 	%rd19, [_Z15SoftmaxWarpImplI22BroadcastScaleMaskLoadIffbLm3EiE11DirectStoreIffEfLi2ELi2ELi16ELi1ELb1EL9Algorithm0EEvT_T0_ll_param_0+96];
	ld.param.u32 	%r12, [_Z15SoftmaxWarpImplI22BroadcastScaleMaskLoadIffbLm3EiE11DirectStoreIffEfLi2ELi2ELi16ELi1ELb1EL9Algorithm0EEvT_T0_ll_param_0+80];
	ld.param.v2.u32 	{%r10, %r11}, [_Z15SoftmaxWarpImplI22BroadcastScaleMaskLoadIffbLm3EiE11DirectStoreIffEfLi2ELi2ELi16ELi1ELb1EL9Algorithm0EEvT_T0_ll_param_0+72];
	ld.param.v2.u32 	{%r7, %r8}, [_Z15SoftmaxWarpImplI22BroadcastScaleMaskLoadIffbLm3EiE11DirectStoreIffEfLi2ELi2ELi16ELi1ELb1EL9Algorithm0EEvT_T0_ll_param_0+48];
	ld.param.u64 	%rd15, [_Z15SoftmaxWarpImplI22BroadcastScaleMaskLoadIffbLm3EiE11DirectStoreIffEfLi2ELi2ELi16ELi1ELb1EL9Algorithm0EEvT_T0_ll_param_0+32];
	ld.param.u64 	%rd14, [_Z15SoftmaxWarpImplI22BroadcastScaleMaskLoadIffbLm3EiE11DirectStoreIffEfLi2ELi2ELi16ELi1ELb1EL9Algorithm0EEvT_T0_ll_param_0+24];
	ld.param.u64 	%rd13, [_Z15SoftmaxWarpImplI22BroadcastScaleMaskLoadIffbLm3EiE11DirectStoreIffEfLi2ELi2ELi16ELi1ELb1EL9Algorithm0EEvT_T0_ll_param_0+16];
	ld.param.u64 	%rd12, [_Z15SoftmaxWarpImplI22BroadcastScaleMaskLoadIffbLm3EiE11DirectStoreIffEfLi2ELi2ELi16ELi1ELb1EL9Algorithm0EEvT_T0_ll_param_0+8];
	ld.param.u64 	%rd11, [_Z15SoftmaxWarpImplI22BroadcastScaleMaskLoadIffbLm3EiE11DirectStoreIffEfLi2ELi2ELi16ELi1ELb1EL9Algorithm0EEvT_T0_ll_param_0];
	ld.param.u64 	%rd22, [_Z15SoftmaxWarpImplI22BroadcastScaleMaskLoadIffbLm3EiE11DirectStoreIffEfLi2ELi2ELi16ELi1ELb1EL9Algorithm0EEvT_T0_ll_param_2];
	ld.param.u64 	%rd23, [_Z15SoftmaxWarpImplI22BroadcastScaleMaskLoadIffbLm3EiE11DirectStoreIffEfLi2ELi2ELi16ELi1ELb1EL9Algorithm0EEvT_T0_ll_param_3];
	setp.lt.s64 	%p1, %rd23, 33;
	@%p1 bra 	$L__BB319_2;
	mov.u64 	%rd24, $str;
	cvta.global.u64 	%rd25, %rd24;
	mov.u64 	%rd26, $str$1;
	cvta.global.u64 	%rd27, %rd26;
	mov.u64 	%rd28, __unnamed_310;
	cvta.global.u64 	%rd29, %rd28;
	{ // callseq 309, 0
	.param .b64 param0;
	st.param.b64 	[param0], %rd25;
	.param .b64 param1;
	st.param.b64 	[param1], %rd27;
	.param .b32 param2;
	st.param.b32 	[param2], 219;
	.param .b64 param3;
	st.param.b64 	[param3], %rd29;
	.param .b64 param4;
	st.param.b64 	[param4], 1;
	call.uni 
	__assertfail, 
	(
	param0, 
	param1, 
	param2, 
	param3, 
	param4
	);
	} // callseq 309
$L__BB319_2:
	mov.u32 	%r23, %ctaid.x;
	mov.u32 	%r24, %ntid.y;
	mov.u32 	%r25, %tid.y;
	mad.lo.s32 	%r26, %r23, %r24, %r25;
	mov.u32 	%r27, %nctaid.x;
	mul.lo.s32 	%r6, %r27, %r24;
	cvt.s64.s32 	%rd39, %r26;
	setp.le.s64 	%p2, %rd22, %rd39;
	@%p2 bra 	$L__BB319_11;
	mov.u32 	%r28, %tid.x;
	shl.b32 	%r29, %r28, 1;
	cvt.u64.u32 	%rd3, %r29;
	cvta.to.global.u64 	%rd4, %rd20;
	cvta.to.global.u64 	%rd5, %rd12;
	cvta.to.global.u64 	%rd6, %rd11;
	cvt.s64.s32 	%rd7, %r6;
	cvt.u32.u64 	%r30, %rd3;
	cvt.u32.u64 	%r32, %rd19;
$L__BB319_4:
	setp.le.s64 	%p3, %rd23, %rd3;
	mov.f32 	%f62, 0fFF800000;
	mov.f32 	%f63, %f62;
	mov.f32 	%f64, %f62;
	@%p3 bra 	$L__BB319_8;
	setp.eq.s64 	%p4, %rd15, 1;
	setp.eq.s64 	%p5, %rd14, 1;
	setp.eq.s64 	%p6, %rd13, 1;
	cvt.u32.u64 	%r31, %rd39;
	mad.lo.s32 	%r33, %r32, %r31, %r30;
	div.s32 	%r34, %r33, %r7;
	mul.lo.s32 	%r35, %r34, %r7;
	sub.s32 	%r36, %r33, %r35;
	div.s32 	%r37, %r36, %r8;
	mul.lo.s32 	%r38, %r37, %r8;
	sub.s32 	%r39, %r36, %r38;
	selp.b32 	%r40, 0, %r34, %p6;
	selp.b32 	%r41, 0, %r37, %p5;
	selp.b32 	%r42, 0, %r39, %p4;
	mul.lo.s32 	%r43, %r10, %r40;
	mad.lo.s32 	%r44, %r11, %r41, %r43;
	mad.lo.s32 	%r45, %r12, %r42, %r44;
	shr.u32 	%r46, %r33, 31;
	add.s32 	%r47, %r33, %r46;
	shr.s32 	%r48, %r47, 1;
	mul.wide.s32 	%rd30, %r48, 8;
	add.s64 	%rd9, %rd6, %rd30;
	ld.global.f32 	%f15, [%rd9];
	shr.u32 	%r49, %r45, 31;
	add.s32 	%r50, %r45, %r49;
	shr.s32 	%r51, %r50, 1;
	mul.wide.s32 	%rd31, %r51, 2;
	add.s64 	%rd32, %rd5, %rd31;
	ld.global.v2.u8 	{%rs9, %rs10}, [%rd32];
	setp.eq.s16 	%p7, %rs9, 0;
	mul.f32 	%f16, %f15, %f13;
	selp.f32 	%f63, %f12, %f16, %p7;
	setp.eq.s16 	%p8, %rs10, 0;
	mov.f32 	%f62, %f12;
	@%p8 bra 	$L__BB319_7;
	ld.global.f32 	%f17, [%rd9+4];
	mul.f32 	%f62, %f17, %f13;
$L__BB319_7:
	max.f32 	%f18, %f63, 0fFF800000;
	max.f32 	%f64, %f18, %f62;
$L__BB319_8:
	setp.le.s64 	%p9, %rd23, %rd3;
	mov.b32 	%r52, %f64;
	shfl.sync.bfly.b32	%r53|%p10, %r52, 8, 31, -1;
	mov.b32 	%f19, %r53;
	max.f32 	%f20, %f64, %f19;
	mov.b32 	%r54, %f20;
	shfl.sync.bfly.b32	%r55|%p11, %r54, 4, 31, -1;
	mov.b32 	%f21, %r55;
	max.f32 	%f22, %f20, %f21;
	mov.b32 	%r56, %f22;
	shfl.sync.bfly.b32	%r57|%p12, %r56, 2, 31, -1;
	mov.b32 	%f23, %r57;
	max.f32 	%f24, %f22, %f23;
	mov.b32 	%r58, %f24;
	shfl.sync.bfly.b32	%r59|%p13, %r58, 1, 31, -1;
	mov.b32 	%f25, %r59;
	max.f32 	%f26, %f24, %f25;
	sub.f32 	%f27, %f63, %f26;
	fma.rn.f32 	%f28, %f27, 0f3BBB989D, 0f3F000000;
	cvt.sat.f32.f32 	%f29, %f28;
	mov.f32 	%f30, 0f4B400001;
	mov.f32 	%f31, 0f437C0000;
	fma.rm.f32 	%f32, %f29, %f31, %f30;
	add.f32 	%f33, %f32, 0fCB40007F;
	neg.f32 	%f34, %f33;
	fma.rn.f32 	%f35, %f27, 0f3FB8AA3B, %f34;
	fma.rn.f32 	%f36, %f27, 0f32A57060, %f35;
	mov.b32 	%r60, %f32;
	shl.b32 	%r61, %r60, 23;
	mov.b32 	%f37, %r61;
	ex2.approx.ftz.f32 	%f38, %f36;
	mul.f32 	%f39, %f38, %f37;
	add.f32 	%f40, %f39, 0f00000000;
	sub.f32 	%f41, %f62, %f26;
	fma.rn.f32 	%f42, %f41, 0f3BBB989D, 0f3F000000;
	cvt.sat.f32.f32 	%f43, %f42;
	fma.rm.f32 	%f44, %f43, %f31, %f30;
	add.f32 	%f45, %f44, 0fCB40007F;
	neg.f32 	%f46, %f45;
	fma.rn.f32 	%f47, %f41, 0f3FB8AA3B, %f46;
	fma.rn.f32 	%f48, %f41, 0f32A57060, %f47;
	mov.b32 	%r62, %f44;
	shl.b32 	%r63, %r62, 23;
	mov.b32 	%f49, %r63;
	ex2.approx.ftz.f32 	%f50, %f48;
	mul.f32 	%f51, %f50, %f49;
	add.f32 	%f52, %f40, %f51;
	mov.b32 	%r64, %f52;
	shfl.sync.bfly.b32	%r65|%p14, %r64, 8, 31, -1;
	mov.b32 	%f53, %r65;
	add.f32 	%f54, %f52, %f53;
	mov.b32 	%r66, %f54;
	shfl.sync.bfly.b32	%r67|%p15, %r66, 4, 31, -1;
	mov.b32 	%f55, %r67;
	add.f32 	%f56, %f54, %f55;
	mov.b32 	%r68, %f56;
	shfl.sync.bfly.b32	%r69|%p16, %r68, 2, 31, -1;
	mov.b32 	%f57, %r69;
	add.f32 	%f58, %f56, %f57;
	mov.b32 	%r70, %f58;
	shfl.sync.bfly.b32	%r71|%p17, %r70, 1, 31, -1;
	mov.b32 	%f59, %r71;
	add.f32 	%f60, %f58, %f59;
	div.rn.f32 	%f10, %f39, %f60;
	div.rn.f32 	%f11, %f51, %f60;
	@%p9 bra 	$L__BB319_10;
	mad.lo.s64 	%rd33, %rd39, %rd21, %rd3;
	shr.u64 	%rd34, %rd33, 63;
	add.s64 	%rd35, %rd33, %rd34;
	shl.b64 	%rd36, %rd35, 2;
	and.b64  	%rd37, %rd36, -8;
	add.s64 	%rd38, %rd4, %rd37;
	st.global.v2.f32 	[%rd38], {%f10, %f11};
$L__BB319_10:
	add.s64 	%rd39, %rd39, %rd7;
	setp.lt.s64 	%p18, %rd39, %rd22;
	@%p18 bra 	$L__BB319_4;
$L__BB319_11:
	ret;

}
	// .globl	_Z15SoftmaxWarpImplI22BroadcastScaleMaskLoadIffbLm3EiE11DirectStoreIffEfLi2ELi2ELi32ELi2ELb0EL9Algorithm0EEvT_T0_ll
.visible .entry _Z15SoftmaxWarpImplI22BroadcastScaleMaskLoadIffbLm3EiE11DirectStoreIffEfLi2ELi2ELi32ELi2ELb0EL9Algorithm0EEvT_T0_ll(
	.param .align 8 .b8 _Z15SoftmaxWarpImplI22BroadcastScaleMaskLoadIffbLm3EiE11DirectStoreIffEfLi2ELi2ELi32ELi2ELb0EL9Algorithm0EEvT_T0_ll_param_0[112],
	.param .align 8 .b8 _Z15SoftmaxWarpImplI22BroadcastScaleMaskLoadIffbLm3EiE11DirectStoreIffEfLi2ELi2ELi32ELi2ELb0EL9Algorithm0EEvT_T0_ll_param_1[16],
	.param .u64 _Z15SoftmaxWarpImplI22BroadcastScaleMaskLoadIffbLm3EiE11DirectStoreIffEfLi2ELi2ELi32ELi2ELb0EL9Algorithm0EEvT_T0_ll_param_2,
	.param .u64 _Z15SoftmaxWarpImplI22BroadcastScaleMaskLoadIffbLm3EiE11DirectStoreIffEfLi2ELi2ELi32ELi2ELb0EL9Algorithm0EEvT_T0_ll_param_3
)
{
	.reg .pred 	%p<34>;
	.reg .b16 	%rs<5>;
	.reg .b32 	%r<108>;
	.reg .b32 	%f<115>;
	.reg .b64 	%rd<45>;

	ld.param.u64 	%rd18, [_Z15SoftmaxWarpImplI22BroadcastScaleMaskLoadIffbLm3EiE11DirectStoreIffEfLi2ELi2ELi32ELi2ELb0EL9Algorithm0EEvT_T0_ll_param_1+8];
	ld.param.u64 	%rd17, [_Z15SoftmaxWarpImplI22BroadcastScaleMaskLoadIffbLm3EiE11DirectStoreIffEfLi2ELi2ELi32ELi2ELb0EL9Algorithm0EEvT_T0_ll_param_1];
	ld.param.u64 	%rd3, [_Z15SoftmaxWarpImplI22BroadcastScaleMaskLoadIffbLm3EiE11DirectStoreIffEfLi2ELi2ELi32ELi2ELb0EL9Algorithm0EEvT_T0_ll_param_0+32];
	ld.param.u64 	%rd4, [_Z15SoftmaxWarpImplI22BroadcastScaleMaskLoadIffbLm3EiE11DirectStoreIffEfLi2ELi2ELi32ELi2ELb0EL9Algorithm0EEvT_T0_ll_param_0+24];
	ld.param.u64 	%rd5, [_Z15SoftmaxWarpImplI22BroadcastScaleMaskLoadIffbLm3EiE11DirectStoreIffEfLi2ELi2ELi32ELi2ELb0EL9Algorithm0EEvT_T0_ll_param_0+16];
	ld.param.v2.u32 	{%r1, %r2}, [_Z15SoftmaxWarpImplI22BroadcastScaleMaskLoadIffbLm3EiE11DirectStoreIffEfLi2ELi2ELi32ELi2ELb0EL9Algorithm0EEvT_T0_ll_param_0+48];
	ld.param.v2.u32 	{%r3, %r4}, [_Z15SoftmaxWarpImplI22BroadcastScaleMaskLoadIffbLm3EiE11DirectStoreIffEfLi2ELi2ELi32ELi2ELb0EL9Algorithm0EEvT_T0_ll_param_0+72];
	ld.param.u32 	%r5, [_Z15SoftmaxWarpImplI22BroadcastScaleMaskLoadIffbLm3EiE11DirectStoreIffEfLi2ELi2ELi32ELi2ELb0EL9Algorithm0EEvT_T0_ll_param_0+80];
	ld.param.u64 	%rd6, [_Z15SoftmaxWarpImplI22BroadcastScaleMaskLoadIffbLm3EiE11DirectStoreIffEfLi2ELi2ELi32ELi2ELb0EL9Algorithm0EEvT_T0_ll_param_0+96];
	ld.param.v2.f32 	{%f1, %f2}, [_Z15SoftmaxWarpImplI22BroadcastScaleMaskLoadIffbLm3EiE11DirectStoreIffEfLi2ELi2ELi32ELi2ELb0EL9Algorithm0EEvT_T0_ll_param_0+104];
	ld.param.u64 	%rd20, [_Z15SoftmaxWarpImplI22BroadcastScaleMaskLoadIffbLm3EiE11DirectStoreIffEfLi2ELi2ELi32ELi2ELb0EL9Algorithm0EEvT_T0_ll_param_0+8];
	ld.param.u64 	%rd21, [_Z15SoftmaxWarpImplI22BroadcastScaleMaskLoadIffbLm3EiE11DirectStoreIffEfLi2ELi2ELi32ELi2ELb0EL9Algorithm0EEvT_T0_ll_param_0];
	ld.param.u64 	%rd19, [_Z15SoftmaxWarpImplI22BroadcastScaleMaskLoadIffbLm3EiE11DirectStoreIffEfLi2ELi2ELi32ELi2ELb0EL9Algorithm0EEvT_T0_ll_param_2];
	ld.param.u64 	%rd22, [_Z15SoftmaxWarpImplI22BroadcastScaleMaskLoadIffbLm3EiE11DirectStoreIffEfLi2ELi2ELi32ELi2ELb0EL9Algorithm0EEvT_T0_ll_param_3];
	cvta.to.global.u64 	%rd1, %rd21;
	cvta.to.global.u64 	%rd2, %rd20;
	setp.lt.s64 	%p1, %rd22, 65;
	@%p1 bra 	$L__BB320_2;
	mov.u64 	%rd23, $str;
	cvta.global.u64 	%rd24, %rd23;
	mov.u64 	%rd25, $str$1;
	cvta.global.u64 	%rd26, %rd25;
	mov.u64 	%rd27, __unnamed_311;
	cvta.global.u64 	%rd28, %rd27;
	{ // callseq 310, 0
	.param .b64 param0;
	st.param.b64 	[param0], %rd24;
	.param .b64 param1;
	st.param.b64 	[param1], %rd26;
	.param .b32 param2;
	st.param.b32 	[param2], 219;
	.param .b64 param3;
	st.param.b64 	[param3], %rd28;
	.param .b64 param4;
	st.param.b64 	[param4], 1;
	call.uni 
	__assertfail, 
	(
	param0, 
	param1, 
	param2, 
	param3, 
	param4
	);
	} // callseq 310
$L__BB320_2:
	mov.u32 	%r7, %ctaid.x;
	mov.u32 	%r8, %ntid.y;
	mov.u32 	%r9, %tid.y;
	mad.lo.s32 	%r10, %r7, %r8, %r9;
	mov.u32 	%r11, %nctaid.x;
	mul.lo.s32 	%r12, %r8, %r11;
	shl.b32 	%r6, %r12, 1;
	shl.b32 	%r13, %r10, 1;
	cvt.s64.s32 	%rd44, %r13;
	setp.le.s64 	%p2, %rd19, %rd44;
	@%p2 bra 	$L__BB320_9;
	cvta.to.global.u64 	%rd9, %rd17;
	mov.u32 	%r14, %tid.x;
	shl.b32 	%r15, %r14, 1;
	cvt.u64.u32 	%rd10, %r15;
	cvt.s64.s32 	%rd11, %r6;
	cvt.u32.u64 	%r16, %rd10;
$L__BB320_4:
	setp.eq.s64 	%p3, %rd3, 1;
	setp.eq.s64 	%p4, %rd4, 1;
	setp.eq.s64 	%p5, %rd5, 1;
	mul.lo.s64 	%rd13, %rd6, %rd44;
	cvt.u32.u64 	%r17, %rd13;
	add.s32 	%r18, %r16, %r17;
	div.s32 	%r19, %r18, %r1;
	mul.lo.s32 	%r20, %r19, %r1;
	sub.s32 	%r21, %r18, %r20;
	div.s32 	%r22, %r21, %r2;
	mul.lo.s32 	%r23, %r22, %r2;
	sub.s32 	%r24, %r21, %r23;
	selp.b32 	%r25, 0, %r19, %p5;
	selp.b32 	%r26, 0, %r22, %p4;
	selp.b32 	%r27, 0, %r24, %p3;
	mul.lo.s32 	%r28, %r3, %r25;
	mad.lo.s32 	%r29, %r4, %r26, %r28;
	mad.lo.s32 	%r30, %r5, %r27, %r29;
	shr.u32 	%r31, %r18, 31;
	add.s32 	%r32, %r18, %r31;
	shr.s32 	%r33, %r32, 1;
	mul.wide.s32 	%rd29, %r33, 8;
	add.s64 	%rd14, %rd1, %rd29;
	ld.global.f32 	%f9, [%rd14];
	shr.u32 	%r34, %r30, 31;
	add.s32 	%r35, %r30, %r34;
	shr.s32 	%r36, %r35, 1;
	mul.wide.s32 	%rd30, %r36, 2;
	add.s64 	%rd31, %rd2, %rd30;
	ld.global.v2.u8 	{%rs1, %rs2}, [%rd31];
	setp.eq.s16 	%p6, %rs1, 0;
	mul.f32 	%f10, %f9, %f2;
	selp.f32 	%f3, %f1, %f10, %p6;
	setp.eq.s16 	%p7, %rs2, 0;
	mov.f32 	%f113, %f1;
	@%p7 bra 	$L__BB320_6;
	ld.global.f32 	%f11, [%rd14+4];
	mul.f32 	%f113, %f11, %f2;
$L__BB320_6:
	cvt.u32.u64 	%r37, %rd10;
	cvt.u32.u64 	%r38, %rd6;
	add.s32 	%r40, %r17, %r38;
	add.s32 	%r41, %r37, %r40;
	div.s32 	%r42, %r41, %r1;
	mul.lo.s32 	%r43, %r42, %r1;
	sub.s32 	%r44, %r41, %r43;
	div.s32 	%r45, %r44, %r2;
	mul.lo.s32 	%r46, %r45, %r2;
	sub.s32 	%r47, %r44, %r46;
	selp.b32 	%r48, 0, %r42, %p5;
	selp.b32 	%r49, 0, %r45, %p4;
	selp.b32 	%r50, 0, %r47, %p3;
	mul.lo.s32 	%r51, %r3, %r48;
	mad.lo.s32 	%r52, %r4, %r49, %r51;
	mad.lo.s32 	%r53, %r5, %r50, %r52;
	shr.u32 	%r54, %r41, 31;
	add.s32 	%r55, %r41, %r54;
	shr.s32 	%r56, %r55, 1;
	mul.wide.s32 	%rd32, %r56, 8;
	add.s64 	%rd15, %rd1, %rd32;
	ld.global.f32 	%f12, [%rd15];
	shr.u32 	%r57, %r53, 31;
	add.s32 	%r58, %r53, %r57;
	shr.s32 	%r59, %r58, 1;
	mul.wide.s32 	%rd33, %r59, 2;
	add.s64 	%rd34, %rd2, %rd33;
	ld.global.v2.u8 	{%rs3, %rs4}, [%rd34];
	setp.eq.s16 	%p11, %rs3, 0;
	mul.f32 	%f13, %f12, %f2;
	selp.f32 	%f6, %f1, %f13, %p11;
	setp.eq.s16 	%p12, %rs4, 0;
	mov.f32 	%f114, %f1;
	@%p12 bra 	$L__BB320_8;
	ld.global.f32 	%f14, [%rd15+4];
	mul.f32 	%f114, %f14, %f2;
$L__BB320_8:
	max.f32 	%f15, %f3, 0fFF800000;
	max.f32 	%f16, %f15, %f113;
	max.f32 	%f17, %f6, 0fFF800000;
	max.f32 	%f18, %f17, %f114;
	mov.b32 	%r60, %f16;
	shfl.sync.bfly.b32	%r61|%p13, %r60, 16, 31, -1;
	mov.b32 	%f19, %r61;
	max.f32 	%f20, %f16, %f19;
	mov.b32 	%r62, %f20;
	shfl.sync.bfly.b32	%r63|%p14, %r62, 8, 31, -1;
	mov.b32 	%f21, %r63;
	max.f32 	%f22, %f20, %f21;
	mov.b32 	%r64, %f22;
	shfl.sync.bfly.b32	%r65|%p15, %r64, 4, 31, -1;
	mov.b32 	%f23, %r65;
	max.f32 	%f24, %f22, %f23;
	mov.b32 	%r66, %f24;
	shfl.sync.bfly.b32	%r67|%p16, %r66, 2, 31, -1;
	mov.b32 	%f25, %r67;
	max.f32 	%f26, %f24, %f25;
	mov.b32 	%r68, %f26;
	shfl.sync.bfly.b32	%r69|%p17, %r68, 1, 31, -1;
	mov.b32 	%f27, %r69;
	max.f32 	%f28, %f26, %f27;
	mov.b32 	%r70, %f18;
	shfl.sync.bfly.b32	%r71|%p18, %r70, 16, 31, -1;
	mov.b32 	%f29, %r71;
	max.f32 	%f30, %f18, %f29;
	mov.b32 	%r72, %f30;
	shfl.sync.bfly.b32	%r73|%p19, %r72, 8, 31, -1;
	mov.b32 	%f31, %r73;
	max.f32 	%f32, %f30, %f31;
	mov.b32 	%r74, %f32;
	shfl.sync.bfly.b32	%r75|%p20, %r74, 4, 31, -1;
	mov.b32 	%f33, %r75;
	max.f32 	%f34, %f32, %f33;
	mov.b32 	%r76, %f34;
	shfl.sync.bfly.b32	%r77|%p21, %r76, 2, 31, -1;
	mov.b32 	%f35, %r77;
	max.f32 	%f36, %f34, %f35;
	mov.b32 	%r78, %f36;
	shfl.sync.bfly.b32	%r79|%p22, %r78, 1, 31, -1;
	mov.b32 	%f37, %r79;
	max.f32 	%f38, %f36, %f37;
	sub.f32 	%f39, %f3, %f28;
	fma.rn.f32 	%f40, %f39, 0f3BBB989D, 0f3F000000;
	cvt.sat.f32.f32 	%f41, %f40;
	mov.f32 	%f42, 0f4B400001;
	mov.f32 	%f43, 0f437C0000;
	fma.rm.f32 	%f44, %f41, %f43, %f42;
	add.f32 	%f45, %f44, 0fCB40007F;
	neg.f32 	%f46, %f45;
	fma.rn.f32 	%f47, %f39, 0f3FB8AA3B, %f46;
	fma.rn.f32 	%f48, %f39, 0f32A57060, %f47;
	mov.b32 	%r80, %f44;
	shl.b32 	%r81, %r80, 23;
	mov.b32 	%f49, %r81;
	ex2.approx.ftz.f32 	%f50, %f48;
	mul.f32 	%f51, %f50, %f49;
	add.f32 	%f52, %f51, 0f00000000;
	sub.f32 	%f53, %f113, %f28;
	fma.rn.f32 	%f54, %f53, 0f3BBB989D, 0f3F000000;
	cvt.sat.f32.f32 	%f55, %f54;
	fma.rm.f32 	%f56, %f55, %f43, %f42;
	add.f32 	%f57, %f56, 0fCB40007F;
	neg.f32 	%f58, %f57;
	fma.rn.f32 	%f59, %f53, 0f3FB8AA3B, %f58;
	fma.rn.f32 	%f60, %f53, 0f32A57060, %f59;
	mov.b32 	%r82, %f56;
	shl.b32 	%r83, %r82, 23;
	mov.b32 	%f61, %r83;
	ex2.approx.ftz.f32 	%f62, %f60;
	mul.f32 	%f63, %f62, %f61;
	add.f32 	%f64, %f52, %f63;
	sub.f32 	%f65, %f6, %f38;
	fma.rn.f32 	%f66, %f65, 0f3BBB989D, 0f3F000000;
	cvt.sat.f32.f32 	%f67, %f66;
	fma.rm.f32 	%f68, %f67, %f43, %f42;
	add.f32 	%f69, %f68, 0fCB40007F;
	neg.f32 	%f70, %f69;
	fma.rn.f32 	%f71, %f65, 0f3FB8AA3B, %f70;
	fma.rn.f32 	%f72, %f65, 0f32A57060, %f71;
	mov.b32 	%r84, %f68;
	shl.b32 	%r85, %r84, 23;
	mov.b32 	%f73, %r85;
	ex2.approx.ftz.f32 	%f74, %f72;
	mul.f32 	%f75, %f74, %f73;
	add.f32 	%f76, %f75, 0f00000000;
	sub.f32 	%f77, %f114, %f38;
	fma.rn.f32 	%f78, %f77, 0f3BBB989D, 0f3F000000;
	cvt.sat.f32.f32 	%f79, %f78;
	fma.rm.f32 	%f80, %f79, %f43, %f42;
	add.f32 	%f81, %f80, 0fCB40007F;
	neg.f32 	%f82, %f81;
	fma.rn.f32 	%f83, %f77, 0f3FB8AA3B, %f82;
	fma.rn.f32 	%f84, %f77, 0f32A57060, %f83;
	mov.b32 	%r86, %f80;
	shl.b32 	%r87, %r86, 23;
	mov.b32 	%f85, %r87;
	ex2.approx.ftz.f32 	%f86, %f84;
	mul.f32 	%f87, %f86, %f85;
	add.f32 	%f88, %f76, %f87;
	mov.b32 	%r88, %f64;
	shfl.sync.bfly.b32	%r89|%p23, %r88, 16, 31, -1;
	mov.b32 	%f89, %r89;
	add.f32 	%f90, %f64, %f89;
	mov.b32 	%r90, %f90;
	shfl.sync.bfly.b32	%r91|%p24, %r90, 8, 31, -1;
	mov.b32 	%f91, %r91;
	add.f32 	%f92, %f90, %f91;
	mov.b32 	%r92, %f92;
	shfl.sync.bfly.b32	%r93|%p25, %r92, 4, 31, -1;
	mov.b32 	%f93, %r93;
	add.f32 	%f94, %f92, %f93;
	mov.b32 	%r94, %f94;
	shfl.sync.bfly.b32	%r95|%p26, %r94, 2, 31, -1;
	mov.b32 	%f95, %r95;
	add.f32 	%f96, %f94, %f95;
	mov.b32 	%r96, %f96;
	shfl.sync.bfly.b32	%r97|%p27, %r96, 1, 31, -1;
	mov.b32 	%f97, %r97;
	add.f32 	%f98, %f96, %f97;
	mov.b32 	%r98, %f88;
	shfl.sync.bfly.b32	%r99|%p28, %r98, 16, 31, -1;
	mov.b32 	%f99, %r99;
	add.f32 	%f100, %f88, %f99;
	mov.b32 	%r100, %f100;
	shfl.sync.bfly.b32	%r101|%p29, %r100, 8, 31, -1;
	mov.b32 	%f101, %r101;
	add.f32 	%f102, %f100, %f101;
	mov.b32 	%r102, %f102;
	shfl.sync.bfly.b32	%r103|%p30, %r102, 4, 31, -1;
	mov.b32 	%f103, %r103;
	add.f32 	%f104, %f102, %f103;
	mov.b32 	%r104, %f104;
	shfl.sync.bfly.b32	%r105|%p31, %r104, 2, 31, -1;
	mov.b32 	%f105, %r105;
	add.f32 	%f106, %f104, %f105;
	mov.b32 	%r106, %f106;
	shfl.sync.bfly.b32	%r107|%p32, %r106, 1, 31, -1;
	mov.b32 	%f107, %r107;
	add.f32 	%f108, %f106, %f107;
	div.rn.f32 	%f109, %f51, %f98;
	div.rn.f32 	%f110, %f63, %f98;
	mad.lo.s64 	%rd35, %rd44, %rd18, %rd10;
	shl.b64 	%rd36, %rd35, 2;
	add.s64 	%rd37, %rd9, %rd36;
	st.global.v2.f32 	[%rd37], {%f109, %f110};
	div.rn.f32 	%f111, %f75, %f108;
	div.rn.f32 	%f112, %f87, %f108;
	add.s64 	%rd38, %rd35, %rd18;
	shr.u64 	%rd39, %rd38, 63;
	add.s64 	%rd40, %rd38, %rd39;
	shl.b64 	%rd41, %rd40, 2;
	and.b64  	%rd42, %rd41, -8;
	add.s64 	%rd43, %rd9, %rd42;
	st.global.v2.f32 	[%rd43], {%f111, %f112};
	add.s64 	%rd44, %rd44, %rd11;
	setp.lt.s64 	%p33, %rd44, %rd19;
	@%p33 bra 	$L__BB320_4;
$L__BB320_9:
	ret;

}
	// .globl	_Z15SoftmaxWarpImplI22BroadcastScaleMaskLoadIffbLm3EiE11DirectStoreIffEfLi2ELi2ELi32ELi2ELb1EL9Algorithm0EEvT_T0_ll
.visible .entry _Z15SoftmaxWarpImplI22BroadcastScaleMaskLoadIffbLm3EiE11DirectStoreIffEfLi2ELi2ELi32ELi2ELb1EL9Algorithm0EEvT_T0_ll(
	.param .align 8 .b8 _Z15SoftmaxWarpImplI22BroadcastScaleMaskLoadIffbLm3EiE11DirectStoreIffEfLi2ELi2ELi32ELi2ELb1EL9Algorithm0EEvT_T0_ll_param_0[112],
	.param .align 8 .b8 _Z15SoftmaxWarpImplI22BroadcastScaleMaskLoadIffbLm3EiE11DirectStoreIffEfLi2ELi2ELi32ELi2ELb1EL9Algorithm0EEvT_T0_ll_param_1[16],
	.param .u64 _Z15SoftmaxWarpImplI22BroadcastScaleMaskLoadIffbLm3EiE11DirectStoreIffEfLi2ELi2ELi32ELi2ELb1EL9Algorithm0EEvT_T0_ll_param_2,
	.param .u64 _Z15SoftmaxWarpImplI22BroadcastScaleMaskLoadIffbLm3EiE11DirectStoreIffEfLi2ELi2ELi32ELi2ELb1EL9Algorithm0EEvT_T0_ll_param_3
)
{
	.reg .pred 	%p<38>;
	.reg .b16 	%rs<13>;
	.reg .b32 	%r<126>;
	.reg .b32 	%f<131>;
	.reg .b64 	%rd<50>;

	ld.param.v2.f32 	{%f24, %f25}, [_Z15SoftmaxWarpImplI22BroadcastScaleMaskLoadIffbLm3EiE11DirectStoreIffEfLi2ELi2ELi32ELi2ELb1EL9Algorithm0EEvT_T0_ll_param_0+104];
	ld.param.u64 	%rd22, [_Z15SoftmaxWarpImplI22BroadcastScaleMaskLoadIffbLm3EiE11DirectStoreIffEfLi2ELi2ELi32ELi2ELb1EL9Algorithm0EEvT_T0_ll_param_0+96];
	ld.param.u32 	%r12, [_Z15SoftmaxWarpImplI22BroadcastScaleMaskLoadIffbLm3EiE11DirectStoreIffEfLi2ELi2ELi32ELi2ELb1EL9Algorithm0EEvT_T0_ll_param_0+80];
	ld.param.v2.u32 	{%r10, %r11}, [_Z15SoftmaxWarpImplI22BroadcastScaleMaskLoadIffbLm3EiE11DirectStoreIffEfLi2ELi2ELi32ELi2ELb1EL9Algorithm0EEvT_T0_ll_param_0+72];
	ld.param.v2.u32 	{%r7, %r8}, [_Z15SoftmaxWarpImplI22BroadcastScaleMaskLoadIffbLm3EiE11DirectStoreIffEfLi2ELi2ELi32ELi2ELb1EL9Algorithm0EEvT_T0_ll_param_0+48];
	ld.param.u64 	%rd18, [_Z15SoftmaxWarpImplI22BroadcastScaleMaskLoadIffbLm3EiE11DirectStoreIffEfLi2ELi2ELi32ELi2ELb1EL9Algorithm0EEvT_T0_ll_param_0+32];
	ld.param.u64 	%rd17, [_Z15SoftmaxWarpImplI22BroadcastScaleMaskLoadIffbLm3EiE11DirectStoreIffEfLi2ELi2ELi32ELi2ELb1EL9Algorithm0EEvT_T0_ll_param_0+24];
	ld.param.u64 	%rd16, [_Z15SoftmaxWarpImplI22BroadcastScaleMaskLoadIffbLm3EiE11DirectStoreIffEfLi2ELi2ELi32ELi2ELb1EL9Algorithm0EEvT_T0_ll_param_0+16];
	ld.param.u64 	%rd6, [_Z15SoftmaxWarpImplI22BroadcastScaleMaskLoadIffbLm3EiE11DirectStoreIffEfLi2ELi2ELi32ELi2ELb1EL9Algorithm0EEvT_T0_ll_param_1+8];
	ld.param.u64 	%rd25, [_Z15SoftmaxWarpImplI22BroadcastScaleMaskLoadIffbLm3EiE11DirectStoreIffEfLi2ELi2ELi32ELi2ELb1EL9Algorithm0EEvT_T0_ll_param_1];
	ld.param.u64 	%rd15, [_Z15SoftmaxWarpImplI22BroadcastScaleMaskLoadIffbLm3EiE11DirectStoreIffEfLi2ELi2ELi32ELi2ELb1EL9Algorithm0EEvT_T0_ll_param_0+8];
	ld.param.u64 	%rd14, [_Z15SoftmaxWarpImplI22BroadcastScaleMaskLoadIffbLm3EiE11DirectStoreIffEfLi2ELi2ELi32ELi2ELb1EL9Algorithm0EEvT_T0_ll_param_0];
	ld.param.u64 	%rd23, [_Z15SoftmaxWarpImplI22BroadcastScaleMaskLoadIffbLm3EiE11DirectStoreIffEfLi2ELi2ELi32ELi2ELb1EL9Algorithm0EEvT_T0_ll_param_2];
	ld.param.u64 	%rd24, [_Z15SoftmaxWarpImplI22BroadcastScaleMaskLoadIffbLm3EiE11DirectStoreIffEfLi2ELi2ELi32ELi2ELb1EL9Algorithm0EEvT_T0_ll_param_3];
	cvta.to.global.u64 	%rd1, %rd14;
	cvta.to.global.u64 	%rd2, %rd15;
	cvta.to.global.u64 	%rd5, %rd25;
	setp.lt.s64 	%p1, %rd24, 65;
	@%p1 bra 	$L__BB321_2;
	mov.u64 	%rd26, $str;
	cvta.global.u64 	%rd27, %rd26;
	mov.u64 	%rd28, $str$1;
	cvta.global.u64 	%rd29, %rd28;
	mov.u64 	%rd30, __unnamed_312;
	cvta.global.u64 	%rd31, %rd30;
	{ // callseq 311, 0
	.param .b64 param0;
	st.param.b64 	[param0], %rd27;
	.param .b64 param1;
	st.param.b64 	[param1], %rd29;
	.param .b32 param2;
	st.param.b32 	[param2], 219;
	.param .b64 param3;
	st.param.b64 	[param3], %rd31;
	.param .b64 param4;
	st.param.b64 	[param4], 1;
	call.uni 
	__assertfail, 
	(
	param0, 
	param1, 
	param2, 
	param3, 
	param4
	);
	} // callseq 311
$L__BB321_2:
	mov.u32 	%r23, %ctaid.x;
	mov.u32 	%r24, %ntid.y;
	mov.u32 	%r25, %tid.y;
	mad.lo.s32 	%r26, %r23, %r24, %r25;
	mov.u32 	%r27, %nctaid.x;
	mul.lo.s32 	%r28, %r24, %r27;
	shl.b32 	%r6, %r28, 1;
	shl.b32 	%r29, %r26, 1;
	cvt.s64.s32 	%rd49, %r29;
	setp.le.s64 	%p2, %rd23, %rd49;
	@%p2 bra 	$L__BB321_17;
	mov.u32 	%r30, %tid.x;
	shl.b32 	%r31, %r30, 1;
	cvt.u64.u32 	%rd8, %r31;
	cvt.s64.s32 	%rd9, %r6;
	cvt.u32.u64 	%r32, %rd8;
	cvt.u32.u64 	%r34, %rd22;
$L__BB321_4:
	setp.le.s64 	%p3, %rd24, %rd8;
	mov.f32 	%f124, 0fFF800000;
	mov.f32 	%f125, %f124;
	mov.f32 	%f126, %f124;
	@%p3 bra 	$L__BB321_8;
	setp.eq.s64 	%p4, %rd18, 1;
	setp.eq.s64 	%p5, %rd17, 1;
	setp.eq.s64 	%p6, %rd16, 1;
	cvt.u32.u64 	%r33, %rd49;
	mad.lo.s32 	%r35, %r34, %r33, %r32;
	div.s32 	%r36, %r35, %r7;
	mul.lo.s32 	%r37, %r36, %r7;
	sub.s32 	%r38, %r35, %r37;
	div.s32 	%r39, %r38, %r8;
	mul.lo.s32 	%r40, %r39, %r8;
	sub.s32 	%r41, %r38, %r40;
	selp.b32 	%r42, 0, %r36, %p6;
	selp.b32 	%r43, 0, %r39, %p5;
	selp.b32 	%r44, 0, %r41, %p4;
	mul.lo.s32 	%r45, %r10, %r42;
	mad.lo.s32 	%r46, %r11, %r43, %r45;
	mad.lo.s32 	%r47, %r12, %r44, %r46;
	shr.u32 	%r48, %r35, 31;
	add.s32 	%r49, %r35, %r48;
	shr.s32 	%r50, %r49, 1;
	mul.wide.s32 	%rd32, %r50, 8;
	add.s64 	%rd11, %rd1, %rd32;
	ld.global.f32 	%f27, [%rd11];
	shr.u32 	%r51, %r47, 31;
	add.s32 	%r52, %r47, %r51;
	shr.s32 	%r53, %r52, 1;
	mul.wide.s32 	%rd33, %r53, 2;
	add.s64 	%rd34, %rd2, %rd33;
	ld.global.v2.u8 	{%rs9, %rs10}, [%rd34];
	setp.eq.s16 	%p7, %rs9, 0;
	mul.f32 	%f28, %f27, %f25;
	selp.f32 	%f125, %f24, %f28, %p7;
	setp.eq.s16 	%p8, %rs10, 0;
	mov.f32 	%f124, %f24;
	@%p8 bra 	$L__BB321_7;
	ld.global.f32 	%f29, [%rd11+4];
	mul.f32 	%f124, %f29, %f25;
$L__BB321_7:
	max.f32 	%f30, %f125, 0fFF800000;
	max.f32 	%f126, %f30, %f124;
$L__BB321_8:
	mov.f32 	%f128, 0fFF800000;
	mov.f32 	%f129, %f128;
	mov.f32 	%f130, %f128;
	@%p3 bra 	$L__BB321_12;
	setp.eq.s64 	%p10, %rd18, 1;
	setp.eq.s64 	%p11, %rd17, 1;
	setp.eq.s64 	%p12, %rd16, 1;
	cvt.u32.u64 	%r54, %rd8;
	mov.b64 	%rd35, 1;
	cvt.u32.u64 	%r55, %rd35;
	cvt.u32.u64 	%r56, %rd49;
	add.s32 	%r57, %r56, %r55;
	mad.lo.s32 	%r59, %r34, %r57, %r54;
	div.s32 	%r60, %r59, %r7;
	mul.lo.s32 	%r61, %r60, %r7;
	sub.s32 	%r62, %r59, %r61;
	div.s32 	%r63, %r62, %r8;
	mul.lo.s32 	%r64, %r63, %r8;
	sub.s32 	%r65, %r62, %r64;
	selp.b32 	%r66, 0, %r60, %p12;
	selp.b32 	%r67, 0, %r63, %p11;
	selp.b32 	%r68, 0, %r65, %p10;
	mul.lo.s32 	%r69, %r10, %r66;
	mad.lo.s32 	%r70, %r11, %r67, %r69;
	mad.lo.s32 	%r71, %r12, %r68, %r70;
	shr.u32 	%r72, %r59, 31;
	add.s32 	%r73, %r59, %r72;
	shr.s32 	%r74, %r73, 1;
	mul.wide.s32 	%rd36, %r74, 8;
	add.s64 	%rd12, %rd1, %rd36;
	ld.global.f32 	%f32, [%rd12];
	shr.u32 	%r75, %r71, 31;
	add.s32 	%r76, %r71, %r75;
	shr.s32 	%r77, %r76, 1;
	mul.wide.s32 	%rd37, %r77, 2;
	add.s64 	%rd38, %rd2, %rd37;
	ld.global.v2.u8 	{%rs11, %rs12}, [%rd38];
	setp.eq.s16 	%p13, %rs11, 0;
	mul.f32 	%f33, %f32, %f25;
	selp.f32 	%f129, %f24, %f33, %p13;
	setp.eq.s16 	%p14, %rs12, 0;
	mov.f32 	%f128, %f24;
	@%p14 bra 	$L__BB321_11;
	ld.global.f32 	%f34, [%rd12+4];
	mul.f32 	%f128, %f34, %f25;
$L__BB321_11:
	max.f32 	%f35, %f129, 0fFF800000;
	max.f32 	%f130, %f35, %f128;
$L__BB321_12:
	setp.le.s64 	%p15, %rd24, %rd8;
	mov.b32 	%r78, %f126;
	shfl.sync.bfly.b32	%r79|%p16, %r78, 16, 31, -1;
	mov.b32 	%f36, %r79;
	max.f32 	%f37, %f126, %f36;
	mov.b32 	%r80, %f37;
	shfl.sync.bfly.b32	%r81|%p17, %r80, 8, 31, -1;
	mov.b32 	%f38, %r81;
	max.f32 	%f39, %f37, %f38;
	mov.b32 	%r82, %f39;
	shfl.sync.bfly.b32	%r83|%p18, %r82, 4, 31, -1;
	mov.b32 	%f40, %r83;
	max.f32 	%f41, %f39, %f40;
	mov.b32 	%r84, %f41;
	shfl.sync.bfly.b32	%r85|%p19, %r84, 2, 31, -1;
	mov.b32 	%f42, %r85;
	max.f32 	%f43, %f41, %f42;
	mov.b32 	%r86, %f43;
	shfl.sync.bfly.b32	%r87|%p20, %r86, 1, 31, -1;
	mov.b32 	%f44, %r87;
	max.f32 	%f45, %f43, %f44;
	mov.b32 	%r88, %f130;
	shfl.sync.bfly.b32	%r89|%p21, %r88, 16, 31, -1;
	mov.b32 	%f46, %r89;
	max.f32 	%f47, %f130, %f46;
	mov.b32 	%r90, %f47;
	shfl.sync.bfly.b32	%r91|%p22, %r90, 8, 31, -1;
	mov.b32 	%f48, %r91;
	max.f32 	%f49, %f47, %f48;
	mov.b32 	%r92, %f49;
	shfl.sync.bfly.b32	%r93|%p23, %r92, 4, 31, -1;
	mov.b32 	%f50, %r93;
	max.f32 	%f51, %f49, %f50;
	mov.b32 	%r94, %f51;
	shfl.sync.bfly.b32	%r95|%p24, %r94, 2, 31, -1;
	mov.b32 	%f52, %r95;
	max.f32 	%f53, %f51, %f52;
	mov.b32 	%r96, %f53;
	shfl.sync.bfly.b32	%r97|%p25, %r96, 1, 31, -1;
	mov.b32 	%f54, %r97;
	max.f32 	%f55, %f53, %f54;
	sub.f32 	%f56, %f125, %f45;
	fma.rn.f32 	%f57, %f56, 0f3BBB989D, 0f3F000000;
	cvt.sat.f32.f32 	%f58, %f57;
	mov.f32 	%f59, 0f4B400001;
	mov.f32 	%f60, 0f437C0000;
	fma.rm.f32 	%f61, %f58, %f60, %f59;
	add.f32 	%f62, %f61, 0fCB40007F;
	neg.f32 	%f63, %f62;
	fma.rn.f32 	%f64, %f56, 0f3FB8AA3B, %f63;
	fma.rn.f32 	%f65, %f56, 0f32A57060, %f64;
	mov.b32 	%r98, %f61;
	shl.b32 	%r99, %r98, 23;
	mov.b32 	%f66, %r99;
	ex2.approx.ftz.f32 	%f67, %f65;
	mul.f32 	%f68, %f67, %f66;
	add.f32 	%f69, %f68, 0f00000000;
	sub.f32 	%f70, %f124, %f45;
	fma.rn.f32 	%f71, %f70, 0f3BBB989D, 0f3F000000;
	cvt.sat.f32.f32 	%f72, %f71;
	fma.rm.f32 	%f73, %f72, %f60, %f59;
	add.f32 	%f74, %f73, 0fCB40007F;
	neg.f32 	%f75, %f74;
	fma.rn.f32 	%f76, %f70, 0f3FB8AA3B, %f75;
	fma.rn.f32 	%f77, %f70, 0f32A57060, %f76;
	mov.b32 	%r100, %f73;
	shl.b32 	%r101, %r100, 23;
	mov.b32 	%f78, %r101;
	ex2.approx.ftz.f32 	%f79, %f77;
	mul.f32 	%f80, %f79, %f78;
	add.f32 	%f81, %f69, %f80;
	sub.f32 	%f82, %f129, %f55;
	fma.rn.f32 	%f83, %f82, 0f3BBB989D, 0f3F000000;
	cvt.sat.f32.f32 	%f84, %f83;
	fma.rm.f32 	%f85, %f84, %f60, %f59;
	add.f32 	%f86, %f85, 0fCB40007F;
	neg.f32 	%f87, %f86;
	fma.rn.f32 	%f88, %f82, 0f3FB8AA3B, %f87;
	fma.rn.f32 	%f89, %f82, 0f32A57060, %f88;
	mov.b32 	%r102, %f85;
	shl.b32 	%r103, %r102, 23;
	mov.b32 	%f90, %r103;
	ex2.approx.ftz.f32 	%f91, %f89;
	mul.f32 	%f17, %f91, %f90;
	add.f32 	%f92, %f17, 0f00000000;
	sub.f32 	%f93, %f128, %f55;
	fma.rn.f32 	%f94, %f93, 0f3BBB989D, 0f3F000000;
	cvt.sat.f32.f32 	%f95, %f94;
	fma.rm.f32 	%f96, %f95, %f60, %f59;
	add.f32 	%f97, %f96, 0fCB40007F;
	neg.f32 	%f98, %f97;
	fma.rn.f32 	%f99, %f93, 0f3FB8AA3B, %f98;
	fma.rn.f32 	%f100, %f93, 0f32A57060, %f99;
	mov.b32 	%r104, %f96;
	shl.b32 	%r105, %r104, 23;
	mov.b32 	%f101, %r105;
	ex2.approx.ftz.f32 	%f102, %f100;
	mul.f32 	%f18, %f102, %f101;
	add.f32 	%f103, %f92, %f18;
	mov.b32 	%r106, %f81;
	shfl.sync.bfly.b32	%r107|%p26, %r106, 16, 31, -1;
	mov.b32 	%f104, %r107;
	add.f32 	%f105, %f81, %f104;
	mov.b32 	%r108, %f105;
	shfl.sync.bfly.b32	%r109|%p27, %r108, 8, 31, -1;
	mov.b32 	%f106, %r109;
	add.f32 	%f107, %f105, %f106;
	mov.b32 	%r110, %f107;
	shfl.sync.bfly.b32	%r111|%p28, %r110, 4, 31, -1;
	mov.b32 	%f108, %r111;
	add.f32 	%f109, %f107, %f108;
	mov.b32 	%r112, %f109;
	shfl.sync.bfly.b32	%r113|%p29, %r112, 2, 31, -1;
	mov.b32 	%f110, %r113;
	add.f32 	%f111, %f109, %f110;
	mov.b32 	%r114, %f111;
	shfl.sync.bfly.b32	%r115|%p30, %r114, 1, 31, -1;
	mov.b32 	%f112, %r115;
	add.f32 	%f113, %f111, %f112;
	mov.b32 	%r116, %f103;
	shfl.sync.bfly.b32	%r117|%p31, %r116, 16, 31, -1;
	mov.b32 	%f114, %r117;
	add.f32 	%f115, %f103, %f114;
	mov.b32 	%r118, %f115;
	shfl.sync.bfly.b32	%r119|%p32, %r118, 8, 31, -1;
	mov.b32 	%f116, %r119;
	add.f32 	%f117, %f115, %f116;
	mov.b32 	%r120, %f117;
	shfl.sync.bfly.b32	%r121|%p33, %r120, 4, 31, -1;
	mov.b32 	%f118, %r121;
	add.f32 	%f119, %f117, %f118;
	mov.b32 	%r122, %f119;
	shfl.sync.bfly.b32	%r123|%p34, %r122, 2, 31, -1;
	mov.b32 	%f120, %r123;
	add.f32 	%f121, %f119, %f120;
	mov.b32 	%r124, %f121;
	shfl.sync.bfly.b32	%r125|%p35, %r124, 1, 31, -1;
	mov.b32 	%f122, %r125;
	add.f32 	%f19, %f121, %f122;
	div.rn.f32 	%f20, %f68, %f113;
	div.rn.f32 	%f21, %f80, %f113;
	@%p15 bra 	$L__BB321_14;
	mad.lo.s64 	%rd39, %rd49, %rd6, %rd8;
	shl.b64 	%rd40, %rd39, 2;
	add.s64 	%rd41, %rd5, %rd40;
	st.global.v2.f32 	[%rd41], {%f20, %f21};
$L__BB321_14:
	div.rn.f32 	%f22, %f17, %f19;
	div.rn.f32 	%f23, %f18, %f19;
	@%p15 bra 	$L__BB321_16;
	mad.lo.s64 	%rd42, %rd6, %rd49, %rd6;
	add.s64 	%rd43, %rd42, %rd8;
	shr.u64 	%rd44, %rd43, 63;
	add.s64 	%rd45, %rd43, %rd44;
	shl.b64 	%rd46, %rd45, 2;
	and.b64  	%rd47, %rd46, -8;
	add.s64 	%rd48, %rd5, %rd47;
	st.global.v2.f32 	[%rd48], {%f22, %f23};
$L__BB321_16:
	add.s64 	%rd49, %rd49, %rd9;
	setp.lt.s64 	%p37, %rd49, %rd23;
	@%p37 bra 	$L__BB321_4;
$L__BB321_17:
	ret;

}
	// .globl	_Z15SoftmaxWarpImplI22BroadcastScaleMaskLoadIffbLm3EiE11DirectStoreIffEfLi2ELi2ELi32ELi1ELb0EL9Algorithm0EEvT_T0_ll
.visible .entry _Z15SoftmaxWarpImplI22BroadcastScaleMaskLoadIffbLm3EiE11DirectStoreIffEfLi2ELi2ELi32ELi1ELb0EL9Algorithm0EEvT_T0_ll(
	.param .align 8 .b8 _Z15SoftmaxWarpImplI22BroadcastScaleMaskLoadIffbLm3EiE11DirectStoreIffEfLi2ELi2ELi32ELi1ELb0EL9Algorithm0EEvT_T0_ll_param_0[112],
	.param .align 8 .b8 _Z15SoftmaxWarpImplI22BroadcastScaleMaskLoadIffbLm3EiE11DirectStoreIffEfLi2ELi2ELi32ELi1ELb0EL9Algorithm0EEvT_T0_ll_param_1[16],
	.param .u64 _Z15SoftmaxWarpImplI22BroadcastScaleMaskLoadIffbLm3EiE11DirectStoreIffEfLi2ELi2ELi32ELi1ELb0EL9Algorithm0EEvT_T0_ll_param_2,
	.param .u64 _Z15SoftmaxWarpImplI22BroadcastScaleMaskLoadIffbLm3EiE11DirectStoreIffEfLi2ELi2ELi32ELi1ELb0EL9Algorithm0EEvT_T0_ll_param_3
)
{
	.reg .pred 	%p<19>;
	.reg .b16 	%rs<11>;
	.reg .b32 	%r<76>;
	.reg .b32 	%f<62>;
	.reg .b64 	%rd<42>;

	ld.param.v2.f32 	{%f6, %f7}, [_Z15SoftmaxWarpImplI22BroadcastScaleMaskLoadIffbLm3EiE11DirectStoreIffEfLi2ELi2ELi32ELi1ELb0EL9Algorithm0EEvT_T0_ll_param_0+104];
	ld.param.u64 	%rd23, [_Z15SoftmaxWarpImplI22BroadcastScaleMaskLoadIffbLm3EiE11DirectStoreIffEfLi2ELi2ELi32ELi1ELb0EL9Algorithm0EEvT_T0_ll_param_0+96];
	ld.param.u32 	%r12, [_Z15SoftmaxWarpImplI22BroadcastScaleMaskLoadIffbLm3EiE11DirectStoreIffEfLi2ELi2ELi32ELi1ELb0EL9Algorithm0EEvT_T0_ll_param_0+80];
	ld.param.v2.u32 	{%r10, %r11}, [_Z15SoftmaxWarpImplI22BroadcastScaleMaskLoadIffbLm3EiE11DirectStoreIffEfLi2ELi2ELi32ELi1ELb0EL9Algorithm0EEvT_T0_ll_param_0+72];
	ld.param.v2.u32 	{%r7, %r8}, [_Z15SoftmaxWarpImplI22BroadcastScaleMaskLoadIffbLm3EiE11DirectStoreIffEfLi2ELi2ELi32ELi1ELb0EL9Algorithm0EEvT_T0_ll_param_0+48];
	ld.param.u64 	%rd19, [_Z15SoftmaxWarpImplI22BroadcastScaleMaskLoadIffbLm3EiE11DirectStoreIffEfLi2ELi2ELi32ELi1ELb0EL9Algorithm0EEvT_T0_ll_param_0+32];
	ld.param.u64 	%rd18, [_Z15SoftmaxWarpImplI22BroadcastScaleMaskLoadIffbLm3EiE11DirectStoreIffEfLi2ELi2ELi32ELi1ELb0EL9Algorithm0EEvT_T0_ll_param_0+24];
	ld.param.u64 	%rd17, [_Z15SoftmaxWarpImplI22BroadcastScaleMaskLoadIffbLm3EiE11DirectStoreIffEfLi2ELi2ELi32ELi1ELb0EL9Algorithm0EEvT_T0_ll_param_0+16];
	ld.param.u64 	%rd16, [_Z15SoftmaxWarpImplI22BroadcastScaleMaskLoadIffbLm3EiE11DirectStoreIffEfLi2ELi2ELi32ELi1ELb0EL9Algorithm0EEvT_T0_ll_param_0+8];
	ld.param.u64 	%rd15, [_Z15SoftmaxWarpImplI22BroadcastScaleMaskLoadIffbLm3EiE11DirectStoreIffEfLi2ELi2ELi32ELi1ELb0EL9Algorithm0EEvT_T0_ll_param_0];
	ld.param.u64 	%rd4, [_Z15SoftmaxWarpImplI22BroadcastScaleMaskLoadIffbLm3EiE11DirectStoreIffEfLi2ELi2ELi32ELi1ELb0EL9Algorithm0EEvT_T0_ll_param_1];
	ld.param.u64 	%rd5, [_Z15SoftmaxWarpImplI22BroadcastScaleMaskLoadIffbLm3EiE11DirectStoreIffEfLi2ELi2ELi32ELi1ELb0EL9Algorithm0EEvT_T0_ll_param_1+8];
	ld.param.u64 	%rd24, [_Z15SoftmaxWarpImplI22BroadcastScaleMaskLoadIffbLm3EiE11DirectStoreIffEfLi2ELi2ELi32ELi1ELb0EL9Algorithm0EEvT_T0_ll_param_2];
	ld.param.u64 	%rd25, [_Z15SoftmaxWarpImplI22BroadcastScaleMaskLoadIffbLm3EiE11DirectStoreIffEfLi2ELi2ELi32ELi1ELb0EL9Algorithm0EEvT_T0_ll_param_3];
	setp.lt.s64 	%p1, %rd25, 65;
	@%p1 bra 	$L__BB322_2;
	mov.u64 	%rd26, $str;
	cvta.global.u64 	%rd27, %rd26;
	mov.u64 	%rd28, $str$1;
	cvta.global.u64 	%rd29, %rd28;
	mov.u64 	%rd30, __unnamed_313;
	cvta.global.u64 	%rd31, %rd30;
	{ // callseq 312, 0
	.param .b64 param0;
	st.param.b64 	[param0], %rd27;
	.param .b64 param1;
	st.param.b64 	[param1], %rd29;
	.param .b32 param2;
	st.param.b32 	[param2], 219;
	.param .b64 param3;
	st.param.b64 	[param3], %rd31;
	.param .b64 param4;
	st.param.b64 	[param4], 1;
	call.uni 
	__assertfail, 
	(
	param0, 
	param1, 
	param2, 
	param3, 
	param4
	);
	} // callseq 312
$L__BB322_2:
	mov.u32 	%r23, %ctaid.x;
	mov.u32 	%r24, %ntid.y;
	mov.u32 	%r25, %tid.y;
	mad.lo.s32 	%r26, %r23, %r24, %r25;
	mov.u32 	%r27, %nctaid.x;
	mul.lo.s32 	%r6, %r27, %r24;
	cvt.s64.s32 	%rd41, %r26;
	setp.le.s64 	%p2, %rd24, %rd41;
	@%p2 bra 	$L__BB322_7;
	mov.u32 	%r28, %tid.x;
	shl.b32 	%r29, %r28, 1;
	cvt.u64.u32 	%rd7, %r29;
	cvta.to.global.u64 	%rd8, %rd4;
	cvta.to.global.u64 	%rd9, %rd16;
	cvta.to.global.u64 	%rd10, %rd15;
	cvt.s64.s32 	%rd11, %r6;
	cvt.u32.u64 	%r30, %rd7;
	cvt.u32.u64 	%r32, %rd23;
$L__BB322_4:
	setp.eq.s64 	%p3, %rd19, 1;
	setp.eq.s64 	%p4, %rd18, 1;
	setp.eq.s64 	%p5, %rd17, 1;
	cvt.u32.u64 	%r31, %rd41;
	mad.lo.s32 	%r33, %r32, %r31, %r30;
	div.s32 	%r34, %r33, %r7;
	mul.lo.s32 	%r35, %r34, %r7;
	sub.s32 	%r36, %r33, %r35;
	div.s32 	%r37, %r36, %r8;
	mul.lo.s32 	%r38, %r37, %r8;
	sub.s32 	%r39, %r36, %r38;
	selp.b32 	%r40, 0, %r34, %p5;
	selp.b32 	%r41, 0, %r37, %p4;
	selp.b32 	%r42, 0, %r39, %p3;
	mul.lo.s32 	%r43, %r10, %r40;
	mad.lo.s32 	%r44, %r11, %r41, %r43;
	mad.lo.s32 	%r45, %r12, %r42, %r44;
	shr.u32 	%r46, %r33, 31;
	add.s32 	%r47, %r33, %r46;
	shr.s32 	%r48, %r47, 1;
	mul.wide.s32 	%rd32, %r48, 8;
	add.s64 	%rd13, %rd10, %rd32;
	ld.global.f32 	%f8, [%rd13];
	shr.u32 	%r49, %r45, 31;
	add.s32 	%r50, %r45, %r49;
	shr.s32 	%r51, %r50, 1;
	mul.wide.s32 	%rd33, %r51, 2;
	add.s64 	%rd34, %rd9, %rd33;
	ld.global.v2.u8 	{%rs9, %rs10}, [%rd34];
	setp.eq.s16 	%p6, %rs9, 0;
	mul.f32 	%f9, %f8, %f7;
	selp.f32 	%f3, %f6, %f9, %p6;
	setp.eq.s16 	%p7, %rs10, 0;
	mov.f32 	%f61, %f6;
	@%p7 bra 	$L__BB322_6;
	ld.global.f32 	%f10, [%rd13+4];
	mul.f32 	%f61, %f10, %f7;
$L__BB322_6:
	max.f32 	%f11, %f3, 0fFF800000;
	max.f32 	%f12, %f11, %f61;
	mov.b32 	%r52, %f12;
	shfl.sync.bfly.b32	%r53|%p8, %r52, 16, 31, -1;
	mov.b32 	%f13, %r53;
	max.f32 	%f14, %f12, %f13;
	mov.b32 	%r54, %f14;
	shfl.sync.bfly.b32	%r55|%p9, %r54, 8, 31, -1;
	mov.b32 	%f15, %r55;
	max.f32 	%f16, %f14, %f15;
	mov.b32 	%r56, %f16;
	shfl.sync.bfly.b32	%r57|%p10, %r56, 4, 31, -1;
	mov.b32 	%f17, %r57;
	max.f32 	%f18, %f16, %f17;
	mov.b32 	%r58, %f18;
	shfl.sync.bfly.b32	%r59|%p11, %r58, 2, 31, -1;
	mov.b32 	%f19, %r59;
	max.f32 	%f20, %f18, %f19;
	mov.b32 	%r60, %f20;
	shfl.sync.bfly.b32	%r61|%p12, %r60, 1, 31, -1;
	mov.b32 	%f21, %r61;
	max.f32 	%f22, %f20, %f21;
	sub.f32 	%f23, %f3, %f22;
	fma.rn.f32 	%f24, %f23, 0f3BBB989D, 0f3F000000;
	cvt.sat.f32.f32 	%f25, %f24;
	mov.f32 	%f26, 0f4B400001;
	mov.f32 	%f27, 0f437C0000;
	fma.rm.f32 	%f28, %f25, %f27, %f26;
	add.f32 	%f29, %f28, 0fCB40007F;
	neg.f32 	%f30, %f29;
	fma.rn.f32 	%f31, %f23, 0f3FB8AA3B, %f30;
	fma.rn.f32 	%f32, %f23, 0f32A57060, %f31;
	mov.b32 	%r62, %f28;
	shl.b32 	%r63, %r62, 23;
	mov.b32 	%f33, %r63;
	ex2.approx.ftz.f32 	%f34, %f32;
	mul.f32 	%f35, %f34, %f33;
	add.f32 	%f36, %f35, 0f00000000;
	sub.f32 	%f37, %f61, %f22;
	fma.rn.f32 	%f38, %f37, 0f3BBB989D, 0f3F000000;
	cvt.sat.f32.f32 	%f39, %f38;
	fma.rm.f32 	%f40, %f39, %f27, %f26;
	add.f32 	%f41, %f40, 0fCB40007F;
	neg.f32 	%f42, %f41;
	fma.rn.f32 	%f43, %f37, 0f3FB8AA3B, %f42;
	fma.rn.f32 	%f44, %f37, 0f32A57060, %f43;
	mov.b32 	%r64, %f40;
	shl.b32 	%r65, %r64, 23;
	mov.b32 	%f45, %r65;
	ex2.approx.ftz.f32 	%f46, %f44;
	mul.f32 	%f47, %f46, %f45;
	add.f32 	%f48, %f36, %f47;
	mov.b32 	%r66, %f48;
	shfl.sync.bfly.b32	%r67|%p13, %r66, 16, 31, -1;
	mov.b32 	%f49, %r67;
	add.f32 	%f50, %f48, %f49;
	mov.b32 	%r68, %f50;
	shfl.sync.bfly.b32	%r69|%p14, %r68, 8, 31, -1;
	mov.b32 	%f51, %r69;
	add.f32 	%f52, %f50, %f51;
	mov.b32 	%r70, %f52;
	shfl.sync.bfly.b32	%r71|%p15, %r70, 4, 31, -1;
	mov.b32 	%f53, %r71;
	add.f32 	%f54, %f52, %f53;
	mov.b32 	%r72, %f54;
	shfl.sync.bfly.b32	%r73|%p16, %r72, 2, 31, -1;
	mov.b32 	%f55, %r73;
	add.f32 	%f56, %f54, %f55;
	mov.b32 	%r74, %f56;
	shfl.sync.bfly.b32	%r75|%p17, %r74, 1, 31, -1;
	mov.b32 	%f57, %r75;
	add.f32 	%f58, %f56, %f57;
	div.rn.f32 	%f59, %f35, %f58;
	div.rn.f32 	%f60, %f47, %f58;
	mad.lo.s64 	%rd35, %rd41, %rd5, %rd7;
	shr.u64 	%rd36, %rd35, 63;
	add.s64 	%rd37, %rd35, %rd36;
	shl.b64 	%rd38, %rd37, 2;
	and.b64  	%rd39, %rd38, -8;
	add.s64 	%rd40, %rd8, %rd39;
	st.global.v2.f32 	[%rd40], {%f59, %f60};
	add.s64 	%rd41, %rd41, %rd11;
	setp.lt.s64 	%p18, %rd41, %rd24;
	@%p18 bra 	$L__BB322_4;
$L__BB322_7:
	ret;

}
	// .globl	_Z15SoftmaxWarpImplI22BroadcastScaleMaskLoadIffbLm3EiE11DirectStoreIffEfLi2ELi2ELi32ELi1ELb1EL9Algorithm0EEvT_T0_ll
.visible .entry _Z15SoftmaxWarpImplI22BroadcastScaleMaskLoadIffbLm3EiE11DirectStoreIffEfLi2ELi2ELi32ELi1ELb1EL9Algorithm0EEvT_T0_ll(
	.param .align 8 .b8 _Z15SoftmaxWarpImplI22BroadcastScaleMaskLoadIffbLm3EiE11DirectStoreIffEfLi2ELi2ELi32ELi1ELb1EL9Algorithm0EEvT_T0_ll_param_0[112],
	.param .align 8 .b8 _Z15SoftmaxWarpImplI22BroadcastScaleMaskLoadIffbLm3EiE11DirectStoreIffEfLi2ELi2ELi32ELi1ELb1EL9Algorithm0EEvT_T0_ll_param_1[16],
	.param .u64 _Z15SoftmaxWarpImplI22BroadcastScaleMaskLoadIffbLm3EiE11DirectStoreIffEfLi2ELi2ELi32ELi1ELb1EL9Algorithm0EEvT_T0_ll_param_2,
	.param .u64 _Z15SoftmaxWarpImplI22BroadcastScaleMaskLoadIffbLm3EiE11DirectStoreIffEfLi2ELi2ELi32ELi1ELb1EL9Algorithm0EEvT_T0_ll_param_3
)
{
	.reg .pred 	%p<21>;
	.reg .b16 	%rs<11>;
	.reg .b32 	%r<76>;
	.reg .b32 	%f<69>;
	.reg .b64 	%rd<40>;

	ld.param.u64 	%rd21, [_Z15SoftmaxWarpImplI22BroadcastScaleMaskLoadIffbLm3EiE11DirectStoreIffEfLi2ELi2ELi32ELi1ELb1EL9Algorithm0EEvT_T0_ll_param_1+8];
	ld.param.u64 	%rd20, [_Z15SoftmaxWarpImplI22BroadcastScaleMaskLoadIffbLm3EiE11DirectStoreIffEfLi2ELi2ELi32ELi1ELb1EL9Algorithm0EEvT_T0_ll_param_1];
	ld.param.v2.f32 	{%f12, %f13}, [_Z15SoftmaxWarpImplI22BroadcastScaleMaskLoadIffbLm3EiE11DirectStoreIffEfLi2ELi2ELi32ELi1ELb1EL9Algorithm0EEvT_T0_ll_param_0+104];
	ld.param.u64 	%rd19, [_Z15SoftmaxWarpImplI22BroadcastScaleMaskLoadIffbLm3EiE11DirectStoreIffEfLi2ELi2ELi32ELi1ELb1EL9Algorithm0EEvT_T0_ll_param_0+96];
	ld.param.u32 	%r12, [_Z15SoftmaxWarpImplI22BroadcastScaleMaskLoadIffbLm3EiE11DirectStoreIffEfLi2ELi2ELi32ELi1ELb1EL9Algorithm0EEvT_T0_ll_param_0+80];
	ld.param.v2.u32 	{%r10, %r11}, [_Z15SoftmaxWarpImplI22BroadcastScaleMaskLoadIffbLm3EiE11DirectStoreIffEfLi2ELi2ELi32ELi1ELb1EL9Algorithm0EEvT_T0_ll_param_0+72];
	ld.param.v2.u32 	{%r7, %r8}, [_Z15SoftmaxWarpImplI22BroadcastScaleMaskLoadIffbLm3EiE11DirectStoreIffEfLi2ELi2ELi32ELi1ELb1EL9Algorithm0EEvT_T0_ll_param_0+48];
	ld.param.u64 	%rd15, [_Z15SoftmaxWarpImplI22BroadcastScaleMaskLoadIffbLm3EiE11DirectStoreIffEfLi2ELi2ELi32ELi1ELb1EL9Algorithm0EEvT_T0_ll_param_0+32];
	ld.param.u64 	%rd14, [_Z15SoftmaxWarpImplI22BroadcastScaleMaskLoadIffbLm3EiE11DirectStoreIffEfLi2ELi2ELi32ELi1ELb1EL9Algorithm0EEvT_T0_ll_param_0+24];
	ld.param.u64 	%rd13, [_Z15SoftmaxWarpImplI22BroadcastScaleMaskLoadIffbLm3EiE11DirectStoreIffEfLi2ELi2ELi32ELi1ELb1EL9Algorithm0EEvT_T0_ll_param_0+16];
	ld.param.u64 	%rd12, [_Z15SoftmaxWarpImplI22BroadcastScaleMaskLoadIffbLm3EiE11DirectStoreIffEfLi2ELi2ELi32ELi1ELb1EL9Algorithm0EEvT_T0_ll_param_0+8];
	ld.param.u64 	%rd11, [_Z15SoftmaxWarpImplI22BroadcastScaleMaskLoadIffbLm3EiE11DirectStoreIffEfLi2ELi2ELi32ELi1ELb1EL9Algorithm0EEvT_T0_ll_param_0];
	ld.param.u64 	%rd22, [_Z15SoftmaxWarpImplI22BroadcastScaleMaskLoadIffbLm3EiE11DirectStoreIffEfLi2ELi2ELi32ELi1ELb1EL9Algorithm0EEvT_T0_ll_param_2];
	ld.param.u64 	%rd23, [_Z15SoftmaxWarpImplI22BroadcastScaleMaskLoadIffbLm3EiE11DirectStoreIffEfLi2ELi2ELi32ELi1ELb1EL9Algorithm0EEvT_T0_ll_param_3];
	setp.lt.s64 	%p1, %rd23, 65;
	@%p1 bra 	$L__BB323_2;
	mov.u64 	%rd24, $str;
	cvta.global.u64 	%rd25, %rd24;
	mov.u64 	%rd26, $str$1;
	cvta.global.u64 	%rd27, %rd26;
	mov.u64 	%rd28, __unnamed_314;
	cvta.global.u64 	%rd29, %rd28;
	{ // callseq 313, 0
	.param .b64 param0;
	st.param.b64 	[param0], %rd25;
	.param .b64 param1;
	st.param.b64 	[param1], %rd27;
	.param .b32 param2;
	st.param.b32 	[param2], 219;
	.param .b64 param3;
	st.param.b64 	[param3], %rd29;
	.param .b64 param4;
	st.param.b64 	[param4], 1;
	call.uni 
	__assertfail, 
	(
	param0, 
	param1, 
	param2, 
	param3, 
	param4
	);
	} // callseq 313
$L__BB323_2:
	mov.u32 	%r23, %ctaid.x;
	mov.u32 	%r24, %ntid.y;
	mov.u32 	%r25, %tid.y;
	mad.lo.s32 	%r26, %r23, %r24, %r25;
	mov.u32 	%r27, %nctaid.x;
	mul.lo.s32 	%r6, %r27, %r24;
	cvt.s64.s32 	%rd39, %r26;
	setp.le.s64 	%p2, %rd22, %rd39;
	@%p2 bra 	$L__BB323_11;
	mov.u32 	%r28, %tid.x;
	shl.b32 	%r29, %r28, 1;
	cvt.u64.u32 	%rd3, %r29;
	cvta.to.global.u64 	%rd4, %rd20;
	cvta.to.global.u64 	%rd5, %rd12;
	cvta.to.global.u64 	%rd6, %rd11;
	cvt.s64.s32 	%rd7, %r6;
	cvt.u32.u64 	%r30, %rd3;
	cvt.u32.u64 	%r32, %rd19;
$L__BB323_4:
	setp.le.s64 	%p3, %rd23, %rd3;
	mov.f32 	%f66, 0fFF800000;
	mov.f32 	%f67, %f66;
	mov.f32 	%f68, %f66;
	@%p3 bra 	$L__BB323_8;
	setp.eq.s64 	%p4, %rd15, 1;
	setp.eq.s64 	%p5, %rd14, 1;
	setp.eq.s64 	%p6, %rd13, 1;
	cvt.u32.u64 	%r31, %rd39;
	mad.lo.s32 	%r33, %r32, %r31, %r30;
	div.s32 	%r34, %r33, %r7;
	mul.lo.s32 	%r35, %r34, %r7;
	sub.s32 	%r36, %r33, %r35;
	div.s32 	%r37, %r36, %r8;
	mul.lo.s32 	%r38, %r37, %r8;
	sub.s32 	%r39, %r36, %r38;
	selp.b32 	%r40, 0, %r34, %p6;
	selp.b32 	%r41, 0, %r37, %p5;
	selp.b32 	%r42, 0, %r39, %p4;
	mul.lo.s32 	%r43, %r10, %r40;
	mad.lo.s32 	%r44, %r11, %r41, %r43;
	mad.lo.s32 	%r45, %r12, %r42, %r44;
	shr.u32 	%r46, %r33, 31;
	add.s32 	%r47, %r33, %r46;
	shr.s32 	%r48, %r47, 1;
	mul.wide.s32 	%rd30, %r48, 8;
	add.s64 	%rd9, %rd6, %rd30;
	ld.global.f32 	%f15, [%rd9];
	shr.u32 	%r49, %r45, 31;
	add.s32 	%r50, %r45, %r49;
	shr.s32 	%r51, %r50, 1;
	mul.wide.s32 	%rd31, %r51, 2;
	add.s64 	%rd32, %rd5, %rd31;
	ld.global.v2.u8 	{%rs9, %rs10}, [%rd32];
	setp.eq.s16 	%p7, %rs9, 0;
	mul.f32 	%f16, %f15, %f13;
	selp.f32 	%f67, %f12, %f16, %p7;
	setp.eq.s16 	%p8, %rs10, 0;
	mov.f32 	%f66, %f12;
	@%p8 bra 	$L__BB323_7;
	ld.global.f32 	%f17, [%rd9+4];
	mul.f32 	%f66, %f17, %f13;
$L__BB323_7:
	max.f32 	%f18, %f67, 0fFF800000;
	max.f32 	%f68, %f18, %f66;
$L__BB323_8:
	setp.le.s64 	%p9, %rd23, %rd3;
	mov.b32 	%r52, %f68;
	shfl.sync.bfly.b32	%r53|%p10, %r52, 16, 31, -1;
	mov.b32 	%f19, %r53;
	max.f32 	%f20, %f68, %f19;
	mov.b32 	%r54, %f20;
	shfl.sync.bfly.b32	%r55|%p11, %r54, 8, 31, -1;
	mov.b32 	%f21, %r55;
	max.f32 	%f22, %f20, %f21;
	mov.b32 	%r56, %f22;
	shfl.sync.bfly.b32	%r57|%p12, %r56, 4, 31, -1;
	mov.b32 	%f23, %r57;
	max.f32 	%f24, %f22, %f23;
	mov.b32 	%r58, %f24;
	shfl.sync.bfly.b32	%r59|%p13, %r58, 2, 31, -1;
	mov.b32 	%f25, %r59;
	max.f32 	%f26, %f24, %f25;
	mov.b32 	%r60, %f26;
	shfl.sync.bfly.b32	%r61|%p14, %r60, 1, 31, -1;
	mov.b32 	%f27, %r61;
	max.f32 	%f28, %f26, %f27;
	sub.f32 	%f29, %f67, %f28;
	fma.rn.f32 	%f30, %f29, 0f3BBB989D, 0f3F000000;
	cvt.sat.f32.f32 	%f31, %f30;
	mov.f32 	%f32, 0f4B400001;
	mov.f32 	%f33, 0f437C0000;
	fma.rm.f32 	%f34, %f31, %f33, %f32;
	add.f32 	%f35, %f34, 0fCB40007F;
	neg.f32 	%f36, %f35;
	fma.rn.f32 	%f37, %f29, 0f3FB8AA3B, %f36;
	fma.rn.f32 	%f38, %f29, 0f32A57060, %f37;
	mov.b32 	%r62, %f34;
	shl.b32 	%r63, %r62, 23;
	mov.b32 	%f39, %r63;
	ex2.approx.ftz.f32 	%f40, %f38;
	mul.f32 	%f41, %f40, %f39;
	add.f32 	%f42, %f41, 0f00000000;
	sub.f32 	%f43, %f66, %f28;
	fma.rn.f32 	%f44, %f43, 0f3BBB989D, 0f3F000000;
	cvt.sat.f32.f32 	%f45, %f44;
	fma.rm.f32 	%f46, %f45, %f33, %f32;
	add.f32 	%f47, %f46, 0fCB40007F;
	neg.f32 	%f48, %f47;
	fma.rn.f32 	%f49, %f43, 0f3FB8AA3B, %f48;
	fma.rn.f32 	%f50, %f43, 0f32A57060, %f49;
	mov.b32 	%r64, %f46;
	shl.b32 	%r65, %r64, 23;
	mov.b32 	%f51, %r65;
	ex2.approx.ftz.f32 	%f52, %f50;
	mul.f32 	%f53, %f52, %f51;
	add.f32 	%f54, %f42, %f53;
	mov.b32 	%r66, %f54;
	shfl.sync.bfly.b32	%r67|%p15, %r66, 16, 31, -1;
	mov.b32 	%f55, %r67;
	add.f32 	%f56, %f54, %f55;
	mov.b32 	%r68, %f56;
	shfl.sync.bfly.b32	%r69|%p16, %r68, 8, 31, -1;
	mov.b32 	%f57, %r69;
	add.f32 	%f58, %f56, %f57;
	mov.b32 	%r70, %f58;
	shfl.sync.bfly.b32	%r71|%p17, %r70, 4, 31, -1;
	mov.b32 	%f59, %r71;
	add.f32 	%f60, %f58, %f59;
	mov.b32 	%r72, %f60;
	shfl.sync.bfly.b32	%r73|%p18, %r72, 2, 31, -1;
	mov.b32 	%f61, %r73;
	add.f32 	%f62, %f60, %f61;
	mov.b32 	%r74, %f62;
	shfl.sync.bfly.b32	%r75|%p19, %r74, 1, 31, -1;
	mov.b32 	%f63, %r75;
	add.f32 	%f64, %f62, %f63;
	div.rn.f32 	%f10, %f41, %f64;
	div.rn.f32 	%f11, %f53, %f64;
	@%p9 bra 	$L__BB323_10;
	mad.lo.s64 	%rd33, %rd39, %rd21, %rd3;
	shr.u64 	%rd34, %rd33, 63;
	add.s64 	%rd35, %rd33, %rd34;
	shl.b64 	%rd36, %rd35, 2;
	and.b64  	%rd37, %rd36, -8;
	add.s64 	%rd38, %rd4, %rd37;
	st.global.v2.f32 	[%rd38], {%f10, %f11};
$L__BB323_10:
	add.s64 	%rd39, %rd39, %rd7;
	setp.lt.s64 	%p20, %rd39, %rd22;
	@%p20 bra 	$L__BB323_4;
$L__BB323_11:
	ret;

}
	// .globl	_Z15SoftmaxWarpImplI22BroadcastScaleMaskLoadIffbLm3EiE11DirectStoreIffEfLi2ELi4ELi32ELi1ELb0EL9Algorithm0EEvT_T0_ll
.visible .entry _Z15SoftmaxWarpImplI22BroadcastScaleMaskLoadIffbLm3EiE11DirectStoreIffEfLi2ELi4ELi32ELi1ELb0EL9Algorithm0EEvT_T0_ll(
	.param .align 8 .b8 _Z15SoftmaxWarpImplI22BroadcastScaleMaskLoadIffbLm3EiE11DirectStoreIffEfLi2ELi4ELi32ELi1ELb0EL9Algorithm0EEvT_T0_ll_param_0[112],
	.param .align 8 .b8 _Z15SoftmaxWarpImplI22BroadcastScaleMaskLoadIffbLm3EiE11DirectStoreIffEfLi2ELi4ELi32ELi1ELb0EL9Algorithm0EEvT_T0_ll_param_1[16],
	.param .u64 _Z15SoftmaxWarpImplI22BroadcastScaleMaskLoadIffbLm3EiE11DirectStoreIffEfLi2ELi4ELi32ELi1ELb0EL9Algorithm0EEvT_T0_ll_param_2,
	.param .u64 _Z15SoftmaxWarpImplI22BroadcastScaleMaskLoadIffbLm3EiE11DirectStoreIffEfLi2ELi4ELi32ELi1ELb0EL9Algorithm0EEvT_T0_ll_param_3
)
{
	.reg .pred 	%p<24>;
	.reg .b16 	%rs<13>;
	.reg .b32 	%r<99>;
	.reg .b32 	%f<97>;
	.reg .b64 	%rd<50>;

	ld.param.u64 	%rd21, [_Z15SoftmaxWarpImplI22BroadcastScaleMaskLoadIffbLm3EiE11DirectStoreIffEfLi2ELi4ELi32ELi1ELb0EL9Algorithm0EEvT_T0_ll_param_1+8];
	ld.param.u64 	%rd20, [_Z15SoftmaxWarpImplI22BroadcastScaleMaskLoadIffbLm3EiE11DirectStoreIffEfLi2ELi4ELi32ELi1ELb0EL9Algorithm0EEvT_T0_ll_param_1];
	ld.param.v2.f32 	{%f9, %f10}, [_Z15SoftmaxWarpImplI22BroadcastScaleMaskLoadIffbLm3EiE11DirectStoreIffEfLi2ELi4ELi32ELi1ELb0EL9Algorithm0EEvT_T0_ll_param_0+104];
	ld.param.u64 	%rd19, [_Z15SoftmaxWarpImplI22BroadcastScaleMaskLoadIffbLm3EiE11DirectStoreIffEfLi2ELi4ELi32ELi1ELb0EL9Algorithm0EEvT_T0_ll_param_0+96];
	ld.param.u32 	%r13, [_Z15SoftmaxWarpImplI22BroadcastScaleMaskLoadIffbLm3EiE11DirectStoreIffEfLi2ELi4ELi32ELi1ELb0EL9Algorithm0EEvT_T0_ll_param_0+80];
	ld.param.v2.u32 	{%r11, %r12}, [_Z15SoftmaxWarpImplI22BroadcastScaleMaskLoadIffbLm3EiE11DirectStoreIffEfLi2ELi4ELi32ELi1ELb0EL9Algorithm0EEvT_T0_ll_param_0+72];
	ld.param.v2.u32 	{%r8, %r9}, [_Z15SoftmaxWarpImplI22BroadcastScaleMaskLoadIffbLm3EiE11DirectStoreIffEfLi2ELi4ELi32ELi1ELb0EL9Algorithm0EEvT_T0_ll_param_0+48];
	ld.param.u64 	%rd15, [_Z15SoftmaxWarpImplI22BroadcastScaleMaskLoadIffbLm3EiE11DirectStoreIffEfLi2ELi4ELi32ELi1ELb0EL9Algorithm0EEvT_T0_ll_param_0+32];
	ld.param.u64 	%rd14, [_Z15SoftmaxWarpImplI22BroadcastScaleMaskLoadIffbLm3EiE11DirectStoreIffEfLi2ELi4ELi32ELi1ELb0EL9Algorithm0EEvT_T0_ll_param_0+24];
	ld.param.u64 	%rd13, [_Z15SoftmaxWarpImplI22BroadcastScaleMaskLoadIffbLm3EiE11DirectStoreIffEfLi2ELi4ELi32ELi1ELb0EL9Algorithm0EEvT_T0_ll_param_0+16];
	ld.param.u64 	%rd12, [_Z15SoftmaxWarpImplI22BroadcastScaleMaskLoadIffbLm3EiE11DirectStoreIffEfLi2ELi4ELi32ELi1ELb0EL9Algorithm0EEvT_T0_ll_param_0+8];
	ld.param.u64 	%rd11, [_Z15SoftmaxWarpImplI22BroadcastScaleMaskLoadIffbLm3EiE11DirectStoreIffEfLi2ELi4ELi32ELi1ELb0EL9Algorithm0EEvT_T0_ll_param_0];
	ld.param.u64 	%rd22, [_Z15SoftmaxWarpImplI22BroadcastScaleMaskLoadIffbLm3EiE11DirectStoreIffEfLi2ELi4ELi32ELi1ELb0EL9Algorithm0EEvT_T0_ll_param_2];
	ld.param.u64 	%rd23, [_Z15SoftmaxWarpImplI22BroadcastScaleMaskLoadIffbLm3EiE11DirectStoreIffEfLi2ELi4ELi32ELi1ELb0EL9Algorithm0EEvT_T0_ll_param_3];
	cvta.to.global.u64 	%rd1, %rd11;
	cvta.to.global.u64 	%rd2, %rd12;
	setp.lt.s64 	%p1, %rd23, 129;
	@%p1 bra 	$L__BB324_2;
	mov.u64 	%rd24, $str;
	cvta.global.u64 	%rd25, %rd24;
	mov.u64 	%rd26, $str$1;
	cvta.global.u64 	%rd27, %rd26;
	mov.u64 	%rd28, __unnamed_315;
	cvta.global.u64 	%rd29, %rd28;
	{ // callseq 314, 0
	.param .b64 param0;
	st.param.b64 	[param0], %rd25;
	.param .b64 param1;
	st.param.b64 	[param1], %rd27;
	.param .b32 param2;
	st.param.b32 	[param2], 219;
	.param .b64 param3;
	st.param.b64 	[param3], %rd29;
	.param .b64 param4;
	st.param.b64 	[param4], 1;
	call.uni 
	__assertfail, 
	(
	param0, 
	param1, 
	param2, 
	param3, 
	param4
	);
	} // callseq 314
$L__BB324_2:
	mov.u32 	%r24, %ctaid.x;
	mov.u32 	%r25, %ntid.y;
	mov.u32 	%r26, %tid.y;
	mad.lo.s32 	%r27, %r24, %r25, %r26;
	mov.u32 	%r28, %nctaid.x;
	mul.lo.s32 	%r6, %r28, %r25;
	cvt.s64.s32 	%rd49, %r27;
	setp.le.s64 	%p2, %rd22, %rd49;
	@%p2 bra 	$L__BB324_9;
	mov.u32 	%r29, %tid.x;
	shl.b32 	%r30, %r29, 1;
	cvt.u64.u32 	%rd5, %r30;
	cvt.s64.s32 	%rd6, %r6;
	cvt.u32.u64 	%r31, %rd5;
	cvt.u32.u64 	%r33, %rd19;
$L__BB324_4:
	setp.eq.s64 	%p3, %rd15, 1;
	setp.eq.s64 	%p4, %rd14, 1;
	setp.eq.s64 	%p5, %rd13, 1;
	cvt.u32.u64 	%r32, %rd49;
	mad.lo.s32 	%r7, %r33, %r32, %r31;
	div.s32 	%r34, %r7, %r8;
	mul.lo.s32 	%r35, %r34, %r8;
	sub.s32 	%r36, %r7, %r35;
	div.s32 	%r37, %r36, %r9;
	mul.lo.s32 	%r38, %r37, %r9;
	sub.s32 	%r39, %r36, %r38;
	selp.b32 	%r40, 0, %r34, %p5;
	selp.b32 	%r41, 0, %r37, %p4;
	selp.b32 	%r42, 0, %r39, %p3;
	mul.lo.s32 	%r43, %r11, %r40;
	mad.lo.s32 	%r44, %r12, %r41, %r43;
	mad.lo.s32 	%r45, %r13, %r42, %r44;
	shr.u32 	%r46, %r7, 31;
	add.s32 	%r47, %r7, %r46;
	shr.s32 	%r48, %r47, 1;
	mul.wide.s32 	%rd30, %r48, 8;
	add.s64 	%rd8, %rd1, %rd30;
	ld.global.f32 	%f11, [%rd8];
	shr.u32 	%r49, %r45, 31;
	add.s32 	%r50, %r45, %r49;
	shr.s32 	%r51, %r50, 1;
	mul.wide.s32 	%rd31, %r51, 2;
	add.s64 	%rd32, %rd2, %rd31;
	ld.global.v2.u8 	{%rs9, %rs10}, [%rd32];
	setp.eq.s16 	%p6, %rs9, 0;
	mul.f32 	%f12, %f11, %f10;
	selp.f32 	%f3, %f9, %f12, %p6;
	setp.eq.s16 	%p7, %rs10, 0;
	mov.f32 	%f95, %f9;
	@%p7 bra 	$L__BB324_6;
	ld.global.f32 	%f13, [%rd8+4];
	mul.f32 	%f95, %f13, %f10;
$L__BB324_6:
	add.s32 	%r52, %r7, 64;
	div.s32 	%r53, %r52, %r8;
	mul.lo.s32 	%r54, %r53, %r8;
	sub.s32 	%r55, %r52, %r54;
	div.s32 	%r56, %r55, %r9;
	mul.lo.s32 	%r57, %r56, %r9;
	sub.s32 	%r58, %r55, %r57;
	selp.b32 	%r59, 0, %r53, %p5;
	selp.b32 	%r60, 0, %r56, %p4;
	selp.b32 	%r61, 0, %r58, %p3;
	mul.lo.s32 	%r62, %r11, %r59;
	mad.lo.s32 	%r63, %r12, %r60, %r62;
	mad.lo.s32 	%r64, %r13, %r61, %r63;
	shr.u32 	%r65, %r52, 31;
	add.s32 	%r66, %r52, %r65;
	shr.s32 	%r67, %r66, 1;
	mul.wide.s32 	%rd33, %r67, 8;
	add.s64 	%rd9, %rd1, %rd33;
	ld.global.f32 	%f14, [%rd9];
	shr.u32 	%r68, %r64, 31;
	add.s32 	%r69, %r64, %r68;
	shr.s32 	%r70, %r69, 1;
	mul.wide.s32 	%rd34, %r70, 2;
	add.s64 	%rd35, %rd2, %rd34;
	ld.global.v2.u8 	{%rs11, %rs12}, [%rd35];
	setp.eq.s16 	%p11, %rs11, 0;
	mul.f32 	%f15, %f14, %f10;
	selp.f32 	%f6, %f9, %f15, %p11;
	setp.eq.s16 	%p12, %rs12, 0;
	mov.f32 	%f96, %f9;
	@%p12 bra 	$L__BB324_8;
	ld.global.f32 	%f16, [%rd9+4];
	mul.f32 	%f96, %f16, %f10;
$L__BB324_8:
	max.f32 	%f17, %f3, 0fFF800000;
	max.f32 	%f18, %f17, %f95;
	max.f32 	%f19, %f18, %f6;
	max.f32 	%f20, %f19, %f96;
	mov.b32 	%r71, %f20;
	shfl.sync.bfly.b32	%r72|%p13, %r71, 16, 31, -1;
	mov.b32 	%f21, %r72;
	max.f32 	%f22, %f20, %f21;
	mov.b32 	%r73, %f22;
	shfl.sync.bfly.b32	%r74|%p14, %r73, 8, 31, -1;
	mov.b32 	%f23, %r74;
	max.f32 	%f24, %f22, %f23;
	mov.b32 	%r75, %f24;
	shfl.sync.bfly.b32	%r76|%p15, %r75, 4, 31, -1;
	mov.b32 	%f25, %r76;
	max.f32 	%f26, %f24, %f25;
	mov.b32 	%r77, %f26;
	shfl.sync.bfly.b32	%r78|%p16, %r77, 2, 31, -1;
	mov.b32 	%f27, %r78;
	max.f32 	%f28, %f26, %f27;
	mov.b32 	%r79, %f28;
	shfl.sync.bfly.b32	%r80|%p17, %r79, 1, 31, -1;
	mov.b32 	%f29, %r80;
	max.f32 	%f30, %f28, %f29;
	sub.f32 	%f31, %f3, %f30;
	fma.rn.f32 	%f32, %f31, 0f3BBB989D, 0f3F000000;
	cvt.sat.f32.f32 	%f33, %f32;
	mov.f32 	%f34, 0f4B400001;
	mov.f32 	%f35, 0f437C0000;
	fma.rm.f32 	%f36, %f33, %f35, %f34;
	add.f32 	%f37, %f36, 0fCB40007F;
	neg.f32 	%f38, %f37;
	fma.rn.f32 	%f39, %f31, 0f3FB8AA3B, %f38;
	fma.rn.f32 	%f40, %f31, 0f32A57060, %f39;
	mov.b32 	%r81, %f36;
	shl.b32 	%r82, %r81, 23;
	mov.b32 	%f41, %r82;
	ex2.approx.ftz.f32 	%f42, %f40;
	mul.f32 	%f43, %f42, %f41;
	add.f32 	%f44, %f43, 0f00000000;
	sub.f32 	%f45, %f95, %f30;
	fma.rn.f32 	%f46, %f45, 0f3BBB989D, 0f3F000000;
	cvt.sat.f32.f32 	%f47, %f46;
	fma.rm.f32 	%f48, %f47, %f35, %f34;
	add.f32 	%f49, %f48, 0fCB40007F;
	neg.f32 	%f50, %f49;
	fma.rn.f32 	%f51, %f45, 0f3FB8AA3B, %f50;
	fma.rn.f32 	%f52, %f45, 0f32A57060, %f51;
	mov.b32 	%r83, %f48;
	shl.b32 	%r84, %r83, 23;
	mov.b32 	%f53, %r84;
	ex2.approx.ftz.f32 	%f54, %f52;
	mul.f32 	%f55, %f54, %f53;
	add.f32 	%f56, %f44, %f55;
	sub.f32 	%f57, %f6, %f30;
	fma.rn.f32 	%f58, %f57, 0f3BBB989D, 0f3F000000;
	cvt.sat.f32.f32 	%f59, %f58;
	fma.rm.f32 	%f60, %f59, %f35, %f34;
	add.f32 	%f61, %f60, 0fCB40007F;
	neg.f32 	%f62, %f61;
	fma.rn.f32 	%f63, %f57, 0f3FB8AA3B, %f62;
	fma.rn.f32 	%f64, %f57, 0f32A57060, %f63;
	mov.b32 	%r85, %f60;
	shl.b32 	%r86, %r85, 23;
	mov.b32 	%f65, %r86;
	ex2.approx.ftz.f32 	%f66, %f64;
	mul.f32 	%f67, %f66, %f65;
	add.f32 	%f68, %f56, %f67;
	sub.f32 	%f69, %f96, %f30;
	fma.rn.f32 	%f70, %f69, 0f3BBB989D, 0f3F000000;
	cvt.sat.f32.f32 	%f71, %f70;
	fma.rm.f32 	%f72, %f71, %f35, %f34;
	add.f32 	%f73, %f72, 0fCB40007F;
	neg.f32 	%f74, %f73;
	fma.rn.f32 	%f75, %f69, 0f3FB8AA3B, %f74;
	fma.rn.f32 	%f76, %f69, 0f32A57060, %f75;
	mov.b32 	%r87, %f72;
	shl.b32 	%r88, %r87, 23;
	mov.b32 	%f77, %r88;
	ex2.approx.ftz.f32 	%f78, %f76;
	mul.f32 	%f79, %f78, %f77;
	add.f32 	%f80, %f68, %f79;
	mov.b32 	%r89, %f80;
	shfl.sync.bfly.b32	%r90|%p18, %r89, 16, 31, -1;
	mov.b32 	%f81, %r90;
	add.f32 	%f82, %f80, %f81;
	mov.b32 	%r91, %f82;
	shfl.sync.bfly.b32	%r92|%p19, %r91, 8, 31, -1;
	mov.b32 	%f83, %r92;
	add.f32 	%f84, %f82, %f83;
	mov.b32 	%r93, %f84;
	shfl.sync.bfly.b32	%r94|%p20, %r93, 4, 31, -1;
	mov.b32 	%f85, %r94;
	add.f32 	%f86, %f84, %f85;
	mov.b32 	%r95, %f86;
	shfl.sync.bfly.b32	%r96|%p21, %r95, 2, 31, -1;
	mov.b32 	%f87, %r96;
	add.f32 	%f88, %f86, %f87;
	mov.b32 	%r97, %f88;
	shfl.sync.bfly.b32	%r98|%p22, %r97, 1, 31, -1;
	mov.b32 	%f89, %r98;
	add.f32 	%f90, %f88, %f89;
	div.rn.f32 	%f91, %f43, %f90;
	div.rn.f32 	%f92, %f55, %f90;
	div.rn.f32 	%f93, %f67, %f90;
	div.rn.f32 	%f94, %f79, %f90;
	mad.lo.s64 	%rd36, %rd49, %rd21, %rd5;
	shr.u64 	%rd37, %rd36, 63;
	add.s64 	%rd38, %rd36, %rd37;
	cvta.to.global.u64 	%rd39, %rd20;
	shl.b64 	%rd40, %rd38, 2;
	and.b64  	%rd41, %rd40, -8;
	add.s64 	%rd42, %rd39, %rd41;
	st.global.v2.f32 	[%rd42], {%f91, %f92};
	add.s64 	%rd43, %rd36, 64;
	shr.u64 	%rd44, %rd43, 63;
	add.s64 	%rd45, %rd43, %rd44;
	shl.b64 	%rd46, %rd45, 2;
	and.b64  	%rd47, %rd46, -8;
	add.s64 	%rd48, %rd39, %rd47;
	st.global.v2.f32 	[%rd48], {%f93, %f94};
	add.s64 	%rd49, %rd49, %rd6;
	setp.lt.s64 	%p23, %rd49, %rd22;
	@%p23 bra 	$L__BB324_4;
$L__BB324_9:
	ret;

}
	// .globl	_Z15SoftmaxWarpImplI22BroadcastScaleMaskLoadIffbLm3EiE11DirectStoreIffEfLi2ELi4ELi32ELi1ELb1EL9Algorithm0EEvT_T0_ll
.visible .entry _Z15SoftmaxWarpImplI22BroadcastScaleMaskLoadIffbLm3EiE11DirectStoreIffEfLi2ELi4ELi32ELi1ELb1EL9Algorithm0EEvT_T0_ll(
	.param .align 8 .b8 _Z15SoftmaxWarpImplI22BroadcastScaleMaskLoadIffbLm3EiE11DirectStoreIffEfLi2ELi4ELi32ELi1ELb1EL9Algorithm0EEvT_T0_ll_param_0[112],
	.param .align 8 .b8 _Z15SoftmaxWarpImplI22BroadcastScaleMaskLoadIffbLm3EiE11DirectStoreIffEfLi2ELi4ELi32ELi1ELb1EL9Algorithm0EEvT_T0_ll_param_1[16],
	.param .u64 _Z15SoftmaxWarpImplI22BroadcastScaleMaskLoadIffbLm3EiE11DirectStoreIffEfLi2ELi4ELi32ELi1ELb1EL9Algorithm0EEvT_T0_ll_param_2,
	.param .u64 _Z15SoftmaxWarpImplI22BroadcastScaleMaskLoadIffbLm3EiE11DirectStoreIffEfLi2ELi4ELi32ELi1ELb1EL9Algorithm0EEvT_T0_ll_param_3
)
{
	.reg .pred 	%p<28>;
	.reg .b16 	%rs<13>;
	.reg .b32 	%r<102>;
	.reg .b32 	%f<111>;
	.reg .b64 	%rd<53>;

	ld.param.u64 	%rd25, [_Z15SoftmaxWarpImplI22BroadcastScaleMaskLoadIffbLm3EiE11DirectStoreIffEfLi2ELi4ELi32ELi1ELb1EL9Algorithm0EEvT_T0_ll_param_1+8];
	ld.param.v2.f32 	{%f21, %f22}, [_Z15SoftmaxWarpImplI22BroadcastScaleMaskLoadIffbLm3EiE11DirectStoreIffEfLi2ELi4ELi32ELi1ELb1EL9Algorithm0EEvT_T0_ll_param_0+104];
	ld.param.u64 	%rd23, [_Z15SoftmaxWarpImplI22BroadcastScaleMaskLoadIffbLm3EiE11DirectStoreIffEfLi2ELi4ELi32ELi1ELb1EL9Algorithm0EEvT_T0_ll_param_0+96];
	ld.param.u32 	%r13, [_Z15SoftmaxWarpImplI22BroadcastScaleMaskLoadIffbLm3EiE11DirectStoreIffEfLi2ELi4ELi32ELi1ELb1EL9Algorithm0EEvT_T0_ll_param_0+80];
	ld.param.v2.u32 	{%r11, %r12}, [_Z15SoftmaxWarpImplI22BroadcastScaleMaskLoadIffbLm3EiE11DirectStoreIffEfLi2ELi4ELi32ELi1ELb1EL9Algorithm0EEvT_T0_ll_param_0+72];
	ld.param.v2.u32 	{%r8, %r9}, [_Z15SoftmaxWarpImplI22BroadcastScaleMaskLoadIffbLm3EiE11DirectStoreIffEfLi2ELi4ELi32ELi1ELb1EL9Algorithm0EEvT_T0_ll_param_0+48];
	ld.param.u64 	%rd19, [_Z15SoftmaxWarpImplI22BroadcastScaleMaskLoadIffbLm3EiE11DirectStoreIffEfLi2ELi4ELi32ELi1ELb1EL9Algorithm0EEvT_T0_ll_param_0+32];
	ld.param.u64 	%rd18, [_Z15SoftmaxWarpImplI22BroadcastScaleMaskLoadIffbLm3EiE11DirectStoreIffEfLi2ELi4ELi32ELi1ELb1EL9Algorithm0EEvT_T0_ll_param_0+24];
	ld.param.u64 	%rd17, [_Z15SoftmaxWarpImplI22BroadcastScaleMaskLoadIffbLm3EiE11DirectStoreIffEfLi2ELi4ELi32ELi1ELb1EL9Algorithm0EEvT_T0_ll_param_0+16];
	ld.param.u64 	%rd24, [_Z15SoftmaxWarpImplI22BroadcastScaleMaskLoadIffbLm3EiE11DirectStoreIffEfLi2ELi4ELi32ELi1ELb1EL9Algorithm0EEvT_T0_ll_param_1];
	ld.param.u64 	%rd16, [_Z15SoftmaxWarpImplI22BroadcastScaleMaskLoadIffbLm3EiE11DirectStoreIffEfLi2ELi4ELi32ELi1ELb1EL9Algorithm0EEvT_T0_ll_param_0+8];
	ld.param.u64 	%rd15, [_Z15SoftmaxWarpImplI22BroadcastScaleMaskLoadIffbLm3EiE11DirectStoreIffEfLi2ELi4ELi32ELi1ELb1EL9Algorithm0EEvT_T0_ll_param_0];
	ld.param.u64 	%rd26, [_Z15SoftmaxWarpImplI22BroadcastScaleMaskLoadIffbLm3EiE11DirectStoreIffEfLi2ELi4ELi32ELi1ELb1EL9Algorithm0EEvT_T0_ll_param_2];
	ld.param.u64 	%rd27, [_Z15SoftmaxWarpImplI22BroadcastScaleMaskLoadIffbLm3EiE11DirectStoreIffEfLi2ELi4ELi32ELi1ELb1EL9Algorithm0EEvT_T0_ll_param_3];
	cvta.to.global.u64 	%rd1, %rd15;
	cvta.to.global.u64 	%rd2, %rd16;
	cvta.to.global.u64 	%rd5, %rd24;
	setp.lt.s64 	%p1, %rd27, 129;
	@%p1 bra 	$L__BB325_2;
	mov.u64 	%rd28, $str;
	cvta.global.u64 	%rd29, %rd28;
	mov.u64 	%rd30, $str$1;
	cvta.global.u64 	%rd31, %rd30;
	mov.u64 	%rd32, __unnamed_316;
	cvta.global.u64 	%rd33, %rd32;
	{ // callseq 315, 0
	.param .b64 param0;
	st.param.b64 	[param0], %rd29;
	.param .b64 param1;
	st.param.b64 	[param1], %rd31;
	.param .b32 param2;
	st.param.b32 	[param2], 219;
	.param .b64 param3;
	st.param.b64 	[param3], %rd33;
	.param .b64 param4;
	st.param.b64 	[param4], 1;
	call.uni 
	__assertfail, 
	(
	param0, 
	param1, 
	param2, 
	param3, 
	param4
	);
	} // callseq 315
$L__BB325_2:
	mov.u32 	%r24, %ctaid.x;
	mov.u32 	%r25, %ntid.y;
	mov.u32 	%r26, %tid.y;
	mad.lo.s32 	%r27, %r24, %r25, %r26;
	mov.u32 	%r28, %nctaid.x;
	mul.lo.s32 	%r6, %r28, %r25;
	cvt.s64.s32 	%rd52, %r27;
	setp.le.s64 	%p2, %rd26, %rd52;
	@%p2 bra 	$L__BB325_17;
	mov.u32 	%r29, %tid.x;
	shl.b32 	%r30, %r29, 1;
	cvt.u64.u32 	%rd7, %r30;
	add.s32 	%r31, %r30, 64;
	cvt.u64.u32 	%rd8, %r31;
	cvt.s64.s32 	%rd9, %r6;
	cvt.u32.u64 	%r33, %rd23;
	cvt.u32.u64 	%r34, %rd7;
$L__BB325_4:
	setp.le.s64 	%p3, %rd27, %rd7;
	cvt.u32.u64 	%r32, %rd52;
	mul.lo.s32 	%r7, %r33, %r32;
	mov.f32 	%f104, 0fFF800000;
	mov.f32 	%f105, %f104;
	mov.f32 	%f110, %f104;
	@%p3 bra 	$L__BB325_8;
	setp.eq.s64 	%p4, %rd19, 1;
	setp.eq.s64 	%p5, %rd18, 1;
	setp.eq.s64 	%p6, %rd17, 1;
	add.s32 	%r35, %r34, %r7;
	div.s32 	%r36, %r35, %r8;
	mul.lo.s32 	%r37, %r36, %r8;
	sub.s32 	%r38, %r35, %r37;
	div.s32 	%r39, %r38, %r9;
	mul.lo.s32 	%r40, %r39, %r9;
	sub.s32 	%r41, %r38, %r40;
	selp.b32 	%r42, 0, %r36, %p6;
	selp.b32 	%r43, 0, %r39, %p5;
	selp.b32 	%r44, 0, %r41, %p4;
	mul.lo.s32 	%r45, %r11, %r42;
	mad.lo.s32 	%r46, %r12, %r43, %r45;
	mad.lo.s32 	%r47, %r13, %r44, %r46;
	shr.u32 	%r48, %r35, 31;
	add.s32 	%r49, %r35, %r48;
	shr.s32 	%r50, %r49, 1;
	mul.wide.s32 	%rd34, %r50, 8;
	add.s64 	%rd11, %rd1, %rd34;
	ld.global.f32 	%f24, [%rd11];
	shr.u32 	%r51, %r47, 31;
	add.s32 	%r52, %r47, %r51;
	shr.s32 	%r53, %r52, 1;
	mul.wide.s32 	%rd35, %r53, 2;
	add.s64 	%rd36, %rd2, %rd35;
	ld.global.v2.u8 	{%rs9, %rs10}, [%rd36];
	setp.eq.s16 	%p7, %rs9, 0;
	mul.f32 	%f25, %f24, %f22;
	selp.f32 	%f105, %f21, %f25, %p7;
	setp.eq.s16 	%p8, %rs10, 0;
	mov.f32 	%f104, %f21;
	@%p8 bra 	$L__BB325_7;
	ld.global.f32 	%f26, [%rd11+4];
	mul.f32 	%f104, %f26, %f22;
$L__BB325_7:
	max.f32 	%f27, %f105, 0fFF800000;
	max.f32 	%f110, %f27, %f104;
$L__BB325_8:
	setp.le.s64 	%p9, %rd27, %rd8;
	mov.f32 	%f108, 0fFF800000;
	mov.f32 	%f109, %f108;
	@%p9 bra 	$L__BB325_12;
	cvt.u32.u64 	%r54, %rd8;
	setp.eq.s64 	%p10, %rd19, 1;
	setp.eq.s64 	%p11, %rd18, 1;
	setp.eq.s64 	%p12, %rd17, 1;
	add.s32 	%r55, %r54, %r7;
	div.s32 	%r56, %r55, %r8;
	mul.lo.s32 	%r57, %r56, %r8;
	sub.s32 	%r58, %r55, %r57;
	div.s32 	%r59, %r58, %r9;
	mul.lo.s32 	%r60, %r59, %r9;
	sub.s32 	%r61, %r58, %r60;
	selp.b32 	%r62, 0, %r56, %p12;
	selp.b32 	%r63, 0, %r59, %p11;
	selp.b32 	%r64, 0, %r61, %p10;
	mul.lo.s32 	%r65, %r11, %r62;
	mad.lo.s32 	%r66, %r12, %r63, %r65;
	mad.lo.s32 	%r67, %r13, %r64, %r66;
	shr.u32 	%r68, %r55, 31;
	add.s32 	%r69, %r55, %r68;
	shr.s32 	%r70, %r69, 1;
	mul.wide.s32 	%rd37, %r70, 8;
	add.s64 	%rd12, %rd1, %rd37;
	ld.global.f32 	%f29, [%rd12];
	shr.u32 	%r71, %r67, 31;
	add.s32 	%r72, %r67, %r71;
	shr.s32 	%r73, %r72, 1;
	mul.wide.s32 	%rd38, %r73, 2;
	add.s64 	%rd39, %rd2, %rd38;
	ld.global.v2.u8 	{%rs11, %rs12}, [%rd39];
	setp.eq.s16 	%p13, %rs11, 0;
	mul.f32 	%f30, %f29, %f22;
	selp.f32 	%f109, %f21, %f30, %p13;
	setp.eq.s16 	%p14, %rs12, 0;
	mov.f32 	%f108, %f21;
	@%p14 bra 	$L__BB325_11;
	ld.global.f32 	%f31, [%rd12+4];
	mul.f32 	%f108, %f31, %f22;
$L__BB325_11:
	max.f32 	%f32, %f110, %f109;
	max.f32 	%f110, %f32, %f108;
$L__BB325_12:
	setp.le.s64 	%p15, %rd27, %rd7;
	mov.b32 	%r74, %f110;
	shfl.sync.bfly.b32	%r75|%p16, %r74, 16, 31, -1;
	mov.b32 	%f33, %r75;
	max.f32 	%f34, %f110, %f33;
	mov.b32 	%r76, %f34;
	shfl.sync.bfly.b32	%r77|%p17, %r76, 8, 31, -1;
	mov.b32 	%f35, %r77;
	max.f32 	%f36, %f34, %f35;
	mov.b32 	%r78, %f36;
	shfl.sync.bfly.b32	%r79|%p18, %r78, 4, 31, -1;
	mov.b32 	%f37, %r79;
	max.f32 	%f38, %f36, %f37;
	mov.b32 	%r80, %f38;
	shfl.sync.bfly.b32	%r81|%p19, %r80, 2, 31, -1;
	mov.b32 	%f39, %r81;
	max.f32 	%f40, %f38, %f39;
	mov.b32 	%r82, %f40;
	shfl.sync.bfly.b32	%r83|%p20, %r82, 1, 31, -1;
	mov.b32 	%f41, %r83;
	max.f32 	%f42, %f40, %f41;
	sub.f32 	%f43, %f105, %f42;
	fma.rn.f32 	%f44, %f43, 0f3BBB989D, 0f3F000000;
	cvt.sat.f32.f32 	%f45, %f44;
	mov.f32 	%f46, 0f4B400001;
	mov.f32 	%f47, 0f437C0000;
	fma.rm.f32 	%f48, %f45, %f47, %f46;
	add.f32 	%f49, %f48, 0fCB40007F;
	neg.f32 	%f50, %f49;
	fma.rn.f32 	%f51, %f43, 0f3FB8AA3B, %f50;
	fma.rn.f32 	%f52, %f43, 0f32A57060, %f51;
	mov.b32 	%r84, %f48;
	shl.b32 	%r85, %r84, 23;
	mov.b32 	%f53, %r85;
	ex2.approx.ftz.f32 	%f54, %f52;
	mul.f32 	%f55, %f54, %f53;
	add.f32 	%f56, %f55, 0f00000000;
	sub.f32 	%f57, %f104, %f42;
	fma.rn.f32 	%f58, %f57, 0f3BBB989D, 0f3F000000;
	cvt.sat.f32.f32 	%f59, %f58;
	fma.rm.f32 	%f60, %f59, %f47, %f46;
	add.f32 	%f61, %f60, 0fCB40007F;
	neg.f32 	%f62, %f61;
	fma.rn.f32 	%f63, %f57, 0f3FB8AA3B, %f62;
	fma.rn.f32 	%f64, %f57, 0f32A57060, %f63;
	mov.b32 	%r86, %f60;
	shl.b32 	%r87, %r86, 23;
	mov.b32 	%f65, %r87;
	ex2.approx.ftz.f32 	%f66, %f64;
	mul.f32 	%f67, %f66, %f65;
	add.f32 	%f68, %f56, %f67;
	sub.f32 	%f69, %f109, %f42;
	fma.rn.f32 	%f70, %f69, 0f3BBB989D, 0f3F000000;
	cvt.sat.f32.f32 	%f71, %f70;
	fma.rm.f32 	%f72, %f71, %f47, %f46;
	add.f32 	%f73, %f72, 0fCB40007F;
	neg.f32 	%f74, %f73;
	fma.rn.f32 	%f75, %f69, 0f3FB8AA3B, %f74;
	fma.rn.f32 	%f76, %f69, 0f32A57060, %f75;
	mov.b32 	%r88, %f72;
	shl.b32 	%r89, %r88, 23;
	mov.b32 	%f77, %r89;
	ex2.approx.ftz.f32 	%f78, %f76;
	mul.f32 	%f79, %f78, %f77;
	add.f32 	%f80, %f68, %f79;
	sub.f32 	%f81, %f108, %f42;
	fma.rn.f32 	%f82, %f81, 0f3BBB989D, 0f3F000000;
	cvt.sat.f32.f32 	%f83, %f82;
	fma.rm.f32 	%f84, %f83, %f47, %f46;
	add.f32 	%f85, %f84, 0fCB40007F;
	neg.f32 	%f86, %f85;
	fma.rn.f32 	%f87, %f81, 0f3FB8AA3B, %f86;
	fma.rn.f32 	%f88, %f81, 0f32A57060, %f87;
	mov.b32 	%r90, %f84;
	shl.b32 	%r91, %r90, 23;
	mov.b32 	%f89, %r91;
	ex2.approx.ftz.f32 	%f90, %f88;
	mul.f32 	%f91, %f90, %f89;
	add.f32 	%f92, %f80, %f91;
	mov.b32 	%r92, %f92;
	shfl.sync.bfly.b32	%r93|%p21, %r92, 16, 31, -1;
	mov.b32 	%f93, %r93;
	add.f32 	%f94, %f92, %f93;
	mov.b32 	%r94, %f94;
	shfl.sync.bfly.b32	%r95|%p22, %r94, 8, 31, -1;
	mov.b32 	%f95, %r95;
	add.f32 	%f96, %f94, %f95;
	mov.b32 	%r96, %f96;
	shfl.sync.bfly.b32	%r97|%p23, %r96, 4, 31, -1;
	mov.b32 	%f97, %r97;
	add.f32 	%f98, %f96, %f97;
	mov.b32 	%r98, %f98;
	shfl.sync.bfly.b32	%r99|%p24, %r98, 2, 31, -1;
	mov.b32 	%f99, %r99;
	add.f32 	%f100, %f98, %f99;
	mov.b32 	%r100, %f100;
	shfl.sync.bfly.b32	%r101|%p25, %r100, 1, 31, -1;
	mov.b32 	%f101, %r101;
	add.f32 	%f102, %f100, %f101;
	div.rn.f32 	%f17, %f55, %f102;
	div.rn.f32 	%f18, %f67, %f102;
	div.rn.f32 	%f19, %f79, %f102;
	div.rn.f32 	%f20, %f91, %f102;
	mul.lo.s64 	%rd13, %rd52, %rd25;
	@%p15 bra 	$L__BB325_14;
	add.s64 	%rd40, %rd13, %rd7;
	shr.u64 	%rd41, %rd40, 63;
	add.s64 	%rd42, %rd40, %rd41;
	shl.b64 	%rd43, %rd42, 2;
	and.b64  	%rd44, %rd43, -8;
	add.s64 	%rd45, %rd5, %rd44;
	st.global.v2.f32 	[%rd45], {%f17, %f18};
$L__BB325_14:
	setp.le.s64 	%p26, %rd27, %rd8;
	@%p26 bra 	$L__BB325_16;
	add.s64 	%rd46, %rd13, %rd8;
	shr.u64 	%rd47, %rd46, 63;
	add.s64 	%rd48, %rd46, %rd47;
	shl.b64 	%rd49, %rd48, 2;
	and.b64  	%rd50, %rd49, -8;
	add.s64 	%rd51, %rd5, %rd50;
	st.global.v2.f32 	[%rd51], {%f19, %f20};
$L__BB325_16:
	add.s64 	%rd52, %rd52, %rd9;
	setp.lt.s64 	%p27, %rd52, %rd26;
	@%p27 bra 	$L__BB325_4;
$L__BB325_17:
	ret;

}
	// .globl	_Z15SoftmaxWarpImplI22BroadcastScaleMaskLoadIffbLm3EiE11DirectStoreIffEfLi2ELi6ELi32ELi1ELb0EL9Algorithm0EEvT_T0_ll
.visible .entry _Z15SoftmaxWarpImplI22BroadcastScaleMaskLoadIffbLm3EiE11DirectStoreIffEfLi2ELi6ELi32ELi1ELb0EL9Algorithm0EEvT_T0_ll(
	.param .align 8 .b8 _Z15SoftmaxWarpImplI22BroadcastScaleMaskLoadIffbLm3EiE11DirectStoreIffEfLi2ELi6ELi32ELi1ELb0EL9Algorithm0EEvT_T0_ll_param_0[112],
	.param .align 8 .b8 _Z15SoftmaxWarpImplI22BroadcastScaleMaskLoadIffbLm3EiE11DirectStoreIffEfLi2ELi6ELi32ELi1ELb0EL9Algorithm0EEvT_T0_ll_param_1[16],
	.param .u64 _Z15SoftmaxWarpImplI22BroadcastScaleMaskLoadIffbLm3EiE11DirectStoreIffEfLi2ELi6ELi32ELi1ELb0EL9Algorithm0EEvT_T0_ll_param_2,
	.param .u64 _Z15SoftmaxWarpImplI22BroadcastScaleMaskLoadIffbLm3EiE11DirectStoreIffEfLi2ELi6ELi32ELi1ELb0EL9Algorithm0EEvT_T0_ll_param_3
)
{
	.reg .pred 	%p<29>;
	.reg .b16 	%rs<15>;
	.reg .b32 	%r<122>;
	.reg .b32 	%f<132>;
	.reg .b64 	%rd<63>;

	ld.param.u64 	%rd26, [_Z15SoftmaxWarpImplI22BroadcastScaleMaskLoadIffbLm3EiE11DirectStoreIffEfLi2ELi6ELi32ELi1ELb0EL9Algorithm0EEvT_T0_ll_param_1+8];
	ld.param.u64 	%rd25, [_Z15SoftmaxWarpImplI22BroadcastScaleMaskLoadIffbLm3EiE11DirectStoreIffEfLi2ELi6ELi32ELi1ELb0EL9Algorithm0EEvT_T0_ll_param_1];
	ld.param.v2.f32 	{%f12, %f13}, [_Z15SoftmaxWarpImplI22BroadcastScaleMaskLoadIffbLm3EiE11DirectStoreIffEfLi2ELi6ELi32ELi1ELb0EL9Algorithm0EEvT_T0_ll_param_0+104];
	ld.param.u64 	%rd24, [_Z15SoftmaxWarpImplI22BroadcastScaleMaskLoadIffbLm3EiE11DirectStoreIffEfLi2ELi6ELi32ELi1ELb0EL9Algorithm0EEvT_T0_ll_param_0+96];
	ld.param.u32 	%r14, [_Z15SoftmaxWarpImplI22BroadcastScaleMaskLoadIffbLm3EiE11DirectStoreIffEfLi2ELi6ELi32ELi1ELb0EL9Algorithm0EEvT_T0_ll_param_0+80];
	ld.param.v2.u32 	{%r12, %r13}, [_Z15SoftmaxWarpImplI22BroadcastScaleMaskLoadIffbLm3EiE11DirectStoreIffEfLi2ELi6ELi32ELi1ELb0EL9Algorithm0EEvT_T0_ll_param_0+72];
	ld.param.v2.u32 	{%r9, %r10}, [_Z15SoftmaxWarpImplI22BroadcastScaleMaskLoadIffbLm3EiE11DirectStoreIffEfLi2ELi6ELi32ELi1ELb0EL9Algorithm0EEvT_T0_ll_param_0+48];
	ld.param.u64 	%rd20, [_Z15SoftmaxWarpImplI22BroadcastScaleMaskLoadIffbLm3EiE11DirectStoreIffEfLi2ELi6ELi32ELi1ELb0EL9Algorithm0EEvT_T0_ll_param_0+32];
	ld.param.u64 	%rd19, [_Z15SoftmaxWarpImplI22BroadcastScaleMaskLoadIffbLm3EiE11DirectStoreIffEfLi2ELi6ELi32ELi1ELb0EL9Algorithm0EEvT_T0_ll_param_0+24];
	ld.param.u64 	%rd18, [_Z15SoftmaxWarpImplI22BroadcastScaleMaskLoadIffbLm3EiE11DirectStoreIffEfLi2ELi6ELi32ELi1ELb0EL9Algorithm0EEvT_T0_ll_param_0+16];
	ld.param.u64 	%rd17, [_Z15SoftmaxWarpImplI22BroadcastScaleMaskLoadIffbLm3EiE11DirectStoreIffEfLi2ELi6ELi32ELi1ELb0EL9Algorithm0EEvT_T0_ll_param_0+8];
	ld.param.u64 	%rd16, [_Z15SoftmaxWarpImplI22BroadcastScaleMaskLoadIffbLm3EiE11DirectStoreIffEfLi2ELi6ELi32ELi1ELb0EL9Algorithm0EEvT_T0_ll_param_0];
	ld.param.u64 	%rd27, [_Z15SoftmaxWarpImplI22BroadcastScaleMaskLoadIffbLm3EiE11DirectStoreIffEfLi2ELi6ELi32ELi1ELb0EL9Algorithm0EEvT_T0_ll_param_2];
	ld.param.u64 	%rd28, [_Z15SoftmaxWarpImplI22BroadcastScaleMaskLoadIffbLm3EiE11DirectStoreIffEfLi2ELi6ELi32ELi1ELb0EL9Algorithm0EEvT_T0_ll_param_3];
	cvta.to.global.u64 	%rd1, %rd16;
	cvta.to.global.u64 	%rd2, %rd17;
	setp.lt.s64 	%p1, %rd28, 193;
	@%p1 bra 	$L__BB326_2;
	mov.u64 	%rd29, $str;
	cvta.global.u64 	%rd30, %rd29;
	mov.u64 	%rd31, $str$1;
	cvta.global.u64 	%rd32, %rd31;
	mov.u64 	%rd33, __unnamed_317;
	cvta.global.u64 	%rd34, %rd33;
	{ // callseq 316, 0
	.param .b64 param0;
	st.param.b64 	[param0], %rd30;
	.param .b64 param1;
	st.param.b64 	[param1], %rd32;
	.param .b32 param2;
	st.param.b32 	[param2], 219;
	.param .b64 param3;
	st.param.b64 	[param3], %rd34;
	.param .b64 param4;
	st.param.b64 	[param4], 1;
	call.uni 
	__assertfail, 
	(
	param0, 
	param1, 
	param2, 
	param3, 
	param4
	);
	} // callseq 316
$L__BB326_2:
	mov.u32 	%r25, %ctaid.x;
	mov.u32 	%r26, %ntid.y;
	mov.u32 	%r27, %tid.y;
	mad.lo.s32 	%r28, %r25, %r26, %r27;
	mov.u32 	%r29, %nctaid.x;
	mul.lo.s32 	%r6, %r29, %r26;
	cvt.s64.s32 	%rd62, %r28;
	setp.le.s64 	%p2, %rd27, %rd62;
	@%p2 bra 	$L__BB326_11;
	cvta.to.global.u64 	%rd8, %rd25;
	mov.u32 	%r30, %tid.x;
	shl.b32 	%r31, %r30, 1;
	cvt.u64.u32 	%rd9, %r31;
	cvt.s64.s32 	%rd10, %r6;
	cvt.u32.u64 	%r32, %rd9;
	cvt.u32.u64 	%r34, %rd24;
$L__BB326_4:
	setp.eq.s64 	%p3, %rd20, 1;
	setp.eq.s64 	%p4, %rd19, 1;
	setp.eq.s64 	%p5, %rd18, 1;
	cvt.u32.u64 	%r33, %rd62;
	mad.lo.s32 	%r7, %r34, %r33, %r32;
	div.s32 	%r35, %r7, %r9;
	mul.lo.s32 	%r36, %r35, %r9;
	sub.s32 	%r37, %r7, %r36;
	div.s32 	%r38, %r37, %r10;
	mul.lo.s32 	%r39, %r38, %r10;
	sub.s32 	%r40, %r37, %r39;
	selp.b32 	%r41, 0, %r35, %p5;
	selp.b32 	%r42, 0, %r38, %p4;
	selp.b32 	%r43, 0, %r40, %p3;
	mul.lo.s32 	%r44, %r12, %r41;
	mad.lo.s32 	%r45, %r13, %r42, %r44;
	mad.lo.s32 	%r46, %r14, %r43, %r45;
	shr.u32 	%r47, %r7, 31;
	add.s32 	%r48, %r7, %r47;
	shr.s32 	%r49, %r48, 1;
	mul.wide.s32 	%rd35, %r49, 8;
	add.s64 	%rd12, %rd1, %rd35;
	ld.global.f32 	%f14, [%rd12];
	shr.u32 	%r50, %r46, 31;
	add.s32 	%r51, %r46, %r50;
	shr.s32 	%r52, %r51, 1;
	mul.wide.s32 	%rd36, %r52, 2;
	add.s64 	%rd37, %rd2, %rd36;
	ld.global.v2.u8 	{%rs9, %rs10}, [%rd37];
	setp.eq.s16 	%p6, %rs9, 0;
	mul.f32 	%f15, %f14, %f13;
	selp.f32 	%f3, %f12, %f15, %p6;
	setp.eq.s16 	%p7, %rs10, 0;
	mov.f32 	%f129, %f12;
	@%p7 bra 	$L__BB326_6;
	ld.global.f32 	%f16, [%rd12+4];
	mul.f32 	%f129, %f16, %f13;
$L__BB326_6:
	add.s32 	%r8, %r7, 64;
	div.s32 	%r53, %r8, %r9;
	mul.lo.s32 	%r54, %r53, %r9;
	sub.s32 	%r55, %r8, %r54;
	div.s32 	%r56, %r55, %r10;
	mul.lo.s32 	%r57, %r56, %r10;
	sub.s32 	%r58, %r55, %r57;
	selp.b32 	%r59, 0, %r53, %p5;
	selp.b32 	%r60, 0, %r56, %p4;
	selp.b32 	%r61, 0, %r58, %p3;
	mul.lo.s32 	%r62, %r12, %r59;
	mad.lo.s32 	%r63, %r13, %r60, %r62;
	mad.lo.s32 	%r64, %r14, %r61, %r63;
	shr.u32 	%r65, %r8, 31;
	add.s32 	%r66, %r8, %r65;
	shr.s32 	%r67, %r66, 1;
	mul.wide.s32 	%rd38, %r67, 8;
	add.s64 	%rd13, %rd1, %rd38;
	ld.global.f32 	%f17, [%rd13];
	shr.u32 	%r68, %r64, 31;
	add.s32 	%r69, %r64, %r68;
	shr.s32 	%r70, %r69, 1;
	mul.wide.s32 	%rd39, %r70, 2;
	add.s64 	%rd40, %rd2, %rd39;
	ld.global.v2.u8 	{%rs11, %rs12}, [%rd40];
	setp.eq.s16 	%p11, %rs11, 0;
	mul.f32 	%f18, %f17, %f13;
	selp.f32 	%f6, %f12, %f18, %p11;
	setp.eq.s16 	%p12, %rs12, 0;
	mov.f32 	%f130, %f12;
	@%p12 bra 	$L__BB326_8;
	ld.global.f32 	%f19, [%rd13+4];
	mul.f32 	%f130, %f19, %f13;
$L__BB326_8:
	add.s32 	%r71, %r8, 64;
	div.s32 	%r72, %r71, %r9;
	mul.lo.s32 	%r73, %r72, %r9;
	sub.s32 	%r74, %r71, %r73;
	div.s32 	%r75, %r74, %r10;
	mul.lo.s32 	%r76, %r75, %r10;
	sub.s32 	%r77, %r74, %r76;
	selp.b32 	%r78, 0, %r72, %p5;
	selp.b32 	%r79, 0, %r75, %p4;
	selp.b32 	%r80, 0, %r77, %p3;
	mul.lo.s32 	%r81, %r12, %r78;
	mad.lo.s32 	%r82, %r13, %r79, %r81;
	mad.lo.s32 	%r83, %r14, %r80, %r82;
	shr.u32 	%r84, %r71, 31;
	add.s32 	%r85, %r71, %r84;
	shr.s32 	%r86, %r85, 1;
	mul.wide.s32 	%rd41, %r86, 8;
	add.s64 	%rd14, %rd1, %rd41;
	ld.global.f32 	%f20, [%rd14];
	shr.u32 	%r87, %r83, 31;
	add.s32 	%r88, %r83, %r87;
	shr.s32 	%r89, %r88, 1;
	mul.wide.s32 	%rd42, %r89, 2;
	add.s64 	%rd43, %rd2, %rd42;
	ld.global.v2.u8 	{%rs13, %rs14}, [%rd43];
	setp.eq.s16 	%p16, %rs13, 0;
	mul.f32 	%f21, %f20, %f13;
	selp.f32 	%f9, %f12, %f21, %p16;
	setp.eq.s16 	%p17, %rs14, 0;
	mov.f32 	%f131, %f12;
	@%p17 bra 	$L__BB326_10;
	ld.global.f32 	%f22, [%rd14+4];
	mul.f32 	%f131, %f22, %f13;
$L__BB326_10:
	max.f32 	%f23, %f3, 0fFF800000;
	max.f32 	%f24, %f23, %f129;
	max.f32 	%f25, %f24, %f6;
	max.f32 	%f26, %f25, %f130;
	max.f32 	%f27, %f26, %f9;
	max.f32 	%f28, %f27, %f131;
	mov.b32 	%r90, %f28;
	shfl.sync.bfly.b32	%r91|%p18, %r90, 16, 31, -1;
	mov.b32 	%f29, %r91;
	max.f32 	%f30, %f28, %f29;
	mov.b32 	%r92, %f30;
	shfl.sync.bfly.b32	%r93|%p19, %r92, 8, 31, -1;
	mov.b32 	%f31, %r93;
	max.f32 	%f32, %f30, %f31;
	mov.b32 	%r94, %f32;
	shfl.sync.bfly.b32	%r95|%p20, %r94, 4, 31, -1;
	mov.b32 	%f33, %r95;
	max.f32 	%f34, %f32, %f33;
	mov.b32 	%r96, %f34;
	shfl.sync.bfly.b32	%r97|%p21, %r96, 2, 31, -1;
	mov.b32 	%f35, %r97;
	max.f32 	%f36, %f34, %f35;
	mov.b32 	%r98, %f36;
	shfl.sync.bfly.b32	%r99|%p22, %r98, 1, 31, -1;
	mov.b32 	%f37, %r99;
	max.f32 	%f38, %f36, %f37;
	sub.f32 	%f39, %f3, %f38;
	fma.rn.f32 	%f40, %f39, 0f3BBB989D, 0f3F000000;
	cvt.sat.f32.f32 	%f41, %f40;
	mov.f32 	%f42, 0f4B400001;
	mov.f32 	%f43, 0f437C0000;
	fma.rm.f32 	%f44, %f41, %f43, %f42;
	add.f32 	%f45, %f44, 0fCB40007F;
	neg.f32 	%f46, %f45;
	fma.rn.f32 	%f47, %f39, 0f3FB8AA3B, %f46;
	fma.rn.f32 	%f48, %f39, 0f32A57060, %f47;
	mov.b32 	%r100, %f44;
	shl.b32 	%r101, %r100, 23;
	mov.b32 	%f49, %r101;
	ex2.approx.ftz.f32 	%f50, %f48;
	mul.f32 	%f51, %f50, %f49;
	add.f32 	%f52, %f51, 0f00000000;
	sub.f32 	%f53, %f129, %f38;
	fma.rn.f32 	%f54, %f53, 0f3BBB989D, 0f3F000000;
	cvt.sat.f32.f32 	%f55, %f54;
	fma.rm.f32 	%f56, %f55, %f43, %f42;
	add.f32 	%f57, %f56, 0fCB40007F;
	neg.f32 	%f58, %f57;
	fma.rn.f32 	%f59, %f53, 0f3FB8AA3B, %f58;
	fma.rn.f32 	%f60, %f53, 0f32A57060, %f59;
	mov.b32 	%r102, %f56;
	shl.b32 	%r103, %r102, 23;
	mov.b32 	%f61, %r103;
	ex2.approx.ftz.f32 	%f62, %f60;
	mul.f32 	%f63, %f62, %f61;
	add.f32 	%f64, %f52, %f63;
	sub.f32 	%f65, %f6, %f38;
	fma.rn.f32 	%f66, %f65, 0f3BBB989D, 0f3F000000;
	cvt.sat.f32.f32 	%f67, %f66;
	fma.rm.f32 	%f68, %f67, %f43, %f42;
	add.f32 	%f69, %f68, 0fCB40007F;
	neg.f32 	%f70, %f69;
	fma.rn.f32 	%f71, %f65, 0f3FB8AA3B, %f70;
	fma.rn.f32 	%f72, %f65, 0f32A57060, %f71;
	mov.b32 	%r104, %f68;
	shl.b32 	%r105, %r104, 23;
	mov.b32 	%f73, %r105;
	ex2.approx.ftz.f32 	%f74, %f72;
	mul.f32 	%f75, %f74, %f73;
	add.f32 	%f76, %f64, %f75;
	sub.f32 	%f77, %f130, %f38;
	fma.rn.f32 	%f78, %f77, 0f3BBB989D, 0f3F000000;
	cvt.sat.f32.f32 	%f79, %f78;
	fma.rm.f32 	%f80, %f79, %f43, %f42;
	add.f32 	%f81, %f80, 0fCB40007F;
	neg.f32 	%f82, %f81;
	fma.rn.f32 	%f83, %f77, 0f3FB8AA3B, %f82;
	fma.rn.f32 	%f84, %f77, 0f32A57060, %f83;
	mov.b32 	%r106, %f80;
	shl.b32 	%r107, %r106, 23;
	mov.b32 	%f85, %r107;
	ex2.approx.ftz.f32 	%f86, %f84;
	mul.f32 	%f87, %f86, %f85;
	add.f32 	%f88, %f76, %f87;
	sub.f32 	%f89, %f9, %f38;
	fma.rn.f32 	%f90, %f89, 0f3BBB989D, 0f3F000000;
	cvt.sat.f32.f32 	%f91, %f90;
	fma.rm.f32 	%f92, %f91, %f43, %f42;
	add.f32 	%f93, %f92, 0fCB40007F;
	neg.f32 	%f94, %f93;
	fma.rn.f32 	%f95, %f89, 0f3FB8AA3B, %f94;
	fma.rn.f32 	%f96, %f89, 0f32A57060, %f95;
	mov.b32 	%r108, %f92;
	shl.b32 	%r109, %r108, 23;
	mov.b32 	%f97, %r109;
	ex2.approx.ftz.f32 	%f98, %f96;
	mul.f32 	%f99, %f98, %f97;
	add.f32 	%f100, %f88, %f99;
	sub.f32 	%f101, %f131, %f38;
	fma.rn.f32 	%f102, %f101, 0f3BBB989D, 0f3F000000;
	cvt.sat.f32.f32 	%f103, %f102;
	fma.rm.f32 	%f104, %f103, %f43, %f42;
	add.f32 	%f105, %f104, 0fCB40007F;
	neg.f32 	%f106, %f105;
	fma.rn.f32 	%f107, %f101, 0f3FB8AA3B, %f106;
	fma.rn.f32 	%f108, %f101, 0f32A57060, %f107;
	mov.b32 	%r110, %f104;
	shl.b32 	%r111, %r110, 23;
	mov.b32 	%f109, %r111;
	ex2.approx.ftz.f32 	%f110, %f108;
	mul.f32 	%f111, %f110, %f109;
	add.f32 	%f112, %f100, %f111;
	mov.b32 	%r112, %f112;
	shfl.sync.bfly.b32	%r113|%p23, %r112, 16, 31, -1;
	mov.b32 	%f113, %r113;
	add.f32 	%f114, %f112, %f113;
	mov.b32 	%r114, %f114;
	shfl.sync.bfly.b32	%r115|%p24, %r114, 8, 31, -1;
	mov.b32 	%f115, %r115;
	add.f32 	%f116, %f114, %f115;
	mov.b32 	%r116, %f116;
	shfl.sync.bfly.b32	%r117|%p25, %r116, 4, 31, -1;
	mov.b32 	%f117, %r117;
	add.f32 	%f118, %f116, %f117;
	mov.b32 	%r118, %f118;
	shfl.sync.bfly.b32	%r119|%p26, %r118, 2, 31, -1;
	mov.b32 	%f119, %r119;
	add.f32 	%f120, %f118, %f119;
	mov.b32 	%r120, %f120;
	shfl.sync.bfly.b32	%r121|%p27, %r120, 1, 31, -1;
	mov.b32 	%f121, %r121;
	add.f32 	%f122, %f120, %f121;
	div.rn.f32 	%f123, %f51, %f122;
	div.rn.f32 	%f124, %f63, %f122;
	div.rn.f32 	%f125, %f75, %f122;
	div.rn.f32 	%f126, %f87, %f122;
	div.rn.f32 	%f127, %f99, %f122;
	div.rn.f32 	%f128, %f111, %f122;
	mad.lo.s64 	%rd44, %rd62, %rd26, %rd9;
	shr.u64 	%rd45, %rd44, 63;
	add.s64 	%rd46, %rd44, %rd45;
	shl.b64 	%rd47, %rd46, 2;
	and.b64  	%rd48, %rd47, -8;
	add.s64 	%rd49, %rd8, %rd48;
	st.global.v2.f32 	[%rd49], {%f123, %f124};
	add.s64 	%rd50, %rd44, 64;
	shr.u64 	%rd51, %rd50, 63;
	add.s64 	%rd52, %rd50, %rd51;
	shl.b64 	%rd53, %rd52, 2;
	and.b64  	%rd54, %rd53, -8;
	add.s64 	%rd55, %rd8, %rd54;
	st.global.v2.f32 	[%rd55], {%f125, %f126};
	add.s64 	%rd56, %rd44, 128;
	shr.u64 	%rd57, %rd56, 63;
	add.s64 	%rd58, %rd56, %rd57;
	shl.b64 	%rd59, %rd58, 2;
	and.b64  	%rd60, %rd59, -8;
	add.s64 	%rd61, %rd8, %rd60;
	st.global.v2.f32 	[%rd61], {%f127, %f128};
	add.s64 	%rd62, %rd62, %rd10;
	setp.lt.s64 	%p28, %rd62, %rd27;
	@%p28 bra 	$L__BB326_4;
$L__BB326_11:
	ret;

}
	// .globl	_Z15SoftmaxWarpImplI22BroadcastScaleMaskLoadIffbLm3EiE11DirectStoreIffEfLi2ELi6ELi32ELi1ELb1EL9Algorithm0EEvT_T0_ll
.visible .entry _Z15SoftmaxWarpImplI22BroadcastScaleMaskLoadIffbLm3EiE11DirectStoreIffEfLi2ELi6ELi32ELi1ELb1EL9Algorithm0EEvT_T0_ll(
	.param .align 8 .b8 _Z15SoftmaxWarpImplI22BroadcastScaleMaskLoadIffbLm3EiE11DirectStoreIffEfLi2ELi6ELi32ELi1ELb1EL9Algorithm0EEvT_T0_ll_param_0[112],
	.param .align 8 .b8 _Z15SoftmaxWarpImplI22BroadcastScaleMaskLoadIffbLm3EiE11DirectStoreIffEfLi2ELi6ELi32ELi1ELb1EL9Algorithm0EEvT_T0_ll_param_1[16],
	.param .u64 _Z15SoftmaxWarpImplI22BroadcastScaleMaskLoadIffbLm3EiE11DirectStoreIffEfLi2ELi6ELi32ELi1ELb1EL9Algorithm0EEvT_T0_ll_param_2,
	.param .u64 _Z15SoftmaxWarpImplI22BroadcastScaleMaskLoadIffbLm3EiE11DirectStoreIffEfLi2ELi6ELi32ELi1ELb1EL9Algorithm0EEvT_T0_ll_param_3
)
{
	.reg .pred 	%p<35>;
	.reg .b16 	%rs<15>;
	.reg .b32 	%r<127>;
	.reg .b32 	%f<153>;
	.reg .b64 	%rd<62>;

	ld.param.u64 	%rd25, [_Z15SoftmaxWarpImplI22BroadcastScaleMaskLoadIffbLm3EiE11DirectStoreIffEfLi2ELi6ELi32ELi1ELb1EL9Algorithm0EEvT_T0_ll_param_1+8];
	ld.param.v2.f32 	{%f30, %f31}, [_Z15SoftmaxWarpImplI22BroadcastScaleMaskLoadIffbLm3EiE11DirectStoreIffEfLi2ELi6ELi32ELi1ELb1EL9Algorithm0EEvT_T0_ll_param_0+104];
	ld.param.u64 	%rd23, [_Z15SoftmaxWarpImplI22BroadcastScaleMaskLoadIffbLm3EiE11DirectStoreIffEfLi2ELi6ELi32ELi1ELb1EL9Algorithm0EEvT_T0_ll_param_0+96];
	ld.param.u32 	%r13, [_Z15SoftmaxWarpImplI22BroadcastScaleMaskLoadIffbLm3EiE11DirectStoreIffEfLi2ELi6ELi32ELi1ELb1EL9Algorithm0EEvT_T0_ll_param_0+80];
	ld.param.v2.u32 	{%r11, %r12}, [_Z15SoftmaxWarpImplI22BroadcastScaleMaskLoadIffbLm3EiE11DirectStoreIffEfLi2ELi6ELi32ELi1ELb1EL9Algorithm0EEvT_T0_ll_param_0+72];
	ld.param.v2.u32 	{%r8, %r9}, [_Z15SoftmaxWarpImplI22BroadcastScaleMaskLoadIffbLm3EiE11DirectStoreIffEfLi2ELi6ELi32ELi1ELb1EL9Algorithm0EEvT_T0_ll_param_0+48];
	ld.param.u64 	%rd19, [_Z15SoftmaxWarpImplI22BroadcastScaleMaskLoadIffbLm3EiE11DirectStoreIffEfLi2ELi6ELi32ELi1ELb1EL9Algorithm0EEvT_T0_ll_param_0+32];
	ld.param.u64 	%rd18, [_Z15SoftmaxWarpImplI22BroadcastScaleMaskLoadIffbLm3EiE11DirectStoreIffEfLi2ELi6ELi32ELi1ELb1EL9Algorithm0EEvT_T0_ll_param_0+24];
	ld.param.u64 	%rd17, [_Z15SoftmaxWarpImplI22BroadcastScaleMaskLoadIffbLm3EiE11DirectStoreIffEfLi2ELi6ELi32ELi1ELb1EL9Algorithm0EEvT_T0_ll_param_0+16];
	ld.param.u64 	%rd24, [_Z15SoftmaxWarpImplI22BroadcastScaleMaskLoadIffbLm3EiE11DirectStoreIffEfLi2ELi6ELi32ELi1ELb1EL9Algorithm0EEvT_T0_ll_param_1];
	ld.param.u64 	%rd16, [_Z15SoftmaxWarpImplI22BroadcastScaleMaskLoadIffbLm3EiE11DirectStoreIffEfLi2ELi6ELi32ELi1ELb1EL9Algorithm0EEvT_T0_ll_param_0+8];
	ld.param.u64 	%rd15, [_Z15SoftmaxWarpImplI22BroadcastScaleMaskLoadIffbLm3EiE11DirectStoreIffEfLi2ELi6ELi32ELi1ELb1EL9Algorithm0EEvT_T0_ll_param_0];
	ld.param.u64 	%rd26, [_Z15SoftmaxWarpImplI22BroadcastScaleMaskLoadIffbLm3EiE11DirectStoreIffEfLi2ELi6ELi32ELi1ELb1EL9Algorithm0EEvT_T0_ll_param_2];
	ld.param.u64 	%rd27, [_Z15SoftmaxWarpImplI22BroadcastScaleMaskLoadIffbLm3EiE11DirectStoreIffEfLi2ELi6ELi32ELi1ELb1EL9Algorithm0EEvT_T0_ll_param_3];
	cvta.to.global.u64 	%rd1, %rd15;
	cvta.to.global.u64 	%rd2, %rd16;
	cvta.to.global.u64 	%rd3, %rd24;
	setp.lt.s64 	%p1, %rd27, 193;
	@%p1 bra 	$L__BB327_2;
	mov.u64 	%rd28, $str;
	cvta.global.u64 	%rd29, %rd28;
	mov.u64 	%rd30, $str$1;
	cvta.global.u64 	%rd31, %rd30;
	mov.u64 	%rd32, __unnamed_318;
	cvta.global.u64 	%rd33, %rd32;
	{ // callseq 317, 0
	.param .b64 param0;
	st.param.b64 	[param0], %rd29;
	.param .b64 param1;
	st.param.b64 	[param1], %rd31;
	.param .b32 param2;
	st.param.b32 	[param2], 219;
	.param .b64 param3;
	st.param.b64 	[param3], %rd33;
	.param .b64 param4;
	st.param.b64 	[param4], 1;
	call.uni 
	__assertfail, 
	(
	param0, 
	param1, 
	param2, 
	param3, 
	param4
	);
	} // callseq 317
$L__BB327_2:
	mov.u32 	%r24, %ctaid.x;
	mov.u32 	%r25, %ntid.y;
	mov.u32 	%r26, %tid.y;
	mad.lo.s32 	%r27, %r24, %r25, %r26;
	mov.u32 	%r28, %nctaid.x;
	mul.lo.s32 	%r6, %r28, %r25;
	cvt.s64.s32 	%rd61, %r27;
	setp.le.s64 	%p2, %rd26, %rd61;
	@%p2 bra 	$L__BB327_23;
	mov.u32 	%r29, %tid.x;
	shl.b32 	%r30, %r29, 1;
	cvt.u64.u32 	%rd5, %r30;
	add.s32 	%r31, %r30, 64;
	cvt.u64.u32 	%rd6, %r31;
	add.s32 	%r32, %r30, 128;
	cvt.u64.u32 	%rd7, %r32;
	cvt.s64.s32 	%rd8, %r6;
	cvt.u32.u64 	%r34, %rd23;
	cvt.u32.u64 	%r35, %rd5;
$L__BB327_4:
	setp.le.s64 	%p3, %rd27, %rd5;
	cvt.u32.u64 	%r33, %rd61;
	mul.lo.s32 	%r7, %r34, %r33;
	mov.f32 	%f142, 0fFF800000;
	mov.f32 	%f143, %f142;
	mov.f32 	%f148, %f142;
	@%p3 bra 	$L__BB327_8;
	setp.eq.s64 	%p4, %rd19, 1;
	setp.eq.s64 	%p5, %rd18, 1;
	setp.eq.s64 	%p6, %rd17, 1;
	add.s32 	%r36, %r35, %r7;
	div.s32 	%r37, %r36, %r8;
	mul.lo.s32 	%r38, %r37, %r8;
	sub.s32 	%r39, %r36, %r38;
	div.s32 	%r40, %r39, %r9;
	mul.lo.s32 	%r41, %r40, %r9;
	sub.s32 	%r42, %r39, %r41;
	selp.b32 	%r43, 0, %r37, %p6;
	selp.b32 	%r44, 0, %r40, %p5;
	selp.b32 	%r45, 0, %r42, %p4;
	mul.lo.s32 	%r46, %r11, %r43;
	mad.lo.s32 	%r47, %r12, %r44, %r46;
	mad.lo.s32 	%r48, %r13, %r45, %r47;
	shr.u32 	%r49, %r36, 31;
	add.s32 	%r50, %r36, %r49;
	shr.s32 	%r51, %r50, 1;
	mul.wide.s32 	%rd34, %r51, 8;
	add.s64 	%rd10, %rd1, %rd34;
	ld.global.f32 	%f33, [%rd10];
	shr.u32 	%r52, %r48, 31;
	add.s32 	%r53, %r48, %r52;
	shr.s32 	%r54, %r53, 1;
	mul.wide.s32 	%rd35, %r54, 2;
	add.s64 	%rd36, %rd2, %rd35;
	ld.global.v2.u8 	{%rs9, %rs10}, [%rd36];
	setp.eq.s16 	%p7, %rs9, 0;
	mul.f32 	%f34, %f33, %f31;
	selp.f32 	%f143, %f30, %f34, %p7;
	setp.eq.s16 	%p8, %rs10, 0;
	mov.f32 	%f142, %f30;
	@%p8 bra 	$L__BB327_7;
	ld.global.f32 	%f35, [%rd10+4];
	mul.f32 	%f142, %f35, %f31;
$L__BB327_7:
	max.f32 	%f36, %f143, 0fFF800000;
	max.f32 	%f148, %f36, %f142;
$L__BB327_8:
	setp.le.s64 	%p9, %rd27, %rd6;
	mov.f32 	%f146, 0fFF800000;
	mov.f32 	%f147, %f146;
	@%p9 bra 	$L__BB327_12;
	cvt.u32.u64 	%r55, %rd6;
	setp.eq.s64 	%p10, %rd19, 1;
	setp.eq.s64 	%p11, %rd18, 1;
	setp.eq.s64 	%p12, %rd17, 1;
	add.s32 	%r56, %r55, %r7;
	div.s32 	%r57, %r56, %r8;
	mul.lo.s32 	%r58, %r57, %r8;
	sub.s32 	%r59, %r56, %r58;
	div.s32 	%r60, %r59, %r9;
	mul.lo.s32 	%r61, %r60, %r9;
	sub.s32 	%r62, %r59, %r61;
	selp.b32 	%r63, 0, %r57, %p12;
	selp.b32 	%r64, 0, %r60, %p11;
	selp.b32 	%r65, 0, %r62, %p10;
	mul.lo.s32 	%r66, %r11, %r63;
	mad.lo.s32 	%r67, %r12, %r64, %r66;
	mad.lo.s32 	%r68, %r13, %r65, %r67;
	shr.u32 	%r69, %r56, 31;
	add.s32 	%r70, %r56, %r69;
	shr.s32 	%r71, %r70, 1;
	mul.wide.s32 	%rd37, %r71, 8;
	add.s64 	%rd11, %rd1, %rd37;
	ld.global.f32 	%f38, [%rd11];
	shr.u32 	%r72, %r68, 31;
	add.s32 	%r73, %r68, %r72;
	shr.s32 	%r74, %r73, 1;
	mul.wide.s32 	%rd38, %r74, 2;
	add.s64 	%rd39, %rd2, %rd38;
	ld.global.v2.u8 	{%rs11, %rs12}, [%rd39];
	setp.eq.s16 	%p13, %rs11, 0;
	mul.f32 	%f39, %f38, %f31;
	selp.f32 	%f147, %f30, %f39, %p13;
	setp.eq.s16 	%p14, %rs12, 0;
	mov.f32 	%f146, %f30;
	@%p14 bra 	$L__BB327_11;
	ld.global.f32 	%f40, [%rd11+4];
	mul.f32 	%f146, %f40, %f31;
$L__BB327_11:
	max.f32 	%f41, %f148, %f147;
	max.f32 	%f148, %f41, %f146;
$L__BB327_12:
	setp.le.s64 	%p15, %rd27, %rd7;
	mov.f32 	%f150, 0fFF800000;
	mov.f32 	%f151, %f150;
	@%p15 bra 	$L__BB327_16;
	cvt.u32.u64 	%r75, %rd7;
	setp.eq.s64 	%p16, %rd19, 1;
	setp.eq.s64 	%p17, %rd18, 1;
	setp.eq.s64 	%p18, %rd17, 1;
	add.s32 	%r76, %r75, %r7;
	div.s32 	%r77, %r76, %r8;
	mul.lo.s32 	%r78, %r77, %r8;
	sub.s32 	%r79, %r76, %r78;
	div.s32 	%r80, %r79, %r9;
	mul.lo.s32 	%r81, %r80, %r9;
	sub.s32 	%r82, %r79, %r81;
	selp.b32 	%r83, 0, %r77, %p18;
	selp.b32 	%r84, 0, %r80, %p17;
	selp.b32 	%r85, 0, %r82, %p16;
	mul.lo.s32 	%r86, %r11, %r83;
	mad.lo.s32 	%r87, %r12, %r84, %r86;
	mad.lo.s32 	%r88, %r13, %r85, %r87;
	shr.u32 	%r89, %r76, 31;
	add.s32 	%r90, %r76, %r89;
	shr.s32 	%r91, %r90, 1;
	mul.wide.s32 	%rd40, %r91, 8;
	add.s64 	%rd12, %rd1, %rd40;
	ld.global.f32 	%f43, [%rd12];
	shr.u32 	%r92, %r88, 31;
	add.s32 	%r93, %r88, %r92;
	shr.s32 	%r94, %r93, 1;
	mul.wide.s32 	%rd41, %r94, 2;
	add.s64 	%rd42, %rd2, %rd41;
	ld.global.v2.u8 	{%rs13, %rs14}, [%rd42];
	setp.eq.s16 	%p19, %rs13, 0;
	mul.f32 	%f44, %f43, %f31;
	selp.f32 	%f151, %f30, %f44, %p19;
	setp.eq.s16 	%p20, %rs14, 0;
	mov.f32 	%f150, %f30;
	@%p20 bra 	$L__BB327_15;
	ld.global.f32 	%f45, [%rd12+4];
	mul.f32 	%f150, %f45, %f31;
$L__BB327_15:
	max.f32 	%f46, %f148, %f151;
	max.f32 	%f148, %f46, %f150;
$L__BB327_16:
	setp.le.s64 	%p21, %rd27, %rd5;
	mov.b32 	%r95, %f148;
	shfl.sync.bfly.b32	%r96|%p22, %r95, 16, 31, -1;
	mov.b32 	%f47, %r96;
	max.f32 	%f48, %f148, %f47;
	mov.b32 	%r97, %f48;
	shfl.sync.bfly.b32	%r98|%p23, %r97, 8, 31, -1;
	mov.b32 	%f49, %r98;
	max.f32 	%f50, %f48, %f49;
	mov.b32 	%r99, %f50;
	shfl.sync.bfly.b32	%r100|%p24, %r99, 4, 31, -1;
	mov.b32 	%f51, %r100;
	max.f32 	%f52, %f50, %f51;
	mov.b32 	%r101, %f52;
	shfl.sync.bfly.b32	%r102|%p25, %r101, 2, 31, -1;
	mov.b32 	%f53, %r102;
	max.f32 	%f54, %f52, %f53;
	mov.b32 	%r103, %f54;
	shfl.sync.bfly.b32	%r104|%p26, %r103, 1, 31, -1;
	mov.b32 	%f55, %r104;
	max.f32 	%f56, %f54, %f55;
	sub.f32 	%f57, %f143, %f56;
	fma.rn.f32 	%f58, %f57, 0f3BBB989D, 0f3F000000;
	cvt.sat.f32.f32 	%f59, %f58;
	mov.f32 	%f60, 0f4B400001;
	mov.f32 	%f61, 0f437C0000;
	fma.rm.f32 	%f62, %f59, %f61, %f60;
	add.f32 	%f63, %f62, 0fCB40007F;
	neg.f32 	%f64, %f63;
	fma.rn.f32 	%f65, %f57, 0f3FB8AA3B, %f64;
	fma.rn.f32 	%f66, %f57, 0f32A57060, %f65;
	mov.b32 	%r105, %f62;
	shl.b32 	%r106, %r105, 23;
	mov.b32 	%f67, %r106;
	ex2.approx.ftz.f32 	%f68, %f66;
	mul.f32 	%f69, %f68, %f67;
	add.f32 	%f70, %f69, 0f00000000;
	sub.f32 	%f71, %f142, %f56;
	fma.rn.f32 	%f72, %f71, 0f3BBB989D, 0f3F000000;
	cvt.sat.f32.f32 	%f73, %f72;
	fma.rm.f32 	%f74, %f73, %f61, %f60;
	add.f32 	%f75, %f74, 0fCB40007F;
	neg.f32 	%f76, %f75;
	fma.rn.f32 	%f77, %f71, 0f3FB8AA3B, %f76;
	fma.rn.f32 	%f78, %f71, 0f32A57060, %f77;
	mov.b32 	%r107, %f74;
	shl.b32 	%r108, %r107, 23;
	mov.b32 	%f79, %r108;
	ex2.approx.ftz.f32 	%f80, %f78;
	mul.f32 	%f81, %f80, %f79;
	add.f32 	%f82, %f70, %f81;
	sub.f32 	%f83, %f147, %f56;
	fma.rn.f32 	%f84, %f83, 0f3BBB989D, 0f3F000000;
	cvt.sat.f32.f32 	%f85, %f84;
	fma.rm.f32 	%f86, %f85, %f61, %f60;
	add.f32 	%f87, %f86, 0fCB40007F;
	neg.f32 	%f88, %f87;
	fma.rn.f32 	%f89, %f83, 0f3FB8AA3B, %f88;
	fma.rn.f32 	%f90, %f83, 0f32A57060, %f89;
	mov.b32 	%r109, %f86;
	shl.b32 	%r110, %r109, 23;
	mov.b32 	%f91, %r110;
	ex2.approx.ftz.f32 	%f92, %f90;
	mul.f32 	%f93, %f92, %f91;
	add.f32 	%f94, %f82, %f93;
	sub.f32 	%f95, %f146, %f56;
	fma.rn.f32 	%f96, %f95, 0f3BBB989D, 0f3F000000;
	cvt.sat.f32.f32 	%f97, %f96;
	fma.rm.f32 	%f98, %f97, %f61, %f60;
	add.f32 	%f99, %f98, 0fCB40007F;
	neg.f32 	%f100, %f99;
	fma.rn.f32 	%f101, %f95, 0f3FB8AA3B, %f100;
	fma.rn.f32 	%f102, %f95, 0f32A57060, %f101;
	mov.b32 	%r111, %f98;
	shl.b32 	%r112, %r111, 23;
	mov.b32 	%f103, %r112;
	ex2.approx.ftz.f32 	%f104, %f102;
	mul.f32 	%f105, %f104, %f103;
	add.f32 	%f106, %f94, %f105;
	sub.f32 	%f107, %f151, %f56;
	fma.rn.f32 	%f108, %f107, 0f3BBB989D, 0f3F000000;
	cvt.sat.f32.f32 	%f109, %f108;
	fma.rm.f32 	%f110, %f109, %f61, %f60;
	add.f32 	%f111, %f110, 0fCB40007F;
	neg.f32 	%f112, %f111;
	fma.rn.f32 	%f113, %f107, 0f3FB8AA3B, %f112;
	fma.rn.f32 	%f114, %f107, 0f32A57060, %f113;
	mov.b32 	%r113, %f110;
	shl.b32 	%r114, %r113, 23;
	mov.b32 	%f115, %r114;
	ex2.approx.ftz.f32 	%f116, %f114;
	mul.f32 	%f117, %f116, %f115;
	add.f32 	%f118, %f106, %f117;
	sub.f32 	%f119, %f150, %f56;
	fma.rn.f32 	%f120, %f119, 0f3BBB989D, 0f3F000000;
	cvt.sat.f32.f32 	%f121, %f120;
	fma.rm.f32 	%f122, %f121, %f61, %f60;
	add.f32 	%f123, %f122, 0fCB40007F;
	neg.f32 	%f124, %f123;
	fma.rn.f32 	%f125, %f119, 0f3FB8AA3B, %f124;
	fma.rn.f32 	%f126, %f119, 0f32A57060, %f125;
	mov.b32 	%r115, %f122;
	shl.b32 	%r116, %r115, 23;
	mov.b32 	%f127, %r116;
	ex2.approx.ftz.f32 	%f128, %f126;
	mul.f32 	%f129, %f128, %f127;
	add.f32 	%f130, %f118, %f129;
	mov.b32 	%r117, %f130;
	shfl.sync.bfly.b32	%r118|%p27, %r117, 16, 31, -1;
	mov.b32 	%f131, %r118;
	add.f32 	%f132, %f130, %f131;
	mov.b32 	%r119, %f132;
	shfl.sync.bfly.b32	%r120|%p28, %r119, 8, 31, -1;
	mov.b32 	%f133, %r120;
	add.f32 	%f134, %f132, %f133;
	mov.b32 	%r121, %f134;
	shfl.sync.bfly.b32	%r122|%p29, %r121, 4, 31, -1;
	mov.b32 	%f135, %r122;
	add.f32 	%f136, %f134, %f135;
	mov.b32 	%r123, %f136;
	shfl.sync.bfly.b32	%r124|%p30, %r123, 2, 31, -1;
	mov.b32 	%f137, %r124;
	add.f32 	%f138, %f136, %f137;
	mov.b32 	%r125, %f138;
	shfl.sync.bfly.b32	%r126|%p31, %r125, 1, 31, -1;
	mov.b32 	%f139, %r126;
	add.f32 	%f140, %f138, %f139;
	div.rn.f32 	%f24, %f69, %f140;
	div.rn.f32 	%f25, %f81, %f140;
	div.rn.f32 	%f26, %f93, %f140;
	div.rn.f32 	%f27, %f105, %f140;
	div.rn.f32 	%f28, %f117, %f140;
	div.rn.f32 	%f29, %f129, %f140;
	mul.lo.s64 	%rd13, %rd61, %rd25;
	@%p21 bra 	$L__BB327_18;
	add.s64 	%rd43, %rd13, %rd5;
	shr.u64 	%rd44, %rd43, 63;
	add.s64 	%rd45, %rd43, %rd44;
	shl.b64 	%rd46, %rd45, 2;
	and.b64  	%rd47, %rd46, -8;
	add.s64 	%rd48, %rd3, %rd47;
	st.global.v2.f32 	[%rd48], {%f24, %f25};
$L__BB327_18:
	setp.le.s64 	%p32, %rd27, %rd6;
	@%p32 bra 	$L__BB327_20;
	add.s64 	%rd49, %rd13, %rd6;
	shr.u64 	%rd50, %rd49, 63;
	add.s64 	%rd51, %rd49, %rd50;
	shl.b64 	%rd52, %rd51, 2;
	and.b64  	%rd53, %rd52, -8;
	add.s64 	%rd54, %rd3, %rd53;
	st.global.v2.f32 	[%rd54], {%f26, %f27};
$L__BB327_20:
	setp.le.s64 	%p33, %rd27, %rd7;
	@%p33 bra 	$L__BB327_22;
	add.s64 	%rd55, %rd13, %rd7;
	shr.u64 	%rd56, %rd55, 63;
	add.s64 	%rd57, %rd55, %rd56;
	shl.b64 	%rd58, %rd57, 2;
	and.b64  	%rd59, %rd58, -8;
	add.s64 	%rd60, %rd3, %rd59;
	st.global.v2.f32 	[%rd60], {%f28, %f29};
$L__BB327_22:
	add.s64 	%rd61, %rd61, %rd8;
	setp.lt.s64 	%p34, %rd61, %rd26;
	@%p34 bra 	$L__BB327_4;
$L__BB327_23:
	ret;

}
	// .globl	_Z15SoftmaxWarpImplI22BroadcastScaleMaskLoadIffbLm3EiE11DirectStoreIffEfLi2ELi8ELi32ELi1ELb0EL9Algorithm0EEvT_T0_ll
.visible .entry _Z15SoftmaxWarpImplI22BroadcastScaleMaskLoadIffbLm3EiE11DirectStoreIffEfLi2ELi8ELi32ELi1ELb0EL9Algorithm0EEvT_T0_ll(
	.param .align 8 .b8 _Z15SoftmaxWarpImplI22BroadcastScaleMaskLoadIffbLm3EiE11DirectStoreIffEfLi2ELi8ELi32ELi1ELb0EL9Algorithm0EEvT_T0_ll_param_0[112],
	.param .align 8 .b8 _Z15SoftmaxWarpImplI22BroadcastScaleMaskLoadIffbLm3EiE11DirectStoreIffEfLi2ELi8ELi32ELi1ELb0EL9Algorithm0EEvT_T0_ll_param_1[16],
	.param .u64 _Z15SoftmaxWarpImplI22BroadcastScaleMaskLoadIffbLm3EiE11DirectStoreIffEfLi2ELi8ELi32ELi1ELb0EL9Algorithm0EEvT_T0_ll_param_2,
	.param .u64 _Z15SoftmaxWarpImplI22BroadcastScaleMaskLoadIffbLm3EiE11DirectStoreIffEfLi2ELi8ELi32ELi1ELb0EL9Algorithm0EEvT_T0_ll_param_3
)
{
	.reg .pred 	%p<34>;
	.reg .b16 	%rs<17>;
	.reg .b32 	%r<145>;
	.reg .b32 	%f<167>;
	.reg .b64 	%rd<72>;

	ld.param.u64 	%rd25, [_Z15SoftmaxWarpImplI22BroadcastScaleMaskLoadIffbLm3EiE11DirectStoreIffEfLi2ELi8ELi32ELi1ELb0EL9Algorithm0EEvT_T0_ll_param_1+8];
	ld.param.u64 	%rd24, [_Z15SoftmaxWarpImplI22BroadcastScaleMaskLoadIffbLm3EiE11DirectStoreIffEfLi2ELi8ELi32ELi1ELb0EL9Algorithm0EEvT_T0_ll_param_1];
	ld.param.v2.f32 	{%f15, %f16}, [_Z15SoftmaxWarpImplI22BroadcastScaleMaskLoadIffbLm3EiE11DirectStoreIffEfLi2ELi8ELi32ELi1ELb0EL9Algorithm0EEvT_T0_ll_param_0+104];
	ld.param.u64 	%rd23, [_Z15SoftmaxWarpImplI22BroadcastScaleMaskLoadIffbLm3EiE11DirectStoreIffEfLi2ELi8ELi32ELi1ELb0EL9Algorithm0EEvT_T0_ll_param_0+96];
	ld.param.u32 	%r14, [_Z15SoftmaxWarpImplI22BroadcastScaleMaskLoadIffbLm3EiE11DirectStoreIffEfLi2ELi8ELi32ELi1ELb0EL9Algorithm0EEvT_T0_ll_param_0+80];
	ld.param.v2.u32 	{%r12, %r13}, [_Z15SoftmaxWarpImplI22BroadcastScaleMaskLoadIffbLm3EiE11DirectStoreIffEfLi2ELi8ELi32ELi1ELb0EL9Algorithm0EEvT_T0_ll_param_0+72];
	ld.param.v2.u32 	{%r9, %r10}, [_Z15SoftmaxWarpImplI22BroadcastScaleMaskLoadIffbLm3EiE11DirectStoreIffEfLi2ELi8ELi32ELi1ELb0EL9Algorithm0EEvT_T0_ll_param_0+48];
	ld.param.u64 	%rd19, [_Z15SoftmaxWarpImplI22BroadcastScaleMaskLoadIffbLm3EiE11DirectStoreIffEfLi2ELi8ELi32ELi1ELb0EL9Algorithm0EEvT_T0_ll_param_0+32];
	ld.param.u64 	%rd18, [_Z15SoftmaxWarpImplI22BroadcastScaleMaskLoadIffbLm3EiE11DirectStoreIffEfLi2ELi8ELi32ELi1ELb0EL9Algorithm0EEvT_T0_ll_param_0+24];
	ld.param.u64 	%rd17, [_Z15SoftmaxWarpImplI22BroadcastScaleMaskLoadIffbLm3EiE11DirectStoreIffEfLi2ELi8ELi32ELi1ELb0EL9Algorithm0EEvT_T0_ll_param_0+16];
	ld.param.u64 	%rd16, [_Z15SoftmaxWarpImplI22BroadcastScaleMaskLoadIffbLm3EiE11DirectStoreIffEfLi2ELi8ELi32ELi1ELb0EL9Algorithm0EEvT_T0_ll_param_0+8];
	ld.param.u64 	%rd15, [_Z15SoftmaxWarpImplI22BroadcastScaleMaskLoadIffbLm3EiE11DirectStoreIffEfLi2ELi8ELi32ELi1ELb0EL9Algorithm0EEvT_T0_ll_param_0];
	ld.param.u64 	%rd26, [_Z15SoftmaxWarpImplI22BroadcastScaleMaskLoadIffbLm3EiE11DirectStoreIffEfLi2ELi8ELi32ELi1ELb0EL9Algorithm0EEvT_T0_ll_param_2];
	ld.param.u64 	%rd27, [_Z15SoftmaxWarpImplI22BroadcastScaleMaskLoadIffbLm3EiE11DirectStoreIffEfLi2ELi8ELi32ELi1ELb0EL9Algorithm0EEvT_T0_ll_param_3];
	cvta.to.global.u64 	%rd1, %rd15;
	cvta.to.global.u64 	%rd2, %rd16;
	setp.lt.s64 	%p1, %rd27, 257;
	@%p1 bra 	$L__BB328_2;
	mov.u64 	%rd28, $str;
	cvta.global.u64 	%rd29, %rd28;
	mov.u64 	%rd30, $str$1;
	cvta.global.u64 	%rd31, %rd30;
	mov.u64 	%rd32, __unnamed_319;
	cvta.global.u64 	%rd33, %rd32;
	{ // callseq 318, 0
	.param .b64 param0;
	st.param.b64 	[param0], %rd29;
	.param .b64 param1;
	st.param.b64 	[param1], %rd31;
	.param .b32 param2;
	st.param.b32 	[param2], 219;
	.param .b64 param3;
	st.param.b64 	[param3], %rd33;
	.param .b64 param4;
	st.param.b64 	[param4], 1;
	call.uni 
	__assertfail, 
	(
	param0, 
	param1, 
	param2, 
	param3, 
	param4
	);
	} // callseq 318
$L__BB328_2:
	mov.u32 	%r25, %ctaid.x;
	mov.u32 	%r26, %ntid.y;
	mov.u32 	%r27, %tid.y;
	mad.lo.s32 	%r28, %r25, %r26, %r27;
	mov.u32 	%r29, %nctaid.x;
	mul.lo.s32 	%r6, %r29, %r26;
	cvt.s64.s32 	%rd71, %r28;
	setp.le.s64 	%p2, %rd26, %rd71;
	@%p2 bra 	$L__BB328_13;
	mov.u32 	%r30, %tid.x;
	shl.b32 	%r31, %r30, 1;
	cvt.u64.u32 	%rd7, %r31;
	cvt.s64.s32 	%rd8, %r6;
	cvt.u32.u64 	%r32, %rd7;
	cvt.u32.u64 	%r34, %rd23;
$L__BB328_4:
	setp.eq.s64 	%p3, %rd19, 1;
	setp.eq.s64 	%p4, %rd18, 1;
	setp.eq.s64 	%p5, %rd17, 1;
	cvt.u32.u64 	%r33, %rd71;
	mad.lo.s32 	%r7, %r34, %r33, %r32;
	div.s32 	%r35, %r7, %r9;
	mul.lo.s32 	%r36, %r35, %r9;
	sub.s32 	%r37, %r7, %r36;
	div.s32 	%r38, %r37, %r10;
	mul.lo.s32 	%r39, %r38, %r10;
	sub.s32 	%r40, %r37, %r39;
	selp.b32 	%r41, 0, %r35, %p5;
	selp.b32 	%r42, 0, %r38, %p4;
	selp.b32 	%r43, 0, %r40, %p3;
	mul.lo.s32 	%r44, %r12, %r41;
	mad.lo.s32 	%r45, %r13, %r42, %r44;
	mad.lo.s32 	%r46, %r14, %r43, %r45;
	shr.u32 	%r47, %r7, 31;
	add.s32 	%r48, %r7, %r47;
	shr.s32 	%r49, %r48, 1;
	mul.wide.s32 	%rd34, %r49, 8;
	add.s64 	%rd10, %rd1, %rd34;
	ld.global.f32 	%f17, [%rd10];
	shr.u32 	%r50, %r46, 31;
	add.s32 	%r51, %r46, %r50;
	shr.s32 	%r52, %r51, 1;
	mul.wide.s32 	%rd35, %r52, 2;
	add.s64 	%rd36, %rd2, %rd35;
	ld.global.v2.u8 	{%rs9, %rs10}, [%rd36];
	setp.eq.s16 	%p6, %rs9, 0;
	mul.f32 	%f18, %f17, %f16;
	selp.f32 	%f3, %f15, %f18, %p6;
	setp.eq.s16 	%p7, %rs10, 0;
	mov.f32 	%f163, %f15;
	@%p7 bra 	$L__BB328_6;
	ld.global.f32 	%f19, [%rd10+4];
	mul.f32 	%f163, %f19, %f16;
$L__BB328_6:
	add.s32 	%r8, %r7, 64;
	div.s32 	%r53, %r8, %r9;
	mul.lo.s32 	%r54, %r53, %r9;
	sub.s32 	%r55, %r8, %r54;
	div.s32 	%r56, %r55, %r10;
	mul.lo.s32 	%r57, %r56, %r10;
	sub.s32 	%r58, %r55, %r57;
	selp.b32 	%r59, 0, %r53, %p5;
	selp.b32 	%r60, 0, %r56, %p4;
	selp.b32 	%r61, 0, %r58, %p3;
	mul.lo.s32 	%r62, %r12, %r59;
	mad.lo.s32 	%r63, %r13, %r60, %r62;
	mad.lo.s32 	%r64, %r14, %r61, %r63;
	shr.u32 	%r65, %r8, 31;
	add.s32 	%r66, %r8, %r65;
	shr.s32 	%r67, %r66, 1;
	mul.wide.s32 	%rd37, %r67, 8;
	add.s64 	%rd11, %rd1, %rd37;
	ld.global.f32 	%f20, [%rd11];
	shr.u32 	%r68, %r64, 31;
	add.s32 	%r69, %r64, %r68;
	shr.s32 	%r70, %r69, 1;
	mul.wide.s32 	%rd38, %r70, 2;
	add.s64 	%rd39, %rd2, %rd38;
	ld.global.v2.u8 	{%rs11, %rs12}, [%rd39];
	setp.eq.s16 	%p11, %rs11, 0;
	mul.f32 	%f21, %f20, %f16;
	selp.f32 	%f6, %f15, %f21, %p11;
	setp.eq.s16 	%p12, %rs12, 0;
	mov.f32 	%f164, %f15;
	@%p12 bra 	$L__BB328_8;
	ld.global.f32 	%f22, [%rd11+4];
	mul.f32 	%f164, %f22, %f16;
$L__BB328_8:
	add.s32 	%r71, %r8, 64;
	div.s32 	%r72, %r71, %r9;
	mul.lo.s32 	%r73, %r72, %r9;
	sub.s32 	%r74, %r71, %r73;
	div.s32 	%r75, %r74, %r10;
	mul.lo.s32 	%r76, %r75, %r10;
	sub.s32 	%r77, %r74, %r76;
	selp.b32 	%r78, 0, %r72, %p5;
	selp.b32 	%r79, 0, %r75, %p4;
	selp.b32 	%r80, 0, %r77, %p3;
	mul.lo.s32 	%r81, %r12, %r78;
	mad.lo.s32 	%r82, %r13, %r79, %r81;
	mad.lo.s32 	%r83, %r14, %r80, %r82;
	shr.u32 	%r84, %r71, 31;
	add.s32 	%r85, %r71, %r84;
	shr.s32 	%r86, %r85, 1;
	mul.wide.s32 	%rd40, %r86, 8;
	add.s64 	%rd12, %rd1, %rd40;
	ld.global.f32 	%f23, [%rd12];
	shr.u32 	%r87, %r83, 31;
	add.s32 	%r88, %r83, %r87;
	shr.s32 	%r89, %r88, 1;
	mul.wide.s32 	%rd41, %r89, 2;
	add.s64 	%rd42, %rd2, %rd41;
	ld.global.v2.u8 	{%rs13, %rs14}, [%rd42];
	setp.eq.s16 	%p16, %rs13, 0;
	mul.f32 	%f24, %f23, %f16;
	selp.f32 	%f9, %f15, %f24, %p16;
	setp.eq.s16 	%p17, %rs14, 0;
	mov.f32 	%f165, %f15;
	@%p17 bra 	$L__BB328_10;
	ld.global.f32 	%f25, [%rd12+4];
	mul.f32 	%f165, %f25, %f16;
$L__BB328_10:
	add.s32 	%r90, %r8, 128;
	div.s32 	%r91, %r90, %r9;
	mul.lo.s32 	%r92, %r91, %r9;
	sub.s32 	%r93, %r90, %r92;
	div.s32 	%r94, %r93, %r10;
	mul.lo.s32 	%r95, %r94, %r10;
	sub.s32 	%r96, %r93, %r95;
	selp.b32 	%r97, 0, %r91, %p5;
	selp.b32 	%r98, 0, %r94, %p4;
	selp.b32 	%r99, 0, %r96, %p3;
	mul.lo.s32 	%r100, %r12, %r97;
	mad.lo.s32 	%r101, %r13, %r98, %r100;
	mad.lo.s32 	%r102, %r14, %r99, %r101;
	shr.u32 	%r103, %r90, 31;
	add.s32 	%r104, %r90, %r103;
	shr.s32 	%r105, %r104, 1;
	mul.wide.s32 	%rd43, %r105, 8;
	add.s64 	%rd13, %rd1, %rd43;
	ld.global.f32 	%f26, [%rd13];
	shr.u32 	%r106, %r102, 31;
	add.s32 	%r107, %r102, %r106;
	shr.s32 	%r108, %r107, 1;
	mul.wide.s32 	%rd44, %r108, 2;
	add.s64 	%rd45, %rd2, %rd44;
	ld.global.v2.u8 	{%rs15, %rs16}, [%rd45];
	setp.eq.s16 	%p21, %rs15, 0;
	mul.f32 	%f27, %f26, %f16;
	selp.f32 	%f12, %f15, %f27, %p21;
	setp.eq.s16 	%p22, %rs16, 0;
	mov.f32 	%f166, %f15;
	@%p22 bra 	$L__BB328_12;
	ld.global.f32 	%f28, [%rd13+4];
	mul.f32 	%f166, %f28, %f16;
$L__BB328_12:
	max.f32 	%f29, %f3, 0fFF800000;
	max.f32 	%f30, %f29, %f163;
	max.f32 	%f31, %f30, %f6;
	max.f32 	%f32, %f31, %f164;
	max.f32 	%f33, %f32, %f9;
	max.f32 	%f34, %f33, %f165;
	max.f32 	%f35, %f34, %f12;
	max.f32 	%f36, %f35, %f166;
	mov.b32 	%r109, %f36;
	shfl.sync.bfly.b32	%r110|%p23, %r109, 16, 31, -1;
	mov.b32 	%f37, %r110;
	max.f32 	%f38, %f36, %f37;
	mov.b32 	%r111, %f38;
	shfl.sync.bfly.b32	%r112|%p24, %r111, 8, 31, -1;
	mov.b32 	%f39, %r112;
	max.f32 	%f40, %f38, %f39;
	mov.b32 	%r113, %f40;
	shfl.sync.bfly.b32	%r114|%p25, %r113, 4, 31, -1;
	mov.b32 	%f41, %r114;
	max.f32 	%f42, %f40, %f41;
	mov.b32 	%r115, %f42;
	shfl.sync.bfly.b32	%r116|%p26, %r115, 2, 31, -1;
	mov.b32 	%f43, %r116;
	max.f32 	%f44, %f42, %f43;
	mov.b32 	%r117, %f44;
	shfl.sync.bfly.b32	%r118|%p27, %r117, 1, 31, -1;
	mov.b32 	%f45, %r118;
	max.f32 	%f46, %f44, %f45;
	sub.f32 	%f47, %f3, %f46;
	fma.rn.f32 	%f48, %f47, 0f3BBB989D, 0f3F000000;
	cvt.sat.f32.f32 	%f49, %f48;
	mov.f32 	%f50, 0f4B400001;
	mov.f32 	%f51, 0f437C0000;
	fma.rm.f32 	%f52, %f49, %f51, %f50;
	add.f32 	%f53, %f52, 0fCB40007F;
	neg.f32 	%f54, %f53;
	fma.rn.f32 	%f55, %f47, 0f3FB8AA3B, %f54;
	fma.rn.f32 	%f56, %f47, 0f32A57060, %f55;
	mov.b32 	%r119, %f52;
	shl.b32 	%r120, %r119, 23;
	mov.b32 	%f57, %r120;
	ex2.approx.ftz.f32 	%f58, %f56;
	mul.f32 	%f59, %f58, %f57;
	add.f32 	%f60, %f59, 0f00000000;
	sub.f32 	%f61, %f163, %f46;
	fma.rn.f32 	%f62, %f61, 0f3BBB989D, 0f3F000000;
	cvt.sat.f32.f32 	%f63, %f62;
	fma.rm.f32 	%f64, %f63, %f51, %f50;
	add.f32 	%f65, %f64, 0fCB40007F;
	neg.f32 	%f66, %f65;
	fma.rn.f32 	%f67, %f61, 0f3FB8AA3B, %f66;
	fma.rn.f32 	%f68, %f61, 0f32A57060, %f67;
	mov.b32 	%r121, %f64;
	shl.b32 	%r122, %r121, 23;
	mov.b32 	%f69, %r122;
	ex2.approx.ftz.f32 	%f70, %f68;
	mul.f32 	%f71, %f70, %f69;
	add.f32 	%f72, %f60, %f71;
	sub.f32 	%f73, %f6, %f46;
	fma.rn.f32 	%f74, %f73, 0f3BBB989D, 0f3F000000;
	cvt.sat.f32.f32 	%f75, %f74;
	fma.rm.f32 	%f76, %f75, %f51, %f50;
	add.f32 	%f77, %f76, 0fCB40007F;
	neg.f32 	%f78, %f77;
	fma.rn.f32 	%f79, %f73, 0f3FB8AA3B, %f78;
	fma.rn.f32 	%f80, %f73, 0f32A57060, %f79;
	mov.b32 	%r123, %f76;
	shl.b32 	%r124, %r123, 23;
	mov.b32 	%f81, %r124;
	ex2.approx.ftz.f32 	%f82, %f80;
	mul.f32 	%f83, %f82, %f81;
	add.f32 	%f84, %f72, %f83;
	sub.f32 	%f85, %f164, %f46;
	fma.rn.f32 	%f86, %f85, 0f3BBB989D, 0f3F000000;
	cvt.sat.f32.f32 	%f87, %f86;
	fma.rm.f32 	%f88, %f87, %f51, %f50;
	add.f32 	%f89, %f88, 0fCB40007F;
	neg.f32 	%f90, %f89;
	fma.rn.f32 	%f91, %f85, 0f3FB8AA3B, %f90;
	fma.rn.f32 	%f92, %f85, 0f32A57060, %f91;
	mov.b32 	%r125, %f88;
	shl.b32 	%r126, %r125, 23;
	mov.b32 	%f93, %r126;
	ex2.approx.ftz.f32 	%f94, %f92;
	mul.f32 	%f95, %f94, %f93;
	add.f32 	%f96, %f84, %f95;
	sub.f32 	%f97, %f9, %f46;
	fma.rn.f32 	%f98, %f97, 0f3BBB989D, 0f3F000000;
	cvt.sat.f32.f32 	%f99, %f98;
	fma.rm.f32 	%f100, %f99, %f51, %f50;
	add.f32 	%f101, %f100, 0fCB40007F;
	neg.f32 	%f102, %f101;
	fma.rn.f32 	%f103, %f97, 0f3FB8AA3B, %f102;
	fma.rn.f32 	%f104, %f97, 0f32A57060, %f103;
	mov.b32 	%r127, %f100;
	shl.b32 	%r128, %r127, 23;
	mov.b32 	%f105, %r128;
	ex2.approx.ftz.f32 	%f106, %f104;
	mul.f32 	%f107, %f106, %f105;
	add.f32 	%f108, %f96, %f107;
	sub.f32 	%f109, %f165, %f46;
	fma.rn.f32 	%f110, %f109, 0f3BBB989D, 0f3F000000;
	cvt.sat.f32.f32 	%f111, %f110;
	fma.rm.f32 	%f112, %f111, %f51, %f50;
	add.f32 	%f113, %f112, 0fCB40007F;
	neg.f32 	%f114, %f113;
	fma.rn.f32 	%f115, %f109, 0f3FB8AA3B, %f114;
	fma.rn.f32 	%f116, %f109, 0f32A57060, %f115;
	mov.b32 	%r129, %f112;
	shl.b32 	%r130, %r129, 23;
	mov.b32 	%f117, %r130;
	ex2.approx.ftz.f32 	%f118, %f116;
	mul.f32 	%f119, %f118, %f117;
	add.f32 	%f120, %f108, %f119;
	sub.f32 	%f121, %f12, %f46;
	fma.rn.f32 	%f122, %f121, 0f3BBB989D, 0f3F000000;
	cvt.sat.f32.f32 	%f123, %f122;
	fma.rm.f32 	%f124, %f123, %f51, %f50;
	add.f32 	%f125, %f124, 0fCB40007F;
	neg.f32 	%f126, %f125;
	fma.rn.f32 	%f127, %f121, 0f3FB8AA3B, %f126;
	fma.rn.f32 	%f128, %f121, 0f32A57060, %f127;
	mov.b32 	%r131, %f124;
	shl.b32 	%r132, %r131, 23;
	mov.b32 	%f129, %r132;
	ex2.approx.ftz.f32 	%f130, %f128;
	mul.f32 	%f131, %f130, %f129;
	add.f32 	%f132, %f120, %f131;
	sub.f32 	%f133, %f166, %f46;
	fma.rn.f32 	%f134, %f133, 0f3BBB989D, 0f3F000000;
	cvt.sat.f32.f32 	%f135, %f134;
	fma.rm.f32 	%f136, %f135, %f51, %f50;
	add.f32 	%f137, %f136, 0fCB40007F;
	neg.f32 	%f138, %f137;
	fma.rn.f32 	%f139, %f133, 0f3FB8AA3B, %f138;
	fma.rn.f32 	%f140, %f133, 0f32A57060, %f139;
	mov.b32 	%r133, %f136;
	shl.b32 	%r134, %r133, 23;
	mov.b32 	%f141, %r134;
	ex2.approx.ftz.f32 	%f142, %f140;
	mul.f32 	%f143, %f142, %f141;
	add.f32 	%f144, %f132, %f143;
	mov.b32 	%r135, %f144;
	shfl.sync.bfly.b32	%r136|%p28, %r135, 16, 31, -1;
	mov.b32 	%f145, %r136;
	add.f32 	%f146, %f144, %f145;
	mov.b32 	%r137, %f146;
	shfl.sync.bfly.b32	%r138|%p29, %r137, 8, 31, -1;
	mov.b32 	%f147, %r138;
	add.f32 	%f148, %f146, %f147;
	mov.b32 	%r139, %f148;
	shfl.sync.bfly.b32	%r140|%p30, %r139, 4, 31, -1;
	mov.b32 	%f149, %r140;
	add.f32 	%f150, %f148, %f149;
	mov.b32 	%r141, %f150;
	shfl.sync.bfly.b32	%r142|%p31, %r141, 2, 31, -1;
	mov.b32 	%f151, %r142;
	add.f32 	%f152, %f150, %f151;
	mov.b32 	%r143, %f152;
	shfl.sync.bfly.b32	%r144|%p32, %r143, 1, 31, -1;
	mov.b32 	%f153, %r144;
	add.f32 	%f154, %f152, %f153;
	div.rn.f32 	%f155, %f59, %f154;
	div.rn.f32 	%f156, %f71, %f154;
	div.rn.f32 	%f157, %f83, %f154;
	div.rn.f32 	%f158, %f95, %f154;
	div.rn.f32 	%f159, %f107, %f154;
	div.rn.f32 	%f160, %f119, %f154;
	div.rn.f32 	%f161, %f131, %f154;
	div.rn.f32 	%f162, %f143, %f154;
	mad.lo.s64 	%rd46, %rd71, %rd25, %rd7;
	shr.u64 	%rd47, %rd46, 63;
	add.s64 	%rd48, %rd46, %rd47;
	cvta.to.global.u64 	%rd49, %rd24;
	shl.b64 	%rd50, %rd48, 2;
	and.b64  	%rd51, %rd50, -8;
	add.s64 	%rd52, %rd49, %rd51;
	st.global.v2.f32 	[%rd52], {%f155, %f156};
	add.s64 	%rd53, %rd46, 64;
	shr.u64 	%rd54, %rd53, 63;
	add.s64 	%rd55, %rd53, %rd54;
	shl.b64 	%rd56, %rd55, 2;
	and.b64  	%rd57, %rd56, -8;
	add.s64 	%rd58, %rd49, %rd57;
	st.global.v2.f32 	[%rd58], {%f157, %f158};
	add.s64 	%rd59, %rd46, 128;
	shr.u64 	%rd60, %rd59, 63;
	add.s64 	%rd61, %rd59, %rd60;
	shl.b64 	%rd62, %rd61, 2;
	and.b64  	%rd63, %rd62, -8;
	add.s64 	%rd64, %rd49, %rd63;
	st.global.v2.f32 	[%rd64], {%f159, %f160};
	add.s64 	%rd65, %rd46, 192;
	shr.u64 	%rd66, %rd65, 63;
	add.s64 	%rd67, %rd65, %rd66;
	shl.b64 	%rd68, %rd67, 2;
	and.b64  	%rd69, %rd68, -8;
	add.s64 	%rd70, %rd49, %rd69;
	st.global.v2.f32 	[%rd70], {%f161, %f162};
	add.s64 	%rd71, %rd71, %rd8;
	setp.lt.s64 	%p33, %rd71, %rd26;
	@%p33 bra 	$L__BB328_4;
$L__BB328_13:
	ret;

}
	// .globl	_Z15SoftmaxWarpImplI22BroadcastScaleMaskLoadIffbLm3EiE11DirectStoreIffEfLi2ELi8ELi32ELi1ELb1EL9Algorithm0EEvT_T0_ll
.visible .entry _Z15SoftmaxWarpImplI22BroadcastScaleMaskLoadIffbLm3EiE11DirectStoreIffEfLi2ELi8ELi32ELi1ELb1EL9Algorithm0EEvT_T0_ll(
	.param .align 8 .b8 _Z15SoftmaxWarpImplI22BroadcastScaleMaskLoadIffbLm3EiE11DirectStoreIffEfLi2ELi8ELi32ELi1ELb1EL9Algorithm0EEvT_T0_ll_param_0[112],
	.param .align 8 .b8 _Z15SoftmaxWarpImplI22BroadcastScaleMaskLoadIffbLm3EiE11DirectStoreIffEfLi2ELi8ELi32ELi1ELb1EL9Algorithm0EEvT_T0_ll_param_1[16],
	.param .u64 _Z15SoftmaxWarpImplI22BroadcastScaleMaskLoadIffbLm3EiE11DirectStoreIffEfLi2ELi8ELi32ELi1ELb1EL9Algorithm0EEvT_T0_ll_param_2,
	.param .u64 _Z15SoftmaxWarpImplI22BroadcastScaleMaskLoadIffbLm3EiE11DirectStoreIffEfLi2ELi8ELi32ELi1ELb1EL9Algorithm0EEvT_T0_ll_param_3
)
{
	.reg .pred 	%p<42>;
	.reg .b16 	%rs<17>;
	.reg .b32 	%r<152>;
	.reg .b32 	%f<195>;
	.reg .b64 	%rd<75>;

	ld.param.u64 	%rd29, [_Z15SoftmaxWarpImplI22BroadcastScaleMaskLoadIffbLm3EiE11DirectStoreIffEfLi2ELi8ELi32ELi1ELb1EL9Algorithm0EEvT_T0_ll_param_1+8];
	ld.param.v2.f32 	{%f39, %f40}, [_Z15SoftmaxWarpImplI22BroadcastScaleMaskLoadIffbLm3EiE11DirectStoreIffEfLi2ELi8ELi32ELi1ELb1EL9Algorithm0EEvT_T0_ll_param_0+104];
	ld.param.u64 	%rd27, [_Z15SoftmaxWarpImplI22BroadcastScaleMaskLoadIffbLm3EiE11DirectStoreIffEfLi2ELi8ELi32ELi1ELb1EL9Algorithm0EEvT_T0_ll_param_0+96];
	ld.param.u32 	%r13, [_Z15SoftmaxWarpImplI22BroadcastScaleMaskLoadIffbLm3EiE11DirectStoreIffEfLi2ELi8ELi32ELi1ELb1EL9Algorithm0EEvT_T0_ll_param_0+80];
	ld.param.v2.u32 	{%r11, %r12}, [_Z15SoftmaxWarpImplI22BroadcastScaleMaskLoadIffbLm3EiE11DirectStoreIffEfLi2ELi8ELi32ELi1ELb1EL9Algorithm0EEvT_T0_ll_param_0+72];
	ld.param.v2.u32 	{%r8, %r9}, [_Z15SoftmaxWarpImplI22BroadcastScaleMaskLoadIffbLm3EiE11DirectStoreIffEfLi2ELi8ELi32ELi1ELb1EL9Algorithm0EEvT_T0_ll_param_0+48];
	ld.param.u64 	%rd23, [_Z15SoftmaxWarpImplI22BroadcastScaleMaskLoadIffbLm3EiE11DirectStoreIffEfLi2ELi8ELi32ELi1ELb1EL9Algorithm0EEvT_T0_ll_param_0+32];
	ld.param.u64 	%rd22, [_Z15SoftmaxWarpImplI22BroadcastScaleMaskLoadIffbLm3EiE11DirectStoreIffEfLi2ELi8ELi32ELi1ELb1EL9Algorithm0EEvT_T0_ll_param_0+24];
	ld.param.u64 	%rd21, [_Z15SoftmaxWarpImplI22BroadcastScaleMaskLoadIffbLm3EiE11DirectStoreIffEfLi2ELi8ELi32ELi1ELb1EL9Algorithm0EEvT_T0_ll_param_0+16];
	ld.param.u64 	%rd28, [_Z15SoftmaxWarpImplI22BroadcastScaleMaskLoadIffbLm3EiE11DirectStoreIffEfLi2ELi8ELi32ELi1ELb1EL9Algorithm0EEvT_T0_ll_param_1];
	ld.param.u64 	%rd20, [_Z15SoftmaxWarpImplI22BroadcastScaleMaskLoadIffbLm3EiE11DirectStoreIffEfLi2ELi8ELi32ELi1ELb1EL9Algorithm0EEvT_T0_ll_param_0+8];
	ld.param.u64 	%rd19, [_Z15SoftmaxWarpImplI22BroadcastScaleMaskLoadIffbLm3EiE11DirectStoreIffEfLi2ELi8ELi32ELi1ELb1EL9Algorithm0EEvT_T0_ll_param_0];
	ld.param.u64 	%rd30, [_Z15SoftmaxWarpImplI22BroadcastScaleMaskLoadIffbLm3EiE11DirectStoreIffEfLi2ELi8ELi32ELi1ELb1EL9Algorithm0EEvT_T0_ll_param_2];
	ld.param.u64 	%rd31, [_Z15SoftmaxWarpImplI22BroadcastScaleMaskLoadIffbLm3EiE11DirectStoreIffEfLi2ELi8ELi32ELi1ELb1EL9Algorithm0EEvT_T0_ll_param_3];
	cvta.to.global.u64 	%rd1, %rd19;
	cvta.to.global.u64 	%rd2, %rd20;
	cvta.to.global.u64 	%rd5, %rd28;
	setp.lt.s64 	%p1, %rd31, 257;
	@%p1 bra 	$L__BB329_2;
	mov.u64 	%rd32, $str;
	cvta.global.u64 	%rd33, %rd32;
	mov.u64 	%rd34, $str$1;
	cvta.global.u64 	%rd35, %rd34;
	mov.u64 	%rd36, __unnamed_320;
	cvta.global.u64 	%rd37, %rd36;
	{ // callseq 319, 0
	.param .b64 param0;
	st.param.b64 	[param0], %rd33;
	.param .b64 param1;
	st.param.b64 	[param1], %rd35;
	.param .b32 param2;
	st.param.b32 	[param2], 219;
	.param .b64 param3;
	st.param.b64 	[param3], %rd37;
	.param .b64 param4;
	st.param.b64 	[param4], 1;
	call.uni 
	__assertfail, 
	(
	param0, 
	param1, 
	param2, 
	param3, 
	param4
	);
	} // callseq 319
$L__BB329_2:
	mov.u32 	%r24, %ctaid.x;
	mov.u32 	%r25, %ntid.y;
	mov.u32 	%r26, %tid.y;
	mad.lo.s32 	%r27, %r24, %r25, %r26;
	mov.u32 	%r28, %nctaid.x;
	mul.lo.s32 	%r6, %r28, %r25;
	cvt.s64.s32 	%rd74, %r27;
	setp.le.s64 	%p2, %rd30, %rd74;
	@%p2 bra 	$L__BB329_29;
	mov.u32 	%r29, %tid.x;
	shl.b32 	%r30, %r29, 1;
	cvt.u64.u32 	%rd7, %r30;
	add.s32 	%r31, %r30, 64;
	cvt.u64.u32 	%rd8, %r31;
	add.s32 	%r32, %r30, 128;
	cvt.u64.u32 	%rd9, %r32;
	add.s32 	%r33, %r30, 192;
	cvt.u64.u32 	%rd10, %r33;
	cvt.s64.s32 	%rd11, %r6;
	cvt.u32.u64 	%r35, %rd27;
	cvt.u32.u64 	%r36, %rd7;
$L__BB329_4:
	setp.le.s64 	%p3, %rd31, %rd7;
	cvt.u32.u64 	%r34, %rd74;
	mul.lo.s32 	%r7, %r35, %r34;
	mov.f32 	%f180, 0fFF800000;
	mov.f32 	%f181, %f180;
	mov.f32 	%f186, %f180;
	@%p3 bra 	$L__BB329_8;
	setp.eq.s64 	%p4, %rd23, 1;
	setp.eq.s64 	%p5, %rd22, 1;
	setp.eq.s64 	%p6, %rd21, 1;
	add.s32 	%r37, %r36, %r7;
	div.s32 	%r38, %r37, %r8;
	mul.lo.s32 	%r39, %r38, %r8;
	sub.s32 	%r40, %r37, %r39;
	div.s32 	%r41, %r40, %r9;
	mul.lo.s32 	%r42, %r41, %r9;
	sub.s32 	%r43, %r40, %r42;
	selp.b32 	%r44, 0, %r38, %p6;
	selp.b32 	%r45, 0, %r41, %p5;
	selp.b32 	%r46, 0, %r43, %p4;
	mul.lo.s32 	%r47, %r11, %r44;
	mad.lo.s32 	%r48, %r12, %r45, %r47;
	mad.lo.s32 	%r49, %r13, %r46, %r48;
	shr.u32 	%r50, %r37, 31;
	add.s32 	%r51, %r37, %r50;
	shr.s32 	%r52, %r51, 1;
	mul.wide.s32 	%rd38, %r52, 8;
	add.s64 	%rd13, %rd1, %rd38;
	ld.global.f32 	%f42, [%rd13];
	shr.u32 	%r53, %r49, 31;
	add.s32 	%r54, %r49, %r53;
	shr.s32 	%r55, %r54, 1;
	mul.wide.s32 	%rd39, %r55, 2;
	add.s64 	%rd40, %rd2, %rd39;
	ld.global.v2.u8 	{%rs9, %rs10}, [%rd40];
	setp.eq.s16 	%p7, %rs9, 0;
	mul.f32 	%f43, %f42, %f40;
	selp.f32 	%f181, %f39, %f43, %p7;
	setp.eq.s16 	%p8, %rs10, 0;
	mov.f32 	%f180, %f39;
	@%p8 bra 	$L__BB329_7;
	ld.global.f32 	%f44, [%rd13+4];
	mul.f32 	%f180, %f44, %f40;
$L__BB329_7:
	max.f32 	%f45, %f181, 0fFF800000;
	max.f32 	%f186, %f45, %f180;
$L__BB329_8:
	setp.le.s64 	%p9, %rd31, %rd8;
	mov.f32 	%f184, 0fFF800000;
	mov.f32 	%f185, %f184;
	@%p9 bra 	$L__BB329_12;
	cvt.u32.u64 	%r56, %rd8;
	setp.eq.s64 	%p10, %rd23, 1;
	setp.eq.s64 	%p11, %rd22, 1;
	setp.eq.s64 	%p12, %rd21, 1;
	add.s32 	%r57, %r56, %r7;
	div.s32 	%r58, %r57, %r8;
	mul.lo.s32 	%r59, %r58, %r8;
	sub.s32 	%r60, %r57, %r59;
	div.s32 	%r61, %r60, %r9;
	mul.lo.s32 	%r62, %r61, %r9;
	sub.s32 	%r63, %r60, %r62;
	selp.b32 	%r64, 0, %r58, %p12;
	selp.b32 	%r65, 0, %r61, %p11;
	selp.b32 	%r66, 0, %r63, %p10;
	mul.lo.s32 	%r67, %r11, %r64;
	mad.lo.s32 	%r68, %r12, %r65, %r67;
	mad.lo.s32 	%r69, %r13, %r66, %r68;
	shr.u32 	%r70, %r57, 31;
	add.s32 	%r71, %r57, %r70;
	shr.s32 	%r72, %r71, 1;
	mul.wide.s32 	%rd41, %r72, 8;
	add.s64 	%rd14, %rd1, %rd41;
	ld.global.f32 	%f47, [%rd14];
	shr.u32 	%r73, %r69, 31;
	add.s32 	%r74, %r69, %r73;
	shr.s32 	%r75, %r74, 1;
	mul.wide.s32 	%rd42, %r75, 2;
	add.s64 	%rd43, %rd2, %rd42;
	ld.global.v2.u8 	{%rs11, %rs12}, [%rd43];
	setp.eq.s16 	%p13, %rs11, 0;
	mul.f32 	%f48, %f47, %f40;
	selp.f32 	%f185, %f39, %f48, %p13;
	setp.eq.s16 	%p14, %rs12, 0;
	mov.f32 	%f184, %f39;
	@%p14 bra 	$L__BB329_11;
	ld.global.f32 	%f49, [%rd14+4];
	mul.f32 	%f184, %f49, %f40;
$L__BB329_11:
	max.f32 	%f50, %f186, %f185;
	max.f32 	%f186, %f50, %f184;
$L__BB329_12:
	setp.le.s64 	%p15, %rd31, %rd9;
	mov.f32 	%f188, 0fFF800000;
	mov.f32 	%f189, %f188;
	@%p15 bra 	$L__BB329_16;
	cvt.u32.u64 	%r76, %rd9;
	setp.eq.s64 	%p16, %rd23, 1;
	setp.eq.s64 	%p17, %rd22, 1;
	setp.eq.s64 	%p18, %rd21, 1;
	add.s32 	%r77, %r76, %r7;
	div.s32 	%r78, %r77, %r8;
	mul.lo.s32 	%r79, %r78, %r8;
	sub.s32 	%r80, %r77, %r79;
	div.s32 	%r81, %r80, %r9;
	mul.lo.s32 	%r82, %r81, %r9;
	sub.s32 	%r83, %r80, %r82;
	selp.b32 	%r84, 0, %r78, %p18;
	selp.b32 	%r85, 0, %r81, %p17;
	selp.b32 	%r86, 0, %r83, %p16;
	mul.lo.s32 	%r87, %r11, %r84;
	mad.lo.s32 	%r88, %r12, %r85, %r87;
	mad.lo.s32 	%r89, %r13, %r86, %r88;
	shr.u32 	%r90, %r77, 31;
	add.s32 	%r91, %r77, %r90;
	shr.s32 	%r92, %r91, 1;
	mul.wide.s32 	%rd44, %r92, 8;
	add.s64 	%rd15, %rd1, %rd44;
	ld.global.f32 	%f52, [%rd15];
	shr.u32 	%r93, %r89, 31;
	add.s32 	%r94, %r89, %r93;
	shr.s32 	%r95, %r94, 1;
	mul.wide.s32 	%rd45, %r95, 2;
	add.s64 	%rd46, %rd2, %rd45;
	ld.global.v2.u8 	{%rs13, %rs14}, [%rd46];
	setp.eq.s16 	%p19, %rs13, 0;
	mul.f32 	%f53, %f52, %f40;
	selp.f32 	%f189, %f39, %f53, %p19;
	setp.eq.s16 	%p20, %rs14, 0;
	mov.f32 	%f188, %f39;
	@%p20 bra 	$L__BB329_15;
	ld.global.f32 	%f54, [%rd15+4];
	mul.f32 	%f188, %f54, %f40;
$L__BB329_15:
	max.f32 	%f55, %f186, %f189;
	max.f32 	%f186, %f55, %f188;
$L__BB329_16:
	setp.le.s64 	%p21, %rd31, %rd10;
	mov.f32 	%f192, 0fFF800000;
	mov.f32 	%f193, %f192;
	@%p21 bra 	$L__BB329_20;
	cvt.u32.u64 	%r96, %rd10;
	setp.eq.s64 	%p22, %rd23, 1;
	setp.eq.s64 	%p23, %rd22, 1;
	setp.eq.s64 	%p24, %rd21, 1;
	add.s32 	%r97, %r96, %r7;
	div.s32 	%r98, %r97, %r8;
	mul.lo.s32 	%r99, %r98, %r8;
	sub.s32 	%r100, %r97, %r99;
	div.s32 	%r101, %r100, %r9;
	mul.lo.s32 	%r102, %r101, %r9;
	sub.s32 	%r103, %r100, %r102;
	selp.b32 	%r104, 0, %r98, %p24;
	selp.b32 	%r105, 0, %r101, %p23;
	selp.b32 	%r106, 0, %r103, %p22;
	mul.lo.s32 	%r107, %r11, %r104;
	mad.lo.s32 	%r108, %r12, %r105, %r107;
	mad.lo.s32 	%r109, %r13, %r106, %r108;
	shr.u32 	%r110, %r97, 31;
	add.s32 	%r111, %r97, %r110;
	shr.s32 	%r112, %r111, 1;
	mul.wide.s32 	%rd47, %r112, 8;
	add.s64 	%rd16, %rd1, %rd47;
	ld.global.f32 	%f57, [%rd16];
	shr.u32 	%r113, %r109, 31;
	add.s32 	%r114, %r109, %r113;
	shr.s32 	%r115, %r114, 1;
	mul.wide.s32 	%rd48, %r115, 2;
	add.s64 	%rd49, %rd2, %rd48;
	ld.global.v2.u8 	{%rs15, %rs16}, [%rd49];
	setp.eq.s16 	%p25, %rs15, 0;
	mul.f32 	%f58, %f57, %f40;
	selp.f32 	%f193, %f39, %f58, %p25;
	setp.eq.s16 	%p26, %rs16, 0;
	mov.f32 	%f192, %f39;
	@%p26 bra 	$L__BB329_19;
	ld.global.f32 	%f59, [%rd16+4];
	mul.f32 	%f192, %f59, %f40;
$L__BB329_19:
	max.f32 	%f60, %f186, %f193;
	max.f32 	%f186, %f60, %f192;
$L__BB329_20:
	setp.le.s64 	%p27, %rd31, %rd7;
	mov.b32 	%r116, %f186;
	shfl.sync.bfly.b32	%r117|%p28, %r116, 16, 31, -1;
	mov.b32 	%f61, %r117;
	max.f32 	%f62, %f186, %f61;
	mov.b32 	%r118, %f62;
	shfl.sync.bfly.b32	%r119|%p29, %r118, 8, 31, -1;
	mov.b32 	%f63, %r119;
	max.f32 	%f64, %f62, %f63;
	mov.b32 	%r120, %f64;
	shfl.sync.bfly.b32	%r121|%p30, %r120, 4, 31, -1;
	mov.b32 	%f65, %r121;
	max.f32 	%f66, %f64, %f65;
	mov.b32 	%r122, %f66;
	shfl.sync.bfly.b32	%r123|%p31, %r122, 2, 31, -1;
	mov.b32 	%f67, %r123;
	max.f32 	%f68, %f66, %f67;
	mov.b32 	%r124, %f68;
	shfl.sync.bfly.b32	%r125|%p32, %r124, 1, 31, -1;
	mov.b32 	%f69, %r125;
	max.f32 	%f70, %f68, %f69;
	sub.f32 	%f71, %f181, %f70;
	fma.rn.f32 	%f72, %f71, 0f3BBB989D, 0f3F000000;
	cvt.sat.f32.f32 	%f73, %f72;
	mov.f32 	%f74, 0f4B400001;
	mov.f32 	%f75, 0f437C0000;
	fma.rm.f32 	%f76, %f73, %f75, %f74;
	add.f32 	%f77, %f76, 0fCB40007F;
	neg.f32 	%f78, %f77;
	fma.rn.f32 	%f79, %f71, 0f3FB8AA3B, %f78;
	fma.rn.f32 	%f80, %f71, 0f32A57060, %f79;
	mov.b32 	%r126, %f76;
	shl.b32 	%r127, %r126, 23;
	mov.b32 	%f81, %r127;
	ex2.approx.ftz.f32 	%f82, %f80;
	mul.f32 	%f83, %f82, %f81;
	add.f32 	%f84, %f83, 0f00000000;
	sub.f32 	%f85, %f180, %f70;
	fma.rn.f32 	%f86, %f85, 0f3BBB989D, 0f3F000000;
	cvt.sat.f32.f32 	%f87, %f86;
	fma.rm.f32 	%f88, %f87, %f75, %f74;
	add.f32 	%f89, %f88, 0fCB40007F;
	neg.f32 	%f90, %f89;
	fma.rn.f32 	%f91, %f85, 0f3FB8AA3B, %f90;
	fma.rn.f32 	%f92, %f85, 0f32A57060, %f91;
	mov.b32 	%r128, %f88;
	shl.b32 	%r129, %r128, 23;
	mov.b32 	%f93, %r129;
	ex2.approx.ftz.f32 	%f94, %f92;
	mul.f32 	%f95, %f94, %f93;
	add.f32 	%f96, %f84, %f95;
	sub.f32 	%f97, %f185, %f70;
	fma.rn.f32 	%f98, %f97, 0f3BBB989D, 0f3F000000;
	cvt.sat.f32.f32 	%f99, %f98;
	fma.rm.f32 	%f100, %f99, %f75, %f74;
	add.f32 	%f101, %f100, 0fCB40007F;
	neg.f32 	%f102, %f101;
	fma.rn.f32 	%f103, %f97, 0f3FB8AA3B, %f102;
	fma.rn.f32 	%f104, %f97, 0f32A57060, %f103;
	mov.b32 	%r130, %f100;
	shl.b32 	%r131, %r130, 23;
	mov.b32 	%f105, %r131;
	ex2.approx.ftz.f32 	%f106, %f104;
	mul.f32 	%f107, %f106, %f105;
	add.f32 	%f108, %f96, %f107;
	sub.f32 	%f109, %f184, %f70;
	fma.rn.f32 	%f110, %f109, 0f3BBB989D, 0f3F000000;
	cvt.sat.f32.f32 	%f111, %f110;
	fma.rm.f32 	%f112, %f111, %f75, %f74;
	add.f32 	%f113, %f112, 0fCB40007F;
	neg.f32 	%f114, %f113;
	fma.rn.f32 	%f115, %f109, 0f3FB8AA3B, %f114;
	fma.rn.f32 	%f116, %f109, 0f32A57060, %f115;
	mov.b32 	%r132, %f112;
	shl.b32 	%r133, %r132, 23;
	mov.b32 	%f117, %r133;
	ex2.approx.ftz.f32 	%f118, %f116;
	mul.f32 	%f119, %f118, %f117;
	add.f32 	%f120, %f108, %f119;
	sub.f32 	%f121, %f189, %f70;
	fma.rn.f32 	%f122, %f121, 0f3BBB989D, 0f3F000000;
	cvt.sat.f32.f32 	%f123, %f122;
	fma.rm.f32 	%f124, %f123, %f75, %f74;
	add.f32 	%f125, %f124, 0fCB40007F;
	neg.f32 	%f126, %f125;
	fma.rn.f32 	%f127, %f121, 0f3FB8AA3B, %f126;
	fma.rn.f32 	%f128, %f121, 0f32A57060, %f127;
	mov.b32 	%r134, %f124;
	shl.b32 	%r135, %r134, 23;
	mov.b32 	%f129, %r135;
	ex2.approx.ftz.f32 	%f130, %f128;
	mul.f32 	%f131, %f130, %f129;
	add.f32 	%f132, %f120, %f131;
	sub.f32 	%f133, %f188, %f70;
	fma.rn.f32 	%f134, %f133, 0f3BBB989D, 0f3F000000;
	cvt.sat.f32.f32 	%f135, %f134;
	fma.rm.f32 	%f136, %f135, %f75, %f74;
	add.f32 	%f137, %f136, 0fCB40007F;
	neg.f32 	%f138, %f137;
	fma.rn.f32 	%f139, %f133, 0f3FB8AA3B, %f138;
	fma.rn.f32 	%f140, %f133, 0f32A57060, %f139;
	mov.b32 	%r136, %f136;
	shl.b32 	%r137, %r136, 23;
	mov.b32 	%f141, %r137;
	ex2.approx.ftz.f32 	%f142, %f140;
	mul.f32 	%f143, %f142, %f141;
	add.f32 	%f144, %f132, %f143;
	sub.f32 	%f145, %f193, %f70;
	fma.rn.f32 	%f146, %f145, 0f3BBB989D, 0f3F000000;
	cvt.sat.f32.f32 	%f147, %f146;
	fma.rm.f32 	%f148, %f147, %f75, %f74;
	add.f32 	%f149, %f148, 0fCB40007F;
	neg.f32 	%f150, %f149;
	fma.rn.f32 	%f151, %f145, 0f3FB8AA3B, %f150;
	fma.rn.f32 	%f152, %f145, 0f32A57060, %f151;
	mov.b32 	%r138, %f148;
	shl.b32 	%r139, %r138, 23;
	mov.b32 	%f153, %r139;
	ex2.approx.ftz.f32 	%f154, %f152;
	mul.f32 	%f155, %f154, %f153;
	add.f32 	%f156, %f144, %f155;
	sub.f32 	%f157, %f192, %f70;
	fma.rn.f32 	%f158, %f157, 0f3BBB989D, 0f3F000000;
	cvt.sat.f32.f32 	%f159, %f158;
	fma.rm.f32 	%f160, %f159, %f75, %f74;
	add.f32 	%f161, %f160, 0fCB40007F;
	neg.f32 	%f162, %f161;
	fma.rn.f32 	%f163, %f157, 0f3FB8AA3B, %f162;
	fma.rn.f32 	%f164, %f157, 0f32A57060, %f163;
	mov.b32 	%r140, %f160;
	shl.b32 	%r141, %r140, 23;
	mov.b32 	%f165, %r141;
	ex2.approx.ftz.f32 	%f166, %f164;
	mul.f32 	%f167, %f166, %f165;
	add.f32 	%f168, %f156, %f167;
	mov.b32 	%r142, %f168;
	shfl.sync.bfly.b32	%r143|%p33, %r142, 16, 31, -1;
	mov.b32 	%f169, %r143;
	add.f32 	%f170, %f168, %f169;
	mov.b32 	%r144, %f170;
	shfl.sync.bfly.b32	%r145|%p34, %r144, 8, 31, -1;
	mov.b32 	%f171, %r145;
	add.f32 	%f172, %f170, %f171;
	mov.b32 	%r146, %f172;
	shfl.sync.bfly.b32	%r147|%p35, %r146, 4, 31, -1;
	mov.b32 	%f173, %r147;
	add.f32 	%f174, %f172, %f173;
	mov.b32 	%r148, %f174;
	shfl.sync.bfly.b32	%r149|%p36, %r148, 2, 31, -1;
	mov.b32 	%f175, %r149;
	add.f32 	%f176, %f174, %f175;
	mov.b32 	%r150, %f176;
	shfl.sync.bfly.b32	%r151|%p37, %r150, 1, 31, -1;
	mov.b32 	%f177, %r151;
	add.f32 	%f178, %f176, %f177;
	div.rn.f32 	%f31, %f83, %f178;
	div.rn.f32 	%f32, %f95, %f178;
	div.rn.f32 	%f33, %f107, %f178;
	div.rn.f32 	%f34, %f119, %f178;
	div.rn.f32 	%f35, %f131, %f178;
	div.rn.f32 	%f36, %f143, %f178;
	div.rn.f32 	%f37, %f155, %f178;
	div.rn.f32 	%f38, %f167, %f178;
	mul.lo.s64 	%rd17, %rd74, %rd29;
	@%p27 bra 	$L__BB329_22;
	add.s64 	%rd50, %rd17, %rd7;
	shr.u64 	%rd51, %rd50, 63;
	add.s64 	%rd52, %rd50, %rd51;
	shl.b64 	%rd53, %rd52, 2;
	and.b64  	%rd54, %rd53, -8;
	add.s64 	%rd55, %rd5, %rd54;
	st.global.v2.f32 	[%rd55], {%f31, %f32};
$L__BB329_22:
	setp.le.s64 	%p38, %rd31, %rd8;
	@%p38 bra 	$L__BB329_24;
	add.s64 	%rd56, %rd17, %rd8;
	shr.u64 	%rd57, %rd56, 63;
	add.s64 	%rd58, %rd56, %rd57;
	shl.b64 	%rd59, %rd58, 2;
	and.b64  	%rd60, %rd59, -8;
	add.s64 	%rd61, %rd5, %rd60;
	st.global.v2.f32 	[%rd61], {%f33, %f34};
$L__BB329_24:
	setp.le.s64 	%p39, %rd31, %rd9;
	@%p39 bra 	$L__BB329_26;
	add.s64 	%rd62, %rd17, %rd9;
	shr.u64 	%rd63, %rd62, 63;
	add.s64 	%rd64, %rd62, %rd63;
	shl.b64 	%rd65, %rd64, 2;
	and.b64  	%rd66, %rd65, -8;
	add.s64 	%rd67, %rd5, %rd66;
	st.global.v2.f32 	[%rd67], {%f35, %f36};
$L__BB329_26:
	setp.le.s64 	%p40, %rd31, %rd10;
	@%p40 bra 	$L__BB329_28;
	add.s64 	%rd68, %rd17, %rd10;
	shr.u64 	%rd69, %rd68, 63;
	add.s64 	%rd70, %rd68, %rd69;
	shl.b64 	%rd71, %rd70, 2;
	and.b64  	%rd72, %rd71, -8;
	add.s64 	%rd73, %rd5, %rd72;
	st.global.v2.f32 	[%rd73], {%f37, %f38};
$L__BB329_28:
	add.s64 	%rd74, %rd74, %rd11;
	setp.lt.s64 	%p41, %rd74, %rd30;
	@%p41 bra 	$L__BB329_4;
$L__BB329_29:
	ret;

}
	// .globl	_Z15SoftmaxWarpImplI22BroadcastScaleMaskLoadIffbLm3EiE11DirectStoreIffEfLi2ELi10ELi32ELi1ELb0EL9Algorithm0EEvT_T0_ll
.visible .entry _Z15SoftmaxWarpImplI22BroadcastScaleMaskLoadIffbLm3EiE11DirectStoreIffEfLi2ELi10ELi32ELi1ELb0EL9Algorithm0EEvT_T0_ll(
	.param .align 8 .b8 _Z15SoftmaxWarpImplI22BroadcastScaleMaskLoadIffbLm3EiE11DirectStoreIffEfLi2ELi10ELi32ELi1ELb0EL9Algorithm0EEvT_T0_ll_param_0[112],
	.param .align 8 .b8 _Z15SoftmaxWarpImplI22BroadcastScaleMaskLoadIffbLm3EiE11DirectStoreIffEfLi2ELi10ELi32ELi1ELb0EL9Algorithm0EEvT_T0_ll_param_1[16],
	.param .u64 _Z15SoftmaxWarpImplI22BroadcastScaleMaskLoadIffbLm3EiE11DirectStoreIffEfLi2ELi10ELi32ELi1ELb0EL9Algorithm0EEvT_T0_ll_param_2,
	.param .u64 _Z15SoftmaxWarpImplI22BroadcastScaleMaskLoadIffbLm3EiE11DirectStoreIffEfLi2ELi10ELi32ELi1ELb0EL9Algorithm0EEvT_T0_ll_param_3
)
{
	.reg .pred 	%p<39>;
	.reg .b16 	%rs<19>;
	.reg .b32 	%r<168>;
	.reg .b32 	%f<202>;
	.reg .b64 	%rd<82>;

	ld.param.u64 	%rd26, [_Z15SoftmaxWarpImplI22BroadcastScaleMaskLoadIffbLm3EiE11DirectStoreIffEfLi2ELi10ELi32ELi1ELb0EL9Algorithm0EEvT_T0_ll_param_1+8];
	ld.param.u64 	%rd25, [_Z15SoftmaxWarpImplI22BroadcastScaleMaskLoadIffbLm3EiE11DirectStoreIffEfLi2ELi10ELi32ELi1ELb0EL9Algorithm0EEvT_T0_ll_param_1];
	ld.param.v2.f32 	{%f18, %f19}, [_Z15SoftmaxWarpImplI22BroadcastScaleMaskLoadIffbLm3EiE11DirectStoreIffEfLi2ELi10ELi32ELi1ELb0EL9Algorithm0EEvT_T0_ll_param_0+104];
	ld.param.u64 	%rd24, [_Z15SoftmaxWarpImplI22BroadcastScaleMaskLoadIffbLm3EiE11DirectStoreIffEfLi2ELi10ELi32ELi1ELb0EL9Algorithm0EEvT_T0_ll_param_0+96];
	ld.param.u32 	%r14, [_Z15SoftmaxWarpImplI22BroadcastScaleMaskLoadIffbLm3EiE11DirectStoreIffEfLi2ELi10ELi32ELi1ELb0EL9Algorithm0EEvT_T0_ll_param_0+80];
	ld.param.v2.u32 	{%r12, %r13}, [_Z15SoftmaxWarpImplI22BroadcastScaleMaskLoadIffbLm3EiE11DirectStoreIffEfLi2ELi10ELi32ELi1ELb0EL9Algorithm0EEvT_T0_ll_param_0+72];
	ld.param.v2.u32 	{%r9, %r10}, [_Z15SoftmaxWarpImplI22BroadcastScaleMaskLoadIffbLm3EiE11DirectStoreIffEfLi2ELi10ELi32ELi1ELb0EL9Algorithm0EEvT_T0_ll_param_0+48];
	ld.param.u64 	%rd20, [_Z15SoftmaxWarpImplI22BroadcastScaleMaskLoadIffbLm3EiE11DirectStoreIffEfLi2ELi10ELi32ELi1ELb0EL9Algorithm0EEvT_T0_ll_param_0+32];
	ld.param.u64 	%rd19, [_Z15SoftmaxWarpImplI22BroadcastScaleMaskLoadIffbLm3EiE11DirectStoreIffEfLi2ELi10ELi32ELi1ELb0EL9Algorithm0EEvT_T0_ll_param_0+24];
	ld.param.u64 	%rd18, [_Z15SoftmaxWarpImplI22BroadcastScaleMaskLoadIffbLm3EiE11DirectStoreIffEfLi2ELi10ELi32ELi1ELb0EL9Algorithm0EEvT_T0_ll_param_0+16];
	ld.param.u64 	%rd17, [_Z15SoftmaxWarpImplI22BroadcastScaleMaskLoadIffbLm3EiE11DirectStoreIffEfLi2ELi10ELi32ELi1ELb0EL9Algorithm0EEvT_T0_ll_param_0+8];
	ld.param.u64 	%rd16, [_Z15SoftmaxWarpImplI22BroadcastScaleMaskLoadIffbLm3EiE11DirectStoreIffEfLi2ELi10ELi32ELi1ELb0EL9Algorithm0EEvT_T0_ll_param_0];
	ld.param.u64 	%rd27, [_Z15SoftmaxWarpImplI22BroadcastScaleMaskLoadIffbLm3EiE11DirectStoreIffEfLi2ELi10ELi32ELi1ELb0EL9Algorithm0EEvT_T0_ll_param_2];
	ld.param.u64 	%rd28, [_Z15SoftmaxWarpImplI22BroadcastScaleMaskLoadIffbLm3EiE11DirectStoreIffEfLi2ELi10ELi32ELi1ELb0EL9Algorithm0EEvT_T0_ll_param_3];
	cvta.to.global.u64 	%rd1, %rd16;
	cvta.to.global.u64 	%rd2, %rd17;
	setp.lt.s64 	%p1, %rd28, 321;
	@%p1 bra 	$L__BB330_2;
	mov.u64 	%rd29, $str;
	cvta.global.u64 	%rd30, %rd29;
	mov.u64 	%rd31, $str$1;
	cvta.global.u64 	%rd32, %rd31;
	mov.u64 	%rd33, __unnamed_321;
	cvta.global.u64 	%rd34, %rd33;
	{ // callseq 320, 0
	.param .b64 param0;
	st.param.b64 	[param0], %rd30;
	.param .b64 param1;
	st.param.b64 	[param1], %rd32;
	.param .b32 param2;
	st.param.b32 	[param2], 219;
	.param .b64 param3;
	st.param.b64 	[param3], %rd34;
	.param .b64 param4;
	st.param.b64 	[param4], 1;
	call.uni 
	__assertfail, 
	(
	param0, 
	param1, 
	param2, 
	param3, 
	param4
	);
	} // callseq 320
$L__BB330_2:
	mov.u32 	%r25, %ctaid.x;
	mov.u32 	%r26, %ntid.y;
	mov.u32 	%r27, %tid.y;
	mad.lo.s32 	%r28, %r25, %r26, %r27;
	mov.u32 	%r29, %nctaid.x;
	mul.lo.s32 	%r6, %r29, %r26;
	cvt.s64.s32 	%rd81, %r28;
	setp.le.s64 	%p2, %rd27, %rd81;
	@%p2 bra 	$L__BB330_15;
	mov.u32 	%r30, %tid.x;
	shl.b32 	%r31, %r30, 1;
	cvt.u64.u32 	%rd6, %r31;
	cvt.s64.s32 	%rd7, %r6;
	cvt.u32.u64 	%r32, %rd6;
	cvt.u32.u64 	%r34, %rd24;
$L__BB330_4:
	setp.eq.s64 	%p3, %rd20, 1;
	setp.eq.s64 	%p4, %rd19, 1;
	setp.eq.s64 	%p5, %rd18, 1;
	cvt.u32.u64 	%r33, %rd81;
	mad.lo.s32 	%r7, %r34, %r33, %r32;
	div.s32 	%r35, %r7, %r9;
	mul.lo.s32 	%r36, %r35, %r9;
	sub.s32 	%r37, %r7, %r36;
	div.s32 	%r38, %r37, %r10;
	mul.lo.s32 	%r39, %r38, %r10;
	sub.s32 	%r40, %r37, %r39;
	selp.b32 	%r41, 0, %r35, %p5;
	selp.b32 	%r42, 0, %r38, %p4;
	selp.b32 	%r43, 0, %r40, %p3;
	mul.lo.s32 	%r44, %r12, %r41;
	mad.lo.s32 	%r45, %r13, %r42, %r44;
	mad.lo.s32 	%r46, %r14, %r43, %r45;
	shr.u32 	%r47, %r7, 31;
	add.s32 	%r48, %r7, %r47;
	shr.s32 	%r49, %r48, 1;
	mul.wide.s32 	%rd35, %r49, 8;
	add.s64 	%rd10, %rd1, %rd35;
	ld.global.f32 	%f20, [%rd10];
	shr.u32 	%r50, %r46, 31;
	add.s32 	%r51, %r46, %r50;
	shr.s32 	%r52, %r51, 1;
	mul.wide.s32 	%rd36, %r52, 2;
	add.s64 	%rd37, %rd2, %rd36;
	ld.global.v2.u8 	{%rs9, %rs10}, [%rd37];
	setp.eq.s16 	%p6, %rs9, 0;
	mul.f32 	%f21, %f20, %f19;
	selp.f32 	%f3, %f18, %f21, %p6;
	setp.eq.s16 	%p7, %rs10, 0;
	mov.f32 	%f197, %f18;
	@%p7 bra 	$L__BB330_6;
	ld.global.f32 	%f22, [%rd10+4];
	mul.f32 	%f197, %f22, %f19;
$L__BB330_6:
	add.s32 	%r8, %r7, 64;
	div.s32 	%r53, %r8, %r9;
	mul.lo.s32 	%r54, %r53, %r9;
	sub.s32 	%r55, %r8, %r54;
	div.s32 	%r56, %r55, %r10;
	mul.lo.s32 	%r57, %r56, %r10;
	sub.s32 	%r58, %r55, %r57;
	selp.b32 	%r59, 0, %r53, %p5;
	selp.b32 	%r60, 0, %r56, %p4;
	selp.b32 	%r61, 0, %r58, %p3;
	mul.lo.s32 	%r62, %r12, %r59;
	mad.lo.s32 	%r63, %r13, %r60, %r62;
	mad.lo.s32 	%r64, %r14, %r61, %r63;
	shr.u32 	%r65, %r8, 31;
	add.s32 	%r66, %r8, %r65;
	shr.s32 	%r67, %r66, 1;
	mul.wide.s32 	%rd38, %r67, 8;
	add.s64 	%rd11, %rd1, %rd38;
	ld.global.f32 	%f23, [%rd11];
	shr.u32 	%r68, %r64, 31;
	add.s32 	%r69, %r64, %r68;
	shr.s32 	%r70, %r69, 1;
	mul.wide.s32 	%rd39, %r70, 2;
	add.s64 	%rd40, %rd2, %rd39;
	ld.global.v2.u8 	{%rs11, %rs12}, [%rd40];
	setp.eq.s16 	%p11, %rs11, 0;
	mul.f32 	%f24, %f23, %f19;
	selp.f32 	%f6, %f18, %f24, %p11;
	setp.eq.s16 	%p12, %rs12, 0;
	mov.f32 	%f198, %f18;
	@%p12 bra 	$L__BB330_8;
	ld.global.f32 	%f25, [%rd11+4];
	mul.f32 	%f198, %f25, %f19;
$L__BB330_8:
	add.s32 	%r71, %r8, 64;
	div.s32 	%r72, %r71, %r9;
	mul.lo.s32 	%r73, %r72, %r9;
	sub.s32 	%r74, %r71, %r73;
	div.s32 	%r75, %r74, %r10;
	mul.lo.s32 	%r76, %r75, %r10;
	sub.s32 	%r77, %r74, %r76;
	selp.b32 	%r78, 0, %r72, %p5;
	selp.b32 	%r79, 0, %r75, %p4;
	selp.b32 	%r80, 0, %r77, %p3;
	mul.lo.s32 	%r81, %r12, %r78;
	mad.lo.s32 	%r82, %r13, %r79, %r81;
	mad.lo.s32 	%r83, %r14, %r80, %r82;
	shr.u32 	%r84, %r71, 31;
	add.s32 	%r85, %r71, %r84;
	shr.s32 	%r86, %r85, 1;
	mul.wide.s32 	%rd41, %r86, 8;
	add.s64 	%rd12, %rd1, %rd41;
	ld.global.f32 	%f26, [%rd12];
	shr.u32 	%r87, %r83, 31;
	add.s32 	%r88, %r83, %r87;
	shr.s32 	%r89, %r88, 1;
	mul.wide.s32 	%rd42, %r89, 2;
	add.s64 	%rd43, %rd2, %rd42;
	ld.global.v2.u8 	{%rs13, %rs14}, [%rd43];
	setp.eq.s16 	%p16, %rs13, 0;
	mul.f32 	%f27, %f26, %f19;
	selp.f32 	%f9, %f18, %f27, %p16;
	setp.eq.s16 	%p17, %rs14, 0;
	mov.f32 	%f199, %f18;
	@%p17 bra 	$L__BB330_10;
	ld.global.f32 	%f28, [%rd12+4];
	mul.f32 	%f199, %f28, %f19;
$L__BB330_10:
	add.s32 	%r90, %r8, 128;
	div.s32 	%r91, %r90, %r9;
	mul.lo.s32 	%r92, %r91, %r9;
	sub.s32 	%r93, %r90, %r92;
	div.s32 	%r94, %r93, %r10;
	mul.lo.s32 	%r95, %r94, %r10;
	sub.s32 	%r96, %r93, %r95;
	selp.b32 	%r97, 0, %r91, %p5;
	selp.b32 	%r98, 0, %r94, %p4;
	selp.b32 	%r99, 0, %r96, %p3;
	mul.lo.s32 	%r100, %r12, %r97;
	mad.lo.s32 	%r101, %r13, %r98, %r100;
	mad.lo.s32 	%r102, %r14, %r99, %r101;
	shr.u32 	%r103, %r90, 31;
	add.s32 	%r104, %r90, %r103;
	shr.s32 	%r105, %r104, 1;
	mul.wide.s32 	%rd44, %r105, 8;
	add.s64 	%rd13, %rd1, %rd44;
	ld.global.f32 	%f29, [%rd13];
	shr.u32 	%r106, %r102, 31;
	add.s32 	%r107, %r102, %r106;
	shr.s32 	%r108, %r107, 1;
	mul.wide.s32 	%rd45, %r108, 2;
	add.s64 	%rd46, %rd2, %rd45;
	ld.global.v2.u8 	{%rs15, %rs16}, [%rd46];
	setp.eq.s16 	%p21, %rs15, 0;
	mul.f32 	%f30, %f29, %f19;
	selp.f32 	%f12, %f18, %f30, %p21;
	setp.eq.s16 	%p22, %rs16, 0;
	mov.f32 	%f200, %f18;
	@%p22 bra 	$L__BB330_12;
	ld.global.f32 	%f31, [%rd13+4];
	mul.f32 	%f200, %f31, %f19;
$L__BB330_12:
	add.s32 	%r109, %r8, 192;
	div.s32 	%r110, %r109, %r9;
	mul.lo.s32 	%r111, %r110, %r9;
	sub.s32 	%r112, %r109, %r111;
	div.s32 	%r113, %r112, %r10;
	mul.lo.s32 	%r114, %r113, %r10;
	sub.s32 	%r115, %r112, %r114;
	selp.b32 	%r116, 0, %r110, %p5;
	selp.b32 	%r117, 0, %r113, %p4;
	selp.b32 	%r118, 0, %r115, %p3;
	mul.lo.s32 	%r119, %r12, %r116;
	mad.lo.s32 	%r120, %r13, %r117, %r119;
	mad.lo.s32 	%r121, %r14, %r118, %r120;
	shr.u32 	%r122, %r109, 31;
	add.s32 	%r123, %r109, %r122;
	shr.s32 	%r124, %r123, 1;
	mul.wide.s32 	%rd47, %r124, 8;
	add.s64 	%rd14, %rd1, %rd47;
	ld.global.f32 	%f32, [%rd14];
	shr.u32 	%r125, %r121, 31;
	add.s32 	%r126, %r121, %r125;
	shr.s32 	%r127, %r126, 1;
	mul.wide.s32 	%rd48, %r127, 2;
	add.s64 	%rd49, %rd2, %rd48;
	ld.global.v2.u8 	{%rs17, %rs18}, [%rd49];
	setp.eq.s16 	%p26, %rs17, 0;
	mul.f32 	%f33, %f32, %f19;
	selp.f32 	%f15, %f18, %f33, %p26;
	setp.eq.s16 	%p27, %rs18, 0;
	mov.f32 	%f201, %f18;
	@%p27 bra 	$L__BB330_14;
	ld.global.f32 	%f34, [%rd14+4];
	mul.f32 	%f201, %f34, %f19;
$L__BB330_14:
	max.f32 	%f35, %f3, 0fFF800000;
	max.f32 	%f36, %f35, %f197;
	max.f32 	%f37, %f36, %f6;
	max.f32 	%f38, %f37, %f198;
	max.f32 	%f39, %f38, %f9;
	max.f32 	%f40, %f39, %f199;
	max.f32 	%f41, %f40, %f12;
	max.f32 	%f42, %f41, %f200;
	max.f32 	%f43, %f42, %f15;
	max.f32 	%f44, %f43, %f201;
	mov.b32 	%r128, %f44;
	shfl.sync.bfly.b32	%r129|%p28, %r128, 16, 31, -1;
	mov.b32 	%f45, %r129;
	max.f32 	%f46, %f44, %f45;
	mov.b32 	%r130, %f46;
	shfl.sync.bfly.b32	%r131|%p29, %r130, 8, 31, -1;
	mov.b32 	%f47, %r131;
	max.f32 	%f48, %f46, %f47;
	mov.b32 	%r132, %f48;
	shfl.sync.bfly.b32	%r133|%p30, %r132, 4, 31, -1;
	mov.b32 	%f49, %r133;
	max.f32 	%f50, %f48, %f49;
	mov.b32 	%r134, %f50;
	shfl.sync.bfly.b32	%r135|%p31, %r134, 2, 31, -1;
	mov.b32 	%f51, %r135;
	max.f32 	%f52, %f50, %f51;
	mov.b32 	%r136, %f52;
	shfl.sync.bfly.b32	%r137|%p32, %r136, 1, 31, -1;
	mov.b32 	%f53, %r137;
	max.f32 	%f54, %f52, %f53;
	sub.f32 	%f55, %f3, %f54;
	fma.rn.f32 	%f56, %f55, 0f3BBB989D, 0f3F000000;
	cvt.sat.f32.f32 	%f57, %f56;
	mov.f32 	%f58, 0f4B400001;
	mov.f32 	%f59, 0f437C0000;
	fma.rm.f32 	%f60, %f57, %f59, %f58;
	add.f32 	%f61, %f60, 0fCB40007F;
	neg.f32 	%f62, %f61;
	fma.rn.f32 	%f63, %f55, 0f3FB8AA3B, %f62;
	fma.rn.f32 	%f64, %f55, 0f32A57060, %f63;
	mov.b32 	%r138, %f60;
	shl.b32 	%r139, %r138, 23;
	mov.b32 	%f65, %r139;
	ex2.approx.ftz.f32 	%f66, %f64;
	mul.f32 	%f67, %f66, %f65;
	add.f32 	%f68, %f67, 0f00000000;
	sub.f32 	%f69, %f197, %f54;
	fma.rn.f32 	%f70, %f69, 0f3BBB989D, 0f3F000000;
	cvt.sat.f32.f32 	%f71, %f70;
	fma.rm.f32 	%f72, %f71, %f59, %f58;
	add.f32 	%f73, %f72, 0fCB40007F;
	neg.f32 	%f74, %f73;
	fma.rn.f32 	%f75, %f69, 0f3FB8AA3B, %f74;
	fma.rn.f32 	%f76, %f69, 0f32A57060, %f75;
	mov.b32 	%r140, %f72;
	shl.b32 	%r141, %r140, 23;
	mov.b32 	%f77, %r141;
	ex2.approx.ftz.f32 	%f78, %f76;
	mul.f32 	%f79, %f78, %f77;
	add.f32 	%f80, %f68, %f79;
	sub.f32 	%f81, %f6, %f54;
	fma.rn.f32 	%f82, %f81, 0f3BBB989D, 0f3F000000;
	cvt.sat.f32.f32 	%f83, %f82;
	fma.rm.f32 	%f84, %f83, %f59, %f58;
	add.f32 	%f85, %f84, 0fCB40007F;
	neg.f32 	%f86, %f85;
	fma.rn.f32 	%f87, %f81, 0f3FB8AA3B, %f86;
	fma.rn.f32 	%f88, %f81, 0f32A57060, %f87;
	mov.b32 	%r142, %f84;
	shl.b32 	%r143, %r142, 23;
	mov.b32 	%f89, %r143;
	ex2.approx.ftz.f32 	%f90, %f88;
	mul.f32 	%f91, %f90, %f89;
	add.f32 	%f92, %f80, %f91;
	sub.f32 	%f93, %f198, %f54;
	fma.rn.f32 	%f94, %f93, 0f3BBB989D, 0f3F000000;
	cvt.sat.f32.f32 	%f95, %f94;
	fma.rm.f32 	%f96, %f95, %f59, %f58;
	add.f32 	%f97, %f96, 0fCB40007F;
	neg.f32 	%f98, %f97;
	fma.rn.f32 	%f99, %f93, 0f3FB8AA3B, %f98;
	fma.rn.f32 	%f100, %f93, 0f32A57060, %f99;
	mov.b32 	%r144, %f96;
	shl.b32 	%r145, %r144, 23;
	mov.b32 	%f101, %r145;
	ex2.approx.ftz.f32 	%f102, %f100;
	mul.f32 	%f103, %f102, %f101;
	add.f32 	%f104, %f92, %f103;
	sub.f32 	%f105, %f9, %f54;
	fma.rn.f32 	%f106, %f105, 0f3BBB989D, 0f3F000000;
	cvt.sat.f32.f32 	%f107, %f106;
	fma.rm.f32 	%f108, %f107, %f59, %f58;
	add.f32 	%f109, %f108, 0fCB40007F;
	neg.f32 	%f110, %f109;
	fma.rn.f32 	%f111, %f105, 0f3FB8AA3B, %f110;
	fma.rn.f32 	%f112, %f105, 0f32A57060, %f111;
	mov.b32 	%r146, %f108;
	shl.b32 	%r147, %r146, 23;
	mov.b32 	%f113, %r147;
	ex2.approx.ftz.f32 	%f114, %f112;
	mul.f32 	%f115, %f114, %f113;
	add.f32 	%f116, %f104, %f115;
	sub.f32 	%f117, %f199, %f54;
	fma.rn.f32 	%f118, %f117, 0f3BBB989D, 0f3F000000;
	cvt.sat.f32.f32 	%f119, %f118;
	fma.rm.f32 	%f120, %f119, %f59, %f58;
	add.f32 	%f121, %f120, 0fCB40007F;
	neg.f32 	%f122, %f121;
	fma.rn.f32 	%f123, %f117, 0f3FB8AA3B, %f122;
	fma.rn.f32 	%f124, %f117, 0f32A57060, %f123;
	mov.b32 	%r148, %f120;
	shl.b32 	%r149, %r148, 23;
	mov.b32 	%f125, %r149;
	ex2.approx.ftz.f32 	%f126, %f124;
	mul.f32 	%f127, %f126, %f125;
	add.f32 	%f128, %f116, %f127;
	sub.f32 	%f129, %f12, %f54;
	fma.rn.f32 	%f130, %f129, 0f3BBB989D, 0f3F000000;
	cvt.sat.f32.f32 	%f131, %f130;
	fma.rm.f32 	%f132, %f131, %f59, %f58;
	add.f32 	%f133, %f132, 0fCB40007F;
	neg.f32 	%f134, %f133;
	fma.rn.f32 	%f135, %f129, 0f3FB8AA3B, %f134;
	fma.rn.f32 	%f136, %f129, 0f32A57060, %f135;
	mov.b32 	%r150, %f132;
	shl.b32 	%r151, %r150, 23;
	mov.b32 	%f137, %r151;
	ex2.approx.ftz.f32 	%f138, %f136;
	mul.f32 	%f139, %f138, %f137;
	add.f32 	%f140, %f128, %f139;
	sub.f32 	%f141, %f200, %f54;
	fma.rn.f32 	%f142, %f141, 0f3BBB989D, 0f3F000000;
	cvt.sat.f32.f32 	%f143, %f142;
	fma.rm.f32 	%f144, %f143, %f59, %f58;
	add.f32 	%f145, %f144, 0fCB40007F;
	neg.f32 	%f146, %f145;
	fma.rn.f32 	%f147, %f141, 0f3FB8AA3B, %f146;
	fma.rn.f32 	%f148, %f141, 0f32A57060, %f147;
	mov.b32 	%r152, %f144;
	shl.b32 	%r153, %r152, 23;
	mov.b32 	%f149, %r153;
	ex2.approx.ftz.f32 	%f150, %f148;
	mul.f32 	%f151, %f150, %f149;
	add.f32 	%f152, %f140, %f151;
	sub.f32 	%f153, %f15, %f54;
	fma.rn.f32 	%f154, %f153, 0f3BBB989D, 0f3F000000;
	cvt.sat.f32.f32 	%f155, %f154;
	fma.rm.f32 	%f156, %f155, %f59, %f58;
	add.f32 	%f157, %f156, 0fCB40007F;
	neg.f32 	%f158, %f157;
	fma.rn.f32 	%f159, %f153, 0f3FB8AA3B, %f158;
	fma.rn.f32 	%f160, %f153, 0f32A57060, %f159;
	mov.b32 	%r154, %f156;
	shl.b32 	%r155, %r154, 23;
	mov.b32 	%f161, %r155;
	ex2.approx.ftz.f32 	%f162, %f160;
	mul.f32 	%f163, %f162, %f161;
	add.f32 	%f164, %f152, %f163;
	sub.f32 	%f165, %f201, %f54;
	fma.rn.f32 	%f166, %f165, 0f3BBB989D, 0f3F000000;
	cvt.sat.f32.f32 	%f167, %f166;
	fma.rm.f32 	%f168, %f167, %f59, %f58;
	add.f32 	%f169, %f168, 0fCB40007F;
	neg.f32 	%f170, %f169;
	fma.rn.f32 	%f171, %f165, 0f3FB8AA3B, %f170;
	fma.rn.f32 	%f172, %f165, 0f32A57060, %f171;
	mov.b32 	%r156, %f168;
	shl.b32 	%r157, %r156, 23;
	mov.b32 	%f173, %r157;
	ex2.approx.ftz.f32 	%f174, %f172;
	mul.f32 	%f175, %f174, %f173;
	add.f32 	%f176, %f164, %f175;
	mov.b32 	%r158, %f176;
	shfl.sync.bfly.b32	%r159|%p33, %r158, 16, 31, -1;
	mov.b32 	%f177, %r159;
	add.f32 	%f178, %f176, %f177;
	mov.b32 	%r160, %f178;
	shfl.sync.bfly.b32	%r161|%p34, %r160, 8, 31, -1;
	mov.b32 	%f179, %r161;
	add.f32 	%f180, %f178, %f179;
	mov.b32 	%r162, %f180;
	shfl.sync.bfly.b32	%r163|%p35, %r162, 4, 31, -1;
	mov.b32 	%f181, %r163;
	add.f32 	%f182, %f180, %f181;
	mov.b32 	%r164, %f182;
	shfl.sync.bfly.b32	%r165|%p36, %r164, 2, 31, -1;
	mov.b32 	%f183, %r165;
	add.f32 	%f184, %f182, %f183;
	mov.b32 	%r166, %f184;
	shfl.sync.bfly.b32	%r167|%p37, %r166, 1, 31, -1;
	mov.b32 	%f185, %r167;
	add.f32 	%f186, %f184, %f185;
	div.rn.f32 	%f187, %f67, %f186;
	div.rn.f32 	%f188, %f79, %f186;
	div.rn.f32 	%f189, %f91, %f186;
	div.rn.f32 	%f190, %f103, %f186;
	div.rn.f32 	%f191, %f115, %f186;
	div.rn.f32 	%f192, %f127, %f186;
	div.rn.f32 	%f193, %f139, %f186;
	div.rn.f32 	%f194, %f151, %f186;
	div.rn.f32 	%f195, %f163, %f186;
	div.rn.f32 	%f196, %f175, %f186;
	mad.lo.s64 	%rd50, %rd81, %rd26, %rd6;
	shr.u64 	%rd51, %rd50, 63;
	add.s64 	%rd52, %rd50, %rd51;
	cvta.to.global.u64 	%rd53, %rd25;
	shl.b64 	%rd54, %rd52, 2;
	and.b64  	%rd55, %rd54, -8;
	add.s64 	%rd56, %rd53, %rd55;
	st.global.v2.f32 	[%rd56], {%f187, %f188};
	add.s64 	%rd57, %rd50, 64;
	shr.u64 	%rd58, %rd57, 63;
	add.s64 	%rd59, %rd57, %rd58;
	shl.b64 	%rd60, %rd59, 2;
	and.b64  	%rd61, %rd60, -8;
	add.s64 	%rd62, %rd53, %rd61;
	st.global.v2.f32 	[%rd62], {%f189, %f190};
	add.s64 	%rd63, %rd50, 128;
	shr.u64 	%rd64, %rd63, 63;
	add.s64 	%rd65, %rd63, %rd64;
	shl.b64 	%rd66, %rd65, 2;
	and.b64  	%rd67, %rd66, -8;
	add.s64 	%rd68, %rd53, %rd67;
	st.global.v2.f32 	[%rd68], {%f191, %f192};
	add.s64 	%rd69, %rd50, 192;
	shr.u64 	%rd70, %rd69, 63;
	add.s64 	%rd71, %rd69, %rd70;
	shl.b64 	%rd72, %rd71, 2;
	and.b64  	%rd73, %rd72, -8;
	add.s64 	%rd74, %rd53, %rd73;
	st.global.v2.f32 	[%rd74], {%f193, %f194};
	add.s64 	%rd75, %rd50, 256;
	shr.u64 	%rd76, %rd75, 63;
	add.s64 	%rd77, %rd75, %rd76;
	shl.b64 	%rd78, %rd77, 2;
	and.b64  	%rd79, %rd78, -8;
	add.s64 	%rd80, %rd53, %rd79;
	st.global.v2.f32 	[%rd80], {%f195, %f196};
	add.s64 	%rd81, %rd81, %rd7;
	setp.lt.s64 	%p38, %rd81, %rd27;
	@%p38 bra 	$L__BB330_4;
$L__BB330_15:
	ret;

}
	// .globl	_Z15SoftmaxWarpImplI22BroadcastScaleMaskLoadIffbLm3EiE11DirectStoreIffEfLi2ELi10ELi32ELi1ELb1EL9Algorithm0EEvT_T0_ll
.visible .entry _Z15SoftmaxWarpImplI22BroadcastScaleMaskLoadIffbLm3EiE11DirectStoreIffEfLi2ELi10ELi32ELi1ELb1EL9Algorithm0EEvT_T0_ll(
	.param .align 8 .b8 _Z15SoftmaxWarpImplI22BroadcastScaleMaskLoadIffbLm3EiE11DirectStoreIffEfLi2ELi10ELi32ELi1ELb1EL9Algorithm0EEvT_T0_ll_param_0[112],
	.param .align 8 .b8 _Z15SoftmaxWarpImplI22BroadcastScaleMaskLoadIffbLm3EiE11DirectStoreIffEfLi2ELi10ELi32ELi1ELb1EL9Algorithm0EEvT_T0_ll_param_1[16],
	.param .u64 _Z15SoftmaxWarpImplI22BroadcastScaleMaskLoadIffbLm3EiE11DirectStoreIffEfLi2ELi10ELi32ELi1ELb1EL9Algorithm0EEvT_T0_ll_param_2,
	.param .u64 _Z15SoftmaxWarpImplI22BroadcastScaleMaskLoadIffbLm3EiE11DirectStoreIffEfLi2ELi10ELi32ELi1ELb1EL9Algorithm0EEvT_T0_ll_param_3
)
{
	.reg .pred 	%p<49>;
	.reg .b16 	%rs<19>;
	.reg .b32 	%r<177>;
	.reg .b32 	%f<237>;
	.reg .b64 	%rd<84>;

	ld.param.u64 	%rd29, [_Z15SoftmaxWarpImplI22BroadcastScaleMaskLoadIffbLm3EiE11DirectStoreIffEfLi2ELi10ELi32ELi1ELb1EL9Algorithm0EEvT_T0_ll_param_1+8];
	ld.param.v2.f32 	{%f48, %f49}, [_Z15SoftmaxWarpImplI22BroadcastScaleMaskLoadIffbLm3EiE11DirectStoreIffEfLi2ELi10ELi32ELi1ELb1EL9Algorithm0EEvT_T0_ll_param_0+104];
	ld.param.u64 	%rd27, [_Z15SoftmaxWarpImplI22BroadcastScaleMaskLoadIffbLm3EiE11DirectStoreIffEfLi2ELi10ELi32ELi1ELb1EL9Algorithm0EEvT_T0_ll_param_0+96];
	ld.param.u32 	%r13, [_Z15SoftmaxWarpImplI22BroadcastScaleMaskLoadIffbLm3EiE11DirectStoreIffEfLi2ELi10ELi32ELi1ELb1EL9Algorithm0EEvT_T0_ll_param_0+80];
	ld.param.v2.u32 	{%r11, %r12}, [_Z15SoftmaxWarpImplI22BroadcastScaleMaskLoadIffbLm3EiE11DirectStoreIffEfLi2ELi10ELi32ELi1ELb1EL9Algorithm0EEvT_T0_ll_param_0+72];
	ld.param.v2.u32 	{%r8, %r9}, [_Z15SoftmaxWarpImplI22BroadcastScaleMaskLoadIffbLm3EiE11DirectStoreIffEfLi2ELi10ELi32ELi1ELb1EL9Algorithm0EEvT_T0_ll_param_0+48];
	ld.param.u64 	%rd23, [_Z15SoftmaxWarpImplI22BroadcastScaleMaskLoadIffbLm3EiE11DirectStoreIffEfLi2ELi10ELi32ELi1ELb1EL9Algorithm0EEvT_T0_ll_param_0+32];
	ld.param.u64 	%rd22, [_Z15SoftmaxWarpImplI22BroadcastScaleMaskLoadIffbLm3EiE11DirectStoreIffEfLi2ELi10ELi32ELi1ELb1EL9Algorithm0EEvT_T0_ll_param_0+24];
	ld.param.u64 	%rd21, [_Z15SoftmaxWarpImplI22BroadcastScaleMaskLoadIffbLm3EiE11DirectStoreIffEfLi2ELi10ELi32ELi1ELb1EL9Algorithm0EEvT_T0_ll_param_0+16];
	ld.param.u64 	%rd28, [_Z15SoftmaxWarpImplI22BroadcastScaleMaskLoadIffbLm3EiE11DirectStoreIffEfLi2ELi10ELi32ELi1ELb1EL9Algorithm0EEvT_T0_ll_param_1];
	ld.param.u64 	%rd20, [_Z15SoftmaxWarpImplI22BroadcastScaleMaskLoadIffbLm3EiE11DirectStoreIffEfLi2ELi10ELi32ELi1ELb1EL9Algorithm0EEvT_T0_ll_param_0+8];
	ld.param.u64 	%rd19, [_Z15SoftmaxWarpImplI22BroadcastScaleMaskLoadIffbLm3EiE11DirectStoreIffEfLi2ELi10ELi32ELi1ELb1EL9Algorithm0EEvT_T0_ll_param_0];
	ld.param.u64 	%rd30, [_Z15SoftmaxWarpImplI22BroadcastScaleMaskLoadIffbLm3EiE11DirectStoreIffEfLi2ELi10ELi32ELi1ELb1EL9Algorithm0EEvT_T0_ll_param_2];
	ld.param.u64 	%rd31, [_Z15SoftmaxWarpImplI22BroadcastScaleMaskLoadIffbLm3EiE11DirectStoreIffEfLi2ELi10ELi32ELi1ELb1EL9Algorithm0EEvT_T0_ll_param_3];
	cvta.to.global.u64 	%rd1, %rd19;
	cvta.to.global.u64 	%rd2, %rd20;
	cvta.to.global.u64 	%rd3, %rd28;
	setp.lt.s64 	%p1, %rd31, 321;
	@%p1 bra 	$L__BB331_2;
	mov.u64 	%rd32, $str;
	cvta.global.u64 	%rd33, %rd32;
	mov.u64 	%rd34, $str$1;
	cvta.global.u64 	%rd35, %rd34;
	mov.u64 	%rd36, __unnamed_322;
	cvta.global.u64 	%rd37, %rd36;
	{ // callseq 321, 0
	.param .b64 param0;
	st.param.b64 	[param0], %rd33;
	.param .b64 param1;
	st.param.b64 	[param1], %rd35;
	.param .b32 param2;
	st.param.b32 	[param2], 219;
	.param .b64 param3;
	st.param.b64 	[param3], %rd37;
	.param .b64 param4;
	st.param.b64 	[param4], 1;
	call.uni 
	__assertfail, 
	(
	param0, 
	param1, 
	param2, 
	param3, 
	param4
	);
	} // callseq 321
$L__BB331_2:
	mov.u32 	%r24, %ctaid.x;
	mov.u32 	%r25, %ntid.y;
	mov.u32 	%r26, %tid.y;
	mad.lo.s32 	%r27, %r24, %r25, %r26;
	mov.u32 	%r28, %nctaid.x;
	mul.lo.s32 	%r6, %r28, %r25;
	cvt.s64.s32 	%rd83, %r27;
	setp.le.s64 	%p2, %rd30, %rd83;
	@%p2 bra 	$L__BB331_35;
	mov.u32 	%r29, %tid.x;
	shl.b32 	%r30, %r29, 1;
	cvt.u64.u32 	%rd5, %r30;
	add.s32 	%r31, %r30, 64;
	cvt.u64.u32 	%rd6, %r31;
	add.s32 	%r32, %r30, 128;
	cvt.u64.u32 	%rd7, %r32;
	add.s32 	%r33, %r30, 192;
	cvt.u64.u32 	%rd8, %r33;
	add.s32 	%r34, %r30, 256;
	cvt.u64.u32 	%rd9, %r34;
	cvt.s64.s32 	%rd10, %r6;
	cvt.u32.u64 	%r36, %rd27;
	cvt.u32.u64 	%r37, %rd5;
$L__BB331_4:
	setp.le.s64 	%p3, %rd31, %rd5;
	cvt.u32.u64 	%r35, %rd83;
	mul.lo.s32 	%r7, %r36, %r35;
	mov.f32 	%f218, 0fFF800000;
	mov.f32 	%f219, %f218;
	mov.f32 	%f224, %f218;
	@%p3 bra 	$L__BB331_8;
	setp.eq.s64 	%p4, %rd23, 1;
	setp.eq.s64 	%p5, %rd22, 1;
	setp.eq.s64 	%p6, %rd21, 1;
	add.s32 	%r38, %r37, %r7;
	div.s32 	%r39, %r38, %r8;
	mul.lo.s32 	%r40, %r39, %r8;
	sub.s32 	%r41, %r38, %r40;
	div.s32 	%r42, %r41, %r9;
	mul.lo.s32 	%r43, %r42, %r9;
	sub.s32 	%r44, %r41, %r43;
	selp.b32 	%r45, 0, %r39, %p6;
	selp.b32 	%r46, 0, %r42, %p5;
	selp.b32 	%r47, 0, %r44, %p4;
	mul.lo.s32 	%r48, %r11, %r45;
	mad.lo.s32 	%r49, %r12, %r46, %r48;
	mad.lo.s32 	%r50, %r13, %r47, %r49;
	shr.u32 	%r51, %r38, 31;
	add.s32 	%r52, %r38, %r51;
	shr.s32 	%r53, %r52, 1;
	mul.wide.s32 	%rd38, %r53, 8;
	add.s64 	%rd12, %rd1, %rd38;
	ld.global.f32 	%f51, [%rd12];
	shr.u32 	%r54, %r50, 31;
	add.s32 	%r55, %r50, %r54;
	shr.s32 	%r56, %r55, 1;
	mul.wide.s32 	%rd39, %r56, 2;
	add.s64 	%rd40, %rd2, %rd39;
	ld.global.v2.u8 	{%rs9, %rs10}, [%rd40];
	setp.eq.s16 	%p7, %rs9, 0;
	mul.f32 	%f52, %f51, %f49;
	selp.f32 	%f219, %f48, %f52, %p7;
	setp.eq.s16 	%p8, %rs10, 0;
	mov.f32 	%f218, %f48;
	@%p8 bra 	$L__BB331_7;
	ld.global.f32 	%f53, [%rd12+4];
	mul.f32 	%f218, %f53, %f49;
$L__BB331_7:
	max.f32 	%f54, %f219, 0fFF800000;
	max.f32 	%f224, %f54, %f218;
$L__BB331_8:
	setp.le.s64 	%p9, %rd31, %rd6;
	mov.f32 	%f222, 0fFF800000;
	mov.f32 	%f223, %f222;
	@%p9 bra 	$L__BB331_12;
	cvt.u32.u64 	%r57, %rd6;
	setp.eq.s64 	%p10, %rd23, 1;
	setp.eq.s64 	%p11, %rd22, 1;
	setp.eq.s64 	%p12, %rd21, 1;
	add.s32 	%r58, %r57, %r7;
	div.s32 	%r59, %r58, %r8;
	mul.lo.s32 	%r60, %r59, %r8;
	sub.s32 	%r61, %r58, %r60;
	div.s32 	%r62, %r61, %r9;
	mul.lo.s32 	%r63, %r62, %r9;
	sub.s32 	%r64, %r61, %r63;
	selp.b32 	%r65, 0, %r59, %p12;
	selp.b32 	%r66, 0, %r62, %p11;
	selp.b32 	%r67, 0, %r64, %p10;
	mul.lo.s32 	%r68, %r11, %r65;
	mad.lo.s32 	%r69, %r12, %r66, %r68;
	mad.lo.s32 	%r70, %r13, %r67, %r69;
	shr.u32 	%r71, %r58, 31;
	add.s32 	%r72, %r58, %r71;
	shr.s32 	%r73, %r72, 1;
	mul.wide.s32 	%rd41, %r73, 8;
	add.s64 	%rd13, %rd1, %rd41;
	ld.global.f32 	%f56, [%rd13];
	shr.u32 	%r74, %r70, 31;
	add.s32 	%r75, %r70, %r74;
	shr.s32 	%r76, %r75, 1;
	mul.wide.s32 	%rd42, %r76, 2;
	add.s64 	%rd43, %rd2, %rd42;
	ld.global.v2.u8 	{%rs11, %rs12}, [%rd43];
	setp.eq.s16 	%p13, %rs11, 0;
	mul.f32 	%f57, %f56, %f49;
	selp.f32 	%f223, %f48, %f57, %p13;
	setp.eq.s16 	%p14, %rs12, 0;
	mov.f32 	%f222, %f48;
	@%p14 bra 	$L__BB331_11;
	ld.global.f32 	%f58, [%rd13+4];
	mul.f32 	%f222, %f58, %f49;
$L__BB331_11:
	max.f32 	%f59, %f224, %f223;
	max.f32 	%f224, %f59, %f222;
$L__BB331_12:
	setp.le.s64 	%p15, %rd31, %rd7;
	mov.f32 	%f226, 0fFF800000;
	mov.f32 	%f227, %f226;
	@%p15 bra 	$L__BB331_16;
	cvt.u32.u64 	%r77, %rd7;
	setp.eq.s64 	%p16, %rd23, 1;
	setp.eq.s64 	%p17, %rd22, 1;
	setp.eq.s64 	%p18, %rd21, 1;
	add.s32 	%r78, %r77, %r7;
	div.s32 	%r79, %r78, %r8;
	mul.lo.s32 	%r80, %r79, %r8;
	sub.s32 	%r81, %r78, %r80;
	div.s32 	%r82, %r81, %r9;
	mul.lo.s32 	%r83, %r82, %r9;
	sub.s32 	%r84, %r81, %r83;
	selp.b32 	%r85, 0, %r79, %p18;
	selp.b32 	%r86, 0, %r82, %p17;
	selp.b32 	%r87, 0, %r84, %p16;
	mul.lo.s32 	%r88, %r11, %r85;
	mad.lo.s32 	%r89, %r12, %r86, %r88;
	mad.lo.s32 	%r90, %r13, %r87, %r89;
	shr.u32 	%r91, %r78, 31;
	add.s32 	%r92, %r78, %r91;
	shr.s32 	%r93, %r92, 1;
	mul.wide.s32 	%rd44, %r93, 8;
	add.s64 	%rd14, %rd1, %rd44;
	ld.global.f32 	%f61, [%rd14];
	shr.u32 	%r94, %r90, 31;
	add.s32 	%r95, %r90, %r94;
	shr.s32 	%r96, %r95, 1;
	mul.wide.s32 	%rd45, %r96, 2;
	add.s64 	%rd46, %rd2, %rd45;
	ld.global.v2.u8 	{%rs13, %rs14}, [%rd46];
	setp.eq.s16 	%p19, %rs13, 0;
	mul.f32 	%f62, %f61, %f49;
	selp.f32 	%f227, %f48, %f62, %p19;
	setp.eq.s16 	%p20, %rs14, 0;
	mov.f32 	%f226, %f48;
	@%p20 bra 	$L__BB331_15;
	ld.global.f32 	%f63, [%rd14+4];
	mul.f32 	%f226, %f63, %f49;
$L__BB331_15:
	max.f32 	%f64, %f224, %f227;
	max.f32 	%f224, %f64, %f226;
$L__BB331_16:
	setp.le.s64 	%p21, %rd31, %rd8;
	mov.f32 	%f230, 0fFF800000;
	mov.f32 	%f231, %f230;
	@%p21 bra 	$L__BB331_20;
	cvt.u32.u64 	%r97, %rd8;
	setp.eq.s64 	%p22, %rd23, 1;
	setp.eq.s64 	%p23, %rd22, 1;
	setp.eq.s64 	%p24, %rd21, 1;
	add.s32 	%r98, %r97, %r7;
	div.s32 	%r99, %r98, %r8;
	mul.lo.s32 	%r100, %r99, %r8;
	sub.s32 	%r101, %r98, %r100;
	div.s32 	%r102, %r101, %r9;
	mul.lo.s32 	%r103, %r102, %r9;
	sub.s32 	%r104, %r101, %r103;
	selp.b32 	%r105, 0, %r99, %p24;
	selp.b32 	%r106, 0, %r102, %p23;
	selp.b32 	%r107, 0, %r104, %p22;
	mul.lo.s32 	%r108, %r11, %r105;
	mad.lo.s32 	%r109, %r12, %r106, %r108;
	mad.lo.s32 	%r110, %r13, %r107, %r109;
	shr.u32 	%r111, %r98, 31;
	add.s32 	%r112, %r98, %r111;
	shr.s32 	%r113, %r112, 1;
	mul.wide.s32 	%rd47, %r113, 8;
	add.s64 	%rd15, %rd1, %rd47;
	ld.global.f32 	%f66, [%rd15];
	shr.u32 	%r114, %r110, 31;
	add.s32 	%r115, %r110, %r114;
	shr.s32 	%r116, %r115, 1;
	mul.wide.s32 	%rd48, %r116, 2;
	add.s64 	%rd49, %rd2, %rd48;
	ld.global.v2.u8 	{%rs15, %rs16}, [%rd49];
	setp.eq.s16 	%p25, %rs15, 0;
	mul.f32 	%f67, %f66, %f49;
	selp.f32 	%f231, %f48, %f67, %p25;
	setp.eq.s16 	%p26, %rs16, 0;
	mov.f32 	%f230, %f48;
	@%p26 bra 	$L__BB331_19;
	ld.global.f32 	%f68, [%rd15+4];
	mul.f32 	%f230, %f68, %f49;
$L__BB331_19:
	max.f32 	%f69, %f224, %f231;
	max.f32 	%f224, %f69, %f230;
$L__BB331_20:
	setp.le.s64 	%p27, %rd31, %rd9;
	mov.f32 	%f234, 0fFF800000;
	mov.f32 	%f235, %f234;
	@%p27 bra 	$L__BB331_24;
	cvt.u32.u64 	%r117, %rd9;
	setp.eq.s64 	%p28, %rd23, 1;
	setp.eq.s64 	%p29, %rd22, 1;
	setp.eq.s64 	%p30, %rd21, 1;
	add.s32 	%r118, %r117, %r7;
	div.s32 	%r119, %r118, %r8;
	mul.lo.s32 	%r120, %r119, %r8;
	sub.s32 	%r121, %r118, %r120;
	div.s32 	%r122, %r121, %r9;
	mul.lo.s32 	%r123, %r122, %r9;
	sub.s32 	%r124, %r121, %r123;
	selp.b32 	%r125, 0, %r119, %p30;
	selp.b32 	%r126, 0, %r122, %p29;
	selp.b32 	%r127, 0, %r124, %p28;
	mul.lo.s32 	%r128, %r11, %r125;
	mad.lo.s32 	%r129, %r12, %r126, %r128;
	mad.lo.s32 	%r130, %r13, %r127, %r129;
	shr.u32 	%r131, %r118, 31;
	add.s32 	%r132, %r118, %r131;
	shr.s32 	%r133, %r132, 1;
	mul.wide.s32 	%rd50, %r133, 8;
	add.s64 	%rd16, %rd1, %rd50;
	ld.global.f32 	%f71, [%rd16];
	shr.u32 	%r134, %r130, 31;
	add.s32 	%r135, %r130, %r134;
	shr.s32 	%r136, %r135, 1;
	mul.wide.s32 	%rd51, %r136, 2;
	add.s64 	%rd52, %rd2, %rd51;
	ld.global.v2.u8 	{%rs17, %rs18}, [%rd52];
	setp.eq.s16 	%p31, %rs17, 0;
	mul.f32 	%f72, %f71, %f49;
	selp.f32 	%f235, %f48, %f72, %p31;
	setp.eq.s16 	%p32, %rs18, 0;
	mov.f32 	%f234, %f48;
	@%p32 bra 	$L__BB331_23;
	ld.global.f32 	%f73, [%rd16+4];
	mul.f32 	%f234, %f73, %f49;
$L__BB331_23:
	max.f32 	%f74, %f224, %f235;
	max.f32 	%f224, %f74, %f234;
$L__BB331_24:
	setp.le.s64 	%p33, %rd31, %rd5;
	mov.b32 	%r137, %f224;
	shfl.sync.bfly.b32	%r138|%p34, %r137, 16, 31, -1;
	mov.b32 	%f75, %r138;
	max.f32 	%f76, %f224, %f75;
	mov.b32 	%r139, %f76;
	shfl.sync.bfly.b32	%r140|%p35, %r139, 8, 31, -1;
	mov.b32 	%f77, %r140;
	max.f32 	%f78, %f76, %f77;
	mov.b32 	%r141, %f78;
	shfl.sync.bfly.b32	%r142|%p36, %r141, 4, 31, -1;
	mov.b32 	%f79, %r142;
	max.f32 	%f80, %f78, %f79;
	mov.b32 	%r143, %f80;
	shfl.sync.bfly.b32	%r144|%p37, %r143, 2, 31, -1;
	mov.b32 	%f81, %r144;
	max.f32 	%f82, %f80, %f81;
	mov.b32 	%r145, %f82;
	shfl.sync.bfly.b32	%r146|%p38, %r145, 1, 31, -1;
	mov.b32 	%f83, %r146;
	max.f32 	%f84, %f82, %f83;
	sub.f32 	%f85, %f219, %f84;
	fma.rn.f32 	%f86, %f85, 0f3BBB989D, 0f3F000000;
	cvt.sat.f32.f32 	%f87, %f86;
	mov.f32 	%f88, 0f4B400001;
	mov.f32 	%f89, 0f437C0000;
	fma.rm.f32 	%f90, %f87, %f89, %f88;
	add.f32 	%f91, %f90, 0fCB40007F;
	neg.f32 	%f92, %f91;
	fma.rn.f32 	%f93, %f85, 0f3FB8AA3B, %f92;
	fma.rn.f32 	%f94, %f85, 0f32A57060, %f93;
	mov.b32 	%r147, %f90;
	shl.b32 	%r148, %r147, 23;
	mov.b32 	%f95, %r148;
	ex2.approx.ftz.f32 	%f96, %f94;
	mul.f32 	%f97, %f96, %f95;
	add.f32 	%f98, %f97, 0f00000000;
	sub.f32 	%f99, %f218, %f84;
	fma.rn.f32 	%f100, %f99, 0f3BBB989D, 0f3F000000;
	cvt.sat.f32.f32 	%f101, %f100;
	fma.rm.f32 	%f102, %f101, %f89, %f88;
	add.f32 	%f103, %f102, 0fCB40007F;
	neg.f32 	%f104, %f103;
	fma.rn.f32 	%f105, %f99, 0f3FB8AA3B, %f104;
	fma.rn.f32 	%f106, %f99, 0f32A57060, %f105;
	mov.b32 	%r149, %f102;
	shl.b32 	%r150, %r149, 23;
	mov.b32 	%f107, %r150;
	ex2.approx.ftz.f32 	%f108, %f106;
	mul.f32 	%f109, %f108, %f107;
	add.f32 	%f110, %f98, %f109;
	sub.f32 	%f111, %f223, %f84;
	fma.rn.f32 	%f112, %f111, 0f3BBB989D, 0f3F000000;
	cvt.sat.f32.f32 	%f113, %f112;
	fma.rm.f32 	%f114, %f113, %f89, %f88;
	add.f32 	%f115, %f114, 0fCB40007F;
	neg.f32 	%f116, %f115;
	fma.rn.f32 	%f117, %f111, 0f3FB8AA3B, %f116;
	fma.rn.f32 	%f118, %f111, 0f32A57060, %f117;
	mov.b32 	%r151, %f114;
	shl.b32 	%r152, %r151, 23;
	mov.b32 	%f119, %r152;
	ex2.approx.ftz.f32 	%f120, %f118;
	mul.f32 	%f121, %f120, %f119;
	add.f32 	%f122, %f110, %f121;
	sub.f32 	%f123, %f222, %f84;
	fma.rn.f32 	%f124, %f123, 0f3BBB989D, 0f3F000000;
	cvt.sat.f32.f32 	%f125, %f124;
	fma.rm.f32 	%f126, %f125, %f89, %f88;
	add.f32 	%f127, %f126, 0fCB40007F;
	neg.f32 	%f128, %f127;
	fma.rn.f32 	%f129, %f123, 0f3FB8AA3B, %f128;
	fma.rn.f32 	%f130, %f123, 0f32A57060, %f129;
	mov.b32 	%r153, %f126;
	shl.b32 	%r154, %r153, 23;
	mov.b32 	%f131, %r154;
	ex2.approx.ftz.f32 	%f132, %f130;
	mul.f32 	%f133, %f132, %f131;
	add.f32 	%f134, %f122, %f133;
	sub.f32 	%f135, %f227, %f84;
	fma.rn.f32 	%f136, %f135, 0f3BBB989D, 0f3F000000;
	cvt.sat.f32.f32 	%f137, %f136;
	fma.rm.f32 	%f138, %f137, %f89, %f88;
	add.f32 	%f139, %f138, 0fCB40007F;
	neg.f32 	%f140, %f139;
	fma.rn.f32 	%f141, %f135, 0f3FB8AA3B, %f140;
	fma.rn.f32 	%f142, %f135, 0f32A57060, %f141;
	mov.b32 	%r155, %f138;
	shl.b32 	%r156, %r155, 23;
	mov.b32 	%f143, %r156;
	ex2.approx.ftz.f32 	%f144, %f142;
	mul.f32 	%f145, %f144, %f143;
	add.f32 	%f146, %f134, %f145;
	sub.f32 	%f147, %f226, %f84;
	fma.rn.f32 	%f148, %f147, 0f3BBB989D, 0f3F000000;
	cvt.sat.f32.f32 	%f149, %f148;
	fma.rm.f32 	%f150, %f149, %f89, %f88;
	add.f32 	%f151, %f150, 0fCB40007F;
	neg.f32 	%f152, %f151;
	fma.rn.f32 	%f153, %f147, 0f3FB8AA3B, %f152;
	fma.rn.f32 	%f154, %f147, 0f32A57060, %f153;
	mov.b32 	%r157, %f150;
	shl.b32 	%r158, %r157, 23;
	mov.b32 	%f155, %r158;
	ex2.approx.ftz.f32 	%f156, %f154;
	mul.f32 	%f157, %f156, %f155;
	add.f32 	%f158, %f146, %f157;
	sub.f32 	%f159, %f231, %f84;
	fma.rn.f32 	%f160, %f159, 0f3BBB989D, 0f3F000000;
	cvt.sat.f32.f32 	%f161, %f160;
	fma.rm.f32 	%f162, %f161, %f89, %f88;
	add.f32 	%f163, %f162, 0fCB40007F;
	neg.f32 	%f164, %f163;
	fma.rn.f32 	%f165, %f159, 0f3FB8AA3B, %f164;
	fma.rn.f32 	%f166, %f159, 0f32A57060, %f165;
	mov.b32 	%r159, %f162;
	shl.b32 	%r160, %r159, 23;
	mov.b32 	%f167, %r160;
	ex2.approx.ftz.f32 	%f168, %f166;
	mul.f32 	%f169, %f168, %f167;
	add.f32 	%f170, %f158, %f169;
	sub.f32 	%f171, %f230, %f84;
	fma.rn.f32 	%f172, %f171, 0f3BBB989D, 0f3F000000;
	cvt.sat.f32.f32 	%f173, %f172;
	fma.rm.f32 	%f174, %f173, %f89, %f88;
	add.f32 	%f175, %f174, 0fCB40007F;
	neg.f32 	%f176, %f175;
	fma.rn.f32 	%f177, %f171, 0f3FB8AA3B, %f176;
	fma.rn.f32 	%f178, %f171, 0f32A57060, %f177;
	mov.b32 	%r161, %f174;
	shl.b32 	%r162, %r161, 23;
	mov.b32 	%f179, %r162;
	ex2.approx.ftz.f32 	%f180, %f178;
	mul.f32 	%f181, %f180, %f179;
	add.f32 	%f182, %f170, %f181;
	sub.f32 	%f183, %f235, %f84;
	fma.rn.f32 	%f184, %f183, 0f3BBB989D, 0f3F000000;
	cvt.sat.f32.f32 	%f185, %f184;
	fma.rm.f32 	%f186, %f185, %f89, %f88;
	add.f32 	%f187, %f186, 0fCB40007F;
	neg.f32 	%f188, %f187;
	fma.rn.f32 	%f189, %f183, 0f3FB8AA3B, %f188;
	fma.rn.f32 	%f190, %f183, 0f32A57060, %f189;
	mov.b32 	%r163, %f186;
	shl.b32 	%r164, %r163, 23;
	mov.b32 	%f191, %r164;
	ex2.approx.ftz.f32 	%f192, %f190;
	mul.f32 	%f193, %f192, %f191;
	add.f32 	%f194, %f182, %f193;
	sub.f32 	%f195, %f234, %f84;
	fma.rn.f32 	%f196, %f195, 0f3BBB989D, 0f3F000000;
	cvt.sat.f32.f32 	%f197, %f196;
	fma.rm.f32 	%f198, %f197, %f89, %f88;
	add.f32 	%f199, %f198, 0fCB40007F;
	neg.f32 	%f200, %f199;
	fma.rn.f32 	%f201, %f195, 0f3FB8AA3B, %f200;
	fma.rn.f32 	%f202, %f195, 0f32A57060, %f201;
	mov.b32 	%r165, %f198;
	shl.b32 	%r166, %r165, 23;
	mov.b32 	%f203, %r166;
	ex2.approx.ftz.f32 	%f204, %f202;
	mul.f32 	%f205, %f204, %f203;
	add.f32 	%f206, %f194, %f205;
	mov.b32 	%r167, %f206;
	shfl.sync.bfly.b32	%r168|%p39, %r167, 16, 31, -1;
	mov.b32 	%f207, %r168;
	add.f32 	%f208, %f206, %f207;
	mov.b32 	%r169, %f208;
	shfl.sync.bfly.b32	%r170|%p40, %r169, 8, 31, -1;
	mov.b32 	%f209, %r170;
	add.f32 	%f210, %f208, %f209;
	mov.b32 	%r171, %f210;
	shfl.sync.bfly.b32	%r172|%p41, %r171, 4, 31, -1;
	mov.b32 	%f211, %r172;
	add.f32 	%f212, %f210, %f211;
	mov.b32 	%r173, %f212;
	shfl.sync.bfly.b32	%r174|%p42, %r173, 2, 31, -1;
	mov.b32 	%f213, %r174;
	add.f32 	%f214, %f212, %f213;
	mov.b32 	%r175, %f214;
	shfl.sync.bfly.b32	%r176|%p43, %r175, 1, 31, -1;
	mov.b32 	%f215, %r176;
	add.f32 	%f216, %f214, %f215;
	div.rn.f32 	%f38, %f97, %f216;
	div.rn.f32 	%f39, %f109, %f216;
	div.rn.f32 	%f40, %f121, %f216;
	div.rn.f32 	%f41, %f133, %f216;
	div.rn.f32 	%f42, %f145, %f216;
	div.rn.f32 	%f43, %f157, %f216;
	div.rn.f32 	%f44, %f169, %f216;
	div.rn.f32 	%f45, %f181, %f216;
	div.rn.f32 	%f46, %f193, %f216;
	div.rn.f32 	%f47, %f205, %f216;
	mul.lo.s64 	%rd17, %rd83, %rd29;
	@%p33 bra 	$L__BB331_26;
	add.s64 	%rd53, %rd17, %rd5;
	shr.u64 	%rd54, %rd53, 63;
	add.s64 	%rd55, %rd53, %rd54;
	shl.b64 	%rd56, %rd55, 2;
	and.b64  	%rd57, %rd56, -8;
	add.s64 	%rd58, %rd3, %rd57;
	st.global.v2.f32 	[%rd58], {%f38, %f39};
$L__BB331_26:
	setp.le.s64 	%p44, %rd31, %rd6;
	@%p44 bra 	$L__BB331_28;
	add.s64 	%rd59, %rd17, %rd6;
	shr.u64 	%rd60, %rd59, 63;
	add.s64 	%rd61, %rd59, %rd60;
	shl.b64 	%rd62, %rd61, 2;
	and.b64  	%rd63, %rd62, -8;
	add.s64 	%rd64, %rd3, %rd63;
	st.global.v2.f32 	[%rd64], {%f40, %f41};
$L__BB331_28:
	setp.le.s64 	%p45, %rd31, %rd7;
	@%p45 bra 	$L__BB331_30;
	add.s64 	%rd65, %rd17, %rd7;
	shr.u64 	%rd66, %rd65, 63;
	add.s64 	%rd67, %rd65, %rd66;
	shl.b64 	%rd68, %rd67, 2;
	and.b64  	%rd69, %rd68, -8;
	add.s64 	%rd70, %rd3, %rd69;
	st.global.v2.f32 	[%rd70], {%f42, %f43};
$L__BB331_30:
	setp.le.s64 	%p46, %rd31, %rd8;
	@%p46 bra 	$L__BB331_32;
	add.s64 	%rd71, %rd17, %rd8;
	shr.u64 	%rd72, %rd71, 63;
	add.s64 	%rd73, %rd71, %rd72;
	shl.b64 	%rd74, %rd73, 2;
	and.b64  	%rd75, %rd74, -8;
	add.s64 	%rd76, %rd3, %rd75;
	st.global.v2.f32 	[%rd76], {%f44, %f45};
$L__BB331_32:
	setp.le.s64 	%p47, %rd31, %rd9;
	@%p47 bra 	$L__BB331_34;
	add.s64 	%rd77, %rd17, %rd9;
	shr.u64 	%rd78, %rd77, 63;
	add.s64 	%rd79, %rd77, %rd78;
	shl.b64 	%rd80, %rd79, 2;
	and.b64  	%rd81, %rd80, -8;
	add.s64 	%rd82, %rd3, %rd81;
	st.global.v2.f32 	[%rd82], {%f46, %f47};
$L__BB331_34:
	add.s64 	%rd83, %rd83, %rd10;
	setp.lt.s64 	%p48, %rd83, %rd30;
	@%p48 bra 	$L__BB331_4;
$L__BB331_35:
	ret;

}
	// .globl	_Z15SoftmaxWarpImplI22BroadcastScaleMaskLoadIffbLm3EiE11DirectStoreIffEfLi2ELi12ELi32ELi1ELb0EL9Algorithm0EEvT_T0_ll
.visible .entry _Z15SoftmaxWarpImplI22BroadcastScaleMaskLoadIffbLm3EiE11DirectStoreIffEfLi2ELi12ELi32ELi1ELb0EL9Algorithm0EEvT_T0_ll(
	.param .align 8 .b8 _Z15SoftmaxWarpImplI22BroadcastScaleMaskLoadIffbLm3EiE11DirectStoreIffEfLi2ELi12ELi32ELi1ELb0EL9Algorithm0EEvT_T0_ll_param_0[112],
	.param .align 8 .b8 _Z15SoftmaxWarpImplI22BroadcastScaleMaskLoadIffbLm3EiE11DirectStoreIffEfLi2ELi12ELi32ELi1ELb0EL9Algorithm0EEvT_T0_ll_param_1[16],
	.param .u64 _Z15SoftmaxWarpImplI22BroadcastScaleMaskLoadIffbLm3EiE11DirectStoreIffEfLi2ELi12ELi32ELi1ELb0EL9Algorithm0EEvT_T0_ll_param_2,
	.param .u64 _Z15SoftmaxWarpImplI22BroadcastScaleMaskLoadIffbLm3EiE11DirectStoreIffEfLi2ELi12ELi32ELi1ELb0EL9Algorithm0EEvT_T0_ll_param_3
)
{
	.reg .pred 	%p<44>;
	.reg .b16 	%rs<21>;
	.reg .b32 	%r<191>;
	.reg .b32 	%f<237>;
	.reg .b64 	%rd<92>;

	ld.param.u64 	%rd27, [_Z15SoftmaxWarpImplI22BroadcastScaleMaskLoadIffbLm3EiE11DirectStoreIffEfLi2ELi12ELi32ELi1ELb0EL9Algorithm0EEvT_T0_ll_param_1+8];
	ld.param.u64 	%rd26, [_Z15SoftmaxWarpImplI22BroadcastScaleMaskLoadIffbLm3EiE11DirectStoreIffEfLi2ELi12ELi32ELi1ELb0EL9Algorithm0EEvT_T0_ll_param_1];
	ld.param.v2.f32 	{%f21, %f22}, [_Z15SoftmaxWarpImplI22BroadcastScaleMaskLoadIffbLm3EiE11DirectStoreIffEfLi2ELi12ELi32ELi1ELb0EL9Algorithm0EEvT_T0_ll_param_0+104];
	ld.param.u64 	%rd25, [_Z15SoftmaxWarpImplI22BroadcastScaleMaskLoadIffbLm3EiE11DirectStoreIffEfLi2ELi12ELi32ELi1ELb0EL9Algorithm0EEvT_T0_ll_param_0+96];
	ld.param.u32 	%r14, [_Z15SoftmaxWarpImplI22BroadcastScaleMaskLoadIffbLm3EiE11DirectStoreIffEfLi2ELi12ELi32ELi1ELb0EL9Algorithm0EEvT_T0_ll_param_0+80];
	ld.param.v2.u32 	{%r12, %r13}, [_Z15SoftmaxWarpImplI22BroadcastScaleMaskLoadIffbLm3EiE11DirectStoreIffEfLi2ELi12ELi32ELi1ELb0EL9Algorithm0EEvT_T0_ll_param_0+72];
	ld.param.v2.u32 	{%r9, %r10}, [_Z15SoftmaxWarpImplI22BroadcastScaleMaskLoadIffbLm3EiE11DirectStoreIffEfLi2ELi12ELi32ELi1ELb0EL9Algorithm0EEvT_T0_ll_param_0+48];
	ld.param.u64 	%rd21, [_Z15SoftmaxWarpImplI22BroadcastScaleMaskLoadIffbLm3EiE11DirectStoreIffEfLi2ELi12ELi32ELi1ELb0EL9Algorithm0EEvT_T0_ll_param_0+32];
	ld.param.u64 	%rd20, [_Z15SoftmaxWarpImplI22BroadcastScaleMaskLoadIffbLm3EiE11DirectStoreIffEfLi2ELi12ELi32ELi1ELb0EL9Algorithm0EEvT_T0_ll_param_0+24];
	ld.param.u64 	%rd19, [_Z15SoftmaxWarpImplI22BroadcastScaleMaskLoadIffbLm3EiE11DirectStoreIffEfLi2ELi12ELi32ELi1ELb0EL9Algorithm0EEvT_T0_ll_param_0+16];
	ld.param.u64 	%rd18, [_Z15SoftmaxWarpImplI22BroadcastScaleMaskLoadIffbLm3EiE11DirectStoreIffEfLi2ELi12ELi32ELi1ELb0EL9Algorithm0EEvT_T0_ll_param_0+8];
	ld.param.u64 	%rd17, [_Z15SoftmaxWarpImplI22BroadcastScaleMaskLoadIffbLm3EiE11DirectStoreIffEfLi2ELi12ELi32ELi1ELb0EL9Algorithm0EEvT_T0_ll_param_0];
	ld.param.u64 	%rd28, [_Z15SoftmaxWarpImplI22BroadcastScaleMaskLoadIffbLm3EiE11DirectStoreIffEfLi2ELi12ELi32ELi1ELb0EL9Algorithm0EEvT_T0_ll_param_2];
	ld.param.u64 	%rd29, [_Z15SoftmaxWarpImplI22BroadcastScaleMaskLoadIffbLm3EiE11DirectStoreIffEfLi2ELi12ELi32ELi1ELb0EL9Algorithm0EEvT_T0_ll_param_3];
	cvta.to.global.u64 	%rd1, %rd17;
	cvta.to.global.u64 	%rd2, %rd18;
	setp.lt.s64 	%p1, %rd29, 385;
	@%p1 bra 	$L__BB332_2;
	mov.u64 	%rd30, $str;
	cvta.global.u64 	%rd31, %rd30;
	mov.u64 	%rd32, $str$1;
	cvta.global.u64 	%rd33, %rd32;
	mov.u64 	%rd34, __unnamed_323;
	cvta.global.u64 	%rd35, %rd34;
	{ // callseq 322, 0
	.param .b64 param0;
	st.param.b64 	[param0], %rd31;
	.param .b64 param1;
	st.param.b64 	[param1], %rd33;
	.param .b32 param2;
	st.param.b32 	[param2], 219;
	.param .b64 param3;
	st.param.b64 	[param3], %rd35;
	.param .b64 param4;
	st.param.b64 	[param4], 1;
	call.uni 
	__assertfail, 
	(
	param0, 
	param1, 
	param2, 
	param3, 
	param4
	);
	} // callseq 322
$L__BB332_2:
	mov.u32 	%r25, %ctaid.x;
	mov.u32 	%r26, %ntid.y;
	mov.u32 	%r27, %tid.y;
	mad.lo.s32 	%r28, %r25, %r26, %r27;
	mov.u32 	%r29, %nctaid.x;
	mul.lo.s32 	%r6, %r29, %r26;
	cvt.s64.s32 	%rd91, %r28;
	setp.le.s64 	%p2, %rd28, %rd91;
	@%p2 bra 	$L__BB332_17;
	mov.u32 	%r30, %tid.x;
	shl.b32 	%r31, %r30, 1;
	cvt.u64.u32 	%rd5, %r31;
	cvt.s64.s32 	%rd6, %r6;
	cvt.u32.u64 	%r32, %rd5;
	cvt.u32.u64 	%r34, %rd25;
$L__BB332_4:
	setp.eq.s64 	%p3, %rd21, 1;
	setp.eq.s64 	%p4, %rd20, 1;
	setp.eq.s64 	%p5, %rd19, 1;
	cvt.u32.u64 	%r33, %rd91;
	mad.lo.s32 	%r7, %r34, %r33, %r32;
	div.s32 	%r35, %r7, %r9;
	mul.lo.s32 	%r36, %r35, %r9;
	sub.s32 	%r37, %r7, %r36;
	div.s32 	%r38, %r37, %r10;
	mul.lo.s32 	%r39, %r38, %r10;
	sub.s32 	%r40, %r37, %r39;
	selp.b32 	%r41, 0, %r35, %p5;
	selp.b32 	%r42, 0, %r38, %p4;
	selp.b32 	%r43, 0, %r40, %p3;
	mul.lo.s32 	%r44, %r12, %r41;
	mad.lo.s32 	%r45, %r13, %r42, %r44;
	mad.lo.s32 	%r46, %r14, %r43, %r45;
	shr.u32 	%r47, %r7, 31;
	add.s32 	%r48, %r7, %r47;
	shr.s32 	%r49, %r48, 1;
	mul.wide.s32 	%rd36, %r49, 8;
	add.s64 	%rd10, %rd1, %rd36;
	ld.global.f32 	%f23, [%rd10];
	shr.u32 	%r50, %r46, 31;
	add.s32 	%r51, %r46, %r50;
	shr.s32 	%r52, %r51, 1;
	mul.wide.s32 	%rd37, %r52, 2;
	add.s64 	%rd38, %rd2, %rd37;
	ld.global.v2.u8 	{%rs9, %rs10}, [%rd38];
	setp.eq.s16 	%p6, %rs9, 0;
	mul.f32 	%f24, %f23, %f22;
	selp.f32 	%f3, %f21, %f24, %p6;
	setp.eq.s16 	%p7, %rs10, 0;
	mov.f32 	%f231, %f21;
	@%p7 bra 	$L__BB332_6;
	ld.global.f32 	%f25, [%rd10+4];
	mul.f32 	%f231, %f25, %f22;
$L__BB332_6:
	setp.eq.s64 	%p8, %rd21, 1;
	setp.eq.s64 	%p9, %rd20, 1;
	setp.eq.s64 	%p10, %rd19, 1;
	add.s32 	%r8, %r7, 64;
	div.s32 	%r53, %r8, %r9;
	mul.lo.s32 	%r54, %r53, %r9;
	sub.s32 	%r55, %r8, %r54;
	div.s32 	%r56, %r55, %r10;
	mul.lo.s32 	%r57, %r56, %r10;
	sub.s32 	%r58, %r55, %r57;
	selp.b32 	%r59, 0, %r53, %p10;
	selp.b32 	%r60, 0, %r56, %p9;
	selp.b32 	%r61, 0, %r58, %p8;
	mul.lo.s32 	%r62, %r12, %r59;
	mad.lo.s32 	%r63, %r13, %r60, %r62;
	mad.lo.s32 	%r64, %r14, %r61, %r63;
	shr.u32 	%r65, %r8, 31;
	add.s32 	%r66, %r8, %r65;
	shr.s32 	%r67, %r66, 1;
	mul.wide.s32 	%rd39, %r67, 8;
	add.s64 	%rd11, %rd1, %rd39;
	ld.global.f32 	%f26, [%rd11];
	shr.u32 	%r68, %r64, 31;
	add.s32 	%r69, %r64, %r68;
	shr.s32 	%r70, %r69, 1;
	mul.wide.s32 	%rd40, %r70, 2;
	add.s64 	%rd41, %rd2, %rd40;
	ld.global.v2.u8 	{%rs11, %rs12}, [%rd41];
	setp.eq.s16 	%p11, %rs11, 0;
	mul.f32 	%f27, %f26, %f22;
	selp.f32 	%f6, %f21, %f27, %p11;
	setp.eq.s16 	%p12, %rs12, 0;
	mov.f32 	%f232, %f21;
	@%p12 bra 	$L__BB332_8;
	ld.global.f32 	%f28, [%rd11+4];
	mul.f32 	%f232, %f28, %f22;
$L__BB332_8:
	setp.eq.s64 	%p13, %rd21, 1;
	setp.eq.s64 	%p14, %rd20, 1;
	setp.eq.s64 	%p15, %rd19, 1;
	add.s32 	%r71, %r8, 64;
	div.s32 	%r72, %r71, %r9;
	mul.lo.s32 	%r73, %r72, %r9;
	sub.s32 	%r74, %r71, %r73;
	div.s32 	%r75, %r74, %r10;
	mul.lo.s32 	%r76, %r75, %r10;
	sub.s32 	%r77, %r74, %r76;
	selp.b32 	%r78, 0, %r72, %p15;
	selp.b32 	%r79, 0, %r75, %p14;
	selp.b32 	%r80, 0, %r77, %p13;
	mul.lo.s32 	%r81, %r12, %r78;
	mad.lo.s32 	%r82, %r13, %r79, %r81;
	mad.lo.s32 	%r83, %r14, %r80, %r82;
	shr.u32 	%r84, %r71, 31;
	add.s32 	%r85, %r71, %r84;
	shr.s32 	%r86, %r85, 1;
	mul.wide.s32 	%rd42, %r86, 8;
	add.s64 	%rd12, %rd1, %rd42;
	ld.global.f32 	%f29, [%rd12];
	shr.u32 	%r87, %r83, 31;
	add.s32 	%r88, %r83, %r87;
	shr.s32 	%r89, %r88, 1;
	mul.wide.s32 	%rd43, %r89, 2;
	add.s64 	%rd44, %rd2, %rd43;
	ld.global.v2.u8 	{%rs13, %rs14}, [%rd44];
	setp.eq.s16 	%p16, %rs13, 0;
	mul.f32 	%f30, %f29, %f22;
	selp.f32 	%f9, %f21, %f30, %p16;
	setp.eq.s16 	%p17, %rs14, 0;
	mov.f32 	%f233, %f21;
	@%p17 bra 	$L__BB332_10;
	ld.global.f32 	%f31, [%rd12+4];
	mul.f32 	%f233, %f31, %f22;
$L__BB332_10:
	add.s32 	%r90, %r8, 128;
	div.s32 	%r91, %r90, %r9;
	mul.lo.s32 	%r92, %r91, %r9;
	sub.s32 	%r93, %r90, %r92;
	div.s32 	%r94, %r93, %r10;
	mul.lo.s32 	%r95, %r94, %r10;
	sub.s32 	%r96, %r93, %r95;
	selp.b32 	%r97, 0, %r91, %p15;
	selp.b32 	%r98, 0, %r94, %p14;
	selp.b32 	%r99, 0, %r96, %p13;
	mul.lo.s32 	%r100, %r12, %r97;
	mad.lo.s32 	%r101, %r13, %r98, %r100;
	mad.lo.s32 	%r102, %r14, %r99, %r101;
	shr.u32 	%r103, %r90, 31;
	add.s32 	%r104, %r90, %r103;
	shr.s32 	%r105, %r104, 1;
	mul.wide.s32 	%rd45, %r105, 8;
	add.s64 	%rd13, %rd1, %rd45;
	ld.global.f32 	%f32, [%rd13];
	shr.u32 	%r106, %r102, 31;
	add.s32 	%r107, %r102, %r106;
	shr.s32 	%r108, %r107, 1;
	mul.wide.s32 	%rd46, %r108, 2;
	add.s64 	%rd47, %rd2, %rd46;
	ld.global.v2.u8 	{%rs15, %rs16}, [%rd47];
	setp.eq.s16 	%p21, %rs15, 0;
	mul.f32 	%f33, %f32, %f22;
	selp.f32 	%f12, %f21, %f33, %p21;
	setp.eq.s16 	%p22, %rs16, 0;
	mov.f32 	%f234, %f21;
	@%p22 bra 	$L__BB332_12;
	ld.global.f32 	%f34, [%rd13+4];
	mul.f32 	%f234, %f34, %f22;
$L__BB332_12:
	add.s32 	%r109, %r8, 192;
	div.s32 	%r110, %r109, %r9;
	mul.lo.s32 	%r111, %r110, %r9;
	sub.s32 	%r112, %r109, %r111;
	div.s32 	%r113, %r112, %r10;
	mul.lo.s32 	%r114, %r113, %r10;
	sub.s32 	%r115, %r112, %r114;
	selp.b32 	%r116, 0, %r110, %p15;
	selp.b32 	%r117, 0, %r113, %p14;
	selp.b32 	%r118, 0, %r115, %p13;
	mul.lo.s32 	%r119, %r12, %r116;
	mad.lo.s32 	%r120, %r13, %r117, %r119;
	mad.lo.s32 	%r121, %r14, %r118, %r120;
	shr.u32 	%r122, %r109, 31;
	add.s32 	%r123, %r109, %r122;
	shr.s32 	%r124, %r123, 1;
	mul.wide.s32 	%rd48, %r124, 8;
	add.s64 	%rd14, %rd1, %rd48;
	ld.global.f32 	%f35, [%rd14];
	shr.u32 	%r125, %r121, 31;
	add.s32 	%r126, %r121, %r125;
	shr.s32 	%r127, %r126, 1;
	mul.wide.s32 	%rd49, %r127, 2;
	add.s64 	%rd50, %rd2, %rd49;
	ld.global.v2.u8 	{%rs17, %rs18}, [%rd50];
	setp.eq.s16 	%p26, %rs17, 0;
	mul.f32 	%f36, %f35, %f22;
	selp.f32 	%f15, %f21, %f36, %p26;
	setp.eq.s16 	%p27, %rs18, 0;
	mov.f32 	%f235, %f21;
	@%p27 bra 	$L__BB332_14;
	ld.global.f32 	%f37, [%rd14+4];
	mul.f32 	%f235, %f37, %f22;
$L__BB332_14:
	add.s32 	%r128, %r8, 256;
	div.s32 	%r129, %r128, %r9;
	mul.lo.s32 	%r130, %r129, %r9;
	sub.s32 	%r131, %r128, %r130;
	div.s32 	%r132, %r131, %r10;
	mul.lo.s32 	%r133, %r132, %r10;
	sub.s32 	%r134, %r131, %r133;
	selp.b32 	%r135, 0, %r129, %p15;
	selp.b32 	%r136, 0, %r132, %p14;
	selp.b32 	%r137, 0, %r134, %p13;
	mul.lo.s32 	%r138, %r12, %r135;
	mad.lo.s32 	%r139, %r13, %r136, %r138;
	mad.lo.s32 	%r140, %r14, %r137, %r139;
	shr.u32 	%r141, %r128, 31;
	add.s32 	%r142, %r128, %r141;
	shr.s32 	%r143, %r142, 1;
	mul.wide.s32 	%rd51, %r143, 8;
	add.s64 	%rd15, %rd1, %rd51;
	ld.global.f32 	%f38, [%rd15];
	shr.u32 	%r144, %r140, 31;
	add.s32 	%r145, %r140, %r144;
	shr.s32 	%r146, %r145, 1;
	mul.wide.s32 	%rd52, %r146, 2;
	add.s64 	%rd53, %rd2, %rd52;
	ld.global.v2.u8 	{%rs19, %rs20}, [%rd53];
	setp.eq.s16 	%p31, %rs19, 0;
	mul.f32 	%f39, %f38, %f22;
	selp.f32 	%f18, %f21, %f39, %p31;
	setp.eq.s16 	%p32, %rs20, 0;
	mov.f32 	%f236, %f21;
	@%p32 bra 	$L__BB332_16;
	ld.global.f32 	%f40, [%rd15+4];
	mul.f32 	%f236, %f40, %f22;
$L__BB332_16:
	max.f32 	%f41, %f3, 0fFF800000;
	max.f32 	%f42, %f41, %f231;
	max.f32 	%f43, %f42, %f6;
	max.f32 	%f44, %f43, %f232;
	max.f32 	%f45, %f44, %f9;
	max.f32 	%f46, %f45, %f233;
	max.f32 	%f47, %f46, %f12;
	max.f32 	%f48, %f47, %f234;
	max.f32 	%f49, %f48, %f15;
	max.f32 	%f50, %f49, %f235;
	max.f32 	%f51, %f50, %f18;
	max.f32 	%f52, %f51, %f236;
	mov.b32 	%r147, %f52;
	shfl.sync.bfly.b32	%r148|%p33, %r147, 16, 31, -1;
	mov.b32 	%f53, %r148;
	max.f32 	%f54, %f52, %f53;
	mov.b32 	%r149, %f54;
	shfl.sync.bfly.b32	%r150|%p34, %r149, 8, 31, -1;
	mov.b32 	%f55, %r150;
	max.f32 	%f56, %f54, %f55;
	mov.b32 	%r151, %f56;
	shfl.sync.bfly.b32	%r152|%p35, %r151, 4, 31, -1;
	mov.b32 	%f57, %r152;
	max.f32 	%f58, %f56, %f57;
	mov.b32 	%r153, %f58;
	shfl.sync.bfly.b32	%r154|%p36, %r153, 2, 31, -1;
	mov.b32 	%f59, %r154;
	max.f32 	%f60, %f58, %f59;
	mov.b32 	%r155, %f60;
	shfl.sync.bfly.b32	%r156|%p37, %r155, 1, 31, -1;
	mov.b32 	%f61, %r156;
	max.f32 	%f62, %f60, %f61;
	sub.f32 	%f63, %f3, %f62;
	fma.rn.f32 	%f64, %f63, 0f3BBB989D, 0f3F000000;
	cvt.sat.f32.f32 	%f65, %f64;
	mov.f32 	%f66, 0f4B400001;
	mov.f32 	%f67, 0f437C0000;
	fma.rm.f32 	%f68, %f65, %f67, %f66;
	add.f32 	%f69, %f68, 0fCB40007F;
	neg.f32 	%f70, %f69;
	fma.rn.f32 	%f71, %f63, 0f3FB8AA3B, %f70;
	fma.rn.f32 	%f72, %f63, 0f32A57060, %f71;
	mov.b32 	%r157, %f68;
	shl.b32 	%r158, %r157, 23;
	mov.b32 	%f73, %r158;
	ex2.approx.ftz.f32 	%f74, %f72;
	mul.f32 	%f75, %f74, %f73;
	add.f32 	%f76, %f75, 0f00000000;
	sub.f32 	%f77, %f231, %f62;
	fma.rn.f32 	%f78, %f77, 0f3BBB989D, 0f3F000000;
	cvt.sat.f32.f32 	%f79, %f78;
	fma.rm.f32 	%f80, %f79, %f67, %f66;
	add.f32 	%f81, %f80, 0fCB40007F;
	neg.f32 	%f82, %f81;
	fma.rn.f32 	%f83, %f77, 0f3FB8AA3B, %f82;
	fma.rn.f32 	%f84, %f77, 0f32A57060, %f83;
	mov.b32 	%r159, %f80;
	shl.b32 	%r160, %r159, 23;
	mov.b32 	%f85, %r160;
	ex2.approx.ftz.f32 	%f86, %f84;
	mul.f32 	%f87, %f86, %f85;
	add.f32 	%f88, %f76, %f87;
	sub.f32 	%f89, %f6, %f62;
	fma.rn.f32 	%f90, %f89, 0f3BBB989D, 0f3F000000;
	cvt.sat.f32.f32 	%f91, %f90;
	fma.rm.f32 	%f92, %f91, %f67, %f66;
	add.f32 	%f93, %f92, 0fCB40007F;
	neg.f32 	%f94, %f93;
	fma.rn.f32 	%f95, %f89, 0f3FB8AA3B, %f94;
	fma.rn.f32 	%f96, %f89, 0f32A57060, %f95;
	mov.b32 	%r161, %f92;
	shl.b32 	%r162, %r161, 23;
	mov.b32 	%f97, %r162;
	ex2.approx.ftz.f32 	%f98, %f96;
	mul.f32 	%f99, %f98, %f97;
	add.f32 	%f100, %f88, %f99;
	sub.f32 	%f101, %f232, %f62;
	fma.rn.f32 	%f102, %f101, 0f3BBB989D, 0f3F000000;
	cvt.sat.f32.f32 	%f103, %f102;
	fma.rm.f32 	%f104, %f103, %f67, %f66;
	add.f32 	%f105, %f104, 0fCB40007F;
	neg.f32 	%f106, %f105;
	fma.rn.f32 	%f107, %f101, 0f3FB8AA3B, %f106;
	fma.rn.f32 	%f108, %f101, 0f32A57060, %f107;
	mov.b32 	%r163, %f104;
	shl.b32 	%r164, %r163, 23;
	mov.b32 	%f109, %r164;
	ex2.approx.ftz.f32 	%f110, %f108;
	mul.f32 	%f111, %f110, %f109;
	add.f32 	%f112, %f100, %f111;
	sub.f32 	%f113, %f9, %f62;
	fma.rn.f32 	%f114, %f113, 0f3BBB989D, 0f3F000000;
	cvt.sat.f32.f32 	%f115, %f114;
	fma.rm.f32 	%f116, %f115, %f67, %f66;
	add.f32 	%f117, %f116, 0fCB40007F;
	neg.f32 	%f118, %f117;
	fma.rn.f32 	%f119, %f113, 0f3FB8AA3B, %f118;
	fma.rn.f32 	%f120, %f113, 0f32A57060, %f119;
	mov.b32 	%r165, %f116;
	shl.b32 	%r166, %r165, 23;
	mov.b32 	%f121, %r166;
	ex2.approx.ftz.f32 	%f122, %f120;
	mul.f32 	%f123, %f122, %f121;
	add.f32 	%f124, %f112, %f123;
	sub.f32 	%f125, %f233, %f62;
	fma.rn.f32 	%f126, %f125, 0f3BBB989D, 0f3F000000;
	cvt.sat.f32.f32 	%f127, %f126;
	fma.rm.f32 	%f128, %f127, %f67, %f66;
	add.f32 	%f129, %f128, 0fCB40007F;
	neg.f32 	%f130, %f129;
	fma.rn.f32 	%f131, %f125, 0f3FB8AA3B, %f130;
	fma.rn.f32 	%f132, %f125, 0f32A57060, %f131;
	mov.b32 	%r167, %f128;
	shl.b32 	%r168, %r167, 23;
	mov.b32 	%f133, %r168;
	ex2.approx.ftz.f32 	%f134, %f132;
	mul.f32 	%f135, %f134, %f133;
	add.f32 	%f136, %f124, %f135;
	sub.f32 	%f137, %f12, %f62;
	fma.rn.f32 	%f138, %f137, 0f3BBB989D, 0f3F000000;
	cvt.sat.f32.f32 	%f139, %f138;
	fma.rm.f32 	%f140, %f139, %f67, %f66;
	add.f32 	%f141, %f140, 0fCB40007F;
	neg.f32 	%f142, %f141;
	fma.rn.f32 	%f143, %f137, 0f3FB8AA3B, %f142;
	fma.rn.f32 	%f144, %f137, 0f32A57060, %f143;
	mov.b32 	%r169, %f140;
	shl.b32 	%r170, %r169, 23;
	mov.b32 	%f145, %r170;
	ex2.approx.ftz.f32 	%f146, %f144;
	mul.f32 	%f147, %f146, %f145;
	add.f32 	%f148, %f136, %f147;
	sub.f32 	%f149, %f234, %f62;
	fma.rn.f32 	%f150, %f149, 0f3BBB989D, 0f3F000000;
	cvt.sat.f32.f32 	%f151, %f150;
	fma.rm.f32 	%f152, %f151, %f67, %f66;
	add.f32 	%f153, %f152, 0fCB40007F;
	neg.f32 	%f154, %f153;
	fma.rn.f32 	%f155, %f149, 0f3FB8AA3B, %f154;
	fma.rn.f32 	%f156, %f149, 0f32A57060, %f155;
	mov.b32 	%r171, %f152;
	shl.b32 	%r172, %r171, 23;
	mov.b32 	%f157, %r172;
	ex2.approx.ftz.f32 	%f158, %f156;
	mul.f32 	%f159, %f158, %f157;
	add.f32 	%f160, %f148, %f159;
	sub.f32 	%f161, %f15, %f62;
	fma.rn.f32 	%f162, %f161, 0f3BBB989D, 0f3F000000;
	cvt.sat.f32.f32 	%f163, %f162;
	fma.rm.f32 	%f164, %f163, %f67, %f66;
	add.f32 	%f165, %f164, 0fCB40007F;
	neg.f32 	%f166, %f165;
	fma.rn.f32 	%f167, %f161, 0f3FB8AA3B, %f166;
	fma.rn.f32 	%f168, %f161, 0f32A57060, %f167;
	mov.b32 	%r173, %f164;
	shl.b32 	%r174, %r173, 23;
	mov.b32 	%f169, %r174;
	ex2.approx.ftz.f32 	%f170, %f168;
	mul.f32 	%f171, %f170, %f169;
	add.f32 	%f172, %f160, %f171;
	sub.f32 	%f173, %f235, %f62;
	fma.rn.f32 	%f174, %f173, 0f3BBB989D, 0f3F000000;
	cvt.sat.f32.f32 	%f175, %f174;
	fma.rm.f32 	%f176, %f175, %f67, %f66;
	add.f32 	%f177, %f176, 0fCB40007F;
	neg.f32 	%f178, %f177;
	fma.rn.f32 	%f179, %f173, 0f3FB8AA3B, %f178;
	fma.rn.f32 	%f180, %f173, 0f32A57060, %f179;
	mov.b32 	%r175, %f176;
	shl.b32 	%r176, %r175, 23;
	mov.b32 	%f181, %r176;
	ex2.approx.ftz.f32 	%f182, %f180;
	mul.f32 	%f183, %f182, %f181;
	add.f32 	%f184, %f172, %f183;
	sub.f32 	%f185, %f18, %f62;
	fma.rn.f32 	%f186, %f185, 0f3BBB989D, 0f3F000000;
	cvt.sat.f32.f32 	%f187, %f186;
	fma.rm.f32 	%f188, %f187, %f67, %f66;
	add.f32 	%f189, %f188, 0fCB40007F;
	neg.f32 	%f190, %f189;
	fma.rn.f32 	%f191, %f185, 0f3FB8AA3B, %f190;
	fma.rn.f32 	%f192, %f185, 0f32A57060, %f191;
	mov.b32 	%r177, %f188;
	shl.b32 	%r178, %r177, 23;
	mov.b32 	%f193, %r178;
	ex2.approx.ftz.f32 	%f194, %f192;
	mul.f32 	%f195, %f194, %f193;
	add.f32 	%f196, %f184, %f195;
	sub.f32 	%f197, %f236, %f62;
	fma.rn.f32 	%f198, %f197, 0f3BBB989D, 0f3F000000;
	cvt.sat.f32.f32 	%f199, %f198;
	fma.rm.f32 	%f200, %f199, %f67, %f66;
	add.f32 	%f201, %f200, 0fCB40007F;
	neg.f32 	%f202, %f201;
	fma.rn.f32 	%f203, %f197, 0f3FB8AA3B, %f202;
	fma.rn.f32 	%f204, %f197, 0f32A57060, %f203;
	mov.b32 	%r179, %f200;
	shl.b32 	%r180, %r179, 23;
	mov.b32 	%f205, %r180;
	ex2.approx.ftz.f32 	%f206, %f204;
	mul.f32 	%f207, %f206, %f205;
	add.f32 	%f208, %f196, %f207;
	mov.b32 	%r181, %f208;
	shfl.sync.bfly.b32	%r182|%p38, %r181, 16, 31, -1;
	mov.b32 	%f209, %r182;
	add.f32 	%f210, %f208, %f209;
	mov.b32 	%r183, %f210;
	shfl.sync.bfly.b32	%r184|%p39, %r183, 8, 31, -1;
	mov.b32 	%f211, %r184;
	add.f32 	%f212, %f210, %f211;
	mov.b32 	%r185, %f212;
	shfl.sync.bfly.b32	%r186|%p40, %r185, 4, 31, -1;
	mov.b32 	%f213, %r186;
	add.f32 	%f214, %f212, %f213;
	mov.b32 	%r187, %f214;
	shfl.sync.bfly.b32	%r188|%p41, %r187, 2, 31, -1;
	mov.b32 	%f215, %r188;
	add.f32 	%f216, %f214, %f215;
	mov.b32 	%r189, %f216;
	shfl.sync.bfly.b32	%r190|%p42, %r189, 1, 31, -1;
	mov.b32 	%f217, %r190;
	add.f32 	%f218, %f216, %f217;
	div.rn.f32 	%f219, %f75, %f218;
	div.rn.f32 	%f220, %f87, %f218;
	div.rn.f32 	%f221, %f99, %f218;
	div.rn.f32 	%f222, %f111, %f218;
	div.rn.f32 	%f223, %f123, %f218;
	div.rn.f32 	%f224, %f135, %f218;
	div.rn.f32 	%f225, %f147, %f218;
	div.rn.f32 	%f226, %f159, %f218;
	div.rn.f32 	%f227, %f171, %f218;
	div.rn.f32 	%f228, %f183, %f218;
	div.rn.f32 	%f229, %f195, %f218;
	div.rn.f32 	%f230, %f207, %f218;
	mad.lo.s64 	%rd54, %rd91, %rd27, %rd5;
	shr.u64 	%rd55, %rd54, 63;
	add.s64 	%rd56, %rd54, %rd55;
	cvta.to.global.u64 	%rd57, %rd26;
	shl.b64 	%rd58, %rd56, 2;
	and.b64  	%rd59, %rd58, -8;
	add.s64 	%rd60, %rd57, %rd59;
	st.global.v2.f32 	[%rd60], {%f219, %f220};
	add.s64 	%rd61, %rd54, 64;
	shr.u64 	%rd62, %rd61, 63;
	add.s64 	%rd63, %rd61, %rd62;
	shl.b64 	%rd64, %rd63, 2;
	and.b64  	%rd65, %rd64, -8;
	add.s64 	%rd66, %rd57, %rd65;
	st.global.v2.f32 	[%rd66], {%f221, %f222};
	add.s64 	%rd67, %rd54, 128;
	shr.u64 	%rd68, %rd67, 63;
	add.s64 	%rd69, %rd67, %rd68;
	shl.b64 	%rd70, %rd69, 2;
	and.b64  	%rd71, %rd70, -8;
	add.s64 	%rd72, %rd57, %rd71;
	st.global.v2.f32 	[%rd72], {%f223, %f224};
	add.s64 	%rd73, %rd54, 192;
	shr.u64 	%rd74, %rd73, 63;
	add.s64 	%rd75, %rd73, %rd74;
	shl.b64 	%rd76, %rd75, 2;
	and.b64  	%rd77, %rd76, -8;
	add.s64 	%rd78, %rd57, %rd77;
	st.global.v2.f32 	[%rd78], {%f225, %f226};
	add.s64 	%rd79, %rd54, 256;
	shr.u64 	%rd80, %rd79, 63;
	add.s64 	%rd81, %rd79, %rd80;
	shl.b64 	%rd82, %rd81, 2;
	and.b64  	%rd83, %rd82, -8;
	add.s64 	%rd84, %rd57, %rd83;
	st.global.v2.f32 	[%rd84], {%f227, %f228};
	add.s64 	%rd85, %rd54, 320;
	shr.u64 	%rd86, %rd85, 63;
	add.s64 	%rd87, %rd85, %rd86;
	shl.b64 	%rd88, %rd87, 2;
	and.b64  	%rd89, %rd88, -8;
	add.s64 	%rd90, %rd57, %rd89;
	st.global.v2.f32 	[%rd90], {%f229, %f230};
	add.s64 	%rd91, %rd91, %rd6;
	setp.lt.s64 	%p43, %rd91, %rd28;
	@%p43 bra 	$L__BB332_4;
$L__BB332_17:
	ret;

}
	// .globl	_Z15SoftmaxWarpImplI22BroadcastScaleMaskLoadIffbLm3EiE11DirectStoreIffEfLi2ELi12ELi32ELi1ELb1EL9Algorithm0EEvT_T0_ll
.visible .entry _Z15SoftmaxWarpImplI22BroadcastScaleMaskLoadIffbLm3EiE11DirectStoreIffEfLi2ELi12ELi32ELi1ELb1EL9Algorithm0EEvT_T0_ll(
	.param .align 8 .b8 _Z15SoftmaxWarpImplI22BroadcastScaleMaskLoadIffbLm3EiE11DirectStoreIffEfLi2ELi12ELi32ELi1ELb1EL9Algorithm0EEvT_T0_ll_param_0[112],
	.param .align 8 .b8 _Z15SoftmaxWarpImplI22BroadcastScaleMaskLoadIffbLm3EiE11DirectStoreIffEfLi2ELi12ELi32ELi1ELb1EL9Algorithm0EEvT_T0_ll_param_1[16],
	.param .u64 _Z15SoftmaxWarpImplI22BroadcastScaleMaskLoadIffbLm3EiE11DirectStoreIffEfLi2ELi12ELi32ELi1ELb1EL9Algorithm0EEvT_T0_ll_param_2,
	.param .u64 _Z15SoftmaxWarpImplI22BroadcastScaleMaskLoadIffbLm3EiE11DirectStoreIffEfLi2ELi12ELi32ELi1ELb1EL9Algorithm0EEvT_T0_ll_param_3
)
{
	.reg .pred 	%p<56>;
	.reg .b16 	%rs<21>;
	.reg .b32 	%r<201>;
	.reg .b32 	%f<279>;
	.reg .b64 	%rd<95>;

	ld.param.u64 	%rd31, [_Z15SoftmaxWarpImplI22BroadcastScaleMaskLoadIffbLm3EiE11DirectStoreIffEfLi2ELi12ELi32ELi1ELb1EL9Algorithm0EEvT_T0_ll_param_1+8];
	ld.param.v2.f32 	{%f57, %f58}, [_Z15SoftmaxWarpImplI22BroadcastScaleMaskLoadIffbLm3EiE11DirectStoreIffEfLi2ELi12ELi32ELi1ELb1EL9Algorithm0EEvT_T0_ll_param_0+104];
	ld.param.u64 	%rd29, [_Z15SoftmaxWarpImplI22BroadcastScaleMaskLoadIffbLm3EiE11DirectStoreIffEfLi2ELi12ELi32ELi1ELb1EL9Algorithm0EEvT_T0_ll_param_0+96];
	ld.param.u32 	%r12, [_Z15SoftmaxWarpImplI22BroadcastScaleMaskLoadIffbLm3EiE11DirectStoreIffEfLi2ELi12ELi32ELi1ELb1EL9Algorithm0EEvT_T0_ll_param_0+80];
	ld.param.v2.u32 	{%r10, %r11}, [_Z15SoftmaxWarpImplI22BroadcastScaleMaskLoadIffbLm3EiE11DirectStoreIffEfLi2ELi12ELi32ELi1ELb1EL9Algorithm0EEvT_T0_ll_param_0+72];
	ld.param.v2.u32 	{%r7, %r8}, [_Z15SoftmaxWarpImplI22BroadcastScaleMaskLoadIffbLm3EiE11DirectStoreIffEfLi2ELi12ELi32ELi1ELb1EL9Algorithm0EEvT_T0_ll_param_0+48];
	ld.param.u64 	%rd25, [_Z15SoftmaxWarpImplI22BroadcastScaleMaskLoadIffbLm3EiE11DirectStoreIffEfLi2ELi12ELi32ELi1ELb1EL9Algorithm0EEvT_T0_ll_param_0+32];
	ld.param.u64 	%rd24, [_Z15SoftmaxWarpImplI22BroadcastScaleMaskLoadIffbLm3EiE11DirectStoreIffEfLi2ELi12ELi32ELi1ELb1EL9Algorithm0EEvT_T0_ll_param_0+24];
	ld.param.u64 	%rd23, [_Z15SoftmaxWarpImplI22BroadcastScaleMaskLoadIffbLm3EiE11DirectStoreIffEfLi2ELi12ELi32ELi1ELb1EL9Algorithm0EEvT_T0_ll_param_0+16];
	ld.param.u64 	%rd30, [_Z15SoftmaxWarpImplI22BroadcastScaleMaskLoadIffbLm3EiE11DirectStoreIffEfLi2ELi12ELi32ELi1ELb1EL9Algorithm0EEvT_T0_ll_param_1];
	ld.param.u64 	%rd22, [_Z15SoftmaxWarpImplI22BroadcastScaleMaskLoadIffbLm3EiE11DirectStoreIffEfLi2ELi12ELi32ELi1ELb1EL9Algorithm0EEvT_T0_ll_param_0+8];
	ld.param.u64 	%rd21, [_Z15SoftmaxWarpImplI22BroadcastScaleMaskLoadIffbLm3EiE11DirectStoreIffEfLi2ELi12ELi32ELi1ELb1EL9Algorithm0EEvT_T0_ll_param_0];
	ld.param.u64 	%rd32, [_Z15SoftmaxWarpImplI22BroadcastScaleMaskLoadIffbLm3EiE11DirectStoreIffEfLi2ELi12ELi32ELi1ELb1EL9Algorithm0EEvT_T0_ll_param_2];
	ld.param.u64 	%rd33, [_Z15SoftmaxWarpImplI22BroadcastScaleMaskLoadIffbLm3EiE11DirectStoreIffEfLi2ELi12ELi32ELi1ELb1EL9Algorithm0EEvT_T0_ll_param_3];
	cvta.to.global.u64 	%rd1, %rd21;
	cvta.to.global.u64 	%rd2, %rd22;
	cvta.to.global.u64 	%rd3, %rd30;
	setp.lt.s64 	%p1, %rd33, 385;
	@%p1 bra 	$L__BB333_2;
	mov.u64 	%rd34, $str;
	cvta.global.u64 	%rd35, %rd34;
	mov.u64 	%rd36, $str$1;
	cvta.global.u64 	%rd37, %rd36;
	mov.u64 	%rd38, __unnamed_324;
	cvta.global.u64 	%rd39, %rd38;
	{ // callseq 323, 0
	.param .b64 param0;
	st.param.b64 	[param0], %rd35;
	.param .b64 param1;
	st.param.b64 	[param1], %rd37;
	.param .b32 param2;
	st.param.b32 	[param2], 219;
	.param .b64 param3;
	st.param.b64 	[param3], %rd39;
	.param .b64 param4;
	st.param.b64 	[param4], 1;
	call.uni 
	__assertfail, 
	(
	param0, 
	param1, 
	param2, 
	param3, 
	param4
	);
	} // callseq 323
$L__BB333_2:
	mov.u32 	%r23, %ctaid.x;
	mov.u32 	%r24, %ntid.y;
	mov.u32 	%r25, %tid.y;
	mad.lo.s32 	%r26, %r23, %r24, %r25;
	mov.u32 	%r27, %nctaid.x;
	mul.lo.s32 	%r3, %r27, %r24;
	cvt.s64.s32 	%rd94, %r26;
	setp.le.s64 	%p2, %rd32, %rd94;
	@%p2 bra 	$L__BB333_41;
	mov.u32 	%r28, %tid.x;
	shl.b32 	%r29, %r28, 1;
	cvt.u64.u32 	%rd5, %r29;
	add.s32 	%r30, %r29, 64;
	cvt.u64.u32 	%rd6, %r30;
	add.s32 	%r31, %r29, 128;
	cvt.u64.u32 	%rd7, %r31;
	add.s32 	%r32, %r29, 192;
	cvt.u64.u32 	%rd8, %r32;
	add.s32 	%r33, %r29, 256;
	cvt.u64.u32 	%rd9, %r33;
	add.s32 	%r34, %r29, 320;
	cvt.u64.u32 	%rd10, %r34;
	cvt.s64.s32 	%rd11, %r3;
	cvt.u32.u64 	%r36, %rd29;
	cvt.u32.u64 	%r37, %rd5;
$L__BB333_4:
	setp.le.s64 	%p3, %rd33, %rd5;
	cvt.u32.u64 	%r35, %rd94;
	mul.lo.s32 	%r6, %r36, %r35;
	mov.f32 	%f256, 0fFF800000;
	mov.f32 	%f257, %f256;
	mov.f32 	%f262, %f256;
	@%p3 bra 	$L__BB333_8;
	setp.eq.s64 	%p4, %rd25, 1;
	setp.eq.s64 	%p5, %rd24, 1;
	setp.eq.s64 	%p6, %rd23, 1;
	add.s32 	%r38, %r37, %r6;
	div.s32 	%r39, %r38, %r7;
	mul.lo.s32 	%r40, %r39, %r7;
	sub.s32 	%r41, %r38, %r40;
	div.s32 	%r42, %r41, %r8;
	mul.lo.s32 	%r43, %r42, %r8;
	sub.s32 	%r44, %r41, %r43;
	selp.b32 	%r45, 0, %r39, %p6;
	selp.b32 	%r46, 0, %r42, %p5;
	selp.b32 	%r47, 0, %r44, %p4;
	mul.lo.s32 	%r48, %r10, %r45;
	mad.lo.s32 	%r49, %r11, %r46, %r48;
	mad.lo.s32 	%r50, %r12, %r47, %r49;
	shr.u32 	%r51, %r38, 31;
	add.s32 	%r52, %r38, %r51;
	shr.s32 	%r53, %r52, 1;
	mul.wide.s32 	%rd40, %r53, 8;
	add.s64 	%rd13, %rd1, %rd40;
	ld.global.f32 	%f60, [%rd13];
	shr.u32 	%r54, %r50, 31;
	add.s32 	%r55, %r50, %r54;
	shr.s32 	%r56, %r55, 1;
	mul.wide.s32 	%rd41, %r56, 2;
	add.s64 	%rd42, %rd2, %rd41;
	ld.global.v2.u8 	{%rs9, %rs10}, [%rd42];
	setp.eq.s16 	%p7, %rs9, 0;
	mul.f32 	%f61, %f60, %f58;
	selp.f32 	%f257, %f57, %f61, %p7;
	setp.eq.s16 	%p8, %rs10, 0;
	mov.f32 	%f256, %f57;
	@%p8 bra 	$L__BB333_7;
	ld.global.f32 	%f62, [%rd13+4];
	mul.f32 	%f256, %f62, %f58;
$L__BB333_7:
	max.f32 	%f63, %f257, 0fFF800000;
	max.f32 	%f262, %f63, %f256;
$L__BB333_8:
	setp.le.s64 	%p9, %rd33, %rd6;
	mov.f32 	%f260, 0fFF800000;
	mov.f32 	%f261, %f260;
	@%p9 bra 	$L__BB333_12;
	cvt.u32.u64 	%r57, %rd6;
	setp.eq.s64 	%p10, %rd25, 1;
	setp.eq.s64 	%p11, %rd24, 1;
	setp.eq.s64 	%p12, %rd23, 1;
	add.s32 	%r58, %r57, %r6;
	div.s32 	%r59, %r58, %r7;
	mul.lo.s32 	%r60, %r59, %r7;
	sub.s32 	%r61, %r58, %r60;
	div.s32 	%r62, %r61, %r8;
	mul.lo.s32 	%r63, %r62, %r8;
	sub.s32 	%r64, %r61, %r63;
	selp.b32 	%r65, 0, %r59, %p12;
	selp.b32 	%r66, 0, %r62, %p11;
	selp.b32 	%r67, 0, %r64, %p10;
	mul.lo.s32 	%r68, %r10, %r65;
	mad.lo.s32 	%r69, %r11, %r66, %r68;
	mad.lo.s32 	%r70, %r12, %r67, %r69;
	shr.u32 	%r71, %r58, 31;
	add.s32 	%r72, %r58, %r71;
	shr.s32 	%r73, %r72, 1;
	mul.wide.s32 	%rd43, %r73, 8;
	add.s64 	%rd14, %rd1, %rd43;
	ld.global.f32 	%f65, [%rd14];
	shr.u32 	%r74, %r70, 31;
	add.s32 	%r75, %r70, %r74;
	shr.s32 	%r76, %r75, 1;
	mul.wide.s32 	%rd44, %r76, 2;
	add.s64 	%rd45, %rd2, %rd44;
	ld.global.v2.u8 	{%rs11, %rs12}, [%rd45];
	setp.eq.s16 	%p13, %rs11, 0;
	mul.f32 	%f66, %f65, %f58;
	selp.f32 	%f261, %f57, %f66, %p13;
	setp.eq.s16 	%p14, %rs12, 0;
	mov.f32 	%f260, %f57;
	@%p14 bra 	$L__BB333_11;
	ld.global.f32 	%f67, [%rd14+4];
	mul.f32 	%f260, %f67, %f58;
$L__BB333_11:
	max.f32 	%f68, %f262, %f261;
	max.f32 	%f262, %f68, %f260;
$L__BB333_12:
	setp.le.s64 	%p15, %rd33, %rd7;
	mov.f32 	%f264, 0fFF800000;
	mov.f32 	%f265, %f264;
	@%p15 bra 	$L__BB333_16;
	cvt.u32.u64 	%r77, %rd7;
	setp.eq.s64 	%p16, %rd25, 1;
	setp.eq.s64 	%p17, %rd24, 1;
	setp.eq.s64 	%p18, %rd23, 1;
	add.s32 	%r78, %r77, %r6;
	div.s32 	%r79, %r78, %r7;
	mul.lo.s32 	%r80, %r79, %r7;
	sub.s32 	%r81, %r78, %r80;
	div.s32 	%r82, %r81, %r8;
	mul.lo.s32 	%r83, %r82, %r8;
	sub.s32 	%r84, %r81, %r83;
	selp.b32 	%r85, 0, %r79, %p18;
	selp.b32 	%r86, 0, %r82, %p17;
	selp.b32 	%r87, 0, %r84, %p16;
	mul.lo.s32 	%r88, %r10, %r85;
	mad.lo.s32 	%r89, %r11, %r86, %r88;
	mad.lo.s32 	%r90, %r12, %r87, %r89;
	shr.u32 	%r91, %r78, 31;
	add.s32 	%r92, %r78, %r91;
	shr.s32 	%r93, %r92, 1;
	mul.wide.s32 	%rd46, %r93, 8;
	add.s64 	%rd15, %rd1, %rd46;
	ld.global.f32 	%f70, [%rd15];
	shr.u32 	%r94, %r90, 31;
	add.s32 	%r95, %r90, %r94;
	shr.s32 	%r96, %r95, 1;
	mul.wide.s32 	%rd47, %r96, 2;
	add.s64 	%rd48, %rd2, %rd47;
	ld.global.v2.u8 	{%rs13, %rs14}, [%rd48];
	setp.eq.s16 	%p19, %rs13, 0;
	mul.f32 	%f71, %f70, %f58;
	selp.f32 	%f265, %f57, %f71, %p19;
	setp.eq.s16 	%p20, %rs14, 0;
	mov.f32 	%f264, %f57;
	@%p20 bra 	$L__BB333_15;
	ld.global.f32 	%f72, [%rd15+4];
	mul.f32 	%f264, %f72, %f58;
$L__BB333_15:
	max.f32 	%f73, %f262, %f265;
	max.f32 	%f262, %f73, %f264;
$L__BB333_16:
	setp.le.s64 	%p21, %rd33, %rd8;
	mov.f32 	%f268, 0fFF800000;
	mov.f32 	%f269, %f268;
	@%p21 bra 	$L__BB333_20;
	cvt.u32.u64 	%r97, %rd8;
	setp.eq.s64 	%p22, %rd25, 1;
	setp.eq.s64 	%p23, %rd24, 1;
	setp.eq.s64 	%p24, %rd23, 1;
	add.s32 	%r98, %r97, %r6;
	div.s32 	%r99, %r98, %r7;
	mul.lo.s32 	%r100, %r99, %r7;
	sub.s32 	%r101, %r98, %r100;
	div.s32 	%r102, %r101, %r8;
	mul.lo.s32 	%r103, %r102, %r8;
	sub.s32 	%r104, %r101, %r103;
	selp.b32 	%r105, 0, %r99, %p24;
	selp.b32 	%r106, 0, %r102, %p23;
	selp.b32 	%r107, 0, %r104, %p22;
	mul.lo.s32 	%r108, %r10, %r105;
	mad.lo.s32 	%r109, %r11, %r106, %r108;
	mad.lo.s32 	%r110, %r12, %r107, %r109;
	shr.u32 	%r111, %r98, 31;
	add.s32 	%r112, %r98, %r111;
	shr.s32 	%r113, %r112, 1;
	mul.wide.s32 	%rd49, %r113, 8;
	add.s64 	%rd16, %rd1, %rd49;
	ld.global.f32 	%f75, [%rd16];
	shr.u32 	%r114, %r110, 31;
	add.s32 	%r115, %r110, %r114;
	shr.s32 	%r116, %r115, 1;
	mul.wide.s32 	%rd50, %r116, 2;
	add.s64 	%rd51, %rd2, %rd50;
	ld.global.v2.u8 	{%rs15, %rs16}, [%rd51];
	setp.eq.s16 	%p25, %rs15, 0;
	mul.f32 	%f76, %f75, %f58;
	selp.f32 	%f269, %f57, %f76, %p25;
	setp.eq.s16 	%p26, %rs16, 0;
	mov.f32 	%f268, %f57;
	@%p26 bra 	$L__BB333_19;
	ld.global.f32 	%f77, [%rd16+4];
	mul.f32 	%f268, %f77, %f58;
$L__BB333_19:
	max.f32 	%f78, %f262, %f269;
	max.f32 	%f262, %f78, %f268;
$L__BB333_20:
	setp.le.s64 	%p27, %rd33, %rd9;
	mov.f32 	%f272, 0fFF800000;
	mov.f32 	%f273, %f272;
	@%p27 bra 	$L__BB333_24;
	cvt.u32.u64 	%r117, %rd9;
	setp.eq.s64 	%p28, %rd25, 1;
	setp.eq.s64 	%p29, %rd24, 1;
	setp.eq.s64 	%p30, %rd23, 1;
	add.s32 	%r118, %r117, %r6;
	div.s32 	%r119, %r118, %r7;
	mul.lo.s32 	%r120, %r119, %r7;
	sub.s32 	%r121, %r118, %r120;
	div.s32 	%r122, %r121, %r8;
	mul.lo.s32 	%r123, %r122, %r8;
	sub.s32 	%r124, %r121, %r123;
	selp.b32 	%r125, 0, %r119, %p30;
	selp.b32 	%r126, 0, %r122, %p29;
	selp.b32 	%r127, 0, %r124, %p28;
	mul.lo.s32 	%r128, %r10, %r125;
	mad.lo.s32 	%r129, %r11, %r126, %r128;
	mad.lo.s32 	%r130, %r12, %r127, %r129;
	shr.u32 	%r131, %r118, 31;
	add.s32 	%r132, %r118, %r131;
	shr.s32 	%r133, %r132, 1;
	mul.wide.s32 	%rd52, %r133, 8;
	add.s64 	%rd17, %rd1, %rd52;
	ld.global.f32 	%f80, [%rd17];
	shr.u32 	%r134, %r130, 31;
	add.s32 	%r135, %r130, %r134;
	shr.s32 	%r136, %r135, 1;
	mul.wide.s32 	%rd53, %r136, 2;
	add.s64 	%rd54, %rd2, %rd53;
	ld.global.v2.u8 	{%rs17, %rs18}, [%rd54];
	setp.eq.s16 	%p31, %rs17, 0;
	mul.f32 	%f81, %f80, %f58;
	selp.f32 	%f273, %f57, %f81, %p31;
	setp.eq.s16 	%p32, %rs18, 0;
	mov.f32 	%f272, %f57;
	@%p32 bra 	$L__BB333_23;
	ld.global.f32 	%f82, [%rd17+4];
	mul.f32 	%f272, %f82, %f58;
$L__BB333_23:
	max.f32 	%f83, %f262, %f273;
	max.f32 	%f262, %f83, %f272;
$L__BB333_24:
	setp.le.s64 	%p33, %rd33, %rd10;
	mov.f32 	%f276, 0fFF800000;
	mov.f32 	%f277, %f276;
	@%p33 bra 	$L__BB333_28;
	cvt.u32.u64 	%r137, %rd10;
	setp.eq.s64 	%p34, %rd25, 1;
	setp.eq.s64 	%p35, %rd24, 1;
	setp.eq.s64 	%p36, %rd23, 1;
	add.s32 	%r138, %r137, %r6;
	div.s32 	%r139, %r138, %r7;
	mul.lo.s32 	%r140, %r139, %r7;
	sub.s32 	%r141, %r138, %r140;
	div.s32 	%r142, %r141, %r8;
	mul.lo.s32 	%r143, %r142, %r8;
	sub.s32 	%r144, %r141, %r143;
	selp.b32 	%r145, 0, %r139, %p36;
	selp.b32 	%r146, 0, %r142, %p35;
	selp.b32 	%r147, 0, %r144, %p34;
	mul.lo.s32 	%r148, %r10, %r145;
	mad.lo.s32 	%r149, %r11, %r146, %r148;
	mad.lo.s32 	%r150, %r12, %r147, %r149;
	shr.u32 	%r151, %r138, 31;
	add.s32 	%r152, %r138, %r151;
	shr.s32 	%r153, %r152, 1;
	mul.wide.s32 	%rd55, %r153, 8;
	add.s64 	%rd18, %rd1, %rd55;
	ld.global.f32 	%f85, [%rd18];
	shr.u32 	%r154, %r150, 31;
	add.s32 	%r155, %r150, %r154;
	shr.s32 	%r156, %r155, 1;
	mul.wide.s32 	%rd56, %r156, 2;
	add.s64 	%rd57, %rd2, %rd56;
	ld.global.v2.u8 	{%rs19, %rs20}, [%rd57];
	setp.eq.s16 	%p37, %rs19, 0;
	mul.f32 	%f86, %f85, %f58;
	selp.f32 	%f277, %f57, %f86, %p37;
	setp.eq.s16 	%p38, %rs20, 0;
	mov.f32 	%f276, %f57;
	@%p38 bra 	$L__BB333_27;
	ld.global.f32 	%f87, [%rd18+4];
	mul.f32 	%f276, %f87, %f58;
$L__BB333_27:
	max.f32 	%f88, %f262, %f277;
	max.f32 	%f262, %f88, %f276;
$L__BB333_28:
	setp.le.s64 	%p39, %rd33, %rd5;
	mov.b32 	%r157, %f262;
	shfl.sync.bfly.b32	%r158|%p40, %r157, 16, 31, -1;
	mov.b32 	%f89, %r158;
	max.f32 	%f90, %f262, %f89;
	mov.b32 	%r159, %f90;
	shfl.sync.bfly.b32	%r160|%p41, %r159, 8, 31, -1;
	mov.b32 	%f91, %r160;
	max.f32 	%f92, %f90, %f91;
	mov.b32 	%r161, %f92;
	shfl.sync.bfly.b32	%r162|%p42, %r161, 4, 31, -1;
	mov.b32 	%f93, %r162;
	max.f32 	%f94, %f92, %f93;
	mov.b32 	%r163, %f94;
	shfl.sync.bfly.b32	%r164|%p43, %r163, 2, 31, -1;
	mov.b32 	%f95, %r164;
	max.f32 	%f96, %f94, %f95;
	mov.b32 	%r165, %f96;
	shfl.sync.bfly.b32	%r166|%p44, %r165, 1, 31, -1;
	mov.b32 	%f97, %r166;
	max.f32 	%f98, %f96, %f97;
	sub.f32 	%f99, %f257, %f98;
	fma.rn.f32 	%f100, %f99, 0f3BBB989D, 0f3F000000;
	cvt.sat.f32.f32 	%f101, %f100;
	mov.f32 	%f102, 0f4B400001;
	mov.f32 	%f103, 0f437C0000;
	fma.rm.f32 	%f104, %f101, %f103, %f102;
	add.f32 	%f105, %f104, 0fCB40007F;
	neg.f32 	%f106, %f105;
	fma.rn.f32 	%f107, %f99, 0f3FB8AA3B, %f106;
	fma.rn.f32 	%f108, %f99, 0f32A57060, %f107;
	mov.b32 	%r167, %f104;
	shl.b32 	%r168, %r167, 23;
	mov.b32 	%f109, %r168;
	ex2.approx.ftz.f32 	%f110, %f108;
	mul.f32 	%f111, %f110, %f109;
	add.f32 	%f112, %f111, 0f00000000;
	sub.f32 	%f113, %f256, %f98;
	fma.rn.f32 	%f114, %f113, 0f3BBB989D, 0f3F000000;
	cvt.sat.f32.f32 	%f115, %f114;
	fma.rm.f32 	%f116, %f115, %f103, %f102;
	add.f32 	%f117, %f116, 0fCB40007F;
	neg.f32 	%f118, %f117;
	fma.rn.f32 	%f119, %f113, 0f3FB8AA3B, %f118;
	fma.rn.f32 	%f120, %f113, 0f32A57060, %f119;
	mov.b32 	%r169, %f116;
	shl.b32 	%r170, %r169, 23;
	mov.b32 	%f121, %r170;
	ex2.approx.ftz.f32 	%f122, %f120;
	mul.f32 	%f123, %f122, %f121;
	add.f32 	%f124, %f112, %f123;
	sub.f32 	%f125, %f261, %f98;
	fma.rn.f32 	%f126, %f125, 0f3BBB989D, 0f3F000000;
	cvt.sat.f32.f32 	%f127, %f126;
	fma.rm.f32 	%f128, %f127, %f103, %f102;
	add.f32 	%f129, %f128, 0fCB40007F;
	neg.f32 	%f130, %f129;
	fma.rn.f32 	%f131, %f125, 0f3FB8AA3B, %f130;
	fma.rn.f32 	%f132, %f125, 0f32A57060, %f131;
	mov.b32 	%r171, %f128;
	shl.b32 	%r172, %r171, 23;
	mov.b32 	%f133, %r172;
	ex2.approx.ftz.f32 	%f134, %f132;
	mul.f32 	%f135, %f134, %f133;
	add.f32 	%f136, %f124, %f135;
	sub.f32 	%f137, %f260, %f98;
	fma.rn.f32 	%f138, %f137, 0f3BBB989D, 0f3F000000;
	cvt.sat.f32.f32 	%f139, %f138;
	fma.rm.f32 	%f140, %f139, %f103, %f102;
	add.f32 	%f141, %f140, 0fCB40007F;
	neg.f32 	%f142, %f141;
	fma.rn.f32 	%f143, %f137, 0f3FB8AA3B, %f142;
	fma.rn.f32 	%f144, %f137, 0f32A57060, %f143;
	mov.b32 	%r173, %f140;
	shl.b32 	%r174, %r173, 23;
	mov.b32 	%f145, %r174;
	ex2.approx.ftz.f32 	%f146, %f144;
	mul.f32 	%f147, %f146, %f145;
	add.f32 	%f148, %f136, %f147;
	sub.f32 	%f149, %f265, %f98;
	fma.rn.f32 	%f150, %f149, 0f3BBB989D, 0f3F000000;
	cvt.sat.f32.f32 	%f151, %f150;
	fma.rm.f32 	%f152, %f151, %f103, %f102;
	add.f32 	%f153, %f152, 0fCB40007F;
	neg.f32 	%f154, %f153;
	fma.rn.f32 	%f155, %f149, 0f3FB8AA3B, %f154;
	fma.rn.f32 	%f156, %f149, 0f32A57060, %f155;
	mov.b32 	%r175, %f152;
	shl.b32 	%r176, %r175, 23;
	mov.b32 	%f157, %r176;
	ex2.approx.ftz.f32 	%f158, %f156;
	mul.f32 	%f159, %f158, %f157;
	add.f32 	%f160, %f148, %f159;
	sub.f32 	%f161, %f264, %f98;
	fma.rn.f32 	%f162, %f161, 0f3BBB989D, 0f3F000000;
	cvt.sat.f32.f32 	%f163, %f162;
	fma.rm.f32 	%f164, %f163, %f103, %f102;
	add.f32 	%f165, %f164, 0fCB40007F;
	neg.f32 	%f166, %f165;
	fma.rn.f32 	%f167, %f161, 0f3FB8AA3B, %f166;
	fma.rn.f32 	%f168, %f161, 0f32A57060, %f167;
	mov.b32 	%r177, %f164;
	shl.b32 	%r178, %r177, 23;
	mov.b32 	%f169, %r178;
	ex2.approx.ftz.f32 	%f170, %f168;
	mul.f32 	%f171, %f170, %f169;
	add.f32 	%f172, %f160, %f171;
	sub.f32 	%f173, %f269, %f98;
	fma.rn.f32 	%f174, %f173, 0f3BBB989D, 0f3F000000;
	cvt.sat.f32.f32 	%f175, %f174;
	fma.rm.f32 	%f176, %f175, %f103, %f102;
	add.f32 	%f177, %f176, 0fCB40007F;
	neg.f32 	%f178, %f177;
	fma.rn.f32 	%f179, %f173, 0f3FB8AA3B, %f178;
	fma.rn.f32 	%f180, %f173, 0f32A57060, %f179;
	mov.b32 	%r179, %f176;
	shl.b32 	%r180, %r179, 23;
	mov.b32 	%f181, %r180;
	ex2.approx.ftz.f32 	%f182, %f180;
	mul.f32 	%f183, %f182, %f181;
	add.f32 	%f184, %f172, %f183;
	sub.f32 	%f185, %f268, %f98;
	fma.rn.f32 	%f186, %f185, 0f3BBB989D, 0f3F000000;
	cvt.sat.f32.f32 	%f187, %f186;
	fma.rm.f32 	%f188, %f187, %f103, %f102;
	add.f32 	%f189, %f188, 0fCB40007F;
	neg.f32 	%f190, %f189;
	fma.rn.f32 	%f191, %f185, 0f3FB8AA3B, %f190;
	fma.rn.f32 	%f192, %f185, 0f32A57060, %f191;
	mov.b32 	%r181, %f188;
	shl.b32 	%r182, %r181, 23;
	mov.b32 	%f193, %r182;
	ex2.approx.ftz.f32 	%f194, %f192;
	mul.f32 	%f195, %f194, %f193;
	add.f32 	%f196, %f184, %f195;
	sub.f32 	%f197, %f273, %f98;
	fma.rn.f32 	%f198, %f197, 0f3BBB989D, 0f3F000000;
	cvt.sat.f32.f32 	%f199, %f198;
	fma.rm.f32 	%f200, %f199, %f103, %f102;
	add.f32 	%f201, %f200, 0fCB40007F;
	neg.f32 	%f202, %f201;
	fma.rn.f32 	%f203, %f197, 0f3FB8AA3B, %f202;
	fma.rn.f32 	%f204, %f197, 0f32A57060, %f203;
	mov.b32 	%r183, %f200;
	shl.b32 	%r184, %r183, 23;
	mov.b32 	%f205, %r184;
	ex2.approx.ftz.f32 	%f206, %f204;
	mul.f32 	%f207, %f206, %f205;
	add.f32 	%f208, %f196, %f207;
	sub.f32 	%f209, %f272, %f98;
	fma.rn.f32 	%f210, %f209, 0f3BBB989D, 0f3F000000;
	cvt.sat.f32.f32 	%f211, %f210;
	fma.rm.f32 	%f212, %f211, %f103, %f102;
	add.f32 	%f213, %f212, 0fCB40007F;
	neg.f32 	%f214, %f213;
	fma.rn.f32 	%f215, %f209, 0f3FB8AA3B, %f214;
	fma.rn.f32 	%f216, %f209, 0f32A57060, %f215;
	mov.b32 	%r185, %f212;
	shl.b32 	%r186, %r185, 23;
	mov.b32 	%f217, %r186;
	ex2.approx.ftz.f32 	%f218, %f216;
	mul.f32 	%f219, %f218, %f217;
	add.f32 	%f220, %f208, %f219;
	sub.f32 	%f221, %f277, %f98;
	fma.rn.f32 	%f222, %f221, 0f3BBB989D, 0f3F000000;
	cvt.sat.f32.f32 	%f223, %f222;
	fma.rm.f32 	%f224, %f223, %f103, %f102;
	add.f32 	%f225, %f224, 0fCB40007F;
	neg.f32 	%f226, %f225;
	fma.rn.f32 	%f227, %f221, 0f3FB8AA3B, %f226;
	fma.rn.f32 	%f228, %f221, 0f32A57060, %f227;
	mov.b32 	%r187, %f224;
	shl.b32 	%r188, %r187, 23;
	mov.b32 	%f229, %r188;
	ex2.approx.ftz.f32 	%f230, %f228;
	mul.f32 	%f231, %f230, %f229;
	add.f32 	%f232, %f220, %f231;
	sub.f32 	%f233, %f276, %f98;
	fma.rn.f32 	%f234, %f233, 0f3BBB989D, 0f3F000000;
	cvt.sat.f32.f32 	%f235, %f234;
	fma.rm.f32 	%f236, %f235, %f103, %f102;
	add.f32 	%f237, %f236, 0fCB40007F;
	neg.f32 	%f238, %f237;
	fma.rn.f32 	%f239, %f233, 0f3FB8AA3B, %f238;
	fma.rn.f32 	%f240, %f233, 0f32A57060, %f239;
	mov.b32 	%r189, %f236;
	shl.b32 	%r190, %r189, 23;
	mov.b32 	%f241, %r190;
	ex2.approx.ftz.f32 	%f242, %f240;
	mul.f32 	%f243, %f242, %f241;
	add.f32 	%f244, %f232, %f243;
	mov.b32 	%r191, %f244;
	shfl.sync.bfly.b32	%r192|%p45, %r191, 16, 31, -1;
	mov.b32 	%f245, %r192;
	add.f32 	%f246, %f244, %f245;
	mov.b32 	%r193, %f246;
	shfl.sync.bfly.b32	%r194|%p46, %r193, 8, 31, -1;
	mov.b32 	%f247, %r194;
	add.f32 	%f248, %f246, %f247;
	mov.b32 	%r195, %f248;
	shfl.sync.bfly.b32	%r196|%p47, %r195, 4, 31, -1;
	mov.b32 	%f249, %r196;
	add.f32 	%f250, %f248, %f249;
	mov.b32 	%r197, %f250;
	shfl.sync.bfly.b32	%r198|%p48, %r197, 2, 31, -1;
	mov.b32 	%f251, %r198;
	add.f32 	%f252, %f250, %f251;
	mov.b32 	%r199, %f252;
	shfl.sync.bfly.b32	%r200|%p49, %r199, 1, 31, -1;
	mov.b32 	%f253, %r200;
	add.f32 	%f254, %f252, %f253;
	div.rn.f32 	%f45, %f111, %f254;
	div.rn.f32 	%f46, %f123, %f254;
	div.rn.f32 	%f47, %f135, %f254;
	div.rn.f32 	%f48, %f147, %f254;
	div.rn.f32 	%f49, %f159, %f254;
	div.rn.f32 	%f50, %f171, %f254;
	div.rn.f32 	%f51, %f183, %f254;
	div.rn.f32 	%f52, %f195, %f254;
	div.rn.f32 	%f53, %f207, %f254;
	div.rn.f32 	%f54, %f219, %f254;
	div.rn.f32 	%f55, %f231, %f254;
	div.rn.f32 	%f56, %f243, %f254;
	mul.lo.s64 	%rd19, %rd94, %rd31;
	@%p39 bra 	$L__BB333_30;
	add.s64 	%rd58, %rd19, %rd5;
	shr.u64 	%rd59, %rd58, 63;
	add.s64 	%rd60, %rd58, %rd59;
	shl.b64 	%rd61, %rd60, 2;
	and.b64  	%rd62, %rd61, -8;
	add.s64 	%rd63, %rd3, %rd62;
	st.global.v2.f32 	[%rd63], {%f45, %f46};
$L__BB333_30:
	setp.le.s64 	%p50, %rd33, %rd6;
	@%p50 bra 	$L__BB333_32;
	add.s64 	%rd64, %rd19, %rd6;
	shr.u64 	%rd65, %rd64, 63;
	add.s64 	%rd66, %rd64, %rd65;
	shl.b64 	%rd67, %rd66, 2;
	and.b64  	%rd68, %rd67, -8;
	add.s64 	%rd69, %rd3, %rd68;
	st.global.v2.f32 	[%rd69], {%f47, %f48};
$L__BB333_32:
	setp.le.s64 	%p51, %rd33, %rd7;
	@%p51 bra 	$L__BB333_34;
	add.s64 	%rd70, %rd19, %rd7;
	shr.u64 	%rd71, %rd70, 63;
	add.s64 	%rd72, %rd70, %rd71;
	shl.b64 	%rd73, %rd72, 2;
	and.b64  	%rd74, %rd73, -8;
	add.s64 	%rd75, %rd3, %rd74;
	st.global.v2.f32 	[%rd75], {%f49, %f50};
$L__BB333_34:
	setp.le.s64 	%p52, %rd33, %rd8;
	@%p52 bra 	$L__BB333_36;
	add.s64 	%rd76, %rd19, %rd8;
	shr.u64 	%rd77, %rd76, 63;
	add.s64 	%rd78, %rd76, %rd77;
	shl.b64 	%rd79, %rd78, 2;
	and.b64  	%rd80, %rd79, -8;
	add.s64 	%rd81, %rd3, %rd80;
	st.global.v2.f32 	[%rd81], {%f51, %f52};
$L__BB333_36:
	setp.le.s64 	%p53, %rd33, %rd9;
	@%p53 bra 	$L__BB333_38;
	add.s64 	%rd82, %rd19, %rd9;
	shr.u64 	%rd83, %rd82, 63;
	add.s64 	%rd84, %rd82, %rd83;
	shl.b64 	%rd85, %rd84, 2;
	and.b64  	%rd86, %rd85, -8;
	add.s64 	%rd87, %rd3, %rd86;
	st.global.v2.f32 	[%rd87], {%f53, %f54};
$L__BB333_38:
	setp.le.s64 	%p54, %rd33, %rd10;
	@%p54 bra 	$L__BB333_40;
	add.s64 	%rd88, %rd19, %rd10;
	shr.u64 	%rd89, %rd88, 63;
	add.s64 	%rd90, %rd88, %rd89;
	shl.b64 	%rd91, %rd90, 2;
	and.b64  	%rd92, %rd91, -8;
	add.s64 	%rd93, %rd3, %rd92;
	st.global.v2.f32 	[%rd93], {%f55, %f56};
$L__BB333_40:
	add.s64 	%rd94, %rd94, %rd11;
	setp.lt.s64 	%p55, %rd94, %rd32;
	@%p55 bra 	$L__BB333_4;
$L__BB333_41:
	ret;

}
	// .globl	_Z15SoftmaxWarpImplI22BroadcastScaleMaskLoadIffbLm3EiE11DirectStoreIffEfLi2ELi14ELi32ELi1ELb0EL9Algorithm0EEvT_T0_ll
.visible .entry _Z15SoftmaxWarpImplI22BroadcastScaleMaskLoadIffbLm3EiE11DirectStoreIffEfLi2ELi14ELi32ELi1ELb0EL9Algorithm0EEvT_T0_ll(
	.param .align 8 .b8 _Z15SoftmaxWarpImplI22BroadcastScaleMaskLoadIffbLm3EiE11DirectStoreIffEfLi2ELi14ELi32ELi1ELb0EL9Algorithm0EEvT_T0_ll_param_0[112],
	.param .align 8 .b8 _Z15SoftmaxWarpImplI22BroadcastScaleMaskLoadIffbLm3EiE11DirectStoreIffEfLi2ELi14ELi32ELi1ELb0EL9Algorithm0EEvT_T0_ll_param_1[16],
	.param .u64 _Z15SoftmaxWarpImplI22BroadcastScaleMaskLoadIffbLm3EiE11DirectStoreIffEfLi2ELi14ELi32ELi1ELb0EL9Algorithm0EEvT_T0_ll_param_2,
	.param .u64 _Z15SoftmaxWarpImplI22BroadcastScaleMaskLoadIffbLm3EiE11DirectStoreIffEfLi2ELi14ELi32ELi1ELb0EL9Algorithm0EEvT_T0_ll_param_3
)
{
	.reg .pred 	%p<49>;
	.reg .b16 	%rs<23>;
	.reg .b32 	%r<214>;
	.reg .b32 	%f<272>;
	.reg .b64 	%rd<103>;

	ld.param.u64 	%rd30, [_Z15SoftmaxWarpImplI22BroadcastScaleMaskLoadIffbLm3EiE11DirectStoreIffEfLi2ELi14ELi32ELi1ELb0EL9Algorithm0EEvT_T0_ll_param_1+8];
	ld.param.u64 	%rd29, [_Z15SoftmaxWarpImplI22BroadcastScaleMaskLoadIffbLm3EiE11DirectStoreIffEfLi2ELi14ELi32ELi1ELb0EL9Algorithm0EEvT_T0_ll_param_1];
	ld.param.v2.f32 	{%f24, %f25}, [_Z15SoftmaxWarpImplI22BroadcastScaleMaskLoadIffbLm3EiE11DirectStoreIffEfLi2ELi14ELi32ELi1ELb0EL9Algorithm0EEvT_T0_ll_param_0+104];
	ld.param.u64 	%rd28, [_Z15SoftmaxWarpImplI22BroadcastScaleMaskLoadIffbLm3EiE11DirectStoreIffEfLi2ELi14ELi32ELi1ELb0EL9Algorithm0EEvT_T0_ll_param_0+96];
	ld.param.u32 	%r14, [_Z15SoftmaxWarpImplI22BroadcastScaleMaskLoadIffbLm3EiE11DirectStoreIffEfLi2ELi14ELi32ELi1ELb0EL9Algorithm0EEvT_T0_ll_param_0+80];
	ld.param.v2.u32 	{%r12, %r13}, [_Z15SoftmaxWarpImplI22BroadcastScaleMaskLoadIffbLm3EiE11DirectStoreIffEfLi2ELi14ELi32ELi1ELb0EL9Algorithm0EEvT_T0_ll_param_0+72];
	ld.param.v2.u32 	{%r9, %r10}, [_Z15SoftmaxWarpImplI22BroadcastScaleMaskLoadIffbLm3EiE11DirectStoreIffEfLi2ELi14ELi32ELi1ELb0EL9Algorithm0EEvT_T0_ll_param_0+48];
	ld.param.u64 	%rd24, [_Z15SoftmaxWarpImplI22BroadcastScaleMaskLoadIffbLm3EiE11DirectStoreIffEfLi2ELi14ELi32ELi1ELb0EL9Algorithm0EEvT_T0_ll_param_0+32];
	ld.param.u64 	%rd23, [_Z15SoftmaxWarpImplI22BroadcastScaleMaskLoadIffbLm3EiE11DirectStoreIffEfLi2ELi14ELi32ELi1ELb0EL9Algorithm0EEvT_T0_ll_param_0+24];
	ld.param.u64 	%rd22, [_Z15SoftmaxWarpImplI22BroadcastScaleMaskLoadIffbLm3EiE11DirectStoreIffEfLi2ELi14ELi32ELi1ELb0EL9Algorithm0EEvT_T0_ll_param_0+16];
	ld.param.u64 	%rd21, [_Z15SoftmaxWarpImplI22BroadcastScaleMaskLoadIffbLm3EiE11DirectStoreIffEfLi2ELi14ELi32ELi1ELb0EL9Algorithm0EEvT_T0_ll_param_0+8];
	ld.param.u64 	%rd20, [_Z15SoftmaxWarpImplI22BroadcastScaleMaskLoadIffbLm3EiE11DirectStoreIffEfLi2ELi14ELi32ELi1ELb0EL9Algorithm0EEvT_T0_ll_param_0];
	ld.param.u64 	%rd31, [_Z15SoftmaxWarpImplI22BroadcastScaleMaskLoadIffbLm3EiE11DirectStoreIffEfLi2ELi14ELi32ELi1ELb0EL9Algorithm0EEvT_T0_ll_param_2];
	ld.param.u64 	%rd32, [_Z15SoftmaxWarpImplI22BroadcastScaleMaskLoadIffbLm3EiE11DirectStoreIffEfLi2ELi14ELi32ELi1ELb0EL9Algorithm0EEvT_T0_ll_param_3];
	cvta.to.global.u64 	%rd1, %rd20;
	cvta.to.global.u64 	%rd2, %rd21;
	setp.lt.s64 	%p1, %rd32, 449;
	@%p1 bra 	$L__BB334_2;
	mov.u64 	%rd33, $str;
	cvta.global.u64 	%rd34, %rd33;
	mov.u64 	%rd35, $str$1;
	cvta.global.u64 	%rd36, %rd35;
	mov.u64 	%rd37, __unnamed_325;
	cvta.global.u64 	%rd38, %rd37;
	{ // callseq 324, 0
	.param .b64 param0;
	st.param.b64 	[param0], %rd34;
	.param .b64 param1;
	st.param.b64 	[param1], %rd36;
	.param .b32 param2;
	st.param.b32 	[param2], 219;
	.param .b64 param3;
	st.param.b64 	[param3], %rd38;
	.param .b64 param4;
	st.param.b64 	[param4], 1;
	call.uni 
	__assertfail, 
	(
	param0, 
	param1, 
	param2, 
	param3, 
	param4
	);
	} // callseq 324
$L__BB334_2:
	mov.u32 	%r25, %ctaid.x;
	mov.u32 	%r26, %ntid.y;
	mov.u32 	%r27, %tid.y;
	mad.lo.s32 	%r28, %r25, %r26, %r27;
	mov.u32 	%r29, %nctaid.x;
	mul.lo.s32 	%r6, %r29, %r26;
	cvt.s64.s32 	%rd102, %r28;
	setp.le.s64 	%p2, %rd31, %rd102;
	@%p2 bra 	$L__BB334_19;
	cvta.to.global.u64 	%rd8, %rd29;
	mov.u32 	%r30, %tid.x;
	shl.b32 	%r31, %r30, 1;
	cvt.u64.u32 	%rd9, %r31;
	cvt.s64.s32 	%rd10, %r6;
	cvt.u32.u64 	%r32, %rd9;
	cvt.u32.u64 	%r34, %rd28;
$L__BB334_4:
	setp.eq.s64 	%p3, %rd24, 1;
	setp.eq.s64 	%p4, %rd23, 1;
	setp.eq.s64 	%p5, %rd22, 1;
	cvt.u32.u64 	%r33, %rd102;
	mad.lo.s32 	%r7, %r34, %r33, %r32;
	div.s32 	%r35, %r7, %r9;
	mul.lo.s32 	%r36, %r35, %r9;
	sub.s32 	%r37, %r7, %r36;
	div.s32 	%r38, %r37, %r10;
	mul.lo.s32 	%r39, %r38, %r10;
	sub.s32 	%r40, %r37, %r39;
	selp.b32 	%r41, 0, %r35, %p5;
	selp.b32 	%r42, 0, %r38, %p4;
	selp.b32 	%r43, 0, %r40, %p3;
	mul.lo.s32 	%r44, %r12, %r41;
	mad.lo.s32 	%r45, %r13, %r42, %r44;
	mad.lo.s32 	%r46, %r14, %r43, %r45;
	shr.u32 	%r47, %r7, 31;
	add.s32 	%r48, %r7, %r47;
	shr.s32 	%r49, %r48, 1;
	mul.wide.s32 	%rd39, %r49, 8;
	add.s64 	%rd12, %rd1, %rd39;
	ld.global.f32 	%f26, [%rd12];
	shr.u32 	%r50, %r46, 31;
	add.s32 	%r51, %r46, %r50;
	shr.s32 	%r52, %r51, 1;
	mul.wide.s32 	%rd40, %r52, 2;
	add.s64 	%rd41, %rd2, %rd40;
	ld.global.v2.u8 	{%rs9, %rs10}, [%rd41];
	setp.eq.s16 	%p6, %rs9, 0;
	mul.f32 	%f27, %f26, %f25;
	selp.f32 	%f3, %f24, %f27, %p6;
	setp.eq.s16 	%p7, %rs10, 0;
	mov.f32 	%f265, %f24;
	@%p7 bra 	$L__BB334_6;
	ld.global.f32 	%f28, [%rd12+4];
	mul.f32 	%f265, %f28, %f25;
$L__BB334_6:
	setp.eq.s64 	%p8, %rd24, 1;
	setp.eq.s64 	%p9, %rd23, 1;
	setp.eq.s64 	%p10, %rd22, 1;
	add.s32 	%r8, %r7, 64;
	div.s32 	%r53, %r8, %r9;
	mul.lo.s32 	%r54, %r53, %r9;
	sub.s32 	%r55, %r8, %r54;
	div.s32 	%r56, %r55, %r10;
	mul.lo.s32 	%r57, %r56, %r10;
	sub.s32 	%r58, %r55, %r57;
	selp.b32 	%r59, 0, %r53, %p10;
	selp.b32 	%r60, 0, %r56, %p9;
	selp.b32 	%r61, 0, %r58, %p8;
	mul.lo.s32 	%r62, %r12, %r59;
	mad.lo.s32 	%r63, %r13, %r60, %r62;
	mad.lo.s32 	%r64, %r14, %r61, %r63;
	shr.u32 	%r65, %r8, 31;
	add.s32 	%r66, %r8, %r65;
	shr.s32 	%r67, %r66, 1;
	mul.wide.s32 	%rd42, %r67, 8;
	add.s64 	%rd13, %rd1, %rd42;
	ld.global.f32 	%f29, [%rd13];
	shr.u32 	%r68, %r64, 31;
	add.s32 	%r69, %r64, %r68;
	shr.s32 	%r70, %r69, 1;
	mul.wide.s32 	%rd43, %r70, 2;
	add.s64 	%rd44, %rd2, %rd43;
	ld.global.v2.u8 	{%rs11, %rs12}, [%rd44];
	setp.eq.s16 	%p11, %rs11, 0;
	mul.f32 	%f30, %f29, %f25;
	selp.f32 	%f6, %f24, %f30, %p11;
	setp.eq.s16 	%p12, %rs12, 0;
	mov.f32 	%f266, %f24;
	@%p12 bra 	$L__BB334_8;
	ld.global.f32 	%f31, [%rd13+4];
	mul.f32 	%f266, %f31, %f25;
$L__BB334_8:
	setp.eq.s64 	%p13, %rd24, 1;
	setp.eq.s64 	%p14, %rd23, 1;
	setp.eq.s64 	%p15, %rd22, 1;
	add.s32 	%r71, %r8, 64;
	div.s32 	%r72, %r71, %r9;
	mul.lo.s32 	%r73, %r72, %r9;
	sub.s32 	%r74, %r71, %r73;
	div.s32 	%r75, %r74, %r10;
	mul.lo.s32 	%r76, %r75, %r10;
	sub.s32 	%r77, %r74, %r76;
	selp.b32 	%r78, 0, %r72, %p15;
	selp.b32 	%r79, 0, %r75, %p14;
	selp.b32 	%r80, 0, %r77, %p13;
	mul.lo.s32 	%r81, %r12, %r78;
	mad.lo.s32 	%r82, %r13, %r79, %r81;
	mad.lo.s32 	%r83, %r14, %r80, %r82;
	shr.u32 	%r84, %r71, 31;
	add.s32 	%r85, %r71, %r84;
	shr.s32 	%r86, %r85, 1;
	mul.wide.s32 	%rd45, %r86, 8;
	add.s64 	%rd14, %rd1, %rd45;
	ld.global.f32 	%f32, [%rd14];
	shr.u32 	%r87, %r83, 31;
	add.s32 	%r88, %r83, %r87;
	shr.s32 	%r89, %r88, 1;
	mul.wide.s32 	%rd46, %r89, 2;
	add.s64 	%rd47, %rd2, %rd46;
	ld.global.v2.u8 	{%rs13, %rs14}, [%rd47];
	setp.eq.s16 	%p16, %rs13, 0;
	mul.f32 	%f33, %f32, %f25;
	selp.f32 	%f9, %f24, %f33, %p16;
	setp.eq.s16 	%p17, %rs14, 0;
	mov.f32 	%f267, %f24;
	@%p17 bra 	$L__BB334_10;
	ld.global.f32 	%f34, [%rd14+4];
	mul.f32 	%f267, %f34, %f25;
$L__BB334_10:
	add.s32 	%r90, %r8, 128;
	div.s32 	%r91, %r90, %r9;
	mul.lo.s32 	%r92, %r91, %r9;
	sub.s32 	%r93, %r90, %r92;
	div.s32 	%r94, %r93, %r10;
	mul.lo.s32 	%r95, %r94, %r10;
	sub.s32 	%r96, %r93, %r95;
	selp.b32 	%r97, 0, %r91, %p15;
	selp.b32 	%r98, 0, %r94, %p14;
	selp.b32 	%r99, 0, %r96, %p13;
	mul.lo.s32 	%r100, %r12, %r97;
	mad.lo.s32 	%r101, %r13, %r98, %r100;
	mad.lo.s32 	%r102, %r14, %r99, %r101;
	shr.u32 	%r103, %r90, 31;
	add.s32 	%r104, %r90, %r103;
	shr.s32 	%r105, %r104, 1;
	mul.wide.s32 	%rd48, %r105, 8;
	add.s64 	%rd15, %rd1, %rd48;
	ld.global.f32 	%f35, [%rd15];
	shr.u32 	%r106, %r102, 31;
	add.s32 	%r107, %r102, %r106;
	shr.s32 	%r108, %r107, 1;
	mul.wide.s32 	%rd49, %r108, 2;
	add.s64 	%rd50, %rd2, %rd49;
	ld.global.v2.u8 	{%rs15, %rs16}, [%rd50];
	setp.eq.s16 	%p21, %rs15, 0;
	mul.f32 	%f36, %f35, %f25;
	selp.f32 	%f12, %f24, %f36, %p21;
	setp.eq.s16 	%p22, %rs16, 0;
	mov.f32 	%f268, %f24;
	@%p22 bra 	$L__BB334_12;
	ld.global.f32 	%f37, [%rd15+4];
	mul.f32 	%f268, %f37, %f25;
$L__BB334_12:
	add.s32 	%r109, %r8, 192;
	div.s32 	%r110, %r109, %r9;
	mul.lo.s32 	%r111, %r110, %r9;
	sub.s32 	%r112, %r109, %r111;
	div.s32 	%r113, %r112, %r10;
	mul.lo.s32 	%r114, %r113, %r10;
	sub.s32 	%r115, %r112, %r114;
	selp.b32 	%r116, 0, %r110, %p15;
	selp.b32 	%r117, 0, %r113, %p14;
	selp.b32 	%r118, 0, %r115, %p13;
	mul.lo.s32 	%r119, %r12, %r116;
	mad.lo.s32 	%r120, %r13, %r117, %r119;
	mad.lo.s32 	%r121, %r14, %r118, %r120;
	shr.u32 	%r122, %r109, 31;
	add.s32 	%r123, %r109, %r122;
	shr.s32 	%r124, %r123, 1;
	mul.wide.s32 	%rd51, %r124, 8;
	add.s64 	%rd16, %rd1, %rd51;
	ld.global.f32 	%f38, [%rd16];
	shr.u32 	%r125, %r121, 31;
	add.s32 	%r126, %r121, %r125;
	shr.s32 	%r127, %r126, 1;
	mul.wide.s32 	%rd52, %r127, 2;
	add.s64 	%rd53, %rd2, %rd52;
	ld.global.v2.u8 	{%rs17, %rs18}, [%rd53];
	setp.eq.s16 	%p26, %rs17, 0;
	mul.f32 	%f39, %f38, %f25;
	selp.f32 	%f15, %f24, %f39, %p26;
	setp.eq.s16 	%p27, %rs18, 0;
	mov.f32 	%f269, %f24;
	@%p27 bra 	$L__BB334_14;
	ld.global.f32 	%f40, [%rd16+4];
	mul.f32 	%f269, %f40, %f25;
$L__BB334_14:
	add.s32 	%r128, %r8, 256;
	div.s32 	%r129, %r128, %r9;
	mul.lo.s32 	%r130, %r129, %r9;
	sub.s32 	%r131, %r128, %r130;
	div.s32 	%r132, %r131, %r10;
	mul.lo.s32 	%r133, %r132, %r10;
	sub.s32 	%r134, %r131, %r133;
	selp.b32 	%r135, 0, %r129, %p15;
	selp.b32 	%r136, 0, %r132, %p14;
	selp.b32 	%r137, 0, %r134, %p13;
	mul.lo.s32 	%r138, %r12, %r135;
	mad.lo.s32 	%r139, %r13, %r136, %r138;
	mad.lo.s32 	%r140, %r14, %r137, %r139;
	shr.u32 	%r141, %r128, 31;
	add.s32 	%r142, %r128, %r141;
	shr.s32 	%r143, %r142, 1;
	mul.wide.s32 	%rd54, %r143, 8;
	add.s64 	%rd17, %rd1, %rd54;
	ld.global.f32 	%f41, [%rd17];
	shr.u32 	%r144, %r140, 31;
	add.s32 	%r145, %r140, %r144;
	shr.s32 	%r146, %r145, 1;
	mul.wide.s32 	%rd55, %r146, 2;
	add.s64 	%rd56, %rd2, %rd55;
	ld.global.v2.u8 	{%rs19, %rs20}, [%rd56];
	setp.eq.s16 	%p31, %rs19, 0;
	mul.f32 	%f42, %f41, %f25;
	selp.f32 	%f18, %f24, %f42, %p31;
	setp.eq.s16 	%p32, %rs20, 0;
	mov.f32 	%f270, %f24;
	@%p32 bra 	$L__BB334_16;
	ld.global.f32 	%f43, [%rd17+4];
	mul.f32 	%f270, %f43, %f25;
$L__BB334_16:
	add.s32 	%r147, %r8, 320;
	div.s32 	%r148, %r147, %r9;
	mul.lo.s32 	%r149, %r148, %r9;
	sub.s32 	%r150, %r147, %r149;
	div.s32 	%r151, %r150, %r10;
	mul.lo.s32 	%r152, %r151, %r10;
	sub.s32 	%r153, %r150, %r152;
	selp.b32 	%r154, 0, %r148, %p15;
	selp.b32 	%r155, 0, %r151, %p14;
	selp.b32 	%r156, 0, %r153, %p13;
	mul.lo.s32 	%r157, %r12, %r154;
	mad.lo.s32 	%r158, %r13, %r155, %r157;
	mad.lo.s32 	%r159, %r14, %r156, %r158;
	shr.u32 	%r160, %r147, 31;
	add.s32 	%r161, %r147, %r160;
	shr.s32 	%r162, %r161, 1;
	mul.wide.s32 	%rd57, %r162, 8;
	add.s64 	%rd18, %rd1, %rd57;
	ld.global.f32 	%f44, [%rd18];
	shr.u32 	%r163, %r159, 31;
	add.s32 	%r164, %r159, %r163;
	shr.s32 	%r165, %r164, 1;
	mul.wide.s32 	%rd58, %r165, 2;
	add.s64 	%rd59, %rd2, %rd58;
	ld.global.v2.u8 	{%rs21, %rs22}, [%rd59];
	setp.eq.s16 	%p36, %rs21, 0;
	mul.f32 	%f45, %f44, %f25;
	selp.f32 	%f21, %f24, %f45, %p36;
	setp.eq.s16 	%p37, %rs22, 0;
	mov.f32 	%f271, %f24;
	@%p37 bra 	$L__BB334_18;
	ld.global.f32 	%f46, [%rd18+4];
	mul.f32 	%f271, %f46, %f25;
$L__BB334_18:
	max.f32 	%f47, %f3, 0fFF800000;
	max.f32 	%f48, %f47, %f265;
	max.f32 	%f49, %f48, %f6;
	max.f32 	%f50, %f49, %f266;
	max.f32 	%f51, %f50, %f9;
	max.f32 	%f52, %f51, %f267;
	max.f32 	%f53, %f52, %f12;
	max.f32 	%f54, %f53, %f268;
	max.f32 	%f55, %f54, %f15;
	max.f32 	%f56, %f55, %f269;
	max.f32 	%f57, %f56, %f18;
	max.f32 	%f58, %f57, %f270;
	max.f32 	%f59, %f58, %f21;
	max.f32 	%f60, %f59, %f271;
	mov.b32 	%r166, %f60;
	shfl.sync.bfly.b32	%r167|%p38, %r166, 16, 31, -1;
	mov.b32 	%f61, %r167;
	max.f32 	%f62, %f60, %f61;
	mov.b32 	%r168, %f62;
	shfl.sync.bfly.b32	%r169|%p39, %r168, 8, 31, -1;
	mov.b32 	%f63, %r169;
	max.f32 	%f64, %f62, %f63;
	mov.b32 	%r170, %f64;
	shfl.sync.bfly.b32	%r171|%p40, %r170, 4, 31, -1;
	mov.b32 	%f65, %r171;
	max.f32 	%f66, %f64, %f65;
	mov.b32 	%r172, %f66;
	shfl.sync.bfly.b32	%r173|%p41, %r172, 2, 31, -1;
	mov.b32 	%f67, %r173;
	max.f32 	%f68, %f66, %f67;
	mov.b32 	%r174, %f68;
	shfl.sync.bfly.b32	%r175|%p42, %r174, 1, 31, -1;
	mov.b32 	%f69, %r175;
	max.f32 	%f70, %f68, %f69;
	sub.f32 	%f71, %f3, %f70;
	fma.rn.f32 	%f72, %f71, 0f3BBB989D, 0f3F000000;
	cvt.sat.f32.f32 	%f73, %f72;
	mov.f32 	%f74, 0f4B400001;
	mov.f32 	%f75, 0f437C0000;
	fma.rm.f32 	%f76, %f73, %f75, %f74;
	add.f32 	%f77, %f76, 0fCB40007F;
	neg.f32 	%f78, %f77;
	fma.rn.f32 	%f79, %f71, 0f3FB8AA3B, %f78;
	fma.rn.f32 	%f80, %f71, 0f32A57060, %f79;
	mov.b32 	%r176, %f76;
	shl.b32 	%r177, %r176, 23;
	mov.b32 	%f81, %r177;
	ex2.approx.ftz.f32 	%f82, %f80;
	mul.f32 	%f83, %f82, %f81;
	add.f32 	%f84, %f83, 0f00000000;
	sub.f32 	%f85, %f265, %f70;
	fma.rn.f32 	%f86, %f85, 0f3BBB989D, 0f3F000000;
	cvt.sat.f32.f32 	%f87, %f86;
	fma.rm.f32 	%f88, %f87, %f75, %f74;
	add.f32 	%f89, %f88, 0fCB40007F;
	neg.f32 	%f90, %f89;
	fma.rn.f32 	%f91, %f85, 0f3FB8AA3B, %f90;
	fma.rn.f32 	%f92, %f85, 0f32A57060, %f91;
	mov.b32 	%r178, %f88;
	shl.b32 	%r179, %r178, 23;
	mov.b32 	%f93, %r179;
	ex2.approx.ftz.f32 	%f94, %f92;
	mul.f32 	%f95, %f94, %f93;
	add.f32 	%f96, %f84, %f95;
	sub.f32 	%f97, %f6, %f70;
	fma.rn.f32 	%f98, %f97, 0f3BBB989D, 0f3F000000;
	cvt.sat.f32.f32 	%f99, %f98;
	fma.rm.f32 	%f100, %f99, %f75, %f74;
	add.f32 	%f101, %f100, 0fCB40007F;
	neg.f32 	%f102, %f101;
	fma.rn.f32 	%f103, %f97, 0f3FB8AA3B, %f102;
	fma.rn.f32 	%f104, %f97, 0f32A57060, %f103;
	mov.b32 	%r180, %f100;
	shl.b32 	%r181, %r180, 23;
	mov.b32 	%f105, %r181;
	ex2.approx.ftz.f32 	%f106, %f104;
	mul.f32 	%f107, %f106, %f105;
	add.f32 	%f108, %f96, %f107;
	sub.f32 	%f109, %f266, %f70;
	fma.rn.f32 	%f110, %f109, 0f3BBB989D, 0f3F000000;
	cvt.sat.f32.f32 	%f111, %f110;
	fma.rm.f32 	%f112, %f111, %f75, %f74;
	add.f32 	%f113, %f112, 0fCB40007F;
	neg.f32 	%f114, %f113;
	fma.rn.f32 	%f115, %f109, 0f3FB8AA3B, %f114;
	fma.rn.f32 	%f116, %f109, 0f32A57060, %f115;
	mov.b32 	%r182, %f112;
	shl.b32 	%r183, %r182, 23;
	mov.b32 	%f117, %r183;
	ex2.approx.ftz.f32 	%f118, %f116;
	mul.f32 	%f119, %f118, %f117;
	add.f32 	%f120, %f108, %f119;
	sub.f32 	%f121, %f9, %f70;
	fma.rn.f32 	%f122, %f121, 0f3BBB989D, 0f3F000000;
	cvt.sat.f32.f32 	%f123, %f122;
	fma.rm.f32 	%f124, %f123, %f75, %f74;
	add.f32 	%f125, %f124, 0fCB40007F;
	neg.f32 	%f126, %f125;
	fma.rn.f32 	%f127, %f121, 0f3FB8AA3B, %f126;
	fma.rn.f32 	%f128, %f121, 0f32A57060, %f127;
	mov.b32 	%r184, %f124;
	shl.b32 	%r185, %r184, 23;
	mov.b32 	%f129, %r185;
	ex2.approx.ftz.f32 	%f130, %f128;
	mul.f32 	%f131, %f130, %f129;
	add.f32 	%f132, %f120, %f131;
	sub.f32 	%f133, %f267, %f70;
	fma.rn.f32 	%f134, %f133, 0f3BBB989D, 0f3F000000;
	cvt.sat.f32.f32 	%f135, %f134;
	fma.rm.f32 	%f136, %f135, %f75, %f74;
	add.f32 	%f137, %f136, 0fCB40007F;
	neg.f32 	%f138, %f137;
	fma.rn.f32 	%f139, %f133, 0f3FB8AA3B, %f138;
	fma.rn.f32 	%f140, %f133, 0f32A57060, %f139;
	mov.b32 	%r186, %f136;
	shl.b32 	%r187, %r186, 23;
	mov.b32 	%f141, %r187;
	ex2.approx.ftz.f32 	%f142, %f140;
	mul.f32 	%f143, %f142, %f141;
	add.f32 	%f144, %f132, %f143;
	sub.f32 	%f145, %f12, %f70;
	fma.rn.f32 	%f146, %f145, 0f3BBB989D, 0f3F000000;
	cvt.sat.f32.f32 	%f147, %f146;
	fma.rm.f32 	%f148, %f147, %f75, %f74;
	add.f32 	%f149, %f148, 0fCB40007F;
	neg.f32 	%f150, %f149;
	fma.rn.f32 	%f151, %f145, 0f3FB8AA3B, %f150;
	fma.rn.f32 	%f152, %f145, 0f32A57060, %f151;
	mov.b32 	%r188, %f148;
	shl.b32 	%r189, %r188, 23;
	mov.b32 	%f153, %r189;
	ex2.approx.ftz.f32 	%f154, %f152;
	mul.f32 	%f155, %f154, %f153;
	add.f32 	%f156, %f144, %f155;
	sub.f32 	%f157, %f268, %f70;
	fma.rn.f32 	%f158, %f157, 0f3BBB989D, 0f3F000000;
	cvt.sat.f32.f32 	%f159, %f158;
	fma.rm.f32 	%f160, %f159, %f75, %f74;
	add.f32 	%f161, %f160, 0fCB40007F;
	neg.f32 	%f162, %f161;
	fma.rn.f32 	%f163, %f157, 0f3FB8AA3B, %f162;
	fma.rn.f32 	%f164, %f157, 0f32A57060, %f163;
	mov.b32 	%r190, %f160;
	shl.b32 	%r191, %r190, 23;
	mov.b32 	%f165, %r191;
	ex2.approx.ftz.f32 	%f166, %f164;
	mul.f32 	%f167, %f166, %f165;
	add.f32 	%f168, %f156, %f167;
	sub.f32 	%f169, %f15, %f70;
	fma.rn.f32 	%f170, %f169, 0f3BBB989D, 0f3F000000;
	cvt.sat.f32.f32 	%f171, %f170;
	fma.rm.f32 	%f172, %f171, %f75, %f74;
	add.f32 	%f173, %f172, 0fCB40007F;
	neg.f32 	%f174, %f173;
	fma.rn.f32 	%f175, %f169, 0f3FB8AA3B, %f174;
	fma.rn.f32 	%f176, %f169, 0f32A57060, %f175;
	mov.b32 	%r192, %f172;
	shl.b32 	%r193, %r192, 23;
	mov.b32 	%f177, %r193;
	ex2.approx.ftz.f32 	%f178, %f176;
	mul.f32 	%f179, %f178, %f177;
	add.f32 	%f180, %f168, %f179;
	sub.f32 	%f181, %f269, %f70;
	fma.rn.f32 	%f182, %f181, 0f3BBB989D, 0f3F000000;
	cvt.sat.f32.f32 	%f183, %f182;
	fma.rm.f32 	%f184, %f183, %f75, %f74;
	add.f32 	%f185, %f184, 0fCB40007F;
	neg.f32 	%f186, %f185;
	fma.rn.f32 	%f187, %f181, 0f3FB8AA3B, %f186;
	fma.rn.f32 	%f188, %f181, 0f32A57060, %f187;
	mov.b32 	%r194, %f184;
	shl.b32 	%r195, %r194, 23;
	mov.b32 	%f189, %r195;
	ex2.approx.ftz.f32 	%f190, %f188;
	mul.f32 	%f191, %f190, %f189;
	add.f32 	%f192, %f180, %f191;
	sub.f32 	%f193, %f18, %f70;
	fma.rn.f32 	%f194, %f193, 0f3BBB989D, 0f3F000000;
	cvt.sat.f32.f32 	%f195, %f194;
	fma.rm.f32 	%f196, %f195, %f75, %f74;
	add.f32 	%f197, %f196, 0fCB40007F;
	neg.f32 	%f198, %f197;
	fma.rn.f32 	%f199, %f193, 0f3FB8AA3B, %f198;
	fma.rn.f32 	%f200, %f193, 0f32A57060, %f199;
	mov.b32 	%r196, %f196;
	shl.b32 	%r197, %r196, 23;
	mov.b32 	%f201, %r197;
	ex2.approx.ftz.f32 	%f202, %f200;
	mul.f32 	%f203, %f202, %f201;
	add.f32 	%f204, %f192, %f203;
	sub.f32 	%f205, %f270, %f70;
	fma.rn.f32 	%f206, %f205, 0f3BBB989D, 0f3F000000;
	cvt.sat.f32.f32 	%f207, %f206;
	fma.rm.f32 	%f208, %f207, %f75, %f74;
	add.f32 	%f209, %f208, 0fCB40007F;
	neg.f32 	%f210, %f209;
	fma.rn.f32 	%f211, %f205, 0f3FB8AA3B, %f210;
	fma.rn.f32 	%f212, %f205, 0f32A57060, %f211;
	mov.b32 	%r198, %f208;
	shl.b32 	%r199, %r198, 23;
	mov.b32 	%f213, %r199;
	ex2.approx.ftz.f32 	%f214, %f212;
	mul.f32 	%f215, %f214, %f213;
	add.f32 	%f216, %f204, %f215;
	sub.f32 	%f217, %f21, %f70;
	fma.rn.f32 	%f218, %f217, 0f3BBB989D, 0f3F000000;
	cvt.sat.f32.f32 	%f219, %f218;
	fma.rm.f32 	%f220, %f219, %f75, %f74;
	add.f32 	%f221, %f220, 0fCB40007F;
	neg.f32 	%f222, %f221;
	fma.rn.f32 	%f223, %f217, 0f3FB8AA3B, %f222;
	fma.rn.f32 	%f224, %f217, 0f32A57060, %f223;
	mov.b32 	%r200, %f220;
	shl.b32 	%r201, %r200, 23;
	mov.b32 	%f225, %r201;
	ex2.approx.ftz.f32 	%f226, %f224;
	mul.f32 	%f227, %f226, %f225;
	add.f32 	%f228, %f216, %f227;
	sub.f32 	%f229, %f271, %f70;
	fma.rn.f32 	%f230, %f229, 0f3BBB989D, 0f3F000000;
	cvt.sat.f32.f32 	%f231, %f230;
	fma.rm.f32 	%f232, %f231, %f75, %f74;
	add.f32 	%f233, %f232, 0fCB40007F;
	neg.f32 	%f234, %f233;
	fma.rn.f32 	%f235, %f229, 0f3FB8AA3B, %f234;
	fma.rn.f32 	%f236, %f229, 0f32A57060, %f235;
	mov.b32 	%r202, %f232;
	shl.b32 	%r203, %r202, 23;
	mov.b32 	%f237, %r203;
	ex2.approx.ftz.f32 	%f238, %f236;
	mul.f32 	%f239, %f238, %f237;
	add.f32 	%f240, %f228, %f239;
	mov.b32 	%r204, %f240;
	shfl.sync.bfly.b32	%r205|%p43, %r204, 16, 31, -1;
	mov.b32 	%f241, %r205;
	add.f32 	%f242, %f240, %f241;
	mov.b32 	%r206, %f242;
	shfl.sync.bfly.b32	%r207|%p44, %r206, 8, 31, -1;
	mov.b32 	%f243, %r207;
	add.f32 	%f244, %f242, %f243;
	mov.b32 	%r208, %f244;
	shfl.sync.bfly.b32	%r209|%p45, %r208, 4, 31, -1;
	mov.b32 	%f245, %r209;
	add.f32 	%f246, %f244, %f245;
	mov.b32 	%r210, %f246;
	shfl.sync.bfly.b32	%r211|%p46, %r210, 2, 31, -1;
	mov.b32 	%f247, %r211;
	add.f32 	%f248, %f246, %f247;
	mov.b32 	%r212, %f248;
	shfl.sync.bfly.b32	%r213|%p47, %r212, 1, 31, -1;
	mov.b32 	%f249, %r213;
	add.f32 	%f250, %f248, %f249;
	div.rn.f32 	%f251, %f83, %f250;
	div.rn.f32 	%f252, %f95, %f250;
	div.rn.f32 	%f253, %f107, %f250;
	div.rn.f32 	%f254, %f119, %f250;
	div.rn.f32 	%f255, %f131, %f250;
	div.rn.f32 	%f256, %f143, %f250;
	div.rn.f32 	%f257, %f155, %f250;
	div.rn.f32 	%f258, %f167, %f250;
	div.rn.f32 	%f259, %f179, %f250;
	div.rn.f32 	%f260, %f191, %f250;
	div.rn.f32 	%f261, %f203, %f250;
	div.rn.f32 	%f262, %f215, %f250;
	div.rn.f32 	%f263, %f227, %f250;
	div.rn.f32 	%f264, %f239, %f250;
	mad.lo.s64 	%rd60, %rd102, %rd30, %rd9;
	shr.u64 	%rd61, %rd60, 63;
	add.s64 	%rd62, %rd60, %rd61;
	shl.b64 	%rd63, %rd62, 2;
	and.b64  	%rd64, %rd63, -8;
	add.s64 	%rd65, %rd8, %rd64;
	st.global.v2.f32 	[%rd65], {%f251, %f252};
	add.s64 	%rd66, %rd60, 64;
	shr.u64 	%rd67, %rd66, 63;
	add.s64 	%rd68, %rd66, %rd67;
	shl.b64 	%rd69, %rd68, 2;
	and.b64  	%rd70, %rd69, -8;
	add.s64 	%rd71, %rd8, %rd70;
	st.global.v2.f32 	[%rd71], {%f253, %f254};
	add.s64 	%rd72, %rd60, 128;
	shr.u64 	%rd73, %rd72, 63;
	add.s64 	%rd74, %rd72, %rd73;
	shl.b64 	%rd75, %rd74, 2;
	and.b64  	%rd76, %rd75, -8;
	add.s64 	%rd77, %rd8, %rd76;
	st.global.v2.f32 	[%rd77], {%f255, %f256};
	add.s64 	%rd78, %rd60, 192;
	shr.u64 	%rd79, %rd78, 63;
	add.s64 	%rd80, %rd78, %rd79;
	shl.b64 	%rd81, %rd80, 2;
	and.b64  	%rd82, %rd81, -8;
	add.s64 	%rd83, %rd8, %rd82;
	st.global.v2.f32 	[%rd83], {%f257, %f258};
	add.s64 	%rd84, %rd60, 256;
	shr.u64 	%rd85, %rd84, 63;
	add.s64 	%rd86, %rd84, %rd85;
	shl.b64 	%rd87, %rd86, 2;
	and.b64  	%rd88, %rd87, -8;
	add.s64 	%rd89, %rd8, %rd88;
	st.global.v2.f32 	[%rd89], {%f259, %f260};
	add.s64 	%rd90, %rd60, 320;
	shr.u64 	%rd91, %rd90, 63;
	add.s64 	%rd92, %rd90, %rd91;
	shl.b64 	%rd93, %rd92, 2;
	and.b64  	%rd94, %rd93, -8;
	add.s64 	%rd95, %rd8, %rd94;
	st.global.v2.f32 	[%rd95], {%f261, %f262};
	add.s64 	%rd96, %rd60, 384;
	shr.u64 	%rd97, %rd96, 63;
	add.s64 	%rd98, %rd96, %rd97;
	shl.b64 	%rd99, %rd98, 2;
	and.b64  	%rd100, %rd99, -8;
	add.s64 	%rd101, %rd8, %rd100;
	st.global.v2.f32 	[%rd101], {%f263, %f264};
	add.s64 	%rd102, %rd102, %rd10;
	setp.lt.s64 	%p48, %rd102, %rd31;
	@%p48 bra 	$L__BB334_4;
$L__BB334_19:
	ret;

}
	// .globl	_Z15SoftmaxWarpImplI22BroadcastScaleMaskLoadIffbLm3EiE11DirectStoreIffEfLi2ELi14ELi32ELi1ELb1EL9Algorithm0EEvT_T0_ll
.visible .entry _Z15SoftmaxWarpImplI22BroadcastScaleMaskLoadIffbLm3EiE11DirectStoreIffEfLi2ELi14ELi32ELi1ELb1EL9Algorithm0EEvT_T0_ll(
	.param .align 8 .b8 _Z15SoftmaxWarpImplI22BroadcastScaleMaskLoadIffbLm3EiE11DirectStoreIffEfLi2ELi14ELi32ELi1ELb1EL9Algorithm0EEvT_T0_ll_param_0[112],
	.param .align 8 .b8 _Z15SoftmaxWarpImplI22BroadcastScaleMaskLoadIffbLm3EiE11DirectStoreIffEfLi2ELi14ELi32ELi1ELb1EL9Algorithm0EEvT_T0_ll_param_1[16],
	.param .u64 _Z15SoftmaxWarpImplI22BroadcastScaleMaskLoadIffbLm3EiE11DirectStoreIffEfLi2ELi14ELi32ELi1ELb1EL9Algorithm0EEvT_T0_ll_param_2,
	.param .u64 _Z15SoftmaxWarpImplI22BroadcastScaleMaskLoadIffbLm3EiE11DirectStoreIffEfLi2ELi14ELi32ELi1ELb1EL9Algorithm0EEvT_T0_ll_param_3
)
{
	.reg .pred 	%p<63>;
	.reg .b16 	%rs<23>;
	.reg .b32 	%r<224>;
	.reg .b32 	%f<325>;
	.reg .b64 	%rd<108>;

	ld.param.u64 	%rd33, [_Z15SoftmaxWarpImplI22BroadcastScaleMaskLoadIffbLm3EiE11DirectStoreIffEfLi2ELi14ELi32ELi1ELb1EL9Algorithm0EEvT_T0_ll_param_1+8];
	ld.param.v2.f32 	{%f70, %f71}, [_Z15SoftmaxWarpImplI22BroadcastScaleMaskLoadIffbLm3EiE11DirectStoreIffEfLi2ELi14ELi32ELi1ELb1EL9Algorithm0EEvT_T0_ll_param_0+104];
	ld.param.u64 	%rd31, [_Z15SoftmaxWarpImplI22BroadcastScaleMaskLoadIffbLm3EiE11DirectStoreIffEfLi2ELi14ELi32ELi1ELb1EL9Algorithm0EEvT_T0_ll_param_0+96];
	ld.param.u32 	%r10, [_Z15SoftmaxWarpImplI22BroadcastScaleMaskLoadIffbLm3EiE11DirectStoreIffEfLi2ELi14ELi32ELi1ELb1EL9Algorithm0EEvT_T0_ll_param_0+80];
	ld.param.v2.u32 	{%r8, %r9}, [_Z15SoftmaxWarpImplI22BroadcastScaleMaskLoadIffbLm3EiE11DirectStoreIffEfLi2ELi14ELi32ELi1ELb1EL9Algorithm0EEvT_T0_ll_param_0+72];
	ld.param.v2.u32 	{%r5, %r6}, [_Z15SoftmaxWarpImplI22BroadcastScaleMaskLoadIffbLm3EiE11DirectStoreIffEfLi2ELi14ELi32ELi1ELb1EL9Algorithm0EEvT_T0_ll_param_0+48];
	ld.param.u64 	%rd27, [_Z15SoftmaxWarpImplI22BroadcastScaleMaskLoadIffbLm3EiE11DirectStoreIffEfLi2ELi14ELi32ELi1ELb1EL9Algorithm0EEvT_T0_ll_param_0+32];
	ld.param.u64 	%rd26, [_Z15SoftmaxWarpImplI22BroadcastScaleMaskLoadIffbLm3EiE11DirectStoreIffEfLi2ELi14ELi32ELi1ELb1EL9Algorithm0EEvT_T0_ll_param_0+24];
	ld.param.u64 	%rd25, [_Z15SoftmaxWarpImplI22BroadcastScaleMaskLoadIffbLm3EiE11DirectStoreIffEfLi2ELi14ELi32ELi1ELb1EL9Algorithm0EEvT_T0_ll_param_0+16];
	ld.param.u64 	%rd32, [_Z15SoftmaxWarpImplI22BroadcastScaleMaskLoadIffbLm3EiE11DirectStoreIffEfLi2ELi14ELi32ELi1ELb1EL9Algorithm0EEvT_T0_ll_param_1];
	ld.param.u64 	%rd24, [_Z15SoftmaxWarpImplI22BroadcastScaleMaskLoadIffbLm3EiE11DirectStoreIffEfLi2ELi14ELi32ELi1ELb1EL9Algorithm0EEvT_T0_ll_param_0+8];
	ld.param.u64 	%rd23, [_Z15SoftmaxWarpImplI22BroadcastScaleMaskLoadIffbLm3EiE11DirectStoreIffEfLi2ELi14ELi32ELi1ELb1EL9Algorithm0EEvT_T0_ll_param_0];
	ld.param.u64 	%rd35, [_Z15SoftmaxWarpImplI22BroadcastScaleMaskLoadIffbLm3EiE11DirectStoreIffEfLi2ELi14ELi32ELi1ELb1EL9Algorithm0EEvT_T0_ll_param_3];
	cvta.to.global.u64 	%rd1, %rd23;
	cvta.to.global.u64 	%rd2, %rd24;
	cvta.to.global.u64 	%rd3, %rd32;
	setp.lt.s64 	%p1, %rd35, 449;
	@%p1 bra 	$L__BB335_2;
	mov.u64 	%rd36, $str;
	cvta.global.u64 	%rd37, %rd36;
	mov.u64 	%rd38, $str$1;
	cvta.global.u64 	%rd39, %rd38;
	mov.u64 	%rd40, __unnamed_326;
	cvta.global.u64 	%rd41, %rd40;
	{ // callseq 325, 0
	.param .b64 param0;
	st.param.b64 	[param0], %rd37;
	.param .b64 param1;
	st.param.b64 	[param1], %rd39;
	.param .b32 param2;
	st.param.b32 	[param2], 219;
	.param .b64 param3;
	st.param.b64 	[param3], %rd41;
	.param .b64 param4;
	st.param.b64 	[param4], 1;
	call.uni 
	__assertfail, 
	(
	param0, 
	param1, 
	param2, 
	param3, 
	param4
	);
	} // callseq 325
$L__BB335_2:
	ld.param.u64 	%rd105, [_Z15SoftmaxWarpImplI22BroadcastScaleMaskLoadIffbLm3EiE11DirectStoreIffEfLi2ELi14ELi32ELi1ELb1EL9Algorithm0EEvT_T0_ll_param_2];
	mov.u32 	%r21, %ctaid.x;
	mov.u32 	%r22, %ntid.y;
	mov.u32 	%r23, %tid.y;
	mad.lo.s32 	%r24, %r21, %r22, %r23;
	mov.u32 	%r25, %nctaid.x;
	mul.lo.s32 	%r1, %r25, %r22;
	cvt.s64.s32 	%rd107, %r24;
	setp.le.s64 	%p2, %rd105, %rd107;
	@%p2 bra 	$L__BB335_47;
	mov.u32 	%r26, %tid.x;
	shl.b32 	%r27, %r26, 1;
	cvt.u64.u32 	%rd5, %r27;
	add.s32 	%r28, %r27, 64;
	cvt.u64.u32 	%rd6, %r28;
	add.s32 	%r29, %r27, 128;
	cvt.u64.u32 	%rd7, %r29;
	add.s32 	%r30, %r27, 192;
	cvt.u64.u32 	%rd8, %r30;
	add.s32 	%r31, %r27, 256;
	cvt.u64.u32 	%rd9, %r31;
	add.s32 	%r32, %r27, 320;
	cvt.u64.u32 	%rd10, %r32;
	add.s32 	%r33, %r27, 384;
	cvt.u64.u32 	%rd11, %r33;
	cvt.s64.s32 	%rd12, %r1;
	cvt.u32.u64 	%r35, %rd31;
	cvt.u32.u64 	%r36, %rd5;
$L__BB335_4:
	setp.le.s64 	%p3, %rd35, %rd5;
	cvt.u32.u64 	%r34, %rd107;
	mul.lo.s32 	%r4, %r35, %r34;
	mov.f32 	%f298, 0fFF800000;
	mov.f32 	%f299, %f298;
	mov.f32 	%f304, %f298;
	@%p3 bra 	$L__BB335_8;
	setp.eq.s64 	%p4, %rd27, 1;
	setp.eq.s64 	%p5, %rd26, 1;
	setp.eq.s64 	%p6, %rd25, 1;
	add.s32 	%r37, %r36, %r4;
	div.s32 	%r38, %r37, %r5;
	mul.lo.s32 	%r39, %r38, %r5;
	sub.s32 	%r40, %r37, %r39;
	div.s32 	%r41, %r40, %r6;
	mul.lo.s32 	%r42, %r41, %r6;
	sub.s32 	%r43, %r40, %r42;
	selp.b32 	%r44, 0, %r38, %p6;
	selp.b32 	%r45, 0, %r41, %p5;
	selp.b32 	%r46, 0, %r43, %p4;
	mul.lo.s32 	%r47, %r8, %r44;
	mad.lo.s32 	%r48, %r9, %r45, %r47;
	mad.lo.s32 	%r49, %r10, %r46, %r48;
	shr.u32 	%r50, %r37, 31;
	add.s32 	%r51, %r37, %r50;
	shr.s32 	%r52, %r51, 1;
	mul.wide.s32 	%rd42, %r52, 8;
	add.s64 	%rd14, %rd1, %rd42;
	ld.global.f32 	%f73, [%rd14];
	shr.u32 	%r53, %r49, 31;
	add.s32 	%r54, %r49, %r53;
	shr.s32 	%r55, %r54, 1;
	mul.wide.s32 	%rd43, %r55, 2;
	add.s64 	%rd44, %rd2, %rd43;
	ld.global.v2.u8 	{%rs9, %rs10}, [%rd44];
	setp.eq.s16 	%p7, %rs9, 0;
	mul.f32 	%f74, %f73, %f71;
	selp.f32 	%f299, %f70, %f74, %p7;
	setp.eq.s16 	%p8, %rs10, 0;
	mov.f32 	%f298, %f70;
	@%p8 bra 	$L__BB335_7;
	ld.global.f32 	%f75, [%rd14+4];
	mul.f32 	%f298, %f75, %f71;
$L__BB335_7:
	max.f32 	%f76, %f299, 0fFF800000;
	max.f32 	%f304, %f76, %f298;
$L__BB335_8:
	setp.le.s64 	%p9, %rd35, %rd6;
	mov.f32 	%f302, 0fFF800000;
	mov.f32 	%f303, %f302;
	@%p9 bra 	$L__BB335_12;
	cvt.u32.u64 	%r56, %rd6;
	setp.eq.s64 	%p10, %rd27, 1;
	setp.eq.s64 	%p11, %rd26, 1;
	setp.eq.s64 	%p12, %rd25, 1;
	add.s32 	%r57, %r56, %r4;
	div.s32 	%r58, %r57, %r5;
	mul.lo.s32 	%r59, %r58, %r5;
	sub.s32 	%r60, %r57, %r59;
	div.s32 	%r61, %r60, %r6;
	mul.lo.s32 	%r62, %r61, %r6;
	sub.s32 	%r63, %r60, %r62;
	selp.b32 	%r64, 0, %r58, %p12;
	selp.b32 	%r65, 0, %r61, %p11;
	selp.b32 	%r66, 0, %r63, %p10;
	mul.lo.s32 	%r67, %r8, %r64;
	mad.lo.s32 	%r68, %r9, %r65, %r67;
	mad.lo.s32 	%r69, %r10, %r66, %r68;
	shr.u32 	%r70, %r57, 31;
	add.s32 	%r71, %r57, %r70;
	shr.s32 	%r72, %r71, 1;
	mul.wide.s32 	%rd45, %r72, 8;
	add.s64 	%rd15, %rd1, %rd45;
	ld.global.f32 	%f78, [%rd15];
	shr.u32 	%r73, %r69, 31;
	add.s32 	%r74, %r69, %r73;
	shr.s32 	%r75, %r74, 1;
	mul.wide.s32 	%rd46, %r75, 2;
	add.s64 	%rd47, %rd2, %rd46;
	ld.global.v2.u8 	{%rs11, %rs12}, [%rd47];
	setp.eq.s16 	%p13, %rs11, 0;
	mul.f32 	%f79, %f78, %f71;
	selp.f32 	%f303, %f70, %f79, %p13;
	setp.eq.s16 	%p14, %rs12, 0;
	mov.f32 	%f302, %f70;
	@%p14 bra 	$L__BB335_11;
	ld.global.f32 	%f80, [%rd15+4];
	mul.f32 	%f302, %f80, %f71;
$L__BB335_11:
	max.f32 	%f81, %f304, %f303;
	max.f32 	%f304, %f81, %f302;
$L__BB335_12:
	setp.le.s64 	%p15, %rd35, %rd7;
	mov.f32 	%f306, 0fFF800000;
	mov.f32 	%f307, %f306;
	@%p15 bra 	$L__BB335_16;
	cvt.u32.u64 	%r76, %rd7;
	setp.eq.s64 	%p16, %rd27, 1;
	setp.eq.s64 	%p17, %rd26, 1;
	setp.eq.s64 	%p18, %rd25, 1;
	add.s32 	%r77, %r76, %r4;
	div.s32 	%r78, %r77, %r5;
	mul.lo.s32 	%r79, %r78, %r5;
	sub.s32 	%r80, %r77, %r79;
	div.s32 	%r81, %r80, %r6;
	mul.lo.s32 	%r82, %r81, %r6;
	sub.s32 	%r83, %r80, %r82;
	selp.b32 	%r84, 0, %r78, %p18;
	selp.b32 	%r85, 0, %r81, %p17;
	selp.b32 	%r86, 0, %r83, %p16;
	mul.lo.s32 	%r87, %r8, %r84;
	mad.lo.s32 	%r88, %r9, %r85, %r87;
	mad.lo.s32 	%r89, %r10, %r86, %r88;
	shr.u32 	%r90, %r77, 31;
	add.s32 	%r91, %r77, %r90;
	shr.s32 	%r92, %r91, 1;
	mul.wide.s32 	%rd48, %r92, 8;
	add.s64 	%rd16, %rd1, %rd48;
	ld.global.f32 	%f83, [%rd16];
	shr.u32 	%r93, %r89, 31;
	add.s32 	%r94, %r89, %r93;
	shr.s32 	%r95, %r94, 1;
	mul.wide.s32 	%rd49, %r95, 2;
	add.s64 	%rd50, %rd2, %rd49;
	ld.global.v2.u8 	{%rs13, %rs14}, [%rd50];
	setp.eq.s16 	%p19, %rs13, 0;
	mul.f32 	%f84, %f83, %f71;
	selp.f32 	%f307, %f70, %f84, %p19;
	setp.eq.s16 	%p20, %rs14, 0;
	mov.f32 	%f306, %f70;
	@%p20 bra 	$L__BB335_15;
	ld.global.f32 	%f85, [%rd16+4];
	mul.f32 	%f306, %f85, %f71;
$L__BB335_15:
	max.f32 	%f86, %f304, %f307;
	max.f32 	%f304, %f86, %f306;
$L__BB335_16:
	setp.le.s64 	%p21, %rd35, %rd8;
	mov.f32 	%f310, 0fFF800000;
	mov.f32 	%f311, %f310;
	@%p21 bra 	$L__BB335_20;
	cvt.u32.u64 	%r96, %rd8;
	setp.eq.s64 	%p22, %rd27, 1;
	setp.eq.s64 	%p23, %rd26, 1;
	setp.eq.s64 	%p24, %rd25, 1;
	add.s32 	%r97, %r96, %r4;
	div.s32 	%r98, %r97, %r5;
	mul.lo.s32 	%r99, %r98, %r5;
	sub.s32 	%r100, %r97, %r99;
	div.s32 	%r101, %r100, %r6;
	mul.lo.s32 	%r102, %r101, %r6;
	sub.s32 	%r103, %r100, %r102;
	selp.b32 	%r104, 0, %r98, %p24;
	selp.b32 	%r105, 0, %r101, %p23;
	selp.b32 	%r106, 0, %r103, %p22;
	mul.lo.s32 	%r107, %r8, %r104;
	mad.lo.s32 	%r108, %r9, %r105, %r107;
	mad.lo.s32 	%r109, %r10, %r106, %r108;
	shr.u32 	%r110, %r97, 31;
	add.s32 	%r111, %r97, %r110;
	shr.s32 	%r112, %r111, 1;
	mul.wide.s32 	%rd51, %r112, 8;
	add.s64 	%rd17, %rd1, %rd51;
	ld.global.f32 	%f88, [%rd17];
	shr.u32 	%r113, %r109, 31;
	add.s32 	%r114, %r109, %r113;
	shr.s32 	%r115, %r114, 1;
	mul.wide.s32 	%rd52, %r115, 2;
	add.s64 	%rd53, %rd2, %rd52;
	ld.global.v2.u8 	{%rs15, %rs16}, [%rd53];
	setp.eq.s16 	%p25, %rs15, 0;
	mul.f32 	%f89, %f88, %f71;
	selp.f32 	%f311, %f70, %f89, %p25;
	setp.eq.s16 	%p26, %rs16, 0;
	mov.f32 	%f310, %f70;
	@%p26 bra 	$L__BB335_19;
	ld.global.f32 	%f90, [%rd17+4];
	mul.f32 	%f310, %f90, %f71;
$L__BB335_19:
	max.f32 	%f91, %f304, %f311;
	max.f32 	%f304, %f91, %f310;
$L__BB335_20:
	setp.le.s64 	%p27, %rd35, %rd9;
	mov.f32 	%f314, 0fFF800000;
	mov.f32 	%f315, %f314;
	@%p27 bra 	$L__BB335_24;
	cvt.u32.u64 	%r116, %rd9;
	setp.eq.s64 	%p28, %rd27, 1;
	setp.eq.s64 	%p29, %rd26, 1;
	setp.eq.s64 	%p30, %rd25, 1;
	add.s32 	%r117, %r116, %r4;
	div.s32 	%r118, %r117, %r5;
	mul.lo.s32 	%r119, %r118, %r5;
	sub.s32 	%r120, %r117, %r119;
	div.s32 	%r121, %r120, %r6;
	mul.lo.s32 	%r122, %r121, %r6;
	sub.s32 	%r123, %r120, %r122;
	selp.b32 	%r124, 0, %r118, %p30;
	selp.b32 	%r125, 0, %r121, %p29;
	selp.b32 	%r126, 0, %r123, %p28;
	mul.lo.s32 	%r127, %r8, %r124;
	mad.lo.s32 	%r128, %r9, %r125, %r127;
	mad.lo.s32 	%r129, %r10, %r126, %r128;
	shr.u32 	%r130, %r117, 31;
	add.s32 	%r131, %r117, %r130;
	shr.s32 	%r132, %r131, 1;
	mul.wide.s32 	%rd54, %r132, 8;
	add.s64 	%rd18, %rd1, %rd54;
	ld.global.f32 	%f93, [%rd18];
	shr.u32 	%r133, %r129, 31;
	add.s32 	%r134, %r129, %r133;
	shr.s32 	%r135, %r134, 1;
	mul.wide.s32 	%rd55, %r135, 2;
	add.s64 	%rd56, %rd2, %rd55;
	ld.global.v2.u8 	{%rs17, %rs18}, [%rd56];
	setp.eq.s16 	%p31, %rs17, 0;
	mul.f32 	%f94, %f93, %f71;
	selp.f32 	%f315, %f70, %f94, %p31;
	setp.eq.s16 	%p32, %rs18, 0;
	mov.f32 	%f314, %f70;
	@%p32 bra 	$L__BB335_23;
	ld.global.f32 	%f95, [%rd18+4];
	mul.f32 	%f314, %f95, %f71;
$L__BB335_23:
	max.f32 	%f96, %f304, %f315;
	max.f32 	%f304, %f96, %f314;
$L__BB335_24:
	setp.le.s64 	%p33, %rd35, %rd10;
	mov.f32 	%f318, 0fFF800000;
	mov.f32 	%f319, %f318;
	@%p33 bra 	$L__BB335_28;
	cvt.u32.u64 	%r136, %rd10;
	setp.eq.s64 	%p34, %rd27, 1;
	setp.eq.s64 	%p35, %rd26, 1;
	setp.eq.s64 	%p36, %rd25, 1;
	add.s32 	%r137, %r136, %r4;
	div.s32 	%r138, %r137, %r5;
	mul.lo.s32 	%r139, %r138, %r5;
	sub.s32 	%r140, %r137, %r139;
	div.s32 	%r141, %r140, %r6;
	mul.lo.s32 	%r142, %r141, %r6;
	sub.s32 	%r143, %r140, %r142;
	selp.b32 	%r144, 0, %r138, %p36;
	selp.b32 	%r145, 0, %r141, %p35;
	selp.b32 	%r146, 0, %r143, %p34;
	mul.lo.s32 	%r147, %r8, %r144;
	mad.lo.s32 	%r148, %r9, %r145, %r147;
	mad.lo.s32 	%r149, %r10, %r146, %r148;
	shr.u32 	%r150, %r137, 31;
	add.s32 	%r151, %r137, %r150;
	shr.s32 	%r152, %r151, 1;
	mul.wide.s32 	%rd57, %r152, 8;
	add.s64 	%rd19, %rd1, %rd57;
	ld.global.f32 	%f98, [%rd19];
	shr.u32 	%r153, %r149, 31;
	add.s32 	%r154, %r149, %r153;
	shr.s32 	%r155, %r154, 1;
	mul.wide.s32 	%rd58, %r155, 2;
	add.s64 	%rd59, %rd2, %rd58;
	ld.global.v2.u8 	{%rs19, %rs20}, [%rd59];
	setp.eq.s16 	%p37, %rs19, 0;
	mul.f32 	%f99, %f98, %f71;
	selp.f32 	%f319, %f70, %f99, %p37;
	setp.eq.s16 	%p38, %rs20, 0;
	mov.f32 	%f318, %f70;
	@%p38 bra 	$L__BB335_27;
	ld.global.f32 	%f100, [%rd19+4];
	mul.f32 	%f318, %f100, %f71;
$L__BB335_27:
	max.f32 	%f101, %f304, %f319;
	max.f32 	%f304, %f101, %f318;
$L__BB335_28:
	setp.le.s64 	%p39, %rd35, %rd11;
	mov.f32 	%f322, 0fFF800000;
	mov.f32 	%f323, %f322;
	@%p39 bra 	$L__BB335_32;
	cvt.u32.u64 	%r156, %rd11;
	setp.eq.s64 	%p40, %rd27, 1;
	setp.eq.s64 	%p41, %rd26, 1;
	setp.eq.s64 	%p42, %rd25, 1;
	add.s32 	%r157, %r156, %r4;
	div.s32 	%r158, %r157, %r5;
	mul.lo.s32 	%r159, %r158, %r5;
	sub.s32 	%r160, %r157, %r159;
	div.s32 	%r161, %r160, %r6;
	mul.lo.s32 	%r162, %r161, %r6;
	sub.s32 	%r163, %r160, %r162;
	selp.b32 	%r164, 0, %r158, %p42;
	selp.b32 	%r165, 0, %r161, %p41;
	selp.b32 	%r166, 0, %r163, %p40;
	mul.lo.s32 	%r167, %r8, %r164;
	mad.lo.s32 	%r168, %r9, %r165, %r167;
	mad.lo.s32 	%r169, %r10, %r166, %r168;
	shr.u32 	%r170, %r157, 31;
	add.s32 	%r171, %r157, %r170;
	shr.s32 	%r172, %r171, 1;
	mul.wide.s32 	%rd60, %r172, 8;
	add.s64 	%rd20, %rd1, %rd60;
	ld.global.f32 	%f103, [%rd20];
	shr.u32 	%r173, %r169, 31;
	add.s32 	%r174, %r169, %r173;
	shr.s32 	%r175, %r174, 1;
	mul.wide.s32 	%rd61, %r175, 2;
	add.s64 	%rd62, %rd2, %rd61;
	ld.global.v2.u8 	{%rs21, %rs22}, [%rd62];
	setp.eq.s16 	%p43, %rs21, 0;
	mul.f32 	%f104, %f103, %f71;
	selp.f32 	%f323, %f70, %f104, %p43;
	setp.eq.s16 	%p44, %rs22, 0;
	mov.f32 	%f322, %f70;
	@%p44 bra 	$L__BB335_31;
	ld.global.f32 	%f105, [%rd20+4];
	mul.f32 	%f322, %f105, %f71;
$L__BB335_31:
	max.f32 	%f106, %f304, %f323;
	max.f32 	%f304, %f106, %f322;
$L__BB335_32:
	setp.le.s64 	%p45, %rd35, %rd5;
	mov.b32 	%r176, %f304;
	shfl.sync.bfly.b32	%r177|%p46, %r176, 16, 31, -1;
	mov.b32 	%f107, %r177;
	max.f32 	%f108, %f304, %f107;
	mov.b32 	%r178, %f108;
	shfl.sync.bfly.b32	%r179|%p47, %r178, 8, 31, -1;
	mov.b32 	%f109, %r179;
	max.f32 	%f110, %f108, %f109;
	mov.b32 	%r180, %f110;
	shfl.sync.bfly.b32	%r181|%p48, %r180, 4, 31, -1;
	mov.b32 	%f111, %r181;
	max.f32 	%f112, %f110, %f111;
	mov.b32 	%r182, %f112;
	shfl.sync.bfly.b32	%r183|%p49, %r182, 2, 31, -1;
	mov.b32 	%f113, %r183;
	max.f32 	%f114, %f112, %f113;
	mov.b32 	%r184, %f114;
	shfl.sync.bfly.b32	%r185|%p50, %r184, 1, 31, -1;
	mov.b32 	%f115, %r185;
	max.f32 	%f116, %f114, %f115;
	sub.f32 	%f117, %f299, %f116;
	fma.rn.f32 	%f118, %f117, 0f3BBB989D, 0f3F000000;
	cvt.sat.f32.f32 	%f119, %f118;
	mov.f32 	%f120, 0f4B400001;
	mov.f32 	%f121, 0f437C0000;
	fma.rm.f32 	%f122, %f119, %f121, %f120;
	add.f32 	%f123, %f122, 0fCB40007F;
	neg.f32 	%f124, %f123;
	fma.rn.f32 	%f125, %f117, 0f3FB8AA3B, %f124;
	fma.rn.f32 	%f126, %f117, 0f32A57060, %f125;
	mov.b32 	%r186, %f122;
	shl.b32 	%r187, %r186, 23;
	mov.b32 	%f127, %r187;
	ex2.approx.ftz.f32 	%f128, %f126;
	mul.f32 	%f129, %f128, %f127;
	add.f32 	%f130, %f129, 0f00000000;
	sub.f32 	%f131, %f298, %f116;
	fma.rn.f32 	%f132, %f131, 0f3BBB989D, 0f3F000000;
	cvt.sat.f32.f32 	%f133, %f132;
	fma.rm.f32 	%f134, %f133, %f121, %f120;
	add.f32 	%f135, %f134, 0fCB40007F;
	neg.f32 	%f136, %f135;
	fma.rn.f32 	%f137, %f131, 0f3FB8AA3B, %f136;
	fma.rn.f32 	%f138, %f131, 0f32A57060, %f137;
	mov.b32 	%r188, %f134;
	shl.b32 	%r189, %r188, 23;
	mov.b32 	%f139, %r189;
	ex2.approx.ftz.f32 	%f140, %f138;
	mul.f32 	%f141, %f140, %f139;
	add.f32 	%f142, %f130, %f141;
	sub.f32 	%f143, %f303, %f116;
	fma.rn.f32 	%f144, %f143, 0f3BBB989D, 0f3F000000;
	cvt.sat.f32.f32 	%f145, %f144;
	fma.rm.f32 	%f146, %f145, %f121, %f120;
	add.f32 	%f147, %f146, 0fCB40007F;
	neg.f32 	%f148, %f147;
	fma.rn.f32 	%f149, %f143, 0f3FB8AA3B, %f148;
	fma.rn.f32 	%f150, %f143, 0f32A57060, %f149;
	mov.b32 	%r190, %f146;
	shl.b32 	%r191, %r190, 23;
	mov.b32 	%f151, %r191;
	ex2.approx.ftz.f32 	%f152, %f150;
	mul.f32 	%f153, %f152, %f151;
	add.f32 	%f154, %f142, %f153;
	sub.f32 	%f155, %f302, %f116;
	fma.rn.f32 	%f156, %f155, 0f3BBB989D, 0f3F000000;
	cvt.sat.f32.f32 	%f157, %f156;
	fma.rm.f32 	%f158, %f157, %f121, %f120;
	add.f32 	%f159, %f158, 0fCB40007F;
	neg.f32 	%f160, %f159;
	fma.rn.f32 	%f161, %f155, 0f3FB8AA3B, %f160;
	fma.rn.f32 	%f162, %f155, 0f32A57060, %f161;
	mov.b32 	%r192, %f158;
	shl.b32 	%r193, %r192, 23;
	mov.b32 	%f163, %r193;
	ex2.approx.ftz.f32 	%f164, %f162;
	mul.f32 	%f165, %f164, %f163;
	add.f32 	%f166, %f154, %f165;
	sub.f32 	%f167, %f307, %f116;
	fma.rn.f32 	%f168, %f167, 0f3BBB989D, 0f3F000000;
	cvt.sat.f32.f32 	%f169, %f168;
	fma.rm.f32 	%f170, %f169, %f121, %f120;
	add.f32 	%f171, %f170, 0fCB40007F;
	neg.f32 	%f172, %f171;
	fma.rn.f32 	%f173, %f167, 0f3FB8AA3B, %f172;
	fma.rn.f32 	%f174, %f167, 0f32A57060, %f173;
	mov.b32 	%r194, %f170;
	shl.b32 	%r195, %r194, 23;
	mov.b32 	%f175, %r195;
	ex2.approx.ftz.f32 	%f176, %f174;
	mul.f32 	%f177, %f176, %f175;
	add.f32 	%f178, %f166, %f177;
	sub.f32 	%f179, %f306, %f116;
	fma.rn.f32 	%f180, %f179, 0f3BBB989D, 0f3F000000;
	cvt.sat.f32.f32 	%f181, %f180;
	fma.rm.f32 	%f182, %f181, %f121, %f120;
	add.f32 	%f183, %f182, 0fCB40007F;
	neg.f32 	%f184, %f183;
	fma.rn.f32 	%f185, %f179, 0f3FB8AA3B, %f184;
	fma.rn.f32 	%f186, %f179, 0f32A57060, %f185;
	mov.b32 	%r196, %f182;
	shl.b32 	%r197, %r196, 23;
	mov.b32 	%f187, %r197;
	ex2.approx.ftz.f32 	%f188, %f186;
	mul.f32 	%f189, %f188, %f187;
	add.f32 	%f190, %f178, %f189;
	sub.f32 	%f191, %f311, %f116;
	fma.rn.f32 	%f192, %f191, 0f3BBB989D, 0f3F000000;
	cvt.sat.f32.f32 	%f193, %f192;
	fma.rm.f32 	%f194, %f193, %f121, %f120;
	add.f32 	%f195, %f194, 0fCB40007F;
	neg.f32 	%f196, %f195;
	fma.rn.f32 	%f197, %f191, 0f3FB8AA3B, %f196;
	fma.rn.f32 	%f198, %f191, 0f32A57060, %f197;
	mov.b32 	%r198, %f194;
	shl.b32 	%r199, %r198, 23;
	mov.b32 	%f199, %r199;
	ex2.approx.ftz.f32 	%f200, %f198;
	mul.f32 	%f201, %f200, %f199;
	add.f32 	%f202, %f190, %f201;
	sub.f32 	%f203, %f310, %f116;
	fma.rn.f32 	%f204, %f203, 0f3BBB989D, 0f3F000000;
	cvt.sat.f32.f32 	%f205, %f204;
	fma.rm.f32 	%f206, %f205, %f121, %f120;
	add.f32 	%f207, %f206, 0fCB40007F;
	neg.f32 	%f208, %f207;
	fma.rn.f32 	%f209, %f203, 0f3FB8AA3B, %f208;
	fma.rn.f32 	%f210, %f203, 0f32A57060, %f209;
	mov.b32 	%r200, %f206;
	shl.b32 	%r201, %r200, 23;
	mov.b32 	%f211, %r201;
	ex2.approx.ftz.f32 	%f212, %f210;
	mul.f32 	%f213, %f212, %f211;
	add.f32 	%f214, %f202, %f213;
	sub.f32 	%f215, %f315, %f116;
	fma.rn.f32 	%f216, %f215, 0f3BBB989D, 0f3F000000;
	cvt.sat.f32.f32 	%f217, %f216;
	fma.rm.f32 	%f218, %f217, %f121, %f120;
	add.f32 	%f219, %f218, 0fCB40007F;
	neg.f32 	%f220, %f219;
	fma.rn.f32 	%f221, %f215, 0f3FB8AA3B, %f220;
	fma.rn.f32 	%f222, %f215, 0f32A57060, %f221;
	mov.b32 	%r202, %f218;
	shl.b32 	%r203, %r202, 23;
	mov.b32 	%f223, %r203;
	ex2.approx.ftz.f32 	%f224, %f222;
	mul.f32 	%f225, %f224, %f223;
	add.f32 	%f226, %f214, %f225;
	sub.f32 	%f227, %f314, %f116;
	fma.rn.f32 	%f228, %f227, 0f3BBB989D, 0f3F000000;
	cvt.sat.f32.f32 	%f229, %f228;
	fma.rm.f32 	%f230, %f229, %f121, %f120;
	add.f32 	%f231, %f230, 0fCB40007F;
	neg.f32 	%f232, %f231;
	fma.rn.f32 	%f233, %f227, 0f3FB8AA3B, %f232;
	fma.rn.f32 	%f234, %f227, 0f32A57060, %f233;
	mov.b32 	%r204, %f230;
	shl.b32 	%r205, %r204, 23;
	mov.b32 	%f235, %r205;
	ex2.approx.ftz.f32 	%f236, %f234;
	mul.f32 	%f237, %f236, %f235;
	add.f32 	%f238, %f226, %f237;
	sub.f32 	%f239, %f319, %f116;
	fma.rn.f32 	%f240, %f239, 0f3BBB989D, 0f3F000000;
	cvt.sat.f32.f32 	%f241, %f240;
	fma.rm.f32 	%f242, %f241, %f121, %f120;
	add.f32 	%f243, %f242, 0fCB40007F;
	neg.f32 	%f244, %f243;
	fma.rn.f32 	%f245, %f239, 0f3FB8AA3B, %f244;
	fma.rn.f32 	%f246, %f239, 0f32A57060, %f245;
	mov.b32 	%r206, %f242;
	shl.b32 	%r207, %r206, 23;
	mov.b32 	%f247, %r207;
	ex2.approx.ftz.f32 	%f248, %f246;
	mul.f32 	%f249, %f248, %f247;
	add.f32 	%f250, %f238, %f249;
	sub.f32 	%f251, %f318, %f116;
	fma.rn.f32 	%f252, %f251, 0f3BBB989D, 0f3F000000;
	cvt.sat.f32.f32 	%f253, %f252;
	fma.rm.f32 	%f254, %f253, %f121, %f120;
	add.f32 	%f255, %f254, 0fCB40007F;
	neg.f32 	%f256, %f255;
	fma.rn.f32 	%f257, %f251, 0f3FB8AA3B, %f256;
	fma.rn.f32 	%f258, %f251, 0f32A57060, %f257;
	mov.b32 	%r208, %f254;
	shl.b32 	%r209, %r208, 23;
	mov.b32 	%f259, %r209;
	ex2.approx.ftz.f32 	%f260, %f258;
	mul.f32 	%f261, %f260, %f259;
	add.f32 	%f262, %f250, %f261;
	sub.f32 	%f263, %f323, %f116;
	fma.rn.f32 	%f264, %f263, 0f3BBB989D, 0f3F000000;
	cvt.sat.f32.f32 	%f265, %f264;
	fma.rm.f32 	%f266, %f265, %f121, %f120;
	add.f32 	%f267, %f266, 0fCB40007F;
	neg.f32 	%f268, %f267;
	fma.rn.f32 	%f269, %f263, 0f3FB8AA3B, %f268;
	fma.rn.f32 	%f270, %f263, 0f32A57060, %f269;
	mov.b32 	%r210, %f266;
	shl.b32 	%r211, %r210, 23;
	mov.b32 	%f271, %r211;
	ex2.approx.ftz.f32 	%f272, %f270;
	mul.f32 	%f273, %f272, %f271;
	add.f32 	%f274, %f262, %f273;
	sub.f32 	%f275, %f322, %f116;
	fma.rn.f32 	%f276, %f275, 0f3BBB989D, 0f3F000000;
	cvt.sat.f32.f32 	%f277, %f276;
	fma.rm.f32 	%f278, %f277, %f121, %f120;
	add.f32 	%f279, %f278, 0fCB40007F;
	neg.f32 	%f280, %f279;
	fma.rn.f32 	%f281, %f275, 0f3FB8AA3B, %f280;
	fma.rn.f32 	%f282, %f275, 0f32A57060, %f281;
	mov.b32 	%r212, %f278;
	shl.b32 	%r213, %r212, 23;
	mov.b32 	%f283, %r213;
	ex2.approx.ftz.f32 	%f284, %f282;
	mul.f32 	%f285, %f284, %f283;
	add.f32 	%f286, %f274, %f285;
	mov.b32 	%r214, %f286;
	shfl.sync.bfly.b32	%r215|%p51, %r214, 16, 31, -1;
	mov.b32 	%f287, %r215;
	add.f32 	%f288, %f286, %f287;
	mov.b32 	%r216, %f288;
	shfl.sync.bfly.b32	%r217|%p52, %r216, 8, 31, -1;
	mov.b32 	%f289, %r217;
	add.f32 	%f290, %f288, %f289;
	mov.b32 	%r218, %f290;
	shfl.sync.bfly.b32	%r219|%p53, %r218, 4, 31, -1;
	mov.b32 	%f291, %r219;
	add.f32 	%f292, %f290, %f291;
	mov.b32 	%r220, %f292;
	shfl.sync.bfly.b32	%r221|%p54, %r220, 2, 31, -1;
	mov.b32 	%f293, %r221;
	add.f32 	%f294, %f292, %f293;
	mov.b32 	%r222, %f294;
	shfl.sync.bfly.b32	%r223|%p55, %r222, 1, 31, -1;
	mov.b32 	%f295, %r223;
	add.f32 	%f296, %f294, %f295;
	div.rn.f32 	%f56, %f129, %f296;
	div.rn.f32 	%f57, %f141, %f296;
	div.rn.f32 	%f58, %f153, %f296;
	div.rn.f32 	%f59, %f165, %f296;
	div.rn.f32 	%f60, %f177, %f296;
	div.rn.f32 	%f61, %f189, %f296;
	div.rn.f32 	%f62, %f201, %f296;
	div.rn.f32 	%f63, %f213, %f296;
	div.rn.f32 	%f64, %f225, %f296;
	div.rn.f32 	%f65, %f237, %f296;
	div.rn.f32 	%f66, %f249, %f296;
	div.rn.f32 	%f67, %f261, %f296;
	div.rn.f32 	%f68, %f273, %f296;
	div.rn.f32 	%f69, %f285, %f296;
	mul.lo.s64 	%rd21, %rd107, %rd33;
	@%p45 bra 	$L__BB335_34;
	add.s64 	%rd63, %rd21, %rd5;
	shr.u64 	%rd64, %rd63, 63;
	add.s64 	%rd65, %rd63, %rd64;
	shl.b64 	%rd66, %rd65, 2;
	and.b64  	%rd67, %rd66, -8;
	add.s64 	%rd68, %rd3, %rd67;
	st.global.v2.f32 	[%rd68], {%f56, %f57};
$L__BB335_34:
	setp.le.s64 	%p56, %rd35, %rd6;
	@%p56 bra 	$L__BB335_36;
	add.s64 	%rd69, %rd21, %rd6;
	shr.u64 	%rd70, %rd69, 63;
	add.s64 	%rd71, %rd69, %rd70;
	shl.b64 	%rd72, %rd71, 2;
	and.b64  	%rd73, %rd72, -8;
	add.s64 	%rd74, %rd3, %rd73;
	st.global.v2.f32 	[%rd74], {%f58, %f59};
$L__BB335_36:
	setp.le.s64 	%p57, %rd35, %rd7;
	@%p57 bra 	$L__BB335_38;
	add.s64 	%rd75, %rd21, %rd7;
	shr.u64 	%rd76, %rd75, 63;
	add.s64 	%rd77, %rd75, %rd76;
	shl.b64 	%rd78, %rd77, 2;
	and.b64  	%rd79, %rd78, -8;
	add.s64 	%rd80, %rd3, %rd79;
	st.global.v2.f32 	[%rd80], {%f60, %f61};
$L__BB335_38:
	setp.le.s64 	%p58, %rd35, %rd8;
	@%p58 bra 	$L__BB335_40;
	add.s64 	%rd81, %rd21, %rd8;
	shr.u64 	%rd82, %rd81, 63;
	add.s64 	%rd83, %rd81, %rd82;
	shl.b64 	%rd84, %rd83, 2;
	and.b64  	%rd85, %rd84, -8;
	add.s64 	%rd86, %rd3, %rd85;
	st.global.v2.f32 	[%rd86], {%f62, %f63};
$L__BB335_40:
	setp.le.s64 	%p59, %rd35, %rd9;
	@%p59 bra 	$L__BB335_42;
	add.s64 	%rd87, %rd21, %rd9;
	shr.u64 	%rd88, %rd87, 63;
	add.s64 	%rd89, %rd87, %rd88;
	shl.b64 	%rd90, %rd89, 2;
	and.b64  	%rd91, %rd90, -8;
	add.s64 	%rd92, %rd3, %rd91;
	st.global.v2.f32 	[%rd92], {%f64, %f65};
$L__BB335_42:
	setp.le.s64 	%p60, %rd35, %rd10;
	@%p60 bra 	$L__BB335_44;
	add.s64 	%rd93, %rd21, %rd10;
	shr.u64 	%rd94, %rd93, 63;
	add.s64 	%rd95, %rd93, %rd94;
	shl.b64 	%rd96, %rd95, 2;
	and.b64  	%rd97, %rd96, -8;
	add.s64 	%rd98, %rd3, %rd97;
	st.global.v2.f32 	[%rd98], {%f66, %f67};
$L__BB335_44:
	setp.le.s64 	%p61, %rd35, %rd11;
	@%p61 bra 	$L__BB335_46;
	add.s64 	%rd99, %rd21, %rd11;
	shr.u64 	%rd100, %rd99, 63;
	add.s64 	%rd101, %rd99, %rd100;
	shl.b64 	%rd102, %rd101, 2;
	and.b64  	%rd103, %rd102, -8;
	add.s64 	%rd104, %rd3, %rd103;
	st.global.v2.f32 	[%rd104], {%f68, %f69};
$L__BB335_46:
	ld.param.u64 	%rd106, [_Z15SoftmaxWarpImplI22BroadcastScaleMaskLoadIffbLm3EiE11DirectStoreIffEfLi2ELi14ELi32ELi1ELb1EL9Algorithm0EEvT_T0_ll_param_2];
	add.s64 	%rd107, %rd107, %rd12;
	setp.lt.s64 	%p62, %rd107, %rd106;
	@%p62 bra 	$L__BB335_4;
$L__BB335_47:
	ret;

}
	// .globl	_Z15SoftmaxWarpImplI22BroadcastScaleMaskLoadIffbLm3EiE11DirectStoreIffEfLi2ELi16ELi32ELi1ELb0EL9Algorithm0EEvT_T0_ll
.visible .entry _Z15SoftmaxWarpImplI22BroadcastScaleMaskLoadIffbLm3EiE11DirectStoreIffEfLi2ELi16ELi32ELi1ELb0EL9Algorithm0EEvT_T0_ll(
	.param .align 8 .b8 _Z15SoftmaxWarpImplI22BroadcastScaleMaskLoadIffbLm3EiE11DirectStoreIffEfLi2ELi16ELi32ELi1ELb0EL9Algorithm0EEvT_T0_ll_param_0[112],
	.param .align 8 .b8 _Z15SoftmaxWarpImplI22BroadcastScaleMaskLoadIffbLm3EiE11DirectStoreIffEfLi2ELi16ELi32ELi1ELb0EL9Algorithm0EEvT_T0_ll_param_1[16],
	.param .u64 _Z15SoftmaxWarpImplI22BroadcastScaleMaskLoadIffbLm3EiE11DirectStoreIffEfLi2ELi16ELi32ELi1ELb0EL9Algorithm0EEvT_T0_ll_param_2,
	.param .u64 _Z15SoftmaxWarpImplI22BroadcastScaleMaskLoadIffbLm3EiE11DirectStoreIffEfLi2ELi16ELi32ELi1ELb0EL9Algorithm0EEvT_T0_ll_param_3
)
{
	.reg .pred 	%p<54>;
	.reg .b16 	%rs<25>;
	.reg .b32 	%r<237>;
	.reg .b32 	%f<307>;
	.reg .b64 	%rd<112>;

	ld.param.u64 	%rd29, [_Z15SoftmaxWarpImplI22BroadcastScaleMaskLoadIffbLm3EiE11DirectStoreIffEfLi2ELi16ELi32ELi1ELb0EL9Algorithm0EEvT_T0_ll_param_1+8];
	ld.param.u64 	%rd28, [_Z15SoftmaxWarpImplI22BroadcastScaleMaskLoadIffbLm3EiE11DirectStoreIffEfLi2ELi16ELi32ELi1ELb0EL9Algorithm0EEvT_T0_ll_param_1];
	ld.param.v2.f32 	{%f27, %f28}, [_Z15SoftmaxWarpImplI22BroadcastScaleMaskLoadIffbLm3EiE11DirectStoreIffEfLi2ELi16ELi32ELi1ELb0EL9Algorithm0EEvT_T0_ll_param_0+104];
	ld.param.u64 	%rd27, [_Z15SoftmaxWarpImplI22BroadcastScaleMaskLoadIffbLm3EiE11DirectStoreIffEfLi2ELi16ELi32ELi1ELb0EL9Algorithm0EEvT_T0_ll_param_0+96];
	ld.param.u32 	%r14, [_Z15SoftmaxWarpImplI22BroadcastScaleMaskLoadIffbLm3EiE11DirectStoreIffEfLi2ELi16ELi32ELi1ELb0EL9Algorithm0EEvT_T0_ll_param_0+80];
	ld.param.v2.u32 	{%r12, %r13}, [_Z15SoftmaxWarpImplI22BroadcastScaleMaskLoadIffbLm3EiE11DirectStoreIffEfLi2ELi16ELi32ELi1ELb0EL9Algorithm0EEvT_T0_ll_param_0+72];
	ld.param.v2.u32 	{%r9, %r10}, [_Z15SoftmaxWarpImplI22BroadcastScaleMaskLoadIffbLm3EiE11DirectStoreIffEfLi2ELi16ELi32ELi1ELb0EL9Algorithm0EEvT_T0_ll_param_0+48];
	ld.param.u64 	%rd23, [_Z15SoftmaxWarpImplI22BroadcastScaleMaskLoadIffbLm3EiE11DirectStoreIffEfLi2ELi16ELi32ELi1ELb0EL9Algorithm0EEvT_T0_ll_param_0+32];
	ld.param.u64 	%rd22, [_Z15SoftmaxWarpImplI22BroadcastScaleMaskLoadIffbLm3EiE11DirectStoreIffEfLi2ELi16ELi32ELi1ELb0EL9Algorithm0EEvT_T0_ll_param_0+24];
	ld.param.u64 	%rd21, [_Z15SoftmaxWarpImplI22BroadcastScaleMaskLoadIffbLm3EiE11DirectStoreIffEfLi2ELi16ELi32ELi1ELb0EL9Algorithm0EEvT_T0_ll_param_0+16];
	ld.param.u64 	%rd20, [_Z15SoftmaxWarpImplI22BroadcastScaleMaskLoadIffbLm3EiE11DirectStoreIffEfLi2ELi16ELi32ELi1ELb0EL9Algorithm0EEvT_T0_ll_param_0+8];
	ld.param.u64 	%rd19, [_Z15SoftmaxWarpImplI22BroadcastScaleMaskLoadIffbLm3EiE11DirectStoreIffEfLi2ELi16ELi32ELi1ELb0EL9Algorithm0EEvT_T0_ll_param_0];
	ld.param.u64 	%rd30, [_Z15SoftmaxWarpImplI22BroadcastScaleMaskLoadIffbLm3EiE11DirectStoreIffEfLi2ELi16ELi32ELi1ELb0EL9Algorithm0EEvT_T0_ll_param_2];
	ld.param.u64 	%rd31, [_Z15SoftmaxWarpImplI22BroadcastScaleMaskLoadIffbLm3EiE11DirectStoreIffEfLi2ELi16ELi32ELi1ELb0EL9Algorithm0EEvT_T0_ll_param_3];
	cvta.to.global.u64 	%rd1, %rd19;
	cvta.to.global.u64 	%rd2, %rd20;
	setp.lt.s64 	%p1, %rd31, 513;
	@%p1 bra 	$L__BB336_2;
	mov.u64 	%rd32, $str;
	cvta.global.u64 	%rd33, %rd32;
	mov.u64 	%rd34, $str$1;
	cvta.global.u64 	%rd35, %rd34;
	mov.u64 	%rd36, __unnamed_327;
	cvta.global.u64 	%rd37, %rd36;
	{ // callseq 326, 0
	.param .b64 param0;
	st.param.b64 	[param0], %rd33;
	.param .b64 param1;
	st.param.b64 	[param1], %rd35;
	.param .b32 param2;
	st.param.b32 	[param2], 219;
	.param .b64 param3;
	st.param.b64 	[param3], %rd37;
	.param .b64 param4;
	st.param.b64 	[param4], 1;
	call.uni 
	__assertfail, 
	(
	param0, 
	param1, 
	param2, 
	param3, 
	param4
	);
	} // callseq 326
$L__BB336_2:
	mov.u32 	%r25, %ctaid.x;
	mov.u32 	%r26, %ntid.y;
	mov.u32 	%r27, %tid.y;
	mad.lo.s32 	%r28, %r25, %r26, %r27;
	mov.u32 	%r29, %nctaid.x;
	mul.lo.s32 	%r6, %r29, %r26;
	cvt.s64.s32 	%rd111, %r28;
	setp.le.s64 	%p2, %rd30, %rd111;
	@%p2 bra 	$L__BB336_21;
	mov.u32 	%r30, %tid.x;
	shl.b32 	%r31, %r30, 1;
	cvt.u64.u32 	%rd7, %r31;
	cvt.s64.s32 	%rd8, %r6;
	cvt.u32.u64 	%r32, %rd7;
	cvt.u32.u64 	%r34, %rd27;
$L__BB336_4:
	setp.eq.s64 	%p3, %rd23, 1;
	setp.eq.s64 	%p4, %rd22, 1;
	setp.eq.s64 	%p5, %rd21, 1;
	cvt.u32.u64 	%r33, %rd111;
	mad.lo.s32 	%r7, %r34, %r33, %r32;
	div.s32 	%r35, %r7, %r9;
	mul.lo.s32 	%r36, %r35, %r9;
	sub.s32 	%r37, %r7, %r36;
	div.s32 	%r38, %r37, %r10;
	mul.lo.s32 	%r39, %r38, %r10;
	sub.s32 	%r40, %r37, %r39;
	selp.b32 	%r41, 0, %r35, %p5;
	selp.b32 	%r42, 0, %r38, %p4;
	selp.b32 	%r43, 0, %r40, %p3;
	mul.lo.s32 	%r44, %r12, %r41;
	mad.lo.s32 	%r45, %r13, %r42, %r44;
	mad.lo.s32 	%r46, %r14, %r43, %r45;
	shr.u32 	%r47, %r7, 31;
	add.s32 	%r48, %r7, %r47;
	shr.s32 	%r49, %r48, 1;
	mul.wide.s32 	%rd38, %r49, 8;
	add.s64 	%rd10, %rd1, %rd38;
	ld.global.f32 	%f29, [%rd10];
	shr.u32 	%r50, %r46, 31;
	add.s32 	%r51, %r46, %r50;
	shr.s32 	%r52, %r51, 1;
	mul.wide.s32 	%rd39, %r52, 2;
	add.s64 	%rd40, %rd2, %rd39;
	ld.global.v2.u8 	{%rs9, %rs10}, [%rd40];
	setp.eq.s16 	%p6, %rs9, 0;
	mul.f32 	%f30, %f29, %f28;
	selp.f32 	%f3, %f27, %f30, %p6;
	setp.eq.s16 	%p7, %rs10, 0;
	mov.f32 	%f299, %f27;
	@%p7 bra 	$L__BB336_6;
	ld.global.f32 	%f31, [%rd10+4];
	mul.f32 	%f299, %f31, %f28;
$L__BB336_6:
	setp.eq.s64 	%p8, %rd23, 1;
	setp.eq.s64 	%p9, %rd22, 1;
	setp.eq.s64 	%p10, %rd21, 1;
	add.s32 	%r8, %r7, 64;
	div.s32 	%r53, %r8, %r9;
	mul.lo.s32 	%r54, %r53, %r9;
	sub.s32 	%r55, %r8, %r54;
	div.s32 	%r56, %r55, %r10;
	mul.lo.s32 	%r57, %r56, %r10;
	sub.s32 	%r58, %r55, %r57;
	selp.b32 	%r59, 0, %r53, %p10;
	selp.b32 	%r60, 0, %r56, %p9;
	selp.b32 	%r61, 0, %r58, %p8;
	mul.lo.s32 	%r62, %r12, %r59;
	mad.lo.s32 	%r63, %r13, %r60, %r62;
	mad.lo.s32 	%r64, %r14, %r61, %r63;
	shr.u32 	%r65, %r8, 31;
	add.s32 	%r66, %r8, %r65;
	shr.s32 	%r67, %r66, 1;
	mul.wide.s32 	%rd41, %r67, 8;
	add.s64 	%rd11, %rd1, %rd41;
	ld.global.f32 	%f32, [%rd11];
	shr.u32 	%r68, %r64, 31;
	add.s32 	%r69, %r64, %r68;
	shr.s32 	%r70, %r69, 1;
	mul.wide.s32 	%rd42, %r70, 2;
	add.s64 	%rd43, %rd2, %rd42;
	ld.global.v2.u8 	{%rs11, %rs12}, [%rd43];
	setp.eq.s16 	%p11, %rs11, 0;
	mul.f32 	%f33, %f32, %f28;
	selp.f32 	%f6, %f27, %f33, %p11;
	setp.eq.s16 	%p12, %rs12, 0;
	mov.f32 	%f300, %f27;
	@%p12 bra 	$L__BB336_8;
	ld.global.f32 	%f34, [%rd11+4];
	mul.f32 	%f300, %f34, %f28;
$L__BB336_8:
	setp.eq.s64 	%p13, %rd23, 1;
	setp.eq.s64 	%p14, %rd22, 1;
	setp.eq.s64 	%p15, %rd21, 1;
	add.s32 	%r71, %r8, 64;
	div.s32 	%r72, %r71, %r9;
	mul.lo.s32 	%r73, %r72, %r9;
	sub.s32 	%r74, %r71, %r73;
	div.s32 	%r75, %r74, %r10;
	mul.lo.s32 	%r76, %r75, %r10;
	sub.s32 	%r77, %r74, %r76;
	selp.b32 	%r78, 0, %r72, %p15;
	selp.b32 	%r79, 0, %r75, %p14;
	selp.b32 	%r80, 0, %r77, %p13;
	mul.lo.s32 	%r81, %r12, %r78;
	mad.lo.s32 	%r82, %r13, %r79, %r81;
	mad.lo.s32 	%r83, %r14, %r80, %r82;
	shr.u32 	%r84, %r71, 31;
	add.s32 	%r85, %r71, %r84;
	shr.s32 	%r86, %r85, 1;
	mul.wide.s32 	%rd44, %r86, 8;
	add.s64 	%rd12, %rd1, %rd44;
	ld.global.f32 	%f35, [%rd12];
	shr.u32 	%r87, %r83, 31;
	add.s32 	%r88, %r83, %r87;
	shr.s32 	%r89, %r88, 1;
	mul.wide.s32 	%rd45, %r89, 2;
	add.s64 	%rd46, %rd2, %rd45;
	ld.global.v2.u8 	{%rs13, %rs14}, [%rd46];
	setp.eq.s16 	%p16, %rs13, 0;
	mul.f32 	%f36, %f35, %f28;
	selp.f32 	%f9, %f27, %f36, %p16;
	setp.eq.s16 	%p17, %rs14, 0;
	mov.f32 	%f301, %f27;
	@%p17 bra 	$L__BB336_10;
	ld.global.f32 	%f37, [%rd12+4];
	mul.f32 	%f301, %f37, %f28;
$L__BB336_10:
	add.s32 	%r90, %r8, 128;
	div.s32 	%r91, %r90, %r9;
	mul.lo.s32 	%r92, %r91, %r9;
	sub.s32 	%r93, %r90, %r92;
	div.s32 	%r94, %r93, %r10;
	mul.lo.s32 	%r95, %r94, %r10;
	sub.s32 	%r96, %r93, %r95;
	selp.b32 	%r97, 0, %r91, %p15;
	selp.b32 	%r98, 0, %r94, %p14;
	selp.b32 	%r99, 0, %r96, %p13;
	mul.lo.s32 	%r100, %r12, %r97;
	mad.lo.s32 	%r101, %r13, %r98, %r100;
	mad.lo.s32 	%r102, %r14, %r99, %r101;
	shr.u32 	%r103, %r90, 31;
	add.s32 	%r104, %r90, %r103;
	shr.s32 	%r105, %r104, 1;
	mul.wide.s32 	%rd47, %r105, 8;
	add.s64 	%rd13, %rd1, %rd47;
	ld.global.f32 	%f38, [%rd13];
	shr.u32 	%r106, %r102, 31;
	add.s32 	%r107, %r102, %r106;
	shr.s32 	%r108, %r107, 1;
	mul.wide.s32 	%rd48, %r108, 2;
	add.s64 	%rd49, %rd2, %rd48;
	ld.global.v2.u8 	{%rs15, %rs16}, [%rd49];
	setp.eq.s16 	%p21, %rs15, 0;
	mul.f32 	%f39, %f38, %f28;
	selp.f32 	%f12, %f27, %f39, %p21;
	setp.eq.s16 	%p22, %rs16, 0;
	mov.f32 	%f302, %f27;
	@%p22 bra 	$L__BB336_12;
	ld.global.f32 	%f40, [%rd13+4];
	mul.f32 	%f302, %f40, %f28;
$L__BB336_12:
	add.s32 	%r109, %r8, 192;
	div.s32 	%r110, %r109, %r9;
	mul.lo.s32 	%r111, %r110, %r9;
	sub.s32 	%r112, %r109, %r111;
	div.s32 	%r113, %r112, %r10;
	mul.lo.s32 	%r114, %r113, %r10;
	sub.s32 	%r115, %r112, %r114;
	selp.b32 	%r116, 0, %r110, %p15;
	selp.b32 	%r117, 0, %r113, %p14;
	selp.b32 	%r118, 0, %r115, %p13;
	mul.lo.s32 	%r119, %r12, %r116;
	mad.lo.s32 	%r120, %r13, %r117, %r119;
	mad.lo.s32 	%r121, %r14, %r118, %r120;
	shr.u32 	%r122, %r109, 31;
	add.s32 	%r123, %r109, %r122;
	shr.s32 	%r124, %r123, 1;
	mul.wide.s32 	%rd50, %r124, 8;
	add.s64 	%rd14, %rd1, %rd50;
	ld.global.f32 	%f41, [%rd14];
	shr.u32 	%r125, %r121, 31;
	add.s32 	%r126, %r121, %r125;
	shr.s32 	%r127, %r126, 1;
	mul.wide.s32 	%rd51, %r127, 2;
	add.s64 	%rd52, %rd2, %rd51;
	ld.global.v2.u8 	{%rs17, %rs18}, [%rd52];
	setp.eq.s16 	%p26, %rs17, 0;
	mul.f32 	%f42, %f41, %f28;
	selp.f32 	%f15, %f27, %f42, %p26;
	setp.eq.s16 	%p27, %rs18, 0;
	mov.f32 	%f303, %f27;
	@%p27 bra 	$L__BB336_14;
	ld.global.f32 	%f43, [%rd14+4];
	mul.f32 	%f303, %f43, %f28;
$L__BB336_14:
	add.s32 	%r128, %r8, 256;
	div.s32 	%r129, %r128, %r9;
	mul.lo.s32 	%r130, %r129, %r9;
	sub.s32 	%r131, %r128, %r130;
	div.s32 	%r132, %r131, %r10;
	mul.lo.s32 	%r133, %r132, %r10;
	sub.s32 	%r134, %r131, %r133;
	selp.b32 	%r135, 0, %r129, %p15;
	selp.b32 	%r136, 0, %r132, %p14;
	selp.b32 	%r137, 0, %r134, %p13;
	mul.lo.s32 	%r138, %r12, %r135;
	mad.lo.s32 	%r139, %r13, %r136, %r138;
	mad.lo.s32 	%r140, %r14, %r137, %r139;
	shr.u32 	%r141, %r128, 31;
	add.s32 	%r142, %r128, %r141;
	shr.s32 	%r143, %r142, 1;
	mul.wide.s32 	%rd53, %r143, 8;
	add.s64 	%rd15, %rd1, %rd53;
	ld.global.f32 	%f44, [%rd15];
	shr.u32 	%r144, %r140, 31;
	add.s32 	%r145, %r140, %r144;
	shr.s32 	%r146, %r145, 1;
	mul.wide.s32 	%rd54, %r146, 2;
	add.s64 	%rd55, %rd2, %rd54;
	ld.global.v2.u8 	{%rs19, %rs20}, [%rd55];
	setp.eq.s16 	%p31, %rs19, 0;
	mul.f32 	%f45, %f44, %f28;
	selp.f32 	%f18, %f27, %f45, %p31;
	setp.eq.s16 	%p32, %rs20, 0;
	mov.f32 	%f304, %f27;
	@%p32 bra 	$L__BB336_16;
	ld.global.f32 	%f46, [%rd15+4];
	mul.f32 	%f304, %f46, %f28;
$L__BB336_16:
	add.s32 	%r147, %r8, 320;
	div.s32 	%r148, %r147, %r9;
	mul.lo.s32 	%r149, %r148, %r9;
	sub.s32 	%r150, %r147, %r149;
	div.s32 	%r151, %r150, %r10;
	mul.lo.s32 	%r152, %r151, %r10;
	sub.s32 	%r153, %r150, %r152;
	selp.b32 	%r154, 0, %r148, %p15;
	selp.b32 	%r155, 0, %r151, %p14;
	selp.b32 	%r156, 0, %r153, %p13;
	mul.lo.s32 	%r157, %r12, %r154;
	mad.lo.s32 	%r158, %r13, %r155, %r157;
	mad.lo.s32 	%r159, %r14, %r156, %r158;
	shr.u32 	%r160, %r147, 31;
	add.s32 	%r161, %r147, %r160;
	shr.s32 	%r162, %r161, 1;
	mul.wide.s32 	%rd56, %r162, 8;
	add.s64 	%rd16, %rd1, %rd56;
	ld.global.f32 	%f47, [%rd16];
	shr.u32 	%r163, %r159, 31;
	add.s32 	%r164, %r159, %r163;
	shr.s32 	%r165, %r164, 1;
	mul.wide.s32 	%rd57, %r165, 2;
	add.s64 	%rd58, %rd2, %rd57;
	ld.global.v2.u8 	{%rs21, %rs22}, [%rd58];
	setp.eq.s16 	%p36, %rs21, 0;
	mul.f32 	%f48, %f47, %f28;
	selp.f32 	%f21, %f27, %f48, %p36;
	setp.eq.s16 	%p37, %rs22, 0;
	mov.f32 	%f305, %f27;
	@%p37 bra 	$L__BB336_18;
	ld.global.f32 	%f49, [%rd16+4];
	mul.f32 	%f305, %f49, %f28;
$L__BB336_18:
	add.s32 	%r166, %r8, 384;
	div.s32 	%r167, %r166, %r9;
	mul.lo.s32 	%r168, %r167, %r9;
	sub.s32 	%r169, %r166, %r168;
	div.s32 	%r170, %r169, %r10;
	mul.lo.s32 	%r171, %r170, %r10;
	sub.s32 	%r172, %r169, %r171;
	selp.b32 	%r173, 0, %r167, %p15;
	selp.b32 	%r174, 0, %r170, %p14;
	selp.b32 	%r175, 0, %r172, %p13;
	mul.lo.s32 	%r176, %r12, %r173;
	mad.lo.s32 	%r177, %r13, %r174, %r176;
	mad.lo.s32 	%r178, %r14, %r175, %r177;
	shr.u32 	%r179, %r166, 31;
	add.s32 	%r180, %r166, %r179;
	shr.s32 	%r181, %r180, 1;
	mul.wide.s32 	%rd59, %r181, 8;
	add.s64 	%rd17, %rd1, %rd59;
	ld.global.f32 	%f50, [%rd17];
	shr.u32 	%r182, %r178, 31;
	add.s32 	%r183, %r178, %r182;
	shr.s32 	%r184, %r183, 1;
	mul.wide.s32 	%rd60, %r184, 2;
	add.s64 	%rd61, %rd2, %rd60;
	ld.global.v2.u8 	{%rs23, %rs24}, [%rd61];
	setp.eq.s16 	%p41, %rs23, 0;
	mul.f32 	%f51, %f50, %f28;
	selp.f32 	%f24, %f27, %f51, %p41;
	setp.eq.s16 	%p42, %rs24, 0;
	mov.f32 	%f306, %f27;
	@%p42 bra 	$L__BB336_20;
	ld.global.f32 	%f52, [%rd17+4];
	mul.f32 	%f306, %f52, %f28;
$L__BB336_20:
	max.f32 	%f53, %f3, 0fFF800000;
	max.f32 	%f54, %f53, %f299;
	max.f32 	%f55, %f54, %f6;
	max.f32 	%f56, %f55, %f300;
	max.f32 	%f57, %f56, %f9;
	max.f32 	%f58, %f57, %f301;
	max.f32 	%f59, %f58, %f12;
	max.f32 	%f60, %f59, %f302;
	max.f32 	%f61, %f60, %f15;
	max.f32 	%f62, %f61, %f303;
	max.f32 	%f63, %f62, %f18;
	max.f32 	%f64, %f63, %f304;
	max.f32 	%f65, %f64, %f21;
	max.f32 	%f66, %f65, %f305;
	max.f32 	%f67, %f66, %f24;
	max.f32 	%f68, %f67, %f306;
	mov.b32 	%r185, %f68;
	shfl.sync.bfly.b32	%r186|%p43, %r185, 16, 31, -1;
	mov.b32 	%f69, %r186;
	max.f32 	%f70, %f68, %f69;
	mov.b32 	%r187, %f70;
	shfl.sync.bfly.b32	%r188|%p44, %r187, 8, 31, -1;
	mov.b32 	%f71, %r188;
	max.f32 	%f72, %f70, %f71;
	mov.b32 	%r189, %f72;
	shfl.sync.bfly.b32	%r190|%p45, %r189, 4, 31, -1;
	mov.b32 	%f73, %r190;
	max.f32 	%f74, %f72, %f73;
	mov.b32 	%r191, %f74;
	shfl.sync.bfly.b32	%r192|%p46, %r191, 2, 31, -1;
	mov.b32 	%f75, %r192;
	max.f32 	%f76, %f74, %f75;
	mov.b32 	%r193, %f76;
	shfl.sync.bfly.b32	%r194|%p47, %r193, 1, 31, -1;
	mov.b32 	%f77, %r194;
	max.f32 	%f78, %f76, %f77;
	sub.f32 	%f79, %f3, %f78;
	fma.rn.f32 	%f80, %f79, 0f3BBB989D, 0f3F000000;
	cvt.sat.f32.f32 	%f81, %f80;
	mov.f32 	%f82, 0f4B400001;
	mov.f32 	%f83, 0f437C0000;
	fma.rm.f32 	%f84, %f81, %f83, %f82;
	add.f32 	%f85, %f84, 0fCB40007F;
	neg.f32 	%f86, %f85;
	fma.rn.f32 	%f87, %f79, 0f3FB8AA3B, %f86;
	fma.rn.f32 	%f88, %f79, 0f32A57060, %f87;
	mov.b32 	%r195, %f84;
	shl.b32 	%r196, %r195, 23;
	mov.b32 	%f89, %r196;
	ex2.approx.ftz.f32 	%f90, %f88;
	mul.f32 	%f91, %f90, %f89;
	add.f32 	%f92, %f91, 0f00000000;
	sub.f32 	%f93, %f299, %f78;
	fma.rn.f32 	%f94, %f93, 0f3BBB989D, 0f3F000000;
	cvt.sat.f32.f32 	%f95, %f94;
	fma.rm.f32 	%f96, %f95, %f83, %f82;
	add.f32 	%f97, %f96, 0fCB40007F;
	neg.f32 	%f98, %f97;
	fma.rn.f32 	%f99, %f93, 0f3FB8AA3B, %f98;
	fma.rn.f32 	%f100, %f93, 0f32A57060, %f99;
	mov.b32 	%r197, %f96;
	shl.b32 	%r198, %r197, 23;
	mov.b32 	%f101, %r198;
	ex2.approx.ftz.f32 	%f102, %f100;
	mul.f32 	%f103, %f102, %f101;
	add.f32 	%f104, %f92, %f103;
	sub.f32 	%f105, %f6, %f78;
	fma.rn.f32 	%f106, %f105, 0f3BBB989D, 0f3F000000;
	cvt.sat.f32.f32 	%f107, %f106;
	fma.rm.f32 	%f108, %f107, %f83, %f82;
	add.f32 	%f109, %f108, 0fCB40007F;
	neg.f32 	%f110, %f109;
	fma.rn.f32 	%f111, %f105, 0f3FB8AA3B, %f110;
	fma.rn.f32 	%f112, %f105, 0f32A57060, %f111;
	mov.b32 	%r199, %f108;
	shl.b32 	%r200, %r199, 23;
	mov.b32 	%f113, %r200;
	ex2.approx.ftz.f32 	%f114, %f112;
	mul.f32 	%f115, %f114, %f113;
	add.f32 	%f116, %f104, %f115;
	sub.f32 	%f117, %f300, %f78;
	fma.rn.f32 	%f118, %f117, 0f3BBB989D, 0f3F000000;
	cvt.sat.f32.f32 	%f119, %f118;
	fma.rm.f32 	%f120, %f119, %f83, %f82;
	add.f32 	%f121, %f120, 0fCB40007F;
	neg.f32 	%f122, %f121;
	fma.rn.f32 	%f123, %f117, 0f3FB8AA3B, %f122;
	fma.rn.f32 	%f124, %f117, 0f32A57060, %f123;
	mov.b32 	%r201, %f120;
	shl.b32 	%r202, %r201, 23;
	mov.b32 	%f125, %r202;
	ex2.approx.ftz.f32 	%f126, %f124;
	mul.f32 	%f127, %f126, %f125;
	add.f32 	%f128, %f116, %f127;
	sub.f32 	%f129, %f9, %f78;
	fma.rn.f32 	%f130, %f129, 0f3BBB989D, 0f3F000000;
	cvt.sat.f32.f32 	%f131, %f130;
	fma.rm.f32 	%f132, %f131, %f83, %f82;
	add.f32 	%f133, %f132, 0fCB40007F;
	neg.f32 	%f134, %f133;
	fma.rn.f32 	%f135, %f129, 0f3FB8AA3B, %f134;
	fma.rn.f32 	%f136, %f129, 0f32A57060, %f135;
	mov.b32 	%r203, %f132;
	shl.b32 	%r204, %r203, 23;
	mov.b32 	%f137, %r204;
	ex2.approx.ftz.f32 	%f138, %f136;
	mul.f32 	%f139, %f138, %f137;
	add.f32 	%f140, %f128, %f139;
	sub.f32 	%f141, %f301, %f78;
	fma.rn.f32 	%f142, %f141, 0f3BBB989D, 0f3F000000;
	cvt.sat.f32.f32 	%f143, %f142;
	fma.rm.f32 	%f144, %f143, %f83, %f82;
	add.f32 	%f145, %f144, 0fCB40007F;
	neg.f32 	%f146, %f145;
	fma.rn.f32 	%f147, %f141, 0f3FB8AA3B, %f146;
	fma.rn.f32 	%f148, %f141, 0f32A57060, %f147;
	mov.b32 	%r205, %f144;
	shl.b32 	%r206, %r205, 23;
	mov.b32 	%f149, %r206;
	ex2.approx.ftz.f32 	%f150, %f148;
	mul.f32 	%f151, %f150, %f149;
	add.f32 	%f152, %f140, %f151;
	sub.f32 	%f153, %f12, %f78;
	fma.rn.f32 	%f154, %f153, 0f3BBB989D, 0f3F000000;
	cvt.sat.f32.f32 	%f155, %f154;
	fma.rm.f32 	%f156, %f155, %f83, %f82;
	add.f32 	%f157, %f156, 0fCB40007F;
	neg.f32 	%f158, %f157;
	fma.rn.f32 	%f159, %f153, 0f3FB8AA3B, %f158;
	fma.rn.f32 	%f160, %f153, 0f32A57060, %f159;
	mov.b32 	%r207, %f156;
	shl.b32 	%r208, %r207, 23;
	mov.b32 	%f161, %r208;
	ex2.approx.ftz.f32 	%f162, %f160;
	mul.f32 	%f163, %f162, %f161;
	add.f32 	%f164, %f152, %f163;
	sub.f32 	%f165, %f302, %f78;
	fma.rn.f32 	%f166, %f165, 0f3BBB989D, 0f3F000000;
	cvt.sat.f32.f32 	%f167, %f166;
	fma.rm.f32 	%f168, %f167, %f83, %f82;
	add.f32 	%f169, %f168, 0fCB40007F;
	neg.f32 	%f170, %f169;
	fma.rn.f32 	%f171, %f165, 0f3FB8AA3B, %f170;
	fma.rn.f32 	%f172, %f165, 0f32A57060, %f171;
	mov.b32 	%r209, %f168;
	shl.b32 	%r210, %r209, 23;
	mov.b32 	%f173, %r210;
	ex2.approx.ftz.f32 	%f174, %f172;
	mul.f32 	%f175, %f174, %f173;
	add.f32 	%f176, %f164, %f175;
	sub.f32 	%f177, %f15, %f78;
	fma.rn.f32 	%f178, %f177, 0f3BBB989D, 0f3F000000;
	cvt.sat.f32.f32 	%f179, %f178;
	fma.rm.f32 	%f180, %f179, %f83, %f82;
	add.f32 	%f181, %f180, 0fCB40007F;
	neg.f32 	%f182, %f181;
	fma.rn.f32 	%f183, %f177, 0f3FB8AA3B, %f182;
	fma.rn.f32 	%f184, %f177, 0f32A57060, %f183;
	mov.b32 	%r211, %f180;
	shl.b32 	%r212, %r211, 23;
	mov.b32 	%f185, %r212;
	ex2.approx.ftz.f32 	%f186, %f184;
	mul.f32 	%f187, %f186, %f185;
	add.f32 	%f188, %f176, %f187;
	sub.f32 	%f189, %f303, %f78;
	fma.rn.f32 	%f190, %f189, 0f3BBB989D, 0f3F000000;
	cvt.sat.f32.f32 	%f191, %f190;
	fma.rm.f32 	%f192, %f191, %f83, %f82;
	add.f32 	%f193, %f192, 0fCB40007F;
	neg.f32 	%f194, %f193;
	fma.rn.f32 	%f195, %f189, 0f3FB8AA3B, %f194;
	fma.rn.f32 	%f196, %f189, 0f32A57060, %f195;
	mov.b32 	%r213, %f192;
	shl.b32 	%r214, %r213, 23;
	mov.b32 	%f197, %r214;
	ex2.approx.ftz.f32 	%f198, %f196;
	mul.f32 	%f199, %f198, %f197;
	add.f32 	%f200, %f188, %f199;
	sub.f32 	%f201, %f18, %f78;
	fma.rn.f32 	%f202, %f201, 0f3BBB989D, 0f3F000000;
	cvt.sat.f32.f32 	%f203, %f202;
	fma.rm.f32 	%f204, %f203, %f83, %f82;
	add.f32 	%f205, %f204, 0fCB40007F;
	neg.f32 	%f206, %f205;
	fma.rn.f32 	%f207, %f201, 0f3FB8AA3B, %f206;
	fma.rn.f32 	%f208, %f201, 0f32A57060, %f207;
	mov.b32 	%r215, %f204;
	shl.b32 	%r216, %r215, 23;
	mov.b32 	%f209, %r216;
	ex2.approx.ftz.f32 	%f210, %f208;
	mul.f32 	%f211, %f210, %f209;
	add.f32 	%f212, %f200, %f211;
	sub.f32 	%f213, %f304, %f78;
	fma.rn.f32 	%f214, %f213, 0f3BBB989D, 0f3F000000;
	cvt.sat.f32.f32 	%f215, %f214;
	fma.rm.f32 	%f216, %f215, %f83, %f82;
	add.f32 	%f217, %f216, 0fCB40007F;
	neg.f32 	%f218, %f217;
	fma.rn.f32 	%f219, %f213, 0f3FB8AA3B, %f218;
	fma.rn.f32 	%f220, %f213, 0f32A57060, %f219;
	mov.b32 	%r217, %f216;
	shl.b32 	%r218, %r217, 23;
	mov.b32 	%f221, %r218;
	ex2.approx.ftz.f32 	%f222, %f220;
	mul.f32 	%f223, %f222, %f221;
	add.f32 	%f224, %f212, %f223;
	sub.f32 	%f225, %f21, %f78;
	fma.rn.f32 	%f226, %f225, 0f3BBB989D, 0f3F000000;
	cvt.sat.f32.f32 	%f227, %f226;
	fma.rm.f32 	%f228, %f227, %f83, %f82;
	add.f32 	%f229, %f228, 0fCB40007F;
	neg.f32 	%f230, %f229;
	fma.rn.f32 	%f231, %f225, 0f3FB8AA3B, %f230;
	fma.rn.f32 	%f232, %f225, 0f32A57060, %f231;
	mov.b32 	%r219, %f228;
	shl.b32 	%r220, %r219, 23;
	mov.b32 	%f233, %r220;
	ex2.approx.ftz.f32 	%f234, %f232;
	mul.f32 	%f235, %f234, %f233;
	add.f32 	%f236, %f224, %f235;
	sub.f32 	%f237, %f305, %f78;
	fma.rn.f32 	%f238, %f237, 0f3BBB989D, 0f3F000000;
	cvt.sat.f32.f32 	%f239, %f238;
	fma.rm.f32 	%f240, %f239, %f83, %f82;
	add.f32 	%f241, %f240, 0fCB40007F;
	neg.f32 	%f242, %f241;
	fma.rn.f32 	%f243, %f237, 0f3FB8AA3B, %f242;
	fma.rn.f32 	%f244, %f237, 0f32A57060, %f243;
	mov.b32 	%r221, %f240;
	shl.b32 	%r222, %r221, 23;
	mov.b32 	%f245, %r222;
	ex2.approx.ftz.f32 	%f246, %f244;
	mul.f32 	%f247, %f246, %f245;
	add.f32 	%f248, %f236, %f247;
	sub.f32 	%f249, %f24, %f78;
	fma.rn.f32 	%f250, %f249, 0f3BBB989D, 0f3F000000;
	cvt.sat.f32.f32 	%f251, %f250;
	fma.rm.f32 	%f252, %f251, %f83, %f82;
	add.f32 	%f253, %f252, 0fCB40007F;
	neg.f32 	%f254, %f253;
	fma.rn.f32 	%f255, %f249, 0f3FB8AA3B, %f254;
	fma.rn.f32 	%f256, %f249, 0f32A57060, %f255;
	mov.b32 	%r223, %f252;
	shl.b32 	%r224, %r223, 23;
	mov.b32 	%f257, %r224;
	ex2.approx.ftz.f32 	%f258, %f256;
	mul.f32 	%f259, %f258, %f257;
	add.f32 	%f260, %f248, %f259;
	sub.f32 	%f261, %f306, %f78;
	fma.rn.f32 	%f262, %f261, 0f3BBB989D, 0f3F000000;
	cvt.sat.f32.f32 	%f263, %f262;
	fma.rm.f32 	%f264, %f263, %f83, %f82;
	add.f32 	%f265, %f264, 0fCB40007F;
	neg.f32 	%f266, %f265;
	fma.rn.f32 	%f267, %f261, 0f3FB8AA3B, %f266;
	fma.rn.f32 	%f268, %f261, 0f32A57060, %f267;
	mov.b32 	%r225, %f264;
	shl.b32 	%r226, %r225, 23;
	mov.b32 	%f269, %r226;
	ex2.approx.ftz.f32 	%f270, %f268;
	mul.f32 	%f271, %f270, %f269;
	add.f32 	%f272, %f260, %f271;
	mov.b32 	%r227, %f272;
	shfl.sync.bfly.b32	%r228|%p48, %r227, 16, 31, -1;
	mov.b32 	%f273, %r228;
	add.f32 	%f274, %f272, %f273;
	mov.b32 	%r229, %f274;
	shfl.sync.bfly.b32	%r230|%p49, %r229, 8, 31, -1;
	mov.b32 	%f275, %r230;
	add.f32 	%f276, %f274, %f275;
	mov.b32 	%r231, %f276;
	shfl.sync.bfly.b32	%r232|%p50, %r231, 4, 31, -1;
	mov.b32 	%f277, %r232;
	add.f32 	%f278, %f276, %f277;
	mov.b32 	%r233, %f278;
	shfl.sync.bfly.b32	%r234|%p51, %r233, 2, 31, -1;
	mov.b32 	%f279, %r234;
	add.f32 	%f280, %f278, %f279;
	mov.b32 	%r235, %f280;
	shfl.sync.bfly.b32	%r236|%p52, %r235, 1, 31, -1;
	mov.b32 	%f281, %r236;
	add.f32 	%f282, %f280, %f281;
	div.rn.f32 	%f283, %f91, %f282;
	div.rn.f32 	%f284, %f103, %f282;
	div.rn.f32 	%f285, %f115, %f282;
	div.rn.f32 	%f286, %f127, %f282;
	div.rn.f32 	%f287, %f139, %f282;
	div.rn.f32 	%f288, %f151, %f282;
	div.rn.f32 	%f289, %f163, %f282;
	div.rn.f32 	%f290, %f175, %f282;
	div.rn.f32 	%f291, %f187, %f282;
	div.rn.f32 	%f292, %f199, %f282;
	div.rn.f32 	%f293, %f211, %f282;
	div.rn.f32 	%f294, %f223, %f282;
	div.rn.f32 	%f295, %f235, %f282;
	div.rn.f32 	%f296, %f247, %f282;
	div.rn.f32 	%f297, %f259, %f282;
	div.rn.f32 	%f298, %f271, %f282;
	mad.lo.s64 	%rd62, %rd111, %rd29, %rd7;
	shr.u64 	%rd63, %rd62, 63;
	add.s64 	%rd64, %rd62, %rd63;
	cvta.to.global.u64 	%rd65, %rd28;
	shl.b64 	%rd66, %rd64, 2;
	and.b64  	%rd67, %rd66, -8;
	add.s64 	%rd68, %rd65, %rd67;
	st.global.v2.f32 	[%rd68], {%f283, %f284};
	add.s64 	%rd69, %rd62, 64;
	shr.u64 	%rd70, %rd69, 63;
	add.s64 	%rd71, %rd69, %rd70;
	shl.b64 	%rd72, %rd71, 2;
	and.b64  	%rd73, %rd72, -8;
	add.s64 	%rd74, %rd65, %rd73;
	st.global.v2.f32 	[%rd74], {%f285, %f286};
	add.s64 	%rd75, %rd62, 128;
	shr.u64 	%rd76, %rd75, 63;
	add.s64 	%rd77, %rd75, %rd76;
	shl.b64 	%rd78, %rd77, 2;
	and.b64  	%rd79, %rd78, -8;
	add.s64 	%rd80, %rd65, %rd79;
	st.global.v2.f32 	[%rd80], {%f287, %f288};
	add.s64 	%rd81, %rd62, 192;
	shr.u64 	%rd82, %rd81, 63;
	add.s64 	%rd83, %rd81, %rd82;
	shl.b64 	%rd84, %rd83, 2;
	and.b64  	%rd85, %rd84, -8;
	add.s64 	%rd86, %rd65, %rd85;
	st.global.v2.f32 	[%rd86], {%f289, %f290};
	add.s64 	%rd87, %rd62, 256;
	shr.u64 	%rd88, %rd87, 63;
	add.s64 	%rd89, %rd87, %rd88;
	shl.b64 	%rd90, %rd89, 2;
	and.b64  	%rd91, %rd90, -8;
	add.s64 	%rd92, %rd65, %rd91;
	st.global.v2.f32 	[%rd92], {%f291, %f292};
	add.s64 	%rd93, %rd62, 320;
	shr.u64 	%rd94, %rd93, 63;
	add.s64 	%rd95, %rd93, %rd94;
	shl.b64 	%rd96, %rd95, 2;
	and.b64  	%rd97, %rd96, -8;
	add.s64 	%rd98, %rd65, %rd97;
	st.global.v2.f32 	[%rd98], {%f293, %f294};
	add.s64 	%rd99, %rd62, 384;
	shr.u64 	%rd100, %rd99, 63;
	add.s64 	%rd101, %rd99, %rd100;
	shl.b64 	%rd102, %rd101, 2;
	and.b64  	%rd103, %rd102, -8;
	add.s64 	%rd104, %rd65, %rd103;
	st.global.v2.f32 	[%rd104], {%f295, %f296};
	add.s64 	%rd105, %rd62, 448;
	shr.u64 	%rd106, %rd105, 63;
	add.s64 	%rd107, %rd105, %rd106;
	shl.b64 	%rd108, %rd107, 2;
	and.b64  	%rd109, %rd108, -8;
	add.s64 	%rd110, %rd65, %rd109;
	st.global.v2.f32 	[%rd110], {%f297, %f298};
	add.s64 	%rd111, %rd111, %rd8;
	setp.lt.s64 	%p53, %rd111, %rd30;
	@%p53 bra 	$L__BB336_4;
$L__BB336_21:
	ret;

}
	// .globl	_Z15SoftmaxWarpImplI22BroadcastScaleMaskLoadIffbLm3EiE11DirectStoreIffEfLi2ELi16ELi32ELi1ELb1EL9Algorithm0EEvT_T0_ll
.visible .entry _Z15SoftmaxWarpImplI22BroadcastScaleMaskLoadIffbLm3EiE11DirectStoreIffEfLi2ELi16ELi32ELi1ELb1EL9Algorithm0EEvT_T0_ll(
	.param .align 8 .b8 _Z15SoftmaxWarpImplI22BroadcastScaleMaskLoadIffbLm3EiE11DirectStoreIffEfLi2ELi16ELi32ELi1ELb1EL9Algorithm0EEvT_T0_ll_param_0[112],
	.param .align 8 .b8 _Z15SoftmaxWarpImplI22BroadcastScaleMaskLoadIffbLm3EiE11DirectStoreIffEfLi2ELi16ELi32ELi1ELb1EL9Algorithm0EEvT_T0_ll_param_1[16],
	.param .u64 _Z15SoftmaxWarpImplI22BroadcastScaleMaskLoadIffbLm3EiE11DirectStoreIffEfLi2ELi16ELi32ELi1ELb1EL9Algorithm0EEvT_T0_ll_param_2,
	.param .u64 _Z15SoftmaxWarpImplI22BroadcastScaleMaskLoadIffbLm3EiE11DirectStoreIffEfLi2ELi16ELi32ELi1ELb1EL9Algorithm0EEvT_T0_ll_param_3
)
{
	.reg .pred 	%p<70>;
	.reg .b16 	%rs<25>;
	.reg .b32 	%r<252>;
	.reg .b32 	%f<363>;
	.reg .b64 	%rd<122>;

	ld.param.u64 	%rd38, [_Z15SoftmaxWarpImplI22BroadcastScaleMaskLoadIffbLm3EiE11DirectStoreIffEfLi2ELi16ELi32ELi1ELb1EL9Algorithm0EEvT_T0_ll_param_1+8];
	ld.param.v2.f32 	{%f75, %f76}, [_Z15SoftmaxWarpImplI22BroadcastScaleMaskLoadIffbLm3EiE11DirectStoreIffEfLi2ELi16ELi32ELi1ELb1EL9Algorithm0EEvT_T0_ll_param_0+104];
	ld.param.u64 	%rd36, [_Z15SoftmaxWarpImplI22BroadcastScaleMaskLoadIffbLm3EiE11DirectStoreIffEfLi2ELi16ELi32ELi1ELb1EL9Algorithm0EEvT_T0_ll_param_0+96];
	ld.param.u32 	%r13, [_Z15SoftmaxWarpImplI22BroadcastScaleMaskLoadIffbLm3EiE11DirectStoreIffEfLi2ELi16ELi32ELi1ELb1EL9Algorithm0EEvT_T0_ll_param_0+80];
	ld.param.v2.u32 	{%r11, %r12}, [_Z15SoftmaxWarpImplI22BroadcastScaleMaskLoadIffbLm3EiE11DirectStoreIffEfLi2ELi16ELi32ELi1ELb1EL9Algorithm0EEvT_T0_ll_param_0+72];
	ld.param.v2.u32 	{%r8, %r9}, [_Z15SoftmaxWarpImplI22BroadcastScaleMaskLoadIffbLm3EiE11DirectStoreIffEfLi2ELi16ELi32ELi1ELb1EL9Algorithm0EEvT_T0_ll_param_0+48];
	ld.param.u64 	%rd32, [_Z15SoftmaxWarpImplI22BroadcastScaleMaskLoadIffbLm3EiE11DirectStoreIffEfLi2ELi16ELi32ELi1ELb1EL9Algorithm0EEvT_T0_ll_param_0+32];
	ld.param.u64 	%rd31, [_Z15SoftmaxWarpImplI22BroadcastScaleMaskLoadIffbLm3EiE11DirectStoreIffEfLi2ELi16ELi32ELi1ELb1EL9Algorithm0EEvT_T0_ll_param_0+24];
	ld.param.u64 	%rd30, [_Z15SoftmaxWarpImplI22BroadcastScaleMaskLoadIffbLm3EiE11DirectStoreIffEfLi2ELi16ELi32ELi1ELb1EL9Algorithm0EEvT_T0_ll_param_0+16];
	ld.param.u64 	%rd37, [_Z15SoftmaxWarpImplI22BroadcastScaleMaskLoadIffbLm3EiE11DirectStoreIffEfLi2ELi16ELi32ELi1ELb1EL9Algorithm0EEvT_T0_ll_param_1];
	ld.param.u64 	%rd29, [_Z15SoftmaxWarpImplI22BroadcastScaleMaskLoadIffbLm3EiE11DirectStoreIffEfLi2ELi16ELi32ELi1ELb1EL9Algorithm0EEvT_T0_ll_param_0+8];
	ld.param.u64 	%rd28, [_Z15SoftmaxWarpImplI22BroadcastScaleMaskLoadIffbLm3EiE11DirectStoreIffEfLi2ELi16ELi32ELi1ELb1EL9Algorithm0EEvT_T0_ll_param_0];
	ld.param.u64 	%rd40, [_Z15SoftmaxWarpImplI22BroadcastScaleMaskLoadIffbLm3EiE11DirectStoreIffEfLi2ELi16ELi32ELi1ELb1EL9Algorithm0EEvT_T0_ll_param_3];
	cvta.to.global.u64 	%rd1, %rd28;
	cvta.to.global.u64 	%rd2, %rd29;
	cvta.to.global.u64 	%rd6, %rd37;
	setp.lt.s64 	%p1, %rd40, 513;
	@%p1 bra 	$L__BB337_2;
	mov.u64 	%rd41, $str;
	cvta.global.u64 	%rd42, %rd41;
	mov.u64 	%rd43, $str$1;
	cvta.global.u64 	%rd44, %rd43;
	mov.u64 	%rd45, __unnamed_328;
	cvta.global.u64 	%rd46, %rd45;
	{ // callseq 327, 0
	.param .b64 param0;
	st.param.b64 	[param0], %rd42;
	.param .b64 param1;
	st.param.b64 	[param1], %rd44;
	.param .b32 param2;
	st.param.b32 	[param2], 219;
	.param .b64 param3;
	st.param.b64 	[param3], %rd46;
	.param .b64 param4;
	st.param.b64 	[param4], 1;
	call.uni 
	__assertfail, 
	(
	param0, 
	param1, 
	param2, 
	param3, 
	param4
	);
	} // callseq 327
$L__BB337_2:
	ld.param.u64 	%rd119, [_Z15SoftmaxWarpImplI22BroadcastScaleMaskLoadIffbLm3EiE11DirectStoreIffEfLi2ELi16ELi32ELi1ELb1EL9Algorithm0EEvT_T0_ll_param_2];
	mov.u32 	%r24, %ctaid.x;
	mov.u32 	%r25, %ntid.y;
	mov.u32 	%r26, %tid.y;
	mad.lo.s32 	%r27, %r24, %r25, %r26;
	mov.u32 	%r28, %nctaid.x;
	mul.lo.s32 	%r6, %r28, %r25;
	cvt.s64.s32 	%rd121, %r27;
	setp.le.s64 	%p2, %rd119, %rd121;
	@%p2 bra 	$L__BB337_53;
	mov.u32 	%r29, %tid.x;
	shl.b32 	%r30, %r29, 1;
	cvt.u64.u32 	%rd8, %r30;
	add.s32 	%r31, %r30, 64;
	cvt.u64.u32 	%rd9, %r31;
	add.s32 	%r32, %r30, 128;
	cvt.u64.u32 	%rd10, %r32;
	add.s32 	%r33, %r30, 192;
	cvt.u64.u32 	%rd11, %r33;
	add.s32 	%r34, %r30, 256;
	cvt.u64.u32 	%rd12, %r34;
	add.s32 	%r35, %r30, 320;
	cvt.u64.u32 	%rd13, %r35;
	add.s32 	%r36, %r30, 384;
	cvt.u64.u32 	%rd14, %r36;
	add.s32 	%r37, %r30, 448;
	cvt.u64.u32 	%rd15, %r37;
	cvt.s64.s32 	%rd16, %r6;
	cvt.u32.u64 	%r39, %rd36;
	cvt.u32.u64 	%r40, %rd8;
$L__BB337_4:
	setp.le.s64 	%p3, %rd40, %rd8;
	cvt.u32.u64 	%r38, %rd121;
	mul.lo.s32 	%r7, %r39, %r38;
	mov.f32 	%f332, 0fFF800000;
	mov.f32 	%f333, %f332;
	mov.f32 	%f338, %f332;
	@%p3 bra 	$L__BB337_8;
	setp.eq.s64 	%p4, %rd32, 1;
	setp.eq.s64 	%p5, %rd31, 1;
	setp.eq.s64 	%p6, %rd30, 1;
	add.s32 	%r41, %r40, %r7;
	div.s32 	%r42, %r41, %r8;
	mul.lo.s32 	%r43, %r42, %r8;
	sub.s32 	%r44, %r41, %r43;
	div.s32 	%r45, %r44, %r9;
	mul.lo.s32 	%r46, %r45, %r9;
	sub.s32 	%r47, %r44, %r46;
	selp.b32 	%r48, 0, %r42, %p6;
	selp.b32 	%r49, 0, %r45, %p5;
	selp.b32 	%r50, 0, %r47, %p4;
	mul.lo.s32 	%r51, %r11, %r48;
	mad.lo.s32 	%r52, %r12, %r49, %r51;
	mad.lo.s32 	%r53, %r13, %r50, %r52;
	shr.u32 	%r54, %r41, 31;
	add.s32 	%r55, %r41, %r54;
	shr.s32 	%r56, %r55, 1;
	mul.wide.s32 	%rd47, %r56, 8;
	add.s64 	%rd18, %rd1, %rd47;
	ld.global.f32 	%f78, [%rd18];
	shr.u32 	%r57, %r53, 31;
	add.s32 	%r58, %r53, %r57;
	shr.s32 	%r59, %r58, 1;
	mul.wide.s32 	%rd48, %r59, 2;
	add.s64 	%rd49, %rd2, %rd48;
	ld.global.v2.u8 	{%rs9, %rs10}, [%rd49];
	setp.eq.s16 	%p7, %rs9, 0;
	mul.f32 	%f79, %f78, %f76;
	selp.f32 	%f333, %f75, %f79, %p7;
	setp.eq.s16 	%p8, %rs10, 0;
	mov.f32 	%f332, %f75;
	@%p8 bra 	$L__BB337_7;
	ld.global.f32 	%f80, [%rd18+4];
	mul.f32 	%f332, %f80, %f76;
$L__BB337_7:
	max.f32 	%f81, %f333, 0fFF800000;
	max.f32 	%f338, %f81, %f332;
$L__BB337_8:
	setp.le.s64 	%p9, %rd40, %rd9;
	mov.f32 	%f336, 0fFF800000;
	mov.f32 	%f337, %f336;
	@%p9 bra 	$L__BB337_12;
	cvt.u32.u64 	%r60, %rd9;
	setp.eq.s64 	%p10, %rd32, 1;
	setp.eq.s64 	%p11, %rd31, 1;
	setp.eq.s64 	%p12, %rd30, 1;
	add.s32 	%r61, %r60, %r7;
	div.s32 	%r62, %r61, %r8;
	mul.lo.s32 	%r63, %r62, %r8;
	sub.s32 	%r64, %r61, %r63;
	div.s32 	%r65, %r64, %r9;
	mul.lo.s32 	%r66, %r65, %r9;
	sub.s32 	%r67, %r64, %r66;
	selp.b32 	%r68, 0, %r62, %p12;
	selp.b32 	%r69, 0, %r65, %p11;
	selp.b32 	%r70, 0, %r67, %p10;
	mul.lo.s32 	%r71, %r11, %r68;
	mad.lo.s32 	%r72, %r12, %r69, %r71;
	mad.lo.s32 	%r73, %r13, %r70, %r72;
	shr.u32 	%r74, %r61, 31;
	add.s32 	%r75, %r61, %r74;
	shr.s32 	%r76, %r75, 1;
	mul.wide.s32 	%rd50, %r76, 8;
	add.s64 	%rd19, %rd1, %rd50;
	ld.global.f32 	%f83, [%rd19];
	shr.u32 	%r77, %r73, 31;
	add.s32 	%r78, %r73, %r77;
	shr.s32 	%r79, %r78, 1;
	mul.wide.s32 	%rd51, %r79, 2;
	add.s64 	%rd52, %rd2, %rd51;
	ld.global.v2.u8 	{%rs11, %rs12}, [%rd52];
	setp.eq.s16 	%p13, %rs11, 0;
	mul.f32 	%f84, %f83, %f76;
	selp.f32 	%f337, %f75, %f84, %p13;
	setp.eq.s16 	%p14, %rs12, 0;
	mov.f32 	%f336, %f75;
	@%p14 bra 	$L__BB337_11;
	ld.global.f32 	%f85, [%rd19+4];
	mul.f32 	%f336, %f85, %f76;
$L__BB337_11:
	max.f32 	%f86, %f338, %f337;
	max.f32 	%f338, %f86, %f336;
$L__BB337_12:
	setp.le.s64 	%p15, %rd40, %rd10;
	mov.f32 	%f340, 0fFF800000;
	mov.f32 	%f341, %f340;
	@%p15 bra 	$L__BB337_16;
	cvt.u32.u64 	%r80, %rd10;
	setp.eq.s64 	%p16, %rd32, 1;
	setp.eq.s64 	%p17, %rd31, 1;
	setp.eq.s64 	%p18, %rd30, 1;
	add.s32 	%r81, %r80, %r7;
	div.s32 	%r82, %r81, %r8;
	mul.lo.s32 	%r83, %r82, %r8;
	sub.s32 	%r84, %r81, %r83;
	div.s32 	%r85, %r84, %r9;
	mul.lo.s32 	%r86, %r85, %r9;
	sub.s32 	%r87, %r84, %r86;
	selp.b32 	%r88, 0, %r82, %p18;
	selp.b32 	%r89, 0, %r85, %p17;
	selp.b32 	%r90, 0, %r87, %p16;
	mul.lo.s32 	%r91, %r11, %r88;
	mad.lo.s32 	%r92, %r12, %r89, %r91;
	mad.lo.s32 	%r93, %r13, %r90, %r92;
	shr.u32 	%r94, %r81, 31;
	add.s32 	%r95, %r81, %r94;
	shr.s32 	%r96, %r95, 1;
	mul.wide.s32 	%rd53, %r96, 8;
	add.s64 	%rd20, %rd1, %rd53;
	ld.global.f32 	%f88, [%rd20];
	shr.u32 	%r97, %r93, 31;
	add.s32 	%r98, %r93, %r97;
	shr.s32 	%r99, %r98, 1;
	mul.wide.s32 	%rd54, %r99, 2;
	add.s64 	%rd55, %rd2, %rd54;
	ld.global.v2.u8 	{%rs13, %rs14}, [%rd55];
	setp.eq.s16 	%p19, %rs13, 0;
	mul.f32 	%f89, %f88, %f76;
	selp.f32 	%f341, %f75, %f89, %p19;
	setp.eq.s16 	%p20, %rs14, 0;
	mov.f32 	%f340, %f75;
	@%p20 bra 	$L__BB337_15;
	ld.global.f32 	%f90, [%rd20+4];
	mul.f32 	%f340, %f90, %f76;
$L__BB337_15:
	max.f32 	%f91, %f338, %f341;
	max.f32 	%f338, %f91, %f340;
$L__BB337_16:
	setp.le.s64 	%p21, %rd40, %rd11;
	mov.f32 	%f344, 0fFF800000;
	mov.f32 	%f345, %f344;
	@%p21 bra 	$L__BB337_20;
	cvt.u32.u64 	%r100, %rd11;
	setp.eq.s64 	%p22, %rd32, 1;
	setp.eq.s64 	%p23, %rd31, 1;
	setp.eq.s64 	%p24, %rd30, 1;
	add.s32 	%r101, %r100, %r7;
	div.s32 	%r102, %r101, %r8;
	mul.lo.s32 	%r103, %r102, %r8;
	sub.s32 	%r104, %r101, %r103;
	div.s32 	%r105, %r104, %r9;
	mul.lo.s32 	%r106, %r105, %r9;
	sub.s32 	%r107, %r104, %r106;
	selp.b32 	%r108, 0, %r102, %p24;
	selp.b32 	%r109, 0, %r105, %p23;
	selp.b32 	%r110, 0, %r107, %p22;
	mul.lo.s32 	%r111, %r11, %r108;
	mad.lo.s32 	%r112, %r12, %r109, %r111;
	mad.lo.s32 	%r113, %r13, %r110, %r112;
	shr.u32 	%r114, %r101, 31;
	add.s32 	%r115, %r101, %r114;
	shr.s32 	%r116, %r115, 1;
	mul.wide.s32 	%rd56, %r116, 8;
	add.s64 	%rd21, %rd1, %rd56;
	ld.global.f32 	%f93, [%rd21];
	shr.u32 	%r117, %r113, 31;
	add.s32 	%r118, %r113, %r117;
	shr.s32 	%r119, %r118, 1;
	mul.wide.s32 	%rd57, %r119, 2;
	add.s64 	%rd58, %rd2, %rd57;
	ld.global.v2.u8 	{%rs15, %rs16}, [%rd58];
	setp.eq.s16 	%p25, %rs15, 0;
	mul.f32 	%f94, %f93, %f76;
	selp.f32 	%f345, %f75, %f94, %p25;
	setp.eq.s16 	%p26, %rs16, 0;
	mov.f32 	%f344, %f75;
	@%p26 bra 	$L__BB337_19;
	ld.global.f32 	%f95, [%rd21+4];
	mul.f32 	%f344, %f95, %f76;
$L__BB337_19:
	max.f32 	%f96, %f338, %f345;
	max.f32 	%f338, %f96, %f344;
$L__BB337_20:
	setp.le.s64 	%p27, %rd40, %rd12;
	mov.f32 	%f348, 0fFF800000;
	mov.f32 	%f349, %f348;
	@%p27 bra 	$L__BB337_24;
	cvt.u32.u64 	%r120, %rd12;
	setp.eq.s64 	%p28, %rd32, 1;
	setp.eq.s64 	%p29, %rd31, 1;
	setp.eq.s64 	%p30, %rd30, 1;
	add.s32 	%r121, %r120, %r7;
	div.s32 	%r122, %r121, %r8;
	mul.lo.s32 	%r123, %r122, %r8;
	sub.s32 	%r124, %r121, %r123;
	div.s32 	%r125, %r124, %r9;
	mul.lo.s32 	%r126, %r125, %r9;
	sub.s32 	%r127, %r124, %r126;
	selp.b32 	%r128, 0, %r122, %p30;
	selp.b32 	%r129, 0, %r125, %p29;
	selp.b32 	%r130, 0, %r127, %p28;
	mul.lo.s32 	%r131, %r11, %r128;
	mad.lo.s32 	%r132, %r12, %r129, %r131;
	mad.lo.s32 	%r133, %r13, %r130, %r132;
	shr.u32 	%r134, %r121, 31;
	add.s32 	%r135, %r121, %r134;
	shr.s32 	%r136, %r135, 1;
	mul.wide.s32 	%rd59, %r136, 8;
	add.s64 	%rd22, %rd1, %rd59;
	ld.global.f32 	%f98, [%rd22];
	shr.u32 	%r137, %r133, 31;
	add.s32 	%r138, %r133, %r137;
	shr.s32 	%r139, %r138, 1;
	mul.wide.s32 	%rd60, %r139, 2;
	add.s64 	%rd61, %rd2, %rd60;
	ld.global.v2.u8 	{%rs17, %rs18}, [%rd61];
	setp.eq.s16 	%p31, %rs17, 0;
	mul.f32 	%f99, %f98, %f76;
	selp.f32 	%f349, %f75, %f99, %p31;
	setp.eq.s16 	%p32, %rs18, 0;
	mov.f32 	%f348, %f75;
	@%p32 bra 	$L__BB337_23;
	ld.global.f32 	%f100, [%rd22+4];
	mul.f32 	%f348, %f100, %f76;
$L__BB337_23:
	max.f32 	%f101, %f338, %f349;
	max.f32 	%f338, %f101, %f348;
$L__BB337_24:
	setp.le.s64 	%p33, %rd40, %rd13;
	mov.f32 	%f352, 0fFF800000;
	mov.f32 	%f353, %f352;
	@%p33 bra 	$L__BB337_28;
	cvt.u32.u64 	%r140, %rd13;
	setp.eq.s64 	%p34, %rd32, 1;
	setp.eq.s64 	%p35, %rd31, 1;
	setp.eq.s64 	%p36, %rd30, 1;
	add.s32 	%r141, %r140, %r7;
	div.s32 	%r142, %r141, %r8;
	mul.lo.s32 	%r143, %r142, %r8;
	sub.s32 	%r144, %r141, %r143;
	div.s32 	%r145, %r144, %r9;
	mul.lo.s32 	%r146, %r145, %r9;
	sub.s32 	%r147, %r144, %r146;
	selp.b32 	%r148, 0, %r142, %p36;
	selp.b32 	%r149, 0, %r145, %p35;
	selp.b32 	%r150, 0, %r147, %p34;
	mul.lo.s32 	%r151, %r11, %r148;
	mad.lo.s32 	%r152, %r12, %r149, %r151;
	mad.lo.s32 	%r153, %r13, %r150, %r152;
	shr.u32 	%r154, %r141, 31;
	add.s32 	%r155, %r141, %r154;
	shr.s32 	%r156, %r155, 1;
	mul.wide.s32 	%rd62, %r156, 8;
	add.s64 	%rd23, %rd1, %rd62;
	ld.global.f32 	%f103, [%rd23];
	shr.u32 	%r157, %r153, 31;
	add.s32 	%r158, %r153, %r157;
	shr.s32 	%r159, %r158, 1;
	mul.wide.s32 	%rd63, %r159, 2;
	add.s64 	%rd64, %rd2, %rd63;
	ld.global.v2.u8 	{%rs19, %rs20}, [%rd64];
	setp.eq.s16 	%p37, %rs19, 0;
	mul.f32 	%f104, %f103, %f76;
	selp.f32 	%f353, %f75, %f104, %p37;
	setp.eq.s16 	%p38, %rs20, 0;
	mov.f32 	%f352, %f75;
	@%p38 bra 	$L__BB337_27;
	ld.global.f32 	%f105, [%rd23+4];
	mul.f32 	%f352, %f105, %f76;
$L__BB337_27:
	max.f32 	%f106, %f338, %f353;
	max.f32 	%f338, %f106, %f352;
$L__BB337_28:
	setp.le.s64 	%p39, %rd40, %rd14;
	mov.f32 	%f356, 0fFF800000;
	mov.f32 	%f357, %f356;
	@%p39 bra 	$L__BB337_32;
	cvt.u32.u64 	%r160, %rd14;
	setp.eq.s64 	%p40, %rd32, 1;
	setp.eq.s64 	%p41, %rd31, 1;
	setp.eq.s64 	%p42, %rd30, 1;
	add.s32 	%r161, %r160, %r7;
	div.s32 	%r162, %r161, %r8;
	mul.lo.s32 	%r163, %r162, %r8;
	sub.s32 	%r164, %r161, %r163;
	div.s32 	%r165, %r164, %r9;
	mul.lo.s32 	%r166, %r165, %r9;
	sub.s32 	%r167, %r164, %r166;
	selp.b32 	%r168, 0, %r162, %p42;
	selp.b32 	%r169, 0, %r165, %p41;
	selp.b32 	%r170, 0, %r167, %p40;
	mul.lo.s32 	%r171, %r11, %r168;
	mad.lo.s32 	%r172, %r12, %r169, %r171;
	mad.lo.s32 	%r173, %r13, %r170, %r172;
	shr.u32 	%r174, %r161, 31;
	add.s32 	%r175, %r161, %r174;
	shr.s32 	%r176, %r175, 1;
	mul.wide.s32 	%rd65, %r176, 8;
	add.s64 	%rd24, %rd1, %rd65;
	ld.global.f32 	%f108, [%rd24];
	shr.u32 	%r177, %r173, 31;
	add.s32 	%r178, %r173, %r177;
	shr.s32 	%r179, %r178, 1;
	mul.wide.s32 	%rd66, %r179, 2;
	add.s64 	%rd67, %rd2, %rd66;
	ld.global.v2.u8 	{%rs21, %rs22}, [%rd67];
	setp.eq.s16 	%p43, %rs21, 0;
	mul.f32 	%f109, %f108, %f76;
	selp.f32 	%f357, %f75, %f109, %p43;
	setp.eq.s16 	%p44, %rs22, 0;
	mov.f32 	%f356, %f75;
	@%p44 bra 	$L__BB337_31;
	ld.global.f32 	%f110, [%rd24+4];
	mul.f32 	%f356, %f110, %f76;
$L__BB337_31:
	max.f32 	%f111, %f338, %f357;
	max.f32 	%f338, %f111, %f356;
$L__BB337_32:
	setp.le.s64 	%p45, %rd40, %rd15;
	mov.f32 	%f360, 0fFF800000;
	mov.f32 	%f361, %f360;
	@%p45 bra 	$L__BB337_36;
	cvt.u32.u64 	%r180, %rd15;
	setp.eq.s64 	%p46, %rd32, 1;
	setp.eq.s64 	%p47, %rd31, 1;
	setp.eq.s64 	%p48, %rd30, 1;
	add.s32 	%r181, %r180, %r7;
	div.s32 	%r182, %r181, %r8;
	mul.lo.s32 	%r183, %r182, %r8;
	sub.s32 	%r184, %r181, %r183;
	div.s32 	%r185, %r184, %r9;
	mul.lo.s32 	%r186, %r185, %r9;
	sub.s32 	%r187, %r184, %r186;
	selp.b32 	%r188, 0, %r182, %p48;
	selp.b32 	%r189, 0, %r185, %p47;
	selp.b32 	%r190, 0, %r187, %p46;
	mul.lo.s32 	%r191, %r11, %r188;
	mad.lo.s32 	%r192, %r12, %r189, %r191;
	mad.lo.s32 	%r193, %r13, %r190, %r192;
	shr.u32 	%r194, %r181, 31;
	add.s32 	%r195, %r181, %r194;
	shr.s32 	%r196, %r195, 1;
	mul.wide.s32 	%rd68, %r196, 8;
	add.s64 	%rd25, %rd1, %rd68;
	ld.global.f32 	%f113, [%rd25];
	shr.u32 	%r197, %r193, 31;
	add.s32 	%r198, %r193, %r197;
	shr.s32 	%r199, %r198, 1;
	mul.wide.s32 	%rd69, %r199, 2;
	add.s64 	%rd70, %rd2, %rd69;
	ld.global.v2.u8 	{%rs23, %rs24}, [%rd70];
	setp.eq.s16 	%p49, %rs23, 0;
	mul.f32 	%f114, %f113, %f76;
	selp.f32 	%f361, %f75, %f114, %p49;
	setp.eq.s16 	%p50, %rs24, 0;
	mov.f32 	%f360, %f75;
	@%p50 bra 	$L__BB337_35;
	ld.global.f32 	%f115, [%rd25+4];
	mul.f32 	%f360, %f115, %f76;
$L__BB337_35:
	max.f32 	%f116, %f338, %f361;
	max.f32 	%f338, %f116, %f360;
$L__BB337_36:
	setp.le.s64 	%p51, %rd40, %rd8;
	mov.b32 	%r200, %f338;
	shfl.sync.bfly.b32	%r201|%p52, %r200, 16, 31, -1;
	mov.b32 	%f117, %r201;
	max.f32 	%f118, %f338, %f117;
	mov.b32 	%r202, %f118;
	shfl.sync.bfly.b32	%r203|%p53, %r202, 8, 31, -1;
	mov.b32 	%f119, %r203;
	max.f32 	%f120, %f118, %f119;
	mov.b32 	%r204, %f120;
	shfl.sync.bfly.b32	%r205|%p54, %r204, 4, 31, -1;
	mov.b32 	%f121, %r205;
	max.f32 	%f122, %f120, %f121;
	mov.b32 	%r206, %f122;
	shfl.sync.bfly.b32	%r207|%p55, %r206, 2, 31, -1;
	mov.b32 	%f123, %r207;
	max.f32 	%f124, %f122, %f123;
	mov.b32 	%r208, %f124;
	shfl.sync.bfly.b32	%r209|%p56, %r208, 1, 31, -1;
	mov.b32 	%f125, %r209;
	max.f32 	%f126, %f124, %f125;
	sub.f32 	%f127, %f333, %f126;
	fma.rn.f32 	%f128, %f127, 0f3BBB989D, 0f3F000000;
	cvt.sat.f32.f32 	%f129, %f128;
	mov.f32 	%f130, 0f4B400001;
	mov.f32 	%f131, 0f437C0000;
	fma.rm.f32 	%f132, %f129, %f131, %f130;
	add.f32 	%f133, %f132, 0fCB40007F;
	neg.f32 	%f134, %f133;
	fma.rn.f32 	%f135, %f127, 0f3FB8AA3B, %f134;
	fma.rn.f32 	%f136, %f127, 0f32A57060, %f135;
	mov.b32 	%r210, %f132;
	shl.b32 	%r211, %r210, 23;
	mov.b32 	%f137, %r211;
	ex2.approx.ftz.f32 	%f138, %f136;
	mul.f32 	%f139, %f138, %f137;
	add.f32 	%f140, %f139, 0f00000000;
	sub.f32 	%f141, %f332, %f126;
	fma.rn.f32 	%f142, %f141, 0f3BBB989D, 0f3F000000;
	cvt.sat.f32.f32 	%f143, %f142;
	fma.rm.f32 	%f144, %f143, %f131, %f130;
	add.f32 	%f145, %f144, 0fCB40007F;
	neg.f32 	%f146, %f145;
	fma.rn.f32 	%f147, %f141, 0f3FB8AA3B, %f146;
	fma.rn.f32 	%f148, %f141, 0f32A57060, %f147;
	mov.b32 	%r212, %f144;
	shl.b32 	%r213, %r212, 23;
	mov.b32 	%f149, %r213;
	ex2.approx.ftz.f32 	%f150, %f148;
	mul.f32 	%f151, %f150, %f149;
	add.f32 	%f152, %f140, %f151;
	sub.f32 	%f153, %f337, %f126;
	fma.rn.f32 	%f154, %f153, 0f3BBB989D, 0f3F000000;
	cvt.sat.f32.f32 	%f155, %f154;
	fma.rm.f32 	%f156, %f155, %f131, %f130;
	add.f32 	%f157, %f156, 0fCB40007F;
	neg.f32 	%f158, %f157;
	fma.rn.f32 	%f159, %f153, 0f3FB8AA3B, %f158;
	fma.rn.f32 	%f160, %f153, 0f32A57060, %f159;
	mov.b32 	%r214, %f156;
	shl.b32 	%r215, %r214, 23;
	mov.b32 	%f161, %r215;
	ex2.approx.ftz.f32 	%f162, %f160;
	mul.f32 	%f163, %f162, %f161;
	add.f32 	%f164, %f152, %f163;
	sub.f32 	%f165, %f336, %f126;
	fma.rn.f32 	%f166, %f165, 0f3BBB989D, 0f3F000000;
	cvt.sat.f32.f32 	%f167, %f166;
	fma.rm.f32 	%f168, %f167, %f131, %f130;
	add.f32 	%f169, %f168, 0fCB40007F;
	neg.f32 	%f170, %f169;
	fma.rn.f32 	%f171, %f165, 0f3FB8AA3B, %f170;
	fma.rn.f32 	%f172, %f165, 0f32A57060, %f171;
	mov.b32 	%r216, %f168;
	shl.b32 	%r217, %r216, 23;
	mov.b32 	%f173, %r217;
	ex2.approx.ftz.f32 	%f174, %f172;
	mul.f32 	%f175, %f174, %f173;
	add.f32 	%f176, %f164, %f175;
	sub.f32 	%f177, %f341, %f126;
	fma.rn.f32 	%f178, %f177, 0f3BBB989D, 0f3F000000;
	cvt.sat.f32.f32 	%f179, %f178;
	fma.rm.f32 	%f180, %f179, %f131, %f130;
	add.f32 	%f181, %f180, 0fCB40007F;
	neg.f32 	%f182, %f181;
	fma.rn.f32 	%f183, %f177, 0f3FB8AA3B, %f182;
	fma.rn.f32 	%f184, %f177, 0f32A57060, %f183;
	mov.b32 	%r218, %f180;
	shl.b32 	%r219, %r218, 23;
	mov.b32 	%f185, %r219;
	ex2.approx.ftz.f32 	%f186, %f184;
	mul.f32 	%f187, %f186, %f185;
	add.f32 	%f188, %f176, %f187;
	sub.f32 	%f189, %f340, %f126;
	fma.rn.f32 	%f190, %f189, 0f3BBB989D, 0f3F000000;
	cvt.sat.f32.f32 	%f191, %f190;
	fma.rm.f32 	%f192, %f191, %f131, %f130;
	add.f32 	%f193, %f192, 0fCB40007F;
	neg.f32 	%f194, %f193;
	fma.rn.f32 	%f195, %f189, 0f3FB8AA3B, %f194;
	fma.rn.f32 	%f196, %f189, 0f32A57060, %f195;
	mov.b32 	%r220, %f192;
	shl.b32 	%r221, %r220, 23;
	mov.b32 	%f197, %r221;
	ex2.approx.ftz.f32 	%f198, %f196;
	mul.f32 	%f199, %f198, %f197;
	add.f32 	%f200, %f188, %f199;
	sub.f32 	%f201, %f345, %f126;
	fma.rn.f32 	%f202, %f201, 0f3BBB989D, 0f3F000000;
	cvt.sat.f32.f32 	%f203, %f202;
	fma.rm.f32 	%f204, %f203, %f131, %f130;
	add.f32 	%f205, %f204, 0fCB40007F;
	neg.f32 	%f206, %f205;
	fma.rn.f32 	%f207, %f201, 0f3FB8AA3B, %f206;
	fma.rn.f32 	%f208, %f201, 0f32A57060, %f207;
	mov.b32 	%r222, %f204;
	shl.b32 	%r223, %r222, 23;
	mov.b32 	%f209, %r223;
	ex2.approx.ftz.f32 	%f210, %f208;
	mul.f32 	%f211, %f210, %f209;
	add.f32 	%f212, %f200, %f211;
	sub.f32 	%f213, %f344, %f126;
	fma.rn.f32 	%f214, %f213, 0f3BBB989D, 0f3F000000;
	cvt.sat.f32.f32 	%f215, %f214;
	fma.rm.f32 	%f216, %f215, %f131, %f130;
	add.f32 	%f217, %f216, 0fCB40007F;
	neg.f32 	%f218, %f217;
	fma.rn.f32 	%f219, %f213, 0f3FB8AA3B, %f218;
	fma.rn.f32 	%f220, %f213, 0f32A57060, %f219;
	mov.b32 	%r224, %f216;
	shl.b32 	%r225, %r224, 23;
	mov.b32 	%f221, %r225;
	ex2.approx.ftz.f32 	%f222, %f220;
	mul.f32 	%f223, %f222, %f221;
	add.f32 	%f224, %f212, %f223;
	sub.f32 	%f225, %f349, %f126;
	fma.rn.f32 	%f226, %f225, 0f3BBB989D, 0f3F000000;
	cvt.sat.f32.f32 	%f227, %f226;
	fma.rm.f32 	%f228, %f227, %f131, %f130;
	add.f32 	%f229, %f228, 0fCB40007F;
	neg.f32 	%f230, %f229;
	fma.rn.f32 	%f231, %f225, 0f3FB8AA3B, %f230;
	fma.rn.f32 	%f232, %f225, 0f32A57060, %f231;
	mov.b32 	%r226, %f228;
	shl.b32 	%r227, %r226, 23;
	mov.b32 	%f233, %r227;
	ex2.approx.ftz.f32 	%f234, %f232;
	mul.f32 	%f235, %f234, %f233;
	add.f32 	%f236, %f224, %f235;
	sub.f32 	%f237, %f348, %f126;
	fma.rn.f32 	%f238, %f237, 0f3BBB989D, 0f3F000000;
	cvt.sat.f32.f32 	%f239, %f238;
	fma.rm.f32 	%f240, %f239, %f131, %f130;
	add.f32 	%f241, %f240, 0fCB40007F;
	neg.f32 	%f242, %f241;
	fma.rn.f32 	%f243, %f237, 0f3FB8AA3B, %f242;
	fma.rn.f32 	%f244, %f237, 0f32A57060, %f243;
	mov.b32 	%r228, %f240;
	shl.b32 	%r229, %r228, 23;
	mov.b32 	%f245, %r229;
	ex2.approx.ftz.f32 	%f246, %f244;
	mul.f32 	%f247, %f246, %f245;
	add.f32 	%f248, %f236, %f247;
	sub.f32 	%f249, %f353, %f126;
	fma.rn.f32 	%f250, %f249, 0f3BBB989D, 0f3F000000;
	cvt.sat.f32.f32 	%f251, %f250;
	fma.rm.f32 	%f252, %f251, %f131, %f130;
	add.f32 	%f253, %f252, 0fCB40007F;
	neg.f32 	%f254, %f253;
	fma.rn.f32 	%f255, %f249, 0f3FB8AA3B, %f254;
	fma.rn.f32 	%f256, %f249, 0f32A57060, %f255;
	mov.b32 	%r230, %f252;
	shl.b32 	%r231, %r230, 23;
	mov.b32 	%f257, %r231;
	ex2.approx.ftz.f32 	%f258, %f256;
	mul.f32 	%f259, %f258, %f257;
	add.f32 	%f260, %f248, %f259;
	sub.f32 	%f261, %f352, %f126;
	fma.rn.f32 	%f262, %f261, 0f3BBB989D, 0f3F000000;
	cvt.sat.f32.f32 	%f263, %f262;
	fma.rm.f32 	%f264, %f263, %f131, %f130;
	add.f32 	%f265, %f264, 0fCB40007F;
	neg.f32 	%f266, %f265;
	fma.rn.f32 	%f267, %f261, 0f3FB8AA3B, %f266;
	fma.rn.f32 	%f268, %f261, 0f32A57060, %f267;
	mov.b32 	%r232, %f264;
	shl.b32 	%r233, %r232, 23;
	mov.b32 	%f269, %r233;
	ex2.approx.ftz.f32 	%f270, %f268;
	mul.f32 	%f271, %f270, %f269;
	add.f32 	%f272, %f260, %f271;
	sub.f32 	%f273, %f357, %f126;
	fma.rn.f32 	%f274, %f273, 0f3BBB989D, 0f3F000000;
	cvt.sat.f32.f32 	%f275, %f274;
	fma.rm.f32 	%f276, %f275, %f131, %f130;
	add.f32 	%f277, %f276, 0fCB40007F;
	neg.f32 	%f278, %f277;
	fma.rn.f32 	%f279, %f273, 0f3FB8AA3B, %f278;
	fma.rn.f32 	%f280, %f273, 0f32A57060, %f279;
	mov.b32 	%r234, %f276;
	shl.b32 	%r235, %r234, 23;
	mov.b32 	%f281, %r235;
	ex2.approx.ftz.f32 	%f282, %f280;
	mul.f32 	%f283, %f282, %f281;
	add.f32 	%f284, %f272, %f283;
	sub.f32 	%f285, %f356, %f126;
	fma.rn.f32 	%f286, %f285, 0f3BBB989D, 0f3F000000;
	cvt.sat.f32.f32 	%f287, %f286;
	fma.rm.f32 	%f288, %f287, %f131, %f130;
	add.f32 	%f289, %f288, 0fCB40007F;
	neg.f32 	%f290, %f289;
	fma.rn.f32 	%f291, %f285, 0f3FB8AA3B, %f290;
	fma.rn.f32 	%f292, %f285, 0f32A57060, %f291;
	mov.b32 	%r236, %f288;
	shl.b32 	%r237, %r236, 23;
	mov.b32 	%f293, %r237;
	ex2.approx.ftz.f32 	%f294, %f292;
	mul.f32 	%f295, %f294, %f293;
	add.f32 	%f296, %f284, %f295;
	sub.f32 	%f297, %f361, %f126;
	fma.rn.f32 	%f298, %f297, 0f3BBB989D, 0f3F000000;
	cvt.sat.f32.f32 	%f299, %f298;
	fma.rm.f32 	%f300, %f299, %f131, %f130;
	add.f32 	%f301, %f300, 0fCB40007F;
	neg.f32 	%f302, %f301;
	fma.rn.f32 	%f303, %f297, 0f3FB8AA3B, %f302;
	fma.rn.f32 	%f304, %f297, 0f32A57060, %f303;
	mov.b32 	%r238, %f300;
	shl.b32 	%r239, %r238, 23;
	mov.b32 	%f305, %r239;
	ex2.approx.ftz.f32 	%f306, %f304;
	mul.f32 	%f307, %f306, %f305;
	add.f32 	%f308, %f296, %f307;
	sub.f32 	%f309, %f360, %f126;
	fma.rn.f32 	%f310, %f309, 0f3BBB989D, 0f3F000000;
	cvt.sat.f32.f32 	%f311, %f310;
	fma.rm.f32 	%f312, %f311, %f131, %f130;
	add.f32 	%f313, %f312, 0fCB40007F;
	neg.f32 	%f314, %f313;
	fma.rn.f32 	%f315, %f309, 0f3FB8AA3B, %f314;
	fma.rn.f32 	%f316, %f309, 0f32A57060, %f315;
	mov.b32 	%r240, %f312;
	shl.b32 	%r241, %r240, 23;
	mov.b32 	%f317, %r241;
	ex2.approx.ftz.f32 	%f318, %f316;
	mul.f32 	%f319, %f318, %f317;
	add.f32 	%f320, %f308, %f319;
	mov.b32 	%r242, %f320;
	shfl.sync.bfly.b32	%r243|%p57, %r242, 16, 31, -1;
	mov.b32 	%f321, %r243;
	add.f32 	%f322, %f320, %f321;
	mov.b32 	%r244, %f322;
	shfl.sync.bfly.b32	%r245|%p58, %r244, 8, 31, -1;
	mov.b32 	%f323, %r245;
	add.f32 	%f324, %f322, %f323;
	mov.b32 	%r246, %f324;
	shfl.sync.bfly.b32	%r247|%p59, %r246, 4, 31, -1;
	mov.b32 	%f325, %r247;
	add.f32 	%f326, %f324, %f325;
	mov.b32 	%r248, %f326;
	shfl.sync.bfly.b32	%r249|%p60, %r248, 2, 31, -1;
	mov.b32 	%f327, %r249;
	add.f32 	%f328, %f326, %f327;
	mov.b32 	%r250, %f328;
	shfl.sync.bfly.b32	%r251|%p61, %r250, 1, 31, -1;
	mov.b32 	%f329, %r251;
	add.f32 	%f330, %f328, %f329;
	div.rn.f32 	%f59, %f139, %f330;
	div.rn.f32 	%f60, %f151, %f330;
	div.rn.f32 	%f61, %f163, %f330;
	div.rn.f32 	%f62, %f175, %f330;
	div.rn.f32 	%f63, %f187, %f330;
	div.rn.f32 	%f64, %f199, %f330;
	div.rn.f32 	%f65, %f211, %f330;
	div.rn.f32 	%f66, %f223, %f330;
	div.rn.f32 	%f67, %f235, %f330;
	div.rn.f32 	%f68, %f247, %f330;
	div.rn.f32 	%f69, %f259, %f330;
	div.rn.f32 	%f70, %f271, %f330;
	div.rn.f32 	%f71, %f283, %f330;
	div.rn.f32 	%f72, %f295, %f330;
	div.rn.f32 	%f73, %f307, %f330;
	div.rn.f32 	%f74, %f319, %f330;
	mul.lo.s64 	%rd26, %rd121, %rd38;
	@%p51 bra 	$L__BB337_38;
	add.s64 	%rd71, %rd26, %rd8;
	shr.u64 	%rd72, %rd71, 63;
	add.s64 	%rd73, %rd71, %rd72;
	shl.b64 	%rd74, %rd73, 2;
	and.b64  	%rd75, %rd74, -8;
	add.s64 	%rd76, %rd6, %rd75;
	st.global.v2.f32 	[%rd76], {%f59, %f60};
$L__BB337_38:
	setp.le.s64 	%p62, %rd40, %rd9;
	@%p62 bra 	$L__BB337_40;
	add.s64 	%rd77, %rd26, %rd9;
	shr.u64 	%rd78, %rd77, 63;
	add.s64 	%rd79, %rd77, %rd78;
	shl.b64 	%rd80, %rd79, 2;
	and.b64  	%rd81, %rd80, -8;
	add.s64 	%rd82, %rd6, %rd81;
	st.global.v2.f32 	[%rd82], {%f61, %f62};
$L__BB337_40:
	setp.le.s64 	%p63, %rd40, %rd10;
	@%p63 bra 	$L__BB337_42;
	add.s64 	%rd83, %rd26, %rd10;
	shr.u64 	%rd84, %rd83, 63;
	add.s64 	%rd85, %rd83, %rd84;
	shl.b64 	%rd86, %rd85, 2;
	and.b64  	%rd87, %rd86, -8;
	add.s64 	%rd88, %rd6, %rd87;
	st.global.v2.f32 	[%rd88], {%f63, %f64};
$L__BB337_42:
	setp.le.s64 	%p64, %rd40, %rd11;
	@%p64 bra 	$L__BB337_44;
	add.s64 	%rd89, %rd26, %rd11;
	shr.u64 	%rd90, %rd89, 63;
	add.s64 	%rd91, %rd89, %rd90;
	shl.b64 	%rd92, %rd91, 2;
	and.b64  	%rd93, %rd92, -8;
	add.s64 	%rd94, %rd6, %rd93;
	st.global.v2.f32 	[%rd94], {%f65, %f66};
$L__BB337_44:
	setp.le.s64 	%p65, %rd40, %rd12;
	@%p65 bra 	$L__BB337_46;
	add.s64 	%rd95, %rd26, %rd12;
	shr.u64 	%rd96, %rd95, 63;
	add.s64 	%rd97, %rd95, %rd96;
	shl.b64 	%rd98, %rd97, 2;
	and.b64  	%rd99, %rd98, -8;
	add.s64 	%rd100, %rd6, %rd99;
	st.global.v2.f32 	[%rd100], {%f67, %f68};
$L__BB337_46:
	setp.le.s64 	%p66, %rd40, %rd13;
	@%p66 bra 	$L__BB337_48;
	add.s64 	%rd101, %rd26, %rd13;
	shr.u64 	%rd102, %rd101, 63;
	add.s64 	%rd103, %rd101, %rd102;
	shl.b64 	%rd104, %rd103, 2;
	and.b64  	%rd105, %rd104, -8;
	add.s64 	%rd106, %rd6, %rd105;
	st.global.v2.f32 	[%rd106], {%f69, %f70};
$L__BB337_48:
	setp.le.s64 	%p67, %rd40, %rd14;
	@%p67 bra 	$L__BB337_50;
	add.s64 	%rd107, %rd26, %rd14;
	shr.u64 	%rd108, %rd107, 63;
	add.s64 	%rd109, %rd107, %rd108;
	shl.b64 	%rd110, %rd109, 2;
	and.b64  	%rd111, %rd110, -8;
	add.s64 	%rd112, %rd6, %rd111;
	st.global.v2.f32 	[%rd112], {%f71, %f72};
$L__BB337_50:
	setp.le.s64 	%p68, %rd40, %rd15;
	@%p68 bra 	$L__BB337_52;
	add.s64 	%rd113, %rd26, %rd15;
	shr.u64 	%rd114, %rd113, 63;
	add.s64 	%rd115, %rd113, %rd114;
	shl.b64 	%rd116, %rd115, 2;
	and.b64  	%rd117, %rd116, -8;
	add.s64 	%rd118, %rd6, %rd117;
	st.global.v2.f32 	[%rd118], {%f73, %f74};
$L__BB337_52:
	ld.param.u64 	%rd120, [_Z15SoftmaxWarpImplI22BroadcastScaleMaskLoadIffbLm3EiE11DirectStoreIffEfLi2ELi16ELi32ELi1ELb1EL9Algorithm0EEvT_T0_ll_param_2];
	add.s64 	%rd121, %rd121, %rd16;
	setp.lt.s64 	%p69, %rd121, %rd120;
	@%p69 bra 	$L__BB337_4;
$L__BB337_53:
	ret;

}
	// .globl	_Z15SoftmaxWarpImplI22BroadcastScaleMaskLoadIffbLm3EiE11DirectStoreIffEfLi2ELi18ELi32ELi1ELb0EL9Algorithm0EEvT_T0_ll
.visible .entry _Z15SoftmaxWarpImplI22BroadcastScaleMaskLoadIffbLm3EiE11DirectStoreIffEfLi2ELi18ELi32ELi1ELb0EL9Algorithm0EEvT_T0_ll(
	.param .align 8 .b8 _Z15SoftmaxWarpImplI22BroadcastScaleMaskLoadIffbLm3EiE11DirectStoreIffEfLi2ELi18ELi32ELi1ELb0EL9Algorithm0EEvT_T0_ll_param_0[112],
	.param .align 8 .b8 _Z15SoftmaxWarpImplI22BroadcastScaleMaskLoadIffbLm3EiE11DirectStoreIffEfLi2ELi18ELi32ELi1ELb0EL9Algorithm0EEvT_T0_ll_param_1[16],
	.param .u64 _Z15SoftmaxWarpImplI22BroadcastScaleMaskLoadIffbLm3EiE11DirectStoreIffEfLi2ELi18ELi32ELi1ELb0EL9Algorithm0EEvT_T0_ll_param_2,
	.param .u64 _Z15SoftmaxWarpImplI22BroadcastScaleMaskLoadIffbLm3EiE11DirectStoreIffEfLi2ELi18ELi32ELi1ELb0EL9Algorithm0EEvT_T0_ll_param_3
)
{
	.reg .pred 	%p<59>;
	.reg .b16 	%rs<27>;
	.reg .b32 	%r<260>;
	.reg .b32 	%f<342>;
	.reg .b64 	%rd<124>;

	ld.param.u64 	%rd30, [_Z15SoftmaxWarpImplI22BroadcastScaleMaskLoadIffbLm3EiE11DirectStoreIffEfLi2ELi18ELi32ELi1ELb0EL9Algorithm0EEvT_T0_ll_param_1+8];
	ld.param.u64 	%rd29, [_Z15SoftmaxWarpImplI22BroadcastScaleMaskLoadIffbLm3EiE11DirectStoreIffEfLi2ELi18ELi32ELi1ELb0EL9Algorithm0EEvT_T0_ll_param_1];
	ld.param.v2.f32 	{%f30, %f31}, [_Z15SoftmaxWarpImplI22BroadcastScaleMaskLoadIffbLm3EiE11DirectStoreIffEfLi2ELi18ELi32ELi1ELb0EL9Algorithm0EEvT_T0_ll_param_0+104];
	ld.param.u64 	%rd28, [_Z15SoftmaxWarpImplI22BroadcastScaleMaskLoadIffbLm3EiE11DirectStoreIffEfLi2ELi18ELi32ELi1ELb0EL9Algorithm0EEvT_T0_ll_param_0+96];
	ld.param.u32 	%r14, [_Z15SoftmaxWarpImplI22BroadcastScaleMaskLoadIffbLm3EiE11DirectStoreIffEfLi2ELi18ELi32ELi1ELb0EL9Algorithm0EEvT_T0_ll_param_0+80];
	ld.param.v2.u32 	{%r12, %r13}, [_Z15SoftmaxWarpImplI22BroadcastScaleMaskLoadIffbLm3EiE11DirectStoreIffEfLi2ELi18ELi32ELi1ELb0EL9Algorithm0EEvT_T0_ll_param_0+72];
	ld.param.v2.u32 	{%r9, %r10}, [_Z15SoftmaxWarpImplI22BroadcastScaleMaskLoadIffbLm3EiE11DirectStoreIffEfLi2ELi18ELi32ELi1ELb0EL9Algorithm0EEvT_T0_ll_param_0+48];
	ld.param.u64 	%rd24, [_Z15SoftmaxWarpImplI22BroadcastScaleMaskLoadIffbLm3EiE11DirectStoreIffEfLi2ELi18ELi32ELi1ELb0EL9Algorithm0EEvT_T0_ll_param_0+32];
	ld.param.u64 	%rd23, [_Z15SoftmaxWarpImplI22BroadcastScaleMaskLoadIffbLm3EiE11DirectStoreIffEfLi2ELi18ELi32ELi1ELb0EL9Algorithm0EEvT_T0_ll_param_0+24];
	ld.param.u64 	%rd22, [_Z15SoftmaxWarpImplI22BroadcastScaleMaskLoadIffbLm3EiE11DirectStoreIffEfLi2ELi18ELi32ELi1ELb0EL9Algorithm0EEvT_T0_ll_param_0+16];
	ld.param.u64 	%rd21, [_Z15SoftmaxWarpImplI22BroadcastScaleMaskLoadIffbLm3EiE11DirectStoreIffEfLi2ELi18ELi32ELi1ELb0EL9Algorithm0EEvT_T0_ll_param_0+8];
	ld.param.u64 	%rd20, [_Z15SoftmaxWarpImplI22BroadcastScaleMaskLoadIffbLm3EiE11DirectStoreIffEfLi2ELi18ELi32ELi1ELb0EL9Algorithm0EEvT_T0_ll_param_0];
	ld.param.u64 	%rd32, [_Z15SoftmaxWarpImplI22BroadcastScaleMaskLoadIffbLm3EiE11DirectStoreIffEfLi2ELi18ELi32ELi1ELb0EL9Algorithm0EEvT_T0_ll_param_3];
	cvta.to.global.u64 	%rd1, %rd20;
	cvta.to.global.u64 	%rd2, %rd21;
	setp.lt.s64 	%p1, %rd32, 577;
	@%p1 bra 	$L__BB338_2;
	mov.u64 	%rd33, $str;
	cvta.global.u64 	%rd34, %rd33;
	mov.u64 	%rd35, $str$1;
	cvta.global.u64 	%rd36, %rd35;
	mov.u64 	%rd37, __unnamed_329;
	cvta.global.u64 	%rd38, %rd37;
	{ // callseq 328, 0
	.param .b64 param0;
	st.param.b64 	[param0], %rd34;
	.param .b64 param1;
	st.param.b64 	[param1], %rd36;
	.param .b32 param2;
	st.param.b32 	[param2], 219;
	.param .b64 param3;
	st.param.b64 	[param3], %rd38;
	.param .b64 param4;
	st.param.b64 	[param4], 1;
	call.uni 
	__assertfail, 
	(
	param0, 
	param1, 
	param2, 
	param3, 
	param4
	);
	} // callseq 328
$L__BB338_2:
	ld.param.u64 	%rd121, [_Z15SoftmaxWarpImplI22BroadcastScaleMaskLoadIffbLm3EiE11DirectStoreIffEfLi2ELi18ELi32ELi1ELb0EL9Algorithm0EEvT_T0_ll_param_2];
	mov.u32 	%r25, %ctaid.x;
	mov.u32 	%r26, %ntid.y;
	mov.u32 	%r27, %tid.y;
	mad.lo.s32 	%r28, %r25, %r26, %r27;
	mov.u32 	%r29, %nctaid.x;
	mul.lo.s32 	%r6, %r29, %r26;
	cvt.s64.s32 	%rd123, %r28;
	setp.le.s64 	%p2, %rd121, %rd123;
	@%p2 bra 	$L__BB338_23;
	mov.u32 	%r30, %tid.x;
	shl.b32 	%r31, %r30, 1;
	cvt.u64.u32 	%rd7, %r31;
	cvt.s64.s32 	%rd8, %r6;
	cvt.u32.u64 	%r32, %rd7;
	cvt.u32.u64 	%r34, %rd28;
$L__BB338_4:
	setp.eq.s64 	%p3, %rd24, 1;
	setp.eq.s64 	%p4, %rd23, 1;
	setp.eq.s64 	%p5, %rd22, 1;
	cvt.u32.u64 	%r33, %rd123;
	mad.lo.s32 	%r7, %r34, %r33, %r32;
	div.s32 	%r35, %r7, %r9;
	mul.lo.s32 	%r36, %r35, %r9;
	sub.s32 	%r37, %r7, %r36;
	div.s32 	%r38, %r37, %r10;
	mul.lo.s32 	%r39, %r38, %r10;
	sub.s32 	%r40, %r37, %r39;
	selp.b32 	%r41, 0, %r35, %p5;
	selp.b32 	%r42, 0, %r38, %p4;
	selp.b32 	%r43, 0, %r40, %p3;
	mul.lo.s32 	%r44, %r12, %r41;
	mad.lo.s32 	%r45, %r13, %r42, %r44;
	mad.lo.s32 	%r46, %r14, %r43, %r45;
	shr.u32 	%r47, %r7, 31;
	add.s32 	%r48, %r7, %r47;
	shr.s32 	%r49, %r48, 1;
	mul.wide.s32 	%rd39, %r49, 8;
	add.s64 	%rd10, %rd1, %rd39;
	ld.global.f32 	%f32, [%rd10];
	shr.u32 	%r50, %r46, 31;
	add.s32 	%r51, %r46, %r50;
	shr.s32 	%r52, %r51, 1;
	mul.wide.s32 	%rd40, %r52, 2;
	add.s64 	%rd41, %rd2, %rd40;
	ld.global.v2.u8 	{%rs9, %rs10}, [%rd41];
	setp.eq.s16 	%p6, %rs9, 0;
	mul.f32 	%f33, %f32, %f31;
	selp.f32 	%f3, %f30, %f33, %p6;
	setp.eq.s16 	%p7, %rs10, 0;
	mov.f32 	%f333, %f30;
	@%p7 bra 	$L__BB338_6;
	ld.global.f32 	%f34, [%rd10+4];
	mul.f32 	%f333, %f34, %f31;
$L__BB338_6:
	setp.eq.s64 	%p8, %rd24, 1;
	setp.eq.s64 	%p9, %rd23, 1;
	setp.eq.s64 	%p10, %rd22, 1;
	add.s32 	%r8, %r7, 64;
	div.s32 	%r53, %r8, %r9;
	mul.lo.s32 	%r54, %r53, %r9;
	sub.s32 	%r55, %r8, %r54;
	div.s32 	%r56, %r55, %r10;
	mul.lo.s32 	%r57, %r56, %r10;
	sub.s32 	%r58, %r55, %r57;
	selp.b32 	%r59, 0, %r53, %p10;
	selp.b32 	%r60, 0, %r56, %p9;
	selp.b32 	%r61, 0, %r58, %p8;
	mul.lo.s32 	%r62, %r12, %r59;
	mad.lo.s32 	%r63, %r13, %r60, %r62;
	mad.lo.s32 	%r64, %r14, %r61, %r63;
	shr.u32 	%r65, %r8, 31;
	add.s32 	%r66, %r8, %r65;
	shr.s32 	%r67, %r66, 1;
	mul.wide.s32 	%rd42, %r67, 8;
	add.s64 	%rd11, %rd1, %rd42;
	ld.global.f32 	%f35, [%rd11];
	shr.u32 	%r68, %r64, 31;
	add.s32 	%r69, %r64, %r68;
	shr.s32 	%r70, %r69, 1;
	mul.wide.s32 	%rd43, %r70, 2;
	add.s64 	%rd44, %rd2, %rd43;
	ld.global.v2.u8 	{%rs11, %rs12}, [%rd44];
	setp.eq.s16 	%p11, %rs11, 0;
	mul.f32 	%f36, %f35, %f31;
	selp.f32 	%f6, %f30, %f36, %p11;
	setp.eq.s16 	%p12, %rs12, 0;
	mov.f32 	%f334, %f30;
	@%p12 bra 	$L__BB338_8;
	ld.global.f32 	%f37, [%rd11+4];
	mul.f32 	%f334, %f37, %f31;
$L__BB338_8:
	setp.eq.s64 	%p13, %rd24, 1;
	setp.eq.s64 	%p14, %rd23, 1;
	setp.eq.s64 	%p15, %rd22, 1;
	add.s32 	%r71, %r8, 64;
	div.s32 	%r72, %r71, %r9;
	mul.lo.s32 	%r73, %r72, %r9;
	sub.s32 	%r74, %r71, %r73;
	div.s32 	%r75, %r74, %r10;
	mul.lo.s32 	%r76, %r75, %r10;
	sub.s32 	%r77, %r74, %r76;
	selp.b32 	%r78, 0, %r72, %p15;
	selp.b32 	%r79, 0, %r75, %p14;
	selp.b32 	%r80, 0, %r77, %p13;
	mul.lo.s32 	%r81, %r12, %r78;
	mad.lo.s32 	%r82, %r13, %r79, %r81;
	mad.lo.s32 	%r83, %r14, %r80, %r82;
	shr.u32 	%r84, %r71, 31;
	add.s32 	%r85, %r71, %r84;
	shr.s32 	%r86, %r85, 1;
	mul.wide.s32 	%rd45, %r86, 8;
	add.s64 	%rd12, %rd1, %rd45;
	ld.global.f32 	%f38, [%rd12];
	shr.u32 	%r87, %r83, 31;
	add.s32 	%r88, %r83, %r87;
	shr.s32 	%r89, %r88, 1;
	mul.wide.s32 	%rd46, %r89, 2;
	add.s64 	%rd47, %rd2, %rd46;
	ld.global.v2.u8 	{%rs13, %rs14}, [%rd47];
	setp.eq.s16 	%p16, %rs13, 0;
	mul.f32 	%f39, %f38, %f31;
	selp.f32 	%f9, %f30, %f39, %p16;
	setp.eq.s16 	%p17, %rs14, 0;
	mov.f32 	%f335, %f30;
	@%p17 bra 	$L__BB338_10;
	ld.global.f32 	%f40, [%rd12+4];
	mul.f32 	%f335, %f40, %f31;
$L__BB338_10:
	setp.eq.s64 	%p18, %rd24, 1;
	setp.eq.s64 	%p19, %rd23, 1;
	setp.eq.s64 	%p20, %rd22, 1;
	add.s32 	%r90, %r8, 128;
	div.s32 	%r91, %r90, %r9;
	mul.lo.s32 	%r92, %r91, %r9;
	sub.s32 	%r93, %r90, %r92;
	div.s32 	%r94, %r93, %r10;
	mul.lo.s32 	%r95, %r94, %r10;
	sub.s32 	%r96, %r93, %r95;
	selp.b32 	%r97, 0, %r91, %p20;
	selp.b32 	%r98, 0, %r94, %p19;
	selp.b32 	%r99, 0, %r96, %p18;
	mul.lo.s32 	%r100, %r12, %r97;
	mad.lo.s32 	%r101, %r13, %r98, %r100;
	mad.lo.s32 	%r102, %r14, %r99, %r101;
	shr.u32 	%r103, %r90, 31;
	add.s32 	%r104, %r90, %r103;
	shr.s32 	%r105, %r104, 1;
	mul.wide.s32 	%rd48, %r105, 8;
	add.s64 	%rd13, %rd1, %rd48;
	ld.global.f32 	%f41, [%rd13];
	shr.u32 	%r106, %r102, 31;
	add.s32 	%r107, %r102, %r106;
	shr.s32 	%r108, %r107, 1;
	mul.wide.s32 	%rd49, %r108, 2;
	add.s64 	%rd50, %rd2, %rd49;
	ld.global.v2.u8 	{%rs15, %rs16}, [%rd50];
	setp.eq.s16 	%p21, %rs15, 0;
	mul.f32 	%f42, %f41, %f31;
	selp.f32 	%f12, %f30, %f42, %p21;
	setp.eq.s16 	%p22, %rs16, 0;
	mov.f32 	%f336, %f30;
	@%p22 bra 	$L__BB338_12;
	ld.global.f32 	%f43, [%rd13+4];
	mul.f32 	%f336, %f43, %f31;
$L__BB338_12:
	add.s32 	%r109, %r8, 192;
	div.s32 	%r110, %r109, %r9;
	mul.lo.s32 	%r111, %r110, %r9;
	sub.s32 	%r112, %r109, %r111;
	div.s32 	%r113, %r112, %r10;
	mul.lo.s32 	%r114, %r113, %r10;
	sub.s32 	%r115, %r112, %r114;
	selp.b32 	%r116, 0, %r110, %p20;
	selp.b32 	%r117, 0, %r113, %p19;
	selp.b32 	%r118, 0, %r115, %p18;
	mul.lo.s32 	%r119, %r12, %r116;
	mad.lo.s32 	%r120, %r13, %r117, %r119;
	mad.lo.s32 	%r121, %r14, %r118, %r120;
	shr.u32 	%r122, %r109, 31;
	add.s32 	%r123, %r109, %r122;
	shr.s32 	%r124, %r123, 1;
	mul.wide.s32 	%rd51, %r124, 8;
	add.s64 	%rd14, %rd1, %rd51;
	ld.global.f32 	%f44, [%rd14];
	shr.u32 	%r125, %r121, 31;
	add.s32 	%r126, %r121, %r125;
	shr.s32 	%r127, %r126, 1;
	mul.wide.s32 	%rd52, %r127, 2;
	add.s64 	%rd53, %rd2, %rd52;
	ld.global.v2.u8 	{%rs17, %rs18}, [%rd53];
	setp.eq.s16 	%p26, %rs17, 0;
	mul.f32 	%f45, %f44, %f31;
	selp.f32 	%f15, %f30, %f45, %p26;
	setp.eq.s16 	%p27, %rs18, 0;
	mov.f32 	%f337, %f30;
	@%p27 bra 	$L__BB338_14;
	ld.global.f32 	%f46, [%rd14+4];
	mul.f32 	%f337, %f46, %f31;
$L__BB338_14:
	add.s32 	%r128, %r8, 256;
	div.s32 	%r129, %r128, %r9;
	mul.lo.s32 	%r130, %r129, %r9;
	sub.s32 	%r131, %r128, %r130;
	div.s32 	%r132, %r131, %r10;
	mul.lo.s32 	%r133, %r132, %r10;
	sub.s32 	%r134, %r131, %r133;
	selp.b32 	%r135, 0, %r129, %p20;
	selp.b32 	%r136, 0, %r132, %p19;
	selp.b32 	%r137, 0, %r134, %p18;
	mul.lo.s32 	%r138, %r12, %r135;
	mad.lo.s32 	%r139, %r13, %r136, %r138;
	mad.lo.s32 	%r140, %r14, %r137, %r139;
	shr.u32 	%r141, %r128, 31;
	add.s32 	%r142, %r128, %r141;
	shr.s32 	%r143, %r142, 1;
	mul.wide.s32 	%rd54, %r143, 8;
	add.s64 	%rd15, %rd1, %rd54;
	ld.global.f32 	%f47, [%rd15];
	shr.u32 	%r144, %r140, 31;
	add.s32 	%r145, %r140, %r144;
	shr.s32 	%r146, %r145, 1;
	mul.wide.s32 	%rd55, %r146, 2;
	add.s64 	%rd56, %rd2, %rd55;
	ld.global.v2.u8 	{%rs19, %rs20}, [%rd56];
	setp.eq.s16 	%p31, %rs19, 0;
	mul.f32 	%f48, %f47, %f31;
	selp.f32 	%f18, %f30, %f48, %p31;
	setp.eq.s16 	%p32, %rs20, 0;
	mov.f32 	%f338, %f30;
	@%p32 bra 	$L__BB338_16;
	ld.global.f32 	%f49, [%rd15+4];
	mul.f32 	%f338, %f49, %f31;
$L__BB338_16:
	add.s32 	%r147, %r8, 320;
	div.s32 	%r148, %r147, %r9;
	mul.lo.s32 	%r149, %r148, %r9;
	sub.s32 	%r150, %r147, %r149;
	div.s32 	%r151, %r150, %r10;
	mul.lo.s32 	%r152, %r151, %r10;
	sub.s32 	%r153, %r150, %r152;
	selp.b32 	%r154, 0, %r148, %p20;
	selp.b32 	%r155, 0, %r151, %p19;
	selp.b32 	%r156, 0, %r153, %p18;
	mul.lo.s32 	%r157, %r12, %r154;
	mad.lo.s32 	%r158, %r13, %r155, %r157;
	mad.lo.s32 	%r159, %r14, %r156, %r158;
	shr.u32 	%r160, %r147, 31;
	add.s32 	%r161, %r147, %r160;
	shr.s32 	%r162, %r161, 1;
	mul.wide.s32 	%rd57, %r162, 8;
	add.s64 	%rd16, %rd1, %rd57;
	ld.global.f32 	%f50, [%rd16];
	shr.u32 	%r163, %r159, 31;
	add.s32 	%r164, %r159, %r163;
	shr.s32 	%r165, %r164, 1;
	mul.wide.s32 	%rd58, %r165, 2;
	add.s64 	%rd59, %rd2, %rd58;
	ld.global.v2.u8 	{%rs21, %rs22}, [%rd59];
	setp.eq.s16 	%p36, %rs21, 0;
	mul.f32 	%f51, %f50, %f31;
	selp.f32 	%f21, %f30, %f51, %p36;
	setp.eq.s16 	%p37, %rs22, 0;
	mov.f32 	%f339, %f30;
	@%p37 bra 	$L__BB338_18;
	ld.global.f32 	%f52, [%rd16+4];
	mul.f32 	%f339, %f52, %f31;
$L__BB338_18:
	add.s32 	%r166, %r8, 384;
	div.s32 	%r167, %r166, %r9;
	mul.lo.s32 	%r168, %r167, %r9;
	sub.s32 	%r169, %r166, %r168;
	div.s32 	%r170, %r169, %r10;
	mul.lo.s32 	%r171, %r170, %r10;
	sub.s32 	%r172, %r169, %r171;
	selp.b32 	%r173, 0, %r167, %p20;
	selp.b32 	%r174, 0, %r170, %p19;
	selp.b32 	%r175, 0, %r172, %p18;
	mul.lo.s32 	%r176, %r12, %r173;
	mad.lo.s32 	%r177, %r13, %r174, %r176;
	mad.lo.s32 	%r178, %r14, %r175, %r177;
	shr.u32 	%r179, %r166, 31;
	add.s32 	%r180, %r166, %r179;
	shr.s32 	%r181, %r180, 1;
	mul.wide.s32 	%rd60, %r181, 8;
	add.s64 	%rd17, %rd1, %rd60;
	ld.global.f32 	%f53, [%rd17];
	shr.u32 	%r182, %r178, 31;
	add.s32 	%r183, %r178, %r182;
	shr.s32 	%r184, %r183, 1;
	mul.wide.s32 	%rd61, %r184, 2;
	add.s64 	%rd62, %rd2, %rd61;
	ld.global.v2.u8 	{%rs23, %rs24}, [%rd62];
	setp.eq.s16 	%p41, %rs23, 0;
	mul.f32 	%f54, %f53, %f31;
	selp.f32 	%f24, %f30, %f54, %p41;
	setp.eq.s16 	%p42, %rs24, 0;
	mov.f32 	%f340, %f30;
	@%p42 bra 	$L__BB338_20;
	ld.global.f32 	%f55, [%rd17+4];
	mul.f32 	%f340, %f55, %f31;
$L__BB338_20:
	add.s32 	%r185, %r8, 448;
	div.s32 	%r186, %r185, %r9;
	mul.lo.s32 	%r187, %r186, %r9;
	sub.s32 	%r188, %r185, %r187;
	div.s32 	%r189, %r188, %r10;
	mul.lo.s32 	%r190, %r189, %r10;
	sub.s32 	%r191, %r188, %r190;
	selp.b32 	%r192, 0, %r186, %p20;
	selp.b32 	%r193, 0, %r189, %p19;
	selp.b32 	%r194, 0, %r191, %p18;
	mul.lo.s32 	%r195, %r12, %r192;
	mad.lo.s32 	%r196, %r13, %r193, %r195;
	mad.lo.s32 	%r197, %r14, %r194, %r196;
	shr.u32 	%r198, %r185, 31;
	add.s32 	%r199, %r185, %r198;
	shr.s32 	%r200, %r199, 1;
	mul.wide.s32 	%rd63, %r200, 8;
	add.s64 	%rd18, %rd1, %rd63;
	ld.global.f32 	%f56, [%rd18];
	shr.u32 	%r201, %r197, 31;
	add.s32 	%r202, %r197, %r201;
	shr.s32 	%r203, %r202, 1;
	mul.wide.s32 	%rd64, %r203, 2;
	add.s64 	%rd65, %rd2, %rd64;
	ld.global.v2.u8 	{%rs25, %rs26}, [%rd65];
	setp.eq.s16 	%p46, %rs25, 0;
	mul.f32 	%f57, %f56, %f31;
	selp.f32 	%f27, %f30, %f57, %p46;
	setp.eq.s16 	%p47, %rs26, 0;
	mov.f32 	%f341, %f30;
	@%p47 bra 	$L__BB338_22;
	ld.global.f32 	%f58, [%rd18+4];
	mul.f32 	%f341, %f58, %f31;
$L__BB338_22:
	ld.param.u64 	%rd122, [_Z15SoftmaxWarpImplI22BroadcastScaleMaskLoadIffbLm3EiE11DirectStoreIffEfLi2ELi18ELi32ELi1ELb0EL9Algorithm0EEvT_T0_ll_param_2];
	max.f32 	%f59, %f3, 0fFF800000;
	max.f32 	%f60, %f59, %f333;
	max.f32 	%f61, %f60, %f6;
	max.f32 	%f62, %f61, %f334;
	max.f32 	%f63, %f62, %f9;
	max.f32 	%f64, %f63, %f335;
	max.f32 	%f65, %f64, %f12;
	max.f32 	%f66, %f65, %f336;
	max.f32 	%f67, %f66, %f15;
	max.f32 	%f68, %f67, %f337;
	max.f32 	%f69, %f68, %f18;
	max.f32 	%f70, %f69, %f338;
	max.f32 	%f71, %f70, %f21;
	max.f32 	%f72, %f71, %f339;
	max.f32 	%f73, %f72, %f24;
	max.f32 	%f74, %f73, %f340;
	max.f32 	%f75, %f74, %f27;
	max.f32 	%f76, %f75, %f341;
	mov.b32 	%r204, %f76;
	shfl.sync.bfly.b32	%r205|%p48, %r204, 16, 31, -1;
	mov.b32 	%f77, %r205;
	max.f32 	%f78, %f76, %f77;
	mov.b32 	%r206, %f78;
	shfl.sync.bfly.b32	%r207|%p49, %r206, 8, 31, -1;
	mov.b32 	%f79, %r207;
	max.f32 	%f80, %f78, %f79;
	mov.b32 	%r208, %f80;
	shfl.sync.bfly.b32	%r209|%p50, %r208, 4, 31, -1;
	mov.b32 	%f81, %r209;
	max.f32 	%f82, %f80, %f81;
	mov.b32 	%r210, %f82;
	shfl.sync.bfly.b32	%r211|%p51, %r210, 2, 31, -1;
	mov.b32 	%f83, %r211;
	max.f32 	%f84, %f82, %f83;
	mov.b32 	%r212, %f84;
	shfl.sync.bfly.b32	%r213|%p52, %r212, 1, 31, -1;
	mov.b32 	%f85, %r213;
	max.f32 	%f86, %f84, %f85;
	sub.f32 	%f87, %f3, %f86;
	fma.rn.f32 	%f88, %f87, 0f3BBB989D, 0f3F000000;
	cvt.sat.f32.f32 	%f89, %f88;
	mov.f32 	%f90, 0f4B400001;
	mov.f32 	%f91, 0f437C0000;
	fma.rm.f32 	%f92, %f89, %f91, %f90;
	add.f32 	%f93, %f92, 0fCB40007F;
	neg.f32 	%f94, %f93;
	fma.rn.f32 	%f95, %f87, 0f3FB8AA3B, %f94;
	fma.rn.f32 	%f96, %f87, 0f32A57060, %f95;
	mov.b32 	%r214, %f92;
	shl.b32 	%r215, %r214, 23;
	mov.b32 	%f97, %r215;
	ex2.approx.ftz.f32 	%f98, %f96;
	mul.f32 	%f99, %f98, %f97;
	add.f32 	%f100, %f99, 0f00000000;
	sub.f32 	%f101, %f333, %f86;
	fma.rn.f32 	%f102, %f101, 0f3BBB989D, 0f3F000000;
	cvt.sat.f32.f32 	%f103, %f102;
	fma.rm.f32 	%f104, %f103, %f91, %f90;
	add.f32 	%f105, %f104, 0fCB40007F;
	neg.f32 	%f106, %f105;
	fma.rn.f32 	%f107, %f101, 0f3FB8AA3B, %f106;
	fma.rn.f32 	%f108, %f101, 0f32A57060, %f107;
	mov.b32 	%r216, %f104;
	shl.b32 	%r217, %r216, 23;
	mov.b32 	%f109, %r217;
	ex2.approx.ftz.f32 	%f110, %f108;
	mul.f32 	%f111, %f110, %f109;
	add.f32 	%f112, %f100, %f111;
	sub.f32 	%f113, %f6, %f86;
	fma.rn.f32 	%f114, %f113, 0f3BBB989D, 0f3F000000;
	cvt.sat.f32.f32 	%f115, %f114;
	fma.rm.f32 	%f116, %f115, %f91, %f90;
	add.f32 	%f117, %f116, 0fCB40007F;
	neg.f32 	%f118, %f117;
	fma.rn.f32 	%f119, %f113, 0f3FB8AA3B, %f118;
	fma.rn.f32 	%f120, %f113, 0f32A57060, %f119;
	mov.b32 	%r218, %f116;
	shl.b32 	%r219, %r218, 23;
	mov.b32 	%f121, %r219;
	ex2.approx.ftz.f32 	%f122, %f120;
	mul.f32 	%f123, %f122, %f121;
	add.f32 	%f124, %f112, %f123;
	sub.f32 	%f125, %f334, %f86;
	fma.rn.f32 	%f126, %f125, 0f3BBB989D, 0f3F000000;
	cvt.sat.f32.f32 	%f127, %f126;
	fma.rm.f32 	%f128, %f127, %f91, %f90;
	add.f32 	%f129, %f128, 0fCB40007F;
	neg.f32 	%f130, %f129;
	fma.rn.f32 	%f131, %f125, 0f3FB8AA3B, %f130;
	fma.rn.f32 	%f132, %f125, 0f32A57060, %f131;
	mov.b32 	%r220, %f128;
	shl.b32 	%r221, %r220, 23;
	mov.b32 	%f133, %r221;
	ex2.approx.ftz.f32 	%f134, %f132;
	mul.f32 	%f135, %f134, %f133;
	add.f32 	%f136, %f124, %f135;
	sub.f32 	%f137, %f9, %f86;
	fma.rn.f32 	%f138, %f137, 0f3BBB989D, 0f3F000000;
	cvt.sat.f32.f32 	%f139, %f138;
	fma.rm.f32 	%f140, %f139, %f91, %f90;
	add.f32 	%f141, %f140, 0fCB40007F;
	neg.f32 	%f142, %f141;
	fma.rn.f32 	%f143, %f137, 0f3FB8AA3B, %f142;
	fma.rn.f32 	%f144, %f137, 0f32A57060, %f143;
	mov.b32 	%r222, %f140;
	shl.b32 	%r223, %r222, 23;
	mov.b32 	%f145, %r223;
	ex2.approx.ftz.f32 	%f146, %f144;
	mul.f32 	%f147, %f146, %f145;
	add.f32 	%f148, %f136, %f147;
	sub.f32 	%f149, %f335, %f86;
	fma.rn.f32 	%f150, %f149, 0f3BBB989D, 0f3F000000;
	cvt.sat.f32.f32 	%f151, %f150;
	fma.rm.f32 	%f152, %f151, %f91, %f90;
	add.f32 	%f153, %f152, 0fCB40007F;
	neg.f32 	%f154, %f153;
	fma.rn.f32 	%f155, %f149, 0f3FB8AA3B, %f154;
	fma.rn.f32 	%f156, %f149, 0f32A57060, %f155;
	mov.b32 	%r224, %f152;
	shl.b32 	%r225, %r224, 23;
	mov.b32 	%f157, %r225;
	ex2.approx.ftz.f32 	%f158, %f156;
	mul.f32 	%f159, %f158, %f157;
	add.f32 	%f160, %f148, %f159;
	sub.f32 	%f161, %f12, %f86;
	fma.rn.f32 	%f162, %f161, 0f3BBB989D, 0f3F000000;
	cvt.sat.f32.f32 	%f163, %f162;
	fma.rm.f32 	%f164, %f163, %f91, %f90;
	add.f32 	%f165, %f164, 0fCB40007F;
	neg.f32 	%f166, %f165;
	fma.rn.f32 	%f167, %f161, 0f3FB8AA3B, %f166;
	fma.rn.f32 	%f168, %f161, 0f32A57060, %f167;
	mov.b32 	%r226, %f164;
	shl.b32 	%r227, %r226, 23;
	mov.b32 	%f169, %r227;
	ex2.approx.ftz.f32 	%f170, %f168;
	mul.f32 	%f171, %f170, %f169;
	add.f32 	%f172, %f160, %f171;
	sub.f32 	%f173, %f336, %f86;
	fma.rn.f32 	%f174, %f173, 0f3BBB989D, 0f3F000000;
	cvt.sat.f32.f32 	%f175, %f174;
	fma.rm.f32 	%f176, %f175, %f91, %f90;
	add.f32 	%f177, %f176, 0fCB40007F;
	neg.f32 	%f178, %f177;
	fma.rn.f32 	%f179, %f173, 0f3FB8AA3B, %f178;
	fma.rn.f32 	%f180, %f173, 0f32A57060, %f179;
	mov.b32 	%r228, %f176;
	shl.b32 	%r229, %r228, 23;
	mov.b32 	%f181, %r229;
	ex2.approx.ftz.f32 	%f182, %f180;
	mul.f32 	%f183, %f182, %f181;
	add.f32 	%f184, %f172, %f183;
	sub.f32 	%f185, %f15, %f86;
	fma.rn.f32 	%f186, %f185, 0f3BBB989D, 0f3F000000;
	cvt.sat.f32.f32 	%f187, %f186;
	fma.rm.f32 	%f188, %f187, %f91, %f90;
	add.f32 	%f189, %f188, 0fCB40007F;
	neg.f32 	%f190, %f189;
	fma.rn.f32 	%f191, %f185, 0f3FB8AA3B, %f190;
	fma.rn.f32 	%f192, %f185, 0f32A57060, %f191;
	mov.b32 	%r230, %f188;
	shl.b32 	%r231, %r230, 23;
	mov.b32 	%f193, %r231;
	ex2.approx.ftz.f32 	%f194, %f192;
	mul.f32 	%f195, %f194, %f193;
	add.f32 	%f196, %f184, %f195;
	sub.f32 	%f197, %f337, %f86;
	fma.rn.f32 	%f198, %f197, 0f3BBB989D, 0f3F000000;
	cvt.sat.f32.f32 	%f199, %f198;
	fma.rm.f32 	%f200, %f199, %f91, %f90;
	add.f32 	%f201, %f200, 0fCB40007F;
	neg.f32 	%f202, %f201;
	fma.rn.f32 	%f203, %f197, 0f3FB8AA3B, %f202;
	fma.rn.f32 	%f204, %f197, 0f32A57060, %f203;
	mov.b32 	%r232, %f200;
	shl.b32 	%r233, %r232, 23;
	mov.b32 	%f205, %r233;
	ex2.approx.ftz.f32 	%f206, %f204;
	mul.f32 	%f207, %f206, %f205;
	add.f32 	%f208, %f196, %f207;
	sub.f32 	%f209, %f18, %f86;
	fma.rn.f32 	%f210, %f209, 0f3BBB989D, 0f3F000000;
	cvt.sat.f32.f32 	%f211, %f210;
	fma.rm.f32 	%f212, %f211, %f91, %f90;
	add.f32 	%f213, %f212, 0fCB40007F;
	neg.f32 	%f214, %f213;
	fma.rn.f32 	%f215, %f209, 0f3FB8AA3B, %f214;
	fma.rn.f32 	%f216, %f209, 0f32A57060, %f215;
	mov.b32 	%r234, %f212;
	shl.b32 	%r235, %r234, 23;
	mov.b32 	%f217, %r235;
	ex2.approx.ftz.f32 	%f218, %f216;
	mul.f32 	%f219, %f218, %f217;
	add.f32 	%f220, %f208, %f219;
	sub.f32 	%f221, %f338, %f86;
	fma.rn.f32 	%f222, %f221, 0f3BBB989D, 0f3F000000;
	cvt.sat.f32.f32 	%f223, %f222;
	fma.rm.f32 	%f224, %f223, %f91, %f90;
	add.f32 	%f225, %f224, 0fCB40007F;
	neg.f32 	%f226, %f225;
	fma.rn.f32 	%f227, %f221, 0f3FB8AA3B, %f226;
	fma.rn.f32 	%f228, %f221, 0f32A57060, %f227;
	mov.b32 	%r236, %f224;
	shl.b32 	%r237, %r236, 23;
	mov.b32 	%f229, %r237;
	ex2.approx.ftz.f32 	%f230, %f228;
	mul.f32 	%f231, %f230, %f229;
	add.f32 	%f232, %f220, %f231;
	sub.f32 	%f233, %f21, %f86;
	fma.rn.f32 	%f234, %f233, 0f3BBB989D, 0f3F000000;
	cvt.sat.f32.f32 	%f235, %f234;
	fma.rm.f32 	%f236, %f235, %f91, %f90;
	add.f32 	%f237, %f236, 0fCB40007F;
	neg.f32 	%f238, %f237;
	fma.rn.f32 	%f239, %f233, 0f3FB8AA3B, %f238;
	fma.rn.f32 	%f240, %f233, 0f32A57060, %f239;
	mov.b32 	%r238, %f236;
	shl.b32 	%r239, %r238, 23;
	mov.b32 	%f241, %r239;
	ex2.approx.ftz.f32 	%f242, %f240;
	mul.f32 	%f243, %f242, %f241;
	add.f32 	%f244, %f232, %f243;
	sub.f32 	%f245, %f339, %f86;
	fma.rn.f32 	%f246, %f245, 0f3BBB989D, 0f3F000000;
	cvt.sat.f32.f32 	%f247, %f246;
	fma.rm.f32 	%f248, %f247, %f91, %f90;
	add.f32 	%f249, %f248, 0fCB40007F;
	neg.f32 	%f250, %f249;
	fma.rn.f32 	%f251, %f245, 0f3FB8AA3B, %f250;
	fma.rn.f32 	%f252, %f245, 0f32A57060, %f251;
	mov.b32 	%r240, %f248;
	shl.b32 	%r241, %r240, 23;
	mov.b32 	%f253, %r241;
	ex2.approx.ftz.f32 	%f254, %f252;
	mul.f32 	%f255, %f254, %f253;
	add.f32 	%f256, %f244, %f255;
	sub.f32 	%f257, %f24, %f86;
	fma.rn.f32 	%f258, %f257, 0f3BBB989D, 0f3F000000;
	cvt.sat.f32.f32 	%f259, %f258;
	fma.rm.f32 	%f260, %f259, %f91, %f90;
	add.f32 	%f261, %f260, 0fCB40007F;
	neg.f32 	%f262, %f261;
	fma.rn.f32 	%f263, %f257, 0f3FB8AA3B, %f262;
	fma.rn.f32 	%f264, %f257, 0f32A57060, %f263;
	mov.b32 	%r242, %f260;
	shl.b32 	%r243, %r242, 23;
	mov.b32 	%f265, %r243;
	ex2.approx.ftz.f32 	%f266, %f264;
	mul.f32 	%f267, %f266, %f265;
	add.f32 	%f268, %f256, %f267;
	sub.f32 	%f269, %f340, %f86;
	fma.rn.f32 	%f270, %f269, 0f3BBB989D, 0f3F000000;
	cvt.sat.f32.f32 	%f271, %f270;
	fma.rm.f32 	%f272, %f271, %f91, %f90;
	add.f32 	%f273, %f272, 0fCB40007F;
	neg.f32 	%f274, %f273;
	fma.rn.f32 	%f275, %f269, 0f3FB8AA3B, %f274;
	fma.rn.f32 	%f276, %f269, 0f32A57060, %f275;
	mov.b32 	%r244, %f272;
	shl.b32 	%r245, %r244, 23;
	mov.b32 	%f277, %r245;
	ex2.approx.ftz.f32 	%f278, %f276;
	mul.f32 	%f279, %f278, %f277;
	add.f32 	%f280, %f268, %f279;
	sub.f32 	%f281, %f27, %f86;
	fma.rn.f32 	%f282, %f281, 0f3BBB989D, 0f3F000000;
	cvt.sat.f32.f32 	%f283, %f282;
	fma.rm.f32 	%f284, %f283, %f91, %f90;
	add.f32 	%f285, %f284, 0fCB40007F;
	neg.f32 	%f286, %f285;
	fma.rn.f32 	%f287, %f281, 0f3FB8AA3B, %f286;
	fma.rn.f32 	%f288, %f281, 0f32A57060, %f287;
	mov.b32 	%r246, %f284;
	shl.b32 	%r247, %r246, 23;
	mov.b32 	%f289, %r247;
	ex2.approx.ftz.f32 	%f290, %f288;
	mul.f32 	%f291, %f290, %f289;
	add.f32 	%f292, %f280, %f291;
	sub.f32 	%f293, %f341, %f86;
	fma.rn.f32 	%f294, %f293, 0f3BBB989D, 0f3F000000;
	cvt.sat.f32.f32 	%f295, %f294;
	fma.rm.f32 	%f296, %f295, %f91, %f90;
	add.f32 	%f297, %f296, 0fCB40007F;
	neg.f32 	%f298, %f297;
	fma.rn.f32 	%f299, %f293, 0f3FB8AA3B, %f298;
	fma.rn.f32 	%f300, %f293, 0f32A57060, %f299;
	mov.b32 	%r248, %f296;
	shl.b32 	%r249, %r248, 23;
	mov.b32 	%f301, %r249;
	ex2.approx.ftz.f32 	%f302, %f300;
	mul.f32 	%f303, %f302, %f301;
	add.f32 	%f304, %f292, %f303;
	mov.b32 	%r250, %f304;
	shfl.sync.bfly.b32	%r251|%p53, %r250, 16, 31, -1;
	mov.b32 	%f305, %r251;
	add.f32 	%f306, %f304, %f305;
	mov.b32 	%r252, %f306;
	shfl.sync.bfly.b32	%r253|%p54, %r252, 8, 31, -1;
	mov.b32 	%f307, %r253;
	add.f32 	%f308, %f306, %f307;
	mov.b32 	%r254, %f308;
	shfl.sync.bfly.b32	%r255|%p55, %r254, 4, 31, -1;
	mov.b32 	%f309, %r255;
	add.f32 	%f310, %f308, %f309;
	mov.b32 	%r256, %f310;
	shfl.sync.bfly.b32	%r257|%p56, %r256, 2, 31, -1;
	mov.b32 	%f311, %r257;
	add.f32 	%f312, %f310, %f311;
	mov.b32 	%r258, %f312;
	shfl.sync.bfly.b32	%r259|%p57, %r258, 1, 31, -1;
	mov.b32 	%f313, %r259;
	add.f32 	%f314, %f312, %f313;
	div.rn.f32 	%f315, %f99, %f314;
	div.rn.f32 	%f316, %f111, %f314;
	div.rn.f32 	%f317, %f123, %f314;
	div.rn.f32 	%f318, %f135, %f314;
	div.rn.f32 	%f319, %f147, %f314;
	div.rn.f32 	%f320, %f159, %f314;
	div.rn.f32 	%f321, %f171, %f314;
	div.rn.f32 	%f322, %f183, %f314;
	div.rn.f32 	%f323, %f195, %f314;
	div.rn.f32 	%f324, %f207, %f314;
	div.rn.f32 	%f325, %f219, %f314;
	div.rn.f32 	%f326, %f231, %f314;
	div.rn.f32 	%f327, %f243, %f314;
	div.rn.f32 	%f328, %f255, %f314;
	div.rn.f32 	%f329, %f267, %f314;
	div.rn.f32 	%f330, %f279, %f314;
	div.rn.f32 	%f331, %f291, %f314;
	div.rn.f32 	%f332, %f303, %f314;
	mad.lo.s64 	%rd66, %rd123, %rd30, %rd7;
	shr.u64 	%rd67, %rd66, 63;
	add.s64 	%rd68, %rd66, %rd67;
	cvta.to.global.u64 	%rd69, %rd29;
	shl.b64 	%rd70, %rd68, 2;
	and.b64  	%rd71, %rd70, -8;
	add.s64 	%rd72, %rd69, %rd71;
	st.global.v2.f32 	[%rd72], {%f315, %f316};
	add.s64 	%rd73, %rd66, 64;
	shr.u64 	%rd74, %rd73, 63;
	add.s64 	%rd75, %rd73, %rd74;
	shl.b64 	%rd76, %rd75, 2;
	and.b64  	%rd77, %rd76, -8;
	add.s64 	%rd78, %rd69, %rd77;
	st.global.v2.f32 	[%rd78], {%f317, %f318};
	add.s64 	%rd79, %rd66, 128;
	shr.u64 	%rd80, %rd79, 63;
	add.s64 	%rd81, %rd79, %rd80;
	shl.b64 	%rd82, %rd81, 2;
	and.b64  	%rd83, %rd82, -8;
	add.s64 	%rd84, %rd69, %rd83;
	st.global.v2.f32 	[%rd84], {%f319, %f320};
	add.s64 	%rd85, %rd66, 192;
	shr.u64 	%rd86, %rd85, 63;
	add.s64 	%rd87, %rd85, %rd86;
	shl.b64 	%rd88, %rd87, 2;
	and.b64  	%rd89, %rd88, -8;
	add.s64 	%rd90, %rd69, %rd89;
	st.global.v2.f32 	[%rd90], {%f321, %f322};
	add.s64 	%rd91, %rd66, 256;
	shr.u64 	%rd92, %rd91, 63;
	add.s64 	%rd93, %rd91, %rd92;
	shl.b64 	%rd94, %rd93, 2;
	and.b64  	%rd95, %rd94, -8;
	add.s64 	%rd96, %rd69, %rd95;
	st.global.v2.f32 	[%rd96], {%f323, %f324};
	add.s64 	%rd97, %rd66, 320;
	shr.u64 	%rd98, %rd97, 63;
	add.s64 	%rd99, %rd97, %rd98;
	shl.b64 	%rd100, %rd99, 2;
	and.b64  	%rd101, %rd100, -8;
	add.s64 	%rd102, %rd69, %rd101;
	st.global.v2.f32 	[%rd102], {%f325, %f326};
	add.s64 	%rd103, %rd66, 384;
	shr.u64 	%rd104, %rd103, 63;
	add.s64 	%rd105, %rd103, %rd104;
	shl.b64 	%rd106, %rd105, 2;
	and.b64  	%rd107, %rd106, -8;
	add.s64 	%rd108, %rd69, %rd107;
	st.global.v2.f32 	[%rd108], {%f327, %f328};
	add.s64 	%rd109, %rd66, 448;
	shr.u64 	%rd110, %rd109, 63;
	add.s64 	%rd111, %rd109, %rd110;
	shl.b64 	%rd112, %rd111, 2;
	and.b64  	%rd113, %rd112, -8;
	add.s64 	%rd114, %rd69, %rd113;
	st.global.v2.f32 	[%rd114], {%f329, %f330};
	add.s64 	%rd115, %rd66, 512;
	shr.u64 	%rd116, %rd115, 63;
	add.s64 	%rd117, %rd115, %rd116;
	shl.b64 	%rd118, %rd117, 2;
	and.b64  	%rd119, %rd118, -8;
	add.s64 	%rd120, %rd69, %rd119;
	st.global.v2.f32 	[%rd120], {%f331, %f332};
	add.s64 	%rd123, %rd123, %rd8;
	setp.lt.s64 	%p58, %rd123, %rd122;
	@%p58 bra 	$L__BB338_4;
$L__BB338_23:
	ret;

}
	// .globl	_Z15SoftmaxWarpImplI22BroadcastScaleMaskLoadIffbLm3EiE11DirectStoreIffEfLi2ELi18ELi32ELi1ELb1EL9Algorithm0EEvT_T0_ll
.visible .entry _Z15SoftmaxWarpImplI22BroadcastScaleMaskLoadIffbLm3EiE11DirectStoreIffEfLi2ELi18ELi32ELi1ELb1EL9Algorithm0EEvT_T0_ll(
	.param .align 8 .b8 _Z15SoftmaxWarpImplI22BroadcastScaleMaskLoadIffbLm3EiE11DirectStoreIffEfLi2ELi18ELi32ELi1ELb1EL9Algorithm0EEvT_T0_ll_param_0[112],
	.param .align 8 .b8 _Z15SoftmaxWarpImplI22BroadcastScaleMaskLoadIffbLm3EiE11DirectStoreIffEfLi2ELi18ELi32ELi1ELb1EL9Algorithm0EEvT_T0_ll_param_1[16],
	.param .u64 _Z15SoftmaxWarpImplI22BroadcastScaleMaskLoadIffbLm3EiE11DirectStoreIffEfLi2ELi18ELi32ELi1ELb1EL9Algorithm0EEvT_T0_ll_param_2,
	.param .u64 _Z15SoftmaxWarpImplI22BroadcastScaleMaskLoadIffbLm3EiE11DirectStoreIffEfLi2ELi18ELi32ELi1ELb1EL9Algorithm0EEvT_T0_ll_param_3
)
{
	.reg .pred 	%p<77>;
	.reg .b16 	%rs<27>;
	.reg .b32 	%r<278>;
	.reg .b32 	%f<405>;
	.reg .b64 	%rd<133>;

	ld.param.u64 	%rd39, [_Z15SoftmaxWarpImplI22BroadcastScaleMaskLoadIffbLm3EiE11DirectStoreIffEfLi2ELi18ELi32ELi1ELb1EL9Algorithm0EEvT_T0_ll_param_1+8];
	ld.param.v2.f32 	{%f84, %f85}, [_Z15SoftmaxWarpImplI22BroadcastScaleMaskLoadIffbLm3EiE11DirectStoreIffEfLi2ELi18ELi32ELi1ELb1EL9Algorithm0EEvT_T0_ll_param_0+104];
	ld.param.u64 	%rd37, [_Z15SoftmaxWarpImplI22BroadcastScaleMaskLoadIffbLm3EiE11DirectStoreIffEfLi2ELi18ELi32ELi1ELb1EL9Algorithm0EEvT_T0_ll_param_0+96];
	ld.param.u32 	%r12, [_Z15SoftmaxWarpImplI22BroadcastScaleMaskLoadIffbLm3EiE11DirectStoreIffEfLi2ELi18ELi32ELi1ELb1EL9Algorithm0EEvT_T0_ll_param_0+80];
	ld.param.v2.u32 	{%r10, %r11}, [_Z15SoftmaxWarpImplI22BroadcastScaleMaskLoadIffbLm3EiE11DirectStoreIffEfLi2ELi18ELi32ELi1ELb1EL9Algorithm0EEvT_T0_ll_param_0+72];
	ld.param.v2.u32 	{%r7, %r8}, [_Z15SoftmaxWarpImplI22BroadcastScaleMaskLoadIffbLm3EiE11DirectStoreIffEfLi2ELi18ELi32ELi1ELb1EL9Algorithm0EEvT_T0_ll_param_0+48];
	ld.param.u64 	%rd33, [_Z15SoftmaxWarpImplI22BroadcastScaleMaskLoadIffbLm3EiE11DirectStoreIffEfLi2ELi18ELi32ELi1ELb1EL9Algorithm0EEvT_T0_ll_param_0+32];
	ld.param.u64 	%rd32, [_Z15SoftmaxWarpImplI22BroadcastScaleMaskLoadIffbLm3EiE11DirectStoreIffEfLi2ELi18ELi32ELi1ELb1EL9Algorithm0EEvT_T0_ll_param_0+24];
	ld.param.u64 	%rd31, [_Z15SoftmaxWarpImplI22BroadcastScaleMaskLoadIffbLm3EiE11DirectStoreIffEfLi2ELi18ELi32ELi1ELb1EL9Algorithm0EEvT_T0_ll_param_0+16];
	ld.param.u64 	%rd38, [_Z15SoftmaxWarpImplI22BroadcastScaleMaskLoadIffbLm3EiE11DirectStoreIffEfLi2ELi18ELi32ELi1ELb1EL9Algorithm0EEvT_T0_ll_param_1];
	ld.param.u64 	%rd30, [_Z15SoftmaxWarpImplI22BroadcastScaleMaskLoadIffbLm3EiE11DirectStoreIffEfLi2ELi18ELi32ELi1ELb1EL9Algorithm0EEvT_T0_ll_param_0+8];
	ld.param.u64 	%rd29, [_Z15SoftmaxWarpImplI22BroadcastScaleMaskLoadIffbLm3EiE11DirectStoreIffEfLi2ELi18ELi32ELi1ELb1EL9Algorithm0EEvT_T0_ll_param_0];
	ld.param.u64 	%rd41, [_Z15SoftmaxWarpImplI22BroadcastScaleMaskLoadIffbLm3EiE11DirectStoreIffEfLi2ELi18ELi32ELi1ELb1EL9Algorithm0EEvT_T0_ll_param_3];
	cvta.to.global.u64 	%rd1, %rd29;
	cvta.to.global.u64 	%rd2, %rd30;
	cvta.to.global.u64 	%rd5, %rd38;
	setp.lt.s64 	%p1, %rd41, 577;
	@%p1 bra 	$L__BB339_2;
	mov.u64 	%rd42, $str;
	cvta.global.u64 	%rd43, %rd42;
	mov.u64 	%rd44, $str$1;
	cvta.global.u64 	%rd45, %rd44;
	mov.u64 	%rd46, __unnamed_330;
	cvta.global.u64 	%rd47, %rd46;
	{ // callseq 329, 0
	.param .b64 param0;
	st.param.b64 	[param0], %rd43;
	.param .b64 param1;
	st.param.b64 	[param1], %rd45;
	.param .b32 param2;
	st.param.b32 	[param2], 219;
	.param .b64 param3;
	st.param.b64 	[param3], %rd47;
	.param .b64 param4;
	st.param.b64 	[param4], 1;
	call.uni 
	__assertfail, 
	(
	param0, 
	param1, 
	param2, 
	param3, 
	param4
	);
	} // callseq 329
$L__BB339_2:
	ld.param.u64 	%rd130, [_Z15SoftmaxWarpImplI22BroadcastScaleMaskLoadIffbLm3EiE11DirectStoreIffEfLi2ELi18ELi32ELi1ELb1EL9Algorithm0EEvT_T0_ll_param_2];
	mov.u32 	%r23, %ctaid.x;
	mov.u32 	%r24, %ntid.y;
	mov.u32 	%r25, %tid.y;
	mad.lo.s32 	%r26, %r23, %r24, %r25;
	cvt.s64.s32 	%rd132, %r26;
	setp.le.s64 	%p2, %rd130, %rd132;
	@%p2 bra 	$L__BB339_59;
	mov.u32 	%r27, %tid.x;
	shl.b32 	%r28, %r27, 1;
	cvt.u64.u32 	%rd7, %r28;
	add.s32 	%r29, %r28, 64;
	cvt.u64.u32 	%rd8, %r29;
	add.s32 	%r30, %r28, 128;
	cvt.u64.u32 	%rd9, %r30;
	add.s32 	%r31, %r28, 192;
	cvt.u64.u32 	%rd10, %r31;
	add.s32 	%r32, %r28, 256;
	cvt.u64.u32 	%rd11, %r32;
	add.s32 	%r33, %r28, 320;
	cvt.u64.u32 	%rd12, %r33;
	add.s32 	%r34, %r28, 384;
	cvt.u64.u32 	%rd13, %r34;
	add.s32 	%r35, %r28, 448;
	cvt.u64.u32 	%rd14, %r35;
	add.s32 	%r36, %r28, 512;
	cvt.u64.u32 	%rd15, %r36;
	cvt.u32.u64 	%r38, %rd37;
	cvt.u32.u64 	%r39, %rd7;
$L__BB339_4:
	setp.le.s64 	%p3, %rd41, %rd7;
	cvt.u32.u64 	%r37, %rd132;
	mul.lo.s32 	%r6, %r38, %r37;
	mov.f32 	%f370, 0fFF800000;
	mov.f32 	%f371, %f370;
	mov.f32 	%f376, %f370;
	@%p3 bra 	$L__BB339_8;
	setp.eq.s64 	%p4, %rd33, 1;
	setp.eq.s64 	%p5, %rd32, 1;
	setp.eq.s64 	%p6, %rd31, 1;
	add.s32 	%r40, %r39, %r6;
	div.s32 	%r41, %r40, %r7;
	mul.lo.s32 	%r42, %r41, %r7;
	sub.s32 	%r43, %r40, %r42;
	div.s32 	%r44, %r43, %r8;
	mul.lo.s32 	%r45, %r44, %r8;
	sub.s32 	%r46, %r43, %r45;
	selp.b32 	%r47, 0, %r41, %p6;
	selp.b32 	%r48, 0, %r44, %p5;
	selp.b32 	%r49, 0, %r46, %p4;
	mul.lo.s32 	%r50, %r10, %r47;
	mad.lo.s32 	%r51, %r11, %r48, %r50;
	mad.lo.s32 	%r52, %r12, %r49, %r51;
	shr.u32 	%r53, %r40, 31;
	add.s32 	%r54, %r40, %r53;
	shr.s32 	%r55, %r54, 1;
	mul.wide.s32 	%rd48, %r55, 8;
	add.s64 	%rd18, %rd1, %rd48;
	ld.global.f32 	%f87, [%rd18];
	shr.u32 	%r56, %r52, 31;
	add.s32 	%r57, %r52, %r56;
	shr.s32 	%r58, %r57, 1;
	mul.wide.s32 	%rd49, %r58, 2;
	add.s64 	%rd50, %rd2, %rd49;
	ld.global.v2.u8 	{%rs9, %rs10}, [%rd50];
	setp.eq.s16 	%p7, %rs9, 0;
	mul.f32 	%f88, %f87, %f85;
	selp.f32 	%f371, %f84, %f88, %p7;
	setp.eq.s16 	%p8, %rs10, 0;
	mov.f32 	%f370, %f84;
	@%p8 bra 	$L__BB339_7;
	ld.global.f32 	%f89, [%rd18+4];
	mul.f32 	%f370, %f89, %f85;
$L__BB339_7:
	max.f32 	%f90, %f371, 0fFF800000;
	max.f32 	%f376, %f90, %f370;
$L__BB339_8:
	setp.le.s64 	%p9, %rd41, %rd8;
	mov.f32 	%f374, 0fFF800000;
	mov.f32 	%f375, %f374;
	@%p9 bra 	$L__BB339_12;
	cvt.u32.u64 	%r59, %rd8;
	setp.eq.s64 	%p10, %rd33, 1;
	setp.eq.s64 	%p11, %rd32, 1;
	setp.eq.s64 	%p12, %rd31, 1;
	add.s32 	%r60, %r59, %r6;
	div.s32 	%r61, %r60, %r7;
	mul.lo.s32 	%r62, %r61, %r7;
	sub.s32 	%r63, %r60, %r62;
	div.s32 	%r64, %r63, %r8;
	mul.lo.s32 	%r65, %r64, %r8;
	sub.s32 	%r66, %r63, %r65;
	selp.b32 	%r67, 0, %r61, %p12;
	selp.b32 	%r68, 0, %r64, %p11;
	selp.b32 	%r69, 0, %r66, %p10;
	mul.lo.s32 	%r70, %r10, %r67;
	mad.lo.s32 	%r71, %r11, %r68, %r70;
	mad.lo.s32 	%r72, %r12, %r69, %r71;
	shr.u32 	%r73, %r60, 31;
	add.s32 	%r74, %r60, %r73;
	shr.s32 	%r75, %r74, 1;
	mul.wide.s32 	%rd51, %r75, 8;
	add.s64 	%rd19, %rd1, %rd51;
	ld.global.f32 	%f92, [%rd19];
	shr.u32 	%r76, %r72, 31;
	add.s32 	%r77, %r72, %r76;
	shr.s32 	%r78, %r77, 1;
	mul.wide.s32 	%rd52, %r78, 2;
	add.s64 	%rd53, %rd2, %rd52;
	ld.global.v2.u8 	{%rs11, %rs12}, [%rd53];
	setp.eq.s16 	%p13, %rs11, 0;
	mul.f32 	%f93, %f92, %f85;
	selp.f32 	%f375, %f84, %f93, %p13;
	setp.eq.s16 	%p14, %rs12, 0;
	mov.f32 	%f374, %f84;
	@%p14 bra 	$L__BB339_11;
	ld.global.f32 	%f94, [%rd19+4];
	mul.f32 	%f374, %f94, %f85;
$L__BB339_11:
	max.f32 	%f95, %f376, %f375;
	max.f32 	%f376, %f95, %f374;
$L__BB339_12:
	setp.le.s64 	%p15, %rd41, %rd9;
	mov.f32 	%f378, 0fFF800000;
	mov.f32 	%f379, %f378;
	@%p15 bra 	$L__BB339_16;
	cvt.u32.u64 	%r79, %rd9;
	setp.eq.s64 	%p16, %rd33, 1;
	setp.eq.s64 	%p17, %rd32, 1;
	setp.eq.s64 	%p18, %rd31, 1;
	add.s32 	%r80, %r79, %r6;
	div.s32 	%r81, %r80, %r7;
	mul.lo.s32 	%r82, %r81, %r7;
	sub.s32 	%r83, %r80, %r82;
	div.s32 	%r84, %r83, %r8;
	mul.lo.s32 	%r85, %r84, %r8;
	sub.s32 	%r86, %r83, %r85;
	selp.b32 	%r87, 0, %r81, %p18;
	selp.b32 	%r88, 0, %r84, %p17;
	selp.b32 	%r89, 0, %r86, %p16;
	mul.lo.s32 	%r90, %r10, %r87;
	mad.lo.s32 	%r91, %r11, %r88, %r90;
	mad.lo.s32 	%r92, %r12, %r89, %r91;
	shr.u32 	%r93, %r80, 31;
	add.s32 	%r94, %r80, %r93;
	shr.s32 	%r95, %r94, 1;
	mul.wide.s32 	%rd54, %r95, 8;
	add.s64 	%rd20, %rd1, %rd54;
	ld.global.f32 	%f97, [%rd20];
	shr.u32 	%r96, %r92, 31;
	add.s32 	%r97, %r92, %r96;
	shr.s32 	%r98, %r97, 1;
	mul.wide.s32 	%rd55, %r98, 2;
	add.s64 	%rd56, %rd2, %rd55;
	ld.global.v2.u8 	{%rs13, %rs14}, [%rd56];
	setp.eq.s16 	%p19, %rs13, 0;
	mul.f32 	%f98, %f97, %f85;
	selp.f32 	%f379, %f84, %f98, %p19;
	setp.eq.s16 	%p20, %rs14, 0;
	mov.f32 	%f378, %f84;
	@%p20 bra 	$L__BB339_15;
	ld.global.f32 	%f99, [%rd20+4];
	mul.f32 	%f378, %f99, %f85;
$L__BB339_15:
	max.f32 	%f100, %f376, %f379;
	max.f32 	%f376, %f100, %f378;
$L__BB339_16:
	setp.le.s64 	%p21, %rd41, %rd10;
	mov.f32 	%f382, 0fFF800000;
	mov.f32 	%f383, %f382;
	@%p21 bra 	$L__BB339_20;
	cvt.u32.u64 	%r99, %rd10;
	setp.eq.s64 	%p22, %rd33, 1;
	setp.eq.s64 	%p23, %rd32, 1;
	setp.eq.s64 	%p24, %rd31, 1;
	add.s32 	%r100, %r99, %r6;
	div.s32 	%r101, %r100, %r7;
	mul.lo.s32 	%r102, %r101, %r7;
	sub.s32 	%r103, %r100, %r102;
	div.s32 	%r104, %r103, %r8;
	mul.lo.s32 	%r105, %r104, %r8;
	sub.s32 	%r106, %r103, %r105;
	selp.b32 	%r107, 0, %r101, %p24;
	selp.b32 	%r108, 0, %r104, %p23;
	selp.b32 	%r109, 0, %r106, %p22;
	mul.lo.s32 	%r110, %r10, %r107;
	mad.lo.s32 	%r111, %r11, %r108, %r110;
	mad.lo.s32 	%r112, %r12, %r109, %r111;
	shr.u32 	%r113, %r100, 31;
	add.s32 	%r114, %r100, %r113;
	shr.s32 	%r115, %r114, 1;
	mul.wide.s32 	%rd57, %r115, 8;
	add.s64 	%rd21, %rd1, %rd57;
	ld.global.f32 	%f102, [%rd21];
	shr.u32 	%r116, %r112, 31;
	add.s32 	%r117, %r112, %r116;
	shr.s32 	%r118, %r117, 1;
	mul.wide.s32 	%rd58, %r118, 2;
	add.s64 	%rd59, %rd2, %rd58;
	ld.global.v2.u8 	{%rs15, %rs16}, [%rd59];
	setp.eq.s16 	%p25, %rs15, 0;
	mul.f32 	%f103, %f102, %f85;
	selp.f32 	%f383, %f84, %f103, %p25;
	setp.eq.s16 	%p26, %rs16, 0;
	mov.f32 	%f382, %f84;
	@%p26 bra 	$L__BB339_19;
	ld.global.f32 	%f104, [%rd21+4];
	mul.f32 	%f382, %f104, %f85;
$L__BB339_19:
	max.f32 	%f105, %f376, %f383;
	max.f32 	%f376, %f105, %f382;
$L__BB339_20:
	setp.le.s64 	%p27, %rd41, %rd11;
	mov.f32 	%f386, 0fFF800000;
	mov.f32 	%f387, %f386;
	@%p27 bra 	$L__BB339_24;
	cvt.u32.u64 	%r119, %rd11;
	setp.eq.s64 	%p28, %rd33, 1;
	setp.eq.s64 	%p29, %rd32, 1;
	setp.eq.s64 	%p30, %rd31, 1;
	add.s32 	%r120, %r119, %r6;
	div.s32 	%r121, %r120, %r7;
	mul.lo.s32 	%r122, %r121, %r7;
	sub.s32 	%r123, %r120, %r122;
	div.s32 	%r124, %r123, %r8;
	mul.lo.s32 	%r125, %r124, %r8;
	sub.s32 	%r126, %r123, %r125;
	selp.b32 	%r127, 0, %r121, %p30;
	selp.b32 	%r128, 0, %r124, %p29;
	selp.b32 	%r129, 0, %r126, %p28;
	mul.lo.s32 	%r130, %r10, %r127;
	mad.lo.s32 	%r131, %r11, %r128, %r130;
	mad.lo.s32 	%r132, %r12, %r129, %r131;
	shr.u32 	%r133, %r120, 31;
	add.s32 	%r134, %r120, %r133;
	shr.s32 	%r135, %r134, 1;
	mul.wide.s32 	%rd60, %r135, 8;
	add.s64 	%rd22, %rd1, %rd60;
	ld.global.f32 	%f107, [%rd22];
	shr.u32 	%r136, %r132, 31;
	add.s32 	%r137, %r132, %r136;
	shr.s32 	%r138, %r137, 1;
	mul.wide.s32 	%rd61, %r138, 2;
	add.s64 	%rd62, %rd2, %rd61;
	ld.global.v2.u8 	{%rs17, %rs18}, [%rd62];
	setp.eq.s16 	%p31, %rs17, 0;
	mul.f32 	%f108, %f107, %f85;
	selp.f32 	%f387, %f84, %f108, %p31;
	setp.eq.s16 	%p32, %rs18, 0;
	mov.f32 	%f386, %f84;
	@%p32 bra 	$L__BB339_23;
	ld.global.f32 	%f109, [%rd22+4];
	mul.f32 	%f386, %f109, %f85;
$L__BB339_23:
	max.f32 	%f110, %f376, %f387;
	max.f32 	%f376, %f110, %f386;
$L__BB339_24:
	setp.le.s64 	%p33, %rd41, %rd12;
	mov.f32 	%f390, 0fFF800000;
	mov.f32 	%f391, %f390;
	@%p33 bra 	$L__BB339_28;
	cvt.u32.u64 	%r139, %rd12;
	setp.eq.s64 	%p34, %rd33, 1;
	setp.eq.s64 	%p35, %rd32, 1;
	setp.eq.s64 	%p36, %rd31, 1;
	add.s32 	%r140, %r139, %r6;
	div.s32 	%r141, %r140, %r7;
	mul.lo.s32 	%r142, %r141, %r7;
	sub.s32 	%r143, %r140, %r142;
	div.s32 	%r144, %r143, %r8;
	mul.lo.s32 	%r145, %r144, %r8;
	sub.s32 	%r146, %r143, %r145;
	selp.b32 	%r147, 0, %r141, %p36;
	selp.b32 	%r148, 0, %r144, %p35;
	selp.b32 	%r149, 0, %r146, %p34;
	mul.lo.s32 	%r150, %r10, %r147;
	mad.lo.s32 	%r151, %r11, %r148, %r150;
	mad.lo.s32 	%r152, %r12, %r149, %r151;
	shr.u32 	%r153, %r140, 31;
	add.s32 	%r154, %r140, %r153;
	shr.s32 	%r155, %r154, 1;
	mul.wide.s32 	%rd63, %r155, 8;
	add.s64 	%rd23, %rd1, %rd63;
	ld.global.f32 	%f112, [%rd23];
	shr.u32 	%r156, %r152, 31;
	add.s32 	%r157, %r152, %r156;
	shr.s32 	%r158, %r157, 1;
	mul.wide.s32 	%rd64, %r158, 2;
	add.s64 	%rd65, %rd2, %rd64;
	ld.global.v2.u8 	{%rs19, %rs20}, [%rd65];
	setp.eq.s16 	%p37, %rs19, 0;
	mul.f32 	%f113, %f112, %f85;
	selp.f32 	%f391, %f84, %f113, %p37;
	setp.eq.s16 	%p38, %rs20, 0;
	mov.f32 	%f390, %f84;
	@%p38 bra 	$L__BB339_27;
	ld.global.f32 	%f114, [%rd23+4];
	mul.f32 	%f390, %f114, %f85;
$L__BB339_27:
	max.f32 	%f115, %f376, %f391;
	max.f32 	%f376, %f115, %f390;
$L__BB339_28:
	setp.le.s64 	%p39, %rd41, %rd13;
	mov.f32 	%f394, 0fFF800000;
	mov.f32 	%f395, %f394;
	@%p39 bra 	$L__BB339_32;
	cvt.u32.u64 	%r159, %rd13;
	setp.eq.s64 	%p40, %rd33, 1;
	setp.eq.s64 	%p41, %rd32, 1;
	setp.eq.s64 	%p42, %rd31, 1;
	add.s32 	%r160, %r159, %r6;
	div.s32 	%r161, %r160, %r7;
	mul.lo.s32 	%r162, %r161, %r7;
	sub.s32 	%r163, %r160, %r162;
	div.s32 	%r164, %r163, %r8;
	mul.lo.s32 	%r165, %r164, %r8;
	sub.s32 	%r166, %r163, %r165;
	selp.b32 	%r167, 0, %r161, %p42;
	selp.b32 	%r168, 0, %r164, %p41;
	selp.b32 	%r169, 0, %r166, %p40;
	mul.lo.s32 	%r170, %r10, %r167;
	mad.lo.s32 	%r171, %r11, %r168, %r170;
	mad.lo.s32 	%r172, %r12, %r169, %r171;
	shr.u32 	%r173, %r160, 31;
	add.s32 	%r174, %r160, %r173;
	shr.s32 	%r175, %r174, 1;
	mul.wide.s32 	%rd66, %r175, 8;
	add.s64 	%rd24, %rd1, %rd66;
	ld.global.f32 	%f117, [%rd24];
	shr.u32 	%r176, %r172, 31;
	add.s32 	%r177, %r172, %r176;
	shr.s32 	%r178, %r177, 1;
	mul.wide.s32 	%rd67, %r178, 2;
	add.s64 	%rd68, %rd2, %rd67;
	ld.global.v2.u8 	{%rs21, %rs22}, [%rd68];
	setp.eq.s16 	%p43, %rs21, 0;
	mul.f32 	%f118, %f117, %f85;
	selp.f32 	%f395, %f84, %f118, %p43;
	setp.eq.s16 	%p44, %rs22, 0;
	mov.f32 	%f394, %f84;
	@%p44 bra 	$L__BB339_31;
	ld.global.f32 	%f119, [%rd24+4];
	mul.f32 	%f394, %f119, %f85;
$L__BB339_31:
	max.f32 	%f120, %f376, %f395;
	max.f32 	%f376, %f120, %f394;
$L__BB339_32:
	setp.le.s64 	%p45, %rd41, %rd14;
	mov.f32 	%f398, 0fFF800000;
	mov.f32 	%f399, %f398;
	@%p45 bra 	$L__BB339_36;
	cvt.u32.u64 	%r179, %rd14;
	setp.eq.s64 	%p46, %rd33, 1;
	setp.eq.s64 	%p47, %rd32, 1;
	setp.eq.s64 	%p48, %rd31, 1;
	add.s32 	%r180, %r179, %r6;
	div.s32 	%r181, %r180, %r7;
	mul.lo.s32 	%r182, %r181, %r7;
	sub.s32 	%r183, %r180, %r182;
	div.s32 	%r184, %r183, %r8;
	mul.lo.s32 	%r185, %r184, %r8;
	sub.s32 	%r186, %r183, %r185;
	selp.b32 	%r187, 0, %r181, %p48;
	selp.b32 	%r188, 0, %r184, %p47;
	selp.b32 	%r189, 0, %r186, %p46;
	mul.lo.s32 	%r190, %r10, %r187;
	mad.lo.s32 	%r191, %r11, %r188, %r190;
	mad.lo.s32 	%r192, %r12, %r189, %r191;
	shr.u32 	%r193, %r180, 31;
	add.s32 	%r194, %r180, %r193;
	shr.s32 	%r195, %r194, 1;
	mul.wide.s32 	%rd69, %r195, 8;
	add.s64 	%rd25, %rd1, %rd69;
	ld.global.f32 	%f122, [%rd25];
	shr.u32 	%r196, %r192, 31;
	add.s32 	%r197, %r192, %r196;
	shr.s32 	%r198, %r197, 1;
	mul.wide.s32 	%rd70, %r198, 2;
	add.s64 	%rd71, %rd2, %rd70;
	ld.global.v2.u8 	{%rs23, %rs24}, [%rd71];
	setp.eq.s16 	%p49, %rs23, 0;
	mul.f32 	%f123, %f122, %f85;
	selp.f32 	%f399, %f84, %f123, %p49;
	setp.eq.s16 	%p50, %rs24, 0;
	mov.f32 	%f398, %f84;
	@%p50 bra 	$L__BB339_35;
	ld.global.f32 	%f124, [%rd25+4];
	mul.f32 	%f398, %f124, %f85;
$L__BB339_35:
	max.f32 	%f125, %f376, %f399;
	max.f32 	%f376, %f125, %f398;
$L__BB339_36:
	setp.le.s64 	%p51, %rd41, %rd15;
	mov.f32 	%f402, 0fFF800000;
	mov.f32 	%f403, %f402;
	@%p51 bra 	$L__BB339_40;
	cvt.u32.u64 	%r199, %rd15;
	setp.eq.s64 	%p52, %rd33, 1;
	setp.eq.s64 	%p53, %rd32, 1;
	setp.eq.s64 	%p54, %rd31, 1;
	add.s32 	%r200, %r199, %r6;
	div.s32 	%r201, %r200, %r7;
	mul.lo.s32 	%r202, %r201, %r7;
	sub.s32 	%r203, %r200, %r202;
	div.s32 	%r204, %r203, %r8;
	mul.lo.s32 	%r205, %r204, %r8;
	sub.s32 	%r206, %r203, %r205;
	selp.b32 	%r207, 0, %r201, %p54;
	selp.b32 	%r208, 0, %r204, %p53;
	selp.b32 	%r209, 0, %r206, %p52;
	mul.lo.s32 	%r210, %r10, %r207;
	mad.lo.s32 	%r211, %r11, %r208, %r210;
	mad.lo.s32 	%r212, %r12, %r209, %r211;
	shr.u32 	%r213, %r200, 31;
	add.s32 	%r214, %r200, %r213;
	shr.s32 	%r215, %r214, 1;
	mul.wide.s32 	%rd72, %r215, 8;
	add.s64 	%rd26, %rd1, %rd72;
	ld.global.f32 	%f127, [%rd26];
	shr.u32 	%r216, %r212, 31;
	add.s32 	%r217, %r212, %r216;
	shr.s32 	%r218, %r217, 1;
	mul.wide.s32 	%rd73, %r218, 2;
	add.s64 	%rd74, %rd2, %rd73;
	ld.global.v2.u8 	{%rs25, %rs26}, [%rd74];
	setp.eq.s16 	%p55, %rs25, 0;
	mul.f32 	%f128, %f127, %f85;
	selp.f32 	%f403, %f84, %f128, %p55;
	setp.eq.s16 	%p56, %rs26, 0;
	mov.f32 	%f402, %f84;
	@%p56 bra 	$L__BB339_39;
	ld.global.f32 	%f129, [%rd26+4];
	mul.f32 	%f402, %f129, %f85;
$L__BB339_39:
	max.f32 	%f130, %f376, %f403;
	max.f32 	%f376, %f130, %f402;
$L__BB339_40:
	setp.le.s64 	%p57, %rd41, %rd7;
	mov.b32 	%r219, %f376;
	shfl.sync.bfly.b32	%r220|%p58, %r219, 16, 31, -1;
	mov.b32 	%f131, %r220;
	max.f32 	%f132, %f376, %f131;
	mov.b32 	%r221, %f132;
	shfl.sync.bfly.b32	%r222|%p59, %r221, 8, 31, -1;
	mov.b32 	%f133, %r222;
	max.f32 	%f134, %f132, %f133;
	mov.b32 	%r223, %f134;
	shfl.sync.bfly.b32	%r224|%p60, %r223, 4, 31, -1;
	mov.b32 	%f135, %r224;
	max.f32 	%f136, %f134, %f135;
	mov.b32 	%r225, %f136;
	shfl.sync.bfly.b32	%r226|%p61, %r225, 2, 31, -1;
	mov.b32 	%f137, %r226;
	max.f32 	%f138, %f136, %f137;
	mov.b32 	%r227, %f138;
	shfl.sync.bfly.b32	%r228|%p62, %r227, 1, 31, -1;
	mov.b32 	%f139, %r228;
	max.f32 	%f140, %f138, %f139;
	sub.f32 	%f141, %f371, %f140;
	fma.rn.f32 	%f142, %f141, 0f3BBB989D, 0f3F000000;
	cvt.sat.f32.f32 	%f143, %f142;
	mov.f32 	%f144, 0f4B400001;
	mov.f32 	%f145, 0f437C0000;
	fma.rm.f32 	%f146, %f143, %f145, %f144;
	add.f32 	%f147, %f146, 0fCB40007F;
	neg.f32 	%f148, %f147;
	fma.rn.f32 	%f149, %f141, 0f3FB8AA3B, %f148;
	fma.rn.f32 	%f150, %f141, 0f32A57060, %f149;
	mov.b32 	%r229, %f146;
	shl.b32 	%r230, %r229, 23;
	mov.b32 	%f151, %r230;
	ex2.approx.ftz.f32 	%f152, %f150;
	mul.f32 	%f153, %f152, %f151;
	add.f32 	%f154, %f153, 0f00000000;
	sub.f32 	%f155, %f370, %f140;
	fma.rn.f32 	%f156, %f155, 0f3BBB989D, 0f3F000000;
	cvt.sat.f32.f32 	%f157, %f156;
	fma.rm.f32 	%f158, %f157, %f145, %f144;
	add.f32 	%f159, %f158, 0fCB40007F;
	neg.f32 	%f160, %f159;
	fma.rn.f32 	%f161, %f155, 0f3FB8AA3B, %f160;
	fma.rn.f32 	%f162, %f155, 0f32A57060, %f161;
	mov.b32 	%r231, %f158;
	shl.b32 	%r232, %r231, 23;
	mov.b32 	%f163, %r232;
	ex2.approx.ftz.f32 	%f164, %f162;
	mul.f32 	%f165, %f164, %f163;
	add.f32 	%f166, %f154, %f165;
	sub.f32 	%f167, %f375, %f140;
	fma.rn.f32 	%f168, %f167, 0f3BBB989D, 0f3F000000;
	cvt.sat.f32.f32 	%f169, %f168;
	fma.rm.f32 	%f170, %f169, %f145, %f144;
	add.f32 	%f171, %f170, 0fCB40007F;
	neg.f32 	%f172, %f171;
	fma.rn.f32 	%f173, %f167, 0f3FB8AA3B, %f172;
	fma.rn.f32 	%f174, %f167, 0f32A57060, %f173;
	mov.b32 	%r233, %f170;
	shl.b32 	%r234, %r233, 23;
	mov.b32 	%f175, %r234;
	ex2.approx.ftz.f32 	%f176, %f174;
	mul.f32 	%f177, %f176, %f175;
	add.f32 	%f178, %f166, %f177;
	sub.f32 	%f179, %f374, %f140;
	fma.rn.f32 	%f180, %f179, 0f3BBB989D, 0f3F000000;
	cvt.sat.f32.f32 	%f181, %f180;
	fma.rm.f32 	%f182, %f181, %f145, %f144;
	add.f32 	%f183, %f182, 0fCB40007F;
	neg.f32 	%f184, %f183;
	fma.rn.f32 	%f185, %f179, 0f3FB8AA3B, %f184;
	fma.rn.f32 	%f186, %f179, 0f32A57060, %f185;
	mov.b32 	%r235, %f182;
	shl.b32 	%r236, %r235, 23;
	mov.b32 	%f187, %r236;
	ex2.approx.ftz.f32 	%f188, %f186;
	mul.f32 	%f189, %f188, %f187;
	add.f32 	%f190, %f178, %f189;
	sub.f32 	%f191, %f379, %f140;
	fma.rn.f32 	%f192, %f191, 0f3BBB989D, 0f3F000000;
	cvt.sat.f32.f32 	%f193, %f192;
	fma.rm.f32 	%f194, %f193, %f145, %f144;
	add.f32 	%f195, %f194, 0fCB40007F;
	neg.f32 	%f196, %f195;
	fma.rn.f32 	%f197, %f191, 0f3FB8AA3B, %f196;
	fma.rn.f32 	%f198, %f191, 0f32A57060, %f197;
	mov.b32 	%r237, %f194;
	shl.b32 	%r238, %r237, 23;
	mov.b32 	%f199, %r238;
	ex2.approx.ftz.f32 	%f200, %f198;
	mul.f32 	%f201, %f200, %f199;
	add.f32 	%f202, %f190, %f201;
	sub.f32 	%f203, %f378, %f140;
	fma.rn.f32 	%f204, %f203, 0f3BBB989D, 0f3F000000;
	cvt.sat.f32.f32 	%f205, %f204;
	fma.rm.f32 	%f206, %f205, %f145, %f144;
	add.f32 	%f207, %f206, 0fCB40007F;
	neg.f32 	%f208, %f207;
	fma.rn.f32 	%f209, %f203, 0f3FB8AA3B, %f208;
	fma.rn.f32 	%f210, %f203, 0f32A57060, %f209;
	mov.b32 	%r239, %f206;
	shl.b32 	%r240, %r239, 23;
	mov.b32 	%f211, %r240;
	ex2.approx.ftz.f32 	%f212, %f210;
	mul.f32 	%f213, %f212, %f211;
	add.f32 	%f214, %f202, %f213;
	sub.f32 	%f215, %f383, %f140;
	fma.rn.f32 	%f216, %f215, 0f3BBB989D, 0f3F000000;
	cvt.sat.f32.f32 	%f217, %f216;
	fma.rm.f32 	%f218, %f217, %f145, %f144;
	add.f32 	%f219, %f218, 0fCB40007F;
	neg.f32 	%f220, %f219;
	fma.rn.f32 	%f221, %f215, 0f3FB8AA3B, %f220;
	fma.rn.f32 	%f222, %f215, 0f32A57060, %f221;
	mov.b32 	%r241, %f218;
	shl.b32 	%r242, %r241, 23;
	mov.b32 	%f223, %r242;
	ex2.approx.ftz.f32 	%f224, %f222;
	mul.f32 	%f225, %f224, %f223;
	add.f32 	%f226, %f214, %f225;
	sub.f32 	%f227, %f382, %f140;
	fma.rn.f32 	%f228, %f227, 0f3BBB989D, 0f3F000000;
	cvt.sat.f32.f32 	%f229, %f228;
	fma.rm.f32 	%f230, %f229, %f145, %f144;
	add.f32 	%f231, %f230, 0fCB40007F;
	neg.f32 	%f232, %f231;
	fma.rn.f32 	%f233, %f227, 0f3FB8AA3B, %f232;
	fma.rn.f32 	%f234, %f227, 0f32A57060, %f233;
	mov.b32 	%r243, %f230;
	shl.b32 	%r244, %r243, 23;
	mov.b32 	%f235, %r244;
	ex2.approx.ftz.f32 	%f236, %f234;
	mul.f32 	%f237, %f236, %f235;
	add.f32 	%f238, %f226, %f237;
	sub.f32 	%f239, %f387, %f140;
	fma.rn.f32 	%f240, %f239, 0f3BBB989D, 0f3F000000;
	cvt.sat.f32.f32 	%f241, %f240;
	fma.rm.f32 	%f242, %f241, %f145, %f144;
	add.f32 	%f243, %f242, 0fCB40007F;
	neg.f32 	%f244, %f243;
	fma.rn.f32 	%f245, %f239, 0f3FB8AA3B, %f244;
	fma.rn.f32 	%f246, %f239, 0f32A57060, %f245;
	mov.b32 	%r245, %f242;
	shl.b32 	%r246, %r245, 23;
	mov.b32 	%f247, %r246;
	ex2.approx.ftz.f32 	%f248, %f246;
	mul.f32 	%f249, %f248, %f247;
	add.f32 	%f250, %f238, %f249;
	sub.f32 	%f251, %f386, %f140;
	fma.rn.f32 	%f252, %f251, 0f3BBB989D, 0f3F000000;
	cvt.sat.f32.f32 	%f253, %f252;
	fma.rm.f32 	%f254, %f253, %f145, %f144;
	add.f32 	%f255, %f254, 0fCB40007F;
	neg.f32 	%f256, %f255;
	fma.rn.f32 	%f257, %f251, 0f3FB8AA3B, %f256;
	fma.rn.f32 	%f258, %f251, 0f32A57060, %f257;
	mov.b32 	%r247, %f254;
	shl.b32 	%r248, %r247, 23;
	mov.b32 	%f259, %r248;
	ex2.approx.ftz.f32 	%f260, %f258;
	mul.f32 	%f261, %f260, %f259;
	add.f32 	%f262, %f250, %f261;
	sub.f32 	%f263, %f391, %f140;
	fma.rn.f32 	%f264, %f263, 0f3BBB989D, 0f3F000000;
	cvt.sat.f32.f32 	%f265, %f264;
	fma.rm.f32 	%f266, %f265, %f145, %f144;
	add.f32 	%f267, %f266, 0fCB40007F;
	neg.f32 	%f268, %f267;
	fma.rn.f32 	%f269, %f263, 0f3FB8AA3B, %f268;
	fma.rn.f32 	%f270, %f263, 0f32A57060, %f269;
	mov.b32 	%r249, %f266;
	shl.b32 	%r250, %r249, 23;
	mov.b32 	%f271, %r250;
	ex2.approx.ftz.f32 	%f272, %f270;
	mul.f32 	%f273, %f272, %f271;
	add.f32 	%f274, %f262, %f273;
	sub.f32 	%f275, %f390, %f140;
	fma.rn.f32 	%f276, %f275, 0f3BBB989D, 0f3F000000;
	cvt.sat.f32.f32 	%f277, %f276;
	fma.rm.f32 	%f278, %f277, %f145, %f144;
	add.f32 	%f279, %f278, 0fCB40007F;
	neg.f32 	%f280, %f279;
	fma.rn.f32 	%f281, %f275, 0f3FB8AA3B, %f280;
	fma.rn.f32 	%f282, %f275, 0f32A57060, %f281;
	mov.b32 	%r251, %f278;
	shl.b32 	%r252, %r251, 23;
	mov.b32 	%f283, %r252;
	ex2.approx.ftz.f32 	%f284, %f282;
	mul.f32 	%f285, %f284, %f283;
	add.f32 	%f286, %f274, %f285;
	sub.f32 	%f287, %f395, %f140;
	fma.rn.f32 	%f288, %f287, 0f3BBB989D, 0f3F000000;
	cvt.sat.f32.f32 	%f289, %f288;
	fma.rm.f32 	%f290, %f289, %f145, %f144;
	add.f32 	%f291, %f290, 0fCB40007F;
	neg.f32 	%f292, %f291;
	fma.rn.f32 	%f293, %f287, 0f3FB8AA3B, %f292;
	fma.rn.f32 	%f294, %f287, 0f32A57060, %f293;
	mov.b32 	%r253, %f290;
	shl.b32 	%r254, %r253, 23;
	mov.b32 	%f295, %r254;
	ex2.approx.ftz.f32 	%f296, %f294;
	mul.f32 	%f297, %f296, %f295;
	add.f32 	%f298, %f286, %f297;
	sub.f32 	%f299, %f394, %f140;
	fma.rn.f32 	%f300, %f299, 0f3BBB989D, 0f3F000000;
	cvt.sat.f32.f32 	%f301, %f300;
	fma.rm.f32 	%f302, %f301, %f145, %f144;
	add.f32 	%f303, %f302, 0fCB40007F;
	neg.f32 	%f304, %f303;
	fma.rn.f32 	%f305, %f299, 0f3FB8AA3B, %f304;
	fma.rn.f32 	%f306, %f299, 0f32A57060, %f305;
	mov.b32 	%r255, %f302;
	shl.b32 	%r256, %r255, 23;
	mov.b32 	%f307, %r256;
	ex2.approx.ftz.f32 	%f308, %f306;
	mul.f32 	%f309, %f308, %f307;
	add.f32 	%f310, %f298, %f309;
	sub.f32 	%f311, %f399, %f140;
	fma.rn.f32 	%f312, %f311, 0f3BBB989D, 0f3F000000;
	cvt.sat.f32.f32 	%f313, %f312;
	fma.rm.f32 	%f314, %f313, %f145, %f144;
	add.f32 	%f315, %f314, 0fCB40007F;
	neg.f32 	%f316, %f315;
	fma.rn.f32 	%f317, %f311, 0f3FB8AA3B, %f316;
	fma.rn.f32 	%f318, %f311, 0f32A57060, %f317;
	mov.b32 	%r257, %f314;
	shl.b32 	%r258, %r257, 23;
	mov.b32 	%f319, %r258;
	ex2.approx.ftz.f32 	%f320, %f318;
	mul.f32 	%f321, %f320, %f319;
	add.f32 	%f322, %f310, %f321;
	sub.f32 	%f323, %f398, %f140;
	fma.rn.f32 	%f324, %f323, 0f3BBB989D, 0f3F000000;
	cvt.sat.f32.f32 	%f325, %f324;
	fma.rm.f32 	%f326, %f325, %f145, %f144;
	add.f32 	%f327, %f326, 0fCB40007F;
	neg.f32 	%f328, %f327;
	fma.rn.f32 	%f329, %f323, 0f3FB8AA3B, %f328;
	fma.rn.f32 	%f330, %f323, 0f32A57060, %f329;
	mov.b32 	%r259, %f326;
	shl.b32 	%r260, %r259, 23;
	mov.b32 	%f331, %r260;
	ex2.approx.ftz.f32 	%f332, %f330;
	mul.f32 	%f333, %f332, %f331;
	add.f32 	%f334, %f322, %f333;
	sub.f32 	%f335, %f403, %f140;
	fma.rn.f32 	%f336, %f335, 0f3BBB989D, 0f3F000000;
	cvt.sat.f32.f32 	%f337, %f336;
	fma.rm.f32 	%f338, %f337, %f145, %f144;
	add.f32 	%f339, %f338, 0fCB40007F;
	neg.f32 	%f340, %f339;
	fma.rn.f32 	%f341, %f335, 0f3FB8AA3B, %f340;
	fma.rn.f32 	%f342, %f335, 0f32A57060, %f341;
	mov.b32 	%r261, %f338;
	shl.b32 	%r262, %r261, 23;
	mov.b32 	%f343, %r262;
	ex2.approx.ftz.f32 	%f344, %f342;
	mul.f32 	%f345, %f344, %f343;
	add.f32 	%f346, %f334, %f345;
	sub.f32 	%f347, %f402, %f140;
	fma.rn.f32 	%f348, %f347, 0f3BBB989D, 0f3F000000;
	cvt.sat.f32.f32 	%f349, %f348;
	fma.rm.f32 	%f350, %f349, %f145, %f144;
	add.f32 	%f351, %f350, 0fCB40007F;
	neg.f32 	%f352, %f351;
	fma.rn.f32 	%f353, %f347, 0f3FB8AA3B, %f352;
	fma.rn.f32 	%f354, %f347, 0f32A57060, %f353;
	mov.b32 	%r263, %f350;
	shl.b32 	%r264, %r263, 23;
	mov.b32 	%f355, %r264;
	ex2.approx.ftz.f32 	%f356, %f354;
	mul.f32 	%f357, %f356, %f355;
	add.f32 	%f358, %f346, %f357;
	mov.b32 	%r265, %f358;
	shfl.sync.bfly.b32	%r266|%p63, %r265, 16, 31, -1;
	mov.b32 	%f359, %r266;
	add.f32 	%f360, %f358, %f359;
	mov.b32 	%r267, %f360;
	shfl.sync.bfly.b32	%r268|%p64, %r267, 8, 31, -1;
	mov.b32 	%f361, %r268;
	add.f32 	%f362, %f360, %f361;
	mov.b32 	%r269, %f362;
	shfl.sync.bfly.b32	%r270|%p65, %r269, 4, 31, -1;
	mov.b32 	%f363, %r270;
	add.f32 	%f364, %f362, %f363;
	mov.b32 	%r271, %f364;
	shfl.sync.bfly.b32	%r272|%p66, %r271, 2, 31, -1;
	mov.b32 	%f365, %r272;
	add.f32 	%f366, %f364, %f365;
	mov.b32 	%r273, %f366;
	shfl.sync.bfly.b32	%r274|%p67, %r273, 1, 31, -1;
	mov.b32 	%f367, %r274;
	add.f32 	%f368, %f366, %f367;
	div.rn.f32 	%f66, %f153, %f368;
	div.rn.f32 	%f67, %f165, %f368;
	div.rn.f32 	%f68, %f177, %f368;
	div.rn.f32 	%f69, %f189, %f368;
	div.rn.f32 	%f70, %f201, %f368;
	div.rn.f32 	%f71, %f213, %f368;
	div.rn.f32 	%f72, %f225, %f368;
	div.rn.f32 	%f73, %f237, %f368;
	div.rn.f32 	%f74, %f249, %f368;
	div.rn.f32 	%f75, %f261, %f368;
	div.rn.f32 	%f76, %f273, %f368;
	div.rn.f32 	%f77, %f285, %f368;
	div.rn.f32 	%f78, %f297, %f368;
	div.rn.f32 	%f79, %f309, %f368;
	div.rn.f32 	%f80, %f321, %f368;
	div.rn.f32 	%f81, %f333, %f368;
	div.rn.f32 	%f82, %f345, %f368;
	div.rn.f32 	%f83, %f357, %f368;
	mul.lo.s64 	%rd27, %rd132, %rd39;
	@%p57 bra 	$L__BB339_42;
	add.s64 	%rd75, %rd27, %rd7;
	shr.u64 	%rd76, %rd75, 63;
	add.s64 	%rd77, %rd75, %rd76;
	shl.b64 	%rd78, %rd77, 2;
	and.b64  	%rd79, %rd78, -8;
	add.s64 	%rd80, %rd5, %rd79;
	st.global.v2.f32 	[%rd80], {%f66, %f67};
$L__BB339_42:
	setp.le.s64 	%p68, %rd41, %rd8;
	@%p68 bra 	$L__BB339_44;
	add.s64 	%rd81, %rd27, %rd8;
	shr.u64 	%rd82, %rd81, 63;
	add.s64 	%rd83, %rd81, %rd82;
	shl.b64 	%rd84, %rd83, 2;
	and.b64  	%rd85, %rd84, -8;
	add.s64 	%rd86, %rd5, %rd85;
	st.global.v2.f32 	[%rd86], {%f68, %f69};
$L__BB339_44:
	setp.le.s64 	%p69, %rd41, %rd9;
	@%p69 bra 	$L__BB339_46;
	add.s64 	%rd87, %rd27, %rd9;
	shr.u64 	%rd88, %rd87, 63;
	add.s64 	%rd89, %rd87, %rd88;
	shl.b64 	%rd90, %rd89, 2;
	and.b64  	%rd91, %rd90, -8;
	add.s64 	%rd92, %rd5, %rd91;
	st.global.v2.f32 	[%rd92], {%f70, %f71};
$L__BB339_46:
	setp.le.s64 	%p70, %rd41, %rd10;
	@%p70 bra 	$L__BB339_48;
	add.s64 	%rd93, %rd27, %rd10;
	shr.u64 	%rd94, %rd93, 63;
	add.s64 	%rd95, %rd93, %rd94;
	shl.b64 	%rd96, %rd95, 2;
	and.b64  	%rd97, %rd96, -8;
	add.s64 	%rd98, %rd5, %rd97;
	st.global.v2.f32 	[%rd98], {%f72, %f73};
$L__BB339_48:
	setp.le.s64 	%p71, %rd41, %rd11;
	@%p71 bra 	$L__BB339_50;
	add.s64 	%rd99, %rd27, %rd11;
	shr.u64 	%rd100, %rd99, 63;
	add.s64 	%rd101, %rd99, %rd100;
	shl.b64 	%rd102, %rd101, 2;
	and.b64  	%rd103, %rd102, -8;
	add.s64 	%rd104, %rd5, %rd103;
	st.global.v2.f32 	[%rd104], {%f74, %f75};
$L__BB339_50:
	setp.le.s64 	%p72, %rd41, %rd12;
	@%p72 bra 	$L__BB339_52;
	add.s64 	%rd105, %rd27, %rd12;
	shr.u64 	%rd106, %rd105, 63;
	add.s64 	%rd107, %rd105, %rd106;
	shl.b64 	%rd108, %rd107, 2;
	and.b64  	%rd109, %rd108, -8;
	add.s64 	%rd110, %rd5, %rd109;
	st.global.v2.f32 	[%rd110], {%f76, %f77};
$L__BB339_52:
	setp.le.s64 	%p73, %rd41, %rd13;
	@%p73 bra 	$L__BB339_54;
	add.s64 	%rd111, %rd27, %rd13;
	shr.u64 	%rd112, %rd111, 63;
	add.s64 	%rd113, %rd111, %rd112;
	shl.b64 	%rd114, %rd113, 2;
	and.b64  	%rd115, %rd114, -8;
	add.s64 	%rd116, %rd5, %rd115;
	st.global.v2.f32 	[%rd116], {%f78, %f79};
$L__BB339_54:
	setp.le.s64 	%p74, %rd41, %rd14;
	@%p74 bra 	$L__BB339_56;
	add.s64 	%rd117, %rd27, %rd14;
	shr.u64 	%rd118, %rd117, 63;
	add.s64 	%rd119, %rd117, %rd118;
	shl.b64 	%rd120, %rd119, 2;
	and.b64  	%rd121, %rd120, -8;
	add.s64 	%rd122, %rd5, %rd121;
	st.global.v2.f32 	[%rd122], {%f80, %f81};
$L__BB339_56:
	setp.le.s64 	%p75, %rd41, %rd15;
	@%p75 bra 	$L__BB339_58;
	add.s64 	%rd123, %rd27, %rd15;
	shr.u64 	%rd124, %rd123, 63;
	add.s64 	%rd125, %rd123, %rd124;
	shl.b64 	%rd126, %rd125, 2;
	and.b64  	%rd127, %rd126, -8;
	add.s64 	%rd128, %rd5, %rd127;
	st.global.v2.f32 	[%rd128], {%f82, %f83};
$L__BB339_58:
	ld.param.u64 	%rd131, [_Z15SoftmaxWarpImplI22BroadcastScaleMaskLoadIffbLm3EiE11DirectStoreIffEfLi2ELi18ELi32ELi1ELb1EL9Algorithm0EEvT_T0_ll_param_2];
	mov.u32 	%r275, %nctaid.x;
	mov.u32 	%r276, %ntid.y;
	mul.lo.s32 	%r277, %r275, %r276;
	cvt.s64.s32 	%rd129, %r277;
	add.s64 	%rd132, %rd132, %rd129;
	setp.lt.s64 	%p76, %rd132, %rd131;
	@%p76 bra 	$L__BB339_4;
$L__BB339_59:
	ret;

}
	// .globl	_Z15SoftmaxWarpImplI22BroadcastScaleMaskLoadIffbLm3EiE11DirectStoreIffEfLi2ELi20ELi32ELi1ELb0EL9Algorithm0EEvT_T0_ll
.visible .entry _Z15SoftmaxWarpImplI22BroadcastScaleMaskLoadIffbLm3EiE11DirectStoreIffEfLi2ELi20ELi32ELi1ELb0EL9Algorithm0EEvT_T0_ll(
	.param .align 8 .b8 _Z15SoftmaxWarpImplI22BroadcastScaleMaskLoadIffbLm3EiE11DirectStoreIffEfLi2ELi20ELi32ELi1ELb0EL9Algorithm0EEvT_T0_ll_param_0[112],
	.param .align 8 .b8 _Z15SoftmaxWarpImplI22BroadcastScaleMaskLoadIffbLm3EiE11DirectStoreIffEfLi2ELi20ELi32ELi1ELb0EL9Algorithm0EEvT_T0_ll_param_1[16],
	.param .u64 _Z15SoftmaxWarpImplI22BroadcastScaleMaskLoadIffbLm3EiE11DirectStoreIffEfLi2ELi20ELi32ELi1ELb0EL9Algorithm0EEvT_T0_ll_param_2,
	.param .u64 _Z15SoftmaxWarpImplI22BroadcastScaleMaskLoadIffbLm3EiE11DirectStoreIffEfLi2ELi20ELi32ELi1ELb0EL9Algorithm0EEvT_T0_ll_param_3
)
{
	.reg .pred 	%p<64>;
	.reg .b16 	%rs<29>;
	.reg .b32 	%r<284>;
	.reg .b32 	%f<377>;
	.reg .b64 	%rd<134>;

	ld.param.u64 	%rd30, [_Z15SoftmaxWarpImplI22BroadcastScaleMaskLoadIffbLm3EiE11DirectStoreIffEfLi2ELi20ELi32ELi1ELb0EL9Algorithm0EEvT_T0_ll_param_1+8];
	ld.param.u64 	%rd29, [_Z15SoftmaxWarpImplI22BroadcastScaleMaskLoadIffbLm3EiE11DirectStoreIffEfLi2ELi20ELi32ELi1ELb0EL9Algorithm0EEvT_T0_ll_param_1];
	ld.param.v2.f32 	{%f33, %f34}, [_Z15SoftmaxWarpImplI22BroadcastScaleMaskLoadIffbLm3EiE11DirectStoreIffEfLi2ELi20ELi32ELi1ELb0EL9Algorithm0EEvT_T0_ll_param_0+104];
	ld.param.u64 	%rd28, [_Z15SoftmaxWarpImplI22BroadcastScaleMaskLoadIffbLm3EiE11DirectStoreIffEfLi2ELi20ELi32ELi1ELb0EL9Algorithm0EEvT_T0_ll_param_0+96];
	ld.param.u32 	%r13, [_Z15SoftmaxWarpImplI22BroadcastScaleMaskLoadIffbLm3EiE11DirectStoreIffEfLi2ELi20ELi32ELi1ELb0EL9Algorithm0EEvT_T0_ll_param_0+80];
	ld.param.v2.u32 	{%r11, %r12}, [_Z15SoftmaxWarpImplI22BroadcastScaleMaskLoadIffbLm3EiE11DirectStoreIffEfLi2ELi20ELi32ELi1ELb0EL9Algorithm0EEvT_T0_ll_param_0+72];
	ld.param.v2.u32 	{%r8, %r9}, [_Z15SoftmaxWarpImplI22BroadcastScaleMaskLoadIffbLm3EiE11DirectStoreIffEfLi2ELi20ELi32ELi1ELb0EL9Algorithm0EEvT_T0_ll_param_0+48];
	ld.param.u64 	%rd24, [_Z15SoftmaxWarpImplI22BroadcastScaleMaskLoadIffbLm3EiE11DirectStoreIffEfLi2ELi20ELi32ELi1ELb0EL9Algorithm0EEvT_T0_ll_param_0+32];
	ld.param.u64 	%rd23, [_Z15SoftmaxWarpImplI22BroadcastScaleMaskLoadIffbLm3EiE11DirectStoreIffEfLi2ELi20ELi32ELi1ELb0EL9Algorithm0EEvT_T0_ll_param_0+24];
	ld.param.u64 	%rd22, [_Z15SoftmaxWarpImplI22BroadcastScaleMaskLoadIffbLm3EiE11DirectStoreIffEfLi2ELi20ELi32ELi1ELb0EL9Algorithm0EEvT_T0_ll_param_0+16];
	ld.param.u64 	%rd21, [_Z15SoftmaxWarpImplI22BroadcastScaleMaskLoadIffbLm3EiE11DirectStoreIffEfLi2ELi20ELi32ELi1ELb0EL9Algorithm0EEvT_T0_ll_param_0+8];
	ld.param.u64 	%rd20, [_Z15SoftmaxWarpImplI22BroadcastScaleMaskLoadIffbLm3EiE11DirectStoreIffEfLi2ELi20ELi32ELi1ELb0EL9Algorithm0EEvT_T0_ll_param_0];
	ld.param.u64 	%rd32, [_Z15SoftmaxWarpImplI22BroadcastScaleMaskLoadIffbLm3EiE11DirectStoreIffEfLi2ELi20ELi32ELi1ELb0EL9Algorithm0EEvT_T0_ll_param_3];
	cvta.to.global.u64 	%rd1, %rd20;
	cvta.to.global.u64 	%rd2, %rd21;
	setp.lt.s64 	%p1, %rd32, 641;
	@%p1 bra 	$L__BB340_2;
	mov.u64 	%rd33, $str;
	cvta.global.u64 	%rd34, %rd33;
	mov.u64 	%rd35, $str$1;
	cvta.global.u64 	%rd36, %rd35;
	mov.u64 	%rd37, __unnamed_331;
	cvta.global.u64 	%rd38, %rd37;
	{ // callseq 330, 0
	.param .b64 param0;
	st.param.b64 	[param0], %rd34;
	.param .b64 param1;
	st.param.b64 	[param1], %rd36;
	.param .b32 param2;
	st.param.b32 	[param2], 219;
	.param .b64 param3;
	st.param.b64 	[param3], %rd38;
	.param .b64 param4;
	st.param.b64 	[param4], 1;
	call.uni 
	__assertfail, 
	(
	param0, 
	param1, 
	param2, 
	param3, 
	param4
	);
	} // callseq 330
$L__BB340_2:
	ld.param.u64 	%rd131, [_Z15SoftmaxWarpImplI22BroadcastScaleMaskLoadIffbLm3EiE11DirectStoreIffEfLi2ELi20ELi32ELi1ELb0EL9Algorithm0EEvT_T0_ll_param_2];
	mov.u32 	%r24, %ctaid.x;
	mov.u32 	%r25, %ntid.y;
	mov.u32 	%r26, %tid.y;
	mad.lo.s32 	%r27, %r24, %r25, %r26;
	cvt.s64.s32 	%rd133, %r27;
	setp.le.s64 	%p2, %rd131, %rd133;
	@%p2 bra 	$L__BB340_25;
	mov.u32 	%r28, %tid.x;
	shl.b32 	%r29, %r28, 1;
	cvt.u64.u32 	%rd7, %r29;
	cvt.u32.u64 	%r30, %rd7;
	cvt.u32.u64 	%r32, %rd28;
$L__BB340_4:
	setp.eq.s64 	%p3, %rd24, 1;
	setp.eq.s64 	%p4, %rd23, 1;
	setp.eq.s64 	%p5, %rd22, 1;
	cvt.u32.u64 	%r31, %rd133;
	mad.lo.s32 	%r6, %r32, %r31, %r30;
	div.s32 	%r33, %r6, %r8;
	mul.lo.s32 	%r34, %r33, %r8;
	sub.s32 	%r35, %r6, %r34;
	div.s32 	%r36, %r35, %r9;
	mul.lo.s32 	%r37, %r36, %r9;
	sub.s32 	%r38, %r35, %r37;
	selp.b32 	%r39, 0, %r33, %p5;
	selp.b32 	%r40, 0, %r36, %p4;
	selp.b32 	%r41, 0, %r38, %p3;
	mul.lo.s32 	%r42, %r11, %r39;
	mad.lo.s32 	%r43, %r12, %r40, %r42;
	mad.lo.s32 	%r44, %r13, %r41, %r43;
	shr.u32 	%r45, %r6, 31;
	add.s32 	%r46, %r6, %r45;
	shr.s32 	%r47, %r46, 1;
	mul.wide.s32 	%rd39, %r47, 8;
	add.s64 	%rd9, %rd1, %rd39;
	ld.global.f32 	%f35, [%rd9];
	shr.u32 	%r48, %r44, 31;
	add.s32 	%r49, %r44, %r48;
	shr.s32 	%r50, %r49, 1;
	mul.wide.s32 	%rd40, %r50, 2;
	add.s64 	%rd41, %rd2, %rd40;
	ld.global.v2.u8 	{%rs9, %rs10}, [%rd41];
	setp.eq.s16 	%p6, %rs9, 0;
	mul.f32 	%f36, %f35, %f34;
	selp.f32 	%f3, %f33, %f36, %p6;
	setp.eq.s16 	%p7, %rs10, 0;
	mov.f32 	%f367, %f33;
	@%p7 bra 	$L__BB340_6;
	ld.global.f32 	%f37, [%rd9+4];
	mul.f32 	%f367, %f37, %f34;
$L__BB340_6:
	setp.eq.s64 	%p8, %rd24, 1;
	setp.eq.s64 	%p9, %rd23, 1;
	setp.eq.s64 	%p10, %rd22, 1;
	add.s32 	%r7, %r6, 64;
	div.s32 	%r51, %r7, %r8;
	mul.lo.s32 	%r52, %r51, %r8;
	sub.s32 	%r53, %r7, %r52;
	div.s32 	%r54, %r53, %r9;
	mul.lo.s32 	%r55, %r54, %r9;
	sub.s32 	%r56, %r53, %r55;
	selp.b32 	%r57, 0, %r51, %p10;
	selp.b32 	%r58, 0, %r54, %p9;
	selp.b32 	%r59, 0, %r56, %p8;
	mul.lo.s32 	%r60, %r11, %r57;
	mad.lo.s32 	%r61, %r12, %r58, %r60;
	mad.lo.s32 	%r62, %r13, %r59, %r61;
	shr.u32 	%r63, %r7, 31;
	add.s32 	%r64, %r7, %r63;
	shr.s32 	%r65, %r64, 1;
	mul.wide.s32 	%rd42, %r65, 8;
	add.s64 	%rd10, %rd1, %rd42;
	ld.global.f32 	%f38, [%rd10];
	shr.u32 	%r66, %r62, 31;
	add.s32 	%r67, %r62, %r66;
	shr.s32 	%r68, %r67, 1;
	mul.wide.s32 	%rd43, %r68, 2;
	add.s64 	%rd44, %rd2, %rd43;
	ld.global.v2.u8 	{%rs11, %rs12}, [%rd44];
	setp.eq.s16 	%p11, %rs11, 0;
	mul.f32 	%f39, %f38, %f34;
	selp.f32 	%f6, %f33, %f39, %p11;
	setp.eq.s16 	%p12, %rs12, 0;
	mov.f32 	%f368, %f33;
	@%p12 bra 	$L__BB340_8;
	ld.global.f32 	%f40, [%rd10+4];
	mul.f32 	%f368, %f40, %f34;
$L__BB340_8:
	setp.eq.s64 	%p13, %rd24, 1;
	setp.eq.s64 	%p14, %rd23, 1;
	setp.eq.s64 	%p15, %rd22, 1;
	add.s32 	%r69, %r7, 64;
	div.s32 	%r70, %r69, %r8;
	mul.lo.s32 	%r71, %r70, %r8;
	sub.s32 	%r72, %r69, %r71;
	div.s32 	%r73, %r72, %r9;
	mul.lo.s32 	%r74, %r73, %r9;
	sub.s32 	%r75, %r72, %r74;
	selp.b32 	%r76, 0, %r70, %p15;
	selp.b32 	%r77, 0, %r73, %p14;
	selp.b32 	%r78, 0, %r75, %p13;
	mul.lo.s32 	%r79, %r11, %r76;
	mad.lo.s32 	%r80, %r12, %r77, %r79;
	mad.lo.s32 	%r81, %r13, %r78, %r80;
	shr.u32 	%r82, %r69, 31;
	add.s32 	%r83, %r69, %r82;
	shr.s32 	%r84, %r83, 1;
	mul.wide.s32 	%rd45, %r84, 8;
	add.s64 	%rd11, %rd1, %rd45;
	ld.global.f32 	%f41, [%rd11];
	shr.u32 	%r85, %r81, 31;
	add.s32 	%r86, %r81, %r85;
	shr.s32 	%r87, %r86, 1;
	mul.wide.s32 	%rd46, %r87, 2;
	add.s64 	%rd47, %rd2, %rd46;
	ld.global.v2.u8 	{%rs13, %rs14}, [%rd47];
	setp.eq.s16 	%p16, %rs13, 0;
	mul.f32 	%f42, %f41, %f34;
	selp.f32 	%f9, %f33, %f42, %p16;
	setp.eq.s16 	%p17, %rs14, 0;
	mov.f32 	%f369, %f33;
	@%p17 bra 	$L__BB340_10;
	ld.global.f32 	%f43, [%rd11+4];
	mul.f32 	%f369, %f43, %f34;
$L__BB340_10:
	setp.eq.s64 	%p18, %rd24, 1;
	setp.eq.s64 	%p19, %rd23, 1;
	setp.eq.s64 	%p20, %rd22, 1;
	add.s32 	%r88, %r7, 128;
	div.s32 	%r89, %r88, %r8;
	mul.lo.s32 	%r90, %r89, %r8;
	sub.s32 	%r91, %r88, %r90;
	div.s32 	%r92, %r91, %r9;
	mul.lo.s32 	%r93, %r92, %r9;
	sub.s32 	%r94, %r91, %r93;
	selp.b32 	%r95, 0, %r89, %p20;
	selp.b32 	%r96, 0, %r92, %p19;
	selp.b32 	%r97, 0, %r94, %p18;
	mul.lo.s32 	%r98, %r11, %r95;
	mad.lo.s32 	%r99, %r12, %r96, %r98;
	mad.lo.s32 	%r100, %r13, %r97, %r99;
	shr.u32 	%r101, %r88, 31;
	add.s32 	%r102, %r88, %r101;
	shr.s32 	%r103, %r102, 1;
	mul.wide.s32 	%rd48, %r103, 8;
	add.s64 	%rd12, %rd1, %rd48;
	ld.global.f32 	%f44, [%rd12];
	shr.u32 	%r104, %r100, 31;
	add.s32 	%r105, %r100, %r104;
	shr.s32 	%r106, %r105, 1;
	mul.wide.s32 	%rd49, %r106, 2;
	add.s64 	%rd50, %rd2, %rd49;
	ld.global.v2.u8 	{%rs15, %rs16}, [%rd50];
	setp.eq.s16 	%p21, %rs15, 0;
	mul.f32 	%f45, %f44, %f34;
	selp.f32 	%f12, %f33, %f45, %p21;
	setp.eq.s16 	%p22, %rs16, 0;
	mov.f32 	%f370, %f33;
	@%p22 bra 	$L__BB340_12;
	ld.global.f32 	%f46, [%rd12+4];
	mul.f32 	%f370, %f46, %f34;
$L__BB340_12:
	setp.eq.s64 	%p23, %rd24, 1;
	setp.eq.s64 	%p24, %rd23, 1;
	setp.eq.s64 	%p25, %rd22, 1;
	add.s32 	%r107, %r7, 192;
	div.s32 	%r108, %r107, %r8;
	mul.lo.s32 	%r109, %r108, %r8;
	sub.s32 	%r110, %r107, %r109;
	div.s32 	%r111, %r110, %r9;
	mul.lo.s32 	%r112, %r111, %r9;
	sub.s32 	%r113, %r110, %r112;
	selp.b32 	%r114, 0, %r108, %p25;
	selp.b32 	%r115, 0, %r111, %p24;
	selp.b32 	%r116, 0, %r113, %p23;
	mul.lo.s32 	%r117, %r11, %r114;
	mad.lo.s32 	%r118, %r12, %r115, %r117;
	mad.lo.s32 	%r119, %r13, %r116, %r118;
	shr.u32 	%r120, %r107, 31;
	add.s32 	%r121, %r107, %r120;
	shr.s32 	%r122, %r121, 1;
	mul.wide.s32 	%rd51, %r122, 8;
	add.s64 	%rd13, %rd1, %rd51;
	ld.global.f32 	%f47, [%rd13];
	shr.u32 	%r123, %r119, 31;
	add.s32 	%r124, %r119, %r123;
	shr.s32 	%r125, %r124, 1;
	mul.wide.s32 	%rd52, %r125, 2;
	add.s64 	%rd53, %rd2, %rd52;
	ld.global.v2.u8 	{%rs17, %rs18}, [%rd53];
	setp.eq.s16 	%p26, %rs17, 0;
	mul.f32 	%f48, %f47, %f34;
	selp.f32 	%f15, %f33, %f48, %p26;
	setp.eq.s16 	%p27, %rs18, 0;
	mov.f32 	%f371, %f33;
	@%p27 bra 	$L__BB340_14;
	ld.global.f32 	%f49, [%rd13+4];
	mul.f32 	%f371, %f49, %f34;
$L__BB340_14:
	add.s32 	%r126, %r7, 256;
	div.s32 	%r127, %r126, %r8;
	mul.lo.s32 	%r128, %r127, %r8;
	sub.s32 	%r129, %r126, %r128;
	div.s32 	%r130, %r129, %r9;
	mul.lo.s32 	%r131, %r130, %r9;
	sub.s32 	%r132, %r129, %r131;
	selp.b32 	%r133, 0, %r127, %p25;
	selp.b32 	%r134, 0, %r130, %p24;
	selp.b32 	%r135, 0, %r132, %p23;
	mul.lo.s32 	%r136, %r11, %r133;
	mad.lo.s32 	%r137, %r12, %r134, %r136;
	mad.lo.s32 	%r138, %r13, %r135, %r137;
	shr.u32 	%r139, %r126, 31;
	add.s32 	%r140, %r126, %r139;
	shr.s32 	%r141, %r140, 1;
	mul.wide.s32 	%rd54, %r141, 8;
	add.s64 	%rd14, %rd1, %rd54;
	ld.global.f32 	%f50, [%rd14];
	shr.u32 	%r142, %r138, 31;
	add.s32 	%r143, %r138, %r142;
	shr.s32 	%r144, %r143, 1;
	mul.wide.s32 	%rd55, %r144, 2;
	add.s64 	%rd56, %rd2, %rd55;
	ld.global.v2.u8 	{%rs19, %rs20}, [%rd56];
	setp.eq.s16 	%p31, %rs19, 0;
	mul.f32 	%f51, %f50, %f34;
	selp.f32 	%f18, %f33, %f51, %p31;
	setp.eq.s16 	%p32, %rs20, 0;
	mov.f32 	%f372, %f33;
	@%p32 bra 	$L__BB340_16;
	ld.global.f32 	%f52, [%rd14+4];
	mul.f32 	%f372, %f52, %f34;
$L__BB340_16:
	add.s32 	%r145, %r7, 320;
	div.s32 	%r146, %r145, %r8;
	mul.lo.s32 	%r147, %r146, %r8;
	sub.s32 	%r148, %r145, %r147;
	div.s32 	%r149, %r148, %r9;
	mul.lo.s32 	%r150, %r149, %r9;
	sub.s32 	%r151, %r148, %r150;
	selp.b32 	%r152, 0, %r146, %p25;
	selp.b32 	%r153, 0, %r149, %p24;
	selp.b32 	%r154, 0, %r151, %p23;
	mul.lo.s32 	%r155, %r11, %r152;
	mad.lo.s32 	%r156, %r12, %r153, %r155;
	mad.lo.s32 	%r157, %r13, %r154, %r156;
	shr.u32 	%r158, %r145, 31;
	add.s32 	%r159, %r145, %r158;
	shr.s32 	%r160, %r159, 1;
	mul.wide.s32 	%rd57, %r160, 8;
	add.s64 	%rd15, %rd1, %rd57;
	ld.global.f32 	%f53, [%rd15];
	shr.u32 	%r161, %r157, 31;
	add.s32 	%r162, %r157, %r161;
	shr.s32 	%r163, %r162, 1;
	mul.wide.s32 	%rd58, %r163, 2;
	add.s64 	%rd59, %rd2, %rd58;
	ld.global.v2.u8 	{%rs21, %rs22}, [%rd59];
	setp.eq.s16 	%p36, %rs21, 0;
	mul.f32 	%f54, %f53, %f34;
	selp.f32 	%f21, %f33, %f54, %p36;
	setp.eq.s16 	%p37, %rs22, 0;
	mov.f32 	%f373, %f33;
	@%p37 bra 	$L__BB340_18;
	ld.global.f32 	%f55, [%rd15+4];
	mul.f32 	%f373, %f55, %f34;
$L__BB340_18:
	add.s32 	%r164, %r7, 384;
	div.s32 	%r165, %r164, %r8;
	mul.lo.s32 	%r166, %r165, %r8;
	sub.s32 	%r167, %r164, %r166;
	div.s32 	%r168, %r167, %r9;
	mul.lo.s32 	%r169, %r168, %r9;
	sub.s32 	%r170, %r167, %r169;
	selp.b32 	%r171, 0, %r165, %p25;
	selp.b32 	%r172, 0, %r168, %p24;
	selp.b32 	%r173, 0, %r170, %p23;
	mul.lo.s32 	%r174, %r11, %r171;
	mad.lo.s32 	%r175, %r12, %r172, %r174;
	mad.lo.s32 	%r176, %r13, %r173, %r175;
	shr.u32 	%r177, %r164, 31;
	add.s32 	%r178, %r164, %r177;
	shr.s32 	%r179, %r178, 1;
	mul.wide.s32 	%rd60, %r179, 8;
	add.s64 	%rd16, %rd1, %rd60;
	ld.global.f32 	%f56, [%rd16];
	shr.u32 	%r180, %r176, 31;
	add.s32 	%r181, %r176, %r180;
	shr.s32 	%r182, %r181, 1;
	mul.wide.s32 	%rd61, %r182, 2;
	add.s64 	%rd62, %rd2, %rd61;
	ld.global.v2.u8 	{%rs23, %rs24}, [%rd62];
	setp.eq.s16 	%p41, %rs23, 0;
	mul.f32 	%f57, %f56, %f34;
	selp.f32 	%f24, %f33, %f57, %p41;
	setp.eq.s16 	%p42, %rs24, 0;
	mov.f32 	%f374, %f33;
	@%p42 bra 	$L__BB340_20;
	ld.global.f32 	%f58, [%rd16+4];
	mul.f32 	%f374, %f58, %f34;
$L__BB340_20:
	add.s32 	%r183, %r7, 448;
	div.s32 	%r184, %r183, %r8;
	mul.lo.s32 	%r185, %r184, %r8;
	sub.s32 	%r186, %r183, %r185;
	div.s32 	%r187, %r186, %r9;
	mul.lo.s32 	%r188, %r187, %r9;
	sub.s32 	%r189, %r186, %r188;
	selp.b32 	%r190, 0, %r184, %p25;
	selp.b32 	%r191, 0, %r187, %p24;
	selp.b32 	%r192, 0, %r189, %p23;
	mul.lo.s32 	%r193, %r11, %r190;
	mad.lo.s32 	%r194, %r12, %r191, %r193;
	mad.lo.s32 	%r195, %r13, %r192, %r194;
	shr.u32 	%r196, %r183, 31;
	add.s32 	%r197, %r183, %r196;
	shr.s32 	%r198, %r197, 1;
	mul.wide.s32 	%rd63, %r198, 8;
	add.s64 	%rd17, %rd1, %rd63;
	ld.global.f32 	%f59, [%rd17];
	shr.u32 	%r199, %r195, 31;
	add.s32 	%r200, %r195, %r199;
	shr.s32 	%r201, %r200, 1;
	mul.wide.s32 	%rd64, %r201, 2;
	add.s64 	%rd65, %rd2, %rd64;
	ld.global.v2.u8 	{%rs25, %rs26}, [%rd65];
	setp.eq.s16 	%p46, %rs25, 0;
	mul.f32 	%f60, %f59, %f34;
	selp.f32 	%f27, %f33, %f60, %p46;
	setp.eq.s16 	%p47, %rs26, 0;
	mov.f32 	%f375, %f33;
	@%p47 bra 	$L__BB340_22;
	ld.global.f32 	%f61, [%rd17+4];
	mul.f32 	%f375, %f61, %f34;
$L__BB340_22:
	add.s32 	%r202, %r7, 512;
	div.s32 	%r203, %r202, %r8;
	mul.lo.s32 	%r204, %r203, %r8;
	sub.s32 	%r205, %r202, %r204;
	div.s32 	%r206, %r205, %r9;
	mul.lo.s32 	%r207, %r206, %r9;
	sub.s32 	%r208, %r205, %r207;
	selp.b32 	%r209, 0, %r203, %p25;
	selp.b32 	%r210, 0, %r206, %p24;
	selp.b32 	%r211, 0, %r208, %p23;
	mul.lo.s32 	%r212, %r11, %r209;
	mad.lo.s32 	%r213, %r12, %r210, %r212;
	mad.lo.s32 	%r214, %r13, %r211, %r213;
	shr.u32 	%r215, %r202, 31;
	add.s32 	%r216, %r202, %r215;
	shr.s32 	%r217, %r216, 1;
	mul.wide.s32 	%rd66, %r217, 8;
	add.s64 	%rd18, %rd1, %rd66;
	ld.global.f32 	%f62, [%rd18];
	shr.u32 	%r218, %r214, 31;
	add.s32 	%r219, %r214, %r218;
	shr.s32 	%r220, %r219, 1;
	mul.wide.s32 	%rd67, %r220, 2;
	add.s64 	%rd68, %rd2, %rd67;
	ld.global.v2.u8 	{%rs27, %rs28}, [%rd68];
	setp.eq.s16 	%p51, %rs27, 0;
	mul.f32 	%f63, %f62, %f34;
	selp.f32 	%f30, %f33, %f63, %p51;
	setp.eq.s16 	%p52, %rs28, 0;
	mov.f32 	%f376, %f33;
	@%p52 bra 	$L__BB340_24;
	ld.global.f32 	%f64, [%rd18+4];
	mul.f32 	%f376, %f64, %f34;
$L__BB340_24:
	ld.param.u64 	%rd132, [_Z15SoftmaxWarpImplI22BroadcastScaleMaskLoadIffbLm3EiE11DirectStoreIffEfLi2ELi20ELi32ELi1ELb0EL9Algorithm0EEvT_T0_ll_param_2];
	max.f32 	%f65, %f3, 0fFF800000;
	max.f32 	%f66, %f65, %f367;
	max.f32 	%f67, %f66, %f6;
	max.f32 	%f68, %f67, %f368;
	max.f32 	%f69, %f68, %f9;
	max.f32 	%f70, %f69, %f369;
	max.f32 	%f71, %f70, %f12;
	max.f32 	%f72, %f71, %f370;
	max.f32 	%f73, %f72, %f15;
	max.f32 	%f74, %f73, %f371;
	max.f32 	%f75, %f74, %f18;
	max.f32 	%f76, %f75, %f372;
	max.f32 	%f77, %f76, %f21;
	max.f32 	%f78, %f77, %f373;
	max.f32 	%f79, %f78, %f24;
	max.f32 	%f80, %f79, %f374;
	max.f32 	%f81, %f80, %f27;
	max.f32 	%f82, %f81, %f375;
	max.f32 	%f83, %f82, %f30;
	max.f32 	%f84, %f83, %f376;
	mov.b32 	%r221, %f84;
	shfl.sync.bfly.b32	%r222|%p53, %r221, 16, 31, -1;
	mov.b32 	%f85, %r222;
	max.f32 	%f86, %f84, %f85;
	mov.b32 	%r223, %f86;
	shfl.sync.bfly.b32	%r224|%p54, %r223, 8, 31, -1;
	mov.b32 	%f87, %r224;
	max.f32 	%f88, %f86, %f87;
	mov.b32 	%r225, %f88;
	shfl.sync.bfly.b32	%r226|%p55, %r225, 4, 31, -1;
	mov.b32 	%f89, %r226;
	max.f32 	%f90, %f88, %f89;
	mov.b32 	%r227, %f90;
	shfl.sync.bfly.b32	%r228|%p56, %r227, 2, 31, -1;
	mov.b32 	%f91, %r228;
	max.f32 	%f92, %f90, %f91;
	mov.b32 	%r229, %f92;
	shfl.sync.bfly.b32	%r230|%p57, %r229, 1, 31, -1;
	mov.b32 	%f93, %r230;
	max.f32 	%f94, %f92, %f93;
	sub.f32 	%f95, %f3, %f94;
	fma.rn.f32 	%f96, %f95, 0f3BBB989D, 0f3F000000;
	cvt.sat.f32.f32 	%f97, %f96;
	mov.f32 	%f98, 0f4B400001;
	mov.f32 	%f99, 0f437C0000;
	fma.rm.f32 	%f100, %f97, %f99, %f98;
	add.f32 	%f101, %f100, 0fCB40007F;
	neg.f32 	%f102, %f101;
	fma.rn.f32 	%f103, %f95, 0f3FB8AA3B, %f102;
	fma.rn.f32 	%f104, %f95, 0f32A57060, %f103;
	mov.b32 	%r231, %f100;
	shl.b32 	%r232, %r231, 23;
	mov.b32 	%f105, %r232;
	ex2.approx.ftz.f32 	%f106, %f104;
	mul.f32 	%f107, %f106, %f105;
	add.f32 	%f108, %f107, 0f00000000;
	sub.f32 	%f109, %f367, %f94;
	fma.rn.f32 	%f110, %f109, 0f3BBB989D, 0f3F000000;
	cvt.sat.f32.f32 	%f111, %f110;
	fma.rm.f32 	%f112, %f111, %f99, %f98;
	add.f32 	%f113, %f112, 0fCB40007F;
	neg.f32 	%f114, %f113;
	fma.rn.f32 	%f115, %f109, 0f3FB8AA3B, %f114;
	fma.rn.f32 	%f116, %f109, 0f32A57060, %f115;
	mov.b32 	%r233, %f112;
	shl.b32 	%r234, %r233, 23;
	mov.b32 	%f117, %r234;
	ex2.approx.ftz.f32 	%f118, %f116;
	mul.f32 	%f119, %f118, %f117;
	add.f32 	%f120, %f108, %f119;
	sub.f32 	%f121, %f6, %f94;
	fma.rn.f32 	%f122, %f121, 0f3BBB989D, 0f3F000000;
	cvt.sat.f32.f32 	%f123, %f122;
	fma.rm.f32 	%f124, %f123, %f99, %f98;
	add.f32 	%f125, %f124, 0fCB40007F;
	neg.f32 	%f126, %f125;
	fma.rn.f32 	%f127, %f121, 0f3FB8AA3B, %f126;
	fma.rn.f32 	%f128, %f121, 0f32A57060, %f127;
	mov.b32 	%r235, %f124;
	shl.b32 	%r236, %r235, 23;
	mov.b32 	%f129, %r236;
	ex2.approx.ftz.f32 	%f130, %f128;
	mul.f32 	%f131, %f130, %f129;
	add.f32 	%f132, %f120, %f131;
	sub.f32 	%f133, %f368, %f94;
	fma.rn.f32 	%f134, %f133, 0f3BBB989D, 0f3F000000;
	cvt.sat.f32.f32 	%f135, %f134;
	fma.rm.f32 	%f136, %f135, %f99, %f98;
	add.f32 	%f137, %f136, 0fCB40007F;
	neg.f32 	%f138, %f137;
	fma.rn.f32 	%f139, %f133, 0f3FB8AA3B, %f138;
	fma.rn.f32 	%f140, %f133, 0f32A57060, %f139;
	mov.b32 	%r237, %f136;
	shl.b32 	%r238, %r237, 23;
	mov.b32 	%f141, %r238;
	ex2.approx.ftz.f32 	%f142, %f140;
	mul.f32 	%f143, %f142, %f141;
	add.f32 	%f144, %f132, %f143;
	sub.f32 	%f145, %f9, %f94;
	fma.rn.f32 	%f146, %f145, 0f3BBB989D, 0f3F000000;
	cvt.sat.f32.f32 	%f147, %f146;
	fma.rm.f32 	%f148, %f147, %f99, %f98;
	add.f32 	%f149, %f148, 0fCB40007F;
	neg.f32 	%f150, %f149;
	fma.rn.f32 	%f151, %f145, 0f3FB8AA3B, %f150;
	fma.rn.f32 	%f152, %f145, 0f32A57060, %f151;
	mov.b32 	%r239, %f148;
	shl.b32 	%r240, %r239, 23;
	mov.b32 	%f153, %r240;
	ex2.approx.ftz.f32 	%f154, %f152;
	mul.f32 	%f155, %f154, %f153;
	add.f32 	%f156, %f144, %f155;
	sub.f32 	%f157, %f369, %f94;
	fma.rn.f32 	%f158, %f157, 0f3BBB989D, 0f3F000000;
	cvt.sat.f32.f32 	%f159, %f158;
	fma.rm.f32 	%f160, %f159, %f99, %f98;
	add.f32 	%f161, %f160, 0fCB40007F;
	neg.f32 	%f162, %f161;
	fma.rn.f32 	%f163, %f157, 0f3FB8AA3B, %f162;
	fma.rn.f32 	%f164, %f157, 0f32A57060, %f163;
	mov.b32 	%r241, %f160;
	shl.b32 	%r242, %r241, 23;
	mov.b32 	%f165, %r242;
	ex2.approx.ftz.f32 	%f166, %f164;
	mul.f32 	%f167, %f166, %f165;
	add.f32 	%f168, %f156, %f167;
	sub.f32 	%f169, %f12, %f94;
	fma.rn.f32 	%f170, %f169, 0f3BBB989D, 0f3F000000;
	cvt.sat.f32.f32 	%f171, %f170;
	fma.rm.f32 	%f172, %f171, %f99, %f98;
	add.f32 	%f173, %f172, 0fCB40007F;
	neg.f32 	%f174, %f173;
	fma.rn.f32 	%f175, %f169, 0f3FB8AA3B, %f174;
	fma.rn.f32 	%f176, %f169, 0f32A57060, %f175;
	mov.b32 	%r243, %f172;
	shl.b32 	%r244, %r243, 23;
	mov.b32 	%f177, %r244;
	ex2.approx.ftz.f32 	%f178, %f176;
	mul.f32 	%f179, %f178, %f177;
	add.f32 	%f180, %f168, %f179;
	sub.f32 	%f181, %f370, %f94;
	fma.rn.f32 	%f182, %f181, 0f3BBB989D, 0f3F000000;
	cvt.sat.f32.f32 	%f183, %f182;
	fma.rm.f32 	%f184, %f183, %f99, %f98;
	add.f32 	%f185, %f184, 0fCB40007F;
	neg.f32 	%f186, %f185;
	fma.rn.f32 	%f187, %f181, 0f3FB8AA3B, %f186;
	fma.rn.f32 	%f188, %f181, 0f32A57060, %f187;
	mov.b32 	%r245, %f184;
	shl.b32 	%r246, %r245, 23;
	mov.b32 	%f189, %r246;
	ex2.approx.ftz.f32 	%f190, %f188;
	mul.f32 	%f191, %f190, %f189;
	add.f32 	%f192, %f180, %f191;
	sub.f32 	%f193, %f15, %f94;
	fma.rn.f32 	%f194, %f193, 0f3BBB989D, 0f3F000000;
	cvt.sat.f32.f32 	%f195, %f194;
	fma.rm.f32 	%f196, %f195, %f99, %f98;
	add.f32 	%f197, %f196, 0fCB40007F;
	neg.f32 	%f198, %f197;
	fma.rn.f32 	%f199, %f193, 0f3FB8AA3B, %f198;
	fma.rn.f32 	%f200, %f193, 0f32A57060, %f199;
	mov.b32 	%r247, %f196;
	shl.b32 	%r248, %r247, 23;
	mov.b32 	%f201, %r248;
	ex2.approx.ftz.f32 	%f202, %f200;
	mul.f32 	%f203, %f202, %f201;
	add.f32 	%f204, %f192, %f203;
	sub.f32 	%f205, %f371, %f94;
	fma.rn.f32 	%f206, %f205, 0f3BBB989D, 0f3F000000;
	cvt.sat.f32.f32 	%f207, %f206;
	fma.rm.f32 	%f208, %f207, %f99, %f98;
	add.f32 	%f209, %f208, 0fCB40007F;
	neg.f32 	%f210, %f209;
	fma.rn.f32 	%f211, %f205, 0f3FB8AA3B, %f210;
	fma.rn.f32 	%f212, %f205, 0f32A57060, %f211;
	mov.b32 	%r249, %f208;
	shl.b32 	%r250, %r249, 23;
	mov.b32 	%f213, %r250;
	ex2.approx.ftz.f32 	%f214, %f212;
	mul.f32 	%f215, %f214, %f213;
	add.f32 	%f216, %f204, %f215;
	sub.f32 	%f217, %f18, %f94;
	fma.rn.f32 	%f218, %f217, 0f3BBB989D, 0f3F000000;
	cvt.sat.f32.f32 	%f219, %f218;
	fma.rm.f32 	%f220, %f219, %f99, %f98;
	add.f32 	%f221, %f220, 0fCB40007F;
	neg.f32 	%f222, %f221;
	fma.rn.f32 	%f223, %f217, 0f3FB8AA3B, %f222;
	fma.rn.f32 	%f224, %f217, 0f32A57060, %f223;
	mov.b32 	%r251, %f220;
	shl.b32 	%r252, %r251, 23;
	mov.b32 	%f225, %r252;
	ex2.approx.ftz.f32 	%f226, %f224;
	mul.f32 	%f227, %f226, %f225;
	add.f32 	%f228, %f216, %f227;
	sub.f32 	%f229, %f372, %f94;
	fma.rn.f32 	%f230, %f229, 0f3BBB989D, 0f3F000000;
	cvt.sat.f32.f32 	%f231, %f230;
	fma.rm.f32 	%f232, %f231, %f99, %f98;
	add.f32 	%f233, %f232, 0fCB40007F;
	neg.f32 	%f234, %f233;
	fma.rn.f32 	%f235, %f229, 0f3FB8AA3B, %f234;
	fma.rn.f32 	%f236, %f229, 0f32A57060, %f235;
	mov.b32 	%r253, %f232;
	shl.b32 	%r254, %r253, 23;
	mov.b32 	%f237, %r254;
	ex2.approx.ftz.f32 	%f238, %f236;
	mul.f32 	%f239, %f238, %f237;
	add.f32 	%f240, %f228, %f239;
	sub.f32 	%f241, %f21, %f94;
	fma.rn.f32 	%f242, %f241, 0f3BBB989D, 0f3F000000;
	cvt.sat.f32.f32 	%f243, %f242;
	fma.rm.f32 	%f244, %f243, %f99, %f98;
	add.f32 	%f245, %f244, 0fCB40007F;
	neg.f32 	%f246, %f245;
	fma.rn.f32 	%f247, %f241, 0f3FB8AA3B, %f246;
	fma.rn.f32 	%f248, %f241, 0f32A57060, %f247;
	mov.b32 	%r255, %f244;
	shl.b32 	%r256, %r255, 23;
	mov.b32 	%f249, %r256;
	ex2.approx.ftz.f32 	%f250, %f248;
	mul.f32 	%f251, %f250, %f249;
	add.f32 	%f252, %f240, %f251;
	sub.f32 	%f253, %f373, %f94;
	fma.rn.f32 	%f254, %f253, 0f3BBB989D, 0f3F000000;
	cvt.sat.f32.f32 	%f255, %f254;
	fma.rm.f32 	%f256, %f255, %f99, %f98;
	add.f32 	%f257, %f256, 0fCB40007F;
	neg.f32 	%f258, %f257;
	fma.rn.f32 	%f259, %f253, 0f3FB8AA3B, %f258;
	fma.rn.f32 	%f260, %f253, 0f32A57060, %f259;
	mov.b32 	%r257, %f256;
	shl.b32 	%r258, %r257, 23;
	mov.b32 	%f261, %r258;
	ex2.approx.ftz.f32 	%f262, %f260;
	mul.f32 	%f263, %f262, %f261;
	add.f32 	%f264, %f252, %f263;
	sub.f32 	%f265, %f24, %f94;
	fma.rn.f32 	%f266, %f265, 0f3BBB989D, 0f3F000000;
	cvt.sat.f32.f32 	%f267, %f266;
	fma.rm.f32 	%f268, %f267, %f99, %f98;
	add.f32 	%f269, %f268, 0fCB40007F;
	neg.f32 	%f270, %f269;
	fma.rn.f32 	%f271, %f265, 0f3FB8AA3B, %f270;
	fma.rn.f32 	%f272, %f265, 0f32A57060, %f271;
	mov.b32 	%r259, %f268;
	shl.b32 	%r260, %r259, 23;
	mov.b32 	%f273, %r260;
	ex2.approx.ftz.f32 	%f274, %f272;
	mul.f32 	%f275, %f274, %f273;
	add.f32 	%f276, %f264, %f275;
	sub.f32 	%f277, %f374, %f94;
	fma.rn.f32 	%f278, %f277, 0f3BBB989D, 0f3F000000;
	cvt.sat.f32.f32 	%f279, %f278;
	fma.rm.f32 	%f280, %f279, %f99, %f98;
	add.f32 	%f281, %f280, 0fCB40007F;
	neg.f32 	%f282, %f281;
	fma.rn.f32 	%f283, %f277, 0f3FB8AA3B, %f282;
	fma.rn.f32 	%f284, %f277, 0f32A57060, %f283;
	mov.b32 	%r261, %f280;
	shl.b32 	%r262, %r261, 23;
	mov.b32 	%f285, %r262;
	ex2.approx.ftz.f32 	%f286, %f284;
	mul.f32 	%f287, %f286, %f285;
	add.f32 	%f288, %f276, %f287;
	sub.f32 	%f289, %f27, %f94;
	fma.rn.f32 	%f290, %f289, 0f3BBB989D, 0f3F000000;
	cvt.sat.f32.f32 	%f291, %f290;
	fma.rm.f32 	%f292, %f291, %f99, %f98;
	add.f32 	%f293, %f292, 0fCB40007F;
	neg.f32 	%f294, %f293;
	fma.rn.f32 	%f295, %f289, 0f3FB8AA3B, %f294;
	fma.rn.f32 	%f296, %f289, 0f32A57060, %f295;
	mov.b32 	%r263, %f292;
	shl.b32 	%r264, %r263, 23;
	mov.b32 	%f297, %r264;
	ex2.approx.ftz.f32 	%f298, %f296;
	mul.f32 	%f299, %f298, %f297;
	add.f32 	%f300, %f288, %f299;
	sub.f32 	%f301, %f375, %f94;
	fma.rn.f32 	%f302, %f301, 0f3BBB989D, 0f3F000000;
	cvt.sat.f32.f32 	%f303, %f302;
	fma.rm.f32 	%f304, %f303, %f99, %f98;
	add.f32 	%f305, %f304, 0fCB40007F;
	neg.f32 	%f306, %f305;
	fma.rn.f32 	%f307, %f301, 0f3FB8AA3B, %f306;
	fma.rn.f32 	%f308, %f301, 0f32A57060, %f307;
	mov.b32 	%r265, %f304;
	shl.b32 	%r266, %r265, 23;
	mov.b32 	%f309, %r266;
	ex2.approx.ftz.f32 	%f310, %f308;
	mul.f32 	%f311, %f310, %f309;
	add.f32 	%f312, %f300, %f311;
	sub.f32 	%f313, %f30, %f94;
	fma.rn.f32 	%f314, %f313, 0f3BBB989D, 0f3F000000;
	cvt.sat.f32.f32 	%f315, %f314;
	fma.rm.f32 	%f316, %f315, %f99, %f98;
	add.f32 	%f317, %f316, 0fCB40007F;
	neg.f32 	%f318, %f317;
	fma.rn.f32 	%f319, %f313, 0f3FB8AA3B, %f318;
	fma.rn.f32 	%f320, %f313, 0f32A57060, %f319;
	mov.b32 	%r267, %f316;
	shl.b32 	%r268, %r267, 23;
	mov.b32 	%f321, %r268;
	ex2.approx.ftz.f32 	%f322, %f320;
	mul.f32 	%f323, %f322, %f321;
	add.f32 	%f324, %f312, %f323;
	sub.f32 	%f325, %f376, %f94;
	fma.rn.f32 	%f326, %f325, 0f3BBB989D, 0f3F000000;
	cvt.sat.f32.f32 	%f327, %f326;
	fma.rm.f32 	%f328, %f327, %f99, %f98;
	add.f32 	%f329, %f328, 0fCB40007F;
	neg.f32 	%f330, %f329;
	fma.rn.f32 	%f331, %f325, 0f3FB8AA3B, %f330;
	fma.rn.f32 	%f332, %f325, 0f32A57060, %f331;
	mov.b32 	%r269, %f328;
	shl.b32 	%r270, %r269, 23;
	mov.b32 	%f333, %r270;
	ex2.approx.ftz.f32 	%f334, %f332;
	mul.f32 	%f335, %f334, %f333;
	add.f32 	%f336, %f324, %f335;
	mov.b32 	%r271, %f336;
	shfl.sync.bfly.b32	%r272|%p58, %r271, 16, 31, -1;
	mov.b32 	%f337, %r272;
	add.f32 	%f338, %f336, %f337;
	mov.b32 	%r273, %f338;
	shfl.sync.bfly.b32	%r274|%p59, %r273, 8, 31, -1;
	mov.b32 	%f339, %r274;
	add.f32 	%f340, %f338, %f339;
	mov.b32 	%r275, %f340;
	shfl.sync.bfly.b32	%r276|%p60, %r275, 4, 31, -1;
	mov.b32 	%f341, %r276;
	add.f32 	%f342, %f340, %f341;
	mov.b32 	%r277, %f342;
	shfl.sync.bfly.b32	%r278|%p61, %r277, 2, 31, -1;
	mov.b32 	%f343, %r278;
	add.f32 	%f344, %f342, %f343;
	mov.b32 	%r279, %f344;
	shfl.sync.bfly.b32	%r280|%p62, %r279, 1, 31, -1;
	mov.b32 	%f345, %r280;
	add.f32 	%f346, %f344, %f345;
	div.rn.f32 	%f347, %f107, %f346;
	div.rn.f32 	%f348, %f119, %f346;
	div.rn.f32 	%f349, %f131, %f346;
	div.rn.f32 	%f350, %f143, %f346;
	div.rn.f32 	%f351, %f155, %f346;
	div.rn.f32 	%f352, %f167, %f346;
	div.rn.f32 	%f353, %f179, %f346;
	div.rn.f32 	%f354, %f191, %f346;
	div.rn.f32 	%f355, %f203, %f346;
	div.rn.f32 	%f356, %f215, %f346;
	div.rn.f32 	%f357, %f227, %f346;
	div.rn.f32 	%f358, %f239, %f346;
	div.rn.f32 	%f359, %f251, %f346;
	div.rn.f32 	%f360, %f263, %f346;
	div.rn.f32 	%f361, %f275, %f346;
	div.rn.f32 	%f362, %f287, %f346;
	div.rn.f32 	%f363, %f299, %f346;
	div.rn.f32 	%f364, %f311, %f346;
	div.rn.f32 	%f365, %f323, %f346;
	div.rn.f32 	%f366, %f335, %f346;
	mad.lo.s64 	%rd69, %rd133, %rd30, %rd7;
	shr.u64 	%rd70, %rd69, 63;
	add.s64 	%rd71, %rd69, %rd70;
	cvta.to.global.u64 	%rd72, %rd29;
	shl.b64 	%rd73, %rd71, 2;
	and.b64  	%rd74, %rd73, -8;
	add.s64 	%rd75, %rd72, %rd74;
	st.global.v2.f32 	[%rd75], {%f347, %f348};
	add.s64 	%rd76, %rd69, 64;
	shr.u64 	%rd77, %rd76, 63;
	add.s64 	%rd78, %rd76, %rd77;
	shl.b64 	%rd79, %rd78, 2;
	and.b64  	%rd80, %rd79, -8;
	add.s64 	%rd81, %rd72, %rd80;
	st.global.v2.f32 	[%rd81], {%f349, %f350};
	add.s64 	%rd82, %rd69, 128;
	shr.u64 	%rd83, %rd82, 63;
	add.s64 	%rd84, %rd82, %rd83;
	shl.b64 	%rd85, %rd84, 2;
	and.b64  	%rd86, %rd85, -8;
	add.s64 	%rd87, %rd72, %rd86;
	st.global.v2.f32 	[%rd87], {%f351, %f352};
	add.s64 	%rd88, %rd69, 192;
	shr.u64 	%rd89, %rd88, 63;
	add.s64 	%rd90, %rd88, %rd89;
	shl.b64 	%rd91, %rd90, 2;
	and.b64  	%rd92, %rd91, -8;
	add.s64 	%rd93, %rd72, %rd92;
	st.global.v2.f32 	[%rd93], {%f353, %f354};
	add.s64 	%rd94, %rd69, 256;
	shr.u64 	%rd95, %rd94, 63;
	add.s64 	%rd96, %rd94, %rd95;
	shl.b64 	%rd97, %rd96, 2;
	and.b64  	%rd98, %rd97, -8;
	add.s64 	%rd99, %rd72, %rd98;
	st.global.v2.f32 	[%rd99], {%f355, %f356};
	add.s64 	%rd100, %rd69, 320;
	shr.u64 	%rd101, %rd100, 63;
	add.s64 	%rd102, %rd100, %rd101;
	shl.b64 	%rd103, %rd102, 2;
	and.b64  	%rd104, %rd103, -8;
	add.s64 	%rd105, %rd72, %rd104;
	st.global.v2.f32 	[%rd105], {%f357, %f358};
	add.s64 	%rd106, %rd69, 384;
	shr.u64 	%rd107, %rd106, 63;
	add.s64 	%rd108, %rd106, %rd107;
	shl.b64 	%rd109, %rd108, 2;
	and.b64  	%rd110, %rd109, -8;
	add.s64 	%rd111, %rd72, %rd110;
	st.global.v2.f32 	[%rd111], {%f359, %f360};
	add.s64 	%rd112, %rd69, 448;
	shr.u64 	%rd113, %rd112, 63;
	add.s64 	%rd114, %rd112, %rd113;
	shl.b64 	%rd115, %rd114, 2;
	and.b64  	%rd116, %rd115, -8;
	add.s64 	%rd117, %rd72, %rd116;
	st.global.v2.f32 	[%rd117], {%f361, %f362};
	add.s64 	%rd118, %rd69, 512;
	shr.u64 	%rd119, %rd118, 63;
	add.s64 	%rd120, %rd118, %rd119;
	shl.b64 	%rd121, %rd120, 2;
	and.b64  	%rd122, %rd121, -8;
	add.s64 	%rd123, %rd72, %rd122;
	st.global.v2.f32 	[%rd123], {%f363, %f364};
	add.s64 	%rd124, %rd69, 576;
	shr.u64 	%rd125, %rd124, 63;
	add.s64 	%rd126, %rd124, %rd125;
	shl.b64 	%rd127, %rd126, 2;
	and.b64  	%rd128, %rd127, -8;
	add.s64 	%rd129, %rd72, %rd128;
	st.global.v2.f32 	[%rd129], {%f365, %f366};
	mov.u32 	%r281, %nctaid.x;
	mov.u32 	%r282, %ntid.y;
	mul.lo.s32 	%r283, %r281, %r282;
	cvt.s64.s32 	%rd130, %r283;
	add.s64 	%rd133, %rd133, %rd130;
	setp.lt.s64 	%p63, %rd133, %rd132;
	@%p63 bra 	$L__BB340_4;
$L__BB340_25:
	ret;

}
	// .globl	_Z15SoftmaxWarpImplI22BroadcastScaleMaskLoadIffbLm3EiE11DirectStoreIffEfLi2ELi20ELi32ELi1ELb1EL9Algorithm0EEvT_T0_ll
.visible .entry _Z15SoftmaxWarpImplI22BroadcastScaleMaskLoadIffbLm3EiE11DirectStoreIffEfLi2ELi20ELi32ELi1ELb1EL9Algorithm0EEvT_T0_ll(
	.param .align 8 .b8 _Z15SoftmaxWarpImplI22BroadcastScaleMaskLoadIffbLm3EiE11DirectStoreIffEfLi2ELi20ELi32ELi1ELb1EL9Algorithm0EEvT_T0_ll_param_0[112],
	.param .align 8 .b8 _Z15SoftmaxWarpImplI22BroadcastScaleMaskLoadIffbLm3EiE11DirectStoreIffEfLi2ELi20ELi32ELi1ELb1EL9Algorithm0EEvT_T0_ll_param_1[16],
	.param .u64 _Z15SoftmaxWarpImplI22BroadcastScaleMaskLoadIffbLm3EiE11DirectStoreIffEfLi2ELi20ELi32ELi1ELb1EL9Algorithm0EEvT_T0_ll_param_2,
	.param .u64 _Z15SoftmaxWarpImplI22BroadcastScaleMaskLoadIffbLm3EiE11DirectStoreIffEfLi2ELi20ELi32ELi1ELb1EL9Algorithm0EEvT_T0_ll_param_3
)
{
	.reg .pred 	%p<84>;
	.reg .b16 	%rs<29>;
	.reg .b32 	%r<303>;
	.reg .b32 	%f<447>;
	.reg .b64 	%rd<144>;

	ld.param.u64 	%rd41, [_Z15SoftmaxWarpImplI22BroadcastScaleMaskLoadIffbLm3EiE11DirectStoreIffEfLi2ELi20ELi32ELi1ELb1EL9Algorithm0EEvT_T0_ll_param_1+8];
	ld.param.v2.f32 	{%f93, %f94}, [_Z15SoftmaxWarpImplI22BroadcastScaleMaskLoadIffbLm3EiE11DirectStoreIffEfLi2ELi20ELi32ELi1ELb1EL9Algorithm0EEvT_T0_ll_param_0+104];
	ld.param.u64 	%rd39, [_Z15SoftmaxWarpImplI22BroadcastScaleMaskLoadIffbLm3EiE11DirectStoreIffEfLi2ELi20ELi32ELi1ELb1EL9Algorithm0EEvT_T0_ll_param_0+96];
	ld.param.u32 	%r12, [_Z15SoftmaxWarpImplI22BroadcastScaleMaskLoadIffbLm3EiE11DirectStoreIffEfLi2ELi20ELi32ELi1ELb1EL9Algorithm0EEvT_T0_ll_param_0+80];
	ld.param.v2.u32 	{%r10, %r11}, [_Z15SoftmaxWarpImplI22BroadcastScaleMaskLoadIffbLm3EiE11DirectStoreIffEfLi2ELi20ELi32ELi1ELb1EL9Algorithm0EEvT_T0_ll_param_0+72];
	ld.param.v2.u32 	{%r7, %r8}, [_Z15SoftmaxWarpImplI22BroadcastScaleMaskLoadIffbLm3EiE11DirectStoreIffEfLi2ELi20ELi32ELi1ELb1EL9Algorithm0EEvT_T0_ll_param_0+48];
	ld.param.u64 	%rd35, [_Z15SoftmaxWarpImplI22BroadcastScaleMaskLoadIffbLm3EiE11DirectStoreIffEfLi2ELi20ELi32ELi1ELb1EL9Algorithm0EEvT_T0_ll_param_0+32];
	ld.param.u64 	%rd34, [_Z15SoftmaxWarpImplI22BroadcastScaleMaskLoadIffbLm3EiE11DirectStoreIffEfLi2ELi20ELi32ELi1ELb1EL9Algorithm0EEvT_T0_ll_param_0+24];
	ld.param.u64 	%rd33, [_Z15SoftmaxWarpImplI22BroadcastScaleMaskLoadIffbLm3EiE11DirectStoreIffEfLi2ELi20ELi32ELi1ELb1EL9Algorithm0EEvT_T0_ll_param_0+16];
	ld.param.u64 	%rd40, [_Z15SoftmaxWarpImplI22BroadcastScaleMaskLoadIffbLm3EiE11DirectStoreIffEfLi2ELi20ELi32ELi1ELb1EL9Algorithm0EEvT_T0_ll_param_1];
	ld.param.u64 	%rd32, [_Z15SoftmaxWarpImplI22BroadcastScaleMaskLoadIffbLm3EiE11DirectStoreIffEfLi2ELi20ELi32ELi1ELb1EL9Algorithm0EEvT_T0_ll_param_0+8];
	ld.param.u64 	%rd31, [_Z15SoftmaxWarpImplI22BroadcastScaleMaskLoadIffbLm3EiE11DirectStoreIffEfLi2ELi20ELi32ELi1ELb1EL9Algorithm0EEvT_T0_ll_param_0];
	ld.param.u64 	%rd43, [_Z15SoftmaxWarpImplI22BroadcastScaleMaskLoadIffbLm3EiE11DirectStoreIffEfLi2ELi20ELi32ELi1ELb1EL9Algorithm0EEvT_T0_ll_param_3];
	cvta.to.global.u64 	%rd1, %rd31;
	cvta.to.global.u64 	%rd2, %rd32;
	cvta.to.global.u64 	%rd3, %rd40;
	setp.lt.s64 	%p1, %rd43, 641;
	@%p1 bra 	$L__BB341_2;
	mov.u64 	%rd44, $str;
	cvta.global.u64 	%rd45, %rd44;
	mov.u64 	%rd46, $str$1;
	cvta.global.u64 	%rd47, %rd46;
	mov.u64 	%rd48, __unnamed_332;
	cvta.global.u64 	%rd49, %rd48;
	{ // callseq 331, 0
	.param .b64 param0;
	st.param.b64 	[param0], %rd45;
	.param .b64 param1;
	st.param.b64 	[param1], %rd47;
	.param .b32 param2;
	st.param.b32 	[param2], 219;
	.param .b64 param3;
	st.param.b64 	[param3], %rd49;
	.param .b64 param4;
	st.param.b64 	[param4], 1;
	call.uni 
	__assertfail, 
	(
	param0, 
	param1, 
	param2, 
	param3, 
	param4
	);
	} // callseq 331
$L__BB341_2:
	ld.param.u64 	%rd141, [_Z15SoftmaxWarpImplI22BroadcastScaleMaskLoadIffbLm3EiE11DirectStoreIffEfLi2ELi20ELi32ELi1ELb1EL9Algorithm0EEvT_T0_ll_param_2];
	mov.u32 	%r23, %ctaid.x;
	mov.u32 	%r24, %ntid.y;
	mov.u32 	%r25, %tid.y;
	mad.lo.s32 	%r26, %r23, %r24, %r25;
	cvt.s64.s32 	%rd143, %r26;
	setp.le.s64 	%p2, %rd141, %rd143;
	@%p2 bra 	$L__BB341_65;
	mov.u32 	%r27, %tid.x;
	shl.b32 	%r28, %r27, 1;
	cvt.u64.u32 	%rd5, %r28;
	add.s32 	%r29, %r28, 64;
	cvt.u64.u32 	%rd6, %r29;
	add.s32 	%r30, %r28, 128;
	cvt.u64.u32 	%rd7, %r30;
	add.s32 	%r31, %r28, 192;
	cvt.u64.u32 	%rd8, %r31;
	add.s32 	%r32, %r28, 256;
	cvt.u64.u32 	%rd9, %r32;
	add.s32 	%r33, %r28, 320;
	cvt.u64.u32 	%rd10, %r33;
	add.s32 	%r34, %r28, 384;
	cvt.u64.u32 	%rd11, %r34;
	add.s32 	%r35, %r28, 448;
	cvt.u64.u32 	%rd12, %r35;
	add.s32 	%r36, %r28, 512;
	cvt.u64.u32 	%rd13, %r36;
	add.s32 	%r37, %r28, 576;
	cvt.u64.u32 	%rd14, %r37;
	cvt.u32.u64 	%r39, %rd39;
	cvt.u32.u64 	%r40, %rd5;
$L__BB341_4:
	setp.le.s64 	%p3, %rd43, %rd5;
	cvt.u32.u64 	%r38, %rd143;
	mul.lo.s32 	%r6, %r39, %r38;
	mov.f32 	%f408, 0fFF800000;
	mov.f32 	%f409, %f408;
	mov.f32 	%f414, %f408;
	@%p3 bra 	$L__BB341_8;
	setp.eq.s64 	%p4, %rd35, 1;
	setp.eq.s64 	%p5, %rd34, 1;
	setp.eq.s64 	%p6, %rd33, 1;
	add.s32 	%r41, %r40, %r6;
	div.s32 	%r42, %r41, %r7;
	mul.lo.s32 	%r43, %r42, %r7;
	sub.s32 	%r44, %r41, %r43;
	div.s32 	%r45, %r44, %r8;
	mul.lo.s32 	%r46, %r45, %r8;
	sub.s32 	%r47, %r44, %r46;
	selp.b32 	%r48, 0, %r42, %p6;
	selp.b32 	%r49, 0, %r45, %p5;
	selp.b32 	%r50, 0, %r47, %p4;
	mul.lo.s32 	%r51, %r10, %r48;
	mad.lo.s32 	%r52, %r11, %r49, %r51;
	mad.lo.s32 	%r53, %r12, %r50, %r52;
	shr.u32 	%r54, %r41, 31;
	add.s32 	%r55, %r41, %r54;
	shr.s32 	%r56, %r55, 1;
	mul.wide.s32 	%rd50, %r56, 8;
	add.s64 	%rd19, %rd1, %rd50;
	ld.global.f32 	%f96, [%rd19];
	shr.u32 	%r57, %r53, 31;
	add.s32 	%r58, %r53, %r57;
	shr.s32 	%r59, %r58, 1;
	mul.wide.s32 	%rd51, %r59, 2;
	add.s64 	%rd52, %rd2, %rd51;
	ld.global.v2.u8 	{%rs9, %rs10}, [%rd52];
	setp.eq.s16 	%p7, %rs9, 0;
	mul.f32 	%f97, %f96, %f94;
	selp.f32 	%f409, %f93, %f97, %p7;
	setp.eq.s16 	%p8, %rs10, 0;
	mov.f32 	%f408, %f93;
	@%p8 bra 	$L__BB341_7;
	ld.global.f32 	%f98, [%rd19+4];
	mul.f32 	%f408, %f98, %f94;
$L__BB341_7:
	max.f32 	%f99, %f409, 0fFF800000;
	max.f32 	%f414, %f99, %f408;
$L__BB341_8:
	setp.le.s64 	%p9, %rd43, %rd6;
	mov.f32 	%f412, 0fFF800000;
	mov.f32 	%f413, %f412;
	@%p9 bra 	$L__BB341_12;
	cvt.u32.u64 	%r60, %rd6;
	setp.eq.s64 	%p10, %rd35, 1;
	setp.eq.s64 	%p11, %rd34, 1;
	setp.eq.s64 	%p12, %rd33, 1;
	add.s32 	%r61, %r60, %r6;
	div.s32 	%r62, %r61, %r7;
	mul.lo.s32 	%r63, %r62, %r7;
	sub.s32 	%r64, %r61, %r63;
	div.s32 	%r65, %r64, %r8;
	mul.lo.s32 	%r66, %r65, %r8;
	sub.s32 	%r67, %r64, %r66;
	selp.b32 	%r68, 0, %r62, %p12;
	selp.b32 	%r69, 0, %r65, %p11;
	selp.b32 	%r70, 0, %r67, %p10;
	mul.lo.s32 	%r71, %r10, %r68;
	mad.lo.s32 	%r72, %r11, %r69, %r71;
	mad.lo.s32 	%r73, %r12, %r70, %r72;
	shr.u32 	%r74, %r61, 31;
	add.s32 	%r75, %r61, %r74;
	shr.s32 	%r76, %r75, 1;
	mul.wide.s32 	%rd53, %r76, 8;
	add.s64 	%rd20, %rd1, %rd53;
	ld.global.f32 	%f101, [%rd20];
	shr.u32 	%r77, %r73, 31;
	add.s32 	%r78, %r73, %r77;
	shr.s32 	%r79, %r78, 1;
	mul.wide.s32 	%rd54, %r79, 2;
	add.s64 	%rd55, %rd2, %rd54;
	ld.global.v2.u8 	{%rs11, %rs12}, [%rd55];
	setp.eq.s16 	%p13, %rs11, 0;
	mul.f32 	%f102, %f101, %f94;
	selp.f32 	%f413, %f93, %f102, %p13;
	setp.eq.s16 	%p14, %rs12, 0;
	mov.f32 	%f412, %f93;
	@%p14 bra 	$L__BB341_11;
	ld.global.f32 	%f103, [%rd20+4];
	mul.f32 	%f412, %f103, %f94;
$L__BB341_11:
	max.f32 	%f104, %f414, %f413;
	max.f32 	%f414, %f104, %f412;
$L__BB341_12:
	setp.le.s64 	%p15, %rd43, %rd7;
	mov.f32 	%f416, 0fFF800000;
	mov.f32 	%f417, %f416;
	@%p15 bra 	$L__BB341_16;
	cvt.u32.u64 	%r80, %rd7;
	setp.eq.s64 	%p16, %rd35, 1;
	setp.eq.s64 	%p17, %rd34, 1;
	setp.eq.s64 	%p18, %rd33, 1;
	add.s32 	%r81, %r80, %r6;
	div.s32 	%r82, %r81, %r7;
	mul.lo.s32 	%r83, %r82, %r7;
	sub.s32 	%r84, %r81, %r83;
	div.s32 	%r85, %r84, %r8;
	mul.lo.s32 	%r86, %r85, %r8;
	sub.s32 	%r87, %r84, %r86;
	selp.b32 	%r88, 0, %r82, %p18;
	selp.b32 	%r89, 0, %r85, %p17;
	selp.b32 	%r90, 0, %r87, %p16;
	mul.lo.s32 	%r91, %r10, %r88;
	mad.lo.s32 	%r92, %r11, %r89, %r91;
	mad.lo.s32 	%r93, %r12, %r90, %r92;
	shr.u32 	%r94, %r81, 31;
	add.s32 	%r95, %r81, %r94;
	shr.s32 	%r96, %r95, 1;
	mul.wide.s32 	%rd56, %r96, 8;
	add.s64 	%rd21, %rd1, %rd56;
	ld.global.f32 	%f106, [%rd21];
	shr.u32 	%r97, %r93, 31;
	add.s32 	%r98, %r93, %r97;
	shr.s32 	%r99, %r98, 1;
	mul.wide.s32 	%rd57, %r99, 2;
	add.s64 	%rd58, %rd2, %rd57;
	ld.global.v2.u8 	{%rs13, %rs14}, [%rd58];
	setp.eq.s16 	%p19, %rs13, 0;
	mul.f32 	%f107, %f106, %f94;
	selp.f32 	%f417, %f93, %f107, %p19;
	setp.eq.s16 	%p20, %rs14, 0;
	mov.f32 	%f416, %f93;
	@%p20 bra 	$L__BB341_15;
	ld.global.f32 	%f108, [%rd21+4];
	mul.f32 	%f416, %f108, %f94;
$L__BB341_15:
	max.f32 	%f109, %f414, %f417;
	max.f32 	%f414, %f109, %f416;
$L__BB341_16:
	setp.le.s64 	%p21, %rd43, %rd8;
	mov.f32 	%f420, 0fFF800000;
	mov.f32 	%f421, %f420;
	@%p21 bra 	$L__BB341_20;
	cvt.u32.u64 	%r100, %rd8;
	setp.eq.s64 	%p22, %rd35, 1;
	setp.eq.s64 	%p23, %rd34, 1;
	setp.eq.s64 	%p24, %rd33, 1;
	add.s32 	%r101, %r100, %r6;
	div.s32 	%r102, %r101, %r7;
	mul.lo.s32 	%r103, %r102, %r7;
	sub.s32 	%r104, %r101, %r103;
	div.s32 	%r105, %r104, %r8;
	mul.lo.s32 	%r106, %r105, %r8;
	sub.s32 	%r107, %r104, %r106;
	selp.b32 	%r108, 0, %r102, %p24;
	selp.b32 	%r109, 0, %r105, %p23;
	selp.b32 	%r110, 0, %r107, %p22;
	mul.lo.s32 	%r111, %r10, %r108;
	mad.lo.s32 	%r112, %r11, %r109, %r111;
	mad.lo.s32 	%r113, %r12, %r110, %r112;
	shr.u32 	%r114, %r101, 31;
	add.s32 	%r115, %r101, %r114;
	shr.s32 	%r116, %r115, 1;
	mul.wide.s32 	%rd59, %r116, 8;
	add.s64 	%rd22, %rd1, %rd59;
	ld.global.f32 	%f111, [%rd22];
	shr.u32 	%r117, %r113, 31;
	add.s32 	%r118, %r113, %r117;
	shr.s32 	%r119, %r118, 1;
	mul.wide.s32 	%rd60, %r119, 2;
	add.s64 	%rd61, %rd2, %rd60;
	ld.global.v2.u8 	{%rs15, %rs16}, [%rd61];
	setp.eq.s16 	%p25, %rs15, 0;
	mul.f32 	%f112, %f111, %f94;
	selp.f32 	%f421, %f93, %f112, %p25;
	setp.eq.s16 	%p26, %rs16, 0;
	mov.f32 	%f420, %f93;
	@%p26 bra 	$L__BB341_19;
	ld.global.f32 	%f113, [%rd22+4];
	mul.f32 	%f420, %f113, %f94;
$L__BB341_19:
	max.f32 	%f114, %f414, %f421;
	max.f32 	%f414, %f114, %f420;
$L__BB341_20:
	setp.le.s64 	%p27, %rd43, %rd9;
	mov.f32 	%f424, 0fFF800000;
	mov.f32 	%f425, %f424;
	@%p27 bra 	$L__BB341_24;
	cvt.u32.u64 	%r120, %rd9;
	setp.eq.s64 	%p28, %rd35, 1;
	setp.eq.s64 	%p29, %rd34, 1;
	setp.eq.s64 	%p30, %rd33, 1;
	add.s32 	%r121, %r120, %r6;
	div.s32 	%r122, %r121, %r7;
	mul.lo.s32 	%r123, %r122, %r7;
	sub.s32 	%r124, %r121, %r123;
	div.s32 	%r125, %r124, %r8;
	mul.lo.s32 	%r126, %r125, %r8;
	sub.s32 	%r127, %r124, %r126;
	selp.b32 	%r128, 0, %r122, %p30;
	selp.b32 	%r129, 0, %r125, %p29;
	selp.b32 	%r130, 0, %r127, %p28;
	mul.lo.s32 	%r131, %r10, %r128;
	mad.lo.s32 	%r132, %r11, %r129, %r131;
	mad.lo.s32 	%r133, %r12, %r130, %r132;
	shr.u32 	%r134, %r121, 31;
	add.s32 	%r135, %r121, %r134;
	shr.s32 	%r136, %r135, 1;
	mul.wide.s32 	%rd62, %r136, 8;
	add.s64 	%rd23, %rd1, %rd62;
	ld.global.f32 	%f116, [%rd23];
	shr.u32 	%r137, %r133, 31;
	add.s32 	%r138, %r133, %r137;
	shr.s32 	%r139, %r138, 1;
	mul.wide.s32 	%rd63, %r139, 2;
	add.s64 	%rd64, %rd2, %rd63;
	ld.global.v2.u8 	{%rs17, %rs18}, [%rd64];
	setp.eq.s16 	%p31, %rs17, 0;
	mul.f32 	%f117, %f116, %f94;
	selp.f32 	%f425, %f93, %f117, %p31;
	setp.eq.s16 	%p32, %rs18, 0;
	mov.f32 	%f424, %f93;
	@%p32 bra 	$L__BB341_23;
	ld.global.f32 	%f118, [%rd23+4];
	mul.f32 	%f424, %f118, %f94;
$L__BB341_23:
	max.f32 	%f119, %f414, %f425;
	max.f32 	%f414, %f119, %f424;
$L__BB341_24:
	setp.le.s64 	%p33, %rd43, %rd10;
	mov.f32 	%f428, 0fFF800000;
	mov.f32 	%f429, %f428;
	@%p33 bra 	$L__BB341_28;
	cvt.u32.u64 	%r140, %rd10;
	setp.eq.s64 	%p34, %rd35, 1;
	setp.eq.s64 	%p35, %rd34, 1;
	setp.eq.s64 	%p36, %rd33, 1;
	add.s32 	%r141, %r140, %r6;
	div.s32 	%r142, %r141, %r7;
	mul.lo.s32 	%r143, %r142, %r7;
	sub.s32 	%r144, %r141, %r143;
	div.s32 	%r145, %r144, %r8;
	mul.lo.s32 	%r146, %r145, %r8;
	sub.s32 	%r147, %r144, %r146;
	selp.b32 	%r148, 0, %r142, %p36;
	selp.b32 	%r149, 0, %r145, %p35;
	selp.b32 	%r150, 0, %r147, %p34;
	mul.lo.s32 	%r151, %r10, %r148;
	mad.lo.s32 	%r152, %r11, %r149, %r151;
	mad.lo.s32 	%r153, %r12, %r150, %r152;
	shr.u32 	%r154, %r141, 31;
	add.s32 	%r155, %r141, %r154;
	shr.s32 	%r156, %r155, 1;
	mul.wide.s32 	%rd65, %r156, 8;
	add.s64 	%rd24, %rd1, %rd65;
	ld.global.f32 	%f121, [%rd24];
	shr.u32 	%r157, %r153, 31;
	add.s32 	%r158, %r153, %r157;
	shr.s32 	%r159, %r158, 1;
	mul.wide.s32 	%rd66, %r159, 2;
	add.s64 	%rd67, %rd2, %rd66;
	ld.global.v2.u8 	{%rs19, %rs20}, [%rd67];
	setp.eq.s16 	%p37, %rs19, 0;
	mul.f32 	%f122, %f121, %f94;
	selp.f32 	%f429, %f93, %f122, %p37;
	setp.eq.s16 	%p38, %rs20, 0;
	mov.f32 	%f428, %f93;
	@%p38 bra 	$L__BB341_27;
	ld.global.f32 	%f123, [%rd24+4];
	mul.f32 	%f428, %f123, %f94;
$L__BB341_27:
	max.f32 	%f124, %f414, %f429;
	max.f32 	%f414, %f124, %f428;
$L__BB341_28:
	setp.le.s64 	%p39, %rd43, %rd11;
	mov.f32 	%f432, 0fFF800000;
	mov.f32 	%f433, %f432;
	@%p39 bra 	$L__BB341_32;
	cvt.u32.u64 	%r160, %rd11;
	setp.eq.s64 	%p40, %rd35, 1;
	setp.eq.s64 	%p41, %rd34, 1;
	setp.eq.s64 	%p42, %rd33, 1;
	add.s32 	%r161, %r160, %r6;
	div.s32 	%r162, %r161, %r7;
	mul.lo.s32 	%r163, %r162, %r7;
	sub.s32 	%r164, %r161, %r163;
	div.s32 	%r165, %r164, %r8;
	mul.lo.s32 	%r166, %r165, %r8;
	sub.s32 	%r167, %r164, %r166;
	selp.b32 	%r168, 0, %r162, %p42;
	selp.b32 	%r169, 0, %r165, %p41;
	selp.b32 	%r170, 0, %r167, %p40;
	mul.lo.s32 	%r171, %r10, %r168;
	mad.lo.s32 	%r172, %r11, %r169, %r171;
	mad.lo.s32 	%r173, %r12, %r170, %r172;
	shr.u32 	%r174, %r161, 31;
	add.s32 	%r175, %r161, %r174;
	shr.s32 	%r176, %r175, 1;
	mul.wide.s32 	%rd68, %r176, 8;
	add.s64 	%rd25, %rd1, %rd68;
	ld.global.f32 	%f126, [%rd25];
	shr.u32 	%r177, %r173, 31;
	add.s32 	%r178, %r173, %r177;
	shr.s32 	%r179, %r178, 1;
	mul.wide.s32 	%rd69, %r179, 2;
	add.s64 	%rd70, %rd2, %rd69;
	ld.global.v2.u8 	{%rs21, %rs22}, [%rd70];
	setp.eq.s16 	%p43, %rs21, 0;
	mul.f32 	%f127, %f126, %f94;
	selp.f32 	%f433, %f93, %f127, %p43;
	setp.eq.s16 	%p44, %rs22, 0;
	mov.f32 	%f432, %f93;
	@%p44 bra 	$L__BB341_31;
	ld.global.f32 	%f128, [%rd25+4];
	mul.f32 	%f432, %f128, %f94;
$L__BB341_31:
	max.f32 	%f129, %f414, %f433;
	max.f32 	%f414, %f129, %f432;
$L__BB341_32:
	setp.le.s64 	%p45, %rd43, %rd12;
	mov.f32 	%f436, 0fFF800000;
	mov.f32 	%f437, %f436;
	@%p45 bra 	$L__BB341_36;
	cvt.u32.u64 	%r180, %rd12;
	setp.eq.s64 	%p46, %rd35, 1;
	setp.eq.s64 	%p47, %rd34, 1;
	setp.eq.s64 	%p48, %rd33, 1;
	add.s32 	%r181, %r180, %r6;
	div.s32 	%r182, %r181, %r7;
	mul.lo.s32 	%r183, %r182, %r7;
	sub.s32 	%r184, %r181, %r183;
	div.s32 	%r185, %r184, %r8;
	mul.lo.s32 	%r186, %r185, %r8;
	sub.s32 	%r187, %r184, %r186;
	selp.b32 	%r188, 0, %r182, %p48;
	selp.b32 	%r189, 0, %r185, %p47;
	selp.b32 	%r190, 0, %r187, %p46;
	mul.lo.s32 	%r191, %r10, %r188;
	mad.lo.s32 	%r192, %r11, %r189, %r191;
	mad.lo.s32 	%r193, %r12, %r190, %r192;
	shr.u32 	%r194, %r181, 31;
	add.s32 	%r195, %r181, %r194;
	shr.s32 	%r196, %r195, 1;
	mul.wide.s32 	%rd71, %r196, 8;
	add.s64 	%rd26, %rd1, %rd71;
	ld.global.f32 	%f131, [%rd26];
	shr.u32 	%r197, %r193, 31;
	add.s32 	%r198, %r193, %r197;
	shr.s32 	%r199, %r198, 1;
	mul.wide.s32 	%rd72, %r199, 2;
	add.s64 	%rd73, %rd2, %rd72;
	ld.global.v2.u8 	{%rs23, %rs24}, [%rd73];
	setp.eq.s16 	%p49, %rs23, 0;
	mul.f32 	%f132, %f131, %f94;
	selp.f32 	%f437, %f93, %f132, %p49;
	setp.eq.s16 	%p50, %rs24, 0;
	mov.f32 	%f436, %f93;
	@%p50 bra 	$L__BB341_35;
	ld.global.f32 	%f133, [%rd26+4];
	mul.f32 	%f436, %f133, %f94;
$L__BB341_35:
	max.f32 	%f134, %f414, %f437;
	max.f32 	%f414, %f134, %f436;
$L__BB341_36:
	setp.le.s64 	%p51, %rd43, %rd13;
	mov.f32 	%f440, 0fFF800000;
	mov.f32 	%f441, %f440;
	@%p51 bra 	$L__BB341_40;
	cvt.u32.u64 	%r200, %rd13;
	setp.eq.s64 	%p52, %rd35, 1;
	setp.eq.s64 	%p53, %rd34, 1;
	setp.eq.s64 	%p54, %rd33, 1;
	add.s32 	%r201, %r200, %r6;
	div.s32 	%r202, %r201, %r7;
	mul.lo.s32 	%r203, %r202, %r7;
	sub.s32 	%r204, %r201, %r203;
	div.s32 	%r205, %r204, %r8;
	mul.lo.s32 	%r206, %r205, %r8;
	sub.s32 	%r207, %r204, %r206;
	selp.b32 	%r208, 0, %r202, %p54;
	selp.b32 	%r209, 0, %r205, %p53;
	selp.b32 	%r210, 0, %r207, %p52;
	mul.lo.s32 	%r211, %r10, %r208;
	mad.lo.s32 	%r212, %r11, %r209, %r211;
	mad.lo.s32 	%r213, %r12, %r210, %r212;
	shr.u32 	%r214, %r201, 31;
	add.s32 	%r215, %r201, %r214;
	shr.s32 	%r216, %r215, 1;
	mul.wide.s32 	%rd74, %r216, 8;
	add.s64 	%rd27, %rd1, %rd74;
	ld.global.f32 	%f136, [%rd27];
	shr.u32 	%r217, %r213, 31;
	add.s32 	%r218, %r213, %r217;
	shr.s32 	%r219, %r218, 1;
	mul.wide.s32 	%rd75, %r219, 2;
	add.s64 	%rd76, %rd2, %rd75;
	ld.global.v2.u8 	{%rs25, %rs26}, [%rd76];
	setp.eq.s16 	%p55, %rs25, 0;
	mul.f32 	%f137, %f136, %f94;
	selp.f32 	%f441, %f93, %f137, %p55;
	setp.eq.s16 	%p56, %rs26, 0;
	mov.f32 	%f440, %f93;
	@%p56 bra 	$L__BB341_39;
	ld.global.f32 	%f138, [%rd27+4];
	mul.f32 	%f440, %f138, %f94;
$L__BB341_39:
	max.f32 	%f139, %f414, %f441;
	max.f32 	%f414, %f139, %f440;
$L__BB341_40:
	setp.le.s64 	%p57, %rd43, %rd14;
	mov.f32 	%f444, 0fFF800000;
	mov.f32 	%f445, %f444;
	@%p57 bra 	$L__BB341_44;
	cvt.u32.u64 	%r220, %rd14;
	setp.eq.s64 	%p58, %rd35, 1;
	setp.eq.s64 	%p59, %rd34, 1;
	setp.eq.s64 	%p60, %rd33, 1;
	add.s32 	%r221, %r220, %r6;
	div.s32 	%r222, %r221, %r7;
	mul.lo.s32 	%r223, %r222, %r7;
	sub.s32 	%r224, %r221, %r223;
	div.s32 	%r225, %r224, %r8;
	mul.lo.s32 	%r226, %r225, %r8;
	sub.s32 	%r227, %r224, %r226;
	selp.b32 	%r228, 0, %r222, %p60;
	selp.b32 	%r229, 0, %r225, %p59;
	selp.b32 	%r230, 0, %r227, %p58;
	mul.lo.s32 	%r231, %r10, %r228;
	mad.lo.s32 	%r232, %r11, %r229, %r231;
	mad.lo.s32 	%r233, %r12, %r230, %r232;
	shr.u32 	%r234, %r221, 31;
	add.s32 	%r235, %r221, %r234;
	shr.s32 	%r236, %r235, 1;
	mul.wide.s32 	%rd77, %r236, 8;
	add.s64 	%rd28, %rd1, %rd77;
	ld.global.f32 	%f141, [%rd28];
	shr.u32 	%r237, %r233, 31;
	add.s32 	%r238, %r233, %r237;
	shr.s32 	%r239, %r238, 1;
	mul.wide.s32 	%rd78, %r239, 2;
	add.s64 	%rd79, %rd2, %rd78;
	ld.global.v2.u8 	{%rs27, %rs28}, [%rd79];
	setp.eq.s16 	%p61, %rs27, 0;
	mul.f32 	%f142, %f141, %f94;
	selp.f32 	%f445, %f93, %f142, %p61;
	setp.eq.s16 	%p62, %rs28, 0;
	mov.f32 	%f444, %f93;
	@%p62 bra 	$L__BB341_43;
	ld.global.f32 	%f143, [%rd28+4];
	mul.f32 	%f444, %f143, %f94;
$L__BB341_43:
	max.f32 	%f144, %f414, %f445;
	max.f32 	%f414, %f144, %f444;
$L__BB341_44:
	setp.le.s64 	%p63, %rd43, %rd5;
	mov.b32 	%r240, %f414;
	shfl.sync.bfly.b32	%r241|%p64, %r240, 16, 31, -1;
	mov.b32 	%f145, %r241;
	max.f32 	%f146, %f414, %f145;
	mov.b32 	%r242, %f146;
	shfl.sync.bfly.b32	%r243|%p65, %r242, 8, 31, -1;
	mov.b32 	%f147, %r243;
	max.f32 	%f148, %f146, %f147;
	mov.b32 	%r244, %f148;
	shfl.sync.bfly.b32	%r245|%p66, %r244, 4, 31, -1;
	mov.b32 	%f149, %r245;
	max.f32 	%f150, %f148, %f149;
	mov.b32 	%r246, %f150;
	shfl.sync.bfly.b32	%r247|%p67, %r246, 2, 31, -1;
	mov.b32 	%f151, %r247;
	max.f32 	%f152, %f150, %f151;
	mov.b32 	%r248, %f152;
	shfl.sync.bfly.b32	%r249|%p68, %r248, 1, 31, -1;
	mov.b32 	%f153, %r249;
	max.f32 	%f154, %f152, %f153;
	sub.f32 	%f155, %f409, %f154;
	fma.rn.f32 	%f156, %f155, 0f3BBB989D, 0f3F000000;
	cvt.sat.f32.f32 	%f157, %f156;
	mov.f32 	%f158, 0f4B400001;
	mov.f32 	%f159, 0f437C0000;
	fma.rm.f32 	%f160, %f157, %f159, %f158;
	add.f32 	%f161, %f160, 0fCB40007F;
	neg.f32 	%f162, %f161;
	fma.rn.f32 	%f163, %f155, 0f3FB8AA3B, %f162;
	fma.rn.f32 	%f164, %f155, 0f32A57060, %f163;
	mov.b32 	%r250, %f160;
	shl.b32 	%r251, %r250, 23;
	mov.b32 	%f165, %r251;
	ex2.approx.ftz.f32 	%f166, %f164;
	mul.f32 	%f167, %f166, %f165;
	add.f32 	%f168, %f167, 0f00000000;
	sub.f32 	%f169, %f408, %f154;
	fma.rn.f32 	%f170, %f169, 0f3BBB989D, 0f3F000000;
	cvt.sat.f32.f32 	%f171, %f170;
	fma.rm.f32 	%f172, %f171, %f159, %f158;
	add.f32 	%f173, %f172, 0fCB40007F;
	neg.f32 	%f174, %f173;
	fma.rn.f32 	%f175, %f169, 0f3FB8AA3B, %f174;
	fma.rn.f32 	%f176, %f169, 0f32A57060, %f175;
	mov.b32 	%r252, %f172;
	shl.b32 	%r253, %r252, 23;
	mov.b32 	%f177, %r253;
	ex2.approx.ftz.f32 	%f178, %f176;
	mul.f32 	%f179, %f178, %f177;
	add.f32 	%f180, %f168, %f179;
	sub.f32 	%f181, %f413, %f154;
	fma.rn.f32 	%f182, %f181, 0f3BBB989D, 0f3F000000;
	cvt.sat.f32.f32 	%f183, %f182;
	fma.rm.f32 	%f184, %f183, %f159, %f158;
	add.f32 	%f185, %f184, 0fCB40007F;
	neg.f32 	%f186, %f185;
	fma.rn.f32 	%f187, %f181, 0f3FB8AA3B, %f186;
	fma.rn.f32 	%f188, %f181, 0f32A57060, %f187;
	mov.b32 	%r254, %f184;
	shl.b32 	%r255, %r254, 23;
	mov.b32 	%f189, %r255;
	ex2.approx.ftz.f32 	%f190, %f188;
	mul.f32 	%f191, %f190, %f189;
	add.f32 	%f192, %f180, %f191;
	sub.f32 	%f193, %f412, %f154;
	fma.rn.f32 	%f194, %f193, 0f3BBB989D, 0f3F000000;
	cvt.sat.f32.f32 	%f195, %f194;
	fma.rm.f32 	%f196, %f195, %f159, %f158;
	add.f32 	%f197, %f196, 0fCB40007F;
	neg.f32 	%f198, %f197;
	fma.rn.f32 	%f199, %f193, 0f3FB8AA3B, %f198;
	fma.rn.f32 	%f200, %f193, 0f32A57060, %f199;
	mov.b32 	%r256, %f196;
	shl.b32 	%r257, %r256, 23;
	mov.b32 	%f201, %r257;
	ex2.approx.ftz.f32 	%f202, %f200;
	mul.f32 	%f203, %f202, %f201;
	add.f32 	%f204, %f192, %f203;
	sub.f32 	%f205, %f417, %f154;
	fma.rn.f32 	%f206, %f205, 0f3BBB989D, 0f3F000000;
	cvt.sat.f32.f32 	%f207, %f206;
	fma.rm.f32 	%f208, %f207, %f159, %f158;
	add.f32 	%f209, %f208, 0fCB40007F;
	neg.f32 	%f210, %f209;
	fma.rn.f32 	%f211, %f205, 0f3FB8AA3B, %f210;
	fma.rn.f32 	%f212, %f205, 0f32A57060, %f211;
	mov.b32 	%r258, %f208;
	shl.b32 	%r259, %r258, 23;
	mov.b32 	%f213, %r259;
	ex2.approx.ftz.f32 	%f214, %f212;
	mul.f32 	%f215, %f214, %f213;
	add.f32 	%f216, %f204, %f215;
	sub.f32 	%f217, %f416, %f154;
	fma.rn.f32 	%f218, %f217, 0f3BBB989D, 0f3F000000;
	cvt.sat.f32.f32 	%f219, %f218;
	fma.rm.f32 	%f220, %f219, %f159, %f158;
	add.f32 	%f221, %f220, 0fCB40007F;
	neg.f32 	%f222, %f221;
	fma.rn.f32 	%f223, %f217, 0f3FB8AA3B, %f222;
	fma.rn.f32 	%f224, %f217, 0f32A57060, %f223;
	mov.b32 	%r260, %f220;
	shl.b32 	%r261, %r260, 23;
	mov.b32 	%f225, %r261;
	ex2.approx.ftz.f32 	%f226, %f224;
	mul.f32 	%f227, %f226, %f225;
	add.f32 	%f228, %f216, %f227;
	sub.f32 	%f229, %f421, %f154;
	fma.rn.f32 	%f230, %f229, 0f3BBB989D, 0f3F000000;
	cvt.sat.f32.f32 	%f231, %f230;
	fma.rm.f32 	%f232, %f231, %f159, %f158;
	add.f32 	%f233, %f232, 0fCB40007F;
	neg.f32 	%f234, %f233;
	fma.rn.f32 	%f235, %f229, 0f3FB8AA3B, %f234;
	fma.rn.f32 	%f236, %f229, 0f32A57060, %f235;
	mov.b32 	%r262, %f232;
	shl.b32 	%r263, %r262, 23;
	mov.b32 	%f237, %r263;
	ex2.approx.ftz.f32 	%f238, %f236;
	mul.f32 	%f239, %f238, %f237;
	add.f32 	%f240, %f228, %f239;
	sub.f32 	%f241, %f420, %f154;
	fma.rn.f32 	%f242, %f241, 0f3BBB989D, 0f3F000000;
	cvt.sat.f32.f32 	%f243, %f242;
	fma.rm.f32 	%f244, %f243, %f159, %f158;
	add.f32 	%f245, %f244, 0fCB40007F;
	neg.f32 	%f246, %f245;
	fma.rn.f32 	%f247, %f241, 0f3FB8AA3B, %f246;
	fma.rn.f32 	%f248, %f241, 0f32A57060, %f247;
	mov.b32 	%r264, %f244;
	shl.b32 	%r265, %r264, 23;
	mov.b32 	%f249, %r265;
	ex2.approx.ftz.f32 	%f250, %f248;
	mul.f32 	%f251, %f250, %f249;
	add.f32 	%f252, %f240, %f251;
	sub.f32 	%f253, %f425, %f154;
	fma.rn.f32 	%f254, %f253, 0f3BBB989D, 0f3F000000;
	cvt.sat.f32.f32 	%f255, %f254;
	fma.rm.f32 	%f256, %f255, %f159, %f158;
	add.f32 	%f257, %f256, 0fCB40007F;
	neg.f32 	%f258, %f257;
	fma.rn.f32 	%f259, %f253, 0f3FB8AA3B, %f258;
	fma.rn.f32 	%f260, %f253, 0f32A57060, %f259;
	mov.b32 	%r266, %f256;
	shl.b32 	%r267, %r266, 23;
	mov.b32 	%f261, %r267;
	ex2.approx.ftz.f32 	%f262, %f260;
	mul.f32 	%f263, %f262, %f261;
	add.f32 	%f264, %f252, %f263;
	sub.f32 	%f265, %f424, %f154;
	fma.rn.f32 	%f266, %f265, 0f3BBB989D, 0f3F000000;
	cvt.sat.f32.f32 	%f267, %f266;
	fma.rm.f32 	%f268, %f267, %f159, %f158;
	add.f32 	%f269, %f268, 0fCB40007F;
	neg.f32 	%f270, %f269;
	fma.rn.f32 	%f271, %f265, 0f3FB8AA3B, %f270;
	fma.rn.f32 	%f272, %f265, 0f32A57060, %f271;
	mov.b32 	%r268, %f268;
	shl.b32 	%r269, %r268, 23;
	mov.b32 	%f273, %r269;
	ex2.approx.ftz.f32 	%f274, %f272;
	mul.f32 	%f275, %f274, %f273;
	add.f32 	%f276, %f264, %f275;
	sub.f32 	%f277, %f429, %f154;
	fma.rn.f32 	%f278, %f277, 0f3BBB989D, 0f3F000000;
	cvt.sat.f32.f32 	%f279, %f278;
	fma.rm.f32 	%f280, %f279, %f159, %f158;
	add.f32 	%f281, %f280, 0fCB40007F;
	neg.f32 	%f282, %f281;
	fma.rn.f32 	%f283, %f277, 0f3FB8AA3B, %f282;
	fma.rn.f32 	%f284, %f277, 0f32A57060, %f283;
	mov.b32 	%r270, %f280;
	shl.b32 	%r271, %r270, 23;
	mov.b32 	%f285, %r271;
	ex2.approx.ftz.f32 	%f286, %f284;
	mul.f32 	%f287, %f286, %f285;
	add.f32 	%f288, %f276, %f287;
	sub.f32 	%f289, %f428, %f154;
	fma.rn.f32 	%f290, %f289, 0f3BBB989D, 0f3F000000;
	cvt.sat.f32.f32 	%f291, %f290;
	fma.rm.f32 	%f292, %f291, %f159, %f158;
	add.f32 	%f293, %f292, 0fCB40007F;
	neg.f32 	%f294, %f293;
	fma.rn.f32 	%f295, %f289, 0f3FB8AA3B, %f294;
	fma.rn.f32 	%f296, %f289, 0f32A57060, %f295;
	mov.b32 	%r272, %f292;
	shl.b32 	%r273, %r272, 23;
	mov.b32 	%f297, %r273;
	ex2.approx.ftz.f32 	%f298, %f296;
	mul.f32 	%f299, %f298, %f297;
	add.f32 	%f300, %f288, %f299;
	sub.f32 	%f301, %f433, %f154;
	fma.rn.f32 	%f302, %f301, 0f3BBB989D, 0f3F000000;
	cvt.sat.f32.f32 	%f303, %f302;
	fma.rm.f32 	%f304, %f303, %f159, %f158;
	add.f32 	%f305, %f304, 0fCB40007F;
	neg.f32 	%f306, %f305;
	fma.rn.f32 	%f307, %f301, 0f3FB8AA3B, %f306;
	fma.rn.f32 	%f308, %f301, 0f32A57060, %f307;
	mov.b32 	%r274, %f304;
	shl.b32 	%r275, %r274, 23;
	mov.b32 	%f309, %r275;
	ex2.approx.ftz.f32 	%f310, %f308;
	mul.f32 	%f311, %f310, %f309;
	add.f32 	%f312, %f300, %f311;
	sub.f32 	%f313, %f432, %f154;
	fma.rn.f32 	%f314, %f313, 0f3BBB989D, 0f3F000000;
	cvt.sat.f32.f32 	%f315, %f314;
	fma.rm.f32 	%f316, %f315, %f159, %f158;
	add.f32 	%f317, %f316, 0fCB40007F;
	neg.f32 	%f318, %f317;
	fma.rn.f32 	%f319, %f313, 0f3FB8AA3B, %f318;
	fma.rn.f32 	%f320, %f313, 0f32A57060, %f319;
	mov.b32 	%r276, %f316;
	shl.b32 	%r277, %r276, 23;
	mov.b32 	%f321, %r277;
	ex2.approx.ftz.f32 	%f322, %f320;
	mul.f32 	%f323, %f322, %f321;
	add.f32 	%f324, %f312, %f323;
	sub.f32 	%f325, %f437, %f154;
	fma.rn.f32 	%f326, %f325, 0f3BBB989D, 0f3F000000;
	cvt.sat.f32.f32 	%f327, %f326;
	fma.rm.f32 	%f328, %f327, %f159, %f158;
	add.f32 	%f329, %f328, 0fCB40007F;
	neg.f32 	%f330, %f329;
	fma.rn.f32 	%f331, %f325, 0f3FB8AA3B, %f330;
	fma.rn.f32 	%f332, %f325, 0f32A57060, %f331;
	mov.b32 	%r278, %f328;
	shl.b32 	%r279, %r278, 23;
	mov.b32 	%f333, %r279;
	ex2.approx.ftz.f32 	%f334, %f332;
	mul.f32 	%f335, %f334, %f333;
	add.f32 	%f336, %f324, %f335;
	sub.f32 	%f337, %f436, %f154;
	fma.rn.f32 	%f338, %f337, 0f3BBB989D, 0f3F000000;
	cvt.sat.f32.f32 	%f339, %f338;
	fma.rm.f32 	%f340, %f339, %f159, %f158;
	add.f32 	%f341, %f340, 0fCB40007F;
	neg.f32 	%f342, %f341;
	fma.rn.f32 	%f343, %f337, 0f3FB8AA3B, %f342;
	fma.rn.f32 	%f344, %f337, 0f32A57060, %f343;
	mov.b32 	%r280, %f340;
	shl.b32 	%r281, %r280, 23;
	mov.b32 	%f345, %r281;
	ex2.approx.ftz.f32 	%f346, %f344;
	mul.f32 	%f347, %f346, %f345;
	add.f32 	%f348, %f336, %f347;
	sub.f32 	%f349, %f441, %f154;
	fma.rn.f32 	%f350, %f349, 0f3BBB989D, 0f3F000000;
	cvt.sat.f32.f32 	%f351, %f350;
	fma.rm.f32 	%f352, %f351, %f159, %f158;
	add.f32 	%f353, %f352, 0fCB40007F;
	neg.f32 	%f354, %f353;
	fma.rn.f32 	%f355, %f349, 0f3FB8AA3B, %f354;
	fma.rn.f32 	%f356, %f349, 0f32A57060, %f355;
	mov.b32 	%r282, %f352;
	shl.b32 	%r283, %r282, 23;
	mov.b32 	%f357, %r283;
	ex2.approx.ftz.f32 	%f358, %f356;
	mul.f32 	%f359, %f358, %f357;
	add.f32 	%f360, %f348, %f359;
	sub.f32 	%f361, %f440, %f154;
	fma.rn.f32 	%f362, %f361, 0f3BBB989D, 0f3F000000;
	cvt.sat.f32.f32 	%f363, %f362;
	fma.rm.f32 	%f364, %f363, %f159, %f158;
	add.f32 	%f365, %f364, 0fCB40007F;
	neg.f32 	%f366, %f365;
	fma.rn.f32 	%f367, %f361, 0f3FB8AA3B, %f366;
	fma.rn.f32 	%f368, %f361, 0f32A57060, %f367;
	mov.b32 	%r284, %f364;
	shl.b32 	%r285, %r284, 23;
	mov.b32 	%f369, %r285;
	ex2.approx.ftz.f32 	%f370, %f368;
	mul.f32 	%f371, %f370, %f369;
	add.f32 	%f372, %f360, %f371;
	sub.f32 	%f373, %f445, %f154;
	fma.rn.f32 	%f374, %f373, 0f3BBB989D, 0f3F000000;
	cvt.sat.f32.f32 	%f375, %f374;
	fma.rm.f32 	%f376, %f375, %f159, %f158;
	add.f32 	%f377, %f376, 0fCB40007F;
	neg.f32 	%f378, %f377;
	fma.rn.f32 	%f379, %f373, 0f3FB8AA3B, %f378;
	fma.rn.f32 	%f380, %f373, 0f32A57060, %f379;
	mov.b32 	%r286, %f376;
	shl.b32 	%r287, %r286, 23;
	mov.b32 	%f381, %r287;
	ex2.approx.ftz.f32 	%f382, %f380;
	mul.f32 	%f383, %f382, %f381;
	add.f32 	%f384, %f372, %f383;
	sub.f32 	%f385, %f444, %f154;
	fma.rn.f32 	%f386, %f385, 0f3BBB989D, 0f3F000000;
	cvt.sat.f32.f32 	%f387, %f386;
	fma.rm.f32 	%f388, %f387, %f159, %f158;
	add.f32 	%f389, %f388, 0fCB40007F;
	neg.f32 	%f390, %f389;
	fma.rn.f32 	%f391, %f385, 0f3FB8AA3B, %f390;
	fma.rn.f32 	%f392, %f385, 0f32A57060, %f391;
	mov.b32 	%r288, %f388;
	shl.b32 	%r289, %r288, 23;
	mov.b32 	%f393, %r289;
	ex2.approx.ftz.f32 	%f394, %f392;
	mul.f32 	%f395, %f394, %f393;
	add.f32 	%f396, %f384, %f395;
	mov.b32 	%r290, %f396;
	shfl.sync.bfly.b32	%r291|%p69, %r290, 16, 31, -1;
	mov.b32 	%f397, %r291;
	add.f32 	%f398, %f396, %f397;
	mov.b32 	%r292, %f398;
	shfl.sync.bfly.b32	%r293|%p70, %r292, 8, 31, -1;
	mov.b32 	%f399, %r293;
	add.f32 	%f400, %f398, %f399;
	mov.b32 	%r294, %f400;
	shfl.sync.bfly.b32	%r295|%p71, %r294, 4, 31, -1;
	mov.b32 	%f401, %r295;
	add.f32 	%f402, %f400, %f401;
	mov.b32 	%r296, %f402;
	shfl.sync.bfly.b32	%r297|%p72, %r296, 2, 31, -1;
	mov.b32 	%f403, %r297;
	add.f32 	%f404, %f402, %f403;
	mov.b32 	%r298, %f404;
	shfl.sync.bfly.b32	%r299|%p73, %r298, 1, 31, -1;
	mov.b32 	%f405, %r299;
	add.f32 	%f406, %f404, %f405;
	div.rn.f32 	%f73, %f167, %f406;
	div.rn.f32 	%f74, %f179, %f406;
	div.rn.f32 	%f75, %f191, %f406;
	div.rn.f32 	%f76, %f203, %f406;
	div.rn.f32 	%f77, %f215, %f406;
	div.rn.f32 	%f78, %f227, %f406;
	div.rn.f32 	%f79, %f239, %f406;
	div.rn.f32 	%f80, %f251, %f406;
	div.rn.f32 	%f81, %f263, %f406;
	div.rn.f32 	%f82, %f275, %f406;
	div.rn.f32 	%f83, %f287, %f406;
	div.rn.f32 	%f84, %f299, %f406;
	div.rn.f32 	%f85, %f311, %f406;
	div.rn.f32 	%f86, %f323, %f406;
	div.rn.f32 	%f87, %f335, %f406;
	div.rn.f32 	%f88, %f347, %f406;
	div.rn.f32 	%f89, %f359, %f406;
	div.rn.f32 	%f90, %f371, %f406;
	div.rn.f32 	%f91, %f383, %f406;
	div.rn.f32 	%f92, %f395, %f406;
	mul.lo.s64 	%rd29, %rd143, %rd41;
	@%p63 bra 	$L__BB341_46;
	add.s64 	%rd80, %rd29, %rd5;
	shr.u64 	%rd81, %rd80, 63;
	add.s64 	%rd82, %rd80, %rd81;
	shl.b64 	%rd83, %rd82, 2;
	and.b64  	%rd84, %rd83, -8;
	add.s64 	%rd85, %rd3, %rd84;
	st.global.v2.f32 	[%rd85], {%f73, %f74};
$L__BB341_46:
	setp.le.s64 	%p74, %rd43, %rd6;
	@%p74 bra 	$L__BB341_48;
	add.s64 	%rd86, %rd29, %rd6;
	shr.u64 	%rd87, %rd86, 63;
	add.s64 	%rd88, %rd86, %rd87;
	shl.b64 	%rd89, %rd88, 2;
	and.b64  	%rd90, %rd89, -8;
	add.s64 	%rd91, %rd3, %rd90;
	st.global.v2.f32 	[%rd91], {%f75, %f76};
$L__BB341_48:
	setp.le.s64 	%p75, %rd43, %rd7;
	@%p75 bra 	$L__BB341_50;
	add.s64 	%rd92, %rd29, %rd7;
	shr.u64 	%rd93, %rd92, 63;
	add.s64 	%rd94, %rd92, %rd93;
	shl.b64 	%rd95, %rd94, 2;
	and.b64  	%rd96, %rd95, -8;
	add.s64 	%rd97, %rd3, %rd96;
	st.global.v2.f32 	[%rd97], {%f77, %f78};
$L__BB341_50:
	setp.le.s64 	%p76, %rd43, %rd8;
	@%p76 bra 	$L__BB341_52;
	add.s64 	%rd98, %rd29, %rd8;
	shr.u64 	%rd99, %rd98, 63;
	add.s64 	%rd100, %rd98, %rd99;
	shl.b64 	%rd101, %rd100, 2;
	and.b64  	%rd102, %rd101, -8;
	add.s64 	%rd103, %rd3, %rd102;
	st.global.v2.f32 	[%rd103], {%f79, %f80};
$L__BB341_52:
	setp.le.s64 	%p77, %rd43, %rd9;
	@%p77 bra 	$L__BB341_54;
	add.s64 	%rd104, %rd29, %rd9;
	shr.u64 	%rd105, %rd104, 63;
	add.s64 	%rd106, %rd104, %rd105;
	shl.b64 	%rd107, %rd106, 2;
	and.b64  	%rd108, %rd107, -8;
	add.s64 	%rd109, %rd3, %rd108;
	st.global.v2.f32 	[%rd109], {%f81, %f82};
$L__BB341_54:
	setp.le.s64 	%p78, %rd43, %rd10;
	@%p78 bra 	$L__BB341_56;
	add.s64 	%rd110, %rd29, %rd10;
	shr.u64 	%rd111, %rd110, 63;
	add.s64 	%rd112, %rd110, %rd111;
	shl.b64 	%rd113, %rd112, 2;
	and.b64  	%rd114, %rd113, -8;
	add.s64 	%rd115, %rd3, %rd114;
	st.global.v2.f32 	[%rd115], {%f83, %f84};
$L__BB341_56:
	setp.le.s64 	%p79, %rd43, %rd11;
	@%p79 bra 	$L__BB341_58;
	add.s64 	%rd116, %rd29, %rd11;
	shr.u64 	%rd117, %rd116, 63;
	add.s64 	%rd118, %rd116, %rd117;
	shl.b64 	%rd119, %rd118, 2;
	and.b64  	%rd120, %rd119, -8;
	add.s64 	%rd121, %rd3, %rd120;
	st.global.v2.f32 	[%rd121], {%f85, %f86};
$L__BB341_58:
	setp.le.s64 	%p80, %rd43, %rd12;
	@%p80 bra 	$L__BB341_60;
	add.s64 	%rd122, %rd29, %rd12;
	shr.u64 	%rd123, %rd122, 63;
	add.s64 	%rd124, %rd122, %rd123;
	shl.b64 	%rd125, %rd124, 2;
	and.b64  	%rd126, %rd125, -8;
	add.s64 	%rd127, %rd3, %rd126;
	st.global.v2.f32 	[%rd127], {%f87, %f88};
$L__BB341_60:
	setp.le.s64 	%p81, %rd43, %rd13;
	@%p81 bra 	$L__BB341_62;
	add.s64 	%rd128, %rd29, %rd13;
	shr.u64 	%rd129, %rd128, 63;
	add.s64 	%rd130, %rd128, %rd129;
	shl.b64 	%rd131, %rd130, 2;
	and.b64  	%rd132, %rd131, -8;
	add.s64 	%rd133, %rd3, %rd132;
	st.global.v2.f32 	[%rd133], {%f89, %f90};
$L__BB341_62:
	setp.le.s64 	%p82, %rd43, %rd14;
	@%p82 bra 	$L__BB341_64;
	add.s64 	%rd134, %rd29, %rd14;
	shr.u64 	%rd135, %rd134, 63;
	add.s64 	%rd136, %rd134, %rd135;
	shl.b64 	%rd137, %rd136, 2;
	and.b64  	%rd138, %rd137, -8;
	add.s64 	%rd139, %rd3, %rd138;
	st.global.v2.f32 	[%rd139], {%f91, %f92};
$L__BB341_64:
	ld.param.u64 	%rd142, [_Z15SoftmaxWarpImplI22BroadcastScaleMaskLoadIffbLm3EiE11DirectStoreIffEfLi2ELi20ELi32ELi1ELb1EL9Algorithm0EEvT_T0_ll_param_2];
	mov.u32 	%r300, %nctaid.x;
	mov.u32 	%r301, %ntid.y;
	mul.lo.s32 	%r302, %r300, %r301;
	cvt.s64.s32 	%rd140, %r302;
	add.s64 	%rd143, %rd143, %rd140;
	setp.lt.s64 	%p83, %rd143, %rd142;
	@%p83 bra 	$L__BB341_4;
$L__BB341_65:
	ret;

}
	// .globl	_Z15SoftmaxWarpImplI22BroadcastScaleMaskLoadIffbLm3EiE11DirectStoreIffEfLi2ELi22ELi32ELi1ELb0EL9Algorithm0EEvT_T0_ll
.visible .entry _Z15SoftmaxWarpImplI22BroadcastScaleMaskLoadIffbLm3EiE11DirectStoreIffEfLi2ELi22ELi32ELi1ELb0EL9Algorithm0EEvT_T0_ll(
	.param .align 8 .b8 _Z15SoftmaxWarpImplI22BroadcastScaleMaskLoadIffbLm3EiE11DirectStoreIffEfLi2ELi22ELi32ELi1ELb0EL9Algorithm0EEvT_T0_ll_param_0[112],
	.param .align 8 .b8 _Z15SoftmaxWarpImplI22BroadcastScaleMaskLoadIffbLm3EiE11DirectStoreIffEfLi2ELi22ELi32ELi1ELb0EL9Algorithm0EEvT_T0_ll_param_1[16],
	.param .u64 _Z15SoftmaxWarpImplI22BroadcastScaleMaskLoadIffbLm3EiE11DirectStoreIffEfLi2ELi22ELi32ELi1ELb0EL9Algorithm0EEvT_T0_ll_param_2,
	.param .u64 _Z15SoftmaxWarpImplI22BroadcastScaleMaskLoadIffbLm3EiE11DirectStoreIffEfLi2ELi22ELi32ELi1ELb0EL9Algorithm0EEvT_T0_ll_param_3
)
{
	.reg .pred 	%p<69>;
	.reg .b16 	%rs<31>;
	.reg .b32 	%r<308>;
	.reg .b32 	%f<412>;
	.reg .b64 	%rd<144>;

	ld.param.u64 	%rd30, [_Z15SoftmaxWarpImplI22BroadcastScaleMaskLoadIffbLm3EiE11DirectStoreIffEfLi2ELi22ELi32ELi1ELb0EL9Algorithm0EEvT_T0_ll_param_1+8];
	ld.param.u64 	%rd29, [_Z15SoftmaxWarpImplI22BroadcastScaleMaskLoadIffbLm3EiE11DirectStoreIffEfLi2ELi22ELi32ELi1ELb0EL9Algorithm0EEvT_T0_ll_param_1];
	ld.param.v2.f32 	{%f36, %f37}, [_Z15SoftmaxWarpImplI22BroadcastScaleMaskLoadIffbLm3EiE11DirectStoreIffEfLi2ELi22ELi32ELi1ELb0EL9Algorithm0EEvT_T0_ll_param_0+104];
	ld.param.u64 	%rd28, [_Z15SoftmaxWarpImplI22BroadcastScaleMaskLoadIffbLm3EiE11DirectStoreIffEfLi2ELi22ELi32ELi1ELb0EL9Algorithm0EEvT_T0_ll_param_0+96];
	ld.param.u32 	%r13, [_Z15SoftmaxWarpImplI22BroadcastScaleMaskLoadIffbLm3EiE11DirectStoreIffEfLi2ELi22ELi32ELi1ELb0EL9Algorithm0EEvT_T0_ll_param_0+80];
	ld.param.v2.u32 	{%r11, %r12}, [_Z15SoftmaxWarpImplI22BroadcastScaleMaskLoadIffbLm3EiE11DirectStoreIffEfLi2ELi22ELi32ELi1ELb0EL9Algorithm0EEvT_T0_ll_param_0+72];
	ld.param.v2.u32 	{%r8, %r9}, [_Z15SoftmaxWarpImplI22BroadcastScaleMaskLoadIffbLm3EiE11DirectStoreIffEfLi2ELi22ELi32ELi1ELb0EL9Algorithm0EEvT_T0_ll_param_0+48];
	ld.param.u64 	%rd24, [_Z15SoftmaxWarpImplI22BroadcastScaleMaskLoadIffbLm3EiE11DirectStoreIffEfLi2ELi22ELi32ELi1ELb0EL9Algorithm0EEvT_T0_ll_param_0+32];
	ld.param.u64 	%rd23, [_Z15SoftmaxWarpImplI22BroadcastScaleMaskLoadIffbLm3EiE11DirectStoreIffEfLi2ELi22ELi32ELi1ELb0EL9Algorithm0EEvT_T0_ll_param_0+24];
	ld.param.u64 	%rd22, [_Z15SoftmaxWarpImplI22BroadcastScaleMaskLoadIffbLm3EiE11DirectStoreIffEfLi2ELi22ELi32ELi1ELb0EL9Algorithm0EEvT_T0_ll_param_0+16];
	ld.param.u64 	%rd21, [_Z15SoftmaxWarpImplI22BroadcastScaleMaskLoadIffbLm3EiE11DirectStoreIffEfLi2ELi22ELi32ELi1ELb0EL9Algorithm0EEvT_T0_ll_param_0+8];
	ld.param.u64 	%rd20, [_Z15SoftmaxWarpImplI22BroadcastScaleMaskLoadIffbLm3EiE11DirectStoreIffEfLi2ELi22ELi32ELi1ELb0EL9Algorithm0EEvT_T0_ll_param_0];
	ld.param.u64 	%rd32, [_Z15SoftmaxWarpImplI22BroadcastScaleMaskLoadIffbLm3EiE11DirectStoreIffEfLi2ELi22ELi32ELi1ELb0EL9Algorithm0EEvT_T0_ll_param_3];
	cvta.to.global.u64 	%rd1, %rd20;
	cvta.to.global.u64 	%rd2, %rd21;
	setp.lt.s64 	%p1, %rd32, 705;
	@%p1 bra 	$L__BB342_2;
	mov.u64 	%rd33, $str;
	cvta.global.u64 	%rd34, %rd33;
	mov.u64 	%rd35, $str$1;
	cvta.global.u64 	%rd36, %rd35;
	mov.u64 	%rd37, __unnamed_333;
	cvta.global.u64 	%rd38, %rd37;
	{ // callseq 332, 0
	.param .b64 param0;
	st.param.b64 	[param0], %rd34;
	.param .b64 param1;
	st.param.b64 	[param1], %rd36;
	.param .b32 param2;
	st.param.b32 	[param2], 219;
	.param .b64 param3;
	st.param.b64 	[param3], %rd38;
	.param .b64 param4;
	st.param.b64 	[param4], 1;
	call.uni 
	__assertfail, 
	(
	param0, 
	param1, 
	param2, 
	param3, 
	param4
	);
	} // callseq 332
$L__BB342_2:
	ld.param.u64 	%rd141, [_Z15SoftmaxWarpImplI22BroadcastScaleMaskLoadIffbLm3EiE11DirectStoreIffEfLi2ELi22ELi32ELi1ELb0EL9Algorithm0EEvT_T0_ll_param_2];
	mov.u32 	%r24, %ctaid.x;
	mov.u32 	%r25, %ntid.y;
	mov.u32 	%r26, %tid.y;
	mad.lo.s32 	%r27, %r24, %r25, %r26;
	cvt.s64.s32 	%rd143, %r27;
	setp.le.s64 	%p2, %rd141, %rd143;
	@%p2 bra 	$L__BB342_27;
	mov.u32 	%r28, %tid.x;
	shl.b32 	%r29, %r28, 1;
	cvt.u32.u64 	%r31, %rd28;
$L__BB342_4:
	setp.eq.s64 	%p3, %rd24, 1;
	setp.eq.s64 	%p4, %rd23, 1;
	setp.eq.s64 	%p5, %rd22, 1;
	cvt.u32.u64 	%r30, %rd143;
	mad.lo.s32 	%r6, %r31, %r30, %r29;
	div.s32 	%r32, %r6, %r8;
	mul.lo.s32 	%r33, %r32, %r8;
	sub.s32 	%r34, %r6, %r33;
	div.s32 	%r35, %r34, %r9;
	mul.lo.s32 	%r36, %r35, %r9;
	sub.s32 	%r37, %r34, %r36;
	selp.b32 	%r38, 0, %r32, %p5;
	selp.b32 	%r39, 0, %r35, %p4;
	selp.b32 	%r40, 0, %r37, %p3;
	mul.lo.s32 	%r41, %r11, %r38;
	mad.lo.s32 	%r42, %r12, %r39, %r41;
	mad.lo.s32 	%r43, %r13, %r40, %r42;
	shr.u32 	%r44, %r6, 31;
	add.s32 	%r45, %r6, %r44;
	shr.s32 	%r46, %r45, 1;
	mul.wide.s32 	%rd39, %r46, 8;
	add.s64 	%rd8, %rd1, %rd39;
	ld.global.f32 	%f38, [%rd8];
	shr.u32 	%r47, %r43, 31;
	add.s32 	%r48, %r43, %r47;
	shr.s32 	%r49, %r48, 1;
	mul.wide.s32 	%rd40, %r49, 2;
	add.s64 	%rd41, %rd2, %rd40;
	ld.global.v2.u8 	{%rs9, %rs10}, [%rd41];
	setp.eq.s16 	%p6, %rs9, 0;
	mul.f32 	%f39, %f38, %f37;
	selp.f32 	%f3, %f36, %f39, %p6;
	setp.eq.s16 	%p7, %rs10, 0;
	mov.f32 	%f401, %f36;
	@%p7 bra 	$L__BB342_6;
	ld.global.f32 	%f40, [%rd8+4];
	mul.f32 	%f401, %f40, %f37;
$L__BB342_6:
	setp.eq.s64 	%p8, %rd24, 1;
	setp.eq.s64 	%p9, %rd23, 1;
	setp.eq.s64 	%p10, %rd22, 1;
	add.s32 	%r7, %r6, 64;
	div.s32 	%r50, %r7, %r8;
	mul.lo.s32 	%r51, %r50, %r8;
	sub.s32 	%r52, %r7, %r51;
	div.s32 	%r53, %r52, %r9;
	mul.lo.s32 	%r54, %r53, %r9;
	sub.s32 	%r55, %r52, %r54;
	selp.b32 	%r56, 0, %r50, %p10;
	selp.b32 	%r57, 0, %r53, %p9;
	selp.b32 	%r58, 0, %r55, %p8;
	mul.lo.s32 	%r59, %r11, %r56;
	mad.lo.s32 	%r60, %r12, %r57, %r59;
	mad.lo.s32 	%r61, %r13, %r58, %r60;
	shr.u32 	%r62, %r7, 31;
	add.s32 	%r63, %r7, %r62;
	shr.s32 	%r64, %r63, 1;
	mul.wide.s32 	%rd42, %r64, 8;
	add.s64 	%rd9, %rd1, %rd42;
	ld.global.f32 	%f41, [%rd9];
	shr.u32 	%r65, %r61, 31;
	add.s32 	%r66, %r61, %r65;
	shr.s32 	%r67, %r66, 1;
	mul.wide.s32 	%rd43, %r67, 2;
	add.s64 	%rd44, %rd2, %rd43;
	ld.global.v2.u8 	{%rs11, %rs12}, [%rd44];
	setp.eq.s16 	%p11, %rs11, 0;
	mul.f32 	%f42, %f41, %f37;
	selp.f32 	%f6, %f36, %f42, %p11;
	setp.eq.s16 	%p12, %rs12, 0;
	mov.f32 	%f402, %f36;
	@%p12 bra 	$L__BB342_8;
	ld.global.f32 	%f43, [%rd9+4];
	mul.f32 	%f402, %f43, %f37;
$L__BB342_8:
	setp.eq.s64 	%p13, %rd24, 1;
	setp.eq.s64 	%p14, %rd23, 1;
	setp.eq.s64 	%p15, %rd22, 1;
	add.s32 	%r68, %r7, 64;
	div.s32 	%r69, %r68, %r8;
	mul.lo.s32 	%r70, %r69, %r8;
	sub.s32 	%r71, %r68, %r70;
	div.s32 	%r72, %r71, %r9;
	mul.lo.s32 	%r73, %r72, %r9;
	sub.s32 	%r74, %r71, %r73;
	selp.b32 	%r75, 0, %r69, %p15;
	selp.b32 	%r76, 0, %r72, %p14;
	selp.b32 	%r77, 0, %r74, %p13;
	mul.lo.s32 	%r78, %r11, %r75;
	mad.lo.s32 	%r79, %r12, %r76, %r78;
	mad.lo.s32 	%r80, %r13, %r77, %r79;
	shr.u32 	%r81, %r68, 31;
	add.s32 	%r82, %r68, %r81;
	shr.s32 	%r83, %r82, 1;
	mul.wide.s32 	%rd45, %r83, 8;
	add.s64 	%rd10, %rd1, %rd45;
	ld.global.f32 	%f44, [%rd10];
	shr.u32 	%r84, %r80, 31;
	add.s32 	%r85, %r80, %r84;
	shr.s32 	%r86, %r85, 1;
	mul.wide.s32 	%rd46, %r86, 2;
	add.s64 	%rd47, %rd2, %rd46;
	ld.global.v2.u8 	{%rs13, %rs14}, [%rd47];
	setp.eq.s16 	%p16, %rs13, 0;
	mul.f32 	%f45, %f44, %f37;
	selp.f32 	%f9, %f36, %f45, %p16;
	setp.eq.s16 	%p17, %rs14, 0;
	mov.f32 	%f403, %f36;
	@%p17 bra 	$L__BB342_10;
	ld.global.f32 	%f46, [%rd10+4];
	mul.f32 	%f403, %f46, %f37;
$L__BB342_10:
	setp.eq.s64 	%p18, %rd24, 1;
	setp.eq.s64 	%p19, %rd23, 1;
	setp.eq.s64 	%p20, %rd22, 1;
	add.s32 	%r87, %r7, 128;
	div.s32 	%r88, %r87, %r8;
	mul.lo.s32 	%r89, %r88, %r8;
	sub.s32 	%r90, %r87, %r89;
	div.s32 	%r91, %r90, %r9;
	mul.lo.s32 	%r92, %r91, %r9;
	sub.s32 	%r93, %r90, %r92;
	selp.b32 	%r94, 0, %r88, %p20;
	selp.b32 	%r95, 0, %r91, %p19;
	selp.b32 	%r96, 0, %r93, %p18;
	mul.lo.s32 	%r97, %r11, %r94;
	mad.lo.s32 	%r98, %r12, %r95, %r97;
	mad.lo.s32 	%r99, %r13, %r96, %r98;
	shr.u32 	%r100, %r87, 31;
	add.s32 	%r101, %r87, %r100;
	shr.s32 	%r102, %r101, 1;
	mul.wide.s32 	%rd48, %r102, 8;
	add.s64 	%rd11, %rd1, %rd48;
	ld.global.f32 	%f47, [%rd11];
	shr.u32 	%r103, %r99, 31;
	add.s32 	%r104, %r99, %r103;
	shr.s32 	%r105, %r104, 1;
	mul.wide.s32 	%rd49, %r105, 2;
	add.s64 	%rd50, %rd2, %rd49;
	ld.global.v2.u8 	{%rs15, %rs16}, [%rd50];
	setp.eq.s16 	%p21, %rs15, 0;
	mul.f32 	%f48, %f47, %f37;
	selp.f32 	%f12, %f36, %f48, %p21;
	setp.eq.s16 	%p22, %rs16, 0;
	mov.f32 	%f404, %f36;
	@%p22 bra 	$L__BB342_12;
	ld.global.f32 	%f49, [%rd11+4];
	mul.f32 	%f404, %f49, %f37;
$L__BB342_12:
	setp.eq.s64 	%p23, %rd24, 1;
	setp.eq.s64 	%p24, %rd23, 1;
	setp.eq.s64 	%p25, %rd22, 1;
	add.s32 	%r106, %r7, 192;
	div.s32 	%r107, %r106, %r8;
	mul.lo.s32 	%r108, %r107, %r8;
	sub.s32 	%r109, %r106, %r108;
	div.s32 	%r110, %r109, %r9;
	mul.lo.s32 	%r111, %r110, %r9;
	sub.s32 	%r112, %r109, %r111;
	selp.b32 	%r113, 0, %r107, %p25;
	selp.b32 	%r114, 0, %r110, %p24;
	selp.b32 	%r115, 0, %r112, %p23;
	mul.lo.s32 	%r116, %r11, %r113;
	mad.lo.s32 	%r117, %r12, %r114, %r116;
	mad.lo.s32 	%r118, %r13, %r115, %r117;
	shr.u32 	%r119, %r106, 31;
	add.s32 	%r120, %r106, %r119;
	shr.s32 	%r121, %r120, 1;
	mul.wide.s32 	%rd51, %r121, 8;
	add.s64 	%rd12, %rd1, %rd51;
	ld.global.f32 	%f50, [%rd12];
	shr.u32 	%r122, %r118, 31;
	add.s32 	%r123, %r118, %r122;
	shr.s32 	%r124, %r123, 1;
	mul.wide.s32 	%rd52, %r124, 2;
	add.s64 	%rd53, %rd2, %rd52;
	ld.global.v2.u8 	{%rs17, %rs18}, [%rd53];
	setp.eq.s16 	%p26, %rs17, 0;
	mul.f32 	%f51, %f50, %f37;
	selp.f32 	%f15, %f36, %f51, %p26;
	setp.eq.s16 	%p27, %rs18, 0;
	mov.f32 	%f405, %f36;
	@%p27 bra 	$L__BB342_14;
	ld.global.f32 	%f52, [%rd12+4];
	mul.f32 	%f405, %f52, %f37;
$L__BB342_14:
	setp.eq.s64 	%p28, %rd24, 1;
	setp.eq.s64 	%p29, %rd23, 1;
	setp.eq.s64 	%p30, %rd22, 1;
	add.s32 	%r125, %r7, 256;
	div.s32 	%r126, %r125, %r8;
	mul.lo.s32 	%r127, %r126, %r8;
	sub.s32 	%r128, %r125, %r127;
	div.s32 	%r129, %r128, %r9;
	mul.lo.s32 	%r130, %r129, %r9;
	sub.s32 	%r131, %r128, %r130;
	selp.b32 	%r132, 0, %r126, %p30;
	selp.b32 	%r133, 0, %r129, %p29;
	selp.b32 	%r134, 0, %r131, %p28;
	mul.lo.s32 	%r135, %r11, %r132;
	mad.lo.s32 	%r136, %r12, %r133, %r135;
	mad.lo.s32 	%r137, %r13, %r134, %r136;
	shr.u32 	%r138, %r125, 31;
	add.s32 	%r139, %r125, %r138;
	shr.s32 	%r140, %r139, 1;
	mul.wide.s32 	%rd54, %r140, 8;
	add.s64 	%rd13, %rd1, %rd54;
	ld.global.f32 	%f53, [%rd13];
	shr.u32 	%r141, %r137, 31;
	add.s32 	%r142, %r137, %r141;
	shr.s32 	%r143, %r142, 1;
	mul.wide.s32 	%rd55, %r143, 2;
	add.s64 	%rd56, %rd2, %rd55;
	ld.global.v2.u8 	{%rs19, %rs20}, [%rd56];
	setp.eq.s16 	%p31, %rs19, 0;
	mul.f32 	%f54, %f53, %f37;
	selp.f32 	%f18, %f36, %f54, %p31;
	setp.eq.s16 	%p32, %rs20, 0;
	mov.f32 	%f406, %f36;
	@%p32 bra 	$L__BB342_16;
	ld.global.f32 	%f55, [%rd13+4];
	mul.f32 	%f406, %f55, %f37;
$L__BB342_16:
	add.s32 	%r144, %r7, 320;
	div.s32 	%r145, %r144, %r8;
	mul.lo.s32 	%r146, %r145, %r8;
	sub.s32 	%r147, %r144, %r146;
	div.s32 	%r148, %r147, %r9;
	mul.lo.s32 	%r149, %r148, %r9;
	sub.s32 	%r150, %r147, %r149;
	selp.b32 	%r151, 0, %r145, %p30;
	selp.b32 	%r152, 0, %r148, %p29;
	selp.b32 	%r153, 0, %r150, %p28;
	mul.lo.s32 	%r154, %r11, %r151;
	mad.lo.s32 	%r155, %r12, %r152, %r154;
	mad.lo.s32 	%r156, %r13, %r153, %r155;
	shr.u32 	%r157, %r144, 31;
	add.s32 	%r158, %r144, %r157;
	shr.s32 	%r159, %r158, 1;
	mul.wide.s32 	%rd57, %r159, 8;
	add.s64 	%rd14, %rd1, %rd57;
	ld.global.f32 	%f56, [%rd14];
	shr.u32 	%r160, %r156, 31;
	add.s32 	%r161, %r156, %r160;
	shr.s32 	%r162, %r161, 1;
	mul.wide.s32 	%rd58, %r162, 2;
	add.s64 	%rd59, %rd2, %rd58;
	ld.global.v2.u8 	{%rs21, %rs22}, [%rd59];
	setp.eq.s16 	%p36, %rs21, 0;
	mul.f32 	%f57, %f56, %f37;
	selp.f32 	%f21, %f36, %f57, %p36;
	setp.eq.s16 	%p37, %rs22, 0;
	mov.f32 	%f407, %f36;
	@%p37 bra 	$L__BB342_18;
	ld.global.f32 	%f58, [%rd14+4];
	mul.f32 	%f407, %f58, %f37;
$L__BB342_18:
	add.s32 	%r163, %r7, 384;
	div.s32 	%r164, %r163, %r8;
	mul.lo.s32 	%r165, %r164, %r8;
	sub.s32 	%r166, %r163, %r165;
	div.s32 	%r167, %r166, %r9;
	mul.lo.s32 	%r168, %r167, %r9;
	sub.s32 	%r169, %r166, %r168;
	selp.b32 	%r170, 0, %r164, %p30;
	selp.b32 	%r171, 0, %r167, %p29;
	selp.b32 	%r172, 0, %r169, %p28;
	mul.lo.s32 	%r173, %r11, %r170;
	mad.lo.s32 	%r174, %r12, %r171, %r173;
	mad.lo.s32 	%r175, %r13, %r172, %r174;
	shr.u32 	%r176, %r163, 31;
	add.s32 	%r177, %r163, %r176;
	shr.s32 	%r178, %r177, 1;
	mul.wide.s32 	%rd60, %r178, 8;
	add.s64 	%rd15, %rd1, %rd60;
	ld.global.f32 	%f59, [%rd15];
	shr.u32 	%r179, %r175, 31;
	add.s32 	%r180, %r175, %r179;
	shr.s32 	%r181, %r180, 1;
	mul.wide.s32 	%rd61, %r181, 2;
	add.s64 	%rd62, %rd2, %rd61;
	ld.global.v2.u8 	{%rs23, %rs24}, [%rd62];
	setp.eq.s16 	%p41, %rs23, 0;
	mul.f32 	%f60, %f59, %f37;
	selp.f32 	%f24, %f36, %f60, %p41;
	setp.eq.s16 	%p42, %rs24, 0;
	mov.f32 	%f408, %f36;
	@%p42 bra 	$L__BB342_20;
	ld.global.f32 	%f61, [%rd15+4];
	mul.f32 	%f408, %f61, %f37;
$L__BB342_20:
	add.s32 	%r182, %r7, 448;
	div.s32 	%r183, %r182, %r8;
	mul.lo.s32 	%r184, %r183, %r8;
	sub.s32 	%r185, %r182, %r184;
	div.s32 	%r186, %r185, %r9;
	mul.lo.s32 	%r187, %r186, %r9;
	sub.s32 	%r188, %r185, %r187;
	selp.b32 	%r189, 0, %r183, %p30;
	selp.b32 	%r190, 0, %r186, %p29;
	selp.b32 	%r191, 0, %r188, %p28;
	mul.lo.s32 	%r192, %r11, %r189;
	mad.lo.s32 	%r193, %r12, %r190, %r192;
	mad.lo.s32 	%r194, %r13, %r191, %r193;
	shr.u32 	%r195, %r182, 31;
	add.s32 	%r196, %r182, %r195;
	shr.s32 	%r197, %r196, 1;
	mul.wide.s32 	%rd63, %r197, 8;
	add.s64 	%rd16, %rd1, %rd63;
	ld.global.f32 	%f62, [%rd16];
	shr.u32 	%r198, %r194, 31;
	add.s32 	%r199, %r194, %r198;
	shr.s32 	%r200, %r199, 1;
	mul.wide.s32 	%rd64, %r200, 2;
	add.s64 	%rd65, %rd2, %rd64;
	ld.global.v2.u8 	{%rs25, %rs26}, [%rd65];
	setp.eq.s16 	%p46, %rs25, 0;
	mul.f32 	%f63, %f62, %f37;
	selp.f32 	%f27, %f36, %f63, %p46;
	setp.eq.s16 	%p47, %rs26, 0;
	mov.f32 	%f409, %f36;
	@%p47 bra 	$L__BB342_22;
	ld.global.f32 	%f64, [%rd16+4];
	mul.f32 	%f409, %f64, %f37;
$L__BB342_22:
	add.s32 	%r201, %r7, 512;
	div.s32 	%r202, %r201, %r8;
	mul.lo.s32 	%r203, %r202, %r8;
	sub.s32 	%r204, %r201, %r203;
	div.s32 	%r205, %r204, %r9;
	mul.lo.s32 	%r206, %r205, %r9;
	sub.s32 	%r207, %r204, %r206;
	selp.b32 	%r208, 0, %r202, %p30;
	selp.b32 	%r209, 0, %r205, %p29;
	selp.b32 	%r210, 0, %r207, %p28;
	mul.lo.s32 	%r211, %r11, %r208;
	mad.lo.s32 	%r212, %r12, %r209, %r211;
	mad.lo.s32 	%r213, %r13, %r210, %r212;
	shr.u32 	%r214, %r201, 31;
	add.s32 	%r215, %r201, %r214;
	shr.s32 	%r216, %r215, 1;
	mul.wide.s32 	%rd66, %r216, 8;
	add.s64 	%rd17, %rd1, %rd66;
	ld.global.f32 	%f65, [%rd17];
	shr.u32 	%r217, %r213, 31;
	add.s32 	%r218, %r213, %r217;
	shr.s32 	%r219, %r218, 1;
	mul.wide.s32 	%rd67, %r219, 2;
	add.s64 	%rd68, %rd2, %rd67;
	ld.global.v2.u8 	{%rs27, %rs28}, [%rd68];
	setp.eq.s16 	%p51, %rs27, 0;
	mul.f32 	%f66, %f65, %f37;
	selp.f32 	%f30, %f36, %f66, %p51;
	setp.eq.s16 	%p52, %rs28, 0;
	mov.f32 	%f410, %f36;
	@%p52 bra 	$L__BB342_24;
	ld.global.f32 	%f67, [%rd17+4];
	mul.f32 	%f410, %f67, %f37;
$L__BB342_24:
	add.s32 	%r220, %r7, 576;
	div.s32 	%r221, %r220, %r8;
	mul.lo.s32 	%r222, %r221, %r8;
	sub.s32 	%r223, %r220, %r222;
	div.s32 	%r224, %r223, %r9;
	mul.lo.s32 	%r225, %r224, %r9;
	sub.s32 	%r226, %r223, %r225;
	selp.b32 	%r227, 0, %r221, %p30;
	selp.b32 	%r228, 0, %r224, %p29;
	selp.b32 	%r229, 0, %r226, %p28;
	mul.lo.s32 	%r230, %r11, %r227;
	mad.lo.s32 	%r231, %r12, %r228, %r230;
	mad.lo.s32 	%r232, %r13, %r229, %r231;
	shr.u32 	%r233, %r220, 31;
	add.s32 	%r234, %r220, %r233;
	shr.s32 	%r235, %r234, 1;
	mul.wide.s32 	%rd69, %r235, 8;
	add.s64 	%rd18, %rd1, %rd69;
	ld.global.f32 	%f68, [%rd18];
	shr.u32 	%r236, %r232, 31;
	add.s32 	%r237, %r232, %r236;
	shr.s32 	%r238, %r237, 1;
	mul.wide.s32 	%rd70, %r238, 2;
	add.s64 	%rd71, %rd2, %rd70;
	ld.global.v2.u8 	{%rs29, %rs30}, [%rd71];
	setp.eq.s16 	%p56, %rs29, 0;
	mul.f32 	%f69, %f68, %f37;
	selp.f32 	%f33, %f36, %f69, %p56;
	setp.eq.s16 	%p57, %rs30, 0;
	mov.f32 	%f411, %f36;
	@%p57 bra 	$L__BB342_26;
	ld.global.f32 	%f70, [%rd18+4];
	mul.f32 	%f411, %f70, %f37;
$L__BB342_26:
	ld.param.u64 	%rd142, [_Z15SoftmaxWarpImplI22BroadcastScaleMaskLoadIffbLm3EiE11DirectStoreIffEfLi2ELi22ELi32ELi1ELb0EL9Algorithm0EEvT_T0_ll_param_2];
	max.f32 	%f71, %f3, 0fFF800000;
	max.f32 	%f72, %f71, %f401;
	max.f32 	%f73, %f72, %f6;
	max.f32 	%f74, %f73, %f402;
	max.f32 	%f75, %f74, %f9;
	max.f32 	%f76, %f75, %f403;
	max.f32 	%f77, %f76, %f12;
	max.f32 	%f78, %f77, %f404;
	max.f32 	%f79, %f78, %f15;
	max.f32 	%f80, %f79, %f405;
	max.f32 	%f81, %f80, %f18;
	max.f32 	%f82, %f81, %f406;
	max.f32 	%f83, %f82, %f21;
	max.f32 	%f84, %f83, %f407;
	max.f32 	%f85, %f84, %f24;
	max.f32 	%f86, %f85, %f408;
	max.f32 	%f87, %f86, %f27;
	max.f32 	%f88, %f87, %f409;
	max.f32 	%f89, %f88, %f30;
	max.f32 	%f90, %f89, %f410;
	max.f32 	%f91, %f90, %f33;
	max.f32 	%f92, %f91, %f411;
	mov.b32 	%r239, %f92;
	shfl.sync.bfly.b32	%r240|%p58, %r239, 16, 31, -1;
	mov.b32 	%f93, %r240;
	max.f32 	%f94, %f92, %f93;
	mov.b32 	%r241, %f94;
	shfl.sync.bfly.b32	%r242|%p59, %r241, 8, 31, -1;
	mov.b32 	%f95, %r242;
	max.f32 	%f96, %f94, %f95;
	mov.b32 	%r243, %f96;
	shfl.sync.bfly.b32	%r244|%p60, %r243, 4, 31, -1;
	mov.b32 	%f97, %r244;
	max.f32 	%f98, %f96, %f97;
	mov.b32 	%r245, %f98;
	shfl.sync.bfly.b32	%r246|%p61, %r245, 2, 31, -1;
	mov.b32 	%f99, %r246;
	max.f32 	%f100, %f98, %f99;
	mov.b32 	%r247, %f100;
	shfl.sync.bfly.b32	%r248|%p62, %r247, 1, 31, -1;
	mov.b32 	%f101, %r248;
	max.f32 	%f102, %f100, %f101;
	sub.f32 	%f103, %f3, %f102;
	fma.rn.f32 	%f104, %f103, 0f3BBB989D, 0f3F000000;
	cvt.sat.f32.f32 	%f105, %f104;
	mov.f32 	%f106, 0f4B400001;
	mov.f32 	%f107, 0f437C0000;
	fma.rm.f32 	%f108, %f105, %f107, %f106;
	add.f32 	%f109, %f108, 0fCB40007F;
	neg.f32 	%f110, %f109;
	fma.rn.f32 	%f111, %f103, 0f3FB8AA3B, %f110;
	fma.rn.f32 	%f112, %f103, 0f32A57060, %f111;
	mov.b32 	%r249, %f108;
	shl.b32 	%r250, %r249, 23;
	mov.b32 	%f113, %r250;
	ex2.approx.ftz.f32 	%f114, %f112;
	mul.f32 	%f115, %f114, %f113;
	add.f32 	%f116, %f115, 0f00000000;
	sub.f32 	%f117, %f401, %f102;
	fma.rn.f32 	%f118, %f117, 0f3BBB989D, 0f3F000000;
	cvt.sat.f32.f32 	%f119, %f118;
	fma.rm.f32 	%f120, %f119, %f107, %f106;
	add.f32 	%f121, %f120, 0fCB40007F;
	neg.f32 	%f122, %f121;
	fma.rn.f32 	%f123, %f117, 0f3FB8AA3B, %f122;
	fma.rn.f32 	%f124, %f117, 0f32A57060, %f123;
	mov.b32 	%r251, %f120;
	shl.b32 	%r252, %r251, 23;
	mov.b32 	%f125, %r252;
	ex2.approx.ftz.f32 	%f126, %f124;
	mul.f32 	%f127, %f126, %f125;
	add.f32 	%f128, %f116, %f127;
	sub.f32 	%f129, %f6, %f102;
	fma.rn.f32 	%f130, %f129, 0f3BBB989D, 0f3F000000;
	cvt.sat.f32.f32 	%f131, %f130;
	fma.rm.f32 	%f132, %f131, %f107, %f106;
	add.f32 	%f133, %f132, 0fCB40007F;
	neg.f32 	%f134, %f133;
	fma.rn.f32 	%f135, %f129, 0f3FB8AA3B, %f134;
	fma.rn.f32 	%f136, %f129, 0f32A57060, %f135;
	mov.b32 	%r253, %f132;
	shl.b32 	%r254, %r253, 23;
	mov.b32 	%f137, %r254;
	ex2.approx.ftz.f32 	%f138, %f136;
	mul.f32 	%f139, %f138, %f137;
	add.f32 	%f140, %f128, %f139;
	sub.f32 	%f141, %f402, %f102;
	fma.rn.f32 	%f142, %f141, 0f3BBB989D, 0f3F000000;
	cvt.sat.f32.f32 	%f143, %f142;
	fma.rm.f32 	%f144, %f143, %f107, %f106;
	add.f32 	%f145, %f144, 0fCB40007F;
	neg.f32 	%f146, %f145;
	fma.rn.f32 	%f147, %f141, 0f3FB8AA3B, %f146;
	fma.rn.f32 	%f148, %f141, 0f32A57060, %f147;
	mov.b32 	%r255, %f144;
	shl.b32 	%r256, %r255, 23;
	mov.b32 	%f149, %r256;
	ex2.approx.ftz.f32 	%f150, %f148;
	mul.f32 	%f151, %f150, %f149;
	add.f32 	%f152, %f140, %f151;
	sub.f32 	%f153, %f9, %f102;
	fma.rn.f32 	%f154, %f153, 0f3BBB989D, 0f3F000000;
	cvt.sat.f32.f32 	%f155, %f154;
	fma.rm.f32 	%f156, %f155, %f107, %f106;
	add.f32 	%f157, %f156, 0fCB40007F;
	neg.f32 	%f158, %f157;
	fma.rn.f32 	%f159, %f153, 0f3FB8AA3B, %f158;
	fma.rn.f32 	%f160, %f153, 0f32A57060, %f159;
	mov.b32 	%r257, %f156;
	shl.b32 	%r258, %r257, 23;
	mov.b32 	%f161, %r258;
	ex2.approx.ftz.f32 	%f162, %f160;
	mul.f32 	%f163, %f162, %f161;
	add.f32 	%f164, %f152, %f163;
	sub.f32 	%f165, %f403, %f102;
	fma.rn.f32 	%f166, %f165, 0f3BBB989D, 0f3F000000;
	cvt.sat.f32.f32 	%f167, %f166;
	fma.rm.f32 	%f168, %f167, %f107, %f106;
	add.f32 	%f169, %f168, 0fCB40007F;
	neg.f32 	%f170, %f169;
	fma.rn.f32 	%f171, %f165, 0f3FB8AA3B, %f170;
	fma.rn.f32 	%f172, %f165, 0f32A57060, %f171;
	mov.b32 	%r259, %f168;
	shl.b32 	%r260, %r259, 23;
	mov.b32 	%f173, %r260;
	ex2.approx.ftz.f32 	%f174, %f172;
	mul.f32 	%f175, %f174, %f173;
	add.f32 	%f176, %f164, %f175;
	sub.f32 	%f177, %f12, %f102;
	fma.rn.f32 	%f178, %f177, 0f3BBB989D, 0f3F000000;
	cvt.sat.f32.f32 	%f179, %f178;
	fma.rm.f32 	%f180, %f179, %f107, %f106;
	add.f32 	%f181, %f180, 0fCB40007F;
	neg.f32 	%f182, %f181;
	fma.rn.f32 	%f183, %f177, 0f3FB8AA3B, %f182;
	fma.rn.f32 	%f184, %f177, 0f32A57060, %f183;
	mov.b32 	%r261, %f180;
	shl.b32 	%r262, %r261, 23;
	mov.b32 	%f185, %r262;
	ex2.approx.ftz.f32 	%f186, %f184;
	mul.f32 	%f187, %f186, %f185;
	add.f32 	%f188, %f176, %f187;
	sub.f32 	%f189, %f404, %f102;
	fma.rn.f32 	%f190, %f189, 0f3BBB989D, 0f3F000000;
	cvt.sat.f32.f32 	%f191, %f190;
	fma.rm.f32 	%f192, %f191, %f107, %f106;
	add.f32 	%f193, %f192, 0fCB40007F;
	neg.f32 	%f194, %f193;
	fma.rn.f32 	%f195, %f189, 0f3FB8AA3B, %f194;
	fma.rn.f32 	%f196, %f189, 0f32A57060, %f195;
	mov.b32 	%r263, %f192;
	shl.b32 	%r264, %r263, 23;
	mov.b32 	%f197, %r264;
	ex2.approx.ftz.f32 	%f198, %f196;
	mul.f32 	%f199, %f198, %f197;
	add.f32 	%f200, %f188, %f199;
	sub.f32 	%f201, %f15, %f102;
	fma.rn.f32 	%f202, %f201, 0f3BBB989D, 0f3F000000;
	cvt.sat.f32.f32 	%f203, %f202;
	fma.rm.f32 	%f204, %f203, %f107, %f106;
	add.f32 	%f205, %f204, 0fCB40007F;
	neg.f32 	%f206, %f205;
	fma.rn.f32 	%f207, %f201, 0f3FB8AA3B, %f206;
	fma.rn.f32 	%f208, %f201, 0f32A57060, %f207;
	mov.b32 	%r265, %f204;
	shl.b32 	%r266, %r265, 23;
	mov.b32 	%f209, %r266;
	ex2.approx.ftz.f32 	%f210, %f208;
	mul.f32 	%f211, %f210, %f209;
	add.f32 	%f212, %f200, %f211;
	sub.f32 	%f213, %f405, %f102;
	fma.rn.f32 	%f214, %f213, 0f3BBB989D, 0f3F000000;
	cvt.sat.f32.f32 	%f215, %f214;
	fma.rm.f32 	%f216, %f215, %f107, %f106;
	add.f32 	%f217, %f216, 0fCB40007F;
	neg.f32 	%f218, %f217;
	fma.rn.f32 	%f219, %f213, 0f3FB8AA3B, %f218;
	fma.rn.f32 	%f220, %f213, 0f32A57060, %f219;
	mov.b32 	%r267, %f216;
	shl.b32 	%r268, %r267, 23;
	mov.b32 	%f221, %r268;
	ex2.approx.ftz.f32 	%f222, %f220;
	mul.f32 	%f223, %f222, %f221;
	add.f32 	%f224, %f212, %f223;
	sub.f32 	%f225, %f18, %f102;
	fma.rn.f32 	%f226, %f225, 0f3BBB989D, 0f3F000000;
	cvt.sat.f32.f32 	%f227, %f226;
	fma.rm.f32 	%f228, %f227, %f107, %f106;
	add.f32 	%f229, %f228, 0fCB40007F;
	neg.f32 	%f230, %f229;
	fma.rn.f32 	%f231, %f225, 0f3FB8AA3B, %f230;
	fma.rn.f32 	%f232, %f225, 0f32A57060, %f231;
	mov.b32 	%r269, %f228;
	shl.b32 	%r270, %r269, 23;
	mov.b32 	%f233, %r270;
	ex2.approx.ftz.f32 	%f234, %f232;
	mul.f32 	%f235, %f234, %f233;
	add.f32 	%f236, %f224, %f235;
	sub.f32 	%f237, %f406, %f102;
	fma.rn.f32 	%f238, %f237, 0f3BBB989D, 0f3F000000;
	cvt.sat.f32.f32 	%f239, %f238;
	fma.rm.f32 	%f240, %f239, %f107, %f106;
	add.f32 	%f241, %f240, 0fCB40007F;
	neg.f32 	%f242, %f241;
	fma.rn.f32 	%f243, %f237, 0f3FB8AA3B, %f242;
	fma.rn.f32 	%f244, %f237, 0f32A57060, %f243;
	mov.b32 	%r271, %f240;
	shl.b32 	%r272, %r271, 23;
	mov.b32 	%f245, %r272;
	ex2.approx.ftz.f32 	%f246, %f244;
	mul.f32 	%f247, %f246, %f245;
	add.f32 	%f248, %f236, %f247;
	sub.f32 	%f249, %f21, %f102;
	fma.rn.f32 	%f250, %f249, 0f3BBB989D, 0f3F000000;
	cvt.sat.f32.f32 	%f251, %f250;
	fma.rm.f32 	%f252, %f251, %f107, %f106;
	add.f32 	%f253, %f252, 0fCB40007F;
	neg.f32 	%f254, %f253;
	fma.rn.f32 	%f255, %f249, 0f3FB8AA3B, %f254;
	fma.rn.f32 	%f256, %f249, 0f32A57060, %f255;
	mov.b32 	%r273, %f252;
	shl.b32 	%r274, %r273, 23;
	mov.b32 	%f257, %r274;
	ex2.approx.ftz.f32 	%f258, %f256;
	mul.f32 	%f259, %f258, %f257;
	add.f32 	%f260, %f248, %f259;
	sub.f32 	%f261, %f407, %f102;
	fma.rn.f32 	%f262, %f261, 0f3BBB989D, 0f3F000000;
	cvt.sat.f32.f32 	%f263, %f262;
	fma.rm.f32 	%f264, %f263, %f107, %f106;
	add.f32 	%f265, %f264, 0fCB40007F;
	neg.f32 	%f266, %f265;
	fma.rn.f32 	%f267, %f261, 0f3FB8AA3B, %f266;
	fma.rn.f32 	%f268, %f261, 0f32A57060, %f267;
	mov.b32 	%r275, %f264;
	shl.b32 	%r276, %r275, 23;
	mov.b32 	%f269, %r276;
	ex2.approx.ftz.f32 	%f270, %f268;
	mul.f32 	%f271, %f270, %f269;
	add.f32 	%f272, %f260, %f271;
	sub.f32 	%f273, %f24, %f102;
	fma.rn.f32 	%f274, %f273, 0f3BBB989D, 0f3F000000;
	cvt.sat.f32.f32 	%f275, %f274;
	fma.rm.f32 	%f276, %f275, %f107, %f106;
	add.f32 	%f277, %f276, 0fCB40007F;
	neg.f32 	%f278, %f277;
	fma.rn.f32 	%f279, %f273, 0f3FB8AA3B, %f278;
	fma.rn.f32 	%f280, %f273, 0f32A57060, %f279;
	mov.b32 	%r277, %f276;
	shl.b32 	%r278, %r277, 23;
	mov.b32 	%f281, %r278;
	ex2.approx.ftz.f32 	%f282, %f280;
	mul.f32 	%f283, %f282, %f281;
	add.f32 	%f284, %f272, %f283;
	sub.f32 	%f285, %f408, %f102;
	fma.rn.f32 	%f286, %f285, 0f3BBB989D, 0f3F000000;
	cvt.sat.f32.f32 	%f287, %f286;
	fma.rm.f32 	%f288, %f287, %f107, %f106;
	add.f32 	%f289, %f288, 0fCB40007F;
	neg.f32 	%f290, %f289;
	fma.rn.f32 	%f291, %f285, 0f3FB8AA3B, %f290;
	fma.rn.f32 	%f292, %f285, 0f32A57060, %f291;
	mov.b32 	%r279, %f288;
	shl.b32 	%r280, %r279, 23;
	mov.b32 	%f293, %r280;
	ex2.approx.ftz.f32 	%f294, %f292;
	mul.f32 	%f295, %f294, %f293;
	add.f32 	%f296, %f284, %f295;
	sub.f32 	%f297, %f27, %f102;
	fma.rn.f32 	%f298, %f297, 0f3BBB989D, 0f3F000000;
	cvt.sat.f32.f32 	%f299, %f298;
	fma.rm.f32 	%f300, %f299, %f107, %f106;
	add.f32 	%f301, %f300, 0fCB40007F;
	neg.f32 	%f302, %f301;
	fma.rn.f32 	%f303, %f297, 0f3FB8AA3B, %f302;
	fma.rn.f32 	%f304, %f297, 0f32A57060, %f303;
	mov.b32 	%r281, %f300;
	shl.b32 	%r282, %r281, 23;
	mov.b32 	%f305, %r282;
	ex2.approx.ftz.f32 	%f306, %f304;
	mul.f32 	%f307, %f306, %f305;
	add.f32 	%f308, %f296, %f307;
	sub.f32 	%f309, %f409, %f102;
	fma.rn.f32 	%f310, %f309, 0f3BBB989D, 0f3F000000;
	cvt.sat.f32.f32 	%f311, %f310;
	fma.rm.f32 	%f312, %f311, %f107, %f106;
	add.f32 	%f313, %f312, 0fCB40007F;
	neg.f32 	%f314, %f313;
	fma.rn.f32 	%f315, %f309, 0f3FB8AA3B, %f314;
	fma.rn.f32 	%f316, %f309, 0f32A57060, %f315;
	mov.b32 	%r283, %f312;
	shl.b32 	%r284, %r283, 23;
	mov.b32 	%f317, %r284;
	ex2.approx.ftz.f32 	%f318, %f316;
	mul.f32 	%f319, %f318, %f317;
	add.f32 	%f320, %f308, %f319;
	sub.f32 	%f321, %f30, %f102;
	fma.rn.f32 	%f322, %f321, 0f3BBB989D, 0f3F000000;
	cvt.sat.f32.f32 	%f323, %f322;
	fma.rm.f32 	%f324, %f323, %f107, %f106;
	add.f32 	%f325, %f324, 0fCB40007F;
	neg.f32 	%f326, %f325;
	fma.rn.f32 	%f327, %f321, 0f3FB8AA3B, %f326;
	fma.rn.f32 	%f328, %f321, 0f32A57060, %f327;
	mov.b32 	%r285, %f324;
	shl.b32 	%r286, %r285, 23;
	mov.b32 	%f329, %r286;
	ex2.approx.ftz.f32 	%f330, %f328;
	mul.f32 	%f331, %f330, %f329;
	add.f32 	%f332, %f320, %f331;
	sub.f32 	%f333, %f410, %f102;
	fma.rn.f32 	%f334, %f333, 0f3BBB989D, 0f3F000000;
	cvt.sat.f32.f32 	%f335, %f334;
	fma.rm.f32 	%f336, %f335, %f107, %f106;
	add.f32 	%f337, %f336, 0fCB40007F;
	neg.f32 	%f338, %f337;
	fma.rn.f32 	%f339, %f333, 0f3FB8AA3B, %f338;
	fma.rn.f32 	%f340, %f333, 0f32A57060, %f339;
	mov.b32 	%r287, %f336;
	shl.b32 	%r288, %r287, 23;
	mov.b32 	%f341, %r288;
	ex2.approx.ftz.f32 	%f342, %f340;
	mul.f32 	%f343, %f342, %f341;
	add.f32 	%f344, %f332, %f343;
	sub.f32 	%f345, %f33, %f102;
	fma.rn.f32 	%f346, %f345, 0f3BBB989D, 0f3F000000;
	cvt.sat.f32.f32 	%f347, %f346;
	fma.rm.f32 	%f348, %f347, %f107, %f106;
	add.f32 	%f349, %f348, 0fCB40007F;
	neg.f32 	%f350, %f349;
	fma.rn.f32 	%f351, %f345, 0f3FB8AA3B, %f350;
	fma.rn.f32 	%f352, %f345, 0f32A57060, %f351;
	mov.b32 	%r289, %f348;
	shl.b32 	%r290, %r289, 23;
	mov.b32 	%f353, %r290;
	ex2.approx.ftz.f32 	%f354, %f352;
	mul.f32 	%f355, %f354, %f353;
	add.f32 	%f356, %f344, %f355;
	sub.f32 	%f357, %f411, %f102;
	fma.rn.f32 	%f358, %f357, 0f3BBB989D, 0f3F000000;
	cvt.sat.f32.f32 	%f359, %f358;
	fma.rm.f32 	%f360, %f359, %f107, %f106;
	add.f32 	%f361, %f360, 0fCB40007F;
	neg.f32 	%f362, %f361;
	fma.rn.f32 	%f363, %f357, 0f3FB8AA3B, %f362;
	fma.rn.f32 	%f364, %f357, 0f32A57060, %f363;
	mov.b32 	%r291, %f360;
	shl.b32 	%r292, %r291, 23;
	mov.b32 	%f365, %r292;
	ex2.approx.ftz.f32 	%f366, %f364;
	mul.f32 	%f367, %f366, %f365;
	add.f32 	%f368, %f356, %f367;
	mov.b32 	%r293, %f368;
	shfl.sync.bfly.b32	%r294|%p63, %r293, 16, 31, -1;
	mov.b32 	%f369, %r294;
	add.f32 	%f370, %f368, %f369;
	mov.b32 	%r295, %f370;
	shfl.sync.bfly.b32	%r296|%p64, %r295, 8, 31, -1;
	mov.b32 	%f371, %r296;
	add.f32 	%f372, %f370, %f371;
	mov.b32 	%r297, %f372;
	shfl.sync.bfly.b32	%r298|%p65, %r297, 4, 31, -1;
	mov.b32 	%f373, %r298;
	add.f32 	%f374, %f372, %f373;
	mov.b32 	%r299, %f374;
	shfl.sync.bfly.b32	%r300|%p66, %r299, 2, 31, -1;
	mov.b32 	%f375, %r300;
	add.f32 	%f376, %f374, %f375;
	mov.b32 	%r301, %f376;
	shfl.sync.bfly.b32	%r302|%p67, %r301, 1, 31, -1;
	mov.b32 	%f377, %r302;
	add.f32 	%f378, %f376, %f377;
	div.rn.f32 	%f379, %f115, %f378;
	div.rn.f32 	%f380, %f127, %f378;
	div.rn.f32 	%f381, %f139, %f378;
	div.rn.f32 	%f382, %f151, %f378;
	div.rn.f32 	%f383, %f163, %f378;
	div.rn.f32 	%f384, %f175, %f378;
	div.rn.f32 	%f385, %f187, %f378;
	div.rn.f32 	%f386, %f199, %f378;
	div.rn.f32 	%f387, %f211, %f378;
	div.rn.f32 	%f388, %f223, %f378;
	div.rn.f32 	%f389, %f235, %f378;
	div.rn.f32 	%f390, %f247, %f378;
	div.rn.f32 	%f391, %f259, %f378;
	div.rn.f32 	%f392, %f271, %f378;
	div.rn.f32 	%f393, %f283, %f378;
	div.rn.f32 	%f394, %f295, %f378;
	div.rn.f32 	%f395, %f307, %f378;
	div.rn.f32 	%f396, %f319, %f378;
	div.rn.f32 	%f397, %f331, %f378;
	div.rn.f32 	%f398, %f343, %f378;
	div.rn.f32 	%f399, %f355, %f378;
	div.rn.f32 	%f400, %f367, %f378;
	mov.u32 	%r303, %tid.x;
	shl.b32 	%r304, %r303, 1;
	cvt.u64.u32 	%rd72, %r304;
	mad.lo.s64 	%rd73, %rd143, %rd30, %rd72;
	shr.u64 	%rd74, %rd73, 63;
	add.s64 	%rd75, %rd73, %rd74;
	cvta.to.global.u64 	%rd76, %rd29;
	shl.b64 	%rd77, %rd75, 2;
	and.b64  	%rd78, %rd77, -8;
	add.s64 	%rd79, %rd76, %rd78;
	st.global.v2.f32 	[%rd79], {%f379, %f380};
	add.s64 	%rd80, %rd73, 64;
	shr.u64 	%rd81, %rd80, 63;
	add.s64 	%rd82, %rd80, %rd81;
	shl.b64 	%rd83, %rd82, 2;
	and.b64  	%rd84, %rd83, -8;
	add.s64 	%rd85, %rd76, %rd84;
	st.global.v2.f32 	[%rd85], {%f381, %f382};
	add.s64 	%rd86, %rd73, 128;
	shr.u64 	%rd87, %rd86, 63;
	add.s64 	%rd88, %rd86, %rd87;
	shl.b64 	%rd89, %rd88, 2;
	and.b64  	%rd90, %rd89, -8;
	add.s64 	%rd91, %rd76, %rd90;
	st.global.v2.f32 	[%rd91], {%f383, %f384};
	add.s64 	%rd92, %rd73, 192;
	shr.u64 	%rd93, %rd92, 63;
	add.s64 	%rd94, %rd92, %rd93;
	shl.b64 	%rd95, %rd94, 2;
	and.b64  	%rd96, %rd95, -8;
	add.s64 	%rd97, %rd76, %rd96;
	st.global.v2.f32 	[%rd97], {%f385, %f386};
	add.s64 	%rd98, %rd73, 256;
	shr.u64 	%rd99, %rd98, 63;
	add.s64 	%rd100, %rd98, %rd99;
	shl.b64 	%rd101, %rd100, 2;
	and.b64  	%rd102, %rd101, -8;
	add.s64 	%rd103, %rd76, %rd102;
	st.global.v2.f32 	[%rd103], {%f387, %f388};
	add.s64 	%rd104, %rd73, 320;
	shr.u64 	%rd105, %rd104, 63;
	add.s64 	%rd106, %rd104, %rd105;
	shl.b64 	%rd107, %rd106, 2;
	and.b64  	%rd108, %rd107, -8;
	add.s64 	%rd109, %rd76, %rd108;
	st.global.v2.f32 	[%rd109], {%f389, %f390};
	add.s64 	%rd110, %rd73, 384;
	shr.u64 	%rd111, %rd110, 63;
	add.s64 	%rd112, %rd110, %rd111;
	shl.b64 	%rd113, %rd112, 2;
	and.b64  	%rd114, %rd113, -8;
	add.s64 	%rd115, %rd76, %rd114;
	st.global.v2.f32 	[%rd115], {%f391, %f392};
	add.s64 	%rd116, %rd73, 448;
	shr.u64 	%rd117, %rd116, 63;
	add.s64 	%rd118, %rd116, %rd117;
	shl.b64 	%rd119, %rd118, 2;
	and.b64  	%rd120, %rd119, -8;
	add.s64 	%rd121, %rd76, %rd120;
	st.global.v2.f32 	[%rd121], {%f393, %f394};
	add.s64 	%rd122, %rd73, 512;
	shr.u64 	%rd123, %rd122, 63;
	add.s64 	%rd124, %rd122, %rd123;
	shl.b64 	%rd125, %rd124, 2;
	and.b64  	%rd126, %rd125, -8;
	add.s64 	%rd127, %rd76, %rd126;
	st.global.v2.f32 	[%rd127], {%f395, %f396};
	add.s64 	%rd128, %rd73, 576;
	shr.u64 	%rd129, %rd128, 63;
	add.s64 	%rd130, %rd128, %rd129;
	shl.b64 	%rd131, %rd130, 2;
	and.b64  	%rd132, %rd131, -8;
	add.s64 	%rd133, %rd76, %rd132;
	st.global.v2.f32 	[%rd133], {%f397, %f398};
	add.s64 	%rd134, %rd73, 640;
	shr.u64 	%rd135, %rd134, 63;
	add.s64 	%rd136, %rd134, %rd135;
	shl.b64 	%rd137, %rd136, 2;
	and.b64  	%rd138, %rd137, -8;
	add.s64 	%rd139, %rd76, %rd138;
	st.global.v2.f32 	[%rd139], {%f399, %f400};
	mov.u32 	%r305, %nctaid.x;
	mov.u32 	%r306, %ntid.y;
	mul.lo.s32 	%r307, %r305, %r306;
	cvt.s64.s32 	%rd140, %r307;
	add.s64 	%rd143, %rd143, %rd140;
	setp.lt.s64 	%p68, %rd143, %rd142;
	@%p68 bra 	$L__BB342_4;
$L__BB342_27:
	ret;

}
	// .globl	_Z15SoftmaxWarpImplI22BroadcastScaleMaskLoadIffbLm3EiE11DirectStoreIffEfLi2ELi22ELi32ELi1ELb1EL9Algorithm0EEvT_T0_ll
.visible .entry _Z15SoftmaxWarpImplI22BroadcastScaleMaskLoadIffbLm3EiE11DirectStoreIffEfLi2ELi22ELi32ELi1ELb1EL9Algorithm0EEvT_T0_ll(
	.param .align 8 .b8 _Z15SoftmaxWarpImplI22BroadcastScaleMaskLoadIffbLm3EiE11DirectStoreIffEfLi2ELi22ELi32ELi1ELb1EL9Algorithm0EEvT_T0_ll_param_0[112],
	.param .align 8 .b8 _Z15SoftmaxWarpImplI22BroadcastScaleMaskLoadIffbLm3EiE11DirectStoreIffEfLi2ELi22ELi32ELi1ELb1EL9Algorithm0EEvT_T0_ll_param_1[16],
	.param .u64 _Z15SoftmaxWarpImplI22BroadcastScaleMaskLoadIffbLm3EiE11DirectStoreIffEfLi2ELi22ELi32ELi1ELb1EL9Algorithm0EEvT_T0_ll_param_2,
	.param .u64 _Z15SoftmaxWarpImplI22BroadcastScaleMaskLoadIffbLm3EiE11DirectStoreIffEfLi2ELi22ELi32ELi1ELb1EL9Algorithm0EEvT_T0_ll_param_3
)
{
	.reg .pred 	%p<91>;
	.reg .b16 	%rs<31>;
	.reg .b32 	%r<328>;
	.reg .b32 	%f<489>;
	.reg .b64 	%rd<155>;

	ld.param.u64 	%rd43, [_Z15SoftmaxWarpImplI22BroadcastScaleMaskLoadIffbLm3EiE11DirectStoreIffEfLi2ELi22ELi32ELi1ELb1EL9Algorithm0EEvT_T0_ll_param_1+8];
	ld.param.v2.f32 	{%f102, %f103}, [_Z15SoftmaxWarpImplI22BroadcastScaleMaskLoadIffbLm3EiE11DirectStoreIffEfLi2ELi22ELi32ELi1ELb1EL9Algorithm0EEvT_T0_ll_param_0+104];
	ld.param.u64 	%rd41, [_Z15SoftmaxWarpImplI22BroadcastScaleMaskLoadIffbLm3EiE11DirectStoreIffEfLi2ELi22ELi32ELi1ELb1EL9Algorithm0EEvT_T0_ll_param_0+96];
	ld.param.u32 	%r12, [_Z15SoftmaxWarpImplI22BroadcastScaleMaskLoadIffbLm3EiE11DirectStoreIffEfLi2ELi22ELi32ELi1ELb1EL9Algorithm0EEvT_T0_ll_param_0+80];
	ld.param.v2.u32 	{%r10, %r11}, [_Z15SoftmaxWarpImplI22BroadcastScaleMaskLoadIffbLm3EiE11DirectStoreIffEfLi2ELi22ELi32ELi1ELb1EL9Algorithm0EEvT_T0_ll_param_0+72];
	ld.param.v2.u32 	{%r7, %r8}, [_Z15SoftmaxWarpImplI22BroadcastScaleMaskLoadIffbLm3EiE11DirectStoreIffEfLi2ELi22ELi32ELi1ELb1EL9Algorithm0EEvT_T0_ll_param_0+48];
	ld.param.u64 	%rd37, [_Z15SoftmaxWarpImplI22BroadcastScaleMaskLoadIffbLm3EiE11DirectStoreIffEfLi2ELi22ELi32ELi1ELb1EL9Algorithm0EEvT_T0_ll_param_0+32];
	ld.param.u64 	%rd36, [_Z15SoftmaxWarpImplI22BroadcastScaleMaskLoadIffbLm3EiE11DirectStoreIffEfLi2ELi22ELi32ELi1ELb1EL9Algorithm0EEvT_T0_ll_param_0+24];
	ld.param.u64 	%rd35, [_Z15SoftmaxWarpImplI22BroadcastScaleMaskLoadIffbLm3EiE11DirectStoreIffEfLi2ELi22ELi32ELi1ELb1EL9Algorithm0EEvT_T0_ll_param_0+16];
	ld.param.u64 	%rd42, [_Z15SoftmaxWarpImplI22BroadcastScaleMaskLoadIffbLm3EiE11DirectStoreIffEfLi2ELi22ELi32ELi1ELb1EL9Algorithm0EEvT_T0_ll_param_1];
	ld.param.u64 	%rd34, [_Z15SoftmaxWarpImplI22BroadcastScaleMaskLoadIffbLm3EiE11DirectStoreIffEfLi2ELi22ELi32ELi1ELb1EL9Algorithm0EEvT_T0_ll_param_0+8];
	ld.param.u64 	%rd33, [_Z15SoftmaxWarpImplI22BroadcastScaleMaskLoadIffbLm3EiE11DirectStoreIffEfLi2ELi22ELi32ELi1ELb1EL9Algorithm0EEvT_T0_ll_param_0];
	ld.param.u64 	%rd45, [_Z15SoftmaxWarpImplI22BroadcastScaleMaskLoadIffbLm3EiE11DirectStoreIffEfLi2ELi22ELi32ELi1ELb1EL9Algorithm0EEvT_T0_ll_param_3];
	cvta.to.global.u64 	%rd1, %rd33;
	cvta.to.global.u64 	%rd2, %rd34;
	cvta.to.global.u64 	%rd3, %rd42;
	setp.lt.s64 	%p1, %rd45, 705;
	@%p1 bra 	$L__BB343_2;
	mov.u64 	%rd46, $str;
	cvta.global.u64 	%rd47, %rd46;
	mov.u64 	%rd48, $str$1;
	cvta.global.u64 	%rd49, %rd48;
	mov.u64 	%rd50, __unnamed_334;
	cvta.global.u64 	%rd51, %rd50;
	{ // callseq 333, 0
	.param .b64 param0;
	st.param.b64 	[param0], %rd47;
	.param .b64 param1;
	st.param.b64 	[param1], %rd49;
	.param .b32 param2;
	st.param.b32 	[param2], 219;
	.param .b64 param3;
	st.param.b64 	[param3], %rd51;
	.param .b64 param4;
	st.param.b64 	[param4], 1;
	call.uni 
	__assertfail, 
	(
	param0, 
	param1, 
	param2, 
	param3, 
	param4
	);
	} // callseq 333
$L__BB343_2:
	ld.param.u64 	%rd152, [_Z15SoftmaxWarpImplI22BroadcastScaleMaskLoadIffbLm3EiE11DirectStoreIffEfLi2ELi22ELi32ELi1ELb1EL9Algorithm0EEvT_T0_ll_param_2];
	mov.u32 	%r23, %ctaid.x;
	mov.u32 	%r24, %ntid.y;
	mov.u32 	%r25, %tid.y;
	mad.lo.s32 	%r26, %r23, %r24, %r25;
	cvt.s64.s32 	%rd154, %r26;
	setp.le.s64 	%p2, %rd152, %rd154;
	@%p2 bra 	$L__BB343_71;
	mov.u32 	%r27, %tid.x;
	shl.b32 	%r28, %r27, 1;
	cvt.u64.u32 	%rd5, %r28;
	add.s32 	%r29, %r28, 64;
	cvt.u64.u32 	%rd6, %r29;
	add.s32 	%r30, %r28, 128;
	cvt.u64.u32 	%rd7, %r30;
	add.s32 	%r31, %r28, 192;
	cvt.u64.u32 	%rd8, %r31;
	add.s32 	%r32, %r28, 256;
	cvt.u64.u32 	%rd9, %r32;
	add.s32 	%r33, %r28, 320;
	cvt.u64.u32 	%rd10, %r33;
	add.s32 	%r34, %r28, 384;
	cvt.u64.u32 	%rd11, %r34;
	add.s32 	%r35, %r28, 448;
	cvt.u64.u32 	%rd12, %r35;
	add.s32 	%r36, %r28, 512;
	cvt.u64.u32 	%rd13, %r36;
	add.s32 	%r37, %r28, 576;
	cvt.u64.u32 	%rd14, %r37;
	add.s32 	%r38, %r28, 640;
	cvt.u64.u32 	%rd15, %r38;
	cvt.u32.u64 	%r40, %rd41;
	cvt.u32.u64 	%r41, %rd5;
$L__BB343_4:
	setp.le.s64 	%p3, %rd45, %rd5;
	cvt.u32.u64 	%r39, %rd154;
	mul.lo.s32 	%r6, %r40, %r39;
	mov.f32 	%f446, 0fFF800000;
	mov.f32 	%f447, %f446;
	mov.f32 	%f452, %f446;
	@%p3 bra 	$L__BB343_8;
	setp.eq.s64 	%p4, %rd37, 1;
	setp.eq.s64 	%p5, %rd36, 1;
	setp.eq.s64 	%p6, %rd35, 1;
	add.s32 	%r42, %r41, %r6;
	div.s32 	%r43, %r42, %r7;
	mul.lo.s32 	%r44, %r43, %r7;
	sub.s32 	%r45, %r42, %r44;
	div.s32 	%r46, %r45, %r8;
	mul.lo.s32 	%r47, %r46, %r8;
	sub.s32 	%r48, %r45, %r47;
	selp.b32 	%r49, 0, %r43, %p6;
	selp.b32 	%r50, 0, %r46, %p5;
	selp.b32 	%r51, 0, %r48, %p4;
	mul.lo.s32 	%r52, %r10, %r49;
	mad.lo.s32 	%r53, %r11, %r50, %r52;
	mad.lo.s32 	%r54, %r12, %r51, %r53;
	shr.u32 	%r55, %r42, 31;
	add.s32 	%r56, %r42, %r55;
	shr.s32 	%r57, %r56, 1;
	mul.wide.s32 	%rd52, %r57, 8;
	add.s64 	%rd20, %rd1, %rd52;
	ld.global.f32 	%f105, [%rd20];
	shr.u32 	%r58, %r54, 31;
	add.s32 	%r59, %r54, %r58;
	shr.s32 	%r60, %r59, 1;
	mul.wide.s32 	%rd53, %r60, 2;
	add.s64 	%rd54, %rd2, %rd53;
	ld.global.v2.u8 	{%rs9, %rs10}, [%rd54];
	setp.eq.s16 	%p7, %rs9, 0;
	mul.f32 	%f106, %f105, %f103;
	selp.f32 	%f447, %f102, %f106, %p7;
	setp.eq.s16 	%p8, %rs10, 0;
	mov.f32 	%f446, %f102;
	@%p8 bra 	$L__BB343_7;
	ld.global.f32 	%f107, [%rd20+4];
	mul.f32 	%f446, %f107, %f103;
$L__BB343_7:
	max.f32 	%f108, %f447, 0fFF800000;
	max.f32 	%f452, %f108, %f446;
$L__BB343_8:
	setp.le.s64 	%p9, %rd45, %rd6;
	mov.f32 	%f450, 0fFF800000;
	mov.f32 	%f451, %f450;
	@%p9 bra 	$L__BB343_12;
	cvt.u32.u64 	%r61, %rd6;
	setp.eq.s64 	%p10, %rd37, 1;
	setp.eq.s64 	%p11, %rd36, 1;
	setp.eq.s64 	%p12, %rd35, 1;
	add.s32 	%r62, %r61, %r6;
	div.s32 	%r63, %r62, %r7;
	mul.lo.s32 	%r64, %r63, %r7;
	sub.s32 	%r65, %r62, %r64;
	div.s32 	%r66, %r65, %r8;
	mul.lo.s32 	%r67, %r66, %r8;
	sub.s32 	%r68, %r65, %r67;
	selp.b32 	%r69, 0, %r63, %p12;
	selp.b32 	%r70, 0, %r66, %p11;
	selp.b32 	%r71, 0, %r68, %p10;
	mul.lo.s32 	%r72, %r10, %r69;
	mad.lo.s32 	%r73, %r11, %r70, %r72;
	mad.lo.s32 	%r74, %r12, %r71, %r73;
	shr.u32 	%r75, %r62, 31;
	add.s32 	%r76, %r62, %r75;
	shr.s32 	%r77, %r76, 1;
	mul.wide.s32 	%rd55, %r77, 8;
	add.s64 	%rd21, %rd1, %rd55;
	ld.global.f32 	%f110, [%rd21];
	shr.u32 	%r78, %r74, 31;
	add.s32 	%r79, %r74, %r78;
	shr.s32 	%r80, %r79, 1;
	mul.wide.s32 	%rd56, %r80, 2;
	add.s64 	%rd57, %rd2, %rd56;
	ld.global.v2.u8 	{%rs11, %rs12}, [%rd57];
	setp.eq.s16 	%p13, %rs11, 0;
	mul.f32 	%f111, %f110, %f103;
	selp.f32 	%f451, %f102, %f111, %p13;
	setp.eq.s16 	%p14, %rs12, 0;
	mov.f32 	%f450, %f102;
	@%p14 bra 	$L__BB343_11;
	ld.global.f32 	%f112, [%rd21+4];
	mul.f32 	%f450, %f112, %f103;
$L__BB343_11:
	max.f32 	%f113, %f452, %f451;
	max.f32 	%f452, %f113, %f450;
$L__BB343_12:
	setp.le.s64 	%p15, %rd45, %rd7;
	mov.f32 	%f454, 0fFF800000;
	mov.f32 	%f455, %f454;
	@%p15 bra 	$L__BB343_16;
	cvt.u32.u64 	%r81, %rd7;
	setp.eq.s64 	%p16, %rd37, 1;
	setp.eq.s64 	%p17, %rd36, 1;
	setp.eq.s64 	%p18, %rd35, 1;
	add.s32 	%r82, %r81, %r6;
	div.s32 	%r83, %r82, %r7;
	mul.lo.s32 	%r84, %r83, %r7;
	sub.s32 	%r85, %r82, %r84;
	div.s32 	%r86, %r85, %r8;
	mul.lo.s32 	%r87, %r86, %r8;
	sub.s32 	%r88, %r85, %r87;
	selp.b32 	%r89, 0, %r83, %p18;
	selp.b32 	%r90, 0, %r86, %p17;
	selp.b32 	%r91, 0, %r88, %p16;
	mul.lo.s32 	%r92, %r10, %r89;
	mad.lo.s32 	%r93, %r11, %r90, %r92;
	mad.lo.s32 	%r94, %r12, %r91, %r93;
	shr.u32 	%r95, %r82, 31;
	add.s32 	%r96, %r82, %r95;
	shr.s32 	%r97, %r96, 1;
	mul.wide.s32 	%rd58, %r97, 8;
	add.s64 	%rd22, %rd1, %rd58;
	ld.global.f32 	%f115, [%rd22];
	shr.u32 	%r98, %r94, 31;
	add.s32 	%r99, %r94, %r98;
	shr.s32 	%r100, %r99, 1;
	mul.wide.s32 	%rd59, %r100, 2;
	add.s64 	%rd60, %rd2, %rd59;
	ld.global.v2.u8 	{%rs13, %rs14}, [%rd60];
	setp.eq.s16 	%p19, %rs13, 0;
	mul.f32 	%f116, %f115, %f103;
	selp.f32 	%f455, %f102, %f116, %p19;
	setp.eq.s16 	%p20, %rs14, 0;
	mov.f32 	%f454, %f102;
	@%p20 bra 	$L__BB343_15;
	ld.global.f32 	%f117, [%rd22+4];
	mul.f32 	%f454, %f117, %f103;
$L__BB343_15:
	max.f32 	%f118, %f452, %f455;
	max.f32 	%f452, %f118, %f454;
$L__BB343_16:
	setp.le.s64 	%p21, %rd45, %rd8;
	mov.f32 	%f458, 0fFF800000;
	mov.f32 	%f459, %f458;
	@%p21 bra 	$L__BB343_20;
	cvt.u32.u64 	%r101, %rd8;
	setp.eq.s64 	%p22, %rd37, 1;
	setp.eq.s64 	%p23, %rd36, 1;
	setp.eq.s64 	%p24, %rd35, 1;
	add.s32 	%r102, %r101, %r6;
	div.s32 	%r103, %r102, %r7;
	mul.lo.s32 	%r104, %r103, %r7;
	sub.s32 	%r105, %r102, %r104;
	div.s32 	%r106, %r105, %r8;
	mul.lo.s32 	%r107, %r106, %r8;
	sub.s32 	%r108, %r105, %r107;
	selp.b32 	%r109, 0, %r103, %p24;
	selp.b32 	%r110, 0, %r106, %p23;
	selp.b32 	%r111, 0, %r108, %p22;
	mul.lo.s32 	%r112, %r10, %r109;
	mad.lo.s32 	%r113, %r11, %r110, %r112;
	mad.lo.s32 	%r114, %r12, %r111, %r113;
	shr.u32 	%r115, %r102, 31;
	add.s32 	%r116, %r102, %r115;
	shr.s32 	%r117, %r116, 1;
	mul.wide.s32 	%rd61, %r117, 8;
	add.s64 	%rd23, %rd1, %rd61;
	ld.global.f32 	%f120, [%rd23];
	shr.u32 	%r118, %r114, 31;
	add.s32 	%r119, %r114, %r118;
	shr.s32 	%r120, %r119, 1;
	mul.wide.s32 	%rd62, %r120, 2;
	add.s64 	%rd63, %rd2, %rd62;
	ld.global.v2.u8 	{%rs15, %rs16}, [%rd63];
	setp.eq.s16 	%p25, %rs15, 0;
	mul.f32 	%f121, %f120, %f103;
	selp.f32 	%f459, %f102, %f121, %p25;
	setp.eq.s16 	%p26, %rs16, 0;
	mov.f32 	%f458, %f102;
	@%p26 bra 	$L__BB343_19;
	ld.global.f32 	%f122, [%rd23+4];
	mul.f32 	%f458, %f122, %f103;
$L__BB343_19:
	max.f32 	%f123, %f452, %f459;
	max.f32 	%f452, %f123, %f458;
$L__BB343_20:
	setp.le.s64 	%p27, %rd45, %rd9;
	mov.f32 	%f462, 0fFF800000;
	mov.f32 	%f463, %f462;
	@%p27 bra 	$L__BB343_24;
	cvt.u32.u64 	%r121, %rd9;
	setp.eq.s64 	%p28, %rd37, 1;
	setp.eq.s64 	%p29, %rd36, 1;
	setp.eq.s64 	%p30, %rd35, 1;
	add.s32 	%r122, %r121, %r6;
	div.s32 	%r123, %r122, %r7;
	mul.lo.s32 	%r124, %r123, %r7;
	sub.s32 	%r125, %r122, %r124;
	div.s32 	%r126, %r125, %r8;
	mul.lo.s32 	%r127, %r126, %r8;
	sub.s32 	%r128, %r125, %r127;
	selp.b32 	%r129, 0, %r123, %p30;
	selp.b32 	%r130, 0, %r126, %p29;
	selp.b32 	%r131, 0, %r128, %p28;
	mul.lo.s32 	%r132, %r10, %r129;
	mad.lo.s32 	%r133, %r11, %r130, %r132;
	mad.lo.s32 	%r134, %r12, %r131, %r133;
	shr.u32 	%r135, %r122, 31;
	add.s32 	%r136, %r122, %r135;
	shr.s32 	%r137, %r136, 1;
	mul.wide.s32 	%rd64, %r137, 8;
	add.s64 	%rd24, %rd1, %rd64;
	ld.global.f32 	%f125, [%rd24];
	shr.u32 	%r138, %r134, 31;
	add.s32 	%r139, %r134, %r138;
	shr.s32 	%r140, %r139, 1;
	mul.wide.s32 	%rd65, %r140, 2;
	add.s64 	%rd66, %rd2, %rd65;
	ld.global.v2.u8 	{%rs17, %rs18}, [%rd66];
	setp.eq.s16 	%p31, %rs17, 0;
	mul.f32 	%f126, %f125, %f103;
	selp.f32 	%f463, %f102, %f126, %p31;
	setp.eq.s16 	%p32, %rs18, 0;
	mov.f32 	%f462, %f102;
	@%p32 bra 	$L__BB343_23;
	ld.global.f32 	%f127, [%rd24+4];
	mul.f32 	%f462, %f127, %f103;
$L__BB343_23:
	max.f32 	%f128, %f452, %f463;
	max.f32 	%f452, %f128, %f462;
$L__BB343_24:
	setp.le.s64 	%p33, %rd45, %rd10;
	mov.f32 	%f466, 0fFF800000;
	mov.f32 	%f467, %f466;
	@%p33 bra 	$L__BB343_28;
	cvt.u32.u64 	%r141, %rd10;
	setp.eq.s64 	%p34, %rd37, 1;
	setp.eq.s64 	%p35, %rd36, 1;
	setp.eq.s64 	%p36, %rd35, 1;
	add.s32 	%r142, %r141, %r6;
	div.s32 	%r143, %r142, %r7;
	mul.lo.s32 	%r144, %r143, %r7;
	sub.s32 	%r145, %r142, %r144;
	div.s32 	%r146, %r145, %r8;
	mul.lo.s32 	%r147, %r146, %r8;
	sub.s32 	%r148, %r145, %r147;
	selp.b32 	%r149, 0, %r143, %p36;
	selp.b32 	%r150, 0, %r146, %p35;
	selp.b32 	%r151, 0, %r148, %p34;
	mul.lo.s32 	%r152, %r10, %r149;
	mad.lo.s32 	%r153, %r11, %r150, %r152;
	mad.lo.s32 	%r154, %r12, %r151, %r153;
	shr.u32 	%r155, %r142, 31;
	add.s32 	%r156, %r142, %r155;
	shr.s32 	%r157, %r156, 1;
	mul.wide.s32 	%rd67, %r157, 8;
	add.s64 	%rd25, %rd1, %rd67;
	ld.global.f32 	%f130, [%rd25];
	shr.u32 	%r158, %r154, 31;
	add.s32 	%r159, %r154, %r158;
	shr.s32 	%r160, %r159, 1;
	mul.wide.s32 	%rd68, %r160, 2;
	add.s64 	%rd69, %rd2, %rd68;
	ld.global.v2.u8 	{%rs19, %rs20}, [%rd69];
	setp.eq.s16 	%p37, %rs19, 0;
	mul.f32 	%f131, %f130, %f103;
	selp.f32 	%f467, %f102, %f131, %p37;
	setp.eq.s16 	%p38, %rs20, 0;
	mov.f32 	%f466, %f102;
	@%p38 bra 	$L__BB343_27;
	ld.global.f32 	%f132, [%rd25+4];
	mul.f32 	%f466, %f132, %f103;
$L__BB343_27:
	max.f32 	%f133, %f452, %f467;
	max.f32 	%f452, %f133, %f466;
$L__BB343_28:
	setp.le.s64 	%p39, %rd45, %rd11;
	mov.f32 	%f470, 0fFF800000;
	mov.f32 	%f471, %f470;
	@%p39 bra 	$L__BB343_32;
	cvt.u32.u64 	%r161, %rd11;
	setp.eq.s64 	%p40, %rd37, 1;
	setp.eq.s64 	%p41, %rd36, 1;
	setp.eq.s64 	%p42, %rd35, 1;
	add.s32 	%r162, %r161, %r6;
	div.s32 	%r163, %r162, %r7;
	mul.lo.s32 	%r164, %r163, %r7;
	sub.s32 	%r165, %r162, %r164;
	div.s32 	%r166, %r165, %r8;
	mul.lo.s32 	%r167, %r166, %r8;
	sub.s32 	%r168, %r165, %r167;
	selp.b32 	%r169, 0, %r163, %p42;
	selp.b32 	%r170, 0, %r166, %p41;
	selp.b32 	%r171, 0, %r168, %p40;
	mul.lo.s32 	%r172, %r10, %r169;
	mad.lo.s32 	%r173, %r11, %r170, %r172;
	mad.lo.s32 	%r174, %r12, %r171, %r173;
	shr.u32 	%r175, %r162, 31;
	add.s32 	%r176, %r162, %r175;
	shr.s32 	%r177, %r176, 1;
	mul.wide.s32 	%rd70, %r177, 8;
	add.s64 	%rd26, %rd1, %rd70;
	ld.global.f32 	%f135, [%rd26];
	shr.u32 	%r178, %r174, 31;
	add.s32 	%r179, %r174, %r178;
	shr.s32 	%r180, %r179, 1;
	mul.wide.s32 	%rd71, %r180, 2;
	add.s64 	%rd72, %rd2, %rd71;
	ld.global.v2.u8 	{%rs21, %rs22}, [%rd72];
	setp.eq.s16 	%p43, %rs21, 0;
	mul.f32 	%f136, %f135, %f103;
	selp.f32 	%f471, %f102, %f136, %p43;
	setp.eq.s16 	%p44, %rs22, 0;
	mov.f32 	%f470, %f102;
	@%p44 bra 	$L__BB343_31;
	ld.global.f32 	%f137, [%rd26+4];
	mul.f32 	%f470, %f137, %f103;
$L__BB343_31:
	max.f32 	%f138, %f452, %f471;
	max.f32 	%f452, %f138, %f470;
$L__BB343_32:
	setp.le.s64 	%p45, %rd45, %rd12;
	mov.f32 	%f474, 0fFF800000;
	mov.f32 	%f475, %f474;
	@%p45 bra 	$L__BB343_36;
	cvt.u32.u64 	%r181, %rd12;
	setp.eq.s64 	%p46, %rd37, 1;
	setp.eq.s64 	%p47, %rd36, 1;
	setp.eq.s64 	%p48, %rd35, 1;
	add.s32 	%r182, %r181, %r6;
	div.s32 	%r183, %r182, %r7;
	mul.lo.s32 	%r184, %r183, %r7;
	sub.s32 	%r185, %r182, %r184;
	div.s32 	%r186, %r185, %r8;
	mul.lo.s32 	%r187, %r186, %r8;
	sub.s32 	%r188, %r185, %r187;
	selp.b32 	%r189, 0, %r183, %p48;
	selp.b32 	%r190, 0, %r186, %p47;
	selp.b32 	%r191, 0, %r188, %p46;
	mul.lo.s32 	%r192, %r10, %r189;
	mad.lo.s32 	%r193, %r11, %r190, %r192;
	mad.lo.s32 	%r194, %r12, %r191, %r193;
	shr.u32 	%r195, %r182, 31;
	add.s32 	%r196, %r182, %r195;
	shr.s32 	%r197, %r196, 1;
	mul.wide.s32 	%rd73, %r197, 8;
	add.s64 	%rd27, %rd1, %rd73;
	ld.global.f32 	%f140, [%rd27];
	shr.u32 	%r198, %r194, 31;
	add.s32 	%r199, %r194, %r198;
	shr.s32 	%r200, %r199, 1;
	mul.wide.s32 	%rd74, %r200, 2;
	add.s64 	%rd75, %rd2, %rd74;
	ld.global.v2.u8 	{%rs23, %rs24}, [%rd75];
	setp.eq.s16 	%p49, %rs23, 0;
	mul.f32 	%f141, %f140, %f103;
	selp.f32 	%f475, %f102, %f141, %p49;
	setp.eq.s16 	%p50, %rs24, 0;
	mov.f32 	%f474, %f102;
	@%p50 bra 	$L__BB343_35;
	ld.global.f32 	%f142, [%rd27+4];
	mul.f32 	%f474, %f142, %f103;
$L__BB343_35:
	max.f32 	%f143, %f452, %f475;
	max.f32 	%f452, %f143, %f474;
$L__BB343_36:
	setp.le.s64 	%p51, %rd45, %rd13;
	mov.f32 	%f478, 0fFF800000;
	mov.f32 	%f479, %f478;
	@%p51 bra 	$L__BB343_40;
	cvt.u32.u64 	%r201, %rd13;
	setp.eq.s64 	%p52, %rd37, 1;
	setp.eq.s64 	%p53, %rd36, 1;
	setp.eq.s64 	%p54, %rd35, 1;
	add.s32 	%r202, %r201, %r6;
	div.s32 	%r203, %r202, %r7;
	mul.lo.s32 	%r204, %r203, %r7;
	sub.s32 	%r205, %r202, %r204;
	div.s32 	%r206, %r205, %r8;
	mul.lo.s32 	%r207, %r206, %r8;
	sub.s32 	%r208, %r205, %r207;
	selp.b32 	%r209, 0, %r203, %p54;
	selp.b32 	%r210, 0, %r206, %p53;
	selp.b32 	%r211, 0, %r208, %p52;
	mul.lo.s32 	%r212, %r10, %r209;
	mad.lo.s32 	%r213, %r11, %r210, %r212;
	mad.lo.s32 	%r214, %r12, %r211, %r213;
	shr.u32 	%r215, %r202, 31;
	add.s32 	%r216, %r202, %r215;
	shr.s32 	%r217, %r216, 1;
	mul.wide.s32 	%rd76, %r217, 8;
	add.s64 	%rd28, %rd1, %rd76;
	ld.global.f32 	%f145, [%rd28];
	shr.u32 	%r218, %r214, 31;
	add.s32 	%r219, %r214, %r218;
	shr.s32 	%r220, %r219, 1;
	mul.wide.s32 	%rd77, %r220, 2;
	add.s64 	%rd78, %rd2, %rd77;
	ld.global.v2.u8 	{%rs25, %rs26}, [%rd78];
	setp.eq.s16 	%p55, %rs25, 0;
	mul.f32 	%f146, %f145, %f103;
	selp.f32 	%f479, %f102, %f146, %p55;
	setp.eq.s16 	%p56, %rs26, 0;
	mov.f32 	%f478, %f102;
	@%p56 bra 	$L__BB343_39;
	ld.global.f32 	%f147, [%rd28+4];
	mul.f32 	%f478, %f147, %f103;
$L__BB343_39:
	max.f32 	%f148, %f452, %f479;
	max.f32 	%f452, %f148, %f478;
$L__BB343_40:
	setp.le.s64 	%p57, %rd45, %rd14;
	mov.f32 	%f482, 0fFF800000;
	mov.f32 	%f483, %f482;
	@%p57 bra 	$L__BB343_44;
	cvt.u32.u64 	%r221, %rd14;
	setp.eq.s64 	%p58, %rd37, 1;
	setp.eq.s64 	%p59, %rd36, 1;
	setp.eq.s64 	%p60, %rd35, 1;
	add.s32 	%r222, %r221, %r6;
	div.s32 	%r223, %r222, %r7;
	mul.lo.s32 	%r224, %r223, %r7;
	sub.s32 	%r225, %r222, %r224;
	div.s32 	%r226, %r225, %r8;
	mul.lo.s32 	%r227, %r226, %r8;
	sub.s32 	%r228, %r225, %r227;
	selp.b32 	%r229, 0, %r223, %p60;
	selp.b32 	%r230, 0, %r226, %p59;
	selp.b32 	%r231, 0, %r228, %p58;
	mul.lo.s32 	%r232, %r10, %r229;
	mad.lo.s32 	%r233, %r11, %r230, %r232;
	mad.lo.s32 	%r234, %r12, %r231, %r233;
	shr.u32 	%r235, %r222, 31;
	add.s32 	%r236, %r222, %r235;
	shr.s32 	%r237, %r236, 1;
	mul.wide.s32 	%rd79, %r237, 8;
	add.s64 	%rd29, %rd1, %rd79;
	ld.global.f32 	%f150, [%rd29];
	shr.u32 	%r238, %r234, 31;
	add.s32 	%r239, %r234, %r238;
	shr.s32 	%r240, %r239, 1;
	mul.wide.s32 	%rd80, %r240, 2;
	add.s64 	%rd81, %rd2, %rd80;
	ld.global.v2.u8 	{%rs27, %rs28}, [%rd81];
	setp.eq.s16 	%p61, %rs27, 0;
	mul.f32 	%f151, %f150, %f103;
	selp.f32 	%f483, %f102, %f151, %p61;
	setp.eq.s16 	%p62, %rs28, 0;
	mov.f32 	%f482, %f102;
	@%p62 bra 	$L__BB343_43;
	ld.global.f32 	%f152, [%rd29+4];
	mul.f32 	%f482, %f152, %f103;
$L__BB343_43:
	max.f32 	%f153, %f452, %f483;
	max.f32 	%f452, %f153, %f482;
$L__BB343_44:
	setp.le.s64 	%p63, %rd45, %rd15;
	mov.f32 	%f486, 0fFF800000;
	mov.f32 	%f487, %f486;
	@%p63 bra 	$L__BB343_48;
	cvt.u32.u64 	%r241, %rd15;
	setp.eq.s64 	%p64, %rd37, 1;
	setp.eq.s64 	%p65, %rd36, 1;
	setp.eq.s64 	%p66, %rd35, 1;
	add.s32 	%r242, %r241, %r6;
	div.s32 	%r243, %r242, %r7;
	mul.lo.s32 	%r244, %r243, %r7;
	sub.s32 	%r245, %r242, %r244;
	div.s32 	%r246, %r245, %r8;
	mul.lo.s32 	%r247, %r246, %r8;
	sub.s32 	%r248, %r245, %r247;
	selp.b32 	%r249, 0, %r243, %p66;
	selp.b32 	%r250, 0, %r246, %p65;
	selp.b32 	%r251, 0, %r248, %p64;
	mul.lo.s32 	%r252, %r10, %r249;
	mad.lo.s32 	%r253, %r11, %r250, %r252;
	mad.lo.s32 	%r254, %r12, %r251, %r253;
	shr.u32 	%r255, %r242, 31;
	add.s32 	%r256, %r242, %r255;
	shr.s32 	%r257, %r256, 1;
	mul.wide.s32 	%rd82, %r257, 8;
	add.s64 	%rd30, %rd1, %rd82;
	ld.global.f32 	%f155, [%rd30];
	shr.u32 	%r258, %r254, 31;
	add.s32 	%r259, %r254, %r258;
	shr.s32 	%r260, %r259, 1;
	mul.wide.s32 	%rd83, %r260, 2;
	add.s64 	%rd84, %rd2, %rd83;
	ld.global.v2.u8 	{%rs29, %rs30}, [%rd84];
	setp.eq.s16 	%p67, %rs29, 0;
	mul.f32 	%f156, %f155, %f103;
	selp.f32 	%f487, %f102, %f156, %p67;
	setp.eq.s16 	%p68, %rs30, 0;
	mov.f32 	%f486, %f102;
	@%p68 bra 	$L__BB343_47;
	ld.global.f32 	%f157, [%rd30+4];
	mul.f32 	%f486, %f157, %f103;
$L__BB343_47:
	max.f32 	%f158, %f452, %f487;
	max.f32 	%f452, %f158, %f486;
$L__BB343_48:
	setp.le.s64 	%p69, %rd45, %rd5;
	mov.b32 	%r261, %f452;
	shfl.sync.bfly.b32	%r262|%p70, %r261, 16, 31, -1;
	mov.b32 	%f159, %r262;
	max.f32 	%f160, %f452, %f159;
	mov.b32 	%r263, %f160;
	shfl.sync.bfly.b32	%r264|%p71, %r263, 8, 31, -1;
	mov.b32 	%f161, %r264;
	max.f32 	%f162, %f160, %f161;
	mov.b32 	%r265, %f162;
	shfl.sync.bfly.b32	%r266|%p72, %r265, 4, 31, -1;
	mov.b32 	%f163, %r266;
	max.f32 	%f164, %f162, %f163;
	mov.b32 	%r267, %f164;
	shfl.sync.bfly.b32	%r268|%p73, %r267, 2, 31, -1;
	mov.b32 	%f165, %r268;
	max.f32 	%f166, %f164, %f165;
	mov.b32 	%r269, %f166;
	shfl.sync.bfly.b32	%r270|%p74, %r269, 1, 31, -1;
	mov.b32 	%f167, %r270;
	max.f32 	%f168, %f166, %f167;
	sub.f32 	%f169, %f447, %f168;
	fma.rn.f32 	%f170, %f169, 0f3BBB989D, 0f3F000000;
	cvt.sat.f32.f32 	%f171, %f170;
	mov.f32 	%f172, 0f4B400001;
	mov.f32 	%f173, 0f437C0000;
	fma.rm.f32 	%f174, %f171, %f173, %f172;
	add.f32 	%f175, %f174, 0fCB40007F;
	neg.f32 	%f176, %f175;
	fma.rn.f32 	%f177, %f169, 0f3FB8AA3B, %f176;
	fma.rn.f32 	%f178, %f169, 0f32A57060, %f177;
	mov.b32 	%r271, %f174;
	shl.b32 	%r272, %r271, 23;
	mov.b32 	%f179, %r272;
	ex2.approx.ftz.f32 	%f180, %f178;
	mul.f32 	%f181, %f180, %f179;
	add.f32 	%f182, %f181, 0f00000000;
	sub.f32 	%f183, %f446, %f168;
	fma.rn.f32 	%f184, %f183, 0f3BBB989D, 0f3F000000;
	cvt.sat.f32.f32 	%f185, %f184;
	fma.rm.f32 	%f186, %f185, %f173, %f172;
	add.f32 	%f187, %f186, 0fCB40007F;
	neg.f32 	%f188, %f187;
	fma.rn.f32 	%f189, %f183, 0f3FB8AA3B, %f188;
	fma.rn.f32 	%f190, %f183, 0f32A57060, %f189;
	mov.b32 	%r273, %f186;
	shl.b32 	%r274, %r273, 23;
	mov.b32 	%f191, %r274;
	ex2.approx.ftz.f32 	%f192, %f190;
	mul.f32 	%f193, %f192, %f191;
	add.f32 	%f194, %f182, %f193;
	sub.f32 	%f195, %f451, %f168;
	fma.rn.f32 	%f196, %f195, 0f3BBB989D, 0f3F000000;
	cvt.sat.f32.f32 	%f197, %f196;
	fma.rm.f32 	%f198, %f197, %f173, %f172;
	add.f32 	%f199, %f198, 0fCB40007F;
	neg.f32 	%f200, %f199;
	fma.rn.f32 	%f201, %f195, 0f3FB8AA3B, %f200;
	fma.rn.f32 	%f202, %f195, 0f32A57060, %f201;
	mov.b32 	%r275, %f198;
	shl.b32 	%r276, %r275, 23;
	mov.b32 	%f203, %r276;
	ex2.approx.ftz.f32 	%f204, %f202;
	mul.f32 	%f205, %f204, %f203;
	add.f32 	%f206, %f194, %f205;
	sub.f32 	%f207, %f450, %f168;
	fma.rn.f32 	%f208, %f207, 0f3BBB989D, 0f3F000000;
	cvt.sat.f32.f32 	%f209, %f208;
	fma.rm.f32 	%f210, %f209, %f173, %f172;
	add.f32 	%f211, %f210, 0fCB40007F;
	neg.f32 	%f212, %f211;
	fma.rn.f32 	%f213, %f207, 0f3FB8AA3B, %f212;
	fma.rn.f32 	%f214, %f207, 0f32A57060, %f213;
	mov.b32 	%r277, %f210;
	shl.b32 	%r278, %r277, 23;
	mov.b32 	%f215, %r278;
	ex2.approx.ftz.f32 	%f216, %f214;
	mul.f32 	%f217, %f216, %f215;
	add.f32 	%f218, %f206, %f217;
	sub.f32 	%f219, %f455, %f168;
	fma.rn.f32 	%f220, %f219, 0f3BBB989D, 0f3F000000;
	cvt.sat.f32.f32 	%f221, %f220;
	fma.rm.f32 	%f222, %f221, %f173, %f172;
	add.f32 	%f223, %f222, 0fCB40007F;
	neg.f32 	%f224, %f223;
	fma.rn.f32 	%f225, %f219, 0f3FB8AA3B, %f224;
	fma.rn.f32 	%f226, %f219, 0f32A57060, %f225;
	mov.b32 	%r279, %f222;
	shl.b32 	%r280, %r279, 23;
	mov.b32 	%f227, %r280;
	ex2.approx.ftz.f32 	%f228, %f226;
	mul.f32 	%f229, %f228, %f227;
	add.f32 	%f230, %f218, %f229;
	sub.f32 	%f231, %f454, %f168;
	fma.rn.f32 	%f232, %f231, 0f3BBB989D, 0f3F000000;
	cvt.sat.f32.f32 	%f233, %f232;
	fma.rm.f32 	%f234, %f233, %f173, %f172;
	add.f32 	%f235, %f234, 0fCB40007F;
	neg.f32 	%f236, %f235;
	fma.rn.f32 	%f237, %f231, 0f3FB8AA3B, %f236;
	fma.rn.f32 	%f238, %f231, 0f32A57060, %f237;
	mov.b32 	%r281, %f234;
	shl.b32 	%r282, %r281, 23;
	mov.b32 	%f239, %r282;
	ex2.approx.ftz.f32 	%f240, %f238;
	mul.f32 	%f241, %f240, %f239;
	add.f32 	%f242, %f230, %f241;
	sub.f32 	%f243, %f459, %f168;
	fma.rn.f32 	%f244, %f243, 0f3BBB989D, 0f3F000000;
	cvt.sat.f32.f32 	%f245, %f244;
	fma.rm.f32 	%f246, %f245, %f173, %f172;
	add.f32 	%f247, %f246, 0fCB40007F;
	neg.f32 	%f248, %f247;
	fma.rn.f32 	%f249, %f243, 0f3FB8AA3B, %f248;
	fma.rn.f32 	%f250, %f243, 0f32A57060, %f249;
	mov.b32 	%r283, %f246;
	shl.b32 	%r284, %r283, 23;
	mov.b32 	%f251, %r284;
	ex2.approx.ftz.f32 	%f252, %f250;
	mul.f32 	%f253, %f252, %f251;
	add.f32 	%f254, %f242, %f253;
	sub.f32 	%f255, %f458, %f168;
	fma.rn.f32 	%f256, %f255, 0f3BBB989D, 0f3F000000;
	cvt.sat.f32.f32 	%f257, %f256;
	fma.rm.f32 	%f258, %f257, %f173, %f172;
	add.f32 	%f259, %f258, 0fCB40007F;
	neg.f32 	%f260, %f259;
	fma.rn.f32 	%f261, %f255, 0f3FB8AA3B, %f260;
	fma.rn.f32 	%f262, %f255, 0f32A57060, %f261;
	mov.b32 	%r285, %f258;
	shl.b32 	%r286, %r285, 23;
	mov.b32 	%f263, %r286;
	ex2.approx.ftz.f32 	%f264, %f262;
	mul.f32 	%f265, %f264, %f263;
	add.f32 	%f266, %f254, %f265;
	sub.f32 	%f267, %f463, %f168;
	fma.rn.f32 	%f268, %f267, 0f3BBB989D, 0f3F000000;
	cvt.sat.f32.f32 	%f269, %f268;
	fma.rm.f32 	%f270, %f269, %f173, %f172;
	add.f32 	%f271, %f270, 0fCB40007F;
	neg.f32 	%f272, %f271;
	fma.rn.f32 	%f273, %f267, 0f3FB8AA3B, %f272;
	fma.rn.f32 	%f274, %f267, 0f32A57060, %f273;
	mov.b32 	%r287, %f270;
	shl.b32 	%r288, %r287, 23;
	mov.b32 	%f275, %r288;
	ex2.approx.ftz.f32 	%f276, %f274;
	mul.f32 	%f277, %f276, %f275;
	add.f32 	%f278, %f266, %f277;
	sub.f32 	%f279, %f462, %f168;
	fma.rn.f32 	%f280, %f279, 0f3BBB989D, 0f3F000000;
	cvt.sat.f32.f32 	%f281, %f280;
	fma.rm.f32 	%f282, %f281, %f173, %f172;
	add.f32 	%f283, %f282, 0fCB40007F;
	neg.f32 	%f284, %f283;
	fma.rn.f32 	%f285, %f279, 0f3FB8AA3B, %f284;
	fma.rn.f32 	%f286, %f279, 0f32A57060, %f285;
	mov.b32 	%r289, %f282;
	shl.b32 	%r290, %r289, 23;
	mov.b32 	%f287, %r290;
	ex2.approx.ftz.f32 	%f288, %f286;
	mul.f32 	%f289, %f288, %f287;
	add.f32 	%f290, %f278, %f289;
	sub.f32 	%f291, %f467, %f168;
	fma.rn.f32 	%f292, %f291, 0f3BBB989D, 0f3F000000;
	cvt.sat.f32.f32 	%f293, %f292;
	fma.rm.f32 	%f294, %f293, %f173, %f172;
	add.f32 	%f295, %f294, 0fCB40007F;
	neg.f32 	%f296, %f295;
	fma.rn.f32 	%f297, %f291, 0f3FB8AA3B, %f296;
	fma.rn.f32 	%f298, %f291, 0f32A57060, %f297;
	mov.b32 	%r291, %f294;
	shl.b32 	%r292, %r291, 23;
	mov.b32 	%f299, %r292;
	ex2.approx.ftz.f32 	%f300, %f298;
	mul.f32 	%f301, %f300, %f299;
	add.f32 	%f302, %f290, %f301;
	sub.f32 	%f303, %f466, %f168;
	fma.rn.f32 	%f304, %f303, 0f3BBB989D, 0f3F000000;
	cvt.sat.f32.f32 	%f305, %f304;
	fma.rm.f32 	%f306, %f305, %f173, %f172;
	add.f32 	%f307, %f306, 0fCB40007F;
	neg.f32 	%f308, %f307;
	fma.rn.f32 	%f309, %f303, 0f3FB8AA3B, %f308;
	fma.rn.f32 	%f310, %f303, 0f32A57060, %f309;
	mov.b32 	%r293, %f306;
	shl.b32 	%r294, %r293, 23;
	mov.b32 	%f311, %r294;
	ex2.approx.ftz.f32 	%f312, %f310;
	mul.f32 	%f313, %f312, %f311;
	add.f32 	%f314, %f302, %f313;
	sub.f32 	%f315, %f471, %f168;
	fma.rn.f32 	%f316, %f315, 0f3BBB989D, 0f3F000000;
	cvt.sat.f32.f32 	%f317, %f316;
	fma.rm.f32 	%f318, %f317, %f173, %f172;
	add.f32 	%f319, %f318, 0fCB40007F;
	neg.f32 	%f320, %f319;
	fma.rn.f32 	%f321, %f315, 0f3FB8AA3B, %f320;
	fma.rn.f32 	%f322, %f315, 0f32A57060, %f321;
	mov.b32 	%r295, %f318;
	shl.b32 	%r296, %r295, 23;
	mov.b32 	%f323, %r296;
	ex2.approx.ftz.f32 	%f324, %f322;
	mul.f32 	%f325, %f324, %f323;
	add.f32 	%f326, %f314, %f325;
	sub.f32 	%f327, %f470, %f168;
	fma.rn.f32 	%f328, %f327, 0f3BBB989D, 0f3F000000;
	cvt.sat.f32.f32 	%f329, %f328;
	fma.rm.f32 	%f330, %f329, %f173, %f172;
	add.f32 	%f331, %f330, 0fCB40007F;
	neg.f32 	%f332, %f331;
	fma.rn.f32 	%f333, %f327, 0f3FB8AA3B, %f332;
	fma.rn.f32 	%f334, %f327, 0f32A57060, %f333;
	mov.b32 	%r297, %f330;
	shl.b32 	%r298, %r297, 23;
	mov.b32 	%f335, %r298;
	ex2.approx.ftz.f32 	%f336, %f334;
	mul.f32 	%f337, %f336, %f335;
	add.f32 	%f338, %f326, %f337;
	sub.f32 	%f339, %f475, %f168;
	fma.rn.f32 	%f340, %f339, 0f3BBB989D, 0f3F000000;
	cvt.sat.f32.f32 	%f341, %f340;
	fma.rm.f32 	%f342, %f341, %f173, %f172;
	add.f32 	%f343, %f342, 0fCB40007F;
	neg.f32 	%f344, %f343;
	fma.rn.f32 	%f345, %f339, 0f3FB8AA3B, %f344;
	fma.rn.f32 	%f346, %f339, 0f32A57060, %f345;
	mov.b32 	%r299, %f342;
	shl.b32 	%r300, %r299, 23;
	mov.b32 	%f347, %r300;
	ex2.approx.ftz.f32 	%f348, %f346;
	mul.f32 	%f349, %f348, %f347;
	add.f32 	%f350, %f338, %f349;
	sub.f32 	%f351, %f474, %f168;
	fma.rn.f32 	%f352, %f351, 0f3BBB989D, 0f3F000000;
	cvt.sat.f32.f32 	%f353, %f352;
	fma.rm.f32 	%f354, %f353, %f173, %f172;
	add.f32 	%f355, %f354, 0fCB40007F;
	neg.f32 	%f356, %f355;
	fma.rn.f32 	%f357, %f351, 0f3FB8AA3B, %f356;
	fma.rn.f32 	%f358, %f351, 0f32A57060, %f357;
	mov.b32 	%r301, %f354;
	shl.b32 	%r302, %r301, 23;
	mov.b32 	%f359, %r302;
	ex2.approx.ftz.f32 	%f360, %f358;
	mul.f32 	%f361, %f360, %f359;
	add.f32 	%f362, %f350, %f361;
	sub.f32 	%f363, %f479, %f168;
	fma.rn.f32 	%f364, %f363, 0f3BBB989D, 0f3F000000;
	cvt.sat.f32.f32 	%f365, %f364;
	fma.rm.f32 	%f366, %f365, %f173, %f172;
	add.f32 	%f367, %f366, 0fCB40007F;
	neg.f32 	%f368, %f367;
	fma.rn.f32 	%f369, %f363, 0f3FB8AA3B, %f368;
	fma.rn.f32 	%f370, %f363, 0f32A57060, %f369;
	mov.b32 	%r303, %f366;
	shl.b32 	%r304, %r303, 23;
	mov.b32 	%f371, %r304;
	ex2.approx.ftz.f32 	%f372, %f370;
	mul.f32 	%f373, %f372, %f371;
	add.f32 	%f374, %f362, %f373;
	sub.f32 	%f375, %f478, %f168;
	fma.rn.f32 	%f376, %f375, 0f3BBB989D, 0f3F000000;
	cvt.sat.f32.f32 	%f377, %f376;
	fma.rm.f32 	%f378, %f377, %f173, %f172;
	add.f32 	%f379, %f378, 0fCB40007F;
	neg.f32 	%f380, %f379;
	fma.rn.f32 	%f381, %f375, 0f3FB8AA3B, %f380;
	fma.rn.f32 	%f382, %f375, 0f32A57060, %f381;
	mov.b32 	%r305, %f378;
	shl.b32 	%r306, %r305, 23;
	mov.b32 	%f383, %r306;
	ex2.approx.ftz.f32 	%f384, %f382;
	mul.f32 	%f385, %f384, %f383;
	add.f32 	%f386, %f374, %f385;
	sub.f32 	%f387, %f483, %f168;
	fma.rn.f32 	%f388, %f387, 0f3BBB989D, 0f3F000000;
	cvt.sat.f32.f32 	%f389, %f388;
	fma.rm.f32 	%f390, %f389, %f173, %f172;
	add.f32 	%f391, %f390, 0fCB40007F;
	neg.f32 	%f392, %f391;
	fma.rn.f32 	%f393, %f387, 0f3FB8AA3B, %f392;
	fma.rn.f32 	%f394, %f387, 0f32A57060, %f393;
	mov.b32 	%r307, %f390;
	shl.b32 	%r308, %r307, 23;
	mov.b32 	%f395, %r308;
	ex2.approx.ftz.f32 	%f396, %f394;
	mul.f32 	%f397, %f396, %f395;
	add.f32 	%f398, %f386, %f397;
	sub.f32 	%f399, %f482, %f168;
	fma.rn.f32 	%f400, %f399, 0f3BBB989D, 0f3F000000;
	cvt.sat.f32.f32 	%f401, %f400;
	fma.rm.f32 	%f402, %f401, %f173, %f172;
	add.f32 	%f403, %f402, 0fCB40007F;
	neg.f32 	%f404, %f403;
	fma.rn.f32 	%f405, %f399, 0f3FB8AA3B, %f404;
	fma.rn.f32 	%f406, %f399, 0f32A57060, %f405;
	mov.b32 	%r309, %f402;
	shl.b32 	%r310, %r309, 23;
	mov.b32 	%f407, %r310;
	ex2.approx.ftz.f32 	%f408, %f406;
	mul.f32 	%f409, %f408, %f407;
	add.f32 	%f410, %f398, %f409;
	sub.f32 	%f411, %f487, %f168;
	fma.rn.f32 	%f412, %f411, 0f3BBB989D, 0f3F000000;
	cvt.sat.f32.f32 	%f413, %f412;
	fma.rm.f32 	%f414, %f413, %f173, %f172;
	add.f32 	%f415, %f414, 0fCB40007F;
	neg.f32 	%f416, %f415;
	fma.rn.f32 	%f417, %f411, 0f3FB8AA3B, %f416;
	fma.rn.f32 	%f418, %f411, 0f32A57060, %f417;
	mov.b32 	%r311, %f414;
	shl.b32 	%r312, %r311, 23;
	mov.b32 	%f419, %r312;
	ex2.approx.ftz.f32 	%f420, %f418;
	mul.f32 	%f421, %f420, %f419;
	add.f32 	%f422, %f410, %f421;
	sub.f32 	%f423, %f486, %f168;
	fma.rn.f32 	%f424, %f423, 0f3BBB989D, 0f3F000000;
	cvt.sat.f32.f32 	%f425, %f424;
	fma.rm.f32 	%f426, %f425, %f173, %f172;
	add.f32 	%f427, %f426, 0fCB40007F;
	neg.f32 	%f428, %f427;
	fma.rn.f32 	%f429, %f423, 0f3FB8AA3B, %f428;
	fma.rn.f32 	%f430, %f423, 0f32A57060, %f429;
	mov.b32 	%r313, %f426;
	shl.b32 	%r314, %r313, 23;
	mov.b32 	%f431, %r314;
	ex2.approx.ftz.f32 	%f432, %f430;
	mul.f32 	%f433, %f432, %f431;
	add.f32 	%f434, %f422, %f433;
	mov.b32 	%r315, %f434;
	shfl.sync.bfly.b32	%r316|%p75, %r315, 16, 31, -1;
	mov.b32 	%f435, %r316;
	add.f32 	%f436, %f434, %f435;
	mov.b32 	%r317, %f436;
	shfl.sync.bfly.b32	%r318|%p76, %r317, 8, 31, -1;
	mov.b32 	%f437, %r318;
	add.f32 	%f438, %f436, %f437;
	mov.b32 	%r319, %f438;
	shfl.sync.bfly.b32	%r320|%p77, %r319, 4, 31, -1;
	mov.b32 	%f439, %r320;
	add.f32 	%f440, %f438, %f439;
	mov.b32 	%r321, %f440;
	shfl.sync.bfly.b32	%r322|%p78, %r321, 2, 31, -1;
	mov.b32 	%f441, %r322;
	add.f32 	%f442, %f440, %f441;
	mov.b32 	%r323, %f442;
	shfl.sync.bfly.b32	%r324|%p79, %r323, 1, 31, -1;
	mov.b32 	%f443, %r324;
	add.f32 	%f444, %f442, %f443;
	div.rn.f32 	%f80, %f181, %f444;
	div.rn.f32 	%f81, %f193, %f444;
	div.rn.f32 	%f82, %f205, %f444;
	div.rn.f32 	%f83, %f217, %f444;
	div.rn.f32 	%f84, %f229, %f444;
	div.rn.f32 	%f85, %f241, %f444;
	div.rn.f32 	%f86, %f253, %f444;
	div.rn.f32 	%f87, %f265, %f444;
	div.rn.f32 	%f88, %f277, %f444;
	div.rn.f32 	%f89, %f289, %f444;
	div.rn.f32 	%f90, %f301, %f444;
	div.rn.f32 	%f91, %f313, %f444;
	div.rn.f32 	%f92, %f325, %f444;
	div.rn.f32 	%f93, %f337, %f444;
	div.rn.f32 	%f94, %f349, %f444;
	div.rn.f32 	%f95, %f361, %f444;
	div.rn.f32 	%f96, %f373, %f444;
	div.rn.f32 	%f97, %f385, %f444;
	div.rn.f32 	%f98, %f397, %f444;
	div.rn.f32 	%f99, %f409, %f444;
	div.rn.f32 	%f100, %f421, %f444;
	div.rn.f32 	%f101, %f433, %f444;
	mul.lo.s64 	%rd31, %rd154, %rd43;
	@%p69 bra 	$L__BB343_50;
	add.s64 	%rd85, %rd31, %rd5;
	shr.u64 	%rd86, %rd85, 63;
	add.s64 	%rd87, %rd85, %rd86;
	shl.b64 	%rd88, %rd87, 2;
	and.b64  	%rd89, %rd88, -8;
	add.s64 	%rd90, %rd3, %rd89;
	st.global.v2.f32 	[%rd90], {%f80, %f81};
$L__BB343_50:
	setp.le.s64 	%p80, %rd45, %rd6;
	@%p80 bra 	$L__BB343_52;
	add.s64 	%rd91, %rd31, %rd6;
	shr.u64 	%rd92, %rd91, 63;
	add.s64 	%rd93, %rd91, %rd92;
	shl.b64 	%rd94, %rd93, 2;
	and.b64  	%rd95, %rd94, -8;
	add.s64 	%rd96, %rd3, %rd95;
	st.global.v2.f32 	[%rd96], {%f82, %f83};
$L__BB343_52:
	setp.le.s64 	%p81, %rd45, %rd7;
	@%p81 bra 	$L__BB343_54;
	add.s64 	%rd97, %rd31, %rd7;
	shr.u64 	%rd98, %rd97, 63;
	add.s64 	%rd99, %rd97, %rd98;
	shl.b64 	%rd100, %rd99, 2;
	and.b64  	%rd101, %rd100, -8;
	add.s64 	%rd102, %rd3, %rd101;
	st.global.v2.f32 	[%rd102], {%f84, %f85};
$L__BB343_54:
	setp.le.s64 	%p82, %rd45, %rd8;
	@%p82 bra 	$L__BB343_56;
	add.s64 	%rd103, %rd31, %rd8;
	shr.u64 	%rd104, %rd103, 63;
	add.s64 	%rd105, %rd103, %rd104;
	shl.b64 	%rd106, %rd105, 2;
	and.b64  	%rd107, %rd106, -8;
	add.s64 	%rd108, %rd3, %rd107;
	st.global.v2.f32 	[%rd108], {%f86, %f87};
$L__BB343_56:
	setp.le.s64 	%p83, %rd45, %rd9;
	@%p83 bra 	$L__BB343_58;
	add.s64 	%rd109, %rd31, %rd9;
	shr.u64 	%rd110, %rd109, 63;
	add.s64 	%rd111, %rd109, %rd110;
	shl.b64 	%rd112, %rd111, 2;
	and.b64  	%rd113, %rd112, -8;
	add.s64 	%rd114, %rd3, %rd113;
	st.global.v2.f32 	[%rd114], {%f88, %f89};
$L__BB343_58:
	setp.le.s64 	%p84, %rd45, %rd10;
	@%p84 bra 	$L__BB343_60;
	add.s64 	%rd115, %rd31, %rd10;
	shr.u64 	%rd116, %rd115, 63;
	add.s64 	%rd117, %rd115, %rd116;
	shl.b64 	%rd118, %rd117, 2;
	and.b64  	%rd119, %rd118, -8;
	add.s64 	%rd120, %rd3, %rd119;
	st.global.v2.f32 	[%rd120], {%f90, %f91};
$L__BB343_60:
	setp.le.s64 	%p85, %rd45, %rd11;
	@%p85 bra 	$L__BB343_62;
	add.s64 	%rd121, %rd31, %rd11;
	shr.u64 	%rd122, %rd121, 63;
	add.s64 	%rd123, %rd121, %rd122;
	shl.b64 	%rd124, %rd123, 2;
	and.b64  	%rd125, %rd124, -8;
	add.s64 	%rd126, %rd3, %rd125;
	st.global.v2.f32 	[%rd126], {%f92, %f93};
$L__BB343_62:
	setp.le.s64 	%p86, %rd45, %rd12;
	@%p86 bra 	$L__BB343_64;
	add.s64 	%rd127, %rd31, %rd12;
	shr.u64 	%rd128, %rd127, 63;
	add.s64 	%rd129, %rd127, %rd128;
	shl.b64 	%rd130, %rd129, 2;
	and.b64  	%rd131, %rd130, -8;
	add.s64 	%rd132, %rd3, %rd131;
	st.global.v2.f32 	[%rd132], {%f94, %f95};
$L__BB343_64:
	setp.le.s64 	%p87, %rd45, %rd13;
	@%p87 bra 	$L__BB343_66;
	add.s64 	%rd133, %rd31, %rd13;
	shr.u64 	%rd134, %rd133, 63;
	add.s64 	%rd135, %rd133, %rd134;
	shl.b64 	%rd136, %rd135, 2;
	and.b64  	%rd137, %rd136, -8;
	add.s64 	%rd138, %rd3, %rd137;
	st.global.v2.f32 	[%rd138], {%f96, %f97};
$L__BB343_66:
	setp.le.s64 	%p88, %rd45, %rd14;
	@%p88 bra 	$L__BB343_68;
	add.s64 	%rd139, %rd31, %rd14;
	shr.u64 	%rd140, %rd139, 63;
	add.s64 	%rd141, %rd139, %rd140;
	shl.b64 	%rd142, %rd141, 2;
	and.b64  	%rd143, %rd142, -8;
	add.s64 	%rd144, %rd3, %rd143;
	st.global.v2.f32 	[%rd144], {%f98, %f99};
$L__BB343_68:
	setp.le.s64 	%p89, %rd45, %rd15;
	@%p89 bra 	$L__BB343_70;
	add.s64 	%rd145, %rd31, %rd15;
	shr.u64 	%rd146, %rd145, 63;
	add.s64 	%rd147, %rd145, %rd146;
	shl.b64 	%rd148, %rd147, 2;
	and.b64  	%rd149, %rd148, -8;
	add.s64 	%rd150, %rd3, %rd149;
	st.global.v2.f32 	[%rd150], {%f100, %f101};
$L__BB343_70:
	ld.param.u64 	%rd153, [_Z15SoftmaxWarpImplI22BroadcastScaleMaskLoadIffbLm3EiE11DirectStoreIffEfLi2ELi22ELi32ELi1ELb1EL9Algorithm0EEvT_T0_ll_param_2];
	mov.u32 	%r325, %nctaid.x;
	mov.u32 	%r326, %ntid.y;
	mul.lo.s32 	%r327, %r325, %r326;
	cvt.s64.s32 	%rd151, %r327;
	add.s64 	%rd154, %rd154, %rd151;
	setp.lt.s64 	%p90, %rd154, %rd153;
	@%p90 bra 	$L__BB343_4;
$L__BB343_71:
	ret;

}
	// .globl	_Z15SoftmaxWarpImplI22BroadcastScaleMaskLoadIffbLm3EiE11DirectStoreIffEfLi2ELi24ELi32ELi1ELb0EL9Algorithm0EEvT_T0_ll
.visible .entry _Z15SoftmaxWarpImplI22BroadcastScaleMaskLoadIffbLm3EiE11DirectStoreIffEfLi2ELi24ELi32ELi1ELb0EL9Algorithm0EEvT_T0_ll(
	.param .align 8 .b8 _Z15SoftmaxWarpImplI22BroadcastScaleMaskLoadIffbLm3EiE11DirectStoreIffEfLi2ELi24ELi32ELi1ELb0EL9Algorithm0EEvT_T0_ll_param_0[112],
	.param .align 8 .b8 _Z15SoftmaxWarpImplI22BroadcastScaleMaskLoadIffbLm3EiE11DirectStoreIffEfLi2ELi24ELi32ELi1ELb0EL9Algorithm0EEvT_T0_ll_param_1[16],
	.param .u64 _Z15SoftmaxWarpImplI22BroadcastScaleMaskLoadIffbLm3EiE11DirectStoreIffEfLi2ELi24ELi32ELi1ELb0EL9Algorithm0EEvT_T0_ll_param_2,
	.param .u64 _Z15SoftmaxWarpImplI22BroadcastScaleMaskLoadIffbLm3EiE11DirectStoreIffEfLi2ELi24ELi32ELi1ELb0EL9Algorithm0EEvT_T0_ll_param_3
)
{
	.reg .pred 	%p<74>;
	.reg .b16 	%rs<33>;
	.reg .b32 	%r<331>;
	.reg .b32 	%f<447>;
	.reg .b64 	%rd<154>;

	ld.param.u64 	%rd31, [_Z15SoftmaxWarpImplI22BroadcastScaleMaskLoadIffbLm3EiE11DirectStoreIffEfLi2ELi24ELi32ELi1ELb0EL9Algorithm0EEvT_T0_ll_param_1+8];
	ld.param.u64 	%rd30, [_Z15SoftmaxWarpImplI22BroadcastScaleMaskLoadIffbLm3EiE11DirectStoreIffEfLi2ELi24ELi32ELi1ELb0EL9Algorithm0EEvT_T0_ll_param_1];
	ld.param.v2.f32 	{%f39, %f40}, [_Z15SoftmaxWarpImplI22BroadcastScaleMaskLoadIffbLm3EiE11DirectStoreIffEfLi2ELi24ELi32ELi1ELb0EL9Algorithm0EEvT_T0_ll_param_0+104];
	ld.param.u64 	%rd29, [_Z15SoftmaxWarpImplI22BroadcastScaleMaskLoadIffbLm3EiE11DirectStoreIffEfLi2ELi24ELi32ELi1ELb0EL9Algorithm0EEvT_T0_ll_param_0+96];
	ld.param.u32 	%r13, [_Z15SoftmaxWarpImplI22BroadcastScaleMaskLoadIffbLm3EiE11DirectStoreIffEfLi2ELi24ELi32ELi1ELb0EL9Algorithm0EEvT_T0_ll_param_0+80];
	ld.param.v2.u32 	{%r11, %r12}, [_Z15SoftmaxWarpImplI22BroadcastScaleMaskLoadIffbLm3EiE11DirectStoreIffEfLi2ELi24ELi32ELi1ELb0EL9Algorithm0EEvT_T0_ll_param_0+72];
	ld.param.v2.u32 	{%r8, %r9}, [_Z15SoftmaxWarpImplI22BroadcastScaleMaskLoadIffbLm3EiE11DirectStoreIffEfLi2ELi24ELi32ELi1ELb0EL9Algorithm0EEvT_T0_ll_param_0+48];
	ld.param.u64 	%rd25, [_Z15SoftmaxWarpImplI22BroadcastScaleMaskLoadIffbLm3EiE11DirectStoreIffEfLi2ELi24ELi32ELi1ELb0EL9Algorithm0EEvT_T0_ll_param_0+32];
	ld.param.u64 	%rd24, [_Z15SoftmaxWarpImplI22BroadcastScaleMaskLoadIffbLm3EiE11DirectStoreIffEfLi2ELi24ELi32ELi1ELb0EL9Algorithm0EEvT_T0_ll_param_0+24];
	ld.param.u64 	%rd23, [_Z15SoftmaxWarpImplI22BroadcastScaleMaskLoadIffbLm3EiE11DirectStoreIffEfLi2ELi24ELi32ELi1ELb0EL9Algorithm0EEvT_T0_ll_param_0+16];
	ld.param.u64 	%rd22, [_Z15SoftmaxWarpImplI22BroadcastScaleMaskLoadIffbLm3EiE11DirectStoreIffEfLi2ELi24ELi32ELi1ELb0EL9Algorithm0EEvT_T0_ll_param_0+8];
	ld.param.u64 	%rd21, [_Z15SoftmaxWarpImplI22BroadcastScaleMaskLoadIffbLm3EiE11DirectStoreIffEfLi2ELi24ELi32ELi1ELb0EL9Algorithm0EEvT_T0_ll_param_0];
	ld.param.u64 	%rd33, [_Z15SoftmaxWarpImplI22BroadcastScaleMaskLoadIffbLm3EiE11DirectStoreIffEfLi2ELi24ELi32ELi1ELb0EL9Algorithm0EEvT_T0_ll_param_3];
	cvta.to.global.u64 	%rd1, %rd21;
	cvta.to.global.u64 	%rd2, %rd22;
	setp.lt.s64 	%p1, %rd33, 769;
	@%p1 bra 	$L__BB344_2;
	mov.u64 	%rd34, $str;
	cvta.global.u64 	%rd35, %rd34;
	mov.u64 	%rd36, $str$1;
	cvta.global.u64 	%rd37, %rd36;
	mov.u64 	%rd38, __unnamed_335;
	cvta.global.u64 	%rd39, %rd38;
	{ // callseq 334, 0
	.param .b64 param0;
	st.param.b64 	[param0], %rd35;
	.param .b64 param1;
	st.param.b64 	[param1], %rd37;
	.param .b32 param2;
	st.param.b32 	[param2], 219;
	.param .b64 param3;
	st.param.b64 	[param3], %rd39;
	.param .b64 param4;
	st.param.b64 	[param4], 1;
	call.uni 
	__assertfail, 
	(
	param0, 
	param1, 
	param2, 
	param3, 
	param4
	);
	} // callseq 334
$L__BB344_2:
	ld.param.u64 	%rd151, [_Z15SoftmaxWarpImplI22BroadcastScaleMaskLoadIffbLm3EiE11DirectStoreIffEfLi2ELi24ELi32ELi1ELb0EL9Algorithm0EEvT_T0_ll_param_2];
	mov.u32 	%r24, %ctaid.x;
	mov.u32 	%r25, %ntid.y;
	mov.u32 	%r26, %tid.y;
	mad.lo.s32 	%r27, %r24, %r25, %r26;
	cvt.s64.s32 	%rd153, %r27;
	setp.le.s64 	%p2, %rd151, %rd153;
	@%p2 bra 	$L__BB344_29;
	mov.u32 	%r28, %tid.x;
	shl.b32 	%r29, %r28, 1;
	cvt.u32.u64 	%r31, %rd29;
$L__BB344_4:
	setp.eq.s64 	%p3, %rd25, 1;
	setp.eq.s64 	%p4, %rd24, 1;
	setp.eq.s64 	%p5, %rd23, 1;
	cvt.u32.u64 	%r30, %rd153;
	mad.lo.s32 	%r6, %r31, %r30, %r29;
	div.s32 	%r32, %r6, %r8;
	mul.lo.s32 	%r33, %r32, %r8;
	sub.s32 	%r34, %r6, %r33;
	div.s32 	%r35, %r34, %r9;
	mul.lo.s32 	%r36, %r35, %r9;
	sub.s32 	%r37, %r34, %r36;
	selp.b32 	%r38, 0, %r32, %p5;
	selp.b32 	%r39, 0, %r35, %p4;
	selp.b32 	%r40, 0, %r37, %p3;
	mul.lo.s32 	%r41, %r11, %r38;
	mad.lo.s32 	%r42, %r12, %r39, %r41;
	mad.lo.s32 	%r43, %r13, %r40, %r42;
	shr.u32 	%r44, %r6, 31;
	add.s32 	%r45, %r6, %r44;
	shr.s32 	%r46, %r45, 1;
	mul.wide.s32 	%rd40, %r46, 8;
	add.s64 	%rd8, %rd1, %rd40;
	ld.global.f32 	%f41, [%rd8];
	shr.u32 	%r47, %r43, 31;
	add.s32 	%r48, %r43, %r47;
	shr.s32 	%r49, %r48, 1;
	mul.wide.s32 	%rd41, %r49, 2;
	add.s64 	%rd42, %rd2, %rd41;
	ld.global.v2.u8 	{%rs9, %rs10}, [%rd42];
	setp.eq.s16 	%p6, %rs9, 0;
	mul.f32 	%f42, %f41, %f40;
	selp.f32 	%f3, %f39, %f42, %p6;
	setp.eq.s16 	%p7, %rs10, 0;
	mov.f32 	%f435, %f39;
	@%p7 bra 	$L__BB344_6;
	ld.global.f32 	%f43, [%rd8+4];
	mul.f32 	%f435, %f43, %f40;
$L__BB344_6:
	setp.eq.s64 	%p8, %rd25, 1;
	setp.eq.s64 	%p9, %rd24, 1;
	setp.eq.s64 	%p10, %rd23, 1;
	add.s32 	%r7, %r6, 64;
	div.s32 	%r50, %r7, %r8;
	mul.lo.s32 	%r51, %r50, %r8;
	sub.s32 	%r52, %r7, %r51;
	div.s32 	%r53, %r52, %r9;
	mul.lo.s32 	%r54, %r53, %r9;
	sub.s32 	%r55, %r52, %r54;
	selp.b32 	%r56, 0, %r50, %p10;
	selp.b32 	%r57, 0, %r53, %p9;
	selp.b32 	%r58, 0, %r55, %p8;
	mul.lo.s32 	%r59, %r11, %r56;
	mad.lo.s32 	%r60, %r12, %r57, %r59;
	mad.lo.s32 	%r61, %r13, %r58, %r60;
	shr.u32 	%r62, %r7, 31;
	add.s32 	%r63, %r7, %r62;
	shr.s32 	%r64, %r63, 1;
	mul.wide.s32 	%rd43, %r64, 8;
	add.s64 	%rd9, %rd1, %rd43;
	ld.global.f32 	%f44, [%rd9];
	shr.u32 	%r65, %r61, 31;
	add.s32 	%r66, %r61, %r65;
	shr.s32 	%r67, %r66, 1;
	mul.wide.s32 	%rd44, %r67, 2;
	add.s64 	%rd45, %rd2, %rd44;
	ld.global.v2.u8 	{%rs11, %rs12}, [%rd45];
	setp.eq.s16 	%p11, %rs11, 0;
	mul.f32 	%f45, %f44, %f40;
	selp.f32 	%f6, %f39, %f45, %p11;
	setp.eq.s16 	%p12, %rs12, 0;
	mov.f32 	%f436, %f39;
	@%p12 bra 	$L__BB344_8;
	ld.global.f32 	%f46, [%rd9+4];
	mul.f32 	%f436, %f46, %f40;
$L__BB344_8:
	setp.eq.s64 	%p13, %rd25, 1;
	setp.eq.s64 	%p14, %rd24, 1;
	setp.eq.s64 	%p15, %rd23, 1;
	add.s32 	%r68, %r7, 64;
	div.s32 	%r69, %r68, %r8;
	mul.lo.s32 	%r70, %r69, %r8;
	sub.s32 	%r71, %r68, %r70;
	div.s32 	%r72, %r71, %r9;
	mul.lo.s32 	%r73, %r72, %r9;
	sub.s32 	%r74, %r71, %r73;
	selp.b32 	%r75, 0, %r69, %p15;
	selp.b32 	%r76, 0, %r72, %p14;
	selp.b32 	%r77, 0, %r74, %p13;
	mul.lo.s32 	%r78, %r11, %r75;
	mad.lo.s32 	%r79, %r12, %r76, %r78;
	mad.lo.s32 	%r80, %r13, %r77, %r79;
	shr.u32 	%r81, %r68, 31;
	add.s32 	%r82, %r68, %r81;
	shr.s32 	%r83, %r82, 1;
	mul.wide.s32 	%rd46, %r83, 8;
	add.s64 	%rd10, %rd1, %rd46;
	ld.global.f32 	%f47, [%rd10];
	shr.u32 	%r84, %r80, 31;
	add.s32 	%r85, %r80, %r84;
	shr.s32 	%r86, %r85, 1;
	mul.wide.s32 	%rd47, %r86, 2;
	add.s64 	%rd48, %rd2, %rd47;
	ld.global.v2.u8 	{%rs13, %rs14}, [%rd48];
	setp.eq.s16 	%p16, %rs13, 0;
	mul.f32 	%f48, %f47, %f40;
	selp.f32 	%f9, %f39, %f48, %p16;
	setp.eq.s16 	%p17, %rs14, 0;
	mov.f32 	%f437, %f39;
	@%p17 bra 	$L__BB344_10;
	ld.global.f32 	%f49, [%rd10+4];
	mul.f32 	%f437, %f49, %f40;
$L__BB344_10:
	setp.eq.s64 	%p18, %rd25, 1;
	setp.eq.s64 	%p19, %rd24, 1;
	setp.eq.s64 	%p20, %rd23, 1;
	add.s32 	%r87, %r7, 128;
	div.s32 	%r88, %r87, %r8;
	mul.lo.s32 	%r89, %r88, %r8;
	sub.s32 	%r90, %r87, %r89;
	div.s32 	%r91, %r90, %r9;
	mul.lo.s32 	%r92, %r91, %r9;
	sub.s32 	%r93, %r90, %r92;
	selp.b32 	%r94, 0, %r88, %p20;
	selp.b32 	%r95, 0, %r91, %p19;
	selp.b32 	%r96, 0, %r93, %p18;
	mul.lo.s32 	%r97, %r11, %r94;
	mad.lo.s32 	%r98, %r12, %r95, %r97;
	mad.lo.s32 	%r99, %r13, %r96, %r98;
	shr.u32 	%r100, %r87, 31;
	add.s32 	%r101, %r87, %r100;
	shr.s32 	%r102, %r101, 1;
	mul.wide.s32 	%rd49, %r102, 8;
	add.s64 	%rd11, %rd1, %rd49;
	ld.global.f32 	%f50, [%rd11];
	shr.u32 	%r103, %r99, 31;
	add.s32 	%r104, %r99, %r103;
	shr.s32 	%r105, %r104, 1;
	mul.wide.s32 	%rd50, %r105, 2;
	add.s64 	%rd51, %rd2, %rd50;
	ld.global.v2.u8 	{%rs15, %rs16}, [%rd51];
	setp.eq.s16 	%p21, %rs15, 0;
	mul.f32 	%f51, %f50, %f40;
	selp.f32 	%f12, %f39, %f51, %p21;
	setp.eq.s16 	%p22, %rs16, 0;
	mov.f32 	%f438, %f39;
	@%p22 bra 	$L__BB344_12;
	ld.global.f32 	%f52, [%rd11+4];
	mul.f32 	%f438, %f52, %f40;
$L__BB344_12:
	setp.eq.s64 	%p23, %rd25, 1;
	setp.eq.s64 	%p24, %rd24, 1;
	setp.eq.s64 	%p25, %rd23, 1;
	add.s32 	%r106, %r7, 192;
	div.s32 	%r107, %r106, %r8;
	mul.lo.s32 	%r108, %r107, %r8;
	sub.s32 	%r109, %r106, %r108;
	div.s32 	%r110, %r109, %r9;
	mul.lo.s32 	%r111, %r110, %r9;
	sub.s32 	%r112, %r109, %r111;
	selp.b32 	%r113, 0, %r107, %p25;
	selp.b32 	%r114, 0, %r110, %p24;
	selp.b32 	%r115, 0, %r112, %p23;
	mul.lo.s32 	%r116, %r11, %r113;
	mad.lo.s32 	%r117, %r12, %r114, %r116;
	mad.lo.s32 	%r118, %r13, %r115, %r117;
	shr.u32 	%r119, %r106, 31;
	add.s32 	%r120, %r106, %r119;
	shr.s32 	%r121, %r120, 1;
	mul.wide.s32 	%rd52, %r121, 8;
	add.s64 	%rd12, %rd1, %rd52;
	ld.global.f32 	%f53, [%rd12];
	shr.u32 	%r122, %r118, 31;
	add.s32 	%r123, %r118, %r122;
	shr.s32 	%r124, %r123, 1;
	mul.wide.s32 	%rd53, %r124, 2;
	add.s64 	%rd54, %rd2, %rd53;
	ld.global.v2.u8 	{%rs17, %rs18}, [%rd54];
	setp.eq.s16 	%p26, %rs17, 0;
	mul.f32 	%f54, %f53, %f40;
	selp.f32 	%f15, %f39, %f54, %p26;
	setp.eq.s16 	%p27, %rs18, 0;
	mov.f32 	%f439, %f39;
	@%p27 bra 	$L__BB344_14;
	ld.global.f32 	%f55, [%rd12+4];
	mul.f32 	%f439, %f55, %f40;
$L__BB344_14:
	setp.eq.s64 	%p28, %rd25, 1;
	setp.eq.s64 	%p29, %rd24, 1;
	setp.eq.s64 	%p30, %rd23, 1;
	add.s32 	%r125, %r7, 256;
	div.s32 	%r126, %r125, %r8;
	mul.lo.s32 	%r127, %r126, %r8;
	sub.s32 	%r128, %r125, %r127;
	div.s32 	%r129, %r128, %r9;
	mul.lo.s32 	%r130, %r129, %r9;
	sub.s32 	%r131, %r128, %r130;
	selp.b32 	%r132, 0, %r126, %p30;
	selp.b32 	%r133, 0, %r129, %p29;
	selp.b32 	%r134, 0, %r131, %p28;
	mul.lo.s32 	%r135, %r11, %r132;
	mad.lo.s32 	%r136, %r12, %r133, %r135;
	mad.lo.s32 	%r137, %r13, %r134, %r136;
	shr.u32 	%r138, %r125, 31;
	add.s32 	%r139, %r125, %r138;
	shr.s32 	%r140, %r139, 1;
	mul.wide.s32 	%rd55, %r140, 8;
	add.s64 	%rd13, %rd1, %rd55;
	ld.global.f32 	%f56, [%rd13];
	shr.u32 	%r141, %r137, 31;
	add.s32 	%r142, %r137, %r141;
	shr.s32 	%r143, %r142, 1;
	mul.wide.s32 	%rd56, %r143, 2;
	add.s64 	%rd57, %rd2, %rd56;
	ld.global.v2.u8 	{%rs19, %rs20}, [%rd57];
	setp.eq.s16 	%p31, %rs19, 0;
	mul.f32 	%f57, %f56, %f40;
	selp.f32 	%f18, %f39, %f57, %p31;
	setp.eq.s16 	%p32, %rs20, 0;
	mov.f32 	%f440, %f39;
	@%p32 bra 	$L__BB344_16;
	ld.global.f32 	%f58, [%rd13+4];
	mul.f32 	%f440, %f58, %f40;
$L__BB344_16:
	add.s32 	%r144, %r7, 320;
	div.s32 	%r145, %r144, %r8;
	mul.lo.s32 	%r146, %r145, %r8;
	sub.s32 	%r147, %r144, %r146;
	div.s32 	%r148, %r147, %r9;
	mul.lo.s32 	%r149, %r148, %r9;
	sub.s32 	%r150, %r147, %r149;
	selp.b32 	%r151, 0, %r145, %p30;
	selp.b32 	%r152, 0, %r148, %p29;
	selp.b32 	%r153, 0, %r150, %p28;
	mul.lo.s32 	%r154, %r11, %r151;
	mad.lo.s32 	%r155, %r12, %r152, %r154;
	mad.lo.s32 	%r156, %r13, %r153, %r155;
	shr.u32 	%r157, %r144, 31;
	add.s32 	%r158, %r144, %r157;
	shr.s32 	%r159, %r158, 1;
	mul.wide.s32 	%rd58, %r159, 8;
	add.s64 	%rd14, %rd1, %rd58;
	ld.global.f32 	%f59, [%rd14];
	shr.u32 	%r160, %r156, 31;
	add.s32 	%r161, %r156, %r160;
	shr.s32 	%r162, %r161, 1;
	mul.wide.s32 	%rd59, %r162, 2;
	add.s64 	%rd60, %rd2, %rd59;
	ld.global.v2.u8 	{%rs21, %rs22}, [%rd60];
	setp.eq.s16 	%p36, %rs21, 0;
	mul.f32 	%f60, %f59, %f40;
	selp.f32 	%f21, %f39, %f60, %p36;
	setp.eq.s16 	%p37, %rs22, 0;
	mov.f32 	%f441, %f39;
	@%p37 bra 	$L__BB344_18;
	ld.global.f32 	%f61, [%rd14+4];
	mul.f32 	%f441, %f61, %f40;
$L__BB344_18:
	add.s32 	%r163, %r7, 384;
	div.s32 	%r164, %r163, %r8;
	mul.lo.s32 	%r165, %r164, %r8;
	sub.s32 	%r166, %r163, %r165;
	div.s32 	%r167, %r166, %r9;
	mul.lo.s32 	%r168, %r167, %r9;
	sub.s32 	%r169, %r166, %r168;
	selp.b32 	%r170, 0, %r164, %p30;
	selp.b32 	%r171, 0, %r167, %p29;
	selp.b32 	%r172, 0, %r169, %p28;
	mul.lo.s32 	%r173, %r11, %r170;
	mad.lo.s32 	%r174, %r12, %r171, %r173;
	mad.lo.s32 	%r175, %r13, %r172, %r174;
	shr.u32 	%r176, %r163, 31;
	add.s32 	%r177, %r163, %r176;
	shr.s32 	%r178, %r177, 1;
	mul.wide.s32 	%rd61, %r178, 8;
	add.s64 	%rd15, %rd1, %rd61;
	ld.global.f32 	%f62, [%rd15];
	shr.u32 	%r179, %r175, 31;
	add.s32 	%r180, %r175, %r179;
	shr.s32 	%r181, %r180, 1;
	mul.wide.s32 	%rd62, %r181, 2;
	add.s64 	%rd63, %rd2, %rd62;
	ld.global.v2.u8 	{%rs23, %rs24}, [%rd63];
	setp.eq.s16 	%p41, %rs23, 0;
	mul.f32 	%f63, %f62, %f40;
	selp.f32 	%f24, %f39, %f63, %p41;
	setp.eq.s16 	%p42, %rs24, 0;
	mov.f32 	%f442, %f39;
	@%p42 bra 	$L__BB344_20;
	ld.global.f32 	%f64, [%rd15+4];
	mul.f32 	%f442, %f64, %f40;
$L__BB344_20:
	add.s32 	%r182, %r7, 448;
	div.s32 	%r183, %r182, %r8;
	mul.lo.s32 	%r184, %r183, %r8;
	sub.s32 	%r185, %r182, %r184;
	div.s32 	%r186, %r185, %r9;
	mul.lo.s32 	%r187, %r186, %r9;
	sub.s32 	%r188, %r185, %r187;
	selp.b32 	%r189, 0, %r183, %p30;
	selp.b32 	%r190, 0, %r186, %p29;
	selp.b32 	%r191, 0, %r188, %p28;
	mul.lo.s32 	%r192, %r11, %r189;
	mad.lo.s32 	%r193, %r12, %r190, %r192;
	mad.lo.s32 	%r194, %r13, %r191, %r193;
	shr.u32 	%r195, %r182, 31;
	add.s32 	%r196, %r182, %r195;
	shr.s32 	%r197, %r196, 1;
	mul.wide.s32 	%rd64, %r197, 8;
	add.s64 	%rd16, %rd1, %rd64;
	ld.global.f32 	%f65, [%rd16];
	shr.u32 	%r198, %r194, 31;
	add.s32 	%r199, %r194, %r198;
	shr.s32 	%r200, %r199, 1;
	mul.wide.s32 	%rd65, %r200, 2;
	add.s64 	%rd66, %rd2, %rd65;
	ld.global.v2.u8 	{%rs25, %rs26}, [%rd66];
	setp.eq.s16 	%p46, %rs25, 0;
	mul.f32 	%f66, %f65, %f40;
	selp.f32 	%f27, %f39, %f66, %p46;
	setp.eq.s16 	%p47, %rs26, 0;
	mov.f32 	%f443, %f39;
	@%p47 bra 	$L__BB344_22;
	ld.global.f32 	%f67, [%rd16+4];
	mul.f32 	%f443, %f67, %f40;
$L__BB344_22:
	add.s32 	%r201, %r7, 512;
	div.s32 	%r202, %r201, %r8;
	mul.lo.s32 	%r203, %r202, %r8;
	sub.s32 	%r204, %r201, %r203;
	div.s32 	%r205, %r204, %r9;
	mul.lo.s32 	%r206, %r205, %r9;
	sub.s32 	%r207, %r204, %r206;
	selp.b32 	%r208, 0, %r202, %p30;
	selp.b32 	%r209, 0, %r205, %p29;
	selp.b32 	%r210, 0, %r207, %p28;
	mul.lo.s32 	%r211, %r11, %r208;
	mad.lo.s32 	%r212, %r12, %r209, %r211;
	mad.lo.s32 	%r213, %r13, %r210, %r212;
	shr.u32 	%r214, %r201, 31;
	add.s32 	%r215, %r201, %r214;
	shr.s32 	%r216, %r215, 1;
	mul.wide.s32 	%rd67, %r216, 8;
	add.s64 	%rd17, %rd1, %rd67;
	ld.global.f32 	%f68, [%rd17];
	shr.u32 	%r217, %r213, 31;
	add.s32 	%r218, %r213, %r217;
	shr.s32 	%r219, %r218, 1;
	mul.wide.s32 	%rd68, %r219, 2;
	add.s64 	%rd69, %rd2, %rd68;
	ld.global.v2.u8 	{%rs27, %rs28}, [%rd69];
	setp.eq.s16 	%p51, %rs27, 0;
	mul.f32 	%f69, %f68, %f40;
	selp.f32 	%f30, %f39, %f69, %p51;
	setp.eq.s16 	%p52, %rs28, 0;
	mov.f32 	%f444, %f39;
	@%p52 bra 	$L__BB344_24;
	ld.global.f32 	%f70, [%rd17+4];
	mul.f32 	%f444, %f70, %f40;
$L__BB344_24:
	add.s32 	%r220, %r7, 576;
	div.s32 	%r221, %r220, %r8;
	mul.lo.s32 	%r222, %r221, %r8;
	sub.s32 	%r223, %r220, %r222;
	div.s32 	%r224, %r223, %r9;
	mul.lo.s32 	%r225, %r224, %r9;
	sub.s32 	%r226, %r223, %r225;
	selp.b32 	%r227, 0, %r221, %p30;
	selp.b32 	%r228, 0, %r224, %p29;
	selp.b32 	%r229, 0, %r226, %p28;
	mul.lo.s32 	%r230, %r11, %r227;
	mad.lo.s32 	%r231, %r12, %r228, %r230;
	mad.lo.s32 	%r232, %r13, %r229, %r231;
	shr.u32 	%r233, %r220, 31;
	add.s32 	%r234, %r220, %r233;
	shr.s32 	%r235, %r234, 1;
	mul.wide.s32 	%rd70, %r235, 8;
	add.s64 	%rd18, %rd1, %rd70;
	ld.global.f32 	%f71, [%rd18];
	shr.u32 	%r236, %r232, 31;
	add.s32 	%r237, %r232, %r236;
	shr.s32 	%r238, %r237, 1;
	mul.wide.s32 	%rd71, %r238, 2;
	add.s64 	%rd72, %rd2, %rd71;
	ld.global.v2.u8 	{%rs29, %rs30}, [%rd72];
	setp.eq.s16 	%p56, %rs29, 0;
	mul.f32 	%f72, %f71, %f40;
	selp.f32 	%f33, %f39, %f72, %p56;
	setp.eq.s16 	%p57, %rs30, 0;
	mov.f32 	%f445, %f39;
	@%p57 bra 	$L__BB344_26;
	ld.global.f32 	%f73, [%rd18+4];
	mul.f32 	%f445, %f73, %f40;
$L__BB344_26:
	add.s32 	%r239, %r7, 640;
	div.s32 	%r240, %r239, %r8;
	mul.lo.s32 	%r241, %r240, %r8;
	sub.s32 	%r242, %r239, %r241;
	div.s32 	%r243, %r242, %r9;
	mul.lo.s32 	%r244, %r243, %r9;
	sub.s32 	%r245, %r242, %r244;
	selp.b32 	%r246, 0, %r240, %p30;
	selp.b32 	%r247, 0, %r243, %p29;
	selp.b32 	%r248, 0, %r245, %p28;
	mul.lo.s32 	%r249, %r11, %r246;
	mad.lo.s32 	%r250, %r12, %r247, %r249;
	mad.lo.s32 	%r251, %r13, %r248, %r250;
	shr.u32 	%r252, %r239, 31;
	add.s32 	%r253, %r239, %r252;
	shr.s32 	%r254, %r253, 1;
	mul.wide.s32 	%rd73, %r254, 8;
	add.s64 	%rd19, %rd1, %rd73;
	ld.global.f32 	%f74, [%rd19];
	shr.u32 	%r255, %r251, 31;
	add.s32 	%r256, %r251, %r255;
	shr.s32 	%r257, %r256, 1;
	mul.wide.s32 	%rd74, %r257, 2;
	add.s64 	%rd75, %rd2, %rd74;
	ld.global.v2.u8 	{%rs31, %rs32}, [%rd75];
	setp.eq.s16 	%p61, %rs31, 0;
	mul.f32 	%f75, %f74, %f40;
	selp.f32 	%f36, %f39, %f75, %p61;
	setp.eq.s16 	%p62, %rs32, 0;
	mov.f32 	%f446, %f39;
	@%p62 bra 	$L__BB344_28;
	ld.global.f32 	%f76, [%rd19+4];
	mul.f32 	%f446, %f76, %f40;
$L__BB344_28:
	ld.param.u64 	%rd152, [_Z15SoftmaxWarpImplI22BroadcastScaleMaskLoadIffbLm3EiE11DirectStoreIffEfLi2ELi24ELi32ELi1ELb0EL9Algorithm0EEvT_T0_ll_param_2];
	max.f32 	%f77, %f3, 0fFF800000;
	max.f32 	%f78, %f77, %f435;
	max.f32 	%f79, %f78, %f6;
	max.f32 	%f80, %f79, %f436;
	max.f32 	%f81, %f80, %f9;
	max.f32 	%f82, %f81, %f437;
	max.f32 	%f83, %f82, %f12;
	max.f32 	%f84, %f83, %f438;
	max.f32 	%f85, %f84, %f15;
	max.f32 	%f86, %f85, %f439;
	max.f32 	%f87, %f86, %f18;
	max.f32 	%f88, %f87, %f440;
	max.f32 	%f89, %f88, %f21;
	max.f32 	%f90, %f89, %f441;
	max.f32 	%f91, %f90, %f24;
	max.f32 	%f92, %f91, %f442;
	max.f32 	%f93, %f92, %f27;
	max.f32 	%f94, %f93, %f443;
	max.f32 	%f95, %f94, %f30;
	max.f32 	%f96, %f95, %f444;
	max.f32 	%f97, %f96, %f33;
	max.f32 	%f98, %f97, %f445;
	max.f32 	%f99, %f98, %f36;
	max.f32 	%f100, %f99, %f446;
	mov.b32 	%r258, %f100;
	shfl.sync.bfly.b32	%r259|%p63, %r258, 16, 31, -1;
	mov.b32 	%f101, %r259;
	max.f32 	%f102, %f100, %f101;
	mov.b32 	%r260, %f102;
	shfl.sync.bfly.b32	%r261|%p64, %r260, 8, 31, -1;
	mov.b32 	%f103, %r261;
	max.f32 	%f104, %f102, %f103;
	mov.b32 	%r262, %f104;
	shfl.sync.bfly.b32	%r263|%p65, %r262, 4, 31, -1;
	mov.b32 	%f105, %r263;
	max.f32 	%f106, %f104, %f105;
	mov.b32 	%r264, %f106;
	shfl.sync.bfly.b32	%r265|%p66, %r264, 2, 31, -1;
	mov.b32 	%f107, %r265;
	max.f32 	%f108, %f106, %f107;
	mov.b32 	%r266, %f108;
	shfl.sync.bfly.b32	%r267|%p67, %r266, 1, 31, -1;
	mov.b32 	%f109, %r267;
	max.f32 	%f110, %f108, %f109;
	sub.f32 	%f111, %f3, %f110;
	fma.rn.f32 	%f112, %f111, 0f3BBB989D, 0f3F000000;
	cvt.sat.f32.f32 	%f113, %f112;
	mov.f32 	%f114, 0f4B400001;
	mov.f32 	%f115, 0f437C0000;
	fma.rm.f32 	%f116, %f113, %f115, %f114;
	add.f32 	%f117, %f116, 0fCB40007F;
	neg.f32 	%f118, %f117;
	fma.rn.f32 	%f119, %f111, 0f3FB8AA3B, %f118;
	fma.rn.f32 	%f120, %f111, 0f32A57060, %f119;
	mov.b32 	%r268, %f116;
	shl.b32 	%r269, %r268, 23;
	mov.b32 	%f121, %r269;
	ex2.approx.ftz.f32 	%f122, %f120;
	mul.f32 	%f123, %f122, %f121;
	add.f32 	%f124, %f123, 0f00000000;
	sub.f32 	%f125, %f435, %f110;
	fma.rn.f32 	%f126, %f125, 0f3BBB989D, 0f3F000000;
	cvt.sat.f32.f32 	%f127, %f126;
	fma.rm.f32 	%f128, %f127, %f115, %f114;
	add.f32 	%f129, %f128, 0fCB40007F;
	neg.f32 	%f130, %f129;
	fma.rn.f32 	%f131, %f125, 0f3FB8AA3B, %f130;
	fma.rn.f32 	%f132, %f125, 0f32A57060, %f131;
	mov.b32 	%r270, %f128;
	shl.b32 	%r271, %r270, 23;
	mov.b32 	%f133, %r271;
	ex2.approx.ftz.f32 	%f134, %f132;
	mul.f32 	%f135, %f134, %f133;
	add.f32 	%f136, %f124, %f135;
	sub.f32 	%f137, %f6, %f110;
	fma.rn.f32 	%f138, %f137, 0f3BBB989D, 0f3F000000;
	cvt.sat.f32.f32 	%f139, %f138;
	fma.rm.f32 	%f140, %f139, %f115, %f114;
	add.f32 	%f141, %f140, 0fCB40007F;
	neg.f32 	%f142, %f141;
	fma.rn.f32 	%f143, %f137, 0f3FB8AA3B, %f142;
	fma.rn.f32 	%f144, %f137, 0f32A57060, %f143;
	mov.b32 	%r272, %f140;
	shl.b32 	%r273, %r272, 23;
	mov.b32 	%f145, %r273;
	ex2.approx.ftz.f32 	%f146, %f144;
	mul.f32 	%f147, %f146, %f145;
	add.f32 	%f148, %f136, %f147;
	sub.f32 	%f149, %f436, %f110;
	fma.rn.f32 	%f150, %f149, 0f3BBB989D, 0f3F000000;
	cvt.sat.f32.f32 	%f151, %f150;
	fma.rm.f32 	%f152, %f151, %f115, %f114;
	add.f32 	%f153, %f152, 0fCB40007F;
	neg.f32 	%f154, %f153;
	fma.rn.f32 	%f155, %f149, 0f3FB8AA3B, %f154;
	fma.rn.f32 	%f156, %f149, 0f32A57060, %f155;
	mov.b32 	%r274, %f152;
	shl.b32 	%r275, %r274, 23;
	mov.b32 	%f157, %r275;
	ex2.approx.ftz.f32 	%f158, %f156;
	mul.f32 	%f159, %f158, %f157;
	add.f32 	%f160, %f148, %f159;
	sub.f32 	%f161, %f9, %f110;
	fma.rn.f32 	%f162, %f161, 0f3BBB989D, 0f3F000000;
	cvt.sat.f32.f32 	%f163, %f162;
	fma.rm.f32 	%f164, %f163, %f115, %f114;
	add.f32 	%f165, %f164, 0fCB40007F;
	neg.f32 	%f166, %f165;
	fma.rn.f32 	%f167, %f161, 0f3FB8AA3B, %f166;
	fma.rn.f32 	%f168, %f161, 0f32A57060, %f167;
	mov.b32 	%r276, %f164;
	shl.b32 	%r277, %r276, 23;
	mov.b32 	%f169, %r277;
	ex2.approx.ftz.f32 	%f170, %f168;
	mul.f32 	%f171, %f170, %f169;
	add.f32 	%f172, %f160, %f171;
	sub.f32 	%f173, %f437, %f110;
	fma.rn.f32 	%f174, %f173, 0f3BBB989D, 0f3F000000;
	cvt.sat.f32.f32 	%f175, %f174;
	fma.rm.f32 	%f176, %f175, %f115, %f114;
	add.f32 	%f177, %f176, 0fCB40007F;
	neg.f32 	%f178, %f177;
	fma.rn.f32 	%f179, %f173, 0f3FB8AA3B, %f178;
	fma.rn.f32 	%f180, %f173, 0f32A57060, %f179;
	mov.b32 	%r278, %f176;
	shl.b32 	%r279, %r278, 23;
	mov.b32 	%f181, %r279;
	ex2.approx.ftz.f32 	%f182, %f180;
	mul.f32 	%f183, %f182, %f181;
	add.f32 	%f184, %f172, %f183;
	sub.f32 	%f185, %f12, %f110;
	fma.rn.f32 	%f186, %f185, 0f3BBB989D, 0f3F000000;
	cvt.sat.f32.f32 	%f187, %f186;
	fma.rm.f32 	%f188, %f187, %f115, %f114;
	add.f32 	%f189, %f188, 0fCB40007F;
	neg.f32 	%f190, %f189;
	fma.rn.f32 	%f191, %f185, 0f3FB8AA3B, %f190;
	fma.rn.f32 	%f192, %f185, 0f32A57060, %f191;
	mov.b32 	%r280, %f188;
	shl.b32 	%r281, %r280, 23;
	mov.b32 	%f193, %r281;
	ex2.approx.ftz.f32 	%f194, %f192;
	mul.f32 	%f195, %f194, %f193;
	add.f32 	%f196, %f184, %f195;
	sub.f32 	%f197, %f438, %f110;
	fma.rn.f32 	%f198, %f197, 0f3BBB989D, 0f3F000000;
	cvt.sat.f32.f32 	%f199, %f198;
	fma.rm.f32 	%f200, %f199, %f115, %f114;
	add.f32 	%f201, %f200, 0fCB40007F;
	neg.f32 	%f202, %f201;
	fma.rn.f32 	%f203, %f197, 0f3FB8AA3B, %f202;
	fma.rn.f32 	%f204, %f197, 0f32A57060, %f203;
	mov.b32 	%r282, %f200;
	shl.b32 	%r283, %r282, 23;
	mov.b32 	%f205, %r283;
	ex2.approx.ftz.f32 	%f206, %f204;
	mul.f32 	%f207, %f206, %f205;
	add.f32 	%f208, %f196, %f207;
	sub.f32 	%f209, %f15, %f110;
	fma.rn.f32 	%f210, %f209, 0f3BBB989D, 0f3F000000;
	cvt.sat.f32.f32 	%f211, %f210;
	fma.rm.f32 	%f212, %f211, %f115, %f114;
	add.f32 	%f213, %f212, 0fCB40007F;
	neg.f32 	%f214, %f213;
	fma.rn.f32 	%f215, %f209, 0f3FB8AA3B, %f214;
	fma.rn.f32 	%f216, %f209, 0f32A57060, %f215;
	mov.b32 	%r284, %f212;
	shl.b32 	%r285, %r284, 23;
	mov.b32 	%f217, %r285;
	ex2.approx.ftz.f32 	%f218, %f216;
	mul.f32 	%f219, %f218, %f217;
	add.f32 	%f220, %f208, %f219;
	sub.f32 	%f221, %f439, %f110;
	fma.rn.f32 	%f222, %f221, 0f3BBB989D, 0f3F000000;
	cvt.sat.f32.f32 	%f223, %f222;
	fma.rm.f32 	%f224, %f223, %f115, %f114;
	add.f32 	%f225, %f224, 0fCB40007F;
	neg.f32 	%f226, %f225;
	fma.rn.f32 	%f227, %f221, 0f3FB8AA3B, %f226;
	fma.rn.f32 	%f228, %f221, 0f32A57060, %f227;
	mov.b32 	%r286, %f224;
	shl.b32 	%r287, %r286, 23;
	mov.b32 	%f229, %r287;
	ex2.approx.ftz.f32 	%f230, %f228;
	mul.f32 	%f231, %f230, %f229;
	add.f32 	%f232, %f220, %f231;
	sub.f32 	%f233, %f18, %f110;
	fma.rn.f32 	%f234, %f233, 0f3BBB989D, 0f3F000000;
	cvt.sat.f32.f32 	%f235, %f234;
	fma.rm.f32 	%f236, %f235, %f115, %f114;
	add.f32 	%f237, %f236, 0fCB40007F;
	neg.f32 	%f238, %f237;
	fma.rn.f32 	%f239, %f233, 0f3FB8AA3B, %f238;
	fma.rn.f32 	%f240, %f233, 0f32A57060, %f239;
	mov.b32 	%r288, %f236;
	shl.b32 	%r289, %r288, 23;
	mov.b32 	%f241, %r289;
	ex2.approx.ftz.f32 	%f242, %f240;
	mul.f32 	%f243, %f242, %f241;
	add.f32 	%f244, %f232, %f243;
	sub.f32 	%f245, %f440, %f110;
	fma.rn.f32 	%f246, %f245, 0f3BBB989D, 0f3F000000;
	cvt.sat.f32.f32 	%f247, %f246;
	fma.rm.f32 	%f248, %f247, %f115, %f114;
	add.f32 	%f249, %f248, 0fCB40007F;
	neg.f32 	%f250, %f249;
	fma.rn.f32 	%f251, %f245, 0f3FB8AA3B, %f250;
	fma.rn.f32 	%f252, %f245, 0f32A57060, %f251;
	mov.b32 	%r290, %f248;
	shl.b32 	%r291, %r290, 23;
	mov.b32 	%f253, %r291;
	ex2.approx.ftz.f32 	%f254, %f252;
	mul.f32 	%f255, %f254, %f253;
	add.f32 	%f256, %f244, %f255;
	sub.f32 	%f257, %f21, %f110;
	fma.rn.f32 	%f258, %f257, 0f3BBB989D, 0f3F000000;
	cvt.sat.f32.f32 	%f259, %f258;
	fma.rm.f32 	%f260, %f259, %f115, %f114;
	add.f32 	%f261, %f260, 0fCB40007F;
	neg.f32 	%f262, %f261;
	fma.rn.f32 	%f263, %f257, 0f3FB8AA3B, %f262;
	fma.rn.f32 	%f264, %f257, 0f32A57060, %f263;
	mov.b32 	%r292, %f260;
	shl.b32 	%r293, %r292, 23;
	mov.b32 	%f265, %r293;
	ex2.approx.ftz.f32 	%f266, %f264;
	mul.f32 	%f267, %f266, %f265;
	add.f32 	%f268, %f256, %f267;
	sub.f32 	%f269, %f441, %f110;
	fma.rn.f32 	%f270, %f269, 0f3BBB989D, 0f3F000000;
	cvt.sat.f32.f32 	%f271, %f270;
	fma.rm.f32 	%f272, %f271, %f115, %f114;
	add.f32 	%f273, %f272, 0fCB40007F;
	neg.f32 	%f274, %f273;
	fma.rn.f32 	%f275, %f269, 0f3FB8AA3B, %f274;
	fma.rn.f32 	%f276, %f269, 0f32A57060, %f275;
	mov.b32 	%r294, %f272;
	shl.b32 	%r295, %r294, 23;
	mov.b32 	%f277, %r295;
	ex2.approx.ftz.f32 	%f278, %f276;
	mul.f32 	%f279, %f278, %f277;
	add.f32 	%f280, %f268, %f279;
	sub.f32 	%f281, %f24, %f110;
	fma.rn.f32 	%f282, %f281, 0f3BBB989D, 0f3F000000;
	cvt.sat.f32.f32 	%f283, %f282;
	fma.rm.f32 	%f284, %f283, %f115, %f114;
	add.f32 	%f285, %f284, 0fCB40007F;
	neg.f32 	%f286, %f285;
	fma.rn.f32 	%f287, %f281, 0f3FB8AA3B, %f286;
	fma.rn.f32 	%f288, %f281, 0f32A57060, %f287;
	mov.b32 	%r296, %f284;
	shl.b32 	%r297, %r296, 23;
	mov.b32 	%f289, %r297;
	ex2.approx.ftz.f32 	%f290, %f288;
	mul.f32 	%f291, %f290, %f289;
	add.f32 	%f292, %f280, %f291;
	sub.f32 	%f293, %f442, %f110;
	fma.rn.f32 	%f294, %f293, 0f3BBB989D, 0f3F000000;
	cvt.sat.f32.f32 	%f295, %f294;
	fma.rm.f32 	%f296, %f295, %f115, %f114;
	add.f32 	%f297, %f296, 0fCB40007F;
	neg.f32 	%f298, %f297;
	fma.rn.f32 	%f299, %f293, 0f3FB8AA3B, %f298;
	fma.rn.f32 	%f300, %f293, 0f32A57060, %f299;
	mov.b32 	%r298, %f296;
	shl.b32 	%r299, %r298, 23;
	mov.b32 	%f301, %r299;
	ex2.approx.ftz.f32 	%f302, %f300;
	mul.f32 	%f303, %f302, %f301;
	add.f32 	%f304, %f292, %f303;
	sub.f32 	%f305, %f27, %f110;
	fma.rn.f32 	%f306, %f305, 0f3BBB989D, 0f3F000000;
	cvt.sat.f32.f32 	%f307, %f306;
	fma.rm.f32 	%f308, %f307, %f115, %f114;
	add.f32 	%f309, %f308, 0fCB40007F;
	neg.f32 	%f310, %f309;
	fma.rn.f32 	%f311, %f305, 0f3FB8AA3B, %f310;
	fma.rn.f32 	%f312, %f305, 0f32A57060, %f311;
	mov.b32 	%r300, %f308;
	shl.b32 	%r301, %r300, 23;
	mov.b32 	%f313, %r301;
	ex2.approx.ftz.f32 	%f314, %f312;
	mul.f32 	%f315, %f314, %f313;
	add.f32 	%f316, %f304, %f315;
	sub.f32 	%f317, %f443, %f110;
	fma.rn.f32 	%f318, %f317, 0f3BBB989D, 0f3F000000;
	cvt.sat.f32.f32 	%f319, %f318;
	fma.rm.f32 	%f320, %f319, %f115, %f114;
	add.f32 	%f321, %f320, 0fCB40007F;
	neg.f32 	%f322, %f321;
	fma.rn.f32 	%f323, %f317, 0f3FB8AA3B, %f322;
	fma.rn.f32 	%f324, %f317, 0f32A57060, %f323;
	mov.b32 	%r302, %f320;
	shl.b32 	%r303, %r302, 23;
	mov.b32 	%f325, %r303;
	ex2.approx.ftz.f32 	%f326, %f324;
	mul.f32 	%f327, %f326, %f325;
	add.f32 	%f328, %f316, %f327;
	sub.f32 	%f329, %f30, %f110;
	fma.rn.f32 	%f330, %f329, 0f3BBB989D, 0f3F000000;
	cvt.sat.f32.f32 	%f331, %f330;
	fma.rm.f32 	%f332, %f331, %f115, %f114;
	add.f32 	%f333, %f332, 0fCB40007F;
	neg.f32 	%f334, %f333;
	fma.rn.f32 	%f335, %f329, 0f3FB8AA3B, %f334;
	fma.rn.f32 	%f336, %f329, 0f32A57060, %f335;
	mov.b32 	%r304, %f332;
	shl.b32 	%r305, %r304, 23;
	mov.b32 	%f337, %r305;
	ex2.approx.ftz.f32 	%f338, %f336;
	mul.f32 	%f339, %f338, %f337;
	add.f32 	%f340, %f328, %f339;
	sub.f32 	%f341, %f444, %f110;
	fma.rn.f32 	%f342, %f341, 0f3BBB989D, 0f3F000000;
	cvt.sat.f32.f32 	%f343, %f342;
	fma.rm.f32 	%f344, %f343, %f115, %f114;
	add.f32 	%f345, %f344, 0fCB40007F;
	neg.f32 	%f346, %f345;
	fma.rn.f32 	%f347, %f341, 0f3FB8AA3B, %f346;
	fma.rn.f32 	%f348, %f341, 0f32A57060, %f347;
	mov.b32 	%r306, %f344;
	shl.b32 	%r307, %r306, 23;
	mov.b32 	%f349, %r307;
	ex2.approx.ftz.f32 	%f350, %f348;
	mul.f32 	%f351, %f350, %f349;
	add.f32 	%f352, %f340, %f351;
	sub.f32 	%f353, %f33, %f110;
	fma.rn.f32 	%f354, %f353, 0f3BBB989D, 0f3F000000;
	cvt.sat.f32.f32 	%f355, %f354;
	fma.rm.f32 	%f356, %f355, %f115, %f114;
	add.f32 	%f357, %f356, 0fCB40007F;
	neg.f32 	%f358, %f357;
	fma.rn.f32 	%f359, %f353, 0f3FB8AA3B, %f358;
	fma.rn.f32 	%f360, %f353, 0f32A57060, %f359;
	mov.b32 	%r308, %f356;
	shl.b32 	%r309, %r308, 23;
	mov.b32 	%f361, %r309;
	ex2.approx.ftz.f32 	%f362, %f360;
	mul.f32 	%f363, %f362, %f361;
	add.f32 	%f364, %f352, %f363;
	sub.f32 	%f365, %f445, %f110;
	fma.rn.f32 	%f366, %f365, 0f3BBB989D, 0f3F000000;
	cvt.sat.f32.f32 	%f367, %f366;
	fma.rm.f32 	%f368, %f367, %f115, %f114;
	add.f32 	%f369, %f368, 0fCB40007F;
	neg.f32 	%f370, %f369;
	fma.rn.f32 	%f371, %f365, 0f3FB8AA3B, %f370;
	fma.rn.f32 	%f372, %f365, 0f32A57060, %f371;
	mov.b32 	%r310, %f368;
	shl.b32 	%r311, %r310, 23;
	mov.b32 	%f373, %r311;
	ex2.approx.ftz.f32 	%f374, %f372;
	mul.f32 	%f375, %f374, %f373;
	add.f32 	%f376, %f364, %f375;
	sub.f32 	%f377, %f36, %f110;
	fma.rn.f32 	%f378, %f377, 0f3BBB989D, 0f3F000000;
	cvt.sat.f32.f32 	%f379, %f378;
	fma.rm.f32 	%f380, %f379, %f115, %f114;
	add.f32 	%f381, %f380, 0fCB40007F;
	neg.f32 	%f382, %f381;
	fma.rn.f32 	%f383, %f377, 0f3FB8AA3B, %f382;
	fma.rn.f32 	%f384, %f377, 0f32A57060, %f383;
	mov.b32 	%r312, %f380;
	shl.b32 	%r313, %r312, 23;
	mov.b32 	%f385, %r313;
	ex2.approx.ftz.f32 	%f386, %f384;
	mul.f32 	%f387, %f386, %f385;
	add.f32 	%f388, %f376, %f387;
	sub.f32 	%f389, %f446, %f110;
	fma.rn.f32 	%f390, %f389, 0f3BBB989D, 0f3F000000;
	cvt.sat.f32.f32 	%f391, %f390;
	fma.rm.f32 	%f392, %f391, %f115, %f114;
	add.f32 	%f393, %f392, 0fCB40007F;
	neg.f32 	%f394, %f393;
	fma.rn.f32 	%f395, %f389, 0f3FB8AA3B, %f394;
	fma.rn.f32 	%f396, %f389, 0f32A57060, %f395;
	mov.b32 	%r314, %f392;
	shl.b32 	%r315, %r314, 23;
	mov.b32 	%f397, %r315;
	ex2.approx.ftz.f32 	%f398, %f396;
	mul.f32 	%f399, %f398, %f397;
	add.f32 	%f400, %f388, %f399;
	mov.b32 	%r316, %f400;
	shfl.sync.bfly.b32	%r317|%p68, %r316, 16, 31, -1;
	mov.b32 	%f401, %r317;
	add.f32 	%f402, %f400, %f401;
	mov.b32 	%r318, %f402;
	shfl.sync.bfly.b32	%r319|%p69, %r318, 8, 31, -1;
	mov.b32 	%f403, %r319;
	add.f32 	%f404, %f402, %f403;
	mov.b32 	%r320, %f404;
	shfl.sync.bfly.b32	%r321|%p70, %r320, 4, 31, -1;
	mov.b32 	%f405, %r321;
	add.f32 	%f406, %f404, %f405;
	mov.b32 	%r322, %f406;
	shfl.sync.bfly.b32	%r323|%p71, %r322, 2, 31, -1;
	mov.b32 	%f407, %r323;
	add.f32 	%f408, %f406, %f407;
	mov.b32 	%r324, %f408;
	shfl.sync.bfly.b32	%r325|%p72, %r324, 1, 31, -1;
	mov.b32 	%f409, %r325;
	add.f32 	%f410, %f408, %f409;
	div.rn.f32 	%f411, %f123, %f410;
	div.rn.f32 	%f412, %f135, %f410;
	div.rn.f32 	%f413, %f147, %f410;
	div.rn.f32 	%f414, %f159, %f410;
	div.rn.f32 	%f415, %f171, %f410;
	div.rn.f32 	%f416, %f183, %f410;
	div.rn.f32 	%f417, %f195, %f410;
	div.rn.f32 	%f418, %f207, %f410;
	div.rn.f32 	%f419, %f219, %f410;
	div.rn.f32 	%f420, %f231, %f410;
	div.rn.f32 	%f421, %f243, %f410;
	div.rn.f32 	%f422, %f255, %f410;
	div.rn.f32 	%f423, %f267, %f410;
	div.rn.f32 	%f424, %f279, %f410;
	div.rn.f32 	%f425, %f291, %f410;
	div.rn.f32 	%f426, %f303, %f410;
	div.rn.f32 	%f427, %f315, %f410;
	div.rn.f32 	%f428, %f327, %f410;
	div.rn.f32 	%f429, %f339, %f410;
	div.rn.f32 	%f430, %f351, %f410;
	div.rn.f32 	%f431, %f363, %f410;
	div.rn.f32 	%f432, %f375, %f410;
	div.rn.f32 	%f433, %f387, %f410;
	div.rn.f32 	%f434, %f399, %f410;
	mov.u32 	%r326, %tid.x;
	shl.b32 	%r327, %r326, 1;
	cvt.u64.u32 	%rd76, %r327;
	mad.lo.s64 	%rd77, %rd153, %rd31, %rd76;
	shr.u64 	%rd78, %rd77, 63;
	add.s64 	%rd79, %rd77, %rd78;
	cvta.to.global.u64 	%rd80, %rd30;
	shl.b64 	%rd81, %rd79, 2;
	and.b64  	%rd82, %rd81, -8;
	add.s64 	%rd83, %rd80, %rd82;
	st.global.v2.f32 	[%rd83], {%f411, %f412};
	add.s64 	%rd84, %rd77, 64;
	shr.u64 	%rd85, %rd84, 63;
	add.s64 	%rd86, %rd84, %rd85;
	shl.b64 	%rd87, %rd86, 2;
	and.b64  	%rd88, %rd87, -8;
	add.s64 	%rd89, %rd80, %rd88;
	st.global.v2.f32 	[%rd89], {%f413, %f414};
	add.s64 	%rd90, %rd77, 128;
	shr.u64 	%rd91, %rd90, 63;
	add.s64 	%rd92, %rd90, %rd91;
	shl.b64 	%rd93, %rd92, 2;
	and.b64  	%rd94, %rd93, -8;
	add.s64 	%rd95, %rd80, %rd94;
	st.global.v2.f32 	[%rd95], {%f415, %f416};
	add.s64 	%rd96, %rd77, 192;
	shr.u64 	%rd97, %rd96, 63;
	add.s64 	%rd98, %rd96, %rd97;
	shl.b64 	%rd99, %rd98, 2;
	and.b64  	%rd100, %rd99, -8;
	add.s64 	%rd101, %rd80, %rd100;
	st.global.v2.f32 	[%rd101], {%f417, %f418};
	add.s64 	%rd102, %rd77, 256;
	shr.u64 	%rd103, %rd102, 63;
	add.s64 	%rd104, %rd102, %rd103;
	shl.b64 	%rd105, %rd104, 2;
	and.b64  	%rd106, %rd105, -8;
	add.s64 	%rd107, %rd80, %rd106;
	st.global.v2.f32 	[%rd107], {%f419, %f420};
	add.s64 	%rd108, %rd77, 320;
	shr.u64 	%rd109, %rd108, 63;
	add.s64 	%rd110, %rd108, %rd109;
	shl.b64 	%rd111, %rd110, 2;
	and.b64  	%rd112, %rd111, -8;
	add.s64 	%rd113, %rd80, %rd112;
	st.global.v2.f32 	[%rd113], {%f421, %f422};
	add.s64 	%rd114, %rd77, 384;
	shr.u64 	%rd115, %rd114, 63;
	add.s64 	%rd116, %rd114, %rd115;
	shl.b64 	%rd117, %rd116, 2;
	and.b64  	%rd118, %rd117, -8;
	add.s64 	%rd119, %rd80, %rd118;
	st.global.v2.f32 	[%rd119], {%f423, %f424};
	add.s64 	%rd120, %rd77, 448;
	shr.u64 	%rd121, %rd120, 63;
	add.s64 	%rd122, %rd120, %rd121;
	shl.b64 	%rd123, %rd122, 2;
	and.b64  	%rd124, %rd123, -8;
	add.s64 	%rd125, %rd80, %rd124;
	st.global.v2.f32 	[%rd125], {%f425, %f426};
	add.s64 	%rd126, %rd77, 512;
	shr.u64 	%rd127, %rd126, 63;
	add.s64 	%rd128, %rd126, %rd127;
	shl.b64 	%rd129, %rd128, 2;
	and.b64  	%rd130, %rd129, -8;
	add.s64 	%rd131, %rd80, %rd130;
	st.global.v2.f32 	[%rd131], {%f427, %f428};
	add.s64 	%rd132, %rd77, 576;
	shr.u64 	%rd133, %rd132, 63;
	add.s64 	%rd134, %rd132, %rd133;
	shl.b64 	%rd135, %rd134, 2;
	and.b64  	%rd136, %rd135, -8;
	add.s64 	%rd137, %rd80, %rd136;
	st.global.v2.f32 	[%rd137], {%f429, %f430};
	add.s64 	%rd138, %rd77, 640;
	shr.u64 	%rd139, %rd138, 63;
	add.s64 	%rd140, %rd138, %rd139;
	shl.b64 	%rd141, %rd140, 2;
	and.b64  	%rd142, %rd141, -8;
	add.s64 	%rd143, %rd80, %rd142;
	st.global.v2.f32 	[%rd143], {%f431, %f432};
	add.s64 	%rd144, %rd77, 704;
	shr.u64 	%rd145, %rd144, 63;
	add.s64 	%rd146, %rd144, %rd145;
	shl.b64 	%rd147, %rd146, 2;
	and.b64  	%rd148, %rd147, -8;
	add.s64 	%rd149, %rd80, %rd148;
	st.global.v2.f32 	[%rd149], {%f433, %f434};
	mov.u32 	%r328, %nctaid.x;
	mov.u32 	%r329, %ntid.y;
	mul.lo.s32 	%r330, %r328, %r329;
	cvt.s64.s32 	%rd150, %r330;
	add.s64 	%rd153, %rd153, %rd150;
	setp.lt.s64 	%p73, %rd153, %rd152;
	@%p73 bra 	$L__BB344_4;
$L__BB344_29:
	ret;

}
	// .globl	_Z15SoftmaxWarpImplI22BroadcastScaleMaskLoadIffbLm3EiE11DirectStoreIffEfLi2ELi24ELi32ELi1ELb1EL9Algorithm0EEvT_T0_ll
.visible .entry _Z15SoftmaxWarpImplI22BroadcastScaleMaskLoadIffbLm3EiE11DirectStoreIffEfLi2ELi24ELi32ELi1ELb1EL9Algorithm0EEvT_T0_ll(
	.param .align 8 .b8 _Z15SoftmaxWarpImplI22BroadcastScaleMaskLoadIffbLm3EiE11DirectStoreIffEfLi2ELi24ELi32ELi1ELb1EL9Algorithm0EEvT_T0_ll_param_0[112],
	.param .align 8 .b8 _Z15SoftmaxWarpImplI22BroadcastScaleMaskLoadIffbLm3EiE11DirectStoreIffEfLi2ELi24ELi32ELi1ELb1EL9Algorithm0EEvT_T0_ll_param_1[16],
	.param .u64 _Z15SoftmaxWarpImplI22BroadcastScaleMaskLoadIffbLm3EiE11DirectStoreIffEfLi2ELi24ELi32ELi1ELb1EL9Algorithm0EEvT_T0_ll_param_2,
	.param .u64 _Z15SoftmaxWarpImplI22BroadcastScaleMaskLoadIffbLm3EiE11DirectStoreIffEfLi2ELi24ELi32ELi1ELb1EL9Algorithm0EEvT_T0_ll_param_3
)
{
	.reg .pred 	%p<98>;
	.reg .b16 	%rs<33>;
	.reg .b32 	%r<352>;
	.reg .b32 	%f<531>;
	.reg .b64 	%rd<166>;

	ld.param.u64 	%rd46, [_Z15SoftmaxWarpImplI22BroadcastScaleMaskLoadIffbLm3EiE11DirectStoreIffEfLi2ELi24ELi32ELi1ELb1EL9Algorithm0EEvT_T0_ll_param_1+8];
	ld.param.v2.f32 	{%f111, %f112}, [_Z15SoftmaxWarpImplI22BroadcastScaleMaskLoadIffbLm3EiE11DirectStoreIffEfLi2ELi24ELi32ELi1ELb1EL9Algorithm0EEvT_T0_ll_param_0+104];
	ld.param.u64 	%rd44, [_Z15SoftmaxWarpImplI22BroadcastScaleMaskLoadIffbLm3EiE11DirectStoreIffEfLi2ELi24ELi32ELi1ELb1EL9Algorithm0EEvT_T0_ll_param_0+96];
	ld.param.u32 	%r13, [_Z15SoftmaxWarpImplI22BroadcastScaleMaskLoadIffbLm3EiE11DirectStoreIffEfLi2ELi24ELi32ELi1ELb1EL9Algorithm0EEvT_T0_ll_param_0+80];
	ld.param.v2.u32 	{%r11, %r12}, [_Z15SoftmaxWarpImplI22BroadcastScaleMaskLoadIffbLm3EiE11DirectStoreIffEfLi2ELi24ELi32ELi1ELb1EL9Algorithm0EEvT_T0_ll_param_0+72];
	ld.param.v2.u32 	{%r8, %r9}, [_Z15SoftmaxWarpImplI22BroadcastScaleMaskLoadIffbLm3EiE11DirectStoreIffEfLi2ELi24ELi32ELi1ELb1EL9Algorithm0EEvT_T0_ll_param_0+48];
	ld.param.u64 	%rd40, [_Z15SoftmaxWarpImplI22BroadcastScaleMaskLoadIffbLm3EiE11DirectStoreIffEfLi2ELi24ELi32ELi1ELb1EL9Algorithm0EEvT_T0_ll_param_0+32];
	ld.param.u64 	%rd39, [_Z15SoftmaxWarpImplI22BroadcastScaleMaskLoadIffbLm3EiE11DirectStoreIffEfLi2ELi24ELi32ELi1ELb1EL9Algorithm0EEvT_T0_ll_param_0+24];
	ld.param.u64 	%rd38, [_Z15SoftmaxWarpImplI22BroadcastScaleMaskLoadIffbLm3EiE11DirectStoreIffEfLi2ELi24ELi32ELi1ELb1EL9Algorithm0EEvT_T0_ll_param_0+16];
	ld.param.u64 	%rd45, [_Z15SoftmaxWarpImplI22BroadcastScaleMaskLoadIffbLm3EiE11DirectStoreIffEfLi2ELi24ELi32ELi1ELb1EL9Algorithm0EEvT_T0_ll_param_1];
	ld.param.u64 	%rd37, [_Z15SoftmaxWarpImplI22BroadcastScaleMaskLoadIffbLm3EiE11DirectStoreIffEfLi2ELi24ELi32ELi1ELb1EL9Algorithm0EEvT_T0_ll_param_0+8];
	ld.param.u64 	%rd36, [_Z15SoftmaxWarpImplI22BroadcastScaleMaskLoadIffbLm3EiE11DirectStoreIffEfLi2ELi24ELi32ELi1ELb1EL9Algorithm0EEvT_T0_ll_param_0];
	ld.param.u64 	%rd48, [_Z15SoftmaxWarpImplI22BroadcastScaleMaskLoadIffbLm3EiE11DirectStoreIffEfLi2ELi24ELi32ELi1ELb1EL9Algorithm0EEvT_T0_ll_param_3];
	cvta.to.global.u64 	%rd1, %rd36;
	cvta.to.global.u64 	%rd2, %rd37;
	cvta.to.global.u64 	%rd6, %rd45;
	setp.lt.s64 	%p1, %rd48, 769;
	@%p1 bra 	$L__BB345_2;
	mov.u64 	%rd49, $str;
	cvta.global.u64 	%rd50, %rd49;
	mov.u64 	%rd51, $str$1;
	cvta.global.u64 	%rd52, %rd51;
	mov.u64 	%rd53, __unnamed_336;
	cvta.global.u64 	%rd54, %rd53;
	{ // callseq 335, 0
	.param .b64 param0;
	st.param.b64 	[param0], %rd50;
	.param .b64 param1;
	st.param.b64 	[param1], %rd52;
	.param .b32 param2;
	st.param.b32 	[param2], 219;
	.param .b64 param3;
	st.param.b64 	[param3], %rd54;
	.param .b64 param4;
	st.param.b64 	[param4], 1;
	call.uni 
	__assertfail, 
	(
	param0, 
	param1, 
	param2, 
	param3, 
	param4
	);
	} // callseq 335
$L__BB345_2:
	ld.param.u64 	%rd163, [_Z15SoftmaxWarpImplI22BroadcastScaleMaskLoadIffbLm3EiE11DirectStoreIffEfLi2ELi24ELi32ELi1ELb1EL9Algorithm0EEvT_T0_ll_param_2];
	mov.u32 	%r24, %ctaid.x;
	mov.u32 	%r25, %ntid.y;
	mov.u32 	%r26, %tid.y;
	mad.lo.s32 	%r27, %r24, %r25, %r26;
	mov.u32 	%r28, %nctaid.x;
	mul.lo.s32 	%r6, %r28, %r25;
	cvt.s64.s32 	%rd165, %r27;
	setp.le.s64 	%p2, %rd163, %rd165;
	@%p2 bra 	$L__BB345_77;
	mov.u32 	%r29, %tid.x;
	shl.b32 	%r30, %r29, 1;
	cvt.u64.u32 	%rd8, %r30;
	add.s32 	%r31, %r30, 64;
	cvt.u64.u32 	%rd9, %r31;
	add.s32 	%r32, %r30, 128;
	cvt.u64.u32 	%rd10, %r32;
	add.s32 	%r33, %r30, 192;
	cvt.u64.u32 	%rd11, %r33;
	add.s32 	%r34, %r30, 256;
	cvt.u64.u32 	%rd12, %r34;
	add.s32 	%r35, %r30, 320;
	cvt.u64.u32 	%rd13, %r35;
	add.s32 	%r36, %r30, 384;
	cvt.u64.u32 	%rd14, %r36;
	add.s32 	%r37, %r30, 448;
	cvt.u64.u32 	%rd15, %r37;
	add.s32 	%r38, %r30, 512;
	cvt.u64.u32 	%rd16, %r38;
	add.s32 	%r39, %r30, 576;
	cvt.u64.u32 	%rd17, %r39;
	add.s32 	%r40, %r30, 640;
	cvt.u64.u32 	%rd18, %r40;
	add.s32 	%r41, %r30, 704;
	cvt.u64.u32 	%rd19, %r41;
	cvt.s64.s32 	%rd20, %r6;
	cvt.u32.u64 	%r43, %rd44;
	cvt.u32.u64 	%r44, %rd8;
$L__BB345_4:
	setp.le.s64 	%p3, %rd48, %rd8;
	cvt.u32.u64 	%r42, %rd165;
	mul.lo.s32 	%r7, %r43, %r42;
	mov.f32 	%f484, 0fFF800000;
	mov.f32 	%f485, %f484;
	mov.f32 	%f490, %f484;
	@%p3 bra 	$L__BB345_8;
	setp.eq.s64 	%p4, %rd40, 1;
	setp.eq.s64 	%p5, %rd39, 1;
	setp.eq.s64 	%p6, %rd38, 1;
	add.s32 	%r45, %r44, %r7;
	div.s32 	%r46, %r45, %r8;
	mul.lo.s32 	%r47, %r46, %r8;
	sub.s32 	%r48, %r45, %r47;
	div.s32 	%r49, %r48, %r9;
	mul.lo.s32 	%r50, %r49, %r9;
	sub.s32 	%r51, %r48, %r50;
	selp.b32 	%r52, 0, %r46, %p6;
	selp.b32 	%r53, 0, %r49, %p5;
	selp.b32 	%r54, 0, %r51, %p4;
	mul.lo.s32 	%r55, %r11, %r52;
	mad.lo.s32 	%r56, %r12, %r53, %r55;
	mad.lo.s32 	%r57, %r13, %r54, %r56;
	shr.u32 	%r58, %r45, 31;
	add.s32 	%r59, %r45, %r58;
	shr.s32 	%r60, %r59, 1;
	mul.wide.s32 	%rd55, %r60, 8;
	add.s64 	%rd22, %rd1, %rd55;
	ld.global.f32 	%f114, [%rd22];
	shr.u32 	%r61, %r57, 31;
	add.s32 	%r62, %r57, %r61;
	shr.s32 	%r63, %r62, 1;
	mul.wide.s32 	%rd56, %r63, 2;
	add.s64 	%rd57, %rd2, %rd56;
	ld.global.v2.u8 	{%rs9, %rs10}, [%rd57];
	setp.eq.s16 	%p7, %rs9, 0;
	mul.f32 	%f115, %f114, %f112;
	selp.f32 	%f485, %f111, %f115, %p7;
	setp.eq.s16 	%p8, %rs10, 0;
	mov.f32 	%f484, %f111;
	@%p8 bra 	$L__BB345_7;
	ld.global.f32 	%f116, [%rd22+4];
	mul.f32 	%f484, %f116, %f112;
$L__BB345_7:
	max.f32 	%f117, %f485, 0fFF800000;
	max.f32 	%f490, %f117, %f484;
$L__BB345_8:
	setp.le.s64 	%p9, %rd48, %rd9;
	mov.f32 	%f488, 0fFF800000;
	mov.f32 	%f489, %f488;
	@%p9 bra 	$L__BB345_12;
	cvt.u32.u64 	%r64, %rd9;
	setp.eq.s64 	%p10, %rd40, 1;
	setp.eq.s64 	%p11, %rd39, 1;
	setp.eq.s64 	%p12, %rd38, 1;
	add.s32 	%r65, %r64, %r7;
	div.s32 	%r66, %r65, %r8;
	mul.lo.s32 	%r67, %r66, %r8;
	sub.s32 	%r68, %r65, %r67;
	div.s32 	%r69, %r68, %r9;
	mul.lo.s32 	%r70, %r69, %r9;
	sub.s32 	%r71, %r68, %r70;
	selp.b32 	%r72, 0, %r66, %p12;
	selp.b32 	%r73, 0, %r69, %p11;
	selp.b32 	%r74, 0, %r71, %p10;
	mul.lo.s32 	%r75, %r11, %r72;
	mad.lo.s32 	%r76, %r12, %r73, %r75;
	mad.lo.s32 	%r77, %r13, %r74, %r76;
	shr.u32 	%r78, %r65, 31;
	add.s32 	%r79, %r65, %r78;
	shr.s32 	%r80, %r79, 1;
	mul.wide.s32 	%rd58, %r80, 8;
	add.s64 	%rd23, %rd1, %rd58;
	ld.global.f32 	%f119, [%rd23];
	shr.u32 	%r81, %r77, 31;
	add.s32 	%r82, %r77, %r81;
	shr.s32 	%r83, %r82, 1;
	mul.wide.s32 	%rd59, %r83, 2;
	add.s64 	%rd60, %rd2, %rd59;
	ld.global.v2.u8 	{%rs11, %rs12}, [%rd60];
	setp.eq.s16 	%p13, %rs11, 0;
	mul.f32 	%f120, %f119, %f112;
	selp.f32 	%f489, %f111, %f120, %p13;
	setp.eq.s16 	%p14, %rs12, 0;
	mov.f32 	%f488, %f111;
	@%p14 bra 	$L__BB345_11;
	ld.global.f32 	%f121, [%rd23+4];
	mul.f32 	%f488, %f121, %f112;
$L__BB345_11:
	max.f32 	%f122, %f490, %f489;
	max.f32 	%f490, %f122, %f488;
$L__BB345_12:
	setp.le.s64 	%p15, %rd48, %rd10;
	mov.f32 	%f492, 0fFF800000;
	mov.f32 	%f493, %f492;
	@%p15 bra 	$L__BB345_16;
	cvt.u32.u64 	%r84, %rd10;
	setp.eq.s64 	%p16, %rd40, 1;
	setp.eq.s64 	%p17, %rd39, 1;
	setp.eq.s64 	%p18, %rd38, 1;
	add.s32 	%r85, %r84, %r7;
	div.s32 	%r86, %r85, %r8;
	mul.lo.s32 	%r87, %r86, %r8;
	sub.s32 	%r88, %r85, %r87;
	div.s32 	%r89, %r88, %r9;
	mul.lo.s32 	%r90, %r89, %r9;
	sub.s32 	%r91, %r88, %r90;
	selp.b32 	%r92, 0, %r86, %p18;
	selp.b32 	%r93, 0, %r89, %p17;
	selp.b32 	%r94, 0, %r91, %p16;
	mul.lo.s32 	%r95, %r11, %r92;
	mad.lo.s32 	%r96, %r12, %r93, %r95;
	mad.lo.s32 	%r97, %r13, %r94, %r96;
	shr.u32 	%r98, %r85, 31;
	add.s32 	%r99, %r85, %r98;
	shr.s32 	%r100, %r99, 1;
	mul.wide.s32 	%rd61, %r100, 8;
	add.s64 	%rd24, %rd1, %rd61;
	ld.global.f32 	%f124, [%rd24];
	shr.u32 	%r101, %r97, 31;
	add.s32 	%r102, %r97, %r101;
	shr.s32 	%r103, %r102, 1;
	mul.wide.s32 	%rd62, %r103, 2;
	add.s64 	%rd63, %rd2, %rd62;
	ld.global.v2.u8 	{%rs13, %rs14}, [%rd63];
	setp.eq.s16 	%p19, %rs13, 0;
	mul.f32 	%f125, %f124, %f112;
	selp.f32 	%f493, %f111, %f125, %p19;
	setp.eq.s16 	%p20, %rs14, 0;
	mov.f32 	%f492, %f111;
	@%p20 bra 	$L__BB345_15;
	ld.global.f32 	%f126, [%rd24+4];
	mul.f32 	%f492, %f126, %f112;
$L__BB345_15:
	max.f32 	%f127, %f490, %f493;
	max.f32 	%f490, %f127, %f492;
$L__BB345_16:
	setp.le.s64 	%p21, %rd48, %rd11;
	mov.f32 	%f496, 0fFF800000;
	mov.f32 	%f497, %f496;
	@%p21 bra 	$L__BB345_20;
	cvt.u32.u64 	%r104, %rd11;
	setp.eq.s64 	%p22, %rd40, 1;
	setp.eq.s64 	%p23, %rd39, 1;
	setp.eq.s64 	%p24, %rd38, 1;
	add.s32 	%r105, %r104, %r7;
	div.s32 	%r106, %r105, %r8;
	mul.lo.s32 	%r107, %r106, %r8;
	sub.s32 	%r108, %r105, %r107;
	div.s32 	%r109, %r108, %r9;
	mul.lo.s32 	%r110, %r109, %r9;
	sub.s32 	%r111, %r108, %r110;
	selp.b32 	%r112, 0, %r106, %p24;
	selp.b32 	%r113, 0, %r109, %p23;
	selp.b32 	%r114, 0, %r111, %p22;
	mul.lo.s32 	%r115, %r11, %r112;
	mad.lo.s32 	%r116, %r12, %r113, %r115;
	mad.lo.s32 	%r117, %r13, %r114, %r116;
	shr.u32 	%r118, %r105, 31;
	add.s32 	%r119, %r105, %r118;
	shr.s32 	%r120, %r119, 1;
	mul.wide.s32 	%rd64, %r120, 8;
	add.s64 	%rd25, %rd1, %rd64;
	ld.global.f32 	%f129, [%rd25];
	shr.u32 	%r121, %r117, 31;
	add.s32 	%r122, %r117, %r121;
	shr.s32 	%r123, %r122, 1;
	mul.wide.s32 	%rd65, %r123, 2;
	add.s64 	%rd66, %rd2, %rd65;
	ld.global.v2.u8 	{%rs15, %rs16}, [%rd66];
	setp.eq.s16 	%p25, %rs15, 0;
	mul.f32 	%f130, %f129, %f112;
	selp.f32 	%f497, %f111, %f130, %p25;
	setp.eq.s16 	%p26, %rs16, 0;
	mov.f32 	%f496, %f111;
	@%p26 bra 	$L__BB345_19;
	ld.global.f32 	%f131, [%rd25+4];
	mul.f32 	%f496, %f131, %f112;
$L__BB345_19:
	max.f32 	%f132, %f490, %f497;
	max.f32 	%f490, %f132, %f496;
$L__BB345_20:
	setp.le.s64 	%p27, %rd48, %rd12;
	mov.f32 	%f500, 0fFF800000;
	mov.f32 	%f501, %f500;
	@%p27 bra 	$L__BB345_24;
	cvt.u32.u64 	%r124, %rd12;
	setp.eq.s64 	%p28, %rd40, 1;
	setp.eq.s64 	%p29, %rd39, 1;
	setp.eq.s64 	%p30, %rd38, 1;
	add.s32 	%r125, %r124, %r7;
	div.s32 	%r126, %r125, %r8;
	mul.lo.s32 	%r127, %r126, %r8;
	sub.s32 	%r128, %r125, %r127;
	div.s32 	%r129, %r128, %r9;
	mul.lo.s32 	%r130, %r129, %r9;
	sub.s32 	%r131, %r128, %r130;
	selp.b32 	%r132, 0, %r126, %p30;
	selp.b32 	%r133, 0, %r129, %p29;
	selp.b32 	%r134, 0, %r131, %p28;
	mul.lo.s32 	%r135, %r11, %r132;
	mad.lo.s32 	%r136, %r12, %r133, %r135;
	mad.lo.s32 	%r137, %r13, %r134, %r136;
	shr.u32 	%r138, %r125, 31;
	add.s32 	%r139, %r125, %r138;
	shr.s32 	%r140, %r139, 1;
	mul.wide.s32 	%rd67, %r140, 8;
	add.s64 	%rd26, %rd1, %rd67;
	ld.global.f32 	%f134, [%rd26];
	shr.u32 	%r141, %r137, 31;
	add.s32 	%r142, %r137, %r141;
	shr.s32 	%r143, %r142, 1;
	mul.wide.s32 	%rd68, %r143, 2;
	add.s64 	%rd69, %rd2, %rd68;
	ld.global.v2.u8 	{%rs17, %rs18}, [%rd69];
	setp.eq.s16 	%p31, %rs17, 0;
	mul.f32 	%f135, %f134, %f112;
	selp.f32 	%f501, %f111, %f135, %p31;
	setp.eq.s16 	%p32, %rs18, 0;
	mov.f32 	%f500, %f111;
	@%p32 bra 	$L__BB345_23;
	ld.global.f32 	%f136, [%rd26+4];
	mul.f32 	%f500, %f136, %f112;
$L__BB345_23:
	max.f32 	%f137, %f490, %f501;
	max.f32 	%f490, %f137, %f500;
$L__BB345_24:
	setp.le.s64 	%p33, %rd48, %rd13;
	mov.f32 	%f504, 0fFF800000;
	mov.f32 	%f505, %f504;
	@%p33 bra 	$L__BB345_28;
	cvt.u32.u64 	%r144, %rd13;
	setp.eq.s64 	%p34, %rd40, 1;
	setp.eq.s64 	%p35, %rd39, 1;
	setp.eq.s64 	%p36, %rd38, 1;
	add.s32 	%r145, %r144, %r7;
	div.s32 	%r146, %r145, %r8;
	mul.lo.s32 	%r147, %r146, %r8;
	sub.s32 	%r148, %r145, %r147;
	div.s32 	%r149, %r148, %r9;
	mul.lo.s32 	%r150, %r149, %r9;
	sub.s32 	%r151, %r148, %r150;
	selp.b32 	%r152, 0, %r146, %p36;
	selp.b32 	%r153, 0, %r149, %p35;
	selp.b32 	%r154, 0, %r151, %p34;
	mul.lo.s32 	%r155, %r11, %r152;
	mad.lo.s32 	%r156, %r12, %r153, %r155;
	mad.lo.s32 	%r157, %r13, %r154, %r156;
	shr.u32 	%r158, %r145, 31;
	add.s32 	%r159, %r145, %r158;
	shr.s32 	%r160, %r159, 1;
	mul.wide.s32 	%rd70, %r160, 8;
	add.s64 	%rd27, %rd1, %rd70;
	ld.global.f32 	%f139, [%rd27];
	shr.u32 	%r161, %r157, 31;
	add.s32 	%r162, %r157, %r161;
	shr.s32 	%r163, %r162, 1;
	mul.wide.s32 	%rd71, %r163, 2;
	add.s64 	%rd72, %rd2, %rd71;
	ld.global.v2.u8 	{%rs19, %rs20}, [%rd72];
	setp.eq.s16 	%p37, %rs19, 0;
	mul.f32 	%f140, %f139, %f112;
	selp.f32 	%f505, %f111, %f140, %p37;
	setp.eq.s16 	%p38, %rs20, 0;
	mov.f32 	%f504, %f111;
	@%p38 bra 	$L__BB345_27;
	ld.global.f32 	%f141, [%rd27+4];
	mul.f32 	%f504, %f141, %f112;
$L__BB345_27:
	max.f32 	%f142, %f490, %f505;
	max.f32 	%f490, %f142, %f504;
$L__BB345_28:
	setp.le.s64 	%p39, %rd48, %rd14;
	mov.f32 	%f508, 0fFF800000;
	mov.f32 	%f509, %f508;
	@%p39 bra 	$L__BB345_32;
	cvt.u32.u64 	%r164, %rd14;
	setp.eq.s64 	%p40, %rd40, 1;
	setp.eq.s64 	%p41, %rd39, 1;
	setp.eq.s64 	%p42, %rd38, 1;
	add.s32 	%r165, %r164, %r7;
	div.s32 	%r166, %r165, %r8;
	mul.lo.s32 	%r167, %r166, %r8;
	sub.s32 	%r168, %r165, %r167;
	div.s32 	%r169, %r168, %r9;
	mul.lo.s32 	%r170, %r169, %r9;
	sub.s32 	%r171, %r168, %r170;
	selp.b32 	%r172, 0, %r166, %p42;
	selp.b32 	%r173, 0, %r169, %p41;
	selp.b32 	%r174, 0, %r171, %p40;
	mul.lo.s32 	%r175, %r11, %r172;
	mad.lo.s32 	%r176, %r12, %r173, %r175;
	mad.lo.s32 	%r177, %r13, %r174, %r176;
	shr.u32 	%r178, %r165, 31;
	add.s32 	%r179, %r165, %r178;
	shr.s32 	%r180, %r179, 1;
	mul.wide.s32 	%rd73, %r180, 8;
	add.s64 	%rd28, %rd1, %rd73;
	ld.global.f32 	%f144, [%rd28];
	shr.u32 	%r181, %r177, 31;
	add.s32 	%r182, %r177, %r181;
	shr.s32 	%r183, %r182, 1;
	mul.wide.s32 	%rd74, %r183, 2;
	add.s64 	%rd75, %rd2, %rd74;
	ld.global.v2.u8 	{%rs21, %rs22}, [%rd75];
	setp.eq.s16 	%p43, %rs21, 0;
	mul.f32 	%f145, %f144, %f112;
	selp.f32 	%f509, %f111, %f145, %p43;
	setp.eq.s16 	%p44, %rs22, 0;
	mov.f32 	%f508, %f111;
	@%p44 bra 	$L__BB345_31;
	ld.global.f32 	%f146, [%rd28+4];
	mul.f32 	%f508, %f146, %f112;
$L__BB345_31:
	max.f32 	%f147, %f490, %f509;
	max.f32 	%f490, %f147, %f508;
$L__BB345_32:
	setp.le.s64 	%p45, %rd48, %rd15;
	mov.f32 	%f512, 0fFF800000;
	mov.f32 	%f513, %f512;
	@%p45 bra 	$L__BB345_36;
	cvt.u32.u64 	%r184, %rd15;
	setp.eq.s64 	%p46, %rd40, 1;
	setp.eq.s64 	%p47, %rd39, 1;
	setp.eq.s64 	%p48, %rd38, 1;
	add.s32 	%r185, %r184, %r7;
	div.s32 	%r186, %r185, %r8;
	mul.lo.s32 	%r187, %r186, %r8;
	sub.s32 	%r188, %r185, %r187;
	div.s32 	%r189, %r188, %r9;
	mul.lo.s32 	%r190, %r189, %r9;
	sub.s32 	%r191, %r188, %r190;
	selp.b32 	%r192, 0, %r186, %p48;
	selp.b32 	%r193, 0, %r189, %p47;
	selp.b32 	%r194, 0, %r191, %p46;
	mul.lo.s32 	%r195, %r11, %r192;
	mad.lo.s32 	%r196, %r12, %r193, %r195;
	mad.lo.s32 	%r197, %r13, %r194, %r196;
	shr.u32 	%r198, %r185, 31;
	add.s32 	%r199, %r185, %r198;
	shr.s32 	%r200, %r199, 1;
	mul.wide.s32 	%rd76, %r200, 8;
	add.s64 	%rd29, %rd1, %rd76;
	ld.global.f32 	%f149, [%rd29];
	shr.u32 	%r201, %r197, 31;
	add.s32 	%r202, %r197, %r201;
	shr.s32 	%r203, %r202, 1;
	mul.wide.s32 	%rd77, %r203, 2;
	add.s64 	%rd78, %rd2, %rd77;
	ld.global.v2.u8 	{%rs23, %rs24}, [%rd78];
	setp.eq.s16 	%p49, %rs23, 0;
	mul.f32 	%f150, %f149, %f112;
	selp.f32 	%f513, %f111, %f150, %p49;
	setp.eq.s16 	%p50, %rs24, 0;
	mov.f32 	%f512, %f111;
	@%p50 bra 	$L__BB345_35;
	ld.global.f32 	%f151, [%rd29+4];
	mul.f32 	%f512, %f151, %f112;
$L__BB345_35:
	max.f32 	%f152, %f490, %f513;
	max.f32 	%f490, %f152, %f512;
$L__BB345_36:
	setp.le.s64 	%p51, %rd48, %rd16;
	mov.f32 	%f516, 0fFF800000;
	mov.f32 	%f517, %f516;
	@%p51 bra 	$L__BB345_40;
	cvt.u32.u64 	%r204, %rd16;
	setp.eq.s64 	%p52, %rd40, 1;
	setp.eq.s64 	%p53, %rd39, 1;
	setp.eq.s64 	%p54, %rd38, 1;
	add.s32 	%r205, %r204, %r7;
	div.s32 	%r206, %r205, %r8;
	mul.lo.s32 	%r207, %r206, %r8;
	sub.s32 	%r208, %r205, %r207;
	div.s32 	%r209, %r208, %r9;
	mul.lo.s32 	%r210, %r209, %r9;
	sub.s32 	%r211, %r208, %r210;
	selp.b32 	%r212, 0, %r206, %p54;
	selp.b32 	%r213, 0, %r209, %p53;
	selp.b32 	%r214, 0, %r211, %p52;
	mul.lo.s32 	%r215, %r11, %r212;
	mad.lo.s32 	%r216, %r12, %r213, %r215;
	mad.lo.s32 	%r217, %r13, %r214, %r216;
	shr.u32 	%r218, %r205, 31;
	add.s32 	%r219, %r205, %r218;
	shr.s32 	%r220, %r219, 1;
	mul.wide.s32 	%rd79, %r220, 8;
	add.s64 	%rd30, %rd1, %rd79;
	ld.global.f32 	%f154, [%rd30];
	shr.u32 	%r221, %r217, 31;
	add.s32 	%r222, %r217, %r221;
	shr.s32 	%r223, %r222, 1;
	mul.wide.s32 	%rd80, %r223, 2;
	add.s64 	%rd81, %rd2, %rd80;
	ld.global.v2.u8 	{%rs25, %rs26}, [%rd81];
	setp.eq.s16 	%p55, %rs25, 0;
	mul.f32 	%f155, %f154, %f112;
	selp.f32 	%f517, %f111, %f155, %p55;
	setp.eq.s16 	%p56, %rs26, 0;
	mov.f32 	%f516, %f111;
	@%p56 bra 	$L__BB345_39;
	ld.global.f32 	%f156, [%rd30+4];
	mul.f32 	%f516, %f156, %f112;
$L__BB345_39:
	max.f32 	%f157, %f490, %f517;
	max.f32 	%f490, %f157, %f516;
$L__BB345_40:
	setp.le.s64 	%p57, %rd48, %rd17;
	mov.f32 	%f520, 0fFF800000;
	mov.f32 	%f521, %f520;
	@%p57 bra 	$L__BB345_44;
	cvt.u32.u64 	%r224, %rd17;
	setp.eq.s64 	%p58, %rd40, 1;
	setp.eq.s64 	%p59, %rd39, 1;
	setp.eq.s64 	%p60, %rd38, 1;
	add.s32 	%r225, %r224, %r7;
	div.s32 	%r226, %r225, %r8;
	mul.lo.s32 	%r227, %r226, %r8;
	sub.s32 	%r228, %r225, %r227;
	div.s32 	%r229, %r228, %r9;
	mul.lo.s32 	%r230, %r229, %r9;
	sub.s32 	%r231, %r228, %r230;
	selp.b32 	%r232, 0, %r226, %p60;
	selp.b32 	%r233, 0, %r229, %p59;
	selp.b32 	%r234, 0, %r231, %p58;
	mul.lo.s32 	%r235, %r11, %r232;
	mad.lo.s32 	%r236, %r12, %r233, %r235;
	mad.lo.s32 	%r237, %r13, %r234, %r236;
	shr.u32 	%r238, %r225, 31;
	add.s32 	%r239, %r225, %r238;
	shr.s32 	%r240, %r239, 1;
	mul.wide.s32 	%rd82, %r240, 8;
	add.s64 	%rd31, %rd1, %rd82;
	ld.global.f32 	%f159, [%rd31];
	shr.u32 	%r241, %r237, 31;
	add.s32 	%r242, %r237, %r241;
	shr.s32 	%r243, %r242, 1;
	mul.wide.s32 	%rd83, %r243, 2;
	add.s64 	%rd84, %rd2, %rd83;
	ld.global.v2.u8 	{%rs27, %rs28}, [%rd84];
	setp.eq.s16 	%p61, %rs27, 0;
	mul.f32 	%f160, %f159, %f112;
	selp.f32 	%f521, %f111, %f160, %p61;
	setp.eq.s16 	%p62, %rs28, 0;
	mov.f32 	%f520, %f111;
	@%p62 bra 	$L__BB345_43;
	ld.global.f32 	%f161, [%rd31+4];
	mul.f32 	%f520, %f161, %f112;
$L__BB345_43:
	max.f32 	%f162, %f490, %f521;
	max.f32 	%f490, %f162, %f520;
$L__BB345_44:
	setp.le.s64 	%p63, %rd48, %rd18;
	mov.f32 	%f524, 0fFF800000;
	mov.f32 	%f525, %f524;
	@%p63 bra 	$L__BB345_48;
	cvt.u32.u64 	%r244, %rd18;
	setp.eq.s64 	%p64, %rd40, 1;
	setp.eq.s64 	%p65, %rd39, 1;
	setp.eq.s64 	%p66, %rd38, 1;
	add.s32 	%r245, %r244, %r7;
	div.s32 	%r246, %r245, %r8;
	mul.lo.s32 	%r247, %r246, %r8;
	sub.s32 	%r248, %r245, %r247;
	div.s32 	%r249, %r248, %r9;
	mul.lo.s32 	%r250, %r249, %r9;
	sub.s32 	%r251, %r248, %r250;
	selp.b32 	%r252, 0, %r246, %p66;
	selp.b32 	%r253, 0, %r249, %p65;
	selp.b32 	%r254, 0, %r251, %p64;
	mul.lo.s32 	%r255, %r11, %r252;
	mad.lo.s32 	%r256, %r12, %r253, %r255;
	mad.lo.s32 	%r257, %r13, %r254, %r256;
	shr.u32 	%r258, %r245, 31;
	add.s32 	%r259, %r245, %r258;
	shr.s32 	%r260, %r259, 1;
	mul.wide.s32 	%rd85, %r260, 8;
	add.s64 	%rd32, %rd1, %rd85;
	ld.global.f32 	%f164, [%rd32];
	shr.u32 	%r261, %r257, 31;
	add.s32 	%r262, %r257, %r261;
	shr.s32 	%r263, %r262, 1;
	mul.wide.s32 	%rd86, %r263, 2;
	add.s64 	%rd87, %rd2, %rd86;
	ld.global.v2.u8 	{%rs29, %rs30}, [%rd87];
	setp.eq.s16 	%p67, %rs29, 0;
	mul.f32 	%f165, %f164, %f112;
	selp.f32 	%f525, %f111, %f165, %p67;
	setp.eq.s16 	%p68, %rs30, 0;
	mov.f32 	%f524, %f111;
	@%p68 bra 	$L__BB345_47;
	ld.global.f32 	%f166, [%rd32+4];
	mul.f32 	%f524, %f166, %f112;
$L__BB345_47:
	max.f32 	%f167, %f490, %f525;
	max.f32 	%f490, %f167, %f524;
$L__BB345_48:
	setp.le.s64 	%p69, %rd48, %rd19;
	mov.f32 	%f528, 0fFF800000;
	mov.f32 	%f529, %f528;
	@%p69 bra 	$L__BB345_52;
	cvt.u32.u64 	%r264, %rd19;
	setp.eq.s64 	%p70, %rd40, 1;
	setp.eq.s64 	%p71, %rd39, 1;
	setp.eq.s64 	%p72, %rd38, 1;
	add.s32 	%r265, %r264, %r7;
	div.s32 	%r266, %r265, %r8;
	mul.lo.s32 	%r267, %r266, %r8;
	sub.s32 	%r268, %r265, %r267;
	div.s32 	%r269, %r268, %r9;
	mul.lo.s32 	%r270, %r269, %r9;
	sub.s32 	%r271, %r268, %r270;
	selp.b32 	%r272, 0, %r266, %p72;
	selp.b32 	%r273, 0, %r269, %p71;
	selp.b32 	%r274, 0, %r271, %p70;
	mul.lo.s32 	%r275, %r11, %r272;
	mad.lo.s32 	%r276, %r12, %r273, %r275;
	mad.lo.s32 	%r277, %r13, %r274, %r276;
	shr.u32 	%r278, %r265, 31;
	add.s32 	%r279, %r265, %r278;
	shr.s32 	%r280, %r279, 1;
	mul.wide.s32 	%rd88, %r280, 8;
	add.s64 	%rd33, %rd1, %rd88;
	ld.global.f32 	%f169, [%rd33];
	shr.u32 	%r281, %r277, 31;
	add.s32 	%r282, %r277, %r281;
	shr.s32 	%r283, %r282, 1;
	mul.wide.s32 	%rd89, %r283, 2;
	add.s64 	%rd90, %rd2, %rd89;
	ld.global.v2.u8 	{%rs31, %rs32}, [%rd90];
	setp.eq.s16 	%p73, %rs31, 0;
	mul.f32 	%f170, %f169, %f112;
	selp.f32 	%f529, %f111, %f170, %p73;
	setp.eq.s16 	%p74, %rs32, 0;
	mov.f32 	%f528, %f111;
	@%p74 bra 	$L__BB345_51;
	ld.global.f32 	%f171, [%rd33+4];
	mul.f32 	%f528, %f171, %f112;
$L__BB345_51:
	max.f32 	%f172, %f490, %f529;
	max.f32 	%f490, %f172, %f528;
$L__BB345_52:
	setp.le.s64 	%p75, %rd48, %rd8;
	mov.b32 	%r284, %f490;
	shfl.sync.bfly.b32	%r285|%p76, %r284, 16, 31, -1;
	mov.b32 	%f173, %r285;
	max.f32 	%f174, %f490, %f173;
	mov.b32 	%r286, %f174;
	shfl.sync.bfly.b32	%r287|%p77, %r286, 8, 31, -1;
	mov.b32 	%f175, %r287;
	max.f32 	%f176, %f174, %f175;
	mov.b32 	%r288, %f176;
	shfl.sync.bfly.b32	%r289|%p78, %r288, 4, 31, -1;
	mov.b32 	%f177, %r289;
	max.f32 	%f178, %f176, %f177;
	mov.b32 	%r290, %f178;
	shfl.sync.bfly.b32	%r291|%p79, %r290, 2, 31, -1;
	mov.b32 	%f179, %r291;
	max.f32 	%f180, %f178, %f179;
	mov.b32 	%r292, %f180;
	shfl.sync.bfly.b32	%r293|%p80, %r292, 1, 31, -1;
	mov.b32 	%f181, %r293;
	max.f32 	%f182, %f180, %f181;
	sub.f32 	%f183, %f485, %f182;
	fma.rn.f32 	%f184, %f183, 0f3BBB989D, 0f3F000000;
	cvt.sat.f32.f32 	%f185, %f184;
	mov.f32 	%f186, 0f4B400001;
	mov.f32 	%f187, 0f437C0000;
	fma.rm.f32 	%f188, %f185, %f187, %f186;
	add.f32 	%f189, %f188, 0fCB40007F;
	neg.f32 	%f190, %f189;
	fma.rn.f32 	%f191, %f183, 0f3FB8AA3B, %f190;
	fma.rn.f32 	%f192, %f183, 0f32A57060, %f191;
	mov.b32 	%r294, %f188;
	shl.b32 	%r295, %r294, 23;
	mov.b32 	%f193, %r295;
	ex2.approx.ftz.f32 	%f194, %f192;
	mul.f32 	%f195, %f194, %f193;
	add.f32 	%f196, %f195, 0f00000000;
	sub.f32 	%f197, %f484, %f182;
	fma.rn.f32 	%f198, %f197, 0f3BBB989D, 0f3F000000;
	cvt.sat.f32.f32 	%f199, %f198;
	fma.rm.f32 	%f200, %f199, %f187, %f186;
	add.f32 	%f201, %f200, 0fCB40007F;
	neg.f32 	%f202, %f201;
	fma.rn.f32 	%f203, %f197, 0f3FB8AA3B, %f202;
	fma.rn.f32 	%f204, %f197, 0f32A57060, %f203;
	mov.b32 	%r296, %f200;
	shl.b32 	%r297, %r296, 23;
	mov.b32 	%f205, %r297;
	ex2.approx.ftz.f32 	%f206, %f204;
	mul.f32 	%f207, %f206, %f205;
	add.f32 	%f208, %f196, %f207;
	sub.f32 	%f209, %f489, %f182;
	fma.rn.f32 	%f210, %f209, 0f3BBB989D, 0f3F000000;
	cvt.sat.f32.f32 	%f211, %f210;
	fma.rm.f32 	%f212, %f211, %f187, %f186;
	add.f32 	%f213, %f212, 0fCB40007F;
	neg.f32 	%f214, %f213;
	fma.rn.f32 	%f215, %f209, 0f3FB8AA3B, %f214;
	fma.rn.f32 	%f216, %f209, 0f32A57060, %f215;
	mov.b32 	%r298, %f212;
	shl.b32 	%r299, %r298, 23;
	mov.b32 	%f217, %r299;
	ex2.approx.ftz.f32 	%f218, %f216;
	mul.f32 	%f219, %f218, %f217;
	add.f32 	%f220, %f208, %f219;
	sub.f32 	%f221, %f488, %f182;
	fma.rn.f32 	%f222, %f221, 0f3BBB989D, 0f3F000000;
	cvt.sat.f32.f32 	%f223, %f222;
	fma.rm.f32 	%f224, %f223, %f187, %f186;
	add.f32 	%f225, %f224, 0fCB40007F;
	neg.f32 	%f226, %f225;
	fma.rn.f32 	%f227, %f221, 0f3FB8AA3B, %f226;
	fma.rn.f32 	%f228, %f221, 0f32A57060, %f227;
	mov.b32 	%r300, %f224;
	shl.b32 	%r301, %r300, 23;
	mov.b32 	%f229, %r301;
	ex2.approx.ftz.f32 	%f230, %f228;
	mul.f32 	%f231, %f230, %f229;
	add.f32 	%f232, %f220, %f231;
	sub.f32 	%f233, %f493, %f182;
	fma.rn.f32 	%f234, %f233, 0f3BBB989D, 0f3F000000;
	cvt.sat.f32.f32 	%f235, %f234;
	fma.rm.f32 	%f236, %f235, %f187, %f186;
	add.f32 	%f237, %f236, 0fCB40007F;
	neg.f32 	%f238, %f237;
	fma.rn.f32 	%f239, %f233, 0f3FB8AA3B, %f238;
	fma.rn.f32 	%f240, %f233, 0f32A57060, %f239;
	mov.b32 	%r302, %f236;
	shl.b32 	%r303, %r302, 23;
	mov.b32 	%f241, %r303;
	ex2.approx.ftz.f32 	%f242, %f240;
	mul.f32 	%f243, %f242, %f241;
	add.f32 	%f244, %f232, %f243;
	sub.f32 	%f245, %f492, %f182;
	fma.rn.f32 	%f246, %f245, 0f3BBB989D, 0f3F000000;
	cvt.sat.f32.f32 	%f247, %f246;
	fma.rm.f32 	%f248, %f247, %f187, %f186;
	add.f32 	%f249, %f248, 0fCB40007F;
	neg.f32 	%f250, %f249;
	fma.rn.f32 	%f251, %f245, 0f3FB8AA3B, %f250;
	fma.rn.f32 	%f252, %f245, 0f32A57060, %f251;
	mov.b32 	%r304, %f248;
	shl.b32 	%r305, %r304, 23;
	mov.b32 	%f253, %r305;
	ex2.approx.ftz.f32 	%f254, %f252;
	mul.f32 	%f255, %f254, %f253;
	add.f32 	%f256, %f244, %f255;
	sub.f32 	%f257, %f497, %f182;
	fma.rn.f32 	%f258, %f257, 0f3BBB989D, 0f3F000000;
	cvt.sat.f32.f32 	%f259, %f258;
	fma.rm.f32 	%f260, %f259, %f187, %f186;
	add.f32 	%f261, %f260, 0fCB40007F;
	neg.f32 	%f262, %f261;
	fma.rn.f32 	%f263, %f257, 0f3FB8AA3B, %f262;
	fma.rn.f32 	%f264, %f257, 0f32A57060, %f263;
	mov.b32 	%r306, %f260;
	shl.b32 	%r307, %r306, 23;
	mov.b32 	%f265, %r307;
	ex2.approx.ftz.f32 	%f266, %f264;
	mul.f32 	%f267, %f266, %f265;
	add.f32 	%f268, %f256, %f267;
	sub.f32 	%f269, %f496, %f182;
	fma.rn.f32 	%f270, %f269, 0f3BBB989D, 0f3F000000;
	cvt.sat.f32.f32 	%f271, %f270;
	fma.rm.f32 	%f272, %f271, %f187, %f186;
	add.f32 	%f273, %f272, 0fCB40007F;
	neg.f32 	%f274, %f273;
	fma.rn.f32 	%f275, %f269, 0f3FB8AA3B, %f274;
	fma.rn.f32 	%f276, %f269, 0f32A57060, %f275;
	mov.b32 	%r308, %f272;
	shl.b32 	%r309, %r308, 23;
	mov.b32 	%f277, %r309;
	ex2.approx.ftz.f32 	%f278, %f276;
	mul.f32 	%f279, %f278, %f277;
	add.f32 	%f280, %f268, %f279;
	sub.f32 	%f281, %f501, %f182;
	fma.rn.f32 	%f282, %f281, 0f3BBB989D, 0f3F000000;
	cvt.sat.f32.f32 	%f283, %f282;
	fma.rm.f32 	%f284, %f283, %f187, %f186;
	add.f32 	%f285, %f284, 0fCB40007F;
	neg.f32 	%f286, %f285;
	fma.rn.f32 	%f287, %f281, 0f3FB8AA3B, %f286;
	fma.rn.f32 	%f288, %f281, 0f32A57060, %f287;
	mov.b32 	%r310, %f284;
	shl.b32 	%r311, %r310, 23;
	mov.b32 	%f289, %r311;
	ex2.approx.ftz.f32 	%f290, %f288;
	mul.f32 	%f291, %f290, %f289;
	add.f32 	%f292, %f280, %f291;
	sub.f32 	%f293, %f500, %f182;
	fma.rn.f32 	%f294, %f293, 0f3BBB989D, 0f3F000000;
	cvt.sat.f32.f32 	%f295, %f294;
	fma.rm.f32 	%f296, %f295, %f187, %f186;
	add.f32 	%f297, %f296, 0fCB40007F;
	neg.f32 	%f298, %f297;
	fma.rn.f32 	%f299, %f293, 0f3FB8AA3B, %f298;
	fma.rn.f32 	%f300, %f293, 0f32A57060, %f299;
	mov.b32 	%r312, %f296;
	shl.b32 	%r313, %r312, 23;
	mov.b32 	%f301, %r313;
	ex2.approx.ftz.f32 	%f302, %f300;
	mul.f32 	%f303, %f302, %f301;
	add.f32 	%f304, %f292, %f303;
	sub.f32 	%f305, %f505, %f182;
	fma.rn.f32 	%f306, %f305, 0f3BBB989D, 0f3F000000;
	cvt.sat.f32.f32 	%f307, %f306;
	fma.rm.f32 	%f308, %f307, %f187, %f186;
	add.f32 	%f309, %f308, 0fCB40007F;
	neg.f32 	%f310, %f309;
	fma.rn.f32 	%f311, %f305, 0f3FB8AA3B, %f310;
	fma.rn.f32 	%f312, %f305, 0f32A57060, %f311;
	mov.b32 	%r314, %f308;
	shl.b32 	%r315, %r314, 23;
	mov.b32 	%f313, %r315;
	ex2.approx.ftz.f32 	%f314, %f312;
	mul.f32 	%f315, %f314, %f313;
	add.f32 	%f316, %f304, %f315;
	sub.f32 	%f317, %f504, %f182;
	fma.rn.f32 	%f318, %f317, 0f3BBB989D, 0f3F000000;
	cvt.sat.f32.f32 	%f319, %f318;
	fma.rm.f32 	%f320, %f319, %f187, %f186;
	add.f32 	%f321, %f320, 0fCB40007F;
	neg.f32 	%f322, %f321;
	fma.rn.f32 	%f323, %f317, 0f3FB8AA3B, %f322;
	fma.rn.f32 	%f324, %f317, 0f32A57060, %f323;
	mov.b32 	%r316, %f320;
	shl.b32 	%r317, %r316, 23;
	mov.b32 	%f325, %r317;
	ex2.approx.ftz.f32 	%f326, %f324;
	mul.f32 	%f327, %f326, %f325;
	add.f32 	%f328, %f316, %f327;
	sub.f32 	%f329, %f509, %f182;
	fma.rn.f32 	%f330, %f329, 0f3BBB989D, 0f3F000000;
	cvt.sat.f32.f32 	%f331, %f330;
	fma.rm.f32 	%f332, %f331, %f187, %f186;
	add.f32 	%f333, %f332, 0fCB40007F;
	neg.f32 	%f334, %f333;
	fma.rn.f32 	%f335, %f329, 0f3FB8AA3B, %f334;
	fma.rn.f32 	%f336, %f329, 0f32A57060, %f335;
	mov.b32 	%r318, %f332;
	shl.b32 	%r319, %r318, 23;
	mov.b32 	%f337, %r319;
	ex2.approx.ftz.f32 	%f338, %f336;
	mul.f32 	%f339, %f338, %f337;
	add.f32 	%f340, %f328, %f339;
	sub.f32 	%f341, %f508, %f182;
	fma.rn.f32 	%f342, %f341, 0f3BBB989D, 0f3F000000;
	cvt.sat.f32.f32 	%f343, %f342;
	fma.rm.f32 	%f344, %f343, %f187, %f186;
	add.f32 	%f345, %f344, 0fCB40007F;
	neg.f32 	%f346, %f345;
	fma.rn.f32 	%f347, %f341, 0f3FB8AA3B, %f346;
	fma.rn.f32 	%f348, %f341, 0f32A57060, %f347;
	mov.b32 	%r320, %f344;
	shl.b32 	%r321, %r320, 23;
	mov.b32 	%f349, %r321;
	ex2.approx.ftz.f32 	%f350, %f348;
	mul.f32 	%f351, %f350, %f349;
	add.f32 	%f352, %f340, %f351;
	sub.f32 	%f353, %f513, %f182;
	fma.rn.f32 	%f354, %f353, 0f3BBB989D, 0f3F000000;
	cvt.sat.f32.f32 	%f355, %f354;
	fma.rm.f32 	%f356, %f355, %f187, %f186;
	add.f32 	%f357, %f356, 0fCB40007F;
	neg.f32 	%f358, %f357;
	fma.rn.f32 	%f359, %f353, 0f3FB8AA3B, %f358;
	fma.rn.f32 	%f360, %f353, 0f32A57060, %f359;
	mov.b32 	%r322, %f356;
	shl.b32 	%r323, %r322, 23;
	mov.b32 	%f361, %r323;
	ex2.approx.ftz.f32 	%f362, %f360;
	mul.f32 	%f363, %f362, %f361;
	add.f32 	%f364, %f352, %f363;
	sub.f32 	%f365, %f512, %f182;
	fma.rn.f32 	%f366, %f365, 0f3BBB989D, 0f3F000000;
	cvt.sat.f32.f32 	%f367, %f366;
	fma.rm.f32 	%f368, %f367, %f187, %f186;
	add.f32 	%f369, %f368, 0fCB40007F;
	neg.f32 	%f370, %f369;
	fma.rn.f32 	%f371, %f365, 0f3FB8AA3B, %f370;
	fma.rn.f32 	%f372, %f365, 0f32A57060, %f371;
	mov.b32 	%r324, %f368;
	shl.b32 	%r325, %r324, 23;
	mov.b32 	%f373, %r325;
	ex2.approx.ftz.f32 	%f374, %f372;
	mul.f32 	%f375, %f374, %f373;
	add.f32 	%f376, %f364, %f375;
	sub.f32 	%f377, %f517, %f182;
	fma.rn.f32 	%f378, %f377, 0f3BBB989D, 0f3F000000;
	cvt.sat.f32.f32 	%f379, %f378;
	fma.rm.f32 	%f380, %f379, %f187, %f186;
	add.f32 	%f381, %f380, 0fCB40007F;
	neg.f32 	%f382, %f381;
	fma.rn.f32 	%f383, %f377, 0f3FB8AA3B, %f382;
	fma.rn.f32 	%f384, %f377, 0f32A57060, %f383;
	mov.b32 	%r326, %f380;
	shl.b32 	%r327, %r326, 23;
	mov.b32 	%f385, %r327;
	ex2.approx.ftz.f32 	%f386, %f384;
	mul.f32 	%f387, %f386, %f385;
	add.f32 	%f388, %f376, %f387;
	sub.f32 	%f389, %f516, %f182;
	fma.rn.f32 	%f390, %f389, 0f3BBB989D, 0f3F000000;
	cvt.sat.f32.f32 	%f391, %f390;
	fma.rm.f32 	%f392, %f391, %f187, %f186;
	add.f32 	%f393, %f392, 0fCB40007F;
	neg.f32 	%f394, %f393;
	fma.rn.f32 	%f395, %f389, 0f3FB8AA3B, %f394;
	fma.rn.f32 	%f396, %f389, 0f32A57060, %f395;
	mov.b32 	%r328, %f392;
	shl.b32 	%r329, %r328, 23;
	mov.b32 	%f397, %r329;
	ex2.approx.ftz.f32 	%f398, %f396;
	mul.f32 	%f399, %f398, %f397;
	add.f32 	%f400, %f388, %f399;
	sub.f32 	%f401, %f521, %f182;
	fma.rn.f32 	%f402, %f401, 0f3BBB989D, 0f3F000000;
	cvt.sat.f32.f32 	%f403, %f402;
	fma.rm.f32 	%f404, %f403, %f187, %f186;
	add.f32 	%f405, %f404, 0fCB40007F;
	neg.f32 	%f406, %f405;
	fma.rn.f32 	%f407, %f401, 0f3FB8AA3B, %f406;
	fma.rn.f32 	%f408, %f401, 0f32A57060, %f407;
	mov.b32 	%r330, %f404;
	shl.b32 	%r331, %r330, 23;
	mov.b32 	%f409, %r331;
	ex2.approx.ftz.f32 	%f410, %f408;
	mul.f32 	%f411, %f410, %f409;
	add.f32 	%f412, %f400, %f411;
	sub.f32 	%f413, %f520, %f182;
	fma.rn.f32 	%f414, %f413, 0f3BBB989D, 0f3F000000;
	cvt.sat.f32.f32 	%f415, %f414;
	fma.rm.f32 	%f416, %f415, %f187, %f186;
	add.f32 	%f417, %f416, 0fCB40007F;
	neg.f32 	%f418, %f417;
	fma.rn.f32 	%f419, %f413, 0f3FB8AA3B, %f418;
	fma.rn.f32 	%f420, %f413, 0f32A57060, %f419;
	mov.b32 	%r332, %f416;
	shl.b32 	%r333, %r332, 23;
	mov.b32 	%f421, %r333;
	ex2.approx.ftz.f32 	%f422, %f420;
	mul.f32 	%f423, %f422, %f421;
	add.f32 	%f424, %f412, %f423;
	sub.f32 	%f425, %f525, %f182;
	fma.rn.f32 	%f426, %f425, 0f3BBB989D, 0f3F000000;
	cvt.sat.f32.f32 	%f427, %f426;
	fma.rm.f32 	%f428, %f427, %f187, %f186;
	add.f32 	%f429, %f428, 0fCB40007F;
	neg.f32 	%f430, %f429;
	fma.rn.f32 	%f431, %f425, 0f3FB8AA3B, %f430;
	fma.rn.f32 	%f432, %f425, 0f32A57060, %f431;
	mov.b32 	%r334, %f428;
	shl.b32 	%r335, %r334, 23;
	mov.b32 	%f433, %r335;
	ex2.approx.ftz.f32 	%f434, %f432;
	mul.f32 	%f435, %f434, %f433;
	add.f32 	%f436, %f424, %f435;
	sub.f32 	%f437, %f524, %f182;
	fma.rn.f32 	%f438, %f437, 0f3BBB989D, 0f3F000000;
	cvt.sat.f32.f32 	%f439, %f438;
	fma.rm.f32 	%f440, %f439, %f187, %f186;
	add.f32 	%f441, %f440, 0fCB40007F;
	neg.f32 	%f442, %f441;
	fma.rn.f32 	%f443, %f437, 0f3FB8AA3B, %f442;
	fma.rn.f32 	%f444, %f437, 0f32A57060, %f443;
	mov.b32 	%r336, %f440;
	shl.b32 	%r337, %r336, 23;
	mov.b32 	%f445, %r337;
	ex2.approx.ftz.f32 	%f446, %f444;
	mul.f32 	%f447, %f446, %f445;
	add.f32 	%f448, %f436, %f447;
	sub.f32 	%f449, %f529, %f182;
	fma.rn.f32 	%f450, %f449, 0f3BBB989D, 0f3F000000;
	cvt.sat.f32.f32 	%f451, %f450;
	fma.rm.f32 	%f452, %f451, %f187, %f186;
	add.f32 	%f453, %f452, 0fCB40007F;
	neg.f32 	%f454, %f453;
	fma.rn.f32 	%f455, %f449, 0f3FB8AA3B, %f454;
	fma.rn.f32 	%f456, %f449, 0f32A57060, %f455;
	mov.b32 	%r338, %f452;
	shl.b32 	%r339, %r338, 23;
	mov.b32 	%f457, %r339;
	ex2.approx.ftz.f32 	%f458, %f456;
	mul.f32 	%f459, %f458, %f457;
	add.f32 	%f460, %f448, %f459;
	sub.f32 	%f461, %f528, %f182;
	fma.rn.f32 	%f462, %f461, 0f3BBB989D, 0f3F000000;
	cvt.sat.f32.f32 	%f463, %f462;
	fma.rm.f32 	%f464, %f463, %f187, %f186;
	add.f32 	%f465, %f464, 0fCB40007F;
	neg.f32 	%f466, %f465;
	fma.rn.f32 	%f467, %f461, 0f3FB8AA3B, %f466;
	fma.rn.f32 	%f468, %f461, 0f32A57060, %f467;
	mov.b32 	%r340, %f464;
	shl.b32 	%r341, %r340, 23;
	mov.b32 	%f469, %r341;
	ex2.approx.ftz.f32 	%f470, %f468;
	mul.f32 	%f471, %f470, %f469;
	add.f32 	%f472, %f460, %f471;
	mov.b32 	%r342, %f472;
	shfl.sync.bfly.b32	%r343|%p81, %r342, 16, 31, -1;
	mov.b32 	%f473, %r343;
	add.f32 	%f474, %f472, %f473;
	mov.b32 	%r344, %f474;
	shfl.sync.bfly.b32	%r345|%p82, %r344, 8, 31, -1;
	mov.b32 	%f475, %r345;
	add.f32 	%f476, %f474, %f475;
	mov.b32 	%r346, %f476;
	shfl.sync.bfly.b32	%r347|%p83, %r346, 4, 31, -1;
	mov.b32 	%f477, %r347;
	add.f32 	%f478, %f476, %f477;
	mov.b32 	%r348, %f478;
	shfl.sync.bfly.b32	%r349|%p84, %r348, 2, 31, -1;
	mov.b32 	%f479, %r349;
	add.f32 	%f480, %f478, %f479;
	mov.b32 	%r350, %f480;
	shfl.sync.bfly.b32	%r351|%p85, %r350, 1, 31, -1;
	mov.b32 	%f481, %r351;
	add.f32 	%f482, %f480, %f481;
	div.rn.f32 	%f87, %f195, %f482;
	div.rn.f32 	%f88, %f207, %f482;
	div.rn.f32 	%f89, %f219, %f482;
	div.rn.f32 	%f90, %f231, %f482;
	div.rn.f32 	%f91, %f243, %f482;
	div.rn.f32 	%f92, %f255, %f482;
	div.rn.f32 	%f93, %f267, %f482;
	div.rn.f32 	%f94, %f279, %f482;
	div.rn.f32 	%f95, %f291, %f482;
	div.rn.f32 	%f96, %f303, %f482;
	div.rn.f32 	%f97, %f315, %f482;
	div.rn.f32 	%f98, %f327, %f482;
	div.rn.f32 	%f99, %f339, %f482;
	div.rn.f32 	%f100, %f351, %f482;
	div.rn.f32 	%f101, %f363, %f482;
	div.rn.f32 	%f102, %f375, %f482;
	div.rn.f32 	%f103, %f387, %f482;
	div.rn.f32 	%f104, %f399, %f482;
	div.rn.f32 	%f105, %f411, %f482;
	div.rn.f32 	%f106, %f423, %f482;
	div.rn.f32 	%f107, %f435, %f482;
	div.rn.f32 	%f108, %f447, %f482;
	div.rn.f32 	%f109, %f459, %f482;
	div.rn.f32 	%f110, %f471, %f482;
	mul.lo.s64 	%rd34, %rd165, %rd46;
	@%p75 bra 	$L__BB345_54;
	add.s64 	%rd91, %rd34, %rd8;
	shr.u64 	%rd92, %rd91, 63;
	add.s64 	%rd93, %rd91, %rd92;
	shl.b64 	%rd94, %rd93, 2;
	and.b64  	%rd95, %rd94, -8;
	add.s64 	%rd96, %rd6, %rd95;
	st.global.v2.f32 	[%rd96], {%f87, %f88};
$L__BB345_54:
	setp.le.s64 	%p86, %rd48, %rd9;
	@%p86 bra 	$L__BB345_56;
	add.s64 	%rd97, %rd34, %rd9;
	shr.u64 	%rd98, %rd97, 63;
	add.s64 	%rd99, %rd97, %rd98;
	shl.b64 	%rd100, %rd99, 2;
	and.b64  	%rd101, %rd100, -8;
	add.s64 	%rd102, %rd6, %rd101;
	st.global.v2.f32 	[%rd102], {%f89, %f90};
$L__BB345_56:
	setp.le.s64 	%p87, %rd48, %rd10;
	@%p87 bra 	$L__BB345_58;
	add.s64 	%rd103, %rd34, %rd10;
	shr.u64 	%rd104, %rd103, 63;
	add.s64 	%rd105, %rd103, %rd104;
	shl.b64 	%rd106, %rd105, 2;
	and.b64  	%rd107, %rd106, -8;
	add.s64 	%rd108, %rd6, %rd107;
	st.global.v2.f32 	[%rd108], {%f91, %f92};
$L__BB345_58:
	setp.le.s64 	%p88, %rd48, %rd11;
	@%p88 bra 	$L__BB345_60;
	add.s64 	%rd109, %rd34, %rd11;
	shr.u64 	%rd110, %rd109, 63;
	add.s64 	%rd111, %rd109, %rd110;
	shl.b64 	%rd112, %rd111, 2;
	and.b64  	%rd113, %rd112, -8;
	add.s64 	%rd114, %rd6, %rd113;
	st.global.v2.f32 	[%rd114], {%f93, %f94};
$L__BB345_60:
	setp.le.s64 	%p89, %rd48, %rd12;
	@%p89 bra 	$L__BB345_62;
	add.s64 	%rd115, %rd34, %rd12;
	shr.u64 	%rd116, %rd115, 63;
	add.s64 	%rd117, %rd115, %rd116;
	shl.b64 	%rd118, %rd117, 2;
	and.b64  	%rd119, %rd118, -8;
	add.s64 	%rd120, %rd6, %rd119;
	st.global.v2.f32 	[%rd120], {%f95, %f96};
$L__BB345_62:
	setp.le.s64 	%p90, %rd48, %rd13;
	@%p90 bra 	$L__BB345_64;
	add.s64 	%rd121, %rd34, %rd13;
	shr.u64 	%rd122, %rd121, 63;
	add.s64 	%rd123, %rd121, %rd122;
	shl.b64 	%rd124, %rd123, 2;
	and.b64  	%rd125, %rd124, -8;
	add.s64 	%rd126, %rd6, %rd125;
	st.global.v2.f32 	[%rd126], {%f97, %f98};
$L__BB345_64:
	setp.le.s64 	%p91, %rd48, %rd14;
	@%p91 bra 	$L__BB345_66;
	add.s64 	%rd127, %rd34, %rd14;
	shr.u64 	%rd128, %rd127, 63;
	add.s64 	%rd129, %rd127, %rd128;
	shl.b64 	%rd130, %rd129, 2;
	and.b64  	%rd131, %rd130, -8;
	add.s64 	%rd132, %rd6, %rd131;
	st.global.v2.f32 	[%rd132], {%f99, %f100};
$L__BB345_66:
	setp.le.s64 	%p92, %rd48, %rd15;
	@%p92 bra 	$L__BB345_68;
	add.s64 	%rd133, %rd34, %rd15;
	shr.u64 	%rd134, %rd133, 63;
	add.s64 	%rd135, %rd133, %rd134;
	shl.b64 	%rd136, %rd135, 2;
	and.b64  	%rd137, %rd136, -8;
	add.s64 	%rd138, %rd6, %rd137;
	st.global.v2.f32 	[%rd138], {%f101, %f102};
$L__BB345_68:
	setp.le.s64 	%p93, %rd48, %rd16;
	@%p93 bra 	$L__BB345_70;
	add.s64 	%rd139, %rd34, %rd16;
	shr.u64 	%rd140, %rd139, 63;
	add.s64 	%rd141, %rd139, %rd140;
	shl.b64 	%rd142, %rd141, 2;
	and.b64  	%rd143, %rd142, -8;
	add.s64 	%rd144, %rd6, %rd143;
	st.global.v2.f32 	[%rd144], {%f103, %f104};
$L__BB345_70:
	setp.le.s64 	%p94, %rd48, %rd17;
	@%p94 bra 	$L__BB345_72;
	add.s64 	%rd145, %rd34, %rd17;
	shr.u64 	%rd146, %rd145, 63;
	add.s64 	%rd147, %rd145, %rd146;
	shl.b64 	%rd148, %rd147, 2;
	and.b64  	%rd149, %rd148, -8;
	add.s64 	%rd150, %rd6, %rd149;
	st.global.v2.f32 	[%rd150], {%f105, %f106};
$L__BB345_72:
	setp.le.s64 	%p95, %rd48, %rd18;
	@%p95 bra 	$L__BB345_74;
	add.s64 	%rd151, %rd34, %rd18;
	shr.u64 	%rd152, %rd151, 63;
	add.s64 	%rd153, %rd151, %rd152;
	shl.b64 	%rd154, %rd153, 2;
	and.b64  	%rd155, %rd154, -8;
	add.s64 	%rd156, %rd6, %rd155;
	st.global.v2.f32 	[%rd156], {%f107, %f108};
$L__BB345_74:
	setp.le.s64 	%p96, %rd48, %rd19;
	@%p96 bra 	$L__BB345_76;
	add.s64 	%rd157, %rd34, %rd19;
	shr.u64 	%rd158, %rd157, 63;
	add.s64 	%rd159, %rd157, %rd158;
	shl.b64 	%rd160, %rd159, 2;
	and.b64  	%rd161, %rd160, -8;
	add.s64 	%rd162, %rd6, %rd161;
	st.global.v2.f32 	[%rd162], {%f109, %f110};
$L__BB345_76:
	ld.param.u64 	%rd164, [_Z15SoftmaxWarpImplI22BroadcastScaleMaskLoadIffbLm3EiE11DirectStoreIffEfLi2ELi24ELi32ELi1ELb1EL9Algorithm0EEvT_T0_ll_param_2];
	add.s64 	%rd165, %rd165, %rd20;
	setp.lt.s64 	%p97, %rd165, %rd164;
	@%p97 bra 	$L__BB345_4;
$L__BB345_77:
	ret;

}
	// .globl	_Z15SoftmaxWarpImplI22BroadcastScaleMaskLoadIffbLm3EiE11DirectStoreIffEfLi2ELi26ELi32ELi1ELb0EL9Algorithm0EEvT_T0_ll
.visible .entry _Z15SoftmaxWarpImplI22BroadcastScaleMaskLoadIffbLm3EiE11DirectStoreIffEfLi2ELi26ELi32ELi1ELb0EL9Algorithm0EEvT_T0_ll(
	.param .align 8 .b8 _Z15SoftmaxWarpImplI22BroadcastScaleMaskLoadIffbLm3EiE11DirectStoreIffEfLi2ELi26ELi32ELi1ELb0EL9Algorithm0EEvT_T0_ll_param_0[112],
	.param .align 8 .b8 _Z15SoftmaxWarpImplI22BroadcastScaleMaskLoadIffbLm3EiE11DirectStoreIffEfLi2ELi26ELi32ELi1ELb0EL9Algorithm0EEvT_T0_ll_param_1[16],
	.param .u64 _Z15SoftmaxWarpImplI22BroadcastScaleMaskLoadIffbLm3EiE11DirectStoreIffEfLi2ELi26ELi32ELi1ELb0EL9Algorithm0EEvT_T0_ll_param_2,
	.param .u64 _Z15SoftmaxWarpImplI22BroadcastScaleMaskLoadIffbLm3EiE11DirectStoreIffEfLi2ELi26ELi32ELi1ELb0EL9Algorithm0EEvT_T0_ll_param_3
)
{
	.reg .pred 	%p<79>;
	.reg .b16 	%rs<35>;
	.reg .b32 	%r<354>;
	.reg .b32 	%f<482>;
	.reg .b64 	%rd<164>;

	ld.param.u64 	%rd32, [_Z15SoftmaxWarpImplI22BroadcastScaleMaskLoadIffbLm3EiE11DirectStoreIffEfLi2ELi26ELi32ELi1ELb0EL9Algorithm0EEvT_T0_ll_param_1+8];
	ld.param.u64 	%rd31, [_Z15SoftmaxWarpImplI22BroadcastScaleMaskLoadIffbLm3EiE11DirectStoreIffEfLi2ELi26ELi32ELi1ELb0EL9Algorithm0EEvT_T0_ll_param_1];
	ld.param.v2.f32 	{%f42, %f43}, [_Z15SoftmaxWarpImplI22BroadcastScaleMaskLoadIffbLm3EiE11DirectStoreIffEfLi2ELi26ELi32ELi1ELb0EL9Algorithm0EEvT_T0_ll_param_0+104];
	ld.param.u64 	%rd30, [_Z15SoftmaxWarpImplI22BroadcastScaleMaskLoadIffbLm3EiE11DirectStoreIffEfLi2ELi26ELi32ELi1ELb0EL9Algorithm0EEvT_T0_ll_param_0+96];
	ld.param.u32 	%r13, [_Z15SoftmaxWarpImplI22BroadcastScaleMaskLoadIffbLm3EiE11DirectStoreIffEfLi2ELi26ELi32ELi1ELb0EL9Algorithm0EEvT_T0_ll_param_0+80];
	ld.param.v2.u32 	{%r11, %r12}, [_Z15SoftmaxWarpImplI22BroadcastScaleMaskLoadIffbLm3EiE11DirectStoreIffEfLi2ELi26ELi32ELi1ELb0EL9Algorithm0EEvT_T0_ll_param_0+72];
	ld.param.v2.u32 	{%r8, %r9}, [_Z15SoftmaxWarpImplI22BroadcastScaleMaskLoadIffbLm3EiE11DirectStoreIffEfLi2ELi26ELi32ELi1ELb0EL9Algorithm0EEvT_T0_ll_param_0+48];
	ld.param.u64 	%rd26, [_Z15SoftmaxWarpImplI22BroadcastScaleMaskLoadIffbLm3EiE11DirectStoreIffEfLi2ELi26ELi32ELi1ELb0EL9Algorithm0EEvT_T0_ll_param_0+32];
	ld.param.u64 	%rd25, [_Z15SoftmaxWarpImplI22BroadcastScaleMaskLoadIffbLm3EiE11DirectStoreIffEfLi2ELi26ELi32ELi1ELb0EL9Algorithm0EEvT_T0_ll_param_0+24];
	ld.param.u64 	%rd24, [_Z15SoftmaxWarpImplI22BroadcastScaleMaskLoadIffbLm3EiE11DirectStoreIffEfLi2ELi26ELi32ELi1ELb0EL9Algorithm0EEvT_T0_ll_param_0+16];
	ld.param.u64 	%rd23, [_Z15SoftmaxWarpImplI22BroadcastScaleMaskLoadIffbLm3EiE11DirectStoreIffEfLi2ELi26ELi32ELi1ELb0EL9Algorithm0EEvT_T0_ll_param_0+8];
	ld.param.u64 	%rd22, [_Z15SoftmaxWarpImplI22BroadcastScaleMaskLoadIffbLm3EiE11DirectStoreIffEfLi2ELi26ELi32ELi1ELb0EL9Algorithm0EEvT_T0_ll_param_0];
	ld.param.u64 	%rd34, [_Z15SoftmaxWarpImplI22BroadcastScaleMaskLoadIffbLm3EiE11DirectStoreIffEfLi2ELi26ELi32ELi1ELb0EL9Algorithm0EEvT_T0_ll_param_3];
	cvta.to.global.u64 	%rd1, %rd22;
	cvta.to.global.u64 	%rd2, %rd23;
	setp.lt.s64 	%p1, %rd34, 833;
	@%p1 bra 	$L__BB346_2;
	mov.u64 	%rd35, $str;
	cvta.global.u64 	%rd36, %rd35;
	mov.u64 	%rd37, $str$1;
	cvta.global.u64 	%rd38, %rd37;
	mov.u64 	%rd39, __unnamed_337;
	cvta.global.u64 	%rd40, %rd39;
	{ // callseq 336, 0
	.param .b64 param0;
	st.param.b64 	[param0], %rd36;
	.param .b64 param1;
	st.param.b64 	[param1], %rd38;
	.param .b32 param2;
	st.param.b32 	[param2], 219;
	.param .b64 param3;
	st.param.b64 	[param3], %rd40;
	.param .b64 param4;
	st.param.b64 	[param4], 1;
	call.uni 
	__assertfail, 
	(
	param0, 
	param1, 
	param2, 
	param3, 
	param4
	);
	} // callseq 336
$L__BB346_2:
	ld.param.u64 	%rd161, [_Z15SoftmaxWarpImplI22BroadcastScaleMaskLoadIffbLm3EiE11DirectStoreIffEfLi2ELi26ELi32ELi1ELb0EL9Algorithm0EEvT_T0_ll_param_2];
	mov.u32 	%r24, %ctaid.x;
	mov.u32 	%r25, %ntid.y;
	mov.u32 	%r26, %tid.y;
	mad.lo.s32 	%r27, %r24, %r25, %r26;
	cvt.s64.s32 	%rd163, %r27;
	setp.le.s64 	%p2, %rd161, %rd163;
	@%p2 bra 	$L__BB346_31;
	mov.u32 	%r28, %tid.x;
	shl.b32 	%r29, %r28, 1;
	cvt.u32.u64 	%r31, %rd30;
$L__BB346_4:
	setp.eq.s64 	%p3, %rd26, 1;
	setp.eq.s64 	%p4, %rd25, 1;
	setp.eq.s64 	%p5, %rd24, 1;
	cvt.u32.u64 	%r30, %rd163;
	mad.lo.s32 	%r6, %r31, %r30, %r29;
	div.s32 	%r32, %r6, %r8;
	mul.lo.s32 	%r33, %r32, %r8;
	sub.s32 	%r34, %r6, %r33;
	div.s32 	%r35, %r34, %r9;
	mul.lo.s32 	%r36, %r35, %r9;
	sub.s32 	%r37, %r34, %r36;
	selp.b32 	%r38, 0, %r32, %p5;
	selp.b32 	%r39, 0, %r35, %p4;
	selp.b32 	%r40, 0, %r37, %p3;
	mul.lo.s32 	%r41, %r11, %r38;
	mad.lo.s32 	%r42, %r12, %r39, %r41;
	mad.lo.s32 	%r43, %r13, %r40, %r42;
	shr.u32 	%r44, %r6, 31;
	add.s32 	%r45, %r6, %r44;
	shr.s32 	%r46, %r45, 1;
	mul.wide.s32 	%rd41, %r46, 8;
	add.s64 	%rd8, %rd1, %rd41;
	ld.global.f32 	%f44, [%rd8];
	shr.u32 	%r47, %r43, 31;
	add.s32 	%r48, %r43, %r47;
	shr.s32 	%r49, %r48, 1;
	mul.wide.s32 	%rd42, %r49, 2;
	add.s64 	%rd43, %rd2, %rd42;
	ld.global.v2.u8 	{%rs9, %rs10}, [%rd43];
	setp.eq.s16 	%p6, %rs9, 0;
	mul.f32 	%f45, %f44, %f43;
	selp.f32 	%f3, %f42, %f45, %p6;
	setp.eq.s16 	%p7, %rs10, 0;
	mov.f32 	%f469, %f42;
	@%p7 bra 	$L__BB346_6;
	ld.global.f32 	%f46, [%rd8+4];
	mul.f32 	%f469, %f46, %f43;
$L__BB346_6:
	setp.eq.s64 	%p8, %rd26, 1;
	setp.eq.s64 	%p9, %rd25, 1;
	setp.eq.s64 	%p10, %rd24, 1;
	add.s32 	%r7, %r6, 64;
	div.s32 	%r50, %r7, %r8;
	mul.lo.s32 	%r51, %r50, %r8;
	sub.s32 	%r52, %r7, %r51;
	div.s32 	%r53, %r52, %r9;
	mul.lo.s32 	%r54, %r53, %r9;
	sub.s32 	%r55, %r52, %r54;
	selp.b32 	%r56, 0, %r50, %p10;
	selp.b32 	%r57, 0, %r53, %p9;
	selp.b32 	%r58, 0, %r55, %p8;
	mul.lo.s32 	%r59, %r11, %r56;
	mad.lo.s32 	%r60, %r12, %r57, %r59;
	mad.lo.s32 	%r61, %r13, %r58, %r60;
	shr.u32 	%r62, %r7, 31;
	add.s32 	%r63, %r7, %r62;
	shr.s32 	%r64, %r63, 1;
	mul.wide.s32 	%rd44, %r64, 8;
	add.s64 	%rd9, %rd1, %rd44;
	ld.global.f32 	%f47, [%rd9];
	shr.u32 	%r65, %r61, 31;
	add.s32 	%r66, %r61, %r65;
	shr.s32 	%r67, %r66, 1;
	mul.wide.s32 	%rd45, %r67, 2;
	add.s64 	%rd46, %rd2, %rd45;
	ld.global.v2.u8 	{%rs11, %rs12}, [%rd46];
	setp.eq.s16 	%p11, %rs11, 0;
	mul.f32 	%f48, %f47, %f43;
	selp.f32 	%f6, %f42, %f48, %p11;
	setp.eq.s16 	%p12, %rs12, 0;
	mov.f32 	%f470, %f42;
	@%p12 bra 	$L__BB346_8;
	ld.global.f32 	%f49, [%rd9+4];
	mul.f32 	%f470, %f49, %f43;
$L__BB346_8:
	setp.eq.s64 	%p13, %rd26, 1;
	setp.eq.s64 	%p14, %rd25, 1;
	setp.eq.s64 	%p15, %rd24, 1;
	add.s32 	%r68, %r7, 64;
	div.s32 	%r69, %r68, %r8;
	mul.lo.s32 	%r70, %r69, %r8;
	sub.s32 	%r71, %r68, %r70;
	div.s32 	%r72, %r71, %r9;
	mul.lo.s32 	%r73, %r72, %r9;
	sub.s32 	%r74, %r71, %r73;
	selp.b32 	%r75, 0, %r69, %p15;
	selp.b32 	%r76, 0, %r72, %p14;
	selp.b32 	%r77, 0, %r74, %p13;
	mul.lo.s32 	%r78, %r11, %r75;
	mad.lo.s32 	%r79, %r12, %r76, %r78;
	mad.lo.s32 	%r80, %r13, %r77, %r79;
	shr.u32 	%r81, %r68, 31;
	add.s32 	%r82, %r68, %r81;
	shr.s32 	%r83, %r82, 1;
	mul.wide.s32 	%rd47, %r83, 8;
	add.s64 	%rd10, %rd1, %rd47;
	ld.global.f32 	%f50, [%rd10];
	shr.u32 	%r84, %r80, 31;
	add.s32 	%r85, %r80, %r84;
	shr.s32 	%r86, %r85, 1;
	mul.wide.s32 	%rd48, %r86, 2;
	add.s64 	%rd49, %rd2, %rd48;
	ld.global.v2.u8 	{%rs13, %rs14}, [%rd49];
	setp.eq.s16 	%p16, %rs13, 0;
	mul.f32 	%f51, %f50, %f43;
	selp.f32 	%f9, %f42, %f51, %p16;
	setp.eq.s16 	%p17, %rs14, 0;
	mov.f32 	%f471, %f42;
	@%p17 bra 	$L__BB346_10;
	ld.global.f32 	%f52, [%rd10+4];
	mul.f32 	%f471, %f52, %f43;
$L__BB346_10:
	setp.eq.s64 	%p18, %rd26, 1;
	setp.eq.s64 	%p19, %rd25, 1;
	setp.eq.s64 	%p20, %rd24, 1;
	add.s32 	%r87, %r7, 128;
	div.s32 	%r88, %r87, %r8;
	mul.lo.s32 	%r89, %r88, %r8;
	sub.s32 	%r90, %r87, %r89;
	div.s32 	%r91, %r90, %r9;
	mul.lo.s32 	%r92, %r91, %r9;
	sub.s32 	%r93, %r90, %r92;
	selp.b32 	%r94, 0, %r88, %p20;
	selp.b32 	%r95, 0, %r91, %p19;
	selp.b32 	%r96, 0, %r93, %p18;
	mul.lo.s32 	%r97, %r11, %r94;
	mad.lo.s32 	%r98, %r12, %r95, %r97;
	mad.lo.s32 	%r99, %r13, %r96, %r98;
	shr.u32 	%r100, %r87, 31;
	add.s32 	%r101, %r87, %r100;
	shr.s32 	%r102, %r101, 1;
	mul.wide.s32 	%rd50, %r102, 8;
	add.s64 	%rd11, %rd1, %rd50;
	ld.global.f32 	%f53, [%rd11];
	shr.u32 	%r103, %r99, 31;
	add.s32 	%r104, %r99, %r103;
	shr.s32 	%r105, %r104, 1;
	mul.wide.s32 	%rd51, %r105, 2;
	add.s64 	%rd52, %rd2, %rd51;
	ld.global.v2.u8 	{%rs15, %rs16}, [%rd52];
	setp.eq.s16 	%p21, %rs15, 0;
	mul.f32 	%f54, %f53, %f43;
	selp.f32 	%f12, %f42, %f54, %p21;
	setp.eq.s16 	%p22, %rs16, 0;
	mov.f32 	%f472, %f42;
	@%p22 bra 	$L__BB346_12;
	ld.global.f32 	%f55, [%rd11+4];
	mul.f32 	%f472, %f55, %f43;
$L__BB346_12:
	setp.eq.s64 	%p23, %rd26, 1;
	setp.eq.s64 	%p24, %rd25, 1;
	setp.eq.s64 	%p25, %rd24, 1;
	add.s32 	%r106, %r7, 192;
	div.s32 	%r107, %r106, %r8;
	mul.lo.s32 	%r108, %r107, %r8;
	sub.s32 	%r109, %r106, %r108;
	div.s32 	%r110, %r109, %r9;
	mul.lo.s32 	%r111, %r110, %r9;
	sub.s32 	%r112, %r109, %r111;
	selp.b32 	%r113, 0, %r107, %p25;
	selp.b32 	%r114, 0, %r110, %p24;
	selp.b32 	%r115, 0, %r112, %p23;
	mul.lo.s32 	%r116, %r11, %r113;
	mad.lo.s32 	%r117, %r12, %r114, %r116;
	mad.lo.s32 	%r118, %r13, %r115, %r117;
	shr.u32 	%r119, %r106, 31;
	add.s32 	%r120, %r106, %r119;
	shr.s32 	%r121, %r120, 1;
	mul.wide.s32 	%rd53, %r121, 8;
	add.s64 	%rd12, %rd1, %rd53;
	ld.global.f32 	%f56, [%rd12];
	shr.u32 	%r122, %r118, 31;
	add.s32 	%r123, %r118, %r122;
	shr.s32 	%r124, %r123, 1;
	mul.wide.s32 	%rd54, %r124, 2;
	add.s64 	%rd55, %rd2, %rd54;
	ld.global.v2.u8 	{%rs17, %rs18}, [%rd55];
	setp.eq.s16 	%p26, %rs17, 0;
	mul.f32 	%f57, %f56, %f43;
	selp.f32 	%f15, %f42, %f57, %p26;
	setp.eq.s16 	%p27, %rs18, 0;
	mov.f32 	%f473, %f42;
	@%p27 bra 	$L__BB346_14;
	ld.global.f32 	%f58, [%rd12+4];
	mul.f32 	%f473, %f58, %f43;
$L__BB346_14:
	setp.eq.s64 	%p28, %rd26, 1;
	setp.eq.s64 	%p29, %rd25, 1;
	setp.eq.s64 	%p30, %rd24, 1;
	add.s32 	%r125, %r7, 256;
	div.s32 	%r126, %r125, %r8;
	mul.lo.s32 	%r127, %r126, %r8;
	sub.s32 	%r128, %r125, %r127;
	div.s32 	%r129, %r128, %r9;
	mul.lo.s32 	%r130, %r129, %r9;
	sub.s32 	%r131, %r128, %r130;
	selp.b32 	%r132, 0, %r126, %p30;
	selp.b32 	%r133, 0, %r129, %p29;
	selp.b32 	%r134, 0, %r131, %p28;
	mul.lo.s32 	%r135, %r11, %r132;
	mad.lo.s32 	%r136, %r12, %r133, %r135;
	mad.lo.s32 	%r137, %r13, %r134, %r136;
	shr.u32 	%r138, %r125, 31;
	add.s32 	%r139, %r125, %r138;
	shr.s32 	%r140, %r139, 1;
	mul.wide.s32 	%rd56, %r140, 8;
	add.s64 	%rd13, %rd1, %rd56;
	ld.global.f32 	%f59, [%rd13];
	shr.u32 	%r141, %r137, 31;
	add.s32 	%r142, %r137, %r141;
	shr.s32 	%r143, %r142, 1;
	mul.wide.s32 	%rd57, %r143, 2;
	add.s64 	%rd58, %rd2, %rd57;
	ld.global.v2.u8 	{%rs19, %rs20}, [%rd58];
	setp.eq.s16 	%p31, %rs19, 0;
	mul.f32 	%f60, %f59, %f43;
	selp.f32 	%f18, %f42, %f60, %p31;
	setp.eq.s16 	%p32, %rs20, 0;
	mov.f32 	%f474, %f42;
	@%p32 bra 	$L__BB346_16;
	ld.global.f32 	%f61, [%rd13+4];
	mul.f32 	%f474, %f61, %f43;
$L__BB346_16:
	add.s32 	%r144, %r7, 320;
	div.s32 	%r145, %r144, %r8;
	mul.lo.s32 	%r146, %r145, %r8;
	sub.s32 	%r147, %r144, %r146;
	div.s32 	%r148, %r147, %r9;
	mul.lo.s32 	%r149, %r148, %r9;
	sub.s32 	%r150, %r147, %r149;
	selp.b32 	%r151, 0, %r145, %p30;
	selp.b32 	%r152, 0, %r148, %p29;
	selp.b32 	%r153, 0, %r150, %p28;
	mul.lo.s32 	%r154, %r11, %r151;
	mad.lo.s32 	%r155, %r12, %r152, %r154;
	mad.lo.s32 	%r156, %r13, %r153, %r155;
	shr.u32 	%r157, %r144, 31;
	add.s32 	%r158, %r144, %r157;
	shr.s32 	%r159, %r158, 1;
	mul.wide.s32 	%rd59, %r159, 8;
	add.s64 	%rd14, %rd1, %rd59;
	ld.global.f32 	%f62, [%rd14];
	shr.u32 	%r160, %r156, 31;
	add.s32 	%r161, %r156, %r160;
	shr.s32 	%r162, %r161, 1;
	mul.wide.s32 	%rd60, %r162, 2;
	add.s64 	%rd61, %rd2, %rd60;
	ld.global.v2.u8 	{%rs21, %rs22}, [%rd61];
	setp.eq.s16 	%p36, %rs21, 0;
	mul.f32 	%f63, %f62, %f43;
	selp.f32 	%f21, %f42, %f63, %p36;
	setp.eq.s16 	%p37, %rs22, 0;
	mov.f32 	%f475, %f42;
	@%p37 bra 	$L__BB346_18;
	ld.global.f32 	%f64, [%rd14+4];
	mul.f32 	%f475, %f64, %f43;
$L__BB346_18:
	add.s32 	%r163, %r7, 384;
	div.s32 	%r164, %r163, %r8;
	mul.lo.s32 	%r165, %r164, %r8;
	sub.s32 	%r166, %r163, %r165;
	div.s32 	%r167, %r166, %r9;
	mul.lo.s32 	%r168, %r167, %r9;
	sub.s32 	%r169, %r166, %r168;
	selp.b32 	%r170, 0, %r164, %p30;
	selp.b32 	%r171, 0, %r167, %p29;
	selp.b32 	%r172, 0, %r169, %p28;
	mul.lo.s32 	%r173, %r11, %r170;
	mad.lo.s32 	%r174, %r12, %r171, %r173;
	mad.lo.s32 	%r175, %r13, %r172, %r174;
	shr.u32 	%r176, %r163, 31;
	add.s32 	%r177, %r163, %r176;
	shr.s32 	%r178, %r177, 1;
	mul.wide.s32 	%rd62, %r178, 8;
	add.s64 	%rd15, %rd1, %rd62;
	ld.global.f32 	%f65, [%rd15];
	shr.u32 	%r179, %r175, 31;
	add.s32 	%r180, %r175, %r179;
	shr.s32 	%r181, %r180, 1;
	mul.wide.s32 	%rd63, %r181, 2;
	add.s64 	%rd64, %rd2, %rd63;
	ld.global.v2.u8 	{%rs23, %rs24}, [%rd64];
	setp.eq.s16 	%p41, %rs23, 0;
	mul.f32 	%f66, %f65, %f43;
	selp.f32 	%f24, %f42, %f66, %p41;
	setp.eq.s16 	%p42, %rs24, 0;
	mov.f32 	%f476, %f42;
	@%p42 bra 	$L__BB346_20;
	ld.global.f32 	%f67, [%rd15+4];
	mul.f32 	%f476, %f67, %f43;
$L__BB346_20:
	add.s32 	%r182, %r7, 448;
	div.s32 	%r183, %r182, %r8;
	mul.lo.s32 	%r184, %r183, %r8;
	sub.s32 	%r185, %r182, %r184;
	div.s32 	%r186, %r185, %r9;
	mul.lo.s32 	%r187, %r186, %r9;
	sub.s32 	%r188, %r185, %r187;
	selp.b32 	%r189, 0, %r183, %p30;
	selp.b32 	%r190, 0, %r186, %p29;
	selp.b32 	%r191, 0, %r188, %p28;
	mul.lo.s32 	%r192, %r11, %r189;
	mad.lo.s32 	%r193, %r12, %r190, %r192;
	mad.lo.s32 	%r194, %r13, %r191, %r193;
	shr.u32 	%r195, %r182, 31;
	add.s32 	%r196, %r182, %r195;
	shr.s32 	%r197, %r196, 1;
	mul.wide.s32 	%rd65, %r197, 8;
	add.s64 	%rd16, %rd1, %rd65;
	ld.global.f32 	%f68, [%rd16];
	shr.u32 	%r198, %r194, 31;
	add.s32 	%r199, %r194, %r198;
	shr.s32 	%r200, %r199, 1;
	mul.wide.s32 	%rd66, %r200, 2;
	add.s64 	%rd67, %rd2, %rd66;
	ld.global.v2.u8 	{%rs25, %rs26}, [%rd67];
	setp.eq.s16 	%p46, %rs25, 0;
	mul.f32 	%f69, %f68, %f43;
	selp.f32 	%f27, %f42, %f69, %p46;
	setp.eq.s16 	%p47, %rs26, 0;
	mov.f32 	%f477, %f42;
	@%p47 bra 	$L__BB346_22;
	ld.global.f32 	%f70, [%rd16+4];
	mul.f32 	%f477, %f70, %f43;
$L__BB346_22:
	add.s32 	%r201, %r7, 512;
	div.s32 	%r202, %r201, %r8;
	mul.lo.s32 	%r203, %r202, %r8;
	sub.s32 	%r204, %r201, %r203;
	div.s32 	%r205, %r204, %r9;
	mul.lo.s32 	%r206, %r205, %r9;
	sub.s32 	%r207, %r204, %r206;
	selp.b32 	%r208, 0, %r202, %p30;
	selp.b32 	%r209, 0, %r205, %p29;
	selp.b32 	%r210, 0, %r207, %p28;
	mul.lo.s32 	%r211, %r11, %r208;
	mad.lo.s32 	%r212, %r12, %r209, %r211;
	mad.lo.s32 	%r213, %r13, %r210, %r212;
	shr.u32 	%r214, %r201, 31;
	add.s32 	%r215, %r201, %r214;
	shr.s32 	%r216, %r215, 1;
	mul.wide.s32 	%rd68, %r216, 8;
	add.s64 	%rd17, %rd1, %rd68;
	ld.global.f32 	%f71, [%rd17];
	shr.u32 	%r217, %r213, 31;
	add.s32 	%r218, %r213, %r217;
	shr.s32 	%r219, %r218, 1;
	mul.wide.s32 	%rd69, %r219, 2;
	add.s64 	%rd70, %rd2, %rd69;
	ld.global.v2.u8 	{%rs27, %rs28}, [%rd70];
	setp.eq.s16 	%p51, %rs27, 0;
	mul.f32 	%f72, %f71, %f43;
	selp.f32 	%f30, %f42, %f72, %p51;
	setp.eq.s16 	%p52, %rs28, 0;
	mov.f32 	%f478, %f42;
	@%p52 bra 	$L__BB346_24;
	ld.global.f32 	%f73, [%rd17+4];
	mul.f32 	%f478, %f73, %f43;
$L__BB346_24:
	add.s32 	%r220, %r7, 576;
	div.s32 	%r221, %r220, %r8;
	mul.lo.s32 	%r222, %r221, %r8;
	sub.s32 	%r223, %r220, %r222;
	div.s32 	%r224, %r223, %r9;
	mul.lo.s32 	%r225, %r224, %r9;
	sub.s32 	%r226, %r223, %r225;
	selp.b32 	%r227, 0, %r221, %p30;
	selp.b32 	%r228, 0, %r224, %p29;
	selp.b32 	%r229, 0, %r226, %p28;
	mul.lo.s32 	%r230, %r11, %r227;
	mad.lo.s32 	%r231, %r12, %r228, %r230;
	mad.lo.s32 	%r232, %r13, %r229, %r231;
	shr.u32 	%r233, %r220, 31;
	add.s32 	%r234, %r220, %r233;
	shr.s32 	%r235, %r234, 1;
	mul.wide.s32 	%rd71, %r235, 8;
	add.s64 	%rd18, %rd1, %rd71;
	ld.global.f32 	%f74, [%rd18];
	shr.u32 	%r236, %r232, 31;
	add.s32 	%r237, %r232, %r236;
	shr.s32 	%r238, %r237, 1;
	mul.wide.s32 	%rd72, %r238, 2;
	add.s64 	%rd73, %rd2, %rd72;
	ld.global.v2.u8 	{%rs29, %rs30}, [%rd73];
	setp.eq.s16 	%p56, %rs29, 0;
	mul.f32 	%f75, %f74, %f43;
	selp.f32 	%f33, %f42, %f75, %p56;
	setp.eq.s16 	%p57, %rs30, 0;
	mov.f32 	%f479, %f42;
	@%p57 bra 	$L__BB346_26;
	ld.global.f32 	%f76, [%rd18+4];
	mul.f32 	%f479, %f76, %f43;
$L__BB346_26:
	add.s32 	%r239, %r7, 640;
	div.s32 	%r240, %r239, %r8;
	mul.lo.s32 	%r241, %r240, %r8;
	sub.s32 	%r242, %r239, %r241;
	div.s32 	%r243, %r242, %r9;
	mul.lo.s32 	%r244, %r243, %r9;
	sub.s32 	%r245, %r242, %r244;
	selp.b32 	%r246, 0, %r240, %p30;
	selp.b32 	%r247, 0, %r243, %p29;
	selp.b32 	%r248, 0, %r245, %p28;
	mul.lo.s32 	%r249, %r11, %r246;
	mad.lo.s32 	%r250, %r12, %r247, %r249;
	mad.lo.s32 	%r251, %r13, %r248, %r250;
	shr.u32 	%r252, %r239, 31;
	add.s32 	%r253, %r239, %r252;
	shr.s32 	%r254, %r253, 1;
	mul.wide.s32 	%rd74, %r254, 8;
	add.s64 	%rd19, %rd1, %rd74;
	ld.global.f32 	%f77, [%rd19];
	shr.u32 	%r255, %r251, 31;
	add.s32 	%r256, %r251, %r255;
	shr.s32 	%r257, %r256, 1;
	mul.wide.s32 	%rd75, %r257, 2;
	add.s64 	%rd76, %rd2, %rd75;
	ld.global.v2.u8 	{%rs31, %rs32}, [%rd76];
	setp.eq.s16 	%p61, %rs31, 0;
	mul.f32 	%f78, %f77, %f43;
	selp.f32 	%f36, %f42, %f78, %p61;
	setp.eq.s16 	%p62, %rs32, 0;
	mov.f32 	%f480, %f42;
	@%p62 bra 	$L__BB346_28;
	ld.global.f32 	%f79, [%rd19+4];
	mul.f32 	%f480, %f79, %f43;
$L__BB346_28:
	add.s32 	%r258, %r7, 704;
	div.s32 	%r259, %r258, %r8;
	mul.lo.s32 	%r260, %r259, %r8;
	sub.s32 	%r261, %r258, %r260;
	div.s32 	%r262, %r261, %r9;
	mul.lo.s32 	%r263, %r262, %r9;
	sub.s32 	%r264, %r261, %r263;
	selp.b32 	%r265, 0, %r259, %p30;
	selp.b32 	%r266, 0, %r262, %p29;
	selp.b32 	%r267, 0, %r264, %p28;
	mul.lo.s32 	%r268, %r11, %r265;
	mad.lo.s32 	%r269, %r12, %r266, %r268;
	mad.lo.s32 	%r270, %r13, %r267, %r269;
	shr.u32 	%r271, %r258, 31;
	add.s32 	%r272, %r258, %r271;
	shr.s32 	%r273, %r272, 1;
	mul.wide.s32 	%rd77, %r273, 8;
	add.s64 	%rd20, %rd1, %rd77;
	ld.global.f32 	%f80, [%rd20];
	shr.u32 	%r274, %r270, 31;
	add.s32 	%r275, %r270, %r274;
	shr.s32 	%r276, %r275, 1;
	mul.wide.s32 	%rd78, %r276, 2;
	add.s64 	%rd79, %rd2, %rd78;
	ld.global.v2.u8 	{%rs33, %rs34}, [%rd79];
	setp.eq.s16 	%p66, %rs33, 0;
	mul.f32 	%f81, %f80, %f43;
	selp.f32 	%f39, %f42, %f81, %p66;
	setp.eq.s16 	%p67, %rs34, 0;
	mov.f32 	%f481, %f42;
	@%p67 bra 	$L__BB346_30;
	ld.global.f32 	%f82, [%rd20+4];
	mul.f32 	%f481, %f82, %f43;
$L__BB346_30:
	ld.param.u64 	%rd162, [_Z15SoftmaxWarpImplI22BroadcastScaleMaskLoadIffbLm3EiE11DirectStoreIffEfLi2ELi26ELi32ELi1ELb0EL9Algorithm0EEvT_T0_ll_param_2];
	max.f32 	%f83, %f3, 0fFF800000;
	max.f32 	%f84, %f83, %f469;
	max.f32 	%f85, %f84, %f6;
	max.f32 	%f86, %f85, %f470;
	max.f32 	%f87, %f86, %f9;
	max.f32 	%f88, %f87, %f471;
	max.f32 	%f89, %f88, %f12;
	max.f32 	%f90, %f89, %f472;
	max.f32 	%f91, %f90, %f15;
	max.f32 	%f92, %f91, %f473;
	max.f32 	%f93, %f92, %f18;
	max.f32 	%f94, %f93, %f474;
	max.f32 	%f95, %f94, %f21;
	max.f32 	%f96, %f95, %f475;
	max.f32 	%f97, %f96, %f24;
	max.f32 	%f98, %f97, %f476;
	max.f32 	%f99, %f98, %f27;
	max.f32 	%f100, %f99, %f477;
	max.f32 	%f101, %f100, %f30;
	max.f32 	%f102, %f101, %f478;
	max.f32 	%f103, %f102, %f33;
	max.f32 	%f104, %f103, %f479;
	max.f32 	%f105, %f104, %f36;
	max.f32 	%f106, %f105, %f480;
	max.f32 	%f107, %f106, %f39;
	max.f32 	%f108, %f107, %f481;
	mov.b32 	%r277, %f108;
	shfl.sync.bfly.b32	%r278|%p68, %r277, 16, 31, -1;
	mov.b32 	%f109, %r278;
	max.f32 	%f110, %f108, %f109;
	mov.b32 	%r279, %f110;
	shfl.sync.bfly.b32	%r280|%p69, %r279, 8, 31, -1;
	mov.b32 	%f111, %r280;
	max.f32 	%f112, %f110, %f111;
	mov.b32 	%r281, %f112;
	shfl.sync.bfly.b32	%r282|%p70, %r281, 4, 31, -1;
	mov.b32 	%f113, %r282;
	max.f32 	%f114, %f112, %f113;
	mov.b32 	%r283, %f114;
	shfl.sync.bfly.b32	%r284|%p71, %r283, 2, 31, -1;
	mov.b32 	%f115, %r284;
	max.f32 	%f116, %f114, %f115;
	mov.b32 	%r285, %f116;
	shfl.sync.bfly.b32	%r286|%p72, %r285, 1, 31, -1;
	mov.b32 	%f117, %r286;
	max.f32 	%f118, %f116, %f117;
	sub.f32 	%f119, %f3, %f118;
	fma.rn.f32 	%f120, %f119, 0f3BBB989D, 0f3F000000;
	cvt.sat.f32.f32 	%f121, %f120;
	mov.f32 	%f122, 0f4B400001;
	mov.f32 	%f123, 0f437C0000;
	fma.rm.f32 	%f124, %f121, %f123, %f122;
	add.f32 	%f125, %f124, 0fCB40007F;
	neg.f32 	%f126, %f125;
	fma.rn.f32 	%f127, %f119, 0f3FB8AA3B, %f126;
	fma.rn.f32 	%f128, %f119, 0f32A57060, %f127;
	mov.b32 	%r287, %f124;
	shl.b32 	%r288, %r287, 23;
	mov.b32 	%f129, %r288;
	ex2.approx.ftz.f32 	%f130, %f128;
	mul.f32 	%f131, %f130, %f129;
	add.f32 	%f132, %f131, 0f00000000;
	sub.f32 	%f133, %f469, %f118;
	fma.rn.f32 	%f134, %f133, 0f3BBB989D, 0f3F000000;
	cvt.sat.f32.f32 	%f135, %f134;
	fma.rm.f32 	%f136, %f135, %f123, %f122;
	add.f32 	%f137, %f136, 0fCB40007F;
	neg.f32 	%f138, %f137;
	fma.rn.f32 	%f139, %f133, 0f3FB8AA3B, %f138;
	fma.rn.f32 	%f140, %f133, 0f32A57060, %f139;
	mov.b32 	%r289, %f136;
	shl.b32 	%r290, %r289, 23;
	mov.b32 	%f141, %r290;
	ex2.approx.ftz.f32 	%f142, %f140;
	mul.f32 	%f143, %f142, %f141;
	add.f32 	%f144, %f132, %f143;
	sub.f32 	%f145, %f6, %f118;
	fma.rn.f32 	%f146, %f145, 0f3BBB989D, 0f3F000000;
	cvt.sat.f32.f32 	%f147, %f146;
	fma.rm.f32 	%f148, %f147, %f123, %f122;
	add.f32 	%f149, %f148, 0fCB40007F;
	neg.f32 	%f150, %f149;
	fma.rn.f32 	%f151, %f145, 0f3FB8AA3B, %f150;
	fma.rn.f32 	%f152, %f145, 0f32A57060, %f151;
	mov.b32 	%r291, %f148;
	shl.b32 	%r292, %r291, 23;
	mov.b32 	%f153, %r292;
	ex2.approx.ftz.f32 	%f154, %f152;
	mul.f32 	%f155, %f154, %f153;
	add.f32 	%f156, %f144, %f155;
	sub.f32 	%f157, %f470, %f118;
	fma.rn.f32 	%f158, %f157, 0f3BBB989D, 0f3F000000;
	cvt.sat.f32.f32 	%f159, %f158;
	fma.rm.f32 	%f160, %f159, %f123, %f122;
	add.f32 	%f161, %f160, 0fCB40007F;
	neg.f32 	%f162, %f161;
	fma.rn.f32 	%f163, %f157, 0f3FB8AA3B, %f162;
	fma.rn.f32 	%f164, %f157, 0f32A57060, %f163;
	mov.b32 	%r293, %f160;
	shl.b32 	%r294, %r293, 23;
	mov.b32 	%f165, %r294;
	ex2.approx.ftz.f32 	%f166, %f164;
	mul.f32 	%f167, %f166, %f165;
	add.f32 	%f168, %f156, %f167;
	sub.f32 	%f169, %f9, %f118;
	fma.rn.f32 	%f170, %f169, 0f3BBB989D, 0f3F000000;
	cvt.sat.f32.f32 	%f171, %f170;
	fma.rm.f32 	%f172, %f171, %f123, %f122;
	add.f32 	%f173, %f172, 0fCB40007F;
	neg.f32 	%f174, %f173;
	fma.rn.f32 	%f175, %f169, 0f3FB8AA3B, %f174;
	fma.rn.f32 	%f176, %f169, 0f32A57060, %f175;
	mov.b32 	%r295, %f172;
	shl.b32 	%r296, %r295, 23;
	mov.b32 	%f177, %r296;
	ex2.approx.ftz.f32 	%f178, %f176;
	mul.f32 	%f179, %f178, %f177;
	add.f32 	%f180, %f168, %f179;
	sub.f32 	%f181, %f471, %f118;
	fma.rn.f32 	%f182, %f181, 0f3BBB989D, 0f3F000000;
	cvt.sat.f32.f32 	%f183, %f182;
	fma.rm.f32 	%f184, %f183, %f123, %f122;
	add.f32 	%f185, %f184, 0fCB40007F;
	neg.f32 	%f186, %f185;
	fma.rn.f32 	%f187, %f181, 0f3FB8AA3B, %f186;
	fma.rn.f32 	%f188, %f181, 0f32A57060, %f187;
	mov.b32 	%r297, %f184;
	shl.b32 	%r298, %r297, 23;
	mov.b32 	%f189, %r298;
	ex2.approx.ftz.f32 	%f190, %f188;
	mul.f32 	%f191, %f190, %f189;
	add.f32 	%f192, %f180, %f191;
	sub.f32 	%f193, %f12, %f118;
	fma.rn.f32 	%f194, %f193, 0f3BBB989D, 0f3F000000;
	cvt.sat.f32.f32 	%f195, %f194;
	fma.rm.f32 	%f196, %f195, %f123, %f122;
	add.f32 	%f197, %f196, 0fCB40007F;
	neg.f32 	%f198, %f197;
	fma.rn.f32 	%f199, %f193, 0f3FB8AA3B, %f198;
	fma.rn.f32 	%f200, %f193, 0f32A57060, %f199;
	mov.b32 	%r299, %f196;
	shl.b32 	%r300, %r299, 23;
	mov.b32 	%f201, %r300;
	ex2.approx.ftz.f32 	%f202, %f200;
	mul.f32 	%f203, %f202, %f201;
	add.f32 	%f204, %f192, %f203;
	sub.f32 	%f205, %f472, %f118;
	fma.rn.f32 	%f206, %f205, 0f3BBB989D, 0f3F000000;
	cvt.sat.f32.f32 	%f207, %f206;
	fma.rm.f32 	%f208, %f207, %f123, %f122;
	add.f32 	%f209, %f208, 0fCB40007F;
	neg.f32 	%f210, %f209;
	fma.rn.f32 	%f211, %f205, 0f3FB8AA3B, %f210;
	fma.rn.f32 	%f212, %f205, 0f32A57060, %f211;
	mov.b32 	%r301, %f208;
	shl.b32 	%r302, %r301, 23;
	mov.b32 	%f213, %r302;
	ex2.approx.ftz.f32 	%f214, %f212;
	mul.f32 	%f215, %f214, %f213;
	add.f32 	%f216, %f204, %f215;
	sub.f32 	%f217, %f15, %f118;
	fma.rn.f32 	%f218, %f217, 0f3BBB989D, 0f3F000000;
	cvt.sat.f32.f32 	%f219, %f218;
	fma.rm.f32 	%f220, %f219, %f123, %f122;
	add.f32 	%f221, %f220, 0fCB40007F;
	neg.f32 	%f222, %f221;
	fma.rn.f32 	%f223, %f217, 0f3FB8AA3B, %f222;
	fma.rn.f32 	%f224, %f217, 0f32A57060, %f223;
	mov.b32 	%r303, %f220;
	shl.b32 	%r304, %r303, 23;
	mov.b32 	%f225, %r304;
	ex2.approx.ftz.f32 	%f226, %f224;
	mul.f32 	%f227, %f226, %f225;
	add.f32 	%f228, %f216, %f227;
	sub.f32 	%f229, %f473, %f118;
	fma.rn.f32 	%f230, %f229, 0f3BBB989D, 0f3F000000;
	cvt.sat.f32.f32 	%f231, %f230;
	fma.rm.f32 	%f232, %f231, %f123, %f122;
	add.f32 	%f233, %f232, 0fCB40007F;
	neg.f32 	%f234, %f233;
	fma.rn.f32 	%f235, %f229, 0f3FB8AA3B, %f234;
	fma.rn.f32 	%f236, %f229, 0f32A57060, %f235;
	mov.b32 	%r305, %f232;
	shl.b32 	%r306, %r305, 23;
	mov.b32 	%f237, %r306;
	ex2.approx.ftz.f32 	%f238, %f236;
	mul.f32 	%f239, %f238, %f237;
	add.f32 	%f240, %f228, %f239;
	sub.f32 	%f241, %f18, %f118;
	fma.rn.f32 	%f242, %f241, 0f3BBB989D, 0f3F000000;
	cvt.sat.f32.f32 	%f243, %f242;
	fma.rm.f32 	%f244, %f243, %f123, %f122;
	add.f32 	%f245, %f244, 0fCB40007F;
	neg.f32 	%f246, %f245;
	fma.rn.f32 	%f247, %f241, 0f3FB8AA3B, %f246;
	fma.rn.f32 	%f248, %f241, 0f32A57060, %f247;
	mov.b32 	%r307, %f244;
	shl.b32 	%r308, %r307, 23;
	mov.b32 	%f249, %r308;
	ex2.approx.ftz.f32 	%f250, %f248;
	mul.f32 	%f251, %f250, %f249;
	add.f32 	%f252, %f240, %f251;
	sub.f32 	%f253, %f474, %f118;
	fma.rn.f32 	%f254, %f253, 0f3BBB989D, 0f3F000000;
	cvt.sat.f32.f32 	%f255, %f254;
	fma.rm.f32 	%f256, %f255, %f123, %f122;
	add.f32 	%f257, %f256, 0fCB40007F;
	neg.f32 	%f258, %f257;
	fma.rn.f32 	%f259, %f253, 0f3FB8AA3B, %f258;
	fma.rn.f32 	%f260, %f253, 0f32A57060, %f259;
	mov.b32 	%r309, %f256;
	shl.b32 	%r310, %r309, 23;
	mov.b32 	%f261, %r310;
	ex2.approx.ftz.f32 	%f262, %f260;
	mul.f32 	%f263, %f262, %f261;
	add.f32 	%f264, %f252, %f263;
	sub.f32 	%f265, %f21, %f118;
	fma.rn.f32 	%f266, %f265, 0f3BBB989D, 0f3F000000;
	cvt.sat.f32.f32 	%f267, %f266;
	fma.rm.f32 	%f268, %f267, %f123, %f122;
	add.f32 	%f269, %f268, 0fCB40007F;
	neg.f32 	%f270, %f269;
	fma.rn.f32 	%f271, %f265, 0f3FB8AA3B, %f270;
	fma.rn.f32 	%f272, %f265, 0f32A57060, %f271;
	mov.b32 	%r311, %f268;
	shl.b32 	%r312, %r311, 23;
	mov.b32 	%f273, %r312;
	ex2.approx.ftz.f32 	%f274, %f272;
	mul.f32 	%f275, %f274, %f273;
	add.f32 	%f276, %f264, %f275;
	sub.f32 	%f277, %f475, %f118;
	fma.rn.f32 	%f278, %f277, 0f3BBB989D, 0f3F000000;
	cvt.sat.f32.f32 	%f279, %f278;
	fma.rm.f32 	%f280, %f279, %f123, %f122;
	add.f32 	%f281, %f280, 0fCB40007F;
	neg.f32 	%f282, %f281;
	fma.rn.f32 	%f283, %f277, 0f3FB8AA3B, %f282;
	fma.rn.f32 	%f284, %f277, 0f32A57060, %f283;
	mov.b32 	%r313, %f280;
	shl.b32 	%r314, %r313, 23;
	mov.b32 	%f285, %r314;
	ex2.approx.ftz.f32 	%f286, %f284;
	mul.f32 	%f287, %f286, %f285;
	add.f32 	%f288, %f276, %f287;
	sub.f32 	%f289, %f24, %f118;
	fma.rn.f32 	%f290, %f289, 0f3BBB989D, 0f3F000000;
	cvt.sat.f32.f32 	%f291, %f290;
	fma.rm.f32 	%f292, %f291, %f123, %f122;
	add.f32 	%f293, %f292, 0fCB40007F;
	neg.f32 	%f294, %f293;
	fma.rn.f32 	%f295, %f289, 0f3FB8AA3B, %f294;
	fma.rn.f32 	%f296, %f289, 0f32A57060, %f295;
	mov.b32 	%r315, %f292;
	shl.b32 	%r316, %r315, 23;
	mov.b32 	%f297, %r316;
	ex2.approx.ftz.f32 	%f298, %f296;
	mul.f32 	%f299, %f298, %f297;
	add.f32 	%f300, %f288, %f299;
	sub.f32 	%f301, %f476, %f118;
	fma.rn.f32 	%f302, %f301, 0f3BBB989D, 0f3F000000;
	cvt.sat.f32.f32 	%f303, %f302;
	fma.rm.f32 	%f304, %f303, %f123, %f122;
	add.f32 	%f305, %f304, 0fCB40007F;
	neg.f32 	%f306, %f305;
	fma.rn.f32 	%f307, %f301, 0f3FB8AA3B, %f306;
	fma.rn.f32 	%f308, %f301, 0f32A57060, %f307;
	mov.b32 	%r317, %f304;
	shl.b32 	%r318, %r317, 23;
	mov.b32 	%f309, %r318;
	ex2.approx.ftz.f32 	%f310, %f308;
	mul.f32 	%f311, %f310, %f309;
	add.f32 	%f312, %f300, %f311;
	sub.f32 	%f313, %f27, %f118;
	fma.rn.f32 	%f314, %f313, 0f3BBB989D, 0f3F000000;
	cvt.sat.f32.f32 	%f315, %f314;
	fma.rm.f32 	%f316, %f315, %f123, %f122;
	add.f32 	%f317, %f316, 0fCB40007F;
	neg.f32 	%f318, %f317;
	fma.rn.f32 	%f319, %f313, 0f3FB8AA3B, %f318;
	fma.rn.f32 	%f320, %f313, 0f32A57060, %f319;
	mov.b32 	%r319, %f316;
	shl.b32 	%r320, %r319, 23;
	mov.b32 	%f321, %r320;
	ex2.approx.ftz.f32 	%f322, %f320;
	mul.f32 	%f323, %f322, %f321;
	add.f32 	%f324, %f312, %f323;
	sub.f32 	%f325, %f477, %f118;
	fma.rn.f32 	%f326, %f325, 0f3BBB989D, 0f3F000000;
	cvt.sat.f32.f32 	%f327, %f326;
	fma.rm.f32 	%f328, %f327, %f123, %f122;
	add.f32 	%f329, %f328, 0fCB40007F;
	neg.f32 	%f330, %f329;
	fma.rn.f32 	%f331, %f325, 0f3FB8AA3B, %f330;
	fma.rn.f32 	%f332, %f325, 0f32A57060, %f331;
	mov.b32 	%r321, %f328;
	shl.b32 	%r322, %r321, 23;
	mov.b32 	%f333, %r322;
	ex2.approx.ftz.f32 	%f334, %f332;
	mul.f32 	%f335, %f334, %f333;
	add.f32 	%f336, %f324, %f335;
	sub.f32 	%f337, %f30, %f118;
	fma.rn.f32 	%f338, %f337, 0f3BBB989D, 0f3F000000;
	cvt.sat.f32.f32 	%f339, %f338;
	fma.rm.f32 	%f340, %f339, %f123, %f122;
	add.f32 	%f341, %f340, 0fCB40007F;
	neg.f32 	%f342, %f341;
	fma.rn.f32 	%f343, %f337, 0f3FB8AA3B, %f342;
	fma.rn.f32 	%f344, %f337, 0f32A57060, %f343;
	mov.b32 	%r323, %f340;
	shl.b32 	%r324, %r323, 23;
	mov.b32 	%f345, %r324;
	ex2.approx.ftz.f32 	%f346, %f344;
	mul.f32 	%f347, %f346, %f345;
	add.f32 	%f348, %f336, %f347;
	sub.f32 	%f349, %f478, %f118;
	fma.rn.f32 	%f350, %f349, 0f3BBB989D, 0f3F000000;
	cvt.sat.f32.f32 	%f351, %f350;
	fma.rm.f32 	%f352, %f351, %f123, %f122;
	add.f32 	%f353, %f352, 0fCB40007F;
	neg.f32 	%f354, %f353;
	fma.rn.f32 	%f355, %f349, 0f3FB8AA3B, %f354;
	fma.rn.f32 	%f356, %f349, 0f32A57060, %f355;
	mov.b32 	%r325, %f352;
	shl.b32 	%r326, %r325, 23;
	mov.b32 	%f357, %r326;
	ex2.approx.ftz.f32 	%f358, %f356;
	mul.f32 	%f359, %f358, %f357;
	add.f32 	%f360, %f348, %f359;
	sub.f32 	%f361, %f33, %f118;
	fma.rn.f32 	%f362, %f361, 0f3BBB989D, 0f3F000000;
	cvt.sat.f32.f32 	%f363, %f362;
	fma.rm.f32 	%f364, %f363, %f123, %f122;
	add.f32 	%f365, %f364, 0fCB40007F;
	neg.f32 	%f366, %f365;
	fma.rn.f32 	%f367, %f361, 0f3FB8AA3B, %f366;
	fma.rn.f32 	%f368, %f361, 0f32A57060, %f367;
	mov.b32 	%r327, %f364;
	shl.b32 	%r328, %r327, 23;
	mov.b32 	%f369, %r328;
	ex2.approx.ftz.f32 	%f370, %f368;
	mul.f32 	%f371, %f370, %f369;
	add.f32 	%f372, %f360, %f371;
	sub.f32 	%f373, %f479, %f118;
	fma.rn.f32 	%f374, %f373, 0f3BBB989D, 0f3F000000;
	cvt.sat.f32.f32 	%f375, %f374;
	fma.rm.f32 	%f376, %f375, %f123, %f122;
	add.f32 	%f377, %f376, 0fCB40007F;
	neg.f32 	%f378, %f377;
	fma.rn.f32 	%f379, %f373, 0f3FB8AA3B, %f378;
	fma.rn.f32 	%f380, %f373, 0f32A57060, %f379;
	mov.b32 	%r329, %f376;
	shl.b32 	%r330, %r329, 23;
	mov.b32 	%f381, %r330;
	ex2.approx.ftz.f32 	%f382, %f380;
	mul.f32 	%f383, %f382, %f381;
	add.f32 	%f384, %f372, %f383;
	sub.f32 	%f385, %f36, %f118;
	fma.rn.f32 	%f386, %f385, 0f3BBB989D, 0f3F000000;
	cvt.sat.f32.f32 	%f387, %f386;
	fma.rm.f32 	%f388, %f387, %f123, %f122;
	add.f32 	%f389, %f388, 0fCB40007F;
	neg.f32 	%f390, %f389;
	fma.rn.f32 	%f391, %f385, 0f3FB8AA3B, %f390;
	fma.rn.f32 	%f392, %f385, 0f32A57060, %f391;
	mov.b32 	%r331, %f388;
	shl.b32 	%r332, %r331, 23;
	mov.b32 	%f393, %r332;
	ex2.approx.ftz.f32 	%f394, %f392;
	mul.f32 	%f395, %f394, %f393;
	add.f32 	%f396, %f384, %f395;
	sub.f32 	%f397, %f480, %f118;
	fma.rn.f32 	%f398, %f397, 0f3BBB989D, 0f3F000000;
	cvt.sat.f32.f32 	%f399, %f398;
	fma.rm.f32 	%f400, %f399, %f123, %f122;
	add.f32 	%f401, %f400, 0fCB40007F;
	neg.f32 	%f402, %f401;
	fma.rn.f32 	%f403, %f397, 0f3FB8AA3B, %f402;
	fma.rn.f32 	%f404, %f397, 0f32A57060, %f403;
	mov.b32 	%r333, %f400;
	shl.b32 	%r334, %r333, 23;
	mov.b32 	%f405, %r334;
	ex2.approx.ftz.f32 	%f406, %f404;
	mul.f32 	%f407, %f406, %f405;
	add.f32 	%f408, %f396, %f407;
	sub.f32 	%f409, %f39, %f118;
	fma.rn.f32 	%f410, %f409, 0f3BBB989D, 0f3F000000;
	cvt.sat.f32.f32 	%f411, %f410;
	fma.rm.f32 	%f412, %f411, %f123, %f122;
	add.f32 	%f413, %f412, 0fCB40007F;
	neg.f32 	%f414, %f413;
	fma.rn.f32 	%f415, %f409, 0f3FB8AA3B, %f414;
	fma.rn.f32 	%f416, %f409, 0f32A57060, %f415;
	mov.b32 	%r335, %f412;
	shl.b32 	%r336, %r335, 23;
	mov.b32 	%f417, %r336;
	ex2.approx.ftz.f32 	%f418, %f416;
	mul.f32 	%f419, %f418, %f417;
	add.f32 	%f420, %f408, %f419;
	sub.f32 	%f421, %f481, %f118;
	fma.rn.f32 	%f422, %f421, 0f3BBB989D, 0f3F000000;
	cvt.sat.f32.f32 	%f423, %f422;
	fma.rm.f32 	%f424, %f423, %f123, %f122;
	add.f32 	%f425, %f424, 0fCB40007F;
	neg.f32 	%f426, %f425;
	fma.rn.f32 	%f427, %f421, 0f3FB8AA3B, %f426;
	fma.rn.f32 	%f428, %f421, 0f32A57060, %f427;
	mov.b32 	%r337, %f424;
	shl.b32 	%r338, %r337, 23;
	mov.b32 	%f429, %r338;
	ex2.approx.ftz.f32 	%f430, %f428;
	mul.f32 	%f431, %f430, %f429;
	add.f32 	%f432, %f420, %f431;
	mov.b32 	%r339, %f432;
	shfl.sync.bfly.b32	%r340|%p73, %r339, 16, 31, -1;
	mov.b32 	%f433, %r340;
	add.f32 	%f434, %f432, %f433;
	mov.b32 	%r341, %f434;
	shfl.sync.bfly.b32	%r342|%p74, %r341, 8, 31, -1;
	mov.b32 	%f435, %r342;
	add.f32 	%f436, %f434, %f435;
	mov.b32 	%r343, %f436;
	shfl.sync.bfly.b32	%r344|%p75, %r343, 4, 31, -1;
	mov.b32 	%f437, %r344;
	add.f32 	%f438, %f436, %f437;
	mov.b32 	%r345, %f438;
	shfl.sync.bfly.b32	%r346|%p76, %r345, 2, 31, -1;
	mov.b32 	%f439, %r346;
	add.f32 	%f440, %f438, %f439;
	mov.b32 	%r347, %f440;
	shfl.sync.bfly.b32	%r348|%p77, %r347, 1, 31, -1;
	mov.b32 	%f441, %r348;
	add.f32 	%f442, %f440, %f441;
	div.rn.f32 	%f443, %f131, %f442;
	div.rn.f32 	%f444, %f143, %f442;
	div.rn.f32 	%f445, %f155, %f442;
	div.rn.f32 	%f446, %f167, %f442;
	div.rn.f32 	%f447, %f179, %f442;
	div.rn.f32 	%f448, %f191, %f442;
	div.rn.f32 	%f449, %f203, %f442;
	div.rn.f32 	%f450, %f215, %f442;
	div.rn.f32 	%f451, %f227, %f442;
	div.rn.f32 	%f452, %f239, %f442;
	div.rn.f32 	%f453, %f251, %f442;
	div.rn.f32 	%f454, %f263, %f442;
	div.rn.f32 	%f455, %f275, %f442;
	div.rn.f32 	%f456, %f287, %f442;
	div.rn.f32 	%f457, %f299, %f442;
	div.rn.f32 	%f458, %f311, %f442;
	div.rn.f32 	%f459, %f323, %f442;
	div.rn.f32 	%f460, %f335, %f442;
	div.rn.f32 	%f461, %f347, %f442;
	div.rn.f32 	%f462, %f359, %f442;
	div.rn.f32 	%f463, %f371, %f442;
	div.rn.f32 	%f464, %f383, %f442;
	div.rn.f32 	%f465, %f395, %f442;
	div.rn.f32 	%f466, %f407, %f442;
	div.rn.f32 	%f467, %f419, %f442;
	div.rn.f32 	%f468, %f431, %f442;
	mov.u32 	%r349, %tid.x;
	shl.b32 	%r350, %r349, 1;
	cvt.u64.u32 	%rd80, %r350;
	mad.lo.s64 	%rd81, %rd163, %rd32, %rd80;
	shr.u64 	%rd82, %rd81, 63;
	add.s64 	%rd83, %rd81, %rd82;
	cvta.to.global.u64 	%rd84, %rd31;
	shl.b64 	%rd85, %rd83, 2;
	and.b64  	%rd86, %rd85, -8;
	add.s64 	%rd87, %rd84, %rd86;
	st.global.v2.f32 	[%rd87], {%f443, %f444};
	add.s64 	%rd88, %rd81, 64;
	shr.u64 	%rd89, %rd88, 63;
	add.s64 	%rd90, %rd88, %rd89;
	shl.b64 	%rd91, %rd90, 2;
	and.b64  	%rd92, %rd91, -8;
	add.s64 	%rd93, %rd84, %rd92;
	st.global.v2.f32 	[%rd93], {%f445, %f446};
	add.s64 	%rd94, %rd81, 128;
	shr.u64 	%rd95, %rd94, 63;
	add.s64 	%rd96, %rd94, %rd95;
	shl.b64 	%rd97, %rd96, 2;
	and.b64  	%rd98, %rd97, -8;
	add.s64 	%rd99, %rd84, %rd98;
	st.global.v2.f32 	[%rd99], {%f447, %f448};
	add.s64 	%rd100, %rd81, 192;
	shr.u64 	%rd101, %rd100, 63;
	add.s64 	%rd102, %rd100, %rd101;
	shl.b64 	%rd103, %rd102, 2;
	and.b64  	%rd104, %rd103, -8;
	add.s64 	%rd105, %rd84, %rd104;
	st.global.v2.f32 	[%rd105], {%f449, %f450};
	add.s64 	%rd106, %rd81, 256;
	shr.u64 	%rd107, %rd106, 63;
	add.s64 	%rd108, %rd106, %rd107;
	shl.b64 	%rd109, %rd108, 2;
	and.b64  	%rd110, %rd109, -8;
	add.s64 	%rd111, %rd84, %rd110;
	st.global.v2.f32 	[%rd111], {%f451, %f452};
	add.s64 	%rd112, %rd81, 320;
	shr.u64 	%rd113, %rd112, 63;
	add.s64 	%rd114, %rd112, %rd113;
	shl.b64 	%rd115, %rd114, 2;
	and.b64  	%rd116, %rd115, -8;
	add.s64 	%rd117, %rd84, %rd116;
	st.global.v2.f32 	[%rd117], {%f453, %f454};
	add.s64 	%rd118, %rd81, 384;
	shr.u64 	%rd119, %rd118, 63;
	add.s64 	%rd120, %rd118, %rd119;
	shl.b64 	%rd121, %rd120, 2;
	and.b64  	%rd122, %rd121, -8;
	add.s64 	%rd123, %rd84, %rd122;
	st.global.v2.f32 	[%rd123], {%f455, %f456};
	add.s64 	%rd124, %rd81, 448;
	shr.u64 	%rd125, %rd124, 63;
	add.s64 	%rd126, %rd124, %rd125;
	shl.b64 	%rd127, %rd126, 2;
	and.b64  	%rd128, %rd127, -8;
	add.s64 	%rd129, %rd84, %rd128;
	st.global.v2.f32 	[%rd129], {%f457, %f458};
	add.s64 	%rd130, %rd81, 512;
	shr.u64 	%rd131, %rd130, 63;
	add.s64 	%rd132, %rd130, %rd131;
	shl.b64 	%rd133, %rd132, 2;
	and.b64  	%rd134, %rd133, -8;
	add.s64 	%rd135, %rd84, %rd134;
	st.global.v2.f32 	[%rd135], {%f459, %f460};
	add.s64 	%rd136, %rd81, 576;
	shr.u64 	%rd137, %rd136, 63;
	add.s64 	%rd138, %rd136, %rd137;
	shl.b64 	%rd139, %rd138, 2;
	and.b64  	%rd140, %rd139, -8;
	add.s64 	%rd141, %rd84, %rd140;
	st.global.v2.f32 	[%rd141], {%f461, %f462};
	add.s64 	%rd142, %rd81, 640;
	shr.u64 	%rd143, %rd142, 63;
	add.s64 	%rd144, %rd142, %rd143;
	shl.b64 	%rd145, %rd144, 2;
	and.b64  	%rd146, %rd145, -8;
	add.s64 	%rd147, %rd84, %rd146;
	st.global.v2.f32 	[%rd147], {%f463, %f464};
	add.s64 	%rd148, %rd81, 704;
	shr.u64 	%rd149, %rd148, 63;
	add.s64 	%rd150, %rd148, %rd149;
	shl.b64 	%rd151, %rd150, 2;
	and.b64  	%rd152, %rd151, -8;
	add.s64 	%rd153, %rd84, %rd152;
	st.global.v2.f32 	[%rd153], {%f465, %f466};
	add.s64 	%rd154, %rd81, 768;
	shr.u64 	%rd155, %rd154, 63;
	add.s64 	%rd156, %rd154, %rd155;
	shl.b64 	%rd157, %rd156, 2;
	and.b64  	%rd158, %rd157, -8;
	add.s64 	%rd159, %rd84, %rd158;
	st.global.v2.f32 	[%rd159], {%f467, %f468};
	mov.u32 	%r351, %nctaid.x;
	mov.u32 	%r352, %ntid.y;
	mul.lo.s32 	%r353, %r351, %r352;
	cvt.s64.s32 	%rd160, %r353;
	add.s64 	%rd163, %rd163, %rd160;
	setp.lt.s64 	%p78, %rd163, %rd162;
	@%p78 bra 	$L__BB346_4;
$L__BB346_31:
	ret;

}
	// .globl	_Z15SoftmaxWarpImplI22BroadcastScaleMaskLoadIffbLm3EiE11DirectStoreIffEfLi2ELi26ELi32ELi1ELb1EL9Algorithm0EEvT_T0_ll
.visible .entry _Z15SoftmaxWarpImplI22BroadcastScaleMaskLoadIffbLm3EiE11DirectStoreIffEfLi2ELi26ELi32ELi1ELb1EL9Algorithm0EEvT_T0_ll(
	.param .align 8 .b8 _Z15SoftmaxWarpImplI22BroadcastScaleMaskLoadIffbLm3EiE11DirectStoreIffEfLi2ELi26ELi32ELi1ELb1EL9Algorithm0EEvT_T0_ll_param_0[112],
	.param .align 8 .b8 _Z15SoftmaxWarpImplI22BroadcastScaleMaskLoadIffbLm3EiE11DirectStoreIffEfLi2ELi26ELi32ELi1ELb1EL9Algorithm0EEvT_T0_ll_param_1[16],
	.param .u64 _Z15SoftmaxWarpImplI22BroadcastScaleMaskLoadIffbLm3EiE11DirectStoreIffEfLi2ELi26ELi32ELi1ELb1EL9Algorithm0EEvT_T0_ll_param_2,
	.param .u64 _Z15SoftmaxWarpImplI22BroadcastScaleMaskLoadIffbLm3EiE11DirectStoreIffEfLi2ELi26ELi32ELi1ELb1EL9Algorithm0EEvT_T0_ll_param_3
)
{
	.reg .pred 	%p<105>;
	.reg .b16 	%rs<35>;
	.reg .b32 	%r<378>;
	.reg .b32 	%f<573>;
	.reg .b64 	%rd<177>;

	ld.param.u64 	%rd47, [_Z15SoftmaxWarpImplI22BroadcastScaleMaskLoadIffbLm3EiE11DirectStoreIffEfLi2ELi26ELi32ELi1ELb1EL9Algorithm0EEvT_T0_ll_param_1+8];
	ld.param.v2.f32 	{%f120, %f121}, [_Z15SoftmaxWarpImplI22BroadcastScaleMaskLoadIffbLm3EiE11DirectStoreIffEfLi2ELi26ELi32ELi1ELb1EL9Algorithm0EEvT_T0_ll_param_0+104];
	ld.param.u64 	%rd45, [_Z15SoftmaxWarpImplI22BroadcastScaleMaskLoadIffbLm3EiE11DirectStoreIffEfLi2ELi26ELi32ELi1ELb1EL9Algorithm0EEvT_T0_ll_param_0+96];
	ld.param.u32 	%r12, [_Z15SoftmaxWarpImplI22BroadcastScaleMaskLoadIffbLm3EiE11DirectStoreIffEfLi2ELi26ELi32ELi1ELb1EL9Algorithm0EEvT_T0_ll_param_0+80];
	ld.param.v2.u32 	{%r10, %r11}, [_Z15SoftmaxWarpImplI22BroadcastScaleMaskLoadIffbLm3EiE11DirectStoreIffEfLi2ELi26ELi32ELi1ELb1EL9Algorithm0EEvT_T0_ll_param_0+72];
	ld.param.v2.u32 	{%r7, %r8}, [_Z15SoftmaxWarpImplI22BroadcastScaleMaskLoadIffbLm3EiE11DirectStoreIffEfLi2ELi26ELi32ELi1ELb1EL9Algorithm0EEvT_T0_ll_param_0+48];
	ld.param.u64 	%rd41, [_Z15SoftmaxWarpImplI22BroadcastScaleMaskLoadIffbLm3EiE11DirectStoreIffEfLi2ELi26ELi32ELi1ELb1EL9Algorithm0EEvT_T0_ll_param_0+32];
	ld.param.u64 	%rd40, [_Z15SoftmaxWarpImplI22BroadcastScaleMaskLoadIffbLm3EiE11DirectStoreIffEfLi2ELi26ELi32ELi1ELb1EL9Algorithm0EEvT_T0_ll_param_0+24];
	ld.param.u64 	%rd39, [_Z15SoftmaxWarpImplI22BroadcastScaleMaskLoadIffbLm3EiE11DirectStoreIffEfLi2ELi26ELi32ELi1ELb1EL9Algorithm0EEvT_T0_ll_param_0+16];
	ld.param.u64 	%rd46, [_Z15SoftmaxWarpImplI22BroadcastScaleMaskLoadIffbLm3EiE11DirectStoreIffEfLi2ELi26ELi32ELi1ELb1EL9Algorithm0EEvT_T0_ll_param_1];
	ld.param.u64 	%rd38, [_Z15SoftmaxWarpImplI22BroadcastScaleMaskLoadIffbLm3EiE11DirectStoreIffEfLi2ELi26ELi32ELi1ELb1EL9Algorithm0EEvT_T0_ll_param_0+8];
	ld.param.u64 	%rd37, [_Z15SoftmaxWarpImplI22BroadcastScaleMaskLoadIffbLm3EiE11DirectStoreIffEfLi2ELi26ELi32ELi1ELb1EL9Algorithm0EEvT_T0_ll_param_0];
	ld.param.u64 	%rd49, [_Z15SoftmaxWarpImplI22BroadcastScaleMaskLoadIffbLm3EiE11DirectStoreIffEfLi2ELi26ELi32ELi1ELb1EL9Algorithm0EEvT_T0_ll_param_3];
	cvta.to.global.u64 	%rd1, %rd37;
	cvta.to.global.u64 	%rd2, %rd38;
	cvta.to.global.u64 	%rd5, %rd46;
	setp.lt.s64 	%p1, %rd49, 833;
	@%p1 bra 	$L__BB347_2;
	mov.u64 	%rd50, $str;
	cvta.global.u64 	%rd51, %rd50;
	mov.u64 	%rd52, $str$1;
	cvta.global.u64 	%rd53, %rd52;
	mov.u64 	%rd54, __unnamed_338;
	cvta.global.u64 	%rd55, %rd54;
	{ // callseq 337, 0
	.param .b64 param0;
	st.param.b64 	[param0], %rd51;
	.param .b64 param1;
	st.param.b64 	[param1], %rd53;
	.param .b32 param2;
	st.param.b32 	[param2], 219;
	.param .b64 param3;
	st.param.b64 	[param3], %rd55;
	.param .b64 param4;
	st.param.b64 	[param4], 1;
	call.uni 
	__assertfail, 
	(
	param0, 
	param1, 
	param2, 
	param3, 
	param4
	);
	} // callseq 337
$L__BB347_2:
	ld.param.u64 	%rd174, [_Z15SoftmaxWarpImplI22BroadcastScaleMaskLoadIffbLm3EiE11DirectStoreIffEfLi2ELi26ELi32ELi1ELb1EL9Algorithm0EEvT_T0_ll_param_2];
	mov.u32 	%r23, %ctaid.x;
	mov.u32 	%r24, %ntid.y;
	mov.u32 	%r25, %tid.y;
	mad.lo.s32 	%r26, %r23, %r24, %r25;
	cvt.s64.s32 	%rd176, %r26;
	setp.le.s64 	%p2, %rd174, %rd176;
	@%p2 bra 	$L__BB347_83;
	mov.u32 	%r27, %tid.x;
	shl.b32 	%r28, %r27, 1;
	cvt.u64.u32 	%rd7, %r28;
	add.s32 	%r29, %r28, 64;
	cvt.u64.u32 	%rd8, %r29;
	add.s32 	%r30, %r28, 128;
	cvt.u64.u32 	%rd9, %r30;
	add.s32 	%r31, %r28, 192;
	cvt.u64.u32 	%rd10, %r31;
	add.s32 	%r32, %r28, 256;
	cvt.u64.u32 	%rd11, %r32;
	add.s32 	%r33, %r28, 320;
	cvt.u64.u32 	%rd12, %r33;
	add.s32 	%r34, %r28, 384;
	cvt.u64.u32 	%rd13, %r34;
	add.s32 	%r35, %r28, 448;
	cvt.u64.u32 	%rd14, %r35;
	add.s32 	%r36, %r28, 512;
	cvt.u64.u32 	%rd15, %r36;
	add.s32 	%r37, %r28, 576;
	cvt.u64.u32 	%rd16, %r37;
	add.s32 	%r38, %r28, 640;
	cvt.u64.u32 	%rd17, %r38;
	add.s32 	%r39, %r28, 704;
	cvt.u64.u32 	%rd18, %r39;
	add.s32 	%r40, %r28, 768;
	cvt.u64.u32 	%rd19, %r40;
	cvt.u32.u64 	%r42, %rd45;
	cvt.u32.u64 	%r43, %rd7;
$L__BB347_4:
	setp.le.s64 	%p3, %rd49, %rd7;
	cvt.u32.u64 	%r41, %rd176;
	mul.lo.s32 	%r6, %r42, %r41;
	mov.f32 	%f522, 0fFF800000;
	mov.f32 	%f523, %f522;
	mov.f32 	%f528, %f522;
	@%p3 bra 	$L__BB347_8;
	setp.eq.s64 	%p4, %rd41, 1;
	setp.eq.s64 	%p5, %rd40, 1;
	setp.eq.s64 	%p6, %rd39, 1;
	add.s32 	%r44, %r43, %r6;
	div.s32 	%r45, %r44, %r7;
	mul.lo.s32 	%r46, %r45, %r7;
	sub.s32 	%r47, %r44, %r46;
	div.s32 	%r48, %r47, %r8;
	mul.lo.s32 	%r49, %r48, %r8;
	sub.s32 	%r50, %r47, %r49;
	selp.b32 	%r51, 0, %r45, %p6;
	selp.b32 	%r52, 0, %r48, %p5;
	selp.b32 	%r53, 0, %r50, %p4;
	mul.lo.s32 	%r54, %r10, %r51;
	mad.lo.s32 	%r55, %r11, %r52, %r54;
	mad.lo.s32 	%r56, %r12, %r53, %r55;
	shr.u32 	%r57, %r44, 31;
	add.s32 	%r58, %r44, %r57;
	shr.s32 	%r59, %r58, 1;
	mul.wide.s32 	%rd56, %r59, 8;
	add.s64 	%rd22, %rd1, %rd56;
	ld.global.f32 	%f123, [%rd22];
	shr.u32 	%r60, %r56, 31;
	add.s32 	%r61, %r56, %r60;
	shr.s32 	%r62, %r61, 1;
	mul.wide.s32 	%rd57, %r62, 2;
	add.s64 	%rd58, %rd2, %rd57;
	ld.global.v2.u8 	{%rs9, %rs10}, [%rd58];
	setp.eq.s16 	%p7, %rs9, 0;
	mul.f32 	%f124, %f123, %f121;
	selp.f32 	%f523, %f120, %f124, %p7;
	setp.eq.s16 	%p8, %rs10, 0;
	mov.f32 	%f522, %f120;
	@%p8 bra 	$L__BB347_7;
	ld.global.f32 	%f125, [%rd22+4];
	mul.f32 	%f522, %f125, %f121;
$L__BB347_7:
	max.f32 	%f126, %f523, 0fFF800000;
	max.f32 	%f528, %f126, %f522;
$L__BB347_8:
	setp.le.s64 	%p9, %rd49, %rd8;
	mov.f32 	%f526, 0fFF800000;
	mov.f32 	%f527, %f526;
	@%p9 bra 	$L__BB347_12;
	cvt.u32.u64 	%r63, %rd8;
	setp.eq.s64 	%p10, %rd41, 1;
	setp.eq.s64 	%p11, %rd40, 1;
	setp.eq.s64 	%p12, %rd39, 1;
	add.s32 	%r64, %r63, %r6;
	div.s32 	%r65, %r64, %r7;
	mul.lo.s32 	%r66, %r65, %r7;
	sub.s32 	%r67, %r64, %r66;
	div.s32 	%r68, %r67, %r8;
	mul.lo.s32 	%r69, %r68, %r8;
	sub.s32 	%r70, %r67, %r69;
	selp.b32 	%r71, 0, %r65, %p12;
	selp.b32 	%r72, 0, %r68, %p11;
	selp.b32 	%r73, 0, %r70, %p10;
	mul.lo.s32 	%r74, %r10, %r71;
	mad.lo.s32 	%r75, %r11, %r72, %r74;
	mad.lo.s32 	%r76, %r12, %r73, %r75;
	shr.u32 	%r77, %r64, 31;
	add.s32 	%r78, %r64, %r77;
	shr.s32 	%r79, %r78, 1;
	mul.wide.s32 	%rd59, %r79, 8;
	add.s64 	%rd23, %rd1, %rd59;
	ld.global.f32 	%f128, [%rd23];
	shr.u32 	%r80, %r76, 31;
	add.s32 	%r81, %r76, %r80;
	shr.s32 	%r82, %r81, 1;
	mul.wide.s32 	%rd60, %r82, 2;
	add.s64 	%rd61, %rd2, %rd60;
	ld.global.v2.u8 	{%rs11, %rs12}, [%rd61];
	setp.eq.s16 	%p13, %rs11, 0;
	mul.f32 	%f129, %f128, %f121;
	selp.f32 	%f527, %f120, %f129, %p13;
	setp.eq.s16 	%p14, %rs12, 0;
	mov.f32 	%f526, %f120;
	@%p14 bra 	$L__BB347_11;
	ld.global.f32 	%f130, [%rd23+4];
	mul.f32 	%f526, %f130, %f121;
$L__BB347_11:
	max.f32 	%f131, %f528, %f527;
	max.f32 	%f528, %f131, %f526;
$L__BB347_12:
	setp.le.s64 	%p15, %rd49, %rd9;
	mov.f32 	%f530, 0fFF800000;
	mov.f32 	%f531, %f530;
	@%p15 bra 	$L__BB347_16;
	cvt.u32.u64 	%r83, %rd9;
	setp.eq.s64 	%p16, %rd41, 1;
	setp.eq.s64 	%p17, %rd40, 1;
	setp.eq.s64 	%p18, %rd39, 1;
	add.s32 	%r84, %r83, %r6;
	div.s32 	%r85, %r84, %r7;
	mul.lo.s32 	%r86, %r85, %r7;
	sub.s32 	%r87, %r84, %r86;
	div.s32 	%r88, %r87, %r8;
	mul.lo.s32 	%r89, %r88, %r8;
	sub.s32 	%r90, %r87, %r89;
	selp.b32 	%r91, 0, %r85, %p18;
	selp.b32 	%r92, 0, %r88, %p17;
	selp.b32 	%r93, 0, %r90, %p16;
	mul.lo.s32 	%r94, %r10, %r91;
	mad.lo.s32 	%r95, %r11, %r92, %r94;
	mad.lo.s32 	%r96, %r12, %r93, %r95;
	shr.u32 	%r97, %r84, 31;
	add.s32 	%r98, %r84, %r97;
	shr.s32 	%r99, %r98, 1;
	mul.wide.s32 	%rd62, %r99, 8;
	add.s64 	%rd24, %rd1, %rd62;
	ld.global.f32 	%f133, [%rd24];
	shr.u32 	%r100, %r96, 31;
	add.s32 	%r101, %r96, %r100;
	shr.s32 	%r102, %r101, 1;
	mul.wide.s32 	%rd63, %r102, 2;
	add.s64 	%rd64, %rd2, %rd63;
	ld.global.v2.u8 	{%rs13, %rs14}, [%rd64];
	setp.eq.s16 	%p19, %rs13, 0;
	mul.f32 	%f134, %f133, %f121;
	selp.f32 	%f531, %f120, %f134, %p19;
	setp.eq.s16 	%p20, %rs14, 0;
	mov.f32 	%f530, %f120;
	@%p20 bra 	$L__BB347_15;
	ld.global.f32 	%f135, [%rd24+4];
	mul.f32 	%f530, %f135, %f121;
$L__BB347_15:
	max.f32 	%f136, %f528, %f531;
	max.f32 	%f528, %f136, %f530;
$L__BB347_16:
	setp.le.s64 	%p21, %rd49, %rd10;
	mov.f32 	%f534, 0fFF800000;
	mov.f32 	%f535, %f534;
	@%p21 bra 	$L__BB347_20;
	cvt.u32.u64 	%r103, %rd10;
	setp.eq.s64 	%p22, %rd41, 1;
	setp.eq.s64 	%p23, %rd40, 1;
	setp.eq.s64 	%p24, %rd39, 1;
	add.s32 	%r104, %r103, %r6;
	div.s32 	%r105, %r104, %r7;
	mul.lo.s32 	%r106, %r105, %r7;
	sub.s32 	%r107, %r104, %r106;
	div.s32 	%r108, %r107, %r8;
	mul.lo.s32 	%r109, %r108, %r8;
	sub.s32 	%r110, %r107, %r109;
	selp.b32 	%r111, 0, %r105, %p24;
	selp.b32 	%r112, 0, %r108, %p23;
	selp.b32 	%r113, 0, %r110, %p22;
	mul.lo.s32 	%r114, %r10, %r111;
	mad.lo.s32 	%r115, %r11, %r112, %r114;
	mad.lo.s32 	%r116, %r12, %r113, %r115;
	shr.u32 	%r117, %r104, 31;
	add.s32 	%r118, %r104, %r117;
	shr.s32 	%r119, %r118, 1;
	mul.wide.s32 	%rd65, %r119, 8;
	add.s64 	%rd25, %rd1, %rd65;
	ld.global.f32 	%f138, [%rd25];
	shr.u32 	%r120, %r116, 31;
	add.s32 	%r121, %r116, %r120;
	shr.s32 	%r122, %r121, 1;
	mul.wide.s32 	%rd66, %r122, 2;
	add.s64 	%rd67, %rd2, %rd66;
	ld.global.v2.u8 	{%rs15, %rs16}, [%rd67];
	setp.eq.s16 	%p25, %rs15, 0;
	mul.f32 	%f139, %f138, %f121;
	selp.f32 	%f535, %f120, %f139, %p25;
	setp.eq.s16 	%p26, %rs16, 0;
	mov.f32 	%f534, %f120;
	@%p26 bra 	$L__BB347_19;
	ld.global.f32 	%f140, [%rd25+4];
	mul.f32 	%f534, %f140, %f121;
$L__BB347_19:
	max.f32 	%f141, %f528, %f535;
	max.f32 	%f528, %f141, %f534;
$L__BB347_20:
	setp.le.s64 	%p27, %rd49, %rd11;
	mov.f32 	%f538, 0fFF800000;
	mov.f32 	%f539, %f538;
	@%p27 bra 	$L__BB347_24;
	cvt.u32.u64 	%r123, %rd11;
	setp.eq.s64 	%p28, %rd41, 1;
	setp.eq.s64 	%p29, %rd40, 1;
	setp.eq.s64 	%p30, %rd39, 1;
	add.s32 	%r124, %r123, %r6;
	div.s32 	%r125, %r124, %r7;
	mul.lo.s32 	%r126, %r125, %r7;
	sub.s32 	%r127, %r124, %r126;
	div.s32 	%r128, %r127, %r8;
	mul.lo.s32 	%r129, %r128, %r8;
	sub.s32 	%r130, %r127, %r129;
	selp.b32 	%r131, 0, %r125, %p30;
	selp.b32 	%r132, 0, %r128, %p29;
	selp.b32 	%r133, 0, %r130, %p28;
	mul.lo.s32 	%r134, %r10, %r131;
	mad.lo.s32 	%r135, %r11, %r132, %r134;
	mad.lo.s32 	%r136, %r12, %r133, %r135;
	shr.u32 	%r137, %r124, 31;
	add.s32 	%r138, %r124, %r137;
	shr.s32 	%r139, %r138, 1;
	mul.wide.s32 	%rd68, %r139, 8;
	add.s64 	%rd26, %rd1, %rd68;
	ld.global.f32 	%f143, [%rd26];
	shr.u32 	%r140, %r136, 31;
	add.s32 	%r141, %r136, %r140;
	shr.s32 	%r142, %r141, 1;
	mul.wide.s32 	%rd69, %r142, 2;
	add.s64 	%rd70, %rd2, %rd69;
	ld.global.v2.u8 	{%rs17, %rs18}, [%rd70];
	setp.eq.s16 	%p31, %rs17, 0;
	mul.f32 	%f144, %f143, %f121;
	selp.f32 	%f539, %f120, %f144, %p31;
	setp.eq.s16 	%p32, %rs18, 0;
	mov.f32 	%f538, %f120;
	@%p32 bra 	$L__BB347_23;
	ld.global.f32 	%f145, [%rd26+4];
	mul.f32 	%f538, %f145, %f121;
$L__BB347_23:
	max.f32 	%f146, %f528, %f539;
	max.f32 	%f528, %f146, %f538;
$L__BB347_24:
	setp.le.s64 	%p33, %rd49, %rd12;
	mov.f32 	%f542, 0fFF800000;
	mov.f32 	%f543, %f542;
	@%p33 bra 	$L__BB347_28;
	cvt.u32.u64 	%r143, %rd12;
	setp.eq.s64 	%p34, %rd41, 1;
	setp.eq.s64 	%p35, %rd40, 1;
	setp.eq.s64 	%p36, %rd39, 1;
	add.s32 	%r144, %r143, %r6;
	div.s32 	%r145, %r144, %r7;
	mul.lo.s32 	%r146, %r145, %r7;
	sub.s32 	%r147, %r144, %r146;
	div.s32 	%r148, %r147, %r8;
	mul.lo.s32 	%r149, %r148, %r8;
	sub.s32 	%r150, %r147, %r149;
	selp.b32 	%r151, 0, %r145, %p36;
	selp.b32 	%r152, 0, %r148, %p35;
	selp.b32 	%r153, 0, %r150, %p34;
	mul.lo.s32 	%r154, %r10, %r151;
	mad.lo.s32 	%r155, %r11, %r152, %r154;
	mad.lo.s32 	%r156, %r12, %r153, %r155;
	shr.u32 	%r157, %r144, 31;
	add.s32 	%r158, %r144, %r157;
	shr.s32 	%r159, %r158, 1;
	mul.wide.s32 	%rd71, %r159, 8;
	add.s64 	%rd27, %rd1, %rd71;
	ld.global.f32 	%f148, [%rd27];
	shr.u32 	%r160, %r156, 31;
	add.s32 	%r161, %r156, %r160;
	shr.s32 	%r162, %r161, 1;
	mul.wide.s32 	%rd72, %r162, 2;
	add.s64 	%rd73, %rd2, %rd72;
	ld.global.v2.u8 	{%rs19, %rs20}, [%rd73];
	setp.eq.s16 	%p37, %rs19, 0;
	mul.f32 	%f149, %f148, %f121;
	selp.f32 	%f543, %f120, %f149, %p37;
	setp.eq.s16 	%p38, %rs20, 0;
	mov.f32 	%f542, %f120;
	@%p38 bra 	$L__BB347_27;
	ld.global.f32 	%f150, [%rd27+4];
	mul.f32 	%f542, %f150, %f121;
$L__BB347_27:
	max.f32 	%f151, %f528, %f543;
	max.f32 	%f528, %f151, %f542;
$L__BB347_28:
	setp.le.s64 	%p39, %rd49, %rd13;
	mov.f32 	%f546, 0fFF800000;
	mov.f32 	%f547, %f546;
	@%p39 bra 	$L__BB347_32;
	cvt.u32.u64 	%r163, %rd13;
	setp.eq.s64 	%p40, %rd41, 1;
	setp.eq.s64 	%p41, %rd40, 1;
	setp.eq.s64 	%p42, %rd39, 1;
	add.s32 	%r164, %r163, %r6;
	div.s32 	%r165, %r164, %r7;
	mul.lo.s32 	%r166, %r165, %r7;
	sub.s32 	%r167, %r164, %r166;
	div.s32 	%r168, %r167, %r8;
	mul.lo.s32 	%r169, %r168, %r8;
	sub.s32 	%r170, %r167, %r169;
	selp.b32 	%r171, 0, %r165, %p42;
	selp.b32 	%r172, 0, %r168, %p41;
	selp.b32 	%r173, 0, %r170, %p40;
	mul.lo.s32 	%r174, %r10, %r171;
	mad.lo.s32 	%r175, %r11, %r172, %r174;
	mad.lo.s32 	%r176, %r12, %r173, %r175;
	shr.u32 	%r177, %r164, 31;
	add.s32 	%r178, %r164, %r177;
	shr.s32 	%r179, %r178, 1;
	mul.wide.s32 	%rd74, %r179, 8;
	add.s64 	%rd28, %rd1, %rd74;
	ld.global.f32 	%f153, [%rd28];
	shr.u32 	%r180, %r176, 31;
	add.s32 	%r181, %r176, %r180;
	shr.s32 	%r182, %r181, 1;
	mul.wide.s32 	%rd75, %r182, 2;
	add.s64 	%rd76, %rd2, %rd75;
	ld.global.v2.u8 	{%rs21, %rs22}, [%rd76];
	setp.eq.s16 	%p43, %rs21, 0;
	mul.f32 	%f154, %f153, %f121;
	selp.f32 	%f547, %f120, %f154, %p43;
	setp.eq.s16 	%p44, %rs22, 0;
	mov.f32 	%f546, %f120;
	@%p44 bra 	$L__BB347_31;
	ld.global.f32 	%f155, [%rd28+4];
	mul.f32 	%f546, %f155, %f121;
$L__BB347_31:
	max.f32 	%f156, %f528, %f547;
	max.f32 	%f528, %f156, %f546;
$L__BB347_32:
	setp.le.s64 	%p45, %rd49, %rd14;
	mov.f32 	%f550, 0fFF800000;
	mov.f32 	%f551, %f550;
	@%p45 bra 	$L__BB347_36;
	cvt.u32.u64 	%r183, %rd14;
	setp.eq.s64 	%p46, %rd41, 1;
	setp.eq.s64 	%p47, %rd40, 1;
	setp.eq.s64 	%p48, %rd39, 1;
	add.s32 	%r184, %r183, %r6;
	div.s32 	%r185, %r184, %r7;
	mul.lo.s32 	%r186, %r185, %r7;
	sub.s32 	%r187, %r184, %r186;
	div.s32 	%r188, %r187, %r8;
	mul.lo.s32 	%r189, %r188, %r8;
	sub.s32 	%r190, %r187, %r189;
	selp.b32 	%r191, 0, %r185, %p48;
	selp.b32 	%r192, 0, %r188, %p47;
	selp.b32 	%r193, 0, %r190, %p46;
	mul.lo.s32 	%r194, %r10, %r191;
	mad.lo.s32 	%r195, %r11, %r192, %r194;
	mad.lo.s32 	%r196, %r12, %r193, %r195;
	shr.u32 	%r197, %r184, 31;
	add.s32 	%r198, %r184, %r197;
	shr.s32 	%r199, %r198, 1;
	mul.wide.s32 	%rd77, %r199, 8;
	add.s64 	%rd29, %rd1, %rd77;
	ld.global.f32 	%f158, [%rd29];
	shr.u32 	%r200, %r196, 31;
	add.s32 	%r201, %r196, %r200;
	shr.s32 	%r202, %r201, 1;
	mul.wide.s32 	%rd78, %r202, 2;
	add.s64 	%rd79, %rd2, %rd78;
	ld.global.v2.u8 	{%rs23, %rs24}, [%rd79];
	setp.eq.s16 	%p49, %rs23, 0;
	mul.f32 	%f159, %f158, %f121;
	selp.f32 	%f551, %f120, %f159, %p49;
	setp.eq.s16 	%p50, %rs24, 0;
	mov.f32 	%f550, %f120;
	@%p50 bra 	$L__BB347_35;
	ld.global.f32 	%f160, [%rd29+4];
	mul.f32 	%f550, %f160, %f121;
$L__BB347_35:
	max.f32 	%f161, %f528, %f551;
	max.f32 	%f528, %f161, %f550;
$L__BB347_36:
	setp.le.s64 	%p51, %rd49, %rd15;
	mov.f32 	%f554, 0fFF800000;
	mov.f32 	%f555, %f554;
	@%p51 bra 	$L__BB347_40;
	cvt.u32.u64 	%r203, %rd15;
	setp.eq.s64 	%p52, %rd41, 1;
	setp.eq.s64 	%p53, %rd40, 1;
	setp.eq.s64 	%p54, %rd39, 1;
	add.s32 	%r204, %r203, %r6;
	div.s32 	%r205, %r204, %r7;
	mul.lo.s32 	%r206, %r205, %r7;
	sub.s32 	%r207, %r204, %r206;
	div.s32 	%r208, %r207, %r8;
	mul.lo.s32 	%r209, %r208, %r8;
	sub.s32 	%r210, %r207, %r209;
	selp.b32 	%r211, 0, %r205, %p54;
	selp.b32 	%r212, 0, %r208, %p53;
	selp.b32 	%r213, 0, %r210, %p52;
	mul.lo.s32 	%r214, %r10, %r211;
	mad.lo.s32 	%r215, %r11, %r212, %r214;
	mad.lo.s32 	%r216, %r12, %r213, %r215;
	shr.u32 	%r217, %r204, 31;
	add.s32 	%r218, %r204, %r217;
	shr.s32 	%r219, %r218, 1;
	mul.wide.s32 	%rd80, %r219, 8;
	add.s64 	%rd30, %rd1, %rd80;
	ld.global.f32 	%f163, [%rd30];
	shr.u32 	%r220, %r216, 31;
	add.s32 	%r221, %r216, %r220;
	shr.s32 	%r222, %r221, 1;
	mul.wide.s32 	%rd81, %r222, 2;
	add.s64 	%rd82, %rd2, %rd81;
	ld.global.v2.u8 	{%rs25, %rs26}, [%rd82];
	setp.eq.s16 	%p55, %rs25, 0;
	mul.f32 	%f164, %f163, %f121;
	selp.f32 	%f555, %f120, %f164, %p55;
	setp.eq.s16 	%p56, %rs26, 0;
	mov.f32 	%f554, %f120;
	@%p56 bra 	$L__BB347_39;
	ld.global.f32 	%f165, [%rd30+4];
	mul.f32 	%f554, %f165, %f121;
$L__BB347_39:
	max.f32 	%f166, %f528, %f555;
	max.f32 	%f528, %f166, %f554;
$L__BB347_40:
	setp.le.s64 	%p57, %rd49, %rd16;
	mov.f32 	%f558, 0fFF800000;
	mov.f32 	%f559, %f558;
	@%p57 bra 	$L__BB347_44;
	cvt.u32.u64 	%r223, %rd16;
	setp.eq.s64 	%p58, %rd41, 1;
	setp.eq.s64 	%p59, %rd40, 1;
	setp.eq.s64 	%p60, %rd39, 1;
	add.s32 	%r224, %r223, %r6;
	div.s32 	%r225, %r224, %r7;
	mul.lo.s32 	%r226, %r225, %r7;
	sub.s32 	%r227, %r224, %r226;
	div.s32 	%r228, %r227, %r8;
	mul.lo.s32 	%r229, %r228, %r8;
	sub.s32 	%r230, %r227, %r229;
	selp.b32 	%r231, 0, %r225, %p60;
	selp.b32 	%r232, 0, %r228, %p59;
	selp.b32 	%r233, 0, %r230, %p58;
	mul.lo.s32 	%r234, %r10, %r231;
	mad.lo.s32 	%r235, %r11, %r232, %r234;
	mad.lo.s32 	%r236, %r12, %r233, %r235;
	shr.u32 	%r237, %r224, 31;
	add.s32 	%r238, %r224, %r237;
	shr.s32 	%r239, %r238, 1;
	mul.wide.s32 	%rd83, %r239, 8;
	add.s64 	%rd31, %rd1, %rd83;
	ld.global.f32 	%f168, [%rd31];
	shr.u32 	%r240, %r236, 31;
	add.s32 	%r241, %r236, %r240;
	shr.s32 	%r242, %r241, 1;
	mul.wide.s32 	%rd84, %r242, 2;
	add.s64 	%rd85, %rd2, %rd84;
	ld.global.v2.u8 	{%rs27, %rs28}, [%rd85];
	setp.eq.s16 	%p61, %rs27, 0;
	mul.f32 	%f169, %f168, %f121;
	selp.f32 	%f559, %f120, %f169, %p61;
	setp.eq.s16 	%p62, %rs28, 0;
	mov.f32 	%f558, %f120;
	@%p62 bra 	$L__BB347_43;
	ld.global.f32 	%f170, [%rd31+4];
	mul.f32 	%f558, %f170, %f121;
$L__BB347_43:
	max.f32 	%f171, %f528, %f559;
	max.f32 	%f528, %f171, %f558;
$L__BB347_44:
	setp.le.s64 	%p63, %rd49, %rd17;
	mov.f32 	%f562, 0fFF800000;
	mov.f32 	%f563, %f562;
	@%p63 bra 	$L__BB347_48;
	cvt.u32.u64 	%r243, %rd17;
	setp.eq.s64 	%p64, %rd41, 1;
	setp.eq.s64 	%p65, %rd40, 1;
	setp.eq.s64 	%p66, %rd39, 1;
	add.s32 	%r244, %r243, %r6;
	div.s32 	%r245, %r244, %r7;
	mul.lo.s32 	%r246, %r245, %r7;
	sub.s32 	%r247, %r244, %r246;
	div.s32 	%r248, %r247, %r8;
	mul.lo.s32 	%r249, %r248, %r8;
	sub.s32 	%r250, %r247, %r249;
	selp.b32 	%r251, 0, %r245, %p66;
	selp.b32 	%r252, 0, %r248, %p65;
	selp.b32 	%r253, 0, %r250, %p64;
	mul.lo.s32 	%r254, %r10, %r251;
	mad.lo.s32 	%r255, %r11, %r252, %r254;
	mad.lo.s32 	%r256, %r12, %r253, %r255;
	shr.u32 	%r257, %r244, 31;
	add.s32 	%r258, %r244, %r257;
	shr.s32 	%r259, %r258, 1;
	mul.wide.s32 	%rd86, %r259, 8;
	add.s64 	%rd32, %rd1, %rd86;
	ld.global.f32 	%f173, [%rd32];
	shr.u32 	%r260, %r256, 31;
	add.s32 	%r261, %r256, %r260;
	shr.s32 	%r262, %r261, 1;
	mul.wide.s32 	%rd87, %r262, 2;
	add.s64 	%rd88, %rd2, %rd87;
	ld.global.v2.u8 	{%rs29, %rs30}, [%rd88];
	setp.eq.s16 	%p67, %rs29, 0;
	mul.f32 	%f174, %f173, %f121;
	selp.f32 	%f563, %f120, %f174, %p67;
	setp.eq.s16 	%p68, %rs30, 0;
	mov.f32 	%f562, %f120;
	@%p68 bra 	$L__BB347_47;
	ld.global.f32 	%f175, [%rd32+4];
	mul.f32 	%f562, %f175, %f121;
$L__BB347_47:
	max.f32 	%f176, %f528, %f563;
	max.f32 	%f528, %f176, %f562;
$L__BB347_48:
	setp.le.s64 	%p69, %rd49, %rd18;
	mov.f32 	%f566, 0fFF800000;
	mov.f32 	%f567, %f566;
	@%p69 bra 	$L__BB347_52;
	cvt.u32.u64 	%r263, %rd18;
	setp.eq.s64 	%p70, %rd41, 1;
	setp.eq.s64 	%p71, %rd40, 1;
	setp.eq.s64 	%p72, %rd39, 1;
	add.s32 	%r264, %r263, %r6;
	div.s32 	%r265, %r264, %r7;
	mul.lo.s32 	%r266, %r265, %r7;
	sub.s32 	%r267, %r264, %r266;
	div.s32 	%r268, %r267, %r8;
	mul.lo.s32 	%r269, %r268, %r8;
	sub.s32 	%r270, %r267, %r269;
	selp.b32 	%r271, 0, %r265, %p72;
	selp.b32 	%r272, 0, %r268, %p71;
	selp.b32 	%r273, 0, %r270, %p70;
	mul.lo.s32 	%r274, %r10, %r271;
	mad.lo.s32 	%r275, %r11, %r272, %r274;
	mad.lo.s32 	%r276, %r12, %r273, %r275;
	shr.u32 	%r277, %r264, 31;
	add.s32 	%r278, %r264, %r277;
	shr.s32 	%r279, %r278, 1;
	mul.wide.s32 	%rd89, %r279, 8;
	add.s64 	%rd33, %rd1, %rd89;
	ld.global.f32 	%f178, [%rd33];
	shr.u32 	%r280, %r276, 31;
	add.s32 	%r281, %r276, %r280;
	shr.s32 	%r282, %r281, 1;
	mul.wide.s32 	%rd90, %r282, 2;
	add.s64 	%rd91, %rd2, %rd90;
	ld.global.v2.u8 	{%rs31, %rs32}, [%rd91];
	setp.eq.s16 	%p73, %rs31, 0;
	mul.f32 	%f179, %f178, %f121;
	selp.f32 	%f567, %f120, %f179, %p73;
	setp.eq.s16 	%p74, %rs32, 0;
	mov.f32 	%f566, %f120;
	@%p74 bra 	$L__BB347_51;
	ld.global.f32 	%f180, [%rd33+4];
	mul.f32 	%f566, %f180, %f121;
$L__BB347_51:
	max.f32 	%f181, %f528, %f567;
	max.f32 	%f528, %f181, %f566;
$L__BB347_52:
	setp.le.s64 	%p75, %rd49, %rd19;
	mov.f32 	%f570, 0fFF800000;
	mov.f32 	%f571, %f570;
	@%p75 bra 	$L__BB347_56;
	cvt.u32.u64 	%r283, %rd19;
	setp.eq.s64 	%p76, %rd41, 1;
	setp.eq.s64 	%p77, %rd40, 1;
	setp.eq.s64 	%p78, %rd39, 1;
	add.s32 	%r284, %r283, %r6;
	div.s32 	%r285, %r284, %r7;
	mul.lo.s32 	%r286, %r285, %r7;
	sub.s32 	%r287, %r284, %r286;
	div.s32 	%r288, %r287, %r8;
	mul.lo.s32 	%r289, %r288, %r8;
	sub.s32 	%r290, %r287, %r289;
	selp.b32 	%r291, 0, %r285, %p78;
	selp.b32 	%r292, 0, %r288, %p77;
	selp.b32 	%r293, 0, %r290, %p76;
	mul.lo.s32 	%r294, %r10, %r291;
	mad.lo.s32 	%r295, %r11, %r292, %r294;
	mad.lo.s32 	%r296, %r12, %r293, %r295;
	shr.u32 	%r297, %r284, 31;
	add.s32 	%r298, %r284, %r297;
	shr.s32 	%r299, %r298, 1;
	mul.wide.s32 	%rd92, %r299, 8;
	add.s64 	%rd34, %rd1, %rd92;
	ld.global.f32 	%f183, [%rd34];
	shr.u32 	%r300, %r296, 31;
	add.s32 	%r301, %r296, %r300;
	shr.s32 	%r302, %r301, 1;
	mul.wide.s32 	%rd93, %r302, 2;
	add.s64 	%rd94, %rd2, %rd93;
	ld.global.v2.u8 	{%rs33, %rs34}, [%rd94];
	setp.eq.s16 	%p79, %rs33, 0;
	mul.f32 	%f184, %f183, %f121;
	selp.f32 	%f571, %f120, %f184, %p79;
	setp.eq.s16 	%p80, %rs34, 0;
	mov.f32 	%f570, %f120;
	@%p80 bra 	$L__BB347_55;
	ld.global.f32 	%f185, [%rd34+4];
	mul.f32 	%f570, %f185, %f121;
$L__BB347_55:
	max.f32 	%f186, %f528, %f571;
	max.f32 	%f528, %f186, %f570;
$L__BB347_56:
	setp.le.s64 	%p81, %rd49, %rd7;
	mov.b32 	%r303, %f528;
	shfl.sync.bfly.b32	%r304|%p82, %r303, 16, 31, -1;
	mov.b32 	%f187, %r304;
	max.f32 	%f188, %f528, %f187;
	mov.b32 	%r305, %f188;
	shfl.sync.bfly.b32	%r306|%p83, %r305, 8, 31, -1;
	mov.b32 	%f189, %r306;
	max.f32 	%f190, %f188, %f189;
	mov.b32 	%r307, %f190;
	shfl.sync.bfly.b32	%r308|%p84, %r307, 4, 31, -1;
	mov.b32 	%f191, %r308;
	max.f32 	%f192, %f190, %f191;
	mov.b32 	%r309, %f192;
	shfl.sync.bfly.b32	%r310|%p85, %r309, 2, 31, -1;
	mov.b32 	%f193, %r310;
	max.f32 	%f194, %f192, %f193;
	mov.b32 	%r311, %f194;
	shfl.sync.bfly.b32	%r312|%p86, %r311, 1, 31, -1;
	mov.b32 	%f195, %r312;
	max.f32 	%f196, %f194, %f195;
	sub.f32 	%f197, %f523, %f196;
	fma.rn.f32 	%f198, %f197, 0f3BBB989D, 0f3F000000;
	cvt.sat.f32.f32 	%f199, %f198;
	mov.f32 	%f200, 0f4B400001;
	mov.f32 	%f201, 0f437C0000;
	fma.rm.f32 	%f202, %f199, %f201, %f200;
	add.f32 	%f203, %f202, 0fCB40007F;
	neg.f32 	%f204, %f203;
	fma.rn.f32 	%f205, %f197, 0f3FB8AA3B, %f204;
	fma.rn.f32 	%f206, %f197, 0f32A57060, %f205;
	mov.b32 	%r313, %f202;
	shl.b32 	%r314, %r313, 23;
	mov.b32 	%f207, %r314;
	ex2.approx.ftz.f32 	%f208, %f206;
	mul.f32 	%f209, %f208, %f207;
	add.f32 	%f210, %f209, 0f00000000;
	sub.f32 	%f211, %f522, %f196;
	fma.rn.f32 	%f212, %f211, 0f3BBB989D, 0f3F000000;
	cvt.sat.f32.f32 	%f213, %f212;
	fma.rm.f32 	%f214, %f213, %f201, %f200;
	add.f32 	%f215, %f214, 0fCB40007F;
	neg.f32 	%f216, %f215;
	fma.rn.f32 	%f217, %f211, 0f3FB8AA3B, %f216;
	fma.rn.f32 	%f218, %f211, 0f32A57060, %f217;
	mov.b32 	%r315, %f214;
	shl.b32 	%r316, %r315, 23;
	mov.b32 	%f219, %r316;
	ex2.approx.ftz.f32 	%f220, %f218;
	mul.f32 	%f221, %f220, %f219;
	add.f32 	%f222, %f210, %f221;
	sub.f32 	%f223, %f527, %f196;
	fma.rn.f32 	%f224, %f223, 0f3BBB989D, 0f3F000000;
	cvt.sat.f32.f32 	%f225, %f224;
	fma.rm.f32 	%f226, %f225, %f201, %f200;
	add.f32 	%f227, %f226, 0fCB40007F;
	neg.f32 	%f228, %f227;
	fma.rn.f32 	%f229, %f223, 0f3FB8AA3B, %f228;
	fma.rn.f32 	%f230, %f223, 0f32A57060, %f229;
	mov.b32 	%r317, %f226;
	shl.b32 	%r318, %r317, 23;
	mov.b32 	%f231, %r318;
	ex2.approx.ftz.f32 	%f232, %f230;
	mul.f32 	%f233, %f232, %f231;
	add.f32 	%f234, %f222, %f233;
	sub.f32 	%f235, %f526, %f196;
	fma.rn.f32 	%f236, %f235, 0f3BBB989D, 0f3F000000;
	cvt.sat.f32.f32 	%f237, %f236;
	fma.rm.f32 	%f238, %f237, %f201, %f200;
	add.f32 	%f239, %f238, 0fCB40007F;
	neg.f32 	%f240, %f239;
	fma.rn.f32 	%f241, %f235, 0f3FB8AA3B, %f240;
	fma.rn.f32 	%f242, %f235, 0f32A57060, %f241;
	mov.b32 	%r319, %f238;
	shl.b32 	%r320, %r319, 23;
	mov.b32 	%f243, %r320;
	ex2.approx.ftz.f32 	%f244, %f242;
	mul.f32 	%f245, %f244, %f243;
	add.f32 	%f246, %f234, %f245;
	sub.f32 	%f247, %f531, %f196;
	fma.rn.f32 	%f248, %f247, 0f3BBB989D, 0f3F000000;
	cvt.sat.f32.f32 	%f249, %f248;
	fma.rm.f32 	%f250, %f249, %f201, %f200;
	add.f32 	%f251, %f250, 0fCB40007F;
	neg.f32 	%f252, %f251;
	fma.rn.f32 	%f253, %f247, 0f3FB8AA3B, %f252;
	fma.rn.f32 	%f254, %f247, 0f32A57060, %f253;
	mov.b32 	%r321, %f250;
	shl.b32 	%r322, %r321, 23;
	mov.b32 	%f255, %r322;
	ex2.approx.ftz.f32 	%f256, %f254;
	mul.f32 	%f257, %f256, %f255;
	add.f32 	%f258, %f246, %f257;
	sub.f32 	%f259, %f530, %f196;
	fma.rn.f32 	%f260, %f259, 0f3BBB989D, 0f3F000000;
	cvt.sat.f32.f32 	%f261, %f260;
	fma.rm.f32 	%f262, %f261, %f201, %f200;
	add.f32 	%f263, %f262, 0fCB40007F;
	neg.f32 	%f264, %f263;
	fma.rn.f32 	%f265, %f259, 0f3FB8AA3B, %f264;
	fma.rn.f32 	%f266, %f259, 0f32A57060, %f265;
	mov.b32 	%r323, %f262;
	shl.b32 	%r324, %r323, 23;
	mov.b32 	%f267, %r324;
	ex2.approx.ftz.f32 	%f268, %f266;
	mul.f32 	%f269, %f268, %f267;
	add.f32 	%f270, %f258, %f269;
	sub.f32 	%f271, %f535, %f196;
	fma.rn.f32 	%f272, %f271, 0f3BBB989D, 0f3F000000;
	cvt.sat.f32.f32 	%f273, %f272;
	fma.rm.f32 	%f274, %f273, %f201, %f200;
	add.f32 	%f275, %f274, 0fCB40007F;
	neg.f32 	%f276, %f275;
	fma.rn.f32 	%f277, %f271, 0f3FB8AA3B, %f276;
	fma.rn.f32 	%f278, %f271, 0f32A57060, %f277;
	mov.b32 	%r325, %f274;
	shl.b32 	%r326, %r325, 23;
	mov.b32 	%f279, %r326;
	ex2.approx.ftz.f32 	%f280, %f278;
	mul.f32 	%f281, %f280, %f279;
	add.f32 	%f282, %f270, %f281;
	sub.f32 	%f283, %f534, %f196;
	fma.rn.f32 	%f284, %f283, 0f3BBB989D, 0f3F000000;
	cvt.sat.f32.f32 	%f285, %f284;
	fma.rm.f32 	%f286, %f285, %f201, %f200;
	add.f32 	%f287, %f286, 0fCB40007F;
	neg.f32 	%f288, %f287;
	fma.rn.f32 	%f289, %f283, 0f3FB8AA3B, %f288;
	fma.rn.f32 	%f290, %f283, 0f32A57060, %f289;
	mov.b32 	%r327, %f286;
	shl.b32 	%r328, %r327, 23;
	mov.b32 	%f291, %r328;
	ex2.approx.ftz.f32 	%f292, %f290;
	mul.f32 	%f293, %f292, %f291;
	add.f32 	%f294, %f282, %f293;
	sub.f32 	%f295, %f539, %f196;
	fma.rn.f32 	%f296, %f295, 0f3BBB989D, 0f3F000000;
	cvt.sat.f32.f32 	%f297, %f296;
	fma.rm.f32 	%f298, %f297, %f201, %f200;
	add.f32 	%f299, %f298, 0fCB40007F;
	neg.f32 	%f300, %f299;
	fma.rn.f32 	%f301, %f295, 0f3FB8AA3B, %f300;
	fma.rn.f32 	%f302, %f295, 0f32A57060, %f301;
	mov.b32 	%r329, %f298;
	shl.b32 	%r330, %r329, 23;
	mov.b32 	%f303, %r330;
	ex2.approx.ftz.f32 	%f304, %f302;
	mul.f32 	%f305, %f304, %f303;
	add.f32 	%f306, %f294, %f305;
	sub.f32 	%f307, %f538, %f196;
	fma.rn.f32 	%f308, %f307, 0f3BBB989D, 0f3F000000;
	cvt.sat.f32.f32 	%f309, %f308;
	fma.rm.f32 	%f310, %f309, %f201, %f200;
	add.f32 	%f311, %f310, 0fCB40007F;
	neg.f32 	%f312, %f311;
	fma.rn.f32 	%f313, %f307, 0f3FB8AA3B, %f312;
	fma.rn.f32 	%f314, %f307, 0f32A57060, %f313;
	mov.b32 	%r331, %f310;
	shl.b32 	%r332, %r331, 23;
	mov.b32 	%f315, %r332;
	ex2.approx.ftz.f32 	%f316, %f314;
	mul.f32 	%f317, %f316, %f315;
	add.f32 	%f318, %f306, %f317;
	sub.f32 	%f319, %f543, %f196;
	fma.rn.f32 	%f320, %f319, 0f3BBB989D, 0f3F000000;
	cvt.sat.f32.f32 	%f321, %f320;
	fma.rm.f32 	%f322, %f321, %f201, %f200;
	add.f32 	%f323, %f322, 0fCB40007F;
	neg.f32 	%f324, %f323;
	fma.rn.f32 	%f325, %f319, 0f3FB8AA3B, %f324;
	fma.rn.f32 	%f326, %f319, 0f32A57060, %f325;
	mov.b32 	%r333, %f322;
	shl.b32 	%r334, %r333, 23;
	mov.b32 	%f327, %r334;
	ex2.approx.ftz.f32 	%f328, %f326;
	mul.f32 	%f329, %f328, %f327;
	add.f32 	%f330, %f318, %f329;
	sub.f32 	%f331, %f542, %f196;
	fma.rn.f32 	%f332, %f331, 0f3BBB989D, 0f3F000000;
	cvt.sat.f32.f32 	%f333, %f332;
	fma.rm.f32 	%f334, %f333, %f201, %f200;
	add.f32 	%f335, %f334, 0fCB40007F;
	neg.f32 	%f336, %f335;
	fma.rn.f32 	%f337, %f331, 0f3FB8AA3B, %f336;
	fma.rn.f32 	%f338, %f331, 0f32A57060, %f337;
	mov.b32 	%r335, %f334;
	shl.b32 	%r336, %r335, 23;
	mov.b32 	%f339, %r336;
	ex2.approx.ftz.f32 	%f340, %f338;
	mul.f32 	%f341, %f340, %f339;
	add.f32 	%f342, %f330, %f341;
	sub.f32 	%f343, %f547, %f196;
	fma.rn.f32 	%f344, %f343, 0f3BBB989D, 0f3F000000;
	cvt.sat.f32.f32 	%f345, %f344;
	fma.rm.f32 	%f346, %f345, %f201, %f200;
	add.f32 	%f347, %f346, 0fCB40007F;
	neg.f32 	%f348, %f347;
	fma.rn.f32 	%f349, %f343, 0f3FB8AA3B, %f348;
	fma.rn.f32 	%f350, %f343, 0f32A57060, %f349;
	mov.b32 	%r337, %f346;
	shl.b32 	%r338, %r337, 23;
	mov.b32 	%f351, %r338;
	ex2.approx.ftz.f32 	%f352, %f350;
	mul.f32 	%f353, %f352, %f351;
	add.f32 	%f354, %f342, %f353;
	sub.f32 	%f355, %f546, %f196;
	fma.rn.f32 	%f356, %f355, 0f3BBB989D, 0f3F000000;
	cvt.sat.f32.f32 	%f357, %f356;
	fma.rm.f32 	%f358, %f357, %f201, %f200;
	add.f32 	%f359, %f358, 0fCB40007F;
	neg.f32 	%f360, %f359;
	fma.rn.f32 	%f361, %f355, 0f3FB8AA3B, %f360;
	fma.rn.f32 	%f362, %f355, 0f32A57060, %f361;
	mov.b32 	%r339, %f358;
	shl.b32 	%r340, %r339, 23;
	mov.b32 	%f363, %r340;
	ex2.approx.ftz.f32 	%f364, %f362;
	mul.f32 	%f365, %f364, %f363;
	add.f32 	%f366, %f354, %f365;
	sub.f32 	%f367, %f551, %f196;
	fma.rn.f32 	%f368, %f367, 0f3BBB989D, 0f3F000000;
	cvt.sat.f32.f32 	%f369, %f368;
	fma.rm.f32 	%f370, %f369, %f201, %f200;
	add.f32 	%f371, %f370, 0fCB40007F;
	neg.f32 	%f372, %f371;
	fma.rn.f32 	%f373, %f367, 0f3FB8AA3B, %f372;
	fma.rn.f32 	%f374, %f367, 0f32A57060, %f373;
	mov.b32 	%r341, %f370;
	shl.b32 	%r342, %r341, 23;
	mov.b32 	%f375, %r342;
	ex2.approx.ftz.f32 	%f376, %f374;
	mul.f32 	%f377, %f376, %f375;
	add.f32 	%f378, %f366, %f377;
	sub.f32 	%f379, %f550, %f196;
	fma.rn.f32 	%f380, %f379, 0f3BBB989D, 0f3F000000;
	cvt.sat.f32.f32 	%f381, %f380;
	fma.rm.f32 	%f382, %f381, %f201, %f200;
	add.f32 	%f383, %f382, 0fCB40007F;
	neg.f32 	%f384, %f383;
	fma.rn.f32 	%f385, %f379, 0f3FB8AA3B, %f384;
	fma.rn.f32 	%f386, %f379, 0f32A57060, %f385;
	mov.b32 	%r343, %f382;
	shl.b32 	%r344, %r343, 23;
	mov.b32 	%f387, %r344;
	ex2.approx.ftz.f32 	%f388, %f386;
	mul.f32 	%f389, %f388, %f387;
	add.f32 	%f390, %f378, %f389;
	sub.f32 	%f391, %f555, %f196;
	fma.rn.f32 	%f392, %f391, 0f3BBB989D, 0f3F000000;
	cvt.sat.f32.f32 	%f393, %f392;
	fma.rm.f32 	%f394, %f393, %f201, %f200;
	add.f32 	%f395, %f394, 0fCB40007F;
	neg.f32 	%f396, %f395;
	fma.rn.f32 	%f397, %f391, 0f3FB8AA3B, %f396;
	fma.rn.f32 	%f398, %f391, 0f32A57060, %f397;
	mov.b32 	%r345, %f394;
	shl.b32 	%r346, %r345, 23;
	mov.b32 	%f399, %r346;
	ex2.approx.ftz.f32 	%f400, %f398;
	mul.f32 	%f401, %f400, %f399;
	add.f32 	%f402, %f390, %f401;
	sub.f32 	%f403, %f554, %f196;
	fma.rn.f32 	%f404, %f403, 0f3BBB989D, 0f3F000000;
	cvt.sat.f32.f32 	%f405, %f404;
	fma.rm.f32 	%f406, %f405, %f201, %f200;
	add.f32 	%f407, %f406, 0fCB40007F;
	neg.f32 	%f408, %f407;
	fma.rn.f32 	%f409, %f403, 0f3FB8AA3B, %f408;
	fma.rn.f32 	%f410, %f403, 0f32A57060, %f409;
	mov.b32 	%r347, %f406;
	shl.b32 	%r348, %r347, 23;
	mov.b32 	%f411, %r348;
	ex2.approx.ftz.f32 	%f412, %f410;
	mul.f32 	%f413, %f412, %f411;
	add.f32 	%f414, %f402, %f413;
	sub.f32 	%f415, %f559, %f196;
	fma.rn.f32 	%f416, %f415, 0f3BBB989D, 0f3F000000;
	cvt.sat.f32.f32 	%f417, %f416;
	fma.rm.f32 	%f418, %f417, %f201, %f200;
	add.f32 	%f419, %f418, 0fCB40007F;
	neg.f32 	%f420, %f419;
	fma.rn.f32 	%f421, %f415, 0f3FB8AA3B, %f420;
	fma.rn.f32 	%f422, %f415, 0f32A57060, %f421;
	mov.b32 	%r349, %f418;
	shl.b32 	%r350, %r349, 23;
	mov.b32 	%f423, %r350;
	ex2.approx.ftz.f32 	%f424, %f422;
	mul.f32 	%f425, %f424, %f423;
	add.f32 	%f426, %f414, %f425;
	sub.f32 	%f427, %f558, %f196;
	fma.rn.f32 	%f428, %f427, 0f3BBB989D, 0f3F000000;
	cvt.sat.f32.f32 	%f429, %f428;
	fma.rm.f32 	%f430, %f429, %f201, %f200;
	add.f32 	%f431, %f430, 0fCB40007F;
	neg.f32 	%f432, %f431;
	fma.rn.f32 	%f433, %f427, 0f3FB8AA3B, %f432;
	fma.rn.f32 	%f434, %f427, 0f32A57060, %f433;
	mov.b32 	%r351, %f430;
	shl.b32 	%r352, %r351, 23;
	mov.b32 	%f435, %r352;
	ex2.approx.ftz.f32 	%f436, %f434;
	mul.f32 	%f437, %f436, %f435;
	add.f32 	%f438, %f426, %f437;
	sub.f32 	%f439, %f563, %f196;
	fma.rn.f32 	%f440, %f439, 0f3BBB989D, 0f3F000000;
	cvt.sat.f32.f32 	%f441, %f440;
	fma.rm.f32 	%f442, %f441, %f201, %f200;
	add.f32 	%f443, %f442, 0fCB40007F;
	neg.f32 	%f444, %f443;
	fma.rn.f32 	%f445, %f439, 0f3FB8AA3B, %f444;
	fma.rn.f32 	%f446, %f439, 0f32A57060, %f445;
	mov.b32 	%r353, %f442;
	shl.b32 	%r354, %r353, 23;
	mov.b32 	%f447, %r354;
	ex2.approx.ftz.f32 	%f448, %f446;
	mul.f32 	%f449, %f448, %f447;
	add.f32 	%f450, %f438, %f449;
	sub.f32 	%f451, %f562, %f196;
	fma.rn.f32 	%f452, %f451, 0f3BBB989D, 0f3F000000;
	cvt.sat.f32.f32 	%f453, %f452;
	fma.rm.f32 	%f454, %f453, %f201, %f200;
	add.f32 	%f455, %f454, 0fCB40007F;
	neg.f32 	%f456, %f455;
	fma.rn.f32 	%f457, %f451, 0f3FB8AA3B, %f456;
	fma.rn.f32 	%f458, %f451, 0f32A57060, %f457;
	mov.b32 	%r355, %f454;
	shl.b32 	%r356, %r355, 23;
	mov.b32 	%f459, %r356;
	ex2.approx.ftz.f32 	%f460, %f458;
	mul.f32 	%f461, %f460, %f459;
	add.f32 	%f462, %f450, %f461;
	sub.f32 	%f463, %f567, %f196;
	fma.rn.f32 	%f464, %f463, 0f3BBB989D, 0f3F000000;
	cvt.sat.f32.f32 	%f465, %f464;
	fma.rm.f32 	%f466, %f465, %f201, %f200;
	add.f32 	%f467, %f466, 0fCB40007F;
	neg.f32 	%f468, %f467;
	fma.rn.f32 	%f469, %f463, 0f3FB8AA3B, %f468;
	fma.rn.f32 	%f470, %f463, 0f32A57060, %f469;
	mov.b32 	%r357, %f466;
	shl.b32 	%r358, %r357, 23;
	mov.b32 	%f471, %r358;
	ex2.approx.ftz.f32 	%f472, %f470;
	mul.f32 	%f473, %f472, %f471;
	add.f32 	%f474, %f462, %f473;
	sub.f32 	%f475, %f566, %f196;
	fma.rn.f32 	%f476, %f475, 0f3BBB989D, 0f3F000000;
	cvt.sat.f32.f32 	%f477, %f476;
	fma.rm.f32 	%f478, %f477, %f201, %f200;
	add.f32 	%f479, %f478, 0fCB40007F;
	neg.f32 	%f480, %f479;
	fma.rn.f32 	%f481, %f475, 0f3FB8AA3B, %f480;
	fma.rn.f32 	%f482, %f475, 0f32A57060, %f481;
	mov.b32 	%r359, %f478;
	shl.b32 	%r360, %r359, 23;
	mov.b32 	%f483, %r360;
	ex2.approx.ftz.f32 	%f484, %f482;
	mul.f32 	%f485, %f484, %f483;
	add.f32 	%f486, %f474, %f485;
	sub.f32 	%f487, %f571, %f196;
	fma.rn.f32 	%f488, %f487, 0f3BBB989D, 0f3F000000;
	cvt.sat.f32.f32 	%f489, %f488;
	fma.rm.f32 	%f490, %f489, %f201, %f200;
	add.f32 	%f491, %f490, 0fCB40007F;
	neg.f32 	%f492, %f491;
	fma.rn.f32 	%f493, %f487, 0f3FB8AA3B, %f492;
	fma.rn.f32 	%f494, %f487, 0f32A57060, %f493;
	mov.b32 	%r361, %f490;
	shl.b32 	%r362, %r361, 23;
	mov.b32 	%f495, %r362;
	ex2.approx.ftz.f32 	%f496, %f494;
	mul.f32 	%f497, %f496, %f495;
	add.f32 	%f498, %f486, %f497;
	sub.f32 	%f499, %f570, %f196;
	fma.rn.f32 	%f500, %f499, 0f3BBB989D, 0f3F000000;
	cvt.sat.f32.f32 	%f501, %f500;
	fma.rm.f32 	%f502, %f501, %f201, %f200;
	add.f32 	%f503, %f502, 0fCB40007F;
	neg.f32 	%f504, %f503;
	fma.rn.f32 	%f505, %f499, 0f3FB8AA3B, %f504;
	fma.rn.f32 	%f506, %f499, 0f32A57060, %f505;
	mov.b32 	%r363, %f502;
	shl.b32 	%r364, %r363, 23;
	mov.b32 	%f507, %r364;
	ex2.approx.ftz.f32 	%f508, %f506;
	mul.f32 	%f509, %f508, %f507;
	add.f32 	%f510, %f498, %f509;
	mov.b32 	%r365, %f510;
	shfl.sync.bfly.b32	%r366|%p87, %r365, 16, 31, -1;
	mov.b32 	%f511, %r366;
	add.f32 	%f512, %f510, %f511;
	mov.b32 	%r367, %f512;
	shfl.sync.bfly.b32	%r368|%p88, %r367, 8, 31, -1;
	mov.b32 	%f513, %r368;
	add.f32 	%f514, %f512, %f513;
	mov.b32 	%r369, %f514;
	shfl.sync.bfly.b32	%r370|%p89, %r369, 4, 31, -1;
	mov.b32 	%f515, %r370;
	add.f32 	%f516, %f514, %f515;
	mov.b32 	%r371, %f516;
	shfl.sync.bfly.b32	%r372|%p90, %r371, 2, 31, -1;
	mov.b32 	%f517, %r372;
	add.f32 	%f518, %f516, %f517;
	mov.b32 	%r373, %f518;
	shfl.sync.bfly.b32	%r374|%p91, %r373, 1, 31, -1;
	mov.b32 	%f519, %r374;
	add.f32 	%f520, %f518, %f519;
	div.rn.f32 	%f94, %f209, %f520;
	div.rn.f32 	%f95, %f221, %f520;
	div.rn.f32 	%f96, %f233, %f520;
	div.rn.f32 	%f97, %f245, %f520;
	div.rn.f32 	%f98, %f257, %f520;
	div.rn.f32 	%f99, %f269, %f520;
	div.rn.f32 	%f100, %f281, %f520;
	div.rn.f32 	%f101, %f293, %f520;
	div.rn.f32 	%f102, %f305, %f520;
	div.rn.f32 	%f103, %f317, %f520;
	div.rn.f32 	%f104, %f329, %f520;
	div.rn.f32 	%f105, %f341, %f520;
	div.rn.f32 	%f106, %f353, %f520;
	div.rn.f32 	%f107, %f365, %f520;
	div.rn.f32 	%f108, %f377, %f520;
	div.rn.f32 	%f109, %f389, %f520;
	div.rn.f32 	%f110, %f401, %f520;
	div.rn.f32 	%f111, %f413, %f520;
	div.rn.f32 	%f112, %f425, %f520;
	div.rn.f32 	%f113, %f437, %f520;
	div.rn.f32 	%f114, %f449, %f520;
	div.rn.f32 	%f115, %f461, %f520;
	div.rn.f32 	%f116, %f473, %f520;
	div.rn.f32 	%f117, %f485, %f520;
	div.rn.f32 	%f118, %f497, %f520;
	div.rn.f32 	%f119, %f509, %f520;
	mul.lo.s64 	%rd35, %rd176, %rd47;
	@%p81 bra 	$L__BB347_58;
	add.s64 	%rd95, %rd35, %rd7;
	shr.u64 	%rd96, %rd95, 63;
	add.s64 	%rd97, %rd95, %rd96;
	shl.b64 	%rd98, %rd97, 2;
	and.b64  	%rd99, %rd98, -8;
	add.s64 	%rd100, %rd5, %rd99;
	st.global.v2.f32 	[%rd100], {%f94, %f95};
$L__BB347_58:
	setp.le.s64 	%p92, %rd49, %rd8;
	@%p92 bra 	$L__BB347_60;
	add.s64 	%rd101, %rd35, %rd8;
	shr.u64 	%rd102, %rd101, 63;
	add.s64 	%rd103, %rd101, %rd102;
	shl.b64 	%rd104, %rd103, 2;
	and.b64  	%rd105, %rd104, -8;
	add.s64 	%rd106, %rd5, %rd105;
	st.global.v2.f32 	[%rd106], {%f96, %f97};
$L__BB347_60:
	setp.le.s64 	%p93, %rd49, %rd9;
	@%p93 bra 	$L__BB347_62;
	add.s64 	%rd107, %rd35, %rd9;
	shr.u64 	%rd108, %rd107, 63;
	add.s64 	%rd109, %rd107, %rd108;
	shl.b64 	%rd110, %rd109, 2;
	and.b64  	%rd111, %rd110, -8;
	add.s64 	%rd112, %rd5, %rd111;
	st.global.v2.f32 	[%rd112], {%f98, %f99};
$L__BB347_62:
	setp.le.s64 	%p94, %rd49, %rd10;
	@%p94 bra 	$L__BB347_64;
	add.s64 	%rd113, %rd35, %rd10;
	shr.u64 	%rd114, %rd113, 63;
	add.s64 	%rd115, %rd113, %rd114;
	shl.b64 	%rd116, %rd115, 2;
	and.b64  	%rd117, %rd116, -8;
	add.s64 	%rd118, %rd5, %rd117;
	st.global.v2.f32 	[%rd118], {%f100, %f101};
$L__BB347_64:
	setp.le.s64 	%p95, %rd49, %rd11;
	@%p95 bra 	$L__BB347_66;
	add.s64 	%rd119, %rd35, %rd11;
	shr.u64 	%rd120, %rd119, 63;
	add.s64 	%rd121, %rd119, %rd120;
	shl.b64 	%rd122, %rd121, 2;
	and.b64  	%rd123, %rd122, -8;
	add.s64 	%rd124, %rd5, %rd123;
	st.global.v2.f32 	[%rd124], {%f102, %f103};
$L__BB347_66:
	setp.le.s64 	%p96, %rd49, %rd12;
	@%p96 bra 	$L__BB347_68;
	add.s64 	%rd125, %rd35, %rd12;
	shr.u64 	%rd126, %rd125, 63;
	add.s64 	%rd127, %rd125, %rd126;
	shl.b64 	%rd128, %rd127, 2;
	and.b64  	%rd129, %rd128, -8;
	add.s64 	%rd130, %rd5, %rd129;
	st.global.v2.f32 	[%rd130], {%f104, %f105};
$L__BB347_68:
	setp.le.s64 	%p97, %rd49, %rd13;
	@%p97 bra 	$L__BB347_70;
	add.s64 	%rd131, %rd35, %rd13;
	shr.u64 	%rd132, %rd131, 63;
	add.s64 	%rd133, %rd131, %rd132;
	shl.b64 	%rd134, %rd133, 2;
	and.b64  	%rd135, %rd134, -8;
	add.s64 	%rd136, %rd5, %rd135;
	st.global.v2.f32 	[%rd136], {%f106, %f107};
$L__BB347_70:
	setp.le.s64 	%p98, %rd49, %rd14;
	@%p98 bra 	$L__BB347_72;
	add.s64 	%rd137, %rd35, %rd14;
	shr.u64 	%rd138, %rd137, 63;
	add.s64 	%rd139, %rd137, %rd138;
	shl.b64 	%rd140, %rd139, 2;
	and.b64  	%rd141, %rd140, -8;
	add.s64 	%rd142, %rd5, %rd141;
	st.global.v2.f32 	[%rd142], {%f108, %f109};
$L__BB347_72:
	setp.le.s64 	%p99, %rd49, %rd15;
	@%p99 bra 	$L__BB347_74;
	add.s64 	%rd143, %rd35, %rd15;
	shr.u64 	%rd144, %rd143, 63;
	add.s64 	%rd145, %rd143, %rd144;
	shl.b64 	%rd146, %rd145, 2;
	and.b64  	%rd147, %rd146, -8;
	add.s64 	%rd148, %rd5, %rd147;
	st.global.v2.f32 	[%rd148], {%f110, %f111};
$L__BB347_74:
	setp.le.s64 	%p100, %rd49, %rd16;
	@%p100 bra 	$L__BB347_76;
	add.s64 	%rd149, %rd35, %rd16;
	shr.u64 	%rd150, %rd149, 63;
	add.s64 	%rd151, %rd149, %rd150;
	shl.b64 	%rd152, %rd151, 2;
	and.b64  	%rd153, %rd152, -8;
	add.s64 	%rd154, %rd5, %rd153;
	st.global.v2.f32 	[%rd154], {%f112, %f113};
$L__BB347_76:
	setp.le.s64 	%p101, %rd49, %rd17;
	@%p101 bra 	$L__BB347_78;
	add.s64 	%rd155, %rd35, %rd17;
	shr.u64 	%rd156, %rd155, 63;
	add.s64 	%rd157, %rd155, %rd156;
	shl.b64 	%rd158, %rd157, 2;
	and.b64  	%rd159, %rd158, -8;
	add.s64 	%rd160, %rd5, %rd159;
	st.global.v2.f32 	[%rd160], {%f114, %f115};
$L__BB347_78:
	setp.le.s64 	%p102, %rd49, %rd18;
	@%p102 bra 	$L__BB347_80;
	add.s64 	%rd161, %rd35, %rd18;
	shr.u64 	%rd162, %rd161, 63;
	add.s64 	%rd163, %rd161, %rd162;
	shl.b64 	%rd164, %rd163, 2;
	and.b64  	%rd165, %rd164, -8;
	add.s64 	%rd166, %rd5, %rd165;
	st.global.v2.f32 	[%rd166], {%f116, %f117};
$L__BB347_80:
	setp.le.s64 	%p103, %rd49, %rd19;
	@%p103 bra 	$L__BB347_82;
	add.s64 	%rd167, %rd35, %rd19;
	shr.u64 	%rd168, %rd167, 63;
	add.s64 	%rd169, %rd167, %rd168;
	shl.b64 	%rd170, %rd169, 2;
	and.b64  	%rd171, %rd170, -8;
	add.s64 	%rd172, %rd5, %rd171;
	st.global.v2.f32 	[%rd172], {%f118, %f119};
$L__BB347_82:
	ld.param.u64 	%rd175, [_Z15SoftmaxWarpImplI22BroadcastScaleMaskLoadIffbLm3EiE11DirectStoreIffEfLi2ELi26ELi32ELi1ELb1EL9Algorithm0EEvT_T0_ll_param_2];
	mov.u32 	%r375, %nctaid.x;
	mov.u32 	%r376, %ntid.y;
	mul.lo.s32 	%r377, %r375, %r376;
	cvt.s64.s32 	%rd173, %r377;
	add.s64 	%rd176, %rd176, %rd173;
	setp.lt.s64 	%p104, %rd176, %rd175;
	@%p104 bra 	$L__BB347_4;
$L__BB347_83:
	ret;

}
	// .globl	_Z15SoftmaxWarpImplI22BroadcastScaleMaskLoadIffbLm3EiE11DirectStoreIffEfLi2ELi28ELi32ELi1ELb0EL9Algorithm0EEvT_T0_ll
.visible .entry _Z15SoftmaxWarpImplI22BroadcastScaleMaskLoadIffbLm3EiE11DirectStoreIffEfLi2ELi28ELi32ELi1ELb0EL9Algorithm0EEvT_T0_ll(
	.param .align 8 .b8 _Z15SoftmaxWarpImplI22BroadcastScaleMaskLoadIffbLm3EiE11DirectStoreIffEfLi2ELi28ELi32ELi1ELb0EL9Algorithm0EEvT_T0_ll_param_0[112],
	.param .align 8 .b8 _Z15SoftmaxWarpImplI22BroadcastScaleMaskLoadIffbLm3EiE11DirectStoreIffEfLi2ELi28ELi32ELi1ELb0EL9Algorithm0EEvT_T0_ll_param_1[16],
	.param .u64 _Z15SoftmaxWarpImplI22BroadcastScaleMaskLoadIffbLm3EiE11DirectStoreIffEfLi2ELi28ELi32ELi1ELb0EL9Algorithm0EEvT_T0_ll_param_2,
	.param .u64 _Z15SoftmaxWarpImplI22BroadcastScaleMaskLoadIffbLm3EiE11DirectStoreIffEfLi2ELi28ELi32ELi1ELb0EL9Algorithm0EEvT_T0_ll_param_3
)
{
	.reg .pred 	%p<84>;
	.reg .b16 	%rs<37>;
	.reg .b32 	%r<377>;
	.reg .b32 	%f<517>;
	.reg .b64 	%rd<174>;

	ld.param.u64 	%rd33, [_Z15SoftmaxWarpImplI22BroadcastScaleMaskLoadIffbLm3EiE11DirectStoreIffEfLi2ELi28ELi32ELi1ELb0EL9Algorithm0EEvT_T0_ll_param_1+8];
	ld.param.u64 	%rd32, [_Z15SoftmaxWarpImplI22BroadcastScaleMaskLoadIffbLm3EiE11DirectStoreIffEfLi2ELi28ELi32ELi1ELb0EL9Algorithm0EEvT_T0_ll_param_1];
	ld.param.v2.f32 	{%f45, %f46}, [_Z15SoftmaxWarpImplI22BroadcastScaleMaskLoadIffbLm3EiE11DirectStoreIffEfLi2ELi28ELi32ELi1ELb0EL9Algorithm0EEvT_T0_ll_param_0+104];
	ld.param.u64 	%rd31, [_Z15SoftmaxWarpImplI22BroadcastScaleMaskLoadIffbLm3EiE11DirectStoreIffEfLi2ELi28ELi32ELi1ELb0EL9Algorithm0EEvT_T0_ll_param_0+96];
	ld.param.u32 	%r13, [_Z15SoftmaxWarpImplI22BroadcastScaleMaskLoadIffbLm3EiE11DirectStoreIffEfLi2ELi28ELi32ELi1ELb0EL9Algorithm0EEvT_T0_ll_param_0+80];
	ld.param.v2.u32 	{%r11, %r12}, [_Z15SoftmaxWarpImplI22BroadcastScaleMaskLoadIffbLm3EiE11DirectStoreIffEfLi2ELi28ELi32ELi1ELb0EL9Algorithm0EEvT_T0_ll_param_0+72];
	ld.param.v2.u32 	{%r8, %r9}, [_Z15SoftmaxWarpImplI22BroadcastScaleMaskLoadIffbLm3EiE11DirectStoreIffEfLi2ELi28ELi32ELi1ELb0EL9Algorithm0EEvT_T0_ll_param_0+48];
	ld.param.u64 	%rd27, [_Z15SoftmaxWarpImplI22BroadcastScaleMaskLoadIffbLm3EiE11DirectStoreIffEfLi2ELi28ELi32ELi1ELb0EL9Algorithm0EEvT_T0_ll_param_0+32];
	ld.param.u64 	%rd26, [_Z15SoftmaxWarpImplI22BroadcastScaleMaskLoadIffbLm3EiE11DirectStoreIffEfLi2ELi28ELi32ELi1ELb0EL9Algorithm0EEvT_T0_ll_param_0+24];
	ld.param.u64 	%rd25, [_Z15SoftmaxWarpImplI22BroadcastScaleMaskLoadIffbLm3EiE11DirectStoreIffEfLi2ELi28ELi32ELi1ELb0EL9Algorithm0EEvT_T0_ll_param_0+16];
	ld.param.u64 	%rd24, [_Z15SoftmaxWarpImplI22BroadcastScaleMaskLoadIffbLm3EiE11DirectStoreIffEfLi2ELi28ELi32ELi1ELb0EL9Algorithm0EEvT_T0_ll_param_0+8];
	ld.param.u64 	%rd23, [_Z15SoftmaxWarpImplI22BroadcastScaleMaskLoadIffbLm3EiE11DirectStoreIffEfLi2ELi28ELi32ELi1ELb0EL9Algorithm0EEvT_T0_ll_param_0];
	ld.param.u64 	%rd35, [_Z15SoftmaxWarpImplI22BroadcastScaleMaskLoadIffbLm3EiE11DirectStoreIffEfLi2ELi28ELi32ELi1ELb0EL9Algorithm0EEvT_T0_ll_param_3];
	cvta.to.global.u64 	%rd1, %rd23;
	cvta.to.global.u64 	%rd2, %rd24;
	setp.lt.s64 	%p1, %rd35, 897;
	@%p1 bra 	$L__BB348_2;
	mov.u64 	%rd36, $str;
	cvta.global.u64 	%rd37, %rd36;
	mov.u64 	%rd38, $str$1;
	cvta.global.u64 	%rd39, %rd38;
	mov.u64 	%rd40, __unnamed_339;
	cvta.global.u64 	%rd41, %rd40;
	{ // callseq 338, 0
	.param .b64 param0;
	st.param.b64 	[param0], %rd37;
	.param .b64 param1;
	st.param.b64 	[param1], %rd39;
	.param .b32 param2;
	st.param.b32 	[param2], 219;
	.param .b64 param3;
	st.param.b64 	[param3], %rd41;
	.param .b64 param4;
	st.param.b64 	[param4], 1;
	call.uni 
	__assertfail, 
	(
	param0, 
	param1, 
	param2, 
	param3, 
	param4
	);
	} // callseq 338
$L__BB348_2:
	ld.param.u64 	%rd171, [_Z15SoftmaxWarpImplI22BroadcastScaleMaskLoadIffbLm3EiE11DirectStoreIffEfLi2ELi28ELi32ELi1ELb0EL9Algorithm0EEvT_T0_ll_param_2];
	mov.u32 	%r24, %ctaid.x;
	mov.u32 	%r25, %ntid.y;
	mov.u32 	%r26, %tid.y;
	mad.lo.s32 	%r27, %r24, %r25, %r26;
	cvt.s64.s32 	%rd173, %r27;
	setp.le.s64 	%p2, %rd171, %rd173;
	@%p2 bra 	$L__BB348_33;
	mov.u32 	%r28, %tid.x;
	shl.b32 	%r29, %r28, 1;
	cvt.u32.u64 	%r31, %rd31;
$L__BB348_4:
	setp.eq.s64 	%p3, %rd27, 1;
	setp.eq.s64 	%p4, %rd26, 1;
	setp.eq.s64 	%p5, %rd25, 1;
	cvt.u32.u64 	%r30, %rd173;
	mad.lo.s32 	%r6, %r31, %r30, %r29;
	div.s32 	%r32, %r6, %r8;
	mul.lo.s32 	%r33, %r32, %r8;
	sub.s32 	%r34, %r6, %r33;
	div.s32 	%r35, %r34, %r9;
	mul.lo.s32 	%r36, %r35, %r9;
	sub.s32 	%r37, %r34, %r36;
	selp.b32 	%r38, 0, %r32, %p5;
	selp.b32 	%r39, 0, %r35, %p4;
	selp.b32 	%r40, 0, %r37, %p3;
	mul.lo.s32 	%r41, %r11, %r38;
	mad.lo.s32 	%r42, %r12, %r39, %r41;
	mad.lo.s32 	%r43, %r13, %r40, %r42;
	shr.u32 	%r44, %r6, 31;
	add.s32 	%r45, %r6, %r44;
	shr.s32 	%r46, %r45, 1;
	mul.wide.s32 	%rd42, %r46, 8;
	add.s64 	%rd8, %rd1, %rd42;
	ld.global.f32 	%f47, [%rd8];
	shr.u32 	%r47, %r43, 31;
	add.s32 	%r48, %r43, %r47;
	shr.s32 	%r49, %r48, 1;
	mul.wide.s32 	%rd43, %r49, 2;
	add.s64 	%rd44, %rd2, %rd43;
	ld.global.v2.u8 	{%rs9, %rs10}, [%rd44];
	setp.eq.s16 	%p6, %rs9, 0;
	mul.f32 	%f48, %f47, %f46;
	selp.f32 	%f3, %f45, %f48, %p6;
	setp.eq.s16 	%p7, %rs10, 0;
	mov.f32 	%f503, %f45;
	@%p7 bra 	$L__BB348_6;
	ld.global.f32 	%f49, [%rd8+4];
	mul.f32 	%f503, %f49, %f46;
$L__BB348_6:
	setp.eq.s64 	%p8, %rd27, 1;
	setp.eq.s64 	%p9, %rd26, 1;
	setp.eq.s64 	%p10, %rd25, 1;
	add.s32 	%r7, %r6, 64;
	div.s32 	%r50, %r7, %r8;
	mul.lo.s32 	%r51, %r50, %r8;
	sub.s32 	%r52, %r7, %r51;
	div.s32 	%r53, %r52, %r9;
	mul.lo.s32 	%r54, %r53, %r9;
	sub.s32 	%r55, %r52, %r54;
	selp.b32 	%r56, 0, %r50, %p10;
	selp.b32 	%r57, 0, %r53, %p9;
	selp.b32 	%r58, 0, %r55, %p8;
	mul.lo.s32 	%r59, %r11, %r56;
	mad.lo.s32 	%r60, %r12, %r57, %r59;
	mad.lo.s32 	%r61, %r13, %r58, %r60;
	shr.u32 	%r62, %r7, 31;
	add.s32 	%r63, %r7, %r62;
	shr.s32 	%r64, %r63, 1;
	mul.wide.s32 	%rd45, %r64, 8;
	add.s64 	%rd9, %rd1, %rd45;
	ld.global.f32 	%f50, [%rd9];
	shr.u32 	%r65, %r61, 31;
	add.s32 	%r66, %r61, %r65;
	shr.s32 	%r67, %r66, 1;
	mul.wide.s32 	%rd46, %r67, 2;
	add.s64 	%rd47, %rd2, %rd46;
	ld.global.v2.u8 	{%rs11, %rs12}, [%rd47];
	setp.eq.s16 	%p11, %rs11, 0;
	mul.f32 	%f51, %f50, %f46;
	selp.f32 	%f6, %f45, %f51, %p11;
	setp.eq.s16 	%p12, %rs12, 0;
	mov.f32 	%f504, %f45;
	@%p12 bra 	$L__BB348_8;
	ld.global.f32 	%f52, [%rd9+4];
	mul.f32 	%f504, %f52, %f46;
$L__BB348_8:
	setp.eq.s64 	%p13, %rd27, 1;
	setp.eq.s64 	%p14, %rd26, 1;
	setp.eq.s64 	%p15, %rd25, 1;
	add.s32 	%r68, %r7, 64;
	div.s32 	%r69, %r68, %r8;
	mul.lo.s32 	%r70, %r69, %r8;
	sub.s32 	%r71, %r68, %r70;
	div.s32 	%r72, %r71, %r9;
	mul.lo.s32 	%r73, %r72, %r9;
	sub.s32 	%r74, %r71, %r73;
	selp.b32 	%r75, 0, %r69, %p15;
	selp.b32 	%r76, 0, %r72, %p14;
	selp.b32 	%r77, 0, %r74, %p13;
	mul.lo.s32 	%r78, %r11, %r75;
	mad.lo.s32 	%r79, %r12, %r76, %r78;
	mad.lo.s32 	%r80, %r13, %r77, %r79;
	shr.u32 	%r81, %r68, 31;
	add.s32 	%r82, %r68, %r81;
	shr.s32 	%r83, %r82, 1;
	mul.wide.s32 	%rd48, %r83, 8;
	add.s64 	%rd10, %rd1, %rd48;
	ld.global.f32 	%f53, [%rd10];
	shr.u32 	%r84, %r80, 31;
	add.s32 	%r85, %r80, %r84;
	shr.s32 	%r86, %r85, 1;
	mul.wide.s32 	%rd49, %r86, 2;
	add.s64 	%rd50, %rd2, %rd49;
	ld.global.v2.u8 	{%rs13, %rs14}, [%rd50];
	setp.eq.s16 	%p16, %rs13, 0;
	mul.f32 	%f54, %f53, %f46;
	selp.f32 	%f9, %f45, %f54, %p16;
	setp.eq.s16 	%p17, %rs14, 0;
	mov.f32 	%f505, %f45;
	@%p17 bra 	$L__BB348_10;
	ld.global.f32 	%f55, [%rd10+4];
	mul.f32 	%f505, %f55, %f46;
$L__BB348_10:
	setp.eq.s64 	%p18, %rd27, 1;
	setp.eq.s64 	%p19, %rd26, 1;
	setp.eq.s64 	%p20, %rd25, 1;
	add.s32 	%r87, %r7, 128;
	div.s32 	%r88, %r87, %r8;
	mul.lo.s32 	%r89, %r88, %r8;
	sub.s32 	%r90, %r87, %r89;
	div.s32 	%r91, %r90, %r9;
	mul.lo.s32 	%r92, %r91, %r9;
	sub.s32 	%r93, %r90, %r92;
	selp.b32 	%r94, 0, %r88, %p20;
	selp.b32 	%r95, 0, %r91, %p19;
	selp.b32 	%r96, 0, %r93, %p18;
	mul.lo.s32 	%r97, %r11, %r94;
	mad.lo.s32 	%r98, %r12, %r95, %r97;
	mad.lo.s32 	%r99, %r13, %r96, %r98;
	shr.u32 	%r100, %r87, 31;
	add.s32 	%r101, %r87, %r100;
	shr.s32 	%r102, %r101, 1;
	mul.wide.s32 	%rd51, %r102, 8;
	add.s64 	%rd11, %rd1, %rd51;
	ld.global.f32 	%f56, [%rd11];
	shr.u32 	%r103, %r99, 31;
	add.s32 	%r104, %r99, %r103;
	shr.s32 	%r105, %r104, 1;
	mul.wide.s32 	%rd52, %r105, 2;
	add.s64 	%rd53, %rd2, %rd52;
	ld.global.v2.u8 	{%rs15, %rs16}, [%rd53];
	setp.eq.s16 	%p21, %rs15, 0;
	mul.f32 	%f57, %f56, %f46;
	selp.f32 	%f12, %f45, %f57, %p21;
	setp.eq.s16 	%p22, %rs16, 0;
	mov.f32 	%f506, %f45;
	@%p22 bra 	$L__BB348_12;
	ld.global.f32 	%f58, [%rd11+4];
	mul.f32 	%f506, %f58, %f46;
$L__BB348_12:
	setp.eq.s64 	%p23, %rd27, 1;
	setp.eq.s64 	%p24, %rd26, 1;
	setp.eq.s64 	%p25, %rd25, 1;
	add.s32 	%r106, %r7, 192;
	div.s32 	%r107, %r106, %r8;
	mul.lo.s32 	%r108, %r107, %r8;
	sub.s32 	%r109, %r106, %r108;
	div.s32 	%r110, %r109, %r9;
	mul.lo.s32 	%r111, %r110, %r9;
	sub.s32 	%r112, %r109, %r111;
	selp.b32 	%r113, 0, %r107, %p25;
	selp.b32 	%r114, 0, %r110, %p24;
	selp.b32 	%r115, 0, %r112, %p23;
	mul.lo.s32 	%r116, %r11, %r113;
	mad.lo.s32 	%r117, %r12, %r114, %r116;
	mad.lo.s32 	%r118, %r13, %r115, %r117;
	shr.u32 	%r119, %r106, 31;
	add.s32 	%r120, %r106, %r119;
	shr.s32 	%r121, %r120, 1;
	mul.wide.s32 	%rd54, %r121, 8;
	add.s64 	%rd12, %rd1, %rd54;
	ld.global.f32 	%f59, [%rd12];
	shr.u32 	%r122, %r118, 31;
	add.s32 	%r123, %r118, %r122;
	shr.s32 	%r124, %r123, 1;
	mul.wide.s32 	%rd55, %r124, 2;
	add.s64 	%rd56, %rd2, %rd55;
	ld.global.v2.u8 	{%rs17, %rs18}, [%rd56];
	setp.eq.s16 	%p26, %rs17, 0;
	mul.f32 	%f60, %f59, %f46;
	selp.f32 	%f15, %f45, %f60, %p26;
	setp.eq.s16 	%p27, %rs18, 0;
	mov.f32 	%f507, %f45;
	@%p27 bra 	$L__BB348_14;
	ld.global.f32 	%f61, [%rd12+4];
	mul.f32 	%f507, %f61, %f46;
$L__BB348_14:
	setp.eq.s64 	%p28, %rd27, 1;
	setp.eq.s64 	%p29, %rd26, 1;
	setp.eq.s64 	%p30, %rd25, 1;
	add.s32 	%r125, %r7, 256;
	div.s32 	%r126, %r125, %r8;
	mul.lo.s32 	%r127, %r126, %r8;
	sub.s32 	%r128, %r125, %r127;
	div.s32 	%r129, %r128, %r9;
	mul.lo.s32 	%r130, %r129, %r9;
	sub.s32 	%r131, %r128, %r130;
	selp.b32 	%r132, 0, %r126, %p30;
	selp.b32 	%r133, 0, %r129, %p29;
	selp.b32 	%r134, 0, %r131, %p28;
	mul.lo.s32 	%r135, %r11, %r132;
	mad.lo.s32 	%r136, %r12, %r133, %r135;
	mad.lo.s32 	%r137, %r13, %r134, %r136;
	shr.u32 	%r138, %r125, 31;
	add.s32 	%r139, %r125, %r138;
	shr.s32 	%r140, %r139, 1;
	mul.wide.s32 	%rd57, %r140, 8;
	add.s64 	%rd13, %rd1, %rd57;
	ld.global.f32 	%f62, [%rd13];
	shr.u32 	%r141, %r137, 31;
	add.s32 	%r142, %r137, %r141;
	shr.s32 	%r143, %r142, 1;
	mul.wide.s32 	%rd58, %r143, 2;
	add.s64 	%rd59, %rd2, %rd58;
	ld.global.v2.u8 	{%rs19, %rs20}, [%rd59];
	setp.eq.s16 	%p31, %rs19, 0;
	mul.f32 	%f63, %f62, %f46;
	selp.f32 	%f18, %f45, %f63, %p31;
	setp.eq.s16 	%p32, %rs20, 0;
	mov.f32 	%f508, %f45;
	@%p32 bra 	$L__BB348_16;
	ld.global.f32 	%f64, [%rd13+4];
	mul.f32 	%f508, %f64, %f46;
$L__BB348_16:
	add.s32 	%r144, %r7, 320;
	div.s32 	%r145, %r144, %r8;
	mul.lo.s32 	%r146, %r145, %r8;
	sub.s32 	%r147, %r144, %r146;
	div.s32 	%r148, %r147, %r9;
	mul.lo.s32 	%r149, %r148, %r9;
	sub.s32 	%r150, %r147, %r149;
	selp.b32 	%r151, 0, %r145, %p30;
	selp.b32 	%r152, 0, %r148, %p29;
	selp.b32 	%r153, 0, %r150, %p28;
	mul.lo.s32 	%r154, %r11, %r151;
	mad.lo.s32 	%r155, %r12, %r152, %r154;
	mad.lo.s32 	%r156, %r13, %r153, %r155;
	shr.u32 	%r157, %r144, 31;
	add.s32 	%r158, %r144, %r157;
	shr.s32 	%r159, %r158, 1;
	mul.wide.s32 	%rd60, %r159, 8;
	add.s64 	%rd14, %rd1, %rd60;
	ld.global.f32 	%f65, [%rd14];
	shr.u32 	%r160, %r156, 31;
	add.s32 	%r161, %r156, %r160;
	shr.s32 	%r162, %r161, 1;
	mul.wide.s32 	%rd61, %r162, 2;
	add.s64 	%rd62, %rd2, %rd61;
	ld.global.v2.u8 	{%rs21, %rs22}, [%rd62];
	setp.eq.s16 	%p36, %rs21, 0;
	mul.f32 	%f66, %f65, %f46;
	selp.f32 	%f21, %f45, %f66, %p36;
	setp.eq.s16 	%p37, %rs22, 0;
	mov.f32 	%f509, %f45;
	@%p37 bra 	$L__BB348_18;
	ld.global.f32 	%f67, [%rd14+4];
	mul.f32 	%f509, %f67, %f46;
$L__BB348_18:
	add.s32 	%r163, %r7, 384;
	div.s32 	%r164, %r163, %r8;
	mul.lo.s32 	%r165, %r164, %r8;
	sub.s32 	%r166, %r163, %r165;
	div.s32 	%r167, %r166, %r9;
	mul.lo.s32 	%r168, %r167, %r9;
	sub.s32 	%r169, %r166, %r168;
	selp.b32 	%r170, 0, %r164, %p30;
	selp.b32 	%r171, 0, %r167, %p29;
	selp.b32 	%r172, 0, %r169, %p28;
	mul.lo.s32 	%r173, %r11, %r170;
	mad.lo.s32 	%r174, %r12, %r171, %r173;
	mad.lo.s32 	%r175, %r13, %r172, %r174;
	shr.u32 	%r176, %r163, 31;
	add.s32 	%r177, %r163, %r176;
	shr.s32 	%r178, %r177, 1;
	mul.wide.s32 	%rd63, %r178, 8;
	add.s64 	%rd15, %rd1, %rd63;
	ld.global.f32 	%f68, [%rd15];
	shr.u32 	%r179, %r175, 31;
	add.s32 	%r180, %r175, %r179;
	shr.s32 	%r181, %r180, 1;
	mul.wide.s32 	%rd64, %r181, 2;
	add.s64 	%rd65, %rd2, %rd64;
	ld.global.v2.u8 	{%rs23, %rs24}, [%rd65];
	setp.eq.s16 	%p41, %rs23, 0;
	mul.f32 	%f69, %f68, %f46;
	selp.f32 	%f24, %f45, %f69, %p41;
	setp.eq.s16 	%p42, %rs24, 0;
	mov.f32 	%f510, %f45;
	@%p42 bra 	$L__BB348_20;
	ld.global.f32 	%f70, [%rd15+4];
	mul.f32 	%f510, %f70, %f46;
$L__BB348_20:
	add.s32 	%r182, %r7, 448;
	div.s32 	%r183, %r182, %r8;
	mul.lo.s32 	%r184, %r183, %r8;
	sub.s32 	%r185, %r182, %r184;
	div.s32 	%r186, %r185, %r9;
	mul.lo.s32 	%r187, %r186, %r9;
	sub.s32 	%r188, %r185, %r187;
	selp.b32 	%r189, 0, %r183, %p30;
	selp.b32 	%r190, 0, %r186, %p29;
	selp.b32 	%r191, 0, %r188, %p28;
	mul.lo.s32 	%r192, %r11, %r189;
	mad.lo.s32 	%r193, %r12, %r190, %r192;
	mad.lo.s32 	%r194, %r13, %r191, %r193;
	shr.u32 	%r195, %r182, 31;
	add.s32 	%r196, %r182, %r195;
	shr.s32 	%r197, %r196, 1;
	mul.wide.s32 	%rd66, %r197, 8;
	add.s64 	%rd16, %rd1, %rd66;
	ld.global.f32 	%f71, [%rd16];
	shr.u32 	%r198, %r194, 31;
	add.s32 	%r199, %r194, %r198;
	shr.s32 	%r200, %r199, 1;
	mul.wide.s32 	%rd67, %r200, 2;
	add.s64 	%rd68, %rd2, %rd67;
	ld.global.v2.u8 	{%rs25, %rs26}, [%rd68];
	setp.eq.s16 	%p46, %rs25, 0;
	mul.f32 	%f72, %f71, %f46;
	selp.f32 	%f27, %f45, %f72, %p46;
	setp.eq.s16 	%p47, %rs26, 0;
	mov.f32 	%f511, %f45;
	@%p47 bra 	$L__BB348_22;
	ld.global.f32 	%f73, [%rd16+4];
	mul.f32 	%f511, %f73, %f46;
$L__BB348_22:
	add.s32 	%r201, %r7, 512;
	div.s32 	%r202, %r201, %r8;
	mul.lo.s32 	%r203, %r202, %r8;
	sub.s32 	%r204, %r201, %r203;
	div.s32 	%r205, %r204, %r9;
	mul.lo.s32 	%r206, %r205, %r9;
	sub.s32 	%r207, %r204, %r206;
	selp.b32 	%r208, 0, %r202, %p30;
	selp.b32 	%r209, 0, %r205, %p29;
	selp.b32 	%r210, 0, %r207, %p28;
	mul.lo.s32 	%r211, %r11, %r208;
	mad.lo.s32 	%r212, %r12, %r209, %r211;
	mad.lo.s32 	%r213, %r13, %r210, %r212;
	shr.u32 	%r214, %r201, 31;
	add.s32 	%r215, %r201, %r214;
	shr.s32 	%r216, %r215, 1;
	mul.wide.s32 	%rd69, %r216, 8;
	add.s64 	%rd17, %rd1, %rd69;
	ld.global.f32 	%f74, [%rd17];
	shr.u32 	%r217, %r213, 31;
	add.s32 	%r218, %r213, %r217;
	shr.s32 	%r219, %r218, 1;
	mul.wide.s32 	%rd70, %r219, 2;
	add.s64 	%rd71, %rd2, %rd70;
	ld.global.v2.u8 	{%rs27, %rs28}, [%rd71];
	setp.eq.s16 	%p51, %rs27, 0;
	mul.f32 	%f75, %f74, %f46;
	selp.f32 	%f30, %f45, %f75, %p51;
	setp.eq.s16 	%p52, %rs28, 0;
	mov.f32 	%f512, %f45;
	@%p52 bra 	$L__BB348_24;
	ld.global.f32 	%f76, [%rd17+4];
	mul.f32 	%f512, %f76, %f46;
$L__BB348_24:
	add.s32 	%r220, %r7, 576;
	div.s32 	%r221, %r220, %r8;
	mul.lo.s32 	%r222, %r221, %r8;
	sub.s32 	%r223, %r220, %r222;
	div.s32 	%r224, %r223, %r9;
	mul.lo.s32 	%r225, %r224, %r9;
	sub.s32 	%r226, %r223, %r225;
	selp.b32 	%r227, 0, %r221, %p30;
	selp.b32 	%r228, 0, %r224, %p29;
	selp.b32 	%r229, 0, %r226, %p28;
	mul.lo.s32 	%r230, %r11, %r227;
	mad.lo.s32 	%r231, %r12, %r228, %r230;
	mad.lo.s32 	%r232, %r13, %r229, %r231;
	shr.u32 	%r233, %r220, 31;
	add.s32 	%r234, %r220, %r233;
	shr.s32 	%r235, %r234, 1;
	mul.wide.s32 	%rd72, %r235, 8;
	add.s64 	%rd18, %rd1, %rd72;
	ld.global.f32 	%f77, [%rd18];
	shr.u32 	%r236, %r232, 31;
	add.s32 	%r237, %r232, %r236;
	shr.s32 	%r238, %r237, 1;
	mul.wide.s32 	%rd73, %r238, 2;
	add.s64 	%rd74, %rd2, %rd73;
	ld.global.v2.u8 	{%rs29, %rs30}, [%rd74];
	setp.eq.s16 	%p56, %rs29, 0;
	mul.f32 	%f78, %f77, %f46;
	selp.f32 	%f33, %f45, %f78, %p56;
	setp.eq.s16 	%p57, %rs30, 0;
	mov.f32 	%f513, %f45;
	@%p57 bra 	$L__BB348_26;
	ld.global.f32 	%f79, [%rd18+4];
	mul.f32 	%f513, %f79, %f46;
$L__BB348_26:
	add.s32 	%r239, %r7, 640;
	div.s32 	%r240, %r239, %r8;
	mul.lo.s32 	%r241, %r240, %r8;
	sub.s32 	%r242, %r239, %r241;
	div.s32 	%r243, %r242, %r9;
	mul.lo.s32 	%r244, %r243, %r9;
	sub.s32 	%r245, %r242, %r244;
	selp.b32 	%r246, 0, %r240, %p30;
	selp.b32 	%r247, 0, %r243, %p29;
	selp.b32 	%r248, 0, %r245, %p28;
	mul.lo.s32 	%r249, %r11, %r246;
	mad.lo.s32 	%r250, %r12, %r247, %r249;
	mad.lo.s32 	%r251, %r13, %r248, %r250;
	shr.u32 	%r252, %r239, 31;
	add.s32 	%r253, %r239, %r252;
	shr.s32 	%r254, %r253, 1;
	mul.wide.s32 	%rd75, %r254, 8;
	add.s64 	%rd19, %rd1, %rd75;
	ld.global.f32 	%f80, [%rd19];
	shr.u32 	%r255, %r251, 31;
	add.s32 	%r256, %r251, %r255;
	shr.s32 	%r257, %r256, 1;
	mul.wide.s32 	%rd76, %r257, 2;
	add.s64 	%rd77, %rd2, %rd76;
	ld.global.v2.u8 	{%rs31, %rs32}, [%rd77];
	setp.eq.s16 	%p61, %rs31, 0;
	mul.f32 	%f81, %f80, %f46;
	selp.f32 	%f36, %f45, %f81, %p61;
	setp.eq.s16 	%p62, %rs32, 0;
	mov.f32 	%f514, %f45;
	@%p62 bra 	$L__BB348_28;
	ld.global.f32 	%f82, [%rd19+4];
	mul.f32 	%f514, %f82, %f46;
$L__BB348_28:
	add.s32 	%r258, %r7, 704;
	div.s32 	%r259, %r258, %r8;
	mul.lo.s32 	%r260, %r259, %r8;
	sub.s32 	%r261, %r258, %r260;
	div.s32 	%r262, %r261, %r9;
	mul.lo.s32 	%r263, %r262, %r9;
	sub.s32 	%r264, %r261, %r263;
	selp.b32 	%r265, 0, %r259, %p30;
	selp.b32 	%r266, 0, %r262, %p29;
	selp.b32 	%r267, 0, %r264, %p28;
	mul.lo.s32 	%r268, %r11, %r265;
	mad.lo.s32 	%r269, %r12, %r266, %r268;
	mad.lo.s32 	%r270, %r13, %r267, %r269;
	shr.u32 	%r271, %r258, 31;
	add.s32 	%r272, %r258, %r271;
	shr.s32 	%r273, %r272, 1;
	mul.wide.s32 	%rd78, %r273, 8;
	add.s64 	%rd20, %rd1, %rd78;
	ld.global.f32 	%f83, [%rd20];
	shr.u32 	%r274, %r270, 31;
	add.s32 	%r275, %r270, %r274;
	shr.s32 	%r276, %r275, 1;
	mul.wide.s32 	%rd79, %r276, 2;
	add.s64 	%rd80, %rd2, %rd79;
	ld.global.v2.u8 	{%rs33, %rs34}, [%rd80];
	setp.eq.s16 	%p66, %rs33, 0;
	mul.f32 	%f84, %f83, %f46;
	selp.f32 	%f39, %f45, %f84, %p66;
	setp.eq.s16 	%p67, %rs34, 0;
	mov.f32 	%f515, %f45;
	@%p67 bra 	$L__BB348_30;
	ld.global.f32 	%f85, [%rd20+4];
	mul.f32 	%f515, %f85, %f46;
$L__BB348_30:
	add.s32 	%r277, %r7, 768;
	div.s32 	%r278, %r277, %r8;
	mul.lo.s32 	%r279, %r278, %r8;
	sub.s32 	%r280, %r277, %r279;
	div.s32 	%r281, %r280, %r9;
	mul.lo.s32 	%r282, %r281, %r9;
	sub.s32 	%r283, %r280, %r282;
	selp.b32 	%r284, 0, %r278, %p30;
	selp.b32 	%r285, 0, %r281, %p29;
	selp.b32 	%r286, 0, %r283, %p28;
	mul.lo.s32 	%r287, %r11, %r284;
	mad.lo.s32 	%r288, %r12, %r285, %r287;
	mad.lo.s32 	%r289, %r13, %r286, %r288;
	shr.u32 	%r290, %r277, 31;
	add.s32 	%r291, %r277, %r290;
	shr.s32 	%r292, %r291, 1;
	mul.wide.s32 	%rd81, %r292, 8;
	add.s64 	%rd21, %rd1, %rd81;
	ld.global.f32 	%f86, [%rd21];
	shr.u32 	%r293, %r289, 31;
	add.s32 	%r294, %r289, %r293;
	shr.s32 	%r295, %r294, 1;
	mul.wide.s32 	%rd82, %r295, 2;
	add.s64 	%rd83, %rd2, %rd82;
	ld.global.v2.u8 	{%rs35, %rs36}, [%rd83];
	setp.eq.s16 	%p71, %rs35, 0;
	mul.f32 	%f87, %f86, %f46;
	selp.f32 	%f42, %f45, %f87, %p71;
	setp.eq.s16 	%p72, %rs36, 0;
	mov.f32 	%f516, %f45;
	@%p72 bra 	$L__BB348_32;
	ld.global.f32 	%f88, [%rd21+4];
	mul.f32 	%f516, %f88, %f46;
$L__BB348_32:
	ld.param.u64 	%rd172, [_Z15SoftmaxWarpImplI22BroadcastScaleMaskLoadIffbLm3EiE11DirectStoreIffEfLi2ELi28ELi32ELi1ELb0EL9Algorithm0EEvT_T0_ll_param_2];
	max.f32 	%f89, %f3, 0fFF800000;
	max.f32 	%f90, %f89, %f503;
	max.f32 	%f91, %f90, %f6;
	max.f32 	%f92, %f91, %f504;
	max.f32 	%f93, %f92, %f9;
	max.f32 	%f94, %f93, %f505;
	max.f32 	%f95, %f94, %f12;
	max.f32 	%f96, %f95, %f506;
	max.f32 	%f97, %f96, %f15;
	max.f32 	%f98, %f97, %f507;
	max.f32 	%f99, %f98, %f18;
	max.f32 	%f100, %f99, %f508;
	max.f32 	%f101, %f100, %f21;
	max.f32 	%f102, %f101, %f509;
	max.f32 	%f103, %f102, %f24;
	max.f32 	%f104, %f103, %f510;
	max.f32 	%f105, %f104, %f27;
	max.f32 	%f106, %f105, %f511;
	max.f32 	%f107, %f106, %f30;
	max.f32 	%f108, %f107, %f512;
	max.f32 	%f109, %f108, %f33;
	max.f32 	%f110, %f109, %f513;
	max.f32 	%f111, %f110, %f36;
	max.f32 	%f112, %f111, %f514;
	max.f32 	%f113, %f112, %f39;
	max.f32 	%f114, %f113, %f515;
	max.f32 	%f115, %f114, %f42;
	max.f32 	%f116, %f115, %f516;
	mov.b32 	%r296, %f116;
	shfl.sync.bfly.b32	%r297|%p73, %r296, 16, 31, -1;
	mov.b32 	%f117, %r297;
	max.f32 	%f118, %f116, %f117;
	mov.b32 	%r298, %f118;
	shfl.sync.bfly.b32	%r299|%p74, %r298, 8, 31, -1;
	mov.b32 	%f119, %r299;
	max.f32 	%f120, %f118, %f119;
	mov.b32 	%r300, %f120;
	shfl.sync.bfly.b32	%r301|%p75, %r300, 4, 31, -1;
	mov.b32 	%f121, %r301;
	max.f32 	%f122, %f120, %f121;
	mov.b32 	%r302, %f122;
	shfl.sync.bfly.b32	%r303|%p76, %r302, 2, 31, -1;
	mov.b32 	%f123, %r303;
	max.f32 	%f124, %f122, %f123;
	mov.b32 	%r304, %f124;
	shfl.sync.bfly.b32	%r305|%p77, %r304, 1, 31, -1;
	mov.b32 	%f125, %r305;
	max.f32 	%f126, %f124, %f125;
	sub.f32 	%f127, %f3, %f126;
	fma.rn.f32 	%f128, %f127, 0f3BBB989D, 0f3F000000;
	cvt.sat.f32.f32 	%f129, %f128;
	mov.f32 	%f130, 0f4B400001;
	mov.f32 	%f131, 0f437C0000;
	fma.rm.f32 	%f132, %f129, %f131, %f130;
	add.f32 	%f133, %f132, 0fCB40007F;
	neg.f32 	%f134, %f133;
	fma.rn.f32 	%f135, %f127, 0f3FB8AA3B, %f134;
	fma.rn.f32 	%f136, %f127, 0f32A57060, %f135;
	mov.b32 	%r306, %f132;
	shl.b32 	%r307, %r306, 23;
	mov.b32 	%f137, %r307;
	ex2.approx.ftz.f32 	%f138, %f136;
	mul.f32 	%f139, %f138, %f137;
	add.f32 	%f140, %f139, 0f00000000;
	sub.f32 	%f141, %f503, %f126;
	fma.rn.f32 	%f142, %f141, 0f3BBB989D, 0f3F000000;
	cvt.sat.f32.f32 	%f143, %f142;
	fma.rm.f32 	%f144, %f143, %f131, %f130;
	add.f32 	%f145, %f144, 0fCB40007F;
	neg.f32 	%f146, %f145;
	fma.rn.f32 	%f147, %f141, 0f3FB8AA3B, %f146;
	fma.rn.f32 	%f148, %f141, 0f32A57060, %f147;
	mov.b32 	%r308, %f144;
	shl.b32 	%r309, %r308, 23;
	mov.b32 	%f149, %r309;
	ex2.approx.ftz.f32 	%f150, %f148;
	mul.f32 	%f151, %f150, %f149;
	add.f32 	%f152, %f140, %f151;
	sub.f32 	%f153, %f6, %f126;
	fma.rn.f32 	%f154, %f153, 0f3BBB989D, 0f3F000000;
	cvt.sat.f32.f32 	%f155, %f154;
	fma.rm.f32 	%f156, %f155, %f131, %f130;
	add.f32 	%f157, %f156, 0fCB40007F;
	neg.f32 	%f158, %f157;
	fma.rn.f32 	%f159, %f153, 0f3FB8AA3B, %f158;
	fma.rn.f32 	%f160, %f153, 0f32A57060, %f159;
	mov.b32 	%r310, %f156;
	shl.b32 	%r311, %r310, 23;
	mov.b32 	%f161, %r311;
	ex2.approx.ftz.f32 	%f162, %f160;
	mul.f32 	%f163, %f162, %f161;
	add.f32 	%f164, %f152, %f163;
	sub.f32 	%f165, %f504, %f126;
	fma.rn.f32 	%f166, %f165, 0f3BBB989D, 0f3F000000;
	cvt.sat.f32.f32 	%f167, %f166;
	fma.rm.f32 	%f168, %f167, %f131, %f130;
	add.f32 	%f169, %f168, 0fCB40007F;
	neg.f32 	%f170, %f169;
	fma.rn.f32 	%f171, %f165, 0f3FB8AA3B, %f170;
	fma.rn.f32 	%f172, %f165, 0f32A57060, %f171;
	mov.b32 	%r312, %f168;
	shl.b32 	%r313, %r312, 23;
	mov.b32 	%f173, %r313;
	ex2.approx.ftz.f32 	%f174, %f172;
	mul.f32 	%f175, %f174, %f173;
	add.f32 	%f176, %f164, %f175;
	sub.f32 	%f177, %f9, %f126;
	fma.rn.f32 	%f178, %f177, 0f3BBB989D, 0f3F000000;
	cvt.sat.f32.f32 	%f179, %f178;
	fma.rm.f32 	%f180, %f179, %f131, %f130;
	add.f32 	%f181, %f180, 0fCB40007F;
	neg.f32 	%f182, %f181;
	fma.rn.f32 	%f183, %f177, 0f3FB8AA3B, %f182;
	fma.rn.f32 	%f184, %f177, 0f32A57060, %f183;
	mov.b32 	%r314, %f180;
	shl.b32 	%r315, %r314, 23;
	mov.b32 	%f185, %r315;
	ex2.approx.ftz.f32 	%f186, %f184;
	mul.f32 	%f187, %f186, %f185;
	add.f32 	%f188, %f176, %f187;
	sub.f32 	%f189, %f505, %f126;
	fma.rn.f32 	%f190, %f189, 0f3BBB989D, 0f3F000000;
	cvt.sat.f32.f32 	%f191, %f190;
	fma.rm.f32 	%f192, %f191, %f131, %f130;
	add.f32 	%f193, %f192, 0fCB40007F;
	neg.f32 	%f194, %f193;
	fma.rn.f32 	%f195, %f189, 0f3FB8AA3B, %f194;
	fma.rn.f32 	%f196, %f189, 0f32A57060, %f195;
	mov.b32 	%r316, %f192;
	shl.b32 	%r317, %r316, 23;
	mov.b32 	%f197, %r317;
	ex2.approx.ftz.f32 	%f198, %f196;
	mul.f32 	%f199, %f198, %f197;
	add.f32 	%f200, %f188, %f199;
	sub.f32 	%f201, %f12, %f126;
	fma.rn.f32 	%f202, %f201, 0f3BBB989D, 0f3F000000;
	cvt.sat.f32.f32 	%f203, %f202;
	fma.rm.f32 	%f204, %f203, %f131, %f130;
	add.f32 	%f205, %f204, 0fCB40007F;
	neg.f32 	%f206, %f205;
	fma.rn.f32 	%f207, %f201, 0f3FB8AA3B, %f206;
	fma.rn.f32 	%f208, %f201, 0f32A57060, %f207;
	mov.b32 	%r318, %f204;
	shl.b32 	%r319, %r318, 23;
	mov.b32 	%f209, %r319;
	ex2.approx.ftz.f32 	%f210, %f208;
	mul.f32 	%f211, %f210, %f209;
	add.f32 	%f212, %f200, %f211;
	sub.f32 	%f213, %f506, %f126;
	fma.rn.f32 	%f214, %f213, 0f3BBB989D, 0f3F000000;
	cvt.sat.f32.f32 	%f215, %f214;
	fma.rm.f32 	%f216, %f215, %f131, %f130;
	add.f32 	%f217, %f216, 0fCB40007F;
	neg.f32 	%f218, %f217;
	fma.rn.f32 	%f219, %f213, 0f3FB8AA3B, %f218;
	fma.rn.f32 	%f220, %f213, 0f32A57060, %f219;
	mov.b32 	%r320, %f216;
	shl.b32 	%r321, %r320, 23;
	mov.b32 	%f221, %r321;
	ex2.approx.ftz.f32 	%f222, %f220;
	mul.f32 	%f223, %f222, %f221;
	add.f32 	%f224, %f212, %f223;
	sub.f32 	%f225, %f15, %f126;
	fma.rn.f32 	%f226, %f225, 0f3BBB989D, 0f3F000000;
	cvt.sat.f32.f32 	%f227, %f226;
	fma.rm.f32 	%f228, %f227, %f131, %f130;
	add.f32 	%f229, %f228, 0fCB40007F;
	neg.f32 	%f230, %f229;
	fma.rn.f32 	%f231, %f225, 0f3FB8AA3B, %f230;
	fma.rn.f32 	%f232, %f225, 0f32A57060, %f231;
	mov.b32 	%r322, %f228;
	shl.b32 	%r323, %r322, 23;
	mov.b32 	%f233, %r323;
	ex2.approx.ftz.f32 	%f234, %f232;
	mul.f32 	%f235, %f234, %f233;
	add.f32 	%f236, %f224, %f235;
	sub.f32 	%f237, %f507, %f126;
	fma.rn.f32 	%f238, %f237, 0f3BBB989D, 0f3F000000;
	cvt.sat.f32.f32 	%f239, %f238;
	fma.rm.f32 	%f240, %f239, %f131, %f130;
	add.f32 	%f241, %f240, 0fCB40007F;
	neg.f32 	%f242, %f241;
	fma.rn.f32 	%f243, %f237, 0f3FB8AA3B, %f242;
	fma.rn.f32 	%f244, %f237, 0f32A57060, %f243;
	mov.b32 	%r324, %f240;
	shl.b32 	%r325, %r324, 23;
	mov.b32 	%f245, %r325;
	ex2.approx.ftz.f32 	%f246, %f244;
	mul.f32 	%f247, %f246, %f245;
	add.f32 	%f248, %f236, %f247;
	sub.f32 	%f249, %f18, %f126;
	fma.rn.f32 	%f250, %f249, 0f3BBB989D, 0f3F000000;
	cvt.sat.f32.f32 	%f251, %f250;
	fma.rm.f32 	%f252, %f251, %f131, %f130;
	add.f32 	%f253, %f252, 0fCB40007F;
	neg.f32 	%f254, %f253;
	fma.rn.f32 	%f255, %f249, 0f3FB8AA3B, %f254;
	fma.rn.f32 	%f256, %f249, 0f32A57060, %f255;
	mov.b32 	%r326, %f252;
	shl.b32 	%r327, %r326, 23;
	mov.b32 	%f257, %r327;
	ex2.approx.ftz.f32 	%f258, %f256;
	mul.f32 	%f259, %f258, %f257;
	add.f32 	%f260, %f248, %f259;
	sub.f32 	%f261, %f508, %f126;
	fma.rn.f32 	%f262, %f261, 0f3BBB989D, 0f3F000000;
	cvt.sat.f32.f32 	%f263, %f262;
	fma.rm.f32 	%f264, %f263, %f131, %f130;
	add.f32 	%f265, %f264, 0fCB40007F;
	neg.f32 	%f266, %f265;
	fma.rn.f32 	%f267, %f261, 0f3FB8AA3B, %f266;
	fma.rn.f32 	%f268, %f261, 0f32A57060, %f267;
	mov.b32 	%r328, %f264;
	shl.b32 	%r329, %r328, 23;
	mov.b32 	%f269, %r329;
	ex2.approx.ftz.f32 	%f270, %f268;
	mul.f32 	%f271, %f270, %f269;
	add.f32 	%f272, %f260, %f271;
	sub.f32 	%f273, %f21, %f126;
	fma.rn.f32 	%f274, %f273, 0f3BBB989D, 0f3F000000;
	cvt.sat.f32.f32 	%f275, %f274;
	fma.rm.f32 	%f276, %f275, %f131, %f130;
	add.f32 	%f277, %f276, 0fCB40007F;
	neg.f32 	%f278, %f277;
	fma.rn.f32 	%f279, %f273, 0f3FB8AA3B, %f278;
	fma.rn.f32 	%f280, %f273, 0f32A57060, %f279;
	mov.b32 	%r330, %f276;
	shl.b32 	%r331, %r330, 23;
	mov.b32 	%f281, %r331;
	ex2.approx.ftz.f32 	%f282, %f280;
	mul.f32 	%f283, %f282, %f281;
	add.f32 	%f284, %f272, %f283;
	sub.f32 	%f285, %f509, %f126;
	fma.rn.f32 	%f286, %f285, 0f3BBB989D, 0f3F000000;
	cvt.sat.f32.f32 	%f287, %f286;
	fma.rm.f32 	%f288, %f287, %f131, %f130;
	add.f32 	%f289, %f288, 0fCB40007F;
	neg.f32 	%f290, %f289;
	fma.rn.f32 	%f291, %f285, 0f3FB8AA3B, %f290;
	fma.rn.f32 	%f292, %f285, 0f32A57060, %f291;
	mov.b32 	%r332, %f288;
	shl.b32 	%r333, %r332, 23;
	mov.b32 	%f293, %r333;
	ex2.approx.ftz.f32 	%f294, %f292;
	mul.f32 	%f295, %f294, %f293;
	add.f32 	%f296, %f284, %f295;
	sub.f32 	%f297, %f24, %f126;
	fma.rn.f32 	%f298, %f297, 0f3BBB989D, 0f3F000000;
	cvt.sat.f32.f32 	%f299, %f298;
	fma.rm.f32 	%f300, %f299, %f131, %f130;
	add.f32 	%f301, %f300, 0fCB40007F;
	neg.f32 	%f302, %f301;
	fma.rn.f32 	%f303, %f297, 0f3FB8AA3B, %f302;
	fma.rn.f32 	%f304, %f297, 0f32A57060, %f303;
	mov.b32 	%r334, %f300;
	shl.b32 	%r335, %r334, 23;
	mov.b32 	%f305, %r335;
	ex2.approx.ftz.f32 	%f306, %f304;
	mul.f32 	%f307, %f306, %f305;
	add.f32 	%f308, %f296, %f307;
	sub.f32 	%f309, %f510, %f126;
	fma.rn.f32 	%f310, %f309, 0f3BBB989D, 0f3F000000;
	cvt.sat.f32.f32 	%f311, %f310;
	fma.rm.f32 	%f312, %f311, %f131, %f130;
	add.f32 	%f313, %f312, 0fCB40007F;
	neg.f32 	%f314, %f313;
	fma.rn.f32 	%f315, %f309, 0f3FB8AA3B, %f314;
	fma.rn.f32 	%f316, %f309, 0f32A57060, %f315;
	mov.b32 	%r336, %f312;
	shl.b32 	%r337, %r336, 23;
	mov.b32 	%f317, %r337;
	ex2.approx.ftz.f32 	%f318, %f316;
	mul.f32 	%f319, %f318, %f317;
	add.f32 	%f320, %f308, %f319;
	sub.f32 	%f321, %f27, %f126;
	fma.rn.f32 	%f322, %f321, 0f3BBB989D, 0f3F000000;
	cvt.sat.f32.f32 	%f323, %f322;
	fma.rm.f32 	%f324, %f323, %f131, %f130;
	add.f32 	%f325, %f324, 0fCB40007F;
	neg.f32 	%f326, %f325;
	fma.rn.f32 	%f327, %f321, 0f3FB8AA3B, %f326;
	fma.rn.f32 	%f328, %f321, 0f32A57060, %f327;
	mov.b32 	%r338, %f324;
	shl.b32 	%r339, %r338, 23;
	mov.b32 	%f329, %r339;
	ex2.approx.ftz.f32 	%f330, %f328;
	mul.f32 	%f331, %f330, %f329;
	add.f32 	%f332, %f320, %f331;
	sub.f32 	%f333, %f511, %f126;
	fma.rn.f32 	%f334, %f333, 0f3BBB989D, 0f3F000000;
	cvt.sat.f32.f32 	%f335, %f334;
	fma.rm.f32 	%f336, %f335, %f131, %f130;
	add.f32 	%f337, %f336, 0fCB40007F;
	neg.f32 	%f338, %f337;
	fma.rn.f32 	%f339, %f333, 0f3FB8AA3B, %f338;
	fma.rn.f32 	%f340, %f333, 0f32A57060, %f339;
	mov.b32 	%r340, %f336;
	shl.b32 	%r341, %r340, 23;
	mov.b32 	%f341, %r341;
	ex2.approx.ftz.f32 	%f342, %f340;
	mul.f32 	%f343, %f342, %f341;
	add.f32 	%f344, %f332, %f343;
	sub.f32 	%f345, %f30, %f126;
	fma.rn.f32 	%f346, %f345, 0f3BBB989D, 0f3F000000;
	cvt.sat.f32.f32 	%f347, %f346;
	fma.rm.f32 	%f348, %f347, %f131, %f130;
	add.f32 	%f349, %f348, 0fCB40007F;
	neg.f32 	%f350, %f349;
	fma.rn.f32 	%f351, %f345, 0f3FB8AA3B, %f350;
	fma.rn.f32 	%f352, %f345, 0f32A57060, %f351;
	mov.b32 	%r342, %f348;
	shl.b32 	%r343, %r342, 23;
	mov.b32 	%f353, %r343;
	ex2.approx.ftz.f32 	%f354, %f352;
	mul.f32 	%f355, %f354, %f353;
	add.f32 	%f356, %f344, %f355;
	sub.f32 	%f357, %f512, %f126;
	fma.rn.f32 	%f358, %f357, 0f3BBB989D, 0f3F000000;
	cvt.sat.f32.f32 	%f359, %f358;
	fma.rm.f32 	%f360, %f359, %f131, %f130;
	add.f32 	%f361, %f360, 0fCB40007F;
	neg.f32 	%f362, %f361;
	fma.rn.f32 	%f363, %f357, 0f3FB8AA3B, %f362;
	fma.rn.f32 	%f364, %f357, 0f32A57060, %f363;
	mov.b32 	%r344, %f360;
	shl.b32 	%r345, %r344, 23;
	mov.b32 	%f365, %r345;
	ex2.approx.ftz.f32 	%f366, %f364;
	mul.f32 	%f367, %f366, %f365;
	add.f32 	%f368, %f356, %f367;
	sub.f32 	%f369, %f33, %f126;
	fma.rn.f32 	%f370, %f369, 0f3BBB989D, 0f3F000000;
	cvt.sat.f32.f32 	%f371, %f370;
	fma.rm.f32 	%f372, %f371, %f131, %f130;
	add.f32 	%f373, %f372, 0fCB40007F;
	neg.f32 	%f374, %f373;
	fma.rn.f32 	%f375, %f369, 0f3FB8AA3B, %f374;
	fma.rn.f32 	%f376, %f369, 0f32A57060, %f375;
	mov.b32 	%r346, %f372;
	shl.b32 	%r347, %r346, 23;
	mov.b32 	%f377, %r347;
	ex2.approx.ftz.f32 	%f378, %f376;
	mul.f32 	%f379, %f378, %f377;
	add.f32 	%f380, %f368, %f379;
	sub.f32 	%f381, %f513, %f126;
	fma.rn.f32 	%f382, %f381, 0f3BBB989D, 0f3F000000;
	cvt.sat.f32.f32 	%f383, %f382;
	fma.rm.f32 	%f384, %f383, %f131, %f130;
	add.f32 	%f385, %f384, 0fCB40007F;
	neg.f32 	%f386, %f385;
	fma.rn.f32 	%f387, %f381, 0f3FB8AA3B, %f386;
	fma.rn.f32 	%f388, %f381, 0f32A57060, %f387;
	mov.b32 	%r348, %f384;
	shl.b32 	%r349, %r348, 23;
	mov.b32 	%f389, %r349;
	ex2.approx.ftz.f32 	%f390, %f388;
	mul.f32 	%f391, %f390, %f389;
	add.f32 	%f392, %f380, %f391;
	sub.f32 	%f393, %f36, %f126;
	fma.rn.f32 	%f394, %f393, 0f3BBB989D, 0f3F000000;
	cvt.sat.f32.f32 	%f395, %f394;
	fma.rm.f32 	%f396, %f395, %f131, %f130;
	add.f32 	%f397, %f396, 0fCB40007F;
	neg.f32 	%f398, %f397;
	fma.rn.f32 	%f399, %f393, 0f3FB8AA3B, %f398;
	fma.rn.f32 	%f400, %f393, 0f32A57060, %f399;
	mov.b32 	%r350, %f396;
	shl.b32 	%r351, %r350, 23;
	mov.b32 	%f401, %r351;
	ex2.approx.ftz.f32 	%f402, %f400;
	mul.f32 	%f403, %f402, %f401;
	add.f32 	%f404, %f392, %f403;
	sub.f32 	%f405, %f514, %f126;
	fma.rn.f32 	%f406, %f405, 0f3BBB989D, 0f3F000000;
	cvt.sat.f32.f32 	%f407, %f406;
	fma.rm.f32 	%f408, %f407, %f131, %f130;
	add.f32 	%f409, %f408, 0fCB40007F;
	neg.f32 	%f410, %f409;
	fma.rn.f32 	%f411, %f405, 0f3FB8AA3B, %f410;
	fma.rn.f32 	%f412, %f405, 0f32A57060, %f411;
	mov.b32 	%r352, %f408;
	shl.b32 	%r353, %r352, 23;
	mov.b32 	%f413, %r353;
	ex2.approx.ftz.f32 	%f414, %f412;
	mul.f32 	%f415, %f414, %f413;
	add.f32 	%f416, %f404, %f415;
	sub.f32 	%f417, %f39, %f126;
	fma.rn.f32 	%f418, %f417, 0f3BBB989D, 0f3F000000;
	cvt.sat.f32.f32 	%f419, %f418;
	fma.rm.f32 	%f420, %f419, %f131, %f130;
	add.f32 	%f421, %f420, 0fCB40007F;
	neg.f32 	%f422, %f421;
	fma.rn.f32 	%f423, %f417, 0f3FB8AA3B, %f422;
	fma.rn.f32 	%f424, %f417, 0f32A57060, %f423;
	mov.b32 	%r354, %f420;
	shl.b32 	%r355, %r354, 23;
	mov.b32 	%f425, %r355;
	ex2.approx.ftz.f32 	%f426, %f424;
	mul.f32 	%f427, %f426, %f425;
	add.f32 	%f428, %f416, %f427;
	sub.f32 	%f429, %f515, %f126;
	fma.rn.f32 	%f430, %f429, 0f3BBB989D, 0f3F000000;
	cvt.sat.f32.f32 	%f431, %f430;
	fma.rm.f32 	%f432, %f431, %f131, %f130;
	add.f32 	%f433, %f432, 0fCB40007F;
	neg.f32 	%f434, %f433;
	fma.rn.f32 	%f435, %f429, 0f3FB8AA3B, %f434;
	fma.rn.f32 	%f436, %f429, 0f32A57060, %f435;
	mov.b32 	%r356, %f432;
	shl.b32 	%r357, %r356, 23;
	mov.b32 	%f437, %r357;
	ex2.approx.ftz.f32 	%f438, %f436;
	mul.f32 	%f439, %f438, %f437;
	add.f32 	%f440, %f428, %f439;
	sub.f32 	%f441, %f42, %f126;
	fma.rn.f32 	%f442, %f441, 0f3BBB989D, 0f3F000000;
	cvt.sat.f32.f32 	%f443, %f442;
	fma.rm.f32 	%f444, %f443, %f131, %f130;
	add.f32 	%f445, %f444, 0fCB40007F;
	neg.f32 	%f446, %f445;
	fma.rn.f32 	%f447, %f441, 0f3FB8AA3B, %f446;
	fma.rn.f32 	%f448, %f441, 0f32A57060, %f447;
	mov.b32 	%r358, %f444;
	shl.b32 	%r359, %r358, 23;
	mov.b32 	%f449, %r359;
	ex2.approx.ftz.f32 	%f450, %f448;
	mul.f32 	%f451, %f450, %f449;
	add.f32 	%f452, %f440, %f451;
	sub.f32 	%f453, %f516, %f126;
	fma.rn.f32 	%f454, %f453, 0f3BBB989D, 0f3F000000;
	cvt.sat.f32.f32 	%f455, %f454;
	fma.rm.f32 	%f456, %f455, %f131, %f130;
	add.f32 	%f457, %f456, 0fCB40007F;
	neg.f32 	%f458, %f457;
	fma.rn.f32 	%f459, %f453, 0f3FB8AA3B, %f458;
	fma.rn.f32 	%f460, %f453, 0f32A57060, %f459;
	mov.b32 	%r360, %f456;
	shl.b32 	%r361, %r360, 23;
	mov.b32 	%f461, %r361;
	ex2.approx.ftz.f32 	%f462, %f460;
	mul.f32 	%f463, %f462, %f461;
	add.f32 	%f464, %f452, %f463;
	mov.b32 	%r362, %f464;
	shfl.sync.bfly.b32	%r363|%p78, %r362, 16, 31, -1;
	mov.b32 	%f465, %r363;
	add.f32 	%f466, %f464, %f465;
	mov.b32 	%r364, %f466;
	shfl.sync.bfly.b32	%r365|%p79, %r364, 8, 31, -1;
	mov.b32 	%f467, %r365;
	add.f32 	%f468, %f466, %f467;
	mov.b32 	%r366, %f468;
	shfl.sync.bfly.b32	%r367|%p80, %r366, 4, 31, -1;
	mov.b32 	%f469, %r367;
	add.f32 	%f470, %f468, %f469;
	mov.b32 	%r368, %f470;
	shfl.sync.bfly.b32	%r369|%p81, %r368, 2, 31, -1;
	mov.b32 	%f471, %r369;
	add.f32 	%f472, %f470, %f471;
	mov.b32 	%r370, %f472;
	shfl.sync.bfly.b32	%r371|%p82, %r370, 1, 31, -1;
	mov.b32 	%f473, %r371;
	add.f32 	%f474, %f472, %f473;
	div.rn.f32 	%f475, %f139, %f474;
	div.rn.f32 	%f476, %f151, %f474;
	div.rn.f32 	%f477, %f163, %f474;
	div.rn.f32 	%f478, %f175, %f474;
	div.rn.f32 	%f479, %f187, %f474;
	div.rn.f32 	%f480, %f199, %f474;
	div.rn.f32 	%f481, %f211, %f474;
	div.rn.f32 	%f482, %f223, %f474;
	div.rn.f32 	%f483, %f235, %f474;
	div.rn.f32 	%f484, %f247, %f474;
	div.rn.f32 	%f485, %f259, %f474;
	div.rn.f32 	%f486, %f271, %f474;
	div.rn.f32 	%f487, %f283, %f474;
	div.rn.f32 	%f488, %f295, %f474;
	div.rn.f32 	%f489, %f307, %f474;
	div.rn.f32 	%f490, %f319, %f474;
	div.rn.f32 	%f491, %f331, %f474;
	div.rn.f32 	%f492, %f343, %f474;
	div.rn.f32 	%f493, %f355, %f474;
	div.rn.f32 	%f494, %f367, %f474;
	div.rn.f32 	%f495, %f379, %f474;
	div.rn.f32 	%f496, %f391, %f474;
	div.rn.f32 	%f497, %f403, %f474;
	div.rn.f32 	%f498, %f415, %f474;
	div.rn.f32 	%f499, %f427, %f474;
	div.rn.f32 	%f500, %f439, %f474;
	div.rn.f32 	%f501, %f451, %f474;
	div.rn.f32 	%f502, %f463, %f474;
	mov.u32 	%r372, %tid.x;
	shl.b32 	%r373, %r372, 1;
	cvt.u64.u32 	%rd84, %r373;
	mad.lo.s64 	%rd85, %rd173, %rd33, %rd84;
	shr.u64 	%rd86, %rd85, 63;
	add.s64 	%rd87, %rd85, %rd86;
	cvta.to.global.u64 	%rd88, %rd32;
	shl.b64 	%rd89, %rd87, 2;
	and.b64  	%rd90, %rd89, -8;
	add.s64 	%rd91, %rd88, %rd90;
	st.global.v2.f32 	[%rd91], {%f475, %f476};
	add.s64 	%rd92, %rd85, 64;
	shr.u64 	%rd93, %rd92, 63;
	add.s64 	%rd94, %rd92, %rd93;
	shl.b64 	%rd95, %rd94, 2;
	and.b64  	%rd96, %rd95, -8;
	add.s64 	%rd97, %rd88, %rd96;
	st.global.v2.f32 	[%rd97], {%f477, %f478};
	add.s64 	%rd98, %rd85, 128;
	shr.u64 	%rd99, %rd98, 63;
	add.s64 	%rd100, %rd98, %rd99;
	shl.b64 	%rd101, %rd100, 2;
	and.b64  	%rd102, %rd101, -8;
	add.s64 	%rd103, %rd88, %rd102;
	st.global.v2.f32 	[%rd103], {%f479, %f480};
	add.s64 	%rd104, %rd85, 192;
	shr.u64 	%rd105, %rd104, 63;
	add.s64 	%rd106, %rd104, %rd105;
	shl.b64 	%rd107, %rd106, 2;
	and.b64  	%rd108, %rd107, -8;
	add.s64 	%rd109, %rd88, %rd108;
	st.global.v2.f32 	[%rd109], {%f481, %f482};
	add.s64 	%rd110, %rd85, 256;
	shr.u64 	%rd111, %rd110, 63;
	add.s64 	%rd112, %rd110, %rd111;
	shl.b64 	%rd113, %rd112, 2;
	and.b64  	%rd114, %rd113, -8;
	add.s64 	%rd115, %rd88, %rd114;
	st.global.v2.f32 	[%rd115], {%f483, %f484};
	add.s64 	%rd116, %rd85, 320;
	shr.u64 	%rd117, %rd116, 63;
	add.s64 	%rd118, %rd116, %rd117;
	shl.b64 	%rd119, %rd118, 2;
	and.b64  	%rd120, %rd119, -8;
	add.s64 	%rd121, %rd88, %rd120;
	st.global.v2.f32 	[%rd121], {%f485, %f486};
	add.s64 	%rd122, %rd85, 384;
	shr.u64 	%rd123, %rd122, 63;
	add.s64 	%rd124, %rd122, %rd123;
	shl.b64 	%rd125, %rd124, 2;
	and.b64  	%rd126, %rd125, -8;
	add.s64 	%rd127, %rd88, %rd126;
	st.global.v2.f32 	[%rd127], {%f487, %f488};
	add.s64 	%rd128, %rd85, 448;
	shr.u64 	%rd129, %rd128, 63;
	add.s64 	%rd130, %rd128, %rd129;
	shl.b64 	%rd131, %rd130, 2;
	and.b64  	%rd132, %rd131, -8;
	add.s64 	%rd133, %rd88, %rd132;
	st.global.v2.f32 	[%rd133], {%f489, %f490};
	add.s64 	%rd134, %rd85, 512;
	shr.u64 	%rd135, %rd134, 63;
	add.s64 	%rd136, %rd134, %rd135;
	shl.b64 	%rd137, %rd136, 2;
	and.b64  	%rd138, %rd137, -8;
	add.s64 	%rd139, %rd88, %rd138;
	st.global.v2.f32 	[%rd139], {%f491, %f492};
	add.s64 	%rd140, %rd85, 576;
	shr.u64 	%rd141, %rd140, 63;
	add.s64 	%rd142, %rd140, %rd141;
	shl.b64 	%rd143, %rd142, 2;
	and.b64  	%rd144, %rd143, -8;
	add.s64 	%rd145, %rd88, %rd144;
	st.global.v2.f32 	[%rd145], {%f493, %f494};
	add.s64 	%rd146, %rd85, 640;
	shr.u64 	%rd147, %rd146, 63;
	add.s64 	%rd148, %rd146, %rd147;
	shl.b64 	%rd149, %rd148, 2;
	and.b64  	%rd150, %rd149, -8;
	add.s64 	%rd151, %rd88, %rd150;
	st.global.v2.f32 	[%rd151], {%f495, %f496};
	add.s64 	%rd152, %rd85, 704;
	shr.u64 	%rd153, %rd152, 63;
	add.s64 	%rd154, %rd152, %rd153;
	shl.b64 	%rd155, %rd154, 2;
	and.b64  	%rd156, %rd155, -8;
	add.s64 	%rd157, %rd88, %rd156;
	st.global.v2.f32 	[%rd157], {%f497, %f498};
	add.s64 	%rd158, %rd85, 768;
	shr.u64 	%rd159, %rd158, 63;
	add.s64 	%rd160, %rd158, %rd159;
	shl.b64 	%rd161, %rd160, 2;
	and.b64  	%rd162, %rd161, -8;
	add.s64 	%rd163, %rd88, %rd162;
	st.global.v2.f32 	[%rd163], {%f499, %f500};
	add.s64 	%rd164, %rd85, 832;
	shr.u64 	%rd165, %rd164, 63;
	add.s64 	%rd166, %rd164, %rd165;
	shl.b64 	%rd167, %rd166, 2;
	and.b64  	%rd168, %rd167, -8;
	add.s64 	%rd169, %rd88, %rd168;
	st.global.v2.f32 	[%rd169], {%f501, %f502};
	mov.u32 	%r374, %nctaid.x;
	mov.u32 	%r375, %ntid.y;
	mul.lo.s32 	%r376, %r374, %r375;
	cvt.s64.s32 	%rd170, %r376;
	add.s64 	%rd173, %rd173, %rd170;
	setp.lt.s64 	%p83, %rd173, %rd172;
	@%p83 bra 	$L__BB348_4;
$L__BB348_33:
	ret;

}
	// .globl	_Z15SoftmaxWarpImplI22BroadcastScaleMaskLoadIffbLm3EiE11DirectStoreIffEfLi2ELi28ELi32ELi1ELb1EL9Algorithm0EEvT_T0_ll
.visible .entry _Z15SoftmaxWarpImplI22BroadcastScaleMaskLoadIffbLm3EiE11DirectStoreIffEfLi2ELi28ELi32ELi1ELb1EL9Algorithm0EEvT_T0_ll(
	.param .align 8 .b8 _Z15SoftmaxWarpImplI22BroadcastScaleMaskLoadIffbLm3EiE11DirectStoreIffEfLi2ELi28ELi32ELi1ELb1EL9Algorithm0EEvT_T0_ll_param_0[112],
	.param .align 8 .b8 _Z15SoftmaxWarpImplI22BroadcastScaleMaskLoadIffbLm3EiE11DirectStoreIffEfLi2ELi28ELi32ELi1ELb1EL9Algorithm0EEvT_T0_ll_param_1[16],
	.param .u64 _Z15SoftmaxWarpImplI22BroadcastScaleMaskLoadIffbLm3EiE11DirectStoreIffEfLi2ELi28ELi32ELi1ELb1EL9Algorithm0EEvT_T0_ll_param_2,
	.param .u64 _Z15SoftmaxWarpImplI22BroadcastScaleMaskLoadIffbLm3EiE11DirectStoreIffEfLi2ELi28ELi32ELi1ELb1EL9Algorithm0EEvT_T0_ll_param_3
)
{
	.reg .pred 	%p<112>;
	.reg .b16 	%rs<37>;
	.reg .b32 	%r<403>;
	.reg .b32 	%f<615>;
	.reg .b64 	%rd<188>;

	ld.param.u64 	%rd49, [_Z15SoftmaxWarpImplI22BroadcastScaleMaskLoadIffbLm3EiE11DirectStoreIffEfLi2ELi28ELi32ELi1ELb1EL9Algorithm0EEvT_T0_ll_param_1+8];
	ld.param.v2.f32 	{%f129, %f130}, [_Z15SoftmaxWarpImplI22BroadcastScaleMaskLoadIffbLm3EiE11DirectStoreIffEfLi2ELi28ELi32ELi1ELb1EL9Algorithm0EEvT_T0_ll_param_0+104];
	ld.param.u64 	%rd47, [_Z15SoftmaxWarpImplI22BroadcastScaleMaskLoadIffbLm3EiE11DirectStoreIffEfLi2ELi28ELi32ELi1ELb1EL9Algorithm0EEvT_T0_ll_param_0+96];
	ld.param.u32 	%r12, [_Z15SoftmaxWarpImplI22BroadcastScaleMaskLoadIffbLm3EiE11DirectStoreIffEfLi2ELi28ELi32ELi1ELb1EL9Algorithm0EEvT_T0_ll_param_0+80];
	ld.param.v2.u32 	{%r10, %r11}, [_Z15SoftmaxWarpImplI22BroadcastScaleMaskLoadIffbLm3EiE11DirectStoreIffEfLi2ELi28ELi32ELi1ELb1EL9Algorithm0EEvT_T0_ll_param_0+72];
	ld.param.v2.u32 	{%r7, %r8}, [_Z15SoftmaxWarpImplI22BroadcastScaleMaskLoadIffbLm3EiE11DirectStoreIffEfLi2ELi28ELi32ELi1ELb1EL9Algorithm0EEvT_T0_ll_param_0+48];
	ld.param.u64 	%rd43, [_Z15SoftmaxWarpImplI22BroadcastScaleMaskLoadIffbLm3EiE11DirectStoreIffEfLi2ELi28ELi32ELi1ELb1EL9Algorithm0EEvT_T0_ll_param_0+32];
	ld.param.u64 	%rd42, [_Z15SoftmaxWarpImplI22BroadcastScaleMaskLoadIffbLm3EiE11DirectStoreIffEfLi2ELi28ELi32ELi1ELb1EL9Algorithm0EEvT_T0_ll_param_0+24];
	ld.param.u64 	%rd41, [_Z15SoftmaxWarpImplI22BroadcastScaleMaskLoadIffbLm3EiE11DirectStoreIffEfLi2ELi28ELi32ELi1ELb1EL9Algorithm0EEvT_T0_ll_param_0+16];
	ld.param.u64 	%rd48, [_Z15SoftmaxWarpImplI22BroadcastScaleMaskLoadIffbLm3EiE11DirectStoreIffEfLi2ELi28ELi32ELi1ELb1EL9Algorithm0EEvT_T0_ll_param_1];
	ld.param.u64 	%rd40, [_Z15SoftmaxWarpImplI22BroadcastScaleMaskLoadIffbLm3EiE11DirectStoreIffEfLi2ELi28ELi32ELi1ELb1EL9Algorithm0EEvT_T0_ll_param_0+8];
	ld.param.u64 	%rd39, [_Z15SoftmaxWarpImplI22BroadcastScaleMaskLoadIffbLm3EiE11DirectStoreIffEfLi2ELi28ELi32ELi1ELb1EL9Algorithm0EEvT_T0_ll_param_0];
	ld.param.u64 	%rd51, [_Z15SoftmaxWarpImplI22BroadcastScaleMaskLoadIffbLm3EiE11DirectStoreIffEfLi2ELi28ELi32ELi1ELb1EL9Algorithm0EEvT_T0_ll_param_3];
	cvta.to.global.u64 	%rd1, %rd39;
	cvta.to.global.u64 	%rd2, %rd40;
	cvta.to.global.u64 	%rd3, %rd48;
	setp.lt.s64 	%p1, %rd51, 897;
	@%p1 bra 	$L__BB349_2;
	mov.u64 	%rd52, $str;
	cvta.global.u64 	%rd53, %rd52;
	mov.u64 	%rd54, $str$1;
	cvta.global.u64 	%rd55, %rd54;
	mov.u64 	%rd56, __unnamed_340;
	cvta.global.u64 	%rd57, %rd56;
	{ // callseq 339, 0
	.param .b64 param0;
	st.param.b64 	[param0], %rd53;
	.param .b64 param1;
	st.param.b64 	[param1], %rd55;
	.param .b32 param2;
	st.param.b32 	[param2], 219;
	.param .b64 param3;
	st.param.b64 	[param3], %rd57;
	.param .b64 param4;
	st.param.b64 	[param4], 1;
	call.uni 
	__assertfail, 
	(
	param0, 
	param1, 
	param2, 
	param3, 
	param4
	);
	} // callseq 339
$L__BB349_2:
	ld.param.u64 	%rd185, [_Z15SoftmaxWarpImplI22BroadcastScaleMaskLoadIffbLm3EiE11DirectStoreIffEfLi2ELi28ELi32ELi1ELb1EL9Algorithm0EEvT_T0_ll_param_2];
	mov.u32 	%r23, %ctaid.x;
	mov.u32 	%r24, %ntid.y;
	mov.u32 	%r25, %tid.y;
	mad.lo.s32 	%r26, %r23, %r24, %r25;
	cvt.s64.s32 	%rd187, %r26;
	setp.le.s64 	%p2, %rd185, %rd187;
	@%p2 bra 	$L__BB349_89;
	mov.u32 	%r27, %tid.x;
	shl.b32 	%r28, %r27, 1;
	cvt.u64.u32 	%rd5, %r28;
	add.s32 	%r29, %r28, 64;
	cvt.u64.u32 	%rd6, %r29;
	add.s32 	%r30, %r28, 128;
	cvt.u64.u32 	%rd7, %r30;
	add.s32 	%r31, %r28, 192;
	cvt.u64.u32 	%rd8, %r31;
	add.s32 	%r32, %r28, 256;
	cvt.u64.u32 	%rd9, %r32;
	add.s32 	%r33, %r28, 320;
	cvt.u64.u32 	%rd10, %r33;
	add.s32 	%r34, %r28, 384;
	cvt.u64.u32 	%rd11, %r34;
	add.s32 	%r35, %r28, 448;
	cvt.u64.u32 	%rd12, %r35;
	add.s32 	%r36, %r28, 512;
	cvt.u64.u32 	%rd13, %r36;
	add.s32 	%r37, %r28, 576;
	cvt.u64.u32 	%rd14, %r37;
	add.s32 	%r38, %r28, 640;
	cvt.u64.u32 	%rd15, %r38;
	add.s32 	%r39, %r28, 704;
	cvt.u64.u32 	%rd16, %r39;
	add.s32 	%r40, %r28, 768;
	cvt.u64.u32 	%rd17, %r40;
	add.s32 	%r41, %r28, 832;
	cvt.u64.u32 	%rd18, %r41;
	cvt.u32.u64 	%r43, %rd47;
	cvt.u32.u64 	%r44, %rd5;
$L__BB349_4:
	setp.le.s64 	%p3, %rd51, %rd5;
	cvt.u32.u64 	%r42, %rd187;
	mul.lo.s32 	%r6, %r43, %r42;
	mov.f32 	%f560, 0fFF800000;
	mov.f32 	%f561, %f560;
	mov.f32 	%f566, %f560;
	@%p3 bra 	$L__BB349_8;
	setp.eq.s64 	%p4, %rd43, 1;
	setp.eq.s64 	%p5, %rd42, 1;
	setp.eq.s64 	%p6, %rd41, 1;
	add.s32 	%r45, %r44, %r6;
	div.s32 	%r46, %r45, %r7;
	mul.lo.s32 	%r47, %r46, %r7;
	sub.s32 	%r48, %r45, %r47;
	div.s32 	%r49, %r48, %r8;
	mul.lo.s32 	%r50, %r49, %r8;
	sub.s32 	%r51, %r48, %r50;
	selp.b32 	%r52, 0, %r46, %p6;
	selp.b32 	%r53, 0, %r49, %p5;
	selp.b32 	%r54, 0, %r51, %p4;
	mul.lo.s32 	%r55, %r10, %r52;
	mad.lo.s32 	%r56, %r11, %r53, %r55;
	mad.lo.s32 	%r57, %r12, %r54, %r56;
	shr.u32 	%r58, %r45, 31;
	add.s32 	%r59, %r45, %r58;
	shr.s32 	%r60, %r59, 1;
	mul.wide.s32 	%rd58, %r60, 8;
	add.s64 	%rd23, %rd1, %rd58;
	ld.global.f32 	%f132, [%rd23];
	shr.u32 	%r61, %r57, 31;
	add.s32 	%r62, %r57, %r61;
	shr.s32 	%r63, %r62, 1;
	mul.wide.s32 	%rd59, %r63, 2;
	add.s64 	%rd60, %rd2, %rd59;
	ld.global.v2.u8 	{%rs9, %rs10}, [%rd60];
	setp.eq.s16 	%p7, %rs9, 0;
	mul.f32 	%f133, %f132, %f130;
	selp.f32 	%f561, %f129, %f133, %p7;
	setp.eq.s16 	%p8, %rs10, 0;
	mov.f32 	%f560, %f129;
	@%p8 bra 	$L__BB349_7;
	ld.global.f32 	%f134, [%rd23+4];
	mul.f32 	%f560, %f134, %f130;
$L__BB349_7:
	max.f32 	%f135, %f561, 0fFF800000;
	max.f32 	%f566, %f135, %f560;
$L__BB349_8:
	setp.le.s64 	%p9, %rd51, %rd6;
	mov.f32 	%f564, 0fFF800000;
	mov.f32 	%f565, %f564;
	@%p9 bra 	$L__BB349_12;
	cvt.u32.u64 	%r64, %rd6;
	setp.eq.s64 	%p10, %rd43, 1;
	setp.eq.s64 	%p11, %rd42, 1;
	setp.eq.s64 	%p12, %rd41, 1;
	add.s32 	%r65, %r64, %r6;
	div.s32 	%r66, %r65, %r7;
	mul.lo.s32 	%r67, %r66, %r7;
	sub.s32 	%r68, %r65, %r67;
	div.s32 	%r69, %r68, %r8;
	mul.lo.s32 	%r70, %r69, %r8;
	sub.s32 	%r71, %r68, %r70;
	selp.b32 	%r72, 0, %r66, %p12;
	selp.b32 	%r73, 0, %r69, %p11;
	selp.b32 	%r74, 0, %r71, %p10;
	mul.lo.s32 	%r75, %r10, %r72;
	mad.lo.s32 	%r76, %r11, %r73, %r75;
	mad.lo.s32 	%r77, %r12, %r74, %r76;
	shr.u32 	%r78, %r65, 31;
	add.s32 	%r79, %r65, %r78;
	shr.s32 	%r80, %r79, 1;
	mul.wide.s32 	%rd61, %r80, 8;
	add.s64 	%rd24, %rd1, %rd61;
	ld.global.f32 	%f137, [%rd24];
	shr.u32 	%r81, %r77, 31;
	add.s32 	%r82, %r77, %r81;
	shr.s32 	%r83, %r82, 1;
	mul.wide.s32 	%rd62, %r83, 2;
	add.s64 	%rd63, %rd2, %rd62;
	ld.global.v2.u8 	{%rs11, %rs12}, [%rd63];
	setp.eq.s16 	%p13, %rs11, 0;
	mul.f32 	%f138, %f137, %f130;
	selp.f32 	%f565, %f129, %f138, %p13;
	setp.eq.s16 	%p14, %rs12, 0;
	mov.f32 	%f564, %f129;
	@%p14 bra 	$L__BB349_11;
	ld.global.f32 	%f139, [%rd24+4];
	mul.f32 	%f564, %f139, %f130;
$L__BB349_11:
	max.f32 	%f140, %f566, %f565;
	max.f32 	%f566, %f140, %f564;
$L__BB349_12:
	setp.le.s64 	%p15, %rd51, %rd7;
	mov.f32 	%f568, 0fFF800000;
	mov.f32 	%f569, %f568;
	@%p15 bra 	$L__BB349_16;
	cvt.u32.u64 	%r84, %rd7;
	setp.eq.s64 	%p16, %rd43, 1;
	setp.eq.s64 	%p17, %rd42, 1;
	setp.eq.s64 	%p18, %rd41, 1;
	add.s32 	%r85, %r84, %r6;
	div.s32 	%r86, %r85, %r7;
	mul.lo.s32 	%r87, %r86, %r7;
	sub.s32 	%r88, %r85, %r87;
	div.s32 	%r89, %r88, %r8;
	mul.lo.s32 	%r90, %r89, %r8;
	sub.s32 	%r91, %r88, %r90;
	selp.b32 	%r92, 0, %r86, %p18;
	selp.b32 	%r93, 0, %r89, %p17;
	selp.b32 	%r94, 0, %r91, %p16;
	mul.lo.s32 	%r95, %r10, %r92;
	mad.lo.s32 	%r96, %r11, %r93, %r95;
	mad.lo.s32 	%r97, %r12, %r94, %r96;
	shr.u32 	%r98, %r85, 31;
	add.s32 	%r99, %r85, %r98;
	shr.s32 	%r100, %r99, 1;
	mul.wide.s32 	%rd64, %r100, 8;
	add.s64 	%rd25, %rd1, %rd64;
	ld.global.f32 	%f142, [%rd25];
	shr.u32 	%r101, %r97, 31;
	add.s32 	%r102, %r97, %r101;
	shr.s32 	%r103, %r102, 1;
	mul.wide.s32 	%rd65, %r103, 2;
	add.s64 	%rd66, %rd2, %rd65;
	ld.global.v2.u8 	{%rs13, %rs14}, [%rd66];
	setp.eq.s16 	%p19, %rs13, 0;
	mul.f32 	%f143, %f142, %f130;
	selp.f32 	%f569, %f129, %f143, %p19;
	setp.eq.s16 	%p20, %rs14, 0;
	mov.f32 	%f568, %f129;
	@%p20 bra 	$L__BB349_15;
	ld.global.f32 	%f144, [%rd25+4];
	mul.f32 	%f568, %f144, %f130;
$L__BB349_15:
	max.f32 	%f145, %f566, %f569;
	max.f32 	%f566, %f145, %f568;
$L__BB349_16:
	setp.le.s64 	%p21, %rd51, %rd8;
	mov.f32 	%f572, 0fFF800000;
	mov.f32 	%f573, %f572;
	@%p21 bra 	$L__BB349_20;
	cvt.u32.u64 	%r104, %rd8;
	setp.eq.s64 	%p22, %rd43, 1;
	setp.eq.s64 	%p23, %rd42, 1;
	setp.eq.s64 	%p24, %rd41, 1;
	add.s32 	%r105, %r104, %r6;
	div.s32 	%r106, %r105, %r7;
	mul.lo.s32 	%r107, %r106, %r7;
	sub.s32 	%r108, %r105, %r107;
	div.s32 	%r109, %r108, %r8;
	mul.lo.s32 	%r110, %r109, %r8;
	sub.s32 	%r111, %r108, %r110;
	selp.b32 	%r112, 0, %r106, %p24;
	selp.b32 	%r113, 0, %r109, %p23;
	selp.b32 	%r114, 0, %r111, %p22;
	mul.lo.s32 	%r115, %r10, %r112;
	mad.lo.s32 	%r116, %r11, %r113, %r115;
	mad.lo.s32 	%r117, %r12, %r114, %r116;
	shr.u32 	%r118, %r105, 31;
	add.s32 	%r119, %r105, %r118;
	shr.s32 	%r120, %r119, 1;
	mul.wide.s32 	%rd67, %r120, 8;
	add.s64 	%rd26, %rd1, %rd67;
	ld.global.f32 	%f147, [%rd26];
	shr.u32 	%r121, %r117, 31;
	add.s32 	%r122, %r117, %r121;
	shr.s32 	%r123, %r122, 1;
	mul.wide.s32 	%rd68, %r123, 2;
	add.s64 	%rd69, %rd2, %rd68;
	ld.global.v2.u8 	{%rs15, %rs16}, [%rd69];
	setp.eq.s16 	%p25, %rs15, 0;
	mul.f32 	%f148, %f147, %f130;
	selp.f32 	%f573, %f129, %f148, %p25;
	setp.eq.s16 	%p26, %rs16, 0;
	mov.f32 	%f572, %f129;
	@%p26 bra 	$L__BB349_19;
	ld.global.f32 	%f149, [%rd26+4];
	mul.f32 	%f572, %f149, %f130;
$L__BB349_19:
	max.f32 	%f150, %f566, %f573;
	max.f32 	%f566, %f150, %f572;
$L__BB349_20:
	setp.le.s64 	%p27, %rd51, %rd9;
	mov.f32 	%f576, 0fFF800000;
	mov.f32 	%f577, %f576;
	@%p27 bra 	$L__BB349_24;
	cvt.u32.u64 	%r124, %rd9;
	setp.eq.s64 	%p28, %rd43, 1;
	setp.eq.s64 	%p29, %rd42, 1;
	setp.eq.s64 	%p30, %rd41, 1;
	add.s32 	%r125, %r124, %r6;
	div.s32 	%r126, %r125, %r7;
	mul.lo.s32 	%r127, %r126, %r7;
	sub.s32 	%r128, %r125, %r127;
	div.s32 	%r129, %r128, %r8;
	mul.lo.s32 	%r130, %r129, %r8;
	sub.s32 	%r131, %r128, %r130;
	selp.b32 	%r132, 0, %r126, %p30;
	selp.b32 	%r133, 0, %r129, %p29;
	selp.b32 	%r134, 0, %r131, %p28;
	mul.lo.s32 	%r135, %r10, %r132;
	mad.lo.s32 	%r136, %r11, %r133, %r135;
	mad.lo.s32 	%r137, %r12, %r134, %r136;
	shr.u32 	%r138, %r125, 31;
	add.s32 	%r139, %r125, %r138;
	shr.s32 	%r140, %r139, 1;
	mul.wide.s32 	%rd70, %r140, 8;
	add.s64 	%rd27, %rd1, %rd70;
	ld.global.f32 	%f152, [%rd27];
	shr.u32 	%r141, %r137, 31;
	add.s32 	%r142, %r137, %r141;
	shr.s32 	%r143, %r142, 1;
	mul.wide.s32 	%rd71, %r143, 2;
	add.s64 	%rd72, %rd2, %rd71;
	ld.global.v2.u8 	{%rs17, %rs18}, [%rd72];
	setp.eq.s16 	%p31, %rs17, 0;
	mul.f32 	%f153, %f152, %f130;
	selp.f32 	%f577, %f129, %f153, %p31;
	setp.eq.s16 	%p32, %rs18, 0;
	mov.f32 	%f576, %f129;
	@%p32 bra 	$L__BB349_23;
	ld.global.f32 	%f154, [%rd27+4];
	mul.f32 	%f576, %f154, %f130;
$L__BB349_23:
	max.f32 	%f155, %f566, %f577;
	max.f32 	%f566, %f155, %f576;
$L__BB349_24:
	setp.le.s64 	%p33, %rd51, %rd10;
	mov.f32 	%f580, 0fFF800000;
	mov.f32 	%f581, %f580;
	@%p33 bra 	$L__BB349_28;
	cvt.u32.u64 	%r144, %rd10;
	setp.eq.s64 	%p34, %rd43, 1;
	setp.eq.s64 	%p35, %rd42, 1;
	setp.eq.s64 	%p36, %rd41, 1;
	add.s32 	%r145, %r144, %r6;
	div.s32 	%r146, %r145, %r7;
	mul.lo.s32 	%r147, %r146, %r7;
	sub.s32 	%r148, %r145, %r147;
	div.s32 	%r149, %r148, %r8;
	mul.lo.s32 	%r150, %r149, %r8;
	sub.s32 	%r151, %r148, %r150;
	selp.b32 	%r152, 0, %r146, %p36;
	selp.b32 	%r153, 0, %r149, %p35;
	selp.b32 	%r154, 0, %r151, %p34;
	mul.lo.s32 	%r155, %r10, %r152;
	mad.lo.s32 	%r156, %r11, %r153, %r155;
	mad.lo.s32 	%r157, %r12, %r154, %r156;
	shr.u32 	%r158, %r145, 31;
	add.s32 	%r159, %r145, %r158;
	shr.s32 	%r160, %r159, 1;
	mul.wide.s32 	%rd73, %r160, 8;
	add.s64 	%rd28, %rd1, %rd73;
	ld.global.f32 	%f157, [%rd28];
	shr.u32 	%r161, %r157, 31;
	add.s32 	%r162, %r157, %r161;
	shr.s32 	%r163, %r162, 1;
	mul.wide.s32 	%rd74, %r163, 2;
	add.s64 	%rd75, %rd2, %rd74;
	ld.global.v2.u8 	{%rs19, %rs20}, [%rd75];
	setp.eq.s16 	%p37, %rs19, 0;
	mul.f32 	%f158, %f157, %f130;
	selp.f32 	%f581, %f129, %f158, %p37;
	setp.eq.s16 	%p38, %rs20, 0;
	mov.f32 	%f580, %f129;
	@%p38 bra 	$L__BB349_27;
	ld.global.f32 	%f159, [%rd28+4];
	mul.f32 	%f580, %f159, %f130;
$L__BB349_27:
	max.f32 	%f160, %f566, %f581;
	max.f32 	%f566, %f160, %f580;
$L__BB349_28:
	setp.le.s64 	%p39, %rd51, %rd11;
	mov.f32 	%f584, 0fFF800000;
	mov.f32 	%f585, %f584;
	@%p39 bra 	$L__BB349_32;
	cvt.u32.u64 	%r164, %rd11;
	setp.eq.s64 	%p40, %rd43, 1;
	setp.eq.s64 	%p41, %rd42, 1;
	setp.eq.s64 	%p42, %rd41, 1;
	add.s32 	%r165, %r164, %r6;
	div.s32 	%r166, %r165, %r7;
	mul.lo.s32 	%r167, %r166, %r7;
	sub.s32 	%r168, %r165, %r167;
	div.s32 	%r169, %r168, %r8;
	mul.lo.s32 	%r170, %r169, %r8;
	sub.s32 	%r171, %r168, %r170;
	selp.b32 	%r172, 0, %r166, %p42;
	selp.b32 	%r173, 0, %r169, %p41;
	selp.b32 	%r174, 0, %r171, %p40;
	mul.lo.s32 	%r175, %r10, %r172;
	mad.lo.s32 	%r176, %r11, %r173, %r175;
	mad.lo.s32 	%r177, %r12, %r174, %r176;
	shr.u32 	%r178, %r165, 31;
	add.s32 	%r179, %r165, %r178;
	shr.s32 	%r180, %r179, 1;
	mul.wide.s32 	%rd76, %r180, 8;
	add.s64 	%rd29, %rd1, %rd76;
	ld.global.f32 	%f162, [%rd29];
	shr.u32 	%r181, %r177, 31;
	add.s32 	%r182, %r177, %r181;
	shr.s32 	%r183, %r182, 1;
	mul.wide.s32 	%rd77, %r183, 2;
	add.s64 	%rd78, %rd2, %rd77;
	ld.global.v2.u8 	{%rs21, %rs22}, [%rd78];
	setp.eq.s16 	%p43, %rs21, 0;
	mul.f32 	%f163, %f162, %f130;
	selp.f32 	%f585, %f129, %f163, %p43;
	setp.eq.s16 	%p44, %rs22, 0;
	mov.f32 	%f584, %f129;
	@%p44 bra 	$L__BB349_31;
	ld.global.f32 	%f164, [%rd29+4];
	mul.f32 	%f584, %f164, %f130;
$L__BB349_31:
	max.f32 	%f165, %f566, %f585;
	max.f32 	%f566, %f165, %f584;
$L__BB349_32:
	setp.le.s64 	%p45, %rd51, %rd12;
	mov.f32 	%f588, 0fFF800000;
	mov.f32 	%f589, %f588;
	@%p45 bra 	$L__BB349_36;
	cvt.u32.u64 	%r184, %rd12;
	setp.eq.s64 	%p46, %rd43, 1;
	setp.eq.s64 	%p47, %rd42, 1;
	setp.eq.s64 	%p48, %rd41, 1;
	add.s32 	%r185, %r184, %r6;
	div.s32 	%r186, %r185, %r7;
	mul.lo.s32 	%r187, %r186, %r7;
	sub.s32 	%r188, %r185, %r187;
	div.s32 	%r189, %r188, %r8;
	mul.lo.s32 	%r190, %r189, %r8;
	sub.s32 	%r191, %r188, %r190;
	selp.b32 	%r192, 0, %r186, %p48;
	selp.b32 	%r193, 0, %r189, %p47;
	selp.b32 	%r194, 0, %r191, %p46;
	mul.lo.s32 	%r195, %r10, %r192;
	mad.lo.s32 	%r196, %r11, %r193, %r195;
	mad.lo.s32 	%r197, %r12, %r194, %r196;
	shr.u32 	%r198, %r185, 31;
	add.s32 	%r199, %r185, %r198;
	shr.s32 	%r200, %r199, 1;
	mul.wide.s32 	%rd79, %r200, 8;
	add.s64 	%rd30, %rd1, %rd79;
	ld.global.f32 	%f167, [%rd30];
	shr.u32 	%r201, %r197, 31;
	add.s32 	%r202, %r197, %r201;
	shr.s32 	%r203, %r202, 1;
	mul.wide.s32 	%rd80, %r203, 2;
	add.s64 	%rd81, %rd2, %rd80;
	ld.global.v2.u8 	{%rs23, %rs24}, [%rd81];
	setp.eq.s16 	%p49, %rs23, 0;
	mul.f32 	%f168, %f167, %f130;
	selp.f32 	%f589, %f129, %f168, %p49;
	setp.eq.s16 	%p50, %rs24, 0;
	mov.f32 	%f588, %f129;
	@%p50 bra 	$L__BB349_35;
	ld.global.f32 	%f169, [%rd30+4];
	mul.f32 	%f588, %f169, %f130;
$L__BB349_35:
	max.f32 	%f170, %f566, %f589;
	max.f32 	%f566, %f170, %f588;
$L__BB349_36:
	setp.le.s64 	%p51, %rd51, %rd13;
	mov.f32 	%f592, 0fFF800000;
	mov.f32 	%f593, %f592;
	@%p51 bra 	$L__BB349_40;
	cvt.u32.u64 	%r204, %rd13;
	setp.eq.s64 	%p52, %rd43, 1;
	setp.eq.s64 	%p53, %rd42, 1;
	setp.eq.s64 	%p54, %rd41, 1;
	add.s32 	%r205, %r204, %r6;
	div.s32 	%r206, %r205, %r7;
	mul.lo.s32 	%r207, %r206, %r7;
	sub.s32 	%r208, %r205, %r207;
	div.s32 	%r209, %r208, %r8;
	mul.lo.s32 	%r210, %r209, %r8;
	sub.s32 	%r211, %r208, %r210;
	selp.b32 	%r212, 0, %r206, %p54;
	selp.b32 	%r213, 0, %r209, %p53;
	selp.b32 	%r214, 0, %r211, %p52;
	mul.lo.s32 	%r215, %r10, %r212;
	mad.lo.s32 	%r216, %r11, %r213, %r215;
	mad.lo.s32 	%r217, %r12, %r214, %r216;
	shr.u32 	%r218, %r205, 31;
	add.s32 	%r219, %r205, %r218;
	shr.s32 	%r220, %r219, 1;
	mul.wide.s32 	%rd82, %r220, 8;
	add.s64 	%rd31, %rd1, %rd82;
	ld.global.f32 	%f172, [%rd31];
	shr.u32 	%r221, %r217, 31;
	add.s32 	%r222, %r217, %r221;
	shr.s32 	%r223, %r222, 1;
	mul.wide.s32 	%rd83, %r223, 2;
	add.s64 	%rd84, %rd2, %rd83;
	ld.global.v2.u8 	{%rs25, %rs26}, [%rd84];
	setp.eq.s16 	%p55, %rs25, 0;
	mul.f32 	%f173, %f172, %f130;
	selp.f32 	%f593, %f129, %f173, %p55;
	setp.eq.s16 	%p56, %rs26, 0;
	mov.f32 	%f592, %f129;
	@%p56 bra 	$L__BB349_39;
	ld.global.f32 	%f174, [%rd31+4];
	mul.f32 	%f592, %f174, %f130;
$L__BB349_39:
	max.f32 	%f175, %f566, %f593;
	max.f32 	%f566, %f175, %f592;
$L__BB349_40:
	setp.le.s64 	%p57, %rd51, %rd14;
	mov.f32 	%f596, 0fFF800000;
	mov.f32 	%f597, %f596;
	@%p57 bra 	$L__BB349_44;
	cvt.u32.u64 	%r224, %rd14;
	setp.eq.s64 	%p58, %rd43, 1;
	setp.eq.s64 	%p59, %rd42, 1;
	setp.eq.s64 	%p60, %rd41, 1;
	add.s32 	%r225, %r224, %r6;
	div.s32 	%r226, %r225, %r7;
	mul.lo.s32 	%r227, %r226, %r7;
	sub.s32 	%r228, %r225, %r227;
	div.s32 	%r229, %r228, %r8;
	mul.lo.s32 	%r230, %r229, %r8;
	sub.s32 	%r231, %r228, %r230;
	selp.b32 	%r232, 0, %r226, %p60;
	selp.b32 	%r233, 0, %r229, %p59;
	selp.b32 	%r234, 0, %r231, %p58;
	mul.lo.s32 	%r235, %r10, %r232;
	mad.lo.s32 	%r236, %r11, %r233, %r235;
	mad.lo.s32 	%r237, %r12, %r234, %r236;
	shr.u32 	%r238, %r225, 31;
	add.s32 	%r239, %r225, %r238;
	shr.s32 	%r240, %r239, 1;
	mul.wide.s32 	%rd85, %r240, 8;
	add.s64 	%rd32, %rd1, %rd85;
	ld.global.f32 	%f177, [%rd32];
	shr.u32 	%r241, %r237, 31;
	add.s32 	%r242, %r237, %r241;
	shr.s32 	%r243, %r242, 1;
	mul.wide.s32 	%rd86, %r243, 2;
	add.s64 	%rd87, %rd2, %rd86;
	ld.global.v2.u8 	{%rs27, %rs28}, [%rd87];
	setp.eq.s16 	%p61, %rs27, 0;
	mul.f32 	%f178, %f177, %f130;
	selp.f32 	%f597, %f129, %f178, %p61;
	setp.eq.s16 	%p62, %rs28, 0;
	mov.f32 	%f596, %f129;
	@%p62 bra 	$L__BB349_43;
	ld.global.f32 	%f179, [%rd32+4];
	mul.f32 	%f596, %f179, %f130;
$L__BB349_43:
	max.f32 	%f180, %f566, %f597;
	max.f32 	%f566, %f180, %f596;
$L__BB349_44:
	setp.le.s64 	%p63, %rd51, %rd15;
	mov.f32 	%f600, 0fFF800000;
	mov.f32 	%f601, %f600;
	@%p63 bra 	$L__BB349_48;
	cvt.u32.u64 	%r244, %rd15;
	setp.eq.s64 	%p64, %rd43, 1;
	setp.eq.s64 	%p65, %rd42, 1;
	setp.eq.s64 	%p66, %rd41, 1;
	add.s32 	%r245, %r244, %r6;
	div.s32 	%r246, %r245, %r7;
	mul.lo.s32 	%r247, %r246, %r7;
	sub.s32 	%r248, %r245, %r247;
	div.s32 	%r249, %r248, %r8;
	mul.lo.s32 	%r250, %r249, %r8;
	sub.s32 	%r251, %r248, %r250;
	selp.b32 	%r252, 0, %r246, %p66;
	selp.b32 	%r253, 0, %r249, %p65;
	selp.b32 	%r254, 0, %r251, %p64;
	mul.lo.s32 	%r255, %r10, %r252;
	mad.lo.s32 	%r256, %r11, %r253, %r255;
	mad.lo.s32 	%r257, %r12, %r254, %r256;
	shr.u32 	%r258, %r245, 31;
	add.s32 	%r259, %r245, %r258;
	shr.s32 	%r260, %r259, 1;
	mul.wide.s32 	%rd88, %r260, 8;
	add.s64 	%rd33, %rd1, %rd88;
	ld.global.f32 	%f182, [%rd33];
	shr.u32 	%r261, %r257, 31;
	add.s32 	%r262, %r257, %r261;
	shr.s32 	%r263, %r262, 1;
	mul.wide.s32 	%rd89, %r263, 2;
	add.s64 	%rd90, %rd2, %rd89;
	ld.global.v2.u8 	{%rs29, %rs30}, [%rd90];
	setp.eq.s16 	%p67, %rs29, 0;
	mul.f32 	%f183, %f182, %f130;
	selp.f32 	%f601, %f129, %f183, %p67;
	setp.eq.s16 	%p68, %rs30, 0;
	mov.f32 	%f600, %f129;
	@%p68 bra 	$L__BB349_47;
	ld.global.f32 	%f184, [%rd33+4];
	mul.f32 	%f600, %f184, %f130;
$L__BB349_47:
	max.f32 	%f185, %f566, %f601;
	max.f32 	%f566, %f185, %f600;
$L__BB349_48:
	setp.le.s64 	%p69, %rd51, %rd16;
	mov.f32 	%f604, 0fFF800000;
	mov.f32 	%f605, %f604;
	@%p69 bra 	$L__BB349_52;
	cvt.u32.u64 	%r264, %rd16;
	setp.eq.s64 	%p70, %rd43, 1;
	setp.eq.s64 	%p71, %rd42, 1;
	setp.eq.s64 	%p72, %rd41, 1;
	add.s32 	%r265, %r264, %r6;
	div.s32 	%r266, %r265, %r7;
	mul.lo.s32 	%r267, %r266, %r7;
	sub.s32 	%r268, %r265, %r267;
	div.s32 	%r269, %r268, %r8;
	mul.lo.s32 	%r270, %r269, %r8;
	sub.s32 	%r271, %r268, %r270;
	selp.b32 	%r272, 0, %r266, %p72;
	selp.b32 	%r273, 0, %r269, %p71;
	selp.b32 	%r274, 0, %r271, %p70;
	mul.lo.s32 	%r275, %r10, %r272;
	mad.lo.s32 	%r276, %r11, %r273, %r275;
	mad.lo.s32 	%r277, %r12, %r274, %r276;
	shr.u32 	%r278, %r265, 31;
	add.s32 	%r279, %r265, %r278;
	shr.s32 	%r280, %r279, 1;
	mul.wide.s32 	%rd91, %r280, 8;
	add.s64 	%rd34, %rd1, %rd91;
	ld.global.f32 	%f187, [%rd34];
	shr.u32 	%r281, %r277, 31;
	add.s32 	%r282, %r277, %r281;
	shr.s32 	%r283, %r282, 1;
	mul.wide.s32 	%rd92, %r283, 2;
	add.s64 	%rd93, %rd2, %rd92;
	ld.global.v2.u8 	{%rs31, %rs32}, [%rd93];
	setp.eq.s16 	%p73, %rs31, 0;
	mul.f32 	%f188, %f187, %f130;
	selp.f32 	%f605, %f129, %f188, %p73;
	setp.eq.s16 	%p74, %rs32, 0;
	mov.f32 	%f604, %f129;
	@%p74 bra 	$L__BB349_51;
	ld.global.f32 	%f189, [%rd34+4];
	mul.f32 	%f604, %f189, %f130;
$L__BB349_51:
	max.f32 	%f190, %f566, %f605;
	max.f32 	%f566, %f190, %f604;
$L__BB349_52:
	setp.le.s64 	%p75, %rd51, %rd17;
	mov.f32 	%f608, 0fFF800000;
	mov.f32 	%f609, %f608;
	@%p75 bra 	$L__BB349_56;
	cvt.u32.u64 	%r284, %rd17;
	setp.eq.s64 	%p76, %rd43, 1;
	setp.eq.s64 	%p77, %rd42, 1;
	setp.eq.s64 	%p78, %rd41, 1;
	add.s32 	%r285, %r284, %r6;
	div.s32 	%r286, %r285, %r7;
	mul.lo.s32 	%r287, %r286, %r7;
	sub.s32 	%r288, %r285, %r287;
	div.s32 	%r289, %r288, %r8;
	mul.lo.s32 	%r290, %r289, %r8;
	sub.s32 	%r291, %r288, %r290;
	selp.b32 	%r292, 0, %r286, %p78;
	selp.b32 	%r293, 0, %r289, %p77;
	selp.b32 	%r294, 0, %r291, %p76;
	mul.lo.s32 	%r295, %r10, %r292;
	mad.lo.s32 	%r296, %r11, %r293, %r295;
	mad.lo.s32 	%r297, %r12, %r294, %r296;
	shr.u32 	%r298, %r285, 31;
	add.s32 	%r299, %r285, %r298;
	shr.s32 	%r300, %r299, 1;
	mul.wide.s32 	%rd94, %r300, 8;
	add.s64 	%rd35, %rd1, %rd94;
	ld.global.f32 	%f192, [%rd35];
	shr.u32 	%r301, %r297, 31;
	add.s32 	%r302, %r297, %r301;
	shr.s32 	%r303, %r302, 1;
	mul.wide.s32 	%rd95, %r303, 2;
	add.s64 	%rd96, %rd2, %rd95;
	ld.global.v2.u8 	{%rs33, %rs34}, [%rd96];
	setp.eq.s16 	%p79, %rs33, 0;
	mul.f32 	%f193, %f192, %f130;
	selp.f32 	%f609, %f129, %f193, %p79;
	setp.eq.s16 	%p80, %rs34, 0;
	mov.f32 	%f608, %f129;
	@%p80 bra 	$L__BB349_55;
	ld.global.f32 	%f194, [%rd35+4];
	mul.f32 	%f608, %f194, %f130;
$L__BB349_55:
	max.f32 	%f195, %f566, %f609;
	max.f32 	%f566, %f195, %f608;
$L__BB349_56:
	setp.le.s64 	%p81, %rd51, %rd18;
	mov.f32 	%f612, 0fFF800000;
	mov.f32 	%f613, %f612;
	@%p81 bra 	$L__BB349_60;
	cvt.u32.u64 	%r304, %rd18;
	setp.eq.s64 	%p82, %rd43, 1;
	setp.eq.s64 	%p83, %rd42, 1;
	setp.eq.s64 	%p84, %rd41, 1;
	add.s32 	%r305, %r304, %r6;
	div.s32 	%r306, %r305, %r7;
	mul.lo.s32 	%r307, %r306, %r7;
	sub.s32 	%r308, %r305, %r307;
	div.s32 	%r309, %r308, %r8;
	mul.lo.s32 	%r310, %r309, %r8;
	sub.s32 	%r311, %r308, %r310;
	selp.b32 	%r312, 0, %r306, %p84;
	selp.b32 	%r313, 0, %r309, %p83;
	selp.b32 	%r314, 0, %r311, %p82;
	mul.lo.s32 	%r315, %r10, %r312;
	mad.lo.s32 	%r316, %r11, %r313, %r315;
	mad.lo.s32 	%r317, %r12, %r314, %r316;
	shr.u32 	%r318, %r305, 31;
	add.s32 	%r319, %r305, %r318;
	shr.s32 	%r320, %r319, 1;
	mul.wide.s32 	%rd97, %r320, 8;
	add.s64 	%rd36, %rd1, %rd97;
	ld.global.f32 	%f197, [%rd36];
	shr.u32 	%r321, %r317, 31;
	add.s32 	%r322, %r317, %r321;
	shr.s32 	%r323, %r322, 1;
	mul.wide.s32 	%rd98, %r323, 2;
	add.s64 	%rd99, %rd2, %rd98;
	ld.global.v2.u8 	{%rs35, %rs36}, [%rd99];
	setp.eq.s16 	%p85, %rs35, 0;
	mul.f32 	%f198, %f197, %f130;
	selp.f32 	%f613, %f129, %f198, %p85;
	setp.eq.s16 	%p86, %rs36, 0;
	mov.f32 	%f612, %f129;
	@%p86 bra 	$L__BB349_59;
	ld.global.f32 	%f199, [%rd36+4];
	mul.f32 	%f612, %f199, %f130;
$L__BB349_59:
	max.f32 	%f200, %f566, %f613;
	max.f32 	%f566, %f200, %f612;
$L__BB349_60:
	setp.le.s64 	%p87, %rd51, %rd5;
	mov.b32 	%r324, %f566;
	shfl.sync.bfly.b32	%r325|%p88, %r324, 16, 31, -1;
	mov.b32 	%f201, %r325;
	max.f32 	%f202, %f566, %f201;
	mov.b32 	%r326, %f202;
	shfl.sync.bfly.b32	%r327|%p89, %r326, 8, 31, -1;
	mov.b32 	%f203, %r327;
	max.f32 	%f204, %f202, %f203;
	mov.b32 	%r328, %f204;
	shfl.sync.bfly.b32	%r329|%p90, %r328, 4, 31, -1;
	mov.b32 	%f205, %r329;
	max.f32 	%f206, %f204, %f205;
	mov.b32 	%r330, %f206;
	shfl.sync.bfly.b32	%r331|%p91, %r330, 2, 31, -1;
	mov.b32 	%f207, %r331;
	max.f32 	%f208, %f206, %f207;
	mov.b32 	%r332, %f208;
	shfl.sync.bfly.b32	%r333|%p92, %r332, 1, 31, -1;
	mov.b32 	%f209, %r333;
	max.f32 	%f210, %f208, %f209;
	sub.f32 	%f211, %f561, %f210;
	fma.rn.f32 	%f212, %f211, 0f3BBB989D, 0f3F000000;
	cvt.sat.f32.f32 	%f213, %f212;
	mov.f32 	%f214, 0f4B400001;
	mov.f32 	%f215, 0f437C0000;
	fma.rm.f32 	%f216, %f213, %f215, %f214;
	add.f32 	%f217, %f216, 0fCB40007F;
	neg.f32 	%f218, %f217;
	fma.rn.f32 	%f219, %f211, 0f3FB8AA3B, %f218;
	fma.rn.f32 	%f220, %f211, 0f32A57060, %f219;
	mov.b32 	%r334, %f216;
	shl.b32 	%r335, %r334, 23;
	mov.b32 	%f221, %r335;
	ex2.approx.ftz.f32 	%f222, %f220;
	mul.f32 	%f223, %f222, %f221;
	add.f32 	%f224, %f223, 0f00000000;
	sub.f32 	%f225, %f560, %f210;
	fma.rn.f32 	%f226, %f225, 0f3BBB989D, 0f3F000000;
	cvt.sat.f32.f32 	%f227, %f226;
	fma.rm.f32 	%f228, %f227, %f215, %f214;
	add.f32 	%f229, %f228, 0fCB40007F;
	neg.f32 	%f230, %f229;
	fma.rn.f32 	%f231, %f225, 0f3FB8AA3B, %f230;
	fma.rn.f32 	%f232, %f225, 0f32A57060, %f231;
	mov.b32 	%r336, %f228;
	shl.b32 	%r337, %r336, 23;
	mov.b32 	%f233, %r337;
	ex2.approx.ftz.f32 	%f234, %f232;
	mul.f32 	%f235, %f234, %f233;
	add.f32 	%f236, %f224, %f235;
	sub.f32 	%f237, %f565, %f210;
	fma.rn.f32 	%f238, %f237, 0f3BBB989D, 0f3F000000;
	cvt.sat.f32.f32 	%f239, %f238;
	fma.rm.f32 	%f240, %f239, %f215, %f214;
	add.f32 	%f241, %f240, 0fCB40007F;
	neg.f32 	%f242, %f241;
	fma.rn.f32 	%f243, %f237, 0f3FB8AA3B, %f242;
	fma.rn.f32 	%f244, %f237, 0f32A57060, %f243;
	mov.b32 	%r338, %f240;
	shl.b32 	%r339, %r338, 23;
	mov.b32 	%f245, %r339;
	ex2.approx.ftz.f32 	%f246, %f244;
	mul.f32 	%f247, %f246, %f245;
	add.f32 	%f248, %f236, %f247;
	sub.f32 	%f249, %f564, %f210;
	fma.rn.f32 	%f250, %f249, 0f3BBB989D, 0f3F000000;
	cvt.sat.f32.f32 	%f251, %f250;
	fma.rm.f32 	%f252, %f251, %f215, %f214;
	add.f32 	%f253, %f252, 0fCB40007F;
	neg.f32 	%f254, %f253;
	fma.rn.f32 	%f255, %f249, 0f3FB8AA3B, %f254;
	fma.rn.f32 	%f256, %f249, 0f32A57060, %f255;
	mov.b32 	%r340, %f252;
	shl.b32 	%r341, %r340, 23;
	mov.b32 	%f257, %r341;
	ex2.approx.ftz.f32 	%f258, %f256;
	mul.f32 	%f259, %f258, %f257;
	add.f32 	%f260, %f248, %f259;
	sub.f32 	%f261, %f569, %f210;
	fma.rn.f32 	%f262, %f261, 0f3BBB989D, 0f3F000000;
	cvt.sat.f32.f32 	%f263, %f262;
	fma.rm.f32 	%f264, %f263, %f215, %f214;
	add.f32 	%f265, %f264, 0fCB40007F;
	neg.f32 	%f266, %f265;
	fma.rn.f32 	%f267, %f261, 0f3FB8AA3B, %f266;
	fma.rn.f32 	%f268, %f261, 0f32A57060, %f267;
	mov.b32 	%r342, %f264;
	shl.b32 	%r343, %r342, 23;
	mov.b32 	%f269, %r343;
	ex2.approx.ftz.f32 	%f270, %f268;
	mul.f32 	%f271, %f270, %f269;
	add.f32 	%f272, %f260, %f271;
	sub.f32 	%f273, %f568, %f210;
	fma.rn.f32 	%f274, %f273, 0f3BBB989D, 0f3F000000;
	cvt.sat.f32.f32 	%f275, %f274;
	fma.rm.f32 	%f276, %f275, %f215, %f214;
	add.f32 	%f277, %f276, 0fCB40007F;
	neg.f32 	%f278, %f277;
	fma.rn.f32 	%f279, %f273, 0f3FB8AA3B, %f278;
	fma.rn.f32 	%f280, %f273, 0f32A57060, %f279;
	mov.b32 	%r344, %f276;
	shl.b32 	%r345, %r344, 23;
	mov.b32 	%f281, %r345;
	ex2.approx.ftz.f32 	%f282, %f280;
	mul.f32 	%f283, %f282, %f281;
	add.f32 	%f284, %f272, %f283;
	sub.f32 	%f285, %f573, %f210;
	fma.rn.f32 	%f286, %f285, 0f3BBB989D, 0f3F000000;
	cvt.sat.f32.f32 	%f287, %f286;
	fma.rm.f32 	%f288, %f287, %f215, %f214;
	add.f32 	%f289, %f288, 0fCB40007F;
	neg.f32 	%f290, %f289;
	fma.rn.f32 	%f291, %f285, 0f3FB8AA3B, %f290;
	fma.rn.f32 	%f292, %f285, 0f32A57060, %f291;
	mov.b32 	%r346, %f288;
	shl.b32 	%r347, %r346, 23;
	mov.b32 	%f293, %r347;
	ex2.approx.ftz.f32 	%f294, %f292;
	mul.f32 	%f295, %f294, %f293;
	add.f32 	%f296, %f284, %f295;
	sub.f32 	%f297, %f572, %f210;
	fma.rn.f32 	%f298, %f297, 0f3BBB989D, 0f3F000000;
	cvt.sat.f32.f32 	%f299, %f298;
	fma.rm.f32 	%f300, %f299, %f215, %f214;
	add.f32 	%f301, %f300, 0fCB40007F;
	neg.f32 	%f302, %f301;
	fma.rn.f32 	%f303, %f297, 0f3FB8AA3B, %f302;
	fma.rn.f32 	%f304, %f297, 0f32A57060, %f303;
	mov.b32 	%r348, %f300;
	shl.b32 	%r349, %r348, 23;
	mov.b32 	%f305, %r349;
	ex2.approx.ftz.f32 	%f306, %f304;
	mul.f32 	%f307, %f306, %f305;
	add.f32 	%f308, %f296, %f307;
	sub.f32 	%f309, %f577, %f210;
	fma.rn.f32 	%f310, %f309, 0f3BBB989D, 0f3F000000;
	cvt.sat.f32.f32 	%f311, %f310;
	fma.rm.f32 	%f312, %f311, %f215, %f214;
	add.f32 	%f313, %f312, 0fCB40007F;
	neg.f32 	%f314, %f313;
	fma.rn.f32 	%f315, %f309, 0f3FB8AA3B, %f314;
	fma.rn.f32 	%f316, %f309, 0f32A57060, %f315;
	mov.b32 	%r350, %f312;
	shl.b32 	%r351, %r350, 23;
	mov.b32 	%f317, %r351;
	ex2.approx.ftz.f32 	%f318, %f316;
	mul.f32 	%f319, %f318, %f317;
	add.f32 	%f320, %f308, %f319;
	sub.f32 	%f321, %f576, %f210;
	fma.rn.f32 	%f322, %f321, 0f3BBB989D, 0f3F000000;
	cvt.sat.f32.f32 	%f323, %f322;
	fma.rm.f32 	%f324, %f323, %f215, %f214;
	add.f32 	%f325, %f324, 0fCB40007F;
	neg.f32 	%f326, %f325;
	fma.rn.f32 	%f327, %f321, 0f3FB8AA3B, %f326;
	fma.rn.f32 	%f328, %f321, 0f32A57060, %f327;
	mov.b32 	%r352, %f324;
	shl.b32 	%r353, %r352, 23;
	mov.b32 	%f329, %r353;
	ex2.approx.ftz.f32 	%f330, %f328;
	mul.f32 	%f331, %f330, %f329;
	add.f32 	%f332, %f320, %f331;
	sub.f32 	%f333, %f581, %f210;
	fma.rn.f32 	%f334, %f333, 0f3BBB989D, 0f3F000000;
	cvt.sat.f32.f32 	%f335, %f334;
	fma.rm.f32 	%f336, %f335, %f215, %f214;
	add.f32 	%f337, %f336, 0fCB40007F;
	neg.f32 	%f338, %f337;
	fma.rn.f32 	%f339, %f333, 0f3FB8AA3B, %f338;
	fma.rn.f32 	%f340, %f333, 0f32A57060, %f339;
	mov.b32 	%r354, %f336;
	shl.b32 	%r355, %r354, 23;
	mov.b32 	%f341, %r355;
	ex2.approx.ftz.f32 	%f342, %f340;
	mul.f32 	%f343, %f342, %f341;
	add.f32 	%f344, %f332, %f343;
	sub.f32 	%f345, %f580, %f210;
	fma.rn.f32 	%f346, %f345, 0f3BBB989D, 0f3F000000;
	cvt.sat.f32.f32 	%f347, %f346;
	fma.rm.f32 	%f348, %f347, %f215, %f214;
	add.f32 	%f349, %f348, 0fCB40007F;
	neg.f32 	%f350, %f349;
	fma.rn.f32 	%f351, %f345, 0f3FB8AA3B, %f350;
	fma.rn.f32 	%f352, %f345, 0f32A57060, %f351;
	mov.b32 	%r356, %f348;
	shl.b32 	%r357, %r356, 23;
	mov.b32 	%f353, %r357;
	ex2.approx.ftz.f32 	%f354, %f352;
	mul.f32 	%f355, %f354, %f353;
	add.f32 	%f356, %f344, %f355;
	sub.f32 	%f357, %f585, %f210;
	fma.rn.f32 	%f358, %f357, 0f3BBB989D, 0f3F000000;
	cvt.sat.f32.f32 	%f359, %f358;
	fma.rm.f32 	%f360, %f359, %f215, %f214;
	add.f32 	%f361, %f360, 0fCB40007F;
	neg.f32 	%f362, %f361;
	fma.rn.f32 	%f363, %f357, 0f3FB8AA3B, %f362;
	fma.rn.f32 	%f364, %f357, 0f32A57060, %f363;
	mov.b32 	%r358, %f360;
	shl.b32 	%r359, %r358, 23;
	mov.b32 	%f365, %r359;
	ex2.approx.ftz.f32 	%f366, %f364;
	mul.f32 	%f367, %f366, %f365;
	add.f32 	%f368, %f356, %f367;
	sub.f32 	%f369, %f584, %f210;
	fma.rn.f32 	%f370, %f369, 0f3BBB989D, 0f3F000000;
	cvt.sat.f32.f32 	%f371, %f370;
	fma.rm.f32 	%f372, %f371, %f215, %f214;
	add.f32 	%f373, %f372, 0fCB40007F;
	neg.f32 	%f374, %f373;
	fma.rn.f32 	%f375, %f369, 0f3FB8AA3B, %f374;
	fma.rn.f32 	%f376, %f369, 0f32A57060, %f375;
	mov.b32 	%r360, %f372;
	shl.b32 	%r361, %r360, 23;
	mov.b32 	%f377, %r361;
	ex2.approx.ftz.f32 	%f378, %f376;
	mul.f32 	%f379, %f378, %f377;
	add.f32 	%f380, %f368, %f379;
	sub.f32 	%f381, %f589, %f210;
	fma.rn.f32 	%f382, %f381, 0f3BBB989D, 0f3F000000;
	cvt.sat.f32.f32 	%f383, %f382;
	fma.rm.f32 	%f384, %f383, %f215, %f214;
	add.f32 	%f385, %f384, 0fCB40007F;
	neg.f32 	%f386, %f385;
	fma.rn.f32 	%f387, %f381, 0f3FB8AA3B, %f386;
	fma.rn.f32 	%f388, %f381, 0f32A57060, %f387;
	mov.b32 	%r362, %f384;
	shl.b32 	%r363, %r362, 23;
	mov.b32 	%f389, %r363;
	ex2.approx.ftz.f32 	%f390, %f388;
	mul.f32 	%f391, %f390, %f389;
	add.f32 	%f392, %f380, %f391;
	sub.f32 	%f393, %f588, %f210;
	fma.rn.f32 	%f394, %f393, 0f3BBB989D, 0f3F000000;
	cvt.sat.f32.f32 	%f395, %f394;
	fma.rm.f32 	%f396, %f395, %f215, %f214;
	add.f32 	%f397, %f396, 0fCB40007F;
	neg.f32 	%f398, %f397;
	fma.rn.f32 	%f399, %f393, 0f3FB8AA3B, %f398;
	fma.rn.f32 	%f400, %f393, 0f32A57060, %f399;
	mov.b32 	%r364, %f396;
	shl.b32 	%r365, %r364, 23;
	mov.b32 	%f401, %r365;
	ex2.approx.ftz.f32 	%f402, %f400;
	mul.f32 	%f403, %f402, %f401;
	add.f32 	%f404, %f392, %f403;
	sub.f32 	%f405, %f593, %f210;
	fma.rn.f32 	%f406, %f405, 0f3BBB989D, 0f3F000000;
	cvt.sat.f32.f32 	%f407, %f406;
	fma.rm.f32 	%f408, %f407, %f215, %f214;
	add.f32 	%f409, %f408, 0fCB40007F;
	neg.f32 	%f410, %f409;
	fma.rn.f32 	%f411, %f405, 0f3FB8AA3B, %f410;
	fma.rn.f32 	%f412, %f405, 0f32A57060, %f411;
	mov.b32 	%r366, %f408;
	shl.b32 	%r367, %r366, 23;
	mov.b32 	%f413, %r367;
	ex2.approx.ftz.f32 	%f414, %f412;
	mul.f32 	%f415, %f414, %f413;
	add.f32 	%f416, %f404, %f415;
	sub.f32 	%f417, %f592, %f210;
	fma.rn.f32 	%f418, %f417, 0f3BBB989D, 0f3F000000;
	cvt.sat.f32.f32 	%f419, %f418;
	fma.rm.f32 	%f420, %f419, %f215, %f214;
	add.f32 	%f421, %f420, 0fCB40007F;
	neg.f32 	%f422, %f421;
	fma.rn.f32 	%f423, %f417, 0f3FB8AA3B, %f422;
	fma.rn.f32 	%f424, %f417, 0f32A57060, %f423;
	mov.b32 	%r368, %f420;
	shl.b32 	%r369, %r368, 23;
	mov.b32 	%f425, %r369;
	ex2.approx.ftz.f32 	%f426, %f424;
	mul.f32 	%f427, %f426, %f425;
	add.f32 	%f428, %f416, %f427;
	sub.f32 	%f429, %f597, %f210;
	fma.rn.f32 	%f430, %f429, 0f3BBB989D, 0f3F000000;
	cvt.sat.f32.f32 	%f431, %f430;
	fma.rm.f32 	%f432, %f431, %f215, %f214;
	add.f32 	%f433, %f432, 0fCB40007F;
	neg.f32 	%f434, %f433;
	fma.rn.f32 	%f435, %f429, 0f3FB8AA3B, %f434;
	fma.rn.f32 	%f436, %f429, 0f32A57060, %f435;
	mov.b32 	%r370, %f432;
	shl.b32 	%r371, %r370, 23;
	mov.b32 	%f437, %r371;
	ex2.approx.ftz.f32 	%f438, %f436;
	mul.f32 	%f439, %f438, %f437;
	add.f32 	%f440, %f428, %f439;
	sub.f32 	%f441, %f596, %f210;
	fma.rn.f32 	%f442, %f441, 0f3BBB989D, 0f3F000000;
	cvt.sat.f32.f32 	%f443, %f442;
	fma.rm.f32 	%f444, %f443, %f215, %f214;
	add.f32 	%f445, %f444, 0fCB40007F;
	neg.f32 	%f446, %f445;
	fma.rn.f32 	%f447, %f441, 0f3FB8AA3B, %f446;
	fma.rn.f32 	%f448, %f441, 0f32A57060, %f447;
	mov.b32 	%r372, %f444;
	shl.b32 	%r373, %r372, 23;
	mov.b32 	%f449, %r373;
	ex2.approx.ftz.f32 	%f450, %f448;
	mul.f32 	%f451, %f450, %f449;
	add.f32 	%f452, %f440, %f451;
	sub.f32 	%f453, %f601, %f210;
	fma.rn.f32 	%f454, %f453, 0f3BBB989D, 0f3F000000;
	cvt.sat.f32.f32 	%f455, %f454;
	fma.rm.f32 	%f456, %f455, %f215, %f214;
	add.f32 	%f457, %f456, 0fCB40007F;
	neg.f32 	%f458, %f457;
	fma.rn.f32 	%f459, %f453, 0f3FB8AA3B, %f458;
	fma.rn.f32 	%f460, %f453, 0f32A57060, %f459;
	mov.b32 	%r374, %f456;
	shl.b32 	%r375, %r374, 23;
	mov.b32 	%f461, %r375;
	ex2.approx.ftz.f32 	%f462, %f460;
	mul.f32 	%f463, %f462, %f461;
	add.f32 	%f464, %f452, %f463;
	sub.f32 	%f465, %f600, %f210;
	fma.rn.f32 	%f466, %f465, 0f3BBB989D, 0f3F000000;
	cvt.sat.f32.f32 	%f467, %f466;
	fma.rm.f32 	%f468, %f467, %f215, %f214;
	add.f32 	%f469, %f468, 0fCB40007F;
	neg.f32 	%f470, %f469;
	fma.rn.f32 	%f471, %f465, 0f3FB8AA3B, %f470;
	fma.rn.f32 	%f472, %f465, 0f32A57060, %f471;
	mov.b32 	%r376, %f468;
	shl.b32 	%r377, %r376, 23;
	mov.b32 	%f473, %r377;
	ex2.approx.ftz.f32 	%f474, %f472;
	mul.f32 	%f475, %f474, %f473;
	add.f32 	%f476, %f464, %f475;
	sub.f32 	%f477, %f605, %f210;
	fma.rn.f32 	%f478, %f477, 0f3BBB989D, 0f3F000000;
	cvt.sat.f32.f32 	%f479, %f478;
	fma.rm.f32 	%f480, %f479, %f215, %f214;
	add.f32 	%f481, %f480, 0fCB40007F;
	neg.f32 	%f482, %f481;
	fma.rn.f32 	%f483, %f477, 0f3FB8AA3B, %f482;
	fma.rn.f32 	%f484, %f477, 0f32A57060, %f483;
	mov.b32 	%r378, %f480;
	shl.b32 	%r379, %r378, 23;
	mov.b32 	%f485, %r379;
	ex2.approx.ftz.f32 	%f486, %f484;
	mul.f32 	%f487, %f486, %f485;
	add.f32 	%f488, %f476, %f487;
	sub.f32 	%f489, %f604, %f210;
	fma.rn.f32 	%f490, %f489, 0f3BBB989D, 0f3F000000;
	cvt.sat.f32.f32 	%f491, %f490;
	fma.rm.f32 	%f492, %f491, %f215, %f214;
	add.f32 	%f493, %f492, 0fCB40007F;
	neg.f32 	%f494, %f493;
	fma.rn.f32 	%f495, %f489, 0f3FB8AA3B, %f494;
	fma.rn.f32 	%f496, %f489, 0f32A57060, %f495;
	mov.b32 	%r380, %f492;
	shl.b32 	%r381, %r380, 23;
	mov.b32 	%f497, %r381;
	ex2.approx.ftz.f32 	%f498, %f496;
	mul.f32 	%f499, %f498, %f497;
	add.f32 	%f500, %f488, %f499;
	sub.f32 	%f501, %f609, %f210;
	fma.rn.f32 	%f502, %f501, 0f3BBB989D, 0f3F000000;
	cvt.sat.f32.f32 	%f503, %f502;
	fma.rm.f32 	%f504, %f503, %f215, %f214;
	add.f32 	%f505, %f504, 0fCB40007F;
	neg.f32 	%f506, %f505;
	fma.rn.f32 	%f507, %f501, 0f3FB8AA3B, %f506;
	fma.rn.f32 	%f508, %f501, 0f32A57060, %f507;
	mov.b32 	%r382, %f504;
	shl.b32 	%r383, %r382, 23;
	mov.b32 	%f509, %r383;
	ex2.approx.ftz.f32 	%f510, %f508;
	mul.f32 	%f511, %f510, %f509;
	add.f32 	%f512, %f500, %f511;
	sub.f32 	%f513, %f608, %f210;
	fma.rn.f32 	%f514, %f513, 0f3BBB989D, 0f3F000000;
	cvt.sat.f32.f32 	%f515, %f514;
	fma.rm.f32 	%f516, %f515, %f215, %f214;
	add.f32 	%f517, %f516, 0fCB40007F;
	neg.f32 	%f518, %f517;
	fma.rn.f32 	%f519, %f513, 0f3FB8AA3B, %f518;
	fma.rn.f32 	%f520, %f513, 0f32A57060, %f519;
	mov.b32 	%r384, %f516;
	shl.b32 	%r385, %r384, 23;
	mov.b32 	%f521, %r385;
	ex2.approx.ftz.f32 	%f522, %f520;
	mul.f32 	%f523, %f522, %f521;
	add.f32 	%f524, %f512, %f523;
	sub.f32 	%f525, %f613, %f210;
	fma.rn.f32 	%f526, %f525, 0f3BBB989D, 0f3F000000;
	cvt.sat.f32.f32 	%f527, %f526;
	fma.rm.f32 	%f528, %f527, %f215, %f214;
	add.f32 	%f529, %f528, 0fCB40007F;
	neg.f32 	%f530, %f529;
	fma.rn.f32 	%f531, %f525, 0f3FB8AA3B, %f530;
	fma.rn.f32 	%f532, %f525, 0f32A57060, %f531;
	mov.b32 	%r386, %f528;
	shl.b32 	%r387, %r386, 23;
	mov.b32 	%f533, %r387;
	ex2.approx.ftz.f32 	%f534, %f532;
	mul.f32 	%f535, %f534, %f533;
	add.f32 	%f536, %f524, %f535;
	sub.f32 	%f537, %f612, %f210;
	fma.rn.f32 	%f538, %f537, 0f3BBB989D, 0f3F000000;
	cvt.sat.f32.f32 	%f539, %f538;
	fma.rm.f32 	%f540, %f539, %f215, %f214;
	add.f32 	%f541, %f540, 0fCB40007F;
	neg.f32 	%f542, %f541;
	fma.rn.f32 	%f543, %f537, 0f3FB8AA3B, %f542;
	fma.rn.f32 	%f544, %f537, 0f32A57060, %f543;
	mov.b32 	%r388, %f540;
	shl.b32 	%r389, %r388, 23;
	mov.b32 	%f545, %r389;
	ex2.approx.ftz.f32 	%f546, %f544;
	mul.f32 	%f547, %f546, %f545;
	add.f32 	%f548, %f536, %f547;
	mov.b32 	%r390, %f548;
	shfl.sync.bfly.b32	%r391|%p93, %r390, 16, 31, -1;
	mov.b32 	%f549, %r391;
	add.f32 	%f550, %f548, %f549;
	mov.b32 	%r392, %f550;
	shfl.sync.bfly.b32	%r393|%p94, %r392, 8, 31, -1;
	mov.b32 	%f551, %r393;
	add.f32 	%f552, %f550, %f551;
	mov.b32 	%r394, %f552;
	shfl.sync.bfly.b32	%r395|%p95, %r394, 4, 31, -1;
	mov.b32 	%f553, %r395;
	add.f32 	%f554, %f552, %f553;
	mov.b32 	%r396, %f554;
	shfl.sync.bfly.b32	%r397|%p96, %r396, 2, 31, -1;
	mov.b32 	%f555, %r397;
	add.f32 	%f556, %f554, %f555;
	mov.b32 	%r398, %f556;
	shfl.sync.bfly.b32	%r399|%p97, %r398, 1, 31, -1;
	mov.b32 	%f557, %r399;
	add.f32 	%f558, %f556, %f557;
	div.rn.f32 	%f101, %f223, %f558;
	div.rn.f32 	%f102, %f235, %f558;
	div.rn.f32 	%f103, %f247, %f558;
	div.rn.f32 	%f104, %f259, %f558;
	div.rn.f32 	%f105, %f271, %f558;
	div.rn.f32 	%f106, %f283, %f558;
	div.rn.f32 	%f107, %f295, %f558;
	div.rn.f32 	%f108, %f307, %f558;
	div.rn.f32 	%f109, %f319, %f558;
	div.rn.f32 	%f110, %f331, %f558;
	div.rn.f32 	%f111, %f343, %f558;
	div.rn.f32 	%f112, %f355, %f558;
	div.rn.f32 	%f113, %f367, %f558;
	div.rn.f32 	%f114, %f379, %f558;
	div.rn.f32 	%f115, %f391, %f558;
	div.rn.f32 	%f116, %f403, %f558;
	div.rn.f32 	%f117, %f415, %f558;
	div.rn.f32 	%f118, %f427, %f558;
	div.rn.f32 	%f119, %f439, %f558;
	div.rn.f32 	%f120, %f451, %f558;
	div.rn.f32 	%f121, %f463, %f558;
	div.rn.f32 	%f122, %f475, %f558;
	div.rn.f32 	%f123, %f487, %f558;
	div.rn.f32 	%f124, %f499, %f558;
	div.rn.f32 	%f125, %f511, %f558;
	div.rn.f32 	%f126, %f523, %f558;
	div.rn.f32 	%f127, %f535, %f558;
	div.rn.f32 	%f128, %f547, %f558;
	mul.lo.s64 	%rd37, %rd187, %rd49;
	@%p87 bra 	$L__BB349_62;
	add.s64 	%rd100, %rd37, %rd5;
	shr.u64 	%rd101, %rd100, 63;
	add.s64 	%rd102, %rd100, %rd101;
	shl.b64 	%rd103, %rd102, 2;
	and.b64  	%rd104, %rd103, -8;
	add.s64 	%rd105, %rd3, %rd104;
	st.global.v2.f32 	[%rd105], {%f101, %f102};
$L__BB349_62:
	setp.le.s64 	%p98, %rd51, %rd6;
	@%p98 bra 	$L__BB349_64;
	add.s64 	%rd106, %rd37, %rd6;
	shr.u64 	%rd107, %rd106, 63;
	add.s64 	%rd108, %rd106, %rd107;
	shl.b64 	%rd109, %rd108, 2;
	and.b64  	%rd110, %rd109, -8;
	add.s64 	%rd111, %rd3, %rd110;
	st.global.v2.f32 	[%rd111], {%f103, %f104};
$L__BB349_64:
	setp.le.s64 	%p99, %rd51, %rd7;
	@%p99 bra 	$L__BB349_66;
	add.s64 	%rd112, %rd37, %rd7;
	shr.u64 	%rd113, %rd112, 63;
	add.s64 	%rd114, %rd112, %rd113;
	shl.b64 	%rd115, %rd114, 2;
	and.b64  	%rd116, %rd115, -8;
	add.s64 	%rd117, %rd3, %rd116;
	st.global.v2.f32 	[%rd117], {%f105, %f106};
$L__BB349_66:
	setp.le.s64 	%p100, %rd51, %rd8;
	@%p100 bra 	$L__BB349_68;
	add.s64 	%rd118, %rd37, %rd8;
	shr.u64 	%rd119, %rd118, 63;
	add.s64 	%rd120, %rd118, %rd119;
	shl.b64 	%rd121, %rd120, 2;
	and.b64  	%rd122, %rd121, -8;
	add.s64 	%rd123, %rd3, %rd122;
	st.global.v2.f32 	[%rd123], {%f107, %f108};
$L__BB349_68:
	setp.le.s64 	%p101, %rd51, %rd9;
	@%p101 bra 	$L__BB349_70;
	add.s64 	%rd124, %rd37, %rd9;
	shr.u64 	%rd125, %rd124, 63;
	add.s64 	%rd126, %rd124, %rd125;
	shl.b64 	%rd127, %rd126, 2;
	and.b64  	%rd128, %rd127, -8;
	add.s64 	%rd129, %rd3, %rd128;
	st.global.v2.f32 	[%rd129], {%f109, %f110};
$L__BB349_70:
	setp.le.s64 	%p102, %rd51, %rd10;
	@%p102 bra 	$L__BB349_72;
	add.s64 	%rd130, %rd37, %rd10;
	shr.u64 	%rd131, %rd130, 63;
	add.s64 	%rd132, %rd130, %rd131;
	shl.b64 	%rd133, %rd132, 2;
	and.b64  	%rd134, %rd133, -8;
	add.s64 	%rd135, %rd3, %rd134;
	st.global.v2.f32 	[%rd135], {%f111, %f112};
$L__BB349_72:
	setp.le.s64 	%p103, %rd51, %rd11;
	@%p103 bra 	$L__BB349_74;
	add.s64 	%rd136, %rd37, %rd11;
	shr.u64 	%rd137, %rd136, 63;
	add.s64 	%rd138, %rd136, %rd137;
	shl.b64 	%rd139, %rd138, 2;
	and.b64  	%rd140, %rd139, -8;
	add.s64 	%rd141, %rd3, %rd140;
	st.global.v2.f32 	[%rd141], {%f113, %f114};
$L__BB349_74:
	setp.le.s64 	%p104, %rd51, %rd12;
	@%p104 bra 	$L__BB349_76;
	add.s64 	%rd142, %rd37, %rd12;
	shr.u64 	%rd143, %rd142, 63;
	add.s64 	%rd144, %rd142, %rd143;
	shl.b64 	%rd145, %rd144, 2;
	and.b64  	%rd146, %rd145, -8;
	add.s64 	%rd147, %rd3, %rd146;
	st.global.v2.f32 	[%rd147], {%f115, %f116};
$L__BB349_76:
	setp.le.s64 	%p105, %rd51, %rd13;
	@%p105 bra 	$L__BB349_78;
	add.s64 	%rd148, %rd37, %rd13;
	shr.u64 	%rd149, %rd148, 63;
	add.s64 	%rd150, %rd148, %rd149;
	shl.b64 	%rd151, %rd150, 2;
	and.b64  	%rd152, %rd151, -8;
	add.s64 	%rd153, %rd3, %rd152;
	st.global.v2.f32 	[%rd153], {%f117, %f118};
$L__BB349_78:
	setp.le.s64 	%p106, %rd51, %rd14;
	@%p106 bra 	$L__BB349_80;
	add.s64 	%rd154, %rd37, %rd14;
	shr.u64 	%rd155, %rd154, 63;
	add.s64 	%rd156, %rd154, %rd155;
	shl.b64 	%rd157, %rd156, 2;
	and.b64  	%rd158, %rd157, -8;
	add.s64 	%rd159, %rd3, %rd158;
	st.global.v2.f32 	[%rd159], {%f119, %f120};
$L__BB349_80:
	setp.le.s64 	%p107, %rd51, %rd15;
	@%p107 bra 	$L__BB349_82;
	add.s64 	%rd160, %rd37, %rd15;
	shr.u64 	%rd161, %rd160, 63;
	add.s64 	%rd162, %rd160, %rd161;
	shl.b64 	%rd163, %rd162, 2;
	and.b64  	%rd164, %rd163, -8;
	add.s64 	%rd165, %rd3, %rd164;
	st.global.v2.f32 	[%rd165], {%f121, %f122};
$L__BB349_82:
	setp.le.s64 	%p108, %rd51, %rd16;
	@%p108 bra 	$L__BB349_84;
	add.s64 	%rd166, %rd37, %rd16;
	shr.u64 	%rd167, %rd166, 63;
	add.s64 	%rd168, %rd166, %rd167;
	shl.b64 	%rd169, %rd168, 2;
	and.b64  	%rd170, %rd169, -8;
	add.s64 	%rd171, %rd3, %rd170;
	st.global.v2.f32 	[%rd171], {%f123, %f124};
$L__BB349_84:
	setp.le.s64 	%p109, %rd51, %rd17;
	@%p109 bra 	$L__BB349_86;
	add.s64 	%rd172, %rd37, %rd17;
	shr.u64 	%rd173, %rd172, 63;
	add.s64 	%rd174, %rd172, %rd173;
	shl.b64 	%rd175, %rd174, 2;
	and.b64  	%rd176, %rd175, -8;
	add.s64 	%rd177, %rd3, %rd176;
	st.global.v2.f32 	[%rd177], {%f125, %f126};
$L__BB349_86:
	setp.le.s64 	%p110, %rd51, %rd18;
	@%p110 bra 	$L__BB349_88;
	add.s64 	%rd178, %rd37, %rd18;
	shr.u64 	%rd179, %rd178, 63;
	add.s64 	%rd180, %rd178, %rd179;
	shl.b64 	%rd181, %rd180, 2;
	and.b64  	%rd182, %rd181, -8;
	add.s64 	%rd183, %rd3, %rd182;
	st.global.v2.f32 	[%rd183], {%f127, %f128};
$L__BB349_88:
	ld.param.u64 	%rd186, [_Z15SoftmaxWarpImplI22BroadcastScaleMaskLoadIffbLm3EiE11DirectStoreIffEfLi2ELi28ELi32ELi1ELb1EL9Algorithm0EEvT_T0_ll_param_2];
	mov.u32 	%r400, %nctaid.x;
	mov.u32 	%r401, %ntid.y;
	mul.lo.s32 	%r402, %r400, %r401;
	cvt.s64.s32 	%rd184, %r402;
	add.s64 	%rd187, %rd187, %rd184;
	setp.lt.s64 	%p111, %rd187, %rd186;
	@%p111 bra 	$L__BB349_4;
$L__BB349_89:
	ret;

}
	// .globl	_Z15SoftmaxWarpImplI22BroadcastScaleMaskLoadIffbLm3EiE11DirectStoreIffEfLi2ELi30ELi32ELi1ELb0EL9Algorithm0EEvT_T0_ll
.visible .entry _Z15SoftmaxWarpImplI22BroadcastScaleMaskLoadIffbLm3EiE11DirectStoreIffEfLi2ELi30ELi32ELi1ELb0EL9Algorithm0EEvT_T0_ll(
	.param .align 8 .b8 _Z15SoftmaxWarpImplI22BroadcastScaleMaskLoadIffbLm3EiE11DirectStoreIffEfLi2ELi30ELi32ELi1ELb0EL9Algorithm0EEvT_T0_ll_param_0[112],
	.param .align 8 .b8 _Z15SoftmaxWarpImplI22BroadcastScaleMaskLoadIffbLm3EiE11DirectStoreIffEfLi2ELi30ELi32ELi1ELb0EL9Algorithm0EEvT_T0_ll_param_1[16],
	.param .u64 _Z15SoftmaxWarpImplI22BroadcastScaleMaskLoadIffbLm3EiE11DirectStoreIffEfLi2ELi30ELi32ELi1ELb0EL9Algorithm0EEvT_T0_ll_param_2,
	.param .u64 _Z15SoftmaxWarpImplI22BroadcastScaleMaskLoadIffbLm3EiE11DirectStoreIffEfLi2ELi30ELi32ELi1ELb0EL9Algorithm0EEvT_T0_ll_param_3
)
{
	.reg .pred 	%p<89>;
	.reg .b16 	%rs<39>;
	.reg .b32 	%r<398>;
	.reg .b32 	%f<552>;
	.reg .b64 	%rd<183>;

	ld.param.u64 	%rd38, [_Z15SoftmaxWarpImplI22BroadcastScaleMaskLoadIffbLm3EiE11DirectStoreIffEfLi2ELi30ELi32ELi1ELb0EL9Algorithm0EEvT_T0_ll_param_1+8];
	ld.param.u64 	%rd37, [_Z15SoftmaxWarpImplI22BroadcastScaleMaskLoadIffbLm3EiE11DirectStoreIffEfLi2ELi30ELi32ELi1ELb0EL9Algorithm0EEvT_T0_ll_param_1];
	ld.param.v2.f32 	{%f48, %f49}, [_Z15SoftmaxWarpImplI22BroadcastScaleMaskLoadIffbLm3EiE11DirectStoreIffEfLi2ELi30ELi32ELi1ELb0EL9Algorithm0EEvT_T0_ll_param_0+104];
	ld.param.u64 	%rd36, [_Z15SoftmaxWarpImplI22BroadcastScaleMaskLoadIffbLm3EiE11DirectStoreIffEfLi2ELi30ELi32ELi1ELb0EL9Algorithm0EEvT_T0_ll_param_0+96];
	ld.param.u32 	%r14, [_Z15SoftmaxWarpImplI22BroadcastScaleMaskLoadIffbLm3EiE11DirectStoreIffEfLi2ELi30ELi32ELi1ELb0EL9Algorithm0EEvT_T0_ll_param_0+80];
	ld.param.v2.u32 	{%r12, %r13}, [_Z15SoftmaxWarpImplI22BroadcastScaleMaskLoadIffbLm3EiE11DirectStoreIffEfLi2ELi30ELi32ELi1ELb0EL9Algorithm0EEvT_T0_ll_param_0+72];
	ld.param.v2.u32 	{%r9, %r10}, [_Z15SoftmaxWarpImplI22BroadcastScaleMaskLoadIffbLm3EiE11DirectStoreIffEfLi2ELi30ELi32ELi1ELb0EL9Algorithm0EEvT_T0_ll_param_0+48];
	ld.param.u64 	%rd32, [_Z15SoftmaxWarpImplI22BroadcastScaleMaskLoadIffbLm3EiE11DirectStoreIffEfLi2ELi30ELi32ELi1ELb0EL9Algorithm0EEvT_T0_ll_param_0+32];
	ld.param.u64 	%rd31, [_Z15SoftmaxWarpImplI22BroadcastScaleMaskLoadIffbLm3EiE11DirectStoreIffEfLi2ELi30ELi32ELi1ELb0EL9Algorithm0EEvT_T0_ll_param_0+24];
	ld.param.u64 	%rd30, [_Z15SoftmaxWarpImplI22BroadcastScaleMaskLoadIffbLm3EiE11DirectStoreIffEfLi2ELi30ELi32ELi1ELb0EL9Algorithm0EEvT_T0_ll_param_0+16];
	ld.param.u64 	%rd29, [_Z15SoftmaxWarpImplI22BroadcastScaleMaskLoadIffbLm3EiE11DirectStoreIffEfLi2ELi30ELi32ELi1ELb0EL9Algorithm0EEvT_T0_ll_param_0+8];
	ld.param.u64 	%rd28, [_Z15SoftmaxWarpImplI22BroadcastScaleMaskLoadIffbLm3EiE11DirectStoreIffEfLi2ELi30ELi32ELi1ELb0EL9Algorithm0EEvT_T0_ll_param_0];
	ld.param.u64 	%rd39, [_Z15SoftmaxWarpImplI22BroadcastScaleMaskLoadIffbLm3EiE11DirectStoreIffEfLi2ELi30ELi32ELi1ELb0EL9Algorithm0EEvT_T0_ll_param_2];
	ld.param.u64 	%rd40, [_Z15SoftmaxWarpImplI22BroadcastScaleMaskLoadIffbLm3EiE11DirectStoreIffEfLi2ELi30ELi32ELi1ELb0EL9Algorithm0EEvT_T0_ll_param_3];
	cvta.to.global.u64 	%rd1, %rd28;
	cvta.to.global.u64 	%rd2, %rd29;
	setp.lt.s64 	%p1, %rd40, 961;
	@%p1 bra 	$L__BB350_2;
	mov.u64 	%rd41, $str;
	cvta.global.u64 	%rd42, %rd41;
	mov.u64 	%rd43, $str$1;
	cvta.global.u64 	%rd44, %rd43;
	mov.u64 	%rd45, __unnamed_341;
	cvta.global.u64 	%rd46, %rd45;
	{ // callseq 340, 0
	.param .b64 param0;
	st.param.b64 	[param0], %rd42;
	.param .b64 param1;
	st.param.b64 	[param1], %rd44;
	.param .b32 param2;
	st.param.b32 	[param2], 219;
	.param .b64 param3;
	st.param.b64 	[param3], %rd46;
	.param .b64 param4;
	st.param.b64 	[param4], 1;
	call.uni 
	__assertfail, 
	(
	param0, 
	param1, 
	param2, 
	param3, 
	param4
	);
	} // callseq 340
$L__BB350_2:
	mov.u32 	%r25, %ctaid.x;
	mov.u32 	%r26, %ntid.y;
	mov.u32 	%r27, %tid.y;
	mad.lo.s32 	%r28, %r25, %r26, %r27;
	mov.u32 	%r29, %nctaid.x;
	mul.lo.s32 	%r6, %r29, %r26;
	cvt.s64.s32 	%rd182, %r28;
	setp.le.s64 	%p2, %rd39, %rd182;
	@%p2 bra 	$L__BB350_35;
	cvta.to.global.u64 	%rd8, %rd37;
	mov.u32 	%r30, %tid.x;
	shl.b32 	%r31, %r30, 1;
	cvt.u64.u32 	%rd9, %r31;
	cvt.s64.s32 	%rd10, %r6;
	cvt.u32.u64 	%r32, %rd9;
	cvt.u32.u64 	%r34, %rd36;
$L__BB350_4:
	setp.eq.s64 	%p3, %rd32, 1;
	setp.eq.s64 	%p4, %rd31, 1;
	setp.eq.s64 	%p5, %rd30, 1;
	cvt.u32.u64 	%r33, %rd182;
	mad.lo.s32 	%r7, %r34, %r33, %r32;
	div.s32 	%r35, %r7, %r9;
	mul.lo.s32 	%r36, %r35, %r9;
	sub.s32 	%r37, %r7, %r36;
	div.s32 	%r38, %r37, %r10;
	mul.lo.s32 	%r39, %r38, %r10;
	sub.s32 	%r40, %r37, %r39;
	selp.b32 	%r41, 0, %r35, %p5;
	selp.b32 	%r42, 0, %r38, %p4;
	selp.b32 	%r43, 0, %r40, %p3;
	mul.lo.s32 	%r44, %r12, %r41;
	mad.lo.s32 	%r45, %r13, %r42, %r44;
	mad.lo.s32 	%r46, %r14, %r43, %r45;
	shr.u32 	%r47, %r7, 31;
	add.s32 	%r48, %r7, %r47;
	shr.s32 	%r49, %r48, 1;
	mul.wide.s32 	%rd47, %r49, 8;
	add.s64 	%rd12, %rd1, %rd47;
	ld.global.f32 	%f50, [%rd12];
	shr.u32 	%r50, %r46, 31;
	add.s32 	%r51, %r46, %r50;
	shr.s32 	%r52, %r51, 1;
	mul.wide.s32 	%rd48, %r52, 2;
	add.s64 	%rd49, %rd2, %rd48;
	ld.global.v2.u8 	{%rs9, %rs10}, [%rd49];
	setp.eq.s16 	%p6, %rs9, 0;
	mul.f32 	%f51, %f50, %f49;
	selp.f32 	%f3, %f48, %f51, %p6;
	setp.eq.s16 	%p7, %rs10, 0;
	mov.f32 	%f537, %f48;
	@%p7 bra 	$L__BB350_6;
	ld.global.f32 	%f52, [%rd12+4];
	mul.f32 	%f537, %f52, %f49;
$L__BB350_6:
	setp.eq.s64 	%p8, %rd32, 1;
	setp.eq.s64 	%p9, %rd31, 1;
	setp.eq.s64 	%p10, %rd30, 1;
	add.s32 	%r8, %r7, 64;
	div.s32 	%r53, %r8, %r9;
	mul.lo.s32 	%r54, %r53, %r9;
	sub.s32 	%r55, %r8, %r54;
	div.s32 	%r56, %r55, %r10;
	mul.lo.s32 	%r57, %r56, %r10;
	sub.s32 	%r58, %r55, %r57;
	selp.b32 	%r59, 0, %r53, %p10;
	selp.b32 	%r60, 0, %r56, %p9;
	selp.b32 	%r61, 0, %r58, %p8;
	mul.lo.s32 	%r62, %r12, %r59;
	mad.lo.s32 	%r63, %r13, %r60, %r62;
	mad.lo.s32 	%r64, %r14, %r61, %r63;
	shr.u32 	%r65, %r8, 31;
	add.s32 	%r66, %r8, %r65;
	shr.s32 	%r67, %r66, 1;
	mul.wide.s32 	%rd50, %r67, 8;
	add.s64 	%rd13, %rd1, %rd50;
	ld.global.f32 	%f53, [%rd13];
	shr.u32 	%r68, %r64, 31;
	add.s32 	%r69, %r64, %r68;
	shr.s32 	%r70, %r69, 1;
	mul.wide.s32 	%rd51, %r70, 2;
	add.s64 	%rd52, %rd2, %rd51;
	ld.global.v2.u8 	{%rs11, %rs12}, [%rd52];
	setp.eq.s16 	%p11, %rs11, 0;
	mul.f32 	%f54, %f53, %f49;
	selp.f32 	%f6, %f48, %f54, %p11;
	setp.eq.s16 	%p12, %rs12, 0;
	mov.f32 	%f538, %f48;
	@%p12 bra 	$L__BB350_8;
	ld.global.f32 	%f55, [%rd13+4];
	mul.f32 	%f538, %f55, %f49;
$L__BB350_8:
	setp.eq.s64 	%p13, %rd32, 1;
	setp.eq.s64 	%p14, %rd31, 1;
	setp.eq.s64 	%p15, %rd30, 1;
	add.s32 	%r71, %r8, 64;
	div.s32 	%r72, %r71, %r9;
	mul.lo.s32 	%r73, %r72, %r9;
	sub.s32 	%r74, %r71, %r73;
	div.s32 	%r75, %r74, %r10;
	mul.lo.s32 	%r76, %r75, %r10;
	sub.s32 	%r77, %r74, %r76;
	selp.b32 	%r78, 0, %r72, %p15;
	selp.b32 	%r79, 0, %r75, %p14;
	selp.b32 	%r80, 0, %r77, %p13;
	mul.lo.s32 	%r81, %r12, %r78;
	mad.lo.s32 	%r82, %r13, %r79, %r81;
	mad.lo.s32 	%r83, %r14, %r80, %r82;
	shr.u32 	%r84, %r71, 31;
	add.s32 	%r85, %r71, %r84;
	shr.s32 	%r86, %r85, 1;
	mul.wide.s32 	%rd53, %r86, 8;
	add.s64 	%rd14, %rd1, %rd53;
	ld.global.f32 	%f56, [%rd14];
	shr.u32 	%r87, %r83, 31;
	add.s32 	%r88, %r83, %r87;
	shr.s32 	%r89, %r88, 1;
	mul.wide.s32 	%rd54, %r89, 2;
	add.s64 	%rd55, %rd2, %rd54;
	ld.global.v2.u8 	{%rs13, %rs14}, [%rd55];
	setp.eq.s16 	%p16, %rs13, 0;
	mul.f32 	%f57, %f56, %f49;
	selp.f32 	%f9, %f48, %f57, %p16;
	setp.eq.s16 	%p17, %rs14, 0;
	mov.f32 	%f539, %f48;
	@%p17 bra 	$L__BB350_10;
	ld.global.f32 	%f58, [%rd14+4];
	mul.f32 	%f539, %f58, %f49;
$L__BB350_10:
	setp.eq.s64 	%p18, %rd32, 1;
	setp.eq.s64 	%p19, %rd31, 1;
	setp.eq.s64 	%p20, %rd30, 1;
	add.s32 	%r90, %r8, 128;
	div.s32 	%r91, %r90, %r9;
	mul.lo.s32 	%r92, %r91, %r9;
	sub.s32 	%r93, %r90, %r92;
	div.s32 	%r94, %r93, %r10;
	mul.lo.s32 	%r95, %r94, %r10;
	sub.s32 	%r96, %r93, %r95;
	selp.b32 	%r97, 0, %r91, %p20;
	selp.b32 	%r98, 0, %r94, %p19;
	selp.b32 	%r99, 0, %r96, %p18;
	mul.lo.s32 	%r100, %r12, %r97;
	mad.lo.s32 	%r101, %r13, %r98, %r100;
	mad.lo.s32 	%r102, %r14, %r99, %r101;
	shr.u32 	%r103, %r90, 31;
	add.s32 	%r104, %r90, %r103;
	shr.s32 	%r105, %r104, 1;
	mul.wide.s32 	%rd56, %r105, 8;
	add.s64 	%rd15, %rd1, %rd56;
	ld.global.f32 	%f59, [%rd15];
	shr.u32 	%r106, %r102, 31;
	add.s32 	%r107, %r102, %r106;
	shr.s32 	%r108, %r107, 1;
	mul.wide.s32 	%rd57, %r108, 2;
	add.s64 	%rd58, %rd2, %rd57;
	ld.global.v2.u8 	{%rs15, %rs16}, [%rd58];
	setp.eq.s16 	%p21, %rs15, 0;
	mul.f32 	%f60, %f59, %f49;
	selp.f32 	%f12, %f48, %f60, %p21;
	setp.eq.s16 	%p22, %rs16, 0;
	mov.f32 	%f540, %f48;
	@%p22 bra 	$L__BB350_12;
	ld.global.f32 	%f61, [%rd15+4];
	mul.f32 	%f540, %f61, %f49;
$L__BB350_12:
	setp.eq.s64 	%p23, %rd32, 1;
	setp.eq.s64 	%p24, %rd31, 1;
	setp.eq.s64 	%p25, %rd30, 1;
	add.s32 	%r109, %r8, 192;
	div.s32 	%r110, %r109, %r9;
	mul.lo.s32 	%r111, %r110, %r9;
	sub.s32 	%r112, %r109, %r111;
	div.s32 	%r113, %r112, %r10;
	mul.lo.s32 	%r114, %r113, %r10;
	sub.s32 	%r115, %r112, %r114;
	selp.b32 	%r116, 0, %r110, %p25;
	selp.b32 	%r117, 0, %r113, %p24;
	selp.b32 	%r118, 0, %r115, %p23;
	mul.lo.s32 	%r119, %r12, %r116;
	mad.lo.s32 	%r120, %r13, %r117, %r119;
	mad.lo.s32 	%r121, %r14, %r118, %r120;
	shr.u32 	%r122, %r109, 31;
	add.s32 	%r123, %r109, %r122;
	shr.s32 	%r124, %r123, 1;
	mul.wide.s32 	%rd59, %r124, 8;
	add.s64 	%rd16, %rd1, %rd59;
	ld.global.f32 	%f62, [%rd16];
	shr.u32 	%r125, %r121, 31;
	add.s32 	%r126, %r121, %r125;
	shr.s32 	%r127, %r126, 1;
	mul.wide.s32 	%rd60, %r127, 2;
	add.s64 	%rd61, %rd2, %rd60;
	ld.global.v2.u8 	{%rs17, %rs18}, [%rd61];
	setp.eq.s16 	%p26, %rs17, 0;
	mul.f32 	%f63, %f62, %f49;
	selp.f32 	%f15, %f48, %f63, %p26;
	setp.eq.s16 	%p27, %rs18, 0;
	mov.f32 	%f541, %f48;
	@%p27 bra 	$L__BB350_14;
	ld.global.f32 	%f64, [%rd16+4];
	mul.f32 	%f541, %f64, %f49;
$L__BB350_14:
	setp.eq.s64 	%p28, %rd32, 1;
	setp.eq.s64 	%p29, %rd31, 1;
	setp.eq.s64 	%p30, %rd30, 1;
	add.s32 	%r128, %r8, 256;
	div.s32 	%r129, %r128, %r9;
	mul.lo.s32 	%r130, %r129, %r9;
	sub.s32 	%r131, %r128, %r130;
	div.s32 	%r132, %r131, %r10;
	mul.lo.s32 	%r133, %r132, %r10;
	sub.s32 	%r134, %r131, %r133;
	selp.b32 	%r135, 0, %r129, %p30;
	selp.b32 	%r136, 0, %r132, %p29;
	selp.b32 	%r137, 0, %r134, %p28;
	mul.lo.s32 	%r138, %r12, %r135;
	mad.lo.s32 	%r139, %r13, %r136, %r138;
	mad.lo.s32 	%r140, %r14, %r137, %r139;
	shr.u32 	%r141, %r128, 31;
	add.s32 	%r142, %r128, %r141;
	shr.s32 	%r143, %r142, 1;
	mul.wide.s32 	%rd62, %r143, 8;
	add.s64 	%rd17, %rd1, %rd62;
	ld.global.f32 	%f65, [%rd17];
	shr.u32 	%r144, %r140, 31;
	add.s32 	%r145, %r140, %r144;
	shr.s32 	%r146, %r145, 1;
	mul.wide.s32 	%rd63, %r146, 2;
	add.s64 	%rd64, %rd2, %rd63;
	ld.global.v2.u8 	{%rs19, %rs20}, [%rd64];
	setp.eq.s16 	%p31, %rs19, 0;
	mul.f32 	%f66, %f65, %f49;
	selp.f32 	%f18, %f48, %f66, %p31;
	setp.eq.s16 	%p32, %rs20, 0;
	mov.f32 	%f542, %f48;
	@%p32 bra 	$L__BB350_16;
	ld.global.f32 	%f67, [%rd17+4];
	mul.f32 	%f542, %f67, %f49;
$L__BB350_16:
	setp.eq.s64 	%p33, %rd32, 1;
	setp.eq.s64 	%p34, %rd31, 1;
	setp.eq.s64 	%p35, %rd30, 1;
	add.s32 	%r147, %r8, 320;
	div.s32 	%r148, %r147, %r9;
	mul.lo.s32 	%r149, %r148, %r9;
	sub.s32 	%r150, %r147, %r149;
	div.s32 	%r151, %r150, %r10;
	mul.lo.s32 	%r152, %r151, %r10;
	sub.s32 	%r153, %r150, %r152;
	selp.b32 	%r154, 0, %r148, %p35;
	selp.b32 	%r155, 0, %r151, %p34;
	selp.b32 	%r156, 0, %r153, %p33;
	mul.lo.s32 	%r157, %r12, %r154;
	mad.lo.s32 	%r158, %r13, %r155, %r157;
	mad.lo.s32 	%r159, %r14, %r156, %r158;
	shr.u32 	%r160, %r147, 31;
	add.s32 	%r161, %r147, %r160;
	shr.s32 	%r162, %r161, 1;
	mul.wide.s32 	%rd65, %r162, 8;
	add.s64 	%rd18, %rd1, %rd65;
	ld.global.f32 	%f68, [%rd18];
	shr.u32 	%r163, %r159, 31;
	add.s32 	%r164, %r159, %r163;
	shr.s32 	%r165, %r164, 1;
	mul.wide.s32 	%rd66, %r165, 2;
	add.s64 	%rd67, %rd2, %rd66;
	ld.global.v2.u8 	{%rs21, %rs22}, [%rd67];
	setp.eq.s16 	%p36, %rs21, 0;
	mul.f32 	%f69, %f68, %f49;
	selp.f32 	%f21, %f48, %f69, %p36;
	setp.eq.s16 	%p37, %rs22, 0;
	mov.f32 	%f543, %f48;
	@%p37 bra 	$L__BB350_18;
	ld.global.f32 	%f70, [%rd18+4];
	mul.f32 	%f543, %f70, %f49;
$L__BB350_18:
	setp.eq.s64 	%p38, %rd32, 1;
	setp.eq.s64 	%p39, %rd31, 1;
	setp.eq.s64 	%p40, %rd30, 1;
	add.s32 	%r166, %r8, 384;
	div.s32 	%r167, %r166, %r9;
	mul.lo.s32 	%r168, %r167, %r9;
	sub.s32 	%r169, %r166, %r168;
	div.s32 	%r170, %r169, %r10;
	mul.lo.s32 	%r171, %r170, %r10;
	sub.s32 	%r172, %r169, %r171;
	selp.b32 	%r173, 0, %r167, %p40;
	selp.b32 	%r174, 0, %r170, %p39;
	selp.b32 	%r175, 0, %r172, %p38;
	mul.lo.s32 	%r176, %r12, %r173;
	mad.lo.s32 	%r177, %r13, %r174, %r176;
	mad.lo.s32 	%r178, %r14, %r175, %r177;
	shr.u32 	%r179, %r166, 31;
	add.s32 	%r180, %r166, %r179;
	shr.s32 	%r181, %r180, 1;
	mul.wide.s32 	%rd68, %r181, 8;
	add.s64 	%rd19, %rd1, %rd68;
	ld.global.f32 	%f71, [%rd19];
	shr.u32 	%r182, %r178, 31;
	add.s32 	%r183, %r178, %r182;
	shr.s32 	%r184, %r183, 1;
	mul.wide.s32 	%rd69, %r184, 2;
	add.s64 	%rd70, %rd2, %rd69;
	ld.global.v2.u8 	{%rs23, %rs24}, [%rd70];
	setp.eq.s16 	%p41, %rs23, 0;
	mul.f32 	%f72, %f71, %f49;
	selp.f32 	%f24, %f48, %f72, %p41;
	setp.eq.s16 	%p42, %rs24, 0;
	mov.f32 	%f544, %f48;
	@%p42 bra 	$L__BB350_20;
	ld.global.f32 	%f73, [%rd19+4];
	mul.f32 	%f544, %f73, %f49;
$L__BB350_20:
	setp.eq.s64 	%p43, %rd32, 1;
	setp.eq.s64 	%p44, %rd31, 1;
	setp.eq.s64 	%p45, %rd30, 1;
	add.s32 	%r185, %r8, 448;
	div.s32 	%r186, %r185, %r9;
	mul.lo.s32 	%r187, %r186, %r9;
	sub.s32 	%r188, %r185, %r187;
	div.s32 	%r189, %r188, %r10;
	mul.lo.s32 	%r190, %r189, %r10;
	sub.s32 	%r191, %r188, %r190;
	selp.b32 	%r192, 0, %r186, %p45;
	selp.b32 	%r193, 0, %r189, %p44;
	selp.b32 	%r194, 0, %r191, %p43;
	mul.lo.s32 	%r195, %r12, %r192;
	mad.lo.s32 	%r196, %r13, %r193, %r195;
	mad.lo.s32 	%r197, %r14, %r194, %r196;
	shr.u32 	%r198, %r185, 31;
	add.s32 	%r199, %r185, %r198;
	shr.s32 	%r200, %r199, 1;
	mul.wide.s32 	%rd71, %r200, 8;
	add.s64 	%rd20, %rd1, %rd71;
	ld.global.f32 	%f74, [%rd20];
	shr.u32 	%r201, %r197, 31;
	add.s32 	%r202, %r197, %r201;
	shr.s32 	%r203, %r202, 1;
	mul.wide.s32 	%rd72, %r203, 2;
	add.s64 	%rd73, %rd2, %rd72;
	ld.global.v2.u8 	{%rs25, %rs26}, [%rd73];
	setp.eq.s16 	%p46, %rs25, 0;
	mul.f32 	%f75, %f74, %f49;
	selp.f32 	%f27, %f48, %f75, %p46;
	setp.eq.s16 	%p47, %rs26, 0;
	mov.f32 	%f545, %f48;
	@%p47 bra 	$L__BB350_22;
	ld.global.f32 	%f76, [%rd20+4];
	mul.f32 	%f545, %f76, %f49;
$L__BB350_22:
	add.s32 	%r204, %r8, 512;
	div.s32 	%r205, %r204, %r9;
	mul.lo.s32 	%r206, %r205, %r9;
	sub.s32 	%r207, %r204, %r206;
	div.s32 	%r208, %r207, %r10;
	mul.lo.s32 	%r209, %r208, %r10;
	sub.s32 	%r210, %r207, %r209;
	selp.b32 	%r211, 0, %r205, %p45;
	selp.b32 	%r212, 0, %r208, %p44;
	selp.b32 	%r213, 0, %r210, %p43;
	mul.lo.s32 	%r214, %r12, %r211;
	mad.lo.s32 	%r215, %r13, %r212, %r214;
	mad.lo.s32 	%r216, %r14, %r213, %r215;
	shr.u32 	%r217, %r204, 31;
	add.s32 	%r218, %r204, %r217;
	shr.s32 	%r219, %r218, 1;
	mul.wide.s32 	%rd74, %r219, 8;
	add.s64 	%rd21, %rd1, %rd74;
	ld.global.f32 	%f77, [%rd21];
	shr.u32 	%r220, %r216, 31;
	add.s32 	%r221, %r216, %r220;
	shr.s32 	%r222, %r221, 1;
	mul.wide.s32 	%rd75, %r222, 2;
	add.s64 	%rd76, %rd2, %rd75;
	ld.global.v2.u8 	{%rs27, %rs28}, [%rd76];
	setp.eq.s16 	%p51, %rs27, 0;
	mul.f32 	%f78, %f77, %f49;
	selp.f32 	%f30, %f48, %f78, %p51;
	setp.eq.s16 	%p52, %rs28, 0;
	mov.f32 	%f546, %f48;
	@%p52 bra 	$L__BB350_24;
	ld.global.f32 	%f79, [%rd21+4];
	mul.f32 	%f546, %f79, %f49;
$L__BB350_24:
	add.s32 	%r223, %r8, 576;
	div.s32 	%r224, %r223, %r9;
	mul.lo.s32 	%r225, %r224, %r9;
	sub.s32 	%r226, %r223, %r225;
	div.s32 	%r227, %r226, %r10;
	mul.lo.s32 	%r228, %r227, %r10;
	sub.s32 	%r229, %r226, %r228;
	selp.b32 	%r230, 0, %r224, %p45;
	selp.b32 	%r231, 0, %r227, %p44;
	selp.b32 	%r232, 0, %r229, %p43;
	mul.lo.s32 	%r233, %r12, %r230;
	mad.lo.s32 	%r234, %r13, %r231, %r233;
	mad.lo.s32 	%r235, %r14, %r232, %r234;
	shr.u32 	%r236, %r223, 31;
	add.s32 	%r237, %r223, %r236;
	shr.s32 	%r238, %r237, 1;
	mul.wide.s32 	%rd77, %r238, 8;
	add.s64 	%rd22, %rd1, %rd77;
	ld.global.f32 	%f80, [%rd22];
	shr.u32 	%r239, %r235, 31;
	add.s32 	%r240, %r235, %r239;
	shr.s32 	%r241, %r240, 1;
	mul.wide.s32 	%rd78, %r241, 2;
	add.s64 	%rd79, %rd2, %rd78;
	ld.global.v2.u8 	{%rs29, %rs30}, [%rd79];
	setp.eq.s16 	%p56, %rs29, 0;
	mul.f32 	%f81, %f80, %f49;
	selp.f32 	%f33, %f48, %f81, %p56;
	setp.eq.s16 	%p57, %rs30, 0;
	mov.f32 	%f547, %f48;
	@%p57 bra 	$L__BB350_26;
	ld.global.f32 	%f82, [%rd22+4];
	mul.f32 	%f547, %f82, %f49;
$L__BB350_26:
	add.s32 	%r242, %r8, 640;
	div.s32 	%r243, %r242, %r9;
	mul.lo.s32 	%r244, %r243, %r9;
	sub.s32 	%r245, %r242, %r244;
	div.s32 	%r246, %r245, %r10;
	mul.lo.s32 	%r247, %r246, %r10;
	sub.s32 	%r248, %r245, %r247;
	selp.b32 	%r249, 0, %r243, %p45;
	selp.b32 	%r250, 0, %r246, %p44;
	selp.b32 	%r251, 0, %r248, %p43;
	mul.lo.s32 	%r252, %r12, %r249;
	mad.lo.s32 	%r253, %r13, %r250, %r252;
	mad.lo.s32 	%r254, %r14, %r251, %r253;
	shr.u32 	%r255, %r242, 31;
	add.s32 	%r256, %r242, %r255;
	shr.s32 	%r257, %r256, 1;
	mul.wide.s32 	%rd80, %r257, 8;
	add.s64 	%rd23, %rd1, %rd80;
	ld.global.f32 	%f83, [%rd23];
	shr.u32 	%r258, %r254, 31;
	add.s32 	%r259, %r254, %r258;
	shr.s32 	%r260, %r259, 1;
	mul.wide.s32 	%rd81, %r260, 2;
	add.s64 	%rd82, %rd2, %rd81;
	ld.global.v2.u8 	{%rs31, %rs32}, [%rd82];
	setp.eq.s16 	%p61, %rs31, 0;
	mul.f32 	%f84, %f83, %f49;
	selp.f32 	%f36, %f48, %f84, %p61;
	setp.eq.s16 	%p62, %rs32, 0;
	mov.f32 	%f548, %f48;
	@%p62 bra 	$L__BB350_28;
	ld.global.f32 	%f85, [%rd23+4];
	mul.f32 	%f548, %f85, %f49;
$L__BB350_28:
	add.s32 	%r261, %r8, 704;
	div.s32 	%r262, %r261, %r9;
	mul.lo.s32 	%r263, %r262, %r9;
	sub.s32 	%r264, %r261, %r263;
	div.s32 	%r265, %r264, %r10;
	mul.lo.s32 	%r266, %r265, %r10;
	sub.s32 	%r267, %r264, %r266;
	selp.b32 	%r268, 0, %r262, %p45;
	selp.b32 	%r269, 0, %r265, %p44;
	selp.b32 	%r270, 0, %r267, %p43;
	mul.lo.s32 	%r271, %r12, %r268;
	mad.lo.s32 	%r272, %r13, %r269, %r271;
	mad.lo.s32 	%r273, %r14, %r270, %r272;
	shr.u32 	%r274, %r261, 31;
	add.s32 	%r275, %r261, %r274;
	shr.s32 	%r276, %r275, 1;
	mul.wide.s32 	%rd83, %r276, 8;
	add.s64 	%rd24, %rd1, %rd83;
	ld.global.f32 	%f86, [%rd24];
	shr.u32 	%r277, %r273, 31;
	add.s32 	%r278, %r273, %r277;
	shr.s32 	%r279, %r278, 1;
	mul.wide.s32 	%rd84, %r279, 2;
	add.s64 	%rd85, %rd2, %rd84;
	ld.global.v2.u8 	{%rs33, %rs34}, [%rd85];
	setp.eq.s16 	%p66, %rs33, 0;
	mul.f32 	%f87, %f86, %f49;
	selp.f32 	%f39, %f48, %f87, %p66;
	setp.eq.s16 	%p67, %rs34, 0;
	mov.f32 	%f549, %f48;
	@%p67 bra 	$L__BB350_30;
	ld.global.f32 	%f88, [%rd24+4];
	mul.f32 	%f549, %f88, %f49;
$L__BB350_30:
	add.s32 	%r280, %r8, 768;
	div.s32 	%r281, %r280, %r9;
	mul.lo.s32 	%r282, %r281, %r9;
	sub.s32 	%r283, %r280, %r282;
	div.s32 	%r284, %r283, %r10;
	mul.lo.s32 	%r285, %r284, %r10;
	sub.s32 	%r286, %r283, %r285;
	selp.b32 	%r287, 0, %r281, %p45;
	selp.b32 	%r288, 0, %r284, %p44;
	selp.b32 	%r289, 0, %r286, %p43;
	mul.lo.s32 	%r290, %r12, %r287;
	mad.lo.s32 	%r291, %r13, %r288, %r290;
	mad.lo.s32 	%r292, %r14, %r289, %r291;
	shr.u32 	%r293, %r280, 31;
	add.s32 	%r294, %r280, %r293;
	shr.s32 	%r295, %r294, 1;
	mul.wide.s32 	%rd86, %r295, 8;
	add.s64 	%rd25, %rd1, %rd86;
	ld.global.f32 	%f89, [%rd25];
	shr.u32 	%r296, %r292, 31;
	add.s32 	%r297, %r292, %r296;
	shr.s32 	%r298, %r297, 1;
	mul.wide.s32 	%rd87, %r298, 2;
	add.s64 	%rd88, %rd2, %rd87;
	ld.global.v2.u8 	{%rs35, %rs36}, [%rd88];
	setp.eq.s16 	%p71, %rs35, 0;
	mul.f32 	%f90, %f89, %f49;
	selp.f32 	%f42, %f48, %f90, %p71;
	setp.eq.s16 	%p72, %rs36, 0;
	mov.f32 	%f550, %f48;
	@%p72 bra 	$L__BB350_32;
	ld.global.f32 	%f91, [%rd25+4];
	mul.f32 	%f550, %f91, %f49;
$L__BB350_32:
	add.s32 	%r299, %r8, 832;
	div.s32 	%r300, %r299, %r9;
	mul.lo.s32 	%r301, %r300, %r9;
	sub.s32 	%r302, %r299, %r301;
	div.s32 	%r303, %r302, %r10;
	mul.lo.s32 	%r304, %r303, %r10;
	sub.s32 	%r305, %r302, %r304;
	selp.b32 	%r306, 0, %r300, %p45;
	selp.b32 	%r307, 0, %r303, %p44;
	selp.b32 	%r308, 0, %r305, %p43;
	mul.lo.s32 	%r309, %r12, %r306;
	mad.lo.s32 	%r310, %r13, %r307, %r309;
	mad.lo.s32 	%r311, %r14, %r308, %r310;
	shr.u32 	%r312, %r299, 31;
	add.s32 	%r313, %r299, %r312;
	shr.s32 	%r314, %r313, 1;
	mul.wide.s32 	%rd89, %r314, 8;
	add.s64 	%rd26, %rd1, %rd89;
	ld.global.f32 	%f92, [%rd26];
	shr.u32 	%r315, %r311, 31;
	add.s32 	%r316, %r311, %r315;
	shr.s32 	%r317, %r316, 1;
	mul.wide.s32 	%rd90, %r317, 2;
	add.s64 	%rd91, %rd2, %rd90;
	ld.global.v2.u8 	{%rs37, %rs38}, [%rd91];
	setp.eq.s16 	%p76, %rs37, 0;
	mul.f32 	%f93, %f92, %f49;
	selp.f32 	%f45, %f48, %f93, %p76;
	setp.eq.s16 	%p77, %rs38, 0;
	mov.f32 	%f551, %f48;
	@%p77 bra 	$L__BB350_34;
	ld.global.f32 	%f94, [%rd26+4];
	mul.f32 	%f551, %f94, %f49;
$L__BB350_34:
	max.f32 	%f95, %f3, 0fFF800000;
	max.f32 	%f96, %f95, %f537;
	max.f32 	%f97, %f96, %f6;
	max.f32 	%f98, %f97, %f538;
	max.f32 	%f99, %f98, %f9;
	max.f32 	%f100, %f99, %f539;
	max.f32 	%f101, %f100, %f12;
	max.f32 	%f102, %f101, %f540;
	max.f32 	%f103, %f102, %f15;
	max.f32 	%f104, %f103, %f541;
	max.f32 	%f105, %f104, %f18;
	max.f32 	%f106, %f105, %f542;
	max.f32 	%f107, %f106, %f21;
	max.f32 	%f108, %f107, %f543;
	max.f32 	%f109, %f108, %f24;
	max.f32 	%f110, %f109, %f544;
	max.f32 	%f111, %f110, %f27;
	max.f32 	%f112, %f111, %f545;
	max.f32 	%f113, %f112, %f30;
	max.f32 	%f114, %f113, %f546;
	max.f32 	%f115, %f114, %f33;
	max.f32 	%f116, %f115, %f547;
	max.f32 	%f117, %f116, %f36;
	max.f32 	%f118, %f117, %f548;
	max.f32 	%f119, %f118, %f39;
	max.f32 	%f120, %f119, %f549;
	max.f32 	%f121, %f120, %f42;
	max.f32 	%f122, %f121, %f550;
	max.f32 	%f123, %f122, %f45;
	max.f32 	%f124, %f123, %f551;
	mov.b32 	%r318, %f124;
	shfl.sync.bfly.b32	%r319|%p78, %r318, 16, 31, -1;
	mov.b32 	%f125, %r319;
	max.f32 	%f126, %f124, %f125;
	mov.b32 	%r320, %f126;
	shfl.sync.bfly.b32	%r321|%p79, %r320, 8, 31, -1;
	mov.b32 	%f127, %r321;
	max.f32 	%f128, %f126, %f127;
	mov.b32 	%r322, %f128;
	shfl.sync.bfly.b32	%r323|%p80, %r322, 4, 31, -1;
	mov.b32 	%f129, %r323;
	max.f32 	%f130, %f128, %f129;
	mov.b32 	%r324, %f130;
	shfl.sync.bfly.b32	%r325|%p81, %r324, 2, 31, -1;
	mov.b32 	%f131, %r325;
	max.f32 	%f132, %f130, %f131;
	mov.b32 	%r326, %f132;
	shfl.sync.bfly.b32	%r327|%p82, %r326, 1, 31, -1;
	mov.b32 	%f133, %r327;
	max.f32 	%f134, %f132, %f133;
	sub.f32 	%f135, %f3, %f134;
	fma.rn.f32 	%f136, %f135, 0f3BBB989D, 0f3F000000;
	cvt.sat.f32.f32 	%f137, %f136;
	mov.f32 	%f138, 0f4B400001;
	mov.f32 	%f139, 0f437C0000;
	fma.rm.f32 	%f140, %f137, %f139, %f138;
	add.f32 	%f141, %f140, 0fCB40007F;
	neg.f32 	%f142, %f141;
	fma.rn.f32 	%f143, %f135, 0f3FB8AA3B, %f142;
	fma.rn.f32 	%f144, %f135, 0f32A57060, %f143;
	mov.b32 	%r328, %f140;
	shl.b32 	%r329, %r328, 23;
	mov.b32 	%f145, %r329;
	ex2.approx.ftz.f32 	%f146, %f144;
	mul.f32 	%f147, %f146, %f145;
	add.f32 	%f148, %f147, 0f00000000;
	sub.f32 	%f149, %f537, %f134;
	fma.rn.f32 	%f150, %f149, 0f3BBB989D, 0f3F000000;
	cvt.sat.f32.f32 	%f151, %f150;
	fma.rm.f32 	%f152, %f151, %f139, %f138;
	add.f32 	%f153, %f152, 0fCB40007F;
	neg.f32 	%f154, %f153;
	fma.rn.f32 	%f155, %f149, 0f3FB8AA3B, %f154;
	fma.rn.f32 	%f156, %f149, 0f32A57060, %f155;
	mov.b32 	%r330, %f152;
	shl.b32 	%r331, %r330, 23;
	mov.b32 	%f157, %r331;
	ex2.approx.ftz.f32 	%f158, %f156;
	mul.f32 	%f159, %f158, %f157;
	add.f32 	%f160, %f148, %f159;
	sub.f32 	%f161, %f6, %f134;
	fma.rn.f32 	%f162, %f161, 0f3BBB989D, 0f3F000000;
	cvt.sat.f32.f32 	%f163, %f162;
	fma.rm.f32 	%f164, %f163, %f139, %f138;
	add.f32 	%f165, %f164, 0fCB40007F;
	neg.f32 	%f166, %f165;
	fma.rn.f32 	%f167, %f161, 0f3FB8AA3B, %f166;
	fma.rn.f32 	%f168, %f161, 0f32A57060, %f167;
	mov.b32 	%r332, %f164;
	shl.b32 	%r333, %r332, 23;
	mov.b32 	%f169, %r333;
	ex2.approx.ftz.f32 	%f170, %f168;
	mul.f32 	%f171, %f170, %f169;
	add.f32 	%f172, %f160, %f171;
	sub.f32 	%f173, %f538, %f134;
	fma.rn.f32 	%f174, %f173, 0f3BBB989D, 0f3F000000;
	cvt.sat.f32.f32 	%f175, %f174;
	fma.rm.f32 	%f176, %f175, %f139, %f138;
	add.f32 	%f177, %f176, 0fCB40007F;
	neg.f32 	%f178, %f177;
	fma.rn.f32 	%f179, %f173, 0f3FB8AA3B, %f178;
	fma.rn.f32 	%f180, %f173, 0f32A57060, %f179;
	mov.b32 	%r334, %f176;
	shl.b32 	%r335, %r334, 23;
	mov.b32 	%f181, %r335;
	ex2.approx.ftz.f32 	%f182, %f180;
	mul.f32 	%f183, %f182, %f181;
	add.f32 	%f184, %f172, %f183;
	sub.f32 	%f185, %f9, %f134;
	fma.rn.f32 	%f186, %f185, 0f3BBB989D, 0f3F000000;
	cvt.sat.f32.f32 	%f187, %f186;
	fma.rm.f32 	%f188, %f187, %f139, %f138;
	add.f32 	%f189, %f188, 0fCB40007F;
	neg.f32 	%f190, %f189;
	fma.rn.f32 	%f191, %f185, 0f3FB8AA3B, %f190;
	fma.rn.f32 	%f192, %f185, 0f32A57060, %f191;
	mov.b32 	%r336, %f188;
	shl.b32 	%r337, %r336, 23;
	mov.b32 	%f193, %r337;
	ex2.approx.ftz.f32 	%f194, %f192;
	mul.f32 	%f195, %f194, %f193;
	add.f32 	%f196, %f184, %f195;
	sub.f32 	%f197, %f539, %f134;
	fma.rn.f32 	%f198, %f197, 0f3BBB989D, 0f3F000000;
	cvt.sat.f32.f32 	%f199, %f198;
	fma.rm.f32 	%f200, %f199, %f139, %f138;
	add.f32 	%f201, %f200, 0fCB40007F;
	neg.f32 	%f202, %f201;
	fma.rn.f32 	%f203, %f197, 0f3FB8AA3B, %f202;
	fma.rn.f32 	%f204, %f197, 0f32A57060, %f203;
	mov.b32 	%r338, %f200;
	shl.b32 	%r339, %r338, 23;
	mov.b32 	%f205, %r339;
	ex2.approx.ftz.f32 	%f206, %f204;
	mul.f32 	%f207, %f206, %f205;
	add.f32 	%f208, %f196, %f207;
	sub.f32 	%f209, %f12, %f134;
	fma.rn.f32 	%f210, %f209, 0f3BBB989D, 0f3F000000;
	cvt.sat.f32.f32 	%f211, %f210;
	fma.rm.f32 	%f212, %f211, %f139, %f138;
	add.f32 	%f213, %f212, 0fCB40007F;
	neg.f32 	%f214, %f213;
	fma.rn.f32 	%f215, %f209, 0f3FB8AA3B, %f214;
	fma.rn.f32 	%f216, %f209, 0f32A57060, %f215;
	mov.b32 	%r340, %f212;
	shl.b32 	%r341, %r340, 23;
	mov.b32 	%f217, %r341;
	ex2.approx.ftz.f32 	%f218, %f216;
	mul.f32 	%f219, %f218, %f217;
	add.f32 	%f220, %f208, %f219;
	sub.f32 	%f221, %f540, %f134;
	fma.rn.f32 	%f222, %f221, 0f3BBB989D, 0f3F000000;
	cvt.sat.f32.f32 	%f223, %f222;
	fma.rm.f32 	%f224, %f223, %f139, %f138;
	add.f32 	%f225, %f224, 0fCB40007F;
	neg.f32 	%f226, %f225;
	fma.rn.f32 	%f227, %f221, 0f3FB8AA3B, %f226;
	fma.rn.f32 	%f228, %f221, 0f32A57060, %f227;
	mov.b32 	%r342, %f224;
	shl.b32 	%r343, %r342, 23;
	mov.b32 	%f229, %r343;
	ex2.approx.ftz.f32 	%f230, %f228;
	mul.f32 	%f231, %f230, %f229;
	add.f32 	%f232, %f220, %f231;
	sub.f32 	%f233, %f15, %f134;
	fma.rn.f32 	%f234, %f233, 0f3BBB989D, 0f3F000000;
	cvt.sat.f32.f32 	%f235, %f234;
	fma.rm.f32 	%f236, %f235, %f139, %f138;
	add.f32 	%f237, %f236, 0fCB40007F;
	neg.f32 	%f238, %f237;
	fma.rn.f32 	%f239, %f233, 0f3FB8AA3B, %f238;
	fma.rn.f32 	%f240, %f233, 0f32A57060, %f239;
	mov.b32 	%r344, %f236;
	shl.b32 	%r345, %r344, 23;
	mov.b32 	%f241, %r345;
	ex2.approx.ftz.f32 	%f242, %f240;
	mul.f32 	%f243, %f242, %f241;
	add.f32 	%f244, %f232, %f243;
	sub.f32 	%f245, %f541, %f134;
	fma.rn.f32 	%f246, %f245, 0f3BBB989D, 0f3F000000;
	cvt.sat.f32.f32 	%f247, %f246;
	fma.rm.f32 	%f248, %f247, %f139, %f138;
	add.f32 	%f249, %f248, 0fCB40007F;
	neg.f32 	%f250, %f249;
	fma.rn.f32 	%f251, %f245, 0f3FB8AA3B, %f250;
	fma.rn.f32 	%f252, %f245, 0f32A57060, %f251;
	mov.b32 	%r346, %f248;
	shl.b32 	%r347, %r346, 23;
	mov.b32 	%f253, %r347;
	ex2.approx.ftz.f32 	%f254, %f252;
	mul.f32 	%f255, %f254, %f253;
	add.f32 	%f256, %f244, %f255;
	sub.f32 	%f257, %f18, %f134;
	fma.rn.f32 	%f258, %f257, 0f3BBB989D, 0f3F000000;
	cvt.sat.f32.f32 	%f259, %f258;
	fma.rm.f32 	%f260, %f259, %f139, %f138;
	add.f32 	%f261, %f260, 0fCB40007F;
	neg.f32 	%f262, %f261;
	fma.rn.f32 	%f263, %f257, 0f3FB8AA3B, %f262;
	fma.rn.f32 	%f264, %f257, 0f32A57060, %f263;
	mov.b32 	%r348, %f260;
	shl.b32 	%r349, %r348, 23;
	mov.b32 	%f265, %r349;
	ex2.approx.ftz.f32 	%f266, %f264;
	mul.f32 	%f267, %f266, %f265;
	add.f32 	%f268, %f256, %f267;
	sub.f32 	%f269, %f542, %f134;
	fma.rn.f32 	%f270, %f269, 0f3BBB989D, 0f3F000000;
	cvt.sat.f32.f32 	%f271, %f270;
	fma.rm.f32 	%f272, %f271, %f139, %f138;
	add.f32 	%f273, %f272, 0fCB40007F;
	neg.f32 	%f274, %f273;
	fma.rn.f32 	%f275, %f269, 0f3FB8AA3B, %f274;
	fma.rn.f32 	%f276, %f269, 0f32A57060, %f275;
	mov.b32 	%r350, %f272;
	shl.b32 	%r351, %r350, 23;
	mov.b32 	%f277, %r351;
	ex2.approx.ftz.f32 	%f278, %f276;
	mul.f32 	%f279, %f278, %f277;
	add.f32 	%f280, %f268, %f279;
	sub.f32 	%f281, %f21, %f134;
	fma.rn.f32 	%f282, %f281, 0f3BBB989D, 0f3F000000;
	cvt.sat.f32.f32 	%f283, %f282;
	fma.rm.f32 	%f284, %f283, %f139, %f138;
	add.f32 	%f285, %f284, 0fCB40007F;
	neg.f32 	%f286, %f285;
	fma.rn.f32 	%f287, %f281, 0f3FB8AA3B, %f286;
	fma.rn.f32 	%f288, %f281, 0f32A57060, %f287;
	mov.b32 	%r352, %f284;
	shl.b32 	%r353, %r352, 23;
	mov.b32 	%f289, %r353;
	ex2.approx.ftz.f32 	%f290, %f288;
	mul.f32 	%f291, %f290, %f289;
	add.f32 	%f292, %f280, %f291;
	sub.f32 	%f293, %f543, %f134;
	fma.rn.f32 	%f294, %f293, 0f3BBB989D, 0f3F000000;
	cvt.sat.f32.f32 	%f295, %f294;
	fma.rm.f32 	%f296, %f295, %f139, %f138;
	add.f32 	%f297, %f296, 0fCB40007F;
	neg.f32 	%f298, %f297;
	fma.rn.f32 	%f299, %f293, 0f3FB8AA3B, %f298;
	fma.rn.f32 	%f300, %f293, 0f32A57060, %f299;
	mov.b32 	%r354, %f296;
	shl.b32 	%r355, %r354, 23;
	mov.b32 	%f301, %r355;
	ex2.approx.ftz.f32 	%f302, %f300;
	mul.f32 	%f303, %f302, %f301;
	add.f32 	%f304, %f292, %f303;
	sub.f32 	%f305, %f24, %f134;
	fma.rn.f32 	%f306, %f305, 0f3BBB989D, 0f3F000000;
	cvt.sat.f32.f32 	%f307, %f306;
	fma.rm.f32 	%f308, %f307, %f139, %f138;
	add.f32 	%f309, %f308, 0fCB40007F;
	neg.f32 	%f310, %f309;
	fma.rn.f32 	%f311, %f305, 0f3FB8AA3B, %f310;
	fma.rn.f32 	%f312, %f305, 0f32A57060, %f311;
	mov.b32 	%r356, %f308;
	shl.b32 	%r357, %r356, 23;
	mov.b32 	%f313, %r357;
	ex2.approx.ftz.f32 	%f314, %f312;
	mul.f32 	%f315, %f314, %f313;
	add.f32 	%f316, %f304, %f315;
	sub.f32 	%f317, %f544, %f134;
	fma.rn.f32 	%f318, %f317, 0f3BBB989D, 0f3F000000;
	cvt.sat.f32.f32 	%f319, %f318;
	fma.rm.f32 	%f320, %f319, %f139, %f138;
	add.f32 	%f321, %f320, 0fCB40007F;
	neg.f32 	%f322, %f321;
	fma.rn.f32 	%f323, %f317, 0f3FB8AA3B, %f322;
	fma.rn.f32 	%f324, %f317, 0f32A57060, %f323;
	mov.b32 	%r358, %f320;
	shl.b32 	%r359, %r358, 23;
	mov.b32 	%f325, %r359;
	ex2.approx.ftz.f32 	%f326, %f324;
	mul.f32 	%f327, %f326, %f325;
	add.f32 	%f328, %f316, %f327;
	sub.f32 	%f329, %f27, %f134;
	fma.rn.f32 	%f330, %f329, 0f3BBB989D, 0f3F000000;
	cvt.sat.f32.f32 	%f331, %f330;
	fma.rm.f32 	%f332, %f331, %f139, %f138;
	add.f32 	%f333, %f332, 0fCB40007F;
	neg.f32 	%f334, %f333;
	fma.rn.f32 	%f335, %f329, 0f3FB8AA3B, %f334;
	fma.rn.f32 	%f336, %f329, 0f32A57060, %f335;
	mov.b32 	%r360, %f332;
	shl.b32 	%r361, %r360, 23;
	mov.b32 	%f337, %r361;
	ex2.approx.ftz.f32 	%f338, %f336;
	mul.f32 	%f339, %f338, %f337;
	add.f32 	%f340, %f328, %f339;
	sub.f32 	%f341, %f545, %f134;
	fma.rn.f32 	%f342, %f341, 0f3BBB989D, 0f3F000000;
	cvt.sat.f32.f32 	%f343, %f342;
	fma.rm.f32 	%f344, %f343, %f139, %f138;
	add.f32 	%f345, %f344, 0fCB40007F;
	neg.f32 	%f346, %f345;
	fma.rn.f32 	%f347, %f341, 0f3FB8AA3B, %f346;
	fma.rn.f32 	%f348, %f341, 0f32A57060, %f347;
	mov.b32 	%r362, %f344;
	shl.b32 	%r363, %r362, 23;
	mov.b32 	%f349, %r363;
	ex2.approx.ftz.f32 	%f350, %f348;
	mul.f32 	%f351, %f350, %f349;
	add.f32 	%f352, %f340, %f351;
	sub.f32 	%f353, %f30, %f134;
	fma.rn.f32 	%f354, %f353, 0f3BBB989D, 0f3F000000;
	cvt.sat.f32.f32 	%f355, %f354;
	fma.rm.f32 	%f356, %f355, %f139, %f138;
	add.f32 	%f357, %f356, 0fCB40007F;
	neg.f32 	%f358, %f357;
	fma.rn.f32 	%f359, %f353, 0f3FB8AA3B, %f358;
	fma.rn.f32 	%f360, %f353, 0f32A57060, %f359;
	mov.b32 	%r364, %f356;
	shl.b32 	%r365, %r364, 23;
	mov.b32 	%f361, %r365;
	ex2.approx.ftz.f32 	%f362, %f360;
	mul.f32 	%f363, %f362, %f361;
	add.f32 	%f364, %f352, %f363;
	sub.f32 	%f365, %f546, %f134;
	fma.rn.f32 	%f366, %f365, 0f3BBB989D, 0f3F000000;
	cvt.sat.f32.f32 	%f367, %f366;
	fma.rm.f32 	%f368, %f367, %f139, %f138;
	add.f32 	%f369, %f368, 0fCB40007F;
	neg.f32 	%f370, %f369;
	fma.rn.f32 	%f371, %f365, 0f3FB8AA3B, %f370;
	fma.rn.f32 	%f372, %f365, 0f32A57060, %f371;
	mov.b32 	%r366, %f368;
	shl.b32 	%r367, %r366, 23;
	mov.b32 	%f373, %r367;
	ex2.approx.ftz.f32 	%f374, %f372;
	mul.f32 	%f375, %f374, %f373;
	add.f32 	%f376, %f364, %f375;
	sub.f32 	%f377, %f33, %f134;
	fma.rn.f32 	%f378, %f377, 0f3BBB989D, 0f3F000000;
	cvt.sat.f32.f32 	%f379, %f378;
	fma.rm.f32 	%f380, %f379, %f139, %f138;
	add.f32 	%f381, %f380, 0fCB40007F;
	neg.f32 	%f382, %f381;
	fma.rn.f32 	%f383, %f377, 0f3FB8AA3B, %f382;
	fma.rn.f32 	%f384, %f377, 0f32A57060, %f383;
	mov.b32 	%r368, %f380;
	shl.b32 	%r369, %r368, 23;
	mov.b32 	%f385, %r369;
	ex2.approx.ftz.f32 	%f386, %f384;
	mul.f32 	%f387, %f386, %f385;
	add.f32 	%f388, %f376, %f387;
	sub.f32 	%f389, %f547, %f134;
	fma.rn.f32 	%f390, %f389, 0f3BBB989D, 0f3F000000;
	cvt.sat.f32.f32 	%f391, %f390;
	fma.rm.f32 	%f392, %f391, %f139, %f138;
	add.f32 	%f393, %f392, 0fCB40007F;
	neg.f32 	%f394, %f393;
	fma.rn.f32 	%f395, %f389, 0f3FB8AA3B, %f394;
	fma.rn.f32 	%f396, %f389, 0f32A57060, %f395;
	mov.b32 	%r370, %f392;
	shl.b32 	%r371, %r370, 23;
	mov.b32 	%f397, %r371;
	ex2.approx.ftz.f32 	%f398, %f396;
	mul.f32 	%f399, %f398, %f397;
	add.f32 	%f400, %f388, %f399;
	sub.f32 	%f401, %f36, %f134;
	fma.rn.f32 	%f402, %f401, 0f3BBB989D, 0f3F000000;
	cvt.sat.f32.f32 	%f403, %f402;
	fma.rm.f32 	%f404, %f403, %f139, %f138;
	add.f32 	%f405, %f404, 0fCB40007F;
	neg.f32 	%f406, %f405;
	fma.rn.f32 	%f407, %f401, 0f3FB8AA3B, %f406;
	fma.rn.f32 	%f408, %f401, 0f32A57060, %f407;
	mov.b32 	%r372, %f404;
	shl.b32 	%r373, %r372, 23;
	mov.b32 	%f409, %r373;
	ex2.approx.ftz.f32 	%f410, %f408;
	mul.f32 	%f411, %f410, %f409;
	add.f32 	%f412, %f400, %f411;
	sub.f32 	%f413, %f548, %f134;
	fma.rn.f32 	%f414, %f413, 0f3BBB989D, 0f3F000000;
	cvt.sat.f32.f32 	%f415, %f414;
	fma.rm.f32 	%f416, %f415, %f139, %f138;
	add.f32 	%f417, %f416, 0fCB40007F;
	neg.f32 	%f418, %f417;
	fma.rn.f32 	%f419, %f413, 0f3FB8AA3B, %f418;
	fma.rn.f32 	%f420, %f413, 0f32A57060, %f419;
	mov.b32 	%r374, %f416;
	shl.b32 	%r375, %r374, 23;
	mov.b32 	%f421, %r375;
	ex2.approx.ftz.f32 	%f422, %f420;
	mul.f32 	%f423, %f422, %f421;
	add.f32 	%f424, %f412, %f423;
	sub.f32 	%f425, %f39, %f134;
	fma.rn.f32 	%f426, %f425, 0f3BBB989D, 0f3F000000;
	cvt.sat.f32.f32 	%f427, %f426;
	fma.rm.f32 	%f428, %f427, %f139, %f138;
	add.f32 	%f429, %f428, 0fCB40007F;
	neg.f32 	%f430, %f429;
	fma.rn.f32 	%f431, %f425, 0f3FB8AA3B, %f430;
	fma.rn.f32 	%f432, %f425, 0f32A57060, %f431;
	mov.b32 	%r376, %f428;
	shl.b32 	%r377, %r376, 23;
	mov.b32 	%f433, %r377;
	ex2.approx.ftz.f32 	%f434, %f432;
	mul.f32 	%f435, %f434, %f433;
	add.f32 	%f436, %f424, %f435;
	sub.f32 	%f437, %f549, %f134;
	fma.rn.f32 	%f438, %f437, 0f3BBB989D, 0f3F000000;
	cvt.sat.f32.f32 	%f439, %f438;
	fma.rm.f32 	%f440, %f439, %f139, %f138;
	add.f32 	%f441, %f440, 0fCB40007F;
	neg.f32 	%f442, %f441;
	fma.rn.f32 	%f443, %f437, 0f3FB8AA3B, %f442;
	fma.rn.f32 	%f444, %f437, 0f32A57060, %f443;
	mov.b32 	%r378, %f440;
	shl.b32 	%r379, %r378, 23;
	mov.b32 	%f445, %r379;
	ex2.approx.ftz.f32 	%f446, %f444;
	mul.f32 	%f447, %f446, %f445;
	add.f32 	%f448, %f436, %f447;
	sub.f32 	%f449, %f42, %f134;
	fma.rn.f32 	%f450, %f449, 0f3BBB989D, 0f3F000000;
	cvt.sat.f32.f32 	%f451, %f450;
	fma.rm.f32 	%f452, %f451, %f139, %f138;
	add.f32 	%f453, %f452, 0fCB40007F;
	neg.f32 	%f454, %f453;
	fma.rn.f32 	%f455, %f449, 0f3FB8AA3B, %f454;
	fma.rn.f32 	%f456, %f449, 0f32A57060, %f455;
	mov.b32 	%r380, %f452;
	shl.b32 	%r381, %r380, 23;
	mov.b32 	%f457, %r381;
	ex2.approx.ftz.f32 	%f458, %f456;
	mul.f32 	%f459, %f458, %f457;
	add.f32 	%f460, %f448, %f459;
	sub.f32 	%f461, %f550, %f134;
	fma.rn.f32 	%f462, %f461, 0f3BBB989D, 0f3F000000;
	cvt.sat.f32.f32 	%f463, %f462;
	fma.rm.f32 	%f464, %f463, %f139, %f138;
	add.f32 	%f465, %f464, 0fCB40007F;
	neg.f32 	%f466, %f465;
	fma.rn.f32 	%f467, %f461, 0f3FB8AA3B, %f466;
	fma.rn.f32 	%f468, %f461, 0f32A57060, %f467;
	mov.b32 	%r382, %f464;
	shl.b32 	%r383, %r382, 23;
	mov.b32 	%f469, %r383;
	ex2.approx.ftz.f32 	%f470, %f468;
	mul.f32 	%f471, %f470, %f469;
	add.f32 	%f472, %f460, %f471;
	sub.f32 	%f473, %f45, %f134;
	fma.rn.f32 	%f474, %f473, 0f3BBB989D, 0f3F000000;
	cvt.sat.f32.f32 	%f475, %f474;
	fma.rm.f32 	%f476, %f475, %f139, %f138;
	add.f32 	%f477, %f476, 0fCB40007F;
	neg.f32 	%f478, %f477;
	fma.rn.f32 	%f479, %f473, 0f3FB8AA3B, %f478;
	fma.rn.f32 	%f480, %f473, 0f32A57060, %f479;
	mov.b32 	%r384, %f476;
	shl.b32 	%r385, %r384, 23;
	mov.b32 	%f481, %r385;
	ex2.approx.ftz.f32 	%f482, %f480;
	mul.f32 	%f483, %f482, %f481;
	add.f32 	%f484, %f472, %f483;
	sub.f32 	%f485, %f551, %f134;
	fma.rn.f32 	%f486, %f485, 0f3BBB989D, 0f3F000000;
	cvt.sat.f32.f32 	%f487, %f486;
	fma.rm.f32 	%f488, %f487, %f139, %f138;
	add.f32 	%f489, %f488, 0fCB40007F;
	neg.f32 	%f490, %f489;
	fma.rn.f32 	%f491, %f485, 0f3FB8AA3B, %f490;
	fma.rn.f32 	%f492, %f485, 0f32A57060, %f491;
	mov.b32 	%r386, %f488;
	shl.b32 	%r387, %r386, 23;
	mov.b32 	%f493, %r387;
	ex2.approx.ftz.f32 	%f494, %f492;
	mul.f32 	%f495, %f494, %f493;
	add.f32 	%f496, %f484, %f495;
	mov.b32 	%r388, %f496;
	shfl.sync.bfly.b32	%r389|%p83, %r388, 16, 31, -1;
	mov.b32 	%f497, %r389;
	add.f32 	%f498, %f496, %f497;
	mov.b32 	%r390, %f498;
	shfl.sync.bfly.b32	%r391|%p84, %r390, 8, 31, -1;
	mov.b32 	%f499, %r391;
	add.f32 	%f500, %f498, %f499;
	mov.b32 	%r392, %f500;
	shfl.sync.bfly.b32	%r393|%p85, %r392, 4, 31, -1;
	mov.b32 	%f501, %r393;
	add.f32 	%f502, %f500, %f501;
	mov.b32 	%r394, %f502;
	shfl.sync.bfly.b32	%r395|%p86, %r394, 2, 31, -1;
	mov.b32 	%f503, %r395;
	add.f32 	%f504, %f502, %f503;
	mov.b32 	%r396, %f504;
	shfl.sync.bfly.b32	%r397|%p87, %r396, 1, 31, -1;
	mov.b32 	%f505, %r397;
	add.f32 	%f506, %f504, %f505;
	div.rn.f32 	%f507, %f147, %f506;
	div.rn.f32 	%f508, %f159, %f506;
	div.rn.f32 	%f509, %f171, %f506;
	div.rn.f32 	%f510, %f183, %f506;
	div.rn.f32 	%f511, %f195, %f506;
	div.rn.f32 	%f512, %f207, %f506;
	div.rn.f32 	%f513, %f219, %f506;
	div.rn.f32 	%f514, %f231, %f506;
	div.rn.f32 	%f515, %f243, %f506;
	div.rn.f32 	%f516, %f255, %f506;
	div.rn.f32 	%f517, %f267, %f506;
	div.rn.f32 	%f518, %f279, %f506;
	div.rn.f32 	%f519, %f291, %f506;
	div.rn.f32 	%f520, %f303, %f506;
	div.rn.f32 	%f521, %f315, %f506;
	div.rn.f32 	%f522, %f327, %f506;
	div.rn.f32 	%f523, %f339, %f506;
	div.rn.f32 	%f524, %f351, %f506;
	div.rn.f32 	%f525, %f363, %f506;
	div.rn.f32 	%f526, %f375, %f506;
	div.rn.f32 	%f527, %f387, %f506;
	div.rn.f32 	%f528, %f399, %f506;
	div.rn.f32 	%f529, %f411, %f506;
	div.rn.f32 	%f530, %f423, %f506;
	div.rn.f32 	%f531, %f435, %f506;
	div.rn.f32 	%f532, %f447, %f506;
	div.rn.f32 	%f533, %f459, %f506;
	div.rn.f32 	%f534, %f471, %f506;
	div.rn.f32 	%f535, %f483, %f506;
	div.rn.f32 	%f536, %f495, %f506;
	mad.lo.s64 	%rd92, %rd182, %rd38, %rd9;
	shr.u64 	%rd93, %rd92, 63;
	add.s64 	%rd94, %rd92, %rd93;
	shl.b64 	%rd95, %rd94, 2;
	and.b64  	%rd96, %rd95, -8;
	add.s64 	%rd97, %rd8, %rd96;
	st.global.v2.f32 	[%rd97], {%f507, %f508};
	add.s64 	%rd98, %rd92, 64;
	shr.u64 	%rd99, %rd98, 63;
	add.s64 	%rd100, %rd98, %rd99;
	shl.b64 	%rd101, %rd100, 2;
	and.b64  	%rd102, %rd101, -8;
	add.s64 	%rd103, %rd8, %rd102;
	st.global.v2.f32 	[%rd103], {%f509, %f510};
	add.s64 	%rd104, %rd92, 128;
	shr.u64 	%rd105, %rd104, 63;
	add.s64 	%rd106, %rd104, %rd105;
	shl.b64 	%rd107, %rd106, 2;
	and.b64  	%rd108, %rd107, -8;
	add.s64 	%rd109, %rd8, %rd108;
	st.global.v2.f32 	[%rd109], {%f511, %f512};
	add.s64 	%rd110, %rd92, 192;
	shr.u64 	%rd111, %rd110, 63;
	add.s64 	%rd112, %rd110, %rd111;
	shl.b64 	%rd113, %rd112, 2;
	and.b64  	%rd114, %rd113, -8;
	add.s64 	%rd115, %rd8, %rd114;
	st.global.v2.f32 	[%rd115], {%f513, %f514};
	add.s64 	%rd116, %rd92, 256;
	shr.u64 	%rd117, %rd116, 63;
	add.s64 	%rd118, %rd116, %rd117;
	shl.b64 	%rd119, %rd118, 2;
	and.b64  	%rd120, %rd119, -8;
	add.s64 	%rd121, %rd8, %rd120;
	st.global.v2.f32 	[%rd121], {%f515, %f516};
	add.s64 	%rd122, %rd92, 320;
	shr.u64 	%rd123, %rd122, 63;
	add.s64 	%rd124, %rd122, %rd123;
	shl.b64 	%rd125, %rd124, 2;
	and.b64  	%rd126, %rd125, -8;
	add.s64 	%rd127, %rd8, %rd126;
	st.global.v2.f32 	[%rd127], {%f517, %f518};
	add.s64 	%rd128, %rd92, 384;
	shr.u64 	%rd129, %rd128, 63;
	add.s64 	%rd130, %rd128, %rd129;
	shl.b64 	%rd131, %rd130, 2;
	and.b64  	%rd132, %rd131, -8;
	add.s64 	%rd133, %rd8, %rd132;
	st.global.v2.f32 	[%rd133], {%f519, %f520};
	add.s64 	%rd134, %rd92, 448;
	shr.u64 	%rd135, %rd134, 63;
	add.s64 	%rd136, %rd134, %rd135;
	shl.b64 	%rd137, %rd136, 2;
	and.b64  	%rd138, %rd137, -8;
	add.s64 	%rd139, %rd8, %rd138;
	st.global.v2.f32 	[%rd139], {%f521, %f522};
	add.s64 	%rd140, %rd92, 512;
	shr.u64 	%rd141, %rd140, 63;
	add.s64 	%rd142, %rd140, %rd141;
	shl.b64 	%rd143, %rd142, 2;
	and.b64  	%rd144, %rd143, -8;
	add.s64 	%rd145, %rd8, %rd144;
	st.global.v2.f32 	[%rd145], {%f523, %f524};
	add.s64 	%rd146, %rd92, 576;
	shr.u64 	%rd147, %rd146, 63;
	add.s64 	%rd148, %rd146, %rd147;
	shl.b64 	%rd149, %rd148, 2;
	and.b64  	%rd150, %rd149, -8;
	add.s64 	%rd151, %rd8, %rd150;
	st.global.v2.f32 	[%rd151], {%f525, %f526};
	add.s64 	%rd152, %rd92, 640;
	shr.u64 	%rd153, %rd152, 63;
	add.s64 	%rd154, %rd152, %rd153;
	shl.b64 	%rd155, %rd154, 2;
	and.b64  	%rd156, %rd155, -8;
	add.s64 	%rd157, %rd8, %rd156;
	st.global.v2.f32 	[%rd157], {%f527, %f528};
	add.s64 	%rd158, %rd92, 704;
	shr.u64 	%rd159, %rd158, 63;
	add.s64 	%rd160, %rd158, %rd159;
	shl.b64 	%rd161, %rd160, 2;
	and.b64  	%rd162, %rd161, -8;
	add.s64 	%rd163, %rd8, %rd162;
	st.global.v2.f32 	[%rd163], {%f529, %f530};
	add.s64 	%rd164, %rd92, 768;
	shr.u64 	%rd165, %rd164, 63;
	add.s64 	%rd166, %rd164, %rd165;
	shl.b64 	%rd167, %rd166, 2;
	and.b64  	%rd168, %rd167, -8;
	add.s64 	%rd169, %rd8, %rd168;
	st.global.v2.f32 	[%rd169], {%f531, %f532};
	add.s64 	%rd170, %rd92, 832;
	shr.u64 	%rd171, %rd170, 63;
	add.s64 	%rd172, %rd170, %rd171;
	shl.b64 	%rd173, %rd172, 2;
	and.b64  	%rd174, %rd173, -8;
	add.s64 	%rd175, %rd8, %rd174;
	st.global.v2.f32 	[%rd175], {%f533, %f534};
	add.s64 	%rd176, %rd92, 896;
	shr.u64 	%rd177, %rd176, 63;
	add.s64 	%rd178, %rd176, %rd177;
	shl.b64 	%rd179, %rd178, 2;
	and.b64  	%rd180, %rd179, -8;
	add.s64 	%rd181, %rd8, %rd180;
	st.global.v2.f32 	[%rd181], {%f535, %f536};
	add.s64 	%rd182, %rd182, %rd10;
	setp.lt.s64 	%p88, %rd182, %rd39;
	@%p88 bra 	$L__BB350_4;
$L__BB350_35:
	ret;

}
	// .globl	_Z15SoftmaxWarpImplI22BroadcastScaleMaskLoadIffbLm3EiE11DirectStoreIffEfLi2ELi30ELi32ELi1ELb1EL9Algorithm0EEvT_T0_ll
.visible .entry _Z15SoftmaxWarpImplI22BroadcastScaleMaskLoadIffbLm3EiE11DirectStoreIffEfLi2ELi30ELi32ELi1ELb1EL9Algorithm0EEvT_T0_ll(
	.param .align 8 .b8 _Z15SoftmaxWarpImplI22BroadcastScaleMaskLoadIffbLm3EiE11DirectStoreIffEfLi2ELi30ELi32ELi1ELb1EL9Algorithm0EEvT_T0_ll_param_0[112],
	.param .align 8 .b8 _Z15SoftmaxWarpImplI22BroadcastScaleMaskLoadIffbLm3EiE11DirectStoreIffEfLi2ELi30ELi32ELi1ELb1EL9Algorithm0EEvT_T0_ll_param_1[16],
	.param .u64 _Z15SoftmaxWarpImplI22BroadcastScaleMaskLoadIffbLm3EiE11DirectStoreIffEfLi2ELi30ELi32ELi1ELb1EL9Algorithm0EEvT_T0_ll_param_2,
	.param .u64 _Z15SoftmaxWarpImplI22BroadcastScaleMaskLoadIffbLm3EiE11DirectStoreIffEfLi2ELi30ELi32ELi1ELb1EL9Algorithm0EEvT_T0_ll_param_3
)
{
	.reg .pred 	%p<119>;
	.reg .b16 	%rs<39>;
	.reg .b32 	%r<428>;
	.reg .b32 	%f<657>;
	.reg .b64 	%rd<199>;

	ld.param.u64 	%rd51, [_Z15SoftmaxWarpImplI22BroadcastScaleMaskLoadIffbLm3EiE11DirectStoreIffEfLi2ELi30ELi32ELi1ELb1EL9Algorithm0EEvT_T0_ll_param_1+8];
	ld.param.v2.f32 	{%f138, %f139}, [_Z15SoftmaxWarpImplI22BroadcastScaleMaskLoadIffbLm3EiE11DirectStoreIffEfLi2ELi30ELi32ELi1ELb1EL9Algorithm0EEvT_T0_ll_param_0+104];
	ld.param.u64 	%rd49, [_Z15SoftmaxWarpImplI22BroadcastScaleMaskLoadIffbLm3EiE11DirectStoreIffEfLi2ELi30ELi32ELi1ELb1EL9Algorithm0EEvT_T0_ll_param_0+96];
	ld.param.u32 	%r12, [_Z15SoftmaxWarpImplI22BroadcastScaleMaskLoadIffbLm3EiE11DirectStoreIffEfLi2ELi30ELi32ELi1ELb1EL9Algorithm0EEvT_T0_ll_param_0+80];
	ld.param.v2.u32 	{%r10, %r11}, [_Z15SoftmaxWarpImplI22BroadcastScaleMaskLoadIffbLm3EiE11DirectStoreIffEfLi2ELi30ELi32ELi1ELb1EL9Algorithm0EEvT_T0_ll_param_0+72];
	ld.param.v2.u32 	{%r7, %r8}, [_Z15SoftmaxWarpImplI22BroadcastScaleMaskLoadIffbLm3EiE11DirectStoreIffEfLi2ELi30ELi32ELi1ELb1EL9Algorithm0EEvT_T0_ll_param_0+48];
	ld.param.u64 	%rd45, [_Z15SoftmaxWarpImplI22BroadcastScaleMaskLoadIffbLm3EiE11DirectStoreIffEfLi2ELi30ELi32ELi1ELb1EL9Algorithm0EEvT_T0_ll_param_0+32];
	ld.param.u64 	%rd44, [_Z15SoftmaxWarpImplI22BroadcastScaleMaskLoadIffbLm3EiE11DirectStoreIffEfLi2ELi30ELi32ELi1ELb1EL9Algorithm0EEvT_T0_ll_param_0+24];
	ld.param.u64 	%rd43, [_Z15SoftmaxWarpImplI22BroadcastScaleMaskLoadIffbLm3EiE11DirectStoreIffEfLi2ELi30ELi32ELi1ELb1EL9Algorithm0EEvT_T0_ll_param_0+16];
	ld.param.u64 	%rd50, [_Z15SoftmaxWarpImplI22BroadcastScaleMaskLoadIffbLm3EiE11DirectStoreIffEfLi2ELi30ELi32ELi1ELb1EL9Algorithm0EEvT_T0_ll_param_1];
	ld.param.u64 	%rd42, [_Z15SoftmaxWarpImplI22BroadcastScaleMaskLoadIffbLm3EiE11DirectStoreIffEfLi2ELi30ELi32ELi1ELb1EL9Algorithm0EEvT_T0_ll_param_0+8];
	ld.param.u64 	%rd41, [_Z15SoftmaxWarpImplI22BroadcastScaleMaskLoadIffbLm3EiE11DirectStoreIffEfLi2ELi30ELi32ELi1ELb1EL9Algorithm0EEvT_T0_ll_param_0];
	ld.param.u64 	%rd53, [_Z15SoftmaxWarpImplI22BroadcastScaleMaskLoadIffbLm3EiE11DirectStoreIffEfLi2ELi30ELi32ELi1ELb1EL9Algorithm0EEvT_T0_ll_param_3];
	cvta.to.global.u64 	%rd1, %rd41;
	cvta.to.global.u64 	%rd2, %rd42;
	cvta.to.global.u64 	%rd3, %rd50;
	setp.lt.s64 	%p1, %rd53, 961;
	@%p1 bra 	$L__BB351_2;
	mov.u64 	%rd54, $str;
	cvta.global.u64 	%rd55, %rd54;
	mov.u64 	%rd56, $str$1;
	cvta.global.u64 	%rd57, %rd56;
	mov.u64 	%rd58, __unnamed_342;
	cvta.global.u64 	%rd59, %rd58;
	{ // callseq 341, 0
	.param .b64 param0;
	st.param.b64 	[param0], %rd55;
	.param .b64 param1;
	st.param.b64 	[param1], %rd57;
	.param .b32 param2;
	st.param.b32 	[param2], 219;
	.param .b64 param3;
	st.param.b64 	[param3], %rd59;
	.param .b64 param4;
	st.param.b64 	[param4], 1;
	call.uni 
	__assertfail, 
	(
	param0, 
	param1, 
	param2, 
	param3, 
	param4
	);
	} // callseq 341
$L__BB351_2:
	ld.param.u64 	%rd196, [_Z15SoftmaxWarpImplI22BroadcastScaleMaskLoadIffbLm3EiE11DirectStoreIffEfLi2ELi30ELi32ELi1ELb1EL9Algorithm0EEvT_T0_ll_param_2];
	mov.u32 	%r23, %ctaid.x;
	mov.u32 	%r24, %ntid.y;
	mov.u32 	%r25, %tid.y;
	mad.lo.s32 	%r26, %r23, %r24, %r25;
	cvt.s64.s32 	%rd198, %r26;
	setp.le.s64 	%p2, %rd196, %rd198;
	@%p2 bra 	$L__BB351_95;
	mov.u32 	%r27, %tid.x;
	shl.b32 	%r28, %r27, 1;
	cvt.u64.u32 	%rd5, %r28;
	add.s32 	%r29, %r28, 64;
	cvt.u64.u32 	%rd6, %r29;
	add.s32 	%r30, %r28, 128;
	cvt.u64.u32 	%rd7, %r30;
	add.s32 	%r31, %r28, 192;
	cvt.u64.u32 	%rd8, %r31;
	add.s32 	%r32, %r28, 256;
	cvt.u64.u32 	%rd9, %r32;
	add.s32 	%r33, %r28, 320;
	cvt.u64.u32 	%rd10, %r33;
	add.s32 	%r34, %r28, 384;
	cvt.u64.u32 	%rd11, %r34;
	add.s32 	%r35, %r28, 448;
	cvt.u64.u32 	%rd12, %r35;
	add.s32 	%r36, %r28, 512;
	cvt.u64.u32 	%rd13, %r36;
	add.s32 	%r37, %r28, 576;
	cvt.u64.u32 	%rd14, %r37;
	add.s32 	%r38, %r28, 640;
	cvt.u64.u32 	%rd15, %r38;
	add.s32 	%r39, %r28, 704;
	cvt.u64.u32 	%rd16, %r39;
	add.s32 	%r40, %r28, 768;
	cvt.u64.u32 	%rd17, %r40;
	add.s32 	%r41, %r28, 832;
	cvt.u64.u32 	%rd18, %r41;
	add.s32 	%r42, %r28, 896;
	cvt.u64.u32 	%rd19, %r42;
	cvt.u32.u64 	%r44, %rd49;
	cvt.u32.u64 	%r45, %rd5;
$L__BB351_4:
	setp.le.s64 	%p3, %rd53, %rd5;
	cvt.u32.u64 	%r43, %rd198;
	mul.lo.s32 	%r6, %r44, %r43;
	mov.f32 	%f598, 0fFF800000;
	mov.f32 	%f599, %f598;
	mov.f32 	%f604, %f598;
	@%p3 bra 	$L__BB351_8;
	setp.eq.s64 	%p4, %rd45, 1;
	setp.eq.s64 	%p5, %rd44, 1;
	setp.eq.s64 	%p6, %rd43, 1;
	add.s32 	%r46, %r45, %r6;
	div.s32 	%r47, %r46, %r7;
	mul.lo.s32 	%r48, %r47, %r7;
	sub.s32 	%r49, %r46, %r48;
	div.s32 	%r50, %r49, %r8;
	mul.lo.s32 	%r51, %r50, %r8;
	sub.s32 	%r52, %r49, %r51;
	selp.b32 	%r53, 0, %r47, %p6;
	selp.b32 	%r54, 0, %r50, %p5;
	selp.b32 	%r55, 0, %r52, %p4;
	mul.lo.s32 	%r56, %r10, %r53;
	mad.lo.s32 	%r57, %r11, %r54, %r56;
	mad.lo.s32 	%r58, %r12, %r55, %r57;
	shr.u32 	%r59, %r46, 31;
	add.s32 	%r60, %r46, %r59;
	shr.s32 	%r61, %r60, 1;
	mul.wide.s32 	%rd60, %r61, 8;
	add.s64 	%rd24, %rd1, %rd60;
	ld.global.f32 	%f141, [%rd24];
	shr.u32 	%r62, %r58, 31;
	add.s32 	%r63, %r58, %r62;
	shr.s32 	%r64, %r63, 1;
	mul.wide.s32 	%rd61, %r64, 2;
	add.s64 	%rd62, %rd2, %rd61;
	ld.global.v2.u8 	{%rs9, %rs10}, [%rd62];
	setp.eq.s16 	%p7, %rs9, 0;
	mul.f32 	%f142, %f141, %f139;
	selp.f32 	%f599, %f138, %f142, %p7;
	setp.eq.s16 	%p8, %rs10, 0;
	mov.f32 	%f598, %f138;
	@%p8 bra 	$L__BB351_7;
	ld.global.f32 	%f143, [%rd24+4];
	mul.f32 	%f598, %f143, %f139;
$L__BB351_7:
	max.f32 	%f144, %f599, 0fFF800000;
	max.f32 	%f604, %f144, %f598;
$L__BB351_8:
	setp.le.s64 	%p9, %rd53, %rd6;
	mov.f32 	%f602, 0fFF800000;
	mov.f32 	%f603, %f602;
	@%p9 bra 	$L__BB351_12;
	cvt.u32.u64 	%r65, %rd6;
	setp.eq.s64 	%p10, %rd45, 1;
	setp.eq.s64 	%p11, %rd44, 1;
	setp.eq.s64 	%p12, %rd43, 1;
	add.s32 	%r66, %r65, %r6;
	div.s32 	%r67, %r66, %r7;
	mul.lo.s32 	%r68, %r67, %r7;
	sub.s32 	%r69, %r66, %r68;
	div.s32 	%r70, %r69, %r8;
	mul.lo.s32 	%r71, %r70, %r8;
	sub.s32 	%r72, %r69, %r71;
	selp.b32 	%r73, 0, %r67, %p12;
	selp.b32 	%r74, 0, %r70, %p11;
	selp.b32 	%r75, 0, %r72, %p10;
	mul.lo.s32 	%r76, %r10, %r73;
	mad.lo.s32 	%r77, %r11, %r74, %r76;
	mad.lo.s32 	%r78, %r12, %r75, %r77;
	shr.u32 	%r79, %r66, 31;
	add.s32 	%r80, %r66, %r79;
	shr.s32 	%r81, %r80, 1;
	mul.wide.s32 	%rd63, %r81, 8;
	add.s64 	%rd25, %rd1, %rd63;
	ld.global.f32 	%f146, [%rd25];
	shr.u32 	%r82, %r78, 31;
	add.s32 	%r83, %r78, %r82;
	shr.s32 	%r84, %r83, 1;
	mul.wide.s32 	%rd64, %r84, 2;
	add.s64 	%rd65, %rd2, %rd64;
	ld.global.v2.u8 	{%rs11, %rs12}, [%rd65];
	setp.eq.s16 	%p13, %rs11, 0;
	mul.f32 	%f147, %f146, %f139;
	selp.f32 	%f603, %f138, %f147, %p13;
	setp.eq.s16 	%p14, %rs12, 0;
	mov.f32 	%f602, %f138;
	@%p14 bra 	$L__BB351_11;
	ld.global.f32 	%f148, [%rd25+4];
	mul.f32 	%f602, %f148, %f139;
$L__BB351_11:
	max.f32 	%f149, %f604, %f603;
	max.f32 	%f604, %f149, %f602;
$L__BB351_12:
	setp.le.s64 	%p15, %rd53, %rd7;
	mov.f32 	%f606, 0fFF800000;
	mov.f32 	%f607, %f606;
	@%p15 bra 	$L__BB351_16;
	cvt.u32.u64 	%r85, %rd7;
	setp.eq.s64 	%p16, %rd45, 1;
	setp.eq.s64 	%p17, %rd44, 1;
	setp.eq.s64 	%p18, %rd43, 1;
	add.s32 	%r86, %r85, %r6;
	div.s32 	%r87, %r86, %r7;
	mul.lo.s32 	%r88, %r87, %r7;
	sub.s32 	%r89, %r86, %r88;
	div.s32 	%r90, %r89, %r8;
	mul.lo.s32 	%r91, %r90, %r8;
	sub.s32 	%r92, %r89, %r91;
	selp.b32 	%r93, 0, %r87, %p18;
	selp.b32 	%r94, 0, %r90, %p17;
	selp.b32 	%r95, 0, %r92, %p16;
	mul.lo.s32 	%r96, %r10, %r93;
	mad.lo.s32 	%r97, %r11, %r94, %r96;
	mad.lo.s32 	%r98, %r12, %r95, %r97;
	shr.u32 	%r99, %r86, 31;
	add.s32 	%r100, %r86, %r99;
	shr.s32 	%r101, %r100, 1;
	mul.wide.s32 	%rd66, %r101, 8;
	add.s64 	%rd26, %rd1, %rd66;
	ld.global.f32 	%f151, [%rd26];
	shr.u32 	%r102, %r98, 31;
	add.s32 	%r103, %r98, %r102;
	shr.s32 	%r104, %r103, 1;
	mul.wide.s32 	%rd67, %r104, 2;
	add.s64 	%rd68, %rd2, %rd67;
	ld.global.v2.u8 	{%rs13, %rs14}, [%rd68];
	setp.eq.s16 	%p19, %rs13, 0;
	mul.f32 	%f152, %f151, %f139;
	selp.f32 	%f607, %f138, %f152, %p19;
	setp.eq.s16 	%p20, %rs14, 0;
	mov.f32 	%f606, %f138;
	@%p20 bra 	$L__BB351_15;
	ld.global.f32 	%f153, [%rd26+4];
	mul.f32 	%f606, %f153, %f139;
$L__BB351_15:
	max.f32 	%f154, %f604, %f607;
	max.f32 	%f604, %f154, %f606;
$L__BB351_16:
	setp.le.s64 	%p21, %rd53, %rd8;
	mov.f32 	%f610, 0fFF800000;
	mov.f32 	%f611, %f610;
	@%p21 bra 	$L__BB351_20;
	cvt.u32.u64 	%r105, %rd8;
	setp.eq.s64 	%p22, %rd45, 1;
	setp.eq.s64 	%p23, %rd44, 1;
	setp.eq.s64 	%p24, %rd43, 1;
	add.s32 	%r106, %r105, %r6;
	div.s32 	%r107, %r106, %r7;
	mul.lo.s32 	%r108, %r107, %r7;
	sub.s32 	%r109, %r106, %r108;
	div.s32 	%r110, %r109, %r8;
	mul.lo.s32 	%r111, %r110, %r8;
	sub.s32 	%r112, %r109, %r111;
	selp.b32 	%r113, 0, %r107, %p24;
	selp.b32 	%r114, 0, %r110, %p23;
	selp.b32 	%r115, 0, %r112, %p22;
	mul.lo.s32 	%r116, %r10, %r113;
	mad.lo.s32 	%r117, %r11, %r114, %r116;
	mad.lo.s32 	%r118, %r12, %r115, %r117;
	shr.u32 	%r119, %r106, 31;
	add.s32 	%r120, %r106, %r119;
	shr.s32 	%r121, %r120, 1;
	mul.wide.s32 	%rd69, %r121, 8;
	add.s64 	%rd27, %rd1, %rd69;
	ld.global.f32 	%f156, [%rd27];
	shr.u32 	%r122, %r118, 31;
	add.s32 	%r123, %r118, %r122;
	shr.s32 	%r124, %r123, 1;
	mul.wide.s32 	%rd70, %r124, 2;
	add.s64 	%rd71, %rd2, %rd70;
	ld.global.v2.u8 	{%rs15, %rs16}, [%rd71];
	setp.eq.s16 	%p25, %rs15, 0;
	mul.f32 	%f157, %f156, %f139;
	selp.f32 	%f611, %f138, %f157, %p25;
	setp.eq.s16 	%p26, %rs16, 0;
	mov.f32 	%f610, %f138;
	@%p26 bra 	$L__BB351_19;
	ld.global.f32 	%f158, [%rd27+4];
	mul.f32 	%f610, %f158, %f139;
$L__BB351_19:
	max.f32 	%f159, %f604, %f611;
	max.f32 	%f604, %f159, %f610;
$L__BB351_20:
	setp.le.s64 	%p27, %rd53, %rd9;
	mov.f32 	%f614, 0fFF800000;
	mov.f32 	%f615, %f614;
	@%p27 bra 	$L__BB351_24;
	cvt.u32.u64 	%r125, %rd9;
	setp.eq.s64 	%p28, %rd45, 1;
	setp.eq.s64 	%p29, %rd44, 1;
	setp.eq.s64 	%p30, %rd43, 1;
	add.s32 	%r126, %r125, %r6;
	div.s32 	%r127, %r126, %r7;
	mul.lo.s32 	%r128, %r127, %r7;
	sub.s32 	%r129, %r126, %r128;
	div.s32 	%r130, %r129, %r8;
	mul.lo.s32 	%r131, %r130, %r8;
	sub.s32 	%r132, %r129, %r131;
	selp.b32 	%r133, 0, %r127, %p30;
	selp.b32 	%r134, 0, %r130, %p29;
	selp.b32 	%r135, 0, %r132, %p28;
	mul.lo.s32 	%r136, %r10, %r133;
	mad.lo.s32 	%r137, %r11, %r134, %r136;
	mad.lo.s32 	%r138, %r12, %r135, %r137;
	shr.u32 	%r139, %r126, 31;
	add.s32 	%r140, %r126, %r139;
	shr.s32 	%r141, %r140, 1;
	mul.wide.s32 	%rd72, %r141, 8;
	add.s64 	%rd28, %rd1, %rd72;
	ld.global.f32 	%f161, [%rd28];
	shr.u32 	%r142, %r138, 31;
	add.s32 	%r143, %r138, %r142;
	shr.s32 	%r144, %r143, 1;
	mul.wide.s32 	%rd73, %r144, 2;
	add.s64 	%rd74, %rd2, %rd73;
	ld.global.v2.u8 	{%rs17, %rs18}, [%rd74];
	setp.eq.s16 	%p31, %rs17, 0;
	mul.f32 	%f162, %f161, %f139;
	selp.f32 	%f615, %f138, %f162, %p31;
	setp.eq.s16 	%p32, %rs18, 0;
	mov.f32 	%f614, %f138;
	@%p32 bra 	$L__BB351_23;
	ld.global.f32 	%f163, [%rd28+4];
	mul.f32 	%f614, %f163, %f139;
$L__BB351_23:
	max.f32 	%f164, %f604, %f615;
	max.f32 	%f604, %f164, %f614;
$L__BB351_24:
	setp.le.s64 	%p33, %rd53, %rd10;
	mov.f32 	%f618, 0fFF800000;
	mov.f32 	%f619, %f618;
	@%p33 bra 	$L__BB351_28;
	cvt.u32.u64 	%r145, %rd10;
	setp.eq.s64 	%p34, %rd45, 1;
	setp.eq.s64 	%p35, %rd44, 1;
	setp.eq.s64 	%p36, %rd43, 1;
	add.s32 	%r146, %r145, %r6;
	div.s32 	%r147, %r146, %r7;
	mul.lo.s32 	%r148, %r147, %r7;
	sub.s32 	%r149, %r146, %r148;
	div.s32 	%r150, %r149, %r8;
	mul.lo.s32 	%r151, %r150, %r8;
	sub.s32 	%r152, %r149, %r151;
	selp.b32 	%r153, 0, %r147, %p36;
	selp.b32 	%r154, 0, %r150, %p35;
	selp.b32 	%r155, 0, %r152, %p34;
	mul.lo.s32 	%r156, %r10, %r153;
	mad.lo.s32 	%r157, %r11, %r154, %r156;
	mad.lo.s32 	%r158, %r12, %r155, %r157;
	shr.u32 	%r159, %r146, 31;
	add.s32 	%r160, %r146, %r159;
	shr.s32 	%r161, %r160, 1;
	mul.wide.s32 	%rd75, %r161, 8;
	add.s64 	%rd29, %rd1, %rd75;
	ld.global.f32 	%f166, [%rd29];
	shr.u32 	%r162, %r158, 31;
	add.s32 	%r163, %r158, %r162;
	shr.s32 	%r164, %r163, 1;
	mul.wide.s32 	%rd76, %r164, 2;
	add.s64 	%rd77, %rd2, %rd76;
	ld.global.v2.u8 	{%rs19, %rs20}, [%rd77];
	setp.eq.s16 	%p37, %rs19, 0;
	mul.f32 	%f167, %f166, %f139;
	selp.f32 	%f619, %f138, %f167, %p37;
	setp.eq.s16 	%p38, %rs20, 0;
	mov.f32 	%f618, %f138;
	@%p38 bra 	$L__BB351_27;
	ld.global.f32 	%f168, [%rd29+4];
	mul.f32 	%f618, %f168, %f139;
$L__BB351_27:
	max.f32 	%f169, %f604, %f619;
	max.f32 	%f604, %f169, %f618;
$L__BB351_28:
	setp.le.s64 	%p39, %rd53, %rd11;
	mov.f32 	%f622, 0fFF800000;
	mov.f32 	%f623, %f622;
	@%p39 bra 	$L__BB351_32;
	cvt.u32.u64 	%r165, %rd11;
	setp.eq.s64 	%p40, %rd45, 1;
	setp.eq.s64 	%p41, %rd44, 1;
	setp.eq.s64 	%p42, %rd43, 1;
	add.s32 	%r166, %r165, %r6;
	div.s32 	%r167, %r166, %r7;
	mul.lo.s32 	%r168, %r167, %r7;
	sub.s32 	%r169, %r166, %r168;
	div.s32 	%r170, %r169, %r8;
	mul.lo.s32 	%r171, %r170, %r8;
	sub.s32 	%r172, %r169, %r171;
	selp.b32 	%r173, 0, %r167, %p42;
	selp.b32 	%r174, 0, %r170, %p41;
	selp.b32 	%r175, 0, %r172, %p40;
	mul.lo.s32 	%r176, %r10, %r173;
	mad.lo.s32 	%r177, %r11, %r174, %r176;
	mad.lo.s32 	%r178, %r12, %r175, %r177;
	shr.u32 	%r179, %r166, 31;
	add.s32 	%r180, %r166, %r179;
	shr.s32 	%r181, %r180, 1;
	mul.wide.s32 	%rd78, %r181, 8;
	add.s64 	%rd30, %rd1, %rd78;
	ld.global.f32 	%f171, [%rd30];
	shr.u32 	%r182, %r178, 31;
	add.s32 	%r183, %r178, %r182;
	shr.s32 	%r184, %r183, 1;
	mul.wide.s32 	%rd79, %r184, 2;
	add.s64 	%rd80, %rd2, %rd79;
	ld.global.v2.u8 	{%rs21, %rs22}, [%rd80];
	setp.eq.s16 	%p43, %rs21, 0;
	mul.f32 	%f172, %f171, %f139;
	selp.f32 	%f623, %f138, %f172, %p43;
	setp.eq.s16 	%p44, %rs22, 0;
	mov.f32 	%f622, %f138;
	@%p44 bra 	$L__BB351_31;
	ld.global.f32 	%f173, [%rd30+4];
	mul.f32 	%f622, %f173, %f139;
$L__BB351_31:
	max.f32 	%f174, %f604, %f623;
	max.f32 	%f604, %f174, %f622;
$L__BB351_32:
	setp.le.s64 	%p45, %rd53, %rd12;
	mov.f32 	%f626, 0fFF800000;
	mov.f32 	%f627, %f626;
	@%p45 bra 	$L__BB351_36;
	cvt.u32.u64 	%r185, %rd12;
	setp.eq.s64 	%p46, %rd45, 1;
	setp.eq.s64 	%p47, %rd44, 1;
	setp.eq.s64 	%p48, %rd43, 1;
	add.s32 	%r186, %r185, %r6;
	div.s32 	%r187, %r186, %r7;
	mul.lo.s32 	%r188, %r187, %r7;
	sub.s32 	%r189, %r186, %r188;
	div.s32 	%r190, %r189, %r8;
	mul.lo.s32 	%r191, %r190, %r8;
	sub.s32 	%r192, %r189, %r191;
	selp.b32 	%r193, 0, %r187, %p48;
	selp.b32 	%r194, 0, %r190, %p47;
	selp.b32 	%r195, 0, %r192, %p46;
	mul.lo.s32 	%r196, %r10, %r193;
	mad.lo.s32 	%r197, %r11, %r194, %r196;
	mad.lo.s32 	%r198, %r12, %r195, %r197;
	shr.u32 	%r199, %r186, 31;
	add.s32 	%r200, %r186, %r199;
	shr.s32 	%r201, %r200, 1;
	mul.wide.s32 	%rd81, %r201, 8;
	add.s64 	%rd31, %rd1, %rd81;
	ld.global.f32 	%f176, [%rd31];
	shr.u32 	%r202, %r198, 31;
	add.s32 	%r203, %r198, %r202;
	shr.s32 	%r204, %r203, 1;
	mul.wide.s32 	%rd82, %r204, 2;
	add.s64 	%rd83, %rd2, %rd82;
	ld.global.v2.u8 	{%rs23, %rs24}, [%rd83];
	setp.eq.s16 	%p49, %rs23, 0;
	mul.f32 	%f177, %f176, %f139;
	selp.f32 	%f627, %f138, %f177, %p49;
	setp.eq.s16 	%p50, %rs24, 0;
	mov.f32 	%f626, %f138;
	@%p50 bra 	$L__BB351_35;
	ld.global.f32 	%f178, [%rd31+4];
	mul.f32 	%f626, %f178, %f139;
$L__BB351_35:
	max.f32 	%f179, %f604, %f627;
	max.f32 	%f604, %f179, %f626;
$L__BB351_36:
	setp.le.s64 	%p51, %rd53, %rd13;
	mov.f32 	%f630, 0fFF800000;
	mov.f32 	%f631, %f630;
	@%p51 bra 	$L__BB351_40;
	cvt.u32.u64 	%r205, %rd13;
	setp.eq.s64 	%p52, %rd45, 1;
	setp.eq.s64 	%p53, %rd44, 1;
	setp.eq.s64 	%p54, %rd43, 1;
	add.s32 	%r206, %r205, %r6;
	div.s32 	%r207, %r206, %r7;
	mul.lo.s32 	%r208, %r207, %r7;
	sub.s32 	%r209, %r206, %r208;
	div.s32 	%r210, %r209, %r8;
	mul.lo.s32 	%r211, %r210, %r8;
	sub.s32 	%r212, %r209, %r211;
	selp.b32 	%r213, 0, %r207, %p54;
	selp.b32 	%r214, 0, %r210, %p53;
	selp.b32 	%r215, 0, %r212, %p52;
	mul.lo.s32 	%r216, %r10, %r213;
	mad.lo.s32 	%r217, %r11, %r214, %r216;
	mad.lo.s32 	%r218, %r12, %r215, %r217;
	shr.u32 	%r219, %r206, 31;
	add.s32 	%r220, %r206, %r219;
	shr.s32 	%r221, %r220, 1;
	mul.wide.s32 	%rd84, %r221, 8;
	add.s64 	%rd32, %rd1, %rd84;
	ld.global.f32 	%f181, [%rd32];
	shr.u32 	%r222, %r218, 31;
	add.s32 	%r223, %r218, %r222;
	shr.s32 	%r224, %r223, 1;
	mul.wide.s32 	%rd85, %r224, 2;
	add.s64 	%rd86, %rd2, %rd85;
	ld.global.v2.u8 	{%rs25, %rs26}, [%rd86];
	setp.eq.s16 	%p55, %rs25, 0;
	mul.f32 	%f182, %f181, %f139;
	selp.f32 	%f631, %f138, %f182, %p55;
	setp.eq.s16 	%p56, %rs26, 0;
	mov.f32 	%f630, %f138;
	@%p56 bra 	$L__BB351_39;
	ld.global.f32 	%f183, [%rd32+4];
	mul.f32 	%f630, %f183, %f139;
$L__BB351_39:
	max.f32 	%f184, %f604, %f631;
	max.f32 	%f604, %f184, %f630;
$L__BB351_40:
	setp.le.s64 	%p57, %rd53, %rd14;
	mov.f32 	%f634, 0fFF800000;
	mov.f32 	%f635, %f634;
	@%p57 bra 	$L__BB351_44;
	cvt.u32.u64 	%r225, %rd14;
	setp.eq.s64 	%p58, %rd45, 1;
	setp.eq.s64 	%p59, %rd44, 1;
	setp.eq.s64 	%p60, %rd43, 1;
	add.s32 	%r226, %r225, %r6;
	div.s32 	%r227, %r226, %r7;
	mul.lo.s32 	%r228, %r227, %r7;
	sub.s32 	%r229, %r226, %r228;
	div.s32 	%r230, %r229, %r8;
	mul.lo.s32 	%r231, %r230, %r8;
	sub.s32 	%r232, %r229, %r231;
	selp.b32 	%r233, 0, %r227, %p60;
	selp.b32 	%r234, 0, %r230, %p59;
	selp.b32 	%r235, 0, %r232, %p58;
	mul.lo.s32 	%r236, %r10, %r233;
	mad.lo.s32 	%r237, %r11, %r234, %r236;
	mad.lo.s32 	%r238, %r12, %r235, %r237;
	shr.u32 	%r239, %r226, 31;
	add.s32 	%r240, %r226, %r239;
	shr.s32 	%r241, %r240, 1;
	mul.wide.s32 	%rd87, %r241, 8;
	add.s64 	%rd33, %rd1, %rd87;
	ld.global.f32 	%f186, [%rd33];
	shr.u32 	%r242, %r238, 31;
	add.s32 	%r243, %r238, %r242;
	shr.s32 	%r244, %r243, 1;
	mul.wide.s32 	%rd88, %r244, 2;
	add.s64 	%rd89, %rd2, %rd88;
	ld.global.v2.u8 	{%rs27, %rs28}, [%rd89];
	setp.eq.s16 	%p61, %rs27, 0;
	mul.f32 	%f187, %f186, %f139;
	selp.f32 	%f635, %f138, %f187, %p61;
	setp.eq.s16 	%p62, %rs28, 0;
	mov.f32 	%f634, %f138;
	@%p62 bra 	$L__BB351_43;
	ld.global.f32 	%f188, [%rd33+4];
	mul.f32 	%f634, %f188, %f139;
$L__BB351_43:
	max.f32 	%f189, %f604, %f635;
	max.f32 	%f604, %f189, %f634;
$L__BB351_44:
	setp.le.s64 	%p63, %rd53, %rd15;
	mov.f32 	%f638, 0fFF800000;
	mov.f32 	%f639, %f638;
	@%p63 bra 	$L__BB351_48;
	cvt.u32.u64 	%r245, %rd15;
	setp.eq.s64 	%p64, %rd45, 1;
	setp.eq.s64 	%p65, %rd44, 1;
	setp.eq.s64 	%p66, %rd43, 1;
	add.s32 	%r246, %r245, %r6;
	div.s32 	%r247, %r246, %r7;
	mul.lo.s32 	%r248, %r247, %r7;
	sub.s32 	%r249, %r246, %r248;
	div.s32 	%r250, %r249, %r8;
	mul.lo.s32 	%r251, %r250, %r8;
	sub.s32 	%r252, %r249, %r251;
	selp.b32 	%r253, 0, %r247, %p66;
	selp.b32 	%r254, 0, %r250, %p65;
	selp.b32 	%r255, 0, %r252, %p64;
	mul.lo.s32 	%r256, %r10, %r253;
	mad.lo.s32 	%r257, %r11, %r254, %r256;
	mad.lo.s32 	%r258, %r12, %r255, %r257;
	shr.u32 	%r259, %r246, 31;
	add.s32 	%r260, %r246, %r259;
	shr.s32 	%r261, %r260, 1;
	mul.wide.s32 	%rd90, %r261, 8;
	add.s64 	%rd34, %rd1, %rd90;
	ld.global.f32 	%f191, [%rd34];
	shr.u32 	%r262, %r258, 31;
	add.s32 	%r263, %r258, %r262;
	shr.s32 	%r264, %r263, 1;
	mul.wide.s32 	%rd91, %r264, 2;
	add.s64 	%rd92, %rd2, %rd91;
	ld.global.v2.u8 	{%rs29, %rs30}, [%rd92];
	setp.eq.s16 	%p67, %rs29, 0;
	mul.f32 	%f192, %f191, %f139;
	selp.f32 	%f639, %f138, %f192, %p67;
	setp.eq.s16 	%p68, %rs30, 0;
	mov.f32 	%f638, %f138;
	@%p68 bra 	$L__BB351_47;
	ld.global.f32 	%f193, [%rd34+4];
	mul.f32 	%f638, %f193, %f139;
$L__BB351_47:
	max.f32 	%f194, %f604, %f639;
	max.f32 	%f604, %f194, %f638;
$L__BB351_48:
	setp.le.s64 	%p69, %rd53, %rd16;
	mov.f32 	%f642, 0fFF800000;
	mov.f32 	%f643, %f642;
	@%p69 bra 	$L__BB351_52;
	cvt.u32.u64 	%r265, %rd16;
	setp.eq.s64 	%p70, %rd45, 1;
	setp.eq.s64 	%p71, %rd44, 1;
	setp.eq.s64 	%p72, %rd43, 1;
	add.s32 	%r266, %r265, %r6;
	div.s32 	%r267, %r266, %r7;
	mul.lo.s32 	%r268, %r267, %r7;
	sub.s32 	%r269, %r266, %r268;
	div.s32 	%r270, %r269, %r8;
	mul.lo.s32 	%r271, %r270, %r8;
	sub.s32 	%r272, %r269, %r271;
	selp.b32 	%r273, 0, %r267, %p72;
	selp.b32 	%r274, 0, %r270, %p71;
	selp.b32 	%r275, 0, %r272, %p70;
	mul.lo.s32 	%r276, %r10, %r273;
	mad.lo.s32 	%r277, %r11, %r274, %r276;
	mad.lo.s32 	%r278, %r12, %r275, %r277;
	shr.u32 	%r279, %r266, 31;
	add.s32 	%r280, %r266, %r279;
	shr.s32 	%r281, %r280, 1;
	mul.wide.s32 	%rd93, %r281, 8;
	add.s64 	%rd35, %rd1, %rd93;
	ld.global.f32 	%f196, [%rd35];
	shr.u32 	%r282, %r278, 31;
	add.s32 	%r283, %r278, %r282;
	shr.s32 	%r284, %r283, 1;
	mul.wide.s32 	%rd94, %r284, 2;
	add.s64 	%rd95, %rd2, %rd94;
	ld.global.v2.u8 	{%rs31, %rs32}, [%rd95];
	setp.eq.s16 	%p73, %rs31, 0;
	mul.f32 	%f197, %f196, %f139;
	selp.f32 	%f643, %f138, %f197, %p73;
	setp.eq.s16 	%p74, %rs32, 0;
	mov.f32 	%f642, %f138;
	@%p74 bra 	$L__BB351_51;
	ld.global.f32 	%f198, [%rd35+4];
	mul.f32 	%f642, %f198, %f139;
$L__BB351_51:
	max.f32 	%f199, %f604, %f643;
	max.f32 	%f604, %f199, %f642;
$L__BB351_52:
	setp.le.s64 	%p75, %rd53, %rd17;
	mov.f32 	%f646, 0fFF800000;
	mov.f32 	%f647, %f646;
	@%p75 bra 	$L__BB351_56;
	cvt.u32.u64 	%r285, %rd17;
	setp.eq.s64 	%p76, %rd45, 1;
	setp.eq.s64 	%p77, %rd44, 1;
	setp.eq.s64 	%p78, %rd43, 1;
	add.s32 	%r286, %r285, %r6;
	div.s32 	%r287, %r286, %r7;
	mul.lo.s32 	%r288, %r287, %r7;
	sub.s32 	%r289, %r286, %r288;
	div.s32 	%r290, %r289, %r8;
	mul.lo.s32 	%r291, %r290, %r8;
	sub.s32 	%r292, %r289, %r291;
	selp.b32 	%r293, 0, %r287, %p78;
	selp.b32 	%r294, 0, %r290, %p77;
	selp.b32 	%r295, 0, %r292, %p76;
	mul.lo.s32 	%r296, %r10, %r293;
	mad.lo.s32 	%r297, %r11, %r294, %r296;
	mad.lo.s32 	%r298, %r12, %r295, %r297;
	shr.u32 	%r299, %r286, 31;
	add.s32 	%r300, %r286, %r299;
	shr.s32 	%r301, %r300, 1;
	mul.wide.s32 	%rd96, %r301, 8;
	add.s64 	%rd36, %rd1, %rd96;
	ld.global.f32 	%f201, [%rd36];
	shr.u32 	%r302, %r298, 31;
	add.s32 	%r303, %r298, %r302;
	shr.s32 	%r304, %r303, 1;
	mul.wide.s32 	%rd97, %r304, 2;
	add.s64 	%rd98, %rd2, %rd97;
	ld.global.v2.u8 	{%rs33, %rs34}, [%rd98];
	setp.eq.s16 	%p79, %rs33, 0;
	mul.f32 	%f202, %f201, %f139;
	selp.f32 	%f647, %f138, %f202, %p79;
	setp.eq.s16 	%p80, %rs34, 0;
	mov.f32 	%f646, %f138;
	@%p80 bra 	$L__BB351_55;
	ld.global.f32 	%f203, [%rd36+4];
	mul.f32 	%f646, %f203, %f139;
$L__BB351_55:
	max.f32 	%f204, %f604, %f647;
	max.f32 	%f604, %f204, %f646;
$L__BB351_56:
	setp.le.s64 	%p81, %rd53, %rd18;
	mov.f32 	%f650, 0fFF800000;
	mov.f32 	%f651, %f650;
	@%p81 bra 	$L__BB351_60;
	cvt.u32.u64 	%r305, %rd18;
	setp.eq.s64 	%p82, %rd45, 1;
	setp.eq.s64 	%p83, %rd44, 1;
	setp.eq.s64 	%p84, %rd43, 1;
	add.s32 	%r306, %r305, %r6;
	div.s32 	%r307, %r306, %r7;
	mul.lo.s32 	%r308, %r307, %r7;
	sub.s32 	%r309, %r306, %r308;
	div.s32 	%r310, %r309, %r8;
	mul.lo.s32 	%r311, %r310, %r8;
	sub.s32 	%r312, %r309, %r311;
	selp.b32 	%r313, 0, %r307, %p84;
	selp.b32 	%r314, 0, %r310, %p83;
	selp.b32 	%r315, 0, %r312, %p82;
	mul.lo.s32 	%r316, %r10, %r313;
	mad.lo.s32 	%r317, %r11, %r314, %r316;
	mad.lo.s32 	%r318, %r12, %r315, %r317;
	shr.u32 	%r319, %r306, 31;
	add.s32 	%r320, %r306, %r319;
	shr.s32 	%r321, %r320, 1;
	mul.wide.s32 	%rd99, %r321, 8;
	add.s64 	%rd37, %rd1, %rd99;
	ld.global.f32 	%f206, [%rd37];
	shr.u32 	%r322, %r318, 31;
	add.s32 	%r323, %r318, %r322;
	shr.s32 	%r324, %r323, 1;
	mul.wide.s32 	%rd100, %r324, 2;
	add.s64 	%rd101, %rd2, %rd100;
	ld.global.v2.u8 	{%rs35, %rs36}, [%rd101];
	setp.eq.s16 	%p85, %rs35, 0;
	mul.f32 	%f207, %f206, %f139;
	selp.f32 	%f651, %f138, %f207, %p85;
	setp.eq.s16 	%p86, %rs36, 0;
	mov.f32 	%f650, %f138;
	@%p86 bra 	$L__BB351_59;
	ld.global.f32 	%f208, [%rd37+4];
	mul.f32 	%f650, %f208, %f139;
$L__BB351_59:
	max.f32 	%f209, %f604, %f651;
	max.f32 	%f604, %f209, %f650;
$L__BB351_60:
	setp.le.s64 	%p87, %rd53, %rd19;
	mov.f32 	%f654, 0fFF800000;
	mov.f32 	%f655, %f654;
	@%p87 bra 	$L__BB351_64;
	cvt.u32.u64 	%r325, %rd19;
	setp.eq.s64 	%p88, %rd45, 1;
	setp.eq.s64 	%p89, %rd44, 1;
	setp.eq.s64 	%p90, %rd43, 1;
	add.s32 	%r326, %r325, %r6;
	div.s32 	%r327, %r326, %r7;
	mul.lo.s32 	%r328, %r327, %r7;
	sub.s32 	%r329, %r326, %r328;
	div.s32 	%r330, %r329, %r8;
	mul.lo.s32 	%r331, %r330, %r8;
	sub.s32 	%r332, %r329, %r331;
	selp.b32 	%r333, 0, %r327, %p90;
	selp.b32 	%r334, 0, %r330, %p89;
	selp.b32 	%r335, 0, %r332, %p88;
	mul.lo.s32 	%r336, %r10, %r333;
	mad.lo.s32 	%r337, %r11, %r334, %r336;
	mad.lo.s32 	%r338, %r12, %r335, %r337;
	shr.u32 	%r339, %r326, 31;
	add.s32 	%r340, %r326, %r339;
	shr.s32 	%r341, %r340, 1;
	mul.wide.s32 	%rd102, %r341, 8;
	add.s64 	%rd38, %rd1, %rd102;
	ld.global.f32 	%f211, [%rd38];
	shr.u32 	%r342, %r338, 31;
	add.s32 	%r343, %r338, %r342;
	shr.s32 	%r344, %r343, 1;
	mul.wide.s32 	%rd103, %r344, 2;
	add.s64 	%rd104, %rd2, %rd103;
	ld.global.v2.u8 	{%rs37, %rs38}, [%rd104];
	setp.eq.s16 	%p91, %rs37, 0;
	mul.f32 	%f212, %f211, %f139;
	selp.f32 	%f655, %f138, %f212, %p91;
	setp.eq.s16 	%p92, %rs38, 0;
	mov.f32 	%f654, %f138;
	@%p92 bra 	$L__BB351_63;
	ld.global.f32 	%f213, [%rd38+4];
	mul.f32 	%f654, %f213, %f139;
$L__BB351_63:
	max.f32 	%f214, %f604, %f655;
	max.f32 	%f604, %f214, %f654;
$L__BB351_64:
	setp.le.s64 	%p93, %rd53, %rd5;
	mov.b32 	%r345, %f604;
	shfl.sync.bfly.b32	%r346|%p94, %r345, 16, 31, -1;
	mov.b32 	%f215, %r346;
	max.f32 	%f216, %f604, %f215;
	mov.b32 	%r347, %f216;
	shfl.sync.bfly.b32	%r348|%p95, %r347, 8, 31, -1;
	mov.b32 	%f217, %r348;
	max.f32 	%f218, %f216, %f217;
	mov.b32 	%r349, %f218;
	shfl.sync.bfly.b32	%r350|%p96, %r349, 4, 31, -1;
	mov.b32 	%f219, %r350;
	max.f32 	%f220, %f218, %f219;
	mov.b32 	%r351, %f220;
	shfl.sync.bfly.b32	%r352|%p97, %r351, 2, 31, -1;
	mov.b32 	%f221, %r352;
	max.f32 	%f222, %f220, %f221;
	mov.b32 	%r353, %f222;
	shfl.sync.bfly.b32	%r354|%p98, %r353, 1, 31, -1;
	mov.b32 	%f223, %r354;
	max.f32 	%f224, %f222, %f223;
	sub.f32 	%f225, %f599, %f224;
	fma.rn.f32 	%f226, %f225, 0f3BBB989D, 0f3F000000;
	cvt.sat.f32.f32 	%f227, %f226;
	mov.f32 	%f228, 0f4B400001;
	mov.f32 	%f229, 0f437C0000;
	fma.rm.f32 	%f230, %f227, %f229, %f228;
	add.f32 	%f231, %f230, 0fCB40007F;
	neg.f32 	%f232, %f231;
	fma.rn.f32 	%f233, %f225, 0f3FB8AA3B, %f232;
	fma.rn.f32 	%f234, %f225, 0f32A57060, %f233;
	mov.b32 	%r355, %f230;
	shl.b32 	%r356, %r355, 23;
	mov.b32 	%f235, %r356;
	ex2.approx.ftz.f32 	%f236, %f234;
	mul.f32 	%f237, %f236, %f235;
	add.f32 	%f238, %f237, 0f00000000;
	sub.f32 	%f239, %f598, %f224;
	fma.rn.f32 	%f240, %f239, 0f3BBB989D, 0f3F000000;
	cvt.sat.f32.f32 	%f241, %f240;
	fma.rm.f32 	%f242, %f241, %f229, %f228;
	add.f32 	%f243, %f242, 0fCB40007F;
	neg.f32 	%f244, %f243;
	fma.rn.f32 	%f245, %f239, 0f3FB8AA3B, %f244;
	fma.rn.f32 	%f246, %f239, 0f32A57060, %f245;
	mov.b32 	%r357, %f242;
	shl.b32 	%r358, %r357, 23;
	mov.b32 	%f247, %r358;
	ex2.approx.ftz.f32 	%f248, %f246;
	mul.f32 	%f249, %f248, %f247;
	add.f32 	%f250, %f238, %f249;
	sub.f32 	%f251, %f603, %f224;
	fma.rn.f32 	%f252, %f251, 0f3BBB989D, 0f3F000000;
	cvt.sat.f32.f32 	%f253, %f252;
	fma.rm.f32 	%f254, %f253, %f229, %f228;
	add.f32 	%f255, %f254, 0fCB40007F;
	neg.f32 	%f256, %f255;
	fma.rn.f32 	%f257, %f251, 0f3FB8AA3B, %f256;
	fma.rn.f32 	%f258, %f251, 0f32A57060, %f257;
	mov.b32 	%r359, %f254;
	shl.b32 	%r360, %r359, 23;
	mov.b32 	%f259, %r360;
	ex2.approx.ftz.f32 	%f260, %f258;
	mul.f32 	%f261, %f260, %f259;
	add.f32 	%f262, %f250, %f261;
	sub.f32 	%f263, %f602, %f224;
	fma.rn.f32 	%f264, %f263, 0f3BBB989D, 0f3F000000;
	cvt.sat.f32.f32 	%f265, %f264;
	fma.rm.f32 	%f266, %f265, %f229, %f228;
	add.f32 	%f267, %f266, 0fCB40007F;
	neg.f32 	%f268, %f267;
	fma.rn.f32 	%f269, %f263, 0f3FB8AA3B, %f268;
	fma.rn.f32 	%f270, %f263, 0f32A57060, %f269;
	mov.b32 	%r361, %f266;
	shl.b32 	%r362, %r361, 23;
	mov.b32 	%f271, %r362;
	ex2.approx.ftz.f32 	%f272, %f270;
	mul.f32 	%f273, %f272, %f271;
	add.f32 	%f274, %f262, %f273;
	sub.f32 	%f275, %f607, %f224;
	fma.rn.f32 	%f276, %f275, 0f3BBB989D, 0f3F000000;
	cvt.sat.f32.f32 	%f277, %f276;
	fma.rm.f32 	%f278, %f277, %f229, %f228;
	add.f32 	%f279, %f278, 0fCB40007F;
	neg.f32 	%f280, %f279;
	fma.rn.f32 	%f281, %f275, 0f3FB8AA3B, %f280;
	fma.rn.f32 	%f282, %f275, 0f32A57060, %f281;
	mov.b32 	%r363, %f278;
	shl.b32 	%r364, %r363, 23;
	mov.b32 	%f283, %r364;
	ex2.approx.ftz.f32 	%f284, %f282;
	mul.f32 	%f285, %f284, %f283;
	add.f32 	%f286, %f274, %f285;
	sub.f32 	%f287, %f606, %f224;
	fma.rn.f32 	%f288, %f287, 0f3BBB989D, 0f3F000000;
	cvt.sat.f32.f32 	%f289, %f288;
	fma.rm.f32 	%f290, %f289, %f229, %f228;
	add.f32 	%f291, %f290, 0fCB40007F;
	neg.f32 	%f292, %f291;
	fma.rn.f32 	%f293, %f287, 0f3FB8AA3B, %f292;
	fma.rn.f32 	%f294, %f287, 0f32A57060, %f293;
	mov.b32 	%r365, %f290;
	shl.b32 	%r366, %r365, 23;
	mov.b32 	%f295, %r366;
	ex2.approx.ftz.f32 	%f296, %f294;
	mul.f32 	%f297, %f296, %f295;
	add.f32 	%f298, %f286, %f297;
	sub.f32 	%f299, %f611, %f224;
	fma.rn.f32 	%f300, %f299, 0f3BBB989D, 0f3F000000;
	cvt.sat.f32.f32 	%f301, %f300;
	fma.rm.f32 	%f302, %f301, %f229, %f228;
	add.f32 	%f303, %f302, 0fCB40007F;
	neg.f32 	%f304, %f303;
	fma.rn.f32 	%f305, %f299, 0f3FB8AA3B, %f304;
	fma.rn.f32 	%f306, %f299, 0f32A57060, %f305;
	mov.b32 	%r367, %f302;
	shl.b32 	%r368, %r367, 23;
	mov.b32 	%f307, %r368;
	ex2.approx.ftz.f32 	%f308, %f306;
	mul.f32 	%f309, %f308, %f307;
	add.f32 	%f310, %f298, %f309;
	sub.f32 	%f311, %f610, %f224;
	fma.rn.f32 	%f312, %f311, 0f3BBB989D, 0f3F000000;
	cvt.sat.f32.f32 	%f313, %f312;
	fma.rm.f32 	%f314, %f313, %f229, %f228;
	add.f32 	%f315, %f314, 0fCB40007F;
	neg.f32 	%f316, %f315;
	fma.rn.f32 	%f317, %f311, 0f3FB8AA3B, %f316;
	fma.rn.f32 	%f318, %f311, 0f32A57060, %f317;
	mov.b32 	%r369, %f314;
	shl.b32 	%r370, %r369, 23;
	mov.b32 	%f319, %r370;
	ex2.approx.ftz.f32 	%f320, %f318;
	mul.f32 	%f321, %f320, %f319;
	add.f32 	%f322, %f310, %f321;
	sub.f32 	%f323, %f615, %f224;
	fma.rn.f32 	%f324, %f323, 0f3BBB989D, 0f3F000000;
	cvt.sat.f32.f32 	%f325, %f324;
	fma.rm.f32 	%f326, %f325, %f229, %f228;
	add.f32 	%f327, %f326, 0fCB40007F;
	neg.f32 	%f328, %f327;
	fma.rn.f32 	%f329, %f323, 0f3FB8AA3B, %f328;
	fma.rn.f32 	%f330, %f323, 0f32A57060, %f329;
	mov.b32 	%r371, %f326;
	shl.b32 	%r372, %r371, 23;
	mov.b32 	%f331, %r372;
	ex2.approx.ftz.f32 	%f332, %f330;
	mul.f32 	%f333, %f332, %f331;
	add.f32 	%f334, %f322, %f333;
	sub.f32 	%f335, %f614, %f224;
	fma.rn.f32 	%f336, %f335, 0f3BBB989D, 0f3F000000;
	cvt.sat.f32.f32 	%f337, %f336;
	fma.rm.f32 	%f338, %f337, %f229, %f228;
	add.f32 	%f339, %f338, 0fCB40007F;
	neg.f32 	%f340, %f339;
	fma.rn.f32 	%f341, %f335, 0f3FB8AA3B, %f340;
	fma.rn.f32 	%f342, %f335, 0f32A57060, %f341;
	mov.b32 	%r373, %f338;
	shl.b32 	%r374, %r373, 23;
	mov.b32 	%f343, %r374;
	ex2.approx.ftz.f32 	%f344, %f342;
	mul.f32 	%f345, %f344, %f343;
	add.f32 	%f346, %f334, %f345;
	sub.f32 	%f347, %f619, %f224;
	fma.rn.f32 	%f348, %f347, 0f3BBB989D, 0f3F000000;
	cvt.sat.f32.f32 	%f349, %f348;
	fma.rm.f32 	%f350, %f349, %f229, %f228;
	add.f32 	%f351, %f350, 0fCB40007F;
	neg.f32 	%f352, %f351;
	fma.rn.f32 	%f353, %f347, 0f3FB8AA3B, %f352;
	fma.rn.f32 	%f354, %f347, 0f32A57060, %f353;
	mov.b32 	%r375, %f350;
	shl.b32 	%r376, %r375, 23;
	mov.b32 	%f355, %r376;
	ex2.approx.ftz.f32 	%f356, %f354;
	mul.f32 	%f357, %f356, %f355;
	add.f32 	%f358, %f346, %f357;
	sub.f32 	%f359, %f618, %f224;
	fma.rn.f32 	%f360, %f359, 0f3BBB989D, 0f3F000000;
	cvt.sat.f32.f32 	%f361, %f360;
	fma.rm.f32 	%f362, %f361, %f229, %f228;
	add.f32 	%f363, %f362, 0fCB40007F;
	neg.f32 	%f364, %f363;
	fma.rn.f32 	%f365, %f359, 0f3FB8AA3B, %f364;
	fma.rn.f32 	%f366, %f359, 0f32A57060, %f365;
	mov.b32 	%r377, %f362;
	shl.b32 	%r378, %r377, 23;
	mov.b32 	%f367, %r378;
	ex2.approx.ftz.f32 	%f368, %f366;
	mul.f32 	%f369, %f368, %f367;
	add.f32 	%f370, %f358, %f369;
	sub.f32 	%f371, %f623, %f224;
	fma.rn.f32 	%f372, %f371, 0f3BBB989D, 0f3F000000;
	cvt.sat.f32.f32 	%f373, %f372;
	fma.rm.f32 	%f374, %f373, %f229, %f228;
	add.f32 	%f375, %f374, 0fCB40007F;
	neg.f32 	%f376, %f375;
	fma.rn.f32 	%f377, %f371, 0f3FB8AA3B, %f376;
	fma.rn.f32 	%f378, %f371, 0f32A57060, %f377;
	mov.b32 	%r379, %f374;
	shl.b32 	%r380, %r379, 23;
	mov.b32 	%f379, %r380;
	ex2.approx.ftz.f32 	%f380, %f378;
	mul.f32 	%f381, %f380, %f379;
	add.f32 	%f382, %f370, %f381;
	sub.f32 	%f383, %f622, %f224;
	fma.rn.f32 	%f384, %f383, 0f3BBB989D, 0f3F000000;
	cvt.sat.f32.f32 	%f385, %f384;
	fma.rm.f32 	%f386, %f385, %f229, %f228;
	add.f32 	%f387, %f386, 0fCB40007F;
	neg.f32 	%f388, %f387;
	fma.rn.f32 	%f389, %f383, 0f3FB8AA3B, %f388;
	fma.rn.f32 	%f390, %f383, 0f32A57060, %f389;
	mov.b32 	%r381, %f386;
	shl.b32 	%r382, %r381, 23;
	mov.b32 	%f391, %r382;
	ex2.approx.ftz.f32 	%f392, %f390;
	mul.f32 	%f393, %f392, %f391;
	add.f32 	%f394, %f382, %f393;
	sub.f32 	%f395, %f627, %f224;
	fma.rn.f32 	%f396, %f395, 0f3BBB989D, 0f3F000000;
	cvt.sat.f32.f32 	%f397, %f396;
	fma.rm.f32 	%f398, %f397, %f229, %f228;
	add.f32 	%f399, %f398, 0fCB40007F;
	neg.f32 	%f400, %f399;
	fma.rn.f32 	%f401, %f395, 0f3FB8AA3B, %f400;
	fma.rn.f32 	%f402, %f395, 0f32A57060, %f401;
	mov.b32 	%r383, %f398;
	shl.b32 	%r384, %r383, 23;
	mov.b32 	%f403, %r384;
	ex2.approx.ftz.f32 	%f404, %f402;
	mul.f32 	%f405, %f404, %f403;
	add.f32 	%f406, %f394, %f405;
	sub.f32 	%f407, %f626, %f224;
	fma.rn.f32 	%f408, %f407, 0f3BBB989D, 0f3F000000;
	cvt.sat.f32.f32 	%f409, %f408;
	fma.rm.f32 	%f410, %f409, %f229, %f228;
	add.f32 	%f411, %f410, 0fCB40007F;
	neg.f32 	%f412, %f411;
	fma.rn.f32 	%f413, %f407, 0f3FB8AA3B, %f412;
	fma.rn.f32 	%f414, %f407, 0f32A57060, %f413;
	mov.b32 	%r385, %f410;
	shl.b32 	%r386, %r385, 23;
	mov.b32 	%f415, %r386;
	ex2.approx.ftz.f32 	%f416, %f414;
	mul.f32 	%f417, %f416, %f415;
	add.f32 	%f418, %f406, %f417;
	sub.f32 	%f419, %f631, %f224;
	fma.rn.f32 	%f420, %f419, 0f3BBB989D, 0f3F000000;
	cvt.sat.f32.f32 	%f421, %f420;
	fma.rm.f32 	%f422, %f421, %f229, %f228;
	add.f32 	%f423, %f422, 0fCB40007F;
	neg.f32 	%f424, %f423;
	fma.rn.f32 	%f425, %f419, 0f3FB8AA3B, %f424;
	fma.rn.f32 	%f426, %f419, 0f32A57060, %f425;
	mov.b32 	%r387, %f422;
	shl.b32 	%r388, %r387, 23;
	mov.b32 	%f427, %r388;
	ex2.approx.ftz.f32 	%f428, %f426;
	mul.f32 	%f429, %f428, %f427;
	add.f32 	%f430, %f418, %f429;
	sub.f32 	%f431, %f630, %f224;
	fma.rn.f32 	%f432, %f431, 0f3BBB989D, 0f3F000000;
	cvt.sat.f32.f32 	%f433, %f432;
	fma.rm.f32 	%f434, %f433, %f229, %f228;
	add.f32 	%f435, %f434, 0fCB40007F;
	neg.f32 	%f436, %f435;
	fma.rn.f32 	%f437, %f431, 0f3FB8AA3B, %f436;
	fma.rn.f32 	%f438, %f431, 0f32A57060, %f437;
	mov.b32 	%r389, %f434;
	shl.b32 	%r390, %r389, 23;
	mov.b32 	%f439, %r390;
	ex2.approx.ftz.f32 	%f440, %f438;
	mul.f32 	%f441, %f440, %f439;
	add.f32 	%f442, %f430, %f441;
	sub.f32 	%f443, %f635, %f224;
	fma.rn.f32 	%f444, %f443, 0f3BBB989D, 0f3F000000;
	cvt.sat.f32.f32 	%f445, %f444;
	fma.rm.f32 	%f446, %f445, %f229, %f228;
	add.f32 	%f447, %f446, 0fCB40007F;
	neg.f32 	%f448, %f447;
	fma.rn.f32 	%f449, %f443, 0f3FB8AA3B, %f448;
	fma.rn.f32 	%f450, %f443, 0f32A57060, %f449;
	mov.b32 	%r391, %f446;
	shl.b32 	%r392, %r391, 23;
	mov.b32 	%f451, %r392;
	ex2.approx.ftz.f32 	%f452, %f450;
	mul.f32 	%f453, %f452, %f451;
	add.f32 	%f454, %f442, %f453;
	sub.f32 	%f455, %f634, %f224;
	fma.rn.f32 	%f456, %f455, 0f3BBB989D, 0f3F000000;
	cvt.sat.f32.f32 	%f457, %f456;
	fma.rm.f32 	%f458, %f457, %f229, %f228;
	add.f32 	%f459, %f458, 0fCB40007F;
	neg.f32 	%f460, %f459;
	fma.rn.f32 	%f461, %f455, 0f3FB8AA3B, %f460;
	fma.rn.f32 	%f462, %f455, 0f32A57060, %f461;
	mov.b32 	%r393, %f458;
	shl.b32 	%r394, %r393, 23;
	mov.b32 	%f463, %r394;
	ex2.approx.ftz.f32 	%f464, %f462;
	mul.f32 	%f465, %f464, %f463;
	add.f32 	%f466, %f454, %f465;
	sub.f32 	%f467, %f639, %f224;
	fma.rn.f32 	%f468, %f467, 0f3BBB989D, 0f3F000000;
	cvt.sat.f32.f32 	%f469, %f468;
	fma.rm.f32 	%f470, %f469, %f229, %f228;
	add.f32 	%f471, %f470, 0fCB40007F;
	neg.f32 	%f472, %f471;
	fma.rn.f32 	%f473, %f467, 0f3FB8AA3B, %f472;
	fma.rn.f32 	%f474, %f467, 0f32A57060, %f473;
	mov.b32 	%r395, %f470;
	shl.b32 	%r396, %r395, 23;
	mov.b32 	%f475, %r396;
	ex2.approx.ftz.f32 	%f476, %f474;
	mul.f32 	%f477, %f476, %f475;
	add.f32 	%f478, %f466, %f477;
	sub.f32 	%f479, %f638, %f224;
	fma.rn.f32 	%f480, %f479, 0f3BBB989D, 0f3F000000;
	cvt.sat.f32.f32 	%f481, %f480;
	fma.rm.f32 	%f482, %f481, %f229, %f228;
	add.f32 	%f483, %f482, 0fCB40007F;
	neg.f32 	%f484, %f483;
	fma.rn.f32 	%f485, %f479, 0f3FB8AA3B, %f484;
	fma.rn.f32 	%f486, %f479, 0f32A57060, %f485;
	mov.b32 	%r397, %f482;
	shl.b32 	%r398, %r397, 23;
	mov.b32 	%f487, %r398;
	ex2.approx.ftz.f32 	%f488, %f486;
	mul.f32 	%f489, %f488, %f487;
	add.f32 	%f490, %f478, %f489;
	sub.f32 	%f491, %f643, %f224;
	fma.rn.f32 	%f492, %f491, 0f3BBB989D, 0f3F000000;
	cvt.sat.f32.f32 	%f493, %f492;
	fma.rm.f32 	%f494, %f493, %f229, %f228;
	add.f32 	%f495, %f494, 0fCB40007F;
	neg.f32 	%f496, %f495;
	fma.rn.f32 	%f497, %f491, 0f3FB8AA3B, %f496;
	fma.rn.f32 	%f498, %f491, 0f32A57060, %f497;
	mov.b32 	%r399, %f494;
	shl.b32 	%r400, %r399, 23;
	mov.b32 	%f499, %r400;
	ex2.approx.ftz.f32 	%f500, %f498;
	mul.f32 	%f501, %f500, %f499;
	add.f32 	%f502, %f490, %f501;
	sub.f32 	%f503, %f642, %f224;
	fma.rn.f32 	%f504, %f503, 0f3BBB989D, 0f3F000000;
	cvt.sat.f32.f32 	%f505, %f504;
	fma.rm.f32 	%f506, %f505, %f229, %f228;
	add.f32 	%f507, %f506, 0fCB40007F;
	neg.f32 	%f508, %f507;
	fma.rn.f32 	%f509, %f503, 0f3FB8AA3B, %f508;
	fma.rn.f32 	%f510, %f503, 0f32A57060, %f509;
	mov.b32 	%r401, %f506;
	shl.b32 	%r402, %r401, 23;
	mov.b32 	%f511, %r402;
	ex2.approx.ftz.f32 	%f512, %f510;
	mul.f32 	%f513, %f512, %f511;
	add.f32 	%f514, %f502, %f513;
	sub.f32 	%f515, %f647, %f224;
	fma.rn.f32 	%f516, %f515, 0f3BBB989D, 0f3F000000;
	cvt.sat.f32.f32 	%f517, %f516;
	fma.rm.f32 	%f518, %f517, %f229, %f228;
	add.f32 	%f519, %f518, 0fCB40007F;
	neg.f32 	%f520, %f519;
	fma.rn.f32 	%f521, %f515, 0f3FB8AA3B, %f520;
	fma.rn.f32 	%f522, %f515, 0f32A57060, %f521;
	mov.b32 	%r403, %f518;
	shl.b32 	%r404, %r403, 23;
	mov.b32 	%f523, %r404;
	ex2.approx.ftz.f32 	%f524, %f522;
	mul.f32 	%f525, %f524, %f523;
	add.f32 	%f526, %f514, %f525;
	sub.f32 	%f527, %f646, %f224;
	fma.rn.f32 	%f528, %f527, 0f3BBB989D, 0f3F000000;
	cvt.sat.f32.f32 	%f529, %f528;
	fma.rm.f32 	%f530, %f529, %f229, %f228;
	add.f32 	%f531, %f530, 0fCB40007F;
	neg.f32 	%f532, %f531;
	fma.rn.f32 	%f533, %f527, 0f3FB8AA3B, %f532;
	fma.rn.f32 	%f534, %f527, 0f32A57060, %f533;
	mov.b32 	%r405, %f530;
	shl.b32 	%r406, %r405, 23;
	mov.b32 	%f535, %r406;
	ex2.approx.ftz.f32 	%f536, %f534;
	mul.f32 	%f537, %f536, %f535;
	add.f32 	%f538, %f526, %f537;
	sub.f32 	%f539, %f651, %f224;
	fma.rn.f32 	%f540, %f539, 0f3BBB989D, 0f3F000000;
	cvt.sat.f32.f32 	%f541, %f540;
	fma.rm.f32 	%f542, %f541, %f229, %f228;
	add.f32 	%f543, %f542, 0fCB40007F;
	neg.f32 	%f544, %f543;
	fma.rn.f32 	%f545, %f539, 0f3FB8AA3B, %f544;
	fma.rn.f32 	%f546, %f539, 0f32A57060, %f545;
	mov.b32 	%r407, %f542;
	shl.b32 	%r408, %r407, 23;
	mov.b32 	%f547, %r408;
	ex2.approx.ftz.f32 	%f548, %f546;
	mul.f32 	%f549, %f548, %f547;
	add.f32 	%f550, %f538, %f549;
	sub.f32 	%f551, %f650, %f224;
	fma.rn.f32 	%f552, %f551, 0f3BBB989D, 0f3F000000;
	cvt.sat.f32.f32 	%f553, %f552;
	fma.rm.f32 	%f554, %f553, %f229, %f228;
	add.f32 	%f555, %f554, 0fCB40007F;
	neg.f32 	%f556, %f555;
	fma.rn.f32 	%f557, %f551, 0f3FB8AA3B, %f556;
	fma.rn.f32 	%f558, %f551, 0f32A57060, %f557;
	mov.b32 	%r409, %f554;
	shl.b32 	%r410, %r409, 23;
	mov.b32 	%f559, %r410;
	ex2.approx.ftz.f32 	%f560, %f558;
	mul.f32 	%f561, %f560, %f559;
	add.f32 	%f562, %f550, %f561;
	sub.f32 	%f563, %f655, %f224;
	fma.rn.f32 	%f564, %f563, 0f3BBB989D, 0f3F000000;
	cvt.sat.f32.f32 	%f565, %f564;
	fma.rm.f32 	%f566, %f565, %f229, %f228;
	add.f32 	%f567, %f566, 0fCB40007F;
	neg.f32 	%f568, %f567;
	fma.rn.f32 	%f569, %f563, 0f3FB8AA3B, %f568;
	fma.rn.f32 	%f570, %f563, 0f32A57060, %f569;
	mov.b32 	%r411, %f566;
	shl.b32 	%r412, %r411, 23;
	mov.b32 	%f571, %r412;
	ex2.approx.ftz.f32 	%f572, %f570;
	mul.f32 	%f573, %f572, %f571;
	add.f32 	%f574, %f562, %f573;
	sub.f32 	%f575, %f654, %f224;
	fma.rn.f32 	%f576, %f575, 0f3BBB989D, 0f3F000000;
	cvt.sat.f32.f32 	%f577, %f576;
	fma.rm.f32 	%f578, %f577, %f229, %f228;
	add.f32 	%f579, %f578, 0fCB40007F;
	neg.f32 	%f580, %f579;
	fma.rn.f32 	%f581, %f575, 0f3FB8AA3B, %f580;
	fma.rn.f32 	%f582, %f575, 0f32A57060, %f581;
	mov.b32 	%r413, %f578;
	shl.b32 	%r414, %r413, 23;
	mov.b32 	%f583, %r414;
	ex2.approx.ftz.f32 	%f584, %f582;
	mul.f32 	%f585, %f584, %f583;
	add.f32 	%f586, %f574, %f585;
	mov.b32 	%r415, %f586;
	shfl.sync.bfly.b32	%r416|%p99, %r415, 16, 31, -1;
	mov.b32 	%f587, %r416;
	add.f32 	%f588, %f586, %f587;
	mov.b32 	%r417, %f588;
	shfl.sync.bfly.b32	%r418|%p100, %r417, 8, 31, -1;
	mov.b32 	%f589, %r418;
	add.f32 	%f590, %f588, %f589;
	mov.b32 	%r419, %f590;
	shfl.sync.bfly.b32	%r420|%p101, %r419, 4, 31, -1;
	mov.b32 	%f591, %r420;
	add.f32 	%f592, %f590, %f591;
	mov.b32 	%r421, %f592;
	shfl.sync.bfly.b32	%r422|%p102, %r421, 2, 31, -1;
	mov.b32 	%f593, %r422;
	add.f32 	%f594, %f592, %f593;
	mov.b32 	%r423, %f594;
	shfl.sync.bfly.b32	%r424|%p103, %r423, 1, 31, -1;
	mov.b32 	%f595, %r424;
	add.f32 	%f596, %f594, %f595;
	div.rn.f32 	%f108, %f237, %f596;
	div.rn.f32 	%f109, %f249, %f596;
	div.rn.f32 	%f110, %f261, %f596;
	div.rn.f32 	%f111, %f273, %f596;
	div.rn.f32 	%f112, %f285, %f596;
	div.rn.f32 	%f113, %f297, %f596;
	div.rn.f32 	%f114, %f309, %f596;
	div.rn.f32 	%f115, %f321, %f596;
	div.rn.f32 	%f116, %f333, %f596;
	div.rn.f32 	%f117, %f345, %f596;
	div.rn.f32 	%f118, %f357, %f596;
	div.rn.f32 	%f119, %f369, %f596;
	div.rn.f32 	%f120, %f381, %f596;
	div.rn.f32 	%f121, %f393, %f596;
	div.rn.f32 	%f122, %f405, %f596;
	div.rn.f32 	%f123, %f417, %f596;
	div.rn.f32 	%f124, %f429, %f596;
	div.rn.f32 	%f125, %f441, %f596;
	div.rn.f32 	%f126, %f453, %f596;
	div.rn.f32 	%f127, %f465, %f596;
	div.rn.f32 	%f128, %f477, %f596;
	div.rn.f32 	%f129, %f489, %f596;
	div.rn.f32 	%f130, %f501, %f596;
	div.rn.f32 	%f131, %f513, %f596;
	div.rn.f32 	%f132, %f525, %f596;
	div.rn.f32 	%f133, %f537, %f596;
	div.rn.f32 	%f134, %f549, %f596;
	div.rn.f32 	%f135, %f561, %f596;
	div.rn.f32 	%f136, %f573, %f596;
	div.rn.f32 	%f137, %f585, %f596;
	mul.lo.s64 	%rd39, %rd198, %rd51;
	@%p93 bra 	$L__BB351_66;
	add.s64 	%rd105, %rd39, %rd5;
	shr.u64 	%rd106, %rd105, 63;
	add.s64 	%rd107, %rd105, %rd106;
	shl.b64 	%rd108, %rd107, 2;
	and.b64  	%rd109, %rd108, -8;
	add.s64 	%rd110, %rd3, %rd109;
	st.global.v2.f32 	[%rd110], {%f108, %f109};
$L__BB351_66:
	setp.le.s64 	%p104, %rd53, %rd6;
	@%p104 bra 	$L__BB351_68;
	add.s64 	%rd111, %rd39, %rd6;
	shr.u64 	%rd112, %rd111, 63;
	add.s64 	%rd113, %rd111, %rd112;
	shl.b64 	%rd114, %rd113, 2;
	and.b64  	%rd115, %rd114, -8;
	add.s64 	%rd116, %rd3, %rd115;
	st.global.v2.f32 	[%rd116], {%f110, %f111};
$L__BB351_68:
	setp.le.s64 	%p105, %rd53, %rd7;
	@%p105 bra 	$L__BB351_70;
	add.s64 	%rd117, %rd39, %rd7;
	shr.u64 	%rd118, %rd117, 63;
	add.s64 	%rd119, %rd117, %rd118;
	shl.b64 	%rd120, %rd119, 2;
	and.b64  	%rd121, %rd120, -8;
	add.s64 	%rd122, %rd3, %rd121;
	st.global.v2.f32 	[%rd122], {%f112, %f113};
$L__BB351_70:
	setp.le.s64 	%p106, %rd53, %rd8;
	@%p106 bra 	$L__BB351_72;
	add.s64 	%rd123, %rd39, %rd8;
	shr.u64 	%rd124, %rd123, 63;
	add.s64 	%rd125, %rd123, %rd124;
	shl.b64 	%rd126, %rd125, 2;
	and.b64  	%rd127, %rd126, -8;
	add.s64 	%rd128, %rd3, %rd127;
	st.global.v2.f32 	[%rd128], {%f114, %f115};
$L__BB351_72:
	setp.le.s64 	%p107, %rd53, %rd9;
	@%p107 bra 	$L__BB351_74;
	add.s64 	%rd129, %rd39, %rd9;
	shr.u64 	%rd130, %rd129, 63;
	add.s64 	%rd131, %rd129, %rd130;
	shl.b64 	%rd132, %rd131, 2;
	and.b64  	%rd133, %rd132, -8;
	add.s64 	%rd134, %rd3, %rd133;
	st.global.v2.f32 	[%rd134], {%f116, %f117};
$L__BB351_74:
	setp.le.s64 	%p108, %rd53, %rd10;
	@%p108 bra 	$L__BB351_76;
	add.s64 	%rd135, %rd39, %rd10;
	shr.u64 	%rd136, %rd135, 63;
	add.s64 	%rd137, %rd135, %rd136;
	shl.b64 	%rd138, %rd137, 2;
	and.b64  	%rd139, %rd138, -8;
	add.s64 	%rd140, %rd3, %rd139;
	st.global.v2.f32 	[%rd140], {%f118, %f119};
$L__BB351_76:
	setp.le.s64 	%p109, %rd53, %rd11;
	@%p109 bra 	$L__BB351_78;
	add.s64 	%rd141, %rd39, %rd11;
	shr.u64 	%rd142, %rd141, 63;
	add.s64 	%rd143, %rd141, %rd142;
	shl.b64 	%rd144, %rd143, 2;
	and.b64  	%rd145, %rd144, -8;
	add.s64 	%rd146, %rd3, %rd145;
	st.global.v2.f32 	[%rd146], {%f120, %f121};
$L__BB351_78:
	setp.le.s64 	%p110, %rd53, %rd12;
	@%p110 bra 	$L__BB351_80;
	add.s64 	%rd147, %rd39, %rd12;
	shr.u64 	%rd148, %rd147, 63;
	add.s64 	%rd149, %rd147, %rd148;
	shl.b64 	%rd150, %rd149, 2;
	and.b64  	%rd151, %rd150, -8;
	add.s64 	%rd152, %rd3, %rd151;
	st.global.v2.f32 	[%rd152], {%f122, %f123};
$L__BB351_80:
	setp.le.s64 	%p111, %rd53, %rd13;
	@%p111 bra 	$L__BB351_82;
	add.s64 	%rd153, %rd39, %rd13;
	shr.u64 	%rd154, %rd153, 63;
	add.s64 	%rd155, %rd153, %rd154;
	shl.b64 	%rd156, %rd155, 2;
	and.b64  	%rd157, %rd156, -8;
	add.s64 	%rd158, %rd3, %rd157;
	st.global.v2.f32 	[%rd158], {%f124, %f125};
$L__BB351_82:
	setp.le.s64 	%p112, %rd53, %rd14;
	@%p112 bra 	$L__BB351_84;
	add.s64 	%rd159, %rd39, %rd14;
	shr.u64 	%rd160, %rd159, 63;
	add.s64 	%rd161, %rd159, %rd160;
	shl.b64 	%rd162, %rd161, 2;
	and.b64  	%rd163, %rd162, -8;
	add.s64 	%rd164, %rd3, %rd163;
	st.global.v2.f32 	[%rd164], {%f126, %f127};
$L__BB351_84:
	setp.le.s64 	%p113, %rd53, %rd15;
	@%p113 bra 	$L__BB351_86;
	add.s64 	%rd165, %rd39, %rd15;
	shr.u64 	%rd166, %rd165, 63;
	add.s64 	%rd167, %rd165, %rd166;
	shl.b64 	%rd168, %rd167, 2;
	and.b64  	%rd169, %rd168, -8;
	add.s64 	%rd170, %rd3, %rd169;
	st.global.v2.f32 	[%rd170], {%f128, %f129};
$L__BB351_86:
	setp.le.s64 	%p114, %rd53, %rd16;
	@%p114 bra 	$L__BB351_88;
	add.s64 	%rd171, %rd39, %rd16;
	shr.u64 	%rd172, %rd171, 63;
	add.s64 	%rd173, %rd171, %rd172;
	shl.b64 	%rd174, %rd173, 2;
	and.b64  	%rd175, %rd174, -8;
	add.s64 	%rd176, %rd3, %rd175;
	st.global.v2.f32 	[%rd176], {%f130, %f131};
$L__BB351_88:
	setp.le.s64 	%p115, %rd53, %rd17;
	@%p115 bra 	$L__BB351_90;
	add.s64 	%rd177, %rd39, %rd17;
	shr.u64 	%rd178, %rd177, 63;
	add.s64 	%rd179, %rd177, %rd178;
	shl.b64 	%rd180, %rd179, 2;
	and.b64  	%rd181, %rd180, -8;
	add.s64 	%rd182, %rd3, %rd181;
	st.global.v2.f32 	[%rd182], {%f132, %f133};
$L__BB351_90:
	setp.le.s64 	%p116, %rd53, %rd18;
	@%p116 bra 	$L__BB351_92;
	add.s64 	%rd183, %rd39, %rd18;
	shr.u64 	%rd184, %rd183, 63;
	add.s64 	%rd185, %rd183, %rd184;
	shl.b64 	%rd186, %rd185, 2;
	and.b64  	%rd187, %rd186, -8;
	add.s64 	%rd188, %rd3, %rd187;
	st.global.v2.f32 	[%rd188], {%f134, %f135};
$L__BB351_92:
	setp.le.s64 	%p117, %rd53, %rd19;
	@%p117 bra 	$L__BB351_94;
	add.s64 	%rd189, %rd39, %rd19;
	shr.u64 	%rd190, %rd189, 63;
	add.s64 	%rd191, %rd189, %rd190;
	shl.b64 	%rd192, %rd191, 2;
	and.b64  	%rd193, %rd192, -8;
	add.s64 	%rd194, %rd3, %rd193;
	st.global.v2.f32 	[%rd194], {%f136, %f137};
$L__BB351_94:
	ld.param.u64 	%rd197, [_Z15SoftmaxWarpImplI22BroadcastScaleMaskLoadIffbLm3EiE11DirectStoreIffEfLi2ELi30ELi32ELi1ELb1EL9Algorithm0EEvT_T0_ll_param_2];
	mov.u32 	%r425, %nctaid.x;
	mov.u32 	%r426, %ntid.y;
	mul.lo.s32 	%r427, %r425, %r426;
	cvt.s64.s32 	%rd195, %r427;
	add.s64 	%rd198, %rd198, %rd195;
	setp.lt.s64 	%p118, %rd198, %rd197;
	@%p118 bra 	$L__BB351_4;
$L__BB351_95:
	ret;

}
	// .globl	_Z15SoftmaxWarpImplI22BroadcastScaleMaskLoadIffbLm3EiE11DirectStoreIffEfLi2ELi32ELi32ELi1ELb0EL9Algorithm0EEvT_T0_ll
.visible .entry _Z15SoftmaxWarpImplI22BroadcastScaleMaskLoadIffbLm3EiE11DirectStoreIffEfLi2ELi32ELi32ELi1ELb0EL9Algorithm0EEvT_T0_ll(
	.param .align 8 .b8 _Z15SoftmaxWarpImplI22BroadcastScaleMaskLoadIffbLm3EiE11DirectStoreIffEfLi2ELi32ELi32ELi1ELb0EL9Algorithm0EEvT_T0_ll_param_0[112],
	.param .align 8 .b8 _Z15SoftmaxWarpImplI22BroadcastScaleMaskLoadIffbLm3EiE11DirectStoreIffEfLi2ELi32ELi32ELi1ELb0EL9Algorithm0EEvT_T0_ll_param_1[16],
	.param .u64 _Z15SoftmaxWarpImplI22BroadcastScaleMaskLoadIffbLm3EiE11DirectStoreIffEfLi2ELi32ELi32ELi1ELb0EL9Algorithm0EEvT_T0_ll_param_2,
	.param .u64 _Z15SoftmaxWarpImplI22BroadcastScaleMaskLoadIffbLm3EiE11DirectStoreIffEfLi2ELi32ELi32ELi1ELb0EL9Algorithm0EEvT_T0_ll_param_3
)
{
	.reg .pred 	%p<94>;
	.reg .b16 	%rs<41>;
	.reg .b32 	%r<421>;
	.reg .b32 	%f<587>;
	.reg .b64 	%rd<192>;

	ld.param.u64 	%rd37, [_Z15SoftmaxWarpImplI22BroadcastScaleMaskLoadIffbLm3EiE11DirectStoreIffEfLi2ELi32ELi32ELi1ELb0EL9Algorithm0EEvT_T0_ll_param_1+8];
	ld.param.u64 	%rd36, [_Z15SoftmaxWarpImplI22BroadcastScaleMaskLoadIffbLm3EiE11DirectStoreIffEfLi2ELi32ELi32ELi1ELb0EL9Algorithm0EEvT_T0_ll_param_1];
	ld.param.v2.f32 	{%f51, %f52}, [_Z15SoftmaxWarpImplI22BroadcastScaleMaskLoadIffbLm3EiE11DirectStoreIffEfLi2ELi32ELi32ELi1ELb0EL9Algorithm0EEvT_T0_ll_param_0+104];
	ld.param.u64 	%rd35, [_Z15SoftmaxWarpImplI22BroadcastScaleMaskLoadIffbLm3EiE11DirectStoreIffEfLi2ELi32ELi32ELi1ELb0EL9Algorithm0EEvT_T0_ll_param_0+96];
	ld.param.u32 	%r14, [_Z15SoftmaxWarpImplI22BroadcastScaleMaskLoadIffbLm3EiE11DirectStoreIffEfLi2ELi32ELi32ELi1ELb0EL9Algorithm0EEvT_T0_ll_param_0+80];
	ld.param.v2.u32 	{%r12, %r13}, [_Z15SoftmaxWarpImplI22BroadcastScaleMaskLoadIffbLm3EiE11DirectStoreIffEfLi2ELi32ELi32ELi1ELb0EL9Algorithm0EEvT_T0_ll_param_0+72];
	ld.param.v2.u32 	{%r9, %r10}, [_Z15SoftmaxWarpImplI22BroadcastScaleMaskLoadIffbLm3EiE11DirectStoreIffEfLi2ELi32ELi32ELi1ELb0EL9Algorithm0EEvT_T0_ll_param_0+48];
	ld.param.u64 	%rd31, [_Z15SoftmaxWarpImplI22BroadcastScaleMaskLoadIffbLm3EiE11DirectStoreIffEfLi2ELi32ELi32ELi1ELb0EL9Algorithm0EEvT_T0_ll_param_0+32];
	ld.param.u64 	%rd30, [_Z15SoftmaxWarpImplI22BroadcastScaleMaskLoadIffbLm3EiE11DirectStoreIffEfLi2ELi32ELi32ELi1ELb0EL9Algorithm0EEvT_T0_ll_param_0+24];
	ld.param.u64 	%rd29, [_Z15SoftmaxWarpImplI22BroadcastScaleMaskLoadIffbLm3EiE11DirectStoreIffEfLi2ELi32ELi32ELi1ELb0EL9Algorithm0EEvT_T0_ll_param_0+16];
	ld.param.u64 	%rd28, [_Z15SoftmaxWarpImplI22BroadcastScaleMaskLoadIffbLm3EiE11DirectStoreIffEfLi2ELi32ELi32ELi1ELb0EL9Algorithm0EEvT_T0_ll_param_0+8];
	ld.param.u64 	%rd27, [_Z15SoftmaxWarpImplI22BroadcastScaleMaskLoadIffbLm3EiE11DirectStoreIffEfLi2ELi32ELi32ELi1ELb0EL9Algorithm0EEvT_T0_ll_param_0];
	ld.param.u64 	%rd38, [_Z15SoftmaxWarpImplI22BroadcastScaleMaskLoadIffbLm3EiE11DirectStoreIffEfLi2ELi32ELi32ELi1ELb0EL9Algorithm0EEvT_T0_ll_param_2];
	ld.param.u64 	%rd39, [_Z15SoftmaxWarpImplI22BroadcastScaleMaskLoadIffbLm3EiE11DirectStoreIffEfLi2ELi32ELi32ELi1ELb0EL9Algorithm0EEvT_T0_ll_param_3];
	cvta.to.global.u64 	%rd1, %rd27;
	cvta.to.global.u64 	%rd2, %rd28;
	setp.lt.s64 	%p1, %rd39, 1025;
	@%p1 bra 	$L__BB352_2;
	mov.u64 	%rd40, $str;
	cvta.global.u64 	%rd41, %rd40;
	mov.u64 	%rd42, $str$1;
	cvta.global.u64 	%rd43, %rd42;
	mov.u64 	%rd44, __unnamed_343;
	cvta.global.u64 	%rd45, %rd44;
	{ // callseq 342, 0
	.param .b64 param0;
	st.param.b64 	[param0], %rd41;
	.param .b64 param1;
	st.param.b64 	[param1], %rd43;
	.param .b32 param2;
	st.param.b32 	[param2], 219;
	.param .b64 param3;
	st.param.b64 	[param3], %rd45;
	.param .b64 param4;
	st.param.b64 	[param4], 1;
	call.uni 
	__assertfail, 
	(
	param0, 
	param1, 
	param2, 
	param3, 
	param4
	);
	} // callseq 342
$L__BB352_2:
	mov.u32 	%r25, %ctaid.x;
	mov.u32 	%r26, %ntid.y;
	mov.u32 	%r27, %tid.y;
	mad.lo.s32 	%r28, %r25, %r26, %r27;
	mov.u32 	%r29, %nctaid.x;
	mul.lo.s32 	%r6, %r29, %r26;
	cvt.s64.s32 	%rd191, %r28;
	setp.le.s64 	%p2, %rd38, %rd191;
	@%p2 bra 	$L__BB352_37;
	mov.u32 	%r30, %tid.x;
	shl.b32 	%r31, %r30, 1;
	cvt.u64.u32 	%rd7, %r31;
	cvt.s64.s32 	%rd8, %r6;
	cvt.u32.u64 	%r32, %rd7;
	cvt.u32.u64 	%r34, %rd35;
$L__BB352_4:
	setp.eq.s64 	%p3, %rd31, 1;
	setp.eq.s64 	%p4, %rd30, 1;
	setp.eq.s64 	%p5, %rd29, 1;
	cvt.u32.u64 	%r33, %rd191;
	mad.lo.s32 	%r7, %r34, %r33, %r32;
	div.s32 	%r35, %r7, %r9;
	mul.lo.s32 	%r36, %r35, %r9;
	sub.s32 	%r37, %r7, %r36;
	div.s32 	%r38, %r37, %r10;
	mul.lo.s32 	%r39, %r38, %r10;
	sub.s32 	%r40, %r37, %r39;
	selp.b32 	%r41, 0, %r35, %p5;
	selp.b32 	%r42, 0, %r38, %p4;
	selp.b32 	%r43, 0, %r40, %p3;
	mul.lo.s32 	%r44, %r12, %r41;
	mad.lo.s32 	%r45, %r13, %r42, %r44;
	mad.lo.s32 	%r46, %r14, %r43, %r45;
	shr.u32 	%r47, %r7, 31;
	add.s32 	%r48, %r7, %r47;
	shr.s32 	%r49, %r48, 1;
	mul.wide.s32 	%rd46, %r49, 8;
	add.s64 	%rd10, %rd1, %rd46;
	ld.global.f32 	%f53, [%rd10];
	shr.u32 	%r50, %r46, 31;
	add.s32 	%r51, %r46, %r50;
	shr.s32 	%r52, %r51, 1;
	mul.wide.s32 	%rd47, %r52, 2;
	add.s64 	%rd48, %rd2, %rd47;
	ld.global.v2.u8 	{%rs9, %rs10}, [%rd48];
	setp.eq.s16 	%p6, %rs9, 0;
	mul.f32 	%f54, %f53, %f52;
	selp.f32 	%f3, %f51, %f54, %p6;
	setp.eq.s16 	%p7, %rs10, 0;
	mov.f32 	%f571, %f51;
	@%p7 bra 	$L__BB352_6;
	ld.global.f32 	%f55, [%rd10+4];
	mul.f32 	%f571, %f55, %f52;
$L__BB352_6:
	setp.eq.s64 	%p8, %rd31, 1;
	setp.eq.s64 	%p9, %rd30, 1;
	setp.eq.s64 	%p10, %rd29, 1;
	add.s32 	%r8, %r7, 64;
	div.s32 	%r53, %r8, %r9;
	mul.lo.s32 	%r54, %r53, %r9;
	sub.s32 	%r55, %r8, %r54;
	div.s32 	%r56, %r55, %r10;
	mul.lo.s32 	%r57, %r56, %r10;
	sub.s32 	%r58, %r55, %r57;
	selp.b32 	%r59, 0, %r53, %p10;
	selp.b32 	%r60, 0, %r56, %p9;
	selp.b32 	%r61, 0, %r58, %p8;
	mul.lo.s32 	%r62, %r12, %r59;
	mad.lo.s32 	%r63, %r13, %r60, %r62;
	mad.lo.s32 	%r64, %r14, %r61, %r63;
	shr.u32 	%r65, %r8, 31;
	add.s32 	%r66, %r8, %r65;
	shr.s32 	%r67, %r66, 1;
	mul.wide.s32 	%rd49, %r67, 8;
	add.s64 	%rd11, %rd1, %rd49;
	ld.global.f32 	%f56, [%rd11];
	shr.u32 	%r68, %r64, 31;
	add.s32 	%r69, %r64, %r68;
	shr.s32 	%r70, %r69, 1;
	mul.wide.s32 	%rd50, %r70, 2;
	add.s64 	%rd51, %rd2, %rd50;
	ld.global.v2.u8 	{%rs11, %rs12}, [%rd51];
	setp.eq.s16 	%p11, %rs11, 0;
	mul.f32 	%f57, %f56, %f52;
	selp.f32 	%f6, %f51, %f57, %p11;
	setp.eq.s16 	%p12, %rs12, 0;
	mov.f32 	%f572, %f51;
	@%p12 bra 	$L__BB352_8;
	ld.global.f32 	%f58, [%rd11+4];
	mul.f32 	%f572, %f58, %f52;
$L__BB352_8:
	setp.eq.s64 	%p13, %rd31, 1;
	setp.eq.s64 	%p14, %rd30, 1;
	setp.eq.s64 	%p15, %rd29, 1;
	add.s32 	%r71, %r8, 64;
	div.s32 	%r72, %r71, %r9;
	mul.lo.s32 	%r73, %r72, %r9;
	sub.s32 	%r74, %r71, %r73;
	div.s32 	%r75, %r74, %r10;
	mul.lo.s32 	%r76, %r75, %r10;
	sub.s32 	%r77, %r74, %r76;
	selp.b32 	%r78, 0, %r72, %p15;
	selp.b32 	%r79, 0, %r75, %p14;
	selp.b32 	%r80, 0, %r77, %p13;
	mul.lo.s32 	%r81, %r12, %r78;
	mad.lo.s32 	%r82, %r13, %r79, %r81;
	mad.lo.s32 	%r83, %r14, %r80, %r82;
	shr.u32 	%r84, %r71, 31;
	add.s32 	%r85, %r71, %r84;
	shr.s32 	%r86, %r85, 1;
	mul.wide.s32 	%rd52, %r86, 8;
	add.s64 	%rd12, %rd1, %rd52;
	ld.global.f32 	%f59, [%rd12];
	shr.u32 	%r87, %r83, 31;
	add.s32 	%r88, %r83, %r87;
	shr.s32 	%r89, %r88, 1;
	mul.wide.s32 	%rd53, %r89, 2;
	add.s64 	%rd54, %rd2, %rd53;
	ld.global.v2.u8 	{%rs13, %rs14}, [%rd54];
	setp.eq.s16 	%p16, %rs13, 0;
	mul.f32 	%f60, %f59, %f52;
	selp.f32 	%f9, %f51, %f60, %p16;
	setp.eq.s16 	%p17, %rs14, 0;
	mov.f32 	%f573, %f51;
	@%p17 bra 	$L__BB352_10;
	ld.global.f32 	%f61, [%rd12+4];
	mul.f32 	%f573, %f61, %f52;
$L__BB352_10:
	setp.eq.s64 	%p18, %rd31, 1;
	setp.eq.s64 	%p19, %rd30, 1;
	setp.eq.s64 	%p20, %rd29, 1;
	add.s32 	%r90, %r8, 128;
	div.s32 	%r91, %r90, %r9;
	mul.lo.s32 	%r92, %r91, %r9;
	sub.s32 	%r93, %r90, %r92;
	div.s32 	%r94, %r93, %r10;
	mul.lo.s32 	%r95, %r94, %r10;
	sub.s32 	%r96, %r93, %r95;
	selp.b32 	%r97, 0, %r91, %p20;
	selp.b32 	%r98, 0, %r94, %p19;
	selp.b32 	%r99, 0, %r96, %p18;
	mul.lo.s32 	%r100, %r12, %r97;
	mad.lo.s32 	%r101, %r13, %r98, %r100;
	mad.lo.s32 	%r102, %r14, %r99, %r101;
	shr.u32 	%r103, %r90, 31;
	add.s32 	%r104, %r90, %r103;
	shr.s32 	%r105, %r104, 1;
	mul.wide.s32 	%rd55, %r105, 8;
	add.s64 	%rd13, %rd1, %rd55;
	ld.global.f32 	%f62, [%rd13];
	shr.u32 	%r106, %r102, 31;
	add.s32 	%r107, %r102, %r106;
	shr.s32 	%r108, %r107, 1;
	mul.wide.s32 	%rd56, %r108, 2;
	add.s64 	%rd57, %rd2, %rd56;
	ld.global.v2.u8 	{%rs15, %rs16}, [%rd57];
	setp.eq.s16 	%p21, %rs15, 0;
	mul.f32 	%f63, %f62, %f52;
	selp.f32 	%f12, %f51, %f63, %p21;
	setp.eq.s16 	%p22, %rs16, 0;
	mov.f32 	%f574, %f51;
	@%p22 bra 	$L__BB352_12;
	ld.global.f32 	%f64, [%rd13+4];
	mul.f32 	%f574, %f64, %f52;
$L__BB352_12:
	setp.eq.s64 	%p23, %rd31, 1;
	setp.eq.s64 	%p24, %rd30, 1;
	setp.eq.s64 	%p25, %rd29, 1;
	add.s32 	%r109, %r8, 192;
	div.s32 	%r110, %r109, %r9;
	mul.lo.s32 	%r111, %r110, %r9;
	sub.s32 	%r112, %r109, %r111;
	div.s32 	%r113, %r112, %r10;
	mul.lo.s32 	%r114, %r113, %r10;
	sub.s32 	%r115, %r112, %r114;
	selp.b32 	%r116, 0, %r110, %p25;
	selp.b32 	%r117, 0, %r113, %p24;
	selp.b32 	%r118, 0, %r115, %p23;
	mul.lo.s32 	%r119, %r12, %r116;
	mad.lo.s32 	%r120, %r13, %r117, %r119;
	mad.lo.s32 	%r121, %r14, %r118, %r120;
	shr.u32 	%r122, %r109, 31;
	add.s32 	%r123, %r109, %r122;
	shr.s32 	%r124, %r123, 1;
	mul.wide.s32 	%rd58, %r124, 8;
	add.s64 	%rd14, %rd1, %rd58;
	ld.global.f32 	%f65, [%rd14];
	shr.u32 	%r125, %r121, 31;
	add.s32 	%r126, %r121, %r125;
	shr.s32 	%r127, %r126, 1;
	mul.wide.s32 	%rd59, %r127, 2;
	add.s64 	%rd60, %rd2, %rd59;
	ld.global.v2.u8 	{%rs17, %rs18}, [%rd60];
	setp.eq.s16 	%p26, %rs17, 0;
	mul.f32 	%f66, %f65, %f52;
	selp.f32 	%f15, %f51, %f66, %p26;
	setp.eq.s16 	%p27, %rs18, 0;
	mov.f32 	%f575, %f51;
	@%p27 bra 	$L__BB352_14;
	ld.global.f32 	%f67, [%rd14+4];
	mul.f32 	%f575, %f67, %f52;
$L__BB352_14:
	setp.eq.s64 	%p28, %rd31, 1;
	setp.eq.s64 	%p29, %rd30, 1;
	setp.eq.s64 	%p30, %rd29, 1;
	add.s32 	%r128, %r8, 256;
	div.s32 	%r129, %r128, %r9;
	mul.lo.s32 	%r130, %r129, %r9;
	sub.s32 	%r131, %r128, %r130;
	div.s32 	%r132, %r131, %r10;
	mul.lo.s32 	%r133, %r132, %r10;
	sub.s32 	%r134, %r131, %r133;
	selp.b32 	%r135, 0, %r129, %p30;
	selp.b32 	%r136, 0, %r132, %p29;
	selp.b32 	%r137, 0, %r134, %p28;
	mul.lo.s32 	%r138, %r12, %r135;
	mad.lo.s32 	%r139, %r13, %r136, %r138;
	mad.lo.s32 	%r140, %r14, %r137, %r139;
	shr.u32 	%r141, %r128, 31;
	add.s32 	%r142, %r128, %r141;
	shr.s32 	%r143, %r142, 1;
	mul.wide.s32 	%rd61, %r143, 8;
	add.s64 	%rd15, %rd1, %rd61;
	ld.global.f32 	%f68, [%rd15];
	shr.u32 	%r144, %r140, 31;
	add.s32 	%r145, %r140, %r144;
	shr.s32 	%r146, %r145, 1;
	mul.wide.s32 	%rd62, %r146, 2;
	add.s64 	%rd63, %rd2, %rd62;
	ld.global.v2.u8 	{%rs19, %rs20}, [%rd63];
	setp.eq.s16 	%p31, %rs19, 0;
	mul.f32 	%f69, %f68, %f52;
	selp.f32 	%f18, %f51, %f69, %p31;
	setp.eq.s16 	%p32, %rs20, 0;
	mov.f32 	%f576, %f51;
	@%p32 bra 	$L__BB352_16;
	ld.global.f32 	%f70, [%rd15+4];
	mul.f32 	%f576, %f70, %f52;
$L__BB352_16:
	setp.eq.s64 	%p33, %rd31, 1;
	setp.eq.s64 	%p34, %rd30, 1;
	setp.eq.s64 	%p35, %rd29, 1;
	add.s32 	%r147, %r8, 320;
	div.s32 	%r148, %r147, %r9;
	mul.lo.s32 	%r149, %r148, %r9;
	sub.s32 	%r150, %r147, %r149;
	div.s32 	%r151, %r150, %r10;
	mul.lo.s32 	%r152, %r151, %r10;
	sub.s32 	%r153, %r150, %r152;
	selp.b32 	%r154, 0, %r148, %p35;
	selp.b32 	%r155, 0, %r151, %p34;
	selp.b32 	%r156, 0, %r153, %p33;
	mul.lo.s32 	%r157, %r12, %r154;
	mad.lo.s32 	%r158, %r13, %r155, %r157;
	mad.lo.s32 	%r159, %r14, %r156, %r158;
	shr.u32 	%r160, %r147, 31;
	add.s32 	%r161, %r147, %r160;
	shr.s32 	%r162, %r161, 1;
	mul.wide.s32 	%rd64, %r162, 8;
	add.s64 	%rd16, %rd1, %rd64;
	ld.global.f32 	%f71, [%rd16];
	shr.u32 	%r163, %r159, 31;
	add.s32 	%r164, %r159, %r163;
	shr.s32 	%r165, %r164, 1;
	mul.wide.s32 	%rd65, %r165, 2;
	add.s64 	%rd66, %rd2, %rd65;
	ld.global.v2.u8 	{%rs21, %rs22}, [%rd66];
	setp.eq.s16 	%p36, %rs21, 0;
	mul.f32 	%f72, %f71, %f52;
	selp.f32 	%f21, %f51, %f72, %p36;
	setp.eq.s16 	%p37, %rs22, 0;
	mov.f32 	%f577, %f51;
	@%p37 bra 	$L__BB352_18;
	ld.global.f32 	%f73, [%rd16+4];
	mul.f32 	%f577, %f73, %f52;
$L__BB352_18:
	setp.eq.s64 	%p38, %rd31, 1;
	setp.eq.s64 	%p39, %rd30, 1;
	setp.eq.s64 	%p40, %rd29, 1;
	add.s32 	%r166, %r8, 384;
	div.s32 	%r167, %r166, %r9;
	mul.lo.s32 	%r168, %r167, %r9;
	sub.s32 	%r169, %r166, %r168;
	div.s32 	%r170, %r169, %r10;
	mul.lo.s32 	%r171, %r170, %r10;
	sub.s32 	%r172, %r169, %r171;
	selp.b32 	%r173, 0, %r167, %p40;
	selp.b32 	%r174, 0, %r170, %p39;
	selp.b32 	%r175, 0, %r172, %p38;
	mul.lo.s32 	%r176, %r12, %r173;
	mad.lo.s32 	%r177, %r13, %r174, %r176;
	mad.lo.s32 	%r178, %r14, %r175, %r177;
	shr.u32 	%r179, %r166, 31;
	add.s32 	%r180, %r166, %r179;
	shr.s32 	%r181, %r180, 1;
	mul.wide.s32 	%rd67, %r181, 8;
	add.s64 	%rd17, %rd1, %rd67;
	ld.global.f32 	%f74, [%rd17];
	shr.u32 	%r182, %r178, 31;
	add.s32 	%r183, %r178, %r182;
	shr.s32 	%r184, %r183, 1;
	mul.wide.s32 	%rd68, %r184, 2;
	add.s64 	%rd69, %rd2, %rd68;
	ld.global.v2.u8 	{%rs23, %rs24}, [%rd69];
	setp.eq.s16 	%p41, %rs23, 0;
	mul.f32 	%f75, %f74, %f52;
	selp.f32 	%f24, %f51, %f75, %p41;
	setp.eq.s16 	%p42, %rs24, 0;
	mov.f32 	%f578, %f51;
	@%p42 bra 	$L__BB352_20;
	ld.global.f32 	%f76, [%rd17+4];
	mul.f32 	%f578, %f76, %f52;
$L__BB352_20:
	setp.eq.s64 	%p43, %rd31, 1;
	setp.eq.s64 	%p44, %rd30, 1;
	setp.eq.s64 	%p45, %rd29, 1;
	add.s32 	%r185, %r8, 448;
	div.s32 	%r186, %r185, %r9;
	mul.lo.s32 	%r187, %r186, %r9;
	sub.s32 	%r188, %r185, %r187;
	div.s32 	%r189, %r188, %r10;
	mul.lo.s32 	%r190, %r189, %r10;
	sub.s32 	%r191, %r188, %r190;
	selp.b32 	%r192, 0, %r186, %p45;
	selp.b32 	%r193, 0, %r189, %p44;
	selp.b32 	%r194, 0, %r191, %p43;
	mul.lo.s32 	%r195, %r12, %r192;
	mad.lo.s32 	%r196, %r13, %r193, %r195;
	mad.lo.s32 	%r197, %r14, %r194, %r196;
	shr.u32 	%r198, %r185, 31;
	add.s32 	%r199, %r185, %r198;
	shr.s32 	%r200, %r199, 1;
	mul.wide.s32 	%rd70, %r200, 8;
	add.s64 	%rd18, %rd1, %rd70;
	ld.global.f32 	%f77, [%rd18];
	shr.u32 	%r201, %r197, 31;
	add.s32 	%r202, %r197, %r201;
	shr.s32 	%r203, %r202, 1;
	mul.wide.s32 	%rd71, %r203, 2;
	add.s64 	%rd72, %rd2, %rd71;
	ld.global.v2.u8 	{%rs25, %rs26}, [%rd72];
	setp.eq.s16 	%p46, %rs25, 0;
	mul.f32 	%f78, %f77, %f52;
	selp.f32 	%f27, %f51, %f78, %p46;
	setp.eq.s16 	%p47, %rs26, 0;
	mov.f32 	%f579, %f51;
	@%p47 bra 	$L__BB352_22;
	ld.global.f32 	%f79, [%rd18+4];
	mul.f32 	%f579, %f79, %f52;
$L__BB352_22:
	add.s32 	%r204, %r8, 512;
	div.s32 	%r205, %r204, %r9;
	mul.lo.s32 	%r206, %r205, %r9;
	sub.s32 	%r207, %r204, %r206;
	div.s32 	%r208, %r207, %r10;
	mul.lo.s32 	%r209, %r208, %r10;
	sub.s32 	%r210, %r207, %r209;
	selp.b32 	%r211, 0, %r205, %p45;
	selp.b32 	%r212, 0, %r208, %p44;
	selp.b32 	%r213, 0, %r210, %p43;
	mul.lo.s32 	%r214, %r12, %r211;
	mad.lo.s32 	%r215, %r13, %r212, %r214;
	mad.lo.s32 	%r216, %r14, %r213, %r215;
	shr.u32 	%r217, %r204, 31;
	add.s32 	%r218, %r204, %r217;
	shr.s32 	%r219, %r218, 1;
	mul.wide.s32 	%rd73, %r219, 8;
	add.s64 	%rd19, %rd1, %rd73;
	ld.global.f32 	%f80, [%rd19];
	shr.u32 	%r220, %r216, 31;
	add.s32 	%r221, %r216, %r220;
	shr.s32 	%r222, %r221, 1;
	mul.wide.s32 	%rd74, %r222, 2;
	add.s64 	%rd75, %rd2, %rd74;
	ld.global.v2.u8 	{%rs27, %rs28}, [%rd75];
	setp.eq.s16 	%p51, %rs27, 0;
	mul.f32 	%f81, %f80, %f52;
	selp.f32 	%f30, %f51, %f81, %p51;
	setp.eq.s16 	%p52, %rs28, 0;
	mov.f32 	%f580, %f51;
	@%p52 bra 	$L__BB352_24;
	ld.global.f32 	%f82, [%rd19+4];
	mul.f32 	%f580, %f82, %f52;
$L__BB352_24:
	add.s32 	%r223, %r8, 576;
	div.s32 	%r224, %r223, %r9;
	mul.lo.s32 	%r225, %r224, %r9;
	sub.s32 	%r226, %r223, %r225;
	div.s32 	%r227, %r226, %r10;
	mul.lo.s32 	%r228, %r227, %r10;
	sub.s32 	%r229, %r226, %r228;
	selp.b32 	%r230, 0, %r224, %p45;
	selp.b32 	%r231, 0, %r227, %p44;
	selp.b32 	%r232, 0, %r229, %p43;
	mul.lo.s32 	%r233, %r12, %r230;
	mad.lo.s32 	%r234, %r13, %r231, %r233;
	mad.lo.s32 	%r235, %r14, %r232, %r234;
	shr.u32 	%r236, %r223, 31;
	add.s32 	%r237, %r223, %r236;
	shr.s32 	%r238, %r237, 1;
	mul.wide.s32 	%rd76, %r238, 8;
	add.s64 	%rd20, %rd1, %rd76;
	ld.global.f32 	%f83, [%rd20];
	shr.u32 	%r239, %r235, 31;
	add.s32 	%r240, %r235, %r239;
	shr.s32 	%r241, %r240, 1;
	mul.wide.s32 	%rd77, %r241, 2;
	add.s64 	%rd78, %rd2, %rd77;
	ld.global.v2.u8 	{%rs29, %rs30}, [%rd78];
	setp.eq.s16 	%p56, %rs29, 0;
	mul.f32 	%f84, %f83, %f52;
	selp.f32 	%f33, %f51, %f84, %p56;
	setp.eq.s16 	%p57, %rs30, 0;
	mov.f32 	%f581, %f51;
	@%p57 bra 	$L__BB352_26;
	ld.global.f32 	%f85, [%rd20+4];
	mul.f32 	%f581, %f85, %f52;
$L__BB352_26:
	add.s32 	%r242, %r8, 640;
	div.s32 	%r243, %r242, %r9;
	mul.lo.s32 	%r244, %r243, %r9;
	sub.s32 	%r245, %r242, %r244;
	div.s32 	%r246, %r245, %r10;
	mul.lo.s32 	%r247, %r246, %r10;
	sub.s32 	%r248, %r245, %r247;
	selp.b32 	%r249, 0, %r243, %p45;
	selp.b32 	%r250, 0, %r246, %p44;
	selp.b32 	%r251, 0, %r248, %p43;
	mul.lo.s32 	%r252, %r12, %r249;
	mad.lo.s32 	%r253, %r13, %r250, %r252;
	mad.lo.s32 	%r254, %r14, %r251, %r253;
	shr.u32 	%r255, %r242, 31;
	add.s32 	%r256, %r242, %r255;
	shr.s32 	%r257, %r256, 1;
	mul.wide.s32 	%rd79, %r257, 8;
	add.s64 	%rd21, %rd1, %rd79;
	ld.global.f32 	%f86, [%rd21];
	shr.u32 	%r258, %r254, 31;
	add.s32 	%r259, %r254, %r258;
	shr.s32 	%r260, %r259, 1;
	mul.wide.s32 	%rd80, %r260, 2;
	add.s64 	%rd81, %rd2, %rd80;
	ld.global.v2.u8 	{%rs31, %rs32}, [%rd81];
	setp.eq.s16 	%p61, %rs31, 0;
	mul.f32 	%f87, %f86, %f52;
	selp.f32 	%f36, %f51, %f87, %p61;
	setp.eq.s16 	%p62, %rs32, 0;
	mov.f32 	%f582, %f51;
	@%p62 bra 	$L__BB352_28;
	ld.global.f32 	%f88, [%rd21+4];
	mul.f32 	%f582, %f88, %f52;
$L__BB352_28:
	add.s32 	%r261, %r8, 704;
	div.s32 	%r262, %r261, %r9;
	mul.lo.s32 	%r263, %r262, %r9;
	sub.s32 	%r264, %r261, %r263;
	div.s32 	%r265, %r264, %r10;
	mul.lo.s32 	%r266, %r265, %r10;
	sub.s32 	%r267, %r264, %r266;
	selp.b32 	%r268, 0, %r262, %p45;
	selp.b32 	%r269, 0, %r265, %p44;
	selp.b32 	%r270, 0, %r267, %p43;
	mul.lo.s32 	%r271, %r12, %r268;
	mad.lo.s32 	%r272, %r13, %r269, %r271;
	mad.lo.s32 	%r273, %r14, %r270, %r272;
	shr.u32 	%r274, %r261, 31;
	add.s32 	%r275, %r261, %r274;
	shr.s32 	%r276, %r275, 1;
	mul.wide.s32 	%rd82, %r276, 8;
	add.s64 	%rd22, %rd1, %rd82;
	ld.global.f32 	%f89, [%rd22];
	shr.u32 	%r277, %r273, 31;
	add.s32 	%r278, %r273, %r277;
	shr.s32 	%r279, %r278, 1;
	mul.wide.s32 	%rd83, %r279, 2;
	add.s64 	%rd84, %rd2, %rd83;
	ld.global.v2.u8 	{%rs33, %rs34}, [%rd84];
	setp.eq.s16 	%p66, %rs33, 0;
	mul.f32 	%f90, %f89, %f52;
	selp.f32 	%f39, %f51, %f90, %p66;
	setp.eq.s16 	%p67, %rs34, 0;
	mov.f32 	%f583, %f51;
	@%p67 bra 	$L__BB352_30;
	ld.global.f32 	%f91, [%rd22+4];
	mul.f32 	%f583, %f91, %f52;
$L__BB352_30:
	add.s32 	%r280, %r8, 768;
	div.s32 	%r281, %r280, %r9;
	mul.lo.s32 	%r282, %r281, %r9;
	sub.s32 	%r283, %r280, %r282;
	div.s32 	%r284, %r283, %r10;
	mul.lo.s32 	%r285, %r284, %r10;
	sub.s32 	%r286, %r283, %r285;
	selp.b32 	%r287, 0, %r281, %p45;
	selp.b32 	%r288, 0, %r284, %p44;
	selp.b32 	%r289, 0, %r286, %p43;
	mul.lo.s32 	%r290, %r12, %r287;
	mad.lo.s32 	%r291, %r13, %r288, %r290;
	mad.lo.s32 	%r292, %r14, %r289, %r291;
	shr.u32 	%r293, %r280, 31;
	add.s32 	%r294, %r280, %r293;
	shr.s32 	%r295, %r294, 1;
	mul.wide.s32 	%rd85, %r295, 8;
	add.s64 	%rd23, %rd1, %rd85;
	ld.global.f32 	%f92, [%rd23];
	shr.u32 	%r296, %r292, 31;
	add.s32 	%r297, %r292, %r296;
	shr.s32 	%r298, %r297, 1;
	mul.wide.s32 	%rd86, %r298, 2;
	add.s64 	%rd87, %rd2, %rd86;
	ld.global.v2.u8 	{%rs35, %rs36}, [%rd87];
	setp.eq.s16 	%p71, %rs35, 0;
	mul.f32 	%f93, %f92, %f52;
	selp.f32 	%f42, %f51, %f93, %p71;
	setp.eq.s16 	%p72, %rs36, 0;
	mov.f32 	%f584, %f51;
	@%p72 bra 	$L__BB352_32;
	ld.global.f32 	%f94, [%rd23+4];
	mul.f32 	%f584, %f94, %f52;
$L__BB352_32:
	add.s32 	%r299, %r8, 832;
	div.s32 	%r300, %r299, %r9;
	mul.lo.s32 	%r301, %r300, %r9;
	sub.s32 	%r302, %r299, %r301;
	div.s32 	%r303, %r302, %r10;
	mul.lo.s32 	%r304, %r303, %r10;
	sub.s32 	%r305, %r302, %r304;
	selp.b32 	%r306, 0, %r300, %p45;
	selp.b32 	%r307, 0, %r303, %p44;
	selp.b32 	%r308, 0, %r305, %p43;
	mul.lo.s32 	%r309, %r12, %r306;
	mad.lo.s32 	%r310, %r13, %r307, %r309;
	mad.lo.s32 	%r311, %r14, %r308, %r310;
	shr.u32 	%r312, %r299, 31;
	add.s32 	%r313, %r299, %r312;
	shr.s32 	%r314, %r313, 1;
	mul.wide.s32 	%rd88, %r314, 8;
	add.s64 	%rd24, %rd1, %rd88;
	ld.global.f32 	%f95, [%rd24];
	shr.u32 	%r315, %r311, 31;
	add.s32 	%r316, %r311, %r315;
	shr.s32 	%r317, %r316, 1;
	mul.wide.s32 	%rd89, %r317, 2;
	add.s64 	%rd90, %rd2, %rd89;
	ld.global.v2.u8 	{%rs37, %rs38}, [%rd90];
	setp.eq.s16 	%p76, %rs37, 0;
	mul.f32 	%f96, %f95, %f52;
	selp.f32 	%f45, %f51, %f96, %p76;
	setp.eq.s16 	%p77, %rs38, 0;
	mov.f32 	%f585, %f51;
	@%p77 bra 	$L__BB352_34;
	ld.global.f32 	%f97, [%rd24+4];
	mul.f32 	%f585, %f97, %f52;
$L__BB352_34:
	add.s32 	%r318, %r8, 896;
	div.s32 	%r319, %r318, %r9;
	mul.lo.s32 	%r320, %r319, %r9;
	sub.s32 	%r321, %r318, %r320;
	div.s32 	%r322, %r321, %r10;
	mul.lo.s32 	%r323, %r322, %r10;
	sub.s32 	%r324, %r321, %r323;
	selp.b32 	%r325, 0, %r319, %p45;
	selp.b32 	%r326, 0, %r322, %p44;
	selp.b32 	%r327, 0, %r324, %p43;
	mul.lo.s32 	%r328, %r12, %r325;
	mad.lo.s32 	%r329, %r13, %r326, %r328;
	mad.lo.s32 	%r330, %r14, %r327, %r329;
	shr.u32 	%r331, %r318, 31;
	add.s32 	%r332, %r318, %r331;
	shr.s32 	%r333, %r332, 1;
	mul.wide.s32 	%rd91, %r333, 8;
	add.s64 	%rd25, %rd1, %rd91;
	ld.global.f32 	%f98, [%rd25];
	shr.u32 	%r334, %r330, 31;
	add.s32 	%r335, %r330, %r334;
	shr.s32 	%r336, %r335, 1;
	mul.wide.s32 	%rd92, %r336, 2;
	add.s64 	%rd93, %rd2, %rd92;
	ld.global.v2.u8 	{%rs39, %rs40}, [%rd93];
	setp.eq.s16 	%p81, %rs39, 0;
	mul.f32 	%f99, %f98, %f52;
	selp.f32 	%f48, %f51, %f99, %p81;
	setp.eq.s16 	%p82, %rs40, 0;
	mov.f32 	%f586, %f51;
	@%p82 bra 	$L__BB352_36;
	ld.global.f32 	%f100, [%rd25+4];
	mul.f32 	%f586, %f100, %f52;
$L__BB352_36:
	max.f32 	%f101, %f3, 0fFF800000;
	max.f32 	%f102, %f101, %f571;
	max.f32 	%f103, %f102, %f6;
	max.f32 	%f104, %f103, %f572;
	max.f32 	%f105, %f104, %f9;
	max.f32 	%f106, %f105, %f573;
	max.f32 	%f107, %f106, %f12;
	max.f32 	%f108, %f107, %f574;
	max.f32 	%f109, %f108, %f15;
	max.f32 	%f110, %f109, %f575;
	max.f32 	%f111, %f110, %f18;
	max.f32 	%f112, %f111, %f576;
	max.f32 	%f113, %f112, %f21;
	max.f32 	%f114, %f113, %f577;
	max.f32 	%f115, %f114, %f24;
	max.f32 	%f116, %f115, %f578;
	max.f32 	%f117, %f116, %f27;
	max.f32 	%f118, %f117, %f579;
	max.f32 	%f119, %f118, %f30;
	max.f32 	%f120, %f119, %f580;
	max.f32 	%f121, %f120, %f33;
	max.f32 	%f122, %f121, %f581;
	max.f32 	%f123, %f122, %f36;
	max.f32 	%f124, %f123, %f582;
	max.f32 	%f125, %f124, %f39;
	max.f32 	%f126, %f125, %f583;
	max.f32 	%f127, %f126, %f42;
	max.f32 	%f128, %f127, %f584;
	max.f32 	%f129, %f128, %f45;
	max.f32 	%f130, %f129, %f585;
	max.f32 	%f131, %f130, %f48;
	max.f32 	%f132, %f131, %f586;
	mov.b32 	%r337, %f132;
	shfl.sync.bfly.b32	%r338|%p83, %r337, 16, 31, -1;
	mov.b32 	%f133, %r338;
	max.f32 	%f134, %f132, %f133;
	mov.b32 	%r339, %f134;
	shfl.sync.bfly.b32	%r340|%p84, %r339, 8, 31, -1;
	mov.b32 	%f135, %r340;
	max.f32 	%f136, %f134, %f135;
	mov.b32 	%r341, %f136;
	shfl.sync.bfly.b32	%r342|%p85, %r341, 4, 31, -1;
	mov.b32 	%f137, %r342;
	max.f32 	%f138, %f136, %f137;
	mov.b32 	%r343, %f138;
	shfl.sync.bfly.b32	%r344|%p86, %r343, 2, 31, -1;
	mov.b32 	%f139, %r344;
	max.f32 	%f140, %f138, %f139;
	mov.b32 	%r345, %f140;
	shfl.sync.bfly.b32	%r346|%p87, %r345, 1, 31, -1;
	mov.b32 	%f141, %r346;
	max.f32 	%f142, %f140, %f141;
	sub.f32 	%f143, %f3, %f142;
	fma.rn.f32 	%f144, %f143, 0f3BBB989D, 0f3F000000;
	cvt.sat.f32.f32 	%f145, %f144;
	mov.f32 	%f146, 0f4B400001;
	mov.f32 	%f147, 0f437C0000;
	fma.rm.f32 	%f148, %f145, %f147, %f146;
	add.f32 	%f149, %f148, 0fCB40007F;
	neg.f32 	%f150, %f149;
	fma.rn.f32 	%f151, %f143, 0f3FB8AA3B, %f150;
	fma.rn.f32 	%f152, %f143, 0f32A57060, %f151;
	mov.b32 	%r347, %f148;
	shl.b32 	%r348, %r347, 23;
	mov.b32 	%f153, %r348;
	ex2.approx.ftz.f32 	%f154, %f152;
	mul.f32 	%f155, %f154, %f153;
	add.f32 	%f156, %f155, 0f00000000;
	sub.f32 	%f157, %f571, %f142;
	fma.rn.f32 	%f158, %f157, 0f3BBB989D, 0f3F000000;
	cvt.sat.f32.f32 	%f159, %f158;
	fma.rm.f32 	%f160, %f159, %f147, %f146;
	add.f32 	%f161, %f160, 0fCB40007F;
	neg.f32 	%f162, %f161;
	fma.rn.f32 	%f163, %f157, 0f3FB8AA3B, %f162;
	fma.rn.f32 	%f164, %f157, 0f32A57060, %f163;
	mov.b32 	%r349, %f160;
	shl.b32 	%r350, %r349, 23;
	mov.b32 	%f165, %r350;
	ex2.approx.ftz.f32 	%f166, %f164;
	mul.f32 	%f167, %f166, %f165;
	add.f32 	%f168, %f156, %f167;
	sub.f32 	%f169, %f6, %f142;
	fma.rn.f32 	%f170, %f169, 0f3BBB989D, 0f3F000000;
	cvt.sat.f32.f32 	%f171, %f170;
	fma.rm.f32 	%f172, %f171, %f147, %f146;
	add.f32 	%f173, %f172, 0fCB40007F;
	neg.f32 	%f174, %f173;
	fma.rn.f32 	%f175, %f169, 0f3FB8AA3B, %f174;
	fma.rn.f32 	%f176, %f169, 0f32A57060, %f175;
	mov.b32 	%r351, %f172;
	shl.b32 	%r352, %r351, 23;
	mov.b32 	%f177, %r352;
	ex2.approx.ftz.f32 	%f178, %f176;
	mul.f32 	%f179, %f178, %f177;
	add.f32 	%f180, %f168, %f179;
	sub.f32 	%f181, %f572, %f142;
	fma.rn.f32 	%f182, %f181, 0f3BBB989D, 0f3F000000;
	cvt.sat.f32.f32 	%f183, %f182;
	fma.rm.f32 	%f184, %f183, %f147, %f146;
	add.f32 	%f185, %f184, 0fCB40007F;
	neg.f32 	%f186, %f185;
	fma.rn.f32 	%f187, %f181, 0f3FB8AA3B, %f186;
	fma.rn.f32 	%f188, %f181, 0f32A57060, %f187;
	mov.b32 	%r353, %f184;
	shl.b32 	%r354, %r353, 23;
	mov.b32 	%f189, %r354;
	ex2.approx.ftz.f32 	%f190, %f188;
	mul.f32 	%f191, %f190, %f189;
	add.f32 	%f192, %f180, %f191;
	sub.f32 	%f193, %f9, %f142;
	fma.rn.f32 	%f194, %f193, 0f3BBB989D, 0f3F000000;
	cvt.sat.f32.f32 	%f195, %f194;
	fma.rm.f32 	%f196, %f195, %f147, %f146;
	add.f32 	%f197, %f196, 0fCB40007F;
	neg.f32 	%f198, %f197;
	fma.rn.f32 	%f199, %f193, 0f3FB8AA3B, %f198;
	fma.rn.f32 	%f200, %f193, 0f32A57060, %f199;
	mov.b32 	%r355, %f196;
	shl.b32 	%r356, %r355, 23;
	mov.b32 	%f201, %r356;
	ex2.approx.ftz.f32 	%f202, %f200;
	mul.f32 	%f203, %f202, %f201;
	add.f32 	%f204, %f192, %f203;
	sub.f32 	%f205, %f573, %f142;
	fma.rn.f32 	%f206, %f205, 0f3BBB989D, 0f3F000000;
	cvt.sat.f32.f32 	%f207, %f206;
	fma.rm.f32 	%f208, %f207, %f147, %f146;
	add.f32 	%f209, %f208, 0fCB40007F;
	neg.f32 	%f210, %f209;
	fma.rn.f32 	%f211, %f205, 0f3FB8AA3B, %f210;
	fma.rn.f32 	%f212, %f205, 0f32A57060, %f211;
	mov.b32 	%r357, %f208;
	shl.b32 	%r358, %r357, 23;
	mov.b32 	%f213, %r358;
	ex2.approx.ftz.f32 	%f214, %f212;
	mul.f32 	%f215, %f214, %f213;
	add.f32 	%f216, %f204, %f215;
	sub.f32 	%f217, %f12, %f142;
	fma.rn.f32 	%f218, %f217, 0f3BBB989D, 0f3F000000;
	cvt.sat.f32.f32 	%f219, %f218;
	fma.rm.f32 	%f220, %f219, %f147, %f146;
	add.f32 	%f221, %f220, 0fCB40007F;
	neg.f32 	%f222, %f221;
	fma.rn.f32 	%f223, %f217, 0f3FB8AA3B, %f222;
	fma.rn.f32 	%f224, %f217, 0f32A57060, %f223;
	mov.b32 	%r359, %f220;
	shl.b32 	%r360, %r359, 23;
	mov.b32 	%f225, %r360;
	ex2.approx.ftz.f32 	%f226, %f224;
	mul.f32 	%f227, %f226, %f225;
	add.f32 	%f228, %f216, %f227;
	sub.f32 	%f229, %f574, %f142;
	fma.rn.f32 	%f230, %f229, 0f3BBB989D, 0f3F000000;
	cvt.sat.f32.f32 	%f231, %f230;
	fma.rm.f32 	%f232, %f231, %f147, %f146;
	add.f32 	%f233, %f232, 0fCB40007F;
	neg.f32 	%f234, %f233;
	fma.rn.f32 	%f235, %f229, 0f3FB8AA3B, %f234;
	fma.rn.f32 	%f236, %f229, 0f32A57060, %f235;
	mov.b32 	%r361, %f232;
	shl.b32 	%r362, %r361, 23;
	mov.b32 	%f237, %r362;
	ex2.approx.ftz.f32 	%f238, %f236;
	mul.f32 	%f239, %f238, %f237;
	add.f32 	%f240, %f228, %f239;
	sub.f32 	%f241, %f15, %f142;
	fma.rn.f32 	%f242, %f241, 0f3BBB989D, 0f3F000000;
	cvt.sat.f32.f32 	%f243, %f242;
	fma.rm.f32 	%f244, %f243, %f147, %f146;
	add.f32 	%f245, %f244, 0fCB40007F;
	neg.f32 	%f246, %f245;
	fma.rn.f32 	%f247, %f241, 0f3FB8AA3B, %f246;
	fma.rn.f32 	%f248, %f241, 0f32A57060, %f247;
	mov.b32 	%r363, %f244;
	shl.b32 	%r364, %r363, 23;
	mov.b32 	%f249, %r364;
	ex2.approx.ftz.f32 	%f250, %f248;
	mul.f32 	%f251, %f250, %f249;
	add.f32 	%f252, %f240, %f251;
	sub.f32 	%f253, %f575, %f142;
	fma.rn.f32 	%f254, %f253, 0f3BBB989D, 0f3F000000;
	cvt.sat.f32.f32 	%f255, %f254;
	fma.rm.f32 	%f256, %f255, %f147, %f146;
	add.f32 	%f257, %f256, 0fCB40007F;
	neg.f32 	%f258, %f257;
	fma.rn.f32 	%f259, %f253, 0f3FB8AA3B, %f258;
	fma.rn.f32 	%f260, %f253, 0f32A57060, %f259;
	mov.b32 	%r365, %f256;
	shl.b32 	%r366, %r365, 23;
	mov.b32 	%f261, %r366;
	ex2.approx.ftz.f32 	%f262, %f260;
	mul.f32 	%f263, %f262, %f261;
	add.f32 	%f264, %f252, %f263;
	sub.f32 	%f265, %f18, %f142;
	fma.rn.f32 	%f266, %f265, 0f3BBB989D, 0f3F000000;
	cvt.sat.f32.f32 	%f267, %f266;
	fma.rm.f32 	%f268, %f267, %f147, %f146;
	add.f32 	%f269, %f268, 0fCB40007F;
	neg.f32 	%f270, %f269;
	fma.rn.f32 	%f271, %f265, 0f3FB8AA3B, %f270;
	fma.rn.f32 	%f272, %f265, 0f32A57060, %f271;
	mov.b32 	%r367, %f268;
	shl.b32 	%r368, %r367, 23;
	mov.b32 	%f273, %r368;
	ex2.approx.ftz.f32 	%f274, %f272;
	mul.f32 	%f275, %f274, %f273;
	add.f32 	%f276, %f264, %f275;
	sub.f32 	%f277, %f576, %f142;
	fma.rn.f32 	%f278, %f277, 0f3BBB989D, 0f3F000000;
	cvt.sat.f32.f32 	%f279, %f278;
	fma.rm.f32 	%f280, %f279, %f147, %f146;
	add.f32 	%f281, %f280, 0fCB40007F;
	neg.f32 	%f282, %f281;
	fma.rn.f32 	%f283, %f277, 0f3FB8AA3B, %f282;
	fma.rn.f32 	%f284, %f277, 0f32A57060, %f283;
	mov.b32 	%r369, %f280;
	shl.b32 	%r370, %r369, 23;
	mov.b32 	%f285, %r370;
	ex2.approx.ftz.f32 	%f286, %f284;
	mul.f32 	%f287, %f286, %f285;
	add.f32 	%f288, %f276, %f287;
	sub.f32 	%f289, %f21, %f142;
	fma.rn.f32 	%f290, %f289, 0f3BBB989D, 0f3F000000;
	cvt.sat.f32.f32 	%f291, %f290;
	fma.rm.f32 	%f292, %f291, %f147, %f146;
	add.f32 	%f293, %f292, 0fCB40007F;
	neg.f32 	%f294, %f293;
	fma.rn.f32 	%f295, %f289, 0f3FB8AA3B, %f294;
	fma.rn.f32 	%f296, %f289, 0f32A57060, %f295;
	mov.b32 	%r371, %f292;
	shl.b32 	%r372, %r371, 23;
	mov.b32 	%f297, %r372;
	ex2.approx.ftz.f32 	%f298, %f296;
	mul.f32 	%f299, %f298, %f297;
	add.f32 	%f300, %f288, %f299;
	sub.f32 	%f301, %f577, %f142;
	fma.rn.f32 	%f302, %f301, 0f3BBB989D, 0f3F000000;
	cvt.sat.f32.f32 	%f303, %f302;
	fma.rm.f32 	%f304, %f303, %f147, %f146;
	add.f32 	%f305, %f304, 0fCB40007F;
	neg.f32 	%f306, %f305;
	fma.rn.f32 	%f307, %f301, 0f3FB8AA3B, %f306;
	fma.rn.f32 	%f308, %f301, 0f32A57060, %f307;
	mov.b32 	%r373, %f304;
	shl.b32 	%r374, %r373, 23;
	mov.b32 	%f309, %r374;
	ex2.approx.ftz.f32 	%f310, %f308;
	mul.f32 	%f311, %f310, %f309;
	add.f32 	%f312, %f300, %f311;
	sub.f32 	%f313, %f24, %f142;
	fma.rn.f32 	%f314, %f313, 0f3BBB989D, 0f3F000000;
	cvt.sat.f32.f32 	%f315, %f314;
	fma.rm.f32 	%f316, %f315, %f147, %f146;
	add.f32 	%f317, %f316, 0fCB40007F;
	neg.f32 	%f318, %f317;
	fma.rn.f32 	%f319, %f313, 0f3FB8AA3B, %f318;
	fma.rn.f32 	%f320, %f313, 0f32A57060, %f319;
	mov.b32 	%r375, %f316;
	shl.b32 	%r376, %r375, 23;
	mov.b32 	%f321, %r376;
	ex2.approx.ftz.f32 	%f322, %f320;
	mul.f32 	%f323, %f322, %f321;
	add.f32 	%f324, %f312, %f323;
	sub.f32 	%f325, %f578, %f142;
	fma.rn.f32 	%f326, %f325, 0f3BBB989D, 0f3F000000;
	cvt.sat.f32.f32 	%f327, %f326;
	fma.rm.f32 	%f328, %f327, %f147, %f146;
	add.f32 	%f329, %f328, 0fCB40007F;
	neg.f32 	%f330, %f329;
	fma.rn.f32 	%f331, %f325, 0f3FB8AA3B, %f330;
	fma.rn.f32 	%f332, %f325, 0f32A57060, %f331;
	mov.b32 	%r377, %f328;
	shl.b32 	%r378, %r377, 23;
	mov.b32 	%f333, %r378;
	ex2.approx.ftz.f32 	%f334, %f332;
	mul.f32 	%f335, %f334, %f333;
	add.f32 	%f336, %f324, %f335;
	sub.f32 	%f337, %f27, %f142;
	fma.rn.f32 	%f338, %f337, 0f3BBB989D, 0f3F000000;
	cvt.sat.f32.f32 	%f339, %f338;
	fma.rm.f32 	%f340, %f339, %f147, %f146;
	add.f32 	%f341, %f340, 0fCB40007F;
	neg.f32 	%f342, %f341;
	fma.rn.f32 	%f343, %f337, 0f3FB8AA3B, %f342;
	fma.rn.f32 	%f344, %f337, 0f32A57060, %f343;
	mov.b32 	%r379, %f340;
	shl.b32 	%r380, %r379, 23;
	mov.b32 	%f345, %r380;
	ex2.approx.ftz.f32 	%f346, %f344;
	mul.f32 	%f347, %f346, %f345;
	add.f32 	%f348, %f336, %f347;
	sub.f32 	%f349, %f579, %f142;
	fma.rn.f32 	%f350, %f349, 0f3BBB989D, 0f3F000000;
	cvt.sat.f32.f32 	%f351, %f350;
	fma.rm.f32 	%f352, %f351, %f147, %f146;
	add.f32 	%f353, %f352, 0fCB40007F;
	neg.f32 	%f354, %f353;
	fma.rn.f32 	%f355, %f349, 0f3FB8AA3B, %f354;
	fma.rn.f32 	%f356, %f349, 0f32A57060, %f355;
	mov.b32 	%r381, %f352;
	shl.b32 	%r382, %r381, 23;
	mov.b32 	%f357, %r382;
	ex2.approx.ftz.f32 	%f358, %f356;
	mul.f32 	%f359, %f358, %f357;
	add.f32 	%f360, %f348, %f359;
	sub.f32 	%f361, %f30, %f142;
	fma.rn.f32 	%f362, %f361, 0f3BBB989D, 0f3F000000;
	cvt.sat.f32.f32 	%f363, %f362;
	fma.rm.f32 	%f364, %f363, %f147, %f146;
	add.f32 	%f365, %f364, 0fCB40007F;
	neg.f32 	%f366, %f365;
	fma.rn.f32 	%f367, %f361, 0f3FB8AA3B, %f366;
	fma.rn.f32 	%f368, %f361, 0f32A57060, %f367;
	mov.b32 	%r383, %f364;
	shl.b32 	%r384, %r383, 23;
	mov.b32 	%f369, %r384;
	ex2.approx.ftz.f32 	%f370, %f368;
	mul.f32 	%f371, %f370, %f369;
	add.f32 	%f372, %f360, %f371;
	sub.f32 	%f373, %f580, %f142;
	fma.rn.f32 	%f374, %f373, 0f3BBB989D, 0f3F000000;
	cvt.sat.f32.f32 	%f375, %f374;
	fma.rm.f32 	%f376, %f375, %f147, %f146;
	add.f32 	%f377, %f376, 0fCB40007F;
	neg.f32 	%f378, %f377;
	fma.rn.f32 	%f379, %f373, 0f3FB8AA3B, %f378;
	fma.rn.f32 	%f380, %f373, 0f32A57060, %f379;
	mov.b32 	%r385, %f376;
	shl.b32 	%r386, %r385, 23;
	mov.b32 	%f381, %r386;
	ex2.approx.ftz.f32 	%f382, %f380;
	mul.f32 	%f383, %f382, %f381;
	add.f32 	%f384, %f372, %f383;
	sub.f32 	%f385, %f33, %f142;
	fma.rn.f32 	%f386, %f385, 0f3BBB989D, 0f3F000000;
	cvt.sat.f32.f32 	%f387, %f386;
	fma.rm.f32 	%f388, %f387, %f147, %f146;
	add.f32 	%f389, %f388, 0fCB40007F;
	neg.f32 	%f390, %f389;
	fma.rn.f32 	%f391, %f385, 0f3FB8AA3B, %f390;
	fma.rn.f32 	%f392, %f385, 0f32A57060, %f391;
	mov.b32 	%r387, %f388;
	shl.b32 	%r388, %r387, 23;
	mov.b32 	%f393, %r388;
	ex2.approx.ftz.f32 	%f394, %f392;
	mul.f32 	%f395, %f394, %f393;
	add.f32 	%f396, %f384, %f395;
	sub.f32 	%f397, %f581, %f142;
	fma.rn.f32 	%f398, %f397, 0f3BBB989D, 0f3F000000;
	cvt.sat.f32.f32 	%f399, %f398;
	fma.rm.f32 	%f400, %f399, %f147, %f146;
	add.f32 	%f401, %f400, 0fCB40007F;
	neg.f32 	%f402, %f401;
	fma.rn.f32 	%f403, %f397, 0f3FB8AA3B, %f402;
	fma.rn.f32 	%f404, %f397, 0f32A57060, %f403;
	mov.b32 	%r389, %f400;
	shl.b32 	%r390, %r389, 23;
	mov.b32 	%f405, %r390;
	ex2.approx.ftz.f32 	%f406, %f404;
	mul.f32 	%f407, %f406, %f405;
	add.f32 	%f408, %f396, %f407;
	sub.f32 	%f409, %f36, %f142;
	fma.rn.f32 	%f410, %f409, 0f3BBB989D, 0f3F000000;
	cvt.sat.f32.f32 	%f411, %f410;
	fma.rm.f32 	%f412, %f411, %f147, %f146;
	add.f32 	%f413, %f412, 0fCB40007F;
	neg.f32 	%f414, %f413;
	fma.rn.f32 	%f415, %f409, 0f3FB8AA3B, %f414;
	fma.rn.f32 	%f416, %f409, 0f32A57060, %f415;
	mov.b32 	%r391, %f412;
	shl.b32 	%r392, %r391, 23;
	mov.b32 	%f417, %r392;
	ex2.approx.ftz.f32 	%f418, %f416;
	mul.f32 	%f419, %f418, %f417;
	add.f32 	%f420, %f408, %f419;
	sub.f32 	%f421, %f582, %f142;
	fma.rn.f32 	%f422, %f421, 0f3BBB989D, 0f3F000000;
	cvt.sat.f32.f32 	%f423, %f422;
	fma.rm.f32 	%f424, %f423, %f147, %f146;
	add.f32 	%f425, %f424, 0fCB40007F;
	neg.f32 	%f426, %f425;
	fma.rn.f32 	%f427, %f421, 0f3FB8AA3B, %f426;
	fma.rn.f32 	%f428, %f421, 0f32A57060, %f427;
	mov.b32 	%r393, %f424;
	shl.b32 	%r394, %r393, 23;
	mov.b32 	%f429, %r394;
	ex2.approx.ftz.f32 	%f430, %f428;
	mul.f32 	%f431, %f430, %f429;
	add.f32 	%f432, %f420, %f431;
	sub.f32 	%f433, %f39, %f142;
	fma.rn.f32 	%f434, %f433, 0f3BBB989D, 0f3F000000;
	cvt.sat.f32.f32 	%f435, %f434;
	fma.rm.f32 	%f436, %f435, %f147, %f146;
	add.f32 	%f437, %f436, 0fCB40007F;
	neg.f32 	%f438, %f437;
	fma.rn.f32 	%f439, %f433, 0f3FB8AA3B, %f438;
	fma.rn.f32 	%f440, %f433, 0f32A57060, %f439;
	mov.b32 	%r395, %f436;
	shl.b32 	%r396, %r395, 23;
	mov.b32 	%f441, %r396;
	ex2.approx.ftz.f32 	%f442, %f440;
	mul.f32 	%f443, %f442, %f441;
	add.f32 	%f444, %f432, %f443;
	sub.f32 	%f445, %f583, %f142;
	fma.rn.f32 	%f446, %f445, 0f3BBB989D, 0f3F000000;
	cvt.sat.f32.f32 	%f447, %f446;
	fma.rm.f32 	%f448, %f447, %f147, %f146;
	add.f32 	%f449, %f448, 0fCB40007F;
	neg.f32 	%f450, %f449;
	fma.rn.f32 	%f451, %f445, 0f3FB8AA3B, %f450;
	fma.rn.f32 	%f452, %f445, 0f32A57060, %f451;
	mov.b32 	%r397, %f448;
	shl.b32 	%r398, %r397, 23;
	mov.b32 	%f453, %r398;
	ex2.approx.ftz.f32 	%f454, %f452;
	mul.f32 	%f455, %f454, %f453;
	add.f32 	%f456, %f444, %f455;
	sub.f32 	%f457, %f42, %f142;
	fma.rn.f32 	%f458, %f457, 0f3BBB989D, 0f3F000000;
	cvt.sat.f32.f32 	%f459, %f458;
	fma.rm.f32 	%f460, %f459, %f147, %f146;
	add.f32 	%f461, %f460, 0fCB40007F;
	neg.f32 	%f462, %f461;
	fma.rn.f32 	%f463, %f457, 0f3FB8AA3B, %f462;
	fma.rn.f32 	%f464, %f457, 0f32A57060, %f463;
	mov.b32 	%r399, %f460;
	shl.b32 	%r400, %r399, 23;
	mov.b32 	%f465, %r400;
	ex2.approx.ftz.f32 	%f466, %f464;
	mul.f32 	%f467, %f466, %f465;
	add.f32 	%f468, %f456, %f467;
	sub.f32 	%f469, %f584, %f142;
	fma.rn.f32 	%f470, %f469, 0f3BBB989D, 0f3F000000;
	cvt.sat.f32.f32 	%f471, %f470;
	fma.rm.f32 	%f472, %f471, %f147, %f146;
	add.f32 	%f473, %f472, 0fCB40007F;
	neg.f32 	%f474, %f473;
	fma.rn.f32 	%f475, %f469, 0f3FB8AA3B, %f474;
	fma.rn.f32 	%f476, %f469, 0f32A57060, %f475;
	mov.b32 	%r401, %f472;
	shl.b32 	%r402, %r401, 23;
	mov.b32 	%f477, %r402;
	ex2.approx.ftz.f32 	%f478, %f476;
	mul.f32 	%f479, %f478, %f477;
	add.f32 	%f480, %f468, %f479;
	sub.f32 	%f481, %f45, %f142;
	fma.rn.f32 	%f482, %f481, 0f3BBB989D, 0f3F000000;
	cvt.sat.f32.f32 	%f483, %f482;
	fma.rm.f32 	%f484, %f483, %f147, %f146;
	add.f32 	%f485, %f484, 0fCB40007F;
	neg.f32 	%f486, %f485;
	fma.rn.f32 	%f487, %f481, 0f3FB8AA3B, %f486;
	fma.rn.f32 	%f488, %f481, 0f32A57060, %f487;
	mov.b32 	%r403, %f484;
	shl.b32 	%r404, %r403, 23;
	mov.b32 	%f489, %r404;
	ex2.approx.ftz.f32 	%f490, %f488;
	mul.f32 	%f491, %f490, %f489;
	add.f32 	%f492, %f480, %f491;
	sub.f32 	%f493, %f585, %f142;
	fma.rn.f32 	%f494, %f493, 0f3BBB989D, 0f3F000000;
	cvt.sat.f32.f32 	%f495, %f494;
	fma.rm.f32 	%f496, %f495, %f147, %f146;
	add.f32 	%f497, %f496, 0fCB40007F;
	neg.f32 	%f498, %f497;
	fma.rn.f32 	%f499, %f493, 0f3FB8AA3B, %f498;
	fma.rn.f32 	%f500, %f493, 0f32A57060, %f499;
	mov.b32 	%r405, %f496;
	shl.b32 	%r406, %r405, 23;
	mov.b32 	%f501, %r406;
	ex2.approx.ftz.f32 	%f502, %f500;
	mul.f32 	%f503, %f502, %f501;
	add.f32 	%f504, %f492, %f503;
	sub.f32 	%f505, %f48, %f142;
	fma.rn.f32 	%f506, %f505, 0f3BBB989D, 0f3F000000;
	cvt.sat.f32.f32 	%f507, %f506;
	fma.rm.f32 	%f508, %f507, %f147, %f146;
	add.f32 	%f509, %f508, 0fCB40007F;
	neg.f32 	%f510, %f509;
	fma.rn.f32 	%f511, %f505, 0f3FB8AA3B, %f510;
	fma.rn.f32 	%f512, %f505, 0f32A57060, %f511;
	mov.b32 	%r407, %f508;
	shl.b32 	%r408, %r407, 23;
	mov.b32 	%f513, %r408;
	ex2.approx.ftz.f32 	%f514, %f512;
	mul.f32 	%f515, %f514, %f513;
	add.f32 	%f516, %f504, %f515;
	sub.f32 	%f517, %f586, %f142;
	fma.rn.f32 	%f518, %f517, 0f3BBB989D, 0f3F000000;
	cvt.sat.f32.f32 	%f519, %f518;
	fma.rm.f32 	%f520, %f519, %f147, %f146;
	add.f32 	%f521, %f520, 0fCB40007F;
	neg.f32 	%f522, %f521;
	fma.rn.f32 	%f523, %f517, 0f3FB8AA3B, %f522;
	fma.rn.f32 	%f524, %f517, 0f32A57060, %f523;
	mov.b32 	%r409, %f520;
	shl.b32 	%r410, %r409, 23;
	mov.b32 	%f525, %r410;
	ex2.approx.ftz.f32 	%f526, %f524;
	mul.f32 	%f527, %f526, %f525;
	add.f32 	%f528, %f516, %f527;
	mov.b32 	%r411, %f528;
	shfl.sync.bfly.b32	%r412|%p88, %r411, 16, 31, -1;
	mov.b32 	%f529, %r412;
	add.f32 	%f530, %f528, %f529;
	mov.b32 	%r413, %f530;
	shfl.sync.bfly.b32	%r414|%p89, %r413, 8, 31, -1;
	mov.b32 	%f531, %r414;
	add.f32 	%f532, %f530, %f531;
	mov.b32 	%r415, %f532;
	shfl.sync.bfly.b32	%r416|%p90, %r415, 4, 31, -1;
	mov.b32 	%f533, %r416;
	add.f32 	%f534, %f532, %f533;
	mov.b32 	%r417, %f534;
	shfl.sync.bfly.b32	%r418|%p91, %r417, 2, 31, -1;
	mov.b32 	%f535, %r418;
	add.f32 	%f536, %f534, %f535;
	mov.b32 	%r419, %f536;
	shfl.sync.bfly.b32	%r420|%p92, %r419, 1, 31, -1;
	mov.b32 	%f537, %r420;
	add.f32 	%f538, %f536, %f537;
	div.rn.f32 	%f539, %f155, %f538;
	div.rn.f32 	%f540, %f167, %f538;
	div.rn.f32 	%f541, %f179, %f538;
	div.rn.f32 	%f542, %f191, %f538;
	div.rn.f32 	%f543, %f203, %f538;
	div.rn.f32 	%f544, %f215, %f538;
	div.rn.f32 	%f545, %f227, %f538;
	div.rn.f32 	%f546, %f239, %f538;
	div.rn.f32 	%f547, %f251, %f538;
	div.rn.f32 	%f548, %f263, %f538;
	div.rn.f32 	%f549, %f275, %f538;
	div.rn.f32 	%f550, %f287, %f538;
	div.rn.f32 	%f551, %f299, %f538;
	div.rn.f32 	%f552, %f311, %f538;
	div.rn.f32 	%f553, %f323, %f538;
	div.rn.f32 	%f554, %f335, %f538;
	div.rn.f32 	%f555, %f347, %f538;
	div.rn.f32 	%f556, %f359, %f538;
	div.rn.f32 	%f557, %f371, %f538;
	div.rn.f32 	%f558, %f383, %f538;
	div.rn.f32 	%f559, %f395, %f538;
	div.rn.f32 	%f560, %f407, %f538;
	div.rn.f32 	%f561, %f419, %f538;
	div.rn.f32 	%f562, %f431, %f538;
	div.rn.f32 	%f563, %f443, %f538;
	div.rn.f32 	%f564, %f455, %f538;
	div.rn.f32 	%f565, %f467, %f538;
	div.rn.f32 	%f566, %f479, %f538;
	div.rn.f32 	%f567, %f491, %f538;
	div.rn.f32 	%f568, %f503, %f538;
	div.rn.f32 	%f569, %f515, %f538;
	div.rn.f32 	%f570, %f527, %f538;
	mad.lo.s64 	%rd94, %rd191, %rd37, %rd7;
	shr.u64 	%rd95, %rd94, 63;
	add.s64 	%rd96, %rd94, %rd95;
	cvta.to.global.u64 	%rd97, %rd36;
	shl.b64 	%rd98, %rd96, 2;
	and.b64  	%rd99, %rd98, -8;
	add.s64 	%rd100, %rd97, %rd99;
	st.global.v2.f32 	[%rd100], {%f539, %f540};
	add.s64 	%rd101, %rd94, 64;
	shr.u64 	%rd102, %rd101, 63;
	add.s64 	%rd103, %rd101, %rd102;
	shl.b64 	%rd104, %rd103, 2;
	and.b64  	%rd105, %rd104, -8;
	add.s64 	%rd106, %rd97, %rd105;
	st.global.v2.f32 	[%rd106], {%f541, %f542};
	add.s64 	%rd107, %rd94, 128;
	shr.u64 	%rd108, %rd107, 63;
	add.s64 	%rd109, %rd107, %rd108;
	shl.b64 	%rd110, %rd109, 2;
	and.b64  	%rd111, %rd110, -8;
	add.s64 	%rd112, %rd97, %rd111;
	st.global.v2.f32 	[%rd112], {%f543, %f544};
	add.s64 	%rd113, %rd94, 192;
	shr.u64 	%rd114, %rd113, 63;
	add.s64 	%rd115, %rd113, %rd114;
	shl.b64 	%rd116, %rd115, 2;
	and.b64  	%rd117, %rd116, -8;
	add.s64 	%rd118, %rd97, %rd117;
	st.global.v2.f32 	[%rd118], {%f545, %f546};
	add.s64 	%rd119, %rd94, 256;
	shr.u64 	%rd120, %rd119, 63;
	add.s64 	%rd121, %rd119, %rd120;
	shl.b64 	%rd122, %rd121, 2;
	and.b64  	%rd123, %rd122, -8;
	add.s64 	%rd124, %rd97, %rd123;
	st.global.v2.f32 	[%rd124], {%f547, %f548};
	add.s64 	%rd125, %rd94, 320;
	shr.u64 	%rd126, %rd125, 63;
	add.s64 	%rd127, %rd125, %rd126;
	shl.b64 	%rd128, %rd127, 2;
	and.b64  	%rd129, %rd128, -8;
	add.s64 	%rd130, %rd97, %rd129;
	st.global.v2.f32 	[%rd130], {%f549, %f550};
	add.s64 	%rd131, %rd94, 384;
	shr.u64 	%rd132, %rd131, 63;
	add.s64 	%rd133, %rd131, %rd132;
	shl.b64 	%rd134, %rd133, 2;
	and.b64  	%rd135, %rd134, -8;
	add.s64 	%rd136, %rd97, %rd135;
	st.global.v2.f32 	[%rd136], {%f551, %f552};
	add.s64 	%rd137, %rd94, 448;
	shr.u64 	%rd138, %rd137, 63;
	add.s64 	%rd139, %rd137, %rd138;
	shl.b64 	%rd140, %rd139, 2;
	and.b64  	%rd141, %rd140, -8;
	add.s64 	%rd142, %rd97, %rd141;
	st.global.v2.f32 	[%rd142], {%f553, %f554};
	add.s64 	%rd143, %rd94, 512;
	shr.u64 	%rd144, %rd143, 63;
	add.s64 	%rd145, %rd143, %rd144;
	shl.b64 	%rd146, %rd145, 2;
	and.b64  	%rd147, %rd146, -8;
	add.s64 	%rd148, %rd97, %rd147;
	st.global.v2.f32 	[%rd148], {%f555, %f556};
	add.s64 	%rd149, %rd94, 576;
	shr.u64 	%rd150, %rd149, 63;
	add.s64 	%rd151, %rd149, %rd150;
	shl.b64 	%rd152, %rd151, 2;
	and.b64  	%rd153, %rd152, -8;
	add.s64 	%rd154, %rd97, %rd153;
	st.global.v2.f32 	[%rd154], {%f557, %f558};
	add.s64 	%rd155, %rd94, 640;
	shr.u64 	%rd156, %rd155, 63;
	add.s64 	%rd157, %rd155, %rd156;
	shl.b64 	%rd158, %rd157, 2;
	and.b64  	%rd159, %rd158, -8;
	add.s64 	%rd160, %rd97, %rd159;
	st.global.v2.f32 	[%rd160], {%f559, %f560};
	add.s64 	%rd161, %rd94, 704;
	shr.u64 	%rd162, %rd161, 63;
	add.s64 	%rd163, %rd161, %rd162;
	shl.b64 	%rd164, %rd163, 2;
	and.b64  	%rd165, %rd164, -8;
	add.s64 	%rd166, %rd97, %rd165;
	st.global.v2.f32 	[%rd166], {%f561, %f562};
	add.s64 	%rd167, %rd94, 768;
	shr.u64 	%rd168, %rd167, 63;
	add.s64 	%rd169, %rd167, %rd168;
	shl.b64 	%rd170, %rd169, 2;
	and.b64  	%rd171, %rd170, -8;
	add.s64 	%rd172, %rd97, %rd171;
	st.global.v2.f32 	[%rd172], {%f563, %f564};
	add.s64 	%rd173, %rd94, 832;
	shr.u64 	%rd174, %rd173, 63;
	add.s64 	%rd175, %rd173, %rd174;
	shl.b64 	%rd176, %rd175, 2;
	and.b64  	%rd177, %rd176, -8;
	add.s64 	%rd178, %rd97, %rd177;
	st.global.v2.f32 	[%rd178], {%f565, %f566};
	add.s64 	%rd179, %rd94, 896;
	shr.u64 	%rd180, %rd179, 63;
	add.s64 	%rd181, %rd179, %rd180;
	shl.b64 	%rd182, %rd181, 2;
	and.b64  	%rd183, %rd182, -8;
	add.s64 	%rd184, %rd97, %rd183;
	st.global.v2.f32 	[%rd184], {%f567, %f568};
	add.s64 	%rd185, %rd94, 960;
	shr.u64 	%rd186, %rd185, 63;
	add.s64 	%rd187, %rd185, %rd186;
	shl.b64 	%rd188, %rd187, 2;
	and.b64  	%rd189, %rd188, -8;
	add.s64 	%rd190, %rd97, %rd189;
	st.global.v2.f32 	[%rd190], {%f569, %f570};
	add.s64 	%rd191, %rd191, %rd8;
	setp.lt.s64 	%p93, %rd191, %rd38;
	@%p93 bra 	$L__BB352_4;
$L__BB352_37:
	ret;

}
	// .globl	_Z15SoftmaxWarpImplI22BroadcastScaleMaskLoadIffbLm3EiE11DirectStoreIffEfLi2ELi32ELi32ELi1ELb1EL9Algorithm0EEvT_T0_ll
.visible .entry _Z15SoftmaxWarpImplI22BroadcastScaleMaskLoadIffbLm3EiE11DirectStoreIffEfLi2ELi32ELi32ELi1ELb1EL9Algorithm0EEvT_T0_ll(
	.param .align 8 .b8 _Z15SoftmaxWarpImplI22BroadcastScaleMaskLoadIffbLm3EiE11DirectStoreIffEfLi2ELi32ELi32ELi1ELb1EL9Algorithm0EEvT_T0_ll_param_0[112],
	.param .align 8 .b8 _Z15SoftmaxWarpImplI22BroadcastScaleMaskLoadIffbLm3EiE11DirectStoreIffEfLi2ELi32ELi32ELi1ELb1EL9Algorithm0EEvT_T0_ll_param_1[16],
	.param .u64 _Z15SoftmaxWarpImplI22BroadcastScaleMaskLoadIffbLm3EiE11DirectStoreIffEfLi2ELi32ELi32ELi1ELb1EL9Algorithm0EEvT_T0_ll_param_2,
	.param .u64 _Z15SoftmaxWarpImplI22BroadcastScaleMaskLoadIffbLm3EiE11DirectStoreIffEfLi2ELi32ELi32ELi1ELb1EL9Algorithm0EEvT_T0_ll_param_3
)
{
	.reg .pred 	%p<126>;
	.reg .b16 	%rs<41>;
	.reg .b32 	%r<459>;
	.reg .b32 	%f<705>;
	.reg .b64 	%rd<212>;

	ld.param.u64 	%rd53, [_Z15SoftmaxWarpImplI22BroadcastScaleMaskLoadIffbLm3EiE11DirectStoreIffEfLi2ELi32ELi32ELi1ELb1EL9Algorithm0EEvT_T0_ll_param_1+8];
	ld.param.v2.f32 	{%f153, %f154}, [_Z15SoftmaxWarpImplI22BroadcastScaleMaskLoadIffbLm3EiE11DirectStoreIffEfLi2ELi32ELi32ELi1ELb1EL9Algorithm0EEvT_T0_ll_param_0+104];
	ld.param.u64 	%rd51, [_Z15SoftmaxWarpImplI22BroadcastScaleMaskLoadIffbLm3EiE11DirectStoreIffEfLi2ELi32ELi32ELi1ELb1EL9Algorithm0EEvT_T0_ll_param_0+96];
	ld.param.u32 	%r12, [_Z15SoftmaxWarpImplI22BroadcastScaleMaskLoadIffbLm3EiE11DirectStoreIffEfLi2ELi32ELi32ELi1ELb1EL9Algorithm0EEvT_T0_ll_param_0+80];
	ld.param.v2.u32 	{%r10, %r11}, [_Z15SoftmaxWarpImplI22BroadcastScaleMaskLoadIffbLm3EiE11DirectStoreIffEfLi2ELi32ELi32ELi1ELb1EL9Algorithm0EEvT_T0_ll_param_0+72];
	ld.param.v2.u32 	{%r7, %r8}, [_Z15SoftmaxWarpImplI22BroadcastScaleMaskLoadIffbLm3EiE11DirectStoreIffEfLi2ELi32ELi32ELi1ELb1EL9Algorithm0EEvT_T0_ll_param_0+48];
	ld.param.u64 	%rd47, [_Z15SoftmaxWarpImplI22BroadcastScaleMaskLoadIffbLm3EiE11DirectStoreIffEfLi2ELi32ELi32ELi1ELb1EL9Algorithm0EEvT_T0_ll_param_0+32];
	ld.param.u64 	%rd46, [_Z15SoftmaxWarpImplI22BroadcastScaleMaskLoadIffbLm3EiE11DirectStoreIffEfLi2ELi32ELi32ELi1ELb1EL9Algorithm0EEvT_T0_ll_param_0+24];
	ld.param.u64 	%rd45, [_Z15SoftmaxWarpImplI22BroadcastScaleMaskLoadIffbLm3EiE11DirectStoreIffEfLi2ELi32ELi32ELi1ELb1EL9Algorithm0EEvT_T0_ll_param_0+16];
	ld.param.u64 	%rd52, [_Z15SoftmaxWarpImplI22BroadcastScaleMaskLoadIffbLm3EiE11DirectStoreIffEfLi2ELi32ELi32ELi1ELb1EL9Algorithm0EEvT_T0_ll_param_1];
	ld.param.u64 	%rd44, [_Z15SoftmaxWarpImplI22BroadcastScaleMaskLoadIffbLm3EiE11DirectStoreIffEfLi2ELi32ELi32ELi1ELb1EL9Algorithm0EEvT_T0_ll_param_0+8];
	ld.param.u64 	%rd43, [_Z15SoftmaxWarpImplI22BroadcastScaleMaskLoadIffbLm3EiE11DirectStoreIffEfLi2ELi32ELi32ELi1ELb1EL9Algorithm0EEvT_T0_ll_param_0];
	ld.param.u64 	%rd55, [_Z15SoftmaxWarpImplI22BroadcastScaleMaskLoadIffbLm3EiE11DirectStoreIffEfLi2ELi32ELi32ELi1ELb1EL9Algorithm0EEvT_T0_ll_param_3];
	cvta.to.global.u64 	%rd1, %rd43;
	cvta.to.global.u64 	%rd2, %rd44;
	cvta.to.global.u64 	%rd3, %rd52;
	setp.lt.s64 	%p1, %rd55, 1025;
	@%p1 bra 	$L__BB353_2;
	mov.u64 	%rd56, $str;
	cvta.global.u64 	%rd57, %rd56;
	mov.u64 	%rd58, $str$1;
	cvta.global.u64 	%rd59, %rd58;
	mov.u64 	%rd60, __unnamed_344;
	cvta.global.u64 	%rd61, %rd60;
	{ // callseq 343, 0
	.param .b64 param0;
	st.param.b64 	[param0], %rd57;
	.param .b64 param1;
	st.param.b64 	[param1], %rd59;
	.param .b32 param2;
	st.param.b32 	[param2], 219;
	.param .b64 param3;
	st.param.b64 	[param3], %rd61;
	.param .b64 param4;
	st.param.b64 	[param4], 1;
	call.uni 
	__assertfail, 
	(
	param0, 
	param1, 
	param2, 
	param3, 
	param4
	);
	} // callseq 343
$L__BB353_2:
	ld.param.u64 	%rd209, [_Z15SoftmaxWarpImplI22BroadcastScaleMaskLoadIffbLm3EiE11DirectStoreIffEfLi2ELi32ELi32ELi1ELb1EL9Algorithm0EEvT_T0_ll_param_2];
	mov.u32 	%r23, %ctaid.x;
	mov.u32 	%r24, %ntid.y;
	mov.u32 	%r25, %tid.y;
	mad.lo.s32 	%r26, %r23, %r24, %r25;
	cvt.s64.s32 	%rd211, %r26;
	setp.le.s64 	%p2, %rd209, %rd211;
	@%p2 bra 	$L__BB353_101;
	mov.u32 	%r27, %tid.x;
	shl.b32 	%r28, %r27, 1;
	add.s32 	%r29, %r28, 64;
	cvt.u64.u32 	%rd5, %r29;
	add.s32 	%r30, %r28, 128;
	cvt.u64.u32 	%rd6, %r30;
	add.s32 	%r31, %r28, 192;
	cvt.u64.u32 	%rd7, %r31;
	add.s32 	%r32, %r28, 256;
	cvt.u64.u32 	%rd8, %r32;
	add.s32 	%r33, %r28, 320;
	cvt.u64.u32 	%rd9, %r33;
	add.s32 	%r34, %r28, 384;
	cvt.u64.u32 	%rd10, %r34;
	add.s32 	%r35, %r28, 448;
	cvt.u64.u32 	%rd11, %r35;
	add.s32 	%r36, %r28, 512;
	cvt.u64.u32 	%rd12, %r36;
	add.s32 	%r37, %r28, 576;
	cvt.u64.u32 	%rd13, %r37;
	add.s32 	%r38, %r28, 640;
	cvt.u64.u32 	%rd14, %r38;
	add.s32 	%r39, %r28, 704;
	cvt.u64.u32 	%rd15, %r39;
	add.s32 	%r40, %r28, 768;
	cvt.u64.u32 	%rd16, %r40;
	add.s32 	%r41, %r28, 832;
	cvt.u64.u32 	%rd17, %r41;
	add.s32 	%r42, %r28, 896;
	cvt.u64.u32 	%rd18, %r42;
	add.s32 	%r43, %r28, 960;
	cvt.u64.u32 	%rd19, %r43;
	cvt.u32.u64 	%r47, %rd51;
$L__BB353_4:
	cvt.u64.u32 	%rd24, %r28;
	setp.le.s64 	%p3, %rd55, %rd24;
	cvt.u32.u64 	%r46, %rd211;
	mul.lo.s32 	%r6, %r47, %r46;
	mov.f32 	%f642, 0fFF800000;
	mov.f32 	%f643, %f642;
	mov.f32 	%f648, %f642;
	@%p3 bra 	$L__BB353_8;
	setp.eq.s64 	%p4, %rd47, 1;
	setp.eq.s64 	%p5, %rd46, 1;
	setp.eq.s64 	%p6, %rd45, 1;
	cvt.u32.u64 	%r48, %rd24;
	add.s32 	%r49, %r48, %r6;
	div.s32 	%r50, %r49, %r7;
	mul.lo.s32 	%r51, %r50, %r7;
	sub.s32 	%r52, %r49, %r51;
	div.s32 	%r53, %r52, %r8;
	mul.lo.s32 	%r54, %r53, %r8;
	sub.s32 	%r55, %r52, %r54;
	selp.b32 	%r56, 0, %r50, %p6;
	selp.b32 	%r57, 0, %r53, %p5;
	selp.b32 	%r58, 0, %r55, %p4;
	mul.lo.s32 	%r59, %r10, %r56;
	mad.lo.s32 	%r60, %r11, %r57, %r59;
	mad.lo.s32 	%r61, %r12, %r58, %r60;
	shr.u32 	%r62, %r49, 31;
	add.s32 	%r63, %r49, %r62;
	shr.s32 	%r64, %r63, 1;
	mul.wide.s32 	%rd62, %r64, 8;
	add.s64 	%rd25, %rd1, %rd62;
	ld.global.f32 	%f156, [%rd25];
	shr.u32 	%r65, %r61, 31;
	add.s32 	%r66, %r61, %r65;
	shr.s32 	%r67, %r66, 1;
	mul.wide.s32 	%rd63, %r67, 2;
	add.s64 	%rd64, %rd2, %rd63;
	ld.global.v2.u8 	{%rs9, %rs10}, [%rd64];
	setp.eq.s16 	%p7, %rs9, 0;
	mul.f32 	%f157, %f156, %f154;
	selp.f32 	%f643, %f153, %f157, %p7;
	setp.eq.s16 	%p8, %rs10, 0;
	mov.f32 	%f642, %f153;
	@%p8 bra 	$L__BB353_7;
	ld.global.f32 	%f158, [%rd25+4];
	mul.f32 	%f642, %f158, %f154;
$L__BB353_7:
	max.f32 	%f159, %f643, 0fFF800000;
	max.f32 	%f648, %f159, %f642;
$L__BB353_8:
	setp.le.s64 	%p9, %rd55, %rd5;
	mov.f32 	%f646, 0fFF800000;
	mov.f32 	%f647, %f646;
	@%p9 bra 	$L__BB353_12;
	cvt.u32.u64 	%r68, %rd5;
	setp.eq.s64 	%p10, %rd47, 1;
	setp.eq.s64 	%p11, %rd46, 1;
	setp.eq.s64 	%p12, %rd45, 1;
	add.s32 	%r69, %r68, %r6;
	div.s32 	%r70, %r69, %r7;
	mul.lo.s32 	%r71, %r70, %r7;
	sub.s32 	%r72, %r69, %r71;
	div.s32 	%r73, %r72, %r8;
	mul.lo.s32 	%r74, %r73, %r8;
	sub.s32 	%r75, %r72, %r74;
	selp.b32 	%r76, 0, %r70, %p12;
	selp.b32 	%r77, 0, %r73, %p11;
	selp.b32 	%r78, 0, %r75, %p10;
	mul.lo.s32 	%r79, %r10, %r76;
	mad.lo.s32 	%r80, %r11, %r77, %r79;
	mad.lo.s32 	%r81, %r12, %r78, %r80;
	shr.u32 	%r82, %r69, 31;
	add.s32 	%r83, %r69, %r82;
	shr.s32 	%r84, %r83, 1;
	mul.wide.s32 	%rd65, %r84, 8;
	add.s64 	%rd26, %rd1, %rd65;
	ld.global.f32 	%f161, [%rd26];
	shr.u32 	%r85, %r81, 31;
	add.s32 	%r86, %r81, %r85;
	shr.s32 	%r87, %r86, 1;
	mul.wide.s32 	%rd66, %r87, 2;
	add.s64 	%rd67, %rd2, %rd66;
	ld.global.v2.u8 	{%rs11, %rs12}, [%rd67];
	setp.eq.s16 	%p13, %rs11, 0;
	mul.f32 	%f162, %f161, %f154;
	selp.f32 	%f647, %f153, %f162, %p13;
	setp.eq.s16 	%p14, %rs12, 0;
	mov.f32 	%f646, %f153;
	@%p14 bra 	$L__BB353_11;
	ld.global.f32 	%f163, [%rd26+4];
	mul.f32 	%f646, %f163, %f154;
$L__BB353_11:
	max.f32 	%f164, %f648, %f647;
	max.f32 	%f648, %f164, %f646;
$L__BB353_12:
	setp.le.s64 	%p15, %rd55, %rd6;
	mov.f32 	%f650, 0fFF800000;
	mov.f32 	%f651, %f650;
	@%p15 bra 	$L__BB353_16;
	cvt.u32.u64 	%r88, %rd6;
	setp.eq.s64 	%p16, %rd47, 1;
	setp.eq.s64 	%p17, %rd46, 1;
	setp.eq.s64 	%p18, %rd45, 1;
	add.s32 	%r89, %r88, %r6;
	div.s32 	%r90, %r89, %r7;
	mul.lo.s32 	%r91, %r90, %r7;
	sub.s32 	%r92, %r89, %r91;
	div.s32 	%r93, %r92, %r8;
	mul.lo.s32 	%r94, %r93, %r8;
	sub.s32 	%r95, %r92, %r94;
	selp.b32 	%r96, 0, %r90, %p18;
	selp.b32 	%r97, 0, %r93, %p17;
	selp.b32 	%r98, 0, %r95, %p16;
	mul.lo.s32 	%r99, %r10, %r96;
	mad.lo.s32 	%r100, %r11, %r97, %r99;
	mad.lo.s32 	%r101, %r12, %r98, %r100;
	shr.u32 	%r102, %r89, 31;
	add.s32 	%r103, %r89, %r102;
	shr.s32 	%r104, %r103, 1;
	mul.wide.s32 	%rd68, %r104, 8;
	add.s64 	%rd27, %rd1, %rd68;
	ld.global.f32 	%f166, [%rd27];
	shr.u32 	%r105, %r101, 31;
	add.s32 	%r106, %r101, %r105;
	shr.s32 	%r107, %r106, 1;
	mul.wide.s32 	%rd69, %r107, 2;
	add.s64 	%rd70, %rd2, %rd69;
	ld.global.v2.u8 	{%rs13, %rs14}, [%rd70];
	setp.eq.s16 	%p19, %rs13, 0;
	mul.f32 	%f167, %f166, %f154;
	selp.f32 	%f651, %f153, %f167, %p19;
	setp.eq.s16 	%p20, %rs14, 0;
	mov.f32 	%f650, %f153;
	@%p20 bra 	$L__BB353_15;
	ld.global.f32 	%f168, [%rd27+4];
	mul.f32 	%f650, %f168, %f154;
$L__BB353_15:
	max.f32 	%f169, %f648, %f651;
	max.f32 	%f648, %f169, %f650;
$L__BB353_16:
	setp.le.s64 	%p21, %rd55, %rd7;
	mov.f32 	%f654, 0fFF800000;
	mov.f32 	%f655, %f654;
	@%p21 bra 	$L__BB353_20;
	cvt.u32.u64 	%r108, %rd7;
	setp.eq.s64 	%p22, %rd47, 1;
	setp.eq.s64 	%p23, %rd46, 1;
	setp.eq.s64 	%p24, %rd45, 1;
	add.s32 	%r109, %r108, %r6;
	div.s32 	%r110, %r109, %r7;
	mul.lo.s32 	%r111, %r110, %r7;
	sub.s32 	%r112, %r109, %r111;
	div.s32 	%r113, %r112, %r8;
	mul.lo.s32 	%r114, %r113, %r8;
	sub.s32 	%r115, %r112, %r114;
	selp.b32 	%r116, 0, %r110, %p24;
	selp.b32 	%r117, 0, %r113, %p23;
	selp.b32 	%r118, 0, %r115, %p22;
	mul.lo.s32 	%r119, %r10, %r116;
	mad.lo.s32 	%r120, %r11, %r117, %r119;
	mad.lo.s32 	%r121, %r12, %r118, %r120;
	shr.u32 	%r122, %r109, 31;
	add.s32 	%r123, %r109, %r122;
	shr.s32 	%r124, %r123, 1;
	mul.wide.s32 	%rd71, %r124, 8;
	add.s64 	%rd28, %rd1, %rd71;
	ld.global.f32 	%f171, [%rd28];
	shr.u32 	%r125, %r121, 31;
	add.s32 	%r126, %r121, %r125;
	shr.s32 	%r127, %r126, 1;
	mul.wide.s32 	%rd72, %r127, 2;
	add.s64 	%rd73, %rd2, %rd72;
	ld.global.v2.u8 	{%rs15, %rs16}, [%rd73];
	setp.eq.s16 	%p25, %rs15, 0;
	mul.f32 	%f172, %f171, %f154;
	selp.f32 	%f655, %f153, %f172, %p25;
	setp.eq.s16 	%p26, %rs16, 0;
	mov.f32 	%f654, %f153;
	@%p26 bra 	$L__BB353_19;
	ld.global.f32 	%f173, [%rd28+4];
	mul.f32 	%f654, %f173, %f154;
$L__BB353_19:
	max.f32 	%f174, %f648, %f655;
	max.f32 	%f648, %f174, %f654;
$L__BB353_20:
	setp.le.s64 	%p27, %rd55, %rd8;
	mov.f32 	%f658, 0fFF800000;
	mov.f32 	%f659, %f658;
	@%p27 bra 	$L__BB353_24;
	cvt.u32.u64 	%r128, %rd8;
	setp.eq.s64 	%p28, %rd47, 1;
	setp.eq.s64 	%p29, %rd46, 1;
	setp.eq.s64 	%p30, %rd45, 1;
	add.s32 	%r129, %r128, %r6;
	div.s32 	%r130, %r129, %r7;
	mul.lo.s32 	%r131, %r130, %r7;
	sub.s32 	%r132, %r129, %r131;
	div.s32 	%r133, %r132, %r8;
	mul.lo.s32 	%r134, %r133, %r8;
	sub.s32 	%r135, %r132, %r134;
	selp.b32 	%r136, 0, %r130, %p30;
	selp.b32 	%r137, 0, %r133, %p29;
	selp.b32 	%r138, 0, %r135, %p28;
	mul.lo.s32 	%r139, %r10, %r136;
	mad.lo.s32 	%r140, %r11, %r137, %r139;
	mad.lo.s32 	%r141, %r12, %r138, %r140;
	shr.u32 	%r142, %r129, 31;
	add.s32 	%r143, %r129, %r142;
	shr.s32 	%r144, %r143, 1;
	mul.wide.s32 	%rd74, %r144, 8;
	add.s64 	%rd29, %rd1, %rd74;
	ld.global.f32 	%f176, [%rd29];
	shr.u32 	%r145, %r141, 31;
	add.s32 	%r146, %r141, %r145;
	shr.s32 	%r147, %r146, 1;
	mul.wide.s32 	%rd75, %r147, 2;
	add.s64 	%rd76, %rd2, %rd75;
	ld.global.v2.u8 	{%rs17, %rs18}, [%rd76];
	setp.eq.s16 	%p31, %rs17, 0;
	mul.f32 	%f177, %f176, %f154;
	selp.f32 	%f659, %f153, %f177, %p31;
	setp.eq.s16 	%p32, %rs18, 0;
	mov.f32 	%f658, %f153;
	@%p32 bra 	$L__BB353_23;
	ld.global.f32 	%f178, [%rd29+4];
	mul.f32 	%f658, %f178, %f154;
$L__BB353_23:
	max.f32 	%f179, %f648, %f659;
	max.f32 	%f648, %f179, %f658;
$L__BB353_24:
	setp.le.s64 	%p33, %rd55, %rd9;
	mov.f32 	%f662, 0fFF800000;
	mov.f32 	%f663, %f662;
	@%p33 bra 	$L__BB353_28;
	cvt.u32.u64 	%r148, %rd9;
	setp.eq.s64 	%p34, %rd47, 1;
	setp.eq.s64 	%p35, %rd46, 1;
	setp.eq.s64 	%p36, %rd45, 1;
	add.s32 	%r149, %r148, %r6;
	div.s32 	%r150, %r149, %r7;
	mul.lo.s32 	%r151, %r150, %r7;
	sub.s32 	%r152, %r149, %r151;
	div.s32 	%r153, %r152, %r8;
	mul.lo.s32 	%r154, %r153, %r8;
	sub.s32 	%r155, %r152, %r154;
	selp.b32 	%r156, 0, %r150, %p36;
	selp.b32 	%r157, 0, %r153, %p35;
	selp.b32 	%r158, 0, %r155, %p34;
	mul.lo.s32 	%r159, %r10, %r156;
	mad.lo.s32 	%r160, %r11, %r157, %r159;
	mad.lo.s32 	%r161, %r12, %r158, %r160;
	shr.u32 	%r162, %r149, 31;
	add.s32 	%r163, %r149, %r162;
	shr.s32 	%r164, %r163, 1;
	mul.wide.s32 	%rd77, %r164, 8;
	add.s64 	%rd30, %rd1, %rd77;
	ld.global.f32 	%f181, [%rd30];
	shr.u32 	%r165, %r161, 31;
	add.s32 	%r166, %r161, %r165;
	shr.s32 	%r167, %r166, 1;
	mul.wide.s32 	%rd78, %r167, 2;
	add.s64 	%rd79, %rd2, %rd78;
	ld.global.v2.u8 	{%rs19, %rs20}, [%rd79];
	setp.eq.s16 	%p37, %rs19, 0;
	mul.f32 	%f182, %f181, %f154;
	selp.f32 	%f663, %f153, %f182, %p37;
	setp.eq.s16 	%p38, %rs20, 0;
	mov.f32 	%f662, %f153;
	@%p38 bra 	$L__BB353_27;
	ld.global.f32 	%f183, [%rd30+4];
	mul.f32 	%f662, %f183, %f154;
$L__BB353_27:
	max.f32 	%f184, %f648, %f663;
	max.f32 	%f648, %f184, %f662;
$L__BB353_28:
	setp.le.s64 	%p39, %rd55, %rd10;
	mov.f32 	%f666, 0fFF800000;
	mov.f32 	%f667, %f666;
	@%p39 bra 	$L__BB353_32;
	cvt.u32.u64 	%r168, %rd10;
	setp.eq.s64 	%p40, %rd47, 1;
	setp.eq.s64 	%p41, %rd46, 1;
	setp.eq.s64 	%p42, %rd45, 1;
	add.s32 	%r169, %r168, %r6;
	div.s32 	%r170, %r169, %r7;
	mul.lo.s32 	%r171, %r170, %r7;
	sub.s32 	%r172, %r169, %r171;
	div.s32 	%r173, %r172, %r8;
	mul.lo.s32 	%r174, %r173, %r8;
	sub.s32 	%r175, %r172, %r174;
	selp.b32 	%r176, 0, %r170, %p42;
	selp.b32 	%r177, 0, %r173, %p41;
	selp.b32 	%r178, 0, %r175, %p40;
	mul.lo.s32 	%r179, %r10, %r176;
	mad.lo.s32 	%r180, %r11, %r177, %r179;
	mad.lo.s32 	%r181, %r12, %r178, %r180;
	shr.u32 	%r182, %r169, 31;
	add.s32 	%r183, %r169, %r182;
	shr.s32 	%r184, %r183, 1;
	mul.wide.s32 	%rd80, %r184, 8;
	add.s64 	%rd31, %rd1, %rd80;
	ld.global.f32 	%f186, [%rd31];
	shr.u32 	%r185, %r181, 31;
	add.s32 	%r186, %r181, %r185;
	shr.s32 	%r187, %r186, 1;
	mul.wide.s32 	%rd81, %r187, 2;
	add.s64 	%rd82, %rd2, %rd81;
	ld.global.v2.u8 	{%rs21, %rs22}, [%rd82];
	setp.eq.s16 	%p43, %rs21, 0;
	mul.f32 	%f187, %f186, %f154;
	selp.f32 	%f667, %f153, %f187, %p43;
	setp.eq.s16 	%p44, %rs22, 0;
	mov.f32 	%f666, %f153;
	@%p44 bra 	$L__BB353_31;
	ld.global.f32 	%f188, [%rd31+4];
	mul.f32 	%f666, %f188, %f154;
$L__BB353_31:
	max.f32 	%f189, %f648, %f667;
	max.f32 	%f648, %f189, %f666;
$L__BB353_32:
	setp.le.s64 	%p45, %rd55, %rd11;
	mov.f32 	%f670, 0fFF800000;
	mov.f32 	%f671, %f670;
	@%p45 bra 	$L__BB353_36;
	cvt.u32.u64 	%r188, %rd11;
	setp.eq.s64 	%p46, %rd47, 1;
	setp.eq.s64 	%p47, %rd46, 1;
	setp.eq.s64 	%p48, %rd45, 1;
	add.s32 	%r189, %r188, %r6;
	div.s32 	%r190, %r189, %r7;
	mul.lo.s32 	%r191, %r190, %r7;
	sub.s32 	%r192, %r189, %r191;
	div.s32 	%r193, %r192, %r8;
	mul.lo.s32 	%r194, %r193, %r8;
	sub.s32 	%r195, %r192, %r194;
	selp.b32 	%r196, 0, %r190, %p48;
	selp.b32 	%r197, 0, %r193, %p47;
	selp.b32 	%r198, 0, %r195, %p46;
	mul.lo.s32 	%r199, %r10, %r196;
	mad.lo.s32 	%r200, %r11, %r197, %r199;
	mad.lo.s32 	%r201, %r12, %r198, %r200;
	shr.u32 	%r202, %r189, 31;
	add.s32 	%r203, %r189, %r202;
	shr.s32 	%r204, %r203, 1;
	mul.wide.s32 	%rd83, %r204, 8;
	add.s64 	%rd32, %rd1, %rd83;
	ld.global.f32 	%f191, [%rd32];
	shr.u32 	%r205, %r201, 31;
	add.s32 	%r206, %r201, %r205;
	shr.s32 	%r207, %r206, 1;
	mul.wide.s32 	%rd84, %r207, 2;
	add.s64 	%rd85, %rd2, %rd84;
	ld.global.v2.u8 	{%rs23, %rs24}, [%rd85];
	setp.eq.s16 	%p49, %rs23, 0;
	mul.f32 	%f192, %f191, %f154;
	selp.f32 	%f671, %f153, %f192, %p49;
	setp.eq.s16 	%p50, %rs24, 0;
	mov.f32 	%f670, %f153;
	@%p50 bra 	$L__BB353_35;
	ld.global.f32 	%f193, [%rd32+4];
	mul.f32 	%f670, %f193, %f154;
$L__BB353_35:
	max.f32 	%f194, %f648, %f671;
	max.f32 	%f648, %f194, %f670;
$L__BB353_36:
	setp.le.s64 	%p51, %rd55, %rd12;
	mov.f32 	%f674, 0fFF800000;
	mov.f32 	%f675, %f674;
	@%p51 bra 	$L__BB353_40;
	cvt.u32.u64 	%r208, %rd12;
	setp.eq.s64 	%p52, %rd47, 1;
	setp.eq.s64 	%p53, %rd46, 1;
	setp.eq.s64 	%p54, %rd45, 1;
	add.s32 	%r209, %r208, %r6;
	div.s32 	%r210, %r209, %r7;
	mul.lo.s32 	%r211, %r210, %r7;
	sub.s32 	%r212, %r209, %r211;
	div.s32 	%r213, %r212, %r8;
	mul.lo.s32 	%r214, %r213, %r8;
	sub.s32 	%r215, %r212, %r214;
	selp.b32 	%r216, 0, %r210, %p54;
	selp.b32 	%r217, 0, %r213, %p53;
	selp.b32 	%r218, 0, %r215, %p52;
	mul.lo.s32 	%r219, %r10, %r216;
	mad.lo.s32 	%r220, %r11, %r217, %r219;
	mad.lo.s32 	%r221, %r12, %r218, %r220;
	shr.u32 	%r222, %r209, 31;
	add.s32 	%r223, %r209, %r222;
	shr.s32 	%r224, %r223, 1;
	mul.wide.s32 	%rd86, %r224, 8;
	add.s64 	%rd33, %rd1, %rd86;
	ld.global.f32 	%f196, [%rd33];
	shr.u32 	%r225, %r221, 31;
	add.s32 	%r226, %r221, %r225;
	shr.s32 	%r227, %r226, 1;
	mul.wide.s32 	%rd87, %r227, 2;
	add.s64 	%rd88, %rd2, %rd87;
	ld.global.v2.u8 	{%rs25, %rs26}, [%rd88];
	setp.eq.s16 	%p55, %rs25, 0;
	mul.f32 	%f197, %f196, %f154;
	selp.f32 	%f675, %f153, %f197, %p55;
	setp.eq.s16 	%p56, %rs26, 0;
	mov.f32 	%f674, %f153;
	@%p56 bra 	$L__BB353_39;
	ld.global.f32 	%f198, [%rd33+4];
	mul.f32 	%f674, %f198, %f154;
$L__BB353_39:
	max.f32 	%f199, %f648, %f675;
	max.f32 	%f648, %f199, %f674;
$L__BB353_40:
	setp.le.s64 	%p57, %rd55, %rd13;
	mov.f32 	%f678, 0fFF800000;
	mov.f32 	%f679, %f678;
	@%p57 bra 	$L__BB353_44;
	cvt.u32.u64 	%r228, %rd13;
	setp.eq.s64 	%p58, %rd47, 1;
	setp.eq.s64 	%p59, %rd46, 1;
	setp.eq.s64 	%p60, %rd45, 1;
	add.s32 	%r229, %r228, %r6;
	div.s32 	%r230, %r229, %r7;
	mul.lo.s32 	%r231, %r230, %r7;
	sub.s32 	%r232, %r229, %r231;
	div.s32 	%r233, %r232, %r8;
	mul.lo.s32 	%r234, %r233, %r8;
	sub.s32 	%r235, %r232, %r234;
	selp.b32 	%r236, 0, %r230, %p60;
	selp.b32 	%r237, 0, %r233, %p59;
	selp.b32 	%r238, 0, %r235, %p58;
	mul.lo.s32 	%r239, %r10, %r236;
	mad.lo.s32 	%r240, %r11, %r237, %r239;
	mad.lo.s32 	%r241, %r12, %r238, %r240;
	shr.u32 	%r242, %r229, 31;
	add.s32 	%r243, %r229, %r242;
	shr.s32 	%r244, %r243, 1;
	mul.wide.s32 	%rd89, %r244, 8;
	add.s64 	%rd34, %rd1, %rd89;
	ld.global.f32 	%f201, [%rd34];
	shr.u32 	%r245, %r241, 31;
	add.s32 	%r246, %r241, %r245;
	shr.s32 	%r247, %r246, 1;
	mul.wide.s32 	%rd90, %r247, 2;
	add.s64 	%rd91, %rd2, %rd90;
	ld.global.v2.u8 	{%rs27, %rs28}, [%rd91];
	setp.eq.s16 	%p61, %rs27, 0;
	mul.f32 	%f202, %f201, %f154;
	selp.f32 	%f679, %f153, %f202, %p61;
	setp.eq.s16 	%p62, %rs28, 0;
	mov.f32 	%f678, %f153;
	@%p62 bra 	$L__BB353_43;
	ld.global.f32 	%f203, [%rd34+4];
	mul.f32 	%f678, %f203, %f154;
$L__BB353_43:
	max.f32 	%f204, %f648, %f679;
	max.f32 	%f648, %f204, %f678;
$L__BB353_44:
	setp.le.s64 	%p63, %rd55, %rd14;
	mov.f32 	%f682, 0fFF800000;
	mov.f32 	%f683, %f682;
	@%p63 bra 	$L__BB353_48;
	cvt.u32.u64 	%r248, %rd14;
	setp.eq.s64 	%p64, %rd47, 1;
	setp.eq.s64 	%p65, %rd46, 1;
	setp.eq.s64 	%p66, %rd45, 1;
	add.s32 	%r249, %r248, %r6;
	div.s32 	%r250, %r249, %r7;
	mul.lo.s32 	%r251, %r250, %r7;
	sub.s32 	%r252, %r249, %r251;
	div.s32 	%r253, %r252, %r8;
	mul.lo.s32 	%r254, %r253, %r8;
	sub.s32 	%r255, %r252, %r254;
	selp.b32 	%r256, 0, %r250, %p66;
	selp.b32 	%r257, 0, %r253, %p65;
	selp.b32 	%r258, 0, %r255, %p64;
	mul.lo.s32 	%r259, %r10, %r256;
	mad.lo.s32 	%r260, %r11, %r257, %r259;
	mad.lo.s32 	%r261, %r12, %r258, %r260;
	shr.u32 	%r262, %r249, 31;
	add.s32 	%r263, %r249, %r262;
	shr.s32 	%r264, %r263, 1;
	mul.wide.s32 	%rd92, %r264, 8;
	add.s64 	%rd35, %rd1, %rd92;
	ld.global.f32 	%f206, [%rd35];
	shr.u32 	%r265, %r261, 31;
	add.s32 	%r266, %r261, %r265;
	shr.s32 	%r267, %r266, 1;
	mul.wide.s32 	%rd93, %r267, 2;
	add.s64 	%rd94, %rd2, %rd93;
	ld.global.v2.u8 	{%rs29, %rs30}, [%rd94];
	setp.eq.s16 	%p67, %rs29, 0;
	mul.f32 	%f207, %f206, %f154;
	selp.f32 	%f683, %f153, %f207, %p67;
	setp.eq.s16 	%p68, %rs30, 0;
	mov.f32 	%f682, %f153;
	@%p68 bra 	$L__BB353_47;
	ld.global.f32 	%f208, [%rd35+4];
	mul.f32 	%f682, %f208, %f154;
$L__BB353_47:
	max.f32 	%f209, %f648, %f683;
	max.f32 	%f648, %f209, %f682;
$L__BB353_48:
	setp.le.s64 	%p69, %rd55, %rd15;
	mov.f32 	%f686, 0fFF800000;
	mov.f32 	%f687, %f686;
	@%p69 bra 	$L__BB353_52;
	cvt.u32.u64 	%r268, %rd15;
	setp.eq.s64 	%p70, %rd47, 1;
	setp.eq.s64 	%p71, %rd46, 1;
	setp.eq.s64 	%p72, %rd45, 1;
	add.s32 	%r269, %r268, %r6;
	div.s32 	%r270, %r269, %r7;
	mul.lo.s32 	%r271, %r270, %r7;
	sub.s32 	%r272, %r269, %r271;
	div.s32 	%r273, %r272, %r8;
	mul.lo.s32 	%r274, %r273, %r8;
	sub.s32 	%r275, %r272, %r274;
	selp.b32 	%r276, 0, %r270, %p72;
	selp.b32 	%r277, 0, %r273, %p71;
	selp.b32 	%r278, 0, %r275, %p70;
	mul.lo.s32 	%r279, %r10, %r276;
	mad.lo.s32 	%r280, %r11, %r277, %r279;
	mad.lo.s32 	%r281, %r12, %r278, %r280;
	shr.u32 	%r282, %r269, 31;
	add.s32 	%r283, %r269, %r282;
	shr.s32 	%r284, %r283, 1;
	mul.wide.s32 	%rd95, %r284, 8;
	add.s64 	%rd36, %rd1, %rd95;
	ld.global.f32 	%f211, [%rd36];
	shr.u32 	%r285, %r281, 31;
	add.s32 	%r286, %r281, %r285;
	shr.s32 	%r287, %r286, 1;
	mul.wide.s32 	%rd96, %r287, 2;
	add.s64 	%rd97, %rd2, %rd96;
	ld.global.v2.u8 	{%rs31, %rs32}, [%rd97];
	setp.eq.s16 	%p73, %rs31, 0;
	mul.f32 	%f212, %f211, %f154;
	selp.f32 	%f687, %f153, %f212, %p73;
	setp.eq.s16 	%p74, %rs32, 0;
	mov.f32 	%f686, %f153;
	@%p74 bra 	$L__BB353_51;
	ld.global.f32 	%f213, [%rd36+4];
	mul.f32 	%f686, %f213, %f154;
$L__BB353_51:
	max.f32 	%f214, %f648, %f687;
	max.f32 	%f648, %f214, %f686;
$L__BB353_52:
	setp.le.s64 	%p75, %rd55, %rd16;
	mov.f32 	%f690, 0fFF800000;
	mov.f32 	%f691, %f690;
	@%p75 bra 	$L__BB353_56;
	cvt.u32.u64 	%r288, %rd16;
	setp.eq.s64 	%p76, %rd47, 1;
	setp.eq.s64 	%p77, %rd46, 1;
	setp.eq.s64 	%p78, %rd45, 1;
	add.s32 	%r289, %r288, %r6;
	div.s32 	%r290, %r289, %r7;
	mul.lo.s32 	%r291, %r290, %r7;
	sub.s32 	%r292, %r289, %r291;
	div.s32 	%r293, %r292, %r8;
	mul.lo.s32 	%r294, %r293, %r8;
	sub.s32 	%r295, %r292, %r294;
	selp.b32 	%r296, 0, %r290, %p78;
	selp.b32 	%r297, 0, %r293, %p77;
	selp.b32 	%r298, 0, %r295, %p76;
	mul.lo.s32 	%r299, %r10, %r296;
	mad.lo.s32 	%r300, %r11, %r297, %r299;
	mad.lo.s32 	%r301, %r12, %r298, %r300;
	shr.u32 	%r302, %r289, 31;
	add.s32 	%r303, %r289, %r302;
	shr.s32 	%r304, %r303, 1;
	mul.wide.s32 	%rd98, %r304, 8;
	add.s64 	%rd37, %rd1, %rd98;
	ld.global.f32 	%f216, [%rd37];
	shr.u32 	%r305, %r301, 31;
	add.s32 	%r306, %r301, %r305;
	shr.s32 	%r307, %r306, 1;
	mul.wide.s32 	%rd99, %r307, 2;
	add.s64 	%rd100, %rd2, %rd99;
	ld.global.v2.u8 	{%rs33, %rs34}, [%rd100];
	setp.eq.s16 	%p79, %rs33, 0;
	mul.f32 	%f217, %f216, %f154;
	selp.f32 	%f691, %f153, %f217, %p79;
	setp.eq.s16 	%p80, %rs34, 0;
	mov.f32 	%f690, %f153;
	@%p80 bra 	$L__BB353_55;
	ld.global.f32 	%f218, [%rd37+4];
	mul.f32 	%f690, %f218, %f154;
$L__BB353_55:
	max.f32 	%f219, %f648, %f691;
	max.f32 	%f648, %f219, %f690;
$L__BB353_56:
	setp.le.s64 	%p81, %rd55, %rd17;
	mov.f32 	%f694, 0fFF800000;
	mov.f32 	%f695, %f694;
	@%p81 bra 	$L__BB353_60;
	cvt.u32.u64 	%r308, %rd17;
	setp.eq.s64 	%p82, %rd47, 1;
	setp.eq.s64 	%p83, %rd46, 1;
	setp.eq.s64 	%p84, %rd45, 1;
	add.s32 	%r309, %r308, %r6;
	div.s32 	%r310, %r309, %r7;
	mul.lo.s32 	%r311, %r310, %r7;
	sub.s32 	%r312, %r309, %r311;
	div.s32 	%r313, %r312, %r8;
	mul.lo.s32 	%r314, %r313, %r8;
	sub.s32 	%r315, %r312, %r314;
	selp.b32 	%r316, 0, %r310, %p84;
	selp.b32 	%r317, 0, %r313, %p83;
	selp.b32 	%r318, 0, %r315, %p82;
	mul.lo.s32 	%r319, %r10, %r316;
	mad.lo.s32 	%r320, %r11, %r317, %r319;
	mad.lo.s32 	%r321, %r12, %r318, %r320;
	shr.u32 	%r322, %r309, 31;
	add.s32 	%r323, %r309, %r322;
	shr.s32 	%r324, %r323, 1;
	mul.wide.s32 	%rd101, %r324, 8;
	add.s64 	%rd38, %rd1, %rd101;
	ld.global.f32 	%f221, [%rd38];
	shr.u32 	%r325, %r321, 31;
	add.s32 	%r326, %r321, %r325;
	shr.s32 	%r327, %r326, 1;
	mul.wide.s32 	%rd102, %r327, 2;
	add.s64 	%rd103, %rd2, %rd102;
	ld.global.v2.u8 	{%rs35, %rs36}, [%rd103];
	setp.eq.s16 	%p85, %rs35, 0;
	mul.f32 	%f222, %f221, %f154;
	selp.f32 	%f695, %f153, %f222, %p85;
	setp.eq.s16 	%p86, %rs36, 0;
	mov.f32 	%f694, %f153;
	@%p86 bra 	$L__BB353_59;
	ld.global.f32 	%f223, [%rd38+4];
	mul.f32 	%f694, %f223, %f154;
$L__BB353_59:
	max.f32 	%f224, %f648, %f695;
	max.f32 	%f648, %f224, %f694;
$L__BB353_60:
	setp.le.s64 	%p87, %rd55, %rd18;
	mov.f32 	%f698, 0fFF800000;
	mov.f32 	%f699, %f698;
	@%p87 bra 	$L__BB353_64;
	cvt.u32.u64 	%r328, %rd18;
	setp.eq.s64 	%p88, %rd47, 1;
	setp.eq.s64 	%p89, %rd46, 1;
	setp.eq.s64 	%p90, %rd45, 1;
	add.s32 	%r329, %r328, %r6;
	div.s32 	%r330, %r329, %r7;
	mul.lo.s32 	%r331, %r330, %r7;
	sub.s32 	%r332, %r329, %r331;
	div.s32 	%r333, %r332, %r8;
	mul.lo.s32 	%r334, %r333, %r8;
	sub.s32 	%r335, %r332, %r334;
	selp.b32 	%r336, 0, %r330, %p90;
	selp.b32 	%r337, 0, %r333, %p89;
	selp.b32 	%r338, 0, %r335, %p88;
	mul.lo.s32 	%r339, %r10, %r336;
	mad.lo.s32 	%r340, %r11, %r337, %r339;
	mad.lo.s32 	%r341, %r12, %r338, %r340;
	shr.u32 	%r342, %r329, 31;
	add.s32 	%r343, %r329, %r342;
	shr.s32 	%r344, %r343, 1;
	mul.wide.s32 	%rd104, %r344, 8;
	add.s64 	%rd39, %rd1, %rd104;
	ld.global.f32 	%f226, [%rd39];
	shr.u32 	%r345, %r341, 31;
	add.s32 	%r346, %r341, %r345;
	shr.s32 	%r347, %r346, 1;
	mul.wide.s32 	%rd105, %r347, 2;
	add.s64 	%rd106, %rd2, %rd105;
	ld.global.v2.u8 	{%rs37, %rs38}, [%rd106];
	setp.eq.s16 	%p91, %rs37, 0;
	mul.f32 	%f227, %f226, %f154;
	selp.f32 	%f699, %f153, %f227, %p91;
	setp.eq.s16 	%p92, %rs38, 0;
	mov.f32 	%f698, %f153;
	@%p92 bra 	$L__BB353_63;
	ld.global.f32 	%f228, [%rd39+4];
	mul.f32 	%f698, %f228, %f154;
$L__BB353_63:
	max.f32 	%f229, %f648, %f699;
	max.f32 	%f648, %f229, %f698;
$L__BB353_64:
	setp.le.s64 	%p93, %rd55, %rd19;
	mov.f32 	%f702, 0fFF800000;
	mov.f32 	%f703, %f702;
	@%p93 bra 	$L__BB353_68;
	cvt.u32.u64 	%r348, %rd19;
	setp.eq.s64 	%p94, %rd47, 1;
	setp.eq.s64 	%p95, %rd46, 1;
	setp.eq.s64 	%p96, %rd45, 1;
	add.s32 	%r349, %r348, %r6;
	div.s32 	%r350, %r349, %r7;
	mul.lo.s32 	%r351, %r350, %r7;
	sub.s32 	%r352, %r349, %r351;
	div.s32 	%r353, %r352, %r8;
	mul.lo.s32 	%r354, %r353, %r8;
	sub.s32 	%r355, %r352, %r354;
	selp.b32 	%r356, 0, %r350, %p96;
	selp.b32 	%r357, 0, %r353, %p95;
	selp.b32 	%r358, 0, %r355, %p94;
	mul.lo.s32 	%r359, %r10, %r356;
	mad.lo.s32 	%r360, %r11, %r357, %r359;
	mad.lo.s32 	%r361, %r12, %r358, %r360;
	shr.u32 	%r362, %r349, 31;
	add.s32 	%r363, %r349, %r362;
	shr.s32 	%r364, %r363, 1;
	mul.wide.s32 	%rd107, %r364, 8;
	add.s64 	%rd40, %rd1, %rd107;
	ld.global.f32 	%f231, [%rd40];
	shr.u32 	%r365, %r361, 31;
	add.s32 	%r366, %r361, %r365;
	shr.s32 	%r367, %r366, 1;
	mul.wide.s32 	%rd108, %r367, 2;
	add.s64 	%rd109, %rd2, %rd108;
	ld.global.v2.u8 	{%rs39, %rs40}, [%rd109];
	setp.eq.s16 	%p97, %rs39, 0;
	mul.f32 	%f232, %f231, %f154;
	selp.f32 	%f703, %f153, %f232, %p97;
	setp.eq.s16 	%p98, %rs40, 0;
	mov.f32 	%f702, %f153;
	@%p98 bra 	$L__BB353_67;
	ld.global.f32 	%f233, [%rd40+4];
	mul.f32 	%f702, %f233, %f154;
$L__BB353_67:
	max.f32 	%f234, %f648, %f703;
	max.f32 	%f648, %f234, %f702;
$L__BB353_68:
	mov.u32 	%r368, %tid.x;
	shl.b32 	%r369, %r368, 1;
	cvt.u64.u32 	%rd110, %r369;
	setp.le.s64 	%p99, %rd55, %rd110;
	mov.b32 	%r370, %f648;
	shfl.sync.bfly.b32	%r371|%p100, %r370, 16, 31, -1;
	mov.b32 	%f235, %r371;
	max.f32 	%f236, %f648, %f235;
	mov.b32 	%r372, %f236;
	shfl.sync.bfly.b32	%r373|%p101, %r372, 8, 31, -1;
	mov.b32 	%f237, %r373;
	max.f32 	%f238, %f236, %f237;
	mov.b32 	%r374, %f238;
	shfl.sync.bfly.b32	%r375|%p102, %r374, 4, 31, -1;
	mov.b32 	%f239, %r375;
	max.f32 	%f240, %f238, %f239;
	mov.b32 	%r376, %f240;
	shfl.sync.bfly.b32	%r377|%p103, %r376, 2, 31, -1;
	mov.b32 	%f241, %r377;
	max.f32 	%f242, %f240, %f241;
	mov.b32 	%r378, %f242;
	shfl.sync.bfly.b32	%r379|%p104, %r378, 1, 31, -1;
	mov.b32 	%f243, %r379;
	max.f32 	%f244, %f242, %f243;
	sub.f32 	%f245, %f643, %f244;
	fma.rn.f32 	%f246, %f245, 0f3BBB989D, 0f3F000000;
	cvt.sat.f32.f32 	%f247, %f246;
	mov.f32 	%f248, 0f4B400001;
	mov.f32 	%f249, 0f437C0000;
	fma.rm.f32 	%f250, %f247, %f249, %f248;
	add.f32 	%f251, %f250, 0fCB40007F;
	neg.f32 	%f252, %f251;
	fma.rn.f32 	%f253, %f245, 0f3FB8AA3B, %f252;
	fma.rn.f32 	%f254, %f245, 0f32A57060, %f253;
	mov.b32 	%r380, %f250;
	shl.b32 	%r381, %r380, 23;
	mov.b32 	%f255, %r381;
	ex2.approx.ftz.f32 	%f256, %f254;
	mul.f32 	%f257, %f256, %f255;
	add.f32 	%f258, %f257, 0f00000000;
	sub.f32 	%f259, %f642, %f244;
	fma.rn.f32 	%f260, %f259, 0f3BBB989D, 0f3F000000;
	cvt.sat.f32.f32 	%f261, %f260;
	fma.rm.f32 	%f262, %f261, %f249, %f248;
	add.f32 	%f263, %f262, 0fCB40007F;
	neg.f32 	%f264, %f263;
	fma.rn.f32 	%f265, %f259, 0f3FB8AA3B, %f264;
	fma.rn.f32 	%f266, %f259, 0f32A57060, %f265;
	mov.b32 	%r382, %f262;
	shl.b32 	%r383, %r382, 23;
	mov.b32 	%f267, %r383;
	ex2.approx.ftz.f32 	%f268, %f266;
	mul.f32 	%f269, %f268, %f267;
	add.f32 	%f270, %f258, %f269;
	sub.f32 	%f271, %f647, %f244;
	fma.rn.f32 	%f272, %f271, 0f3BBB989D, 0f3F000000;
	cvt.sat.f32.f32 	%f273, %f272;
	fma.rm.f32 	%f274, %f273, %f249, %f248;
	add.f32 	%f275, %f274, 0fCB40007F;
	neg.f32 	%f276, %f275;
	fma.rn.f32 	%f277, %f271, 0f3FB8AA3B, %f276;
	fma.rn.f32 	%f278, %f271, 0f32A57060, %f277;
	mov.b32 	%r384, %f274;
	shl.b32 	%r385, %r384, 23;
	mov.b32 	%f279, %r385;
	ex2.approx.ftz.f32 	%f280, %f278;
	mul.f32 	%f281, %f280, %f279;
	add.f32 	%f282, %f270, %f281;
	sub.f32 	%f283, %f646, %f244;
	fma.rn.f32 	%f284, %f283, 0f3BBB989D, 0f3F000000;
	cvt.sat.f32.f32 	%f285, %f284;
	fma.rm.f32 	%f286, %f285, %f249, %f248;
	add.f32 	%f287, %f286, 0fCB40007F;
	neg.f32 	%f288, %f287;
	fma.rn.f32 	%f289, %f283, 0f3FB8AA3B, %f288;
	fma.rn.f32 	%f290, %f283, 0f32A57060, %f289;
	mov.b32 	%r386, %f286;
	shl.b32 	%r387, %r386, 23;
	mov.b32 	%f291, %r387;
	ex2.approx.ftz.f32 	%f292, %f290;
	mul.f32 	%f293, %f292, %f291;
	add.f32 	%f294, %f282, %f293;
	sub.f32 	%f295, %f651, %f244;
	fma.rn.f32 	%f296, %f295, 0f3BBB989D, 0f3F000000;
	cvt.sat.f32.f32 	%f297, %f296;
	fma.rm.f32 	%f298, %f297, %f249, %f248;
	add.f32 	%f299, %f298, 0fCB40007F;
	neg.f32 	%f300, %f299;
	fma.rn.f32 	%f301, %f295, 0f3FB8AA3B, %f300;
	fma.rn.f32 	%f302, %f295, 0f32A57060, %f301;
	mov.b32 	%r388, %f298;
	shl.b32 	%r389, %r388, 23;
	mov.b32 	%f303, %r389;
	ex2.approx.ftz.f32 	%f304, %f302;
	mul.f32 	%f305, %f304, %f303;
	add.f32 	%f306, %f294, %f305;
	sub.f32 	%f307, %f650, %f244;
	fma.rn.f32 	%f308, %f307, 0f3BBB989D, 0f3F000000;
	cvt.sat.f32.f32 	%f309, %f308;
	fma.rm.f32 	%f310, %f309, %f249, %f248;
	add.f32 	%f311, %f310, 0fCB40007F;
	neg.f32 	%f312, %f311;
	fma.rn.f32 	%f313, %f307, 0f3FB8AA3B, %f312;
	fma.rn.f32 	%f314, %f307, 0f32A57060, %f313;
	mov.b32 	%r390, %f310;
	shl.b32 	%r391, %r390, 23;
	mov.b32 	%f315, %r391;
	ex2.approx.ftz.f32 	%f316, %f314;
	mul.f32 	%f317, %f316, %f315;
	add.f32 	%f318, %f306, %f317;
	sub.f32 	%f319, %f655, %f244;
	fma.rn.f32 	%f320, %f319, 0f3BBB989D, 0f3F000000;
	cvt.sat.f32.f32 	%f321, %f320;
	fma.rm.f32 	%f322, %f321, %f249, %f248;
	add.f32 	%f323, %f322, 0fCB40007F;
	neg.f32 	%f324, %f323;
	fma.rn.f32 	%f325, %f319, 0f3FB8AA3B, %f324;
	fma.rn.f32 	%f326, %f319, 0f32A57060, %f325;
	mov.b32 	%r392, %f322;
	shl.b32 	%r393, %r392, 23;
	mov.b32 	%f327, %r393;
	ex2.approx.ftz.f32 	%f328, %f326;
	mul.f32 	%f329, %f328, %f327;
	add.f32 	%f330, %f318, %f329;
	sub.f32 	%f331, %f654, %f244;
	fma.rn.f32 	%f332, %f331, 0f3BBB989D, 0f3F000000;
	cvt.sat.f32.f32 	%f333, %f332;
	fma.rm.f32 	%f334, %f333, %f249, %f248;
	add.f32 	%f335, %f334, 0fCB40007F;
	neg.f32 	%f336, %f335;
	fma.rn.f32 	%f337, %f331, 0f3FB8AA3B, %f336;
	fma.rn.f32 	%f338, %f331, 0f32A57060, %f337;
	mov.b32 	%r394, %f334;
	shl.b32 	%r395, %r394, 23;
	mov.b32 	%f339, %r395;
	ex2.approx.ftz.f32 	%f340, %f338;
	mul.f32 	%f341, %f340, %f339;
	add.f32 	%f342, %f330, %f341;
	sub.f32 	%f343, %f659, %f244;
	fma.rn.f32 	%f344, %f343, 0f3BBB989D, 0f3F000000;
	cvt.sat.f32.f32 	%f345, %f344;
	fma.rm.f32 	%f346, %f345, %f249, %f248;
	add.f32 	%f347, %f346, 0fCB40007F;
	neg.f32 	%f348, %f347;
	fma.rn.f32 	%f349, %f343, 0f3FB8AA3B, %f348;
	fma.rn.f32 	%f350, %f343, 0f32A57060, %f349;
	mov.b32 	%r396, %f346;
	shl.b32 	%r397, %r396, 23;
	mov.b32 	%f351, %r397;
	ex2.approx.ftz.f32 	%f352, %f350;
	mul.f32 	%f353, %f352, %f351;
	add.f32 	%f354, %f342, %f353;
	sub.f32 	%f355, %f658, %f244;
	fma.rn.f32 	%f356, %f355, 0f3BBB989D, 0f3F000000;
	cvt.sat.f32.f32 	%f357, %f356;
	fma.rm.f32 	%f358, %f357, %f249, %f248;
	add.f32 	%f359, %f358, 0fCB40007F;
	neg.f32 	%f360, %f359;
	fma.rn.f32 	%f361, %f355, 0f3FB8AA3B, %f360;
	fma.rn.f32 	%f362, %f355, 0f32A57060, %f361;
	mov.b32 	%r398, %f358;
	shl.b32 	%r399, %r398, 23;
	mov.b32 	%f363, %r399;
	ex2.approx.ftz.f32 	%f364, %f362;
	mul.f32 	%f365, %f364, %f363;
	add.f32 	%f366, %f354, %f365;
	sub.f32 	%f367, %f663, %f244;
	fma.rn.f32 	%f368, %f367, 0f3BBB989D, 0f3F000000;
	cvt.sat.f32.f32 	%f369, %f368;
	fma.rm.f32 	%f370, %f369, %f249, %f248;
	add.f32 	%f371, %f370, 0fCB40007F;
	neg.f32 	%f372, %f371;
	fma.rn.f32 	%f373, %f367, 0f3FB8AA3B, %f372;
	fma.rn.f32 	%f374, %f367, 0f32A57060, %f373;
	mov.b32 	%r400, %f370;
	shl.b32 	%r401, %r400, 23;
	mov.b32 	%f375, %r401;
	ex2.approx.ftz.f32 	%f376, %f374;
	mul.f32 	%f377, %f376, %f375;
	add.f32 	%f378, %f366, %f377;
	sub.f32 	%f379, %f662, %f244;
	fma.rn.f32 	%f380, %f379, 0f3BBB989D, 0f3F000000;
	cvt.sat.f32.f32 	%f381, %f380;
	fma.rm.f32 	%f382, %f381, %f249, %f248;
	add.f32 	%f383, %f382, 0fCB40007F;
	neg.f32 	%f384, %f383;
	fma.rn.f32 	%f385, %f379, 0f3FB8AA3B, %f384;
	fma.rn.f32 	%f386, %f379, 0f32A57060, %f385;
	mov.b32 	%r402, %f382;
	shl.b32 	%r403, %r402, 23;
	mov.b32 	%f387, %r403;
	ex2.approx.ftz.f32 	%f388, %f386;
	mul.f32 	%f389, %f388, %f387;
	add.f32 	%f390, %f378, %f389;
	sub.f32 	%f391, %f667, %f244;
	fma.rn.f32 	%f392, %f391, 0f3BBB989D, 0f3F000000;
	cvt.sat.f32.f32 	%f393, %f392;
	fma.rm.f32 	%f394, %f393, %f249, %f248;
	add.f32 	%f395, %f394, 0fCB40007F;
	neg.f32 	%f396, %f395;
	fma.rn.f32 	%f397, %f391, 0f3FB8AA3B, %f396;
	fma.rn.f32 	%f398, %f391, 0f32A57060, %f397;
	mov.b32 	%r404, %f394;
	shl.b32 	%r405, %r404, 23;
	mov.b32 	%f399, %r405;
	ex2.approx.ftz.f32 	%f400, %f398;
	mul.f32 	%f401, %f400, %f399;
	add.f32 	%f402, %f390, %f401;
	sub.f32 	%f403, %f666, %f244;
	fma.rn.f32 	%f404, %f403, 0f3BBB989D, 0f3F000000;
	cvt.sat.f32.f32 	%f405, %f404;
	fma.rm.f32 	%f406, %f405, %f249, %f248;
	add.f32 	%f407, %f406, 0fCB40007F;
	neg.f32 	%f408, %f407;
	fma.rn.f32 	%f409, %f403, 0f3FB8AA3B, %f408;
	fma.rn.f32 	%f410, %f403, 0f32A57060, %f409;
	mov.b32 	%r406, %f406;
	shl.b32 	%r407, %r406, 23;
	mov.b32 	%f411, %r407;
	ex2.approx.ftz.f32 	%f412, %f410;
	mul.f32 	%f413, %f412, %f411;
	add.f32 	%f414, %f402, %f413;
	sub.f32 	%f415, %f671, %f244;
	fma.rn.f32 	%f416, %f415, 0f3BBB989D, 0f3F000000;
	cvt.sat.f32.f32 	%f417, %f416;
	fma.rm.f32 	%f418, %f417, %f249, %f248;
	add.f32 	%f419, %f418, 0fCB40007F;
	neg.f32 	%f420, %f419;
	fma.rn.f32 	%f421, %f415, 0f3FB8AA3B, %f420;
	fma.rn.f32 	%f422, %f415, 0f32A57060, %f421;
	mov.b32 	%r408, %f418;
	shl.b32 	%r409, %r408, 23;
	mov.b32 	%f423, %r409;
	ex2.approx.ftz.f32 	%f424, %f422;
	mul.f32 	%f425, %f424, %f423;
	add.f32 	%f426, %f414, %f425;
	sub.f32 	%f427, %f670, %f244;
	fma.rn.f32 	%f428, %f427, 0f3BBB989D, 0f3F000000;
	cvt.sat.f32.f32 	%f429, %f428;
	fma.rm.f32 	%f430, %f429, %f249, %f248;
	add.f32 	%f431, %f430, 0fCB40007F;
	neg.f32 	%f432, %f431;
	fma.rn.f32 	%f433, %f427, 0f3FB8AA3B, %f432;
	fma.rn.f32 	%f434, %f427, 0f32A57060, %f433;
	mov.b32 	%r410, %f430;
	shl.b32 	%r411, %r410, 23;
	mov.b32 	%f435, %r411;
	ex2.approx.ftz.f32 	%f436, %f434;
	mul.f32 	%f437, %f436, %f435;
	add.f32 	%f438, %f426, %f437;
	sub.f32 	%f439, %f675, %f244;
	fma.rn.f32 	%f440, %f439, 0f3BBB989D, 0f3F000000;
	cvt.sat.f32.f32 	%f441, %f440;
	fma.rm.f32 	%f442, %f441, %f249, %f248;
	add.f32 	%f443, %f442, 0fCB40007F;
	neg.f32 	%f444, %f443;
	fma.rn.f32 	%f445, %f439, 0f3FB8AA3B, %f444;
	fma.rn.f32 	%f446, %f439, 0f32A57060, %f445;
	mov.b32 	%r412, %f442;
	shl.b32 	%r413, %r412, 23;
	mov.b32 	%f447, %r413;
	ex2.approx.ftz.f32 	%f448, %f446;
	mul.f32 	%f449, %f448, %f447;
	add.f32 	%f450, %f438, %f449;
	sub.f32 	%f451, %f674, %f244;
	fma.rn.f32 	%f452, %f451, 0f3BBB989D, 0f3F000000;
	cvt.sat.f32.f32 	%f453, %f452;
	fma.rm.f32 	%f454, %f453, %f249, %f248;
	add.f32 	%f455, %f454, 0fCB40007F;
	neg.f32 	%f456, %f455;
	fma.rn.f32 	%f457, %f451, 0f3FB8AA3B, %f456;
	fma.rn.f32 	%f458, %f451, 0f32A57060, %f457;
	mov.b32 	%r414, %f454;
	shl.b32 	%r415, %r414, 23;
	mov.b32 	%f459, %r415;
	ex2.approx.ftz.f32 	%f460, %f458;
	mul.f32 	%f461, %f460, %f459;
	add.f32 	%f462, %f450, %f461;
	sub.f32 	%f463, %f679, %f244;
	fma.rn.f32 	%f464, %f463, 0f3BBB989D, 0f3F000000;
	cvt.sat.f32.f32 	%f465, %f464;
	fma.rm.f32 	%f466, %f465, %f249, %f248;
	add.f32 	%f467, %f466, 0fCB40007F;
	neg.f32 	%f468, %f467;
	fma.rn.f32 	%f469, %f463, 0f3FB8AA3B, %f468;
	fma.rn.f32 	%f470, %f463, 0f32A57060, %f469;
	mov.b32 	%r416, %f466;
	shl.b32 	%r417, %r416, 23;
	mov.b32 	%f471, %r417;
	ex2.approx.ftz.f32 	%f472, %f470;
	mul.f32 	%f473, %f472, %f471;
	add.f32 	%f474, %f462, %f473;
	sub.f32 	%f475, %f678, %f244;
	fma.rn.f32 	%f476, %f475, 0f3BBB989D, 0f3F000000;
	cvt.sat.f32.f32 	%f477, %f476;
	fma.rm.f32 	%f478, %f477, %f249, %f248;
	add.f32 	%f479, %f478, 0fCB40007F;
	neg.f32 	%f480, %f479;
	fma.rn.f32 	%f481, %f475, 0f3FB8AA3B, %f480;
	fma.rn.f32 	%f482, %f475, 0f32A57060, %f481;
	mov.b32 	%r418, %f478;
	shl.b32 	%r419, %r418, 23;
	mov.b32 	%f483, %r419;
	ex2.approx.ftz.f32 	%f484, %f482;
	mul.f32 	%f485, %f484, %f483;
	add.f32 	%f486, %f474, %f485;
	sub.f32 	%f487, %f683, %f244;
	fma.rn.f32 	%f488, %f487, 0f3BBB989D, 0f3F000000;
	cvt.sat.f32.f32 	%f489, %f488;
	fma.rm.f32 	%f490, %f489, %f249, %f248;
	add.f32 	%f491, %f490, 0fCB40007F;
	neg.f32 	%f492, %f491;
	fma.rn.f32 	%f493, %f487, 0f3FB8AA3B, %f492;
	fma.rn.f32 	%f494, %f487, 0f32A57060, %f493;
	mov.b32 	%r420, %f490;
	shl.b32 	%r421, %r420, 23;
	mov.b32 	%f495, %r421;
	ex2.approx.ftz.f32 	%f496, %f494;
	mul.f32 	%f497, %f496, %f495;
	add.f32 	%f498, %f486, %f497;
	sub.f32 	%f499, %f682, %f244;
	fma.rn.f32 	%f500, %f499, 0f3BBB989D, 0f3F000000;
	cvt.sat.f32.f32 	%f501, %f500;
	fma.rm.f32 	%f502, %f501, %f249, %f248;
	add.f32 	%f503, %f502, 0fCB40007F;
	neg.f32 	%f504, %f503;
	fma.rn.f32 	%f505, %f499, 0f3FB8AA3B, %f504;
	fma.rn.f32 	%f506, %f499, 0f32A57060, %f505;
	mov.b32 	%r422, %f502;
	shl.b32 	%r423, %r422, 23;
	mov.b32 	%f507, %r423;
	ex2.approx.ftz.f32 	%f508, %f506;
	mul.f32 	%f509, %f508, %f507;
	add.f32 	%f510, %f498, %f509;
	sub.f32 	%f511, %f687, %f244;
	fma.rn.f32 	%f512, %f511, 0f3BBB989D, 0f3F000000;
	cvt.sat.f32.f32 	%f513, %f512;
	fma.rm.f32 	%f514, %f513, %f249, %f248;
	add.f32 	%f515, %f514, 0fCB40007F;
	neg.f32 	%f516, %f515;
	fma.rn.f32 	%f517, %f511, 0f3FB8AA3B, %f516;
	fma.rn.f32 	%f518, %f511, 0f32A57060, %f517;
	mov.b32 	%r424, %f514;
	shl.b32 	%r425, %r424, 23;
	mov.b32 	%f519, %r425;
	ex2.approx.ftz.f32 	%f520, %f518;
	mul.f32 	%f521, %f520, %f519;
	add.f32 	%f522, %f510, %f521;
	sub.f32 	%f523, %f686, %f244;
	fma.rn.f32 	%f524, %f523, 0f3BBB989D, 0f3F000000;
	cvt.sat.f32.f32 	%f525, %f524;
	fma.rm.f32 	%f526, %f525, %f249, %f248;
	add.f32 	%f527, %f526, 0fCB40007F;
	neg.f32 	%f528, %f527;
	fma.rn.f32 	%f529, %f523, 0f3FB8AA3B, %f528;
	fma.rn.f32 	%f530, %f523, 0f32A57060, %f529;
	mov.b32 	%r426, %f526;
	shl.b32 	%r427, %r426, 23;
	mov.b32 	%f531, %r427;
	ex2.approx.ftz.f32 	%f532, %f530;
	mul.f32 	%f533, %f532, %f531;
	add.f32 	%f534, %f522, %f533;
	sub.f32 	%f535, %f691, %f244;
	fma.rn.f32 	%f536, %f535, 0f3BBB989D, 0f3F000000;
	cvt.sat.f32.f32 	%f537, %f536;
	fma.rm.f32 	%f538, %f537, %f249, %f248;
	add.f32 	%f539, %f538, 0fCB40007F;
	neg.f32 	%f540, %f539;
	fma.rn.f32 	%f541, %f535, 0f3FB8AA3B, %f540;
	fma.rn.f32 	%f542, %f535, 0f32A57060, %f541;
	mov.b32 	%r428, %f538;
	shl.b32 	%r429, %r428, 23;
	mov.b32 	%f543, %r429;
	ex2.approx.ftz.f32 	%f544, %f542;
	mul.f32 	%f545, %f544, %f543;
	add.f32 	%f546, %f534, %f545;
	sub.f32 	%f547, %f690, %f244;
	fma.rn.f32 	%f548, %f547, 0f3BBB989D, 0f3F000000;
	cvt.sat.f32.f32 	%f549, %f548;
	fma.rm.f32 	%f550, %f549, %f249, %f248;
	add.f32 	%f551, %f550, 0fCB40007F;
	neg.f32 	%f552, %f551;
	fma.rn.f32 	%f553, %f547, 0f3FB8AA3B, %f552;
	fma.rn.f32 	%f554, %f547, 0f32A57060, %f553;
	mov.b32 	%r430, %f550;
	shl.b32 	%r431, %r430, 23;
	mov.b32 	%f555, %r431;
	ex2.approx.ftz.f32 	%f556, %f554;
	mul.f32 	%f557, %f556, %f555;
	add.f32 	%f558, %f546, %f557;
	sub.f32 	%f559, %f695, %f244;
	fma.rn.f32 	%f560, %f559, 0f3BBB989D, 0f3F000000;
	cvt.sat.f32.f32 	%f561, %f560;
	fma.rm.f32 	%f562, %f561, %f249, %f248;
	add.f32 	%f563, %f562, 0fCB40007F;
	neg.f32 	%f564, %f563;
	fma.rn.f32 	%f565, %f559, 0f3FB8AA3B, %f564;
	fma.rn.f32 	%f566, %f559, 0f32A57060, %f565;
	mov.b32 	%r432, %f562;
	shl.b32 	%r433, %r432, 23;
	mov.b32 	%f567, %r433;
	ex2.approx.ftz.f32 	%f568, %f566;
	mul.f32 	%f569, %f568, %f567;
	add.f32 	%f570, %f558, %f569;
	sub.f32 	%f571, %f694, %f244;
	fma.rn.f32 	%f572, %f571, 0f3BBB989D, 0f3F000000;
	cvt.sat.f32.f32 	%f573, %f572;
	fma.rm.f32 	%f574, %f573, %f249, %f248;
	add.f32 	%f575, %f574, 0fCB40007F;
	neg.f32 	%f576, %f575;
	fma.rn.f32 	%f577, %f571, 0f3FB8AA3B, %f576;
	fma.rn.f32 	%f578, %f571, 0f32A57060, %f577;
	mov.b32 	%r434, %f574;
	shl.b32 	%r435, %r434, 23;
	mov.b32 	%f579, %r435;
	ex2.approx.ftz.f32 	%f580, %f578;
	mul.f32 	%f581, %f580, %f579;
	add.f32 	%f582, %f570, %f581;
	sub.f32 	%f583, %f699, %f244;
	fma.rn.f32 	%f584, %f583, 0f3BBB989D, 0f3F000000;
	cvt.sat.f32.f32 	%f585, %f584;
	fma.rm.f32 	%f586, %f585, %f249, %f248;
	add.f32 	%f587, %f586, 0fCB40007F;
	neg.f32 	%f588, %f587;
	fma.rn.f32 	%f589, %f583, 0f3FB8AA3B, %f588;
	fma.rn.f32 	%f590, %f583, 0f32A57060, %f589;
	mov.b32 	%r436, %f586;
	shl.b32 	%r437, %r436, 23;
	mov.b32 	%f591, %r437;
	ex2.approx.ftz.f32 	%f592, %f590;
	mul.f32 	%f593, %f592, %f591;
	add.f32 	%f594, %f582, %f593;
	sub.f32 	%f595, %f698, %f244;
	fma.rn.f32 	%f596, %f595, 0f3BBB989D, 0f3F000000;
	cvt.sat.f32.f32 	%f597, %f596;
	fma.rm.f32 	%f598, %f597, %f249, %f248;
	add.f32 	%f599, %f598, 0fCB40007F;
	neg.f32 	%f600, %f599;
	fma.rn.f32 	%f601, %f595, 0f3FB8AA3B, %f600;
	fma.rn.f32 	%f602, %f595, 0f32A57060, %f601;
	mov.b32 	%r438, %f598;
	shl.b32 	%r439, %r438, 23;
	mov.b32 	%f603, %r439;
	ex2.approx.ftz.f32 	%f604, %f602;
	mul.f32 	%f605, %f604, %f603;
	add.f32 	%f606, %f594, %f605;
	sub.f32 	%f607, %f703, %f244;
	fma.rn.f32 	%f608, %f607, 0f3BBB989D, 0f3F000000;
	cvt.sat.f32.f32 	%f609, %f608;
	fma.rm.f32 	%f610, %f609, %f249, %f248;
	add.f32 	%f611, %f610, 0fCB40007F;
	neg.f32 	%f612, %f611;
	fma.rn.f32 	%f613, %f607, 0f3FB8AA3B, %f612;
	fma.rn.f32 	%f614, %f607, 0f32A57060, %f613;
	mov.b32 	%r440, %f610;
	shl.b32 	%r441, %r440, 23;
	mov.b32 	%f615, %r441;
	ex2.approx.ftz.f32 	%f616, %f614;
	mul.f32 	%f617, %f616, %f615;
	add.f32 	%f618, %f606, %f617;
	sub.f32 	%f619, %f702, %f244;
	fma.rn.f32 	%f620, %f619, 0f3BBB989D, 0f3F000000;
	cvt.sat.f32.f32 	%f621, %f620;
	fma.rm.f32 	%f622, %f621, %f249, %f248;
	add.f32 	%f623, %f622, 0fCB40007F;
	neg.f32 	%f624, %f623;
	fma.rn.f32 	%f625, %f619, 0f3FB8AA3B, %f624;
	fma.rn.f32 	%f626, %f619, 0f32A57060, %f625;
	mov.b32 	%r442, %f622;
	shl.b32 	%r443, %r442, 23;
	mov.b32 	%f627, %r443;
	ex2.approx.ftz.f32 	%f628, %f626;
	mul.f32 	%f629, %f628, %f627;
	add.f32 	%f630, %f618, %f629;
	mov.b32 	%r444, %f630;
	shfl.sync.bfly.b32	%r445|%p105, %r444, 16, 31, -1;
	mov.b32 	%f631, %r445;
	add.f32 	%f632, %f630, %f631;
	mov.b32 	%r446, %f632;
	shfl.sync.bfly.b32	%r447|%p106, %r446, 8, 31, -1;
	mov.b32 	%f633, %r447;
	add.f32 	%f634, %f632, %f633;
	mov.b32 	%r448, %f634;
	shfl.sync.bfly.b32	%r449|%p107, %r448, 4, 31, -1;
	mov.b32 	%f635, %r449;
	add.f32 	%f636, %f634, %f635;
	mov.b32 	%r450, %f636;
	shfl.sync.bfly.b32	%r451|%p108, %r450, 2, 31, -1;
	mov.b32 	%f637, %r451;
	add.f32 	%f638, %f636, %f637;
	mov.b32 	%r452, %f638;
	shfl.sync.bfly.b32	%r453|%p109, %r452, 1, 31, -1;
	mov.b32 	%f639, %r453;
	add.f32 	%f640, %f638, %f639;
	div.rn.f32 	%f121, %f257, %f640;
	div.rn.f32 	%f122, %f269, %f640;
	div.rn.f32 	%f123, %f281, %f640;
	div.rn.f32 	%f124, %f293, %f640;
	div.rn.f32 	%f125, %f305, %f640;
	div.rn.f32 	%f126, %f317, %f640;
	div.rn.f32 	%f127, %f329, %f640;
	div.rn.f32 	%f128, %f341, %f640;
	div.rn.f32 	%f129, %f353, %f640;
	div.rn.f32 	%f130, %f365, %f640;
	div.rn.f32 	%f131, %f377, %f640;
	div.rn.f32 	%f132, %f389, %f640;
	div.rn.f32 	%f133, %f401, %f640;
	div.rn.f32 	%f134, %f413, %f640;
	div.rn.f32 	%f135, %f425, %f640;
	div.rn.f32 	%f136, %f437, %f640;
	div.rn.f32 	%f137, %f449, %f640;
	div.rn.f32 	%f138, %f461, %f640;
	div.rn.f32 	%f139, %f473, %f640;
	div.rn.f32 	%f140, %f485, %f640;
	div.rn.f32 	%f141, %f497, %f640;
	div.rn.f32 	%f142, %f509, %f640;
	div.rn.f32 	%f143, %f521, %f640;
	div.rn.f32 	%f144, %f533, %f640;
	div.rn.f32 	%f145, %f545, %f640;
	div.rn.f32 	%f146, %f557, %f640;
	div.rn.f32 	%f147, %f569, %f640;
	div.rn.f32 	%f148, %f581, %f640;
	div.rn.f32 	%f149, %f593, %f640;
	div.rn.f32 	%f150, %f605, %f640;
	div.rn.f32 	%f151, %f617, %f640;
	div.rn.f32 	%f152, %f629, %f640;
	mul.lo.s64 	%rd41, %rd211, %rd53;
	@%p99 bra 	$L__BB353_70;
	mov.u32 	%r454, %tid.x;
	shl.b32 	%r455, %r454, 1;
	cvt.u64.u32 	%rd111, %r455;
	add.s64 	%rd112, %rd41, %rd111;
	shr.u64 	%rd113, %rd112, 63;
	add.s64 	%rd114, %rd112, %rd113;
	shl.b64 	%rd115, %rd114, 2;
	and.b64  	%rd116, %rd115, -8;
	add.s64 	%rd117, %rd3, %rd116;
	st.global.v2.f32 	[%rd117], {%f121, %f122};
$L__BB353_70:
	setp.le.s64 	%p110, %rd55, %rd5;
	@%p110 bra 	$L__BB353_72;
	add.s64 	%rd118, %rd41, %rd5;
	shr.u64 	%rd119, %rd118, 63;
	add.s64 	%rd120, %rd118, %rd119;
	shl.b64 	%rd121, %rd120, 2;
	and.b64  	%rd122, %rd121, -8;
	add.s64 	%rd123, %rd3, %rd122;
	st.global.v2.f32 	[%rd123], {%f123, %f124};
$L__BB353_72:
	setp.le.s64 	%p111, %rd55, %rd6;
	@%p111 bra 	$L__BB353_74;
	add.s64 	%rd124, %rd41, %rd6;
	shr.u64 	%rd125, %rd124, 63;
	add.s64 	%rd126, %rd124, %rd125;
	shl.b64 	%rd127, %rd126, 2;
	and.b64  	%rd128, %rd127, -8;
	add.s64 	%rd129, %rd3, %rd128;
	st.global.v2.f32 	[%rd129], {%f125, %f126};
$L__BB353_74:
	setp.le.s64 	%p112, %rd55, %rd7;
	@%p112 bra 	$L__BB353_76;
	add.s64 	%rd130, %rd41, %rd7;
	shr.u64 	%rd131, %rd130, 63;
	add.s64 	%rd132, %rd130, %rd131;
	shl.b64 	%rd133, %rd132, 2;
	and.b64  	%rd134, %rd133, -8;
	add.s64 	%rd135, %rd3, %rd134;
	st.global.v2.f32 	[%rd135], {%f127, %f128};
$L__BB353_76:
	setp.le.s64 	%p113, %rd55, %rd8;
	@%p113 bra 	$L__BB353_78;
	add.s64 	%rd136, %rd41, %rd8;
	shr.u64 	%rd137, %rd136, 63;
	add.s64 	%rd138, %rd136, %rd137;
	shl.b64 	%rd139, %rd138, 2;
	and.b64  	%rd140, %rd139, -8;
	add.s64 	%rd141, %rd3, %rd140;
	st.global.v2.f32 	[%rd141], {%f129, %f130};
$L__BB353_78:
	setp.le.s64 	%p114, %rd55, %rd9;
	@%p114 bra 	$L__BB353_80;
	add.s64 	%rd142, %rd41, %rd9;
	shr.u64 	%rd143, %rd142, 63;
	add.s64 	%rd144, %rd142, %rd143;
	shl.b64 	%rd145, %rd144, 2;
	and.b64  	%rd146, %rd145, -8;
	add.s64 	%rd147, %rd3, %rd146;
	st.global.v2.f32 	[%rd147], {%f131, %f132};
$L__BB353_80:
	setp.le.s64 	%p115, %rd55, %rd10;
	@%p115 bra 	$L__BB353_82;
	add.s64 	%rd148, %rd41, %rd10;
	shr.u64 	%rd149, %rd148, 63;
	add.s64 	%rd150, %rd148, %rd149;
	shl.b64 	%rd151, %rd150, 2;
	and.b64  	%rd152, %rd151, -8;
	add.s64 	%rd153, %rd3, %rd152;
	st.global.v2.f32 	[%rd153], {%f133, %f134};
$L__BB353_82:
	setp.le.s64 	%p116, %rd55, %rd11;
	@%p116 bra 	$L__BB353_84;
	add.s64 	%rd154, %rd41, %rd11;
	shr.u64 	%rd155, %rd154, 63;
	add.s64 	%rd156, %rd154, %rd155;
	shl.b64 	%rd157, %rd156, 2;
	and.b64  	%rd158, %rd157, -8;
	add.s64 	%rd159, %rd3, %rd158;
	st.global.v2.f32 	[%rd159], {%f135, %f136};
$L__BB353_84:
	setp.le.s64 	%p117, %rd55, %rd12;
	@%p117 bra 	$L__BB353_86;
	add.s64 	%rd160, %rd41, %rd12;
	shr.u64 	%rd161, %rd160, 63;
	add.s64 	%rd162, %rd160, %rd161;
	shl.b64 	%rd163, %rd162, 2;
	and.b64  	%rd164, %rd163, -8;
	add.s64 	%rd165, %rd3, %rd164;
	st.global.v2.f32 	[%rd165], {%f137, %f138};
$L__BB353_86:
	setp.le.s64 	%p118, %rd55, %rd13;
	@%p118 bra 	$L__BB353_88;
	add.s64 	%rd166, %rd41, %rd13;
	shr.u64 	%rd167, %rd166, 63;
	add.s64 	%rd168, %rd166, %rd167;
	shl.b64 	%rd169, %rd168, 2;
	and.b64  	%rd170, %rd169, -8;
	add.s64 	%rd171, %rd3, %rd170;
	st.global.v2.f32 	[%rd171], {%f139, %f140};
$L__BB353_88:
	setp.le.s64 	%p119, %rd55, %rd14;
	@%p119 bra 	$L__BB353_90;
	add.s64 	%rd172, %rd41, %rd14;
	shr.u64 	%rd173, %rd172, 63;
	add.s64 	%rd174, %rd172, %rd173;
	shl.b64 	%rd175, %rd174, 2;
	and.b64  	%rd176, %rd175, -8;
	add.s64 	%rd177, %rd3, %rd176;
	st.global.v2.f32 	[%rd177], {%f141, %f142};
$L__BB353_90:
	setp.le.s64 	%p120, %rd55, %rd15;
	@%p120 bra 	$L__BB353_92;
	add.s64 	%rd178, %rd41, %rd15;
	shr.u64 	%rd179, %rd178, 63;
	add.s64 	%rd180, %rd178, %rd179;
	shl.b64 	%rd181, %rd180, 2;
	and.b64  	%rd182, %rd181, -8;
	add.s64 	%rd183, %rd3, %rd182;
	st.global.v2.f32 	[%rd183], {%f143, %f144};
$L__BB353_92:
	setp.le.s64 	%p121, %rd55, %rd16;
	@%p121 bra 	$L__BB353_94;
	add.s64 	%rd184, %rd41, %rd16;
	shr.u64 	%rd185, %rd184, 63;
	add.s64 	%rd186, %rd184, %rd185;
	shl.b64 	%rd187, %rd186, 2;
	and.b64  	%rd188, %rd187, -8;
	add.s64 	%rd189, %rd3, %rd188;
	st.global.v2.f32 	[%rd189], {%f145, %f146};
$L__BB353_94:
	setp.le.s64 	%p122, %rd55, %rd17;
	@%p122 bra 	$L__BB353_96;
	add.s64 	%rd190, %rd41, %rd17;
	shr.u64 	%rd191, %rd190, 63;
	add.s64 	%rd192, %rd190, %rd191;
	shl.b64 	%rd193, %rd192, 2;
	and.b64  	%rd194, %rd193, -8;
	add.s64 	%rd195, %rd3, %rd194;
	st.global.v2.f32 	[%rd195], {%f147, %f148};
$L__BB353_96:
	setp.le.s64 	%p123, %rd55, %rd18;
	@%p123 bra 	$L__BB353_98;
	add.s64 	%rd196, %rd41, %rd18;
	shr.u64 	%rd197, %rd196, 63;
	add.s64 	%rd198, %rd196, %rd197;
	shl.b64 	%rd199, %rd198, 2;
	and.b64  	%rd200, %rd199, -8;
	add.s64 	%rd201, %rd3, %rd200;
	st.global.v2.f32 	[%rd201], {%f149, %f150};
$L__BB353_98:
	setp.le.s64 	%p124, %rd55, %rd19;
	@%p124 bra 	$L__BB353_100;
	add.s64 	%rd202, %rd41, %rd19;
	shr.u64 	%rd203, %rd202, 63;
	add.s64 	%rd204, %rd202, %rd203;
	shl.b64 	%rd205, %rd204, 2;
	and.b64  	%rd206, %rd205, -8;
	add.s64 	%rd207, %rd3, %rd206;
	st.global.v2.f32 	[%rd207], {%f151, %f152};
$L__BB353_100:
	ld.param.u64 	%rd210, [_Z15SoftmaxWarpImplI22BroadcastScaleMaskLoadIffbLm3EiE11DirectStoreIffEfLi2ELi32ELi32ELi1ELb1EL9Algorithm0EEvT_T0_ll_param_2];
	mov.u32 	%r456, %nctaid.x;
	mov.u32 	%r457, %ntid.y;
	mul.lo.s32 	%r458, %r456, %r457;
	cvt.s64.s32 	%rd208, %r458;
	add.s64 	%rd211, %rd211, %rd208;
	setp.lt.s64 	%p125, %rd211, %rd210;
	@%p125 bra 	$L__BB353_4;
$L__BB353_101:
	ret;

}
	// .globl	_Z15SoftmaxWarpImplI22BroadcastScaleMaskLoadIffbLm3EiE11DirectStoreIffEfLi1ELi1ELi1ELi2ELb0EL9Algorithm0EEvT_T0_ll
.visible .entry _Z15SoftmaxWarpImplI22BroadcastScaleMaskLoadIffbLm3EiE11DirectStoreIffEfLi1ELi1ELi1ELi2ELb0EL9Algorithm0EEvT_T0_ll(
	.param .align 8 .b8 _Z15SoftmaxWarpImplI22BroadcastScaleMaskLoadIffbLm3EiE11DirectStoreIffEfLi1ELi1ELi1ELi2ELb0EL9Algorithm0EEvT_T0_ll_param_0[112],
	.param .align 8 .b8 _Z15SoftmaxWarpImplI22BroadcastScaleMaskLoadIffbLm3EiE11DirectStoreIffEfLi1ELi1ELi1ELi2ELb0EL9Algorithm0EEvT_T0_ll_param_1[16],
	.param .u64 _Z15SoftmaxWarpImplI22BroadcastScaleMaskLoadIffbLm3EiE11DirectStoreIffEfLi1ELi1ELi1ELi2ELb0EL9Algorithm0EEvT_T0_ll_param_2,
	.param .u64 _Z15SoftmaxWarpImplI22BroadcastScaleMaskLoadIffbLm3EiE11DirectStoreIffEfLi1ELi1ELi1ELi2ELb0EL9Algorithm0EEvT_T0_ll_param_3
)
{
	.reg .pred 	%p<9>;
	.reg .b16 	%rs<11>;
	.reg .b32 	%r<61>;
	.reg .b32 	%f<41>;
	.reg .b64 	%rd<48>;

	ld.param.v2.f32 	{%f3, %f4}, [_Z15SoftmaxWarpImplI22BroadcastScaleMaskLoadIffbLm3EiE11DirectStoreIffEfLi1ELi1ELi1ELi2ELb0EL9Algorithm0EEvT_T0_ll_param_0+104];
	ld.param.u64 	%rd21, [_Z15SoftmaxWarpImplI22BroadcastScaleMaskLoadIffbLm3EiE11DirectStoreIffEfLi1ELi1ELi1ELi2ELb0EL9Algorithm0EEvT_T0_ll_param_0+96];
	ld.param.u32 	%r12, [_Z15SoftmaxWarpImplI22BroadcastScaleMaskLoadIffbLm3EiE11DirectStoreIffEfLi1ELi1ELi1ELi2ELb0EL9Algorithm0EEvT_T0_ll_param_0+80];
	ld.param.v2.u32 	{%r10, %r11}, [_Z15SoftmaxWarpImplI22BroadcastScaleMaskLoadIffbLm3EiE11DirectStoreIffEfLi1ELi1ELi1ELi2ELb0EL9Algorithm0EEvT_T0_ll_param_0+72];
	ld.param.v2.u32 	{%r7, %r8}, [_Z15SoftmaxWarpImplI22BroadcastScaleMaskLoadIffbLm3EiE11DirectStoreIffEfLi1ELi1ELi1ELi2ELb0EL9Algorithm0EEvT_T0_ll_param_0+48];
	ld.param.u64 	%rd17, [_Z15SoftmaxWarpImplI22BroadcastScaleMaskLoadIffbLm3EiE11DirectStoreIffEfLi1ELi1ELi1ELi2ELb0EL9Algorithm0EEvT_T0_ll_param_0+32];
	ld.param.u64 	%rd16, [_Z15SoftmaxWarpImplI22BroadcastScaleMaskLoadIffbLm3EiE11DirectStoreIffEfLi1ELi1ELi1ELi2ELb0EL9Algorithm0EEvT_T0_ll_param_0+24];
	ld.param.u64 	%rd15, [_Z15SoftmaxWarpImplI22BroadcastScaleMaskLoadIffbLm3EiE11DirectStoreIffEfLi1ELi1ELi1ELi2ELb0EL9Algorithm0EEvT_T0_ll_param_0+16];
	ld.param.u64 	%rd14, [_Z15SoftmaxWarpImplI22BroadcastScaleMaskLoadIffbLm3EiE11DirectStoreIffEfLi1ELi1ELi1ELi2ELb0EL9Algorithm0EEvT_T0_ll_param_0+8];
	ld.param.u64 	%rd13, [_Z15SoftmaxWarpImplI22BroadcastScaleMaskLoadIffbLm3EiE11DirectStoreIffEfLi1ELi1ELi1ELi2ELb0EL9Algorithm0EEvT_T0_ll_param_0];
	ld.param.u64 	%rd3, [_Z15SoftmaxWarpImplI22BroadcastScaleMaskLoadIffbLm3EiE11DirectStoreIffEfLi1ELi1ELi1ELi2ELb0EL9Algorithm0EEvT_T0_ll_param_1];
	ld.param.u64 	%rd4, [_Z15SoftmaxWarpImplI22BroadcastScaleMaskLoadIffbLm3EiE11DirectStoreIffEfLi1ELi1ELi1ELi2ELb0EL9Algorithm0EEvT_T0_ll_param_1+8];
	ld.param.u64 	%rd22, [_Z15SoftmaxWarpImplI22BroadcastScaleMaskLoadIffbLm3EiE11DirectStoreIffEfLi1ELi1ELi1ELi2ELb0EL9Algorithm0EEvT_T0_ll_param_2];
	ld.param.u64 	%rd23, [_Z15SoftmaxWarpImplI22BroadcastScaleMaskLoadIffbLm3EiE11DirectStoreIffEfLi1ELi1ELi1ELi2ELb0EL9Algorithm0EEvT_T0_ll_param_3];
	setp.lt.s64 	%p1, %rd23, 2;
	@%p1 bra 	$L__BB354_2;
	mov.u64 	%rd24, $str;
	cvta.global.u64 	%rd25, %rd24;
	mov.u64 	%rd26, $str$1;
	cvta.global.u64 	%rd27, %rd26;
	mov.u64 	%rd28, __unnamed_345;
	cvta.global.u64 	%rd29, %rd28;
	{ // callseq 344, 0
	.param .b64 param0;
	st.param.b64 	[param0], %rd25;
	.param .b64 param1;
	st.param.b64 	[param1], %rd27;
	.param .b32 param2;
	st.param.b32 	[param2], 219;
	.param .b64 param3;
	st.param.b64 	[param3], %rd29;
	.param .b64 param4;
	st.param.b64 	[param4], 1;
	call.uni 
	__assertfail, 
	(
	param0, 
	param1, 
	param2, 
	param3, 
	param4
	);
	} // callseq 344
$L__BB354_2:
	mov.u32 	%r23, %ctaid.x;
	mov.u32 	%r24, %ntid.y;
	mov.u32 	%r25, %tid.y;
	mad.lo.s32 	%r26, %r23, %r24, %r25;
	mov.u32 	%r27, %nctaid.x;
	mul.lo.s32 	%r28, %r24, %r27;
	shl.b32 	%r6, %r28, 1;
	shl.b32 	%r29, %r26, 1;
	cvt.s64.s32 	%rd47, %r29;
	setp.le.s64 	%p2, %rd22, %rd47;
	@%p2 bra 	$L__BB354_5;
	cvta.to.global.u64 	%rd6, %rd13;
	cvta.to.global.u64 	%rd7, %rd14;
	mov.u32 	%r30, %tid.x;
	cvt.u64.u32 	%rd8, %r30;
	cvta.to.global.u64 	%rd9, %rd3;
	cvt.s64.s32 	%rd10, %r6;
$L__BB354_4:
	setp.eq.s64 	%p3, %rd17, 1;
	setp.eq.s64 	%p4, %rd16, 1;
	setp.eq.s64 	%p5, %rd15, 1;
	mad.lo.s64 	%rd30, %rd21, %rd47, %rd8;
	cvt.u32.u64 	%r31, %rd30;
	div.s32 	%r32, %r31, %r7;
	mul.lo.s32 	%r33, %r32, %r7;
	sub.s32 	%r34, %r31, %r33;
	div.s32 	%r35, %r34, %r8;
	mul.lo.s32 	%r36, %r35, %r8;
	sub.s32 	%r37, %r34, %r36;
	selp.b32 	%r38, 0, %r32, %p5;
	selp.b32 	%r39, 0, %r35, %p4;
	selp.b32 	%r40, 0, %r37, %p3;
	mul.lo.s32 	%r41, %r10, %r38;
	mad.lo.s32 	%r42, %r11, %r39, %r41;
	mad.lo.s32 	%r43, %r12, %r40, %r42;
	shl.b64 	%rd31, %rd30, 32;
	shr.s64 	%rd32, %rd31, 30;
	add.s64 	%rd33, %rd6, %rd32;
	ld.global.f32 	%f5, [%rd33];
	cvt.s64.s32 	%rd34, %r43;
	add.s64 	%rd35, %rd7, %rd34;
	ld.global.u8 	%rs9, [%rd35];
	setp.eq.s16 	%p6, %rs9, 0;
	mul.f32 	%f6, %f5, %f4;
	selp.f32 	%f7, %f3, %f6, %p6;
	max.f32 	%f8, %f7, 0fFF800000;
	add.s64 	%rd36, %rd30, %rd21;
	cvt.u32.u64 	%r44, %rd36;
	div.s32 	%r45, %r44, %r7;
	mul.lo.s32 	%r46, %r45, %r7;
	sub.s32 	%r47, %r44, %r46;
	div.s32 	%r48, %r47, %r8;
	mul.lo.s32 	%r49, %r48, %r8;
	sub.s32 	%r50, %r47, %r49;
	selp.b32 	%r51, 0, %r45, %p5;
	selp.b32 	%r52, 0, %r48, %p4;
	selp.b32 	%r53, 0, %r50, %p3;
	mul.lo.s32 	%r54, %r10, %r51;
	mad.lo.s32 	%r55, %r11, %r52, %r54;
	mad.lo.s32 	%r56, %r12, %r53, %r55;
	shl.b64 	%rd37, %rd36, 32;
	shr.s64 	%rd38, %rd37, 30;
	add.s64 	%rd39, %rd6, %rd38;
	ld.global.f32 	%f9, [%rd39];
	cvt.s64.s32 	%rd40, %r56;
	add.s64 	%rd41, %rd7, %rd40;
	ld.global.u8 	%rs10, [%rd41];
	setp.eq.s16 	%p7, %rs10, 0;
	mul.f32 	%f10, %f9, %f4;
	selp.f32 	%f11, %f3, %f10, %p7;
	max.f32 	%f12, %f11, 0fFF800000;
	sub.f32 	%f13, %f7, %f8;
	fma.rn.f32 	%f14, %f13, 0f3BBB989D, 0f3F000000;
	cvt.sat.f32.f32 	%f15, %f14;
	mov.f32 	%f16, 0f4B400001;
	mov.f32 	%f17, 0f437C0000;
	fma.rm.f32 	%f18, %f15, %f17, %f16;
	add.f32 	%f19, %f18, 0fCB40007F;
	neg.f32 	%f20, %f19;
	fma.rn.f32 	%f21, %f13, 0f3FB8AA3B, %f20;
	fma.rn.f32 	%f22, %f13, 0f32A57060, %f21;
	mov.b32 	%r57, %f18;
	shl.b32 	%r58, %r57, 23;
	mov.b32 	%f23, %r58;
	ex2.approx.ftz.f32 	%f24, %f22;
	mul.f32 	%f25, %f24, %f23;
	add.f32 	%f26, %f25, 0f00000000;
	sub.f32 	%f27, %f11, %f12;
	fma.rn.f32 	%f28, %f27, 0f3BBB989D, 0f3F000000;
	cvt.sat.f32.f32 	%f29, %f28;
	fma.rm.f32 	%f30, %f29, %f17, %f16;
	add.f32 	%f31, %f30, 0fCB40007F;
	neg.f32 	%f32, %f31;
	fma.rn.f32 	%f33, %f27, 0f3FB8AA3B, %f32;
	fma.rn.f32 	%f34, %f27, 0f32A57060, %f33;
	mov.b32 	%r59, %f30;
	shl.b32 	%r60, %r59, 23;
	mov.b32 	%f35, %r60;
	ex2.approx.ftz.f32 	%f36, %f34;
	mul.f32 	%f37, %f36, %f35;
	add.f32 	%f38, %f37, 0f00000000;
	div.rn.f32 	%f39, %f25, %f26;
	mad.lo.s64 	%rd42, %rd47, %rd4, %rd8;
	shl.b64 	%rd43, %rd42, 2;
	add.s64 	%rd44, %rd9, %rd43;
	st.global.f32 	[%rd44], %f39;
	div.rn.f32 	%f40, %f37, %f38;
	shl.b64 	%rd45, %rd4, 2;
	add.s64 	%rd46, %rd44, %rd45;
	st.global.f32 	[%rd46], %f40;
	add.s64 	%rd47, %rd47, %rd10;
	setp.lt.s64 	%p8, %rd47, %rd22;
	@%p8 bra 	$L__BB354_4;
$L__BB354_5:
	ret;

}
	// .globl	_Z15SoftmaxWarpImplI22BroadcastScaleMaskLoadIffbLm3EiE11DirectStoreIffEfLi1ELi1ELi1ELi2ELb1EL9Algorithm0EEvT_T0_ll
.visible .entry _Z15SoftmaxWarpImplI22BroadcastScaleMaskLoadIffbLm3EiE11DirectStoreIffEfLi1ELi1ELi1ELi2ELb1EL9Algorithm0EEvT_T0_ll(
	.param .align 8 .b8 _Z15SoftmaxWarpImplI22BroadcastScaleMaskLoadIffbLm3EiE11DirectStoreIffEfLi1ELi1ELi1ELi2ELb1EL9Algorithm0EEvT_T0_ll_param_0[112],
	.param .align 8 .b8 _Z15SoftmaxWarpImplI22BroadcastScaleMaskLoadIffbLm3EiE11DirectStoreIffEfLi1ELi1ELi1ELi2ELb1EL9Algorithm0EEvT_T0_ll_param_1[16],
	.param .u64 _Z15SoftmaxWarpImplI22BroadcastScaleMaskLoadIffbLm3EiE11DirectStoreIffEfLi1ELi1ELi1ELi2ELb1EL9Algorithm0EEvT_T0_ll_param_2,
	.param .u64 _Z15SoftmaxWarpImplI22BroadcastScaleMaskLoadIffbLm3EiE11DirectStoreIffEfLi1ELi1ELi1ELi2ELb1EL9Algorithm0EEvT_T0_ll_param_3
)
{
	.reg .pred 	%p<16>;
	.reg .b16 	%rs<11>;
	.reg .b32 	%r<61>;
	.reg .b32 	%f<51>;
	.reg .b64 	%rd<52>;

	ld.param.v2.f32 	{%f15, %f16}, [_Z15SoftmaxWarpImplI22BroadcastScaleMaskLoadIffbLm3EiE11DirectStoreIffEfLi1ELi1ELi1ELi2ELb1EL9Algorithm0EEvT_T0_ll_param_0+104];
	ld.param.u64 	%rd21, [_Z15SoftmaxWarpImplI22BroadcastScaleMaskLoadIffbLm3EiE11DirectStoreIffEfLi1ELi1ELi1ELi2ELb1EL9Algorithm0EEvT_T0_ll_param_0+96];
	ld.param.u32 	%r12, [_Z15SoftmaxWarpImplI22BroadcastScaleMaskLoadIffbLm3EiE11DirectStoreIffEfLi1ELi1ELi1ELi2ELb1EL9Algorithm0EEvT_T0_ll_param_0+80];
	ld.param.v2.u32 	{%r10, %r11}, [_Z15SoftmaxWarpImplI22BroadcastScaleMaskLoadIffbLm3EiE11DirectStoreIffEfLi1ELi1ELi1ELi2ELb1EL9Algorithm0EEvT_T0_ll_param_0+72];
	ld.param.v2.u32 	{%r7, %r8}, [_Z15SoftmaxWarpImplI22BroadcastScaleMaskLoadIffbLm3EiE11DirectStoreIffEfLi1ELi1ELi1ELi2ELb1EL9Algorithm0EEvT_T0_ll_param_0+48];
	ld.param.u64 	%rd17, [_Z15SoftmaxWarpImplI22BroadcastScaleMaskLoadIffbLm3EiE11DirectStoreIffEfLi1ELi1ELi1ELi2ELb1EL9Algorithm0EEvT_T0_ll_param_0+32];
	ld.param.u64 	%rd16, [_Z15SoftmaxWarpImplI22BroadcastScaleMaskLoadIffbLm3EiE11DirectStoreIffEfLi1ELi1ELi1ELi2ELb1EL9Algorithm0EEvT_T0_ll_param_0+24];
	ld.param.u64 	%rd15, [_Z15SoftmaxWarpImplI22BroadcastScaleMaskLoadIffbLm3EiE11DirectStoreIffEfLi1ELi1ELi1ELi2ELb1EL9Algorithm0EEvT_T0_ll_param_0+16];
	ld.param.u64 	%rd7, [_Z15SoftmaxWarpImplI22BroadcastScaleMaskLoadIffbLm3EiE11DirectStoreIffEfLi1ELi1ELi1ELi2ELb1EL9Algorithm0EEvT_T0_ll_param_1+8];
	ld.param.u64 	%rd24, [_Z15SoftmaxWarpImplI22BroadcastScaleMaskLoadIffbLm3EiE11DirectStoreIffEfLi1ELi1ELi1ELi2ELb1EL9Algorithm0EEvT_T0_ll_param_1];
	ld.param.u64 	%rd14, [_Z15SoftmaxWarpImplI22BroadcastScaleMaskLoadIffbLm3EiE11DirectStoreIffEfLi1ELi1ELi1ELi2ELb1EL9Algorithm0EEvT_T0_ll_param_0+8];
	ld.param.u64 	%rd13, [_Z15SoftmaxWarpImplI22BroadcastScaleMaskLoadIffbLm3EiE11DirectStoreIffEfLi1ELi1ELi1ELi2ELb1EL9Algorithm0EEvT_T0_ll_param_0];
	ld.param.u64 	%rd22, [_Z15SoftmaxWarpImplI22BroadcastScaleMaskLoadIffbLm3EiE11DirectStoreIffEfLi1ELi1ELi1ELi2ELb1EL9Algorithm0EEvT_T0_ll_param_2];
	ld.param.u64 	%rd23, [_Z15SoftmaxWarpImplI22BroadcastScaleMaskLoadIffbLm3EiE11DirectStoreIffEfLi1ELi1ELi1ELi2ELb1EL9Algorithm0EEvT_T0_ll_param_3];
	cvta.to.global.u64 	%rd1, %rd13;
	cvta.to.global.u64 	%rd2, %rd14;
	cvta.to.global.u64 	%rd6, %rd24;
	setp.lt.s64 	%p1, %rd23, 2;
	@%p1 bra 	$L__BB355_2;
	mov.u64 	%rd25, $str;
	cvta.global.u64 	%rd26, %rd25;
	mov.u64 	%rd27, $str$1;
	cvta.global.u64 	%rd28, %rd27;
	mov.u64 	%rd29, __unnamed_346;
	cvta.global.u64 	%rd30, %rd29;
	{ // callseq 345, 0
	.param .b64 param0;
	st.param.b64 	[param0], %rd26;
	.param .b64 param1;
	st.param.b64 	[param1], %rd28;
	.param .b32 param2;
	st.param.b32 	[param2], 219;
	.param .b64 param3;
	st.param.b64 	[param3], %rd30;
	.param .b64 param4;
	st.param.b64 	[param4], 1;
	call.uni 
	__assertfail, 
	(
	param0, 
	param1, 
	param2, 
	param3, 
	param4
	);
	} // callseq 345
$L__BB355_2:
	mov.u32 	%r23, %ctaid.x;
	mov.u32 	%r24, %ntid.y;
	mov.u32 	%r25, %tid.y;
	mad.lo.s32 	%r26, %r23, %r24, %r25;
	mov.u32 	%r27, %nctaid.x;
	mul.lo.s32 	%r28, %r24, %r27;
	shl.b32 	%r6, %r28, 1;
	shl.b32 	%r29, %r26, 1;
	cvt.s64.s32 	%rd51, %r29;
	setp.le.s64 	%p2, %rd22, %rd51;
	@%p2 bra 	$L__BB355_13;
	mov.u32 	%r30, %tid.x;
	cvt.u64.u32 	%rd9, %r30;
	cvt.s64.s32 	%rd10, %r6;
$L__BB355_4:
	setp.le.s64 	%p3, %rd23, %rd9;
	mov.f32 	%f47, 0fFF800000;
	mov.f32 	%f48, %f47;
	@%p3 bra 	$L__BB355_6;
	setp.eq.s64 	%p4, %rd17, 1;
	setp.eq.s64 	%p5, %rd16, 1;
	setp.eq.s64 	%p6, %rd15, 1;
	mad.lo.s64 	%rd31, %rd21, %rd51, %rd9;
	cvt.u32.u64 	%r31, %rd31;
	div.s32 	%r32, %r31, %r7;
	mul.lo.s32 	%r33, %r32, %r7;
	sub.s32 	%r34, %r31, %r33;
	div.s32 	%r35, %r34, %r8;
	mul.lo.s32 	%r36, %r35, %r8;
	sub.s32 	%r37, %r34, %r36;
	selp.b32 	%r38, 0, %r32, %p6;
	selp.b32 	%r39, 0, %r35, %p5;
	selp.b32 	%r40, 0, %r37, %p4;
	mul.lo.s32 	%r41, %r10, %r38;
	mad.lo.s32 	%r42, %r11, %r39, %r41;
	mad.lo.s32 	%r43, %r12, %r40, %r42;
	shl.b64 	%rd32, %rd31, 32;
	shr.s64 	%rd33, %rd32, 30;
	add.s64 	%rd34, %rd1, %rd33;
	ld.global.f32 	%f18, [%rd34];
	cvt.s64.s32 	%rd35, %r43;
	add.s64 	%rd36, %rd2, %rd35;
	ld.global.u8 	%rs9, [%rd36];
	setp.eq.s16 	%p7, %rs9, 0;
	mul.f32 	%f19, %f18, %f16;
	selp.f32 	%f47, %f15, %f19, %p7;
	max.f32 	%f48, %f47, 0fFF800000;
$L__BB355_6:
	mov.f32 	%f49, 0fFF800000;
	mov.f32 	%f50, %f49;
	@%p3 bra 	$L__BB355_8;
	setp.eq.s64 	%p9, %rd17, 1;
	setp.eq.s64 	%p10, %rd16, 1;
	setp.eq.s64 	%p11, %rd15, 1;
	mad.lo.s64 	%rd37, %rd21, %rd51, %rd21;
	add.s64 	%rd38, %rd37, %rd9;
	cvt.u32.u64 	%r44, %rd38;
	div.s32 	%r45, %r44, %r7;
	mul.lo.s32 	%r46, %r45, %r7;
	sub.s32 	%r47, %r44, %r46;
	div.s32 	%r48, %r47, %r8;
	mul.lo.s32 	%r49, %r48, %r8;
	sub.s32 	%r50, %r47, %r49;
	selp.b32 	%r51, 0, %r45, %p11;
	selp.b32 	%r52, 0, %r48, %p10;
	selp.b32 	%r53, 0, %r50, %p9;
	mul.lo.s32 	%r54, %r10, %r51;
	mad.lo.s32 	%r55, %r11, %r52, %r54;
	mad.lo.s32 	%r56, %r12, %r53, %r55;
	shl.b64 	%rd39, %rd38, 32;
	shr.s64 	%rd40, %rd39, 30;
	add.s64 	%rd41, %rd1, %rd40;
	ld.global.f32 	%f21, [%rd41];
	cvt.s64.s32 	%rd42, %r56;
	add.s64 	%rd43, %rd2, %rd42;
	ld.global.u8 	%rs10, [%rd43];
	setp.eq.s16 	%p12, %rs10, 0;
	mul.f32 	%f22, %f21, %f16;
	selp.f32 	%f49, %f15, %f22, %p12;
	max.f32 	%f50, %f49, 0fFF800000;
$L__BB355_8:
	sub.f32 	%f23, %f47, %f48;
	fma.rn.f32 	%f24, %f23, 0f3BBB989D, 0f3F000000;
	cvt.sat.f32.f32 	%f25, %f24;
	mov.f32 	%f26, 0f4B400001;
	mov.f32 	%f27, 0f437C0000;
	fma.rm.f32 	%f28, %f25, %f27, %f26;
	add.f32 	%f29, %f28, 0fCB40007F;
	neg.f32 	%f30, %f29;
	fma.rn.f32 	%f31, %f23, 0f3FB8AA3B, %f30;
	fma.rn.f32 	%f32, %f23, 0f32A57060, %f31;
	mov.b32 	%r57, %f28;
	shl.b32 	%r58, %r57, 23;
	mov.b32 	%f33, %r58;
	ex2.approx.ftz.f32 	%f34, %f32;
	mul.f32 	%f35, %f34, %f33;
	add.f32 	%f36, %f35, 0f00000000;
	sub.f32 	%f37, %f49, %f50;
	fma.rn.f32 	%f38, %f37, 0f3BBB989D, 0f3F000000;
	cvt.sat.f32.f32 	%f39, %f38;
	fma.rm.f32 	%f40, %f39, %f27, %f26;
	add.f32 	%f41, %f40, 0fCB40007F;
	neg.f32 	%f42, %f41;
	fma.rn.f32 	%f43, %f37, 0f3FB8AA3B, %f42;
	fma.rn.f32 	%f44, %f37, 0f32A57060, %f43;
	mov.b32 	%r59, %f40;
	shl.b32 	%r60, %r59, 23;
	mov.b32 	%f45, %r60;
	ex2.approx.ftz.f32 	%f46, %f44;
	mul.f32 	%f11, %f46, %f45;
	add.f32 	%f12, %f11, 0f00000000;
	div.rn.f32 	%f13, %f35, %f36;
	@%p3 bra 	$L__BB355_10;
	mad.lo.s64 	%rd44, %rd51, %rd7, %rd9;
	shl.b64 	%rd45, %rd44, 2;
	add.s64 	%rd46, %rd6, %rd45;
	st.global.f32 	[%rd46], %f13;
$L__BB355_10:
	div.rn.f32 	%f14, %f11, %f12;
	@%p3 bra 	$L__BB355_12;
	mad.lo.s64 	%rd47, %rd7, %rd51, %rd7;
	add.s64 	%rd48, %rd47, %rd9;
	shl.b64 	%rd49, %rd48, 2;
	add.s64 	%rd50, %rd6, %rd49;
	st.global.f32 	[%rd50], %f14;
$L__BB355_12:
	add.s64 	%rd51, %rd51, %rd10;
	setp.lt.s64 	%p15, %rd51, %rd22;
	@%p15 bra 	$L__BB355_4;
$L__BB355_13:
	ret;

}
	// .globl	_Z15SoftmaxWarpImplI22BroadcastScaleMaskLoadIffbLm3EiE11DirectStoreIffEfLi1ELi1ELi1ELi1ELb0EL9Algorithm0EEvT_T0_ll
.visible .entry _Z15SoftmaxWarpImplI22BroadcastScaleMaskLoadIffbLm3EiE11DirectStoreIffEfLi1ELi1ELi1ELi1ELb0EL9Algorithm0EEvT_T0_ll(
	.param .align 8 .b8 _Z15SoftmaxWarpImplI22BroadcastScaleMaskLoadIffbLm3EiE11DirectStoreIffEfLi1ELi1ELi1ELi1ELb0EL9Algorithm0EEvT_T0_ll_param_0[112],
	.param .align 8 .b8 _Z15SoftmaxWarpImplI22BroadcastScaleMaskLoadIffbLm3EiE11DirectStoreIffEfLi1ELi1ELi1ELi1ELb0EL9Algorithm0EEvT_T0_ll_param_1[16],
	.param .u64 _Z15SoftmaxWarpImplI22BroadcastScaleMaskLoadIffbLm3EiE11DirectStoreIffEfLi1ELi1ELi1ELi1ELb0EL9Algorithm0EEvT_T0_ll_param_2,
	.param .u64 _Z15SoftmaxWarpImplI22BroadcastScaleMaskLoadIffbLm3EiE11DirectStoreIffEfLi1ELi1ELi1ELi1ELb0EL9Algorithm0EEvT_T0_ll_param_3
)
{
	.reg .pred 	%p<17>;
	.reg .b16 	%rs<12>;
	.reg .b32 	%r<77>;
	.reg .b32 	%f<60>;
	.reg .b64 	%rd<75>;

	ld.param.v2.f32 	{%f3, %f4}, [_Z15SoftmaxWarpImplI22BroadcastScaleMaskLoadIffbLm3EiE11DirectStoreIffEfLi1ELi1ELi1ELi1ELb0EL9Algorithm0EEvT_T0_ll_param_0+104];
	ld.param.u64 	%rd29, [_Z15SoftmaxWarpImplI22BroadcastScaleMaskLoadIffbLm3EiE11DirectStoreIffEfLi1ELi1ELi1ELi1ELb0EL9Algorithm0EEvT_T0_ll_param_0+96];
	ld.param.u32 	%r11, [_Z15SoftmaxWarpImplI22BroadcastScaleMaskLoadIffbLm3EiE11DirectStoreIffEfLi1ELi1ELi1ELi1ELb0EL9Algorithm0EEvT_T0_ll_param_0+80];
	ld.param.v2.u32 	{%r9, %r10}, [_Z15SoftmaxWarpImplI22BroadcastScaleMaskLoadIffbLm3EiE11DirectStoreIffEfLi1ELi1ELi1ELi1ELb0EL9Algorithm0EEvT_T0_ll_param_0+72];
	ld.param.v2.u32 	{%r6, %r7}, [_Z15SoftmaxWarpImplI22BroadcastScaleMaskLoadIffbLm3EiE11DirectStoreIffEfLi1ELi1ELi1ELi1ELb0EL9Algorithm0EEvT_T0_ll_param_0+48];
	ld.param.u64 	%rd25, [_Z15SoftmaxWarpImplI22BroadcastScaleMaskLoadIffbLm3EiE11DirectStoreIffEfLi1ELi1ELi1ELi1ELb0EL9Algorithm0EEvT_T0_ll_param_0+32];
	ld.param.u64 	%rd24, [_Z15SoftmaxWarpImplI22BroadcastScaleMaskLoadIffbLm3EiE11DirectStoreIffEfLi1ELi1ELi1ELi1ELb0EL9Algorithm0EEvT_T0_ll_param_0+24];
	ld.param.u64 	%rd23, [_Z15SoftmaxWarpImplI22BroadcastScaleMaskLoadIffbLm3EiE11DirectStoreIffEfLi1ELi1ELi1ELi1ELb0EL9Algorithm0EEvT_T0_ll_param_0+16];
	ld.param.u64 	%rd7, [_Z15SoftmaxWarpImplI22BroadcastScaleMaskLoadIffbLm3EiE11DirectStoreIffEfLi1ELi1ELi1ELi1ELb0EL9Algorithm0EEvT_T0_ll_param_1+8];
	ld.param.u64 	%rd31, [_Z15SoftmaxWarpImplI22BroadcastScaleMaskLoadIffbLm3EiE11DirectStoreIffEfLi1ELi1ELi1ELi1ELb0EL9Algorithm0EEvT_T0_ll_param_1];
	ld.param.u64 	%rd22, [_Z15SoftmaxWarpImplI22BroadcastScaleMaskLoadIffbLm3EiE11DirectStoreIffEfLi1ELi1ELi1ELi1ELb0EL9Algorithm0EEvT_T0_ll_param_0+8];
	ld.param.u64 	%rd21, [_Z15SoftmaxWarpImplI22BroadcastScaleMaskLoadIffbLm3EiE11DirectStoreIffEfLi1ELi1ELi1ELi1ELb0EL9Algorithm0EEvT_T0_ll_param_0];
	ld.param.u64 	%rd30, [_Z15SoftmaxWarpImplI22BroadcastScaleMaskLoadIffbLm3EiE11DirectStoreIffEfLi1ELi1ELi1ELi1ELb0EL9Algorithm0EEvT_T0_ll_param_2];
	ld.param.u64 	%rd32, [_Z15SoftmaxWarpImplI22BroadcastScaleMaskLoadIffbLm3EiE11DirectStoreIffEfLi1ELi1ELi1ELi1ELb0EL9Algorithm0EEvT_T0_ll_param_3];
	cvta.to.global.u64 	%rd1, %rd21;
	cvta.to.global.u64 	%rd2, %rd22;
	cvta.to.global.u64 	%rd6, %rd31;
	setp.lt.s64 	%p1, %rd32, 2;
	@%p1 bra 	$L__BB356_2;
	mov.u64 	%rd33, $str;
	cvta.global.u64 	%rd34, %rd33;
	mov.u64 	%rd35, $str$1;
	cvta.global.u64 	%rd36, %rd35;
	mov.u64 	%rd37, __unnamed_347;
	cvta.global.u64 	%rd38, %rd37;
	{ // callseq 346, 0
	.param .b64 param0;
	st.param.b64 	[param0], %rd34;
	.param .b64 param1;
	st.param.b64 	[param1], %rd36;
	.param .b32 param2;
	st.param.b32 	[param2], 219;
	.param .b64 param3;
	st.param.b64 	[param3], %rd38;
	.param .b64 param4;
	st.param.b64 	[param4], 1;
	call.uni 
	__assertfail, 
	(
	param0, 
	param1, 
	param2, 
	param3, 
	param4
	);
	} // callseq 346
$L__BB356_2:
	mov.u32 	%r22, %ctaid.x;
	mov.u32 	%r23, %ntid.y;
	mov.u32 	%r24, %tid.y;
	mad.lo.s32 	%r25, %r22, %r23, %r24;
	mov.u32 	%r26, %nctaid.x;
	mul.lo.s32 	%r27, %r26, %r23;
	cvt.s64.s32 	%rd8, %r27;
	cvt.s64.s32 	%rd74, %r25;
	setp.le.s64 	%p2, %rd30, %rd74;
	@%p2 bra 	$L__BB356_10;
	mov.u32 	%r28, %tid.x;
	cvt.u64.u32 	%rd10, %r28;
	add.s64 	%rd11, %rd8, %rd74;
	max.s64 	%rd39, %rd30, %rd11;
	setp.lt.s64 	%p3, %rd11, %rd30;
	selp.u64 	%rd12, 1, 0, %p3;
	add.s64 	%rd40, %rd11, %rd12;
	sub.s64 	%rd13, %rd39, %rd40;
	or.b64  	%rd41, %rd13, %rd8;
	and.b64  	%rd42, %rd41, -4294967296;
	setp.ne.s64 	%p4, %rd42, 0;
	@%p4 bra 	$L__BB356_5;
	cvt.u32.u64 	%r29, %rd8;
	cvt.u32.u64 	%r30, %rd13;
	div.u32 	%r31, %r30, %r29;
	cvt.u64.u32 	%rd72, %r31;
	bra.uni 	$L__BB356_6;
$L__BB356_5:
	div.u64 	%rd72, %rd13, %rd8;
$L__BB356_6:
	add.s64 	%rd17, %rd72, %rd12;
	and.b64  	%rd43, %rd17, 1;
	setp.eq.b64 	%p5, %rd43, 1;
	@%p5 bra 	$L__BB356_8;
	mad.lo.s64 	%rd44, %rd29, %rd74, %rd10;
	cvt.u32.u64 	%r32, %rd44;
	div.s32 	%r33, %r32, %r6;
	mul.lo.s32 	%r34, %r33, %r6;
	sub.s32 	%r35, %r32, %r34;
	div.s32 	%r36, %r35, %r7;
	mul.lo.s32 	%r37, %r36, %r7;
	sub.s32 	%r38, %r35, %r37;
	setp.eq.s64 	%p6, %rd23, 1;
	selp.b32 	%r39, 0, %r33, %p6;
	setp.eq.s64 	%p7, %rd24, 1;
	selp.b32 	%r40, 0, %r36, %p7;
	setp.eq.s64 	%p8, %rd25, 1;
	selp.b32 	%r41, 0, %r38, %p8;
	mul.lo.s32 	%r42, %r9, %r39;
	mad.lo.s32 	%r43, %r10, %r40, %r42;
	mad.lo.s32 	%r44, %r11, %r41, %r43;
	shl.b64 	%rd45, %rd44, 32;
	shr.s64 	%rd46, %rd45, 30;
	add.s64 	%rd47, %rd1, %rd46;
	ld.global.f32 	%f5, [%rd47];
	cvt.s64.s32 	%rd48, %r44;
	add.s64 	%rd49, %rd2, %rd48;
	ld.global.u8 	%rs9, [%rd49];
	setp.eq.s16 	%p9, %rs9, 0;
	mul.f32 	%f6, %f5, %f4;
	selp.f32 	%f7, %f3, %f6, %p9;
	max.f32 	%f8, %f7, 0fFF800000;
	sub.f32 	%f9, %f7, %f8;
	fma.rn.f32 	%f10, %f9, 0f3BBB989D, 0f3F000000;
	cvt.sat.f32.f32 	%f11, %f10;
	mov.f32 	%f12, 0f4B400001;
	mov.f32 	%f13, 0f437C0000;
	fma.rm.f32 	%f14, %f11, %f13, %f12;
	add.f32 	%f15, %f14, 0fCB40007F;
	neg.f32 	%f16, %f15;
	fma.rn.f32 	%f17, %f9, 0f3FB8AA3B, %f16;
	fma.rn.f32 	%f18, %f9, 0f32A57060, %f17;
	mov.b32 	%r45, %f14;
	shl.b32 	%r46, %r45, 23;
	mov.b32 	%f19, %r46;
	ex2.approx.ftz.f32 	%f20, %f18;
	mul.f32 	%f21, %f20, %f19;
	add.f32 	%f22, %f21, 0f00000000;
	div.rn.f32 	%f23, %f21, %f22;
	mad.lo.s64 	%rd50, %rd7, %rd74, %rd10;
	shl.b64 	%rd51, %rd50, 2;
	add.s64 	%rd52, %rd6, %rd51;
	st.global.f32 	[%rd52], %f23;
	mov.u64 	%rd74, %rd11;
$L__BB356_8:
	setp.eq.s64 	%p10, %rd17, 0;
	@%p10 bra 	$L__BB356_10;
$L__BB356_9:
	setp.eq.s64 	%p11, %rd25, 1;
	setp.eq.s64 	%p12, %rd24, 1;
	setp.eq.s64 	%p13, %rd23, 1;
	mad.lo.s64 	%rd53, %rd29, %rd74, %rd10;
	cvt.u32.u64 	%r47, %rd53;
	div.s32 	%r48, %r47, %r6;
	mul.lo.s32 	%r49, %r48, %r6;
	sub.s32 	%r50, %r47, %r49;
	div.s32 	%r51, %r50, %r7;
	mul.lo.s32 	%r52, %r51, %r7;
	sub.s32 	%r53, %r50, %r52;
	selp.b32 	%r54, 0, %r48, %p13;
	selp.b32 	%r55, 0, %r51, %p12;
	selp.b32 	%r56, 0, %r53, %p11;
	mul.lo.s32 	%r57, %r9, %r54;
	mad.lo.s32 	%r58, %r10, %r55, %r57;
	mad.lo.s32 	%r59, %r11, %r56, %r58;
	shl.b64 	%rd54, %rd53, 32;
	shr.s64 	%rd55, %rd54, 30;
	add.s64 	%rd56, %rd1, %rd55;
	ld.global.f32 	%f24, [%rd56];
	cvt.s64.s32 	%rd57, %r59;
	add.s64 	%rd58, %rd2, %rd57;
	ld.global.u8 	%rs10, [%rd58];
	setp.eq.s16 	%p14, %rs10, 0;
	mul.f32 	%f25, %f24, %f4;
	selp.f32 	%f26, %f3, %f25, %p14;
	max.f32 	%f27, %f26, 0fFF800000;
	sub.f32 	%f28, %f26, %f27;
	fma.rn.f32 	%f29, %f28, 0f3BBB989D, 0f3F000000;
	cvt.sat.f32.f32 	%f30, %f29;
	mov.f32 	%f31, 0f4B400001;
	mov.f32 	%f32, 0f437C0000;
	fma.rm.f32 	%f33, %f30, %f32, %f31;
	add.f32 	%f34, %f33, 0fCB40007F;
	neg.f32 	%f35, %f34;
	fma.rn.f32 	%f36, %f28, 0f3FB8AA3B, %f35;
	fma.rn.f32 	%f37, %f28, 0f32A57060, %f36;
	mov.b32 	%r60, %f33;
	shl.b32 	%r61, %r60, 23;
	mov.b32 	%f38, %r61;
	ex2.approx.ftz.f32 	%f39, %f37;
	mul.f32 	%f40, %f39, %f38;
	add.f32 	%f41, %f40, 0f00000000;
	div.rn.f32 	%f42, %f40, %f41;
	mad.lo.s64 	%rd59, %rd74, %rd7, %rd10;
	shl.b64 	%rd60, %rd59, 2;
	add.s64 	%rd61, %rd6, %rd60;
	st.global.f32 	[%rd61], %f42;
	add.s64 	%rd62, %rd74, %rd8;
	mad.lo.s64 	%rd63, %rd29, %rd62, %rd10;
	cvt.u32.u64 	%r62, %rd63;
	div.s32 	%r63, %r62, %r6;
	mul.lo.s32 	%r64, %r63, %r6;
	sub.s32 	%r65, %r62, %r64;
	div.s32 	%r66, %r65, %r7;
	mul.lo.s32 	%r67, %r66, %r7;
	sub.s32 	%r68, %r65, %r67;
	selp.b32 	%r69, 0, %r63, %p13;
	selp.b32 	%r70, 0, %r66, %p12;
	selp.b32 	%r71, 0, %r68, %p11;
	mul.lo.s32 	%r72, %r9, %r69;
	mad.lo.s32 	%r73, %r10, %r70, %r72;
	mad.lo.s32 	%r74, %r11, %r71, %r73;
	shl.b64 	%rd64, %rd63, 32;
	shr.s64 	%rd65, %rd64, 30;
	add.s64 	%rd66, %rd1, %rd65;
	ld.global.f32 	%f43, [%rd66];
	cvt.s64.s32 	%rd67, %r74;
	add.s64 	%rd68, %rd2, %rd67;
	ld.global.u8 	%rs11, [%rd68];
	setp.eq.s16 	%p15, %rs11, 0;
	mul.f32 	%f44, %f43, %f4;
	selp.f32 	%f45, %f3, %f44, %p15;
	max.f32 	%f46, %f45, 0fFF800000;
	sub.f32 	%f47, %f45, %f46;
	fma.rn.f32 	%f48, %f47, 0f3BBB989D, 0f3F000000;
	cvt.sat.f32.f32 	%f49, %f48;
	fma.rm.f32 	%f50, %f49, %f32, %f31;
	add.f32 	%f51, %f50, 0fCB40007F;
	neg.f32 	%f52, %f51;
	fma.rn.f32 	%f53, %f47, 0f3FB8AA3B, %f52;
	fma.rn.f32 	%f54, %f47, 0f32A57060, %f53;
	mov.b32 	%r75, %f50;
	shl.b32 	%r76, %r75, 23;
	mov.b32 	%f55, %r76;
	ex2.approx.ftz.f32 	%f56, %f54;
	mul.f32 	%f57, %f56, %f55;
	add.f32 	%f58, %f57, 0f00000000;
	div.rn.f32 	%f59, %f57, %f58;
	mad.lo.s64 	%rd69, %rd62, %rd7, %rd10;
	shl.b64 	%rd70, %rd69, 2;
	add.s64 	%rd71, %rd6, %rd70;
	st.global.f32 	[%rd71], %f59;
	add.s64 	%rd74, %rd62, %rd8;
	setp.lt.s64 	%p16, %rd74, %rd30;
	@%p16 bra 	$L__BB356_9;
$L__BB356_10:
	ret;

}
	// .globl	_Z15SoftmaxWarpImplI22BroadcastScaleMaskLoadIffbLm3EiE11DirectStoreIffEfLi1ELi1ELi1ELi1ELb1EL9Algorithm0EEvT_T0_ll
.visible .entry _Z15SoftmaxWarpImplI22BroadcastScaleMaskLoadIffbLm3EiE11DirectStoreIffEfLi1ELi1ELi1ELi1ELb1EL9Algorithm0EEvT_T0_ll(
	.param .align 8 .b8 _Z15SoftmaxWarpImplI22BroadcastScaleMaskLoadIffbLm3EiE11DirectStoreIffEfLi1ELi1ELi1ELi1ELb1EL9Algorithm0EEvT_T0_ll_param_0[112],
	.param .align 8 .b8 _Z15SoftmaxWarpImplI22BroadcastScaleMaskLoadIffbLm3EiE11DirectStoreIffEfLi1ELi1ELi1ELi1ELb1EL9Algorithm0EEvT_T0_ll_param_1[16],
	.param .u64 _Z15SoftmaxWarpImplI22BroadcastScaleMaskLoadIffbLm3EiE11DirectStoreIffEfLi1ELi1ELi1ELi1ELb1EL9Algorithm0EEvT_T0_ll_param_2,
	.param .u64 _Z15SoftmaxWarpImplI22BroadcastScaleMaskLoadIffbLm3EiE11DirectStoreIffEfLi1ELi1ELi1ELi1ELb1EL9Algorithm0EEvT_T0_ll_param_3
)
{
	.reg .pred 	%p<26>;
	.reg .b16 	%rs<12>;
	.reg .b32 	%r<77>;
	.reg .b32 	%f<77>;
	.reg .b64 	%rd<74>;

	ld.param.v2.f32 	{%f18, %f19}, [_Z15SoftmaxWarpImplI22BroadcastScaleMaskLoadIffbLm3EiE11DirectStoreIffEfLi1ELi1ELi1ELi1ELb1EL9Algorithm0EEvT_T0_ll_param_0+104];
	ld.param.u64 	%rd29, [_Z15SoftmaxWarpImplI22BroadcastScaleMaskLoadIffbLm3EiE11DirectStoreIffEfLi1ELi1ELi1ELi1ELb1EL9Algorithm0EEvT_T0_ll_param_0+96];
	ld.param.u32 	%r11, [_Z15SoftmaxWarpImplI22BroadcastScaleMaskLoadIffbLm3EiE11DirectStoreIffEfLi1ELi1ELi1ELi1ELb1EL9Algorithm0EEvT_T0_ll_param_0+80];
	ld.param.v2.u32 	{%r9, %r10}, [_Z15SoftmaxWarpImplI22BroadcastScaleMaskLoadIffbLm3EiE11DirectStoreIffEfLi1ELi1ELi1ELi1ELb1EL9Algorithm0EEvT_T0_ll_param_0+72];
	ld.param.v2.u32 	{%r6, %r7}, [_Z15SoftmaxWarpImplI22BroadcastScaleMaskLoadIffbLm3EiE11DirectStoreIffEfLi1ELi1ELi1ELi1ELb1EL9Algorithm0EEvT_T0_ll_param_0+48];
	ld.param.u64 	%rd25, [_Z15SoftmaxWarpImplI22BroadcastScaleMaskLoadIffbLm3EiE11DirectStoreIffEfLi1ELi1ELi1ELi1ELb1EL9Algorithm0EEvT_T0_ll_param_0+32];
	ld.param.u64 	%rd24, [_Z15SoftmaxWarpImplI22BroadcastScaleMaskLoadIffbLm3EiE11DirectStoreIffEfLi1ELi1ELi1ELi1ELb1EL9Algorithm0EEvT_T0_ll_param_0+24];
	ld.param.u64 	%rd23, [_Z15SoftmaxWarpImplI22BroadcastScaleMaskLoadIffbLm3EiE11DirectStoreIffEfLi1ELi1ELi1ELi1ELb1EL9Algorithm0EEvT_T0_ll_param_0+16];
	ld.param.u64 	%rd6, [_Z15SoftmaxWarpImplI22BroadcastScaleMaskLoadIffbLm3EiE11DirectStoreIffEfLi1ELi1ELi1ELi1ELb1EL9Algorithm0EEvT_T0_ll_param_1+8];
	ld.param.u64 	%rd32, [_Z15SoftmaxWarpImplI22BroadcastScaleMaskLoadIffbLm3EiE11DirectStoreIffEfLi1ELi1ELi1ELi1ELb1EL9Algorithm0EEvT_T0_ll_param_1];
	ld.param.u64 	%rd22, [_Z15SoftmaxWarpImplI22BroadcastScaleMaskLoadIffbLm3EiE11DirectStoreIffEfLi1ELi1ELi1ELi1ELb1EL9Algorithm0EEvT_T0_ll_param_0+8];
	ld.param.u64 	%rd21, [_Z15SoftmaxWarpImplI22BroadcastScaleMaskLoadIffbLm3EiE11DirectStoreIffEfLi1ELi1ELi1ELi1ELb1EL9Algorithm0EEvT_T0_ll_param_0];
	ld.param.u64 	%rd30, [_Z15SoftmaxWarpImplI22BroadcastScaleMaskLoadIffbLm3EiE11DirectStoreIffEfLi1ELi1ELi1ELi1ELb1EL9Algorithm0EEvT_T0_ll_param_2];
	ld.param.u64 	%rd31, [_Z15SoftmaxWarpImplI22BroadcastScaleMaskLoadIffbLm3EiE11DirectStoreIffEfLi1ELi1ELi1ELi1ELb1EL9Algorithm0EEvT_T0_ll_param_3];
	cvta.to.global.u64 	%rd1, %rd21;
	cvta.to.global.u64 	%rd2, %rd22;
	cvta.to.global.u64 	%rd5, %rd32;
	setp.lt.s64 	%p1, %rd31, 2;
	@%p1 bra 	$L__BB357_2;
	mov.u64 	%rd33, $str;
	cvta.global.u64 	%rd34, %rd33;
	mov.u64 	%rd35, $str$1;
	cvta.global.u64 	%rd36, %rd35;
	mov.u64 	%rd37, __unnamed_348;
	cvta.global.u64 	%rd38, %rd37;
	{ // callseq 347, 0
	.param .b64 param0;
	st.param.b64 	[param0], %rd34;
	.param .b64 param1;
	st.param.b64 	[param1], %rd36;
	.param .b32 param2;
	st.param.b32 	[param2], 219;
	.param .b64 param3;
	st.param.b64 	[param3], %rd38;
	.param .b64 param4;
	st.param.b64 	[param4], 1;
	call.uni 
	__assertfail, 
	(
	param0, 
	param1, 
	param2, 
	param3, 
	param4
	);
	} // callseq 347
$L__BB357_2:
	mov.u32 	%r22, %ctaid.x;
	mov.u32 	%r23, %ntid.y;
	mov.u32 	%r24, %tid.y;
	mad.lo.s32 	%r25, %r22, %r23, %r24;
	mov.u32 	%r26, %nctaid.x;
	mul.lo.s32 	%r27, %r26, %r23;
	cvt.s64.s32 	%rd7, %r27;
	cvt.s64.s32 	%rd8, %r25;
	setp.le.s64 	%p2, %rd30, %rd8;
	@%p2 bra 	$L__BB357_21;
	mov.u32 	%r28, %tid.x;
	cvt.u64.u32 	%rd9, %r28;
	add.s64 	%rd10, %rd7, %rd8;
	max.s64 	%rd39, %rd30, %rd10;
	setp.lt.s64 	%p3, %rd10, %rd30;
	selp.u64 	%rd11, 1, 0, %p3;
	add.s64 	%rd40, %rd10, %rd11;
	sub.s64 	%rd12, %rd39, %rd40;
	or.b64  	%rd41, %rd12, %rd7;
	and.b64  	%rd42, %rd41, -4294967296;
	setp.ne.s64 	%p4, %rd42, 0;
	@%p4 bra 	$L__BB357_5;
	cvt.u32.u64 	%r29, %rd7;
	cvt.u32.u64 	%r30, %rd12;
	div.u32 	%r31, %r30, %r29;
	cvt.u64.u32 	%rd71, %r31;
	bra.uni 	$L__BB357_6;
$L__BB357_5:
	div.u64 	%rd71, %rd12, %rd7;
$L__BB357_6:
	add.s64 	%rd16, %rd71, %rd11;
	and.b64  	%rd43, %rd16, 1;
	setp.eq.b64 	%p5, %rd43, 1;
	mov.u64 	%rd73, %rd8;
	@%p5 bra 	$L__BB357_11;
	setp.le.s64 	%p6, %rd31, %rd9;
	mov.f32 	%f71, 0fFF800000;
	mov.f32 	%f72, %f71;
	@%p6 bra 	$L__BB357_9;
	mad.lo.s64 	%rd44, %rd29, %rd8, %rd9;
	cvt.u32.u64 	%r32, %rd44;
	div.s32 	%r33, %r32, %r6;
	mul.lo.s32 	%r34, %r33, %r6;
	sub.s32 	%r35, %r32, %r34;
	div.s32 	%r36, %r35, %r7;
	mul.lo.s32 	%r37, %r36, %r7;
	sub.s32 	%r38, %r35, %r37;
	setp.eq.s64 	%p7, %rd23, 1;
	selp.b32 	%r39, 0, %r33, %p7;
	setp.eq.s64 	%p8, %rd24, 1;
	selp.b32 	%r40, 0, %r36, %p8;
	setp.eq.s64 	%p9, %rd25, 1;
	selp.b32 	%r41, 0, %r38, %p9;
	mul.lo.s32 	%r42, %r9, %r39;
	mad.lo.s32 	%r43, %r10, %r40, %r42;
	mad.lo.s32 	%r44, %r11, %r41, %r43;
	shl.b64 	%rd45, %rd44, 32;
	shr.s64 	%rd46, %rd45, 30;
	add.s64 	%rd47, %rd1, %rd46;
	ld.global.f32 	%f21, [%rd47];
	cvt.s64.s32 	%rd48, %r44;
	add.s64 	%rd49, %rd2, %rd48;
	ld.global.u8 	%rs9, [%rd49];
	setp.eq.s16 	%p10, %rs9, 0;
	mul.f32 	%f22, %f21, %f19;
	selp.f32 	%f71, %f18, %f22, %p10;
	max.f32 	%f72, %f71, 0fFF800000;
$L__BB357_9:
	sub.f32 	%f23, %f71, %f72;
	fma.rn.f32 	%f24, %f23, 0f3BBB989D, 0f3F000000;
	cvt.sat.f32.f32 	%f25, %f24;
	mov.f32 	%f26, 0f4B400001;
	mov.f32 	%f27, 0f437C0000;
	fma.rm.f32 	%f28, %f25, %f27, %f26;
	add.f32 	%f29, %f28, 0fCB40007F;
	neg.f32 	%f30, %f29;
	fma.rn.f32 	%f31, %f23, 0f3FB8AA3B, %f30;
	fma.rn.f32 	%f32, %f23, 0f32A57060, %f31;
	mov.b32 	%r45, %f28;
	shl.b32 	%r46, %r45, 23;
	mov.b32 	%f33, %r46;
	ex2.approx.ftz.f32 	%f34, %f32;
	mul.f32 	%f35, %f34, %f33;
	add.f32 	%f36, %f35, 0f00000000;
	div.rn.f32 	%f7, %f35, %f36;
	mov.u64 	%rd73, %rd10;
	@%p6 bra 	$L__BB357_11;
	mad.lo.s64 	%rd50, %rd6, %rd8, %rd9;
	shl.b64 	%rd51, %rd50, 2;
	add.s64 	%rd52, %rd5, %rd51;
	st.global.f32 	[%rd52], %f7;
$L__BB357_11:
	setp.eq.s64 	%p12, %rd16, 0;
	@%p12 bra 	$L__BB357_21;
$L__BB357_12:
	setp.le.s64 	%p13, %rd31, %rd9;
	mov.f32 	%f73, 0fFF800000;
	mov.f32 	%f74, %f73;
	@%p13 bra 	$L__BB357_14;
	setp.eq.s64 	%p14, %rd25, 1;
	setp.eq.s64 	%p15, %rd24, 1;
	setp.eq.s64 	%p16, %rd23, 1;
	mad.lo.s64 	%rd53, %rd29, %rd73, %rd9;
	cvt.u32.u64 	%r47, %rd53;
	div.s32 	%r48, %r47, %r6;
	mul.lo.s32 	%r49, %r48, %r6;
	sub.s32 	%r50, %r47, %r49;
	div.s32 	%r51, %r50, %r7;
	mul.lo.s32 	%r52, %r51, %r7;
	sub.s32 	%r53, %r50, %r52;
	selp.b32 	%r54, 0, %r48, %p16;
	selp.b32 	%r55, 0, %r51, %p15;
	selp.b32 	%r56, 0, %r53, %p14;
	mul.lo.s32 	%r57, %r9, %r54;
	mad.lo.s32 	%r58, %r10, %r55, %r57;
	mad.lo.s32 	%r59, %r11, %r56, %r58;
	shl.b64 	%rd54, %rd53, 32;
	shr.s64 	%rd55, %rd54, 30;
	add.s64 	%rd56, %rd1, %rd55;
	ld.global.f32 	%f38, [%rd56];
	cvt.s64.s32 	%rd57, %r59;
	add.s64 	%rd58, %rd2, %rd57;
	ld.global.u8 	%rs10, [%rd58];
	setp.eq.s16 	%p17, %rs10, 0;
	mul.f32 	%f39, %f38, %f19;
	selp.f32 	%f73, %f18, %f39, %p17;
	max.f32 	%f74, %f73, 0fFF800000;
$L__BB357_14:
	sub.f32 	%f40, %f73, %f74;
	fma.rn.f32 	%f41, %f40, 0f3BBB989D, 0f3F000000;
	cvt.sat.f32.f32 	%f42, %f41;
	mov.f32 	%f43, 0f4B400001;
	mov.f32 	%f44, 0f437C0000;
	fma.rm.f32 	%f45, %f42, %f44, %f43;
	add.f32 	%f46, %f45, 0fCB40007F;
	neg.f32 	%f47, %f46;
	fma.rn.f32 	%f48, %f40, 0f3FB8AA3B, %f47;
	fma.rn.f32 	%f49, %f40, 0f32A57060, %f48;
	mov.b32 	%r60, %f45;
	shl.b32 	%r61, %r60, 23;
	mov.b32 	%f50, %r61;
	ex2.approx.ftz.f32 	%f51, %f49;
	mul.f32 	%f52, %f51, %f50;
	add.f32 	%f53, %f52, 0f00000000;
	div.rn.f32 	%f12, %f52, %f53;
	@%p13 bra 	$L__BB357_16;
	mad.lo.s64 	%rd59, %rd73, %rd6, %rd9;
	shl.b64 	%rd60, %rd59, 2;
	add.s64 	%rd61, %rd5, %rd60;
	st.global.f32 	[%rd61], %f12;
$L__BB357_16:
	add.s64 	%rd19, %rd73, %rd7;
	mov.f32 	%f75, 0fFF800000;
	mov.f32 	%f76, %f75;
	@%p13 bra 	$L__BB357_18;
	setp.eq.s64 	%p20, %rd25, 1;
	setp.eq.s64 	%p21, %rd24, 1;
	setp.eq.s64 	%p22, %rd23, 1;
	mad.lo.s64 	%rd62, %rd29, %rd19, %rd9;
	cvt.u32.u64 	%r62, %rd62;
	div.s32 	%r63, %r62, %r6;
	mul.lo.s32 	%r64, %r63, %r6;
	sub.s32 	%r65, %r62, %r64;
	div.s32 	%r66, %r65, %r7;
	mul.lo.s32 	%r67, %r66, %r7;
	sub.s32 	%r68, %r65, %r67;
	selp.b32 	%r69, 0, %r63, %p22;
	selp.b32 	%r70, 0, %r66, %p21;
	selp.b32 	%r71, 0, %r68, %p20;
	mul.lo.s32 	%r72, %r9, %r69;
	mad.lo.s32 	%r73, %r10, %r70, %r72;
	mad.lo.s32 	%r74, %r11, %r71, %r73;
	shl.b64 	%rd63, %rd62, 32;
	shr.s64 	%rd64, %rd63, 30;
	add.s64 	%rd65, %rd1, %rd64;
	ld.global.f32 	%f55, [%rd65];
	cvt.s64.s32 	%rd66, %r74;
	add.s64 	%rd67, %rd2, %rd66;
	ld.global.u8 	%rs11, [%rd67];
	setp.eq.s16 	%p23, %rs11, 0;
	mul.f32 	%f56, %f55, %f19;
	selp.f32 	%f75, %f18, %f56, %p23;
	max.f32 	%f76, %f75, 0fFF800000;
$L__BB357_18:
	sub.f32 	%f57, %f75, %f76;
	fma.rn.f32 	%f58, %f57, 0f3BBB989D, 0f3F000000;
	cvt.sat.f32.f32 	%f59, %f58;
	mov.f32 	%f60, 0f4B400001;
	mov.f32 	%f61, 0f437C0000;
	fma.rm.f32 	%f62, %f59, %f61, %f60;
	add.f32 	%f63, %f62, 0fCB40007F;
	neg.f32 	%f64, %f63;
	fma.rn.f32 	%f65, %f57, 0f3FB8AA3B, %f64;
	fma.rn.f32 	%f66, %f57, 0f32A57060, %f65;
	mov.b32 	%r75, %f62;
	shl.b32 	%r76, %r75, 23;
	mov.b32 	%f67, %r76;
	ex2.approx.ftz.f32 	%f68, %f66;
	mul.f32 	%f69, %f68, %f67;
	add.f32 	%f70, %f69, 0f00000000;
	div.rn.f32 	%f17, %f69, %f70;
	@%p13 bra 	$L__BB357_20;
	mad.lo.s64 	%rd68, %rd19, %rd6, %rd9;
	shl.b64 	%rd69, %rd68, 2;
	add.s64 	%rd70, %rd5, %rd69;
	st.global.f32 	[%rd70], %f17;
$L__BB357_20:
	add.s64 	%rd73, %rd19, %rd7;
	setp.lt.s64 	%p25, %rd73, %rd30;
	@%p25 bra 	$L__BB357_12;
$L__BB357_21:
	ret;

}
	// .globl	_Z15SoftmaxWarpImplI22BroadcastScaleMaskLoadIffbLm3EiE11DirectStoreIffEfLi1ELi1ELi2ELi2ELb0EL9Algorithm0EEvT_T0_ll
.visible .entry _Z15SoftmaxWarpImplI22BroadcastScaleMaskLoadIffbLm3EiE11DirectStoreIffEfLi1ELi1ELi2ELi2ELb0EL9Algorithm0EEvT_T0_ll(
	.param .align 8 .b8 _Z15SoftmaxWarpImplI22BroadcastScaleMaskLoadIffbLm3EiE11DirectStoreIffEfLi1ELi1ELi2ELi2ELb0EL9Algorithm0EEvT_T0_ll_param_0[112],
	.param .align 8 .b8 _Z15SoftmaxWarpImplI22BroadcastScaleMaskLoadIffbLm3EiE11DirectStoreIffEfLi1ELi1ELi2ELi2ELb0EL9Algorithm0EEvT_T0_ll_param_1[16],
	.param .u64 _Z15SoftmaxWarpImplI22BroadcastScaleMaskLoadIffbLm3EiE11DirectStoreIffEfLi1ELi1ELi2ELi2ELb0EL9Algorithm0EEvT_T0_ll_param_2,
	.param .u64 _Z15SoftmaxWarpImplI22BroadcastScaleMaskLoadIffbLm3EiE11DirectStoreIffEfLi1ELi1ELi2ELi2ELb0EL9Algorithm0EEvT_T0_ll_param_3
)
{
	.reg .pred 	%p<13>;
	.reg .b16 	%rs<11>;
	.reg .b32 	%r<69>;
	.reg .b32 	%f<49>;
	.reg .b64 	%rd<48>;

	ld.param.v2.f32 	{%f3, %f4}, [_Z15SoftmaxWarpImplI22BroadcastScaleMaskLoadIffbLm3EiE11DirectStoreIffEfLi1ELi1ELi2ELi2ELb0EL9Algorithm0EEvT_T0_ll_param_0+104];
	ld.param.u64 	%rd21, [_Z15SoftmaxWarpImplI22BroadcastScaleMaskLoadIffbLm3EiE11DirectStoreIffEfLi1ELi1ELi2ELi2ELb0EL9Algorithm0EEvT_T0_ll_param_0+96];
	ld.param.u32 	%r12, [_Z15SoftmaxWarpImplI22BroadcastScaleMaskLoadIffbLm3EiE11DirectStoreIffEfLi1ELi1ELi2ELi2ELb0EL9Algorithm0EEvT_T0_ll_param_0+80];
	ld.param.v2.u32 	{%r10, %r11}, [_Z15SoftmaxWarpImplI22BroadcastScaleMaskLoadIffbLm3EiE11DirectStoreIffEfLi1ELi1ELi2ELi2ELb0EL9Algorithm0EEvT_T0_ll_param_0+72];
	ld.param.v2.u32 	{%r7, %r8}, [_Z15SoftmaxWarpImplI22BroadcastScaleMaskLoadIffbLm3EiE11DirectStoreIffEfLi1ELi1ELi2ELi2ELb0EL9Algorithm0EEvT_T0_ll_param_0+48];
	ld.param.u64 	%rd17, [_Z15SoftmaxWarpImplI22BroadcastScaleMaskLoadIffbLm3EiE11DirectStoreIffEfLi1ELi1ELi2ELi2ELb0EL9Algorithm0EEvT_T0_ll_param_0+32];
	ld.param.u64 	%rd16, [_Z15SoftmaxWarpImplI22BroadcastScaleMaskLoadIffbLm3EiE11DirectStoreIffEfLi1ELi1ELi2ELi2ELb0EL9Algorithm0EEvT_T0_ll_param_0+24];
	ld.param.u64 	%rd15, [_Z15SoftmaxWarpImplI22BroadcastScaleMaskLoadIffbLm3EiE11DirectStoreIffEfLi1ELi1ELi2ELi2ELb0EL9Algorithm0EEvT_T0_ll_param_0+16];
	ld.param.u64 	%rd14, [_Z15SoftmaxWarpImplI22BroadcastScaleMaskLoadIffbLm3EiE11DirectStoreIffEfLi1ELi1ELi2ELi2ELb0EL9Algorithm0EEvT_T0_ll_param_0+8];
	ld.param.u64 	%rd13, [_Z15SoftmaxWarpImplI22BroadcastScaleMaskLoadIffbLm3EiE11DirectStoreIffEfLi1ELi1ELi2ELi2ELb0EL9Algorithm0EEvT_T0_ll_param_0];
	ld.param.u64 	%rd3, [_Z15SoftmaxWarpImplI22BroadcastScaleMaskLoadIffbLm3EiE11DirectStoreIffEfLi1ELi1ELi2ELi2ELb0EL9Algorithm0EEvT_T0_ll_param_1];
	ld.param.u64 	%rd4, [_Z15SoftmaxWarpImplI22BroadcastScaleMaskLoadIffbLm3EiE11DirectStoreIffEfLi1ELi1ELi2ELi2ELb0EL9Algorithm0EEvT_T0_ll_param_1+8];
	ld.param.u64 	%rd22, [_Z15SoftmaxWarpImplI22BroadcastScaleMaskLoadIffbLm3EiE11DirectStoreIffEfLi1ELi1ELi2ELi2ELb0EL9Algorithm0EEvT_T0_ll_param_2];
	ld.param.u64 	%rd23, [_Z15SoftmaxWarpImplI22BroadcastScaleMaskLoadIffbLm3EiE11DirectStoreIffEfLi1ELi1ELi2ELi2ELb0EL9Algorithm0EEvT_T0_ll_param_3];
	setp.lt.s64 	%p1, %rd23, 3;
	@%p1 bra 	$L__BB358_2;
	mov.u64 	%rd24, $str;
	cvta.global.u64 	%rd25, %rd24;
	mov.u64 	%rd26, $str$1;
	cvta.global.u64 	%rd27, %rd26;
	mov.u64 	%rd28, __unnamed_349;
	cvta.global.u64 	%rd29, %rd28;
	{ // callseq 348, 0
	.param .b64 param0;
	st.param.b64 	[param0], %rd25;
	.param .b64 param1;
	st.param.b64 	[param1], %rd27;
	.param .b32 param2;
	st.param.b32 	[param2], 219;
	.param .b64 param3;
	st.param.b64 	[param3], %rd29;
	.param .b64 param4;
	st.param.b64 	[param4], 1;
	call.uni 
	__assertfail, 
	(
	param0, 
	param1, 
	param2, 
	param3, 
	param4
	);
	} // callseq 348
$L__BB358_2:
	mov.u32 	%r23, %ctaid.x;
	mov.u32 	%r24, %ntid.y;
	mov.u32 	%r25, %tid.y;
	mad.lo.s32 	%r26, %r23, %r24, %r25;
	mov.u32 	%r27, %nctaid.x;
	mul.lo.s32 	%r28, %r24, %r27;
	shl.b32 	%r6, %r28, 1;
	shl.b32 	%r29, %r26, 1;
	cvt.s64.s32 	%rd47, %r29;
	setp.le.s64 	%p2, %rd22, %rd47;
	@%p2 bra 	$L__BB358_5;
	cvta.to.global.u64 	%rd6, %rd13;
	cvta.to.global.u64 	%rd7, %rd14;
	mov.u32 	%r30, %tid.x;
	cvt.u64.u32 	%rd8, %r30;
	cvta.to.global.u64 	%rd9, %rd3;
	cvt.s64.s32 	%rd10, %r6;
$L__BB358_4:
	setp.eq.s64 	%p3, %rd17, 1;
	setp.eq.s64 	%p4, %rd16, 1;
	setp.eq.s64 	%p5, %rd15, 1;
	mad.lo.s64 	%rd30, %rd21, %rd47, %rd8;
	cvt.u32.u64 	%r31, %rd30;
	div.s32 	%r32, %r31, %r7;
	mul.lo.s32 	%r33, %r32, %r7;
	sub.s32 	%r34, %r31, %r33;
	div.s32 	%r35, %r34, %r8;
	mul.lo.s32 	%r36, %r35, %r8;
	sub.s32 	%r37, %r34, %r36;
	selp.b32 	%r38, 0, %r32, %p5;
	selp.b32 	%r39, 0, %r35, %p4;
	selp.b32 	%r40, 0, %r37, %p3;
	mul.lo.s32 	%r41, %r10, %r38;
	mad.lo.s32 	%r42, %r11, %r39, %r41;
	mad.lo.s32 	%r43, %r12, %r40, %r42;
	shl.b64 	%rd31, %rd30, 32;
	shr.s64 	%rd32, %rd31, 30;
	add.s64 	%rd33, %rd6, %rd32;
	ld.global.f32 	%f5, [%rd33];
	cvt.s64.s32 	%rd34, %r43;
	add.s64 	%rd35, %rd7, %rd34;
	ld.global.u8 	%rs9, [%rd35];
	setp.eq.s16 	%p6, %rs9, 0;
	mul.f32 	%f6, %f5, %f4;
	selp.f32 	%f7, %f3, %f6, %p6;
	max.f32 	%f8, %f7, 0fFF800000;
	add.s64 	%rd36, %rd30, %rd21;
	cvt.u32.u64 	%r44, %rd36;
	div.s32 	%r45, %r44, %r7;
	mul.lo.s32 	%r46, %r45, %r7;
	sub.s32 	%r47, %r44, %r46;
	div.s32 	%r48, %r47, %r8;
	mul.lo.s32 	%r49, %r48, %r8;
	sub.s32 	%r50, %r47, %r49;
	selp.b32 	%r51, 0, %r45, %p5;
	selp.b32 	%r52, 0, %r48, %p4;
	selp.b32 	%r53, 0, %r50, %p3;
	mul.lo.s32 	%r54, %r10, %r51;
	mad.lo.s32 	%r55, %r11, %r52, %r54;
	mad.lo.s32 	%r56, %r12, %r53, %r55;
	shl.b64 	%rd37, %rd36, 32;
	shr.s64 	%rd38, %rd37, 30;
	add.s64 	%rd39, %rd6, %rd38;
	ld.global.f32 	%f9, [%rd39];
	cvt.s64.s32 	%rd40, %r56;
	add.s64 	%rd41, %rd7, %rd40;
	ld.global.u8 	%rs10, [%rd41];
	setp.eq.s16 	%p7, %rs10, 0;
	mul.f32 	%f10, %f9, %f4;
	selp.f32 	%f11, %f3, %f10, %p7;
	max.f32 	%f12, %f11, 0fFF800000;
	mov.b32 	%r57, %f8;
	shfl.sync.bfly.b32	%r58|%p8, %r57, 1, 31, -1;
	mov.b32 	%f13, %r58;
	max.f32 	%f14, %f8, %f13;
	mov.b32 	%r59, %f12;
	shfl.sync.bfly.b32	%r60|%p9, %r59, 1, 31, -1;
	mov.b32 	%f15, %r60;
	max.f32 	%f16, %f12, %f15;
	sub.f32 	%f17, %f7, %f14;
	fma.rn.f32 	%f18, %f17, 0f3BBB989D, 0f3F000000;
	cvt.sat.f32.f32 	%f19, %f18;
	mov.f32 	%f20, 0f4B400001;
	mov.f32 	%f21, 0f437C0000;
	fma.rm.f32 	%f22, %f19, %f21, %f20;
	add.f32 	%f23, %f22, 0fCB40007F;
	neg.f32 	%f24, %f23;
	fma.rn.f32 	%f25, %f17, 0f3FB8AA3B, %f24;
	fma.rn.f32 	%f26, %f17, 0f32A57060, %f25;
	mov.b32 	%r61, %f22;
	shl.b32 	%r62, %r61, 23;
	mov.b32 	%f27, %r62;
	ex2.approx.ftz.f32 	%f28, %f26;
	mul.f32 	%f29, %f28, %f27;
	add.f32 	%f30, %f29, 0f00000000;
	sub.f32 	%f31, %f11, %f16;
	fma.rn.f32 	%f32, %f31, 0f3BBB989D, 0f3F000000;
	cvt.sat.f32.f32 	%f33, %f32;
	fma.rm.f32 	%f34, %f33, %f21, %f20;
	add.f32 	%f35, %f34, 0fCB40007F;
	neg.f32 	%f36, %f35;
	fma.rn.f32 	%f37, %f31, 0f3FB8AA3B, %f36;
	fma.rn.f32 	%f38, %f31, 0f32A57060, %f37;
	mov.b32 	%r63, %f34;
	shl.b32 	%r64, %r63, 23;
	mov.b32 	%f39, %r64;
	ex2.approx.ftz.f32 	%f40, %f38;
	mul.f32 	%f41, %f40, %f39;
	add.f32 	%f42, %f41, 0f00000000;
	mov.b32 	%r65, %f30;
	shfl.sync.bfly.b32	%r66|%p10, %r65, 1, 31, -1;
	mov.b32 	%f43, %r66;
	add.f32 	%f44, %f30, %f43;
	mov.b32 	%r67, %f42;
	shfl.sync.bfly.b32	%r68|%p11, %r67, 1, 31, -1;
	mov.b32 	%f45, %r68;
	add.f32 	%f46, %f42, %f45;
	div.rn.f32 	%f47, %f29, %f44;
	mad.lo.s64 	%rd42, %rd47, %rd4, %rd8;
	shl.b64 	%rd43, %rd42, 2;
	add.s64 	%rd44, %rd9, %rd43;
	st.global.f32 	[%rd44], %f47;
	div.rn.f32 	%f48, %f41, %f46;
	shl.b64 	%rd45, %rd4, 2;
	add.s64 	%rd46, %rd44, %rd45;
	st.global.f32 	[%rd46], %f48;
	add.s64 	%rd47, %rd47, %rd10;
	setp.lt.s64 	%p12, %rd47, %rd22;
	@%p12 bra 	$L__BB358_4;
$L__BB358_5:
	ret;

}
	// .globl	_Z15SoftmaxWarpImplI22BroadcastScaleMaskLoadIffbLm3EiE11DirectStoreIffEfLi1ELi1ELi2ELi2ELb1EL9Algorithm0EEvT_T0_ll
.visible .entry _Z15SoftmaxWarpImplI22BroadcastScaleMaskLoadIffbLm3EiE11DirectStoreIffEfLi1ELi1ELi2ELi2ELb1EL9Algorithm0EEvT_T0_ll(
	.param .align 8 .b8 _Z15SoftmaxWarpImplI22BroadcastScaleMaskLoadIffbLm3EiE11DirectStoreIffEfLi1ELi1ELi2ELi2ELb1EL9Algorithm0EEvT_T0_ll_param_0[112],
	.param .align 8 .b8 _Z15SoftmaxWarpImplI22BroadcastScaleMaskLoadIffbLm3EiE11DirectStoreIffEfLi1ELi1ELi2ELi2ELb1EL9Algorithm0EEvT_T0_ll_param_1[16],
	.param .u64 _Z15SoftmaxWarpImplI22BroadcastScaleMaskLoadIffbLm3EiE11DirectStoreIffEfLi1ELi1ELi2ELi2ELb1EL9Algorithm0EEvT_T0_ll_param_2,
	.param .u64 _Z15SoftmaxWarpImplI22BroadcastScaleMaskLoadIffbLm3EiE11DirectStoreIffEfLi1ELi1ELi2ELi2ELb1EL9Algorithm0EEvT_T0_ll_param_3
)
{
	.reg .pred 	%p<20>;
	.reg .b16 	%rs<11>;
	.reg .b32 	%r<69>;
	.reg .b32 	%f<59>;
	.reg .b64 	%rd<52>;

	ld.param.v2.f32 	{%f15, %f16}, [_Z15SoftmaxWarpImplI22BroadcastScaleMaskLoadIffbLm3EiE11DirectStoreIffEfLi1ELi1ELi2ELi2ELb1EL9Algorithm0EEvT_T0_ll_param_0+104];
	ld.param.u64 	%rd21, [_Z15SoftmaxWarpImplI22BroadcastScaleMaskLoadIffbLm3EiE11DirectStoreIffEfLi1ELi1ELi2ELi2ELb1EL9Algorithm0EEvT_T0_ll_param_0+96];
	ld.param.u32 	%r12, [_Z15SoftmaxWarpImplI22BroadcastScaleMaskLoadIffbLm3EiE11DirectStoreIffEfLi1ELi1ELi2ELi2ELb1EL9Algorithm0EEvT_T0_ll_param_0+80];
	ld.param.v2.u32 	{%r10, %r11}, [_Z15SoftmaxWarpImplI22BroadcastScaleMaskLoadIffbLm3EiE11DirectStoreIffEfLi1ELi1ELi2ELi2ELb1EL9Algorithm0EEvT_T0_ll_param_0+72];
	ld.param.v2.u32 	{%r7, %r8}, [_Z15SoftmaxWarpImplI22BroadcastScaleMaskLoadIffbLm3EiE11DirectStoreIffEfLi1ELi1ELi2ELi2ELb1EL9Algorithm0EEvT_T0_ll_param_0+48];
	ld.param.u64 	%rd17, [_Z15SoftmaxWarpImplI22BroadcastScaleMaskLoadIffbLm3EiE11DirectStoreIffEfLi1ELi1ELi2ELi2ELb1EL9Algorithm0EEvT_T0_ll_param_0+32];
	ld.param.u64 	%rd16, [_Z15SoftmaxWarpImplI22BroadcastScaleMaskLoadIffbLm3EiE11DirectStoreIffEfLi1ELi1ELi2ELi2ELb1EL9Algorithm0EEvT_T0_ll_param_0+24];
	ld.param.u64 	%rd15, [_Z15SoftmaxWarpImplI22BroadcastScaleMaskLoadIffbLm3EiE11DirectStoreIffEfLi1ELi1ELi2ELi2ELb1EL9Algorithm0EEvT_T0_ll_param_0+16];
	ld.param.u64 	%rd7, [_Z15SoftmaxWarpImplI22BroadcastScaleMaskLoadIffbLm3EiE11DirectStoreIffEfLi1ELi1ELi2ELi2ELb1EL9Algorithm0EEvT_T0_ll_param_1+8];
	ld.param.u64 	%rd24, [_Z15SoftmaxWarpImplI22BroadcastScaleMaskLoadIffbLm3EiE11DirectStoreIffEfLi1ELi1ELi2ELi2ELb1EL9Algorithm0EEvT_T0_ll_param_1];
	ld.param.u64 	%rd14, [_Z15SoftmaxWarpImplI22BroadcastScaleMaskLoadIffbLm3EiE11DirectStoreIffEfLi1ELi1ELi2ELi2ELb1EL9Algorithm0EEvT_T0_ll_param_0+8];
	ld.param.u64 	%rd13, [_Z15SoftmaxWarpImplI22BroadcastScaleMaskLoadIffbLm3EiE11DirectStoreIffEfLi1ELi1ELi2ELi2ELb1EL9Algorithm0EEvT_T0_ll_param_0];
	ld.param.u64 	%rd22, [_Z15SoftmaxWarpImplI22BroadcastScaleMaskLoadIffbLm3EiE11DirectStoreIffEfLi1ELi1ELi2ELi2ELb1EL9Algorithm0EEvT_T0_ll_param_2];
	ld.param.u64 	%rd23, [_Z15SoftmaxWarpImplI22BroadcastScaleMaskLoadIffbLm3EiE11DirectStoreIffEfLi1ELi1ELi2ELi2ELb1EL9Algorithm0EEvT_T0_ll_param_3];
	cvta.to.global.u64 	%rd1, %rd13;
	cvta.to.global.u64 	%rd2, %rd14;
	cvta.to.global.u64 	%rd6, %rd24;
	setp.lt.s64 	%p1, %rd23, 3;
	@%p1 bra 	$L__BB359_2;
	mov.u64 	%rd25, $str;
	cvta.global.u64 	%rd26, %rd25;
	mov.u64 	%rd27, $str$1;
	cvta.global.u64 	%rd28, %rd27;
	mov.u64 	%rd29, __unnamed_350;
	cvta.global.u64 	%rd30, %rd29;
	{ // callseq 349, 0
	.param .b64 param0;
	st.param.b64 	[param0], %rd26;
	.param .b64 param1;
	st.param.b64 	[param1], %rd28;
	.param .b32 param2;
	st.param.b32 	[param2], 219;
	.param .b64 param3;
	st.param.b64 	[param3], %rd30;
	.param .b64 param4;
	st.param.b64 	[param4], 1;
	call.uni 
	__assertfail, 
	(
	param0, 
	param1, 
	param2, 
	param3, 
	param4
	);
	} // callseq 349
$L__BB359_2:
	mov.u32 	%r23, %ctaid.x;
	mov.u32 	%r24, %ntid.y;
	mov.u32 	%r25, %tid.y;
	mad.lo.s32 	%r26, %r23, %r24, %r25;
	mov.u32 	%r27, %nctaid.x;
	mul.lo.s32 	%r28, %r24, %r27;
	shl.b32 	%r6, %r28, 1;
	shl.b32 	%r29, %r26, 1;
	cvt.s64.s32 	%rd51, %r29;
	setp.le.s64 	%p2, %rd22, %rd51;
	@%p2 bra 	$L__BB359_13;
	mov.u32 	%r30, %tid.x;
	cvt.u64.u32 	%rd9, %r30;
	cvt.s64.s32 	%rd10, %r6;
$L__BB359_4:
	setp.le.s64 	%p3, %rd23, %rd9;
	mov.f32 	%f55, 0fFF800000;
	mov.f32 	%f56, %f55;
	@%p3 bra 	$L__BB359_6;
	setp.eq.s64 	%p4, %rd17, 1;
	setp.eq.s64 	%p5, %rd16, 1;
	setp.eq.s64 	%p6, %rd15, 1;
	mad.lo.s64 	%rd31, %rd21, %rd51, %rd9;
	cvt.u32.u64 	%r31, %rd31;
	div.s32 	%r32, %r31, %r7;
	mul.lo.s32 	%r33, %r32, %r7;
	sub.s32 	%r34, %r31, %r33;
	div.s32 	%r35, %r34, %r8;
	mul.lo.s32 	%r36, %r35, %r8;
	sub.s32 	%r37, %r34, %r36;
	selp.b32 	%r38, 0, %r32, %p6;
	selp.b32 	%r39, 0, %r35, %p5;
	selp.b32 	%r40, 0, %r37, %p4;
	mul.lo.s32 	%r41, %r10, %r38;
	mad.lo.s32 	%r42, %r11, %r39, %r41;
	mad.lo.s32 	%r43, %r12, %r40, %r42;
	shl.b64 	%rd32, %rd31, 32;
	shr.s64 	%rd33, %rd32, 30;
	add.s64 	%rd34, %rd1, %rd33;
	ld.global.f32 	%f18, [%rd34];
	cvt.s64.s32 	%rd35, %r43;
	add.s64 	%rd36, %rd2, %rd35;
	ld.global.u8 	%rs9, [%rd36];
	setp.eq.s16 	%p7, %rs9, 0;
	mul.f32 	%f19, %f18, %f16;
	selp.f32 	%f55, %f15, %f19, %p7;
	max.f32 	%f56, %f55, 0fFF800000;
$L__BB359_6:
	mov.f32 	%f57, 0fFF800000;
	mov.f32 	%f58, %f57;
	@%p3 bra 	$L__BB359_8;
	setp.eq.s64 	%p9, %rd17, 1;
	setp.eq.s64 	%p10, %rd16, 1;
	setp.eq.s64 	%p11, %rd15, 1;
	mad.lo.s64 	%rd37, %rd21, %rd51, %rd21;
	add.s64 	%rd38, %rd37, %rd9;
	cvt.u32.u64 	%r44, %rd38;
	div.s32 	%r45, %r44, %r7;
	mul.lo.s32 	%r46, %r45, %r7;
	sub.s32 	%r47, %r44, %r46;
	div.s32 	%r48, %r47, %r8;
	mul.lo.s32 	%r49, %r48, %r8;
	sub.s32 	%r50, %r47, %r49;
	selp.b32 	%r51, 0, %r45, %p11;
	selp.b32 	%r52, 0, %r48, %p10;
	selp.b32 	%r53, 0, %r50, %p9;
	mul.lo.s32 	%r54, %r10, %r51;
	mad.lo.s32 	%r55, %r11, %r52, %r54;
	mad.lo.s32 	%r56, %r12, %r53, %r55;
	shl.b64 	%rd39, %rd38, 32;
	shr.s64 	%rd40, %rd39, 30;
	add.s64 	%rd41, %rd1, %rd40;
	ld.global.f32 	%f21, [%rd41];
	cvt.s64.s32 	%rd42, %r56;
	add.s64 	%rd43, %rd2, %rd42;
	ld.global.u8 	%rs10, [%rd43];
	setp.eq.s16 	%p12, %rs10, 0;
	mul.f32 	%f22, %f21, %f16;
	selp.f32 	%f57, %f15, %f22, %p12;
	max.f32 	%f58, %f57, 0fFF800000;
$L__BB359_8:
	mov.b32 	%r57, %f56;
	shfl.sync.bfly.b32	%r58|%p14, %r57, 1, 31, -1;
	mov.b32 	%f23, %r58;
	max.f32 	%f24, %f56, %f23;
	mov.b32 	%r59, %f58;
	shfl.sync.bfly.b32	%r60|%p15, %r59, 1, 31, -1;
	mov.b32 	%f25, %r60;
	max.f32 	%f26, %f58, %f25;
	sub.f32 	%f27, %f55, %f24;
	fma.rn.f32 	%f28, %f27, 0f3BBB989D, 0f3F000000;
	cvt.sat.f32.f32 	%f29, %f28;
	mov.f32 	%f30, 0f4B400001;
	mov.f32 	%f31, 0f437C0000;
	fma.rm.f32 	%f32, %f29, %f31, %f30;
	add.f32 	%f33, %f32, 0fCB40007F;
	neg.f32 	%f34, %f33;
	fma.rn.f32 	%f35, %f27, 0f3FB8AA3B, %f34;
	fma.rn.f32 	%f36, %f27, 0f32A57060, %f35;
	mov.b32 	%r61, %f32;
	shl.b32 	%r62, %r61, 23;
	mov.b32 	%f37, %r62;
	ex2.approx.ftz.f32 	%f38, %f36;
	mul.f32 	%f39, %f38, %f37;
	add.f32 	%f40, %f39, 0f00000000;
	sub.f32 	%f41, %f57, %f26;
	fma.rn.f32 	%f42, %f41, 0f3BBB989D, 0f3F000000;
	cvt.sat.f32.f32 	%f43, %f42;
	fma.rm.f32 	%f44, %f43, %f31, %f30;
	add.f32 	%f45, %f44, 0fCB40007F;
	neg.f32 	%f46, %f45;
	fma.rn.f32 	%f47, %f41, 0f3FB8AA3B, %f46;
	fma.rn.f32 	%f48, %f41, 0f32A57060, %f47;
	mov.b32 	%r63, %f44;
	shl.b32 	%r64, %r63, 23;
	mov.b32 	%f49, %r64;
	ex2.approx.ftz.f32 	%f50, %f48;
	mul.f32 	%f11, %f50, %f49;
	add.f32 	%f51, %f11, 0f00000000;
	mov.b32 	%r65, %f40;
	shfl.sync.bfly.b32	%r66|%p16, %r65, 1, 31, -1;
	mov.b32 	%f52, %r66;
	add.f32 	%f53, %f40, %f52;
	mov.b32 	%r67, %f51;
	shfl.sync.bfly.b32	%r68|%p17, %r67, 1, 31, -1;
	mov.b32 	%f54, %r68;
	add.f32 	%f12, %f51, %f54;
	div.rn.f32 	%f13, %f39, %f53;
	@%p3 bra 	$L__BB359_10;
	mad.lo.s64 	%rd44, %rd51, %rd7, %rd9;
	shl.b64 	%rd45, %rd44, 2;
	add.s64 	%rd46, %rd6, %rd45;
	st.global.f32 	[%rd46], %f13;
$L__BB359_10:
	div.rn.f32 	%f14, %f11, %f12;
	@%p3 bra 	$L__BB359_12;
	mad.lo.s64 	%rd47, %rd7, %rd51, %rd7;
	add.s64 	%rd48, %rd47, %rd9;
	shl.b64 	%rd49, %rd48, 2;
	add.s64 	%rd50, %rd6, %rd49;
	st.global.f32 	[%rd50], %f14;
$L__BB359_12:
	add.s64 	%rd51, %rd51, %rd10;
	setp.lt.s64 	%p19, %rd51, %rd22;
	@%p19 bra 	$L__BB359_4;
$L__BB359_13:
	ret;

}
	// .globl	_Z15SoftmaxWarpImplI22BroadcastScaleMaskLoadIffbLm3EiE11DirectStoreIffEfLi1ELi1ELi2ELi1ELb0EL9Algorithm0EEvT_T0_ll
.visible .entry _Z15SoftmaxWarpImplI22BroadcastScaleMaskLoadIffbLm3EiE11DirectStoreIffEfLi1ELi1ELi2ELi1ELb0EL9Algorithm0EEvT_T0_ll(
	.param .align 8 .b8 _Z15SoftmaxWarpImplI22BroadcastScaleMaskLoadIffbLm3EiE11DirectStoreIffEfLi1ELi1ELi2ELi1ELb0EL9Algorithm0EEvT_T0_ll_param_0[112],
	.param .align 8 .b8 _Z15SoftmaxWarpImplI22BroadcastScaleMaskLoadIffbLm3EiE11DirectStoreIffEfLi1ELi1ELi2ELi1ELb0EL9Algorithm0EEvT_T0_ll_param_1[16],
	.param .u64 _Z15SoftmaxWarpImplI22BroadcastScaleMaskLoadIffbLm3EiE11DirectStoreIffEfLi1ELi1ELi2ELi1ELb0EL9Algorithm0EEvT_T0_ll_param_2,
	.param .u64 _Z15SoftmaxWarpImplI22BroadcastScaleMaskLoadIffbLm3EiE11DirectStoreIffEfLi1ELi1ELi2ELi1ELb0EL9Algorithm0EEvT_T0_ll_param_3
)
{
	.reg .pred 	%p<23>;
	.reg .b16 	%rs<12>;
	.reg .b32 	%r<89>;
	.reg .b32 	%f<72>;
	.reg .b64 	%rd<75>;

	ld.param.v2.f32 	{%f3, %f4}, [_Z15SoftmaxWarpImplI22BroadcastScaleMaskLoadIffbLm3EiE11DirectStoreIffEfLi1ELi1ELi2ELi1ELb0EL9Algorithm0EEvT_T0_ll_param_0+104];
	ld.param.u64 	%rd29, [_Z15SoftmaxWarpImplI22BroadcastScaleMaskLoadIffbLm3EiE11DirectStoreIffEfLi1ELi1ELi2ELi1ELb0EL9Algorithm0EEvT_T0_ll_param_0+96];
	ld.param.u32 	%r11, [_Z15SoftmaxWarpImplI22BroadcastScaleMaskLoadIffbLm3EiE11DirectStoreIffEfLi1ELi1ELi2ELi1ELb0EL9Algorithm0EEvT_T0_ll_param_0+80];
	ld.param.v2.u32 	{%r9, %r10}, [_Z15SoftmaxWarpImplI22BroadcastScaleMaskLoadIffbLm3EiE11DirectStoreIffEfLi1ELi1ELi2ELi1ELb0EL9Algorithm0EEvT_T0_ll_param_0+72];
	ld.param.v2.u32 	{%r6, %r7}, [_Z15SoftmaxWarpImplI22BroadcastScaleMaskLoadIffbLm3EiE11DirectStoreIffEfLi1ELi1ELi2ELi1ELb0EL9Algorithm0EEvT_T0_ll_param_0+48];
	ld.param.u64 	%rd25, [_Z15SoftmaxWarpImplI22BroadcastScaleMaskLoadIffbLm3EiE11DirectStoreIffEfLi1ELi1ELi2ELi1ELb0EL9Algorithm0EEvT_T0_ll_param_0+32];
	ld.param.u64 	%rd24, [_Z15SoftmaxWarpImplI22BroadcastScaleMaskLoadIffbLm3EiE11DirectStoreIffEfLi1ELi1ELi2ELi1ELb0EL9Algorithm0EEvT_T0_ll_param_0+24];
	ld.param.u64 	%rd23, [_Z15SoftmaxWarpImplI22BroadcastScaleMaskLoadIffbLm3EiE11DirectStoreIffEfLi1ELi1ELi2ELi1ELb0EL9Algorithm0EEvT_T0_ll_param_0+16];
	ld.param.u64 	%rd7, [_Z15SoftmaxWarpImplI22BroadcastScaleMaskLoadIffbLm3EiE11DirectStoreIffEfLi1ELi1ELi2ELi1ELb0EL9Algorithm0EEvT_T0_ll_param_1+8];
	ld.param.u64 	%rd31, [_Z15SoftmaxWarpImplI22BroadcastScaleMaskLoadIffbLm3EiE11DirectStoreIffEfLi1ELi1ELi2ELi1ELb0EL9Algorithm0EEvT_T0_ll_param_1];
	ld.param.u64 	%rd22, [_Z15SoftmaxWarpImplI22BroadcastScaleMaskLoadIffbLm3EiE11DirectStoreIffEfLi1ELi1ELi2ELi1ELb0EL9Algorithm0EEvT_T0_ll_param_0+8];
	ld.param.u64 	%rd21, [_Z15SoftmaxWarpImplI22BroadcastScaleMaskLoadIffbLm3EiE11DirectStoreIffEfLi1ELi1ELi2ELi1ELb0EL9Algorithm0EEvT_T0_ll_param_0];
	ld.param.u64 	%rd30, [_Z15SoftmaxWarpImplI22BroadcastScaleMaskLoadIffbLm3EiE11DirectStoreIffEfLi1ELi1ELi2ELi1ELb0EL9Algorithm0EEvT_T0_ll_param_2];
	ld.param.u64 	%rd32, [_Z15SoftmaxWarpImplI22BroadcastScaleMaskLoadIffbLm3EiE11DirectStoreIffEfLi1ELi1ELi2ELi1ELb0EL9Algorithm0EEvT_T0_ll_param_3];
	cvta.to.global.u64 	%rd1, %rd21;
	cvta.to.global.u64 	%rd2, %rd22;
	cvta.to.global.u64 	%rd6, %rd31;
	setp.lt.s64 	%p1, %rd32, 3;
	@%p1 bra 	$L__BB360_2;
	mov.u64 	%rd33, $str;
	cvta.global.u64 	%rd34, %rd33;
	mov.u64 	%rd35, $str$1;
	cvta.global.u64 	%rd36, %rd35;
	mov.u64 	%rd37, __unnamed_351;
	cvta.global.u64 	%rd38, %rd37;
	{ // callseq 350, 0
	.param .b64 param0;
	st.param.b64 	[param0], %rd34;
	.param .b64 param1;
	st.param.b64 	[param1], %rd36;
	.param .b32 param2;
	st.param.b32 	[param2], 219;
	.param .b64 param3;
	st.param.b64 	[param3], %rd38;
	.param .b64 param4;
	st.param.b64 	[param4], 1;
	call.uni 
	__assertfail, 
	(
	param0, 
	param1, 
	param2, 
	param3, 
	param4
	);
	} // callseq 350
$L__BB360_2:
	mov.u32 	%r22, %ctaid.x;
	mov.u32 	%r23, %ntid.y;
	mov.u32 	%r24, %tid.y;
	mad.lo.s32 	%r25, %r22, %r23, %r24;
	mov.u32 	%r26, %nctaid.x;
	mul.lo.s32 	%r27, %r26, %r23;
	cvt.s64.s32 	%rd8, %r27;
	cvt.s64.s32 	%rd74, %r25;
	setp.le.s64 	%p2, %rd30, %rd74;
	@%p2 bra 	$L__BB360_10;
	mov.u32 	%r28, %tid.x;
	cvt.u64.u32 	%rd10, %r28;
	add.s64 	%rd11, %rd8, %rd74;
	max.s64 	%rd39, %rd30, %rd11;
	setp.lt.s64 	%p3, %rd11, %rd30;
	selp.u64 	%rd12, 1, 0, %p3;
	add.s64 	%rd40, %rd11, %rd12;
	sub.s64 	%rd13, %rd39, %rd40;
	or.b64  	%rd41, %rd13, %rd8;
	and.b64  	%rd42, %rd41, -4294967296;
	setp.ne.s64 	%p4, %rd42, 0;
	@%p4 bra 	$L__BB360_5;
	cvt.u32.u64 	%r29, %rd8;
	cvt.u32.u64 	%r30, %rd13;
	div.u32 	%r31, %r30, %r29;
	cvt.u64.u32 	%rd72, %r31;
	bra.uni 	$L__BB360_6;
$L__BB360_5:
	div.u64 	%rd72, %rd13, %rd8;
$L__BB360_6:
	add.s64 	%rd17, %rd72, %rd12;
	and.b64  	%rd43, %rd17, 1;
	setp.eq.b64 	%p5, %rd43, 1;
	@%p5 bra 	$L__BB360_8;
	mad.lo.s64 	%rd44, %rd29, %rd74, %rd10;
	cvt.u32.u64 	%r32, %rd44;
	div.s32 	%r33, %r32, %r6;
	mul.lo.s32 	%r34, %r33, %r6;
	sub.s32 	%r35, %r32, %r34;
	div.s32 	%r36, %r35, %r7;
	mul.lo.s32 	%r37, %r36, %r7;
	sub.s32 	%r38, %r35, %r37;
	setp.eq.s64 	%p6, %rd23, 1;
	selp.b32 	%r39, 0, %r33, %p6;
	setp.eq.s64 	%p7, %rd24, 1;
	selp.b32 	%r40, 0, %r36, %p7;
	setp.eq.s64 	%p8, %rd25, 1;
	selp.b32 	%r41, 0, %r38, %p8;
	mul.lo.s32 	%r42, %r9, %r39;
	mad.lo.s32 	%r43, %r10, %r40, %r42;
	mad.lo.s32 	%r44, %r11, %r41, %r43;
	shl.b64 	%rd45, %rd44, 32;
	shr.s64 	%rd46, %rd45, 30;
	add.s64 	%rd47, %rd1, %rd46;
	ld.global.f32 	%f5, [%rd47];
	cvt.s64.s32 	%rd48, %r44;
	add.s64 	%rd49, %rd2, %rd48;
	ld.global.u8 	%rs9, [%rd49];
	setp.eq.s16 	%p9, %rs9, 0;
	mul.f32 	%f6, %f5, %f4;
	selp.f32 	%f7, %f3, %f6, %p9;
	max.f32 	%f8, %f7, 0fFF800000;
	mov.b32 	%r45, %f8;
	shfl.sync.bfly.b32	%r46|%p10, %r45, 1, 31, -1;
	mov.b32 	%f9, %r46;
	max.f32 	%f10, %f8, %f9;
	sub.f32 	%f11, %f7, %f10;
	fma.rn.f32 	%f12, %f11, 0f3BBB989D, 0f3F000000;
	cvt.sat.f32.f32 	%f13, %f12;
	mov.f32 	%f14, 0f4B400001;
	mov.f32 	%f15, 0f437C0000;
	fma.rm.f32 	%f16, %f13, %f15, %f14;
	add.f32 	%f17, %f16, 0fCB40007F;
	neg.f32 	%f18, %f17;
	fma.rn.f32 	%f19, %f11, 0f3FB8AA3B, %f18;
	fma.rn.f32 	%f20, %f11, 0f32A57060, %f19;
	mov.b32 	%r47, %f16;
	shl.b32 	%r48, %r47, 23;
	mov.b32 	%f21, %r48;
	ex2.approx.ftz.f32 	%f22, %f20;
	mul.f32 	%f23, %f22, %f21;
	add.f32 	%f24, %f23, 0f00000000;
	mov.b32 	%r49, %f24;
	shfl.sync.bfly.b32	%r50|%p11, %r49, 1, 31, -1;
	mov.b32 	%f25, %r50;
	add.f32 	%f26, %f24, %f25;
	div.rn.f32 	%f27, %f23, %f26;
	mad.lo.s64 	%rd50, %rd7, %rd74, %rd10;
	shl.b64 	%rd51, %rd50, 2;
	add.s64 	%rd52, %rd6, %rd51;
	st.global.f32 	[%rd52], %f27;
	mov.u64 	%rd74, %rd11;
$L__BB360_8:
	setp.eq.s64 	%p12, %rd17, 0;
	@%p12 bra 	$L__BB360_10;
$L__BB360_9:
	setp.eq.s64 	%p13, %rd25, 1;
	setp.eq.s64 	%p14, %rd24, 1;
	setp.eq.s64 	%p15, %rd23, 1;
	mad.lo.s64 	%rd53, %rd29, %rd74, %rd10;
	cvt.u32.u64 	%r51, %rd53;
	div.s32 	%r52, %r51, %r6;
	mul.lo.s32 	%r53, %r52, %r6;
	sub.s32 	%r54, %r51, %r53;
	div.s32 	%r55, %r54, %r7;
	mul.lo.s32 	%r56, %r55, %r7;
	sub.s32 	%r57, %r54, %r56;
	selp.b32 	%r58, 0, %r52, %p15;
	selp.b32 	%r59, 0, %r55, %p14;
	selp.b32 	%r60, 0, %r57, %p13;
	mul.lo.s32 	%r61, %r9, %r58;
	mad.lo.s32 	%r62, %r10, %r59, %r61;
	mad.lo.s32 	%r63, %r11, %r60, %r62;
	shl.b64 	%rd54, %rd53, 32;
	shr.s64 	%rd55, %rd54, 30;
	add.s64 	%rd56, %rd1, %rd55;
	ld.global.f32 	%f28, [%rd56];
	cvt.s64.s32 	%rd57, %r63;
	add.s64 	%rd58, %rd2, %rd57;
	ld.global.u8 	%rs10, [%rd58];
	setp.eq.s16 	%p16, %rs10, 0;
	mul.f32 	%f29, %f28, %f4;
	selp.f32 	%f30, %f3, %f29, %p16;
	max.f32 	%f31, %f30, 0fFF800000;
	mov.b32 	%r64, %f31;
	shfl.sync.bfly.b32	%r65|%p17, %r64, 1, 31, -1;
	mov.b32 	%f32, %r65;
	max.f32 	%f33, %f31, %f32;
	sub.f32 	%f34, %f30, %f33;
	fma.rn.f32 	%f35, %f34, 0f3BBB989D, 0f3F000000;
	cvt.sat.f32.f32 	%f36, %f35;
	mov.f32 	%f37, 0f4B400001;
	mov.f32 	%f38, 0f437C0000;
	fma.rm.f32 	%f39, %f36, %f38, %f37;
	add.f32 	%f40, %f39, 0fCB40007F;
	neg.f32 	%f41, %f40;
	fma.rn.f32 	%f42, %f34, 0f3FB8AA3B, %f41;
	fma.rn.f32 	%f43, %f34, 0f32A57060, %f42;
	mov.b32 	%r66, %f39;
	shl.b32 	%r67, %r66, 23;
	mov.b32 	%f44, %r67;
	ex2.approx.ftz.f32 	%f45, %f43;
	mul.f32 	%f46, %f45, %f44;
	add.f32 	%f47, %f46, 0f00000000;
	mov.b32 	%r68, %f47;
	shfl.sync.bfly.b32	%r69|%p18, %r68, 1, 31, -1;
	mov.b32 	%f48, %r69;
	add.f32 	%f49, %f47, %f48;
	div.rn.f32 	%f50, %f46, %f49;
	mad.lo.s64 	%rd59, %rd74, %rd7, %rd10;
	shl.b64 	%rd60, %rd59, 2;
	add.s64 	%rd61, %rd6, %rd60;
	st.global.f32 	[%rd61], %f50;
	add.s64 	%rd62, %rd74, %rd8;
	mad.lo.s64 	%rd63, %rd29, %rd62, %rd10;
	cvt.u32.u64 	%r70, %rd63;
	div.s32 	%r71, %r70, %r6;
	mul.lo.s32 	%r72, %r71, %r6;
	sub.s32 	%r73, %r70, %r72;
	div.s32 	%r74, %r73, %r7;
	mul.lo.s32 	%r75, %r74, %r7;
	sub.s32 	%r76, %r73, %r75;
	selp.b32 	%r77, 0, %r71, %p15;
	selp.b32 	%r78, 0, %r74, %p14;
	selp.b32 	%r79, 0, %r76, %p13;
	mul.lo.s32 	%r80, %r9, %r77;
	mad.lo.s32 	%r81, %r10, %r78, %r80;
	mad.lo.s32 	%r82, %r11, %r79, %r81;
	shl.b64 	%rd64, %rd63, 32;
	shr.s64 	%rd65, %rd64, 30;
	add.s64 	%rd66, %rd1, %rd65;
	ld.global.f32 	%f51, [%rd66];
	cvt.s64.s32 	%rd67, %r82;
	add.s64 	%rd68, %rd2, %rd67;
	ld.global.u8 	%rs11, [%rd68];
	setp.eq.s16 	%p19, %rs11, 0;
	mul.f32 	%f52, %f51, %f4;
	selp.f32 	%f53, %f3, %f52, %p19;
	max.f32 	%f54, %f53, 0fFF800000;
	mov.b32 	%r83, %f54;
	shfl.sync.bfly.b32	%r84|%p20, %r83, 1, 31, -1;
	mov.b32 	%f55, %r84;
	max.f32 	%f56, %f54, %f55;
	sub.f32 	%f57, %f53, %f56;
	fma.rn.f32 	%f58, %f57, 0f3BBB989D, 0f3F000000;
	cvt.sat.f32.f32 	%f59, %f58;
	fma.rm.f32 	%f60, %f59, %f38, %f37;
	add.f32 	%f61, %f60, 0fCB40007F;
	neg.f32 	%f62, %f61;
	fma.rn.f32 	%f63, %f57, 0f3FB8AA3B, %f62;
	fma.rn.f32 	%f64, %f57, 0f32A57060, %f63;
	mov.b32 	%r85, %f60;
	shl.b32 	%r86, %r85, 23;
	mov.b32 	%f65, %r86;
	ex2.approx.ftz.f32 	%f66, %f64;
	mul.f32 	%f67, %f66, %f65;
	add.f32 	%f68, %f67, 0f00000000;
	mov.b32 	%r87, %f68;
	shfl.sync.bfly.b32	%r88|%p21, %r87, 1, 31, -1;
	mov.b32 	%f69, %r88;
	add.f32 	%f70, %f68, %f69;
	div.rn.f32 	%f71, %f67, %f70;
	mad.lo.s64 	%rd69, %rd62, %rd7, %rd10;
	shl.b64 	%rd70, %rd69, 2;
	add.s64 	%rd71, %rd6, %rd70;
	st.global.f32 	[%rd71], %f71;
	add.s64 	%rd74, %rd62, %rd8;
	setp.lt.s64 	%p22, %rd74, %rd30;
	@%p22 bra 	$L__BB360_9;
$L__BB360_10:
	ret;

}
	// .globl	_Z15SoftmaxWarpImplI22BroadcastScaleMaskLoadIffbLm3EiE11DirectStoreIffEfLi1ELi1ELi2ELi1ELb1EL9Algorithm0EEvT_T0_ll
.visible .entry _Z15SoftmaxWarpImplI22BroadcastScaleMaskLoadIffbLm3EiE11DirectStoreIffEfLi1ELi1ELi2ELi1ELb1EL9Algorithm0EEvT_T0_ll(
	.param .align 8 .b8 _Z15SoftmaxWarpImplI22BroadcastScaleMaskLoadIffbLm3EiE11DirectStoreIffEfLi1ELi1ELi2ELi1ELb1EL9Algorithm0EEvT_T0_ll_param_0[112],
	.param .align 8 .b8 _Z15SoftmaxWarpImplI22BroadcastScaleMaskLoadIffbLm3EiE11DirectStoreIffEfLi1ELi1ELi2ELi1ELb1EL9Algorithm0EEvT_T0_ll_param_1[16],
	.param .u64 _Z15SoftmaxWarpImplI22BroadcastScaleMaskLoadIffbLm3EiE11DirectStoreIffEfLi1ELi1ELi2ELi1ELb1EL9Algorithm0EEvT_T0_ll_param_2,
	.param .u64 _Z15SoftmaxWarpImplI22BroadcastScaleMaskLoadIffbLm3EiE11DirectStoreIffEfLi1ELi1ELi2ELi1ELb1EL9Algorithm0EEvT_T0_ll_param_3
)
{
	.reg .pred 	%p<32>;
	.reg .b16 	%rs<12>;
	.reg .b32 	%r<89>;
	.reg .b32 	%f<89>;
	.reg .b64 	%rd<74>;

	ld.param.v2.f32 	{%f18, %f19}, [_Z15SoftmaxWarpImplI22BroadcastScaleMaskLoadIffbLm3EiE11DirectStoreIffEfLi1ELi1ELi2ELi1ELb1EL9Algorithm0EEvT_T0_ll_param_0+104];
	ld.param.u64 	%rd29, [_Z15SoftmaxWarpImplI22BroadcastScaleMaskLoadIffbLm3EiE11DirectStoreIffEfLi1ELi1ELi2ELi1ELb1EL9Algorithm0EEvT_T0_ll_param_0+96];
	ld.param.u32 	%r11, [_Z15SoftmaxWarpImplI22BroadcastScaleMaskLoadIffbLm3EiE11DirectStoreIffEfLi1ELi1ELi2ELi1ELb1EL9Algorithm0EEvT_T0_ll_param_0+80];
	ld.param.v2.u32 	{%r9, %r10}, [_Z15SoftmaxWarpImplI22BroadcastScaleMaskLoadIffbLm3EiE11DirectStoreIffEfLi1ELi1ELi2ELi1ELb1EL9Algorithm0EEvT_T0_ll_param_0+72];
	ld.param.v2.u32 	{%r6, %r7}, [_Z15SoftmaxWarpImplI22BroadcastScaleMaskLoadIffbLm3EiE11DirectStoreIffEfLi1ELi1ELi2ELi1ELb1EL9Algorithm0EEvT_T0_ll_param_0+48];
	ld.param.u64 	%rd25, [_Z15SoftmaxWarpImplI22BroadcastScaleMaskLoadIffbLm3EiE11DirectStoreIffEfLi1ELi1ELi2ELi1ELb1EL9Algorithm0EEvT_T0_ll_param_0+32];
	ld.param.u64 	%rd24, [_Z15SoftmaxWarpImplI22BroadcastScaleMaskLoadIffbLm3EiE11DirectStoreIffEfLi1ELi1ELi2ELi1ELb1EL9Algorithm0EEvT_T0_ll_param_0+24];
	ld.param.u64 	%rd23, [_Z15SoftmaxWarpImplI22BroadcastScaleMaskLoadIffbLm3EiE11DirectStoreIffEfLi1ELi1ELi2ELi1ELb1EL9Algorithm0EEvT_T0_ll_param_0+16];
	ld.param.u64 	%rd6, [_Z15SoftmaxWarpImplI22BroadcastScaleMaskLoadIffbLm3EiE11DirectStoreIffEfLi1ELi1ELi2ELi1ELb1EL9Algorithm0EEvT_T0_ll_param_1+8];
	ld.param.u64 	%rd32, [_Z15SoftmaxWarpImplI22BroadcastScaleMaskLoadIffbLm3EiE11DirectStoreIffEfLi1ELi1ELi2ELi1ELb1EL9Algorithm0EEvT_T0_ll_param_1];
	ld.param.u64 	%rd22, [_Z15SoftmaxWarpImplI22BroadcastScaleMaskLoadIffbLm3EiE11DirectStoreIffEfLi1ELi1ELi2ELi1ELb1EL9Algorithm0EEvT_T0_ll_param_0+8];
	ld.param.u64 	%rd21, [_Z15SoftmaxWarpImplI22BroadcastScaleMaskLoadIffbLm3EiE11DirectStoreIffEfLi1ELi1ELi2ELi1ELb1EL9Algorithm0EEvT_T0_ll_param_0];
	ld.param.u64 	%rd30, [_Z15SoftmaxWarpImplI22BroadcastScaleMaskLoadIffbLm3EiE11DirectStoreIffEfLi1ELi1ELi2ELi1ELb1EL9Algorithm0EEvT_T0_ll_param_2];
	ld.param.u64 	%rd31, [_Z15SoftmaxWarpImplI22BroadcastScaleMaskLoadIffbLm3EiE11DirectStoreIffEfLi1ELi1ELi2ELi1ELb1EL9Algorithm0EEvT_T0_ll_param_3];
	cvta.to.global.u64 	%rd1, %rd21;
	cvta.to.global.u64 	%rd2, %rd22;
	cvta.to.global.u64 	%rd5, %rd32;
	setp.lt.s64 	%p1, %rd31, 3;
	@%p1 bra 	$L__BB361_2;
	mov.u64 	%rd33, $str;
	cvta.global.u64 	%rd34, %rd33;
	mov.u64 	%rd35, $str$1;
	cvta.global.u64 	%rd36, %rd35;
	mov.u64 	%rd37, __unnamed_352;
	cvta.global.u64 	%rd38, %rd37;
	{ // callseq 351, 0
	.param .b64 param0;
	st.param.b64 	[param0], %rd34;
	.param .b64 param1;
	st.param.b64 	[param1], %rd36;
	.param .b32 param2;
	st.param.b32 	[param2], 219;
	.param .b64 param3;
	st.param.b64 	[param3], %rd38;
	.param .b64 param4;
	st.param.b64 	[param4], 1;
	call.uni 
	__assertfail, 
	(
	param0, 
	param1, 
	param2, 
	param3, 
	param4
	);
	} // callseq 351
$L__BB361_2:
	mov.u32 	%r22, %ctaid.x;
	mov.u32 	%r23, %ntid.y;
	mov.u32 	%r24, %tid.y;
	mad.lo.s32 	%r25, %r22, %r23, %r24;
	mov.u32 	%r26, %nctaid.x;
	mul.lo.s32 	%r27, %r26, %r23;
	cvt.s64.s32 	%rd7, %r27;
	cvt.s64.s32 	%rd8, %r25;
	setp.le.s64 	%p2, %rd30, %rd8;
	@%p2 bra 	$L__BB361_21;
	mov.u32 	%r28, %tid.x;
	cvt.u64.u32 	%rd9, %r28;
	add.s64 	%rd10, %rd7, %rd8;
	max.s64 	%rd39, %rd30, %rd10;
	setp.lt.s64 	%p3, %rd10, %rd30;
	selp.u64 	%rd11, 1, 0, %p3;
	add.s64 	%rd40, %rd10, %rd11;
	sub.s64 	%rd12, %rd39, %rd40;
	or.b64  	%rd41, %rd12, %rd7;
	and.b64  	%rd42, %rd41, -4294967296;
	setp.ne.s64 	%p4, %rd42, 0;
	@%p4 bra 	$L__BB361_5;
	cvt.u32.u64 	%r29, %rd7;
	cvt.u32.u64 	%r30, %rd12;
	div.u32 	%r31, %r30, %r29;
	cvt.u64.u32 	%rd71, %r31;
	bra.uni 	$L__BB361_6;
$L__BB361_5:
	div.u64 	%rd71, %rd12, %rd7;
$L__BB361_6:
	add.s64 	%rd16, %rd71, %rd11;
	and.b64  	%rd43, %rd16, 1;
	setp.eq.b64 	%p5, %rd43, 1;
	mov.u64 	%rd73, %rd8;
	@%p5 bra 	$L__BB361_11;
	setp.le.s64 	%p6, %rd31, %rd9;
	mov.f32 	%f83, 0fFF800000;
	mov.f32 	%f84, %f83;
	@%p6 bra 	$L__BB361_9;
	mad.lo.s64 	%rd44, %rd29, %rd8, %rd9;
	cvt.u32.u64 	%r32, %rd44;
	div.s32 	%r33, %r32, %r6;
	mul.lo.s32 	%r34, %r33, %r6;
	sub.s32 	%r35, %r32, %r34;
	div.s32 	%r36, %r35, %r7;
	mul.lo.s32 	%r37, %r36, %r7;
	sub.s32 	%r38, %r35, %r37;
	setp.eq.s64 	%p7, %rd23, 1;
	selp.b32 	%r39, 0, %r33, %p7;
	setp.eq.s64 	%p8, %rd24, 1;
	selp.b32 	%r40, 0, %r36, %p8;
	setp.eq.s64 	%p9, %rd25, 1;
	selp.b32 	%r41, 0, %r38, %p9;
	mul.lo.s32 	%r42, %r9, %r39;
	mad.lo.s32 	%r43, %r10, %r40, %r42;
	mad.lo.s32 	%r44, %r11, %r41, %r43;
	shl.b64 	%rd45, %rd44, 32;
	shr.s64 	%rd46, %rd45, 30;
	add.s64 	%rd47, %rd1, %rd46;
	ld.global.f32 	%f21, [%rd47];
	cvt.s64.s32 	%rd48, %r44;
	add.s64 	%rd49, %rd2, %rd48;
	ld.global.u8 	%rs9, [%rd49];
	setp.eq.s16 	%p10, %rs9, 0;
	mul.f32 	%f22, %f21, %f19;
	selp.f32 	%f83, %f18, %f22, %p10;
	max.f32 	%f84, %f83, 0fFF800000;
$L__BB361_9:
	mov.b32 	%r45, %f84;
	shfl.sync.bfly.b32	%r46|%p12, %r45, 1, 31, -1;
	mov.b32 	%f23, %r46;
	max.f32 	%f24, %f84, %f23;
	sub.f32 	%f25, %f83, %f24;
	fma.rn.f32 	%f26, %f25, 0f3BBB989D, 0f3F000000;
	cvt.sat.f32.f32 	%f27, %f26;
	mov.f32 	%f28, 0f4B400001;
	mov.f32 	%f29, 0f437C0000;
	fma.rm.f32 	%f30, %f27, %f29, %f28;
	add.f32 	%f31, %f30, 0fCB40007F;
	neg.f32 	%f32, %f31;
	fma.rn.f32 	%f33, %f25, 0f3FB8AA3B, %f32;
	fma.rn.f32 	%f34, %f25, 0f32A57060, %f33;
	mov.b32 	%r47, %f30;
	shl.b32 	%r48, %r47, 23;
	mov.b32 	%f35, %r48;
	ex2.approx.ftz.f32 	%f36, %f34;
	mul.f32 	%f37, %f36, %f35;
	add.f32 	%f38, %f37, 0f00000000;
	mov.b32 	%r49, %f38;
	shfl.sync.bfly.b32	%r50|%p13, %r49, 1, 31, -1;
	mov.b32 	%f39, %r50;
	add.f32 	%f40, %f38, %f39;
	div.rn.f32 	%f7, %f37, %f40;
	mov.u64 	%rd73, %rd10;
	@%p6 bra 	$L__BB361_11;
	mad.lo.s64 	%rd50, %rd6, %rd8, %rd9;
	shl.b64 	%rd51, %rd50, 2;
	add.s64 	%rd52, %rd5, %rd51;
	st.global.f32 	[%rd52], %f7;
$L__BB361_11:
	setp.eq.s64 	%p14, %rd16, 0;
	@%p14 bra 	$L__BB361_21;
$L__BB361_12:
	setp.le.s64 	%p15, %rd31, %rd9;
	mov.f32 	%f85, 0fFF800000;
	mov.f32 	%f86, %f85;
	@%p15 bra 	$L__BB361_14;
	setp.eq.s64 	%p16, %rd25, 1;
	setp.eq.s64 	%p17, %rd24, 1;
	setp.eq.s64 	%p18, %rd23, 1;
	mad.lo.s64 	%rd53, %rd29, %rd73, %rd9;
	cvt.u32.u64 	%r51, %rd53;
	div.s32 	%r52, %r51, %r6;
	mul.lo.s32 	%r53, %r52, %r6;
	sub.s32 	%r54, %r51, %r53;
	div.s32 	%r55, %r54, %r7;
	mul.lo.s32 	%r56, %r55, %r7;
	sub.s32 	%r57, %r54, %r56;
	selp.b32 	%r58, 0, %r52, %p18;
	selp.b32 	%r59, 0, %r55, %p17;
	selp.b32 	%r60, 0, %r57, %p16;
	mul.lo.s32 	%r61, %r9, %r58;
	mad.lo.s32 	%r62, %r10, %r59, %r61;
	mad.lo.s32 	%r63, %r11, %r60, %r62;
	shl.b64 	%rd54, %rd53, 32;
	shr.s64 	%rd55, %rd54, 30;
	add.s64 	%rd56, %rd1, %rd55;
	ld.global.f32 	%f42, [%rd56];
	cvt.s64.s32 	%rd57, %r63;
	add.s64 	%rd58, %rd2, %rd57;
	ld.global.u8 	%rs10, [%rd58];
	setp.eq.s16 	%p19, %rs10, 0;
	mul.f32 	%f43, %f42, %f19;
	selp.f32 	%f85, %f18, %f43, %p19;
	max.f32 	%f86, %f85, 0fFF800000;
$L__BB361_14:
	mov.b32 	%r64, %f86;
	shfl.sync.bfly.b32	%r65|%p21, %r64, 1, 31, -1;
	mov.b32 	%f44, %r65;
	max.f32 	%f45, %f86, %f44;
	sub.f32 	%f46, %f85, %f45;
	fma.rn.f32 	%f47, %f46, 0f3BBB989D, 0f3F000000;
	cvt.sat.f32.f32 	%f48, %f47;
	mov.f32 	%f49, 0f4B400001;
	mov.f32 	%f50, 0f437C0000;
	fma.rm.f32 	%f51, %f48, %f50, %f49;
	add.f32 	%f52, %f51, 0fCB40007F;
	neg.f32 	%f53, %f52;
	fma.rn.f32 	%f54, %f46, 0f3FB8AA3B, %f53;
	fma.rn.f32 	%f55, %f46, 0f32A57060, %f54;
	mov.b32 	%r66, %f51;
	shl.b32 	%r67, %r66, 23;
	mov.b32 	%f56, %r67;
	ex2.approx.ftz.f32 	%f57, %f55;
	mul.f32 	%f58, %f57, %f56;
	add.f32 	%f59, %f58, 0f00000000;
	mov.b32 	%r68, %f59;
	shfl.sync.bfly.b32	%r69|%p22, %r68, 1, 31, -1;
	mov.b32 	%f60, %r69;
	add.f32 	%f61, %f59, %f60;
	div.rn.f32 	%f12, %f58, %f61;
	@%p15 bra 	$L__BB361_16;
	mad.lo.s64 	%rd59, %rd73, %rd6, %rd9;
	shl.b64 	%rd60, %rd59, 2;
	add.s64 	%rd61, %rd5, %rd60;
	st.global.f32 	[%rd61], %f12;
$L__BB361_16:
	add.s64 	%rd19, %rd73, %rd7;
	mov.f32 	%f87, 0fFF800000;
	mov.f32 	%f88, %f87;
	@%p15 bra 	$L__BB361_18;
	setp.eq.s64 	%p24, %rd25, 1;
	setp.eq.s64 	%p25, %rd24, 1;
	setp.eq.s64 	%p26, %rd23, 1;
	mad.lo.s64 	%rd62, %rd29, %rd19, %rd9;
	cvt.u32.u64 	%r70, %rd62;
	div.s32 	%r71, %r70, %r6;
	mul.lo.s32 	%r72, %r71, %r6;
	sub.s32 	%r73, %r70, %r72;
	div.s32 	%r74, %r73, %r7;
	mul.lo.s32 	%r75, %r74, %r7;
	sub.s32 	%r76, %r73, %r75;
	selp.b32 	%r77, 0, %r71, %p26;
	selp.b32 	%r78, 0, %r74, %p25;
	selp.b32 	%r79, 0, %r76, %p24;
	mul.lo.s32 	%r80, %r9, %r77;
	mad.lo.s32 	%r81, %r10, %r78, %r80;
	mad.lo.s32 	%r82, %r11, %r79, %r81;
	shl.b64 	%rd63, %rd62, 32;
	shr.s64 	%rd64, %rd63, 30;
	add.s64 	%rd65, %rd1, %rd64;
	ld.global.f32 	%f63, [%rd65];
	cvt.s64.s32 	%rd66, %r82;
	add.s64 	%rd67, %rd2, %rd66;
	ld.global.u8 	%rs11, [%rd67];
	setp.eq.s16 	%p27, %rs11, 0;
	mul.f32 	%f64, %f63, %f19;
	selp.f32 	%f87, %f18, %f64, %p27;
	max.f32 	%f88, %f87, 0fFF800000;
$L__BB361_18:
	mov.b32 	%r83, %f88;
	shfl.sync.bfly.b32	%r84|%p29, %r83, 1, 31, -1;
	mov.b32 	%f65, %r84;
	max.f32 	%f66, %f88, %f65;
	sub.f32 	%f67, %f87, %f66;
	fma.rn.f32 	%f68, %f67, 0f3BBB989D, 0f3F000000;
	cvt.sat.f32.f32 	%f69, %f68;
	mov.f32 	%f70, 0f4B400001;
	mov.f32 	%f71, 0f437C0000;
	fma.rm.f32 	%f72, %f69, %f71, %f70;
	add.f32 	%f73, %f72, 0fCB40007F;
	neg.f32 	%f74, %f73;
	fma.rn.f32 	%f75, %f67, 0f3FB8AA3B, %f74;
	fma.rn.f32 	%f76, %f67, 0f32A57060, %f75;
	mov.b32 	%r85, %f72;
	shl.b32 	%r86, %r85, 23;
	mov.b32 	%f77, %r86;
	ex2.approx.ftz.f32 	%f78, %f76;
	mul.f32 	%f79, %f78, %f77;
	add.f32 	%f80, %f79, 0f00000000;
	mov.b32 	%r87, %f80;
	shfl.sync.bfly.b32	%r88|%p30, %r87, 1, 31, -1;
	mov.b32 	%f81, %r88;
	add.f32 	%f82, %f80, %f81;
	div.rn.f32 	%f17, %f79, %f82;
	@%p15 bra 	$L__BB361_20;
	mad.lo.s64 	%rd68, %rd19, %rd6, %rd9;
	shl.b64 	%rd69, %rd68, 2;
	add.s64 	%rd70, %rd5, %rd69;
	st.global.f32 	[%rd70], %f17;
$L__BB361_20:
	add.s64 	%rd73, %rd19, %rd7;
	setp.lt.s64 	%p31, %rd73, %rd30;
	@%p31 bra 	$L__BB361_12;
$L__BB361_21:
	ret;

}
	// .globl	_Z15SoftmaxWarpImplI22BroadcastScaleMaskLoadIffbLm3EiE11DirectStoreIffEfLi1ELi1ELi4ELi2ELb0EL9Algorithm0EEvT_T0_ll
.visible .entry _Z15SoftmaxWarpImplI22BroadcastScaleMaskLoadIffbLm3EiE11DirectStoreIffEfLi1ELi1ELi4ELi2ELb0EL9Algorithm0EEvT_T0_ll(
	.param .align 8 .b8 _Z15SoftmaxWarpImplI22BroadcastScaleMaskLoadIffbLm3EiE11DirectStoreIffEfLi1ELi1ELi4ELi2ELb0EL9Algorithm0EEvT_T0_ll_param_0[112],
	.param .align 8 .b8 _Z15SoftmaxWarpImplI22BroadcastScaleMaskLoadIffbLm3EiE11DirectStoreIffEfLi1ELi1ELi4ELi2ELb0EL9Algorithm0EEvT_T0_ll_param_1[16],
	.param .u64 _Z15SoftmaxWarpImplI22BroadcastScaleMaskLoadIffbLm3EiE11DirectStoreIffEfLi1ELi1ELi4ELi2ELb0EL9Algorithm0EEvT_T0_ll_param_2,
	.param .u64 _Z15SoftmaxWarpImplI22BroadcastScaleMaskLoadIffbLm3EiE11DirectStoreIffEfLi1ELi1ELi4ELi2ELb0EL9Algorithm0EEvT_T0_ll_param_3
)
{
	.reg .pred 	%p<17>;
	.reg .b16 	%rs<11>;
	.reg .b32 	%r<77>;
	.reg .b32 	%f<57>;
	.reg .b64 	%rd<48>;

	ld.param.v2.f32 	{%f3, %f4}, [_Z15SoftmaxWarpImplI22BroadcastScaleMaskLoadIffbLm3EiE11DirectStoreIffEfLi1ELi1ELi4ELi2ELb0EL9Algorithm0EEvT_T0_ll_param_0+104];
	ld.param.u64 	%rd21, [_Z15SoftmaxWarpImplI22BroadcastScaleMaskLoadIffbLm3EiE11DirectStoreIffEfLi1ELi1ELi4ELi2ELb0EL9Algorithm0EEvT_T0_ll_param_0+96];
	ld.param.u32 	%r12, [_Z15SoftmaxWarpImplI22BroadcastScaleMaskLoadIffbLm3EiE11DirectStoreIffEfLi1ELi1ELi4ELi2ELb0EL9Algorithm0EEvT_T0_ll_param_0+80];
	ld.param.v2.u32 	{%r10, %r11}, [_Z15SoftmaxWarpImplI22BroadcastScaleMaskLoadIffbLm3EiE11DirectStoreIffEfLi1ELi1ELi4ELi2ELb0EL9Algorithm0EEvT_T0_ll_param_0+72];
	ld.param.v2.u32 	{%r7, %r8}, [_Z15SoftmaxWarpImplI22BroadcastScaleMaskLoadIffbLm3EiE11DirectStoreIffEfLi1ELi1ELi4ELi2ELb0EL9Algorithm0EEvT_T0_ll_param_0+48];
	ld.param.u64 	%rd17, [_Z15SoftmaxWarpImplI22BroadcastScaleMaskLoadIffbLm3EiE11DirectStoreIffEfLi1ELi1ELi4ELi2ELb0EL9Algorithm0EEvT_T0_ll_param_0+32];
	ld.param.u64 	%rd16, [_Z15SoftmaxWarpImplI22BroadcastScaleMaskLoadIffbLm3EiE11DirectStoreIffEfLi1ELi1ELi4ELi2ELb0EL9Algorithm0EEvT_T0_ll_param_0+24];
	ld.param.u64 	%rd15, [_Z15SoftmaxWarpImplI22BroadcastScaleMaskLoadIffbLm3EiE11DirectStoreIffEfLi1ELi1ELi4ELi2ELb0EL9Algorithm0EEvT_T0_ll_param_0+16];
	ld.param.u64 	%rd14, [_Z15SoftmaxWarpImplI22BroadcastScaleMaskLoadIffbLm3EiE11DirectStoreIffEfLi1ELi1ELi4ELi2ELb0EL9Algorithm0EEvT_T0_ll_param_0+8];
	ld.param.u64 	%rd13, [_Z15SoftmaxWarpImplI22BroadcastScaleMaskLoadIffbLm3EiE11DirectStoreIffEfLi1ELi1ELi4ELi2ELb0EL9Algorithm0EEvT_T0_ll_param_0];
	ld.param.u64 	%rd3, [_Z15SoftmaxWarpImplI22BroadcastScaleMaskLoadIffbLm3EiE11DirectStoreIffEfLi1ELi1ELi4ELi2ELb0EL9Algorithm0EEvT_T0_ll_param_1];
	ld.param.u64 	%rd4, [_Z15SoftmaxWarpImplI22BroadcastScaleMaskLoadIffbLm3EiE11DirectStoreIffEfLi1ELi1ELi4ELi2ELb0EL9Algorithm0EEvT_T0_ll_param_1+8];
	ld.param.u64 	%rd22, [_Z15SoftmaxWarpImplI22BroadcastScaleMaskLoadIffbLm3EiE11DirectStoreIffEfLi1ELi1ELi4ELi2ELb0EL9Algorithm0EEvT_T0_ll_param_2];
	ld.param.u64 	%rd23, [_Z15SoftmaxWarpImplI22BroadcastScaleMaskLoadIffbLm3EiE11DirectStoreIffEfLi1ELi1ELi4ELi2ELb0EL9Algorithm0EEvT_T0_ll_param_3];
	setp.lt.s64 	%p1, %rd23, 5;
	@%p1 bra 	$L__BB362_2;
	mov.u64 	%rd24, $str;
	cvta.global.u64 	%rd25, %rd24;
	mov.u64 	%rd26, $str$1;
	cvta.global.u64 	%rd27, %rd26;
	mov.u64 	%rd28, __unnamed_353;
	cvta.global.u64 	%rd29, %rd28;
	{ // callseq 352, 0
	.param .b64 param0;
	st.param.b64 	[param0], %rd25;
	.param .b64 param1;
	st.param.b64 	[param1], %rd27;
	.param .b32 param2;
	st.param.b32 	[param2], 219;
	.param .b64 param3;
	st.param.b64 	[param3], %rd29;
	.param .b64 param4;
	st.param.b64 	[param4], 1;
	call.uni 
	__assertfail, 
	(
	param0, 
	param1, 
	param2, 
	param3, 
	param4
	);
	} // callseq 352
$L__BB362_2:
	mov.u32 	%r23, %ctaid.x;
	mov.u32 	%r24, %ntid.y;
	mov.u32 	%r25, %tid.y;
	mad.lo.s32 	%r26, %r23, %r24, %r25;
	mov.u32 	%r27, %nctaid.x;
	mul.lo.s32 	%r28, %r24, %r27;
	shl.b32 	%r6, %r28, 1;
	shl.b32 	%r29, %r26, 1;
	cvt.s64.s32 	%rd47, %r29;
	setp.le.s64 	%p2, %rd22, %rd47;
	@%p2 bra 	$L__BB362_5;
	cvta.to.global.u64 	%rd6, %rd13;
	cvta.to.global.u64 	%rd7, %rd14;
	mov.u32 	%r30, %tid.x;
	cvt.u64.u32 	%rd8, %r30;
	cvta.to.global.u64 	%rd9, %rd3;
	cvt.s64.s32 	%rd10, %r6;
$L__BB362_4:
	setp.eq.s64 	%p3, %rd17, 1;
	setp.eq.s64 	%p4, %rd16, 1;
	setp.eq.s64 	%p5, %rd15, 1;
	mad.lo.s64 	%rd30, %rd21, %rd47, %rd8;
	cvt.u32.u64 	%r31, %rd30;
	div.s32 	%r32, %r31, %r7;
	mul.lo.s32 	%r33, %r32, %r7;
	sub.s32 	%r34, %r31, %r33;
	div.s32 	%r35, %r34, %r8;
	mul.lo.s32 	%r36, %r35, %r8;
	sub.s32 	%r37, %r34, %r36;
	selp.b32 	%r38, 0, %r32, %p5;
	selp.b32 	%r39, 0, %r35, %p4;
	selp.b32 	%r40, 0, %r37, %p3;
	mul.lo.s32 	%r41, %r10, %r38;
	mad.lo.s32 	%r42, %r11, %r39, %r41;
	mad.lo.s32 	%r43, %r12, %r40, %r42;
	shl.b64 	%rd31, %rd30, 32;
	shr.s64 	%rd32, %rd31, 30;
	add.s64 	%rd33, %rd6, %rd32;
	ld.global.f32 	%f5, [%rd33];
	cvt.s64.s32 	%rd34, %r43;
	add.s64 	%rd35, %rd7, %rd34;
	ld.global.u8 	%rs9, [%rd35];
	setp.eq.s16 	%p6, %rs9, 0;
	mul.f32 	%f6, %f5, %f4;
	selp.f32 	%f7, %f3, %f6, %p6;
	max.f32 	%f8, %f7, 0fFF800000;
	add.s64 	%rd36, %rd30, %rd21;
	cvt.u32.u64 	%r44, %rd36;
	div.s32 	%r45, %r44, %r7;
	mul.lo.s32 	%r46, %r45, %r7;
	sub.s32 	%r47, %r44, %r46;
	div.s32 	%r48, %r47, %r8;
	mul.lo.s32 	%r49, %r48, %r8;
	sub.s32 	%r50, %r47, %r49;
	selp.b32 	%r51, 0, %r45, %p5;
	selp.b32 	%r52, 0, %r48, %p4;
	selp.b32 	%r53, 0, %r50, %p3;
	mul.lo.s32 	%r54, %r10, %r51;
	mad.lo.s32 	%r55, %r11, %r52, %r54;
	mad.lo.s32 	%r56, %r12, %r53, %r55;
	shl.b64 	%rd37, %rd36, 32;
	shr.s64 	%rd38, %rd37, 30;
	add.s64 	%rd39, %rd6, %rd38;
	ld.global.f32 	%f9, [%rd39];
	cvt.s64.s32 	%rd40, %r56;
	add.s64 	%rd41, %rd7, %rd40;
	ld.global.u8 	%rs10, [%rd41];
	setp.eq.s16 	%p7, %rs10, 0;
	mul.f32 	%f10, %f9, %f4;
	selp.f32 	%f11, %f3, %f10, %p7;
	max.f32 	%f12, %f11, 0fFF800000;
	mov.b32 	%r57, %f8;
	shfl.sync.bfly.b32	%r58|%p8, %r57, 2, 31, -1;
	mov.b32 	%f13, %r58;
	max.f32 	%f14, %f8, %f13;
	mov.b32 	%r59, %f14;
	shfl.sync.bfly.b32	%r60|%p9, %r59, 1, 31, -1;
	mov.b32 	%f15, %r60;
	max.f32 	%f16, %f14, %f15;
	mov.b32 	%r61, %f12;
	shfl.sync.bfly.b32	%r62|%p10, %r61, 2, 31, -1;
	mov.b32 	%f17, %r62;
	max.f32 	%f18, %f12, %f17;
	mov.b32 	%r63, %f18;
	shfl.sync.bfly.b32	%r64|%p11, %r63, 1, 31, -1;
	mov.b32 	%f19, %r64;
	max.f32 	%f20, %f18, %f19;
	sub.f32 	%f21, %f7, %f16;
	fma.rn.f32 	%f22, %f21, 0f3BBB989D, 0f3F000000;
	cvt.sat.f32.f32 	%f23, %f22;
	mov.f32 	%f24, 0f4B400001;
	mov.f32 	%f25, 0f437C0000;
	fma.rm.f32 	%f26, %f23, %f25, %f24;
	add.f32 	%f27, %f26, 0fCB40007F;
	neg.f32 	%f28, %f27;
	fma.rn.f32 	%f29, %f21, 0f3FB8AA3B, %f28;
	fma.rn.f32 	%f30, %f21, 0f32A57060, %f29;
	mov.b32 	%r65, %f26;
	shl.b32 	%r66, %r65, 23;
	mov.b32 	%f31, %r66;
	ex2.approx.ftz.f32 	%f32, %f30;
	mul.f32 	%f33, %f32, %f31;
	add.f32 	%f34, %f33, 0f00000000;
	sub.f32 	%f35, %f11, %f20;
	fma.rn.f32 	%f36, %f35, 0f3BBB989D, 0f3F000000;
	cvt.sat.f32.f32 	%f37, %f36;
	fma.rm.f32 	%f38, %f37, %f25, %f24;
	add.f32 	%f39, %f38, 0fCB40007F;
	neg.f32 	%f40, %f39;
	fma.rn.f32 	%f41, %f35, 0f3FB8AA3B, %f40;
	fma.rn.f32 	%f42, %f35, 0f32A57060, %f41;
	mov.b32 	%r67, %f38;
	shl.b32 	%r68, %r67, 23;
	mov.b32 	%f43, %r68;
	ex2.approx.ftz.f32 	%f44, %f42;
	mul.f32 	%f45, %f44, %f43;
	add.f32 	%f46, %f45, 0f00000000;
	mov.b32 	%r69, %f34;
	shfl.sync.bfly.b32	%r70|%p12, %r69, 2, 31, -1;
	mov.b32 	%f47, %r70;
	add.f32 	%f48, %f34, %f47;
	mov.b32 	%r71, %f48;
	shfl.sync.bfly.b32	%r72|%p13, %r71, 1, 31, -1;
	mov.b32 	%f49, %r72;
	add.f32 	%f50, %f48, %f49;
	mov.b32 	%r73, %f46;
	shfl.sync.bfly.b32	%r74|%p14, %r73, 2, 31, -1;
	mov.b32 	%f51, %r74;
	add.f32 	%f52, %f46, %f51;
	mov.b32 	%r75, %f52;
	shfl.sync.bfly.b32	%r76|%p15, %r75, 1, 31, -1;
	mov.b32 	%f53, %r76;
	add.f32 	%f54, %f52, %f53;
	div.rn.f32 	%f55, %f33, %f50;
	mad.lo.s64 	%rd42, %rd47, %rd4, %rd8;
	shl.b64 	%rd43, %rd42, 2;
	add.s64 	%rd44, %rd9, %rd43;
	st.global.f32 	[%rd44], %f55;
	div.rn.f32 	%f56, %f45, %f54;
	shl.b64 	%rd45, %rd4, 2;
	add.s64 	%rd46, %rd44, %rd45;
	st.global.f32 	[%rd46], %f56;
	add.s64 	%rd47, %rd47, %rd10;
	setp.lt.s64 	%p16, %rd47, %rd22;
	@%p16 bra 	$L__BB362_4;
$L__BB362_5:
	ret;

}
	// .globl	_Z15SoftmaxWarpImplI22BroadcastScaleMaskLoadIffbLm3EiE11DirectStoreIffEfLi1ELi1ELi4ELi2ELb1EL9Algorithm0EEvT_T0_ll
.visible .entry _Z15SoftmaxWarpImplI22BroadcastScaleMaskLoadIffbLm3EiE11DirectStoreIffEfLi1ELi1ELi4ELi2ELb1EL9Algorithm0EEvT_T0_ll(
	.param .align 8 .b8 _Z15SoftmaxWarpImplI22BroadcastScaleMaskLoadIffbLm3EiE11DirectStoreIffEfLi1ELi1ELi4ELi2ELb1EL9Algorithm0EEvT_T0_ll_param_0[112],
	.param .align 8 .b8 _Z15SoftmaxWarpImplI22BroadcastScaleMaskLoadIffbLm3EiE11DirectStoreIffEfLi1ELi1ELi4ELi2ELb1EL9Algorithm0EEvT_T0_ll_param_1[16],
	.param .u64 _Z15SoftmaxWarpImplI22BroadcastScaleMaskLoadIffbLm3EiE11DirectStoreIffEfLi1ELi1ELi4ELi2ELb1EL9Algorithm0EEvT_T0_ll_param_2,
	.param .u64 _Z15SoftmaxWarpImplI22BroadcastScaleMaskLoadIffbLm3EiE11DirectStoreIffEfLi1ELi1ELi4ELi2ELb1EL9Algorithm0EEvT_T0_ll_param_3
)
{
	.reg .pred 	%p<24>;
	.reg .b16 	%rs<11>;
	.reg .b32 	%r<77>;
	.reg .b32 	%f<67>;
	.reg .b64 	%rd<52>;

	ld.param.v2.f32 	{%f15, %f16}, [_Z15SoftmaxWarpImplI22BroadcastScaleMaskLoadIffbLm3EiE11DirectStoreIffEfLi1ELi1ELi4ELi2ELb1EL9Algorithm0EEvT_T0_ll_param_0+104];
	ld.param.u64 	%rd21, [_Z15SoftmaxWarpImplI22BroadcastScaleMaskLoadIffbLm3EiE11DirectStoreIffEfLi1ELi1ELi4ELi2ELb1EL9Algorithm0EEvT_T0_ll_param_0+96];
	ld.param.u32 	%r12, [_Z15SoftmaxWarpImplI22BroadcastScaleMaskLoadIffbLm3EiE11DirectStoreIffEfLi1ELi1ELi4ELi2ELb1EL9Algorithm0EEvT_T0_ll_param_0+80];
	ld.param.v2.u32 	{%r10, %r11}, [_Z15SoftmaxWarpImplI22BroadcastScaleMaskLoadIffbLm3EiE11DirectStoreIffEfLi1ELi1ELi4ELi2ELb1EL9Algorithm0EEvT_T0_ll_param_0+72];
	ld.param.v2.u32 	{%r7, %r8}, [_Z15SoftmaxWarpImplI22BroadcastScaleMaskLoadIffbLm3EiE11DirectStoreIffEfLi1ELi1ELi4ELi2ELb1EL9Algorithm0EEvT_T0_ll_param_0+48];
	ld.param.u64 	%rd17, [_Z15SoftmaxWarpImplI22BroadcastScaleMaskLoadIffbLm3EiE11DirectStoreIffEfLi1ELi1ELi4ELi2ELb1EL9Algorithm0EEvT_T0_ll_param_0+32];
	ld.param.u64 	%rd16, [_Z15SoftmaxWarpImplI22BroadcastScaleMaskLoadIffbLm3EiE11DirectStoreIffEfLi1ELi1ELi4ELi2ELb1EL9Algorithm0EEvT_T0_ll_param_0+24];
	ld.param.u64 	%rd15, [_Z15SoftmaxWarpImplI22BroadcastScaleMaskLoadIffbLm3EiE11DirectStoreIffEfLi1ELi1ELi4ELi2ELb1EL9Algorithm0EEvT_T0_ll_param_0+16];
	ld.param.u64 	%rd7, [_Z15SoftmaxWarpImplI22BroadcastScaleMaskLoadIffbLm3EiE11DirectStoreIffEfLi1ELi1ELi4ELi2ELb1EL9Algorithm0EEvT_T0_ll_param_1+8];
	ld.param.u64 	%rd24, [_Z15SoftmaxWarpImplI22BroadcastScaleMaskLoadIffbLm3EiE11DirectStoreIffEfLi1ELi1ELi4ELi2ELb1EL9Algorithm0EEvT_T0_ll_param_1];
	ld.param.u64 	%rd14, [_Z15SoftmaxWarpImplI22BroadcastScaleMaskLoadIffbLm3EiE11DirectStoreIffEfLi1ELi1ELi4ELi2ELb1EL9Algorithm0EEvT_T0_ll_param_0+8];
	ld.param.u64 	%rd13, [_Z15SoftmaxWarpImplI22BroadcastScaleMaskLoadIffbLm3EiE11DirectStoreIffEfLi1ELi1ELi4ELi2ELb1EL9Algorithm0EEvT_T0_ll_param_0];
	ld.param.u64 	%rd22, [_Z15SoftmaxWarpImplI22BroadcastScaleMaskLoadIffbLm3EiE11DirectStoreIffEfLi1ELi1ELi4ELi2ELb1EL9Algorithm0EEvT_T0_ll_param_2];
	ld.param.u64 	%rd23, [_Z15SoftmaxWarpImplI22BroadcastScaleMaskLoadIffbLm3EiE11DirectStoreIffEfLi1ELi1ELi4ELi2ELb1EL9Algorithm0EEvT_T0_ll_param_3];
	cvta.to.global.u64 	%rd1, %rd13;
	cvta.to.global.u64 	%rd2, %rd14;
	cvta.to.global.u64 	%rd6, %rd24;
	setp.lt.s64 	%p1, %rd23, 5;
	@%p1 bra 	$L__BB363_2;
	mov.u64 	%rd25, $str;
	cvta.global.u64 	%rd26, %rd25;
	mov.u64 	%rd27, $str$1;
	cvta.global.u64 	%rd28, %rd27;
	mov.u64 	%rd29, __unnamed_354;
	cvta.global.u64 	%rd30, %rd29;
	{ // callseq 353, 0
	.param .b64 param0;
	st.param.b64 	[param0], %rd26;
	.param .b64 param1;
	st.param.b64 	[param1], %rd28;
	.param .b32 param2;
	st.param.b32 	[param2], 219;
	.param .b64 param3;
	st.param.b64 	[param3], %rd30;
	.param .b64 param4;
	st.param.b64 	[param4], 1;
	call.uni 
	__assertfail, 
	(
	param0, 
	param1, 
	param2, 
	param3, 
	param4
	);
	} // callseq 353
$L__BB363_2:
	mov.u32 	%r23, %ctaid.x;
	mov.u32 	%r24, %ntid.y;
	mov.u32 	%r25, %tid.y;
	mad.lo.s32 	%r26, %r23, %r24, %r25;
	mov.u32 	%r27, %nctaid.x;
	mul.lo.s32 	%r28, %r24, %r27;
	shl.b32 	%r6, %r28, 1;
	shl.b32 	%r29, %r26, 1;
	cvt.s64.s32 	%rd51, %r29;
	setp.le.s64 	%p2, %rd22, %rd51;
	@%p2 bra 	$L__BB363_13;
	mov.u32 	%r30, %tid.x;
	cvt.u64.u32 	%rd9, %r30;
	cvt.s64.s32 	%rd10, %r6;
$L__BB363_4:
	setp.le.s64 	%p3, %rd23, %rd9;
	mov.f32 	%f63, 0fFF800000;
	mov.f32 	%f64, %f63;
	@%p3 bra 	$L__BB363_6;
	setp.eq.s64 	%p4, %rd17, 1;
	setp.eq.s64 	%p5, %rd16, 1;
	setp.eq.s64 	%p6, %rd15, 1;
	mad.lo.s64 	%rd31, %rd21, %rd51, %rd9;
	cvt.u32.u64 	%r31, %rd31;
	div.s32 	%r32, %r31, %r7;
	mul.lo.s32 	%r33, %r32, %r7;
	sub.s32 	%r34, %r31, %r33;
	div.s32 	%r35, %r34, %r8;
	mul.lo.s32 	%r36, %r35, %r8;
	sub.s32 	%r37, %r34, %r36;
	selp.b32 	%r38, 0, %r32, %p6;
	selp.b32 	%r39, 0, %r35, %p5;
	selp.b32 	%r40, 0, %r37, %p4;
	mul.lo.s32 	%r41, %r10, %r38;
	mad.lo.s32 	%r42, %r11, %r39, %r41;
	mad.lo.s32 	%r43, %r12, %r40, %r42;
	shl.b64 	%rd32, %rd31, 32;
	shr.s64 	%rd33, %rd32, 30;
	add.s64 	%rd34, %rd1, %rd33;
	ld.global.f32 	%f18, [%rd34];
	cvt.s64.s32 	%rd35, %r43;
	add.s64 	%rd36, %rd2, %rd35;
	ld.global.u8 	%rs9, [%rd36];
	setp.eq.s16 	%p7, %rs9, 0;
	mul.f32 	%f19, %f18, %f16;
	selp.f32 	%f63, %f15, %f19, %p7;
	max.f32 	%f64, %f63, 0fFF800000;
$L__BB363_6:
	mov.f32 	%f65, 0fFF800000;
	mov.f32 	%f66, %f65;
	@%p3 bra 	$L__BB363_8;
	setp.eq.s64 	%p9, %rd17, 1;
	setp.eq.s64 	%p10, %rd16, 1;
	setp.eq.s64 	%p11, %rd15, 1;
	mad.lo.s64 	%rd37, %rd21, %rd51, %rd21;
	add.s64 	%rd38, %rd37, %rd9;
	cvt.u32.u64 	%r44, %rd38;
	div.s32 	%r45, %r44, %r7;
	mul.lo.s32 	%r46, %r45, %r7;
	sub.s32 	%r47, %r44, %r46;
	div.s32 	%r48, %r47, %r8;
	mul.lo.s32 	%r49, %r48, %r8;
	sub.s32 	%r50, %r47, %r49;
	selp.b32 	%r51, 0, %r45, %p11;
	selp.b32 	%r52, 0, %r48, %p10;
	selp.b32 	%r53, 0, %r50, %p9;
	mul.lo.s32 	%r54, %r10, %r51;
	mad.lo.s32 	%r55, %r11, %r52, %r54;
	mad.lo.s32 	%r56, %r12, %r53, %r55;
	shl.b64 	%rd39, %rd38, 32;
	shr.s64 	%rd40, %rd39, 30;
	add.s64 	%rd41, %rd1, %rd40;
	ld.global.f32 	%f21, [%rd41];
	cvt.s64.s32 	%rd42, %r56;
	add.s64 	%rd43, %rd2, %rd42;
	ld.global.u8 	%rs10, [%rd43];
	setp.eq.s16 	%p12, %rs10, 0;
	mul.f32 	%f22, %f21, %f16;
	selp.f32 	%f65, %f15, %f22, %p12;
	max.f32 	%f66, %f65, 0fFF800000;
$L__BB363_8:
	setp.le.s64 	%p13, %rd23, %rd9;
	mov.b32 	%r57, %f64;
	shfl.sync.bfly.b32	%r58|%p14, %r57, 2, 31, -1;
	mov.b32 	%f23, %r58;
	max.f32 	%f24, %f64, %f23;
	mov.b32 	%r59, %f24;
	shfl.sync.bfly.b32	%r60|%p15, %r59, 1, 31, -1;
	mov.b32 	%f25, %r60;
	max.f32 	%f26, %f24, %f25;
	mov.b32 	%r61, %f66;
	shfl.sync.bfly.b32	%r62|%p16, %r61, 2, 31, -1;
	mov.b32 	%f27, %r62;
	max.f32 	%f28, %f66, %f27;
	mov.b32 	%r63, %f28;
	shfl.sync.bfly.b32	%r64|%p17, %r63, 1, 31, -1;
	mov.b32 	%f29, %r64;
	max.f32 	%f30, %f28, %f29;
	sub.f32 	%f31, %f63, %f26;
	fma.rn.f32 	%f32, %f31, 0f3BBB989D, 0f3F000000;
	cvt.sat.f32.f32 	%f33, %f32;
	mov.f32 	%f34, 0f4B400001;
	mov.f32 	%f35, 0f437C0000;
	fma.rm.f32 	%f36, %f33, %f35, %f34;
	add.f32 	%f37, %f36, 0fCB40007F;
	neg.f32 	%f38, %f37;
	fma.rn.f32 	%f39, %f31, 0f3FB8AA3B, %f38;
	fma.rn.f32 	%f40, %f31, 0f32A57060, %f39;
	mov.b32 	%r65, %f36;
	shl.b32 	%r66, %r65, 23;
	mov.b32 	%f41, %r66;
	ex2.approx.ftz.f32 	%f42, %f40;
	mul.f32 	%f43, %f42, %f41;
	add.f32 	%f44, %f43, 0f00000000;
	sub.f32 	%f45, %f65, %f30;
	fma.rn.f32 	%f46, %f45, 0f3BBB989D, 0f3F000000;
	cvt.sat.f32.f32 	%f47, %f46;
	fma.rm.f32 	%f48, %f47, %f35, %f34;
	add.f32 	%f49, %f48, 0fCB40007F;
	neg.f32 	%f50, %f49;
	fma.rn.f32 	%f51, %f45, 0f3FB8AA3B, %f50;
	fma.rn.f32 	%f52, %f45, 0f32A57060, %f51;
	mov.b32 	%r67, %f48;
	shl.b32 	%r68, %r67, 23;
	mov.b32 	%f53, %r68;
	ex2.approx.ftz.f32 	%f54, %f52;
	mul.f32 	%f11, %f54, %f53;
	add.f32 	%f55, %f11, 0f00000000;
	mov.b32 	%r69, %f44;
	shfl.sync.bfly.b32	%r70|%p18, %r69, 2, 31, -1;
	mov.b32 	%f56, %r70;
	add.f32 	%f57, %f44, %f56;
	mov.b32 	%r71, %f57;
	shfl.sync.bfly.b32	%r72|%p19, %r71, 1, 31, -1;
	mov.b32 	%f58, %r72;
	add.f32 	%f59, %f57, %f58;
	mov.b32 	%r73, %f55;
	shfl.sync.bfly.b32	%r74|%p20, %r73, 2, 31, -1;
	mov.b32 	%f60, %r74;
	add.f32 	%f61, %f55, %f60;
	mov.b32 	%r75, %f61;
	shfl.sync.bfly.b32	%r76|%p21, %r75, 1, 31, -1;
	mov.b32 	%f62, %r76;
	add.f32 	%f12, %f61, %f62;
	div.rn.f32 	%f13, %f43, %f59;
	@%p13 bra 	$L__BB363_10;
	mad.lo.s64 	%rd44, %rd51, %rd7, %rd9;
	shl.b64 	%rd45, %rd44, 2;
	add.s64 	%rd46, %rd6, %rd45;
	st.global.f32 	[%rd46], %f13;
$L__BB363_10:
	div.rn.f32 	%f14, %f11, %f12;
	@%p13 bra 	$L__BB363_12;
	mad.lo.s64 	%rd47, %rd7, %rd51, %rd7;
	add.s64 	%rd48, %rd47, %rd9;
	shl.b64 	%rd49, %rd48, 2;
	add.s64 	%rd50, %rd6, %rd49;
	st.global.f32 	[%rd50], %f14;
$L__BB363_12:
	add.s64 	%rd51, %rd51, %rd10;
	setp.lt.s64 	%p23, %rd51, %rd22;
	@%p23 bra 	$L__BB363_4;
$L__BB363_13:
	ret;

}
	// .globl	_Z15SoftmaxWarpImplI22BroadcastScaleMaskLoadIffbLm3EiE11DirectStoreIffEfLi1ELi1ELi4ELi1ELb0EL9Algorithm0EEvT_T0_ll
.visible .entry _Z15SoftmaxWarpImplI22BroadcastScaleMaskLoadIffbLm3EiE11DirectStoreIffEfLi1ELi1ELi4ELi1ELb0EL9Algorithm0EEvT_T0_ll(
	.param .align 8 .b8 _Z15SoftmaxWarpImplI22BroadcastScaleMaskLoadIffbLm3EiE11DirectStoreIffEfLi1ELi1ELi4ELi1ELb0EL9Algorithm0EEvT_T0_ll_param_0[112],
	.param .align 8 .b8 _Z15SoftmaxWarpImplI22BroadcastScaleMaskLoadIffbLm3EiE11DirectStoreIffEfLi1ELi1ELi4ELi1ELb0EL9Algorithm0EEvT_T0_ll_param_1[16],
	.param .u64 _Z15SoftmaxWarpImplI22BroadcastScaleMaskLoadIffbLm3EiE11DirectStoreIffEfLi1ELi1ELi4ELi1ELb0EL9Algorithm0EEvT_T0_ll_param_2,
	.param .u64 _Z15SoftmaxWarpImplI22BroadcastScaleMaskLoadIffbLm3EiE11DirectStoreIffEfLi1ELi1ELi4ELi1ELb0EL9Algorithm0EEvT_T0_ll_param_3
)
{
	.reg .pred 	%p<29>;
	.reg .b16 	%rs<12>;
	.reg .b32 	%r<101>;
	.reg .b32 	%f<84>;
	.reg .b64 	%rd<75>;

	ld.param.v2.f32 	{%f3, %f4}, [_Z15SoftmaxWarpImplI22BroadcastScaleMaskLoadIffbLm3EiE11DirectStoreIffEfLi1ELi1ELi4ELi1ELb0EL9Algorithm0EEvT_T0_ll_param_0+104];
	ld.param.u64 	%rd29, [_Z15SoftmaxWarpImplI22BroadcastScaleMaskLoadIffbLm3EiE11DirectStoreIffEfLi1ELi1ELi4ELi1ELb0EL9Algorithm0EEvT_T0_ll_param_0+96];
	ld.param.u32 	%r11, [_Z15SoftmaxWarpImplI22BroadcastScaleMaskLoadIffbLm3EiE11DirectStoreIffEfLi1ELi1ELi4ELi1ELb0EL9Algorithm0EEvT_T0_ll_param_0+80];
	ld.param.v2.u32 	{%r9, %r10}, [_Z15SoftmaxWarpImplI22BroadcastScaleMaskLoadIffbLm3EiE11DirectStoreIffEfLi1ELi1ELi4ELi1ELb0EL9Algorithm0EEvT_T0_ll_param_0+72];
	ld.param.v2.u32 	{%r6, %r7}, [_Z15SoftmaxWarpImplI22BroadcastScaleMaskLoadIffbLm3EiE11DirectStoreIffEfLi1ELi1ELi4ELi1ELb0EL9Algorithm0EEvT_T0_ll_param_0+48];
	ld.param.u64 	%rd25, [_Z15SoftmaxWarpImplI22BroadcastScaleMaskLoadIffbLm3EiE11DirectStoreIffEfLi1ELi1ELi4ELi1ELb0EL9Algorithm0EEvT_T0_ll_param_0+32];
	ld.param.u64 	%rd24, [_Z15SoftmaxWarpImplI22BroadcastScaleMaskLoadIffbLm3EiE11DirectStoreIffEfLi1ELi1ELi4ELi1ELb0EL9Algorithm0EEvT_T0_ll_param_0+24];
	ld.param.u64 	%rd23, [_Z15SoftmaxWarpImplI22BroadcastScaleMaskLoadIffbLm3EiE11DirectStoreIffEfLi1ELi1ELi4ELi1ELb0EL9Algorithm0EEvT_T0_ll_param_0+16];
	ld.param.u64 	%rd7, [_Z15SoftmaxWarpImplI22BroadcastScaleMaskLoadIffbLm3EiE11DirectStoreIffEfLi1ELi1ELi4ELi1ELb0EL9Algorithm0EEvT_T0_ll_param_1+8];
	ld.param.u64 	%rd31, [_Z15SoftmaxWarpImplI22BroadcastScaleMaskLoadIffbLm3EiE11DirectStoreIffEfLi1ELi1ELi4ELi1ELb0EL9Algorithm0EEvT_T0_ll_param_1];
	ld.param.u64 	%rd22, [_Z15SoftmaxWarpImplI22BroadcastScaleMaskLoadIffbLm3EiE11DirectStoreIffEfLi1ELi1ELi4ELi1ELb0EL9Algorithm0EEvT_T0_ll_param_0+8];
	ld.param.u64 	%rd21, [_Z15SoftmaxWarpImplI22BroadcastScaleMaskLoadIffbLm3EiE11DirectStoreIffEfLi1ELi1ELi4ELi1ELb0EL9Algorithm0EEvT_T0_ll_param_0];
	ld.param.u64 	%rd30, [_Z15SoftmaxWarpImplI22BroadcastScaleMaskLoadIffbLm3EiE11DirectStoreIffEfLi1ELi1ELi4ELi1ELb0EL9Algorithm0EEvT_T0_ll_param_2];
	ld.param.u64 	%rd32, [_Z15SoftmaxWarpImplI22BroadcastScaleMaskLoadIffbLm3EiE11DirectStoreIffEfLi1ELi1ELi4ELi1ELb0EL9Algorithm0EEvT_T0_ll_param_3];
	cvta.to.global.u64 	%rd1, %rd21;
	cvta.to.global.u64 	%rd2, %rd22;
	cvta.to.global.u64 	%rd6, %rd31;
	setp.lt.s64 	%p1, %rd32, 5;
	@%p1 bra 	$L__BB364_2;
	mov.u64 	%rd33, $str;
	cvta.global.u64 	%rd34, %rd33;
	mov.u64 	%rd35, $str$1;
	cvta.global.u64 	%rd36, %rd35;
	mov.u64 	%rd37, __unnamed_355;
	cvta.global.u64 	%rd38, %rd37;
	{ // callseq 354, 0
	.param .b64 param0;
	st.param.b64 	[param0], %rd34;
	.param .b64 param1;
	st.param.b64 	[param1], %rd36;
	.param .b32 param2;
	st.param.b32 	[param2], 219;
	.param .b64 param3;
	st.param.b64 	[param3], %rd38;
	.param .b64 param4;
	st.param.b64 	[param4], 1;
	call.uni 
	__assertfail, 
	(
	param0, 
	param1, 
	param2, 
	param3, 
	param4
	);
	} // callseq 354
$L__BB364_2:
	mov.u32 	%r22, %ctaid.x;
	mov.u32 	%r23, %ntid.y;
	mov.u32 	%r24, %tid.y;
	mad.lo.s32 	%r25, %r22, %r23, %r24;
	mov.u32 	%r26, %nctaid.x;
	mul.lo.s32 	%r27, %r26, %r23;
	cvt.s64.s32 	%rd8, %r27;
	cvt.s64.s32 	%rd74, %r25;
	setp.le.s64 	%p2, %rd30, %rd74;
	@%p2 bra 	$L__BB364_10;
	mov.u32 	%r28, %tid.x;
	cvt.u64.u32 	%rd10, %r28;
	add.s64 	%rd11, %rd8, %rd74;
	max.s64 	%rd39, %rd30, %rd11;
	setp.lt.s64 	%p3, %rd11, %rd30;
	selp.u64 	%rd12, 1, 0, %p3;
	add.s64 	%rd40, %rd11, %rd12;
	sub.s64 	%rd13, %rd39, %rd40;
	or.b64  	%rd41, %rd13, %rd8;
	and.b64  	%rd42, %rd41, -4294967296;
	setp.ne.s64 	%p4, %rd42, 0;
	@%p4 bra 	$L__BB364_5;
	cvt.u32.u64 	%r29, %rd8;
	cvt.u32.u64 	%r30, %rd13;
	div.u32 	%r31, %r30, %r29;
	cvt.u64.u32 	%rd72, %r31;
	bra.uni 	$L__BB364_6;
$L__BB364_5:
	div.u64 	%rd72, %rd13, %rd8;
$L__BB364_6:
	add.s64 	%rd17, %rd72, %rd12;
	and.b64  	%rd43, %rd17, 1;
	setp.eq.b64 	%p5, %rd43, 1;
	@%p5 bra 	$L__BB364_8;
	mad.lo.s64 	%rd44, %rd29, %rd74, %rd10;
	cvt.u32.u64 	%r32, %rd44;
	div.s32 	%r33, %r32, %r6;
	mul.lo.s32 	%r34, %r33, %r6;
	sub.s32 	%r35, %r32, %r34;
	div.s32 	%r36, %r35, %r7;
	mul.lo.s32 	%r37, %r36, %r7;
	sub.s32 	%r38, %r35, %r37;
	setp.eq.s64 	%p6, %rd23, 1;
	selp.b32 	%r39, 0, %r33, %p6;
	setp.eq.s64 	%p7, %rd24, 1;
	selp.b32 	%r40, 0, %r36, %p7;
	setp.eq.s64 	%p8, %rd25, 1;
	selp.b32 	%r41, 0, %r38, %p8;
	mul.lo.s32 	%r42, %r9, %r39;
	mad.lo.s32 	%r43, %r10, %r40, %r42;
	mad.lo.s32 	%r44, %r11, %r41, %r43;
	shl.b64 	%rd45, %rd44, 32;
	shr.s64 	%rd46, %rd45, 30;
	add.s64 	%rd47, %rd1, %rd46;
	ld.global.f32 	%f5, [%rd47];
	cvt.s64.s32 	%rd48, %r44;
	add.s64 	%rd49, %rd2, %rd48;
	ld.global.u8 	%rs9, [%rd49];
	setp.eq.s16 	%p9, %rs9, 0;
	mul.f32 	%f6, %f5, %f4;
	selp.f32 	%f7, %f3, %f6, %p9;
	max.f32 	%f8, %f7, 0fFF800000;
	mov.b32 	%r45, %f8;
	shfl.sync.bfly.b32	%r46|%p10, %r45, 2, 31, -1;
	mov.b32 	%f9, %r46;
	max.f32 	%f10, %f8, %f9;
	mov.b32 	%r47, %f10;
	shfl.sync.bfly.b32	%r48|%p11, %r47, 1, 31, -1;
	mov.b32 	%f11, %r48;
	max.f32 	%f12, %f10, %f11;
	sub.f32 	%f13, %f7, %f12;
	fma.rn.f32 	%f14, %f13, 0f3BBB989D, 0f3F000000;
	cvt.sat.f32.f32 	%f15, %f14;
	mov.f32 	%f16, 0f4B400001;
	mov.f32 	%f17, 0f437C0000;
	fma.rm.f32 	%f18, %f15, %f17, %f16;
	add.f32 	%f19, %f18, 0fCB40007F;
	neg.f32 	%f20, %f19;
	fma.rn.f32 	%f21, %f13, 0f3FB8AA3B, %f20;
	fma.rn.f32 	%f22, %f13, 0f32A57060, %f21;
	mov.b32 	%r49, %f18;
	shl.b32 	%r50, %r49, 23;
	mov.b32 	%f23, %r50;
	ex2.approx.ftz.f32 	%f24, %f22;
	mul.f32 	%f25, %f24, %f23;
	add.f32 	%f26, %f25, 0f00000000;
	mov.b32 	%r51, %f26;
	shfl.sync.bfly.b32	%r52|%p12, %r51, 2, 31, -1;
	mov.b32 	%f27, %r52;
	add.f32 	%f28, %f26, %f27;
	mov.b32 	%r53, %f28;
	shfl.sync.bfly.b32	%r54|%p13, %r53, 1, 31, -1;
	mov.b32 	%f29, %r54;
	add.f32 	%f30, %f28, %f29;
	div.rn.f32 	%f31, %f25, %f30;
	mad.lo.s64 	%rd50, %rd7, %rd74, %rd10;
	shl.b64 	%rd51, %rd50, 2;
	add.s64 	%rd52, %rd6, %rd51;
	st.global.f32 	[%rd52], %f31;
	mov.u64 	%rd74, %rd11;
$L__BB364_8:
	setp.eq.s64 	%p14, %rd17, 0;
	@%p14 bra 	$L__BB364_10;
$L__BB364_9:
	setp.eq.s64 	%p15, %rd25, 1;
	setp.eq.s64 	%p16, %rd24, 1;
	setp.eq.s64 	%p17, %rd23, 1;
	mad.lo.s64 	%rd53, %rd29, %rd74, %rd10;
	cvt.u32.u64 	%r55, %rd53;
	div.s32 	%r56, %r55, %r6;
	mul.lo.s32 	%r57, %r56, %r6;
	sub.s32 	%r58, %r55, %r57;
	div.s32 	%r59, %r58, %r7;
	mul.lo.s32 	%r60, %r59, %r7;
	sub.s32 	%r61, %r58, %r60;
	selp.b32 	%r62, 0, %r56, %p17;
	selp.b32 	%r63, 0, %r59, %p16;
	selp.b32 	%r64, 0, %r61, %p15;
	mul.lo.s32 	%r65, %r9, %r62;
	mad.lo.s32 	%r66, %r10, %r63, %r65;
	mad.lo.s32 	%r67, %r11, %r64, %r66;
	shl.b64 	%rd54, %rd53, 32;
	shr.s64 	%rd55, %rd54, 30;
	add.s64 	%rd56, %rd1, %rd55;
	ld.global.f32 	%f32, [%rd56];
	cvt.s64.s32 	%rd57, %r67;
	add.s64 	%rd58, %rd2, %rd57;
	ld.global.u8 	%rs10, [%rd58];
	setp.eq.s16 	%p18, %rs10, 0;
	mul.f32 	%f33, %f32, %f4;
	selp.f32 	%f34, %f3, %f33, %p18;
	max.f32 	%f35, %f34, 0fFF800000;
	mov.b32 	%r68, %f35;
	shfl.sync.bfly.b32	%r69|%p19, %r68, 2, 31, -1;
	mov.b32 	%f36, %r69;
	max.f32 	%f37, %f35, %f36;
	mov.b32 	%r70, %f37;
	shfl.sync.bfly.b32	%r71|%p20, %r70, 1, 31, -1;
	mov.b32 	%f38, %r71;
	max.f32 	%f39, %f37, %f38;
	sub.f32 	%f40, %f34, %f39;
	fma.rn.f32 	%f41, %f40, 0f3BBB989D, 0f3F000000;
	cvt.sat.f32.f32 	%f42, %f41;
	mov.f32 	%f43, 0f4B400001;
	mov.f32 	%f44, 0f437C0000;
	fma.rm.f32 	%f45, %f42, %f44, %f43;
	add.f32 	%f46, %f45, 0fCB40007F;
	neg.f32 	%f47, %f46;
	fma.rn.f32 	%f48, %f40, 0f3FB8AA3B, %f47;
	fma.rn.f32 	%f49, %f40, 0f32A57060, %f48;
	mov.b32 	%r72, %f45;
	shl.b32 	%r73, %r72, 23;
	mov.b32 	%f50, %r73;
	ex2.approx.ftz.f32 	%f51, %f49;
	mul.f32 	%f52, %f51, %f50;
	add.f32 	%f53, %f52, 0f00000000;
	mov.b32 	%r74, %f53;
	shfl.sync.bfly.b32	%r75|%p21, %r74, 2, 31, -1;
	mov.b32 	%f54, %r75;
	add.f32 	%f55, %f53, %f54;
	mov.b32 	%r76, %f55;
	shfl.sync.bfly.b32	%r77|%p22, %r76, 1, 31, -1;
	mov.b32 	%f56, %r77;
	add.f32 	%f57, %f55, %f56;
	div.rn.f32 	%f58, %f52, %f57;
	mad.lo.s64 	%rd59, %rd74, %rd7, %rd10;
	shl.b64 	%rd60, %rd59, 2;
	add.s64 	%rd61, %rd6, %rd60;
	st.global.f32 	[%rd61], %f58;
	add.s64 	%rd62, %rd74, %rd8;
	mad.lo.s64 	%rd63, %rd29, %rd62, %rd10;
	cvt.u32.u64 	%r78, %rd63;
	div.s32 	%r79, %r78, %r6;
	mul.lo.s32 	%r80, %r79, %r6;
	sub.s32 	%r81, %r78, %r80;
	div.s32 	%r82, %r81, %r7;
	mul.lo.s32 	%r83, %r82, %r7;
	sub.s32 	%r84, %r81, %r83;
	selp.b32 	%r85, 0, %r79, %p17;
	selp.b32 	%r86, 0, %r82, %p16;
	selp.b32 	%r87, 0, %r84, %p15;
	mul.lo.s32 	%r88, %r9, %r85;
	mad.lo.s32 	%r89, %r10, %r86, %r88;
	mad.lo.s32 	%r90, %r11, %r87, %r89;
	shl.b64 	%rd64, %rd63, 32;
	shr.s64 	%rd65, %rd64, 30;
	add.s64 	%rd66, %rd1, %rd65;
	ld.global.f32 	%f59, [%rd66];
	cvt.s64.s32 	%rd67, %r90;
	add.s64 	%rd68, %rd2, %rd67;
	ld.global.u8 	%rs11, [%rd68];
	setp.eq.s16 	%p23, %rs11, 0;
	mul.f32 	%f60, %f59, %f4;
	selp.f32 	%f61, %f3, %f60, %p23;
	max.f32 	%f62, %f61, 0fFF800000;
	mov.b32 	%r91, %f62;
	shfl.sync.bfly.b32	%r92|%p24, %r91, 2, 31, -1;
	mov.b32 	%f63, %r92;
	max.f32 	%f64, %f62, %f63;
	mov.b32 	%r93, %f64;
	shfl.sync.bfly.b32	%r94|%p25, %r93, 1, 31, -1;
	mov.b32 	%f65, %r94;
	max.f32 	%f66, %f64, %f65;
	sub.f32 	%f67, %f61, %f66;
	fma.rn.f32 	%f68, %f67, 0f3BBB989D, 0f3F000000;
	cvt.sat.f32.f32 	%f69, %f68;
	fma.rm.f32 	%f70, %f69, %f44, %f43;
	add.f32 	%f71, %f70, 0fCB40007F;
	neg.f32 	%f72, %f71;
	fma.rn.f32 	%f73, %f67, 0f3FB8AA3B, %f72;
	fma.rn.f32 	%f74, %f67, 0f32A57060, %f73;
	mov.b32 	%r95, %f70;
	shl.b32 	%r96, %r95, 23;
	mov.b32 	%f75, %r96;
	ex2.approx.ftz.f32 	%f76, %f74;
	mul.f32 	%f77, %f76, %f75;
	add.f32 	%f78, %f77, 0f00000000;
	mov.b32 	%r97, %f78;
	shfl.sync.bfly.b32	%r98|%p26, %r97, 2, 31, -1;
	mov.b32 	%f79, %r98;
	add.f32 	%f80, %f78, %f79;
	mov.b32 	%r99, %f80;
	shfl.sync.bfly.b32	%r100|%p27, %r99, 1, 31, -1;
	mov.b32 	%f81, %r100;
	add.f32 	%f82, %f80, %f81;
	div.rn.f32 	%f83, %f77, %f82;
	mad.lo.s64 	%rd69, %rd62, %rd7, %rd10;
	shl.b64 	%rd70, %rd69, 2;
	add.s64 	%rd71, %rd6, %rd70;
	st.global.f32 	[%rd71], %f83;
	add.s64 	%rd74, %rd62, %rd8;
	setp.lt.s64 	%p28, %rd74, %rd30;
	@%p28 bra 	$L__BB364_9;
$L__BB364_10:
	ret;

}
	// .globl	_Z15SoftmaxWarpImplI22BroadcastScaleMaskLoadIffbLm3EiE11DirectStoreIffEfLi1ELi1ELi4ELi1ELb1EL9Algorithm0EEvT_T0_ll
.visible .entry _Z15SoftmaxWarpImplI22BroadcastScaleMaskLoadIffbLm3EiE11DirectStoreIffEfLi1ELi1ELi4ELi1ELb1EL9Algorithm0EEvT_T0_ll(
	.param .align 8 .b8 _Z15SoftmaxWarpImplI22BroadcastScaleMaskLoadIffbLm3EiE11DirectStoreIffEfLi1ELi1ELi4ELi1ELb1EL9Algorithm0EEvT_T0_ll_param_0[112],
	.param .align 8 .b8 _Z15SoftmaxWarpImplI22BroadcastScaleMaskLoadIffbLm3EiE11DirectStoreIffEfLi1ELi1ELi4ELi1ELb1EL9Algorithm0EEvT_T0_ll_param_1[16],
	.param .u64 _Z15SoftmaxWarpImplI22BroadcastScaleMaskLoadIffbLm3EiE11DirectStoreIffEfLi1ELi1ELi4ELi1ELb1EL9Algorithm0EEvT_T0_ll_param_2,
	.param .u64 _Z15SoftmaxWarpImplI22BroadcastScaleMaskLoadIffbLm3EiE11DirectStoreIffEfLi1ELi1ELi4ELi1ELb1EL9Algorithm0EEvT_T0_ll_param_3
)
{
	.reg .pred 	%p<14>;
	.reg .b16 	%rs<10>;
	.reg .b32 	%r<52>;
	.reg .b32 	%f<37>;
	.reg .b64 	%rd<39>;

	ld.param.u64 	%rd20, [_Z15SoftmaxWarpImplI22BroadcastScaleMaskLoadIffbLm3EiE11DirectStoreIffEfLi1ELi1ELi4ELi1ELb1EL9Algorithm0EEvT_T0_ll_param_1+8];
	ld.param.u64 	%rd19, [_Z15SoftmaxWarpImplI22BroadcastScaleMaskLoadIffbLm3EiE11DirectStoreIffEfLi1ELi1ELi4ELi1ELb1EL9Algorithm0EEvT_T0_ll_param_1];
	ld.param.v2.f32 	{%f8, %f9}, [_Z15SoftmaxWarpImplI22BroadcastScaleMaskLoadIffbLm3EiE11DirectStoreIffEfLi1ELi1ELi4ELi1ELb1EL9Algorithm0EEvT_T0_ll_param_0+104];
	ld.param.u64 	%rd18, [_Z15SoftmaxWarpImplI22BroadcastScaleMaskLoadIffbLm3EiE11DirectStoreIffEfLi1ELi1ELi4ELi1ELb1EL9Algorithm0EEvT_T0_ll_param_0+96];
	ld.param.u32 	%r12, [_Z15SoftmaxWarpImplI22BroadcastScaleMaskLoadIffbLm3EiE11DirectStoreIffEfLi1ELi1ELi4ELi1ELb1EL9Algorithm0EEvT_T0_ll_param_0+80];
	ld.param.v2.u32 	{%r10, %r11}, [_Z15SoftmaxWarpImplI22BroadcastScaleMaskLoadIffbLm3EiE11DirectStoreIffEfLi1ELi1ELi4ELi1ELb1EL9Algorithm0EEvT_T0_ll_param_0+72];
	ld.param.v2.u32 	{%r7, %r8}, [_Z15SoftmaxWarpImplI22BroadcastScaleMaskLoadIffbLm3EiE11DirectStoreIffEfLi1ELi1ELi4ELi1ELb1EL9Algorithm0EEvT_T0_ll_param_0+48];
	ld.param.u64 	%rd14, [_Z15SoftmaxWarpImplI22BroadcastScaleMaskLoadIffbLm3EiE11DirectStoreIffEfLi1ELi1ELi4ELi1ELb1EL9Algorithm0EEvT_T0_ll_param_0+32];
	ld.param.u64 	%rd13, [_Z15SoftmaxWarpImplI22BroadcastScaleMaskLoadIffbLm3EiE11DirectStoreIffEfLi1ELi1ELi4ELi1ELb1EL9Algorithm0EEvT_T0_ll_param_0+24];
	ld.param.u64 	%rd12, [_Z15SoftmaxWarpImplI22BroadcastScaleMaskLoadIffbLm3EiE11DirectStoreIffEfLi1ELi1ELi4ELi1ELb1EL9Algorithm0EEvT_T0_ll_param_0+16];
	ld.param.u64 	%rd11, [_Z15SoftmaxWarpImplI22BroadcastScaleMaskLoadIffbLm3EiE11DirectStoreIffEfLi1ELi1ELi4ELi1ELb1EL9Algorithm0EEvT_T0_ll_param_0+8];
	ld.param.u64 	%rd10, [_Z15SoftmaxWarpImplI22BroadcastScaleMaskLoadIffbLm3EiE11DirectStoreIffEfLi1ELi1ELi4ELi1ELb1EL9Algorithm0EEvT_T0_ll_param_0];
	ld.param.u64 	%rd21, [_Z15SoftmaxWarpImplI22BroadcastScaleMaskLoadIffbLm3EiE11DirectStoreIffEfLi1ELi1ELi4ELi1ELb1EL9Algorithm0EEvT_T0_ll_param_2];
	ld.param.u64 	%rd22, [_Z15SoftmaxWarpImplI22BroadcastScaleMaskLoadIffbLm3EiE11DirectStoreIffEfLi1ELi1ELi4ELi1ELb1EL9Algorithm0EEvT_T0_ll_param_3];
	setp.lt.s64 	%p1, %rd22, 5;
	@%p1 bra 	$L__BB365_2;
	mov.u64 	%rd23, $str;
	cvta.global.u64 	%rd24, %rd23;
	mov.u64 	%rd25, $str$1;
	cvta.global.u64 	%rd26, %rd25;
	mov.u64 	%rd27, __unnamed_356;
	cvta.global.u64 	%rd28, %rd27;
	{ // callseq 355, 0
	.param .b64 param0;
	st.param.b64 	[param0], %rd24;
	.param .b64 param1;
	st.param.b64 	[param1], %rd26;
	.param .b32 param2;
	st.param.b32 	[param2], 219;
	.param .b64 param3;
	st.param.b64 	[param3], %rd28;
	.param .b64 param4;
	st.param.b64 	[param4], 1;
	call.uni 
	__assertfail, 
	(
	param0, 
	param1, 
	param2, 
	param3, 
	param4
	);
	} // callseq 355
$L__BB365_2:
	mov.u32 	%r23, %ctaid.x;
	mov.u32 	%r24, %ntid.y;
	mov.u32 	%r25, %tid.y;
	mad.lo.s32 	%r26, %r23, %r24, %r25;
	mov.u32 	%r27, %nctaid.x;
	mul.lo.s32 	%r6, %r27, %r24;
	cvt.s64.s32 	%rd38, %r26;
	setp.le.s64 	%p2, %rd21, %rd38;
	@%p2 bra 	$L__BB365_9;
	mov.u32 	%r28, %tid.x;
	cvt.u64.u32 	%rd3, %r28;
	cvta.to.global.u64 	%rd4, %rd19;
	cvta.to.global.u64 	%rd5, %rd11;
	cvta.to.global.u64 	%rd6, %rd10;
	cvt.s64.s32 	%rd7, %r6;
$L__BB365_4:
	setp.le.s64 	%p3, %rd22, %rd3;
	mov.f32 	%f35, 0fFF800000;
	mov.f32 	%f36, %f35;
	@%p3 bra 	$L__BB365_6;
	setp.eq.s64 	%p4, %rd14, 1;
	setp.eq.s64 	%p5, %rd13, 1;
	setp.eq.s64 	%p6, %rd12, 1;
	mad.lo.s64 	%rd29, %rd18, %rd38, %rd3;
	cvt.u32.u64 	%r29, %rd29;
	div.s32 	%r30, %r29, %r7;
	mul.lo.s32 	%r31, %r30, %r7;
	sub.s32 	%r32, %r29, %r31;
	div.s32 	%r33, %r32, %r8;
	mul.lo.s32 	%r34, %r33, %r8;
	sub.s32 	%r35, %r32, %r34;
	selp.b32 	%r36, 0, %r30, %p6;
	selp.b32 	%r37, 0, %r33, %p5;
	selp.b32 	%r38, 0, %r35, %p4;
	mul.lo.s32 	%r39, %r10, %r36;
	mad.lo.s32 	%r40, %r11, %r37, %r39;
	mad.lo.s32 	%r41, %r12, %r38, %r40;
	shl.b64 	%rd30, %rd29, 32;
	shr.s64 	%rd31, %rd30, 30;
	add.s64 	%rd32, %rd6, %rd31;
	ld.global.f32 	%f11, [%rd32];
	cvt.s64.s32 	%rd33, %r41;
	add.s64 	%rd34, %rd5, %rd33;
	ld.global.u8 	%rs9, [%rd34];
	setp.eq.s16 	%p7, %rs9, 0;
	mul.f32 	%f12, %f11, %f9;
	selp.f32 	%f35, %f8, %f12, %p7;
	max.f32 	%f36, %f35, 0fFF800000;
$L__BB365_6:
	mov.b32 	%r42, %f36;
	shfl.sync.bfly.b32	%r43|%p9, %r42, 2, 31, -1;
	mov.b32 	%f13, %r43;
	max.f32 	%f14, %f36, %f13;
	mov.b32 	%r44, %f14;
	shfl.sync.bfly.b32	%r45|%p10, %r44, 1, 31, -1;
	mov.b32 	%f15, %r45;
	max.f32 	%f16, %f14, %f15;
	sub.f32 	%f17, %f35, %f16;
	fma.rn.f32 	%f18, %f17, 0f3BBB989D, 0f3F000000;
	cvt.sat.f32.f32 	%f19, %f18;
	mov.f32 	%f20, 0f4B400001;
	mov.f32 	%f21, 0f437C0000;
	fma.rm.f32 	%f22, %f19, %f21, %f20;
	add.f32 	%f23, %f22, 0fCB40007F;
	neg.f32 	%f24, %f23;
	fma.rn.f32 	%f25, %f17, 0f3FB8AA3B, %f24;
	fma.rn.f32 	%f26, %f17, 0f32A57060, %f25;
	mov.b32 	%r46, %f22;
	shl.b32 	%r47, %r46, 23;
	mov.b32 	%f27, %r47;
	ex2.approx.ftz.f32 	%f28, %f26;
	mul.f32 	%f29, %f28, %f27;
	add.f32 	%f30, %f29, 0f00000000;
	mov.b32 	%r48, %f30;
	shfl.sync.bfly.b32	%r49|%p11, %r48, 2, 31, -1;
	mov.b32 	%f31, %r49;
	add.f32 	%f32, %f30, %f31;
	mov.b32 	%r50, %f32;
	shfl.sync.bfly.b32	%r51|%p12, %r50, 1, 31, -1;
	mov.b32 	%f33, %r51;
	add.f32 	%f34, %f32, %f33;
	div.rn.f32 	%f7, %f29, %f34;
	@%p3 bra 	$L__BB365_8;
	mad.lo.s64 	%rd35, %rd38, %rd20, %rd3;
	shl.b64 	%rd36, %rd35, 2;
	add.s64 	%rd37, %rd4, %rd36;
	st.global.f32 	[%rd37], %f7;
$L__BB365_8:
	add.s64 	%rd38, %rd38, %rd7;
	setp.lt.s64 	%p13, %rd38, %rd21;
	@%p13 bra 	$L__BB365_4;
$L__BB365_9:
	ret;

}
	// .globl	_Z15SoftmaxWarpImplI22BroadcastScaleMaskLoadIffbLm3EiE11DirectStoreIffEfLi1ELi1ELi8ELi2ELb0EL9Algorithm0EEvT_T0_ll
.visible .entry _Z15SoftmaxWarpImplI22BroadcastScaleMaskLoadIffbLm3EiE11DirectStoreIffEfLi1ELi1ELi8ELi2ELb0EL9Algorithm0EEvT_T0_ll(
	.param .align 8 .b8 _Z15SoftmaxWarpImplI22BroadcastScaleMaskLoadIffbLm3EiE11DirectStoreIffEfLi1ELi1ELi8ELi2ELb0EL9Algorithm0EEvT_T0_ll_param_0[112],
	.param .align 8 .b8 _Z15SoftmaxWarpImplI22BroadcastScaleMaskLoadIffbLm3EiE11DirectStoreIffEfLi1ELi1ELi8ELi2ELb0EL9Algorithm0EEvT_T0_ll_param_1[16],
	.param .u64 _Z15SoftmaxWarpImplI22BroadcastScaleMaskLoadIffbLm3EiE11DirectStoreIffEfLi1ELi1ELi8ELi2ELb0EL9Algorithm0EEvT_T0_ll_param_2,
	.param .u64 _Z15SoftmaxWarpImplI22BroadcastScaleMaskLoadIffbLm3EiE11DirectStoreIffEfLi1ELi1ELi8ELi2ELb0EL9Algorithm0EEvT_T0_ll_param_3
)
{
	.reg .pred 	%p<21>;
	.reg .b16 	%rs<11>;
	.reg .b32 	%r<85>;
	.reg .b32 	%f<65>;
	.reg .b64 	%rd<48>;

	ld.param.v2.f32 	{%f3, %f4}, [_Z15SoftmaxWarpImplI22BroadcastScaleMaskLoadIffbLm3EiE11DirectStoreIffEfLi1ELi1ELi8ELi2ELb0EL9Algorithm0EEvT_T0_ll_param_0+104];
	ld.param.u64 	%rd21, [_Z15SoftmaxWarpImplI22BroadcastScaleMaskLoadIffbLm3EiE11DirectStoreIffEfLi1ELi1ELi8ELi2ELb0EL9Algorithm0EEvT_T0_ll_param_0+96];
	ld.param.u32 	%r12, [_Z15SoftmaxWarpImplI22BroadcastScaleMaskLoadIffbLm3EiE11DirectStoreIffEfLi1ELi1ELi8ELi2ELb0EL9Algorithm0EEvT_T0_ll_param_0+80];
	ld.param.v2.u32 	{%r10, %r11}, [_Z15SoftmaxWarpImplI22BroadcastScaleMaskLoadIffbLm3EiE11DirectStoreIffEfLi1ELi1ELi8ELi2ELb0EL9Algorithm0EEvT_T0_ll_param_0+72];
	ld.param.v2.u32 	{%r7, %r8}, [_Z15SoftmaxWarpImplI22BroadcastScaleMaskLoadIffbLm3EiE11DirectStoreIffEfLi1ELi1ELi8ELi2ELb0EL9Algorithm0EEvT_T0_ll_param_0+48];
	ld.param.u64 	%rd17, [_Z15SoftmaxWarpImplI22BroadcastScaleMaskLoadIffbLm3EiE11DirectStoreIffEfLi1ELi1ELi8ELi2ELb0EL9Algorithm0EEvT_T0_ll_param_0+32];
	ld.param.u64 	%rd16, [_Z15SoftmaxWarpImplI22BroadcastScaleMaskLoadIffbLm3EiE11DirectStoreIffEfLi1ELi1ELi8ELi2ELb0EL9Algorithm0EEvT_T0_ll_param_0+24];
	ld.param.u64 	%rd15, [_Z15SoftmaxWarpImplI22BroadcastScaleMaskLoadIffbLm3EiE11DirectStoreIffEfLi1ELi1ELi8ELi2ELb0EL9Algorithm0EEvT_T0_ll_param_0+16];
	ld.param.u64 	%rd14, [_Z15SoftmaxWarpImplI22BroadcastScaleMaskLoadIffbLm3EiE11DirectStoreIffEfLi1ELi1ELi8ELi2ELb0EL9Algorithm0EEvT_T0_ll_param_0+8];
	ld.param.u64 	%rd13, [_Z15SoftmaxWarpImplI22BroadcastScaleMaskLoadIffbLm3EiE11DirectStoreIffEfLi1ELi1ELi8ELi2ELb0EL9Algorithm0EEvT_T0_ll_param_0];
	ld.param.u64 	%rd3, [_Z15SoftmaxWarpImplI22BroadcastScaleMaskLoadIffbLm3EiE11DirectStoreIffEfLi1ELi1ELi8ELi2ELb0EL9Algorithm0EEvT_T0_ll_param_1];
	ld.param.u64 	%rd4, [_Z15SoftmaxWarpImplI22BroadcastScaleMaskLoadIffbLm3EiE11DirectStoreIffEfLi1ELi1ELi8ELi2ELb0EL9Algorithm0EEvT_T0_ll_param_1+8];
	ld.param.u64 	%rd22, [_Z15SoftmaxWarpImplI22BroadcastScaleMaskLoadIffbLm3EiE11DirectStoreIffEfLi1ELi1ELi8ELi2ELb0EL9Algorithm0EEvT_T0_ll_param_2];
	ld.param.u64 	%rd23, [_Z15SoftmaxWarpImplI22BroadcastScaleMaskLoadIffbLm3EiE11DirectStoreIffEfLi1ELi1ELi8ELi2ELb0EL9Algorithm0EEvT_T0_ll_param_3];
	setp.lt.s64 	%p1, %rd23, 9;
	@%p1 bra 	$L__BB366_2;
	mov.u64 	%rd24, $str;
	cvta.global.u64 	%rd25, %rd24;
	mov.u64 	%rd26, $str$1;
	cvta.global.u64 	%rd27, %rd26;
	mov.u64 	%rd28, __unnamed_357;
	cvta.global.u64 	%rd29, %rd28;
	{ // callseq 356, 0
	.param .b64 param0;
	st.param.b64 	[param0], %rd25;
	.param .b64 param1;
	st.param.b64 	[param1], %rd27;
	.param .b32 param2;
	st.param.b32 	[param2], 219;
	.param .b64 param3;
	st.param.b64 	[param3], %rd29;
	.param .b64 param4;
	st.param.b64 	[param4], 1;
	call.uni 
	__assertfail, 
	(
	param0, 
	param1, 
	param2, 
	param3, 
	param4
	);
	} // callseq 356
$L__BB366_2:
	mov.u32 	%r23, %ctaid.x;
	mov.u32 	%r24, %ntid.y;
	mov.u32 	%r25, %tid.y;
	mad.lo.s32 	%r26, %r23, %r24, %r25;
	mov.u32 	%r27, %nctaid.x;
	mul.lo.s32 	%r28, %r24, %r27;
	shl.b32 	%r6, %r28, 1;
	shl.b32 	%r29, %r26, 1;
	cvt.s64.s32 	%rd47, %r29;
	setp.le.s64 	%p2, %rd22, %rd47;
	@%p2 bra 	$L__BB366_5;
	cvta.to.global.u64 	%rd6, %rd13;
	cvta.to.global.u64 	%rd7, %rd14;
	mov.u32 	%r30, %tid.x;
	cvt.u64.u32 	%rd8, %r30;
	cvta.to.global.u64 	%rd9, %rd3;
	cvt.s64.s32 	%rd10, %r6;
$L__BB366_4:
	setp.eq.s64 	%p3, %rd17, 1;
	setp.eq.s64 	%p4, %rd16, 1;
	setp.eq.s64 	%p5, %rd15, 1;
	mad.lo.s64 	%rd30, %rd21, %rd47, %rd8;
	cvt.u32.u64 	%r31, %rd30;
	div.s32 	%r32, %r31, %r7;
	mul.lo.s32 	%r33, %r32, %r7;
	sub.s32 	%r34, %r31, %r33;
	div.s32 	%r35, %r34, %r8;
	mul.lo.s32 	%r36, %r35, %r8;
	sub.s32 	%r37, %r34, %r36;
	selp.b32 	%r38, 0, %r32, %p5;
	selp.b32 	%r39, 0, %r35, %p4;
	selp.b32 	%r40, 0, %r37, %p3;
	mul.lo.s32 	%r41, %r10, %r38;
	mad.lo.s32 	%r42, %r11, %r39, %r41;
	mad.lo.s32 	%r43, %r12, %r40, %r42;
	shl.b64 	%rd31, %rd30, 32;
	shr.s64 	%rd32, %rd31, 30;
	add.s64 	%rd33, %rd6, %rd32;
	ld.global.f32 	%f5, [%rd33];
	cvt.s64.s32 	%rd34, %r43;
	add.s64 	%rd35, %rd7, %rd34;
	ld.global.u8 	%rs9, [%rd35];
	setp.eq.s16 	%p6, %rs9, 0;
	mul.f32 	%f6, %f5, %f4;
	selp.f32 	%f7, %f3, %f6, %p6;
	max.f32 	%f8, %f7, 0fFF800000;
	add.s64 	%rd36, %rd30, %rd21;
	cvt.u32.u64 	%r44, %rd36;
	div.s32 	%r45, %r44, %r7;
	mul.lo.s32 	%r46, %r45, %r7;
	sub.s32 	%r47, %r44, %r46;
	div.s32 	%r48, %r47, %r8;
	mul.lo.s32 	%r49, %r48, %r8;
	sub.s32 	%r50, %r47, %r49;
	selp.b32 	%r51, 0, %r45, %p5;
	selp.b32 	%r52, 0, %r48, %p4;
	selp.b32 	%r53, 0, %r50, %p3;
	mul.lo.s32 	%r54, %r10, %r51;
	mad.lo.s32 	%r55, %r11, %r52, %r54;
	mad.lo.s32 	%r56, %r12, %r53, %r55;
	shl.b64 	%rd37, %rd36, 32;
	shr.s64 	%rd38, %rd37, 30;
	add.s64 	%rd39, %rd6, %rd38;
	ld.global.f32 	%f9, [%rd39];
	cvt.s64.s32 	%rd40, %r56;
	add.s64 	%rd41, %rd7, %rd40;
	ld.global.u8 	%rs10, [%rd41];
	setp.eq.s16 	%p7, %rs10, 0;
	mul.f32 	%f10, %f9, %f4;
	selp.f32 	%f11, %f3, %f10, %p7;
	max.f32 	%f12, %f11, 0fFF800000;
	mov.b32 	%r57, %f8;
	shfl.sync.bfly.b32	%r58|%p8, %r57, 4, 31, -1;
	mov.b32 	%f13, %r58;
	max.f32 	%f14, %f8, %f13;
	mov.b32 	%r59, %f14;
	shfl.sync.bfly.b32	%r60|%p9, %r59, 2, 31, -1;
	mov.b32 	%f15, %r60;
	max.f32 	%f16, %f14, %f15;
	mov.b32 	%r61, %f16;
	shfl.sync.bfly.b32	%r62|%p10, %r61, 1, 31, -1;
	mov.b32 	%f17, %r62;
	max.f32 	%f18, %f16, %f17;
	mov.b32 	%r63, %f12;
	shfl.sync.bfly.b32	%r64|%p11, %r63, 4, 31, -1;
	mov.b32 	%f19, %r64;
	max.f32 	%f20, %f12, %f19;
	mov.b32 	%r65, %f20;
	shfl.sync.bfly.b32	%r66|%p12, %r65, 2, 31, -1;
	mov.b32 	%f21, %r66;
	max.f32 	%f22, %f20, %f21;
	mov.b32 	%r67, %f22;
	shfl.sync.bfly.b32	%r68|%p13, %r67, 1, 31, -1;
	mov.b32 	%f23, %r68;
	max.f32 	%f24, %f22, %f23;
	sub.f32 	%f25, %f7, %f18;
	fma.rn.f32 	%f26, %f25, 0f3BBB989D, 0f3F000000;
	cvt.sat.f32.f32 	%f27, %f26;
	mov.f32 	%f28, 0f4B400001;
	mov.f32 	%f29, 0f437C0000;
	fma.rm.f32 	%f30, %f27, %f29, %f28;
	add.f32 	%f31, %f30, 0fCB40007F;
	neg.f32 	%f32, %f31;
	fma.rn.f32 	%f33, %f25, 0f3FB8AA3B, %f32;
	fma.rn.f32 	%f34, %f25, 0f32A57060, %f33;
	mov.b32 	%r69, %f30;
	shl.b32 	%r70, %r69, 23;
	mov.b32 	%f35, %r70;
	ex2.approx.ftz.f32 	%f36, %f34;
	mul.f32 	%f37, %f36, %f35;
	add.f32 	%f38, %f37, 0f00000000;
	sub.f32 	%f39, %f11, %f24;
	fma.rn.f32 	%f40, %f39, 0f3BBB989D, 0f3F000000;
	cvt.sat.f32.f32 	%f41, %f40;
	fma.rm.f32 	%f42, %f41, %f29, %f28;
	add.f32 	%f43, %f42, 0fCB40007F;
	neg.f32 	%f44, %f43;
	fma.rn.f32 	%f45, %f39, 0f3FB8AA3B, %f44;
	fma.rn.f32 	%f46, %f39, 0f32A57060, %f45;
	mov.b32 	%r71, %f42;
	shl.b32 	%r72, %r71, 23;
	mov.b32 	%f47, %r72;
	ex2.approx.ftz.f32 	%f48, %f46;
	mul.f32 	%f49, %f48, %f47;
	add.f32 	%f50, %f49, 0f00000000;
	mov.b32 	%r73, %f38;
	shfl.sync.bfly.b32	%r74|%p14, %r73, 4, 31, -1;
	mov.b32 	%f51, %r74;
	add.f32 	%f52, %f38, %f51;
	mov.b32 	%r75, %f52;
	shfl.sync.bfly.b32	%r76|%p15, %r75, 2, 31, -1;
	mov.b32 	%f53, %r76;
	add.f32 	%f54, %f52, %f53;
	mov.b32 	%r77, %f54;
	shfl.sync.bfly.b32	%r78|%p16, %r77, 1, 31, -1;
	mov.b32 	%f55, %r78;
	add.f32 	%f56, %f54, %f55;
	mov.b32 	%r79, %f50;
	shfl.sync.bfly.b32	%r80|%p17, %r79, 4, 31, -1;
	mov.b32 	%f57, %r80;
	add.f32 	%f58, %f50, %f57;
	mov.b32 	%r81, %f58;
	shfl.sync.bfly.b32	%r82|%p18, %r81, 2, 31, -1;
	mov.b32 	%f59, %r82;
	add.f32 	%f60, %f58, %f59;
	mov.b32 	%r83, %f60;
	shfl.sync.bfly.b32	%r84|%p19, %r83, 1, 31, -1;
	mov.b32 	%f61, %r84;
	add.f32 	%f62, %f60, %f61;
	div.rn.f32 	%f63, %f37, %f56;
	mad.lo.s64 	%rd42, %rd47, %rd4, %rd8;
	shl.b64 	%rd43, %rd42, 2;
	add.s64 	%rd44, %rd9, %rd43;
	st.global.f32 	[%rd44], %f63;
	div.rn.f32 	%f64, %f49, %f62;
	shl.b64 	%rd45, %rd4, 2;
	add.s64 	%rd46, %rd44, %rd45;
	st.global.f32 	[%rd46], %f64;
	add.s64 	%rd47, %rd47, %rd10;
	setp.lt.s64 	%p20, %rd47, %rd22;
	@%p20 bra 	$L__BB366_4;
$L__BB366_5:
	ret;

}
	// .globl	_Z15SoftmaxWarpImplI22BroadcastScaleMaskLoadIffbLm3EiE11DirectStoreIffEfLi1ELi1ELi8ELi2ELb1EL9Algorithm0EEvT_T0_ll
.visible .entry _Z15SoftmaxWarpImplI22BroadcastScaleMaskLoadIffbLm3EiE11DirectStoreIffEfLi1ELi1ELi8ELi2ELb1EL9Algorithm0EEvT_T0_ll(
	.param .align 8 .b8 _Z15SoftmaxWarpImplI22BroadcastScaleMaskLoadIffbLm3EiE11DirectStoreIffEfLi1ELi1ELi8ELi2ELb1EL9Algorithm0EEvT_T0_ll_param_0[112],
	.param .align 8 .b8 _Z15SoftmaxWarpImplI22BroadcastScaleMaskLoadIffbLm3EiE11DirectStoreIffEfLi1ELi1ELi8ELi2ELb1EL9Algorithm0EEvT_T0_ll_param_1[16],
	.param .u64 _Z15SoftmaxWarpImplI22BroadcastScaleMaskLoadIffbLm3EiE11DirectStoreIffEfLi1ELi1ELi8ELi2ELb1EL9Algorithm0EEvT_T0_ll_param_2,
	.param .u64 _Z15SoftmaxWarpImplI22BroadcastScaleMaskLoadIffbLm3EiE11DirectStoreIffEfLi1ELi1ELi8ELi2ELb1EL9Algorithm0EEvT_T0_ll_param_3
)
{
	.reg .pred 	%p<28>;
	.reg .b16 	%rs<11>;
	.reg .b32 	%r<85>;
	.reg .b32 	%f<75>;
	.reg .b64 	%rd<52>;

	ld.param.v2.f32 	{%f15, %f16}, [_Z15SoftmaxWarpImplI22BroadcastScaleMaskLoadIffbLm3EiE11DirectStoreIffEfLi1ELi1ELi8ELi2ELb1EL9Algorithm0EEvT_T0_ll_param_0+104];
	ld.param.u64 	%rd21, [_Z15SoftmaxWarpImplI22BroadcastScaleMaskLoadIffbLm3EiE11DirectStoreIffEfLi1ELi1ELi8ELi2ELb1EL9Algorithm0EEvT_T0_ll_param_0+96];
	ld.param.u32 	%r12, [_Z15SoftmaxWarpImplI22BroadcastScaleMaskLoadIffbLm3EiE11DirectStoreIffEfLi1ELi1ELi8ELi2ELb1EL9Algorithm0EEvT_T0_ll_param_0+80];
	ld.param.v2.u32 	{%r10, %r11}, [_Z15SoftmaxWarpImplI22BroadcastScaleMaskLoadIffbLm3EiE11DirectStoreIffEfLi1ELi1ELi8ELi2ELb1EL9Algorithm0EEvT_T0_ll_param_0+72];
	ld.param.v2.u32 	{%r7, %r8}, [_Z15SoftmaxWarpImplI22BroadcastScaleMaskLoadIffbLm3EiE11DirectStoreIffEfLi1ELi1ELi8ELi2ELb1EL9Algorithm0EEvT_T0_ll_param_0+48];
	ld.param.u64 	%rd17, [_Z15SoftmaxWarpImplI22BroadcastScaleMaskLoadIffbLm3EiE11DirectStoreIffEfLi1ELi1ELi8ELi2ELb1EL9Algorithm0EEvT_T0_ll_param_0+32];
	ld.param.u64 	%rd16, [_Z15SoftmaxWarpImplI22BroadcastScaleMaskLoadIffbLm3EiE11DirectStoreIffEfLi1ELi1ELi8ELi2ELb1EL9Algorithm0EEvT_T0_ll_param_0+24];
	ld.param.u64 	%rd15, [_Z15SoftmaxWarpImplI22BroadcastScaleMaskLoadIffbLm3EiE11DirectStoreIffEfLi1ELi1ELi8ELi2ELb1EL9Algorithm0EEvT_T0_ll_param_0+16];
	ld.param.u64 	%rd7, [_Z15SoftmaxWarpImplI22BroadcastScaleMaskLoadIffbLm3EiE11DirectStoreIffEfLi1ELi1ELi8ELi2ELb1EL9Algorithm0EEvT_T0_ll_param_1+8];
	ld.param.u64 	%rd24, [_Z15SoftmaxWarpImplI22BroadcastScaleMaskLoadIffbLm3EiE11DirectStoreIffEfLi1ELi1ELi8ELi2ELb1EL9Algorithm0EEvT_T0_ll_param_1];
	ld.param.u64 	%rd14, [_Z15SoftmaxWarpImplI22BroadcastScaleMaskLoadIffbLm3EiE11DirectStoreIffEfLi1ELi1ELi8ELi2ELb1EL9Algorithm0EEvT_T0_ll_param_0+8];
	ld.param.u64 	%rd13, [_Z15SoftmaxWarpImplI22BroadcastScaleMaskLoadIffbLm3EiE11DirectStoreIffEfLi1ELi1ELi8ELi2ELb1EL9Algorithm0EEvT_T0_ll_param_0];
	ld.param.u64 	%rd22, [_Z15SoftmaxWarpImplI22BroadcastScaleMaskLoadIffbLm3EiE11DirectStoreIffEfLi1ELi1ELi8ELi2ELb1EL9Algorithm0EEvT_T0_ll_param_2];
	ld.param.u64 	%rd23, [_Z15SoftmaxWarpImplI22BroadcastScaleMaskLoadIffbLm3EiE11DirectStoreIffEfLi1ELi1ELi8ELi2ELb1EL9Algorithm0EEvT_T0_ll_param_3];
	cvta.to.global.u64 	%rd1, %rd13;
	cvta.to.global.u64 	%rd2, %rd14;
	cvta.to.global.u64 	%rd6, %rd24;
	setp.lt.s64 	%p1, %rd23, 9;
	@%p1 bra 	$L__BB367_2;
	mov.u64 	%rd25, $str;
	cvta.global.u64 	%rd26, %rd25;
	mov.u64 	%rd27, $str$1;
	cvta.global.u64 	%rd28, %rd27;
	mov.u64 	%rd29, __unnamed_358;
	cvta.global.u64 	%rd30, %rd29;
	{ // callseq 357, 0
	.param .b64 param0;
	st.param.b64 	[param0], %rd26;
	.param .b64 param1;
	st.param.b64 	[param1], %rd28;
	.param .b32 param2;
	st.param.b32 	[param2], 219;
	.param .b64 param3;
	st.param.b64 	[param3], %rd30;
	.param .b64 param4;
	st.param.b64 	[param4], 1;
	call.uni 
	__assertfail, 
	(
	param0, 
	param1, 
	param2, 
	param3, 
	param4
	);
	} // callseq 357
$L__BB367_2:
	mov.u32 	%r23, %ctaid.x;
	mov.u32 	%r24, %ntid.y;
	mov.u32 	%r25, %tid.y;
	mad.lo.s32 	%r26, %r23, %r24, %r25;
	mov.u32 	%r27, %nctaid.x;
	mul.lo.s32 	%r28, %r24, %r27;
	shl.b32 	%r6, %r28, 1;
	shl.b32 	%r29, %r26, 1;
	cvt.s64.s32 	%rd51, %r29;
	setp.le.s64 	%p2, %rd22, %rd51;
	@%p2 bra 	$L__BB367_13;
	mov.u32 	%r30, %tid.x;
	cvt.u64.u32 	%rd9, %r30;
	cvt.s64.s32 	%rd10, %r6;
$L__BB367_4:
	setp.le.s64 	%p3, %rd23, %rd9;
	mov.f32 	%f71, 0fFF800000;
	mov.f32 	%f72, %f71;
	@%p3 bra 	$L__BB367_6;
	setp.eq.s64 	%p4, %rd17, 1;
	setp.eq.s64 	%p5, %rd16, 1;
	setp.eq.s64 	%p6, %rd15, 1;
	mad.lo.s64 	%rd31, %rd21, %rd51, %rd9;
	cvt.u32.u64 	%r31, %rd31;
	div.s32 	%r32, %r31, %r7;
	mul.lo.s32 	%r33, %r32, %r7;
	sub.s32 	%r34, %r31, %r33;
	div.s32 	%r35, %r34, %r8;
	mul.lo.s32 	%r36, %r35, %r8;
	sub.s32 	%r37, %r34, %r36;
	selp.b32 	%r38, 0, %r32, %p6;
	selp.b32 	%r39, 0, %r35, %p5;
	selp.b32 	%r40, 0, %r37, %p4;
	mul.lo.s32 	%r41, %r10, %r38;
	mad.lo.s32 	%r42, %r11, %r39, %r41;
	mad.lo.s32 	%r43, %r12, %r40, %r42;
	shl.b64 	%rd32, %rd31, 32;
	shr.s64 	%rd33, %rd32, 30;
	add.s64 	%rd34, %rd1, %rd33;
	ld.global.f32 	%f18, [%rd34];
	cvt.s64.s32 	%rd35, %r43;
	add.s64 	%rd36, %rd2, %rd35;
	ld.global.u8 	%rs9, [%rd36];
	setp.eq.s16 	%p7, %rs9, 0;
	mul.f32 	%f19, %f18, %f16;
	selp.f32 	%f71, %f15, %f19, %p7;
	max.f32 	%f72, %f71, 0fFF800000;
$L__BB367_6:
	mov.f32 	%f73, 0fFF800000;
	mov.f32 	%f74, %f73;
	@%p3 bra 	$L__BB367_8;
	setp.eq.s64 	%p9, %rd17, 1;
	setp.eq.s64 	%p10, %rd16, 1;
	setp.eq.s64 	%p11, %rd15, 1;
	mad.lo.s64 	%rd37, %rd21, %rd51, %rd21;
	add.s64 	%rd38, %rd37, %rd9;
	cvt.u32.u64 	%r44, %rd38;
	div.s32 	%r45, %r44, %r7;
	mul.lo.s32 	%r46, %r45, %r7;
	sub.s32 	%r47, %r44, %r46;
	div.s32 	%r48, %r47, %r8;
	mul.lo.s32 	%r49, %r48, %r8;
	sub.s32 	%r50, %r47, %r49;
	selp.b32 	%r51, 0, %r45, %p11;
	selp.b32 	%r52, 0, %r48, %p10;
	selp.b32 	%r53, 0, %r50, %p9;
	mul.lo.s32 	%r54, %r10, %r51;
	mad.lo.s32 	%r55, %r11, %r52, %r54;
	mad.lo.s32 	%r56, %r12, %r53, %r55;
	shl.b64 	%rd39, %rd38, 32;
	shr.s64 	%rd40, %rd39, 30;
	add.s64 	%rd41, %rd1, %rd40;
	ld.global.f32 	%f21, [%rd41];
	cvt.s64.s32 	%rd42, %r56;
	add.s64 	%rd43, %rd2, %rd42;
	ld.global.u8 	%rs10, [%rd43];
	setp.eq.s16 	%p12, %rs10, 0;
	mul.f32 	%f22, %f21, %f16;
	selp.f32 	%f73, %f15, %f22, %p12;
	max.f32 	%f74, %f73, 0fFF800000;
$L__BB367_8:
	setp.le.s64 	%p13, %rd23, %rd9;
	mov.b32 	%r57, %f72;
	shfl.sync.bfly.b32	%r58|%p14, %r57, 4, 31, -1;
	mov.b32 	%f23, %r58;
	max.f32 	%f24, %f72, %f23;
	mov.b32 	%r59, %f24;
	shfl.sync.bfly.b32	%r60|%p15, %r59, 2, 31, -1;
	mov.b32 	%f25, %r60;
	max.f32 	%f26, %f24, %f25;
	mov.b32 	%r61, %f26;
	shfl.sync.bfly.b32	%r62|%p16, %r61, 1, 31, -1;
	mov.b32 	%f27, %r62;
	max.f32 	%f28, %f26, %f27;
	mov.b32 	%r63, %f74;
	shfl.sync.bfly.b32	%r64|%p17, %r63, 4, 31, -1;
	mov.b32 	%f29, %r64;
	max.f32 	%f30, %f74, %f29;
	mov.b32 	%r65, %f30;
	shfl.sync.bfly.b32	%r66|%p18, %r65, 2, 31, -1;
	mov.b32 	%f31, %r66;
	max.f32 	%f32, %f30, %f31;
	mov.b32 	%r67, %f32;
	shfl.sync.bfly.b32	%r68|%p19, %r67, 1, 31, -1;
	mov.b32 	%f33, %r68;
	max.f32 	%f34, %f32, %f33;
	sub.f32 	%f35, %f71, %f28;
	fma.rn.f32 	%f36, %f35, 0f3BBB989D, 0f3F000000;
	cvt.sat.f32.f32 	%f37, %f36;
	mov.f32 	%f38, 0f4B400001;
	mov.f32 	%f39, 0f437C0000;
	fma.rm.f32 	%f40, %f37, %f39, %f38;
	add.f32 	%f41, %f40, 0fCB40007F;
	neg.f32 	%f42, %f41;
	fma.rn.f32 	%f43, %f35, 0f3FB8AA3B, %f42;
	fma.rn.f32 	%f44, %f35, 0f32A57060, %f43;
	mov.b32 	%r69, %f40;
	shl.b32 	%r70, %r69, 23;
	mov.b32 	%f45, %r70;
	ex2.approx.ftz.f32 	%f46, %f44;
	mul.f32 	%f47, %f46, %f45;
	add.f32 	%f48, %f47, 0f00000000;
	sub.f32 	%f49, %f73, %f34;
	fma.rn.f32 	%f50, %f49, 0f3BBB989D, 0f3F000000;
	cvt.sat.f32.f32 	%f51, %f50;
	fma.rm.f32 	%f52, %f51, %f39, %f38;
	add.f32 	%f53, %f52, 0fCB40007F;
	neg.f32 	%f54, %f53;
	fma.rn.f32 	%f55, %f49, 0f3FB8AA3B, %f54;
	fma.rn.f32 	%f56, %f49, 0f32A57060, %f55;
	mov.b32 	%r71, %f52;
	shl.b32 	%r72, %r71, 23;
	mov.b32 	%f57, %r72;
	ex2.approx.ftz.f32 	%f58, %f56;
	mul.f32 	%f11, %f58, %f57;
	add.f32 	%f59, %f11, 0f00000000;
	mov.b32 	%r73, %f48;
	shfl.sync.bfly.b32	%r74|%p20, %r73, 4, 31, -1;
	mov.b32 	%f60, %r74;
	add.f32 	%f61, %f48, %f60;
	mov.b32 	%r75, %f61;
	shfl.sync.bfly.b32	%r76|%p21, %r75, 2, 31, -1;
	mov.b32 	%f62, %r76;
	add.f32 	%f63, %f61, %f62;
	mov.b32 	%r77, %f63;
	shfl.sync.bfly.b32	%r78|%p22, %r77, 1, 31, -1;
	mov.b32 	%f64, %r78;
	add.f32 	%f65, %f63, %f64;
	mov.b32 	%r79, %f59;
	shfl.sync.bfly.b32	%r80|%p23, %r79, 4, 31, -1;
	mov.b32 	%f66, %r80;
	add.f32 	%f67, %f59, %f66;
	mov.b32 	%r81, %f67;
	shfl.sync.bfly.b32	%r82|%p24, %r81, 2, 31, -1;
	mov.b32 	%f68, %r82;
	add.f32 	%f69, %f67, %f68;
	mov.b32 	%r83, %f69;
	shfl.sync.bfly.b32	%r84|%p25, %r83, 1, 31, -1;
	mov.b32 	%f70, %r84;
	add.f32 	%f12, %f69, %f70;
	div.rn.f32 	%f13, %f47, %f65;
	@%p13 bra 	$L__BB367_10;
	mad.lo.s64 	%rd44, %rd51, %rd7, %rd9;
	shl.b64 	%rd45, %rd44, 2;
	add.s64 	%rd46, %rd6, %rd45;
	st.global.f32 	[%rd46], %f13;
$L__BB367_10:
	div.rn.f32 	%f14, %f11, %f12;
	@%p13 bra 	$L__BB367_12;
	mad.lo.s64 	%rd47, %rd7, %rd51, %rd7;
	add.s64 	%rd48, %rd47, %rd9;
	shl.b64 	%rd49, %rd48, 2;
	add.s64 	%rd50, %rd6, %rd49;
	st.global.f32 	[%rd50], %f14;
$L__BB367_12:
	add.s64 	%rd51, %rd51, %rd10;
	setp.lt.s64 	%p27, %rd51, %rd22;
	@%p27 bra 	$L__BB367_4;
$L__BB367_13:
	ret;

}
	// .globl	_Z15SoftmaxWarpImplI22BroadcastScaleMaskLoadIffbLm3EiE11DirectStoreIffEfLi1ELi1ELi8ELi1ELb0EL9Algorithm0EEvT_T0_ll
.visible .entry _Z15SoftmaxWarpImplI22BroadcastScaleMaskLoadIffbLm3EiE11DirectStoreIffEfLi1ELi1ELi8ELi1ELb0EL9Algorithm0EEvT_T0_ll(
	.param .align 8 .b8 _Z15SoftmaxWarpImplI22BroadcastScaleMaskLoadIffbLm3EiE11DirectStoreIffEfLi1ELi1ELi8ELi1ELb0EL9Algorithm0EEvT_T0_ll_param_0[112],
	.param .align 8 .b8 _Z15SoftmaxWarpImplI22BroadcastScaleMaskLoadIffbLm3EiE11DirectStoreIffEfLi1ELi1ELi8ELi1ELb0EL9Algorithm0EEvT_T0_ll_param_1[16],
	.param .u64 _Z15SoftmaxWarpImplI22BroadcastScaleMaskLoadIffbLm3EiE11DirectStoreIffEfLi1ELi1ELi8ELi1ELb0EL9Algorithm0EEvT_T0_ll_param_2,
	.param .u64 _Z15SoftmaxWarpImplI22BroadcastScaleMaskLoadIffbLm3EiE11DirectStoreIffEfLi1ELi1ELi8ELi1ELb0EL9Algorithm0EEvT_T0_ll_param_3
)
{
	.reg .pred 	%p<14>;
	.reg .b16 	%rs<10>;
	.reg .b32 	%r<56>;
	.reg .b32 	%f<36>;
	.reg .b64 	%rd<41>;

	ld.param.v2.f32 	{%f3, %f4}, [_Z15SoftmaxWarpImplI22BroadcastScaleMaskLoadIffbLm3EiE11DirectStoreIffEfLi1ELi1ELi8ELi1ELb0EL9Algorithm0EEvT_T0_ll_param_0+104];
	ld.param.u64 	%rd22, [_Z15SoftmaxWarpImplI22BroadcastScaleMaskLoadIffbLm3EiE11DirectStoreIffEfLi1ELi1ELi8ELi1ELb0EL9Algorithm0EEvT_T0_ll_param_0+96];
	ld.param.u32 	%r12, [_Z15SoftmaxWarpImplI22BroadcastScaleMaskLoadIffbLm3EiE11DirectStoreIffEfLi1ELi1ELi8ELi1ELb0EL9Algorithm0EEvT_T0_ll_param_0+80];
	ld.param.v2.u32 	{%r10, %r11}, [_Z15SoftmaxWarpImplI22BroadcastScaleMaskLoadIffbLm3EiE11DirectStoreIffEfLi1ELi1ELi8ELi1ELb0EL9Algorithm0EEvT_T0_ll_param_0+72];
	ld.param.v2.u32 	{%r7, %r8}, [_Z15SoftmaxWarpImplI22BroadcastScaleMaskLoadIffbLm3EiE11DirectStoreIffEfLi1ELi1ELi8ELi1ELb0EL9Algorithm0EEvT_T0_ll_param_0+48];
	ld.param.u64 	%rd18, [_Z15SoftmaxWarpImplI22BroadcastScaleMaskLoadIffbLm3EiE11DirectStoreIffEfLi1ELi1ELi8ELi1ELb0EL9Algorithm0EEvT_T0_ll_param_0+32];
	ld.param.u64 	%rd17, [_Z15SoftmaxWarpImplI22BroadcastScaleMaskLoadIffbLm3EiE11DirectStoreIffEfLi1ELi1ELi8ELi1ELb0EL9Algorithm0EEvT_T0_ll_param_0+24];
	ld.param.u64 	%rd16, [_Z15SoftmaxWarpImplI22BroadcastScaleMaskLoadIffbLm3EiE11DirectStoreIffEfLi1ELi1ELi8ELi1ELb0EL9Algorithm0EEvT_T0_ll_param_0+16];
	ld.param.u64 	%rd15, [_Z15SoftmaxWarpImplI22BroadcastScaleMaskLoadIffbLm3EiE11DirectStoreIffEfLi1ELi1ELi8ELi1ELb0EL9Algorithm0EEvT_T0_ll_param_0+8];
	ld.param.u64 	%rd14, [_Z15SoftmaxWarpImplI22BroadcastScaleMaskLoadIffbLm3EiE11DirectStoreIffEfLi1ELi1ELi8ELi1ELb0EL9Algorithm0EEvT_T0_ll_param_0];
	ld.param.u64 	%rd4, [_Z15SoftmaxWarpImplI22BroadcastScaleMaskLoadIffbLm3EiE11DirectStoreIffEfLi1ELi1ELi8ELi1ELb0EL9Algorithm0EEvT_T0_ll_param_1];
	ld.param.u64 	%rd5, [_Z15SoftmaxWarpImplI22BroadcastScaleMaskLoadIffbLm3EiE11DirectStoreIffEfLi1ELi1ELi8ELi1ELb0EL9Algorithm0EEvT_T0_ll_param_1+8];
	ld.param.u64 	%rd23, [_Z15SoftmaxWarpImplI22BroadcastScaleMaskLoadIffbLm3EiE11DirectStoreIffEfLi1ELi1ELi8ELi1ELb0EL9Algorithm0EEvT_T0_ll_param_2];
	ld.param.u64 	%rd24, [_Z15SoftmaxWarpImplI22BroadcastScaleMaskLoadIffbLm3EiE11DirectStoreIffEfLi1ELi1ELi8ELi1ELb0EL9Algorithm0EEvT_T0_ll_param_3];
	setp.lt.s64 	%p1, %rd24, 9;
	@%p1 bra 	$L__BB368_2;
	mov.u64 	%rd25, $str;
	cvta.global.u64 	%rd26, %rd25;
	mov.u64 	%rd27, $str$1;
	cvta.global.u64 	%rd28, %rd27;
	mov.u64 	%rd29, __unnamed_359;
	cvta.global.u64 	%rd30, %rd29;
	{ // callseq 358, 0
	.param .b64 param0;
	st.param.b64 	[param0], %rd26;
	.param .b64 param1;
	st.param.b64 	[param1], %rd28;
	.param .b32 param2;
	st.param.b32 	[param2], 219;
	.param .b64 param3;
	st.param.b64 	[param3], %rd30;
	.param .b64 param4;
	st.param.b64 	[param4], 1;
	call.uni 
	__assertfail, 
	(
	param0, 
	param1, 
	param2, 
	param3, 
	param4
	);
	} // callseq 358
$L__BB368_2:
	mov.u32 	%r23, %ctaid.x;
	mov.u32 	%r24, %ntid.y;
	mov.u32 	%r25, %tid.y;
	mad.lo.s32 	%r26, %r23, %r24, %r25;
	mov.u32 	%r27, %nctaid.x;
	mul.lo.s32 	%r6, %r27, %r24;
	cvt.s64.s32 	%rd40, %r26;
	setp.le.s64 	%p2, %rd23, %rd40;
	@%p2 bra 	$L__BB368_5;
	mov.u32 	%r28, %tid.x;
	cvt.u64.u32 	%rd7, %r28;
	cvta.to.global.u64 	%rd8, %rd4;
	cvta.to.global.u64 	%rd9, %rd15;
	cvta.to.global.u64 	%rd10, %rd14;
	cvt.s64.s32 	%rd11, %r6;
$L__BB368_4:
	setp.eq.s64 	%p3, %rd18, 1;
	setp.eq.s64 	%p4, %rd17, 1;
	setp.eq.s64 	%p5, %rd16, 1;
	mad.lo.s64 	%rd31, %rd22, %rd40, %rd7;
	cvt.u32.u64 	%r29, %rd31;
	div.s32 	%r30, %r29, %r7;
	mul.lo.s32 	%r31, %r30, %r7;
	sub.s32 	%r32, %r29, %r31;
	div.s32 	%r33, %r32, %r8;
	mul.lo.s32 	%r34, %r33, %r8;
	sub.s32 	%r35, %r32, %r34;
	selp.b32 	%r36, 0, %r30, %p5;
	selp.b32 	%r37, 0, %r33, %p4;
	selp.b32 	%r38, 0, %r35, %p3;
	mul.lo.s32 	%r39, %r10, %r36;
	mad.lo.s32 	%r40, %r11, %r37, %r39;
	mad.lo.s32 	%r41, %r12, %r38, %r40;
	shl.b64 	%rd32, %rd31, 32;
	shr.s64 	%rd33, %rd32, 30;
	add.s64 	%rd34, %rd10, %rd33;
	ld.global.f32 	%f5, [%rd34];
	cvt.s64.s32 	%rd35, %r41;
	add.s64 	%rd36, %rd9, %rd35;
	ld.global.u8 	%rs9, [%rd36];
	setp.eq.s16 	%p6, %rs9, 0;
	mul.f32 	%f6, %f5, %f4;
	selp.f32 	%f7, %f3, %f6, %p6;
	max.f32 	%f8, %f7, 0fFF800000;
	mov.b32 	%r42, %f8;
	shfl.sync.bfly.b32	%r43|%p7, %r42, 4, 31, -1;
	mov.b32 	%f9, %r43;
	max.f32 	%f10, %f8, %f9;
	mov.b32 	%r44, %f10;
	shfl.sync.bfly.b32	%r45|%p8, %r44, 2, 31, -1;
	mov.b32 	%f11, %r45;
	max.f32 	%f12, %f10, %f11;
	mov.b32 	%r46, %f12;
	shfl.sync.bfly.b32	%r47|%p9, %r46, 1, 31, -1;
	mov.b32 	%f13, %r47;
	max.f32 	%f14, %f12, %f13;
	sub.f32 	%f15, %f7, %f14;
	fma.rn.f32 	%f16, %f15, 0f3BBB989D, 0f3F000000;
	cvt.sat.f32.f32 	%f17, %f16;
	mov.f32 	%f18, 0f4B400001;
	mov.f32 	%f19, 0f437C0000;
	fma.rm.f32 	%f20, %f17, %f19, %f18;
	add.f32 	%f21, %f20, 0fCB40007F;
	neg.f32 	%f22, %f21;
	fma.rn.f32 	%f23, %f15, 0f3FB8AA3B, %f22;
	fma.rn.f32 	%f24, %f15, 0f32A57060, %f23;
	mov.b32 	%r48, %f20;
	shl.b32 	%r49, %r48, 23;
	mov.b32 	%f25, %r49;
	ex2.approx.ftz.f32 	%f26, %f24;
	mul.f32 	%f27, %f26, %f25;
	add.f32 	%f28, %f27, 0f00000000;
	mov.b32 	%r50, %f28;
	shfl.sync.bfly.b32	%r51|%p10, %r50, 4, 31, -1;
	mov.b32 	%f29, %r51;
	add.f32 	%f30, %f28, %f29;
	mov.b32 	%r52, %f30;
	shfl.sync.bfly.b32	%r53|%p11, %r52, 2, 31, -1;
	mov.b32 	%f31, %r53;
	add.f32 	%f32, %f30, %f31;
	mov.b32 	%r54, %f32;
	shfl.sync.bfly.b32	%r55|%p12, %r54, 1, 31, -1;
	mov.b32 	%f33, %r55;
	add.f32 	%f34, %f32, %f33;
	div.rn.f32 	%f35, %f27, %f34;
	mad.lo.s64 	%rd37, %rd40, %rd5, %rd7;
	shl.b64 	%rd38, %rd37, 2;
	add.s64 	%rd39, %rd8, %rd38;
	st.global.f32 	[%rd39], %f35;
	add.s64 	%rd40, %rd40, %rd11;
	setp.lt.s64 	%p13, %rd40, %rd23;
	@%p13 bra 	$L__BB368_4;
$L__BB368_5:
	ret;

}
	// .globl	_Z15SoftmaxWarpImplI22BroadcastScaleMaskLoadIffbLm3EiE11DirectStoreIffEfLi1ELi1ELi8ELi1ELb1EL9Algorithm0EEvT_T0_ll
.visible .entry _Z15SoftmaxWarpImplI22BroadcastScaleMaskLoadIffbLm3EiE11DirectStoreIffEfLi1ELi1ELi8ELi1ELb1EL9Algorithm0EEvT_T0_ll(
	.param .align 8 .b8 _Z15SoftmaxWarpImplI22BroadcastScaleMaskLoadIffbLm3EiE11DirectStoreIffEfLi1ELi1ELi8ELi1ELb1EL9Algorithm0EEvT_T0_ll_param_0[112],
	.param .align 8 .b8 _Z15SoftmaxWarpImplI22BroadcastScaleMaskLoadIffbLm3EiE11DirectStoreIffEfLi1ELi1ELi8ELi1ELb1EL9Algorithm0EEvT_T0_ll_param_1[16],
	.param .u64 _Z15SoftmaxWarpImplI22BroadcastScaleMaskLoadIffbLm3EiE11DirectStoreIffEfLi1ELi1ELi8ELi1ELb1EL9Algorithm0EEvT_T0_ll_param_2,
	.param .u64 _Z15SoftmaxWarpImplI22BroadcastScaleMaskLoadIffbLm3EiE11DirectStoreIffEfLi1ELi1ELi8ELi1ELb1EL9Algorithm0EEvT_T0_ll_param_3
)
{
	.reg .pred 	%p<16>;
	.reg .b16 	%rs<10>;
	.reg .b32 	%r<56>;
	.reg .b32 	%f<41>;
	.reg .b64 	%rd<39>;

	ld.param.u64 	%rd20, [_Z15SoftmaxWarpImplI22BroadcastScaleMaskLoadIffbLm3EiE11DirectStoreIffEfLi1ELi1ELi8ELi1ELb1EL9Algorithm0EEvT_T0_ll_param_1+8];
	ld.param.u64 	%rd19, [_Z15SoftmaxWarpImplI22BroadcastScaleMaskLoadIffbLm3EiE11DirectStoreIffEfLi1ELi1ELi8ELi1ELb1EL9Algorithm0EEvT_T0_ll_param_1];
	ld.param.v2.f32 	{%f8, %f9}, [_Z15SoftmaxWarpImplI22BroadcastScaleMaskLoadIffbLm3EiE11DirectStoreIffEfLi1ELi1ELi8ELi1ELb1EL9Algorithm0EEvT_T0_ll_param_0+104];
	ld.param.u64 	%rd18, [_Z15SoftmaxWarpImplI22BroadcastScaleMaskLoadIffbLm3EiE11DirectStoreIffEfLi1ELi1ELi8ELi1ELb1EL9Algorithm0EEvT_T0_ll_param_0+96];
	ld.param.u32 	%r12, [_Z15SoftmaxWarpImplI22BroadcastScaleMaskLoadIffbLm3EiE11DirectStoreIffEfLi1ELi1ELi8ELi1ELb1EL9Algorithm0EEvT_T0_ll_param_0+80];
	ld.param.v2.u32 	{%r10, %r11}, [_Z15SoftmaxWarpImplI22BroadcastScaleMaskLoadIffbLm3EiE11DirectStoreIffEfLi1ELi1ELi8ELi1ELb1EL9Algorithm0EEvT_T0_ll_param_0+72];
	ld.param.v2.u32 	{%r7, %r8}, [_Z15SoftmaxWarpImplI22BroadcastScaleMaskLoadIffbLm3EiE11DirectStoreIffEfLi1ELi1ELi8ELi1ELb1EL9Algorithm0EEvT_T0_ll_param_0+48];
	ld.param.u64 	%rd14, [_Z15SoftmaxWarpImplI22BroadcastScaleMaskLoadIffbLm3EiE11DirectStoreIffEfLi1ELi1ELi8ELi1ELb1EL9Algorithm0EEvT_T0_ll_param_0+32];
	ld.param.u64 	%rd13, [_Z15SoftmaxWarpImplI22BroadcastScaleMaskLoadIffbLm3EiE11DirectStoreIffEfLi1ELi1ELi8ELi1ELb1EL9Algorithm0EEvT_T0_ll_param_0+24];
	ld.param.u64 	%rd12, [_Z15SoftmaxWarpImplI22BroadcastScaleMaskLoadIffbLm3EiE11DirectStoreIffEfLi1ELi1ELi8ELi1ELb1EL9Algorithm0EEvT_T0_ll_param_0+16];
	ld.param.u64 	%rd11, [_Z15SoftmaxWarpImplI22BroadcastScaleMaskLoadIffbLm3EiE11DirectStoreIffEfLi1ELi1ELi8ELi1ELb1EL9Algorithm0EEvT_T0_ll_param_0+8];
	ld.param.u64 	%rd10, [_Z15SoftmaxWarpImplI22BroadcastScaleMaskLoadIffbLm3EiE11DirectStoreIffEfLi1ELi1ELi8ELi1ELb1EL9Algorithm0EEvT_T0_ll_param_0];
	ld.param.u64 	%rd21, [_Z15SoftmaxWarpImplI22BroadcastScaleMaskLoadIffbLm3EiE11DirectStoreIffEfLi1ELi1ELi8ELi1ELb1EL9Algorithm0EEvT_T0_ll_param_2];
	ld.param.u64 	%rd22, [_Z15SoftmaxWarpImplI22BroadcastScaleMaskLoadIffbLm3EiE11DirectStoreIffEfLi1ELi1ELi8ELi1ELb1EL9Algorithm0EEvT_T0_ll_param_3];
	setp.lt.s64 	%p1, %rd22, 9;
	@%p1 bra 	$L__BB369_2;
	mov.u64 	%rd23, $str;
	cvta.global.u64 	%rd24, %rd23;
	mov.u64 	%rd25, $str$1;
	cvta.global.u64 	%rd26, %rd25;
	mov.u64 	%rd27, __unnamed_360;
	cvta.global.u64 	%rd28, %rd27;
	{ // callseq 359, 0
	.param .b64 param0;
	st.param.b64 	[param0], %rd24;
	.param .b64 param1;
	st.param.b64 	[param1], %rd26;
	.param .b32 param2;
	st.param.b32 	[param2], 219;
	.param .b64 param3;
	st.param.b64 	[param3], %rd28;
	.param .b64 param4;
	st.param.b64 	[param4], 1;
	call.uni 
	__assertfail, 
	(
	param0, 
	param1, 
	param2, 
	param3, 
	param4
	);
	} // callseq 359
$L__BB369_2:
	mov.u32 	%r23, %ctaid.x;
	mov.u32 	%r24, %ntid.y;
	mov.u32 	%r25, %tid.y;
	mad.lo.s32 	%r26, %r23, %r24, %r25;
	mov.u32 	%r27, %nctaid.x;
	mul.lo.s32 	%r6, %r27, %r24;
	cvt.s64.s32 	%rd38, %r26;
	setp.le.s64 	%p2, %rd21, %rd38;
	@%p2 bra 	$L__BB369_9;
	mov.u32 	%r28, %tid.x;
	cvt.u64.u32 	%rd3, %r28;
	cvta.to.global.u64 	%rd4, %rd19;
	cvta.to.global.u64 	%rd5, %rd11;
	cvta.to.global.u64 	%rd6, %rd10;
	cvt.s64.s32 	%rd7, %r6;
$L__BB369_4:
	setp.le.s64 	%p3, %rd22, %rd3;
	mov.f32 	%f39, 0fFF800000;
	mov.f32 	%f40, %f39;
	@%p3 bra 	$L__BB369_6;
	setp.eq.s64 	%p4, %rd14, 1;
	setp.eq.s64 	%p5, %rd13, 1;
	setp.eq.s64 	%p6, %rd12, 1;
	mad.lo.s64 	%rd29, %rd18, %rd38, %rd3;
	cvt.u32.u64 	%r29, %rd29;
	div.s32 	%r30, %r29, %r7;
	mul.lo.s32 	%r31, %r30, %r7;
	sub.s32 	%r32, %r29, %r31;
	div.s32 	%r33, %r32, %r8;
	mul.lo.s32 	%r34, %r33, %r8;
	sub.s32 	%r35, %r32, %r34;
	selp.b32 	%r36, 0, %r30, %p6;
	selp.b32 	%r37, 0, %r33, %p5;
	selp.b32 	%r38, 0, %r35, %p4;
	mul.lo.s32 	%r39, %r10, %r36;
	mad.lo.s32 	%r40, %r11, %r37, %r39;
	mad.lo.s32 	%r41, %r12, %r38, %r40;
	shl.b64 	%rd30, %rd29, 32;
	shr.s64 	%rd31, %rd30, 30;
	add.s64 	%rd32, %rd6, %rd31;
	ld.global.f32 	%f11, [%rd32];
	cvt.s64.s32 	%rd33, %r41;
	add.s64 	%rd34, %rd5, %rd33;
	ld.global.u8 	%rs9, [%rd34];
	setp.eq.s16 	%p7, %rs9, 0;
	mul.f32 	%f12, %f11, %f9;
	selp.f32 	%f39, %f8, %f12, %p7;
	max.f32 	%f40, %f39, 0fFF800000;
$L__BB369_6:
	setp.le.s64 	%p8, %rd22, %rd3;
	mov.b32 	%r42, %f40;
	shfl.sync.bfly.b32	%r43|%p9, %r42, 4, 31, -1;
	mov.b32 	%f13, %r43;
	max.f32 	%f14, %f40, %f13;
	mov.b32 	%r44, %f14;
	shfl.sync.bfly.b32	%r45|%p10, %r44, 2, 31, -1;
	mov.b32 	%f15, %r45;
	max.f32 	%f16, %f14, %f15;
	mov.b32 	%r46, %f16;
	shfl.sync.bfly.b32	%r47|%p11, %r46, 1, 31, -1;
	mov.b32 	%f17, %r47;
	max.f32 	%f18, %f16, %f17;
	sub.f32 	%f19, %f39, %f18;
	fma.rn.f32 	%f20, %f19, 0f3BBB989D, 0f3F000000;
	cvt.sat.f32.f32 	%f21, %f20;
	mov.f32 	%f22, 0f4B400001;
	mov.f32 	%f23, 0f437C0000;
	fma.rm.f32 	%f24, %f21, %f23, %f22;
	add.f32 	%f25, %f24, 0fCB40007F;
	neg.f32 	%f26, %f25;
	fma.rn.f32 	%f27, %f19, 0f3FB8AA3B, %f26;
	fma.rn.f32 	%f28, %f19, 0f32A57060, %f27;
	mov.b32 	%r48, %f24;
	shl.b32 	%r49, %r48, 23;
	mov.b32 	%f29, %r49;
	ex2.approx.ftz.f32 	%f30, %f28;
	mul.f32 	%f31, %f30, %f29;
	add.f32 	%f32, %f31, 0f00000000;
	mov.b32 	%r50, %f32;
	shfl.sync.bfly.b32	%r51|%p12, %r50, 4, 31, -1;
	mov.b32 	%f33, %r51;
	add.f32 	%f34, %f32, %f33;
	mov.b32 	%r52, %f34;
	shfl.sync.bfly.b32	%r53|%p13, %r52, 2, 31, -1;
	mov.b32 	%f35, %r53;
	add.f32 	%f36, %f34, %f35;
	mov.b32 	%r54, %f36;
	shfl.sync.bfly.b32	%r55|%p14, %r54, 1, 31, -1;
	mov.b32 	%f37, %r55;
	add.f32 	%f38, %f36, %f37;
	div.rn.f32 	%f7, %f31, %f38;
	@%p8 bra 	$L__BB369_8;
	mad.lo.s64 	%rd35, %rd38, %rd20, %rd3;
	shl.b64 	%rd36, %rd35, 2;
	add.s64 	%rd37, %rd4, %rd36;
	st.global.f32 	[%rd37], %f7;
$L__BB369_8:
	add.s64 	%rd38, %rd38, %rd7;
	setp.lt.s64 	%p15, %rd38, %rd21;
	@%p15 bra 	$L__BB369_4;
$L__BB369_9:
	ret;

}
	// .globl	_Z15SoftmaxWarpImplI22BroadcastScaleMaskLoadIffbLm3EiE11DirectStoreIffEfLi1ELi1ELi16ELi2ELb0EL9Algorithm0EEvT_T0_ll
.visible .entry _Z15SoftmaxWarpImplI22BroadcastScaleMaskLoadIffbLm3EiE11DirectStoreIffEfLi1ELi1ELi16ELi2ELb0EL9Algorithm0EEvT_T0_ll(
	.param .align 8 .b8 _Z15SoftmaxWarpImplI22BroadcastScaleMaskLoadIffbLm3EiE11DirectStoreIffEfLi1ELi1ELi16ELi2ELb0EL9Algorithm0EEvT_T0_ll_param_0[112],
	.param .align 8 .b8 _Z15SoftmaxWarpImplI22BroadcastScaleMaskLoadIffbLm3EiE11DirectStoreIffEfLi1ELi1ELi16ELi2ELb0EL9Algorithm0EEvT_T0_ll_param_1[16],
	.param .u64 _Z15SoftmaxWarpImplI22BroadcastScaleMaskLoadIffbLm3EiE11DirectStoreIffEfLi1ELi1ELi16ELi2ELb0EL9Algorithm0EEvT_T0_ll_param_2,
	.param .u64 _Z15SoftmaxWarpImplI22BroadcastScaleMaskLoadIffbLm3EiE11DirectStoreIffEfLi1ELi1ELi16ELi2ELb0EL9Algorithm0EEvT_T0_ll_param_3
)
{
	.reg .pred 	%p<25>;
	.reg .b16 	%rs<11>;
	.reg .b32 	%r<93>;
	.reg .b32 	%f<73>;
	.reg .b64 	%rd<48>;

	ld.param.v2.f32 	{%f3, %f4}, [_Z15SoftmaxWarpImplI22BroadcastScaleMaskLoadIffbLm3EiE11DirectStoreIffEfLi1ELi1ELi16ELi2ELb0EL9Algorithm0EEvT_T0_ll_param_0+104];
	ld.param.u64 	%rd21, [_Z15SoftmaxWarpImplI22BroadcastScaleMaskLoadIffbLm3EiE11DirectStoreIffEfLi1ELi1ELi16ELi2ELb0EL9Algorithm0EEvT_T0_ll_param_0+96];
	ld.param.u32 	%r12, [_Z15SoftmaxWarpImplI22BroadcastScaleMaskLoadIffbLm3EiE11DirectStoreIffEfLi1ELi1ELi16ELi2ELb0EL9Algorithm0EEvT_T0_ll_param_0+80];
	ld.param.v2.u32 	{%r10, %r11}, [_Z15SoftmaxWarpImplI22BroadcastScaleMaskLoadIffbLm3EiE11DirectStoreIffEfLi1ELi1ELi16ELi2ELb0EL9Algorithm0EEvT_T0_ll_param_0+72];
	ld.param.v2.u32 	{%r7, %r8}, [_Z15SoftmaxWarpImplI22BroadcastScaleMaskLoadIffbLm3EiE11DirectStoreIffEfLi1ELi1ELi16ELi2ELb0EL9Algorithm0EEvT_T0_ll_param_0+48];
	ld.param.u64 	%rd17, [_Z15SoftmaxWarpImplI22BroadcastScaleMaskLoadIffbLm3EiE11DirectStoreIffEfLi1ELi1ELi16ELi2ELb0EL9Algorithm0EEvT_T0_ll_param_0+32];
	ld.param.u64 	%rd16, [_Z15SoftmaxWarpImplI22BroadcastScaleMaskLoadIffbLm3EiE11DirectStoreIffEfLi1ELi1ELi16ELi2ELb0EL9Algorithm0EEvT_T0_ll_param_0+24];
	ld.param.u64 	%rd15, [_Z15SoftmaxWarpImplI22BroadcastScaleMaskLoadIffbLm3EiE11DirectStoreIffEfLi1ELi1ELi16ELi2ELb0EL9Algorithm0EEvT_T0_ll_param_0+16];
	ld.param.u64 	%rd14, [_Z15SoftmaxWarpImplI22BroadcastScaleMaskLoadIffbLm3EiE11DirectStoreIffEfLi1ELi1ELi16ELi2ELb0EL9Algorithm0EEvT_T0_ll_param_0+8];
	ld.param.u64 	%rd13, [_Z15SoftmaxWarpImplI22BroadcastScaleMaskLoadIffbLm3EiE11DirectStoreIffEfLi1ELi1ELi16ELi2ELb0EL9Algorithm0EEvT_T0_ll_param_0];
	ld.param.u64 	%rd3, [_Z15SoftmaxWarpImplI22BroadcastScaleMaskLoadIffbLm3EiE11DirectStoreIffEfLi1ELi1ELi16ELi2ELb0EL9Algorithm0EEvT_T0_ll_param_1];
	ld.param.u64 	%rd4, [_Z15SoftmaxWarpImplI22BroadcastScaleMaskLoadIffbLm3EiE11DirectStoreIffEfLi1ELi1ELi16ELi2ELb0EL9Algorithm0EEvT_T0_ll_param_1+8];
	ld.param.u64 	%rd22, [_Z15SoftmaxWarpImplI22BroadcastScaleMaskLoadIffbLm3EiE11DirectStoreIffEfLi1ELi1ELi16ELi2ELb0EL9Algorithm0EEvT_T0_ll_param_2];
	ld.param.u64 	%rd23, [_Z15SoftmaxWarpImplI22BroadcastScaleMaskLoadIffbLm3EiE11DirectStoreIffEfLi1ELi1ELi16ELi2ELb0EL9Algorithm0EEvT_T0_ll_param_3];
	setp.lt.s64 	%p1, %rd23, 17;
	@%p1 bra 	$L__BB370_2;
	mov.u64 	%rd24, $str;
	cvta.global.u64 	%rd25, %rd24;
	mov.u64 	%rd26, $str$1;
	cvta.global.u64 	%rd27, %rd26;
	mov.u64 	%rd28, __unnamed_361;
	cvta.global.u64 	%rd29, %rd28;
	{ // callseq 360, 0
	.param .b64 param0;
	st.param.b64 	[param0], %rd25;
	.param .b64 param1;
	st.param.b64 	[param1], %rd27;
	.param .b32 param2;
	st.param.b32 	[param2], 219;
	.param .b64 param3;
	st.param.b64 	[param3], %rd29;
	.param .b64 param4;
	st.param.b64 	[param4], 1;
	call.uni 
	__assertfail, 
	(
	param0, 
	param1, 
	param2, 
	param3, 
	param4
	);
	} // callseq 360
$L__BB370_2:
	mov.u32 	%r23, %ctaid.x;
	mov.u32 	%r24, %ntid.y;
	mov.u32 	%r25, %tid.y;
	mad.lo.s32 	%r26, %r23, %r24, %r25;
	mov.u32 	%r27, %nctaid.x;
	mul.lo.s32 	%r28, %r24, %r27;
	shl.b32 	%r6, %r28, 1;
	shl.b32 	%r29, %r26, 1;
	cvt.s64.s32 	%rd47, %r29;
	setp.le.s64 	%p2, %rd22, %rd47;
	@%p2 bra 	$L__BB370_5;
	cvta.to.global.u64 	%rd6, %rd13;
	cvta.to.global.u64 	%rd7, %rd14;
	mov.u32 	%r30, %tid.x;
	cvt.u64.u32 	%rd8, %r30;
	cvta.to.global.u64 	%rd9, %rd3;
	cvt.s64.s32 	%rd10, %r6;
$L__BB370_4:
	setp.eq.s64 	%p3, %rd17, 1;
	setp.eq.s64 	%p4, %rd16, 1;
	setp.eq.s64 	%p5, %rd15, 1;
	mad.lo.s64 	%rd30, %rd21, %rd47, %rd8;
	cvt.u32.u64 	%r31, %rd30;
	div.s32 	%r32, %r31, %r7;
	mul.lo.s32 	%r33, %r32, %r7;
	sub.s32 	%r34, %r31, %r33;
	div.s32 	%r35, %r34, %r8;
	mul.lo.s32 	%r36, %r35, %r8;
	sub.s32 	%r37, %r34, %r36;
	selp.b32 	%r38, 0, %r32, %p5;
	selp.b32 	%r39, 0, %r35, %p4;
	selp.b32 	%r40, 0, %r37, %p3;
	mul.lo.s32 	%r41, %r10, %r38;
	mad.lo.s32 	%r42, %r11, %r39, %r41;
	mad.lo.s32 	%r43, %r12, %r40, %r42;
	shl.b64 	%rd31, %rd30, 32;
	shr.s64 	%rd32, %rd31, 30;
	add.s64 	%rd33, %rd6, %rd32;
	ld.global.f32 	%f5, [%rd33];
	cvt.s64.s32 	%rd34, %r43;
	add.s64 	%rd35, %rd7, %rd34;
	ld.global.u8 	%rs9, [%rd35];
	setp.eq.s16 	%p6, %rs9, 0;
	mul.f32 	%f6, %f5, %f4;
	selp.f32 	%f7, %f3, %f6, %p6;
	max.f32 	%f8, %f7, 0fFF800000;
	add.s64 	%rd36, %rd30, %rd21;
	cvt.u32.u64 	%r44, %rd36;
	div.s32 	%r45, %r44, %r7;
	mul.lo.s32 	%r46, %r45, %r7;
	sub.s32 	%r47, %r44, %r46;
	div.s32 	%r48, %r47, %r8;
	mul.lo.s32 	%r49, %r48, %r8;
	sub.s32 	%r50, %r47, %r49;
	selp.b32 	%r51, 0, %r45, %p5;
	selp.b32 	%r52, 0, %r48, %p4;
	selp.b32 	%r53, 0, %r50, %p3;
	mul.lo.s32 	%r54, %r10, %r51;
	mad.lo.s32 	%r55, %r11, %r52, %r54;
	mad.lo.s32 	%r56, %r12, %r53, %r55;
	shl.b64 	%rd37, %rd36, 32;
	shr.s64 	%rd38, %rd37, 30;
	add.s64 	%rd39, %rd6, %rd38;
	ld.global.f32 	%f9, [%rd39];
	cvt.s64.s32 	%rd40, %r56;
	add.s64 	%rd41, %rd7, %rd40;
	ld.global.u8 	%rs10, [%rd41];
	setp.eq.s16 	%p7, %rs10, 0;
	mul.f32 	%f10, %f9, %f4;
	selp.f32 	%f11, %f3, %f10, %p7;
	max.f32 	%f12, %f11, 0fFF800000;
	mov.b32 	%r57, %f8;
	shfl.sync.bfly.b32	%r58|%p8, %r57, 8, 31, -1;
	mov.b32 	%f13, %r58;
	max.f32 	%f14, %f8, %f13;
	mov.b32 	%r59, %f14;
	shfl.sync.bfly.b32	%r60|%p9, %r59, 4, 31, -1;
	mov.b32 	%f15, %r60;
	max.f32 	%f16, %f14, %f15;
	mov.b32 	%r61, %f16;
	shfl.sync.bfly.b32	%r62|%p10, %r61, 2, 31, -1;
	mov.b32 	%f17, %r62;
	max.f32 	%f18, %f16, %f17;
	mov.b32 	%r63, %f18;
	shfl.sync.bfly.b32	%r64|%p11, %r63, 1, 31, -1;
	mov.b32 	%f19, %r64;
	max.f32 	%f20, %f18, %f19;
	mov.b32 	%r65, %f12;
	shfl.sync.bfly.b32	%r66|%p12, %r65, 8, 31, -1;
	mov.b32 	%f21, %r66;
	max.f32 	%f22, %f12, %f21;
	mov.b32 	%r67, %f22;
	shfl.sync.bfly.b32	%r68|%p13, %r67, 4, 31, -1;
	mov.b32 	%f23, %r68;
	max.f32 	%f24, %f22, %f23;
	mov.b32 	%r69, %f24;
	shfl.sync.bfly.b32	%r70|%p14, %r69, 2, 31, -1;
	mov.b32 	%f25, %r70;
	max.f32 	%f26, %f24, %f25;
	mov.b32 	%r71, %f26;
	shfl.sync.bfly.b32	%r72|%p15, %r71, 1, 31, -1;
	mov.b32 	%f27, %r72;
	max.f32 	%f28, %f26, %f27;
	sub.f32 	%f29, %f7, %f20;
	fma.rn.f32 	%f30, %f29, 0f3BBB989D, 0f3F000000;
	cvt.sat.f32.f32 	%f31, %f30;
	mov.f32 	%f32, 0f4B400001;
	mov.f32 	%f33, 0f437C0000;
	fma.rm.f32 	%f34, %f31, %f33, %f32;
	add.f32 	%f35, %f34, 0fCB40007F;
	neg.f32 	%f36, %f35;
	fma.rn.f32 	%f37, %f29, 0f3FB8AA3B, %f36;
	fma.rn.f32 	%f38, %f29, 0f32A57060, %f37;
	mov.b32 	%r73, %f34;
	shl.b32 	%r74, %r73, 23;
	mov.b32 	%f39, %r74;
	ex2.approx.ftz.f32 	%f40, %f38;
	mul.f32 	%f41, %f40, %f39;
	add.f32 	%f42, %f41, 0f00000000;
	sub.f32 	%f43, %f11, %f28;
	fma.rn.f32 	%f44, %f43, 0f3BBB989D, 0f3F000000;
	cvt.sat.f32.f32 	%f45, %f44;
	fma.rm.f32 	%f46, %f45, %f33, %f32;
	add.f32 	%f47, %f46, 0fCB40007F;
	neg.f32 	%f48, %f47;
	fma.rn.f32 	%f49, %f43, 0f3FB8AA3B, %f48;
	fma.rn.f32 	%f50, %f43, 0f32A57060, %f49;
	mov.b32 	%r75, %f46;
	shl.b32 	%r76, %r75, 23;
	mov.b32 	%f51, %r76;
	ex2.approx.ftz.f32 	%f52, %f50;
	mul.f32 	%f53, %f52, %f51;
	add.f32 	%f54, %f53, 0f00000000;
	mov.b32 	%r77, %f42;
	shfl.sync.bfly.b32	%r78|%p16, %r77, 8, 31, -1;
	mov.b32 	%f55, %r78;
	add.f32 	%f56, %f42, %f55;
	mov.b32 	%r79, %f56;
	shfl.sync.bfly.b32	%r80|%p17, %r79, 4, 31, -1;
	mov.b32 	%f57, %r80;
	add.f32 	%f58, %f56, %f57;
	mov.b32 	%r81, %f58;
	shfl.sync.bfly.b32	%r82|%p18, %r81, 2, 31, -1;
	mov.b32 	%f59, %r82;
	add.f32 	%f60, %f58, %f59;
	mov.b32 	%r83, %f60;
	shfl.sync.bfly.b32	%r84|%p19, %r83, 1, 31, -1;
	mov.b32 	%f61, %r84;
	add.f32 	%f62, %f60, %f61;
	mov.b32 	%r85, %f54;
	shfl.sync.bfly.b32	%r86|%p20, %r85, 8, 31, -1;
	mov.b32 	%f63, %r86;
	add.f32 	%f64, %f54, %f63;
	mov.b32 	%r87, %f64;
	shfl.sync.bfly.b32	%r88|%p21, %r87, 4, 31, -1;
	mov.b32 	%f65, %r88;
	add.f32 	%f66, %f64, %f65;
	mov.b32 	%r89, %f66;
	shfl.sync.bfly.b32	%r90|%p22, %r89, 2, 31, -1;
	mov.b32 	%f67, %r90;
	add.f32 	%f68, %f66, %f67;
	mov.b32 	%r91, %f68;
	shfl.sync.bfly.b32	%r92|%p23, %r91, 1, 31, -1;
	mov.b32 	%f69, %r92;
	add.f32 	%f70, %f68, %f69;
	div.rn.f32 	%f71, %f41, %f62;
	mad.lo.s64 	%rd42, %rd47, %rd4, %rd8;
	shl.b64 	%rd43, %rd42, 2;
	add.s64 	%rd44, %rd9, %rd43;
	st.global.f32 	[%rd44], %f71;
	div.rn.f32 	%f72, %f53, %f70;
	shl.b64 	%rd45, %rd4, 2;
	add.s64 	%rd46, %rd44, %rd45;
	st.global.f32 	[%rd46], %f72;
	add.s64 	%rd47, %rd47, %rd10;
	setp.lt.s64 	%p24, %rd47, %rd22;
	@%p24 bra 	$L__BB370_4;
$L__BB370_5:
	ret;

}
	// .globl	_Z15SoftmaxWarpImplI22BroadcastScaleMaskLoadIffbLm3EiE11DirectStoreIffEfLi1ELi1ELi16ELi2ELb1EL9Algorithm0EEvT_T0_ll
.visible .entry _Z15SoftmaxWarpImplI22BroadcastScaleMaskLoadIffbLm3EiE11DirectStoreIffEfLi1ELi1ELi16ELi2ELb1EL9Algorithm0EEvT_T0_ll(
	.param .align 8 .b8 _Z15SoftmaxWarpImplI22BroadcastScaleMaskLoadIffbLm3EiE11DirectStoreIffEfLi1ELi1ELi16ELi2ELb1EL9Algorithm0EEvT_T0_ll_param_0[112],
	.param .align 8 .b8 _Z15SoftmaxWarpImplI22BroadcastScaleMaskLoadIffbLm3EiE11DirectStoreIffEfLi1ELi1ELi16ELi2ELb1EL9Algorithm0EEvT_T0_ll_param_1[16],
	.param .u64 _Z15SoftmaxWarpImplI22BroadcastScaleMaskLoadIffbLm3EiE11DirectStoreIffEfLi1ELi1ELi16ELi2ELb1EL9Algorithm0EEvT_T0_ll_param_2,
	.param .u64 _Z15SoftmaxWarpImplI22BroadcastScaleMaskLoadIffbLm3EiE11DirectStoreIffEfLi1ELi1ELi16ELi2ELb1EL9Algorithm0EEvT_T0_ll_param_3
)
{
	.reg .pred 	%p<32>;
	.reg .b16 	%rs<11>;
	.reg .b32 	%r<93>;
	.reg .b32 	%f<83>;
	.reg .b64 	%rd<52>;

	ld.param.v2.f32 	{%f15, %f16}, [_Z15SoftmaxWarpImplI22BroadcastScaleMaskLoadIffbLm3EiE11DirectStoreIffEfLi1ELi1ELi16ELi2ELb1EL9Algorithm0EEvT_T0_ll_param_0+104];
	ld.param.u64 	%rd21, [_Z15SoftmaxWarpImplI22BroadcastScaleMaskLoadIffbLm3EiE11DirectStoreIffEfLi1ELi1ELi16ELi2ELb1EL9Algorithm0EEvT_T0_ll_param_0+96];
	ld.param.u32 	%r12, [_Z15SoftmaxWarpImplI22BroadcastScaleMaskLoadIffbLm3EiE11DirectStoreIffEfLi1ELi1ELi16ELi2ELb1EL9Algorithm0EEvT_T0_ll_param_0+80];
	ld.param.v2.u32 	{%r10, %r11}, [_Z15SoftmaxWarpImplI22BroadcastScaleMaskLoadIffbLm3EiE11DirectStoreIffEfLi1ELi1ELi16ELi2ELb1EL9Algorithm0EEvT_T0_ll_param_0+72];
	ld.param.v2.u32 	{%r7, %r8}, [_Z15SoftmaxWarpImplI22BroadcastScaleMaskLoadIffbLm3EiE11DirectStoreIffEfLi1ELi1ELi16ELi2ELb1EL9Algorithm0EEvT_T0_ll_param_0+48];
	ld.param.u64 	%rd17, [_Z15SoftmaxWarpImplI22BroadcastScaleMaskLoadIffbLm3EiE11DirectStoreIffEfLi1ELi1ELi16ELi2ELb1EL9Algorithm0EEvT_T0_ll_param_0+32];
	ld.param.u64 	%rd16, [_Z15SoftmaxWarpImplI22BroadcastScaleMaskLoadIffbLm3EiE11DirectStoreIffEfLi1ELi1ELi16ELi2ELb1EL9Algorithm0EEvT_T0_ll_param_0+24];
	ld.param.u64 	%rd15, [_Z15SoftmaxWarpImplI22BroadcastScaleMaskLoadIffbLm3EiE11DirectStoreIffEfLi1ELi1ELi16ELi2ELb1EL9Algorithm0EEvT_T0_ll_param_0+16];
	ld.param.u64 	%rd7, [_Z15SoftmaxWarpImplI22BroadcastScaleMaskLoadIffbLm3EiE11DirectStoreIffEfLi1ELi1ELi16ELi2ELb1EL9Algorithm0EEvT_T0_ll_param_1+8];
	ld.param.u64 	%rd24, [_Z15SoftmaxWarpImplI22BroadcastScaleMaskLoadIffbLm3EiE11DirectStoreIffEfLi1ELi1ELi16ELi2ELb1EL9Algorithm0EEvT_T0_ll_param_1];
	ld.param.u64 	%rd14, [_Z15SoftmaxWarpImplI22BroadcastScaleMaskLoadIffbLm3EiE11DirectStoreIffEfLi1ELi1ELi16ELi2ELb1EL9Algorithm0EEvT_T0_ll_param_0+8];
	ld.param.u64 	%rd13, [_Z15SoftmaxWarpImplI22BroadcastScaleMaskLoadIffbLm3EiE11DirectStoreIffEfLi1ELi1ELi16ELi2ELb1EL9Algorithm0EEvT_T0_ll_param_0];
	ld.param.u64 	%rd22, [_Z15SoftmaxWarpImplI22BroadcastScaleMaskLoadIffbLm3EiE11DirectStoreIffEfLi1ELi1ELi16ELi2ELb1EL9Algorithm0EEvT_T0_ll_param_2];
	ld.param.u64 	%rd23, [_Z15SoftmaxWarpImplI22BroadcastScaleMaskLoadIffbLm3EiE11DirectStoreIffEfLi1ELi1ELi16ELi2ELb1EL9Algorithm0EEvT_T0_ll_param_3];
	cvta.to.global.u64 	%rd1, %rd13;
	cvta.to.global.u64 	%rd2, %rd14;
	cvta.to.global.u64 	%rd6, %rd24;
	setp.lt.s64 	%p1, %rd23, 17;
	@%p1 bra 	$L__BB371_2;
	mov.u64 	%rd25, $str;
	cvta.global.u64 	%rd26, %rd25;
	mov.u64 	%rd27, $str$1;
	cvta.global.u64 	%rd28, %rd27;
	mov.u64 	%rd29, __unnamed_362;
	cvta.global.u64 	%rd30, %rd29;
	{ // callseq 361, 0
	.param .b64 param0;
	st.param.b64 	[param0], %rd26;
	.param .b64 param1;
	st.param.b64 	[param1], %rd28;
	.param .b32 param2;
	st.param.b32 	[param2], 219;
	.param .b64 param3;
	st.param.b64 	[param3], %rd30;
	.param .b64 param4;
	st.param.b64 	[param4], 1;
	call.uni 
	__assertfail, 
	(
	param0, 
	param1, 
	param2, 
	param3, 
	param4
	);
	} // callseq 361
$L__BB371_2:
	mov.u32 	%r23, %ctaid.x;
	mov.u32 	%r24, %ntid.y;
	mov.u32 	%r25, %tid.y;
	mad.lo.s32 	%r26, %r23, %r24, %r25;
	mov.u32 	%r27, %nctaid.x;
	mul.lo.s32 	%r28, %r24, %r27;
	shl.b32 	%r6, %r28, 1;
	shl.b32 	%r29, %r26, 1;
	cvt.s64.s32 	%rd51, %r29;
	setp.le.s64 	%p2, %rd22, %rd51;
	@%p2 bra 	$L__BB371_13;
	mov.u32 	%r30, %tid.x;
	cvt.u64.u32 	%rd9, %r30;
	cvt.s64.s32 	%rd10, %r6;
$L__BB371_4:
	setp.le.s64 	%p3, %rd23, %rd9;
	mov.f32 	%f79, 0fFF800000;
	mov.f32 	%f80, %f79;
	@%p3 bra 	$L__BB371_6;
	setp.eq.s64 	%p4, %rd17, 1;
	setp.eq.s64 	%p5, %rd16, 1;
	setp.eq.s64 	%p6, %rd15, 1;
	mad.lo.s64 	%rd31, %rd21, %rd51, %rd9;
	cvt.u32.u64 	%r31, %rd31;
	div.s32 	%r32, %r31, %r7;
	mul.lo.s32 	%r33, %r32, %r7;
	sub.s32 	%r34, %r31, %r33;
	div.s32 	%r35, %r34, %r8;
	mul.lo.s32 	%r36, %r35, %r8;
	sub.s32 	%r37, %r34, %r36;
	selp.b32 	%r38, 0, %r32, %p6;
	selp.b32 	%r39, 0, %r35, %p5;
	selp.b32 	%r40, 0, %r37, %p4;
	mul.lo.s32 	%r41, %r10, %r38;
	mad.lo.s32 	%r42, %r11, %r39, %r41;
	mad.lo.s32 	%r43, %r12, %r40, %r42;
	shl.b64 	%rd32, %rd31, 32;
	shr.s64 	%rd33, %rd32, 30;
	add.s64 	%rd34, %rd1, %rd33;
	ld.global.f32 	%f18, [%rd34];
	cvt.s64.s32 	%rd35, %r43;
	add.s64 	%rd36, %rd2, %rd35;
	ld.global.u8 	%rs9, [%rd36];
	setp.eq.s16 	%p7, %rs9, 0;
	mul.f32 	%f19, %f18, %f16;
	selp.f32 	%f79, %f15, %f19, %p7;
	max.f32 	%f80, %f79, 0fFF800000;
$L__BB371_6:
	mov.f32 	%f81, 0fFF800000;
	mov.f32 	%f82, %f81;
	@%p3 bra 	$L__BB371_8;
	setp.eq.s64 	%p9, %rd17, 1;
	setp.eq.s64 	%p10, %rd16, 1;
	setp.eq.s64 	%p11, %rd15, 1;
	mad.lo.s64 	%rd37, %rd21, %rd51, %rd21;
	add.s64 	%rd38, %rd37, %rd9;
	cvt.u32.u64 	%r44, %rd38;
	div.s32 	%r45, %r44, %r7;
	mul.lo.s32 	%r46, %r45, %r7;
	sub.s32 	%r47, %r44, %r46;
	div.s32 	%r48, %r47, %r8;
	mul.lo.s32 	%r49, %r48, %r8;
	sub.s32 	%r50, %r47, %r49;
	selp.b32 	%r51, 0, %r45, %p11;
	selp.b32 	%r52, 0, %r48, %p10;
	selp.b32 	%r53, 0, %r50, %p9;
	mul.lo.s32 	%r54, %r10, %r51;
	mad.lo.s32 	%r55, %r11, %r52, %r54;
	mad.lo.s32 	%r56, %r12, %r53, %r55;
	shl.b64 	%rd39, %rd38, 32;
	shr.s64 	%rd40, %rd39, 30;
	add.s64 	%rd41, %rd1, %rd40;
	ld.global.f32 	%f21, [%rd41];
	cvt.s64.s32 	%rd42, %r56;
	add.s64 	%rd43, %rd2, %rd42;
	ld.global.u8 	%rs10, [%rd43];
	setp.eq.s16 	%p12, %rs10, 0;
	mul.f32 	%f22, %f21, %f16;
	selp.f32 	%f81, %f15, %f22, %p12;
	max.f32 	%f82, %f81, 0fFF800000;
$L__BB371_8:
	setp.le.s64 	%p13, %rd23, %rd9;
	mov.b32 	%r57, %f80;
	shfl.sync.bfly.b32	%r58|%p14, %r57, 8, 31, -1;
	mov.b32 	%f23, %r58;
	max.f32 	%f24, %f80, %f23;
	mov.b32 	%r59, %f24;
	shfl.sync.bfly.b32	%r60|%p15, %r59, 4, 31, -1;
	mov.b32 	%f25, %r60;
	max.f32 	%f26, %f24, %f25;
	mov.b32 	%r61, %f26;
	shfl.sync.bfly.b32	%r62|%p16, %r61, 2, 31, -1;
	mov.b32 	%f27, %r62;
	max.f32 	%f28, %f26, %f27;
	mov.b32 	%r63, %f28;
	shfl.sync.bfly.b32	%r64|%p17, %r63, 1, 31, -1;
	mov.b32 	%f29, %r64;
	max.f32 	%f30, %f28, %f29;
	mov.b32 	%r65, %f82;
	shfl.sync.bfly.b32	%r66|%p18, %r65, 8, 31, -1;
	mov.b32 	%f31, %r66;
	max.f32 	%f32, %f82, %f31;
	mov.b32 	%r67, %f32;
	shfl.sync.bfly.b32	%r68|%p19, %r67, 4, 31, -1;
	mov.b32 	%f33, %r68;
	max.f32 	%f34, %f32, %f33;
	mov.b32 	%r69, %f34;
	shfl.sync.bfly.b32	%r70|%p20, %r69, 2, 31, -1;
	mov.b32 	%f35, %r70;
	max.f32 	%f36, %f34, %f35;
	mov.b32 	%r71, %f36;
	shfl.sync.bfly.b32	%r72|%p21, %r71, 1, 31, -1;
	mov.b32 	%f37, %r72;
	max.f32 	%f38, %f36, %f37;
	sub.f32 	%f39, %f79, %f30;
	fma.rn.f32 	%f40, %f39, 0f3BBB989D, 0f3F000000;
	cvt.sat.f32.f32 	%f41, %f40;
	mov.f32 	%f42, 0f4B400001;
	mov.f32 	%f43, 0f437C0000;
	fma.rm.f32 	%f44, %f41, %f43, %f42;
	add.f32 	%f45, %f44, 0fCB40007F;
	neg.f32 	%f46, %f45;
	fma.rn.f32 	%f47, %f39, 0f3FB8AA3B, %f46;
	fma.rn.f32 	%f48, %f39, 0f32A57060, %f47;
	mov.b32 	%r73, %f44;
	shl.b32 	%r74, %r73, 23;
	mov.b32 	%f49, %r74;
	ex2.approx.ftz.f32 	%f50, %f48;
	mul.f32 	%f51, %f50, %f49;
	add.f32 	%f52, %f51, 0f00000000;
	sub.f32 	%f53, %f81, %f38;
	fma.rn.f32 	%f54, %f53, 0f3BBB989D, 0f3F000000;
	cvt.sat.f32.f32 	%f55, %f54;
	fma.rm.f32 	%f56, %f55, %f43, %f42;
	add.f32 	%f57, %f56, 0fCB40007F;
	neg.f32 	%f58, %f57;
	fma.rn.f32 	%f59, %f53, 0f3FB8AA3B, %f58;
	fma.rn.f32 	%f60, %f53, 0f32A57060, %f59;
	mov.b32 	%r75, %f56;
	shl.b32 	%r76, %r75, 23;
	mov.b32 	%f61, %r76;
	ex2.approx.ftz.f32 	%f62, %f60;
	mul.f32 	%f11, %f62, %f61;
	add.f32 	%f63, %f11, 0f00000000;
	mov.b32 	%r77, %f52;
	shfl.sync.bfly.b32	%r78|%p22, %r77, 8, 31, -1;
	mov.b32 	%f64, %r78;
	add.f32 	%f65, %f52, %f64;
	mov.b32 	%r79, %f65;
	shfl.sync.bfly.b32	%r80|%p23, %r79, 4, 31, -1;
	mov.b32 	%f66, %r80;
	add.f32 	%f67, %f65, %f66;
	mov.b32 	%r81, %f67;
	shfl.sync.bfly.b32	%r82|%p24, %r81, 2, 31, -1;
	mov.b32 	%f68, %r82;
	add.f32 	%f69, %f67, %f68;
	mov.b32 	%r83, %f69;
	shfl.sync.bfly.b32	%r84|%p25, %r83, 1, 31, -1;
	mov.b32 	%f70, %r84;
	add.f32 	%f71, %f69, %f70;
	mov.b32 	%r85, %f63;
	shfl.sync.bfly.b32	%r86|%p26, %r85, 8, 31, -1;
	mov.b32 	%f72, %r86;
	add.f32 	%f73, %f63, %f72;
	mov.b32 	%r87, %f73;
	shfl.sync.bfly.b32	%r88|%p27, %r87, 4, 31, -1;
	mov.b32 	%f74, %r88;
	add.f32 	%f75, %f73, %f74;
	mov.b32 	%r89, %f75;
	shfl.sync.bfly.b32	%r90|%p28, %r89, 2, 31, -1;
	mov.b32 	%f76, %r90;
	add.f32 	%f77, %f75, %f76;
	mov.b32 	%r91, %f77;
	shfl.sync.bfly.b32	%r92|%p29, %r91, 1, 31, -1;
	mov.b32 	%f78, %r92;
	add.f32 	%f12, %f77, %f78;
	div.rn.f32 	%f13, %f51, %f71;
	@%p13 bra 	$L__BB371_10;
	mad.lo.s64 	%rd44, %rd51, %rd7, %rd9;
	shl.b64 	%rd45, %rd44, 2;
	add.s64 	%rd46, %rd6, %rd45;
	st.global.f32 	[%rd46], %f13;
$L__BB371_10:
	div.rn.f32 	%f14, %f11, %f12;
	@%p13 bra 	$L__BB371_12;
	mad.lo.s64 	%rd47, %rd7, %rd51, %rd7;
	add.s64 	%rd48, %rd47, %rd9;
	shl.b64 	%rd49, %rd48, 2;
	add.s64 	%rd50, %rd6, %rd49;
	st.global.f32 	[%rd50], %f14;
$L__BB371_12:
	add.s64 	%rd51, %rd51, %rd10;
	setp.lt.s64 	%p31, %rd51, %rd22;
	@%p31 bra 	$L__BB371_4;
$L__BB371_13:
	ret;

}
	// .globl	_Z15SoftmaxWarpImplI22BroadcastScaleMaskLoadIffbLm3EiE11DirectStoreIffEfLi1ELi1ELi16ELi1ELb0EL9Algorithm0EEvT_T0_ll
.visible .entry _Z15SoftmaxWarpImplI22BroadcastScaleMaskLoadIffbLm3EiE11DirectStoreIffEfLi1ELi1ELi16ELi1ELb0EL9Algorithm0EEvT_T0_ll(
	.param .align 8 .b8 _Z15SoftmaxWarpImplI22BroadcastScaleMaskLoadIffbLm3EiE11DirectStoreIffEfLi1ELi1ELi16ELi1ELb0EL9Algorithm0EEvT_T0_ll_param_0[112],
	.param .align 8 .b8 _Z15SoftmaxWarpImplI22BroadcastScaleMaskLoadIffbLm3EiE11DirectStoreIffEfLi1ELi1ELi16ELi1ELb0EL9Algorithm0EEvT_T0_ll_param_1[16],
	.param .u64 _Z15SoftmaxWarpImplI22BroadcastScaleMaskLoadIffbLm3EiE11DirectStoreIffEfLi1ELi1ELi16ELi1ELb0EL9Algorithm0EEvT_T0_ll_param_2,
	.param .u64 _Z15SoftmaxWarpImplI22BroadcastScaleMaskLoadIffbLm3EiE11DirectStoreIffEfLi1ELi1ELi16ELi1ELb0EL9Algorithm0EEvT_T0_ll_param_3
)
{
	.reg .pred 	%p<16>;
	.reg .b16 	%rs<10>;
	.reg .b32 	%r<60>;
	.reg .b32 	%f<40>;
	.reg .b64 	%rd<41>;

	ld.param.v2.f32 	{%f3, %f4}, [_Z15SoftmaxWarpImplI22BroadcastScaleMaskLoadIffbLm3EiE11DirectStoreIffEfLi1ELi1ELi16ELi1ELb0EL9Algorithm0EEvT_T0_ll_param_0+104];
	ld.param.u64 	%rd22, [_Z15SoftmaxWarpImplI22BroadcastScaleMaskLoadIffbLm3EiE11DirectStoreIffEfLi1ELi1ELi16ELi1ELb0EL9Algorithm0EEvT_T0_ll_param_0+96];
	ld.param.u32 	%r12, [_Z15SoftmaxWarpImplI22BroadcastScaleMaskLoadIffbLm3EiE11DirectStoreIffEfLi1ELi1ELi16ELi1ELb0EL9Algorithm0EEvT_T0_ll_param_0+80];
	ld.param.v2.u32 	{%r10, %r11}, [_Z15SoftmaxWarpImplI22BroadcastScaleMaskLoadIffbLm3EiE11DirectStoreIffEfLi1ELi1ELi16ELi1ELb0EL9Algorithm0EEvT_T0_ll_param_0+72];
	ld.param.v2.u32 	{%r7, %r8}, [_Z15SoftmaxWarpImplI22BroadcastScaleMaskLoadIffbLm3EiE11DirectStoreIffEfLi1ELi1ELi16ELi1ELb0EL9Algorithm0EEvT_T0_ll_param_0+48];
	ld.param.u64 	%rd18, [_Z15SoftmaxWarpImplI22BroadcastScaleMaskLoadIffbLm3EiE11DirectStoreIffEfLi1ELi1ELi16ELi1ELb0EL9Algorithm0EEvT_T0_ll_param_0+32];
	ld.param.u64 	%rd17, [_Z15SoftmaxWarpImplI22BroadcastScaleMaskLoadIffbLm3EiE11DirectStoreIffEfLi1ELi1ELi16ELi1ELb0EL9Algorithm0EEvT_T0_ll_param_0+24];
	ld.param.u64 	%rd16, [_Z15SoftmaxWarpImplI22BroadcastScaleMaskLoadIffbLm3EiE11DirectStoreIffEfLi1ELi1ELi16ELi1ELb0EL9Algorithm0EEvT_T0_ll_param_0+16];
	ld.param.u64 	%rd15, [_Z15SoftmaxWarpImplI22BroadcastScaleMaskLoadIffbLm3EiE11DirectStoreIffEfLi1ELi1ELi16ELi1ELb0EL9Algorithm0EEvT_T0_ll_param_0+8];
	ld.param.u64 	%rd14, [_Z15SoftmaxWarpImplI22BroadcastScaleMaskLoadIffbLm3EiE11DirectStoreIffEfLi1ELi1ELi16ELi1ELb0EL9Algorithm0EEvT_T0_ll_param_0];
	ld.param.u64 	%rd4, [_Z15SoftmaxWarpImplI22BroadcastScaleMaskLoadIffbLm3EiE11DirectStoreIffEfLi1ELi1ELi16ELi1ELb0EL9Algorithm0EEvT_T0_ll_param_1];
	ld.param.u64 	%rd5, [_Z15SoftmaxWarpImplI22BroadcastScaleMaskLoadIffbLm3EiE11DirectStoreIffEfLi1ELi1ELi16ELi1ELb0EL9Algorithm0EEvT_T0_ll_param_1+8];
	ld.param.u64 	%rd23, [_Z15SoftmaxWarpImplI22BroadcastScaleMaskLoadIffbLm3EiE11DirectStoreIffEfLi1ELi1ELi16ELi1ELb0EL9Algorithm0EEvT_T0_ll_param_2];
	ld.param.u64 	%rd24, [_Z15SoftmaxWarpImplI22BroadcastScaleMaskLoadIffbLm3EiE11DirectStoreIffEfLi1ELi1ELi16ELi1ELb0EL9Algorithm0EEvT_T0_ll_param_3];
	setp.lt.s64 	%p1, %rd24, 17;
	@%p1 bra 	$L__BB372_2;
	mov.u64 	%rd25, $str;
	cvta.global.u64 	%rd26, %rd25;
	mov.u64 	%rd27, $str$1;
	cvta.global.u64 	%rd28, %rd27;
	mov.u64 	%rd29, __unnamed_363;
	cvta.global.u64 	%rd30, %rd29;
	{ // callseq 362, 0
	.param .b64 param0;
	st.param.b64 	[param0], %rd26;
	.param .b64 param1;
	st.param.b64 	[param1], %rd28;
	.param .b32 param2;
	st.param.b32 	[param2], 219;
	.param .b64 param3;
	st.param.b64 	[param3], %rd30;
	.param .b64 param4;
	st.param.b64 	[param4], 1;
	call.uni 
	__assertfail, 
	(
	param0, 
	param1, 
	param2, 
	param3, 
	param4
	);
	} // callseq 362
$L__BB372_2:
	mov.u32 	%r23, %ctaid.x;
	mov.u32 	%r24, %ntid.y;
	mov.u32 	%r25, %tid.y;
	mad.lo.s32 	%r26, %r23, %r24, %r25;
	mov.u32 	%r27, %nctaid.x;
	mul.lo.s32 	%r6, %r27, %r24;
	cvt.s64.s32 	%rd40, %r26;
	setp.le.s64 	%p2, %rd23, %rd40;
	@%p2 bra 	$L__BB372_5;
	mov.u32 	%r28, %tid.x;
	cvt.u64.u32 	%rd7, %r28;
	cvta.to.global.u64 	%rd8, %rd4;
	cvta.to.global.u64 	%rd9, %rd15;
	cvta.to.global.u64 	%rd10, %rd14;
	cvt.s64.s32 	%rd11, %r6;
$L__BB372_4:
	setp.eq.s64 	%p3, %rd18, 1;
	setp.eq.s64 	%p4, %rd17, 1;
	setp.eq.s64 	%p5, %rd16, 1;
	mad.lo.s64 	%rd31, %rd22, %rd40, %rd7;
	cvt.u32.u64 	%r29, %rd31;
	div.s32 	%r30, %r29, %r7;
	mul.lo.s32 	%r31, %r30, %r7;
	sub.s32 	%r32, %r29, %r31;
	div.s32 	%r33, %r32, %r8;
	mul.lo.s32 	%r34, %r33, %r8;
	sub.s32 	%r35, %r32, %r34;
	selp.b32 	%r36, 0, %r30, %p5;
	selp.b32 	%r37, 0, %r33, %p4;
	selp.b32 	%r38, 0, %r35, %p3;
	mul.lo.s32 	%r39, %r10, %r36;
	mad.lo.s32 	%r40, %r11, %r37, %r39;
	mad.lo.s32 	%r41, %r12, %r38, %r40;
	shl.b64 	%rd32, %rd31, 32;
	shr.s64 	%rd33, %rd32, 30;
	add.s64 	%rd34, %rd10, %rd33;
	ld.global.f32 	%f5, [%rd34];
	cvt.s64.s32 	%rd35, %r41;
	add.s64 	%rd36, %rd9, %rd35;
	ld.global.u8 	%rs9, [%rd36];
	setp.eq.s16 	%p6, %rs9, 0;
	mul.f32 	%f6, %f5, %f4;
	selp.f32 	%f7, %f3, %f6, %p6;
	max.f32 	%f8, %f7, 0fFF800000;
	mov.b32 	%r42, %f8;
	shfl.sync.bfly.b32	%r43|%p7, %r42, 8, 31, -1;
	mov.b32 	%f9, %r43;
	max.f32 	%f10, %f8, %f9;
	mov.b32 	%r44, %f10;
	shfl.sync.bfly.b32	%r45|%p8, %r44, 4, 31, -1;
	mov.b32 	%f11, %r45;
	max.f32 	%f12, %f10, %f11;
	mov.b32 	%r46, %f12;
	shfl.sync.bfly.b32	%r47|%p9, %r46, 2, 31, -1;
	mov.b32 	%f13, %r47;
	max.f32 	%f14, %f12, %f13;
	mov.b32 	%r48, %f14;
	shfl.sync.bfly.b32	%r49|%p10, %r48, 1, 31, -1;
	mov.b32 	%f15, %r49;
	max.f32 	%f16, %f14, %f15;
	sub.f32 	%f17, %f7, %f16;
	fma.rn.f32 	%f18, %f17, 0f3BBB989D, 0f3F000000;
	cvt.sat.f32.f32 	%f19, %f18;
	mov.f32 	%f20, 0f4B400001;
	mov.f32 	%f21, 0f437C0000;
	fma.rm.f32 	%f22, %f19, %f21, %f20;
	add.f32 	%f23, %f22, 0fCB40007F;
	neg.f32 	%f24, %f23;
	fma.rn.f32 	%f25, %f17, 0f3FB8AA3B, %f24;
	fma.rn.f32 	%f26, %f17, 0f32A57060, %f25;
	mov.b32 	%r50, %f22;
	shl.b32 	%r51, %r50, 23;
	mov.b32 	%f27, %r51;
	ex2.approx.ftz.f32 	%f28, %f26;
	mul.f32 	%f29, %f28, %f27;
	add.f32 	%f30, %f29, 0f00000000;
	mov.b32 	%r52, %f30;
	shfl.sync.bfly.b32	%r53|%p11, %r52, 8, 31, -1;
	mov.b32 	%f31, %r53;
	add.f32 	%f32, %f30, %f31;
	mov.b32 	%r54, %f32;
	shfl.sync.bfly.b32	%r55|%p12, %r54, 4, 31, -1;
	mov.b32 	%f33, %r55;
	add.f32 	%f34, %f32, %f33;
	mov.b32 	%r56, %f34;
	shfl.sync.bfly.b32	%r57|%p13, %r56, 2, 31, -1;
	mov.b32 	%f35, %r57;
	add.f32 	%f36, %f34, %f35;
	mov.b32 	%r58, %f36;
	shfl.sync.bfly.b32	%r59|%p14, %r58, 1, 31, -1;
	mov.b32 	%f37, %r59;
	add.f32 	%f38, %f36, %f37;
	div.rn.f32 	%f39, %f29, %f38;
	mad.lo.s64 	%rd37, %rd40, %rd5, %rd7;
	shl.b64 	%rd38, %rd37, 2;
	add.s64 	%rd39, %rd8, %rd38;
	st.global.f32 	[%rd39], %f39;
	add.s64 	%rd40, %rd40, %rd11;
	setp.lt.s64 	%p15, %rd40, %rd23;
	@%p15 bra 	$L__BB372_4;
$L__BB372_5:
	ret;

}
	// .globl	_Z15SoftmaxWarpImplI22BroadcastScaleMaskLoadIffbLm3EiE11DirectStoreIffEfLi1ELi1ELi16ELi1ELb1EL9Algorithm0EEvT_T0_ll
.visible .entry _Z15SoftmaxWarpImplI22BroadcastScaleMaskLoadIffbLm3EiE11DirectStoreIffEfLi1ELi1ELi16ELi1ELb1EL9Algorithm0EEvT_T0_ll(
	.param .align 8 .b8 _Z15SoftmaxWarpImplI22BroadcastScaleMaskLoadIffbLm3EiE11DirectStoreIffEfLi1ELi1ELi16ELi1ELb1EL9Algorithm0EEvT_T0_ll_param_0[112],
	.param .align 8 .b8 _Z15SoftmaxWarpImplI22BroadcastScaleMaskLoadIffbLm3EiE11DirectStoreIffEfLi1ELi1ELi16ELi1ELb1EL9Algorithm0EEvT_T0_ll_param_1[16],
	.param .u64 _Z15SoftmaxWarpImplI22BroadcastScaleMaskLoadIffbLm3EiE11DirectStoreIffEfLi1ELi1ELi16ELi1ELb1EL9Algorithm0EEvT_T0_ll_param_2,
	.param .u64 _Z15SoftmaxWarpImplI22BroadcastScaleMaskLoadIffbLm3EiE11DirectStoreIffEfLi1ELi1ELi16ELi1ELb1EL9Algorithm0EEvT_T0_ll_param_3
)
{
	.reg .pred 	%p<18>;
	.reg .b16 	%rs<10>;
	.reg .b32 	%r<60>;
	.reg .b32 	%f<45>;
	.reg .b64 	%rd<39>;

	ld.param.u64 	%rd20, [_Z15SoftmaxWarpImplI22BroadcastScaleMaskLoadIffbLm3EiE11DirectStoreIffEfLi1ELi1ELi16ELi1ELb1EL9Algorithm0EEvT_T0_ll_param_1+8];
	ld.param.u64 	%rd19, [_Z15SoftmaxWarpImplI22BroadcastScaleMaskLoadIffbLm3EiE11DirectStoreIffEfLi1ELi1ELi16ELi1ELb1EL9Algorithm0EEvT_T0_ll_param_1];
	ld.param.v2.f32 	{%f8, %f9}, [_Z15SoftmaxWarpImplI22BroadcastScaleMaskLoadIffbLm3EiE11DirectStoreIffEfLi1ELi1ELi16ELi1ELb1EL9Algorithm0EEvT_T0_ll_param_0+104];
	ld.param.u64 	%rd18, [_Z15SoftmaxWarpImplI22BroadcastScaleMaskLoadIffbLm3EiE11DirectStoreIffEfLi1ELi1ELi16ELi1ELb1EL9Algorithm0EEvT_T0_ll_param_0+96];
	ld.param.u32 	%r12, [_Z15SoftmaxWarpImplI22BroadcastScaleMaskLoadIffbLm3EiE11DirectStoreIffEfLi1ELi1ELi16ELi1ELb1EL9Algorithm0EEvT_T0_ll_param_0+80];
	ld.param.v2.u32 	{%r10, %r11}, [_Z15SoftmaxWarpImplI22BroadcastScaleMaskLoadIffbLm3EiE11DirectStoreIffEfLi1ELi1ELi16ELi1ELb1EL9Algorithm0EEvT_T0_ll_param_0+72];
	ld.param.v2.u32 	{%r7, %r8}, [_Z15SoftmaxWarpImplI22BroadcastScaleMaskLoadIffbLm3EiE11DirectStoreIffEfLi1ELi1ELi16ELi1ELb1EL9Algorithm0EEvT_T0_ll_param_0+48];
	ld.param.u64 	%rd14, [_Z15SoftmaxWarpImplI22BroadcastScaleMaskLoadIffbLm3EiE11DirectStoreIffEfLi1ELi1ELi16ELi1ELb1EL9Algorithm0EEvT_T0_ll_param_0+32];
	ld.param.u64 	%rd13, [_Z15SoftmaxWarpImplI22BroadcastScaleMaskLoadIffbLm3EiE11DirectStoreIffEfLi1ELi1ELi16ELi1ELb1EL9Algorithm0EEvT_T0_ll_param_0+24];
	ld.param.u64 	%rd12, [_Z15SoftmaxWarpImplI22BroadcastScaleMaskLoadIffbLm3EiE11DirectStoreIffEfLi1ELi1ELi16ELi1ELb1EL9Algorithm0EEvT_T0_ll_param_0+16];
	ld.param.u64 	%rd11, [_Z15SoftmaxWarpImplI22BroadcastScaleMaskLoadIffbLm3EiE11DirectStoreIffEfLi1ELi1ELi16ELi1ELb1EL9Algorithm0EEvT_T0_ll_param_0+8];
	ld.param.u64 	%rd10, [_Z15SoftmaxWarpImplI22BroadcastScaleMaskLoadIffbLm3EiE11DirectStoreIffEfLi1ELi1ELi16ELi1ELb1EL9Algorithm0EEvT_T0_ll_param_0];
	ld.param.u64 	%rd21, [_Z15SoftmaxWarpImplI22BroadcastScaleMaskLoadIffbLm3EiE11DirectStoreIffEfLi1ELi1ELi16ELi1ELb1EL9Algorithm0EEvT_T0_ll_param_2];
	ld.param.u64 	%rd22, [_Z15SoftmaxWarpImplI22BroadcastScaleMaskLoadIffbLm3EiE11DirectStoreIffEfLi1ELi1ELi16ELi1ELb1EL9Algorithm0EEvT_T0_ll_param_3];
	setp.lt.s64 	%p1, %rd22, 17;
	@%p1 bra 	$L__BB373_2;
	mov.u64 	%rd23, $str;
	cvta.global.u64 	%rd24, %rd23;
	mov.u64 	%rd25, $str$1;
	cvta.global.u64 	%rd26, %rd25;
	mov.u64 	%rd27, __unnamed_364;
	cvta.global.u64 	%rd28, %rd27;
	{ // callseq 363, 0
	.param .b64 param0;
	st.param.b64 	[param0], %rd24;
	.param .b64 param1;
	st.param.b64 	[param1], %rd26;
	.param .b32 param2;
	st.param.b32 	[param2], 219;
	.param .b64 param3;
	st.param.b64 	[param3], %rd28;
	.param .b64 param4;
	st.param.b64 	[param4], 1;
	call.uni 
	__assertfail, 
	(
	param0, 
	param1, 
	param2, 
	param3, 
	param4
	);
	} // callseq 363
$L__BB373_2:
	mov.u32 	%r23, %ctaid.x;
	mov.u32 	%r24, %ntid.y;
	mov.u32 	%r25, %tid.y;
	mad.lo.s32 	%r26, %r23, %r24, %r25;
	mov.u32 	%r27, %nctaid.x;
	mul.lo.s32 	%r6, %r27, %r24;
	cvt.s64.s32 	%rd38, %r26;
	setp.le.s64 	%p2, %rd21, %rd38;
	@%p2 bra 	$L__BB373_9;
	mov.u32 	%r28, %tid.x;
	cvt.u64.u32 	%rd3, %r28;
	cvta.to.global.u64 	%rd4, %rd19;
	cvta.to.global.u64 	%rd5, %rd11;
	cvta.to.global.u64 	%rd6, %rd10;
	cvt.s64.s32 	%rd7, %r6;
$L__BB373_4:
	setp.le.s64 	%p3, %rd22, %rd3;
	mov.f32 	%f43, 0fFF800000;
	mov.f32 	%f44, %f43;
	@%p3 bra 	$L__BB373_6;
	setp.eq.s64 	%p4, %rd14, 1;
	setp.eq.s64 	%p5, %rd13, 1;
	setp.eq.s64 	%p6, %rd12, 1;
	mad.lo.s64 	%rd29, %rd18, %rd38, %rd3;
	cvt.u32.u64 	%r29, %rd29;
	div.s32 	%r30, %r29, %r7;
	mul.lo.s32 	%r31, %r30, %r7;
	sub.s32 	%r32, %r29, %r31;
	div.s32 	%r33, %r32, %r8;
	mul.lo.s32 	%r34, %r33, %r8;
	sub.s32 	%r35, %r32, %r34;
	selp.b32 	%r36, 0, %r30, %p6;
	selp.b32 	%r37, 0, %r33, %p5;
	selp.b32 	%r38, 0, %r35, %p4;
	mul.lo.s32 	%r39, %r10, %r36;
	mad.lo.s32 	%r40, %r11, %r37, %r39;
	mad.lo.s32 	%r41, %r12, %r38, %r40;
	shl.b64 	%rd30, %rd29, 32;
	shr.s64 	%rd31, %rd30, 30;
	add.s64 	%rd32, %rd6, %rd31;
	ld.global.f32 	%f11, [%rd32];
	cvt.s64.s32 	%rd33, %r41;
	add.s64 	%rd34, %rd5, %rd33;
	ld.global.u8 	%rs9, [%rd34];
	setp.eq.s16 	%p7, %rs9, 0;
	mul.f32 	%f12, %f11, %f9;
	selp.f32 	%f43, %f8, %f12, %p7;
	max.f32 	%f44, %f43, 0fFF800000;
$L__BB373_6:
	setp.le.s64 	%p8, %rd22, %rd3;
	mov.b32 	%r42, %f44;
	shfl.sync.bfly.b32	%r43|%p9, %r42, 8, 31, -1;
	mov.b32 	%f13, %r43;
	max.f32 	%f14, %f44, %f13;
	mov.b32 	%r44, %f14;
	shfl.sync.bfly.b32	%r45|%p10, %r44, 4, 31, -1;
	mov.b32 	%f15, %r45;
	max.f32 	%f16, %f14, %f15;
	mov.b32 	%r46, %f16;
	shfl.sync.bfly.b32	%r47|%p11, %r46, 2, 31, -1;
	mov.b32 	%f17, %r47;
	max.f32 	%f18, %f16, %f17;
	mov.b32 	%r48, %f18;
	shfl.sync.bfly.b32	%r49|%p12, %r48, 1, 31, -1;
	mov.b32 	%f19, %r49;
	max.f32 	%f20, %f18, %f19;
	sub.f32 	%f21, %f43, %f20;
	fma.rn.f32 	%f22, %f21, 0f3BBB989D, 0f3F000000;
	cvt.sat.f32.f32 	%f23, %f22;
	mov.f32 	%f24, 0f4B400001;
	mov.f32 	%f25, 0f437C0000;
	fma.rm.f32 	%f26, %f23, %f25, %f24;
	add.f32 	%f27, %f26, 0fCB40007F;
	neg.f32 	%f28, %f27;
	fma.rn.f32 	%f29, %f21, 0f3FB8AA3B, %f28;
	fma.rn.f32 	%f30, %f21, 0f32A57060, %f29;
	mov.b32 	%r50, %f26;
	shl.b32 	%r51, %r50, 23;
	mov.b32 	%f31, %r51;
	ex2.approx.ftz.f32 	%f32, %f30;
	mul.f32 	%f33, %f32, %f31;
	add.f32 	%f34, %f33, 0f00000000;
	mov.b32 	%r52, %f34;
	shfl.sync.bfly.b32	%r53|%p13, %r52, 8, 31, -1;
	mov.b32 	%f35, %r53;
	add.f32 	%f36, %f34, %f35;
	mov.b32 	%r54, %f36;
	shfl.sync.bfly.b32	%r55|%p14, %r54, 4, 31, -1;
	mov.b32 	%f37, %r55;
	add.f32 	%f38, %f36, %f37;
	mov.b32 	%r56, %f38;
	shfl.sync.bfly.b32	%r57|%p15, %r56, 2, 31, -1;
	mov.b32 	%f39, %r57;
	add.f32 	%f40, %f38, %f39;
	mov.b32 	%r58, %f40;
	shfl.sync.bfly.b32	%r59|%p16, %r58, 1, 31, -1;
	mov.b32 	%f41, %r59;
	add.f32 	%f42, %f40, %f41;
	div.rn.f32 	%f7, %f33, %f42;
	@%p8 bra 	$L__BB373_8;
	mad.lo.s64 	%rd35, %rd38, %rd20, %rd3;
	shl.b64 	%rd36, %rd35, 2;
	add.s64 	%rd37, %rd4, %rd36;
	st.global.f32 	[%rd37], %f7;
$L__BB373_8:
	add.s64 	%rd38, %rd38, %rd7;
	setp.lt.s64 	%p17, %rd38, %rd21;
	@%p17 bra 	$L__BB373_4;
$L__BB373_9:
	ret;

}
	// .globl	_Z15SoftmaxWarpImplI22BroadcastScaleMaskLoadIffbLm3EiE11DirectStoreIffEfLi1ELi1ELi32ELi2ELb0EL9Algorithm0EEvT_T0_ll
.visible .entry _Z15SoftmaxWarpImplI22BroadcastScaleMaskLoadIffbLm3EiE11DirectStoreIffEfLi1ELi1ELi32ELi2ELb0EL9Algorithm0EEvT_T0_ll(
	.param .align 8 .b8 _Z15SoftmaxWarpImplI22BroadcastScaleMaskLoadIffbLm3EiE11DirectStoreIffEfLi1ELi1ELi32ELi2ELb0EL9Algorithm0EEvT_T0_ll_param_0[112],
	.param .align 8 .b8 _Z15SoftmaxWarpImplI22BroadcastScaleMaskLoadIffbLm3EiE11DirectStoreIffEfLi1ELi1ELi32ELi2ELb0EL9Algorithm0EEvT_T0_ll_param_1[16],
	.param .u64 _Z15SoftmaxWarpImplI22BroadcastScaleMaskLoadIffbLm3EiE11DirectStoreIffEfLi1ELi1ELi32ELi2ELb0EL9Algorithm0EEvT_T0_ll_param_2,
	.param .u64 _Z15SoftmaxWarpImplI22BroadcastScaleMaskLoadIffbLm3EiE11DirectStoreIffEfLi1ELi1ELi32ELi2ELb0EL9Algorithm0EEvT_T0_ll_param_3
)
{
	.reg .pred 	%p<29>;
	.reg .b16 	%rs<11>;
	.reg .b32 	%r<101>;
	.reg .b32 	%f<81>;
	.reg .b64 	%rd<48>;

	ld.param.v2.f32 	{%f3, %f4}, [_Z15SoftmaxWarpImplI22BroadcastScaleMaskLoadIffbLm3EiE11DirectStoreIffEfLi1ELi1ELi32ELi2ELb0EL9Algorithm0EEvT_T0_ll_param_0+104];
	ld.param.u64 	%rd21, [_Z15SoftmaxWarpImplI22BroadcastScaleMaskLoadIffbLm3EiE11DirectStoreIffEfLi1ELi1ELi32ELi2ELb0EL9Algorithm0EEvT_T0_ll_param_0+96];
	ld.param.u32 	%r12, [_Z15SoftmaxWarpImplI22BroadcastScaleMaskLoadIffbLm3EiE11DirectStoreIffEfLi1ELi1ELi32ELi2ELb0EL9Algorithm0EEvT_T0_ll_param_0+80];
	ld.param.v2.u32 	{%r10, %r11}, [_Z15SoftmaxWarpImplI22BroadcastScaleMaskLoadIffbLm3EiE11DirectStoreIffEfLi1ELi1ELi32ELi2ELb0EL9Algorithm0EEvT_T0_ll_param_0+72];
	ld.param.v2.u32 	{%r7, %r8}, [_Z15SoftmaxWarpImplI22BroadcastScaleMaskLoadIffbLm3EiE11DirectStoreIffEfLi1ELi1ELi32ELi2ELb0EL9Algorithm0EEvT_T0_ll_param_0+48];
	ld.param.u64 	%rd17, [_Z15SoftmaxWarpImplI22BroadcastScaleMaskLoadIffbLm3EiE11DirectStoreIffEfLi1ELi1ELi32ELi2ELb0EL9Algorithm0EEvT_T0_ll_param_0+32];
	ld.param.u64 	%rd16, [_Z15SoftmaxWarpImplI22BroadcastScaleMaskLoadIffbLm3EiE11DirectStoreIffEfLi1ELi1ELi32ELi2ELb0EL9Algorithm0EEvT_T0_ll_param_0+24];
	ld.param.u64 	%rd15, [_Z15SoftmaxWarpImplI22BroadcastScaleMaskLoadIffbLm3EiE11DirectStoreIffEfLi1ELi1ELi32ELi2ELb0EL9Algorithm0EEvT_T0_ll_param_0+16];
	ld.param.u64 	%rd14, [_Z15SoftmaxWarpImplI22BroadcastScaleMaskLoadIffbLm3EiE11DirectStoreIffEfLi1ELi1ELi32ELi2ELb0EL9Algorithm0EEvT_T0_ll_param_0+8];
	ld.param.u64 	%rd13, [_Z15SoftmaxWarpImplI22BroadcastScaleMaskLoadIffbLm3EiE11DirectStoreIffEfLi1ELi1ELi32ELi2ELb0EL9Algorithm0EEvT_T0_ll_param_0];
	ld.param.u64 	%rd3, [_Z15SoftmaxWarpImplI22BroadcastScaleMaskLoadIffbLm3EiE11DirectStoreIffEfLi1ELi1ELi32ELi2ELb0EL9Algorithm0EEvT_T0_ll_param_1];
	ld.param.u64 	%rd4, [_Z15SoftmaxWarpImplI22BroadcastScaleMaskLoadIffbLm3EiE11DirectStoreIffEfLi1ELi1ELi32ELi2ELb0EL9Algorithm0EEvT_T0_ll_param_1+8];
	ld.param.u64 	%rd22, [_Z15SoftmaxWarpImplI22BroadcastScaleMaskLoadIffbLm3EiE11DirectStoreIffEfLi1ELi1ELi32ELi2ELb0EL9Algorithm0EEvT_T0_ll_param_2];
	ld.param.u64 	%rd23, [_Z15SoftmaxWarpImplI22BroadcastScaleMaskLoadIffbLm3EiE11DirectStoreIffEfLi1ELi1ELi32ELi2ELb0EL9Algorithm0EEvT_T0_ll_param_3];
	setp.lt.s64 	%p1, %rd23, 33;
	@%p1 bra 	$L__BB374_2;
	mov.u64 	%rd24, $str;
	cvta.global.u64 	%rd25, %rd24;
	mov.u64 	%rd26, $str$1;
	cvta.global.u64 	%rd27, %rd26;
	mov.u64 	%rd28, __unnamed_365;
	cvta.global.u64 	%rd29, %rd28;
	{ // callseq 364, 0
	.param .b64 param0;
	st.param.b64 	[param0], %rd25;
	.param .b64 param1;
	st.param.b64 	[param1], %rd27;
	.param .b32 param2;
	st.param.b32 	[param2], 219;
	.param .b64 param3;
	st.param.b64 	[param3], %rd29;
	.param .b64 param4;
	st.param.b64 	[param4], 1;
	call.uni 
	__assertfail, 
	(
	param0, 
	param1, 
	param2, 
	param3, 
	param4
	);
	} // callseq 364
$L__BB374_2:
	mov.u32 	%r23, %ctaid.x;
	mov.u32 	%r24, %ntid.y;
	mov.u32 	%r25, %tid.y;
	mad.lo.s32 	%r26, %r23, %r24, %r25;
	mov.u32 	%r27, %nctaid.x;
	mul.lo.s32 	%r28, %r24, %r27;
	shl.b32 	%r6, %r28, 1;
	shl.b32 	%r29, %r26, 1;
	cvt.s64.s32 	%rd47, %r29;
	setp.le.s64 	%p2, %rd22, %rd47;
	@%p2 bra 	$L__BB374_5;
	cvta.to.global.u64 	%rd6, %rd13;
	cvta.to.global.u64 	%rd7, %rd14;
	mov.u32 	%r30, %tid.x;
	cvt.u64.u32 	%rd8, %r30;
	cvta.to.global.u64 	%rd9, %rd3;
	cvt.s64.s32 	%rd10, %r6;
$L__BB374_4:
	setp.eq.s64 	%p3, %rd17, 1;
	setp.eq.s64 	%p4, %rd16, 1;
	setp.eq.s64 	%p5, %rd15, 1;
	mad.lo.s64 	%rd30, %rd21, %rd47, %rd8;
	cvt.u32.u64 	%r31, %rd30;
	div.s32 	%r32, %r31, %r7;
	mul.lo.s32 	%r33, %r32, %r7;
	sub.s32 	%r34, %r31, %r33;
	div.s32 	%r35, %r34, %r8;
	mul.lo.s32 	%r36, %r35, %r8;
	sub.s32 	%r37, %r34, %r36;
	selp.b32 	%r38, 0, %r32, %p5;
	selp.b32 	%r39, 0, %r35, %p4;
	selp.b32 	%r40, 0, %r37, %p3;
	mul.lo.s32 	%r41, %r10, %r38;
	mad.lo.s32 	%r42, %r11, %r39, %r41;
	mad.lo.s32 	%r43, %r12, %r40, %r42;
	shl.b64 	%rd31, %rd30, 32;
	shr.s64 	%rd32, %rd31, 30;
	add.s64 	%rd33, %rd6, %rd32;
	ld.global.f32 	%f5, [%rd33];
	cvt.s64.s32 	%rd34, %r43;
	add.s64 	%rd35, %rd7, %rd34;
	ld.global.u8 	%rs9, [%rd35];
	setp.eq.s16 	%p6, %rs9, 0;
	mul.f32 	%f6, %f5, %f4;
	selp.f32 	%f7, %f3, %f6, %p6;
	max.f32 	%f8, %f7, 0fFF800000;
	add.s64 	%rd36, %rd30, %rd21;
	cvt.u32.u64 	%r44, %rd36;
	div.s32 	%r45, %r44, %r7;
	mul.lo.s32 	%r46, %r45, %r7;
	sub.s32 	%r47, %r44, %r46;
	div.s32 	%r48, %r47, %r8;
	mul.lo.s32 	%r49, %r48, %r8;
	sub.s32 	%r50, %r47, %r49;
	selp.b32 	%r51, 0, %r45, %p5;
	selp.b32 	%r52, 0, %r48, %p4;
	selp.b32 	%r53, 0, %r50, %p3;
	mul.lo.s32 	%r54, %r10, %r51;
	mad.lo.s32 	%r55, %r11, %r52, %r54;
	mad.lo.s32 	%r56, %r12, %r53, %r55;
	shl.b64 	%rd37, %rd36, 32;
	shr.s64 	%rd38, %rd37, 30;
	add.s64 	%rd39, %rd6, %rd38;
	ld.global.f32 	%f9, [%rd39];
	cvt.s64.s32 	%rd40, %r56;
	add.s64 	%rd41, %rd7, %rd40;
	ld.global.u8 	%rs10, [%rd41];
	setp.eq.s16 	%p7, %rs10, 0;
	mul.f32 	%f10, %f9, %f4;
	selp.f32 	%f11, %f3, %f10, %p7;
	max.f32 	%f12, %f11, 0fFF800000;
	mov.b32 	%r57, %f8;
	shfl.sync.bfly.b32	%r58|%p8, %r57, 16, 31, -1;
	mov.b32 	%f13, %r58;
	max.f32 	%f14, %f8, %f13;
	mov.b32 	%r59, %f14;
	shfl.sync.bfly.b32	%r60|%p9, %r59, 8, 31, -1;
	mov.b32 	%f15, %r60;
	max.f32 	%f16, %f14, %f15;
	mov.b32 	%r61, %f16;
	shfl.sync.bfly.b32	%r62|%p10, %r61, 4, 31, -1;
	mov.b32 	%f17, %r62;
	max.f32 	%f18, %f16, %f17;
	mov.b32 	%r63, %f18;
	shfl.sync.bfly.b32	%r64|%p11, %r63, 2, 31, -1;
	mov.b32 	%f19, %r64;
	max.f32 	%f20, %f18, %f19;
	mov.b32 	%r65, %f20;
	shfl.sync.bfly.b32	%r66|%p12, %r65, 1, 31, -1;
	mov.b32 	%f21, %r66;
	max.f32 	%f22, %f20, %f21;
	mov.b32 	%r67, %f12;
	shfl.sync.bfly.b32	%r68|%p13, %r67, 16, 31, -1;
	mov.b32 	%f23, %r68;
	max.f32 	%f24, %f12, %f23;
	mov.b32 	%r69, %f24;
	shfl.sync.bfly.b32	%r70|%p14, %r69, 8, 31, -1;
	mov.b32 	%f25, %r70;
	max.f32 	%f26, %f24, %f25;
	mov.b32 	%r71, %f26;
	shfl.sync.bfly.b32	%r72|%p15, %r71, 4, 31, -1;
	mov.b32 	%f27, %r72;
	max.f32 	%f28, %f26, %f27;
	mov.b32 	%r73, %f28;
	shfl.sync.bfly.b32	%r74|%p16, %r73, 2, 31, -1;
	mov.b32 	%f29, %r74;
	max.f32 	%f30, %f28, %f29;
	mov.b32 	%r75, %f30;
	shfl.sync.bfly.b32	%r76|%p17, %r75, 1, 31, -1;
	mov.b32 	%f31, %r76;
	max.f32 	%f32, %f30, %f31;
	sub.f32 	%f33, %f7, %f22;
	fma.rn.f32 	%f34, %f33, 0f3BBB989D, 0f3F000000;
	cvt.sat.f32.f32 	%f35, %f34;
	mov.f32 	%f36, 0f4B400001;
	mov.f32 	%f37, 0f437C0000;
	fma.rm.f32 	%f38, %f35, %f37, %f36;
	add.f32 	%f39, %f38, 0fCB40007F;
	neg.f32 	%f40, %f39;
	fma.rn.f32 	%f41, %f33, 0f3FB8AA3B, %f40;
	fma.rn.f32 	%f42, %f33, 0f32A57060, %f41;
	mov.b32 	%r77, %f38;
	shl.b32 	%r78, %r77, 23;
	mov.b32 	%f43, %r78;
	ex2.approx.ftz.f32 	%f44, %f42;
	mul.f32 	%f45, %f44, %f43;
	add.f32 	%f46, %f45, 0f00000000;
	sub.f32 	%f47, %f11, %f32;
	fma.rn.f32 	%f48, %f47, 0f3BBB989D, 0f3F000000;
	cvt.sat.f32.f32 	%f49, %f48;
	fma.rm.f32 	%f50, %f49, %f37, %f36;
	add.f32 	%f51, %f50, 0fCB40007F;
	neg.f32 	%f52, %f51;
	fma.rn.f32 	%f53, %f47, 0f3FB8AA3B, %f52;
	fma.rn.f32 	%f54, %f47, 0f32A57060, %f53;
	mov.b32 	%r79, %f50;
	shl.b32 	%r80, %r79, 23;
	mov.b32 	%f55, %r80;
	ex2.approx.ftz.f32 	%f56, %f54;
	mul.f32 	%f57, %f56, %f55;
	add.f32 	%f58, %f57, 0f00000000;
	mov.b32 	%r81, %f46;
	shfl.sync.bfly.b32	%r82|%p18, %r81, 16, 31, -1;
	mov.b32 	%f59, %r82;
	add.f32 	%f60, %f46, %f59;
	mov.b32 	%r83, %f60;
	shfl.sync.bfly.b32	%r84|%p19, %r83, 8, 31, -1;
	mov.b32 	%f61, %r84;
	add.f32 	%f62, %f60, %f61;
	mov.b32 	%r85, %f62;
	shfl.sync.bfly.b32	%r86|%p20, %r85, 4, 31, -1;
	mov.b32 	%f63, %r86;
	add.f32 	%f64, %f62, %f63;
	mov.b32 	%r87, %f64;
	shfl.sync.bfly.b32	%r88|%p21, %r87, 2, 31, -1;
	mov.b32 	%f65, %r88;
	add.f32 	%f66, %f64, %f65;
	mov.b32 	%r89, %f66;
	shfl.sync.bfly.b32	%r90|%p22, %r89, 1, 31, -1;
	mov.b32 	%f67, %r90;
	add.f32 	%f68, %f66, %f67;
	mov.b32 	%r91, %f58;
	shfl.sync.bfly.b32	%r92|%p23, %r91, 16, 31, -1;
	mov.b32 	%f69, %r92;
	add.f32 	%f70, %f58, %f69;
	mov.b32 	%r93, %f70;
	shfl.sync.bfly.b32	%r94|%p24, %r93, 8, 31, -1;
	mov.b32 	%f71, %r94;
	add.f32 	%f72, %f70, %f71;
	mov.b32 	%r95, %f72;
	shfl.sync.bfly.b32	%r96|%p25, %r95, 4, 31, -1;
	mov.b32 	%f73, %r96;
	add.f32 	%f74, %f72, %f73;
	mov.b32 	%r97, %f74;
	shfl.sync.bfly.b32	%r98|%p26, %r97, 2, 31, -1;
	mov.b32 	%f75, %r98;
	add.f32 	%f76, %f74, %f75;
	mov.b32 	%r99, %f76;
	shfl.sync.bfly.b32	%r100|%p27, %r99, 1, 31, -1;
	mov.b32 	%f77, %r100;
	add.f32 	%f78, %f76, %f77;
	div.rn.f32 	%f79, %f45, %f68;
	mad.lo.s64 	%rd42, %rd47, %rd4, %rd8;
	shl.b64 	%rd43, %rd42, 2;
	add.s64 	%rd44, %rd9, %rd43;
	st.global.f32 	[%rd44], %f79;
	div.rn.f32 	%f80, %f57, %f78;
	shl.b64 	%rd45, %rd4, 2;
	add.s64 	%rd46, %rd44, %rd45;
	st.global.f32 	[%rd46], %f80;
	add.s64 	%rd47, %rd47, %rd10;
	setp.lt.s64 	%p28, %rd47, %rd22;
	@%p28 bra 	$L__BB374_4;
$L__BB374_5:
	ret;

}
	// .globl	_Z15SoftmaxWarpImplI22BroadcastScaleMaskLoadIffbLm3EiE11DirectStoreIffEfLi1ELi1ELi32ELi2ELb1EL9Algorithm0EEvT_T0_ll
.visible .entry _Z15SoftmaxWarpImplI22BroadcastScaleMaskLoadIffbLm3EiE11DirectStoreIffEfLi1ELi1ELi32ELi2ELb1EL9Algorithm0EEvT_T0_ll(
	.param .align 8 .b8 _Z15SoftmaxWarpImplI22BroadcastScaleMaskLoadIffbLm3EiE11DirectStoreIffEfLi1ELi1ELi32ELi2ELb1EL9Algorithm0EEvT_T0_ll_param_0[112],
	.param .align 8 .b8 _Z15SoftmaxWarpImplI22BroadcastScaleMaskLoadIffbLm3EiE11DirectStoreIffEfLi1ELi1ELi32ELi2ELb1EL9Algorithm0EEvT_T0_ll_param_1[16],
	.param .u64 _Z15SoftmaxWarpImplI22BroadcastScaleMaskLoadIffbLm3EiE11DirectStoreIffEfLi1ELi1ELi32ELi2ELb1EL9Algorithm0EEvT_T0_ll_param_2,
	.param .u64 _Z15SoftmaxWarpImplI22BroadcastScaleMaskLoadIffbLm3EiE11DirectStoreIffEfLi1ELi1ELi32ELi2ELb1EL9Algorithm0EEvT_T0_ll_param_3
)
{
	.reg .pred 	%p<36>;
	.reg .b16 	%rs<11>;
	.reg .b32 	%r<101>;
	.reg .b32 	%f<91>;
	.reg .b64 	%rd<52>;

	ld.param.v2.f32 	{%f15, %f16}, [_Z15SoftmaxWarpImplI22BroadcastScaleMaskLoadIffbLm3EiE11DirectStoreIffEfLi1ELi1ELi32ELi2ELb1EL9Algorithm0EEvT_T0_ll_param_0+104];
	ld.param.u64 	%rd21, [_Z15SoftmaxWarpImplI22BroadcastScaleMaskLoadIffbLm3EiE11DirectStoreIffEfLi1ELi1ELi32ELi2ELb1EL9Algorithm0EEvT_T0_ll_param_0+96];
	ld.param.u32 	%r12, [_Z15SoftmaxWarpImplI22BroadcastScaleMaskLoadIffbLm3EiE11DirectStoreIffEfLi1ELi1ELi32ELi2ELb1EL9Algorithm0EEvT_T0_ll_param_0+80];
	ld.param.v2.u32 	{%r10, %r11}, [_Z15SoftmaxWarpImplI22BroadcastScaleMaskLoadIffbLm3EiE11DirectStoreIffEfLi1ELi1ELi32ELi2ELb1EL9Algorithm0EEvT_T0_ll_param_0+72];
	ld.param.v2.u32 	{%r7, %r8}, [_Z15SoftmaxWarpImplI22BroadcastScaleMaskLoadIffbLm3EiE11DirectStoreIffEfLi1ELi1ELi32ELi2ELb1EL9Algorithm0EEvT_T0_ll_param_0+48];
	ld.param.u64 	%rd17, [_Z15SoftmaxWarpImplI22BroadcastScaleMaskLoadIffbLm3EiE11DirectStoreIffEfLi1ELi1ELi32ELi2ELb1EL9Algorithm0EEvT_T0_ll_param_0+32];
	ld.param.u64 	%rd16, [_Z15SoftmaxWarpImplI22BroadcastScaleMaskLoadIffbLm3EiE11DirectStoreIffEfLi1ELi1ELi32ELi2ELb1EL9Algorithm0EEvT_T0_ll_param_0+24];
	ld.param.u64 	%rd15, [_Z15SoftmaxWarpImplI22BroadcastScaleMaskLoadIffbLm3EiE11DirectStoreIffEfLi1ELi1ELi32ELi2ELb1EL9Algorithm0EEvT_T0_ll_param_0+16];
	ld.param.u64 	%rd7, [_Z15SoftmaxWarpImplI22BroadcastScaleMaskLoadIffbLm3EiE11DirectStoreIffEfLi1ELi1ELi32ELi2ELb1EL9Algorithm0EEvT_T0_ll_param_1+8];
	ld.param.u64 	%rd24, [_Z15SoftmaxWarpImplI22BroadcastScaleMaskLoadIffbLm3EiE11DirectStoreIffEfLi1ELi1ELi32ELi2ELb1EL9Algorithm0EEvT_T0_ll_param_1];
	ld.param.u64 	%rd14, [_Z15SoftmaxWarpImplI22BroadcastScaleMaskLoadIffbLm3EiE11DirectStoreIffEfLi1ELi1ELi32ELi2ELb1EL9Algorithm0EEvT_T0_ll_param_0+8];
	ld.param.u64 	%rd13, [_Z15SoftmaxWarpImplI22BroadcastScaleMaskLoadIffbLm3EiE11DirectStoreIffEfLi1ELi1ELi32ELi2ELb1EL9Algorithm0EEvT_T0_ll_param_0];
	ld.param.u64 	%rd22, [_Z15SoftmaxWarpImplI22BroadcastScaleMaskLoadIffbLm3EiE11DirectStoreIffEfLi1ELi1ELi32ELi2ELb1EL9Algorithm0EEvT_T0_ll_param_2];
	ld.param.u64 	%rd23, [_Z15SoftmaxWarpImplI22BroadcastScaleMaskLoadIffbLm3EiE11DirectStoreIffEfLi1ELi1ELi32ELi2ELb1EL9Algorithm0EEvT_T0_ll_param_3];
	cvta.to.global.u64 	%rd1, %rd13;
	cvta.to.global.u64 	%rd2, %rd14;
	cvta.to.global.u64 	%rd6, %rd24;
	setp.lt.s64 	%p1, %rd23, 33;
	@%p1 bra 	$L__BB375_2;
	mov.u64 	%rd25, $str;
	cvta.global.u64 	%rd26, %rd25;
	mov.u64 	%rd27, $str$1;
	cvta.global.u64 	%rd28, %rd27;
	mov.u64 	%rd29, __unnamed_366;
	cvta.global.u64 	%rd30, %rd29;
	{ // callseq 365, 0
	.param .b64 param0;
	st.param.b64 	[param0], %rd26;
	.param .b64 param1;
	st.param.b64 	[param1], %rd28;
	.param .b32 param2;
	st.param.b32 	[param2], 219;
	.param .b64 param3;
	st.param.b64 	[param3], %rd30;
	.param .b64 param4;
	st.param.b64 	[param4], 1;
	call.uni 
	__assertfail, 
	(
	param0, 
	param1, 
	param2, 
	param3, 
	param4
	);
	} // callseq 365
$L__BB375_2:
	mov.u32 	%r23, %ctaid.x;
	mov.u32 	%r24, %ntid.y;
	mov.u32 	%r25, %tid.y;
	mad.lo.s32 	%r26, %r23, %r24, %r25;
	mov.u32 	%r27, %nctaid.x;
	mul.lo.s32 	%r28, %r24, %r27;
	shl.b32 	%r6, %r28, 1;
	shl.b32 	%r29, %r26, 1;
	cvt.s64.s32 	%rd51, %r29;
	setp.le.s64 	%p2, %rd22, %rd51;
	@%p2 bra 	$L__BB375_13;
	mov.u32 	%r30, %tid.x;
	cvt.u64.u32 	%rd9, %r30;
	cvt.s64.s32 	%rd10, %r6;
$L__BB375_4:
	setp.le.s64 	%p3, %rd23, %rd9;
	mov.f32 	%f87, 0fFF800000;
	mov.f32 	%f88, %f87;
	@%p3 bra 	$L__BB375_6;
	setp.eq.s64 	%p4, %rd17, 1;
	setp.eq.s64 	%p5, %rd16, 1;
	setp.eq.s64 	%p6, %rd15, 1;
	mad.lo.s64 	%rd31, %rd21, %rd51, %rd9;
	cvt.u32.u64 	%r31, %rd31;
	div.s32 	%r32, %r31, %r7;
	mul.lo.s32 	%r33, %r32, %r7;
	sub.s32 	%r34, %r31, %r33;
	div.s32 	%r35, %r34, %r8;
	mul.lo.s32 	%r36, %r35, %r8;
	sub.s32 	%r37, %r34, %r36;
	selp.b32 	%r38, 0, %r32, %p6;
	selp.b32 	%r39, 0, %r35, %p5;
	selp.b32 	%r40, 0, %r37, %p4;
	mul.lo.s32 	%r41, %r10, %r38;
	mad.lo.s32 	%r42, %r11, %r39, %r41;
	mad.lo.s32 	%r43, %r12, %r40, %r42;
	shl.b64 	%rd32, %rd31, 32;
	shr.s64 	%rd33, %rd32, 30;
	add.s64 	%rd34, %rd1, %rd33;
	ld.global.f32 	%f18, [%rd34];
	cvt.s64.s32 	%rd35, %r43;
	add.s64 	%rd36, %rd2, %rd35;
	ld.global.u8 	%rs9, [%rd36];
	setp.eq.s16 	%p7, %rs9, 0;
	mul.f32 	%f19, %f18, %f16;
	selp.f32 	%f87, %f15, %f19, %p7;
	max.f32 	%f88, %f87, 0fFF800000;
$L__BB375_6:
	mov.f32 	%f89, 0fFF800000;
	mov.f32 	%f90, %f89;
	@%p3 bra 	$L__BB375_8;
	setp.eq.s64 	%p9, %rd17, 1;
	setp.eq.s64 	%p10, %rd16, 1;
	setp.eq.s64 	%p11, %rd15, 1;
	mad.lo.s64 	%rd37, %rd21, %rd51, %rd21;
	add.s64 	%rd38, %rd37, %rd9;
	cvt.u32.u64 	%r44, %rd38;
	div.s32 	%r45, %r44, %r7;
	mul.lo.s32 	%r46, %r45, %r7;
	sub.s32 	%r47, %r44, %r46;
	div.s32 	%r48, %r47, %r8;
	mul.lo.s32 	%r49, %r48, %r8;
	sub.s32 	%r50, %r47, %r49;
	selp.b32 	%r51, 0, %r45, %p11;
	selp.b32 	%r52, 0, %r48, %p10;
	selp.b32 	%r53, 0, %r50, %p9;
	mul.lo.s32 	%r54, %r10, %r51;
	mad.lo.s32 	%r55, %r11, %r52, %r54;
	mad.lo.s32 	%r56, %r12, %r53, %r55;
	shl.b64 	%rd39, %rd38, 32;
	shr.s64 	%rd40, %rd39, 30;
	add.s64 	%rd41, %rd1, %rd40;
	ld.global.f32 	%f21, [%rd41];
	cvt.s64.s32 	%rd42, %r56;
	add.s64 	%rd43, %rd2, %rd42;
	ld.global.u8 	%rs10, [%rd43];
	setp.eq.s16 	%p12, %rs10, 0;
	mul.f32 	%f22, %f21, %f16;
	selp.f32 	%f89, %f15, %f22, %p12;
	max.f32 	%f90, %f89, 0fFF800000;
$L__BB375_8:
	setp.le.s64 	%p13, %rd23, %rd9;
	mov.b32 	%r57, %f88;
	shfl.sync.bfly.b32	%r58|%p14, %r57, 16, 31, -1;
	mov.b32 	%f23, %r58;
	max.f32 	%f24, %f88, %f23;
	mov.b32 	%r59, %f24;
	shfl.sync.bfly.b32	%r60|%p15, %r59, 8, 31, -1;
	mov.b32 	%f25, %r60;
	max.f32 	%f26, %f24, %f25;
	mov.b32 	%r61, %f26;
	shfl.sync.bfly.b32	%r62|%p16, %r61, 4, 31, -1;
	mov.b32 	%f27, %r62;
	max.f32 	%f28, %f26, %f27;
	mov.b32 	%r63, %f28;
	shfl.sync.bfly.b32	%r64|%p17, %r63, 2, 31, -1;
	mov.b32 	%f29, %r64;
	max.f32 	%f30, %f28, %f29;
	mov.b32 	%r65, %f30;
	shfl.sync.bfly.b32	%r66|%p18, %r65, 1, 31, -1;
	mov.b32 	%f31, %r66;
	max.f32 	%f32, %f30, %f31;
	mov.b32 	%r67, %f90;
	shfl.sync.bfly.b32	%r68|%p19, %r67, 16, 31, -1;
	mov.b32 	%f33, %r68;
	max.f32 	%f34, %f90, %f33;
	mov.b32 	%r69, %f34;
	shfl.sync.bfly.b32	%r70|%p20, %r69, 8, 31, -1;
	mov.b32 	%f35, %r70;
	max.f32 	%f36, %f34, %f35;
	mov.b32 	%r71, %f36;
	shfl.sync.bfly.b32	%r72|%p21, %r71, 4, 31, -1;
	mov.b32 	%f37, %r72;
	max.f32 	%f38, %f36, %f37;
	mov.b32 	%r73, %f38;
	shfl.sync.bfly.b32	%r74|%p22, %r73, 2, 31, -1;
	mov.b32 	%f39, %r74;
	max.f32 	%f40, %f38, %f39;
	mov.b32 	%r75, %f40;
	shfl.sync.bfly.b32	%r76|%p23, %r75, 1, 31, -1;
	mov.b32 	%f41, %r76;
	max.f32 	%f42, %f40, %f41;
	sub.f32 	%f43, %f87, %f32;
	fma.rn.f32 	%f44, %f43, 0f3BBB989D, 0f3F000000;
	cvt.sat.f32.f32 	%f45, %f44;
	mov.f32 	%f46, 0f4B400001;
	mov.f32 	%f47, 0f437C0000;
	fma.rm.f32 	%f48, %f45, %f47, %f46;
	add.f32 	%f49, %f48, 0fCB40007F;
	neg.f32 	%f50, %f49;
	fma.rn.f32 	%f51, %f43, 0f3FB8AA3B, %f50;
	fma.rn.f32 	%f52, %f43, 0f32A57060, %f51;
	mov.b32 	%r77, %f48;
	shl.b32 	%r78, %r77, 23;
	mov.b32 	%f53, %r78;
	ex2.approx.ftz.f32 	%f54, %f52;
	mul.f32 	%f55, %f54, %f53;
	add.f32 	%f56, %f55, 0f00000000;
	sub.f32 	%f57, %f89, %f42;
	fma.rn.f32 	%f58, %f57, 0f3BBB989D, 0f3F000000;
	cvt.sat.f32.f32 	%f59, %f58;
	fma.rm.f32 	%f60, %f59, %f47, %f46;
	add.f32 	%f61, %f60, 0fCB40007F;
	neg.f32 	%f62, %f61;
	fma.rn.f32 	%f63, %f57, 0f3FB8AA3B, %f62;
	fma.rn.f32 	%f64, %f57, 0f32A57060, %f63;
	mov.b32 	%r79, %f60;
	shl.b32 	%r80, %r79, 23;
	mov.b32 	%f65, %r80;
	ex2.approx.ftz.f32 	%f66, %f64;
	mul.f32 	%f11, %f66, %f65;
	add.f32 	%f67, %f11, 0f00000000;
	mov.b32 	%r81, %f56;
	shfl.sync.bfly.b32	%r82|%p24, %r81, 16, 31, -1;
	mov.b32 	%f68, %r82;
	add.f32 	%f69, %f56, %f68;
	mov.b32 	%r83, %f69;
	shfl.sync.bfly.b32	%r84|%p25, %r83, 8, 31, -1;
	mov.b32 	%f70, %r84;
	add.f32 	%f71, %f69, %f70;
	mov.b32 	%r85, %f71;
	shfl.sync.bfly.b32	%r86|%p26, %r85, 4, 31, -1;
	mov.b32 	%f72, %r86;
	add.f32 	%f73, %f71, %f72;
	mov.b32 	%r87, %f73;
	shfl.sync.bfly.b32	%r88|%p27, %r87, 2, 31, -1;
	mov.b32 	%f74, %r88;
	add.f32 	%f75, %f73, %f74;
	mov.b32 	%r89, %f75;
	shfl.sync.bfly.b32	%r90|%p28, %r89, 1, 31, -1;
	mov.b32 	%f76, %r90;
	add.f32 	%f77, %f75, %f76;
	mov.b32 	%r91, %f67;
	shfl.sync.bfly.b32	%r92|%p29, %r91, 16, 31, -1;
	mov.b32 	%f78, %r92;
	add.f32 	%f79, %f67, %f78;
	mov.b32 	%r93, %f79;
	shfl.sync.bfly.b32	%r94|%p30, %r93, 8, 31, -1;
	mov.b32 	%f80, %r94;
	add.f32 	%f81, %f79, %f80;
	mov.b32 	%r95, %f81;
	shfl.sync.bfly.b32	%r96|%p31, %r95, 4, 31, -1;
	mov.b32 	%f82, %r96;
	add.f32 	%f83, %f81, %f82;
	mov.b32 	%r97, %f83;
	shfl.sync.bfly.b32	%r98|%p32, %r97, 2, 31, -1;
	mov.b32 	%f84, %r98;
	add.f32 	%f85, %f83, %f84;
	mov.b32 	%r99, %f85;
	shfl.sync.bfly.b32	%r100|%p33, %r99, 1, 31, -1;
	mov.b32 	%f86, %r100;
	add.f32 	%f12, %f85, %f86;
	div.rn.f32 	%f13, %f55, %f77;
	@%p13 bra 	$L__BB375_10;
	mad.lo.s64 	%rd44, %rd51, %rd7, %rd9;
	shl.b64 	%rd45, %rd44, 2;
	add.s64 	%rd46, %rd6, %rd45;
	st.global.f32 	[%rd46], %f13;
$L__BB375_10:
	div.rn.f32 	%f14, %f11, %f12;
	@%p13 bra 	$L__BB375_12;
	mad.lo.s64 	%rd47, %rd7, %rd51, %rd7;
	add.s64 	%rd48, %rd47, %rd9;
	shl.b64 	%rd49, %rd48, 2;
	add.s64 	%rd50, %rd6, %rd49;
	st.global.f32 	[%rd50], %f14;
$L__BB375_12:
	add.s64 	%rd51, %rd51, %rd10;
	setp.lt.s64 	%p35, %rd51, %rd22;
	@%p35 bra 	$L__BB375_4;
$L__BB375_13:
	ret;

}
	// .globl	_Z15SoftmaxWarpImplI22BroadcastScaleMaskLoadIffbLm3EiE11DirectStoreIffEfLi1ELi1ELi32ELi1ELb0EL9Algorithm0EEvT_T0_ll
.visible .entry _Z15SoftmaxWarpImplI22BroadcastScaleMaskLoadIffbLm3EiE11DirectStoreIffEfLi1ELi1ELi32ELi1ELb0EL9Algorithm0EEvT_T0_ll(
	.param .align 8 .b8 _Z15SoftmaxWarpImplI22BroadcastScaleMaskLoadIffbLm3EiE11DirectStoreIffEfLi1ELi1ELi32ELi1ELb0EL9Algorithm0EEvT_T0_ll_param_0[112],
	.param .align 8 .b8 _Z15SoftmaxWarpImplI22BroadcastScaleMaskLoadIffbLm3EiE11DirectStoreIffEfLi1ELi1ELi32ELi1ELb0EL9Algorithm0EEvT_T0_ll_param_1[16],
	.param .u64 _Z15SoftmaxWarpImplI22BroadcastScaleMaskLoadIffbLm3EiE11DirectStoreIffEfLi1ELi1ELi32ELi1ELb0EL9Algorithm0EEvT_T0_ll_param_2,
	.param .u64 _Z15SoftmaxWarpImplI22BroadcastScaleMaskLoadIffbLm3EiE11DirectStoreIffEfLi1ELi1ELi32ELi1ELb0EL9Algorithm0EEvT_T0_ll_param_3
)
{
	.reg .pred 	%p<18>;
	.reg .b16 	%rs<10>;
	.reg .b32 	%r<64>;
	.reg .b32 	%f<44>;
	.reg .b64 	%rd<41>;

	ld.param.v2.f32 	{%f3, %f4}, [_Z15SoftmaxWarpImplI22BroadcastScaleMaskLoadIffbLm3EiE11DirectStoreIffEfLi1ELi1ELi32ELi1ELb0EL9Algorithm0EEvT_T0_ll_param_0+104];
	ld.param.u64 	%rd22, [_Z15SoftmaxWarpImplI22BroadcastScaleMaskLoadIffbLm3EiE11DirectStoreIffEfLi1ELi1ELi32ELi1ELb0EL9Algorithm0EEvT_T0_ll_param_0+96];
	ld.param.u32 	%r12, [_Z15SoftmaxWarpImplI22BroadcastScaleMaskLoadIffbLm3EiE11DirectStoreIffEfLi1ELi1ELi32ELi1ELb0EL9Algorithm0EEvT_T0_ll_param_0+80];
	ld.param.v2.u32 	{%r10, %r11}, [_Z15SoftmaxWarpImplI22BroadcastScaleMaskLoadIffbLm3EiE11DirectStoreIffEfLi1ELi1ELi32ELi1ELb0EL9Algorithm0EEvT_T0_ll_param_0+72];
	ld.param.v2.u32 	{%r7, %r8}, [_Z15SoftmaxWarpImplI22BroadcastScaleMaskLoadIffbLm3EiE11DirectStoreIffEfLi1ELi1ELi32ELi1ELb0EL9Algorithm0EEvT_T0_ll_param_0+48];
	ld.param.u64 	%rd18, [_Z15SoftmaxWarpImplI22BroadcastScaleMaskLoadIffbLm3EiE11DirectStoreIffEfLi1ELi1ELi32ELi1ELb0EL9Algorithm0EEvT_T0_ll_param_0+32];
	ld.param.u64 	%rd17, [_Z15SoftmaxWarpImplI22BroadcastScaleMaskLoadIffbLm3EiE11DirectStoreIffEfLi1ELi1ELi32ELi1ELb0EL9Algorithm0EEvT_T0_ll_param_0+24];
	ld.param.u64 	%rd16, [_Z15SoftmaxWarpImplI22BroadcastScaleMaskLoadIffbLm3EiE11DirectStoreIffEfLi1ELi1ELi32ELi1ELb0EL9Algorithm0EEvT_T0_ll_param_0+16];
	ld.param.u64 	%rd15, [_Z15SoftmaxWarpImplI22BroadcastScaleMaskLoadIffbLm3EiE11DirectStoreIffEfLi1ELi1ELi32ELi1ELb0EL9Algorithm0EEvT_T0_ll_param_0+8];
	ld.param.u64 	%rd14, [_Z15SoftmaxWarpImplI22BroadcastScaleMaskLoadIffbLm3EiE11DirectStoreIffEfLi1ELi1ELi32ELi1ELb0EL9Algorithm0EEvT_T0_ll_param_0];
	ld.param.u64 	%rd4, [_Z15SoftmaxWarpImplI22BroadcastScaleMaskLoadIffbLm3EiE11DirectStoreIffEfLi1ELi1ELi32ELi1ELb0EL9Algorithm0EEvT_T0_ll_param_1];
	ld.param.u64 	%rd5, [_Z15SoftmaxWarpImplI22BroadcastScaleMaskLoadIffbLm3EiE11DirectStoreIffEfLi1ELi1ELi32ELi1ELb0EL9Algorithm0EEvT_T0_ll_param_1+8];
	ld.param.u64 	%rd23, [_Z15SoftmaxWarpImplI22BroadcastScaleMaskLoadIffbLm3EiE11DirectStoreIffEfLi1ELi1ELi32ELi1ELb0EL9Algorithm0EEvT_T0_ll_param_2];
	ld.param.u64 	%rd24, [_Z15SoftmaxWarpImplI22BroadcastScaleMaskLoadIffbLm3EiE11DirectStoreIffEfLi1ELi1ELi32ELi1ELb0EL9Algorithm0EEvT_T0_ll_param_3];
	setp.lt.s64 	%p1, %rd24, 33;
	@%p1 bra 	$L__BB376_2;
	mov.u64 	%rd25, $str;
	cvta.global.u64 	%rd26, %rd25;
	mov.u64 	%rd27, $str$1;
	cvta.global.u64 	%rd28, %rd27;
	mov.u64 	%rd29, __unnamed_367;
	cvta.global.u64 	%rd30, %rd29;
	{ // callseq 366, 0
	.param .b64 param0;
	st.param.b64 	[param0], %rd26;
	.param .b64 param1;
	st.param.b64 	[param1], %rd28;
	.param .b32 param2;
	st.param.b32 	[param2], 219;
	.param .b64 param3;
	st.param.b64 	[param3], %rd30;
	.param .b64 param4;
	st.param.b64 	[param4], 1;
	call.uni 
	__assertfail, 
	(
	param0, 
	param1, 
	param2, 
	param3, 
	param4
	);
	} // callseq 366
$L__BB376_2:
	mov.u32 	%r23, %ctaid.x;
	mov.u32 	%r24, %ntid.y;
	mov.u32 	%r25, %tid.y;
	mad.lo.s32 	%r26, %r23, %r24, %r25;
	mov.u32 	%r27, %nctaid.x;
	mul.lo.s32 	%r6, %r27, %r24;
	cvt.s64.s32 	%rd40, %r26;
	setp.le.s64 	%p2, %rd23, %rd40;
	@%p2 bra 	$L__BB376_5;
	mov.u32 	%r28, %tid.x;
	cvt.u64.u32 	%rd7, %r28;
	cvta.to.global.u64 	%rd8, %rd4;
	cvta.to.global.u64 	%rd9, %rd15;
	cvta.to.global.u64 	%rd10, %rd14;
	cvt.s64.s32 	%rd11, %r6;
$L__BB376_4:
	setp.eq.s64 	%p3, %rd18, 1;
	setp.eq.s64 	%p4, %rd17, 1;
	setp.eq.s64 	%p5, %rd16, 1;
	mad.lo.s64 	%rd31, %rd22, %rd40, %rd7;
	cvt.u32.u64 	%r29, %rd31;
	div.s32 	%r30, %r29, %r7;
	mul.lo.s32 	%r31, %r30, %r7;
	sub.s32 	%r32, %r29, %r31;
	div.s32 	%r33, %r32, %r8;
	mul.lo.s32 	%r34, %r33, %r8;
	sub.s32 	%r35, %r32, %r34;
	selp.b32 	%r36, 0, %r30, %p5;
	selp.b32 	%r37, 0, %r33, %p4;
	selp.b32 	%r38, 0, %r35, %p3;
	mul.lo.s32 	%r39, %r10, %r36;
	mad.lo.s32 	%r40, %r11, %r37, %r39;
	mad.lo.s32 	%r41, %r12, %r38, %r40;
	shl.b64 	%rd32, %rd31, 32;
	shr.s64 	%rd33, %rd32, 30;
	add.s64 	%rd34, %rd10, %rd33;
	ld.global.f32 	%f5, [%rd34];
	cvt.s64.s32 	%rd35, %r41;
	add.s64 	%rd36, %rd9, %rd35;
	ld.global.u8 	%rs9, [%rd36];
	setp.eq.s16 	%p6, %rs9, 0;
	mul.f32 	%f6, %f5, %f4;
	selp.f32 	%f7, %f3, %f6, %p6;
	max.f32 	%f8, %f7, 0fFF800000;
	mov.b32 	%r42, %f8;
	shfl.sync.bfly.b32	%r43|%p7, %r42, 16, 31, -1;
	mov.b32 	%f9, %r43;
	max.f32 	%f10, %f8, %f9;
	mov.b32 	%r44, %f10;
	shfl.sync.bfly.b32	%r45|%p8, %r44, 8, 31, -1;
	mov.b32 	%f11, %r45;
	max.f32 	%f12, %f10, %f11;
	mov.b32 	%r46, %f12;
	shfl.sync.bfly.b32	%r47|%p9, %r46, 4, 31, -1;
	mov.b32 	%f13, %r47;
	max.f32 	%f14, %f12, %f13;
	mov.b32 	%r48, %f14;
	shfl.sync.bfly.b32	%r49|%p10, %r48, 2, 31, -1;
	mov.b32 	%f15, %r49;
	max.f32 	%f16, %f14, %f15;
	mov.b32 	%r50, %f16;
	shfl.sync.bfly.b32	%r51|%p11, %r50, 1, 31, -1;
	mov.b32 	%f17, %r51;
	max.f32 	%f18, %f16, %f17;
	sub.f32 	%f19, %f7, %f18;
	fma.rn.f32 	%f20, %f19, 0f3BBB989D, 0f3F000000;
	cvt.sat.f32.f32 	%f21, %f20;
	mov.f32 	%f22, 0f4B400001;
	mov.f32 	%f23, 0f437C0000;
	fma.rm.f32 	%f24, %f21, %f23, %f22;
	add.f32 	%f25, %f24, 0fCB40007F;
	neg.f32 	%f26, %f25;
	fma.rn.f32 	%f27, %f19, 0f3FB8AA3B, %f26;
	fma.rn.f32 	%f28, %f19, 0f32A57060, %f27;
	mov.b32 	%r52, %f24;
	shl.b32 	%r53, %r52, 23;
	mov.b32 	%f29, %r53;
	ex2.approx.ftz.f32 	%f30, %f28;
	mul.f32 	%f31, %f30, %f29;
	add.f32 	%f32, %f31, 0f00000000;
	mov.b32 	%r54, %f32;
	shfl.sync.bfly.b32	%r55|%p12, %r54, 16, 31, -1;
	mov.b32 	%f33, %r55;
	add.f32 	%f34, %f32, %f33;
	mov.b32 	%r56, %f34;
	shfl.sync.bfly.b32	%r57|%p13, %r56, 8, 31, -1;
	mov.b32 	%f35, %r57;
	add.f32 	%f36, %f34, %f35;
	mov.b32 	%r58, %f36;
	shfl.sync.bfly.b32	%r59|%p14, %r58, 4, 31, -1;
	mov.b32 	%f37, %r59;
	add.f32 	%f38, %f36, %f37;
	mov.b32 	%r60, %f38;
	shfl.sync.bfly.b32	%r61|%p15, %r60, 2, 31, -1;
	mov.b32 	%f39, %r61;
	add.f32 	%f40, %f38, %f39;
	mov.b32 	%r62, %f40;
	shfl.sync.bfly.b32	%r63|%p16, %r62, 1, 31, -1;
	mov.b32 	%f41, %r63;
	add.f32 	%f42, %f40, %f41;
	div.rn.f32 	%f43, %f31, %f42;
	mad.lo.s64 	%rd37, %rd40, %rd5, %rd7;
	shl.b64 	%rd38, %rd37, 2;
	add.s64 	%rd39, %rd8, %rd38;
	st.global.f32 	[%rd39], %f43;
	add.s64 	%rd40, %rd40, %rd11;
	setp.lt.s64 	%p17, %rd40, %rd23;
	@%p17 bra 	$L__BB376_4;
$L__BB376_5:
	ret;

}
	// .globl	_Z15SoftmaxWarpImplI22BroadcastScaleMaskLoadIffbLm3EiE11DirectStoreIffEfLi1ELi1ELi32ELi1ELb1EL9Algorithm0EEvT_T0_ll
.visible .entry _Z15SoftmaxWarpImplI22BroadcastScaleMaskLoadIffbLm3EiE11DirectStoreIffEfLi1ELi1ELi32ELi1ELb1EL9Algorithm0EEvT_T0_ll(
	.param .align 8 .b8 _Z15SoftmaxWarpImplI22BroadcastScaleMaskLoadIffbLm3EiE11DirectStoreIffEfLi1ELi1ELi32ELi1ELb1EL9Algorithm0EEvT_T0_ll_param_0[112],
	.param .align 8 .b8 _Z15SoftmaxWarpImplI22BroadcastScaleMaskLoadIffbLm3EiE11DirectStoreIffEfLi1ELi1ELi32ELi1ELb1EL9Algorithm0EEvT_T0_ll_param_1[16],
	.param .u64 _Z15SoftmaxWarpImplI22BroadcastScaleMaskLoadIffbLm3EiE11DirectStoreIffEfLi1ELi1ELi32ELi1ELb1EL9Algorithm0EEvT_T0_ll_param_2,
	.param .u64 _Z15SoftmaxWarpImplI22BroadcastScaleMaskLoadIffbLm3EiE11DirectStoreIffEfLi1ELi1ELi32ELi1ELb1EL9Algorithm0EEvT_T0_ll_param_3
)
{
	.reg .pred 	%p<20>;
	.reg .b16 	%rs<10>;
	.reg .b32 	%r<64>;
	.reg .b32 	%f<49>;
	.reg .b64 	%rd<39>;

	ld.param.u64 	%rd20, [_Z15SoftmaxWarpImplI22BroadcastScaleMaskLoadIffbLm3EiE11DirectStoreIffEfLi1ELi1ELi32ELi1ELb1EL9Algorithm0EEvT_T0_ll_param_1+8];
	ld.param.u64 	%rd19, [_Z15SoftmaxWarpImplI22BroadcastScaleMaskLoadIffbLm3EiE11DirectStoreIffEfLi1ELi1ELi32ELi1ELb1EL9Algorithm0EEvT_T0_ll_param_1];
	ld.param.v2.f32 	{%f8, %f9}, [_Z15SoftmaxWarpImplI22BroadcastScaleMaskLoadIffbLm3EiE11DirectStoreIffEfLi1ELi1ELi32ELi1ELb1EL9Algorithm0EEvT_T0_ll_param_0+104];
	ld.param.u64 	%rd18, [_Z15SoftmaxWarpImplI22BroadcastScaleMaskLoadIffbLm3EiE11DirectStoreIffEfLi1ELi1ELi32ELi1ELb1EL9Algorithm0EEvT_T0_ll_param_0+96];
	ld.param.u32 	%r12, [_Z15SoftmaxWarpImplI22BroadcastScaleMaskLoadIffbLm3EiE11DirectStoreIffEfLi1ELi1ELi32ELi1ELb1EL9Algorithm0EEvT_T0_ll_param_0+80];
	ld.param.v2.u32 	{%r10, %r11}, [_Z15SoftmaxWarpImplI22BroadcastScaleMaskLoadIffbLm3EiE11DirectStoreIffEfLi1ELi1ELi32ELi1ELb1EL9Algorithm0EEvT_T0_ll_param_0+72];
	ld.param.v2.u32 	{%r7, %r8}, [_Z15SoftmaxWarpImplI22BroadcastScaleMaskLoadIffbLm3EiE11DirectStoreIffEfLi1ELi1ELi32ELi1ELb1EL9Algorithm0EEvT_T0_ll_param_0+48];
	ld.param.u64 	%rd14, [_Z15SoftmaxWarpImplI22BroadcastScaleMaskLoadIffbLm3EiE11DirectStoreIffEfLi1ELi1ELi32ELi1ELb1EL9Algorithm0EEvT_T0_ll_param_0+32];
	ld.param.u64 	%rd13, [_Z15SoftmaxWarpImplI22BroadcastScaleMaskLoadIffbLm3EiE11DirectStoreIffEfLi1ELi1ELi32ELi1ELb1EL9Algorithm0EEvT_T0_ll_param_0+24];
	ld.param.u64 	%rd12, [_Z15SoftmaxWarpImplI22BroadcastScaleMaskLoadIffbLm3EiE11DirectStoreIffEfLi1ELi1ELi32ELi1ELb1EL9Algorithm0EEvT_T0_ll_param_0+16];
	ld.param.u64 	%rd11, [_Z15SoftmaxWarpImplI22BroadcastScaleMaskLoadIffbLm3EiE11DirectStoreIffEfLi1ELi1ELi32ELi1ELb1EL9Algorithm0EEvT_T0_ll_param_0+8];
	ld.param.u64 	%rd10, [_Z15SoftmaxWarpImplI22BroadcastScaleMaskLoadIffbLm3EiE11DirectStoreIffEfLi1ELi1ELi32ELi1ELb1EL9Algorithm0EEvT_T0_ll_param_0];
	ld.param.u64 	%rd21, [_Z15SoftmaxWarpImplI22BroadcastScaleMaskLoadIffbLm3EiE11DirectStoreIffEfLi1ELi1ELi32ELi1ELb1EL9Algorithm0EEvT_T0_ll_param_2];
	ld.param.u64 	%rd22, [_Z15SoftmaxWarpImplI22BroadcastScaleMaskLoadIffbLm3EiE11DirectStoreIffEfLi1ELi1ELi32ELi1ELb1EL9Algorithm0EEvT_T0_ll_param_3];
	setp.lt.s64 	%p1, %rd22, 33;
	@%p1 bra 	$L__BB377_2;
	mov.u64 	%rd23, $str;
	cvta.global.u64 	%rd24, %rd23;
	mov.u64 	%rd25, $str$1;
	cvta.global.u64 	%rd26, %rd25;
	mov.u64 	%rd27, __unnamed_368;
	cvta.global.u64 	%rd28, %rd27;
	{ // callseq 367, 0
	.param .b64 param0;
	st.param.b64 	[param0], %rd24;
	.param .b64 param1;
	st.param.b64 	[param1], %rd26;
	.param .b32 param2;
	st.param.b32 	[param2], 219;
	.param .b64 param3;
	st.param.b64 	[param3], %rd28;
	.param .b64 param4;
	st.param.b64 	[param4], 1;
	call.uni 
	__assertfail, 
	(
	param0, 
	param1, 
	param2, 
	param3, 
	param4
	);
	} // callseq 367
$L__BB377_2:
	mov.u32 	%r23, %ctaid.x;
	mov.u32 	%r24, %ntid.y;
	mov.u32 	%r25, %tid.y;
	mad.lo.s32 	%r26, %r23, %r24, %r25;
	mov.u32 	%r27, %nctaid.x;
	mul.lo.s32 	%r6, %r27, %r24;
	cvt.s64.s32 	%rd38, %r26;
	setp.le.s64 	%p2, %rd21, %rd38;
	@%p2 bra 	$L__BB377_9;
	mov.u32 	%r28, %tid.x;
	cvt.u64.u32 	%rd3, %r28;
	cvta.to.global.u64 	%rd4, %rd19;
	cvta.to.global.u64 	%rd5, %rd11;
	cvta.to.global.u64 	%rd6, %rd10;
	cvt.s64.s32 	%rd7, %r6;
$L__BB377_4:
	setp.le.s64 	%p3, %rd22, %rd3;
	mov.f32 	%f47, 0fFF800000;
	mov.f32 	%f48, %f47;
	@%p3 bra 	$L__BB377_6;
	setp.eq.s64 	%p4, %rd14, 1;
	setp.eq.s64 	%p5, %rd13, 1;
	setp.eq.s64 	%p6, %rd12, 1;
	mad.lo.s64 	%rd29, %rd18, %rd38, %rd3;
	cvt.u32.u64 	%r29, %rd29;
	div.s32 	%r30, %r29, %r7;
	mul.lo.s32 	%r31, %r30, %r7;
	sub.s32 	%r32, %r29, %r31;
	div.s32 	%r33, %r32, %r8;
	mul.lo.s32 	%r34, %r33, %r8;
	sub.s32 	%r35, %r32, %r34;
	selp.b32 	%r36, 0, %r30, %p6;
	selp.b32 	%r37, 0, %r33, %p5;
	selp.b32 	%r38, 0, %r35, %p4;
	mul.lo.s32 	%r39, %r10, %r36;
	mad.lo.s32 	%r40, %r11, %r37, %r39;
	mad.lo.s32 	%r41, %r12, %r38, %r40;
	shl.b64 	%rd30, %rd29, 32;
	shr.s64 	%rd31, %rd30, 30;
	add.s64 	%rd32, %rd6, %rd31;
	ld.global.f32 	%f11, [%rd32];
	cvt.s64.s32 	%rd33, %r41;
	add.s64 	%rd34, %rd5, %rd33;
	ld.global.u8 	%rs9, [%rd34];
	setp.eq.s16 	%p7, %rs9, 0;
	mul.f32 	%f12, %f11, %f9;
	selp.f32 	%f47, %f8, %f12, %p7;
	max.f32 	%f48, %f47, 0fFF800000;
$L__BB377_6:
	setp.le.s64 	%p8, %rd22, %rd3;
	mov.b32 	%r42, %f48;
	shfl.sync.bfly.b32	%r43|%p9, %r42, 16, 31, -1;
	mov.b32 	%f13, %r43;
	max.f32 	%f14, %f48, %f13;
	mov.b32 	%r44, %f14;
	shfl.sync.bfly.b32	%r45|%p10, %r44, 8, 31, -1;
	mov.b32 	%f15, %r45;
	max.f32 	%f16, %f14, %f15;
	mov.b32 	%r46, %f16;
	shfl.sync.bfly.b32	%r47|%p11, %r46, 4, 31, -1;
	mov.b32 	%f17, %r47;
	max.f32 	%f18, %f16, %f17;
	mov.b32 	%r48, %f18;
	shfl.sync.bfly.b32	%r49|%p12, %r48, 2, 31, -1;
	mov.b32 	%f19, %r49;
	max.f32 	%f20, %f18, %f19;
	mov.b32 	%r50, %f20;
	shfl.sync.bfly.b32	%r51|%p13, %r50, 1, 31, -1;
	mov.b32 	%f21, %r51;
	max.f32 	%f22, %f20, %f21;
	sub.f32 	%f23, %f47, %f22;
	fma.rn.f32 	%f24, %f23, 0f3BBB989D, 0f3F000000;
	cvt.sat.f32.f32 	%f25, %f24;
	mov.f32 	%f26, 0f4B400001;
	mov.f32 	%f27, 0f437C0000;
	fma.rm.f32 	%f28, %f25, %f27, %f26;
	add.f32 	%f29, %f28, 0fCB40007F;
	neg.f32 	%f30, %f29;
	fma.rn.f32 	%f31, %f23, 0f3FB8AA3B, %f30;
	fma.rn.f32 	%f32, %f23, 0f32A57060, %f31;
	mov.b32 	%r52, %f28;
	shl.b32 	%r53, %r52, 23;
	mov.b32 	%f33, %r53;
	ex2.approx.ftz.f32 	%f34, %f32;
	mul.f32 	%f35, %f34, %f33;
	add.f32 	%f36, %f35, 0f00000000;
	mov.b32 	%r54, %f36;
	shfl.sync.bfly.b32	%r55|%p14, %r54, 16, 31, -1;
	mov.b32 	%f37, %r55;
	add.f32 	%f38, %f36, %f37;
	mov.b32 	%r56, %f38;
	shfl.sync.bfly.b32	%r57|%p15, %r56, 8, 31, -1;
	mov.b32 	%f39, %r57;
	add.f32 	%f40, %f38, %f39;
	mov.b32 	%r58, %f40;
	shfl.sync.bfly.b32	%r59|%p16, %r58, 4, 31, -1;
	mov.b32 	%f41, %r59;
	add.f32 	%f42, %f40, %f41;
	mov.b32 	%r60, %f42;
	shfl.sync.bfly.b32	%r61|%p17, %r60, 2, 31, -1;
	mov.b32 	%f43, %r61;
	add.f32 	%f44, %f42, %f43;
	mov.b32 	%r62, %f44;
	shfl.sync.bfly.b32	%r63|%p18, %r62, 1, 31, -1;
	mov.b32 	%f45, %r63;
	add.f32 	%f46, %f44, %f45;
	div.rn.f32 	%f7, %f35, %f46;
	@%p8 bra 	$L__BB377_8;
	mad.lo.s64 	%rd35, %rd38, %rd20, %rd3;
	shl.b64 	%rd36, %rd35, 2;
	add.s64 	%rd37, %rd4, %rd36;
	st.global.f32 	[%rd37], %f7;
$L__BB377_8:
	add.s64 	%rd38, %rd38, %rd7;
	setp.lt.s64 	%p19, %rd38, %rd21;
	@%p19 bra 	$L__BB377_4;
$L__BB377_9:
	ret;

}
	// .globl	_Z15SoftmaxWarpImplI22BroadcastScaleMaskLoadIffbLm3EiE11DirectStoreIffEfLi1ELi2ELi32ELi1ELb0EL9Algorithm0EEvT_T0_ll
.visible .entry _Z15SoftmaxWarpImplI22BroadcastScaleMaskLoadIffbLm3EiE11DirectStoreIffEfLi1ELi2ELi32ELi1ELb0EL9Algorithm0EEvT_T0_ll(
	.param .align 8 .b8 _Z15SoftmaxWarpImplI22BroadcastScaleMaskLoadIffbLm3EiE11DirectStoreIffEfLi1ELi2ELi32ELi1ELb0EL9Algorithm0EEvT_T0_ll_param_0[112],
	.param .align 8 .b8 _Z15SoftmaxWarpImplI22BroadcastScaleMaskLoadIffbLm3EiE11DirectStoreIffEfLi1ELi2ELi32ELi1ELb0EL9Algorithm0EEvT_T0_ll_param_1[16],
	.param .u64 _Z15SoftmaxWarpImplI22BroadcastScaleMaskLoadIffbLm3EiE11DirectStoreIffEfLi1ELi2ELi32ELi1ELb0EL9Algorithm0EEvT_T0_ll_param_2,
	.param .u64 _Z15SoftmaxWarpImplI22BroadcastScaleMaskLoadIffbLm3EiE11DirectStoreIffEfLi1ELi2ELi32ELi1ELb0EL9Algorithm0EEvT_T0_ll_param_3
)
{
	.reg .pred 	%p<19>;
	.reg .b16 	%rs<11>;
	.reg .b32 	%r<79>;
	.reg .b32 	%f<61>;
	.reg .b64 	%rd<46>;

	ld.param.v2.f32 	{%f3, %f4}, [_Z15SoftmaxWarpImplI22BroadcastScaleMaskLoadIffbLm3EiE11DirectStoreIffEfLi1ELi2ELi32ELi1ELb0EL9Algorithm0EEvT_T0_ll_param_0+104];
	ld.param.u64 	%rd21, [_Z15SoftmaxWarpImplI22BroadcastScaleMaskLoadIffbLm3EiE11DirectStoreIffEfLi1ELi2ELi32ELi1ELb0EL9Algorithm0EEvT_T0_ll_param_0+96];
	ld.param.u32 	%r12, [_Z15SoftmaxWarpImplI22BroadcastScaleMaskLoadIffbLm3EiE11DirectStoreIffEfLi1ELi2ELi32ELi1ELb0EL9Algorithm0EEvT_T0_ll_param_0+80];
	ld.param.v2.u32 	{%r10, %r11}, [_Z15SoftmaxWarpImplI22BroadcastScaleMaskLoadIffbLm3EiE11DirectStoreIffEfLi1ELi2ELi32ELi1ELb0EL9Algorithm0EEvT_T0_ll_param_0+72];
	ld.param.v2.u32 	{%r7, %r8}, [_Z15SoftmaxWarpImplI22BroadcastScaleMaskLoadIffbLm3EiE11DirectStoreIffEfLi1ELi2ELi32ELi1ELb0EL9Algorithm0EEvT_T0_ll_param_0+48];
	ld.param.u64 	%rd17, [_Z15SoftmaxWarpImplI22BroadcastScaleMaskLoadIffbLm3EiE11DirectStoreIffEfLi1ELi2ELi32ELi1ELb0EL9Algorithm0EEvT_T0_ll_param_0+32];
	ld.param.u64 	%rd16, [_Z15SoftmaxWarpImplI22BroadcastScaleMaskLoadIffbLm3EiE11DirectStoreIffEfLi1ELi2ELi32ELi1ELb0EL9Algorithm0EEvT_T0_ll_param_0+24];
	ld.param.u64 	%rd15, [_Z15SoftmaxWarpImplI22BroadcastScaleMaskLoadIffbLm3EiE11DirectStoreIffEfLi1ELi2ELi32ELi1ELb0EL9Algorithm0EEvT_T0_ll_param_0+16];
	ld.param.u64 	%rd14, [_Z15SoftmaxWarpImplI22BroadcastScaleMaskLoadIffbLm3EiE11DirectStoreIffEfLi1ELi2ELi32ELi1ELb0EL9Algorithm0EEvT_T0_ll_param_0+8];
	ld.param.u64 	%rd13, [_Z15SoftmaxWarpImplI22BroadcastScaleMaskLoadIffbLm3EiE11DirectStoreIffEfLi1ELi2ELi32ELi1ELb0EL9Algorithm0EEvT_T0_ll_param_0];
	ld.param.u64 	%rd3, [_Z15SoftmaxWarpImplI22BroadcastScaleMaskLoadIffbLm3EiE11DirectStoreIffEfLi1ELi2ELi32ELi1ELb0EL9Algorithm0EEvT_T0_ll_param_1];
	ld.param.u64 	%rd4, [_Z15SoftmaxWarpImplI22BroadcastScaleMaskLoadIffbLm3EiE11DirectStoreIffEfLi1ELi2ELi32ELi1ELb0EL9Algorithm0EEvT_T0_ll_param_1+8];
	ld.param.u64 	%rd22, [_Z15SoftmaxWarpImplI22BroadcastScaleMaskLoadIffbLm3EiE11DirectStoreIffEfLi1ELi2ELi32ELi1ELb0EL9Algorithm0EEvT_T0_ll_param_2];
	ld.param.u64 	%rd23, [_Z15SoftmaxWarpImplI22BroadcastScaleMaskLoadIffbLm3EiE11DirectStoreIffEfLi1ELi2ELi32ELi1ELb0EL9Algorithm0EEvT_T0_ll_param_3];
	setp.lt.s64 	%p1, %rd23, 65;
	@%p1 bra 	$L__BB378_2;
	mov.u64 	%rd24, $str;
	cvta.global.u64 	%rd25, %rd24;
	mov.u64 	%rd26, $str$1;
	cvta.global.u64 	%rd27, %rd26;
	mov.u64 	%rd28, __unnamed_369;
	cvta.global.u64 	%rd29, %rd28;
	{ // callseq 368, 0
	.param .b64 param0;
	st.param.b64 	[param0], %rd25;
	.param .b64 param1;
	st.param.b64 	[param1], %rd27;
	.param .b32 param2;
	st.param.b32 	[param2], 219;
	.param .b64 param3;
	st.param.b64 	[param3], %rd29;
	.param .b64 param4;
	st.param.b64 	[param4], 1;
	call.uni 
	__assertfail, 
	(
	param0, 
	param1, 
	param2, 
	param3, 
	param4
	);
	} // callseq 368
$L__BB378_2:
	mov.u32 	%r23, %ctaid.x;
	mov.u32 	%r24, %ntid.y;
	mov.u32 	%r25, %tid.y;
	mad.lo.s32 	%r26, %r23, %r24, %r25;
	mov.u32 	%r27, %nctaid.x;
	mul.lo.s32 	%r6, %r27, %r24;
	cvt.s64.s32 	%rd45, %r26;
	setp.le.s64 	%p2, %rd22, %rd45;
	@%p2 bra 	$L__BB378_5;
	cvta.to.global.u64 	%rd6, %rd13;
	cvta.to.global.u64 	%rd7, %rd14;
	mov.u32 	%r28, %tid.x;
	cvt.u64.u32 	%rd8, %r28;
	cvta.to.global.u64 	%rd9, %rd3;
	cvt.s64.s32 	%rd10, %r6;
$L__BB378_4:
	setp.eq.s64 	%p3, %rd17, 1;
	setp.eq.s64 	%p4, %rd16, 1;
	setp.eq.s64 	%p5, %rd15, 1;
	mad.lo.s64 	%rd30, %rd21, %rd45, %rd8;
	cvt.u32.u64 	%r29, %rd30;
	div.s32 	%r30, %r29, %r7;
	mul.lo.s32 	%r31, %r30, %r7;
	sub.s32 	%r32, %r29, %r31;
	div.s32 	%r33, %r32, %r8;
	mul.lo.s32 	%r34, %r33, %r8;
	sub.s32 	%r35, %r32, %r34;
	selp.b32 	%r36, 0, %r30, %p5;
	selp.b32 	%r37, 0, %r33, %p4;
	selp.b32 	%r38, 0, %r35, %p3;
	mul.lo.s32 	%r39, %r10, %r36;
	mad.lo.s32 	%r40, %r11, %r37, %r39;
	mad.lo.s32 	%r41, %r12, %r38, %r40;
	shl.b64 	%rd31, %rd30, 32;
	shr.s64 	%rd32, %rd31, 30;
	add.s64 	%rd33, %rd6, %rd32;
	ld.global.f32 	%f5, [%rd33];
	cvt.s64.s32 	%rd34, %r41;
	add.s64 	%rd35, %rd7, %rd34;
	ld.global.u8 	%rs9, [%rd35];
	setp.eq.s16 	%p6, %rs9, 0;
	mul.f32 	%f6, %f5, %f4;
	selp.f32 	%f7, %f3, %f6, %p6;
	max.f32 	%f8, %f7, 0fFF800000;
	add.s64 	%rd36, %rd30, 32;
	cvt.u32.u64 	%r42, %rd36;
	div.s32 	%r43, %r42, %r7;
	mul.lo.s32 	%r44, %r43, %r7;
	sub.s32 	%r45, %r42, %r44;
	div.s32 	%r46, %r45, %r8;
	mul.lo.s32 	%r47, %r46, %r8;
	sub.s32 	%r48, %r45, %r47;
	selp.b32 	%r49, 0, %r43, %p5;
	selp.b32 	%r50, 0, %r46, %p4;
	selp.b32 	%r51, 0, %r48, %p3;
	mul.lo.s32 	%r52, %r10, %r49;
	mad.lo.s32 	%r53, %r11, %r50, %r52;
	mad.lo.s32 	%r54, %r12, %r51, %r53;
	shl.b64 	%rd37, %rd36, 32;
	shr.s64 	%rd38, %rd37, 30;
	add.s64 	%rd39, %rd6, %rd38;
	ld.global.f32 	%f9, [%rd39];
	cvt.s64.s32 	%rd40, %r54;
	add.s64 	%rd41, %rd7, %rd40;
	ld.global.u8 	%rs10, [%rd41];
	setp.eq.s16 	%p7, %rs10, 0;
	mul.f32 	%f10, %f9, %f4;
	selp.f32 	%f11, %f3, %f10, %p7;
	max.f32 	%f12, %f8, %f11;
	mov.b32 	%r55, %f12;
	shfl.sync.bfly.b32	%r56|%p8, %r55, 16, 31, -1;
	mov.b32 	%f13, %r56;
	max.f32 	%f14, %f12, %f13;
	mov.b32 	%r57, %f14;
	shfl.sync.bfly.b32	%r58|%p9, %r57, 8, 31, -1;
	mov.b32 	%f15, %r58;
	max.f32 	%f16, %f14, %f15;
	mov.b32 	%r59, %f16;
	shfl.sync.bfly.b32	%r60|%p10, %r59, 4, 31, -1;
	mov.b32 	%f17, %r60;
	max.f32 	%f18, %f16, %f17;
	mov.b32 	%r61, %f18;
	shfl.sync.bfly.b32	%r62|%p11, %r61, 2, 31, -1;
	mov.b32 	%f19, %r62;
	max.f32 	%f20, %f18, %f19;
	mov.b32 	%r63, %f20;
	shfl.sync.bfly.b32	%r64|%p12, %r63, 1, 31, -1;
	mov.b32 	%f21, %r64;
	max.f32 	%f22, %f20, %f21;
	sub.f32 	%f23, %f7, %f22;
	fma.rn.f32 	%f24, %f23, 0f3BBB989D, 0f3F000000;
	cvt.sat.f32.f32 	%f25, %f24;
	mov.f32 	%f26, 0f4B400001;
	mov.f32 	%f27, 0f437C0000;
	fma.rm.f32 	%f28, %f25, %f27, %f26;
	add.f32 	%f29, %f28, 0fCB40007F;
	neg.f32 	%f30, %f29;
	fma.rn.f32 	%f31, %f23, 0f3FB8AA3B, %f30;
	fma.rn.f32 	%f32, %f23, 0f32A57060, %f31;
	mov.b32 	%r65, %f28;
	shl.b32 	%r66, %r65, 23;
	mov.b32 	%f33, %r66;
	ex2.approx.ftz.f32 	%f34, %f32;
	mul.f32 	%f35, %f34, %f33;
	add.f32 	%f36, %f35, 0f00000000;
	sub.f32 	%f37, %f11, %f22;
	fma.rn.f32 	%f38, %f37, 0f3BBB989D, 0f3F000000;
	cvt.sat.f32.f32 	%f39, %f38;
	fma.rm.f32 	%f40, %f39, %f27, %f26;
	add.f32 	%f41, %f40, 0fCB40007F;
	neg.f32 	%f42, %f41;
	fma.rn.f32 	%f43, %f37, 0f3FB8AA3B, %f42;
	fma.rn.f32 	%f44, %f37, 0f32A57060, %f43;
	mov.b32 	%r67, %f40;
	shl.b32 	%r68, %r67, 23;
	mov.b32 	%f45, %r68;
	ex2.approx.ftz.f32 	%f46, %f44;
	mul.f32 	%f47, %f46, %f45;
	add.f32 	%f48, %f36, %f47;
	mov.b32 	%r69, %f48;
	shfl.sync.bfly.b32	%r70|%p13, %r69, 16, 31, -1;
	mov.b32 	%f49, %r70;
	add.f32 	%f50, %f48, %f49;
	mov.b32 	%r71, %f50;
	shfl.sync.bfly.b32	%r72|%p14, %r71, 8, 31, -1;
	mov.b32 	%f51, %r72;
	add.f32 	%f52, %f50, %f51;
	mov.b32 	%r73, %f52;
	shfl.sync.bfly.b32	%r74|%p15, %r73, 4, 31, -1;
	mov.b32 	%f53, %r74;
	add.f32 	%f54, %f52, %f53;
	mov.b32 	%r75, %f54;
	shfl.sync.bfly.b32	%r76|%p16, %r75, 2, 31, -1;
	mov.b32 	%f55, %r76;
	add.f32 	%f56, %f54, %f55;
	mov.b32 	%r77, %f56;
	shfl.sync.bfly.b32	%r78|%p17, %r77, 1, 31, -1;
	mov.b32 	%f57, %r78;
	add.f32 	%f58, %f56, %f57;
	div.rn.f32 	%f59, %f35, %f58;
	div.rn.f32 	%f60, %f47, %f58;
	mad.lo.s64 	%rd42, %rd45, %rd4, %rd8;
	shl.b64 	%rd43, %rd42, 2;
	add.s64 	%rd44, %rd9, %rd43;
	st.global.f32 	[%rd44], %f59;
	st.global.f32 	[%rd44+128], %f60;
	add.s64 	%rd45, %rd45, %rd10;
	setp.lt.s64 	%p18, %rd45, %rd22;
	@%p18 bra 	$L__BB378_4;
$L__BB378_5:
	ret;

}
	// .globl	_Z15SoftmaxWarpImplI22BroadcastScaleMaskLoadIffbLm3EiE11DirectStoreIffEfLi1ELi2ELi32ELi1ELb1EL9Algorithm0EEvT_T0_ll
.visible .entry _Z15SoftmaxWarpImplI22BroadcastScaleMaskLoadIffbLm3EiE11DirectStoreIffEfLi1ELi2ELi32ELi1ELb1EL9Algorithm0EEvT_T0_ll(
	.param .align 8 .b8 _Z15SoftmaxWarpImplI22BroadcastScaleMaskLoadIffbLm3EiE11DirectStoreIffEfLi1ELi2ELi32ELi1ELb1EL9Algorithm0EEvT_T0_ll_param_0[112],
	.param .align 8 .b8 _Z15SoftmaxWarpImplI22BroadcastScaleMaskLoadIffbLm3EiE11DirectStoreIffEfLi1ELi2ELi32ELi1ELb1EL9Algorithm0EEvT_T0_ll_param_1[16],
	.param .u64 _Z15SoftmaxWarpImplI22BroadcastScaleMaskLoadIffbLm3EiE11DirectStoreIffEfLi1ELi2ELi32ELi1ELb1EL9Algorithm0EEvT_T0_ll_param_2,
	.param .u64 _Z15SoftmaxWarpImplI22BroadcastScaleMaskLoadIffbLm3EiE11DirectStoreIffEfLi1ELi2ELi32ELi1ELb1EL9Algorithm0EEvT_T0_ll_param_3
)
{
	.reg .pred 	%p<26>;
	.reg .b16 	%rs<11>;
	.reg .b32 	%r<80>;
	.reg .b32 	%f<71>;
	.reg .b64 	%rd<50>;

	ld.param.u64 	%rd26, [_Z15SoftmaxWarpImplI22BroadcastScaleMaskLoadIffbLm3EiE11DirectStoreIffEfLi1ELi2ELi32ELi1ELb1EL9Algorithm0EEvT_T0_ll_param_1+8];
	ld.param.u64 	%rd25, [_Z15SoftmaxWarpImplI22BroadcastScaleMaskLoadIffbLm3EiE11DirectStoreIffEfLi1ELi2ELi32ELi1ELb1EL9Algorithm0EEvT_T0_ll_param_1];
	ld.param.v2.f32 	{%f13, %f14}, [_Z15SoftmaxWarpImplI22BroadcastScaleMaskLoadIffbLm3EiE11DirectStoreIffEfLi1ELi2ELi32ELi1ELb1EL9Algorithm0EEvT_T0_ll_param_0+104];
	ld.param.u64 	%rd24, [_Z15SoftmaxWarpImplI22BroadcastScaleMaskLoadIffbLm3EiE11DirectStoreIffEfLi1ELi2ELi32ELi1ELb1EL9Algorithm0EEvT_T0_ll_param_0+96];
	ld.param.u32 	%r12, [_Z15SoftmaxWarpImplI22BroadcastScaleMaskLoadIffbLm3EiE11DirectStoreIffEfLi1ELi2ELi32ELi1ELb1EL9Algorithm0EEvT_T0_ll_param_0+80];
	ld.param.v2.u32 	{%r10, %r11}, [_Z15SoftmaxWarpImplI22BroadcastScaleMaskLoadIffbLm3EiE11DirectStoreIffEfLi1ELi2ELi32ELi1ELb1EL9Algorithm0EEvT_T0_ll_param_0+72];
	ld.param.v2.u32 	{%r7, %r8}, [_Z15SoftmaxWarpImplI22BroadcastScaleMaskLoadIffbLm3EiE11DirectStoreIffEfLi1ELi2ELi32ELi1ELb1EL9Algorithm0EEvT_T0_ll_param_0+48];
	ld.param.u64 	%rd20, [_Z15SoftmaxWarpImplI22BroadcastScaleMaskLoadIffbLm3EiE11DirectStoreIffEfLi1ELi2ELi32ELi1ELb1EL9Algorithm0EEvT_T0_ll_param_0+32];
	ld.param.u64 	%rd19, [_Z15SoftmaxWarpImplI22BroadcastScaleMaskLoadIffbLm3EiE11DirectStoreIffEfLi1ELi2ELi32ELi1ELb1EL9Algorithm0EEvT_T0_ll_param_0+24];
	ld.param.u64 	%rd18, [_Z15SoftmaxWarpImplI22BroadcastScaleMaskLoadIffbLm3EiE11DirectStoreIffEfLi1ELi2ELi32ELi1ELb1EL9Algorithm0EEvT_T0_ll_param_0+16];
	ld.param.u64 	%rd17, [_Z15SoftmaxWarpImplI22BroadcastScaleMaskLoadIffbLm3EiE11DirectStoreIffEfLi1ELi2ELi32ELi1ELb1EL9Algorithm0EEvT_T0_ll_param_0+8];
	ld.param.u64 	%rd16, [_Z15SoftmaxWarpImplI22BroadcastScaleMaskLoadIffbLm3EiE11DirectStoreIffEfLi1ELi2ELi32ELi1ELb1EL9Algorithm0EEvT_T0_ll_param_0];
	ld.param.u64 	%rd27, [_Z15SoftmaxWarpImplI22BroadcastScaleMaskLoadIffbLm3EiE11DirectStoreIffEfLi1ELi2ELi32ELi1ELb1EL9Algorithm0EEvT_T0_ll_param_2];
	ld.param.u64 	%rd28, [_Z15SoftmaxWarpImplI22BroadcastScaleMaskLoadIffbLm3EiE11DirectStoreIffEfLi1ELi2ELi32ELi1ELb1EL9Algorithm0EEvT_T0_ll_param_3];
	cvta.to.global.u64 	%rd1, %rd16;
	cvta.to.global.u64 	%rd2, %rd17;
	setp.lt.s64 	%p1, %rd28, 65;
	@%p1 bra 	$L__BB379_2;
	mov.u64 	%rd29, $str;
	cvta.global.u64 	%rd30, %rd29;
	mov.u64 	%rd31, $str$1;
	cvta.global.u64 	%rd32, %rd31;
	mov.u64 	%rd33, __unnamed_370;
	cvta.global.u64 	%rd34, %rd33;
	{ // callseq 369, 0
	.param .b64 param0;
	st.param.b64 	[param0], %rd30;
	.param .b64 param1;
	st.param.b64 	[param1], %rd32;
	.param .b32 param2;
	st.param.b32 	[param2], 219;
	.param .b64 param3;
	st.param.b64 	[param3], %rd34;
	.param .b64 param4;
	st.param.b64 	[param4], 1;
	call.uni 
	__assertfail, 
	(
	param0, 
	param1, 
	param2, 
	param3, 
	param4
	);
	} // callseq 369
$L__BB379_2:
	mov.u32 	%r23, %ctaid.x;
	mov.u32 	%r24, %ntid.y;
	mov.u32 	%r25, %tid.y;
	mad.lo.s32 	%r26, %r23, %r24, %r25;
	mov.u32 	%r27, %nctaid.x;
	mul.lo.s32 	%r6, %r27, %r24;
	cvt.s64.s32 	%rd49, %r26;
	setp.le.s64 	%p2, %rd27, %rd49;
	@%p2 bra 	$L__BB379_13;
	mov.u32 	%r28, %tid.x;
	cvt.u64.u32 	%rd8, %r28;
	add.s32 	%r29, %r28, 32;
	cvt.u64.u32 	%rd9, %r29;
	cvta.to.global.u64 	%rd10, %rd25;
	cvt.s64.s32 	%rd11, %r6;
$L__BB379_4:
	setp.le.s64 	%p3, %rd28, %rd8;
	mul.lo.s64 	%rd13, %rd24, %rd49;
	mov.f32 	%f67, 0fFF800000;
	mov.f32 	%f70, %f67;
	@%p3 bra 	$L__BB379_6;
	setp.eq.s64 	%p4, %rd20, 1;
	setp.eq.s64 	%p5, %rd19, 1;
	setp.eq.s64 	%p6, %rd18, 1;
	add.s64 	%rd35, %rd13, %rd8;
	cvt.u32.u64 	%r30, %rd35;
	div.s32 	%r31, %r30, %r7;
	mul.lo.s32 	%r32, %r31, %r7;
	sub.s32 	%r33, %r30, %r32;
	div.s32 	%r34, %r33, %r8;
	mul.lo.s32 	%r35, %r34, %r8;
	sub.s32 	%r36, %r33, %r35;
	selp.b32 	%r37, 0, %r31, %p6;
	selp.b32 	%r38, 0, %r34, %p5;
	selp.b32 	%r39, 0, %r36, %p4;
	mul.lo.s32 	%r40, %r10, %r37;
	mad.lo.s32 	%r41, %r11, %r38, %r40;
	mad.lo.s32 	%r42, %r12, %r39, %r41;
	shl.b64 	%rd36, %rd35, 32;
	shr.s64 	%rd37, %rd36, 30;
	add.s64 	%rd38, %rd1, %rd37;
	ld.global.f32 	%f16, [%rd38];
	cvt.s64.s32 	%rd39, %r42;
	add.s64 	%rd40, %rd2, %rd39;
	ld.global.u8 	%rs9, [%rd40];
	setp.eq.s16 	%p7, %rs9, 0;
	mul.f32 	%f17, %f16, %f14;
	selp.f32 	%f67, %f13, %f17, %p7;
	max.f32 	%f70, %f67, 0fFF800000;
$L__BB379_6:
	setp.le.s64 	%p8, %rd28, %rd9;
	mov.f32 	%f69, 0fFF800000;
	@%p8 bra 	$L__BB379_8;
	setp.eq.s64 	%p9, %rd20, 1;
	setp.eq.s64 	%p10, %rd19, 1;
	setp.eq.s64 	%p11, %rd18, 1;
	add.s64 	%rd41, %rd13, %rd9;
	cvt.u32.u64 	%r43, %rd41;
	div.s32 	%r44, %r43, %r7;
	mul.lo.s32 	%r45, %r44, %r7;
	sub.s32 	%r46, %r43, %r45;
	div.s32 	%r47, %r46, %r8;
	mul.lo.s32 	%r48, %r47, %r8;
	sub.s32 	%r49, %r46, %r48;
	selp.b32 	%r50, 0, %r44, %p11;
	selp.b32 	%r51, 0, %r47, %p10;
	selp.b32 	%r52, 0, %r49, %p9;
	mul.lo.s32 	%r53, %r10, %r50;
	mad.lo.s32 	%r54, %r11, %r51, %r53;
	mad.lo.s32 	%r55, %r12, %r52, %r54;
	shl.b64 	%rd42, %rd41, 32;
	shr.s64 	%rd43, %rd42, 30;
	add.s64 	%rd44, %rd1, %rd43;
	ld.global.f32 	%f19, [%rd44];
	cvt.s64.s32 	%rd45, %r55;
	add.s64 	%rd46, %rd2, %rd45;
	ld.global.u8 	%rs10, [%rd46];
	setp.eq.s16 	%p12, %rs10, 0;
	mul.f32 	%f20, %f19, %f14;
	selp.f32 	%f69, %f13, %f20, %p12;
	max.f32 	%f70, %f70, %f69;
$L__BB379_8:
	setp.le.s64 	%p13, %rd28, %rd8;
	mov.b32 	%r56, %f70;
	shfl.sync.bfly.b32	%r57|%p14, %r56, 16, 31, -1;
	mov.b32 	%f21, %r57;
	max.f32 	%f22, %f70, %f21;
	mov.b32 	%r58, %f22;
	shfl.sync.bfly.b32	%r59|%p15, %r58, 8, 31, -1;
	mov.b32 	%f23, %r59;
	max.f32 	%f24, %f22, %f23;
	mov.b32 	%r60, %f24;
	shfl.sync.bfly.b32	%r61|%p16, %r60, 4, 31, -1;
	mov.b32 	%f25, %r61;
	max.f32 	%f26, %f24, %f25;
	mov.b32 	%r62, %f26;
	shfl.sync.bfly.b32	%r63|%p17, %r62, 2, 31, -1;
	mov.b32 	%f27, %r63;
	max.f32 	%f28, %f26, %f27;
	mov.b32 	%r64, %f28;
	shfl.sync.bfly.b32	%r65|%p18, %r64, 1, 31, -1;
	mov.b32 	%f29, %r65;
	max.f32 	%f30, %f28, %f29;
	sub.f32 	%f31, %f67, %f30;
	fma.rn.f32 	%f32, %f31, 0f3BBB989D, 0f3F000000;
	cvt.sat.f32.f32 	%f33, %f32;
	mov.f32 	%f34, 0f4B400001;
	mov.f32 	%f35, 0f437C0000;
	fma.rm.f32 	%f36, %f33, %f35, %f34;
	add.f32 	%f37, %f36, 0fCB40007F;
	neg.f32 	%f38, %f37;
	fma.rn.f32 	%f39, %f31, 0f3FB8AA3B, %f38;
	fma.rn.f32 	%f40, %f31, 0f32A57060, %f39;
	mov.b32 	%r66, %f36;
	shl.b32 	%r67, %r66, 23;
	mov.b32 	%f41, %r67;
	ex2.approx.ftz.f32 	%f42, %f40;
	mul.f32 	%f43, %f42, %f41;
	add.f32 	%f44, %f43, 0f00000000;
	sub.f32 	%f45, %f69, %f30;
	fma.rn.f32 	%f46, %f45, 0f3BBB989D, 0f3F000000;
	cvt.sat.f32.f32 	%f47, %f46;
	fma.rm.f32 	%f48, %f47, %f35, %f34;
	add.f32 	%f49, %f48, 0fCB40007F;
	neg.f32 	%f50, %f49;
	fma.rn.f32 	%f51, %f45, 0f3FB8AA3B, %f50;
	fma.rn.f32 	%f52, %f45, 0f32A57060, %f51;
	mov.b32 	%r68, %f48;
	shl.b32 	%r69, %r68, 23;
	mov.b32 	%f53, %r69;
	ex2.approx.ftz.f32 	%f54, %f52;
	mul.f32 	%f55, %f54, %f53;
	add.f32 	%f56, %f44, %f55;
	mov.b32 	%r70, %f56;
	shfl.sync.bfly.b32	%r71|%p19, %r70, 16, 31, -1;
	mov.b32 	%f57, %r71;
	add.f32 	%f58, %f56, %f57;
	mov.b32 	%r72, %f58;
	shfl.sync.bfly.b32	%r73|%p20, %r72, 8, 31, -1;
	mov.b32 	%f59, %r73;
	add.f32 	%f60, %f58, %f59;
	mov.b32 	%r74, %f60;
	shfl.sync.bfly.b32	%r75|%p21, %r74, 4, 31, -1;
	mov.b32 	%f61, %r75;
	add.f32 	%f62, %f60, %f61;
	mov.b32 	%r76, %f62;
	shfl.sync.bfly.b32	%r77|%p22, %r76, 2, 31, -1;
	mov.b32 	%f63, %r77;
	add.f32 	%f64, %f62, %f63;
	mov.b32 	%r78, %f64;
	shfl.sync.bfly.b32	%r79|%p23, %r78, 1, 31, -1;
	mov.b32 	%f65, %r79;
	add.f32 	%f66, %f64, %f65;
	div.rn.f32 	%f11, %f43, %f66;
	div.rn.f32 	%f12, %f55, %f66;
	mad.lo.s64 	%rd47, %rd49, %rd26, %rd8;
	shl.b64 	%rd48, %rd47, 2;
	add.s64 	%rd14, %rd10, %rd48;
	@%p13 bra 	$L__BB379_10;
	st.global.f32 	[%rd14], %f11;
$L__BB379_10:
	setp.le.s64 	%p24, %rd28, %rd9;
	@%p24 bra 	$L__BB379_12;
	st.global.f32 	[%rd14+128], %f12;
$L__BB379_12:
	add.s64 	%rd49, %rd49, %rd11;
	setp.lt.s64 	%p25, %rd49, %rd27;
	@%p25 bra 	$L__BB379_4;
$L__BB379_13:
	ret;

}
	// .globl	_Z15SoftmaxWarpImplI22BroadcastScaleMaskLoadIffbLm3EiE11DirectStoreIffEfLi1ELi3ELi32ELi1ELb0EL9Algorithm0EEvT_T0_ll
.visible .entry _Z15SoftmaxWarpImplI22BroadcastScaleMaskLoadIffbLm3EiE11DirectStoreIffEfLi1ELi3ELi32ELi1ELb0EL9Algorithm0EEvT_T0_ll(
	.param .align 8 .b8 _Z15SoftmaxWarpImplI22BroadcastScaleMaskLoadIffbLm3EiE11DirectStoreIffEfLi1ELi3ELi32ELi1ELb0EL9Algorithm0EEvT_T0_ll_param_0[112],
	.param .align 8 .b8 _Z15SoftmaxWarpImplI22BroadcastScaleMaskLoadIffbLm3EiE11DirectStoreIffEfLi1ELi3ELi32ELi1ELb0EL9Algorithm0EEvT_T0_ll_param_1[16],
	.param .u64 _Z15SoftmaxWarpImplI22BroadcastScaleMaskLoadIffbLm3EiE11DirectStoreIffEfLi1ELi3ELi32ELi1ELb0EL9Algorithm0EEvT_T0_ll_param_2,
	.param .u64 _Z15SoftmaxWarpImplI22BroadcastScaleMaskLoadIffbLm3EiE11DirectStoreIffEfLi1ELi3ELi32ELi1ELb0EL9Algorithm0EEvT_T0_ll_param_3
)
{
	.reg .pred 	%p<20>;
	.reg .b16 	%rs<12>;
	.reg .b32 	%r<94>;
	.reg .b32 	%f<78>;
	.reg .b64 	%rd<55>;

	ld.param.v2.f32 	{%f3, %f4}, [_Z15SoftmaxWarpImplI22BroadcastScaleMaskLoadIffbLm3EiE11DirectStoreIffEfLi1ELi3ELi32ELi1ELb0EL9Algorithm0EEvT_T0_ll_param_0+104];
	ld.param.u64 	%rd24, [_Z15SoftmaxWarpImplI22BroadcastScaleMaskLoadIffbLm3EiE11DirectStoreIffEfLi1ELi3ELi32ELi1ELb0EL9Algorithm0EEvT_T0_ll_param_0+96];
	ld.param.u32 	%r12, [_Z15SoftmaxWarpImplI22BroadcastScaleMaskLoadIffbLm3EiE11DirectStoreIffEfLi1ELi3ELi32ELi1ELb0EL9Algorithm0EEvT_T0_ll_param_0+80];
	ld.param.v2.u32 	{%r10, %r11}, [_Z15SoftmaxWarpImplI22BroadcastScaleMaskLoadIffbLm3EiE11DirectStoreIffEfLi1ELi3ELi32ELi1ELb0EL9Algorithm0EEvT_T0_ll_param_0+72];
	ld.param.v2.u32 	{%r7, %r8}, [_Z15SoftmaxWarpImplI22BroadcastScaleMaskLoadIffbLm3EiE11DirectStoreIffEfLi1ELi3ELi32ELi1ELb0EL9Algorithm0EEvT_T0_ll_param_0+48];
	ld.param.u64 	%rd20, [_Z15SoftmaxWarpImplI22BroadcastScaleMaskLoadIffbLm3EiE11DirectStoreIffEfLi1ELi3ELi32ELi1ELb0EL9Algorithm0EEvT_T0_ll_param_0+32];
	ld.param.u64 	%rd19, [_Z15SoftmaxWarpImplI22BroadcastScaleMaskLoadIffbLm3EiE11DirectStoreIffEfLi1ELi3ELi32ELi1ELb0EL9Algorithm0EEvT_T0_ll_param_0+24];
	ld.param.u64 	%rd18, [_Z15SoftmaxWarpImplI22BroadcastScaleMaskLoadIffbLm3EiE11DirectStoreIffEfLi1ELi3ELi32ELi1ELb0EL9Algorithm0EEvT_T0_ll_param_0+16];
	ld.param.u64 	%rd17, [_Z15SoftmaxWarpImplI22BroadcastScaleMaskLoadIffbLm3EiE11DirectStoreIffEfLi1ELi3ELi32ELi1ELb0EL9Algorithm0EEvT_T0_ll_param_0+8];
	ld.param.u64 	%rd16, [_Z15SoftmaxWarpImplI22BroadcastScaleMaskLoadIffbLm3EiE11DirectStoreIffEfLi1ELi3ELi32ELi1ELb0EL9Algorithm0EEvT_T0_ll_param_0];
	ld.param.u64 	%rd6, [_Z15SoftmaxWarpImplI22BroadcastScaleMaskLoadIffbLm3EiE11DirectStoreIffEfLi1ELi3ELi32ELi1ELb0EL9Algorithm0EEvT_T0_ll_param_1];
	ld.param.u64 	%rd7, [_Z15SoftmaxWarpImplI22BroadcastScaleMaskLoadIffbLm3EiE11DirectStoreIffEfLi1ELi3ELi32ELi1ELb0EL9Algorithm0EEvT_T0_ll_param_1+8];
	ld.param.u64 	%rd25, [_Z15SoftmaxWarpImplI22BroadcastScaleMaskLoadIffbLm3EiE11DirectStoreIffEfLi1ELi3ELi32ELi1ELb0EL9Algorithm0EEvT_T0_ll_param_2];
	ld.param.u64 	%rd26, [_Z15SoftmaxWarpImplI22BroadcastScaleMaskLoadIffbLm3EiE11DirectStoreIffEfLi1ELi3ELi32ELi1ELb0EL9Algorithm0EEvT_T0_ll_param_3];
	setp.lt.s64 	%p1, %rd26, 97;
	@%p1 bra 	$L__BB380_2;
	mov.u64 	%rd27, $str;
	cvta.global.u64 	%rd28, %rd27;
	mov.u64 	%rd29, $str$1;
	cvta.global.u64 	%rd30, %rd29;
	mov.u64 	%rd31, __unnamed_371;
	cvta.global.u64 	%rd32, %rd31;
	{ // callseq 370, 0
	.param .b64 param0;
	st.param.b64 	[param0], %rd28;
	.param .b64 param1;
	st.param.b64 	[param1], %rd30;
	.param .b32 param2;
	st.param.b32 	[param2], 219;
	.param .b64 param3;
	st.param.b64 	[param3], %rd32;
	.param .b64 param4;
	st.param.b64 	[param4], 1;
	call.uni 
	__assertfail, 
	(
	param0, 
	param1, 
	param2, 
	param3, 
	param4
	);
	} // callseq 370
$L__BB380_2:
	mov.u32 	%r23, %ctaid.x;
	mov.u32 	%r24, %ntid.y;
	mov.u32 	%r25, %tid.y;
	mad.lo.s32 	%r26, %r23, %r24, %r25;
	mov.u32 	%r27, %nctaid.x;
	mul.lo.s32 	%r6, %r27, %r24;
	cvt.s64.s32 	%rd54, %r26;
	setp.le.s64 	%p2, %rd25, %rd54;
	@%p2 bra 	$L__BB380_5;
	cvta.to.global.u64 	%rd9, %rd16;
	cvta.to.global.u64 	%rd10, %rd17;
	mov.u32 	%r28, %tid.x;
	cvt.u64.u32 	%rd11, %r28;
	cvta.to.global.u64 	%rd12, %rd6;
	cvt.s64.s32 	%rd13, %r6;
$L__BB380_4:
	setp.eq.s64 	%p3, %rd20, 1;
	setp.eq.s64 	%p4, %rd19, 1;
	setp.eq.s64 	%p5, %rd18, 1;
	mad.lo.s64 	%rd33, %rd24, %rd54, %rd11;
	cvt.u32.u64 	%r29, %rd33;
	div.s32 	%r30, %r29, %r7;
	mul.lo.s32 	%r31, %r30, %r7;
	sub.s32 	%r32, %r29, %r31;
	div.s32 	%r33, %r32, %r8;
	mul.lo.s32 	%r34, %r33, %r8;
	sub.s32 	%r35, %r32, %r34;
	selp.b32 	%r36, 0, %r30, %p5;
	selp.b32 	%r37, 0, %r33, %p4;
	selp.b32 	%r38, 0, %r35, %p3;
	mul.lo.s32 	%r39, %r10, %r36;
	mad.lo.s32 	%r40, %r11, %r37, %r39;
	mad.lo.s32 	%r41, %r12, %r38, %r40;
	shl.b64 	%rd34, %rd33, 32;
	shr.s64 	%rd35, %rd34, 30;
	add.s64 	%rd36, %rd9, %rd35;
	ld.global.f32 	%f5, [%rd36];
	cvt.s64.s32 	%rd37, %r41;
	add.s64 	%rd38, %rd10, %rd37;
	ld.global.u8 	%rs9, [%rd38];
	setp.eq.s16 	%p6, %rs9, 0;
	mul.f32 	%f6, %f5, %f4;
	selp.f32 	%f7, %f3, %f6, %p6;
	max.f32 	%f8, %f7, 0fFF800000;
	add.s64 	%rd39, %rd33, 32;
	cvt.u32.u64 	%r42, %rd39;
	div.s32 	%r43, %r42, %r7;
	mul.lo.s32 	%r44, %r43, %r7;
	sub.s32 	%r45, %r42, %r44;
	div.s32 	%r46, %r45, %r8;
	mul.lo.s32 	%r47, %r46, %r8;
	sub.s32 	%r48, %r45, %r47;
	selp.b32 	%r49, 0, %r43, %p5;
	selp.b32 	%r50, 0, %r46, %p4;
	selp.b32 	%r51, 0, %r48, %p3;
	mul.lo.s32 	%r52, %r10, %r49;
	mad.lo.s32 	%r53, %r11, %r50, %r52;
	mad.lo.s32 	%r54, %r12, %r51, %r53;
	shl.b64 	%rd40, %rd39, 32;
	shr.s64 	%rd41, %rd40, 30;
	add.s64 	%rd42, %rd9, %rd41;
	ld.global.f32 	%f9, [%rd42];
	cvt.s64.s32 	%rd43, %r54;
	add.s64 	%rd44, %rd10, %rd43;
	ld.global.u8 	%rs10, [%rd44];
	setp.eq.s16 	%p7, %rs10, 0;
	mul.f32 	%f10, %f9, %f4;
	selp.f32 	%f11, %f3, %f10, %p7;
	max.f32 	%f12, %f8, %f11;
	add.s64 	%rd45, %rd33, 64;
	cvt.u32.u64 	%r55, %rd45;
	div.s32 	%r56, %r55, %r7;
	mul.lo.s32 	%r57, %r56, %r7;
	sub.s32 	%r58, %r55, %r57;
	div.s32 	%r59, %r58, %r8;
	mul.lo.s32 	%r60, %r59, %r8;
	sub.s32 	%r61, %r58, %r60;
	selp.b32 	%r62, 0, %r56, %p5;
	selp.b32 	%r63, 0, %r59, %p4;
	selp.b32 	%r64, 0, %r61, %p3;
	mul.lo.s32 	%r65, %r10, %r62;
	mad.lo.s32 	%r66, %r11, %r63, %r65;
	mad.lo.s32 	%r67, %r12, %r64, %r66;
	shl.b64 	%rd46, %rd45, 32;
	shr.s64 	%rd47, %rd46, 30;
	add.s64 	%rd48, %rd9, %rd47;
	ld.global.f32 	%f13, [%rd48];
	cvt.s64.s32 	%rd49, %r67;
	add.s64 	%rd50, %rd10, %rd49;
	ld.global.u8 	%rs11, [%rd50];
	setp.eq.s16 	%p8, %rs11, 0;
	mul.f32 	%f14, %f13, %f4;
	selp.f32 	%f15, %f3, %f14, %p8;
	max.f32 	%f16, %f12, %f15;
	mov.b32 	%r68, %f16;
	shfl.sync.bfly.b32	%r69|%p9, %r68, 16, 31, -1;
	mov.b32 	%f17, %r69;
	max.f32 	%f18, %f16, %f17;
	mov.b32 	%r70, %f18;
	shfl.sync.bfly.b32	%r71|%p10, %r70, 8, 31, -1;
	mov.b32 	%f19, %r71;
	max.f32 	%f20, %f18, %f19;
	mov.b32 	%r72, %f20;
	shfl.sync.bfly.b32	%r73|%p11, %r72, 4, 31, -1;
	mov.b32 	%f21, %r73;
	max.f32 	%f22, %f20, %f21;
	mov.b32 	%r74, %f22;
	shfl.sync.bfly.b32	%r75|%p12, %r74, 2, 31, -1;
	mov.b32 	%f23, %r75;
	max.f32 	%f24, %f22, %f23;
	mov.b32 	%r76, %f24;
	shfl.sync.bfly.b32	%r77|%p13, %r76, 1, 31, -1;
	mov.b32 	%f25, %r77;
	max.f32 	%f26, %f24, %f25;
	sub.f32 	%f27, %f7, %f26;
	fma.rn.f32 	%f28, %f27, 0f3BBB989D, 0f3F000000;
	cvt.sat.f32.f32 	%f29, %f28;
	mov.f32 	%f30, 0f4B400001;
	mov.f32 	%f31, 0f437C0000;
	fma.rm.f32 	%f32, %f29, %f31, %f30;
	add.f32 	%f33, %f32, 0fCB40007F;
	neg.f32 	%f34, %f33;
	fma.rn.f32 	%f35, %f27, 0f3FB8AA3B, %f34;
	fma.rn.f32 	%f36, %f27, 0f32A57060, %f35;
	mov.b32 	%r78, %f32;
	shl.b32 	%r79, %r78, 23;
	mov.b32 	%f37, %r79;
	ex2.approx.ftz.f32 	%f38, %f36;
	mul.f32 	%f39, %f38, %f37;
	add.f32 	%f40, %f39, 0f00000000;
	sub.f32 	%f41, %f11, %f26;
	fma.rn.f32 	%f42, %f41, 0f3BBB989D, 0f3F000000;
	cvt.sat.f32.f32 	%f43, %f42;
	fma.rm.f32 	%f44, %f43, %f31, %f30;
	add.f32 	%f45, %f44, 0fCB40007F;
	neg.f32 	%f46, %f45;
	fma.rn.f32 	%f47, %f41, 0f3FB8AA3B, %f46;
	fma.rn.f32 	%f48, %f41, 0f32A57060, %f47;
	mov.b32 	%r80, %f44;
	shl.b32 	%r81, %r80, 23;
	mov.b32 	%f49, %r81;
	ex2.approx.ftz.f32 	%f50, %f48;
	mul.f32 	%f51, %f50, %f49;
	add.f32 	%f52, %f40, %f51;
	sub.f32 	%f53, %f15, %f26;
	fma.rn.f32 	%f54, %f53, 0f3BBB989D, 0f3F000000;
	cvt.sat.f32.f32 	%f55, %f54;
	fma.rm.f32 	%f56, %f55, %f31, %f30;
	add.f32 	%f57, %f56, 0fCB40007F;
	neg.f32 	%f58, %f57;
	fma.rn.f32 	%f59, %f53, 0f3FB8AA3B, %f58;
	fma.rn.f32 	%f60, %f53, 0f32A57060, %f59;
	mov.b32 	%r82, %f56;
	shl.b32 	%r83, %r82, 23;
	mov.b32 	%f61, %r83;
	ex2.approx.ftz.f32 	%f62, %f60;
	mul.f32 	%f63, %f62, %f61;
	add.f32 	%f64, %f52, %f63;
	mov.b32 	%r84, %f64;
	shfl.sync.bfly.b32	%r85|%p14, %r84, 16, 31, -1;
	mov.b32 	%f65, %r85;
	add.f32 	%f66, %f64, %f65;
	mov.b32 	%r86, %f66;
	shfl.sync.bfly.b32	%r87|%p15, %r86, 8, 31, -1;
	mov.b32 	%f67, %r87;
	add.f32 	%f68, %f66, %f67;
	mov.b32 	%r88, %f68;
	shfl.sync.bfly.b32	%r89|%p16, %r88, 4, 31, -1;
	mov.b32 	%f69, %r89;
	add.f32 	%f70, %f68, %f69;
	mov.b32 	%r90, %f70;
	shfl.sync.bfly.b32	%r91|%p17, %r90, 2, 31, -1;
	mov.b32 	%f71, %r91;
	add.f32 	%f72, %f70, %f71;
	mov.b32 	%r92, %f72;
	shfl.sync.bfly.b32	%r93|%p18, %r92, 1, 31, -1;
	mov.b32 	%f73, %r93;
	add.f32 	%f74, %f72, %f73;
	div.rn.f32 	%f75, %f39, %f74;
	div.rn.f32 	%f76, %f51, %f74;
	div.rn.f32 	%f77, %f63, %f74;
	mad.lo.s64 	%rd51, %rd54, %rd7, %rd11;
	shl.b64 	%rd52, %rd51, 2;
	add.s64 	%rd53, %rd12, %rd52;
	st.global.f32 	[%rd53], %f75;
	st.global.f32 	[%rd53+128], %f76;
	st.global.f32 	[%rd53+256], %f77;
	add.s64 	%rd54, %rd54, %rd13;
	setp.lt.s64 	%p19, %rd54, %rd25;
	@%p19 bra 	$L__BB380_4;
$L__BB380_5:
	ret;

}
	// .globl	_Z15SoftmaxWarpImplI22BroadcastScaleMaskLoadIffbLm3EiE11DirectStoreIffEfLi1ELi3ELi32ELi1ELb1EL9Algorithm0EEvT_T0_ll
.visible .entry _Z15SoftmaxWarpImplI22BroadcastScaleMaskLoadIffbLm3EiE11DirectStoreIffEfLi1ELi3ELi32ELi1ELb1EL9Algorithm0EEvT_T0_ll(
	.param .align 8 .b8 _Z15SoftmaxWarpImplI22BroadcastScaleMaskLoadIffbLm3EiE11DirectStoreIffEfLi1ELi3ELi32ELi1ELb1EL9Algorithm0EEvT_T0_ll_param_0[112],
	.param .align 8 .b8 _Z15SoftmaxWarpImplI22BroadcastScaleMaskLoadIffbLm3EiE11DirectStoreIffEfLi1ELi3ELi32ELi1ELb1EL9Algorithm0EEvT_T0_ll_param_1[16],
	.param .u64 _Z15SoftmaxWarpImplI22BroadcastScaleMaskLoadIffbLm3EiE11DirectStoreIffEfLi1ELi3ELi32ELi1ELb1EL9Algorithm0EEvT_T0_ll_param_2,
	.param .u64 _Z15SoftmaxWarpImplI22BroadcastScaleMaskLoadIffbLm3EiE11DirectStoreIffEfLi1ELi3ELi32ELi1ELb1EL9Algorithm0EEvT_T0_ll_param_3
)
{
	.reg .pred 	%p<32>;
	.reg .b16 	%rs<12>;
	.reg .b32 	%r<96>;
	.reg .b32 	%f<93>;
	.reg .b64 	%rd<55>;

	ld.param.u64 	%rd24, [_Z15SoftmaxWarpImplI22BroadcastScaleMaskLoadIffbLm3EiE11DirectStoreIffEfLi1ELi3ELi32ELi1ELb1EL9Algorithm0EEvT_T0_ll_param_1+8];
	ld.param.u64 	%rd23, [_Z15SoftmaxWarpImplI22BroadcastScaleMaskLoadIffbLm3EiE11DirectStoreIffEfLi1ELi3ELi32ELi1ELb1EL9Algorithm0EEvT_T0_ll_param_1];
	ld.param.v2.f32 	{%f18, %f19}, [_Z15SoftmaxWarpImplI22BroadcastScaleMaskLoadIffbLm3EiE11DirectStoreIffEfLi1ELi3ELi32ELi1ELb1EL9Algorithm0EEvT_T0_ll_param_0+104];
	ld.param.u64 	%rd22, [_Z15SoftmaxWarpImplI22BroadcastScaleMaskLoadIffbLm3EiE11DirectStoreIffEfLi1ELi3ELi32ELi1ELb1EL9Algorithm0EEvT_T0_ll_param_0+96];
	ld.param.u32 	%r12, [_Z15SoftmaxWarpImplI22BroadcastScaleMaskLoadIffbLm3EiE11DirectStoreIffEfLi1ELi3ELi32ELi1ELb1EL9Algorithm0EEvT_T0_ll_param_0+80];
	ld.param.v2.u32 	{%r10, %r11}, [_Z15SoftmaxWarpImplI22BroadcastScaleMaskLoadIffbLm3EiE11DirectStoreIffEfLi1ELi3ELi32ELi1ELb1EL9Algorithm0EEvT_T0_ll_param_0+72];
	ld.param.v2.u32 	{%r7, %r8}, [_Z15SoftmaxWarpImplI22BroadcastScaleMaskLoadIffbLm3EiE11DirectStoreIffEfLi1ELi3ELi32ELi1ELb1EL9Algorithm0EEvT_T0_ll_param_0+48];
	ld.param.u64 	%rd18, [_Z15SoftmaxWarpImplI22BroadcastScaleMaskLoadIffbLm3EiE11DirectStoreIffEfLi1ELi3ELi32ELi1ELb1EL9Algorithm0EEvT_T0_ll_param_0+32];
	ld.param.u64 	%rd17, [_Z15SoftmaxWarpImplI22BroadcastScaleMaskLoadIffbLm3EiE11DirectStoreIffEfLi1ELi3ELi32ELi1ELb1EL9Algorithm0EEvT_T0_ll_param_0+24];
	ld.param.u64 	%rd16, [_Z15SoftmaxWarpImplI22BroadcastScaleMaskLoadIffbLm3EiE11DirectStoreIffEfLi1ELi3ELi32ELi1ELb1EL9Algorithm0EEvT_T0_ll_param_0+16];
	ld.param.u64 	%rd15, [_Z15SoftmaxWarpImplI22BroadcastScaleMaskLoadIffbLm3EiE11DirectStoreIffEfLi1ELi3ELi32ELi1ELb1EL9Algorithm0EEvT_T0_ll_param_0+8];
	ld.param.u64 	%rd14, [_Z15SoftmaxWarpImplI22BroadcastScaleMaskLoadIffbLm3EiE11DirectStoreIffEfLi1ELi3ELi32ELi1ELb1EL9Algorithm0EEvT_T0_ll_param_0];
	ld.param.u64 	%rd25, [_Z15SoftmaxWarpImplI22BroadcastScaleMaskLoadIffbLm3EiE11DirectStoreIffEfLi1ELi3ELi32ELi1ELb1EL9Algorithm0EEvT_T0_ll_param_2];
	ld.param.u64 	%rd26, [_Z15SoftmaxWarpImplI22BroadcastScaleMaskLoadIffbLm3EiE11DirectStoreIffEfLi1ELi3ELi32ELi1ELb1EL9Algorithm0EEvT_T0_ll_param_3];
	cvta.to.global.u64 	%rd1, %rd14;
	cvta.to.global.u64 	%rd2, %rd15;
	setp.lt.s64 	%p1, %rd26, 97;
	@%p1 bra 	$L__BB381_2;
	mov.u64 	%rd27, $str;
	cvta.global.u64 	%rd28, %rd27;
	mov.u64 	%rd29, $str$1;
	cvta.global.u64 	%rd30, %rd29;
	mov.u64 	%rd31, __unnamed_372;
	cvta.global.u64 	%rd32, %rd31;
	{ // callseq 371, 0
	.param .b64 param0;
	st.param.b64 	[param0], %rd28;
	.param .b64 param1;
	st.param.b64 	[param1], %rd30;
	.param .b32 param2;
	st.param.b32 	[param2], 219;
	.param .b64 param3;
	st.param.b64 	[param3], %rd32;
	.param .b64 param4;
	st.param.b64 	[param4], 1;
	call.uni 
	__assertfail, 
	(
	param0, 
	param1, 
	param2, 
	param3, 
	param4
	);
	} // callseq 371
$L__BB381_2:
	mov.u32 	%r23, %ctaid.x;
	mov.u32 	%r24, %ntid.y;
	mov.u32 	%r25, %tid.y;
	mad.lo.s32 	%r26, %r23, %r24, %r25;
	mov.u32 	%r27, %nctaid.x;
	mul.lo.s32 	%r6, %r27, %r24;
	cvt.s64.s32 	%rd54, %r26;
	setp.le.s64 	%p2, %rd25, %rd54;
	@%p2 bra 	$L__BB381_17;
	mov.u32 	%r28, %tid.x;
	cvt.u64.u32 	%rd6, %r28;
	add.s32 	%r29, %r28, 32;
	cvt.u64.u32 	%rd7, %r29;
	add.s32 	%r30, %r28, 64;
	cvt.u64.u32 	%rd8, %r30;
	cvt.s64.s32 	%rd9, %r6;
$L__BB381_4:
	setp.le.s64 	%p3, %rd26, %rd6;
	mul.lo.s64 	%rd11, %rd22, %rd54;
	mov.f32 	%f87, 0fFF800000;
	mov.f32 	%f90, %f87;
	@%p3 bra 	$L__BB381_6;
	setp.eq.s64 	%p4, %rd18, 1;
	setp.eq.s64 	%p5, %rd17, 1;
	setp.eq.s64 	%p6, %rd16, 1;
	add.s64 	%rd33, %rd11, %rd6;
	cvt.u32.u64 	%r31, %rd33;
	div.s32 	%r32, %r31, %r7;
	mul.lo.s32 	%r33, %r32, %r7;
	sub.s32 	%r34, %r31, %r33;
	div.s32 	%r35, %r34, %r8;
	mul.lo.s32 	%r36, %r35, %r8;
	sub.s32 	%r37, %r34, %r36;
	selp.b32 	%r38, 0, %r32, %p6;
	selp.b32 	%r39, 0, %r35, %p5;
	selp.b32 	%r40, 0, %r37, %p4;
	mul.lo.s32 	%r41, %r10, %r38;
	mad.lo.s32 	%r42, %r11, %r39, %r41;
	mad.lo.s32 	%r43, %r12, %r40, %r42;
	shl.b64 	%rd34, %rd33, 32;
	shr.s64 	%rd35, %rd34, 30;
	add.s64 	%rd36, %rd1, %rd35;
	ld.global.f32 	%f21, [%rd36];
	cvt.s64.s32 	%rd37, %r43;
	add.s64 	%rd38, %rd2, %rd37;
	ld.global.u8 	%rs9, [%rd38];
	setp.eq.s16 	%p7, %rs9, 0;
	mul.f32 	%f22, %f21, %f19;
	selp.f32 	%f87, %f18, %f22, %p7;
	max.f32 	%f90, %f87, 0fFF800000;
$L__BB381_6:
	setp.le.s64 	%p8, %rd26, %rd7;
	mov.f32 	%f89, 0fFF800000;
	@%p8 bra 	$L__BB381_8;
	setp.eq.s64 	%p9, %rd18, 1;
	setp.eq.s64 	%p10, %rd17, 1;
	setp.eq.s64 	%p11, %rd16, 1;
	add.s64 	%rd39, %rd11, %rd7;
	cvt.u32.u64 	%r44, %rd39;
	div.s32 	%r45, %r44, %r7;
	mul.lo.s32 	%r46, %r45, %r7;
	sub.s32 	%r47, %r44, %r46;
	div.s32 	%r48, %r47, %r8;
	mul.lo.s32 	%r49, %r48, %r8;
	sub.s32 	%r50, %r47, %r49;
	selp.b32 	%r51, 0, %r45, %p11;
	selp.b32 	%r52, 0, %r48, %p10;
	selp.b32 	%r53, 0, %r50, %p9;
	mul.lo.s32 	%r54, %r10, %r51;
	mad.lo.s32 	%r55, %r11, %r52, %r54;
	mad.lo.s32 	%r56, %r12, %r53, %r55;
	shl.b64 	%rd40, %rd39, 32;
	shr.s64 	%rd41, %rd40, 30;
	add.s64 	%rd42, %rd1, %rd41;
	ld.global.f32 	%f24, [%rd42];
	cvt.s64.s32 	%rd43, %r56;
	add.s64 	%rd44, %rd2, %rd43;
	ld.global.u8 	%rs10, [%rd44];
	setp.eq.s16 	%p12, %rs10, 0;
	mul.f32 	%f25, %f24, %f19;
	selp.f32 	%f89, %f18, %f25, %p12;
	max.f32 	%f90, %f90, %f89;
$L__BB381_8:
	setp.le.s64 	%p13, %rd26, %rd8;
	mov.f32 	%f91, 0fFF800000;
	@%p13 bra 	$L__BB381_10;
	setp.eq.s64 	%p14, %rd18, 1;
	setp.eq.s64 	%p15, %rd17, 1;
	setp.eq.s64 	%p16, %rd16, 1;
	add.s64 	%rd45, %rd11, %rd8;
	cvt.u32.u64 	%r57, %rd45;
	div.s32 	%r58, %r57, %r7;
	mul.lo.s32 	%r59, %r58, %r7;
	sub.s32 	%r60, %r57, %r59;
	div.s32 	%r61, %r60, %r8;
	mul.lo.s32 	%r62, %r61, %r8;
	sub.s32 	%r63, %r60, %r62;
	selp.b32 	%r64, 0, %r58, %p16;
	selp.b32 	%r65, 0, %r61, %p15;
	selp.b32 	%r66, 0, %r63, %p14;
	mul.lo.s32 	%r67, %r10, %r64;
	mad.lo.s32 	%r68, %r11, %r65, %r67;
	mad.lo.s32 	%r69, %r12, %r66, %r68;
	shl.b64 	%rd46, %rd45, 32;
	shr.s64 	%rd47, %rd46, 30;
	add.s64 	%rd48, %rd1, %rd47;
	ld.global.f32 	%f27, [%rd48];
	cvt.s64.s32 	%rd49, %r69;
	add.s64 	%rd50, %rd2, %rd49;
	ld.global.u8 	%rs11, [%rd50];
	setp.eq.s16 	%p17, %rs11, 0;
	mul.f32 	%f28, %f27, %f19;
	selp.f32 	%f91, %f18, %f28, %p17;
	max.f32 	%f90, %f90, %f91;
$L__BB381_10:
	setp.le.s64 	%p18, %rd26, %rd6;
	mov.b32 	%r70, %f90;
	shfl.sync.bfly.b32	%r71|%p19, %r70, 16, 31, -1;
	mov.b32 	%f29, %r71;
	max.f32 	%f30, %f90, %f29;
	mov.b32 	%r72, %f30;
	shfl.sync.bfly.b32	%r73|%p20, %r72, 8, 31, -1;
	mov.b32 	%f31, %r73;
	max.f32 	%f32, %f30, %f31;
	mov.b32 	%r74, %f32;
	shfl.sync.bfly.b32	%r75|%p21, %r74, 4, 31, -1;
	mov.b32 	%f33, %r75;
	max.f32 	%f34, %f32, %f33;
	mov.b32 	%r76, %f34;
	shfl.sync.bfly.b32	%r77|%p22, %r76, 2, 31, -1;
	mov.b32 	%f35, %r77;
	max.f32 	%f36, %f34, %f35;
	mov.b32 	%r78, %f36;
	shfl.sync.bfly.b32	%r79|%p23, %r78, 1, 31, -1;
	mov.b32 	%f37, %r79;
	max.f32 	%f38, %f36, %f37;
	sub.f32 	%f39, %f87, %f38;
	fma.rn.f32 	%f40, %f39, 0f3BBB989D, 0f3F000000;
	cvt.sat.f32.f32 	%f41, %f40;
	mov.f32 	%f42, 0f4B400001;
	mov.f32 	%f43, 0f437C0000;
	fma.rm.f32 	%f44, %f41, %f43, %f42;
	add.f32 	%f45, %f44, 0fCB40007F;
	neg.f32 	%f46, %f45;
	fma.rn.f32 	%f47, %f39, 0f3FB8AA3B, %f46;
	fma.rn.f32 	%f48, %f39, 0f32A57060, %f47;
	mov.b32 	%r80, %f44;
	shl.b32 	%r81, %r80, 23;
	mov.b32 	%f49, %r81;
	ex2.approx.ftz.f32 	%f50, %f48;
	mul.f32 	%f51, %f50, %f49;
	add.f32 	%f52, %f51, 0f00000000;
	sub.f32 	%f53, %f89, %f38;
	fma.rn.f32 	%f54, %f53, 0f3BBB989D, 0f3F000000;
	cvt.sat.f32.f32 	%f55, %f54;
	fma.rm.f32 	%f56, %f55, %f43, %f42;
	add.f32 	%f57, %f56, 0fCB40007F;
	neg.f32 	%f58, %f57;
	fma.rn.f32 	%f59, %f53, 0f3FB8AA3B, %f58;
	fma.rn.f32 	%f60, %f53, 0f32A57060, %f59;
	mov.b32 	%r82, %f56;
	shl.b32 	%r83, %r82, 23;
	mov.b32 	%f61, %r83;
	ex2.approx.ftz.f32 	%f62, %f60;
	mul.f32 	%f63, %f62, %f61;
	add.f32 	%f64, %f52, %f63;
	sub.f32 	%f65, %f91, %f38;
	fma.rn.f32 	%f66, %f65, 0f3BBB989D, 0f3F000000;
	cvt.sat.f32.f32 	%f67, %f66;
	fma.rm.f32 	%f68, %f67, %f43, %f42;
	add.f32 	%f69, %f68, 0fCB40007F;
	neg.f32 	%f70, %f69;
	fma.rn.f32 	%f71, %f65, 0f3FB8AA3B, %f70;
	fma.rn.f32 	%f72, %f65, 0f32A57060, %f71;
	mov.b32 	%r84, %f68;
	shl.b32 	%r85, %r84, 23;
	mov.b32 	%f73, %r85;
	ex2.approx.ftz.f32 	%f74, %f72;
	mul.f32 	%f75, %f74, %f73;
	add.f32 	%f76, %f64, %f75;
	mov.b32 	%r86, %f76;
	shfl.sync.bfly.b32	%r87|%p24, %r86, 16, 31, -1;
	mov.b32 	%f77, %r87;
	add.f32 	%f78, %f76, %f77;
	mov.b32 	%r88, %f78;
	shfl.sync.bfly.b32	%r89|%p25, %r88, 8, 31, -1;
	mov.b32 	%f79, %r89;
	add.f32 	%f80, %f78, %f79;
	mov.b32 	%r90, %f80;
	shfl.sync.bfly.b32	%r91|%p26, %r90, 4, 31, -1;
	mov.b32 	%f81, %r91;
	add.f32 	%f82, %f80, %f81;
	mov.b32 	%r92, %f82;
	shfl.sync.bfly.b32	%r93|%p27, %r92, 2, 31, -1;
	mov.b32 	%f83, %r93;
	add.f32 	%f84, %f82, %f83;
	mov.b32 	%r94, %f84;
	shfl.sync.bfly.b32	%r95|%p28, %r94, 1, 31, -1;
	mov.b32 	%f85, %r95;
	add.f32 	%f86, %f84, %f85;
	div.rn.f32 	%f15, %f51, %f86;
	div.rn.f32 	%f16, %f63, %f86;
	div.rn.f32 	%f17, %f75, %f86;
	mad.lo.s64 	%rd51, %rd54, %rd24, %rd6;
	cvta.to.global.u64 	%rd52, %rd23;
	shl.b64 	%rd53, %rd51, 2;
	add.s64 	%rd12, %rd52, %rd53;
	@%p18 bra 	$L__BB381_12;
	st.global.f32 	[%rd12], %f15;
$L__BB381_12:
	setp.le.s64 	%p29, %rd26, %rd7;
	@%p29 bra 	$L__BB381_14;
	st.global.f32 	[%rd12+128], %f16;
$L__BB381_14:
	setp.le.s64 	%p30, %rd26, %rd8;
	@%p30 bra 	$L__BB381_16;
	st.global.f32 	[%rd12+256], %f17;
$L__BB381_16:
	add.s64 	%rd54, %rd54, %rd9;
	setp.lt.s64 	%p31, %rd54, %rd25;
	@%p31 bra 	$L__BB381_4;
$L__BB381_17:
	ret;

}
	// .globl	_Z15SoftmaxWarpImplI22BroadcastScaleMaskLoadIffbLm3EiE11DirectStoreIffEfLi1ELi4ELi32ELi1ELb0EL9Algorithm0EEvT_T0_ll
.visible .entry _Z15SoftmaxWarpImplI22BroadcastScaleMaskLoadIffbLm3EiE11DirectStoreIffEfLi1ELi4ELi32ELi1ELb0EL9Algorithm0EEvT_T0_ll(
	.param .align 8 .b8 _Z15SoftmaxWarpImplI22BroadcastScaleMaskLoadIffbLm3EiE11DirectStoreIffEfLi1ELi4ELi32ELi1ELb0EL9Algorithm0EEvT_T0_ll_param_0[112],
	.param .align 8 .b8 _Z15SoftmaxWarpImplI22BroadcastScaleMaskLoadIffbLm3EiE11DirectStoreIffEfLi1ELi4ELi32ELi1ELb0EL9Algorithm0EEvT_T0_ll_param_1[16],
	.param .u64 _Z15SoftmaxWarpImplI22BroadcastScaleMaskLoadIffbLm3EiE11DirectStoreIffEfLi1ELi4ELi32ELi1ELb0EL9Algorithm0EEvT_T0_ll_param_2,
	.param .u64 _Z15SoftmaxWarpImplI22BroadcastScaleMaskLoadIffbLm3EiE11DirectStoreIffEfLi1ELi4ELi32ELi1ELb0EL9Algorithm0EEvT_T0_ll_param_3
)
{
	.reg .pred 	%p<21>;
	.reg .b16 	%rs<13>;
	.reg .b32 	%r<109>;
	.reg .b32 	%f<95>;
	.reg .b64 	%rd<60>;

	ld.param.v2.f32 	{%f3, %f4}, [_Z15SoftmaxWarpImplI22BroadcastScaleMaskLoadIffbLm3EiE11DirectStoreIffEfLi1ELi4ELi32ELi1ELb0EL9Algorithm0EEvT_T0_ll_param_0+104];
	ld.param.u64 	%rd23, [_Z15SoftmaxWarpImplI22BroadcastScaleMaskLoadIffbLm3EiE11DirectStoreIffEfLi1ELi4ELi32ELi1ELb0EL9Algorithm0EEvT_T0_ll_param_0+96];
	ld.param.u32 	%r12, [_Z15SoftmaxWarpImplI22BroadcastScaleMaskLoadIffbLm3EiE11DirectStoreIffEfLi1ELi4ELi32ELi1ELb0EL9Algorithm0EEvT_T0_ll_param_0+80];
	ld.param.v2.u32 	{%r10, %r11}, [_Z15SoftmaxWarpImplI22BroadcastScaleMaskLoadIffbLm3EiE11DirectStoreIffEfLi1ELi4ELi32ELi1ELb0EL9Algorithm0EEvT_T0_ll_param_0+72];
	ld.param.v2.u32 	{%r7, %r8}, [_Z15SoftmaxWarpImplI22BroadcastScaleMaskLoadIffbLm3EiE11DirectStoreIffEfLi1ELi4ELi32ELi1ELb0EL9Algorithm0EEvT_T0_ll_param_0+48];
	ld.param.u64 	%rd19, [_Z15SoftmaxWarpImplI22BroadcastScaleMaskLoadIffbLm3EiE11DirectStoreIffEfLi1ELi4ELi32ELi1ELb0EL9Algorithm0EEvT_T0_ll_param_0+32];
	ld.param.u64 	%rd18, [_Z15SoftmaxWarpImplI22BroadcastScaleMaskLoadIffbLm3EiE11DirectStoreIffEfLi1ELi4ELi32ELi1ELb0EL9Algorithm0EEvT_T0_ll_param_0+24];
	ld.param.u64 	%rd17, [_Z15SoftmaxWarpImplI22BroadcastScaleMaskLoadIffbLm3EiE11DirectStoreIffEfLi1ELi4ELi32ELi1ELb0EL9Algorithm0EEvT_T0_ll_param_0+16];
	ld.param.u64 	%rd16, [_Z15SoftmaxWarpImplI22BroadcastScaleMaskLoadIffbLm3EiE11DirectStoreIffEfLi1ELi4ELi32ELi1ELb0EL9Algorithm0EEvT_T0_ll_param_0+8];
	ld.param.u64 	%rd15, [_Z15SoftmaxWarpImplI22BroadcastScaleMaskLoadIffbLm3EiE11DirectStoreIffEfLi1ELi4ELi32ELi1ELb0EL9Algorithm0EEvT_T0_ll_param_0];
	ld.param.u64 	%rd5, [_Z15SoftmaxWarpImplI22BroadcastScaleMaskLoadIffbLm3EiE11DirectStoreIffEfLi1ELi4ELi32ELi1ELb0EL9Algorithm0EEvT_T0_ll_param_1];
	ld.param.u64 	%rd6, [_Z15SoftmaxWarpImplI22BroadcastScaleMaskLoadIffbLm3EiE11DirectStoreIffEfLi1ELi4ELi32ELi1ELb0EL9Algorithm0EEvT_T0_ll_param_1+8];
	ld.param.u64 	%rd24, [_Z15SoftmaxWarpImplI22BroadcastScaleMaskLoadIffbLm3EiE11DirectStoreIffEfLi1ELi4ELi32ELi1ELb0EL9Algorithm0EEvT_T0_ll_param_2];
	ld.param.u64 	%rd25, [_Z15SoftmaxWarpImplI22BroadcastScaleMaskLoadIffbLm3EiE11DirectStoreIffEfLi1ELi4ELi32ELi1ELb0EL9Algorithm0EEvT_T0_ll_param_3];
	setp.lt.s64 	%p1, %rd25, 129;
	@%p1 bra 	$L__BB382_2;
	mov.u64 	%rd26, $str;
	cvta.global.u64 	%rd27, %rd26;
	mov.u64 	%rd28, $str$1;
	cvta.global.u64 	%rd29, %rd28;
	mov.u64 	%rd30, __unnamed_373;
	cvta.global.u64 	%rd31, %rd30;
	{ // callseq 372, 0
	.param .b64 param0;
	st.param.b64 	[param0], %rd27;
	.param .b64 param1;
	st.param.b64 	[param1], %rd29;
	.param .b32 param2;
	st.param.b32 	[param2], 219;
	.param .b64 param3;
	st.param.b64 	[param3], %rd31;
	.param .b64 param4;
	st.param.b64 	[param4], 1;
	call.uni 
	__assertfail, 
	(
	param0, 
	param1, 
	param2, 
	param3, 
	param4
	);
	} // callseq 372
$L__BB382_2:
	mov.u32 	%r23, %ctaid.x;
	mov.u32 	%r24, %ntid.y;
	mov.u32 	%r25, %tid.y;
	mad.lo.s32 	%r26, %r23, %r24, %r25;
	mov.u32 	%r27, %nctaid.x;
	mul.lo.s32 	%r6, %r27, %r24;
	cvt.s64.s32 	%rd59, %r26;
	setp.le.s64 	%p2, %rd24, %rd59;
	@%p2 bra 	$L__BB382_5;
	cvta.to.global.u64 	%rd8, %rd15;
	cvta.to.global.u64 	%rd9, %rd16;
	mov.u32 	%r28, %tid.x;
	cvt.u64.u32 	%rd10, %r28;
	cvta.to.global.u64 	%rd11, %rd5;
	cvt.s64.s32 	%rd12, %r6;
$L__BB382_4:
	setp.eq.s64 	%p3, %rd19, 1;
	setp.eq.s64 	%p4, %rd18, 1;
	setp.eq.s64 	%p5, %rd17, 1;
	mad.lo.s64 	%rd32, %rd23, %rd59, %rd10;
	cvt.u32.u64 	%r29, %rd32;
	div.s32 	%r30, %r29, %r7;
	mul.lo.s32 	%r31, %r30, %r7;
	sub.s32 	%r32, %r29, %r31;
	div.s32 	%r33, %r32, %r8;
	mul.lo.s32 	%r34, %r33, %r8;
	sub.s32 	%r35, %r32, %r34;
	selp.b32 	%r36, 0, %r30, %p5;
	selp.b32 	%r37, 0, %r33, %p4;
	selp.b32 	%r38, 0, %r35, %p3;
	mul.lo.s32 	%r39, %r10, %r36;
	mad.lo.s32 	%r40, %r11, %r37, %r39;
	mad.lo.s32 	%r41, %r12, %r38, %r40;
	shl.b64 	%rd33, %rd32, 32;
	shr.s64 	%rd34, %rd33, 30;
	add.s64 	%rd35, %rd8, %rd34;
	ld.global.f32 	%f5, [%rd35];
	cvt.s64.s32 	%rd36, %r41;
	add.s64 	%rd37, %rd9, %rd36;
	ld.global.u8 	%rs9, [%rd37];
	setp.eq.s16 	%p6, %rs9, 0;
	mul.f32 	%f6, %f5, %f4;
	selp.f32 	%f7, %f3, %f6, %p6;
	max.f32 	%f8, %f7, 0fFF800000;
	add.s64 	%rd38, %rd32, 32;
	cvt.u32.u64 	%r42, %rd38;
	div.s32 	%r43, %r42, %r7;
	mul.lo.s32 	%r44, %r43, %r7;
	sub.s32 	%r45, %r42, %r44;
	div.s32 	%r46, %r45, %r8;
	mul.lo.s32 	%r47, %r46, %r8;
	sub.s32 	%r48, %r45, %r47;
	selp.b32 	%r49, 0, %r43, %p5;
	selp.b32 	%r50, 0, %r46, %p4;
	selp.b32 	%r51, 0, %r48, %p3;
	mul.lo.s32 	%r52, %r10, %r49;
	mad.lo.s32 	%r53, %r11, %r50, %r52;
	mad.lo.s32 	%r54, %r12, %r51, %r53;
	shl.b64 	%rd39, %rd38, 32;
	shr.s64 	%rd40, %rd39, 30;
	add.s64 	%rd41, %rd8, %rd40;
	ld.global.f32 	%f9, [%rd41];
	cvt.s64.s32 	%rd42, %r54;
	add.s64 	%rd43, %rd9, %rd42;
	ld.global.u8 	%rs10, [%rd43];
	setp.eq.s16 	%p7, %rs10, 0;
	mul.f32 	%f10, %f9, %f4;
	selp.f32 	%f11, %f3, %f10, %p7;
	max.f32 	%f12, %f8, %f11;
	add.s64 	%rd44, %rd32, 64;
	cvt.u32.u64 	%r55, %rd44;
	div.s32 	%r56, %r55, %r7;
	mul.lo.s32 	%r57, %r56, %r7;
	sub.s32 	%r58, %r55, %r57;
	div.s32 	%r59, %r58, %r8;
	mul.lo.s32 	%r60, %r59, %r8;
	sub.s32 	%r61, %r58, %r60;
	selp.b32 	%r62, 0, %r56, %p5;
	selp.b32 	%r63, 0, %r59, %p4;
	selp.b32 	%r64, 0, %r61, %p3;
	mul.lo.s32 	%r65, %r10, %r62;
	mad.lo.s32 	%r66, %r11, %r63, %r65;
	mad.lo.s32 	%r67, %r12, %r64, %r66;
	shl.b64 	%rd45, %rd44, 32;
	shr.s64 	%rd46, %rd45, 30;
	add.s64 	%rd47, %rd8, %rd46;
	ld.global.f32 	%f13, [%rd47];
	cvt.s64.s32 	%rd48, %r67;
	add.s64 	%rd49, %rd9, %rd48;
	ld.global.u8 	%rs11, [%rd49];
	setp.eq.s16 	%p8, %rs11, 0;
	mul.f32 	%f14, %f13, %f4;
	selp.f32 	%f15, %f3, %f14, %p8;
	max.f32 	%f16, %f12, %f15;
	add.s64 	%rd50, %rd32, 96;
	cvt.u32.u64 	%r68, %rd50;
	div.s32 	%r69, %r68, %r7;
	mul.lo.s32 	%r70, %r69, %r7;
	sub.s32 	%r71, %r68, %r70;
	div.s32 	%r72, %r71, %r8;
	mul.lo.s32 	%r73, %r72, %r8;
	sub.s32 	%r74, %r71, %r73;
	selp.b32 	%r75, 0, %r69, %p5;
	selp.b32 	%r76, 0, %r72, %p4;
	selp.b32 	%r77, 0, %r74, %p3;
	mul.lo.s32 	%r78, %r10, %r75;
	mad.lo.s32 	%r79, %r11, %r76, %r78;
	mad.lo.s32 	%r80, %r12, %r77, %r79;
	shl.b64 	%rd51, %rd50, 32;
	shr.s64 	%rd52, %rd51, 30;
	add.s64 	%rd53, %rd8, %rd52;
	ld.global.f32 	%f17, [%rd53];
	cvt.s64.s32 	%rd54, %r80;
	add.s64 	%rd55, %rd9, %rd54;
	ld.global.u8 	%rs12, [%rd55];
	setp.eq.s16 	%p9, %rs12, 0;
	mul.f32 	%f18, %f17, %f4;
	selp.f32 	%f19, %f3, %f18, %p9;
	max.f32 	%f20, %f16, %f19;
	mov.b32 	%r81, %f20;
	shfl.sync.bfly.b32	%r82|%p10, %r81, 16, 31, -1;
	mov.b32 	%f21, %r82;
	max.f32 	%f22, %f20, %f21;
	mov.b32 	%r83, %f22;
	shfl.sync.bfly.b32	%r84|%p11, %r83, 8, 31, -1;
	mov.b32 	%f23, %r84;
	max.f32 	%f24, %f22, %f23;
	mov.b32 	%r85, %f24;
	shfl.sync.bfly.b32	%r86|%p12, %r85, 4, 31, -1;
	mov.b32 	%f25, %r86;
	max.f32 	%f26, %f24, %f25;
	mov.b32 	%r87, %f26;
	shfl.sync.bfly.b32	%r88|%p13, %r87, 2, 31, -1;
	mov.b32 	%f27, %r88;
	max.f32 	%f28, %f26, %f27;
	mov.b32 	%r89, %f28;
	shfl.sync.bfly.b32	%r90|%p14, %r89, 1, 31, -1;
	mov.b32 	%f29, %r90;
	max.f32 	%f30, %f28, %f29;
	sub.f32 	%f31, %f7, %f30;
	fma.rn.f32 	%f32, %f31, 0f3BBB989D, 0f3F000000;
	cvt.sat.f32.f32 	%f33, %f32;
	mov.f32 	%f34, 0f4B400001;
	mov.f32 	%f35, 0f437C0000;
	fma.rm.f32 	%f36, %f33, %f35, %f34;
	add.f32 	%f37, %f36, 0fCB40007F;
	neg.f32 	%f38, %f37;
	fma.rn.f32 	%f39, %f31, 0f3FB8AA3B, %f38;
	fma.rn.f32 	%f40, %f31, 0f32A57060, %f39;
	mov.b32 	%r91, %f36;
	shl.b32 	%r92, %r91, 23;
	mov.b32 	%f41, %r92;
	ex2.approx.ftz.f32 	%f42, %f40;
	mul.f32 	%f43, %f42, %f41;
	add.f32 	%f44, %f43, 0f00000000;
	sub.f32 	%f45, %f11, %f30;
	fma.rn.f32 	%f46, %f45, 0f3BBB989D, 0f3F000000;
	cvt.sat.f32.f32 	%f47, %f46;
	fma.rm.f32 	%f48, %f47, %f35, %f34;
	add.f32 	%f49, %f48, 0fCB40007F;
	neg.f32 	%f50, %f49;
	fma.rn.f32 	%f51, %f45, 0f3FB8AA3B, %f50;
	fma.rn.f32 	%f52, %f45, 0f32A57060, %f51;
	mov.b32 	%r93, %f48;
	shl.b32 	%r94, %r93, 23;
	mov.b32 	%f53, %r94;
	ex2.approx.ftz.f32 	%f54, %f52;
	mul.f32 	%f55, %f54, %f53;
	add.f32 	%f56, %f44, %f55;
	sub.f32 	%f57, %f15, %f30;
	fma.rn.f32 	%f58, %f57, 0f3BBB989D, 0f3F000000;
	cvt.sat.f32.f32 	%f59, %f58;
	fma.rm.f32 	%f60, %f59, %f35, %f34;
	add.f32 	%f61, %f60, 0fCB40007F;
	neg.f32 	%f62, %f61;
	fma.rn.f32 	%f63, %f57, 0f3FB8AA3B, %f62;
	fma.rn.f32 	%f64, %f57, 0f32A57060, %f63;
	mov.b32 	%r95, %f60;
	shl.b32 	%r96, %r95, 23;
	mov.b32 	%f65, %r96;
	ex2.approx.ftz.f32 	%f66, %f64;
	mul.f32 	%f67, %f66, %f65;
	add.f32 	%f68, %f56, %f67;
	sub.f32 	%f69, %f19, %f30;
	fma.rn.f32 	%f70, %f69, 0f3BBB989D, 0f3F000000;
	cvt.sat.f32.f32 	%f71, %f70;
	fma.rm.f32 	%f72, %f71, %f35, %f34;
	add.f32 	%f73, %f72, 0fCB40007F;
	neg.f32 	%f74, %f73;
	fma.rn.f32 	%f75, %f69, 0f3FB8AA3B, %f74;
	fma.rn.f32 	%f76, %f69, 0f32A57060, %f75;
	mov.b32 	%r97, %f72;
	shl.b32 	%r98, %r97, 23;
	mov.b32 	%f77, %r98;
	ex2.approx.ftz.f32 	%f78, %f76;
	mul.f32 	%f79, %f78, %f77;
	add.f32 	%f80, %f68, %f79;
	mov.b32 	%r99, %f80;
	shfl.sync.bfly.b32	%r100|%p15, %r99, 16, 31, -1;
	mov.b32 	%f81, %r100;
	add.f32 	%f82, %f80, %f81;
	mov.b32 	%r101, %f82;
	shfl.sync.bfly.b32	%r102|%p16, %r101, 8, 31, -1;
	mov.b32 	%f83, %r102;
	add.f32 	%f84, %f82, %f83;
	mov.b32 	%r103, %f84;
	shfl.sync.bfly.b32	%r104|%p17, %r103, 4, 31, -1;
	mov.b32 	%f85, %r104;
	add.f32 	%f86, %f84, %f85;
	mov.b32 	%r105, %f86;
	shfl.sync.bfly.b32	%r106|%p18, %r105, 2, 31, -1;
	mov.b32 	%f87, %r106;
	add.f32 	%f88, %f86, %f87;
	mov.b32 	%r107, %f88;
	shfl.sync.bfly.b32	%r108|%p19, %r107, 1, 31, -1;
	mov.b32 	%f89, %r108;
	add.f32 	%f90, %f88, %f89;
	div.rn.f32 	%f91, %f43, %f90;
	div.rn.f32 	%f92, %f55, %f90;
	div.rn.f32 	%f93, %f67, %f90;
	div.rn.f32 	%f94, %f79, %f90;
	mad.lo.s64 	%rd56, %rd59, %rd6, %rd10;
	shl.b64 	%rd57, %rd56, 2;
	add.s64 	%rd58, %rd11, %rd57;
	st.global.f32 	[%rd58], %f91;
	st.global.f32 	[%rd58+128], %f92;
	st.global.f32 	[%rd58+256], %f93;
	st.global.f32 	[%rd58+384], %f94;
	add.s64 	%rd59, %rd59, %rd12;
	setp.lt.s64 	%p20, %rd59, %rd24;
	@%p20 bra 	$L__BB382_4;
$L__BB382_5:
	ret;

}
	// .globl	_Z15SoftmaxWarpImplI22BroadcastScaleMaskLoadIffbLm3EiE11DirectStoreIffEfLi1ELi4ELi32ELi1ELb1EL9Algorithm0EEvT_T0_ll
.visible .entry _Z15SoftmaxWarpImplI22BroadcastScaleMaskLoadIffbLm3EiE11DirectStoreIffEfLi1ELi4ELi32ELi1ELb1EL9Algorithm0EEvT_T0_ll(
	.param .align 8 .b8 _Z15SoftmaxWarpImplI22BroadcastScaleMaskLoadIffbLm3EiE11DirectStoreIffEfLi1ELi4ELi32ELi1ELb1EL9Algorithm0EEvT_T0_ll_param_0[112],
	.param .align 8 .b8 _Z15SoftmaxWarpImplI22BroadcastScaleMaskLoadIffbLm3EiE11DirectStoreIffEfLi1ELi4ELi32ELi1ELb1EL9Algorithm0EEvT_T0_ll_param_1[16],
	.param .u64 _Z15SoftmaxWarpImplI22BroadcastScaleMaskLoadIffbLm3EiE11DirectStoreIffEfLi1ELi4ELi32ELi1ELb1EL9Algorithm0EEvT_T0_ll_param_2,
	.param .u64 _Z15SoftmaxWarpImplI22BroadcastScaleMaskLoadIffbLm3EiE11DirectStoreIffEfLi1ELi4ELi32ELi1ELb1EL9Algorithm0EEvT_T0_ll_param_3
)
{
	.reg .pred 	%p<38>;
	.reg .b16 	%rs<13>;
	.reg .b32 	%r<112>;
	.reg .b32 	%f<115>;
	.reg .b64 	%rd<64>;

	ld.param.u64 	%rd28, [_Z15SoftmaxWarpImplI22BroadcastScaleMaskLoadIffbLm3EiE11DirectStoreIffEfLi1ELi4ELi32ELi1ELb1EL9Algorithm0EEvT_T0_ll_param_1+8];
	ld.param.u64 	%rd27, [_Z15SoftmaxWarpImplI22BroadcastScaleMaskLoadIffbLm3EiE11DirectStoreIffEfLi1ELi4ELi32ELi1ELb1EL9Algorithm0EEvT_T0_ll_param_1];
	ld.param.v2.f32 	{%f23, %f24}, [_Z15SoftmaxWarpImplI22BroadcastScaleMaskLoadIffbLm3EiE11DirectStoreIffEfLi1ELi4ELi32ELi1ELb1EL9Algorithm0EEvT_T0_ll_param_0+104];
	ld.param.u64 	%rd26, [_Z15SoftmaxWarpImplI22BroadcastScaleMaskLoadIffbLm3EiE11DirectStoreIffEfLi1ELi4ELi32ELi1ELb1EL9Algorithm0EEvT_T0_ll_param_0+96];
	ld.param.u32 	%r12, [_Z15SoftmaxWarpImplI22BroadcastScaleMaskLoadIffbLm3EiE11DirectStoreIffEfLi1ELi4ELi32ELi1ELb1EL9Algorithm0EEvT_T0_ll_param_0+80];
	ld.param.v2.u32 	{%r10, %r11}, [_Z15SoftmaxWarpImplI22BroadcastScaleMaskLoadIffbLm3EiE11DirectStoreIffEfLi1ELi4ELi32ELi1ELb1EL9Algorithm0EEvT_T0_ll_param_0+72];
	ld.param.v2.u32 	{%r7, %r8}, [_Z15SoftmaxWarpImplI22BroadcastScaleMaskLoadIffbLm3EiE11DirectStoreIffEfLi1ELi4ELi32ELi1ELb1EL9Algorithm0EEvT_T0_ll_param_0+48];
	ld.param.u64 	%rd22, [_Z15SoftmaxWarpImplI22BroadcastScaleMaskLoadIffbLm3EiE11DirectStoreIffEfLi1ELi4ELi32ELi1ELb1EL9Algorithm0EEvT_T0_ll_param_0+32];
	ld.param.u64 	%rd21, [_Z15SoftmaxWarpImplI22BroadcastScaleMaskLoadIffbLm3EiE11DirectStoreIffEfLi1ELi4ELi32ELi1ELb1EL9Algorithm0EEvT_T0_ll_param_0+24];
	ld.param.u64 	%rd20, [_Z15SoftmaxWarpImplI22BroadcastScaleMaskLoadIffbLm3EiE11DirectStoreIffEfLi1ELi4ELi32ELi1ELb1EL9Algorithm0EEvT_T0_ll_param_0+16];
	ld.param.u64 	%rd19, [_Z15SoftmaxWarpImplI22BroadcastScaleMaskLoadIffbLm3EiE11DirectStoreIffEfLi1ELi4ELi32ELi1ELb1EL9Algorithm0EEvT_T0_ll_param_0+8];
	ld.param.u64 	%rd18, [_Z15SoftmaxWarpImplI22BroadcastScaleMaskLoadIffbLm3EiE11DirectStoreIffEfLi1ELi4ELi32ELi1ELb1EL9Algorithm0EEvT_T0_ll_param_0];
	ld.param.u64 	%rd29, [_Z15SoftmaxWarpImplI22BroadcastScaleMaskLoadIffbLm3EiE11DirectStoreIffEfLi1ELi4ELi32ELi1ELb1EL9Algorithm0EEvT_T0_ll_param_2];
	ld.param.u64 	%rd30, [_Z15SoftmaxWarpImplI22BroadcastScaleMaskLoadIffbLm3EiE11DirectStoreIffEfLi1ELi4ELi32ELi1ELb1EL9Algorithm0EEvT_T0_ll_param_3];
	cvta.to.global.u64 	%rd1, %rd18;
	cvta.to.global.u64 	%rd2, %rd19;
	setp.lt.s64 	%p1, %rd30, 129;
	@%p1 bra 	$L__BB383_2;
	mov.u64 	%rd31, $str;
	cvta.global.u64 	%rd32, %rd31;
	mov.u64 	%rd33, $str$1;
	cvta.global.u64 	%rd34, %rd33;
	mov.u64 	%rd35, __unnamed_374;
	cvta.global.u64 	%rd36, %rd35;
	{ // callseq 373, 0
	.param .b64 param0;
	st.param.b64 	[param0], %rd32;
	.param .b64 param1;
	st.param.b64 	[param1], %rd34;
	.param .b32 param2;
	st.param.b32 	[param2], 219;
	.param .b64 param3;
	st.param.b64 	[param3], %rd36;
	.param .b64 param4;
	st.param.b64 	[param4], 1;
	call.uni 
	__assertfail, 
	(
	param0, 
	param1, 
	param2, 
	param3, 
	param4
	);
	} // callseq 373
$L__BB383_2:
	mov.u32 	%r23, %ctaid.x;
	mov.u32 	%r24, %ntid.y;
	mov.u32 	%r25, %tid.y;
	mad.lo.s32 	%r26, %r23, %r24, %r25;
	mov.u32 	%r27, %nctaid.x;
	mul.lo.s32 	%r6, %r27, %r24;
	cvt.s64.s32 	%rd63, %r26;
	setp.le.s64 	%p2, %rd29, %rd63;
	@%p2 bra 	$L__BB383_21;
	mov.u32 	%r28, %tid.x;
	cvt.u64.u32 	%rd8, %r28;
	add.s32 	%r29, %r28, 32;
	cvt.u64.u32 	%rd9, %r29;
	add.s32 	%r30, %r28, 64;
	cvt.u64.u32 	%rd10, %r30;
	add.s32 	%r31, %r28, 96;
	cvt.u64.u32 	%rd11, %r31;
	cvta.to.global.u64 	%rd12, %rd27;
	cvt.s64.s32 	%rd13, %r6;
$L__BB383_4:
	setp.le.s64 	%p3, %rd30, %rd8;
	mul.lo.s64 	%rd15, %rd26, %rd63;
	mov.f32 	%f107, 0fFF800000;
	mov.f32 	%f110, %f107;
	@%p3 bra 	$L__BB383_6;
	setp.eq.s64 	%p4, %rd22, 1;
	setp.eq.s64 	%p5, %rd21, 1;
	setp.eq.s64 	%p6, %rd20, 1;
	add.s64 	%rd37, %rd15, %rd8;
	cvt.u32.u64 	%r32, %rd37;
	div.s32 	%r33, %r32, %r7;
	mul.lo.s32 	%r34, %r33, %r7;
	sub.s32 	%r35, %r32, %r34;
	div.s32 	%r36, %r35, %r8;
	mul.lo.s32 	%r37, %r36, %r8;
	sub.s32 	%r38, %r35, %r37;
	selp.b32 	%r39, 0, %r33, %p6;
	selp.b32 	%r40, 0, %r36, %p5;
	selp.b32 	%r41, 0, %r38, %p4;
	mul.lo.s32 	%r42, %r10, %r39;
	mad.lo.s32 	%r43, %r11, %r40, %r42;
	mad.lo.s32 	%r44, %r12, %r41, %r43;
	shl.b64 	%rd38, %rd37, 32;
	shr.s64 	%rd39, %rd38, 30;
	add.s64 	%rd40, %rd1, %rd39;
	ld.global.f32 	%f26, [%rd40];
	cvt.s64.s32 	%rd41, %r44;
	add.s64 	%rd42, %rd2, %rd41;
	ld.global.u8 	%rs9, [%rd42];
	setp.eq.s16 	%p7, %rs9, 0;
	mul.f32 	%f27, %f26, %f24;
	selp.f32 	%f107, %f23, %f27, %p7;
	max.f32 	%f110, %f107, 0fFF800000;
$L__BB383_6:
	setp.le.s64 	%p8, %rd30, %rd9;
	mov.f32 	%f109, 0fFF800000;
	@%p8 bra 	$L__BB383_8;
	setp.eq.s64 	%p9, %rd22, 1;
	setp.eq.s64 	%p10, %rd21, 1;
	setp.eq.s64 	%p11, %rd20, 1;
	add.s64 	%rd43, %rd15, %rd9;
	cvt.u32.u64 	%r45, %rd43;
	div.s32 	%r46, %r45, %r7;
	mul.lo.s32 	%r47, %r46, %r7;
	sub.s32 	%r48, %r45, %r47;
	div.s32 	%r49, %r48, %r8;
	mul.lo.s32 	%r50, %r49, %r8;
	sub.s32 	%r51, %r48, %r50;
	selp.b32 	%r52, 0, %r46, %p11;
	selp.b32 	%r53, 0, %r49, %p10;
	selp.b32 	%r54, 0, %r51, %p9;
	mul.lo.s32 	%r55, %r10, %r52;
	mad.lo.s32 	%r56, %r11, %r53, %r55;
	mad.lo.s32 	%r57, %r12, %r54, %r56;
	shl.b64 	%rd44, %rd43, 32;
	shr.s64 	%rd45, %rd44, 30;
	add.s64 	%rd46, %rd1, %rd45;
	ld.global.f32 	%f29, [%rd46];
	cvt.s64.s32 	%rd47, %r57;
	add.s64 	%rd48, %rd2, %rd47;
	ld.global.u8 	%rs10, [%rd48];
	setp.eq.s16 	%p12, %rs10, 0;
	mul.f32 	%f30, %f29, %f24;
	selp.f32 	%f109, %f23, %f30, %p12;
	max.f32 	%f110, %f110, %f109;
$L__BB383_8:
	setp.le.s64 	%p13, %rd30, %rd10;
	mov.f32 	%f111, 0fFF800000;
	@%p13 bra 	$L__BB383_10;
	setp.eq.s64 	%p14, %rd22, 1;
	setp.eq.s64 	%p15, %rd21, 1;
	setp.eq.s64 	%p16, %rd20, 1;
	add.s64 	%rd49, %rd15, %rd10;
	cvt.u32.u64 	%r58, %rd49;
	div.s32 	%r59, %r58, %r7;
	mul.lo.s32 	%r60, %r59, %r7;
	sub.s32 	%r61, %r58, %r60;
	div.s32 	%r62, %r61, %r8;
	mul.lo.s32 	%r63, %r62, %r8;
	sub.s32 	%r64, %r61, %r63;
	selp.b32 	%r65, 0, %r59, %p16;
	selp.b32 	%r66, 0, %r62, %p15;
	selp.b32 	%r67, 0, %r64, %p14;
	mul.lo.s32 	%r68, %r10, %r65;
	mad.lo.s32 	%r69, %r11, %r66, %r68;
	mad.lo.s32 	%r70, %r12, %r67, %r69;
	shl.b64 	%rd50, %rd49, 32;
	shr.s64 	%rd51, %rd50, 30;
	add.s64 	%rd52, %rd1, %rd51;
	ld.global.f32 	%f32, [%rd52];
	cvt.s64.s32 	%rd53, %r70;
	add.s64 	%rd54, %rd2, %rd53;
	ld.global.u8 	%rs11, [%rd54];
	setp.eq.s16 	%p17, %rs11, 0;
	mul.f32 	%f33, %f32, %f24;
	selp.f32 	%f111, %f23, %f33, %p17;
	max.f32 	%f110, %f110, %f111;
$L__BB383_10:
	setp.le.s64 	%p18, %rd30, %rd11;
	mov.f32 	%f113, 0fFF800000;
	@%p18 bra 	$L__BB383_12;
	setp.eq.s64 	%p19, %rd22, 1;
	setp.eq.s64 	%p20, %rd21, 1;
	setp.eq.s64 	%p21, %rd20, 1;
	add.s64 	%rd55, %rd15, %rd11;
	cvt.u32.u64 	%r71, %rd55;
	div.s32 	%r72, %r71, %r7;
	mul.lo.s32 	%r73, %r72, %r7;
	sub.s32 	%r74, %r71, %r73;
	div.s32 	%r75, %r74, %r8;
	mul.lo.s32 	%r76, %r75, %r8;
	sub.s32 	%r77, %r74, %r76;
	selp.b32 	%r78, 0, %r72, %p21;
	selp.b32 	%r79, 0, %r75, %p20;
	selp.b32 	%r80, 0, %r77, %p19;
	mul.lo.s32 	%r81, %r10, %r78;
	mad.lo.s32 	%r82, %r11, %r79, %r81;
	mad.lo.s32 	%r83, %r12, %r80, %r82;
	shl.b64 	%rd56, %rd55, 32;
	shr.s64 	%rd57, %rd56, 30;
	add.s64 	%rd58, %rd1, %rd57;
	ld.global.f32 	%f35, [%rd58];
	cvt.s64.s32 	%rd59, %r83;
	add.s64 	%rd60, %rd2, %rd59;
	ld.global.u8 	%rs12, [%rd60];
	setp.eq.s16 	%p22, %rs12, 0;
	mul.f32 	%f36, %f35, %f24;
	selp.f32 	%f113, %f23, %f36, %p22;
	max.f32 	%f110, %f110, %f113;
$L__BB383_12:
	setp.le.s64 	%p23, %rd30, %rd8;
	mov.b32 	%r84, %f110;
	shfl.sync.bfly.b32	%r85|%p24, %r84, 16, 31, -1;
	mov.b32 	%f37, %r85;
	max.f32 	%f38, %f110, %f37;
	mov.b32 	%r86, %f38;
	shfl.sync.bfly.b32	%r87|%p25, %r86, 8, 31, -1;
	mov.b32 	%f39, %r87;
	max.f32 	%f40, %f38, %f39;
	mov.b32 	%r88, %f40;
	shfl.sync.bfly.b32	%r89|%p26, %r88, 4, 31, -1;
	mov.b32 	%f41, %r89;
	max.f32 	%f42, %f40, %f41;
	mov.b32 	%r90, %f42;
	shfl.sync.bfly.b32	%r91|%p27, %r90, 2, 31, -1;
	mov.b32 	%f43, %r91;
	max.f32 	%f44, %f42, %f43;
	mov.b32 	%r92, %f44;
	shfl.sync.bfly.b32	%r93|%p28, %r92, 1, 31, -1;
	mov.b32 	%f45, %r93;
	max.f32 	%f46, %f44, %f45;
	sub.f32 	%f47, %f107, %f46;
	fma.rn.f32 	%f48, %f47, 0f3BBB989D, 0f3F000000;
	cvt.sat.f32.f32 	%f49, %f48;
	mov.f32 	%f50, 0f4B400001;
	mov.f32 	%f51, 0f437C0000;
	fma.rm.f32 	%f52, %f49, %f51, %f50;
	add.f32 	%f53, %f52, 0fCB40007F;
	neg.f32 	%f54, %f53;
	fma.rn.f32 	%f55, %f47, 0f3FB8AA3B, %f54;
	fma.rn.f32 	%f56, %f47, 0f32A57060, %f55;
	mov.b32 	%r94, %f52;
	shl.b32 	%r95, %r94, 23;
	mov.b32 	%f57, %r95;
	ex2.approx.ftz.f32 	%f58, %f56;
	mul.f32 	%f59, %f58, %f57;
	add.f32 	%f60, %f59, 0f00000000;
	sub.f32 	%f61, %f109, %f46;
	fma.rn.f32 	%f62, %f61, 0f3BBB989D, 0f3F000000;
	cvt.sat.f32.f32 	%f63, %f62;
	fma.rm.f32 	%f64, %f63, %f51, %f50;
	add.f32 	%f65, %f64, 0fCB40007F;
	neg.f32 	%f66, %f65;
	fma.rn.f32 	%f67, %f61, 0f3FB8AA3B, %f66;
	fma.rn.f32 	%f68, %f61, 0f32A57060, %f67;
	mov.b32 	%r96, %f64;
	shl.b32 	%r97, %r96, 23;
	mov.b32 	%f69, %r97;
	ex2.approx.ftz.f32 	%f70, %f68;
	mul.f32 	%f71, %f70, %f69;
	add.f32 	%f72, %f60, %f71;
	sub.f32 	%f73, %f111, %f46;
	fma.rn.f32 	%f74, %f73, 0f3BBB989D, 0f3F000000;
	cvt.sat.f32.f32 	%f75, %f74;
	fma.rm.f32 	%f76, %f75, %f51, %f50;
	add.f32 	%f77, %f76, 0fCB40007F;
	neg.f32 	%f78, %f77;
	fma.rn.f32 	%f79, %f73, 0f3FB8AA3B, %f78;
	fma.rn.f32 	%f80, %f73, 0f32A57060, %f79;
	mov.b32 	%r98, %f76;
	shl.b32 	%r99, %r98, 23;
	mov.b32 	%f81, %r99;
	ex2.approx.ftz.f32 	%f82, %f80;
	mul.f32 	%f83, %f82, %f81;
	add.f32 	%f84, %f72, %f83;
	sub.f32 	%f85, %f113, %f46;
	fma.rn.f32 	%f86, %f85, 0f3BBB989D, 0f3F000000;
	cvt.sat.f32.f32 	%f87, %f86;
	fma.rm.f32 	%f88, %f87, %f51, %f50;
	add.f32 	%f89, %f88, 0fCB40007F;
	neg.f32 	%f90, %f89;
	fma.rn.f32 	%f91, %f85, 0f3FB8AA3B, %f90;
	fma.rn.f32 	%f92, %f85, 0f32A57060, %f91;
	mov.b32 	%r100, %f88;
	shl.b32 	%r101, %r100, 23;
	mov.b32 	%f93, %r101;
	ex2.approx.ftz.f32 	%f94, %f92;
	mul.f32 	%f95, %f94, %f93;
	add.f32 	%f96, %f84, %f95;
	mov.b32 	%r102, %f96;
	shfl.sync.bfly.b32	%r103|%p29, %r102, 16, 31, -1;
	mov.b32 	%f97, %r103;
	add.f32 	%f98, %f96, %f97;
	mov.b32 	%r104, %f98;
	shfl.sync.bfly.b32	%r105|%p30, %r104, 8, 31, -1;
	mov.b32 	%f99, %r105;
	add.f32 	%f100, %f98, %f99;
	mov.b32 	%r106, %f100;
	shfl.sync.bfly.b32	%r107|%p31, %r106, 4, 31, -1;
	mov.b32 	%f101, %r107;
	add.f32 	%f102, %f100, %f101;
	mov.b32 	%r108, %f102;
	shfl.sync.bfly.b32	%r109|%p32, %r108, 2, 31, -1;
	mov.b32 	%f103, %r109;
	add.f32 	%f104, %f102, %f103;
	mov.b32 	%r110, %f104;
	shfl.sync.bfly.b32	%r111|%p33, %r110, 1, 31, -1;
	mov.b32 	%f105, %r111;
	add.f32 	%f106, %f104, %f105;
	div.rn.f32 	%f19, %f59, %f106;
	div.rn.f32 	%f20, %f71, %f106;
	div.rn.f32 	%f21, %f83, %f106;
	div.rn.f32 	%f22, %f95, %f106;
	mad.lo.s64 	%rd61, %rd63, %rd28, %rd8;
	shl.b64 	%rd62, %rd61, 2;
	add.s64 	%rd16, %rd12, %rd62;
	@%p23 bra 	$L__BB383_14;
	st.global.f32 	[%rd16], %f19;
$L__BB383_14:
	setp.le.s64 	%p34, %rd30, %rd9;
	@%p34 bra 	$L__BB383_16;
	st.global.f32 	[%rd16+128], %f20;
$L__BB383_16:
	setp.le.s64 	%p35, %rd30, %rd10;
	@%p35 bra 	$L__BB383_18;
	st.global.f32 	[%rd16+256], %f21;
$L__BB383_18:
	setp.le.s64 	%p36, %rd30, %rd11;
	@%p36 bra 	$L__BB383_20;
	st.global.f32 	[%rd16+384], %f22;
$L__BB383_20:
	add.s64 	%rd63, %rd63, %rd13;
	setp.lt.s64 	%p37, %rd63, %rd29;
	@%p37 bra 	$L__BB383_4;
$L__BB383_21:
	ret;

}
	// .globl	_Z15SoftmaxWarpImplI22BroadcastScaleMaskLoadIffbLm3EiE11DirectStoreIffEfLi1ELi5ELi32ELi1ELb0EL9Algorithm0EEvT_T0_ll
.visible .entry _Z15SoftmaxWarpImplI22BroadcastScaleMaskLoadIffbLm3EiE11DirectStoreIffEfLi1ELi5ELi32ELi1ELb0EL9Algorithm0EEvT_T0_ll(
	.param .align 8 .b8 _Z15SoftmaxWarpImplI22BroadcastScaleMaskLoadIffbLm3EiE11DirectStoreIffEfLi1ELi5ELi32ELi1ELb0EL9Algorithm0EEvT_T0_ll_param_0[112],
	.param .align 8 .b8 _Z15SoftmaxWarpImplI22BroadcastScaleMaskLoadIffbLm3EiE11DirectStoreIffEfLi1ELi5ELi32ELi1ELb0EL9Algorithm0EEvT_T0_ll_param_1[16],
	.param .u64 _Z15SoftmaxWarpImplI22BroadcastScaleMaskLoadIffbLm3EiE11DirectStoreIffEfLi1ELi5ELi32ELi1ELb0EL9Algorithm0EEvT_T0_ll_param_2,
	.param .u64 _Z15SoftmaxWarpImplI22BroadcastScaleMaskLoadIffbLm3EiE11DirectStoreIffEfLi1ELi5ELi32ELi1ELb0EL9Algorithm0EEvT_T0_ll_param_3
)
{
	.reg .pred 	%p<22>;
	.reg .b16 	%rs<14>;
	.reg .b32 	%r<124>;
	.reg .b32 	%f<112>;
	.reg .b64 	%rd<66>;

	ld.param.v2.f32 	{%f3, %f4}, [_Z15SoftmaxWarpImplI22BroadcastScaleMaskLoadIffbLm3EiE11DirectStoreIffEfLi1ELi5ELi32ELi1ELb0EL9Algorithm0EEvT_T0_ll_param_0+104];
	ld.param.u64 	%rd23, [_Z15SoftmaxWarpImplI22BroadcastScaleMaskLoadIffbLm3EiE11DirectStoreIffEfLi1ELi5ELi32ELi1ELb0EL9Algorithm0EEvT_T0_ll_param_0+96];
	ld.param.u32 	%r12, [_Z15SoftmaxWarpImplI22BroadcastScaleMaskLoadIffbLm3EiE11DirectStoreIffEfLi1ELi5ELi32ELi1ELb0EL9Algorithm0EEvT_T0_ll_param_0+80];
	ld.param.v2.u32 	{%r10, %r11}, [_Z15SoftmaxWarpImplI22BroadcastScaleMaskLoadIffbLm3EiE11DirectStoreIffEfLi1ELi5ELi32ELi1ELb0EL9Algorithm0EEvT_T0_ll_param_0+72];
	ld.param.v2.u32 	{%r7, %r8}, [_Z15SoftmaxWarpImplI22BroadcastScaleMaskLoadIffbLm3EiE11DirectStoreIffEfLi1ELi5ELi32ELi1ELb0EL9Algorithm0EEvT_T0_ll_param_0+48];
	ld.param.u64 	%rd19, [_Z15SoftmaxWarpImplI22BroadcastScaleMaskLoadIffbLm3EiE11DirectStoreIffEfLi1ELi5ELi32ELi1ELb0EL9Algorithm0EEvT_T0_ll_param_0+32];
	ld.param.u64 	%rd18, [_Z15SoftmaxWarpImplI22BroadcastScaleMaskLoadIffbLm3EiE11DirectStoreIffEfLi1ELi5ELi32ELi1ELb0EL9Algorithm0EEvT_T0_ll_param_0+24];
	ld.param.u64 	%rd17, [_Z15SoftmaxWarpImplI22BroadcastScaleMaskLoadIffbLm3EiE11DirectStoreIffEfLi1ELi5ELi32ELi1ELb0EL9Algorithm0EEvT_T0_ll_param_0+16];
	ld.param.u64 	%rd16, [_Z15SoftmaxWarpImplI22BroadcastScaleMaskLoadIffbLm3EiE11DirectStoreIffEfLi1ELi5ELi32ELi1ELb0EL9Algorithm0EEvT_T0_ll_param_0+8];
	ld.param.u64 	%rd15, [_Z15SoftmaxWarpImplI22BroadcastScaleMaskLoadIffbLm3EiE11DirectStoreIffEfLi1ELi5ELi32ELi1ELb0EL9Algorithm0EEvT_T0_ll_param_0];
	ld.param.u64 	%rd5, [_Z15SoftmaxWarpImplI22BroadcastScaleMaskLoadIffbLm3EiE11DirectStoreIffEfLi1ELi5ELi32ELi1ELb0EL9Algorithm0EEvT_T0_ll_param_1];
	ld.param.u64 	%rd6, [_Z15SoftmaxWarpImplI22BroadcastScaleMaskLoadIffbLm3EiE11DirectStoreIffEfLi1ELi5ELi32ELi1ELb0EL9Algorithm0EEvT_T0_ll_param_1+8];
	ld.param.u64 	%rd24, [_Z15SoftmaxWarpImplI22BroadcastScaleMaskLoadIffbLm3EiE11DirectStoreIffEfLi1ELi5ELi32ELi1ELb0EL9Algorithm0EEvT_T0_ll_param_2];
	ld.param.u64 	%rd25, [_Z15SoftmaxWarpImplI22BroadcastScaleMaskLoadIffbLm3EiE11DirectStoreIffEfLi1ELi5ELi32ELi1ELb0EL9Algorithm0EEvT_T0_ll_param_3];
	setp.lt.s64 	%p1, %rd25, 161;
	@%p1 bra 	$L__BB384_2;
	mov.u64 	%rd26, $str;
	cvta.global.u64 	%rd27, %rd26;
	mov.u64 	%rd28, $str$1;
	cvta.global.u64 	%rd29, %rd28;
	mov.u64 	%rd30, __unnamed_375;
	cvta.global.u64 	%rd31, %rd30;
	{ // callseq 374, 0
	.param .b64 param0;
	st.param.b64 	[param0], %rd27;
	.param .b64 param1;
	st.param.b64 	[param1], %rd29;
	.param .b32 param2;
	st.param.b32 	[param2], 219;
	.param .b64 param3;
	st.param.b64 	[param3], %rd31;
	.param .b64 param4;
	st.param.b64 	[param4], 1;
	call.uni 
	__assertfail, 
	(
	param0, 
	param1, 
	param2, 
	param3, 
	param4
	);
	} // callseq 374
$L__BB384_2:
	mov.u32 	%r23, %ctaid.x;
	mov.u32 	%r24, %ntid.y;
	mov.u32 	%r25, %tid.y;
	mad.lo.s32 	%r26, %r23, %r24, %r25;
	mov.u32 	%r27, %nctaid.x;
	mul.lo.s32 	%r6, %r27, %r24;
	cvt.s64.s32 	%rd65, %r26;
	setp.le.s64 	%p2, %rd24, %rd65;
	@%p2 bra 	$L__BB384_5;
	cvta.to.global.u64 	%rd8, %rd15;
	cvta.to.global.u64 	%rd9, %rd16;
	mov.u32 	%r28, %tid.x;
	cvt.u64.u32 	%rd10, %r28;
	cvta.to.global.u64 	%rd11, %rd5;
	cvt.s64.s32 	%rd12, %r6;
$L__BB384_4:
	setp.eq.s64 	%p3, %rd19, 1;
	setp.eq.s64 	%p4, %rd18, 1;
	setp.eq.s64 	%p5, %rd17, 1;
	mad.lo.s64 	%rd32, %rd23, %rd65, %rd10;
	cvt.u32.u64 	%r29, %rd32;
	div.s32 	%r30, %r29, %r7;
	mul.lo.s32 	%r31, %r30, %r7;
	sub.s32 	%r32, %r29, %r31;
	div.s32 	%r33, %r32, %r8;
	mul.lo.s32 	%r34, %r33, %r8;
	sub.s32 	%r35, %r32, %r34;
	selp.b32 	%r36, 0, %r30, %p5;
	selp.b32 	%r37, 0, %r33, %p4;
	selp.b32 	%r38, 0, %r35, %p3;
	mul.lo.s32 	%r39, %r10, %r36;
	mad.lo.s32 	%r40, %r11, %r37, %r39;
	mad.lo.s32 	%r41, %r12, %r38, %r40;
	shl.b64 	%rd33, %rd32, 32;
	shr.s64 	%rd34, %rd33, 30;
	add.s64 	%rd35, %rd8, %rd34;
	ld.global.f32 	%f5, [%rd35];
	cvt.s64.s32 	%rd36, %r41;
	add.s64 	%rd37, %rd9, %rd36;
	ld.global.u8 	%rs9, [%rd37];
	setp.eq.s16 	%p6, %rs9, 0;
	mul.f32 	%f6, %f5, %f4;
	selp.f32 	%f7, %f3, %f6, %p6;
	max.f32 	%f8, %f7, 0fFF800000;
	add.s64 	%rd38, %rd32, 32;
	cvt.u32.u64 	%r42, %rd38;
	div.s32 	%r43, %r42, %r7;
	mul.lo.s32 	%r44, %r43, %r7;
	sub.s32 	%r45, %r42, %r44;
	div.s32 	%r46, %r45, %r8;
	mul.lo.s32 	%r47, %r46, %r8;
	sub.s32 	%r48, %r45, %r47;
	selp.b32 	%r49, 0, %r43, %p5;
	selp.b32 	%r50, 0, %r46, %p4;
	selp.b32 	%r51, 0, %r48, %p3;
	mul.lo.s32 	%r52, %r10, %r49;
	mad.lo.s32 	%r53, %r11, %r50, %r52;
	mad.lo.s32 	%r54, %r12, %r51, %r53;
	shl.b64 	%rd39, %rd38, 32;
	shr.s64 	%rd40, %rd39, 30;
	add.s64 	%rd41, %rd8, %rd40;
	ld.global.f32 	%f9, [%rd41];
	cvt.s64.s32 	%rd42, %r54;
	add.s64 	%rd43, %rd9, %rd42;
	ld.global.u8 	%rs10, [%rd43];
	setp.eq.s16 	%p7, %rs10, 0;
	mul.f32 	%f10, %f9, %f4;
	selp.f32 	%f11, %f3, %f10, %p7;
	max.f32 	%f12, %f8, %f11;
	add.s64 	%rd44, %rd32, 64;
	cvt.u32.u64 	%r55, %rd44;
	div.s32 	%r56, %r55, %r7;
	mul.lo.s32 	%r57, %r56, %r7;
	sub.s32 	%r58, %r55, %r57;
	div.s32 	%r59, %r58, %r8;
	mul.lo.s32 	%r60, %r59, %r8;
	sub.s32 	%r61, %r58, %r60;
	selp.b32 	%r62, 0, %r56, %p5;
	selp.b32 	%r63, 0, %r59, %p4;
	selp.b32 	%r64, 0, %r61, %p3;
	mul.lo.s32 	%r65, %r10, %r62;
	mad.lo.s32 	%r66, %r11, %r63, %r65;
	mad.lo.s32 	%r67, %r12, %r64, %r66;
	shl.b64 	%rd45, %rd44, 32;
	shr.s64 	%rd46, %rd45, 30;
	add.s64 	%rd47, %rd8, %rd46;
	ld.global.f32 	%f13, [%rd47];
	cvt.s64.s32 	%rd48, %r67;
	add.s64 	%rd49, %rd9, %rd48;
	ld.global.u8 	%rs11, [%rd49];
	setp.eq.s16 	%p8, %rs11, 0;
	mul.f32 	%f14, %f13, %f4;
	selp.f32 	%f15, %f3, %f14, %p8;
	max.f32 	%f16, %f12, %f15;
	add.s64 	%rd50, %rd32, 96;
	cvt.u32.u64 	%r68, %rd50;
	div.s32 	%r69, %r68, %r7;
	mul.lo.s32 	%r70, %r69, %r7;
	sub.s32 	%r71, %r68, %r70;
	div.s32 	%r72, %r71, %r8;
	mul.lo.s32 	%r73, %r72, %r8;
	sub.s32 	%r74, %r71, %r73;
	selp.b32 	%r75, 0, %r69, %p5;
	selp.b32 	%r76, 0, %r72, %p4;
	selp.b32 	%r77, 0, %r74, %p3;
	mul.lo.s32 	%r78, %r10, %r75;
	mad.lo.s32 	%r79, %r11, %r76, %r78;
	mad.lo.s32 	%r80, %r12, %r77, %r79;
	shl.b64 	%rd51, %rd50, 32;
	shr.s64 	%rd52, %rd51, 30;
	add.s64 	%rd53, %rd8, %rd52;
	ld.global.f32 	%f17, [%rd53];
	cvt.s64.s32 	%rd54, %r80;
	add.s64 	%rd55, %rd9, %rd54;
	ld.global.u8 	%rs12, [%rd55];
	setp.eq.s16 	%p9, %rs12, 0;
	mul.f32 	%f18, %f17, %f4;
	selp.f32 	%f19, %f3, %f18, %p9;
	max.f32 	%f20, %f16, %f19;
	add.s64 	%rd56, %rd32, 128;
	cvt.u32.u64 	%r81, %rd56;
	div.s32 	%r82, %r81, %r7;
	mul.lo.s32 	%r83, %r82, %r7;
	sub.s32 	%r84, %r81, %r83;
	div.s32 	%r85, %r84, %r8;
	mul.lo.s32 	%r86, %r85, %r8;
	sub.s32 	%r87, %r84, %r86;
	selp.b32 	%r88, 0, %r82, %p5;
	selp.b32 	%r89, 0, %r85, %p4;
	selp.b32 	%r90, 0, %r87, %p3;
	mul.lo.s32 	%r91, %r10, %r88;
	mad.lo.s32 	%r92, %r11, %r89, %r91;
	mad.lo.s32 	%r93, %r12, %r90, %r92;
	shl.b64 	%rd57, %rd56, 32;
	shr.s64 	%rd58, %rd57, 30;
	add.s64 	%rd59, %rd8, %rd58;
	ld.global.f32 	%f21, [%rd59];
	cvt.s64.s32 	%rd60, %r93;
	add.s64 	%rd61, %rd9, %rd60;
	ld.global.u8 	%rs13, [%rd61];
	setp.eq.s16 	%p10, %rs13, 0;
	mul.f32 	%f22, %f21, %f4;
	selp.f32 	%f23, %f3, %f22, %p10;
	max.f32 	%f24, %f20, %f23;
	mov.b32 	%r94, %f24;
	shfl.sync.bfly.b32	%r95|%p11, %r94, 16, 31, -1;
	mov.b32 	%f25, %r95;
	max.f32 	%f26, %f24, %f25;
	mov.b32 	%r96, %f26;
	shfl.sync.bfly.b32	%r97|%p12, %r96, 8, 31, -1;
	mov.b32 	%f27, %r97;
	max.f32 	%f28, %f26, %f27;
	mov.b32 	%r98, %f28;
	shfl.sync.bfly.b32	%r99|%p13, %r98, 4, 31, -1;
	mov.b32 	%f29, %r99;
	max.f32 	%f30, %f28, %f29;
	mov.b32 	%r100, %f30;
	shfl.sync.bfly.b32	%r101|%p14, %r100, 2, 31, -1;
	mov.b32 	%f31, %r101;
	max.f32 	%f32, %f30, %f31;
	mov.b32 	%r102, %f32;
	shfl.sync.bfly.b32	%r103|%p15, %r102, 1, 31, -1;
	mov.b32 	%f33, %r103;
	max.f32 	%f34, %f32, %f33;
	sub.f32 	%f35, %f7, %f34;
	fma.rn.f32 	%f36, %f35, 0f3BBB989D, 0f3F000000;
	cvt.sat.f32.f32 	%f37, %f36;
	mov.f32 	%f38, 0f4B400001;
	mov.f32 	%f39, 0f437C0000;
	fma.rm.f32 	%f40, %f37, %f39, %f38;
	add.f32 	%f41, %f40, 0fCB40007F;
	neg.f32 	%f42, %f41;
	fma.rn.f32 	%f43, %f35, 0f3FB8AA3B, %f42;
	fma.rn.f32 	%f44, %f35, 0f32A57060, %f43;
	mov.b32 	%r104, %f40;
	shl.b32 	%r105, %r104, 23;
	mov.b32 	%f45, %r105;
	ex2.approx.ftz.f32 	%f46, %f44;
	mul.f32 	%f47, %f46, %f45;
	add.f32 	%f48, %f47, 0f00000000;
	sub.f32 	%f49, %f11, %f34;
	fma.rn.f32 	%f50, %f49, 0f3BBB989D, 0f3F000000;
	cvt.sat.f32.f32 	%f51, %f50;
	fma.rm.f32 	%f52, %f51, %f39, %f38;
	add.f32 	%f53, %f52, 0fCB40007F;
	neg.f32 	%f54, %f53;
	fma.rn.f32 	%f55, %f49, 0f3FB8AA3B, %f54;
	fma.rn.f32 	%f56, %f49, 0f32A57060, %f55;
	mov.b32 	%r106, %f52;
	shl.b32 	%r107, %r106, 23;
	mov.b32 	%f57, %r107;
	ex2.approx.ftz.f32 	%f58, %f56;
	mul.f32 	%f59, %f58, %f57;
	add.f32 	%f60, %f48, %f59;
	sub.f32 	%f61, %f15, %f34;
	fma.rn.f32 	%f62, %f61, 0f3BBB989D, 0f3F000000;
	cvt.sat.f32.f32 	%f63, %f62;
	fma.rm.f32 	%f64, %f63, %f39, %f38;
	add.f32 	%f65, %f64, 0fCB40007F;
	neg.f32 	%f66, %f65;
	fma.rn.f32 	%f67, %f61, 0f3FB8AA3B, %f66;
	fma.rn.f32 	%f68, %f61, 0f32A57060, %f67;
	mov.b32 	%r108, %f64;
	shl.b32 	%r109, %r108, 23;
	mov.b32 	%f69, %r109;
	ex2.approx.ftz.f32 	%f70, %f68;
	mul.f32 	%f71, %f70, %f69;
	add.f32 	%f72, %f60, %f71;
	sub.f32 	%f73, %f19, %f34;
	fma.rn.f32 	%f74, %f73, 0f3BBB989D, 0f3F000000;
	cvt.sat.f32.f32 	%f75, %f74;
	fma.rm.f32 	%f76, %f75, %f39, %f38;
	add.f32 	%f77, %f76, 0fCB40007F;
	neg.f32 	%f78, %f77;
	fma.rn.f32 	%f79, %f73, 0f3FB8AA3B, %f78;
	fma.rn.f32 	%f80, %f73, 0f32A57060, %f79;
	mov.b32 	%r110, %f76;
	shl.b32 	%r111, %r110, 23;
	mov.b32 	%f81, %r111;
	ex2.approx.ftz.f32 	%f82, %f80;
	mul.f32 	%f83, %f82, %f81;
	add.f32 	%f84, %f72, %f83;
	sub.f32 	%f85, %f23, %f34;
	fma.rn.f32 	%f86, %f85, 0f3BBB989D, 0f3F000000;
	cvt.sat.f32.f32 	%f87, %f86;
	fma.rm.f32 	%f88, %f87, %f39, %f38;
	add.f32 	%f89, %f88, 0fCB40007F;
	neg.f32 	%f90, %f89;
	fma.rn.f32 	%f91, %f85, 0f3FB8AA3B, %f90;
	fma.rn.f32 	%f92, %f85, 0f32A57060, %f91;
	mov.b32 	%r112, %f88;
	shl.b32 	%r113, %r112, 23;
	mov.b32 	%f93, %r113;
	ex2.approx.ftz.f32 	%f94, %f92;
	mul.f32 	%f95, %f94, %f93;
	add.f32 	%f96, %f84, %f95;
	mov.b32 	%r114, %f96;
	shfl.sync.bfly.b32	%r115|%p16, %r114, 16, 31, -1;
	mov.b32 	%f97, %r115;
	add.f32 	%f98, %f96, %f97;
	mov.b32 	%r116, %f98;
	shfl.sync.bfly.b32	%r117|%p17, %r116, 8, 31, -1;
	mov.b32 	%f99, %r117;
	add.f32 	%f100, %f98, %f99;
	mov.b32 	%r118, %f100;
	shfl.sync.bfly.b32	%r119|%p18, %r118, 4, 31, -1;
	mov.b32 	%f101, %r119;
	add.f32 	%f102, %f100, %f101;
	mov.b32 	%r120, %f102;
	shfl.sync.bfly.b32	%r121|%p19, %r120, 2, 31, -1;
	mov.b32 	%f103, %r121;
	add.f32 	%f104, %f102, %f103;
	mov.b32 	%r122, %f104;
	shfl.sync.bfly.b32	%r123|%p20, %r122, 1, 31, -1;
	mov.b32 	%f105, %r123;
	add.f32 	%f106, %f104, %f105;
	div.rn.f32 	%f107, %f47, %f106;
	div.rn.f32 	%f108, %f59, %f106;
	div.rn.f32 	%f109, %f71, %f106;
	div.rn.f32 	%f110, %f83, %f106;
	div.rn.f32 	%f111, %f95, %f106;
	mad.lo.s64 	%rd62, %rd65, %rd6, %rd10;
	shl.b64 	%rd63, %rd62, 2;
	add.s64 	%rd64, %rd11, %rd63;
	st.global.f32 	[%rd64], %f107;
	st.global.f32 	[%rd64+128], %f108;
	st.global.f32 	[%rd64+256], %f109;
	st.global.f32 	[%rd64+384], %f110;
	st.global.f32 	[%rd64+512], %f111;
	add.s64 	%rd65, %rd65, %rd12;
	setp.lt.s64 	%p21, %rd65, %rd24;
	@%p21 bra 	$L__BB384_4;
$L__BB384_5:
	ret;

}
	// .globl	_Z15SoftmaxWarpImplI22BroadcastScaleMaskLoadIffbLm3EiE11DirectStoreIffEfLi1ELi5ELi32ELi1ELb1EL9Algorithm0EEvT_T0_ll
.visible .entry _Z15SoftmaxWarpImplI22BroadcastScaleMaskLoadIffbLm3EiE11DirectStoreIffEfLi1ELi5ELi32ELi1ELb1EL9Algorithm0EEvT_T0_ll(
	.param .align 8 .b8 _Z15SoftmaxWarpImplI22BroadcastScaleMaskLoadIffbLm3EiE11DirectStoreIffEfLi1ELi5ELi32ELi1ELb1EL9Algorithm0EEvT_T0_ll_param_0[112],
	.param .align 8 .b8 _Z15SoftmaxWarpImplI22BroadcastScaleMaskLoadIffbLm3EiE11DirectStoreIffEfLi1ELi5ELi32ELi1ELb1EL9Algorithm0EEvT_T0_ll_param_1[16],
	.param .u64 _Z15SoftmaxWarpImplI22BroadcastScaleMaskLoadIffbLm3EiE11DirectStoreIffEfLi1ELi5ELi32ELi1ELb1EL9Algorithm0EEvT_T0_ll_param_2,
	.param .u64 _Z15SoftmaxWarpImplI22BroadcastScaleMaskLoadIffbLm3EiE11DirectStoreIffEfLi1ELi5ELi32ELi1ELb1EL9Algorithm0EEvT_T0_ll_param_3
)
{
	.reg .pred 	%p<44>;
	.reg .b16 	%rs<14>;
	.reg .b32 	%r<128>;
	.reg .b32 	%f<137>;
	.reg .b64 	%rd<70>;

	ld.param.u64 	%rd27, [_Z15SoftmaxWarpImplI22BroadcastScaleMaskLoadIffbLm3EiE11DirectStoreIffEfLi1ELi5ELi32ELi1ELb1EL9Algorithm0EEvT_T0_ll_param_1+8];
	ld.param.u64 	%rd26, [_Z15SoftmaxWarpImplI22BroadcastScaleMaskLoadIffbLm3EiE11DirectStoreIffEfLi1ELi5ELi32ELi1ELb1EL9Algorithm0EEvT_T0_ll_param_1];
	ld.param.v2.f32 	{%f28, %f29}, [_Z15SoftmaxWarpImplI22BroadcastScaleMaskLoadIffbLm3EiE11DirectStoreIffEfLi1ELi5ELi32ELi1ELb1EL9Algorithm0EEvT_T0_ll_param_0+104];
	ld.param.u64 	%rd25, [_Z15SoftmaxWarpImplI22BroadcastScaleMaskLoadIffbLm3EiE11DirectStoreIffEfLi1ELi5ELi32ELi1ELb1EL9Algorithm0EEvT_T0_ll_param_0+96];
	ld.param.u32 	%r12, [_Z15SoftmaxWarpImplI22BroadcastScaleMaskLoadIffbLm3EiE11DirectStoreIffEfLi1ELi5ELi32ELi1ELb1EL9Algorithm0EEvT_T0_ll_param_0+80];
	ld.param.v2.u32 	{%r10, %r11}, [_Z15SoftmaxWarpImplI22BroadcastScaleMaskLoadIffbLm3EiE11DirectStoreIffEfLi1ELi5ELi32ELi1ELb1EL9Algorithm0EEvT_T0_ll_param_0+72];
	ld.param.v2.u32 	{%r7, %r8}, [_Z15SoftmaxWarpImplI22BroadcastScaleMaskLoadIffbLm3EiE11DirectStoreIffEfLi1ELi5ELi32ELi1ELb1EL9Algorithm0EEvT_T0_ll_param_0+48];
	ld.param.u64 	%rd21, [_Z15SoftmaxWarpImplI22BroadcastScaleMaskLoadIffbLm3EiE11DirectStoreIffEfLi1ELi5ELi32ELi1ELb1EL9Algorithm0EEvT_T0_ll_param_0+32];
	ld.param.u64 	%rd20, [_Z15SoftmaxWarpImplI22BroadcastScaleMaskLoadIffbLm3EiE11DirectStoreIffEfLi1ELi5ELi32ELi1ELb1EL9Algorithm0EEvT_T0_ll_param_0+24];
	ld.param.u64 	%rd19, [_Z15SoftmaxWarpImplI22BroadcastScaleMaskLoadIffbLm3EiE11DirectStoreIffEfLi1ELi5ELi32ELi1ELb1EL9Algorithm0EEvT_T0_ll_param_0+16];
	ld.param.u64 	%rd18, [_Z15SoftmaxWarpImplI22BroadcastScaleMaskLoadIffbLm3EiE11DirectStoreIffEfLi1ELi5ELi32ELi1ELb1EL9Algorithm0EEvT_T0_ll_param_0+8];
	ld.param.u64 	%rd17, [_Z15SoftmaxWarpImplI22BroadcastScaleMaskLoadIffbLm3EiE11DirectStoreIffEfLi1ELi5ELi32ELi1ELb1EL9Algorithm0EEvT_T0_ll_param_0];
	ld.param.u64 	%rd28, [_Z15SoftmaxWarpImplI22BroadcastScaleMaskLoadIffbLm3EiE11DirectStoreIffEfLi1ELi5ELi32ELi1ELb1EL9Algorithm0EEvT_T0_ll_param_2];
	ld.param.u64 	%rd29, [_Z15SoftmaxWarpImplI22BroadcastScaleMaskLoadIffbLm3EiE11DirectStoreIffEfLi1ELi5ELi32ELi1ELb1EL9Algorithm0EEvT_T0_ll_param_3];
	cvta.to.global.u64 	%rd1, %rd17;
	cvta.to.global.u64 	%rd2, %rd18;
	setp.lt.s64 	%p1, %rd29, 161;
	@%p1 bra 	$L__BB385_2;
	mov.u64 	%rd30, $str;
	cvta.global.u64 	%rd31, %rd30;
	mov.u64 	%rd32, $str$1;
	cvta.global.u64 	%rd33, %rd32;
	mov.u64 	%rd34, __unnamed_376;
	cvta.global.u64 	%rd35, %rd34;
	{ // callseq 375, 0
	.param .b64 param0;
	st.param.b64 	[param0], %rd31;
	.param .b64 param1;
	st.param.b64 	[param1], %rd33;
	.param .b32 param2;
	st.param.b32 	[param2], 219;
	.param .b64 param3;
	st.param.b64 	[param3], %rd35;
	.param .b64 param4;
	st.param.b64 	[param4], 1;
	call.uni 
	__assertfail, 
	(
	param0, 
	param1, 
	param2, 
	param3, 
	param4
	);
	} // callseq 375
$L__BB385_2:
	mov.u32 	%r23, %ctaid.x;
	mov.u32 	%r24, %ntid.y;
	mov.u32 	%r25, %tid.y;
	mad.lo.s32 	%r26, %r23, %r24, %r25;
	mov.u32 	%r27, %nctaid.x;
	mul.lo.s32 	%r6, %r27, %r24;
	cvt.s64.s32 	%rd69, %r26;
	setp.le.s64 	%p2, %rd28, %rd69;
	@%p2 bra 	$L__BB385_25;
	mov.u32 	%r28, %tid.x;
	cvt.u64.u32 	%rd7, %r28;
	add.s32 	%r29, %r28, 32;
	cvt.u64.u32 	%rd8, %r29;
	add.s32 	%r30, %r28, 64;
	cvt.u64.u32 	%rd9, %r30;
	add.s32 	%r31, %r28, 96;
	cvt.u64.u32 	%rd10, %r31;
	add.s32 	%r32, %r28, 128;
	cvt.u64.u32 	%rd11, %r32;
	cvt.s64.s32 	%rd12, %r6;
$L__BB385_4:
	setp.le.s64 	%p3, %rd29, %rd7;
	mul.lo.s64 	%rd14, %rd25, %rd69;
	mov.f32 	%f127, 0fFF800000;
	mov.f32 	%f130, %f127;
	@%p3 bra 	$L__BB385_6;
	setp.eq.s64 	%p4, %rd21, 1;
	setp.eq.s64 	%p5, %rd20, 1;
	setp.eq.s64 	%p6, %rd19, 1;
	add.s64 	%rd36, %rd14, %rd7;
	cvt.u32.u64 	%r33, %rd36;
	div.s32 	%r34, %r33, %r7;
	mul.lo.s32 	%r35, %r34, %r7;
	sub.s32 	%r36, %r33, %r35;
	div.s32 	%r37, %r36, %r8;
	mul.lo.s32 	%r38, %r37, %r8;
	sub.s32 	%r39, %r36, %r38;
	selp.b32 	%r40, 0, %r34, %p6;
	selp.b32 	%r41, 0, %r37, %p5;
	selp.b32 	%r42, 0, %r39, %p4;
	mul.lo.s32 	%r43, %r10, %r40;
	mad.lo.s32 	%r44, %r11, %r41, %r43;
	mad.lo.s32 	%r45, %r12, %r42, %r44;
	shl.b64 	%rd37, %rd36, 32;
	shr.s64 	%rd38, %rd37, 30;
	add.s64 	%rd39, %rd1, %rd38;
	ld.global.f32 	%f31, [%rd39];
	cvt.s64.s32 	%rd40, %r45;
	add.s64 	%rd41, %rd2, %rd40;
	ld.global.u8 	%rs9, [%rd41];
	setp.eq.s16 	%p7, %rs9, 0;
	mul.f32 	%f32, %f31, %f29;
	selp.f32 	%f127, %f28, %f32, %p7;
	max.f32 	%f130, %f127, 0fFF800000;
$L__BB385_6:
	setp.le.s64 	%p8, %rd29, %rd8;
	mov.f32 	%f129, 0fFF800000;
	@%p8 bra 	$L__BB385_8;
	setp.eq.s64 	%p9, %rd21, 1;
	setp.eq.s64 	%p10, %rd20, 1;
	setp.eq.s64 	%p11, %rd19, 1;
	add.s64 	%rd42, %rd14, %rd8;
	cvt.u32.u64 	%r46, %rd42;
	div.s32 	%r47, %r46, %r7;
	mul.lo.s32 	%r48, %r47, %r7;
	sub.s32 	%r49, %r46, %r48;
	div.s32 	%r50, %r49, %r8;
	mul.lo.s32 	%r51, %r50, %r8;
	sub.s32 	%r52, %r49, %r51;
	selp.b32 	%r53, 0, %r47, %p11;
	selp.b32 	%r54, 0, %r50, %p10;
	selp.b32 	%r55, 0, %r52, %p9;
	mul.lo.s32 	%r56, %r10, %r53;
	mad.lo.s32 	%r57, %r11, %r54, %r56;
	mad.lo.s32 	%r58, %r12, %r55, %r57;
	shl.b64 	%rd43, %rd42, 32;
	shr.s64 	%rd44, %rd43, 30;
	add.s64 	%rd45, %rd1, %rd44;
	ld.global.f32 	%f34, [%rd45];
	cvt.s64.s32 	%rd46, %r58;
	add.s64 	%rd47, %rd2, %rd46;
	ld.global.u8 	%rs10, [%rd47];
	setp.eq.s16 	%p12, %rs10, 0;
	mul.f32 	%f35, %f34, %f29;
	selp.f32 	%f129, %f28, %f35, %p12;
	max.f32 	%f130, %f130, %f129;
$L__BB385_8:
	setp.le.s64 	%p13, %rd29, %rd9;
	mov.f32 	%f131, 0fFF800000;
	@%p13 bra 	$L__BB385_10;
	setp.eq.s64 	%p14, %rd21, 1;
	setp.eq.s64 	%p15, %rd20, 1;
	setp.eq.s64 	%p16, %rd19, 1;
	add.s64 	%rd48, %rd14, %rd9;
	cvt.u32.u64 	%r59, %rd48;
	div.s32 	%r60, %r59, %r7;
	mul.lo.s32 	%r61, %r60, %r7;
	sub.s32 	%r62, %r59, %r61;
	div.s32 	%r63, %r62, %r8;
	mul.lo.s32 	%r64, %r63, %r8;
	sub.s32 	%r65, %r62, %r64;
	selp.b32 	%r66, 0, %r60, %p16;
	selp.b32 	%r67, 0, %r63, %p15;
	selp.b32 	%r68, 0, %r65, %p14;
	mul.lo.s32 	%r69, %r10, %r66;
	mad.lo.s32 	%r70, %r11, %r67, %r69;
	mad.lo.s32 	%r71, %r12, %r68, %r70;
	shl.b64 	%rd49, %rd48, 32;
	shr.s64 	%rd50, %rd49, 30;
	add.s64 	%rd51, %rd1, %rd50;
	ld.global.f32 	%f37, [%rd51];
	cvt.s64.s32 	%rd52, %r71;
	add.s64 	%rd53, %rd2, %rd52;
	ld.global.u8 	%rs11, [%rd53];
	setp.eq.s16 	%p17, %rs11, 0;
	mul.f32 	%f38, %f37, %f29;
	selp.f32 	%f131, %f28, %f38, %p17;
	max.f32 	%f130, %f130, %f131;
$L__BB385_10:
	setp.le.s64 	%p18, %rd29, %rd10;
	mov.f32 	%f133, 0fFF800000;
	@%p18 bra 	$L__BB385_12;
	setp.eq.s64 	%p19, %rd21, 1;
	setp.eq.s64 	%p20, %rd20, 1;
	setp.eq.s64 	%p21, %rd19, 1;
	add.s64 	%rd54, %rd14, %rd10;
	cvt.u32.u64 	%r72, %rd54;
	div.s32 	%r73, %r72, %r7;
	mul.lo.s32 	%r74, %r73, %r7;
	sub.s32 	%r75, %r72, %r74;
	div.s32 	%r76, %r75, %r8;
	mul.lo.s32 	%r77, %r76, %r8;
	sub.s32 	%r78, %r75, %r77;
	selp.b32 	%r79, 0, %r73, %p21;
	selp.b32 	%r80, 0, %r76, %p20;
	selp.b32 	%r81, 0, %r78, %p19;
	mul.lo.s32 	%r82, %r10, %r79;
	mad.lo.s32 	%r83, %r11, %r80, %r82;
	mad.lo.s32 	%r84, %r12, %r81, %r83;
	shl.b64 	%rd55, %rd54, 32;
	shr.s64 	%rd56, %rd55, 30;
	add.s64 	%rd57, %rd1, %rd56;
	ld.global.f32 	%f40, [%rd57];
	cvt.s64.s32 	%rd58, %r84;
	add.s64 	%rd59, %rd2, %rd58;
	ld.global.u8 	%rs12, [%rd59];
	setp.eq.s16 	%p22, %rs12, 0;
	mul.f32 	%f41, %f40, %f29;
	selp.f32 	%f133, %f28, %f41, %p22;
	max.f32 	%f130, %f130, %f133;
$L__BB385_12:
	setp.le.s64 	%p23, %rd29, %rd11;
	mov.f32 	%f135, 0fFF800000;
	@%p23 bra 	$L__BB385_14;
	setp.eq.s64 	%p24, %rd21, 1;
	setp.eq.s64 	%p25, %rd20, 1;
	setp.eq.s64 	%p26, %rd19, 1;
	add.s64 	%rd60, %rd14, %rd11;
	cvt.u32.u64 	%r85, %rd60;
	div.s32 	%r86, %r85, %r7;
	mul.lo.s32 	%r87, %r86, %r7;
	sub.s32 	%r88, %r85, %r87;
	div.s32 	%r89, %r88, %r8;
	mul.lo.s32 	%r90, %r89, %r8;
	sub.s32 	%r91, %r88, %r90;
	selp.b32 	%r92, 0, %r86, %p26;
	selp.b32 	%r93, 0, %r89, %p25;
	selp.b32 	%r94, 0, %r91, %p24;
	mul.lo.s32 	%r95, %r10, %r92;
	mad.lo.s32 	%r96, %r11, %r93, %r95;
	mad.lo.s32 	%r97, %r12, %r94, %r96;
	shl.b64 	%rd61, %rd60, 32;
	shr.s64 	%rd62, %rd61, 30;
	add.s64 	%rd63, %rd1, %rd62;
	ld.global.f32 	%f43, [%rd63];
	cvt.s64.s32 	%rd64, %r97;
	add.s64 	%rd65, %rd2, %rd64;
	ld.global.u8 	%rs13, [%rd65];
	setp.eq.s16 	%p27, %rs13, 0;
	mul.f32 	%f44, %f43, %f29;
	selp.f32 	%f135, %f28, %f44, %p27;
	max.f32 	%f130, %f130, %f135;
$L__BB385_14:
	setp.le.s64 	%p28, %rd29, %rd7;
	mov.b32 	%r98, %f130;
	shfl.sync.bfly.b32	%r99|%p29, %r98, 16, 31, -1;
	mov.b32 	%f45, %r99;
	max.f32 	%f46, %f130, %f45;
	mov.b32 	%r100, %f46;
	shfl.sync.bfly.b32	%r101|%p30, %r100, 8, 31, -1;
	mov.b32 	%f47, %r101;
	max.f32 	%f48, %f46, %f47;
	mov.b32 	%r102, %f48;
	shfl.sync.bfly.b32	%r103|%p31, %r102, 4, 31, -1;
	mov.b32 	%f49, %r103;
	max.f32 	%f50, %f48, %f49;
	mov.b32 	%r104, %f50;
	shfl.sync.bfly.b32	%r105|%p32, %r104, 2, 31, -1;
	mov.b32 	%f51, %r105;
	max.f32 	%f52, %f50, %f51;
	mov.b32 	%r106, %f52;
	shfl.sync.bfly.b32	%r107|%p33, %r106, 1, 31, -1;
	mov.b32 	%f53, %r107;
	max.f32 	%f54, %f52, %f53;
	sub.f32 	%f55, %f127, %f54;
	fma.rn.f32 	%f56, %f55, 0f3BBB989D, 0f3F000000;
	cvt.sat.f32.f32 	%f57, %f56;
	mov.f32 	%f58, 0f4B400001;
	mov.f32 	%f59, 0f437C0000;
	fma.rm.f32 	%f60, %f57, %f59, %f58;
	add.f32 	%f61, %f60, 0fCB40007F;
	neg.f32 	%f62, %f61;
	fma.rn.f32 	%f63, %f55, 0f3FB8AA3B, %f62;
	fma.rn.f32 	%f64, %f55, 0f32A57060, %f63;
	mov.b32 	%r108, %f60;
	shl.b32 	%r109, %r108, 23;
	mov.b32 	%f65, %r109;
	ex2.approx.ftz.f32 	%f66, %f64;
	mul.f32 	%f67, %f66, %f65;
	add.f32 	%f68, %f67, 0f00000000;
	sub.f32 	%f69, %f129, %f54;
	fma.rn.f32 	%f70, %f69, 0f3BBB989D, 0f3F000000;
	cvt.sat.f32.f32 	%f71, %f70;
	fma.rm.f32 	%f72, %f71, %f59, %f58;
	add.f32 	%f73, %f72, 0fCB40007F;
	neg.f32 	%f74, %f73;
	fma.rn.f32 	%f75, %f69, 0f3FB8AA3B, %f74;
	fma.rn.f32 	%f76, %f69, 0f32A57060, %f75;
	mov.b32 	%r110, %f72;
	shl.b32 	%r111, %r110, 23;
	mov.b32 	%f77, %r111;
	ex2.approx.ftz.f32 	%f78, %f76;
	mul.f32 	%f79, %f78, %f77;
	add.f32 	%f80, %f68, %f79;
	sub.f32 	%f81, %f131, %f54;
	fma.rn.f32 	%f82, %f81, 0f3BBB989D, 0f3F000000;
	cvt.sat.f32.f32 	%f83, %f82;
	fma.rm.f32 	%f84, %f83, %f59, %f58;
	add.f32 	%f85, %f84, 0fCB40007F;
	neg.f32 	%f86, %f85;
	fma.rn.f32 	%f87, %f81, 0f3FB8AA3B, %f86;
	fma.rn.f32 	%f88, %f81, 0f32A57060, %f87;
	mov.b32 	%r112, %f84;
	shl.b32 	%r113, %r112, 23;
	mov.b32 	%f89, %r113;
	ex2.approx.ftz.f32 	%f90, %f88;
	mul.f32 	%f91, %f90, %f89;
	add.f32 	%f92, %f80, %f91;
	sub.f32 	%f93, %f133, %f54;
	fma.rn.f32 	%f94, %f93, 0f3BBB989D, 0f3F000000;
	cvt.sat.f32.f32 	%f95, %f94;
	fma.rm.f32 	%f96, %f95, %f59, %f58;
	add.f32 	%f97, %f96, 0fCB40007F;
	neg.f32 	%f98, %f97;
	fma.rn.f32 	%f99, %f93, 0f3FB8AA3B, %f98;
	fma.rn.f32 	%f100, %f93, 0f32A57060, %f99;
	mov.b32 	%r114, %f96;
	shl.b32 	%r115, %r114, 23;
	mov.b32 	%f101, %r115;
	ex2.approx.ftz.f32 	%f102, %f100;
	mul.f32 	%f103, %f102, %f101;
	add.f32 	%f104, %f92, %f103;
	sub.f32 	%f105, %f135, %f54;
	fma.rn.f32 	%f106, %f105, 0f3BBB989D, 0f3F000000;
	cvt.sat.f32.f32 	%f107, %f106;
	fma.rm.f32 	%f108, %f107, %f59, %f58;
	add.f32 	%f109, %f108, 0fCB40007F;
	neg.f32 	%f110, %f109;
	fma.rn.f32 	%f111, %f105, 0f3FB8AA3B, %f110;
	fma.rn.f32 	%f112, %f105, 0f32A57060, %f111;
	mov.b32 	%r116, %f108;
	shl.b32 	%r117, %r116, 23;
	mov.b32 	%f113, %r117;
	ex2.approx.ftz.f32 	%f114, %f112;
	mul.f32 	%f115, %f114, %f113;
	add.f32 	%f116, %f104, %f115;
	mov.b32 	%r118, %f116;
	shfl.sync.bfly.b32	%r119|%p34, %r118, 16, 31, -1;
	mov.b32 	%f117, %r119;
	add.f32 	%f118, %f116, %f117;
	mov.b32 	%r120, %f118;
	shfl.sync.bfly.b32	%r121|%p35, %r120, 8, 31, -1;
	mov.b32 	%f119, %r121;
	add.f32 	%f120, %f118, %f119;
	mov.b32 	%r122, %f120;
	shfl.sync.bfly.b32	%r123|%p36, %r122, 4, 31, -1;
	mov.b32 	%f121, %r123;
	add.f32 	%f122, %f120, %f121;
	mov.b32 	%r124, %f122;
	shfl.sync.bfly.b32	%r125|%p37, %r124, 2, 31, -1;
	mov.b32 	%f123, %r125;
	add.f32 	%f124, %f122, %f123;
	mov.b32 	%r126, %f124;
	shfl.sync.bfly.b32	%r127|%p38, %r126, 1, 31, -1;
	mov.b32 	%f125, %r127;
	add.f32 	%f126, %f124, %f125;
	div.rn.f32 	%f23, %f67, %f126;
	div.rn.f32 	%f24, %f79, %f126;
	div.rn.f32 	%f25, %f91, %f126;
	div.rn.f32 	%f26, %f103, %f126;
	div.rn.f32 	%f27, %f115, %f126;
	mad.lo.s64 	%rd66, %rd69, %rd27, %rd7;
	cvta.to.global.u64 	%rd67, %rd26;
	shl.b64 	%rd68, %rd66, 2;
	add.s64 	%rd15, %rd67, %rd68;
	@%p28 bra 	$L__BB385_16;
	st.global.f32 	[%rd15], %f23;
$L__BB385_16:
	setp.le.s64 	%p39, %rd29, %rd8;
	@%p39 bra 	$L__BB385_18;
	st.global.f32 	[%rd15+128], %f24;
$L__BB385_18:
	setp.le.s64 	%p40, %rd29, %rd9;
	@%p40 bra 	$L__BB385_20;
	st.global.f32 	[%rd15+256], %f25;
$L__BB385_20:
	setp.le.s64 	%p41, %rd29, %rd10;
	@%p41 bra 	$L__BB385_22;
	st.global.f32 	[%rd15+384], %f26;
$L__BB385_22:
	setp.le.s64 	%p42, %rd29, %rd11;
	@%p42 bra 	$L__BB385_24;
	st.global.f32 	[%rd15+512], %f27;
$L__BB385_24:
	add.s64 	%rd69, %rd69, %rd12;
	setp.lt.s64 	%p43, %rd69, %rd28;
	@%p43 bra 	$L__BB385_4;
$L__BB385_25:
	ret;

}
	// .globl	_Z15SoftmaxWarpImplI22BroadcastScaleMaskLoadIffbLm3EiE11DirectStoreIffEfLi1ELi6ELi32ELi1ELb0EL9Algorithm0EEvT_T0_ll
.visible .entry _Z15SoftmaxWarpImplI22BroadcastScaleMaskLoadIffbLm3EiE11DirectStoreIffEfLi1ELi6ELi32ELi1ELb0EL9Algorithm0EEvT_T0_ll(
	.param .align 8 .b8 _Z15SoftmaxWarpImplI22BroadcastScaleMaskLoadIffbLm3EiE11DirectStoreIffEfLi1ELi6ELi32ELi1ELb0EL9Algorithm0EEvT_T0_ll_param_0[112],
	.param .align 8 .b8 _Z15SoftmaxWarpImplI22BroadcastScaleMaskLoadIffbLm3EiE11DirectStoreIffEfLi1ELi6ELi32ELi1ELb0EL9Algorithm0EEvT_T0_ll_param_1[16],
	.param .u64 _Z15SoftmaxWarpImplI22BroadcastScaleMaskLoadIffbLm3EiE11DirectStoreIffEfLi1ELi6ELi32ELi1ELb0EL9Algorithm0EEvT_T0_ll_param_2,
	.param .u64 _Z15SoftmaxWarpImplI22BroadcastScaleMaskLoadIffbLm3EiE11DirectStoreIffEfLi1ELi6ELi32ELi1ELb0EL9Algorithm0EEvT_T0_ll_param_3
)
{
	.reg .pred 	%p<23>;
	.reg .b16 	%rs<15>;
	.reg .b32 	%r<139>;
	.reg .b32 	%f<129>;
	.reg .b64 	%rd<71>;

	ld.param.v2.f32 	{%f3, %f4}, [_Z15SoftmaxWarpImplI22BroadcastScaleMaskLoadIffbLm3EiE11DirectStoreIffEfLi1ELi6ELi32ELi1ELb0EL9Algorithm0EEvT_T0_ll_param_0+104];
	ld.param.u64 	%rd22, [_Z15SoftmaxWarpImplI22BroadcastScaleMaskLoadIffbLm3EiE11DirectStoreIffEfLi1ELi6ELi32ELi1ELb0EL9Algorithm0EEvT_T0_ll_param_0+96];
	ld.param.u32 	%r12, [_Z15SoftmaxWarpImplI22BroadcastScaleMaskLoadIffbLm3EiE11DirectStoreIffEfLi1ELi6ELi32ELi1ELb0EL9Algorithm0EEvT_T0_ll_param_0+80];
	ld.param.v2.u32 	{%r10, %r11}, [_Z15SoftmaxWarpImplI22BroadcastScaleMaskLoadIffbLm3EiE11DirectStoreIffEfLi1ELi6ELi32ELi1ELb0EL9Algorithm0EEvT_T0_ll_param_0+72];
	ld.param.v2.u32 	{%r7, %r8}, [_Z15SoftmaxWarpImplI22BroadcastScaleMaskLoadIffbLm3EiE11DirectStoreIffEfLi1ELi6ELi32ELi1ELb0EL9Algorithm0EEvT_T0_ll_param_0+48];
	ld.param.u64 	%rd18, [_Z15SoftmaxWarpImplI22BroadcastScaleMaskLoadIffbLm3EiE11DirectStoreIffEfLi1ELi6ELi32ELi1ELb0EL9Algorithm0EEvT_T0_ll_param_0+32];
	ld.param.u64 	%rd17, [_Z15SoftmaxWarpImplI22BroadcastScaleMaskLoadIffbLm3EiE11DirectStoreIffEfLi1ELi6ELi32ELi1ELb0EL9Algorithm0EEvT_T0_ll_param_0+24];
	ld.param.u64 	%rd16, [_Z15SoftmaxWarpImplI22BroadcastScaleMaskLoadIffbLm3EiE11DirectStoreIffEfLi1ELi6ELi32ELi1ELb0EL9Algorithm0EEvT_T0_ll_param_0+16];
	ld.param.u64 	%rd15, [_Z15SoftmaxWarpImplI22BroadcastScaleMaskLoadIffbLm3EiE11DirectStoreIffEfLi1ELi6ELi32ELi1ELb0EL9Algorithm0EEvT_T0_ll_param_0+8];
	ld.param.u64 	%rd14, [_Z15SoftmaxWarpImplI22BroadcastScaleMaskLoadIffbLm3EiE11DirectStoreIffEfLi1ELi6ELi32ELi1ELb0EL9Algorithm0EEvT_T0_ll_param_0];
	ld.param.u64 	%rd4, [_Z15SoftmaxWarpImplI22BroadcastScaleMaskLoadIffbLm3EiE11DirectStoreIffEfLi1ELi6ELi32ELi1ELb0EL9Algorithm0EEvT_T0_ll_param_1];
	ld.param.u64 	%rd5, [_Z15SoftmaxWarpImplI22BroadcastScaleMaskLoadIffbLm3EiE11DirectStoreIffEfLi1ELi6ELi32ELi1ELb0EL9Algorithm0EEvT_T0_ll_param_1+8];
	ld.param.u64 	%rd23, [_Z15SoftmaxWarpImplI22BroadcastScaleMaskLoadIffbLm3EiE11DirectStoreIffEfLi1ELi6ELi32ELi1ELb0EL9Algorithm0EEvT_T0_ll_param_2];
	ld.param.u64 	%rd24, [_Z15SoftmaxWarpImplI22BroadcastScaleMaskLoadIffbLm3EiE11DirectStoreIffEfLi1ELi6ELi32ELi1ELb0EL9Algorithm0EEvT_T0_ll_param_3];
	setp.lt.s64 	%p1, %rd24, 193;
	@%p1 bra 	$L__BB386_2;
	mov.u64 	%rd25, $str;
	cvta.global.u64 	%rd26, %rd25;
	mov.u64 	%rd27, $str$1;
	cvta.global.u64 	%rd28, %rd27;
	mov.u64 	%rd29, __unnamed_377;
	cvta.global.u64 	%rd30, %rd29;
	{ // callseq 376, 0
	.param .b64 param0;
	st.param.b64 	[param0], %rd26;
	.param .b64 param1;
	st.param.b64 	[param1], %rd28;
	.param .b32 param2;
	st.param.b32 	[param2], 219;
	.param .b64 param3;
	st.param.b64 	[param3], %rd30;
	.param .b64 param4;
	st.param.b64 	[param4], 1;
	call.uni 
	__assertfail, 
	(
	param0, 
	param1, 
	param2, 
	param3, 
	param4
	);
	} // callseq 376
$L__BB386_2:
	mov.u32 	%r23, %ctaid.x;
	mov.u32 	%r24, %ntid.y;
	mov.u32 	%r25, %tid.y;
	mad.lo.s32 	%r26, %r23, %r24, %r25;
	mov.u32 	%r27, %nctaid.x;
	mul.lo.s32 	%r6, %r27, %r24;
	cvt.s64.s32 	%rd70, %r26;
	setp.le.s64 	%p2, %rd23, %rd70;
	@%p2 bra 	$L__BB386_5;
	cvta.to.global.u64 	%rd7, %rd14;
	cvta.to.global.u64 	%rd8, %rd15;
	mov.u32 	%r28, %tid.x;
	cvt.u64.u32 	%rd9, %r28;
	cvta.to.global.u64 	%rd10, %rd4;
	cvt.s64.s32 	%rd11, %r6;
$L__BB386_4:
	setp.eq.s64 	%p3, %rd18, 1;
	setp.eq.s64 	%p4, %rd17, 1;
	setp.eq.s64 	%p5, %rd16, 1;
	mad.lo.s64 	%rd31, %rd22, %rd70, %rd9;
	cvt.u32.u64 	%r29, %rd31;
	div.s32 	%r30, %r29, %r7;
	mul.lo.s32 	%r31, %r30, %r7;
	sub.s32 	%r32, %r29, %r31;
	div.s32 	%r33, %r32, %r8;
	mul.lo.s32 	%r34, %r33, %r8;
	sub.s32 	%r35, %r32, %r34;
	selp.b32 	%r36, 0, %r30, %p5;
	selp.b32 	%r37, 0, %r33, %p4;
	selp.b32 	%r38, 0, %r35, %p3;
	mul.lo.s32 	%r39, %r10, %r36;
	mad.lo.s32 	%r40, %r11, %r37, %r39;
	mad.lo.s32 	%r41, %r12, %r38, %r40;
	shl.b64 	%rd32, %rd31, 32;
	shr.s64 	%rd33, %rd32, 30;
	add.s64 	%rd34, %rd7, %rd33;
	ld.global.f32 	%f5, [%rd34];
	cvt.s64.s32 	%rd35, %r41;
	add.s64 	%rd36, %rd8, %rd35;
	ld.global.u8 	%rs9, [%rd36];
	setp.eq.s16 	%p6, %rs9, 0;
	mul.f32 	%f6, %f5, %f4;
	selp.f32 	%f7, %f3, %f6, %p6;
	max.f32 	%f8, %f7, 0fFF800000;
	add.s64 	%rd37, %rd31, 32;
	cvt.u32.u64 	%r42, %rd37;
	div.s32 	%r43, %r42, %r7;
	mul.lo.s32 	%r44, %r43, %r7;
	sub.s32 	%r45, %r42, %r44;
	div.s32 	%r46, %r45, %r8;
	mul.lo.s32 	%r47, %r46, %r8;
	sub.s32 	%r48, %r45, %r47;
	selp.b32 	%r49, 0, %r43, %p5;
	selp.b32 	%r50, 0, %r46, %p4;
	selp.b32 	%r51, 0, %r48, %p3;
	mul.lo.s32 	%r52, %r10, %r49;
	mad.lo.s32 	%r53, %r11, %r50, %r52;
	mad.lo.s32 	%r54, %r12, %r51, %r53;
	shl.b64 	%rd38, %rd37, 32;
	shr.s64 	%rd39, %rd38, 30;
	add.s64 	%rd40, %rd7, %rd39;
	ld.global.f32 	%f9, [%rd40];
	cvt.s64.s32 	%rd41, %r54;
	add.s64 	%rd42, %rd8, %rd41;
	ld.global.u8 	%rs10, [%rd42];
	setp.eq.s16 	%p7, %rs10, 0;
	mul.f32 	%f10, %f9, %f4;
	selp.f32 	%f11, %f3, %f10, %p7;
	max.f32 	%f12, %f8, %f11;
	add.s64 	%rd43, %rd31, 64;
	cvt.u32.u64 	%r55, %rd43;
	div.s32 	%r56, %r55, %r7;
	mul.lo.s32 	%r57, %r56, %r7;
	sub.s32 	%r58, %r55, %r57;
	div.s32 	%r59, %r58, %r8;
	mul.lo.s32 	%r60, %r59, %r8;
	sub.s32 	%r61, %r58, %r60;
	selp.b32 	%r62, 0, %r56, %p5;
	selp.b32 	%r63, 0, %r59, %p4;
	selp.b32 	%r64, 0, %r61, %p3;
	mul.lo.s32 	%r65, %r10, %r62;
	mad.lo.s32 	%r66, %r11, %r63, %r65;
	mad.lo.s32 	%r67, %r12, %r64, %r66;
	shl.b64 	%rd44, %rd43, 32;
	shr.s64 	%rd45, %rd44, 30;
	add.s64 	%rd46, %rd7, %rd45;
	ld.global.f32 	%f13, [%rd46];
	cvt.s64.s32 	%rd47, %r67;
	add.s64 	%rd48, %rd8, %rd47;
	ld.global.u8 	%rs11, [%rd48];
	setp.eq.s16 	%p8, %rs11, 0;
	mul.f32 	%f14, %f13, %f4;
	selp.f32 	%f15, %f3, %f14, %p8;
	max.f32 	%f16, %f12, %f15;
	add.s64 	%rd49, %rd31, 96;
	cvt.u32.u64 	%r68, %rd49;
	div.s32 	%r69, %r68, %r7;
	mul.lo.s32 	%r70, %r69, %r7;
	sub.s32 	%r71, %r68, %r70;
	div.s32 	%r72, %r71, %r8;
	mul.lo.s32 	%r73, %r72, %r8;
	sub.s32 	%r74, %r71, %r73;
	selp.b32 	%r75, 0, %r69, %p5;
	selp.b32 	%r76, 0, %r72, %p4;
	selp.b32 	%r77, 0, %r74, %p3;
	mul.lo.s32 	%r78, %r10, %r75;
	mad.lo.s32 	%r79, %r11, %r76, %r78;
	mad.lo.s32 	%r80, %r12, %r77, %r79;
	shl.b64 	%rd50, %rd49, 32;
	shr.s64 	%rd51, %rd50, 30;
	add.s64 	%rd52, %rd7, %rd51;
	ld.global.f32 	%f17, [%rd52];
	cvt.s64.s32 	%rd53, %r80;
	add.s64 	%rd54, %rd8, %rd53;
	ld.global.u8 	%rs12, [%rd54];
	setp.eq.s16 	%p9, %rs12, 0;
	mul.f32 	%f18, %f17, %f4;
	selp.f32 	%f19, %f3, %f18, %p9;
	max.f32 	%f20, %f16, %f19;
	add.s64 	%rd55, %rd31, 128;
	cvt.u32.u64 	%r81, %rd55;
	div.s32 	%r82, %r81, %r7;
	mul.lo.s32 	%r83, %r82, %r7;
	sub.s32 	%r84, %r81, %r83;
	div.s32 	%r85, %r84, %r8;
	mul.lo.s32 	%r86, %r85, %r8;
	sub.s32 	%r87, %r84, %r86;
	selp.b32 	%r88, 0, %r82, %p5;
	selp.b32 	%r89, 0, %r85, %p4;
	selp.b32 	%r90, 0, %r87, %p3;
	mul.lo.s32 	%r91, %r10, %r88;
	mad.lo.s32 	%r92, %r11, %r89, %r91;
	mad.lo.s32 	%r93, %r12, %r90, %r92;
	shl.b64 	%rd56, %rd55, 32;
	shr.s64 	%rd57, %rd56, 30;
	add.s64 	%rd58, %rd7, %rd57;
	ld.global.f32 	%f21, [%rd58];
	cvt.s64.s32 	%rd59, %r93;
	add.s64 	%rd60, %rd8, %rd59;
	ld.global.u8 	%rs13, [%rd60];
	setp.eq.s16 	%p10, %rs13, 0;
	mul.f32 	%f22, %f21, %f4;
	selp.f32 	%f23, %f3, %f22, %p10;
	max.f32 	%f24, %f20, %f23;
	add.s64 	%rd61, %rd31, 160;
	cvt.u32.u64 	%r94, %rd61;
	div.s32 	%r95, %r94, %r7;
	mul.lo.s32 	%r96, %r95, %r7;
	sub.s32 	%r97, %r94, %r96;
	div.s32 	%r98, %r97, %r8;
	mul.lo.s32 	%r99, %r98, %r8;
	sub.s32 	%r100, %r97, %r99;
	selp.b32 	%r101, 0, %r95, %p5;
	selp.b32 	%r102, 0, %r98, %p4;
	selp.b32 	%r103, 0, %r100, %p3;
	mul.lo.s32 	%r104, %r10, %r101;
	mad.lo.s32 	%r105, %r11, %r102, %r104;
	mad.lo.s32 	%r106, %r12, %r103, %r105;
	shl.b64 	%rd62, %rd61, 32;
	shr.s64 	%rd63, %rd62, 30;
	add.s64 	%rd64, %rd7, %rd63;
	ld.global.f32 	%f25, [%rd64];
	cvt.s64.s32 	%rd65, %r106;
	add.s64 	%rd66, %rd8, %rd65;
	ld.global.u8 	%rs14, [%rd66];
	setp.eq.s16 	%p11, %rs14, 0;
	mul.f32 	%f26, %f25, %f4;
	selp.f32 	%f27, %f3, %f26, %p11;
	max.f32 	%f28, %f24, %f27;
	mov.b32 	%r107, %f28;
	shfl.sync.bfly.b32	%r108|%p12, %r107, 16, 31, -1;
	mov.b32 	%f29, %r108;
	max.f32 	%f30, %f28, %f29;
	mov.b32 	%r109, %f30;
	shfl.sync.bfly.b32	%r110|%p13, %r109, 8, 31, -1;
	mov.b32 	%f31, %r110;
	max.f32 	%f32, %f30, %f31;
	mov.b32 	%r111, %f32;
	shfl.sync.bfly.b32	%r112|%p14, %r111, 4, 31, -1;
	mov.b32 	%f33, %r112;
	max.f32 	%f34, %f32, %f33;
	mov.b32 	%r113, %f34;
	shfl.sync.bfly.b32	%r114|%p15, %r113, 2, 31, -1;
	mov.b32 	%f35, %r114;
	max.f32 	%f36, %f34, %f35;
	mov.b32 	%r115, %f36;
	shfl.sync.bfly.b32	%r116|%p16, %r115, 1, 31, -1;
	mov.b32 	%f37, %r116;
	max.f32 	%f38, %f36, %f37;
	sub.f32 	%f39, %f7, %f38;
	fma.rn.f32 	%f40, %f39, 0f3BBB989D, 0f3F000000;
	cvt.sat.f32.f32 	%f41, %f40;
	mov.f32 	%f42, 0f4B400001;
	mov.f32 	%f43, 0f437C0000;
	fma.rm.f32 	%f44, %f41, %f43, %f42;
	add.f32 	%f45, %f44, 0fCB40007F;
	neg.f32 	%f46, %f45;
	fma.rn.f32 	%f47, %f39, 0f3FB8AA3B, %f46;
	fma.rn.f32 	%f48, %f39, 0f32A57060, %f47;
	mov.b32 	%r117, %f44;
	shl.b32 	%r118, %r117, 23;
	mov.b32 	%f49, %r118;
	ex2.approx.ftz.f32 	%f50, %f48;
	mul.f32 	%f51, %f50, %f49;
	add.f32 	%f52, %f51, 0f00000000;
	sub.f32 	%f53, %f11, %f38;
	fma.rn.f32 	%f54, %f53, 0f3BBB989D, 0f3F000000;
	cvt.sat.f32.f32 	%f55, %f54;
	fma.rm.f32 	%f56, %f55, %f43, %f42;
	add.f32 	%f57, %f56, 0fCB40007F;
	neg.f32 	%f58, %f57;
	fma.rn.f32 	%f59, %f53, 0f3FB8AA3B, %f58;
	fma.rn.f32 	%f60, %f53, 0f32A57060, %f59;
	mov.b32 	%r119, %f56;
	shl.b32 	%r120, %r119, 23;
	mov.b32 	%f61, %r120;
	ex2.approx.ftz.f32 	%f62, %f60;
	mul.f32 	%f63, %f62, %f61;
	add.f32 	%f64, %f52, %f63;
	sub.f32 	%f65, %f15, %f38;
	fma.rn.f32 	%f66, %f65, 0f3BBB989D, 0f3F000000;
	cvt.sat.f32.f32 	%f67, %f66;
	fma.rm.f32 	%f68, %f67, %f43, %f42;
	add.f32 	%f69, %f68, 0fCB40007F;
	neg.f32 	%f70, %f69;
	fma.rn.f32 	%f71, %f65, 0f3FB8AA3B, %f70;
	fma.rn.f32 	%f72, %f65, 0f32A57060, %f71;
	mov.b32 	%r121, %f68;
	shl.b32 	%r122, %r121, 23;
	mov.b32 	%f73, %r122;
	ex2.approx.ftz.f32 	%f74, %f72;
	mul.f32 	%f75, %f74, %f73;
	add.f32 	%f76, %f64, %f75;
	sub.f32 	%f77, %f19, %f38;
	fma.rn.f32 	%f78, %f77, 0f3BBB989D, 0f3F000000;
	cvt.sat.f32.f32 	%f79, %f78;
	fma.rm.f32 	%f80, %f79, %f43, %f42;
	add.f32 	%f81, %f80, 0fCB40007F;
	neg.f32 	%f82, %f81;
	fma.rn.f32 	%f83, %f77, 0f3FB8AA3B, %f82;
	fma.rn.f32 	%f84, %f77, 0f32A57060, %f83;
	mov.b32 	%r123, %f80;
	shl.b32 	%r124, %r123, 23;
	mov.b32 	%f85, %r124;
	ex2.approx.ftz.f32 	%f86, %f84;
	mul.f32 	%f87, %f86, %f85;
	add.f32 	%f88, %f76, %f87;
	sub.f32 	%f89, %f23, %f38;
	fma.rn.f32 	%f90, %f89, 0f3BBB989D, 0f3F000000;
	cvt.sat.f32.f32 	%f91, %f90;
	fma.rm.f32 	%f92, %f91, %f43, %f42;
	add.f32 	%f93, %f92, 0fCB40007F;
	neg.f32 	%f94, %f93;
	fma.rn.f32 	%f95, %f89, 0f3FB8AA3B, %f94;
	fma.rn.f32 	%f96, %f89, 0f32A57060, %f95;
	mov.b32 	%r125, %f92;
	shl.b32 	%r126, %r125, 23;
	mov.b32 	%f97, %r126;
	ex2.approx.ftz.f32 	%f98, %f96;
	mul.f32 	%f99, %f98, %f97;
	add.f32 	%f100, %f88, %f99;
	sub.f32 	%f101, %f27, %f38;
	fma.rn.f32 	%f102, %f101, 0f3BBB989D, 0f3F000000;
	cvt.sat.f32.f32 	%f103, %f102;
	fma.rm.f32 	%f104, %f103, %f43, %f42;
	add.f32 	%f105, %f104, 0fCB40007F;
	neg.f32 	%f106, %f105;
	fma.rn.f32 	%f107, %f101, 0f3FB8AA3B, %f106;
	fma.rn.f32 	%f108, %f101, 0f32A57060, %f107;
	mov.b32 	%r127, %f104;
	shl.b32 	%r128, %r127, 23;
	mov.b32 	%f109, %r128;
	ex2.approx.ftz.f32 	%f110, %f108;
	mul.f32 	%f111, %f110, %f109;
	add.f32 	%f112, %f100, %f111;
	mov.b32 	%r129, %f112;
	shfl.sync.bfly.b32	%r130|%p17, %r129, 16, 31, -1;
	mov.b32 	%f113, %r130;
	add.f32 	%f114, %f112, %f113;
	mov.b32 	%r131, %f114;
	shfl.sync.bfly.b32	%r132|%p18, %r131, 8, 31, -1;
	mov.b32 	%f115, %r132;
	add.f32 	%f116, %f114, %f115;
	mov.b32 	%r133, %f116;
	shfl.sync.bfly.b32	%r134|%p19, %r133, 4, 31, -1;
	mov.b32 	%f117, %r134;
	add.f32 	%f118, %f116, %f117;
	mov.b32 	%r135, %f118;
	shfl.sync.bfly.b32	%r136|%p20, %r135, 2, 31, -1;
	mov.b32 	%f119, %r136;
	add.f32 	%f120, %f118, %f119;
	mov.b32 	%r137, %f120;
	shfl.sync.bfly.b32	%r138|%p21, %r137, 1, 31, -1;
	mov.b32 	%f121, %r138;
	add.f32 	%f122, %f120, %f121;
	div.rn.f32 	%f123, %f51, %f122;
	div.rn.f32 	%f124, %f63, %f122;
	div.rn.f32 	%f125, %f75, %f122;
	div.rn.f32 	%f126, %f87, %f122;
	div.rn.f32 	%f127, %f99, %f122;
	div.rn.f32 	%f128, %f111, %f122;
	mad.lo.s64 	%rd67, %rd70, %rd5, %rd9;
	shl.b64 	%rd68, %rd67, 2;
	add.s64 	%rd69, %rd10, %rd68;
	st.global.f32 	[%rd69], %f123;
	st.global.f32 	[%rd69+128], %f124;
	st.global.f32 	[%rd69+256], %f125;
	st.global.f32 	[%rd69+384], %f126;
	st.global.f32 	[%rd69+512], %f127;
	st.global.f32 	[%rd69+640], %f128;
	add.s64 	%rd70, %rd70, %rd11;
	setp.lt.s64 	%p22, %rd70, %rd23;
	@%p22 bra 	$L__BB386_4;
$L__BB386_5:
	ret;

}
	// .globl	_Z15SoftmaxWarpImplI22BroadcastScaleMaskLoadIffbLm3EiE11DirectStoreIffEfLi1ELi6ELi32ELi1ELb1EL9Algorithm0EEvT_T0_ll
.visible .entry _Z15SoftmaxWarpImplI22BroadcastScaleMaskLoadIffbLm3EiE11DirectStoreIffEfLi1ELi6ELi32ELi1ELb1EL9Algorithm0EEvT_T0_ll(
	.param .align 8 .b8 _Z15SoftmaxWarpImplI22BroadcastScaleMaskLoadIffbLm3EiE11DirectStoreIffEfLi1ELi6ELi32ELi1ELb1EL9Algorithm0EEvT_T0_ll_param_0[112],
	.param .align 8 .b8 _Z15SoftmaxWarpImplI22BroadcastScaleMaskLoadIffbLm3EiE11DirectStoreIffEfLi1ELi6ELi32ELi1ELb1EL9Algorithm0EEvT_T0_ll_param_1[16],
	.param .u64 _Z15SoftmaxWarpImplI22BroadcastScaleMaskLoadIffbLm3EiE11DirectStoreIffEfLi1ELi6ELi32ELi1ELb1EL9Algorithm0EEvT_T0_ll_param_2,
	.param .u64 _Z15SoftmaxWarpImplI22BroadcastScaleMaskLoadIffbLm3EiE11DirectStoreIffEfLi1ELi6ELi32ELi1ELb1EL9Algorithm0EEvT_T0_ll_param_3
)
{
	.reg .pred 	%p<50>;
	.reg .b16 	%rs<15>;
	.reg .b32 	%r<144>;
	.reg .b32 	%f<159>;
	.reg .b64 	%rd<75>;

	ld.param.u64 	%rd26, [_Z15SoftmaxWarpImplI22BroadcastScaleMaskLoadIffbLm3EiE11DirectStoreIffEfLi1ELi6ELi32ELi1ELb1EL9Algorithm0EEvT_T0_ll_param_1+8];
	ld.param.u64 	%rd25, [_Z15SoftmaxWarpImplI22BroadcastScaleMaskLoadIffbLm3EiE11DirectStoreIffEfLi1ELi6ELi32ELi1ELb1EL9Algorithm0EEvT_T0_ll_param_1];
	ld.param.v2.f32 	{%f33, %f34}, [_Z15SoftmaxWarpImplI22BroadcastScaleMaskLoadIffbLm3EiE11DirectStoreIffEfLi1ELi6ELi32ELi1ELb1EL9Algorithm0EEvT_T0_ll_param_0+104];
	ld.param.u64 	%rd24, [_Z15SoftmaxWarpImplI22BroadcastScaleMaskLoadIffbLm3EiE11DirectStoreIffEfLi1ELi6ELi32ELi1ELb1EL9Algorithm0EEvT_T0_ll_param_0+96];
	ld.param.u32 	%r12, [_Z15SoftmaxWarpImplI22BroadcastScaleMaskLoadIffbLm3EiE11DirectStoreIffEfLi1ELi6ELi32ELi1ELb1EL9Algorithm0EEvT_T0_ll_param_0+80];
	ld.param.v2.u32 	{%r10, %r11}, [_Z15SoftmaxWarpImplI22BroadcastScaleMaskLoadIffbLm3EiE11DirectStoreIffEfLi1ELi6ELi32ELi1ELb1EL9Algorithm0EEvT_T0_ll_param_0+72];
	ld.param.v2.u32 	{%r7, %r8}, [_Z15SoftmaxWarpImplI22BroadcastScaleMaskLoadIffbLm3EiE11DirectStoreIffEfLi1ELi6ELi32ELi1ELb1EL9Algorithm0EEvT_T0_ll_param_0+48];
	ld.param.u64 	%rd20, [_Z15SoftmaxWarpImplI22BroadcastScaleMaskLoadIffbLm3EiE11DirectStoreIffEfLi1ELi6ELi32ELi1ELb1EL9Algorithm0EEvT_T0_ll_param_0+32];
	ld.param.u64 	%rd19, [_Z15SoftmaxWarpImplI22BroadcastScaleMaskLoadIffbLm3EiE11DirectStoreIffEfLi1ELi6ELi32ELi1ELb1EL9Algorithm0EEvT_T0_ll_param_0+24];
	ld.param.u64 	%rd18, [_Z15SoftmaxWarpImplI22BroadcastScaleMaskLoadIffbLm3EiE11DirectStoreIffEfLi1ELi6ELi32ELi1ELb1EL9Algorithm0EEvT_T0_ll_param_0+16];
	ld.param.u64 	%rd17, [_Z15SoftmaxWarpImplI22BroadcastScaleMaskLoadIffbLm3EiE11DirectStoreIffEfLi1ELi6ELi32ELi1ELb1EL9Algorithm0EEvT_T0_ll_param_0+8];
	ld.param.u64 	%rd16, [_Z15SoftmaxWarpImplI22BroadcastScaleMaskLoadIffbLm3EiE11DirectStoreIffEfLi1ELi6ELi32ELi1ELb1EL9Algorithm0EEvT_T0_ll_param_0];
	ld.param.u64 	%rd27, [_Z15SoftmaxWarpImplI22BroadcastScaleMaskLoadIffbLm3EiE11DirectStoreIffEfLi1ELi6ELi32ELi1ELb1EL9Algorithm0EEvT_T0_ll_param_2];
	ld.param.u64 	%rd28, [_Z15SoftmaxWarpImplI22BroadcastScaleMaskLoadIffbLm3EiE11DirectStoreIffEfLi1ELi6ELi32ELi1ELb1EL9Algorithm0EEvT_T0_ll_param_3];
	cvta.to.global.u64 	%rd1, %rd16;
	cvta.to.global.u64 	%rd2, %rd17;
	setp.lt.s64 	%p1, %rd28, 193;
	@%p1 bra 	$L__BB387_2;
	mov.u64 	%rd29, $str;
	cvta.global.u64 	%rd30, %rd29;
	mov.u64 	%rd31, $str$1;
	cvta.global.u64 	%rd32, %rd31;
	mov.u64 	%rd33, __unnamed_378;
	cvta.global.u64 	%rd34, %rd33;
	{ // callseq 377, 0
	.param .b64 param0;
	st.param.b64 	[param0], %rd30;
	.param .b64 param1;
	st.param.b64 	[param1], %rd32;
	.param .b32 param2;
	st.param.b32 	[param2], 219;
	.param .b64 param3;
	st.param.b64 	[param3], %rd34;
	.param .b64 param4;
	st.param.b64 	[param4], 1;
	call.uni 
	__assertfail, 
	(
	param0, 
	param1, 
	param2, 
	param3, 
	param4
	);
	} // callseq 377
$L__BB387_2:
	mov.u32 	%r23, %ctaid.x;
	mov.u32 	%r24, %ntid.y;
	mov.u32 	%r25, %tid.y;
	mad.lo.s32 	%r26, %r23, %r24, %r25;
	mov.u32 	%r27, %nctaid.x;
	mul.lo.s32 	%r6, %r27, %r24;
	cvt.s64.s32 	%rd74, %r26;
	setp.le.s64 	%p2, %rd27, %rd74;
	@%p2 bra 	$L__BB387_29;
	mov.u32 	%r28, %tid.x;
	cvt.u64.u32 	%rd5, %r28;
	add.s32 	%r29, %r28, 32;
	cvt.u64.u32 	%rd6, %r29;
	add.s32 	%r30, %r28, 64;
	cvt.u64.u32 	%rd7, %r30;
	add.s32 	%r31, %r28, 96;
	cvt.u64.u32 	%rd8, %r31;
	add.s32 	%r32, %r28, 128;
	cvt.u64.u32 	%rd9, %r32;
	add.s32 	%r33, %r28, 160;
	cvt.u64.u32 	%rd10, %r33;
	cvt.s64.s32 	%rd11, %r6;
$L__BB387_4:
	setp.le.s64 	%p3, %rd28, %rd5;
	mul.lo.s64 	%rd13, %rd24, %rd74;
	mov.f32 	%f147, 0fFF800000;
	mov.f32 	%f150, %f147;
	@%p3 bra 	$L__BB387_6;
	setp.eq.s64 	%p4, %rd20, 1;
	setp.eq.s64 	%p5, %rd19, 1;
	setp.eq.s64 	%p6, %rd18, 1;
	add.s64 	%rd35, %rd13, %rd5;
	cvt.u32.u64 	%r34, %rd35;
	div.s32 	%r35, %r34, %r7;
	mul.lo.s32 	%r36, %r35, %r7;
	sub.s32 	%r37, %r34, %r36;
	div.s32 	%r38, %r37, %r8;
	mul.lo.s32 	%r39, %r38, %r8;
	sub.s32 	%r40, %r37, %r39;
	selp.b32 	%r41, 0, %r35, %p6;
	selp.b32 	%r42, 0, %r38, %p5;
	selp.b32 	%r43, 0, %r40, %p4;
	mul.lo.s32 	%r44, %r10, %r41;
	mad.lo.s32 	%r45, %r11, %r42, %r44;
	mad.lo.s32 	%r46, %r12, %r43, %r45;
	shl.b64 	%rd36, %rd35, 32;
	shr.s64 	%rd37, %rd36, 30;
	add.s64 	%rd38, %rd1, %rd37;
	ld.global.f32 	%f36, [%rd38];
	cvt.s64.s32 	%rd39, %r46;
	add.s64 	%rd40, %rd2, %rd39;
	ld.global.u8 	%rs9, [%rd40];
	setp.eq.s16 	%p7, %rs9, 0;
	mul.f32 	%f37, %f36, %f34;
	selp.f32 	%f147, %f33, %f37, %p7;
	max.f32 	%f150, %f147, 0fFF800000;
$L__BB387_6:
	setp.le.s64 	%p8, %rd28, %rd6;
	mov.f32 	%f149, 0fFF800000;
	@%p8 bra 	$L__BB387_8;
	setp.eq.s64 	%p9, %rd20, 1;
	setp.eq.s64 	%p10, %rd19, 1;
	setp.eq.s64 	%p11, %rd18, 1;
	add.s64 	%rd41, %rd13, %rd6;
	cvt.u32.u64 	%r47, %rd41;
	div.s32 	%r48, %r47, %r7;
	mul.lo.s32 	%r49, %r48, %r7;
	sub.s32 	%r50, %r47, %r49;
	div.s32 	%r51, %r50, %r8;
	mul.lo.s32 	%r52, %r51, %r8;
	sub.s32 	%r53, %r50, %r52;
	selp.b32 	%r54, 0, %r48, %p11;
	selp.b32 	%r55, 0, %r51, %p10;
	selp.b32 	%r56, 0, %r53, %p9;
	mul.lo.s32 	%r57, %r10, %r54;
	mad.lo.s32 	%r58, %r11, %r55, %r57;
	mad.lo.s32 	%r59, %r12, %r56, %r58;
	shl.b64 	%rd42, %rd41, 32;
	shr.s64 	%rd43, %rd42, 30;
	add.s64 	%rd44, %rd1, %rd43;
	ld.global.f32 	%f39, [%rd44];
	cvt.s64.s32 	%rd45, %r59;
	add.s64 	%rd46, %rd2, %rd45;
	ld.global.u8 	%rs10, [%rd46];
	setp.eq.s16 	%p12, %rs10, 0;
	mul.f32 	%f40, %f39, %f34;
	selp.f32 	%f149, %f33, %f40, %p12;
	max.f32 	%f150, %f150, %f149;
$L__BB387_8:
	setp.le.s64 	%p13, %rd28, %rd7;
	mov.f32 	%f151, 0fFF800000;
	@%p13 bra 	$L__BB387_10;
	setp.eq.s64 	%p14, %rd20, 1;
	setp.eq.s64 	%p15, %rd19, 1;
	setp.eq.s64 	%p16, %rd18, 1;
	add.s64 	%rd47, %rd13, %rd7;
	cvt.u32.u64 	%r60, %rd47;
	div.s32 	%r61, %r60, %r7;
	mul.lo.s32 	%r62, %r61, %r7;
	sub.s32 	%r63, %r60, %r62;
	div.s32 	%r64, %r63, %r8;
	mul.lo.s32 	%r65, %r64, %r8;
	sub.s32 	%r66, %r63, %r65;
	selp.b32 	%r67, 0, %r61, %p16;
	selp.b32 	%r68, 0, %r64, %p15;
	selp.b32 	%r69, 0, %r66, %p14;
	mul.lo.s32 	%r70, %r10, %r67;
	mad.lo.s32 	%r71, %r11, %r68, %r70;
	mad.lo.s32 	%r72, %r12, %r69, %r71;
	shl.b64 	%rd48, %rd47, 32;
	shr.s64 	%rd49, %rd48, 30;
	add.s64 	%rd50, %rd1, %rd49;
	ld.global.f32 	%f42, [%rd50];
	cvt.s64.s32 	%rd51, %r72;
	add.s64 	%rd52, %rd2, %rd51;
	ld.global.u8 	%rs11, [%rd52];
	setp.eq.s16 	%p17, %rs11, 0;
	mul.f32 	%f43, %f42, %f34;
	selp.f32 	%f151, %f33, %f43, %p17;
	max.f32 	%f150, %f150, %f151;
$L__BB387_10:
	setp.le.s64 	%p18, %rd28, %rd8;
	mov.f32 	%f153, 0fFF800000;
	@%p18 bra 	$L__BB387_12;
	setp.eq.s64 	%p19, %rd20, 1;
	setp.eq.s64 	%p20, %rd19, 1;
	setp.eq.s64 	%p21, %rd18, 1;
	add.s64 	%rd53, %rd13, %rd8;
	cvt.u32.u64 	%r73, %rd53;
	div.s32 	%r74, %r73, %r7;
	mul.lo.s32 	%r75, %r74, %r7;
	sub.s32 	%r76, %r73, %r75;
	div.s32 	%r77, %r76, %r8;
	mul.lo.s32 	%r78, %r77, %r8;
	sub.s32 	%r79, %r76, %r78;
	selp.b32 	%r80, 0, %r74, %p21;
	selp.b32 	%r81, 0, %r77, %p20;
	selp.b32 	%r82, 0, %r79, %p19;
	mul.lo.s32 	%r83, %r10, %r80;
	mad.lo.s32 	%r84, %r11, %r81, %r83;
	mad.lo.s32 	%r85, %r12, %r82, %r84;
	shl.b64 	%rd54, %rd53, 32;
	shr.s64 	%rd55, %rd54, 30;
	add.s64 	%rd56, %rd1, %rd55;
	ld.global.f32 	%f45, [%rd56];
	cvt.s64.s32 	%rd57, %r85;
	add.s64 	%rd58, %rd2, %rd57;
	ld.global.u8 	%rs12, [%rd58];
	setp.eq.s16 	%p22, %rs12, 0;
	mul.f32 	%f46, %f45, %f34;
	selp.f32 	%f153, %f33, %f46, %p22;
	max.f32 	%f150, %f150, %f153;
$L__BB387_12:
	setp.le.s64 	%p23, %rd28, %rd9;
	mov.f32 	%f155, 0fFF800000;
	@%p23 bra 	$L__BB387_14;
	setp.eq.s64 	%p24, %rd20, 1;
	setp.eq.s64 	%p25, %rd19, 1;
	setp.eq.s64 	%p26, %rd18, 1;
	add.s64 	%rd59, %rd13, %rd9;
	cvt.u32.u64 	%r86, %rd59;
	div.s32 	%r87, %r86, %r7;
	mul.lo.s32 	%r88, %r87, %r7;
	sub.s32 	%r89, %r86, %r88;
	div.s32 	%r90, %r89, %r8;
	mul.lo.s32 	%r91, %r90, %r8;
	sub.s32 	%r92, %r89, %r91;
	selp.b32 	%r93, 0, %r87, %p26;
	selp.b32 	%r94, 0, %r90, %p25;
	selp.b32 	%r95, 0, %r92, %p24;
	mul.lo.s32 	%r96, %r10, %r93;
	mad.lo.s32 	%r97, %r11, %r94, %r96;
	mad.lo.s32 	%r98, %r12, %r95, %r97;
	shl.b64 	%rd60, %rd59, 32;
	shr.s64 	%rd61, %rd60, 30;
	add.s64 	%rd62, %rd1, %rd61;
	ld.global.f32 	%f48, [%rd62];
	cvt.s64.s32 	%rd63, %r98;
	add.s64 	%rd64, %rd2, %rd63;
	ld.global.u8 	%rs13, [%rd64];
	setp.eq.s16 	%p27, %rs13, 0;
	mul.f32 	%f49, %f48, %f34;
	selp.f32 	%f155, %f33, %f49, %p27;
	max.f32 	%f150, %f150, %f155;
$L__BB387_14:
	setp.le.s64 	%p28, %rd28, %rd10;
	mov.f32 	%f157, 0fFF800000;
	@%p28 bra 	$L__BB387_16;
	setp.eq.s64 	%p29, %rd20, 1;
	setp.eq.s64 	%p30, %rd19, 1;
	setp.eq.s64 	%p31, %rd18, 1;
	add.s64 	%rd65, %rd13, %rd10;
	cvt.u32.u64 	%r99, %rd65;
	div.s32 	%r100, %r99, %r7;
	mul.lo.s32 	%r101, %r100, %r7;
	sub.s32 	%r102, %r99, %r101;
	div.s32 	%r103, %r102, %r8;
	mul.lo.s32 	%r104, %r103, %r8;
	sub.s32 	%r105, %r102, %r104;
	selp.b32 	%r106, 0, %r100, %p31;
	selp.b32 	%r107, 0, %r103, %p30;
	selp.b32 	%r108, 0, %r105, %p29;
	mul.lo.s32 	%r109, %r10, %r106;
	mad.lo.s32 	%r110, %r11, %r107, %r109;
	mad.lo.s32 	%r111, %r12, %r108, %r110;
	shl.b64 	%rd66, %rd65, 32;
	shr.s64 	%rd67, %rd66, 30;
	add.s64 	%rd68, %rd1, %rd67;
	ld.global.f32 	%f51, [%rd68];
	cvt.s64.s32 	%rd69, %r111;
	add.s64 	%rd70, %rd2, %rd69;
	ld.global.u8 	%rs14, [%rd70];
	setp.eq.s16 	%p32, %rs14, 0;
	mul.f32 	%f52, %f51, %f34;
	selp.f32 	%f157, %f33, %f52, %p32;
	max.f32 	%f150, %f150, %f157;
$L__BB387_16:
	setp.le.s64 	%p33, %rd28, %rd5;
	mov.b32 	%r112, %f150;
	shfl.sync.bfly.b32	%r113|%p34, %r112, 16, 31, -1;
	mov.b32 	%f53, %r113;
	max.f32 	%f54, %f150, %f53;
	mov.b32 	%r114, %f54;
	shfl.sync.bfly.b32	%r115|%p35, %r114, 8, 31, -1;
	mov.b32 	%f55, %r115;
	max.f32 	%f56, %f54, %f55;
	mov.b32 	%r116, %f56;
	shfl.sync.bfly.b32	%r117|%p36, %r116, 4, 31, -1;
	mov.b32 	%f57, %r117;
	max.f32 	%f58, %f56, %f57;
	mov.b32 	%r118, %f58;
	shfl.sync.bfly.b32	%r119|%p37, %r118, 2, 31, -1;
	mov.b32 	%f59, %r119;
	max.f32 	%f60, %f58, %f59;
	mov.b32 	%r120, %f60;
	shfl.sync.bfly.b32	%r121|%p38, %r120, 1, 31, -1;
	mov.b32 	%f61, %r121;
	max.f32 	%f62, %f60, %f61;
	sub.f32 	%f63, %f147, %f62;
	fma.rn.f32 	%f64, %f63, 0f3BBB989D, 0f3F000000;
	cvt.sat.f32.f32 	%f65, %f64;
	mov.f32 	%f66, 0f4B400001;
	mov.f32 	%f67, 0f437C0000;
	fma.rm.f32 	%f68, %f65, %f67, %f66;
	add.f32 	%f69, %f68, 0fCB40007F;
	neg.f32 	%f70, %f69;
	fma.rn.f32 	%f71, %f63, 0f3FB8AA3B, %f70;
	fma.rn.f32 	%f72, %f63, 0f32A57060, %f71;
	mov.b32 	%r122, %f68;
	shl.b32 	%r123, %r122, 23;
	mov.b32 	%f73, %r123;
	ex2.approx.ftz.f32 	%f74, %f72;
	mul.f32 	%f75, %f74, %f73;
	add.f32 	%f76, %f75, 0f00000000;
	sub.f32 	%f77, %f149, %f62;
	fma.rn.f32 	%f78, %f77, 0f3BBB989D, 0f3F000000;
	cvt.sat.f32.f32 	%f79, %f78;
	fma.rm.f32 	%f80, %f79, %f67, %f66;
	add.f32 	%f81, %f80, 0fCB40007F;
	neg.f32 	%f82, %f81;
	fma.rn.f32 	%f83, %f77, 0f3FB8AA3B, %f82;
	fma.rn.f32 	%f84, %f77, 0f32A57060, %f83;
	mov.b32 	%r124, %f80;
	shl.b32 	%r125, %r124, 23;
	mov.b32 	%f85, %r125;
	ex2.approx.ftz.f32 	%f86, %f84;
	mul.f32 	%f87, %f86, %f85;
	add.f32 	%f88, %f76, %f87;
	sub.f32 	%f89, %f151, %f62;
	fma.rn.f32 	%f90, %f89, 0f3BBB989D, 0f3F000000;
	cvt.sat.f32.f32 	%f91, %f90;
	fma.rm.f32 	%f92, %f91, %f67, %f66;
	add.f32 	%f93, %f92, 0fCB40007F;
	neg.f32 	%f94, %f93;
	fma.rn.f32 	%f95, %f89, 0f3FB8AA3B, %f94;
	fma.rn.f32 	%f96, %f89, 0f32A57060, %f95;
	mov.b32 	%r126, %f92;
	shl.b32 	%r127, %r126, 23;
	mov.b32 	%f97, %r127;
	ex2.approx.ftz.f32 	%f98, %f96;
	mul.f32 	%f99, %f98, %f97;
	add.f32 	%f100, %f88, %f99;
	sub.f32 	%f101, %f153, %f62;
	fma.rn.f32 	%f102, %f101, 0f3BBB989D, 0f3F000000;
	cvt.sat.f32.f32 	%f103, %f102;
	fma.rm.f32 	%f104, %f103, %f67, %f66;
	add.f32 	%f105, %f104, 0fCB40007F;
	neg.f32 	%f106, %f105;
	fma.rn.f32 	%f107, %f101, 0f3FB8AA3B, %f106;
	fma.rn.f32 	%f108, %f101, 0f32A57060, %f107;
	mov.b32 	%r128, %f104;
	shl.b32 	%r129, %r128, 23;
	mov.b32 	%f109, %r129;
	ex2.approx.ftz.f32 	%f110, %f108;
	mul.f32 	%f111, %f110, %f109;
	add.f32 	%f112, %f100, %f111;
	sub.f32 	%f113, %f155, %f62;
	fma.rn.f32 	%f114, %f113, 0f3BBB989D, 0f3F000000;
	cvt.sat.f32.f32 	%f115, %f114;
	fma.rm.f32 	%f116, %f115, %f67, %f66;
	add.f32 	%f117, %f116, 0fCB40007F;
	neg.f32 	%f118, %f117;
	fma.rn.f32 	%f119, %f113, 0f3FB8AA3B, %f118;
	fma.rn.f32 	%f120, %f113, 0f32A57060, %f119;
	mov.b32 	%r130, %f116;
	shl.b32 	%r131, %r130, 23;
	mov.b32 	%f121, %r131;
	ex2.approx.ftz.f32 	%f122, %f120;
	mul.f32 	%f123, %f122, %f121;
	add.f32 	%f124, %f112, %f123;
	sub.f32 	%f125, %f157, %f62;
	fma.rn.f32 	%f126, %f125, 0f3BBB989D, 0f3F000000;
	cvt.sat.f32.f32 	%f127, %f126;
	fma.rm.f32 	%f128, %f127, %f67, %f66;
	add.f32 	%f129, %f128, 0fCB40007F;
	neg.f32 	%f130, %f129;
	fma.rn.f32 	%f131, %f125, 0f3FB8AA3B, %f130;
	fma.rn.f32 	%f132, %f125, 0f32A57060, %f131;
	mov.b32 	%r132, %f128;
	shl.b32 	%r133, %r132, 23;
	mov.b32 	%f133, %r133;
	ex2.approx.ftz.f32 	%f134, %f132;
	mul.f32 	%f135, %f134, %f133;
	add.f32 	%f136, %f124, %f135;
	mov.b32 	%r134, %f136;
	shfl.sync.bfly.b32	%r135|%p39, %r134, 16, 31, -1;
	mov.b32 	%f137, %r135;
	add.f32 	%f138, %f136, %f137;
	mov.b32 	%r136, %f138;
	shfl.sync.bfly.b32	%r137|%p40, %r136, 8, 31, -1;
	mov.b32 	%f139, %r137;
	add.f32 	%f140, %f138, %f139;
	mov.b32 	%r138, %f140;
	shfl.sync.bfly.b32	%r139|%p41, %r138, 4, 31, -1;
	mov.b32 	%f141, %r139;
	add.f32 	%f142, %f140, %f141;
	mov.b32 	%r140, %f142;
	shfl.sync.bfly.b32	%r141|%p42, %r140, 2, 31, -1;
	mov.b32 	%f143, %r141;
	add.f32 	%f144, %f142, %f143;
	mov.b32 	%r142, %f144;
	shfl.sync.bfly.b32	%r143|%p43, %r142, 1, 31, -1;
	mov.b32 	%f145, %r143;
	add.f32 	%f146, %f144, %f145;
	div.rn.f32 	%f27, %f75, %f146;
	div.rn.f32 	%f28, %f87, %f146;
	div.rn.f32 	%f29, %f99, %f146;
	div.rn.f32 	%f30, %f111, %f146;
	div.rn.f32 	%f31, %f123, %f146;
	div.rn.f32 	%f32, %f135, %f146;
	mad.lo.s64 	%rd71, %rd74, %rd26, %rd5;
	cvta.to.global.u64 	%rd72, %rd25;
	shl.b64 	%rd73, %rd71, 2;
	add.s64 	%rd14, %rd72, %rd73;
	@%p33 bra 	$L__BB387_18;
	st.global.f32 	[%rd14], %f27;
$L__BB387_18:
	setp.le.s64 	%p44, %rd28, %rd6;
	@%p44 bra 	$L__BB387_20;
	st.global.f32 	[%rd14+128], %f28;
$L__BB387_20:
	setp.le.s64 	%p45, %rd28, %rd7;
	@%p45 bra 	$L__BB387_22;
	st.global.f32 	[%rd14+256], %f29;
$L__BB387_22:
	setp.le.s64 	%p46, %rd28, %rd8;
	@%p46 bra 	$L__BB387_24;
	st.global.f32 	[%rd14+384], %f30;
$L__BB387_24:
	setp.le.s64 	%p47, %rd28, %rd9;
	@%p47 bra 	$L__BB387_26;
	st.global.f32 	[%rd14+512], %f31;
$L__BB387_26:
	setp.le.s64 	%p48, %rd28, %rd10;
	@%p48 bra 	$L__BB387_28;
	st.global.f32 	[%rd14+640], %f32;
$L__BB387_28:
	add.s64 	%rd74, %rd74, %rd11;
	setp.lt.s64 	%p49, %rd74, %rd27;
	@%p49 bra 	$L__BB387_4;
$L__BB387_29:
	ret;

}
	// .globl	_Z15SoftmaxWarpImplI22BroadcastScaleMaskLoadIffbLm3EiE11DirectStoreIffEfLi1ELi7ELi32ELi1ELb0EL9Algorithm0EEvT_T0_ll
.visible .entry _Z15SoftmaxWarpImplI22BroadcastScaleMaskLoadIffbLm3EiE11DirectStoreIffEfLi1ELi7ELi32ELi1ELb0EL9Algorithm0EEvT_T0_ll(
	.param .align 8 .b8 _Z15SoftmaxWarpImplI22BroadcastScaleMaskLoadIffbLm3EiE11DirectStoreIffEfLi1ELi7ELi32ELi1ELb0EL9Algorithm0EEvT_T0_ll_param_0[112],
	.param .align 8 .b8 _Z15SoftmaxWarpImplI22BroadcastScaleMaskLoadIffbLm3EiE11DirectStoreIffEfLi1ELi7ELi32ELi1ELb0EL9Algorithm0EEvT_T0_ll_param_1[16],
	.param .u64 _Z15SoftmaxWarpImplI22BroadcastScaleMaskLoadIffbLm3EiE11DirectStoreIffEfLi1ELi7ELi32ELi1ELb0EL9Algorithm0EEvT_T0_ll_param_2,
	.param .u64 _Z15SoftmaxWarpImplI22BroadcastScaleMaskLoadIffbLm3EiE11DirectStoreIffEfLi1ELi7ELi32ELi1ELb0EL9Algorithm0EEvT_T0_ll_param_3
)
{
	.reg .pred 	%p<24>;
	.reg .b16 	%rs<16>;
	.reg .b32 	%r<154>;
	.reg .b32 	%f<146>;
	.reg .b64 	%rd<77>;

	ld.param.v2.f32 	{%f3, %f4}, [_Z15SoftmaxWarpImplI22BroadcastScaleMaskLoadIffbLm3EiE11DirectStoreIffEfLi1ELi7ELi32ELi1ELb0EL9Algorithm0EEvT_T0_ll_param_0+104];
	ld.param.u64 	%rd22, [_Z15SoftmaxWarpImplI22BroadcastScaleMaskLoadIffbLm3EiE11DirectStoreIffEfLi1ELi7ELi32ELi1ELb0EL9Algorithm0EEvT_T0_ll_param_0+96];
	ld.param.u32 	%r12, [_Z15SoftmaxWarpImplI22BroadcastScaleMaskLoadIffbLm3EiE11DirectStoreIffEfLi1ELi7ELi32ELi1ELb0EL9Algorithm0EEvT_T0_ll_param_0+80];
	ld.param.v2.u32 	{%r10, %r11}, [_Z15SoftmaxWarpImplI22BroadcastScaleMaskLoadIffbLm3EiE11DirectStoreIffEfLi1ELi7ELi32ELi1ELb0EL9Algorithm0EEvT_T0_ll_param_0+72];
	ld.param.v2.u32 	{%r7, %r8}, [_Z15SoftmaxWarpImplI22BroadcastScaleMaskLoadIffbLm3EiE11DirectStoreIffEfLi1ELi7ELi32ELi1ELb0EL9Algorithm0EEvT_T0_ll_param_0+48];
	ld.param.u64 	%rd18, [_Z15SoftmaxWarpImplI22BroadcastScaleMaskLoadIffbLm3EiE11DirectStoreIffEfLi1ELi7ELi32ELi1ELb0EL9Algorithm0EEvT_T0_ll_param_0+32];
	ld.param.u64 	%rd17, [_Z15SoftmaxWarpImplI22BroadcastScaleMaskLoadIffbLm3EiE11DirectStoreIffEfLi1ELi7ELi32ELi1ELb0EL9Algorithm0EEvT_T0_ll_param_0+24];
	ld.param.u64 	%rd16, [_Z15SoftmaxWarpImplI22BroadcastScaleMaskLoadIffbLm3EiE11DirectStoreIffEfLi1ELi7ELi32ELi1ELb0EL9Algorithm0EEvT_T0_ll_param_0+16];
	ld.param.u64 	%rd15, [_Z15SoftmaxWarpImplI22BroadcastScaleMaskLoadIffbLm3EiE11DirectStoreIffEfLi1ELi7ELi32ELi1ELb0EL9Algorithm0EEvT_T0_ll_param_0+8];
	ld.param.u64 	%rd14, [_Z15SoftmaxWarpImplI22BroadcastScaleMaskLoadIffbLm3EiE11DirectStoreIffEfLi1ELi7ELi32ELi1ELb0EL9Algorithm0EEvT_T0_ll_param_0];
	ld.param.u64 	%rd4, [_Z15SoftmaxWarpImplI22BroadcastScaleMaskLoadIffbLm3EiE11DirectStoreIffEfLi1ELi7ELi32ELi1ELb0EL9Algorithm0EEvT_T0_ll_param_1];
	ld.param.u64 	%rd5, [_Z15SoftmaxWarpImplI22BroadcastScaleMaskLoadIffbLm3EiE11DirectStoreIffEfLi1ELi7ELi32ELi1ELb0EL9Algorithm0EEvT_T0_ll_param_1+8];
	ld.param.u64 	%rd23, [_Z15SoftmaxWarpImplI22BroadcastScaleMaskLoadIffbLm3EiE11DirectStoreIffEfLi1ELi7ELi32ELi1ELb0EL9Algorithm0EEvT_T0_ll_param_2];
	ld.param.u64 	%rd24, [_Z15SoftmaxWarpImplI22BroadcastScaleMaskLoadIffbLm3EiE11DirectStoreIffEfLi1ELi7ELi32ELi1ELb0EL9Algorithm0EEvT_T0_ll_param_3];
	setp.lt.s64 	%p1, %rd24, 225;
	@%p1 bra 	$L__BB388_2;
	mov.u64 	%rd25, $str;
	cvta.global.u64 	%rd26, %rd25;
	mov.u64 	%rd27, $str$1;
	cvta.global.u64 	%rd28, %rd27;
	mov.u64 	%rd29, __unnamed_379;
	cvta.global.u64 	%rd30, %rd29;
	{ // callseq 378, 0
	.param .b64 param0;
	st.param.b64 	[param0], %rd26;
	.param .b64 param1;
	st.param.b64 	[param1], %rd28;
	.param .b32 param2;
	st.param.b32 	[param2], 219;
	.param .b64 param3;
	st.param.b64 	[param3], %rd30;
	.param .b64 param4;
	st.param.b64 	[param4], 1;
	call.uni 
	__assertfail, 
	(
	param0, 
	param1, 
	param2, 
	param3, 
	param4
	);
	} // callseq 378
$L__BB388_2:
	mov.u32 	%r23, %ctaid.x;
	mov.u32 	%r24, %ntid.y;
	mov.u32 	%r25, %tid.y;
	mad.lo.s32 	%r26, %r23, %r24, %r25;
	mov.u32 	%r27, %nctaid.x;
	mul.lo.s32 	%r6, %r27, %r24;
	cvt.s64.s32 	%rd76, %r26;
	setp.le.s64 	%p2, %rd23, %rd76;
	@%p2 bra 	$L__BB388_5;
	cvta.to.global.u64 	%rd7, %rd14;
	cvta.to.global.u64 	%rd8, %rd15;
	mov.u32 	%r28, %tid.x;
	cvt.u64.u32 	%rd9, %r28;
	cvta.to.global.u64 	%rd10, %rd4;
	cvt.s64.s32 	%rd11, %r6;
$L__BB388_4:
	setp.eq.s64 	%p3, %rd18, 1;
	setp.eq.s64 	%p4, %rd17, 1;
	setp.eq.s64 	%p5, %rd16, 1;
	mad.lo.s64 	%rd31, %rd22, %rd76, %rd9;
	cvt.u32.u64 	%r29, %rd31;
	div.s32 	%r30, %r29, %r7;
	mul.lo.s32 	%r31, %r30, %r7;
	sub.s32 	%r32, %r29, %r31;
	div.s32 	%r33, %r32, %r8;
	mul.lo.s32 	%r34, %r33, %r8;
	sub.s32 	%r35, %r32, %r34;
	selp.b32 	%r36, 0, %r30, %p5;
	selp.b32 	%r37, 0, %r33, %p4;
	selp.b32 	%r38, 0, %r35, %p3;
	mul.lo.s32 	%r39, %r10, %r36;
	mad.lo.s32 	%r40, %r11, %r37, %r39;
	mad.lo.s32 	%r41, %r12, %r38, %r40;
	shl.b64 	%rd32, %rd31, 32;
	shr.s64 	%rd33, %rd32, 30;
	add.s64 	%rd34, %rd7, %rd33;
	ld.global.f32 	%f5, [%rd34];
	cvt.s64.s32 	%rd35, %r41;
	add.s64 	%rd36, %rd8, %rd35;
	ld.global.u8 	%rs9, [%rd36];
	setp.eq.s16 	%p6, %rs9, 0;
	mul.f32 	%f6, %f5, %f4;
	selp.f32 	%f7, %f3, %f6, %p6;
	max.f32 	%f8, %f7, 0fFF800000;
	add.s64 	%rd37, %rd31, 32;
	cvt.u32.u64 	%r42, %rd37;
	div.s32 	%r43, %r42, %r7;
	mul.lo.s32 	%r44, %r43, %r7;
	sub.s32 	%r45, %r42, %r44;
	div.s32 	%r46, %r45, %r8;
	mul.lo.s32 	%r47, %r46, %r8;
	sub.s32 	%r48, %r45, %r47;
	selp.b32 	%r49, 0, %r43, %p5;
	selp.b32 	%r50, 0, %r46, %p4;
	selp.b32 	%r51, 0, %r48, %p3;
	mul.lo.s32 	%r52, %r10, %r49;
	mad.lo.s32 	%r53, %r11, %r50, %r52;
	mad.lo.s32 	%r54, %r12, %r51, %r53;
	shl.b64 	%rd38, %rd37, 32;
	shr.s64 	%rd39, %rd38, 30;
	add.s64 	%rd40, %rd7, %rd39;
	ld.global.f32 	%f9, [%rd40];
	cvt.s64.s32 	%rd41, %r54;
	add.s64 	%rd42, %rd8, %rd41;
	ld.global.u8 	%rs10, [%rd42];
	setp.eq.s16 	%p7, %rs10, 0;
	mul.f32 	%f10, %f9, %f4;
	selp.f32 	%f11, %f3, %f10, %p7;
	max.f32 	%f12, %f8, %f11;
	add.s64 	%rd43, %rd31, 64;
	cvt.u32.u64 	%r55, %rd43;
	div.s32 	%r56, %r55, %r7;
	mul.lo.s32 	%r57, %r56, %r7;
	sub.s32 	%r58, %r55, %r57;
	div.s32 	%r59, %r58, %r8;
	mul.lo.s32 	%r60, %r59, %r8;
	sub.s32 	%r61, %r58, %r60;
	selp.b32 	%r62, 0, %r56, %p5;
	selp.b32 	%r63, 0, %r59, %p4;
	selp.b32 	%r64, 0, %r61, %p3;
	mul.lo.s32 	%r65, %r10, %r62;
	mad.lo.s32 	%r66, %r11, %r63, %r65;
	mad.lo.s32 	%r67, %r12, %r64, %r66;
	shl.b64 	%rd44, %rd43, 32;
	shr.s64 	%rd45, %rd44, 30;
	add.s64 	%rd46, %rd7, %rd45;
	ld.global.f32 	%f13, [%rd46];
	cvt.s64.s32 	%rd47, %r67;
	add.s64 	%rd48, %rd8, %rd47;
	ld.global.u8 	%rs11, [%rd48];
	setp.eq.s16 	%p8, %rs11, 0;
	mul.f32 	%f14, %f13, %f4;
	selp.f32 	%f15, %f3, %f14, %p8;
	max.f32 	%f16, %f12, %f15;
	add.s64 	%rd49, %rd31, 96;
	cvt.u32.u64 	%r68, %rd49;
	div.s32 	%r69, %r68, %r7;
	mul.lo.s32 	%r70, %r69, %r7;
	sub.s32 	%r71, %r68, %r70;
	div.s32 	%r72, %r71, %r8;
	mul.lo.s32 	%r73, %r72, %r8;
	sub.s32 	%r74, %r71, %r73;
	selp.b32 	%r75, 0, %r69, %p5;
	selp.b32 	%r76, 0, %r72, %p4;
	selp.b32 	%r77, 0, %r74, %p3;
	mul.lo.s32 	%r78, %r10, %r75;
	mad.lo.s32 	%r79, %r11, %r76, %r78;
	mad.lo.s32 	%r80, %r12, %r77, %r79;
	shl.b64 	%rd50, %rd49, 32;
	shr.s64 	%rd51, %rd50, 30;
	add.s64 	%rd52, %rd7, %rd51;
	ld.global.f32 	%f17, [%rd52];
	cvt.s64.s32 	%rd53, %r80;
	add.s64 	%rd54, %rd8, %rd53;
	ld.global.u8 	%rs12, [%rd54];
	setp.eq.s16 	%p9, %rs12, 0;
	mul.f32 	%f18, %f17, %f4;
	selp.f32 	%f19, %f3, %f18, %p9;
	max.f32 	%f20, %f16, %f19;
	add.s64 	%rd55, %rd31, 128;
	cvt.u32.u64 	%r81, %rd55;
	div.s32 	%r82, %r81, %r7;
	mul.lo.s32 	%r83, %r82, %r7;
	sub.s32 	%r84, %r81, %r83;
	div.s32 	%r85, %r84, %r8;
	mul.lo.s32 	%r86, %r85, %r8;
	sub.s32 	%r87, %r84, %r86;
	selp.b32 	%r88, 0, %r82, %p5;
	selp.b32 	%r89, 0, %r85, %p4;
	selp.b32 	%r90, 0, %r87, %p3;
	mul.lo.s32 	%r91, %r10, %r88;
	mad.lo.s32 	%r92, %r11, %r89, %r91;
	mad.lo.s32 	%r93, %r12, %r90, %r92;
	shl.b64 	%rd56, %rd55, 32;
	shr.s64 	%rd57, %rd56, 30;
	add.s64 	%rd58, %rd7, %rd57;
	ld.global.f32 	%f21, [%rd58];
	cvt.s64.s32 	%rd59, %r93;
	add.s64 	%rd60, %rd8, %rd59;
	ld.global.u8 	%rs13, [%rd60];
	setp.eq.s16 	%p10, %rs13, 0;
	mul.f32 	%f22, %f21, %f4;
	selp.f32 	%f23, %f3, %f22, %p10;
	max.f32 	%f24, %f20, %f23;
	add.s64 	%rd61, %rd31, 160;
	cvt.u32.u64 	%r94, %rd61;
	div.s32 	%r95, %r94, %r7;
	mul.lo.s32 	%r96, %r95, %r7;
	sub.s32 	%r97, %r94, %r96;
	div.s32 	%r98, %r97, %r8;
	mul.lo.s32 	%r99, %r98, %r8;
	sub.s32 	%r100, %r97, %r99;
	selp.b32 	%r101, 0, %r95, %p5;
	selp.b32 	%r102, 0, %r98, %p4;
	selp.b32 	%r103, 0, %r100, %p3;
	mul.lo.s32 	%r104, %r10, %r101;
	mad.lo.s32 	%r105, %r11, %r102, %r104;
	mad.lo.s32 	%r106, %r12, %r103, %r105;
	shl.b64 	%rd62, %rd61, 32;
	shr.s64 	%rd63, %rd62, 30;
	add.s64 	%rd64, %rd7, %rd63;
	ld.global.f32 	%f25, [%rd64];
	cvt.s64.s32 	%rd65, %r106;
	add.s64 	%rd66, %rd8, %rd65;
	ld.global.u8 	%rs14, [%rd66];
	setp.eq.s16 	%p11, %rs14, 0;
	mul.f32 	%f26, %f25, %f4;
	selp.f32 	%f27, %f3, %f26, %p11;
	max.f32 	%f28, %f24, %f27;
	add.s64 	%rd67, %rd31, 192;
	cvt.u32.u64 	%r107, %rd67;
	div.s32 	%r108, %r107, %r7;
	mul.lo.s32 	%r109, %r108, %r7;
	sub.s32 	%r110, %r107, %r109;
	div.s32 	%r111, %r110, %r8;
	mul.lo.s32 	%r112, %r111, %r8;
	sub.s32 	%r113, %r110, %r112;
	selp.b32 	%r114, 0, %r108, %p5;
	selp.b32 	%r115, 0, %r111, %p4;
	selp.b32 	%r116, 0, %r113, %p3;
	mul.lo.s32 	%r117, %r10, %r114;
	mad.lo.s32 	%r118, %r11, %r115, %r117;
	mad.lo.s32 	%r119, %r12, %r116, %r118;
	shl.b64 	%rd68, %rd67, 32;
	shr.s64 	%rd69, %rd68, 30;
	add.s64 	%rd70, %rd7, %rd69;
	ld.global.f32 	%f29, [%rd70];
	cvt.s64.s32 	%rd71, %r119;
	add.s64 	%rd72, %rd8, %rd71;
	ld.global.u8 	%rs15, [%rd72];
	setp.eq.s16 	%p12, %rs15, 0;
	mul.f32 	%f30, %f29, %f4;
	selp.f32 	%f31, %f3, %f30, %p12;
	max.f32 	%f32, %f28, %f31;
	mov.b32 	%r120, %f32;
	shfl.sync.bfly.b32	%r121|%p13, %r120, 16, 31, -1;
	mov.b32 	%f33, %r121;
	max.f32 	%f34, %f32, %f33;
	mov.b32 	%r122, %f34;
	shfl.sync.bfly.b32	%r123|%p14, %r122, 8, 31, -1;
	mov.b32 	%f35, %r123;
	max.f32 	%f36, %f34, %f35;
	mov.b32 	%r124, %f36;
	shfl.sync.bfly.b32	%r125|%p15, %r124, 4, 31, -1;
	mov.b32 	%f37, %r125;
	max.f32 	%f38, %f36, %f37;
	mov.b32 	%r126, %f38;
	shfl.sync.bfly.b32	%r127|%p16, %r126, 2, 31, -1;
	mov.b32 	%f39, %r127;
	max.f32 	%f40, %f38, %f39;
	mov.b32 	%r128, %f40;
	shfl.sync.bfly.b32	%r129|%p17, %r128, 1, 31, -1;
	mov.b32 	%f41, %r129;
	max.f32 	%f42, %f40, %f41;
	sub.f32 	%f43, %f7, %f42;
	fma.rn.f32 	%f44, %f43, 0f3BBB989D, 0f3F000000;
	cvt.sat.f32.f32 	%f45, %f44;
	mov.f32 	%f46, 0f4B400001;
	mov.f32 	%f47, 0f437C0000;
	fma.rm.f32 	%f48, %f45, %f47, %f46;
	add.f32 	%f49, %f48, 0fCB40007F;
	neg.f32 	%f50, %f49;
	fma.rn.f32 	%f51, %f43, 0f3FB8AA3B, %f50;
	fma.rn.f32 	%f52, %f43, 0f32A57060, %f51;
	mov.b32 	%r130, %f48;
	shl.b32 	%r131, %r130, 23;
	mov.b32 	%f53, %r131;
	ex2.approx.ftz.f32 	%f54, %f52;
	mul.f32 	%f55, %f54, %f53;
	add.f32 	%f56, %f55, 0f00000000;
	sub.f32 	%f57, %f11, %f42;
	fma.rn.f32 	%f58, %f57, 0f3BBB989D, 0f3F000000;
	cvt.sat.f32.f32 	%f59, %f58;
	fma.rm.f32 	%f60, %f59, %f47, %f46;
	add.f32 	%f61, %f60, 0fCB40007F;
	neg.f32 	%f62, %f61;
	fma.rn.f32 	%f63, %f57, 0f3FB8AA3B, %f62;
	fma.rn.f32 	%f64, %f57, 0f32A57060, %f63;
	mov.b32 	%r132, %f60;
	shl.b32 	%r133, %r132, 23;
	mov.b32 	%f65, %r133;
	ex2.approx.ftz.f32 	%f66, %f64;
	mul.f32 	%f67, %f66, %f65;
	add.f32 	%f68, %f56, %f67;
	sub.f32 	%f69, %f15, %f42;
	fma.rn.f32 	%f70, %f69, 0f3BBB989D, 0f3F000000;
	cvt.sat.f32.f32 	%f71, %f70;
	fma.rm.f32 	%f72, %f71, %f47, %f46;
	add.f32 	%f73, %f72, 0fCB40007F;
	neg.f32 	%f74, %f73;
	fma.rn.f32 	%f75, %f69, 0f3FB8AA3B, %f74;
	fma.rn.f32 	%f76, %f69, 0f32A57060, %f75;
	mov.b32 	%r134, %f72;
	shl.b32 	%r135, %r134, 23;
	mov.b32 	%f77, %r135;
	ex2.approx.ftz.f32 	%f78, %f76;
	mul.f32 	%f79, %f78, %f77;
	add.f32 	%f80, %f68, %f79;
	sub.f32 	%f81, %f19, %f42;
	fma.rn.f32 	%f82, %f81, 0f3BBB989D, 0f3F000000;
	cvt.sat.f32.f32 	%f83, %f82;
	fma.rm.f32 	%f84, %f83, %f47, %f46;
	add.f32 	%f85, %f84, 0fCB40007F;
	neg.f32 	%f86, %f85;
	fma.rn.f32 	%f87, %f81, 0f3FB8AA3B, %f86;
	fma.rn.f32 	%f88, %f81, 0f32A57060, %f87;
	mov.b32 	%r136, %f84;
	shl.b32 	%r137, %r136, 23;
	mov.b32 	%f89, %r137;
	ex2.approx.ftz.f32 	%f90, %f88;
	mul.f32 	%f91, %f90, %f89;
	add.f32 	%f92, %f80, %f91;
	sub.f32 	%f93, %f23, %f42;
	fma.rn.f32 	%f94, %f93, 0f3BBB989D, 0f3F000000;
	cvt.sat.f32.f32 	%f95, %f94;
	fma.rm.f32 	%f96, %f95, %f47, %f46;
	add.f32 	%f97, %f96, 0fCB40007F;
	neg.f32 	%f98, %f97;
	fma.rn.f32 	%f99, %f93, 0f3FB8AA3B, %f98;
	fma.rn.f32 	%f100, %f93, 0f32A57060, %f99;
	mov.b32 	%r138, %f96;
	shl.b32 	%r139, %r138, 23;
	mov.b32 	%f101, %r139;
	ex2.approx.ftz.f32 	%f102, %f100;
	mul.f32 	%f103, %f102, %f101;
	add.f32 	%f104, %f92, %f103;
	sub.f32 	%f105, %f27, %f42;
	fma.rn.f32 	%f106, %f105, 0f3BBB989D, 0f3F000000;
	cvt.sat.f32.f32 	%f107, %f106;
	fma.rm.f32 	%f108, %f107, %f47, %f46;
	add.f32 	%f109, %f108, 0fCB40007F;
	neg.f32 	%f110, %f109;
	fma.rn.f32 	%f111, %f105, 0f3FB8AA3B, %f110;
	fma.rn.f32 	%f112, %f105, 0f32A57060, %f111;
	mov.b32 	%r140, %f108;
	shl.b32 	%r141, %r140, 23;
	mov.b32 	%f113, %r141;
	ex2.approx.ftz.f32 	%f114, %f112;
	mul.f32 	%f115, %f114, %f113;
	add.f32 	%f116, %f104, %f115;
	sub.f32 	%f117, %f31, %f42;
	fma.rn.f32 	%f118, %f117, 0f3BBB989D, 0f3F000000;
	cvt.sat.f32.f32 	%f119, %f118;
	fma.rm.f32 	%f120, %f119, %f47, %f46;
	add.f32 	%f121, %f120, 0fCB40007F;
	neg.f32 	%f122, %f121;
	fma.rn.f32 	%f123, %f117, 0f3FB8AA3B, %f122;
	fma.rn.f32 	%f124, %f117, 0f32A57060, %f123;
	mov.b32 	%r142, %f120;
	shl.b32 	%r143, %r142, 23;
	mov.b32 	%f125, %r143;
	ex2.approx.ftz.f32 	%f126, %f124;
	mul.f32 	%f127, %f126, %f125;
	add.f32 	%f128, %f116, %f127;
	mov.b32 	%r144, %f128;
	shfl.sync.bfly.b32	%r145|%p18, %r144, 16, 31, -1;
	mov.b32 	%f129, %r145;
	add.f32 	%f130, %f128, %f129;
	mov.b32 	%r146, %f130;
	shfl.sync.bfly.b32	%r147|%p19, %r146, 8, 31, -1;
	mov.b32 	%f131, %r147;
	add.f32 	%f132, %f130, %f131;
	mov.b32 	%r148, %f132;
	shfl.sync.bfly.b32	%r149|%p20, %r148, 4, 31, -1;
	mov.b32 	%f133, %r149;
	add.f32 	%f134, %f132, %f133;
	mov.b32 	%r150, %f134;
	shfl.sync.bfly.b32	%r151|%p21, %r150, 2, 31, -1;
	mov.b32 	%f135, %r151;
	add.f32 	%f136, %f134, %f135;
	mov.b32 	%r152, %f136;
	shfl.sync.bfly.b32	%r153|%p22, %r152, 1, 31, -1;
	mov.b32 	%f137, %r153;
	add.f32 	%f138, %f136, %f137;
	div.rn.f32 	%f139, %f55, %f138;
	div.rn.f32 	%f140, %f67, %f138;
	div.rn.f32 	%f141, %f79, %f138;
	div.rn.f32 	%f142, %f91, %f138;
	div.rn.f32 	%f143, %f103, %f138;
	div.rn.f32 	%f144, %f115, %f138;
	div.rn.f32 	%f145, %f127, %f138;
	mad.lo.s64 	%rd73, %rd76, %rd5, %rd9;
	shl.b64 	%rd74, %rd73, 2;
	add.s64 	%rd75, %rd10, %rd74;
	st.global.f32 	[%rd75], %f139;
	st.global.f32 	[%rd75+128], %f140;
	st.global.f32 	[%rd75+256], %f141;
	st.global.f32 	[%rd75+384], %f142;
	st.global.f32 	[%rd75+512], %f143;
	st.global.f32 	[%rd75+640], %f144;
	st.global.f32 	[%rd75+768], %f145;
	add.s64 	%rd76, %rd76, %rd11;
	setp.lt.s64 	%p23, %rd76, %rd23;
	@%p23 bra 	$L__BB388_4;
$L__BB388_5:
	ret;

}
	// .globl	_Z15SoftmaxWarpImplI22BroadcastScaleMaskLoadIffbLm3EiE11DirectStoreIffEfLi1ELi7ELi32ELi1ELb1EL9Algorithm0EEvT_T0_ll
.visible .entry _Z15SoftmaxWarpImplI22BroadcastScaleMaskLoadIffbLm3EiE11DirectStoreIffEfLi1ELi7ELi32ELi1ELb1EL9Algorithm0EEvT_T0_ll(
	.param .align 8 .b8 _Z15SoftmaxWarpImplI22BroadcastScaleMaskLoadIffbLm3EiE11DirectStoreIffEfLi1ELi7ELi32ELi1ELb1EL9Algorithm0EEvT_T0_ll_param_0[112],
	.param .align 8 .b8 _Z15SoftmaxWarpImplI22BroadcastScaleMaskLoadIffbLm3EiE11DirectStoreIffEfLi1ELi7ELi32ELi1ELb1EL9Algorithm0EEvT_T0_ll_param_1[16],
	.param .u64 _Z15SoftmaxWarpImplI22BroadcastScaleMaskLoadIffbLm3EiE11DirectStoreIffEfLi1ELi7ELi32ELi1ELb1EL9Algorithm0EEvT_T0_ll_param_2,
	.param .u64 _Z15SoftmaxWarpImplI22BroadcastScaleMaskLoadIffbLm3EiE11DirectStoreIffEfLi1ELi7ELi32ELi1ELb1EL9Algorithm0EEvT_T0_ll_param_3
)
{
	.reg .pred 	%p<56>;
	.reg .b16 	%rs<16>;
	.reg .b32 	%r<160>;
	.reg .b32 	%f<181>;
	.reg .b64 	%rd<81>;

	ld.param.u64 	%rd26, [_Z15SoftmaxWarpImplI22BroadcastScaleMaskLoadIffbLm3EiE11DirectStoreIffEfLi1ELi7ELi32ELi1ELb1EL9Algorithm0EEvT_T0_ll_param_1+8];
	ld.param.u64 	%rd25, [_Z15SoftmaxWarpImplI22BroadcastScaleMaskLoadIffbLm3EiE11DirectStoreIffEfLi1ELi7ELi32ELi1ELb1EL9Algorithm0EEvT_T0_ll_param_1];
	ld.param.v2.f32 	{%f38, %f39}, [_Z15SoftmaxWarpImplI22BroadcastScaleMaskLoadIffbLm3EiE11DirectStoreIffEfLi1ELi7ELi32ELi1ELb1EL9Algorithm0EEvT_T0_ll_param_0+104];
	ld.param.u64 	%rd24, [_Z15SoftmaxWarpImplI22BroadcastScaleMaskLoadIffbLm3EiE11DirectStoreIffEfLi1ELi7ELi32ELi1ELb1EL9Algorithm0EEvT_T0_ll_param_0+96];
	ld.param.u32 	%r12, [_Z15SoftmaxWarpImplI22BroadcastScaleMaskLoadIffbLm3EiE11DirectStoreIffEfLi1ELi7ELi32ELi1ELb1EL9Algorithm0EEvT_T0_ll_param_0+80];
	ld.param.v2.u32 	{%r10, %r11}, [_Z15SoftmaxWarpImplI22BroadcastScaleMaskLoadIffbLm3EiE11DirectStoreIffEfLi1ELi7ELi32ELi1ELb1EL9Algorithm0EEvT_T0_ll_param_0+72];
	ld.param.v2.u32 	{%r7, %r8}, [_Z15SoftmaxWarpImplI22BroadcastScaleMaskLoadIffbLm3EiE11DirectStoreIffEfLi1ELi7ELi32ELi1ELb1EL9Algorithm0EEvT_T0_ll_param_0+48];
	ld.param.u64 	%rd20, [_Z15SoftmaxWarpImplI22BroadcastScaleMaskLoadIffbLm3EiE11DirectStoreIffEfLi1ELi7ELi32ELi1ELb1EL9Algorithm0EEvT_T0_ll_param_0+32];
	ld.param.u64 	%rd19, [_Z15SoftmaxWarpImplI22BroadcastScaleMaskLoadIffbLm3EiE11DirectStoreIffEfLi1ELi7ELi32ELi1ELb1EL9Algorithm0EEvT_T0_ll_param_0+24];
	ld.param.u64 	%rd18, [_Z15SoftmaxWarpImplI22BroadcastScaleMaskLoadIffbLm3EiE11DirectStoreIffEfLi1ELi7ELi32ELi1ELb1EL9Algorithm0EEvT_T0_ll_param_0+16];
	ld.param.u64 	%rd17, [_Z15SoftmaxWarpImplI22BroadcastScaleMaskLoadIffbLm3EiE11DirectStoreIffEfLi1ELi7ELi32ELi1ELb1EL9Algorithm0EEvT_T0_ll_param_0+8];
	ld.param.u64 	%rd16, [_Z15SoftmaxWarpImplI22BroadcastScaleMaskLoadIffbLm3EiE11DirectStoreIffEfLi1ELi7ELi32ELi1ELb1EL9Algorithm0EEvT_T0_ll_param_0];
	ld.param.u64 	%rd27, [_Z15SoftmaxWarpImplI22BroadcastScaleMaskLoadIffbLm3EiE11DirectStoreIffEfLi1ELi7ELi32ELi1ELb1EL9Algorithm0EEvT_T0_ll_param_2];
	ld.param.u64 	%rd28, [_Z15SoftmaxWarpImplI22BroadcastScaleMaskLoadIffbLm3EiE11DirectStoreIffEfLi1ELi7ELi32ELi1ELb1EL9Algorithm0EEvT_T0_ll_param_3];
	cvta.to.global.u64 	%rd1, %rd16;
	cvta.to.global.u64 	%rd2, %rd17;
	setp.lt.s64 	%p1, %rd28, 225;
	@%p1 bra 	$L__BB389_2;
	mov.u64 	%rd29, $str;
	cvta.global.u64 	%rd30, %rd29;
	mov.u64 	%rd31, $str$1;
	cvta.global.u64 	%rd32, %rd31;
	mov.u64 	%rd33, __unnamed_380;
	cvta.global.u64 	%rd34, %rd33;
	{ // callseq 379, 0
	.param .b64 param0;
	st.param.b64 	[param0], %rd30;
	.param .b64 param1;
	st.param.b64 	[param1], %rd32;
	.param .b32 param2;
	st.param.b32 	[param2], 219;
	.param .b64 param3;
	st.param.b64 	[param3], %rd34;
	.param .b64 param4;
	st.param.b64 	[param4], 1;
	call.uni 
	__assertfail, 
	(
	param0, 
	param1, 
	param2, 
	param3, 
	param4
	);
	} // callseq 379
$L__BB389_2:
	mov.u32 	%r23, %ctaid.x;
	mov.u32 	%r24, %ntid.y;
	mov.u32 	%r25, %tid.y;
	mad.lo.s32 	%r26, %r23, %r24, %r25;
	mov.u32 	%r27, %nctaid.x;
	mul.lo.s32 	%r6, %r27, %r24;
	cvt.s64.s32 	%rd80, %r26;
	setp.le.s64 	%p2, %rd27, %rd80;
	@%p2 bra 	$L__BB389_33;
	mov.u32 	%r28, %tid.x;
	cvt.u64.u32 	%rd4, %r28;
	add.s32 	%r29, %r28, 32;
	cvt.u64.u32 	%rd5, %r29;
	add.s32 	%r30, %r28, 64;
	cvt.u64.u32 	%rd6, %r30;
	add.s32 	%r31, %r28, 96;
	cvt.u64.u32 	%rd7, %r31;
	add.s32 	%r32, %r28, 128;
	cvt.u64.u32 	%rd8, %r32;
	add.s32 	%r33, %r28, 160;
	cvt.u64.u32 	%rd9, %r33;
	add.s32 	%r34, %r28, 192;
	cvt.u64.u32 	%rd10, %r34;
	cvt.s64.s32 	%rd11, %r6;
$L__BB389_4:
	setp.le.s64 	%p3, %rd28, %rd4;
	mul.lo.s64 	%rd13, %rd24, %rd80;
	mov.f32 	%f167, 0fFF800000;
	mov.f32 	%f170, %f167;
	@%p3 bra 	$L__BB389_6;
	setp.eq.s64 	%p4, %rd20, 1;
	setp.eq.s64 	%p5, %rd19, 1;
	setp.eq.s64 	%p6, %rd18, 1;
	add.s64 	%rd35, %rd13, %rd4;
	cvt.u32.u64 	%r35, %rd35;
	div.s32 	%r36, %r35, %r7;
	mul.lo.s32 	%r37, %r36, %r7;
	sub.s32 	%r38, %r35, %r37;
	div.s32 	%r39, %r38, %r8;
	mul.lo.s32 	%r40, %r39, %r8;
	sub.s32 	%r41, %r38, %r40;
	selp.b32 	%r42, 0, %r36, %p6;
	selp.b32 	%r43, 0, %r39, %p5;
	selp.b32 	%r44, 0, %r41, %p4;
	mul.lo.s32 	%r45, %r10, %r42;
	mad.lo.s32 	%r46, %r11, %r43, %r45;
	mad.lo.s32 	%r47, %r12, %r44, %r46;
	shl.b64 	%rd36, %rd35, 32;
	shr.s64 	%rd37, %rd36, 30;
	add.s64 	%rd38, %rd1, %rd37;
	ld.global.f32 	%f41, [%rd38];
	cvt.s64.s32 	%rd39, %r47;
	add.s64 	%rd40, %rd2, %rd39;
	ld.global.u8 	%rs9, [%rd40];
	setp.eq.s16 	%p7, %rs9, 0;
	mul.f32 	%f42, %f41, %f39;
	selp.f32 	%f167, %f38, %f42, %p7;
	max.f32 	%f170, %f167, 0fFF800000;
$L__BB389_6:
	setp.le.s64 	%p8, %rd28, %rd5;
	mov.f32 	%f169, 0fFF800000;
	@%p8 bra 	$L__BB389_8;
	setp.eq.s64 	%p9, %rd20, 1;
	setp.eq.s64 	%p10, %rd19, 1;
	setp.eq.s64 	%p11, %rd18, 1;
	add.s64 	%rd41, %rd13, %rd5;
	cvt.u32.u64 	%r48, %rd41;
	div.s32 	%r49, %r48, %r7;
	mul.lo.s32 	%r50, %r49, %r7;
	sub.s32 	%r51, %r48, %r50;
	div.s32 	%r52, %r51, %r8;
	mul.lo.s32 	%r53, %r52, %r8;
	sub.s32 	%r54, %r51, %r53;
	selp.b32 	%r55, 0, %r49, %p11;
	selp.b32 	%r56, 0, %r52, %p10;
	selp.b32 	%r57, 0, %r54, %p9;
	mul.lo.s32 	%r58, %r10, %r55;
	mad.lo.s32 	%r59, %r11, %r56, %r58;
	mad.lo.s32 	%r60, %r12, %r57, %r59;
	shl.b64 	%rd42, %rd41, 32;
	shr.s64 	%rd43, %rd42, 30;
	add.s64 	%rd44, %rd1, %rd43;
	ld.global.f32 	%f44, [%rd44];
	cvt.s64.s32 	%rd45, %r60;
	add.s64 	%rd46, %rd2, %rd45;
	ld.global.u8 	%rs10, [%rd46];
	setp.eq.s16 	%p12, %rs10, 0;
	mul.f32 	%f45, %f44, %f39;
	selp.f32 	%f169, %f38, %f45, %p12;
	max.f32 	%f170, %f170, %f169;
$L__BB389_8:
	setp.le.s64 	%p13, %rd28, %rd6;
	mov.f32 	%f171, 0fFF800000;
	@%p13 bra 	$L__BB389_10;
	setp.eq.s64 	%p14, %rd20, 1;
	setp.eq.s64 	%p15, %rd19, 1;
	setp.eq.s64 	%p16, %rd18, 1;
	add.s64 	%rd47, %rd13, %rd6;
	cvt.u32.u64 	%r61, %rd47;
	div.s32 	%r62, %r61, %r7;
	mul.lo.s32 	%r63, %r62, %r7;
	sub.s32 	%r64, %r61, %r63;
	div.s32 	%r65, %r64, %r8;
	mul.lo.s32 	%r66, %r65, %r8;
	sub.s32 	%r67, %r64, %r66;
	selp.b32 	%r68, 0, %r62, %p16;
	selp.b32 	%r69, 0, %r65, %p15;
	selp.b32 	%r70, 0, %r67, %p14;
	mul.lo.s32 	%r71, %r10, %r68;
	mad.lo.s32 	%r72, %r11, %r69, %r71;
	mad.lo.s32 	%r73, %r12, %r70, %r72;
	shl.b64 	%rd48, %rd47, 32;
	shr.s64 	%rd49, %rd48, 30;
	add.s64 	%rd50, %rd1, %rd49;
	ld.global.f32 	%f47, [%rd50];
	cvt.s64.s32 	%rd51, %r73;
	add.s64 	%rd52, %rd2, %rd51;
	ld.global.u8 	%rs11, [%rd52];
	setp.eq.s16 	%p17, %rs11, 0;
	mul.f32 	%f48, %f47, %f39;
	selp.f32 	%f171, %f38, %f48, %p17;
	max.f32 	%f170, %f170, %f171;
$L__BB389_10:
	setp.le.s64 	%p18, %rd28, %rd7;
	mov.f32 	%f173, 0fFF800000;
	@%p18 bra 	$L__BB389_12;
	setp.eq.s64 	%p19, %rd20, 1;
	setp.eq.s64 	%p20, %rd19, 1;
	setp.eq.s64 	%p21, %rd18, 1;
	add.s64 	%rd53, %rd13, %rd7;
	cvt.u32.u64 	%r74, %rd53;
	div.s32 	%r75, %r74, %r7;
	mul.lo.s32 	%r76, %r75, %r7;
	sub.s32 	%r77, %r74, %r76;
	div.s32 	%r78, %r77, %r8;
	mul.lo.s32 	%r79, %r78, %r8;
	sub.s32 	%r80, %r77, %r79;
	selp.b32 	%r81, 0, %r75, %p21;
	selp.b32 	%r82, 0, %r78, %p20;
	selp.b32 	%r83, 0, %r80, %p19;
	mul.lo.s32 	%r84, %r10, %r81;
	mad.lo.s32 	%r85, %r11, %r82, %r84;
	mad.lo.s32 	%r86, %r12, %r83, %r85;
	shl.b64 	%rd54, %rd53, 32;
	shr.s64 	%rd55, %rd54, 30;
	add.s64 	%rd56, %rd1, %rd55;
	ld.global.f32 	%f50, [%rd56];
	cvt.s64.s32 	%rd57, %r86;
	add.s64 	%rd58, %rd2, %rd57;
	ld.global.u8 	%rs12, [%rd58];
	setp.eq.s16 	%p22, %rs12, 0;
	mul.f32 	%f51, %f50, %f39;
	selp.f32 	%f173, %f38, %f51, %p22;
	max.f32 	%f170, %f170, %f173;
$L__BB389_12:
	setp.le.s64 	%p23, %rd28, %rd8;
	mov.f32 	%f175, 0fFF800000;
	@%p23 bra 	$L__BB389_14;
	setp.eq.s64 	%p24, %rd20, 1;
	setp.eq.s64 	%p25, %rd19, 1;
	setp.eq.s64 	%p26, %rd18, 1;
	add.s64 	%rd59, %rd13, %rd8;
	cvt.u32.u64 	%r87, %rd59;
	div.s32 	%r88, %r87, %r7;
	mul.lo.s32 	%r89, %r88, %r7;
	sub.s32 	%r90, %r87, %r89;
	div.s32 	%r91, %r90, %r8;
	mul.lo.s32 	%r92, %r91, %r8;
	sub.s32 	%r93, %r90, %r92;
	selp.b32 	%r94, 0, %r88, %p26;
	selp.b32 	%r95, 0, %r91, %p25;
	selp.b32 	%r96, 0, %r93, %p24;
	mul.lo.s32 	%r97, %r10, %r94;
	mad.lo.s32 	%r98, %r11, %r95, %r97;
	mad.lo.s32 	%r99, %r12, %r96, %r98;
	shl.b64 	%rd60, %rd59, 32;
	shr.s64 	%rd61, %rd60, 30;
	add.s64 	%rd62, %rd1, %rd61;
	ld.global.f32 	%f53, [%rd62];
	cvt.s64.s32 	%rd63, %r99;
	add.s64 	%rd64, %rd2, %rd63;
	ld.global.u8 	%rs13, [%rd64];
	setp.eq.s16 	%p27, %rs13, 0;
	mul.f32 	%f54, %f53, %f39;
	selp.f32 	%f175, %f38, %f54, %p27;
	max.f32 	%f170, %f170, %f175;
$L__BB389_14:
	setp.le.s64 	%p28, %rd28, %rd9;
	mov.f32 	%f177, 0fFF800000;
	@%p28 bra 	$L__BB389_16;
	setp.eq.s64 	%p29, %rd20, 1;
	setp.eq.s64 	%p30, %rd19, 1;
	setp.eq.s64 	%p31, %rd18, 1;
	add.s64 	%rd65, %rd13, %rd9;
	cvt.u32.u64 	%r100, %rd65;
	div.s32 	%r101, %r100, %r7;
	mul.lo.s32 	%r102, %r101, %r7;
	sub.s32 	%r103, %r100, %r102;
	div.s32 	%r104, %r103, %r8;
	mul.lo.s32 	%r105, %r104, %r8;
	sub.s32 	%r106, %r103, %r105;
	selp.b32 	%r107, 0, %r101, %p31;
	selp.b32 	%r108, 0, %r104, %p30;
	selp.b32 	%r109, 0, %r106, %p29;
	mul.lo.s32 	%r110, %r10, %r107;
	mad.lo.s32 	%r111, %r11, %r108, %r110;
	mad.lo.s32 	%r112, %r12, %r109, %r111;
	shl.b64 	%rd66, %rd65, 32;
	shr.s64 	%rd67, %rd66, 30;
	add.s64 	%rd68, %rd1, %rd67;
	ld.global.f32 	%f56, [%rd68];
	cvt.s64.s32 	%rd69, %r112;
	add.s64 	%rd70, %rd2, %rd69;
	ld.global.u8 	%rs14, [%rd70];
	setp.eq.s16 	%p32, %rs14, 0;
	mul.f32 	%f57, %f56, %f39;
	selp.f32 	%f177, %f38, %f57, %p32;
	max.f32 	%f170, %f170, %f177;
$L__BB389_16:
	setp.le.s64 	%p33, %rd28, %rd10;
	mov.f32 	%f179, 0fFF800000;
	@%p33 bra 	$L__BB389_18;
	setp.eq.s64 	%p34, %rd20, 1;
	setp.eq.s64 	%p35, %rd19, 1;
	setp.eq.s64 	%p36, %rd18, 1;
	add.s64 	%rd71, %rd13, %rd10;
	cvt.u32.u64 	%r113, %rd71;
	div.s32 	%r114, %r113, %r7;
	mul.lo.s32 	%r115, %r114, %r7;
	sub.s32 	%r116, %r113, %r115;
	div.s32 	%r117, %r116, %r8;
	mul.lo.s32 	%r118, %r117, %r8;
	sub.s32 	%r119, %r116, %r118;
	selp.b32 	%r120, 0, %r114, %p36;
	selp.b32 	%r121, 0, %r117, %p35;
	selp.b32 	%r122, 0, %r119, %p34;
	mul.lo.s32 	%r123, %r10, %r120;
	mad.lo.s32 	%r124, %r11, %r121, %r123;
	mad.lo.s32 	%r125, %r12, %r122, %r124;
	shl.b64 	%rd72, %rd71, 32;
	shr.s64 	%rd73, %rd72, 30;
	add.s64 	%rd74, %rd1, %rd73;
	ld.global.f32 	%f59, [%rd74];
	cvt.s64.s32 	%rd75, %r125;
	add.s64 	%rd76, %rd2, %rd75;
	ld.global.u8 	%rs15, [%rd76];
	setp.eq.s16 	%p37, %rs15, 0;
	mul.f32 	%f60, %f59, %f39;
	selp.f32 	%f179, %f38, %f60, %p37;
	max.f32 	%f170, %f170, %f179;
$L__BB389_18:
	setp.le.s64 	%p38, %rd28, %rd4;
	mov.b32 	%r126, %f170;
	shfl.sync.bfly.b32	%r127|%p39, %r126, 16, 31, -1;
	mov.b32 	%f61, %r127;
	max.f32 	%f62, %f170, %f61;
	mov.b32 	%r128, %f62;
	shfl.sync.bfly.b32	%r129|%p40, %r128, 8, 31, -1;
	mov.b32 	%f63, %r129;
	max.f32 	%f64, %f62, %f63;
	mov.b32 	%r130, %f64;
	shfl.sync.bfly.b32	%r131|%p41, %r130, 4, 31, -1;
	mov.b32 	%f65, %r131;
	max.f32 	%f66, %f64, %f65;
	mov.b32 	%r132, %f66;
	shfl.sync.bfly.b32	%r133|%p42, %r132, 2, 31, -1;
	mov.b32 	%f67, %r133;
	max.f32 	%f68, %f66, %f67;
	mov.b32 	%r134, %f68;
	shfl.sync.bfly.b32	%r135|%p43, %r134, 1, 31, -1;
	mov.b32 	%f69, %r135;
	max.f32 	%f70, %f68, %f69;
	sub.f32 	%f71, %f167, %f70;
	fma.rn.f32 	%f72, %f71, 0f3BBB989D, 0f3F000000;
	cvt.sat.f32.f32 	%f73, %f72;
	mov.f32 	%f74, 0f4B400001;
	mov.f32 	%f75, 0f437C0000;
	fma.rm.f32 	%f76, %f73, %f75, %f74;
	add.f32 	%f77, %f76, 0fCB40007F;
	neg.f32 	%f78, %f77;
	fma.rn.f32 	%f79, %f71, 0f3FB8AA3B, %f78;
	fma.rn.f32 	%f80, %f71, 0f32A57060, %f79;
	mov.b32 	%r136, %f76;
	shl.b32 	%r137, %r136, 23;
	mov.b32 	%f81, %r137;
	ex2.approx.ftz.f32 	%f82, %f80;
	mul.f32 	%f83, %f82, %f81;
	add.f32 	%f84, %f83, 0f00000000;
	sub.f32 	%f85, %f169, %f70;
	fma.rn.f32 	%f86, %f85, 0f3BBB989D, 0f3F000000;
	cvt.sat.f32.f32 	%f87, %f86;
	fma.rm.f32 	%f88, %f87, %f75, %f74;
	add.f32 	%f89, %f88, 0fCB40007F;
	neg.f32 	%f90, %f89;
	fma.rn.f32 	%f91, %f85, 0f3FB8AA3B, %f90;
	fma.rn.f32 	%f92, %f85, 0f32A57060, %f91;
	mov.b32 	%r138, %f88;
	shl.b32 	%r139, %r138, 23;
	mov.b32 	%f93, %r139;
	ex2.approx.ftz.f32 	%f94, %f92;
	mul.f32 	%f95, %f94, %f93;
	add.f32 	%f96, %f84, %f95;
	sub.f32 	%f97, %f171, %f70;
	fma.rn.f32 	%f98, %f97, 0f3BBB989D, 0f3F000000;
	cvt.sat.f32.f32 	%f99, %f98;
	fma.rm.f32 	%f100, %f99, %f75, %f74;
	add.f32 	%f101, %f100, 0fCB40007F;
	neg.f32 	%f102, %f101;
	fma.rn.f32 	%f103, %f97, 0f3FB8AA3B, %f102;
	fma.rn.f32 	%f104, %f97, 0f32A57060, %f103;
	mov.b32 	%r140, %f100;
	shl.b32 	%r141, %r140, 23;
	mov.b32 	%f105, %r141;
	ex2.approx.ftz.f32 	%f106, %f104;
	mul.f32 	%f107, %f106, %f105;
	add.f32 	%f108, %f96, %f107;
	sub.f32 	%f109, %f173, %f70;
	fma.rn.f32 	%f110, %f109, 0f3BBB989D, 0f3F000000;
	cvt.sat.f32.f32 	%f111, %f110;
	fma.rm.f32 	%f112, %f111, %f75, %f74;
	add.f32 	%f113, %f112, 0fCB40007F;
	neg.f32 	%f114, %f113;
	fma.rn.f32 	%f115, %f109, 0f3FB8AA3B, %f114;
	fma.rn.f32 	%f116, %f109, 0f32A57060, %f115;
	mov.b32 	%r142, %f112;
	shl.b32 	%r143, %r142, 23;
	mov.b32 	%f117, %r143;
	ex2.approx.ftz.f32 	%f118, %f116;
	mul.f32 	%f119, %f118, %f117;
	add.f32 	%f120, %f108, %f119;
	sub.f32 	%f121, %f175, %f70;
	fma.rn.f32 	%f122, %f121, 0f3BBB989D, 0f3F000000;
	cvt.sat.f32.f32 	%f123, %f122;
	fma.rm.f32 	%f124, %f123, %f75, %f74;
	add.f32 	%f125, %f124, 0fCB40007F;
	neg.f32 	%f126, %f125;
	fma.rn.f32 	%f127, %f121, 0f3FB8AA3B, %f126;
	fma.rn.f32 	%f128, %f121, 0f32A57060, %f127;
	mov.b32 	%r144, %f124;
	shl.b32 	%r145, %r144, 23;
	mov.b32 	%f129, %r145;
	ex2.approx.ftz.f32 	%f130, %f128;
	mul.f32 	%f131, %f130, %f129;
	add.f32 	%f132, %f120, %f131;
	sub.f32 	%f133, %f177, %f70;
	fma.rn.f32 	%f134, %f133, 0f3BBB989D, 0f3F000000;
	cvt.sat.f32.f32 	%f135, %f134;
	fma.rm.f32 	%f136, %f135, %f75, %f74;
	add.f32 	%f137, %f136, 0fCB40007F;
	neg.f32 	%f138, %f137;
	fma.rn.f32 	%f139, %f133, 0f3FB8AA3B, %f138;
	fma.rn.f32 	%f140, %f133, 0f32A57060, %f139;
	mov.b32 	%r146, %f136;
	shl.b32 	%r147, %r146, 23;
	mov.b32 	%f141, %r147;
	ex2.approx.ftz.f32 	%f142, %f140;
	mul.f32 	%f143, %f142, %f141;
	add.f32 	%f144, %f132, %f143;
	sub.f32 	%f145, %f179, %f70;
	fma.rn.f32 	%f146, %f145, 0f3BBB989D, 0f3F000000;
	cvt.sat.f32.f32 	%f147, %f146;
	fma.rm.f32 	%f148, %f147, %f75, %f74;
	add.f32 	%f149, %f148, 0fCB40007F;
	neg.f32 	%f150, %f149;
	fma.rn.f32 	%f151, %f145, 0f3FB8AA3B, %f150;
	fma.rn.f32 	%f152, %f145, 0f32A57060, %f151;
	mov.b32 	%r148, %f148;
	shl.b32 	%r149, %r148, 23;
	mov.b32 	%f153, %r149;
	ex2.approx.ftz.f32 	%f154, %f152;
	mul.f32 	%f155, %f154, %f153;
	add.f32 	%f156, %f144, %f155;
	mov.b32 	%r150, %f156;
	shfl.sync.bfly.b32	%r151|%p44, %r150, 16, 31, -1;
	mov.b32 	%f157, %r151;
	add.f32 	%f158, %f156, %f157;
	mov.b32 	%r152, %f158;
	shfl.sync.bfly.b32	%r153|%p45, %r152, 8, 31, -1;
	mov.b32 	%f159, %r153;
	add.f32 	%f160, %f158, %f159;
	mov.b32 	%r154, %f160;
	shfl.sync.bfly.b32	%r155|%p46, %r154, 4, 31, -1;
	mov.b32 	%f161, %r155;
	add.f32 	%f162, %f160, %f161;
	mov.b32 	%r156, %f162;
	shfl.sync.bfly.b32	%r157|%p47, %r156, 2, 31, -1;
	mov.b32 	%f163, %r157;
	add.f32 	%f164, %f162, %f163;
	mov.b32 	%r158, %f164;
	shfl.sync.bfly.b32	%r159|%p48, %r158, 1, 31, -1;
	mov.b32 	%f165, %r159;
	add.f32 	%f166, %f164, %f165;
	div.rn.f32 	%f31, %f83, %f166;
	div.rn.f32 	%f32, %f95, %f166;
	div.rn.f32 	%f33, %f107, %f166;
	div.rn.f32 	%f34, %f119, %f166;
	div.rn.f32 	%f35, %f131, %f166;
	div.rn.f32 	%f36, %f143, %f166;
	div.rn.f32 	%f37, %f155, %f166;
	mad.lo.s64 	%rd77, %rd80, %rd26, %rd4;
	cvta.to.global.u64 	%rd78, %rd25;
	shl.b64 	%rd79, %rd77, 2;
	add.s64 	%rd14, %rd78, %rd79;
	@%p38 bra 	$L__BB389_20;
	st.global.f32 	[%rd14], %f31;
$L__BB389_20:
	setp.le.s64 	%p49, %rd28, %rd5;
	@%p49 bra 	$L__BB389_22;
	st.global.f32 	[%rd14+128], %f32;
$L__BB389_22:
	setp.le.s64 	%p50, %rd28, %rd6;
	@%p50 bra 	$L__BB389_24;
	st.global.f32 	[%rd14+256], %f33;
$L__BB389_24:
	setp.le.s64 	%p51, %rd28, %rd7;
	@%p51 bra 	$L__BB389_26;
	st.global.f32 	[%rd14+384], %f34;
$L__BB389_26:
	setp.le.s64 	%p52, %rd28, %rd8;
	@%p52 bra 	$L__BB389_28;
	st.global.f32 	[%rd14+512], %f35;
$L__BB389_28:
	setp.le.s64 	%p53, %rd28, %rd9;
	@%p53 bra 	$L__BB389_30;
	st.global.f32 	[%rd14+640], %f36;
$L__BB389_30:
	setp.le.s64 	%p54, %rd28, %rd10;
	@%p54 bra 	$L__BB389_32;
	st.global.f32 	[%rd14+768], %f37;
$L__BB389_32:
	add.s64 	%rd80, %rd80, %rd11;
	setp.lt.s64 	%p55, %rd80, %rd27;
	@%p55 bra 	$L__BB389_4;
$L__BB389_33:
	ret;

}
	// .globl	_Z15SoftmaxWarpImplI22BroadcastScaleMaskLoadIffbLm3EiE11DirectStoreIffEfLi1ELi8ELi32ELi1ELb0EL9Algorithm0EEvT_T0_ll
.visible .entry _Z15SoftmaxWarpImplI22BroadcastScaleMaskLoadIffbLm3EiE11DirectStoreIffEfLi1ELi8ELi32ELi1ELb0EL9Algorithm0EEvT_T0_ll(
	.param .align 8 .b8 _Z15SoftmaxWarpImplI22BroadcastScaleMaskLoadIffbLm3EiE11DirectStoreIffEfLi1ELi8ELi32ELi1ELb0EL9Algorithm0EEvT_T0_ll_param_0[112],
	.param .align 8 .b8 _Z15SoftmaxWarpImplI22BroadcastScaleMaskLoadIffbLm3EiE11DirectStoreIffEfLi1ELi8ELi32ELi1ELb0EL9Algorithm0EEvT_T0_ll_param_1[16],
	.param .u64 _Z15SoftmaxWarpImplI22BroadcastScaleMaskLoadIffbLm3EiE11DirectStoreIffEfLi1ELi8ELi32ELi1ELb0EL9Algorithm0EEvT_T0_ll_param_2,
	.param .u64 _Z15SoftmaxWarpImplI22BroadcastScaleMaskLoadIffbLm3EiE11DirectStoreIffEfLi1ELi8ELi32ELi1ELb0EL9Algorithm0EEvT_T0_ll_param_3
)
{
	.reg .pred 	%p<25>;
	.reg .b16 	%rs<17>;
	.reg .b32 	%r<169>;
	.reg .b32 	%f<163>;
	.reg .b64 	%rd<82>;

	ld.param.v2.f32 	{%f3, %f4}, [_Z15SoftmaxWarpImplI22BroadcastScaleMaskLoadIffbLm3EiE11DirectStoreIffEfLi1ELi8ELi32ELi1ELb0EL9Algorithm0EEvT_T0_ll_param_0+104];
	ld.param.u64 	%rd21, [_Z15SoftmaxWarpImplI22BroadcastScaleMaskLoadIffbLm3EiE11DirectStoreIffEfLi1ELi8ELi32ELi1ELb0EL9Algorithm0EEvT_T0_ll_param_0+96];
	ld.param.u32 	%r12, [_Z15SoftmaxWarpImplI22BroadcastScaleMaskLoadIffbLm3EiE11DirectStoreIffEfLi1ELi8ELi32ELi1ELb0EL9Algorithm0EEvT_T0_ll_param_0+80];
	ld.param.v2.u32 	{%r10, %r11}, [_Z15SoftmaxWarpImplI22BroadcastScaleMaskLoadIffbLm3EiE11DirectStoreIffEfLi1ELi8ELi32ELi1ELb0EL9Algorithm0EEvT_T0_ll_param_0+72];
	ld.param.v2.u32 	{%r7, %r8}, [_Z15SoftmaxWarpImplI22BroadcastScaleMaskLoadIffbLm3EiE11DirectStoreIffEfLi1ELi8ELi32ELi1ELb0EL9Algorithm0EEvT_T0_ll_param_0+48];
	ld.param.u64 	%rd17, [_Z15SoftmaxWarpImplI22BroadcastScaleMaskLoadIffbLm3EiE11DirectStoreIffEfLi1ELi8ELi32ELi1ELb0EL9Algorithm0EEvT_T0_ll_param_0+32];
	ld.param.u64 	%rd16, [_Z15SoftmaxWarpImplI22BroadcastScaleMaskLoadIffbLm3EiE11DirectStoreIffEfLi1ELi8ELi32ELi1ELb0EL9Algorithm0EEvT_T0_ll_param_0+24];
	ld.param.u64 	%rd15, [_Z15SoftmaxWarpImplI22BroadcastScaleMaskLoadIffbLm3EiE11DirectStoreIffEfLi1ELi8ELi32ELi1ELb0EL9Algorithm0EEvT_T0_ll_param_0+16];
	ld.param.u64 	%rd14, [_Z15SoftmaxWarpImplI22BroadcastScaleMaskLoadIffbLm3EiE11DirectStoreIffEfLi1ELi8ELi32ELi1ELb0EL9Algorithm0EEvT_T0_ll_param_0+8];
	ld.param.u64 	%rd13, [_Z15SoftmaxWarpImplI22BroadcastScaleMaskLoadIffbLm3EiE11DirectStoreIffEfLi1ELi8ELi32ELi1ELb0EL9Algorithm0EEvT_T0_ll_param_0];
	ld.param.u64 	%rd3, [_Z15SoftmaxWarpImplI22BroadcastScaleMaskLoadIffbLm3EiE11DirectStoreIffEfLi1ELi8ELi32ELi1ELb0EL9Algorithm0EEvT_T0_ll_param_1];
	ld.param.u64 	%rd4, [_Z15SoftmaxWarpImplI22BroadcastScaleMaskLoadIffbLm3EiE11DirectStoreIffEfLi1ELi8ELi32ELi1ELb0EL9Algorithm0EEvT_T0_ll_param_1+8];
	ld.param.u64 	%rd22, [_Z15SoftmaxWarpImplI22BroadcastScaleMaskLoadIffbLm3EiE11DirectStoreIffEfLi1ELi8ELi32ELi1ELb0EL9Algorithm0EEvT_T0_ll_param_2];
	ld.param.u64 	%rd23, [_Z15SoftmaxWarpImplI22BroadcastScaleMaskLoadIffbLm3EiE11DirectStoreIffEfLi1ELi8ELi32ELi1ELb0EL9Algorithm0EEvT_T0_ll_param_3];
	setp.lt.s64 	%p1, %rd23, 257;
	@%p1 bra 	$L__BB390_2;
	mov.u64 	%rd24, $str;
	cvta.global.u64 	%rd25, %rd24;
	mov.u64 	%rd26, $str$1;
	cvta.global.u64 	%rd27, %rd26;
	mov.u64 	%rd28, __unnamed_381;
	cvta.global.u64 	%rd29, %rd28;
	{ // callseq 380, 0
	.param .b64 param0;
	st.param.b64 	[param0], %rd25;
	.param .b64 param1;
	st.param.b64 	[param1], %rd27;
	.param .b32 param2;
	st.param.b32 	[param2], 219;
	.param .b64 param3;
	st.param.b64 	[param3], %rd29;
	.param .b64 param4;
	st.param.b64 	[param4], 1;
	call.uni 
	__assertfail, 
	(
	param0, 
	param1, 
	param2, 
	param3, 
	param4
	);
	} // callseq 380
$L__BB390_2:
	mov.u32 	%r23, %ctaid.x;
	mov.u32 	%r24, %ntid.y;
	mov.u32 	%r25, %tid.y;
	mad.lo.s32 	%r26, %r23, %r24, %r25;
	mov.u32 	%r27, %nctaid.x;
	mul.lo.s32 	%r6, %r27, %r24;
	cvt.s64.s32 	%rd81, %r26;
	setp.le.s64 	%p2, %rd22, %rd81;
	@%p2 bra 	$L__BB390_5;
	cvta.to.global.u64 	%rd6, %rd13;
	cvta.to.global.u64 	%rd7, %rd14;
	mov.u32 	%r28, %tid.x;
	cvt.u64.u32 	%rd8, %r28;
	cvta.to.global.u64 	%rd9, %rd3;
	cvt.s64.s32 	%rd10, %r6;
$L__BB390_4:
	setp.eq.s64 	%p3, %rd17, 1;
	setp.eq.s64 	%p4, %rd16, 1;
	setp.eq.s64 	%p5, %rd15, 1;
	mad.lo.s64 	%rd30, %rd21, %rd81, %rd8;
	cvt.u32.u64 	%r29, %rd30;
	div.s32 	%r30, %r29, %r7;
	mul.lo.s32 	%r31, %r30, %r7;
	sub.s32 	%r32, %r29, %r31;
	div.s32 	%r33, %r32, %r8;
	mul.lo.s32 	%r34, %r33, %r8;
	sub.s32 	%r35, %r32, %r34;
	selp.b32 	%r36, 0, %r30, %p5;
	selp.b32 	%r37, 0, %r33, %p4;
	selp.b32 	%r38, 0, %r35, %p3;
	mul.lo.s32 	%r39, %r10, %r36;
	mad.lo.s32 	%r40, %r11, %r37, %r39;
	mad.lo.s32 	%r41, %r12, %r38, %r40;
	shl.b64 	%rd31, %rd30, 32;
	shr.s64 	%rd32, %rd31, 30;
	add.s64 	%rd33, %rd6, %rd32;
	ld.global.f32 	%f5, [%rd33];
	cvt.s64.s32 	%rd34, %r41;
	add.s64 	%rd35, %rd7, %rd34;
	ld.global.u8 	%rs9, [%rd35];
	setp.eq.s16 	%p6, %rs9, 0;
	mul.f32 	%f6, %f5, %f4;
	selp.f32 	%f7, %f3, %f6, %p6;
	max.f32 	%f8, %f7, 0fFF800000;
	add.s64 	%rd36, %rd30, 32;
	cvt.u32.u64 	%r42, %rd36;
	div.s32 	%r43, %r42, %r7;
	mul.lo.s32 	%r44, %r43, %r7;
	sub.s32 	%r45, %r42, %r44;
	div.s32 	%r46, %r45, %r8;
	mul.lo.s32 	%r47, %r46, %r8;
	sub.s32 	%r48, %r45, %r47;
	selp.b32 	%r49, 0, %r43, %p5;
	selp.b32 	%r50, 0, %r46, %p4;
	selp.b32 	%r51, 0, %r48, %p3;
	mul.lo.s32 	%r52, %r10, %r49;
	mad.lo.s32 	%r53, %r11, %r50, %r52;
	mad.lo.s32 	%r54, %r12, %r51, %r53;
	shl.b64 	%rd37, %rd36, 32;
	shr.s64 	%rd38, %rd37, 30;
	add.s64 	%rd39, %rd6, %rd38;
	ld.global.f32 	%f9, [%rd39];
	cvt.s64.s32 	%rd40, %r54;
	add.s64 	%rd41, %rd7, %rd40;
	ld.global.u8 	%rs10, [%rd41];
	setp.eq.s16 	%p7, %rs10, 0;
	mul.f32 	%f10, %f9, %f4;
	selp.f32 	%f11, %f3, %f10, %p7;
	max.f32 	%f12, %f8, %f11;
	add.s64 	%rd42, %rd30, 64;
	cvt.u32.u64 	%r55, %rd42;
	div.s32 	%r56, %r55, %r7;
	mul.lo.s32 	%r57, %r56, %r7;
	sub.s32 	%r58, %r55, %r57;
	div.s32 	%r59, %r58, %r8;
	mul.lo.s32 	%r60, %r59, %r8;
	sub.s32 	%r61, %r58, %r60;
	selp.b32 	%r62, 0, %r56, %p5;
	selp.b32 	%r63, 0, %r59, %p4;
	selp.b32 	%r64, 0, %r61, %p3;
	mul.lo.s32 	%r65, %r10, %r62;
	mad.lo.s32 	%r66, %r11, %r63, %r65;
	mad.lo.s32 	%r67, %r12, %r64, %r66;
	shl.b64 	%rd43, %rd42, 32;
	shr.s64 	%rd44, %rd43, 30;
	add.s64 	%rd45, %rd6, %rd44;
	ld.global.f32 	%f13, [%rd45];
	cvt.s64.s32 	%rd46, %r67;
	add.s64 	%rd47, %rd7, %rd46;
	ld.global.u8 	%rs11, [%rd47];
	setp.eq.s16 	%p8, %rs11, 0;
	mul.f32 	%f14, %f13, %f4;
	selp.f32 	%f15, %f3, %f14, %p8;
	max.f32 	%f16, %f12, %f15;
	add.s64 	%rd48, %rd30, 96;
	cvt.u32.u64 	%r68, %rd48;
	div.s32 	%r69, %r68, %r7;
	mul.lo.s32 	%r70, %r69, %r7;
	sub.s32 	%r71, %r68, %r70;
	div.s32 	%r72, %r71, %r8;
	mul.lo.s32 	%r73, %r72, %r8;
	sub.s32 	%r74, %r71, %r73;
	selp.b32 	%r75, 0, %r69, %p5;
	selp.b32 	%r76, 0, %r72, %p4;
	selp.b32 	%r77, 0, %r74, %p3;
	mul.lo.s32 	%r78, %r10, %r75;
	mad.lo.s32 	%r79, %r11, %r76, %r78;
	mad.lo.s32 	%r80, %r12, %r77, %r79;
	shl.b64 	%rd49, %rd48, 32;
	shr.s64 	%rd50, %rd49, 30;
	add.s64 	%rd51, %rd6, %rd50;
	ld.global.f32 	%f17, [%rd51];
	cvt.s64.s32 	%rd52, %r80;
	add.s64 	%rd53, %rd7, %rd52;
	ld.global.u8 	%rs12, [%rd53];
	setp.eq.s16 	%p9, %rs12, 0;
	mul.f32 	%f18, %f17, %f4;
	selp.f32 	%f19, %f3, %f18, %p9;
	max.f32 	%f20, %f16, %f19;
	add.s64 	%rd54, %rd30, 128;
	cvt.u32.u64 	%r81, %rd54;
	div.s32 	%r82, %r81, %r7;
	mul.lo.s32 	%r83, %r82, %r7;
	sub.s32 	%r84, %r81, %r83;
	div.s32 	%r85, %r84, %r8;
	mul.lo.s32 	%r86, %r85, %r8;
	sub.s32 	%r87, %r84, %r86;
	selp.b32 	%r88, 0, %r82, %p5;
	selp.b32 	%r89, 0, %r85, %p4;
	selp.b32 	%r90, 0, %r87, %p3;
	mul.lo.s32 	%r91, %r10, %r88;
	mad.lo.s32 	%r92, %r11, %r89, %r91;
	mad.lo.s32 	%r93, %r12, %r90, %r92;
	shl.b64 	%rd55, %rd54, 32;
	shr.s64 	%rd56, %rd55, 30;
	add.s64 	%rd57, %rd6, %rd56;
	ld.global.f32 	%f21, [%rd57];
	cvt.s64.s32 	%rd58, %r93;
	add.s64 	%rd59, %rd7, %rd58;
	ld.global.u8 	%rs13, [%rd59];
	setp.eq.s16 	%p10, %rs13, 0;
	mul.f32 	%f22, %f21, %f4;
	selp.f32 	%f23, %f3, %f22, %p10;
	max.f32 	%f24, %f20, %f23;
	add.s64 	%rd60, %rd30, 160;
	cvt.u32.u64 	%r94, %rd60;
	div.s32 	%r95, %r94, %r7;
	mul.lo.s32 	%r96, %r95, %r7;
	sub.s32 	%r97, %r94, %r96;
	div.s32 	%r98, %r97, %r8;
	mul.lo.s32 	%r99, %r98, %r8;
	sub.s32 	%r100, %r97, %r99;
	selp.b32 	%r101, 0, %r95, %p5;
	selp.b32 	%r102, 0, %r98, %p4;
	selp.b32 	%r103, 0, %r100, %p3;
	mul.lo.s32 	%r104, %r10, %r101;
	mad.lo.s32 	%r105, %r11, %r102, %r104;
	mad.lo.s32 	%r106, %r12, %r103, %r105;
	shl.b64 	%rd61, %rd60, 32;
	shr.s64 	%rd62, %rd61, 30;
	add.s64 	%rd63, %rd6, %rd62;
	ld.global.f32 	%f25, [%rd63];
	cvt.s64.s32 	%rd64, %r106;
	add.s64 	%rd65, %rd7, %rd64;
	ld.global.u8 	%rs14, [%rd65];
	setp.eq.s16 	%p11, %rs14, 0;
	mul.f32 	%f26, %f25, %f4;
	selp.f32 	%f27, %f3, %f26, %p11;
	max.f32 	%f28, %f24, %f27;
	add.s64 	%rd66, %rd30, 192;
	cvt.u32.u64 	%r107, %rd66;
	div.s32 	%r108, %r107, %r7;
	mul.lo.s32 	%r109, %r108, %r7;
	sub.s32 	%r110, %r107, %r109;
	div.s32 	%r111, %r110, %r8;
	mul.lo.s32 	%r112, %r111, %r8;
	sub.s32 	%r113, %r110, %r112;
	selp.b32 	%r114, 0, %r108, %p5;
	selp.b32 	%r115, 0, %r111, %p4;
	selp.b32 	%r116, 0, %r113, %p3;
	mul.lo.s32 	%r117, %r10, %r114;
	mad.lo.s32 	%r118, %r11, %r115, %r117;
	mad.lo.s32 	%r119, %r12, %r116, %r118;
	shl.b64 	%rd67, %rd66, 32;
	shr.s64 	%rd68, %rd67, 30;
	add.s64 	%rd69, %rd6, %rd68;
	ld.global.f32 	%f29, [%rd69];
	cvt.s64.s32 	%rd70, %r119;
	add.s64 	%rd71, %rd7, %rd70;
	ld.global.u8 	%rs15, [%rd71];
	setp.eq.s16 	%p12, %rs15, 0;
	mul.f32 	%f30, %f29, %f4;
	selp.f32 	%f31, %f3, %f30, %p12;
	max.f32 	%f32, %f28, %f31;
	add.s64 	%rd72, %rd30, 224;
	cvt.u32.u64 	%r120, %rd72;
	div.s32 	%r121, %r120, %r7;
	mul.lo.s32 	%r122, %r121, %r7;
	sub.s32 	%r123, %r120, %r122;
	div.s32 	%r124, %r123, %r8;
	mul.lo.s32 	%r125, %r124, %r8;
	sub.s32 	%r126, %r123, %r125;
	selp.b32 	%r127, 0, %r121, %p5;
	selp.b32 	%r128, 0, %r124, %p4;
	selp.b32 	%r129, 0, %r126, %p3;
	mul.lo.s32 	%r130, %r10, %r127;
	mad.lo.s32 	%r131, %r11, %r128, %r130;
	mad.lo.s32 	%r132, %r12, %r129, %r131;
	shl.b64 	%rd73, %rd72, 32;
	shr.s64 	%rd74, %rd73, 30;
	add.s64 	%rd75, %rd6, %rd74;
	ld.global.f32 	%f33, [%rd75];
	cvt.s64.s32 	%rd76, %r132;
	add.s64 	%rd77, %rd7, %rd76;
	ld.global.u8 	%rs16, [%rd77];
	setp.eq.s16 	%p13, %rs16, 0;
	mul.f32 	%f34, %f33, %f4;
	selp.f32 	%f35, %f3, %f34, %p13;
	max.f32 	%f36, %f32, %f35;
	mov.b32 	%r133, %f36;
	shfl.sync.bfly.b32	%r134|%p14, %r133, 16, 31, -1;
	mov.b32 	%f37, %r134;
	max.f32 	%f38, %f36, %f37;
	mov.b32 	%r135, %f38;
	shfl.sync.bfly.b32	%r136|%p15, %r135, 8, 31, -1;
	mov.b32 	%f39, %r136;
	max.f32 	%f40, %f38, %f39;
	mov.b32 	%r137, %f40;
	shfl.sync.bfly.b32	%r138|%p16, %r137, 4, 31, -1;
	mov.b32 	%f41, %r138;
	max.f32 	%f42, %f40, %f41;
	mov.b32 	%r139, %f42;
	shfl.sync.bfly.b32	%r140|%p17, %r139, 2, 31, -1;
	mov.b32 	%f43, %r140;
	max.f32 	%f44, %f42, %f43;
	mov.b32 	%r141, %f44;
	shfl.sync.bfly.b32	%r142|%p18, %r141, 1, 31, -1;
	mov.b32 	%f45, %r142;
	max.f32 	%f46, %f44, %f45;
	sub.f32 	%f47, %f7, %f46;
	fma.rn.f32 	%f48, %f47, 0f3BBB989D, 0f3F000000;
	cvt.sat.f32.f32 	%f49, %f48;
	mov.f32 	%f50, 0f4B400001;
	mov.f32 	%f51, 0f437C0000;
	fma.rm.f32 	%f52, %f49, %f51, %f50;
	add.f32 	%f53, %f52, 0fCB40007F;
	neg.f32 	%f54, %f53;
	fma.rn.f32 	%f55, %f47, 0f3FB8AA3B, %f54;
	fma.rn.f32 	%f56, %f47, 0f32A57060, %f55;
	mov.b32 	%r143, %f52;
	shl.b32 	%r144, %r143, 23;
	mov.b32 	%f57, %r144;
	ex2.approx.ftz.f32 	%f58, %f56;
	mul.f32 	%f59, %f58, %f57;
	add.f32 	%f60, %f59, 0f00000000;
	sub.f32 	%f61, %f11, %f46;
	fma.rn.f32 	%f62, %f61, 0f3BBB989D, 0f3F000000;
	cvt.sat.f32.f32 	%f63, %f62;
	fma.rm.f32 	%f64, %f63, %f51, %f50;
	add.f32 	%f65, %f64, 0fCB40007F;
	neg.f32 	%f66, %f65;
	fma.rn.f32 	%f67, %f61, 0f3FB8AA3B, %f66;
	fma.rn.f32 	%f68, %f61, 0f32A57060, %f67;
	mov.b32 	%r145, %f64;
	shl.b32 	%r146, %r145, 23;
	mov.b32 	%f69, %r146;
	ex2.approx.ftz.f32 	%f70, %f68;
	mul.f32 	%f71, %f70, %f69;
	add.f32 	%f72, %f60, %f71;
	sub.f32 	%f73, %f15, %f46;
	fma.rn.f32 	%f74, %f73, 0f3BBB989D, 0f3F000000;
	cvt.sat.f32.f32 	%f75, %f74;
	fma.rm.f32 	%f76, %f75, %f51, %f50;
	add.f32 	%f77, %f76, 0fCB40007F;
	neg.f32 	%f78, %f77;
	fma.rn.f32 	%f79, %f73, 0f3FB8AA3B, %f78;
	fma.rn.f32 	%f80, %f73, 0f32A57060, %f79;
	mov.b32 	%r147, %f76;
	shl.b32 	%r148, %r147, 23;
	mov.b32 	%f81, %r148;
	ex2.approx.ftz.f32 	%f82, %f80;
	mul.f32 	%f83, %f82, %f81;
	add.f32 	%f84, %f72, %f83;
	sub.f32 	%f85, %f19, %f46;
	fma.rn.f32 	%f86, %f85, 0f3BBB989D, 0f3F000000;
	cvt.sat.f32.f32 	%f87, %f86;
	fma.rm.f32 	%f88, %f87, %f51, %f50;
	add.f32 	%f89, %f88, 0fCB40007F;
	neg.f32 	%f90, %f89;
	fma.rn.f32 	%f91, %f85, 0f3FB8AA3B, %f90;
	fma.rn.f32 	%f92, %f85, 0f32A57060, %f91;
	mov.b32 	%r149, %f88;
	shl.b32 	%r150, %r149, 23;
	mov.b32 	%f93, %r150;
	ex2.approx.ftz.f32 	%f94, %f92;
	mul.f32 	%f95, %f94, %f93;
	add.f32 	%f96, %f84, %f95;
	sub.f32 	%f97, %f23, %f46;
	fma.rn.f32 	%f98, %f97, 0f3BBB989D, 0f3F000000;
	cvt.sat.f32.f32 	%f99, %f98;
	fma.rm.f32 	%f100, %f99, %f51, %f50;
	add.f32 	%f101, %f100, 0fCB40007F;
	neg.f32 	%f102, %f101;
	fma.rn.f32 	%f103, %f97, 0f3FB8AA3B, %f102;
	fma.rn.f32 	%f104, %f97, 0f32A57060, %f103;
	mov.b32 	%r151, %f100;
	shl.b32 	%r152, %r151, 23;
	mov.b32 	%f105, %r152;
	ex2.approx.ftz.f32 	%f106, %f104;
	mul.f32 	%f107, %f106, %f105;
	add.f32 	%f108, %f96, %f107;
	sub.f32 	%f109, %f27, %f46;
	fma.rn.f32 	%f110, %f109, 0f3BBB989D, 0f3F000000;
	cvt.sat.f32.f32 	%f111, %f110;
	fma.rm.f32 	%f112, %f111, %f51, %f50;
	add.f32 	%f113, %f112, 0fCB40007F;
	neg.f32 	%f114, %f113;
	fma.rn.f32 	%f115, %f109, 0f3FB8AA3B, %f114;
	fma.rn.f32 	%f116, %f109, 0f32A57060, %f115;
	mov.b32 	%r153, %f112;
	shl.b32 	%r154, %r153, 23;
	mov.b32 	%f117, %r154;
	ex2.approx.ftz.f32 	%f118, %f116;
	mul.f32 	%f119, %f118, %f117;
	add.f32 	%f120, %f108, %f119;
	sub.f32 	%f121, %f31, %f46;
	fma.rn.f32 	%f122, %f121, 0f3BBB989D, 0f3F000000;
	cvt.sat.f32.f32 	%f123, %f122;
	fma.rm.f32 	%f124, %f123, %f51, %f50;
	add.f32 	%f125, %f124, 0fCB40007F;
	neg.f32 	%f126, %f125;
	fma.rn.f32 	%f127, %f121, 0f3FB8AA3B, %f126;
	fma.rn.f32 	%f128, %f121, 0f32A57060, %f127;
	mov.b32 	%r155, %f124;
	shl.b32 	%r156, %r155, 23;
	mov.b32 	%f129, %r156;
	ex2.approx.ftz.f32 	%f130, %f128;
	mul.f32 	%f131, %f130, %f129;
	add.f32 	%f132, %f120, %f131;
	sub.f32 	%f133, %f35, %f46;
	fma.rn.f32 	%f134, %f133, 0f3BBB989D, 0f3F000000;
	cvt.sat.f32.f32 	%f135, %f134;
	fma.rm.f32 	%f136, %f135, %f51, %f50;
	add.f32 	%f137, %f136, 0fCB40007F;
	neg.f32 	%f138, %f137;
	fma.rn.f32 	%f139, %f133, 0f3FB8AA3B, %f138;
	fma.rn.f32 	%f140, %f133, 0f32A57060, %f139;
	mov.b32 	%r157, %f136;
	shl.b32 	%r158, %r157, 23;
	mov.b32 	%f141, %r158;
	ex2.approx.ftz.f32 	%f142, %f140;
	mul.f32 	%f143, %f142, %f141;
	add.f32 	%f144, %f132, %f143;
	mov.b32 	%r159, %f144;
	shfl.sync.bfly.b32	%r160|%p19, %r159, 16, 31, -1;
	mov.b32 	%f145, %r160;
	add.f32 	%f146, %f144, %f145;
	mov.b32 	%r161, %f146;
	shfl.sync.bfly.b32	%r162|%p20, %r161, 8, 31, -1;
	mov.b32 	%f147, %r162;
	add.f32 	%f148, %f146, %f147;
	mov.b32 	%r163, %f148;
	shfl.sync.bfly.b32	%r164|%p21, %r163, 4, 31, -1;
	mov.b32 	%f149, %r164;
	add.f32 	%f150, %f148, %f149;
	mov.b32 	%r165, %f150;
	shfl.sync.bfly.b32	%r166|%p22, %r165, 2, 31, -1;
	mov.b32 	%f151, %r166;
	add.f32 	%f152, %f150, %f151;
	mov.b32 	%r167, %f152;
	shfl.sync.bfly.b32	%r168|%p23, %r167, 1, 31, -1;
	mov.b32 	%f153, %r168;
	add.f32 	%f154, %f152, %f153;
	div.rn.f32 	%f155, %f59, %f154;
	div.rn.f32 	%f156, %f71, %f154;
	div.rn.f32 	%f157, %f83, %f154;
	div.rn.f32 	%f158, %f95, %f154;
	div.rn.f32 	%f159, %f107, %f154;
	div.rn.f32 	%f160, %f119, %f154;
	div.rn.f32 	%f161, %f131, %f154;
	div.rn.f32 	%f162, %f143, %f154;
	mad.lo.s64 	%rd78, %rd81, %rd4, %rd8;
	shl.b64 	%rd79, %rd78, 2;
	add.s64 	%rd80, %rd9, %rd79;
	st.global.f32 	[%rd80], %f155;
	st.global.f32 	[%rd80+128], %f156;
	st.global.f32 	[%rd80+256], %f157;
	st.global.f32 	[%rd80+384], %f158;
	st.global.f32 	[%rd80+512], %f159;
	st.global.f32 	[%rd80+640], %f160;
	st.global.f32 	[%rd80+768], %f161;
	st.global.f32 	[%rd80+896], %f162;
	add.s64 	%rd81, %rd81, %rd10;
	setp.lt.s64 	%p24, %rd81, %rd22;
	@%p24 bra 	$L__BB390_4;
$L__BB390_5:
	ret;

}
	// .globl	_Z15SoftmaxWarpImplI22BroadcastScaleMaskLoadIffbLm3EiE11DirectStoreIffEfLi1ELi8ELi32ELi1ELb1EL9Algorithm0EEvT_T0_ll
.visible .entry _Z15SoftmaxWarpImplI22BroadcastScaleMaskLoadIffbLm3EiE11DirectStoreIffEfLi1ELi8ELi32ELi1ELb1EL9Algorithm0EEvT_T0_ll(
	.param .align 8 .b8 _Z15SoftmaxWarpImplI22BroadcastScaleMaskLoadIffbLm3EiE11DirectStoreIffEfLi1ELi8ELi32ELi1ELb1EL9Algorithm0EEvT_T0_ll_param_0[112],
	.param .align 8 .b8 _Z15SoftmaxWarpImplI22BroadcastScaleMaskLoadIffbLm3EiE11DirectStoreIffEfLi1ELi8ELi32ELi1ELb1EL9Algorithm0EEvT_T0_ll_param_1[16],
	.param .u64 _Z15SoftmaxWarpImplI22BroadcastScaleMaskLoadIffbLm3EiE11DirectStoreIffEfLi1ELi8ELi32ELi1ELb1EL9Algorithm0EEvT_T0_ll_param_2,
	.param .u64 _Z15SoftmaxWarpImplI22BroadcastScaleMaskLoadIffbLm3EiE11DirectStoreIffEfLi1ELi8ELi32ELi1ELb1EL9Algorithm0EEvT_T0_ll_param_3
)
{
	.reg .pred 	%p<62>;
	.reg .b16 	%rs<17>;
	.reg .b32 	%r<177>;
	.reg .b32 	%f<203>;
	.reg .b64 	%rd<90>;

	ld.param.u64 	%rd26, [_Z15SoftmaxWarpImplI22BroadcastScaleMaskLoadIffbLm3EiE11DirectStoreIffEfLi1ELi8ELi32ELi1ELb1EL9Algorithm0EEvT_T0_ll_param_1+8];
	ld.param.u64 	%rd25, [_Z15SoftmaxWarpImplI22BroadcastScaleMaskLoadIffbLm3EiE11DirectStoreIffEfLi1ELi8ELi32ELi1ELb1EL9Algorithm0EEvT_T0_ll_param_1];
	ld.param.v2.f32 	{%f43, %f44}, [_Z15SoftmaxWarpImplI22BroadcastScaleMaskLoadIffbLm3EiE11DirectStoreIffEfLi1ELi8ELi32ELi1ELb1EL9Algorithm0EEvT_T0_ll_param_0+104];
	ld.param.u64 	%rd24, [_Z15SoftmaxWarpImplI22BroadcastScaleMaskLoadIffbLm3EiE11DirectStoreIffEfLi1ELi8ELi32ELi1ELb1EL9Algorithm0EEvT_T0_ll_param_0+96];
	ld.param.u32 	%r11, [_Z15SoftmaxWarpImplI22BroadcastScaleMaskLoadIffbLm3EiE11DirectStoreIffEfLi1ELi8ELi32ELi1ELb1EL9Algorithm0EEvT_T0_ll_param_0+80];
	ld.param.v2.u32 	{%r9, %r10}, [_Z15SoftmaxWarpImplI22BroadcastScaleMaskLoadIffbLm3EiE11DirectStoreIffEfLi1ELi8ELi32ELi1ELb1EL9Algorithm0EEvT_T0_ll_param_0+72];
	ld.param.v2.u32 	{%r6, %r7}, [_Z15SoftmaxWarpImplI22BroadcastScaleMaskLoadIffbLm3EiE11DirectStoreIffEfLi1ELi8ELi32ELi1ELb1EL9Algorithm0EEvT_T0_ll_param_0+48];
	ld.param.u64 	%rd20, [_Z15SoftmaxWarpImplI22BroadcastScaleMaskLoadIffbLm3EiE11DirectStoreIffEfLi1ELi8ELi32ELi1ELb1EL9Algorithm0EEvT_T0_ll_param_0+32];
	ld.param.u64 	%rd19, [_Z15SoftmaxWarpImplI22BroadcastScaleMaskLoadIffbLm3EiE11DirectStoreIffEfLi1ELi8ELi32ELi1ELb1EL9Algorithm0EEvT_T0_ll_param_0+24];
	ld.param.u64 	%rd18, [_Z15SoftmaxWarpImplI22BroadcastScaleMaskLoadIffbLm3EiE11DirectStoreIffEfLi1ELi8ELi32ELi1ELb1EL9Algorithm0EEvT_T0_ll_param_0+16];
	ld.param.u64 	%rd17, [_Z15SoftmaxWarpImplI22BroadcastScaleMaskLoadIffbLm3EiE11DirectStoreIffEfLi1ELi8ELi32ELi1ELb1EL9Algorithm0EEvT_T0_ll_param_0+8];
	ld.param.u64 	%rd16, [_Z15SoftmaxWarpImplI22BroadcastScaleMaskLoadIffbLm3EiE11DirectStoreIffEfLi1ELi8ELi32ELi1ELb1EL9Algorithm0EEvT_T0_ll_param_0];
	ld.param.u64 	%rd28, [_Z15SoftmaxWarpImplI22BroadcastScaleMaskLoadIffbLm3EiE11DirectStoreIffEfLi1ELi8ELi32ELi1ELb1EL9Algorithm0EEvT_T0_ll_param_3];
	cvta.to.global.u64 	%rd1, %rd16;
	cvta.to.global.u64 	%rd2, %rd17;
	setp.lt.s64 	%p1, %rd28, 257;
	@%p1 bra 	$L__BB391_2;
	mov.u64 	%rd29, $str;
	cvta.global.u64 	%rd30, %rd29;
	mov.u64 	%rd31, $str$1;
	cvta.global.u64 	%rd32, %rd31;
	mov.u64 	%rd33, __unnamed_382;
	cvta.global.u64 	%rd34, %rd33;
	{ // callseq 381, 0
	.param .b64 param0;
	st.param.b64 	[param0], %rd30;
	.param .b64 param1;
	st.param.b64 	[param1], %rd32;
	.param .b32 param2;
	st.param.b32 	[param2], 219;
	.param .b64 param3;
	st.param.b64 	[param3], %rd34;
	.param .b64 param4;
	st.param.b64 	[param4], 1;
	call.uni 
	__assertfail, 
	(
	param0, 
	param1, 
	param2, 
	param3, 
	param4
	);
	} // callseq 381
$L__BB391_2:
	ld.param.u64 	%rd87, [_Z15SoftmaxWarpImplI22BroadcastScaleMaskLoadIffbLm3EiE11DirectStoreIffEfLi1ELi8ELi32ELi1ELb1EL9Algorithm0EEvT_T0_ll_param_2];
	mov.u32 	%r22, %ctaid.x;
	mov.u32 	%r23, %ntid.y;
	mov.u32 	%r24, %tid.y;
	mad.lo.s32 	%r25, %r22, %r23, %r24;
	cvt.s64.s32 	%rd89, %r25;
	setp.le.s64 	%p2, %rd87, %rd89;
	@%p2 bra 	$L__BB391_37;
	mov.u32 	%r26, %tid.x;
	cvt.u64.u32 	%rd4, %r26;
	add.s32 	%r27, %r26, 32;
	cvt.u64.u32 	%rd5, %r27;
	add.s32 	%r28, %r26, 64;
	cvt.u64.u32 	%rd6, %r28;
	add.s32 	%r29, %r26, 96;
	cvt.u64.u32 	%rd7, %r29;
	add.s32 	%r30, %r26, 128;
	cvt.u64.u32 	%rd8, %r30;
	add.s32 	%r31, %r26, 160;
	cvt.u64.u32 	%rd9, %r31;
	add.s32 	%r32, %r26, 192;
	cvt.u64.u32 	%rd10, %r32;
	add.s32 	%r33, %r26, 224;
	cvt.u64.u32 	%rd11, %r33;
$L__BB391_4:
	setp.le.s64 	%p3, %rd28, %rd4;
	mul.lo.s64 	%rd13, %rd24, %rd89;
	mov.f32 	%f187, 0fFF800000;
	mov.f32 	%f190, %f187;
	@%p3 bra 	$L__BB391_6;
	setp.eq.s64 	%p4, %rd20, 1;
	setp.eq.s64 	%p5, %rd19, 1;
	setp.eq.s64 	%p6, %rd18, 1;
	add.s64 	%rd35, %rd13, %rd4;
	cvt.u32.u64 	%r34, %rd35;
	div.s32 	%r35, %r34, %r6;
	mul.lo.s32 	%r36, %r35, %r6;
	sub.s32 	%r37, %r34, %r36;
	div.s32 	%r38, %r37, %r7;
	mul.lo.s32 	%r39, %r38, %r7;
	sub.s32 	%r40, %r37, %r39;
	selp.b32 	%r41, 0, %r35, %p6;
	selp.b32 	%r42, 0, %r38, %p5;
	selp.b32 	%r43, 0, %r40, %p4;
	mul.lo.s32 	%r44, %r9, %r41;
	mad.lo.s32 	%r45, %r10, %r42, %r44;
	mad.lo.s32 	%r46, %r11, %r43, %r45;
	shl.b64 	%rd36, %rd35, 32;
	shr.s64 	%rd37, %rd36, 30;
	add.s64 	%rd38, %rd1, %rd37;
	ld.global.f32 	%f46, [%rd38];
	cvt.s64.s32 	%rd39, %r46;
	add.s64 	%rd40, %rd2, %rd39;
	ld.global.u8 	%rs9, [%rd40];
	setp.eq.s16 	%p7, %rs9, 0;
	mul.f32 	%f47, %f46, %f44;
	selp.f32 	%f187, %f43, %f47, %p7;
	max.f32 	%f190, %f187, 0fFF800000;
$L__BB391_6:
	setp.le.s64 	%p8, %rd28, %rd5;
	mov.f32 	%f189, 0fFF800000;
	@%p8 bra 	$L__BB391_8;
	setp.eq.s64 	%p9, %rd20, 1;
	setp.eq.s64 	%p10, %rd19, 1;
	setp.eq.s64 	%p11, %rd18, 1;
	add.s64 	%rd41, %rd13, %rd5;
	cvt.u32.u64 	%r47, %rd41;
	div.s32 	%r48, %r47, %r6;
	mul.lo.s32 	%r49, %r48, %r6;
	sub.s32 	%r50, %r47, %r49;
	div.s32 	%r51, %r50, %r7;
	mul.lo.s32 	%r52, %r51, %r7;
	sub.s32 	%r53, %r50, %r52;
	selp.b32 	%r54, 0, %r48, %p11;
	selp.b32 	%r55, 0, %r51, %p10;
	selp.b32 	%r56, 0, %r53, %p9;
	mul.lo.s32 	%r57, %r9, %r54;
	mad.lo.s32 	%r58, %r10, %r55, %r57;
	mad.lo.s32 	%r59, %r11, %r56, %r58;
	shl.b64 	%rd42, %rd41, 32;
	shr.s64 	%rd43, %rd42, 30;
	add.s64 	%rd44, %rd1, %rd43;
	ld.global.f32 	%f49, [%rd44];
	cvt.s64.s32 	%rd45, %r59;
	add.s64 	%rd46, %rd2, %rd45;
	ld.global.u8 	%rs10, [%rd46];
	setp.eq.s16 	%p12, %rs10, 0;
	mul.f32 	%f50, %f49, %f44;
	selp.f32 	%f189, %f43, %f50, %p12;
	max.f32 	%f190, %f190, %f189;
$L__BB391_8:
	setp.le.s64 	%p13, %rd28, %rd6;
	mov.f32 	%f191, 0fFF800000;
	@%p13 bra 	$L__BB391_10;
	setp.eq.s64 	%p14, %rd20, 1;
	setp.eq.s64 	%p15, %rd19, 1;
	setp.eq.s64 	%p16, %rd18, 1;
	add.s64 	%rd47, %rd13, %rd6;
	cvt.u32.u64 	%r60, %rd47;
	div.s32 	%r61, %r60, %r6;
	mul.lo.s32 	%r62, %r61, %r6;
	sub.s32 	%r63, %r60, %r62;
	div.s32 	%r64, %r63, %r7;
	mul.lo.s32 	%r65, %r64, %r7;
	sub.s32 	%r66, %r63, %r65;
	selp.b32 	%r67, 0, %r61, %p16;
	selp.b32 	%r68, 0, %r64, %p15;
	selp.b32 	%r69, 0, %r66, %p14;
	mul.lo.s32 	%r70, %r9, %r67;
	mad.lo.s32 	%r71, %r10, %r68, %r70;
	mad.lo.s32 	%r72, %r11, %r69, %r71;
	shl.b64 	%rd48, %rd47, 32;
	shr.s64 	%rd49, %rd48, 30;
	add.s64 	%rd50, %rd1, %rd49;
	ld.global.f32 	%f52, [%rd50];
	cvt.s64.s32 	%rd51, %r72;
	add.s64 	%rd52, %rd2, %rd51;
	ld.global.u8 	%rs11, [%rd52];
	setp.eq.s16 	%p17, %rs11, 0;
	mul.f32 	%f53, %f52, %f44;
	selp.f32 	%f191, %f43, %f53, %p17;
	max.f32 	%f190, %f190, %f191;
$L__BB391_10:
	setp.le.s64 	%p18, %rd28, %rd7;
	mov.f32 	%f193, 0fFF800000;
	@%p18 bra 	$L__BB391_12;
	setp.eq.s64 	%p19, %rd20, 1;
	setp.eq.s64 	%p20, %rd19, 1;
	setp.eq.s64 	%p21, %rd18, 1;
	add.s64 	%rd53, %rd13, %rd7;
	cvt.u32.u64 	%r73, %rd53;
	div.s32 	%r74, %r73, %r6;
	mul.lo.s32 	%r75, %r74, %r6;
	sub.s32 	%r76, %r73, %r75;
	div.s32 	%r77, %r76, %r7;
	mul.lo.s32 	%r78, %r77, %r7;
	sub.s32 	%r79, %r76, %r78;
	selp.b32 	%r80, 0, %r74, %p21;
	selp.b32 	%r81, 0, %r77, %p20;
	selp.b32 	%r82, 0, %r79, %p19;
	mul.lo.s32 	%r83, %r9, %r80;
	mad.lo.s32 	%r84, %r10, %r81, %r83;
	mad.lo.s32 	%r85, %r11, %r82, %r84;
	shl.b64 	%rd54, %rd53, 32;
	shr.s64 	%rd55, %rd54, 30;
	add.s64 	%rd56, %rd1, %rd55;
	ld.global.f32 	%f55, [%rd56];
	cvt.s64.s32 	%rd57, %r85;
	add.s64 	%rd58, %rd2, %rd57;
	ld.global.u8 	%rs12, [%rd58];
	setp.eq.s16 	%p22, %rs12, 0;
	mul.f32 	%f56, %f55, %f44;
	selp.f32 	%f193, %f43, %f56, %p22;
	max.f32 	%f190, %f190, %f193;
$L__BB391_12:
	setp.le.s64 	%p23, %rd28, %rd8;
	mov.f32 	%f195, 0fFF800000;
	@%p23 bra 	$L__BB391_14;
	setp.eq.s64 	%p24, %rd20, 1;
	setp.eq.s64 	%p25, %rd19, 1;
	setp.eq.s64 	%p26, %rd18, 1;
	add.s64 	%rd59, %rd13, %rd8;
	cvt.u32.u64 	%r86, %rd59;
	div.s32 	%r87, %r86, %r6;
	mul.lo.s32 	%r88, %r87, %r6;
	sub.s32 	%r89, %r86, %r88;
	div.s32 	%r90, %r89, %r7;
	mul.lo.s32 	%r91, %r90, %r7;
	sub.s32 	%r92, %r89, %r91;
	selp.b32 	%r93, 0, %r87, %p26;
	selp.b32 	%r94, 0, %r90, %p25;
	selp.b32 	%r95, 0, %r92, %p24;
	mul.lo.s32 	%r96, %r9, %r93;
	mad.lo.s32 	%r97, %r10, %r94, %r96;
	mad.lo.s32 	%r98, %r11, %r95, %r97;
	shl.b64 	%rd60, %rd59, 32;
	shr.s64 	%rd61, %rd60, 30;
	add.s64 	%rd62, %rd1, %rd61;
	ld.global.f32 	%f58, [%rd62];
	cvt.s64.s32 	%rd63, %r98;
	add.s64 	%rd64, %rd2, %rd63;
	ld.global.u8 	%rs13, [%rd64];
	setp.eq.s16 	%p27, %rs13, 0;
	mul.f32 	%f59, %f58, %f44;
	selp.f32 	%f195, %f43, %f59, %p27;
	max.f32 	%f190, %f190, %f195;
$L__BB391_14:
	setp.le.s64 	%p28, %rd28, %rd9;
	mov.f32 	%f197, 0fFF800000;
	@%p28 bra 	$L__BB391_16;
	setp.eq.s64 	%p29, %rd20, 1;
	setp.eq.s64 	%p30, %rd19, 1;
	setp.eq.s64 	%p31, %rd18, 1;
	add.s64 	%rd65, %rd13, %rd9;
	cvt.u32.u64 	%r99, %rd65;
	div.s32 	%r100, %r99, %r6;
	mul.lo.s32 	%r101, %r100, %r6;
	sub.s32 	%r102, %r99, %r101;
	div.s32 	%r103, %r102, %r7;
	mul.lo.s32 	%r104, %r103, %r7;
	sub.s32 	%r105, %r102, %r104;
	selp.b32 	%r106, 0, %r100, %p31;
	selp.b32 	%r107, 0, %r103, %p30;
	selp.b32 	%r108, 0, %r105, %p29;
	mul.lo.s32 	%r109, %r9, %r106;
	mad.lo.s32 	%r110, %r10, %r107, %r109;
	mad.lo.s32 	%r111, %r11, %r108, %r110;
	shl.b64 	%rd66, %rd65, 32;
	shr.s64 	%rd67, %rd66, 30;
	add.s64 	%rd68, %rd1, %rd67;
	ld.global.f32 	%f61, [%rd68];
	cvt.s64.s32 	%rd69, %r111;
	add.s64 	%rd70, %rd2, %rd69;
	ld.global.u8 	%rs14, [%rd70];
	setp.eq.s16 	%p32, %rs14, 0;
	mul.f32 	%f62, %f61, %f44;
	selp.f32 	%f197, %f43, %f62, %p32;
	max.f32 	%f190, %f190, %f197;
$L__BB391_16:
	setp.le.s64 	%p33, %rd28, %rd10;
	mov.f32 	%f199, 0fFF800000;
	@%p33 bra 	$L__BB391_18;
	setp.eq.s64 	%p34, %rd20, 1;
	setp.eq.s64 	%p35, %rd19, 1;
	setp.eq.s64 	%p36, %rd18, 1;
	add.s64 	%rd71, %rd13, %rd10;
	cvt.u32.u64 	%r112, %rd71;
	div.s32 	%r113, %r112, %r6;
	mul.lo.s32 	%r114, %r113, %r6;
	sub.s32 	%r115, %r112, %r114;
	div.s32 	%r116, %r115, %r7;
	mul.lo.s32 	%r117, %r116, %r7;
	sub.s32 	%r118, %r115, %r117;
	selp.b32 	%r119, 0, %r113, %p36;
	selp.b32 	%r120, 0, %r116, %p35;
	selp.b32 	%r121, 0, %r118, %p34;
	mul.lo.s32 	%r122, %r9, %r119;
	mad.lo.s32 	%r123, %r10, %r120, %r122;
	mad.lo.s32 	%r124, %r11, %r121, %r123;
	shl.b64 	%rd72, %rd71, 32;
	shr.s64 	%rd73, %rd72, 30;
	add.s64 	%rd74, %rd1, %rd73;
	ld.global.f32 	%f64, [%rd74];
	cvt.s64.s32 	%rd75, %r124;
	add.s64 	%rd76, %rd2, %rd75;
	ld.global.u8 	%rs15, [%rd76];
	setp.eq.s16 	%p37, %rs15, 0;
	mul.f32 	%f65, %f64, %f44;
	selp.f32 	%f199, %f43, %f65, %p37;
	max.f32 	%f190, %f190, %f199;
$L__BB391_18:
	setp.le.s64 	%p38, %rd28, %rd11;
	mov.f32 	%f201, 0fFF800000;
	@%p38 bra 	$L__BB391_20;
	setp.eq.s64 	%p39, %rd20, 1;
	setp.eq.s64 	%p40, %rd19, 1;
	setp.eq.s64 	%p41, %rd18, 1;
	add.s64 	%rd77, %rd13, %rd11;
	cvt.u32.u64 	%r125, %rd77;
	div.s32 	%r126, %r125, %r6;
	mul.lo.s32 	%r127, %r126, %r6;
	sub.s32 	%r128, %r125, %r127;
	div.s32 	%r129, %r128, %r7;
	mul.lo.s32 	%r130, %r129, %r7;
	sub.s32 	%r131, %r128, %r130;
	selp.b32 	%r132, 0, %r126, %p41;
	selp.b32 	%r133, 0, %r129, %p40;
	selp.b32 	%r134, 0, %r131, %p39;
	mul.lo.s32 	%r135, %r9, %r132;
	mad.lo.s32 	%r136, %r10, %r133, %r135;
	mad.lo.s32 	%r137, %r11, %r134, %r136;
	shl.b64 	%rd78, %rd77, 32;
	shr.s64 	%rd79, %rd78, 30;
	add.s64 	%rd80, %rd1, %rd79;
	ld.global.f32 	%f67, [%rd80];
	cvt.s64.s32 	%rd81, %r137;
	add.s64 	%rd82, %rd2, %rd81;
	ld.global.u8 	%rs16, [%rd82];
	setp.eq.s16 	%p42, %rs16, 0;
	mul.f32 	%f68, %f67, %f44;
	selp.f32 	%f201, %f43, %f68, %p42;
	max.f32 	%f190, %f190, %f201;
$L__BB391_20:
	setp.le.s64 	%p43, %rd28, %rd4;
	mov.b32 	%r138, %f190;
	shfl.sync.bfly.b32	%r139|%p44, %r138, 16, 31, -1;
	mov.b32 	%f69, %r139;
	max.f32 	%f70, %f190, %f69;
	mov.b32 	%r140, %f70;
	shfl.sync.bfly.b32	%r141|%p45, %r140, 8, 31, -1;
	mov.b32 	%f71, %r141;
	max.f32 	%f72, %f70, %f71;
	mov.b32 	%r142, %f72;
	shfl.sync.bfly.b32	%r143|%p46, %r142, 4, 31, -1;
	mov.b32 	%f73, %r143;
	max.f32 	%f74, %f72, %f73;
	mov.b32 	%r144, %f74;
	shfl.sync.bfly.b32	%r145|%p47, %r144, 2, 31, -1;
	mov.b32 	%f75, %r145;
	max.f32 	%f76, %f74, %f75;
	mov.b32 	%r146, %f76;
	shfl.sync.bfly.b32	%r147|%p48, %r146, 1, 31, -1;
	mov.b32 	%f77, %r147;
	max.f32 	%f78, %f76, %f77;
	sub.f32 	%f79, %f187, %f78;
	fma.rn.f32 	%f80, %f79, 0f3BBB989D, 0f3F000000;
	cvt.sat.f32.f32 	%f81, %f80;
	mov.f32 	%f82, 0f4B400001;
	mov.f32 	%f83, 0f437C0000;
	fma.rm.f32 	%f84, %f81, %f83, %f82;
	add.f32 	%f85, %f84, 0fCB40007F;
	neg.f32 	%f86, %f85;
	fma.rn.f32 	%f87, %f79, 0f3FB8AA3B, %f86;
	fma.rn.f32 	%f88, %f79, 0f32A57060, %f87;
	mov.b32 	%r148, %f84;
	shl.b32 	%r149, %r148, 23;
	mov.b32 	%f89, %r149;
	ex2.approx.ftz.f32 	%f90, %f88;
	mul.f32 	%f91, %f90, %f89;
	add.f32 	%f92, %f91, 0f00000000;
	sub.f32 	%f93, %f189, %f78;
	fma.rn.f32 	%f94, %f93, 0f3BBB989D, 0f3F000000;
	cvt.sat.f32.f32 	%f95, %f94;
	fma.rm.f32 	%f96, %f95, %f83, %f82;
	add.f32 	%f97, %f96, 0fCB40007F;
	neg.f32 	%f98, %f97;
	fma.rn.f32 	%f99, %f93, 0f3FB8AA3B, %f98;
	fma.rn.f32 	%f100, %f93, 0f32A57060, %f99;
	mov.b32 	%r150, %f96;
	shl.b32 	%r151, %r150, 23;
	mov.b32 	%f101, %r151;
	ex2.approx.ftz.f32 	%f102, %f100;
	mul.f32 	%f103, %f102, %f101;
	add.f32 	%f104, %f92, %f103;
	sub.f32 	%f105, %f191, %f78;
	fma.rn.f32 	%f106, %f105, 0f3BBB989D, 0f3F000000;
	cvt.sat.f32.f32 	%f107, %f106;
	fma.rm.f32 	%f108, %f107, %f83, %f82;
	add.f32 	%f109, %f108, 0fCB40007F;
	neg.f32 	%f110, %f109;
	fma.rn.f32 	%f111, %f105, 0f3FB8AA3B, %f110;
	fma.rn.f32 	%f112, %f105, 0f32A57060, %f111;
	mov.b32 	%r152, %f108;
	shl.b32 	%r153, %r152, 23;
	mov.b32 	%f113, %r153;
	ex2.approx.ftz.f32 	%f114, %f112;
	mul.f32 	%f115, %f114, %f113;
	add.f32 	%f116, %f104, %f115;
	sub.f32 	%f117, %f193, %f78;
	fma.rn.f32 	%f118, %f117, 0f3BBB989D, 0f3F000000;
	cvt.sat.f32.f32 	%f119, %f118;
	fma.rm.f32 	%f120, %f119, %f83, %f82;
	add.f32 	%f121, %f120, 0fCB40007F;
	neg.f32 	%f122, %f121;
	fma.rn.f32 	%f123, %f117, 0f3FB8AA3B, %f122;
	fma.rn.f32 	%f124, %f117, 0f32A57060, %f123;
	mov.b32 	%r154, %f120;
	shl.b32 	%r155, %r154, 23;
	mov.b32 	%f125, %r155;
	ex2.approx.ftz.f32 	%f126, %f124;
	mul.f32 	%f127, %f126, %f125;
	add.f32 	%f128, %f116, %f127;
	sub.f32 	%f129, %f195, %f78;
	fma.rn.f32 	%f130, %f129, 0f3BBB989D, 0f3F000000;
	cvt.sat.f32.f32 	%f131, %f130;
	fma.rm.f32 	%f132, %f131, %f83, %f82;
	add.f32 	%f133, %f132, 0fCB40007F;
	neg.f32 	%f134, %f133;
	fma.rn.f32 	%f135, %f129, 0f3FB8AA3B, %f134;
	fma.rn.f32 	%f136, %f129, 0f32A57060, %f135;
	mov.b32 	%r156, %f132;
	shl.b32 	%r157, %r156, 23;
	mov.b32 	%f137, %r157;
	ex2.approx.ftz.f32 	%f138, %f136;
	mul.f32 	%f139, %f138, %f137;
	add.f32 	%f140, %f128, %f139;
	sub.f32 	%f141, %f197, %f78;
	fma.rn.f32 	%f142, %f141, 0f3BBB989D, 0f3F000000;
	cvt.sat.f32.f32 	%f143, %f142;
	fma.rm.f32 	%f144, %f143, %f83, %f82;
	add.f32 	%f145, %f144, 0fCB40007F;
	neg.f32 	%f146, %f145;
	fma.rn.f32 	%f147, %f141, 0f3FB8AA3B, %f146;
	fma.rn.f32 	%f148, %f141, 0f32A57060, %f147;
	mov.b32 	%r158, %f144;
	shl.b32 	%r159, %r158, 23;
	mov.b32 	%f149, %r159;
	ex2.approx.ftz.f32 	%f150, %f148;
	mul.f32 	%f151, %f150, %f149;
	add.f32 	%f152, %f140, %f151;
	sub.f32 	%f153, %f199, %f78;
	fma.rn.f32 	%f154, %f153, 0f3BBB989D, 0f3F000000;
	cvt.sat.f32.f32 	%f155, %f154;
	fma.rm.f32 	%f156, %f155, %f83, %f82;
	add.f32 	%f157, %f156, 0fCB40007F;
	neg.f32 	%f158, %f157;
	fma.rn.f32 	%f159, %f153, 0f3FB8AA3B, %f158;
	fma.rn.f32 	%f160, %f153, 0f32A57060, %f159;
	mov.b32 	%r160, %f156;
	shl.b32 	%r161, %r160, 23;
	mov.b32 	%f161, %r161;
	ex2.approx.ftz.f32 	%f162, %f160;
	mul.f32 	%f163, %f162, %f161;
	add.f32 	%f164, %f152, %f163;
	sub.f32 	%f165, %f201, %f78;
	fma.rn.f32 	%f166, %f165, 0f3BBB989D, 0f3F000000;
	cvt.sat.f32.f32 	%f167, %f166;
	fma.rm.f32 	%f168, %f167, %f83, %f82;
	add.f32 	%f169, %f168, 0fCB40007F;
	neg.f32 	%f170, %f169;
	fma.rn.f32 	%f171, %f165, 0f3FB8AA3B, %f170;
	fma.rn.f32 	%f172, %f165, 0f32A57060, %f171;
	mov.b32 	%r162, %f168;
	shl.b32 	%r163, %r162, 23;
	mov.b32 	%f173, %r163;
	ex2.approx.ftz.f32 	%f174, %f172;
	mul.f32 	%f175, %f174, %f173;
	add.f32 	%f176, %f164, %f175;
	mov.b32 	%r164, %f176;
	shfl.sync.bfly.b32	%r165|%p49, %r164, 16, 31, -1;
	mov.b32 	%f177, %r165;
	add.f32 	%f178, %f176, %f177;
	mov.b32 	%r166, %f178;
	shfl.sync.bfly.b32	%r167|%p50, %r166, 8, 31, -1;
	mov.b32 	%f179, %r167;
	add.f32 	%f180, %f178, %f179;
	mov.b32 	%r168, %f180;
	shfl.sync.bfly.b32	%r169|%p51, %r168, 4, 31, -1;
	mov.b32 	%f181, %r169;
	add.f32 	%f182, %f180, %f181;
	mov.b32 	%r170, %f182;
	shfl.sync.bfly.b32	%r171|%p52, %r170, 2, 31, -1;
	mov.b32 	%f183, %r171;
	add.f32 	%f184, %f182, %f183;
	mov.b32 	%r172, %f184;
	shfl.sync.bfly.b32	%r173|%p53, %r172, 1, 31, -1;
	mov.b32 	%f185, %r173;
	add.f32 	%f186, %f184, %f185;
	div.rn.f32 	%f35, %f91, %f186;
	div.rn.f32 	%f36, %f103, %f186;
	div.rn.f32 	%f37, %f115, %f186;
	div.rn.f32 	%f38, %f127, %f186;
	div.rn.f32 	%f39, %f139, %f186;
	div.rn.f32 	%f40, %f151, %f186;
	div.rn.f32 	%f41, %f163, %f186;
	div.rn.f32 	%f42, %f175, %f186;
	mad.lo.s64 	%rd83, %rd89, %rd26, %rd4;
	cvta.to.global.u64 	%rd84, %rd25;
	shl.b64 	%rd85, %rd83, 2;
	add.s64 	%rd14, %rd84, %rd85;
	@%p43 bra 	$L__BB391_22;
	st.global.f32 	[%rd14], %f35;
$L__BB391_22:
	setp.le.s64 	%p54, %rd28, %rd5;
	@%p54 bra 	$L__BB391_24;
	st.global.f32 	[%rd14+128], %f36;
$L__BB391_24:
	setp.le.s64 	%p55, %rd28, %rd6;
	@%p55 bra 	$L__BB391_26;
	st.global.f32 	[%rd14+256], %f37;
$L__BB391_26:
	setp.le.s64 	%p56, %rd28, %rd7;
	@%p56 bra 	$L__BB391_28;
	st.global.f32 	[%rd14+384], %f38;
$L__BB391_28:
	setp.le.s64 	%p57, %rd28, %rd8;
	@%p57 bra 	$L__BB391_30;
	st.global.f32 	[%rd14+512], %f39;
$L__BB391_30:
	setp.le.s64 	%p58, %rd28, %rd9;
	@%p58 bra 	$L__BB391_32;
	st.global.f32 	[%rd14+640], %f40;
$L__BB391_32:
	setp.le.s64 	%p59, %rd28, %rd10;
	@%p59 bra 	$L__BB391_34;
	st.global.f32 	[%rd14+768], %f41;
$L__BB391_34:
	setp.le.s64 	%p60, %rd28, %rd11;
	@%p60 bra 	$L__BB391_36;
	st.global.f32 	[%rd14+896], %f42;
$L__BB391_36:
	ld.param.u64 	%rd88, [_Z15SoftmaxWarpImplI22BroadcastScaleMaskLoadIffbLm3EiE11DirectStoreIffEfLi1ELi8ELi32ELi1ELb1EL9Algorithm0EEvT_T0_ll_param_2];
	mov.u32 	%r174, %nctaid.x;
	mov.u32 	%r175, %ntid.y;
	mul.lo.s32 	%r176, %r174, %r175;
	cvt.s64.s32 	%rd86, %r176;
	add.s64 	%rd89, %rd89, %rd86;
	setp.lt.s64 	%p61, %rd89, %rd88;
	@%p61 bra 	$L__BB391_4;
$L__BB391_37:
	ret;

}
	// .globl	_Z15SoftmaxWarpImplI22BroadcastScaleMaskLoadIffbLm3EiE11DirectStoreIffEfLi1ELi9ELi32ELi1ELb0EL9Algorithm0EEvT_T0_ll
.visible .entry _Z15SoftmaxWarpImplI22BroadcastScaleMaskLoadIffbLm3EiE11DirectStoreIffEfLi1ELi9ELi32ELi1ELb0EL9Algorithm0EEvT_T0_ll(
	.param .align 8 .b8 _Z15SoftmaxWarpImplI22BroadcastScaleMaskLoadIffbLm3EiE11DirectStoreIffEfLi1ELi9ELi32ELi1ELb0EL9Algorithm0EEvT_T0_ll_param_0[112],
	.param .align 8 .b8 _Z15SoftmaxWarpImplI22BroadcastScaleMaskLoadIffbLm3EiE11DirectStoreIffEfLi1ELi9ELi32ELi1ELb0EL9Algorithm0EEvT_T0_ll_param_1[16],
	.param .u64 _Z15SoftmaxWarpImplI22BroadcastScaleMaskLoadIffbLm3EiE11DirectStoreIffEfLi1ELi9ELi32ELi1ELb0EL9Algorithm0EEvT_T0_ll_param_2,
	.param .u64 _Z15SoftmaxWarpImplI22BroadcastScaleMaskLoadIffbLm3EiE11DirectStoreIffEfLi1ELi9ELi32ELi1ELb0EL9Algorithm0EEvT_T0_ll_param_3
)
{
	.reg .pred 	%p<26>;
	.reg .b16 	%rs<18>;
	.reg .b32 	%r<184>;
	.reg .b32 	%f<180>;
	.reg .b64 	%rd<88>;

	ld.param.v2.f32 	{%f3, %f4}, [_Z15SoftmaxWarpImplI22BroadcastScaleMaskLoadIffbLm3EiE11DirectStoreIffEfLi1ELi9ELi32ELi1ELb0EL9Algorithm0EEvT_T0_ll_param_0+104];
	ld.param.u64 	%rd21, [_Z15SoftmaxWarpImplI22BroadcastScaleMaskLoadIffbLm3EiE11DirectStoreIffEfLi1ELi9ELi32ELi1ELb0EL9Algorithm0EEvT_T0_ll_param_0+96];
	ld.param.u32 	%r12, [_Z15SoftmaxWarpImplI22BroadcastScaleMaskLoadIffbLm3EiE11DirectStoreIffEfLi1ELi9ELi32ELi1ELb0EL9Algorithm0EEvT_T0_ll_param_0+80];
	ld.param.v2.u32 	{%r10, %r11}, [_Z15SoftmaxWarpImplI22BroadcastScaleMaskLoadIffbLm3EiE11DirectStoreIffEfLi1ELi9ELi32ELi1ELb0EL9Algorithm0EEvT_T0_ll_param_0+72];
	ld.param.v2.u32 	{%r7, %r8}, [_Z15SoftmaxWarpImplI22BroadcastScaleMaskLoadIffbLm3EiE11DirectStoreIffEfLi1ELi9ELi32ELi1ELb0EL9Algorithm0EEvT_T0_ll_param_0+48];
	ld.param.u64 	%rd17, [_Z15SoftmaxWarpImplI22BroadcastScaleMaskLoadIffbLm3EiE11DirectStoreIffEfLi1ELi9ELi32ELi1ELb0EL9Algorithm0EEvT_T0_ll_param_0+32];
	ld.param.u64 	%rd16, [_Z15SoftmaxWarpImplI22BroadcastScaleMaskLoadIffbLm3EiE11DirectStoreIffEfLi1ELi9ELi32ELi1ELb0EL9Algorithm0EEvT_T0_ll_param_0+24];
	ld.param.u64 	%rd15, [_Z15SoftmaxWarpImplI22BroadcastScaleMaskLoadIffbLm3EiE11DirectStoreIffEfLi1ELi9ELi32ELi1ELb0EL9Algorithm0EEvT_T0_ll_param_0+16];
	ld.param.u64 	%rd14, [_Z15SoftmaxWarpImplI22BroadcastScaleMaskLoadIffbLm3EiE11DirectStoreIffEfLi1ELi9ELi32ELi1ELb0EL9Algorithm0EEvT_T0_ll_param_0+8];
	ld.param.u64 	%rd13, [_Z15SoftmaxWarpImplI22BroadcastScaleMaskLoadIffbLm3EiE11DirectStoreIffEfLi1ELi9ELi32ELi1ELb0EL9Algorithm0EEvT_T0_ll_param_0];
	ld.param.u64 	%rd3, [_Z15SoftmaxWarpImplI22BroadcastScaleMaskLoadIffbLm3EiE11DirectStoreIffEfLi1ELi9ELi32ELi1ELb0EL9Algorithm0EEvT_T0_ll_param_1];
	ld.param.u64 	%rd4, [_Z15SoftmaxWarpImplI22BroadcastScaleMaskLoadIffbLm3EiE11DirectStoreIffEfLi1ELi9ELi32ELi1ELb0EL9Algorithm0EEvT_T0_ll_param_1+8];
	ld.param.u64 	%rd22, [_Z15SoftmaxWarpImplI22BroadcastScaleMaskLoadIffbLm3EiE11DirectStoreIffEfLi1ELi9ELi32ELi1ELb0EL9Algorithm0EEvT_T0_ll_param_2];
	ld.param.u64 	%rd23, [_Z15SoftmaxWarpImplI22BroadcastScaleMaskLoadIffbLm3EiE11DirectStoreIffEfLi1ELi9ELi32ELi1ELb0EL9Algorithm0EEvT_T0_ll_param_3];
	setp.lt.s64 	%p1, %rd23, 289;
	@%p1 bra 	$L__BB392_2;
	mov.u64 	%rd24, $str;
	cvta.global.u64 	%rd25, %rd24;
	mov.u64 	%rd26, $str$1;
	cvta.global.u64 	%rd27, %rd26;
	mov.u64 	%rd28, __unnamed_383;
	cvta.global.u64 	%rd29, %rd28;
	{ // callseq 382, 0
	.param .b64 param0;
	st.param.b64 	[param0], %rd25;
	.param .b64 param1;
	st.param.b64 	[param1], %rd27;
	.param .b32 param2;
	st.param.b32 	[param2], 219;
	.param .b64 param3;
	st.param.b64 	[param3], %rd29;
	.param .b64 param4;
	st.param.b64 	[param4], 1;
	call.uni 
	__assertfail, 
	(
	param0, 
	param1, 
	param2, 
	param3, 
	param4
	);
	} // callseq 382
$L__BB392_2:
	mov.u32 	%r23, %ctaid.x;
	mov.u32 	%r24, %ntid.y;
	mov.u32 	%r25, %tid.y;
	mad.lo.s32 	%r26, %r23, %r24, %r25;
	mov.u32 	%r27, %nctaid.x;
	mul.lo.s32 	%r6, %r27, %r24;
	cvt.s64.s32 	%rd87, %r26;
	setp.le.s64 	%p2, %rd22, %rd87;
	@%p2 bra 	$L__BB392_5;
	cvta.to.global.u64 	%rd6, %rd13;
	cvta.to.global.u64 	%rd7, %rd14;
	mov.u32 	%r28, %tid.x;
	cvt.u64.u32 	%rd8, %r28;
	cvta.to.global.u64 	%rd9, %rd3;
	cvt.s64.s32 	%rd10, %r6;
$L__BB392_4:
	setp.eq.s64 	%p3, %rd17, 1;
	setp.eq.s64 	%p4, %rd16, 1;
	setp.eq.s64 	%p5, %rd15, 1;
	mad.lo.s64 	%rd30, %rd21, %rd87, %rd8;
	cvt.u32.u64 	%r29, %rd30;
	div.s32 	%r30, %r29, %r7;
	mul.lo.s32 	%r31, %r30, %r7;
	sub.s32 	%r32, %r29, %r31;
	div.s32 	%r33, %r32, %r8;
	mul.lo.s32 	%r34, %r33, %r8;
	sub.s32 	%r35, %r32, %r34;
	selp.b32 	%r36, 0, %r30, %p5;
	selp.b32 	%r37, 0, %r33, %p4;
	selp.b32 	%r38, 0, %r35, %p3;
	mul.lo.s32 	%r39, %r10, %r36;
	mad.lo.s32 	%r40, %r11, %r37, %r39;
	mad.lo.s32 	%r41, %r12, %r38, %r40;
	shl.b64 	%rd31, %rd30, 32;
	shr.s64 	%rd32, %rd31, 30;
	add.s64 	%rd33, %rd6, %rd32;
	ld.global.f32 	%f5, [%rd33];
	cvt.s64.s32 	%rd34, %r41;
	add.s64 	%rd35, %rd7, %rd34;
	ld.global.u8 	%rs9, [%rd35];
	setp.eq.s16 	%p6, %rs9, 0;
	mul.f32 	%f6, %f5, %f4;
	selp.f32 	%f7, %f3, %f6, %p6;
	max.f32 	%f8, %f7, 0fFF800000;
	add.s64 	%rd36, %rd30, 32;
	cvt.u32.u64 	%r42, %rd36;
	div.s32 	%r43, %r42, %r7;
	mul.lo.s32 	%r44, %r43, %r7;
	sub.s32 	%r45, %r42, %r44;
	div.s32 	%r46, %r45, %r8;
	mul.lo.s32 	%r47, %r46, %r8;
	sub.s32 	%r48, %r45, %r47;
	selp.b32 	%r49, 0, %r43, %p5;
	selp.b32 	%r50, 0, %r46, %p4;
	selp.b32 	%r51, 0, %r48, %p3;
	mul.lo.s32 	%r52, %r10, %r49;
	mad.lo.s32 	%r53, %r11, %r50, %r52;
	mad.lo.s32 	%r54, %r12, %r51, %r53;
	shl.b64 	%rd37, %rd36, 32;
	shr.s64 	%rd38, %rd37, 30;
	add.s64 	%rd39, %rd6, %rd38;
	ld.global.f32 	%f9, [%rd39];
	cvt.s64.s32 	%rd40, %r54;
	add.s64 	%rd41, %rd7, %rd40;
	ld.global.u8 	%rs10, [%rd41];
	setp.eq.s16 	%p7, %rs10, 0;
	mul.f32 	%f10, %f9, %f4;
	selp.f32 	%f11, %f3, %f10, %p7;
	max.f32 	%f12, %f8, %f11;
	add.s64 	%rd42, %rd30, 64;
	cvt.u32.u64 	%r55, %rd42;
	div.s32 	%r56, %r55, %r7;
	mul.lo.s32 	%r57, %r56, %r7;
	sub.s32 	%r58, %r55, %r57;
	div.s32 	%r59, %r58, %r8;
	mul.lo.s32 	%r60, %r59, %r8;
	sub.s32 	%r61, %r58, %r60;
	selp.b32 	%r62, 0, %r56, %p5;
	selp.b32 	%r63, 0, %r59, %p4;
	selp.b32 	%r64, 0, %r61, %p3;
	mul.lo.s32 	%r65, %r10, %r62;
	mad.lo.s32 	%r66, %r11, %r63, %r65;
	mad.lo.s32 	%r67, %r12, %r64, %r66;
	shl.b64 	%rd43, %rd42, 32;
	shr.s64 	%rd44, %rd43, 30;
	add.s64 	%rd45, %rd6, %rd44;
	ld.global.f32 	%f13, [%rd45];
	cvt.s64.s32 	%rd46, %r67;
	add.s64 	%rd47, %rd7, %rd46;
	ld.global.u8 	%rs11, [%rd47];
	setp.eq.s16 	%p8, %rs11, 0;
	mul.f32 	%f14, %f13, %f4;
	selp.f32 	%f15, %f3, %f14, %p8;
	max.f32 	%f16, %f12, %f15;
	add.s64 	%rd48, %rd30, 96;
	cvt.u32.u64 	%r68, %rd48;
	div.s32 	%r69, %r68, %r7;
	mul.lo.s32 	%r70, %r69, %r7;
	sub.s32 	%r71, %r68, %r70;
	div.s32 	%r72, %r71, %r8;
	mul.lo.s32 	%r73, %r72, %r8;
	sub.s32 	%r74, %r71, %r73;
	selp.b32 	%r75, 0, %r69, %p5;
	selp.b32 	%r76, 0, %r72, %p4;
	selp.b32 	%r77, 0, %r74, %p3;
	mul.lo.s32 	%r78, %r10, %r75;
	mad.lo.s32 	%r79, %r11, %r76, %r78;
	mad.lo.s32 	%r80, %r12, %r77, %r79;
	shl.b64 	%rd49, %rd48, 32;
	shr.s64 	%rd50, %rd49, 30;
	add.s64 	%rd51, %rd6, %rd50;
	ld.global.f32 	%f17, [%rd51];
	cvt.s64.s32 	%rd52, %r80;
	add.s64 	%rd53, %rd7, %rd52;
	ld.global.u8 	%rs12, [%rd53];
	setp.eq.s16 	%p9, %rs12, 0;
	mul.f32 	%f18, %f17, %f4;
	selp.f32 	%f19, %f3, %f18, %p9;
	max.f32 	%f20, %f16, %f19;
	add.s64 	%rd54, %rd30, 128;
	cvt.u32.u64 	%r81, %rd54;
	div.s32 	%r82, %r81, %r7;
	mul.lo.s32 	%r83, %r82, %r7;
	sub.s32 	%r84, %r81, %r83;
	div.s32 	%r85, %r84, %r8;
	mul.lo.s32 	%r86, %r85, %r8;
	sub.s32 	%r87, %r84, %r86;
	selp.b32 	%r88, 0, %r82, %p5;
	selp.b32 	%r89, 0, %r85, %p4;
	selp.b32 	%r90, 0, %r87, %p3;
	mul.lo.s32 	%r91, %r10, %r88;
	mad.lo.s32 	%r92, %r11, %r89, %r91;
	mad.lo.s32 	%r93, %r12, %r90, %r92;
	shl.b64 	%rd55, %rd54, 32;
	shr.s64 	%rd56, %rd55, 30;
	add.s64 	%rd57, %rd6, %rd56;
	ld.global.f32 	%f21, [%rd57];
	cvt.s64.s32 	%rd58, %r93;
	add.s64 	%rd59, %rd7, %rd58;
	ld.global.u8 	%rs13, [%rd59];
	setp.eq.s16 	%p10, %rs13, 0;
	mul.f32 	%f22, %f21, %f4;
	selp.f32 	%f23, %f3, %f22, %p10;
	max.f32 	%f24, %f20, %f23;
	add.s64 	%rd60, %rd30, 160;
	cvt.u32.u64 	%r94, %rd60;
	div.s32 	%r95, %r94, %r7;
	mul.lo.s32 	%r96, %r95, %r7;
	sub.s32 	%r97, %r94, %r96;
	div.s32 	%r98, %r97, %r8;
	mul.lo.s32 	%r99, %r98, %r8;
	sub.s32 	%r100, %r97, %r99;
	selp.b32 	%r101, 0, %r95, %p5;
	selp.b32 	%r102, 0, %r98, %p4;
	selp.b32 	%r103, 0, %r100, %p3;
	mul.lo.s32 	%r104, %r10, %r101;
	mad.lo.s32 	%r105, %r11, %r102, %r104;
	mad.lo.s32 	%r106, %r12, %r103, %r105;
	shl.b64 	%rd61, %rd60, 32;
	shr.s64 	%rd62, %rd61, 30;
	add.s64 	%rd63, %rd6, %rd62;
	ld.global.f32 	%f25, [%rd63];
	cvt.s64.s32 	%rd64, %r106;
	add.s64 	%rd65, %rd7, %rd64;
	ld.global.u8 	%rs14, [%rd65];
	setp.eq.s16 	%p11, %rs14, 0;
	mul.f32 	%f26, %f25, %f4;
	selp.f32 	%f27, %f3, %f26, %p11;
	max.f32 	%f28, %f24, %f27;
	add.s64 	%rd66, %rd30, 192;
	cvt.u32.u64 	%r107, %rd66;
	div.s32 	%r108, %r107, %r7;
	mul.lo.s32 	%r109, %r108, %r7;
	sub.s32 	%r110, %r107, %r109;
	div.s32 	%r111, %r110, %r8;
	mul.lo.s32 	%r112, %r111, %r8;
	sub.s32 	%r113, %r110, %r112;
	selp.b32 	%r114, 0, %r108, %p5;
	selp.b32 	%r115, 0, %r111, %p4;
	selp.b32 	%r116, 0, %r113, %p3;
	mul.lo.s32 	%r117, %r10, %r114;
	mad.lo.s32 	%r118, %r11, %r115, %r117;
	mad.lo.s32 	%r119, %r12, %r116, %r118;
	shl.b64 	%rd67, %rd66, 32;
	shr.s64 	%rd68, %rd67, 30;
	add.s64 	%rd69, %rd6, %rd68;
	ld.global.f32 	%f29, [%rd69];
	cvt.s64.s32 	%rd70, %r119;
	add.s64 	%rd71, %rd7, %rd70;
	ld.global.u8 	%rs15, [%rd71];
	setp.eq.s16 	%p12, %rs15, 0;
	mul.f32 	%f30, %f29, %f4;
	selp.f32 	%f31, %f3, %f30, %p12;
	max.f32 	%f32, %f28, %f31;
	add.s64 	%rd72, %rd30, 224;
	cvt.u32.u64 	%r120, %rd72;
	div.s32 	%r121, %r120, %r7;
	mul.lo.s32 	%r122, %r121, %r7;
	sub.s32 	%r123, %r120, %r122;
	div.s32 	%r124, %r123, %r8;
	mul.lo.s32 	%r125, %r124, %r8;
	sub.s32 	%r126, %r123, %r125;
	selp.b32 	%r127, 0, %r121, %p5;
	selp.b32 	%r128, 0, %r124, %p4;
	selp.b32 	%r129, 0, %r126, %p3;
	mul.lo.s32 	%r130, %r10, %r127;
	mad.lo.s32 	%r131, %r11, %r128, %r130;
	mad.lo.s32 	%r132, %r12, %r129, %r131;
	shl.b64 	%rd73, %rd72, 32;
	shr.s64 	%rd74, %rd73, 30;
	add.s64 	%rd75, %rd6, %rd74;
	ld.global.f32 	%f33, [%rd75];
	cvt.s64.s32 	%rd76, %r132;
	add.s64 	%rd77, %rd7, %rd76;
	ld.global.u8 	%rs16, [%rd77];
	setp.eq.s16 	%p13, %rs16, 0;
	mul.f32 	%f34, %f33, %f4;
	selp.f32 	%f35, %f3, %f34, %p13;
	max.f32 	%f36, %f32, %f35;
	add.s64 	%rd78, %rd30, 256;
	cvt.u32.u64 	%r133, %rd78;
	div.s32 	%r134, %r133, %r7;
	mul.lo.s32 	%r135, %r134, %r7;
	sub.s32 	%r136, %r133, %r135;
	div.s32 	%r137, %r136, %r8;
	mul.lo.s32 	%r138, %r137, %r8;
	sub.s32 	%r139, %r136, %r138;
	selp.b32 	%r140, 0, %r134, %p5;
	selp.b32 	%r141, 0, %r137, %p4;
	selp.b32 	%r142, 0, %r139, %p3;
	mul.lo.s32 	%r143, %r10, %r140;
	mad.lo.s32 	%r144, %r11, %r141, %r143;
	mad.lo.s32 	%r145, %r12, %r142, %r144;
	shl.b64 	%rd79, %rd78, 32;
	shr.s64 	%rd80, %rd79, 30;
	add.s64 	%rd81, %rd6, %rd80;
	ld.global.f32 	%f37, [%rd81];
	cvt.s64.s32 	%rd82, %r145;
	add.s64 	%rd83, %rd7, %rd82;
	ld.global.u8 	%rs17, [%rd83];
	setp.eq.s16 	%p14, %rs17, 0;
	mul.f32 	%f38, %f37, %f4;
	selp.f32 	%f39, %f3, %f38, %p14;
	max.f32 	%f40, %f36, %f39;
	mov.b32 	%r146, %f40;
	shfl.sync.bfly.b32	%r147|%p15, %r146, 16, 31, -1;
	mov.b32 	%f41, %r147;
	max.f32 	%f42, %f40, %f41;
	mov.b32 	%r148, %f42;
	shfl.sync.bfly.b32	%r149|%p16, %r148, 8, 31, -1;
	mov.b32 	%f43, %r149;
	max.f32 	%f44, %f42, %f43;
	mov.b32 	%r150, %f44;
	shfl.sync.bfly.b32	%r151|%p17, %r150, 4, 31, -1;
	mov.b32 	%f45, %r151;
	max.f32 	%f46, %f44, %f45;
	mov.b32 	%r152, %f46;
	shfl.sync.bfly.b32	%r153|%p18, %r152, 2, 31, -1;
	mov.b32 	%f47, %r153;
	max.f32 	%f48, %f46, %f47;
	mov.b32 	%r154, %f48;
	shfl.sync.bfly.b32	%r155|%p19, %r154, 1, 31, -1;
	mov.b32 	%f49, %r155;
	max.f32 	%f50, %f48, %f49;
	sub.f32 	%f51, %f7, %f50;
	fma.rn.f32 	%f52, %f51, 0f3BBB989D, 0f3F000000;
	cvt.sat.f32.f32 	%f53, %f52;
	mov.f32 	%f54, 0f4B400001;
	mov.f32 	%f55, 0f437C0000;
	fma.rm.f32 	%f56, %f53, %f55, %f54;
	add.f32 	%f57, %f56, 0fCB40007F;
	neg.f32 	%f58, %f57;
	fma.rn.f32 	%f59, %f51, 0f3FB8AA3B, %f58;
	fma.rn.f32 	%f60, %f51, 0f32A57060, %f59;
	mov.b32 	%r156, %f56;
	shl.b32 	%r157, %r156, 23;
	mov.b32 	%f61, %r157;
	ex2.approx.ftz.f32 	%f62, %f60;
	mul.f32 	%f63, %f62, %f61;
	add.f32 	%f64, %f63, 0f00000000;
	sub.f32 	%f65, %f11, %f50;
	fma.rn.f32 	%f66, %f65, 0f3BBB989D, 0f3F000000;
	cvt.sat.f32.f32 	%f67, %f66;
	fma.rm.f32 	%f68, %f67, %f55, %f54;
	add.f32 	%f69, %f68, 0fCB40007F;
	neg.f32 	%f70, %f69;
	fma.rn.f32 	%f71, %f65, 0f3FB8AA3B, %f70;
	fma.rn.f32 	%f72, %f65, 0f32A57060, %f71;
	mov.b32 	%r158, %f68;
	shl.b32 	%r159, %r158, 23;
	mov.b32 	%f73, %r159;
	ex2.approx.ftz.f32 	%f74, %f72;
	mul.f32 	%f75, %f74, %f73;
	add.f32 	%f76, %f64, %f75;
	sub.f32 	%f77, %f15, %f50;
	fma.rn.f32 	%f78, %f77, 0f3BBB989D, 0f3F000000;
	cvt.sat.f32.f32 	%f79, %f78;
	fma.rm.f32 	%f80, %f79, %f55, %f54;
	add.f32 	%f81, %f80, 0fCB40007F;
	neg.f32 	%f82, %f81;
	fma.rn.f32 	%f83, %f77, 0f3FB8AA3B, %f82;
	fma.rn.f32 	%f84, %f77, 0f32A57060, %f83;
	mov.b32 	%r160, %f80;
	shl.b32 	%r161, %r160, 23;
	mov.b32 	%f85, %r161;
	ex2.approx.ftz.f32 	%f86, %f84;
	mul.f32 	%f87, %f86, %f85;
	add.f32 	%f88, %f76, %f87;
	sub.f32 	%f89, %f19, %f50;
	fma.rn.f32 	%f90, %f89, 0f3BBB989D, 0f3F000000;
	cvt.sat.f32.f32 	%f91, %f90;
	fma.rm.f32 	%f92, %f91, %f55, %f54;
	add.f32 	%f93, %f92, 0fCB40007F;
	neg.f32 	%f94, %f93;
	fma.rn.f32 	%f95, %f89, 0f3FB8AA3B, %f94;
	fma.rn.f32 	%f96, %f89, 0f32A57060, %f95;
	mov.b32 	%r162, %f92;
	shl.b32 	%r163, %r162, 23;
	mov.b32 	%f97, %r163;
	ex2.approx.ftz.f32 	%f98, %f96;
	mul.f32 	%f99, %f98, %f97;
	add.f32 	%f100, %f88, %f99;
	sub.f32 	%f101, %f23, %f50;
	fma.rn.f32 	%f102, %f101, 0f3BBB989D, 0f3F000000;
	cvt.sat.f32.f32 	%f103, %f102;
	fma.rm.f32 	%f104, %f103, %f55, %f54;
	add.f32 	%f105, %f104, 0fCB40007F;
	neg.f32 	%f106, %f105;
	fma.rn.f32 	%f107, %f101, 0f3FB8AA3B, %f106;
	fma.rn.f32 	%f108, %f101, 0f32A57060, %f107;
	mov.b32 	%r164, %f104;
	shl.b32 	%r165, %r164, 23;
	mov.b32 	%f109, %r165;
	ex2.approx.ftz.f32 	%f110, %f108;
	mul.f32 	%f111, %f110, %f109;
	add.f32 	%f112, %f100, %f111;
	sub.f32 	%f113, %f27, %f50;
	fma.rn.f32 	%f114, %f113, 0f3BBB989D, 0f3F000000;
	cvt.sat.f32.f32 	%f115, %f114;
	fma.rm.f32 	%f116, %f115, %f55, %f54;
	add.f32 	%f117, %f116, 0fCB40007F;
	neg.f32 	%f118, %f117;
	fma.rn.f32 	%f119, %f113, 0f3FB8AA3B, %f118;
	fma.rn.f32 	%f120, %f113, 0f32A57060, %f119;
	mov.b32 	%r166, %f116;
	shl.b32 	%r167, %r166, 23;
	mov.b32 	%f121, %r167;
	ex2.approx.ftz.f32 	%f122, %f120;
	mul.f32 	%f123, %f122, %f121;
	add.f32 	%f124, %f112, %f123;
	sub.f32 	%f125, %f31, %f50;
	fma.rn.f32 	%f126, %f125, 0f3BBB989D, 0f3F000000;
	cvt.sat.f32.f32 	%f127, %f126;
	fma.rm.f32 	%f128, %f127, %f55, %f54;
	add.f32 	%f129, %f128, 0fCB40007F;
	neg.f32 	%f130, %f129;
	fma.rn.f32 	%f131, %f125, 0f3FB8AA3B, %f130;
	fma.rn.f32 	%f132, %f125, 0f32A57060, %f131;
	mov.b32 	%r168, %f128;
	shl.b32 	%r169, %r168, 23;
	mov.b32 	%f133, %r169;
	ex2.approx.ftz.f32 	%f134, %f132;
	mul.f32 	%f135, %f134, %f133;
	add.f32 	%f136, %f124, %f135;
	sub.f32 	%f137, %f35, %f50;
	fma.rn.f32 	%f138, %f137, 0f3BBB989D, 0f3F000000;
	cvt.sat.f32.f32 	%f139, %f138;
	fma.rm.f32 	%f140, %f139, %f55, %f54;
	add.f32 	%f141, %f140, 0fCB40007F;
	neg.f32 	%f142, %f141;
	fma.rn.f32 	%f143, %f137, 0f3FB8AA3B, %f142;
	fma.rn.f32 	%f144, %f137, 0f32A57060, %f143;
	mov.b32 	%r170, %f140;
	shl.b32 	%r171, %r170, 23;
	mov.b32 	%f145, %r171;
	ex2.approx.ftz.f32 	%f146, %f144;
	mul.f32 	%f147, %f146, %f145;
	add.f32 	%f148, %f136, %f147;
	sub.f32 	%f149, %f39, %f50;
	fma.rn.f32 	%f150, %f149, 0f3BBB989D, 0f3F000000;
	cvt.sat.f32.f32 	%f151, %f150;
	fma.rm.f32 	%f152, %f151, %f55, %f54;
	add.f32 	%f153, %f152, 0fCB40007F;
	neg.f32 	%f154, %f153;
	fma.rn.f32 	%f155, %f149, 0f3FB8AA3B, %f154;
	fma.rn.f32 	%f156, %f149, 0f32A57060, %f155;
	mov.b32 	%r172, %f152;
	shl.b32 	%r173, %r172, 23;
	mov.b32 	%f157, %r173;
	ex2.approx.ftz.f32 	%f158, %f156;
	mul.f32 	%f159, %f158, %f157;
	add.f32 	%f160, %f148, %f159;
	mov.b32 	%r174, %f160;
	shfl.sync.bfly.b32	%r175|%p20, %r174, 16, 31, -1;
	mov.b32 	%f161, %r175;
	add.f32 	%f162, %f160, %f161;
	mov.b32 	%r176, %f162;
	shfl.sync.bfly.b32	%r177|%p21, %r176, 8, 31, -1;
	mov.b32 	%f163, %r177;
	add.f32 	%f164, %f162, %f163;
	mov.b32 	%r178, %f164;
	shfl.sync.bfly.b32	%r179|%p22, %r178, 4, 31, -1;
	mov.b32 	%f165, %r179;
	add.f32 	%f166, %f164, %f165;
	mov.b32 	%r180, %f166;
	shfl.sync.bfly.b32	%r181|%p23, %r180, 2, 31, -1;
	mov.b32 	%f167, %r181;
	add.f32 	%f168, %f166, %f167;
	mov.b32 	%r182, %f168;
	shfl.sync.bfly.b32	%r183|%p24, %r182, 1, 31, -1;
	mov.b32 	%f169, %r183;
	add.f32 	%f170, %f168, %f169;
	div.rn.f32 	%f171, %f63, %f170;
	div.rn.f32 	%f172, %f75, %f170;
	div.rn.f32 	%f173, %f87, %f170;
	div.rn.f32 	%f174, %f99, %f170;
	div.rn.f32 	%f175, %f111, %f170;
	div.rn.f32 	%f176, %f123, %f170;
	div.rn.f32 	%f177, %f135, %f170;
	div.rn.f32 	%f178, %f147, %f170;
	div.rn.f32 	%f179, %f159, %f170;
	mad.lo.s64 	%rd84, %rd87, %rd4, %rd8;
	shl.b64 	%rd85, %rd84, 2;
	add.s64 	%rd86, %rd9, %rd85;
	st.global.f32 	[%rd86], %f171;
	st.global.f32 	[%rd86+128], %f172;
	st.global.f32 	[%rd86+256], %f173;
	st.global.f32 	[%rd86+384], %f174;
	st.global.f32 	[%rd86+512], %f175;
	st.global.f32 	[%rd86+640], %f176;
	st.global.f32 	[%rd86+768], %f177;
	st.global.f32 	[%rd86+896], %f178;
	st.global.f32 	[%rd86+1024], %f179;
	add.s64 	%rd87, %rd87, %rd10;
	setp.lt.s64 	%p25, %rd87, %rd22;
	@%p25 bra 	$L__BB392_4;
$L__BB392_5:
	ret;

}
	// .globl	_Z15SoftmaxWarpImplI22BroadcastScaleMaskLoadIffbLm3EiE11DirectStoreIffEfLi1ELi9ELi32ELi1ELb1EL9Algorithm0EEvT_T0_ll
.visible .entry _Z15SoftmaxWarpImplI22BroadcastScaleMaskLoadIffbLm3EiE11DirectStoreIffEfLi1ELi9ELi32ELi1ELb1EL9Algorithm0EEvT_T0_ll(
	.param .align 8 .b8 _Z15SoftmaxWarpImplI22BroadcastScaleMaskLoadIffbLm3EiE11DirectStoreIffEfLi1ELi9ELi32ELi1ELb1EL9Algorithm0EEvT_T0_ll_param_0[112],
	.param .align 8 .b8 _Z15SoftmaxWarpImplI22BroadcastScaleMaskLoadIffbLm3EiE11DirectStoreIffEfLi1ELi9ELi32ELi1ELb1EL9Algorithm0EEvT_T0_ll_param_1[16],
	.param .u64 _Z15SoftmaxWarpImplI22BroadcastScaleMaskLoadIffbLm3EiE11DirectStoreIffEfLi1ELi9ELi32ELi1ELb1EL9Algorithm0EEvT_T0_ll_param_2,
	.param .u64 _Z15SoftmaxWarpImplI22BroadcastScaleMaskLoadIffbLm3EiE11DirectStoreIffEfLi1ELi9ELi32ELi1ELb1EL9Algorithm0EEvT_T0_ll_param_3
)
{
	.reg .pred 	%p<68>;
	.reg .b16 	%rs<18>;
	.reg .b32 	%r<192>;
	.reg .b32 	%f<225>;
	.reg .b64 	%rd<98>;

	ld.param.v2.f32 	{%f48, %f49}, [_Z15SoftmaxWarpImplI22BroadcastScaleMaskLoadIffbLm3EiE11DirectStoreIffEfLi1ELi9ELi32ELi1ELb1EL9Algorithm0EEvT_T0_ll_param_0+104];
	ld.param.u64 	%rd32, [_Z15SoftmaxWarpImplI22BroadcastScaleMaskLoadIffbLm3EiE11DirectStoreIffEfLi1ELi9ELi32ELi1ELb1EL9Algorithm0EEvT_T0_ll_param_0+96];
	ld.param.u32 	%r12, [_Z15SoftmaxWarpImplI22BroadcastScaleMaskLoadIffbLm3EiE11DirectStoreIffEfLi1ELi9ELi32ELi1ELb1EL9Algorithm0EEvT_T0_ll_param_0+80];
	ld.param.v2.u32 	{%r10, %r11}, [_Z15SoftmaxWarpImplI22BroadcastScaleMaskLoadIffbLm3EiE11DirectStoreIffEfLi1ELi9ELi32ELi1ELb1EL9Algorithm0EEvT_T0_ll_param_0+72];
	ld.param.v2.u32 	{%r7, %r8}, [_Z15SoftmaxWarpImplI22BroadcastScaleMaskLoadIffbLm3EiE11DirectStoreIffEfLi1ELi9ELi32ELi1ELb1EL9Algorithm0EEvT_T0_ll_param_0+48];
	ld.param.u64 	%rd28, [_Z15SoftmaxWarpImplI22BroadcastScaleMaskLoadIffbLm3EiE11DirectStoreIffEfLi1ELi9ELi32ELi1ELb1EL9Algorithm0EEvT_T0_ll_param_0+32];
	ld.param.u64 	%rd27, [_Z15SoftmaxWarpImplI22BroadcastScaleMaskLoadIffbLm3EiE11DirectStoreIffEfLi1ELi9ELi32ELi1ELb1EL9Algorithm0EEvT_T0_ll_param_0+24];
	ld.param.u64 	%rd26, [_Z15SoftmaxWarpImplI22BroadcastScaleMaskLoadIffbLm3EiE11DirectStoreIffEfLi1ELi9ELi32ELi1ELb1EL9Algorithm0EEvT_T0_ll_param_0+16];
	ld.param.u64 	%rd6, [_Z15SoftmaxWarpImplI22BroadcastScaleMaskLoadIffbLm3EiE11DirectStoreIffEfLi1ELi9ELi32ELi1ELb1EL9Algorithm0EEvT_T0_ll_param_1];
	ld.param.u64 	%rd7, [_Z15SoftmaxWarpImplI22BroadcastScaleMaskLoadIffbLm3EiE11DirectStoreIffEfLi1ELi9ELi32ELi1ELb1EL9Algorithm0EEvT_T0_ll_param_1+8];
	ld.param.u64 	%rd25, [_Z15SoftmaxWarpImplI22BroadcastScaleMaskLoadIffbLm3EiE11DirectStoreIffEfLi1ELi9ELi32ELi1ELb1EL9Algorithm0EEvT_T0_ll_param_0+8];
	ld.param.u64 	%rd24, [_Z15SoftmaxWarpImplI22BroadcastScaleMaskLoadIffbLm3EiE11DirectStoreIffEfLi1ELi9ELi32ELi1ELb1EL9Algorithm0EEvT_T0_ll_param_0];
	ld.param.u64 	%rd33, [_Z15SoftmaxWarpImplI22BroadcastScaleMaskLoadIffbLm3EiE11DirectStoreIffEfLi1ELi9ELi32ELi1ELb1EL9Algorithm0EEvT_T0_ll_param_2];
	ld.param.u64 	%rd34, [_Z15SoftmaxWarpImplI22BroadcastScaleMaskLoadIffbLm3EiE11DirectStoreIffEfLi1ELi9ELi32ELi1ELb1EL9Algorithm0EEvT_T0_ll_param_3];
	cvta.to.global.u64 	%rd1, %rd24;
	cvta.to.global.u64 	%rd2, %rd25;
	setp.lt.s64 	%p1, %rd34, 289;
	@%p1 bra 	$L__BB393_2;
	mov.u64 	%rd35, $str;
	cvta.global.u64 	%rd36, %rd35;
	mov.u64 	%rd37, $str$1;
	cvta.global.u64 	%rd38, %rd37;
	mov.u64 	%rd39, __unnamed_384;
	cvta.global.u64 	%rd40, %rd39;
	{ // callseq 383, 0
	.param .b64 param0;
	st.param.b64 	[param0], %rd36;
	.param .b64 param1;
	st.param.b64 	[param1], %rd38;
	.param .b32 param2;
	st.param.b32 	[param2], 219;
	.param .b64 param3;
	st.param.b64 	[param3], %rd40;
	.param .b64 param4;
	st.param.b64 	[param4], 1;
	call.uni 
	__assertfail, 
	(
	param0, 
	param1, 
	param2, 
	param3, 
	param4
	);
	} // callseq 383
$L__BB393_2:
	mov.u32 	%r23, %ctaid.x;
	mov.u32 	%r24, %ntid.y;
	mov.u32 	%r25, %tid.y;
	mad.lo.s32 	%r26, %r23, %r24, %r25;
	mov.u32 	%r27, %nctaid.x;
	mul.lo.s32 	%r6, %r27, %r24;
	cvt.s64.s32 	%rd97, %r26;
	setp.le.s64 	%p2, %rd33, %rd97;
	@%p2 bra 	$L__BB393_41;
	mov.u32 	%r28, %tid.x;
	cvt.u64.u32 	%rd9, %r28;
	add.s32 	%r29, %r28, 32;
	cvt.u64.u32 	%rd10, %r29;
	add.s32 	%r30, %r28, 64;
	cvt.u64.u32 	%rd11, %r30;
	add.s32 	%r31, %r28, 96;
	cvt.u64.u32 	%rd12, %r31;
	add.s32 	%r32, %r28, 128;
	cvt.u64.u32 	%rd13, %r32;
	add.s32 	%r33, %r28, 160;
	cvt.u64.u32 	%rd14, %r33;
	add.s32 	%r34, %r28, 192;
	cvt.u64.u32 	%rd15, %r34;
	add.s32 	%r35, %r28, 224;
	cvt.u64.u32 	%rd16, %r35;
	add.s32 	%r36, %r28, 256;
	cvt.u64.u32 	%rd17, %r36;
	cvta.to.global.u64 	%rd18, %rd6;
	cvt.s64.s32 	%rd19, %r6;
$L__BB393_4:
	setp.le.s64 	%p3, %rd34, %rd9;
	mul.lo.s64 	%rd21, %rd32, %rd97;
	mov.f32 	%f207, 0fFF800000;
	mov.f32 	%f210, %f207;
	@%p3 bra 	$L__BB393_6;
	setp.eq.s64 	%p4, %rd28, 1;
	setp.eq.s64 	%p5, %rd27, 1;
	setp.eq.s64 	%p6, %rd26, 1;
	add.s64 	%rd41, %rd21, %rd9;
	cvt.u32.u64 	%r37, %rd41;
	div.s32 	%r38, %r37, %r7;
	mul.lo.s32 	%r39, %r38, %r7;
	sub.s32 	%r40, %r37, %r39;
	div.s32 	%r41, %r40, %r8;
	mul.lo.s32 	%r42, %r41, %r8;
	sub.s32 	%r43, %r40, %r42;
	selp.b32 	%r44, 0, %r38, %p6;
	selp.b32 	%r45, 0, %r41, %p5;
	selp.b32 	%r46, 0, %r43, %p4;
	mul.lo.s32 	%r47, %r10, %r44;
	mad.lo.s32 	%r48, %r11, %r45, %r47;
	mad.lo.s32 	%r49, %r12, %r46, %r48;
	shl.b64 	%rd42, %rd41, 32;
	shr.s64 	%rd43, %rd42, 30;
	add.s64 	%rd44, %rd1, %rd43;
	ld.global.f32 	%f51, [%rd44];
	cvt.s64.s32 	%rd45, %r49;
	add.s64 	%rd46, %rd2, %rd45;
	ld.global.u8 	%rs9, [%rd46];
	setp.eq.s16 	%p7, %rs9, 0;
	mul.f32 	%f52, %f51, %f49;
	selp.f32 	%f207, %f48, %f52, %p7;
	max.f32 	%f210, %f207, 0fFF800000;
$L__BB393_6:
	setp.le.s64 	%p8, %rd34, %rd10;
	mov.f32 	%f209, 0fFF800000;
	@%p8 bra 	$L__BB393_8;
	setp.eq.s64 	%p9, %rd28, 1;
	setp.eq.s64 	%p10, %rd27, 1;
	setp.eq.s64 	%p11, %rd26, 1;
	add.s64 	%rd47, %rd21, %rd10;
	cvt.u32.u64 	%r50, %rd47;
	div.s32 	%r51, %r50, %r7;
	mul.lo.s32 	%r52, %r51, %r7;
	sub.s32 	%r53, %r50, %r52;
	div.s32 	%r54, %r53, %r8;
	mul.lo.s32 	%r55, %r54, %r8;
	sub.s32 	%r56, %r53, %r55;
	selp.b32 	%r57, 0, %r51, %p11;
	selp.b32 	%r58, 0, %r54, %p10;
	selp.b32 	%r59, 0, %r56, %p9;
	mul.lo.s32 	%r60, %r10, %r57;
	mad.lo.s32 	%r61, %r11, %r58, %r60;
	mad.lo.s32 	%r62, %r12, %r59, %r61;
	shl.b64 	%rd48, %rd47, 32;
	shr.s64 	%rd49, %rd48, 30;
	add.s64 	%rd50, %rd1, %rd49;
	ld.global.f32 	%f54, [%rd50];
	cvt.s64.s32 	%rd51, %r62;
	add.s64 	%rd52, %rd2, %rd51;
	ld.global.u8 	%rs10, [%rd52];
	setp.eq.s16 	%p12, %rs10, 0;
	mul.f32 	%f55, %f54, %f49;
	selp.f32 	%f209, %f48, %f55, %p12;
	max.f32 	%f210, %f210, %f209;
$L__BB393_8:
	setp.le.s64 	%p13, %rd34, %rd11;
	mov.f32 	%f211, 0fFF800000;
	@%p13 bra 	$L__BB393_10;
	setp.eq.s64 	%p14, %rd28, 1;
	setp.eq.s64 	%p15, %rd27, 1;
	setp.eq.s64 	%p16, %rd26, 1;
	add.s64 	%rd53, %rd21, %rd11;
	cvt.u32.u64 	%r63, %rd53;
	div.s32 	%r64, %r63, %r7;
	mul.lo.s32 	%r65, %r64, %r7;
	sub.s32 	%r66, %r63, %r65;
	div.s32 	%r67, %r66, %r8;
	mul.lo.s32 	%r68, %r67, %r8;
	sub.s32 	%r69, %r66, %r68;
	selp.b32 	%r70, 0, %r64, %p16;
	selp.b32 	%r71, 0, %r67, %p15;
	selp.b32 	%r72, 0, %r69, %p14;
	mul.lo.s32 	%r73, %r10, %r70;
	mad.lo.s32 	%r74, %r11, %r71, %r73;
	mad.lo.s32 	%r75, %r12, %r72, %r74;
	shl.b64 	%rd54, %rd53, 32;
	shr.s64 	%rd55, %rd54, 30;
	add.s64 	%rd56, %rd1, %rd55;
	ld.global.f32 	%f57, [%rd56];
	cvt.s64.s32 	%rd57, %r75;
	add.s64 	%rd58, %rd2, %rd57;
	ld.global.u8 	%rs11, [%rd58];
	setp.eq.s16 	%p17, %rs11, 0;
	mul.f32 	%f58, %f57, %f49;
	selp.f32 	%f211, %f48, %f58, %p17;
	max.f32 	%f210, %f210, %f211;
$L__BB393_10:
	setp.le.s64 	%p18, %rd34, %rd12;
	mov.f32 	%f213, 0fFF800000;
	@%p18 bra 	$L__BB393_12;
	setp.eq.s64 	%p19, %rd28, 1;
	setp.eq.s64 	%p20, %rd27, 1;
	setp.eq.s64 	%p21, %rd26, 1;
	add.s64 	%rd59, %rd21, %rd12;
	cvt.u32.u64 	%r76, %rd59;
	div.s32 	%r77, %r76, %r7;
	mul.lo.s32 	%r78, %r77, %r7;
	sub.s32 	%r79, %r76, %r78;
	div.s32 	%r80, %r79, %r8;
	mul.lo.s32 	%r81, %r80, %r8;
	sub.s32 	%r82, %r79, %r81;
	selp.b32 	%r83, 0, %r77, %p21;
	selp.b32 	%r84, 0, %r80, %p20;
	selp.b32 	%r85, 0, %r82, %p19;
	mul.lo.s32 	%r86, %r10, %r83;
	mad.lo.s32 	%r87, %r11, %r84, %r86;
	mad.lo.s32 	%r88, %r12, %r85, %r87;
	shl.b64 	%rd60, %rd59, 32;
	shr.s64 	%rd61, %rd60, 30;
	add.s64 	%rd62, %rd1, %rd61;
	ld.global.f32 	%f60, [%rd62];
	cvt.s64.s32 	%rd63, %r88;
	add.s64 	%rd64, %rd2, %rd63;
	ld.global.u8 	%rs12, [%rd64];
	setp.eq.s16 	%p22, %rs12, 0;
	mul.f32 	%f61, %f60, %f49;
	selp.f32 	%f213, %f48, %f61, %p22;
	max.f32 	%f210, %f210, %f213;
$L__BB393_12:
	setp.le.s64 	%p23, %rd34, %rd13;
	mov.f32 	%f215, 0fFF800000;
	@%p23 bra 	$L__BB393_14;
	setp.eq.s64 	%p24, %rd28, 1;
	setp.eq.s64 	%p25, %rd27, 1;
	setp.eq.s64 	%p26, %rd26, 1;
	add.s64 	%rd65, %rd21, %rd13;
	cvt.u32.u64 	%r89, %rd65;
	div.s32 	%r90, %r89, %r7;
	mul.lo.s32 	%r91, %r90, %r7;
	sub.s32 	%r92, %r89, %r91;
	div.s32 	%r93, %r92, %r8;
	mul.lo.s32 	%r94, %r93, %r8;
	sub.s32 	%r95, %r92, %r94;
	selp.b32 	%r96, 0, %r90, %p26;
	selp.b32 	%r97, 0, %r93, %p25;
	selp.b32 	%r98, 0, %r95, %p24;
	mul.lo.s32 	%r99, %r10, %r96;
	mad.lo.s32 	%r100, %r11, %r97, %r99;
	mad.lo.s32 	%r101, %r12, %r98, %r100;
	shl.b64 	%rd66, %rd65, 32;
	shr.s64 	%rd67, %rd66, 30;
	add.s64 	%rd68, %rd1, %rd67;
	ld.global.f32 	%f63, [%rd68];
	cvt.s64.s32 	%rd69, %r101;
	add.s64 	%rd70, %rd2, %rd69;
	ld.global.u8 	%rs13, [%rd70];
	setp.eq.s16 	%p27, %rs13, 0;
	mul.f32 	%f64, %f63, %f49;
	selp.f32 	%f215, %f48, %f64, %p27;
	max.f32 	%f210, %f210, %f215;
$L__BB393_14:
	setp.le.s64 	%p28, %rd34, %rd14;
	mov.f32 	%f217, 0fFF800000;
	@%p28 bra 	$L__BB393_16;
	setp.eq.s64 	%p29, %rd28, 1;
	setp.eq.s64 	%p30, %rd27, 1;
	setp.eq.s64 	%p31, %rd26, 1;
	add.s64 	%rd71, %rd21, %rd14;
	cvt.u32.u64 	%r102, %rd71;
	div.s32 	%r103, %r102, %r7;
	mul.lo.s32 	%r104, %r103, %r7;
	sub.s32 	%r105, %r102, %r104;
	div.s32 	%r106, %r105, %r8;
	mul.lo.s32 	%r107, %r106, %r8;
	sub.s32 	%r108, %r105, %r107;
	selp.b32 	%r109, 0, %r103, %p31;
	selp.b32 	%r110, 0, %r106, %p30;
	selp.b32 	%r111, 0, %r108, %p29;
	mul.lo.s32 	%r112, %r10, %r109;
	mad.lo.s32 	%r113, %r11, %r110, %r112;
	mad.lo.s32 	%r114, %r12, %r111, %r113;
	shl.b64 	%rd72, %rd71, 32;
	shr.s64 	%rd73, %rd72, 30;
	add.s64 	%rd74, %rd1, %rd73;
	ld.global.f32 	%f66, [%rd74];
	cvt.s64.s32 	%rd75, %r114;
	add.s64 	%rd76, %rd2, %rd75;
	ld.global.u8 	%rs14, [%rd76];
	setp.eq.s16 	%p32, %rs14, 0;
	mul.f32 	%f67, %f66, %f49;
	selp.f32 	%f217, %f48, %f67, %p32;
	max.f32 	%f210, %f210, %f217;
$L__BB393_16:
	setp.le.s64 	%p33, %rd34, %rd15;
	mov.f32 	%f219, 0fFF800000;
	@%p33 bra 	$L__BB393_18;
	setp.eq.s64 	%p34, %rd28, 1;
	setp.eq.s64 	%p35, %rd27, 1;
	setp.eq.s64 	%p36, %rd26, 1;
	add.s64 	%rd77, %rd21, %rd15;
	cvt.u32.u64 	%r115, %rd77;
	div.s32 	%r116, %r115, %r7;
	mul.lo.s32 	%r117, %r116, %r7;
	sub.s32 	%r118, %r115, %r117;
	div.s32 	%r119, %r118, %r8;
	mul.lo.s32 	%r120, %r119, %r8;
	sub.s32 	%r121, %r118, %r120;
	selp.b32 	%r122, 0, %r116, %p36;
	selp.b32 	%r123, 0, %r119, %p35;
	selp.b32 	%r124, 0, %r121, %p34;
	mul.lo.s32 	%r125, %r10, %r122;
	mad.lo.s32 	%r126, %r11, %r123, %r125;
	mad.lo.s32 	%r127, %r12, %r124, %r126;
	shl.b64 	%rd78, %rd77, 32;
	shr.s64 	%rd79, %rd78, 30;
	add.s64 	%rd80, %rd1, %rd79;
	ld.global.f32 	%f69, [%rd80];
	cvt.s64.s32 	%rd81, %r127;
	add.s64 	%rd82, %rd2, %rd81;
	ld.global.u8 	%rs15, [%rd82];
	setp.eq.s16 	%p37, %rs15, 0;
	mul.f32 	%f70, %f69, %f49;
	selp.f32 	%f219, %f48, %f70, %p37;
	max.f32 	%f210, %f210, %f219;
$L__BB393_18:
	setp.le.s64 	%p38, %rd34, %rd16;
	mov.f32 	%f221, 0fFF800000;
	@%p38 bra 	$L__BB393_20;
	setp.eq.s64 	%p39, %rd28, 1;
	setp.eq.s64 	%p40, %rd27, 1;
	setp.eq.s64 	%p41, %rd26, 1;
	add.s64 	%rd83, %rd21, %rd16;
	cvt.u32.u64 	%r128, %rd83;
	div.s32 	%r129, %r128, %r7;
	mul.lo.s32 	%r130, %r129, %r7;
	sub.s32 	%r131, %r128, %r130;
	div.s32 	%r132, %r131, %r8;
	mul.lo.s32 	%r133, %r132, %r8;
	sub.s32 	%r134, %r131, %r133;
	selp.b32 	%r135, 0, %r129, %p41;
	selp.b32 	%r136, 0, %r132, %p40;
	selp.b32 	%r137, 0, %r134, %p39;
	mul.lo.s32 	%r138, %r10, %r135;
	mad.lo.s32 	%r139, %r11, %r136, %r138;
	mad.lo.s32 	%r140, %r12, %r137, %r139;
	shl.b64 	%rd84, %rd83, 32;
	shr.s64 	%rd85, %rd84, 30;
	add.s64 	%rd86, %rd1, %rd85;
	ld.global.f32 	%f72, [%rd86];
	cvt.s64.s32 	%rd87, %r140;
	add.s64 	%rd88, %rd2, %rd87;
	ld.global.u8 	%rs16, [%rd88];
	setp.eq.s16 	%p42, %rs16, 0;
	mul.f32 	%f73, %f72, %f49;
	selp.f32 	%f221, %f48, %f73, %p42;
	max.f32 	%f210, %f210, %f221;
$L__BB393_20:
	setp.le.s64 	%p43, %rd34, %rd17;
	mov.f32 	%f223, 0fFF800000;
	@%p43 bra 	$L__BB393_22;
	setp.eq.s64 	%p44, %rd28, 1;
	setp.eq.s64 	%p45, %rd27, 1;
	setp.eq.s64 	%p46, %rd26, 1;
	add.s64 	%rd89, %rd21, %rd17;
	cvt.u32.u64 	%r141, %rd89;
	div.s32 	%r142, %r141, %r7;
	mul.lo.s32 	%r143, %r142, %r7;
	sub.s32 	%r144, %r141, %r143;
	div.s32 	%r145, %r144, %r8;
	mul.lo.s32 	%r146, %r145, %r8;
	sub.s32 	%r147, %r144, %r146;
	selp.b32 	%r148, 0, %r142, %p46;
	selp.b32 	%r149, 0, %r145, %p45;
	selp.b32 	%r150, 0, %r147, %p44;
	mul.lo.s32 	%r151, %r10, %r148;
	mad.lo.s32 	%r152, %r11, %r149, %r151;
	mad.lo.s32 	%r153, %r12, %r150, %r152;
	shl.b64 	%rd90, %rd89, 32;
	shr.s64 	%rd91, %rd90, 30;
	add.s64 	%rd92, %rd1, %rd91;
	ld.global.f32 	%f75, [%rd92];
	cvt.s64.s32 	%rd93, %r153;
	add.s64 	%rd94, %rd2, %rd93;
	ld.global.u8 	%rs17, [%rd94];
	setp.eq.s16 	%p47, %rs17, 0;
	mul.f32 	%f76, %f75, %f49;
	selp.f32 	%f223, %f48, %f76, %p47;
	max.f32 	%f210, %f210, %f223;
$L__BB393_22:
	setp.le.s64 	%p48, %rd34, %rd9;
	mov.b32 	%r154, %f210;
	shfl.sync.bfly.b32	%r155|%p49, %r154, 16, 31, -1;
	mov.b32 	%f77, %r155;
	max.f32 	%f78, %f210, %f77;
	mov.b32 	%r156, %f78;
	shfl.sync.bfly.b32	%r157|%p50, %r156, 8, 31, -1;
	mov.b32 	%f79, %r157;
	max.f32 	%f80, %f78, %f79;
	mov.b32 	%r158, %f80;
	shfl.sync.bfly.b32	%r159|%p51, %r158, 4, 31, -1;
	mov.b32 	%f81, %r159;
	max.f32 	%f82, %f80, %f81;
	mov.b32 	%r160, %f82;
	shfl.sync.bfly.b32	%r161|%p52, %r160, 2, 31, -1;
	mov.b32 	%f83, %r161;
	max.f32 	%f84, %f82, %f83;
	mov.b32 	%r162, %f84;
	shfl.sync.bfly.b32	%r163|%p53, %r162, 1, 31, -1;
	mov.b32 	%f85, %r163;
	max.f32 	%f86, %f84, %f85;
	sub.f32 	%f87, %f207, %f86;
	fma.rn.f32 	%f88, %f87, 0f3BBB989D, 0f3F000000;
	cvt.sat.f32.f32 	%f89, %f88;
	mov.f32 	%f90, 0f4B400001;
	mov.f32 	%f91, 0f437C0000;
	fma.rm.f32 	%f92, %f89, %f91, %f90;
	add.f32 	%f93, %f92, 0fCB40007F;
	neg.f32 	%f94, %f93;
	fma.rn.f32 	%f95, %f87, 0f3FB8AA3B, %f94;
	fma.rn.f32 	%f96, %f87, 0f32A57060, %f95;
	mov.b32 	%r164, %f92;
	shl.b32 	%r165, %r164, 23;
	mov.b32 	%f97, %r165;
	ex2.approx.ftz.f32 	%f98, %f96;
	mul.f32 	%f99, %f98, %f97;
	add.f32 	%f100, %f99, 0f00000000;
	sub.f32 	%f101, %f209, %f86;
	fma.rn.f32 	%f102, %f101, 0f3BBB989D, 0f3F000000;
	cvt.sat.f32.f32 	%f103, %f102;
	fma.rm.f32 	%f104, %f103, %f91, %f90;
	add.f32 	%f105, %f104, 0fCB40007F;
	neg.f32 	%f106, %f105;
	fma.rn.f32 	%f107, %f101, 0f3FB8AA3B, %f106;
	fma.rn.f32 	%f108, %f101, 0f32A57060, %f107;
	mov.b32 	%r166, %f104;
	shl.b32 	%r167, %r166, 23;
	mov.b32 	%f109, %r167;
	ex2.approx.ftz.f32 	%f110, %f108;
	mul.f32 	%f111, %f110, %f109;
	add.f32 	%f112, %f100, %f111;
	sub.f32 	%f113, %f211, %f86;
	fma.rn.f32 	%f114, %f113, 0f3BBB989D, 0f3F000000;
	cvt.sat.f32.f32 	%f115, %f114;
	fma.rm.f32 	%f116, %f115, %f91, %f90;
	add.f32 	%f117, %f116, 0fCB40007F;
	neg.f32 	%f118, %f117;
	fma.rn.f32 	%f119, %f113, 0f3FB8AA3B, %f118;
	fma.rn.f32 	%f120, %f113, 0f32A57060, %f119;
	mov.b32 	%r168, %f116;
	shl.b32 	%r169, %r168, 23;
	mov.b32 	%f121, %r169;
	ex2.approx.ftz.f32 	%f122, %f120;
	mul.f32 	%f123, %f122, %f121;
	add.f32 	%f124, %f112, %f123;
	sub.f32 	%f125, %f213, %f86;
	fma.rn.f32 	%f126, %f125, 0f3BBB989D, 0f3F000000;
	cvt.sat.f32.f32 	%f127, %f126;
	fma.rm.f32 	%f128, %f127, %f91, %f90;
	add.f32 	%f129, %f128, 0fCB40007F;
	neg.f32 	%f130, %f129;
	fma.rn.f32 	%f131, %f125, 0f3FB8AA3B, %f130;
	fma.rn.f32 	%f132, %f125, 0f32A57060, %f131;
	mov.b32 	%r170, %f128;
	shl.b32 	%r171, %r170, 23;
	mov.b32 	%f133, %r171;
	ex2.approx.ftz.f32 	%f134, %f132;
	mul.f32 	%f135, %f134, %f133;
	add.f32 	%f136, %f124, %f135;
	sub.f32 	%f137, %f215, %f86;
	fma.rn.f32 	%f138, %f137, 0f3BBB989D, 0f3F000000;
	cvt.sat.f32.f32 	%f139, %f138;
	fma.rm.f32 	%f140, %f139, %f91, %f90;
	add.f32 	%f141, %f140, 0fCB40007F;
	neg.f32 	%f142, %f141;
	fma.rn.f32 	%f143, %f137, 0f3FB8AA3B, %f142;
	fma.rn.f32 	%f144, %f137, 0f32A57060, %f143;
	mov.b32 	%r172, %f140;
	shl.b32 	%r173, %r172, 23;
	mov.b32 	%f145, %r173;
	ex2.approx.ftz.f32 	%f146, %f144;
	mul.f32 	%f147, %f146, %f145;
	add.f32 	%f148, %f136, %f147;
	sub.f32 	%f149, %f217, %f86;
	fma.rn.f32 	%f150, %f149, 0f3BBB989D, 0f3F000000;
	cvt.sat.f32.f32 	%f151, %f150;
	fma.rm.f32 	%f152, %f151, %f91, %f90;
	add.f32 	%f153, %f152, 0fCB40007F;
	neg.f32 	%f154, %f153;
	fma.rn.f32 	%f155, %f149, 0f3FB8AA3B, %f154;
	fma.rn.f32 	%f156, %f149, 0f32A57060, %f155;
	mov.b32 	%r174, %f152;
	shl.b32 	%r175, %r174, 23;
	mov.b32 	%f157, %r175;
	ex2.approx.ftz.f32 	%f158, %f156;
	mul.f32 	%f159, %f158, %f157;
	add.f32 	%f160, %f148, %f159;
	sub.f32 	%f161, %f219, %f86;
	fma.rn.f32 	%f162, %f161, 0f3BBB989D, 0f3F000000;
	cvt.sat.f32.f32 	%f163, %f162;
	fma.rm.f32 	%f164, %f163, %f91, %f90;
	add.f32 	%f165, %f164, 0fCB40007F;
	neg.f32 	%f166, %f165;
	fma.rn.f32 	%f167, %f161, 0f3FB8AA3B, %f166;
	fma.rn.f32 	%f168, %f161, 0f32A57060, %f167;
	mov.b32 	%r176, %f164;
	shl.b32 	%r177, %r176, 23;
	mov.b32 	%f169, %r177;
	ex2.approx.ftz.f32 	%f170, %f168;
	mul.f32 	%f171, %f170, %f169;
	add.f32 	%f172, %f160, %f171;
	sub.f32 	%f173, %f221, %f86;
	fma.rn.f32 	%f174, %f173, 0f3BBB989D, 0f3F000000;
	cvt.sat.f32.f32 	%f175, %f174;
	fma.rm.f32 	%f176, %f175, %f91, %f90;
	add.f32 	%f177, %f176, 0fCB40007F;
	neg.f32 	%f178, %f177;
	fma.rn.f32 	%f179, %f173, 0f3FB8AA3B, %f178;
	fma.rn.f32 	%f180, %f173, 0f32A57060, %f179;
	mov.b32 	%r178, %f176;
	shl.b32 	%r179, %r178, 23;
	mov.b32 	%f181, %r179;
	ex2.approx.ftz.f32 	%f182, %f180;
	mul.f32 	%f183, %f182, %f181;
	add.f32 	%f184, %f172, %f183;
	sub.f32 	%f185, %f223, %f86;
	fma.rn.f32 	%f186, %f185, 0f3BBB989D, 0f3F000000;
	cvt.sat.f32.f32 	%f187, %f186;
	fma.rm.f32 	%f188, %f187, %f91, %f90;
	add.f32 	%f189, %f188, 0fCB40007F;
	neg.f32 	%f190, %f189;
	fma.rn.f32 	%f191, %f185, 0f3FB8AA3B, %f190;
	fma.rn.f32 	%f192, %f185, 0f32A57060, %f191;
	mov.b32 	%r180, %f188;
	shl.b32 	%r181, %r180, 23;
	mov.b32 	%f193, %r181;
	ex2.approx.ftz.f32 	%f194, %f192;
	mul.f32 	%f195, %f194, %f193;
	add.f32 	%f196, %f184, %f195;
	mov.b32 	%r182, %f196;
	shfl.sync.bfly.b32	%r183|%p54, %r182, 16, 31, -1;
	mov.b32 	%f197, %r183;
	add.f32 	%f198, %f196, %f197;
	mov.b32 	%r184, %f198;
	shfl.sync.bfly.b32	%r185|%p55, %r184, 8, 31, -1;
	mov.b32 	%f199, %r185;
	add.f32 	%f200, %f198, %f199;
	mov.b32 	%r186, %f200;
	shfl.sync.bfly.b32	%r187|%p56, %r186, 4, 31, -1;
	mov.b32 	%f201, %r187;
	add.f32 	%f202, %f200, %f201;
	mov.b32 	%r188, %f202;
	shfl.sync.bfly.b32	%r189|%p57, %r188, 2, 31, -1;
	mov.b32 	%f203, %r189;
	add.f32 	%f204, %f202, %f203;
	mov.b32 	%r190, %f204;
	shfl.sync.bfly.b32	%r191|%p58, %r190, 1, 31, -1;
	mov.b32 	%f205, %r191;
	add.f32 	%f206, %f204, %f205;
	div.rn.f32 	%f39, %f99, %f206;
	div.rn.f32 	%f40, %f111, %f206;
	div.rn.f32 	%f41, %f123, %f206;
	div.rn.f32 	%f42, %f135, %f206;
	div.rn.f32 	%f43, %f147, %f206;
	div.rn.f32 	%f44, %f159, %f206;
	div.rn.f32 	%f45, %f171, %f206;
	div.rn.f32 	%f46, %f183, %f206;
	div.rn.f32 	%f47, %f195, %f206;
	mad.lo.s64 	%rd95, %rd97, %rd7, %rd9;
	shl.b64 	%rd96, %rd95, 2;
	add.s64 	%rd22, %rd18, %rd96;
	@%p48 bra 	$L__BB393_24;
	st.global.f32 	[%rd22], %f39;
$L__BB393_24:
	setp.le.s64 	%p59, %rd34, %rd10;
	@%p59 bra 	$L__BB393_26;
	st.global.f32 	[%rd22+128], %f40;
$L__BB393_26:
	setp.le.s64 	%p60, %rd34, %rd11;
	@%p60 bra 	$L__BB393_28;
	st.global.f32 	[%rd22+256], %f41;
$L__BB393_28:
	setp.le.s64 	%p61, %rd34, %rd12;
	@%p61 bra 	$L__BB393_30;
	st.global.f32 	[%rd22+384], %f42;
$L__BB393_30:
	setp.le.s64 	%p62, %rd34, %rd13;
	@%p62 bra 	$L__BB393_32;
	st.global.f32 	[%rd22+512], %f43;
$L__BB393_32:
	setp.le.s64 	%p63, %rd34, %rd14;
	@%p63 bra 	$L__BB393_34;
	st.global.f32 	[%rd22+640], %f44;
$L__BB393_34:
	setp.le.s64 	%p64, %rd34, %rd15;
	@%p64 bra 	$L__BB393_36;
	st.global.f32 	[%rd22+768], %f45;
$L__BB393_36:
	setp.le.s64 	%p65, %rd34, %rd16;
	@%p65 bra 	$L__BB393_38;
	st.global.f32 	[%rd22+896], %f46;
$L__BB393_38:
	setp.le.s64 	%p66, %rd34, %rd17;
	@%p66 bra 	$L__BB393_40;
	st.global.f32 	[%rd22+1024], %f47;
$L__BB393_40:
	add.s64 	%rd97, %rd97, %rd19;
	setp.lt.s64 	%p67, %rd97, %rd33;
	@%p67 bra 	$L__BB393_4;
$L__BB393_41:
	ret;

}
	// .globl	_Z15SoftmaxWarpImplI22BroadcastScaleMaskLoadIffbLm3EiE11DirectStoreIffEfLi1ELi10ELi32ELi1ELb0EL9Algorithm0EEvT_T0_ll
.visible .entry _Z15SoftmaxWarpImplI22BroadcastScaleMaskLoadIffbLm3EiE11DirectStoreIffEfLi1ELi10ELi32ELi1ELb0EL9Algorithm0EEvT_T0_ll(
	.param .align 8 .b8 _Z15SoftmaxWarpImplI22BroadcastScaleMaskLoadIffbLm3EiE11DirectStoreIffEfLi1ELi10ELi32ELi1ELb0EL9Algorithm0EEvT_T0_ll_param_0[112],
	.param .align 8 .b8 _Z15SoftmaxWarpImplI22BroadcastScaleMaskLoadIffbLm3EiE11DirectStoreIffEfLi1ELi10ELi32ELi1ELb0EL9Algorithm0EEvT_T0_ll_param_1[16],
	.param .u64 _Z15SoftmaxWarpImplI22BroadcastScaleMaskLoadIffbLm3EiE11DirectStoreIffEfLi1ELi10ELi32ELi1ELb0EL9Algorithm0EEvT_T0_ll_param_2,
	.param .u64 _Z15SoftmaxWarpImplI22BroadcastScaleMaskLoadIffbLm3EiE11DirectStoreIffEfLi1ELi10ELi32ELi1ELb0EL9Algorithm0EEvT_T0_ll_param_3
)
{
	.reg .pred 	%p<27>;
	.reg .b16 	%rs<19>;
	.reg .b32 	%r<199>;
	.reg .b32 	%f<197>;
	.reg .b64 	%rd<95>;

	ld.param.u64 	%rd22, [_Z15SoftmaxWarpImplI22BroadcastScaleMaskLoadIffbLm3EiE11DirectStoreIffEfLi1ELi10ELi32ELi1ELb0EL9Algorithm0EEvT_T0_ll_param_1+8];
	ld.param.u64 	%rd21, [_Z15SoftmaxWarpImplI22BroadcastScaleMaskLoadIffbLm3EiE11DirectStoreIffEfLi1ELi10ELi32ELi1ELb0EL9Algorithm0EEvT_T0_ll_param_1];
	ld.param.v2.f32 	{%f3, %f4}, [_Z15SoftmaxWarpImplI22BroadcastScaleMaskLoadIffbLm3EiE11DirectStoreIffEfLi1ELi10ELi32ELi1ELb0EL9Algorithm0EEvT_T0_ll_param_0+104];
	ld.param.u64 	%rd20, [_Z15SoftmaxWarpImplI22BroadcastScaleMaskLoadIffbLm3EiE11DirectStoreIffEfLi1ELi10ELi32ELi1ELb0EL9Algorithm0EEvT_T0_ll_param_0+96];
	ld.param.u32 	%r12, [_Z15SoftmaxWarpImplI22BroadcastScaleMaskLoadIffbLm3EiE11DirectStoreIffEfLi1ELi10ELi32ELi1ELb0EL9Algorithm0EEvT_T0_ll_param_0+80];
	ld.param.v2.u32 	{%r10, %r11}, [_Z15SoftmaxWarpImplI22BroadcastScaleMaskLoadIffbLm3EiE11DirectStoreIffEfLi1ELi10ELi32ELi1ELb0EL9Algorithm0EEvT_T0_ll_param_0+72];
	ld.param.v2.u32 	{%r7, %r8}, [_Z15SoftmaxWarpImplI22BroadcastScaleMaskLoadIffbLm3EiE11DirectStoreIffEfLi1ELi10ELi32ELi1ELb0EL9Algorithm0EEvT_T0_ll_param_0+48];
	ld.param.u64 	%rd16, [_Z15SoftmaxWarpImplI22BroadcastScaleMaskLoadIffbLm3EiE11DirectStoreIffEfLi1ELi10ELi32ELi1ELb0EL9Algorithm0EEvT_T0_ll_param_0+32];
	ld.param.u64 	%rd15, [_Z15SoftmaxWarpImplI22BroadcastScaleMaskLoadIffbLm3EiE11DirectStoreIffEfLi1ELi10ELi32ELi1ELb0EL9Algorithm0EEvT_T0_ll_param_0+24];
	ld.param.u64 	%rd14, [_Z15SoftmaxWarpImplI22BroadcastScaleMaskLoadIffbLm3EiE11DirectStoreIffEfLi1ELi10ELi32ELi1ELb0EL9Algorithm0EEvT_T0_ll_param_0+16];
	ld.param.u64 	%rd13, [_Z15SoftmaxWarpImplI22BroadcastScaleMaskLoadIffbLm3EiE11DirectStoreIffEfLi1ELi10ELi32ELi1ELb0EL9Algorithm0EEvT_T0_ll_param_0+8];
	ld.param.u64 	%rd12, [_Z15SoftmaxWarpImplI22BroadcastScaleMaskLoadIffbLm3EiE11DirectStoreIffEfLi1ELi10ELi32ELi1ELb0EL9Algorithm0EEvT_T0_ll_param_0];
	ld.param.u64 	%rd23, [_Z15SoftmaxWarpImplI22BroadcastScaleMaskLoadIffbLm3EiE11DirectStoreIffEfLi1ELi10ELi32ELi1ELb0EL9Algorithm0EEvT_T0_ll_param_2];
	ld.param.u64 	%rd24, [_Z15SoftmaxWarpImplI22BroadcastScaleMaskLoadIffbLm3EiE11DirectStoreIffEfLi1ELi10ELi32ELi1ELb0EL9Algorithm0EEvT_T0_ll_param_3];
	setp.lt.s64 	%p1, %rd24, 321;
	@%p1 bra 	$L__BB394_2;
	mov.u64 	%rd25, $str;
	cvta.global.u64 	%rd26, %rd25;
	mov.u64 	%rd27, $str$1;
	cvta.global.u64 	%rd28, %rd27;
	mov.u64 	%rd29, __unnamed_385;
	cvta.global.u64 	%rd30, %rd29;
	{ // callseq 384, 0
	.param .b64 param0;
	st.param.b64 	[param0], %rd26;
	.param .b64 param1;
	st.param.b64 	[param1], %rd28;
	.param .b32 param2;
	st.param.b32 	[param2], 219;
	.param .b64 param3;
	st.param.b64 	[param3], %rd30;
	.param .b64 param4;
	st.param.b64 	[param4], 1;
	call.uni 
	__assertfail, 
	(
	param0, 
	param1, 
	param2, 
	param3, 
	param4
	);
	} // callseq 384
$L__BB394_2:
	mov.u32 	%r23, %ctaid.x;
	mov.u32 	%r24, %ntid.y;
	mov.u32 	%r25, %tid.y;
	mad.lo.s32 	%r26, %r23, %r24, %r25;
	mov.u32 	%r27, %nctaid.x;
	mul.lo.s32 	%r6, %r27, %r24;
	cvt.s64.s32 	%rd94, %r26;
	setp.le.s64 	%p2, %rd23, %rd94;
	@%p2 bra 	$L__BB394_5;
	cvta.to.global.u64 	%rd5, %rd12;
	cvta.to.global.u64 	%rd6, %rd13;
	mov.u32 	%r28, %tid.x;
	cvt.u64.u32 	%rd7, %r28;
	cvta.to.global.u64 	%rd8, %rd21;
	cvt.s64.s32 	%rd9, %r6;
$L__BB394_4:
	setp.eq.s64 	%p3, %rd16, 1;
	setp.eq.s64 	%p4, %rd15, 1;
	setp.eq.s64 	%p5, %rd14, 1;
	mad.lo.s64 	%rd31, %rd20, %rd94, %rd7;
	cvt.u32.u64 	%r29, %rd31;
	div.s32 	%r30, %r29, %r7;
	mul.lo.s32 	%r31, %r30, %r7;
	sub.s32 	%r32, %r29, %r31;
	div.s32 	%r33, %r32, %r8;
	mul.lo.s32 	%r34, %r33, %r8;
	sub.s32 	%r35, %r32, %r34;
	selp.b32 	%r36, 0, %r30, %p5;
	selp.b32 	%r37, 0, %r33, %p4;
	selp.b32 	%r38, 0, %r35, %p3;
	mul.lo.s32 	%r39, %r10, %r36;
	mad.lo.s32 	%r40, %r11, %r37, %r39;
	mad.lo.s32 	%r41, %r12, %r38, %r40;
	shl.b64 	%rd32, %rd31, 32;
	shr.s64 	%rd33, %rd32, 30;
	add.s64 	%rd34, %rd5, %rd33;
	ld.global.f32 	%f5, [%rd34];
	cvt.s64.s32 	%rd35, %r41;
	add.s64 	%rd36, %rd6, %rd35;
	ld.global.u8 	%rs9, [%rd36];
	setp.eq.s16 	%p6, %rs9, 0;
	mul.f32 	%f6, %f5, %f4;
	selp.f32 	%f7, %f3, %f6, %p6;
	max.f32 	%f8, %f7, 0fFF800000;
	add.s64 	%rd37, %rd31, 32;
	cvt.u32.u64 	%r42, %rd37;
	div.s32 	%r43, %r42, %r7;
	mul.lo.s32 	%r44, %r43, %r7;
	sub.s32 	%r45, %r42, %r44;
	div.s32 	%r46, %r45, %r8;
	mul.lo.s32 	%r47, %r46, %r8;
	sub.s32 	%r48, %r45, %r47;
	selp.b32 	%r49, 0, %r43, %p5;
	selp.b32 	%r50, 0, %r46, %p4;
	selp.b32 	%r51, 0, %r48, %p3;
	mul.lo.s32 	%r52, %r10, %r49;
	mad.lo.s32 	%r53, %r11, %r50, %r52;
	mad.lo.s32 	%r54, %r12, %r51, %r53;
	shl.b64 	%rd38, %rd37, 32;
	shr.s64 	%rd39, %rd38, 30;
	add.s64 	%rd40, %rd5, %rd39;
	ld.global.f32 	%f9, [%rd40];
	cvt.s64.s32 	%rd41, %r54;
	add.s64 	%rd42, %rd6, %rd41;
	ld.global.u8 	%rs10, [%rd42];
	setp.eq.s16 	%p7, %rs10, 0;
	mul.f32 	%f10, %f9, %f4;
	selp.f32 	%f11, %f3, %f10, %p7;
	max.f32 	%f12, %f8, %f11;
	add.s64 	%rd43, %rd31, 64;
	cvt.u32.u64 	%r55, %rd43;
	div.s32 	%r56, %r55, %r7;
	mul.lo.s32 	%r57, %r56, %r7;
	sub.s32 	%r58, %r55, %r57;
	div.s32 	%r59, %r58, %r8;
	mul.lo.s32 	%r60, %r59, %r8;
	sub.s32 	%r61, %r58, %r60;
	selp.b32 	%r62, 0, %r56, %p5;
	selp.b32 	%r63, 0, %r59, %p4;
	selp.b32 	%r64, 0, %r61, %p3;
	mul.lo.s32 	%r65, %r10, %r62;
	mad.lo.s32 	%r66, %r11, %r63, %r65;
	mad.lo.s32 	%r67, %r12, %r64, %r66;
	shl.b64 	%rd44, %rd43, 32;
	shr.s64 	%rd45, %rd44, 30;
	add.s64 	%rd46, %rd5, %rd45;
	ld.global.f32 	%f13, [%rd46];
	cvt.s64.s32 	%rd47, %r67;
	add.s64 	%rd48, %rd6, %rd47;
	ld.global.u8 	%rs11, [%rd48];
	setp.eq.s16 	%p8, %rs11, 0;
	mul.f32 	%f14, %f13, %f4;
	selp.f32 	%f15, %f3, %f14, %p8;
	max.f32 	%f16, %f12, %f15;
	add.s64 	%rd49, %rd31, 96;
	cvt.u32.u64 	%r68, %rd49;
	div.s32 	%r69, %r68, %r7;
	mul.lo.s32 	%r70, %r69, %r7;
	sub.s32 	%r71, %r68, %r70;
	div.s32 	%r72, %r71, %r8;
	mul.lo.s32 	%r73, %r72, %r8;
	sub.s32 	%r74, %r71, %r73;
	selp.b32 	%r75, 0, %r69, %p5;
	selp.b32 	%r76, 0, %r72, %p4;
	selp.b32 	%r77, 0, %r74, %p3;
	mul.lo.s32 	%r78, %r10, %r75;
	mad.lo.s32 	%r79, %r11, %r76, %r78;
	mad.lo.s32 	%r80, %r12, %r77, %r79;
	shl.b64 	%rd50, %rd49, 32;
	shr.s64 	%rd51, %rd50, 30;
	add.s64 	%rd52, %rd5, %rd51;
	ld.global.f32 	%f17, [%rd52];
	cvt.s64.s32 	%rd53, %r80;
	add.s64 	%rd54, %rd6, %rd53;
	ld.global.u8 	%rs12, [%rd54];
	setp.eq.s16 	%p9, %rs12, 0;
	mul.f32 	%f18, %f17, %f4;
	selp.f32 	%f19, %f3, %f18, %p9;
	max.f32 	%f20, %f16, %f19;
	add.s64 	%rd55, %rd31, 128;
	cvt.u32.u64 	%r81, %rd55;
	div.s32 	%r82, %r81, %r7;
	mul.lo.s32 	%r83, %r82, %r7;
	sub.s32 	%r84, %r81, %r83;
	div.s32 	%r85, %r84, %r8;
	mul.lo.s32 	%r86, %r85, %r8;
	sub.s32 	%r87, %r84, %r86;
	selp.b32 	%r88, 0, %r82, %p5;
	selp.b32 	%r89, 0, %r85, %p4;
	selp.b32 	%r90, 0, %r87, %p3;
	mul.lo.s32 	%r91, %r10, %r88;
	mad.lo.s32 	%r92, %r11, %r89, %r91;
	mad.lo.s32 	%r93, %r12, %r90, %r92;
	shl.b64 	%rd56, %rd55, 32;
	shr.s64 	%rd57, %rd56, 30;
	add.s64 	%rd58, %rd5, %rd57;
	ld.global.f32 	%f21, [%rd58];
	cvt.s64.s32 	%rd59, %r93;
	add.s64 	%rd60, %rd6, %rd59;
	ld.global.u8 	%rs13, [%rd60];
	setp.eq.s16 	%p10, %rs13, 0;
	mul.f32 	%f22, %f21, %f4;
	selp.f32 	%f23, %f3, %f22, %p10;
	max.f32 	%f24, %f20, %f23;
	add.s64 	%rd61, %rd31, 160;
	cvt.u32.u64 	%r94, %rd61;
	div.s32 	%r95, %r94, %r7;
	mul.lo.s32 	%r96, %r95, %r7;
	sub.s32 	%r97, %r94, %r96;
	div.s32 	%r98, %r97, %r8;
	mul.lo.s32 	%r99, %r98, %r8;
	sub.s32 	%r100, %r97, %r99;
	selp.b32 	%r101, 0, %r95, %p5;
	selp.b32 	%r102, 0, %r98, %p4;
	selp.b32 	%r103, 0, %r100, %p3;
	mul.lo.s32 	%r104, %r10, %r101;
	mad.lo.s32 	%r105, %r11, %r102, %r104;
	mad.lo.s32 	%r106, %r12, %r103, %r105;
	shl.b64 	%rd62, %rd61, 32;
	shr.s64 	%rd63, %rd62, 30;
	add.s64 	%rd64, %rd5, %rd63;
	ld.global.f32 	%f25, [%rd64];
	cvt.s64.s32 	%rd65, %r106;
	add.s64 	%rd66, %rd6, %rd65;
	ld.global.u8 	%rs14, [%rd66];
	setp.eq.s16 	%p11, %rs14, 0;
	mul.f32 	%f26, %f25, %f4;
	selp.f32 	%f27, %f3, %f26, %p11;
	max.f32 	%f28, %f24, %f27;
	add.s64 	%rd67, %rd31, 192;
	cvt.u32.u64 	%r107, %rd67;
	div.s32 	%r108, %r107, %r7;
	mul.lo.s32 	%r109, %r108, %r7;
	sub.s32 	%r110, %r107, %r109;
	div.s32 	%r111, %r110, %r8;
	mul.lo.s32 	%r112, %r111, %r8;
	sub.s32 	%r113, %r110, %r112;
	selp.b32 	%r114, 0, %r108, %p5;
	selp.b32 	%r115, 0, %r111, %p4;
	selp.b32 	%r116, 0, %r113, %p3;
	mul.lo.s32 	%r117, %r10, %r114;
	mad.lo.s32 	%r118, %r11, %r115, %r117;
	mad.lo.s32 	%r119, %r12, %r116, %r118;
	shl.b64 	%rd68, %rd67, 32;
	shr.s64 	%rd69, %rd68, 30;
	add.s64 	%rd70, %rd5, %rd69;
	ld.global.f32 	%f29, [%rd70];
	cvt.s64.s32 	%rd71, %r119;
	add.s64 	%rd72, %rd6, %rd71;
	ld.global.u8 	%rs15, [%rd72];
	setp.eq.s16 	%p12, %rs15, 0;
	mul.f32 	%f30, %f29, %f4;
	selp.f32 	%f31, %f3, %f30, %p12;
	max.f32 	%f32, %f28, %f31;
	add.s64 	%rd73, %rd31, 224;
	cvt.u32.u64 	%r120, %rd73;
	div.s32 	%r121, %r120, %r7;
	mul.lo.s32 	%r122, %r121, %r7;
	sub.s32 	%r123, %r120, %r122;
	div.s32 	%r124, %r123, %r8;
	mul.lo.s32 	%r125, %r124, %r8;
	sub.s32 	%r126, %r123, %r125;
	selp.b32 	%r127, 0, %r121, %p5;
	selp.b32 	%r128, 0, %r124, %p4;
	selp.b32 	%r129, 0, %r126, %p3;
	mul.lo.s32 	%r130, %r10, %r127;
	mad.lo.s32 	%r131, %r11, %r128, %r130;
	mad.lo.s32 	%r132, %r12, %r129, %r131;
	shl.b64 	%rd74, %rd73, 32;
	shr.s64 	%rd75, %rd74, 30;
	add.s64 	%rd76, %rd5, %rd75;
	ld.global.f32 	%f33, [%rd76];
	cvt.s64.s32 	%rd77, %r132;
	add.s64 	%rd78, %rd6, %rd77;
	ld.global.u8 	%rs16, [%rd78];
	setp.eq.s16 	%p13, %rs16, 0;
	mul.f32 	%f34, %f33, %f4;
	selp.f32 	%f35, %f3, %f34, %p13;
	max.f32 	%f36, %f32, %f35;
	add.s64 	%rd79, %rd31, 256;
	cvt.u32.u64 	%r133, %rd79;
	div.s32 	%r134, %r133, %r7;
	mul.lo.s32 	%r135, %r134, %r7;
	sub.s32 	%r136, %r133, %r135;
	div.s32 	%r137, %r136, %r8;
	mul.lo.s32 	%r138, %r137, %r8;
	sub.s32 	%r139, %r136, %r138;
	selp.b32 	%r140, 0, %r134, %p5;
	selp.b32 	%r141, 0, %r137, %p4;
	selp.b32 	%r142, 0, %r139, %p3;
	mul.lo.s32 	%r143, %r10, %r140;
	mad.lo.s32 	%r144, %r11, %r141, %r143;
	mad.lo.s32 	%r145, %r12, %r142, %r144;
	shl.b64 	%rd80, %rd79, 32;
	shr.s64 	%rd81, %rd80, 30;
	add.s64 	%rd82, %rd5, %rd81;
	ld.global.f32 	%f37, [%rd82];
	cvt.s64.s32 	%rd83, %r145;
	add.s64 	%rd84, %rd6, %rd83;
	ld.global.u8 	%rs17, [%rd84];
	setp.eq.s16 	%p14, %rs17, 0;
	mul.f32 	%f38, %f37, %f4;
	selp.f32 	%f39, %f3, %f38, %p14;
	max.f32 	%f40, %f36, %f39;
	add.s64 	%rd85, %rd31, 288;
	cvt.u32.u64 	%r146, %rd85;
	div.s32 	%r147, %r146, %r7;
	mul.lo.s32 	%r148, %r147, %r7;
	sub.s32 	%r149, %r146, %r148;
	div.s32 	%r150, %r149, %r8;
	mul.lo.s32 	%r151, %r150, %r8;
	sub.s32 	%r152, %r149, %r151;
	selp.b32 	%r153, 0, %r147, %p5;
	selp.b32 	%r154, 0, %r150, %p4;
	selp.b32 	%r155, 0, %r152, %p3;
	mul.lo.s32 	%r156, %r10, %r153;
	mad.lo.s32 	%r157, %r11, %r154, %r156;
	mad.lo.s32 	%r158, %r12, %r155, %r157;
	shl.b64 	%rd86, %rd85, 32;
	shr.s64 	%rd87, %rd86, 30;
	add.s64 	%rd88, %rd5, %rd87;
	ld.global.f32 	%f41, [%rd88];
	cvt.s64.s32 	%rd89, %r158;
	add.s64 	%rd90, %rd6, %rd89;
	ld.global.u8 	%rs18, [%rd90];
	setp.eq.s16 	%p15, %rs18, 0;
	mul.f32 	%f42, %f41, %f4;
	selp.f32 	%f43, %f3, %f42, %p15;
	max.f32 	%f44, %f40, %f43;
	mov.b32 	%r159, %f44;
	shfl.sync.bfly.b32	%r160|%p16, %r159, 16, 31, -1;
	mov.b32 	%f45, %r160;
	max.f32 	%f46, %f44, %f45;
	mov.b32 	%r161, %f46;
	shfl.sync.bfly.b32	%r162|%p17, %r161, 8, 31, -1;
	mov.b32 	%f47, %r162;
	max.f32 	%f48, %f46, %f47;
	mov.b32 	%r163, %f48;
	shfl.sync.bfly.b32	%r164|%p18, %r163, 4, 31, -1;
	mov.b32 	%f49, %r164;
	max.f32 	%f50, %f48, %f49;
	mov.b32 	%r165, %f50;
	shfl.sync.bfly.b32	%r166|%p19, %r165, 2, 31, -1;
	mov.b32 	%f51, %r166;
	max.f32 	%f52, %f50, %f51;
	mov.b32 	%r167, %f52;
	shfl.sync.bfly.b32	%r168|%p20, %r167, 1, 31, -1;
	mov.b32 	%f53, %r168;
	max.f32 	%f54, %f52, %f53;
	sub.f32 	%f55, %f7, %f54;
	fma.rn.f32 	%f56, %f55, 0f3BBB989D, 0f3F000000;
	cvt.sat.f32.f32 	%f57, %f56;
	mov.f32 	%f58, 0f4B400001;
	mov.f32 	%f59, 0f437C0000;
	fma.rm.f32 	%f60, %f57, %f59, %f58;
	add.f32 	%f61, %f60, 0fCB40007F;
	neg.f32 	%f62, %f61;
	fma.rn.f32 	%f63, %f55, 0f3FB8AA3B, %f62;
	fma.rn.f32 	%f64, %f55, 0f32A57060, %f63;
	mov.b32 	%r169, %f60;
	shl.b32 	%r170, %r169, 23;
	mov.b32 	%f65, %r170;
	ex2.approx.ftz.f32 	%f66, %f64;
	mul.f32 	%f67, %f66, %f65;
	add.f32 	%f68, %f67, 0f00000000;
	sub.f32 	%f69, %f11, %f54;
	fma.rn.f32 	%f70, %f69, 0f3BBB989D, 0f3F000000;
	cvt.sat.f32.f32 	%f71, %f70;
	fma.rm.f32 	%f72, %f71, %f59, %f58;
	add.f32 	%f73, %f72, 0fCB40007F;
	neg.f32 	%f74, %f73;
	fma.rn.f32 	%f75, %f69, 0f3FB8AA3B, %f74;
	fma.rn.f32 	%f76, %f69, 0f32A57060, %f75;
	mov.b32 	%r171, %f72;
	shl.b32 	%r172, %r171, 23;
	mov.b32 	%f77, %r172;
	ex2.approx.ftz.f32 	%f78, %f76;
	mul.f32 	%f79, %f78, %f77;
	add.f32 	%f80, %f68, %f79;
	sub.f32 	%f81, %f15, %f54;
	fma.rn.f32 	%f82, %f81, 0f3BBB989D, 0f3F000000;
	cvt.sat.f32.f32 	%f83, %f82;
	fma.rm.f32 	%f84, %f83, %f59, %f58;
	add.f32 	%f85, %f84, 0fCB40007F;
	neg.f32 	%f86, %f85;
	fma.rn.f32 	%f87, %f81, 0f3FB8AA3B, %f86;
	fma.rn.f32 	%f88, %f81, 0f32A57060, %f87;
	mov.b32 	%r173, %f84;
	shl.b32 	%r174, %r173, 23;
	mov.b32 	%f89, %r174;
	ex2.approx.ftz.f32 	%f90, %f88;
	mul.f32 	%f91, %f90, %f89;
	add.f32 	%f92, %f80, %f91;
	sub.f32 	%f93, %f19, %f54;
	fma.rn.f32 	%f94, %f93, 0f3BBB989D, 0f3F000000;
	cvt.sat.f32.f32 	%f95, %f94;
	fma.rm.f32 	%f96, %f95, %f59, %f58;
	add.f32 	%f97, %f96, 0fCB40007F;
	neg.f32 	%f98, %f97;
	fma.rn.f32 	%f99, %f93, 0f3FB8AA3B, %f98;
	fma.rn.f32 	%f100, %f93, 0f32A57060, %f99;
	mov.b32 	%r175, %f96;
	shl.b32 	%r176, %r175, 23;
	mov.b32 	%f101, %r176;
	ex2.approx.ftz.f32 	%f102, %f100;
	mul.f32 	%f103, %f102, %f101;
	add.f32 	%f104, %f92, %f103;
	sub.f32 	%f105, %f23, %f54;
	fma.rn.f32 	%f106, %f105, 0f3BBB989D, 0f3F000000;
	cvt.sat.f32.f32 	%f107, %f106;
	fma.rm.f32 	%f108, %f107, %f59, %f58;
	add.f32 	%f109, %f108, 0fCB40007F;
	neg.f32 	%f110, %f109;
	fma.rn.f32 	%f111, %f105, 0f3FB8AA3B, %f110;
	fma.rn.f32 	%f112, %f105, 0f32A57060, %f111;
	mov.b32 	%r177, %f108;
	shl.b32 	%r178, %r177, 23;
	mov.b32 	%f113, %r178;
	ex2.approx.ftz.f32 	%f114, %f112;
	mul.f32 	%f115, %f114, %f113;
	add.f32 	%f116, %f104, %f115;
	sub.f32 	%f117, %f27, %f54;
	fma.rn.f32 	%f118, %f117, 0f3BBB989D, 0f3F000000;
	cvt.sat.f32.f32 	%f119, %f118;
	fma.rm.f32 	%f120, %f119, %f59, %f58;
	add.f32 	%f121, %f120, 0fCB40007F;
	neg.f32 	%f122, %f121;
	fma.rn.f32 	%f123, %f117, 0f3FB8AA3B, %f122;
	fma.rn.f32 	%f124, %f117, 0f32A57060, %f123;
	mov.b32 	%r179, %f120;
	shl.b32 	%r180, %r179, 23;
	mov.b32 	%f125, %r180;
	ex2.approx.ftz.f32 	%f126, %f124;
	mul.f32 	%f127, %f126, %f125;
	add.f32 	%f128, %f116, %f127;
	sub.f32 	%f129, %f31, %f54;
	fma.rn.f32 	%f130, %f129, 0f3BBB989D, 0f3F000000;
	cvt.sat.f32.f32 	%f131, %f130;
	fma.rm.f32 	%f132, %f131, %f59, %f58;
	add.f32 	%f133, %f132, 0fCB40007F;
	neg.f32 	%f134, %f133;
	fma.rn.f32 	%f135, %f129, 0f3FB8AA3B, %f134;
	fma.rn.f32 	%f136, %f129, 0f32A57060, %f135;
	mov.b32 	%r181, %f132;
	shl.b32 	%r182, %r181, 23;
	mov.b32 	%f137, %r182;
	ex2.approx.ftz.f32 	%f138, %f136;
	mul.f32 	%f139, %f138, %f137;
	add.f32 	%f140, %f128, %f139;
	sub.f32 	%f141, %f35, %f54;
	fma.rn.f32 	%f142, %f141, 0f3BBB989D, 0f3F000000;
	cvt.sat.f32.f32 	%f143, %f142;
	fma.rm.f32 	%f144, %f143, %f59, %f58;
	add.f32 	%f145, %f144, 0fCB40007F;
	neg.f32 	%f146, %f145;
	fma.rn.f32 	%f147, %f141, 0f3FB8AA3B, %f146;
	fma.rn.f32 	%f148, %f141, 0f32A57060, %f147;
	mov.b32 	%r183, %f144;
	shl.b32 	%r184, %r183, 23;
	mov.b32 	%f149, %r184;
	ex2.approx.ftz.f32 	%f150, %f148;
	mul.f32 	%f151, %f150, %f149;
	add.f32 	%f152, %f140, %f151;
	sub.f32 	%f153, %f39, %f54;
	fma.rn.f32 	%f154, %f153, 0f3BBB989D, 0f3F000000;
	cvt.sat.f32.f32 	%f155, %f154;
	fma.rm.f32 	%f156, %f155, %f59, %f58;
	add.f32 	%f157, %f156, 0fCB40007F;
	neg.f32 	%f158, %f157;
	fma.rn.f32 	%f159, %f153, 0f3FB8AA3B, %f158;
	fma.rn.f32 	%f160, %f153, 0f32A57060, %f159;
	mov.b32 	%r185, %f156;
	shl.b32 	%r186, %r185, 23;
	mov.b32 	%f161, %r186;
	ex2.approx.ftz.f32 	%f162, %f160;
	mul.f32 	%f163, %f162, %f161;
	add.f32 	%f164, %f152, %f163;
	sub.f32 	%f165, %f43, %f54;
	fma.rn.f32 	%f166, %f165, 0f3BBB989D, 0f3F000000;
	cvt.sat.f32.f32 	%f167, %f166;
	fma.rm.f32 	%f168, %f167, %f59, %f58;
	add.f32 	%f169, %f168, 0fCB40007F;
	neg.f32 	%f170, %f169;
	fma.rn.f32 	%f171, %f165, 0f3FB8AA3B, %f170;
	fma.rn.f32 	%f172, %f165, 0f32A57060, %f171;
	mov.b32 	%r187, %f168;
	shl.b32 	%r188, %r187, 23;
	mov.b32 	%f173, %r188;
	ex2.approx.ftz.f32 	%f174, %f172;
	mul.f32 	%f175, %f174, %f173;
	add.f32 	%f176, %f164, %f175;
	mov.b32 	%r189, %f176;
	shfl.sync.bfly.b32	%r190|%p21, %r189, 16, 31, -1;
	mov.b32 	%f177, %r190;
	add.f32 	%f178, %f176, %f177;
	mov.b32 	%r191, %f178;
	shfl.sync.bfly.b32	%r192|%p22, %r191, 8, 31, -1;
	mov.b32 	%f179, %r192;
	add.f32 	%f180, %f178, %f179;
	mov.b32 	%r193, %f180;
	shfl.sync.bfly.b32	%r194|%p23, %r193, 4, 31, -1;
	mov.b32 	%f181, %r194;
	add.f32 	%f182, %f180, %f181;
	mov.b32 	%r195, %f182;
	shfl.sync.bfly.b32	%r196|%p24, %r195, 2, 31, -1;
	mov.b32 	%f183, %r196;
	add.f32 	%f184, %f182, %f183;
	mov.b32 	%r197, %f184;
	shfl.sync.bfly.b32	%r198|%p25, %r197, 1, 31, -1;
	mov.b32 	%f185, %r198;
	add.f32 	%f186, %f184, %f185;
	div.rn.f32 	%f187, %f67, %f186;
	div.rn.f32 	%f188, %f79, %f186;
	div.rn.f32 	%f189, %f91, %f186;
	div.rn.f32 	%f190, %f103, %f186;
	div.rn.f32 	%f191, %f115, %f186;
	div.rn.f32 	%f192, %f127, %f186;
	div.rn.f32 	%f193, %f139, %f186;
	div.rn.f32 	%f194, %f151, %f186;
	div.rn.f32 	%f195, %f163, %f186;
	div.rn.f32 	%f196, %f175, %f186;
	mad.lo.s64 	%rd91, %rd94, %rd22, %rd7;
	shl.b64 	%rd92, %rd91, 2;
	add.s64 	%rd93, %rd8, %rd92;
	st.global.f32 	[%rd93], %f187;
	st.global.f32 	[%rd93+128], %f188;
	st.global.f32 	[%rd93+256], %f189;
	st.global.f32 	[%rd93+384], %f190;
	st.global.f32 	[%rd93+512], %f191;
	st.global.f32 	[%rd93+640], %f192;
	st.global.f32 	[%rd93+768], %f193;
	st.global.f32 	[%rd93+896], %f194;
	st.global.f32 	[%rd93+1024], %f195;
	st.global.f32 	[%rd93+1152], %f196;
	add.s64 	%rd94, %rd94, %rd9;
	setp.lt.s64 	%p26, %rd94, %rd23;
	@%p26 bra 	$L__BB394_4;
$L__BB394_5:
	ret;

}
	// .globl	_Z15SoftmaxWarpImplI22BroadcastScaleMaskLoadIffbLm3EiE11DirectStoreIffEfLi1ELi10ELi32ELi1ELb1EL9Algorithm0EEvT_T0_ll
.visible .entry _Z15SoftmaxWarpImplI22BroadcastScaleMaskLoadIffbLm3EiE11DirectStoreIffEfLi1ELi10ELi32ELi1ELb1EL9Algorithm0EEvT_T0_ll(
	.param .align 8 .b8 _Z15SoftmaxWarpImplI22BroadcastScaleMaskLoadIffbLm3EiE11DirectStoreIffEfLi1ELi10ELi32ELi1ELb1EL9Algorithm0EEvT_T0_ll_param_0[112],
	.param .align 8 .b8 _Z15SoftmaxWarpImplI22BroadcastScaleMaskLoadIffbLm3EiE11DirectStoreIffEfLi1ELi10ELi32ELi1ELb1EL9Algorithm0EEvT_T0_ll_param_1[16],
	.param .u64 _Z15SoftmaxWarpImplI22BroadcastScaleMaskLoadIffbLm3EiE11DirectStoreIffEfLi1ELi10ELi32ELi1ELb1EL9Algorithm0EEvT_T0_ll_param_2,
	.param .u64 _Z15SoftmaxWarpImplI22BroadcastScaleMaskLoadIffbLm3EiE11DirectStoreIffEfLi1ELi10ELi32ELi1ELb1EL9Algorithm0EEvT_T0_ll_param_3
)
{
	.reg .pred 	%p<74>;
	.reg .b16 	%rs<19>;
	.reg .b32 	%r<208>;
	.reg .b32 	%f<247>;
	.reg .b64 	%rd<105>;

	ld.param.u64 	%rd32, [_Z15SoftmaxWarpImplI22BroadcastScaleMaskLoadIffbLm3EiE11DirectStoreIffEfLi1ELi10ELi32ELi1ELb1EL9Algorithm0EEvT_T0_ll_param_1+8];
	ld.param.u64 	%rd31, [_Z15SoftmaxWarpImplI22BroadcastScaleMaskLoadIffbLm3EiE11DirectStoreIffEfLi1ELi10ELi32ELi1ELb1EL9Algorithm0EEvT_T0_ll_param_1];
	ld.param.v2.f32 	{%f53, %f54}, [_Z15SoftmaxWarpImplI22BroadcastScaleMaskLoadIffbLm3EiE11DirectStoreIffEfLi1ELi10ELi32ELi1ELb1EL9Algorithm0EEvT_T0_ll_param_0+104];
	ld.param.u64 	%rd30, [_Z15SoftmaxWarpImplI22BroadcastScaleMaskLoadIffbLm3EiE11DirectStoreIffEfLi1ELi10ELi32ELi1ELb1EL9Algorithm0EEvT_T0_ll_param_0+96];
	ld.param.u32 	%r12, [_Z15SoftmaxWarpImplI22BroadcastScaleMaskLoadIffbLm3EiE11DirectStoreIffEfLi1ELi10ELi32ELi1ELb1EL9Algorithm0EEvT_T0_ll_param_0+80];
	ld.param.v2.u32 	{%r10, %r11}, [_Z15SoftmaxWarpImplI22BroadcastScaleMaskLoadIffbLm3EiE11DirectStoreIffEfLi1ELi10ELi32ELi1ELb1EL9Algorithm0EEvT_T0_ll_param_0+72];
	ld.param.v2.u32 	{%r7, %r8}, [_Z15SoftmaxWarpImplI22BroadcastScaleMaskLoadIffbLm3EiE11DirectStoreIffEfLi1ELi10ELi32ELi1ELb1EL9Algorithm0EEvT_T0_ll_param_0+48];
	ld.param.u64 	%rd26, [_Z15SoftmaxWarpImplI22BroadcastScaleMaskLoadIffbLm3EiE11DirectStoreIffEfLi1ELi10ELi32ELi1ELb1EL9Algorithm0EEvT_T0_ll_param_0+32];
	ld.param.u64 	%rd25, [_Z15SoftmaxWarpImplI22BroadcastScaleMaskLoadIffbLm3EiE11DirectStoreIffEfLi1ELi10ELi32ELi1ELb1EL9Algorithm0EEvT_T0_ll_param_0+24];
	ld.param.u64 	%rd24, [_Z15SoftmaxWarpImplI22BroadcastScaleMaskLoadIffbLm3EiE11DirectStoreIffEfLi1ELi10ELi32ELi1ELb1EL9Algorithm0EEvT_T0_ll_param_0+16];
	ld.param.u64 	%rd23, [_Z15SoftmaxWarpImplI22BroadcastScaleMaskLoadIffbLm3EiE11DirectStoreIffEfLi1ELi10ELi32ELi1ELb1EL9Algorithm0EEvT_T0_ll_param_0+8];
	ld.param.u64 	%rd22, [_Z15SoftmaxWarpImplI22BroadcastScaleMaskLoadIffbLm3EiE11DirectStoreIffEfLi1ELi10ELi32ELi1ELb1EL9Algorithm0EEvT_T0_ll_param_0];
	ld.param.u64 	%rd33, [_Z15SoftmaxWarpImplI22BroadcastScaleMaskLoadIffbLm3EiE11DirectStoreIffEfLi1ELi10ELi32ELi1ELb1EL9Algorithm0EEvT_T0_ll_param_2];
	ld.param.u64 	%rd34, [_Z15SoftmaxWarpImplI22BroadcastScaleMaskLoadIffbLm3EiE11DirectStoreIffEfLi1ELi10ELi32ELi1ELb1EL9Algorithm0EEvT_T0_ll_param_3];
	cvta.to.global.u64 	%rd1, %rd22;
	cvta.to.global.u64 	%rd2, %rd23;
	setp.lt.s64 	%p1, %rd34, 321;
	@%p1 bra 	$L__BB395_2;
	mov.u64 	%rd35, $str;
	cvta.global.u64 	%rd36, %rd35;
	mov.u64 	%rd37, $str$1;
	cvta.global.u64 	%rd38, %rd37;
	mov.u64 	%rd39, __unnamed_386;
	cvta.global.u64 	%rd40, %rd39;
	{ // callseq 385, 0
	.param .b64 param0;
	st.param.b64 	[param0], %rd36;
	.param .b64 param1;
	st.param.b64 	[param1], %rd38;
	.param .b32 param2;
	st.param.b32 	[param2], 219;
	.param .b64 param3;
	st.param.b64 	[param3], %rd40;
	.param .b64 param4;
	st.param.b64 	[param4], 1;
	call.uni 
	__assertfail, 
	(
	param0, 
	param1, 
	param2, 
	param3, 
	param4
	);
	} // callseq 385
$L__BB395_2:
	mov.u32 	%r23, %ctaid.x;
	mov.u32 	%r24, %ntid.y;
	mov.u32 	%r25, %tid.y;
	mad.lo.s32 	%r26, %r23, %r24, %r25;
	mov.u32 	%r27, %nctaid.x;
	mul.lo.s32 	%r6, %r27, %r24;
	cvt.s64.s32 	%rd104, %r26;
	setp.le.s64 	%p2, %rd33, %rd104;
	@%p2 bra 	$L__BB395_45;
	mov.u32 	%r28, %tid.x;
	cvt.u64.u32 	%rd7, %r28;
	add.s32 	%r29, %r28, 32;
	cvt.u64.u32 	%rd8, %r29;
	add.s32 	%r30, %r28, 64;
	cvt.u64.u32 	%rd9, %r30;
	add.s32 	%r31, %r28, 96;
	cvt.u64.u32 	%rd10, %r31;
	add.s32 	%r32, %r28, 128;
	cvt.u64.u32 	%rd11, %r32;
	add.s32 	%r33, %r28, 160;
	cvt.u64.u32 	%rd12, %r33;
	add.s32 	%r34, %r28, 192;
	cvt.u64.u32 	%rd13, %r34;
	add.s32 	%r35, %r28, 224;
	cvt.u64.u32 	%rd14, %r35;
	add.s32 	%r36, %r28, 256;
	cvt.u64.u32 	%rd15, %r36;
	add.s32 	%r37, %r28, 288;
	cvt.u64.u32 	%rd16, %r37;
	cvt.s64.s32 	%rd17, %r6;
$L__BB395_4:
	setp.le.s64 	%p3, %rd34, %rd7;
	mul.lo.s64 	%rd19, %rd30, %rd104;
	mov.f32 	%f227, 0fFF800000;
	mov.f32 	%f230, %f227;
	@%p3 bra 	$L__BB395_6;
	setp.eq.s64 	%p4, %rd26, 1;
	setp.eq.s64 	%p5, %rd25, 1;
	setp.eq.s64 	%p6, %rd24, 1;
	add.s64 	%rd41, %rd19, %rd7;
	cvt.u32.u64 	%r38, %rd41;
	div.s32 	%r39, %r38, %r7;
	mul.lo.s32 	%r40, %r39, %r7;
	sub.s32 	%r41, %r38, %r40;
	div.s32 	%r42, %r41, %r8;
	mul.lo.s32 	%r43, %r42, %r8;
	sub.s32 	%r44, %r41, %r43;
	selp.b32 	%r45, 0, %r39, %p6;
	selp.b32 	%r46, 0, %r42, %p5;
	selp.b32 	%r47, 0, %r44, %p4;
	mul.lo.s32 	%r48, %r10, %r45;
	mad.lo.s32 	%r49, %r11, %r46, %r48;
	mad.lo.s32 	%r50, %r12, %r47, %r49;
	shl.b64 	%rd42, %rd41, 32;
	shr.s64 	%rd43, %rd42, 30;
	add.s64 	%rd44, %rd1, %rd43;
	ld.global.f32 	%f56, [%rd44];
	cvt.s64.s32 	%rd45, %r50;
	add.s64 	%rd46, %rd2, %rd45;
	ld.global.u8 	%rs9, [%rd46];
	setp.eq.s16 	%p7, %rs9, 0;
	mul.f32 	%f57, %f56, %f54;
	selp.f32 	%f227, %f53, %f57, %p7;
	max.f32 	%f230, %f227, 0fFF800000;
$L__BB395_6:
	setp.le.s64 	%p8, %rd34, %rd8;
	mov.f32 	%f229, 0fFF800000;
	@%p8 bra 	$L__BB395_8;
	setp.eq.s64 	%p9, %rd26, 1;
	setp.eq.s64 	%p10, %rd25, 1;
	setp.eq.s64 	%p11, %rd24, 1;
	add.s64 	%rd47, %rd19, %rd8;
	cvt.u32.u64 	%r51, %rd47;
	div.s32 	%r52, %r51, %r7;
	mul.lo.s32 	%r53, %r52, %r7;
	sub.s32 	%r54, %r51, %r53;
	div.s32 	%r55, %r54, %r8;
	mul.lo.s32 	%r56, %r55, %r8;
	sub.s32 	%r57, %r54, %r56;
	selp.b32 	%r58, 0, %r52, %p11;
	selp.b32 	%r59, 0, %r55, %p10;
	selp.b32 	%r60, 0, %r57, %p9;
	mul.lo.s32 	%r61, %r10, %r58;
	mad.lo.s32 	%r62, %r11, %r59, %r61;
	mad.lo.s32 	%r63, %r12, %r60, %r62;
	shl.b64 	%rd48, %rd47, 32;
	shr.s64 	%rd49, %rd48, 30;
	add.s64 	%rd50, %rd1, %rd49;
	ld.global.f32 	%f59, [%rd50];
	cvt.s64.s32 	%rd51, %r63;
	add.s64 	%rd52, %rd2, %rd51;
	ld.global.u8 	%rs10, [%rd52];
	setp.eq.s16 	%p12, %rs10, 0;
	mul.f32 	%f60, %f59, %f54;
	selp.f32 	%f229, %f53, %f60, %p12;
	max.f32 	%f230, %f230, %f229;
$L__BB395_8:
	setp.le.s64 	%p13, %rd34, %rd9;
	mov.f32 	%f231, 0fFF800000;
	@%p13 bra 	$L__BB395_10;
	setp.eq.s64 	%p14, %rd26, 1;
	setp.eq.s64 	%p15, %rd25, 1;
	setp.eq.s64 	%p16, %rd24, 1;
	add.s64 	%rd53, %rd19, %rd9;
	cvt.u32.u64 	%r64, %rd53;
	div.s32 	%r65, %r64, %r7;
	mul.lo.s32 	%r66, %r65, %r7;
	sub.s32 	%r67, %r64, %r66;
	div.s32 	%r68, %r67, %r8;
	mul.lo.s32 	%r69, %r68, %r8;
	sub.s32 	%r70, %r67, %r69;
	selp.b32 	%r71, 0, %r65, %p16;
	selp.b32 	%r72, 0, %r68, %p15;
	selp.b32 	%r73, 0, %r70, %p14;
	mul.lo.s32 	%r74, %r10, %r71;
	mad.lo.s32 	%r75, %r11, %r72, %r74;
	mad.lo.s32 	%r76, %r12, %r73, %r75;
	shl.b64 	%rd54, %rd53, 32;
	shr.s64 	%rd55, %rd54, 30;
	add.s64 	%rd56, %rd1, %rd55;
	ld.global.f32 	%f62, [%rd56];
	cvt.s64.s32 	%rd57, %r76;
	add.s64 	%rd58, %rd2, %rd57;
	ld.global.u8 	%rs11, [%rd58];
	setp.eq.s16 	%p17, %rs11, 0;
	mul.f32 	%f63, %f62, %f54;
	selp.f32 	%f231, %f53, %f63, %p17;
	max.f32 	%f230, %f230, %f231;
$L__BB395_10:
	setp.le.s64 	%p18, %rd34, %rd10;
	mov.f32 	%f233, 0fFF800000;
	@%p18 bra 	$L__BB395_12;
	setp.eq.s64 	%p19, %rd26, 1;
	setp.eq.s64 	%p20, %rd25, 1;
	setp.eq.s64 	%p21, %rd24, 1;
	add.s64 	%rd59, %rd19, %rd10;
	cvt.u32.u64 	%r77, %rd59;
	div.s32 	%r78, %r77, %r7;
	mul.lo.s32 	%r79, %r78, %r7;
	sub.s32 	%r80, %r77, %r79;
	div.s32 	%r81, %r80, %r8;
	mul.lo.s32 	%r82, %r81, %r8;
	sub.s32 	%r83, %r80, %r82;
	selp.b32 	%r84, 0, %r78, %p21;
	selp.b32 	%r85, 0, %r81, %p20;
	selp.b32 	%r86, 0, %r83, %p19;
	mul.lo.s32 	%r87, %r10, %r84;
	mad.lo.s32 	%r88, %r11, %r85, %r87;
	mad.lo.s32 	%r89, %r12, %r86, %r88;
	shl.b64 	%rd60, %rd59, 32;
	shr.s64 	%rd61, %rd60, 30;
	add.s64 	%rd62, %rd1, %rd61;
	ld.global.f32 	%f65, [%rd62];
	cvt.s64.s32 	%rd63, %r89;
	add.s64 	%rd64, %rd2, %rd63;
	ld.global.u8 	%rs12, [%rd64];
	setp.eq.s16 	%p22, %rs12, 0;
	mul.f32 	%f66, %f65, %f54;
	selp.f32 	%f233, %f53, %f66, %p22;
	max.f32 	%f230, %f230, %f233;
$L__BB395_12:
	setp.le.s64 	%p23, %rd34, %rd11;
	mov.f32 	%f235, 0fFF800000;
	@%p23 bra 	$L__BB395_14;
	setp.eq.s64 	%p24, %rd26, 1;
	setp.eq.s64 	%p25, %rd25, 1;
	setp.eq.s64 	%p26, %rd24, 1;
	add.s64 	%rd65, %rd19, %rd11;
	cvt.u32.u64 	%r90, %rd65;
	div.s32 	%r91, %r90, %r7;
	mul.lo.s32 	%r92, %r91, %r7;
	sub.s32 	%r93, %r90, %r92;
	div.s32 	%r94, %r93, %r8;
	mul.lo.s32 	%r95, %r94, %r8;
	sub.s32 	%r96, %r93, %r95;
	selp.b32 	%r97, 0, %r91, %p26;
	selp.b32 	%r98, 0, %r94, %p25;
	selp.b32 	%r99, 0, %r96, %p24;
	mul.lo.s32 	%r100, %r10, %r97;
	mad.lo.s32 	%r101, %r11, %r98, %r100;
	mad.lo.s32 	%r102, %r12, %r99, %r101;
	shl.b64 	%rd66, %rd65, 32;
	shr.s64 	%rd67, %rd66, 30;
	add.s64 	%rd68, %rd1, %rd67;
	ld.global.f32 	%f68, [%rd68];
	cvt.s64.s32 	%rd69, %r102;
	add.s64 	%rd70, %rd2, %rd69;
	ld.global.u8 	%rs13, [%rd70];
	setp.eq.s16 	%p27, %rs13, 0;
	mul.f32 	%f69, %f68, %f54;
	selp.f32 	%f235, %f53, %f69, %p27;
	max.f32 	%f230, %f230, %f235;
$L__BB395_14:
	setp.le.s64 	%p28, %rd34, %rd12;
	mov.f32 	%f237, 0fFF800000;
	@%p28 bra 	$L__BB395_16;
	setp.eq.s64 	%p29, %rd26, 1;
	setp.eq.s64 	%p30, %rd25, 1;
	setp.eq.s64 	%p31, %rd24, 1;
	add.s64 	%rd71, %rd19, %rd12;
	cvt.u32.u64 	%r103, %rd71;
	div.s32 	%r104, %r103, %r7;
	mul.lo.s32 	%r105, %r104, %r7;
	sub.s32 	%r106, %r103, %r105;
	div.s32 	%r107, %r106, %r8;
	mul.lo.s32 	%r108, %r107, %r8;
	sub.s32 	%r109, %r106, %r108;
	selp.b32 	%r110, 0, %r104, %p31;
	selp.b32 	%r111, 0, %r107, %p30;
	selp.b32 	%r112, 0, %r109, %p29;
	mul.lo.s32 	%r113, %r10, %r110;
	mad.lo.s32 	%r114, %r11, %r111, %r113;
	mad.lo.s32 	%r115, %r12, %r112, %r114;
	shl.b64 	%rd72, %rd71, 32;
	shr.s64 	%rd73, %rd72, 30;
	add.s64 	%rd74, %rd1, %rd73;
	ld.global.f32 	%f71, [%rd74];
	cvt.s64.s32 	%rd75, %r115;
	add.s64 	%rd76, %rd2, %rd75;
	ld.global.u8 	%rs14, [%rd76];
	setp.eq.s16 	%p32, %rs14, 0;
	mul.f32 	%f72, %f71, %f54;
	selp.f32 	%f237, %f53, %f72, %p32;
	max.f32 	%f230, %f230, %f237;
$L__BB395_16:
	setp.le.s64 	%p33, %rd34, %rd13;
	mov.f32 	%f239, 0fFF800000;
	@%p33 bra 	$L__BB395_18;
	setp.eq.s64 	%p34, %rd26, 1;
	setp.eq.s64 	%p35, %rd25, 1;
	setp.eq.s64 	%p36, %rd24, 1;
	add.s64 	%rd77, %rd19, %rd13;
	cvt.u32.u64 	%r116, %rd77;
	div.s32 	%r117, %r116, %r7;
	mul.lo.s32 	%r118, %r117, %r7;
	sub.s32 	%r119, %r116, %r118;
	div.s32 	%r120, %r119, %r8;
	mul.lo.s32 	%r121, %r120, %r8;
	sub.s32 	%r122, %r119, %r121;
	selp.b32 	%r123, 0, %r117, %p36;
	selp.b32 	%r124, 0, %r120, %p35;
	selp.b32 	%r125, 0, %r122, %p34;
	mul.lo.s32 	%r126, %r10, %r123;
	mad.lo.s32 	%r127, %r11, %r124, %r126;
	mad.lo.s32 	%r128, %r12, %r125, %r127;
	shl.b64 	%rd78, %rd77, 32;
	shr.s64 	%rd79, %rd78, 30;
	add.s64 	%rd80, %rd1, %rd79;
	ld.global.f32 	%f74, [%rd80];
	cvt.s64.s32 	%rd81, %r128;
	add.s64 	%rd82, %rd2, %rd81;
	ld.global.u8 	%rs15, [%rd82];
	setp.eq.s16 	%p37, %rs15, 0;
	mul.f32 	%f75, %f74, %f54;
	selp.f32 	%f239, %f53, %f75, %p37;
	max.f32 	%f230, %f230, %f239;
$L__BB395_18:
	setp.le.s64 	%p38, %rd34, %rd14;
	mov.f32 	%f241, 0fFF800000;
	@%p38 bra 	$L__BB395_20;
	setp.eq.s64 	%p39, %rd26, 1;
	setp.eq.s64 	%p40, %rd25, 1;
	setp.eq.s64 	%p41, %rd24, 1;
	add.s64 	%rd83, %rd19, %rd14;
	cvt.u32.u64 	%r129, %rd83;
	div.s32 	%r130, %r129, %r7;
	mul.lo.s32 	%r131, %r130, %r7;
	sub.s32 	%r132, %r129, %r131;
	div.s32 	%r133, %r132, %r8;
	mul.lo.s32 	%r134, %r133, %r8;
	sub.s32 	%r135, %r132, %r134;
	selp.b32 	%r136, 0, %r130, %p41;
	selp.b32 	%r137, 0, %r133, %p40;
	selp.b32 	%r138, 0, %r135, %p39;
	mul.lo.s32 	%r139, %r10, %r136;
	mad.lo.s32 	%r140, %r11, %r137, %r139;
	mad.lo.s32 	%r141, %r12, %r138, %r140;
	shl.b64 	%rd84, %rd83, 32;
	shr.s64 	%rd85, %rd84, 30;
	add.s64 	%rd86, %rd1, %rd85;
	ld.global.f32 	%f77, [%rd86];
	cvt.s64.s32 	%rd87, %r141;
	add.s64 	%rd88, %rd2, %rd87;
	ld.global.u8 	%rs16, [%rd88];
	setp.eq.s16 	%p42, %rs16, 0;
	mul.f32 	%f78, %f77, %f54;
	selp.f32 	%f241, %f53, %f78, %p42;
	max.f32 	%f230, %f230, %f241;
$L__BB395_20:
	setp.le.s64 	%p43, %rd34, %rd15;
	mov.f32 	%f243, 0fFF800000;
	@%p43 bra 	$L__BB395_22;
	setp.eq.s64 	%p44, %rd26, 1;
	setp.eq.s64 	%p45, %rd25, 1;
	setp.eq.s64 	%p46, %rd24, 1;
	add.s64 	%rd89, %rd19, %rd15;
	cvt.u32.u64 	%r142, %rd89;
	div.s32 	%r143, %r142, %r7;
	mul.lo.s32 	%r144, %r143, %r7;
	sub.s32 	%r145, %r142, %r144;
	div.s32 	%r146, %r145, %r8;
	mul.lo.s32 	%r147, %r146, %r8;
	sub.s32 	%r148, %r145, %r147;
	selp.b32 	%r149, 0, %r143, %p46;
	selp.b32 	%r150, 0, %r146, %p45;
	selp.b32 	%r151, 0, %r148, %p44;
	mul.lo.s32 	%r152, %r10, %r149;
	mad.lo.s32 	%r153, %r11, %r150, %r152;
	mad.lo.s32 	%r154, %r12, %r151, %r153;
	shl.b64 	%rd90, %rd89, 32;
	shr.s64 	%rd91, %rd90, 30;
	add.s64 	%rd92, %rd1, %rd91;
	ld.global.f32 	%f80, [%rd92];
	cvt.s64.s32 	%rd93, %r154;
	add.s64 	%rd94, %rd2, %rd93;
	ld.global.u8 	%rs17, [%rd94];
	setp.eq.s16 	%p47, %rs17, 0;
	mul.f32 	%f81, %f80, %f54;
	selp.f32 	%f243, %f53, %f81, %p47;
	max.f32 	%f230, %f230, %f243;
$L__BB395_22:
	setp.le.s64 	%p48, %rd34, %rd16;
	mov.f32 	%f245, 0fFF800000;
	@%p48 bra 	$L__BB395_24;
	setp.eq.s64 	%p49, %rd26, 1;
	setp.eq.s64 	%p50, %rd25, 1;
	setp.eq.s64 	%p51, %rd24, 1;
	add.s64 	%rd95, %rd19, %rd16;
	cvt.u32.u64 	%r155, %rd95;
	div.s32 	%r156, %r155, %r7;
	mul.lo.s32 	%r157, %r156, %r7;
	sub.s32 	%r158, %r155, %r157;
	div.s32 	%r159, %r158, %r8;
	mul.lo.s32 	%r160, %r159, %r8;
	sub.s32 	%r161, %r158, %r160;
	selp.b32 	%r162, 0, %r156, %p51;
	selp.b32 	%r163, 0, %r159, %p50;
	selp.b32 	%r164, 0, %r161, %p49;
	mul.lo.s32 	%r165, %r10, %r162;
	mad.lo.s32 	%r166, %r11, %r163, %r165;
	mad.lo.s32 	%r167, %r12, %r164, %r166;
	shl.b64 	%rd96, %rd95, 32;
	shr.s64 	%rd97, %rd96, 30;
	add.s64 	%rd98, %rd1, %rd97;
	ld.global.f32 	%f83, [%rd98];
	cvt.s64.s32 	%rd99, %r167;
	add.s64 	%rd100, %rd2, %rd99;
	ld.global.u8 	%rs18, [%rd100];
	setp.eq.s16 	%p52, %rs18, 0;
	mul.f32 	%f84, %f83, %f54;
	selp.f32 	%f245, %f53, %f84, %p52;
	max.f32 	%f230, %f230, %f245;
$L__BB395_24:
	setp.le.s64 	%p53, %rd34, %rd7;
	mov.b32 	%r168, %f230;
	shfl.sync.bfly.b32	%r169|%p54, %r168, 16, 31, -1;
	mov.b32 	%f85, %r169;
	max.f32 	%f86, %f230, %f85;
	mov.b32 	%r170, %f86;
	shfl.sync.bfly.b32	%r171|%p55, %r170, 8, 31, -1;
	mov.b32 	%f87, %r171;
	max.f32 	%f88, %f86, %f87;
	mov.b32 	%r172, %f88;
	shfl.sync.bfly.b32	%r173|%p56, %r172, 4, 31, -1;
	mov.b32 	%f89, %r173;
	max.f32 	%f90, %f88, %f89;
	mov.b32 	%r174, %f90;
	shfl.sync.bfly.b32	%r175|%p57, %r174, 2, 31, -1;
	mov.b32 	%f91, %r175;
	max.f32 	%f92, %f90, %f91;
	mov.b32 	%r176, %f92;
	shfl.sync.bfly.b32	%r177|%p58, %r176, 1, 31, -1;
	mov.b32 	%f93, %r177;
	max.f32 	%f94, %f92, %f93;
	sub.f32 	%f95, %f227, %f94;
	fma.rn.f32 	%f96, %f95, 0f3BBB989D, 0f3F000000;
	cvt.sat.f32.f32 	%f97, %f96;
	mov.f32 	%f98, 0f4B400001;
	mov.f32 	%f99, 0f437C0000;
	fma.rm.f32 	%f100, %f97, %f99, %f98;
	add.f32 	%f101, %f100, 0fCB40007F;
	neg.f32 	%f102, %f101;
	fma.rn.f32 	%f103, %f95, 0f3FB8AA3B, %f102;
	fma.rn.f32 	%f104, %f95, 0f32A57060, %f103;
	mov.b32 	%r178, %f100;
	shl.b32 	%r179, %r178, 23;
	mov.b32 	%f105, %r179;
	ex2.approx.ftz.f32 	%f106, %f104;
	mul.f32 	%f107, %f106, %f105;
	add.f32 	%f108, %f107, 0f00000000;
	sub.f32 	%f109, %f229, %f94;
	fma.rn.f32 	%f110, %f109, 0f3BBB989D, 0f3F000000;
	cvt.sat.f32.f32 	%f111, %f110;
	fma.rm.f32 	%f112, %f111, %f99, %f98;
	add.f32 	%f113, %f112, 0fCB40007F;
	neg.f32 	%f114, %f113;
	fma.rn.f32 	%f115, %f109, 0f3FB8AA3B, %f114;
	fma.rn.f32 	%f116, %f109, 0f32A57060, %f115;
	mov.b32 	%r180, %f112;
	shl.b32 	%r181, %r180, 23;
	mov.b32 	%f117, %r181;
	ex2.approx.ftz.f32 	%f118, %f116;
	mul.f32 	%f119, %f118, %f117;
	add.f32 	%f120, %f108, %f119;
	sub.f32 	%f121, %f231, %f94;
	fma.rn.f32 	%f122, %f121, 0f3BBB989D, 0f3F000000;
	cvt.sat.f32.f32 	%f123, %f122;
	fma.rm.f32 	%f124, %f123, %f99, %f98;
	add.f32 	%f125, %f124, 0fCB40007F;
	neg.f32 	%f126, %f125;
	fma.rn.f32 	%f127, %f121, 0f3FB8AA3B, %f126;
	fma.rn.f32 	%f128, %f121, 0f32A57060, %f127;
	mov.b32 	%r182, %f124;
	shl.b32 	%r183, %r182, 23;
	mov.b32 	%f129, %r183;
	ex2.approx.ftz.f32 	%f130, %f128;
	mul.f32 	%f131, %f130, %f129;
	add.f32 	%f132, %f120, %f131;
	sub.f32 	%f133, %f233, %f94;
	fma.rn.f32 	%f134, %f133, 0f3BBB989D, 0f3F000000;
	cvt.sat.f32.f32 	%f135, %f134;
	fma.rm.f32 	%f136, %f135, %f99, %f98;
	add.f32 	%f137, %f136, 0fCB40007F;
	neg.f32 	%f138, %f137;
	fma.rn.f32 	%f139, %f133, 0f3FB8AA3B, %f138;
	fma.rn.f32 	%f140, %f133, 0f32A57060, %f139;
	mov.b32 	%r184, %f136;
	shl.b32 	%r185, %r184, 23;
	mov.b32 	%f141, %r185;
	ex2.approx.ftz.f32 	%f142, %f140;
	mul.f32 	%f143, %f142, %f141;
	add.f32 	%f144, %f132, %f143;
	sub.f32 	%f145, %f235, %f94;
	fma.rn.f32 	%f146, %f145, 0f3BBB989D, 0f3F000000;
	cvt.sat.f32.f32 	%f147, %f146;
	fma.rm.f32 	%f148, %f147, %f99, %f98;
	add.f32 	%f149, %f148, 0fCB40007F;
	neg.f32 	%f150, %f149;
	fma.rn.f32 	%f151, %f145, 0f3FB8AA3B, %f150;
	fma.rn.f32 	%f152, %f145, 0f32A57060, %f151;
	mov.b32 	%r186, %f148;
	shl.b32 	%r187, %r186, 23;
	mov.b32 	%f153, %r187;
	ex2.approx.ftz.f32 	%f154, %f152;
	mul.f32 	%f155, %f154, %f153;
	add.f32 	%f156, %f144, %f155;
	sub.f32 	%f157, %f237, %f94;
	fma.rn.f32 	%f158, %f157, 0f3BBB989D, 0f3F000000;
	cvt.sat.f32.f32 	%f159, %f158;
	fma.rm.f32 	%f160, %f159, %f99, %f98;
	add.f32 	%f161, %f160, 0fCB40007F;
	neg.f32 	%f162, %f161;
	fma.rn.f32 	%f163, %f157, 0f3FB8AA3B, %f162;
	fma.rn.f32 	%f164, %f157, 0f32A57060, %f163;
	mov.b32 	%r188, %f160;
	shl.b32 	%r189, %r188, 23;
	mov.b32 	%f165, %r189;
	ex2.approx.ftz.f32 	%f166, %f164;
	mul.f32 	%f167, %f166, %f165;
	add.f32 	%f168, %f156, %f167;
	sub.f32 	%f169, %f239, %f94;
	fma.rn.f32 	%f170, %f169, 0f3BBB989D, 0f3F000000;
	cvt.sat.f32.f32 	%f171, %f170;
	fma.rm.f32 	%f172, %f171, %f99, %f98;
	add.f32 	%f173, %f172, 0fCB40007F;
	neg.f32 	%f174, %f173;
	fma.rn.f32 	%f175, %f169, 0f3FB8AA3B, %f174;
	fma.rn.f32 	%f176, %f169, 0f32A57060, %f175;
	mov.b32 	%r190, %f172;
	shl.b32 	%r191, %r190, 23;
	mov.b32 	%f177, %r191;
	ex2.approx.ftz.f32 	%f178, %f176;
	mul.f32 	%f179, %f178, %f177;
	add.f32 	%f180, %f168, %f179;
	sub.f32 	%f181, %f241, %f94;
	fma.rn.f32 	%f182, %f181, 0f3BBB989D, 0f3F000000;
	cvt.sat.f32.f32 	%f183, %f182;
	fma.rm.f32 	%f184, %f183, %f99, %f98;
	add.f32 	%f185, %f184, 0fCB40007F;
	neg.f32 	%f186, %f185;
	fma.rn.f32 	%f187, %f181, 0f3FB8AA3B, %f186;
	fma.rn.f32 	%f188, %f181, 0f32A57060, %f187;
	mov.b32 	%r192, %f184;
	shl.b32 	%r193, %r192, 23;
	mov.b32 	%f189, %r193;
	ex2.approx.ftz.f32 	%f190, %f188;
	mul.f32 	%f191, %f190, %f189;
	add.f32 	%f192, %f180, %f191;
	sub.f32 	%f193, %f243, %f94;
	fma.rn.f32 	%f194, %f193, 0f3BBB989D, 0f3F000000;
	cvt.sat.f32.f32 	%f195, %f194;
	fma.rm.f32 	%f196, %f195, %f99, %f98;
	add.f32 	%f197, %f196, 0fCB40007F;
	neg.f32 	%f198, %f197;
	fma.rn.f32 	%f199, %f193, 0f3FB8AA3B, %f198;
	fma.rn.f32 	%f200, %f193, 0f32A57060, %f199;
	mov.b32 	%r194, %f196;
	shl.b32 	%r195, %r194, 23;
	mov.b32 	%f201, %r195;
	ex2.approx.ftz.f32 	%f202, %f200;
	mul.f32 	%f203, %f202, %f201;
	add.f32 	%f204, %f192, %f203;
	sub.f32 	%f205, %f245, %f94;
	fma.rn.f32 	%f206, %f205, 0f3BBB989D, 0f3F000000;
	cvt.sat.f32.f32 	%f207, %f206;
	fma.rm.f32 	%f208, %f207, %f99, %f98;
	add.f32 	%f209, %f208, 0fCB40007F;
	neg.f32 	%f210, %f209;
	fma.rn.f32 	%f211, %f205, 0f3FB8AA3B, %f210;
	fma.rn.f32 	%f212, %f205, 0f32A57060, %f211;
	mov.b32 	%r196, %f208;
	shl.b32 	%r197, %r196, 23;
	mov.b32 	%f213, %r197;
	ex2.approx.ftz.f32 	%f214, %f212;
	mul.f32 	%f215, %f214, %f213;
	add.f32 	%f216, %f204, %f215;
	mov.b32 	%r198, %f216;
	shfl.sync.bfly.b32	%r199|%p59, %r198, 16, 31, -1;
	mov.b32 	%f217, %r199;
	add.f32 	%f218, %f216, %f217;
	mov.b32 	%r200, %f218;
	shfl.sync.bfly.b32	%r201|%p60, %r200, 8, 31, -1;
	mov.b32 	%f219, %r201;
	add.f32 	%f220, %f218, %f219;
	mov.b32 	%r202, %f220;
	shfl.sync.bfly.b32	%r203|%p61, %r202, 4, 31, -1;
	mov.b32 	%f221, %r203;
	add.f32 	%f222, %f220, %f221;
	mov.b32 	%r204, %f222;
	shfl.sync.bfly.b32	%r205|%p62, %r204, 2, 31, -1;
	mov.b32 	%f223, %r205;
	add.f32 	%f224, %f222, %f223;
	mov.b32 	%r206, %f224;
	shfl.sync.bfly.b32	%r207|%p63, %r206, 1, 31, -1;
	mov.b32 	%f225, %r207;
	add.f32 	%f226, %f224, %f225;
	div.rn.f32 	%f43, %f107, %f226;
	div.rn.f32 	%f44, %f119, %f226;
	div.rn.f32 	%f45, %f131, %f226;
	div.rn.f32 	%f46, %f143, %f226;
	div.rn.f32 	%f47, %f155, %f226;
	div.rn.f32 	%f48, %f167, %f226;
	div.rn.f32 	%f49, %f179, %f226;
	div.rn.f32 	%f50, %f191, %f226;
	div.rn.f32 	%f51, %f203, %f226;
	div.rn.f32 	%f52, %f215, %f226;
	mad.lo.s64 	%rd101, %rd104, %rd32, %rd7;
	cvta.to.global.u64 	%rd102, %rd31;
	shl.b64 	%rd103, %rd101, 2;
	add.s64 	%rd20, %rd102, %rd103;
	@%p53 bra 	$L__BB395_26;
	st.global.f32 	[%rd20], %f43;
$L__BB395_26:
	setp.le.s64 	%p64, %rd34, %rd8;
	@%p64 bra 	$L__BB395_28;
	st.global.f32 	[%rd20+128], %f44;
$L__BB395_28:
	setp.le.s64 	%p65, %rd34, %rd9;
	@%p65 bra 	$L__BB395_30;
	st.global.f32 	[%rd20+256], %f45;
$L__BB395_30:
	setp.le.s64 	%p66, %rd34, %rd10;
	@%p66 bra 	$L__BB395_32;
	st.global.f32 	[%rd20+384], %f46;
$L__BB395_32:
	setp.le.s64 	%p67, %rd34, %rd11;
	@%p67 bra 	$L__BB395_34;
	st.global.f32 	[%rd20+512], %f47;
$L__BB395_34:
	setp.le.s64 	%p68, %rd34, %rd12;
	@%p68 bra 	$L__BB395_36;
	st.global.f32 	[%rd20+640], %f48;
$L__BB395_36:
	setp.le.s64 	%p69, %rd34, %rd13;
	@%p69 bra 	$L__BB395_38;
	st.global.f32 	[%rd20+768], %f49;
$L__BB395_38:
	setp.le.s64 	%p70, %rd34, %rd14;
	@%p70 bra 	$L__BB395_40;
	st.global.f32 	[%rd20+896], %f50;
$L__BB395_40:
	setp.le.s64 	%p71, %rd34, %rd15;
	@%p71 bra 	$L__BB395_42;
	st.global.f32 	[%rd20+1024], %f51;
$L__BB395_42:
	setp.le.s64 	%p72, %rd34, %rd16;
	@%p72 bra 	$L__BB395_44;
	st.global.f32 	[%rd20+1152], %f52;
$L__BB395_44:
	add.s64 	%rd104, %rd104, %rd17;
	setp.lt.s64 	%p73, %rd104, %rd33;
	@%p73 bra 	$L__BB395_4;
$L__BB395_45:
	ret;

}
	// .globl	_Z15SoftmaxWarpImplI22BroadcastScaleMaskLoadIffbLm3EiE11DirectStoreIffEfLi1ELi11ELi32ELi1ELb0EL9Algorithm0EEvT_T0_ll
.visible .entry _Z15SoftmaxWarpImplI22BroadcastScaleMaskLoadIffbLm3EiE11DirectStoreIffEfLi1ELi11ELi32ELi1ELb0EL9Algorithm0EEvT_T0_ll(
	.param .align 8 .b8 _Z15SoftmaxWarpImplI22BroadcastScaleMaskLoadIffbLm3EiE11DirectStoreIffEfLi1ELi11ELi32ELi1ELb0EL9Algorithm0EEvT_T0_ll_param_0[112],
	.param .align 8 .b8 _Z15SoftmaxWarpImplI22BroadcastScaleMaskLoadIffbLm3EiE11DirectStoreIffEfLi1ELi11ELi32ELi1ELb0EL9Algorithm0EEvT_T0_ll_param_1[16],
	.param .u64 _Z15SoftmaxWarpImplI22BroadcastScaleMaskLoadIffbLm3EiE11DirectStoreIffEfLi1ELi11ELi32ELi1ELb0EL9Algorithm0EEvT_T0_ll_param_2,
	.param .u64 _Z15SoftmaxWarpImplI22BroadcastScaleMaskLoadIffbLm3EiE11DirectStoreIffEfLi1ELi11ELi32ELi1ELb0EL9Algorithm0EEvT_T0_ll_param_3
)
{
	.reg .pred 	%p<28>;
	.reg .b16 	%rs<20>;
	.reg .b32 	%r<214>;
	.reg .b32 	%f<214>;
	.reg .b64 	%rd<103>;

	ld.param.v2.f32 	{%f3, %f4}, [_Z15SoftmaxWarpImplI22BroadcastScaleMaskLoadIffbLm3EiE11DirectStoreIffEfLi1ELi11ELi32ELi1ELb0EL9Algorithm0EEvT_T0_ll_param_0+104];
	ld.param.u64 	%rd24, [_Z15SoftmaxWarpImplI22BroadcastScaleMaskLoadIffbLm3EiE11DirectStoreIffEfLi1ELi11ELi32ELi1ELb0EL9Algorithm0EEvT_T0_ll_param_0+96];
	ld.param.u32 	%r12, [_Z15SoftmaxWarpImplI22BroadcastScaleMaskLoadIffbLm3EiE11DirectStoreIffEfLi1ELi11ELi32ELi1ELb0EL9Algorithm0EEvT_T0_ll_param_0+80];
	ld.param.v2.u32 	{%r10, %r11}, [_Z15SoftmaxWarpImplI22BroadcastScaleMaskLoadIffbLm3EiE11DirectStoreIffEfLi1ELi11ELi32ELi1ELb0EL9Algorithm0EEvT_T0_ll_param_0+72];
	ld.param.v2.u32 	{%r7, %r8}, [_Z15SoftmaxWarpImplI22BroadcastScaleMaskLoadIffbLm3EiE11DirectStoreIffEfLi1ELi11ELi32ELi1ELb0EL9Algorithm0EEvT_T0_ll_param_0+48];
	ld.param.u64 	%rd20, [_Z15SoftmaxWarpImplI22BroadcastScaleMaskLoadIffbLm3EiE11DirectStoreIffEfLi1ELi11ELi32ELi1ELb0EL9Algorithm0EEvT_T0_ll_param_0+32];
	ld.param.u64 	%rd19, [_Z15SoftmaxWarpImplI22BroadcastScaleMaskLoadIffbLm3EiE11DirectStoreIffEfLi1ELi11ELi32ELi1ELb0EL9Algorithm0EEvT_T0_ll_param_0+24];
	ld.param.u64 	%rd18, [_Z15SoftmaxWarpImplI22BroadcastScaleMaskLoadIffbLm3EiE11DirectStoreIffEfLi1ELi11ELi32ELi1ELb0EL9Algorithm0EEvT_T0_ll_param_0+16];
	ld.param.u64 	%rd17, [_Z15SoftmaxWarpImplI22BroadcastScaleMaskLoadIffbLm3EiE11DirectStoreIffEfLi1ELi11ELi32ELi1ELb0EL9Algorithm0EEvT_T0_ll_param_0+8];
	ld.param.u64 	%rd16, [_Z15SoftmaxWarpImplI22BroadcastScaleMaskLoadIffbLm3EiE11DirectStoreIffEfLi1ELi11ELi32ELi1ELb0EL9Algorithm0EEvT_T0_ll_param_0];
	ld.param.u64 	%rd6, [_Z15SoftmaxWarpImplI22BroadcastScaleMaskLoadIffbLm3EiE11DirectStoreIffEfLi1ELi11ELi32ELi1ELb0EL9Algorithm0EEvT_T0_ll_param_1];
	ld.param.u64 	%rd7, [_Z15SoftmaxWarpImplI22BroadcastScaleMaskLoadIffbLm3EiE11DirectStoreIffEfLi1ELi11ELi32ELi1ELb0EL9Algorithm0EEvT_T0_ll_param_1+8];
	ld.param.u64 	%rd25, [_Z15SoftmaxWarpImplI22BroadcastScaleMaskLoadIffbLm3EiE11DirectStoreIffEfLi1ELi11ELi32ELi1ELb0EL9Algorithm0EEvT_T0_ll_param_2];
	ld.param.u64 	%rd26, [_Z15SoftmaxWarpImplI22BroadcastScaleMaskLoadIffbLm3EiE11DirectStoreIffEfLi1ELi11ELi32ELi1ELb0EL9Algorithm0EEvT_T0_ll_param_3];
	setp.lt.s64 	%p1, %rd26, 353;
	@%p1 bra 	$L__BB396_2;
	mov.u64 	%rd27, $str;
	cvta.global.u64 	%rd28, %rd27;
	mov.u64 	%rd29, $str$1;
	cvta.global.u64 	%rd30, %rd29;
	mov.u64 	%rd31, __unnamed_387;
	cvta.global.u64 	%rd32, %rd31;
	{ // callseq 386, 0
	.param .b64 param0;
	st.param.b64 	[param0], %rd28;
	.param .b64 param1;
	st.param.b64 	[param1], %rd30;
	.param .b32 param2;
	st.param.b32 	[param2], 219;
	.param .b64 param3;
	st.param.b64 	[param3], %rd32;
	.param .b64 param4;
	st.param.b64 	[param4], 1;
	call.uni 
	__assertfail, 
	(
	param0, 
	param1, 
	param2, 
	param3, 
	param4
	);
	} // callseq 386
$L__BB396_2:
	mov.u32 	%r23, %ctaid.x;
	mov.u32 	%r24, %ntid.y;
	mov.u32 	%r25, %tid.y;
	mad.lo.s32 	%r26, %r23, %r24, %r25;
	mov.u32 	%r27, %nctaid.x;
	mul.lo.s32 	%r6, %r27, %r24;
	cvt.s64.s32 	%rd102, %r26;
	setp.le.s64 	%p2, %rd25, %rd102;
	@%p2 bra 	$L__BB396_5;
	cvta.to.global.u64 	%rd9, %rd16;
	cvta.to.global.u64 	%rd10, %rd17;
	mov.u32 	%r28, %tid.x;
	cvt.u64.u32 	%rd11, %r28;
	cvta.to.global.u64 	%rd12, %rd6;
	cvt.s64.s32 	%rd13, %r6;
$L__BB396_4:
	setp.eq.s64 	%p3, %rd20, 1;
	setp.eq.s64 	%p4, %rd19, 1;
	setp.eq.s64 	%p5, %rd18, 1;
	mad.lo.s64 	%rd33, %rd24, %rd102, %rd11;
	cvt.u32.u64 	%r29, %rd33;
	div.s32 	%r30, %r29, %r7;
	mul.lo.s32 	%r31, %r30, %r7;
	sub.s32 	%r32, %r29, %r31;
	div.s32 	%r33, %r32, %r8;
	mul.lo.s32 	%r34, %r33, %r8;
	sub.s32 	%r35, %r32, %r34;
	selp.b32 	%r36, 0, %r30, %p5;
	selp.b32 	%r37, 0, %r33, %p4;
	selp.b32 	%r38, 0, %r35, %p3;
	mul.lo.s32 	%r39, %r10, %r36;
	mad.lo.s32 	%r40, %r11, %r37, %r39;
	mad.lo.s32 	%r41, %r12, %r38, %r40;
	shl.b64 	%rd34, %rd33, 32;
	shr.s64 	%rd35, %rd34, 30;
	add.s64 	%rd36, %rd9, %rd35;
	ld.global.f32 	%f5, [%rd36];
	cvt.s64.s32 	%rd37, %r41;
	add.s64 	%rd38, %rd10, %rd37;
	ld.global.u8 	%rs9, [%rd38];
	setp.eq.s16 	%p6, %rs9, 0;
	mul.f32 	%f6, %f5, %f4;
	selp.f32 	%f7, %f3, %f6, %p6;
	max.f32 	%f8, %f7, 0fFF800000;
	add.s64 	%rd39, %rd33, 32;
	cvt.u32.u64 	%r42, %rd39;
	div.s32 	%r43, %r42, %r7;
	mul.lo.s32 	%r44, %r43, %r7;
	sub.s32 	%r45, %r42, %r44;
	div.s32 	%r46, %r45, %r8;
	mul.lo.s32 	%r47, %r46, %r8;
	sub.s32 	%r48, %r45, %r47;
	selp.b32 	%r49, 0, %r43, %p5;
	selp.b32 	%r50, 0, %r46, %p4;
	selp.b32 	%r51, 0, %r48, %p3;
	mul.lo.s32 	%r52, %r10, %r49;
	mad.lo.s32 	%r53, %r11, %r50, %r52;
	mad.lo.s32 	%r54, %r12, %r51, %r53;
	shl.b64 	%rd40, %rd39, 32;
	shr.s64 	%rd41, %rd40, 30;
	add.s64 	%rd42, %rd9, %rd41;
	ld.global.f32 	%f9, [%rd42];
	cvt.s64.s32 	%rd43, %r54;
	add.s64 	%rd44, %rd10, %rd43;
	ld.global.u8 	%rs10, [%rd44];
	setp.eq.s16 	%p7, %rs10, 0;
	mul.f32 	%f10, %f9, %f4;
	selp.f32 	%f11, %f3, %f10, %p7;
	max.f32 	%f12, %f8, %f11;
	add.s64 	%rd45, %rd33, 64;
	cvt.u32.u64 	%r55, %rd45;
	div.s32 	%r56, %r55, %r7;
	mul.lo.s32 	%r57, %r56, %r7;
	sub.s32 	%r58, %r55, %r57;
	div.s32 	%r59, %r58, %r8;
	mul.lo.s32 	%r60, %r59, %r8;
	sub.s32 	%r61, %r58, %r60;
	selp.b32 	%r62, 0, %r56, %p5;
	selp.b32 	%r63, 0, %r59, %p4;
	selp.b32 	%r64, 0, %r61, %p3;
	mul.lo.s32 	%r65, %r10, %r62;
	mad.lo.s32 	%r66, %r11, %r63, %r65;
	mad.lo.s32 	%r67, %r12, %r64, %r66;
	shl.b64 	%rd46, %rd45, 32;
	shr.s64 	%rd47, %rd46, 30;
	add.s64 	%rd48, %rd9, %rd47;
	ld.global.f32 	%f13, [%rd48];
	cvt.s64.s32 	%rd49, %r67;
	add.s64 	%rd50, %rd10, %rd49;
	ld.global.u8 	%rs11, [%rd50];
	setp.eq.s16 	%p8, %rs11, 0;
	mul.f32 	%f14, %f13, %f4;
	selp.f32 	%f15, %f3, %f14, %p8;
	max.f32 	%f16, %f12, %f15;
	add.s64 	%rd51, %rd33, 96;
	cvt.u32.u64 	%r68, %rd51;
	div.s32 	%r69, %r68, %r7;
	mul.lo.s32 	%r70, %r69, %r7;
	sub.s32 	%r71, %r68, %r70;
	div.s32 	%r72, %r71, %r8;
	mul.lo.s32 	%r73, %r72, %r8;
	sub.s32 	%r74, %r71, %r73;
	selp.b32 	%r75, 0, %r69, %p5;
	selp.b32 	%r76, 0, %r72, %p4;
	selp.b32 	%r77, 0, %r74, %p3;
	mul.lo.s32 	%r78, %r10, %r75;
	mad.lo.s32 	%r79, %r11, %r76, %r78;
	mad.lo.s32 	%r80, %r12, %r77, %r79;
	shl.b64 	%rd52, %rd51, 32;
	shr.s64 	%rd53, %rd52, 30;
	add.s64 	%rd54, %rd9, %rd53;
	ld.global.f32 	%f17, [%rd54];
	cvt.s64.s32 	%rd55, %r80;
	add.s64 	%rd56, %rd10, %rd55;
	ld.global.u8 	%rs12, [%rd56];
	setp.eq.s16 	%p9, %rs12, 0;
	mul.f32 	%f18, %f17, %f4;
	selp.f32 	%f19, %f3, %f18, %p9;
	max.f32 	%f20, %f16, %f19;
	add.s64 	%rd57, %rd33, 128;
	cvt.u32.u64 	%r81, %rd57;
	div.s32 	%r82, %r81, %r7;
	mul.lo.s32 	%r83, %r82, %r7;
	sub.s32 	%r84, %r81, %r83;
	div.s32 	%r85, %r84, %r8;
	mul.lo.s32 	%r86, %r85, %r8;
	sub.s32 	%r87, %r84, %r86;
	selp.b32 	%r88, 0, %r82, %p5;
	selp.b32 	%r89, 0, %r85, %p4;
	selp.b32 	%r90, 0, %r87, %p3;
	mul.lo.s32 	%r91, %r10, %r88;
	mad.lo.s32 	%r92, %r11, %r89, %r91;
	mad.lo.s32 	%r93, %r12, %r90, %r92;
	shl.b64 	%rd58, %rd57, 32;
	shr.s64 	%rd59, %rd58, 30;
	add.s64 	%rd60, %rd9, %rd59;
	ld.global.f32 	%f21, [%rd60];
	cvt.s64.s32 	%rd61, %r93;
	add.s64 	%rd62, %rd10, %rd61;
	ld.global.u8 	%rs13, [%rd62];
	setp.eq.s16 	%p10, %rs13, 0;
	mul.f32 	%f22, %f21, %f4;
	selp.f32 	%f23, %f3, %f22, %p10;
	max.f32 	%f24, %f20, %f23;
	add.s64 	%rd63, %rd33, 160;
	cvt.u32.u64 	%r94, %rd63;
	div.s32 	%r95, %r94, %r7;
	mul.lo.s32 	%r96, %r95, %r7;
	sub.s32 	%r97, %r94, %r96;
	div.s32 	%r98, %r97, %r8;
	mul.lo.s32 	%r99, %r98, %r8;
	sub.s32 	%r100, %r97, %r99;
	selp.b32 	%r101, 0, %r95, %p5;
	selp.b32 	%r102, 0, %r98, %p4;
	selp.b32 	%r103, 0, %r100, %p3;
	mul.lo.s32 	%r104, %r10, %r101;
	mad.lo.s32 	%r105, %r11, %r102, %r104;
	mad.lo.s32 	%r106, %r12, %r103, %r105;
	shl.b64 	%rd64, %rd63, 32;
	shr.s64 	%rd65, %rd64, 30;
	add.s64 	%rd66, %rd9, %rd65;
	ld.global.f32 	%f25, [%rd66];
	cvt.s64.s32 	%rd67, %r106;
	add.s64 	%rd68, %rd10, %rd67;
	ld.global.u8 	%rs14, [%rd68];
	setp.eq.s16 	%p11, %rs14, 0;
	mul.f32 	%f26, %f25, %f4;
	selp.f32 	%f27, %f3, %f26, %p11;
	max.f32 	%f28, %f24, %f27;
	add.s64 	%rd69, %rd33, 192;
	cvt.u32.u64 	%r107, %rd69;
	div.s32 	%r108, %r107, %r7;
	mul.lo.s32 	%r109, %r108, %r7;
	sub.s32 	%r110, %r107, %r109;
	div.s32 	%r111, %r110, %r8;
	mul.lo.s32 	%r112, %r111, %r8;
	sub.s32 	%r113, %r110, %r112;
	selp.b32 	%r114, 0, %r108, %p5;
	selp.b32 	%r115, 0, %r111, %p4;
	selp.b32 	%r116, 0, %r113, %p3;
	mul.lo.s32 	%r117, %r10, %r114;
	mad.lo.s32 	%r118, %r11, %r115, %r117;
	mad.lo.s32 	%r119, %r12, %r116, %r118;
	shl.b64 	%rd70, %rd69, 32;
	shr.s64 	%rd71, %rd70, 30;
	add.s64 	%rd72, %rd9, %rd71;
	ld.global.f32 	%f29, [%rd72];
	cvt.s64.s32 	%rd73, %r119;
	add.s64 	%rd74, %rd10, %rd73;
	ld.global.u8 	%rs15, [%rd74];
	setp.eq.s16 	%p12, %rs15, 0;
	mul.f32 	%f30, %f29, %f4;
	selp.f32 	%f31, %f3, %f30, %p12;
	max.f32 	%f32, %f28, %f31;
	add.s64 	%rd75, %rd33, 224;
	cvt.u32.u64 	%r120, %rd75;
	div.s32 	%r121, %r120, %r7;
	mul.lo.s32 	%r122, %r121, %r7;
	sub.s32 	%r123, %r120, %r122;
	div.s32 	%r124, %r123, %r8;
	mul.lo.s32 	%r125, %r124, %r8;
	sub.s32 	%r126, %r123, %r125;
	selp.b32 	%r127, 0, %r121, %p5;
	selp.b32 	%r128, 0, %r124, %p4;
	selp.b32 	%r129, 0, %r126, %p3;
	mul.lo.s32 	%r130, %r10, %r127;
	mad.lo.s32 	%r131, %r11, %r128, %r130;
	mad.lo.s32 	%r132, %r12, %r129, %r131;
	shl.b64 	%rd76, %rd75, 32;
	shr.s64 	%rd77, %rd76, 30;
	add.s64 	%rd78, %rd9, %rd77;
	ld.global.f32 	%f33, [%rd78];
	cvt.s64.s32 	%rd79, %r132;
	add.s64 	%rd80, %rd10, %rd79;
	ld.global.u8 	%rs16, [%rd80];
	setp.eq.s16 	%p13, %rs16, 0;
	mul.f32 	%f34, %f33, %f4;
	selp.f32 	%f35, %f3, %f34, %p13;
	max.f32 	%f36, %f32, %f35;
	add.s64 	%rd81, %rd33, 256;
	cvt.u32.u64 	%r133, %rd81;
	div.s32 	%r134, %r133, %r7;
	mul.lo.s32 	%r135, %r134, %r7;
	sub.s32 	%r136, %r133, %r135;
	div.s32 	%r137, %r136, %r8;
	mul.lo.s32 	%r138, %r137, %r8;
	sub.s32 	%r139, %r136, %r138;
	selp.b32 	%r140, 0, %r134, %p5;
	selp.b32 	%r141, 0, %r137, %p4;
	selp.b32 	%r142, 0, %r139, %p3;
	mul.lo.s32 	%r143, %r10, %r140;
	mad.lo.s32 	%r144, %r11, %r141, %r143;
	mad.lo.s32 	%r145, %r12, %r142, %r144;
	shl.b64 	%rd82, %rd81, 32;
	shr.s64 	%rd83, %rd82, 30;
	add.s64 	%rd84, %rd9, %rd83;
	ld.global.f32 	%f37, [%rd84];
	cvt.s64.s32 	%rd85, %r145;
	add.s64 	%rd86, %rd10, %rd85;
	ld.global.u8 	%rs17, [%rd86];
	setp.eq.s16 	%p14, %rs17, 0;
	mul.f32 	%f38, %f37, %f4;
	selp.f32 	%f39, %f3, %f38, %p14;
	max.f32 	%f40, %f36, %f39;
	add.s64 	%rd87, %rd33, 288;
	cvt.u32.u64 	%r146, %rd87;
	div.s32 	%r147, %r146, %r7;
	mul.lo.s32 	%r148, %r147, %r7;
	sub.s32 	%r149, %r146, %r148;
	div.s32 	%r150, %r149, %r8;
	mul.lo.s32 	%r151, %r150, %r8;
	sub.s32 	%r152, %r149, %r151;
	selp.b32 	%r153, 0, %r147, %p5;
	selp.b32 	%r154, 0, %r150, %p4;
	selp.b32 	%r155, 0, %r152, %p3;
	mul.lo.s32 	%r156, %r10, %r153;
	mad.lo.s32 	%r157, %r11, %r154, %r156;
	mad.lo.s32 	%r158, %r12, %r155, %r157;
	shl.b64 	%rd88, %rd87, 32;
	shr.s64 	%rd89, %rd88, 30;
	add.s64 	%rd90, %rd9, %rd89;
	ld.global.f32 	%f41, [%rd90];
	cvt.s64.s32 	%rd91, %r158;
	add.s64 	%rd92, %rd10, %rd91;
	ld.global.u8 	%rs18, [%rd92];
	setp.eq.s16 	%p15, %rs18, 0;
	mul.f32 	%f42, %f41, %f4;
	selp.f32 	%f43, %f3, %f42, %p15;
	max.f32 	%f44, %f40, %f43;
	add.s64 	%rd93, %rd33, 320;
	cvt.u32.u64 	%r159, %rd93;
	div.s32 	%r160, %r159, %r7;
	mul.lo.s32 	%r161, %r160, %r7;
	sub.s32 	%r162, %r159, %r161;
	div.s32 	%r163, %r162, %r8;
	mul.lo.s32 	%r164, %r163, %r8;
	sub.s32 	%r165, %r162, %r164;
	selp.b32 	%r166, 0, %r160, %p5;
	selp.b32 	%r167, 0, %r163, %p4;
	selp.b32 	%r168, 0, %r165, %p3;
	mul.lo.s32 	%r169, %r10, %r166;
	mad.lo.s32 	%r170, %r11, %r167, %r169;
	mad.lo.s32 	%r171, %r12, %r168, %r170;
	shl.b64 	%rd94, %rd93, 32;
	shr.s64 	%rd95, %rd94, 30;
	add.s64 	%rd96, %rd9, %rd95;
	ld.global.f32 	%f45, [%rd96];
	cvt.s64.s32 	%rd97, %r171;
	add.s64 	%rd98, %rd10, %rd97;
	ld.global.u8 	%rs19, [%rd98];
	setp.eq.s16 	%p16, %rs19, 0;
	mul.f32 	%f46, %f45, %f4;
	selp.f32 	%f47, %f3, %f46, %p16;
	max.f32 	%f48, %f44, %f47;
	mov.b32 	%r172, %f48;
	shfl.sync.bfly.b32	%r173|%p17, %r172, 16, 31, -1;
	mov.b32 	%f49, %r173;
	max.f32 	%f50, %f48, %f49;
	mov.b32 	%r174, %f50;
	shfl.sync.bfly.b32	%r175|%p18, %r174, 8, 31, -1;
	mov.b32 	%f51, %r175;
	max.f32 	%f52, %f50, %f51;
	mov.b32 	%r176, %f52;
	shfl.sync.bfly.b32	%r177|%p19, %r176, 4, 31, -1;
	mov.b32 	%f53, %r177;
	max.f32 	%f54, %f52, %f53;
	mov.b32 	%r178, %f54;
	shfl.sync.bfly.b32	%r179|%p20, %r178, 2, 31, -1;
	mov.b32 	%f55, %r179;
	max.f32 	%f56, %f54, %f55;
	mov.b32 	%r180, %f56;
	shfl.sync.bfly.b32	%r181|%p21, %r180, 1, 31, -1;
	mov.b32 	%f57, %r181;
	max.f32 	%f58, %f56, %f57;
	sub.f32 	%f59, %f7, %f58;
	fma.rn.f32 	%f60, %f59, 0f3BBB989D, 0f3F000000;
	cvt.sat.f32.f32 	%f61, %f60;
	mov.f32 	%f62, 0f4B400001;
	mov.f32 	%f63, 0f437C0000;
	fma.rm.f32 	%f64, %f61, %f63, %f62;
	add.f32 	%f65, %f64, 0fCB40007F;
	neg.f32 	%f66, %f65;
	fma.rn.f32 	%f67, %f59, 0f3FB8AA3B, %f66;
	fma.rn.f32 	%f68, %f59, 0f32A57060, %f67;
	mov.b32 	%r182, %f64;
	shl.b32 	%r183, %r182, 23;
	mov.b32 	%f69, %r183;
	ex2.approx.ftz.f32 	%f70, %f68;
	mul.f32 	%f71, %f70, %f69;
	add.f32 	%f72, %f71, 0f00000000;
	sub.f32 	%f73, %f11, %f58;
	fma.rn.f32 	%f74, %f73, 0f3BBB989D, 0f3F000000;
	cvt.sat.f32.f32 	%f75, %f74;
	fma.rm.f32 	%f76, %f75, %f63, %f62;
	add.f32 	%f77, %f76, 0fCB40007F;
	neg.f32 	%f78, %f77;
	fma.rn.f32 	%f79, %f73, 0f3FB8AA3B, %f78;
	fma.rn.f32 	%f80, %f73, 0f32A57060, %f79;
	mov.b32 	%r184, %f76;
	shl.b32 	%r185, %r184, 23;
	mov.b32 	%f81, %r185;
	ex2.approx.ftz.f32 	%f82, %f80;
	mul.f32 	%f83, %f82, %f81;
	add.f32 	%f84, %f72, %f83;
	sub.f32 	%f85, %f15, %f58;
	fma.rn.f32 	%f86, %f85, 0f3BBB989D, 0f3F000000;
	cvt.sat.f32.f32 	%f87, %f86;
	fma.rm.f32 	%f88, %f87, %f63, %f62;
	add.f32 	%f89, %f88, 0fCB40007F;
	neg.f32 	%f90, %f89;
	fma.rn.f32 	%f91, %f85, 0f3FB8AA3B, %f90;
	fma.rn.f32 	%f92, %f85, 0f32A57060, %f91;
	mov.b32 	%r186, %f88;
	shl.b32 	%r187, %r186, 23;
	mov.b32 	%f93, %r187;
	ex2.approx.ftz.f32 	%f94, %f92;
	mul.f32 	%f95, %f94, %f93;
	add.f32 	%f96, %f84, %f95;
	sub.f32 	%f97, %f19, %f58;
	fma.rn.f32 	%f98, %f97, 0f3BBB989D, 0f3F000000;
	cvt.sat.f32.f32 	%f99, %f98;
	fma.rm.f32 	%f100, %f99, %f63, %f62;
	add.f32 	%f101, %f100, 0fCB40007F;
	neg.f32 	%f102, %f101;
	fma.rn.f32 	%f103, %f97, 0f3FB8AA3B, %f102;
	fma.rn.f32 	%f104, %f97, 0f32A57060, %f103;
	mov.b32 	%r188, %f100;
	shl.b32 	%r189, %r188, 23;
	mov.b32 	%f105, %r189;
	ex2.approx.ftz.f32 	%f106, %f104;
	mul.f32 	%f107, %f106, %f105;
	add.f32 	%f108, %f96, %f107;
	sub.f32 	%f109, %f23, %f58;
	fma.rn.f32 	%f110, %f109, 0f3BBB989D, 0f3F000000;
	cvt.sat.f32.f32 	%f111, %f110;
	fma.rm.f32 	%f112, %f111, %f63, %f62;
	add.f32 	%f113, %f112, 0fCB40007F;
	neg.f32 	%f114, %f113;
	fma.rn.f32 	%f115, %f109, 0f3FB8AA3B, %f114;
	fma.rn.f32 	%f116, %f109, 0f32A57060, %f115;
	mov.b32 	%r190, %f112;
	shl.b32 	%r191, %r190, 23;
	mov.b32 	%f117, %r191;
	ex2.approx.ftz.f32 	%f118, %f116;
	mul.f32 	%f119, %f118, %f117;
	add.f32 	%f120, %f108, %f119;
	sub.f32 	%f121, %f27, %f58;
	fma.rn.f32 	%f122, %f121, 0f3BBB989D, 0f3F000000;
	cvt.sat.f32.f32 	%f123, %f122;
	fma.rm.f32 	%f124, %f123, %f63, %f62;
	add.f32 	%f125, %f124, 0fCB40007F;
	neg.f32 	%f126, %f125;
	fma.rn.f32 	%f127, %f121, 0f3FB8AA3B, %f126;
	fma.rn.f32 	%f128, %f121, 0f32A57060, %f127;
	mov.b32 	%r192, %f124;
	shl.b32 	%r193, %r192, 23;
	mov.b32 	%f129, %r193;
	ex2.approx.ftz.f32 	%f130, %f128;
	mul.f32 	%f131, %f130, %f129;
	add.f32 	%f132, %f120, %f131;
	sub.f32 	%f133, %f31, %f58;
	fma.rn.f32 	%f134, %f133, 0f3BBB989D, 0f3F000000;
	cvt.sat.f32.f32 	%f135, %f134;
	fma.rm.f32 	%f136, %f135, %f63, %f62;
	add.f32 	%f137, %f136, 0fCB40007F;
	neg.f32 	%f138, %f137;
	fma.rn.f32 	%f139, %f133, 0f3FB8AA3B, %f138;
	fma.rn.f32 	%f140, %f133, 0f32A57060, %f139;
	mov.b32 	%r194, %f136;
	shl.b32 	%r195, %r194, 23;
	mov.b32 	%f141, %r195;
	ex2.approx.ftz.f32 	%f142, %f140;
	mul.f32 	%f143, %f142, %f141;
	add.f32 	%f144, %f132, %f143;
	sub.f32 	%f145, %f35, %f58;
	fma.rn.f32 	%f146, %f145, 0f3BBB989D, 0f3F000000;
	cvt.sat.f32.f32 	%f147, %f146;
	fma.rm.f32 	%f148, %f147, %f63, %f62;
	add.f32 	%f149, %f148, 0fCB40007F;
	neg.f32 	%f150, %f149;
	fma.rn.f32 	%f151, %f145, 0f3FB8AA3B, %f150;
	fma.rn.f32 	%f152, %f145, 0f32A57060, %f151;
	mov.b32 	%r196, %f148;
	shl.b32 	%r197, %r196, 23;
	mov.b32 	%f153, %r197;
	ex2.approx.ftz.f32 	%f154, %f152;
	mul.f32 	%f155, %f154, %f153;
	add.f32 	%f156, %f144, %f155;
	sub.f32 	%f157, %f39, %f58;
	fma.rn.f32 	%f158, %f157, 0f3BBB989D, 0f3F000000;
	cvt.sat.f32.f32 	%f159, %f158;
	fma.rm.f32 	%f160, %f159, %f63, %f62;
	add.f32 	%f161, %f160, 0fCB40007F;
	neg.f32 	%f162, %f161;
	fma.rn.f32 	%f163, %f157, 0f3FB8AA3B, %f162;
	fma.rn.f32 	%f164, %f157, 0f32A57060, %f163;
	mov.b32 	%r198, %f160;
	shl.b32 	%r199, %r198, 23;
	mov.b32 	%f165, %r199;
	ex2.approx.ftz.f32 	%f166, %f164;
	mul.f32 	%f167, %f166, %f165;
	add.f32 	%f168, %f156, %f167;
	sub.f32 	%f169, %f43, %f58;
	fma.rn.f32 	%f170, %f169, 0f3BBB989D, 0f3F000000;
	cvt.sat.f32.f32 	%f171, %f170;
	fma.rm.f32 	%f172, %f171, %f63, %f62;
	add.f32 	%f173, %f172, 0fCB40007F;
	neg.f32 	%f174, %f173;
	fma.rn.f32 	%f175, %f169, 0f3FB8AA3B, %f174;
	fma.rn.f32 	%f176, %f169, 0f32A57060, %f175;
	mov.b32 	%r200, %f172;
	shl.b32 	%r201, %r200, 23;
	mov.b32 	%f177, %r201;
	ex2.approx.ftz.f32 	%f178, %f176;
	mul.f32 	%f179, %f178, %f177;
	add.f32 	%f180, %f168, %f179;
	sub.f32 	%f181, %f47, %f58;
	fma.rn.f32 	%f182, %f181, 0f3BBB989D, 0f3F000000;
	cvt.sat.f32.f32 	%f183, %f182;
	fma.rm.f32 	%f184, %f183, %f63, %f62;
	add.f32 	%f185, %f184, 0fCB40007F;
	neg.f32 	%f186, %f185;
	fma.rn.f32 	%f187, %f181, 0f3FB8AA3B, %f186;
	fma.rn.f32 	%f188, %f181, 0f32A57060, %f187;
	mov.b32 	%r202, %f184;
	shl.b32 	%r203, %r202, 23;
	mov.b32 	%f189, %r203;
	ex2.approx.ftz.f32 	%f190, %f188;
	mul.f32 	%f191, %f190, %f189;
	add.f32 	%f192, %f180, %f191;
	mov.b32 	%r204, %f192;
	shfl.sync.bfly.b32	%r205|%p22, %r204, 16, 31, -1;
	mov.b32 	%f193, %r205;
	add.f32 	%f194, %f192, %f193;
	mov.b32 	%r206, %f194;
	shfl.sync.bfly.b32	%r207|%p23, %r206, 8, 31, -1;
	mov.b32 	%f195, %r207;
	add.f32 	%f196, %f194, %f195;
	mov.b32 	%r208, %f196;
	shfl.sync.bfly.b32	%r209|%p24, %r208, 4, 31, -1;
	mov.b32 	%f197, %r209;
	add.f32 	%f198, %f196, %f197;
	mov.b32 	%r210, %f198;
	shfl.sync.bfly.b32	%r211|%p25, %r210, 2, 31, -1;
	mov.b32 	%f199, %r211;
	add.f32 	%f200, %f198, %f199;
	mov.b32 	%r212, %f200;
	shfl.sync.bfly.b32	%r213|%p26, %r212, 1, 31, -1;
	mov.b32 	%f201, %r213;
	add.f32 	%f202, %f200, %f201;
	div.rn.f32 	%f203, %f71, %f202;
	div.rn.f32 	%f204, %f83, %f202;
	div.rn.f32 	%f205, %f95, %f202;
	div.rn.f32 	%f206, %f107, %f202;
	div.rn.f32 	%f207, %f119, %f202;
	div.rn.f32 	%f208, %f131, %f202;
	div.rn.f32 	%f209, %f143, %f202;
	div.rn.f32 	%f210, %f155, %f202;
	div.rn.f32 	%f211, %f167, %f202;
	div.rn.f32 	%f212, %f179, %f202;
	div.rn.f32 	%f213, %f191, %f202;
	mad.lo.s64 	%rd99, %rd102, %rd7, %rd11;
	shl.b64 	%rd100, %rd99, 2;
	add.s64 	%rd101, %rd12, %rd100;
	st.global.f32 	[%rd101], %f203;
	st.global.f32 	[%rd101+128], %f204;
	st.global.f32 	[%rd101+256], %f205;
	st.global.f32 	[%rd101+384], %f206;
	st.global.f32 	[%rd101+512], %f207;
	st.global.f32 	[%rd101+640], %f208;
	st.global.f32 	[%rd101+768], %f209;
	st.global.f32 	[%rd101+896], %f210;
	st.global.f32 	[%rd101+1024], %f211;
	st.global.f32 	[%rd101+1152], %f212;
	st.global.f32 	[%rd101+1280], %f213;
	add.s64 	%rd102, %rd102, %rd13;
	setp.lt.s64 	%p27, %rd102, %rd25;
	@%p27 bra 	$L__BB396_4;
$L__BB396_5:
	ret;

}
	// .globl	_Z15SoftmaxWarpImplI22BroadcastScaleMaskLoadIffbLm3EiE11DirectStoreIffEfLi1ELi11ELi32ELi1ELb1EL9Algorithm0EEvT_T0_ll
.visible .entry _Z15SoftmaxWarpImplI22BroadcastScaleMaskLoadIffbLm3EiE11DirectStoreIffEfLi1ELi11ELi32ELi1ELb1EL9Algorithm0EEvT_T0_ll(
	.param .align 8 .b8 _Z15SoftmaxWarpImplI22BroadcastScaleMaskLoadIffbLm3EiE11DirectStoreIffEfLi1ELi11ELi32ELi1ELb1EL9Algorithm0EEvT_T0_ll_param_0[112],
	.param .align 8 .b8 _Z15SoftmaxWarpImplI22BroadcastScaleMaskLoadIffbLm3EiE11DirectStoreIffEfLi1ELi11ELi32ELi1ELb1EL9Algorithm0EEvT_T0_ll_param_1[16],
	.param .u64 _Z15SoftmaxWarpImplI22BroadcastScaleMaskLoadIffbLm3EiE11DirectStoreIffEfLi1ELi11ELi32ELi1ELb1EL9Algorithm0EEvT_T0_ll_param_2,
	.param .u64 _Z15SoftmaxWarpImplI22BroadcastScaleMaskLoadIffbLm3EiE11DirectStoreIffEfLi1ELi11ELi32ELi1ELb1EL9Algorithm0EEvT_T0_ll_param_3
)
{
	.reg .pred 	%p<80>;
	.reg .b16 	%rs<20>;
	.reg .b32 	%r<224>;
	.reg .b32 	%f<269>;
	.reg .b64 	%rd<114>;

	ld.param.u64 	%rd33, [_Z15SoftmaxWarpImplI22BroadcastScaleMaskLoadIffbLm3EiE11DirectStoreIffEfLi1ELi11ELi32ELi1ELb1EL9Algorithm0EEvT_T0_ll_param_1+8];
	ld.param.u64 	%rd32, [_Z15SoftmaxWarpImplI22BroadcastScaleMaskLoadIffbLm3EiE11DirectStoreIffEfLi1ELi11ELi32ELi1ELb1EL9Algorithm0EEvT_T0_ll_param_1];
	ld.param.v2.f32 	{%f58, %f59}, [_Z15SoftmaxWarpImplI22BroadcastScaleMaskLoadIffbLm3EiE11DirectStoreIffEfLi1ELi11ELi32ELi1ELb1EL9Algorithm0EEvT_T0_ll_param_0+104];
	ld.param.u64 	%rd31, [_Z15SoftmaxWarpImplI22BroadcastScaleMaskLoadIffbLm3EiE11DirectStoreIffEfLi1ELi11ELi32ELi1ELb1EL9Algorithm0EEvT_T0_ll_param_0+96];
	ld.param.u32 	%r12, [_Z15SoftmaxWarpImplI22BroadcastScaleMaskLoadIffbLm3EiE11DirectStoreIffEfLi1ELi11ELi32ELi1ELb1EL9Algorithm0EEvT_T0_ll_param_0+80];
	ld.param.v2.u32 	{%r10, %r11}, [_Z15SoftmaxWarpImplI22BroadcastScaleMaskLoadIffbLm3EiE11DirectStoreIffEfLi1ELi11ELi32ELi1ELb1EL9Algorithm0EEvT_T0_ll_param_0+72];
	ld.param.v2.u32 	{%r7, %r8}, [_Z15SoftmaxWarpImplI22BroadcastScaleMaskLoadIffbLm3EiE11DirectStoreIffEfLi1ELi11ELi32ELi1ELb1EL9Algorithm0EEvT_T0_ll_param_0+48];
	ld.param.u64 	%rd27, [_Z15SoftmaxWarpImplI22BroadcastScaleMaskLoadIffbLm3EiE11DirectStoreIffEfLi1ELi11ELi32ELi1ELb1EL9Algorithm0EEvT_T0_ll_param_0+32];
	ld.param.u64 	%rd26, [_Z15SoftmaxWarpImplI22BroadcastScaleMaskLoadIffbLm3EiE11DirectStoreIffEfLi1ELi11ELi32ELi1ELb1EL9Algorithm0EEvT_T0_ll_param_0+24];
	ld.param.u64 	%rd25, [_Z15SoftmaxWarpImplI22BroadcastScaleMaskLoadIffbLm3EiE11DirectStoreIffEfLi1ELi11ELi32ELi1ELb1EL9Algorithm0EEvT_T0_ll_param_0+16];
	ld.param.u64 	%rd24, [_Z15SoftmaxWarpImplI22BroadcastScaleMaskLoadIffbLm3EiE11DirectStoreIffEfLi1ELi11ELi32ELi1ELb1EL9Algorithm0EEvT_T0_ll_param_0+8];
	ld.param.u64 	%rd23, [_Z15SoftmaxWarpImplI22BroadcastScaleMaskLoadIffbLm3EiE11DirectStoreIffEfLi1ELi11ELi32ELi1ELb1EL9Algorithm0EEvT_T0_ll_param_0];
	ld.param.u64 	%rd35, [_Z15SoftmaxWarpImplI22BroadcastScaleMaskLoadIffbLm3EiE11DirectStoreIffEfLi1ELi11ELi32ELi1ELb1EL9Algorithm0EEvT_T0_ll_param_3];
	cvta.to.global.u64 	%rd1, %rd23;
	cvta.to.global.u64 	%rd2, %rd24;
	setp.lt.s64 	%p1, %rd35, 353;
	@%p1 bra 	$L__BB397_2;
	mov.u64 	%rd36, $str;
	cvta.global.u64 	%rd37, %rd36;
	mov.u64 	%rd38, $str$1;
	cvta.global.u64 	%rd39, %rd38;
	mov.u64 	%rd40, __unnamed_388;
	cvta.global.u64 	%rd41, %rd40;
	{ // callseq 387, 0
	.param .b64 param0;
	st.param.b64 	[param0], %rd37;
	.param .b64 param1;
	st.param.b64 	[param1], %rd39;
	.param .b32 param2;
	st.param.b32 	[param2], 219;
	.param .b64 param3;
	st.param.b64 	[param3], %rd41;
	.param .b64 param4;
	st.param.b64 	[param4], 1;
	call.uni 
	__assertfail, 
	(
	param0, 
	param1, 
	param2, 
	param3, 
	param4
	);
	} // callseq 387
$L__BB397_2:
	ld.param.u64 	%rd111, [_Z15SoftmaxWarpImplI22BroadcastScaleMaskLoadIffbLm3EiE11DirectStoreIffEfLi1ELi11ELi32ELi1ELb1EL9Algorithm0EEvT_T0_ll_param_2];
	mov.u32 	%r23, %ctaid.x;
	mov.u32 	%r24, %ntid.y;
	mov.u32 	%r25, %tid.y;
	mad.lo.s32 	%r26, %r23, %r24, %r25;
	mov.u32 	%r27, %nctaid.x;
	mul.lo.s32 	%r6, %r27, %r24;
	cvt.s64.s32 	%rd113, %r26;
	setp.le.s64 	%p2, %rd111, %rd113;
	@%p2 bra 	$L__BB397_49;
	mov.u32 	%r28, %tid.x;
	cvt.u64.u32 	%rd7, %r28;
	add.s32 	%r29, %r28, 32;
	cvt.u64.u32 	%rd8, %r29;
	add.s32 	%r30, %r28, 64;
	cvt.u64.u32 	%rd9, %r30;
	add.s32 	%r31, %r28, 96;
	cvt.u64.u32 	%rd10, %r31;
	add.s32 	%r32, %r28, 128;
	cvt.u64.u32 	%rd11, %r32;
	add.s32 	%r33, %r28, 160;
	cvt.u64.u32 	%rd12, %r33;
	add.s32 	%r34, %r28, 192;
	cvt.u64.u32 	%rd13, %r34;
	add.s32 	%r35, %r28, 224;
	cvt.u64.u32 	%rd14, %r35;
	add.s32 	%r36, %r28, 256;
	cvt.u64.u32 	%rd15, %r36;
	add.s32 	%r37, %r28, 288;
	cvt.u64.u32 	%rd16, %r37;
	add.s32 	%r38, %r28, 320;
	cvt.u64.u32 	%rd17, %r38;
	cvt.s64.s32 	%rd18, %r6;
$L__BB397_4:
	setp.le.s64 	%p3, %rd35, %rd7;
	mul.lo.s64 	%rd20, %rd31, %rd113;
	mov.f32 	%f247, 0fFF800000;
	mov.f32 	%f250, %f247;
	@%p3 bra 	$L__BB397_6;
	setp.eq.s64 	%p4, %rd27, 1;
	setp.eq.s64 	%p5, %rd26, 1;
	setp.eq.s64 	%p6, %rd25, 1;
	add.s64 	%rd42, %rd20, %rd7;
	cvt.u32.u64 	%r39, %rd42;
	div.s32 	%r40, %r39, %r7;
	mul.lo.s32 	%r41, %r40, %r7;
	sub.s32 	%r42, %r39, %r41;
	div.s32 	%r43, %r42, %r8;
	mul.lo.s32 	%r44, %r43, %r8;
	sub.s32 	%r45, %r42, %r44;
	selp.b32 	%r46, 0, %r40, %p6;
	selp.b32 	%r47, 0, %r43, %p5;
	selp.b32 	%r48, 0, %r45, %p4;
	mul.lo.s32 	%r49, %r10, %r46;
	mad.lo.s32 	%r50, %r11, %r47, %r49;
	mad.lo.s32 	%r51, %r12, %r48, %r50;
	shl.b64 	%rd43, %rd42, 32;
	shr.s64 	%rd44, %rd43, 30;
	add.s64 	%rd45, %rd1, %rd44;
	ld.global.f32 	%f61, [%rd45];
	cvt.s64.s32 	%rd46, %r51;
	add.s64 	%rd47, %rd2, %rd46;
	ld.global.u8 	%rs9, [%rd47];
	setp.eq.s16 	%p7, %rs9, 0;
	mul.f32 	%f62, %f61, %f59;
	selp.f32 	%f247, %f58, %f62, %p7;
	max.f32 	%f250, %f247, 0fFF800000;
$L__BB397_6:
	setp.le.s64 	%p8, %rd35, %rd8;
	mov.f32 	%f249, 0fFF800000;
	@%p8 bra 	$L__BB397_8;
	setp.eq.s64 	%p9, %rd27, 1;
	setp.eq.s64 	%p10, %rd26, 1;
	setp.eq.s64 	%p11, %rd25, 1;
	add.s64 	%rd48, %rd20, %rd8;
	cvt.u32.u64 	%r52, %rd48;
	div.s32 	%r53, %r52, %r7;
	mul.lo.s32 	%r54, %r53, %r7;
	sub.s32 	%r55, %r52, %r54;
	div.s32 	%r56, %r55, %r8;
	mul.lo.s32 	%r57, %r56, %r8;
	sub.s32 	%r58, %r55, %r57;
	selp.b32 	%r59, 0, %r53, %p11;
	selp.b32 	%r60, 0, %r56, %p10;
	selp.b32 	%r61, 0, %r58, %p9;
	mul.lo.s32 	%r62, %r10, %r59;
	mad.lo.s32 	%r63, %r11, %r60, %r62;
	mad.lo.s32 	%r64, %r12, %r61, %r63;
	shl.b64 	%rd49, %rd48, 32;
	shr.s64 	%rd50, %rd49, 30;
	add.s64 	%rd51, %rd1, %rd50;
	ld.global.f32 	%f64, [%rd51];
	cvt.s64.s32 	%rd52, %r64;
	add.s64 	%rd53, %rd2, %rd52;
	ld.global.u8 	%rs10, [%rd53];
	setp.eq.s16 	%p12, %rs10, 0;
	mul.f32 	%f65, %f64, %f59;
	selp.f32 	%f249, %f58, %f65, %p12;
	max.f32 	%f250, %f250, %f249;
$L__BB397_8:
	setp.le.s64 	%p13, %rd35, %rd9;
	mov.f32 	%f251, 0fFF800000;
	@%p13 bra 	$L__BB397_10;
	setp.eq.s64 	%p14, %rd27, 1;
	setp.eq.s64 	%p15, %rd26, 1;
	setp.eq.s64 	%p16, %rd25, 1;
	add.s64 	%rd54, %rd20, %rd9;
	cvt.u32.u64 	%r65, %rd54;
	div.s32 	%r66, %r65, %r7;
	mul.lo.s32 	%r67, %r66, %r7;
	sub.s32 	%r68, %r65, %r67;
	div.s32 	%r69, %r68, %r8;
	mul.lo.s32 	%r70, %r69, %r8;
	sub.s32 	%r71, %r68, %r70;
	selp.b32 	%r72, 0, %r66, %p16;
	selp.b32 	%r73, 0, %r69, %p15;
	selp.b32 	%r74, 0, %r71, %p14;
	mul.lo.s32 	%r75, %r10, %r72;
	mad.lo.s32 	%r76, %r11, %r73, %r75;
	mad.lo.s32 	%r77, %r12, %r74, %r76;
	shl.b64 	%rd55, %rd54, 32;
	shr.s64 	%rd56, %rd55, 30;
	add.s64 	%rd57, %rd1, %rd56;
	ld.global.f32 	%f67, [%rd57];
	cvt.s64.s32 	%rd58, %r77;
	add.s64 	%rd59, %rd2, %rd58;
	ld.global.u8 	%rs11, [%rd59];
	setp.eq.s16 	%p17, %rs11, 0;
	mul.f32 	%f68, %f67, %f59;
	selp.f32 	%f251, %f58, %f68, %p17;
	max.f32 	%f250, %f250, %f251;
$L__BB397_10:
	setp.le.s64 	%p18, %rd35, %rd10;
	mov.f32 	%f253, 0fFF800000;
	@%p18 bra 	$L__BB397_12;
	setp.eq.s64 	%p19, %rd27, 1;
	setp.eq.s64 	%p20, %rd26, 1;
	setp.eq.s64 	%p21, %rd25, 1;
	add.s64 	%rd60, %rd20, %rd10;
	cvt.u32.u64 	%r78, %rd60;
	div.s32 	%r79, %r78, %r7;
	mul.lo.s32 	%r80, %r79, %r7;
	sub.s32 	%r81, %r78, %r80;
	div.s32 	%r82, %r81, %r8;
	mul.lo.s32 	%r83, %r82, %r8;
	sub.s32 	%r84, %r81, %r83;
	selp.b32 	%r85, 0, %r79, %p21;
	selp.b32 	%r86, 0, %r82, %p20;
	selp.b32 	%r87, 0, %r84, %p19;
	mul.lo.s32 	%r88, %r10, %r85;
	mad.lo.s32 	%r89, %r11, %r86, %r88;
	mad.lo.s32 	%r90, %r12, %r87, %r89;
	shl.b64 	%rd61, %rd60, 32;
	shr.s64 	%rd62, %rd61, 30;
	add.s64 	%rd63, %rd1, %rd62;
	ld.global.f32 	%f70, [%rd63];
	cvt.s64.s32 	%rd64, %r90;
	add.s64 	%rd65, %rd2, %rd64;
	ld.global.u8 	%rs12, [%rd65];
	setp.eq.s16 	%p22, %rs12, 0;
	mul.f32 	%f71, %f70, %f59;
	selp.f32 	%f253, %f58, %f71, %p22;
	max.f32 	%f250, %f250, %f253;
$L__BB397_12:
	setp.le.s64 	%p23, %rd35, %rd11;
	mov.f32 	%f255, 0fFF800000;
	@%p23 bra 	$L__BB397_14;
	setp.eq.s64 	%p24, %rd27, 1;
	setp.eq.s64 	%p25, %rd26, 1;
	setp.eq.s64 	%p26, %rd25, 1;
	add.s64 	%rd66, %rd20, %rd11;
	cvt.u32.u64 	%r91, %rd66;
	div.s32 	%r92, %r91, %r7;
	mul.lo.s32 	%r93, %r92, %r7;
	sub.s32 	%r94, %r91, %r93;
	div.s32 	%r95, %r94, %r8;
	mul.lo.s32 	%r96, %r95, %r8;
	sub.s32 	%r97, %r94, %r96;
	selp.b32 	%r98, 0, %r92, %p26;
	selp.b32 	%r99, 0, %r95, %p25;
	selp.b32 	%r100, 0, %r97, %p24;
	mul.lo.s32 	%r101, %r10, %r98;
	mad.lo.s32 	%r102, %r11, %r99, %r101;
	mad.lo.s32 	%r103, %r12, %r100, %r102;
	shl.b64 	%rd67, %rd66, 32;
	shr.s64 	%rd68, %rd67, 30;
	add.s64 	%rd69, %rd1, %rd68;
	ld.global.f32 	%f73, [%rd69];
	cvt.s64.s32 	%rd70, %r103;
	add.s64 	%rd71, %rd2, %rd70;
	ld.global.u8 	%rs13, [%rd71];
	setp.eq.s16 	%p27, %rs13, 0;
	mul.f32 	%f74, %f73, %f59;
	selp.f32 	%f255, %f58, %f74, %p27;
	max.f32 	%f250, %f250, %f255;
$L__BB397_14:
	setp.le.s64 	%p28, %rd35, %rd12;
	mov.f32 	%f257, 0fFF800000;
	@%p28 bra 	$L__BB397_16;
	setp.eq.s64 	%p29, %rd27, 1;
	setp.eq.s64 	%p30, %rd26, 1;
	setp.eq.s64 	%p31, %rd25, 1;
	add.s64 	%rd72, %rd20, %rd12;
	cvt.u32.u64 	%r104, %rd72;
	div.s32 	%r105, %r104, %r7;
	mul.lo.s32 	%r106, %r105, %r7;
	sub.s32 	%r107, %r104, %r106;
	div.s32 	%r108, %r107, %r8;
	mul.lo.s32 	%r109, %r108, %r8;
	sub.s32 	%r110, %r107, %r109;
	selp.b32 	%r111, 0, %r105, %p31;
	selp.b32 	%r112, 0, %r108, %p30;
	selp.b32 	%r113, 0, %r110, %p29;
	mul.lo.s32 	%r114, %r10, %r111;
	mad.lo.s32 	%r115, %r11, %r112, %r114;
	mad.lo.s32 	%r116, %r12, %r113, %r115;
	shl.b64 	%rd73, %rd72, 32;
	shr.s64 	%rd74, %rd73, 30;
	add.s64 	%rd75, %rd1, %rd74;
	ld.global.f32 	%f76, [%rd75];
	cvt.s64.s32 	%rd76, %r116;
	add.s64 	%rd77, %rd2, %rd76;
	ld.global.u8 	%rs14, [%rd77];
	setp.eq.s16 	%p32, %rs14, 0;
	mul.f32 	%f77, %f76, %f59;
	selp.f32 	%f257, %f58, %f77, %p32;
	max.f32 	%f250, %f250, %f257;
$L__BB397_16:
	setp.le.s64 	%p33, %rd35, %rd13;
	mov.f32 	%f259, 0fFF800000;
	@%p33 bra 	$L__BB397_18;
	setp.eq.s64 	%p34, %rd27, 1;
	setp.eq.s64 	%p35, %rd26, 1;
	setp.eq.s64 	%p36, %rd25, 1;
	add.s64 	%rd78, %rd20, %rd13;
	cvt.u32.u64 	%r117, %rd78;
	div.s32 	%r118, %r117, %r7;
	mul.lo.s32 	%r119, %r118, %r7;
	sub.s32 	%r120, %r117, %r119;
	div.s32 	%r121, %r120, %r8;
	mul.lo.s32 	%r122, %r121, %r8;
	sub.s32 	%r123, %r120, %r122;
	selp.b32 	%r124, 0, %r118, %p36;
	selp.b32 	%r125, 0, %r121, %p35;
	selp.b32 	%r126, 0, %r123, %p34;
	mul.lo.s32 	%r127, %r10, %r124;
	mad.lo.s32 	%r128, %r11, %r125, %r127;
	mad.lo.s32 	%r129, %r12, %r126, %r128;
	shl.b64 	%rd79, %rd78, 32;
	shr.s64 	%rd80, %rd79, 30;
	add.s64 	%rd81, %rd1, %rd80;
	ld.global.f32 	%f79, [%rd81];
	cvt.s64.s32 	%rd82, %r129;
	add.s64 	%rd83, %rd2, %rd82;
	ld.global.u8 	%rs15, [%rd83];
	setp.eq.s16 	%p37, %rs15, 0;
	mul.f32 	%f80, %f79, %f59;
	selp.f32 	%f259, %f58, %f80, %p37;
	max.f32 	%f250, %f250, %f259;
$L__BB397_18:
	setp.le.s64 	%p38, %rd35, %rd14;
	mov.f32 	%f261, 0fFF800000;
	@%p38 bra 	$L__BB397_20;
	setp.eq.s64 	%p39, %rd27, 1;
	setp.eq.s64 	%p40, %rd26, 1;
	setp.eq.s64 	%p41, %rd25, 1;
	add.s64 	%rd84, %rd20, %rd14;
	cvt.u32.u64 	%r130, %rd84;
	div.s32 	%r131, %r130, %r7;
	mul.lo.s32 	%r132, %r131, %r7;
	sub.s32 	%r133, %r130, %r132;
	div.s32 	%r134, %r133, %r8;
	mul.lo.s32 	%r135, %r134, %r8;
	sub.s32 	%r136, %r133, %r135;
	selp.b32 	%r137, 0, %r131, %p41;
	selp.b32 	%r138, 0, %r134, %p40;
	selp.b32 	%r139, 0, %r136, %p39;
	mul.lo.s32 	%r140, %r10, %r137;
	mad.lo.s32 	%r141, %r11, %r138, %r140;
	mad.lo.s32 	%r142, %r12, %r139, %r141;
	shl.b64 	%rd85, %rd84, 32;
	shr.s64 	%rd86, %rd85, 30;
	add.s64 	%rd87, %rd1, %rd86;
	ld.global.f32 	%f82, [%rd87];
	cvt.s64.s32 	%rd88, %r142;
	add.s64 	%rd89, %rd2, %rd88;
	ld.global.u8 	%rs16, [%rd89];
	setp.eq.s16 	%p42, %rs16, 0;
	mul.f32 	%f83, %f82, %f59;
	selp.f32 	%f261, %f58, %f83, %p42;
	max.f32 	%f250, %f250, %f261;
$L__BB397_20:
	setp.le.s64 	%p43, %rd35, %rd15;
	mov.f32 	%f263, 0fFF800000;
	@%p43 bra 	$L__BB397_22;
	setp.eq.s64 	%p44, %rd27, 1;
	setp.eq.s64 	%p45, %rd26, 1;
	setp.eq.s64 	%p46, %rd25, 1;
	add.s64 	%rd90, %rd20, %rd15;
	cvt.u32.u64 	%r143, %rd90;
	div.s32 	%r144, %r143, %r7;
	mul.lo.s32 	%r145, %r144, %r7;
	sub.s32 	%r146, %r143, %r145;
	div.s32 	%r147, %r146, %r8;
	mul.lo.s32 	%r148, %r147, %r8;
	sub.s32 	%r149, %r146, %r148;
	selp.b32 	%r150, 0, %r144, %p46;
	selp.b32 	%r151, 0, %r147, %p45;
	selp.b32 	%r152, 0, %r149, %p44;
	mul.lo.s32 	%r153, %r10, %r150;
	mad.lo.s32 	%r154, %r11, %r151, %r153;
	mad.lo.s32 	%r155, %r12, %r152, %r154;
	shl.b64 	%rd91, %rd90, 32;
	shr.s64 	%rd92, %rd91, 30;
	add.s64 	%rd93, %rd1, %rd92;
	ld.global.f32 	%f85, [%rd93];
	cvt.s64.s32 	%rd94, %r155;
	add.s64 	%rd95, %rd2, %rd94;
	ld.global.u8 	%rs17, [%rd95];
	setp.eq.s16 	%p47, %rs17, 0;
	mul.f32 	%f86, %f85, %f59;
	selp.f32 	%f263, %f58, %f86, %p47;
	max.f32 	%f250, %f250, %f263;
$L__BB397_22:
	setp.le.s64 	%p48, %rd35, %rd16;
	mov.f32 	%f265, 0fFF800000;
	@%p48 bra 	$L__BB397_24;
	setp.eq.s64 	%p49, %rd27, 1;
	setp.eq.s64 	%p50, %rd26, 1;
	setp.eq.s64 	%p51, %rd25, 1;
	add.s64 	%rd96, %rd20, %rd16;
	cvt.u32.u64 	%r156, %rd96;
	div.s32 	%r157, %r156, %r7;
	mul.lo.s32 	%r158, %r157, %r7;
	sub.s32 	%r159, %r156, %r158;
	div.s32 	%r160, %r159, %r8;
	mul.lo.s32 	%r161, %r160, %r8;
	sub.s32 	%r162, %r159, %r161;
	selp.b32 	%r163, 0, %r157, %p51;
	selp.b32 	%r164, 0, %r160, %p50;
	selp.b32 	%r165, 0, %r162, %p49;
	mul.lo.s32 	%r166, %r10, %r163;
	mad.lo.s32 	%r167, %r11, %r164, %r166;
	mad.lo.s32 	%r168, %r12, %r165, %r167;
	shl.b64 	%rd97, %rd96, 32;
	shr.s64 	%rd98, %rd97, 30;
	add.s64 	%rd99, %rd1, %rd98;
	ld.global.f32 	%f88, [%rd99];
	cvt.s64.s32 	%rd100, %r168;
	add.s64 	%rd101, %rd2, %rd100;
	ld.global.u8 	%rs18, [%rd101];
	setp.eq.s16 	%p52, %rs18, 0;
	mul.f32 	%f89, %f88, %f59;
	selp.f32 	%f265, %f58, %f89, %p52;
	max.f32 	%f250, %f250, %f265;
$L__BB397_24:
	setp.le.s64 	%p53, %rd35, %rd17;
	mov.f32 	%f267, 0fFF800000;
	@%p53 bra 	$L__BB397_26;
	setp.eq.s64 	%p54, %rd27, 1;
	setp.eq.s64 	%p55, %rd26, 1;
	setp.eq.s64 	%p56, %rd25, 1;
	add.s64 	%rd102, %rd20, %rd17;
	cvt.u32.u64 	%r169, %rd102;
	div.s32 	%r170, %r169, %r7;
	mul.lo.s32 	%r171, %r170, %r7;
	sub.s32 	%r172, %r169, %r171;
	div.s32 	%r173, %r172, %r8;
	mul.lo.s32 	%r174, %r173, %r8;
	sub.s32 	%r175, %r172, %r174;
	selp.b32 	%r176, 0, %r170, %p56;
	selp.b32 	%r177, 0, %r173, %p55;
	selp.b32 	%r178, 0, %r175, %p54;
	mul.lo.s32 	%r179, %r10, %r176;
	mad.lo.s32 	%r180, %r11, %r177, %r179;
	mad.lo.s32 	%r181, %r12, %r178, %r180;
	shl.b64 	%rd103, %rd102, 32;
	shr.s64 	%rd104, %rd103, 30;
	add.s64 	%rd105, %rd1, %rd104;
	ld.global.f32 	%f91, [%rd105];
	cvt.s64.s32 	%rd106, %r181;
	add.s64 	%rd107, %rd2, %rd106;
	ld.global.u8 	%rs19, [%rd107];
	setp.eq.s16 	%p57, %rs19, 0;
	mul.f32 	%f92, %f91, %f59;
	selp.f32 	%f267, %f58, %f92, %p57;
	max.f32 	%f250, %f250, %f267;
$L__BB397_26:
	setp.le.s64 	%p58, %rd35, %rd7;
	mov.b32 	%r182, %f250;
	shfl.sync.bfly.b32	%r183|%p59, %r182, 16, 31, -1;
	mov.b32 	%f93, %r183;
	max.f32 	%f94, %f250, %f93;
	mov.b32 	%r184, %f94;
	shfl.sync.bfly.b32	%r185|%p60, %r184, 8, 31, -1;
	mov.b32 	%f95, %r185;
	max.f32 	%f96, %f94, %f95;
	mov.b32 	%r186, %f96;
	shfl.sync.bfly.b32	%r187|%p61, %r186, 4, 31, -1;
	mov.b32 	%f97, %r187;
	max.f32 	%f98, %f96, %f97;
	mov.b32 	%r188, %f98;
	shfl.sync.bfly.b32	%r189|%p62, %r188, 2, 31, -1;
	mov.b32 	%f99, %r189;
	max.f32 	%f100, %f98, %f99;
	mov.b32 	%r190, %f100;
	shfl.sync.bfly.b32	%r191|%p63, %r190, 1, 31, -1;
	mov.b32 	%f101, %r191;
	max.f32 	%f102, %f100, %f101;
	sub.f32 	%f103, %f247, %f102;
	fma.rn.f32 	%f104, %f103, 0f3BBB989D, 0f3F000000;
	cvt.sat.f32.f32 	%f105, %f104;
	mov.f32 	%f106, 0f4B400001;
	mov.f32 	%f107, 0f437C0000;
	fma.rm.f32 	%f108, %f105, %f107, %f106;
	add.f32 	%f109, %f108, 0fCB40007F;
	neg.f32 	%f110, %f109;
	fma.rn.f32 	%f111, %f103, 0f3FB8AA3B, %f110;
	fma.rn.f32 	%f112, %f103, 0f32A57060, %f111;
	mov.b32 	%r192, %f108;
	shl.b32 	%r193, %r192, 23;
	mov.b32 	%f113, %r193;
	ex2.approx.ftz.f32 	%f114, %f112;
	mul.f32 	%f115, %f114, %f113;
	add.f32 	%f116, %f115, 0f00000000;
	sub.f32 	%f117, %f249, %f102;
	fma.rn.f32 	%f118, %f117, 0f3BBB989D, 0f3F000000;
	cvt.sat.f32.f32 	%f119, %f118;
	fma.rm.f32 	%f120, %f119, %f107, %f106;
	add.f32 	%f121, %f120, 0fCB40007F;
	neg.f32 	%f122, %f121;
	fma.rn.f32 	%f123, %f117, 0f3FB8AA3B, %f122;
	fma.rn.f32 	%f124, %f117, 0f32A57060, %f123;
	mov.b32 	%r194, %f120;
	shl.b32 	%r195, %r194, 23;
	mov.b32 	%f125, %r195;
	ex2.approx.ftz.f32 	%f126, %f124;
	mul.f32 	%f127, %f126, %f125;
	add.f32 	%f128, %f116, %f127;
	sub.f32 	%f129, %f251, %f102;
	fma.rn.f32 	%f130, %f129, 0f3BBB989D, 0f3F000000;
	cvt.sat.f32.f32 	%f131, %f130;
	fma.rm.f32 	%f132, %f131, %f107, %f106;
	add.f32 	%f133, %f132, 0fCB40007F;
	neg.f32 	%f134, %f133;
	fma.rn.f32 	%f135, %f129, 0f3FB8AA3B, %f134;
	fma.rn.f32 	%f136, %f129, 0f32A57060, %f135;
	mov.b32 	%r196, %f132;
	shl.b32 	%r197, %r196, 23;
	mov.b32 	%f137, %r197;
	ex2.approx.ftz.f32 	%f138, %f136;
	mul.f32 	%f139, %f138, %f137;
	add.f32 	%f140, %f128, %f139;
	sub.f32 	%f141, %f253, %f102;
	fma.rn.f32 	%f142, %f141, 0f3BBB989D, 0f3F000000;
	cvt.sat.f32.f32 	%f143, %f142;
	fma.rm.f32 	%f144, %f143, %f107, %f106;
	add.f32 	%f145, %f144, 0fCB40007F;
	neg.f32 	%f146, %f145;
	fma.rn.f32 	%f147, %f141, 0f3FB8AA3B, %f146;
	fma.rn.f32 	%f148, %f141, 0f32A57060, %f147;
	mov.b32 	%r198, %f144;
	shl.b32 	%r199, %r198, 23;
	mov.b32 	%f149, %r199;
	ex2.approx.ftz.f32 	%f150, %f148;
	mul.f32 	%f151, %f150, %f149;
	add.f32 	%f152, %f140, %f151;
	sub.f32 	%f153, %f255, %f102;
	fma.rn.f32 	%f154, %f153, 0f3BBB989D, 0f3F000000;
	cvt.sat.f32.f32 	%f155, %f154;
	fma.rm.f32 	%f156, %f155, %f107, %f106;
	add.f32 	%f157, %f156, 0fCB40007F;
	neg.f32 	%f158, %f157;
	fma.rn.f32 	%f159, %f153, 0f3FB8AA3B, %f158;
	fma.rn.f32 	%f160, %f153, 0f32A57060, %f159;
	mov.b32 	%r200, %f156;
	shl.b32 	%r201, %r200, 23;
	mov.b32 	%f161, %r201;
	ex2.approx.ftz.f32 	%f162, %f160;
	mul.f32 	%f163, %f162, %f161;
	add.f32 	%f164, %f152, %f163;
	sub.f32 	%f165, %f257, %f102;
	fma.rn.f32 	%f166, %f165, 0f3BBB989D, 0f3F000000;
	cvt.sat.f32.f32 	%f167, %f166;
	fma.rm.f32 	%f168, %f167, %f107, %f106;
	add.f32 	%f169, %f168, 0fCB40007F;
	neg.f32 	%f170, %f169;
	fma.rn.f32 	%f171, %f165, 0f3FB8AA3B, %f170;
	fma.rn.f32 	%f172, %f165, 0f32A57060, %f171;
	mov.b32 	%r202, %f168;
	shl.b32 	%r203, %r202, 23;
	mov.b32 	%f173, %r203;
	ex2.approx.ftz.f32 	%f174, %f172;
	mul.f32 	%f175, %f174, %f173;
	add.f32 	%f176, %f164, %f175;
	sub.f32 	%f177, %f259, %f102;
	fma.rn.f32 	%f178, %f177, 0f3BBB989D, 0f3F000000;
	cvt.sat.f32.f32 	%f179, %f178;
	fma.rm.f32 	%f180, %f179, %f107, %f106;
	add.f32 	%f181, %f180, 0fCB40007F;
	neg.f32 	%f182, %f181;
	fma.rn.f32 	%f183, %f177, 0f3FB8AA3B, %f182;
	fma.rn.f32 	%f184, %f177, 0f32A57060, %f183;
	mov.b32 	%r204, %f180;
	shl.b32 	%r205, %r204, 23;
	mov.b32 	%f185, %r205;
	ex2.approx.ftz.f32 	%f186, %f184;
	mul.f32 	%f187, %f186, %f185;
	add.f32 	%f188, %f176, %f187;
	sub.f32 	%f189, %f261, %f102;
	fma.rn.f32 	%f190, %f189, 0f3BBB989D, 0f3F000000;
	cvt.sat.f32.f32 	%f191, %f190;
	fma.rm.f32 	%f192, %f191, %f107, %f106;
	add.f32 	%f193, %f192, 0fCB40007F;
	neg.f32 	%f194, %f193;
	fma.rn.f32 	%f195, %f189, 0f3FB8AA3B, %f194;
	fma.rn.f32 	%f196, %f189, 0f32A57060, %f195;
	mov.b32 	%r206, %f192;
	shl.b32 	%r207, %r206, 23;
	mov.b32 	%f197, %r207;
	ex2.approx.ftz.f32 	%f198, %f196;
	mul.f32 	%f199, %f198, %f197;
	add.f32 	%f200, %f188, %f199;
	sub.f32 	%f201, %f263, %f102;
	fma.rn.f32 	%f202, %f201, 0f3BBB989D, 0f3F000000;
	cvt.sat.f32.f32 	%f203, %f202;
	fma.rm.f32 	%f204, %f203, %f107, %f106;
	add.f32 	%f205, %f204, 0fCB40007F;
	neg.f32 	%f206, %f205;
	fma.rn.f32 	%f207, %f201, 0f3FB8AA3B, %f206;
	fma.rn.f32 	%f208, %f201, 0f32A57060, %f207;
	mov.b32 	%r208, %f204;
	shl.b32 	%r209, %r208, 23;
	mov.b32 	%f209, %r209;
	ex2.approx.ftz.f32 	%f210, %f208;
	mul.f32 	%f211, %f210, %f209;
	add.f32 	%f212, %f200, %f211;
	sub.f32 	%f213, %f265, %f102;
	fma.rn.f32 	%f214, %f213, 0f3BBB989D, 0f3F000000;
	cvt.sat.f32.f32 	%f215, %f214;
	fma.rm.f32 	%f216, %f215, %f107, %f106;
	add.f32 	%f217, %f216, 0fCB40007F;
	neg.f32 	%f218, %f217;
	fma.rn.f32 	%f219, %f213, 0f3FB8AA3B, %f218;
	fma.rn.f32 	%f220, %f213, 0f32A57060, %f219;
	mov.b32 	%r210, %f216;
	shl.b32 	%r211, %r210, 23;
	mov.b32 	%f221, %r211;
	ex2.approx.ftz.f32 	%f222, %f220;
	mul.f32 	%f223, %f222, %f221;
	add.f32 	%f224, %f212, %f223;
	sub.f32 	%f225, %f267, %f102;
	fma.rn.f32 	%f226, %f225, 0f3BBB989D, 0f3F000000;
	cvt.sat.f32.f32 	%f227, %f226;
	fma.rm.f32 	%f228, %f227, %f107, %f106;
	add.f32 	%f229, %f228, 0fCB40007F;
	neg.f32 	%f230, %f229;
	fma.rn.f32 	%f231, %f225, 0f3FB8AA3B, %f230;
	fma.rn.f32 	%f232, %f225, 0f32A57060, %f231;
	mov.b32 	%r212, %f228;
	shl.b32 	%r213, %r212, 23;
	mov.b32 	%f233, %r213;
	ex2.approx.ftz.f32 	%f234, %f232;
	mul.f32 	%f235, %f234, %f233;
	add.f32 	%f236, %f224, %f235;
	mov.b32 	%r214, %f236;
	shfl.sync.bfly.b32	%r215|%p64, %r214, 16, 31, -1;
	mov.b32 	%f237, %r215;
	add.f32 	%f238, %f236, %f237;
	mov.b32 	%r216, %f238;
	shfl.sync.bfly.b32	%r217|%p65, %r216, 8, 31, -1;
	mov.b32 	%f239, %r217;
	add.f32 	%f240, %f238, %f239;
	mov.b32 	%r218, %f240;
	shfl.sync.bfly.b32	%r219|%p66, %r218, 4, 31, -1;
	mov.b32 	%f241, %r219;
	add.f32 	%f242, %f240, %f241;
	mov.b32 	%r220, %f242;
	shfl.sync.bfly.b32	%r221|%p67, %r220, 2, 31, -1;
	mov.b32 	%f243, %r221;
	add.f32 	%f244, %f242, %f243;
	mov.b32 	%r222, %f244;
	shfl.sync.bfly.b32	%r223|%p68, %r222, 1, 31, -1;
	mov.b32 	%f245, %r223;
	add.f32 	%f246, %f244, %f245;
	div.rn.f32 	%f47, %f115, %f246;
	div.rn.f32 	%f48, %f127, %f246;
	div.rn.f32 	%f49, %f139, %f246;
	div.rn.f32 	%f50, %f151, %f246;
	div.rn.f32 	%f51, %f163, %f246;
	div.rn.f32 	%f52, %f175, %f246;
	div.rn.f32 	%f53, %f187, %f246;
	div.rn.f32 	%f54, %f199, %f246;
	div.rn.f32 	%f55, %f211, %f246;
	div.rn.f32 	%f56, %f223, %f246;
	div.rn.f32 	%f57, %f235, %f246;
	mad.lo.s64 	%rd108, %rd113, %rd33, %rd7;
	cvta.to.global.u64 	%rd109, %rd32;
	shl.b64 	%rd110, %rd108, 2;
	add.s64 	%rd21, %rd109, %rd110;
	@%p58 bra 	$L__BB397_28;
	st.global.f32 	[%rd21], %f47;
$L__BB397_28:
	setp.le.s64 	%p69, %rd35, %rd8;
	@%p69 bra 	$L__BB397_30;
	st.global.f32 	[%rd21+128], %f48;
$L__BB397_30:
	setp.le.s64 	%p70, %rd35, %rd9;
	@%p70 bra 	$L__BB397_32;
	st.global.f32 	[%rd21+256], %f49;
$L__BB397_32:
	setp.le.s64 	%p71, %rd35, %rd10;
	@%p71 bra 	$L__BB397_34;
	st.global.f32 	[%rd21+384], %f50;
$L__BB397_34:
	setp.le.s64 	%p72, %rd35, %rd11;
	@%p72 bra 	$L__BB397_36;
	st.global.f32 	[%rd21+512], %f51;
$L__BB397_36:
	setp.le.s64 	%p73, %rd35, %rd12;
	@%p73 bra 	$L__BB397_38;
	st.global.f32 	[%rd21+640], %f52;
$L__BB397_38:
	setp.le.s64 	%p74, %rd35, %rd13;
	@%p74 bra 	$L__BB397_40;
	st.global.f32 	[%rd21+768], %f53;
$L__BB397_40:
	setp.le.s64 	%p75, %rd35, %rd14;
	@%p75 bra 	$L__BB397_42;
	st.global.f32 	[%rd21+896], %f54;
$L__BB397_42:
	setp.le.s64 	%p76, %rd35, %rd15;
	@%p76 bra 	$L__BB397_44;
	st.global.f32 	[%rd21+1024], %f55;
$L__BB397_44:
	setp.le.s64 	%p77, %rd35, %rd16;
	@%p77 bra 	$L__BB397_46;
	st.global.f32 	[%rd21+1152], %f56;
$L__BB397_46:
	setp.le.s64 	%p78, %rd35, %rd17;
	@%p78 bra 	$L__BB397_48;
	st.global.f32 	[%rd21+1280], %f57;
$L__BB397_48:
	ld.param.u64 	%rd112, [_Z15SoftmaxWarpImplI22BroadcastScaleMaskLoadIffbLm3EiE11DirectStoreIffEfLi1ELi11ELi32ELi1ELb1EL9Algorithm0EEvT_T0_ll_param_2];
	add.s64 	%rd113, %rd113, %rd18;
	setp.lt.s64 	%p79, %rd113, %rd112;
	@%p79 bra 	$L__BB397_4;
$L__BB397_49:
	ret;

}
	// .globl	_Z15SoftmaxWarpImplI22BroadcastScaleMaskLoadIffbLm3EiE11DirectStoreIffEfLi1ELi12ELi32ELi1ELb0EL9Algorithm0EEvT_T0_ll
.visible .entry _Z15SoftmaxWarpImplI22BroadcastScaleMaskLoadIffbLm3EiE11DirectStoreIffEfLi1ELi12ELi32ELi1ELb0EL9Algorithm0EEvT_T0_ll(
	.param .align 8 .b8 _Z15SoftmaxWarpImplI22BroadcastScaleMaskLoadIffbLm3EiE11DirectStoreIffEfLi1ELi12ELi32ELi1ELb0EL9Algorithm0EEvT_T0_ll_param_0[112],
	.param .align 8 .b8 _Z15SoftmaxWarpImplI22BroadcastScaleMaskLoadIffbLm3EiE11DirectStoreIffEfLi1ELi12ELi32ELi1ELb0EL9Algorithm0EEvT_T0_ll_param_1[16],
	.param .u64 _Z15SoftmaxWarpImplI22BroadcastScaleMaskLoadIffbLm3EiE11DirectStoreIffEfLi1ELi12ELi32ELi1ELb0EL9Algorithm0EEvT_T0_ll_param_2,
	.param .u64 _Z15SoftmaxWarpImplI22BroadcastScaleMaskLoadIffbLm3EiE11DirectStoreIffEfLi1ELi12ELi32ELi1ELb0EL9Algorithm0EEvT_T0_ll_param_3
)
{
	.reg .pred 	%p<29>;
	.reg .b16 	%rs<21>;
	.reg .b32 	%r<229>;
	.reg .b32 	%f<231>;
	.reg .b64 	%rd<108>;

	ld.param.v2.f32 	{%f3, %f4}, [_Z15SoftmaxWarpImplI22BroadcastScaleMaskLoadIffbLm3EiE11DirectStoreIffEfLi1ELi12ELi32ELi1ELb0EL9Algorithm0EEvT_T0_ll_param_0+104];
	ld.param.u64 	%rd23, [_Z15SoftmaxWarpImplI22BroadcastScaleMaskLoadIffbLm3EiE11DirectStoreIffEfLi1ELi12ELi32ELi1ELb0EL9Algorithm0EEvT_T0_ll_param_0+96];
	ld.param.u32 	%r12, [_Z15SoftmaxWarpImplI22BroadcastScaleMaskLoadIffbLm3EiE11DirectStoreIffEfLi1ELi12ELi32ELi1ELb0EL9Algorithm0EEvT_T0_ll_param_0+80];
	ld.param.v2.u32 	{%r10, %r11}, [_Z15SoftmaxWarpImplI22BroadcastScaleMaskLoadIffbLm3EiE11DirectStoreIffEfLi1ELi12ELi32ELi1ELb0EL9Algorithm0EEvT_T0_ll_param_0+72];
	ld.param.v2.u32 	{%r7, %r8}, [_Z15SoftmaxWarpImplI22BroadcastScaleMaskLoadIffbLm3EiE11DirectStoreIffEfLi1ELi12ELi32ELi1ELb0EL9Algorithm0EEvT_T0_ll_param_0+48];
	ld.param.u64 	%rd19, [_Z15SoftmaxWarpImplI22BroadcastScaleMaskLoadIffbLm3EiE11DirectStoreIffEfLi1ELi12ELi32ELi1ELb0EL9Algorithm0EEvT_T0_ll_param_0+32];
	ld.param.u64 	%rd18, [_Z15SoftmaxWarpImplI22BroadcastScaleMaskLoadIffbLm3EiE11DirectStoreIffEfLi1ELi12ELi32ELi1ELb0EL9Algorithm0EEvT_T0_ll_param_0+24];
	ld.param.u64 	%rd17, [_Z15SoftmaxWarpImplI22BroadcastScaleMaskLoadIffbLm3EiE11DirectStoreIffEfLi1ELi12ELi32ELi1ELb0EL9Algorithm0EEvT_T0_ll_param_0+16];
	ld.param.u64 	%rd16, [_Z15SoftmaxWarpImplI22BroadcastScaleMaskLoadIffbLm3EiE11DirectStoreIffEfLi1ELi12ELi32ELi1ELb0EL9Algorithm0EEvT_T0_ll_param_0+8];
	ld.param.u64 	%rd15, [_Z15SoftmaxWarpImplI22BroadcastScaleMaskLoadIffbLm3EiE11DirectStoreIffEfLi1ELi12ELi32ELi1ELb0EL9Algorithm0EEvT_T0_ll_param_0];
	ld.param.u64 	%rd5, [_Z15SoftmaxWarpImplI22BroadcastScaleMaskLoadIffbLm3EiE11DirectStoreIffEfLi1ELi12ELi32ELi1ELb0EL9Algorithm0EEvT_T0_ll_param_1];
	ld.param.u64 	%rd6, [_Z15SoftmaxWarpImplI22BroadcastScaleMaskLoadIffbLm3EiE11DirectStoreIffEfLi1ELi12ELi32ELi1ELb0EL9Algorithm0EEvT_T0_ll_param_1+8];
	ld.param.u64 	%rd24, [_Z15SoftmaxWarpImplI22BroadcastScaleMaskLoadIffbLm3EiE11DirectStoreIffEfLi1ELi12ELi32ELi1ELb0EL9Algorithm0EEvT_T0_ll_param_2];
	ld.param.u64 	%rd25, [_Z15SoftmaxWarpImplI22BroadcastScaleMaskLoadIffbLm3EiE11DirectStoreIffEfLi1ELi12ELi32ELi1ELb0EL9Algorithm0EEvT_T0_ll_param_3];
	setp.lt.s64 	%p1, %rd25, 385;
	@%p1 bra 	$L__BB398_2;
	mov.u64 	%rd26, $str;
	cvta.global.u64 	%rd27, %rd26;
	mov.u64 	%rd28, $str$1;
	cvta.global.u64 	%rd29, %rd28;
	mov.u64 	%rd30, __unnamed_389;
	cvta.global.u64 	%rd31, %rd30;
	{ // callseq 388, 0
	.param .b64 param0;
	st.param.b64 	[param0], %rd27;
	.param .b64 param1;
	st.param.b64 	[param1], %rd29;
	.param .b32 param2;
	st.param.b32 	[param2], 219;
	.param .b64 param3;
	st.param.b64 	[param3], %rd31;
	.param .b64 param4;
	st.param.b64 	[param4], 1;
	call.uni 
	__assertfail, 
	(
	param0, 
	param1, 
	param2, 
	param3, 
	param4
	);
	} // callseq 388
$L__BB398_2:
	mov.u32 	%r23, %ctaid.x;
	mov.u32 	%r24, %ntid.y;
	mov.u32 	%r25, %tid.y;
	mad.lo.s32 	%r26, %r23, %r24, %r25;
	mov.u32 	%r27, %nctaid.x;
	mul.lo.s32 	%r6, %r27, %r24;
	cvt.s64.s32 	%rd107, %r26;
	setp.le.s64 	%p2, %rd24, %rd107;
	@%p2 bra 	$L__BB398_5;
	cvta.to.global.u64 	%rd8, %rd15;
	cvta.to.global.u64 	%rd9, %rd16;
	mov.u32 	%r28, %tid.x;
	cvt.u64.u32 	%rd10, %r28;
	cvta.to.global.u64 	%rd11, %rd5;
	cvt.s64.s32 	%rd12, %r6;
$L__BB398_4:
	setp.eq.s64 	%p3, %rd19, 1;
	setp.eq.s64 	%p4, %rd18, 1;
	setp.eq.s64 	%p5, %rd17, 1;
	mad.lo.s64 	%rd32, %rd23, %rd107, %rd10;
	cvt.u32.u64 	%r29, %rd32;
	div.s32 	%r30, %r29, %r7;
	mul.lo.s32 	%r31, %r30, %r7;
	sub.s32 	%r32, %r29, %r31;
	div.s32 	%r33, %r32, %r8;
	mul.lo.s32 	%r34, %r33, %r8;
	sub.s32 	%r35, %r32, %r34;
	selp.b32 	%r36, 0, %r30, %p5;
	selp.b32 	%r37, 0, %r33, %p4;
	selp.b32 	%r38, 0, %r35, %p3;
	mul.lo.s32 	%r39, %r10, %r36;
	mad.lo.s32 	%r40, %r11, %r37, %r39;
	mad.lo.s32 	%r41, %r12, %r38, %r40;
	shl.b64 	%rd33, %rd32, 32;
	shr.s64 	%rd34, %rd33, 30;
	add.s64 	%rd35, %rd8, %rd34;
	ld.global.f32 	%f5, [%rd35];
	cvt.s64.s32 	%rd36, %r41;
	add.s64 	%rd37, %rd9, %rd36;
	ld.global.u8 	%rs9, [%rd37];
	setp.eq.s16 	%p6, %rs9, 0;
	mul.f32 	%f6, %f5, %f4;
	selp.f32 	%f7, %f3, %f6, %p6;
	max.f32 	%f8, %f7, 0fFF800000;
	add.s64 	%rd38, %rd32, 32;
	cvt.u32.u64 	%r42, %rd38;
	div.s32 	%r43, %r42, %r7;
	mul.lo.s32 	%r44, %r43, %r7;
	sub.s32 	%r45, %r42, %r44;
	div.s32 	%r46, %r45, %r8;
	mul.lo.s32 	%r47, %r46, %r8;
	sub.s32 	%r48, %r45, %r47;
	selp.b32 	%r49, 0, %r43, %p5;
	selp.b32 	%r50, 0, %r46, %p4;
	selp.b32 	%r51, 0, %r48, %p3;
	mul.lo.s32 	%r52, %r10, %r49;
	mad.lo.s32 	%r53, %r11, %r50, %r52;
	mad.lo.s32 	%r54, %r12, %r51, %r53;
	shl.b64 	%rd39, %rd38, 32;
	shr.s64 	%rd40, %rd39, 30;
	add.s64 	%rd41, %rd8, %rd40;
	ld.global.f32 	%f9, [%rd41];
	cvt.s64.s32 	%rd42, %r54;
	add.s64 	%rd43, %rd9, %rd42;
	ld.global.u8 	%rs10, [%rd43];
	setp.eq.s16 	%p7, %rs10, 0;
	mul.f32 	%f10, %f9, %f4;
	selp.f32 	%f11, %f3, %f10, %p7;
	max.f32 	%f12, %f8, %f11;
	add.s64 	%rd44, %rd32, 64;
	cvt.u32.u64 	%r55, %rd44;
	div.s32 	%r56, %r55, %r7;
	mul.lo.s32 	%r57, %r56, %r7;
	sub.s32 	%r58, %r55, %r57;
	div.s32 	%r59, %r58, %r8;
	mul.lo.s32 	%r60, %r59, %r8;
	sub.s32 	%r61, %r58, %r60;
	selp.b32 	%r62, 0, %r56, %p5;
	selp.b32 	%r63, 0, %r59, %p4;
	selp.b32 	%r64, 0, %r61, %p3;
	mul.lo.s32 	%r65, %r10, %r62;
	mad.lo.s32 	%r66, %r11, %r63, %r65;
	mad.lo.s32 	%r67, %r12, %r64, %r66;
	shl.b64 	%rd45, %rd44, 32;
	shr.s64 	%rd46, %rd45, 30;
	add.s64 	%rd47, %rd8, %rd46;
	ld.global.f32 	%f13, [%rd47];
	cvt.s64.s32 	%rd48, %r67;
	add.s64 	%rd49, %rd9, %rd48;
	ld.global.u8 	%rs11, [%rd49];
	setp.eq.s16 	%p8, %rs11, 0;
	mul.f32 	%f14, %f13, %f4;
	selp.f32 	%f15, %f3, %f14, %p8;
	max.f32 	%f16, %f12, %f15;
	add.s64 	%rd50, %rd32, 96;
	cvt.u32.u64 	%r68, %rd50;
	div.s32 	%r69, %r68, %r7;
	mul.lo.s32 	%r70, %r69, %r7;
	sub.s32 	%r71, %r68, %r70;
	div.s32 	%r72, %r71, %r8;
	mul.lo.s32 	%r73, %r72, %r8;
	sub.s32 	%r74, %r71, %r73;
	selp.b32 	%r75, 0, %r69, %p5;
	selp.b32 	%r76, 0, %r72, %p4;
	selp.b32 	%r77, 0, %r74, %p3;
	mul.lo.s32 	%r78, %r10, %r75;
	mad.lo.s32 	%r79, %r11, %r76, %r78;
	mad.lo.s32 	%r80, %r12, %r77, %r79;
	shl.b64 	%rd51, %rd50, 32;
	shr.s64 	%rd52, %rd51, 30;
	add.s64 	%rd53, %rd8, %rd52;
	ld.global.f32 	%f17, [%rd53];
	cvt.s64.s32 	%rd54, %r80;
	add.s64 	%rd55, %rd9, %rd54;
	ld.global.u8 	%rs12, [%rd55];
	setp.eq.s16 	%p9, %rs12, 0;
	mul.f32 	%f18, %f17, %f4;
	selp.f32 	%f19, %f3, %f18, %p9;
	max.f32 	%f20, %f16, %f19;
	add.s64 	%rd56, %rd32, 128;
	cvt.u32.u64 	%r81, %rd56;
	div.s32 	%r82, %r81, %r7;
	mul.lo.s32 	%r83, %r82, %r7;
	sub.s32 	%r84, %r81, %r83;
	div.s32 	%r85, %r84, %r8;
	mul.lo.s32 	%r86, %r85, %r8;
	sub.s32 	%r87, %r84, %r86;
	selp.b32 	%r88, 0, %r82, %p5;
	selp.b32 	%r89, 0, %r85, %p4;
	selp.b32 	%r90, 0, %r87, %p3;
	mul.lo.s32 	%r91, %r10, %r88;
	mad.lo.s32 	%r92, %r11, %r89, %r91;
	mad.lo.s32 	%r93, %r12, %r90, %r92;
	shl.b64 	%rd57, %rd56, 32;
	shr.s64 	%rd58, %rd57, 30;
	add.s64 	%rd59, %rd8, %rd58;
	ld.global.f32 	%f21, [%rd59];
	cvt.s64.s32 	%rd60, %r93;
	add.s64 	%rd61, %rd9, %rd60;
	ld.global.u8 	%rs13, [%rd61];
	setp.eq.s16 	%p10, %rs13, 0;
	mul.f32 	%f22, %f21, %f4;
	selp.f32 	%f23, %f3, %f22, %p10;
	max.f32 	%f24, %f20, %f23;
	add.s64 	%rd62, %rd32, 160;
	cvt.u32.u64 	%r94, %rd62;
	div.s32 	%r95, %r94, %r7;
	mul.lo.s32 	%r96, %r95, %r7;
	sub.s32 	%r97, %r94, %r96;
	div.s32 	%r98, %r97, %r8;
	mul.lo.s32 	%r99, %r98, %r8;
	sub.s32 	%r100, %r97, %r99;
	selp.b32 	%r101, 0, %r95, %p5;
	selp.b32 	%r102, 0, %r98, %p4;
	selp.b32 	%r103, 0, %r100, %p3;
	mul.lo.s32 	%r104, %r10, %r101;
	mad.lo.s32 	%r105, %r11, %r102, %r104;
	mad.lo.s32 	%r106, %r12, %r103, %r105;
	shl.b64 	%rd63, %rd62, 32;
	shr.s64 	%rd64, %rd63, 30;
	add.s64 	%rd65, %rd8, %rd64;
	ld.global.f32 	%f25, [%rd65];
	cvt.s64.s32 	%rd66, %r106;
	add.s64 	%rd67, %rd9, %rd66;
	ld.global.u8 	%rs14, [%rd67];
	setp.eq.s16 	%p11, %rs14, 0;
	mul.f32 	%f26, %f25, %f4;
	selp.f32 	%f27, %f3, %f26, %p11;
	max.f32 	%f28, %f24, %f27;
	add.s64 	%rd68, %rd32, 192;
	cvt.u32.u64 	%r107, %rd68;
	div.s32 	%r108, %r107, %r7;
	mul.lo.s32 	%r109, %r108, %r7;
	sub.s32 	%r110, %r107, %r109;
	div.s32 	%r111, %r110, %r8;
	mul.lo.s32 	%r112, %r111, %r8;
	sub.s32 	%r113, %r110, %r112;
	selp.b32 	%r114, 0, %r108, %p5;
	selp.b32 	%r115, 0, %r111, %p4;
	selp.b32 	%r116, 0, %r113, %p3;
	mul.lo.s32 	%r117, %r10, %r114;
	mad.lo.s32 	%r118, %r11, %r115, %r117;
	mad.lo.s32 	%r119, %r12, %r116, %r118;
	shl.b64 	%rd69, %rd68, 32;
	shr.s64 	%rd70, %rd69, 30;
	add.s64 	%rd71, %rd8, %rd70;
	ld.global.f32 	%f29, [%rd71];
	cvt.s64.s32 	%rd72, %r119;
	add.s64 	%rd73, %rd9, %rd72;
	ld.global.u8 	%rs15, [%rd73];
	setp.eq.s16 	%p12, %rs15, 0;
	mul.f32 	%f30, %f29, %f4;
	selp.f32 	%f31, %f3, %f30, %p12;
	max.f32 	%f32, %f28, %f31;
	add.s64 	%rd74, %rd32, 224;
	cvt.u32.u64 	%r120, %rd74;
	div.s32 	%r121, %r120, %r7;
	mul.lo.s32 	%r122, %r121, %r7;
	sub.s32 	%r123, %r120, %r122;
	div.s32 	%r124, %r123, %r8;
	mul.lo.s32 	%r125, %r124, %r8;
	sub.s32 	%r126, %r123, %r125;
	selp.b32 	%r127, 0, %r121, %p5;
	selp.b32 	%r128, 0, %r124, %p4;
	selp.b32 	%r129, 0, %r126, %p3;
	mul.lo.s32 	%r130, %r10, %r127;
	mad.lo.s32 	%r131, %r11, %r128, %r130;
	mad.lo.s32 	%r132, %r12, %r129, %r131;
	shl.b64 	%rd75, %rd74, 32;
	shr.s64 	%rd76, %rd75, 30;
	add.s64 	%rd77, %rd8, %rd76;
	ld.global.f32 	%f33, [%rd77];
	cvt.s64.s32 	%rd78, %r132;
	add.s64 	%rd79, %rd9, %rd78;
	ld.global.u8 	%rs16, [%rd79];
	setp.eq.s16 	%p13, %rs16, 0;
	mul.f32 	%f34, %f33, %f4;
	selp.f32 	%f35, %f3, %f34, %p13;
	max.f32 	%f36, %f32, %f35;
	add.s64 	%rd80, %rd32, 256;
	cvt.u32.u64 	%r133, %rd80;
	div.s32 	%r134, %r133, %r7;
	mul.lo.s32 	%r135, %r134, %r7;
	sub.s32 	%r136, %r133, %r135;
	div.s32 	%r137, %r136, %r8;
	mul.lo.s32 	%r138, %r137, %r8;
	sub.s32 	%r139, %r136, %r138;
	selp.b32 	%r140, 0, %r134, %p5;
	selp.b32 	%r141, 0, %r137, %p4;
	selp.b32 	%r142, 0, %r139, %p3;
	mul.lo.s32 	%r143, %r10, %r140;
	mad.lo.s32 	%r144, %r11, %r141, %r143;
	mad.lo.s32 	%r145, %r12, %r142, %r144;
	shl.b64 	%rd81, %rd80, 32;
	shr.s64 	%rd82, %rd81, 30;
	add.s64 	%rd83, %rd8, %rd82;
	ld.global.f32 	%f37, [%rd83];
	cvt.s64.s32 	%rd84, %r145;
	add.s64 	%rd85, %rd9, %rd84;
	ld.global.u8 	%rs17, [%rd85];
	setp.eq.s16 	%p14, %rs17, 0;
	mul.f32 	%f38, %f37, %f4;
	selp.f32 	%f39, %f3, %f38, %p14;
	max.f32 	%f40, %f36, %f39;
	add.s64 	%rd86, %rd32, 288;
	cvt.u32.u64 	%r146, %rd86;
	div.s32 	%r147, %r146, %r7;
	mul.lo.s32 	%r148, %r147, %r7;
	sub.s32 	%r149, %r146, %r148;
	div.s32 	%r150, %r149, %r8;
	mul.lo.s32 	%r151, %r150, %r8;
	sub.s32 	%r152, %r149, %r151;
	selp.b32 	%r153, 0, %r147, %p5;
	selp.b32 	%r154, 0, %r150, %p4;
	selp.b32 	%r155, 0, %r152, %p3;
	mul.lo.s32 	%r156, %r10, %r153;
	mad.lo.s32 	%r157, %r11, %r154, %r156;
	mad.lo.s32 	%r158, %r12, %r155, %r157;
	shl.b64 	%rd87, %rd86, 32;
	shr.s64 	%rd88, %rd87, 30;
	add.s64 	%rd89, %rd8, %rd88;
	ld.global.f32 	%f41, [%rd89];
	cvt.s64.s32 	%rd90, %r158;
	add.s64 	%rd91, %rd9, %rd90;
	ld.global.u8 	%rs18, [%rd91];
	setp.eq.s16 	%p15, %rs18, 0;
	mul.f32 	%f42, %f41, %f4;
	selp.f32 	%f43, %f3, %f42, %p15;
	max.f32 	%f44, %f40, %f43;
	add.s64 	%rd92, %rd32, 320;
	cvt.u32.u64 	%r159, %rd92;
	div.s32 	%r160, %r159, %r7;
	mul.lo.s32 	%r161, %r160, %r7;
	sub.s32 	%r162, %r159, %r161;
	div.s32 	%r163, %r162, %r8;
	mul.lo.s32 	%r164, %r163, %r8;
	sub.s32 	%r165, %r162, %r164;
	selp.b32 	%r166, 0, %r160, %p5;
	selp.b32 	%r167, 0, %r163, %p4;
	selp.b32 	%r168, 0, %r165, %p3;
	mul.lo.s32 	%r169, %r10, %r166;
	mad.lo.s32 	%r170, %r11, %r167, %r169;
	mad.lo.s32 	%r171, %r12, %r168, %r170;
	shl.b64 	%rd93, %rd92, 32;
	shr.s64 	%rd94, %rd93, 30;
	add.s64 	%rd95, %rd8, %rd94;
	ld.global.f32 	%f45, [%rd95];
	cvt.s64.s32 	%rd96, %r171;
	add.s64 	%rd97, %rd9, %rd96;
	ld.global.u8 	%rs19, [%rd97];
	setp.eq.s16 	%p16, %rs19, 0;
	mul.f32 	%f46, %f45, %f4;
	selp.f32 	%f47, %f3, %f46, %p16;
	max.f32 	%f48, %f44, %f47;
	add.s64 	%rd98, %rd32, 352;
	cvt.u32.u64 	%r172, %rd98;
	div.s32 	%r173, %r172, %r7;
	mul.lo.s32 	%r174, %r173, %r7;
	sub.s32 	%r175, %r172, %r174;
	div.s32 	%r176, %r175, %r8;
	mul.lo.s32 	%r177, %r176, %r8;
	sub.s32 	%r178, %r175, %r177;
	selp.b32 	%r179, 0, %r173, %p5;
	selp.b32 	%r180, 0, %r176, %p4;
	selp.b32 	%r181, 0, %r178, %p3;
	mul.lo.s32 	%r182, %r10, %r179;
	mad.lo.s32 	%r183, %r11, %r180, %r182;
	mad.lo.s32 	%r184, %r12, %r181, %r183;
	shl.b64 	%rd99, %rd98, 32;
	shr.s64 	%rd100, %rd99, 30;
	add.s64 	%rd101, %rd8, %rd100;
	ld.global.f32 	%f49, [%rd101];
	cvt.s64.s32 	%rd102, %r184;
	add.s64 	%rd103, %rd9, %rd102;
	ld.global.u8 	%rs20, [%rd103];
	setp.eq.s16 	%p17, %rs20, 0;
	mul.f32 	%f50, %f49, %f4;
	selp.f32 	%f51, %f3, %f50, %p17;
	max.f32 	%f52, %f48, %f51;
	mov.b32 	%r185, %f52;
	shfl.sync.bfly.b32	%r186|%p18, %r185, 16, 31, -1;
	mov.b32 	%f53, %r186;
	max.f32 	%f54, %f52, %f53;
	mov.b32 	%r187, %f54;
	shfl.sync.bfly.b32	%r188|%p19, %r187, 8, 31, -1;
	mov.b32 	%f55, %r188;
	max.f32 	%f56, %f54, %f55;
	mov.b32 	%r189, %f56;
	shfl.sync.bfly.b32	%r190|%p20, %r189, 4, 31, -1;
	mov.b32 	%f57, %r190;
	max.f32 	%f58, %f56, %f57;
	mov.b32 	%r191, %f58;
	shfl.sync.bfly.b32	%r192|%p21, %r191, 2, 31, -1;
	mov.b32 	%f59, %r192;
	max.f32 	%f60, %f58, %f59;
	mov.b32 	%r193, %f60;
	shfl.sync.bfly.b32	%r194|%p22, %r193, 1, 31, -1;
	mov.b32 	%f61, %r194;
	max.f32 	%f62, %f60, %f61;
	sub.f32 	%f63, %f7, %f62;
	fma.rn.f32 	%f64, %f63, 0f3BBB989D, 0f3F000000;
	cvt.sat.f32.f32 	%f65, %f64;
	mov.f32 	%f66, 0f4B400001;
	mov.f32 	%f67, 0f437C0000;
	fma.rm.f32 	%f68, %f65, %f67, %f66;
	add.f32 	%f69, %f68, 0fCB40007F;
	neg.f32 	%f70, %f69;
	fma.rn.f32 	%f71, %f63, 0f3FB8AA3B, %f70;
	fma.rn.f32 	%f72, %f63, 0f32A57060, %f71;
	mov.b32 	%r195, %f68;
	shl.b32 	%r196, %r195, 23;
	mov.b32 	%f73, %r196;
	ex2.approx.ftz.f32 	%f74, %f72;
	mul.f32 	%f75, %f74, %f73;
	add.f32 	%f76, %f75, 0f00000000;
	sub.f32 	%f77, %f11, %f62;
	fma.rn.f32 	%f78, %f77, 0f3BBB989D, 0f3F000000;
	cvt.sat.f32.f32 	%f79, %f78;
	fma.rm.f32 	%f80, %f79, %f67, %f66;
	add.f32 	%f81, %f80, 0fCB40007F;
	neg.f32 	%f82, %f81;
	fma.rn.f32 	%f83, %f77, 0f3FB8AA3B, %f82;
	fma.rn.f32 	%f84, %f77, 0f32A57060, %f83;
	mov.b32 	%r197, %f80;
	shl.b32 	%r198, %r197, 23;
	mov.b32 	%f85, %r198;
	ex2.approx.ftz.f32 	%f86, %f84;
	mul.f32 	%f87, %f86, %f85;
	add.f32 	%f88, %f76, %f87;
	sub.f32 	%f89, %f15, %f62;
	fma.rn.f32 	%f90, %f89, 0f3BBB989D, 0f3F000000;
	cvt.sat.f32.f32 	%f91, %f90;
	fma.rm.f32 	%f92, %f91, %f67, %f66;
	add.f32 	%f93, %f92, 0fCB40007F;
	neg.f32 	%f94, %f93;
	fma.rn.f32 	%f95, %f89, 0f3FB8AA3B, %f94;
	fma.rn.f32 	%f96, %f89, 0f32A57060, %f95;
	mov.b32 	%r199, %f92;
	shl.b32 	%r200, %r199, 23;
	mov.b32 	%f97, %r200;
	ex2.approx.ftz.f32 	%f98, %f96;
	mul.f32 	%f99, %f98, %f97;
	add.f32 	%f100, %f88, %f99;
	sub.f32 	%f101, %f19, %f62;
	fma.rn.f32 	%f102, %f101, 0f3BBB989D, 0f3F000000;
	cvt.sat.f32.f32 	%f103, %f102;
	fma.rm.f32 	%f104, %f103, %f67, %f66;
	add.f32 	%f105, %f104, 0fCB40007F;
	neg.f32 	%f106, %f105;
	fma.rn.f32 	%f107, %f101, 0f3FB8AA3B, %f106;
	fma.rn.f32 	%f108, %f101, 0f32A57060, %f107;
	mov.b32 	%r201, %f104;
	shl.b32 	%r202, %r201, 23;
	mov.b32 	%f109, %r202;
	ex2.approx.ftz.f32 	%f110, %f108;
	mul.f32 	%f111, %f110, %f109;
	add.f32 	%f112, %f100, %f111;
	sub.f32 	%f113, %f23, %f62;
	fma.rn.f32 	%f114, %f113, 0f3BBB989D, 0f3F000000;
	cvt.sat.f32.f32 	%f115, %f114;
	fma.rm.f32 	%f116, %f115, %f67, %f66;
	add.f32 	%f117, %f116, 0fCB40007F;
	neg.f32 	%f118, %f117;
	fma.rn.f32 	%f119, %f113, 0f3FB8AA3B, %f118;
	fma.rn.f32 	%f120, %f113, 0f32A57060, %f119;
	mov.b32 	%r203, %f116;
	shl.b32 	%r204, %r203, 23;
	mov.b32 	%f121, %r204;
	ex2.approx.ftz.f32 	%f122, %f120;
	mul.f32 	%f123, %f122, %f121;
	add.f32 	%f124, %f112, %f123;
	sub.f32 	%f125, %f27, %f62;
	fma.rn.f32 	%f126, %f125, 0f3BBB989D, 0f3F000000;
	cvt.sat.f32.f32 	%f127, %f126;
	fma.rm.f32 	%f128, %f127, %f67, %f66;
	add.f32 	%f129, %f128, 0fCB40007F;
	neg.f32 	%f130, %f129;
	fma.rn.f32 	%f131, %f125, 0f3FB8AA3B, %f130;
	fma.rn.f32 	%f132, %f125, 0f32A57060, %f131;
	mov.b32 	%r205, %f128;
	shl.b32 	%r206, %r205, 23;
	mov.b32 	%f133, %r206;
	ex2.approx.ftz.f32 	%f134, %f132;
	mul.f32 	%f135, %f134, %f133;
	add.f32 	%f136, %f124, %f135;
	sub.f32 	%f137, %f31, %f62;
	fma.rn.f32 	%f138, %f137, 0f3BBB989D, 0f3F000000;
	cvt.sat.f32.f32 	%f139, %f138;
	fma.rm.f32 	%f140, %f139, %f67, %f66;
	add.f32 	%f141, %f140, 0fCB40007F;
	neg.f32 	%f142, %f141;
	fma.rn.f32 	%f143, %f137, 0f3FB8AA3B, %f142;
	fma.rn.f32 	%f144, %f137, 0f32A57060, %f143;
	mov.b32 	%r207, %f140;
	shl.b32 	%r208, %r207, 23;
	mov.b32 	%f145, %r208;
	ex2.approx.ftz.f32 	%f146, %f144;
	mul.f32 	%f147, %f146, %f145;
	add.f32 	%f148, %f136, %f147;
	sub.f32 	%f149, %f35, %f62;
	fma.rn.f32 	%f150, %f149, 0f3BBB989D, 0f3F000000;
	cvt.sat.f32.f32 	%f151, %f150;
	fma.rm.f32 	%f152, %f151, %f67, %f66;
	add.f32 	%f153, %f152, 0fCB40007F;
	neg.f32 	%f154, %f153;
	fma.rn.f32 	%f155, %f149, 0f3FB8AA3B, %f154;
	fma.rn.f32 	%f156, %f149, 0f32A57060, %f155;
	mov.b32 	%r209, %f152;
	shl.b32 	%r210, %r209, 23;
	mov.b32 	%f157, %r210;
	ex2.approx.ftz.f32 	%f158, %f156;
	mul.f32 	%f159, %f158, %f157;
	add.f32 	%f160, %f148, %f159;
	sub.f32 	%f161, %f39, %f62;
	fma.rn.f32 	%f162, %f161, 0f3BBB989D, 0f3F000000;
	cvt.sat.f32.f32 	%f163, %f162;
	fma.rm.f32 	%f164, %f163, %f67, %f66;
	add.f32 	%f165, %f164, 0fCB40007F;
	neg.f32 	%f166, %f165;
	fma.rn.f32 	%f167, %f161, 0f3FB8AA3B, %f166;
	fma.rn.f32 	%f168, %f161, 0f32A57060, %f167;
	mov.b32 	%r211, %f164;
	shl.b32 	%r212, %r211, 23;
	mov.b32 	%f169, %r212;
	ex2.approx.ftz.f32 	%f170, %f168;
	mul.f32 	%f171, %f170, %f169;
	add.f32 	%f172, %f160, %f171;
	sub.f32 	%f173, %f43, %f62;
	fma.rn.f32 	%f174, %f173, 0f3BBB989D, 0f3F000000;
	cvt.sat.f32.f32 	%f175, %f174;
	fma.rm.f32 	%f176, %f175, %f67, %f66;
	add.f32 	%f177, %f176, 0fCB40007F;
	neg.f32 	%f178, %f177;
	fma.rn.f32 	%f179, %f173, 0f3FB8AA3B, %f178;
	fma.rn.f32 	%f180, %f173, 0f32A57060, %f179;
	mov.b32 	%r213, %f176;
	shl.b32 	%r214, %r213, 23;
	mov.b32 	%f181, %r214;
	ex2.approx.ftz.f32 	%f182, %f180;
	mul.f32 	%f183, %f182, %f181;
	add.f32 	%f184, %f172, %f183;
	sub.f32 	%f185, %f47, %f62;
	fma.rn.f32 	%f186, %f185, 0f3BBB989D, 0f3F000000;
	cvt.sat.f32.f32 	%f187, %f186;
	fma.rm.f32 	%f188, %f187, %f67, %f66;
	add.f32 	%f189, %f188, 0fCB40007F;
	neg.f32 	%f190, %f189;
	fma.rn.f32 	%f191, %f185, 0f3FB8AA3B, %f190;
	fma.rn.f32 	%f192, %f185, 0f32A57060, %f191;
	mov.b32 	%r215, %f188;
	shl.b32 	%r216, %r215, 23;
	mov.b32 	%f193, %r216;
	ex2.approx.ftz.f32 	%f194, %f192;
	mul.f32 	%f195, %f194, %f193;
	add.f32 	%f196, %f184, %f195;
	sub.f32 	%f197, %f51, %f62;
	fma.rn.f32 	%f198, %f197, 0f3BBB989D, 0f3F000000;
	cvt.sat.f32.f32 	%f199, %f198;
	fma.rm.f32 	%f200, %f199, %f67, %f66;
	add.f32 	%f201, %f200, 0fCB40007F;
	neg.f32 	%f202, %f201;
	fma.rn.f32 	%f203, %f197, 0f3FB8AA3B, %f202;
	fma.rn.f32 	%f204, %f197, 0f32A57060, %f203;
	mov.b32 	%r217, %f200;
	shl.b32 	%r218, %r217, 23;
	mov.b32 	%f205, %r218;
	ex2.approx.ftz.f32 	%f206, %f204;
	mul.f32 	%f207, %f206, %f205;
	add.f32 	%f208, %f196, %f207;
	mov.b32 	%r219, %f208;
	shfl.sync.bfly.b32	%r220|%p23, %r219, 16, 31, -1;
	mov.b32 	%f209, %r220;
	add.f32 	%f210, %f208, %f209;
	mov.b32 	%r221, %f210;
	shfl.sync.bfly.b32	%r222|%p24, %r221, 8, 31, -1;
	mov.b32 	%f211, %r222;
	add.f32 	%f212, %f210, %f211;
	mov.b32 	%r223, %f212;
	shfl.sync.bfly.b32	%r224|%p25, %r223, 4, 31, -1;
	mov.b32 	%f213, %r224;
	add.f32 	%f214, %f212, %f213;
	mov.b32 	%r225, %f214;
	shfl.sync.bfly.b32	%r226|%p26, %r225, 2, 31, -1;
	mov.b32 	%f215, %r226;
	add.f32 	%f216, %f214, %f215;
	mov.b32 	%r227, %f216;
	shfl.sync.bfly.b32	%r228|%p27, %r227, 1, 31, -1;
	mov.b32 	%f217, %r228;
	add.f32 	%f218, %f216, %f217;
	div.rn.f32 	%f219, %f75, %f218;
	div.rn.f32 	%f220, %f87, %f218;
	div.rn.f32 	%f221, %f99, %f218;
	div.rn.f32 	%f222, %f111, %f218;
	div.rn.f32 	%f223, %f123, %f218;
	div.rn.f32 	%f224, %f135, %f218;
	div.rn.f32 	%f225, %f147, %f218;
	div.rn.f32 	%f226, %f159, %f218;
	div.rn.f32 	%f227, %f171, %f218;
	div.rn.f32 	%f228, %f183, %f218;
	div.rn.f32 	%f229, %f195, %f218;
	div.rn.f32 	%f230, %f207, %f218;
	mad.lo.s64 	%rd104, %rd107, %rd6, %rd10;
	shl.b64 	%rd105, %rd104, 2;
	add.s64 	%rd106, %rd11, %rd105;
	st.global.f32 	[%rd106], %f219;
	st.global.f32 	[%rd106+128], %f220;
	st.global.f32 	[%rd106+256], %f221;
	st.global.f32 	[%rd106+384], %f222;
	st.global.f32 	[%rd106+512], %f223;
	st.global.f32 	[%rd106+640], %f224;
	st.global.f32 	[%rd106+768], %f225;
	st.global.f32 	[%rd106+896], %f226;
	st.global.f32 	[%rd106+1024], %f227;
	st.global.f32 	[%rd106+1152], %f228;
	st.global.f32 	[%rd106+1280], %f229;
	st.global.f32 	[%rd106+1408], %f230;
	add.s64 	%rd107, %rd107, %rd12;
	setp.lt.s64 	%p28, %rd107, %rd24;
	@%p28 bra 	$L__BB398_4;
$L__BB398_5:
	ret;

}
	// .globl	_Z15SoftmaxWarpImplI22BroadcastScaleMaskLoadIffbLm3EiE11DirectStoreIffEfLi1ELi12ELi32ELi1ELb1EL9Algorithm0EEvT_T0_ll
.visible .entry _Z15SoftmaxWarpImplI22BroadcastScaleMaskLoadIffbLm3EiE11DirectStoreIffEfLi1ELi12ELi32ELi1ELb1EL9Algorithm0EEvT_T0_ll(
	.param .align 8 .b8 _Z15SoftmaxWarpImplI22BroadcastScaleMaskLoadIffbLm3EiE11DirectStoreIffEfLi1ELi12ELi32ELi1ELb1EL9Algorithm0EEvT_T0_ll_param_0[112],
	.param .align 8 .b8 _Z15SoftmaxWarpImplI22BroadcastScaleMaskLoadIffbLm3EiE11DirectStoreIffEfLi1ELi12ELi32ELi1ELb1EL9Algorithm0EEvT_T0_ll_param_1[16],
	.param .u64 _Z15SoftmaxWarpImplI22BroadcastScaleMaskLoadIffbLm3EiE11DirectStoreIffEfLi1ELi12ELi32ELi1ELb1EL9Algorithm0EEvT_T0_ll_param_2,
	.param .u64 _Z15SoftmaxWarpImplI22BroadcastScaleMaskLoadIffbLm3EiE11DirectStoreIffEfLi1ELi12ELi32ELi1ELb1EL9Algorithm0EEvT_T0_ll_param_3
)
{
	.reg .pred 	%p<86>;
	.reg .b16 	%rs<21>;
	.reg .b32 	%r<241>;
	.reg .b32 	%f<291>;
	.reg .b64 	%rd<121>;

	ld.param.u64 	%rd33, [_Z15SoftmaxWarpImplI22BroadcastScaleMaskLoadIffbLm3EiE11DirectStoreIffEfLi1ELi12ELi32ELi1ELb1EL9Algorithm0EEvT_T0_ll_param_1+8];
	ld.param.u64 	%rd32, [_Z15SoftmaxWarpImplI22BroadcastScaleMaskLoadIffbLm3EiE11DirectStoreIffEfLi1ELi12ELi32ELi1ELb1EL9Algorithm0EEvT_T0_ll_param_1];
	ld.param.v2.f32 	{%f63, %f64}, [_Z15SoftmaxWarpImplI22BroadcastScaleMaskLoadIffbLm3EiE11DirectStoreIffEfLi1ELi12ELi32ELi1ELb1EL9Algorithm0EEvT_T0_ll_param_0+104];
	ld.param.u64 	%rd31, [_Z15SoftmaxWarpImplI22BroadcastScaleMaskLoadIffbLm3EiE11DirectStoreIffEfLi1ELi12ELi32ELi1ELb1EL9Algorithm0EEvT_T0_ll_param_0+96];
	ld.param.u32 	%r11, [_Z15SoftmaxWarpImplI22BroadcastScaleMaskLoadIffbLm3EiE11DirectStoreIffEfLi1ELi12ELi32ELi1ELb1EL9Algorithm0EEvT_T0_ll_param_0+80];
	ld.param.v2.u32 	{%r9, %r10}, [_Z15SoftmaxWarpImplI22BroadcastScaleMaskLoadIffbLm3EiE11DirectStoreIffEfLi1ELi12ELi32ELi1ELb1EL9Algorithm0EEvT_T0_ll_param_0+72];
	ld.param.v2.u32 	{%r6, %r7}, [_Z15SoftmaxWarpImplI22BroadcastScaleMaskLoadIffbLm3EiE11DirectStoreIffEfLi1ELi12ELi32ELi1ELb1EL9Algorithm0EEvT_T0_ll_param_0+48];
	ld.param.u64 	%rd27, [_Z15SoftmaxWarpImplI22BroadcastScaleMaskLoadIffbLm3EiE11DirectStoreIffEfLi1ELi12ELi32ELi1ELb1EL9Algorithm0EEvT_T0_ll_param_0+32];
	ld.param.u64 	%rd26, [_Z15SoftmaxWarpImplI22BroadcastScaleMaskLoadIffbLm3EiE11DirectStoreIffEfLi1ELi12ELi32ELi1ELb1EL9Algorithm0EEvT_T0_ll_param_0+24];
	ld.param.u64 	%rd25, [_Z15SoftmaxWarpImplI22BroadcastScaleMaskLoadIffbLm3EiE11DirectStoreIffEfLi1ELi12ELi32ELi1ELb1EL9Algorithm0EEvT_T0_ll_param_0+16];
	ld.param.u64 	%rd24, [_Z15SoftmaxWarpImplI22BroadcastScaleMaskLoadIffbLm3EiE11DirectStoreIffEfLi1ELi12ELi32ELi1ELb1EL9Algorithm0EEvT_T0_ll_param_0+8];
	ld.param.u64 	%rd23, [_Z15SoftmaxWarpImplI22BroadcastScaleMaskLoadIffbLm3EiE11DirectStoreIffEfLi1ELi12ELi32ELi1ELb1EL9Algorithm0EEvT_T0_ll_param_0];
	ld.param.u64 	%rd35, [_Z15SoftmaxWarpImplI22BroadcastScaleMaskLoadIffbLm3EiE11DirectStoreIffEfLi1ELi12ELi32ELi1ELb1EL9Algorithm0EEvT_T0_ll_param_3];
	cvta.to.global.u64 	%rd1, %rd23;
	cvta.to.global.u64 	%rd2, %rd24;
	setp.lt.s64 	%p1, %rd35, 385;
	@%p1 bra 	$L__BB399_2;
	mov.u64 	%rd36, $str;
	cvta.global.u64 	%rd37, %rd36;
	mov.u64 	%rd38, $str$1;
	cvta.global.u64 	%rd39, %rd38;
	mov.u64 	%rd40, __unnamed_390;
	cvta.global.u64 	%rd41, %rd40;
	{ // callseq 389, 0
	.param .b64 param0;
	st.param.b64 	[param0], %rd37;
	.param .b64 param1;
	st.param.b64 	[param1], %rd39;
	.param .b32 param2;
	st.param.b32 	[param2], 219;
	.param .b64 param3;
	st.param.b64 	[param3], %rd41;
	.param .b64 param4;
	st.param.b64 	[param4], 1;
	call.uni 
	__assertfail, 
	(
	param0, 
	param1, 
	param2, 
	param3, 
	param4
	);
	} // callseq 389
$L__BB399_2:
	ld.param.u64 	%rd118, [_Z15SoftmaxWarpImplI22BroadcastScaleMaskLoadIffbLm3EiE11DirectStoreIffEfLi1ELi12ELi32ELi1ELb1EL9Algorithm0EEvT_T0_ll_param_2];
	mov.u32 	%r22, %ctaid.x;
	mov.u32 	%r23, %ntid.y;
	mov.u32 	%r24, %tid.y;
	mad.lo.s32 	%r25, %r22, %r23, %r24;
	cvt.s64.s32 	%rd120, %r25;
	setp.le.s64 	%p2, %rd118, %rd120;
	@%p2 bra 	$L__BB399_53;
	mov.u32 	%r26, %tid.x;
	cvt.u64.u32 	%rd6, %r26;
	add.s32 	%r27, %r26, 32;
	cvt.u64.u32 	%rd7, %r27;
	add.s32 	%r28, %r26, 64;
	cvt.u64.u32 	%rd8, %r28;
	add.s32 	%r29, %r26, 96;
	cvt.u64.u32 	%rd9, %r29;
	add.s32 	%r30, %r26, 128;
	cvt.u64.u32 	%rd10, %r30;
	add.s32 	%r31, %r26, 160;
	cvt.u64.u32 	%rd11, %r31;
	add.s32 	%r32, %r26, 192;
	cvt.u64.u32 	%rd12, %r32;
	add.s32 	%r33, %r26, 224;
	cvt.u64.u32 	%rd13, %r33;
	add.s32 	%r34, %r26, 256;
	cvt.u64.u32 	%rd14, %r34;
	add.s32 	%r35, %r26, 288;
	cvt.u64.u32 	%rd15, %r35;
	add.s32 	%r36, %r26, 320;
	cvt.u64.u32 	%rd16, %r36;
	add.s32 	%r37, %r26, 352;
	cvt.u64.u32 	%rd17, %r37;
$L__BB399_4:
	setp.le.s64 	%p3, %rd35, %rd6;
	mul.lo.s64 	%rd20, %rd31, %rd120;
	mov.f32 	%f267, 0fFF800000;
	mov.f32 	%f270, %f267;
	@%p3 bra 	$L__BB399_6;
	setp.eq.s64 	%p4, %rd27, 1;
	setp.eq.s64 	%p5, %rd26, 1;
	setp.eq.s64 	%p6, %rd25, 1;
	add.s64 	%rd42, %rd20, %rd6;
	cvt.u32.u64 	%r38, %rd42;
	div.s32 	%r39, %r38, %r6;
	mul.lo.s32 	%r40, %r39, %r6;
	sub.s32 	%r41, %r38, %r40;
	div.s32 	%r42, %r41, %r7;
	mul.lo.s32 	%r43, %r42, %r7;
	sub.s32 	%r44, %r41, %r43;
	selp.b32 	%r45, 0, %r39, %p6;
	selp.b32 	%r46, 0, %r42, %p5;
	selp.b32 	%r47, 0, %r44, %p4;
	mul.lo.s32 	%r48, %r9, %r45;
	mad.lo.s32 	%r49, %r10, %r46, %r48;
	mad.lo.s32 	%r50, %r11, %r47, %r49;
	shl.b64 	%rd43, %rd42, 32;
	shr.s64 	%rd44, %rd43, 30;
	add.s64 	%rd45, %rd1, %rd44;
	ld.global.f32 	%f66, [%rd45];
	cvt.s64.s32 	%rd46, %r50;
	add.s64 	%rd47, %rd2, %rd46;
	ld.global.u8 	%rs9, [%rd47];
	setp.eq.s16 	%p7, %rs9, 0;
	mul.f32 	%f67, %f66, %f64;
	selp.f32 	%f267, %f63, %f67, %p7;
	max.f32 	%f270, %f267, 0fFF800000;
$L__BB399_6:
	setp.le.s64 	%p8, %rd35, %rd7;
	mov.f32 	%f269, 0fFF800000;
	@%p8 bra 	$L__BB399_8;
	setp.eq.s64 	%p9, %rd27, 1;
	setp.eq.s64 	%p10, %rd26, 1;
	setp.eq.s64 	%p11, %rd25, 1;
	add.s64 	%rd48, %rd20, %rd7;
	cvt.u32.u64 	%r51, %rd48;
	div.s32 	%r52, %r51, %r6;
	mul.lo.s32 	%r53, %r52, %r6;
	sub.s32 	%r54, %r51, %r53;
	div.s32 	%r55, %r54, %r7;
	mul.lo.s32 	%r56, %r55, %r7;
	sub.s32 	%r57, %r54, %r56;
	selp.b32 	%r58, 0, %r52, %p11;
	selp.b32 	%r59, 0, %r55, %p10;
	selp.b32 	%r60, 0, %r57, %p9;
	mul.lo.s32 	%r61, %r9, %r58;
	mad.lo.s32 	%r62, %r10, %r59, %r61;
	mad.lo.s32 	%r63, %r11, %r60, %r62;
	shl.b64 	%rd49, %rd48, 32;
	shr.s64 	%rd50, %rd49, 30;
	add.s64 	%rd51, %rd1, %rd50;
	ld.global.f32 	%f69, [%rd51];
	cvt.s64.s32 	%rd52, %r63;
	add.s64 	%rd53, %rd2, %rd52;
	ld.global.u8 	%rs10, [%rd53];
	setp.eq.s16 	%p12, %rs10, 0;
	mul.f32 	%f70, %f69, %f64;
	selp.f32 	%f269, %f63, %f70, %p12;
	max.f32 	%f270, %f270, %f269;
$L__BB399_8:
	setp.le.s64 	%p13, %rd35, %rd8;
	mov.f32 	%f271, 0fFF800000;
	@%p13 bra 	$L__BB399_10;
	setp.eq.s64 	%p14, %rd27, 1;
	setp.eq.s64 	%p15, %rd26, 1;
	setp.eq.s64 	%p16, %rd25, 1;
	add.s64 	%rd54, %rd20, %rd8;
	cvt.u32.u64 	%r64, %rd54;
	div.s32 	%r65, %r64, %r6;
	mul.lo.s32 	%r66, %r65, %r6;
	sub.s32 	%r67, %r64, %r66;
	div.s32 	%r68, %r67, %r7;
	mul.lo.s32 	%r69, %r68, %r7;
	sub.s32 	%r70, %r67, %r69;
	selp.b32 	%r71, 0, %r65, %p16;
	selp.b32 	%r72, 0, %r68, %p15;
	selp.b32 	%r73, 0, %r70, %p14;
	mul.lo.s32 	%r74, %r9, %r71;
	mad.lo.s32 	%r75, %r10, %r72, %r74;
	mad.lo.s32 	%r76, %r11, %r73, %r75;
	shl.b64 	%rd55, %rd54, 32;
	shr.s64 	%rd56, %rd55, 30;
	add.s64 	%rd57, %rd1, %rd56;
	ld.global.f32 	%f72, [%rd57];
	cvt.s64.s32 	%rd58, %r76;
	add.s64 	%rd59, %rd2, %rd58;
	ld.global.u8 	%rs11, [%rd59];
	setp.eq.s16 	%p17, %rs11, 0;
	mul.f32 	%f73, %f72, %f64;
	selp.f32 	%f271, %f63, %f73, %p17;
	max.f32 	%f270, %f270, %f271;
$L__BB399_10:
	setp.le.s64 	%p18, %rd35, %rd9;
	mov.f32 	%f273, 0fFF800000;
	@%p18 bra 	$L__BB399_12;
	setp.eq.s64 	%p19, %rd27, 1;
	setp.eq.s64 	%p20, %rd26, 1;
	setp.eq.s64 	%p21, %rd25, 1;
	add.s64 	%rd60, %rd20, %rd9;
	cvt.u32.u64 	%r77, %rd60;
	div.s32 	%r78, %r77, %r6;
	mul.lo.s32 	%r79, %r78, %r6;
	sub.s32 	%r80, %r77, %r79;
	div.s32 	%r81, %r80, %r7;
	mul.lo.s32 	%r82, %r81, %r7;
	sub.s32 	%r83, %r80, %r82;
	selp.b32 	%r84, 0, %r78, %p21;
	selp.b32 	%r85, 0, %r81, %p20;
	selp.b32 	%r86, 0, %r83, %p19;
	mul.lo.s32 	%r87, %r9, %r84;
	mad.lo.s32 	%r88, %r10, %r85, %r87;
	mad.lo.s32 	%r89, %r11, %r86, %r88;
	shl.b64 	%rd61, %rd60, 32;
	shr.s64 	%rd62, %rd61, 30;
	add.s64 	%rd63, %rd1, %rd62;
	ld.global.f32 	%f75, [%rd63];
	cvt.s64.s32 	%rd64, %r89;
	add.s64 	%rd65, %rd2, %rd64;
	ld.global.u8 	%rs12, [%rd65];
	setp.eq.s16 	%p22, %rs12, 0;
	mul.f32 	%f76, %f75, %f64;
	selp.f32 	%f273, %f63, %f76, %p22;
	max.f32 	%f270, %f270, %f273;
$L__BB399_12:
	setp.le.s64 	%p23, %rd35, %rd10;
	mov.f32 	%f275, 0fFF800000;
	@%p23 bra 	$L__BB399_14;
	setp.eq.s64 	%p24, %rd27, 1;
	setp.eq.s64 	%p25, %rd26, 1;
	setp.eq.s64 	%p26, %rd25, 1;
	add.s64 	%rd66, %rd20, %rd10;
	cvt.u32.u64 	%r90, %rd66;
	div.s32 	%r91, %r90, %r6;
	mul.lo.s32 	%r92, %r91, %r6;
	sub.s32 	%r93, %r90, %r92;
	div.s32 	%r94, %r93, %r7;
	mul.lo.s32 	%r95, %r94, %r7;
	sub.s32 	%r96, %r93, %r95;
	selp.b32 	%r97, 0, %r91, %p26;
	selp.b32 	%r98, 0, %r94, %p25;
	selp.b32 	%r99, 0, %r96, %p24;
	mul.lo.s32 	%r100, %r9, %r97;
	mad.lo.s32 	%r101, %r10, %r98, %r100;
	mad.lo.s32 	%r102, %r11, %r99, %r101;
	shl.b64 	%rd67, %rd66, 32;
	shr.s64 	%rd68, %rd67, 30;
	add.s64 	%rd69, %rd1, %rd68;
	ld.global.f32 	%f78, [%rd69];
	cvt.s64.s32 	%rd70, %r102;
	add.s64 	%rd71, %rd2, %rd70;
	ld.global.u8 	%rs13, [%rd71];
	setp.eq.s16 	%p27, %rs13, 0;
	mul.f32 	%f79, %f78, %f64;
	selp.f32 	%f275, %f63, %f79, %p27;
	max.f32 	%f270, %f270, %f275;
$L__BB399_14:
	setp.le.s64 	%p28, %rd35, %rd11;
	mov.f32 	%f277, 0fFF800000;
	@%p28 bra 	$L__BB399_16;
	setp.eq.s64 	%p29, %rd27, 1;
	setp.eq.s64 	%p30, %rd26, 1;
	setp.eq.s64 	%p31, %rd25, 1;
	add.s64 	%rd72, %rd20, %rd11;
	cvt.u32.u64 	%r103, %rd72;
	div.s32 	%r104, %r103, %r6;
	mul.lo.s32 	%r105, %r104, %r6;
	sub.s32 	%r106, %r103, %r105;
	div.s32 	%r107, %r106, %r7;
	mul.lo.s32 	%r108, %r107, %r7;
	sub.s32 	%r109, %r106, %r108;
	selp.b32 	%r110, 0, %r104, %p31;
	selp.b32 	%r111, 0, %r107, %p30;
	selp.b32 	%r112, 0, %r109, %p29;
	mul.lo.s32 	%r113, %r9, %r110;
	mad.lo.s32 	%r114, %r10, %r111, %r113;
	mad.lo.s32 	%r115, %r11, %r112, %r114;
	shl.b64 	%rd73, %rd72, 32;
	shr.s64 	%rd74, %rd73, 30;
	add.s64 	%rd75, %rd1, %rd74;
	ld.global.f32 	%f81, [%rd75];
	cvt.s64.s32 	%rd76, %r115;
	add.s64 	%rd77, %rd2, %rd76;
	ld.global.u8 	%rs14, [%rd77];
	setp.eq.s16 	%p32, %rs14, 0;
	mul.f32 	%f82, %f81, %f64;
	selp.f32 	%f277, %f63, %f82, %p32;
	max.f32 	%f270, %f270, %f277;
$L__BB399_16:
	setp.le.s64 	%p33, %rd35, %rd12;
	mov.f32 	%f279, 0fFF800000;
	@%p33 bra 	$L__BB399_18;
	setp.eq.s64 	%p34, %rd27, 1;
	setp.eq.s64 	%p35, %rd26, 1;
	setp.eq.s64 	%p36, %rd25, 1;
	add.s64 	%rd78, %rd20, %rd12;
	cvt.u32.u64 	%r116, %rd78;
	div.s32 	%r117, %r116, %r6;
	mul.lo.s32 	%r118, %r117, %r6;
	sub.s32 	%r119, %r116, %r118;
	div.s32 	%r120, %r119, %r7;
	mul.lo.s32 	%r121, %r120, %r7;
	sub.s32 	%r122, %r119, %r121;
	selp.b32 	%r123, 0, %r117, %p36;
	selp.b32 	%r124, 0, %r120, %p35;
	selp.b32 	%r125, 0, %r122, %p34;
	mul.lo.s32 	%r126, %r9, %r123;
	mad.lo.s32 	%r127, %r10, %r124, %r126;
	mad.lo.s32 	%r128, %r11, %r125, %r127;
	shl.b64 	%rd79, %rd78, 32;
	shr.s64 	%rd80, %rd79, 30;
	add.s64 	%rd81, %rd1, %rd80;
	ld.global.f32 	%f84, [%rd81];
	cvt.s64.s32 	%rd82, %r128;
	add.s64 	%rd83, %rd2, %rd82;
	ld.global.u8 	%rs15, [%rd83];
	setp.eq.s16 	%p37, %rs15, 0;
	mul.f32 	%f85, %f84, %f64;
	selp.f32 	%f279, %f63, %f85, %p37;
	max.f32 	%f270, %f270, %f279;
$L__BB399_18:
	setp.le.s64 	%p38, %rd35, %rd13;
	mov.f32 	%f281, 0fFF800000;
	@%p38 bra 	$L__BB399_20;
	setp.eq.s64 	%p39, %rd27, 1;
	setp.eq.s64 	%p40, %rd26, 1;
	setp.eq.s64 	%p41, %rd25, 1;
	add.s64 	%rd84, %rd20, %rd13;
	cvt.u32.u64 	%r129, %rd84;
	div.s32 	%r130, %r129, %r6;
	mul.lo.s32 	%r131, %r130, %r6;
	sub.s32 	%r132, %r129, %r131;
	div.s32 	%r133, %r132, %r7;
	mul.lo.s32 	%r134, %r133, %r7;
	sub.s32 	%r135, %r132, %r134;
	selp.b32 	%r136, 0, %r130, %p41;
	selp.b32 	%r137, 0, %r133, %p40;
	selp.b32 	%r138, 0, %r135, %p39;
	mul.lo.s32 	%r139, %r9, %r136;
	mad.lo.s32 	%r140, %r10, %r137, %r139;
	mad.lo.s32 	%r141, %r11, %r138, %r140;
	shl.b64 	%rd85, %rd84, 32;
	shr.s64 	%rd86, %rd85, 30;
	add.s64 	%rd87, %rd1, %rd86;
	ld.global.f32 	%f87, [%rd87];
	cvt.s64.s32 	%rd88, %r141;
	add.s64 	%rd89, %rd2, %rd88;
	ld.global.u8 	%rs16, [%rd89];
	setp.eq.s16 	%p42, %rs16, 0;
	mul.f32 	%f88, %f87, %f64;
	selp.f32 	%f281, %f63, %f88, %p42;
	max.f32 	%f270, %f270, %f281;
$L__BB399_20:
	setp.le.s64 	%p43, %rd35, %rd14;
	mov.f32 	%f283, 0fFF800000;
	@%p43 bra 	$L__BB399_22;
	setp.eq.s64 	%p44, %rd27, 1;
	setp.eq.s64 	%p45, %rd26, 1;
	setp.eq.s64 	%p46, %rd25, 1;
	add.s64 	%rd90, %rd20, %rd14;
	cvt.u32.u64 	%r142, %rd90;
	div.s32 	%r143, %r142, %r6;
	mul.lo.s32 	%r144, %r143, %r6;
	sub.s32 	%r145, %r142, %r144;
	div.s32 	%r146, %r145, %r7;
	mul.lo.s32 	%r147, %r146, %r7;
	sub.s32 	%r148, %r145, %r147;
	selp.b32 	%r149, 0, %r143, %p46;
	selp.b32 	%r150, 0, %r146, %p45;
	selp.b32 	%r151, 0, %r148, %p44;
	mul.lo.s32 	%r152, %r9, %r149;
	mad.lo.s32 	%r153, %r10, %r150, %r152;
	mad.lo.s32 	%r154, %r11, %r151, %r153;
	shl.b64 	%rd91, %rd90, 32;
	shr.s64 	%rd92, %rd91, 30;
	add.s64 	%rd93, %rd1, %rd92;
	ld.global.f32 	%f90, [%rd93];
	cvt.s64.s32 	%rd94, %r154;
	add.s64 	%rd95, %rd2, %rd94;
	ld.global.u8 	%rs17, [%rd95];
	setp.eq.s16 	%p47, %rs17, 0;
	mul.f32 	%f91, %f90, %f64;
	selp.f32 	%f283, %f63, %f91, %p47;
	max.f32 	%f270, %f270, %f283;
$L__BB399_22:
	setp.le.s64 	%p48, %rd35, %rd15;
	mov.f32 	%f285, 0fFF800000;
	@%p48 bra 	$L__BB399_24;
	setp.eq.s64 	%p49, %rd27, 1;
	setp.eq.s64 	%p50, %rd26, 1;
	setp.eq.s64 	%p51, %rd25, 1;
	add.s64 	%rd96, %rd20, %rd15;
	cvt.u32.u64 	%r155, %rd96;
	div.s32 	%r156, %r155, %r6;
	mul.lo.s32 	%r157, %r156, %r6;
	sub.s32 	%r158, %r155, %r157;
	div.s32 	%r159, %r158, %r7;
	mul.lo.s32 	%r160, %r159, %r7;
	sub.s32 	%r161, %r158, %r160;
	selp.b32 	%r162, 0, %r156, %p51;
	selp.b32 	%r163, 0, %r159, %p50;
	selp.b32 	%r164, 0, %r161, %p49;
	mul.lo.s32 	%r165, %r9, %r162;
	mad.lo.s32 	%r166, %r10, %r163, %r165;
	mad.lo.s32 	%r167, %r11, %r164, %r166;
	shl.b64 	%rd97, %rd96, 32;
	shr.s64 	%rd98, %rd97, 30;
	add.s64 	%rd99, %rd1, %rd98;
	ld.global.f32 	%f93, [%rd99];
	cvt.s64.s32 	%rd100, %r167;
	add.s64 	%rd101, %rd2, %rd100;
	ld.global.u8 	%rs18, [%rd101];
	setp.eq.s16 	%p52, %rs18, 0;
	mul.f32 	%f94, %f93, %f64;
	selp.f32 	%f285, %f63, %f94, %p52;
	max.f32 	%f270, %f270, %f285;
$L__BB399_24:
	setp.le.s64 	%p53, %rd35, %rd16;
	mov.f32 	%f287, 0fFF800000;
	@%p53 bra 	$L__BB399_26;
	setp.eq.s64 	%p54, %rd27, 1;
	setp.eq.s64 	%p55, %rd26, 1;
	setp.eq.s64 	%p56, %rd25, 1;
	add.s64 	%rd102, %rd20, %rd16;
	cvt.u32.u64 	%r168, %rd102;
	div.s32 	%r169, %r168, %r6;
	mul.lo.s32 	%r170, %r169, %r6;
	sub.s32 	%r171, %r168, %r170;
	div.s32 	%r172, %r171, %r7;
	mul.lo.s32 	%r173, %r172, %r7;
	sub.s32 	%r174, %r171, %r173;
	selp.b32 	%r175, 0, %r169, %p56;
	selp.b32 	%r176, 0, %r172, %p55;
	selp.b32 	%r177, 0, %r174, %p54;
	mul.lo.s32 	%r178, %r9, %r175;
	mad.lo.s32 	%r179, %r10, %r176, %r178;
	mad.lo.s32 	%r180, %r11, %r177, %r179;
	shl.b64 	%rd103, %rd102, 32;
	shr.s64 	%rd104, %rd103, 30;
	add.s64 	%rd105, %rd1, %rd104;
	ld.global.f32 	%f96, [%rd105];
	cvt.s64.s32 	%rd106, %r180;
	add.s64 	%rd107, %rd2, %rd106;
	ld.global.u8 	%rs19, [%rd107];
	setp.eq.s16 	%p57, %rs19, 0;
	mul.f32 	%f97, %f96, %f64;
	selp.f32 	%f287, %f63, %f97, %p57;
	max.f32 	%f270, %f270, %f287;
$L__BB399_26:
	setp.le.s64 	%p58, %rd35, %rd17;
	mov.f32 	%f289, 0fFF800000;
	@%p58 bra 	$L__BB399_28;
	setp.eq.s64 	%p59, %rd27, 1;
	setp.eq.s64 	%p60, %rd26, 1;
	setp.eq.s64 	%p61, %rd25, 1;
	add.s64 	%rd108, %rd20, %rd17;
	cvt.u32.u64 	%r181, %rd108;
	div.s32 	%r182, %r181, %r6;
	mul.lo.s32 	%r183, %r182, %r6;
	sub.s32 	%r184, %r181, %r183;
	div.s32 	%r185, %r184, %r7;
	mul.lo.s32 	%r186, %r185, %r7;
	sub.s32 	%r187, %r184, %r186;
	selp.b32 	%r188, 0, %r182, %p61;
	selp.b32 	%r189, 0, %r185, %p60;
	selp.b32 	%r190, 0, %r187, %p59;
	mul.lo.s32 	%r191, %r9, %r188;
	mad.lo.s32 	%r192, %r10, %r189, %r191;
	mad.lo.s32 	%r193, %r11, %r190, %r192;
	shl.b64 	%rd109, %rd108, 32;
	shr.s64 	%rd110, %rd109, 30;
	add.s64 	%rd111, %rd1, %rd110;
	ld.global.f32 	%f99, [%rd111];
	cvt.s64.s32 	%rd112, %r193;
	add.s64 	%rd113, %rd2, %rd112;
	ld.global.u8 	%rs20, [%rd113];
	setp.eq.s16 	%p62, %rs20, 0;
	mul.f32 	%f100, %f99, %f64;
	selp.f32 	%f289, %f63, %f100, %p62;
	max.f32 	%f270, %f270, %f289;
$L__BB399_28:
	setp.le.s64 	%p63, %rd35, %rd6;
	mov.b32 	%r194, %f270;
	shfl.sync.bfly.b32	%r195|%p64, %r194, 16, 31, -1;
	mov.b32 	%f101, %r195;
	max.f32 	%f102, %f270, %f101;
	mov.b32 	%r196, %f102;
	shfl.sync.bfly.b32	%r197|%p65, %r196, 8, 31, -1;
	mov.b32 	%f103, %r197;
	max.f32 	%f104, %f102, %f103;
	mov.b32 	%r198, %f104;
	shfl.sync.bfly.b32	%r199|%p66, %r198, 4, 31, -1;
	mov.b32 	%f105, %r199;
	max.f32 	%f106, %f104, %f105;
	mov.b32 	%r200, %f106;
	shfl.sync.bfly.b32	%r201|%p67, %r200, 2, 31, -1;
	mov.b32 	%f107, %r201;
	max.f32 	%f108, %f106, %f107;
	mov.b32 	%r202, %f108;
	shfl.sync.bfly.b32	%r203|%p68, %r202, 1, 31, -1;
	mov.b32 	%f109, %r203;
	max.f32 	%f110, %f108, %f109;
	sub.f32 	%f111, %f267, %f110;
	fma.rn.f32 	%f112, %f111, 0f3BBB989D, 0f3F000000;
	cvt.sat.f32.f32 	%f113, %f112;
	mov.f32 	%f114, 0f4B400001;
	mov.f32 	%f115, 0f437C0000;
	fma.rm.f32 	%f116, %f113, %f115, %f114;
	add.f32 	%f117, %f116, 0fCB40007F;
	neg.f32 	%f118, %f117;
	fma.rn.f32 	%f119, %f111, 0f3FB8AA3B, %f118;
	fma.rn.f32 	%f120, %f111, 0f32A57060, %f119;
	mov.b32 	%r204, %f116;
	shl.b32 	%r205, %r204, 23;
	mov.b32 	%f121, %r205;
	ex2.approx.ftz.f32 	%f122, %f120;
	mul.f32 	%f123, %f122, %f121;
	add.f32 	%f124, %f123, 0f00000000;
	sub.f32 	%f125, %f269, %f110;
	fma.rn.f32 	%f126, %f125, 0f3BBB989D, 0f3F000000;
	cvt.sat.f32.f32 	%f127, %f126;
	fma.rm.f32 	%f128, %f127, %f115, %f114;
	add.f32 	%f129, %f128, 0fCB40007F;
	neg.f32 	%f130, %f129;
	fma.rn.f32 	%f131, %f125, 0f3FB8AA3B, %f130;
	fma.rn.f32 	%f132, %f125, 0f32A57060, %f131;
	mov.b32 	%r206, %f128;
	shl.b32 	%r207, %r206, 23;
	mov.b32 	%f133, %r207;
	ex2.approx.ftz.f32 	%f134, %f132;
	mul.f32 	%f135, %f134, %f133;
	add.f32 	%f136, %f124, %f135;
	sub.f32 	%f137, %f271, %f110;
	fma.rn.f32 	%f138, %f137, 0f3BBB989D, 0f3F000000;
	cvt.sat.f32.f32 	%f139, %f138;
	fma.rm.f32 	%f140, %f139, %f115, %f114;
	add.f32 	%f141, %f140, 0fCB40007F;
	neg.f32 	%f142, %f141;
	fma.rn.f32 	%f143, %f137, 0f3FB8AA3B, %f142;
	fma.rn.f32 	%f144, %f137, 0f32A57060, %f143;
	mov.b32 	%r208, %f140;
	shl.b32 	%r209, %r208, 23;
	mov.b32 	%f145, %r209;
	ex2.approx.ftz.f32 	%f146, %f144;
	mul.f32 	%f147, %f146, %f145;
	add.f32 	%f148, %f136, %f147;
	sub.f32 	%f149, %f273, %f110;
	fma.rn.f32 	%f150, %f149, 0f3BBB989D, 0f3F000000;
	cvt.sat.f32.f32 	%f151, %f150;
	fma.rm.f32 	%f152, %f151, %f115, %f114;
	add.f32 	%f153, %f152, 0fCB40007F;
	neg.f32 	%f154, %f153;
	fma.rn.f32 	%f155, %f149, 0f3FB8AA3B, %f154;
	fma.rn.f32 	%f156, %f149, 0f32A57060, %f155;
	mov.b32 	%r210, %f152;
	shl.b32 	%r211, %r210, 23;
	mov.b32 	%f157, %r211;
	ex2.approx.ftz.f32 	%f158, %f156;
	mul.f32 	%f159, %f158, %f157;
	add.f32 	%f160, %f148, %f159;
	sub.f32 	%f161, %f275, %f110;
	fma.rn.f32 	%f162, %f161, 0f3BBB989D, 0f3F000000;
	cvt.sat.f32.f32 	%f163, %f162;
	fma.rm.f32 	%f164, %f163, %f115, %f114;
	add.f32 	%f165, %f164, 0fCB40007F;
	neg.f32 	%f166, %f165;
	fma.rn.f32 	%f167, %f161, 0f3FB8AA3B, %f166;
	fma.rn.f32 	%f168, %f161, 0f32A57060, %f167;
	mov.b32 	%r212, %f164;
	shl.b32 	%r213, %r212, 23;
	mov.b32 	%f169, %r213;
	ex2.approx.ftz.f32 	%f170, %f168;
	mul.f32 	%f171, %f170, %f169;
	add.f32 	%f172, %f160, %f171;
	sub.f32 	%f173, %f277, %f110;
	fma.rn.f32 	%f174, %f173, 0f3BBB989D, 0f3F000000;
	cvt.sat.f32.f32 	%f175, %f174;
	fma.rm.f32 	%f176, %f175, %f115, %f114;
	add.f32 	%f177, %f176, 0fCB40007F;
	neg.f32 	%f178, %f177;
	fma.rn.f32 	%f179, %f173, 0f3FB8AA3B, %f178;
	fma.rn.f32 	%f180, %f173, 0f32A57060, %f179;
	mov.b32 	%r214, %f176;
	shl.b32 	%r215, %r214, 23;
	mov.b32 	%f181, %r215;
	ex2.approx.ftz.f32 	%f182, %f180;
	mul.f32 	%f183, %f182, %f181;
	add.f32 	%f184, %f172, %f183;
	sub.f32 	%f185, %f279, %f110;
	fma.rn.f32 	%f186, %f185, 0f3BBB989D, 0f3F000000;
	cvt.sat.f32.f32 	%f187, %f186;
	fma.rm.f32 	%f188, %f187, %f115, %f114;
	add.f32 	%f189, %f188, 0fCB40007F;
	neg.f32 	%f190, %f189;
	fma.rn.f32 	%f191, %f185, 0f3FB8AA3B, %f190;
	fma.rn.f32 	%f192, %f185, 0f32A57060, %f191;
	mov.b32 	%r216, %f188;
	shl.b32 	%r217, %r216, 23;
	mov.b32 	%f193, %r217;
	ex2.approx.ftz.f32 	%f194, %f192;
	mul.f32 	%f195, %f194, %f193;
	add.f32 	%f196, %f184, %f195;
	sub.f32 	%f197, %f281, %f110;
	fma.rn.f32 	%f198, %f197, 0f3BBB989D, 0f3F000000;
	cvt.sat.f32.f32 	%f199, %f198;
	fma.rm.f32 	%f200, %f199, %f115, %f114;
	add.f32 	%f201, %f200, 0fCB40007F;
	neg.f32 	%f202, %f201;
	fma.rn.f32 	%f203, %f197, 0f3FB8AA3B, %f202;
	fma.rn.f32 	%f204, %f197, 0f32A57060, %f203;
	mov.b32 	%r218, %f200;
	shl.b32 	%r219, %r218, 23;
	mov.b32 	%f205, %r219;
	ex2.approx.ftz.f32 	%f206, %f204;
	mul.f32 	%f207, %f206, %f205;
	add.f32 	%f208, %f196, %f207;
	sub.f32 	%f209, %f283, %f110;
	fma.rn.f32 	%f210, %f209, 0f3BBB989D, 0f3F000000;
	cvt.sat.f32.f32 	%f211, %f210;
	fma.rm.f32 	%f212, %f211, %f115, %f114;
	add.f32 	%f213, %f212, 0fCB40007F;
	neg.f32 	%f214, %f213;
	fma.rn.f32 	%f215, %f209, 0f3FB8AA3B, %f214;
	fma.rn.f32 	%f216, %f209, 0f32A57060, %f215;
	mov.b32 	%r220, %f212;
	shl.b32 	%r221, %r220, 23;
	mov.b32 	%f217, %r221;
	ex2.approx.ftz.f32 	%f218, %f216;
	mul.f32 	%f219, %f218, %f217;
	add.f32 	%f220, %f208, %f219;
	sub.f32 	%f221, %f285, %f110;
	fma.rn.f32 	%f222, %f221, 0f3BBB989D, 0f3F000000;
	cvt.sat.f32.f32 	%f223, %f222;
	fma.rm.f32 	%f224, %f223, %f115, %f114;
	add.f32 	%f225, %f224, 0fCB40007F;
	neg.f32 	%f226, %f225;
	fma.rn.f32 	%f227, %f221, 0f3FB8AA3B, %f226;
	fma.rn.f32 	%f228, %f221, 0f32A57060, %f227;
	mov.b32 	%r222, %f224;
	shl.b32 	%r223, %r222, 23;
	mov.b32 	%f229, %r223;
	ex2.approx.ftz.f32 	%f230, %f228;
	mul.f32 	%f231, %f230, %f229;
	add.f32 	%f232, %f220, %f231;
	sub.f32 	%f233, %f287, %f110;
	fma.rn.f32 	%f234, %f233, 0f3BBB989D, 0f3F000000;
	cvt.sat.f32.f32 	%f235, %f234;
	fma.rm.f32 	%f236, %f235, %f115, %f114;
	add.f32 	%f237, %f236, 0fCB40007F;
	neg.f32 	%f238, %f237;
	fma.rn.f32 	%f239, %f233, 0f3FB8AA3B, %f238;
	fma.rn.f32 	%f240, %f233, 0f32A57060, %f239;
	mov.b32 	%r224, %f236;
	shl.b32 	%r225, %r224, 23;
	mov.b32 	%f241, %r225;
	ex2.approx.ftz.f32 	%f242, %f240;
	mul.f32 	%f243, %f242, %f241;
	add.f32 	%f244, %f232, %f243;
	sub.f32 	%f245, %f289, %f110;
	fma.rn.f32 	%f246, %f245, 0f3BBB989D, 0f3F000000;
	cvt.sat.f32.f32 	%f247, %f246;
	fma.rm.f32 	%f248, %f247, %f115, %f114;
	add.f32 	%f249, %f248, 0fCB40007F;
	neg.f32 	%f250, %f249;
	fma.rn.f32 	%f251, %f245, 0f3FB8AA3B, %f250;
	fma.rn.f32 	%f252, %f245, 0f32A57060, %f251;
	mov.b32 	%r226, %f248;
	shl.b32 	%r227, %r226, 23;
	mov.b32 	%f253, %r227;
	ex2.approx.ftz.f32 	%f254, %f252;
	mul.f32 	%f255, %f254, %f253;
	add.f32 	%f256, %f244, %f255;
	mov.b32 	%r228, %f256;
	shfl.sync.bfly.b32	%r229|%p69, %r228, 16, 31, -1;
	mov.b32 	%f257, %r229;
	add.f32 	%f258, %f256, %f257;
	mov.b32 	%r230, %f258;
	shfl.sync.bfly.b32	%r231|%p70, %r230, 8, 31, -1;
	mov.b32 	%f259, %r231;
	add.f32 	%f260, %f258, %f259;
	mov.b32 	%r232, %f260;
	shfl.sync.bfly.b32	%r233|%p71, %r232, 4, 31, -1;
	mov.b32 	%f261, %r233;
	add.f32 	%f262, %f260, %f261;
	mov.b32 	%r234, %f262;
	shfl.sync.bfly.b32	%r235|%p72, %r234, 2, 31, -1;
	mov.b32 	%f263, %r235;
	add.f32 	%f264, %f262, %f263;
	mov.b32 	%r236, %f264;
	shfl.sync.bfly.b32	%r237|%p73, %r236, 1, 31, -1;
	mov.b32 	%f265, %r237;
	add.f32 	%f266, %f264, %f265;
	div.rn.f32 	%f51, %f123, %f266;
	div.rn.f32 	%f52, %f135, %f266;
	div.rn.f32 	%f53, %f147, %f266;
	div.rn.f32 	%f54, %f159, %f266;
	div.rn.f32 	%f55, %f171, %f266;
	div.rn.f32 	%f56, %f183, %f266;
	div.rn.f32 	%f57, %f195, %f266;
	div.rn.f32 	%f58, %f207, %f266;
	div.rn.f32 	%f59, %f219, %f266;
	div.rn.f32 	%f60, %f231, %f266;
	div.rn.f32 	%f61, %f243, %f266;
	div.rn.f32 	%f62, %f255, %f266;
	mad.lo.s64 	%rd114, %rd120, %rd33, %rd6;
	cvta.to.global.u64 	%rd115, %rd32;
	shl.b64 	%rd116, %rd114, 2;
	add.s64 	%rd21, %rd115, %rd116;
	@%p63 bra 	$L__BB399_30;
	st.global.f32 	[%rd21], %f51;
$L__BB399_30:
	setp.le.s64 	%p74, %rd35, %rd7;
	@%p74 bra 	$L__BB399_32;
	st.global.f32 	[%rd21+128], %f52;
$L__BB399_32:
	setp.le.s64 	%p75, %rd35, %rd8;
	@%p75 bra 	$L__BB399_34;
	st.global.f32 	[%rd21+256], %f53;
$L__BB399_34:
	setp.le.s64 	%p76, %rd35, %rd9;
	@%p76 bra 	$L__BB399_36;
	st.global.f32 	[%rd21+384], %f54;
$L__BB399_36:
	setp.le.s64 	%p77, %rd35, %rd10;
	@%p77 bra 	$L__BB399_38;
	st.global.f32 	[%rd21+512], %f55;
$L__BB399_38:
	setp.le.s64 	%p78, %rd35, %rd11;
	@%p78 bra 	$L__BB399_40;
	st.global.f32 	[%rd21+640], %f56;
$L__BB399_40:
	setp.le.s64 	%p79, %rd35, %rd12;
	@%p79 bra 	$L__BB399_42;
	st.global.f32 	[%rd21+768], %f57;
$L__BB399_42:
	setp.le.s64 	%p80, %rd35, %rd13;
	@%p80 bra 	$L__BB399_44;
	st.global.f32 	[%rd21+896], %f58;
$L__BB399_44:
	setp.le.s64 	%p81, %rd35, %rd14;
	@%p81 bra 	$L__BB399_46;
	st.global.f32 	[%rd21+1024], %f59;
$L__BB399_46:
	setp.le.s64 	%p82, %rd35, %rd15;
	@%p82 bra 	$L__BB399_48;
	st.global.f32 	[%rd21+1152], %f60;
$L__BB399_48:
	setp.le.s64 	%p83, %rd35, %rd16;
	@%p83 bra 	$L__BB399_50;
	st.global.f32 	[%rd21+1280], %f61;
$L__BB399_50:
	setp.le.s64 	%p84, %rd35, %rd17;
	@%p84 bra 	$L__BB399_52;
	st.global.f32 	[%rd21+1408], %f62;
$L__BB399_52:
	ld.param.u64 	%rd119, [_Z15SoftmaxWarpImplI22BroadcastScaleMaskLoadIffbLm3EiE11DirectStoreIffEfLi1ELi12ELi32ELi1ELb1EL9Algorithm0EEvT_T0_ll_param_2];
	mov.u32 	%r238, %nctaid.x;
	mov.u32 	%r239, %ntid.y;
	mul.lo.s32 	%r240, %r238, %r239;
	cvt.s64.s32 	%rd117, %r240;
	add.s64 	%rd120, %rd120, %rd117;
	setp.lt.s64 	%p85, %rd120, %rd119;
	@%p85 bra 	$L__BB399_4;
$L__BB399_53:
	ret;

}
	// .globl	_Z15SoftmaxWarpImplI22BroadcastScaleMaskLoadIffbLm3EiE11DirectStoreIffEfLi1ELi13ELi32ELi1ELb0EL9Algorithm0EEvT_T0_ll
.visible .entry _Z15SoftmaxWarpImplI22BroadcastScaleMaskLoadIffbLm3EiE11DirectStoreIffEfLi1ELi13ELi32ELi1ELb0EL9Algorithm0EEvT_T0_ll(
	.param .align 8 .b8 _Z15SoftmaxWarpImplI22BroadcastScaleMaskLoadIffbLm3EiE11DirectStoreIffEfLi1ELi13ELi32ELi1ELb0EL9Algorithm0EEvT_T0_ll_param_0[112],
	.param .align 8 .b8 _Z15SoftmaxWarpImplI22BroadcastScaleMaskLoadIffbLm3EiE11DirectStoreIffEfLi1ELi13ELi32ELi1ELb0EL9Algorithm0EEvT_T0_ll_param_1[16],
	.param .u64 _Z15SoftmaxWarpImplI22BroadcastScaleMaskLoadIffbLm3EiE11DirectStoreIffEfLi1ELi13ELi32ELi1ELb0EL9Algorithm0EEvT_T0_ll_param_2,
	.param .u64 _Z15SoftmaxWarpImplI22BroadcastScaleMaskLoadIffbLm3EiE11DirectStoreIffEfLi1ELi13ELi32ELi1ELb0EL9Algorithm0EEvT_T0_ll_param_3
)
{
	.reg .pred 	%p<30>;
	.reg .b16 	%rs<22>;
	.reg .b32 	%r<244>;
	.reg .b32 	%f<248>;
	.reg .b64 	%rd<114>;

	ld.param.v2.f32 	{%f3, %f4}, [_Z15SoftmaxWarpImplI22BroadcastScaleMaskLoadIffbLm3EiE11DirectStoreIffEfLi1ELi13ELi32ELi1ELb0EL9Algorithm0EEvT_T0_ll_param_0+104];
	ld.param.u64 	%rd23, [_Z15SoftmaxWarpImplI22BroadcastScaleMaskLoadIffbLm3EiE11DirectStoreIffEfLi1ELi13ELi32ELi1ELb0EL9Algorithm0EEvT_T0_ll_param_0+96];
	ld.param.u32 	%r12, [_Z15SoftmaxWarpImplI22BroadcastScaleMaskLoadIffbLm3EiE11DirectStoreIffEfLi1ELi13ELi32ELi1ELb0EL9Algorithm0EEvT_T0_ll_param_0+80];
	ld.param.v2.u32 	{%r10, %r11}, [_Z15SoftmaxWarpImplI22BroadcastScaleMaskLoadIffbLm3EiE11DirectStoreIffEfLi1ELi13ELi32ELi1ELb0EL9Algorithm0EEvT_T0_ll_param_0+72];
	ld.param.v2.u32 	{%r7, %r8}, [_Z15SoftmaxWarpImplI22BroadcastScaleMaskLoadIffbLm3EiE11DirectStoreIffEfLi1ELi13ELi32ELi1ELb0EL9Algorithm0EEvT_T0_ll_param_0+48];
	ld.param.u64 	%rd19, [_Z15SoftmaxWarpImplI22BroadcastScaleMaskLoadIffbLm3EiE11DirectStoreIffEfLi1ELi13ELi32ELi1ELb0EL9Algorithm0EEvT_T0_ll_param_0+32];
	ld.param.u64 	%rd18, [_Z15SoftmaxWarpImplI22BroadcastScaleMaskLoadIffbLm3EiE11DirectStoreIffEfLi1ELi13ELi32ELi1ELb0EL9Algorithm0EEvT_T0_ll_param_0+24];
	ld.param.u64 	%rd17, [_Z15SoftmaxWarpImplI22BroadcastScaleMaskLoadIffbLm3EiE11DirectStoreIffEfLi1ELi13ELi32ELi1ELb0EL9Algorithm0EEvT_T0_ll_param_0+16];
	ld.param.u64 	%rd16, [_Z15SoftmaxWarpImplI22BroadcastScaleMaskLoadIffbLm3EiE11DirectStoreIffEfLi1ELi13ELi32ELi1ELb0EL9Algorithm0EEvT_T0_ll_param_0+8];
	ld.param.u64 	%rd15, [_Z15SoftmaxWarpImplI22BroadcastScaleMaskLoadIffbLm3EiE11DirectStoreIffEfLi1ELi13ELi32ELi1ELb0EL9Algorithm0EEvT_T0_ll_param_0];
	ld.param.u64 	%rd5, [_Z15SoftmaxWarpImplI22BroadcastScaleMaskLoadIffbLm3EiE11DirectStoreIffEfLi1ELi13ELi32ELi1ELb0EL9Algorithm0EEvT_T0_ll_param_1];
	ld.param.u64 	%rd6, [_Z15SoftmaxWarpImplI22BroadcastScaleMaskLoadIffbLm3EiE11DirectStoreIffEfLi1ELi13ELi32ELi1ELb0EL9Algorithm0EEvT_T0_ll_param_1+8];
	ld.param.u64 	%rd24, [_Z15SoftmaxWarpImplI22BroadcastScaleMaskLoadIffbLm3EiE11DirectStoreIffEfLi1ELi13ELi32ELi1ELb0EL9Algorithm0EEvT_T0_ll_param_2];
	ld.param.u64 	%rd25, [_Z15SoftmaxWarpImplI22BroadcastScaleMaskLoadIffbLm3EiE11DirectStoreIffEfLi1ELi13ELi32ELi1ELb0EL9Algorithm0EEvT_T0_ll_param_3];
	setp.lt.s64 	%p1, %rd25, 417;
	@%p1 bra 	$L__BB400_2;
	mov.u64 	%rd26, $str;
	cvta.global.u64 	%rd27, %rd26;
	mov.u64 	%rd28, $str$1;
	cvta.global.u64 	%rd29, %rd28;
	mov.u64 	%rd30, __unnamed_391;
	cvta.global.u64 	%rd31, %rd30;
	{ // callseq 390, 0
	.param .b64 param0;
	st.param.b64 	[param0], %rd27;
	.param .b64 param1;
	st.param.b64 	[param1], %rd29;
	.param .b32 param2;
	st.param.b32 	[param2], 219;
	.param .b64 param3;
	st.param.b64 	[param3], %rd31;
	.param .b64 param4;
	st.param.b64 	[param4], 1;
	call.uni 
	__assertfail, 
	(
	param0, 
	param1, 
	param2, 
	param3, 
	param4
	);
	} // callseq 390
$L__BB400_2:
	mov.u32 	%r23, %ctaid.x;
	mov.u32 	%r24, %ntid.y;
	mov.u32 	%r25, %tid.y;
	mad.lo.s32 	%r26, %r23, %r24, %r25;
	mov.u32 	%r27, %nctaid.x;
	mul.lo.s32 	%r6, %r27, %r24;
	cvt.s64.s32 	%rd113, %r26;
	setp.le.s64 	%p2, %rd24, %rd113;
	@%p2 bra 	$L__BB400_5;
	cvta.to.global.u64 	%rd8, %rd15;
	cvta.to.global.u64 	%rd9, %rd16;
	mov.u32 	%r28, %tid.x;
	cvt.u64.u32 	%rd10, %r28;
	cvta.to.global.u64 	%rd11, %rd5;
	cvt.s64.s32 	%rd12, %r6;
$L__BB400_4:
	setp.eq.s64 	%p3, %rd19, 1;
	setp.eq.s64 	%p4, %rd18, 1;
	setp.eq.s64 	%p5, %rd17, 1;
	mad.lo.s64 	%rd32, %rd23, %rd113, %rd10;
	cvt.u32.u64 	%r29, %rd32;
	div.s32 	%r30, %r29, %r7;
	mul.lo.s32 	%r31, %r30, %r7;
	sub.s32 	%r32, %r29, %r31;
	div.s32 	%r33, %r32, %r8;
	mul.lo.s32 	%r34, %r33, %r8;
	sub.s32 	%r35, %r32, %r34;
	selp.b32 	%r36, 0, %r30, %p5;
	selp.b32 	%r37, 0, %r33, %p4;
	selp.b32 	%r38, 0, %r35, %p3;
	mul.lo.s32 	%r39, %r10, %r36;
	mad.lo.s32 	%r40, %r11, %r37, %r39;
	mad.lo.s32 	%r41, %r12, %r38, %r40;
	shl.b64 	%rd33, %rd32, 32;
	shr.s64 	%rd34, %rd33, 30;
	add.s64 	%rd35, %rd8, %rd34;
	ld.global.f32 	%f5, [%rd35];
	cvt.s64.s32 	%rd36, %r41;
	add.s64 	%rd37, %rd9, %rd36;
	ld.global.u8 	%rs9, [%rd37];
	setp.eq.s16 	%p6, %rs9, 0;
	mul.f32 	%f6, %f5, %f4;
	selp.f32 	%f7, %f3, %f6, %p6;
	max.f32 	%f8, %f7, 0fFF800000;
	add.s64 	%rd38, %rd32, 32;
	cvt.u32.u64 	%r42, %rd38;
	div.s32 	%r43, %r42, %r7;
	mul.lo.s32 	%r44, %r43, %r7;
	sub.s32 	%r45, %r42, %r44;
	div.s32 	%r46, %r45, %r8;
	mul.lo.s32 	%r47, %r46, %r8;
	sub.s32 	%r48, %r45, %r47;
	selp.b32 	%r49, 0, %r43, %p5;
	selp.b32 	%r50, 0, %r46, %p4;
	selp.b32 	%r51, 0, %r48, %p3;
	mul.lo.s32 	%r52, %r10, %r49;
	mad.lo.s32 	%r53, %r11, %r50, %r52;
	mad.lo.s32 	%r54, %r12, %r51, %r53;
	shl.b64 	%rd39, %rd38, 32;
	shr.s64 	%rd40, %rd39, 30;
	add.s64 	%rd41, %rd8, %rd40;
	ld.global.f32 	%f9, [%rd41];
	cvt.s64.s32 	%rd42, %r54;
	add.s64 	%rd43, %rd9, %rd42;
	ld.global.u8 	%rs10, [%rd43];
	setp.eq.s16 	%p7, %rs10, 0;
	mul.f32 	%f10, %f9, %f4;
	selp.f32 	%f11, %f3, %f10, %p7;
	max.f32 	%f12, %f8, %f11;
	add.s64 	%rd44, %rd32, 64;
	cvt.u32.u64 	%r55, %rd44;
	div.s32 	%r56, %r55, %r7;
	mul.lo.s32 	%r57, %r56, %r7;
	sub.s32 	%r58, %r55, %r57;
	div.s32 	%r59, %r58, %r8;
	mul.lo.s32 	%r60, %r59, %r8;
	sub.s32 	%r61, %r58, %r60;
	selp.b32 	%r62, 0, %r56, %p5;
	selp.b32 	%r63, 0, %r59, %p4;
	selp.b32 	%r64, 0, %r61, %p3;
	mul.lo.s32 	%r65, %r10, %r62;
	mad.lo.s32 	%r66, %r11, %r63, %r65;
	mad.lo.s32 	%r67, %r12, %r64, %r66;
	shl.b64 	%rd45, %rd44, 32;
	shr.s64 	%rd46, %rd45, 30;
	add.s64 	%rd47, %rd8, %rd46;
	ld.global.f32 	%f13, [%rd47];
	cvt.s64.s32 	%rd48, %r67;
	add.s64 	%rd49, %rd9, %rd48;
	ld.global.u8 	%rs11, [%rd49];
	setp.eq.s16 	%p8, %rs11, 0;
	mul.f32 	%f14, %f13, %f4;
	selp.f32 	%f15, %f3, %f14, %p8;
	max.f32 	%f16, %f12, %f15;
	add.s64 	%rd50, %rd32, 96;
	cvt.u32.u64 	%r68, %rd50;
	div.s32 	%r69, %r68, %r7;
	mul.lo.s32 	%r70, %r69, %r7;
	sub.s32 	%r71, %r68, %r70;
	div.s32 	%r72, %r71, %r8;
	mul.lo.s32 	%r73, %r72, %r8;
	sub.s32 	%r74, %r71, %r73;
	selp.b32 	%r75, 0, %r69, %p5;
	selp.b32 	%r76, 0, %r72, %p4;
	selp.b32 	%r77, 0, %r74, %p3;
	mul.lo.s32 	%r78, %r10, %r75;
	mad.lo.s32 	%r79, %r11, %r76, %r78;
	mad.lo.s32 	%r80, %r12, %r77, %r79;
	shl.b64 	%rd51, %rd50, 32;
	shr.s64 	%rd52, %rd51, 30;
	add.s64 	%rd53, %rd8, %rd52;
	ld.global.f32 	%f17, [%rd53];
	cvt.s64.s32 	%rd54, %r80;
	add.s64 	%rd55, %rd9, %rd54;
	ld.global.u8 	%rs12, [%rd55];
	setp.eq.s16 	%p9, %rs12, 0;
	mul.f32 	%f18, %f17, %f4;
	selp.f32 	%f19, %f3, %f18, %p9;
	max.f32 	%f20, %f16, %f19;
	add.s64 	%rd56, %rd32, 128;
	cvt.u32.u64 	%r81, %rd56;
	div.s32 	%r82, %r81, %r7;
	mul.lo.s32 	%r83, %r82, %r7;
	sub.s32 	%r84, %r81, %r83;
	div.s32 	%r85, %r84, %r8;
	mul.lo.s32 	%r86, %r85, %r8;
	sub.s32 	%r87, %r84, %r86;
	selp.b32 	%r88, 0, %r82, %p5;
	selp.b32 	%r89, 0, %r85, %p4;
	selp.b32 	%r90, 0, %r87, %p3;
	mul.lo.s32 	%r91, %r10, %r88;
	mad.lo.s32 	%r92, %r11, %r89, %r91;
	mad.lo.s32 	%r93, %r12, %r90, %r92;
	shl.b64 	%rd57, %rd56, 32;
	shr.s64 	%rd58, %rd57, 30;
	add.s64 	%rd59, %rd8, %rd58;
	ld.global.f32 	%f21, [%rd59];
	cvt.s64.s32 	%rd60, %r93;
	add.s64 	%rd61, %rd9, %rd60;
	ld.global.u8 	%rs13, [%rd61];
	setp.eq.s16 	%p10, %rs13, 0;
	mul.f32 	%f22, %f21, %f4;
	selp.f32 	%f23, %f3, %f22, %p10;
	max.f32 	%f24, %f20, %f23;
	add.s64 	%rd62, %rd32, 160;
	cvt.u32.u64 	%r94, %rd62;
	div.s32 	%r95, %r94, %r7;
	mul.lo.s32 	%r96, %r95, %r7;
	sub.s32 	%r97, %r94, %r96;
	div.s32 	%r98, %r97, %r8;
	mul.lo.s32 	%r99, %r98, %r8;
	sub.s32 	%r100, %r97, %r99;
	selp.b32 	%r101, 0, %r95, %p5;
	selp.b32 	%r102, 0, %r98, %p4;
	selp.b32 	%r103, 0, %r100, %p3;
	mul.lo.s32 	%r104, %r10, %r101;
	mad.lo.s32 	%r105, %r11, %r102, %r104;
	mad.lo.s32 	%r106, %r12, %r103, %r105;
	shl.b64 	%rd63, %rd62, 32;
	shr.s64 	%rd64, %rd63, 30;
	add.s64 	%rd65, %rd8, %rd64;
	ld.global.f32 	%f25, [%rd65];
	cvt.s64.s32 	%rd66, %r106;
	add.s64 	%rd67, %rd9, %rd66;
	ld.global.u8 	%rs14, [%rd67];
	setp.eq.s16 	%p11, %rs14, 0;
	mul.f32 	%f26, %f25, %f4;
	selp.f32 	%f27, %f3, %f26, %p11;
	max.f32 	%f28, %f24, %f27;
	add.s64 	%rd68, %rd32, 192;
	cvt.u32.u64 	%r107, %rd68;
	div.s32 	%r108, %r107, %r7;
	mul.lo.s32 	%r109, %r108, %r7;
	sub.s32 	%r110, %r107, %r109;
	div.s32 	%r111, %r110, %r8;
	mul.lo.s32 	%r112, %r111, %r8;
	sub.s32 	%r113, %r110, %r112;
	selp.b32 	%r114, 0, %r108, %p5;
	selp.b32 	%r115, 0, %r111, %p4;
	selp.b32 	%r116, 0, %r113, %p3;
	mul.lo.s32 	%r117, %r10, %r114;
	mad.lo.s32 	%r118, %r11, %r115, %r117;
	mad.lo.s32 	%r119, %r12, %r116, %r118;
	shl.b64 	%rd69, %rd68, 32;
	shr.s64 	%rd70, %rd69, 30;
	add.s64 	%rd71, %rd8, %rd70;
	ld.global.f32 	%f29, [%rd71];
	cvt.s64.s32 	%rd72, %r119;
	add.s64 	%rd73, %rd9, %rd72;
	ld.global.u8 	%rs15, [%rd73];
	setp.eq.s16 	%p12, %rs15, 0;
	mul.f32 	%f30, %f29, %f4;
	selp.f32 	%f31, %f3, %f30, %p12;
	max.f32 	%f32, %f28, %f31;
	add.s64 	%rd74, %rd32, 224;
	cvt.u32.u64 	%r120, %rd74;
	div.s32 	%r121, %r120, %r7;
	mul.lo.s32 	%r122, %r121, %r7;
	sub.s32 	%r123, %r120, %r122;
	div.s32 	%r124, %r123, %r8;
	mul.lo.s32 	%r125, %r124, %r8;
	sub.s32 	%r126, %r123, %r125;
	selp.b32 	%r127, 0, %r121, %p5;
	selp.b32 	%r128, 0, %r124, %p4;
	selp.b32 	%r129, 0, %r126, %p3;
	mul.lo.s32 	%r130, %r10, %r127;
	mad.lo.s32 	%r131, %r11, %r128, %r130;
	mad.lo.s32 	%r132, %r12, %r129, %r131;
	shl.b64 	%rd75, %rd74, 32;
	shr.s64 	%rd76, %rd75, 30;
	add.s64 	%rd77, %rd8, %rd76;
	ld.global.f32 	%f33, [%rd77];
	cvt.s64.s32 	%rd78, %r132;
	add.s64 	%rd79, %rd9, %rd78;
	ld.global.u8 	%rs16, [%rd79];
	setp.eq.s16 	%p13, %rs16, 0;
	mul.f32 	%f34, %f33, %f4;
	selp.f32 	%f35, %f3, %f34, %p13;
	max.f32 	%f36, %f32, %f35;
	add.s64 	%rd80, %rd32, 256;
	cvt.u32.u64 	%r133, %rd80;
	div.s32 	%r134, %r133, %r7;
	mul.lo.s32 	%r135, %r134, %r7;
	sub.s32 	%r136, %r133, %r135;
	div.s32 	%r137, %r136, %r8;
	mul.lo.s32 	%r138, %r137, %r8;
	sub.s32 	%r139, %r136, %r138;
	selp.b32 	%r140, 0, %r134, %p5;
	selp.b32 	%r141, 0, %r137, %p4;
	selp.b32 	%r142, 0, %r139, %p3;
	mul.lo.s32 	%r143, %r10, %r140;
	mad.lo.s32 	%r144, %r11, %r141, %r143;
	mad.lo.s32 	%r145, %r12, %r142, %r144;
	shl.b64 	%rd81, %rd80, 32;
	shr.s64 	%rd82, %rd81, 30;
	add.s64 	%rd83, %rd8, %rd82;
	ld.global.f32 	%f37, [%rd83];
	cvt.s64.s32 	%rd84, %r145;
	add.s64 	%rd85, %rd9, %rd84;
	ld.global.u8 	%rs17, [%rd85];
	setp.eq.s16 	%p14, %rs17, 0;
	mul.f32 	%f38, %f37, %f4;
	selp.f32 	%f39, %f3, %f38, %p14;
	max.f32 	%f40, %f36, %f39;
	add.s64 	%rd86, %rd32, 288;
	cvt.u32.u64 	%r146, %rd86;
	div.s32 	%r147, %r146, %r7;
	mul.lo.s32 	%r148, %r147, %r7;
	sub.s32 	%r149, %r146, %r148;
	div.s32 	%r150, %r149, %r8;
	mul.lo.s32 	%r151, %r150, %r8;
	sub.s32 	%r152, %r149, %r151;
	selp.b32 	%r153, 0, %r147, %p5;
	selp.b32 	%r154, 0, %r150, %p4;
	selp.b32 	%r155, 0, %r152, %p3;
	mul.lo.s32 	%r156, %r10, %r153;
	mad.lo.s32 	%r157, %r11, %r154, %r156;
	mad.lo.s32 	%r158, %r12, %r155, %r157;
	shl.b64 	%rd87, %rd86, 32;
	shr.s64 	%rd88, %rd87, 30;
	add.s64 	%rd89, %rd8, %rd88;
	ld.global.f32 	%f41, [%rd89];
	cvt.s64.s32 	%rd90, %r158;
	add.s64 	%rd91, %rd9, %rd90;
	ld.global.u8 	%rs18, [%rd91];
	setp.eq.s16 	%p15, %rs18, 0;
	mul.f32 	%f42, %f41, %f4;
	selp.f32 	%f43, %f3, %f42, %p15;
	max.f32 	%f44, %f40, %f43;
	add.s64 	%rd92, %rd32, 320;
	cvt.u32.u64 	%r159, %rd92;
	div.s32 	%r160, %r159, %r7;
	mul.lo.s32 	%r161, %r160, %r7;
	sub.s32 	%r162, %r159, %r161;
	div.s32 	%r163, %r162, %r8;
	mul.lo.s32 	%r164, %r163, %r8;
	sub.s32 	%r165, %r162, %r164;
	selp.b32 	%r166, 0, %r160, %p5;
	selp.b32 	%r167, 0, %r163, %p4;
	selp.b32 	%r168, 0, %r165, %p3;
	mul.lo.s32 	%r169, %r10, %r166;
	mad.lo.s32 	%r170, %r11, %r167, %r169;
	mad.lo.s32 	%r171, %r12, %r168, %r170;
	shl.b64 	%rd93, %rd92, 32;
	shr.s64 	%rd94, %rd93, 30;
	add.s64 	%rd95, %rd8, %rd94;
	ld.global.f32 	%f45, [%rd95];
	cvt.s64.s32 	%rd96, %r171;
	add.s64 	%rd97, %rd9, %rd96;
	ld.global.u8 	%rs19, [%rd97];
	setp.eq.s16 	%p16, %rs19, 0;
	mul.f32 	%f46, %f45, %f4;
	selp.f32 	%f47, %f3, %f46, %p16;
	max.f32 	%f48, %f44, %f47;
	add.s64 	%rd98, %rd32, 352;
	cvt.u32.u64 	%r172, %rd98;
	div.s32 	%r173, %r172, %r7;
	mul.lo.s32 	%r174, %r173, %r7;
	sub.s32 	%r175, %r172, %r174;
	div.s32 	%r176, %r175, %r8;
	mul.lo.s32 	%r177, %r176, %r8;
	sub.s32 	%r178, %r175, %r177;
	selp.b32 	%r179, 0, %r173, %p5;
	selp.b32 	%r180, 0, %r176, %p4;
	selp.b32 	%r181, 0, %r178, %p3;
	mul.lo.s32 	%r182, %r10, %r179;
	mad.lo.s32 	%r183, %r11, %r180, %r182;
	mad.lo.s32 	%r184, %r12, %r181, %r183;
	shl.b64 	%rd99, %rd98, 32;
	shr.s64 	%rd100, %rd99, 30;
	add.s64 	%rd101, %rd8, %rd100;
	ld.global.f32 	%f49, [%rd101];
	cvt.s64.s32 	%rd102, %r184;
	add.s64 	%rd103, %rd9, %rd102;
	ld.global.u8 	%rs20, [%rd103];
	setp.eq.s16 	%p17, %rs20, 0;
	mul.f32 	%f50, %f49, %f4;
	selp.f32 	%f51, %f3, %f50, %p17;
	max.f32 	%f52, %f48, %f51;
	add.s64 	%rd104, %rd32, 384;
	cvt.u32.u64 	%r185, %rd104;
	div.s32 	%r186, %r185, %r7;
	mul.lo.s32 	%r187, %r186, %r7;
	sub.s32 	%r188, %r185, %r187;
	div.s32 	%r189, %r188, %r8;
	mul.lo.s32 	%r190, %r189, %r8;
	sub.s32 	%r191, %r188, %r190;
	selp.b32 	%r192, 0, %r186, %p5;
	selp.b32 	%r193, 0, %r189, %p4;
	selp.b32 	%r194, 0, %r191, %p3;
	mul.lo.s32 	%r195, %r10, %r192;
	mad.lo.s32 	%r196, %r11, %r193, %r195;
	mad.lo.s32 	%r197, %r12, %r194, %r196;
	shl.b64 	%rd105, %rd104, 32;
	shr.s64 	%rd106, %rd105, 30;
	add.s64 	%rd107, %rd8, %rd106;
	ld.global.f32 	%f53, [%rd107];
	cvt.s64.s32 	%rd108, %r197;
	add.s64 	%rd109, %rd9, %rd108;
	ld.global.u8 	%rs21, [%rd109];
	setp.eq.s16 	%p18, %rs21, 0;
	mul.f32 	%f54, %f53, %f4;
	selp.f32 	%f55, %f3, %f54, %p18;
	max.f32 	%f56, %f52, %f55;
	mov.b32 	%r198, %f56;
	shfl.sync.bfly.b32	%r199|%p19, %r198, 16, 31, -1;
	mov.b32 	%f57, %r199;
	max.f32 	%f58, %f56, %f57;
	mov.b32 	%r200, %f58;
	shfl.sync.bfly.b32	%r201|%p20, %r200, 8, 31, -1;
	mov.b32 	%f59, %r201;
	max.f32 	%f60, %f58, %f59;
	mov.b32 	%r202, %f60;
	shfl.sync.bfly.b32	%r203|%p21, %r202, 4, 31, -1;
	mov.b32 	%f61, %r203;
	max.f32 	%f62, %f60, %f61;
	mov.b32 	%r204, %f62;
	shfl.sync.bfly.b32	%r205|%p22, %r204, 2, 31, -1;
	mov.b32 	%f63, %r205;
	max.f32 	%f64, %f62, %f63;
	mov.b32 	%r206, %f64;
	shfl.sync.bfly.b32	%r207|%p23, %r206, 1, 31, -1;
	mov.b32 	%f65, %r207;
	max.f32 	%f66, %f64, %f65;
	sub.f32 	%f67, %f7, %f66;
	fma.rn.f32 	%f68, %f67, 0f3BBB989D, 0f3F000000;
	cvt.sat.f32.f32 	%f69, %f68;
	mov.f32 	%f70, 0f4B400001;
	mov.f32 	%f71, 0f437C0000;
	fma.rm.f32 	%f72, %f69, %f71, %f70;
	add.f32 	%f73, %f72, 0fCB40007F;
	neg.f32 	%f74, %f73;
	fma.rn.f32 	%f75, %f67, 0f3FB8AA3B, %f74;
	fma.rn.f32 	%f76, %f67, 0f32A57060, %f75;
	mov.b32 	%r208, %f72;
	shl.b32 	%r209, %r208, 23;
	mov.b32 	%f77, %r209;
	ex2.approx.ftz.f32 	%f78, %f76;
	mul.f32 	%f79, %f78, %f77;
	add.f32 	%f80, %f79, 0f00000000;
	sub.f32 	%f81, %f11, %f66;
	fma.rn.f32 	%f82, %f81, 0f3BBB989D, 0f3F000000;
	cvt.sat.f32.f32 	%f83, %f82;
	fma.rm.f32 	%f84, %f83, %f71, %f70;
	add.f32 	%f85, %f84, 0fCB40007F;
	neg.f32 	%f86, %f85;
	fma.rn.f32 	%f87, %f81, 0f3FB8AA3B, %f86;
	fma.rn.f32 	%f88, %f81, 0f32A57060, %f87;
	mov.b32 	%r210, %f84;
	shl.b32 	%r211, %r210, 23;
	mov.b32 	%f89, %r211;
	ex2.approx.ftz.f32 	%f90, %f88;
	mul.f32 	%f91, %f90, %f89;
	add.f32 	%f92, %f80, %f91;
	sub.f32 	%f93, %f15, %f66;
	fma.rn.f32 	%f94, %f93, 0f3BBB989D, 0f3F000000;
	cvt.sat.f32.f32 	%f95, %f94;
	fma.rm.f32 	%f96, %f95, %f71, %f70;
	add.f32 	%f97, %f96, 0fCB40007F;
	neg.f32 	%f98, %f97;
	fma.rn.f32 	%f99, %f93, 0f3FB8AA3B, %f98;
	fma.rn.f32 	%f100, %f93, 0f32A57060, %f99;
	mov.b32 	%r212, %f96;
	shl.b32 	%r213, %r212, 23;
	mov.b32 	%f101, %r213;
	ex2.approx.ftz.f32 	%f102, %f100;
	mul.f32 	%f103, %f102, %f101;
	add.f32 	%f104, %f92, %f103;
	sub.f32 	%f105, %f19, %f66;
	fma.rn.f32 	%f106, %f105, 0f3BBB989D, 0f3F000000;
	cvt.sat.f32.f32 	%f107, %f106;
	fma.rm.f32 	%f108, %f107, %f71, %f70;
	add.f32 	%f109, %f108, 0fCB40007F;
	neg.f32 	%f110, %f109;
	fma.rn.f32 	%f111, %f105, 0f3FB8AA3B, %f110;
	fma.rn.f32 	%f112, %f105, 0f32A57060, %f111;
	mov.b32 	%r214, %f108;
	shl.b32 	%r215, %r214, 23;
	mov.b32 	%f113, %r215;
	ex2.approx.ftz.f32 	%f114, %f112;
	mul.f32 	%f115, %f114, %f113;
	add.f32 	%f116, %f104, %f115;
	sub.f32 	%f117, %f23, %f66;
	fma.rn.f32 	%f118, %f117, 0f3BBB989D, 0f3F000000;
	cvt.sat.f32.f32 	%f119, %f118;
	fma.rm.f32 	%f120, %f119, %f71, %f70;
	add.f32 	%f121, %f120, 0fCB40007F;
	neg.f32 	%f122, %f121;
	fma.rn.f32 	%f123, %f117, 0f3FB8AA3B, %f122;
	fma.rn.f32 	%f124, %f117, 0f32A57060, %f123;
	mov.b32 	%r216, %f120;
	shl.b32 	%r217, %r216, 23;
	mov.b32 	%f125, %r217;
	ex2.approx.ftz.f32 	%f126, %f124;
	mul.f32 	%f127, %f126, %f125;
	add.f32 	%f128, %f116, %f127;
	sub.f32 	%f129, %f27, %f66;
	fma.rn.f32 	%f130, %f129, 0f3BBB989D, 0f3F000000;
	cvt.sat.f32.f32 	%f131, %f130;
	fma.rm.f32 	%f132, %f131, %f71, %f70;
	add.f32 	%f133, %f132, 0fCB40007F;
	neg.f32 	%f134, %f133;
	fma.rn.f32 	%f135, %f129, 0f3FB8AA3B, %f134;
	fma.rn.f32 	%f136, %f129, 0f32A57060, %f135;
	mov.b32 	%r218, %f132;
	shl.b32 	%r219, %r218, 23;
	mov.b32 	%f137, %r219;
	ex2.approx.ftz.f32 	%f138, %f136;
	mul.f32 	%f139, %f138, %f137;
	add.f32 	%f140, %f128, %f139;
	sub.f32 	%f141, %f31, %f66;
	fma.rn.f32 	%f142, %f141, 0f3BBB989D, 0f3F000000;
	cvt.sat.f32.f32 	%f143, %f142;
	fma.rm.f32 	%f144, %f143, %f71, %f70;
	add.f32 	%f145, %f144, 0fCB40007F;
	neg.f32 	%f146, %f145;
	fma.rn.f32 	%f147, %f141, 0f3FB8AA3B, %f146;
	fma.rn.f32 	%f148, %f141, 0f32A57060, %f147;
	mov.b32 	%r220, %f144;
	shl.b32 	%r221, %r220, 23;
	mov.b32 	%f149, %r221;
	ex2.approx.ftz.f32 	%f150, %f148;
	mul.f32 	%f151, %f150, %f149;
	add.f32 	%f152, %f140, %f151;
	sub.f32 	%f153, %f35, %f66;
	fma.rn.f32 	%f154, %f153, 0f3BBB989D, 0f3F000000;
	cvt.sat.f32.f32 	%f155, %f154;
	fma.rm.f32 	%f156, %f155, %f71, %f70;
	add.f32 	%f157, %f156, 0fCB40007F;
	neg.f32 	%f158, %f157;
	fma.rn.f32 	%f159, %f153, 0f3FB8AA3B, %f158;
	fma.rn.f32 	%f160, %f153, 0f32A57060, %f159;
	mov.b32 	%r222, %f156;
	shl.b32 	%r223, %r222, 23;
	mov.b32 	%f161, %r223;
	ex2.approx.ftz.f32 	%f162, %f160;
	mul.f32 	%f163, %f162, %f161;
	add.f32 	%f164, %f152, %f163;
	sub.f32 	%f165, %f39, %f66;
	fma.rn.f32 	%f166, %f165, 0f3BBB989D, 0f3F000000;
	cvt.sat.f32.f32 	%f167, %f166;
	fma.rm.f32 	%f168, %f167, %f71, %f70;
	add.f32 	%f169, %f168, 0fCB40007F;
	neg.f32 	%f170, %f169;
	fma.rn.f32 	%f171, %f165, 0f3FB8AA3B, %f170;
	fma.rn.f32 	%f172, %f165, 0f32A57060, %f171;
	mov.b32 	%r224, %f168;
	shl.b32 	%r225, %r224, 23;
	mov.b32 	%f173, %r225;
	ex2.approx.ftz.f32 	%f174, %f172;
	mul.f32 	%f175, %f174, %f173;
	add.f32 	%f176, %f164, %f175;
	sub.f32 	%f177, %f43, %f66;
	fma.rn.f32 	%f178, %f177, 0f3BBB989D, 0f3F000000;
	cvt.sat.f32.f32 	%f179, %f178;
	fma.rm.f32 	%f180, %f179, %f71, %f70;
	add.f32 	%f181, %f180, 0fCB40007F;
	neg.f32 	%f182, %f181;
	fma.rn.f32 	%f183, %f177, 0f3FB8AA3B, %f182;
	fma.rn.f32 	%f184, %f177, 0f32A57060, %f183;
	mov.b32 	%r226, %f180;
	shl.b32 	%r227, %r226, 23;
	mov.b32 	%f185, %r227;
	ex2.approx.ftz.f32 	%f186, %f184;
	mul.f32 	%f187, %f186, %f185;
	add.f32 	%f188, %f176, %f187;
	sub.f32 	%f189, %f47, %f66;
	fma.rn.f32 	%f190, %f189, 0f3BBB989D, 0f3F000000;
	cvt.sat.f32.f32 	%f191, %f190;
	fma.rm.f32 	%f192, %f191, %f71, %f70;
	add.f32 	%f193, %f192, 0fCB40007F;
	neg.f32 	%f194, %f193;
	fma.rn.f32 	%f195, %f189, 0f3FB8AA3B, %f194;
	fma.rn.f32 	%f196, %f189, 0f32A57060, %f195;
	mov.b32 	%r228, %f192;
	shl.b32 	%r229, %r228, 23;
	mov.b32 	%f197, %r229;
	ex2.approx.ftz.f32 	%f198, %f196;
	mul.f32 	%f199, %f198, %f197;
	add.f32 	%f200, %f188, %f199;
	sub.f32 	%f201, %f51, %f66;
	fma.rn.f32 	%f202, %f201, 0f3BBB989D, 0f3F000000;
	cvt.sat.f32.f32 	%f203, %f202;
	fma.rm.f32 	%f204, %f203, %f71, %f70;
	add.f32 	%f205, %f204, 0fCB40007F;
	neg.f32 	%f206, %f205;
	fma.rn.f32 	%f207, %f201, 0f3FB8AA3B, %f206;
	fma.rn.f32 	%f208, %f201, 0f32A57060, %f207;
	mov.b32 	%r230, %f204;
	shl.b32 	%r231, %r230, 23;
	mov.b32 	%f209, %r231;
	ex2.approx.ftz.f32 	%f210, %f208;
	mul.f32 	%f211, %f210, %f209;
	add.f32 	%f212, %f200, %f211;
	sub.f32 	%f213, %f55, %f66;
	fma.rn.f32 	%f214, %f213, 0f3BBB989D, 0f3F000000;
	cvt.sat.f32.f32 	%f215, %f214;
	fma.rm.f32 	%f216, %f215, %f71, %f70;
	add.f32 	%f217, %f216, 0fCB40007F;
	neg.f32 	%f218, %f217;
	fma.rn.f32 	%f219, %f213, 0f3FB8AA3B, %f218;
	fma.rn.f32 	%f220, %f213, 0f32A57060, %f219;
	mov.b32 	%r232, %f216;
	shl.b32 	%r233, %r232, 23;
	mov.b32 	%f221, %r233;
	ex2.approx.ftz.f32 	%f222, %f220;
	mul.f32 	%f223, %f222, %f221;
	add.f32 	%f224, %f212, %f223;
	mov.b32 	%r234, %f224;
	shfl.sync.bfly.b32	%r235|%p24, %r234, 16, 31, -1;
	mov.b32 	%f225, %r235;
	add.f32 	%f226, %f224, %f225;
	mov.b32 	%r236, %f226;
	shfl.sync.bfly.b32	%r237|%p25, %r236, 8, 31, -1;
	mov.b32 	%f227, %r237;
	add.f32 	%f228, %f226, %f227;
	mov.b32 	%r238, %f228;
	shfl.sync.bfly.b32	%r239|%p26, %r238, 4, 31, -1;
	mov.b32 	%f229, %r239;
	add.f32 	%f230, %f228, %f229;
	mov.b32 	%r240, %f230;
	shfl.sync.bfly.b32	%r241|%p27, %r240, 2, 31, -1;
	mov.b32 	%f231, %r241;
	add.f32 	%f232, %f230, %f231;
	mov.b32 	%r242, %f232;
	shfl.sync.bfly.b32	%r243|%p28, %r242, 1, 31, -1;
	mov.b32 	%f233, %r243;
	add.f32 	%f234, %f232, %f233;
	div.rn.f32 	%f235, %f79, %f234;
	div.rn.f32 	%f236, %f91, %f234;
	div.rn.f32 	%f237, %f103, %f234;
	div.rn.f32 	%f238, %f115, %f234;
	div.rn.f32 	%f239, %f127, %f234;
	div.rn.f32 	%f240, %f139, %f234;
	div.rn.f32 	%f241, %f151, %f234;
	div.rn.f32 	%f242, %f163, %f234;
	div.rn.f32 	%f243, %f175, %f234;
	div.rn.f32 	%f244, %f187, %f234;
	div.rn.f32 	%f245, %f199, %f234;
	div.rn.f32 	%f246, %f211, %f234;
	div.rn.f32 	%f247, %f223, %f234;
	mad.lo.s64 	%rd110, %rd113, %rd6, %rd10;
	shl.b64 	%rd111, %rd110, 2;
	add.s64 	%rd112, %rd11, %rd111;
	st.global.f32 	[%rd112], %f235;
	st.global.f32 	[%rd112+128], %f236;
	st.global.f32 	[%rd112+256], %f237;
	st.global.f32 	[%rd112+384], %f238;
	st.global.f32 	[%rd112+512], %f239;
	st.global.f32 	[%rd112+640], %f240;
	st.global.f32 	[%rd112+768], %f241;
	st.global.f32 	[%rd112+896], %f242;
	st.global.f32 	[%rd112+1024], %f243;
	st.global.f32 	[%rd112+1152], %f244;
	st.global.f32 	[%rd112+1280], %f245;
	st.global.f32 	[%rd112+1408], %f246;
	st.global.f32 	[%rd112+1536], %f247;
	add.s64 	%rd113, %rd113, %rd12;
	setp.lt.s64 	%p29, %rd113, %rd24;
	@%p29 bra 	$L__BB400_4;
$L__BB400_5:
	ret;

}
	// .globl	_Z15SoftmaxWarpImplI22BroadcastScaleMaskLoadIffbLm3EiE11DirectStoreIffEfLi1ELi13ELi32ELi1ELb1EL9Algorithm0EEvT_T0_ll
.visible .entry _Z15SoftmaxWarpImplI22BroadcastScaleMaskLoadIffbLm3EiE11DirectStoreIffEfLi1ELi13ELi32ELi1ELb1EL9Algorithm0EEvT_T0_ll(
	.param .align 8 .b8 _Z15SoftmaxWarpImplI22BroadcastScaleMaskLoadIffbLm3EiE11DirectStoreIffEfLi1ELi13ELi32ELi1ELb1EL9Algorithm0EEvT_T0_ll_param_0[112],
	.param .align 8 .b8 _Z15SoftmaxWarpImplI22BroadcastScaleMaskLoadIffbLm3EiE11DirectStoreIffEfLi1ELi13ELi32ELi1ELb1EL9Algorithm0EEvT_T0_ll_param_1[16],
	.param .u64 _Z15SoftmaxWarpImplI22BroadcastScaleMaskLoadIffbLm3EiE11DirectStoreIffEfLi1ELi13ELi32ELi1ELb1EL9Algorithm0EEvT_T0_ll_param_2,
	.param .u64 _Z15SoftmaxWarpImplI22BroadcastScaleMaskLoadIffbLm3EiE11DirectStoreIffEfLi1ELi13ELi32ELi1ELb1EL9Algorithm0EEvT_T0_ll_param_3
)
{
	.reg .pred 	%p<92>;
	.reg .b16 	%rs<22>;
	.reg .b32 	%r<257>;
	.reg .b32 	%f<313>;
	.reg .b64 	%rd<127>;

	ld.param.u64 	%rd33, [_Z15SoftmaxWarpImplI22BroadcastScaleMaskLoadIffbLm3EiE11DirectStoreIffEfLi1ELi13ELi32ELi1ELb1EL9Algorithm0EEvT_T0_ll_param_1+8];
	ld.param.u64 	%rd32, [_Z15SoftmaxWarpImplI22BroadcastScaleMaskLoadIffbLm3EiE11DirectStoreIffEfLi1ELi13ELi32ELi1ELb1EL9Algorithm0EEvT_T0_ll_param_1];
	ld.param.v2.f32 	{%f68, %f69}, [_Z15SoftmaxWarpImplI22BroadcastScaleMaskLoadIffbLm3EiE11DirectStoreIffEfLi1ELi13ELi32ELi1ELb1EL9Algorithm0EEvT_T0_ll_param_0+104];
	ld.param.u64 	%rd31, [_Z15SoftmaxWarpImplI22BroadcastScaleMaskLoadIffbLm3EiE11DirectStoreIffEfLi1ELi13ELi32ELi1ELb1EL9Algorithm0EEvT_T0_ll_param_0+96];
	ld.param.u32 	%r11, [_Z15SoftmaxWarpImplI22BroadcastScaleMaskLoadIffbLm3EiE11DirectStoreIffEfLi1ELi13ELi32ELi1ELb1EL9Algorithm0EEvT_T0_ll_param_0+80];
	ld.param.v2.u32 	{%r9, %r10}, [_Z15SoftmaxWarpImplI22BroadcastScaleMaskLoadIffbLm3EiE11DirectStoreIffEfLi1ELi13ELi32ELi1ELb1EL9Algorithm0EEvT_T0_ll_param_0+72];
	ld.param.v2.u32 	{%r6, %r7}, [_Z15SoftmaxWarpImplI22BroadcastScaleMaskLoadIffbLm3EiE11DirectStoreIffEfLi1ELi13ELi32ELi1ELb1EL9Algorithm0EEvT_T0_ll_param_0+48];
	ld.param.u64 	%rd27, [_Z15SoftmaxWarpImplI22BroadcastScaleMaskLoadIffbLm3EiE11DirectStoreIffEfLi1ELi13ELi32ELi1ELb1EL9Algorithm0EEvT_T0_ll_param_0+32];
	ld.param.u64 	%rd26, [_Z15SoftmaxWarpImplI22BroadcastScaleMaskLoadIffbLm3EiE11DirectStoreIffEfLi1ELi13ELi32ELi1ELb1EL9Algorithm0EEvT_T0_ll_param_0+24];
	ld.param.u64 	%rd25, [_Z15SoftmaxWarpImplI22BroadcastScaleMaskLoadIffbLm3EiE11DirectStoreIffEfLi1ELi13ELi32ELi1ELb1EL9Algorithm0EEvT_T0_ll_param_0+16];
	ld.param.u64 	%rd24, [_Z15SoftmaxWarpImplI22BroadcastScaleMaskLoadIffbLm3EiE11DirectStoreIffEfLi1ELi13ELi32ELi1ELb1EL9Algorithm0EEvT_T0_ll_param_0+8];
	ld.param.u64 	%rd23, [_Z15SoftmaxWarpImplI22BroadcastScaleMaskLoadIffbLm3EiE11DirectStoreIffEfLi1ELi13ELi32ELi1ELb1EL9Algorithm0EEvT_T0_ll_param_0];
	ld.param.u64 	%rd35, [_Z15SoftmaxWarpImplI22BroadcastScaleMaskLoadIffbLm3EiE11DirectStoreIffEfLi1ELi13ELi32ELi1ELb1EL9Algorithm0EEvT_T0_ll_param_3];
	cvta.to.global.u64 	%rd1, %rd23;
	cvta.to.global.u64 	%rd2, %rd24;
	setp.lt.s64 	%p1, %rd35, 417;
	@%p1 bra 	$L__BB401_2;
	mov.u64 	%rd36, $str;
	cvta.global.u64 	%rd37, %rd36;
	mov.u64 	%rd38, $str$1;
	cvta.global.u64 	%rd39, %rd38;
	mov.u64 	%rd40, __unnamed_392;
	cvta.global.u64 	%rd41, %rd40;
	{ // callseq 391, 0
	.param .b64 param0;
	st.param.b64 	[param0], %rd37;
	.param .b64 param1;
	st.param.b64 	[param1], %rd39;
	.param .b32 param2;
	st.param.b32 	[param2], 219;
	.param .b64 param3;
	st.param.b64 	[param3], %rd41;
	.param .b64 param4;
	st.param.b64 	[param4], 1;
	call.uni 
	__assertfail, 
	(
	param0, 
	param1, 
	param2, 
	param3, 
	param4
	);
	} // callseq 391
$L__BB401_2:
	ld.param.u64 	%rd124, [_Z15SoftmaxWarpImplI22BroadcastScaleMaskLoadIffbLm3EiE11DirectStoreIffEfLi1ELi13ELi32ELi1ELb1EL9Algorithm0EEvT_T0_ll_param_2];
	mov.u32 	%r22, %ctaid.x;
	mov.u32 	%r23, %ntid.y;
	mov.u32 	%r24, %tid.y;
	mad.lo.s32 	%r25, %r22, %r23, %r24;
	cvt.s64.s32 	%rd126, %r25;
	setp.le.s64 	%p2, %rd124, %rd126;
	@%p2 bra 	$L__BB401_57;
	mov.u32 	%r26, %tid.x;
	cvt.u64.u32 	%rd5, %r26;
	add.s32 	%r27, %r26, 32;
	cvt.u64.u32 	%rd6, %r27;
	add.s32 	%r28, %r26, 64;
	cvt.u64.u32 	%rd7, %r28;
	add.s32 	%r29, %r26, 96;
	cvt.u64.u32 	%rd8, %r29;
	add.s32 	%r30, %r26, 128;
	cvt.u64.u32 	%rd9, %r30;
	add.s32 	%r31, %r26, 160;
	cvt.u64.u32 	%rd10, %r31;
	add.s32 	%r32, %r26, 192;
	cvt.u64.u32 	%rd11, %r32;
	add.s32 	%r33, %r26, 224;
	cvt.u64.u32 	%rd12, %r33;
	add.s32 	%r34, %r26, 256;
	cvt.u64.u32 	%rd13, %r34;
	add.s32 	%r35, %r26, 288;
	cvt.u64.u32 	%rd14, %r35;
	add.s32 	%r36, %r26, 320;
	cvt.u64.u32 	%rd15, %r36;
	add.s32 	%r37, %r26, 352;
	cvt.u64.u32 	%rd16, %r37;
	add.s32 	%r38, %r26, 384;
	cvt.u64.u32 	%rd17, %r38;
$L__BB401_4:
	setp.le.s64 	%p3, %rd35, %rd5;
	mul.lo.s64 	%rd20, %rd31, %rd126;
	mov.f32 	%f287, 0fFF800000;
	mov.f32 	%f290, %f287;
	@%p3 bra 	$L__BB401_6;
	setp.eq.s64 	%p4, %rd27, 1;
	setp.eq.s64 	%p5, %rd26, 1;
	setp.eq.s64 	%p6, %rd25, 1;
	add.s64 	%rd42, %rd20, %rd5;
	cvt.u32.u64 	%r39, %rd42;
	div.s32 	%r40, %r39, %r6;
	mul.lo.s32 	%r41, %r40, %r6;
	sub.s32 	%r42, %r39, %r41;
	div.s32 	%r43, %r42, %r7;
	mul.lo.s32 	%r44, %r43, %r7;
	sub.s32 	%r45, %r42, %r44;
	selp.b32 	%r46, 0, %r40, %p6;
	selp.b32 	%r47, 0, %r43, %p5;
	selp.b32 	%r48, 0, %r45, %p4;
	mul.lo.s32 	%r49, %r9, %r46;
	mad.lo.s32 	%r50, %r10, %r47, %r49;
	mad.lo.s32 	%r51, %r11, %r48, %r50;
	shl.b64 	%rd43, %rd42, 32;
	shr.s64 	%rd44, %rd43, 30;
	add.s64 	%rd45, %rd1, %rd44;
	ld.global.f32 	%f71, [%rd45];
	cvt.s64.s32 	%rd46, %r51;
	add.s64 	%rd47, %rd2, %rd46;
	ld.global.u8 	%rs9, [%rd47];
	setp.eq.s16 	%p7, %rs9, 0;
	mul.f32 	%f72, %f71, %f69;
	selp.f32 	%f287, %f68, %f72, %p7;
	max.f32 	%f290, %f287, 0fFF800000;
$L__BB401_6:
	setp.le.s64 	%p8, %rd35, %rd6;
	mov.f32 	%f289, 0fFF800000;
	@%p8 bra 	$L__BB401_8;
	setp.eq.s64 	%p9, %rd27, 1;
	setp.eq.s64 	%p10, %rd26, 1;
	setp.eq.s64 	%p11, %rd25, 1;
	add.s64 	%rd48, %rd20, %rd6;
	cvt.u32.u64 	%r52, %rd48;
	div.s32 	%r53, %r52, %r6;
	mul.lo.s32 	%r54, %r53, %r6;
	sub.s32 	%r55, %r52, %r54;
	div.s32 	%r56, %r55, %r7;
	mul.lo.s32 	%r57, %r56, %r7;
	sub.s32 	%r58, %r55, %r57;
	selp.b32 	%r59, 0, %r53, %p11;
	selp.b32 	%r60, 0, %r56, %p10;
	selp.b32 	%r61, 0, %r58, %p9;
	mul.lo.s32 	%r62, %r9, %r59;
	mad.lo.s32 	%r63, %r10, %r60, %r62;
	mad.lo.s32 	%r64, %r11, %r61, %r63;
	shl.b64 	%rd49, %rd48, 32;
	shr.s64 	%rd50, %rd49, 30;
	add.s64 	%rd51, %rd1, %rd50;
	ld.global.f32 	%f74, [%rd51];
	cvt.s64.s32 	%rd52, %r64;
	add.s64 	%rd53, %rd2, %rd52;
	ld.global.u8 	%rs10, [%rd53];
	setp.eq.s16 	%p12, %rs10, 0;
	mul.f32 	%f75, %f74, %f69;
	selp.f32 	%f289, %f68, %f75, %p12;
	max.f32 	%f290, %f290, %f289;
$L__BB401_8:
	setp.le.s64 	%p13, %rd35, %rd7;
	mov.f32 	%f291, 0fFF800000;
	@%p13 bra 	$L__BB401_10;
	setp.eq.s64 	%p14, %rd27, 1;
	setp.eq.s64 	%p15, %rd26, 1;
	setp.eq.s64 	%p16, %rd25, 1;
	add.s64 	%rd54, %rd20, %rd7;
	cvt.u32.u64 	%r65, %rd54;
	div.s32 	%r66, %r65, %r6;
	mul.lo.s32 	%r67, %r66, %r6;
	sub.s32 	%r68, %r65, %r67;
	div.s32 	%r69, %r68, %r7;
	mul.lo.s32 	%r70, %r69, %r7;
	sub.s32 	%r71, %r68, %r70;
	selp.b32 	%r72, 0, %r66, %p16;
	selp.b32 	%r73, 0, %r69, %p15;
	selp.b32 	%r74, 0, %r71, %p14;
	mul.lo.s32 	%r75, %r9, %r72;
	mad.lo.s32 	%r76, %r10, %r73, %r75;
	mad.lo.s32 	%r77, %r11, %r74, %r76;
	shl.b64 	%rd55, %rd54, 32;
	shr.s64 	%rd56, %rd55, 30;
	add.s64 	%rd57, %rd1, %rd56;
	ld.global.f32 	%f77, [%rd57];
	cvt.s64.s32 	%rd58, %r77;
	add.s64 	%rd59, %rd2, %rd58;
	ld.global.u8 	%rs11, [%rd59];
	setp.eq.s16 	%p17, %rs11, 0;
	mul.f32 	%f78, %f77, %f69;
	selp.f32 	%f291, %f68, %f78, %p17;
	max.f32 	%f290, %f290, %f291;
$L__BB401_10:
	setp.le.s64 	%p18, %rd35, %rd8;
	mov.f32 	%f293, 0fFF800000;
	@%p18 bra 	$L__BB401_12;
	setp.eq.s64 	%p19, %rd27, 1;
	setp.eq.s64 	%p20, %rd26, 1;
	setp.eq.s64 	%p21, %rd25, 1;
	add.s64 	%rd60, %rd20, %rd8;
	cvt.u32.u64 	%r78, %rd60;
	div.s32 	%r79, %r78, %r6;
	mul.lo.s32 	%r80, %r79, %r6;
	sub.s32 	%r81, %r78, %r80;
	div.s32 	%r82, %r81, %r7;
	mul.lo.s32 	%r83, %r82, %r7;
	sub.s32 	%r84, %r81, %r83;
	selp.b32 	%r85, 0, %r79, %p21;
	selp.b32 	%r86, 0, %r82, %p20;
	selp.b32 	%r87, 0, %r84, %p19;
	mul.lo.s32 	%r88, %r9, %r85;
	mad.lo.s32 	%r89, %r10, %r86, %r88;
	mad.lo.s32 	%r90, %r11, %r87, %r89;
	shl.b64 	%rd61, %rd60, 32;
	shr.s64 	%rd62, %rd61, 30;
	add.s64 	%rd63, %rd1, %rd62;
	ld.global.f32 	%f80, [%rd63];
	cvt.s64.s32 	%rd64, %r90;
	add.s64 	%rd65, %rd2, %rd64;
	ld.global.u8 	%rs12, [%rd65];
	setp.eq.s16 	%p22, %rs12, 0;
	mul.f32 	%f81, %f80, %f69;
	selp.f32 	%f293, %f68, %f81, %p22;
	max.f32 	%f290, %f290, %f293;
$L__BB401_12:
	setp.le.s64 	%p23, %rd35, %rd9;
	mov.f32 	%f295, 0fFF800000;
	@%p23 bra 	$L__BB401_14;
	setp.eq.s64 	%p24, %rd27, 1;
	setp.eq.s64 	%p25, %rd26, 1;
	setp.eq.s64 	%p26, %rd25, 1;
	add.s64 	%rd66, %rd20, %rd9;
	cvt.u32.u64 	%r91, %rd66;
	div.s32 	%r92, %r91, %r6;
	mul.lo.s32 	%r93, %r92, %r6;
	sub.s32 	%r94, %r91, %r93;
	div.s32 	%r95, %r94, %r7;
	mul.lo.s32 	%r96, %r95, %r7;
	sub.s32 	%r97, %r94, %r96;
	selp.b32 	%r98, 0, %r92, %p26;
	selp.b32 	%r99, 0, %r95, %p25;
	selp.b32 	%r100, 0, %r97, %p24;
	mul.lo.s32 	%r101, %r9, %r98;
	mad.lo.s32 	%r102, %r10, %r99, %r101;
	mad.lo.s32 	%r103, %r11, %r100, %r102;
	shl.b64 	%rd67, %rd66, 32;
	shr.s64 	%rd68, %rd67, 30;
	add.s64 	%rd69, %rd1, %rd68;
	ld.global.f32 	%f83, [%rd69];
	cvt.s64.s32 	%rd70, %r103;
	add.s64 	%rd71, %rd2, %rd70;
	ld.global.u8 	%rs13, [%rd71];
	setp.eq.s16 	%p27, %rs13, 0;
	mul.f32 	%f84, %f83, %f69;
	selp.f32 	%f295, %f68, %f84, %p27;
	max.f32 	%f290, %f290, %f295;
$L__BB401_14:
	setp.le.s64 	%p28, %rd35, %rd10;
	mov.f32 	%f297, 0fFF800000;
	@%p28 bra 	$L__BB401_16;
	setp.eq.s64 	%p29, %rd27, 1;
	setp.eq.s64 	%p30, %rd26, 1;
	setp.eq.s64 	%p31, %rd25, 1;
	add.s64 	%rd72, %rd20, %rd10;
	cvt.u32.u64 	%r104, %rd72;
	div.s32 	%r105, %r104, %r6;
	mul.lo.s32 	%r106, %r105, %r6;
	sub.s32 	%r107, %r104, %r106;
	div.s32 	%r108, %r107, %r7;
	mul.lo.s32 	%r109, %r108, %r7;
	sub.s32 	%r110, %r107, %r109;
	selp.b32 	%r111, 0, %r105, %p31;
	selp.b32 	%r112, 0, %r108, %p30;
	selp.b32 	%r113, 0, %r110, %p29;
	mul.lo.s32 	%r114, %r9, %r111;
	mad.lo.s32 	%r115, %r10, %r112, %r114;
	mad.lo.s32 	%r116, %r11, %r113, %r115;
	shl.b64 	%rd73, %rd72, 32;
	shr.s64 	%rd74, %rd73, 30;
	add.s64 	%rd75, %rd1, %rd74;
	ld.global.f32 	%f86, [%rd75];
	cvt.s64.s32 	%rd76, %r116;
	add.s64 	%rd77, %rd2, %rd76;
	ld.global.u8 	%rs14, [%rd77];
	setp.eq.s16 	%p32, %rs14, 0;
	mul.f32 	%f87, %f86, %f69;
	selp.f32 	%f297, %f68, %f87, %p32;
	max.f32 	%f290, %f290, %f297;
$L__BB401_16:
	setp.le.s64 	%p33, %rd35, %rd11;
	mov.f32 	%f299, 0fFF800000;
	@%p33 bra 	$L__BB401_18;
	setp.eq.s64 	%p34, %rd27, 1;
	setp.eq.s64 	%p35, %rd26, 1;
	setp.eq.s64 	%p36, %rd25, 1;
	add.s64 	%rd78, %rd20, %rd11;
	cvt.u32.u64 	%r117, %rd78;
	div.s32 	%r118, %r117, %r6;
	mul.lo.s32 	%r119, %r118, %r6;
	sub.s32 	%r120, %r117, %r119;
	div.s32 	%r121, %r120, %r7;
	mul.lo.s32 	%r122, %r121, %r7;
	sub.s32 	%r123, %r120, %r122;
	selp.b32 	%r124, 0, %r118, %p36;
	selp.b32 	%r125, 0, %r121, %p35;
	selp.b32 	%r126, 0, %r123, %p34;
	mul.lo.s32 	%r127, %r9, %r124;
	mad.lo.s32 	%r128, %r10, %r125, %r127;
	mad.lo.s32 	%r129, %r11, %r126, %r128;
	shl.b64 	%rd79, %rd78, 32;
	shr.s64 	%rd80, %rd79, 30;
	add.s64 	%rd81, %rd1, %rd80;
	ld.global.f32 	%f89, [%rd81];
	cvt.s64.s32 	%rd82, %r129;
	add.s64 	%rd83, %rd2, %rd82;
	ld.global.u8 	%rs15, [%rd83];
	setp.eq.s16 	%p37, %rs15, 0;
	mul.f32 	%f90, %f89, %f69;
	selp.f32 	%f299, %f68, %f90, %p37;
	max.f32 	%f290, %f290, %f299;
$L__BB401_18:
	setp.le.s64 	%p38, %rd35, %rd12;
	mov.f32 	%f301, 0fFF800000;
	@%p38 bra 	$L__BB401_20;
	setp.eq.s64 	%p39, %rd27, 1;
	setp.eq.s64 	%p40, %rd26, 1;
	setp.eq.s64 	%p41, %rd25, 1;
	add.s64 	%rd84, %rd20, %rd12;
	cvt.u32.u64 	%r130, %rd84;
	div.s32 	%r131, %r130, %r6;
	mul.lo.s32 	%r132, %r131, %r6;
	sub.s32 	%r133, %r130, %r132;
	div.s32 	%r134, %r133, %r7;
	mul.lo.s32 	%r135, %r134, %r7;
	sub.s32 	%r136, %r133, %r135;
	selp.b32 	%r137, 0, %r131, %p41;
	selp.b32 	%r138, 0, %r134, %p40;
	selp.b32 	%r139, 0, %r136, %p39;
	mul.lo.s32 	%r140, %r9, %r137;
	mad.lo.s32 	%r141, %r10, %r138, %r140;
	mad.lo.s32 	%r142, %r11, %r139, %r141;
	shl.b64 	%rd85, %rd84, 32;
	shr.s64 	%rd86, %rd85, 30;
	add.s64 	%rd87, %rd1, %rd86;
	ld.global.f32 	%f92, [%rd87];
	cvt.s64.s32 	%rd88, %r142;
	add.s64 	%rd89, %rd2, %rd88;
	ld.global.u8 	%rs16, [%rd89];
	setp.eq.s16 	%p42, %rs16, 0;
	mul.f32 	%f93, %f92, %f69;
	selp.f32 	%f301, %f68, %f93, %p42;
	max.f32 	%f290, %f290, %f301;
$L__BB401_20:
	setp.le.s64 	%p43, %rd35, %rd13;
	mov.f32 	%f303, 0fFF800000;
	@%p43 bra 	$L__BB401_22;
	setp.eq.s64 	%p44, %rd27, 1;
	setp.eq.s64 	%p45, %rd26, 1;
	setp.eq.s64 	%p46, %rd25, 1;
	add.s64 	%rd90, %rd20, %rd13;
	cvt.u32.u64 	%r143, %rd90;
	div.s32 	%r144, %r143, %r6;
	mul.lo.s32 	%r145, %r144, %r6;
	sub.s32 	%r146, %r143, %r145;
	div.s32 	%r147, %r146, %r7;
	mul.lo.s32 	%r148, %r147, %r7;
	sub.s32 	%r149, %r146, %r148;
	selp.b32 	%r150, 0, %r144, %p46;
	selp.b32 	%r151, 0, %r147, %p45;
	selp.b32 	%r152, 0, %r149, %p44;
	mul.lo.s32 	%r153, %r9, %r150;
	mad.lo.s32 	%r154, %r10, %r151, %r153;
	mad.lo.s32 	%r155, %r11, %r152, %r154;
	shl.b64 	%rd91, %rd90, 32;
	shr.s64 	%rd92, %rd91, 30;
	add.s64 	%rd93, %rd1, %rd92;
	ld.global.f32 	%f95, [%rd93];
	cvt.s64.s32 	%rd94, %r155;
	add.s64 	%rd95, %rd2, %rd94;
	ld.global.u8 	%rs17, [%rd95];
	setp.eq.s16 	%p47, %rs17, 0;
	mul.f32 	%f96, %f95, %f69;
	selp.f32 	%f303, %f68, %f96, %p47;
	max.f32 	%f290, %f290, %f303;
$L__BB401_22:
	setp.le.s64 	%p48, %rd35, %rd14;
	mov.f32 	%f305, 0fFF800000;
	@%p48 bra 	$L__BB401_24;
	setp.eq.s64 	%p49, %rd27, 1;
	setp.eq.s64 	%p50, %rd26, 1;
	setp.eq.s64 	%p51, %rd25, 1;
	add.s64 	%rd96, %rd20, %rd14;
	cvt.u32.u64 	%r156, %rd96;
	div.s32 	%r157, %r156, %r6;
	mul.lo.s32 	%r158, %r157, %r6;
	sub.s32 	%r159, %r156, %r158;
	div.s32 	%r160, %r159, %r7;
	mul.lo.s32 	%r161, %r160, %r7;
	sub.s32 	%r162, %r159, %r161;
	selp.b32 	%r163, 0, %r157, %p51;
	selp.b32 	%r164, 0, %r160, %p50;
	selp.b32 	%r165, 0, %r162, %p49;
	mul.lo.s32 	%r166, %r9, %r163;
	mad.lo.s32 	%r167, %r10, %r164, %r166;
	mad.lo.s32 	%r168, %r11, %r165, %r167;
	shl.b64 	%rd97, %rd96, 32;
	shr.s64 	%rd98, %rd97, 30;
	add.s64 	%rd99, %rd1, %rd98;
	ld.global.f32 	%f98, [%rd99];
	cvt.s64.s32 	%rd100, %r168;
	add.s64 	%rd101, %rd2, %rd100;
	ld.global.u8 	%rs18, [%rd101];
	setp.eq.s16 	%p52, %rs18, 0;
	mul.f32 	%f99, %f98, %f69;
	selp.f32 	%f305, %f68, %f99, %p52;
	max.f32 	%f290, %f290, %f305;
$L__BB401_24:
	setp.le.s64 	%p53, %rd35, %rd15;
	mov.f32 	%f307, 0fFF800000;
	@%p53 bra 	$L__BB401_26;
	setp.eq.s64 	%p54, %rd27, 1;
	setp.eq.s64 	%p55, %rd26, 1;
	setp.eq.s64 	%p56, %rd25, 1;
	add.s64 	%rd102, %rd20, %rd15;
	cvt.u32.u64 	%r169, %rd102;
	div.s32 	%r170, %r169, %r6;
	mul.lo.s32 	%r171, %r170, %r6;
	sub.s32 	%r172, %r169, %r171;
	div.s32 	%r173, %r172, %r7;
	mul.lo.s32 	%r174, %r173, %r7;
	sub.s32 	%r175, %r172, %r174;
	selp.b32 	%r176, 0, %r170, %p56;
	selp.b32 	%r177, 0, %r173, %p55;
	selp.b32 	%r178, 0, %r175, %p54;
	mul.lo.s32 	%r179, %r9, %r176;
	mad.lo.s32 	%r180, %r10, %r177, %r179;
	mad.lo.s32 	%r181, %r11, %r178, %r180;
	shl.b64 	%rd103, %rd102, 32;
	shr.s64 	%rd104, %rd103, 30;
	add.s64 	%rd105, %rd1, %rd104;
	ld.global.f32 	%f101, [%rd105];
	cvt.s64.s32 	%rd106, %r181;
	add.s64 	%rd107, %rd2, %rd106;
	ld.global.u8 	%rs19, [%rd107];
	setp.eq.s16 	%p57, %rs19, 0;
	mul.f32 	%f102, %f101, %f69;
	selp.f32 	%f307, %f68, %f102, %p57;
	max.f32 	%f290, %f290, %f307;
$L__BB401_26:
	setp.le.s64 	%p58, %rd35, %rd16;
	mov.f32 	%f309, 0fFF800000;
	@%p58 bra 	$L__BB401_28;
	setp.eq.s64 	%p59, %rd27, 1;
	setp.eq.s64 	%p60, %rd26, 1;
	setp.eq.s64 	%p61, %rd25, 1;
	add.s64 	%rd108, %rd20, %rd16;
	cvt.u32.u64 	%r182, %rd108;
	div.s32 	%r183, %r182, %r6;
	mul.lo.s32 	%r184, %r183, %r6;
	sub.s32 	%r185, %r182, %r184;
	div.s32 	%r186, %r185, %r7;
	mul.lo.s32 	%r187, %r186, %r7;
	sub.s32 	%r188, %r185, %r187;
	selp.b32 	%r189, 0, %r183, %p61;
	selp.b32 	%r190, 0, %r186, %p60;
	selp.b32 	%r191, 0, %r188, %p59;
	mul.lo.s32 	%r192, %r9, %r189;
	mad.lo.s32 	%r193, %r10, %r190, %r192;
	mad.lo.s32 	%r194, %r11, %r191, %r193;
	shl.b64 	%rd109, %rd108, 32;
	shr.s64 	%rd110, %rd109, 30;
	add.s64 	%rd111, %rd1, %rd110;
	ld.global.f32 	%f104, [%rd111];
	cvt.s64.s32 	%rd112, %r194;
	add.s64 	%rd113, %rd2, %rd112;
	ld.global.u8 	%rs20, [%rd113];
	setp.eq.s16 	%p62, %rs20, 0;
	mul.f32 	%f105, %f104, %f69;
	selp.f32 	%f309, %f68, %f105, %p62;
	max.f32 	%f290, %f290, %f309;
$L__BB401_28:
	setp.le.s64 	%p63, %rd35, %rd17;
	mov.f32 	%f311, 0fFF800000;
	@%p63 bra 	$L__BB401_30;
	setp.eq.s64 	%p64, %rd27, 1;
	setp.eq.s64 	%p65, %rd26, 1;
	setp.eq.s64 	%p66, %rd25, 1;
	add.s64 	%rd114, %rd20, %rd17;
	cvt.u32.u64 	%r195, %rd114;
	div.s32 	%r196, %r195, %r6;
	mul.lo.s32 	%r197, %r196, %r6;
	sub.s32 	%r198, %r195, %r197;
	div.s32 	%r199, %r198, %r7;
	mul.lo.s32 	%r200, %r199, %r7;
	sub.s32 	%r201, %r198, %r200;
	selp.b32 	%r202, 0, %r196, %p66;
	selp.b32 	%r203, 0, %r199, %p65;
	selp.b32 	%r204, 0, %r201, %p64;
	mul.lo.s32 	%r205, %r9, %r202;
	mad.lo.s32 	%r206, %r10, %r203, %r205;
	mad.lo.s32 	%r207, %r11, %r204, %r206;
	shl.b64 	%rd115, %rd114, 32;
	shr.s64 	%rd116, %rd115, 30;
	add.s64 	%rd117, %rd1, %rd116;
	ld.global.f32 	%f107, [%rd117];
	cvt.s64.s32 	%rd118, %r207;
	add.s64 	%rd119, %rd2, %rd118;
	ld.global.u8 	%rs21, [%rd119];
	setp.eq.s16 	%p67, %rs21, 0;
	mul.f32 	%f108, %f107, %f69;
	selp.f32 	%f311, %f68, %f108, %p67;
	max.f32 	%f290, %f290, %f311;
$L__BB401_30:
	setp.le.s64 	%p68, %rd35, %rd5;
	mov.b32 	%r208, %f290;
	shfl.sync.bfly.b32	%r209|%p69, %r208, 16, 31, -1;
	mov.b32 	%f109, %r209;
	max.f32 	%f110, %f290, %f109;
	mov.b32 	%r210, %f110;
	shfl.sync.bfly.b32	%r211|%p70, %r210, 8, 31, -1;
	mov.b32 	%f111, %r211;
	max.f32 	%f112, %f110, %f111;
	mov.b32 	%r212, %f112;
	shfl.sync.bfly.b32	%r213|%p71, %r212, 4, 31, -1;
	mov.b32 	%f113, %r213;
	max.f32 	%f114, %f112, %f113;
	mov.b32 	%r214, %f114;
	shfl.sync.bfly.b32	%r215|%p72, %r214, 2, 31, -1;
	mov.b32 	%f115, %r215;
	max.f32 	%f116, %f114, %f115;
	mov.b32 	%r216, %f116;
	shfl.sync.bfly.b32	%r217|%p73, %r216, 1, 31, -1;
	mov.b32 	%f117, %r217;
	max.f32 	%f118, %f116, %f117;
	sub.f32 	%f119, %f287, %f118;
	fma.rn.f32 	%f120, %f119, 0f3BBB989D, 0f3F000000;
	cvt.sat.f32.f32 	%f121, %f120;
	mov.f32 	%f122, 0f4B400001;
	mov.f32 	%f123, 0f437C0000;
	fma.rm.f32 	%f124, %f121, %f123, %f122;
	add.f32 	%f125, %f124, 0fCB40007F;
	neg.f32 	%f126, %f125;
	fma.rn.f32 	%f127, %f119, 0f3FB8AA3B, %f126;
	fma.rn.f32 	%f128, %f119, 0f32A57060, %f127;
	mov.b32 	%r218, %f124;
	shl.b32 	%r219, %r218, 23;
	mov.b32 	%f129, %r219;
	ex2.approx.ftz.f32 	%f130, %f128;
	mul.f32 	%f131, %f130, %f129;
	add.f32 	%f132, %f131, 0f00000000;
	sub.f32 	%f133, %f289, %f118;
	fma.rn.f32 	%f134, %f133, 0f3BBB989D, 0f3F000000;
	cvt.sat.f32.f32 	%f135, %f134;
	fma.rm.f32 	%f136, %f135, %f123, %f122;
	add.f32 	%f137, %f136, 0fCB40007F;
	neg.f32 	%f138, %f137;
	fma.rn.f32 	%f139, %f133, 0f3FB8AA3B, %f138;
	fma.rn.f32 	%f140, %f133, 0f32A57060, %f139;
	mov.b32 	%r220, %f136;
	shl.b32 	%r221, %r220, 23;
	mov.b32 	%f141, %r221;
	ex2.approx.ftz.f32 	%f142, %f140;
	mul.f32 	%f143, %f142, %f141;
	add.f32 	%f144, %f132, %f143;
	sub.f32 	%f145, %f291, %f118;
	fma.rn.f32 	%f146, %f145, 0f3BBB989D, 0f3F000000;
	cvt.sat.f32.f32 	%f147, %f146;
	fma.rm.f32 	%f148, %f147, %f123, %f122;
	add.f32 	%f149, %f148, 0fCB40007F;
	neg.f32 	%f150, %f149;
	fma.rn.f32 	%f151, %f145, 0f3FB8AA3B, %f150;
	fma.rn.f32 	%f152, %f145, 0f32A57060, %f151;
	mov.b32 	%r222, %f148;
	shl.b32 	%r223, %r222, 23;
	mov.b32 	%f153, %r223;
	ex2.approx.ftz.f32 	%f154, %f152;
	mul.f32 	%f155, %f154, %f153;
	add.f32 	%f156, %f144, %f155;
	sub.f32 	%f157, %f293, %f118;
	fma.rn.f32 	%f158, %f157, 0f3BBB989D, 0f3F000000;
	cvt.sat.f32.f32 	%f159, %f158;
	fma.rm.f32 	%f160, %f159, %f123, %f122;
	add.f32 	%f161, %f160, 0fCB40007F;
	neg.f32 	%f162, %f161;
	fma.rn.f32 	%f163, %f157, 0f3FB8AA3B, %f162;
	fma.rn.f32 	%f164, %f157, 0f32A57060, %f163;
	mov.b32 	%r224, %f160;
	shl.b32 	%r225, %r224, 23;
	mov.b32 	%f165, %r225;
	ex2.approx.ftz.f32 	%f166, %f164;
	mul.f32 	%f167, %f166, %f165;
	add.f32 	%f168, %f156, %f167;
	sub.f32 	%f169, %f295, %f118;
	fma.rn.f32 	%f170, %f169, 0f3BBB989D, 0f3F000000;
	cvt.sat.f32.f32 	%f171, %f170;
	fma.rm.f32 	%f172, %f171, %f123, %f122;
	add.f32 	%f173, %f172, 0fCB40007F;
	neg.f32 	%f174, %f173;
	fma.rn.f32 	%f175, %f169, 0f3FB8AA3B, %f174;
	fma.rn.f32 	%f176, %f169, 0f32A57060, %f175;
	mov.b32 	%r226, %f172;
	shl.b32 	%r227, %r226, 23;
	mov.b32 	%f177, %r227;
	ex2.approx.ftz.f32 	%f178, %f176;
	mul.f32 	%f179, %f178, %f177;
	add.f32 	%f180, %f168, %f179;
	sub.f32 	%f181, %f297, %f118;
	fma.rn.f32 	%f182, %f181, 0f3BBB989D, 0f3F000000;
	cvt.sat.f32.f32 	%f183, %f182;
	fma.rm.f32 	%f184, %f183, %f123, %f122;
	add.f32 	%f185, %f184, 0fCB40007F;
	neg.f32 	%f186, %f185;
	fma.rn.f32 	%f187, %f181, 0f3FB8AA3B, %f186;
	fma.rn.f32 	%f188, %f181, 0f32A57060, %f187;
	mov.b32 	%r228, %f184;
	shl.b32 	%r229, %r228, 23;
	mov.b32 	%f189, %r229;
	ex2.approx.ftz.f32 	%f190, %f188;
	mul.f32 	%f191, %f190, %f189;
	add.f32 	%f192, %f180, %f191;
	sub.f32 	%f193, %f299, %f118;
	fma.rn.f32 	%f194, %f193, 0f3BBB989D, 0f3F000000;
	cvt.sat.f32.f32 	%f195, %f194;
	fma.rm.f32 	%f196, %f195, %f123, %f122;
	add.f32 	%f197, %f196, 0fCB40007F;
	neg.f32 	%f198, %f197;
	fma.rn.f32 	%f199, %f193, 0f3FB8AA3B, %f198;
	fma.rn.f32 	%f200, %f193, 0f32A57060, %f199;
	mov.b32 	%r230, %f196;
	shl.b32 	%r231, %r230, 23;
	mov.b32 	%f201, %r231;
	ex2.approx.ftz.f32 	%f202, %f200;
	mul.f32 	%f203, %f202, %f201;
	add.f32 	%f204, %f192, %f203;
	sub.f32 	%f205, %f301, %f118;
	fma.rn.f32 	%f206, %f205, 0f3BBB989D, 0f3F000000;
	cvt.sat.f32.f32 	%f207, %f206;
	fma.rm.f32 	%f208, %f207, %f123, %f122;
	add.f32 	%f209, %f208, 0fCB40007F;
	neg.f32 	%f210, %f209;
	fma.rn.f32 	%f211, %f205, 0f3FB8AA3B, %f210;
	fma.rn.f32 	%f212, %f205, 0f32A57060, %f211;
	mov.b32 	%r232, %f208;
	shl.b32 	%r233, %r232, 23;
	mov.b32 	%f213, %r233;
	ex2.approx.ftz.f32 	%f214, %f212;
	mul.f32 	%f215, %f214, %f213;
	add.f32 	%f216, %f204, %f215;
	sub.f32 	%f217, %f303, %f118;
	fma.rn.f32 	%f218, %f217, 0f3BBB989D, 0f3F000000;
	cvt.sat.f32.f32 	%f219, %f218;
	fma.rm.f32 	%f220, %f219, %f123, %f122;
	add.f32 	%f221, %f220, 0fCB40007F;
	neg.f32 	%f222, %f221;
	fma.rn.f32 	%f223, %f217, 0f3FB8AA3B, %f222;
	fma.rn.f32 	%f224, %f217, 0f32A57060, %f223;
	mov.b32 	%r234, %f220;
	shl.b32 	%r235, %r234, 23;
	mov.b32 	%f225, %r235;
	ex2.approx.ftz.f32 	%f226, %f224;
	mul.f32 	%f227, %f226, %f225;
	add.f32 	%f228, %f216, %f227;
	sub.f32 	%f229, %f305, %f118;
	fma.rn.f32 	%f230, %f229, 0f3BBB989D, 0f3F000000;
	cvt.sat.f32.f32 	%f231, %f230;
	fma.rm.f32 	%f232, %f231, %f123, %f122;
	add.f32 	%f233, %f232, 0fCB40007F;
	neg.f32 	%f234, %f233;
	fma.rn.f32 	%f235, %f229, 0f3FB8AA3B, %f234;
	fma.rn.f32 	%f236, %f229, 0f32A57060, %f235;
	mov.b32 	%r236, %f232;
	shl.b32 	%r237, %r236, 23;
	mov.b32 	%f237, %r237;
	ex2.approx.ftz.f32 	%f238, %f236;
	mul.f32 	%f239, %f238, %f237;
	add.f32 	%f240, %f228, %f239;
	sub.f32 	%f241, %f307, %f118;
	fma.rn.f32 	%f242, %f241, 0f3BBB989D, 0f3F000000;
	cvt.sat.f32.f32 	%f243, %f242;
	fma.rm.f32 	%f244, %f243, %f123, %f122;
	add.f32 	%f245, %f244, 0fCB40007F;
	neg.f32 	%f246, %f245;
	fma.rn.f32 	%f247, %f241, 0f3FB8AA3B, %f246;
	fma.rn.f32 	%f248, %f241, 0f32A57060, %f247;
	mov.b32 	%r238, %f244;
	shl.b32 	%r239, %r238, 23;
	mov.b32 	%f249, %r239;
	ex2.approx.ftz.f32 	%f250, %f248;
	mul.f32 	%f251, %f250, %f249;
	add.f32 	%f252, %f240, %f251;
	sub.f32 	%f253, %f309, %f118;
	fma.rn.f32 	%f254, %f253, 0f3BBB989D, 0f3F000000;
	cvt.sat.f32.f32 	%f255, %f254;
	fma.rm.f32 	%f256, %f255, %f123, %f122;
	add.f32 	%f257, %f256, 0fCB40007F;
	neg.f32 	%f258, %f257;
	fma.rn.f32 	%f259, %f253, 0f3FB8AA3B, %f258;
	fma.rn.f32 	%f260, %f253, 0f32A57060, %f259;
	mov.b32 	%r240, %f256;
	shl.b32 	%r241, %r240, 23;
	mov.b32 	%f261, %r241;
	ex2.approx.ftz.f32 	%f262, %f260;
	mul.f32 	%f263, %f262, %f261;
	add.f32 	%f264, %f252, %f263;
	sub.f32 	%f265, %f311, %f118;
	fma.rn.f32 	%f266, %f265, 0f3BBB989D, 0f3F000000;
	cvt.sat.f32.f32 	%f267, %f266;
	fma.rm.f32 	%f268, %f267, %f123, %f122;
	add.f32 	%f269, %f268, 0fCB40007F;
	neg.f32 	%f270, %f269;
	fma.rn.f32 	%f271, %f265, 0f3FB8AA3B, %f270;
	fma.rn.f32 	%f272, %f265, 0f32A57060, %f271;
	mov.b32 	%r242, %f268;
	shl.b32 	%r243, %r242, 23;
	mov.b32 	%f273, %r243;
	ex2.approx.ftz.f32 	%f274, %f272;
	mul.f32 	%f275, %f274, %f273;
	add.f32 	%f276, %f264, %f275;
	mov.b32 	%r244, %f276;
	shfl.sync.bfly.b32	%r245|%p74, %r244, 16, 31, -1;
	mov.b32 	%f277, %r245;
	add.f32 	%f278, %f276, %f277;
	mov.b32 	%r246, %f278;
	shfl.sync.bfly.b32	%r247|%p75, %r246, 8, 31, -1;
	mov.b32 	%f279, %r247;
	add.f32 	%f280, %f278, %f279;
	mov.b32 	%r248, %f280;
	shfl.sync.bfly.b32	%r249|%p76, %r248, 4, 31, -1;
	mov.b32 	%f281, %r249;
	add.f32 	%f282, %f280, %f281;
	mov.b32 	%r250, %f282;
	shfl.sync.bfly.b32	%r251|%p77, %r250, 2, 31, -1;
	mov.b32 	%f283, %r251;
	add.f32 	%f284, %f282, %f283;
	mov.b32 	%r252, %f284;
	shfl.sync.bfly.b32	%r253|%p78, %r252, 1, 31, -1;
	mov.b32 	%f285, %r253;
	add.f32 	%f286, %f284, %f285;
	div.rn.f32 	%f55, %f131, %f286;
	div.rn.f32 	%f56, %f143, %f286;
	div.rn.f32 	%f57, %f155, %f286;
	div.rn.f32 	%f58, %f167, %f286;
	div.rn.f32 	%f59, %f179, %f286;
	div.rn.f32 	%f60, %f191, %f286;
	div.rn.f32 	%f61, %f203, %f286;
	div.rn.f32 	%f62, %f215, %f286;
	div.rn.f32 	%f63, %f227, %f286;
	div.rn.f32 	%f64, %f239, %f286;
	div.rn.f32 	%f65, %f251, %f286;
	div.rn.f32 	%f66, %f263, %f286;
	div.rn.f32 	%f67, %f275, %f286;
	mad.lo.s64 	%rd120, %rd126, %rd33, %rd5;
	cvta.to.global.u64 	%rd121, %rd32;
	shl.b64 	%rd122, %rd120, 2;
	add.s64 	%rd21, %rd121, %rd122;
	@%p68 bra 	$L__BB401_32;
	st.global.f32 	[%rd21], %f55;
$L__BB401_32:
	setp.le.s64 	%p79, %rd35, %rd6;
	@%p79 bra 	$L__BB401_34;
	st.global.f32 	[%rd21+128], %f56;
$L__BB401_34:
	setp.le.s64 	%p80, %rd35, %rd7;
	@%p80 bra 	$L__BB401_36;
	st.global.f32 	[%rd21+256], %f57;
$L__BB401_36:
	setp.le.s64 	%p81, %rd35, %rd8;
	@%p81 bra 	$L__BB401_38;
	st.global.f32 	[%rd21+384], %f58;
$L__BB401_38:
	setp.le.s64 	%p82, %rd35, %rd9;
	@%p82 bra 	$L__BB401_40;
	st.global.f32 	[%rd21+512], %f59;
$L__BB401_40:
	setp.le.s64 	%p83, %rd35, %rd10;
	@%p83 bra 	$L__BB401_42;
	st.global.f32 	[%rd21+640], %f60;
$L__BB401_42:
	setp.le.s64 	%p84, %rd35, %rd11;
	@%p84 bra 	$L__BB401_44;
	st.global.f32 	[%rd21+768], %f61;
$L__BB401_44:
	setp.le.s64 	%p85, %rd35, %rd12;
	@%p85 bra 	$L__BB401_46;
	st.global.f32 	[%rd21+896], %f62;
$L__BB401_46:
	setp.le.s64 	%p86, %rd35, %rd13;
	@%p86 bra 	$L__BB401_48;
	st.global.f32 	[%rd21+1024], %f63;
$L__BB401_48:
	setp.le.s64 	%p87, %rd35, %rd14;
	@%p87 bra 	$L__BB401_50;
	st.global.f32 	[%rd21+1152], %f64;
$L__BB401_50:
	setp.le.s64 	%p88, %rd35, %rd15;
	@%p88 bra 	$L__BB401_52;
	st.global.f32 	[%rd21+1280], %f65;
$L__BB401_52:
	setp.le.s64 	%p89, %rd35, %rd16;
	@%p89 bra 	$L__BB401_54;
	st.global.f32 	[%rd21+1408], %f66;
$L__BB401_54:
	setp.le.s64 	%p90, %rd35, %rd17;
	@%p90 bra 	$L__BB401_56;
	st.global.f32 	[%rd21+1536], %f67;
$L__BB401_56:
	ld.param.u64 	%rd125, [_Z15SoftmaxWarpImplI22BroadcastScaleMaskLoadIffbLm3EiE11DirectStoreIffEfLi1ELi13ELi32ELi1ELb1EL9Algorithm0EEvT_T0_ll_param_2];
	mov.u32 	%r254, %nctaid.x;
	mov.u32 	%r255, %ntid.y;
	mul.lo.s32 	%r256, %r254, %r255;
	cvt.s64.s32 	%rd123, %r256;
	add.s64 	%rd126, %rd126, %rd123;
	setp.lt.s64 	%p91, %rd126, %rd125;
	@%p91 bra 	$L__BB401_4;
$L__BB401_57:
	ret;

}
	// .globl	_Z15SoftmaxWarpImplI22BroadcastScaleMaskLoadIffbLm3EiE11DirectStoreIffEfLi1ELi14ELi32ELi1ELb0EL9Algorithm0EEvT_T0_ll
.visible .entry _Z15SoftmaxWarpImplI22BroadcastScaleMaskLoadIffbLm3EiE11DirectStoreIffEfLi1ELi14ELi32ELi1ELb0EL9Algorithm0EEvT_T0_ll(
	.param .align 8 .b8 _Z15SoftmaxWarpImplI22BroadcastScaleMaskLoadIffbLm3EiE11DirectStoreIffEfLi1ELi14ELi32ELi1ELb0EL9Algorithm0EEvT_T0_ll_param_0[112],
	.param .align 8 .b8 _Z15SoftmaxWarpImplI22BroadcastScaleMaskLoadIffbLm3EiE11DirectStoreIffEfLi1ELi14ELi32ELi1ELb0EL9Algorithm0EEvT_T0_ll_param_1[16],
	.param .u64 _Z15SoftmaxWarpImplI22BroadcastScaleMaskLoadIffbLm3EiE11DirectStoreIffEfLi1ELi14ELi32ELi1ELb0EL9Algorithm0EEvT_T0_ll_param_2,
	.param .u64 _Z15SoftmaxWarpImplI22BroadcastScaleMaskLoadIffbLm3EiE11DirectStoreIffEfLi1ELi14ELi32ELi1ELb0EL9Algorithm0EEvT_T0_ll_param_3
)
{
	.reg .pred 	%p<31>;
	.reg .b16 	%rs<23>;
	.reg .b32 	%r<259>;
	.reg .b32 	%f<265>;
	.reg .b64 	%rd<119>;

	ld.param.v2.f32 	{%f3, %f4}, [_Z15SoftmaxWarpImplI22BroadcastScaleMaskLoadIffbLm3EiE11DirectStoreIffEfLi1ELi14ELi32ELi1ELb0EL9Algorithm0EEvT_T0_ll_param_0+104];
	ld.param.u64 	%rd22, [_Z15SoftmaxWarpImplI22BroadcastScaleMaskLoadIffbLm3EiE11DirectStoreIffEfLi1ELi14ELi32ELi1ELb0EL9Algorithm0EEvT_T0_ll_param_0+96];
	ld.param.u32 	%r12, [_Z15SoftmaxWarpImplI22BroadcastScaleMaskLoadIffbLm3EiE11DirectStoreIffEfLi1ELi14ELi32ELi1ELb0EL9Algorithm0EEvT_T0_ll_param_0+80];
	ld.param.v2.u32 	{%r10, %r11}, [_Z15SoftmaxWarpImplI22BroadcastScaleMaskLoadIffbLm3EiE11DirectStoreIffEfLi1ELi14ELi32ELi1ELb0EL9Algorithm0EEvT_T0_ll_param_0+72];
	ld.param.v2.u32 	{%r7, %r8}, [_Z15SoftmaxWarpImplI22BroadcastScaleMaskLoadIffbLm3EiE11DirectStoreIffEfLi1ELi14ELi32ELi1ELb0EL9Algorithm0EEvT_T0_ll_param_0+48];
	ld.param.u64 	%rd18, [_Z15SoftmaxWarpImplI22BroadcastScaleMaskLoadIffbLm3EiE11DirectStoreIffEfLi1ELi14ELi32ELi1ELb0EL9Algorithm0EEvT_T0_ll_param_0+32];
	ld.param.u64 	%rd17, [_Z15SoftmaxWarpImplI22BroadcastScaleMaskLoadIffbLm3EiE11DirectStoreIffEfLi1ELi14ELi32ELi1ELb0EL9Algorithm0EEvT_T0_ll_param_0+24];
	ld.param.u64 	%rd16, [_Z15SoftmaxWarpImplI22BroadcastScaleMaskLoadIffbLm3EiE11DirectStoreIffEfLi1ELi14ELi32ELi1ELb0EL9Algorithm0EEvT_T0_ll_param_0+16];
	ld.param.u64 	%rd15, [_Z15SoftmaxWarpImplI22BroadcastScaleMaskLoadIffbLm3EiE11DirectStoreIffEfLi1ELi14ELi32ELi1ELb0EL9Algorithm0EEvT_T0_ll_param_0+8];
	ld.param.u64 	%rd14, [_Z15SoftmaxWarpImplI22BroadcastScaleMaskLoadIffbLm3EiE11DirectStoreIffEfLi1ELi14ELi32ELi1ELb0EL9Algorithm0EEvT_T0_ll_param_0];
	ld.param.u64 	%rd4, [_Z15SoftmaxWarpImplI22BroadcastScaleMaskLoadIffbLm3EiE11DirectStoreIffEfLi1ELi14ELi32ELi1ELb0EL9Algorithm0EEvT_T0_ll_param_1];
	ld.param.u64 	%rd5, [_Z15SoftmaxWarpImplI22BroadcastScaleMaskLoadIffbLm3EiE11DirectStoreIffEfLi1ELi14ELi32ELi1ELb0EL9Algorithm0EEvT_T0_ll_param_1+8];
	ld.param.u64 	%rd23, [_Z15SoftmaxWarpImplI22BroadcastScaleMaskLoadIffbLm3EiE11DirectStoreIffEfLi1ELi14ELi32ELi1ELb0EL9Algorithm0EEvT_T0_ll_param_2];
	ld.param.u64 	%rd24, [_Z15SoftmaxWarpImplI22BroadcastScaleMaskLoadIffbLm3EiE11DirectStoreIffEfLi1ELi14ELi32ELi1ELb0EL9Algorithm0EEvT_T0_ll_param_3];
	setp.lt.s64 	%p1, %rd24, 449;
	@%p1 bra 	$L__BB402_2;
	mov.u64 	%rd25, $str;
	cvta.global.u64 	%rd26, %rd25;
	mov.u64 	%rd27, $str$1;
	cvta.global.u64 	%rd28, %rd27;
	mov.u64 	%rd29, __unnamed_393;
	cvta.global.u64 	%rd30, %rd29;
	{ // callseq 392, 0
	.param .b64 param0;
	st.param.b64 	[param0], %rd26;
	.param .b64 param1;
	st.param.b64 	[param1], %rd28;
	.param .b32 param2;
	st.param.b32 	[param2], 219;
	.param .b64 param3;
	st.param.b64 	[param3], %rd30;
	.param .b64 param4;
	st.param.b64 	[param4], 1;
	call.uni 
	__assertfail, 
	(
	param0, 
	param1, 
	param2, 
	param3, 
	param4
	);
	} // callseq 392
$L__BB402_2:
	mov.u32 	%r23, %ctaid.x;
	mov.u32 	%r24, %ntid.y;
	mov.u32 	%r25, %tid.y;
	mad.lo.s32 	%r26, %r23, %r24, %r25;
	mov.u32 	%r27, %nctaid.x;
	mul.lo.s32 	%r6, %r27, %r24;
	cvt.s64.s32 	%rd118, %r26;
	setp.le.s64 	%p2, %rd23, %rd118;
	@%p2 bra 	$L__BB402_5;
	cvta.to.global.u64 	%rd7, %rd14;
	cvta.to.global.u64 	%rd8, %rd15;
	mov.u32 	%r28, %tid.x;
	cvt.u64.u32 	%rd9, %r28;
	cvta.to.global.u64 	%rd10, %rd4;
	cvt.s64.s32 	%rd11, %r6;
$L__BB402_4:
	setp.eq.s64 	%p3, %rd18, 1;
	setp.eq.s64 	%p4, %rd17, 1;
	setp.eq.s64 	%p5, %rd16, 1;
	mad.lo.s64 	%rd31, %rd22, %rd118, %rd9;
	cvt.u32.u64 	%r29, %rd31;
	div.s32 	%r30, %r29, %r7;
	mul.lo.s32 	%r31, %r30, %r7;
	sub.s32 	%r32, %r29, %r31;
	div.s32 	%r33, %r32, %r8;
	mul.lo.s32 	%r34, %r33, %r8;
	sub.s32 	%r35, %r32, %r34;
	selp.b32 	%r36, 0, %r30, %p5;
	selp.b32 	%r37, 0, %r33, %p4;
	selp.b32 	%r38, 0, %r35, %p3;
	mul.lo.s32 	%r39, %r10, %r36;
	mad.lo.s32 	%r40, %r11, %r37, %r39;
	mad.lo.s32 	%r41, %r12, %r38, %r40;
	shl.b64 	%rd32, %rd31, 32;
	shr.s64 	%rd33, %rd32, 30;
	add.s64 	%rd34, %rd7, %rd33;
	ld.global.f32 	%f5, [%rd34];
	cvt.s64.s32 	%rd35, %r41;
	add.s64 	%rd36, %rd8, %rd35;
	ld.global.u8 	%rs9, [%rd36];
	setp.eq.s16 	%p6, %rs9, 0;
	mul.f32 	%f6, %f5, %f4;
	selp.f32 	%f7, %f3, %f6, %p6;
	max.f32 	%f8, %f7, 0fFF800000;
	add.s64 	%rd37, %rd31, 32;
	cvt.u32.u64 	%r42, %rd37;
	div.s32 	%r43, %r42, %r7;
	mul.lo.s32 	%r44, %r43, %r7;
	sub.s32 	%r45, %r42, %r44;
	div.s32 	%r46, %r45, %r8;
	mul.lo.s32 	%r47, %r46, %r8;
	sub.s32 	%r48, %r45, %r47;
	selp.b32 	%r49, 0, %r43, %p5;
	selp.b32 	%r50, 0, %r46, %p4;
	selp.b32 	%r51, 0, %r48, %p3;
	mul.lo.s32 	%r52, %r10, %r49;
	mad.lo.s32 	%r53, %r11, %r50, %r52;
	mad.lo.s32 	%r54, %r12, %r51, %r53;
	shl.b64 	%rd38, %rd37, 32;
	shr.s64 	%rd39, %rd38, 30;
	add.s64 	%rd40, %rd7, %rd39;
	ld.global.f32 	%f9, [%rd40];
	cvt.s64.s32 	%rd41, %r54;
	add.s64 	%rd42, %rd8, %rd41;
	ld.global.u8 	%rs10, [%rd42];
	setp.eq.s16 	%p7, %rs10, 0;
	mul.f32 	%f10, %f9, %f4;
	selp.f32 	%f11, %f3, %f10, %p7;
	max.f32 	%f12, %f8, %f11;
	add.s64 	%rd43, %rd31, 64;
	cvt.u32.u64 	%r55, %rd43;
	div.s32 	%r56, %r55, %r7;
	mul.lo.s32 	%r57, %r56, %r7;
	sub.s32 	%r58, %r55, %r57;
	div.s32 	%r59, %r58, %r8;
	mul.lo.s32 	%r60, %r59, %r8;
	sub.s32 	%r61, %r58, %r60;
	selp.b32 	%r62, 0, %r56, %p5;
	selp.b32 	%r63, 0, %r59, %p4;
	selp.b32 	%r64, 0, %r61, %p3;
	mul.lo.s32 	%r65, %r10, %r62;
	mad.lo.s32 	%r66, %r11, %r63, %r65;
	mad.lo.s32 	%r67, %r12, %r64, %r66;
	shl.b64 	%rd44, %rd43, 32;
	shr.s64 	%rd45, %rd44, 30;
	add.s64 	%rd46, %rd7, %rd45;
	ld.global.f32 	%f13, [%rd46];
	cvt.s64.s32 	%rd47, %r67;
	add.s64 	%rd48, %rd8, %rd47;
	ld.global.u8 	%rs11, [%rd48];
	setp.eq.s16 	%p8, %rs11, 0;
	mul.f32 	%f14, %f13, %f4;
	selp.f32 	%f15, %f3, %f14, %p8;
	max.f32 	%f16, %f12, %f15;
	add.s64 	%rd49, %rd31, 96;
	cvt.u32.u64 	%r68, %rd49;
	div.s32 	%r69, %r68, %r7;
	mul.lo.s32 	%r70, %r69, %r7;
	sub.s32 	%r71, %r68, %r70;
	div.s32 	%r72, %r71, %r8;
	mul.lo.s32 	%r73, %r72, %r8;
	sub.s32 	%r74, %r71, %r73;
	selp.b32 	%r75, 0, %r69, %p5;
	selp.b32 	%r76, 0, %r72, %p4;
	selp.b32 	%r77, 0, %r74, %p3;
	mul.lo.s32 	%r78, %r10, %r75;
	mad.lo.s32 	%r79, %r11, %r76, %r78;
	mad.lo.s32 	%r80, %r12, %r77, %r79;
	shl.b64 	%rd50, %rd49, 32;
	shr.s64 	%rd51, %rd50, 30;
	add.s64 	%rd52, %rd7, %rd51;
	ld.global.f32 	%f17, [%rd52];
	cvt.s64.s32 	%rd53, %r80;
	add.s64 	%rd54, %rd8, %rd53;
	ld.global.u8 	%rs12, [%rd54];
	setp.eq.s16 	%p9, %rs12, 0;
	mul.f32 	%f18, %f17, %f4;
	selp.f32 	%f19, %f3, %f18, %p9;
	max.f32 	%f20, %f16, %f19;
	add.s64 	%rd55, %rd31, 128;
	cvt.u32.u64 	%r81, %rd55;
	div.s32 	%r82, %r81, %r7;
	mul.lo.s32 	%r83, %r82, %r7;
	sub.s32 	%r84, %r81, %r83;
	div.s32 	%r85, %r84, %r8;
	mul.lo.s32 	%r86, %r85, %r8;
	sub.s32 	%r87, %r84, %r86;
	selp.b32 	%r88, 0, %r82, %p5;
	selp.b32 	%r89, 0, %r85, %p4;
	selp.b32 	%r90, 0, %r87, %p3;
	mul.lo.s32 	%r91, %r10, %r88;
	mad.lo.s32 	%r92, %r11, %r89, %r91;
	mad.lo.s32 	%r93, %r12, %r90, %r92;
	shl.b64 	%rd56, %rd55, 32;
	shr.s64 	%rd57, %rd56, 30;
	add.s64 	%rd58, %rd7, %rd57;
	ld.global.f32 	%f21, [%rd58];
	cvt.s64.s32 	%rd59, %r93;
	add.s64 	%rd60, %rd8, %rd59;
	ld.global.u8 	%rs13, [%rd60];
	setp.eq.s16 	%p10, %rs13, 0;
	mul.f32 	%f22, %f21, %f4;
	selp.f32 	%f23, %f3, %f22, %p10;
	max.f32 	%f24, %f20, %f23;
	add.s64 	%rd61, %rd31, 160;
	cvt.u32.u64 	%r94, %rd61;
	div.s32 	%r95, %r94, %r7;
	mul.lo.s32 	%r96, %r95, %r7;
	sub.s32 	%r97, %r94, %r96;
	div.s32 	%r98, %r97, %r8;
	mul.lo.s32 	%r99, %r98, %r8;
	sub.s32 	%r100, %r97, %r99;
	selp.b32 	%r101, 0, %r95, %p5;
	selp.b32 	%r102, 0, %r98, %p4;
	selp.b32 	%r103, 0, %r100, %p3;
	mul.lo.s32 	%r104, %r10, %r101;
	mad.lo.s32 	%r105, %r11, %r102, %r104;
	mad.lo.s32 	%r106, %r12, %r103, %r105;
	shl.b64 	%rd62, %rd61, 32;
	shr.s64 	%rd63, %rd62, 30;
	add.s64 	%rd64, %rd7, %rd63;
	ld.global.f32 	%f25, [%rd64];
	cvt.s64.s32 	%rd65, %r106;
	add.s64 	%rd66, %rd8, %rd65;
	ld.global.u8 	%rs14, [%rd66];
	setp.eq.s16 	%p11, %rs14, 0;
	mul.f32 	%f26, %f25, %f4;
	selp.f32 	%f27, %f3, %f26, %p11;
	max.f32 	%f28, %f24, %f27;
	add.s64 	%rd67, %rd31, 192;
	cvt.u32.u64 	%r107, %rd67;
	div.s32 	%r108, %r107, %r7;
	mul.lo.s32 	%r109, %r108, %r7;
	sub.s32 	%r110, %r107, %r109;
	div.s32 	%r111, %r110, %r8;
	mul.lo.s32 	%r112, %r111, %r8;
	sub.s32 	%r113, %r110, %r112;
	selp.b32 	%r114, 0, %r108, %p5;
	selp.b32 	%r115, 0, %r111, %p4;
	selp.b32 	%r116, 0, %r113, %p3;
	mul.lo.s32 	%r117, %r10, %r114;
	mad.lo.s32 	%r118, %r11, %r115, %r117;
	mad.lo.s32 	%r119, %r12, %r116, %r118;
	shl.b64 	%rd68, %rd67, 32;
	shr.s64 	%rd69, %rd68, 30;
	add.s64 	%rd70, %rd7, %rd69;
	ld.global.f32 	%f29, [%rd70];
	cvt.s64.s32 	%rd71, %r119;
	add.s64 	%rd72, %rd8, %rd71;
	ld.global.u8 	%rs15, [%rd72];
	setp.eq.s16 	%p12, %rs15, 0;
	mul.f32 	%f30, %f29, %f4;
	selp.f32 	%f31, %f3, %f30, %p12;
	max.f32 	%f32, %f28, %f31;
	add.s64 	%rd73, %rd31, 224;
	cvt.u32.u64 	%r120, %rd73;
	div.s32 	%r121, %r120, %r7;
	mul.lo.s32 	%r122, %r121, %r7;
	sub.s32 	%r123, %r120, %r122;
	div.s32 	%r124, %r123, %r8;
	mul.lo.s32 	%r125, %r124, %r8;
	sub.s32 	%r126, %r123, %r125;
	selp.b32 	%r127, 0, %r121, %p5;
	selp.b32 	%r128, 0, %r124, %p4;
	selp.b32 	%r129, 0, %r126, %p3;
	mul.lo.s32 	%r130, %r10, %r127;
	mad.lo.s32 	%r131, %r11, %r128, %r130;
	mad.lo.s32 	%r132, %r12, %r129, %r131;
	shl.b64 	%rd74, %rd73, 32;
	shr.s64 	%rd75, %rd74, 30;
	add.s64 	%rd76, %rd7, %rd75;
	ld.global.f32 	%f33, [%rd76];
	cvt.s64.s32 	%rd77, %r132;
	add.s64 	%rd78, %rd8, %rd77;
	ld.global.u8 	%rs16, [%rd78];
	setp.eq.s16 	%p13, %rs16, 0;
	mul.f32 	%f34, %f33, %f4;
	selp.f32 	%f35, %f3, %f34, %p13;
	max.f32 	%f36, %f32, %f35;
	add.s64 	%rd79, %rd31, 256;
	cvt.u32.u64 	%r133, %rd79;
	div.s32 	%r134, %r133, %r7;
	mul.lo.s32 	%r135, %r134, %r7;
	sub.s32 	%r136, %r133, %r135;
	div.s32 	%r137, %r136, %r8;
	mul.lo.s32 	%r138, %r137, %r8;
	sub.s32 	%r139, %r136, %r138;
	selp.b32 	%r140, 0, %r134, %p5;
	selp.b32 	%r141, 0, %r137, %p4;
	selp.b32 	%r142, 0, %r139, %p3;
	mul.lo.s32 	%r143, %r10, %r140;
	mad.lo.s32 	%r144, %r11, %r141, %r143;
	mad.lo.s32 	%r145, %r12, %r142, %r144;
	shl.b64 	%rd80, %rd79, 32;
	shr.s64 	%rd81, %rd80, 30;
	add.s64 	%rd82, %rd7, %rd81;
	ld.global.f32 	%f37, [%rd82];
	cvt.s64.s32 	%rd83, %r145;
	add.s64 	%rd84, %rd8, %rd83;
	ld.global.u8 	%rs17, [%rd84];
	setp.eq.s16 	%p14, %rs17, 0;
	mul.f32 	%f38, %f37, %f4;
	selp.f32 	%f39, %f3, %f38, %p14;
	max.f32 	%f40, %f36, %f39;
	add.s64 	%rd85, %rd31, 288;
	cvt.u32.u64 	%r146, %rd85;
	div.s32 	%r147, %r146, %r7;
	mul.lo.s32 	%r148, %r147, %r7;
	sub.s32 	%r149, %r146, %r148;
	div.s32 	%r150, %r149, %r8;
	mul.lo.s32 	%r151, %r150, %r8;
	sub.s32 	%r152, %r149, %r151;
	selp.b32 	%r153, 0, %r147, %p5;
	selp.b32 	%r154, 0, %r150, %p4;
	selp.b32 	%r155, 0, %r152, %p3;
	mul.lo.s32 	%r156, %r10, %r153;
	mad.lo.s32 	%r157, %r11, %r154, %r156;
	mad.lo.s32 	%r158, %r12, %r155, %r157;
	shl.b64 	%rd86, %rd85, 32;
	shr.s64 	%rd87, %rd86, 30;
	add.s64 	%rd88, %rd7, %rd87;
	ld.global.f32 	%f41, [%rd88];
	cvt.s64.s32 	%rd89, %r158;
	add.s64 	%rd90, %rd8, %rd89;
	ld.global.u8 	%rs18, [%rd90];
	setp.eq.s16 	%p15, %rs18, 0;
	mul.f32 	%f42, %f41, %f4;
	selp.f32 	%f43, %f3, %f42, %p15;
	max.f32 	%f44, %f40, %f43;
	add.s64 	%rd91, %rd31, 320;
	cvt.u32.u64 	%r159, %rd91;
	div.s32 	%r160, %r159, %r7;
	mul.lo.s32 	%r161, %r160, %r7;
	sub.s32 	%r162, %r159, %r161;
	div.s32 	%r163, %r162, %r8;
	mul.lo.s32 	%r164, %r163, %r8;
	sub.s32 	%r165, %r162, %r164;
	selp.b32 	%r166, 0, %r160, %p5;
	selp.b32 	%r167, 0, %r163, %p4;
	selp.b32 	%r168, 0, %r165, %p3;
	mul.lo.s32 	%r169, %r10, %r166;
	mad.lo.s32 	%r170, %r11, %r167, %r169;
	mad.lo.s32 	%r171, %r12, %r168, %r170;
	shl.b64 	%rd92, %rd91, 32;
	shr.s64 	%rd93, %rd92, 30;
	add.s64 	%rd94, %rd7, %rd93;
	ld.global.f32 	%f45, [%rd94];
	cvt.s64.s32 	%rd95, %r171;
	add.s64 	%rd96, %rd8, %rd95;
	ld.global.u8 	%rs19, [%rd96];
	setp.eq.s16 	%p16, %rs19, 0;
	mul.f32 	%f46, %f45, %f4;
	selp.f32 	%f47, %f3, %f46, %p16;
	max.f32 	%f48, %f44, %f47;
	add.s64 	%rd97, %rd31, 352;
	cvt.u32.u64 	%r172, %rd97;
	div.s32 	%r173, %r172, %r7;
	mul.lo.s32 	%r174, %r173, %r7;
	sub.s32 	%r175, %r172, %r174;
	div.s32 	%r176, %r175, %r8;
	mul.lo.s32 	%r177, %r176, %r8;
	sub.s32 	%r178, %r175, %r177;
	selp.b32 	%r179, 0, %r173, %p5;
	selp.b32 	%r180, 0, %r176, %p4;
	selp.b32 	%r181, 0, %r178, %p3;
	mul.lo.s32 	%r182, %r10, %r179;
	mad.lo.s32 	%r183, %r11, %r180, %r182;
	mad.lo.s32 	%r184, %r12, %r181, %r183;
	shl.b64 	%rd98, %rd97, 32;
	shr.s64 	%rd99, %rd98, 30;
	add.s64 	%rd100, %rd7, %rd99;
	ld.global.f32 	%f49, [%rd100];
	cvt.s64.s32 	%rd101, %r184;
	add.s64 	%rd102, %rd8, %rd101;
	ld.global.u8 	%rs20, [%rd102];
	setp.eq.s16 	%p17, %rs20, 0;
	mul.f32 	%f50, %f49, %f4;
	selp.f32 	%f51, %f3, %f50, %p17;
	max.f32 	%f52, %f48, %f51;
	add.s64 	%rd103, %rd31, 384;
	cvt.u32.u64 	%r185, %rd103;
	div.s32 	%r186, %r185, %r7;
	mul.lo.s32 	%r187, %r186, %r7;
	sub.s32 	%r188, %r185, %r187;
	div.s32 	%r189, %r188, %r8;
	mul.lo.s32 	%r190, %r189, %r8;
	sub.s32 	%r191, %r188, %r190;
	selp.b32 	%r192, 0, %r186, %p5;
	selp.b32 	%r193, 0, %r189, %p4;
	selp.b32 	%r194, 0, %r191, %p3;
	mul.lo.s32 	%r195, %r10, %r192;
	mad.lo.s32 	%r196, %r11, %r193, %r195;
	mad.lo.s32 	%r197, %r12, %r194, %r196;
	shl.b64 	%rd104, %rd103, 32;
	shr.s64 	%rd105, %rd104, 30;
	add.s64 	%rd106, %rd7, %rd105;
	ld.global.f32 	%f53, [%rd106];
	cvt.s64.s32 	%rd107, %r197;
	add.s64 	%rd108, %rd8, %rd107;
	ld.global.u8 	%rs21, [%rd108];
	setp.eq.s16 	%p18, %rs21, 0;
	mul.f32 	%f54, %f53, %f4;
	selp.f32 	%f55, %f3, %f54, %p18;
	max.f32 	%f56, %f52, %f55;
	add.s64 	%rd109, %rd31, 416;
	cvt.u32.u64 	%r198, %rd109;
	div.s32 	%r199, %r198, %r7;
	mul.lo.s32 	%r200, %r199, %r7;
	sub.s32 	%r201, %r198, %r200;
	div.s32 	%r202, %r201, %r8;
	mul.lo.s32 	%r203, %r202, %r8;
	sub.s32 	%r204, %r201, %r203;
	selp.b32 	%r205, 0, %r199, %p5;
	selp.b32 	%r206, 0, %r202, %p4;
	selp.b32 	%r207, 0, %r204, %p3;
	mul.lo.s32 	%r208, %r10, %r205;
	mad.lo.s32 	%r209, %r11, %r206, %r208;
	mad.lo.s32 	%r210, %r12, %r207, %r209;
	shl.b64 	%rd110, %rd109, 32;
	shr.s64 	%rd111, %rd110, 30;
	add.s64 	%rd112, %rd7, %rd111;
	ld.global.f32 	%f57, [%rd112];
	cvt.s64.s32 	%rd113, %r210;
	add.s64 	%rd114, %rd8, %rd113;
	ld.global.u8 	%rs22, [%rd114];
	setp.eq.s16 	%p19, %rs22, 0;
	mul.f32 	%f58, %f57, %f4;
	selp.f32 	%f59, %f3, %f58, %p19;
	max.f32 	%f60, %f56, %f59;
	mov.b32 	%r211, %f60;
	shfl.sync.bfly.b32	%r212|%p20, %r211, 16, 31, -1;
	mov.b32 	%f61, %r212;
	max.f32 	%f62, %f60, %f61;
	mov.b32 	%r213, %f62;
	shfl.sync.bfly.b32	%r214|%p21, %r213, 8, 31, -1;
	mov.b32 	%f63, %r214;
	max.f32 	%f64, %f62, %f63;
	mov.b32 	%r215, %f64;
	shfl.sync.bfly.b32	%r216|%p22, %r215, 4, 31, -1;
	mov.b32 	%f65, %r216;
	max.f32 	%f66, %f64, %f65;
	mov.b32 	%r217, %f66;
	shfl.sync.bfly.b32	%r218|%p23, %r217, 2, 31, -1;
	mov.b32 	%f67, %r218;
	max.f32 	%f68, %f66, %f67;
	mov.b32 	%r219, %f68;
	shfl.sync.bfly.b32	%r220|%p24, %r219, 1, 31, -1;
	mov.b32 	%f69, %r220;
	max.f32 	%f70, %f68, %f69;
	sub.f32 	%f71, %f7, %f70;
	fma.rn.f32 	%f72, %f71, 0f3BBB989D, 0f3F000000;
	cvt.sat.f32.f32 	%f73, %f72;
	mov.f32 	%f74, 0f4B400001;
	mov.f32 	%f75, 0f437C0000;
	fma.rm.f32 	%f76, %f73, %f75, %f74;
	add.f32 	%f77, %f76, 0fCB40007F;
	neg.f32 	%f78, %f77;
	fma.rn.f32 	%f79, %f71, 0f3FB8AA3B, %f78;
	fma.rn.f32 	%f80, %f71, 0f32A57060, %f79;
	mov.b32 	%r221, %f76;
	shl.b32 	%r222, %r221, 23;
	mov.b32 	%f81, %r222;
	ex2.approx.ftz.f32 	%f82, %f80;
	mul.f32 	%f83, %f82, %f81;
	add.f32 	%f84, %f83, 0f00000000;
	sub.f32 	%f85, %f11, %f70;
	fma.rn.f32 	%f86, %f85, 0f3BBB989D, 0f3F000000;
	cvt.sat.f32.f32 	%f87, %f86;
	fma.rm.f32 	%f88, %f87, %f75, %f74;
	add.f32 	%f89, %f88, 0fCB40007F;
	neg.f32 	%f90, %f89;
	fma.rn.f32 	%f91, %f85, 0f3FB8AA3B, %f90;
	fma.rn.f32 	%f92, %f85, 0f32A57060, %f91;
	mov.b32 	%r223, %f88;
	shl.b32 	%r224, %r223, 23;
	mov.b32 	%f93, %r224;
	ex2.approx.ftz.f32 	%f94, %f92;
	mul.f32 	%f95, %f94, %f93;
	add.f32 	%f96, %f84, %f95;
	sub.f32 	%f97, %f15, %f70;
	fma.rn.f32 	%f98, %f97, 0f3BBB989D, 0f3F000000;
	cvt.sat.f32.f32 	%f99, %f98;
	fma.rm.f32 	%f100, %f99, %f75, %f74;
	add.f32 	%f101, %f100, 0fCB40007F;
	neg.f32 	%f102, %f101;
	fma.rn.f32 	%f103, %f97, 0f3FB8AA3B, %f102;
	fma.rn.f32 	%f104, %f97, 0f32A57060, %f103;
	mov.b32 	%r225, %f100;
	shl.b32 	%r226, %r225, 23;
	mov.b32 	%f105, %r226;
	ex2.approx.ftz.f32 	%f106, %f104;
	mul.f32 	%f107, %f106, %f105;
	add.f32 	%f108, %f96, %f107;
	sub.f32 	%f109, %f19, %f70;
	fma.rn.f32 	%f110, %f109, 0f3BBB989D, 0f3F000000;
	cvt.sat.f32.f32 	%f111, %f110;
	fma.rm.f32 	%f112, %f111, %f75, %f74;
	add.f32 	%f113, %f112, 0fCB40007F;
	neg.f32 	%f114, %f113;
	fma.rn.f32 	%f115, %f109, 0f3FB8AA3B, %f114;
	fma.rn.f32 	%f116, %f109, 0f32A57060, %f115;
	mov.b32 	%r227, %f112;
	shl.b32 	%r228, %r227, 23;
	mov.b32 	%f117, %r228;
	ex2.approx.ftz.f32 	%f118, %f116;
	mul.f32 	%f119, %f118, %f117;
	add.f32 	%f120, %f108, %f119;
	sub.f32 	%f121, %f23, %f70;
	fma.rn.f32 	%f122, %f121, 0f3BBB989D, 0f3F000000;
	cvt.sat.f32.f32 	%f123, %f122;
	fma.rm.f32 	%f124, %f123, %f75, %f74;
	add.f32 	%f125, %f124, 0fCB40007F;
	neg.f32 	%f126, %f125;
	fma.rn.f32 	%f127, %f121, 0f3FB8AA3B, %f126;
	fma.rn.f32 	%f128, %f121, 0f32A57060, %f127;
	mov.b32 	%r229, %f124;
	shl.b32 	%r230, %r229, 23;
	mov.b32 	%f129, %r230;
	ex2.approx.ftz.f32 	%f130, %f128;
	mul.f32 	%f131, %f130, %f129;
	add.f32 	%f132, %f120, %f131;
	sub.f32 	%f133, %f27, %f70;
	fma.rn.f32 	%f134, %f133, 0f3BBB989D, 0f3F000000;
	cvt.sat.f32.f32 	%f135, %f134;
	fma.rm.f32 	%f136, %f135, %f75, %f74;
	add.f32 	%f137, %f136, 0fCB40007F;
	neg.f32 	%f138, %f137;
	fma.rn.f32 	%f139, %f133, 0f3FB8AA3B, %f138;
	fma.rn.f32 	%f140, %f133, 0f32A57060, %f139;
	mov.b32 	%r231, %f136;
	shl.b32 	%r232, %r231, 23;
	mov.b32 	%f141, %r232;
	ex2.approx.ftz.f32 	%f142, %f140;
	mul.f32 	%f143, %f142, %f141;
	add.f32 	%f144, %f132, %f143;
	sub.f32 	%f145, %f31, %f70;
	fma.rn.f32 	%f146, %f145, 0f3BBB989D, 0f3F000000;
	cvt.sat.f32.f32 	%f147, %f146;
	fma.rm.f32 	%f148, %f147, %f75, %f74;
	add.f32 	%f149, %f148, 0fCB40007F;
	neg.f32 	%f150, %f149;
	fma.rn.f32 	%f151, %f145, 0f3FB8AA3B, %f150;
	fma.rn.f32 	%f152, %f145, 0f32A57060, %f151;
	mov.b32 	%r233, %f148;
	shl.b32 	%r234, %r233, 23;
	mov.b32 	%f153, %r234;
	ex2.approx.ftz.f32 	%f154, %f152;
	mul.f32 	%f155, %f154, %f153;
	add.f32 	%f156, %f144, %f155;
	sub.f32 	%f157, %f35, %f70;
	fma.rn.f32 	%f158, %f157, 0f3BBB989D, 0f3F000000;
	cvt.sat.f32.f32 	%f159, %f158;
	fma.rm.f32 	%f160, %f159, %f75, %f74;
	add.f32 	%f161, %f160, 0fCB40007F;
	neg.f32 	%f162, %f161;
	fma.rn.f32 	%f163, %f157, 0f3FB8AA3B, %f162;
	fma.rn.f32 	%f164, %f157, 0f32A57060, %f163;
	mov.b32 	%r235, %f160;
	shl.b32 	%r236, %r235, 23;
	mov.b32 	%f165, %r236;
	ex2.approx.ftz.f32 	%f166, %f164;
	mul.f32 	%f167, %f166, %f165;
	add.f32 	%f168, %f156, %f167;
	sub.f32 	%f169, %f39, %f70;
	fma.rn.f32 	%f170, %f169, 0f3BBB989D, 0f3F000000;
	cvt.sat.f32.f32 	%f171, %f170;
	fma.rm.f32 	%f172, %f171, %f75, %f74;
	add.f32 	%f173, %f172, 0fCB40007F;
	neg.f32 	%f174, %f173;
	fma.rn.f32 	%f175, %f169, 0f3FB8AA3B, %f174;
	fma.rn.f32 	%f176, %f169, 0f32A57060, %f175;
	mov.b32 	%r237, %f172;
	shl.b32 	%r238, %r237, 23;
	mov.b32 	%f177, %r238;
	ex2.approx.ftz.f32 	%f178, %f176;
	mul.f32 	%f179, %f178, %f177;
	add.f32 	%f180, %f168, %f179;
	sub.f32 	%f181, %f43, %f70;
	fma.rn.f32 	%f182, %f181, 0f3BBB989D, 0f3F000000;
	cvt.sat.f32.f32 	%f183, %f182;
	fma.rm.f32 	%f184, %f183, %f75, %f74;
	add.f32 	%f185, %f184, 0fCB40007F;
	neg.f32 	%f186, %f185;
	fma.rn.f32 	%f187, %f181, 0f3FB8AA3B, %f186;
	fma.rn.f32 	%f188, %f181, 0f32A57060, %f187;
	mov.b32 	%r239, %f184;
	shl.b32 	%r240, %r239, 23;
	mov.b32 	%f189, %r240;
	ex2.approx.ftz.f32 	%f190, %f188;
	mul.f32 	%f191, %f190, %f189;
	add.f32 	%f192, %f180, %f191;
	sub.f32 	%f193, %f47, %f70;
	fma.rn.f32 	%f194, %f193, 0f3BBB989D, 0f3F000000;
	cvt.sat.f32.f32 	%f195, %f194;
	fma.rm.f32 	%f196, %f195, %f75, %f74;
	add.f32 	%f197, %f196, 0fCB40007F;
	neg.f32 	%f198, %f197;
	fma.rn.f32 	%f199, %f193, 0f3FB8AA3B, %f198;
	fma.rn.f32 	%f200, %f193, 0f32A57060, %f199;
	mov.b32 	%r241, %f196;
	shl.b32 	%r242, %r241, 23;
	mov.b32 	%f201, %r242;
	ex2.approx.ftz.f32 	%f202, %f200;
	mul.f32 	%f203, %f202, %f201;
	add.f32 	%f204, %f192, %f203;
	sub.f32 	%f205, %f51, %f70;
	fma.rn.f32 	%f206, %f205, 0f3BBB989D, 0f3F000000;
	cvt.sat.f32.f32 	%f207, %f206;
	fma.rm.f32 	%f208, %f207, %f75, %f74;
	add.f32 	%f209, %f208, 0fCB40007F;
	neg.f32 	%f210, %f209;
	fma.rn.f32 	%f211, %f205, 0f3FB8AA3B, %f210;
	fma.rn.f32 	%f212, %f205, 0f32A57060, %f211;
	mov.b32 	%r243, %f208;
	shl.b32 	%r244, %r243, 23;
	mov.b32 	%f213, %r244;
	ex2.approx.ftz.f32 	%f214, %f212;
	mul.f32 	%f215, %f214, %f213;
	add.f32 	%f216, %f204, %f215;
	sub.f32 	%f217, %f55, %f70;
	fma.rn.f32 	%f218, %f217, 0f3BBB989D, 0f3F000000;
	cvt.sat.f32.f32 	%f219, %f218;
	fma.rm.f32 	%f220, %f219, %f75, %f74;
	add.f32 	%f221, %f220, 0fCB40007F;
	neg.f32 	%f222, %f221;
	fma.rn.f32 	%f223, %f217, 0f3FB8AA3B, %f222;
	fma.rn.f32 	%f224, %f217, 0f32A57060, %f223;
	mov.b32 	%r245, %f220;
	shl.b32 	%r246, %r245, 23;
	mov.b32 	%f225, %r246;
	ex2.approx.ftz.f32 	%f226, %f224;
	mul.f32 	%f227, %f226, %f225;
	add.f32 	%f228, %f216, %f227;
	sub.f32 	%f229, %f59, %f70;
	fma.rn.f32 	%f230, %f229, 0f3BBB989D, 0f3F000000;
	cvt.sat.f32.f32 	%f231, %f230;
	fma.rm.f32 	%f232, %f231, %f75, %f74;
	add.f32 	%f233, %f232, 0fCB40007F;
	neg.f32 	%f234, %f233;
	fma.rn.f32 	%f235, %f229, 0f3FB8AA3B, %f234;
	fma.rn.f32 	%f236, %f229, 0f32A57060, %f235;
	mov.b32 	%r247, %f232;
	shl.b32 	%r248, %r247, 23;
	mov.b32 	%f237, %r248;
	ex2.approx.ftz.f32 	%f238, %f236;
	mul.f32 	%f239, %f238, %f237;
	add.f32 	%f240, %f228, %f239;
	mov.b32 	%r249, %f240;
	shfl.sync.bfly.b32	%r250|%p25, %r249, 16, 31, -1;
	mov.b32 	%f241, %r250;
	add.f32 	%f242, %f240, %f241;
	mov.b32 	%r251, %f242;
	shfl.sync.bfly.b32	%r252|%p26, %r251, 8, 31, -1;
	mov.b32 	%f243, %r252;
	add.f32 	%f244, %f242, %f243;
	mov.b32 	%r253, %f244;
	shfl.sync.bfly.b32	%r254|%p27, %r253, 4, 31, -1;
	mov.b32 	%f245, %r254;
	add.f32 	%f246, %f244, %f245;
	mov.b32 	%r255, %f246;
	shfl.sync.bfly.b32	%r256|%p28, %r255, 2, 31, -1;
	mov.b32 	%f247, %r256;
	add.f32 	%f248, %f246, %f247;
	mov.b32 	%r257, %f248;
	shfl.sync.bfly.b32	%r258|%p29, %r257, 1, 31, -1;
	mov.b32 	%f249, %r258;
	add.f32 	%f250, %f248, %f249;
	div.rn.f32 	%f251, %f83, %f250;
	div.rn.f32 	%f252, %f95, %f250;
	div.rn.f32 	%f253, %f107, %f250;
	div.rn.f32 	%f254, %f119, %f250;
	div.rn.f32 	%f255, %f131, %f250;
	div.rn.f32 	%f256, %f143, %f250;
	div.rn.f32 	%f257, %f155, %f250;
	div.rn.f32 	%f258, %f167, %f250;
	div.rn.f32 	%f259, %f179, %f250;
	div.rn.f32 	%f260, %f191, %f250;
	div.rn.f32 	%f261, %f203, %f250;
	div.rn.f32 	%f262, %f215, %f250;
	div.rn.f32 	%f263, %f227, %f250;
	div.rn.f32 	%f264, %f239, %f250;
	mad.lo.s64 	%rd115, %rd118, %rd5, %rd9;
	shl.b64 	%rd116, %rd115, 2;
	add.s64 	%rd117, %rd10, %rd116;
	st.global.f32 	[%rd117], %f251;
	st.global.f32 	[%rd117+128], %f252;
	st.global.f32 	[%rd117+256], %f253;
	st.global.f32 	[%rd117+384], %f254;
	st.global.f32 	[%rd117+512], %f255;
	st.global.f32 	[%rd117+640], %f256;
	st.global.f32 	[%rd117+768], %f257;
	st.global.f32 	[%rd117+896], %f258;
	st.global.f32 	[%rd117+1024], %f259;
	st.global.f32 	[%rd117+1152], %f260;
	st.global.f32 	[%rd117+1280], %f261;
	st.global.f32 	[%rd117+1408], %f262;
	st.global.f32 	[%rd117+1536], %f263;
	st.global.f32 	[%rd117+1664], %f264;
	add.s64 	%rd118, %rd118, %rd11;
	setp.lt.s64 	%p30, %rd118, %rd23;
	@%p30 bra 	$L__BB402_4;
$L__BB402_5:
	ret;

}
	// .globl	_Z15SoftmaxWarpImplI22BroadcastScaleMaskLoadIffbLm3EiE11DirectStoreIffEfLi1ELi14ELi32ELi1ELb1EL9Algorithm0EEvT_T0_ll
.visible .entry _Z15SoftmaxWarpImplI22BroadcastScaleMaskLoadIffbLm3EiE11DirectStoreIffEfLi1ELi14ELi32ELi1ELb1EL9Algorithm0EEvT_T0_ll(
	.param .align 8 .b8 _Z15SoftmaxWarpImplI22BroadcastScaleMaskLoadIffbLm3EiE11DirectStoreIffEfLi1ELi14ELi32ELi1ELb1EL9Algorithm0EEvT_T0_ll_param_0[112],
	.param .align 8 .b8 _Z15SoftmaxWarpImplI22BroadcastScaleMaskLoadIffbLm3EiE11DirectStoreIffEfLi1ELi14ELi32ELi1ELb1EL9Algorithm0EEvT_T0_ll_param_1[16],
	.param .u64 _Z15SoftmaxWarpImplI22BroadcastScaleMaskLoadIffbLm3EiE11DirectStoreIffEfLi1ELi14ELi32ELi1ELb1EL9Algorithm0EEvT_T0_ll_param_2,
	.param .u64 _Z15SoftmaxWarpImplI22BroadcastScaleMaskLoadIffbLm3EiE11DirectStoreIffEfLi1ELi14ELi32ELi1ELb1EL9Algorithm0EEvT_T0_ll_param_3
)
{
	.reg .pred 	%p<98>;
	.reg .b16 	%rs<23>;
	.reg .b32 	%r<276>;
	.reg .b32 	%f<335>;
	.reg .b64 	%rd<136>;

	ld.param.u64 	%rd33, [_Z15SoftmaxWarpImplI22BroadcastScaleMaskLoadIffbLm3EiE11DirectStoreIffEfLi1ELi14ELi32ELi1ELb1EL9Algorithm0EEvT_T0_ll_param_1+8];
	ld.param.u64 	%rd32, [_Z15SoftmaxWarpImplI22BroadcastScaleMaskLoadIffbLm3EiE11DirectStoreIffEfLi1ELi14ELi32ELi1ELb1EL9Algorithm0EEvT_T0_ll_param_1];
	ld.param.v2.f32 	{%f73, %f74}, [_Z15SoftmaxWarpImplI22BroadcastScaleMaskLoadIffbLm3EiE11DirectStoreIffEfLi1ELi14ELi32ELi1ELb1EL9Algorithm0EEvT_T0_ll_param_0+104];
	ld.param.u64 	%rd31, [_Z15SoftmaxWarpImplI22BroadcastScaleMaskLoadIffbLm3EiE11DirectStoreIffEfLi1ELi14ELi32ELi1ELb1EL9Algorithm0EEvT_T0_ll_param_0+96];
	ld.param.u32 	%r11, [_Z15SoftmaxWarpImplI22BroadcastScaleMaskLoadIffbLm3EiE11DirectStoreIffEfLi1ELi14ELi32ELi1ELb1EL9Algorithm0EEvT_T0_ll_param_0+80];
	ld.param.v2.u32 	{%r9, %r10}, [_Z15SoftmaxWarpImplI22BroadcastScaleMaskLoadIffbLm3EiE11DirectStoreIffEfLi1ELi14ELi32ELi1ELb1EL9Algorithm0EEvT_T0_ll_param_0+72];
	ld.param.v2.u32 	{%r6, %r7}, [_Z15SoftmaxWarpImplI22BroadcastScaleMaskLoadIffbLm3EiE11DirectStoreIffEfLi1ELi14ELi32ELi1ELb1EL9Algorithm0EEvT_T0_ll_param_0+48];
	ld.param.u64 	%rd27, [_Z15SoftmaxWarpImplI22BroadcastScaleMaskLoadIffbLm3EiE11DirectStoreIffEfLi1ELi14ELi32ELi1ELb1EL9Algorithm0EEvT_T0_ll_param_0+32];
	ld.param.u64 	%rd26, [_Z15SoftmaxWarpImplI22BroadcastScaleMaskLoadIffbLm3EiE11DirectStoreIffEfLi1ELi14ELi32ELi1ELb1EL9Algorithm0EEvT_T0_ll_param_0+24];
	ld.param.u64 	%rd25, [_Z15SoftmaxWarpImplI22BroadcastScaleMaskLoadIffbLm3EiE11DirectStoreIffEfLi1ELi14ELi32ELi1ELb1EL9Algorithm0EEvT_T0_ll_param_0+16];
	ld.param.u64 	%rd24, [_Z15SoftmaxWarpImplI22BroadcastScaleMaskLoadIffbLm3EiE11DirectStoreIffEfLi1ELi14ELi32ELi1ELb1EL9Algorithm0EEvT_T0_ll_param_0+8];
	ld.param.u64 	%rd23, [_Z15SoftmaxWarpImplI22BroadcastScaleMaskLoadIffbLm3EiE11DirectStoreIffEfLi1ELi14ELi32ELi1ELb1EL9Algorithm0EEvT_T0_ll_param_0];
	ld.param.u64 	%rd35, [_Z15SoftmaxWarpImplI22BroadcastScaleMaskLoadIffbLm3EiE11DirectStoreIffEfLi1ELi14ELi32ELi1ELb1EL9Algorithm0EEvT_T0_ll_param_3];
	cvta.to.global.u64 	%rd1, %rd23;
	cvta.to.global.u64 	%rd2, %rd24;
	setp.lt.s64 	%p1, %rd35, 449;
	@%p1 bra 	$L__BB403_2;
	mov.u64 	%rd36, $str;
	cvta.global.u64 	%rd37, %rd36;
	mov.u64 	%rd38, $str$1;
	cvta.global.u64 	%rd39, %rd38;
	mov.u64 	%rd40, __unnamed_394;
	cvta.global.u64 	%rd41, %rd40;
	{ // callseq 393, 0
	.param .b64 param0;
	st.param.b64 	[param0], %rd37;
	.param .b64 param1;
	st.param.b64 	[param1], %rd39;
	.param .b32 param2;
	st.param.b32 	[param2], 219;
	.param .b64 param3;
	st.param.b64 	[param3], %rd41;
	.param .b64 param4;
	st.param.b64 	[param4], 1;
	call.uni 
	__assertfail, 
	(
	param0, 
	param1, 
	param2, 
	param3, 
	param4
	);
	} // callseq 393
$L__BB403_2:
	ld.param.u64 	%rd133, [_Z15SoftmaxWarpImplI22BroadcastScaleMaskLoadIffbLm3EiE11DirectStoreIffEfLi1ELi14ELi32ELi1ELb1EL9Algorithm0EEvT_T0_ll_param_2];
	mov.u32 	%r22, %ctaid.x;
	mov.u32 	%r23, %ntid.y;
	mov.u32 	%r24, %tid.y;
	mad.lo.s32 	%r25, %r22, %r23, %r24;
	cvt.s64.s32 	%rd135, %r25;
	setp.le.s64 	%p2, %rd133, %rd135;
	@%p2 bra 	$L__BB403_61;
	mov.u32 	%r26, %tid.x;
	add.s32 	%r27, %r26, 32;
	cvt.u64.u32 	%rd4, %r27;
	add.s32 	%r28, %r26, 64;
	cvt.u64.u32 	%rd5, %r28;
	add.s32 	%r29, %r26, 96;
	cvt.u64.u32 	%rd6, %r29;
	add.s32 	%r30, %r26, 128;
	cvt.u64.u32 	%rd7, %r30;
	add.s32 	%r31, %r26, 160;
	cvt.u64.u32 	%rd8, %r31;
	add.s32 	%r32, %r26, 192;
	cvt.u64.u32 	%rd9, %r32;
	add.s32 	%r33, %r26, 224;
	cvt.u64.u32 	%rd10, %r33;
	add.s32 	%r34, %r26, 256;
	cvt.u64.u32 	%rd11, %r34;
	add.s32 	%r35, %r26, 288;
	cvt.u64.u32 	%rd12, %r35;
	add.s32 	%r36, %r26, 320;
	cvt.u64.u32 	%rd13, %r36;
	add.s32 	%r37, %r26, 352;
	cvt.u64.u32 	%rd14, %r37;
	add.s32 	%r38, %r26, 384;
	cvt.u64.u32 	%rd15, %r38;
	add.s32 	%r39, %r26, 416;
	cvt.u64.u32 	%rd16, %r39;
$L__BB403_4:
	cvt.u64.u32 	%rd42, %r26;
	setp.le.s64 	%p3, %rd35, %rd42;
	mul.lo.s64 	%rd20, %rd31, %rd135;
	mov.f32 	%f307, 0fFF800000;
	mov.f32 	%f310, %f307;
	@%p3 bra 	$L__BB403_6;
	setp.eq.s64 	%p4, %rd27, 1;
	setp.eq.s64 	%p5, %rd26, 1;
	setp.eq.s64 	%p6, %rd25, 1;
	cvt.u64.u32 	%rd43, %r26;
	add.s64 	%rd44, %rd20, %rd43;
	cvt.u32.u64 	%r42, %rd44;
	div.s32 	%r43, %r42, %r6;
	mul.lo.s32 	%r44, %r43, %r6;
	sub.s32 	%r45, %r42, %r44;
	div.s32 	%r46, %r45, %r7;
	mul.lo.s32 	%r47, %r46, %r7;
	sub.s32 	%r48, %r45, %r47;
	selp.b32 	%r49, 0, %r43, %p6;
	selp.b32 	%r50, 0, %r46, %p5;
	selp.b32 	%r51, 0, %r48, %p4;
	mul.lo.s32 	%r52, %r9, %r49;
	mad.lo.s32 	%r53, %r10, %r50, %r52;
	mad.lo.s32 	%r54, %r11, %r51, %r53;
	shl.b64 	%rd45, %rd44, 32;
	shr.s64 	%rd46, %rd45, 30;
	add.s64 	%rd47, %rd1, %rd46;
	ld.global.f32 	%f76, [%rd47];
	cvt.s64.s32 	%rd48, %r54;
	add.s64 	%rd49, %rd2, %rd48;
	ld.global.u8 	%rs9, [%rd49];
	setp.eq.s16 	%p7, %rs9, 0;
	mul.f32 	%f77, %f76, %f74;
	selp.f32 	%f307, %f73, %f77, %p7;
	max.f32 	%f310, %f307, 0fFF800000;
$L__BB403_6:
	setp.le.s64 	%p8, %rd35, %rd4;
	mov.f32 	%f309, 0fFF800000;
	@%p8 bra 	$L__BB403_8;
	setp.eq.s64 	%p9, %rd27, 1;
	setp.eq.s64 	%p10, %rd26, 1;
	setp.eq.s64 	%p11, %rd25, 1;
	add.s64 	%rd50, %rd20, %rd4;
	cvt.u32.u64 	%r55, %rd50;
	div.s32 	%r56, %r55, %r6;
	mul.lo.s32 	%r57, %r56, %r6;
	sub.s32 	%r58, %r55, %r57;
	div.s32 	%r59, %r58, %r7;
	mul.lo.s32 	%r60, %r59, %r7;
	sub.s32 	%r61, %r58, %r60;
	selp.b32 	%r62, 0, %r56, %p11;
	selp.b32 	%r63, 0, %r59, %p10;
	selp.b32 	%r64, 0, %r61, %p9;
	mul.lo.s32 	%r65, %r9, %r62;
	mad.lo.s32 	%r66, %r10, %r63, %r65;
	mad.lo.s32 	%r67, %r11, %r64, %r66;
	shl.b64 	%rd51, %rd50, 32;
	shr.s64 	%rd52, %rd51, 30;
	add.s64 	%rd53, %rd1, %rd52;
	ld.global.f32 	%f79, [%rd53];
	cvt.s64.s32 	%rd54, %r67;
	add.s64 	%rd55, %rd2, %rd54;
	ld.global.u8 	%rs10, [%rd55];
	setp.eq.s16 	%p12, %rs10, 0;
	mul.f32 	%f80, %f79, %f74;
	selp.f32 	%f309, %f73, %f80, %p12;
	max.f32 	%f310, %f310, %f309;
$L__BB403_8:
	setp.le.s64 	%p13, %rd35, %rd5;
	mov.f32 	%f311, 0fFF800000;
	@%p13 bra 	$L__BB403_10;
	setp.eq.s64 	%p14, %rd27, 1;
	setp.eq.s64 	%p15, %rd26, 1;
	setp.eq.s64 	%p16, %rd25, 1;
	add.s64 	%rd56, %rd20, %rd5;
	cvt.u32.u64 	%r68, %rd56;
	div.s32 	%r69, %r68, %r6;
	mul.lo.s32 	%r70, %r69, %r6;
	sub.s32 	%r71, %r68, %r70;
	div.s32 	%r72, %r71, %r7;
	mul.lo.s32 	%r73, %r72, %r7;
	sub.s32 	%r74, %r71, %r73;
	selp.b32 	%r75, 0, %r69, %p16;
	selp.b32 	%r76, 0, %r72, %p15;
	selp.b32 	%r77, 0, %r74, %p14;
	mul.lo.s32 	%r78, %r9, %r75;
	mad.lo.s32 	%r79, %r10, %r76, %r78;
	mad.lo.s32 	%r80, %r11, %r77, %r79;
	shl.b64 	%rd57, %rd56, 32;
	shr.s64 	%rd58, %rd57, 30;
	add.s64 	%rd59, %rd1, %rd58;
	ld.global.f32 	%f82, [%rd59];
	cvt.s64.s32 	%rd60, %r80;
	add.s64 	%rd61, %rd2, %rd60;
	ld.global.u8 	%rs11, [%rd61];
	setp.eq.s16 	%p17, %rs11, 0;
	mul.f32 	%f83, %f82, %f74;
	selp.f32 	%f311, %f73, %f83, %p17;
	max.f32 	%f310, %f310, %f311;
$L__BB403_10:
	setp.le.s64 	%p18, %rd35, %rd6;
	mov.f32 	%f313, 0fFF800000;
	@%p18 bra 	$L__BB403_12;
	setp.eq.s64 	%p19, %rd27, 1;
	setp.eq.s64 	%p20, %rd26, 1;
	setp.eq.s64 	%p21, %rd25, 1;
	add.s64 	%rd62, %rd20, %rd6;
	cvt.u32.u64 	%r81, %rd62;
	div.s32 	%r82, %r81, %r6;
	mul.lo.s32 	%r83, %r82, %r6;
	sub.s32 	%r84, %r81, %r83;
	div.s32 	%r85, %r84, %r7;
	mul.lo.s32 	%r86, %r85, %r7;
	sub.s32 	%r87, %r84, %r86;
	selp.b32 	%r88, 0, %r82, %p21;
	selp.b32 	%r89, 0, %r85, %p20;
	selp.b32 	%r90, 0, %r87, %p19;
	mul.lo.s32 	%r91, %r9, %r88;
	mad.lo.s32 	%r92, %r10, %r89, %r91;
	mad.lo.s32 	%r93, %r11, %r90, %r92;
	shl.b64 	%rd63, %rd62, 32;
	shr.s64 	%rd64, %rd63, 30;
	add.s64 	%rd65, %rd1, %rd64;
	ld.global.f32 	%f85, [%rd65];
	cvt.s64.s32 	%rd66, %r93;
	add.s64 	%rd67, %rd2, %rd66;
	ld.global.u8 	%rs12, [%rd67];
	setp.eq.s16 	%p22, %rs12, 0;
	mul.f32 	%f86, %f85, %f74;
	selp.f32 	%f313, %f73, %f86, %p22;
	max.f32 	%f310, %f310, %f313;
$L__BB403_12:
	setp.le.s64 	%p23, %rd35, %rd7;
	mov.f32 	%f315, 0fFF800000;
	@%p23 bra 	$L__BB403_14;
	setp.eq.s64 	%p24, %rd27, 1;
	setp.eq.s64 	%p25, %rd26, 1;
	setp.eq.s64 	%p26, %rd25, 1;
	add.s64 	%rd68, %rd20, %rd7;
	cvt.u32.u64 	%r94, %rd68;
	div.s32 	%r95, %r94, %r6;
	mul.lo.s32 	%r96, %r95, %r6;
	sub.s32 	%r97, %r94, %r96;
	div.s32 	%r98, %r97, %r7;
	mul.lo.s32 	%r99, %r98, %r7;
	sub.s32 	%r100, %r97, %r99;
	selp.b32 	%r101, 0, %r95, %p26;
	selp.b32 	%r102, 0, %r98, %p25;
	selp.b32 	%r103, 0, %r100, %p24;
	mul.lo.s32 	%r104, %r9, %r101;
	mad.lo.s32 	%r105, %r10, %r102, %r104;
	mad.lo.s32 	%r106, %r11, %r103, %r105;
	shl.b64 	%rd69, %rd68, 32;
	shr.s64 	%rd70, %rd69, 30;
	add.s64 	%rd71, %rd1, %rd70;
	ld.global.f32 	%f88, [%rd71];
	cvt.s64.s32 	%rd72, %r106;
	add.s64 	%rd73, %rd2, %rd72;
	ld.global.u8 	%rs13, [%rd73];
	setp.eq.s16 	%p27, %rs13, 0;
	mul.f32 	%f89, %f88, %f74;
	selp.f32 	%f315, %f73, %f89, %p27;
	max.f32 	%f310, %f310, %f315;
$L__BB403_14:
	setp.le.s64 	%p28, %rd35, %rd8;
	mov.f32 	%f317, 0fFF800000;
	@%p28 bra 	$L__BB403_16;
	setp.eq.s64 	%p29, %rd27, 1;
	setp.eq.s64 	%p30, %rd26, 1;
	setp.eq.s64 	%p31, %rd25, 1;
	add.s64 	%rd74, %rd20, %rd8;
	cvt.u32.u64 	%r107, %rd74;
	div.s32 	%r108, %r107, %r6;
	mul.lo.s32 	%r109, %r108, %r6;
	sub.s32 	%r110, %r107, %r109;
	div.s32 	%r111, %r110, %r7;
	mul.lo.s32 	%r112, %r111, %r7;
	sub.s32 	%r113, %r110, %r112;
	selp.b32 	%r114, 0, %r108, %p31;
	selp.b32 	%r115, 0, %r111, %p30;
	selp.b32 	%r116, 0, %r113, %p29;
	mul.lo.s32 	%r117, %r9, %r114;
	mad.lo.s32 	%r118, %r10, %r115, %r117;
	mad.lo.s32 	%r119, %r11, %r116, %r118;
	shl.b64 	%rd75, %rd74, 32;
	shr.s64 	%rd76, %rd75, 30;
	add.s64 	%rd77, %rd1, %rd76;
	ld.global.f32 	%f91, [%rd77];
	cvt.s64.s32 	%rd78, %r119;
	add.s64 	%rd79, %rd2, %rd78;
	ld.global.u8 	%rs14, [%rd79];
	setp.eq.s16 	%p32, %rs14, 0;
	mul.f32 	%f92, %f91, %f74;
	selp.f32 	%f317, %f73, %f92, %p32;
	max.f32 	%f310, %f310, %f317;
$L__BB403_16:
	setp.le.s64 	%p33, %rd35, %rd9;
	mov.f32 	%f319, 0fFF800000;
	@%p33 bra 	$L__BB403_18;
	setp.eq.s64 	%p34, %rd27, 1;
	setp.eq.s64 	%p35, %rd26, 1;
	setp.eq.s64 	%p36, %rd25, 1;
	add.s64 	%rd80, %rd20, %rd9;
	cvt.u32.u64 	%r120, %rd80;
	div.s32 	%r121, %r120, %r6;
	mul.lo.s32 	%r122, %r121, %r6;
	sub.s32 	%r123, %r120, %r122;
	div.s32 	%r124, %r123, %r7;
	mul.lo.s32 	%r125, %r124, %r7;
	sub.s32 	%r126, %r123, %r125;
	selp.b32 	%r127, 0, %r121, %p36;
	selp.b32 	%r128, 0, %r124, %p35;
	selp.b32 	%r129, 0, %r126, %p34;
	mul.lo.s32 	%r130, %r9, %r127;
	mad.lo.s32 	%r131, %r10, %r128, %r130;
	mad.lo.s32 	%r132, %r11, %r129, %r131;
	shl.b64 	%rd81, %rd80, 32;
	shr.s64 	%rd82, %rd81, 30;
	add.s64 	%rd83, %rd1, %rd82;
	ld.global.f32 	%f94, [%rd83];
	cvt.s64.s32 	%rd84, %r132;
	add.s64 	%rd85, %rd2, %rd84;
	ld.global.u8 	%rs15, [%rd85];
	setp.eq.s16 	%p37, %rs15, 0;
	mul.f32 	%f95, %f94, %f74;
	selp.f32 	%f319, %f73, %f95, %p37;
	max.f32 	%f310, %f310, %f319;
$L__BB403_18:
	setp.le.s64 	%p38, %rd35, %rd10;
	mov.f32 	%f321, 0fFF800000;
	@%p38 bra 	$L__BB403_20;
	setp.eq.s64 	%p39, %rd27, 1;
	setp.eq.s64 	%p40, %rd26, 1;
	setp.eq.s64 	%p41, %rd25, 1;
	add.s64 	%rd86, %rd20, %rd10;
	cvt.u32.u64 	%r133, %rd86;
	div.s32 	%r134, %r133, %r6;
	mul.lo.s32 	%r135, %r134, %r6;
	sub.s32 	%r136, %r133, %r135;
	div.s32 	%r137, %r136, %r7;
	mul.lo.s32 	%r138, %r137, %r7;
	sub.s32 	%r139, %r136, %r138;
	selp.b32 	%r140, 0, %r134, %p41;
	selp.b32 	%r141, 0, %r137, %p40;
	selp.b32 	%r142, 0, %r139, %p39;
	mul.lo.s32 	%r143, %r9, %r140;
	mad.lo.s32 	%r144, %r10, %r141, %r143;
	mad.lo.s32 	%r145, %r11, %r142, %r144;
	shl.b64 	%rd87, %rd86, 32;
	shr.s64 	%rd88, %rd87, 30;
	add.s64 	%rd89, %rd1, %rd88;
	ld.global.f32 	%f97, [%rd89];
	cvt.s64.s32 	%rd90, %r145;
	add.s64 	%rd91, %rd2, %rd90;
	ld.global.u8 	%rs16, [%rd91];
	setp.eq.s16 	%p42, %rs16, 0;
	mul.f32 	%f98, %f97, %f74;
	selp.f32 	%f321, %f73, %f98, %p42;
	max.f32 	%f310, %f310, %f321;
$L__BB403_20:
	setp.le.s64 	%p43, %rd35, %rd11;
	mov.f32 	%f323, 0fFF800000;
	@%p43 bra 	$L__BB403_22;
	setp.eq.s64 	%p44, %rd27, 1;
	setp.eq.s64 	%p45, %rd26, 1;
	setp.eq.s64 	%p46, %rd25, 1;
	add.s64 	%rd92, %rd20, %rd11;
	cvt.u32.u64 	%r146, %rd92;
	div.s32 	%r147, %r146, %r6;
	mul.lo.s32 	%r148, %r147, %r6;
	sub.s32 	%r149, %r146, %r148;
	div.s32 	%r150, %r149, %r7;
	mul.lo.s32 	%r151, %r150, %r7;
	sub.s32 	%r152, %r149, %r151;
	selp.b32 	%r153, 0, %r147, %p46;
	selp.b32 	%r154, 0, %r150, %p45;
	selp.b32 	%r155, 0, %r152, %p44;
	mul.lo.s32 	%r156, %r9, %r153;
	mad.lo.s32 	%r157, %r10, %r154, %r156;
	mad.lo.s32 	%r158, %r11, %r155, %r157;
	shl.b64 	%rd93, %rd92, 32;
	shr.s64 	%rd94, %rd93, 30;
	add.s64 	%rd95, %rd1, %rd94;
	ld.global.f32 	%f100, [%rd95];
	cvt.s64.s32 	%rd96, %r158;
	add.s64 	%rd97, %rd2, %rd96;
	ld.global.u8 	%rs17, [%rd97];
	setp.eq.s16 	%p47, %rs17, 0;
	mul.f32 	%f101, %f100, %f74;
	selp.f32 	%f323, %f73, %f101, %p47;
	max.f32 	%f310, %f310, %f323;
$L__BB403_22:
	setp.le.s64 	%p48, %rd35, %rd12;
	mov.f32 	%f325, 0fFF800000;
	@%p48 bra 	$L__BB403_24;
	setp.eq.s64 	%p49, %rd27, 1;
	setp.eq.s64 	%p50, %rd26, 1;
	setp.eq.s64 	%p51, %rd25, 1;
	add.s64 	%rd98, %rd20, %rd12;
	cvt.u32.u64 	%r159, %rd98;
	div.s32 	%r160, %r159, %r6;
	mul.lo.s32 	%r161, %r160, %r6;
	sub.s32 	%r162, %r159, %r161;
	div.s32 	%r163, %r162, %r7;
	mul.lo.s32 	%r164, %r163, %r7;
	sub.s32 	%r165, %r162, %r164;
	selp.b32 	%r166, 0, %r160, %p51;
	selp.b32 	%r167, 0, %r163, %p50;
	selp.b32 	%r168, 0, %r165, %p49;
	mul.lo.s32 	%r169, %r9, %r166;
	mad.lo.s32 	%r170, %r10, %r167, %r169;
	mad.lo.s32 	%r171, %r11, %r168, %r170;
	shl.b64 	%rd99, %rd98, 32;
	shr.s64 	%rd100, %rd99, 30;
	add.s64 	%rd101, %rd1, %rd100;
	ld.global.f32 	%f103, [%rd101];
	cvt.s64.s32 	%rd102, %r171;
	add.s64 	%rd103, %rd2, %rd102;
	ld.global.u8 	%rs18, [%rd103];
	setp.eq.s16 	%p52, %rs18, 0;
	mul.f32 	%f104, %f103, %f74;
	selp.f32 	%f325, %f73, %f104, %p52;
	max.f32 	%f310, %f310, %f325;
$L__BB403_24:
	setp.le.s64 	%p53, %rd35, %rd13;
	mov.f32 	%f327, 0fFF800000;
	@%p53 bra 	$L__BB403_26;
	setp.eq.s64 	%p54, %rd27, 1;
	setp.eq.s64 	%p55, %rd26, 1;
	setp.eq.s64 	%p56, %rd25, 1;
	add.s64 	%rd104, %rd20, %rd13;
	cvt.u32.u64 	%r172, %rd104;
	div.s32 	%r173, %r172, %r6;
	mul.lo.s32 	%r174, %r173, %r6;
	sub.s32 	%r175, %r172, %r174;
	div.s32 	%r176, %r175, %r7;
	mul.lo.s32 	%r177, %r176, %r7;
	sub.s32 	%r178, %r175, %r177;
	selp.b32 	%r179, 0, %r173, %p56;
	selp.b32 	%r180, 0, %r176, %p55;
	selp.b32 	%r181, 0, %r178, %p54;
	mul.lo.s32 	%r182, %r9, %r179;
	mad.lo.s32 	%r183, %r10, %r180, %r182;
	mad.lo.s32 	%r184, %r11, %r181, %r183;
	shl.b64 	%rd105, %rd104, 32;
	shr.s64 	%rd106, %rd105, 30;
	add.s64 	%rd107, %rd1, %rd106;
	ld.global.f32 	%f106, [%rd107];
	cvt.s64.s32 	%rd108, %r184;
	add.s64 	%rd109, %rd2, %rd108;
	ld.global.u8 	%rs19, [%rd109];
	setp.eq.s16 	%p57, %rs19, 0;
	mul.f32 	%f107, %f106, %f74;
	selp.f32 	%f327, %f73, %f107, %p57;
	max.f32 	%f310, %f310, %f327;
$L__BB403_26:
	setp.le.s64 	%p58, %rd35, %rd14;
	mov.f32 	%f329, 0fFF800000;
	@%p58 bra 	$L__BB403_28;
	setp.eq.s64 	%p59, %rd27, 1;
	setp.eq.s64 	%p60, %rd26, 1;
	setp.eq.s64 	%p61, %rd25, 1;
	add.s64 	%rd110, %rd20, %rd14;
	cvt.u32.u64 	%r185, %rd110;
	div.s32 	%r186, %r185, %r6;
	mul.lo.s32 	%r187, %r186, %r6;
	sub.s32 	%r188, %r185, %r187;
	div.s32 	%r189, %r188, %r7;
	mul.lo.s32 	%r190, %r189, %r7;
	sub.s32 	%r191, %r188, %r190;
	selp.b32 	%r192, 0, %r186, %p61;
	selp.b32 	%r193, 0, %r189, %p60;
	selp.b32 	%r194, 0, %r191, %p59;
	mul.lo.s32 	%r195, %r9, %r192;
	mad.lo.s32 	%r196, %r10, %r193, %r195;
	mad.lo.s32 	%r197, %r11, %r194, %r196;
	shl.b64 	%rd111, %rd110, 32;
	shr.s64 	%rd112, %rd111, 30;
	add.s64 	%rd113, %rd1, %rd112;
	ld.global.f32 	%f109, [%rd113];
	cvt.s64.s32 	%rd114, %r197;
	add.s64 	%rd115, %rd2, %rd114;
	ld.global.u8 	%rs20, [%rd115];
	setp.eq.s16 	%p62, %rs20, 0;
	mul.f32 	%f110, %f109, %f74;
	selp.f32 	%f329, %f73, %f110, %p62;
	max.f32 	%f310, %f310, %f329;
$L__BB403_28:
	setp.le.s64 	%p63, %rd35, %rd15;
	mov.f32 	%f331, 0fFF800000;
	@%p63 bra 	$L__BB403_30;
	setp.eq.s64 	%p64, %rd27, 1;
	setp.eq.s64 	%p65, %rd26, 1;
	setp.eq.s64 	%p66, %rd25, 1;
	add.s64 	%rd116, %rd20, %rd15;
	cvt.u32.u64 	%r198, %rd116;
	div.s32 	%r199, %r198, %r6;
	mul.lo.s32 	%r200, %r199, %r6;
	sub.s32 	%r201, %r198, %r200;
	div.s32 	%r202, %r201, %r7;
	mul.lo.s32 	%r203, %r202, %r7;
	sub.s32 	%r204, %r201, %r203;
	selp.b32 	%r205, 0, %r199, %p66;
	selp.b32 	%r206, 0, %r202, %p65;
	selp.b32 	%r207, 0, %r204, %p64;
	mul.lo.s32 	%r208, %r9, %r205;
	mad.lo.s32 	%r209, %r10, %r206, %r208;
	mad.lo.s32 	%r210, %r11, %r207, %r209;
	shl.b64 	%rd117, %rd116, 32;
	shr.s64 	%rd118, %rd117, 30;
	add.s64 	%rd119, %rd1, %rd118;
	ld.global.f32 	%f112, [%rd119];
	cvt.s64.s32 	%rd120, %r210;
	add.s64 	%rd121, %rd2, %rd120;
	ld.global.u8 	%rs21, [%rd121];
	setp.eq.s16 	%p67, %rs21, 0;
	mul.f32 	%f113, %f112, %f74;
	selp.f32 	%f331, %f73, %f113, %p67;
	max.f32 	%f310, %f310, %f331;
$L__BB403_30:
	setp.le.s64 	%p68, %rd35, %rd16;
	mov.f32 	%f333, 0fFF800000;
	@%p68 bra 	$L__BB403_32;
	setp.eq.s64 	%p69, %rd27, 1;
	setp.eq.s64 	%p70, %rd26, 1;
	setp.eq.s64 	%p71, %rd25, 1;
	add.s64 	%rd122, %rd20, %rd16;
	cvt.u32.u64 	%r211, %rd122;
	div.s32 	%r212, %r211, %r6;
	mul.lo.s32 	%r213, %r212, %r6;
	sub.s32 	%r214, %r211, %r213;
	div.s32 	%r215, %r214, %r7;
	mul.lo.s32 	%r216, %r215, %r7;
	sub.s32 	%r217, %r214, %r216;
	selp.b32 	%r218, 0, %r212, %p71;
	selp.b32 	%r219, 0, %r215, %p70;
	selp.b32 	%r220, 0, %r217, %p69;
	mul.lo.s32 	%r221, %r9, %r218;
	mad.lo.s32 	%r222, %r10, %r219, %r221;
	mad.lo.s32 	%r223, %r11, %r220, %r222;
	shl.b64 	%rd123, %rd122, 32;
	shr.s64 	%rd124, %rd123, 30;
	add.s64 	%rd125, %rd1, %rd124;
	ld.global.f32 	%f115, [%rd125];
	cvt.s64.s32 	%rd126, %r223;
	add.s64 	%rd127, %rd2, %rd126;
	ld.global.u8 	%rs22, [%rd127];
	setp.eq.s16 	%p72, %rs22, 0;
	mul.f32 	%f116, %f115, %f74;
	selp.f32 	%f333, %f73, %f116, %p72;
	max.f32 	%f310, %f310, %f333;
$L__BB403_32:
	mov.u32 	%r224, %tid.x;
	cvt.u64.u32 	%rd128, %r224;
	setp.le.s64 	%p73, %rd35, %rd128;
	mov.b32 	%r225, %f310;
	shfl.sync.bfly.b32	%r226|%p74, %r225, 16, 31, -1;
	mov.b32 	%f117, %r226;
	max.f32 	%f118, %f310, %f117;
	mov.b32 	%r227, %f118;
	shfl.sync.bfly.b32	%r228|%p75, %r227, 8, 31, -1;
	mov.b32 	%f119, %r228;
	max.f32 	%f120, %f118, %f119;
	mov.b32 	%r229, %f120;
	shfl.sync.bfly.b32	%r230|%p76, %r229, 4, 31, -1;
	mov.b32 	%f121, %r230;
	max.f32 	%f122, %f120, %f121;
	mov.b32 	%r231, %f122;
	shfl.sync.bfly.b32	%r232|%p77, %r231, 2, 31, -1;
	mov.b32 	%f123, %r232;
	max.f32 	%f124, %f122, %f123;
	mov.b32 	%r233, %f124;
	shfl.sync.bfly.b32	%r234|%p78, %r233, 1, 31, -1;
	mov.b32 	%f125, %r234;
	max.f32 	%f126, %f124, %f125;
	sub.f32 	%f127, %f307, %f126;
	fma.rn.f32 	%f128, %f127, 0f3BBB989D, 0f3F000000;
	cvt.sat.f32.f32 	%f129, %f128;
	mov.f32 	%f130, 0f4B400001;
	mov.f32 	%f131, 0f437C0000;
	fma.rm.f32 	%f132, %f129, %f131, %f130;
	add.f32 	%f133, %f132, 0fCB40007F;
	neg.f32 	%f134, %f133;
	fma.rn.f32 	%f135, %f127, 0f3FB8AA3B, %f134;
	fma.rn.f32 	%f136, %f127, 0f32A57060, %f135;
	mov.b32 	%r235, %f132;
	shl.b32 	%r236, %r235, 23;
	mov.b32 	%f137, %r236;
	ex2.approx.ftz.f32 	%f138, %f136;
	mul.f32 	%f139, %f138, %f137;
	add.f32 	%f140, %f139, 0f00000000;
	sub.f32 	%f141, %f309, %f126;
	fma.rn.f32 	%f142, %f141, 0f3BBB989D, 0f3F000000;
	cvt.sat.f32.f32 	%f143, %f142;
	fma.rm.f32 	%f144, %f143, %f131, %f130;
	add.f32 	%f145, %f144, 0fCB40007F;
	neg.f32 	%f146, %f145;
	fma.rn.f32 	%f147, %f141, 0f3FB8AA3B, %f146;
	fma.rn.f32 	%f148, %f141, 0f32A57060, %f147;
	mov.b32 	%r237, %f144;
	shl.b32 	%r238, %r237, 23;
	mov.b32 	%f149, %r238;
	ex2.approx.ftz.f32 	%f150, %f148;
	mul.f32 	%f151, %f150, %f149;
	add.f32 	%f152, %f140, %f151;
	sub.f32 	%f153, %f311, %f126;
	fma.rn.f32 	%f154, %f153, 0f3BBB989D, 0f3F000000;
	cvt.sat.f32.f32 	%f155, %f154;
	fma.rm.f32 	%f156, %f155, %f131, %f130;
	add.f32 	%f157, %f156, 0fCB40007F;
	neg.f32 	%f158, %f157;
	fma.rn.f32 	%f159, %f153, 0f3FB8AA3B, %f158;
	fma.rn.f32 	%f160, %f153, 0f32A57060, %f159;
	mov.b32 	%r239, %f156;
	shl.b32 	%r240, %r239, 23;
	mov.b32 	%f161, %r240;
	ex2.approx.ftz.f32 	%f162, %f160;
	mul.f32 	%f163, %f162, %f161;
	add.f32 	%f164, %f152, %f163;
	sub.f32 	%f165, %f313, %f126;
	fma.rn.f32 	%f166, %f165, 0f3BBB989D, 0f3F000000;
	cvt.sat.f32.f32 	%f167, %f166;
	fma.rm.f32 	%f168, %f167, %f131, %f130;
	add.f32 	%f169, %f168, 0fCB40007F;
	neg.f32 	%f170, %f169;
	fma.rn.f32 	%f171, %f165, 0f3FB8AA3B, %f170;
	fma.rn.f32 	%f172, %f165, 0f32A57060, %f171;
	mov.b32 	%r241, %f168;
	shl.b32 	%r242, %r241, 23;
	mov.b32 	%f173, %r242;
	ex2.approx.ftz.f32 	%f174, %f172;
	mul.f32 	%f175, %f174, %f173;
	add.f32 	%f176, %f164, %f175;
	sub.f32 	%f177, %f315, %f126;
	fma.rn.f32 	%f178, %f177, 0f3BBB989D, 0f3F000000;
	cvt.sat.f32.f32 	%f179, %f178;
	fma.rm.f32 	%f180, %f179, %f131, %f130;
	add.f32 	%f181, %f180, 0fCB40007F;
	neg.f32 	%f182, %f181;
	fma.rn.f32 	%f183, %f177, 0f3FB8AA3B, %f182;
	fma.rn.f32 	%f184, %f177, 0f32A57060, %f183;
	mov.b32 	%r243, %f180;
	shl.b32 	%r244, %r243, 23;
	mov.b32 	%f185, %r244;
	ex2.approx.ftz.f32 	%f186, %f184;
	mul.f32 	%f187, %f186, %f185;
	add.f32 	%f188, %f176, %f187;
	sub.f32 	%f189, %f317, %f126;
	fma.rn.f32 	%f190, %f189, 0f3BBB989D, 0f3F000000;
	cvt.sat.f32.f32 	%f191, %f190;
	fma.rm.f32 	%f192, %f191, %f131, %f130;
	add.f32 	%f193, %f192, 0fCB40007F;
	neg.f32 	%f194, %f193;
	fma.rn.f32 	%f195, %f189, 0f3FB8AA3B, %f194;
	fma.rn.f32 	%f196, %f189, 0f32A57060, %f195;
	mov.b32 	%r245, %f192;
	shl.b32 	%r246, %r245, 23;
	mov.b32 	%f197, %r246;
	ex2.approx.ftz.f32 	%f198, %f196;
	mul.f32 	%f199, %f198, %f197;
	add.f32 	%f200, %f188, %f199;
	sub.f32 	%f201, %f319, %f126;
	fma.rn.f32 	%f202, %f201, 0f3BBB989D, 0f3F000000;
	cvt.sat.f32.f32 	%f203, %f202;
	fma.rm.f32 	%f204, %f203, %f131, %f130;
	add.f32 	%f205, %f204, 0fCB40007F;
	neg.f32 	%f206, %f205;
	fma.rn.f32 	%f207, %f201, 0f3FB8AA3B, %f206;
	fma.rn.f32 	%f208, %f201, 0f32A57060, %f207;
	mov.b32 	%r247, %f204;
	shl.b32 	%r248, %r247, 23;
	mov.b32 	%f209, %r248;
	ex2.approx.ftz.f32 	%f210, %f208;
	mul.f32 	%f211, %f210, %f209;
	add.f32 	%f212, %f200, %f211;
	sub.f32 	%f213, %f321, %f126;
	fma.rn.f32 	%f214, %f213, 0f3BBB989D, 0f3F000000;
	cvt.sat.f32.f32 	%f215, %f214;
	fma.rm.f32 	%f216, %f215, %f131, %f130;
	add.f32 	%f217, %f216, 0fCB40007F;
	neg.f32 	%f218, %f217;
	fma.rn.f32 	%f219, %f213, 0f3FB8AA3B, %f218;
	fma.rn.f32 	%f220, %f213, 0f32A57060, %f219;
	mov.b32 	%r249, %f216;
	shl.b32 	%r250, %r249, 23;
	mov.b32 	%f221, %r250;
	ex2.approx.ftz.f32 	%f222, %f220;
	mul.f32 	%f223, %f222, %f221;
	add.f32 	%f224, %f212, %f223;
	sub.f32 	%f225, %f323, %f126;
	fma.rn.f32 	%f226, %f225, 0f3BBB989D, 0f3F000000;
	cvt.sat.f32.f32 	%f227, %f226;
	fma.rm.f32 	%f228, %f227, %f131, %f130;
	add.f32 	%f229, %f228, 0fCB40007F;
	neg.f32 	%f230, %f229;
	fma.rn.f32 	%f231, %f225, 0f3FB8AA3B, %f230;
	fma.rn.f32 	%f232, %f225, 0f32A57060, %f231;
	mov.b32 	%r251, %f228;
	shl.b32 	%r252, %r251, 23;
	mov.b32 	%f233, %r252;
	ex2.approx.ftz.f32 	%f234, %f232;
	mul.f32 	%f235, %f234, %f233;
	add.f32 	%f236, %f224, %f235;
	sub.f32 	%f237, %f325, %f126;
	fma.rn.f32 	%f238, %f237, 0f3BBB989D, 0f3F000000;
	cvt.sat.f32.f32 	%f239, %f238;
	fma.rm.f32 	%f240, %f239, %f131, %f130;
	add.f32 	%f241, %f240, 0fCB40007F;
	neg.f32 	%f242, %f241;
	fma.rn.f32 	%f243, %f237, 0f3FB8AA3B, %f242;
	fma.rn.f32 	%f244, %f237, 0f32A57060, %f243;
	mov.b32 	%r253, %f240;
	shl.b32 	%r254, %r253, 23;
	mov.b32 	%f245, %r254;
	ex2.approx.ftz.f32 	%f246, %f244;
	mul.f32 	%f247, %f246, %f245;
	add.f32 	%f248, %f236, %f247;
	sub.f32 	%f249, %f327, %f126;
	fma.rn.f32 	%f250, %f249, 0f3BBB989D, 0f3F000000;
	cvt.sat.f32.f32 	%f251, %f250;
	fma.rm.f32 	%f252, %f251, %f131, %f130;
	add.f32 	%f253, %f252, 0fCB40007F;
	neg.f32 	%f254, %f253;
	fma.rn.f32 	%f255, %f249, 0f3FB8AA3B, %f254;
	fma.rn.f32 	%f256, %f249, 0f32A57060, %f255;
	mov.b32 	%r255, %f252;
	shl.b32 	%r256, %r255, 23;
	mov.b32 	%f257, %r256;
	ex2.approx.ftz.f32 	%f258, %f256;
	mul.f32 	%f259, %f258, %f257;
	add.f32 	%f260, %f248, %f259;
	sub.f32 	%f261, %f329, %f126;
	fma.rn.f32 	%f262, %f261, 0f3BBB989D, 0f3F000000;
	cvt.sat.f32.f32 	%f263, %f262;
	fma.rm.f32 	%f264, %f263, %f131, %f130;
	add.f32 	%f265, %f264, 0fCB40007F;
	neg.f32 	%f266, %f265;
	fma.rn.f32 	%f267, %f261, 0f3FB8AA3B, %f266;
	fma.rn.f32 	%f268, %f261, 0f32A57060, %f267;
	mov.b32 	%r257, %f264;
	shl.b32 	%r258, %r257, 23;
	mov.b32 	%f269, %r258;
	ex2.approx.ftz.f32 	%f270, %f268;
	mul.f32 	%f271, %f270, %f269;
	add.f32 	%f272, %f260, %f271;
	sub.f32 	%f273, %f331, %f126;
	fma.rn.f32 	%f274, %f273, 0f3BBB989D, 0f3F000000;
	cvt.sat.f32.f32 	%f275, %f274;
	fma.rm.f32 	%f276, %f275, %f131, %f130;
	add.f32 	%f277, %f276, 0fCB40007F;
	neg.f32 	%f278, %f277;
	fma.rn.f32 	%f279, %f273, 0f3FB8AA3B, %f278;
	fma.rn.f32 	%f280, %f273, 0f32A57060, %f279;
	mov.b32 	%r259, %f276;
	shl.b32 	%r260, %r259, 23;
	mov.b32 	%f281, %r260;
	ex2.approx.ftz.f32 	%f282, %f280;
	mul.f32 	%f283, %f282, %f281;
	add.f32 	%f284, %f272, %f283;
	sub.f32 	%f285, %f333, %f126;
	fma.rn.f32 	%f286, %f285, 0f3BBB989D, 0f3F000000;
	cvt.sat.f32.f32 	%f287, %f286;
	fma.rm.f32 	%f288, %f287, %f131, %f130;
	add.f32 	%f289, %f288, 0fCB40007F;
	neg.f32 	%f290, %f289;
	fma.rn.f32 	%f291, %f285, 0f3FB8AA3B, %f290;
	fma.rn.f32 	%f292, %f285, 0f32A57060, %f291;
	mov.b32 	%r261, %f288;
	shl.b32 	%r262, %r261, 23;
	mov.b32 	%f293, %r262;
	ex2.approx.ftz.f32 	%f294, %f292;
	mul.f32 	%f295, %f294, %f293;
	add.f32 	%f296, %f284, %f295;
	mov.b32 	%r263, %f296;
	shfl.sync.bfly.b32	%r264|%p79, %r263, 16, 31, -1;
	mov.b32 	%f297, %r264;
	add.f32 	%f298, %f296, %f297;
	mov.b32 	%r265, %f298;
	shfl.sync.bfly.b32	%r266|%p80, %r265, 8, 31, -1;
	mov.b32 	%f299, %r266;
	add.f32 	%f300, %f298, %f299;
	mov.b32 	%r267, %f300;
	shfl.sync.bfly.b32	%r268|%p81, %r267, 4, 31, -1;
	mov.b32 	%f301, %r268;
	add.f32 	%f302, %f300, %f301;
	mov.b32 	%r269, %f302;
	shfl.sync.bfly.b32	%r270|%p82, %r269, 2, 31, -1;
	mov.b32 	%f303, %r270;
	add.f32 	%f304, %f302, %f303;
	mov.b32 	%r271, %f304;
	shfl.sync.bfly.b32	%r272|%p83, %r271, 1, 31, -1;
	mov.b32 	%f305, %r272;
	add.f32 	%f306, %f304, %f305;
	div.rn.f32 	%f59, %f139, %f306;
	div.rn.f32 	%f60, %f151, %f306;
	div.rn.f32 	%f61, %f163, %f306;
	div.rn.f32 	%f62, %f175, %f306;
	div.rn.f32 	%f63, %f187, %f306;
	div.rn.f32 	%f64, %f199, %f306;
	div.rn.f32 	%f65, %f211, %f306;
	div.rn.f32 	%f66, %f223, %f306;
	div.rn.f32 	%f67, %f235, %f306;
	div.rn.f32 	%f68, %f247, %f306;
	div.rn.f32 	%f69, %f259, %f306;
	div.rn.f32 	%f70, %f271, %f306;
	div.rn.f32 	%f71, %f283, %f306;
	div.rn.f32 	%f72, %f295, %f306;
	mad.lo.s64 	%rd129, %rd135, %rd33, %rd128;
	cvta.to.global.u64 	%rd130, %rd32;
	shl.b64 	%rd131, %rd129, 2;
	add.s64 	%rd21, %rd130, %rd131;
	@%p73 bra 	$L__BB403_34;
	st.global.f32 	[%rd21], %f59;
$L__BB403_34:
	setp.le.s64 	%p84, %rd35, %rd4;
	@%p84 bra 	$L__BB403_36;
	st.global.f32 	[%rd21+128], %f60;
$L__BB403_36:
	setp.le.s64 	%p85, %rd35, %rd5;
	@%p85 bra 	$L__BB403_38;
	st.global.f32 	[%rd21+256], %f61;
$L__BB403_38:
	setp.le.s64 	%p86, %rd35, %rd6;
	@%p86 bra 	$L__BB403_40;
	st.global.f32 	[%rd21+384], %f62;
$L__BB403_40:
	setp.le.s64 	%p87, %rd35, %rd7;
	@%p87 bra 	$L__BB403_42;
	st.global.f32 	[%rd21+512], %f63;
$L__BB403_42:
	setp.le.s64 	%p88, %rd35, %rd8;
	@%p88 bra 	$L__BB403_44;
	st.global.f32 	[%rd21+640], %f64;
$L__BB403_44:
	setp.le.s64 	%p89, %rd35, %rd9;
	@%p89 bra 	$L__BB403_46;
	st.global.f32 	[%rd21+768], %f65;
$L__BB403_46:
	setp.le.s64 	%p90, %rd35, %rd10;
	@%p90 bra 	$L__BB403_48;
	st.global.f32 	[%rd21+896], %f66;
$L__BB403_48:
	setp.le.s64 	%p91, %rd35, %rd11;
	@%p91 bra 	$L__BB403_50;
	st.global.f32 	[%rd21+1024], %f67;
$L__BB403_50:
	setp.le.s64 	%p92, %rd35, %rd12;
	@%p92 bra 	$L__BB403_52;
	st.global.f32 	[%rd21+1152], %f68;
$L__BB403_52:
	setp.le.s64 	%p93, %rd35, %rd13;
	@%p93 bra 	$L__BB403_54;
	st.global.f32 	[%rd21+1280], %f69;
$L__BB403_54:
	setp.le.s64 	%p94, %rd35, %rd14;
	@%p94 bra 	$L__BB403_56;
	st.global.f32 	[%rd21+1408], %f70;
$L__BB403_56:
	setp.le.s64 	%p95, %rd35, %rd15;
	@%p95 bra 	$L__BB403_58;
	st.global.f32 	[%rd21+1536], %f71;
$L__BB403_58:
	setp.le.s64 	%p96, %rd35, %rd16;
	@%p96 bra 	$L__BB403_60;
	st.global.f32 	[%rd21+1664], %f72;
$L__BB403_60:
	ld.param.u64 	%rd134, [_Z15SoftmaxWarpImplI22BroadcastScaleMaskLoadIffbLm3EiE11DirectStoreIffEfLi1ELi14ELi32ELi1ELb1EL9Algorithm0EEvT_T0_ll_param_2];
	mov.u32 	%r273, %nctaid.x;
	mov.u32 	%r274, %ntid.y;
	mul.lo.s32 	%r275, %r273, %r274;
	cvt.s64.s32 	%rd132, %r275;
	add.s64 	%rd135, %rd135, %rd132;
	setp.lt.s64 	%p97, %rd135, %rd134;
	@%p97 bra 	$L__BB403_4;
$L__BB403_61:
	ret;

}
	// .globl	_Z15SoftmaxWarpImplI22BroadcastScaleMaskLoadIffbLm3EiE11DirectStoreIffEfLi1ELi15ELi32ELi1ELb0EL9Algorithm0EEvT_T0_ll
.visible .entry _Z15SoftmaxWarpImplI22BroadcastScaleMaskLoadIffbLm3EiE11DirectStoreIffEfLi1ELi15ELi32ELi1ELb0EL9Algorithm0EEvT_T0_ll(
	.param .align 8 .b8 _Z15SoftmaxWarpImplI22BroadcastScaleMaskLoadIffbLm3EiE11DirectStoreIffEfLi1ELi15ELi32ELi1ELb0EL9Algorithm0EEvT_T0_ll_param_0[112],
	.param .align 8 .b8 _Z15SoftmaxWarpImplI22BroadcastScaleMaskLoadIffbLm3EiE11DirectStoreIffEfLi1ELi15ELi32ELi1ELb0EL9Algorithm0EEvT_T0_ll_param_1[16],
	.param .u64 _Z15SoftmaxWarpImplI22BroadcastScaleMaskLoadIffbLm3EiE11DirectStoreIffEfLi1ELi15ELi32ELi1ELb0EL9Algorithm0EEvT_T0_ll_param_2,
	.param .u64 _Z15SoftmaxWarpImplI22BroadcastScaleMaskLoadIffbLm3EiE11DirectStoreIffEfLi1ELi15ELi32ELi1ELb0EL9Algorithm0EEvT_T0_ll_param_3
)
{
	.reg .pred 	%p<32>;
	.reg .b16 	%rs<24>;
	.reg .b32 	%r<274>;
	.reg .b32 	%f<282>;
	.reg .b64 	%rd<125>;

	ld.param.v2.f32 	{%f3, %f4}, [_Z15SoftmaxWarpImplI22BroadcastScaleMaskLoadIffbLm3EiE11DirectStoreIffEfLi1ELi15ELi32ELi1ELb0EL9Algorithm0EEvT_T0_ll_param_0+104];
	ld.param.u64 	%rd22, [_Z15SoftmaxWarpImplI22BroadcastScaleMaskLoadIffbLm3EiE11DirectStoreIffEfLi1ELi15ELi32ELi1ELb0EL9Algorithm0EEvT_T0_ll_param_0+96];
	ld.param.u32 	%r12, [_Z15SoftmaxWarpImplI22BroadcastScaleMaskLoadIffbLm3EiE11DirectStoreIffEfLi1ELi15ELi32ELi1ELb0EL9Algorithm0EEvT_T0_ll_param_0+80];
	ld.param.v2.u32 	{%r10, %r11}, [_Z15SoftmaxWarpImplI22BroadcastScaleMaskLoadIffbLm3EiE11DirectStoreIffEfLi1ELi15ELi32ELi1ELb0EL9Algorithm0EEvT_T0_ll_param_0+72];
	ld.param.v2.u32 	{%r7, %r8}, [_Z15SoftmaxWarpImplI22BroadcastScaleMaskLoadIffbLm3EiE11DirectStoreIffEfLi1ELi15ELi32ELi1ELb0EL9Algorithm0EEvT_T0_ll_param_0+48];
	ld.param.u64 	%rd18, [_Z15SoftmaxWarpImplI22BroadcastScaleMaskLoadIffbLm3EiE11DirectStoreIffEfLi1ELi15ELi32ELi1ELb0EL9Algorithm0EEvT_T0_ll_param_0+32];
	ld.param.u64 	%rd17, [_Z15SoftmaxWarpImplI22BroadcastScaleMaskLoadIffbLm3EiE11DirectStoreIffEfLi1ELi15ELi32ELi1ELb0EL9Algorithm0EEvT_T0_ll_param_0+24];
	ld.param.u64 	%rd16, [_Z15SoftmaxWarpImplI22BroadcastScaleMaskLoadIffbLm3EiE11DirectStoreIffEfLi1ELi15ELi32ELi1ELb0EL9Algorithm0EEvT_T0_ll_param_0+16];
	ld.param.u64 	%rd15, [_Z15SoftmaxWarpImplI22BroadcastScaleMaskLoadIffbLm3EiE11DirectStoreIffEfLi1ELi15ELi32ELi1ELb0EL9Algorithm0EEvT_T0_ll_param_0+8];
	ld.param.u64 	%rd14, [_Z15SoftmaxWarpImplI22BroadcastScaleMaskLoadIffbLm3EiE11DirectStoreIffEfLi1ELi15ELi32ELi1ELb0EL9Algorithm0EEvT_T0_ll_param_0];
	ld.param.u64 	%rd4, [_Z15SoftmaxWarpImplI22BroadcastScaleMaskLoadIffbLm3EiE11DirectStoreIffEfLi1ELi15ELi32ELi1ELb0EL9Algorithm0EEvT_T0_ll_param_1];
	ld.param.u64 	%rd5, [_Z15SoftmaxWarpImplI22BroadcastScaleMaskLoadIffbLm3EiE11DirectStoreIffEfLi1ELi15ELi32ELi1ELb0EL9Algorithm0EEvT_T0_ll_param_1+8];
	ld.param.u64 	%rd23, [_Z15SoftmaxWarpImplI22BroadcastScaleMaskLoadIffbLm3EiE11DirectStoreIffEfLi1ELi15ELi32ELi1ELb0EL9Algorithm0EEvT_T0_ll_param_2];
	ld.param.u64 	%rd24, [_Z15SoftmaxWarpImplI22BroadcastScaleMaskLoadIffbLm3EiE11DirectStoreIffEfLi1ELi15ELi32ELi1ELb0EL9Algorithm0EEvT_T0_ll_param_3];
	setp.lt.s64 	%p1, %rd24, 481;
	@%p1 bra 	$L__BB404_2;
	mov.u64 	%rd25, $str;
	cvta.global.u64 	%rd26, %rd25;
	mov.u64 	%rd27, $str$1;
	cvta.global.u64 	%rd28, %rd27;
	mov.u64 	%rd29, __unnamed_395;
	cvta.global.u64 	%rd30, %rd29;
	{ // callseq 394, 0
	.param .b64 param0;
	st.param.b64 	[param0], %rd26;
	.param .b64 param1;
	st.param.b64 	[param1], %rd28;
	.param .b32 param2;
	st.param.b32 	[param2], 219;
	.param .b64 param3;
	st.param.b64 	[param3], %rd30;
	.param .b64 param4;
	st.param.b64 	[param4], 1;
	call.uni 
	__assertfail, 
	(
	param0, 
	param1, 
	param2, 
	param3, 
	param4
	);
	} // callseq 394
$L__BB404_2:
	mov.u32 	%r23, %ctaid.x;
	mov.u32 	%r24, %ntid.y;
	mov.u32 	%r25, %tid.y;
	mad.lo.s32 	%r26, %r23, %r24, %r25;
	mov.u32 	%r27, %nctaid.x;
	mul.lo.s32 	%r6, %r27, %r24;
	cvt.s64.s32 	%rd124, %r26;
	setp.le.s64 	%p2, %rd23, %rd124;
	@%p2 bra 	$L__BB404_5;
	cvta.to.global.u64 	%rd7, %rd14;
	cvta.to.global.u64 	%rd8, %rd15;
	mov.u32 	%r28, %tid.x;
	cvt.u64.u32 	%rd9, %r28;
	cvta.to.global.u64 	%rd10, %rd4;
	cvt.s64.s32 	%rd11, %r6;
$L__BB404_4:
	setp.eq.s64 	%p3, %rd18, 1;
	setp.eq.s64 	%p4, %rd17, 1;
	setp.eq.s64 	%p5, %rd16, 1;
	mad.lo.s64 	%rd31, %rd22, %rd124, %rd9;
	cvt.u32.u64 	%r29, %rd31;
	div.s32 	%r30, %r29, %r7;
	mul.lo.s32 	%r31, %r30, %r7;
	sub.s32 	%r32, %r29, %r31;
	div.s32 	%r33, %r32, %r8;
	mul.lo.s32 	%r34, %r33, %r8;
	sub.s32 	%r35, %r32, %r34;
	selp.b32 	%r36, 0, %r30, %p5;
	selp.b32 	%r37, 0, %r33, %p4;
	selp.b32 	%r38, 0, %r35, %p3;
	mul.lo.s32 	%r39, %r10, %r36;
	mad.lo.s32 	%r40, %r11, %r37, %r39;
	mad.lo.s32 	%r41, %r12, %r38, %r40;
	shl.b64 	%rd32, %rd31, 32;
	shr.s64 	%rd33, %rd32, 30;
	add.s64 	%rd34, %rd7, %rd33;
	ld.global.f32 	%f5, [%rd34];
	cvt.s64.s32 	%rd35, %r41;
	add.s64 	%rd36, %rd8, %rd35;
	ld.global.u8 	%rs9, [%rd36];
	setp.eq.s16 	%p6, %rs9, 0;
	mul.f32 	%f6, %f5, %f4;
	selp.f32 	%f7, %f3, %f6, %p6;
	max.f32 	%f8, %f7, 0fFF800000;
	add.s64 	%rd37, %rd31, 32;
	cvt.u32.u64 	%r42, %rd37;
	div.s32 	%r43, %r42, %r7;
	mul.lo.s32 	%r44, %r43, %r7;
	sub.s32 	%r45, %r42, %r44;
	div.s32 	%r46, %r45, %r8;
	mul.lo.s32 	%r47, %r46, %r8;
	sub.s32 	%r48, %r45, %r47;
	selp.b32 	%r49, 0, %r43, %p5;
	selp.b32 	%r50, 0, %r46, %p4;
	selp.b32 	%r51, 0, %r48, %p3;
	mul.lo.s32 	%r52, %r10, %r49;
	mad.lo.s32 	%r53, %r11, %r50, %r52;
	mad.lo.s32 	%r54, %r12, %r51, %r53;
	shl.b64 	%rd38, %rd37, 32;
	shr.s64 	%rd39, %rd38, 30;
	add.s64 	%rd40, %rd7, %rd39;
	ld.global.f32 	%f9, [%rd40];
	cvt.s64.s32 	%rd41, %r54;
	add.s64 	%rd42, %rd8, %rd41;
	ld.global.u8 	%rs10, [%rd42];
	setp.eq.s16 	%p7, %rs10, 0;
	mul.f32 	%f10, %f9, %f4;
	selp.f32 	%f11, %f3, %f10, %p7;
	max.f32 	%f12, %f8, %f11;
	add.s64 	%rd43, %rd31, 64;
	cvt.u32.u64 	%r55, %rd43;
	div.s32 	%r56, %r55, %r7;
	mul.lo.s32 	%r57, %r56, %r7;
	sub.s32 	%r58, %r55, %r57;
	div.s32 	%r59, %r58, %r8;
	mul.lo.s32 	%r60, %r59, %r8;
	sub.s32 	%r61, %r58, %r60;
	selp.b32 	%r62, 0, %r56, %p5;
	selp.b32 	%r63, 0, %r59, %p4;
	selp.b32 	%r64, 0, %r61, %p3;
	mul.lo.s32 	%r65, %r10, %r62;
	mad.lo.s32 	%r66, %r11, %r63, %r65;
	mad.lo.s32 	%r67, %r12, %r64, %r66;
	shl.b64 	%rd44, %rd43, 32;
	shr.s64 	%rd45, %rd44, 30;
	add.s64 	%rd46, %rd7, %rd45;
	ld.global.f32 	%f13, [%rd46];
	cvt.s64.s32 	%rd47, %r67;
	add.s64 	%rd48, %rd8, %rd47;
	ld.global.u8 	%rs11, [%rd48];
	setp.eq.s16 	%p8, %rs11, 0;
	mul.f32 	%f14, %f13, %f4;
	selp.f32 	%f15, %f3, %f14, %p8;
	max.f32 	%f16, %f12, %f15;
	add.s64 	%rd49, %rd31, 96;
	cvt.u32.u64 	%r68, %rd49;
	div.s32 	%r69, %r68, %r7;
	mul.lo.s32 	%r70, %r69, %r7;
	sub.s32 	%r71, %r68, %r70;
	div.s32 	%r72, %r71, %r8;
	mul.lo.s32 	%r73, %r72, %r8;
	sub.s32 	%r74, %r71, %r73;
	selp.b32 	%r75, 0, %r69, %p5;
	selp.b32 	%r76, 0, %r72, %p4;
	selp.b32 	%r77, 0, %r74, %p3;
	mul.lo.s32 	%r78, %r10, %r75;
	mad.lo.s32 	%r79, %r11, %r76, %r78;
	mad.lo.s32 	%r80, %r12, %r77, %r79;
	shl.b64 	%rd50, %rd49, 32;
	shr.s64 	%rd51, %rd50, 30;
	add.s64 	%rd52, %rd7, %rd51;
	ld.global.f32 	%f17, [%rd52];
	cvt.s64.s32 	%rd53, %r80;
	add.s64 	%rd54, %rd8, %rd53;
	ld.global.u8 	%rs12, [%rd54];
	setp.eq.s16 	%p9, %rs12, 0;
	mul.f32 	%f18, %f17, %f4;
	selp.f32 	%f19, %f3, %f18, %p9;
	max.f32 	%f20, %f16, %f19;
	add.s64 	%rd55, %rd31, 128;
	cvt.u32.u64 	%r81, %rd55;
	div.s32 	%r82, %r81, %r7;
	mul.lo.s32 	%r83, %r82, %r7;
	sub.s32 	%r84, %r81, %r83;
	div.s32 	%r85, %r84, %r8;
	mul.lo.s32 	%r86, %r85, %r8;
	sub.s32 	%r87, %r84, %r86;
	selp.b32 	%r88, 0, %r82, %p5;
	selp.b32 	%r89, 0, %r85, %p4;
	selp.b32 	%r90, 0, %r87, %p3;
	mul.lo.s32 	%r91, %r10, %r88;
	mad.lo.s32 	%r92, %r11, %r89, %r91;
	mad.lo.s32 	%r93, %r12, %r90, %r92;
	shl.b64 	%rd56, %rd55, 32;
	shr.s64 	%rd57, %rd56, 30;
	add.s64 	%rd58, %rd7, %rd57;
	ld.global.f32 	%f21, [%rd58];
	cvt.s64.s32 	%rd59, %r93;
	add.s64 	%rd60, %rd8, %rd59;
	ld.global.u8 	%rs13, [%rd60];
	setp.eq.s16 	%p10, %rs13, 0;
	mul.f32 	%f22, %f21, %f4;
	selp.f32 	%f23, %f3, %f22, %p10;
	max.f32 	%f24, %f20, %f23;
	add.s64 	%rd61, %rd31, 160;
	cvt.u32.u64 	%r94, %rd61;
	div.s32 	%r95, %r94, %r7;
	mul.lo.s32 	%r96, %r95, %r7;
	sub.s32 	%r97, %r94, %r96;
	div.s32 	%r98, %r97, %r8;
	mul.lo.s32 	%r99, %r98, %r8;
	sub.s32 	%r100, %r97, %r99;
	selp.b32 	%r101, 0, %r95, %p5;
	selp.b32 	%r102, 0, %r98, %p4;
	selp.b32 	%r103, 0, %r100, %p3;
	mul.lo.s32 	%r104, %r10, %r101;
	mad.lo.s32 	%r105, %r11, %r102, %r104;
	mad.lo.s32 	%r106, %r12, %r103, %r105;
	shl.b64 	%rd62, %rd61, 32;
	shr.s64 	%rd63, %rd62, 30;
	add.s64 	%rd64, %rd7, %rd63;
	ld.global.f32 	%f25, [%rd64];
	cvt.s64.s32 	%rd65, %r106;
	add.s64 	%rd66, %rd8, %rd65;
	ld.global.u8 	%rs14, [%rd66];
	setp.eq.s16 	%p11, %rs14, 0;
	mul.f32 	%f26, %f25, %f4;
	selp.f32 	%f27, %f3, %f26, %p11;
	max.f32 	%f28, %f24, %f27;
	add.s64 	%rd67, %rd31, 192;
	cvt.u32.u64 	%r107, %rd67;
	div.s32 	%r108, %r107, %r7;
	mul.lo.s32 	%r109, %r108, %r7;
	sub.s32 	%r110, %r107, %r109;
	div.s32 	%r111, %r110, %r8;
	mul.lo.s32 	%r112, %r111, %r8;
	sub.s32 	%r113, %r110, %r112;
	selp.b32 	%r114, 0, %r108, %p5;
	selp.b32 	%r115, 0, %r111, %p4;
	selp.b32 	%r116, 0, %r113, %p3;
	mul.lo.s32 	%r117, %r10, %r114;
	mad.lo.s32 	%r118, %r11, %r115, %r117;
	mad.lo.s32 	%r119, %r12, %r116, %r118;
	shl.b64 	%rd68, %rd67, 32;
	shr.s64 	%rd69, %rd68, 30;
	add.s64 	%rd70, %rd7, %rd69;
	ld.global.f32 	%f29, [%rd70];
	cvt.s64.s32 	%rd71, %r119;
	add.s64 	%rd72, %rd8, %rd71;
	ld.global.u8 	%rs15, [%rd72];
	setp.eq.s16 	%p12, %rs15, 0;
	mul.f32 	%f30, %f29, %f4;
	selp.f32 	%f31, %f3, %f30, %p12;
	max.f32 	%f32, %f28, %f31;
	add.s64 	%rd73, %rd31, 224;
	cvt.u32.u64 	%r120, %rd73;
	div.s32 	%r121, %r120, %r7;
	mul.lo.s32 	%r122, %r121, %r7;
	sub.s32 	%r123, %r120, %r122;
	div.s32 	%r124, %r123, %r8;
	mul.lo.s32 	%r125, %r124, %r8;
	sub.s32 	%r126, %r123, %r125;
	selp.b32 	%r127, 0, %r121, %p5;
	selp.b32 	%r128, 0, %r124, %p4;
	selp.b32 	%r129, 0, %r126, %p3;
	mul.lo.s32 	%r130, %r10, %r127;
	mad.lo.s32 	%r131, %r11, %r128, %r130;
	mad.lo.s32 	%r132, %r12, %r129, %r131;
	shl.b64 	%rd74, %rd73, 32;
	shr.s64 	%rd75, %rd74, 30;
	add.s64 	%rd76, %rd7, %rd75;
	ld.global.f32 	%f33, [%rd76];
	cvt.s64.s32 	%rd77, %r132;
	add.s64 	%rd78, %rd8, %rd77;
	ld.global.u8 	%rs16, [%rd78];
	setp.eq.s16 	%p13, %rs16, 0;
	mul.f32 	%f34, %f33, %f4;
	selp.f32 	%f35, %f3, %f34, %p13;
	max.f32 	%f36, %f32, %f35;
	add.s64 	%rd79, %rd31, 256;
	cvt.u32.u64 	%r133, %rd79;
	div.s32 	%r134, %r133, %r7;
	mul.lo.s32 	%r135, %r134, %r7;
	sub.s32 	%r136, %r133, %r135;
	div.s32 	%r137, %r136, %r8;
	mul.lo.s32 	%r138, %r137, %r8;
	sub.s32 	%r139, %r136, %r138;
	selp.b32 	%r140, 0, %r134, %p5;
	selp.b32 	%r141, 0, %r137, %p4;
	selp.b32 	%r142, 0, %r139, %p3;
	mul.lo.s32 	%r143, %r10, %r140;
	mad.lo.s32 	%r144, %r11, %r141, %r143;
	mad.lo.s32 	%r145, %r12, %r142, %r144;
	shl.b64 	%rd80, %rd79, 32;
	shr.s64 	%rd81, %rd80, 30;
	add.s64 	%rd82, %rd7, %rd81;
	ld.global.f32 	%f37, [%rd82];
	cvt.s64.s32 	%rd83, %r145;
	add.s64 	%rd84, %rd8, %rd83;
	ld.global.u8 	%rs17, [%rd84];
	setp.eq.s16 	%p14, %rs17, 0;
	mul.f32 	%f38, %f37, %f4;
	selp.f32 	%f39, %f3, %f38, %p14;
	max.f32 	%f40, %f36, %f39;
	add.s64 	%rd85, %rd31, 288;
	cvt.u32.u64 	%r146, %rd85;
	div.s32 	%r147, %r146, %r7;
	mul.lo.s32 	%r148, %r147, %r7;
	sub.s32 	%r149, %r146, %r148;
	div.s32 	%r150, %r149, %r8;
	mul.lo.s32 	%r151, %r150, %r8;
	sub.s32 	%r152, %r149, %r151;
	selp.b32 	%r153, 0, %r147, %p5;
	selp.b32 	%r154, 0, %r150, %p4;
	selp.b32 	%r155, 0, %r152, %p3;
	mul.lo.s32 	%r156, %r10, %r153;
	mad.lo.s32 	%r157, %r11, %r154, %r156;
	mad.lo.s32 	%r158, %r12, %r155, %r157;
	shl.b64 	%rd86, %rd85, 32;
	shr.s64 	%rd87, %rd86, 30;
	add.s64 	%rd88, %rd7, %rd87;
	ld.global.f32 	%f41, [%rd88];
	cvt.s64.s32 	%rd89, %r158;
	add.s64 	%rd90, %rd8, %rd89;
	ld.global.u8 	%rs18, [%rd90];
	setp.eq.s16 	%p15, %rs18, 0;
	mul.f32 	%f42, %f41, %f4;
	selp.f32 	%f43, %f3, %f42, %p15;
	max.f32 	%f44, %f40, %f43;
	add.s64 	%rd91, %rd31, 320;
	cvt.u32.u64 	%r159, %rd91;
	div.s32 	%r160, %r159, %r7;
	mul.lo.s32 	%r161, %r160, %r7;
	sub.s32 	%r162, %r159, %r161;
	div.s32 	%r163, %r162, %r8;
	mul.lo.s32 	%r164, %r163, %r8;
	sub.s32 	%r165, %r162, %r164;
	selp.b32 	%r166, 0, %r160, %p5;
	selp.b32 	%r167, 0, %r163, %p4;
	selp.b32 	%r168, 0, %r165, %p3;
	mul.lo.s32 	%r169, %r10, %r166;
	mad.lo.s32 	%r170, %r11, %r167, %r169;
	mad.lo.s32 	%r171, %r12, %r168, %r170;
	shl.b64 	%rd92, %rd91, 32;
	shr.s64 	%rd93, %rd92, 30;
	add.s64 	%rd94, %rd7, %rd93;
	ld.global.f32 	%f45, [%rd94];
	cvt.s64.s32 	%rd95, %r171;
	add.s64 	%rd96, %rd8, %rd95;
	ld.global.u8 	%rs19, [%rd96];
	setp.eq.s16 	%p16, %rs19, 0;
	mul.f32 	%f46, %f45, %f4;
	selp.f32 	%f47, %f3, %f46, %p16;
	max.f32 	%f48, %f44, %f47;
	add.s64 	%rd97, %rd31, 352;
	cvt.u32.u64 	%r172, %rd97;
	div.s32 	%r173, %r172, %r7;
	mul.lo.s32 	%r174, %r173, %r7;
	sub.s32 	%r175, %r172, %r174;
	div.s32 	%r176, %r175, %r8;
	mul.lo.s32 	%r177, %r176, %r8;
	sub.s32 	%r178, %r175, %r177;
	selp.b32 	%r179, 0, %r173, %p5;
	selp.b32 	%r180, 0, %r176, %p4;
	selp.b32 	%r181, 0, %r178, %p3;
	mul.lo.s32 	%r182, %r10, %r179;
	mad.lo.s32 	%r183, %r11, %r180, %r182;
	mad.lo.s32 	%r184, %r12, %r181, %r183;
	shl.b64 	%rd98, %rd97, 32;
	shr.s64 	%rd99, %rd98, 30;
	add.s64 	%rd100, %rd7, %rd99;
	ld.global.f32 	%f49, [%rd100];
	cvt.s64.s32 	%rd101, %r184;
	add.s64 	%rd102, %rd8, %rd101;
	ld.global.u8 	%rs20, [%rd102];
	setp.eq.s16 	%p17, %rs20, 0;
	mul.f32 	%f50, %f49, %f4;
	selp.f32 	%f51, %f3, %f50, %p17;
	max.f32 	%f52, %f48, %f51;
	add.s64 	%rd103, %rd31, 384;
	cvt.u32.u64 	%r185, %rd103;
	div.s32 	%r186, %r185, %r7;
	mul.lo.s32 	%r187, %r186, %r7;
	sub.s32 	%r188, %r185, %r187;
	div.s32 	%r189, %r188, %r8;
	mul.lo.s32 	%r190, %r189, %r8;
	sub.s32 	%r191, %r188, %r190;
	selp.b32 	%r192, 0, %r186, %p5;
	selp.b32 	%r193, 0, %r189, %p4;
	selp.b32 	%r194, 0, %r191, %p3;
	mul.lo.s32 	%r195, %r10, %r192;
	mad.lo.s32 	%r196, %r11, %r193, %r195;
	mad.lo.s32 	%r197, %r12, %r194, %r196;
	shl.b64 	%rd104, %rd103, 32;
	shr.s64 	%rd105, %rd104, 30;
	add.s64 	%rd106, %rd7, %rd105;
	ld.global.f32 	%f53, [%rd106];
	cvt.s64.s32 	%rd107, %r197;
	add.s64 	%rd108, %rd8, %rd107;
	ld.global.u8 	%rs21, [%rd108];
	setp.eq.s16 	%p18, %rs21, 0;
	mul.f32 	%f54, %f53, %f4;
	selp.f32 	%f55, %f3, %f54, %p18;
	max.f32 	%f56, %f52, %f55;
	add.s64 	%rd109, %rd31, 416;
	cvt.u32.u64 	%r198, %rd109;
	div.s32 	%r199, %r198, %r7;
	mul.lo.s32 	%r200, %r199, %r7;
	sub.s32 	%r201, %r198, %r200;
	div.s32 	%r202, %r201, %r8;
	mul.lo.s32 	%r203, %r202, %r8;
	sub.s32 	%r204, %r201, %r203;
	selp.b32 	%r205, 0, %r199, %p5;
	selp.b32 	%r206, 0, %r202, %p4;
	selp.b32 	%r207, 0, %r204, %p3;
	mul.lo.s32 	%r208, %r10, %r205;
	mad.lo.s32 	%r209, %r11, %r206, %r208;
	mad.lo.s32 	%r210, %r12, %r207, %r209;
	shl.b64 	%rd110, %rd109, 32;
	shr.s64 	%rd111, %rd110, 30;
	add.s64 	%rd112, %rd7, %rd111;
	ld.global.f32 	%f57, [%rd112];
	cvt.s64.s32 	%rd113, %r210;
	add.s64 	%rd114, %rd8, %rd113;
	ld.global.u8 	%rs22, [%rd114];
	setp.eq.s16 	%p19, %rs22, 0;
	mul.f32 	%f58, %f57, %f4;
	selp.f32 	%f59, %f3, %f58, %p19;
	max.f32 	%f60, %f56, %f59;
	add.s64 	%rd115, %rd31, 448;
	cvt.u32.u64 	%r211, %rd115;
	div.s32 	%r212, %r211, %r7;
	mul.lo.s32 	%r213, %r212, %r7;
	sub.s32 	%r214, %r211, %r213;
	div.s32 	%r215, %r214, %r8;
	mul.lo.s32 	%r216, %r215, %r8;
	sub.s32 	%r217, %r214, %r216;
	selp.b32 	%r218, 0, %r212, %p5;
	selp.b32 	%r219, 0, %r215, %p4;
	selp.b32 	%r220, 0, %r217, %p3;
	mul.lo.s32 	%r221, %r10, %r218;
	mad.lo.s32 	%r222, %r11, %r219, %r221;
	mad.lo.s32 	%r223, %r12, %r220, %r222;
	shl.b64 	%rd116, %rd115, 32;
	shr.s64 	%rd117, %rd116, 30;
	add.s64 	%rd118, %rd7, %rd117;
	ld.global.f32 	%f61, [%rd118];
	cvt.s64.s32 	%rd119, %r223;
	add.s64 	%rd120, %rd8, %rd119;
	ld.global.u8 	%rs23, [%rd120];
	setp.eq.s16 	%p20, %rs23, 0;
	mul.f32 	%f62, %f61, %f4;
	selp.f32 	%f63, %f3, %f62, %p20;
	max.f32 	%f64, %f60, %f63;
	mov.b32 	%r224, %f64;
	shfl.sync.bfly.b32	%r225|%p21, %r224, 16, 31, -1;
	mov.b32 	%f65, %r225;
	max.f32 	%f66, %f64, %f65;
	mov.b32 	%r226, %f66;
	shfl.sync.bfly.b32	%r227|%p22, %r226, 8, 31, -1;
	mov.b32 	%f67, %r227;
	max.f32 	%f68, %f66, %f67;
	mov.b32 	%r228, %f68;
	shfl.sync.bfly.b32	%r229|%p23, %r228, 4, 31, -1;
	mov.b32 	%f69, %r229;
	max.f32 	%f70, %f68, %f69;
	mov.b32 	%r230, %f70;
	shfl.sync.bfly.b32	%r231|%p24, %r230, 2, 31, -1;
	mov.b32 	%f71, %r231;
	max.f32 	%f72, %f70, %f71;
	mov.b32 	%r232, %f72;
	shfl.sync.bfly.b32	%r233|%p25, %r232, 1, 31, -1;
	mov.b32 	%f73, %r233;
	max.f32 	%f74, %f72, %f73;
	sub.f32 	%f75, %f7, %f74;
	fma.rn.f32 	%f76, %f75, 0f3BBB989D, 0f3F000000;
	cvt.sat.f32.f32 	%f77, %f76;
	mov.f32 	%f78, 0f4B400001;
	mov.f32 	%f79, 0f437C0000;
	fma.rm.f32 	%f80, %f77, %f79, %f78;
	add.f32 	%f81, %f80, 0fCB40007F;
	neg.f32 	%f82, %f81;
	fma.rn.f32 	%f83, %f75, 0f3FB8AA3B, %f82;
	fma.rn.f32 	%f84, %f75, 0f32A57060, %f83;
	mov.b32 	%r234, %f80;
	shl.b32 	%r235, %r234, 23;
	mov.b32 	%f85, %r235;
	ex2.approx.ftz.f32 	%f86, %f84;
	mul.f32 	%f87, %f86, %f85;
	add.f32 	%f88, %f87, 0f00000000;
	sub.f32 	%f89, %f11, %f74;
	fma.rn.f32 	%f90, %f89, 0f3BBB989D, 0f3F000000;
	cvt.sat.f32.f32 	%f91, %f90;
	fma.rm.f32 	%f92, %f91, %f79, %f78;
	add.f32 	%f93, %f92, 0fCB40007F;
	neg.f32 	%f94, %f93;
	fma.rn.f32 	%f95, %f89, 0f3FB8AA3B, %f94;
	fma.rn.f32 	%f96, %f89, 0f32A57060, %f95;
	mov.b32 	%r236, %f92;
	shl.b32 	%r237, %r236, 23;
	mov.b32 	%f97, %r237;
	ex2.approx.ftz.f32 	%f98, %f96;
	mul.f32 	%f99, %f98, %f97;
	add.f32 	%f100, %f88, %f99;
	sub.f32 	%f101, %f15, %f74;
	fma.rn.f32 	%f102, %f101, 0f3BBB989D, 0f3F000000;
	cvt.sat.f32.f32 	%f103, %f102;
	fma.rm.f32 	%f104, %f103, %f79, %f78;
	add.f32 	%f105, %f104, 0fCB40007F;
	neg.f32 	%f106, %f105;
	fma.rn.f32 	%f107, %f101, 0f3FB8AA3B, %f106;
	fma.rn.f32 	%f108, %f101, 0f32A57060, %f107;
	mov.b32 	%r238, %f104;
	shl.b32 	%r239, %r238, 23;
	mov.b32 	%f109, %r239;
	ex2.approx.ftz.f32 	%f110, %f108;
	mul.f32 	%f111, %f110, %f109;
	add.f32 	%f112, %f100, %f111;
	sub.f32 	%f113, %f19, %f74;
	fma.rn.f32 	%f114, %f113, 0f3BBB989D, 0f3F000000;
	cvt.sat.f32.f32 	%f115, %f114;
	fma.rm.f32 	%f116, %f115, %f79, %f78;
	add.f32 	%f117, %f116, 0fCB40007F;
	neg.f32 	%f118, %f117;
	fma.rn.f32 	%f119, %f113, 0f3FB8AA3B, %f118;
	fma.rn.f32 	%f120, %f113, 0f32A57060, %f119;
	mov.b32 	%r240, %f116;
	shl.b32 	%r241, %r240, 23;
	mov.b32 	%f121, %r241;
	ex2.approx.ftz.f32 	%f122, %f120;
	mul.f32 	%f123, %f122, %f121;
	add.f32 	%f124, %f112, %f123;
	sub.f32 	%f125, %f23, %f74;
	fma.rn.f32 	%f126, %f125, 0f3BBB989D, 0f3F000000;
	cvt.sat.f32.f32 	%f127, %f126;
	fma.rm.f32 	%f128, %f127, %f79, %f78;
	add.f32 	%f129, %f128, 0fCB40007F;
	neg.f32 	%f130, %f129;
	fma.rn.f32 	%f131, %f125, 0f3FB8AA3B, %f130;
	fma.rn.f32 	%f132, %f125, 0f32A57060, %f131;
	mov.b32 	%r242, %f128;
	shl.b32 	%r243, %r242, 23;
	mov.b32 	%f133, %r243;
	ex2.approx.ftz.f32 	%f134, %f132;
	mul.f32 	%f135, %f134, %f133;
	add.f32 	%f136, %f124, %f135;
	sub.f32 	%f137, %f27, %f74;
	fma.rn.f32 	%f138, %f137, 0f3BBB989D, 0f3F000000;
	cvt.sat.f32.f32 	%f139, %f138;
	fma.rm.f32 	%f140, %f139, %f79, %f78;
	add.f32 	%f141, %f140, 0fCB40007F;
	neg.f32 	%f142, %f141;
	fma.rn.f32 	%f143, %f137, 0f3FB8AA3B, %f142;
	fma.rn.f32 	%f144, %f137, 0f32A57060, %f143;
	mov.b32 	%r244, %f140;
	shl.b32 	%r245, %r244, 23;
	mov.b32 	%f145, %r245;
	ex2.approx.ftz.f32 	%f146, %f144;
	mul.f32 	%f147, %f146, %f145;
	add.f32 	%f148, %f136, %f147;
	sub.f32 	%f149, %f31, %f74;
	fma.rn.f32 	%f150, %f149, 0f3BBB989D, 0f3F000000;
	cvt.sat.f32.f32 	%f151, %f150;
	fma.rm.f32 	%f152, %f151, %f79, %f78;
	add.f32 	%f153, %f152, 0fCB40007F;
	neg.f32 	%f154, %f153;
	fma.rn.f32 	%f155, %f149, 0f3FB8AA3B, %f154;
	fma.rn.f32 	%f156, %f149, 0f32A57060, %f155;
	mov.b32 	%r246, %f152;
	shl.b32 	%r247, %r246, 23;
	mov.b32 	%f157, %r247;
	ex2.approx.ftz.f32 	%f158, %f156;
	mul.f32 	%f159, %f158, %f157;
	add.f32 	%f160, %f148, %f159;
	sub.f32 	%f161, %f35, %f74;
	fma.rn.f32 	%f162, %f161, 0f3BBB989D, 0f3F000000;
	cvt.sat.f32.f32 	%f163, %f162;
	fma.rm.f32 	%f164, %f163, %f79, %f78;
	add.f32 	%f165, %f164, 0fCB40007F;
	neg.f32 	%f166, %f165;
	fma.rn.f32 	%f167, %f161, 0f3FB8AA3B, %f166;
	fma.rn.f32 	%f168, %f161, 0f32A57060, %f167;
	mov.b32 	%r248, %f164;
	shl.b32 	%r249, %r248, 23;
	mov.b32 	%f169, %r249;
	ex2.approx.ftz.f32 	%f170, %f168;
	mul.f32 	%f171, %f170, %f169;
	add.f32 	%f172, %f160, %f171;
	sub.f32 	%f173, %f39, %f74;
	fma.rn.f32 	%f174, %f173, 0f3BBB989D, 0f3F000000;
	cvt.sat.f32.f32 	%f175, %f174;
	fma.rm.f32 	%f176, %f175, %f79, %f78;
	add.f32 	%f177, %f176, 0fCB40007F;
	neg.f32 	%f178, %f177;
	fma.rn.f32 	%f179, %f173, 0f3FB8AA3B, %f178;
	fma.rn.f32 	%f180, %f173, 0f32A57060, %f179;
	mov.b32 	%r250, %f176;
	shl.b32 	%r251, %r250, 23;
	mov.b32 	%f181, %r251;
	ex2.approx.ftz.f32 	%f182, %f180;
	mul.f32 	%f183, %f182, %f181;
	add.f32 	%f184, %f172, %f183;
	sub.f32 	%f185, %f43, %f74;
	fma.rn.f32 	%f186, %f185, 0f3BBB989D, 0f3F000000;
	cvt.sat.f32.f32 	%f187, %f186;
	fma.rm.f32 	%f188, %f187, %f79, %f78;
	add.f32 	%f189, %f188, 0fCB40007F;
	neg.f32 	%f190, %f189;
	fma.rn.f32 	%f191, %f185, 0f3FB8AA3B, %f190;
	fma.rn.f32 	%f192, %f185, 0f32A57060, %f191;
	mov.b32 	%r252, %f188;
	shl.b32 	%r253, %r252, 23;
	mov.b32 	%f193, %r253;
	ex2.approx.ftz.f32 	%f194, %f192;
	mul.f32 	%f195, %f194, %f193;
	add.f32 	%f196, %f184, %f195;
	sub.f32 	%f197, %f47, %f74;
	fma.rn.f32 	%f198, %f197, 0f3BBB989D, 0f3F000000;
	cvt.sat.f32.f32 	%f199, %f198;
	fma.rm.f32 	%f200, %f199, %f79, %f78;
	add.f32 	%f201, %f200, 0fCB40007F;
	neg.f32 	%f202, %f201;
	fma.rn.f32 	%f203, %f197, 0f3FB8AA3B, %f202;
	fma.rn.f32 	%f204, %f197, 0f32A57060, %f203;
	mov.b32 	%r254, %f200;
	shl.b32 	%r255, %r254, 23;
	mov.b32 	%f205, %r255;
	ex2.approx.ftz.f32 	%f206, %f204;
	mul.f32 	%f207, %f206, %f205;
	add.f32 	%f208, %f196, %f207;
	sub.f32 	%f209, %f51, %f74;
	fma.rn.f32 	%f210, %f209, 0f3BBB989D, 0f3F000000;
	cvt.sat.f32.f32 	%f211, %f210;
	fma.rm.f32 	%f212, %f211, %f79, %f78;
	add.f32 	%f213, %f212, 0fCB40007F;
	neg.f32 	%f214, %f213;
	fma.rn.f32 	%f215, %f209, 0f3FB8AA3B, %f214;
	fma.rn.f32 	%f216, %f209, 0f32A57060, %f215;
	mov.b32 	%r256, %f212;
	shl.b32 	%r257, %r256, 23;
	mov.b32 	%f217, %r257;
	ex2.approx.ftz.f32 	%f218, %f216;
	mul.f32 	%f219, %f218, %f217;
	add.f32 	%f220, %f208, %f219;
	sub.f32 	%f221, %f55, %f74;
	fma.rn.f32 	%f222, %f221, 0f3BBB989D, 0f3F000000;
	cvt.sat.f32.f32 	%f223, %f222;
	fma.rm.f32 	%f224, %f223, %f79, %f78;
	add.f32 	%f225, %f224, 0fCB40007F;
	neg.f32 	%f226, %f225;
	fma.rn.f32 	%f227, %f221, 0f3FB8AA3B, %f226;
	fma.rn.f32 	%f228, %f221, 0f32A57060, %f227;
	mov.b32 	%r258, %f224;
	shl.b32 	%r259, %r258, 23;
	mov.b32 	%f229, %r259;
	ex2.approx.ftz.f32 	%f230, %f228;
	mul.f32 	%f231, %f230, %f229;
	add.f32 	%f232, %f220, %f231;
	sub.f32 	%f233, %f59, %f74;
	fma.rn.f32 	%f234, %f233, 0f3BBB989D, 0f3F000000;
	cvt.sat.f32.f32 	%f235, %f234;
	fma.rm.f32 	%f236, %f235, %f79, %f78;
	add.f32 	%f237, %f236, 0fCB40007F;
	neg.f32 	%f238, %f237;
	fma.rn.f32 	%f239, %f233, 0f3FB8AA3B, %f238;
	fma.rn.f32 	%f240, %f233, 0f32A57060, %f239;
	mov.b32 	%r260, %f236;
	shl.b32 	%r261, %r260, 23;
	mov.b32 	%f241, %r261;
	ex2.approx.ftz.f32 	%f242, %f240;
	mul.f32 	%f243, %f242, %f241;
	add.f32 	%f244, %f232, %f243;
	sub.f32 	%f245, %f63, %f74;
	fma.rn.f32 	%f246, %f245, 0f3BBB989D, 0f3F000000;
	cvt.sat.f32.f32 	%f247, %f246;
	fma.rm.f32 	%f248, %f247, %f79, %f78;
	add.f32 	%f249, %f248, 0fCB40007F;
	neg.f32 	%f250, %f249;
	fma.rn.f32 	%f251, %f245, 0f3FB8AA3B, %f250;
	fma.rn.f32 	%f252, %f245, 0f32A57060, %f251;
	mov.b32 	%r262, %f248;
	shl.b32 	%r263, %r262, 23;
	mov.b32 	%f253, %r263;
	ex2.approx.ftz.f32 	%f254, %f252;
	mul.f32 	%f255, %f254, %f253;
	add.f32 	%f256, %f244, %f255;
	mov.b32 	%r264, %f256;
	shfl.sync.bfly.b32	%r265|%p26, %r264, 16, 31, -1;
	mov.b32 	%f257, %r265;
	add.f32 	%f258, %f256, %f257;
	mov.b32 	%r266, %f258;
	shfl.sync.bfly.b32	%r267|%p27, %r266, 8, 31, -1;
	mov.b32 	%f259, %r267;
	add.f32 	%f260, %f258, %f259;
	mov.b32 	%r268, %f260;
	shfl.sync.bfly.b32	%r269|%p28, %r268, 4, 31, -1;
	mov.b32 	%f261, %r269;
	add.f32 	%f262, %f260, %f261;
	mov.b32 	%r270, %f262;
	shfl.sync.bfly.b32	%r271|%p29, %r270, 2, 31, -1;
	mov.b32 	%f263, %r271;
	add.f32 	%f264, %f262, %f263;
	mov.b32 	%r272, %f264;
	shfl.sync.bfly.b32	%r273|%p30, %r272, 1, 31, -1;
	mov.b32 	%f265, %r273;
	add.f32 	%f266, %f264, %f265;
	div.rn.f32 	%f267, %f87, %f266;
	div.rn.f32 	%f268, %f99, %f266;
	div.rn.f32 	%f269, %f111, %f266;
	div.rn.f32 	%f270, %f123, %f266;
	div.rn.f32 	%f271, %f135, %f266;
	div.rn.f32 	%f272, %f147, %f266;
	div.rn.f32 	%f273, %f159, %f266;
	div.rn.f32 	%f274, %f171, %f266;
	div.rn.f32 	%f275, %f183, %f266;
	div.rn.f32 	%f276, %f195, %f266;
	div.rn.f32 	%f277, %f207, %f266;
	div.rn.f32 	%f278, %f219, %f266;
	div.rn.f32 	%f279, %f231, %f266;
	div.rn.f32 	%f280, %f243, %f266;
	div.rn.f32 	%f281, %f255, %f266;
	mad.lo.s64 	%rd121, %rd124, %rd5, %rd9;
	shl.b64 	%rd122, %rd121, 2;
	add.s64 	%rd123, %rd10, %rd122;
	st.global.f32 	[%rd123], %f267;
	st.global.f32 	[%rd123+128], %f268;
	st.global.f32 	[%rd123+256], %f269;
	st.global.f32 	[%rd123+384], %f270;
	st.global.f32 	[%rd123+512], %f271;
	st.global.f32 	[%rd123+640], %f272;
	st.global.f32 	[%rd123+768], %f273;
	st.global.f32 	[%rd123+896], %f274;
	st.global.f32 	[%rd123+1024], %f275;
	st.global.f32 	[%rd123+1152], %f276;
	st.global.f32 	[%rd123+1280], %f277;
	st.global.f32 	[%rd123+1408], %f278;
	st.global.f32 	[%rd123+1536], %f279;
	st.global.f32 	[%rd123+1664], %f280;
	st.global.f32 	[%rd123+1792], %f281;
	add.s64 	%rd124, %rd124, %rd11;
	setp.lt.s64 	%p31, %rd124, %rd23;
	@%p31 bra 	$L__BB404_4;
$L__BB404_5:
	ret;

}
	// .globl	_Z15SoftmaxWarpImplI22BroadcastScaleMaskLoadIffbLm3EiE11DirectStoreIffEfLi1ELi15ELi32ELi1ELb1EL9Algorithm0EEvT_T0_ll
.visible .entry _Z15SoftmaxWarpImplI22BroadcastScaleMaskLoadIffbLm3EiE11DirectStoreIffEfLi1ELi15ELi32ELi1ELb1EL9Algorithm0EEvT_T0_ll(
	.param .align 8 .b8 _Z15SoftmaxWarpImplI22BroadcastScaleMaskLoadIffbLm3EiE11DirectStoreIffEfLi1ELi15ELi32ELi1ELb1EL9Algorithm0EEvT_T0_ll_param_0[112],
	.param .align 8 .b8 _Z15SoftmaxWarpImplI22BroadcastScaleMaskLoadIffbLm3EiE11DirectStoreIffEfLi1ELi15ELi32ELi1ELb1EL9Algorithm0EEvT_T0_ll_param_1[16],
	.param .u64 _Z15SoftmaxWarpImplI22BroadcastScaleMaskLoadIffbLm3EiE11DirectStoreIffEfLi1ELi15ELi32ELi1ELb1EL9Algorithm0EEvT_T0_ll_param_2,
	.param .u64 _Z15SoftmaxWarpImplI22BroadcastScaleMaskLoadIffbLm3EiE11DirectStoreIffEfLi1ELi15ELi32ELi1ELb1EL9Algorithm0EEvT_T0_ll_param_3
)
{
	.reg .pred 	%p<104>;
	.reg .b16 	%rs<24>;
	.reg .b32 	%r<288>;
	.reg .b32 	%f<357>;
	.reg .b64 	%rd<141>;

	ld.param.u64 	%rd39, [_Z15SoftmaxWarpImplI22BroadcastScaleMaskLoadIffbLm3EiE11DirectStoreIffEfLi1ELi15ELi32ELi1ELb1EL9Algorithm0EEvT_T0_ll_param_1+8];
	ld.param.u64 	%rd38, [_Z15SoftmaxWarpImplI22BroadcastScaleMaskLoadIffbLm3EiE11DirectStoreIffEfLi1ELi15ELi32ELi1ELb1EL9Algorithm0EEvT_T0_ll_param_1];
	ld.param.v2.f32 	{%f78, %f79}, [_Z15SoftmaxWarpImplI22BroadcastScaleMaskLoadIffbLm3EiE11DirectStoreIffEfLi1ELi15ELi32ELi1ELb1EL9Algorithm0EEvT_T0_ll_param_0+104];
	ld.param.u64 	%rd37, [_Z15SoftmaxWarpImplI22BroadcastScaleMaskLoadIffbLm3EiE11DirectStoreIffEfLi1ELi15ELi32ELi1ELb1EL9Algorithm0EEvT_T0_ll_param_0+96];
	ld.param.u32 	%r12, [_Z15SoftmaxWarpImplI22BroadcastScaleMaskLoadIffbLm3EiE11DirectStoreIffEfLi1ELi15ELi32ELi1ELb1EL9Algorithm0EEvT_T0_ll_param_0+80];
	ld.param.v2.u32 	{%r10, %r11}, [_Z15SoftmaxWarpImplI22BroadcastScaleMaskLoadIffbLm3EiE11DirectStoreIffEfLi1ELi15ELi32ELi1ELb1EL9Algorithm0EEvT_T0_ll_param_0+72];
	ld.param.v2.u32 	{%r7, %r8}, [_Z15SoftmaxWarpImplI22BroadcastScaleMaskLoadIffbLm3EiE11DirectStoreIffEfLi1ELi15ELi32ELi1ELb1EL9Algorithm0EEvT_T0_ll_param_0+48];
	ld.param.u64 	%rd33, [_Z15SoftmaxWarpImplI22BroadcastScaleMaskLoadIffbLm3EiE11DirectStoreIffEfLi1ELi15ELi32ELi1ELb1EL9Algorithm0EEvT_T0_ll_param_0+32];
	ld.param.u64 	%rd32, [_Z15SoftmaxWarpImplI22BroadcastScaleMaskLoadIffbLm3EiE11DirectStoreIffEfLi1ELi15ELi32ELi1ELb1EL9Algorithm0EEvT_T0_ll_param_0+24];
	ld.param.u64 	%rd31, [_Z15SoftmaxWarpImplI22BroadcastScaleMaskLoadIffbLm3EiE11DirectStoreIffEfLi1ELi15ELi32ELi1ELb1EL9Algorithm0EEvT_T0_ll_param_0+16];
	ld.param.u64 	%rd30, [_Z15SoftmaxWarpImplI22BroadcastScaleMaskLoadIffbLm3EiE11DirectStoreIffEfLi1ELi15ELi32ELi1ELb1EL9Algorithm0EEvT_T0_ll_param_0+8];
	ld.param.u64 	%rd29, [_Z15SoftmaxWarpImplI22BroadcastScaleMaskLoadIffbLm3EiE11DirectStoreIffEfLi1ELi15ELi32ELi1ELb1EL9Algorithm0EEvT_T0_ll_param_0];
	ld.param.u64 	%rd40, [_Z15SoftmaxWarpImplI22BroadcastScaleMaskLoadIffbLm3EiE11DirectStoreIffEfLi1ELi15ELi32ELi1ELb1EL9Algorithm0EEvT_T0_ll_param_2];
	ld.param.u64 	%rd41, [_Z15SoftmaxWarpImplI22BroadcastScaleMaskLoadIffbLm3EiE11DirectStoreIffEfLi1ELi15ELi32ELi1ELb1EL9Algorithm0EEvT_T0_ll_param_3];
	cvta.to.global.u64 	%rd1, %rd29;
	cvta.to.global.u64 	%rd2, %rd30;
	setp.lt.s64 	%p1, %rd41, 481;
	@%p1 bra 	$L__BB405_2;
	mov.u64 	%rd42, $str;
	cvta.global.u64 	%rd43, %rd42;
	mov.u64 	%rd44, $str$1;
	cvta.global.u64 	%rd45, %rd44;
	mov.u64 	%rd46, __unnamed_396;
	cvta.global.u64 	%rd47, %rd46;
	{ // callseq 395, 0
	.param .b64 param0;
	st.param.b64 	[param0], %rd43;
	.param .b64 param1;
	st.param.b64 	[param1], %rd45;
	.param .b32 param2;
	st.param.b32 	[param2], 219;
	.param .b64 param3;
	st.param.b64 	[param3], %rd47;
	.param .b64 param4;
	st.param.b64 	[param4], 1;
	call.uni 
	__assertfail, 
	(
	param0, 
	param1, 
	param2, 
	param3, 
	param4
	);
	} // callseq 395
$L__BB405_2:
	mov.u32 	%r23, %ctaid.x;
	mov.u32 	%r24, %ntid.y;
	mov.u32 	%r25, %tid.y;
	mad.lo.s32 	%r26, %r23, %r24, %r25;
	mov.u32 	%r27, %nctaid.x;
	mul.lo.s32 	%r6, %r27, %r24;
	cvt.s64.s32 	%rd140, %r26;
	setp.le.s64 	%p2, %rd40, %rd140;
	@%p2 bra 	$L__BB405_65;
	mov.u32 	%r28, %tid.x;
	cvt.u64.u32 	%rd8, %r28;
	add.s32 	%r29, %r28, 32;
	cvt.u64.u32 	%rd9, %r29;
	add.s32 	%r30, %r28, 64;
	cvt.u64.u32 	%rd10, %r30;
	add.s32 	%r31, %r28, 96;
	cvt.u64.u32 	%rd11, %r31;
	add.s32 	%r32, %r28, 128;
	cvt.u64.u32 	%rd12, %r32;
	add.s32 	%r33, %r28, 160;
	cvt.u64.u32 	%rd13, %r33;
	add.s32 	%r34, %r28, 192;
	cvt.u64.u32 	%rd14, %r34;
	add.s32 	%r35, %r28, 224;
	cvt.u64.u32 	%rd15, %r35;
	add.s32 	%r36, %r28, 256;
	cvt.u64.u32 	%rd16, %r36;
	add.s32 	%r37, %r28, 288;
	cvt.u64.u32 	%rd17, %r37;
	add.s32 	%r38, %r28, 320;
	cvt.u64.u32 	%rd18, %r38;
	add.s32 	%r39, %r28, 352;
	cvt.u64.u32 	%rd19, %r39;
	add.s32 	%r40, %r28, 384;
	cvt.u64.u32 	%rd20, %r40;
	add.s32 	%r41, %r28, 416;
	cvt.u64.u32 	%rd21, %r41;
	add.s32 	%r42, %r28, 448;
	cvt.u64.u32 	%rd22, %r42;
	cvta.to.global.u64 	%rd23, %rd38;
	cvt.s64.s32 	%rd24, %r6;
$L__BB405_4:
	setp.le.s64 	%p3, %rd41, %rd8;
	mul.lo.s64 	%rd26, %rd37, %rd140;
	mov.f32 	%f327, 0fFF800000;
	mov.f32 	%f330, %f327;
	@%p3 bra 	$L__BB405_6;
	setp.eq.s64 	%p4, %rd33, 1;
	setp.eq.s64 	%p5, %rd32, 1;
	setp.eq.s64 	%p6, %rd31, 1;
	add.s64 	%rd48, %rd26, %rd8;
	cvt.u32.u64 	%r43, %rd48;
	div.s32 	%r44, %r43, %r7;
	mul.lo.s32 	%r45, %r44, %r7;
	sub.s32 	%r46, %r43, %r45;
	div.s32 	%r47, %r46, %r8;
	mul.lo.s32 	%r48, %r47, %r8;
	sub.s32 	%r49, %r46, %r48;
	selp.b32 	%r50, 0, %r44, %p6;
	selp.b32 	%r51, 0, %r47, %p5;
	selp.b32 	%r52, 0, %r49, %p4;
	mul.lo.s32 	%r53, %r10, %r50;
	mad.lo.s32 	%r54, %r11, %r51, %r53;
	mad.lo.s32 	%r55, %r12, %r52, %r54;
	shl.b64 	%rd49, %rd48, 32;
	shr.s64 	%rd50, %rd49, 30;
	add.s64 	%rd51, %rd1, %rd50;
	ld.global.f32 	%f81, [%rd51];
	cvt.s64.s32 	%rd52, %r55;
	add.s64 	%rd53, %rd2, %rd52;
	ld.global.u8 	%rs9, [%rd53];
	setp.eq.s16 	%p7, %rs9, 0;
	mul.f32 	%f82, %f81, %f79;
	selp.f32 	%f327, %f78, %f82, %p7;
	max.f32 	%f330, %f327, 0fFF800000;
$L__BB405_6:
	setp.le.s64 	%p8, %rd41, %rd9;
	mov.f32 	%f329, 0fFF800000;
	@%p8 bra 	$L__BB405_8;
	setp.eq.s64 	%p9, %rd33, 1;
	setp.eq.s64 	%p10, %rd32, 1;
	setp.eq.s64 	%p11, %rd31, 1;
	add.s64 	%rd54, %rd26, %rd9;
	cvt.u32.u64 	%r56, %rd54;
	div.s32 	%r57, %r56, %r7;
	mul.lo.s32 	%r58, %r57, %r7;
	sub.s32 	%r59, %r56, %r58;
	div.s32 	%r60, %r59, %r8;
	mul.lo.s32 	%r61, %r60, %r8;
	sub.s32 	%r62, %r59, %r61;
	selp.b32 	%r63, 0, %r57, %p11;
	selp.b32 	%r64, 0, %r60, %p10;
	selp.b32 	%r65, 0, %r62, %p9;
	mul.lo.s32 	%r66, %r10, %r63;
	mad.lo.s32 	%r67, %r11, %r64, %r66;
	mad.lo.s32 	%r68, %r12, %r65, %r67;
	shl.b64 	%rd55, %rd54, 32;
	shr.s64 	%rd56, %rd55, 30;
	add.s64 	%rd57, %rd1, %rd56;
	ld.global.f32 	%f84, [%rd57];
	cvt.s64.s32 	%rd58, %r68;
	add.s64 	%rd59, %rd2, %rd58;
	ld.global.u8 	%rs10, [%rd59];
	setp.eq.s16 	%p12, %rs10, 0;
	mul.f32 	%f85, %f84, %f79;
	selp.f32 	%f329, %f78, %f85, %p12;
	max.f32 	%f330, %f330, %f329;
$L__BB405_8:
	setp.le.s64 	%p13, %rd41, %rd10;
	mov.f32 	%f331, 0fFF800000;
	@%p13 bra 	$L__BB405_10;
	setp.eq.s64 	%p14, %rd33, 1;
	setp.eq.s64 	%p15, %rd32, 1;
	setp.eq.s64 	%p16, %rd31, 1;
	add.s64 	%rd60, %rd26, %rd10;
	cvt.u32.u64 	%r69, %rd60;
	div.s32 	%r70, %r69, %r7;
	mul.lo.s32 	%r71, %r70, %r7;
	sub.s32 	%r72, %r69, %r71;
	div.s32 	%r73, %r72, %r8;
	mul.lo.s32 	%r74, %r73, %r8;
	sub.s32 	%r75, %r72, %r74;
	selp.b32 	%r76, 0, %r70, %p16;
	selp.b32 	%r77, 0, %r73, %p15;
	selp.b32 	%r78, 0, %r75, %p14;
	mul.lo.s32 	%r79, %r10, %r76;
	mad.lo.s32 	%r80, %r11, %r77, %r79;
	mad.lo.s32 	%r81, %r12, %r78, %r80;
	shl.b64 	%rd61, %rd60, 32;
	shr.s64 	%rd62, %rd61, 30;
	add.s64 	%rd63, %rd1, %rd62;
	ld.global.f32 	%f87, [%rd63];
	cvt.s64.s32 	%rd64, %r81;
	add.s64 	%rd65, %rd2, %rd64;
	ld.global.u8 	%rs11, [%rd65];
	setp.eq.s16 	%p17, %rs11, 0;
	mul.f32 	%f88, %f87, %f79;
	selp.f32 	%f331, %f78, %f88, %p17;
	max.f32 	%f330, %f330, %f331;
$L__BB405_10:
	setp.le.s64 	%p18, %rd41, %rd11;
	mov.f32 	%f333, 0fFF800000;
	@%p18 bra 	$L__BB405_12;
	setp.eq.s64 	%p19, %rd33, 1;
	setp.eq.s64 	%p20, %rd32, 1;
	setp.eq.s64 	%p21, %rd31, 1;
	add.s64 	%rd66, %rd26, %rd11;
	cvt.u32.u64 	%r82, %rd66;
	div.s32 	%r83, %r82, %r7;
	mul.lo.s32 	%r84, %r83, %r7;
	sub.s32 	%r85, %r82, %r84;
	div.s32 	%r86, %r85, %r8;
	mul.lo.s32 	%r87, %r86, %r8;
	sub.s32 	%r88, %r85, %r87;
	selp.b32 	%r89, 0, %r83, %p21;
	selp.b32 	%r90, 0, %r86, %p20;
	selp.b32 	%r91, 0, %r88, %p19;
	mul.lo.s32 	%r92, %r10, %r89;
	mad.lo.s32 	%r93, %r11, %r90, %r92;
	mad.lo.s32 	%r94, %r12, %r91, %r93;
	shl.b64 	%rd67, %rd66, 32;
	shr.s64 	%rd68, %rd67, 30;
	add.s64 	%rd69, %rd1, %rd68;
	ld.global.f32 	%f90, [%rd69];
	cvt.s64.s32 	%rd70, %r94;
	add.s64 	%rd71, %rd2, %rd70;
	ld.global.u8 	%rs12, [%rd71];
	setp.eq.s16 	%p22, %rs12, 0;
	mul.f32 	%f91, %f90, %f79;
	selp.f32 	%f333, %f78, %f91, %p22;
	max.f32 	%f330, %f330, %f333;
$L__BB405_12:
	setp.le.s64 	%p23, %rd41, %rd12;
	mov.f32 	%f335, 0fFF800000;
	@%p23 bra 	$L__BB405_14;
	setp.eq.s64 	%p24, %rd33, 1;
	setp.eq.s64 	%p25, %rd32, 1;
	setp.eq.s64 	%p26, %rd31, 1;
	add.s64 	%rd72, %rd26, %rd12;
	cvt.u32.u64 	%r95, %rd72;
	div.s32 	%r96, %r95, %r7;
	mul.lo.s32 	%r97, %r96, %r7;
	sub.s32 	%r98, %r95, %r97;
	div.s32 	%r99, %r98, %r8;
	mul.lo.s32 	%r100, %r99, %r8;
	sub.s32 	%r101, %r98, %r100;
	selp.b32 	%r102, 0, %r96, %p26;
	selp.b32 	%r103, 0, %r99, %p25;
	selp.b32 	%r104, 0, %r101, %p24;
	mul.lo.s32 	%r105, %r10, %r102;
	mad.lo.s32 	%r106, %r11, %r103, %r105;
	mad.lo.s32 	%r107, %r12, %r104, %r106;
	shl.b64 	%rd73, %rd72, 32;
	shr.s64 	%rd74, %rd73, 30;
	add.s64 	%rd75, %rd1, %rd74;
	ld.global.f32 	%f93, [%rd75];
	cvt.s64.s32 	%rd76, %r107;
	add.s64 	%rd77, %rd2, %rd76;
	ld.global.u8 	%rs13, [%rd77];
	setp.eq.s16 	%p27, %rs13, 0;
	mul.f32 	%f94, %f93, %f79;
	selp.f32 	%f335, %f78, %f94, %p27;
	max.f32 	%f330, %f330, %f335;
$L__BB405_14:
	setp.le.s64 	%p28, %rd41, %rd13;
	mov.f32 	%f337, 0fFF800000;
	@%p28 bra 	$L__BB405_16;
	setp.eq.s64 	%p29, %rd33, 1;
	setp.eq.s64 	%p30, %rd32, 1;
	setp.eq.s64 	%p31, %rd31, 1;
	add.s64 	%rd78, %rd26, %rd13;
	cvt.u32.u64 	%r108, %rd78;
	div.s32 	%r109, %r108, %r7;
	mul.lo.s32 	%r110, %r109, %r7;
	sub.s32 	%r111, %r108, %r110;
	div.s32 	%r112, %r111, %r8;
	mul.lo.s32 	%r113, %r112, %r8;
	sub.s32 	%r114, %r111, %r113;
	selp.b32 	%r115, 0, %r109, %p31;
	selp.b32 	%r116, 0, %r112, %p30;
	selp.b32 	%r117, 0, %r114, %p29;
	mul.lo.s32 	%r118, %r10, %r115;
	mad.lo.s32 	%r119, %r11, %r116, %r118;
	mad.lo.s32 	%r120, %r12, %r117, %r119;
	shl.b64 	%rd79, %rd78, 32;
	shr.s64 	%rd80, %rd79, 30;
	add.s64 	%rd81, %rd1, %rd80;
	ld.global.f32 	%f96, [%rd81];
	cvt.s64.s32 	%rd82, %r120;
	add.s64 	%rd83, %rd2, %rd82;
	ld.global.u8 	%rs14, [%rd83];
	setp.eq.s16 	%p32, %rs14, 0;
	mul.f32 	%f97, %f96, %f79;
	selp.f32 	%f337, %f78, %f97, %p32;
	max.f32 	%f330, %f330, %f337;
$L__BB405_16:
	setp.le.s64 	%p33, %rd41, %rd14;
	mov.f32 	%f339, 0fFF800000;
	@%p33 bra 	$L__BB405_18;
	setp.eq.s64 	%p34, %rd33, 1;
	setp.eq.s64 	%p35, %rd32, 1;
	setp.eq.s64 	%p36, %rd31, 1;
	add.s64 	%rd84, %rd26, %rd14;
	cvt.u32.u64 	%r121, %rd84;
	div.s32 	%r122, %r121, %r7;
	mul.lo.s32 	%r123, %r122, %r7;
	sub.s32 	%r124, %r121, %r123;
	div.s32 	%r125, %r124, %r8;
	mul.lo.s32 	%r126, %r125, %r8;
	sub.s32 	%r127, %r124, %r126;
	selp.b32 	%r128, 0, %r122, %p36;
	selp.b32 	%r129, 0, %r125, %p35;
	selp.b32 	%r130, 0, %r127, %p34;
	mul.lo.s32 	%r131, %r10, %r128;
	mad.lo.s32 	%r132, %r11, %r129, %r131;
	mad.lo.s32 	%r133, %r12, %r130, %r132;
	shl.b64 	%rd85, %rd84, 32;
	shr.s64 	%rd86, %rd85, 30;
	add.s64 	%rd87, %rd1, %rd86;
	ld.global.f32 	%f99, [%rd87];
	cvt.s64.s32 	%rd88, %r133;
	add.s64 	%rd89, %rd2, %rd88;
	ld.global.u8 	%rs15, [%rd89];
	setp.eq.s16 	%p37, %rs15, 0;
	mul.f32 	%f100, %f99, %f79;
	selp.f32 	%f339, %f78, %f100, %p37;
	max.f32 	%f330, %f330, %f339;
$L__BB405_18:
	setp.le.s64 	%p38, %rd41, %rd15;
	mov.f32 	%f341, 0fFF800000;
	@%p38 bra 	$L__BB405_20;
	setp.eq.s64 	%p39, %rd33, 1;
	setp.eq.s64 	%p40, %rd32, 1;
	setp.eq.s64 	%p41, %rd31, 1;
	add.s64 	%rd90, %rd26, %rd15;
	cvt.u32.u64 	%r134, %rd90;
	div.s32 	%r135, %r134, %r7;
	mul.lo.s32 	%r136, %r135, %r7;
	sub.s32 	%r137, %r134, %r136;
	div.s32 	%r138, %r137, %r8;
	mul.lo.s32 	%r139, %r138, %r8;
	sub.s32 	%r140, %r137, %r139;
	selp.b32 	%r141, 0, %r135, %p41;
	selp.b32 	%r142, 0, %r138, %p40;
	selp.b32 	%r143, 0, %r140, %p39;
	mul.lo.s32 	%r144, %r10, %r141;
	mad.lo.s32 	%r145, %r11, %r142, %r144;
	mad.lo.s32 	%r146, %r12, %r143, %r145;
	shl.b64 	%rd91, %rd90, 32;
	shr.s64 	%rd92, %rd91, 30;
	add.s64 	%rd93, %rd1, %rd92;
	ld.global.f32 	%f102, [%rd93];
	cvt.s64.s32 	%rd94, %r146;
	add.s64 	%rd95, %rd2, %rd94;
	ld.global.u8 	%rs16, [%rd95];
	setp.eq.s16 	%p42, %rs16, 0;
	mul.f32 	%f103, %f102, %f79;
	selp.f32 	%f341, %f78, %f103, %p42;
	max.f32 	%f330, %f330, %f341;
$L__BB405_20:
	setp.le.s64 	%p43, %rd41, %rd16;
	mov.f32 	%f343, 0fFF800000;
	@%p43 bra 	$L__BB405_22;
	setp.eq.s64 	%p44, %rd33, 1;
	setp.eq.s64 	%p45, %rd32, 1;
	setp.eq.s64 	%p46, %rd31, 1;
	add.s64 	%rd96, %rd26, %rd16;
	cvt.u32.u64 	%r147, %rd96;
	div.s32 	%r148, %r147, %r7;
	mul.lo.s32 	%r149, %r148, %r7;
	sub.s32 	%r150, %r147, %r149;
	div.s32 	%r151, %r150, %r8;
	mul.lo.s32 	%r152, %r151, %r8;
	sub.s32 	%r153, %r150, %r152;
	selp.b32 	%r154, 0, %r148, %p46;
	selp.b32 	%r155, 0, %r151, %p45;
	selp.b32 	%r156, 0, %r153, %p44;
	mul.lo.s32 	%r157, %r10, %r154;
	mad.lo.s32 	%r158, %r11, %r155, %r157;
	mad.lo.s32 	%r159, %r12, %r156, %r158;
	shl.b64 	%rd97, %rd96, 32;
	shr.s64 	%rd98, %rd97, 30;
	add.s64 	%rd99, %rd1, %rd98;
	ld.global.f32 	%f105, [%rd99];
	cvt.s64.s32 	%rd100, %r159;
	add.s64 	%rd101, %rd2, %rd100;
	ld.global.u8 	%rs17, [%rd101];
	setp.eq.s16 	%p47, %rs17, 0;
	mul.f32 	%f106, %f105, %f79;
	selp.f32 	%f343, %f78, %f106, %p47;
	max.f32 	%f330, %f330, %f343;
$L__BB405_22:
	setp.le.s64 	%p48, %rd41, %rd17;
	mov.f32 	%f345, 0fFF800000;
	@%p48 bra 	$L__BB405_24;
	setp.eq.s64 	%p49, %rd33, 1;
	setp.eq.s64 	%p50, %rd32, 1;
	setp.eq.s64 	%p51, %rd31, 1;
	add.s64 	%rd102, %rd26, %rd17;
	cvt.u32.u64 	%r160, %rd102;
	div.s32 	%r161, %r160, %r7;
	mul.lo.s32 	%r162, %r161, %r7;
	sub.s32 	%r163, %r160, %r162;
	div.s32 	%r164, %r163, %r8;
	mul.lo.s32 	%r165, %r164, %r8;
	sub.s32 	%r166, %r163, %r165;
	selp.b32 	%r167, 0, %r161, %p51;
	selp.b32 	%r168, 0, %r164, %p50;
	selp.b32 	%r169, 0, %r166, %p49;
	mul.lo.s32 	%r170, %r10, %r167;
	mad.lo.s32 	%r171, %r11, %r168, %r170;
	mad.lo.s32 	%r172, %r12, %r169, %r171;
	shl.b64 	%rd103, %rd102, 32;
	shr.s64 	%rd104, %rd103, 30;
	add.s64 	%rd105, %rd1, %rd104;
	ld.global.f32 	%f108, [%rd105];
	cvt.s64.s32 	%rd106, %r172;
	add.s64 	%rd107, %rd2, %rd106;
	ld.global.u8 	%rs18, [%rd107];
	setp.eq.s16 	%p52, %rs18, 0;
	mul.f32 	%f109, %f108, %f79;
	selp.f32 	%f345, %f78, %f109, %p52;
	max.f32 	%f330, %f330, %f345;
$L__BB405_24:
	setp.le.s64 	%p53, %rd41, %rd18;
	mov.f32 	%f347, 0fFF800000;
	@%p53 bra 	$L__BB405_26;
	setp.eq.s64 	%p54, %rd33, 1;
	setp.eq.s64 	%p55, %rd32, 1;
	setp.eq.s64 	%p56, %rd31, 1;
	add.s64 	%rd108, %rd26, %rd18;
	cvt.u32.u64 	%r173, %rd108;
	div.s32 	%r174, %r173, %r7;
	mul.lo.s32 	%r175, %r174, %r7;
	sub.s32 	%r176, %r173, %r175;
	div.s32 	%r177, %r176, %r8;
	mul.lo.s32 	%r178, %r177, %r8;
	sub.s32 	%r179, %r176, %r178;
	selp.b32 	%r180, 0, %r174, %p56;
	selp.b32 	%r181, 0, %r177, %p55;
	selp.b32 	%r182, 0, %r179, %p54;
	mul.lo.s32 	%r183, %r10, %r180;
	mad.lo.s32 	%r184, %r11, %r181, %r183;
	mad.lo.s32 	%r185, %r12, %r182, %r184;
	shl.b64 	%rd109, %rd108, 32;
	shr.s64 	%rd110, %rd109, 30;
	add.s64 	%rd111, %rd1, %rd110;
	ld.global.f32 	%f111, [%rd111];
	cvt.s64.s32 	%rd112, %r185;
	add.s64 	%rd113, %rd2, %rd112;
	ld.global.u8 	%rs19, [%rd113];
	setp.eq.s16 	%p57, %rs19, 0;
	mul.f32 	%f112, %f111, %f79;
	selp.f32 	%f347, %f78, %f112, %p57;
	max.f32 	%f330, %f330, %f347;
$L__BB405_26:
	setp.le.s64 	%p58, %rd41, %rd19;
	mov.f32 	%f349, 0fFF800000;
	@%p58 bra 	$L__BB405_28;
	setp.eq.s64 	%p59, %rd33, 1;
	setp.eq.s64 	%p60, %rd32, 1;
	setp.eq.s64 	%p61, %rd31, 1;
	add.s64 	%rd114, %rd26, %rd19;
	cvt.u32.u64 	%r186, %rd114;
	div.s32 	%r187, %r186, %r7;
	mul.lo.s32 	%r188, %r187, %r7;
	sub.s32 	%r189, %r186, %r188;
	div.s32 	%r190, %r189, %r8;
	mul.lo.s32 	%r191, %r190, %r8;
	sub.s32 	%r192, %r189, %r191;
	selp.b32 	%r193, 0, %r187, %p61;
	selp.b32 	%r194, 0, %r190, %p60;
	selp.b32 	%r195, 0, %r192, %p59;
	mul.lo.s32 	%r196, %r10, %r193;
	mad.lo.s32 	%r197, %r11, %r194, %r196;
	mad.lo.s32 	%r198, %r12, %r195, %r197;
	shl.b64 	%rd115, %rd114, 32;
	shr.s64 	%rd116, %rd115, 30;
	add.s64 	%rd117, %rd1, %rd116;
	ld.global.f32 	%f114, [%rd117];
	cvt.s64.s32 	%rd118, %r198;
	add.s64 	%rd119, %rd2, %rd118;
	ld.global.u8 	%rs20, [%rd119];
	setp.eq.s16 	%p62, %rs20, 0;
	mul.f32 	%f115, %f114, %f79;
	selp.f32 	%f349, %f78, %f115, %p62;
	max.f32 	%f330, %f330, %f349;
$L__BB405_28:
	setp.le.s64 	%p63, %rd41, %rd20;
	mov.f32 	%f351, 0fFF800000;
	@%p63 bra 	$L__BB405_30;
	setp.eq.s64 	%p64, %rd33, 1;
	setp.eq.s64 	%p65, %rd32, 1;
	setp.eq.s64 	%p66, %rd31, 1;
	add.s64 	%rd120, %rd26, %rd20;
	cvt.u32.u64 	%r199, %rd120;
	div.s32 	%r200, %r199, %r7;
	mul.lo.s32 	%r201, %r200, %r7;
	sub.s32 	%r202, %r199, %r201;
	div.s32 	%r203, %r202, %r8;
	mul.lo.s32 	%r204, %r203, %r8;
	sub.s32 	%r205, %r202, %r204;
	selp.b32 	%r206, 0, %r200, %p66;
	selp.b32 	%r207, 0, %r203, %p65;
	selp.b32 	%r208, 0, %r205, %p64;
	mul.lo.s32 	%r209, %r10, %r206;
	mad.lo.s32 	%r210, %r11, %r207, %r209;
	mad.lo.s32 	%r211, %r12, %r208, %r210;
	shl.b64 	%rd121, %rd120, 32;
	shr.s64 	%rd122, %rd121, 30;
	add.s64 	%rd123, %rd1, %rd122;
	ld.global.f32 	%f117, [%rd123];
	cvt.s64.s32 	%rd124, %r211;
	add.s64 	%rd125, %rd2, %rd124;
	ld.global.u8 	%rs21, [%rd125];
	setp.eq.s16 	%p67, %rs21, 0;
	mul.f32 	%f118, %f117, %f79;
	selp.f32 	%f351, %f78, %f118, %p67;
	max.f32 	%f330, %f330, %f351;
$L__BB405_30:
	setp.le.s64 	%p68, %rd41, %rd21;
	mov.f32 	%f353, 0fFF800000;
	@%p68 bra 	$L__BB405_32;
	setp.eq.s64 	%p69, %rd33, 1;
	setp.eq.s64 	%p70, %rd32, 1;
	setp.eq.s64 	%p71, %rd31, 1;
	add.s64 	%rd126, %rd26, %rd21;
	cvt.u32.u64 	%r212, %rd126;
	div.s32 	%r213, %r212, %r7;
	mul.lo.s32 	%r214, %r213, %r7;
	sub.s32 	%r215, %r212, %r214;
	div.s32 	%r216, %r215, %r8;
	mul.lo.s32 	%r217, %r216, %r8;
	sub.s32 	%r218, %r215, %r217;
	selp.b32 	%r219, 0, %r213, %p71;
	selp.b32 	%r220, 0, %r216, %p70;
	selp.b32 	%r221, 0, %r218, %p69;
	mul.lo.s32 	%r222, %r10, %r219;
	mad.lo.s32 	%r223, %r11, %r220, %r222;
	mad.lo.s32 	%r224, %r12, %r221, %r223;
	shl.b64 	%rd127, %rd126, 32;
	shr.s64 	%rd128, %rd127, 30;
	add.s64 	%rd129, %rd1, %rd128;
	ld.global.f32 	%f120, [%rd129];
	cvt.s64.s32 	%rd130, %r224;
	add.s64 	%rd131, %rd2, %rd130;
	ld.global.u8 	%rs22, [%rd131];
	setp.eq.s16 	%p72, %rs22, 0;
	mul.f32 	%f121, %f120, %f79;
	selp.f32 	%f353, %f78, %f121, %p72;
	max.f32 	%f330, %f330, %f353;
$L__BB405_32:
	setp.le.s64 	%p73, %rd41, %rd22;
	mov.f32 	%f355, 0fFF800000;
	@%p73 bra 	$L__BB405_34;
	setp.eq.s64 	%p74, %rd33, 1;
	setp.eq.s64 	%p75, %rd32, 1;
	setp.eq.s64 	%p76, %rd31, 1;
	add.s64 	%rd132, %rd26, %rd22;
	cvt.u32.u64 	%r225, %rd132;
	div.s32 	%r226, %r225, %r7;
	mul.lo.s32 	%r227, %r226, %r7;
	sub.s32 	%r228, %r225, %r227;
	div.s32 	%r229, %r228, %r8;
	mul.lo.s32 	%r230, %r229, %r8;
	sub.s32 	%r231, %r228, %r230;
	selp.b32 	%r232, 0, %r226, %p76;
	selp.b32 	%r233, 0, %r229, %p75;
	selp.b32 	%r234, 0, %r231, %p74;
	mul.lo.s32 	%r235, %r10, %r232;
	mad.lo.s32 	%r236, %r11, %r233, %r235;
	mad.lo.s32 	%r237, %r12, %r234, %r236;
	shl.b64 	%rd133, %rd132, 32;
	shr.s64 	%rd134, %rd133, 30;
	add.s64 	%rd135, %rd1, %rd134;
	ld.global.f32 	%f123, [%rd135];
	cvt.s64.s32 	%rd136, %r237;
	add.s64 	%rd137, %rd2, %rd136;
	ld.global.u8 	%rs23, [%rd137];
	setp.eq.s16 	%p77, %rs23, 0;
	mul.f32 	%f124, %f123, %f79;
	selp.f32 	%f355, %f78, %f124, %p77;
	max.f32 	%f330, %f330, %f355;
$L__BB405_34:
	setp.le.s64 	%p78, %rd41, %rd8;
	mov.b32 	%r238, %f330;
	shfl.sync.bfly.b32	%r239|%p79, %r238, 16, 31, -1;
	mov.b32 	%f125, %r239;
	max.f32 	%f126, %f330, %f125;
	mov.b32 	%r240, %f126;
	shfl.sync.bfly.b32	%r241|%p80, %r240, 8, 31, -1;
	mov.b32 	%f127, %r241;
	max.f32 	%f128, %f126, %f127;
	mov.b32 	%r242, %f128;
	shfl.sync.bfly.b32	%r243|%p81, %r242, 4, 31, -1;
	mov.b32 	%f129, %r243;
	max.f32 	%f130, %f128, %f129;
	mov.b32 	%r244, %f130;
	shfl.sync.bfly.b32	%r245|%p82, %r244, 2, 31, -1;
	mov.b32 	%f131, %r245;
	max.f32 	%f132, %f130, %f131;
	mov.b32 	%r246, %f132;
	shfl.sync.bfly.b32	%r247|%p83, %r246, 1, 31, -1;
	mov.b32 	%f133, %r247;
	max.f32 	%f134, %f132, %f133;
	sub.f32 	%f135, %f327, %f134;
	fma.rn.f32 	%f136, %f135, 0f3BBB989D, 0f3F000000;
	cvt.sat.f32.f32 	%f137, %f136;
	mov.f32 	%f138, 0f4B400001;
	mov.f32 	%f139, 0f437C0000;
	fma.rm.f32 	%f140, %f137, %f139, %f138;
	add.f32 	%f141, %f140, 0fCB40007F;
	neg.f32 	%f142, %f141;
	fma.rn.f32 	%f143, %f135, 0f3FB8AA3B, %f142;
	fma.rn.f32 	%f144, %f135, 0f32A57060, %f143;
	mov.b32 	%r248, %f140;
	shl.b32 	%r249, %r248, 23;
	mov.b32 	%f145, %r249;
	ex2.approx.ftz.f32 	%f146, %f144;
	mul.f32 	%f147, %f146, %f145;
	add.f32 	%f148, %f147, 0f00000000;
	sub.f32 	%f149, %f329, %f134;
	fma.rn.f32 	%f150, %f149, 0f3BBB989D, 0f3F000000;
	cvt.sat.f32.f32 	%f151, %f150;
	fma.rm.f32 	%f152, %f151, %f139, %f138;
	add.f32 	%f153, %f152, 0fCB40007F;
	neg.f32 	%f154, %f153;
	fma.rn.f32 	%f155, %f149, 0f3FB8AA3B, %f154;
	fma.rn.f32 	%f156, %f149, 0f32A57060, %f155;
	mov.b32 	%r250, %f152;
	shl.b32 	%r251, %r250, 23;
	mov.b32 	%f157, %r251;
	ex2.approx.ftz.f32 	%f158, %f156;
	mul.f32 	%f159, %f158, %f157;
	add.f32 	%f160, %f148, %f159;
	sub.f32 	%f161, %f331, %f134;
	fma.rn.f32 	%f162, %f161, 0f3BBB989D, 0f3F000000;
	cvt.sat.f32.f32 	%f163, %f162;
	fma.rm.f32 	%f164, %f163, %f139, %f138;
	add.f32 	%f165, %f164, 0fCB40007F;
	neg.f32 	%f166, %f165;
	fma.rn.f32 	%f167, %f161, 0f3FB8AA3B, %f166;
	fma.rn.f32 	%f168, %f161, 0f32A57060, %f167;
	mov.b32 	%r252, %f164;
	shl.b32 	%r253, %r252, 23;
	mov.b32 	%f169, %r253;
	ex2.approx.ftz.f32 	%f170, %f168;
	mul.f32 	%f171, %f170, %f169;
	add.f32 	%f172, %f160, %f171;
	sub.f32 	%f173, %f333, %f134;
	fma.rn.f32 	%f174, %f173, 0f3BBB989D, 0f3F000000;
	cvt.sat.f32.f32 	%f175, %f174;
	fma.rm.f32 	%f176, %f175, %f139, %f138;
	add.f32 	%f177, %f176, 0fCB40007F;
	neg.f32 	%f178, %f177;
	fma.rn.f32 	%f179, %f173, 0f3FB8AA3B, %f178;
	fma.rn.f32 	%f180, %f173, 0f32A57060, %f179;
	mov.b32 	%r254, %f176;
	shl.b32 	%r255, %r254, 23;
	mov.b32 	%f181, %r255;
	ex2.approx.ftz.f32 	%f182, %f180;
	mul.f32 	%f183, %f182, %f181;
	add.f32 	%f184, %f172, %f183;
	sub.f32 	%f185, %f335, %f134;
	fma.rn.f32 	%f186, %f185, 0f3BBB989D, 0f3F000000;
	cvt.sat.f32.f32 	%f187, %f186;
	fma.rm.f32 	%f188, %f187, %f139, %f138;
	add.f32 	%f189, %f188, 0fCB40007F;
	neg.f32 	%f190, %f189;
	fma.rn.f32 	%f191, %f185, 0f3FB8AA3B, %f190;
	fma.rn.f32 	%f192, %f185, 0f32A57060, %f191;
	mov.b32 	%r256, %f188;
	shl.b32 	%r257, %r256, 23;
	mov.b32 	%f193, %r257;
	ex2.approx.ftz.f32 	%f194, %f192;
	mul.f32 	%f195, %f194, %f193;
	add.f32 	%f196, %f184, %f195;
	sub.f32 	%f197, %f337, %f134;
	fma.rn.f32 	%f198, %f197, 0f3BBB989D, 0f3F000000;
	cvt.sat.f32.f32 	%f199, %f198;
	fma.rm.f32 	%f200, %f199, %f139, %f138;
	add.f32 	%f201, %f200, 0fCB40007F;
	neg.f32 	%f202, %f201;
	fma.rn.f32 	%f203, %f197, 0f3FB8AA3B, %f202;
	fma.rn.f32 	%f204, %f197, 0f32A57060, %f203;
	mov.b32 	%r258, %f200;
	shl.b32 	%r259, %r258, 23;
	mov.b32 	%f205, %r259;
	ex2.approx.ftz.f32 	%f206, %f204;
	mul.f32 	%f207, %f206, %f205;
	add.f32 	%f208, %f196, %f207;
	sub.f32 	%f209, %f339, %f134;
	fma.rn.f32 	%f210, %f209, 0f3BBB989D, 0f3F000000;
	cvt.sat.f32.f32 	%f211, %f210;
	fma.rm.f32 	%f212, %f211, %f139, %f138;
	add.f32 	%f213, %f212, 0fCB40007F;
	neg.f32 	%f214, %f213;
	fma.rn.f32 	%f215, %f209, 0f3FB8AA3B, %f214;
	fma.rn.f32 	%f216, %f209, 0f32A57060, %f215;
	mov.b32 	%r260, %f212;
	shl.b32 	%r261, %r260, 23;
	mov.b32 	%f217, %r261;
	ex2.approx.ftz.f32 	%f218, %f216;
	mul.f32 	%f219, %f218, %f217;
	add.f32 	%f220, %f208, %f219;
	sub.f32 	%f221, %f341, %f134;
	fma.rn.f32 	%f222, %f221, 0f3BBB989D, 0f3F000000;
	cvt.sat.f32.f32 	%f223, %f222;
	fma.rm.f32 	%f224, %f223, %f139, %f138;
	add.f32 	%f225, %f224, 0fCB40007F;
	neg.f32 	%f226, %f225;
	fma.rn.f32 	%f227, %f221, 0f3FB8AA3B, %f226;
	fma.rn.f32 	%f228, %f221, 0f32A57060, %f227;
	mov.b32 	%r262, %f224;
	shl.b32 	%r263, %r262, 23;
	mov.b32 	%f229, %r263;
	ex2.approx.ftz.f32 	%f230, %f228;
	mul.f32 	%f231, %f230, %f229;
	add.f32 	%f232, %f220, %f231;
	sub.f32 	%f233, %f343, %f134;
	fma.rn.f32 	%f234, %f233, 0f3BBB989D, 0f3F000000;
	cvt.sat.f32.f32 	%f235, %f234;
	fma.rm.f32 	%f236, %f235, %f139, %f138;
	add.f32 	%f237, %f236, 0fCB40007F;
	neg.f32 	%f238, %f237;
	fma.rn.f32 	%f239, %f233, 0f3FB8AA3B, %f238;
	fma.rn.f32 	%f240, %f233, 0f32A57060, %f239;
	mov.b32 	%r264, %f236;
	shl.b32 	%r265, %r264, 23;
	mov.b32 	%f241, %r265;
	ex2.approx.ftz.f32 	%f242, %f240;
	mul.f32 	%f243, %f242, %f241;
	add.f32 	%f244, %f232, %f243;
	sub.f32 	%f245, %f345, %f134;
	fma.rn.f32 	%f246, %f245, 0f3BBB989D, 0f3F000000;
	cvt.sat.f32.f32 	%f247, %f246;
	fma.rm.f32 	%f248, %f247, %f139, %f138;
	add.f32 	%f249, %f248, 0fCB40007F;
	neg.f32 	%f250, %f249;
	fma.rn.f32 	%f251, %f245, 0f3FB8AA3B, %f250;
	fma.rn.f32 	%f252, %f245, 0f32A57060, %f251;
	mov.b32 	%r266, %f248;
	shl.b32 	%r267, %r266, 23;
	mov.b32 	%f253, %r267;
	ex2.approx.ftz.f32 	%f254, %f252;
	mul.f32 	%f255, %f254, %f253;
	add.f32 	%f256, %f244, %f255;
	sub.f32 	%f257, %f347, %f134;
	fma.rn.f32 	%f258, %f257, 0f3BBB989D, 0f3F000000;
	cvt.sat.f32.f32 	%f259, %f258;
	fma.rm.f32 	%f260, %f259, %f139, %f138;
	add.f32 	%f261, %f260, 0fCB40007F;
	neg.f32 	%f262, %f261;
	fma.rn.f32 	%f263, %f257, 0f3FB8AA3B, %f262;
	fma.rn.f32 	%f264, %f257, 0f32A57060, %f263;
	mov.b32 	%r268, %f260;
	shl.b32 	%r269, %r268, 23;
	mov.b32 	%f265, %r269;
	ex2.approx.ftz.f32 	%f266, %f264;
	mul.f32 	%f267, %f266, %f265;
	add.f32 	%f268, %f256, %f267;
	sub.f32 	%f269, %f349, %f134;
	fma.rn.f32 	%f270, %f269, 0f3BBB989D, 0f3F000000;
	cvt.sat.f32.f32 	%f271, %f270;
	fma.rm.f32 	%f272, %f271, %f139, %f138;
	add.f32 	%f273, %f272, 0fCB40007F;
	neg.f32 	%f274, %f273;
	fma.rn.f32 	%f275, %f269, 0f3FB8AA3B, %f274;
	fma.rn.f32 	%f276, %f269, 0f32A57060, %f275;
	mov.b32 	%r270, %f272;
	shl.b32 	%r271, %r270, 23;
	mov.b32 	%f277, %r271;
	ex2.approx.ftz.f32 	%f278, %f276;
	mul.f32 	%f279, %f278, %f277;
	add.f32 	%f280, %f268, %f279;
	sub.f32 	%f281, %f351, %f134;
	fma.rn.f32 	%f282, %f281, 0f3BBB989D, 0f3F000000;
	cvt.sat.f32.f32 	%f283, %f282;
	fma.rm.f32 	%f284, %f283, %f139, %f138;
	add.f32 	%f285, %f284, 0fCB40007F;
	neg.f32 	%f286, %f285;
	fma.rn.f32 	%f287, %f281, 0f3FB8AA3B, %f286;
	fma.rn.f32 	%f288, %f281, 0f32A57060, %f287;
	mov.b32 	%r272, %f284;
	shl.b32 	%r273, %r272, 23;
	mov.b32 	%f289, %r273;
	ex2.approx.ftz.f32 	%f290, %f288;
	mul.f32 	%f291, %f290, %f289;
	add.f32 	%f292, %f280, %f291;
	sub.f32 	%f293, %f353, %f134;
	fma.rn.f32 	%f294, %f293, 0f3BBB989D, 0f3F000000;
	cvt.sat.f32.f32 	%f295, %f294;
	fma.rm.f32 	%f296, %f295, %f139, %f138;
	add.f32 	%f297, %f296, 0fCB40007F;
	neg.f32 	%f298, %f297;
	fma.rn.f32 	%f299, %f293, 0f3FB8AA3B, %f298;
	fma.rn.f32 	%f300, %f293, 0f32A57060, %f299;
	mov.b32 	%r274, %f296;
	shl.b32 	%r275, %r274, 23;
	mov.b32 	%f301, %r275;
	ex2.approx.ftz.f32 	%f302, %f300;
	mul.f32 	%f303, %f302, %f301;
	add.f32 	%f304, %f292, %f303;
	sub.f32 	%f305, %f355, %f134;
	fma.rn.f32 	%f306, %f305, 0f3BBB989D, 0f3F000000;
	cvt.sat.f32.f32 	%f307, %f306;
	fma.rm.f32 	%f308, %f307, %f139, %f138;
	add.f32 	%f309, %f308, 0fCB40007F;
	neg.f32 	%f310, %f309;
	fma.rn.f32 	%f311, %f305, 0f3FB8AA3B, %f310;
	fma.rn.f32 	%f312, %f305, 0f32A57060, %f311;
	mov.b32 	%r276, %f308;
	shl.b32 	%r277, %r276, 23;
	mov.b32 	%f313, %r277;
	ex2.approx.ftz.f32 	%f314, %f312;
	mul.f32 	%f315, %f314, %f313;
	add.f32 	%f316, %f304, %f315;
	mov.b32 	%r278, %f316;
	shfl.sync.bfly.b32	%r279|%p84, %r278, 16, 31, -1;
	mov.b32 	%f317, %r279;
	add.f32 	%f318, %f316, %f317;
	mov.b32 	%r280, %f318;
	shfl.sync.bfly.b32	%r281|%p85, %r280, 8, 31, -1;
	mov.b32 	%f319, %r281;
	add.f32 	%f320, %f318, %f319;
	mov.b32 	%r282, %f320;
	shfl.sync.bfly.b32	%r283|%p86, %r282, 4, 31, -1;
	mov.b32 	%f321, %r283;
	add.f32 	%f322, %f320, %f321;
	mov.b32 	%r284, %f322;
	shfl.sync.bfly.b32	%r285|%p87, %r284, 2, 31, -1;
	mov.b32 	%f323, %r285;
	add.f32 	%f324, %f322, %f323;
	mov.b32 	%r286, %f324;
	shfl.sync.bfly.b32	%r287|%p88, %r286, 1, 31, -1;
	mov.b32 	%f325, %r287;
	add.f32 	%f326, %f324, %f325;
	div.rn.f32 	%f63, %f147, %f326;
	div.rn.f32 	%f64, %f159, %f326;
	div.rn.f32 	%f65, %f171, %f326;
	div.rn.f32 	%f66, %f183, %f326;
	div.rn.f32 	%f67, %f195, %f326;
	div.rn.f32 	%f68, %f207, %f326;
	div.rn.f32 	%f69, %f219, %f326;
	div.rn.f32 	%f70, %f231, %f326;
	div.rn.f32 	%f71, %f243, %f326;
	div.rn.f32 	%f72, %f255, %f326;
	div.rn.f32 	%f73, %f267, %f326;
	div.rn.f32 	%f74, %f279, %f326;
	div.rn.f32 	%f75, %f291, %f326;
	div.rn.f32 	%f76, %f303, %f326;
	div.rn.f32 	%f77, %f315, %f326;
	mad.lo.s64 	%rd138, %rd140, %rd39, %rd8;
	shl.b64 	%rd139, %rd138, 2;
	add.s64 	%rd27, %rd23, %rd139;
	@%p78 bra 	$L__BB405_36;
	st.global.f32 	[%rd27], %f63;
$L__BB405_36:
	setp.le.s64 	%p89, %rd41, %rd9;
	@%p89 bra 	$L__BB405_38;
	st.global.f32 	[%rd27+128], %f64;
$L__BB405_38:
	setp.le.s64 	%p90, %rd41, %rd10;
	@%p90 bra 	$L__BB405_40;
	st.global.f32 	[%rd27+256], %f65;
$L__BB405_40:
	setp.le.s64 	%p91, %rd41, %rd11;
	@%p91 bra 	$L__BB405_42;
	st.global.f32 	[%rd27+384], %f66;
$L__BB405_42:
	setp.le.s64 	%p92, %rd41, %rd12;
	@%p92 bra 	$L__BB405_44;
	st.global.f32 	[%rd27+512], %f67;
$L__BB405_44:
	setp.le.s64 	%p93, %rd41, %rd13;
	@%p93 bra 	$L__BB405_46;
	st.global.f32 	[%rd27+640], %f68;
$L__BB405_46:
	setp.le.s64 	%p94, %rd41, %rd14;
	@%p94 bra 	$L__BB405_48;
	st.global.f32 	[%rd27+768], %f69;
$L__BB405_48:
	setp.le.s64 	%p95, %rd41, %rd15;
	@%p95 bra 	$L__BB405_50;
	st.global.f32 	[%rd27+896], %f70;
$L__BB405_50:
	setp.le.s64 	%p96, %rd41, %rd16;
	@%p96 bra 	$L__BB405_52;
	st.global.f32 	[%rd27+1024], %f71;
$L__BB405_52:
	setp.le.s64 	%p97, %rd41, %rd17;
	@%p97 bra 	$L__BB405_54;
	st.global.f32 	[%rd27+1152], %f72;
$L__BB405_54:
	setp.le.s64 	%p98, %rd41, %rd18;
	@%p98 bra 	$L__BB405_56;
	st.global.f32 	[%rd27+1280], %f73;
$L__BB405_56:
	setp.le.s64 	%p99, %rd41, %rd19;
	@%p99 bra 	$L__BB405_58;
	st.global.f32 	[%rd27+1408], %f74;
$L__BB405_58:
	setp.le.s64 	%p100, %rd41, %rd20;
	@%p100 bra 	$L__BB405_60;
	st.global.f32 	[%rd27+1536], %f75;
$L__BB405_60:
	setp.le.s64 	%p101, %rd41, %rd21;
	@%p101 bra 	$L__BB405_62;
	st.global.f32 	[%rd27+1664], %f76;
$L__BB405_62:
	setp.le.s64 	%p102, %rd41, %rd22;
	@%p102 bra 	$L__BB405_64;
	st.global.f32 	[%rd27+1792], %f77;
$L__BB405_64:
	add.s64 	%rd140, %rd140, %rd24;
	setp.lt.s64 	%p103, %rd140, %rd40;
	@%p103 bra 	$L__BB405_4;
$L__BB405_65:
	ret;

}
	// .globl	_Z15SoftmaxWarpImplI22BroadcastScaleMaskLoadIffbLm3EiE11DirectStoreIffEfLi1ELi16ELi32ELi1ELb0EL9Algorithm0EEvT_T0_ll
.visible .entry _Z15SoftmaxWarpImplI22BroadcastScaleMaskLoadIffbLm3EiE11DirectStoreIffEfLi1ELi16ELi32ELi1ELb0EL9Algorithm0EEvT_T0_ll(
	.param .align 8 .b8 _Z15SoftmaxWarpImplI22BroadcastScaleMaskLoadIffbLm3EiE11DirectStoreIffEfLi1ELi16ELi32ELi1ELb0EL9Algorithm0EEvT_T0_ll_param_0[112],
	.param .align 8 .b8 _Z15SoftmaxWarpImplI22BroadcastScaleMaskLoadIffbLm3EiE11DirectStoreIffEfLi1ELi16ELi32ELi1ELb0EL9Algorithm0EEvT_T0_ll_param_1[16],
	.param .u64 _Z15SoftmaxWarpImplI22BroadcastScaleMaskLoadIffbLm3EiE11DirectStoreIffEfLi1ELi16ELi32ELi1ELb0EL9Algorithm0EEvT_T0_ll_param_2,
	.param .u64 _Z15SoftmaxWarpImplI22BroadcastScaleMaskLoadIffbLm3EiE11DirectStoreIffEfLi1ELi16ELi32ELi1ELb0EL9Algorithm0EEvT_T0_ll_param_3
)
{
	.reg .pred 	%p<33>;
	.reg .b16 	%rs<25>;
	.reg .b32 	%r<289>;
	.reg .b32 	%f<299>;
	.reg .b64 	%rd<130>;

	ld.param.v2.f32 	{%f3, %f4}, [_Z15SoftmaxWarpImplI22BroadcastScaleMaskLoadIffbLm3EiE11DirectStoreIffEfLi1ELi16ELi32ELi1ELb0EL9Algorithm0EEvT_T0_ll_param_0+104];
	ld.param.u64 	%rd21, [_Z15SoftmaxWarpImplI22BroadcastScaleMaskLoadIffbLm3EiE11DirectStoreIffEfLi1ELi16ELi32ELi1ELb0EL9Algorithm0EEvT_T0_ll_param_0+96];
	ld.param.u32 	%r12, [_Z15SoftmaxWarpImplI22BroadcastScaleMaskLoadIffbLm3EiE11DirectStoreIffEfLi1ELi16ELi32ELi1ELb0EL9Algorithm0EEvT_T0_ll_param_0+80];
	ld.param.v2.u32 	{%r10, %r11}, [_Z15SoftmaxWarpImplI22BroadcastScaleMaskLoadIffbLm3EiE11DirectStoreIffEfLi1ELi16ELi32ELi1ELb0EL9Algorithm0EEvT_T0_ll_param_0+72];
	ld.param.v2.u32 	{%r7, %r8}, [_Z15SoftmaxWarpImplI22BroadcastScaleMaskLoadIffbLm3EiE11DirectStoreIffEfLi1ELi16ELi32ELi1ELb0EL9Algorithm0EEvT_T0_ll_param_0+48];
	ld.param.u64 	%rd17, [_Z15SoftmaxWarpImplI22BroadcastScaleMaskLoadIffbLm3EiE11DirectStoreIffEfLi1ELi16ELi32ELi1ELb0EL9Algorithm0EEvT_T0_ll_param_0+32];
	ld.param.u64 	%rd16, [_Z15SoftmaxWarpImplI22BroadcastScaleMaskLoadIffbLm3EiE11DirectStoreIffEfLi1ELi16ELi32ELi1ELb0EL9Algorithm0EEvT_T0_ll_param_0+24];
	ld.param.u64 	%rd15, [_Z15SoftmaxWarpImplI22BroadcastScaleMaskLoadIffbLm3EiE11DirectStoreIffEfLi1ELi16ELi32ELi1ELb0EL9Algorithm0EEvT_T0_ll_param_0+16];
	ld.param.u64 	%rd14, [_Z15SoftmaxWarpImplI22BroadcastScaleMaskLoadIffbLm3EiE11DirectStoreIffEfLi1ELi16ELi32ELi1ELb0EL9Algorithm0EEvT_T0_ll_param_0+8];
	ld.param.u64 	%rd13, [_Z15SoftmaxWarpImplI22BroadcastScaleMaskLoadIffbLm3EiE11DirectStoreIffEfLi1ELi16ELi32ELi1ELb0EL9Algorithm0EEvT_T0_ll_param_0];
	ld.param.u64 	%rd3, [_Z15SoftmaxWarpImplI22BroadcastScaleMaskLoadIffbLm3EiE11DirectStoreIffEfLi1ELi16ELi32ELi1ELb0EL9Algorithm0EEvT_T0_ll_param_1];
	ld.param.u64 	%rd4, [_Z15SoftmaxWarpImplI22BroadcastScaleMaskLoadIffbLm3EiE11DirectStoreIffEfLi1ELi16ELi32ELi1ELb0EL9Algorithm0EEvT_T0_ll_param_1+8];
	ld.param.u64 	%rd22, [_Z15SoftmaxWarpImplI22BroadcastScaleMaskLoadIffbLm3EiE11DirectStoreIffEfLi1ELi16ELi32ELi1ELb0EL9Algorithm0EEvT_T0_ll_param_2];
	ld.param.u64 	%rd23, [_Z15SoftmaxWarpImplI22BroadcastScaleMaskLoadIffbLm3EiE11DirectStoreIffEfLi1ELi16ELi32ELi1ELb0EL9Algorithm0EEvT_T0_ll_param_3];
	setp.lt.s64 	%p1, %rd23, 513;
	@%p1 bra 	$L__BB406_2;
	mov.u64 	%rd24, $str;
	cvta.global.u64 	%rd25, %rd24;
	mov.u64 	%rd26, $str$1;
	cvta.global.u64 	%rd27, %rd26;
	mov.u64 	%rd28, __unnamed_397;
	cvta.global.u64 	%rd29, %rd28;
	{ // callseq 396, 0
	.param .b64 param0;
	st.param.b64 	[param0], %rd25;
	.param .b64 param1;
	st.param.b64 	[param1], %rd27;
	.param .b32 param2;
	st.param.b32 	[param2], 219;
	.param .b64 param3;
	st.param.b64 	[param3], %rd29;
	.param .b64 param4;
	st.param.b64 	[param4], 1;
	call.uni 
	__assertfail, 
	(
	param0, 
	param1, 
	param2, 
	param3, 
	param4
	);
	} // callseq 396
$L__BB406_2:
	mov.u32 	%r23, %ctaid.x;
	mov.u32 	%r24, %ntid.y;
	mov.u32 	%r25, %tid.y;
	mad.lo.s32 	%r26, %r23, %r24, %r25;
	mov.u32 	%r27, %nctaid.x;
	mul.lo.s32 	%r6, %r27, %r24;
	cvt.s64.s32 	%rd129, %r26;
	setp.le.s64 	%p2, %rd22, %rd129;
	@%p2 bra 	$L__BB406_5;
	cvta.to.global.u64 	%rd6, %rd13;
	cvta.to.global.u64 	%rd7, %rd14;
	mov.u32 	%r28, %tid.x;
	cvt.u64.u32 	%rd8, %r28;
	cvta.to.global.u64 	%rd9, %rd3;
	cvt.s64.s32 	%rd10, %r6;
$L__BB406_4:
	setp.eq.s64 	%p3, %rd17, 1;
	setp.eq.s64 	%p4, %rd16, 1;
	setp.eq.s64 	%p5, %rd15, 1;
	mad.lo.s64 	%rd30, %rd21, %rd129, %rd8;
	cvt.u32.u64 	%r29, %rd30;
	div.s32 	%r30, %r29, %r7;
	mul.lo.s32 	%r31, %r30, %r7;
	sub.s32 	%r32, %r29, %r31;
	div.s32 	%r33, %r32, %r8;
	mul.lo.s32 	%r34, %r33, %r8;
	sub.s32 	%r35, %r32, %r34;
	selp.b32 	%r36, 0, %r30, %p5;
	selp.b32 	%r37, 0, %r33, %p4;
	selp.b32 	%r38, 0, %r35, %p3;
	mul.lo.s32 	%r39, %r10, %r36;
	mad.lo.s32 	%r40, %r11, %r37, %r39;
	mad.lo.s32 	%r41, %r12, %r38, %r40;
	shl.b64 	%rd31, %rd30, 32;
	shr.s64 	%rd32, %rd31, 30;
	add.s64 	%rd33, %rd6, %rd32;
	ld.global.f32 	%f5, [%rd33];
	cvt.s64.s32 	%rd34, %r41;
	add.s64 	%rd35, %rd7, %rd34;
	ld.global.u8 	%rs9, [%rd35];
	setp.eq.s16 	%p6, %rs9, 0;
	mul.f32 	%f6, %f5, %f4;
	selp.f32 	%f7, %f3, %f6, %p6;
	max.f32 	%f8, %f7, 0fFF800000;
	add.s64 	%rd36, %rd30, 32;
	cvt.u32.u64 	%r42, %rd36;
	div.s32 	%r43, %r42, %r7;
	mul.lo.s32 	%r44, %r43, %r7;
	sub.s32 	%r45, %r42, %r44;
	div.s32 	%r46, %r45, %r8;
	mul.lo.s32 	%r47, %r46, %r8;
	sub.s32 	%r48, %r45, %r47;
	selp.b32 	%r49, 0, %r43, %p5;
	selp.b32 	%r50, 0, %r46, %p4;
	selp.b32 	%r51, 0, %r48, %p3;
	mul.lo.s32 	%r52, %r10, %r49;
	mad.lo.s32 	%r53, %r11, %r50, %r52;
	mad.lo.s32 	%r54, %r12, %r51, %r53;
	shl.b64 	%rd37, %rd36, 32;
	shr.s64 	%rd38, %rd37, 30;
	add.s64 	%rd39, %rd6, %rd38;
	ld.global.f32 	%f9, [%rd39];
	cvt.s64.s32 	%rd40, %r54;
	add.s64 	%rd41, %rd7, %rd40;
	ld.global.u8 	%rs10, [%rd41];
	setp.eq.s16 	%p7, %rs10, 0;
	mul.f32 	%f10, %f9, %f4;
	selp.f32 	%f11, %f3, %f10, %p7;
	max.f32 	%f12, %f8, %f11;
	add.s64 	%rd42, %rd30, 64;
	cvt.u32.u64 	%r55, %rd42;
	div.s32 	%r56, %r55, %r7;
	mul.lo.s32 	%r57, %r56, %r7;
	sub.s32 	%r58, %r55, %r57;
	div.s32 	%r59, %r58, %r8;
	mul.lo.s32 	%r60, %r59, %r8;
	sub.s32 	%r61, %r58, %r60;
	selp.b32 	%r62, 0, %r56, %p5;
	selp.b32 	%r63, 0, %r59, %p4;
	selp.b32 	%r64, 0, %r61, %p3;
	mul.lo.s32 	%r65, %r10, %r62;
	mad.lo.s32 	%r66, %r11, %r63, %r65;
	mad.lo.s32 	%r67, %r12, %r64, %r66;
	shl.b64 	%rd43, %rd42, 32;
	shr.s64 	%rd44, %rd43, 30;
	add.s64 	%rd45, %rd6, %rd44;
	ld.global.f32 	%f13, [%rd45];
	cvt.s64.s32 	%rd46, %r67;
	add.s64 	%rd47, %rd7, %rd46;
	ld.global.u8 	%rs11, [%rd47];
	setp.eq.s16 	%p8, %rs11, 0;
	mul.f32 	%f14, %f13, %f4;
	selp.f32 	%f15, %f3, %f14, %p8;
	max.f32 	%f16, %f12, %f15;
	add.s64 	%rd48, %rd30, 96;
	cvt.u32.u64 	%r68, %rd48;
	div.s32 	%r69, %r68, %r7;
	mul.lo.s32 	%r70, %r69, %r7;
	sub.s32 	%r71, %r68, %r70;
	div.s32 	%r72, %r71, %r8;
	mul.lo.s32 	%r73, %r72, %r8;
	sub.s32 	%r74, %r71, %r73;
	selp.b32 	%r75, 0, %r69, %p5;
	selp.b32 	%r76, 0, %r72, %p4;
	selp.b32 	%r77, 0, %r74, %p3;
	mul.lo.s32 	%r78, %r10, %r75;
	mad.lo.s32 	%r79, %r11, %r76, %r78;
	mad.lo.s32 	%r80, %r12, %r77, %r79;
	shl.b64 	%rd49, %rd48, 32;
	shr.s64 	%rd50, %rd49, 30;
	add.s64 	%rd51, %rd6, %rd50;
	ld.global.f32 	%f17, [%rd51];
	cvt.s64.s32 	%rd52, %r80;
	add.s64 	%rd53, %rd7, %rd52;
	ld.global.u8 	%rs12, [%rd53];
	setp.eq.s16 	%p9, %rs12, 0;
	mul.f32 	%f18, %f17, %f4;
	selp.f32 	%f19, %f3, %f18, %p9;
	max.f32 	%f20, %f16, %f19;
	add.s64 	%rd54, %rd30, 128;
	cvt.u32.u64 	%r81, %rd54;
	div.s32 	%r82, %r81, %r7;
	mul.lo.s32 	%r83, %r82, %r7;
	sub.s32 	%r84, %r81, %r83;
	div.s32 	%r85, %r84, %r8;
	mul.lo.s32 	%r86, %r85, %r8;
	sub.s32 	%r87, %r84, %r86;
	selp.b32 	%r88, 0, %r82, %p5;
	selp.b32 	%r89, 0, %r85, %p4;
	selp.b32 	%r90, 0, %r87, %p3;
	mul.lo.s32 	%r91, %r10, %r88;
	mad.lo.s32 	%r92, %r11, %r89, %r91;
	mad.lo.s32 	%r93, %r12, %r90, %r92;
	shl.b64 	%rd55, %rd54, 32;
	shr.s64 	%rd56, %rd55, 30;
	add.s64 	%rd57, %rd6, %rd56;
	ld.global.f32 	%f21, [%rd57];
	cvt.s64.s32 	%rd58, %r93;
	add.s64 	%rd59, %rd7, %rd58;
	ld.global.u8 	%rs13, [%rd59];
	setp.eq.s16 	%p10, %rs13, 0;
	mul.f32 	%f22, %f21, %f4;
	selp.f32 	%f23, %f3, %f22, %p10;
	max.f32 	%f24, %f20, %f23;
	add.s64 	%rd60, %rd30, 160;
	cvt.u32.u64 	%r94, %rd60;
	div.s32 	%r95, %r94, %r7;
	mul.lo.s32 	%r96, %r95, %r7;
	sub.s32 	%r97, %r94, %r96;
	div.s32 	%r98, %r97, %r8;
	mul.lo.s32 	%r99, %r98, %r8;
	sub.s32 	%r100, %r97, %r99;
	selp.b32 	%r101, 0, %r95, %p5;
	selp.b32 	%r102, 0, %r98, %p4;
	selp.b32 	%r103, 0, %r100, %p3;
	mul.lo.s32 	%r104, %r10, %r101;
	mad.lo.s32 	%r105, %r11, %r102, %r104;
	mad.lo.s32 	%r106, %r12, %r103, %r105;
	shl.b64 	%rd61, %rd60, 32;
	shr.s64 	%rd62, %rd61, 30;
	add.s64 	%rd63, %rd6, %rd62;
	ld.global.f32 	%f25, [%rd63];
	cvt.s64.s32 	%rd64, %r106;
	add.s64 	%rd65, %rd7, %rd64;
	ld.global.u8 	%rs14, [%rd65];
	setp.eq.s16 	%p11, %rs14, 0;
	mul.f32 	%f26, %f25, %f4;
	selp.f32 	%f27, %f3, %f26, %p11;
	max.f32 	%f28, %f24, %f27;
	add.s64 	%rd66, %rd30, 192;
	cvt.u32.u64 	%r107, %rd66;
	div.s32 	%r108, %r107, %r7;
	mul.lo.s32 	%r109, %r108, %r7;
	sub.s32 	%r110, %r107, %r109;
	div.s32 	%r111, %r110, %r8;
	mul.lo.s32 	%r112, %r111, %r8;
	sub.s32 	%r113, %r110, %r112;
	selp.b32 	%r114, 0, %r108, %p5;
	selp.b32 	%r115, 0, %r111, %p4;
	selp.b32 	%r116, 0, %r113, %p3;
	mul.lo.s32 	%r117, %r10, %r114;
	mad.lo.s32 	%r118, %r11, %r115, %r117;
	mad.lo.s32 	%r119, %r12, %r116, %r118;
	shl.b64 	%rd67, %rd66, 32;
	shr.s64 	%rd68, %rd67, 30;
	add.s64 	%rd69, %rd6, %rd68;
	ld.global.f32 	%f29, [%rd69];
	cvt.s64.s32 	%rd70, %r119;
	add.s64 	%rd71, %rd7, %rd70;
	ld.global.u8 	%rs15, [%rd71];
	setp.eq.s16 	%p12, %rs15, 0;
	mul.f32 	%f30, %f29, %f4;
	selp.f32 	%f31, %f3, %f30, %p12;
	max.f32 	%f32, %f28, %f31;
	add.s64 	%rd72, %rd30, 224;
	cvt.u32.u64 	%r120, %rd72;
	div.s32 	%r121, %r120, %r7;
	mul.lo.s32 	%r122, %r121, %r7;
	sub.s32 	%r123, %r120, %r122;
	div.s32 	%r124, %r123, %r8;
	mul.lo.s32 	%r125, %r124, %r8;
	sub.s32 	%r126, %r123, %r125;
	selp.b32 	%r127, 0, %r121, %p5;
	selp.b32 	%r128, 0, %r124, %p4;
	selp.b32 	%r129, 0, %r126, %p3;
	mul.lo.s32 	%r130, %r10, %r127;
	mad.lo.s32 	%r131, %r11, %r128, %r130;
	mad.lo.s32 	%r132, %r12, %r129, %r131;
	shl.b64 	%rd73, %rd72, 32;
	shr.s64 	%rd74, %rd73, 30;
	add.s64 	%rd75, %rd6, %rd74;
	ld.global.f32 	%f33, [%rd75];
	cvt.s64.s32 	%rd76, %r132;
	add.s64 	%rd77, %rd7, %rd76;
	ld.global.u8 	%rs16, [%rd77];
	setp.eq.s16 	%p13, %rs16, 0;
	mul.f32 	%f34, %f33, %f4;
	selp.f32 	%f35, %f3, %f34, %p13;
	max.f32 	%f36, %f32, %f35;
	add.s64 	%rd78, %rd30, 256;
	cvt.u32.u64 	%r133, %rd78;
	div.s32 	%r134, %r133, %r7;
	mul.lo.s32 	%r135, %r134, %r7;
	sub.s32 	%r136, %r133, %r135;
	div.s32 	%r137, %r136, %r8;
	mul.lo.s32 	%r138, %r137, %r8;
	sub.s32 	%r139, %r136, %r138;
	selp.b32 	%r140, 0, %r134, %p5;
	selp.b32 	%r141, 0, %r137, %p4;
	selp.b32 	%r142, 0, %r139, %p3;
	mul.lo.s32 	%r143, %r10, %r140;
	mad.lo.s32 	%r144, %r11, %r141, %r143;
	mad.lo.s32 	%r145, %r12, %r142, %r144;
	shl.b64 	%rd79, %rd78, 32;
	shr.s64 	%rd80, %rd79, 30;
	add.s64 	%rd81, %rd6, %rd80;
	ld.global.f32 	%f37, [%rd81];
	cvt.s64.s32 	%rd82, %r145;
	add.s64 	%rd83, %rd7, %rd82;
	ld.global.u8 	%rs17, [%rd83];
	setp.eq.s16 	%p14, %rs17, 0;
	mul.f32 	%f38, %f37, %f4;
	selp.f32 	%f39, %f3, %f38, %p14;
	max.f32 	%f40, %f36, %f39;
	add.s64 	%rd84, %rd30, 288;
	cvt.u32.u64 	%r146, %rd84;
	div.s32 	%r147, %r146, %r7;
	mul.lo.s32 	%r148, %r147, %r7;
	sub.s32 	%r149, %r146, %r148;
	div.s32 	%r150, %r149, %r8;
	mul.lo.s32 	%r151, %r150, %r8;
	sub.s32 	%r152, %r149, %r151;
	selp.b32 	%r153, 0, %r147, %p5;
	selp.b32 	%r154, 0, %r150, %p4;
	selp.b32 	%r155, 0, %r152, %p3;
	mul.lo.s32 	%r156, %r10, %r153;
	mad.lo.s32 	%r157, %r11, %r154, %r156;
	mad.lo.s32 	%r158, %r12, %r155, %r157;
	shl.b64 	%rd85, %rd84, 32;
	shr.s64 	%rd86, %rd85, 30;
	add.s64 	%rd87, %rd6, %rd86;
	ld.global.f32 	%f41, [%rd87];
	cvt.s64.s32 	%rd88, %r158;
	add.s64 	%rd89, %rd7, %rd88;
	ld.global.u8 	%rs18, [%rd89];
	setp.eq.s16 	%p15, %rs18, 0;
	mul.f32 	%f42, %f41, %f4;
	selp.f32 	%f43, %f3, %f42, %p15;
	max.f32 	%f44, %f40, %f43;
	add.s64 	%rd90, %rd30, 320;
	cvt.u32.u64 	%r159, %rd90;
	div.s32 	%r160, %r159, %r7;
	mul.lo.s32 	%r161, %r160, %r7;
	sub.s32 	%r162, %r159, %r161;
	div.s32 	%r163, %r162, %r8;
	mul.lo.s32 	%r164, %r163, %r8;
	sub.s32 	%r165, %r162, %r164;
	selp.b32 	%r166, 0, %r160, %p5;
	selp.b32 	%r167, 0, %r163, %p4;
	selp.b32 	%r168, 0, %r165, %p3;
	mul.lo.s32 	%r169, %r10, %r166;
	mad.lo.s32 	%r170, %r11, %r167, %r169;
	mad.lo.s32 	%r171, %r12, %r168, %r170;
	shl.b64 	%rd91, %rd90, 32;
	shr.s64 	%rd92, %rd91, 30;
	add.s64 	%rd93, %rd6, %rd92;
	ld.global.f32 	%f45, [%rd93];
	cvt.s64.s32 	%rd94, %r171;
	add.s64 	%rd95, %rd7, %rd94;
	ld.global.u8 	%rs19, [%rd95];
	setp.eq.s16 	%p16, %rs19, 0;
	mul.f32 	%f46, %f45, %f4;
	selp.f32 	%f47, %f3, %f46, %p16;
	max.f32 	%f48, %f44, %f47;
	add.s64 	%rd96, %rd30, 352;
	cvt.u32.u64 	%r172, %rd96;
	div.s32 	%r173, %r172, %r7;
	mul.lo.s32 	%r174, %r173, %r7;
	sub.s32 	%r175, %r172, %r174;
	div.s32 	%r176, %r175, %r8;
	mul.lo.s32 	%r177, %r176, %r8;
	sub.s32 	%r178, %r175, %r177;
	selp.b32 	%r179, 0, %r173, %p5;
	selp.b32 	%r180, 0, %r176, %p4;
	selp.b32 	%r181, 0, %r178, %p3;
	mul.lo.s32 	%r182, %r10, %r179;
	mad.lo.s32 	%r183, %r11, %r180, %r182;
	mad.lo.s32 	%r184, %r12, %r181, %r183;
	shl.b64 	%rd97, %rd96, 32;
	shr.s64 	%rd98, %rd97, 30;
	add.s64 	%rd99, %rd6, %rd98;
	ld.global.f32 	%f49, [%rd99];
	cvt.s64.s32 	%rd100, %r184;
	add.s64 	%rd101, %rd7, %rd100;
	ld.global.u8 	%rs20, [%rd101];
	setp.eq.s16 	%p17, %rs20, 0;
	mul.f32 	%f50, %f49, %f4;
	selp.f32 	%f51, %f3, %f50, %p17;
	max.f32 	%f52, %f48, %f51;
	add.s64 	%rd102, %rd30, 384;
	cvt.u32.u64 	%r185, %rd102;
	div.s32 	%r186, %r185, %r7;
	mul.lo.s32 	%r187, %r186, %r7;
	sub.s32 	%r188, %r185, %r187;
	div.s32 	%r189, %r188, %r8;
	mul.lo.s32 	%r190, %r189, %r8;
	sub.s32 	%r191, %r188, %r190;
	selp.b32 	%r192, 0, %r186, %p5;
	selp.b32 	%r193, 0, %r189, %p4;
	selp.b32 	%r194, 0, %r191, %p3;
	mul.lo.s32 	%r195, %r10, %r192;
	mad.lo.s32 	%r196, %r11, %r193, %r195;
	mad.lo.s32 	%r197, %r12, %r194, %r196;
	shl.b64 	%rd103, %rd102, 32;
	shr.s64 	%rd104, %rd103, 30;
	add.s64 	%rd105, %rd6, %rd104;
	ld.global.f32 	%f53, [%rd105];
	cvt.s64.s32 	%rd106, %r197;
	add.s64 	%rd107, %rd7, %rd106;
	ld.global.u8 	%rs21, [%rd107];
	setp.eq.s16 	%p18, %rs21, 0;
	mul.f32 	%f54, %f53, %f4;
	selp.f32 	%f55, %f3, %f54, %p18;
	max.f32 	%f56, %f52, %f55;
	add.s64 	%rd108, %rd30, 416;
	cvt.u32.u64 	%r198, %rd108;
	div.s32 	%r199, %r198, %r7;
	mul.lo.s32 	%r200, %r199, %r7;
	sub.s32 	%r201, %r198, %r200;
	div.s32 	%r202, %r201, %r8;
	mul.lo.s32 	%r203, %r202, %r8;
	sub.s32 	%r204, %r201, %r203;
	selp.b32 	%r205, 0, %r199, %p5;
	selp.b32 	%r206, 0, %r202, %p4;
	selp.b32 	%r207, 0, %r204, %p3;
	mul.lo.s32 	%r208, %r10, %r205;
	mad.lo.s32 	%r209, %r11, %r206, %r208;
	mad.lo.s32 	%r210, %r12, %r207, %r209;
	shl.b64 	%rd109, %rd108, 32;
	shr.s64 	%rd110, %rd109, 30;
	add.s64 	%rd111, %rd6, %rd110;
	ld.global.f32 	%f57, [%rd111];
	cvt.s64.s32 	%rd112, %r210;
	add.s64 	%rd113, %rd7, %rd112;
	ld.global.u8 	%rs22, [%rd113];
	setp.eq.s16 	%p19, %rs22, 0;
	mul.f32 	%f58, %f57, %f4;
	selp.f32 	%f59, %f3, %f58, %p19;
	max.f32 	%f60, %f56, %f59;
	add.s64 	%rd114, %rd30, 448;
	cvt.u32.u64 	%r211, %rd114;
	div.s32 	%r212, %r211, %r7;
	mul.lo.s32 	%r213, %r212, %r7;
	sub.s32 	%r214, %r211, %r213;
	div.s32 	%r215, %r214, %r8;
	mul.lo.s32 	%r216, %r215, %r8;
	sub.s32 	%r217, %r214, %r216;
	selp.b32 	%r218, 0, %r212, %p5;
	selp.b32 	%r219, 0, %r215, %p4;
	selp.b32 	%r220, 0, %r217, %p3;
	mul.lo.s32 	%r221, %r10, %r218;
	mad.lo.s32 	%r222, %r11, %r219, %r221;
	mad.lo.s32 	%r223, %r12, %r220, %r222;
	shl.b64 	%rd115, %rd114, 32;
	shr.s64 	%rd116, %rd115, 30;
	add.s64 	%rd117, %rd6, %rd116;
	ld.global.f32 	%f61, [%rd117];
	cvt.s64.s32 	%rd118, %r223;
	add.s64 	%rd119, %rd7, %rd118;
	ld.global.u8 	%rs23, [%rd119];
	setp.eq.s16 	%p20, %rs23, 0;
	mul.f32 	%f62, %f61, %f4;
	selp.f32 	%f63, %f3, %f62, %p20;
	max.f32 	%f64, %f60, %f63;
	add.s64 	%rd120, %rd30, 480;
	cvt.u32.u64 	%r224, %rd120;
	div.s32 	%r225, %r224, %r7;
	mul.lo.s32 	%r226, %r225, %r7;
	sub.s32 	%r227, %r224, %r226;
	div.s32 	%r228, %r227, %r8;
	mul.lo.s32 	%r229, %r228, %r8;
	sub.s32 	%r230, %r227, %r229;
	selp.b32 	%r231, 0, %r225, %p5;
	selp.b32 	%r232, 0, %r228, %p4;
	selp.b32 	%r233, 0, %r230, %p3;
	mul.lo.s32 	%r234, %r10, %r231;
	mad.lo.s32 	%r235, %r11, %r232, %r234;
	mad.lo.s32 	%r236, %r12, %r233, %r235;
	shl.b64 	%rd121, %rd120, 32;
	shr.s64 	%rd122, %rd121, 30;
	add.s64 	%rd123, %rd6, %rd122;
	ld.global.f32 	%f65, [%rd123];
	cvt.s64.s32 	%rd124, %r236;
	add.s64 	%rd125, %rd7, %rd124;
	ld.global.u8 	%rs24, [%rd125];
	setp.eq.s16 	%p21, %rs24, 0;
	mul.f32 	%f66, %f65, %f4;
	selp.f32 	%f67, %f3, %f66, %p21;
	max.f32 	%f68, %f64, %f67;
	mov.b32 	%r237, %f68;
	shfl.sync.bfly.b32	%r238|%p22, %r237, 16, 31, -1;
	mov.b32 	%f69, %r238;
	max.f32 	%f70, %f68, %f69;
	mov.b32 	%r239, %f70;
	shfl.sync.bfly.b32	%r240|%p23, %r239, 8, 31, -1;
	mov.b32 	%f71, %r240;
	max.f32 	%f72, %f70, %f71;
	mov.b32 	%r241, %f72;
	shfl.sync.bfly.b32	%r242|%p24, %r241, 4, 31, -1;
	mov.b32 	%f73, %r242;
	max.f32 	%f74, %f72, %f73;
	mov.b32 	%r243, %f74;
	shfl.sync.bfly.b32	%r244|%p25, %r243, 2, 31, -1;
	mov.b32 	%f75, %r244;
	max.f32 	%f76, %f74, %f75;
	mov.b32 	%r245, %f76;
	shfl.sync.bfly.b32	%r246|%p26, %r245, 1, 31, -1;
	mov.b32 	%f77, %r246;
	max.f32 	%f78, %f76, %f77;
	sub.f32 	%f79, %f7, %f78;
	fma.rn.f32 	%f80, %f79, 0f3BBB989D, 0f3F000000;
	cvt.sat.f32.f32 	%f81, %f80;
	mov.f32 	%f82, 0f4B400001;
	mov.f32 	%f83, 0f437C0000;
	fma.rm.f32 	%f84, %f81, %f83, %f82;
	add.f32 	%f85, %f84, 0fCB40007F;
	neg.f32 	%f86, %f85;
	fma.rn.f32 	%f87, %f79, 0f3FB8AA3B, %f86;
	fma.rn.f32 	%f88, %f79, 0f32A57060, %f87;
	mov.b32 	%r247, %f84;
	shl.b32 	%r248, %r247, 23;
	mov.b32 	%f89, %r248;
	ex2.approx.ftz.f32 	%f90, %f88;
	mul.f32 	%f91, %f90, %f89;
	add.f32 	%f92, %f91, 0f00000000;
	sub.f32 	%f93, %f11, %f78;
	fma.rn.f32 	%f94, %f93, 0f3BBB989D, 0f3F000000;
	cvt.sat.f32.f32 	%f95, %f94;
	fma.rm.f32 	%f96, %f95, %f83, %f82;
	add.f32 	%f97, %f96, 0fCB40007F;
	neg.f32 	%f98, %f97;
	fma.rn.f32 	%f99, %f93, 0f3FB8AA3B, %f98;
	fma.rn.f32 	%f100, %f93, 0f32A57060, %f99;
	mov.b32 	%r249, %f96;
	shl.b32 	%r250, %r249, 23;
	mov.b32 	%f101, %r250;
	ex2.approx.ftz.f32 	%f102, %f100;
	mul.f32 	%f103, %f102, %f101;
	add.f32 	%f104, %f92, %f103;
	sub.f32 	%f105, %f15, %f78;
	fma.rn.f32 	%f106, %f105, 0f3BBB989D, 0f3F000000;
	cvt.sat.f32.f32 	%f107, %f106;
	fma.rm.f32 	%f108, %f107, %f83, %f82;
	add.f32 	%f109, %f108, 0fCB40007F;
	neg.f32 	%f110, %f109;
	fma.rn.f32 	%f111, %f105, 0f3FB8AA3B, %f110;
	fma.rn.f32 	%f112, %f105, 0f32A57060, %f111;
	mov.b32 	%r251, %f108;
	shl.b32 	%r252, %r251, 23;
	mov.b32 	%f113, %r252;
	ex2.approx.ftz.f32 	%f114, %f112;
	mul.f32 	%f115, %f114, %f113;
	add.f32 	%f116, %f104, %f115;
	sub.f32 	%f117, %f19, %f78;
	fma.rn.f32 	%f118, %f117, 0f3BBB989D, 0f3F000000;
	cvt.sat.f32.f32 	%f119, %f118;
	fma.rm.f32 	%f120, %f119, %f83, %f82;
	add.f32 	%f121, %f120, 0fCB40007F;
	neg.f32 	%f122, %f121;
	fma.rn.f32 	%f123, %f117, 0f3FB8AA3B, %f122;
	fma.rn.f32 	%f124, %f117, 0f32A57060, %f123;
	mov.b32 	%r253, %f120;
	shl.b32 	%r254, %r253, 23;
	mov.b32 	%f125, %r254;
	ex2.approx.ftz.f32 	%f126, %f124;
	mul.f32 	%f127, %f126, %f125;
	add.f32 	%f128, %f116, %f127;
	sub.f32 	%f129, %f23, %f78;
	fma.rn.f32 	%f130, %f129, 0f3BBB989D, 0f3F000000;
	cvt.sat.f32.f32 	%f131, %f130;
	fma.rm.f32 	%f132, %f131, %f83, %f82;
	add.f32 	%f133, %f132, 0fCB40007F;
	neg.f32 	%f134, %f133;
	fma.rn.f32 	%f135, %f129, 0f3FB8AA3B, %f134;
	fma.rn.f32 	%f136, %f129, 0f32A57060, %f135;
	mov.b32 	%r255, %f132;
	shl.b32 	%r256, %r255, 23;
	mov.b32 	%f137, %r256;
	ex2.approx.ftz.f32 	%f138, %f136;
	mul.f32 	%f139, %f138, %f137;
	add.f32 	%f140, %f128, %f139;
	sub.f32 	%f141, %f27, %f78;
	fma.rn.f32 	%f142, %f141, 0f3BBB989D, 0f3F000000;
	cvt.sat.f32.f32 	%f143, %f142;
	fma.rm.f32 	%f144, %f143, %f83, %f82;
	add.f32 	%f145, %f144, 0fCB40007F;
	neg.f32 	%f146, %f145;
	fma.rn.f32 	%f147, %f141, 0f3FB8AA3B, %f146;
	fma.rn.f32 	%f148, %f141, 0f32A57060, %f147;
	mov.b32 	%r257, %f144;
	shl.b32 	%r258, %r257, 23;
	mov.b32 	%f149, %r258;
	ex2.approx.ftz.f32 	%f150, %f148;
	mul.f32 	%f151, %f150, %f149;
	add.f32 	%f152, %f140, %f151;
	sub.f32 	%f153, %f31, %f78;
	fma.rn.f32 	%f154, %f153, 0f3BBB989D, 0f3F000000;
	cvt.sat.f32.f32 	%f155, %f154;
	fma.rm.f32 	%f156, %f155, %f83, %f82;
	add.f32 	%f157, %f156, 0fCB40007F;
	neg.f32 	%f158, %f157;
	fma.rn.f32 	%f159, %f153, 0f3FB8AA3B, %f158;
	fma.rn.f32 	%f160, %f153, 0f32A57060, %f159;
	mov.b32 	%r259, %f156;
	shl.b32 	%r260, %r259, 23;
	mov.b32 	%f161, %r260;
	ex2.approx.ftz.f32 	%f162, %f160;
	mul.f32 	%f163, %f162, %f161;
	add.f32 	%f164, %f152, %f163;
	sub.f32 	%f165, %f35, %f78;
	fma.rn.f32 	%f166, %f165, 0f3BBB989D, 0f3F000000;
	cvt.sat.f32.f32 	%f167, %f166;
	fma.rm.f32 	%f168, %f167, %f83, %f82;
	add.f32 	%f169, %f168, 0fCB40007F;
	neg.f32 	%f170, %f169;
	fma.rn.f32 	%f171, %f165, 0f3FB8AA3B, %f170;
	fma.rn.f32 	%f172, %f165, 0f32A57060, %f171;
	mov.b32 	%r261, %f168;
	shl.b32 	%r262, %r261, 23;
	mov.b32 	%f173, %r262;
	ex2.approx.ftz.f32 	%f174, %f172;
	mul.f32 	%f175, %f174, %f173;
	add.f32 	%f176, %f164, %f175;
	sub.f32 	%f177, %f39, %f78;
	fma.rn.f32 	%f178, %f177, 0f3BBB989D, 0f3F000000;
	cvt.sat.f32.f32 	%f179, %f178;
	fma.rm.f32 	%f180, %f179, %f83, %f82;
	add.f32 	%f181, %f180, 0fCB40007F;
	neg.f32 	%f182, %f181;
	fma.rn.f32 	%f183, %f177, 0f3FB8AA3B, %f182;
	fma.rn.f32 	%f184, %f177, 0f32A57060, %f183;
	mov.b32 	%r263, %f180;
	shl.b32 	%r264, %r263, 23;
	mov.b32 	%f185, %r264;
	ex2.approx.ftz.f32 	%f186, %f184;
	mul.f32 	%f187, %f186, %f185;
	add.f32 	%f188, %f176, %f187;
	sub.f32 	%f189, %f43, %f78;
	fma.rn.f32 	%f190, %f189, 0f3BBB989D, 0f3F000000;
	cvt.sat.f32.f32 	%f191, %f190;
	fma.rm.f32 	%f192, %f191, %f83, %f82;
	add.f32 	%f193, %f192, 0fCB40007F;
	neg.f32 	%f194, %f193;
	fma.rn.f32 	%f195, %f189, 0f3FB8AA3B, %f194;
	fma.rn.f32 	%f196, %f189, 0f32A57060, %f195;
	mov.b32 	%r265, %f192;
	shl.b32 	%r266, %r265, 23;
	mov.b32 	%f197, %r266;
	ex2.approx.ftz.f32 	%f198, %f196;
	mul.f32 	%f199, %f198, %f197;
	add.f32 	%f200, %f188, %f199;
	sub.f32 	%f201, %f47, %f78;
	fma.rn.f32 	%f202, %f201, 0f3BBB989D, 0f3F000000;
	cvt.sat.f32.f32 	%f203, %f202;
	fma.rm.f32 	%f204, %f203, %f83, %f82;
	add.f32 	%f205, %f204, 0fCB40007F;
	neg.f32 	%f206, %f205;
	fma.rn.f32 	%f207, %f201, 0f3FB8AA3B, %f206;
	fma.rn.f32 	%f208, %f201, 0f32A57060, %f207;
	mov.b32 	%r267, %f204;
	shl.b32 	%r268, %r267, 23;
	mov.b32 	%f209, %r268;
	ex2.approx.ftz.f32 	%f210, %f208;
	mul.f32 	%f211, %f210, %f209;
	add.f32 	%f212, %f200, %f211;
	sub.f32 	%f213, %f51, %f78;
	fma.rn.f32 	%f214, %f213, 0f3BBB989D, 0f3F000000;
	cvt.sat.f32.f32 	%f215, %f214;
	fma.rm.f32 	%f216, %f215, %f83, %f82;
	add.f32 	%f217, %f216, 0fCB40007F;
	neg.f32 	%f218, %f217;
	fma.rn.f32 	%f219, %f213, 0f3FB8AA3B, %f218;
	fma.rn.f32 	%f220, %f213, 0f32A57060, %f219;
	mov.b32 	%r269, %f216;
	shl.b32 	%r270, %r269, 23;
	mov.b32 	%f221, %r270;
	ex2.approx.ftz.f32 	%f222, %f220;
	mul.f32 	%f223, %f222, %f221;
	add.f32 	%f224, %f212, %f223;
	sub.f32 	%f225, %f55, %f78;
	fma.rn.f32 	%f226, %f225, 0f3BBB989D, 0f3F000000;
	cvt.sat.f32.f32 	%f227, %f226;
	fma.rm.f32 	%f228, %f227, %f83, %f82;
	add.f32 	%f229, %f228, 0fCB40007F;
	neg.f32 	%f230, %f229;
	fma.rn.f32 	%f231, %f225, 0f3FB8AA3B, %f230;
	fma.rn.f32 	%f232, %f225, 0f32A57060, %f231;
	mov.b32 	%r271, %f228;
	shl.b32 	%r272, %r271, 23;
	mov.b32 	%f233, %r272;
	ex2.approx.ftz.f32 	%f234, %f232;
	mul.f32 	%f235, %f234, %f233;
	add.f32 	%f236, %f224, %f235;
	sub.f32 	%f237, %f59, %f78;
	fma.rn.f32 	%f238, %f237, 0f3BBB989D, 0f3F000000;
	cvt.sat.f32.f32 	%f239, %f238;
	fma.rm.f32 	%f240, %f239, %f83, %f82;
	add.f32 	%f241, %f240, 0fCB40007F;
	neg.f32 	%f242, %f241;
	fma.rn.f32 	%f243, %f237, 0f3FB8AA3B, %f242;
	fma.rn.f32 	%f244, %f237, 0f32A57060, %f243;
	mov.b32 	%r273, %f240;
	shl.b32 	%r274, %r273, 23;
	mov.b32 	%f245, %r274;
	ex2.approx.ftz.f32 	%f246, %f244;
	mul.f32 	%f247, %f246, %f245;
	add.f32 	%f248, %f236, %f247;
	sub.f32 	%f249, %f63, %f78;
	fma.rn.f32 	%f250, %f249, 0f3BBB989D, 0f3F000000;
	cvt.sat.f32.f32 	%f251, %f250;
	fma.rm.f32 	%f252, %f251, %f83, %f82;
	add.f32 	%f253, %f252, 0fCB40007F;
	neg.f32 	%f254, %f253;
	fma.rn.f32 	%f255, %f249, 0f3FB8AA3B, %f254;
	fma.rn.f32 	%f256, %f249, 0f32A57060, %f255;
	mov.b32 	%r275, %f252;
	shl.b32 	%r276, %r275, 23;
	mov.b32 	%f257, %r276;
	ex2.approx.ftz.f32 	%f258, %f256;
	mul.f32 	%f259, %f258, %f257;
	add.f32 	%f260, %f248, %f259;
	sub.f32 	%f261, %f67, %f78;
	fma.rn.f32 	%f262, %f261, 0f3BBB989D, 0f3F000000;
	cvt.sat.f32.f32 	%f263, %f262;
	fma.rm.f32 	%f264, %f263, %f83, %f82;
	add.f32 	%f265, %f264, 0fCB40007F;
	neg.f32 	%f266, %f265;
	fma.rn.f32 	%f267, %f261, 0f3FB8AA3B, %f266;
	fma.rn.f32 	%f268, %f261, 0f32A57060, %f267;
	mov.b32 	%r277, %f264;
	shl.b32 	%r278, %r277, 23;
	mov.b32 	%f269, %r278;
	ex2.approx.ftz.f32 	%f270, %f268;
	mul.f32 	%f271, %f270, %f269;
	add.f32 	%f272, %f260, %f271;
	mov.b32 	%r279, %f272;
	shfl.sync.bfly.b32	%r280|%p27, %r279, 16, 31, -1;
	mov.b32 	%f273, %r280;
	add.f32 	%f274, %f272, %f273;
	mov.b32 	%r281, %f274;
	shfl.sync.bfly.b32	%r282|%p28, %r281, 8, 31, -1;
	mov.b32 	%f275, %r282;
	add.f32 	%f276, %f274, %f275;
	mov.b32 	%r283, %f276;
	shfl.sync.bfly.b32	%r284|%p29, %r283, 4, 31, -1;
	mov.b32 	%f277, %r284;
	add.f32 	%f278, %f276, %f277;
	mov.b32 	%r285, %f278;
	shfl.sync.bfly.b32	%r286|%p30, %r285, 2, 31, -1;
	mov.b32 	%f279, %r286;
	add.f32 	%f280, %f278, %f279;
	mov.b32 	%r287, %f280;
	shfl.sync.bfly.b32	%r288|%p31, %r287, 1, 31, -1;
	mov.b32 	%f281, %r288;
	add.f32 	%f282, %f280, %f281;
	div.rn.f32 	%f283, %f91, %f282;
	div.rn.f32 	%f284, %f103, %f282;
	div.rn.f32 	%f285, %f115, %f282;
	div.rn.f32 	%f286, %f127, %f282;
	div.rn.f32 	%f287, %f139, %f282;
	div.rn.f32 	%f288, %f151, %f282;
	div.rn.f32 	%f289, %f163, %f282;
	div.rn.f32 	%f290, %f175, %f282;
	div.rn.f32 	%f291, %f187, %f282;
	div.rn.f32 	%f292, %f199, %f282;
	div.rn.f32 	%f293, %f211, %f282;
	div.rn.f32 	%f294, %f223, %f282;
	div.rn.f32 	%f295, %f235, %f282;
	div.rn.f32 	%f296, %f247, %f282;
	div.rn.f32 	%f297, %f259, %f282;
	div.rn.f32 	%f298, %f271, %f282;
	mad.lo.s64 	%rd126, %rd129, %rd4, %rd8;
	shl.b64 	%rd127, %rd126, 2;
	add.s64 	%rd128, %rd9, %rd127;
	st.global.f32 	[%rd128], %f283;
	st.global.f32 	[%rd128+128], %f284;
	st.global.f32 	[%rd128+256], %f285;
	st.global.f32 	[%rd128+384], %f286;
	st.global.f32 	[%rd128+512], %f287;
	st.global.f32 	[%rd128+640], %f288;
	st.global.f32 	[%rd128+768], %f289;
	st.global.f32 	[%rd128+896], %f290;
	st.global.f32 	[%rd128+1024], %f291;
	st.global.f32 	[%rd128+1152], %f292;
	st.global.f32 	[%rd128+1280], %f293;
	st.global.f32 	[%rd128+1408], %f294;
	st.global.f32 	[%rd128+1536], %f295;
	st.global.f32 	[%rd128+1664], %f296;
	st.global.f32 	[%rd128+1792], %f297;
	st.global.f32 	[%rd128+1920], %f298;
	add.s64 	%rd129, %rd129, %rd10;
	setp.lt.s64 	%p32, %rd129, %rd22;
	@%p32 bra 	$L__BB406_4;
$L__BB406_5:
	ret;

}
	// .globl	_Z15SoftmaxWarpImplI22BroadcastScaleMaskLoadIffbLm3EiE11DirectStoreIffEfLi1ELi16ELi32ELi1ELb1EL9Algorithm0EEvT_T0_ll
.visible .entry _Z15SoftmaxWarpImplI22BroadcastScaleMaskLoadIffbLm3EiE11DirectStoreIffEfLi1ELi16ELi32ELi1ELb1EL9Algorithm0EEvT_T0_ll(
	.param .align 8 .b8 _Z15SoftmaxWarpImplI22BroadcastScaleMaskLoadIffbLm3EiE11DirectStoreIffEfLi1ELi16ELi32ELi1ELb1EL9Algorithm0EEvT_T0_ll_param_0[112],
	.param .align 8 .b8 _Z15SoftmaxWarpImplI22BroadcastScaleMaskLoadIffbLm3EiE11DirectStoreIffEfLi1ELi16ELi32ELi1ELb1EL9Algorithm0EEvT_T0_ll_param_1[16],
	.param .u64 _Z15SoftmaxWarpImplI22BroadcastScaleMaskLoadIffbLm3EiE11DirectStoreIffEfLi1ELi16ELi32ELi1ELb1EL9Algorithm0EEvT_T0_ll_param_2,
	.param .u64 _Z15SoftmaxWarpImplI22BroadcastScaleMaskLoadIffbLm3EiE11DirectStoreIffEfLi1ELi16ELi32ELi1ELb1EL9Algorithm0EEvT_T0_ll_param_3
)
{
	.reg .pred 	%p<110>;
	.reg .b16 	%rs<25>;
	.reg .b32 	%r<304>;
	.reg .b32 	%f<379>;
	.reg .b64 	%rd<149>;

	ld.param.u64 	%rd38, [_Z15SoftmaxWarpImplI22BroadcastScaleMaskLoadIffbLm3EiE11DirectStoreIffEfLi1ELi16ELi32ELi1ELb1EL9Algorithm0EEvT_T0_ll_param_1+8];
	ld.param.u64 	%rd37, [_Z15SoftmaxWarpImplI22BroadcastScaleMaskLoadIffbLm3EiE11DirectStoreIffEfLi1ELi16ELi32ELi1ELb1EL9Algorithm0EEvT_T0_ll_param_1];
	ld.param.v2.f32 	{%f83, %f84}, [_Z15SoftmaxWarpImplI22BroadcastScaleMaskLoadIffbLm3EiE11DirectStoreIffEfLi1ELi16ELi32ELi1ELb1EL9Algorithm0EEvT_T0_ll_param_0+104];
	ld.param.u64 	%rd36, [_Z15SoftmaxWarpImplI22BroadcastScaleMaskLoadIffbLm3EiE11DirectStoreIffEfLi1ELi16ELi32ELi1ELb1EL9Algorithm0EEvT_T0_ll_param_0+96];
	ld.param.u32 	%r12, [_Z15SoftmaxWarpImplI22BroadcastScaleMaskLoadIffbLm3EiE11DirectStoreIffEfLi1ELi16ELi32ELi1ELb1EL9Algorithm0EEvT_T0_ll_param_0+80];
	ld.param.v2.u32 	{%r10, %r11}, [_Z15SoftmaxWarpImplI22BroadcastScaleMaskLoadIffbLm3EiE11DirectStoreIffEfLi1ELi16ELi32ELi1ELb1EL9Algorithm0EEvT_T0_ll_param_0+72];
	ld.param.v2.u32 	{%r7, %r8}, [_Z15SoftmaxWarpImplI22BroadcastScaleMaskLoadIffbLm3EiE11DirectStoreIffEfLi1ELi16ELi32ELi1ELb1EL9Algorithm0EEvT_T0_ll_param_0+48];
	ld.param.u64 	%rd32, [_Z15SoftmaxWarpImplI22BroadcastScaleMaskLoadIffbLm3EiE11DirectStoreIffEfLi1ELi16ELi32ELi1ELb1EL9Algorithm0EEvT_T0_ll_param_0+32];
	ld.param.u64 	%rd31, [_Z15SoftmaxWarpImplI22BroadcastScaleMaskLoadIffbLm3EiE11DirectStoreIffEfLi1ELi16ELi32ELi1ELb1EL9Algorithm0EEvT_T0_ll_param_0+24];
	ld.param.u64 	%rd30, [_Z15SoftmaxWarpImplI22BroadcastScaleMaskLoadIffbLm3EiE11DirectStoreIffEfLi1ELi16ELi32ELi1ELb1EL9Algorithm0EEvT_T0_ll_param_0+16];
	ld.param.u64 	%rd29, [_Z15SoftmaxWarpImplI22BroadcastScaleMaskLoadIffbLm3EiE11DirectStoreIffEfLi1ELi16ELi32ELi1ELb1EL9Algorithm0EEvT_T0_ll_param_0+8];
	ld.param.u64 	%rd28, [_Z15SoftmaxWarpImplI22BroadcastScaleMaskLoadIffbLm3EiE11DirectStoreIffEfLi1ELi16ELi32ELi1ELb1EL9Algorithm0EEvT_T0_ll_param_0];
	ld.param.u64 	%rd40, [_Z15SoftmaxWarpImplI22BroadcastScaleMaskLoadIffbLm3EiE11DirectStoreIffEfLi1ELi16ELi32ELi1ELb1EL9Algorithm0EEvT_T0_ll_param_3];
	cvta.to.global.u64 	%rd1, %rd28;
	cvta.to.global.u64 	%rd2, %rd29;
	setp.lt.s64 	%p1, %rd40, 513;
	@%p1 bra 	$L__BB407_2;
	mov.u64 	%rd41, $str;
	cvta.global.u64 	%rd42, %rd41;
	mov.u64 	%rd43, $str$1;
	cvta.global.u64 	%rd44, %rd43;
	mov.u64 	%rd45, __unnamed_398;
	cvta.global.u64 	%rd46, %rd45;
	{ // callseq 397, 0
	.param .b64 param0;
	st.param.b64 	[param0], %rd42;
	.param .b64 param1;
	st.param.b64 	[param1], %rd44;
	.param .b32 param2;
	st.param.b32 	[param2], 219;
	.param .b64 param3;
	st.param.b64 	[param3], %rd46;
	.param .b64 param4;
	st.param.b64 	[param4], 1;
	call.uni 
	__assertfail, 
	(
	param0, 
	param1, 
	param2, 
	param3, 
	param4
	);
	} // callseq 397
$L__BB407_2:
	ld.param.u64 	%rd146, [_Z15SoftmaxWarpImplI22BroadcastScaleMaskLoadIffbLm3EiE11DirectStoreIffEfLi1ELi16ELi32ELi1ELb1EL9Algorithm0EEvT_T0_ll_param_2];
	mov.u32 	%r23, %ctaid.x;
	mov.u32 	%r24, %ntid.y;
	mov.u32 	%r25, %tid.y;
	mad.lo.s32 	%r26, %r23, %r24, %r25;
	mov.u32 	%r27, %nctaid.x;
	mul.lo.s32 	%r6, %r27, %r24;
	cvt.s64.s32 	%rd148, %r26;
	setp.le.s64 	%p2, %rd146, %rd148;
	@%p2 bra 	$L__BB407_69;
	mov.u32 	%r28, %tid.x;
	cvt.u64.u32 	%rd7, %r28;
	add.s32 	%r29, %r28, 32;
	cvt.u64.u32 	%rd8, %r29;
	add.s32 	%r30, %r28, 64;
	cvt.u64.u32 	%rd9, %r30;
	add.s32 	%r31, %r28, 96;
	cvt.u64.u32 	%rd10, %r31;
	add.s32 	%r32, %r28, 128;
	cvt.u64.u32 	%rd11, %r32;
	add.s32 	%r33, %r28, 160;
	cvt.u64.u32 	%rd12, %r33;
	add.s32 	%r34, %r28, 192;
	cvt.u64.u32 	%rd13, %r34;
	add.s32 	%r35, %r28, 224;
	cvt.u64.u32 	%rd14, %r35;
	add.s32 	%r36, %r28, 256;
	cvt.u64.u32 	%rd15, %r36;
	add.s32 	%r37, %r28, 288;
	cvt.u64.u32 	%rd16, %r37;
	add.s32 	%r38, %r28, 320;
	cvt.u64.u32 	%rd17, %r38;
	add.s32 	%r39, %r28, 352;
	cvt.u64.u32 	%rd18, %r39;
	add.s32 	%r40, %r28, 384;
	cvt.u64.u32 	%rd19, %r40;
	add.s32 	%r41, %r28, 416;
	cvt.u64.u32 	%rd20, %r41;
	add.s32 	%r42, %r28, 448;
	cvt.u64.u32 	%rd21, %r42;
	add.s32 	%r43, %r28, 480;
	cvt.u64.u32 	%rd22, %r43;
	cvt.s64.s32 	%rd23, %r6;
$L__BB407_4:
	setp.le.s64 	%p3, %rd40, %rd7;
	mul.lo.s64 	%rd25, %rd36, %rd148;
	mov.f32 	%f347, 0fFF800000;
	mov.f32 	%f350, %f347;
	@%p3 bra 	$L__BB407_6;
	setp.eq.s64 	%p4, %rd32, 1;
	setp.eq.s64 	%p5, %rd31, 1;
	setp.eq.s64 	%p6, %rd30, 1;
	add.s64 	%rd47, %rd25, %rd7;
	cvt.u32.u64 	%r44, %rd47;
	div.s32 	%r45, %r44, %r7;
	mul.lo.s32 	%r46, %r45, %r7;
	sub.s32 	%r47, %r44, %r46;
	div.s32 	%r48, %r47, %r8;
	mul.lo.s32 	%r49, %r48, %r8;
	sub.s32 	%r50, %r47, %r49;
	selp.b32 	%r51, 0, %r45, %p6;
	selp.b32 	%r52, 0, %r48, %p5;
	selp.b32 	%r53, 0, %r50, %p4;
	mul.lo.s32 	%r54, %r10, %r51;
	mad.lo.s32 	%r55, %r11, %r52, %r54;
	mad.lo.s32 	%r56, %r12, %r53, %r55;
	shl.b64 	%rd48, %rd47, 32;
	shr.s64 	%rd49, %rd48, 30;
	add.s64 	%rd50, %rd1, %rd49;
	ld.global.f32 	%f86, [%rd50];
	cvt.s64.s32 	%rd51, %r56;
	add.s64 	%rd52, %rd2, %rd51;
	ld.global.u8 	%rs9, [%rd52];
	setp.eq.s16 	%p7, %rs9, 0;
	mul.f32 	%f87, %f86, %f84;
	selp.f32 	%f347, %f83, %f87, %p7;
	max.f32 	%f350, %f347, 0fFF800000;
$L__BB407_6:
	setp.le.s64 	%p8, %rd40, %rd8;
	mov.f32 	%f349, 0fFF800000;
	@%p8 bra 	$L__BB407_8;
	setp.eq.s64 	%p9, %rd32, 1;
	setp.eq.s64 	%p10, %rd31, 1;
	setp.eq.s64 	%p11, %rd30, 1;
	add.s64 	%rd53, %rd25, %rd8;
	cvt.u32.u64 	%r57, %rd53;
	div.s32 	%r58, %r57, %r7;
	mul.lo.s32 	%r59, %r58, %r7;
	sub.s32 	%r60, %r57, %r59;
	div.s32 	%r61, %r60, %r8;
	mul.lo.s32 	%r62, %r61, %r8;
	sub.s32 	%r63, %r60, %r62;
	selp.b32 	%r64, 0, %r58, %p11;
	selp.b32 	%r65, 0, %r61, %p10;
	selp.b32 	%r66, 0, %r63, %p9;
	mul.lo.s32 	%r67, %r10, %r64;
	mad.lo.s32 	%r68, %r11, %r65, %r67;
	mad.lo.s32 	%r69, %r12, %r66, %r68;
	shl.b64 	%rd54, %rd53, 32;
	shr.s64 	%rd55, %rd54, 30;
	add.s64 	%rd56, %rd1, %rd55;
	ld.global.f32 	%f89, [%rd56];
	cvt.s64.s32 	%rd57, %r69;
	add.s64 	%rd58, %rd2, %rd57;
	ld.global.u8 	%rs10, [%rd58];
	setp.eq.s16 	%p12, %rs10, 0;
	mul.f32 	%f90, %f89, %f84;
	selp.f32 	%f349, %f83, %f90, %p12;
	max.f32 	%f350, %f350, %f349;
$L__BB407_8:
	setp.le.s64 	%p13, %rd40, %rd9;
	mov.f32 	%f351, 0fFF800000;
	@%p13 bra 	$L__BB407_10;
	setp.eq.s64 	%p14, %rd32, 1;
	setp.eq.s64 	%p15, %rd31, 1;
	setp.eq.s64 	%p16, %rd30, 1;
	add.s64 	%rd59, %rd25, %rd9;
	cvt.u32.u64 	%r70, %rd59;
	div.s32 	%r71, %r70, %r7;
	mul.lo.s32 	%r72, %r71, %r7;
	sub.s32 	%r73, %r70, %r72;
	div.s32 	%r74, %r73, %r8;
	mul.lo.s32 	%r75, %r74, %r8;
	sub.s32 	%r76, %r73, %r75;
	selp.b32 	%r77, 0, %r71, %p16;
	selp.b32 	%r78, 0, %r74, %p15;
	selp.b32 	%r79, 0, %r76, %p14;
	mul.lo.s32 	%r80, %r10, %r77;
	mad.lo.s32 	%r81, %r11, %r78, %r80;
	mad.lo.s32 	%r82, %r12, %r79, %r81;
	shl.b64 	%rd60, %rd59, 32;
	shr.s64 	%rd61, %rd60, 30;
	add.s64 	%rd62, %rd1, %rd61;
	ld.global.f32 	%f92, [%rd62];
	cvt.s64.s32 	%rd63, %r82;
	add.s64 	%rd64, %rd2, %rd63;
	ld.global.u8 	%rs11, [%rd64];
	setp.eq.s16 	%p17, %rs11, 0;
	mul.f32 	%f93, %f92, %f84;
	selp.f32 	%f351, %f83, %f93, %p17;
	max.f32 	%f350, %f350, %f351;
$L__BB407_10:
	setp.le.s64 	%p18, %rd40, %rd10;
	mov.f32 	%f353, 0fFF800000;
	@%p18 bra 	$L__BB407_12;
	setp.eq.s64 	%p19, %rd32, 1;
	setp.eq.s64 	%p20, %rd31, 1;
	setp.eq.s64 	%p21, %rd30, 1;
	add.s64 	%rd65, %rd25, %rd10;
	cvt.u32.u64 	%r83, %rd65;
	div.s32 	%r84, %r83, %r7;
	mul.lo.s32 	%r85, %r84, %r7;
	sub.s32 	%r86, %r83, %r85;
	div.s32 	%r87, %r86, %r8;
	mul.lo.s32 	%r88, %r87, %r8;
	sub.s32 	%r89, %r86, %r88;
	selp.b32 	%r90, 0, %r84, %p21;
	selp.b32 	%r91, 0, %r87, %p20;
	selp.b32 	%r92, 0, %r89, %p19;
	mul.lo.s32 	%r93, %r10, %r90;
	mad.lo.s32 	%r94, %r11, %r91, %r93;
	mad.lo.s32 	%r95, %r12, %r92, %r94;
	shl.b64 	%rd66, %rd65, 32;
	shr.s64 	%rd67, %rd66, 30;
	add.s64 	%rd68, %rd1, %rd67;
	ld.global.f32 	%f95, [%rd68];
	cvt.s64.s32 	%rd69, %r95;
	add.s64 	%rd70, %rd2, %rd69;
	ld.global.u8 	%rs12, [%rd70];
	setp.eq.s16 	%p22, %rs12, 0;
	mul.f32 	%f96, %f95, %f84;
	selp.f32 	%f353, %f83, %f96, %p22;
	max.f32 	%f350, %f350, %f353;
$L__BB407_12:
	setp.le.s64 	%p23, %rd40, %rd11;
	mov.f32 	%f355, 0fFF800000;
	@%p23 bra 	$L__BB407_14;
	setp.eq.s64 	%p24, %rd32, 1;
	setp.eq.s64 	%p25, %rd31, 1;
	setp.eq.s64 	%p26, %rd30, 1;
	add.s64 	%rd71, %rd25, %rd11;
	cvt.u32.u64 	%r96, %rd71;
	div.s32 	%r97, %r96, %r7;
	mul.lo.s32 	%r98, %r97, %r7;
	sub.s32 	%r99, %r96, %r98;
	div.s32 	%r100, %r99, %r8;
	mul.lo.s32 	%r101, %r100, %r8;
	sub.s32 	%r102, %r99, %r101;
	selp.b32 	%r103, 0, %r97, %p26;
	selp.b32 	%r104, 0, %r100, %p25;
	selp.b32 	%r105, 0, %r102, %p24;
	mul.lo.s32 	%r106, %r10, %r103;
	mad.lo.s32 	%r107, %r11, %r104, %r106;
	mad.lo.s32 	%r108, %r12, %r105, %r107;
	shl.b64 	%rd72, %rd71, 32;
	shr.s64 	%rd73, %rd72, 30;
	add.s64 	%rd74, %rd1, %rd73;
	ld.global.f32 	%f98, [%rd74];
	cvt.s64.s32 	%rd75, %r108;
	add.s64 	%rd76, %rd2, %rd75;
	ld.global.u8 	%rs13, [%rd76];
	setp.eq.s16 	%p27, %rs13, 0;
	mul.f32 	%f99, %f98, %f84;
	selp.f32 	%f355, %f83, %f99, %p27;
	max.f32 	%f350, %f350, %f355;
$L__BB407_14:
	setp.le.s64 	%p28, %rd40, %rd12;
	mov.f32 	%f357, 0fFF800000;
	@%p28 bra 	$L__BB407_16;
	setp.eq.s64 	%p29, %rd32, 1;
	setp.eq.s64 	%p30, %rd31, 1;
	setp.eq.s64 	%p31, %rd30, 1;
	add.s64 	%rd77, %rd25, %rd12;
	cvt.u32.u64 	%r109, %rd77;
	div.s32 	%r110, %r109, %r7;
	mul.lo.s32 	%r111, %r110, %r7;
	sub.s32 	%r112, %r109, %r111;
	div.s32 	%r113, %r112, %r8;
	mul.lo.s32 	%r114, %r113, %r8;
	sub.s32 	%r115, %r112, %r114;
	selp.b32 	%r116, 0, %r110, %p31;
	selp.b32 	%r117, 0, %r113, %p30;
	selp.b32 	%r118, 0, %r115, %p29;
	mul.lo.s32 	%r119, %r10, %r116;
	mad.lo.s32 	%r120, %r11, %r117, %r119;
	mad.lo.s32 	%r121, %r12, %r118, %r120;
	shl.b64 	%rd78, %rd77, 32;
	shr.s64 	%rd79, %rd78, 30;
	add.s64 	%rd80, %rd1, %rd79;
	ld.global.f32 	%f101, [%rd80];
	cvt.s64.s32 	%rd81, %r121;
	add.s64 	%rd82, %rd2, %rd81;
	ld.global.u8 	%rs14, [%rd82];
	setp.eq.s16 	%p32, %rs14, 0;
	mul.f32 	%f102, %f101, %f84;
	selp.f32 	%f357, %f83, %f102, %p32;
	max.f32 	%f350, %f350, %f357;
$L__BB407_16:
	setp.le.s64 	%p33, %rd40, %rd13;
	mov.f32 	%f359, 0fFF800000;
	@%p33 bra 	$L__BB407_18;
	setp.eq.s64 	%p34, %rd32, 1;
	setp.eq.s64 	%p35, %rd31, 1;
	setp.eq.s64 	%p36, %rd30, 1;
	add.s64 	%rd83, %rd25, %rd13;
	cvt.u32.u64 	%r122, %rd83;
	div.s32 	%r123, %r122, %r7;
	mul.lo.s32 	%r124, %r123, %r7;
	sub.s32 	%r125, %r122, %r124;
	div.s32 	%r126, %r125, %r8;
	mul.lo.s32 	%r127, %r126, %r8;
	sub.s32 	%r128, %r125, %r127;
	selp.b32 	%r129, 0, %r123, %p36;
	selp.b32 	%r130, 0, %r126, %p35;
	selp.b32 	%r131, 0, %r128, %p34;
	mul.lo.s32 	%r132, %r10, %r129;
	mad.lo.s32 	%r133, %r11, %r130, %r132;
	mad.lo.s32 	%r134, %r12, %r131, %r133;
	shl.b64 	%rd84, %rd83, 32;
	shr.s64 	%rd85, %rd84, 30;
	add.s64 	%rd86, %rd1, %rd85;
	ld.global.f32 	%f104, [%rd86];
	cvt.s64.s32 	%rd87, %r134;
	add.s64 	%rd88, %rd2, %rd87;
	ld.global.u8 	%rs15, [%rd88];
	setp.eq.s16 	%p37, %rs15, 0;
	mul.f32 	%f105, %f104, %f84;
	selp.f32 	%f359, %f83, %f105, %p37;
	max.f32 	%f350, %f350, %f359;
$L__BB407_18:
	setp.le.s64 	%p38, %rd40, %rd14;
	mov.f32 	%f361, 0fFF800000;
	@%p38 bra 	$L__BB407_20;
	setp.eq.s64 	%p39, %rd32, 1;
	setp.eq.s64 	%p40, %rd31, 1;
	setp.eq.s64 	%p41, %rd30, 1;
	add.s64 	%rd89, %rd25, %rd14;
	cvt.u32.u64 	%r135, %rd89;
	div.s32 	%r136, %r135, %r7;
	mul.lo.s32 	%r137, %r136, %r7;
	sub.s32 	%r138, %r135, %r137;
	div.s32 	%r139, %r138, %r8;
	mul.lo.s32 	%r140, %r139, %r8;
	sub.s32 	%r141, %r138, %r140;
	selp.b32 	%r142, 0, %r136, %p41;
	selp.b32 	%r143, 0, %r139, %p40;
	selp.b32 	%r144, 0, %r141, %p39;
	mul.lo.s32 	%r145, %r10, %r142;
	mad.lo.s32 	%r146, %r11, %r143, %r145;
	mad.lo.s32 	%r147, %r12, %r144, %r146;
	shl.b64 	%rd90, %rd89, 32;
	shr.s64 	%rd91, %rd90, 30;
	add.s64 	%rd92, %rd1, %rd91;
	ld.global.f32 	%f107, [%rd92];
	cvt.s64.s32 	%rd93, %r147;
	add.s64 	%rd94, %rd2, %rd93;
	ld.global.u8 	%rs16, [%rd94];
	setp.eq.s16 	%p42, %rs16, 0;
	mul.f32 	%f108, %f107, %f84;
	selp.f32 	%f361, %f83, %f108, %p42;
	max.f32 	%f350, %f350, %f361;
$L__BB407_20:
	setp.le.s64 	%p43, %rd40, %rd15;
	mov.f32 	%f363, 0fFF800000;
	@%p43 bra 	$L__BB407_22;
	setp.eq.s64 	%p44, %rd32, 1;
	setp.eq.s64 	%p45, %rd31, 1;
	setp.eq.s64 	%p46, %rd30, 1;
	add.s64 	%rd95, %rd25, %rd15;
	cvt.u32.u64 	%r148, %rd95;
	div.s32 	%r149, %r148, %r7;
	mul.lo.s32 	%r150, %r149, %r7;
	sub.s32 	%r151, %r148, %r150;
	div.s32 	%r152, %r151, %r8;
	mul.lo.s32 	%r153, %r152, %r8;
	sub.s32 	%r154, %r151, %r153;
	selp.b32 	%r155, 0, %r149, %p46;
	selp.b32 	%r156, 0, %r152, %p45;
	selp.b32 	%r157, 0, %r154, %p44;
	mul.lo.s32 	%r158, %r10, %r155;
	mad.lo.s32 	%r159, %r11, %r156, %r158;
	mad.lo.s32 	%r160, %r12, %r157, %r159;
	shl.b64 	%rd96, %rd95, 32;
	shr.s64 	%rd97, %rd96, 30;
	add.s64 	%rd98, %rd1, %rd97;
	ld.global.f32 	%f110, [%rd98];
	cvt.s64.s32 	%rd99, %r160;
	add.s64 	%rd100, %rd2, %rd99;
	ld.global.u8 	%rs17, [%rd100];
	setp.eq.s16 	%p47, %rs17, 0;
	mul.f32 	%f111, %f110, %f84;
	selp.f32 	%f363, %f83, %f111, %p47;
	max.f32 	%f350, %f350, %f363;
$L__BB407_22:
	setp.le.s64 	%p48, %rd40, %rd16;
	mov.f32 	%f365, 0fFF800000;
	@%p48 bra 	$L__BB407_24;
	setp.eq.s64 	%p49, %rd32, 1;
	setp.eq.s64 	%p50, %rd31, 1;
	setp.eq.s64 	%p51, %rd30, 1;
	add.s64 	%rd101, %rd25, %rd16;
	cvt.u32.u64 	%r161, %rd101;
	div.s32 	%r162, %r161, %r7;
	mul.lo.s32 	%r163, %r162, %r7;
	sub.s32 	%r164, %r161, %r163;
	div.s32 	%r165, %r164, %r8;
	mul.lo.s32 	%r166, %r165, %r8;
	sub.s32 	%r167, %r164, %r166;
	selp.b32 	%r168, 0, %r162, %p51;
	selp.b32 	%r169, 0, %r165, %p50;
	selp.b32 	%r170, 0, %r167, %p49;
	mul.lo.s32 	%r171, %r10, %r168;
	mad.lo.s32 	%r172, %r11, %r169, %r171;
	mad.lo.s32 	%r173, %r12, %r170, %r172;
	shl.b64 	%rd102, %rd101, 32;
	shr.s64 	%rd103, %rd102, 30;
	add.s64 	%rd104, %rd1, %rd103;
	ld.global.f32 	%f113, [%rd104];
	cvt.s64.s32 	%rd105, %r173;
	add.s64 	%rd106, %rd2, %rd105;
	ld.global.u8 	%rs18, [%rd106];
	setp.eq.s16 	%p52, %rs18, 0;
	mul.f32 	%f114, %f113, %f84;
	selp.f32 	%f365, %f83, %f114, %p52;
	max.f32 	%f350, %f350, %f365;
$L__BB407_24:
	setp.le.s64 	%p53, %rd40, %rd17;
	mov.f32 	%f367, 0fFF800000;
	@%p53 bra 	$L__BB407_26;
	setp.eq.s64 	%p54, %rd32, 1;
	setp.eq.s64 	%p55, %rd31, 1;
	setp.eq.s64 	%p56, %rd30, 1;
	add.s64 	%rd107, %rd25, %rd17;
	cvt.u32.u64 	%r174, %rd107;
	div.s32 	%r175, %r174, %r7;
	mul.lo.s32 	%r176, %r175, %r7;
	sub.s32 	%r177, %r174, %r176;
	div.s32 	%r178, %r177, %r8;
	mul.lo.s32 	%r179, %r178, %r8;
	sub.s32 	%r180, %r177, %r179;
	selp.b32 	%r181, 0, %r175, %p56;
	selp.b32 	%r182, 0, %r178, %p55;
	selp.b32 	%r183, 0, %r180, %p54;
	mul.lo.s32 	%r184, %r10, %r181;
	mad.lo.s32 	%r185, %r11, %r182, %r184;
	mad.lo.s32 	%r186, %r12, %r183, %r185;
	shl.b64 	%rd108, %rd107, 32;
	shr.s64 	%rd109, %rd108, 30;
	add.s64 	%rd110, %rd1, %rd109;
	ld.global.f32 	%f116, [%rd110];
	cvt.s64.s32 	%rd111, %r186;
	add.s64 	%rd112, %rd2, %rd111;
	ld.global.u8 	%rs19, [%rd112];
	setp.eq.s16 	%p57, %rs19, 0;
	mul.f32 	%f117, %f116, %f84;
	selp.f32 	%f367, %f83, %f117, %p57;
	max.f32 	%f350, %f350, %f367;
$L__BB407_26:
	setp.le.s64 	%p58, %rd40, %rd18;
	mov.f32 	%f369, 0fFF800000;
	@%p58 bra 	$L__BB407_28;
	setp.eq.s64 	%p59, %rd32, 1;
	setp.eq.s64 	%p60, %rd31, 1;
	setp.eq.s64 	%p61, %rd30, 1;
	add.s64 	%rd113, %rd25, %rd18;
	cvt.u32.u64 	%r187, %rd113;
	div.s32 	%r188, %r187, %r7;
	mul.lo.s32 	%r189, %r188, %r7;
	sub.s32 	%r190, %r187, %r189;
	div.s32 	%r191, %r190, %r8;
	mul.lo.s32 	%r192, %r191, %r8;
	sub.s32 	%r193, %r190, %r192;
	selp.b32 	%r194, 0, %r188, %p61;
	selp.b32 	%r195, 0, %r191, %p60;
	selp.b32 	%r196, 0, %r193, %p59;
	mul.lo.s32 	%r197, %r10, %r194;
	mad.lo.s32 	%r198, %r11, %r195, %r197;
	mad.lo.s32 	%r199, %r12, %r196, %r198;
	shl.b64 	%rd114, %rd113, 32;
	shr.s64 	%rd115, %rd114, 30;
	add.s64 	%rd116, %rd1, %rd115;
	ld.global.f32 	%f119, [%rd116];
	cvt.s64.s32 	%rd117, %r199;
	add.s64 	%rd118, %rd2, %rd117;
	ld.global.u8 	%rs20, [%rd118];
	setp.eq.s16 	%p62, %rs20, 0;
	mul.f32 	%f120, %f119, %f84;
	selp.f32 	%f369, %f83, %f120, %p62;
	max.f32 	%f350, %f350, %f369;
$L__BB407_28:
	setp.le.s64 	%p63, %rd40, %rd19;
	mov.f32 	%f371, 0fFF800000;
	@%p63 bra 	$L__BB407_30;
	setp.eq.s64 	%p64, %rd32, 1;
	setp.eq.s64 	%p65, %rd31, 1;
	setp.eq.s64 	%p66, %rd30, 1;
	add.s64 	%rd119, %rd25, %rd19;
	cvt.u32.u64 	%r200, %rd119;
	div.s32 	%r201, %r200, %r7;
	mul.lo.s32 	%r202, %r201, %r7;
	sub.s32 	%r203, %r200, %r202;
	div.s32 	%r204, %r203, %r8;
	mul.lo.s32 	%r205, %r204, %r8;
	sub.s32 	%r206, %r203, %r205;
	selp.b32 	%r207, 0, %r201, %p66;
	selp.b32 	%r208, 0, %r204, %p65;
	selp.b32 	%r209, 0, %r206, %p64;
	mul.lo.s32 	%r210, %r10, %r207;
	mad.lo.s32 	%r211, %r11, %r208, %r210;
	mad.lo.s32 	%r212, %r12, %r209, %r211;
	shl.b64 	%rd120, %rd119, 32;
	shr.s64 	%rd121, %rd120, 30;
	add.s64 	%rd122, %rd1, %rd121;
	ld.global.f32 	%f122, [%rd122];
	cvt.s64.s32 	%rd123, %r212;
	add.s64 	%rd124, %rd2, %rd123;
	ld.global.u8 	%rs21, [%rd124];
	setp.eq.s16 	%p67, %rs21, 0;
	mul.f32 	%f123, %f122, %f84;
	selp.f32 	%f371, %f83, %f123, %p67;
	max.f32 	%f350, %f350, %f371;
$L__BB407_30:
	setp.le.s64 	%p68, %rd40, %rd20;
	mov.f32 	%f373, 0fFF800000;
	@%p68 bra 	$L__BB407_32;
	setp.eq.s64 	%p69, %rd32, 1;
	setp.eq.s64 	%p70, %rd31, 1;
	setp.eq.s64 	%p71, %rd30, 1;
	add.s64 	%rd125, %rd25, %rd20;
	cvt.u32.u64 	%r213, %rd125;
	div.s32 	%r214, %r213, %r7;
	mul.lo.s32 	%r215, %r214, %r7;
	sub.s32 	%r216, %r213, %r215;
	div.s32 	%r217, %r216, %r8;
	mul.lo.s32 	%r218, %r217, %r8;
	sub.s32 	%r219, %r216, %r218;
	selp.b32 	%r220, 0, %r214, %p71;
	selp.b32 	%r221, 0, %r217, %p70;
	selp.b32 	%r222, 0, %r219, %p69;
	mul.lo.s32 	%r223, %r10, %r220;
	mad.lo.s32 	%r224, %r11, %r221, %r223;
	mad.lo.s32 	%r225, %r12, %r222, %r224;
	shl.b64 	%rd126, %rd125, 32;
	shr.s64 	%rd127, %rd126, 30;
	add.s64 	%rd128, %rd1, %rd127;
	ld.global.f32 	%f125, [%rd128];
	cvt.s64.s32 	%rd129, %r225;
	add.s64 	%rd130, %rd2, %rd129;
	ld.global.u8 	%rs22, [%rd130];
	setp.eq.s16 	%p72, %rs22, 0;
	mul.f32 	%f126, %f125, %f84;
	selp.f32 	%f373, %f83, %f126, %p72;
	max.f32 	%f350, %f350, %f373;
$L__BB407_32:
	setp.le.s64 	%p73, %rd40, %rd21;
	mov.f32 	%f375, 0fFF800000;
	@%p73 bra 	$L__BB407_34;
	setp.eq.s64 	%p74, %rd32, 1;
	setp.eq.s64 	%p75, %rd31, 1;
	setp.eq.s64 	%p76, %rd30, 1;
	add.s64 	%rd131, %rd25, %rd21;
	cvt.u32.u64 	%r226, %rd131;
	div.s32 	%r227, %r226, %r7;
	mul.lo.s32 	%r228, %r227, %r7;
	sub.s32 	%r229, %r226, %r228;
	div.s32 	%r230, %r229, %r8;
	mul.lo.s32 	%r231, %r230, %r8;
	sub.s32 	%r232, %r229, %r231;
	selp.b32 	%r233, 0, %r227, %p76;
	selp.b32 	%r234, 0, %r230, %p75;
	selp.b32 	%r235, 0, %r232, %p74;
	mul.lo.s32 	%r236, %r10, %r233;
	mad.lo.s32 	%r237, %r11, %r234, %r236;
	mad.lo.s32 	%r238, %r12, %r235, %r237;
	shl.b64 	%rd132, %rd131, 32;
	shr.s64 	%rd133, %rd132, 30;
	add.s64 	%rd134, %rd1, %rd133;
	ld.global.f32 	%f128, [%rd134];
	cvt.s64.s32 	%rd135, %r238;
	add.s64 	%rd136, %rd2, %rd135;
	ld.global.u8 	%rs23, [%rd136];
	setp.eq.s16 	%p77, %rs23, 0;
	mul.f32 	%f129, %f128, %f84;
	selp.f32 	%f375, %f83, %f129, %p77;
	max.f32 	%f350, %f350, %f375;
$L__BB407_34:
	setp.le.s64 	%p78, %rd40, %rd22;
	mov.f32 	%f377, 0fFF800000;
	@%p78 bra 	$L__BB407_36;
	setp.eq.s64 	%p79, %rd32, 1;
	setp.eq.s64 	%p80, %rd31, 1;
	setp.eq.s64 	%p81, %rd30, 1;
	add.s64 	%rd137, %rd25, %rd22;
	cvt.u32.u64 	%r239, %rd137;
	div.s32 	%r240, %r239, %r7;
	mul.lo.s32 	%r241, %r240, %r7;
	sub.s32 	%r242, %r239, %r241;
	div.s32 	%r243, %r242, %r8;
	mul.lo.s32 	%r244, %r243, %r8;
	sub.s32 	%r245, %r242, %r244;
	selp.b32 	%r246, 0, %r240, %p81;
	selp.b32 	%r247, 0, %r243, %p80;
	selp.b32 	%r248, 0, %r245, %p79;
	mul.lo.s32 	%r249, %r10, %r246;
	mad.lo.s32 	%r250, %r11, %r247, %r249;
	mad.lo.s32 	%r251, %r12, %r248, %r250;
	shl.b64 	%rd138, %rd137, 32;
	shr.s64 	%rd139, %rd138, 30;
	add.s64 	%rd140, %rd1, %rd139;
	ld.global.f32 	%f131, [%rd140];
	cvt.s64.s32 	%rd141, %r251;
	add.s64 	%rd142, %rd2, %rd141;
	ld.global.u8 	%rs24, [%rd142];
	setp.eq.s16 	%p82, %rs24, 0;
	mul.f32 	%f132, %f131, %f84;
	selp.f32 	%f377, %f83, %f132, %p82;
	max.f32 	%f350, %f350, %f377;
$L__BB407_36:
	setp.le.s64 	%p83, %rd40, %rd7;
	mov.b32 	%r252, %f350;
	shfl.sync.bfly.b32	%r253|%p84, %r252, 16, 31, -1;
	mov.b32 	%f133, %r253;
	max.f32 	%f134, %f350, %f133;
	mov.b32 	%r254, %f134;
	shfl.sync.bfly.b32	%r255|%p85, %r254, 8, 31, -1;
	mov.b32 	%f135, %r255;
	max.f32 	%f136, %f134, %f135;
	mov.b32 	%r256, %f136;
	shfl.sync.bfly.b32	%r257|%p86, %r256, 4, 31, -1;
	mov.b32 	%f137, %r257;
	max.f32 	%f138, %f136, %f137;
	mov.b32 	%r258, %f138;
	shfl.sync.bfly.b32	%r259|%p87, %r258, 2, 31, -1;
	mov.b32 	%f139, %r259;
	max.f32 	%f140, %f138, %f139;
	mov.b32 	%r260, %f140;
	shfl.sync.bfly.b32	%r261|%p88, %r260, 1, 31, -1;
	mov.b32 	%f141, %r261;
	max.f32 	%f142, %f140, %f141;
	sub.f32 	%f143, %f347, %f142;
	fma.rn.f32 	%f144, %f143, 0f3BBB989D, 0f3F000000;
	cvt.sat.f32.f32 	%f145, %f144;
	mov.f32 	%f146, 0f4B400001;
	mov.f32 	%f147, 0f437C0000;
	fma.rm.f32 	%f148, %f145, %f147, %f146;
	add.f32 	%f149, %f148, 0fCB40007F;
	neg.f32 	%f150, %f149;
	fma.rn.f32 	%f151, %f143, 0f3FB8AA3B, %f150;
	fma.rn.f32 	%f152, %f143, 0f32A57060, %f151;
	mov.b32 	%r262, %f148;
	shl.b32 	%r263, %r262, 23;
	mov.b32 	%f153, %r263;
	ex2.approx.ftz.f32 	%f154, %f152;
	mul.f32 	%f155, %f154, %f153;
	add.f32 	%f156, %f155, 0f00000000;
	sub.f32 	%f157, %f349, %f142;
	fma.rn.f32 	%f158, %f157, 0f3BBB989D, 0f3F000000;
	cvt.sat.f32.f32 	%f159, %f158;
	fma.rm.f32 	%f160, %f159, %f147, %f146;
	add.f32 	%f161, %f160, 0fCB40007F;
	neg.f32 	%f162, %f161;
	fma.rn.f32 	%f163, %f157, 0f3FB8AA3B, %f162;
	fma.rn.f32 	%f164, %f157, 0f32A57060, %f163;
	mov.b32 	%r264, %f160;
	shl.b32 	%r265, %r264, 23;
	mov.b32 	%f165, %r265;
	ex2.approx.ftz.f32 	%f166, %f164;
	mul.f32 	%f167, %f166, %f165;
	add.f32 	%f168, %f156, %f167;
	sub.f32 	%f169, %f351, %f142;
	fma.rn.f32 	%f170, %f169, 0f3BBB989D, 0f3F000000;
	cvt.sat.f32.f32 	%f171, %f170;
	fma.rm.f32 	%f172, %f171, %f147, %f146;
	add.f32 	%f173, %f172, 0fCB40007F;
	neg.f32 	%f174, %f173;
	fma.rn.f32 	%f175, %f169, 0f3FB8AA3B, %f174;
	fma.rn.f32 	%f176, %f169, 0f32A57060, %f175;
	mov.b32 	%r266, %f172;
	shl.b32 	%r267, %r266, 23;
	mov.b32 	%f177, %r267;
	ex2.approx.ftz.f32 	%f178, %f176;
	mul.f32 	%f179, %f178, %f177;
	add.f32 	%f180, %f168, %f179;
	sub.f32 	%f181, %f353, %f142;
	fma.rn.f32 	%f182, %f181, 0f3BBB989D, 0f3F000000;
	cvt.sat.f32.f32 	%f183, %f182;
	fma.rm.f32 	%f184, %f183, %f147, %f146;
	add.f32 	%f185, %f184, 0fCB40007F;
	neg.f32 	%f186, %f185;
	fma.rn.f32 	%f187, %f181, 0f3FB8AA3B, %f186;
	fma.rn.f32 	%f188, %f181, 0f32A57060, %f187;
	mov.b32 	%r268, %f184;
	shl.b32 	%r269, %r268, 23;
	mov.b32 	%f189, %r269;
	ex2.approx.ftz.f32 	%f190, %f188;
	mul.f32 	%f191, %f190, %f189;
	add.f32 	%f192, %f180, %f191;
	sub.f32 	%f193, %f355, %f142;
	fma.rn.f32 	%f194, %f193, 0f3BBB989D, 0f3F000000;
	cvt.sat.f32.f32 	%f195, %f194;
	fma.rm.f32 	%f196, %f195, %f147, %f146;
	add.f32 	%f197, %f196, 0fCB40007F;
	neg.f32 	%f198, %f197;
	fma.rn.f32 	%f199, %f193, 0f3FB8AA3B, %f198;
	fma.rn.f32 	%f200, %f193, 0f32A57060, %f199;
	mov.b32 	%r270, %f196;
	shl.b32 	%r271, %r270, 23;
	mov.b32 	%f201, %r271;
	ex2.approx.ftz.f32 	%f202, %f200;
	mul.f32 	%f203, %f202, %f201;
	add.f32 	%f204, %f192, %f203;
	sub.f32 	%f205, %f357, %f142;
	fma.rn.f32 	%f206, %f205, 0f3BBB989D, 0f3F000000;
	cvt.sat.f32.f32 	%f207, %f206;
	fma.rm.f32 	%f208, %f207, %f147, %f146;
	add.f32 	%f209, %f208, 0fCB40007F;
	neg.f32 	%f210, %f209;
	fma.rn.f32 	%f211, %f205, 0f3FB8AA3B, %f210;
	fma.rn.f32 	%f212, %f205, 0f32A57060, %f211;
	mov.b32 	%r272, %f208;
	shl.b32 	%r273, %r272, 23;
	mov.b32 	%f213, %r273;
	ex2.approx.ftz.f32 	%f214, %f212;
	mul.f32 	%f215, %f214, %f213;
	add.f32 	%f216, %f204, %f215;
	sub.f32 	%f217, %f359, %f142;
	fma.rn.f32 	%f218, %f217, 0f3BBB989D, 0f3F000000;
	cvt.sat.f32.f32 	%f219, %f218;
	fma.rm.f32 	%f220, %f219, %f147, %f146;
	add.f32 	%f221, %f220, 0fCB40007F;
	neg.f32 	%f222, %f221;
	fma.rn.f32 	%f223, %f217, 0f3FB8AA3B, %f222;
	fma.rn.f32 	%f224, %f217, 0f32A57060, %f223;
	mov.b32 	%r274, %f220;
	shl.b32 	%r275, %r274, 23;
	mov.b32 	%f225, %r275;
	ex2.approx.ftz.f32 	%f226, %f224;
	mul.f32 	%f227, %f226, %f225;
	add.f32 	%f228, %f216, %f227;
	sub.f32 	%f229, %f361, %f142;
	fma.rn.f32 	%f230, %f229, 0f3BBB989D, 0f3F000000;
	cvt.sat.f32.f32 	%f231, %f230;
	fma.rm.f32 	%f232, %f231, %f147, %f146;
	add.f32 	%f233, %f232, 0fCB40007F;
	neg.f32 	%f234, %f233;
	fma.rn.f32 	%f235, %f229, 0f3FB8AA3B, %f234;
	fma.rn.f32 	%f236, %f229, 0f32A57060, %f235;
	mov.b32 	%r276, %f232;
	shl.b32 	%r277, %r276, 23;
	mov.b32 	%f237, %r277;
	ex2.approx.ftz.f32 	%f238, %f236;
	mul.f32 	%f239, %f238, %f237;
	add.f32 	%f240, %f228, %f239;
	sub.f32 	%f241, %f363, %f142;
	fma.rn.f32 	%f242, %f241, 0f3BBB989D, 0f3F000000;
	cvt.sat.f32.f32 	%f243, %f242;
	fma.rm.f32 	%f244, %f243, %f147, %f146;
	add.f32 	%f245, %f244, 0fCB40007F;
	neg.f32 	%f246, %f245;
	fma.rn.f32 	%f247, %f241, 0f3FB8AA3B, %f246;
	fma.rn.f32 	%f248, %f241, 0f32A57060, %f247;
	mov.b32 	%r278, %f244;
	shl.b32 	%r279, %r278, 23;
	mov.b32 	%f249, %r279;
	ex2.approx.ftz.f32 	%f250, %f248;
	mul.f32 	%f251, %f250, %f249;
	add.f32 	%f252, %f240, %f251;
	sub.f32 	%f253, %f365, %f142;
	fma.rn.f32 	%f254, %f253, 0f3BBB989D, 0f3F000000;
	cvt.sat.f32.f32 	%f255, %f254;
	fma.rm.f32 	%f256, %f255, %f147, %f146;
	add.f32 	%f257, %f256, 0fCB40007F;
	neg.f32 	%f258, %f257;
	fma.rn.f32 	%f259, %f253, 0f3FB8AA3B, %f258;
	fma.rn.f32 	%f260, %f253, 0f32A57060, %f259;
	mov.b32 	%r280, %f256;
	shl.b32 	%r281, %r280, 23;
	mov.b32 	%f261, %r281;
	ex2.approx.ftz.f32 	%f262, %f260;
	mul.f32 	%f263, %f262, %f261;
	add.f32 	%f264, %f252, %f263;
	sub.f32 	%f265, %f367, %f142;
	fma.rn.f32 	%f266, %f265, 0f3BBB989D, 0f3F000000;
	cvt.sat.f32.f32 	%f267, %f266;
	fma.rm.f32 	%f268, %f267, %f147, %f146;
	add.f32 	%f269, %f268, 0fCB40007F;
	neg.f32 	%f270, %f269;
	fma.rn.f32 	%f271, %f265, 0f3FB8AA3B, %f270;
	fma.rn.f32 	%f272, %f265, 0f32A57060, %f271;
	mov.b32 	%r282, %f268;
	shl.b32 	%r283, %r282, 23;
	mov.b32 	%f273, %r283;
	ex2.approx.ftz.f32 	%f274, %f272;
	mul.f32 	%f275, %f274, %f273;
	add.f32 	%f276, %f264, %f275;
	sub.f32 	%f277, %f369, %f142;
	fma.rn.f32 	%f278, %f277, 0f3BBB989D, 0f3F000000;
	cvt.sat.f32.f32 	%f279, %f278;
	fma.rm.f32 	%f280, %f279, %f147, %f146;
	add.f32 	%f281, %f280, 0fCB40007F;
	neg.f32 	%f282, %f281;
	fma.rn.f32 	%f283, %f277, 0f3FB8AA3B, %f282;
	fma.rn.f32 	%f284, %f277, 0f32A57060, %f283;
	mov.b32 	%r284, %f280;
	shl.b32 	%r285, %r284, 23;
	mov.b32 	%f285, %r285;
	ex2.approx.ftz.f32 	%f286, %f284;
	mul.f32 	%f287, %f286, %f285;
	add.f32 	%f288, %f276, %f287;
	sub.f32 	%f289, %f371, %f142;
	fma.rn.f32 	%f290, %f289, 0f3BBB989D, 0f3F000000;
	cvt.sat.f32.f32 	%f291, %f290;
	fma.rm.f32 	%f292, %f291, %f147, %f146;
	add.f32 	%f293, %f292, 0fCB40007F;
	neg.f32 	%f294, %f293;
	fma.rn.f32 	%f295, %f289, 0f3FB8AA3B, %f294;
	fma.rn.f32 	%f296, %f289, 0f32A57060, %f295;
	mov.b32 	%r286, %f292;
	shl.b32 	%r287, %r286, 23;
	mov.b32 	%f297, %r287;
	ex2.approx.ftz.f32 	%f298, %f296;
	mul.f32 	%f299, %f298, %f297;
	add.f32 	%f300, %f288, %f299;
	sub.f32 	%f301, %f373, %f142;
	fma.rn.f32 	%f302, %f301, 0f3BBB989D, 0f3F000000;
	cvt.sat.f32.f32 	%f303, %f302;
	fma.rm.f32 	%f304, %f303, %f147, %f146;
	add.f32 	%f305, %f304, 0fCB40007F;
	neg.f32 	%f306, %f305;
	fma.rn.f32 	%f307, %f301, 0f3FB8AA3B, %f306;
	fma.rn.f32 	%f308, %f301, 0f32A57060, %f307;
	mov.b32 	%r288, %f304;
	shl.b32 	%r289, %r288, 23;
	mov.b32 	%f309, %r289;
	ex2.approx.ftz.f32 	%f310, %f308;
	mul.f32 	%f311, %f310, %f309;
	add.f32 	%f312, %f300, %f311;
	sub.f32 	%f313, %f375, %f142;
	fma.rn.f32 	%f314, %f313, 0f3BBB989D, 0f3F000000;
	cvt.sat.f32.f32 	%f315, %f314;
	fma.rm.f32 	%f316, %f315, %f147, %f146;
	add.f32 	%f317, %f316, 0fCB40007F;
	neg.f32 	%f318, %f317;
	fma.rn.f32 	%f319, %f313, 0f3FB8AA3B, %f318;
	fma.rn.f32 	%f320, %f313, 0f32A57060, %f319;
	mov.b32 	%r290, %f316;
	shl.b32 	%r291, %r290, 23;
	mov.b32 	%f321, %r291;
	ex2.approx.ftz.f32 	%f322, %f320;
	mul.f32 	%f323, %f322, %f321;
	add.f32 	%f324, %f312, %f323;
	sub.f32 	%f325, %f377, %f142;
	fma.rn.f32 	%f326, %f325, 0f3BBB989D, 0f3F000000;
	cvt.sat.f32.f32 	%f327, %f326;
	fma.rm.f32 	%f328, %f327, %f147, %f146;
	add.f32 	%f329, %f328, 0fCB40007F;
	neg.f32 	%f330, %f329;
	fma.rn.f32 	%f331, %f325, 0f3FB8AA3B, %f330;
	fma.rn.f32 	%f332, %f325, 0f32A57060, %f331;
	mov.b32 	%r292, %f328;
	shl.b32 	%r293, %r292, 23;
	mov.b32 	%f333, %r293;
	ex2.approx.ftz.f32 	%f334, %f332;
	mul.f32 	%f335, %f334, %f333;
	add.f32 	%f336, %f324, %f335;
	mov.b32 	%r294, %f336;
	shfl.sync.bfly.b32	%r295|%p89, %r294, 16, 31, -1;
	mov.b32 	%f337, %r295;
	add.f32 	%f338, %f336, %f337;
	mov.b32 	%r296, %f338;
	shfl.sync.bfly.b32	%r297|%p90, %r296, 8, 31, -1;
	mov.b32 	%f339, %r297;
	add.f32 	%f340, %f338, %f339;
	mov.b32 	%r298, %f340;
	shfl.sync.bfly.b32	%r299|%p91, %r298, 4, 31, -1;
	mov.b32 	%f341, %r299;
	add.f32 	%f342, %f340, %f341;
	mov.b32 	%r300, %f342;
	shfl.sync.bfly.b32	%r301|%p92, %r300, 2, 31, -1;
	mov.b32 	%f343, %r301;
	add.f32 	%f344, %f342, %f343;
	mov.b32 	%r302, %f344;
	shfl.sync.bfly.b32	%r303|%p93, %r302, 1, 31, -1;
	mov.b32 	%f345, %r303;
	add.f32 	%f346, %f344, %f345;
	div.rn.f32 	%f67, %f155, %f346;
	div.rn.f32 	%f68, %f167, %f346;
	div.rn.f32 	%f69, %f179, %f346;
	div.rn.f32 	%f70, %f191, %f346;
	div.rn.f32 	%f71, %f203, %f346;
	div.rn.f32 	%f72, %f215, %f346;
	div.rn.f32 	%f73, %f227, %f346;
	div.rn.f32 	%f74, %f239, %f346;
	div.rn.f32 	%f75, %f251, %f346;
	div.rn.f32 	%f76, %f263, %f346;
	div.rn.f32 	%f77, %f275, %f346;
	div.rn.f32 	%f78, %f287, %f346;
	div.rn.f32 	%f79, %f299, %f346;
	div.rn.f32 	%f80, %f311, %f346;
	div.rn.f32 	%f81, %f323, %f346;
	div.rn.f32 	%f82, %f335, %f346;
	mad.lo.s64 	%rd143, %rd148, %rd38, %rd7;
	cvta.to.global.u64 	%rd144, %rd37;
	shl.b64 	%rd145, %rd143, 2;
	add.s64 	%rd26, %rd144, %rd145;
	@%p83 bra 	$L__BB407_38;
	st.global.f32 	[%rd26], %f67;
$L__BB407_38:
	setp.le.s64 	%p94, %rd40, %rd8;
	@%p94 bra 	$L__BB407_40;
	st.global.f32 	[%rd26+128], %f68;
$L__BB407_40:
	setp.le.s64 	%p95, %rd40, %rd9;
	@%p95 bra 	$L__BB407_42;
	st.global.f32 	[%rd26+256], %f69;
$L__BB407_42:
	setp.le.s64 	%p96, %rd40, %rd10;
	@%p96 bra 	$L__BB407_44;
	st.global.f32 	[%rd26+384], %f70;
$L__BB407_44:
	setp.le.s64 	%p97, %rd40, %rd11;
	@%p97 bra 	$L__BB407_46;
	st.global.f32 	[%rd26+512], %f71;
$L__BB407_46:
	setp.le.s64 	%p98, %rd40, %rd12;
	@%p98 bra 	$L__BB407_48;
	st.global.f32 	[%rd26+640], %f72;
$L__BB407_48:
	setp.le.s64 	%p99, %rd40, %rd13;
	@%p99 bra 	$L__BB407_50;
	st.global.f32 	[%rd26+768], %f73;
$L__BB407_50:
	setp.le.s64 	%p100, %rd40, %rd14;
	@%p100 bra 	$L__BB407_52;
	st.global.f32 	[%rd26+896], %f74;
$L__BB407_52:
	setp.le.s64 	%p101, %rd40, %rd15;
	@%p101 bra 	$L__BB407_54;
	st.global.f32 	[%rd26+1024], %f75;
$L__BB407_54:
	setp.le.s64 	%p102, %rd40, %rd16;
	@%p102 bra 	$L__BB407_56;
	st.global.f32 	[%rd26+1152], %f76;
$L__BB407_56:
	setp.le.s64 	%p103, %rd40, %rd17;
	@%p103 bra 	$L__BB407_58;
	st.global.f32 	[%rd26+1280], %f77;
$L__BB407_58:
	setp.le.s64 	%p104, %rd40, %rd18;
	@%p104 bra 	$L__BB407_60;
	st.global.f32 	[%rd26+1408], %f78;
$L__BB407_60:
	setp.le.s64 	%p105, %rd40, %rd19;
	@%p105 bra 	$L__BB407_62;
	st.global.f32 	[%rd26+1536], %f79;
$L__BB407_62:
	setp.le.s64 	%p106, %rd40, %rd20;
	@%p106 bra 	$L__BB407_64;
	st.global.f32 	[%rd26+1664], %f80;
$L__BB407_64:
	setp.le.s64 	%p107, %rd40, %rd21;
	@%p107 bra 	$L__BB407_66;
	st.global.f32 	[%rd26+1792], %f81;
$L__BB407_66:
	setp.le.s64 	%p108, %rd40, %rd22;
	@%p108 bra 	$L__BB407_68;
	st.global.f32 	[%rd26+1920], %f82;
$L__BB407_68:
	ld.param.u64 	%rd147, [_Z15SoftmaxWarpImplI22BroadcastScaleMaskLoadIffbLm3EiE11DirectStoreIffEfLi1ELi16ELi32ELi1ELb1EL9Algorithm0EEvT_T0_ll_param_2];
	add.s64 	%rd148, %rd148, %rd23;
	setp.lt.s64 	%p109, %rd148, %rd147;
	@%p109 bra 	$L__BB407_4;
$L__BB407_69:
	ret;

}
	// .globl	_Z15SoftmaxWarpImplI22BroadcastScaleMaskLoadIffbLm3EiE11DirectStoreIffEfLi1ELi17ELi32ELi1ELb0EL9Algorithm0EEvT_T0_ll
.visible .entry _Z15SoftmaxWarpImplI22BroadcastScaleMaskLoadIffbLm3EiE11DirectStoreIffEfLi1ELi17ELi32ELi1ELb0EL9Algorithm0EEvT_T0_ll(
	.param .align 8 .b8 _Z15SoftmaxWarpImplI22BroadcastScaleMaskLoadIffbLm3EiE11DirectStoreIffEfLi1ELi17ELi32ELi1ELb0EL9Algorithm0EEvT_T0_ll_param_0[112],
	.param .align 8 .b8 _Z15SoftmaxWarpImplI22BroadcastScaleMaskLoadIffbLm3EiE11DirectStoreIffEfLi1ELi17ELi32ELi1ELb0EL9Algorithm0EEvT_T0_ll_param_1[16],
	.param .u64 _Z15SoftmaxWarpImplI22BroadcastScaleMaskLoadIffbLm3EiE11DirectStoreIffEfLi1ELi17ELi32ELi1ELb0EL9Algorithm0EEvT_T0_ll_param_2,
	.param .u64 _Z15SoftmaxWarpImplI22BroadcastScaleMaskLoadIffbLm3EiE11DirectStoreIffEfLi1ELi17ELi32ELi1ELb0EL9Algorithm0EEvT_T0_ll_param_3
)
{
	.reg .pred 	%p<34>;
	.reg .b16 	%rs<26>;
	.reg .b32 	%r<304>;
	.reg .b32 	%f<316>;
	.reg .b64 	%rd<136>;

	ld.param.v2.f32 	{%f3, %f4}, [_Z15SoftmaxWarpImplI22BroadcastScaleMaskLoadIffbLm3EiE11DirectStoreIffEfLi1ELi17ELi32ELi1ELb0EL9Algorithm0EEvT_T0_ll_param_0+104];
	ld.param.u64 	%rd21, [_Z15SoftmaxWarpImplI22BroadcastScaleMaskLoadIffbLm3EiE11DirectStoreIffEfLi1ELi17ELi32ELi1ELb0EL9Algorithm0EEvT_T0_ll_param_0+96];
	ld.param.u32 	%r12, [_Z15SoftmaxWarpImplI22BroadcastScaleMaskLoadIffbLm3EiE11DirectStoreIffEfLi1ELi17ELi32ELi1ELb0EL9Algorithm0EEvT_T0_ll_param_0+80];
	ld.param.v2.u32 	{%r10, %r11}, [_Z15SoftmaxWarpImplI22BroadcastScaleMaskLoadIffbLm3EiE11DirectStoreIffEfLi1ELi17ELi32ELi1ELb0EL9Algorithm0EEvT_T0_ll_param_0+72];
	ld.param.v2.u32 	{%r7, %r8}, [_Z15SoftmaxWarpImplI22BroadcastScaleMaskLoadIffbLm3EiE11DirectStoreIffEfLi1ELi17ELi32ELi1ELb0EL9Algorithm0EEvT_T0_ll_param_0+48];
	ld.param.u64 	%rd17, [_Z15SoftmaxWarpImplI22BroadcastScaleMaskLoadIffbLm3EiE11DirectStoreIffEfLi1ELi17ELi32ELi1ELb0EL9Algorithm0EEvT_T0_ll_param_0+32];
	ld.param.u64 	%rd16, [_Z15SoftmaxWarpImplI22BroadcastScaleMaskLoadIffbLm3EiE11DirectStoreIffEfLi1ELi17ELi32ELi1ELb0EL9Algorithm0EEvT_T0_ll_param_0+24];
	ld.param.u64 	%rd15, [_Z15SoftmaxWarpImplI22BroadcastScaleMaskLoadIffbLm3EiE11DirectStoreIffEfLi1ELi17ELi32ELi1ELb0EL9Algorithm0EEvT_T0_ll_param_0+16];
	ld.param.u64 	%rd14, [_Z15SoftmaxWarpImplI22BroadcastScaleMaskLoadIffbLm3EiE11DirectStoreIffEfLi1ELi17ELi32ELi1ELb0EL9Algorithm0EEvT_T0_ll_param_0+8];
	ld.param.u64 	%rd13, [_Z15SoftmaxWarpImplI22BroadcastScaleMaskLoadIffbLm3EiE11DirectStoreIffEfLi1ELi17ELi32ELi1ELb0EL9Algorithm0EEvT_T0_ll_param_0];
	ld.param.u64 	%rd3, [_Z15SoftmaxWarpImplI22BroadcastScaleMaskLoadIffbLm3EiE11DirectStoreIffEfLi1ELi17ELi32ELi1ELb0EL9Algorithm0EEvT_T0_ll_param_1];
	ld.param.u64 	%rd4, [_Z15SoftmaxWarpImplI22BroadcastScaleMaskLoadIffbLm3EiE11DirectStoreIffEfLi1ELi17ELi32ELi1ELb0EL9Algorithm0EEvT_T0_ll_param_1+8];
	ld.param.u64 	%rd22, [_Z15SoftmaxWarpImplI22BroadcastScaleMaskLoadIffbLm3EiE11DirectStoreIffEfLi1ELi17ELi32ELi1ELb0EL9Algorithm0EEvT_T0_ll_param_2];
	ld.param.u64 	%rd23, [_Z15SoftmaxWarpImplI22BroadcastScaleMaskLoadIffbLm3EiE11DirectStoreIffEfLi1ELi17ELi32ELi1ELb0EL9Algorithm0EEvT_T0_ll_param_3];
	setp.lt.s64 	%p1, %rd23, 545;
	@%p1 bra 	$L__BB408_2;
	mov.u64 	%rd24, $str;
	cvta.global.u64 	%rd25, %rd24;
	mov.u64 	%rd26, $str$1;
	cvta.global.u64 	%rd27, %rd26;
	mov.u64 	%rd28, __unnamed_399;
	cvta.global.u64 	%rd29, %rd28;
	{ // callseq 398, 0
	.param .b64 param0;
	st.param.b64 	[param0], %rd25;
	.param .b64 param1;
	st.param.b64 	[param1], %rd27;
	.param .b32 param2;
	st.param.b32 	[param2], 219;
	.param .b64 param3;
	st.param.b64 	[param3], %rd29;
	.param .b64 param4;
	st.param.b64 	[param4], 1;
	call.uni 
	__assertfail, 
	(
	param0, 
	param1, 
	param2, 
	param3, 
	param4
	);
	} // callseq 398
$L__BB408_2:
	mov.u32 	%r23, %ctaid.x;
	mov.u32 	%r24, %ntid.y;
	mov.u32 	%r25, %tid.y;
	mad.lo.s32 	%r26, %r23, %r24, %r25;
	mov.u32 	%r27, %nctaid.x;
	mul.lo.s32 	%r6, %r27, %r24;
	cvt.s64.s32 	%rd135, %r26;
	setp.le.s64 	%p2, %rd22, %rd135;
	@%p2 bra 	$L__BB408_5;
	cvta.to.global.u64 	%rd6, %rd13;
	cvta.to.global.u64 	%rd7, %rd14;
	mov.u32 	%r28, %tid.x;
	cvt.u64.u32 	%rd8, %r28;
	cvta.to.global.u64 	%rd9, %rd3;
	cvt.s64.s32 	%rd10, %r6;
$L__BB408_4:
	setp.eq.s64 	%p3, %rd17, 1;
	setp.eq.s64 	%p4, %rd16, 1;
	setp.eq.s64 	%p5, %rd15, 1;
	mad.lo.s64 	%rd30, %rd21, %rd135, %rd8;
	cvt.u32.u64 	%r29, %rd30;
	div.s32 	%r30, %r29, %r7;
	mul.lo.s32 	%r31, %r30, %r7;
	sub.s32 	%r32, %r29, %r31;
	div.s32 	%r33, %r32, %r8;
	mul.lo.s32 	%r34, %r33, %r8;
	sub.s32 	%r35, %r32, %r34;
	selp.b32 	%r36, 0, %r30, %p5;
	selp.b32 	%r37, 0, %r33, %p4;
	selp.b32 	%r38, 0, %r35, %p3;
	mul.lo.s32 	%r39, %r10, %r36;
	mad.lo.s32 	%r40, %r11, %r37, %r39;
	mad.lo.s32 	%r41, %r12, %r38, %r40;
	shl.b64 	%rd31, %rd30, 32;
	shr.s64 	%rd32, %rd31, 30;
	add.s64 	%rd33, %rd6, %rd32;
	ld.global.f32 	%f5, [%rd33];
	cvt.s64.s32 	%rd34, %r41;
	add.s64 	%rd35, %rd7, %rd34;
	ld.global.u8 	%rs9, [%rd35];
	setp.eq.s16 	%p6, %rs9, 0;
	mul.f32 	%f6, %f5, %f4;
	selp.f32 	%f7, %f3, %f6, %p6;
	max.f32 	%f8, %f7, 0fFF800000;
	add.s64 	%rd36, %rd30, 32;
	cvt.u32.u64 	%r42, %rd36;
	div.s32 	%r43, %r42, %r7;
	mul.lo.s32 	%r44, %r43, %r7;
	sub.s32 	%r45, %r42, %r44;
	div.s32 	%r46, %r45, %r8;
	mul.lo.s32 	%r47, %r46, %r8;
	sub.s32 	%r48, %r45, %r47;
	selp.b32 	%r49, 0, %r43, %p5;
	selp.b32 	%r50, 0, %r46, %p4;
	selp.b32 	%r51, 0, %r48, %p3;
	mul.lo.s32 	%r52, %r10, %r49;
	mad.lo.s32 	%r53, %r11, %r50, %r52;
	mad.lo.s32 	%r54, %r12, %r51, %r53;
	shl.b64 	%rd37, %rd36, 32;
	shr.s64 	%rd38, %rd37, 30;
	add.s64 	%rd39, %rd6, %rd38;
	ld.global.f32 	%f9, [%rd39];
	cvt.s64.s32 	%rd40, %r54;
	add.s64 	%rd41, %rd7, %rd40;
	ld.global.u8 	%rs10, [%rd41];
	setp.eq.s16 	%p7, %rs10, 0;
	mul.f32 	%f10, %f9, %f4;
	selp.f32 	%f11, %f3, %f10, %p7;
	max.f32 	%f12, %f8, %f11;
	add.s64 	%rd42, %rd30, 64;
	cvt.u32.u64 	%r55, %rd42;
	div.s32 	%r56, %r55, %r7;
	mul.lo.s32 	%r57, %r56, %r7;
	sub.s32 	%r58, %r55, %r57;
	div.s32 	%r59, %r58, %r8;
	mul.lo.s32 	%r60, %r59, %r8;
	sub.s32 	%r61, %r58, %r60;
	selp.b32 	%r62, 0, %r56, %p5;
	selp.b32 	%r63, 0, %r59, %p4;
	selp.b32 	%r64, 0, %r61, %p3;
	mul.lo.s32 	%r65, %r10, %r62;
	mad.lo.s32 	%r66, %r11, %r63, %r65;
	mad.lo.s32 	%r67, %r12, %r64, %r66;
	shl.b64 	%rd43, %rd42, 32;
	shr.s64 	%rd44, %rd43, 30;
	add.s64 	%rd45, %rd6, %rd44;
	ld.global.f32 	%f13, [%rd45];
	cvt.s64.s32 	%rd46, %r67;
	add.s64 	%rd47, %rd7, %rd46;
	ld.global.u8 	%rs11, [%rd47];
	setp.eq.s16 	%p8, %rs11, 0;
	mul.f32 	%f14, %f13, %f4;
	selp.f32 	%f15, %f3, %f14, %p8;
	max.f32 	%f16, %f12, %f15;
	add.s64 	%rd48, %rd30, 96;
	cvt.u32.u64 	%r68, %rd48;
	div.s32 	%r69, %r68, %r7;
	mul.lo.s32 	%r70, %r69, %r7;
	sub.s32 	%r71, %r68, %r70;
	div.s32 	%r72, %r71, %r8;
	mul.lo.s32 	%r73, %r72, %r8;
	sub.s32 	%r74, %r71, %r73;
	selp.b32 	%r75, 0, %r69, %p5;
	selp.b32 	%r76, 0, %r72, %p4;
	selp.b32 	%r77, 0, %r74, %p3;
	mul.lo.s32 	%r78, %r10, %r75;
	mad.lo.s32 	%r79, %r11, %r76, %r78;
	mad.lo.s32 	%r80, %r12, %r77, %r79;
	shl.b64 	%rd49, %rd48, 32;
	shr.s64 	%rd50, %rd49, 30;
	add.s64 	%rd51, %rd6, %rd50;
	ld.global.f32 	%f17, [%rd51];
	cvt.s64.s32 	%rd52, %r80;
	add.s64 	%rd53, %rd7, %rd52;
	ld.global.u8 	%rs12, [%rd53];
	setp.eq.s16 	%p9, %rs12, 0;
	mul.f32 	%f18, %f17, %f4;
	selp.f32 	%f19, %f3, %f18, %p9;
	max.f32 	%f20, %f16, %f19;
	add.s64 	%rd54, %rd30, 128;
	cvt.u32.u64 	%r81, %rd54;
	div.s32 	%r82, %r81, %r7;
	mul.lo.s32 	%r83, %r82, %r7;
	sub.s32 	%r84, %r81, %r83;
	div.s32 	%r85, %r84, %r8;
	mul.lo.s32 	%r86, %r85, %r8;
	sub.s32 	%r87, %r84, %r86;
	selp.b32 	%r88, 0, %r82, %p5;
	selp.b32 	%r89, 0, %r85, %p4;
	selp.b32 	%r90, 0, %r87, %p3;
	mul.lo.s32 	%r91, %r10, %r88;
	mad.lo.s32 	%r92, %r11, %r89, %r91;
	mad.lo.s32 	%r93, %r12, %r90, %r92;
	shl.b64 	%rd55, %rd54, 32;
	shr.s64 	%rd56, %rd55, 30;
	add.s64 	%rd57, %rd6, %rd56;
	ld.global.f32 	%f21, [%rd57];
	cvt.s64.s32 	%rd58, %r93;
	add.s64 	%rd59, %rd7, %rd58;
	ld.global.u8 	%rs13, [%rd59];
	setp.eq.s16 	%p10, %rs13, 0;
	mul.f32 	%f22, %f21, %f4;
	selp.f32 	%f23, %f3, %f22, %p10;
	max.f32 	%f24, %f20, %f23;
	add.s64 	%rd60, %rd30, 160;
	cvt.u32.u64 	%r94, %rd60;
	div.s32 	%r95, %r94, %r7;
	mul.lo.s32 	%r96, %r95, %r7;
	sub.s32 	%r97, %r94, %r96;
	div.s32 	%r98, %r97, %r8;
	mul.lo.s32 	%r99, %r98, %r8;
	sub.s32 	%r100, %r97, %r99;
	selp.b32 	%r101, 0, %r95, %p5;
	selp.b32 	%r102, 0, %r98, %p4;
	selp.b32 	%r103, 0, %r100, %p3;
	mul.lo.s32 	%r104, %r10, %r101;
	mad.lo.s32 	%r105, %r11, %r102, %r104;
	mad.lo.s32 	%r106, %r12, %r103, %r105;
	shl.b64 	%rd61, %rd60, 32;
	shr.s64 	%rd62, %rd61, 30;
	add.s64 	%rd63, %rd6, %rd62;
	ld.global.f32 	%f25, [%rd63];
	cvt.s64.s32 	%rd64, %r106;
	add.s64 	%rd65, %rd7, %rd64;
	ld.global.u8 	%rs14, [%rd65];
	setp.eq.s16 	%p11, %rs14, 0;
	mul.f32 	%f26, %f25, %f4;
	selp.f32 	%f27, %f3, %f26, %p11;
	max.f32 	%f28, %f24, %f27;
	add.s64 	%rd66, %rd30, 192;
	cvt.u32.u64 	%r107, %rd66;
	div.s32 	%r108, %r107, %r7;
	mul.lo.s32 	%r109, %r108, %r7;
	sub.s32 	%r110, %r107, %r109;
	div.s32 	%r111, %r110, %r8;
	mul.lo.s32 	%r112, %r111, %r8;
	sub.s32 	%r113, %r110, %r112;
	selp.b32 	%r114, 0, %r108, %p5;
	selp.b32 	%r115, 0, %r111, %p4;
	selp.b32 	%r116, 0, %r113, %p3;
	mul.lo.s32 	%r117, %r10, %r114;
	mad.lo.s32 	%r118, %r11, %r115, %r117;
	mad.lo.s32 	%r119, %r12, %r116, %r118;
	shl.b64 	%rd67, %rd66, 32;
	shr.s64 	%rd68, %rd67, 30;
	add.s64 	%rd69, %rd6, %rd68;
	ld.global.f32 	%f29, [%rd69];
	cvt.s64.s32 	%rd70, %r119;
	add.s64 	%rd71, %rd7, %rd70;
	ld.global.u8 	%rs15, [%rd71];
	setp.eq.s16 	%p12, %rs15, 0;
	mul.f32 	%f30, %f29, %f4;
	selp.f32 	%f31, %f3, %f30, %p12;
	max.f32 	%f32, %f28, %f31;
	add.s64 	%rd72, %rd30, 224;
	cvt.u32.u64 	%r120, %rd72;
	div.s32 	%r121, %r120, %r7;
	mul.lo.s32 	%r122, %r121, %r7;
	sub.s32 	%r123, %r120, %r122;
	div.s32 	%r124, %r123, %r8;
	mul.lo.s32 	%r125, %r124, %r8;
	sub.s32 	%r126, %r123, %r125;
	selp.b32 	%r127, 0, %r121, %p5;
	selp.b32 	%r128, 0, %r124, %p4;
	selp.b32 	%r129, 0, %r126, %p3;
	mul.lo.s32 	%r130, %r10, %r127;
	mad.lo.s32 	%r131, %r11, %r128, %r130;
	mad.lo.s32 	%r132, %r12, %r129, %r131;
	shl.b64 	%rd73, %rd72, 32;
	shr.s64 	%rd74, %rd73, 30;
	add.s64 	%rd75, %rd6, %rd74;
	ld.global.f32 	%f33, [%rd75];
	cvt.s64.s32 	%rd76, %r132;
	add.s64 	%rd77, %rd7, %rd76;
	ld.global.u8 	%rs16, [%rd77];
	setp.eq.s16 	%p13, %rs16, 0;
	mul.f32 	%f34, %f33, %f4;
	selp.f32 	%f35, %f3, %f34, %p13;
	max.f32 	%f36, %f32, %f35;
	add.s64 	%rd78, %rd30, 256;
	cvt.u32.u64 	%r133, %rd78;
	div.s32 	%r134, %r133, %r7;
	mul.lo.s32 	%r135, %r134, %r7;
	sub.s32 	%r136, %r133, %r135;
	div.s32 	%r137, %r136, %r8;
	mul.lo.s32 	%r138, %r137, %r8;
	sub.s32 	%r139, %r136, %r138;
	selp.b32 	%r140, 0, %r134, %p5;
	selp.b32 	%r141, 0, %r137, %p4;
	selp.b32 	%r142, 0, %r139, %p3;
	mul.lo.s32 	%r143, %r10, %r140;
	mad.lo.s32 	%r144, %r11, %r141, %r143;
	mad.lo.s32 	%r145, %r12, %r142, %r144;
	shl.b64 	%rd79, %rd78, 32;
	shr.s64 	%rd80, %rd79, 30;
	add.s64 	%rd81, %rd6, %rd80;
	ld.global.f32 	%f37, [%rd81];
	cvt.s64.s32 	%rd82, %r145;
	add.s64 	%rd83, %rd7, %rd82;
	ld.global.u8 	%rs17, [%rd83];
	setp.eq.s16 	%p14, %rs17, 0;
	mul.f32 	%f38, %f37, %f4;
	selp.f32 	%f39, %f3, %f38, %p14;
	max.f32 	%f40, %f36, %f39;
	add.s64 	%rd84, %rd30, 288;
	cvt.u32.u64 	%r146, %rd84;
	div.s32 	%r147, %r146, %r7;
	mul.lo.s32 	%r148, %r147, %r7;
	sub.s32 	%r149, %r146, %r148;
	div.s32 	%r150, %r149, %r8;
	mul.lo.s32 	%r151, %r150, %r8;
	sub.s32 	%r152, %r149, %r151;
	selp.b32 	%r153, 0, %r147, %p5;
	selp.b32 	%r154, 0, %r150, %p4;
	selp.b32 	%r155, 0, %r152, %p3;
	mul.lo.s32 	%r156, %r10, %r153;
	mad.lo.s32 	%r157, %r11, %r154, %r156;
	mad.lo.s32 	%r158, %r12, %r155, %r157;
	shl.b64 	%rd85, %rd84, 32;
	shr.s64 	%rd86, %rd85, 30;
	add.s64 	%rd87, %rd6, %rd86;
	ld.global.f32 	%f41, [%rd87];
	cvt.s64.s32 	%rd88, %r158;
	add.s64 	%rd89, %rd7, %rd88;
	ld.global.u8 	%rs18, [%rd89];
	setp.eq.s16 	%p15, %rs18, 0;
	mul.f32 	%f42, %f41, %f4;
	selp.f32 	%f43, %f3, %f42, %p15;
	max.f32 	%f44, %f40, %f43;
	add.s64 	%rd90, %rd30, 320;
	cvt.u32.u64 	%r159, %rd90;
	div.s32 	%r160, %r159, %r7;
	mul.lo.s32 	%r161, %r160, %r7;
	sub.s32 	%r162, %r159, %r161;
	div.s32 	%r163, %r162, %r8;
	mul.lo.s32 	%r164, %r163, %r8;
	sub.s32 	%r165, %r162, %r164;
	selp.b32 	%r166, 0, %r160, %p5;
	selp.b32 	%r167, 0, %r163, %p4;
	selp.b32 	%r168, 0, %r165, %p3;
	mul.lo.s32 	%r169, %r10, %r166;
	mad.lo.s32 	%r170, %r11, %r167, %r169;
	mad.lo.s32 	%r171, %r12, %r168, %r170;
	shl.b64 	%rd91, %rd90, 32;
	shr.s64 	%rd92, %rd91, 30;
	add.s64 	%rd93, %rd6, %rd92;
	ld.global.f32 	%f45, [%rd93];
	cvt.s64.s32 	%rd94, %r171;
	add.s64 	%rd95, %rd7, %rd94;
	ld.global.u8 	%rs19, [%rd95];
	setp.eq.s16 	%p16, %rs19, 0;
	mul.f32 	%f46, %f45, %f4;
	selp.f32 	%f47, %f3, %f46, %p16;
	max.f32 	%f48, %f44, %f47;
	add.s64 	%rd96, %rd30, 352;
	cvt.u32.u64 	%r172, %rd96;
	div.s32 	%r173, %r172, %r7;
	mul.lo.s32 	%r174, %r173, %r7;
	sub.s32 	%r175, %r172, %r174;
	div.s32 	%r176, %r175, %r8;
	mul.lo.s32 	%r177, %r176, %r8;
	sub.s32 	%r178, %r175, %r177;
	selp.b32 	%r179, 0, %r173, %p5;
	selp.b32 	%r180, 0, %r176, %p4;
	selp.b32 	%r181, 0, %r178, %p3;
	mul.lo.s32 	%r182, %r10, %r179;
	mad.lo.s32 	%r183, %r11, %r180, %r182;
	mad.lo.s32 	%r184, %r12, %r181, %r183;
	shl.b64 	%rd97, %rd96, 32;
	shr.s64 	%rd98, %rd97, 30;
	add.s64 	%rd99, %rd6, %rd98;
	ld.global.f32 	%f49, [%rd99];
	cvt.s64.s32 	%rd100, %r184;
	add.s64 	%rd101, %rd7, %rd100;
	ld.global.u8 	%rs20, [%rd101];
	setp.eq.s16 	%p17, %rs20, 0;
	mul.f32 	%f50, %f49, %f4;
	selp.f32 	%f51, %f3, %f50, %p17;
	max.f32 	%f52, %f48, %f51;
	add.s64 	%rd102, %rd30, 384;
	cvt.u32.u64 	%r185, %rd102;
	div.s32 	%r186, %r185, %r7;
	mul.lo.s32 	%r187, %r186, %r7;
	sub.s32 	%r188, %r185, %r187;
	div.s32 	%r189, %r188, %r8;
	mul.lo.s32 	%r190, %r189, %r8;
	sub.s32 	%r191, %r188, %r190;
	selp.b32 	%r192, 0, %r186, %p5;
	selp.b32 	%r193, 0, %r189, %p4;
	selp.b32 	%r194, 0, %r191, %p3;
	mul.lo.s32 	%r195, %r10, %r192;
	mad.lo.s32 	%r196, %r11, %r193, %r195;
	mad.lo.s32 	%r197, %r12, %r194, %r196;
	shl.b64 	%rd103, %rd102, 32;
	shr.s64 	%rd104, %rd103, 30;
	add.s64 	%rd105, %rd6, %rd104;
	ld.global.f32 	%f53, [%rd105];
	cvt.s64.s32 	%rd106, %r197;
	add.s64 	%rd107, %rd7, %rd106;
	ld.global.u8 	%rs21, [%rd107];
	setp.eq.s16 	%p18, %rs21, 0;
	mul.f32 	%f54, %f53, %f4;
	selp.f32 	%f55, %f3, %f54, %p18;
	max.f32 	%f56, %f52, %f55;
	add.s64 	%rd108, %rd30, 416;
	cvt.u32.u64 	%r198, %rd108;
	div.s32 	%r199, %r198, %r7;
	mul.lo.s32 	%r200, %r199, %r7;
	sub.s32 	%r201, %r198, %r200;
	div.s32 	%r202, %r201, %r8;
	mul.lo.s32 	%r203, %r202, %r8;
	sub.s32 	%r204, %r201, %r203;
	selp.b32 	%r205, 0, %r199, %p5;
	selp.b32 	%r206, 0, %r202, %p4;
	selp.b32 	%r207, 0, %r204, %p3;
	mul.lo.s32 	%r208, %r10, %r205;
	mad.lo.s32 	%r209, %r11, %r206, %r208;
	mad.lo.s32 	%r210, %r12, %r207, %r209;
	shl.b64 	%rd109, %rd108, 32;
	shr.s64 	%rd110, %rd109, 30;
	add.s64 	%rd111, %rd6, %rd110;
	ld.global.f32 	%f57, [%rd111];
	cvt.s64.s32 	%rd112, %r210;
	add.s64 	%rd113, %rd7, %rd112;
	ld.global.u8 	%rs22, [%rd113];
	setp.eq.s16 	%p19, %rs22, 0;
	mul.f32 	%f58, %f57, %f4;
	selp.f32 	%f59, %f3, %f58, %p19;
	max.f32 	%f60, %f56, %f59;
	add.s64 	%rd114, %rd30, 448;
	cvt.u32.u64 	%r211, %rd114;
	div.s32 	%r212, %r211, %r7;
	mul.lo.s32 	%r213, %r212, %r7;
	sub.s32 	%r214, %r211, %r213;
	div.s32 	%r215, %r214, %r8;
	mul.lo.s32 	%r216, %r215, %r8;
	sub.s32 	%r217, %r214, %r216;
	selp.b32 	%r218, 0, %r212, %p5;
	selp.b32 	%r219, 0, %r215, %p4;
	selp.b32 	%r220, 0, %r217, %p3;
	mul.lo.s32 	%r221, %r10, %r218;
	mad.lo.s32 	%r222, %r11, %r219, %r221;
	mad.lo.s32 	%r223, %r12, %r220, %r222;
	shl.b64 	%rd115, %rd114, 32;
	shr.s64 	%rd116, %rd115, 30;
	add.s64 	%rd117, %rd6, %rd116;
	ld.global.f32 	%f61, [%rd117];
	cvt.s64.s32 	%rd118, %r223;
	add.s64 	%rd119, %rd7, %rd118;
	ld.global.u8 	%rs23, [%rd119];
	setp.eq.s16 	%p20, %rs23, 0;
	mul.f32 	%f62, %f61, %f4;
	selp.f32 	%f63, %f3, %f62, %p20;
	max.f32 	%f64, %f60, %f63;
	add.s64 	%rd120, %rd30, 480;
	cvt.u32.u64 	%r224, %rd120;
	div.s32 	%r225, %r224, %r7;
	mul.lo.s32 	%r226, %r225, %r7;
	sub.s32 	%r227, %r224, %r226;
	div.s32 	%r228, %r227, %r8;
	mul.lo.s32 	%r229, %r228, %r8;
	sub.s32 	%r230, %r227, %r229;
	selp.b32 	%r231, 0, %r225, %p5;
	selp.b32 	%r232, 0, %r228, %p4;
	selp.b32 	%r233, 0, %r230, %p3;
	mul.lo.s32 	%r234, %r10, %r231;
	mad.lo.s32 	%r235, %r11, %r232, %r234;
	mad.lo.s32 	%r236, %r12, %r233, %r235;
	shl.b64 	%rd121, %rd120, 32;
	shr.s64 	%rd122, %rd121, 30;
	add.s64 	%rd123, %rd6, %rd122;
	ld.global.f32 	%f65, [%rd123];
	cvt.s64.s32 	%rd124, %r236;
	add.s64 	%rd125, %rd7, %rd124;
	ld.global.u8 	%rs24, [%rd125];
	setp.eq.s16 	%p21, %rs24, 0;
	mul.f32 	%f66, %f65, %f4;
	selp.f32 	%f67, %f3, %f66, %p21;
	max.f32 	%f68, %f64, %f67;
	add.s64 	%rd126, %rd30, 512;
	cvt.u32.u64 	%r237, %rd126;
	div.s32 	%r238, %r237, %r7;
	mul.lo.s32 	%r239, %r238, %r7;
	sub.s32 	%r240, %r237, %r239;
	div.s32 	%r241, %r240, %r8;
	mul.lo.s32 	%r242, %r241, %r8;
	sub.s32 	%r243, %r240, %r242;
	selp.b32 	%r244, 0, %r238, %p5;
	selp.b32 	%r245, 0, %r241, %p4;
	selp.b32 	%r246, 0, %r243, %p3;
	mul.lo.s32 	%r247, %r10, %r244;
	mad.lo.s32 	%r248, %r11, %r245, %r247;
	mad.lo.s32 	%r249, %r12, %r246, %r248;
	shl.b64 	%rd127, %rd126, 32;
	shr.s64 	%rd128, %rd127, 30;
	add.s64 	%rd129, %rd6, %rd128;
	ld.global.f32 	%f69, [%rd129];
	cvt.s64.s32 	%rd130, %r249;
	add.s64 	%rd131, %rd7, %rd130;
	ld.global.u8 	%rs25, [%rd131];
	setp.eq.s16 	%p22, %rs25, 0;
	mul.f32 	%f70, %f69, %f4;
	selp.f32 	%f71, %f3, %f70, %p22;
	max.f32 	%f72, %f68, %f71;
	mov.b32 	%r250, %f72;
	shfl.sync.bfly.b32	%r251|%p23, %r250, 16, 31, -1;
	mov.b32 	%f73, %r251;
	max.f32 	%f74, %f72, %f73;
	mov.b32 	%r252, %f74;
	shfl.sync.bfly.b32	%r253|%p24, %r252, 8, 31, -1;
	mov.b32 	%f75, %r253;
	max.f32 	%f76, %f74, %f75;
	mov.b32 	%r254, %f76;
	shfl.sync.bfly.b32	%r255|%p25, %r254, 4, 31, -1;
	mov.b32 	%f77, %r255;
	max.f32 	%f78, %f76, %f77;
	mov.b32 	%r256, %f78;
	shfl.sync.bfly.b32	%r257|%p26, %r256, 2, 31, -1;
	mov.b32 	%f79, %r257;
	max.f32 	%f80, %f78, %f79;
	mov.b32 	%r258, %f80;
	shfl.sync.bfly.b32	%r259|%p27, %r258, 1, 31, -1;
	mov.b32 	%f81, %r259;
	max.f32 	%f82, %f80, %f81;
	sub.f32 	%f83, %f7, %f82;
	fma.rn.f32 	%f84, %f83, 0f3BBB989D, 0f3F000000;
	cvt.sat.f32.f32 	%f85, %f84;
	mov.f32 	%f86, 0f4B400001;
	mov.f32 	%f87, 0f437C0000;
	fma.rm.f32 	%f88, %f85, %f87, %f86;
	add.f32 	%f89, %f88, 0fCB40007F;
	neg.f32 	%f90, %f89;
	fma.rn.f32 	%f91, %f83, 0f3FB8AA3B, %f90;
	fma.rn.f32 	%f92, %f83, 0f32A57060, %f91;
	mov.b32 	%r260, %f88;
	shl.b32 	%r261, %r260, 23;
	mov.b32 	%f93, %r261;
	ex2.approx.ftz.f32 	%f94, %f92;
	mul.f32 	%f95, %f94, %f93;
	add.f32 	%f96, %f95, 0f00000000;
	sub.f32 	%f97, %f11, %f82;
	fma.rn.f32 	%f98, %f97, 0f3BBB989D, 0f3F000000;
	cvt.sat.f32.f32 	%f99, %f98;
	fma.rm.f32 	%f100, %f99, %f87, %f86;
	add.f32 	%f101, %f100, 0fCB40007F;
	neg.f32 	%f102, %f101;
	fma.rn.f32 	%f103, %f97, 0f3FB8AA3B, %f102;
	fma.rn.f32 	%f104, %f97, 0f32A57060, %f103;
	mov.b32 	%r262, %f100;
	shl.b32 	%r263, %r262, 23;
	mov.b32 	%f105, %r263;
	ex2.approx.ftz.f32 	%f106, %f104;
	mul.f32 	%f107, %f106, %f105;
	add.f32 	%f108, %f96, %f107;
	sub.f32 	%f109, %f15, %f82;
	fma.rn.f32 	%f110, %f109, 0f3BBB989D, 0f3F000000;
	cvt.sat.f32.f32 	%f111, %f110;
	fma.rm.f32 	%f112, %f111, %f87, %f86;
	add.f32 	%f113, %f112, 0fCB40007F;
	neg.f32 	%f114, %f113;
	fma.rn.f32 	%f115, %f109, 0f3FB8AA3B, %f114;
	fma.rn.f32 	%f116, %f109, 0f32A57060, %f115;
	mov.b32 	%r264, %f112;
	shl.b32 	%r265, %r264, 23;
	mov.b32 	%f117, %r265;
	ex2.approx.ftz.f32 	%f118, %f116;
	mul.f32 	%f119, %f118, %f117;
	add.f32 	%f120, %f108, %f119;
	sub.f32 	%f121, %f19, %f82;
	fma.rn.f32 	%f122, %f121, 0f3BBB989D, 0f3F000000;
	cvt.sat.f32.f32 	%f123, %f122;
	fma.rm.f32 	%f124, %f123, %f87, %f86;
	add.f32 	%f125, %f124, 0fCB40007F;
	neg.f32 	%f126, %f125;
	fma.rn.f32 	%f127, %f121, 0f3FB8AA3B, %f126;
	fma.rn.f32 	%f128, %f121, 0f32A57060, %f127;
	mov.b32 	%r266, %f124;
	shl.b32 	%r267, %r266, 23;
	mov.b32 	%f129, %r267;
	ex2.approx.ftz.f32 	%f130, %f128;
	mul.f32 	%f131, %f130, %f129;
	add.f32 	%f132, %f120, %f131;
	sub.f32 	%f133, %f23, %f82;
	fma.rn.f32 	%f134, %f133, 0f3BBB989D, 0f3F000000;
	cvt.sat.f32.f32 	%f135, %f134;
	fma.rm.f32 	%f136, %f135, %f87, %f86;
	add.f32 	%f137, %f136, 0fCB40007F;
	neg.f32 	%f138, %f137;
	fma.rn.f32 	%f139, %f133, 0f3FB8AA3B, %f138;
	fma.rn.f32 	%f140, %f133, 0f32A57060, %f139;
	mov.b32 	%r268, %f136;
	shl.b32 	%r269, %r268, 23;
	mov.b32 	%f141, %r269;
	ex2.approx.ftz.f32 	%f142, %f140;
	mul.f32 	%f143, %f142, %f141;
	add.f32 	%f144, %f132, %f143;
	sub.f32 	%f145, %f27, %f82;
	fma.rn.f32 	%f146, %f145, 0f3BBB989D, 0f3F000000;
	cvt.sat.f32.f32 	%f147, %f146;
	fma.rm.f32 	%f148, %f147, %f87, %f86;
	add.f32 	%f149, %f148, 0fCB40007F;
	neg.f32 	%f150, %f149;
	fma.rn.f32 	%f151, %f145, 0f3FB8AA3B, %f150;
	fma.rn.f32 	%f152, %f145, 0f32A57060, %f151;
	mov.b32 	%r270, %f148;
	shl.b32 	%r271, %r270, 23;
	mov.b32 	%f153, %r271;
	ex2.approx.ftz.f32 	%f154, %f152;
	mul.f32 	%f155, %f154, %f153;
	add.f32 	%f156, %f144, %f155;
	sub.f32 	%f157, %f31, %f82;
	fma.rn.f32 	%f158, %f157, 0f3BBB989D, 0f3F000000;
	cvt.sat.f32.f32 	%f159, %f158;
	fma.rm.f32 	%f160, %f159, %f87, %f86;
	add.f32 	%f161, %f160, 0fCB40007F;
	neg.f32 	%f162, %f161;
	fma.rn.f32 	%f163, %f157, 0f3FB8AA3B, %f162;
	fma.rn.f32 	%f164, %f157, 0f32A57060, %f163;
	mov.b32 	%r272, %f160;
	shl.b32 	%r273, %r272, 23;
	mov.b32 	%f165, %r273;
	ex2.approx.ftz.f32 	%f166, %f164;
	mul.f32 	%f167, %f166, %f165;
	add.f32 	%f168, %f156, %f167;
	sub.f32 	%f169, %f35, %f82;
	fma.rn.f32 	%f170, %f169, 0f3BBB989D, 0f3F000000;
	cvt.sat.f32.f32 	%f171, %f170;
	fma.rm.f32 	%f172, %f171, %f87, %f86;
	add.f32 	%f173, %f172, 0fCB40007F;
	neg.f32 	%f174, %f173;
	fma.rn.f32 	%f175, %f169, 0f3FB8AA3B, %f174;
	fma.rn.f32 	%f176, %f169, 0f32A57060, %f175;
	mov.b32 	%r274, %f172;
	shl.b32 	%r275, %r274, 23;
	mov.b32 	%f177, %r275;
	ex2.approx.ftz.f32 	%f178, %f176;
	mul.f32 	%f179, %f178, %f177;
	add.f32 	%f180, %f168, %f179;
	sub.f32 	%f181, %f39, %f82;
	fma.rn.f32 	%f182, %f181, 0f3BBB989D, 0f3F000000;
	cvt.sat.f32.f32 	%f183, %f182;
	fma.rm.f32 	%f184, %f183, %f87, %f86;
	add.f32 	%f185, %f184, 0fCB40007F;
	neg.f32 	%f186, %f185;
	fma.rn.f32 	%f187, %f181, 0f3FB8AA3B, %f186;
	fma.rn.f32 	%f188, %f181, 0f32A57060, %f187;
	mov.b32 	%r276, %f184;
	shl.b32 	%r277, %r276, 23;
	mov.b32 	%f189, %r277;
	ex2.approx.ftz.f32 	%f190, %f188;
	mul.f32 	%f191, %f190, %f189;
	add.f32 	%f192, %f180, %f191;
	sub.f32 	%f193, %f43, %f82;
	fma.rn.f32 	%f194, %f193, 0f3BBB989D, 0f3F000000;
	cvt.sat.f32.f32 	%f195, %f194;
	fma.rm.f32 	%f196, %f195, %f87, %f86;
	add.f32 	%f197, %f196, 0fCB40007F;
	neg.f32 	%f198, %f197;
	fma.rn.f32 	%f199, %f193, 0f3FB8AA3B, %f198;
	fma.rn.f32 	%f200, %f193, 0f32A57060, %f199;
	mov.b32 	%r278, %f196;
	shl.b32 	%r279, %r278, 23;
	mov.b32 	%f201, %r279;
	ex2.approx.ftz.f32 	%f202, %f200;
	mul.f32 	%f203, %f202, %f201;
	add.f32 	%f204, %f192, %f203;
	sub.f32 	%f205, %f47, %f82;
	fma.rn.f32 	%f206, %f205, 0f3BBB989D, 0f3F000000;
	cvt.sat.f32.f32 	%f207, %f206;
	fma.rm.f32 	%f208, %f207, %f87, %f86;
	add.f32 	%f209, %f208, 0fCB40007F;
	neg.f32 	%f210, %f209;
	fma.rn.f32 	%f211, %f205, 0f3FB8AA3B, %f210;
	fma.rn.f32 	%f212, %f205, 0f32A57060, %f211;
	mov.b32 	%r280, %f208;
	shl.b32 	%r281, %r280, 23;
	mov.b32 	%f213, %r281;
	ex2.approx.ftz.f32 	%f214, %f212;
	mul.f32 	%f215, %f214, %f213;
	add.f32 	%f216, %f204, %f215;
	sub.f32 	%f217, %f51, %f82;
	fma.rn.f32 	%f218, %f217, 0f3BBB989D, 0f3F000000;
	cvt.sat.f32.f32 	%f219, %f218;
	fma.rm.f32 	%f220, %f219, %f87, %f86;
	add.f32 	%f221, %f220, 0fCB40007F;
	neg.f32 	%f222, %f221;
	fma.rn.f32 	%f223, %f217, 0f3FB8AA3B, %f222;
	fma.rn.f32 	%f224, %f217, 0f32A57060, %f223;
	mov.b32 	%r282, %f220;
	shl.b32 	%r283, %r282, 23;
	mov.b32 	%f225, %r283;
	ex2.approx.ftz.f32 	%f226, %f224;
	mul.f32 	%f227, %f226, %f225;
	add.f32 	%f228, %f216, %f227;
	sub.f32 	%f229, %f55, %f82;
	fma.rn.f32 	%f230, %f229, 0f3BBB989D, 0f3F000000;
	cvt.sat.f32.f32 	%f231, %f230;
	fma.rm.f32 	%f232, %f231, %f87, %f86;
	add.f32 	%f233, %f232, 0fCB40007F;
	neg.f32 	%f234, %f233;
	fma.rn.f32 	%f235, %f229, 0f3FB8AA3B, %f234;
	fma.rn.f32 	%f236, %f229, 0f32A57060, %f235;
	mov.b32 	%r284, %f232;
	shl.b32 	%r285, %r284, 23;
	mov.b32 	%f237, %r285;
	ex2.approx.ftz.f32 	%f238, %f236;
	mul.f32 	%f239, %f238, %f237;
	add.f32 	%f240, %f228, %f239;
	sub.f32 	%f241, %f59, %f82;
	fma.rn.f32 	%f242, %f241, 0f3BBB989D, 0f3F000000;
	cvt.sat.f32.f32 	%f243, %f242;
	fma.rm.f32 	%f244, %f243, %f87, %f86;
	add.f32 	%f245, %f244, 0fCB40007F;
	neg.f32 	%f246, %f245;
	fma.rn.f32 	%f247, %f241, 0f3FB8AA3B, %f246;
	fma.rn.f32 	%f248, %f241, 0f32A57060, %f247;
	mov.b32 	%r286, %f244;
	shl.b32 	%r287, %r286, 23;
	mov.b32 	%f249, %r287;
	ex2.approx.ftz.f32 	%f250, %f248;
	mul.f32 	%f251, %f250, %f249;
	add.f32 	%f252, %f240, %f251;
	sub.f32 	%f253, %f63, %f82;
	fma.rn.f32 	%f254, %f253, 0f3BBB989D, 0f3F000000;
	cvt.sat.f32.f32 	%f255, %f254;
	fma.rm.f32 	%f256, %f255, %f87, %f86;
	add.f32 	%f257, %f256, 0fCB40007F;
	neg.f32 	%f258, %f257;
	fma.rn.f32 	%f259, %f253, 0f3FB8AA3B, %f258;
	fma.rn.f32 	%f260, %f253, 0f32A57060, %f259;
	mov.b32 	%r288, %f256;
	shl.b32 	%r289, %r288, 23;
	mov.b32 	%f261, %r289;
	ex2.approx.ftz.f32 	%f262, %f260;
	mul.f32 	%f263, %f262, %f261;
	add.f32 	%f264, %f252, %f263;
	sub.f32 	%f265, %f67, %f82;
	fma.rn.f32 	%f266, %f265, 0f3BBB989D, 0f3F000000;
	cvt.sat.f32.f32 	%f267, %f266;
	fma.rm.f32 	%f268, %f267, %f87, %f86;
	add.f32 	%f269, %f268, 0fCB40007F;
	neg.f32 	%f270, %f269;
	fma.rn.f32 	%f271, %f265, 0f3FB8AA3B, %f270;
	fma.rn.f32 	%f272, %f265, 0f32A57060, %f271;
	mov.b32 	%r290, %f268;
	shl.b32 	%r291, %r290, 23;
	mov.b32 	%f273, %r291;
	ex2.approx.ftz.f32 	%f274, %f272;
	mul.f32 	%f275, %f274, %f273;
	add.f32 	%f276, %f264, %f275;
	sub.f32 	%f277, %f71, %f82;
	fma.rn.f32 	%f278, %f277, 0f3BBB989D, 0f3F000000;
	cvt.sat.f32.f32 	%f279, %f278;
	fma.rm.f32 	%f280, %f279, %f87, %f86;
	add.f32 	%f281, %f280, 0fCB40007F;
	neg.f32 	%f282, %f281;
	fma.rn.f32 	%f283, %f277, 0f3FB8AA3B, %f282;
	fma.rn.f32 	%f284, %f277, 0f32A57060, %f283;
	mov.b32 	%r292, %f280;
	shl.b32 	%r293, %r292, 23;
	mov.b32 	%f285, %r293;
	ex2.approx.ftz.f32 	%f286, %f284;
	mul.f32 	%f287, %f286, %f285;
	add.f32 	%f288, %f276, %f287;
	mov.b32 	%r294, %f288;
	shfl.sync.bfly.b32	%r295|%p28, %r294, 16, 31, -1;
	mov.b32 	%f289, %r295;
	add.f32 	%f290, %f288, %f289;
	mov.b32 	%r296, %f290;
	shfl.sync.bfly.b32	%r297|%p29, %r296, 8, 31, -1;
	mov.b32 	%f291, %r297;
	add.f32 	%f292, %f290, %f291;
	mov.b32 	%r298, %f292;
	shfl.sync.bfly.b32	%r299|%p30, %r298, 4, 31, -1;
	mov.b32 	%f293, %r299;
	add.f32 	%f294, %f292, %f293;
	mov.b32 	%r300, %f294;
	shfl.sync.bfly.b32	%r301|%p31, %r300, 2, 31, -1;
	mov.b32 	%f295, %r301;
	add.f32 	%f296, %f294, %f295;
	mov.b32 	%r302, %f296;
	shfl.sync.bfly.b32	%r303|%p32, %r302, 1, 31, -1;
	mov.b32 	%f297, %r303;
	add.f32 	%f298, %f296, %f297;
	div.rn.f32 	%f299, %f95, %f298;
	div.rn.f32 	%f300, %f107, %f298;
	div.rn.f32 	%f301, %f119, %f298;
	div.rn.f32 	%f302, %f131, %f298;
	div.rn.f32 	%f303, %f143, %f298;
	div.rn.f32 	%f304, %f155, %f298;
	div.rn.f32 	%f305, %f167, %f298;
	div.rn.f32 	%f306, %f179, %f298;
	div.rn.f32 	%f307, %f191, %f298;
	div.rn.f32 	%f308, %f203, %f298;
	div.rn.f32 	%f309, %f215, %f298;
	div.rn.f32 	%f310, %f227, %f298;
	div.rn.f32 	%f311, %f239, %f298;
	div.rn.f32 	%f312, %f251, %f298;
	div.rn.f32 	%f313, %f263, %f298;
	div.rn.f32 	%f314, %f275, %f298;
	div.rn.f32 	%f315, %f287, %f298;
	mad.lo.s64 	%rd132, %rd135, %rd4, %rd8;
	shl.b64 	%rd133, %rd132, 2;
	add.s64 	%rd134, %rd9, %rd133;
	st.global.f32 	[%rd134], %f299;
	st.global.f32 	[%rd134+128], %f300;
	st.global.f32 	[%rd134+256], %f301;
	st.global.f32 	[%rd134+384], %f302;
	st.global.f32 	[%rd134+512], %f303;
	st.global.f32 	[%rd134+640], %f304;
	st.global.f32 	[%rd134+768], %f305;
	st.global.f32 	[%rd134+896], %f306;
	st.global.f32 	[%rd134+1024], %f307;
	st.global.f32 	[%rd134+1152], %f308;
	st.global.f32 	[%rd134+1280], %f309;
	st.global.f32 	[%rd134+1408], %f310;
	st.global.f32 	[%rd134+1536], %f311;
	st.global.f32 	[%rd134+1664], %f312;
	st.global.f32 	[%rd134+1792], %f313;
	st.global.f32 	[%rd134+1920], %f314;
	st.global.f32 	[%rd134+2048], %f315;
	add.s64 	%rd135, %rd135, %rd10;
	setp.lt.s64 	%p33, %rd135, %rd22;
	@%p33 bra 	$L__BB408_4;
$L__BB408_5:
	ret;

}
	// .globl	_Z15SoftmaxWarpImplI22BroadcastScaleMaskLoadIffbLm3EiE11DirectStoreIffEfLi1ELi17ELi32ELi1ELb1EL9Algorithm0EEvT_T0_ll
.visible .entry _Z15SoftmaxWarpImplI22BroadcastScaleMaskLoadIffbLm3EiE11DirectStoreIffEfLi1ELi17ELi32ELi1ELb1EL9Algorithm0EEvT_T0_ll(
	.param .align 8 .b8 _Z15SoftmaxWarpImplI22BroadcastScaleMaskLoadIffbLm3EiE11DirectStoreIffEfLi1ELi17ELi32ELi1ELb1EL9Algorithm0EEvT_T0_ll_param_0[112],
	.param .align 8 .b8 _Z15SoftmaxWarpImplI22BroadcastScaleMaskLoadIffbLm3EiE11DirectStoreIffEfLi1ELi17ELi32ELi1ELb1EL9Algorithm0EEvT_T0_ll_param_1[16],
	.param .u64 _Z15SoftmaxWarpImplI22BroadcastScaleMaskLoadIffbLm3EiE11DirectStoreIffEfLi1ELi17ELi32ELi1ELb1EL9Algorithm0EEvT_T0_ll_param_2,
	.param .u64 _Z15SoftmaxWarpImplI22BroadcastScaleMaskLoadIffbLm3EiE11DirectStoreIffEfLi1ELi17ELi32ELi1ELb1EL9Algorithm0EEvT_T0_ll_param_3
)
{
	.reg .pred 	%p<116>;
	.reg .b16 	%rs<26>;
	.reg .b32 	%r<321>;
	.reg .b32 	%f<401>;
	.reg .b64 	%rd<156>;

	ld.param.u64 	%rd38, [_Z15SoftmaxWarpImplI22BroadcastScaleMaskLoadIffbLm3EiE11DirectStoreIffEfLi1ELi17ELi32ELi1ELb1EL9Algorithm0EEvT_T0_ll_param_1+8];
	ld.param.u64 	%rd37, [_Z15SoftmaxWarpImplI22BroadcastScaleMaskLoadIffbLm3EiE11DirectStoreIffEfLi1ELi17ELi32ELi1ELb1EL9Algorithm0EEvT_T0_ll_param_1];
	ld.param.v2.f32 	{%f88, %f89}, [_Z15SoftmaxWarpImplI22BroadcastScaleMaskLoadIffbLm3EiE11DirectStoreIffEfLi1ELi17ELi32ELi1ELb1EL9Algorithm0EEvT_T0_ll_param_0+104];
	ld.param.u64 	%rd36, [_Z15SoftmaxWarpImplI22BroadcastScaleMaskLoadIffbLm3EiE11DirectStoreIffEfLi1ELi17ELi32ELi1ELb1EL9Algorithm0EEvT_T0_ll_param_0+96];
	ld.param.u32 	%r11, [_Z15SoftmaxWarpImplI22BroadcastScaleMaskLoadIffbLm3EiE11DirectStoreIffEfLi1ELi17ELi32ELi1ELb1EL9Algorithm0EEvT_T0_ll_param_0+80];
	ld.param.v2.u32 	{%r9, %r10}, [_Z15SoftmaxWarpImplI22BroadcastScaleMaskLoadIffbLm3EiE11DirectStoreIffEfLi1ELi17ELi32ELi1ELb1EL9Algorithm0EEvT_T0_ll_param_0+72];
	ld.param.v2.u32 	{%r6, %r7}, [_Z15SoftmaxWarpImplI22BroadcastScaleMaskLoadIffbLm3EiE11DirectStoreIffEfLi1ELi17ELi32ELi1ELb1EL9Algorithm0EEvT_T0_ll_param_0+48];
	ld.param.u64 	%rd32, [_Z15SoftmaxWarpImplI22BroadcastScaleMaskLoadIffbLm3EiE11DirectStoreIffEfLi1ELi17ELi32ELi1ELb1EL9Algorithm0EEvT_T0_ll_param_0+32];
	ld.param.u64 	%rd31, [_Z15SoftmaxWarpImplI22BroadcastScaleMaskLoadIffbLm3EiE11DirectStoreIffEfLi1ELi17ELi32ELi1ELb1EL9Algorithm0EEvT_T0_ll_param_0+24];
	ld.param.u64 	%rd30, [_Z15SoftmaxWarpImplI22BroadcastScaleMaskLoadIffbLm3EiE11DirectStoreIffEfLi1ELi17ELi32ELi1ELb1EL9Algorithm0EEvT_T0_ll_param_0+16];
	ld.param.u64 	%rd29, [_Z15SoftmaxWarpImplI22BroadcastScaleMaskLoadIffbLm3EiE11DirectStoreIffEfLi1ELi17ELi32ELi1ELb1EL9Algorithm0EEvT_T0_ll_param_0+8];
	ld.param.u64 	%rd28, [_Z15SoftmaxWarpImplI22BroadcastScaleMaskLoadIffbLm3EiE11DirectStoreIffEfLi1ELi17ELi32ELi1ELb1EL9Algorithm0EEvT_T0_ll_param_0];
	ld.param.u64 	%rd40, [_Z15SoftmaxWarpImplI22BroadcastScaleMaskLoadIffbLm3EiE11DirectStoreIffEfLi1ELi17ELi32ELi1ELb1EL9Algorithm0EEvT_T0_ll_param_3];
	cvta.to.global.u64 	%rd1, %rd28;
	cvta.to.global.u64 	%rd2, %rd29;
	setp.lt.s64 	%p1, %rd40, 545;
	@%p1 bra 	$L__BB409_2;
	mov.u64 	%rd41, $str;
	cvta.global.u64 	%rd42, %rd41;
	mov.u64 	%rd43, $str$1;
	cvta.global.u64 	%rd44, %rd43;
	mov.u64 	%rd45, __unnamed_400;
	cvta.global.u64 	%rd46, %rd45;
	{ // callseq 399, 0
	.param .b64 param0;
	st.param.b64 	[param0], %rd42;
	.param .b64 param1;
	st.param.b64 	[param1], %rd44;
	.param .b32 param2;
	st.param.b32 	[param2], 219;
	.param .b64 param3;
	st.param.b64 	[param3], %rd46;
	.param .b64 param4;
	st.param.b64 	[param4], 1;
	call.uni 
	__assertfail, 
	(
	param0, 
	param1, 
	param2, 
	param3, 
	param4
	);
	} // callseq 399
$L__BB409_2:
	ld.param.u64 	%rd153, [_Z15SoftmaxWarpImplI22BroadcastScaleMaskLoadIffbLm3EiE11DirectStoreIffEfLi1ELi17ELi32ELi1ELb1EL9Algorithm0EEvT_T0_ll_param_2];
	mov.u32 	%r22, %ctaid.x;
	mov.u32 	%r23, %ntid.y;
	mov.u32 	%r24, %tid.y;
	mad.lo.s32 	%r25, %r22, %r23, %r24;
	cvt.s64.s32 	%rd155, %r25;
	setp.le.s64 	%p2, %rd153, %rd155;
	@%p2 bra 	$L__BB409_73;
	mov.u32 	%r26, %tid.x;
	cvt.u64.u32 	%rd7, %r26;
	add.s32 	%r27, %r26, 32;
	cvt.u64.u32 	%rd8, %r27;
	add.s32 	%r28, %r26, 64;
	cvt.u64.u32 	%rd9, %r28;
	add.s32 	%r29, %r26, 96;
	cvt.u64.u32 	%rd10, %r29;
	add.s32 	%r30, %r26, 128;
	cvt.u64.u32 	%rd11, %r30;
	add.s32 	%r31, %r26, 160;
	cvt.u64.u32 	%rd12, %r31;
	add.s32 	%r32, %r26, 192;
	cvt.u64.u32 	%rd13, %r32;
	add.s32 	%r33, %r26, 224;
	cvt.u64.u32 	%rd14, %r33;
	add.s32 	%r34, %r26, 256;
	cvt.u64.u32 	%rd15, %r34;
	add.s32 	%r35, %r26, 288;
	cvt.u64.u32 	%rd16, %r35;
	add.s32 	%r36, %r26, 320;
	cvt.u64.u32 	%rd17, %r36;
	add.s32 	%r37, %r26, 352;
	cvt.u64.u32 	%rd18, %r37;
	add.s32 	%r38, %r26, 384;
	cvt.u64.u32 	%rd19, %r38;
	add.s32 	%r39, %r26, 416;
	cvt.u64.u32 	%rd20, %r39;
	add.s32 	%r40, %r26, 448;
	cvt.u64.u32 	%rd21, %r40;
	add.s32 	%r41, %r26, 480;
	cvt.u64.u32 	%rd22, %r41;
	add.s32 	%r42, %r26, 512;
	cvt.u64.u32 	%rd23, %r42;
$L__BB409_4:
	setp.le.s64 	%p3, %rd40, %rd7;
	mul.lo.s64 	%rd25, %rd36, %rd155;
	mov.f32 	%f367, 0fFF800000;
	mov.f32 	%f370, %f367;
	@%p3 bra 	$L__BB409_6;
	setp.eq.s64 	%p4, %rd32, 1;
	setp.eq.s64 	%p5, %rd31, 1;
	setp.eq.s64 	%p6, %rd30, 1;
	add.s64 	%rd47, %rd25, %rd7;
	cvt.u32.u64 	%r43, %rd47;
	div.s32 	%r44, %r43, %r6;
	mul.lo.s32 	%r45, %r44, %r6;
	sub.s32 	%r46, %r43, %r45;
	div.s32 	%r47, %r46, %r7;
	mul.lo.s32 	%r48, %r47, %r7;
	sub.s32 	%r49, %r46, %r48;
	selp.b32 	%r50, 0, %r44, %p6;
	selp.b32 	%r51, 0, %r47, %p5;
	selp.b32 	%r52, 0, %r49, %p4;
	mul.lo.s32 	%r53, %r9, %r50;
	mad.lo.s32 	%r54, %r10, %r51, %r53;
	mad.lo.s32 	%r55, %r11, %r52, %r54;
	shl.b64 	%rd48, %rd47, 32;
	shr.s64 	%rd49, %rd48, 30;
	add.s64 	%rd50, %rd1, %rd49;
	ld.global.f32 	%f91, [%rd50];
	cvt.s64.s32 	%rd51, %r55;
	add.s64 	%rd52, %rd2, %rd51;
	ld.global.u8 	%rs9, [%rd52];
	setp.eq.s16 	%p7, %rs9, 0;
	mul.f32 	%f92, %f91, %f89;
	selp.f32 	%f367, %f88, %f92, %p7;
	max.f32 	%f370, %f367, 0fFF800000;
$L__BB409_6:
	setp.le.s64 	%p8, %rd40, %rd8;
	mov.f32 	%f369, 0fFF800000;
	@%p8 bra 	$L__BB409_8;
	setp.eq.s64 	%p9, %rd32, 1;
	setp.eq.s64 	%p10, %rd31, 1;
	setp.eq.s64 	%p11, %rd30, 1;
	add.s64 	%rd53, %rd25, %rd8;
	cvt.u32.u64 	%r56, %rd53;
	div.s32 	%r57, %r56, %r6;
	mul.lo.s32 	%r58, %r57, %r6;
	sub.s32 	%r59, %r56, %r58;
	div.s32 	%r60, %r59, %r7;
	mul.lo.s32 	%r61, %r60, %r7;
	sub.s32 	%r62, %r59, %r61;
	selp.b32 	%r63, 0, %r57, %p11;
	selp.b32 	%r64, 0, %r60, %p10;
	selp.b32 	%r65, 0, %r62, %p9;
	mul.lo.s32 	%r66, %r9, %r63;
	mad.lo.s32 	%r67, %r10, %r64, %r66;
	mad.lo.s32 	%r68, %r11, %r65, %r67;
	shl.b64 	%rd54, %rd53, 32;
	shr.s64 	%rd55, %rd54, 30;
	add.s64 	%rd56, %rd1, %rd55;
	ld.global.f32 	%f94, [%rd56];
	cvt.s64.s32 	%rd57, %r68;
	add.s64 	%rd58, %rd2, %rd57;
	ld.global.u8 	%rs10, [%rd58];
	setp.eq.s16 	%p12, %rs10, 0;
	mul.f32 	%f95, %f94, %f89;
	selp.f32 	%f369, %f88, %f95, %p12;
	max.f32 	%f370, %f370, %f369;
$L__BB409_8:
	setp.le.s64 	%p13, %rd40, %rd9;
	mov.f32 	%f371, 0fFF800000;
	@%p13 bra 	$L__BB409_10;
	setp.eq.s64 	%p14, %rd32, 1;
	setp.eq.s64 	%p15, %rd31, 1;
	setp.eq.s64 	%p16, %rd30, 1;
	add.s64 	%rd59, %rd25, %rd9;
	cvt.u32.u64 	%r69, %rd59;
	div.s32 	%r70, %r69, %r6;
	mul.lo.s32 	%r71, %r70, %r6;
	sub.s32 	%r72, %r69, %r71;
	div.s32 	%r73, %r72, %r7;
	mul.lo.s32 	%r74, %r73, %r7;
	sub.s32 	%r75, %r72, %r74;
	selp.b32 	%r76, 0, %r70, %p16;
	selp.b32 	%r77, 0, %r73, %p15;
	selp.b32 	%r78, 0, %r75, %p14;
	mul.lo.s32 	%r79, %r9, %r76;
	mad.lo.s32 	%r80, %r10, %r77, %r79;
	mad.lo.s32 	%r81, %r11, %r78, %r80;
	shl.b64 	%rd60, %rd59, 32;
	shr.s64 	%rd61, %rd60, 30;
	add.s64 	%rd62, %rd1, %rd61;
	ld.global.f32 	%f97, [%rd62];
	cvt.s64.s32 	%rd63, %r81;
	add.s64 	%rd64, %rd2, %rd63;
	ld.global.u8 	%rs11, [%rd64];
	setp.eq.s16 	%p17, %rs11, 0;
	mul.f32 	%f98, %f97, %f89;
	selp.f32 	%f371, %f88, %f98, %p17;
	max.f32 	%f370, %f370, %f371;
$L__BB409_10:
	setp.le.s64 	%p18, %rd40, %rd10;
	mov.f32 	%f373, 0fFF800000;
	@%p18 bra 	$L__BB409_12;
	setp.eq.s64 	%p19, %rd32, 1;
	setp.eq.s64 	%p20, %rd31, 1;
	setp.eq.s64 	%p21, %rd30, 1;
	add.s64 	%rd65, %rd25, %rd10;
	cvt.u32.u64 	%r82, %rd65;
	div.s32 	%r83, %r82, %r6;
	mul.lo.s32 	%r84, %r83, %r6;
	sub.s32 	%r85, %r82, %r84;
	div.s32 	%r86, %r85, %r7;
	mul.lo.s32 	%r87, %r86, %r7;
	sub.s32 	%r88, %r85, %r87;
	selp.b32 	%r89, 0, %r83, %p21;
	selp.b32 	%r90, 0, %r86, %p20;
	selp.b32 	%r91, 0, %r88, %p19;
	mul.lo.s32 	%r92, %r9, %r89;
	mad.lo.s32 	%r93, %r10, %r90, %r92;
	mad.lo.s32 	%r94, %r11, %r91, %r93;
	shl.b64 	%rd66, %rd65, 32;
	shr.s64 	%rd67, %rd66, 30;
	add.s64 	%rd68, %rd1, %rd67;
	ld.global.f32 	%f100, [%rd68];
	cvt.s64.s32 	%rd69, %r94;
	add.s64 	%rd70, %rd2, %rd69;
	ld.global.u8 	%rs12, [%rd70];
	setp.eq.s16 	%p22, %rs12, 0;
	mul.f32 	%f101, %f100, %f89;
	selp.f32 	%f373, %f88, %f101, %p22;
	max.f32 	%f370, %f370, %f373;
$L__BB409_12:
	setp.le.s64 	%p23, %rd40, %rd11;
	mov.f32 	%f375, 0fFF800000;
	@%p23 bra 	$L__BB409_14;
	setp.eq.s64 	%p24, %rd32, 1;
	setp.eq.s64 	%p25, %rd31, 1;
	setp.eq.s64 	%p26, %rd30, 1;
	add.s64 	%rd71, %rd25, %rd11;
	cvt.u32.u64 	%r95, %rd71;
	div.s32 	%r96, %r95, %r6;
	mul.lo.s32 	%r97, %r96, %r6;
	sub.s32 	%r98, %r95, %r97;
	div.s32 	%r99, %r98, %r7;
	mul.lo.s32 	%r100, %r99, %r7;
	sub.s32 	%r101, %r98, %r100;
	selp.b32 	%r102, 0, %r96, %p26;
	selp.b32 	%r103, 0, %r99, %p25;
	selp.b32 	%r104, 0, %r101, %p24;
	mul.lo.s32 	%r105, %r9, %r102;
	mad.lo.s32 	%r106, %r10, %r103, %r105;
	mad.lo.s32 	%r107, %r11, %r104, %r106;
	shl.b64 	%rd72, %rd71, 32;
	shr.s64 	%rd73, %rd72, 30;
	add.s64 	%rd74, %rd1, %rd73;
	ld.global.f32 	%f103, [%rd74];
	cvt.s64.s32 	%rd75, %r107;
	add.s64 	%rd76, %rd2, %rd75;
	ld.global.u8 	%rs13, [%rd76];
	setp.eq.s16 	%p27, %rs13, 0;
	mul.f32 	%f104, %f103, %f89;
	selp.f32 	%f375, %f88, %f104, %p27;
	max.f32 	%f370, %f370, %f375;
$L__BB409_14:
	setp.le.s64 	%p28, %rd40, %rd12;
	mov.f32 	%f377, 0fFF800000;
	@%p28 bra 	$L__BB409_16;
	setp.eq.s64 	%p29, %rd32, 1;
	setp.eq.s64 	%p30, %rd31, 1;
	setp.eq.s64 	%p31, %rd30, 1;
	add.s64 	%rd77, %rd25, %rd12;
	cvt.u32.u64 	%r108, %rd77;
	div.s32 	%r109, %r108, %r6;
	mul.lo.s32 	%r110, %r109, %r6;
	sub.s32 	%r111, %r108, %r110;
	div.s32 	%r112, %r111, %r7;
	mul.lo.s32 	%r113, %r112, %r7;
	sub.s32 	%r114, %r111, %r113;
	selp.b32 	%r115, 0, %r109, %p31;
	selp.b32 	%r116, 0, %r112, %p30;
	selp.b32 	%r117, 0, %r114, %p29;
	mul.lo.s32 	%r118, %r9, %r115;
	mad.lo.s32 	%r119, %r10, %r116, %r118;
	mad.lo.s32 	%r120, %r11, %r117, %r119;
	shl.b64 	%rd78, %rd77, 32;
	shr.s64 	%rd79, %rd78, 30;
	add.s64 	%rd80, %rd1, %rd79;
	ld.global.f32 	%f106, [%rd80];
	cvt.s64.s32 	%rd81, %r120;
	add.s64 	%rd82, %rd2, %rd81;
	ld.global.u8 	%rs14, [%rd82];
	setp.eq.s16 	%p32, %rs14, 0;
	mul.f32 	%f107, %f106, %f89;
	selp.f32 	%f377, %f88, %f107, %p32;
	max.f32 	%f370, %f370, %f377;
$L__BB409_16:
	setp.le.s64 	%p33, %rd40, %rd13;
	mov.f32 	%f379, 0fFF800000;
	@%p33 bra 	$L__BB409_18;
	setp.eq.s64 	%p34, %rd32, 1;
	setp.eq.s64 	%p35, %rd31, 1;
	setp.eq.s64 	%p36, %rd30, 1;
	add.s64 	%rd83, %rd25, %rd13;
	cvt.u32.u64 	%r121, %rd83;
	div.s32 	%r122, %r121, %r6;
	mul.lo.s32 	%r123, %r122, %r6;
	sub.s32 	%r124, %r121, %r123;
	div.s32 	%r125, %r124, %r7;
	mul.lo.s32 	%r126, %r125, %r7;
	sub.s32 	%r127, %r124, %r126;
	selp.b32 	%r128, 0, %r122, %p36;
	selp.b32 	%r129, 0, %r125, %p35;
	selp.b32 	%r130, 0, %r127, %p34;
	mul.lo.s32 	%r131, %r9, %r128;
	mad.lo.s32 	%r132, %r10, %r129, %r131;
	mad.lo.s32 	%r133, %r11, %r130, %r132;
	shl.b64 	%rd84, %rd83, 32;
	shr.s64 	%rd85, %rd84, 30;
	add.s64 	%rd86, %rd1, %rd85;
	ld.global.f32 	%f109, [%rd86];
	cvt.s64.s32 	%rd87, %r133;
	add.s64 	%rd88, %rd2, %rd87;
	ld.global.u8 	%rs15, [%rd88];
	setp.eq.s16 	%p37, %rs15, 0;
	mul.f32 	%f110, %f109, %f89;
	selp.f32 	%f379, %f88, %f110, %p37;
	max.f32 	%f370, %f370, %f379;
$L__BB409_18:
	setp.le.s64 	%p38, %rd40, %rd14;
	mov.f32 	%f381, 0fFF800000;
	@%p38 bra 	$L__BB409_20;
	setp.eq.s64 	%p39, %rd32, 1;
	setp.eq.s64 	%p40, %rd31, 1;
	setp.eq.s64 	%p41, %rd30, 1;
	add.s64 	%rd89, %rd25, %rd14;
	cvt.u32.u64 	%r134, %rd89;
	div.s32 	%r135, %r134, %r6;
	mul.lo.s32 	%r136, %r135, %r6;
	sub.s32 	%r137, %r134, %r136;
	div.s32 	%r138, %r137, %r7;
	mul.lo.s32 	%r139, %r138, %r7;
	sub.s32 	%r140, %r137, %r139;
	selp.b32 	%r141, 0, %r135, %p41;
	selp.b32 	%r142, 0, %r138, %p40;
	selp.b32 	%r143, 0, %r140, %p39;
	mul.lo.s32 	%r144, %r9, %r141;
	mad.lo.s32 	%r145, %r10, %r142, %r144;
	mad.lo.s32 	%r146, %r11, %r143, %r145;
	shl.b64 	%rd90, %rd89, 32;
	shr.s64 	%rd91, %rd90, 30;
	add.s64 	%rd92, %rd1, %rd91;
	ld.global.f32 	%f112, [%rd92];
	cvt.s64.s32 	%rd93, %r146;
	add.s64 	%rd94, %rd2, %rd93;
	ld.global.u8 	%rs16, [%rd94];
	setp.eq.s16 	%p42, %rs16, 0;
	mul.f32 	%f113, %f112, %f89;
	selp.f32 	%f381, %f88, %f113, %p42;
	max.f32 	%f370, %f370, %f381;
$L__BB409_20:
	setp.le.s64 	%p43, %rd40, %rd15;
	mov.f32 	%f383, 0fFF800000;
	@%p43 bra 	$L__BB409_22;
	setp.eq.s64 	%p44, %rd32, 1;
	setp.eq.s64 	%p45, %rd31, 1;
	setp.eq.s64 	%p46, %rd30, 1;
	add.s64 	%rd95, %rd25, %rd15;
	cvt.u32.u64 	%r147, %rd95;
	div.s32 	%r148, %r147, %r6;
	mul.lo.s32 	%r149, %r148, %r6;
	sub.s32 	%r150, %r147, %r149;
	div.s32 	%r151, %r150, %r7;
	mul.lo.s32 	%r152, %r151, %r7;
	sub.s32 	%r153, %r150, %r152;
	selp.b32 	%r154, 0, %r148, %p46;
	selp.b32 	%r155, 0, %r151, %p45;
	selp.b32 	%r156, 0, %r153, %p44;
	mul.lo.s32 	%r157, %r9, %r154;
	mad.lo.s32 	%r158, %r10, %r155, %r157;
	mad.lo.s32 	%r159, %r11, %r156, %r158;
	shl.b64 	%rd96, %rd95, 32;
	shr.s64 	%rd97, %rd96, 30;
	add.s64 	%rd98, %rd1, %rd97;
	ld.global.f32 	%f115, [%rd98];
	cvt.s64.s32 	%rd99, %r159;
	add.s64 	%rd100, %rd2, %rd99;
	ld.global.u8 	%rs17, [%rd100];
	setp.eq.s16 	%p47, %rs17, 0;
	mul.f32 	%f116, %f115, %f89;
	selp.f32 	%f383, %f88, %f116, %p47;
	max.f32 	%f370, %f370, %f383;
$L__BB409_22:
	setp.le.s64 	%p48, %rd40, %rd16;
	mov.f32 	%f385, 0fFF800000;
	@%p48 bra 	$L__BB409_24;
	setp.eq.s64 	%p49, %rd32, 1;
	setp.eq.s64 	%p50, %rd31, 1;
	setp.eq.s64 	%p51, %rd30, 1;
	add.s64 	%rd101, %rd25, %rd16;
	cvt.u32.u64 	%r160, %rd101;
	div.s32 	%r161, %r160, %r6;
	mul.lo.s32 	%r162, %r161, %r6;
	sub.s32 	%r163, %r160, %r162;
	div.s32 	%r164, %r163, %r7;
	mul.lo.s32 	%r165, %r164, %r7;
	sub.s32 	%r166, %r163, %r165;
	selp.b32 	%r167, 0, %r161, %p51;
	selp.b32 	%r168, 0, %r164, %p50;
	selp.b32 	%r169, 0, %r166, %p49;
	mul.lo.s32 	%r170, %r9, %r167;
	mad.lo.s32 	%r171, %r10, %r168, %r170;
	mad.lo.s32 	%r172, %r11, %r169, %r171;
	shl.b64 	%rd102, %rd101, 32;
	shr.s64 	%rd103, %rd102, 30;
	add.s64 	%rd104, %rd1, %rd103;
	ld.global.f32 	%f118, [%rd104];
	cvt.s64.s32 	%rd105, %r172;
	add.s64 	%rd106, %rd2, %rd105;
	ld.global.u8 	%rs18, [%rd106];
	setp.eq.s16 	%p52, %rs18, 0;
	mul.f32 	%f119, %f118, %f89;
	selp.f32 	%f385, %f88, %f119, %p52;
	max.f32 	%f370, %f370, %f385;
$L__BB409_24:
	setp.le.s64 	%p53, %rd40, %rd17;
	mov.f32 	%f387, 0fFF800000;
	@%p53 bra 	$L__BB409_26;
	setp.eq.s64 	%p54, %rd32, 1;
	setp.eq.s64 	%p55, %rd31, 1;
	setp.eq.s64 	%p56, %rd30, 1;
	add.s64 	%rd107, %rd25, %rd17;
	cvt.u32.u64 	%r173, %rd107;
	div.s32 	%r174, %r173, %r6;
	mul.lo.s32 	%r175, %r174, %r6;
	sub.s32 	%r176, %r173, %r175;
	div.s32 	%r177, %r176, %r7;
	mul.lo.s32 	%r178, %r177, %r7;
	sub.s32 	%r179, %r176, %r178;
	selp.b32 	%r180, 0, %r174, %p56;
	selp.b32 	%r181, 0, %r177, %p55;
	selp.b32 	%r182, 0, %r179, %p54;
	mul.lo.s32 	%r183, %r9, %r180;
	mad.lo.s32 	%r184, %r10, %r181, %r183;
	mad.lo.s32 	%r185, %r11, %r182, %r184;
	shl.b64 	%rd108, %rd107, 32;
	shr.s64 	%rd109, %rd108, 30;
	add.s64 	%rd110, %rd1, %rd109;
	ld.global.f32 	%f121, [%rd110];
	cvt.s64.s32 	%rd111, %r185;
	add.s64 	%rd112, %rd2, %rd111;
	ld.global.u8 	%rs19, [%rd112];
	setp.eq.s16 	%p57, %rs19, 0;
	mul.f32 	%f122, %f121, %f89;
	selp.f32 	%f387, %f88, %f122, %p57;
	max.f32 	%f370, %f370, %f387;
$L__BB409_26:
	setp.le.s64 	%p58, %rd40, %rd18;
	mov.f32 	%f389, 0fFF800000;
	@%p58 bra 	$L__BB409_28;
	setp.eq.s64 	%p59, %rd32, 1;
	setp.eq.s64 	%p60, %rd31, 1;
	setp.eq.s64 	%p61, %rd30, 1;
	add.s64 	%rd113, %rd25, %rd18;
	cvt.u32.u64 	%r186, %rd113;
	div.s32 	%r187, %r186, %r6;
	mul.lo.s32 	%r188, %r187, %r6;
	sub.s32 	%r189, %r186, %r188;
	div.s32 	%r190, %r189, %r7;
	mul.lo.s32 	%r191, %r190, %r7;
	sub.s32 	%r192, %r189, %r191;
	selp.b32 	%r193, 0, %r187, %p61;
	selp.b32 	%r194, 0, %r190, %p60;
	selp.b32 	%r195, 0, %r192, %p59;
	mul.lo.s32 	%r196, %r9, %r193;
	mad.lo.s32 	%r197, %r10, %r194, %r196;
	mad.lo.s32 	%r198, %r11, %r195, %r197;
	shl.b64 	%rd114, %rd113, 32;
	shr.s64 	%rd115, %rd114, 30;
	add.s64 	%rd116, %rd1, %rd115;
	ld.global.f32 	%f124, [%rd116];
	cvt.s64.s32 	%rd117, %r198;
	add.s64 	%rd118, %rd2, %rd117;
	ld.global.u8 	%rs20, [%rd118];
	setp.eq.s16 	%p62, %rs20, 0;
	mul.f32 	%f125, %f124, %f89;
	selp.f32 	%f389, %f88, %f125, %p62;
	max.f32 	%f370, %f370, %f389;
$L__BB409_28:
	setp.le.s64 	%p63, %rd40, %rd19;
	mov.f32 	%f391, 0fFF800000;
	@%p63 bra 	$L__BB409_30;
	setp.eq.s64 	%p64, %rd32, 1;
	setp.eq.s64 	%p65, %rd31, 1;
	setp.eq.s64 	%p66, %rd30, 1;
	add.s64 	%rd119, %rd25, %rd19;
	cvt.u32.u64 	%r199, %rd119;
	div.s32 	%r200, %r199, %r6;
	mul.lo.s32 	%r201, %r200, %r6;
	sub.s32 	%r202, %r199, %r201;
	div.s32 	%r203, %r202, %r7;
	mul.lo.s32 	%r204, %r203, %r7;
	sub.s32 	%r205, %r202, %r204;
	selp.b32 	%r206, 0, %r200, %p66;
	selp.b32 	%r207, 0, %r203, %p65;
	selp.b32 	%r208, 0, %r205, %p64;
	mul.lo.s32 	%r209, %r9, %r206;
	mad.lo.s32 	%r210, %r10, %r207, %r209;
	mad.lo.s32 	%r211, %r11, %r208, %r210;
	shl.b64 	%rd120, %rd119, 32;
	shr.s64 	%rd121, %rd120, 30;
	add.s64 	%rd122, %rd1, %rd121;
	ld.global.f32 	%f127, [%rd122];
	cvt.s64.s32 	%rd123, %r211;
	add.s64 	%rd124, %rd2, %rd123;
	ld.global.u8 	%rs21, [%rd124];
	setp.eq.s16 	%p67, %rs21, 0;
	mul.f32 	%f128, %f127, %f89;
	selp.f32 	%f391, %f88, %f128, %p67;
	max.f32 	%f370, %f370, %f391;
$L__BB409_30:
	setp.le.s64 	%p68, %rd40, %rd20;
	mov.f32 	%f393, 0fFF800000;
	@%p68 bra 	$L__BB409_32;
	setp.eq.s64 	%p69, %rd32, 1;
	setp.eq.s64 	%p70, %rd31, 1;
	setp.eq.s64 	%p71, %rd30, 1;
	add.s64 	%rd125, %rd25, %rd20;
	cvt.u32.u64 	%r212, %rd125;
	div.s32 	%r213, %r212, %r6;
	mul.lo.s32 	%r214, %r213, %r6;
	sub.s32 	%r215, %r212, %r214;
	div.s32 	%r216, %r215, %r7;
	mul.lo.s32 	%r217, %r216, %r7;
	sub.s32 	%r218, %r215, %r217;
	selp.b32 	%r219, 0, %r213, %p71;
	selp.b32 	%r220, 0, %r216, %p70;
	selp.b32 	%r221, 0, %r218, %p69;
	mul.lo.s32 	%r222, %r9, %r219;
	mad.lo.s32 	%r223, %r10, %r220, %r222;
	mad.lo.s32 	%r224, %r11, %r221, %r223;
	shl.b64 	%rd126, %rd125, 32;
	shr.s64 	%rd127, %rd126, 30;
	add.s64 	%rd128, %rd1, %rd127;
	ld.global.f32 	%f130, [%rd128];
	cvt.s64.s32 	%rd129, %r224;
	add.s64 	%rd130, %rd2, %rd129;
	ld.global.u8 	%rs22, [%rd130];
	setp.eq.s16 	%p72, %rs22, 0;
	mul.f32 	%f131, %f130, %f89;
	selp.f32 	%f393, %f88, %f131, %p72;
	max.f32 	%f370, %f370, %f393;
$L__BB409_32:
	setp.le.s64 	%p73, %rd40, %rd21;
	mov.f32 	%f395, 0fFF800000;
	@%p73 bra 	$L__BB409_34;
	setp.eq.s64 	%p74, %rd32, 1;
	setp.eq.s64 	%p75, %rd31, 1;
	setp.eq.s64 	%p76, %rd30, 1;
	add.s64 	%rd131, %rd25, %rd21;
	cvt.u32.u64 	%r225, %rd131;
	div.s32 	%r226, %r225, %r6;
	mul.lo.s32 	%r227, %r226, %r6;
	sub.s32 	%r228, %r225, %r227;
	div.s32 	%r229, %r228, %r7;
	mul.lo.s32 	%r230, %r229, %r7;
	sub.s32 	%r231, %r228, %r230;
	selp.b32 	%r232, 0, %r226, %p76;
	selp.b32 	%r233, 0, %r229, %p75;
	selp.b32 	%r234, 0, %r231, %p74;
	mul.lo.s32 	%r235, %r9, %r232;
	mad.lo.s32 	%r236, %r10, %r233, %r235;
	mad.lo.s32 	%r237, %r11, %r234, %r236;
	shl.b64 	%rd132, %rd131, 32;
	shr.s64 	%rd133, %rd132, 30;
	add.s64 	%rd134, %rd1, %rd133;
	ld.global.f32 	%f133, [%rd134];
	cvt.s64.s32 	%rd135, %r237;
	add.s64 	%rd136, %rd2, %rd135;
	ld.global.u8 	%rs23, [%rd136];
	setp.eq.s16 	%p77, %rs23, 0;
	mul.f32 	%f134, %f133, %f89;
	selp.f32 	%f395, %f88, %f134, %p77;
	max.f32 	%f370, %f370, %f395;
$L__BB409_34:
	setp.le.s64 	%p78, %rd40, %rd22;
	mov.f32 	%f397, 0fFF800000;
	@%p78 bra 	$L__BB409_36;
	setp.eq.s64 	%p79, %rd32, 1;
	setp.eq.s64 	%p80, %rd31, 1;
	setp.eq.s64 	%p81, %rd30, 1;
	add.s64 	%rd137, %rd25, %rd22;
	cvt.u32.u64 	%r238, %rd137;
	div.s32 	%r239, %r238, %r6;
	mul.lo.s32 	%r240, %r239, %r6;
	sub.s32 	%r241, %r238, %r240;
	div.s32 	%r242, %r241, %r7;
	mul.lo.s32 	%r243, %r242, %r7;
	sub.s32 	%r244, %r241, %r243;
	selp.b32 	%r245, 0, %r239, %p81;
	selp.b32 	%r246, 0, %r242, %p80;
	selp.b32 	%r247, 0, %r244, %p79;
	mul.lo.s32 	%r248, %r9, %r245;
	mad.lo.s32 	%r249, %r10, %r246, %r248;
	mad.lo.s32 	%r250, %r11, %r247, %r249;
	shl.b64 	%rd138, %rd137, 32;
	shr.s64 	%rd139, %rd138, 30;
	add.s64 	%rd140, %rd1, %rd139;
	ld.global.f32 	%f136, [%rd140];
	cvt.s64.s32 	%rd141, %r250;
	add.s64 	%rd142, %rd2, %rd141;
	ld.global.u8 	%rs24, [%rd142];
	setp.eq.s16 	%p82, %rs24, 0;
	mul.f32 	%f137, %f136, %f89;
	selp.f32 	%f397, %f88, %f137, %p82;
	max.f32 	%f370, %f370, %f397;
$L__BB409_36:
	setp.le.s64 	%p83, %rd40, %rd23;
	mov.f32 	%f399, 0fFF800000;
	@%p83 bra 	$L__BB409_38;
	setp.eq.s64 	%p84, %rd32, 1;
	setp.eq.s64 	%p85, %rd31, 1;
	setp.eq.s64 	%p86, %rd30, 1;
	add.s64 	%rd143, %rd25, %rd23;
	cvt.u32.u64 	%r251, %rd143;
	div.s32 	%r252, %r251, %r6;
	mul.lo.s32 	%r253, %r252, %r6;
	sub.s32 	%r254, %r251, %r253;
	div.s32 	%r255, %r254, %r7;
	mul.lo.s32 	%r256, %r255, %r7;
	sub.s32 	%r257, %r254, %r256;
	selp.b32 	%r258, 0, %r252, %p86;
	selp.b32 	%r259, 0, %r255, %p85;
	selp.b32 	%r260, 0, %r257, %p84;
	mul.lo.s32 	%r261, %r9, %r258;
	mad.lo.s32 	%r262, %r10, %r259, %r261;
	mad.lo.s32 	%r263, %r11, %r260, %r262;
	shl.b64 	%rd144, %rd143, 32;
	shr.s64 	%rd145, %rd144, 30;
	add.s64 	%rd146, %rd1, %rd145;
	ld.global.f32 	%f139, [%rd146];
	cvt.s64.s32 	%rd147, %r263;
	add.s64 	%rd148, %rd2, %rd147;
	ld.global.u8 	%rs25, [%rd148];
	setp.eq.s16 	%p87, %rs25, 0;
	mul.f32 	%f140, %f139, %f89;
	selp.f32 	%f399, %f88, %f140, %p87;
	max.f32 	%f370, %f370, %f399;
$L__BB409_38:
	setp.le.s64 	%p88, %rd40, %rd7;
	mov.b32 	%r264, %f370;
	shfl.sync.bfly.b32	%r265|%p89, %r264, 16, 31, -1;
	mov.b32 	%f141, %r265;
	max.f32 	%f142, %f370, %f141;
	mov.b32 	%r266, %f142;
	shfl.sync.bfly.b32	%r267|%p90, %r266, 8, 31, -1;
	mov.b32 	%f143, %r267;
	max.f32 	%f144, %f142, %f143;
	mov.b32 	%r268, %f144;
	shfl.sync.bfly.b32	%r269|%p91, %r268, 4, 31, -1;
	mov.b32 	%f145, %r269;
	max.f32 	%f146, %f144, %f145;
	mov.b32 	%r270, %f146;
	shfl.sync.bfly.b32	%r271|%p92, %r270, 2, 31, -1;
	mov.b32 	%f147, %r271;
	max.f32 	%f148, %f146, %f147;
	mov.b32 	%r272, %f148;
	shfl.sync.bfly.b32	%r273|%p93, %r272, 1, 31, -1;
	mov.b32 	%f149, %r273;
	max.f32 	%f150, %f148, %f149;
	sub.f32 	%f151, %f367, %f150;
	fma.rn.f32 	%f152, %f151, 0f3BBB989D, 0f3F000000;
	cvt.sat.f32.f32 	%f153, %f152;
	mov.f32 	%f154, 0f4B400001;
	mov.f32 	%f155, 0f437C0000;
	fma.rm.f32 	%f156, %f153, %f155, %f154;
	add.f32 	%f157, %f156, 0fCB40007F;
	neg.f32 	%f158, %f157;
	fma.rn.f32 	%f159, %f151, 0f3FB8AA3B, %f158;
	fma.rn.f32 	%f160, %f151, 0f32A57060, %f159;
	mov.b32 	%r274, %f156;
	shl.b32 	%r275, %r274, 23;
	mov.b32 	%f161, %r275;
	ex2.approx.ftz.f32 	%f162, %f160;
	mul.f32 	%f163, %f162, %f161;
	add.f32 	%f164, %f163, 0f00000000;
	sub.f32 	%f165, %f369, %f150;
	fma.rn.f32 	%f166, %f165, 0f3BBB989D, 0f3F000000;
	cvt.sat.f32.f32 	%f167, %f166;
	fma.rm.f32 	%f168, %f167, %f155, %f154;
	add.f32 	%f169, %f168, 0fCB40007F;
	neg.f32 	%f170, %f169;
	fma.rn.f32 	%f171, %f165, 0f3FB8AA3B, %f170;
	fma.rn.f32 	%f172, %f165, 0f32A57060, %f171;
	mov.b32 	%r276, %f168;
	shl.b32 	%r277, %r276, 23;
	mov.b32 	%f173, %r277;
	ex2.approx.ftz.f32 	%f174, %f172;
	mul.f32 	%f175, %f174, %f173;
	add.f32 	%f176, %f164, %f175;
	sub.f32 	%f177, %f371, %f150;
	fma.rn.f32 	%f178, %f177, 0f3BBB989D, 0f3F000000;
	cvt.sat.f32.f32 	%f179, %f178;
	fma.rm.f32 	%f180, %f179, %f155, %f154;
	add.f32 	%f181, %f180, 0fCB40007F;
	neg.f32 	%f182, %f181;
	fma.rn.f32 	%f183, %f177, 0f3FB8AA3B, %f182;
	fma.rn.f32 	%f184, %f177, 0f32A57060, %f183;
	mov.b32 	%r278, %f180;
	shl.b32 	%r279, %r278, 23;
	mov.b32 	%f185, %r279;
	ex2.approx.ftz.f32 	%f186, %f184;
	mul.f32 	%f187, %f186, %f185;
	add.f32 	%f188, %f176, %f187;
	sub.f32 	%f189, %f373, %f150;
	fma.rn.f32 	%f190, %f189, 0f3BBB989D, 0f3F000000;
	cvt.sat.f32.f32 	%f191, %f190;
	fma.rm.f32 	%f192, %f191, %f155, %f154;
	add.f32 	%f193, %f192, 0fCB40007F;
	neg.f32 	%f194, %f193;
	fma.rn.f32 	%f195, %f189, 0f3FB8AA3B, %f194;
	fma.rn.f32 	%f196, %f189, 0f32A57060, %f195;
	mov.b32 	%r280, %f192;
	shl.b32 	%r281, %r280, 23;
	mov.b32 	%f197, %r281;
	ex2.approx.ftz.f32 	%f198, %f196;
	mul.f32 	%f199, %f198, %f197;
	add.f32 	%f200, %f188, %f199;
	sub.f32 	%f201, %f375, %f150;
	fma.rn.f32 	%f202, %f201, 0f3BBB989D, 0f3F000000;
	cvt.sat.f32.f32 	%f203, %f202;
	fma.rm.f32 	%f204, %f203, %f155, %f154;
	add.f32 	%f205, %f204, 0fCB40007F;
	neg.f32 	%f206, %f205;
	fma.rn.f32 	%f207, %f201, 0f3FB8AA3B, %f206;
	fma.rn.f32 	%f208, %f201, 0f32A57060, %f207;
	mov.b32 	%r282, %f204;
	shl.b32 	%r283, %r282, 23;
	mov.b32 	%f209, %r283;
	ex2.approx.ftz.f32 	%f210, %f208;
	mul.f32 	%f211, %f210, %f209;
	add.f32 	%f212, %f200, %f211;
	sub.f32 	%f213, %f377, %f150;
	fma.rn.f32 	%f214, %f213, 0f3BBB989D, 0f3F000000;
	cvt.sat.f32.f32 	%f215, %f214;
	fma.rm.f32 	%f216, %f215, %f155, %f154;
	add.f32 	%f217, %f216, 0fCB40007F;
	neg.f32 	%f218, %f217;
	fma.rn.f32 	%f219, %f213, 0f3FB8AA3B, %f218;
	fma.rn.f32 	%f220, %f213, 0f32A57060, %f219;
	mov.b32 	%r284, %f216;
	shl.b32 	%r285, %r284, 23;
	mov.b32 	%f221, %r285;
	ex2.approx.ftz.f32 	%f222, %f220;
	mul.f32 	%f223, %f222, %f221;
	add.f32 	%f224, %f212, %f223;
	sub.f32 	%f225, %f379, %f150;
	fma.rn.f32 	%f226, %f225, 0f3BBB989D, 0f3F000000;
	cvt.sat.f32.f32 	%f227, %f226;
	fma.rm.f32 	%f228, %f227, %f155, %f154;
	add.f32 	%f229, %f228, 0fCB40007F;
	neg.f32 	%f230, %f229;
	fma.rn.f32 	%f231, %f225, 0f3FB8AA3B, %f230;
	fma.rn.f32 	%f232, %f225, 0f32A57060, %f231;
	mov.b32 	%r286, %f228;
	shl.b32 	%r287, %r286, 23;
	mov.b32 	%f233, %r287;
	ex2.approx.ftz.f32 	%f234, %f232;
	mul.f32 	%f235, %f234, %f233;
	add.f32 	%f236, %f224, %f235;
	sub.f32 	%f237, %f381, %f150;
	fma.rn.f32 	%f238, %f237, 0f3BBB989D, 0f3F000000;
	cvt.sat.f32.f32 	%f239, %f238;
	fma.rm.f32 	%f240, %f239, %f155, %f154;
	add.f32 	%f241, %f240, 0fCB40007F;
	neg.f32 	%f242, %f241;
	fma.rn.f32 	%f243, %f237, 0f3FB8AA3B, %f242;
	fma.rn.f32 	%f244, %f237, 0f32A57060, %f243;
	mov.b32 	%r288, %f240;
	shl.b32 	%r289, %r288, 23;
	mov.b32 	%f245, %r289;
	ex2.approx.ftz.f32 	%f246, %f244;
	mul.f32 	%f247, %f246, %f245;
	add.f32 	%f248, %f236, %f247;
	sub.f32 	%f249, %f383, %f150;
	fma.rn.f32 	%f250, %f249, 0f3BBB989D, 0f3F000000;
	cvt.sat.f32.f32 	%f251, %f250;
	fma.rm.f32 	%f252, %f251, %f155, %f154;
	add.f32 	%f253, %f252, 0fCB40007F;
	neg.f32 	%f254, %f253;
	fma.rn.f32 	%f255, %f249, 0f3FB8AA3B, %f254;
	fma.rn.f32 	%f256, %f249, 0f32A57060, %f255;
	mov.b32 	%r290, %f252;
	shl.b32 	%r291, %r290, 23;
	mov.b32 	%f257, %r291;
	ex2.approx.ftz.f32 	%f258, %f256;
	mul.f32 	%f259, %f258, %f257;
	add.f32 	%f260, %f248, %f259;
	sub.f32 	%f261, %f385, %f150;
	fma.rn.f32 	%f262, %f261, 0f3BBB989D, 0f3F000000;
	cvt.sat.f32.f32 	%f263, %f262;
	fma.rm.f32 	%f264, %f263, %f155, %f154;
	add.f32 	%f265, %f264, 0fCB40007F;
	neg.f32 	%f266, %f265;
	fma.rn.f32 	%f267, %f261, 0f3FB8AA3B, %f266;
	fma.rn.f32 	%f268, %f261, 0f32A57060, %f267;
	mov.b32 	%r292, %f264;
	shl.b32 	%r293, %r292, 23;
	mov.b32 	%f269, %r293;
	ex2.approx.ftz.f32 	%f270, %f268;
	mul.f32 	%f271, %f270, %f269;
	add.f32 	%f272, %f260, %f271;
	sub.f32 	%f273, %f387, %f150;
	fma.rn.f32 	%f274, %f273, 0f3BBB989D, 0f3F000000;
	cvt.sat.f32.f32 	%f275, %f274;
	fma.rm.f32 	%f276, %f275, %f155, %f154;
	add.f32 	%f277, %f276, 0fCB40007F;
	neg.f32 	%f278, %f277;
	fma.rn.f32 	%f279, %f273, 0f3FB8AA3B, %f278;
	fma.rn.f32 	%f280, %f273, 0f32A57060, %f279;
	mov.b32 	%r294, %f276;
	shl.b32 	%r295, %r294, 23;
	mov.b32 	%f281, %r295;
	ex2.approx.ftz.f32 	%f282, %f280;
	mul.f32 	%f283, %f282, %f281;
	add.f32 	%f284, %f272, %f283;
	sub.f32 	%f285, %f389, %f150;
	fma.rn.f32 	%f286, %f285, 0f3BBB989D, 0f3F000000;
	cvt.sat.f32.f32 	%f287, %f286;
	fma.rm.f32 	%f288, %f287, %f155, %f154;
	add.f32 	%f289, %f288, 0fCB40007F;
	neg.f32 	%f290, %f289;
	fma.rn.f32 	%f291, %f285, 0f3FB8AA3B, %f290;
	fma.rn.f32 	%f292, %f285, 0f32A57060, %f291;
	mov.b32 	%r296, %f288;
	shl.b32 	%r297, %r296, 23;
	mov.b32 	%f293, %r297;
	ex2.approx.ftz.f32 	%f294, %f292;
	mul.f32 	%f295, %f294, %f293;
	add.f32 	%f296, %f284, %f295;
	sub.f32 	%f297, %f391, %f150;
	fma.rn.f32 	%f298, %f297, 0f3BBB989D, 0f3F000000;
	cvt.sat.f32.f32 	%f299, %f298;
	fma.rm.f32 	%f300, %f299, %f155, %f154;
	add.f32 	%f301, %f300, 0fCB40007F;
	neg.f32 	%f302, %f301;
	fma.rn.f32 	%f303, %f297, 0f3FB8AA3B, %f302;
	fma.rn.f32 	%f304, %f297, 0f32A57060, %f303;
	mov.b32 	%r298, %f300;
	shl.b32 	%r299, %r298, 23;
	mov.b32 	%f305, %r299;
	ex2.approx.ftz.f32 	%f306, %f304;
	mul.f32 	%f307, %f306, %f305;
	add.f32 	%f308, %f296, %f307;
	sub.f32 	%f309, %f393, %f150;
	fma.rn.f32 	%f310, %f309, 0f3BBB989D, 0f3F000000;
	cvt.sat.f32.f32 	%f311, %f310;
	fma.rm.f32 	%f312, %f311, %f155, %f154;
	add.f32 	%f313, %f312, 0fCB40007F;
	neg.f32 	%f314, %f313;
	fma.rn.f32 	%f315, %f309, 0f3FB8AA3B, %f314;
	fma.rn.f32 	%f316, %f309, 0f32A57060, %f315;
	mov.b32 	%r300, %f312;
	shl.b32 	%r301, %r300, 23;
	mov.b32 	%f317, %r301;
	ex2.approx.ftz.f32 	%f318, %f316;
	mul.f32 	%f319, %f318, %f317;
	add.f32 	%f320, %f308, %f319;
	sub.f32 	%f321, %f395, %f150;
	fma.rn.f32 	%f322, %f321, 0f3BBB989D, 0f3F000000;
	cvt.sat.f32.f32 	%f323, %f322;
	fma.rm.f32 	%f324, %f323, %f155, %f154;
	add.f32 	%f325, %f324, 0fCB40007F;
	neg.f32 	%f326, %f325;
	fma.rn.f32 	%f327, %f321, 0f3FB8AA3B, %f326;
	fma.rn.f32 	%f328, %f321, 0f32A57060, %f327;
	mov.b32 	%r302, %f324;
	shl.b32 	%r303, %r302, 23;
	mov.b32 	%f329, %r303;
	ex2.approx.ftz.f32 	%f330, %f328;
	mul.f32 	%f331, %f330, %f329;
	add.f32 	%f332, %f320, %f331;
	sub.f32 	%f333, %f397, %f150;
	fma.rn.f32 	%f334, %f333, 0f3BBB989D, 0f3F000000;
	cvt.sat.f32.f32 	%f335, %f334;
	fma.rm.f32 	%f336, %f335, %f155, %f154;
	add.f32 	%f337, %f336, 0fCB40007F;
	neg.f32 	%f338, %f337;
	fma.rn.f32 	%f339, %f333, 0f3FB8AA3B, %f338;
	fma.rn.f32 	%f340, %f333, 0f32A57060, %f339;
	mov.b32 	%r304, %f336;
	shl.b32 	%r305, %r304, 23;
	mov.b32 	%f341, %r305;
	ex2.approx.ftz.f32 	%f342, %f340;
	mul.f32 	%f343, %f342, %f341;
	add.f32 	%f344, %f332, %f343;
	sub.f32 	%f345, %f399, %f150;
	fma.rn.f32 	%f346, %f345, 0f3BBB989D, 0f3F000000;
	cvt.sat.f32.f32 	%f347, %f346;
	fma.rm.f32 	%f348, %f347, %f155, %f154;
	add.f32 	%f349, %f348, 0fCB40007F;
	neg.f32 	%f350, %f349;
	fma.rn.f32 	%f351, %f345, 0f3FB8AA3B, %f350;
	fma.rn.f32 	%f352, %f345, 0f32A57060, %f351;
	mov.b32 	%r306, %f348;
	shl.b32 	%r307, %r306, 23;
	mov.b32 	%f353, %r307;
	ex2.approx.ftz.f32 	%f354, %f352;
	mul.f32 	%f355, %f354, %f353;
	add.f32 	%f356, %f344, %f355;
	mov.b32 	%r308, %f356;
	shfl.sync.bfly.b32	%r309|%p94, %r308, 16, 31, -1;
	mov.b32 	%f357, %r309;
	add.f32 	%f358, %f356, %f357;
	mov.b32 	%r310, %f358;
	shfl.sync.bfly.b32	%r311|%p95, %r310, 8, 31, -1;
	mov.b32 	%f359, %r311;
	add.f32 	%f360, %f358, %f359;
	mov.b32 	%r312, %f360;
	shfl.sync.bfly.b32	%r313|%p96, %r312, 4, 31, -1;
	mov.b32 	%f361, %r313;
	add.f32 	%f362, %f360, %f361;
	mov.b32 	%r314, %f362;
	shfl.sync.bfly.b32	%r315|%p97, %r314, 2, 31, -1;
	mov.b32 	%f363, %r315;
	add.f32 	%f364, %f362, %f363;
	mov.b32 	%r316, %f364;
	shfl.sync.bfly.b32	%r317|%p98, %r316, 1, 31, -1;
	mov.b32 	%f365, %r317;
	add.f32 	%f366, %f364, %f365;
	div.rn.f32 	%f71, %f163, %f366;
	div.rn.f32 	%f72, %f175, %f366;
	div.rn.f32 	%f73, %f187, %f366;
	div.rn.f32 	%f74, %f199, %f366;
	div.rn.f32 	%f75, %f211, %f366;
	div.rn.f32 	%f76, %f223, %f366;
	div.rn.f32 	%f77, %f235, %f366;
	div.rn.f32 	%f78, %f247, %f366;
	div.rn.f32 	%f79, %f259, %f366;
	div.rn.f32 	%f80, %f271, %f366;
	div.rn.f32 	%f81, %f283, %f366;
	div.rn.f32 	%f82, %f295, %f366;
	div.rn.f32 	%f83, %f307, %f366;
	div.rn.f32 	%f84, %f319, %f366;
	div.rn.f32 	%f85, %f331, %f366;
	div.rn.f32 	%f86, %f343, %f366;
	div.rn.f32 	%f87, %f355, %f366;
	mad.lo.s64 	%rd149, %rd155, %rd38, %rd7;
	cvta.to.global.u64 	%rd150, %rd37;
	shl.b64 	%rd151, %rd149, 2;
	add.s64 	%rd26, %rd150, %rd151;
	@%p88 bra 	$L__BB409_40;
	st.global.f32 	[%rd26], %f71;
$L__BB409_40:
	setp.le.s64 	%p99, %rd40, %rd8;
	@%p99 bra 	$L__BB409_42;
	st.global.f32 	[%rd26+128], %f72;
$L__BB409_42:
	setp.le.s64 	%p100, %rd40, %rd9;
	@%p100 bra 	$L__BB409_44;
	st.global.f32 	[%rd26+256], %f73;
$L__BB409_44:
	setp.le.s64 	%p101, %rd40, %rd10;
	@%p101 bra 	$L__BB409_46;
	st.global.f32 	[%rd26+384], %f74;
$L__BB409_46:
	setp.le.s64 	%p102, %rd40, %rd11;
	@%p102 bra 	$L__BB409_48;
	st.global.f32 	[%rd26+512], %f75;
$L__BB409_48:
	setp.le.s64 	%p103, %rd40, %rd12;
	@%p103 bra 	$L__BB409_50;
	st.global.f32 	[%rd26+640], %f76;
$L__BB409_50:
	setp.le.s64 	%p104, %rd40, %rd13;
	@%p104 bra 	$L__BB409_52;
	st.global.f32 	[%rd26+768], %f77;
$L__BB409_52:
	setp.le.s64 	%p105, %rd40, %rd14;
	@%p105 bra 	$L__BB409_54;
	st.global.f32 	[%rd26+896], %f78;
$L__BB409_54:
	setp.le.s64 	%p106, %rd40, %rd15;
	@%p106 bra 	$L__BB409_56;
	st.global.f32 	[%rd26+1024], %f79;
$L__BB409_56:
	setp.le.s64 	%p107, %rd40, %rd16;
	@%p107 bra 	$L__BB409_58;
	st.global.f32 	[%rd26+1152], %f80;
$L__BB409_58:
	setp.le.s64 	%p108, %rd40, %rd17;
	@%p108 bra 	$L__BB409_60;
	st.global.f32 	[%rd26+1280], %f81;
$L__BB409_60:
	setp.le.s64 	%p109, %rd40, %rd18;
	@%p109 bra 	$L__BB409_62;
	st.global.f32 	[%rd26+1408], %f82;
$L__BB409_62:
	setp.le.s64 	%p110, %rd40, %rd19;
	@%p110 bra 	$L__BB409_64;
	st.global.f32 	[%rd26+1536], %f83;
$L__BB409_64:
	setp.le.s64 	%p111, %rd40, %rd20;
	@%p111 bra 	$L__BB409_66;
	st.global.f32 	[%rd26+1664], %f84;
$L__BB409_66:
	setp.le.s64 	%p112, %rd40, %rd21;
	@%p112 bra 	$L__BB409_68;
	st.global.f32 	[%rd26+1792], %f85;
$L__BB409_68:
	setp.le.s64 	%p113, %rd40, %rd22;
	@%p113 bra 	$L__BB409_70;
	st.global.f32 	[%rd26+1920], %f86;
$L__BB409_70:
	setp.le.s64 	%p114, %rd40, %rd23;
	@%p114 bra 	$L__BB409_72;
	st.global.f32 	[%rd26+2048], %f87;
$L__BB409_72:
	ld.param.u64 	%rd154, [_Z15SoftmaxWarpImplI22BroadcastScaleMaskLoadIffbLm3EiE11DirectStoreIffEfLi1ELi17ELi32ELi1ELb1EL9Algorithm0EEvT_T0_ll_param_2];
	mov.u32 	%r318, %nctaid.x;
	mov.u32 	%r319, %ntid.y;
	mul.lo.s32 	%r320, %r318, %r319;
	cvt.s64.s32 	%rd152, %r320;
	add.s64 	%rd155, %rd155, %rd152;
	setp.lt.s64 	%p115, %rd155, %rd154;
	@%p115 bra 	$L__BB409_4;
$L__BB409_73:
	ret;

}
	// .globl	_Z15SoftmaxWarpImplI22BroadcastScaleMaskLoadIffbLm3EiE11DirectStoreIffEfLi1ELi18ELi32ELi1ELb0EL9Algorithm0EEvT_T0_ll
.visible .entry _Z15SoftmaxWarpImplI22BroadcastScaleMaskLoadIffbLm3EiE11DirectStoreIffEfLi1ELi18ELi32ELi1ELb0EL9Algorithm0EEvT_T0_ll(
	.param .align 8 .b8 _Z15SoftmaxWarpImplI22BroadcastScaleMaskLoadIffbLm3EiE11DirectStoreIffEfLi1ELi18ELi32ELi1ELb0EL9Algorithm0EEvT_T0_ll_param_0[112],
	.param .align 8 .b8 _Z15SoftmaxWarpImplI22BroadcastScaleMaskLoadIffbLm3EiE11DirectStoreIffEfLi1ELi18ELi32ELi1ELb0EL9Algorithm0EEvT_T0_ll_param_1[16],
	.param .u64 _Z15SoftmaxWarpImplI22BroadcastScaleMaskLoadIffbLm3EiE11DirectStoreIffEfLi1ELi18ELi32ELi1ELb0EL9Algorithm0EEvT_T0_ll_param_2,
	.param .u64 _Z15SoftmaxWarpImplI22BroadcastScaleMaskLoadIffbLm3EiE11DirectStoreIffEfLi1ELi18ELi32ELi1ELb0EL9Algorithm0EEvT_T0_ll_param_3
)
{
	.reg .pred 	%p<35>;
	.reg .b16 	%rs<27>;
	.reg .b32 	%r<319>;
	.reg .b32 	%f<333>;
	.reg .b64 	%rd<143>;

	ld.param.u64 	%rd22, [_Z15SoftmaxWarpImplI22BroadcastScaleMaskLoadIffbLm3EiE11DirectStoreIffEfLi1ELi18ELi32ELi1ELb0EL9Algorithm0EEvT_T0_ll_param_1+8];
	ld.param.u64 	%rd21, [_Z15SoftmaxWarpImplI22BroadcastScaleMaskLoadIffbLm3EiE11DirectStoreIffEfLi1ELi18ELi32ELi1ELb0EL9Algorithm0EEvT_T0_ll_param_1];
	ld.param.v2.f32 	{%f3, %f4}, [_Z15SoftmaxWarpImplI22BroadcastScaleMaskLoadIffbLm3EiE11DirectStoreIffEfLi1ELi18ELi32ELi1ELb0EL9Algorithm0EEvT_T0_ll_param_0+104];
	ld.param.u64 	%rd20, [_Z15SoftmaxWarpImplI22BroadcastScaleMaskLoadIffbLm3EiE11DirectStoreIffEfLi1ELi18ELi32ELi1ELb0EL9Algorithm0EEvT_T0_ll_param_0+96];
	ld.param.u32 	%r12, [_Z15SoftmaxWarpImplI22BroadcastScaleMaskLoadIffbLm3EiE11DirectStoreIffEfLi1ELi18ELi32ELi1ELb0EL9Algorithm0EEvT_T0_ll_param_0+80];
	ld.param.v2.u32 	{%r10, %r11}, [_Z15SoftmaxWarpImplI22BroadcastScaleMaskLoadIffbLm3EiE11DirectStoreIffEfLi1ELi18ELi32ELi1ELb0EL9Algorithm0EEvT_T0_ll_param_0+72];
	ld.param.v2.u32 	{%r7, %r8}, [_Z15SoftmaxWarpImplI22BroadcastScaleMaskLoadIffbLm3EiE11DirectStoreIffEfLi1ELi18ELi32ELi1ELb0EL9Algorithm0EEvT_T0_ll_param_0+48];
	ld.param.u64 	%rd16, [_Z15SoftmaxWarpImplI22BroadcastScaleMaskLoadIffbLm3EiE11DirectStoreIffEfLi1ELi18ELi32ELi1ELb0EL9Algorithm0EEvT_T0_ll_param_0+32];
	ld.param.u64 	%rd15, [_Z15SoftmaxWarpImplI22BroadcastScaleMaskLoadIffbLm3EiE11DirectStoreIffEfLi1ELi18ELi32ELi1ELb0EL9Algorithm0EEvT_T0_ll_param_0+24];
	ld.param.u64 	%rd14, [_Z15SoftmaxWarpImplI22BroadcastScaleMaskLoadIffbLm3EiE11DirectStoreIffEfLi1ELi18ELi32ELi1ELb0EL9Algorithm0EEvT_T0_ll_param_0+16];
	ld.param.u64 	%rd13, [_Z15SoftmaxWarpImplI22BroadcastScaleMaskLoadIffbLm3EiE11DirectStoreIffEfLi1ELi18ELi32ELi1ELb0EL9Algorithm0EEvT_T0_ll_param_0+8];
	ld.param.u64 	%rd12, [_Z15SoftmaxWarpImplI22BroadcastScaleMaskLoadIffbLm3EiE11DirectStoreIffEfLi1ELi18ELi32ELi1ELb0EL9Algorithm0EEvT_T0_ll_param_0];
	ld.param.u64 	%rd23, [_Z15SoftmaxWarpImplI22BroadcastScaleMaskLoadIffbLm3EiE11DirectStoreIffEfLi1ELi18ELi32ELi1ELb0EL9Algorithm0EEvT_T0_ll_param_2];
	ld.param.u64 	%rd24, [_Z15SoftmaxWarpImplI22BroadcastScaleMaskLoadIffbLm3EiE11DirectStoreIffEfLi1ELi18ELi32ELi1ELb0EL9Algorithm0EEvT_T0_ll_param_3];
	setp.lt.s64 	%p1, %rd24, 577;
	@%p1 bra 	$L__BB410_2;
	mov.u64 	%rd25, $str;
	cvta.global.u64 	%rd26, %rd25;
	mov.u64 	%rd27, $str$1;
	cvta.global.u64 	%rd28, %rd27;
	mov.u64 	%rd29, __unnamed_401;
	cvta.global.u64 	%rd30, %rd29;
	{ // callseq 400, 0
	.param .b64 param0;
	st.param.b64 	[param0], %rd26;
	.param .b64 param1;
	st.param.b64 	[param1], %rd28;
	.param .b32 param2;
	st.param.b32 	[param2], 219;
	.param .b64 param3;
	st.param.b64 	[param3], %rd30;
	.param .b64 param4;
	st.param.b64 	[param4], 1;
	call.uni 
	__assertfail, 
	(
	param0, 
	param1, 
	param2, 
	param3, 
	param4
	);
	} // callseq 400
$L__BB410_2:
	mov.u32 	%r23, %ctaid.x;
	mov.u32 	%r24, %ntid.y;
	mov.u32 	%r25, %tid.y;
	mad.lo.s32 	%r26, %r23, %r24, %r25;
	mov.u32 	%r27, %nctaid.x;
	mul.lo.s32 	%r6, %r27, %r24;
	cvt.s64.s32 	%rd142, %r26;
	setp.le.s64 	%p2, %rd23, %rd142;
	@%p2 bra 	$L__BB410_5;
	cvta.to.global.u64 	%rd5, %rd12;
	cvta.to.global.u64 	%rd6, %rd13;
	mov.u32 	%r28, %tid.x;
	cvt.u64.u32 	%rd7, %r28;
	cvta.to.global.u64 	%rd8, %rd21;
	cvt.s64.s32 	%rd9, %r6;
$L__BB410_4:
	setp.eq.s64 	%p3, %rd16, 1;
	setp.eq.s64 	%p4, %rd15, 1;
	setp.eq.s64 	%p5, %rd14, 1;
	mad.lo.s64 	%rd31, %rd20, %rd142, %rd7;
	cvt.u32.u64 	%r29, %rd31;
	div.s32 	%r30, %r29, %r7;
	mul.lo.s32 	%r31, %r30, %r7;
	sub.s32 	%r32, %r29, %r31;
	div.s32 	%r33, %r32, %r8;
	mul.lo.s32 	%r34, %r33, %r8;
	sub.s32 	%r35, %r32, %r34;
	selp.b32 	%r36, 0, %r30, %p5;
	selp.b32 	%r37, 0, %r33, %p4;
	selp.b32 	%r38, 0, %r35, %p3;
	mul.lo.s32 	%r39, %r10, %r36;
	mad.lo.s32 	%r40, %r11, %r37, %r39;
	mad.lo.s32 	%r41, %r12, %r38, %r40;
	shl.b64 	%rd32, %rd31, 32;
	shr.s64 	%rd33, %rd32, 30;
	add.s64 	%rd34, %rd5, %rd33;
	ld.global.f32 	%f5, [%rd34];
	cvt.s64.s32 	%rd35, %r41;
	add.s64 	%rd36, %rd6, %rd35;
	ld.global.u8 	%rs9, [%rd36];
	setp.eq.s16 	%p6, %rs9, 0;
	mul.f32 	%f6, %f5, %f4;
	selp.f32 	%f7, %f3, %f6, %p6;
	max.f32 	%f8, %f7, 0fFF800000;
	add.s64 	%rd37, %rd31, 32;
	cvt.u32.u64 	%r42, %rd37;
	div.s32 	%r43, %r42, %r7;
	mul.lo.s32 	%r44, %r43, %r7;
	sub.s32 	%r45, %r42, %r44;
	div.s32 	%r46, %r45, %r8;
	mul.lo.s32 	%r47, %r46, %r8;
	sub.s32 	%r48, %r45, %r47;
	selp.b32 	%r49, 0, %r43, %p5;
	selp.b32 	%r50, 0, %r46, %p4;
	selp.b32 	%r51, 0, %r48, %p3;
	mul.lo.s32 	%r52, %r10, %r49;
	mad.lo.s32 	%r53, %r11, %r50, %r52;
	mad.lo.s32 	%r54, %r12, %r51, %r53;
	shl.b64 	%rd38, %rd37, 32;
	shr.s64 	%rd39, %rd38, 30;
	add.s64 	%rd40, %rd5, %rd39;
	ld.global.f32 	%f9, [%rd40];
	cvt.s64.s32 	%rd41, %r54;
	add.s64 	%rd42, %rd6, %rd41;
	ld.global.u8 	%rs10, [%rd42];
	setp.eq.s16 	%p7, %rs10, 0;
	mul.f32 	%f10, %f9, %f4;
	selp.f32 	%f11, %f3, %f10, %p7;
	max.f32 	%f12, %f8, %f11;
	add.s64 	%rd43, %rd31, 64;
	cvt.u32.u64 	%r55, %rd43;
	div.s32 	%r56, %r55, %r7;
	mul.lo.s32 	%r57, %r56, %r7;
	sub.s32 	%r58, %r55, %r57;
	div.s32 	%r59, %r58, %r8;
	mul.lo.s32 	%r60, %r59, %r8;
	sub.s32 	%r61, %r58, %r60;
	selp.b32 	%r62, 0, %r56, %p5;
	selp.b32 	%r63, 0, %r59, %p4;
	selp.b32 	%r64, 0, %r61, %p3;
	mul.lo.s32 	%r65, %r10, %r62;
	mad.lo.s32 	%r66, %r11, %r63, %r65;
	mad.lo.s32 	%r67, %r12, %r64, %r66;
	shl.b64 	%rd44, %rd43, 32;
	shr.s64 	%rd45, %rd44, 30;
	add.s64 	%rd46, %rd5, %rd45;
	ld.global.f32 	%f13, [%rd46];
	cvt.s64.s32 	%rd47, %r67;
	add.s64 	%rd48, %rd6, %rd47;
	ld.global.u8 	%rs11, [%rd48];
	setp.eq.s16 	%p8, %rs11, 0;
	mul.f32 	%f14, %f13, %f4;
	selp.f32 	%f15, %f3, %f14, %p8;
	max.f32 	%f16, %f12, %f15;
	add.s64 	%rd49, %rd31, 96;
	cvt.u32.u64 	%r68, %rd49;
	div.s32 	%r69, %r68, %r7;
	mul.lo.s32 	%r70, %r69, %r7;
	sub.s32 	%r71, %r68, %r70;
	div.s32 	%r72, %r71, %r8;
	mul.lo.s32 	%r73, %r72, %r8;
	sub.s32 	%r74, %r71, %r73;
	selp.b32 	%r75, 0, %r69, %p5;
	selp.b32 	%r76, 0, %r72, %p4;
	selp.b32 	%r77, 0, %r74, %p3;
	mul.lo.s32 	%r78, %r10, %r75;
	mad.lo.s32 	%r79, %r11, %r76, %r78;
	mad.lo.s32 	%r80, %r12, %r77, %r79;
	shl.b64 	%rd50, %rd49, 32;
	shr.s64 	%rd51, %rd50, 30;
	add.s64 	%rd52, %rd5, %rd51;
	ld.global.f32 	%f17, [%rd52];
	cvt.s64.s32 	%rd53, %r80;
	add.s64 	%rd54, %rd6, %rd53;
	ld.global.u8 	%rs12, [%rd54];
	setp.eq.s16 	%p9, %rs12, 0;
	mul.f32 	%f18, %f17, %f4;
	selp.f32 	%f19, %f3, %f18, %p9;
	max.f32 	%f20, %f16, %f19;
	add.s64 	%rd55, %rd31, 128;
	cvt.u32.u64 	%r81, %rd55;
	div.s32 	%r82, %r81, %r7;
	mul.lo.s32 	%r83, %r82, %r7;
	sub.s32 	%r84, %r81, %r83;
	div.s32 	%r85, %r84, %r8;
	mul.lo.s32 	%r86, %r85, %r8;
	sub.s32 	%r87, %r84, %r86;
	selp.b32 	%r88, 0, %r82, %p5;
	selp.b32 	%r89, 0, %r85, %p4;
	selp.b32 	%r90, 0, %r87, %p3;
	mul.lo.s32 	%r91, %r10, %r88;
	mad.lo.s32 	%r92, %r11, %r89, %r91;
	mad.lo.s32 	%r93, %r12, %r90, %r92;
	shl.b64 	%rd56, %rd55, 32;
	shr.s64 	%rd57, %rd56, 30;
	add.s64 	%rd58, %rd5, %rd57;
	ld.global.f32 	%f21, [%rd58];
	cvt.s64.s32 	%rd59, %r93;
	add.s64 	%rd60, %rd6, %rd59;
	ld.global.u8 	%rs13, [%rd60];
	setp.eq.s16 	%p10, %rs13, 0;
	mul.f32 	%f22, %f21, %f4;
	selp.f32 	%f23, %f3, %f22, %p10;
	max.f32 	%f24, %f20, %f23;
	add.s64 	%rd61, %rd31, 160;
	cvt.u32.u64 	%r94, %rd61;
	div.s32 	%r95, %r94, %r7;
	mul.lo.s32 	%r96, %r95, %r7;
	sub.s32 	%r97, %r94, %r96;
	div.s32 	%r98, %r97, %r8;
	mul.lo.s32 	%r99, %r98, %r8;
	sub.s32 	%r100, %r97, %r99;
	selp.b32 	%r101, 0, %r95, %p5;
	selp.b32 	%r102, 0, %r98, %p4;
	selp.b32 	%r103, 0, %r100, %p3;
	mul.lo.s32 	%r104, %r10, %r101;
	mad.lo.s32 	%r105, %r11, %r102, %r104;
	mad.lo.s32 	%r106, %r12, %r103, %r105;
	shl.b64 	%rd62, %rd61, 32;
	shr.s64 	%rd63, %rd62, 30;
	add.s64 	%rd64, %rd5, %rd63;
	ld.global.f32 	%f25, [%rd64];
	cvt.s64.s32 	%rd65, %r106;
	add.s64 	%rd66, %rd6, %rd65;
	ld.global.u8 	%rs14, [%rd66];
	setp.eq.s16 	%p11, %rs14, 0;
	mul.f32 	%f26, %f25, %f4;
	selp.f32 	%f27, %f3, %f26, %p11;
	max.f32 	%f28, %f24, %f27;
	add.s64 	%rd67, %rd31, 192;
	cvt.u32.u64 	%r107, %rd67;
	div.s32 	%r108, %r107, %r7;
	mul.lo.s32 	%r109, %r108, %r7;
	sub.s32 	%r110, %r107, %r109;
	div.s32 	%r111, %r110, %r8;
	mul.lo.s32 	%r112, %r111, %r8;
	sub.s32 	%r113, %r110, %r112;
	selp.b32 	%r114, 0, %r108, %p5;
	selp.b32 	%r115, 0, %r111, %p4;
	selp.b32 	%r116, 0, %r113, %p3;
	mul.lo.s32 	%r117, %r10, %r114;
	mad.lo.s32 	%r118, %r11, %r115, %r117;
	mad.lo.s32 	%r119, %r12, %r116, %r118;
	shl.b64 	%rd68, %rd67, 32;
	shr.s64 	%rd69, %rd68, 30;
	add.s64 	%rd70, %rd5, %rd69;
	ld.global.f32 	%f29, [%rd70];
	cvt.s64.s32 	%rd71, %r119;
	add.s64 	%rd72, %rd6, %rd71;
	ld.global.u8 	%rs15, [%rd72];
	setp.eq.s16 	%p12, %rs15, 0;
	mul.f32 	%f30, %f29, %f4;
	selp.f32 	%f31, %f3, %f30, %p12;
	max.f32 	%f32, %f28, %f31;
	add.s64 	%rd73, %rd31, 224;
	cvt.u32.u64 	%r120, %rd73;
	div.s32 	%r121, %r120, %r7;
	mul.lo.s32 	%r122, %r121, %r7;
	sub.s32 	%r123, %r120, %r122;
	div.s32 	%r124, %r123, %r8;
	mul.lo.s32 	%r125, %r124, %r8;
	sub.s32 	%r126, %r123, %r125;
	selp.b32 	%r127, 0, %r121, %p5;
	selp.b32 	%r128, 0, %r124, %p4;
	selp.b32 	%r129, 0, %r126, %p3;
	mul.lo.s32 	%r130, %r10, %r127;
	mad.lo.s32 	%r131, %r11, %r128, %r130;
	mad.lo.s32 	%r132, %r12, %r129, %r131;
	shl.b64 	%rd74, %rd73, 32;
	shr.s64 	%rd75, %rd74, 30;
	add.s64 	%rd76, %rd5, %rd75;
	ld.global.f32 	%f33, [%rd76];
	cvt.s64.s32 	%rd77, %r132;
	add.s64 	%rd78, %rd6, %rd77;
	ld.global.u8 	%rs16, [%rd78];
	setp.eq.s16 	%p13, %rs16, 0;
	mul.f32 	%f34, %f33, %f4;
	selp.f32 	%f35, %f3, %f34, %p13;
	max.f32 	%f36, %f32, %f35;
	add.s64 	%rd79, %rd31, 256;
	cvt.u32.u64 	%r133, %rd79;
	div.s32 	%r134, %r133, %r7;
	mul.lo.s32 	%r135, %r134, %r7;
	sub.s32 	%r136, %r133, %r135;
	div.s32 	%r137, %r136, %r8;
	mul.lo.s32 	%r138, %r137, %r8;
	sub.s32 	%r139, %r136, %r138;
	selp.b32 	%r140, 0, %r134, %p5;
	selp.b32 	%r141, 0, %r137, %p4;
	selp.b32 	%r142, 0, %r139, %p3;
	mul.lo.s32 	%r143, %r10, %r140;
	mad.lo.s32 	%r144, %r11, %r141, %r143;
	mad.lo.s32 	%r145, %r12, %r142, %r144;
	shl.b64 	%rd80, %rd79, 32;
	shr.s64 	%rd81, %rd80, 30;
	add.s64 	%rd82, %rd5, %rd81;
	ld.global.f32 	%f37, [%rd82];
	cvt.s64.s32 	%rd83, %r145;
	add.s64 	%rd84, %rd6, %rd83;
	ld.global.u8 	%rs17, [%rd84];
	setp.eq.s16 	%p14, %rs17, 0;
	mul.f32 	%f38, %f37, %f4;
	selp.f32 	%f39, %f3, %f38, %p14;
	max.f32 	%f40, %f36, %f39;
	add.s64 	%rd85, %rd31, 288;
	cvt.u32.u64 	%r146, %rd85;
	div.s32 	%r147, %r146, %r7;
	mul.lo.s32 	%r148, %r147, %r7;
	sub.s32 	%r149, %r146, %r148;
	div.s32 	%r150, %r149, %r8;
	mul.lo.s32 	%r151, %r150, %r8;
	sub.s32 	%r152, %r149, %r151;
	selp.b32 	%r153, 0, %r147, %p5;
	selp.b32 	%r154, 0, %r150, %p4;
	selp.b32 	%r155, 0, %r152, %p3;
	mul.lo.s32 	%r156, %r10, %r153;
	mad.lo.s32 	%r157, %r11, %r154, %r156;
	mad.lo.s32 	%r158, %r12, %r155, %r157;
	shl.b64 	%rd86, %rd85, 32;
	shr.s64 	%rd87, %rd86, 30;
	add.s64 	%rd88, %rd5, %rd87;
	ld.global.f32 	%f41, [%rd88];
	cvt.s64.s32 	%rd89, %r158;
	add.s64 	%rd90, %rd6, %rd89;
	ld.global.u8 	%rs18, [%rd90];
	setp.eq.s16 	%p15, %rs18, 0;
	mul.f32 	%f42, %f41, %f4;
	selp.f32 	%f43, %f3, %f42, %p15;
	max.f32 	%f44, %f40, %f43;
	add.s64 	%rd91, %rd31, 320;
	cvt.u32.u64 	%r159, %rd91;
	div.s32 	%r160, %r159, %r7;
	mul.lo.s32 	%r161, %r160, %r7;
	sub.s32 	%r162, %r159, %r161;
	div.s32 	%r163, %r162, %r8;
	mul.lo.s32 	%r164, %r163, %r8;
	sub.s32 	%r165, %r162, %r164;
	selp.b32 	%r166, 0, %r160, %p5;
	selp.b32 	%r167, 0, %r163, %p4;
	selp.b32 	%r168, 0, %r165, %p3;
	mul.lo.s32 	%r169, %r10, %r166;
	mad.lo.s32 	%r170, %r11, %r167, %r169;
	mad.lo.s32 	%r171, %r12, %r168, %r170;
	shl.b64 	%rd92, %rd91, 32;
	shr.s64 	%rd93, %rd92, 30;
	add.s64 	%rd94, %rd5, %rd93;
	ld.global.f32 	%f45, [%rd94];
	cvt.s64.s32 	%rd95, %r171;
	add.s64 	%rd96, %rd6, %rd95;
	ld.global.u8 	%rs19, [%rd96];
	setp.eq.s16 	%p16, %rs19, 0;
	mul.f32 	%f46, %f45, %f4;
	selp.f32 	%f47, %f3, %f46, %p16;
	max.f32 	%f48, %f44, %f47;
	add.s64 	%rd97, %rd31, 352;
	cvt.u32.u64 	%r172, %rd97;
	div.s32 	%r173, %r172, %r7;
	mul.lo.s32 	%r174, %r173, %r7;
	sub.s32 	%r175, %r172, %r174;
	div.s32 	%r176, %r175, %r8;
	mul.lo.s32 	%r177, %r176, %r8;
	sub.s32 	%r178, %r175, %r177;
	selp.b32 	%r179, 0, %r173, %p5;
	selp.b32 	%r180, 0, %r176, %p4;
	selp.b32 	%r181, 0, %r178, %p3;
	mul.lo.s32 	%r182, %r10, %r179;
	mad.lo.s32 	%r183, %r11, %r180, %r182;
	mad.lo.s32 	%r184, %r12, %r181, %r183;
	shl.b64 	%rd98, %rd97, 32;
	shr.s64 	%rd99, %rd98, 30;
	add.s64 	%rd100, %rd5, %rd99;
	ld.global.f32 	%f49, [%rd100];
	cvt.s64.s32 	%rd101, %r184;
	add.s64 	%rd102, %rd6, %rd101;
	ld.global.u8 	%rs20, [%rd102];
	setp.eq.s16 	%p17, %rs20, 0;
	mul.f32 	%f50, %f49, %f4;
	selp.f32 	%f51, %f3, %f50, %p17;
	max.f32 	%f52, %f48, %f51;
	add.s64 	%rd103, %rd31, 384;
	cvt.u32.u64 	%r185, %rd103;
	div.s32 	%r186, %r185, %r7;
	mul.lo.s32 	%r187, %r186, %r7;
	sub.s32 	%r188, %r185, %r187;
	div.s32 	%r189, %r188, %r8;
	mul.lo.s32 	%r190, %r189, %r8;
	sub.s32 	%r191, %r188, %r190;
	selp.b32 	%r192, 0, %r186, %p5;
	selp.b32 	%r193, 0, %r189, %p4;
	selp.b32 	%r194, 0, %r191, %p3;
	mul.lo.s32 	%r195, %r10, %r192;
	mad.lo.s32 	%r196, %r11, %r193, %r195;
	mad.lo.s32 	%r197, %r12, %r194, %r196;
	shl.b64 	%rd104, %rd103, 32;
	shr.s64 	%rd105, %rd104, 30;
	add.s64 	%rd106, %rd5, %rd105;
	ld.global.f32 	%f53, [%rd106];
	cvt.s64.s32 	%rd107, %r197;
	add.s64 	%rd108, %rd6, %rd107;
	ld.global.u8 	%rs21, [%rd108];
	setp.eq.s16 	%p18, %rs21, 0;
	mul.f32 	%f54, %f53, %f4;
	selp.f32 	%f55, %f3, %f54, %p18;
	max.f32 	%f56, %f52, %f55;
	add.s64 	%rd109, %rd31, 416;
	cvt.u32.u64 	%r198, %rd109;
	div.s32 	%r199, %r198, %r7;
	mul.lo.s32 	%r200, %r199, %r7;
	sub.s32 	%r201, %r198, %r200;
	div.s32 	%r202, %r201, %r8;
	mul.lo.s32 	%r203, %r202, %r8;
	sub.s32 	%r204, %r201, %r203;
	selp.b32 	%r205, 0, %r199, %p5;
	selp.b32 	%r206, 0, %r202, %p4;
	selp.b32 	%r207, 0, %r204, %p3;
	mul.lo.s32 	%r208, %r10, %r205;
	mad.lo.s32 	%r209, %r11, %r206, %r208;
	mad.lo.s32 	%r210, %r12, %r207, %r209;
	shl.b64 	%rd110, %rd109, 32;
	shr.s64 	%rd111, %rd110, 30;
	add.s64 	%rd112, %rd5, %rd111;
	ld.global.f32 	%f57, [%rd112];
	cvt.s64.s32 	%rd113, %r210;
	add.s64 	%rd114, %rd6, %rd113;
	ld.global.u8 	%rs22, [%rd114];
	setp.eq.s16 	%p19, %rs22, 0;
	mul.f32 	%f58, %f57, %f4;
	selp.f32 	%f59, %f3, %f58, %p19;
	max.f32 	%f60, %f56, %f59;
	add.s64 	%rd115, %rd31, 448;
	cvt.u32.u64 	%r211, %rd115;
	div.s32 	%r212, %r211, %r7;
	mul.lo.s32 	%r213, %r212, %r7;
	sub.s32 	%r214, %r211, %r213;
	div.s32 	%r215, %r214, %r8;
	mul.lo.s32 	%r216, %r215, %r8;
	sub.s32 	%r217, %r214, %r216;
	selp.b32 	%r218, 0, %r212, %p5;
	selp.b32 	%r219, 0, %r215, %p4;
	selp.b32 	%r220, 0, %r217, %p3;
	mul.lo.s32 	%r221, %r10, %r218;
	mad.lo.s32 	%r222, %r11, %r219, %r221;
	mad.lo.s32 	%r223, %r12, %r220, %r222;
	shl.b64 	%rd116, %rd115, 32;
	shr.s64 	%rd117, %rd116, 30;
	add.s64 	%rd118, %rd5, %rd117;
	ld.global.f32 	%f61, [%rd118];
	cvt.s64.s32 	%rd119, %r223;
	add.s64 	%rd120, %rd6, %rd119;
	ld.global.u8 	%rs23, [%rd120];
	setp.eq.s16 	%p20, %rs23, 0;
	mul.f32 	%f62, %f61, %f4;
	selp.f32 	%f63, %f3, %f62, %p20;
	max.f32 	%f64, %f60, %f63;
	add.s64 	%rd121, %rd31, 480;
	cvt.u32.u64 	%r224, %rd121;
	div.s32 	%r225, %r224, %r7;
	mul.lo.s32 	%r226, %r225, %r7;
	sub.s32 	%r227, %r224, %r226;
	div.s32 	%r228, %r227, %r8;
	mul.lo.s32 	%r229, %r228, %r8;
	sub.s32 	%r230, %r227, %r229;
	selp.b32 	%r231, 0, %r225, %p5;
	selp.b32 	%r232, 0, %r228, %p4;
	selp.b32 	%r233, 0, %r230, %p3;
	mul.lo.s32 	%r234, %r10, %r231;
	mad.lo.s32 	%r235, %r11, %r232, %r234;
	mad.lo.s32 	%r236, %r12, %r233, %r235;
	shl.b64 	%rd122, %rd121, 32;
	shr.s64 	%rd123, %rd122, 30;
	add.s64 	%rd124, %rd5, %rd123;
	ld.global.f32 	%f65, [%rd124];
	cvt.s64.s32 	%rd125, %r236;
	add.s64 	%rd126, %rd6, %rd125;
	ld.global.u8 	%rs24, [%rd126];
	setp.eq.s16 	%p21, %rs24, 0;
	mul.f32 	%f66, %f65, %f4;
	selp.f32 	%f67, %f3, %f66, %p21;
	max.f32 	%f68, %f64, %f67;
	add.s64 	%rd127, %rd31, 512;
	cvt.u32.u64 	%r237, %rd127;
	div.s32 	%r238, %r237, %r7;
	mul.lo.s32 	%r239, %r238, %r7;
	sub.s32 	%r240, %r237, %r239;
	div.s32 	%r241, %r240, %r8;
	mul.lo.s32 	%r242, %r241, %r8;
	sub.s32 	%r243, %r240, %r242;
	selp.b32 	%r244, 0, %r238, %p5;
	selp.b32 	%r245, 0, %r241, %p4;
	selp.b32 	%r246, 0, %r243, %p3;
	mul.lo.s32 	%r247, %r10, %r244;
	mad.lo.s32 	%r248, %r11, %r245, %r247;
	mad.lo.s32 	%r249, %r12, %r246, %r248;
	shl.b64 	%rd128, %rd127, 32;
	shr.s64 	%rd129, %rd128, 30;
	add.s64 	%rd130, %rd5, %rd129;
	ld.global.f32 	%f69, [%rd130];
	cvt.s64.s32 	%rd131, %r249;
	add.s64 	%rd132, %rd6, %rd131;
	ld.global.u8 	%rs25, [%rd132];
	setp.eq.s16 	%p22, %rs25, 0;
	mul.f32 	%f70, %f69, %f4;
	selp.f32 	%f71, %f3, %f70, %p22;
	max.f32 	%f72, %f68, %f71;
	add.s64 	%rd133, %rd31, 544;
	cvt.u32.u64 	%r250, %rd133;
	div.s32 	%r251, %r250, %r7;
	mul.lo.s32 	%r252, %r251, %r7;
	sub.s32 	%r253, %r250, %r252;
	div.s32 	%r254, %r253, %r8;
	mul.lo.s32 	%r255, %r254, %r8;
	sub.s32 	%r256, %r253, %r255;
	selp.b32 	%r257, 0, %r251, %p5;
	selp.b32 	%r258, 0, %r254, %p4;
	selp.b32 	%r259, 0, %r256, %p3;
	mul.lo.s32 	%r260, %r10, %r257;
	mad.lo.s32 	%r261, %r11, %r258, %r260;
	mad.lo.s32 	%r262, %r12, %r259, %r261;
	shl.b64 	%rd134, %rd133, 32;
	shr.s64 	%rd135, %rd134, 30;
	add.s64 	%rd136, %rd5, %rd135;
	ld.global.f32 	%f73, [%rd136];
	cvt.s64.s32 	%rd137, %r262;
	add.s64 	%rd138, %rd6, %rd137;
	ld.global.u8 	%rs26, [%rd138];
	setp.eq.s16 	%p23, %rs26, 0;
	mul.f32 	%f74, %f73, %f4;
	selp.f32 	%f75, %f3, %f74, %p23;
	max.f32 	%f76, %f72, %f75;
	mov.b32 	%r263, %f76;
	shfl.sync.bfly.b32	%r264|%p24, %r263, 16, 31, -1;
	mov.b32 	%f77, %r264;
	max.f32 	%f78, %f76, %f77;
	mov.b32 	%r265, %f78;
	shfl.sync.bfly.b32	%r266|%p25, %r265, 8, 31, -1;
	mov.b32 	%f79, %r266;
	max.f32 	%f80, %f78, %f79;
	mov.b32 	%r267, %f80;
	shfl.sync.bfly.b32	%r268|%p26, %r267, 4, 31, -1;
	mov.b32 	%f81, %r268;
	max.f32 	%f82, %f80, %f81;
	mov.b32 	%r269, %f82;
	shfl.sync.bfly.b32	%r270|%p27, %r269, 2, 31, -1;
	mov.b32 	%f83, %r270;
	max.f32 	%f84, %f82, %f83;
	mov.b32 	%r271, %f84;
	shfl.sync.bfly.b32	%r272|%p28, %r271, 1, 31, -1;
	mov.b32 	%f85, %r272;
	max.f32 	%f86, %f84, %f85;
	sub.f32 	%f87, %f7, %f86;
	fma.rn.f32 	%f88, %f87, 0f3BBB989D, 0f3F000000;
	cvt.sat.f32.f32 	%f89, %f88;
	mov.f32 	%f90, 0f4B400001;
	mov.f32 	%f91, 0f437C0000;
	fma.rm.f32 	%f92, %f89, %f91, %f90;
	add.f32 	%f93, %f92, 0fCB40007F;
	neg.f32 	%f94, %f93;
	fma.rn.f32 	%f95, %f87, 0f3FB8AA3B, %f94;
	fma.rn.f32 	%f96, %f87, 0f32A57060, %f95;
	mov.b32 	%r273, %f92;
	shl.b32 	%r274, %r273, 23;
	mov.b32 	%f97, %r274;
	ex2.approx.ftz.f32 	%f98, %f96;
	mul.f32 	%f99, %f98, %f97;
	add.f32 	%f100, %f99, 0f00000000;
	sub.f32 	%f101, %f11, %f86;
	fma.rn.f32 	%f102, %f101, 0f3BBB989D, 0f3F000000;
	cvt.sat.f32.f32 	%f103, %f102;
	fma.rm.f32 	%f104, %f103, %f91, %f90;
	add.f32 	%f105, %f104, 0fCB40007F;
	neg.f32 	%f106, %f105;
	fma.rn.f32 	%f107, %f101, 0f3FB8AA3B, %f106;
	fma.rn.f32 	%f108, %f101, 0f32A57060, %f107;
	mov.b32 	%r275, %f104;
	shl.b32 	%r276, %r275, 23;
	mov.b32 	%f109, %r276;
	ex2.approx.ftz.f32 	%f110, %f108;
	mul.f32 	%f111, %f110, %f109;
	add.f32 	%f112, %f100, %f111;
	sub.f32 	%f113, %f15, %f86;
	fma.rn.f32 	%f114, %f113, 0f3BBB989D, 0f3F000000;
	cvt.sat.f32.f32 	%f115, %f114;
	fma.rm.f32 	%f116, %f115, %f91, %f90;
	add.f32 	%f117, %f116, 0fCB40007F;
	neg.f32 	%f118, %f117;
	fma.rn.f32 	%f119, %f113, 0f3FB8AA3B, %f118;
	fma.rn.f32 	%f120, %f113, 0f32A57060, %f119;
	mov.b32 	%r277, %f116;
	shl.b32 	%r278, %r277, 23;
	mov.b32 	%f121, %r278;
	ex2.approx.ftz.f32 	%f122, %f120;
	mul.f32 	%f123, %f122, %f121;
	add.f32 	%f124, %f112, %f123;
	sub.f32 	%f125, %f19, %f86;
	fma.rn.f32 	%f126, %f125, 0f3BBB989D, 0f3F000000;
	cvt.sat.f32.f32 	%f127, %f126;
	fma.rm.f32 	%f128, %f127, %f91, %f90;
	add.f32 	%f129, %f128, 0fCB40007F;
	neg.f32 	%f130, %f129;
	fma.rn.f32 	%f131, %f125, 0f3FB8AA3B, %f130;
	fma.rn.f32 	%f132, %f125, 0f32A57060, %f131;
	mov.b32 	%r279, %f128;
	shl.b32 	%r280, %r279, 23;
	mov.b32 	%f133, %r280;
	ex2.approx.ftz.f32 	%f134, %f132;
	mul.f32 	%f135, %f134, %f133;
	add.f32 	%f136, %f124, %f135;
	sub.f32 	%f137, %f23, %f86;
	fma.rn.f32 	%f138, %f137, 0f3BBB989D, 0f3F000000;
	cvt.sat.f32.f32 	%f139, %f138;
	fma.rm.f32 	%f140, %f139, %f91, %f90;
	add.f32 	%f141, %f140, 0fCB40007F;
	neg.f32 	%f142, %f141;
	fma.rn.f32 	%f143, %f137, 0f3FB8AA3B, %f142;
	fma.rn.f32 	%f144, %f137, 0f32A57060, %f143;
	mov.b32 	%r281, %f140;
	shl.b32 	%r282, %r281, 23;
	mov.b32 	%f145, %r282;
	ex2.approx.ftz.f32 	%f146, %f144;
	mul.f32 	%f147, %f146, %f145;
	add.f32 	%f148, %f136, %f147;
	sub.f32 	%f149, %f27, %f86;
	fma.rn.f32 	%f150, %f149, 0f3BBB989D, 0f3F000000;
	cvt.sat.f32.f32 	%f151, %f150;
	fma.rm.f32 	%f152, %f151, %f91, %f90;
	add.f32 	%f153, %f152, 0fCB40007F;
	neg.f32 	%f154, %f153;
	fma.rn.f32 	%f155, %f149, 0f3FB8AA3B, %f154;
	fma.rn.f32 	%f156, %f149, 0f32A57060, %f155;
	mov.b32 	%r283, %f152;
	shl.b32 	%r284, %r283, 23;
	mov.b32 	%f157, %r284;
	ex2.approx.ftz.f32 	%f158, %f156;
	mul.f32 	%f159, %f158, %f157;
	add.f32 	%f160, %f148, %f159;
	sub.f32 	%f161, %f31, %f86;
	fma.rn.f32 	%f162, %f161, 0f3BBB989D, 0f3F000000;
	cvt.sat.f32.f32 	%f163, %f162;
	fma.rm.f32 	%f164, %f163, %f91, %f90;
	add.f32 	%f165, %f164, 0fCB40007F;
	neg.f32 	%f166, %f165;
	fma.rn.f32 	%f167, %f161, 0f3FB8AA3B, %f166;
	fma.rn.f32 	%f168, %f161, 0f32A57060, %f167;
	mov.b32 	%r285, %f164;
	shl.b32 	%r286, %r285, 23;
	mov.b32 	%f169, %r286;
	ex2.approx.ftz.f32 	%f170, %f168;
	mul.f32 	%f171, %f170, %f169;
	add.f32 	%f172, %f160, %f171;
	sub.f32 	%f173, %f35, %f86;
	fma.rn.f32 	%f174, %f173, 0f3BBB989D, 0f3F000000;
	cvt.sat.f32.f32 	%f175, %f174;
	fma.rm.f32 	%f176, %f175, %f91, %f90;
	add.f32 	%f177, %f176, 0fCB40007F;
	neg.f32 	%f178, %f177;
	fma.rn.f32 	%f179, %f173, 0f3FB8AA3B, %f178;
	fma.rn.f32 	%f180, %f173, 0f32A57060, %f179;
	mov.b32 	%r287, %f176;
	shl.b32 	%r288, %r287, 23;
	mov.b32 	%f181, %r288;
	ex2.approx.ftz.f32 	%f182, %f180;
	mul.f32 	%f183, %f182, %f181;
	add.f32 	%f184, %f172, %f183;
	sub.f32 	%f185, %f39, %f86;
	fma.rn.f32 	%f186, %f185, 0f3BBB989D, 0f3F000000;
	cvt.sat.f32.f32 	%f187, %f186;
	fma.rm.f32 	%f188, %f187, %f91, %f90;
	add.f32 	%f189, %f188, 0fCB40007F;
	neg.f32 	%f190, %f189;
	fma.rn.f32 	%f191, %f185, 0f3FB8AA3B, %f190;
	fma.rn.f32 	%f192, %f185, 0f32A57060, %f191;
	mov.b32 	%r289, %f188;
	shl.b32 	%r290, %r289, 23;
	mov.b32 	%f193, %r290;
	ex2.approx.ftz.f32 	%f194, %f192;
	mul.f32 	%f195, %f194, %f193;
	add.f32 	%f196, %f184, %f195;
	sub.f32 	%f197, %f43, %f86;
	fma.rn.f32 	%f198, %f197, 0f3BBB989D, 0f3F000000;
	cvt.sat.f32.f32 	%f199, %f198;
	fma.rm.f32 	%f200, %f199, %f91, %f90;
	add.f32 	%f201, %f200, 0fCB40007F;
	neg.f32 	%f202, %f201;
	fma.rn.f32 	%f203, %f197, 0f3FB8AA3B, %f202;
	fma.rn.f32 	%f204, %f197, 0f32A57060, %f203;
	mov.b32 	%r291, %f200;
	shl.b32 	%r292, %r291, 23;
	mov.b32 	%f205, %r292;
	ex2.approx.ftz.f32 	%f206, %f204;
	mul.f32 	%f207, %f206, %f205;
	add.f32 	%f208, %f196, %f207;
	sub.f32 	%f209, %f47, %f86;
	fma.rn.f32 	%f210, %f209, 0f3BBB989D, 0f3F000000;
	cvt.sat.f32.f32 	%f211, %f210;
	fma.rm.f32 	%f212, %f211, %f91, %f90;
	add.f32 	%f213, %f212, 0fCB40007F;
	neg.f32 	%f214, %f213;
	fma.rn.f32 	%f215, %f209, 0f3FB8AA3B, %f214;
	fma.rn.f32 	%f216, %f209, 0f32A57060, %f215;
	mov.b32 	%r293, %f212;
	shl.b32 	%r294, %r293, 23;
	mov.b32 	%f217, %r294;
	ex2.approx.ftz.f32 	%f218, %f216;
	mul.f32 	%f219, %f218, %f217;
	add.f32 	%f220, %f208, %f219;
	sub.f32 	%f221, %f51, %f86;
	fma.rn.f32 	%f222, %f221, 0f3BBB989D, 0f3F000000;
	cvt.sat.f32.f32 	%f223, %f222;
	fma.rm.f32 	%f224, %f223, %f91, %f90;
	add.f32 	%f225, %f224, 0fCB40007F;
	neg.f32 	%f226, %f225;
	fma.rn.f32 	%f227, %f221, 0f3FB8AA3B, %f226;
	fma.rn.f32 	%f228, %f221, 0f32A57060, %f227;
	mov.b32 	%r295, %f224;
	shl.b32 	%r296, %r295, 23;
	mov.b32 	%f229, %r296;
	ex2.approx.ftz.f32 	%f230, %f228;
	mul.f32 	%f231, %f230, %f229;
	add.f32 	%f232, %f220, %f231;
	sub.f32 	%f233, %f55, %f86;
	fma.rn.f32 	%f234, %f233, 0f3BBB989D, 0f3F000000;
	cvt.sat.f32.f32 	%f235, %f234;
	fma.rm.f32 	%f236, %f235, %f91, %f90;
	add.f32 	%f237, %f236, 0fCB40007F;
	neg.f32 	%f238, %f237;
	fma.rn.f32 	%f239, %f233, 0f3FB8AA3B, %f238;
	fma.rn.f32 	%f240, %f233, 0f32A57060, %f239;
	mov.b32 	%r297, %f236;
	shl.b32 	%r298, %r297, 23;
	mov.b32 	%f241, %r298;
	ex2.approx.ftz.f32 	%f242, %f240;
	mul.f32 	%f243, %f242, %f241;
	add.f32 	%f244, %f232, %f243;
	sub.f32 	%f245, %f59, %f86;
	fma.rn.f32 	%f246, %f245, 0f3BBB989D, 0f3F000000;
	cvt.sat.f32.f32 	%f247, %f246;
	fma.rm.f32 	%f248, %f247, %f91, %f90;
	add.f32 	%f249, %f248, 0fCB40007F;
	neg.f32 	%f250, %f249;
	fma.rn.f32 	%f251, %f245, 0f3FB8AA3B, %f250;
	fma.rn.f32 	%f252, %f245, 0f32A57060, %f251;
	mov.b32 	%r299, %f248;
	shl.b32 	%r300, %r299, 23;
	mov.b32 	%f253, %r300;
	ex2.approx.ftz.f32 	%f254, %f252;
	mul.f32 	%f255, %f254, %f253;
	add.f32 	%f256, %f244, %f255;
	sub.f32 	%f257, %f63, %f86;
	fma.rn.f32 	%f258, %f257, 0f3BBB989D, 0f3F000000;
	cvt.sat.f32.f32 	%f259, %f258;
	fma.rm.f32 	%f260, %f259, %f91, %f90;
	add.f32 	%f261, %f260, 0fCB40007F;
	neg.f32 	%f262, %f261;
	fma.rn.f32 	%f263, %f257, 0f3FB8AA3B, %f262;
	fma.rn.f32 	%f264, %f257, 0f32A57060, %f263;
	mov.b32 	%r301, %f260;
	shl.b32 	%r302, %r301, 23;
	mov.b32 	%f265, %r302;
	ex2.approx.ftz.f32 	%f266, %f264;
	mul.f32 	%f267, %f266, %f265;
	add.f32 	%f268, %f256, %f267;
	sub.f32 	%f269, %f67, %f86;
	fma.rn.f32 	%f270, %f269, 0f3BBB989D, 0f3F000000;
	cvt.sat.f32.f32 	%f271, %f270;
	fma.rm.f32 	%f272, %f271, %f91, %f90;
	add.f32 	%f273, %f272, 0fCB40007F;
	neg.f32 	%f274, %f273;
	fma.rn.f32 	%f275, %f269, 0f3FB8AA3B, %f274;
	fma.rn.f32 	%f276, %f269, 0f32A57060, %f275;
	mov.b32 	%r303, %f272;
	shl.b32 	%r304, %r303, 23;
	mov.b32 	%f277, %r304;
	ex2.approx.ftz.f32 	%f278, %f276;
	mul.f32 	%f279, %f278, %f277;
	add.f32 	%f280, %f268, %f279;
	sub.f32 	%f281, %f71, %f86;
	fma.rn.f32 	%f282, %f281, 0f3BBB989D, 0f3F000000;
	cvt.sat.f32.f32 	%f283, %f282;
	fma.rm.f32 	%f284, %f283, %f91, %f90;
	add.f32 	%f285, %f284, 0fCB40007F;
	neg.f32 	%f286, %f285;
	fma.rn.f32 	%f287, %f281, 0f3FB8AA3B, %f286;
	fma.rn.f32 	%f288, %f281, 0f32A57060, %f287;
	mov.b32 	%r305, %f284;
	shl.b32 	%r306, %r305, 23;
	mov.b32 	%f289, %r306;
	ex2.approx.ftz.f32 	%f290, %f288;
	mul.f32 	%f291, %f290, %f289;
	add.f32 	%f292, %f280, %f291;
	sub.f32 	%f293, %f75, %f86;
	fma.rn.f32 	%f294, %f293, 0f3BBB989D, 0f3F000000;
	cvt.sat.f32.f32 	%f295, %f294;
	fma.rm.f32 	%f296, %f295, %f91, %f90;
	add.f32 	%f297, %f296, 0fCB40007F;
	neg.f32 	%f298, %f297;
	fma.rn.f32 	%f299, %f293, 0f3FB8AA3B, %f298;
	fma.rn.f32 	%f300, %f293, 0f32A57060, %f299;
	mov.b32 	%r307, %f296;
	shl.b32 	%r308, %r307, 23;
	mov.b32 	%f301, %r308;
	ex2.approx.ftz.f32 	%f302, %f300;
	mul.f32 	%f303, %f302, %f301;
	add.f32 	%f304, %f292, %f303;
	mov.b32 	%r309, %f304;
	shfl.sync.bfly.b32	%r310|%p29, %r309, 16, 31, -1;
	mov.b32 	%f305, %r310;
	add.f32 	%f306, %f304, %f305;
	mov.b32 	%r311, %f306;
	shfl.sync.bfly.b32	%r312|%p30, %r311, 8, 31, -1;
	mov.b32 	%f307, %r312;
	add.f32 	%f308, %f306, %f307;
	mov.b32 	%r313, %f308;
	shfl.sync.bfly.b32	%r314|%p31, %r313, 4, 31, -1;
	mov.b32 	%f309, %r314;
	add.f32 	%f310, %f308, %f309;
	mov.b32 	%r315, %f310;
	shfl.sync.bfly.b32	%r316|%p32, %r315, 2, 31, -1;
	mov.b32 	%f311, %r316;
	add.f32 	%f312, %f310, %f311;
	mov.b32 	%r317, %f312;
	shfl.sync.bfly.b32	%r318|%p33, %r317, 1, 31, -1;
	mov.b32 	%f313, %r318;
	add.f32 	%f314, %f312, %f313;
	div.rn.f32 	%f315, %f99, %f314;
	div.rn.f32 	%f316, %f111, %f314;
	div.rn.f32 	%f317, %f123, %f314;
	div.rn.f32 	%f318, %f135, %f314;
	div.rn.f32 	%f319, %f147, %f314;
	div.rn.f32 	%f320, %f159, %f314;
	div.rn.f32 	%f321, %f171, %f314;
	div.rn.f32 	%f322, %f183, %f314;
	div.rn.f32 	%f323, %f195, %f314;
	div.rn.f32 	%f324, %f207, %f314;
	div.rn.f32 	%f325, %f219, %f314;
	div.rn.f32 	%f326, %f231, %f314;
	div.rn.f32 	%f327, %f243, %f314;
	div.rn.f32 	%f328, %f255, %f314;
	div.rn.f32 	%f329, %f267, %f314;
	div.rn.f32 	%f330, %f279, %f314;
	div.rn.f32 	%f331, %f291, %f314;
	div.rn.f32 	%f332, %f303, %f314;
	mad.lo.s64 	%rd139, %rd142, %rd22, %rd7;
	shl.b64 	%rd140, %rd139, 2;
	add.s64 	%rd141, %rd8, %rd140;
	st.global.f32 	[%rd141], %f315;
	st.global.f32 	[%rd141+128], %f316;
	st.global.f32 	[%rd141+256], %f317;
	st.global.f32 	[%rd141+384], %f318;
	st.global.f32 	[%rd141+512], %f319;
	st.global.f32 	[%rd141+640], %f320;
	st.global.f32 	[%rd141+768], %f321;
	st.global.f32 	[%rd141+896], %f322;
	st.global.f32 	[%rd141+1024], %f323;
	st.global.f32 	[%rd141+1152], %f324;
	st.global.f32 	[%rd141+1280], %f325;
	st.global.f32 	[%rd141+1408], %f326;
	st.global.f32 	[%rd141+1536], %f327;
	st.global.f32 	[%rd141+1664], %f328;
	st.global.f32 	[%rd141+1792], %f329;
	st.global.f32 	[%rd141+1920], %f330;
	st.global.f32 	[%rd141+2048], %f331;
	st.global.f32 	[%rd141+2176], %f332;
	add.s64 	%rd142, %rd142, %rd9;
	setp.lt.s64 	%p34, %rd142, %rd23;
	@%p34 bra 	$L__BB410_4;
$L__BB410_5:
	ret;

}
	// .globl	_Z15SoftmaxWarpImplI22BroadcastScaleMaskLoadIffbLm3EiE11DirectStoreIffEfLi1ELi18ELi32ELi1ELb1EL9Algorithm0EEvT_T0_ll
.visible .entry _Z15SoftmaxWarpImplI22BroadcastScaleMaskLoadIffbLm3EiE11DirectStoreIffEfLi1ELi18ELi32ELi1ELb1EL9Algorithm0EEvT_T0_ll(
	.param .align 8 .b8 _Z15SoftmaxWarpImplI22BroadcastScaleMaskLoadIffbLm3EiE11DirectStoreIffEfLi1ELi18ELi32ELi1ELb1EL9Algorithm0EEvT_T0_ll_param_0[112],
	.param .align 8 .b8 _Z15SoftmaxWarpImplI22BroadcastScaleMaskLoadIffbLm3EiE11DirectStoreIffEfLi1ELi18ELi32ELi1ELb1EL9Algorithm0EEvT_T0_ll_param_1[16],
	.param .u64 _Z15SoftmaxWarpImplI22BroadcastScaleMaskLoadIffbLm3EiE11DirectStoreIffEfLi1ELi18ELi32ELi1ELb1EL9Algorithm0EEvT_T0_ll_param_2,
	.param .u64 _Z15SoftmaxWarpImplI22BroadcastScaleMaskLoadIffbLm3EiE11DirectStoreIffEfLi1ELi18ELi32ELi1ELb1EL9Algorithm0EEvT_T0_ll_param_3
)
{
	.reg .pred 	%p<122>;
	.reg .b16 	%rs<27>;
	.reg .b32 	%r<344>;
	.reg .b32 	%f<423>;
	.reg .b64 	%rd<166>;

	ld.param.u64 	%rd38, [_Z15SoftmaxWarpImplI22BroadcastScaleMaskLoadIffbLm3EiE11DirectStoreIffEfLi1ELi18ELi32ELi1ELb1EL9Algorithm0EEvT_T0_ll_param_1+8];
	ld.param.u64 	%rd37, [_Z15SoftmaxWarpImplI22BroadcastScaleMaskLoadIffbLm3EiE11DirectStoreIffEfLi1ELi18ELi32ELi1ELb1EL9Algorithm0EEvT_T0_ll_param_1];
	ld.param.v2.f32 	{%f93, %f94}, [_Z15SoftmaxWarpImplI22BroadcastScaleMaskLoadIffbLm3EiE11DirectStoreIffEfLi1ELi18ELi32ELi1ELb1EL9Algorithm0EEvT_T0_ll_param_0+104];
	ld.param.u64 	%rd36, [_Z15SoftmaxWarpImplI22BroadcastScaleMaskLoadIffbLm3EiE11DirectStoreIffEfLi1ELi18ELi32ELi1ELb1EL9Algorithm0EEvT_T0_ll_param_0+96];
	ld.param.u32 	%r11, [_Z15SoftmaxWarpImplI22BroadcastScaleMaskLoadIffbLm3EiE11DirectStoreIffEfLi1ELi18ELi32ELi1ELb1EL9Algorithm0EEvT_T0_ll_param_0+80];
	ld.param.v2.u32 	{%r9, %r10}, [_Z15SoftmaxWarpImplI22BroadcastScaleMaskLoadIffbLm3EiE11DirectStoreIffEfLi1ELi18ELi32ELi1ELb1EL9Algorithm0EEvT_T0_ll_param_0+72];
	ld.param.v2.u32 	{%r6, %r7}, [_Z15SoftmaxWarpImplI22BroadcastScaleMaskLoadIffbLm3EiE11DirectStoreIffEfLi1ELi18ELi32ELi1ELb1EL9Algorithm0EEvT_T0_ll_param_0+48];
	ld.param.u64 	%rd32, [_Z15SoftmaxWarpImplI22BroadcastScaleMaskLoadIffbLm3EiE11DirectStoreIffEfLi1ELi18ELi32ELi1ELb1EL9Algorithm0EEvT_T0_ll_param_0+32];
	ld.param.u64 	%rd31, [_Z15SoftmaxWarpImplI22BroadcastScaleMaskLoadIffbLm3EiE11DirectStoreIffEfLi1ELi18ELi32ELi1ELb1EL9Algorithm0EEvT_T0_ll_param_0+24];
	ld.param.u64 	%rd30, [_Z15SoftmaxWarpImplI22BroadcastScaleMaskLoadIffbLm3EiE11DirectStoreIffEfLi1ELi18ELi32ELi1ELb1EL9Algorithm0EEvT_T0_ll_param_0+16];
	ld.param.u64 	%rd29, [_Z15SoftmaxWarpImplI22BroadcastScaleMaskLoadIffbLm3EiE11DirectStoreIffEfLi1ELi18ELi32ELi1ELb1EL9Algorithm0EEvT_T0_ll_param_0+8];
	ld.param.u64 	%rd28, [_Z15SoftmaxWarpImplI22BroadcastScaleMaskLoadIffbLm3EiE11DirectStoreIffEfLi1ELi18ELi32ELi1ELb1EL9Algorithm0EEvT_T0_ll_param_0];
	ld.param.u64 	%rd40, [_Z15SoftmaxWarpImplI22BroadcastScaleMaskLoadIffbLm3EiE11DirectStoreIffEfLi1ELi18ELi32ELi1ELb1EL9Algorithm0EEvT_T0_ll_param_3];
	cvta.to.global.u64 	%rd1, %rd28;
	cvta.to.global.u64 	%rd2, %rd29;
	setp.lt.s64 	%p1, %rd40, 577;
	@%p1 bra 	$L__BB411_2;
	mov.u64 	%rd41, $str;
	cvta.global.u64 	%rd42, %rd41;
	mov.u64 	%rd43, $str$1;
	cvta.global.u64 	%rd44, %rd43;
	mov.u64 	%rd45, __unnamed_402;
	cvta.global.u64 	%rd46, %rd45;
	{ // callseq 401, 0
	.param .b64 param0;
	st.param.b64 	[param0], %rd42;
	.param .b64 param1;
	st.param.b64 	[param1], %rd44;
	.param .b32 param2;
	st.param.b32 	[param2], 219;
	.param .b64 param3;
	st.param.b64 	[param3], %rd46;
	.param .b64 param4;
	st.param.b64 	[param4], 1;
	call.uni 
	__assertfail, 
	(
	param0, 
	param1, 
	param2, 
	param3, 
	param4
	);
	} // callseq 401
$L__BB411_2:
	ld.param.u64 	%rd163, [_Z15SoftmaxWarpImplI22BroadcastScaleMaskLoadIffbLm3EiE11DirectStoreIffEfLi1ELi18ELi32ELi1ELb1EL9Algorithm0EEvT_T0_ll_param_2];
	mov.u32 	%r22, %ctaid.x;
	mov.u32 	%r23, %ntid.y;
	mov.u32 	%r24, %tid.y;
	mad.lo.s32 	%r25, %r22, %r23, %r24;
	cvt.s64.s32 	%rd165, %r25;
	setp.le.s64 	%p2, %rd163, %rd165;
	@%p2 bra 	$L__BB411_77;
	mov.u32 	%r26, %tid.x;
	add.s32 	%r27, %r26, 32;
	cvt.u64.u32 	%rd7, %r27;
	add.s32 	%r28, %r26, 64;
	cvt.u64.u32 	%rd8, %r28;
	add.s32 	%r29, %r26, 96;
	cvt.u64.u32 	%rd9, %r29;
	add.s32 	%r30, %r26, 128;
	cvt.u64.u32 	%rd10, %r30;
	add.s32 	%r31, %r26, 160;
	cvt.u64.u32 	%rd11, %r31;
	add.s32 	%r32, %r26, 192;
	cvt.u64.u32 	%rd12, %r32;
	add.s32 	%r33, %r26, 224;
	cvt.u64.u32 	%rd13, %r33;
	add.s32 	%r34, %r26, 256;
	cvt.u64.u32 	%rd14, %r34;
	add.s32 	%r35, %r26, 288;
	cvt.u64.u32 	%rd15, %r35;
	add.s32 	%r36, %r26, 320;
	cvt.u64.u32 	%rd16, %r36;
	add.s32 	%r37, %r26, 384;
	cvt.u64.u32 	%rd17, %r37;
	add.s32 	%r38, %r26, 416;
	cvt.u64.u32 	%rd18, %r38;
	add.s32 	%r39, %r26, 448;
	cvt.u64.u32 	%rd19, %r39;
	add.s32 	%r40, %r26, 480;
	cvt.u64.u32 	%rd20, %r40;
	add.s32 	%r41, %r26, 512;
	cvt.u64.u32 	%rd21, %r41;
	add.s32 	%r42, %r26, 544;
	cvt.u64.u32 	%rd22, %r42;
$L__BB411_4:
	cvt.u64.u32 	%rd24, %r26;
	setp.le.s64 	%p3, %rd40, %rd24;
	mul.lo.s64 	%rd25, %rd36, %rd165;
	mov.f32 	%f387, 0fFF800000;
	mov.f32 	%f390, %f387;
	@%p3 bra 	$L__BB411_6;
	setp.eq.s64 	%p4, %rd32, 1;
	setp.eq.s64 	%p5, %rd31, 1;
	setp.eq.s64 	%p6, %rd30, 1;
	add.s64 	%rd47, %rd25, %rd24;
	cvt.u32.u64 	%r44, %rd47;
	div.s32 	%r45, %r44, %r6;
	mul.lo.s32 	%r46, %r45, %r6;
	sub.s32 	%r47, %r44, %r46;
	div.s32 	%r48, %r47, %r7;
	mul.lo.s32 	%r49, %r48, %r7;
	sub.s32 	%r50, %r47, %r49;
	selp.b32 	%r51, 0, %r45, %p6;
	selp.b32 	%r52, 0, %r48, %p5;
	selp.b32 	%r53, 0, %r50, %p4;
	mul.lo.s32 	%r54, %r9, %r51;
	mad.lo.s32 	%r55, %r10, %r52, %r54;
	mad.lo.s32 	%r56, %r11, %r53, %r55;
	shl.b64 	%rd48, %rd47, 32;
	shr.s64 	%rd49, %rd48, 30;
	add.s64 	%rd50, %rd1, %rd49;
	ld.global.f32 	%f96, [%rd50];
	cvt.s64.s32 	%rd51, %r56;
	add.s64 	%rd52, %rd2, %rd51;
	ld.global.u8 	%rs9, [%rd52];
	setp.eq.s16 	%p7, %rs9, 0;
	mul.f32 	%f97, %f96, %f94;
	selp.f32 	%f387, %f93, %f97, %p7;
	max.f32 	%f390, %f387, 0fFF800000;
$L__BB411_6:
	setp.le.s64 	%p8, %rd40, %rd7;
	mov.f32 	%f389, 0fFF800000;
	@%p8 bra 	$L__BB411_8;
	setp.eq.s64 	%p9, %rd32, 1;
	setp.eq.s64 	%p10, %rd31, 1;
	setp.eq.s64 	%p11, %rd30, 1;
	add.s64 	%rd53, %rd25, %rd7;
	cvt.u32.u64 	%r57, %rd53;
	div.s32 	%r58, %r57, %r6;
	mul.lo.s32 	%r59, %r58, %r6;
	sub.s32 	%r60, %r57, %r59;
	div.s32 	%r61, %r60, %r7;
	mul.lo.s32 	%r62, %r61, %r7;
	sub.s32 	%r63, %r60, %r62;
	selp.b32 	%r64, 0, %r58, %p11;
	selp.b32 	%r65, 0, %r61, %p10;
	selp.b32 	%r66, 0, %r63, %p9;
	mul.lo.s32 	%r67, %r9, %r64;
	mad.lo.s32 	%r68, %r10, %r65, %r67;
	mad.lo.s32 	%r69, %r11, %r66, %r68;
	shl.b64 	%rd54, %rd53, 32;
	shr.s64 	%rd55, %rd54, 30;
	add.s64 	%rd56, %rd1, %rd55;
	ld.global.f32 	%f99, [%rd56];
	cvt.s64.s32 	%rd57, %r69;
	add.s64 	%rd58, %rd2, %rd57;
	ld.global.u8 	%rs10, [%rd58];
	setp.eq.s16 	%p12, %rs10, 0;
	mul.f32 	%f100, %f99, %f94;
	selp.f32 	%f389, %f93, %f100, %p12;
	max.f32 	%f390, %f390, %f389;
$L__BB411_8:
	setp.le.s64 	%p13, %rd40, %rd8;
	mov.f32 	%f391, 0fFF800000;
	@%p13 bra 	$L__BB411_10;
	setp.eq.s64 	%p14, %rd32, 1;
	setp.eq.s64 	%p15, %rd31, 1;
	setp.eq.s64 	%p16, %rd30, 1;
	add.s64 	%rd59, %rd25, %rd8;
	cvt.u32.u64 	%r70, %rd59;
	div.s32 	%r71, %r70, %r6;
	mul.lo.s32 	%r72, %r71, %r6;
	sub.s32 	%r73, %r70, %r72;
	div.s32 	%r74, %r73, %r7;
	mul.lo.s32 	%r75, %r74, %r7;
	sub.s32 	%r76, %r73, %r75;
	selp.b32 	%r77, 0, %r71, %p16;
	selp.b32 	%r78, 0, %r74, %p15;
	selp.b32 	%r79, 0, %r76, %p14;
	mul.lo.s32 	%r80, %r9, %r77;
	mad.lo.s32 	%r81, %r10, %r78, %r80;
	mad.lo.s32 	%r82, %r11, %r79, %r81;
	shl.b64 	%rd60, %rd59, 32;
	shr.s64 	%rd61, %rd60, 30;
	add.s64 	%rd62, %rd1, %rd61;
	ld.global.f32 	%f102, [%rd62];
	cvt.s64.s32 	%rd63, %r82;
	add.s64 	%rd64, %rd2, %rd63;
	ld.global.u8 	%rs11, [%rd64];
	setp.eq.s16 	%p17, %rs11, 0;
	mul.f32 	%f103, %f102, %f94;
	selp.f32 	%f391, %f93, %f103, %p17;
	max.f32 	%f390, %f390, %f391;
$L__BB411_10:
	setp.le.s64 	%p18, %rd40, %rd9;
	mov.f32 	%f393, 0fFF800000;
	@%p18 bra 	$L__BB411_12;
	setp.eq.s64 	%p19, %rd32, 1;
	setp.eq.s64 	%p20, %rd31, 1;
	setp.eq.s64 	%p21, %rd30, 1;
	add.s64 	%rd65, %rd25, %rd9;
	cvt.u32.u64 	%r83, %rd65;
	div.s32 	%r84, %r83, %r6;
	mul.lo.s32 	%r85, %r84, %r6;
	sub.s32 	%r86, %r83, %r85;
	div.s32 	%r87, %r86, %r7;
	mul.lo.s32 	%r88, %r87, %r7;
	sub.s32 	%r89, %r86, %r88;
	selp.b32 	%r90, 0, %r84, %p21;
	selp.b32 	%r91, 0, %r87, %p20;
	selp.b32 	%r92, 0, %r89, %p19;
	mul.lo.s32 	%r93, %r9, %r90;
	mad.lo.s32 	%r94, %r10, %r91, %r93;
	mad.lo.s32 	%r95, %r11, %r92, %r94;
	shl.b64 	%rd66, %rd65, 32;
	shr.s64 	%rd67, %rd66, 30;
	add.s64 	%rd68, %rd1, %rd67;
	ld.global.f32 	%f105, [%rd68];
	cvt.s64.s32 	%rd69, %r95;
	add.s64 	%rd70, %rd2, %rd69;
	ld.global.u8 	%rs12, [%rd70];
	setp.eq.s16 	%p22, %rs12, 0;
	mul.f32 	%f106, %f105, %f94;
	selp.f32 	%f393, %f93, %f106, %p22;
	max.f32 	%f390, %f390, %f393;
$L__BB411_12:
	setp.le.s64 	%p23, %rd40, %rd10;
	mov.f32 	%f395, 0fFF800000;
	@%p23 bra 	$L__BB411_14;
	setp.eq.s64 	%p24, %rd32, 1;
	setp.eq.s64 	%p25, %rd31, 1;
	setp.eq.s64 	%p26, %rd30, 1;
	add.s64 	%rd71, %rd25, %rd10;
	cvt.u32.u64 	%r96, %rd71;
	div.s32 	%r97, %r96, %r6;
	mul.lo.s32 	%r98, %r97, %r6;
	sub.s32 	%r99, %r96, %r98;
	div.s32 	%r100, %r99, %r7;
	mul.lo.s32 	%r101, %r100, %r7;
	sub.s32 	%r102, %r99, %r101;
	selp.b32 	%r103, 0, %r97, %p26;
	selp.b32 	%r104, 0, %r100, %p25;
	selp.b32 	%r105, 0, %r102, %p24;
	mul.lo.s32 	%r106, %r9, %r103;
	mad.lo.s32 	%r107, %r10, %r104, %r106;
	mad.lo.s32 	%r108, %r11, %r105, %r107;
	shl.b64 	%rd72, %rd71, 32;
	shr.s64 	%rd73, %rd72, 30;
	add.s64 	%rd74, %rd1, %rd73;
	ld.global.f32 	%f108, [%rd74];
	cvt.s64.s32 	%rd75, %r108;
	add.s64 	%rd76, %rd2, %rd75;
	ld.global.u8 	%rs13, [%rd76];
	setp.eq.s16 	%p27, %rs13, 0;
	mul.f32 	%f109, %f108, %f94;
	selp.f32 	%f395, %f93, %f109, %p27;
	max.f32 	%f390, %f390, %f395;
$L__BB411_14:
	setp.le.s64 	%p28, %rd40, %rd11;
	mov.f32 	%f397, 0fFF800000;
	@%p28 bra 	$L__BB411_16;
	setp.eq.s64 	%p29, %rd32, 1;
	setp.eq.s64 	%p30, %rd31, 1;
	setp.eq.s64 	%p31, %rd30, 1;
	add.s64 	%rd77, %rd25, %rd11;
	cvt.u32.u64 	%r109, %rd77;
	div.s32 	%r110, %r109, %r6;
	mul.lo.s32 	%r111, %r110, %r6;
	sub.s32 	%r112, %r109, %r111;
	div.s32 	%r113, %r112, %r7;
	mul.lo.s32 	%r114, %r113, %r7;
	sub.s32 	%r115, %r112, %r114;
	selp.b32 	%r116, 0, %r110, %p31;
	selp.b32 	%r117, 0, %r113, %p30;
	selp.b32 	%r118, 0, %r115, %p29;
	mul.lo.s32 	%r119, %r9, %r116;
	mad.lo.s32 	%r120, %r10, %r117, %r119;
	mad.lo.s32 	%r121, %r11, %r118, %r120;
	shl.b64 	%rd78, %rd77, 32;
	shr.s64 	%rd79, %rd78, 30;
	add.s64 	%rd80, %rd1, %rd79;
	ld.global.f32 	%f111, [%rd80];
	cvt.s64.s32 	%rd81, %r121;
	add.s64 	%rd82, %rd2, %rd81;
	ld.global.u8 	%rs14, [%rd82];
	setp.eq.s16 	%p32, %rs14, 0;
	mul.f32 	%f112, %f111, %f94;
	selp.f32 	%f397, %f93, %f112, %p32;
	max.f32 	%f390, %f390, %f397;
$L__BB411_16:
	setp.le.s64 	%p33, %rd40, %rd12;
	mov.f32 	%f399, 0fFF800000;
	@%p33 bra 	$L__BB411_18;
	setp.eq.s64 	%p34, %rd32, 1;
	setp.eq.s64 	%p35, %rd31, 1;
	setp.eq.s64 	%p36, %rd30, 1;
	add.s64 	%rd83, %rd25, %rd12;
	cvt.u32.u64 	%r122, %rd83;
	div.s32 	%r123, %r122, %r6;
	mul.lo.s32 	%r124, %r123, %r6;
	sub.s32 	%r125, %r122, %r124;
	div.s32 	%r126, %r125, %r7;
	mul.lo.s32 	%r127, %r126, %r7;
	sub.s32 	%r128, %r125, %r127;
	selp.b32 	%r129, 0, %r123, %p36;
	selp.b32 	%r130, 0, %r126, %p35;
	selp.b32 	%r131, 0, %r128, %p34;
	mul.lo.s32 	%r132, %r9, %r129;
	mad.lo.s32 	%r133, %r10, %r130, %r132;
	mad.lo.s32 	%r134, %r11, %r131, %r133;
	shl.b64 	%rd84, %rd83, 32;
	shr.s64 	%rd85, %rd84, 30;
	add.s64 	%rd86, %rd1, %rd85;
	ld.global.f32 	%f114, [%rd86];
	cvt.s64.s32 	%rd87, %r134;
	add.s64 	%rd88, %rd2, %rd87;
	ld.global.u8 	%rs15, [%rd88];
	setp.eq.s16 	%p37, %rs15, 0;
	mul.f32 	%f115, %f114, %f94;
	selp.f32 	%f399, %f93, %f115, %p37;
	max.f32 	%f390, %f390, %f399;
$L__BB411_18:
	setp.le.s64 	%p38, %rd40, %rd13;
	mov.f32 	%f401, 0fFF800000;
	@%p38 bra 	$L__BB411_20;
	setp.eq.s64 	%p39, %rd32, 1;
	setp.eq.s64 	%p40, %rd31, 1;
	setp.eq.s64 	%p41, %rd30, 1;
	add.s64 	%rd89, %rd25, %rd13;
	cvt.u32.u64 	%r135, %rd89;
	div.s32 	%r136, %r135, %r6;
	mul.lo.s32 	%r137, %r136, %r6;
	sub.s32 	%r138, %r135, %r137;
	div.s32 	%r139, %r138, %r7;
	mul.lo.s32 	%r140, %r139, %r7;
	sub.s32 	%r141, %r138, %r140;
	selp.b32 	%r142, 0, %r136, %p41;
	selp.b32 	%r143, 0, %r139, %p40;
	selp.b32 	%r144, 0, %r141, %p39;
	mul.lo.s32 	%r145, %r9, %r142;
	mad.lo.s32 	%r146, %r10, %r143, %r145;
	mad.lo.s32 	%r147, %r11, %r144, %r146;
	shl.b64 	%rd90, %rd89, 32;
	shr.s64 	%rd91, %rd90, 30;
	add.s64 	%rd92, %rd1, %rd91;
	ld.global.f32 	%f117, [%rd92];
	cvt.s64.s32 	%rd93, %r147;
	add.s64 	%rd94, %rd2, %rd93;
	ld.global.u8 	%rs16, [%rd94];
	setp.eq.s16 	%p42, %rs16, 0;
	mul.f32 	%f118, %f117, %f94;
	selp.f32 	%f401, %f93, %f118, %p42;
	max.f32 	%f390, %f390, %f401;
$L__BB411_20:
	setp.le.s64 	%p43, %rd40, %rd14;
	mov.f32 	%f403, 0fFF800000;
	@%p43 bra 	$L__BB411_22;
	setp.eq.s64 	%p44, %rd32, 1;
	setp.eq.s64 	%p45, %rd31, 1;
	setp.eq.s64 	%p46, %rd30, 1;
	add.s64 	%rd95, %rd25, %rd14;
	cvt.u32.u64 	%r148, %rd95;
	div.s32 	%r149, %r148, %r6;
	mul.lo.s32 	%r150, %r149, %r6;
	sub.s32 	%r151, %r148, %r150;
	div.s32 	%r152, %r151, %r7;
	mul.lo.s32 	%r153, %r152, %r7;
	sub.s32 	%r154, %r151, %r153;
	selp.b32 	%r155, 0, %r149, %p46;
	selp.b32 	%r156, 0, %r152, %p45;
	selp.b32 	%r157, 0, %r154, %p44;
	mul.lo.s32 	%r158, %r9, %r155;
	mad.lo.s32 	%r159, %r10, %r156, %r158;
	mad.lo.s32 	%r160, %r11, %r157, %r159;
	shl.b64 	%rd96, %rd95, 32;
	shr.s64 	%rd97, %rd96, 30;
	add.s64 	%rd98, %rd1, %rd97;
	ld.global.f32 	%f120, [%rd98];
	cvt.s64.s32 	%rd99, %r160;
	add.s64 	%rd100, %rd2, %rd99;
	ld.global.u8 	%rs17, [%rd100];
	setp.eq.s16 	%p47, %rs17, 0;
	mul.f32 	%f121, %f120, %f94;
	selp.f32 	%f403, %f93, %f121, %p47;
	max.f32 	%f390, %f390, %f403;
$L__BB411_22:
	setp.le.s64 	%p48, %rd40, %rd15;
	mov.f32 	%f405, 0fFF800000;
	@%p48 bra 	$L__BB411_24;
	setp.eq.s64 	%p49, %rd32, 1;
	setp.eq.s64 	%p50, %rd31, 1;
	setp.eq.s64 	%p51, %rd30, 1;
	add.s64 	%rd101, %rd25, %rd15;
	cvt.u32.u64 	%r161, %rd101;
	div.s32 	%r162, %r161, %r6;
	mul.lo.s32 	%r163, %r162, %r6;
	sub.s32 	%r164, %r161, %r163;
	div.s32 	%r165, %r164, %r7;
	mul.lo.s32 	%r166, %r165, %r7;
	sub.s32 	%r167, %r164, %r166;
	selp.b32 	%r168, 0, %r162, %p51;
	selp.b32 	%r169, 0, %r165, %p50;
	selp.b32 	%r170, 0, %r167, %p49;
	mul.lo.s32 	%r171, %r9, %r168;
	mad.lo.s32 	%r172, %r10, %r169, %r171;
	mad.lo.s32 	%r173, %r11, %r170, %r172;
	shl.b64 	%rd102, %rd101, 32;
	shr.s64 	%rd103, %rd102, 30;
	add.s64 	%rd104, %rd1, %rd103;
	ld.global.f32 	%f123, [%rd104];
	cvt.s64.s32 	%rd105, %r173;
	add.s64 	%rd106, %rd2, %rd105;
	ld.global.u8 	%rs18, [%rd106];
	setp.eq.s16 	%p52, %rs18, 0;
	mul.f32 	%f124, %f123, %f94;
	selp.f32 	%f405, %f93, %f124, %p52;
	max.f32 	%f390, %f390, %f405;
$L__BB411_24:
	setp.le.s64 	%p53, %rd40, %rd16;
	mov.f32 	%f407, 0fFF800000;
	@%p53 bra 	$L__BB411_26;
	setp.eq.s64 	%p54, %rd32, 1;
	setp.eq.s64 	%p55, %rd31, 1;
	setp.eq.s64 	%p56, %rd30, 1;
	add.s64 	%rd107, %rd25, %rd16;
	cvt.u32.u64 	%r174, %rd107;
	div.s32 	%r175, %r174, %r6;
	mul.lo.s32 	%r176, %r175, %r6;
	sub.s32 	%r177, %r174, %r176;
	div.s32 	%r178, %r177, %r7;
	mul.lo.s32 	%r179, %r178, %r7;
	sub.s32 	%r180, %r177, %r179;
	selp.b32 	%r181, 0, %r175, %p56;
	selp.b32 	%r182, 0, %r178, %p55;
	selp.b32 	%r183, 0, %r180, %p54;
	mul.lo.s32 	%r184, %r9, %r181;
	mad.lo.s32 	%r185, %r10, %r182, %r184;
	mad.lo.s32 	%r186, %r11, %r183, %r185;
	shl.b64 	%rd108, %rd107, 32;
	shr.s64 	%rd109, %rd108, 30;
	add.s64 	%rd110, %rd1, %rd109;
	ld.global.f32 	%f126, [%rd110];
	cvt.s64.s32 	%rd111, %r186;
	add.s64 	%rd112, %rd2, %rd111;
	ld.global.u8 	%rs19, [%rd112];
	setp.eq.s16 	%p57, %rs19, 0;
	mul.f32 	%f127, %f126, %f94;
	selp.f32 	%f407, %f93, %f127, %p57;
	max.f32 	%f390, %f390, %f407;
$L__BB411_26:
	mov.u32 	%r187, %tid.x;
	add.s32 	%r188, %r187, 352;
	cvt.u64.u32 	%rd113, %r188;
	setp.le.s64 	%p58, %rd40, %rd113;
	mov.f32 	%f409, 0fFF800000;
	@%p58 bra 	$L__BB411_28;
	setp.eq.s64 	%p59, %rd32, 1;
	setp.eq.s64 	%p60, %rd31, 1;
	setp.eq.s64 	%p61, %rd30, 1;
	mov.u32 	%r189, %tid.x;
	add.s32 	%r190, %r189, 352;
	cvt.u64.u32 	%rd114, %r190;
	add.s64 	%rd115, %rd25, %rd114;
	cvt.u32.u64 	%r191, %rd115;
	div.s32 	%r192, %r191, %r6;
	mul.lo.s32 	%r193, %r192, %r6;
	sub.s32 	%r194, %r191, %r193;
	div.s32 	%r195, %r194, %r7;
	mul.lo.s32 	%r196, %r195, %r7;
	sub.s32 	%r197, %r194, %r196;
	selp.b32 	%r198, 0, %r192, %p61;
	selp.b32 	%r199, 0, %r195, %p60;
	selp.b32 	%r200, 0, %r197, %p59;
	mul.lo.s32 	%r201, %r9, %r198;
	mad.lo.s32 	%r202, %r10, %r199, %r201;
	mad.lo.s32 	%r203, %r11, %r200, %r202;
	shl.b64 	%rd116, %rd115, 32;
	shr.s64 	%rd117, %rd116, 30;
	add.s64 	%rd118, %rd1, %rd117;
	ld.global.f32 	%f129, [%rd118];
	cvt.s64.s32 	%rd119, %r203;
	add.s64 	%rd120, %rd2, %rd119;
	ld.global.u8 	%rs20, [%rd120];
	setp.eq.s16 	%p62, %rs20, 0;
	mul.f32 	%f130, %f129, %f94;
	selp.f32 	%f409, %f93, %f130, %p62;
	max.f32 	%f390, %f390, %f409;
$L__BB411_28:
	setp.le.s64 	%p63, %rd40, %rd17;
	mov.f32 	%f411, 0fFF800000;
	@%p63 bra 	$L__BB411_30;
	setp.eq.s64 	%p64, %rd32, 1;
	setp.eq.s64 	%p65, %rd31, 1;
	setp.eq.s64 	%p66, %rd30, 1;
	add.s64 	%rd121, %rd25, %rd17;
	cvt.u32.u64 	%r204, %rd121;
	div.s32 	%r205, %r204, %r6;
	mul.lo.s32 	%r206, %r205, %r6;
	sub.s32 	%r207, %r204, %r206;
	div.s32 	%r208, %r207, %r7;
	mul.lo.s32 	%r209, %r208, %r7;
	sub.s32 	%r210, %r207, %r209;
	selp.b32 	%r211, 0, %r205, %p66;
	selp.b32 	%r212, 0, %r208, %p65;
	selp.b32 	%r213, 0, %r210, %p64;
	mul.lo.s32 	%r214, %r9, %r211;
	mad.lo.s32 	%r215, %r10, %r212, %r214;
	mad.lo.s32 	%r216, %r11, %r213, %r215;
	shl.b64 	%rd122, %rd121, 32;
	shr.s64 	%rd123, %rd122, 30;
	add.s64 	%rd124, %rd1, %rd123;
	ld.global.f32 	%f132, [%rd124];
	cvt.s64.s32 	%rd125, %r216;
	add.s64 	%rd126, %rd2, %rd125;
	ld.global.u8 	%rs21, [%rd126];
	setp.eq.s16 	%p67, %rs21, 0;
	mul.f32 	%f133, %f132, %f94;
	selp.f32 	%f411, %f93, %f133, %p67;
	max.f32 	%f390, %f390, %f411;
$L__BB411_30:
	setp.le.s64 	%p68, %rd40, %rd18;
	mov.f32 	%f413, 0fFF800000;
	@%p68 bra 	$L__BB411_32;
	setp.eq.s64 	%p69, %rd32, 1;
	setp.eq.s64 	%p70, %rd31, 1;
	setp.eq.s64 	%p71, %rd30, 1;
	add.s64 	%rd127, %rd25, %rd18;
	cvt.u32.u64 	%r217, %rd127;
	div.s32 	%r218, %r217, %r6;
	mul.lo.s32 	%r219, %r218, %r6;
	sub.s32 	%r220, %r217, %r219;
	div.s32 	%r221, %r220, %r7;
	mul.lo.s32 	%r222, %r221, %r7;
	sub.s32 	%r223, %r220, %r222;
	selp.b32 	%r224, 0, %r218, %p71;
	selp.b32 	%r225, 0, %r221, %p70;
	selp.b32 	%r226, 0, %r223, %p69;
	mul.lo.s32 	%r227, %r9, %r224;
	mad.lo.s32 	%r228, %r10, %r225, %r227;
	mad.lo.s32 	%r229, %r11, %r226, %r228;
	shl.b64 	%rd128, %rd127, 32;
	shr.s64 	%rd129, %rd128, 30;
	add.s64 	%rd130, %rd1, %rd129;
	ld.global.f32 	%f135, [%rd130];
	cvt.s64.s32 	%rd131, %r229;
	add.s64 	%rd132, %rd2, %rd131;
	ld.global.u8 	%rs22, [%rd132];
	setp.eq.s16 	%p72, %rs22, 0;
	mul.f32 	%f136, %f135, %f94;
	selp.f32 	%f413, %f93, %f136, %p72;
	max.f32 	%f390, %f390, %f413;
$L__BB411_32:
	setp.le.s64 	%p73, %rd40, %rd19;
	mov.f32 	%f415, 0fFF800000;
	@%p73 bra 	$L__BB411_34;
	setp.eq.s64 	%p74, %rd32, 1;
	setp.eq.s64 	%p75, %rd31, 1;
	setp.eq.s64 	%p76, %rd30, 1;
	add.s64 	%rd133, %rd25, %rd19;
	cvt.u32.u64 	%r230, %rd133;
	div.s32 	%r231, %r230, %r6;
	mul.lo.s32 	%r232, %r231, %r6;
	sub.s32 	%r233, %r230, %r232;
	div.s32 	%r234, %r233, %r7;
	mul.lo.s32 	%r235, %r234, %r7;
	sub.s32 	%r236, %r233, %r235;
	selp.b32 	%r237, 0, %r231, %p76;
	selp.b32 	%r238, 0, %r234, %p75;
	selp.b32 	%r239, 0, %r236, %p74;
	mul.lo.s32 	%r240, %r9, %r237;
	mad.lo.s32 	%r241, %r10, %r238, %r240;
	mad.lo.s32 	%r242, %r11, %r239, %r241;
	shl.b64 	%rd134, %rd133, 32;
	shr.s64 	%rd135, %rd134, 30;
	add.s64 	%rd136, %rd1, %rd135;
	ld.global.f32 	%f138, [%rd136];
	cvt.s64.s32 	%rd137, %r242;
	add.s64 	%rd138, %rd2, %rd137;
	ld.global.u8 	%rs23, [%rd138];
	setp.eq.s16 	%p77, %rs23, 0;
	mul.f32 	%f139, %f138, %f94;
	selp.f32 	%f415, %f93, %f139, %p77;
	max.f32 	%f390, %f390, %f415;
$L__BB411_34:
	setp.le.s64 	%p78, %rd40, %rd20;
	mov.f32 	%f417, 0fFF800000;
	@%p78 bra 	$L__BB411_36;
	setp.eq.s64 	%p79, %rd32, 1;
	setp.eq.s64 	%p80, %rd31, 1;
	setp.eq.s64 	%p81, %rd30, 1;
	add.s64 	%rd139, %rd25, %rd20;
	cvt.u32.u64 	%r243, %rd139;
	div.s32 	%r244, %r243, %r6;
	mul.lo.s32 	%r245, %r244, %r6;
	sub.s32 	%r246, %r243, %r245;
	div.s32 	%r247, %r246, %r7;
	mul.lo.s32 	%r248, %r247, %r7;
	sub.s32 	%r249, %r246, %r248;
	selp.b32 	%r250, 0, %r244, %p81;
	selp.b32 	%r251, 0, %r247, %p80;
	selp.b32 	%r252, 0, %r249, %p79;
	mul.lo.s32 	%r253, %r9, %r250;
	mad.lo.s32 	%r254, %r10, %r251, %r253;
	mad.lo.s32 	%r255, %r11, %r252, %r254;
	shl.b64 	%rd140, %rd139, 32;
	shr.s64 	%rd141, %rd140, 30;
	add.s64 	%rd142, %rd1, %rd141;
	ld.global.f32 	%f141, [%rd142];
	cvt.s64.s32 	%rd143, %r255;
	add.s64 	%rd144, %rd2, %rd143;
	ld.global.u8 	%rs24, [%rd144];
	setp.eq.s16 	%p82, %rs24, 0;
	mul.f32 	%f142, %f141, %f94;
	selp.f32 	%f417, %f93, %f142, %p82;
	max.f32 	%f390, %f390, %f417;
$L__BB411_36:
	setp.le.s64 	%p83, %rd40, %rd21;
	mov.f32 	%f419, 0fFF800000;
	@%p83 bra 	$L__BB411_38;
	setp.eq.s64 	%p84, %rd32, 1;
	setp.eq.s64 	%p85, %rd31, 1;
	setp.eq.s64 	%p86, %rd30, 1;
	add.s64 	%rd145, %rd25, %rd21;
	cvt.u32.u64 	%r256, %rd145;
	div.s32 	%r257, %r256, %r6;
	mul.lo.s32 	%r258, %r257, %r6;
	sub.s32 	%r259, %r256, %r258;
	div.s32 	%r260, %r259, %r7;
	mul.lo.s32 	%r261, %r260, %r7;
	sub.s32 	%r262, %r259, %r261;
	selp.b32 	%r263, 0, %r257, %p86;
	selp.b32 	%r264, 0, %r260, %p85;
	selp.b32 	%r265, 0, %r262, %p84;
	mul.lo.s32 	%r266, %r9, %r263;
	mad.lo.s32 	%r267, %r10, %r264, %r266;
	mad.lo.s32 	%r268, %r11, %r265, %r267;
	shl.b64 	%rd146, %rd145, 32;
	shr.s64 	%rd147, %rd146, 30;
	add.s64 	%rd148, %rd1, %rd147;
	ld.global.f32 	%f144, [%rd148];
	cvt.s64.s32 	%rd149, %r268;
	add.s64 	%rd150, %rd2, %rd149;
	ld.global.u8 	%rs25, [%rd150];
	setp.eq.s16 	%p87, %rs25, 0;
	mul.f32 	%f145, %f144, %f94;
	selp.f32 	%f419, %f93, %f145, %p87;
	max.f32 	%f390, %f390, %f419;
$L__BB411_38:
	setp.le.s64 	%p88, %rd40, %rd22;
	mov.f32 	%f421, 0fFF800000;
	@%p88 bra 	$L__BB411_40;
	setp.eq.s64 	%p89, %rd32, 1;
	setp.eq.s64 	%p90, %rd31, 1;
	setp.eq.s64 	%p91, %rd30, 1;
	add.s64 	%rd151, %rd25, %rd22;
	cvt.u32.u64 	%r269, %rd151;
	div.s32 	%r270, %r269, %r6;
	mul.lo.s32 	%r271, %r270, %r6;
	sub.s32 	%r272, %r269, %r271;
	div.s32 	%r273, %r272, %r7;
	mul.lo.s32 	%r274, %r273, %r7;
	sub.s32 	%r275, %r272, %r274;
	selp.b32 	%r276, 0, %r270, %p91;
	selp.b32 	%r277, 0, %r273, %p90;
	selp.b32 	%r278, 0, %r275, %p89;
	mul.lo.s32 	%r279, %r9, %r276;
	mad.lo.s32 	%r280, %r10, %r277, %r279;
	mad.lo.s32 	%r281, %r11, %r278, %r280;
	shl.b64 	%rd152, %rd151, 32;
	shr.s64 	%rd153, %rd152, 30;
	add.s64 	%rd154, %rd1, %rd153;
	ld.global.f32 	%f147, [%rd154];
	cvt.s64.s32 	%rd155, %r281;
	add.s64 	%rd156, %rd2, %rd155;
	ld.global.u8 	%rs26, [%rd156];
	setp.eq.s16 	%p92, %rs26, 0;
	mul.f32 	%f148, %f147, %f94;
	selp.f32 	%f421, %f93, %f148, %p92;
	max.f32 	%f390, %f390, %f421;
$L__BB411_40:
	mov.u32 	%r282, %tid.x;
	cvt.u64.u32 	%rd157, %r282;
	setp.le.s64 	%p93, %rd40, %rd157;
	mov.b32 	%r283, %f390;
	shfl.sync.bfly.b32	%r284|%p94, %r283, 16, 31, -1;
	mov.b32 	%f149, %r284;
	max.f32 	%f150, %f390, %f149;
	mov.b32 	%r285, %f150;
	shfl.sync.bfly.b32	%r286|%p95, %r285, 8, 31, -1;
	mov.b32 	%f151, %r286;
	max.f32 	%f152, %f150, %f151;
	mov.b32 	%r287, %f152;
	shfl.sync.bfly.b32	%r288|%p96, %r287, 4, 31, -1;
	mov.b32 	%f153, %r288;
	max.f32 	%f154, %f152, %f153;
	mov.b32 	%r289, %f154;
	shfl.sync.bfly.b32	%r290|%p97, %r289, 2, 31, -1;
	mov.b32 	%f155, %r290;
	max.f32 	%f156, %f154, %f155;
	mov.b32 	%r291, %f156;
	shfl.sync.bfly.b32	%r292|%p98, %r291, 1, 31, -1;
	mov.b32 	%f157, %r292;
	max.f32 	%f158, %f156, %f157;
	sub.f32 	%f159, %f387, %f158;
	fma.rn.f32 	%f160, %f159, 0f3BBB989D, 0f3F000000;
	cvt.sat.f32.f32 	%f161, %f160;
	mov.f32 	%f162, 0f4B400001;
	mov.f32 	%f163, 0f437C0000;
	fma.rm.f32 	%f164, %f161, %f163, %f162;
	add.f32 	%f165, %f164, 0fCB40007F;
	neg.f32 	%f166, %f165;
	fma.rn.f32 	%f167, %f159, 0f3FB8AA3B, %f166;
	fma.rn.f32 	%f168, %f159, 0f32A57060, %f167;
	mov.b32 	%r293, %f164;
	shl.b32 	%r294, %r293, 23;
	mov.b32 	%f169, %r294;
	ex2.approx.ftz.f32 	%f170, %f168;
	mul.f32 	%f171, %f170, %f169;
	add.f32 	%f172, %f171, 0f00000000;
	sub.f32 	%f173, %f389, %f158;
	fma.rn.f32 	%f174, %f173, 0f3BBB989D, 0f3F000000;
	cvt.sat.f32.f32 	%f175, %f174;
	fma.rm.f32 	%f176, %f175, %f163, %f162;
	add.f32 	%f177, %f176, 0fCB40007F;
	neg.f32 	%f178, %f177;
	fma.rn.f32 	%f179, %f173, 0f3FB8AA3B, %f178;
	fma.rn.f32 	%f180, %f173, 0f32A57060, %f179;
	mov.b32 	%r295, %f176;
	shl.b32 	%r296, %r295, 23;
	mov.b32 	%f181, %r296;
	ex2.approx.ftz.f32 	%f182, %f180;
	mul.f32 	%f183, %f182, %f181;
	add.f32 	%f184, %f172, %f183;
	sub.f32 	%f185, %f391, %f158;
	fma.rn.f32 	%f186, %f185, 0f3BBB989D, 0f3F000000;
	cvt.sat.f32.f32 	%f187, %f186;
	fma.rm.f32 	%f188, %f187, %f163, %f162;
	add.f32 	%f189, %f188, 0fCB40007F;
	neg.f32 	%f190, %f189;
	fma.rn.f32 	%f191, %f185, 0f3FB8AA3B, %f190;
	fma.rn.f32 	%f192, %f185, 0f32A57060, %f191;
	mov.b32 	%r297, %f188;
	shl.b32 	%r298, %r297, 23;
	mov.b32 	%f193, %r298;
	ex2.approx.ftz.f32 	%f194, %f192;
	mul.f32 	%f195, %f194, %f193;
	add.f32 	%f196, %f184, %f195;
	sub.f32 	%f197, %f393, %f158;
	fma.rn.f32 	%f198, %f197, 0f3BBB989D, 0f3F000000;
	cvt.sat.f32.f32 	%f199, %f198;
	fma.rm.f32 	%f200, %f199, %f163, %f162;
	add.f32 	%f201, %f200, 0fCB40007F;
	neg.f32 	%f202, %f201;
	fma.rn.f32 	%f203, %f197, 0f3FB8AA3B, %f202;
	fma.rn.f32 	%f204, %f197, 0f32A57060, %f203;
	mov.b32 	%r299, %f200;
	shl.b32 	%r300, %r299, 23;
	mov.b32 	%f205, %r300;
	ex2.approx.ftz.f32 	%f206, %f204;
	mul.f32 	%f207, %f206, %f205;
	add.f32 	%f208, %f196, %f207;
	sub.f32 	%f209, %f395, %f158;
	fma.rn.f32 	%f210, %f209, 0f3BBB989D, 0f3F000000;
	cvt.sat.f32.f32 	%f211, %f210;
	fma.rm.f32 	%f212, %f211, %f163, %f162;
	add.f32 	%f213, %f212, 0fCB40007F;
	neg.f32 	%f214, %f213;
	fma.rn.f32 	%f215, %f209, 0f3FB8AA3B, %f214;
	fma.rn.f32 	%f216, %f209, 0f32A57060, %f215;
	mov.b32 	%r301, %f212;
	shl.b32 	%r302, %r301, 23;
	mov.b32 	%f217, %r302;
	ex2.approx.ftz.f32 	%f218, %f216;
	mul.f32 	%f219, %f218, %f217;
	add.f32 	%f220, %f208, %f219;
	sub.f32 	%f221, %f397, %f158;
	fma.rn.f32 	%f222, %f221, 0f3BBB989D, 0f3F000000;
	cvt.sat.f32.f32 	%f223, %f222;
	fma.rm.f32 	%f224, %f223, %f163, %f162;
	add.f32 	%f225, %f224, 0fCB40007F;
	neg.f32 	%f226, %f225;
	fma.rn.f32 	%f227, %f221, 0f3FB8AA3B, %f226;
	fma.rn.f32 	%f228, %f221, 0f32A57060, %f227;
	mov.b32 	%r303, %f224;
	shl.b32 	%r304, %r303, 23;
	mov.b32 	%f229, %r304;
	ex2.approx.ftz.f32 	%f230, %f228;
	mul.f32 	%f231, %f230, %f229;
	add.f32 	%f232, %f220, %f231;
	sub.f32 	%f233, %f399, %f158;
	fma.rn.f32 	%f234, %f233, 0f3BBB989D, 0f3F000000;
	cvt.sat.f32.f32 	%f235, %f234;
	fma.rm.f32 	%f236, %f235, %f163, %f162;
	add.f32 	%f237, %f236, 0fCB40007F;
	neg.f32 	%f238, %f237;
	fma.rn.f32 	%f239, %f233, 0f3FB8AA3B, %f238;
	fma.rn.f32 	%f240, %f233, 0f32A57060, %f239;
	mov.b32 	%r305, %f236;
	shl.b32 	%r306, %r305, 23;
	mov.b32 	%f241, %r306;
	ex2.approx.ftz.f32 	%f242, %f240;
	mul.f32 	%f243, %f242, %f241;
	add.f32 	%f244, %f232, %f243;
	sub.f32 	%f245, %f401, %f158;
	fma.rn.f32 	%f246, %f245, 0f3BBB989D, 0f3F000000;
	cvt.sat.f32.f32 	%f247, %f246;
	fma.rm.f32 	%f248, %f247, %f163, %f162;
	add.f32 	%f249, %f248, 0fCB40007F;
	neg.f32 	%f250, %f249;
	fma.rn.f32 	%f251, %f245, 0f3FB8AA3B, %f250;
	fma.rn.f32 	%f252, %f245, 0f32A57060, %f251;
	mov.b32 	%r307, %f248;
	shl.b32 	%r308, %r307, 23;
	mov.b32 	%f253, %r308;
	ex2.approx.ftz.f32 	%f254, %f252;
	mul.f32 	%f255, %f254, %f253;
	add.f32 	%f256, %f244, %f255;
	sub.f32 	%f257, %f403, %f158;
	fma.rn.f32 	%f258, %f257, 0f3BBB989D, 0f3F000000;
	cvt.sat.f32.f32 	%f259, %f258;
	fma.rm.f32 	%f260, %f259, %f163, %f162;
	add.f32 	%f261, %f260, 0fCB40007F;
	neg.f32 	%f262, %f261;
	fma.rn.f32 	%f263, %f257, 0f3FB8AA3B, %f262;
	fma.rn.f32 	%f264, %f257, 0f32A57060, %f263;
	mov.b32 	%r309, %f260;
	shl.b32 	%r310, %r309, 23;
	mov.b32 	%f265, %r310;
	ex2.approx.ftz.f32 	%f266, %f264;
	mul.f32 	%f267, %f266, %f265;
	add.f32 	%f268, %f256, %f267;
	sub.f32 	%f269, %f405, %f158;
	fma.rn.f32 	%f270, %f269, 0f3BBB989D, 0f3F000000;
	cvt.sat.f32.f32 	%f271, %f270;
	fma.rm.f32 	%f272, %f271, %f163, %f162;
	add.f32 	%f273, %f272, 0fCB40007F;
	neg.f32 	%f274, %f273;
	fma.rn.f32 	%f275, %f269, 0f3FB8AA3B, %f274;
	fma.rn.f32 	%f276, %f269, 0f32A57060, %f275;
	mov.b32 	%r311, %f272;
	shl.b32 	%r312, %r311, 23;
	mov.b32 	%f277, %r312;
	ex2.approx.ftz.f32 	%f278, %f276;
	mul.f32 	%f279, %f278, %f277;
	add.f32 	%f280, %f268, %f279;
	sub.f32 	%f281, %f407, %f158;
	fma.rn.f32 	%f282, %f281, 0f3BBB989D, 0f3F000000;
	cvt.sat.f32.f32 	%f283, %f282;
	fma.rm.f32 	%f284, %f283, %f163, %f162;
	add.f32 	%f285, %f284, 0fCB40007F;
	neg.f32 	%f286, %f285;
	fma.rn.f32 	%f287, %f281, 0f3FB8AA3B, %f286;
	fma.rn.f32 	%f288, %f281, 0f32A57060, %f287;
	mov.b32 	%r313, %f284;
	shl.b32 	%r314, %r313, 23;
	mov.b32 	%f289, %r314;
	ex2.approx.ftz.f32 	%f290, %f288;
	mul.f32 	%f291, %f290, %f289;
	add.f32 	%f292, %f280, %f291;
	sub.f32 	%f293, %f409, %f158;
	fma.rn.f32 	%f294, %f293, 0f3BBB989D, 0f3F000000;
	cvt.sat.f32.f32 	%f295, %f294;
	fma.rm.f32 	%f296, %f295, %f163, %f162;
	add.f32 	%f297, %f296, 0fCB40007F;
	neg.f32 	%f298, %f297;
	fma.rn.f32 	%f299, %f293, 0f3FB8AA3B, %f298;
	fma.rn.f32 	%f300, %f293, 0f32A57060, %f299;
	mov.b32 	%r315, %f296;
	shl.b32 	%r316, %r315, 23;
	mov.b32 	%f301, %r316;
	ex2.approx.ftz.f32 	%f302, %f300;
	mul.f32 	%f303, %f302, %f301;
	add.f32 	%f304, %f292, %f303;
	sub.f32 	%f305, %f411, %f158;
	fma.rn.f32 	%f306, %f305, 0f3BBB989D, 0f3F000000;
	cvt.sat.f32.f32 	%f307, %f306;
	fma.rm.f32 	%f308, %f307, %f163, %f162;
	add.f32 	%f309, %f308, 0fCB40007F;
	neg.f32 	%f310, %f309;
	fma.rn.f32 	%f311, %f305, 0f3FB8AA3B, %f310;
	fma.rn.f32 	%f312, %f305, 0f32A57060, %f311;
	mov.b32 	%r317, %f308;
	shl.b32 	%r318, %r317, 23;
	mov.b32 	%f313, %r318;
	ex2.approx.ftz.f32 	%f314, %f312;
	mul.f32 	%f315, %f314, %f313;
	add.f32 	%f316, %f304, %f315;
	sub.f32 	%f317, %f413, %f158;
	fma.rn.f32 	%f318, %f317, 0f3BBB989D, 0f3F000000;
	cvt.sat.f32.f32 	%f319, %f318;
	fma.rm.f32 	%f320, %f319, %f163, %f162;
	add.f32 	%f321, %f320, 0fCB40007F;
	neg.f32 	%f322, %f321;
	fma.rn.f32 	%f323, %f317, 0f3FB8AA3B, %f322;
	fma.rn.f32 	%f324, %f317, 0f32A57060, %f323;
	mov.b32 	%r319, %f320;
	shl.b32 	%r320, %r319, 23;
	mov.b32 	%f325, %r320;
	ex2.approx.ftz.f32 	%f326, %f324;
	mul.f32 	%f327, %f326, %f325;
	add.f32 	%f328, %f316, %f327;
	sub.f32 	%f329, %f415, %f158;
	fma.rn.f32 	%f330, %f329, 0f3BBB989D, 0f3F000000;
	cvt.sat.f32.f32 	%f331, %f330;
	fma.rm.f32 	%f332, %f331, %f163, %f162;
	add.f32 	%f333, %f332, 0fCB40007F;
	neg.f32 	%f334, %f333;
	fma.rn.f32 	%f335, %f329, 0f3FB8AA3B, %f334;
	fma.rn.f32 	%f336, %f329, 0f32A57060, %f335;
	mov.b32 	%r321, %f332;
	shl.b32 	%r322, %r321, 23;
	mov.b32 	%f337, %r322;
	ex2.approx.ftz.f32 	%f338, %f336;
	mul.f32 	%f339, %f338, %f337;
	add.f32 	%f340, %f328, %f339;
	sub.f32 	%f341, %f417, %f158;
	fma.rn.f32 	%f342, %f341, 0f3BBB989D, 0f3F000000;
	cvt.sat.f32.f32 	%f343, %f342;
	fma.rm.f32 	%f344, %f343, %f163, %f162;
	add.f32 	%f345, %f344, 0fCB40007F;
	neg.f32 	%f346, %f345;
	fma.rn.f32 	%f347, %f341, 0f3FB8AA3B, %f346;
	fma.rn.f32 	%f348, %f341, 0f32A57060, %f347;
	mov.b32 	%r323, %f344;
	shl.b32 	%r324, %r323, 23;
	mov.b32 	%f349, %r324;
	ex2.approx.ftz.f32 	%f350, %f348;
	mul.f32 	%f351, %f350, %f349;
	add.f32 	%f352, %f340, %f351;
	sub.f32 	%f353, %f419, %f158;
	fma.rn.f32 	%f354, %f353, 0f3BBB989D, 0f3F000000;
	cvt.sat.f32.f32 	%f355, %f354;
	fma.rm.f32 	%f356, %f355, %f163, %f162;
	add.f32 	%f357, %f356, 0fCB40007F;
	neg.f32 	%f358, %f357;
	fma.rn.f32 	%f359, %f353, 0f3FB8AA3B, %f358;
	fma.rn.f32 	%f360, %f353, 0f32A57060, %f359;
	mov.b32 	%r325, %f356;
	shl.b32 	%r326, %r325, 23;
	mov.b32 	%f361, %r326;
	ex2.approx.ftz.f32 	%f362, %f360;
	mul.f32 	%f363, %f362, %f361;
	add.f32 	%f364, %f352, %f363;
	sub.f32 	%f365, %f421, %f158;
	fma.rn.f32 	%f366, %f365, 0f3BBB989D, 0f3F000000;
	cvt.sat.f32.f32 	%f367, %f366;
	fma.rm.f32 	%f368, %f367, %f163, %f162;
	add.f32 	%f369, %f368, 0fCB40007F;
	neg.f32 	%f370, %f369;
	fma.rn.f32 	%f371, %f365, 0f3FB8AA3B, %f370;
	fma.rn.f32 	%f372, %f365, 0f32A57060, %f371;
	mov.b32 	%r327, %f368;
	shl.b32 	%r328, %r327, 23;
	mov.b32 	%f373, %r328;
	ex2.approx.ftz.f32 	%f374, %f372;
	mul.f32 	%f375, %f374, %f373;
	add.f32 	%f376, %f364, %f375;
	mov.b32 	%r329, %f376;
	shfl.sync.bfly.b32	%r330|%p99, %r329, 16, 31, -1;
	mov.b32 	%f377, %r330;
	add.f32 	%f378, %f376, %f377;
	mov.b32 	%r331, %f378;
	shfl.sync.bfly.b32	%r332|%p100, %r331, 8, 31, -1;
	mov.b32 	%f379, %r332;
	add.f32 	%f380, %f378, %f379;
	mov.b32 	%r333, %f380;
	shfl.sync.bfly.b32	%r334|%p101, %r333, 4, 31, -1;
	mov.b32 	%f381, %r334;
	add.f32 	%f382, %f380, %f381;
	mov.b32 	%r335, %f382;
	shfl.sync.bfly.b32	%r336|%p102, %r335, 2, 31, -1;
	mov.b32 	%f383, %r336;
	add.f32 	%f384, %f382, %f383;
	mov.b32 	%r337, %f384;
	shfl.sync.bfly.b32	%r338|%p103, %r337, 1, 31, -1;
	mov.b32 	%f385, %r338;
	add.f32 	%f386, %f384, %f385;
	div.rn.f32 	%f75, %f171, %f386;
	div.rn.f32 	%f76, %f183, %f386;
	div.rn.f32 	%f77, %f195, %f386;
	div.rn.f32 	%f78, %f207, %f386;
	div.rn.f32 	%f79, %f219, %f386;
	div.rn.f32 	%f80, %f231, %f386;
	div.rn.f32 	%f81, %f243, %f386;
	div.rn.f32 	%f82, %f255, %f386;
	div.rn.f32 	%f83, %f267, %f386;
	div.rn.f32 	%f84, %f279, %f386;
	div.rn.f32 	%f85, %f291, %f386;
	div.rn.f32 	%f86, %f303, %f386;
	div.rn.f32 	%f87, %f315, %f386;
	div.rn.f32 	%f88, %f327, %f386;
	div.rn.f32 	%f89, %f339, %f386;
	div.rn.f32 	%f90, %f351, %f386;
	div.rn.f32 	%f91, %f363, %f386;
	div.rn.f32 	%f92, %f375, %f386;
	mad.lo.s64 	%rd158, %rd165, %rd38, %rd157;
	cvta.to.global.u64 	%rd159, %rd37;
	shl.b64 	%rd160, %rd158, 2;
	add.s64 	%rd26, %rd159, %rd160;
	@%p93 bra 	$L__BB411_42;
	st.global.f32 	[%rd26], %f75;
$L__BB411_42:
	setp.le.s64 	%p104, %rd40, %rd7;
	@%p104 bra 	$L__BB411_44;
	st.global.f32 	[%rd26+128], %f76;
$L__BB411_44:
	setp.le.s64 	%p105, %rd40, %rd8;
	@%p105 bra 	$L__BB411_46;
	st.global.f32 	[%rd26+256], %f77;
$L__BB411_46:
	setp.le.s64 	%p106, %rd40, %rd9;
	@%p106 bra 	$L__BB411_48;
	st.global.f32 	[%rd26+384], %f78;
$L__BB411_48:
	setp.le.s64 	%p107, %rd40, %rd10;
	@%p107 bra 	$L__BB411_50;
	st.global.f32 	[%rd26+512], %f79;
$L__BB411_50:
	setp.le.s64 	%p108, %rd40, %rd11;
	@%p108 bra 	$L__BB411_52;
	st.global.f32 	[%rd26+640], %f80;
$L__BB411_52:
	setp.le.s64 	%p109, %rd40, %rd12;
	@%p109 bra 	$L__BB411_54;
	st.global.f32 	[%rd26+768], %f81;
$L__BB411_54:
	setp.le.s64 	%p110, %rd40, %rd13;
	@%p110 bra 	$L__BB411_56;
	st.global.f32 	[%rd26+896], %f82;
$L__BB411_56:
	setp.le.s64 	%p111, %rd40, %rd14;
	@%p111 bra 	$L__BB411_58;
	st.global.f32 	[%rd26+1024], %f83;
$L__BB411_58:
	setp.le.s64 	%p112, %rd40, %rd15;
	@%p112 bra 	$L__BB411_60;
	st.global.f32 	[%rd26+1152], %f84;
$L__BB411_60:
	setp.le.s64 	%p113, %rd40, %rd16;
	@%p113 bra 	$L__BB411_62;
	st.global.f32 	[%rd26+1280], %f85;
$L__BB411_62:
	mov.u32 	%r339, %tid.x;
	add.s32 	%r340, %r339, 352;
	cvt.u64.u32 	%rd161, %r340;
	setp.le.s64 	%p114, %rd40, %rd161;
	@%p114 bra 	$L__BB411_64;
	st.global.f32 	[%rd26+1408], %f86;
$L__BB411_64:
	setp.le.s64 	%p115, %rd40, %rd17;
	@%p115 bra 	$L__BB411_66;
	st.global.f32 	[%rd26+1536], %f87;
$L__BB411_66:
	setp.le.s64 	%p116, %rd40, %rd18;
	@%p116 bra 	$L__BB411_68;
	st.global.f32 	[%rd26+1664], %f88;
$L__BB411_68:
	setp.le.s64 	%p117, %rd40, %rd19;
	@%p117 bra 	$L__BB411_70;
	st.global.f32 	[%rd26+1792], %f89;
$L__BB411_70:
	setp.le.s64 	%p118, %rd40, %rd20;
	@%p118 bra 	$L__BB411_72;
	st.global.f32 	[%rd26+1920], %f90;
$L__BB411_72:
	setp.le.s64 	%p119, %rd40, %rd21;
	@%p119 bra 	$L__BB411_74;
	st.global.f32 	[%rd26+2048], %f91;
$L__BB411_74:
	setp.le.s64 	%p120, %rd40, %rd22;
	@%p120 bra 	$L__BB411_76;
	st.global.f32 	[%rd26+2176], %f92;
$L__BB411_76:
	ld.param.u64 	%rd164, [_Z15SoftmaxWarpImplI22BroadcastScaleMaskLoadIffbLm3EiE11DirectStoreIffEfLi1ELi18ELi32ELi1ELb1EL9Algorithm0EEvT_T0_ll_param_2];
	mov.u32 	%r341, %nctaid.x;
	mov.u32 	%r342, %ntid.y;
	mul.lo.s32 	%r343, %r341, %r342;
	cvt.s64.s32 	%rd162, %r343;
	add.s64 	%rd165, %rd165, %rd162;
	setp.lt.s64 	%p121, %rd165, %rd164;
	@%p121 bra 	$L__BB411_4;
$L__BB411_77:
	ret;

}
	// .globl	_Z15SoftmaxWarpImplI22BroadcastScaleMaskLoadIffbLm3EiE11DirectStoreIffEfLi1ELi19ELi32ELi1ELb0EL9Algorithm0EEvT_T0_ll
.visible .entry _Z15SoftmaxWarpImplI22BroadcastScaleMaskLoadIffbLm3EiE11DirectStoreIffEfLi1ELi19ELi32ELi1ELb0EL9Algorithm0EEvT_T0_ll(
	.param .align 8 .b8 _Z15SoftmaxWarpImplI22BroadcastScaleMaskLoadIffbLm3EiE11DirectStoreIffEfLi1ELi19ELi32ELi1ELb0EL9Algorithm0EEvT_T0_ll_param_0[112],
	.param .align 8 .b8 _Z15SoftmaxWarpImplI22BroadcastScaleMaskLoadIffbLm3EiE11DirectStoreIffEfLi1ELi19ELi32ELi1ELb0EL9Algorithm0EEvT_T0_ll_param_1[16],
	.param .u64 _Z15SoftmaxWarpImplI22BroadcastScaleMaskLoadIffbLm3EiE11DirectStoreIffEfLi1ELi19ELi32ELi1ELb0EL9Algorithm0EEvT_T0_ll_param_2,
	.param .u64 _Z15SoftmaxWarpImplI22BroadcastScaleMaskLoadIffbLm3EiE11DirectStoreIffEfLi1ELi19ELi32ELi1ELb0EL9Algorithm0EEvT_T0_ll_param_3
)
{
	.reg .pred 	%p<36>;
	.reg .b16 	%rs<28>;
	.reg .b32 	%r<334>;
	.reg .b32 	%f<350>;
	.reg .b64 	%rd<149>;

	ld.param.u64 	%rd22, [_Z15SoftmaxWarpImplI22BroadcastScaleMaskLoadIffbLm3EiE11DirectStoreIffEfLi1ELi19ELi32ELi1ELb0EL9Algorithm0EEvT_T0_ll_param_1+8];
	ld.param.u64 	%rd21, [_Z15SoftmaxWarpImplI22BroadcastScaleMaskLoadIffbLm3EiE11DirectStoreIffEfLi1ELi19ELi32ELi1ELb0EL9Algorithm0EEvT_T0_ll_param_1];
	ld.param.v2.f32 	{%f3, %f4}, [_Z15SoftmaxWarpImplI22BroadcastScaleMaskLoadIffbLm3EiE11DirectStoreIffEfLi1ELi19ELi32ELi1ELb0EL9Algorithm0EEvT_T0_ll_param_0+104];
	ld.param.u64 	%rd20, [_Z15SoftmaxWarpImplI22BroadcastScaleMaskLoadIffbLm3EiE11DirectStoreIffEfLi1ELi19ELi32ELi1ELb0EL9Algorithm0EEvT_T0_ll_param_0+96];
	ld.param.u32 	%r12, [_Z15SoftmaxWarpImplI22BroadcastScaleMaskLoadIffbLm3EiE11DirectStoreIffEfLi1ELi19ELi32ELi1ELb0EL9Algorithm0EEvT_T0_ll_param_0+80];
	ld.param.v2.u32 	{%r10, %r11}, [_Z15SoftmaxWarpImplI22BroadcastScaleMaskLoadIffbLm3EiE11DirectStoreIffEfLi1ELi19ELi32ELi1ELb0EL9Algorithm0EEvT_T0_ll_param_0+72];
	ld.param.v2.u32 	{%r7, %r8}, [_Z15SoftmaxWarpImplI22BroadcastScaleMaskLoadIffbLm3EiE11DirectStoreIffEfLi1ELi19ELi32ELi1ELb0EL9Algorithm0EEvT_T0_ll_param_0+48];
	ld.param.u64 	%rd16, [_Z15SoftmaxWarpImplI22BroadcastScaleMaskLoadIffbLm3EiE11DirectStoreIffEfLi1ELi19ELi32ELi1ELb0EL9Algorithm0EEvT_T0_ll_param_0+32];
	ld.param.u64 	%rd15, [_Z15SoftmaxWarpImplI22BroadcastScaleMaskLoadIffbLm3EiE11DirectStoreIffEfLi1ELi19ELi32ELi1ELb0EL9Algorithm0EEvT_T0_ll_param_0+24];
	ld.param.u64 	%rd14, [_Z15SoftmaxWarpImplI22BroadcastScaleMaskLoadIffbLm3EiE11DirectStoreIffEfLi1ELi19ELi32ELi1ELb0EL9Algorithm0EEvT_T0_ll_param_0+16];
	ld.param.u64 	%rd13, [_Z15SoftmaxWarpImplI22BroadcastScaleMaskLoadIffbLm3EiE11DirectStoreIffEfLi1ELi19ELi32ELi1ELb0EL9Algorithm0EEvT_T0_ll_param_0+8];
	ld.param.u64 	%rd12, [_Z15SoftmaxWarpImplI22BroadcastScaleMaskLoadIffbLm3EiE11DirectStoreIffEfLi1ELi19ELi32ELi1ELb0EL9Algorithm0EEvT_T0_ll_param_0];
	ld.param.u64 	%rd23, [_Z15SoftmaxWarpImplI22BroadcastScaleMaskLoadIffbLm3EiE11DirectStoreIffEfLi1ELi19ELi32ELi1ELb0EL9Algorithm0EEvT_T0_ll_param_2];
	ld.param.u64 	%rd24, [_Z15SoftmaxWarpImplI22BroadcastScaleMaskLoadIffbLm3EiE11DirectStoreIffEfLi1ELi19ELi32ELi1ELb0EL9Algorithm0EEvT_T0_ll_param_3];
	setp.lt.s64 	%p1, %rd24, 609;
	@%p1 bra 	$L__BB412_2;
	mov.u64 	%rd25, $str;
	cvta.global.u64 	%rd26, %rd25;
	mov.u64 	%rd27, $str$1;
	cvta.global.u64 	%rd28, %rd27;
	mov.u64 	%rd29, __unnamed_403;
	cvta.global.u64 	%rd30, %rd29;
	{ // callseq 402, 0
	.param .b64 param0;
	st.param.b64 	[param0], %rd26;
	.param .b64 param1;
	st.param.b64 	[param1], %rd28;
	.param .b32 param2;
	st.param.b32 	[param2], 219;
	.param .b64 param3;
	st.param.b64 	[param3], %rd30;
	.param .b64 param4;
	st.param.b64 	[param4], 1;
	call.uni 
	__assertfail, 
	(
	param0, 
	param1, 
	param2, 
	param3, 
	param4
	);
	} // callseq 402
$L__BB412_2:
	mov.u32 	%r23, %ctaid.x;
	mov.u32 	%r24, %ntid.y;
	mov.u32 	%r25, %tid.y;
	mad.lo.s32 	%r26, %r23, %r24, %r25;
	mov.u32 	%r27, %nctaid.x;
	mul.lo.s32 	%r6, %r27, %r24;
	cvt.s64.s32 	%rd148, %r26;
	setp.le.s64 	%p2, %rd23, %rd148;
	@%p2 bra 	$L__BB412_5;
	cvta.to.global.u64 	%rd5, %rd12;
	cvta.to.global.u64 	%rd6, %rd13;
	mov.u32 	%r28, %tid.x;
	cvt.u64.u32 	%rd7, %r28;
	cvta.to.global.u64 	%rd8, %rd21;
	cvt.s64.s32 	%rd9, %r6;
$L__BB412_4:
	setp.eq.s64 	%p3, %rd16, 1;
	setp.eq.s64 	%p4, %rd15, 1;
	setp.eq.s64 	%p5, %rd14, 1;
	mad.lo.s64 	%rd31, %rd20, %rd148, %rd7;
	cvt.u32.u64 	%r29, %rd31;
	div.s32 	%r30, %r29, %r7;
	mul.lo.s32 	%r31, %r30, %r7;
	sub.s32 	%r32, %r29, %r31;
	div.s32 	%r33, %r32, %r8;
	mul.lo.s32 	%r34, %r33, %r8;
	sub.s32 	%r35, %r32, %r34;
	selp.b32 	%r36, 0, %r30, %p5;
	selp.b32 	%r37, 0, %r33, %p4;
	selp.b32 	%r38, 0, %r35, %p3;
	mul.lo.s32 	%r39, %r10, %r36;
	mad.lo.s32 	%r40, %r11, %r37, %r39;
	mad.lo.s32 	%r41, %r12, %r38, %r40;
	shl.b64 	%rd32, %rd31, 32;
	shr.s64 	%rd33, %rd32, 30;
	add.s64 	%rd34, %rd5, %rd33;
	ld.global.f32 	%f5, [%rd34];
	cvt.s64.s32 	%rd35, %r41;
	add.s64 	%rd36, %rd6, %rd35;
	ld.global.u8 	%rs9, [%rd36];
	setp.eq.s16 	%p6, %rs9, 0;
	mul.f32 	%f6, %f5, %f4;
	selp.f32 	%f7, %f3, %f6, %p6;
	max.f32 	%f8, %f7, 0fFF800000;
	add.s64 	%rd37, %rd31, 32;
	cvt.u32.u64 	%r42, %rd37;
	div.s32 	%r43, %r42, %r7;
	mul.lo.s32 	%r44, %r43, %r7;
	sub.s32 	%r45, %r42, %r44;
	div.s32 	%r46, %r45, %r8;
	mul.lo.s32 	%r47, %r46, %r8;
	sub.s32 	%r48, %r45, %r47;
	selp.b32 	%r49, 0, %r43, %p5;
	selp.b32 	%r50, 0, %r46, %p4;
	selp.b32 	%r51, 0, %r48, %p3;
	mul.lo.s32 	%r52, %r10, %r49;
	mad.lo.s32 	%r53, %r11, %r50, %r52;
	mad.lo.s32 	%r54, %r12, %r51, %r53;
	shl.b64 	%rd38, %rd37, 32;
	shr.s64 	%rd39, %rd38, 30;
	add.s64 	%rd40, %rd5, %rd39;
	ld.global.f32 	%f9, [%rd40];
	cvt.s64.s32 	%rd41, %r54;
	add.s64 	%rd42, %rd6, %rd41;
	ld.global.u8 	%rs10, [%rd42];
	setp.eq.s16 	%p7, %rs10, 0;
	mul.f32 	%f10, %f9, %f4;
	selp.f32 	%f11, %f3, %f10, %p7;
	max.f32 	%f12, %f8, %f11;
	add.s64 	%rd43, %rd31, 64;
	cvt.u32.u64 	%r55, %rd43;
	div.s32 	%r56, %r55, %r7;
	mul.lo.s32 	%r57, %r56, %r7;
	sub.s32 	%r58, %r55, %r57;
	div.s32 	%r59, %r58, %r8;
	mul.lo.s32 	%r60, %r59, %r8;
	sub.s32 	%r61, %r58, %r60;
	selp.b32 	%r62, 0, %r56, %p5;
	selp.b32 	%r63, 0, %r59, %p4;
	selp.b32 	%r64, 0, %r61, %p3;
	mul.lo.s32 	%r65, %r10, %r62;
	mad.lo.s32 	%r66, %r11, %r63, %r65;
	mad.lo.s32 	%r67, %r12, %r64, %r66;
	shl.b64 	%rd44, %rd43, 32;
	shr.s64 	%rd45, %rd44, 30;
	add.s64 	%rd46, %rd5, %rd45;
	ld.global.f32 	%f13, [%rd46];
	cvt.s64.s32 	%rd47, %r67;
	add.s64 	%rd48, %rd6, %rd47;
	ld.global.u8 	%rs11, [%rd48];
	setp.eq.s16 	%p8, %rs11, 0;
	mul.f32 	%f14, %f13, %f4;
	selp.f32 	%f15, %f3, %f14, %p8;
	max.f32 	%f16, %f12, %f15;
	add.s64 	%rd49, %rd31, 96;
	cvt.u32.u64 	%r68, %rd49;
	div.s32 	%r69, %r68, %r7;
	mul.lo.s32 	%r70, %r69, %r7;
	sub.s32 	%r71, %r68, %r70;
	div.s32 	%r72, %r71, %r8;
	mul.lo.s32 	%r73, %r72, %r8;
	sub.s32 	%r74, %r71, %r73;
	selp.b32 	%r75, 0, %r69, %p5;
	selp.b32 	%r76, 0, %r72, %p4;
	selp.b32 	%r77, 0, %r74, %p3;
	mul.lo.s32 	%r78, %r10, %r75;
	mad.lo.s32 	%r79, %r11, %r76, %r78;
	mad.lo.s32 	%r80, %r12, %r77, %r79;
	shl.b64 	%rd50, %rd49, 32;
	shr.s64 	%rd51, %rd50, 30;
	add.s64 	%rd52, %rd5, %rd51;
	ld.global.f32 	%f17, [%rd52];
	cvt.s64.s32 	%rd53, %r80;
	add.s64 	%rd54, %rd6, %rd53;
	ld.global.u8 	%rs12, [%rd54];
	setp.eq.s16 	%p9, %rs12, 0;
	mul.f32 	%f18, %f17, %f4;
	selp.f32 	%f19, %f3, %f18, %p9;
	max.f32 	%f20, %f16, %f19;
	add.s64 	%rd55, %rd31, 128;
	cvt.u32.u64 	%r81, %rd55;
	div.s32 	%r82, %r81, %r7;
	mul.lo.s32 	%r83, %r82, %r7;
	sub.s32 	%r84, %r81, %r83;
	div.s32 	%r85, %r84, %r8;
	mul.lo.s32 	%r86, %r85, %r8;
	sub.s32 	%r87, %r84, %r86;
	selp.b32 	%r88, 0, %r82, %p5;
	selp.b32 	%r89, 0, %r85, %p4;
	selp.b32 	%r90, 0, %r87, %p3;
	mul.lo.s32 	%r91, %r10, %r88;
	mad.lo.s32 	%r92, %r11, %r89, %r91;
	mad.lo.s32 	%r93, %r12, %r90, %r92;
	shl.b64 	%rd56, %rd55, 32;
	shr.s64 	%rd57, %rd56, 30;
	add.s64 	%rd58, %rd5, %rd57;
	ld.global.f32 	%f21, [%rd58];
	cvt.s64.s32 	%rd59, %r93;
	add.s64 	%rd60, %rd6, %rd59;
	ld.global.u8 	%rs13, [%rd60];
	setp.eq.s16 	%p10, %rs13, 0;
	mul.f32 	%f22, %f21, %f4;
	selp.f32 	%f23, %f3, %f22, %p10;
	max.f32 	%f24, %f20, %f23;
	add.s64 	%rd61, %rd31, 160;
	cvt.u32.u64 	%r94, %rd61;
	div.s32 	%r95, %r94, %r7;
	mul.lo.s32 	%r96, %r95, %r7;
	sub.s32 	%r97, %r94, %r96;
	div.s32 	%r98, %r97, %r8;
	mul.lo.s32 	%r99, %r98, %r8;
	sub.s32 	%r100, %r97, %r99;
	selp.b32 	%r101, 0, %r95, %p5;
	selp.b32 	%r102, 0, %r98, %p4;
	selp.b32 	%r103, 0, %r100, %p3;
	mul.lo.s32 	%r104, %r10, %r101;
	mad.lo.s32 	%r105, %r11, %r102, %r104;
	mad.lo.s32 	%r106, %r12, %r103, %r105;
	shl.b64 	%rd62, %rd61, 32;
	shr.s64 	%rd63, %rd62, 30;
	add.s64 	%rd64, %rd5, %rd63;
	ld.global.f32 	%f25, [%rd64];
	cvt.s64.s32 	%rd65, %r106;
	add.s64 	%rd66, %rd6, %rd65;
	ld.global.u8 	%rs14, [%rd66];
	setp.eq.s16 	%p11, %rs14, 0;
	mul.f32 	%f26, %f25, %f4;
	selp.f32 	%f27, %f3, %f26, %p11;
	max.f32 	%f28, %f24, %f27;
	add.s64 	%rd67, %rd31, 192;
	cvt.u32.u64 	%r107, %rd67;
	div.s32 	%r108, %r107, %r7;
	mul.lo.s32 	%r109, %r108, %r7;
	sub.s32 	%r110, %r107, %r109;
	div.s32 	%r111, %r110, %r8;
	mul.lo.s32 	%r112, %r111, %r8;
	sub.s32 	%r113, %r110, %r112;
	selp.b32 	%r114, 0, %r108, %p5;
	selp.b32 	%r115, 0, %r111, %p4;
	selp.b32 	%r116, 0, %r113, %p3;
	mul.lo.s32 	%r117, %r10, %r114;
	mad.lo.s32 	%r118, %r11, %r115, %r117;
	mad.lo.s32 	%r119, %r12, %r116, %r118;
	shl.b64 	%rd68, %rd67, 32;
	shr.s64 	%rd69, %rd68, 30;
	add.s64 	%rd70, %rd5, %rd69;
	ld.global.f32 	%f29, [%rd70];
	cvt.s64.s32 	%rd71, %r119;
	add.s64 	%rd72, %rd6, %rd71;
	ld.global.u8 	%rs15, [%rd72];
	setp.eq.s16 	%p12, %rs15, 0;
	mul.f32 	%f30, %f29, %f4;
	selp.f32 	%f31, %f3, %f30, %p12;
	max.f32 	%f32, %f28, %f31;
	add.s64 	%rd73, %rd31, 224;
	cvt.u32.u64 	%r120, %rd73;
	div.s32 	%r121, %r120, %r7;
	mul.lo.s32 	%r122, %r121, %r7;
	sub.s32 	%r123, %r120, %r122;
	div.s32 	%r124, %r123, %r8;
	mul.lo.s32 	%r125, %r124, %r8;
	sub.s32 	%r126, %r123, %r125;
	selp.b32 	%r127, 0, %r121, %p5;
	selp.b32 	%r128, 0, %r124, %p4;
	selp.b32 	%r129, 0, %r126, %p3;
	mul.lo.s32 	%r130, %r10, %r127;
	mad.lo.s32 	%r131, %r11, %r128, %r130;
	mad.lo.s32 	%r132, %r12, %r129, %r131;
	shl.b64 	%rd74, %rd73, 32;
	shr.s64 	%rd75, %rd74, 30;
	add.s64 	%rd76, %rd5, %rd75;
	ld.global.f32 	%f33, [%rd76];
	cvt.s64.s32 	%rd77, %r132;
	add.s64 	%rd78, %rd6, %rd77;
	ld.global.u8 	%rs16, [%rd78];
	setp.eq.s16 	%p13, %rs16, 0;
	mul.f32 	%f34, %f33, %f4;
	selp.f32 	%f35, %f3, %f34, %p13;
	max.f32 	%f36, %f32, %f35;
	add.s64 	%rd79, %rd31, 256;
	cvt.u32.u64 	%r133, %rd79;
	div.s32 	%r134, %r133, %r7;
	mul.lo.s32 	%r135, %r134, %r7;
	sub.s32 	%r136, %r133, %r135;
	div.s32 	%r137, %r136, %r8;
	mul.lo.s32 	%r138, %r137, %r8;
	sub.s32 	%r139, %r136, %r138;
	selp.b32 	%r140, 0, %r134, %p5;
	selp.b32 	%r141, 0, %r137, %p4;
	selp.b32 	%r142, 0, %r139, %p3;
	mul.lo.s32 	%r143, %r10, %r140;
	mad.lo.s32 	%r144, %r11, %r141, %r143;
	mad.lo.s32 	%r145, %r12, %r142, %r144;
	shl.b64 	%rd80, %rd79, 32;
	shr.s64 	%rd81, %rd80, 30;
	add.s64 	%rd82, %rd5, %rd81;
	ld.global.f32 	%f37, [%rd82];
	cvt.s64.s32 	%rd83, %r145;
	add.s64 	%rd84, %rd6, %rd83;
	ld.global.u8 	%rs17, [%rd84];
	setp.eq.s16 	%p14, %rs17, 0;
	mul.f32 	%f38, %f37, %f4;
	selp.f32 	%f39, %f3, %f38, %p14;
	max.f32 	%f40, %f36, %f39;
	add.s64 	%rd85, %rd31, 288;
	cvt.u32.u64 	%r146, %rd85;
	div.s32 	%r147, %r146, %r7;
	mul.lo.s32 	%r148, %r147, %r7;
	sub.s32 	%r149, %r146, %r148;
	div.s32 	%r150, %r149, %r8;
	mul.lo.s32 	%r151, %r150, %r8;
	sub.s32 	%r152, %r149, %r151;
	selp.b32 	%r153, 0, %r147, %p5;
	selp.b32 	%r154, 0, %r150, %p4;
	selp.b32 	%r155, 0, %r152, %p3;
	mul.lo.s32 	%r156, %r10, %r153;
	mad.lo.s32 	%r157, %r11, %r154, %r156;
	mad.lo.s32 	%r158, %r12, %r155, %r157;
	shl.b64 	%rd86, %rd85, 32;
	shr.s64 	%rd87, %rd86, 30;
	add.s64 	%rd88, %rd5, %rd87;
	ld.global.f32 	%f41, [%rd88];
	cvt.s64.s32 	%rd89, %r158;
	add.s64 	%rd90, %rd6, %rd89;
	ld.global.u8 	%rs18, [%rd90];
	setp.eq.s16 	%p15, %rs18, 0;
	mul.f32 	%f42, %f41, %f4;
	selp.f32 	%f43, %f3, %f42, %p15;
	max.f32 	%f44, %f40, %f43;
	add.s64 	%rd91, %rd31, 320;
	cvt.u32.u64 	%r159, %rd91;
	div.s32 	%r160, %r159, %r7;
	mul.lo.s32 	%r161, %r160, %r7;
	sub.s32 	%r162, %r159, %r161;
	div.s32 	%r163, %r162, %r8;
	mul.lo.s32 	%r164, %r163, %r8;
	sub.s32 	%r165, %r162, %r164;
	selp.b32 	%r166, 0, %r160, %p5;
	selp.b32 	%r167, 0, %r163, %p4;
	selp.b32 	%r168, 0, %r165, %p3;
	mul.lo.s32 	%r169, %r10, %r166;
	mad.lo.s32 	%r170, %r11, %r167, %r169;
	mad.lo.s32 	%r171, %r12, %r168, %r170;
	shl.b64 	%rd92, %rd91, 32;
	shr.s64 	%rd93, %rd92, 30;
	add.s64 	%rd94, %rd5, %rd93;
	ld.global.f32 	%f45, [%rd94];
	cvt.s64.s32 	%rd95, %r171;
	add.s64 	%rd96, %rd6, %rd95;
	ld.global.u8 	%rs19, [%rd96];
	setp.eq.s16 	%p16, %rs19, 0;
	mul.f32 	%f46, %f45, %f4;
	selp.f32 	%f47, %f3, %f46, %p16;
	max.f32 	%f48, %f44, %f47;
	add.s64 	%rd97, %rd31, 352;
	cvt.u32.u64 	%r172, %rd97;
	div.s32 	%r173, %r172, %r7;
	mul.lo.s32 	%r174, %r173, %r7;
	sub.s32 	%r175, %r172, %r174;
	div.s32 	%r176, %r175, %r8;
	mul.lo.s32 	%r177, %r176, %r8;
	sub.s32 	%r178, %r175, %r177;
	selp.b32 	%r179, 0, %r173, %p5;
	selp.b32 	%r180, 0, %r176, %p4;
	selp.b32 	%r181, 0, %r178, %p3;
	mul.lo.s32 	%r182, %r10, %r179;
	mad.lo.s32 	%r183, %r11, %r180, %r182;
	mad.lo.s32 	%r184, %r12, %r181, %r183;
	shl.b64 	%rd98, %rd97, 32;
	shr.s64 	%rd99, %rd98, 30;
	add.s64 	%rd100, %rd5, %rd99;
	ld.global.f32 	%f49, [%rd100];
	cvt.s64.s32 	%rd101, %r184;
	add.s64 	%rd102, %rd6, %rd101;
	ld.global.u8 	%rs20, [%rd102];
	setp.eq.s16 	%p17, %rs20, 0;
	mul.f32 	%f50, %f49, %f4;
	selp.f32 	%f51, %f3, %f50, %p17;
	max.f32 	%f52, %f48, %f51;
	add.s64 	%rd103, %rd31, 384;
	cvt.u32.u64 	%r185, %rd103;
	div.s32 	%r186, %r185, %r7;
	mul.lo.s32 	%r187, %r186, %r7;
	sub.s32 	%r188, %r185, %r187;
	div.s32 	%r189, %r188, %r8;
	mul.lo.s32 	%r190, %r189, %r8;
	sub.s32 	%r191, %r188, %r190;
	selp.b32 	%r192, 0, %r186, %p5;
	selp.b32 	%r193, 0, %r189, %p4;
	selp.b32 	%r194, 0, %r191, %p3;
	mul.lo.s32 	%r195, %r10, %r192;
	mad.lo.s32 	%r196, %r11, %r193, %r195;
	mad.lo.s32 	%r197, %r12, %r194, %r196;
	shl.b64 	%rd104, %rd103, 32;
	shr.s64 	%rd105, %rd104, 30;
	add.s64 	%rd106, %rd5, %rd105;
	ld.global.f32 	%f53, [%rd106];
	cvt.s64.s32 	%rd107, %r197;
	add.s64 	%rd108, %rd6, %rd107;
	ld.global.u8 	%rs21, [%rd108];
	setp.eq.s16 	%p18, %rs21, 0;
	mul.f32 	%f54, %f53, %f4;
	selp.f32 	%f55, %f3, %f54, %p18;
	max.f32 	%f56, %f52, %f55;
	add.s64 	%rd109, %rd31, 416;
	cvt.u32.u64 	%r198, %rd109;
	div.s32 	%r199, %r198, %r7;
	mul.lo.s32 	%r200, %r199, %r7;
	sub.s32 	%r201, %r198, %r200;
	div.s32 	%r202, %r201, %r8;
	mul.lo.s32 	%r203, %r202, %r8;
	sub.s32 	%r204, %r201, %r203;
	selp.b32 	%r205, 0, %r199, %p5;
	selp.b32 	%r206, 0, %r202, %p4;
	selp.b32 	%r207, 0, %r204, %p3;
	mul.lo.s32 	%r208, %r10, %r205;
	mad.lo.s32 	%r209, %r11, %r206, %r208;
	mad.lo.s32 	%r210, %r12, %r207, %r209;
	shl.b64 	%rd110, %rd109, 32;
	shr.s64 	%rd111, %rd110, 30;
	add.s64 	%rd112, %rd5, %rd111;
	ld.global.f32 	%f57, [%rd112];
	cvt.s64.s32 	%rd113, %r210;
	add.s64 	%rd114, %rd6, %rd113;
	ld.global.u8 	%rs22, [%rd114];
	setp.eq.s16 	%p19, %rs22, 0;
	mul.f32 	%f58, %f57, %f4;
	selp.f32 	%f59, %f3, %f58, %p19;
	max.f32 	%f60, %f56, %f59;
	add.s64 	%rd115, %rd31, 448;
	cvt.u32.u64 	%r211, %rd115;
	div.s32 	%r212, %r211, %r7;
	mul.lo.s32 	%r213, %r212, %r7;
	sub.s32 	%r214, %r211, %r213;
	div.s32 	%r215, %r214, %r8;
	mul.lo.s32 	%r216, %r215, %r8;
	sub.s32 	%r217, %r214, %r216;
	selp.b32 	%r218, 0, %r212, %p5;
	selp.b32 	%r219, 0, %r215, %p4;
	selp.b32 	%r220, 0, %r217, %p3;
	mul.lo.s32 	%r221, %r10, %r218;
	mad.lo.s32 	%r222, %r11, %r219, %r221;
	mad.lo.s32 	%r223, %r12, %r220, %r222;
	shl.b64 	%rd116, %rd115, 32;
	shr.s64 	%rd117, %rd116, 30;
	add.s64 	%rd118, %rd5, %rd117;
	ld.global.f32 	%f61, [%rd118];
	cvt.s64.s32 	%rd119, %r223;
	add.s64 	%rd120, %rd6, %rd119;
	ld.global.u8 	%rs23, [%rd120];
	setp.eq.s16 	%p20, %rs23, 0;
	mul.f32 	%f62, %f61, %f4;
	selp.f32 	%f63, %f3, %f62, %p20;
	max.f32 	%f64, %f60, %f63;
	add.s64 	%rd121, %rd31, 480;
	cvt.u32.u64 	%r224, %rd121;
	div.s32 	%r225, %r224, %r7;
	mul.lo.s32 	%r226, %r225, %r7;
	sub.s32 	%r227, %r224, %r226;
	div.s32 	%r228, %r227, %r8;
	mul.lo.s32 	%r229, %r228, %r8;
	sub.s32 	%r230, %r227, %r229;
	selp.b32 	%r231, 0, %r225, %p5;
	selp.b32 	%r232, 0, %r228, %p4;
	selp.b32 	%r233, 0, %r230, %p3;
	mul.lo.s32 	%r234, %r10, %r231;
	mad.lo.s32 	%r235, %r11, %r232, %r234;
	mad.lo.s32 	%r236, %r12, %r233, %r235;
	shl.b64 	%rd122, %rd121, 32;
	shr.s64 	%rd123, %rd122, 30;
	add.s64 	%rd124, %rd5, %rd123;
	ld.global.f32 	%f65, [%rd124];
	cvt.s64.s32 	%rd125, %r236;
	add.s64 	%rd126, %rd6, %rd125;
	ld.global.u8 	%rs24, [%rd126];
	setp.eq.s16 	%p21, %rs24, 0;
	mul.f32 	%f66, %f65, %f4;
	selp.f32 	%f67, %f3, %f66, %p21;
	max.f32 	%f68, %f64, %f67;
	add.s64 	%rd127, %rd31, 512;
	cvt.u32.u64 	%r237, %rd127;
	div.s32 	%r238, %r237, %r7;
	mul.lo.s32 	%r239, %r238, %r7;
	sub.s32 	%r240, %r237, %r239;
	div.s32 	%r241, %r240, %r8;
	mul.lo.s32 	%r242, %r241, %r8;
	sub.s32 	%r243, %r240, %r242;
	selp.b32 	%r244, 0, %r238, %p5;
	selp.b32 	%r245, 0, %r241, %p4;
	selp.b32 	%r246, 0, %r243, %p3;
	mul.lo.s32 	%r247, %r10, %r244;
	mad.lo.s32 	%r248, %r11, %r245, %r247;
	mad.lo.s32 	%r249, %r12, %r246, %r248;
	shl.b64 	%rd128, %rd127, 32;
	shr.s64 	%rd129, %rd128, 30;
	add.s64 	%rd130, %rd5, %rd129;
	ld.global.f32 	%f69, [%rd130];
	cvt.s64.s32 	%rd131, %r249;
	add.s64 	%rd132, %rd6, %rd131;
	ld.global.u8 	%rs25, [%rd132];
	setp.eq.s16 	%p22, %rs25, 0;
	mul.f32 	%f70, %f69, %f4;
	selp.f32 	%f71, %f3, %f70, %p22;
	max.f32 	%f72, %f68, %f71;
	add.s64 	%rd133, %rd31, 544;
	cvt.u32.u64 	%r250, %rd133;
	div.s32 	%r251, %r250, %r7;
	mul.lo.s32 	%r252, %r251, %r7;
	sub.s32 	%r253, %r250, %r252;
	div.s32 	%r254, %r253, %r8;
	mul.lo.s32 	%r255, %r254, %r8;
	sub.s32 	%r256, %r253, %r255;
	selp.b32 	%r257, 0, %r251, %p5;
	selp.b32 	%r258, 0, %r254, %p4;
	selp.b32 	%r259, 0, %r256, %p3;
	mul.lo.s32 	%r260, %r10, %r257;
	mad.lo.s32 	%r261, %r11, %r258, %r260;
	mad.lo.s32 	%r262, %r12, %r259, %r261;
	shl.b64 	%rd134, %rd133, 32;
	shr.s64 	%rd135, %rd134, 30;
	add.s64 	%rd136, %rd5, %rd135;
	ld.global.f32 	%f73, [%rd136];
	cvt.s64.s32 	%rd137, %r262;
	add.s64 	%rd138, %rd6, %rd137;
	ld.global.u8 	%rs26, [%rd138];
	setp.eq.s16 	%p23, %rs26, 0;
	mul.f32 	%f74, %f73, %f4;
	selp.f32 	%f75, %f3, %f74, %p23;
	max.f32 	%f76, %f72, %f75;
	add.s64 	%rd139, %rd31, 576;
	cvt.u32.u64 	%r263, %rd139;
	div.s32 	%r264, %r263, %r7;
	mul.lo.s32 	%r265, %r264, %r7;
	sub.s32 	%r266, %r263, %r265;
	div.s32 	%r267, %r266, %r8;
	mul.lo.s32 	%r268, %r267, %r8;
	sub.s32 	%r269, %r266, %r268;
	selp.b32 	%r270, 0, %r264, %p5;
	selp.b32 	%r271, 0, %r267, %p4;
	selp.b32 	%r272, 0, %r269, %p3;
	mul.lo.s32 	%r273, %r10, %r270;
	mad.lo.s32 	%r274, %r11, %r271, %r273;
	mad.lo.s32 	%r275, %r12, %r272, %r274;
	shl.b64 	%rd140, %rd139, 32;
	shr.s64 	%rd141, %rd140, 30;
	add.s64 	%rd142, %rd5, %rd141;
	ld.global.f32 	%f77, [%rd142];
	cvt.s64.s32 	%rd143, %r275;
	add.s64 	%rd144, %rd6, %rd143;
	ld.global.u8 	%rs27, [%rd144];
	setp.eq.s16 	%p24, %rs27, 0;
	mul.f32 	%f78, %f77, %f4;
	selp.f32 	%f79, %f3, %f78, %p24;
	max.f32 	%f80, %f76, %f79;
	mov.b32 	%r276, %f80;
	shfl.sync.bfly.b32	%r277|%p25, %r276, 16, 31, -1;
	mov.b32 	%f81, %r277;
	max.f32 	%f82, %f80, %f81;
	mov.b32 	%r278, %f82;
	shfl.sync.bfly.b32	%r279|%p26, %r278, 8, 31, -1;
	mov.b32 	%f83, %r279;
	max.f32 	%f84, %f82, %f83;
	mov.b32 	%r280, %f84;
	shfl.sync.bfly.b32	%r281|%p27, %r280, 4, 31, -1;
	mov.b32 	%f85, %r281;
	max.f32 	%f86, %f84, %f85;
	mov.b32 	%r282, %f86;
	shfl.sync.bfly.b32	%r283|%p28, %r282, 2, 31, -1;
	mov.b32 	%f87, %r283;
	max.f32 	%f88, %f86, %f87;
	mov.b32 	%r284, %f88;
	shfl.sync.bfly.b32	%r285|%p29, %r284, 1, 31, -1;
	mov.b32 	%f89, %r285;
	max.f32 	%f90, %f88, %f89;
	sub.f32 	%f91, %f7, %f90;
	fma.rn.f32 	%f92, %f91, 0f3BBB989D, 0f3F000000;
	cvt.sat.f32.f32 	%f93, %f92;
	mov.f32 	%f94, 0f4B400001;
	mov.f32 	%f95, 0f437C0000;
	fma.rm.f32 	%f96, %f93, %f95, %f94;
	add.f32 	%f97, %f96, 0fCB40007F;
	neg.f32 	%f98, %f97;
	fma.rn.f32 	%f99, %f91, 0f3FB8AA3B, %f98;
	fma.rn.f32 	%f100, %f91, 0f32A57060, %f99;
	mov.b32 	%r286, %f96;
	shl.b32 	%r287, %r286, 23;
	mov.b32 	%f101, %r287;
	ex2.approx.ftz.f32 	%f102, %f100;
	mul.f32 	%f103, %f102, %f101;
	add.f32 	%f104, %f103, 0f00000000;
	sub.f32 	%f105, %f11, %f90;
	fma.rn.f32 	%f106, %f105, 0f3BBB989D, 0f3F000000;
	cvt.sat.f32.f32 	%f107, %f106;
	fma.rm.f32 	%f108, %f107, %f95, %f94;
	add.f32 	%f109, %f108, 0fCB40007F;
	neg.f32 	%f110, %f109;
	fma.rn.f32 	%f111, %f105, 0f3FB8AA3B, %f110;
	fma.rn.f32 	%f112, %f105, 0f32A57060, %f111;
	mov.b32 	%r288, %f108;
	shl.b32 	%r289, %r288, 23;
	mov.b32 	%f113, %r289;
	ex2.approx.ftz.f32 	%f114, %f112;
	mul.f32 	%f115, %f114, %f113;
	add.f32 	%f116, %f104, %f115;
	sub.f32 	%f117, %f15, %f90;
	fma.rn.f32 	%f118, %f117, 0f3BBB989D, 0f3F000000;
	cvt.sat.f32.f32 	%f119, %f118;
	fma.rm.f32 	%f120, %f119, %f95, %f94;
	add.f32 	%f121, %f120, 0fCB40007F;
	neg.f32 	%f122, %f121;
	fma.rn.f32 	%f123, %f117, 0f3FB8AA3B, %f122;
	fma.rn.f32 	%f124, %f117, 0f32A57060, %f123;
	mov.b32 	%r290, %f120;
	shl.b32 	%r291, %r290, 23;
	mov.b32 	%f125, %r291;
	ex2.approx.ftz.f32 	%f126, %f124;
	mul.f32 	%f127, %f126, %f125;
	add.f32 	%f128, %f116, %f127;
	sub.f32 	%f129, %f19, %f90;
	fma.rn.f32 	%f130, %f129, 0f3BBB989D, 0f3F000000;
	cvt.sat.f32.f32 	%f131, %f130;
	fma.rm.f32 	%f132, %f131, %f95, %f94;
	add.f32 	%f133, %f132, 0fCB40007F;
	neg.f32 	%f134, %f133;
	fma.rn.f32 	%f135, %f129, 0f3FB8AA3B, %f134;
	fma.rn.f32 	%f136, %f129, 0f32A57060, %f135;
	mov.b32 	%r292, %f132;
	shl.b32 	%r293, %r292, 23;
	mov.b32 	%f137, %r293;
	ex2.approx.ftz.f32 	%f138, %f136;
	mul.f32 	%f139, %f138, %f137;
	add.f32 	%f140, %f128, %f139;
	sub.f32 	%f141, %f23, %f90;
	fma.rn.f32 	%f142, %f141, 0f3BBB989D, 0f3F000000;
	cvt.sat.f32.f32 	%f143, %f142;
	fma.rm.f32 	%f144, %f143, %f95, %f94;
	add.f32 	%f145, %f144, 0fCB40007F;
	neg.f32 	%f146, %f145;
	fma.rn.f32 	%f147, %f141, 0f3FB8AA3B, %f146;
	fma.rn.f32 	%f148, %f141, 0f32A57060, %f147;
	mov.b32 	%r294, %f144;
	shl.b32 	%r295, %r294, 23;
	mov.b32 	%f149, %r295;
	ex2.approx.ftz.f32 	%f150, %f148;
	mul.f32 	%f151, %f150, %f149;
	add.f32 	%f152, %f140, %f151;
	sub.f32 	%f153, %f27, %f90;
	fma.rn.f32 	%f154, %f153, 0f3BBB989D, 0f3F000000;
	cvt.sat.f32.f32 	%f155, %f154;
	fma.rm.f32 	%f156, %f155, %f95, %f94;
	add.f32 	%f157, %f156, 0fCB40007F;
	neg.f32 	%f158, %f157;
	fma.rn.f32 	%f159, %f153, 0f3FB8AA3B, %f158;
	fma.rn.f32 	%f160, %f153, 0f32A57060, %f159;
	mov.b32 	%r296, %f156;
	shl.b32 	%r297, %r296, 23;
	mov.b32 	%f161, %r297;
	ex2.approx.ftz.f32 	%f162, %f160;
	mul.f32 	%f163, %f162, %f161;
	add.f32 	%f164, %f152, %f163;
	sub.f32 	%f165, %f31, %f90;
	fma.rn.f32 	%f166, %f165, 0f3BBB989D, 0f3F000000;
	cvt.sat.f32.f32 	%f167, %f166;
	fma.rm.f32 	%f168, %f167, %f95, %f94;
	add.f32 	%f169, %f168, 0fCB40007F;
	neg.f32 	%f170, %f169;
	fma.rn.f32 	%f171, %f165, 0f3FB8AA3B, %f170;
	fma.rn.f32 	%f172, %f165, 0f32A57060, %f171;
	mov.b32 	%r298, %f168;
	shl.b32 	%r299, %r298, 23;
	mov.b32 	%f173, %r299;
	ex2.approx.ftz.f32 	%f174, %f172;
	mul.f32 	%f175, %f174, %f173;
	add.f32 	%f176, %f164, %f175;
	sub.f32 	%f177, %f35, %f90;
	fma.rn.f32 	%f178, %f177, 0f3BBB989D, 0f3F000000;
	cvt.sat.f32.f32 	%f179, %f178;
	fma.rm.f32 	%f180, %f179, %f95, %f94;
	add.f32 	%f181, %f180, 0fCB40007F;
	neg.f32 	%f182, %f181;
	fma.rn.f32 	%f183, %f177, 0f3FB8AA3B, %f182;
	fma.rn.f32 	%f184, %f177, 0f32A57060, %f183;
	mov.b32 	%r300, %f180;
	shl.b32 	%r301, %r300, 23;
	mov.b32 	%f185, %r301;
	ex2.approx.ftz.f32 	%f186, %f184;
	mul.f32 	%f187, %f186, %f185;
	add.f32 	%f188, %f176, %f187;
	sub.f32 	%f189, %f39, %f90;
	fma.rn.f32 	%f190, %f189, 0f3BBB989D, 0f3F000000;
	cvt.sat.f32.f32 	%f191, %f190;
	fma.rm.f32 	%f192, %f191, %f95, %f94;
	add.f32 	%f193, %f192, 0fCB40007F;
	neg.f32 	%f194, %f193;
	fma.rn.f32 	%f195, %f189, 0f3FB8AA3B, %f194;
	fma.rn.f32 	%f196, %f189, 0f32A57060, %f195;
	mov.b32 	%r302, %f192;
	shl.b32 	%r303, %r302, 23;
	mov.b32 	%f197, %r303;
	ex2.approx.ftz.f32 	%f198, %f196;
	mul.f32 	%f199, %f198, %f197;
	add.f32 	%f200, %f188, %f199;
	sub.f32 	%f201, %f43, %f90;
	fma.rn.f32 	%f202, %f201, 0f3BBB989D, 0f3F000000;
	cvt.sat.f32.f32 	%f203, %f202;
	fma.rm.f32 	%f204, %f203, %f95, %f94;
	add.f32 	%f205, %f204, 0fCB40007F;
	neg.f32 	%f206, %f205;
	fma.rn.f32 	%f207, %f201, 0f3FB8AA3B, %f206;
	fma.rn.f32 	%f208, %f201, 0f32A57060, %f207;
	mov.b32 	%r304, %f204;
	shl.b32 	%r305, %r304, 23;
	mov.b32 	%f209, %r305;
	ex2.approx.ftz.f32 	%f210, %f208;
	mul.f32 	%f211, %f210, %f209;
	add.f32 	%f212, %f200, %f211;
	sub.f32 	%f213, %f47, %f90;
	fma.rn.f32 	%f214, %f213, 0f3BBB989D, 0f3F000000;
	cvt.sat.f32.f32 	%f215, %f214;
	fma.rm.f32 	%f216, %f215, %f95, %f94;
	add.f32 	%f217, %f216, 0fCB40007F;
	neg.f32 	%f218, %f217;
	fma.rn.f32 	%f219, %f213, 0f3FB8AA3B, %f218;
	fma.rn.f32 	%f220, %f213, 0f32A57060, %f219;
	mov.b32 	%r306, %f216;
	shl.b32 	%r307, %r306, 23;
	mov.b32 	%f221, %r307;
	ex2.approx.ftz.f32 	%f222, %f220;
	mul.f32 	%f223, %f222, %f221;
	add.f32 	%f224, %f212, %f223;
	sub.f32 	%f225, %f51, %f90;
	fma.rn.f32 	%f226, %f225, 0f3BBB989D, 0f3F000000;
	cvt.sat.f32.f32 	%f227, %f226;
	fma.rm.f32 	%f228, %f227, %f95, %f94;
	add.f32 	%f229, %f228, 0fCB40007F;
	neg.f32 	%f230, %f229;
	fma.rn.f32 	%f231, %f225, 0f3FB8AA3B, %f230;
	fma.rn.f32 	%f232, %f225, 0f32A57060, %f231;
	mov.b32 	%r308, %f228;
	shl.b32 	%r309, %r308, 23;
	mov.b32 	%f233, %r309;
	ex2.approx.ftz.f32 	%f234, %f232;
	mul.f32 	%f235, %f234, %f233;
	add.f32 	%f236, %f224, %f235;
	sub.f32 	%f237, %f55, %f90;
	fma.rn.f32 	%f238, %f237, 0f3BBB989D, 0f3F000000;
	cvt.sat.f32.f32 	%f239, %f238;
	fma.rm.f32 	%f240, %f239, %f95, %f94;
	add.f32 	%f241, %f240, 0fCB40007F;
	neg.f32 	%f242, %f241;
	fma.rn.f32 	%f243, %f237, 0f3FB8AA3B, %f242;
	fma.rn.f32 	%f244, %f237, 0f32A57060, %f243;
	mov.b32 	%r310, %f240;
	shl.b32 	%r311, %r310, 23;
	mov.b32 	%f245, %r311;
	ex2.approx.ftz.f32 	%f246, %f244;
	mul.f32 	%f247, %f246, %f245;
	add.f32 	%f248, %f236, %f247;
	sub.f32 	%f249, %f59, %f90;
	fma.rn.f32 	%f250, %f249, 0f3BBB989D, 0f3F000000;
	cvt.sat.f32.f32 	%f251, %f250;
	fma.rm.f32 	%f252, %f251, %f95, %f94;
	add.f32 	%f253, %f252, 0fCB40007F;
	neg.f32 	%f254, %f253;
	fma.rn.f32 	%f255, %f249, 0f3FB8AA3B, %f254;
	fma.rn.f32 	%f256, %f249, 0f32A57060, %f255;
	mov.b32 	%r312, %f252;
	shl.b32 	%r313, %r312, 23;
	mov.b32 	%f257, %r313;
	ex2.approx.ftz.f32 	%f258, %f256;
	mul.f32 	%f259, %f258, %f257;
	add.f32 	%f260, %f248, %f259;
	sub.f32 	%f261, %f63, %f90;
	fma.rn.f32 	%f262, %f261, 0f3BBB989D, 0f3F000000;
	cvt.sat.f32.f32 	%f263, %f262;
	fma.rm.f32 	%f264, %f263, %f95, %f94;
	add.f32 	%f265, %f264, 0fCB40007F;
	neg.f32 	%f266, %f265;
	fma.rn.f32 	%f267, %f261, 0f3FB8AA3B, %f266;
	fma.rn.f32 	%f268, %f261, 0f32A57060, %f267;
	mov.b32 	%r314, %f264;
	shl.b32 	%r315, %r314, 23;
	mov.b32 	%f269, %r315;
	ex2.approx.ftz.f32 	%f270, %f268;
	mul.f32 	%f271, %f270, %f269;
	add.f32 	%f272, %f260, %f271;
	sub.f32 	%f273, %f67, %f90;
	fma.rn.f32 	%f274, %f273, 0f3BBB989D, 0f3F000000;
	cvt.sat.f32.f32 	%f275, %f274;
	fma.rm.f32 	%f276, %f275, %f95, %f94;
	add.f32 	%f277, %f276, 0fCB40007F;
	neg.f32 	%f278, %f277;
	fma.rn.f32 	%f279, %f273, 0f3FB8AA3B, %f278;
	fma.rn.f32 	%f280, %f273, 0f32A57060, %f279;
	mov.b32 	%r316, %f276;
	shl.b32 	%r317, %r316, 23;
	mov.b32 	%f281, %r317;
	ex2.approx.ftz.f32 	%f282, %f280;
	mul.f32 	%f283, %f282, %f281;
	add.f32 	%f284, %f272, %f283;
	sub.f32 	%f285, %f71, %f90;
	fma.rn.f32 	%f286, %f285, 0f3BBB989D, 0f3F000000;
	cvt.sat.f32.f32 	%f287, %f286;
	fma.rm.f32 	%f288, %f287, %f95, %f94;
	add.f32 	%f289, %f288, 0fCB40007F;
	neg.f32 	%f290, %f289;
	fma.rn.f32 	%f291, %f285, 0f3FB8AA3B, %f290;
	fma.rn.f32 	%f292, %f285, 0f32A57060, %f291;
	mov.b32 	%r318, %f288;
	shl.b32 	%r319, %r318, 23;
	mov.b32 	%f293, %r319;
	ex2.approx.ftz.f32 	%f294, %f292;
	mul.f32 	%f295, %f294, %f293;
	add.f32 	%f296, %f284, %f295;
	sub.f32 	%f297, %f75, %f90;
	fma.rn.f32 	%f298, %f297, 0f3BBB989D, 0f3F000000;
	cvt.sat.f32.f32 	%f299, %f298;
	fma.rm.f32 	%f300, %f299, %f95, %f94;
	add.f32 	%f301, %f300, 0fCB40007F;
	neg.f32 	%f302, %f301;
	fma.rn.f32 	%f303, %f297, 0f3FB8AA3B, %f302;
	fma.rn.f32 	%f304, %f297, 0f32A57060, %f303;
	mov.b32 	%r320, %f300;
	shl.b32 	%r321, %r320, 23;
	mov.b32 	%f305, %r321;
	ex2.approx.ftz.f32 	%f306, %f304;
	mul.f32 	%f307, %f306, %f305;
	add.f32 	%f308, %f296, %f307;
	sub.f32 	%f309, %f79, %f90;
	fma.rn.f32 	%f310, %f309, 0f3BBB989D, 0f3F000000;
	cvt.sat.f32.f32 	%f311, %f310;
	fma.rm.f32 	%f312, %f311, %f95, %f94;
	add.f32 	%f313, %f312, 0fCB40007F;
	neg.f32 	%f314, %f313;
	fma.rn.f32 	%f315, %f309, 0f3FB8AA3B, %f314;
	fma.rn.f32 	%f316, %f309, 0f32A57060, %f315;
	mov.b32 	%r322, %f312;
	shl.b32 	%r323, %r322, 23;
	mov.b32 	%f317, %r323;
	ex2.approx.ftz.f32 	%f318, %f316;
	mul.f32 	%f319, %f318, %f317;
	add.f32 	%f320, %f308, %f319;
	mov.b32 	%r324, %f320;
	shfl.sync.bfly.b32	%r325|%p30, %r324, 16, 31, -1;
	mov.b32 	%f321, %r325;
	add.f32 	%f322, %f320, %f321;
	mov.b32 	%r326, %f322;
	shfl.sync.bfly.b32	%r327|%p31, %r326, 8, 31, -1;
	mov.b32 	%f323, %r327;
	add.f32 	%f324, %f322, %f323;
	mov.b32 	%r328, %f324;
	shfl.sync.bfly.b32	%r329|%p32, %r328, 4, 31, -1;
	mov.b32 	%f325, %r329;
	add.f32 	%f326, %f324, %f325;
	mov.b32 	%r330, %f326;
	shfl.sync.bfly.b32	%r331|%p33, %r330, 2, 31, -1;
	mov.b32 	%f327, %r331;
	add.f32 	%f328, %f326, %f327;
	mov.b32 	%r332, %f328;
	shfl.sync.bfly.b32	%r333|%p34, %r332, 1, 31, -1;
	mov.b32 	%f329, %r333;
	add.f32 	%f330, %f328, %f329;
	div.rn.f32 	%f331, %f103, %f330;
	div.rn.f32 	%f332, %f115, %f330;
	div.rn.f32 	%f333, %f127, %f330;
	div.rn.f32 	%f334, %f139, %f330;
	div.rn.f32 	%f335, %f151, %f330;
	div.rn.f32 	%f336, %f163, %f330;
	div.rn.f32 	%f337, %f175, %f330;
	div.rn.f32 	%f338, %f187, %f330;
	div.rn.f32 	%f339, %f199, %f330;
	div.rn.f32 	%f340, %f211, %f330;
	div.rn.f32 	%f341, %f223, %f330;
	div.rn.f32 	%f342, %f235, %f330;
	div.rn.f32 	%f343, %f247, %f330;
	div.rn.f32 	%f344, %f259, %f330;
	div.rn.f32 	%f345, %f271, %f330;
	div.rn.f32 	%f346, %f283, %f330;
	div.rn.f32 	%f347, %f295, %f330;
	div.rn.f32 	%f348, %f307, %f330;
	div.rn.f32 	%f349, %f319, %f330;
	mad.lo.s64 	%rd145, %rd148, %rd22, %rd7;
	shl.b64 	%rd146, %rd145, 2;
	add.s64 	%rd147, %rd8, %rd146;
	st.global.f32 	[%rd147], %f331;
	st.global.f32 	[%rd147+128], %f332;
	st.global.f32 	[%rd147+256], %f333;
	st.global.f32 	[%rd147+384], %f334;
	st.global.f32 	[%rd147+512], %f335;
	st.global.f32 	[%rd147+640], %f336;
	st.global.f32 	[%rd147+768], %f337;
	st.global.f32 	[%rd147+896], %f338;
	st.global.f32 	[%rd147+1024], %f339;
	st.global.f32 	[%rd147+1152], %f340;
	st.global.f32 	[%rd147+1280], %f341;
	st.global.f32 	[%rd147+1408], %f342;
	st.global.f32 	[%rd147+1536], %f343;
	st.global.f32 	[%rd147+1664], %f344;
	st.global.f32 	[%rd147+1792], %f345;
	st.global.f32 	[%rd147+1920], %f346;
	st.global.f32 	[%rd147+2048], %f347;
	st.global.f32 	[%rd147+2176], %f348;
	st.global.f32 	[%rd147+2304], %f349;
	add.s64 	%rd148, %rd148, %rd9;
	setp.lt.s64 	%p35, %rd148, %rd23;
	@%p35 bra 	$L__BB412_4;
$L__BB412_5:
	ret;

}
	// .globl	_Z15SoftmaxWarpImplI22BroadcastScaleMaskLoadIffbLm3EiE11DirectStoreIffEfLi1ELi19ELi32ELi1ELb1EL9Algorithm0EEvT_T0_ll
.visible .entry _Z15SoftmaxWarpImplI22BroadcastScaleMaskLoadIffbLm3EiE11DirectStoreIffEfLi1ELi19ELi32ELi1ELb1EL9Algorithm0EEvT_T0_ll(
	.param .align 8 .b8 _Z15SoftmaxWarpImplI22BroadcastScaleMaskLoadIffbLm3EiE11DirectStoreIffEfLi1ELi19ELi32ELi1ELb1EL9Algorithm0EEvT_T0_ll_param_0[112],
	.param .align 8 .b8 _Z15SoftmaxWarpImplI22BroadcastScaleMaskLoadIffbLm3EiE11DirectStoreIffEfLi1ELi19ELi32ELi1ELb1EL9Algorithm0EEvT_T0_ll_param_1[16],
	.param .u64 _Z15SoftmaxWarpImplI22BroadcastScaleMaskLoadIffbLm3EiE11DirectStoreIffEfLi1ELi19ELi32ELi1ELb1EL9Algorithm0EEvT_T0_ll_param_2,
	.param .u64 _Z15SoftmaxWarpImplI22BroadcastScaleMaskLoadIffbLm3EiE11DirectStoreIffEfLi1ELi19ELi32ELi1ELb1EL9Algorithm0EEvT_T0_ll_param_3
)
{
	.reg .pred 	%p<128>;
	.reg .b16 	%rs<28>;
	.reg .b32 	%r<365>;
	.reg .b32 	%f<445>;
	.reg .b64 	%rd<175>;

	ld.param.u64 	%rd38, [_Z15SoftmaxWarpImplI22BroadcastScaleMaskLoadIffbLm3EiE11DirectStoreIffEfLi1ELi19ELi32ELi1ELb1EL9Algorithm0EEvT_T0_ll_param_1+8];
	ld.param.u64 	%rd37, [_Z15SoftmaxWarpImplI22BroadcastScaleMaskLoadIffbLm3EiE11DirectStoreIffEfLi1ELi19ELi32ELi1ELb1EL9Algorithm0EEvT_T0_ll_param_1];
	ld.param.v2.f32 	{%f98, %f99}, [_Z15SoftmaxWarpImplI22BroadcastScaleMaskLoadIffbLm3EiE11DirectStoreIffEfLi1ELi19ELi32ELi1ELb1EL9Algorithm0EEvT_T0_ll_param_0+104];
	ld.param.u64 	%rd36, [_Z15SoftmaxWarpImplI22BroadcastScaleMaskLoadIffbLm3EiE11DirectStoreIffEfLi1ELi19ELi32ELi1ELb1EL9Algorithm0EEvT_T0_ll_param_0+96];
	ld.param.u32 	%r11, [_Z15SoftmaxWarpImplI22BroadcastScaleMaskLoadIffbLm3EiE11DirectStoreIffEfLi1ELi19ELi32ELi1ELb1EL9Algorithm0EEvT_T0_ll_param_0+80];
	ld.param.v2.u32 	{%r9, %r10}, [_Z15SoftmaxWarpImplI22BroadcastScaleMaskLoadIffbLm3EiE11DirectStoreIffEfLi1ELi19ELi32ELi1ELb1EL9Algorithm0EEvT_T0_ll_param_0+72];
	ld.param.v2.u32 	{%r6, %r7}, [_Z15SoftmaxWarpImplI22BroadcastScaleMaskLoadIffbLm3EiE11DirectStoreIffEfLi1ELi19ELi32ELi1ELb1EL9Algorithm0EEvT_T0_ll_param_0+48];
	ld.param.u64 	%rd32, [_Z15SoftmaxWarpImplI22BroadcastScaleMaskLoadIffbLm3EiE11DirectStoreIffEfLi1ELi19ELi32ELi1ELb1EL9Algorithm0EEvT_T0_ll_param_0+32];
	ld.param.u64 	%rd31, [_Z15SoftmaxWarpImplI22BroadcastScaleMaskLoadIffbLm3EiE11DirectStoreIffEfLi1ELi19ELi32ELi1ELb1EL9Algorithm0EEvT_T0_ll_param_0+24];
	ld.param.u64 	%rd30, [_Z15SoftmaxWarpImplI22BroadcastScaleMaskLoadIffbLm3EiE11DirectStoreIffEfLi1ELi19ELi32ELi1ELb1EL9Algorithm0EEvT_T0_ll_param_0+16];
	ld.param.u64 	%rd29, [_Z15SoftmaxWarpImplI22BroadcastScaleMaskLoadIffbLm3EiE11DirectStoreIffEfLi1ELi19ELi32ELi1ELb1EL9Algorithm0EEvT_T0_ll_param_0+8];
	ld.param.u64 	%rd28, [_Z15SoftmaxWarpImplI22BroadcastScaleMaskLoadIffbLm3EiE11DirectStoreIffEfLi1ELi19ELi32ELi1ELb1EL9Algorithm0EEvT_T0_ll_param_0];
	ld.param.u64 	%rd40, [_Z15SoftmaxWarpImplI22BroadcastScaleMaskLoadIffbLm3EiE11DirectStoreIffEfLi1ELi19ELi32ELi1ELb1EL9Algorithm0EEvT_T0_ll_param_3];
	cvta.to.global.u64 	%rd1, %rd28;
	cvta.to.global.u64 	%rd2, %rd29;
	setp.lt.s64 	%p1, %rd40, 609;
	@%p1 bra 	$L__BB413_2;
	mov.u64 	%rd41, $str;
	cvta.global.u64 	%rd42, %rd41;
	mov.u64 	%rd43, $str$1;
	cvta.global.u64 	%rd44, %rd43;
	mov.u64 	%rd45, __unnamed_404;
	cvta.global.u64 	%rd46, %rd45;
	{ // callseq 403, 0
	.param .b64 param0;
	st.param.b64 	[param0], %rd42;
	.param .b64 param1;
	st.param.b64 	[param1], %rd44;
	.param .b32 param2;
	st.param.b32 	[param2], 219;
	.param .b64 param3;
	st.param.b64 	[param3], %rd46;
	.param .b64 param4;
	st.param.b64 	[param4], 1;
	call.uni 
	__assertfail, 
	(
	param0, 
	param1, 
	param2, 
	param3, 
	param4
	);
	} // callseq 403
$L__BB413_2:
	ld.param.u64 	%rd172, [_Z15SoftmaxWarpImplI22BroadcastScaleMaskLoadIffbLm3EiE11DirectStoreIffEfLi1ELi19ELi32ELi1ELb1EL9Algorithm0EEvT_T0_ll_param_2];
	mov.u32 	%r22, %ctaid.x;
	mov.u32 	%r23, %ntid.y;
	mov.u32 	%r24, %tid.y;
	mad.lo.s32 	%r25, %r22, %r23, %r24;
	cvt.s64.s32 	%rd174, %r25;
	setp.le.s64 	%p2, %rd172, %rd174;
	@%p2 bra 	$L__BB413_81;
	mov.u32 	%r26, %tid.x;
	add.s32 	%r27, %r26, 32;
	cvt.u64.u32 	%rd7, %r27;
	add.s32 	%r28, %r26, 64;
	cvt.u64.u32 	%rd8, %r28;
	add.s32 	%r29, %r26, 96;
	cvt.u64.u32 	%rd9, %r29;
	add.s32 	%r30, %r26, 128;
	cvt.u64.u32 	%rd10, %r30;
	add.s32 	%r31, %r26, 160;
	cvt.u64.u32 	%rd11, %r31;
	add.s32 	%r32, %r26, 192;
	cvt.u64.u32 	%rd12, %r32;
	add.s32 	%r33, %r26, 224;
	cvt.u64.u32 	%rd13, %r33;
	add.s32 	%r34, %r26, 256;
	cvt.u64.u32 	%rd14, %r34;
	add.s32 	%r35, %r26, 288;
	cvt.u64.u32 	%rd15, %r35;
	add.s32 	%r36, %r26, 320;
	cvt.u64.u32 	%rd16, %r36;
	add.s32 	%r37, %r26, 384;
	cvt.u64.u32 	%rd17, %r37;
	add.s32 	%r38, %r26, 448;
	cvt.u64.u32 	%rd18, %r38;
	add.s32 	%r39, %r26, 480;
	cvt.u64.u32 	%rd19, %r39;
	add.s32 	%r40, %r26, 512;
	cvt.u64.u32 	%rd20, %r40;
	add.s32 	%r41, %r26, 544;
	cvt.u64.u32 	%rd21, %r41;
	add.s32 	%r42, %r26, 576;
	cvt.u64.u32 	%rd22, %r42;
$L__BB413_4:
	cvt.u64.u32 	%rd24, %r26;
	setp.le.s64 	%p3, %rd40, %rd24;
	mul.lo.s64 	%rd25, %rd36, %rd174;
	mov.f32 	%f407, 0fFF800000;
	mov.f32 	%f410, %f407;
	@%p3 bra 	$L__BB413_6;
	setp.eq.s64 	%p4, %rd32, 1;
	setp.eq.s64 	%p5, %rd31, 1;
	setp.eq.s64 	%p6, %rd30, 1;
	add.s64 	%rd47, %rd25, %rd24;
	cvt.u32.u64 	%r44, %rd47;
	div.s32 	%r45, %r44, %r6;
	mul.lo.s32 	%r46, %r45, %r6;
	sub.s32 	%r47, %r44, %r46;
	div.s32 	%r48, %r47, %r7;
	mul.lo.s32 	%r49, %r48, %r7;
	sub.s32 	%r50, %r47, %r49;
	selp.b32 	%r51, 0, %r45, %p6;
	selp.b32 	%r52, 0, %r48, %p5;
	selp.b32 	%r53, 0, %r50, %p4;
	mul.lo.s32 	%r54, %r9, %r51;
	mad.lo.s32 	%r55, %r10, %r52, %r54;
	mad.lo.s32 	%r56, %r11, %r53, %r55;
	shl.b64 	%rd48, %rd47, 32;
	shr.s64 	%rd49, %rd48, 30;
	add.s64 	%rd50, %rd1, %rd49;
	ld.global.f32 	%f101, [%rd50];
	cvt.s64.s32 	%rd51, %r56;
	add.s64 	%rd52, %rd2, %rd51;
	ld.global.u8 	%rs9, [%rd52];
	setp.eq.s16 	%p7, %rs9, 0;
	mul.f32 	%f102, %f101, %f99;
	selp.f32 	%f407, %f98, %f102, %p7;
	max.f32 	%f410, %f407, 0fFF800000;
$L__BB413_6:
	setp.le.s64 	%p8, %rd40, %rd7;
	mov.f32 	%f409, 0fFF800000;
	@%p8 bra 	$L__BB413_8;
	setp.eq.s64 	%p9, %rd32, 1;
	setp.eq.s64 	%p10, %rd31, 1;
	setp.eq.s64 	%p11, %rd30, 1;
	add.s64 	%rd53, %rd25, %rd7;
	cvt.u32.u64 	%r57, %rd53;
	div.s32 	%r58, %r57, %r6;
	mul.lo.s32 	%r59, %r58, %r6;
	sub.s32 	%r60, %r57, %r59;
	div.s32 	%r61, %r60, %r7;
	mul.lo.s32 	%r62, %r61, %r7;
	sub.s32 	%r63, %r60, %r62;
	selp.b32 	%r64, 0, %r58, %p11;
	selp.b32 	%r65, 0, %r61, %p10;
	selp.b32 	%r66, 0, %r63, %p9;
	mul.lo.s32 	%r67, %r9, %r64;
	mad.lo.s32 	%r68, %r10, %r65, %r67;
	mad.lo.s32 	%r69, %r11, %r66, %r68;
	shl.b64 	%rd54, %rd53, 32;
	shr.s64 	%rd55, %rd54, 30;
	add.s64 	%rd56, %rd1, %rd55;
	ld.global.f32 	%f104, [%rd56];
	cvt.s64.s32 	%rd57, %r69;
	add.s64 	%rd58, %rd2, %rd57;
	ld.global.u8 	%rs10, [%rd58];
	setp.eq.s16 	%p12, %rs10, 0;
	mul.f32 	%f105, %f104, %f99;
	selp.f32 	%f409, %f98, %f105, %p12;
	max.f32 	%f410, %f410, %f409;
$L__BB413_8:
	setp.le.s64 	%p13, %rd40, %rd8;
	mov.f32 	%f411, 0fFF800000;
	@%p13 bra 	$L__BB413_10;
	setp.eq.s64 	%p14, %rd32, 1;
	setp.eq.s64 	%p15, %rd31, 1;
	setp.eq.s64 	%p16, %rd30, 1;
	add.s64 	%rd59, %rd25, %rd8;
	cvt.u32.u64 	%r70, %rd59;
	div.s32 	%r71, %r70, %r6;
	mul.lo.s32 	%r72, %r71, %r6;
	sub.s32 	%r73, %r70, %r72;
	div.s32 	%r74, %r73, %r7;
	mul.lo.s32 	%r75, %r74, %r7;
	sub.s32 	%r76, %r73, %r75;
	selp.b32 	%r77, 0, %r71, %p16;
	selp.b32 	%r78, 0, %r74, %p15;
	selp.b32 	%r79, 0, %r76, %p14;
	mul.lo.s32 	%r80, %r9, %r77;
	mad.lo.s32 	%r81, %r10, %r78, %r80;
	mad.lo.s32 	%r82, %r11, %r79, %r81;
	shl.b64 	%rd60, %rd59, 32;
	shr.s64 	%rd61, %rd60, 30;
	add.s64 	%rd62, %rd1, %rd61;
	ld.global.f32 	%f107, [%rd62];
	cvt.s64.s32 	%rd63, %r82;
	add.s64 	%rd64, %rd2, %rd63;
	ld.global.u8 	%rs11, [%rd64];
	setp.eq.s16 	%p17, %rs11, 0;
	mul.f32 	%f108, %f107, %f99;
	selp.f32 	%f411, %f98, %f108, %p17;
	max.f32 	%f410, %f410, %f411;
$L__BB413_10:
	setp.le.s64 	%p18, %rd40, %rd9;
	mov.f32 	%f413, 0fFF800000;
	@%p18 bra 	$L__BB413_12;
	setp.eq.s64 	%p19, %rd32, 1;
	setp.eq.s64 	%p20, %rd31, 1;
	setp.eq.s64 	%p21, %rd30, 1;
	add.s64 	%rd65, %rd25, %rd9;
	cvt.u32.u64 	%r83, %rd65;
	div.s32 	%r84, %r83, %r6;
	mul.lo.s32 	%r85, %r84, %r6;
	sub.s32 	%r86, %r83, %r85;
	div.s32 	%r87, %r86, %r7;
	mul.lo.s32 	%r88, %r87, %r7;
	sub.s32 	%r89, %r86, %r88;
	selp.b32 	%r90, 0, %r84, %p21;
	selp.b32 	%r91, 0, %r87, %p20;
	selp.b32 	%r92, 0, %r89, %p19;
	mul.lo.s32 	%r93, %r9, %r90;
	mad.lo.s32 	%r94, %r10, %r91, %r93;
	mad.lo.s32 	%r95, %r11, %r92, %r94;
	shl.b64 	%rd66, %rd65, 32;
	shr.s64 	%rd67, %rd66, 30;
	add.s64 	%rd68, %rd1, %rd67;
	ld.global.f32 	%f110, [%rd68];
	cvt.s64.s32 	%rd69, %r95;
	add.s64 	%rd70, %rd2, %rd69;
	ld.global.u8 	%rs12, [%rd70];
	setp.eq.s16 	%p22, %rs12, 0;
	mul.f32 	%f111, %f110, %f99;
	selp.f32 	%f413, %f98, %f111, %p22;
	max.f32 	%f410, %f410, %f413;
$L__BB413_12:
	setp.le.s64 	%p23, %rd40, %rd10;
	mov.f32 	%f415, 0fFF800000;
	@%p23 bra 	$L__BB413_14;
	setp.eq.s64 	%p24, %rd32, 1;
	setp.eq.s64 	%p25, %rd31, 1;
	setp.eq.s64 	%p26, %rd30, 1;
	add.s64 	%rd71, %rd25, %rd10;
	cvt.u32.u64 	%r96, %rd71;
	div.s32 	%r97, %r96, %r6;
	mul.lo.s32 	%r98, %r97, %r6;
	sub.s32 	%r99, %r96, %r98;
	div.s32 	%r100, %r99, %r7;
	mul.lo.s32 	%r101, %r100, %r7;
	sub.s32 	%r102, %r99, %r101;
	selp.b32 	%r103, 0, %r97, %p26;
	selp.b32 	%r104, 0, %r100, %p25;
	selp.b32 	%r105, 0, %r102, %p24;
	mul.lo.s32 	%r106, %r9, %r103;
	mad.lo.s32 	%r107, %r10, %r104, %r106;
	mad.lo.s32 	%r108, %r11, %r105, %r107;
	shl.b64 	%rd72, %rd71, 32;
	shr.s64 	%rd73, %rd72, 30;
	add.s64 	%rd74, %rd1, %rd73;
	ld.global.f32 	%f113, [%rd74];
	cvt.s64.s32 	%rd75, %r108;
	add.s64 	%rd76, %rd2, %rd75;
	ld.global.u8 	%rs13, [%rd76];
	setp.eq.s16 	%p27, %rs13, 0;
	mul.f32 	%f114, %f113, %f99;
	selp.f32 	%f415, %f98, %f114, %p27;
	max.f32 	%f410, %f410, %f415;
$L__BB413_14:
	setp.le.s64 	%p28, %rd40, %rd11;
	mov.f32 	%f417, 0fFF800000;
	@%p28 bra 	$L__BB413_16;
	setp.eq.s64 	%p29, %rd32, 1;
	setp.eq.s64 	%p30, %rd31, 1;
	setp.eq.s64 	%p31, %rd30, 1;
	add.s64 	%rd77, %rd25, %rd11;
	cvt.u32.u64 	%r109, %rd77;
	div.s32 	%r110, %r109, %r6;
	mul.lo.s32 	%r111, %r110, %r6;
	sub.s32 	%r112, %r109, %r111;
	div.s32 	%r113, %r112, %r7;
	mul.lo.s32 	%r114, %r113, %r7;
	sub.s32 	%r115, %r112, %r114;
	selp.b32 	%r116, 0, %r110, %p31;
	selp.b32 	%r117, 0, %r113, %p30;
	selp.b32 	%r118, 0, %r115, %p29;
	mul.lo.s32 	%r119, %r9, %r116;
	mad.lo.s32 	%r120, %r10, %r117, %r119;
	mad.lo.s32 	%r121, %r11, %r118, %r120;
	shl.b64 	%rd78, %rd77, 32;
	shr.s64 	%rd79, %rd78, 30;
	add.s64 	%rd80, %rd1, %rd79;
	ld.global.f32 	%f116, [%rd80];
	cvt.s64.s32 	%rd81, %r121;
	add.s64 	%rd82, %rd2, %rd81;
	ld.global.u8 	%rs14, [%rd82];
	setp.eq.s16 	%p32, %rs14, 0;
	mul.f32 	%f117, %f116, %f99;
	selp.f32 	%f417, %f98, %f117, %p32;
	max.f32 	%f410, %f410, %f417;
$L__BB413_16:
	setp.le.s64 	%p33, %rd40, %rd12;
	mov.f32 	%f419, 0fFF800000;
	@%p33 bra 	$L__BB413_18;
	setp.eq.s64 	%p34, %rd32, 1;
	setp.eq.s64 	%p35, %rd31, 1;
	setp.eq.s64 	%p36, %rd30, 1;
	add.s64 	%rd83, %rd25, %rd12;
	cvt.u32.u64 	%r122, %rd83;
	div.s32 	%r123, %r122, %r6;
	mul.lo.s32 	%r124, %r123, %r6;
	sub.s32 	%r125, %r122, %r124;
	div.s32 	%r126, %r125, %r7;
	mul.lo.s32 	%r127, %r126, %r7;
	sub.s32 	%r128, %r125, %r127;
	selp.b32 	%r129, 0, %r123, %p36;
	selp.b32 	%r130, 0, %r126, %p35;
	selp.b32 	%r131, 0, %r128, %p34;
	mul.lo.s32 	%r132, %r9, %r129;
	mad.lo.s32 	%r133, %r10, %r130, %r132;
	mad.lo.s32 	%r134, %r11, %r131, %r133;
	shl.b64 	%rd84, %rd83, 32;
	shr.s64 	%rd85, %rd84, 30;
	add.s64 	%rd86, %rd1, %rd85;
	ld.global.f32 	%f119, [%rd86];
	cvt.s64.s32 	%rd87, %r134;
	add.s64 	%rd88, %rd2, %rd87;
	ld.global.u8 	%rs15, [%rd88];
	setp.eq.s16 	%p37, %rs15, 0;
	mul.f32 	%f120, %f119, %f99;
	selp.f32 	%f419, %f98, %f120, %p37;
	max.f32 	%f410, %f410, %f419;
$L__BB413_18:
	setp.le.s64 	%p38, %rd40, %rd13;
	mov.f32 	%f421, 0fFF800000;
	@%p38 bra 	$L__BB413_20;
	setp.eq.s64 	%p39, %rd32, 1;
	setp.eq.s64 	%p40, %rd31, 1;
	setp.eq.s64 	%p41, %rd30, 1;
	add.s64 	%rd89, %rd25, %rd13;
	cvt.u32.u64 	%r135, %rd89;
	div.s32 	%r136, %r135, %r6;
	mul.lo.s32 	%r137, %r136, %r6;
	sub.s32 	%r138, %r135, %r137;
	div.s32 	%r139, %r138, %r7;
	mul.lo.s32 	%r140, %r139, %r7;
	sub.s32 	%r141, %r138, %r140;
	selp.b32 	%r142, 0, %r136, %p41;
	selp.b32 	%r143, 0, %r139, %p40;
	selp.b32 	%r144, 0, %r141, %p39;
	mul.lo.s32 	%r145, %r9, %r142;
	mad.lo.s32 	%r146, %r10, %r143, %r145;
	mad.lo.s32 	%r147, %r11, %r144, %r146;
	shl.b64 	%rd90, %rd89, 32;
	shr.s64 	%rd91, %rd90, 30;
	add.s64 	%rd92, %rd1, %rd91;
	ld.global.f32 	%f122, [%rd92];
	cvt.s64.s32 	%rd93, %r147;
	add.s64 	%rd94, %rd2, %rd93;
	ld.global.u8 	%rs16, [%rd94];
	setp.eq.s16 	%p42, %rs16, 0;
	mul.f32 	%f123, %f122, %f99;
	selp.f32 	%f421, %f98, %f123, %p42;
	max.f32 	%f410, %f410, %f421;
$L__BB413_20:
	setp.le.s64 	%p43, %rd40, %rd14;
	mov.f32 	%f423, 0fFF800000;
	@%p43 bra 	$L__BB413_22;
	setp.eq.s64 	%p44, %rd32, 1;
	setp.eq.s64 	%p45, %rd31, 1;
	setp.eq.s64 	%p46, %rd30, 1;
	add.s64 	%rd95, %rd25, %rd14;
	cvt.u32.u64 	%r148, %rd95;
	div.s32 	%r149, %r148, %r6;
	mul.lo.s32 	%r150, %r149, %r6;
	sub.s32 	%r151, %r148, %r150;
	div.s32 	%r152, %r151, %r7;
	mul.lo.s32 	%r153, %r152, %r7;
	sub.s32 	%r154, %r151, %r153;
	selp.b32 	%r155, 0, %r149, %p46;
	selp.b32 	%r156, 0, %r152, %p45;
	selp.b32 	%r157, 0, %r154, %p44;
	mul.lo.s32 	%r158, %r9, %r155;
	mad.lo.s32 	%r159, %r10, %r156, %r158;
	mad.lo.s32 	%r160, %r11, %r157, %r159;
	shl.b64 	%rd96, %rd95, 32;
	shr.s64 	%rd97, %rd96, 30;
	add.s64 	%rd98, %rd1, %rd97;
	ld.global.f32 	%f125, [%rd98];
	cvt.s64.s32 	%rd99, %r160;
	add.s64 	%rd100, %rd2, %rd99;
	ld.global.u8 	%rs17, [%rd100];
	setp.eq.s16 	%p47, %rs17, 0;
	mul.f32 	%f126, %f125, %f99;
	selp.f32 	%f423, %f98, %f126, %p47;
	max.f32 	%f410, %f410, %f423;
$L__BB413_22:
	setp.le.s64 	%p48, %rd40, %rd15;
	mov.f32 	%f425, 0fFF800000;
	@%p48 bra 	$L__BB413_24;
	setp.eq.s64 	%p49, %rd32, 1;
	setp.eq.s64 	%p50, %rd31, 1;
	setp.eq.s64 	%p51, %rd30, 1;
	add.s64 	%rd101, %rd25, %rd15;
	cvt.u32.u64 	%r161, %rd101;
	div.s32 	%r162, %r161, %r6;
	mul.lo.s32 	%r163, %r162, %r6;
	sub.s32 	%r164, %r161, %r163;
	div.s32 	%r165, %r164, %r7;
	mul.lo.s32 	%r166, %r165, %r7;
	sub.s32 	%r167, %r164, %r166;
	selp.b32 	%r168, 0, %r162, %p51;
	selp.b32 	%r169, 0, %r165, %p50;
	selp.b32 	%r170, 0, %r167, %p49;
	mul.lo.s32 	%r171, %r9, %r168;
	mad.lo.s32 	%r172, %r10, %r169, %r171;
	mad.lo.s32 	%r173, %r11, %r170, %r172;
	shl.b64 	%rd102, %rd101, 32;
	shr.s64 	%rd103, %rd102, 30;
	add.s64 	%rd104, %rd1, %rd103;
	ld.global.f32 	%f128, [%rd104];
	cvt.s64.s32 	%rd105, %r173;
	add.s64 	%rd106, %rd2, %rd105;
	ld.global.u8 	%rs18, [%rd106];
	setp.eq.s16 	%p52, %rs18, 0;
	mul.f32 	%f129, %f128, %f99;
	selp.f32 	%f425, %f98, %f129, %p52;
	max.f32 	%f410, %f410, %f425;
$L__BB413_24:
	setp.le.s64 	%p53, %rd40, %rd16;
	mov.f32 	%f427, 0fFF800000;
	@%p53 bra 	$L__BB413_26;
	setp.eq.s64 	%p54, %rd32, 1;
	setp.eq.s64 	%p55, %rd31, 1;
	setp.eq.s64 	%p56, %rd30, 1;
	add.s64 	%rd107, %rd25, %rd16;
	cvt.u32.u64 	%r174, %rd107;
	div.s32 	%r175, %r174, %r6;
	mul.lo.s32 	%r176, %r175, %r6;
	sub.s32 	%r177, %r174, %r176;
	div.s32 	%r178, %r177, %r7;
	mul.lo.s32 	%r179, %r178, %r7;
	sub.s32 	%r180, %r177, %r179;
	selp.b32 	%r181, 0, %r175, %p56;
	selp.b32 	%r182, 0, %r178, %p55;
	selp.b32 	%r183, 0, %r180, %p54;
	mul.lo.s32 	%r184, %r9, %r181;
	mad.lo.s32 	%r185, %r10, %r182, %r184;
	mad.lo.s32 	%r186, %r11, %r183, %r185;
	shl.b64 	%rd108, %rd107, 32;
	shr.s64 	%rd109, %rd108, 30;
	add.s64 	%rd110, %rd1, %rd109;
	ld.global.f32 	%f131, [%rd110];
	cvt.s64.s32 	%rd111, %r186;
	add.s64 	%rd112, %rd2, %rd111;
	ld.global.u8 	%rs19, [%rd112];
	setp.eq.s16 	%p57, %rs19, 0;
	mul.f32 	%f132, %f131, %f99;
	selp.f32 	%f427, %f98, %f132, %p57;
	max.f32 	%f410, %f410, %f427;
$L__BB413_26:
	mov.u32 	%r187, %tid.x;
	add.s32 	%r188, %r187, 352;
	cvt.u64.u32 	%rd113, %r188;
	setp.le.s64 	%p58, %rd40, %rd113;
	mov.f32 	%f429, 0fFF800000;
	@%p58 bra 	$L__BB413_28;
	setp.eq.s64 	%p59, %rd32, 1;
	setp.eq.s64 	%p60, %rd31, 1;
	setp.eq.s64 	%p61, %rd30, 1;
	mov.u32 	%r189, %tid.x;
	add.s32 	%r190, %r189, 352;
	cvt.u64.u32 	%rd114, %r190;
	add.s64 	%rd115, %rd25, %rd114;
	cvt.u32.u64 	%r191, %rd115;
	div.s32 	%r192, %r191, %r6;
	mul.lo.s32 	%r193, %r192, %r6;
	sub.s32 	%r194, %r191, %r193;
	div.s32 	%r195, %r194, %r7;
	mul.lo.s32 	%r196, %r195, %r7;
	sub.s32 	%r197, %r194, %r196;
	selp.b32 	%r198, 0, %r192, %p61;
	selp.b32 	%r199, 0, %r195, %p60;
	selp.b32 	%r200, 0, %r197, %p59;
	mul.lo.s32 	%r201, %r9, %r198;
	mad.lo.s32 	%r202, %r10, %r199, %r201;
	mad.lo.s32 	%r203, %r11, %r200, %r202;
	shl.b64 	%rd116, %rd115, 32;
	shr.s64 	%rd117, %rd116, 30;
	add.s64 	%rd118, %rd1, %rd117;
	ld.global.f32 	%f134, [%rd118];
	cvt.s64.s32 	%rd119, %r203;
	add.s64 	%rd120, %rd2, %rd119;
	ld.global.u8 	%rs20, [%rd120];
	setp.eq.s16 	%p62, %rs20, 0;
	mul.f32 	%f135, %f134, %f99;
	selp.f32 	%f429, %f98, %f135, %p62;
	max.f32 	%f410, %f410, %f429;
$L__BB413_28:
	setp.le.s64 	%p63, %rd40, %rd17;
	mov.f32 	%f431, 0fFF800000;
	@%p63 bra 	$L__BB413_30;
	setp.eq.s64 	%p64, %rd32, 1;
	setp.eq.s64 	%p65, %rd31, 1;
	setp.eq.s64 	%p66, %rd30, 1;
	add.s64 	%rd121, %rd25, %rd17;
	cvt.u32.u64 	%r204, %rd121;
	div.s32 	%r205, %r204, %r6;
	mul.lo.s32 	%r206, %r205, %r6;
	sub.s32 	%r207, %r204, %r206;
	div.s32 	%r208, %r207, %r7;
	mul.lo.s32 	%r209, %r208, %r7;
	sub.s32 	%r210, %r207, %r209;
	selp.b32 	%r211, 0, %r205, %p66;
	selp.b32 	%r212, 0, %r208, %p65;
	selp.b32 	%r213, 0, %r210, %p64;
	mul.lo.s32 	%r214, %r9, %r211;
	mad.lo.s32 	%r215, %r10, %r212, %r214;
	mad.lo.s32 	%r216, %r11, %r213, %r215;
	shl.b64 	%rd122, %rd121, 32;
	shr.s64 	%rd123, %rd122, 30;
	add.s64 	%rd124, %rd1, %rd123;
	ld.global.f32 	%f137, [%rd124];
	cvt.s64.s32 	%rd125, %r216;
	add.s64 	%rd126, %rd2, %rd125;
	ld.global.u8 	%rs21, [%rd126];
	setp.eq.s16 	%p67, %rs21, 0;
	mul.f32 	%f138, %f137, %f99;
	selp.f32 	%f431, %f98, %f138, %p67;
	max.f32 	%f410, %f410, %f431;
$L__BB413_30:
	mov.u32 	%r217, %tid.x;
	add.s32 	%r218, %r217, 416;
	cvt.u64.u32 	%rd127, %r218;
	setp.le.s64 	%p68, %rd40, %rd127;
	mov.f32 	%f433, 0fFF800000;
	@%p68 bra 	$L__BB413_32;
	setp.eq.s64 	%p69, %rd32, 1;
	setp.eq.s64 	%p70, %rd31, 1;
	setp.eq.s64 	%p71, %rd30, 1;
	mov.u32 	%r219, %tid.x;
	add.s32 	%r220, %r219, 416;
	cvt.u64.u32 	%rd128, %r220;
	add.s64 	%rd129, %rd25, %rd128;
	cvt.u32.u64 	%r221, %rd129;
	div.s32 	%r222, %r221, %r6;
	mul.lo.s32 	%r223, %r222, %r6;
	sub.s32 	%r224, %r221, %r223;
	div.s32 	%r225, %r224, %r7;
	mul.lo.s32 	%r226, %r225, %r7;
	sub.s32 	%r227, %r224, %r226;
	selp.b32 	%r228, 0, %r222, %p71;
	selp.b32 	%r229, 0, %r225, %p70;
	selp.b32 	%r230, 0, %r227, %p69;
	mul.lo.s32 	%r231, %r9, %r228;
	mad.lo.s32 	%r232, %r10, %r229, %r231;
	mad.lo.s32 	%r233, %r11, %r230, %r232;
	shl.b64 	%rd130, %rd129, 32;
	shr.s64 	%rd131, %rd130, 30;
	add.s64 	%rd132, %rd1, %rd131;
	ld.global.f32 	%f140, [%rd132];
	cvt.s64.s32 	%rd133, %r233;
	add.s64 	%rd134, %rd2, %rd133;
	ld.global.u8 	%rs22, [%rd134];
	setp.eq.s16 	%p72, %rs22, 0;
	mul.f32 	%f141, %f140, %f99;
	selp.f32 	%f433, %f98, %f141, %p72;
	max.f32 	%f410, %f410, %f433;
$L__BB413_32:
	setp.le.s64 	%p73, %rd40, %rd18;
	mov.f32 	%f435, 0fFF800000;
	@%p73 bra 	$L__BB413_34;
	setp.eq.s64 	%p74, %rd32, 1;
	setp.eq.s64 	%p75, %rd31, 1;
	setp.eq.s64 	%p76, %rd30, 1;
	add.s64 	%rd135, %rd25, %rd18;
	cvt.u32.u64 	%r234, %rd135;
	div.s32 	%r235, %r234, %r6;
	mul.lo.s32 	%r236, %r235, %r6;
	sub.s32 	%r237, %r234, %r236;
	div.s32 	%r238, %r237, %r7;
	mul.lo.s32 	%r239, %r238, %r7;
	sub.s32 	%r240, %r237, %r239;
	selp.b32 	%r241, 0, %r235, %p76;
	selp.b32 	%r242, 0, %r238, %p75;
	selp.b32 	%r243, 0, %r240, %p74;
	mul.lo.s32 	%r244, %r9, %r241;
	mad.lo.s32 	%r245, %r10, %r242, %r244;
	mad.lo.s32 	%r246, %r11, %r243, %r245;
	shl.b64 	%rd136, %rd135, 32;
	shr.s64 	%rd137, %rd136, 30;
	add.s64 	%rd138, %rd1, %rd137;
	ld.global.f32 	%f143, [%rd138];
	cvt.s64.s32 	%rd139, %r246;
	add.s64 	%rd140, %rd2, %rd139;
	ld.global.u8 	%rs23, [%rd140];
	setp.eq.s16 	%p77, %rs23, 0;
	mul.f32 	%f144, %f143, %f99;
	selp.f32 	%f435, %f98, %f144, %p77;
	max.f32 	%f410, %f410, %f435;
$L__BB413_34:
	setp.le.s64 	%p78, %rd40, %rd19;
	mov.f32 	%f437, 0fFF800000;
	@%p78 bra 	$L__BB413_36;
	setp.eq.s64 	%p79, %rd32, 1;
	setp.eq.s64 	%p80, %rd31, 1;
	setp.eq.s64 	%p81, %rd30, 1;
	add.s64 	%rd141, %rd25, %rd19;
	cvt.u32.u64 	%r247, %rd141;
	div.s32 	%r248, %r247, %r6;
	mul.lo.s32 	%r249, %r248, %r6;
	sub.s32 	%r250, %r247, %r249;
	div.s32 	%r251, %r250, %r7;
	mul.lo.s32 	%r252, %r251, %r7;
	sub.s32 	%r253, %r250, %r252;
	selp.b32 	%r254, 0, %r248, %p81;
	selp.b32 	%r255, 0, %r251, %p80;
	selp.b32 	%r256, 0, %r253, %p79;
	mul.lo.s32 	%r257, %r9, %r254;
	mad.lo.s32 	%r258, %r10, %r255, %r257;
	mad.lo.s32 	%r259, %r11, %r256, %r258;
	shl.b64 	%rd142, %rd141, 32;
	shr.s64 	%rd143, %rd142, 30;
	add.s64 	%rd144, %rd1, %rd143;
	ld.global.f32 	%f146, [%rd144];
	cvt.s64.s32 	%rd145, %r259;
	add.s64 	%rd146, %rd2, %rd145;
	ld.global.u8 	%rs24, [%rd146];
	setp.eq.s16 	%p82, %rs24, 0;
	mul.f32 	%f147, %f146, %f99;
	selp.f32 	%f437, %f98, %f147, %p82;
	max.f32 	%f410, %f410, %f437;
$L__BB413_36:
	setp.le.s64 	%p83, %rd40, %rd20;
	mov.f32 	%f439, 0fFF800000;
	@%p83 bra 	$L__BB413_38;
	setp.eq.s64 	%p84, %rd32, 1;
	setp.eq.s64 	%p85, %rd31, 1;
	setp.eq.s64 	%p86, %rd30, 1;
	add.s64 	%rd147, %rd25, %rd20;
	cvt.u32.u64 	%r260, %rd147;
	div.s32 	%r261, %r260, %r6;
	mul.lo.s32 	%r262, %r261, %r6;
	sub.s32 	%r263, %r260, %r262;
	div.s32 	%r264, %r263, %r7;
	mul.lo.s32 	%r265, %r264, %r7;
	sub.s32 	%r266, %r263, %r265;
	selp.b32 	%r267, 0, %r261, %p86;
	selp.b32 	%r268, 0, %r264, %p85;
	selp.b32 	%r269, 0, %r266, %p84;
	mul.lo.s32 	%r270, %r9, %r267;
	mad.lo.s32 	%r271, %r10, %r268, %r270;
	mad.lo.s32 	%r272, %r11, %r269, %r271;
	shl.b64 	%rd148, %rd147, 32;
	shr.s64 	%rd149, %rd148, 30;
	add.s64 	%rd150, %rd1, %rd149;
	ld.global.f32 	%f149, [%rd150];
	cvt.s64.s32 	%rd151, %r272;
	add.s64 	%rd152, %rd2, %rd151;
	ld.global.u8 	%rs25, [%rd152];
	setp.eq.s16 	%p87, %rs25, 0;
	mul.f32 	%f150, %f149, %f99;
	selp.f32 	%f439, %f98, %f150, %p87;
	max.f32 	%f410, %f410, %f439;
$L__BB413_38:
	setp.le.s64 	%p88, %rd40, %rd21;
	mov.f32 	%f441, 0fFF800000;
	@%p88 bra 	$L__BB413_40;
	setp.eq.s64 	%p89, %rd32, 1;
	setp.eq.s64 	%p90, %rd31, 1;
	setp.eq.s64 	%p91, %rd30, 1;
	add.s64 	%rd153, %rd25, %rd21;
	cvt.u32.u64 	%r273, %rd153;
	div.s32 	%r274, %r273, %r6;
	mul.lo.s32 	%r275, %r274, %r6;
	sub.s32 	%r276, %r273, %r275;
	div.s32 	%r277, %r276, %r7;
	mul.lo.s32 	%r278, %r277, %r7;
	sub.s32 	%r279, %r276, %r278;
	selp.b32 	%r280, 0, %r274, %p91;
	selp.b32 	%r281, 0, %r277, %p90;
	selp.b32 	%r282, 0, %r279, %p89;
	mul.lo.s32 	%r283, %r9, %r280;
	mad.lo.s32 	%r284, %r10, %r281, %r283;
	mad.lo.s32 	%r285, %r11, %r282, %r284;
	shl.b64 	%rd154, %rd153, 32;
	shr.s64 	%rd155, %rd154, 30;
	add.s64 	%rd156, %rd1, %rd155;
	ld.global.f32 	%f152, [%rd156];
	cvt.s64.s32 	%rd157, %r285;
	add.s64 	%rd158, %rd2, %rd157;
	ld.global.u8 	%rs26, [%rd158];
	setp.eq.s16 	%p92, %rs26, 0;
	mul.f32 	%f153, %f152, %f99;
	selp.f32 	%f441, %f98, %f153, %p92;
	max.f32 	%f410, %f410, %f441;
$L__BB413_40:
	setp.le.s64 	%p93, %rd40, %rd22;
	mov.f32 	%f443, 0fFF800000;
	@%p93 bra 	$L__BB413_42;
	setp.eq.s64 	%p94, %rd32, 1;
	setp.eq.s64 	%p95, %rd31, 1;
	setp.eq.s64 	%p96, %rd30, 1;
	add.s64 	%rd159, %rd25, %rd22;
	cvt.u32.u64 	%r286, %rd159;
	div.s32 	%r287, %r286, %r6;
	mul.lo.s32 	%r288, %r287, %r6;
	sub.s32 	%r289, %r286, %r288;
	div.s32 	%r290, %r289, %r7;
	mul.lo.s32 	%r291, %r290, %r7;
	sub.s32 	%r292, %r289, %r291;
	selp.b32 	%r293, 0, %r287, %p96;
	selp.b32 	%r294, 0, %r290, %p95;
	selp.b32 	%r295, 0, %r292, %p94;
	mul.lo.s32 	%r296, %r9, %r293;
	mad.lo.s32 	%r297, %r10, %r294, %r296;
	mad.lo.s32 	%r298, %r11, %r295, %r297;
	shl.b64 	%rd160, %rd159, 32;
	shr.s64 	%rd161, %rd160, 30;
	add.s64 	%rd162, %rd1, %rd161;
	ld.global.f32 	%f155, [%rd162];
	cvt.s64.s32 	%rd163, %r298;
	add.s64 	%rd164, %rd2, %rd163;
	ld.global.u8 	%rs27, [%rd164];
	setp.eq.s16 	%p97, %rs27, 0;
	mul.f32 	%f156, %f155, %f99;
	selp.f32 	%f443, %f98, %f156, %p97;
	max.f32 	%f410, %f410, %f443;
$L__BB413_42:
	mov.u32 	%r299, %tid.x;
	cvt.u64.u32 	%rd165, %r299;
	setp.le.s64 	%p98, %rd40, %rd165;
	mov.b32 	%r300, %f410;
	shfl.sync.bfly.b32	%r301|%p99, %r300, 16, 31, -1;
	mov.b32 	%f157, %r301;
	max.f32 	%f158, %f410, %f157;
	mov.b32 	%r302, %f158;
	shfl.sync.bfly.b32	%r303|%p100, %r302, 8, 31, -1;
	mov.b32 	%f159, %r303;
	max.f32 	%f160, %f158, %f159;
	mov.b32 	%r304, %f160;
	shfl.sync.bfly.b32	%r305|%p101, %r304, 4, 31, -1;
	mov.b32 	%f161, %r305;
	max.f32 	%f162, %f160, %f161;
	mov.b32 	%r306, %f162;
	shfl.sync.bfly.b32	%r307|%p102, %r306, 2, 31, -1;
	mov.b32 	%f163, %r307;
	max.f32 	%f164, %f162, %f163;
	mov.b32 	%r308, %f164;
	shfl.sync.bfly.b32	%r309|%p103, %r308, 1, 31, -1;
	mov.b32 	%f165, %r309;
	max.f32 	%f166, %f164, %f165;
	sub.f32 	%f167, %f407, %f166;
	fma.rn.f32 	%f168, %f167, 0f3BBB989D, 0f3F000000;
	cvt.sat.f32.f32 	%f169, %f168;
	mov.f32 	%f170, 0f4B400001;
	mov.f32 	%f171, 0f437C0000;
	fma.rm.f32 	%f172, %f169, %f171, %f170;
	add.f32 	%f173, %f172, 0fCB40007F;
	neg.f32 	%f174, %f173;
	fma.rn.f32 	%f175, %f167, 0f3FB8AA3B, %f174;
	fma.rn.f32 	%f176, %f167, 0f32A57060, %f175;
	mov.b32 	%r310, %f172;
	shl.b32 	%r311, %r310, 23;
	mov.b32 	%f177, %r311;
	ex2.approx.ftz.f32 	%f178, %f176;
	mul.f32 	%f179, %f178, %f177;
	add.f32 	%f180, %f179, 0f00000000;
	sub.f32 	%f181, %f409, %f166;
	fma.rn.f32 	%f182, %f181, 0f3BBB989D, 0f3F000000;
	cvt.sat.f32.f32 	%f183, %f182;
	fma.rm.f32 	%f184, %f183, %f171, %f170;
	add.f32 	%f185, %f184, 0fCB40007F;
	neg.f32 	%f186, %f185;
	fma.rn.f32 	%f187, %f181, 0f3FB8AA3B, %f186;
	fma.rn.f32 	%f188, %f181, 0f32A57060, %f187;
	mov.b32 	%r312, %f184;
	shl.b32 	%r313, %r312, 23;
	mov.b32 	%f189, %r313;
	ex2.approx.ftz.f32 	%f190, %f188;
	mul.f32 	%f191, %f190, %f189;
	add.f32 	%f192, %f180, %f191;
	sub.f32 	%f193, %f411, %f166;
	fma.rn.f32 	%f194, %f193, 0f3BBB989D, 0f3F000000;
	cvt.sat.f32.f32 	%f195, %f194;
	fma.rm.f32 	%f196, %f195, %f171, %f170;
	add.f32 	%f197, %f196, 0fCB40007F;
	neg.f32 	%f198, %f197;
	fma.rn.f32 	%f199, %f193, 0f3FB8AA3B, %f198;
	fma.rn.f32 	%f200, %f193, 0f32A57060, %f199;
	mov.b32 	%r314, %f196;
	shl.b32 	%r315, %r314, 23;
	mov.b32 	%f201, %r315;
	ex2.approx.ftz.f32 	%f202, %f200;
	mul.f32 	%f203, %f202, %f201;
	add.f32 	%f204, %f192, %f203;
	sub.f32 	%f205, %f413, %f166;
	fma.rn.f32 	%f206, %f205, 0f3BBB989D, 0f3F000000;
	cvt.sat.f32.f32 	%f207, %f206;
	fma.rm.f32 	%f208, %f207, %f171, %f170;
	add.f32 	%f209, %f208, 0fCB40007F;
	neg.f32 	%f210, %f209;
	fma.rn.f32 	%f211, %f205, 0f3FB8AA3B, %f210;
	fma.rn.f32 	%f212, %f205, 0f32A57060, %f211;
	mov.b32 	%r316, %f208;
	shl.b32 	%r317, %r316, 23;
	mov.b32 	%f213, %r317;
	ex2.approx.ftz.f32 	%f214, %f212;
	mul.f32 	%f215, %f214, %f213;
	add.f32 	%f216, %f204, %f215;
	sub.f32 	%f217, %f415, %f166;
	fma.rn.f32 	%f218, %f217, 0f3BBB989D, 0f3F000000;
	cvt.sat.f32.f32 	%f219, %f218;
	fma.rm.f32 	%f220, %f219, %f171, %f170;
	add.f32 	%f221, %f220, 0fCB40007F;
	neg.f32 	%f222, %f221;
	fma.rn.f32 	%f223, %f217, 0f3FB8AA3B, %f222;
	fma.rn.f32 	%f224, %f217, 0f32A57060, %f223;
	mov.b32 	%r318, %f220;
	shl.b32 	%r319, %r318, 23;
	mov.b32 	%f225, %r319;
	ex2.approx.ftz.f32 	%f226, %f224;
	mul.f32 	%f227, %f226, %f225;
	add.f32 	%f228, %f216, %f227;
	sub.f32 	%f229, %f417, %f166;
	fma.rn.f32 	%f230, %f229, 0f3BBB989D, 0f3F000000;
	cvt.sat.f32.f32 	%f231, %f230;
	fma.rm.f32 	%f232, %f231, %f171, %f170;
	add.f32 	%f233, %f232, 0fCB40007F;
	neg.f32 	%f234, %f233;
	fma.rn.f32 	%f235, %f229, 0f3FB8AA3B, %f234;
	fma.rn.f32 	%f236, %f229, 0f32A57060, %f235;
	mov.b32 	%r320, %f232;
	shl.b32 	%r321, %r320, 23;
	mov.b32 	%f237, %r321;
	ex2.approx.ftz.f32 	%f238, %f236;
	mul.f32 	%f239, %f238, %f237;
	add.f32 	%f240, %f228, %f239;
	sub.f32 	%f241, %f419, %f166;
	fma.rn.f32 	%f242, %f241, 0f3BBB989D, 0f3F000000;
	cvt.sat.f32.f32 	%f243, %f242;
	fma.rm.f32 	%f244, %f243, %f171, %f170;
	add.f32 	%f245, %f244, 0fCB40007F;
	neg.f32 	%f246, %f245;
	fma.rn.f32 	%f247, %f241, 0f3FB8AA3B, %f246;
	fma.rn.f32 	%f248, %f241, 0f32A57060, %f247;
	mov.b32 	%r322, %f244;
	shl.b32 	%r323, %r322, 23;
	mov.b32 	%f249, %r323;
	ex2.approx.ftz.f32 	%f250, %f248;
	mul.f32 	%f251, %f250, %f249;
	add.f32 	%f252, %f240, %f251;
	sub.f32 	%f253, %f421, %f166;
	fma.rn.f32 	%f254, %f253, 0f3BBB989D, 0f3F000000;
	cvt.sat.f32.f32 	%f255, %f254;
	fma.rm.f32 	%f256, %f255, %f171, %f170;
	add.f32 	%f257, %f256, 0fCB40007F;
	neg.f32 	%f258, %f257;
	fma.rn.f32 	%f259, %f253, 0f3FB8AA3B, %f258;
	fma.rn.f32 	%f260, %f253, 0f32A57060, %f259;
	mov.b32 	%r324, %f256;
	shl.b32 	%r325, %r324, 23;
	mov.b32 	%f261, %r325;
	ex2.approx.ftz.f32 	%f262, %f260;
	mul.f32 	%f263, %f262, %f261;
	add.f32 	%f264, %f252, %f263;
	sub.f32 	%f265, %f423, %f166;
	fma.rn.f32 	%f266, %f265, 0f3BBB989D, 0f3F000000;
	cvt.sat.f32.f32 	%f267, %f266;
	fma.rm.f32 	%f268, %f267, %f171, %f170;
	add.f32 	%f269, %f268, 0fCB40007F;
	neg.f32 	%f270, %f269;
	fma.rn.f32 	%f271, %f265, 0f3FB8AA3B, %f270;
	fma.rn.f32 	%f272, %f265, 0f32A57060, %f271;
	mov.b32 	%r326, %f268;
	shl.b32 	%r327, %r326, 23;
	mov.b32 	%f273, %r327;
	ex2.approx.ftz.f32 	%f274, %f272;
	mul.f32 	%f275, %f274, %f273;
	add.f32 	%f276, %f264, %f275;
	sub.f32 	%f277, %f425, %f166;
	fma.rn.f32 	%f278, %f277, 0f3BBB989D, 0f3F000000;
	cvt.sat.f32.f32 	%f279, %f278;
	fma.rm.f32 	%f280, %f279, %f171, %f170;
	add.f32 	%f281, %f280, 0fCB40007F;
	neg.f32 	%f282, %f281;
	fma.rn.f32 	%f283, %f277, 0f3FB8AA3B, %f282;
	fma.rn.f32 	%f284, %f277, 0f32A57060, %f283;
	mov.b32 	%r328, %f280;
	shl.b32 	%r329, %r328, 23;
	mov.b32 	%f285, %r329;
	ex2.approx.ftz.f32 	%f286, %f284;
	mul.f32 	%f287, %f286, %f285;
	add.f32 	%f288, %f276, %f287;
	sub.f32 	%f289, %f427, %f166;
	fma.rn.f32 	%f290, %f289, 0f3BBB989D, 0f3F000000;
	cvt.sat.f32.f32 	%f291, %f290;
	fma.rm.f32 	%f292, %f291, %f171, %f170;
	add.f32 	%f293, %f292, 0fCB40007F;
	neg.f32 	%f294, %f293;
	fma.rn.f32 	%f295, %f289, 0f3FB8AA3B, %f294;
	fma.rn.f32 	%f296, %f289, 0f32A57060, %f295;
	mov.b32 	%r330, %f292;
	shl.b32 	%r331, %r330, 23;
	mov.b32 	%f297, %r331;
	ex2.approx.ftz.f32 	%f298, %f296;
	mul.f32 	%f299, %f298, %f297;
	add.f32 	%f300, %f288, %f299;
	sub.f32 	%f301, %f429, %f166;
	fma.rn.f32 	%f302, %f301, 0f3BBB989D, 0f3F000000;
	cvt.sat.f32.f32 	%f303, %f302;
	fma.rm.f32 	%f304, %f303, %f171, %f170;
	add.f32 	%f305, %f304, 0fCB40007F;
	neg.f32 	%f306, %f305;
	fma.rn.f32 	%f307, %f301, 0f3FB8AA3B, %f306;
	fma.rn.f32 	%f308, %f301, 0f32A57060, %f307;
	mov.b32 	%r332, %f304;
	shl.b32 	%r333, %r332, 23;
	mov.b32 	%f309, %r333;
	ex2.approx.ftz.f32 	%f310, %f308;
	mul.f32 	%f311, %f310, %f309;
	add.f32 	%f312, %f300, %f311;
	sub.f32 	%f313, %f431, %f166;
	fma.rn.f32 	%f314, %f313, 0f3BBB989D, 0f3F000000;
	cvt.sat.f32.f32 	%f315, %f314;
	fma.rm.f32 	%f316, %f315, %f171, %f170;
	add.f32 	%f317, %f316, 0fCB40007F;
	neg.f32 	%f318, %f317;
	fma.rn.f32 	%f319, %f313, 0f3FB8AA3B, %f318;
	fma.rn.f32 	%f320, %f313, 0f32A57060, %f319;
	mov.b32 	%r334, %f316;
	shl.b32 	%r335, %r334, 23;
	mov.b32 	%f321, %r335;
	ex2.approx.ftz.f32 	%f322, %f320;
	mul.f32 	%f323, %f322, %f321;
	add.f32 	%f324, %f312, %f323;
	sub.f32 	%f325, %f433, %f166;
	fma.rn.f32 	%f326, %f325, 0f3BBB989D, 0f3F000000;
	cvt.sat.f32.f32 	%f327, %f326;
	fma.rm.f32 	%f328, %f327, %f171, %f170;
	add.f32 	%f329, %f328, 0fCB40007F;
	neg.f32 	%f330, %f329;
	fma.rn.f32 	%f331, %f325, 0f3FB8AA3B, %f330;
	fma.rn.f32 	%f332, %f325, 0f32A57060, %f331;
	mov.b32 	%r336, %f328;
	shl.b32 	%r337, %r336, 23;
	mov.b32 	%f333, %r337;
	ex2.approx.ftz.f32 	%f334, %f332;
	mul.f32 	%f335, %f334, %f333;
	add.f32 	%f336, %f324, %f335;
	sub.f32 	%f337, %f435, %f166;
	fma.rn.f32 	%f338, %f337, 0f3BBB989D, 0f3F000000;
	cvt.sat.f32.f32 	%f339, %f338;
	fma.rm.f32 	%f340, %f339, %f171, %f170;
	add.f32 	%f341, %f340, 0fCB40007F;
	neg.f32 	%f342, %f341;
	fma.rn.f32 	%f343, %f337, 0f3FB8AA3B, %f342;
	fma.rn.f32 	%f344, %f337, 0f32A57060, %f343;
	mov.b32 	%r338, %f340;
	shl.b32 	%r339, %r338, 23;
	mov.b32 	%f345, %r339;
	ex2.approx.ftz.f32 	%f346, %f344;
	mul.f32 	%f347, %f346, %f345;
	add.f32 	%f348, %f336, %f347;
	sub.f32 	%f349, %f437, %f166;
	fma.rn.f32 	%f350, %f349, 0f3BBB989D, 0f3F000000;
	cvt.sat.f32.f32 	%f351, %f350;
	fma.rm.f32 	%f352, %f351, %f171, %f170;
	add.f32 	%f353, %f352, 0fCB40007F;
	neg.f32 	%f354, %f353;
	fma.rn.f32 	%f355, %f349, 0f3FB8AA3B, %f354;
	fma.rn.f32 	%f356, %f349, 0f32A57060, %f355;
	mov.b32 	%r340, %f352;
	shl.b32 	%r341, %r340, 23;
	mov.b32 	%f357, %r341;
	ex2.approx.ftz.f32 	%f358, %f356;
	mul.f32 	%f359, %f358, %f357;
	add.f32 	%f360, %f348, %f359;
	sub.f32 	%f361, %f439, %f166;
	fma.rn.f32 	%f362, %f361, 0f3BBB989D, 0f3F000000;
	cvt.sat.f32.f32 	%f363, %f362;
	fma.rm.f32 	%f364, %f363, %f171, %f170;
	add.f32 	%f365, %f364, 0fCB40007F;
	neg.f32 	%f366, %f365;
	fma.rn.f32 	%f367, %f361, 0f3FB8AA3B, %f366;
	fma.rn.f32 	%f368, %f361, 0f32A57060, %f367;
	mov.b32 	%r342, %f364;
	shl.b32 	%r343, %r342, 23;
	mov.b32 	%f369, %r343;
	ex2.approx.ftz.f32 	%f370, %f368;
	mul.f32 	%f371, %f370, %f369;
	add.f32 	%f372, %f360, %f371;
	sub.f32 	%f373, %f441, %f166;
	fma.rn.f32 	%f374, %f373, 0f3BBB989D, 0f3F000000;
	cvt.sat.f32.f32 	%f375, %f374;
	fma.rm.f32 	%f376, %f375, %f171, %f170;
	add.f32 	%f377, %f376, 0fCB40007F;
	neg.f32 	%f378, %f377;
	fma.rn.f32 	%f379, %f373, 0f3FB8AA3B, %f378;
	fma.rn.f32 	%f380, %f373, 0f32A57060, %f379;
	mov.b32 	%r344, %f376;
	shl.b32 	%r345, %r344, 23;
	mov.b32 	%f381, %r345;
	ex2.approx.ftz.f32 	%f382, %f380;
	mul.f32 	%f383, %f382, %f381;
	add.f32 	%f384, %f372, %f383;
	sub.f32 	%f385, %f443, %f166;
	fma.rn.f32 	%f386, %f385, 0f3BBB989D, 0f3F000000;
	cvt.sat.f32.f32 	%f387, %f386;
	fma.rm.f32 	%f388, %f387, %f171, %f170;
	add.f32 	%f389, %f388, 0fCB40007F;
	neg.f32 	%f390, %f389;
	fma.rn.f32 	%f391, %f385, 0f3FB8AA3B, %f390;
	fma.rn.f32 	%f392, %f385, 0f32A57060, %f391;
	mov.b32 	%r346, %f388;
	shl.b32 	%r347, %r346, 23;
	mov.b32 	%f393, %r347;
	ex2.approx.ftz.f32 	%f394, %f392;
	mul.f32 	%f395, %f394, %f393;
	add.f32 	%f396, %f384, %f395;
	mov.b32 	%r348, %f396;
	shfl.sync.bfly.b32	%r349|%p104, %r348, 16, 31, -1;
	mov.b32 	%f397, %r349;
	add.f32 	%f398, %f396, %f397;
	mov.b32 	%r350, %f398;
	shfl.sync.bfly.b32	%r351|%p105, %r350, 8, 31, -1;
	mov.b32 	%f399, %r351;
	add.f32 	%f400, %f398, %f399;
	mov.b32 	%r352, %f400;
	shfl.sync.bfly.b32	%r353|%p106, %r352, 4, 31, -1;
	mov.b32 	%f401, %r353;
	add.f32 	%f402, %f400, %f401;
	mov.b32 	%r354, %f402;
	shfl.sync.bfly.b32	%r355|%p107, %r354, 2, 31, -1;
	mov.b32 	%f403, %r355;
	add.f32 	%f404, %f402, %f403;
	mov.b32 	%r356, %f404;
	shfl.sync.bfly.b32	%r357|%p108, %r356, 1, 31, -1;
	mov.b32 	%f405, %r357;
	add.f32 	%f406, %f404, %f405;
	div.rn.f32 	%f79, %f179, %f406;
	div.rn.f32 	%f80, %f191, %f406;
	div.rn.f32 	%f81, %f203, %f406;
	div.rn.f32 	%f82, %f215, %f406;
	div.rn.f32 	%f83, %f227, %f406;
	div.rn.f32 	%f84, %f239, %f406;
	div.rn.f32 	%f85, %f251, %f406;
	div.rn.f32 	%f86, %f263, %f406;
	div.rn.f32 	%f87, %f275, %f406;
	div.rn.f32 	%f88, %f287, %f406;
	div.rn.f32 	%f89, %f299, %f406;
	div.rn.f32 	%f90, %f311, %f406;
	div.rn.f32 	%f91, %f323, %f406;
	div.rn.f32 	%f92, %f335, %f406;
	div.rn.f32 	%f93, %f347, %f406;
	div.rn.f32 	%f94, %f359, %f406;
	div.rn.f32 	%f95, %f371, %f406;
	div.rn.f32 	%f96, %f383, %f406;
	div.rn.f32 	%f97, %f395, %f406;
	mad.lo.s64 	%rd166, %rd174, %rd38, %rd165;
	cvta.to.global.u64 	%rd167, %rd37;
	shl.b64 	%rd168, %rd166, 2;
	add.s64 	%rd26, %rd167, %rd168;
	@%p98 bra 	$L__BB413_44;
	st.global.f32 	[%rd26], %f79;
$L__BB413_44:
	setp.le.s64 	%p109, %rd40, %rd7;
	@%p109 bra 	$L__BB413_46;
	st.global.f32 	[%rd26+128], %f80;
$L__BB413_46:
	setp.le.s64 	%p110, %rd40, %rd8;
	@%p110 bra 	$L__BB413_48;
	st.global.f32 	[%rd26+256], %f81;
$L__BB413_48:
	setp.le.s64 	%p111, %rd40, %rd9;
	@%p111 bra 	$L__BB413_50;
	st.global.f32 	[%rd26+384], %f82;
$L__BB413_50:
	setp.le.s64 	%p112, %rd40, %rd10;
	@%p112 bra 	$L__BB413_52;
	st.global.f32 	[%rd26+512], %f83;
$L__BB413_52:
	setp.le.s64 	%p113, %rd40, %rd11;
	@%p113 bra 	$L__BB413_54;
	st.global.f32 	[%rd26+640], %f84;
$L__BB413_54:
	setp.le.s64 	%p114, %rd40, %rd12;
	@%p114 bra 	$L__BB413_56;
	st.global.f32 	[%rd26+768], %f85;
$L__BB413_56:
	setp.le.s64 	%p115, %rd40, %rd13;
	@%p115 bra 	$L__BB413_58;
	st.global.f32 	[%rd26+896], %f86;
$L__BB413_58:
	setp.le.s64 	%p116, %rd40, %rd14;
	@%p116 bra 	$L__BB413_60;
	st.global.f32 	[%rd26+1024], %f87;
$L__BB413_60:
	setp.le.s64 	%p117, %rd40, %rd15;
	@%p117 bra 	$L__BB413_62;
	st.global.f32 	[%rd26+1152], %f88;
$L__BB413_62:
	setp.le.s64 	%p118, %rd40, %rd16;
	@%p118 bra 	$L__BB413_64;
	st.global.f32 	[%rd26+1280], %f89;
$L__BB413_64:
	mov.u32 	%r358, %tid.x;
	add.s32 	%r359, %r358, 352;
	cvt.u64.u32 	%rd169, %r359;
	setp.le.s64 	%p119, %rd40, %rd169;
	@%p119 bra 	$L__BB413_66;
	st.global.f32 	[%rd26+1408], %f90;
$L__BB413_66:
	setp.le.s64 	%p120, %rd40, %rd17;
	@%p120 bra 	$L__BB413_68;
	st.global.f32 	[%rd26+1536], %f91;
$L__BB413_68:
	add.s32 	%r361, %r358, 416;
	cvt.u64.u32 	%rd170, %r361;
	setp.le.s64 	%p121, %rd40, %rd170;
	@%p121 bra 	$L__BB413_70;
	st.global.f32 	[%rd26+1664], %f92;
$L__BB413_70:
	setp.le.s64 	%p122, %rd40, %rd18;
	@%p122 bra 	$L__BB413_72;
	st.global.f32 	[%rd26+1792], %f93;
$L__BB413_72:
	setp.le.s64 	%p123, %rd40, %rd19;
	@%p123 bra 	$L__BB413_74;
	st.global.f32 	[%rd26+1920], %f94;
$L__BB413_74:
	setp.le.s64 	%p124, %rd40, %rd20;
	@%p124 bra 	$L__BB413_76;
	st.global.f32 	[%rd26+2048], %f95;
$L__BB413_76:
	setp.le.s64 	%p125, %rd40, %rd21;
	@%p125 bra 	$L__BB413_78;
	st.global.f32 	[%rd26+2176], %f96;
$L__BB413_78:
	setp.le.s64 	%p126, %rd40, %rd22;
	@%p126 bra 	$L__BB413_80;
	st.global.f32 	[%rd26+2304], %f97;
$L__BB413_80:
	ld.param.u64 	%rd173, [_Z15SoftmaxWarpImplI22BroadcastScaleMaskLoadIffbLm3EiE11DirectStoreIffEfLi1ELi19ELi32ELi1ELb1EL9Algorithm0EEvT_T0_ll_param_2];
	mov.u32 	%r362, %nctaid.x;
	mov.u32 	%r363, %ntid.y;
	mul.lo.s32 	%r364, %r362, %r363;
	cvt.s64.s32 	%rd171, %r364;
	add.s64 	%rd174, %rd174, %rd171;
	setp.lt.s64 	%p127, %rd174, %rd173;
	@%p127 bra 	$L__BB413_4;
$L__BB413_81:
	ret;

}
	// .globl	_Z15SoftmaxWarpImplI22BroadcastScaleMaskLoadIffbLm3EiE11DirectStoreIffEfLi1ELi20ELi32ELi1ELb0EL9Algorithm0EEvT_T0_ll
.visible .entry _Z15SoftmaxWarpImplI22BroadcastScaleMaskLoadIffbLm3EiE11DirectStoreIffEfLi1ELi20ELi32ELi1ELb0EL9Algorithm0EEvT_T0_ll(
	.param .align 8 .b8 _Z15SoftmaxWarpImplI22BroadcastScaleMaskLoadIffbLm3EiE11DirectStoreIffEfLi1ELi20ELi32ELi1ELb0EL9Algorithm0EEvT_T0_ll_param_0[112],
	.param .align 8 .b8 _Z15SoftmaxWarpImplI22BroadcastScaleMaskLoadIffbLm3EiE11DirectStoreIffEfLi1ELi20ELi32ELi1ELb0EL9Algorithm0EEvT_T0_ll_param_1[16],
	.param .u64 _Z15SoftmaxWarpImplI22BroadcastScaleMaskLoadIffbLm3EiE11DirectStoreIffEfLi1ELi20ELi32ELi1ELb0EL9Algorithm0EEvT_T0_ll_param_2,
	.param .u64 _Z15SoftmaxWarpImplI22BroadcastScaleMaskLoadIffbLm3EiE11DirectStoreIffEfLi1ELi20ELi32ELi1ELb0EL9Algorithm0EEvT_T0_ll_param_3
)
{
	.reg .pred 	%p<37>;
	.reg .b16 	%rs<29>;
	.reg .b32 	%r<348>;
	.reg .b32 	%f<367>;
	.reg .b64 	%rd<155>;

	ld.param.u64 	%rd22, [_Z15SoftmaxWarpImplI22BroadcastScaleMaskLoadIffbLm3EiE11DirectStoreIffEfLi1ELi20ELi32ELi1ELb0EL9Algorithm0EEvT_T0_ll_param_1+8];
	ld.param.u64 	%rd21, [_Z15SoftmaxWarpImplI22BroadcastScaleMaskLoadIffbLm3EiE11DirectStoreIffEfLi1ELi20ELi32ELi1ELb0EL9Algorithm0EEvT_T0_ll_param_1];
	ld.param.v2.f32 	{%f3, %f4}, [_Z15SoftmaxWarpImplI22BroadcastScaleMaskLoadIffbLm3EiE11DirectStoreIffEfLi1ELi20ELi32ELi1ELb0EL9Algorithm0EEvT_T0_ll_param_0+104];
	ld.param.u64 	%rd20, [_Z15SoftmaxWarpImplI22BroadcastScaleMaskLoadIffbLm3EiE11DirectStoreIffEfLi1ELi20ELi32ELi1ELb0EL9Algorithm0EEvT_T0_ll_param_0+96];
	ld.param.u32 	%r11, [_Z15SoftmaxWarpImplI22BroadcastScaleMaskLoadIffbLm3EiE11DirectStoreIffEfLi1ELi20ELi32ELi1ELb0EL9Algorithm0EEvT_T0_ll_param_0+80];
	ld.param.v2.u32 	{%r9, %r10}, [_Z15SoftmaxWarpImplI22BroadcastScaleMaskLoadIffbLm3EiE11DirectStoreIffEfLi1ELi20ELi32ELi1ELb0EL9Algorithm0EEvT_T0_ll_param_0+72];
	ld.param.v2.u32 	{%r6, %r7}, [_Z15SoftmaxWarpImplI22BroadcastScaleMaskLoadIffbLm3EiE11DirectStoreIffEfLi1ELi20ELi32ELi1ELb0EL9Algorithm0EEvT_T0_ll_param_0+48];
	ld.param.u64 	%rd16, [_Z15SoftmaxWarpImplI22BroadcastScaleMaskLoadIffbLm3EiE11DirectStoreIffEfLi1ELi20ELi32ELi1ELb0EL9Algorithm0EEvT_T0_ll_param_0+32];
	ld.param.u64 	%rd15, [_Z15SoftmaxWarpImplI22BroadcastScaleMaskLoadIffbLm3EiE11DirectStoreIffEfLi1ELi20ELi32ELi1ELb0EL9Algorithm0EEvT_T0_ll_param_0+24];
	ld.param.u64 	%rd14, [_Z15SoftmaxWarpImplI22BroadcastScaleMaskLoadIffbLm3EiE11DirectStoreIffEfLi1ELi20ELi32ELi1ELb0EL9Algorithm0EEvT_T0_ll_param_0+16];
	ld.param.u64 	%rd13, [_Z15SoftmaxWarpImplI22BroadcastScaleMaskLoadIffbLm3EiE11DirectStoreIffEfLi1ELi20ELi32ELi1ELb0EL9Algorithm0EEvT_T0_ll_param_0+8];
	ld.param.u64 	%rd12, [_Z15SoftmaxWarpImplI22BroadcastScaleMaskLoadIffbLm3EiE11DirectStoreIffEfLi1ELi20ELi32ELi1ELb0EL9Algorithm0EEvT_T0_ll_param_0];
	ld.param.u64 	%rd23, [_Z15SoftmaxWarpImplI22BroadcastScaleMaskLoadIffbLm3EiE11DirectStoreIffEfLi1ELi20ELi32ELi1ELb0EL9Algorithm0EEvT_T0_ll_param_2];
	ld.param.u64 	%rd24, [_Z15SoftmaxWarpImplI22BroadcastScaleMaskLoadIffbLm3EiE11DirectStoreIffEfLi1ELi20ELi32ELi1ELb0EL9Algorithm0EEvT_T0_ll_param_3];
	setp.lt.s64 	%p1, %rd24, 641;
	@%p1 bra 	$L__BB414_2;
	mov.u64 	%rd25, $str;
	cvta.global.u64 	%rd26, %rd25;
	mov.u64 	%rd27, $str$1;
	cvta.global.u64 	%rd28, %rd27;
	mov.u64 	%rd29, __unnamed_405;
	cvta.global.u64 	%rd30, %rd29;
	{ // callseq 404, 0
	.param .b64 param0;
	st.param.b64 	[param0], %rd26;
	.param .b64 param1;
	st.param.b64 	[param1], %rd28;
	.param .b32 param2;
	st.param.b32 	[param2], 219;
	.param .b64 param3;
	st.param.b64 	[param3], %rd30;
	.param .b64 param4;
	st.param.b64 	[param4], 1;
	call.uni 
	__assertfail, 
	(
	param0, 
	param1, 
	param2, 
	param3, 
	param4
	);
	} // callseq 404
$L__BB414_2:
	mov.u32 	%r22, %ctaid.x;
	mov.u32 	%r23, %ntid.y;
	mov.u32 	%r24, %tid.y;
	mad.lo.s32 	%r25, %r22, %r23, %r24;
	mov.u32 	%r26, %nctaid.x;
	mul.lo.s32 	%r5, %r26, %r23;
	cvt.s64.s32 	%rd154, %r25;
	setp.le.s64 	%p2, %rd23, %rd154;
	@%p2 bra 	$L__BB414_5;
	cvta.to.global.u64 	%rd5, %rd12;
	cvta.to.global.u64 	%rd6, %rd13;
	mov.u32 	%r27, %tid.x;
	cvt.u64.u32 	%rd7, %r27;
	cvta.to.global.u64 	%rd8, %rd21;
	cvt.s64.s32 	%rd9, %r5;
$L__BB414_4:
	setp.eq.s64 	%p3, %rd16, 1;
	setp.eq.s64 	%p4, %rd15, 1;
	setp.eq.s64 	%p5, %rd14, 1;
	mad.lo.s64 	%rd31, %rd20, %rd154, %rd7;
	cvt.u32.u64 	%r28, %rd31;
	div.s32 	%r29, %r28, %r6;
	mul.lo.s32 	%r30, %r29, %r6;
	sub.s32 	%r31, %r28, %r30;
	div.s32 	%r32, %r31, %r7;
	mul.lo.s32 	%r33, %r32, %r7;
	sub.s32 	%r34, %r31, %r33;
	selp.b32 	%r35, 0, %r29, %p5;
	selp.b32 	%r36, 0, %r32, %p4;
	selp.b32 	%r37, 0, %r34, %p3;
	mul.lo.s32 	%r38, %r9, %r35;
	mad.lo.s32 	%r39, %r10, %r36, %r38;
	mad.lo.s32 	%r40, %r11, %r37, %r39;
	shl.b64 	%rd32, %rd31, 32;
	shr.s64 	%rd33, %rd32, 30;
	add.s64 	%rd34, %rd5, %rd33;
	ld.global.f32 	%f5, [%rd34];
	cvt.s64.s32 	%rd35, %r40;
	add.s64 	%rd36, %rd6, %rd35;
	ld.global.u8 	%rs9, [%rd36];
	setp.eq.s16 	%p6, %rs9, 0;
	mul.f32 	%f6, %f5, %f4;
	selp.f32 	%f7, %f3, %f6, %p6;
	max.f32 	%f8, %f7, 0fFF800000;
	add.s64 	%rd37, %rd31, 32;
	cvt.u32.u64 	%r41, %rd37;
	div.s32 	%r42, %r41, %r6;
	mul.lo.s32 	%r43, %r42, %r6;
	sub.s32 	%r44, %r41, %r43;
	div.s32 	%r45, %r44, %r7;
	mul.lo.s32 	%r46, %r45, %r7;
	sub.s32 	%r47, %r44, %r46;
	selp.b32 	%r48, 0, %r42, %p5;
	selp.b32 	%r49, 0, %r45, %p4;
	selp.b32 	%r50, 0, %r47, %p3;
	mul.lo.s32 	%r51, %r9, %r48;
	mad.lo.s32 	%r52, %r10, %r49, %r51;
	mad.lo.s32 	%r53, %r11, %r50, %r52;
	shl.b64 	%rd38, %rd37, 32;
	shr.s64 	%rd39, %rd38, 30;
	add.s64 	%rd40, %rd5, %rd39;
	ld.global.f32 	%f9, [%rd40];
	cvt.s64.s32 	%rd41, %r53;
	add.s64 	%rd42, %rd6, %rd41;
	ld.global.u8 	%rs10, [%rd42];
	setp.eq.s16 	%p7, %rs10, 0;
	mul.f32 	%f10, %f9, %f4;
	selp.f32 	%f11, %f3, %f10, %p7;
	max.f32 	%f12, %f8, %f11;
	add.s64 	%rd43, %rd31, 64;
	cvt.u32.u64 	%r54, %rd43;
	div.s32 	%r55, %r54, %r6;
	mul.lo.s32 	%r56, %r55, %r6;
	sub.s32 	%r57, %r54, %r56;
	div.s32 	%r58, %r57, %r7;
	mul.lo.s32 	%r59, %r58, %r7;
	sub.s32 	%r60, %r57, %r59;
	selp.b32 	%r61, 0, %r55, %p5;
	selp.b32 	%r62, 0, %r58, %p4;
	selp.b32 	%r63, 0, %r60, %p3;
	mul.lo.s32 	%r64, %r9, %r61;
	mad.lo.s32 	%r65, %r10, %r62, %r64;
	mad.lo.s32 	%r66, %r11, %r63, %r65;
	shl.b64 	%rd44, %rd43, 32;
	shr.s64 	%rd45, %rd44, 30;
	add.s64 	%rd46, %rd5, %rd45;
	ld.global.f32 	%f13, [%rd46];
	cvt.s64.s32 	%rd47, %r66;
	add.s64 	%rd48, %rd6, %rd47;
	ld.global.u8 	%rs11, [%rd48];
	setp.eq.s16 	%p8, %rs11, 0;
	mul.f32 	%f14, %f13, %f4;
	selp.f32 	%f15, %f3, %f14, %p8;
	max.f32 	%f16, %f12, %f15;
	add.s64 	%rd49, %rd31, 96;
	cvt.u32.u64 	%r67, %rd49;
	div.s32 	%r68, %r67, %r6;
	mul.lo.s32 	%r69, %r68, %r6;
	sub.s32 	%r70, %r67, %r69;
	div.s32 	%r71, %r70, %r7;
	mul.lo.s32 	%r72, %r71, %r7;
	sub.s32 	%r73, %r70, %r72;
	selp.b32 	%r74, 0, %r68, %p5;
	selp.b32 	%r75, 0, %r71, %p4;
	selp.b32 	%r76, 0, %r73, %p3;
	mul.lo.s32 	%r77, %r9, %r74;
	mad.lo.s32 	%r78, %r10, %r75, %r77;
	mad.lo.s32 	%r79, %r11, %r76, %r78;
	shl.b64 	%rd50, %rd49, 32;
	shr.s64 	%rd51, %rd50, 30;
	add.s64 	%rd52, %rd5, %rd51;
	ld.global.f32 	%f17, [%rd52];
	cvt.s64.s32 	%rd53, %r79;
	add.s64 	%rd54, %rd6, %rd53;
	ld.global.u8 	%rs12, [%rd54];
	setp.eq.s16 	%p9, %rs12, 0;
	mul.f32 	%f18, %f17, %f4;
	selp.f32 	%f19, %f3, %f18, %p9;
	max.f32 	%f20, %f16, %f19;
	add.s64 	%rd55, %rd31, 128;
	cvt.u32.u64 	%r80, %rd55;
	div.s32 	%r81, %r80, %r6;
	mul.lo.s32 	%r82, %r81, %r6;
	sub.s32 	%r83, %r80, %r82;
	div.s32 	%r84, %r83, %r7;
	mul.lo.s32 	%r85, %r84, %r7;
	sub.s32 	%r86, %r83, %r85;
	selp.b32 	%r87, 0, %r81, %p5;
	selp.b32 	%r88, 0, %r84, %p4;
	selp.b32 	%r89, 0, %r86, %p3;
	mul.lo.s32 	%r90, %r9, %r87;
	mad.lo.s32 	%r91, %r10, %r88, %r90;
	mad.lo.s32 	%r92, %r11, %r89, %r91;
	shl.b64 	%rd56, %rd55, 32;
	shr.s64 	%rd57, %rd56, 30;
	add.s64 	%rd58, %rd5, %rd57;
	ld.global.f32 	%f21, [%rd58];
	cvt.s64.s32 	%rd59, %r92;
	add.s64 	%rd60, %rd6, %rd59;
	ld.global.u8 	%rs13, [%rd60];
	setp.eq.s16 	%p10, %rs13, 0;
	mul.f32 	%f22, %f21, %f4;
	selp.f32 	%f23, %f3, %f22, %p10;
	max.f32 	%f24, %f20, %f23;
	add.s64 	%rd61, %rd31, 160;
	cvt.u32.u64 	%r93, %rd61;
	div.s32 	%r94, %r93, %r6;
	mul.lo.s32 	%r95, %r94, %r6;
	sub.s32 	%r96, %r93, %r95;
	div.s32 	%r97, %r96, %r7;
	mul.lo.s32 	%r98, %r97, %r7;
	sub.s32 	%r99, %r96, %r98;
	selp.b32 	%r100, 0, %r94, %p5;
	selp.b32 	%r101, 0, %r97, %p4;
	selp.b32 	%r102, 0, %r99, %p3;
	mul.lo.s32 	%r103, %r9, %r100;
	mad.lo.s32 	%r104, %r10, %r101, %r103;
	mad.lo.s32 	%r105, %r11, %r102, %r104;
	shl.b64 	%rd62, %rd61, 32;
	shr.s64 	%rd63, %rd62, 30;
	add.s64 	%rd64, %rd5, %rd63;
	ld.global.f32 	%f25, [%rd64];
	cvt.s64.s32 	%rd65, %r105;
	add.s64 	%rd66, %rd6, %rd65;
	ld.global.u8 	%rs14, [%rd66];
	setp.eq.s16 	%p11, %rs14, 0;
	mul.f32 	%f26, %f25, %f4;
	selp.f32 	%f27, %f3, %f26, %p11;
	max.f32 	%f28, %f24, %f27;
	add.s64 	%rd67, %rd31, 192;
	cvt.u32.u64 	%r106, %rd67;
	div.s32 	%r107, %r106, %r6;
	mul.lo.s32 	%r108, %r107, %r6;
	sub.s32 	%r109, %r106, %r108;
	div.s32 	%r110, %r109, %r7;
	mul.lo.s32 	%r111, %r110, %r7;
	sub.s32 	%r112, %r109, %r111;
	selp.b32 	%r113, 0, %r107, %p5;
	selp.b32 	%r114, 0, %r110, %p4;
	selp.b32 	%r115, 0, %r112, %p3;
	mul.lo.s32 	%r116, %r9, %r113;
	mad.lo.s32 	%r117, %r10, %r114, %r116;
	mad.lo.s32 	%r118, %r11, %r115, %r117;
	shl.b64 	%rd68, %rd67, 32;
	shr.s64 	%rd69, %rd68, 30;
	add.s64 	%rd70, %rd5, %rd69;
	ld.global.f32 	%f29, [%rd70];
	cvt.s64.s32 	%rd71, %r118;
	add.s64 	%rd72, %rd6, %rd71;
	ld.global.u8 	%rs15, [%rd72];
	setp.eq.s16 	%p12, %rs15, 0;
	mul.f32 	%f30, %f29, %f4;
	selp.f32 	%f31, %f3, %f30, %p12;
	max.f32 	%f32, %f28, %f31;
	add.s64 	%rd73, %rd31, 224;
	cvt.u32.u64 	%r119, %rd73;
	div.s32 	%r120, %r119, %r6;
	mul.lo.s32 	%r121, %r120, %r6;
	sub.s32 	%r122, %r119, %r121;
	div.s32 	%r123, %r122, %r7;
	mul.lo.s32 	%r124, %r123, %r7;
	sub.s32 	%r125, %r122, %r124;
	selp.b32 	%r126, 0, %r120, %p5;
	selp.b32 	%r127, 0, %r123, %p4;
	selp.b32 	%r128, 0, %r125, %p3;
	mul.lo.s32 	%r129, %r9, %r126;
	mad.lo.s32 	%r130, %r10, %r127, %r129;
	mad.lo.s32 	%r131, %r11, %r128, %r130;
	shl.b64 	%rd74, %rd73, 32;
	shr.s64 	%rd75, %rd74, 30;
	add.s64 	%rd76, %rd5, %rd75;
	ld.global.f32 	%f33, [%rd76];
	cvt.s64.s32 	%rd77, %r131;
	add.s64 	%rd78, %rd6, %rd77;
	ld.global.u8 	%rs16, [%rd78];
	setp.eq.s16 	%p13, %rs16, 0;
	mul.f32 	%f34, %f33, %f4;
	selp.f32 	%f35, %f3, %f34, %p13;
	max.f32 	%f36, %f32, %f35;
	add.s64 	%rd79, %rd31, 256;
	cvt.u32.u64 	%r132, %rd79;
	div.s32 	%r133, %r132, %r6;
	mul.lo.s32 	%r134, %r133, %r6;
	sub.s32 	%r135, %r132, %r134;
	div.s32 	%r136, %r135, %r7;
	mul.lo.s32 	%r137, %r136, %r7;
	sub.s32 	%r138, %r135, %r137;
	selp.b32 	%r139, 0, %r133, %p5;
	selp.b32 	%r140, 0, %r136, %p4;
	selp.b32 	%r141, 0, %r138, %p3;
	mul.lo.s32 	%r142, %r9, %r139;
	mad.lo.s32 	%r143, %r10, %r140, %r142;
	mad.lo.s32 	%r144, %r11, %r141, %r143;
	shl.b64 	%rd80, %rd79, 32;
	shr.s64 	%rd81, %rd80, 30;
	add.s64 	%rd82, %rd5, %rd81;
	ld.global.f32 	%f37, [%rd82];
	cvt.s64.s32 	%rd83, %r144;
	add.s64 	%rd84, %rd6, %rd83;
	ld.global.u8 	%rs17, [%rd84];
	setp.eq.s16 	%p14, %rs17, 0;
	mul.f32 	%f38, %f37, %f4;
	selp.f32 	%f39, %f3, %f38, %p14;
	max.f32 	%f40, %f36, %f39;
	add.s64 	%rd85, %rd31, 288;
	cvt.u32.u64 	%r145, %rd85;
	div.s32 	%r146, %r145, %r6;
	mul.lo.s32 	%r147, %r146, %r6;
	sub.s32 	%r148, %r145, %r147;
	div.s32 	%r149, %r148, %r7;
	mul.lo.s32 	%r150, %r149, %r7;
	sub.s32 	%r151, %r148, %r150;
	selp.b32 	%r152, 0, %r146, %p5;
	selp.b32 	%r153, 0, %r149, %p4;
	selp.b32 	%r154, 0, %r151, %p3;
	mul.lo.s32 	%r155, %r9, %r152;
	mad.lo.s32 	%r156, %r10, %r153, %r155;
	mad.lo.s32 	%r157, %r11, %r154, %r156;
	shl.b64 	%rd86, %rd85, 32;
	shr.s64 	%rd87, %rd86, 30;
	add.s64 	%rd88, %rd5, %rd87;
	ld.global.f32 	%f41, [%rd88];
	cvt.s64.s32 	%rd89, %r157;
	add.s64 	%rd90, %rd6, %rd89;
	ld.global.u8 	%rs18, [%rd90];
	setp.eq.s16 	%p15, %rs18, 0;
	mul.f32 	%f42, %f41, %f4;
	selp.f32 	%f43, %f3, %f42, %p15;
	max.f32 	%f44, %f40, %f43;
	add.s64 	%rd91, %rd31, 320;
	cvt.u32.u64 	%r158, %rd91;
	div.s32 	%r159, %r158, %r6;
	mul.lo.s32 	%r160, %r159, %r6;
	sub.s32 	%r161, %r158, %r160;
	div.s32 	%r162, %r161, %r7;
	mul.lo.s32 	%r163, %r162, %r7;
	sub.s32 	%r164, %r161, %r163;
	selp.b32 	%r165, 0, %r159, %p5;
	selp.b32 	%r166, 0, %r162, %p4;
	selp.b32 	%r167, 0, %r164, %p3;
	mul.lo.s32 	%r168, %r9, %r165;
	mad.lo.s32 	%r169, %r10, %r166, %r168;
	mad.lo.s32 	%r170, %r11, %r167, %r169;
	shl.b64 	%rd92, %rd91, 32;
	shr.s64 	%rd93, %rd92, 30;
	add.s64 	%rd94, %rd5, %rd93;
	ld.global.f32 	%f45, [%rd94];
	cvt.s64.s32 	%rd95, %r170;
	add.s64 	%rd96, %rd6, %rd95;
	ld.global.u8 	%rs19, [%rd96];
	setp.eq.s16 	%p16, %rs19, 0;
	mul.f32 	%f46, %f45, %f4;
	selp.f32 	%f47, %f3, %f46, %p16;
	max.f32 	%f48, %f44, %f47;
	add.s64 	%rd97, %rd31, 352;
	cvt.u32.u64 	%r171, %rd97;
	div.s32 	%r172, %r171, %r6;
	mul.lo.s32 	%r173, %r172, %r6;
	sub.s32 	%r174, %r171, %r173;
	div.s32 	%r175, %r174, %r7;
	mul.lo.s32 	%r176, %r175, %r7;
	sub.s32 	%r177, %r174, %r176;
	selp.b32 	%r178, 0, %r172, %p5;
	selp.b32 	%r179, 0, %r175, %p4;
	selp.b32 	%r180, 0, %r177, %p3;
	mul.lo.s32 	%r181, %r9, %r178;
	mad.lo.s32 	%r182, %r10, %r179, %r181;
	mad.lo.s32 	%r183, %r11, %r180, %r182;
	shl.b64 	%rd98, %rd97, 32;
	shr.s64 	%rd99, %rd98, 30;
	add.s64 	%rd100, %rd5, %rd99;
	ld.global.f32 	%f49, [%rd100];
	cvt.s64.s32 	%rd101, %r183;
	add.s64 	%rd102, %rd6, %rd101;
	ld.global.u8 	%rs20, [%rd102];
	setp.eq.s16 	%p17, %rs20, 0;
	mul.f32 	%f50, %f49, %f4;
	selp.f32 	%f51, %f3, %f50, %p17;
	max.f32 	%f52, %f48, %f51;
	add.s64 	%rd103, %rd31, 384;
	cvt.u32.u64 	%r184, %rd103;
	div.s32 	%r185, %r184, %r6;
	mul.lo.s32 	%r186, %r185, %r6;
	sub.s32 	%r187, %r184, %r186;
	div.s32 	%r188, %r187, %r7;
	mul.lo.s32 	%r189, %r188, %r7;
	sub.s32 	%r190, %r187, %r189;
	selp.b32 	%r191, 0, %r185, %p5;
	selp.b32 	%r192, 0, %r188, %p4;
	selp.b32 	%r193, 0, %r190, %p3;
	mul.lo.s32 	%r194, %r9, %r191;
	mad.lo.s32 	%r195, %r10, %r192, %r194;
	mad.lo.s32 	%r196, %r11, %r193, %r195;
	shl.b64 	%rd104, %rd103, 32;
	shr.s64 	%rd105, %rd104, 30;
	add.s64 	%rd106, %rd5, %rd105;
	ld.global.f32 	%f53, [%rd106];
	cvt.s64.s32 	%rd107, %r196;
	add.s64 	%rd108, %rd6, %rd107;
	ld.global.u8 	%rs21, [%rd108];
	setp.eq.s16 	%p18, %rs21, 0;
	mul.f32 	%f54, %f53, %f4;
	selp.f32 	%f55, %f3, %f54, %p18;
	max.f32 	%f56, %f52, %f55;
	add.s64 	%rd109, %rd31, 416;
	cvt.u32.u64 	%r197, %rd109;
	div.s32 	%r198, %r197, %r6;
	mul.lo.s32 	%r199, %r198, %r6;
	sub.s32 	%r200, %r197, %r199;
	div.s32 	%r201, %r200, %r7;
	mul.lo.s32 	%r202, %r201, %r7;
	sub.s32 	%r203, %r200, %r202;
	selp.b32 	%r204, 0, %r198, %p5;
	selp.b32 	%r205, 0, %r201, %p4;
	selp.b32 	%r206, 0, %r203, %p3;
	mul.lo.s32 	%r207, %r9, %r204;
	mad.lo.s32 	%r208, %r10, %r205, %r207;
	mad.lo.s32 	%r209, %r11, %r206, %r208;
	shl.b64 	%rd110, %rd109, 32;
	shr.s64 	%rd111, %rd110, 30;
	add.s64 	%rd112, %rd5, %rd111;
	ld.global.f32 	%f57, [%rd112];
	cvt.s64.s32 	%rd113, %r209;
	add.s64 	%rd114, %rd6, %rd113;
	ld.global.u8 	%rs22, [%rd114];
	setp.eq.s16 	%p19, %rs22, 0;
	mul.f32 	%f58, %f57, %f4;
	selp.f32 	%f59, %f3, %f58, %p19;
	max.f32 	%f60, %f56, %f59;
	add.s64 	%rd115, %rd31, 448;
	cvt.u32.u64 	%r210, %rd115;
	div.s32 	%r211, %r210, %r6;
	mul.lo.s32 	%r212, %r211, %r6;
	sub.s32 	%r213, %r210, %r212;
	div.s32 	%r214, %r213, %r7;
	mul.lo.s32 	%r215, %r214, %r7;
	sub.s32 	%r216, %r213, %r215;
	selp.b32 	%r217, 0, %r211, %p5;
	selp.b32 	%r218, 0, %r214, %p4;
	selp.b32 	%r219, 0, %r216, %p3;
	mul.lo.s32 	%r220, %r9, %r217;
	mad.lo.s32 	%r221, %r10, %r218, %r220;
	mad.lo.s32 	%r222, %r11, %r219, %r221;
	shl.b64 	%rd116, %rd115, 32;
	shr.s64 	%rd117, %rd116, 30;
	add.s64 	%rd118, %rd5, %rd117;
	ld.global.f32 	%f61, [%rd118];
	cvt.s64.s32 	%rd119, %r222;
	add.s64 	%rd120, %rd6, %rd119;
	ld.global.u8 	%rs23, [%rd120];
	setp.eq.s16 	%p20, %rs23, 0;
	mul.f32 	%f62, %f61, %f4;
	selp.f32 	%f63, %f3, %f62, %p20;
	max.f32 	%f64, %f60, %f63;
	add.s64 	%rd121, %rd31, 480;
	cvt.u32.u64 	%r223, %rd121;
	div.s32 	%r224, %r223, %r6;
	mul.lo.s32 	%r225, %r224, %r6;
	sub.s32 	%r226, %r223, %r225;
	div.s32 	%r227, %r226, %r7;
	mul.lo.s32 	%r228, %r227, %r7;
	sub.s32 	%r229, %r226, %r228;
	selp.b32 	%r230, 0, %r224, %p5;
	selp.b32 	%r231, 0, %r227, %p4;
	selp.b32 	%r232, 0, %r229, %p3;
	mul.lo.s32 	%r233, %r9, %r230;
	mad.lo.s32 	%r234, %r10, %r231, %r233;
	mad.lo.s32 	%r235, %r11, %r232, %r234;
	shl.b64 	%rd122, %rd121, 32;
	shr.s64 	%rd123, %rd122, 30;
	add.s64 	%rd124, %rd5, %rd123;
	ld.global.f32 	%f65, [%rd124];
	cvt.s64.s32 	%rd125, %r235;
	add.s64 	%rd126, %rd6, %rd125;
	ld.global.u8 	%rs24, [%rd126];
	setp.eq.s16 	%p21, %rs24, 0;
	mul.f32 	%f66, %f65, %f4;
	selp.f32 	%f67, %f3, %f66, %p21;
	max.f32 	%f68, %f64, %f67;
	add.s64 	%rd127, %rd31, 512;
	cvt.u32.u64 	%r236, %rd127;
	div.s32 	%r237, %r236, %r6;
	mul.lo.s32 	%r238, %r237, %r6;
	sub.s32 	%r239, %r236, %r238;
	div.s32 	%r240, %r239, %r7;
	mul.lo.s32 	%r241, %r240, %r7;
	sub.s32 	%r242, %r239, %r241;
	selp.b32 	%r243, 0, %r237, %p5;
	selp.b32 	%r244, 0, %r240, %p4;
	selp.b32 	%r245, 0, %r242, %p3;
	mul.lo.s32 	%r246, %r9, %r243;
	mad.lo.s32 	%r247, %r10, %r244, %r246;
	mad.lo.s32 	%r248, %r11, %r245, %r247;
	shl.b64 	%rd128, %rd127, 32;
	shr.s64 	%rd129, %rd128, 30;
	add.s64 	%rd130, %rd5, %rd129;
	ld.global.f32 	%f69, [%rd130];
	cvt.s64.s32 	%rd131, %r248;
	add.s64 	%rd132, %rd6, %rd131;
	ld.global.u8 	%rs25, [%rd132];
	setp.eq.s16 	%p22, %rs25, 0;
	mul.f32 	%f70, %f69, %f4;
	selp.f32 	%f71, %f3, %f70, %p22;
	max.f32 	%f72, %f68, %f71;
	add.s64 	%rd133, %rd31, 544;
	cvt.u32.u64 	%r249, %rd133;
	div.s32 	%r250, %r249, %r6;
	mul.lo.s32 	%r251, %r250, %r6;
	sub.s32 	%r252, %r249, %r251;
	div.s32 	%r253, %r252, %r7;
	mul.lo.s32 	%r254, %r253, %r7;
	sub.s32 	%r255, %r252, %r254;
	selp.b32 	%r256, 0, %r250, %p5;
	selp.b32 	%r257, 0, %r253, %p4;
	selp.b32 	%r258, 0, %r255, %p3;
	mul.lo.s32 	%r259, %r9, %r256;
	mad.lo.s32 	%r260, %r10, %r257, %r259;
	mad.lo.s32 	%r261, %r11, %r258, %r260;
	shl.b64 	%rd134, %rd133, 32;
	shr.s64 	%rd135, %rd134, 30;
	add.s64 	%rd136, %rd5, %rd135;
	ld.global.f32 	%f73, [%rd136];
	cvt.s64.s32 	%rd137, %r261;
	add.s64 	%rd138, %rd6, %rd137;
	ld.global.u8 	%rs26, [%rd138];
	setp.eq.s16 	%p23, %rs26, 0;
	mul.f32 	%f74, %f73, %f4;
	selp.f32 	%f75, %f3, %f74, %p23;
	max.f32 	%f76, %f72, %f75;
	add.s64 	%rd139, %rd31, 576;
	cvt.u32.u64 	%r262, %rd139;
	div.s32 	%r263, %r262, %r6;
	mul.lo.s32 	%r264, %r263, %r6;
	sub.s32 	%r265, %r262, %r264;
	div.s32 	%r266, %r265, %r7;
	mul.lo.s32 	%r267, %r266, %r7;
	sub.s32 	%r268, %r265, %r267;
	selp.b32 	%r269, 0, %r263, %p5;
	selp.b32 	%r270, 0, %r266, %p4;
	selp.b32 	%r271, 0, %r268, %p3;
	mul.lo.s32 	%r272, %r9, %r269;
	mad.lo.s32 	%r273, %r10, %r270, %r272;
	mad.lo.s32 	%r274, %r11, %r271, %r273;
	shl.b64 	%rd140, %rd139, 32;
	shr.s64 	%rd141, %rd140, 30;
	add.s64 	%rd142, %rd5, %rd141;
	ld.global.f32 	%f77, [%rd142];
	cvt.s64.s32 	%rd143, %r274;
	add.s64 	%rd144, %rd6, %rd143;
	ld.global.u8 	%rs27, [%rd144];
	setp.eq.s16 	%p24, %rs27, 0;
	mul.f32 	%f78, %f77, %f4;
	selp.f32 	%f79, %f3, %f78, %p24;
	max.f32 	%f80, %f76, %f79;
	add.s64 	%rd145, %rd31, 608;
	cvt.u32.u64 	%r275, %rd145;
	div.s32 	%r276, %r275, %r6;
	mul.lo.s32 	%r277, %r276, %r6;
	sub.s32 	%r278, %r275, %r277;
	div.s32 	%r279, %r278, %r7;
	mul.lo.s32 	%r280, %r279, %r7;
	sub.s32 	%r281, %r278, %r280;
	selp.b32 	%r282, 0, %r276, %p5;
	selp.b32 	%r283, 0, %r279, %p4;
	selp.b32 	%r284, 0, %r281, %p3;
	mul.lo.s32 	%r285, %r9, %r282;
	mad.lo.s32 	%r286, %r10, %r283, %r285;
	mad.lo.s32 	%r287, %r11, %r284, %r286;
	shl.b64 	%rd146, %rd145, 32;
	shr.s64 	%rd147, %rd146, 30;
	add.s64 	%rd148, %rd5, %rd147;
	ld.global.f32 	%f81, [%rd148];
	cvt.s64.s32 	%rd149, %r287;
	add.s64 	%rd150, %rd6, %rd149;
	ld.global.u8 	%rs28, [%rd150];
	setp.eq.s16 	%p25, %rs28, 0;
	mul.f32 	%f82, %f81, %f4;
	selp.f32 	%f83, %f3, %f82, %p25;
	max.f32 	%f84, %f80, %f83;
	mov.b32 	%r288, %f84;
	shfl.sync.bfly.b32	%r289|%p26, %r288, 16, 31, -1;
	mov.b32 	%f85, %r289;
	max.f32 	%f86, %f84, %f85;
	mov.b32 	%r290, %f86;
	shfl.sync.bfly.b32	%r291|%p27, %r290, 8, 31, -1;
	mov.b32 	%f87, %r291;
	max.f32 	%f88, %f86, %f87;
	mov.b32 	%r292, %f88;
	shfl.sync.bfly.b32	%r293|%p28, %r292, 4, 31, -1;
	mov.b32 	%f89, %r293;
	max.f32 	%f90, %f88, %f89;
	mov.b32 	%r294, %f90;
	shfl.sync.bfly.b32	%r295|%p29, %r294, 2, 31, -1;
	mov.b32 	%f91, %r295;
	max.f32 	%f92, %f90, %f91;
	mov.b32 	%r296, %f92;
	shfl.sync.bfly.b32	%r297|%p30, %r296, 1, 31, -1;
	mov.b32 	%f93, %r297;
	max.f32 	%f94, %f92, %f93;
	sub.f32 	%f95, %f7, %f94;
	fma.rn.f32 	%f96, %f95, 0f3BBB989D, 0f3F000000;
	cvt.sat.f32.f32 	%f97, %f96;
	mov.f32 	%f98, 0f4B400001;
	mov.f32 	%f99, 0f437C0000;
	fma.rm.f32 	%f100, %f97, %f99, %f98;
	add.f32 	%f101, %f100, 0fCB40007F;
	neg.f32 	%f102, %f101;
	fma.rn.f32 	%f103, %f95, 0f3FB8AA3B, %f102;
	fma.rn.f32 	%f104, %f95, 0f32A57060, %f103;
	mov.b32 	%r298, %f100;
	shl.b32 	%r299, %r298, 23;
	mov.b32 	%f105, %r299;
	ex2.approx.ftz.f32 	%f106, %f104;
	mul.f32 	%f107, %f106, %f105;
	add.f32 	%f108, %f107, 0f00000000;
	sub.f32 	%f109, %f11, %f94;
	fma.rn.f32 	%f110, %f109, 0f3BBB989D, 0f3F000000;
	cvt.sat.f32.f32 	%f111, %f110;
	fma.rm.f32 	%f112, %f111, %f99, %f98;
	add.f32 	%f113, %f112, 0fCB40007F;
	neg.f32 	%f114, %f113;
	fma.rn.f32 	%f115, %f109, 0f3FB8AA3B, %f114;
	fma.rn.f32 	%f116, %f109, 0f32A57060, %f115;
	mov.b32 	%r300, %f112;
	shl.b32 	%r301, %r300, 23;
	mov.b32 	%f117, %r301;
	ex2.approx.ftz.f32 	%f118, %f116;
	mul.f32 	%f119, %f118, %f117;
	add.f32 	%f120, %f108, %f119;
	sub.f32 	%f121, %f15, %f94;
	fma.rn.f32 	%f122, %f121, 0f3BBB989D, 0f3F000000;
	cvt.sat.f32.f32 	%f123, %f122;
	fma.rm.f32 	%f124, %f123, %f99, %f98;
	add.f32 	%f125, %f124, 0fCB40007F;
	neg.f32 	%f126, %f125;
	fma.rn.f32 	%f127, %f121, 0f3FB8AA3B, %f126;
	fma.rn.f32 	%f128, %f121, 0f32A57060, %f127;
	mov.b32 	%r302, %f124;
	shl.b32 	%r303, %r302, 23;
	mov.b32 	%f129, %r303;
	ex2.approx.ftz.f32 	%f130, %f128;
	mul.f32 	%f131, %f130, %f129;
	add.f32 	%f132, %f120, %f131;
	sub.f32 	%f133, %f19, %f94;
	fma.rn.f32 	%f134, %f133, 0f3BBB989D, 0f3F000000;
	cvt.sat.f32.f32 	%f135, %f134;
	fma.rm.f32 	%f136, %f135, %f99, %f98;
	add.f32 	%f137, %f136, 0fCB40007F;
	neg.f32 	%f138, %f137;
	fma.rn.f32 	%f139, %f133, 0f3FB8AA3B, %f138;
	fma.rn.f32 	%f140, %f133, 0f32A57060, %f139;
	mov.b32 	%r304, %f136;
	shl.b32 	%r305, %r304, 23;
	mov.b32 	%f141, %r305;
	ex2.approx.ftz.f32 	%f142, %f140;
	mul.f32 	%f143, %f142, %f141;
	add.f32 	%f144, %f132, %f143;
	sub.f32 	%f145, %f23, %f94;
	fma.rn.f32 	%f146, %f145, 0f3BBB989D, 0f3F000000;
	cvt.sat.f32.f32 	%f147, %f146;
	fma.rm.f32 	%f148, %f147, %f99, %f98;
	add.f32 	%f149, %f148, 0fCB40007F;
	neg.f32 	%f150, %f149;
	fma.rn.f32 	%f151, %f145, 0f3FB8AA3B, %f150;
	fma.rn.f32 	%f152, %f145, 0f32A57060, %f151;
	mov.b32 	%r306, %f148;
	shl.b32 	%r307, %r306, 23;
	mov.b32 	%f153, %r307;
	ex2.approx.ftz.f32 	%f154, %f152;
	mul.f32 	%f155, %f154, %f153;
	add.f32 	%f156, %f144, %f155;
	sub.f32 	%f157, %f27, %f94;
	fma.rn.f32 	%f158, %f157, 0f3BBB989D, 0f3F000000;
	cvt.sat.f32.f32 	%f159, %f158;
	fma.rm.f32 	%f160, %f159, %f99, %f98;
	add.f32 	%f161, %f160, 0fCB40007F;
	neg.f32 	%f162, %f161;
	fma.rn.f32 	%f163, %f157, 0f3FB8AA3B, %f162;
	fma.rn.f32 	%f164, %f157, 0f32A57060, %f163;
	mov.b32 	%r308, %f160;
	shl.b32 	%r309, %r308, 23;
	mov.b32 	%f165, %r309;
	ex2.approx.ftz.f32 	%f166, %f164;
	mul.f32 	%f167, %f166, %f165;
	add.f32 	%f168, %f156, %f167;
	sub.f32 	%f169, %f31, %f94;
	fma.rn.f32 	%f170, %f169, 0f3BBB989D, 0f3F000000;
	cvt.sat.f32.f32 	%f171, %f170;
	fma.rm.f32 	%f172, %f171, %f99, %f98;
	add.f32 	%f173, %f172, 0fCB40007F;
	neg.f32 	%f174, %f173;
	fma.rn.f32 	%f175, %f169, 0f3FB8AA3B, %f174;
	fma.rn.f32 	%f176, %f169, 0f32A57060, %f175;
	mov.b32 	%r310, %f172;
	shl.b32 	%r311, %r310, 23;
	mov.b32 	%f177, %r311;
	ex2.approx.ftz.f32 	%f178, %f176;
	mul.f32 	%f179, %f178, %f177;
	add.f32 	%f180, %f168, %f179;
	sub.f32 	%f181, %f35, %f94;
	fma.rn.f32 	%f182, %f181, 0f3BBB989D, 0f3F000000;
	cvt.sat.f32.f32 	%f183, %f182;
	fma.rm.f32 	%f184, %f183, %f99, %f98;
	add.f32 	%f185, %f184, 0fCB40007F;
	neg.f32 	%f186, %f185;
	fma.rn.f32 	%f187, %f181, 0f3FB8AA3B, %f186;
	fma.rn.f32 	%f188, %f181, 0f32A57060, %f187;
	mov.b32 	%r312, %f184;
	shl.b32 	%r313, %r312, 23;
	mov.b32 	%f189, %r313;
	ex2.approx.ftz.f32 	%f190, %f188;
	mul.f32 	%f191, %f190, %f189;
	add.f32 	%f192, %f180, %f191;
	sub.f32 	%f193, %f39, %f94;
	fma.rn.f32 	%f194, %f193, 0f3BBB989D, 0f3F000000;
	cvt.sat.f32.f32 	%f195, %f194;
	fma.rm.f32 	%f196, %f195, %f99, %f98;
	add.f32 	%f197, %f196, 0fCB40007F;
	neg.f32 	%f198, %f197;
	fma.rn.f32 	%f199, %f193, 0f3FB8AA3B, %f198;
	fma.rn.f32 	%f200, %f193, 0f32A57060, %f199;
	mov.b32 	%r314, %f196;
	shl.b32 	%r315, %r314, 23;
	mov.b32 	%f201, %r315;
	ex2.approx.ftz.f32 	%f202, %f200;
	mul.f32 	%f203, %f202, %f201;
	add.f32 	%f204, %f192, %f203;
	sub.f32 	%f205, %f43, %f94;
	fma.rn.f32 	%f206, %f205, 0f3BBB989D, 0f3F000000;
	cvt.sat.f32.f32 	%f207, %f206;
	fma.rm.f32 	%f208, %f207, %f99, %f98;
	add.f32 	%f209, %f208, 0fCB40007F;
	neg.f32 	%f210, %f209;
	fma.rn.f32 	%f211, %f205, 0f3FB8AA3B, %f210;
	fma.rn.f32 	%f212, %f205, 0f32A57060, %f211;
	mov.b32 	%r316, %f208;
	shl.b32 	%r317, %r316, 23;
	mov.b32 	%f213, %r317;
	ex2.approx.ftz.f32 	%f214, %f212;
	mul.f32 	%f215, %f214, %f213;
	add.f32 	%f216, %f204, %f215;
	sub.f32 	%f217, %f47, %f94;
	fma.rn.f32 	%f218, %f217, 0f3BBB989D, 0f3F000000;
	cvt.sat.f32.f32 	%f219, %f218;
	fma.rm.f32 	%f220, %f219, %f99, %f98;
	add.f32 	%f221, %f220, 0fCB40007F;
	neg.f32 	%f222, %f221;
	fma.rn.f32 	%f223, %f217, 0f3FB8AA3B, %f222;
	fma.rn.f32 	%f224, %f217, 0f32A57060, %f223;
	mov.b32 	%r318, %f220;
	shl.b32 	%r319, %r318, 23;
	mov.b32 	%f225, %r319;
	ex2.approx.ftz.f32 	%f226, %f224;
	mul.f32 	%f227, %f226, %f225;
	add.f32 	%f228, %f216, %f227;
	sub.f32 	%f229, %f51, %f94;
	fma.rn.f32 	%f230, %f229, 0f3BBB989D, 0f3F000000;
	cvt.sat.f32.f32 	%f231, %f230;
	fma.rm.f32 	%f232, %f231, %f99, %f98;
	add.f32 	%f233, %f232, 0fCB40007F;
	neg.f32 	%f234, %f233;
	fma.rn.f32 	%f235, %f229, 0f3FB8AA3B, %f234;
	fma.rn.f32 	%f236, %f229, 0f32A57060, %f235;
	mov.b32 	%r320, %f232;
	shl.b32 	%r321, %r320, 23;
	mov.b32 	%f237, %r321;
	ex2.approx.ftz.f32 	%f238, %f236;
	mul.f32 	%f239, %f238, %f237;
	add.f32 	%f240, %f228, %f239;
	sub.f32 	%f241, %f55, %f94;
	fma.rn.f32 	%f242, %f241, 0f3BBB989D, 0f3F000000;
	cvt.sat.f32.f32 	%f243, %f242;
	fma.rm.f32 	%f244, %f243, %f99, %f98;
	add.f32 	%f245, %f244, 0fCB40007F;
	neg.f32 	%f246, %f245;
	fma.rn.f32 	%f247, %f241, 0f3FB8AA3B, %f246;
	fma.rn.f32 	%f248, %f241, 0f32A57060, %f247;
	mov.b32 	%r322, %f244;
	shl.b32 	%r323, %r322, 23;
	mov.b32 	%f249, %r323;
	ex2.approx.ftz.f32 	%f250, %f248;
	mul.f32 	%f251, %f250, %f249;
	add.f32 	%f252, %f240, %f251;
	sub.f32 	%f253, %f59, %f94;
	fma.rn.f32 	%f254, %f253, 0f3BBB989D, 0f3F000000;
	cvt.sat.f32.f32 	%f255, %f254;
	fma.rm.f32 	%f256, %f255, %f99, %f98;
	add.f32 	%f257, %f256, 0fCB40007F;
	neg.f32 	%f258, %f257;
	fma.rn.f32 	%f259, %f253, 0f3FB8AA3B, %f258;
	fma.rn.f32 	%f260, %f253, 0f32A57060, %f259;
	mov.b32 	%r324, %f256;
	shl.b32 	%r325, %r324, 23;
	mov.b32 	%f261, %r325;
	ex2.approx.ftz.f32 	%f262, %f260;
	mul.f32 	%f263, %f262, %f261;
	add.f32 	%f264, %f252, %f263;
	sub.f32 	%f265, %f63, %f94;
	fma.rn.f32 	%f266, %f265, 0f3BBB989D, 0f3F000000;
	cvt.sat.f32.f32 	%f267, %f266;
	fma.rm.f32 	%f268, %f267, %f99, %f98;
	add.f32 	%f269, %f268, 0fCB40007F;
	neg.f32 	%f270, %f269;
	fma.rn.f32 	%f271, %f265, 0f3FB8AA3B, %f270;
	fma.rn.f32 	%f272, %f265, 0f32A57060, %f271;
	mov.b32 	%r326, %f268;
	shl.b32 	%r327, %r326, 23;
	mov.b32 	%f273, %r327;
	ex2.approx.ftz.f32 	%f274, %f272;
	mul.f32 	%f275, %f274, %f273;
	add.f32 	%f276, %f264, %f275;
	sub.f32 	%f277, %f67, %f94;
	fma.rn.f32 	%f278, %f277, 0f3BBB989D, 0f3F000000;
	cvt.sat.f32.f32 	%f279, %f278;
	fma.rm.f32 	%f280, %f279, %f99, %f98;
	add.f32 	%f281, %f280, 0fCB40007F;
	neg.f32 	%f282, %f281;
	fma.rn.f32 	%f283, %f277, 0f3FB8AA3B, %f282;
	fma.rn.f32 	%f284, %f277, 0f32A57060, %f283;
	mov.b32 	%r328, %f280;
	shl.b32 	%r329, %r328, 23;
	mov.b32 	%f285, %r329;
	ex2.approx.ftz.f32 	%f286, %f284;
	mul.f32 	%f287, %f286, %f285;
	add.f32 	%f288, %f276, %f287;
	sub.f32 	%f289, %f71, %f94;
	fma.rn.f32 	%f290, %f289, 0f3BBB989D, 0f3F000000;
	cvt.sat.f32.f32 	%f291, %f290;
	fma.rm.f32 	%f292, %f291, %f99, %f98;
	add.f32 	%f293, %f292, 0fCB40007F;
	neg.f32 	%f294, %f293;
	fma.rn.f32 	%f295, %f289, 0f3FB8AA3B, %f294;
	fma.rn.f32 	%f296, %f289, 0f32A57060, %f295;
	mov.b32 	%r330, %f292;
	shl.b32 	%r331, %r330, 23;
	mov.b32 	%f297, %r331;
	ex2.approx.ftz.f32 	%f298, %f296;
	mul.f32 	%f299, %f298, %f297;
	add.f32 	%f300, %f288, %f299;
	sub.f32 	%f301, %f75, %f94;
	fma.rn.f32 	%f302, %f301, 0f3BBB989D, 0f3F000000;
	cvt.sat.f32.f32 	%f303, %f302;
	fma.rm.f32 	%f304, %f303, %f99, %f98;
	add.f32 	%f305, %f304, 0fCB40007F;
	neg.f32 	%f306, %f305;
	fma.rn.f32 	%f307, %f301, 0f3FB8AA3B, %f306;
	fma.rn.f32 	%f308, %f301, 0f32A57060, %f307;
	mov.b32 	%r332, %f304;
	shl.b32 	%r333, %r332, 23;
	mov.b32 	%f309, %r333;
	ex2.approx.ftz.f32 	%f310, %f308;
	mul.f32 	%f311, %f310, %f309;
	add.f32 	%f312, %f300, %f311;
	sub.f32 	%f313, %f79, %f94;
	fma.rn.f32 	%f314, %f313, 0f3BBB989D, 0f3F000000;
	cvt.sat.f32.f32 	%f315, %f314;
	fma.rm.f32 	%f316, %f315, %f99, %f98;
	add.f32 	%f317, %f316, 0fCB40007F;
	neg.f32 	%f318, %f317;
	fma.rn.f32 	%f319, %f313, 0f3FB8AA3B, %f318;
	fma.rn.f32 	%f320, %f313, 0f32A57060, %f319;
	mov.b32 	%r334, %f316;
	shl.b32 	%r335, %r334, 23;
	mov.b32 	%f321, %r335;
	ex2.approx.ftz.f32 	%f322, %f320;
	mul.f32 	%f323, %f322, %f321;
	add.f32 	%f324, %f312, %f323;
	sub.f32 	%f325, %f83, %f94;
	fma.rn.f32 	%f326, %f325, 0f3BBB989D, 0f3F000000;
	cvt.sat.f32.f32 	%f327, %f326;
	fma.rm.f32 	%f328, %f327, %f99, %f98;
	add.f32 	%f329, %f328, 0fCB40007F;
	neg.f32 	%f330, %f329;
	fma.rn.f32 	%f331, %f325, 0f3FB8AA3B, %f330;
	fma.rn.f32 	%f332, %f325, 0f32A57060, %f331;
	mov.b32 	%r336, %f328;
	shl.b32 	%r337, %r336, 23;
	mov.b32 	%f333, %r337;
	ex2.approx.ftz.f32 	%f334, %f332;
	mul.f32 	%f335, %f334, %f333;
	add.f32 	%f336, %f324, %f335;
	mov.b32 	%r338, %f336;
	shfl.sync.bfly.b32	%r339|%p31, %r338, 16, 31, -1;
	mov.b32 	%f337, %r339;
	add.f32 	%f338, %f336, %f337;
	mov.b32 	%r340, %f338;
	shfl.sync.bfly.b32	%r341|%p32, %r340, 8, 31, -1;
	mov.b32 	%f339, %r341;
	add.f32 	%f340, %f338, %f339;
	mov.b32 	%r342, %f340;
	shfl.sync.bfly.b32	%r343|%p33, %r342, 4, 31, -1;
	mov.b32 	%f341, %r343;
	add.f32 	%f342, %f340, %f341;
	mov.b32 	%r344, %f342;
	shfl.sync.bfly.b32	%r345|%p34, %r344, 2, 31, -1;
	mov.b32 	%f343, %r345;
	add.f32 	%f344, %f342, %f343;
	mov.b32 	%r346, %f344;
	shfl.sync.bfly.b32	%r347|%p35, %r346, 1, 31, -1;
	mov.b32 	%f345, %r347;
	add.f32 	%f346, %f344, %f345;
	div.rn.f32 	%f347, %f107, %f346;
	div.rn.f32 	%f348, %f119, %f346;
	div.rn.f32 	%f349, %f131, %f346;
	div.rn.f32 	%f350, %f143, %f346;
	div.rn.f32 	%f351, %f155, %f346;
	div.rn.f32 	%f352, %f167, %f346;
	div.rn.f32 	%f353, %f179, %f346;
	div.rn.f32 	%f354, %f191, %f346;
	div.rn.f32 	%f355, %f203, %f346;
	div.rn.f32 	%f356, %f215, %f346;
	div.rn.f32 	%f357, %f227, %f346;
	div.rn.f32 	%f358, %f239, %f346;
	div.rn.f32 	%f359, %f251, %f346;
	div.rn.f32 	%f360, %f263, %f346;
	div.rn.f32 	%f361, %f275, %f346;
	div.rn.f32 	%f362, %f287, %f346;
	div.rn.f32 	%f363, %f299, %f346;
	div.rn.f32 	%f364, %f311, %f346;
	div.rn.f32 	%f365, %f323, %f346;
	div.rn.f32 	%f366, %f335, %f346;
	mad.lo.s64 	%rd151, %rd154, %rd22, %rd7;
	shl.b64 	%rd152, %rd151, 2;
	add.s64 	%rd153, %rd8, %rd152;
	st.global.f32 	[%rd153], %f347;
	st.global.f32 	[%rd153+128], %f348;
	st.global.f32 	[%rd153+256], %f349;
	st.global.f32 	[%rd153+384], %f350;
	st.global.f32 	[%rd153+512], %f351;
	st.global.f32 	[%rd153+640], %f352;
	st.global.f32 	[%rd153+768], %f353;
	st.global.f32 	[%rd153+896], %f354;
	st.global.f32 	[%rd153+1024], %f355;
	st.global.f32 	[%rd153+1152], %f356;
	st.global.f32 	[%rd153+1280], %f357;
	st.global.f32 	[%rd153+1408], %f358;
	st.global.f32 	[%rd153+1536], %f359;
	st.global.f32 	[%rd153+1664], %f360;
	st.global.f32 	[%rd153+1792], %f361;
	st.global.f32 	[%rd153+1920], %f362;
	st.global.f32 	[%rd153+2048], %f363;
	st.global.f32 	[%rd153+2176], %f364;
	st.global.f32 	[%rd153+2304], %f365;
	st.global.f32 	[%rd153+2432], %f366;
	add.s64 	%rd154, %rd154, %rd9;
	setp.lt.s64 	%p36, %rd154, %rd23;
	@%p36 bra 	$L__BB414_4;
$L__BB414_5:
	ret;

}
	// .globl	_Z15SoftmaxWarpImplI22BroadcastScaleMaskLoadIffbLm3EiE11DirectStoreIffEfLi1ELi20ELi32ELi1ELb1EL9Algorithm0EEvT_T0_ll
.visible .entry _Z15SoftmaxWarpImplI22BroadcastScaleMaskLoadIffbLm3EiE11DirectStoreIffEfLi1ELi20ELi32ELi1ELb1EL9Algorithm0EEvT_T0_ll(
	.param .align 8 .b8 _Z15SoftmaxWarpImplI22BroadcastScaleMaskLoadIffbLm3EiE11DirectStoreIffEfLi1ELi20ELi32ELi1ELb1EL9Algorithm0EEvT_T0_ll_param_0[112],
	.param .align 8 .b8 _Z15SoftmaxWarpImplI22BroadcastScaleMaskLoadIffbLm3EiE11DirectStoreIffEfLi1ELi20ELi32ELi1ELb1EL9Algorithm0EEvT_T0_ll_param_1[16],
	.param .u64 _Z15SoftmaxWarpImplI22BroadcastScaleMaskLoadIffbLm3EiE11DirectStoreIffEfLi1ELi20ELi32ELi1ELb1EL9Algorithm0EEvT_T0_ll_param_2,
	.param .u64 _Z15SoftmaxWarpImplI22BroadcastScaleMaskLoadIffbLm3EiE11DirectStoreIffEfLi1ELi20ELi32ELi1ELb1EL9Algorithm0EEvT_T0_ll_param_3
)
{
	.reg .pred 	%p<134>;
	.reg .b16 	%rs<29>;
	.reg .b32 	%r<391>;
	.reg .b32 	%f<467>;
	.reg .b64 	%rd<186>;

	ld.param.u64 	%rd37, [_Z15SoftmaxWarpImplI22BroadcastScaleMaskLoadIffbLm3EiE11DirectStoreIffEfLi1ELi20ELi32ELi1ELb1EL9Algorithm0EEvT_T0_ll_param_1+8];
	ld.param.u64 	%rd36, [_Z15SoftmaxWarpImplI22BroadcastScaleMaskLoadIffbLm3EiE11DirectStoreIffEfLi1ELi20ELi32ELi1ELb1EL9Algorithm0EEvT_T0_ll_param_1];
	ld.param.v2.f32 	{%f103, %f104}, [_Z15SoftmaxWarpImplI22BroadcastScaleMaskLoadIffbLm3EiE11DirectStoreIffEfLi1ELi20ELi32ELi1ELb1EL9Algorithm0EEvT_T0_ll_param_0+104];
	ld.param.u64 	%rd35, [_Z15SoftmaxWarpImplI22BroadcastScaleMaskLoadIffbLm3EiE11DirectStoreIffEfLi1ELi20ELi32ELi1ELb1EL9Algorithm0EEvT_T0_ll_param_0+96];
	ld.param.u32 	%r11, [_Z15SoftmaxWarpImplI22BroadcastScaleMaskLoadIffbLm3EiE11DirectStoreIffEfLi1ELi20ELi32ELi1ELb1EL9Algorithm0EEvT_T0_ll_param_0+80];
	ld.param.v2.u32 	{%r9, %r10}, [_Z15SoftmaxWarpImplI22BroadcastScaleMaskLoadIffbLm3EiE11DirectStoreIffEfLi1ELi20ELi32ELi1ELb1EL9Algorithm0EEvT_T0_ll_param_0+72];
	ld.param.v2.u32 	{%r6, %r7}, [_Z15SoftmaxWarpImplI22BroadcastScaleMaskLoadIffbLm3EiE11DirectStoreIffEfLi1ELi20ELi32ELi1ELb1EL9Algorithm0EEvT_T0_ll_param_0+48];
	ld.param.u64 	%rd31, [_Z15SoftmaxWarpImplI22BroadcastScaleMaskLoadIffbLm3EiE11DirectStoreIffEfLi1ELi20ELi32ELi1ELb1EL9Algorithm0EEvT_T0_ll_param_0+32];
	ld.param.u64 	%rd30, [_Z15SoftmaxWarpImplI22BroadcastScaleMaskLoadIffbLm3EiE11DirectStoreIffEfLi1ELi20ELi32ELi1ELb1EL9Algorithm0EEvT_T0_ll_param_0+24];
	ld.param.u64 	%rd29, [_Z15SoftmaxWarpImplI22BroadcastScaleMaskLoadIffbLm3EiE11DirectStoreIffEfLi1ELi20ELi32ELi1ELb1EL9Algorithm0EEvT_T0_ll_param_0+16];
	ld.param.u64 	%rd28, [_Z15SoftmaxWarpImplI22BroadcastScaleMaskLoadIffbLm3EiE11DirectStoreIffEfLi1ELi20ELi32ELi1ELb1EL9Algorithm0EEvT_T0_ll_param_0+8];
	ld.param.u64 	%rd27, [_Z15SoftmaxWarpImplI22BroadcastScaleMaskLoadIffbLm3EiE11DirectStoreIffEfLi1ELi20ELi32ELi1ELb1EL9Algorithm0EEvT_T0_ll_param_0];
	ld.param.u64 	%rd39, [_Z15SoftmaxWarpImplI22BroadcastScaleMaskLoadIffbLm3EiE11DirectStoreIffEfLi1ELi20ELi32ELi1ELb1EL9Algorithm0EEvT_T0_ll_param_3];
	cvta.to.global.u64 	%rd1, %rd27;
	cvta.to.global.u64 	%rd2, %rd28;
	setp.lt.s64 	%p1, %rd39, 641;
	@%p1 bra 	$L__BB415_2;
	mov.u64 	%rd40, $str;
	cvta.global.u64 	%rd41, %rd40;
	mov.u64 	%rd42, $str$1;
	cvta.global.u64 	%rd43, %rd42;
	mov.u64 	%rd44, __unnamed_406;
	cvta.global.u64 	%rd45, %rd44;
	{ // callseq 405, 0
	.param .b64 param0;
	st.param.b64 	[param0], %rd41;
	.param .b64 param1;
	st.param.b64 	[param1], %rd43;
	.param .b32 param2;
	st.param.b32 	[param2], 219;
	.param .b64 param3;
	st.param.b64 	[param3], %rd45;
	.param .b64 param4;
	st.param.b64 	[param4], 1;
	call.uni 
	__assertfail, 
	(
	param0, 
	param1, 
	param2, 
	param3, 
	param4
	);
	} // callseq 405
$L__BB415_2:
	ld.param.u64 	%rd183, [_Z15SoftmaxWarpImplI22BroadcastScaleMaskLoadIffbLm3EiE11DirectStoreIffEfLi1ELi20ELi32ELi1ELb1EL9Algorithm0EEvT_T0_ll_param_2];
	mov.u32 	%r22, %ctaid.x;
	mov.u32 	%r23, %ntid.y;
	mov.u32 	%r24, %tid.y;
	mad.lo.s32 	%r25, %r22, %r23, %r24;
	cvt.s64.s32 	%rd185, %r25;
	setp.le.s64 	%p2, %rd183, %rd185;
	@%p2 bra 	$L__BB415_85;
	mov.u32 	%r26, %tid.x;
	add.s32 	%r27, %r26, 32;
	cvt.u64.u32 	%rd7, %r27;
	add.s32 	%r28, %r26, 64;
	cvt.u64.u32 	%rd8, %r28;
	add.s32 	%r29, %r26, 96;
	cvt.u64.u32 	%rd9, %r29;
	add.s32 	%r30, %r26, 128;
	cvt.u64.u32 	%rd10, %r30;
	add.s32 	%r31, %r26, 160;
	cvt.u64.u32 	%rd11, %r31;
	add.s32 	%r32, %r26, 192;
	cvt.u64.u32 	%rd12, %r32;
	add.s32 	%r33, %r26, 224;
	cvt.u64.u32 	%rd13, %r33;
	add.s32 	%r34, %r26, 256;
	cvt.u64.u32 	%rd14, %r34;
	add.s32 	%r35, %r26, 288;
	cvt.u64.u32 	%rd15, %r35;
	add.s32 	%r36, %r26, 320;
	cvt.u64.u32 	%rd16, %r36;
	add.s32 	%r37, %r26, 480;
	cvt.u64.u32 	%rd17, %r37;
	add.s32 	%r38, %r26, 512;
	cvt.u64.u32 	%rd18, %r38;
	add.s32 	%r39, %r26, 544;
	cvt.u64.u32 	%rd19, %r39;
	add.s32 	%r40, %r26, 576;
	cvt.u64.u32 	%rd20, %r40;
	add.s32 	%r41, %r26, 608;
	cvt.u64.u32 	%rd21, %r41;
$L__BB415_4:
	cvt.u64.u32 	%rd23, %r26;
	setp.le.s64 	%p3, %rd39, %rd23;
	mul.lo.s64 	%rd24, %rd35, %rd185;
	mov.f32 	%f427, 0fFF800000;
	mov.f32 	%f430, %f427;
	@%p3 bra 	$L__BB415_6;
	setp.eq.s64 	%p4, %rd31, 1;
	setp.eq.s64 	%p5, %rd30, 1;
	setp.eq.s64 	%p6, %rd29, 1;
	add.s64 	%rd46, %rd24, %rd23;
	cvt.u32.u64 	%r43, %rd46;
	div.s32 	%r44, %r43, %r6;
	mul.lo.s32 	%r45, %r44, %r6;
	sub.s32 	%r46, %r43, %r45;
	div.s32 	%r47, %r46, %r7;
	mul.lo.s32 	%r48, %r47, %r7;
	sub.s32 	%r49, %r46, %r48;
	selp.b32 	%r50, 0, %r44, %p6;
	selp.b32 	%r51, 0, %r47, %p5;
	selp.b32 	%r52, 0, %r49, %p4;
	mul.lo.s32 	%r53, %r9, %r50;
	mad.lo.s32 	%r54, %r10, %r51, %r53;
	mad.lo.s32 	%r55, %r11, %r52, %r54;
	shl.b64 	%rd47, %rd46, 32;
	shr.s64 	%rd48, %rd47, 30;
	add.s64 	%rd49, %rd1, %rd48;
	ld.global.f32 	%f106, [%rd49];
	cvt.s64.s32 	%rd50, %r55;
	add.s64 	%rd51, %rd2, %rd50;
	ld.global.u8 	%rs9, [%rd51];
	setp.eq.s16 	%p7, %rs9, 0;
	mul.f32 	%f107, %f106, %f104;
	selp.f32 	%f427, %f103, %f107, %p7;
	max.f32 	%f430, %f427, 0fFF800000;
$L__BB415_6:
	setp.le.s64 	%p8, %rd39, %rd7;
	mov.f32 	%f429, 0fFF800000;
	@%p8 bra 	$L__BB415_8;
	setp.eq.s64 	%p9, %rd31, 1;
	setp.eq.s64 	%p10, %rd30, 1;
	setp.eq.s64 	%p11, %rd29, 1;
	add.s64 	%rd52, %rd24, %rd7;
	cvt.u32.u64 	%r56, %rd52;
	div.s32 	%r57, %r56, %r6;
	mul.lo.s32 	%r58, %r57, %r6;
	sub.s32 	%r59, %r56, %r58;
	div.s32 	%r60, %r59, %r7;
	mul.lo.s32 	%r61, %r60, %r7;
	sub.s32 	%r62, %r59, %r61;
	selp.b32 	%r63, 0, %r57, %p11;
	selp.b32 	%r64, 0, %r60, %p10;
	selp.b32 	%r65, 0, %r62, %p9;
	mul.lo.s32 	%r66, %r9, %r63;
	mad.lo.s32 	%r67, %r10, %r64, %r66;
	mad.lo.s32 	%r68, %r11, %r65, %r67;
	shl.b64 	%rd53, %rd52, 32;
	shr.s64 	%rd54, %rd53, 30;
	add.s64 	%rd55, %rd1, %rd54;
	ld.global.f32 	%f109, [%rd55];
	cvt.s64.s32 	%rd56, %r68;
	add.s64 	%rd57, %rd2, %rd56;
	ld.global.u8 	%rs10, [%rd57];
	setp.eq.s16 	%p12, %rs10, 0;
	mul.f32 	%f110, %f109, %f104;
	selp.f32 	%f429, %f103, %f110, %p12;
	max.f32 	%f430, %f430, %f429;
$L__BB415_8:
	setp.le.s64 	%p13, %rd39, %rd8;
	mov.f32 	%f431, 0fFF800000;
	@%p13 bra 	$L__BB415_10;
	setp.eq.s64 	%p14, %rd31, 1;
	setp.eq.s64 	%p15, %rd30, 1;
	setp.eq.s64 	%p16, %rd29, 1;
	add.s64 	%rd58, %rd24, %rd8;
	cvt.u32.u64 	%r69, %rd58;
	div.s32 	%r70, %r69, %r6;
	mul.lo.s32 	%r71, %r70, %r6;
	sub.s32 	%r72, %r69, %r71;
	div.s32 	%r73, %r72, %r7;
	mul.lo.s32 	%r74, %r73, %r7;
	sub.s32 	%r75, %r72, %r74;
	selp.b32 	%r76, 0, %r70, %p16;
	selp.b32 	%r77, 0, %r73, %p15;
	selp.b32 	%r78, 0, %r75, %p14;
	mul.lo.s32 	%r79, %r9, %r76;
	mad.lo.s32 	%r80, %r10, %r77, %r79;
	mad.lo.s32 	%r81, %r11, %r78, %r80;
	shl.b64 	%rd59, %rd58, 32;
	shr.s64 	%rd60, %rd59, 30;
	add.s64 	%rd61, %rd1, %rd60;
	ld.global.f32 	%f112, [%rd61];
	cvt.s64.s32 	%rd62, %r81;
	add.s64 	%rd63, %rd2, %rd62;
	ld.global.u8 	%rs11, [%rd63];
	setp.eq.s16 	%p17, %rs11, 0;
	mul.f32 	%f113, %f112, %f104;
	selp.f32 	%f431, %f103, %f113, %p17;
	max.f32 	%f430, %f430, %f431;
$L__BB415_10:
	setp.le.s64 	%p18, %rd39, %rd9;
	mov.f32 	%f433, 0fFF800000;
	@%p18 bra 	$L__BB415_12;
	setp.eq.s64 	%p19, %rd31, 1;
	setp.eq.s64 	%p20, %rd30, 1;
	setp.eq.s64 	%p21, %rd29, 1;
	add.s64 	%rd64, %rd24, %rd9;
	cvt.u32.u64 	%r82, %rd64;
	div.s32 	%r83, %r82, %r6;
	mul.lo.s32 	%r84, %r83, %r6;
	sub.s32 	%r85, %r82, %r84;
	div.s32 	%r86, %r85, %r7;
	mul.lo.s32 	%r87, %r86, %r7;
	sub.s32 	%r88, %r85, %r87;
	selp.b32 	%r89, 0, %r83, %p21;
	selp.b32 	%r90, 0, %r86, %p20;
	selp.b32 	%r91, 0, %r88, %p19;
	mul.lo.s32 	%r92, %r9, %r89;
	mad.lo.s32 	%r93, %r10, %r90, %r92;
	mad.lo.s32 	%r94, %r11, %r91, %r93;
	shl.b64 	%rd65, %rd64, 32;
	shr.s64 	%rd66, %rd65, 30;
	add.s64 	%rd67, %rd1, %rd66;
	ld.global.f32 	%f115, [%rd67];
	cvt.s64.s32 	%rd68, %r94;
	add.s64 	%rd69, %rd2, %rd68;
	ld.global.u8 	%rs12, [%rd69];
	setp.eq.s16 	%p22, %rs12, 0;
	mul.f32 	%f116, %f115, %f104;
	selp.f32 	%f433, %f103, %f116, %p22;
	max.f32 	%f430, %f430, %f433;
$L__BB415_12:
	setp.le.s64 	%p23, %rd39, %rd10;
	mov.f32 	%f435, 0fFF800000;
	@%p23 bra 	$L__BB415_14;
	setp.eq.s64 	%p24, %rd31, 1;
	setp.eq.s64 	%p25, %rd30, 1;
	setp.eq.s64 	%p26, %rd29, 1;
	add.s64 	%rd70, %rd24, %rd10;
	cvt.u32.u64 	%r95, %rd70;
	div.s32 	%r96, %r95, %r6;
	mul.lo.s32 	%r97, %r96, %r6;
	sub.s32 	%r98, %r95, %r97;
	div.s32 	%r99, %r98, %r7;
	mul.lo.s32 	%r100, %r99, %r7;
	sub.s32 	%r101, %r98, %r100;
	selp.b32 	%r102, 0, %r96, %p26;
	selp.b32 	%r103, 0, %r99, %p25;
	selp.b32 	%r104, 0, %r101, %p24;
	mul.lo.s32 	%r105, %r9, %r102;
	mad.lo.s32 	%r106, %r10, %r103, %r105;
	mad.lo.s32 	%r107, %r11, %r104, %r106;
	shl.b64 	%rd71, %rd70, 32;
	shr.s64 	%rd72, %rd71, 30;
	add.s64 	%rd73, %rd1, %rd72;
	ld.global.f32 	%f118, [%rd73];
	cvt.s64.s32 	%rd74, %r107;
	add.s64 	%rd75, %rd2, %rd74;
	ld.global.u8 	%rs13, [%rd75];
	setp.eq.s16 	%p27, %rs13, 0;
	mul.f32 	%f119, %f118, %f104;
	selp.f32 	%f435, %f103, %f119, %p27;
	max.f32 	%f430, %f430, %f435;
$L__BB415_14:
	setp.le.s64 	%p28, %rd39, %rd11;
	mov.f32 	%f437, 0fFF800000;
	@%p28 bra 	$L__BB415_16;
	setp.eq.s64 	%p29, %rd31, 1;
	setp.eq.s64 	%p30, %rd30, 1;
	setp.eq.s64 	%p31, %rd29, 1;
	add.s64 	%rd76, %rd24, %rd11;
	cvt.u32.u64 	%r108, %rd76;
	div.s32 	%r109, %r108, %r6;
	mul.lo.s32 	%r110, %r109, %r6;
	sub.s32 	%r111, %r108, %r110;
	div.s32 	%r112, %r111, %r7;
	mul.lo.s32 	%r113, %r112, %r7;
	sub.s32 	%r114, %r111, %r113;
	selp.b32 	%r115, 0, %r109, %p31;
	selp.b32 	%r116, 0, %r112, %p30;
	selp.b32 	%r117, 0, %r114, %p29;
	mul.lo.s32 	%r118, %r9, %r115;
	mad.lo.s32 	%r119, %r10, %r116, %r118;
	mad.lo.s32 	%r120, %r11, %r117, %r119;
	shl.b64 	%rd77, %rd76, 32;
	shr.s64 	%rd78, %rd77, 30;
	add.s64 	%rd79, %rd1, %rd78;
	ld.global.f32 	%f121, [%rd79];
	cvt.s64.s32 	%rd80, %r120;
	add.s64 	%rd81, %rd2, %rd80;
	ld.global.u8 	%rs14, [%rd81];
	setp.eq.s16 	%p32, %rs14, 0;
	mul.f32 	%f122, %f121, %f104;
	selp.f32 	%f437, %f103, %f122, %p32;
	max.f32 	%f430, %f430, %f437;
$L__BB415_16:
	setp.le.s64 	%p33, %rd39, %rd12;
	mov.f32 	%f439, 0fFF800000;
	@%p33 bra 	$L__BB415_18;
	setp.eq.s64 	%p34, %rd31, 1;
	setp.eq.s64 	%p35, %rd30, 1;
	setp.eq.s64 	%p36, %rd29, 1;
	add.s64 	%rd82, %rd24, %rd12;
	cvt.u32.u64 	%r121, %rd82;
	div.s32 	%r122, %r121, %r6;
	mul.lo.s32 	%r123, %r122, %r6;
	sub.s32 	%r124, %r121, %r123;
	div.s32 	%r125, %r124, %r7;
	mul.lo.s32 	%r126, %r125, %r7;
	sub.s32 	%r127, %r124, %r126;
	selp.b32 	%r128, 0, %r122, %p36;
	selp.b32 	%r129, 0, %r125, %p35;
	selp.b32 	%r130, 0, %r127, %p34;
	mul.lo.s32 	%r131, %r9, %r128;
	mad.lo.s32 	%r132, %r10, %r129, %r131;
	mad.lo.s32 	%r133, %r11, %r130, %r132;
	shl.b64 	%rd83, %rd82, 32;
	shr.s64 	%rd84, %rd83, 30;
	add.s64 	%rd85, %rd1, %rd84;
	ld.global.f32 	%f124, [%rd85];
	cvt.s64.s32 	%rd86, %r133;
	add.s64 	%rd87, %rd2, %rd86;
	ld.global.u8 	%rs15, [%rd87];
	setp.eq.s16 	%p37, %rs15, 0;
	mul.f32 	%f125, %f124, %f104;
	selp.f32 	%f439, %f103, %f125, %p37;
	max.f32 	%f430, %f430, %f439;
$L__BB415_18:
	setp.le.s64 	%p38, %rd39, %rd13;
	mov.f32 	%f441, 0fFF800000;
	@%p38 bra 	$L__BB415_20;
	setp.eq.s64 	%p39, %rd31, 1;
	setp.eq.s64 	%p40, %rd30, 1;
	setp.eq.s64 	%p41, %rd29, 1;
	add.s64 	%rd88, %rd24, %rd13;
	cvt.u32.u64 	%r134, %rd88;
	div.s32 	%r135, %r134, %r6;
	mul.lo.s32 	%r136, %r135, %r6;
	sub.s32 	%r137, %r134, %r136;
	div.s32 	%r138, %r137, %r7;
	mul.lo.s32 	%r139, %r138, %r7;
	sub.s32 	%r140, %r137, %r139;
	selp.b32 	%r141, 0, %r135, %p41;
	selp.b32 	%r142, 0, %r138, %p40;
	selp.b32 	%r143, 0, %r140, %p39;
	mul.lo.s32 	%r144, %r9, %r141;
	mad.lo.s32 	%r145, %r10, %r142, %r144;
	mad.lo.s32 	%r146, %r11, %r143, %r145;
	shl.b64 	%rd89, %rd88, 32;
	shr.s64 	%rd90, %rd89, 30;
	add.s64 	%rd91, %rd1, %rd90;
	ld.global.f32 	%f127, [%rd91];
	cvt.s64.s32 	%rd92, %r146;
	add.s64 	%rd93, %rd2, %rd92;
	ld.global.u8 	%rs16, [%rd93];
	setp.eq.s16 	%p42, %rs16, 0;
	mul.f32 	%f128, %f127, %f104;
	selp.f32 	%f441, %f103, %f128, %p42;
	max.f32 	%f430, %f430, %f441;
$L__BB415_20:
	setp.le.s64 	%p43, %rd39, %rd14;
	mov.f32 	%f443, 0fFF800000;
	@%p43 bra 	$L__BB415_22;
	setp.eq.s64 	%p44, %rd31, 1;
	setp.eq.s64 	%p45, %rd30, 1;
	setp.eq.s64 	%p46, %rd29, 1;
	add.s64 	%rd94, %rd24, %rd14;
	cvt.u32.u64 	%r147, %rd94;
	div.s32 	%r148, %r147, %r6;
	mul.lo.s32 	%r149, %r148, %r6;
	sub.s32 	%r150, %r147, %r149;
	div.s32 	%r151, %r150, %r7;
	mul.lo.s32 	%r152, %r151, %r7;
	sub.s32 	%r153, %r150, %r152;
	selp.b32 	%r154, 0, %r148, %p46;
	selp.b32 	%r155, 0, %r151, %p45;
	selp.b32 	%r156, 0, %r153, %p44;
	mul.lo.s32 	%r157, %r9, %r154;
	mad.lo.s32 	%r158, %r10, %r155, %r157;
	mad.lo.s32 	%r159, %r11, %r156, %r158;
	shl.b64 	%rd95, %rd94, 32;
	shr.s64 	%rd96, %rd95, 30;
	add.s64 	%rd97, %rd1, %rd96;
	ld.global.f32 	%f130, [%rd97];
	cvt.s64.s32 	%rd98, %r159;
	add.s64 	%rd99, %rd2, %rd98;
	ld.global.u8 	%rs17, [%rd99];
	setp.eq.s16 	%p47, %rs17, 0;
	mul.f32 	%f131, %f130, %f104;
	selp.f32 	%f443, %f103, %f131, %p47;
	max.f32 	%f430, %f430, %f443;
$L__BB415_22:
	setp.le.s64 	%p48, %rd39, %rd15;
	mov.f32 	%f445, 0fFF800000;
	@%p48 bra 	$L__BB415_24;
	setp.eq.s64 	%p49, %rd31, 1;
	setp.eq.s64 	%p50, %rd30, 1;
	setp.eq.s64 	%p51, %rd29, 1;
	add.s64 	%rd100, %rd24, %rd15;
	cvt.u32.u64 	%r160, %rd100;
	div.s32 	%r161, %r160, %r6;
	mul.lo.s32 	%r162, %r161, %r6;
	sub.s32 	%r163, %r160, %r162;
	div.s32 	%r164, %r163, %r7;
	mul.lo.s32 	%r165, %r164, %r7;
	sub.s32 	%r166, %r163, %r165;
	selp.b32 	%r167, 0, %r161, %p51;
	selp.b32 	%r168, 0, %r164, %p50;
	selp.b32 	%r169, 0, %r166, %p49;
	mul.lo.s32 	%r170, %r9, %r167;
	mad.lo.s32 	%r171, %r10, %r168, %r170;
	mad.lo.s32 	%r172, %r11, %r169, %r171;
	shl.b64 	%rd101, %rd100, 32;
	shr.s64 	%rd102, %rd101, 30;
	add.s64 	%rd103, %rd1, %rd102;
	ld.global.f32 	%f133, [%rd103];
	cvt.s64.s32 	%rd104, %r172;
	add.s64 	%rd105, %rd2, %rd104;
	ld.global.u8 	%rs18, [%rd105];
	setp.eq.s16 	%p52, %rs18, 0;
	mul.f32 	%f134, %f133, %f104;
	selp.f32 	%f445, %f103, %f134, %p52;
	max.f32 	%f430, %f430, %f445;
$L__BB415_24:
	setp.le.s64 	%p53, %rd39, %rd16;
	mov.f32 	%f447, 0fFF800000;
	@%p53 bra 	$L__BB415_26;
	setp.eq.s64 	%p54, %rd31, 1;
	setp.eq.s64 	%p55, %rd30, 1;
	setp.eq.s64 	%p56, %rd29, 1;
	add.s64 	%rd106, %rd24, %rd16;
	cvt.u32.u64 	%r173, %rd106;
	div.s32 	%r174, %r173, %r6;
	mul.lo.s32 	%r175, %r174, %r6;
	sub.s32 	%r176, %r173, %r175;
	div.s32 	%r177, %r176, %r7;
	mul.lo.s32 	%r178, %r177, %r7;
	sub.s32 	%r179, %r176, %r178;
	selp.b32 	%r180, 0, %r174, %p56;
	selp.b32 	%r181, 0, %r177, %p55;
	selp.b32 	%r182, 0, %r179, %p54;
	mul.lo.s32 	%r183, %r9, %r180;
	mad.lo.s32 	%r184, %r10, %r181, %r183;
	mad.lo.s32 	%r185, %r11, %r182, %r184;
	shl.b64 	%rd107, %rd106, 32;
	shr.s64 	%rd108, %rd107, 30;
	add.s64 	%rd109, %rd1, %rd108;
	ld.global.f32 	%f136, [%rd109];
	cvt.s64.s32 	%rd110, %r185;
	add.s64 	%rd111, %rd2, %rd110;
	ld.global.u8 	%rs19, [%rd111];
	setp.eq.s16 	%p57, %rs19, 0;
	mul.f32 	%f137, %f136, %f104;
	selp.f32 	%f447, %f103, %f137, %p57;
	max.f32 	%f430, %f430, %f447;
$L__BB415_26:
	mov.u32 	%r186, %tid.x;
	add.s32 	%r187, %r186, 352;
	cvt.u64.u32 	%rd112, %r187;
	setp.le.s64 	%p58, %rd39, %rd112;
	mov.f32 	%f449, 0fFF800000;
	@%p58 bra 	$L__BB415_28;
	setp.eq.s64 	%p59, %rd31, 1;
	setp.eq.s64 	%p60, %rd30, 1;
	setp.eq.s64 	%p61, %rd29, 1;
	add.s32 	%r189, %r186, 352;
	cvt.u64.u32 	%rd113, %r189;
	add.s64 	%rd114, %rd24, %rd113;
	cvt.u32.u64 	%r190, %rd114;
	div.s32 	%r191, %r190, %r6;
	mul.lo.s32 	%r192, %r191, %r6;
	sub.s32 	%r193, %r190, %r192;
	div.s32 	%r194, %r193, %r7;
	mul.lo.s32 	%r195, %r194, %r7;
	sub.s32 	%r196, %r193, %r195;
	selp.b32 	%r197, 0, %r191, %p61;
	selp.b32 	%r198, 0, %r194, %p60;
	selp.b32 	%r199, 0, %r196, %p59;
	mul.lo.s32 	%r200, %r9, %r197;
	mad.lo.s32 	%r201, %r10, %r198, %r200;
	mad.lo.s32 	%r202, %r11, %r199, %r201;
	shl.b64 	%rd115, %rd114, 32;
	shr.s64 	%rd116, %rd115, 30;
	add.s64 	%rd117, %rd1, %rd116;
	ld.global.f32 	%f139, [%rd117];
	cvt.s64.s32 	%rd118, %r202;
	add.s64 	%rd119, %rd2, %rd118;
	ld.global.u8 	%rs20, [%rd119];
	setp.eq.s16 	%p62, %rs20, 0;
	mul.f32 	%f140, %f139, %f104;
	selp.f32 	%f449, %f103, %f140, %p62;
	max.f32 	%f430, %f430, %f449;
$L__BB415_28:
	add.s32 	%r204, %r186, 384;
	cvt.u64.u32 	%rd120, %r204;
	setp.le.s64 	%p63, %rd39, %rd120;
	mov.f32 	%f451, 0fFF800000;
	@%p63 bra 	$L__BB415_30;
	setp.eq.s64 	%p64, %rd31, 1;
	setp.eq.s64 	%p65, %rd30, 1;
	setp.eq.s64 	%p66, %rd29, 1;
	mov.u32 	%r205, %tid.x;
	add.s32 	%r206, %r205, 384;
	cvt.u64.u32 	%rd121, %r206;
	add.s64 	%rd122, %rd24, %rd121;
	cvt.u32.u64 	%r207, %rd122;
	div.s32 	%r208, %r207, %r6;
	mul.lo.s32 	%r209, %r208, %r6;
	sub.s32 	%r210, %r207, %r209;
	div.s32 	%r211, %r210, %r7;
	mul.lo.s32 	%r212, %r211, %r7;
	sub.s32 	%r213, %r210, %r212;
	selp.b32 	%r214, 0, %r208, %p66;
	selp.b32 	%r215, 0, %r211, %p65;
	selp.b32 	%r216, 0, %r213, %p64;
	mul.lo.s32 	%r217, %r9, %r214;
	mad.lo.s32 	%r218, %r10, %r215, %r217;
	mad.lo.s32 	%r219, %r11, %r216, %r218;
	shl.b64 	%rd123, %rd122, 32;
	shr.s64 	%rd124, %rd123, 30;
	add.s64 	%rd125, %rd1, %rd124;
	ld.global.f32 	%f142, [%rd125];
	cvt.s64.s32 	%rd126, %r219;
	add.s64 	%rd127, %rd2, %rd126;
	ld.global.u8 	%rs21, [%rd127];
	setp.eq.s16 	%p67, %rs21, 0;
	mul.f32 	%f143, %f142, %f104;
	selp.f32 	%f451, %f103, %f143, %p67;
	max.f32 	%f430, %f430, %f451;
$L__BB415_30:
	mov.u32 	%r220, %tid.x;
	add.s32 	%r221, %r220, 416;
	cvt.u64.u32 	%rd128, %r221;
	setp.le.s64 	%p68, %rd39, %rd128;
	mov.f32 	%f453, 0fFF800000;
	@%p68 bra 	$L__BB415_32;
	setp.eq.s64 	%p69, %rd31, 1;
	setp.eq.s64 	%p70, %rd30, 1;
	setp.eq.s64 	%p71, %rd29, 1;
	mov.u32 	%r222, %tid.x;
	add.s32 	%r223, %r222, 416;
	cvt.u64.u32 	%rd129, %r223;
	add.s64 	%rd130, %rd24, %rd129;
	cvt.u32.u64 	%r224, %rd130;
	div.s32 	%r225, %r224, %r6;
	mul.lo.s32 	%r226, %r225, %r6;
	sub.s32 	%r227, %r224, %r226;
	div.s32 	%r228, %r227, %r7;
	mul.lo.s32 	%r229, %r228, %r7;
	sub.s32 	%r230, %r227, %r229;
	selp.b32 	%r231, 0, %r225, %p71;
	selp.b32 	%r232, 0, %r228, %p70;
	selp.b32 	%r233, 0, %r230, %p69;
	mul.lo.s32 	%r234, %r9, %r231;
	mad.lo.s32 	%r235, %r10, %r232, %r234;
	mad.lo.s32 	%r236, %r11, %r233, %r235;
	shl.b64 	%rd131, %rd130, 32;
	shr.s64 	%rd132, %rd131, 30;
	add.s64 	%rd133, %rd1, %rd132;
	ld.global.f32 	%f145, [%rd133];
	cvt.s64.s32 	%rd134, %r236;
	add.s64 	%rd135, %rd2, %rd134;
	ld.global.u8 	%rs22, [%rd135];
	setp.eq.s16 	%p72, %rs22, 0;
	mul.f32 	%f146, %f145, %f104;
	selp.f32 	%f453, %f103, %f146, %p72;
	max.f32 	%f430, %f430, %f453;
$L__BB415_32:
	mov.u32 	%r237, %tid.x;
	add.s32 	%r238, %r237, 448;
	cvt.u64.u32 	%rd136, %r238;
	setp.le.s64 	%p73, %rd39, %rd136;
	mov.f32 	%f455, 0fFF800000;
	@%p73 bra 	$L__BB415_34;
	setp.eq.s64 	%p74, %rd31, 1;
	setp.eq.s64 	%p75, %rd30, 1;
	setp.eq.s64 	%p76, %rd29, 1;
	mov.u32 	%r239, %tid.x;
	add.s32 	%r240, %r239, 448;
	cvt.u64.u32 	%rd137, %r240;
	add.s64 	%rd138, %rd24, %rd137;
	cvt.u32.u64 	%r241, %rd138;
	div.s32 	%r242, %r241, %r6;
	mul.lo.s32 	%r243, %r242, %r6;
	sub.s32 	%r244, %r241, %r243;
	div.s32 	%r245, %r244, %r7;
	mul.lo.s32 	%r246, %r245, %r7;
	sub.s32 	%r247, %r244, %r246;
	selp.b32 	%r248, 0, %r242, %p76;
	selp.b32 	%r249, 0, %r245, %p75;
	selp.b32 	%r250, 0, %r247, %p74;
	mul.lo.s32 	%r251, %r9, %r248;
	mad.lo.s32 	%r252, %r10, %r249, %r251;
	mad.lo.s32 	%r253, %r11, %r250, %r252;
	shl.b64 	%rd139, %rd138, 32;
	shr.s64 	%rd140, %rd139, 30;
	add.s64 	%rd141, %rd1, %rd140;
	ld.global.f32 	%f148, [%rd141];
	cvt.s64.s32 	%rd142, %r253;
	add.s64 	%rd143, %rd2, %rd142;
	ld.global.u8 	%rs23, [%rd143];
	setp.eq.s16 	%p77, %rs23, 0;
	mul.f32 	%f149, %f148, %f104;
	selp.f32 	%f455, %f103, %f149, %p77;
	max.f32 	%f430, %f430, %f455;
$L__BB415_34:
	setp.le.s64 	%p78, %rd39, %rd17;
	mov.f32 	%f457, 0fFF800000;
	@%p78 bra 	$L__BB415_36;
	setp.eq.s64 	%p79, %rd31, 1;
	setp.eq.s64 	%p80, %rd30, 1;
	setp.eq.s64 	%p81, %rd29, 1;
	add.s64 	%rd144, %rd24, %rd17;
	cvt.u32.u64 	%r254, %rd144;
	div.s32 	%r255, %r254, %r6;
	mul.lo.s32 	%r256, %r255, %r6;
	sub.s32 	%r257, %r254, %r256;
	div.s32 	%r258, %r257, %r7;
	mul.lo.s32 	%r259, %r258, %r7;
	sub.s32 	%r260, %r257, %r259;
	selp.b32 	%r261, 0, %r255, %p81;
	selp.b32 	%r262, 0, %r258, %p80;
	selp.b32 	%r263, 0, %r260, %p79;
	mul.lo.s32 	%r264, %r9, %r261;
	mad.lo.s32 	%r265, %r10, %r262, %r264;
	mad.lo.s32 	%r266, %r11, %r263, %r265;
	shl.b64 	%rd145, %rd144, 32;
	shr.s64 	%rd146, %rd145, 30;
	add.s64 	%rd147, %rd1, %rd146;
	ld.global.f32 	%f151, [%rd147];
	cvt.s64.s32 	%rd148, %r266;
	add.s64 	%rd149, %rd2, %rd148;
	ld.global.u8 	%rs24, [%rd149];
	setp.eq.s16 	%p82, %rs24, 0;
	mul.f32 	%f152, %f151, %f104;
	selp.f32 	%f457, %f103, %f152, %p82;
	max.f32 	%f430, %f430, %f457;
$L__BB415_36:
	setp.le.s64 	%p83, %rd39, %rd18;
	mov.f32 	%f459, 0fFF800000;
	@%p83 bra 	$L__BB415_38;
	setp.eq.s64 	%p84, %rd31, 1;
	setp.eq.s64 	%p85, %rd30, 1;
	setp.eq.s64 	%p86, %rd29, 1;
	add.s64 	%rd150, %rd24, %rd18;
	cvt.u32.u64 	%r267, %rd150;
	div.s32 	%r268, %r267, %r6;
	mul.lo.s32 	%r269, %r268, %r6;
	sub.s32 	%r270, %r267, %r269;
	div.s32 	%r271, %r270, %r7;
	mul.lo.s32 	%r272, %r271, %r7;
	sub.s32 	%r273, %r270, %r272;
	selp.b32 	%r274, 0, %r268, %p86;
	selp.b32 	%r275, 0, %r271, %p85;
	selp.b32 	%r276, 0, %r273, %p84;
	mul.lo.s32 	%r277, %r9, %r274;
	mad.lo.s32 	%r278, %r10, %r275, %r277;
	mad.lo.s32 	%r279, %r11, %r276, %r278;
	shl.b64 	%rd151, %rd150, 32;
	shr.s64 	%rd152, %rd151, 30;
	add.s64 	%rd153, %rd1, %rd152;
	ld.global.f32 	%f154, [%rd153];
	cvt.s64.s32 	%rd154, %r279;
	add.s64 	%rd155, %rd2, %rd154;
	ld.global.u8 	%rs25, [%rd155];
	setp.eq.s16 	%p87, %rs25, 0;
	mul.f32 	%f155, %f154, %f104;
	selp.f32 	%f459, %f103, %f155, %p87;
	max.f32 	%f430, %f430, %f459;
$L__BB415_38:
	setp.le.s64 	%p88, %rd39, %rd19;
	mov.f32 	%f461, 0fFF800000;
	@%p88 bra 	$L__BB415_40;
	setp.eq.s64 	%p89, %rd31, 1;
	setp.eq.s64 	%p90, %rd30, 1;
	setp.eq.s64 	%p91, %rd29, 1;
	add.s64 	%rd156, %rd24, %rd19;
	cvt.u32.u64 	%r280, %rd156;
	div.s32 	%r281, %r280, %r6;
	mul.lo.s32 	%r282, %r281, %r6;
	sub.s32 	%r283, %r280, %r282;
	div.s32 	%r284, %r283, %r7;
	mul.lo.s32 	%r285, %r284, %r7;
	sub.s32 	%r286, %r283, %r285;
	selp.b32 	%r287, 0, %r281, %p91;
	selp.b32 	%r288, 0, %r284, %p90;
	selp.b32 	%r289, 0, %r286, %p89;
	mul.lo.s32 	%r290, %r9, %r287;
	mad.lo.s32 	%r291, %r10, %r288, %r290;
	mad.lo.s32 	%r292, %r11, %r289, %r291;
	shl.b64 	%rd157, %rd156, 32;
	shr.s64 	%rd158, %rd157, 30;
	add.s64 	%rd159, %rd1, %rd158;
	ld.global.f32 	%f157, [%rd159];
	cvt.s64.s32 	%rd160, %r292;
	add.s64 	%rd161, %rd2, %rd160;
	ld.global.u8 	%rs26, [%rd161];
	setp.eq.s16 	%p92, %rs26, 0;
	mul.f32 	%f158, %f157, %f104;
	selp.f32 	%f461, %f103, %f158, %p92;
	max.f32 	%f430, %f430, %f461;
$L__BB415_40:
	setp.le.s64 	%p93, %rd39, %rd20;
	mov.f32 	%f463, 0fFF800000;
	@%p93 bra 	$L__BB415_42;
	setp.eq.s64 	%p94, %rd31, 1;
	setp.eq.s64 	%p95, %rd30, 1;
	setp.eq.s64 	%p96, %rd29, 1;
	add.s64 	%rd162, %rd24, %rd20;
	cvt.u32.u64 	%r293, %rd162;
	div.s32 	%r294, %r293, %r6;
	mul.lo.s32 	%r295, %r294, %r6;
	sub.s32 	%r296, %r293, %r295;
	div.s32 	%r297, %r296, %r7;
	mul.lo.s32 	%r298, %r297, %r7;
	sub.s32 	%r299, %r296, %r298;
	selp.b32 	%r300, 0, %r294, %p96;
	selp.b32 	%r301, 0, %r297, %p95;
	selp.b32 	%r302, 0, %r299, %p94;
	mul.lo.s32 	%r303, %r9, %r300;
	mad.lo.s32 	%r304, %r10, %r301, %r303;
	mad.lo.s32 	%r305, %r11, %r302, %r304;
	shl.b64 	%rd163, %rd162, 32;
	shr.s64 	%rd164, %rd163, 30;
	add.s64 	%rd165, %rd1, %rd164;
	ld.global.f32 	%f160, [%rd165];
	cvt.s64.s32 	%rd166, %r305;
	add.s64 	%rd167, %rd2, %rd166;
	ld.global.u8 	%rs27, [%rd167];
	setp.eq.s16 	%p97, %rs27, 0;
	mul.f32 	%f161, %f160, %f104;
	selp.f32 	%f463, %f103, %f161, %p97;
	max.f32 	%f430, %f430, %f463;
$L__BB415_42:
	setp.le.s64 	%p98, %rd39, %rd21;
	mov.f32 	%f465, 0fFF800000;
	@%p98 bra 	$L__BB415_44;
	setp.eq.s64 	%p99, %rd31, 1;
	setp.eq.s64 	%p100, %rd30, 1;
	setp.eq.s64 	%p101, %rd29, 1;
	add.s64 	%rd168, %rd24, %rd21;
	cvt.u32.u64 	%r306, %rd168;
	div.s32 	%r307, %r306, %r6;
	mul.lo.s32 	%r308, %r307, %r6;
	sub.s32 	%r309, %r306, %r308;
	div.s32 	%r310, %r309, %r7;
	mul.lo.s32 	%r311, %r310, %r7;
	sub.s32 	%r312, %r309, %r311;
	selp.b32 	%r313, 0, %r307, %p101;
	selp.b32 	%r314, 0, %r310, %p100;
	selp.b32 	%r315, 0, %r312, %p99;
	mul.lo.s32 	%r316, %r9, %r313;
	mad.lo.s32 	%r317, %r10, %r314, %r316;
	mad.lo.s32 	%r318, %r11, %r315, %r317;
	shl.b64 	%rd169, %rd168, 32;
	shr.s64 	%rd170, %rd169, 30;
	add.s64 	%rd171, %rd1, %rd170;
	ld.global.f32 	%f163, [%rd171];
	cvt.s64.s32 	%rd172, %r318;
	add.s64 	%rd173, %rd2, %rd172;
	ld.global.u8 	%rs28, [%rd173];
	setp.eq.s16 	%p102, %rs28, 0;
	mul.f32 	%f164, %f163, %f104;
	selp.f32 	%f465, %f103, %f164, %p102;
	max.f32 	%f430, %f430, %f465;
$L__BB415_44:
	mov.u32 	%r319, %tid.x;
	cvt.u64.u32 	%rd174, %r319;
	setp.le.s64 	%p103, %rd39, %rd174;
	mov.b32 	%r320, %f430;
	shfl.sync.bfly.b32	%r321|%p104, %r320, 16, 31, -1;
	mov.b32 	%f165, %r321;
	max.f32 	%f166, %f430, %f165;
	mov.b32 	%r322, %f166;
	shfl.sync.bfly.b32	%r323|%p105, %r322, 8, 31, -1;
	mov.b32 	%f167, %r323;
	max.f32 	%f168, %f166, %f167;
	mov.b32 	%r324, %f168;
	shfl.sync.bfly.b32	%r325|%p106, %r324, 4, 31, -1;
	mov.b32 	%f169, %r325;
	max.f32 	%f170, %f168, %f169;
	mov.b32 	%r326, %f170;
	shfl.sync.bfly.b32	%r327|%p107, %r326, 2, 31, -1;
	mov.b32 	%f171, %r327;
	max.f32 	%f172, %f170, %f171;
	mov.b32 	%r328, %f172;
	shfl.sync.bfly.b32	%r329|%p108, %r328, 1, 31, -1;
	mov.b32 	%f173, %r329;
	max.f32 	%f174, %f172, %f173;
	sub.f32 	%f175, %f427, %f174;
	fma.rn.f32 	%f176, %f175, 0f3BBB989D, 0f3F000000;
	cvt.sat.f32.f32 	%f177, %f176;
	mov.f32 	%f178, 0f4B400001;
	mov.f32 	%f179, 0f437C0000;
	fma.rm.f32 	%f180, %f177, %f179, %f178;
	add.f32 	%f181, %f180, 0fCB40007F;
	neg.f32 	%f182, %f181;
	fma.rn.f32 	%f183, %f175, 0f3FB8AA3B, %f182;
	fma.rn.f32 	%f184, %f175, 0f32A57060, %f183;
	mov.b32 	%r330, %f180;
	shl.b32 	%r331, %r330, 23;
	mov.b32 	%f185, %r331;
	ex2.approx.ftz.f32 	%f186, %f184;
	mul.f32 	%f187, %f186, %f185;
	add.f32 	%f188, %f187, 0f00000000;
	sub.f32 	%f189, %f429, %f174;
	fma.rn.f32 	%f190, %f189, 0f3BBB989D, 0f3F000000;
	cvt.sat.f32.f32 	%f191, %f190;
	fma.rm.f32 	%f192, %f191, %f179, %f178;
	add.f32 	%f193, %f192, 0fCB40007F;
	neg.f32 	%f194, %f193;
	fma.rn.f32 	%f195, %f189, 0f3FB8AA3B, %f194;
	fma.rn.f32 	%f196, %f189, 0f32A57060, %f195;
	mov.b32 	%r332, %f192;
	shl.b32 	%r333, %r332, 23;
	mov.b32 	%f197, %r333;
	ex2.approx.ftz.f32 	%f198, %f196;
	mul.f32 	%f199, %f198, %f197;
	add.f32 	%f200, %f188, %f199;
	sub.f32 	%f201, %f431, %f174;
	fma.rn.f32 	%f202, %f201, 0f3BBB989D, 0f3F000000;
	cvt.sat.f32.f32 	%f203, %f202;
	fma.rm.f32 	%f204, %f203, %f179, %f178;
	add.f32 	%f205, %f204, 0fCB40007F;
	neg.f32 	%f206, %f205;
	fma.rn.f32 	%f207, %f201, 0f3FB8AA3B, %f206;
	fma.rn.f32 	%f208, %f201, 0f32A57060, %f207;
	mov.b32 	%r334, %f204;
	shl.b32 	%r335, %r334, 23;
	mov.b32 	%f209, %r335;
	ex2.approx.ftz.f32 	%f210, %f208;
	mul.f32 	%f211, %f210, %f209;
	add.f32 	%f212, %f200, %f211;
	sub.f32 	%f213, %f433, %f174;
	fma.rn.f32 	%f214, %f213, 0f3BBB989D, 0f3F000000;
	cvt.sat.f32.f32 	%f215, %f214;
	fma.rm.f32 	%f216, %f215, %f179, %f178;
	add.f32 	%f217, %f216, 0fCB40007F;
	neg.f32 	%f218, %f217;
	fma.rn.f32 	%f219, %f213, 0f3FB8AA3B, %f218;
	fma.rn.f32 	%f220, %f213, 0f32A57060, %f219;
	mov.b32 	%r336, %f216;
	shl.b32 	%r337, %r336, 23;
	mov.b32 	%f221, %r337;
	ex2.approx.ftz.f32 	%f222, %f220;
	mul.f32 	%f223, %f222, %f221;
	add.f32 	%f224, %f212, %f223;
	sub.f32 	%f225, %f435, %f174;
	fma.rn.f32 	%f226, %f225, 0f3BBB989D, 0f3F000000;
	cvt.sat.f32.f32 	%f227, %f226;
	fma.rm.f32 	%f228, %f227, %f179, %f178;
	add.f32 	%f229, %f228, 0fCB40007F;
	neg.f32 	%f230, %f229;
	fma.rn.f32 	%f231, %f225, 0f3FB8AA3B, %f230;
	fma.rn.f32 	%f232, %f225, 0f32A57060, %f231;
	mov.b32 	%r338, %f228;
	shl.b32 	%r339, %r338, 23;
	mov.b32 	%f233, %r339;
	ex2.approx.ftz.f32 	%f234, %f232;
	mul.f32 	%f235, %f234, %f233;
	add.f32 	%f236, %f224, %f235;
	sub.f32 	%f237, %f437, %f174;
	fma.rn.f32 	%f238, %f237, 0f3BBB989D, 0f3F000000;
	cvt.sat.f32.f32 	%f239, %f238;
	fma.rm.f32 	%f240, %f239, %f179, %f178;
	add.f32 	%f241, %f240, 0fCB40007F;
	neg.f32 	%f242, %f241;
	fma.rn.f32 	%f243, %f237, 0f3FB8AA3B, %f242;
	fma.rn.f32 	%f244, %f237, 0f32A57060, %f243;
	mov.b32 	%r340, %f240;
	shl.b32 	%r341, %r340, 23;
	mov.b32 	%f245, %r341;
	ex2.approx.ftz.f32 	%f246, %f244;
	mul.f32 	%f247, %f246, %f245;
	add.f32 	%f248, %f236, %f247;
	sub.f32 	%f249, %f439, %f174;
	fma.rn.f32 	%f250, %f249, 0f3BBB989D, 0f3F000000;
	cvt.sat.f32.f32 	%f251, %f250;
	fma.rm.f32 	%f252, %f251, %f179, %f178;
	add.f32 	%f253, %f252, 0fCB40007F;
	neg.f32 	%f254, %f253;
	fma.rn.f32 	%f255, %f249, 0f3FB8AA3B, %f254;
	fma.rn.f32 	%f256, %f249, 0f32A57060, %f255;
	mov.b32 	%r342, %f252;
	shl.b32 	%r343, %r342, 23;
	mov.b32 	%f257, %r343;
	ex2.approx.ftz.f32 	%f258, %f256;
	mul.f32 	%f259, %f258, %f257;
	add.f32 	%f260, %f248, %f259;
	sub.f32 	%f261, %f441, %f174;
	fma.rn.f32 	%f262, %f261, 0f3BBB989D, 0f3F000000;
	cvt.sat.f32.f32 	%f263, %f262;
	fma.rm.f32 	%f264, %f263, %f179, %f178;
	add.f32 	%f265, %f264, 0fCB40007F;
	neg.f32 	%f266, %f265;
	fma.rn.f32 	%f267, %f261, 0f3FB8AA3B, %f266;
	fma.rn.f32 	%f268, %f261, 0f32A57060, %f267;
	mov.b32 	%r344, %f264;
	shl.b32 	%r345, %r344, 23;
	mov.b32 	%f269, %r345;
	ex2.approx.ftz.f32 	%f270, %f268;
	mul.f32 	%f271, %f270, %f269;
	add.f32 	%f272, %f260, %f271;
	sub.f32 	%f273, %f443, %f174;
	fma.rn.f32 	%f274, %f273, 0f3BBB989D, 0f3F000000;
	cvt.sat.f32.f32 	%f275, %f274;
	fma.rm.f32 	%f276, %f275, %f179, %f178;
	add.f32 	%f277, %f276, 0fCB40007F;
	neg.f32 	%f278, %f277;
	fma.rn.f32 	%f279, %f273, 0f3FB8AA3B, %f278;
	fma.rn.f32 	%f280, %f273, 0f32A57060, %f279;
	mov.b32 	%r346, %f276;
	shl.b32 	%r347, %r346, 23;
	mov.b32 	%f281, %r347;
	ex2.approx.ftz.f32 	%f282, %f280;
	mul.f32 	%f283, %f282, %f281;
	add.f32 	%f284, %f272, %f283;
	sub.f32 	%f285, %f445, %f174;
	fma.rn.f32 	%f286, %f285, 0f3BBB989D, 0f3F000000;
	cvt.sat.f32.f32 	%f287, %f286;
	fma.rm.f32 	%f288, %f287, %f179, %f178;
	add.f32 	%f289, %f288, 0fCB40007F;
	neg.f32 	%f290, %f289;
	fma.rn.f32 	%f291, %f285, 0f3FB8AA3B, %f290;
	fma.rn.f32 	%f292, %f285, 0f32A57060, %f291;
	mov.b32 	%r348, %f288;
	shl.b32 	%r349, %r348, 23;
	mov.b32 	%f293, %r349;
	ex2.approx.ftz.f32 	%f294, %f292;
	mul.f32 	%f295, %f294, %f293;
	add.f32 	%f296, %f284, %f295;
	sub.f32 	%f297, %f447, %f174;
	fma.rn.f32 	%f298, %f297, 0f3BBB989D, 0f3F000000;
	cvt.sat.f32.f32 	%f299, %f298;
	fma.rm.f32 	%f300, %f299, %f179, %f178;
	add.f32 	%f301, %f300, 0fCB40007F;
	neg.f32 	%f302, %f301;
	fma.rn.f32 	%f303, %f297, 0f3FB8AA3B, %f302;
	fma.rn.f32 	%f304, %f297, 0f32A57060, %f303;
	mov.b32 	%r350, %f300;
	shl.b32 	%r351, %r350, 23;
	mov.b32 	%f305, %r351;
	ex2.approx.ftz.f32 	%f306, %f304;
	mul.f32 	%f307, %f306, %f305;
	add.f32 	%f308, %f296, %f307;
	sub.f32 	%f309, %f449, %f174;
	fma.rn.f32 	%f310, %f309, 0f3BBB989D, 0f3F000000;
	cvt.sat.f32.f32 	%f311, %f310;
	fma.rm.f32 	%f312, %f311, %f179, %f178;
	add.f32 	%f313, %f312, 0fCB40007F;
	neg.f32 	%f314, %f313;
	fma.rn.f32 	%f315, %f309, 0f3FB8AA3B, %f314;
	fma.rn.f32 	%f316, %f309, 0f32A57060, %f315;
	mov.b32 	%r352, %f312;
	shl.b32 	%r353, %r352, 23;
	mov.b32 	%f317, %r353;
	ex2.approx.ftz.f32 	%f318, %f316;
	mul.f32 	%f319, %f318, %f317;
	add.f32 	%f320, %f308, %f319;
	sub.f32 	%f321, %f451, %f174;
	fma.rn.f32 	%f322, %f321, 0f3BBB989D, 0f3F000000;
	cvt.sat.f32.f32 	%f323, %f322;
	fma.rm.f32 	%f324, %f323, %f179, %f178;
	add.f32 	%f325, %f324, 0fCB40007F;
	neg.f32 	%f326, %f325;
	fma.rn.f32 	%f327, %f321, 0f3FB8AA3B, %f326;
	fma.rn.f32 	%f328, %f321, 0f32A57060, %f327;
	mov.b32 	%r354, %f324;
	shl.b32 	%r355, %r354, 23;
	mov.b32 	%f329, %r355;
	ex2.approx.ftz.f32 	%f330, %f328;
	mul.f32 	%f331, %f330, %f329;
	add.f32 	%f332, %f320, %f331;
	sub.f32 	%f333, %f453, %f174;
	fma.rn.f32 	%f334, %f333, 0f3BBB989D, 0f3F000000;
	cvt.sat.f32.f32 	%f335, %f334;
	fma.rm.f32 	%f336, %f335, %f179, %f178;
	add.f32 	%f337, %f336, 0fCB40007F;
	neg.f32 	%f338, %f337;
	fma.rn.f32 	%f339, %f333, 0f3FB8AA3B, %f338;
	fma.rn.f32 	%f340, %f333, 0f32A57060, %f339;
	mov.b32 	%r356, %f336;
	shl.b32 	%r357, %r356, 23;
	mov.b32 	%f341, %r357;
	ex2.approx.ftz.f32 	%f342, %f340;
	mul.f32 	%f343, %f342, %f341;
	add.f32 	%f344, %f332, %f343;
	sub.f32 	%f345, %f455, %f174;
	fma.rn.f32 	%f346, %f345, 0f3BBB989D, 0f3F000000;
	cvt.sat.f32.f32 	%f347, %f346;
	fma.rm.f32 	%f348, %f347, %f179, %f178;
	add.f32 	%f349, %f348, 0fCB40007F;
	neg.f32 	%f350, %f349;
	fma.rn.f32 	%f351, %f345, 0f3FB8AA3B, %f350;
	fma.rn.f32 	%f352, %f345, 0f32A57060, %f351;
	mov.b32 	%r358, %f348;
	shl.b32 	%r359, %r358, 23;
	mov.b32 	%f353, %r359;
	ex2.approx.ftz.f32 	%f354, %f352;
	mul.f32 	%f355, %f354, %f353;
	add.f32 	%f356, %f344, %f355;
	sub.f32 	%f357, %f457, %f174;
	fma.rn.f32 	%f358, %f357, 0f3BBB989D, 0f3F000000;
	cvt.sat.f32.f32 	%f359, %f358;
	fma.rm.f32 	%f360, %f359, %f179, %f178;
	add.f32 	%f361, %f360, 0fCB40007F;
	neg.f32 	%f362, %f361;
	fma.rn.f32 	%f363, %f357, 0f3FB8AA3B, %f362;
	fma.rn.f32 	%f364, %f357, 0f32A57060, %f363;
	mov.b32 	%r360, %f360;
	shl.b32 	%r361, %r360, 23;
	mov.b32 	%f365, %r361;
	ex2.approx.ftz.f32 	%f366, %f364;
	mul.f32 	%f367, %f366, %f365;
	add.f32 	%f368, %f356, %f367;
	sub.f32 	%f369, %f459, %f174;
	fma.rn.f32 	%f370, %f369, 0f3BBB989D, 0f3F000000;
	cvt.sat.f32.f32 	%f371, %f370;
	fma.rm.f32 	%f372, %f371, %f179, %f178;
	add.f32 	%f373, %f372, 0fCB40007F;
	neg.f32 	%f374, %f373;
	fma.rn.f32 	%f375, %f369, 0f3FB8AA3B, %f374;
	fma.rn.f32 	%f376, %f369, 0f32A57060, %f375;
	mov.b32 	%r362, %f372;
	shl.b32 	%r363, %r362, 23;
	mov.b32 	%f377, %r363;
	ex2.approx.ftz.f32 	%f378, %f376;
	mul.f32 	%f379, %f378, %f377;
	add.f32 	%f380, %f368, %f379;
	sub.f32 	%f381, %f461, %f174;
	fma.rn.f32 	%f382, %f381, 0f3BBB989D, 0f3F000000;
	cvt.sat.f32.f32 	%f383, %f382;
	fma.rm.f32 	%f384, %f383, %f179, %f178;
	add.f32 	%f385, %f384, 0fCB40007F;
	neg.f32 	%f386, %f385;
	fma.rn.f32 	%f387, %f381, 0f3FB8AA3B, %f386;
	fma.rn.f32 	%f388, %f381, 0f32A57060, %f387;
	mov.b32 	%r364, %f384;
	shl.b32 	%r365, %r364, 23;
	mov.b32 	%f389, %r365;
	ex2.approx.ftz.f32 	%f390, %f388;
	mul.f32 	%f391, %f390, %f389;
	add.f32 	%f392, %f380, %f391;
	sub.f32 	%f393, %f463, %f174;
	fma.rn.f32 	%f394, %f393, 0f3BBB989D, 0f3F000000;
	cvt.sat.f32.f32 	%f395, %f394;
	fma.rm.f32 	%f396, %f395, %f179, %f178;
	add.f32 	%f397, %f396, 0fCB40007F;
	neg.f32 	%f398, %f397;
	fma.rn.f32 	%f399, %f393, 0f3FB8AA3B, %f398;
	fma.rn.f32 	%f400, %f393, 0f32A57060, %f399;
	mov.b32 	%r366, %f396;
	shl.b32 	%r367, %r366, 23;
	mov.b32 	%f401, %r367;
	ex2.approx.ftz.f32 	%f402, %f400;
	mul.f32 	%f403, %f402, %f401;
	add.f32 	%f404, %f392, %f403;
	sub.f32 	%f405, %f465, %f174;
	fma.rn.f32 	%f406, %f405, 0f3BBB989D, 0f3F000000;
	cvt.sat.f32.f32 	%f407, %f406;
	fma.rm.f32 	%f408, %f407, %f179, %f178;
	add.f32 	%f409, %f408, 0fCB40007F;
	neg.f32 	%f410, %f409;
	fma.rn.f32 	%f411, %f405, 0f3FB8AA3B, %f410;
	fma.rn.f32 	%f412, %f405, 0f32A57060, %f411;
	mov.b32 	%r368, %f408;
	shl.b32 	%r369, %r368, 23;
	mov.b32 	%f413, %r369;
	ex2.approx.ftz.f32 	%f414, %f412;
	mul.f32 	%f415, %f414, %f413;
	add.f32 	%f416, %f404, %f415;
	mov.b32 	%r370, %f416;
	shfl.sync.bfly.b32	%r371|%p109, %r370, 16, 31, -1;
	mov.b32 	%f417, %r371;
	add.f32 	%f418, %f416, %f417;
	mov.b32 	%r372, %f418;
	shfl.sync.bfly.b32	%r373|%p110, %r372, 8, 31, -1;
	mov.b32 	%f419, %r373;
	add.f32 	%f420, %f418, %f419;
	mov.b32 	%r374, %f420;
	shfl.sync.bfly.b32	%r375|%p111, %r374, 4, 31, -1;
	mov.b32 	%f421, %r375;
	add.f32 	%f422, %f420, %f421;
	mov.b32 	%r376, %f422;
	shfl.sync.bfly.b32	%r377|%p112, %r376, 2, 31, -1;
	mov.b32 	%f423, %r377;
	add.f32 	%f424, %f422, %f423;
	mov.b32 	%r378, %f424;
	shfl.sync.bfly.b32	%r379|%p113, %r378, 1, 31, -1;
	mov.b32 	%f425, %r379;
	add.f32 	%f426, %f424, %f425;
	div.rn.f32 	%f83, %f187, %f426;
	div.rn.f32 	%f84, %f199, %f426;
	div.rn.f32 	%f85, %f211, %f426;
	div.rn.f32 	%f86, %f223, %f426;
	div.rn.f32 	%f87, %f235, %f426;
	div.rn.f32 	%f88, %f247, %f426;
	div.rn.f32 	%f89, %f259, %f426;
	div.rn.f32 	%f90, %f271, %f426;
	div.rn.f32 	%f91, %f283, %f426;
	div.rn.f32 	%f92, %f295, %f426;
	div.rn.f32 	%f93, %f307, %f426;
	div.rn.f32 	%f94, %f319, %f426;
	div.rn.f32 	%f95, %f331, %f426;
	div.rn.f32 	%f96, %f343, %f426;
	div.rn.f32 	%f97, %f355, %f426;
	div.rn.f32 	%f98, %f367, %f426;
	div.rn.f32 	%f99, %f379, %f426;
	div.rn.f32 	%f100, %f391, %f426;
	div.rn.f32 	%f101, %f403, %f426;
	div.rn.f32 	%f102, %f415, %f426;
	mad.lo.s64 	%rd175, %rd185, %rd37, %rd174;
	cvta.to.global.u64 	%rd176, %rd36;
	shl.b64 	%rd177, %rd175, 2;
	add.s64 	%rd25, %rd176, %rd177;
	@%p103 bra 	$L__BB415_46;
	st.global.f32 	[%rd25], %f83;
$L__BB415_46:
	setp.le.s64 	%p114, %rd39, %rd7;
	@%p114 bra 	$L__BB415_48;
	st.global.f32 	[%rd25+128], %f84;
$L__BB415_48:
	setp.le.s64 	%p115, %rd39, %rd8;
	@%p115 bra 	$L__BB415_50;
	st.global.f32 	[%rd25+256], %f85;
$L__BB415_50:
	setp.le.s64 	%p116, %rd39, %rd9;
	@%p116 bra 	$L__BB415_52;
	st.global.f32 	[%rd25+384], %f86;
$L__BB415_52:
	setp.le.s64 	%p117, %rd39, %rd10;
	@%p117 bra 	$L__BB415_54;
	st.global.f32 	[%rd25+512], %f87;
$L__BB415_54:
	setp.le.s64 	%p118, %rd39, %rd11;
	@%p118 bra 	$L__BB415_56;
	st.global.f32 	[%rd25+640], %f88;
$L__BB415_56:
	setp.le.s64 	%p119, %rd39, %rd12;
	@%p119 bra 	$L__BB415_58;
	st.global.f32 	[%rd25+768], %f89;
$L__BB415_58:
	setp.le.s64 	%p120, %rd39, %rd13;
	@%p120 bra 	$L__BB415_60;
	st.global.f32 	[%rd25+896], %f90;
$L__BB415_60:
	setp.le.s64 	%p121, %rd39, %rd14;
	@%p121 bra 	$L__BB415_62;
	st.global.f32 	[%rd25+1024], %f91;
$L__BB415_62:
	setp.le.s64 	%p122, %rd39, %rd15;
	@%p122 bra 	$L__BB415_64;
	st.global.f32 	[%rd25+1152], %f92;
$L__BB415_64:
	setp.le.s64 	%p123, %rd39, %rd16;
	@%p123 bra 	$L__BB415_66;
	st.global.f32 	[%rd25+1280], %f93;
$L__BB415_66:
	mov.u32 	%r380, %tid.x;
	add.s32 	%r381, %r380, 352;
	cvt.u64.u32 	%rd178, %r381;
	setp.le.s64 	%p124, %rd39, %rd178;
	@%p124 bra 	$L__BB415_68;
	st.global.f32 	[%rd25+1408], %f94;
$L__BB415_68:
	add.s32 	%r383, %r380, 384;
	cvt.u64.u32 	%rd179, %r383;
	setp.le.s64 	%p125, %rd39, %rd179;
	@%p125 bra 	$L__BB415_70;
	st.global.f32 	[%rd25+1536], %f95;
$L__BB415_70:
	add.s32 	%r385, %r380, 416;
	cvt.u64.u32 	%rd180, %r385;
	setp.le.s64 	%p126, %rd39, %rd180;
	@%p126 bra 	$L__BB415_72;
	st.global.f32 	[%rd25+1664], %f96;
$L__BB415_72:
	add.s32 	%r387, %r380, 448;
	cvt.u64.u32 	%rd181, %r387;
	setp.le.s64 	%p127, %rd39, %rd181;
	@%p127 bra 	$L__BB415_74;
	st.global.f32 	[%rd25+1792], %f97;
$L__BB415_74:
	setp.le.s64 	%p128, %rd39, %rd17;
	@%p128 bra 	$L__BB415_76;
	st.global.f32 	[%rd25+1920], %f98;
$L__BB415_76:
	setp.le.s64 	%p129, %rd39, %rd18;
	@%p129 bra 	$L__BB415_78;
	st.global.f32 	[%rd25+2048], %f99;
$L__BB415_78:
	setp.le.s64 	%p130, %rd39, %rd19;
	@%p130 bra 	$L__BB415_80;
	st.global.f32 	[%rd25+2176], %f100;
$L__BB415_80:
	setp.le.s64 	%p131, %rd39, %rd20;
	@%p131 bra 	$L__BB415_82;
	st.global.f32 	[%rd25+2304], %f101;
$L__BB415_82:
	setp.le.s64 	%p132, %rd39, %rd21;
	@%p132 bra 	$L__BB415_84;
	st.global.f32 	[%rd25+2432], %f102;
$L__BB415_84:
	ld.param.u64 	%rd184, [_Z15SoftmaxWarpImplI22BroadcastScaleMaskLoadIffbLm3EiE11DirectStoreIffEfLi1ELi20ELi32ELi1ELb1EL9Algorithm0EEvT_T0_ll_param_2];
	mov.u32 	%r388, %nctaid.x;
	mov.u32 	%r389, %ntid.y;
	mul.lo.s32 	%r390, %r388, %r389;
	cvt.s64.s32 	%rd182, %r390;
	add.s64 	%rd185, %rd185, %rd182;
	setp.lt.s64 	%p133, %rd185, %rd184;
	@%p133 bra 	$L__BB415_4;
$L__BB415_85:
	ret;

}
	// .globl	_Z15SoftmaxWarpImplI22BroadcastScaleMaskLoadIffbLm3EiE11DirectStoreIffEfLi1ELi21ELi32ELi1ELb0EL9Algorithm0EEvT_T0_ll
.visible .entry _Z15SoftmaxWarpImplI22BroadcastScaleMaskLoadIffbLm3EiE11DirectStoreIffEfLi1ELi21ELi32ELi1ELb0EL9Algorithm0EEvT_T0_ll(
	.param .align 8 .b8 _Z15SoftmaxWarpImplI22BroadcastScaleMaskLoadIffbLm3EiE11DirectStoreIffEfLi1ELi21ELi32ELi1ELb0EL9Algorithm0EEvT_T0_ll_param_0[112],
	.param .align 8 .b8 _Z15SoftmaxWarpImplI22BroadcastScaleMaskLoadIffbLm3EiE11DirectStoreIffEfLi1ELi21ELi32ELi1ELb0EL9Algorithm0EEvT_T0_ll_param_1[16],
	.param .u64 _Z15SoftmaxWarpImplI22BroadcastScaleMaskLoadIffbLm3EiE11DirectStoreIffEfLi1ELi21ELi32ELi1ELb0EL9Algorithm0EEvT_T0_ll_param_2,
	.param .u64 _Z15SoftmaxWarpImplI22BroadcastScaleMaskLoadIffbLm3EiE11DirectStoreIffEfLi1ELi21ELi32ELi1ELb0EL9Algorithm0EEvT_T0_ll_param_3
)
{
	.reg .pred 	%p<38>;
	.reg .b16 	%rs<30>;
	.reg .b32 	%r<363>;
	.reg .b32 	%f<383>;
	.reg .b64 	%rd<161>;

	ld.param.u64 	%rd22, [_Z15SoftmaxWarpImplI22BroadcastScaleMaskLoadIffbLm3EiE11DirectStoreIffEfLi1ELi21ELi32ELi1ELb0EL9Algorithm0EEvT_T0_ll_param_1+8];
	ld.param.u64 	%rd21, [_Z15SoftmaxWarpImplI22BroadcastScaleMaskLoadIffbLm3EiE11DirectStoreIffEfLi1ELi21ELi32ELi1ELb0EL9Algorithm0EEvT_T0_ll_param_1];
	ld.param.v2.f32 	{%f2, %f3}, [_Z15SoftmaxWarpImplI22BroadcastScaleMaskLoadIffbLm3EiE11DirectStoreIffEfLi1ELi21ELi32ELi1ELb0EL9Algorithm0EEvT_T0_ll_param_0+104];
	ld.param.u64 	%rd20, [_Z15SoftmaxWarpImplI22BroadcastScaleMaskLoadIffbLm3EiE11DirectStoreIffEfLi1ELi21ELi32ELi1ELb0EL9Algorithm0EEvT_T0_ll_param_0+96];
	ld.param.u32 	%r11, [_Z15SoftmaxWarpImplI22BroadcastScaleMaskLoadIffbLm3EiE11DirectStoreIffEfLi1ELi21ELi32ELi1ELb0EL9Algorithm0EEvT_T0_ll_param_0+80];
	ld.param.v2.u32 	{%r9, %r10}, [_Z15SoftmaxWarpImplI22BroadcastScaleMaskLoadIffbLm3EiE11DirectStoreIffEfLi1ELi21ELi32ELi1ELb0EL9Algorithm0EEvT_T0_ll_param_0+72];
	ld.param.v2.u32 	{%r6, %r7}, [_Z15SoftmaxWarpImplI22BroadcastScaleMaskLoadIffbLm3EiE11DirectStoreIffEfLi1ELi21ELi32ELi1ELb0EL9Algorithm0EEvT_T0_ll_param_0+48];
	ld.param.u64 	%rd16, [_Z15SoftmaxWarpImplI22BroadcastScaleMaskLoadIffbLm3EiE11DirectStoreIffEfLi1ELi21ELi32ELi1ELb0EL9Algorithm0EEvT_T0_ll_param_0+32];
	ld.param.u64 	%rd15, [_Z15SoftmaxWarpImplI22BroadcastScaleMaskLoadIffbLm3EiE11DirectStoreIffEfLi1ELi21ELi32ELi1ELb0EL9Algorithm0EEvT_T0_ll_param_0+24];
	ld.param.u64 	%rd14, [_Z15SoftmaxWarpImplI22BroadcastScaleMaskLoadIffbLm3EiE11DirectStoreIffEfLi1ELi21ELi32ELi1ELb0EL9Algorithm0EEvT_T0_ll_param_0+16];
	ld.param.u64 	%rd13, [_Z15SoftmaxWarpImplI22BroadcastScaleMaskLoadIffbLm3EiE11DirectStoreIffEfLi1ELi21ELi32ELi1ELb0EL9Algorithm0EEvT_T0_ll_param_0+8];
	ld.param.u64 	%rd12, [_Z15SoftmaxWarpImplI22BroadcastScaleMaskLoadIffbLm3EiE11DirectStoreIffEfLi1ELi21ELi32ELi1ELb0EL9Algorithm0EEvT_T0_ll_param_0];
	ld.param.u64 	%rd23, [_Z15SoftmaxWarpImplI22BroadcastScaleMaskLoadIffbLm3EiE11DirectStoreIffEfLi1ELi21ELi32ELi1ELb0EL9Algorithm0EEvT_T0_ll_param_2];
	ld.param.u64 	%rd24, [_Z15SoftmaxWarpImplI22BroadcastScaleMaskLoadIffbLm3EiE11DirectStoreIffEfLi1ELi21ELi32ELi1ELb0EL9Algorithm0EEvT_T0_ll_param_3];
	setp.lt.s64 	%p1, %rd24, 673;
	@%p1 bra 	$L__BB416_2;
	mov.u64 	%rd25, $str;
	cvta.global.u64 	%rd26, %rd25;
	mov.u64 	%rd27, $str$1;
	cvta.global.u64 	%rd28, %rd27;
	mov.u64 	%rd29, __unnamed_407;
	cvta.global.u64 	%rd30, %rd29;
	{ // callseq 406, 0
	.param .b64 param0;
	st.param.b64 	[param0], %rd26;
	.param .b64 param1;
	st.param.b64 	[param1], %rd28;
	.param .b32 param2;
	st.param.b32 	[param2], 219;
	.param .b64 param3;
	st.param.b64 	[param3], %rd30;
	.param .b64 param4;
	st.param.b64 	[param4], 1;
	call.uni 
	__assertfail, 
	(
	param0, 
	param1, 
	param2, 
	param3, 
	param4
	);
	} // callseq 406
$L__BB416_2:
	mov.u32 	%r22, %ctaid.x;
	mov.u32 	%r23, %ntid.y;
	mov.u32 	%r24, %tid.y;
	mad.lo.s32 	%r25, %r22, %r23, %r24;
	mov.u32 	%r26, %nctaid.x;
	mul.lo.s32 	%r5, %r26, %r23;
	cvt.s64.s32 	%rd160, %r25;
	setp.le.s64 	%p2, %rd23, %rd160;
	@%p2 bra 	$L__BB416_5;
	cvta.to.global.u64 	%rd5, %rd12;
	cvta.to.global.u64 	%rd6, %rd13;
	mov.u32 	%r27, %tid.x;
	cvt.u64.u32 	%rd7, %r27;
	cvta.to.global.u64 	%rd8, %rd21;
	cvt.s64.s32 	%rd9, %r5;
$L__BB416_4:
	setp.eq.s64 	%p3, %rd16, 1;
	setp.eq.s64 	%p4, %rd15, 1;
	setp.eq.s64 	%p5, %rd14, 1;
	mad.lo.s64 	%rd31, %rd20, %rd160, %rd7;
	cvt.u32.u64 	%r28, %rd31;
	div.s32 	%r29, %r28, %r6;
	mul.lo.s32 	%r30, %r29, %r6;
	sub.s32 	%r31, %r28, %r30;
	div.s32 	%r32, %r31, %r7;
	mul.lo.s32 	%r33, %r32, %r7;
	sub.s32 	%r34, %r31, %r33;
	selp.b32 	%r35, 0, %r29, %p5;
	selp.b32 	%r36, 0, %r32, %p4;
	selp.b32 	%r37, 0, %r34, %p3;
	mul.lo.s32 	%r38, %r9, %r35;
	mad.lo.s32 	%r39, %r10, %r36, %r38;
	mad.lo.s32 	%r40, %r11, %r37, %r39;
	shl.b64 	%rd32, %rd31, 32;
	shr.s64 	%rd33, %rd32, 30;
	add.s64 	%rd34, %rd5, %rd33;
	ld.global.f32 	%f4, [%rd34];
	cvt.s64.s32 	%rd35, %r40;
	add.s64 	%rd36, %rd6, %rd35;
	ld.global.u8 	%rs9, [%rd36];
	setp.eq.s16 	%p6, %rs9, 0;
	mul.f32 	%f5, %f4, %f3;
	selp.f32 	%f6, %f2, %f5, %p6;
	max.f32 	%f7, %f6, 0fFF800000;
	add.s64 	%rd37, %rd31, 32;
	cvt.u32.u64 	%r41, %rd37;
	div.s32 	%r42, %r41, %r6;
	mul.lo.s32 	%r43, %r42, %r6;
	sub.s32 	%r44, %r41, %r43;
	div.s32 	%r45, %r44, %r7;
	mul.lo.s32 	%r46, %r45, %r7;
	sub.s32 	%r47, %r44, %r46;
	selp.b32 	%r48, 0, %r42, %p5;
	selp.b32 	%r49, 0, %r45, %p4;
	selp.b32 	%r50, 0, %r47, %p3;
	mul.lo.s32 	%r51, %r9, %r48;
	mad.lo.s32 	%r52, %r10, %r49, %r51;
	mad.lo.s32 	%r53, %r11, %r50, %r52;
	shl.b64 	%rd38, %rd37, 32;
	shr.s64 	%rd39, %rd38, 30;
	add.s64 	%rd40, %rd5, %rd39;
	ld.global.f32 	%f8, [%rd40];
	cvt.s64.s32 	%rd41, %r53;
	add.s64 	%rd42, %rd6, %rd41;
	ld.global.u8 	%rs10, [%rd42];
	setp.eq.s16 	%p7, %rs10, 0;
	mul.f32 	%f9, %f8, %f3;
	selp.f32 	%f10, %f2, %f9, %p7;
	max.f32 	%f11, %f7, %f10;
	add.s64 	%rd43, %rd31, 64;
	cvt.u32.u64 	%r54, %rd43;
	div.s32 	%r55, %r54, %r6;
	mul.lo.s32 	%r56, %r55, %r6;
	sub.s32 	%r57, %r54, %r56;
	div.s32 	%r58, %r57, %r7;
	mul.lo.s32 	%r59, %r58, %r7;
	sub.s32 	%r60, %r57, %r59;
	selp.b32 	%r61, 0, %r55, %p5;
	selp.b32 	%r62, 0, %r58, %p4;
	selp.b32 	%r63, 0, %r60, %p3;
	mul.lo.s32 	%r64, %r9, %r61;
	mad.lo.s32 	%r65, %r10, %r62, %r64;
	mad.lo.s32 	%r66, %r11, %r63, %r65;
	shl.b64 	%rd44, %rd43, 32;
	shr.s64 	%rd45, %rd44, 30;
	add.s64 	%rd46, %rd5, %rd45;
	ld.global.f32 	%f12, [%rd46];
	cvt.s64.s32 	%rd47, %r66;
	add.s64 	%rd48, %rd6, %rd47;
	ld.global.u8 	%rs11, [%rd48];
	setp.eq.s16 	%p8, %rs11, 0;
	mul.f32 	%f13, %f12, %f3;
	selp.f32 	%f14, %f2, %f13, %p8;
	max.f32 	%f15, %f11, %f14;
	add.s64 	%rd49, %rd31, 96;
	cvt.u32.u64 	%r67, %rd49;
	div.s32 	%r68, %r67, %r6;
	mul.lo.s32 	%r69, %r68, %r6;
	sub.s32 	%r70, %r67, %r69;
	div.s32 	%r71, %r70, %r7;
	mul.lo.s32 	%r72, %r71, %r7;
	sub.s32 	%r73, %r70, %r72;
	selp.b32 	%r74, 0, %r68, %p5;
	selp.b32 	%r75, 0, %r71, %p4;
	selp.b32 	%r76, 0, %r73, %p3;
	mul.lo.s32 	%r77, %r9, %r74;
	mad.lo.s32 	%r78, %r10, %r75, %r77;
	mad.lo.s32 	%r79, %r11, %r76, %r78;
	shl.b64 	%rd50, %rd49, 32;
	shr.s64 	%rd51, %rd50, 30;
	add.s64 	%rd52, %rd5, %rd51;
	ld.global.f32 	%f16, [%rd52];
	cvt.s64.s32 	%rd53, %r79;
	add.s64 	%rd54, %rd6, %rd53;
	ld.global.u8 	%rs12, [%rd54];
	setp.eq.s16 	%p9, %rs12, 0;
	mul.f32 	%f17, %f16, %f3;
	selp.f32 	%f18, %f2, %f17, %p9;
	max.f32 	%f19, %f15, %f18;
	add.s64 	%rd55, %rd31, 128;
	cvt.u32.u64 	%r80, %rd55;
	div.s32 	%r81, %r80, %r6;
	mul.lo.s32 	%r82, %r81, %r6;
	sub.s32 	%r83, %r80, %r82;
	div.s32 	%r84, %r83, %r7;
	mul.lo.s32 	%r85, %r84, %r7;
	sub.s32 	%r86, %r83, %r85;
	selp.b32 	%r87, 0, %r81, %p5;
	selp.b32 	%r88, 0, %r84, %p4;
	selp.b32 	%r89, 0, %r86, %p3;
	mul.lo.s32 	%r90, %r9, %r87;
	mad.lo.s32 	%r91, %r10, %r88, %r90;
	mad.lo.s32 	%r92, %r11, %r89, %r91;
	shl.b64 	%rd56, %rd55, 32;
	shr.s64 	%rd57, %rd56, 30;
	add.s64 	%rd58, %rd5, %rd57;
	ld.global.f32 	%f20, [%rd58];
	cvt.s64.s32 	%rd59, %r92;
	add.s64 	%rd60, %rd6, %rd59;
	ld.global.u8 	%rs13, [%rd60];
	setp.eq.s16 	%p10, %rs13, 0;
	mul.f32 	%f21, %f20, %f3;
	selp.f32 	%f22, %f2, %f21, %p10;
	max.f32 	%f23, %f19, %f22;
	add.s64 	%rd61, %rd31, 160;
	cvt.u32.u64 	%r93, %rd61;
	div.s32 	%r94, %r93, %r6;
	mul.lo.s32 	%r95, %r94, %r6;
	sub.s32 	%r96, %r93, %r95;
	div.s32 	%r97, %r96, %r7;
	mul.lo.s32 	%r98, %r97, %r7;
	sub.s32 	%r99, %r96, %r98;
	selp.b32 	%r100, 0, %r94, %p5;
	selp.b32 	%r101, 0, %r97, %p4;
	selp.b32 	%r102, 0, %r99, %p3;
	mul.lo.s32 	%r103, %r9, %r100;
	mad.lo.s32 	%r104, %r10, %r101, %r103;
	mad.lo.s32 	%r105, %r11, %r102, %r104;
	shl.b64 	%rd62, %rd61, 32;
	shr.s64 	%rd63, %rd62, 30;
	add.s64 	%rd64, %rd5, %rd63;
	ld.global.f32 	%f24, [%rd64];
	cvt.s64.s32 	%rd65, %r105;
	add.s64 	%rd66, %rd6, %rd65;
	ld.global.u8 	%rs14, [%rd66];
	setp.eq.s16 	%p11, %rs14, 0;
	mul.f32 	%f25, %f24, %f3;
	selp.f32 	%f26, %f2, %f25, %p11;
	max.f32 	%f27, %f23, %f26;
	add.s64 	%rd67, %rd31, 192;
	cvt.u32.u64 	%r106, %rd67;
	div.s32 	%r107, %r106, %r6;
	mul.lo.s32 	%r108, %r107, %r6;
	sub.s32 	%r109, %r106, %r108;
	div.s32 	%r110, %r109, %r7;
	mul.lo.s32 	%r111, %r110, %r7;
	sub.s32 	%r112, %r109, %r111;
	selp.b32 	%r113, 0, %r107, %p5;
	selp.b32 	%r114, 0, %r110, %p4;
	selp.b32 	%r115, 0, %r112, %p3;
	mul.lo.s32 	%r116, %r9, %r113;
	mad.lo.s32 	%r117, %r10, %r114, %r116;
	mad.lo.s32 	%r118, %r11, %r115, %r117;
	shl.b64 	%rd68, %rd67, 32;
	shr.s64 	%rd69, %rd68, 30;
	add.s64 	%rd70, %rd5, %rd69;
	ld.global.f32 	%f28, [%rd70];
	cvt.s64.s32 	%rd71, %r118;
	add.s64 	%rd72, %rd6, %rd71;
	ld.global.u8 	%rs15, [%rd72];
	setp.eq.s16 	%p12, %rs15, 0;
	mul.f32 	%f29, %f28, %f3;
	selp.f32 	%f30, %f2, %f29, %p12;
	max.f32 	%f31, %f27, %f30;
	add.s64 	%rd73, %rd31, 224;
	cvt.u32.u64 	%r119, %rd73;
	div.s32 	%r120, %r119, %r6;
	mul.lo.s32 	%r121, %r120, %r6;
	sub.s32 	%r122, %r119, %r121;
	div.s32 	%r123, %r122, %r7;
	mul.lo.s32 	%r124, %r123, %r7;
	sub.s32 	%r125, %r122, %r124;
	selp.b32 	%r126, 0, %r120, %p5;
	selp.b32 	%r127, 0, %r123, %p4;
	selp.b32 	%r128, 0, %r125, %p3;
	mul.lo.s32 	%r129, %r9, %r126;
	mad.lo.s32 	%r130, %r10, %r127, %r129;
	mad.lo.s32 	%r131, %r11, %r128, %r130;
	shl.b64 	%rd74, %rd73, 32;
	shr.s64 	%rd75, %rd74, 30;
	add.s64 	%rd76, %rd5, %rd75;
	ld.global.f32 	%f32, [%rd76];
	cvt.s64.s32 	%rd77, %r131;
	add.s64 	%rd78, %rd6, %rd77;
	ld.global.u8 	%rs16, [%rd78];
	setp.eq.s16 	%p13, %rs16, 0;
	mul.f32 	%f33, %f32, %f3;
	selp.f32 	%f34, %f2, %f33, %p13;
	max.f32 	%f35, %f31, %f34;
	add.s64 	%rd79, %rd31, 256;
	cvt.u32.u64 	%r132, %rd79;
	div.s32 	%r133, %r132, %r6;
	mul.lo.s32 	%r134, %r133, %r6;
	sub.s32 	%r135, %r132, %r134;
	div.s32 	%r136, %r135, %r7;
	mul.lo.s32 	%r137, %r136, %r7;
	sub.s32 	%r138, %r135, %r137;
	selp.b32 	%r139, 0, %r133, %p5;
	selp.b32 	%r140, 0, %r136, %p4;
	selp.b32 	%r141, 0, %r138, %p3;
	mul.lo.s32 	%r142, %r9, %r139;
	mad.lo.s32 	%r143, %r10, %r140, %r142;
	mad.lo.s32 	%r144, %r11, %r141, %r143;
	shl.b64 	%rd80, %rd79, 32;
	shr.s64 	%rd81, %rd80, 30;
	add.s64 	%rd82, %rd5, %rd81;
	ld.global.f32 	%f36, [%rd82];
	cvt.s64.s32 	%rd83, %r144;
	add.s64 	%rd84, %rd6, %rd83;
	ld.global.u8 	%rs17, [%rd84];
	setp.eq.s16 	%p14, %rs17, 0;
	mul.f32 	%f37, %f36, %f3;
	selp.f32 	%f38, %f2, %f37, %p14;
	max.f32 	%f39, %f35, %f38;
	add.s64 	%rd85, %rd31, 288;
	cvt.u32.u64 	%r145, %rd85;
	div.s32 	%r146, %r145, %r6;
	mul.lo.s32 	%r147, %r146, %r6;
	sub.s32 	%r148, %r145, %r147;
	div.s32 	%r149, %r148, %r7;
	mul.lo.s32 	%r150, %r149, %r7;
	sub.s32 	%r151, %r148, %r150;
	selp.b32 	%r152, 0, %r146, %p5;
	selp.b32 	%r153, 0, %r149, %p4;
	selp.b32 	%r154, 0, %r151, %p3;
	mul.lo.s32 	%r155, %r9, %r152;
	mad.lo.s32 	%r156, %r10, %r153, %r155;
	mad.lo.s32 	%r157, %r11, %r154, %r156;
	shl.b64 	%rd86, %rd85, 32;
	shr.s64 	%rd87, %rd86, 30;
	add.s64 	%rd88, %rd5, %rd87;
	ld.global.f32 	%f40, [%rd88];
	cvt.s64.s32 	%rd89, %r157;
	add.s64 	%rd90, %rd6, %rd89;
	ld.global.u8 	%rs18, [%rd90];
	setp.eq.s16 	%p15, %rs18, 0;
	mul.f32 	%f41, %f40, %f3;
	selp.f32 	%f42, %f2, %f41, %p15;
	max.f32 	%f43, %f39, %f42;
	add.s64 	%rd91, %rd31, 320;
	cvt.u32.u64 	%r158, %rd91;
	div.s32 	%r159, %r158, %r6;
	mul.lo.s32 	%r160, %r159, %r6;
	sub.s32 	%r161, %r158, %r160;
	div.s32 	%r162, %r161, %r7;
	mul.lo.s32 	%r163, %r162, %r7;
	sub.s32 	%r164, %r161, %r163;
	selp.b32 	%r165, 0, %r159, %p5;
	selp.b32 	%r166, 0, %r162, %p4;
	selp.b32 	%r167, 0, %r164, %p3;
	mul.lo.s32 	%r168, %r9, %r165;
	mad.lo.s32 	%r169, %r10, %r166, %r168;
	mad.lo.s32 	%r170, %r11, %r167, %r169;
	shl.b64 	%rd92, %rd91, 32;
	shr.s64 	%rd93, %rd92, 30;
	add.s64 	%rd94, %rd5, %rd93;
	ld.global.f32 	%f44, [%rd94];
	cvt.s64.s32 	%rd95, %r170;
	add.s64 	%rd96, %rd6, %rd95;
	ld.global.u8 	%rs19, [%rd96];
	setp.eq.s16 	%p16, %rs19, 0;
	mul.f32 	%f45, %f44, %f3;
	selp.f32 	%f46, %f2, %f45, %p16;
	max.f32 	%f47, %f43, %f46;
	add.s64 	%rd97, %rd31, 352;
	cvt.u32.u64 	%r171, %rd97;
	div.s32 	%r172, %r171, %r6;
	mul.lo.s32 	%r173, %r172, %r6;
	sub.s32 	%r174, %r171, %r173;
	div.s32 	%r175, %r174, %r7;
	mul.lo.s32 	%r176, %r175, %r7;
	sub.s32 	%r177, %r174, %r176;
	selp.b32 	%r178, 0, %r172, %p5;
	selp.b32 	%r179, 0, %r175, %p4;
	selp.b32 	%r180, 0, %r177, %p3;
	mul.lo.s32 	%r181, %r9, %r178;
	mad.lo.s32 	%r182, %r10, %r179, %r181;
	mad.lo.s32 	%r183, %r11, %r180, %r182;
	shl.b64 	%rd98, %rd97, 32;
	shr.s64 	%rd99, %rd98, 30;
	add.s64 	%rd100, %rd5, %rd99;
	ld.global.f32 	%f48, [%rd100];
	cvt.s64.s32 	%rd101, %r183;
	add.s64 	%rd102, %rd6, %rd101;
	ld.global.u8 	%rs20, [%rd102];
	setp.eq.s16 	%p17, %rs20, 0;
	mul.f32 	%f49, %f48, %f3;
	selp.f32 	%f50, %f2, %f49, %p17;
	max.f32 	%f51, %f47, %f50;
	add.s64 	%rd103, %rd31, 384;
	cvt.u32.u64 	%r184, %rd103;
	div.s32 	%r185, %r184, %r6;
	mul.lo.s32 	%r186, %r185, %r6;
	sub.s32 	%r187, %r184, %r186;
	div.s32 	%r188, %r187, %r7;
	mul.lo.s32 	%r189, %r188, %r7;
	sub.s32 	%r190, %r187, %r189;
	selp.b32 	%r191, 0, %r185, %p5;
	selp.b32 	%r192, 0, %r188, %p4;
	selp.b32 	%r193, 0, %r190, %p3;
	mul.lo.s32 	%r194, %r9, %r191;
	mad.lo.s32 	%r195, %r10, %r192, %r194;
	mad.lo.s32 	%r196, %r11, %r193, %r195;
	shl.b64 	%rd104, %rd103, 32;
	shr.s64 	%rd105, %rd104, 30;
	add.s64 	%rd106, %rd5, %rd105;
	ld.global.f32 	%f52, [%rd106];
	cvt.s64.s32 	%rd107, %r196;
	add.s64 	%rd108, %rd6, %rd107;
	ld.global.u8 	%rs21, [%rd108];
	setp.eq.s16 	%p18, %rs21, 0;
	mul.f32 	%f53, %f52, %f3;
	selp.f32 	%f54, %f2, %f53, %p18;
	max.f32 	%f55, %f51, %f54;
	add.s64 	%rd109, %rd31, 416;
	cvt.u32.u64 	%r197, %rd109;
	div.s32 	%r198, %r197, %r6;
	mul.lo.s32 	%r199, %r198, %r6;
	sub.s32 	%r200, %r197, %r199;
	div.s32 	%r201, %r200, %r7;
	mul.lo.s32 	%r202, %r201, %r7;
	sub.s32 	%r203, %r200, %r202;
	selp.b32 	%r204, 0, %r198, %p5;
	selp.b32 	%r205, 0, %r201, %p4;
	selp.b32 	%r206, 0, %r203, %p3;
	mul.lo.s32 	%r207, %r9, %r204;
	mad.lo.s32 	%r208, %r10, %r205, %r207;
	mad.lo.s32 	%r209, %r11, %r206, %r208;
	shl.b64 	%rd110, %rd109, 32;
	shr.s64 	%rd111, %rd110, 30;
	add.s64 	%rd112, %rd5, %rd111;
	ld.global.f32 	%f56, [%rd112];
	cvt.s64.s32 	%rd113, %r209;
	add.s64 	%rd114, %rd6, %rd113;
	ld.global.u8 	%rs22, [%rd114];
	setp.eq.s16 	%p19, %rs22, 0;
	mul.f32 	%f57, %f56, %f3;
	selp.f32 	%f58, %f2, %f57, %p19;
	max.f32 	%f59, %f55, %f58;
	add.s64 	%rd115, %rd31, 448;
	cvt.u32.u64 	%r210, %rd115;
	div.s32 	%r211, %r210, %r6;
	mul.lo.s32 	%r212, %r211, %r6;
	sub.s32 	%r213, %r210, %r212;
	div.s32 	%r214, %r213, %r7;
	mul.lo.s32 	%r215, %r214, %r7;
	sub.s32 	%r216, %r213, %r215;
	selp.b32 	%r217, 0, %r211, %p5;
	selp.b32 	%r218, 0, %r214, %p4;
	selp.b32 	%r219, 0, %r216, %p3;
	mul.lo.s32 	%r220, %r9, %r217;
	mad.lo.s32 	%r221, %r10, %r218, %r220;
	mad.lo.s32 	%r222, %r11, %r219, %r221;
	shl.b64 	%rd116, %rd115, 32;
	shr.s64 	%rd117, %rd116, 30;
	add.s64 	%rd118, %rd5, %rd117;
	ld.global.f32 	%f60, [%rd118];
	cvt.s64.s32 	%rd119, %r222;
	add.s64 	%rd120, %rd6, %rd119;
	ld.global.u8 	%rs23, [%rd120];
	setp.eq.s16 	%p20, %rs23, 0;
	mul.f32 	%f61, %f60, %f3;
	selp.f32 	%f62, %f2, %f61, %p20;
	max.f32 	%f63, %f59, %f62;
	add.s64 	%rd121, %rd31, 480;
	cvt.u32.u64 	%r223, %rd121;
	div.s32 	%r224, %r223, %r6;
	mul.lo.s32 	%r225, %r224, %r6;
	sub.s32 	%r226, %r223, %r225;
	div.s32 	%r227, %r226, %r7;
	mul.lo.s32 	%r228, %r227, %r7;
	sub.s32 	%r229, %r226, %r228;
	selp.b32 	%r230, 0, %r224, %p5;
	selp.b32 	%r231, 0, %r227, %p4;
	selp.b32 	%r232, 0, %r229, %p3;
	mul.lo.s32 	%r233, %r9, %r230;
	mad.lo.s32 	%r234, %r10, %r231, %r233;
	mad.lo.s32 	%r235, %r11, %r232, %r234;
	shl.b64 	%rd122, %rd121, 32;
	shr.s64 	%rd123, %rd122, 30;
	add.s64 	%rd124, %rd5, %rd123;
	ld.global.f32 	%f64, [%rd124];
	cvt.s64.s32 	%rd125, %r235;
	add.s64 	%rd126, %rd6, %rd125;
	ld.global.u8 	%rs24, [%rd126];
	setp.eq.s16 	%p21, %rs24, 0;
	mul.f32 	%f65, %f64, %f3;
	selp.f32 	%f66, %f2, %f65, %p21;
	max.f32 	%f67, %f63, %f66;
	add.s64 	%rd127, %rd31, 512;
	cvt.u32.u64 	%r236, %rd127;
	div.s32 	%r237, %r236, %r6;
	mul.lo.s32 	%r238, %r237, %r6;
	sub.s32 	%r239, %r236, %r238;
	div.s32 	%r240, %r239, %r7;
	mul.lo.s32 	%r241, %r240, %r7;
	sub.s32 	%r242, %r239, %r241;
	selp.b32 	%r243, 0, %r237, %p5;
	selp.b32 	%r244, 0, %r240, %p4;
	selp.b32 	%r245, 0, %r242, %p3;
	mul.lo.s32 	%r246, %r9, %r243;
	mad.lo.s32 	%r247, %r10, %r244, %r246;
	mad.lo.s32 	%r248, %r11, %r245, %r247;
	shl.b64 	%rd128, %rd127, 32;
	shr.s64 	%rd129, %rd128, 30;
	add.s64 	%rd130, %rd5, %rd129;
	ld.global.f32 	%f68, [%rd130];
	cvt.s64.s32 	%rd131, %r248;
	add.s64 	%rd132, %rd6, %rd131;
	ld.global.u8 	%rs25, [%rd132];
	setp.eq.s16 	%p22, %rs25, 0;
	mul.f32 	%f69, %f68, %f3;
	selp.f32 	%f70, %f2, %f69, %p22;
	max.f32 	%f71, %f67, %f70;
	add.s64 	%rd133, %rd31, 544;
	cvt.u32.u64 	%r249, %rd133;
	div.s32 	%r250, %r249, %r6;
	mul.lo.s32 	%r251, %r250, %r6;
	sub.s32 	%r252, %r249, %r251;
	div.s32 	%r253, %r252, %r7;
	mul.lo.s32 	%r254, %r253, %r7;
	sub.s32 	%r255, %r252, %r254;
	selp.b32 	%r256, 0, %r250, %p5;
	selp.b32 	%r257, 0, %r253, %p4;
	selp.b32 	%r258, 0, %r255, %p3;
	mul.lo.s32 	%r259, %r9, %r256;
	mad.lo.s32 	%r260, %r10, %r257, %r259;
	mad.lo.s32 	%r261, %r11, %r258, %r260;
	shl.b64 	%rd134, %rd133, 32;
	shr.s64 	%rd135, %rd134, 30;
	add.s64 	%rd136, %rd5, %rd135;
	ld.global.f32 	%f72, [%rd136];
	cvt.s64.s32 	%rd137, %r261;
	add.s64 	%rd138, %rd6, %rd137;
	ld.global.u8 	%rs26, [%rd138];
	setp.eq.s16 	%p23, %rs26, 0;
	mul.f32 	%f73, %f72, %f3;
	selp.f32 	%f74, %f2, %f73, %p23;
	max.f32 	%f75, %f71, %f74;
	add.s64 	%rd139, %rd31, 576;
	cvt.u32.u64 	%r262, %rd139;
	div.s32 	%r263, %r262, %r6;
	mul.lo.s32 	%r264, %r263, %r6;
	sub.s32 	%r265, %r262, %r264;
	div.s32 	%r266, %r265, %r7;
	mul.lo.s32 	%r267, %r266, %r7;
	sub.s32 	%r268, %r265, %r267;
	selp.b32 	%r269, 0, %r263, %p5;
	selp.b32 	%r270, 0, %r266, %p4;
	selp.b32 	%r271, 0, %r268, %p3;
	mul.lo.s32 	%r272, %r9, %r269;
	mad.lo.s32 	%r273, %r10, %r270, %r272;
	mad.lo.s32 	%r274, %r11, %r271, %r273;
	shl.b64 	%rd140, %rd139, 32;
	shr.s64 	%rd141, %rd140, 30;
	add.s64 	%rd142, %rd5, %rd141;
	ld.global.f32 	%f76, [%rd142];
	cvt.s64.s32 	%rd143, %r274;
	add.s64 	%rd144, %rd6, %rd143;
	ld.global.u8 	%rs27, [%rd144];
	setp.eq.s16 	%p24, %rs27, 0;
	mul.f32 	%f77, %f76, %f3;
	selp.f32 	%f78, %f2, %f77, %p24;
	max.f32 	%f79, %f75, %f78;
	add.s64 	%rd145, %rd31, 608;
	cvt.u32.u64 	%r275, %rd145;
	div.s32 	%r276, %r275, %r6;
	mul.lo.s32 	%r277, %r276, %r6;
	sub.s32 	%r278, %r275, %r277;
	div.s32 	%r279, %r278, %r7;
	mul.lo.s32 	%r280, %r279, %r7;
	sub.s32 	%r281, %r278, %r280;
	selp.b32 	%r282, 0, %r276, %p5;
	selp.b32 	%r283, 0, %r279, %p4;
	selp.b32 	%r284, 0, %r281, %p3;
	mul.lo.s32 	%r285, %r9, %r282;
	mad.lo.s32 	%r286, %r10, %r283, %r285;
	mad.lo.s32 	%r287, %r11, %r284, %r286;
	shl.b64 	%rd146, %rd145, 32;
	shr.s64 	%rd147, %rd146, 30;
	add.s64 	%rd148, %rd5, %rd147;
	ld.global.f32 	%f80, [%rd148];
	cvt.s64.s32 	%rd149, %r287;
	add.s64 	%rd150, %rd6, %rd149;
	ld.global.u8 	%rs28, [%rd150];
	setp.eq.s16 	%p25, %rs28, 0;
	mul.f32 	%f81, %f80, %f3;
	selp.f32 	%f82, %f2, %f81, %p25;
	max.f32 	%f83, %f79, %f82;
	add.s64 	%rd151, %rd31, 640;
	cvt.u32.u64 	%r288, %rd151;
	div.s32 	%r289, %r288, %r6;
	mul.lo.s32 	%r290, %r289, %r6;
	sub.s32 	%r291, %r288, %r290;
	div.s32 	%r292, %r291, %r7;
	mul.lo.s32 	%r293, %r292, %r7;
	sub.s32 	%r294, %r291, %r293;
	selp.b32 	%r295, 0, %r289, %p5;
	selp.b32 	%r296, 0, %r292, %p4;
	selp.b32 	%r297, 0, %r294, %p3;
	mul.lo.s32 	%r298, %r9, %r295;
	mad.lo.s32 	%r299, %r10, %r296, %r298;
	mad.lo.s32 	%r300, %r11, %r297, %r299;
	shl.b64 	%rd152, %rd151, 32;
	shr.s64 	%rd153, %rd152, 30;
	add.s64 	%rd154, %rd5, %rd153;
	ld.global.f32 	%f84, [%rd154];
	cvt.s64.s32 	%rd155, %r300;
	add.s64 	%rd156, %rd6, %rd155;
	ld.global.u8 	%rs29, [%rd156];
	setp.eq.s16 	%p26, %rs29, 0;
	mul.f32 	%f85, %f84, %f3;
	selp.f32 	%f86, %f2, %f85, %p26;
	max.f32 	%f87, %f83, %f86;
	mov.b32 	%r301, %f87;
	shfl.sync.bfly.b32	%r302|%p27, %r301, 16, 31, -1;
	mov.b32 	%f88, %r302;
	max.f32 	%f89, %f87, %f88;
	mov.b32 	%r303, %f89;
	shfl.sync.bfly.b32	%r304|%p28, %r303, 8, 31, -1;
	mov.b32 	%f90, %r304;
	max.f32 	%f91, %f89, %f90;
	mov.b32 	%r305, %f91;
	shfl.sync.bfly.b32	%r306|%p29, %r305, 4, 31, -1;
	mov.b32 	%f92, %r306;
	max.f32 	%f93, %f91, %f92;
	mov.b32 	%r307, %f93;
	shfl.sync.bfly.b32	%r308|%p30, %r307, 2, 31, -1;
	mov.b32 	%f94, %r308;
	max.f32 	%f95, %f93, %f94;
	mov.b32 	%r309, %f95;
	shfl.sync.bfly.b32	%r310|%p31, %r309, 1, 31, -1;
	mov.b32 	%f96, %r310;
	max.f32 	%f97, %f95, %f96;
	sub.f32 	%f98, %f6, %f97;
	fma.rn.f32 	%f99, %f98, 0f3BBB989D, 0f3F000000;
	cvt.sat.f32.f32 	%f100, %f99;
	mov.f32 	%f101, 0f4B400001;
	mov.f32 	%f102, 0f437C0000;
	fma.rm.f32 	%f103, %f100, %f102, %f101;
	add.f32 	%f104, %f103, 0fCB40007F;
	neg.f32 	%f105, %f104;
	fma.rn.f32 	%f106, %f98, 0f3FB8AA3B, %f105;
	fma.rn.f32 	%f107, %f98, 0f32A57060, %f106;
	mov.b32 	%r311, %f103;
	shl.b32 	%r312, %r311, 23;
	mov.b32 	%f108, %r312;
	ex2.approx.ftz.f32 	%f109, %f107;
	mul.f32 	%f110, %f109, %f108;
	add.f32 	%f111, %f110, 0f00000000;
	sub.f32 	%f112, %f10, %f97;
	fma.rn.f32 	%f113, %f112, 0f3BBB989D, 0f3F000000;
	cvt.sat.f32.f32 	%f114, %f113;
	fma.rm.f32 	%f115, %f114, %f102, %f101;
	add.f32 	%f116, %f115, 0fCB40007F;
	neg.f32 	%f117, %f116;
	fma.rn.f32 	%f118, %f112, 0f3FB8AA3B, %f117;
	fma.rn.f32 	%f119, %f112, 0f32A57060, %f118;
	mov.b32 	%r313, %f115;
	shl.b32 	%r314, %r313, 23;
	mov.b32 	%f120, %r314;
	ex2.approx.ftz.f32 	%f121, %f119;
	mul.f32 	%f122, %f121, %f120;
	add.f32 	%f123, %f111, %f122;
	sub.f32 	%f124, %f14, %f97;
	fma.rn.f32 	%f125, %f124, 0f3BBB989D, 0f3F000000;
	cvt.sat.f32.f32 	%f126, %f125;
	fma.rm.f32 	%f127, %f126, %f102, %f101;
	add.f32 	%f128, %f127, 0fCB40007F;
	neg.f32 	%f129, %f128;
	fma.rn.f32 	%f130, %f124, 0f3FB8AA3B, %f129;
	fma.rn.f32 	%f131, %f124, 0f32A57060, %f130;
	mov.b32 	%r315, %f127;
	shl.b32 	%r316, %r315, 23;
	mov.b32 	%f132, %r316;
	ex2.approx.ftz.f32 	%f133, %f131;
	mul.f32 	%f134, %f133, %f132;
	add.f32 	%f135, %f123, %f134;
	sub.f32 	%f136, %f18, %f97;
	fma.rn.f32 	%f137, %f136, 0f3BBB989D, 0f3F000000;
	cvt.sat.f32.f32 	%f138, %f137;
	fma.rm.f32 	%f139, %f138, %f102, %f101;
	add.f32 	%f140, %f139, 0fCB40007F;
	neg.f32 	%f141, %f140;
	fma.rn.f32 	%f142, %f136, 0f3FB8AA3B, %f141;
	fma.rn.f32 	%f143, %f136, 0f32A57060, %f142;
	mov.b32 	%r317, %f139;
	shl.b32 	%r318, %r317, 23;
	mov.b32 	%f144, %r318;
	ex2.approx.ftz.f32 	%f145, %f143;
	mul.f32 	%f146, %f145, %f144;
	add.f32 	%f147, %f135, %f146;
	sub.f32 	%f148, %f22, %f97;
	fma.rn.f32 	%f149, %f148, 0f3BBB989D, 0f3F000000;
	cvt.sat.f32.f32 	%f150, %f149;
	fma.rm.f32 	%f151, %f150, %f102, %f101;
	add.f32 	%f152, %f151, 0fCB40007F;
	neg.f32 	%f153, %f152;
	fma.rn.f32 	%f154, %f148, 0f3FB8AA3B, %f153;
	fma.rn.f32 	%f155, %f148, 0f32A57060, %f154;
	mov.b32 	%r319, %f151;
	shl.b32 	%r320, %r319, 23;
	mov.b32 	%f156, %r320;
	ex2.approx.ftz.f32 	%f157, %f155;
	mul.f32 	%f158, %f157, %f156;
	add.f32 	%f159, %f147, %f158;
	sub.f32 	%f160, %f26, %f97;
	fma.rn.f32 	%f161, %f160, 0f3BBB989D, 0f3F000000;
	cvt.sat.f32.f32 	%f162, %f161;
	fma.rm.f32 	%f163, %f162, %f102, %f101;
	add.f32 	%f164, %f163, 0fCB40007F;
	neg.f32 	%f165, %f164;
	fma.rn.f32 	%f166, %f160, 0f3FB8AA3B, %f165;
	fma.rn.f32 	%f167, %f160, 0f32A57060, %f166;
	mov.b32 	%r321, %f163;
	shl.b32 	%r322, %r321, 23;
	mov.b32 	%f168, %r322;
	ex2.approx.ftz.f32 	%f169, %f167;
	mul.f32 	%f170, %f169, %f168;
	add.f32 	%f171, %f159, %f170;
	sub.f32 	%f172, %f30, %f97;
	fma.rn.f32 	%f173, %f172, 0f3BBB989D, 0f3F000000;
	cvt.sat.f32.f32 	%f174, %f173;
	fma.rm.f32 	%f175, %f174, %f102, %f101;
	add.f32 	%f176, %f175, 0fCB40007F;
	neg.f32 	%f177, %f176;
	fma.rn.f32 	%f178, %f172, 0f3FB8AA3B, %f177;
	fma.rn.f32 	%f179, %f172, 0f32A57060, %f178;
	mov.b32 	%r323, %f175;
	shl.b32 	%r324, %r323, 23;
	mov.b32 	%f180, %r324;
	ex2.approx.ftz.f32 	%f181, %f179;
	mul.f32 	%f182, %f181, %f180;
	add.f32 	%f183, %f171, %f182;
	sub.f32 	%f184, %f34, %f97;
	fma.rn.f32 	%f185, %f184, 0f3BBB989D, 0f3F000000;
	cvt.sat.f32.f32 	%f186, %f185;
	fma.rm.f32 	%f187, %f186, %f102, %f101;
	add.f32 	%f188, %f187, 0fCB40007F;
	neg.f32 	%f189, %f188;
	fma.rn.f32 	%f190, %f184, 0f3FB8AA3B, %f189;
	fma.rn.f32 	%f191, %f184, 0f32A57060, %f190;
	mov.b32 	%r325, %f187;
	shl.b32 	%r326, %r325, 23;
	mov.b32 	%f192, %r326;
	ex2.approx.ftz.f32 	%f193, %f191;
	mul.f32 	%f194, %f193, %f192;
	add.f32 	%f195, %f183, %f194;
	sub.f32 	%f196, %f38, %f97;
	fma.rn.f32 	%f197, %f196, 0f3BBB989D, 0f3F000000;
	cvt.sat.f32.f32 	%f198, %f197;
	fma.rm.f32 	%f199, %f198, %f102, %f101;
	add.f32 	%f200, %f199, 0fCB40007F;
	neg.f32 	%f201, %f200;
	fma.rn.f32 	%f202, %f196, 0f3FB8AA3B, %f201;
	fma.rn.f32 	%f203, %f196, 0f32A57060, %f202;
	mov.b32 	%r327, %f199;
	shl.b32 	%r328, %r327, 23;
	mov.b32 	%f204, %r328;
	ex2.approx.ftz.f32 	%f205, %f203;
	mul.f32 	%f206, %f205, %f204;
	add.f32 	%f207, %f195, %f206;
	sub.f32 	%f208, %f42, %f97;
	fma.rn.f32 	%f209, %f208, 0f3BBB989D, 0f3F000000;
	cvt.sat.f32.f32 	%f210, %f209;
	fma.rm.f32 	%f211, %f210, %f102, %f101;
	add.f32 	%f212, %f211, 0fCB40007F;
	neg.f32 	%f213, %f212;
	fma.rn.f32 	%f214, %f208, 0f3FB8AA3B, %f213;
	fma.rn.f32 	%f215, %f208, 0f32A57060, %f214;
	mov.b32 	%r329, %f211;
	shl.b32 	%r330, %r329, 23;
	mov.b32 	%f216, %r330;
	ex2.approx.ftz.f32 	%f217, %f215;
	mul.f32 	%f218, %f217, %f216;
	add.f32 	%f219, %f207, %f218;
	sub.f32 	%f220, %f46, %f97;
	fma.rn.f32 	%f221, %f220, 0f3BBB989D, 0f3F000000;
	cvt.sat.f32.f32 	%f222, %f221;
	fma.rm.f32 	%f223, %f222, %f102, %f101;
	add.f32 	%f224, %f223, 0fCB40007F;
	neg.f32 	%f225, %f224;
	fma.rn.f32 	%f226, %f220, 0f3FB8AA3B, %f225;
	fma.rn.f32 	%f227, %f220, 0f32A57060, %f226;
	mov.b32 	%r331, %f223;
	shl.b32 	%r332, %r331, 23;
	mov.b32 	%f228, %r332;
	ex2.approx.ftz.f32 	%f229, %f227;
	mul.f32 	%f230, %f229, %f228;
	add.f32 	%f231, %f219, %f230;
	sub.f32 	%f232, %f50, %f97;
	fma.rn.f32 	%f233, %f232, 0f3BBB989D, 0f3F000000;
	cvt.sat.f32.f32 	%f234, %f233;
	fma.rm.f32 	%f235, %f234, %f102, %f101;
	add.f32 	%f236, %f235, 0fCB40007F;
	neg.f32 	%f237, %f236;
	fma.rn.f32 	%f238, %f232, 0f3FB8AA3B, %f237;
	fma.rn.f32 	%f239, %f232, 0f32A57060, %f238;
	mov.b32 	%r333, %f235;
	shl.b32 	%r334, %r333, 23;
	mov.b32 	%f240, %r334;
	ex2.approx.ftz.f32 	%f241, %f239;
	mul.f32 	%f242, %f241, %f240;
	add.f32 	%f243, %f231, %f242;
	sub.f32 	%f244, %f54, %f97;
	fma.rn.f32 	%f245, %f244, 0f3BBB989D, 0f3F000000;
	cvt.sat.f32.f32 	%f246, %f245;
	fma.rm.f32 	%f247, %f246, %f102, %f101;
	add.f32 	%f248, %f247, 0fCB40007F;
	neg.f32 	%f249, %f248;
	fma.rn.f32 	%f250, %f244, 0f3FB8AA3B, %f249;
	fma.rn.f32 	%f251, %f244, 0f32A57060, %f250;
	mov.b32 	%r335, %f247;
	shl.b32 	%r336, %r335, 23;
	mov.b32 	%f252, %r336;
	ex2.approx.ftz.f32 	%f253, %f251;
	mul.f32 	%f254, %f253, %f252;
	add.f32 	%f255, %f243, %f254;
	sub.f32 	%f256, %f58, %f97;
	fma.rn.f32 	%f257, %f256, 0f3BBB989D, 0f3F000000;
	cvt.sat.f32.f32 	%f258, %f257;
	fma.rm.f32 	%f259, %f258, %f102, %f101;
	add.f32 	%f260, %f259, 0fCB40007F;
	neg.f32 	%f261, %f260;
	fma.rn.f32 	%f262, %f256, 0f3FB8AA3B, %f261;
	fma.rn.f32 	%f263, %f256, 0f32A57060, %f262;
	mov.b32 	%r337, %f259;
	shl.b32 	%r338, %r337, 23;
	mov.b32 	%f264, %r338;
	ex2.approx.ftz.f32 	%f265, %f263;
	mul.f32 	%f266, %f265, %f264;
	add.f32 	%f267, %f255, %f266;
	sub.f32 	%f268, %f62, %f97;
	fma.rn.f32 	%f269, %f268, 0f3BBB989D, 0f3F000000;
	cvt.sat.f32.f32 	%f270, %f269;
	fma.rm.f32 	%f271, %f270, %f102, %f101;
	add.f32 	%f272, %f271, 0fCB40007F;
	neg.f32 	%f273, %f272;
	fma.rn.f32 	%f274, %f268, 0f3FB8AA3B, %f273;
	fma.rn.f32 	%f275, %f268, 0f32A57060, %f274;
	mov.b32 	%r339, %f271;
	shl.b32 	%r340, %r339, 23;
	mov.b32 	%f276, %r340;
	ex2.approx.ftz.f32 	%f277, %f275;
	mul.f32 	%f278, %f277, %f276;
	add.f32 	%f279, %f267, %f278;
	sub.f32 	%f280, %f66, %f97;
	fma.rn.f32 	%f281, %f280, 0f3BBB989D, 0f3F000000;
	cvt.sat.f32.f32 	%f282, %f281;
	fma.rm.f32 	%f283, %f282, %f102, %f101;
	add.f32 	%f284, %f283, 0fCB40007F;
	neg.f32 	%f285, %f284;
	fma.rn.f32 	%f286, %f280, 0f3FB8AA3B, %f285;
	fma.rn.f32 	%f287, %f280, 0f32A57060, %f286;
	mov.b32 	%r341, %f283;
	shl.b32 	%r342, %r341, 23;
	mov.b32 	%f288, %r342;
	ex2.approx.ftz.f32 	%f289, %f287;
	mul.f32 	%f290, %f289, %f288;
	add.f32 	%f291, %f279, %f290;
	sub.f32 	%f292, %f70, %f97;
	fma.rn.f32 	%f293, %f292, 0f3BBB989D, 0f3F000000;
	cvt.sat.f32.f32 	%f294, %f293;
	fma.rm.f32 	%f295, %f294, %f102, %f101;
	add.f32 	%f296, %f295, 0fCB40007F;
	neg.f32 	%f297, %f296;
	fma.rn.f32 	%f298, %f292, 0f3FB8AA3B, %f297;
	fma.rn.f32 	%f299, %f292, 0f32A57060, %f298;
	mov.b32 	%r343, %f295;
	shl.b32 	%r344, %r343, 23;
	mov.b32 	%f300, %r344;
	ex2.approx.ftz.f32 	%f301, %f299;
	mul.f32 	%f302, %f301, %f300;
	add.f32 	%f303, %f291, %f302;
	sub.f32 	%f304, %f74, %f97;
	fma.rn.f32 	%f305, %f304, 0f3BBB989D, 0f3F000000;
	cvt.sat.f32.f32 	%f306, %f305;
	fma.rm.f32 	%f307, %f306, %f102, %f101;
	add.f32 	%f308, %f307, 0fCB40007F;
	neg.f32 	%f309, %f308;
	fma.rn.f32 	%f310, %f304, 0f3FB8AA3B, %f309;
	fma.rn.f32 	%f311, %f304, 0f32A57060, %f310;
	mov.b32 	%r345, %f307;
	shl.b32 	%r346, %r345, 23;
	mov.b32 	%f312, %r346;
	ex2.approx.ftz.f32 	%f313, %f311;
	mul.f32 	%f314, %f313, %f312;
	add.f32 	%f315, %f303, %f314;
	sub.f32 	%f316, %f78, %f97;
	fma.rn.f32 	%f317, %f316, 0f3BBB989D, 0f3F000000;
	cvt.sat.f32.f32 	%f318, %f317;
	fma.rm.f32 	%f319, %f318, %f102, %f101;
	add.f32 	%f320, %f319, 0fCB40007F;
	neg.f32 	%f321, %f320;
	fma.rn.f32 	%f322, %f316, 0f3FB8AA3B, %f321;
	fma.rn.f32 	%f323, %f316, 0f32A57060, %f322;
	mov.b32 	%r347, %f319;
	shl.b32 	%r348, %r347, 23;
	mov.b32 	%f324, %r348;
	ex2.approx.ftz.f32 	%f325, %f323;
	mul.f32 	%f326, %f325, %f324;
	add.f32 	%f327, %f315, %f326;
	sub.f32 	%f328, %f82, %f97;
	fma.rn.f32 	%f329, %f328, 0f3BBB989D, 0f3F000000;
	cvt.sat.f32.f32 	%f330, %f329;
	fma.rm.f32 	%f331, %f330, %f102, %f101;
	add.f32 	%f332, %f331, 0fCB40007F;
	neg.f32 	%f333, %f332;
	fma.rn.f32 	%f334, %f328, 0f3FB8AA3B, %f333;
	fma.rn.f32 	%f335, %f328, 0f32A57060, %f334;
	mov.b32 	%r349, %f331;
	shl.b32 	%r350, %r349, 23;
	mov.b32 	%f336, %r350;
	ex2.approx.ftz.f32 	%f337, %f335;
	mul.f32 	%f338, %f337, %f336;
	add.f32 	%f339, %f327, %f338;
	sub.f32 	%f340, %f86, %f97;
	fma.rn.f32 	%f341, %f340, 0f3BBB989D, 0f3F000000;
	cvt.sat.f32.f32 	%f342, %f341;
	fma.rm.f32 	%f343, %f342, %f102, %f101;
	add.f32 	%f344, %f343, 0fCB40007F;
	neg.f32 	%f345, %f344;
	fma.rn.f32 	%f346, %f340, 0f3FB8AA3B, %f345;
	fma.rn.f32 	%f347, %f340, 0f32A57060, %f346;
	mov.b32 	%r351, %f343;
	shl.b32 	%r352, %r351, 23;
	mov.b32 	%f348, %r352;
	ex2.approx.ftz.f32 	%f349, %f347;
	mul.f32 	%f350, %f349, %f348;
	add.f32 	%f351, %f339, %f350;
	mov.b32 	%r353, %f351;
	shfl.sync.bfly.b32	%r354|%p32, %r353, 16, 31, -1;
	mov.b32 	%f352, %r354;
	add.f32 	%f353, %f351, %f352;
	mov.b32 	%r355, %f353;
	shfl.sync.bfly.b32	%r356|%p33, %r355, 8, 31, -1;
	mov.b32 	%f354, %r356;
	add.f32 	%f355, %f353, %f354;
	mov.b32 	%r357, %f355;
	shfl.sync.bfly.b32	%r358|%p34, %r357, 4, 31, -1;
	mov.b32 	%f356, %r358;
	add.f32 	%f357, %f355, %f356;
	mov.b32 	%r359, %f357;
	shfl.sync.bfly.b32	%r360|%p35, %r359, 2, 31, -1;
	mov.b32 	%f358, %r360;
	add.f32 	%f359, %f357, %f358;
	mov.b32 	%r361, %f359;
	shfl.sync.bfly.b32	%r362|%p36, %r361, 1, 31, -1;
	mov.b32 	%f360, %r362;
	add.f32 	%f361, %f359, %f360;
	div.rn.f32 	%f362, %f110, %f361;
	div.rn.f32 	%f363, %f122, %f361;
	div.rn.f32 	%f364, %f134, %f361;
	div.rn.f32 	%f365, %f146, %f361;
	div.rn.f32 	%f366, %f158, %f361;
	div.rn.f32 	%f367, %f170, %f361;
	div.rn.f32 	%f368, %f182, %f361;
	div.rn.f32 	%f369, %f194, %f361;
	div.rn.f32 	%f370, %f206, %f361;
	div.rn.f32 	%f371, %f218, %f361;
	div.rn.f32 	%f372, %f230, %f361;
	div.rn.f32 	%f373, %f242, %f361;
	div.rn.f32 	%f374, %f254, %f361;
	div.rn.f32 	%f375, %f266, %f361;
	div.rn.f32 	%f376, %f278, %f361;
	div.rn.f32 	%f377, %f290, %f361;
	div.rn.f32 	%f378, %f302, %f361;
	div.rn.f32 	%f379, %f314, %f361;
	div.rn.f32 	%f380, %f326, %f361;
	div.rn.f32 	%f381, %f338, %f361;
	div.rn.f32 	%f382, %f350, %f361;
	mad.lo.s64 	%rd157, %rd160, %rd22, %rd7;
	shl.b64 	%rd158, %rd157, 2;
	add.s64 	%rd159, %rd8, %rd158;
	st.global.f32 	[%rd159], %f362;
	st.global.f32 	[%rd159+128], %f363;
	st.global.f32 	[%rd159+256], %f364;
	st.global.f32 	[%rd159+384], %f365;
	st.global.f32 	[%rd159+512], %f366;
	st.global.f32 	[%rd159+640], %f367;
	st.global.f32 	[%rd159+768], %f368;
	st.global.f32 	[%rd159+896], %f369;
	st.global.f32 	[%rd159+1024], %f370;
	st.global.f32 	[%rd159+1152], %f371;
	st.global.f32 	[%rd159+1280], %f372;
	st.global.f32 	[%rd159+1408], %f373;
	st.global.f32 	[%rd159+1536], %f374;
	st.global.f32 	[%rd159+1664], %f375;
	st.global.f32 	[%rd159+1792], %f376;
	st.global.f32 	[%rd159+1920], %f377;
	st.global.f32 	[%rd159+2048], %f378;
	st.global.f32 	[%rd159+2176], %f379;
	st.global.f32 	[%rd159+2304], %f380;
	st.global.f32 	[%rd159+2432], %f381;
	st.global.f32 	[%rd159+2560], %f382;
	add.s64 	%rd160, %rd160, %rd9;
	setp.lt.s64 	%p37, %rd160, %rd23;
	@%p37 bra 	$L__BB416_4;
$L__BB416_5:
	ret;

}
	// .globl	_Z15SoftmaxWarpImplI22BroadcastScaleMaskLoadIffbLm3EiE11DirectStoreIffEfLi1ELi21ELi32ELi1ELb1EL9Algorithm0EEvT_T0_ll
.visible .entry _Z15SoftmaxWarpImplI22BroadcastScaleMaskLoadIffbLm3EiE11DirectStoreIffEfLi1ELi21ELi32ELi1ELb1EL9Algorithm0EEvT_T0_ll(
	.param .align 8 .b8 _Z15SoftmaxWarpImplI22BroadcastScaleMaskLoadIffbLm3EiE11DirectStoreIffEfLi1ELi21ELi32ELi1ELb1EL9Algorithm0EEvT_T0_ll_param_0[112],
	.param .align 8 .b8 _Z15SoftmaxWarpImplI22BroadcastScaleMaskLoadIffbLm3EiE11DirectStoreIffEfLi1ELi21ELi32ELi1ELb1EL9Algorithm0EEvT_T0_ll_param_1[16],
	.param .u64 _Z15SoftmaxWarpImplI22BroadcastScaleMaskLoadIffbLm3EiE11DirectStoreIffEfLi1ELi21ELi32ELi1ELb1EL9Algorithm0EEvT_T0_ll_param_2,
	.param .u64 _Z15SoftmaxWarpImplI22BroadcastScaleMaskLoadIffbLm3EiE11DirectStoreIffEfLi1ELi21ELi32ELi1ELb1EL9Algorithm0EEvT_T0_ll_param_3
)
{
	.reg .pred 	%p<140>;
	.reg .b16 	%rs<30>;
	.reg .b32 	%r<410>;
	.reg .b32 	%f<489>;
	.reg .b64 	%rd<194>;

	ld.param.u64 	%rd38, [_Z15SoftmaxWarpImplI22BroadcastScaleMaskLoadIffbLm3EiE11DirectStoreIffEfLi1ELi21ELi32ELi1ELb1EL9Algorithm0EEvT_T0_ll_param_1+8];
	ld.param.u64 	%rd37, [_Z15SoftmaxWarpImplI22BroadcastScaleMaskLoadIffbLm3EiE11DirectStoreIffEfLi1ELi21ELi32ELi1ELb1EL9Algorithm0EEvT_T0_ll_param_1];
	ld.param.v2.f32 	{%f108, %f109}, [_Z15SoftmaxWarpImplI22BroadcastScaleMaskLoadIffbLm3EiE11DirectStoreIffEfLi1ELi21ELi32ELi1ELb1EL9Algorithm0EEvT_T0_ll_param_0+104];
	ld.param.u64 	%rd36, [_Z15SoftmaxWarpImplI22BroadcastScaleMaskLoadIffbLm3EiE11DirectStoreIffEfLi1ELi21ELi32ELi1ELb1EL9Algorithm0EEvT_T0_ll_param_0+96];
	ld.param.u32 	%r11, [_Z15SoftmaxWarpImplI22BroadcastScaleMaskLoadIffbLm3EiE11DirectStoreIffEfLi1ELi21ELi32ELi1ELb1EL9Algorithm0EEvT_T0_ll_param_0+80];
	ld.param.v2.u32 	{%r9, %r10}, [_Z15SoftmaxWarpImplI22BroadcastScaleMaskLoadIffbLm3EiE11DirectStoreIffEfLi1ELi21ELi32ELi1ELb1EL9Algorithm0EEvT_T0_ll_param_0+72];
	ld.param.v2.u32 	{%r6, %r7}, [_Z15SoftmaxWarpImplI22BroadcastScaleMaskLoadIffbLm3EiE11DirectStoreIffEfLi1ELi21ELi32ELi1ELb1EL9Algorithm0EEvT_T0_ll_param_0+48];
	ld.param.u64 	%rd32, [_Z15SoftmaxWarpImplI22BroadcastScaleMaskLoadIffbLm3EiE11DirectStoreIffEfLi1ELi21ELi32ELi1ELb1EL9Algorithm0EEvT_T0_ll_param_0+32];
	ld.param.u64 	%rd31, [_Z15SoftmaxWarpImplI22BroadcastScaleMaskLoadIffbLm3EiE11DirectStoreIffEfLi1ELi21ELi32ELi1ELb1EL9Algorithm0EEvT_T0_ll_param_0+24];
	ld.param.u64 	%rd30, [_Z15SoftmaxWarpImplI22BroadcastScaleMaskLoadIffbLm3EiE11DirectStoreIffEfLi1ELi21ELi32ELi1ELb1EL9Algorithm0EEvT_T0_ll_param_0+16];
	ld.param.u64 	%rd29, [_Z15SoftmaxWarpImplI22BroadcastScaleMaskLoadIffbLm3EiE11DirectStoreIffEfLi1ELi21ELi32ELi1ELb1EL9Algorithm0EEvT_T0_ll_param_0+8];
	ld.param.u64 	%rd28, [_Z15SoftmaxWarpImplI22BroadcastScaleMaskLoadIffbLm3EiE11DirectStoreIffEfLi1ELi21ELi32ELi1ELb1EL9Algorithm0EEvT_T0_ll_param_0];
	ld.param.u64 	%rd40, [_Z15SoftmaxWarpImplI22BroadcastScaleMaskLoadIffbLm3EiE11DirectStoreIffEfLi1ELi21ELi32ELi1ELb1EL9Algorithm0EEvT_T0_ll_param_3];
	cvta.to.global.u64 	%rd1, %rd28;
	cvta.to.global.u64 	%rd2, %rd29;
	setp.lt.s64 	%p1, %rd40, 673;
	@%p1 bra 	$L__BB417_2;
	mov.u64 	%rd41, $str;
	cvta.global.u64 	%rd42, %rd41;
	mov.u64 	%rd43, $str$1;
	cvta.global.u64 	%rd44, %rd43;
	mov.u64 	%rd45, __unnamed_408;
	cvta.global.u64 	%rd46, %rd45;
	{ // callseq 407, 0
	.param .b64 param0;
	st.param.b64 	[param0], %rd42;
	.param .b64 param1;
	st.param.b64 	[param1], %rd44;
	.param .b32 param2;
	st.param.b32 	[param2], 219;
	.param .b64 param3;
	st.param.b64 	[param3], %rd46;
	.param .b64 param4;
	st.param.b64 	[param4], 1;
	call.uni 
	__assertfail, 
	(
	param0, 
	param1, 
	param2, 
	param3, 
	param4
	);
	} // callseq 407
$L__BB417_2:
	ld.param.u64 	%rd191, [_Z15SoftmaxWarpImplI22BroadcastScaleMaskLoadIffbLm3EiE11DirectStoreIffEfLi1ELi21ELi32ELi1ELb1EL9Algorithm0EEvT_T0_ll_param_2];
	mov.u32 	%r22, %ctaid.x;
	mov.u32 	%r23, %ntid.y;
	mov.u32 	%r24, %tid.y;
	mad.lo.s32 	%r25, %r22, %r23, %r24;
	cvt.s64.s32 	%rd193, %r25;
	setp.le.s64 	%p2, %rd191, %rd193;
	@%p2 bra 	$L__BB417_89;
	mov.u32 	%r26, %tid.x;
	add.s32 	%r27, %r26, 32;
	cvt.u64.u32 	%rd7, %r27;
	add.s32 	%r28, %r26, 64;
	cvt.u64.u32 	%rd8, %r28;
	add.s32 	%r29, %r26, 96;
	cvt.u64.u32 	%rd9, %r29;
	add.s32 	%r30, %r26, 128;
	cvt.u64.u32 	%rd10, %r30;
	add.s32 	%r31, %r26, 160;
	cvt.u64.u32 	%rd11, %r31;
	add.s32 	%r32, %r26, 192;
	cvt.u64.u32 	%rd12, %r32;
	add.s32 	%r33, %r26, 256;
	cvt.u64.u32 	%rd13, %r33;
	add.s32 	%r34, %r26, 288;
	cvt.u64.u32 	%rd14, %r34;
	add.s32 	%r35, %r26, 320;
	cvt.u64.u32 	%rd15, %r35;
	add.s32 	%r36, %r26, 480;
	cvt.u64.u32 	%rd16, %r36;
	add.s32 	%r37, %r26, 512;
	cvt.u64.u32 	%rd17, %r37;
	add.s32 	%r38, %r26, 544;
	cvt.u64.u32 	%rd18, %r38;
	add.s32 	%r39, %r26, 576;
	cvt.u64.u32 	%rd19, %r39;
	add.s32 	%r40, %r26, 608;
	cvt.u64.u32 	%rd20, %r40;
	add.s32 	%r41, %r26, 640;
	cvt.u64.u32 	%rd21, %r41;
$L__BB417_4:
	cvt.u64.u32 	%rd23, %r26;
	setp.le.s64 	%p3, %rd40, %rd23;
	mul.lo.s64 	%rd24, %rd36, %rd193;
	mov.f32 	%f447, 0fFF800000;
	mov.f32 	%f450, %f447;
	@%p3 bra 	$L__BB417_6;
	setp.eq.s64 	%p4, %rd32, 1;
	setp.eq.s64 	%p5, %rd31, 1;
	setp.eq.s64 	%p6, %rd30, 1;
	add.s64 	%rd47, %rd24, %rd23;
	cvt.u32.u64 	%r43, %rd47;
	div.s32 	%r44, %r43, %r6;
	mul.lo.s32 	%r45, %r44, %r6;
	sub.s32 	%r46, %r43, %r45;
	div.s32 	%r47, %r46, %r7;
	mul.lo.s32 	%r48, %r47, %r7;
	sub.s32 	%r49, %r46, %r48;
	selp.b32 	%r50, 0, %r44, %p6;
	selp.b32 	%r51, 0, %r47, %p5;
	selp.b32 	%r52, 0, %r49, %p4;
	mul.lo.s32 	%r53, %r9, %r50;
	mad.lo.s32 	%r54, %r10, %r51, %r53;
	mad.lo.s32 	%r55, %r11, %r52, %r54;
	shl.b64 	%rd48, %rd47, 32;
	shr.s64 	%rd49, %rd48, 30;
	add.s64 	%rd50, %rd1, %rd49;
	ld.global.f32 	%f111, [%rd50];
	cvt.s64.s32 	%rd51, %r55;
	add.s64 	%rd52, %rd2, %rd51;
	ld.global.u8 	%rs9, [%rd52];
	setp.eq.s16 	%p7, %rs9, 0;
	mul.f32 	%f112, %f111, %f109;
	selp.f32 	%f447, %f108, %f112, %p7;
	max.f32 	%f450, %f447, 0fFF800000;
$L__BB417_6:
	setp.le.s64 	%p8, %rd40, %rd7;
	mov.f32 	%f449, 0fFF800000;
	@%p8 bra 	$L__BB417_8;
	setp.eq.s64 	%p9, %rd32, 1;
	setp.eq.s64 	%p10, %rd31, 1;
	setp.eq.s64 	%p11, %rd30, 1;
	add.s64 	%rd53, %rd24, %rd7;
	cvt.u32.u64 	%r56, %rd53;
	div.s32 	%r57, %r56, %r6;
	mul.lo.s32 	%r58, %r57, %r6;
	sub.s32 	%r59, %r56, %r58;
	div.s32 	%r60, %r59, %r7;
	mul.lo.s32 	%r61, %r60, %r7;
	sub.s32 	%r62, %r59, %r61;
	selp.b32 	%r63, 0, %r57, %p11;
	selp.b32 	%r64, 0, %r60, %p10;
	selp.b32 	%r65, 0, %r62, %p9;
	mul.lo.s32 	%r66, %r9, %r63;
	mad.lo.s32 	%r67, %r10, %r64, %r66;
	mad.lo.s32 	%r68, %r11, %r65, %r67;
	shl.b64 	%rd54, %rd53, 32;
	shr.s64 	%rd55, %rd54, 30;
	add.s64 	%rd56, %rd1, %rd55;
	ld.global.f32 	%f114, [%rd56];
	cvt.s64.s32 	%rd57, %r68;
	add.s64 	%rd58, %rd2, %rd57;
	ld.global.u8 	%rs10, [%rd58];
	setp.eq.s16 	%p12, %rs10, 0;
	mul.f32 	%f115, %f114, %f109;
	selp.f32 	%f449, %f108, %f115, %p12;
	max.f32 	%f450, %f450, %f449;
$L__BB417_8:
	setp.le.s64 	%p13, %rd40, %rd8;
	mov.f32 	%f451, 0fFF800000;
	@%p13 bra 	$L__BB417_10;
	setp.eq.s64 	%p14, %rd32, 1;
	setp.eq.s64 	%p15, %rd31, 1;
	setp.eq.s64 	%p16, %rd30, 1;
	add.s64 	%rd59, %rd24, %rd8;
	cvt.u32.u64 	%r69, %rd59;
	div.s32 	%r70, %r69, %r6;
	mul.lo.s32 	%r71, %r70, %r6;
	sub.s32 	%r72, %r69, %r71;
	div.s32 	%r73, %r72, %r7;
	mul.lo.s32 	%r74, %r73, %r7;
	sub.s32 	%r75, %r72, %r74;
	selp.b32 	%r76, 0, %r70, %p16;
	selp.b32 	%r77, 0, %r73, %p15;
	selp.b32 	%r78, 0, %r75, %p14;
	mul.lo.s32 	%r79, %r9, %r76;
	mad.lo.s32 	%r80, %r10, %r77, %r79;
	mad.lo.s32 	%r81, %r11, %r78, %r80;
	shl.b64 	%rd60, %rd59, 32;
	shr.s64 	%rd61, %rd60, 30;
	add.s64 	%rd62, %rd1, %rd61;
	ld.global.f32 	%f117, [%rd62];
	cvt.s64.s32 	%rd63, %r81;
	add.s64 	%rd64, %rd2, %rd63;
	ld.global.u8 	%rs11, [%rd64];
	setp.eq.s16 	%p17, %rs11, 0;
	mul.f32 	%f118, %f117, %f109;
	selp.f32 	%f451, %f108, %f118, %p17;
	max.f32 	%f450, %f450, %f451;
$L__BB417_10:
	setp.le.s64 	%p18, %rd40, %rd9;
	mov.f32 	%f453, 0fFF800000;
	@%p18 bra 	$L__BB417_12;
	setp.eq.s64 	%p19, %rd32, 1;
	setp.eq.s64 	%p20, %rd31, 1;
	setp.eq.s64 	%p21, %rd30, 1;
	add.s64 	%rd65, %rd24, %rd9;
	cvt.u32.u64 	%r82, %rd65;
	div.s32 	%r83, %r82, %r6;
	mul.lo.s32 	%r84, %r83, %r6;
	sub.s32 	%r85, %r82, %r84;
	div.s32 	%r86, %r85, %r7;
	mul.lo.s32 	%r87, %r86, %r7;
	sub.s32 	%r88, %r85, %r87;
	selp.b32 	%r89, 0, %r83, %p21;
	selp.b32 	%r90, 0, %r86, %p20;
	selp.b32 	%r91, 0, %r88, %p19;
	mul.lo.s32 	%r92, %r9, %r89;
	mad.lo.s32 	%r93, %r10, %r90, %r92;
	mad.lo.s32 	%r94, %r11, %r91, %r93;
	shl.b64 	%rd66, %rd65, 32;
	shr.s64 	%rd67, %rd66, 30;
	add.s64 	%rd68, %rd1, %rd67;
	ld.global.f32 	%f120, [%rd68];
	cvt.s64.s32 	%rd69, %r94;
	add.s64 	%rd70, %rd2, %rd69;
	ld.global.u8 	%rs12, [%rd70];
	setp.eq.s16 	%p22, %rs12, 0;
	mul.f32 	%f121, %f120, %f109;
	selp.f32 	%f453, %f108, %f121, %p22;
	max.f32 	%f450, %f450, %f453;
$L__BB417_12:
	setp.le.s64 	%p23, %rd40, %rd10;
	mov.f32 	%f455, 0fFF800000;
	@%p23 bra 	$L__BB417_14;
	setp.eq.s64 	%p24, %rd32, 1;
	setp.eq.s64 	%p25, %rd31, 1;
	setp.eq.s64 	%p26, %rd30, 1;
	add.s64 	%rd71, %rd24, %rd10;
	cvt.u32.u64 	%r95, %rd71;
	div.s32 	%r96, %r95, %r6;
	mul.lo.s32 	%r97, %r96, %r6;
	sub.s32 	%r98, %r95, %r97;
	div.s32 	%r99, %r98, %r7;
	mul.lo.s32 	%r100, %r99, %r7;
	sub.s32 	%r101, %r98, %r100;
	selp.b32 	%r102, 0, %r96, %p26;
	selp.b32 	%r103, 0, %r99, %p25;
	selp.b32 	%r104, 0, %r101, %p24;
	mul.lo.s32 	%r105, %r9, %r102;
	mad.lo.s32 	%r106, %r10, %r103, %r105;
	mad.lo.s32 	%r107, %r11, %r104, %r106;
	shl.b64 	%rd72, %rd71, 32;
	shr.s64 	%rd73, %rd72, 30;
	add.s64 	%rd74, %rd1, %rd73;
	ld.global.f32 	%f123, [%rd74];
	cvt.s64.s32 	%rd75, %r107;
	add.s64 	%rd76, %rd2, %rd75;
	ld.global.u8 	%rs13, [%rd76];
	setp.eq.s16 	%p27, %rs13, 0;
	mul.f32 	%f124, %f123, %f109;
	selp.f32 	%f455, %f108, %f124, %p27;
	max.f32 	%f450, %f450, %f455;
$L__BB417_14:
	setp.le.s64 	%p28, %rd40, %rd11;
	mov.f32 	%f457, 0fFF800000;
	@%p28 bra 	$L__BB417_16;
	setp.eq.s64 	%p29, %rd32, 1;
	setp.eq.s64 	%p30, %rd31, 1;
	setp.eq.s64 	%p31, %rd30, 1;
	add.s64 	%rd77, %rd24, %rd11;
	cvt.u32.u64 	%r108, %rd77;
	div.s32 	%r109, %r108, %r6;
	mul.lo.s32 	%r110, %r109, %r6;
	sub.s32 	%r111, %r108, %r110;
	div.s32 	%r112, %r111, %r7;
	mul.lo.s32 	%r113, %r112, %r7;
	sub.s32 	%r114, %r111, %r113;
	selp.b32 	%r115, 0, %r109, %p31;
	selp.b32 	%r116, 0, %r112, %p30;
	selp.b32 	%r117, 0, %r114, %p29;
	mul.lo.s32 	%r118, %r9, %r115;
	mad.lo.s32 	%r119, %r10, %r116, %r118;
	mad.lo.s32 	%r120, %r11, %r117, %r119;
	shl.b64 	%rd78, %rd77, 32;
	shr.s64 	%rd79, %rd78, 30;
	add.s64 	%rd80, %rd1, %rd79;
	ld.global.f32 	%f126, [%rd80];
	cvt.s64.s32 	%rd81, %r120;
	add.s64 	%rd82, %rd2, %rd81;
	ld.global.u8 	%rs14, [%rd82];
	setp.eq.s16 	%p32, %rs14, 0;
	mul.f32 	%f127, %f126, %f109;
	selp.f32 	%f457, %f108, %f127, %p32;
	max.f32 	%f450, %f450, %f457;
$L__BB417_16:
	setp.le.s64 	%p33, %rd40, %rd12;
	mov.f32 	%f459, 0fFF800000;
	@%p33 bra 	$L__BB417_18;
	setp.eq.s64 	%p34, %rd32, 1;
	setp.eq.s64 	%p35, %rd31, 1;
	setp.eq.s64 	%p36, %rd30, 1;
	add.s64 	%rd83, %rd24, %rd12;
	cvt.u32.u64 	%r121, %rd83;
	div.s32 	%r122, %r121, %r6;
	mul.lo.s32 	%r123, %r122, %r6;
	sub.s32 	%r124, %r121, %r123;
	div.s32 	%r125, %r124, %r7;
	mul.lo.s32 	%r126, %r125, %r7;
	sub.s32 	%r127, %r124, %r126;
	selp.b32 	%r128, 0, %r122, %p36;
	selp.b32 	%r129, 0, %r125, %p35;
	selp.b32 	%r130, 0, %r127, %p34;
	mul.lo.s32 	%r131, %r9, %r128;
	mad.lo.s32 	%r132, %r10, %r129, %r131;
	mad.lo.s32 	%r133, %r11, %r130, %r132;
	shl.b64 	%rd84, %rd83, 32;
	shr.s64 	%rd85, %rd84, 30;
	add.s64 	%rd86, %rd1, %rd85;
	ld.global.f32 	%f129, [%rd86];
	cvt.s64.s32 	%rd87, %r133;
	add.s64 	%rd88, %rd2, %rd87;
	ld.global.u8 	%rs15, [%rd88];
	setp.eq.s16 	%p37, %rs15, 0;
	mul.f32 	%f130, %f129, %f109;
	selp.f32 	%f459, %f108, %f130, %p37;
	max.f32 	%f450, %f450, %f459;
$L__BB417_18:
	mov.u32 	%r134, %tid.x;
	add.s32 	%r135, %r134, 224;
	cvt.u64.u32 	%rd25, %r135;
	setp.le.s64 	%p38, %rd40, %rd25;
	mov.f32 	%f461, 0fFF800000;
	@%p38 bra 	$L__BB417_20;
	setp.eq.s64 	%p39, %rd32, 1;
	setp.eq.s64 	%p40, %rd31, 1;
	setp.eq.s64 	%p41, %rd30, 1;
	add.s64 	%rd89, %rd24, %rd25;
	cvt.u32.u64 	%r136, %rd89;
	div.s32 	%r137, %r136, %r6;
	mul.lo.s32 	%r138, %r137, %r6;
	sub.s32 	%r139, %r136, %r138;
	div.s32 	%r140, %r139, %r7;
	mul.lo.s32 	%r141, %r140, %r7;
	sub.s32 	%r142, %r139, %r141;
	selp.b32 	%r143, 0, %r137, %p41;
	selp.b32 	%r144, 0, %r140, %p40;
	selp.b32 	%r145, 0, %r142, %p39;
	mul.lo.s32 	%r146, %r9, %r143;
	mad.lo.s32 	%r147, %r10, %r144, %r146;
	mad.lo.s32 	%r148, %r11, %r145, %r147;
	shl.b64 	%rd90, %rd89, 32;
	shr.s64 	%rd91, %rd90, 30;
	add.s64 	%rd92, %rd1, %rd91;
	ld.global.f32 	%f132, [%rd92];
	cvt.s64.s32 	%rd93, %r148;
	add.s64 	%rd94, %rd2, %rd93;
	ld.global.u8 	%rs16, [%rd94];
	setp.eq.s16 	%p42, %rs16, 0;
	mul.f32 	%f133, %f132, %f109;
	selp.f32 	%f461, %f108, %f133, %p42;
	max.f32 	%f450, %f450, %f461;
$L__BB417_20:
	setp.le.s64 	%p43, %rd40, %rd13;
	mov.f32 	%f463, 0fFF800000;
	@%p43 bra 	$L__BB417_22;
	setp.eq.s64 	%p44, %rd32, 1;
	setp.eq.s64 	%p45, %rd31, 1;
	setp.eq.s64 	%p46, %rd30, 1;
	add.s64 	%rd95, %rd24, %rd13;
	cvt.u32.u64 	%r149, %rd95;
	div.s32 	%r150, %r149, %r6;
	mul.lo.s32 	%r151, %r150, %r6;
	sub.s32 	%r152, %r149, %r151;
	div.s32 	%r153, %r152, %r7;
	mul.lo.s32 	%r154, %r153, %r7;
	sub.s32 	%r155, %r152, %r154;
	selp.b32 	%r156, 0, %r150, %p46;
	selp.b32 	%r157, 0, %r153, %p45;
	selp.b32 	%r158, 0, %r155, %p44;
	mul.lo.s32 	%r159, %r9, %r156;
	mad.lo.s32 	%r160, %r10, %r157, %r159;
	mad.lo.s32 	%r161, %r11, %r158, %r160;
	shl.b64 	%rd96, %rd95, 32;
	shr.s64 	%rd97, %rd96, 30;
	add.s64 	%rd98, %rd1, %rd97;
	ld.global.f32 	%f135, [%rd98];
	cvt.s64.s32 	%rd99, %r161;
	add.s64 	%rd100, %rd2, %rd99;
	ld.global.u8 	%rs17, [%rd100];
	setp.eq.s16 	%p47, %rs17, 0;
	mul.f32 	%f136, %f135, %f109;
	selp.f32 	%f463, %f108, %f136, %p47;
	max.f32 	%f450, %f450, %f463;
$L__BB417_22:
	setp.le.s64 	%p48, %rd40, %rd14;
	mov.f32 	%f465, 0fFF800000;
	@%p48 bra 	$L__BB417_24;
	setp.eq.s64 	%p49, %rd32, 1;
	setp.eq.s64 	%p50, %rd31, 1;
	setp.eq.s64 	%p51, %rd30, 1;
	add.s64 	%rd101, %rd24, %rd14;
	cvt.u32.u64 	%r162, %rd101;
	div.s32 	%r163, %r162, %r6;
	mul.lo.s32 	%r164, %r163, %r6;
	sub.s32 	%r165, %r162, %r164;
	div.s32 	%r166, %r165, %r7;
	mul.lo.s32 	%r167, %r166, %r7;
	sub.s32 	%r168, %r165, %r167;
	selp.b32 	%r169, 0, %r163, %p51;
	selp.b32 	%r170, 0, %r166, %p50;
	selp.b32 	%r171, 0, %r168, %p49;
	mul.lo.s32 	%r172, %r9, %r169;
	mad.lo.s32 	%r173, %r10, %r170, %r172;
	mad.lo.s32 	%r174, %r11, %r171, %r173;
	shl.b64 	%rd102, %rd101, 32;
	shr.s64 	%rd103, %rd102, 30;
	add.s64 	%rd104, %rd1, %rd103;
	ld.global.f32 	%f138, [%rd104];
	cvt.s64.s32 	%rd105, %r174;
	add.s64 	%rd106, %rd2, %rd105;
	ld.global.u8 	%rs18, [%rd106];
	setp.eq.s16 	%p52, %rs18, 0;
	mul.f32 	%f139, %f138, %f109;
	selp.f32 	%f465, %f108, %f139, %p52;
	max.f32 	%f450, %f450, %f465;
$L__BB417_24:
	setp.le.s64 	%p53, %rd40, %rd15;
	mov.f32 	%f467, 0fFF800000;
	@%p53 bra 	$L__BB417_26;
	setp.eq.s64 	%p54, %rd32, 1;
	setp.eq.s64 	%p55, %rd31, 1;
	setp.eq.s64 	%p56, %rd30, 1;
	add.s64 	%rd107, %rd24, %rd15;
	cvt.u32.u64 	%r175, %rd107;
	div.s32 	%r176, %r175, %r6;
	mul.lo.s32 	%r177, %r176, %r6;
	sub.s32 	%r178, %r175, %r177;
	div.s32 	%r179, %r178, %r7;
	mul.lo.s32 	%r180, %r179, %r7;
	sub.s32 	%r181, %r178, %r180;
	selp.b32 	%r182, 0, %r176, %p56;
	selp.b32 	%r183, 0, %r179, %p55;
	selp.b32 	%r184, 0, %r181, %p54;
	mul.lo.s32 	%r185, %r9, %r182;
	mad.lo.s32 	%r186, %r10, %r183, %r185;
	mad.lo.s32 	%r187, %r11, %r184, %r186;
	shl.b64 	%rd108, %rd107, 32;
	shr.s64 	%rd109, %rd108, 30;
	add.s64 	%rd110, %rd1, %rd109;
	ld.global.f32 	%f141, [%rd110];
	cvt.s64.s32 	%rd111, %r187;
	add.s64 	%rd112, %rd2, %rd111;
	ld.global.u8 	%rs19, [%rd112];
	setp.eq.s16 	%p57, %rs19, 0;
	mul.f32 	%f142, %f141, %f109;
	selp.f32 	%f467, %f108, %f142, %p57;
	max.f32 	%f450, %f450, %f467;
$L__BB417_26:
	add.s32 	%r189, %r134, 352;
	cvt.u64.u32 	%rd113, %r189;
	setp.le.s64 	%p58, %rd40, %rd113;
	mov.f32 	%f469, 0fFF800000;
	@%p58 bra 	$L__BB417_28;
	setp.eq.s64 	%p59, %rd32, 1;
	setp.eq.s64 	%p60, %rd31, 1;
	setp.eq.s64 	%p61, %rd30, 1;
	add.s32 	%r191, %r134, 352;
	cvt.u64.u32 	%rd114, %r191;
	add.s64 	%rd115, %rd24, %rd114;
	cvt.u32.u64 	%r192, %rd115;
	div.s32 	%r193, %r192, %r6;
	mul.lo.s32 	%r194, %r193, %r6;
	sub.s32 	%r195, %r192, %r194;
	div.s32 	%r196, %r195, %r7;
	mul.lo.s32 	%r197, %r196, %r7;
	sub.s32 	%r198, %r195, %r197;
	selp.b32 	%r199, 0, %r193, %p61;
	selp.b32 	%r200, 0, %r196, %p60;
	selp.b32 	%r201, 0, %r198, %p59;
	mul.lo.s32 	%r202, %r9, %r199;
	mad.lo.s32 	%r203, %r10, %r200, %r202;
	mad.lo.s32 	%r204, %r11, %r201, %r203;
	shl.b64 	%rd116, %rd115, 32;
	shr.s64 	%rd117, %rd116, 30;
	add.s64 	%rd118, %rd1, %rd117;
	ld.global.f32 	%f144, [%rd118];
	cvt.s64.s32 	%rd119, %r204;
	add.s64 	%rd120, %rd2, %rd119;
	ld.global.u8 	%rs20, [%rd120];
	setp.eq.s16 	%p62, %rs20, 0;
	mul.f32 	%f145, %f144, %f109;
	selp.f32 	%f469, %f108, %f145, %p62;
	max.f32 	%f450, %f450, %f469;
$L__BB417_28:
	add.s32 	%r206, %r134, 384;
	cvt.u64.u32 	%rd121, %r206;
	setp.le.s64 	%p63, %rd40, %rd121;
	mov.f32 	%f471, 0fFF800000;
	@%p63 bra 	$L__BB417_30;
	setp.eq.s64 	%p64, %rd32, 1;
	setp.eq.s64 	%p65, %rd31, 1;
	setp.eq.s64 	%p66, %rd30, 1;
	mov.u32 	%r207, %tid.x;
	add.s32 	%r208, %r207, 384;
	cvt.u64.u32 	%rd122, %r208;
	add.s64 	%rd123, %rd24, %rd122;
	cvt.u32.u64 	%r209, %rd123;
	div.s32 	%r210, %r209, %r6;
	mul.lo.s32 	%r211, %r210, %r6;
	sub.s32 	%r212, %r209, %r211;
	div.s32 	%r213, %r212, %r7;
	mul.lo.s32 	%r214, %r213, %r7;
	sub.s32 	%r215, %r212, %r214;
	selp.b32 	%r216, 0, %r210, %p66;
	selp.b32 	%r217, 0, %r213, %p65;
	selp.b32 	%r218, 0, %r215, %p64;
	mul.lo.s32 	%r219, %r9, %r216;
	mad.lo.s32 	%r220, %r10, %r217, %r219;
	mad.lo.s32 	%r221, %r11, %r218, %r220;
	shl.b64 	%rd124, %rd123, 32;
	shr.s64 	%rd125, %rd124, 30;
	add.s64 	%rd126, %rd1, %rd125;
	ld.global.f32 	%f147, [%rd126];
	cvt.s64.s32 	%rd127, %r221;
	add.s64 	%rd128, %rd2, %rd127;
	ld.global.u8 	%rs21, [%rd128];
	setp.eq.s16 	%p67, %rs21, 0;
	mul.f32 	%f148, %f147, %f109;
	selp.f32 	%f471, %f108, %f148, %p67;
	max.f32 	%f450, %f450, %f471;
$L__BB417_30:
	mov.u32 	%r222, %tid.x;
	add.s32 	%r223, %r222, 416;
	cvt.u64.u32 	%rd129, %r223;
	setp.le.s64 	%p68, %rd40, %rd129;
	mov.f32 	%f473, 0fFF800000;
	@%p68 bra 	$L__BB417_32;
	setp.eq.s64 	%p69, %rd32, 1;
	setp.eq.s64 	%p70, %rd31, 1;
	setp.eq.s64 	%p71, %rd30, 1;
	mov.u32 	%r224, %tid.x;
	add.s32 	%r225, %r224, 416;
	cvt.u64.u32 	%rd130, %r225;
	add.s64 	%rd131, %rd24, %rd130;
	cvt.u32.u64 	%r226, %rd131;
	div.s32 	%r227, %r226, %r6;
	mul.lo.s32 	%r228, %r227, %r6;
	sub.s32 	%r229, %r226, %r228;
	div.s32 	%r230, %r229, %r7;
	mul.lo.s32 	%r231, %r230, %r7;
	sub.s32 	%r232, %r229, %r231;
	selp.b32 	%r233, 0, %r227, %p71;
	selp.b32 	%r234, 0, %r230, %p70;
	selp.b32 	%r235, 0, %r232, %p69;
	mul.lo.s32 	%r236, %r9, %r233;
	mad.lo.s32 	%r237, %r10, %r234, %r236;
	mad.lo.s32 	%r238, %r11, %r235, %r237;
	shl.b64 	%rd132, %rd131, 32;
	shr.s64 	%rd133, %rd132, 30;
	add.s64 	%rd134, %rd1, %rd133;
	ld.global.f32 	%f150, [%rd134];
	cvt.s64.s32 	%rd135, %r238;
	add.s64 	%rd136, %rd2, %rd135;
	ld.global.u8 	%rs22, [%rd136];
	setp.eq.s16 	%p72, %rs22, 0;
	mul.f32 	%f151, %f150, %f109;
	selp.f32 	%f473, %f108, %f151, %p72;
	max.f32 	%f450, %f450, %f473;
$L__BB417_32:
	mov.u32 	%r239, %tid.x;
	add.s32 	%r240, %r239, 448;
	cvt.u64.u32 	%rd137, %r240;
	setp.le.s64 	%p73, %rd40, %rd137;
	mov.f32 	%f475, 0fFF800000;
	@%p73 bra 	$L__BB417_34;
	setp.eq.s64 	%p74, %rd32, 1;
	setp.eq.s64 	%p75, %rd31, 1;
	setp.eq.s64 	%p76, %rd30, 1;
	mov.u32 	%r241, %tid.x;
	add.s32 	%r242, %r241, 448;
	cvt.u64.u32 	%rd138, %r242;
	add.s64 	%rd139, %rd24, %rd138;
	cvt.u32.u64 	%r243, %rd139;
	div.s32 	%r244, %r243, %r6;
	mul.lo.s32 	%r245, %r244, %r6;
	sub.s32 	%r246, %r243, %r245;
	div.s32 	%r247, %r246, %r7;
	mul.lo.s32 	%r248, %r247, %r7;
	sub.s32 	%r249, %r246, %r248;
	selp.b32 	%r250, 0, %r244, %p76;
	selp.b32 	%r251, 0, %r247, %p75;
	selp.b32 	%r252, 0, %r249, %p74;
	mul.lo.s32 	%r253, %r9, %r250;
	mad.lo.s32 	%r254, %r10, %r251, %r253;
	mad.lo.s32 	%r255, %r11, %r252, %r254;
	shl.b64 	%rd140, %rd139, 32;
	shr.s64 	%rd141, %rd140, 30;
	add.s64 	%rd142, %rd1, %rd141;
	ld.global.f32 	%f153, [%rd142];
	cvt.s64.s32 	%rd143, %r255;
	add.s64 	%rd144, %rd2, %rd143;
	ld.global.u8 	%rs23, [%rd144];
	setp.eq.s16 	%p77, %rs23, 0;
	mul.f32 	%f154, %f153, %f109;
	selp.f32 	%f475, %f108, %f154, %p77;
	max.f32 	%f450, %f450, %f475;
$L__BB417_34:
	setp.le.s64 	%p78, %rd40, %rd16;
	mov.f32 	%f477, 0fFF800000;
	@%p78 bra 	$L__BB417_36;
	setp.eq.s64 	%p79, %rd32, 1;
	setp.eq.s64 	%p80, %rd31, 1;
	setp.eq.s64 	%p81, %rd30, 1;
	add.s64 	%rd145, %rd24, %rd16;
	cvt.u32.u64 	%r256, %rd145;
	div.s32 	%r257, %r256, %r6;
	mul.lo.s32 	%r258, %r257, %r6;
	sub.s32 	%r259, %r256, %r258;
	div.s32 	%r260, %r259, %r7;
	mul.lo.s32 	%r261, %r260, %r7;
	sub.s32 	%r262, %r259, %r261;
	selp.b32 	%r263, 0, %r257, %p81;
	selp.b32 	%r264, 0, %r260, %p80;
	selp.b32 	%r265, 0, %r262, %p79;
	mul.lo.s32 	%r266, %r9, %r263;
	mad.lo.s32 	%r267, %r10, %r264, %r266;
	mad.lo.s32 	%r268, %r11, %r265, %r267;
	shl.b64 	%rd146, %rd145, 32;
	shr.s64 	%rd147, %rd146, 30;
	add.s64 	%rd148, %rd1, %rd147;
	ld.global.f32 	%f156, [%rd148];
	cvt.s64.s32 	%rd149, %r268;
	add.s64 	%rd150, %rd2, %rd149;
	ld.global.u8 	%rs24, [%rd150];
	setp.eq.s16 	%p82, %rs24, 0;
	mul.f32 	%f157, %f156, %f109;
	selp.f32 	%f477, %f108, %f157, %p82;
	max.f32 	%f450, %f450, %f477;
$L__BB417_36:
	setp.le.s64 	%p83, %rd40, %rd17;
	mov.f32 	%f479, 0fFF800000;
	@%p83 bra 	$L__BB417_38;
	setp.eq.s64 	%p84, %rd32, 1;
	setp.eq.s64 	%p85, %rd31, 1;
	setp.eq.s64 	%p86, %rd30, 1;
	add.s64 	%rd151, %rd24, %rd17;
	cvt.u32.u64 	%r269, %rd151;
	div.s32 	%r270, %r269, %r6;
	mul.lo.s32 	%r271, %r270, %r6;
	sub.s32 	%r272, %r269, %r271;
	div.s32 	%r273, %r272, %r7;
	mul.lo.s32 	%r274, %r273, %r7;
	sub.s32 	%r275, %r272, %r274;
	selp.b32 	%r276, 0, %r270, %p86;
	selp.b32 	%r277, 0, %r273, %p85;
	selp.b32 	%r278, 0, %r275, %p84;
	mul.lo.s32 	%r279, %r9, %r276;
	mad.lo.s32 	%r280, %r10, %r277, %r279;
	mad.lo.s32 	%r281, %r11, %r278, %r280;
	shl.b64 	%rd152, %rd151, 32;
	shr.s64 	%rd153, %rd152, 30;
	add.s64 	%rd154, %rd1, %rd153;
	ld.global.f32 	%f159, [%rd154];
	cvt.s64.s32 	%rd155, %r281;
	add.s64 	%rd156, %rd2, %rd155;
	ld.global.u8 	%rs25, [%rd156];
	setp.eq.s16 	%p87, %rs25, 0;
	mul.f32 	%f160, %f159, %f109;
	selp.f32 	%f479, %f108, %f160, %p87;
	max.f32 	%f450, %f450, %f479;
$L__BB417_38:
	setp.le.s64 	%p88, %rd40, %rd18;
	mov.f32 	%f481, 0fFF800000;
	@%p88 bra 	$L__BB417_40;
	setp.eq.s64 	%p89, %rd32, 1;
	setp.eq.s64 	%p90, %rd31, 1;
	setp.eq.s64 	%p91, %rd30, 1;
	add.s64 	%rd157, %rd24, %rd18;
	cvt.u32.u64 	%r282, %rd157;
	div.s32 	%r283, %r282, %r6;
	mul.lo.s32 	%r284, %r283, %r6;
	sub.s32 	%r285, %r282, %r284;
	div.s32 	%r286, %r285, %r7;
	mul.lo.s32 	%r287, %r286, %r7;
	sub.s32 	%r288, %r285, %r287;
	selp.b32 	%r289, 0, %r283, %p91;
	selp.b32 	%r290, 0, %r286, %p90;
	selp.b32 	%r291, 0, %r288, %p89;
	mul.lo.s32 	%r292, %r9, %r289;
	mad.lo.s32 	%r293, %r10, %r290, %r292;
	mad.lo.s32 	%r294, %r11, %r291, %r293;
	shl.b64 	%rd158, %rd157, 32;
	shr.s64 	%rd159, %rd158, 30;
	add.s64 	%rd160, %rd1, %rd159;
	ld.global.f32 	%f162, [%rd160];
	cvt.s64.s32 	%rd161, %r294;
	add.s64 	%rd162, %rd2, %rd161;
	ld.global.u8 	%rs26, [%rd162];
	setp.eq.s16 	%p92, %rs26, 0;
	mul.f32 	%f163, %f162, %f109;
	selp.f32 	%f481, %f108, %f163, %p92;
	max.f32 	%f450, %f450, %f481;
$L__BB417_40:
	setp.le.s64 	%p93, %rd40, %rd19;
	mov.f32 	%f483, 0fFF800000;
	@%p93 bra 	$L__BB417_42;
	setp.eq.s64 	%p94, %rd32, 1;
	setp.eq.s64 	%p95, %rd31, 1;
	setp.eq.s64 	%p96, %rd30, 1;
	add.s64 	%rd163, %rd24, %rd19;
	cvt.u32.u64 	%r295, %rd163;
	div.s32 	%r296, %r295, %r6;
	mul.lo.s32 	%r297, %r296, %r6;
	sub.s32 	%r298, %r295, %r297;
	div.s32 	%r299, %r298, %r7;
	mul.lo.s32 	%r300, %r299, %r7;
	sub.s32 	%r301, %r298, %r300;
	selp.b32 	%r302, 0, %r296, %p96;
	selp.b32 	%r303, 0, %r299, %p95;
	selp.b32 	%r304, 0, %r301, %p94;
	mul.lo.s32 	%r305, %r9, %r302;
	mad.lo.s32 	%r306, %r10, %r303, %r305;
	mad.lo.s32 	%r307, %r11, %r304, %r306;
	shl.b64 	%rd164, %rd163, 32;
	shr.s64 	%rd165, %rd164, 30;
	add.s64 	%rd166, %rd1, %rd165;
	ld.global.f32 	%f165, [%rd166];
	cvt.s64.s32 	%rd167, %r307;
	add.s64 	%rd168, %rd2, %rd167;
	ld.global.u8 	%rs27, [%rd168];
	setp.eq.s16 	%p97, %rs27, 0;
	mul.f32 	%f166, %f165, %f109;
	selp.f32 	%f483, %f108, %f166, %p97;
	max.f32 	%f450, %f450, %f483;
$L__BB417_42:
	setp.le.s64 	%p98, %rd40, %rd20;
	mov.f32 	%f485, 0fFF800000;
	@%p98 bra 	$L__BB417_44;
	setp.eq.s64 	%p99, %rd32, 1;
	setp.eq.s64 	%p100, %rd31, 1;
	setp.eq.s64 	%p101, %rd30, 1;
	add.s64 	%rd169, %rd24, %rd20;
	cvt.u32.u64 	%r308, %rd169;
	div.s32 	%r309, %r308, %r6;
	mul.lo.s32 	%r310, %r309, %r6;
	sub.s32 	%r311, %r308, %r310;
	div.s32 	%r312, %r311, %r7;
	mul.lo.s32 	%r313, %r312, %r7;
	sub.s32 	%r314, %r311, %r313;
	selp.b32 	%r315, 0, %r309, %p101;
	selp.b32 	%r316, 0, %r312, %p100;
	selp.b32 	%r317, 0, %r314, %p99;
	mul.lo.s32 	%r318, %r9, %r315;
	mad.lo.s32 	%r319, %r10, %r316, %r318;
	mad.lo.s32 	%r320, %r11, %r317, %r319;
	shl.b64 	%rd170, %rd169, 32;
	shr.s64 	%rd171, %rd170, 30;
	add.s64 	%rd172, %rd1, %rd171;
	ld.global.f32 	%f168, [%rd172];
	cvt.s64.s32 	%rd173, %r320;
	add.s64 	%rd174, %rd2, %rd173;
	ld.global.u8 	%rs28, [%rd174];
	setp.eq.s16 	%p102, %rs28, 0;
	mul.f32 	%f169, %f168, %f109;
	selp.f32 	%f485, %f108, %f169, %p102;
	max.f32 	%f450, %f450, %f485;
$L__BB417_44:
	setp.le.s64 	%p103, %rd40, %rd21;
	mov.f32 	%f487, 0fFF800000;
	@%p103 bra 	$L__BB417_46;
	setp.eq.s64 	%p104, %rd32, 1;
	setp.eq.s64 	%p105, %rd31, 1;
	setp.eq.s64 	%p106, %rd30, 1;
	add.s64 	%rd175, %rd24, %rd21;
	cvt.u32.u64 	%r321, %rd175;
	div.s32 	%r322, %r321, %r6;
	mul.lo.s32 	%r323, %r322, %r6;
	sub.s32 	%r324, %r321, %r323;
	div.s32 	%r325, %r324, %r7;
	mul.lo.s32 	%r326, %r325, %r7;
	sub.s32 	%r327, %r324, %r326;
	selp.b32 	%r328, 0, %r322, %p106;
	selp.b32 	%r329, 0, %r325, %p105;
	selp.b32 	%r330, 0, %r327, %p104;
	mul.lo.s32 	%r331, %r9, %r328;
	mad.lo.s32 	%r332, %r10, %r329, %r331;
	mad.lo.s32 	%r333, %r11, %r330, %r332;
	shl.b64 	%rd176, %rd175, 32;
	shr.s64 	%rd177, %rd176, 30;
	add.s64 	%rd178, %rd1, %rd177;
	ld.global.f32 	%f171, [%rd178];
	cvt.s64.s32 	%rd179, %r333;
	add.s64 	%rd180, %rd2, %rd179;
	ld.global.u8 	%rs29, [%rd180];
	setp.eq.s16 	%p107, %rs29, 0;
	mul.f32 	%f172, %f171, %f109;
	selp.f32 	%f487, %f108, %f172, %p107;
	max.f32 	%f450, %f450, %f487;
$L__BB417_46:
	mov.u32 	%r334, %tid.x;
	cvt.u64.u32 	%rd181, %r334;
	setp.le.s64 	%p108, %rd40, %rd181;
	mov.b32 	%r335, %f450;
	shfl.sync.bfly.b32	%r336|%p109, %r335, 16, 31, -1;
	mov.b32 	%f173, %r336;
	max.f32 	%f174, %f450, %f173;
	mov.b32 	%r337, %f174;
	shfl.sync.bfly.b32	%r338|%p110, %r337, 8, 31, -1;
	mov.b32 	%f175, %r338;
	max.f32 	%f176, %f174, %f175;
	mov.b32 	%r339, %f176;
	shfl.sync.bfly.b32	%r340|%p111, %r339, 4, 31, -1;
	mov.b32 	%f177, %r340;
	max.f32 	%f178, %f176, %f177;
	mov.b32 	%r341, %f178;
	shfl.sync.bfly.b32	%r342|%p112, %r341, 2, 31, -1;
	mov.b32 	%f179, %r342;
	max.f32 	%f180, %f178, %f179;
	mov.b32 	%r343, %f180;
	shfl.sync.bfly.b32	%r344|%p113, %r343, 1, 31, -1;
	mov.b32 	%f181, %r344;
	max.f32 	%f182, %f180, %f181;
	sub.f32 	%f183, %f447, %f182;
	fma.rn.f32 	%f184, %f183, 0f3BBB989D, 0f3F000000;
	cvt.sat.f32.f32 	%f185, %f184;
	mov.f32 	%f186, 0f4B400001;
	mov.f32 	%f187, 0f437C0000;
	fma.rm.f32 	%f188, %f185, %f187, %f186;
	add.f32 	%f189, %f188, 0fCB40007F;
	neg.f32 	%f190, %f189;
	fma.rn.f32 	%f191, %f183, 0f3FB8AA3B, %f190;
	fma.rn.f32 	%f192, %f183, 0f32A57060, %f191;
	mov.b32 	%r345, %f188;
	shl.b32 	%r346, %r345, 23;
	mov.b32 	%f193, %r346;
	ex2.approx.ftz.f32 	%f194, %f192;
	mul.f32 	%f195, %f194, %f193;
	add.f32 	%f196, %f195, 0f00000000;
	sub.f32 	%f197, %f449, %f182;
	fma.rn.f32 	%f198, %f197, 0f3BBB989D, 0f3F000000;
	cvt.sat.f32.f32 	%f199, %f198;
	fma.rm.f32 	%f200, %f199, %f187, %f186;
	add.f32 	%f201, %f200, 0fCB40007F;
	neg.f32 	%f202, %f201;
	fma.rn.f32 	%f203, %f197, 0f3FB8AA3B, %f202;
	fma.rn.f32 	%f204, %f197, 0f32A57060, %f203;
	mov.b32 	%r347, %f200;
	shl.b32 	%r348, %r347, 23;
	mov.b32 	%f205, %r348;
	ex2.approx.ftz.f32 	%f206, %f204;
	mul.f32 	%f207, %f206, %f205;
	add.f32 	%f208, %f196, %f207;
	sub.f32 	%f209, %f451, %f182;
	fma.rn.f32 	%f210, %f209, 0f3BBB989D, 0f3F000000;
	cvt.sat.f32.f32 	%f211, %f210;
	fma.rm.f32 	%f212, %f211, %f187, %f186;
	add.f32 	%f213, %f212, 0fCB40007F;
	neg.f32 	%f214, %f213;
	fma.rn.f32 	%f215, %f209, 0f3FB8AA3B, %f214;
	fma.rn.f32 	%f216, %f209, 0f32A57060, %f215;
	mov.b32 	%r349, %f212;
	shl.b32 	%r350, %r349, 23;
	mov.b32 	%f217, %r350;
	ex2.approx.ftz.f32 	%f218, %f216;
	mul.f32 	%f219, %f218, %f217;
	add.f32 	%f220, %f208, %f219;
	sub.f32 	%f221, %f453, %f182;
	fma.rn.f32 	%f222, %f221, 0f3BBB989D, 0f3F000000;
	cvt.sat.f32.f32 	%f223, %f222;
	fma.rm.f32 	%f224, %f223, %f187, %f186;
	add.f32 	%f225, %f224, 0fCB40007F;
	neg.f32 	%f226, %f225;
	fma.rn.f32 	%f227, %f221, 0f3FB8AA3B, %f226;
	fma.rn.f32 	%f228, %f221, 0f32A57060, %f227;
	mov.b32 	%r351, %f224;
	shl.b32 	%r352, %r351, 23;
	mov.b32 	%f229, %r352;
	ex2.approx.ftz.f32 	%f230, %f228;
	mul.f32 	%f231, %f230, %f229;
	add.f32 	%f232, %f220, %f231;
	sub.f32 	%f233, %f455, %f182;
	fma.rn.f32 	%f234, %f233, 0f3BBB989D, 0f3F000000;
	cvt.sat.f32.f32 	%f235, %f234;
	fma.rm.f32 	%f236, %f235, %f187, %f186;
	add.f32 	%f237, %f236, 0fCB40007F;
	neg.f32 	%f238, %f237;
	fma.rn.f32 	%f239, %f233, 0f3FB8AA3B, %f238;
	fma.rn.f32 	%f240, %f233, 0f32A57060, %f239;
	mov.b32 	%r353, %f236;
	shl.b32 	%r354, %r353, 23;
	mov.b32 	%f241, %r354;
	ex2.approx.ftz.f32 	%f242, %f240;
	mul.f32 	%f243, %f242, %f241;
	add.f32 	%f244, %f232, %f243;
	sub.f32 	%f245, %f457, %f182;
	fma.rn.f32 	%f246, %f245, 0f3BBB989D, 0f3F000000;
	cvt.sat.f32.f32 	%f247, %f246;
	fma.rm.f32 	%f248, %f247, %f187, %f186;
	add.f32 	%f249, %f248, 0fCB40007F;
	neg.f32 	%f250, %f249;
	fma.rn.f32 	%f251, %f245, 0f3FB8AA3B, %f250;
	fma.rn.f32 	%f252, %f245, 0f32A57060, %f251;
	mov.b32 	%r355, %f248;
	shl.b32 	%r356, %r355, 23;
	mov.b32 	%f253, %r356;
	ex2.approx.ftz.f32 	%f254, %f252;
	mul.f32 	%f255, %f254, %f253;
	add.f32 	%f256, %f244, %f255;
	sub.f32 	%f257, %f459, %f182;
	fma.rn.f32 	%f258, %f257, 0f3BBB989D, 0f3F000000;
	cvt.sat.f32.f32 	%f259, %f258;
	fma.rm.f32 	%f260, %f259, %f187, %f186;
	add.f32 	%f261, %f260, 0fCB40007F;
	neg.f32 	%f262, %f261;
	fma.rn.f32 	%f263, %f257, 0f3FB8AA3B, %f262;
	fma.rn.f32 	%f264, %f257, 0f32A57060, %f263;
	mov.b32 	%r357, %f260;
	shl.b32 	%r358, %r357, 23;
	mov.b32 	%f265, %r358;
	ex2.approx.ftz.f32 	%f266, %f264;
	mul.f32 	%f267, %f266, %f265;
	add.f32 	%f268, %f256, %f267;
	sub.f32 	%f269, %f461, %f182;
	fma.rn.f32 	%f270, %f269, 0f3BBB989D, 0f3F000000;
	cvt.sat.f32.f32 	%f271, %f270;
	fma.rm.f32 	%f272, %f271, %f187, %f186;
	add.f32 	%f273, %f272, 0fCB40007F;
	neg.f32 	%f274, %f273;
	fma.rn.f32 	%f275, %f269, 0f3FB8AA3B, %f274;
	fma.rn.f32 	%f276, %f269, 0f32A57060, %f275;
	mov.b32 	%r359, %f272;
	shl.b32 	%r360, %r359, 23;
	mov.b32 	%f277, %r360;
	ex2.approx.ftz.f32 	%f278, %f276;
	mul.f32 	%f279, %f278, %f277;
	add.f32 	%f280, %f268, %f279;
	sub.f32 	%f281, %f463, %f182;
	fma.rn.f32 	%f282, %f281, 0f3BBB989D, 0f3F000000;
	cvt.sat.f32.f32 	%f283, %f282;
	fma.rm.f32 	%f284, %f283, %f187, %f186;
	add.f32 	%f285, %f284, 0fCB40007F;
	neg.f32 	%f286, %f285;
	fma.rn.f32 	%f287, %f281, 0f3FB8AA3B, %f286;
	fma.rn.f32 	%f288, %f281, 0f32A57060, %f287;
	mov.b32 	%r361, %f284;
	shl.b32 	%r362, %r361, 23;
	mov.b32 	%f289, %r362;
	ex2.approx.ftz.f32 	%f290, %f288;
	mul.f32 	%f291, %f290, %f289;
	add.f32 	%f292, %f280, %f291;
	sub.f32 	%f293, %f465, %f182;
	fma.rn.f32 	%f294, %f293, 0f3BBB989D, 0f3F000000;
	cvt.sat.f32.f32 	%f295, %f294;
	fma.rm.f32 	%f296, %f295, %f187, %f186;
	add.f32 	%f297, %f296, 0fCB40007F;
	neg.f32 	%f298, %f297;
	fma.rn.f32 	%f299, %f293, 0f3FB8AA3B, %f298;
	fma.rn.f32 	%f300, %f293, 0f32A57060, %f299;
	mov.b32 	%r363, %f296;
	shl.b32 	%r364, %r363, 23;
	mov.b32 	%f301, %r364;
	ex2.approx.ftz.f32 	%f302, %f300;
	mul.f32 	%f303, %f302, %f301;
	add.f32 	%f304, %f292, %f303;
	sub.f32 	%f305, %f467, %f182;
	fma.rn.f32 	%f306, %f305, 0f3BBB989D, 0f3F000000;
	cvt.sat.f32.f32 	%f307, %f306;
	fma.rm.f32 	%f308, %f307, %f187, %f186;
	add.f32 	%f309, %f308, 0fCB40007F;
	neg.f32 	%f310, %f309;
	fma.rn.f32 	%f311, %f305, 0f3FB8AA3B, %f310;
	fma.rn.f32 	%f312, %f305, 0f32A57060, %f311;
	mov.b32 	%r365, %f308;
	shl.b32 	%r366, %r365, 23;
	mov.b32 	%f313, %r366;
	ex2.approx.ftz.f32 	%f314, %f312;
	mul.f32 	%f315, %f314, %f313;
	add.f32 	%f316, %f304, %f315;
	sub.f32 	%f317, %f469, %f182;
	fma.rn.f32 	%f318, %f317, 0f3BBB989D, 0f3F000000;
	cvt.sat.f32.f32 	%f319, %f318;
	fma.rm.f32 	%f320, %f319, %f187, %f186;
	add.f32 	%f321, %f320, 0fCB40007F;
	neg.f32 	%f322, %f321;
	fma.rn.f32 	%f323, %f317, 0f3FB8AA3B, %f322;
	fma.rn.f32 	%f324, %f317, 0f32A57060, %f323;
	mov.b32 	%r367, %f320;
	shl.b32 	%r368, %r367, 23;
	mov.b32 	%f325, %r368;
	ex2.approx.ftz.f32 	%f326, %f324;
	mul.f32 	%f327, %f326, %f325;
	add.f32 	%f328, %f316, %f327;
	sub.f32 	%f329, %f471, %f182;
	fma.rn.f32 	%f330, %f329, 0f3BBB989D, 0f3F000000;
	cvt.sat.f32.f32 	%f331, %f330;
	fma.rm.f32 	%f332, %f331, %f187, %f186;
	add.f32 	%f333, %f332, 0fCB40007F;
	neg.f32 	%f334, %f333;
	fma.rn.f32 	%f335, %f329, 0f3FB8AA3B, %f334;
	fma.rn.f32 	%f336, %f329, 0f32A57060, %f335;
	mov.b32 	%r369, %f332;
	shl.b32 	%r370, %r369, 23;
	mov.b32 	%f337, %r370;
	ex2.approx.ftz.f32 	%f338, %f336;
	mul.f32 	%f339, %f338, %f337;
	add.f32 	%f340, %f328, %f339;
	sub.f32 	%f341, %f473, %f182;
	fma.rn.f32 	%f342, %f341, 0f3BBB989D, 0f3F000000;
	cvt.sat.f32.f32 	%f343, %f342;
	fma.rm.f32 	%f344, %f343, %f187, %f186;
	add.f32 	%f345, %f344, 0fCB40007F;
	neg.f32 	%f346, %f345;
	fma.rn.f32 	%f347, %f341, 0f3FB8AA3B, %f346;
	fma.rn.f32 	%f348, %f341, 0f32A57060, %f347;
	mov.b32 	%r371, %f344;
	shl.b32 	%r372, %r371, 23;
	mov.b32 	%f349, %r372;
	ex2.approx.ftz.f32 	%f350, %f348;
	mul.f32 	%f351, %f350, %f349;
	add.f32 	%f352, %f340, %f351;
	sub.f32 	%f353, %f475, %f182;
	fma.rn.f32 	%f354, %f353, 0f3BBB989D, 0f3F000000;
	cvt.sat.f32.f32 	%f355, %f354;
	fma.rm.f32 	%f356, %f355, %f187, %f186;
	add.f32 	%f357, %f356, 0fCB40007F;
	neg.f32 	%f358, %f357;
	fma.rn.f32 	%f359, %f353, 0f3FB8AA3B, %f358;
	fma.rn.f32 	%f360, %f353, 0f32A57060, %f359;
	mov.b32 	%r373, %f356;
	shl.b32 	%r374, %r373, 23;
	mov.b32 	%f361, %r374;
	ex2.approx.ftz.f32 	%f362, %f360;
	mul.f32 	%f363, %f362, %f361;
	add.f32 	%f364, %f352, %f363;
	sub.f32 	%f365, %f477, %f182;
	fma.rn.f32 	%f366, %f365, 0f3BBB989D, 0f3F000000;
	cvt.sat.f32.f32 	%f367, %f366;
	fma.rm.f32 	%f368, %f367, %f187, %f186;
	add.f32 	%f369, %f368, 0fCB40007F;
	neg.f32 	%f370, %f369;
	fma.rn.f32 	%f371, %f365, 0f3FB8AA3B, %f370;
	fma.rn.f32 	%f372, %f365, 0f32A57060, %f371;
	mov.b32 	%r375, %f368;
	shl.b32 	%r376, %r375, 23;
	mov.b32 	%f373, %r376;
	ex2.approx.ftz.f32 	%f374, %f372;
	mul.f32 	%f375, %f374, %f373;
	add.f32 	%f376, %f364, %f375;
	sub.f32 	%f377, %f479, %f182;
	fma.rn.f32 	%f378, %f377, 0f3BBB989D, 0f3F000000;
	cvt.sat.f32.f32 	%f379, %f378;
	fma.rm.f32 	%f380, %f379, %f187, %f186;
	add.f32 	%f381, %f380, 0fCB40007F;
	neg.f32 	%f382, %f381;
	fma.rn.f32 	%f383, %f377, 0f3FB8AA3B, %f382;
	fma.rn.f32 	%f384, %f377, 0f32A57060, %f383;
	mov.b32 	%r377, %f380;
	shl.b32 	%r378, %r377, 23;
	mov.b32 	%f385, %r378;
	ex2.approx.ftz.f32 	%f386, %f384;
	mul.f32 	%f387, %f386, %f385;
	add.f32 	%f388, %f376, %f387;
	sub.f32 	%f389, %f481, %f182;
	fma.rn.f32 	%f390, %f389, 0f3BBB989D, 0f3F000000;
	cvt.sat.f32.f32 	%f391, %f390;
	fma.rm.f32 	%f392, %f391, %f187, %f186;
	add.f32 	%f393, %f392, 0fCB40007F;
	neg.f32 	%f394, %f393;
	fma.rn.f32 	%f395, %f389, 0f3FB8AA3B, %f394;
	fma.rn.f32 	%f396, %f389, 0f32A57060, %f395;
	mov.b32 	%r379, %f392;
	shl.b32 	%r380, %r379, 23;
	mov.b32 	%f397, %r380;
	ex2.approx.ftz.f32 	%f398, %f396;
	mul.f32 	%f399, %f398, %f397;
	add.f32 	%f400, %f388, %f399;
	sub.f32 	%f401, %f483, %f182;
	fma.rn.f32 	%f402, %f401, 0f3BBB989D, 0f3F000000;
	cvt.sat.f32.f32 	%f403, %f402;
	fma.rm.f32 	%f404, %f403, %f187, %f186;
	add.f32 	%f405, %f404, 0fCB40007F;
	neg.f32 	%f406, %f405;
	fma.rn.f32 	%f407, %f401, 0f3FB8AA3B, %f406;
	fma.rn.f32 	%f408, %f401, 0f32A57060, %f407;
	mov.b32 	%r381, %f404;
	shl.b32 	%r382, %r381, 23;
	mov.b32 	%f409, %r382;
	ex2.approx.ftz.f32 	%f410, %f408;
	mul.f32 	%f411, %f410, %f409;
	add.f32 	%f412, %f400, %f411;
	sub.f32 	%f413, %f485, %f182;
	fma.rn.f32 	%f414, %f413, 0f3BBB989D, 0f3F000000;
	cvt.sat.f32.f32 	%f415, %f414;
	fma.rm.f32 	%f416, %f415, %f187, %f186;
	add.f32 	%f417, %f416, 0fCB40007F;
	neg.f32 	%f418, %f417;
	fma.rn.f32 	%f419, %f413, 0f3FB8AA3B, %f418;
	fma.rn.f32 	%f420, %f413, 0f32A57060, %f419;
	mov.b32 	%r383, %f416;
	shl.b32 	%r384, %r383, 23;
	mov.b32 	%f421, %r384;
	ex2.approx.ftz.f32 	%f422, %f420;
	mul.f32 	%f423, %f422, %f421;
	add.f32 	%f424, %f412, %f423;
	sub.f32 	%f425, %f487, %f182;
	fma.rn.f32 	%f426, %f425, 0f3BBB989D, 0f3F000000;
	cvt.sat.f32.f32 	%f427, %f426;
	fma.rm.f32 	%f428, %f427, %f187, %f186;
	add.f32 	%f429, %f428, 0fCB40007F;
	neg.f32 	%f430, %f429;
	fma.rn.f32 	%f431, %f425, 0f3FB8AA3B, %f430;
	fma.rn.f32 	%f432, %f425, 0f32A57060, %f431;
	mov.b32 	%r385, %f428;
	shl.b32 	%r386, %r385, 23;
	mov.b32 	%f433, %r386;
	ex2.approx.ftz.f32 	%f434, %f432;
	mul.f32 	%f435, %f434, %f433;
	add.f32 	%f436, %f424, %f435;
	mov.b32 	%r387, %f436;
	shfl.sync.bfly.b32	%r388|%p114, %r387, 16, 31, -1;
	mov.b32 	%f437, %r388;
	add.f32 	%f438, %f436, %f437;
	mov.b32 	%r389, %f438;
	shfl.sync.bfly.b32	%r390|%p115, %r389, 8, 31, -1;
	mov.b32 	%f439, %r390;
	add.f32 	%f440, %f438, %f439;
	mov.b32 	%r391, %f440;
	shfl.sync.bfly.b32	%r392|%p116, %r391, 4, 31, -1;
	mov.b32 	%f441, %r392;
	add.f32 	%f442, %f440, %f441;
	mov.b32 	%r393, %f442;
	shfl.sync.bfly.b32	%r394|%p117, %r393, 2, 31, -1;
	mov.b32 	%f443, %r394;
	add.f32 	%f444, %f442, %f443;
	mov.b32 	%r395, %f444;
	shfl.sync.bfly.b32	%r396|%p118, %r395, 1, 31, -1;
	mov.b32 	%f445, %r396;
	add.f32 	%f446, %f444, %f445;
	div.rn.f32 	%f87, %f195, %f446;
	div.rn.f32 	%f88, %f207, %f446;
	div.rn.f32 	%f89, %f219, %f446;
	div.rn.f32 	%f90, %f231, %f446;
	div.rn.f32 	%f91, %f243, %f446;
	div.rn.f32 	%f92, %f255, %f446;
	div.rn.f32 	%f93, %f267, %f446;
	div.rn.f32 	%f94, %f279, %f446;
	div.rn.f32 	%f95, %f291, %f446;
	div.rn.f32 	%f96, %f303, %f446;
	div.rn.f32 	%f97, %f315, %f446;
	div.rn.f32 	%f98, %f327, %f446;
	div.rn.f32 	%f99, %f339, %f446;
	div.rn.f32 	%f100, %f351, %f446;
	div.rn.f32 	%f101, %f363, %f446;
	div.rn.f32 	%f102, %f375, %f446;
	div.rn.f32 	%f103, %f387, %f446;
	div.rn.f32 	%f104, %f399, %f446;
	div.rn.f32 	%f105, %f411, %f446;
	div.rn.f32 	%f106, %f423, %f446;
	div.rn.f32 	%f107, %f435, %f446;
	mad.lo.s64 	%rd182, %rd193, %rd38, %rd181;
	cvta.to.global.u64 	%rd183, %rd37;
	shl.b64 	%rd184, %rd182, 2;
	add.s64 	%rd26, %rd183, %rd184;
	@%p108 bra 	$L__BB417_48;
	st.global.f32 	[%rd26], %f87;
$L__BB417_48:
	setp.le.s64 	%p119, %rd40, %rd7;
	@%p119 bra 	$L__BB417_50;
	st.global.f32 	[%rd26+128], %f88;
$L__BB417_50:
	setp.le.s64 	%p120, %rd40, %rd8;
	@%p120 bra 	$L__BB417_52;
	st.global.f32 	[%rd26+256], %f89;
$L__BB417_52:
	setp.le.s64 	%p121, %rd40, %rd9;
	@%p121 bra 	$L__BB417_54;
	st.global.f32 	[%rd26+384], %f90;
$L__BB417_54:
	setp.le.s64 	%p122, %rd40, %rd10;
	@%p122 bra 	$L__BB417_56;
	st.global.f32 	[%rd26+512], %f91;
$L__BB417_56:
	setp.le.s64 	%p123, %rd40, %rd11;
	@%p123 bra 	$L__BB417_58;
	st.global.f32 	[%rd26+640], %f92;
$L__BB417_58:
	setp.le.s64 	%p124, %rd40, %rd12;
	@%p124 bra 	$L__BB417_60;
	st.global.f32 	[%rd26+768], %f93;
$L__BB417_60:
	mov.u32 	%r397, %tid.x;
	add.s32 	%r398, %r397, 224;
	cvt.u64.u32 	%rd185, %r398;
	setp.le.s64 	%p125, %rd40, %rd185;
	@%p125 bra 	$L__BB417_62;
	st.global.f32 	[%rd26+896], %f94;
$L__BB417_62:
	setp.le.s64 	%p126, %rd40, %rd13;
	@%p126 bra 	$L__BB417_64;
	st.global.f32 	[%rd26+1024], %f95;
$L__BB417_64:
	setp.le.s64 	%p127, %rd40, %rd14;
	@%p127 bra 	$L__BB417_66;
	st.global.f32 	[%rd26+1152], %f96;
$L__BB417_66:
	setp.le.s64 	%p128, %rd40, %rd15;
	@%p128 bra 	$L__BB417_68;
	st.global.f32 	[%rd26+1280], %f97;
$L__BB417_68:
	add.s32 	%r400, %r397, 352;
	cvt.u64.u32 	%rd186, %r400;
	setp.le.s64 	%p129, %rd40, %rd186;
	@%p129 bra 	$L__BB417_70;
	st.global.f32 	[%rd26+1408], %f98;
$L__BB417_70:
	add.s32 	%r402, %r397, 384;
	cvt.u64.u32 	%rd187, %r402;
	setp.le.s64 	%p130, %rd40, %rd187;
	@%p130 bra 	$L__BB417_72;
	st.global.f32 	[%rd26+1536], %f99;
$L__BB417_72:
	add.s32 	%r404, %r397, 416;
	cvt.u64.u32 	%rd188, %r404;
	setp.le.s64 	%p131, %rd40, %rd188;
	@%p131 bra 	$L__BB417_74;
	st.global.f32 	[%rd26+1664], %f100;
$L__BB417_74:
	add.s32 	%r406, %r397, 448;
	cvt.u64.u32 	%rd189, %r406;
	setp.le.s64 	%p132, %rd40, %rd189;
	@%p132 bra 	$L__BB417_76;
	st.global.f32 	[%rd26+1792], %f101;
$L__BB417_76:
	setp.le.s64 	%p133, %rd40, %rd16;
	@%p133 bra 	$L__BB417_78;
	st.global.f32 	[%rd26+1920], %f102;
$L__BB417_78:
	setp.le.s64 	%p134, %rd40, %rd17;
	@%p134 bra 	$L__BB417_80;
	st.global.f32 	[%rd26+2048], %f103;
$L__BB417_80:
	setp.le.s64 	%p135, %rd40, %rd18;
	@%p135 bra 	$L__BB417_82;
	st.global.f32 	[%rd26+2176], %f104;
$L__BB417_82:
	setp.le.s64 	%p136, %rd40, %rd19;
	@%p136 bra 	$L__BB417_84;
	st.global.f32 	[%rd26+2304], %f105;
$L__BB417_84:
	setp.le.s64 	%p137, %rd40, %rd20;
	@%p137 bra 	$L__BB417_86;
	st.global.f32 	[%rd26+2432], %f106;
$L__BB417_86:
	setp.le.s64 	%p138, %rd40, %rd21;
	@%p138 bra 	$L__BB417_88;
	st.global.f32 	[%rd26+2560], %f107;
$L__BB417_88:
	ld.param.u64 	%rd192, [_Z15SoftmaxWarpImplI22BroadcastScaleMaskLoadIffbLm3EiE11DirectStoreIffEfLi1ELi21ELi32ELi1ELb1EL9Algorithm0EEvT_T0_ll_param_2];
	mov.u32 	%r407, %nctaid.x;
	mov.u32 	%r408, %ntid.y;
	mul.lo.s32 	%r409, %r407, %r408;
	cvt.s64.s32 	%rd190, %r409;
	add.s64 	%rd193, %rd193, %rd190;
	setp.lt.s64 	%p139, %rd193, %rd192;
	@%p139 bra 	$L__BB417_4;
$L__BB417_89:
	ret;

}
	// .globl	_Z15SoftmaxWarpImplI22BroadcastScaleMaskLoadIffbLm3EiE11DirectStoreIffEfLi1ELi22ELi32ELi1ELb0EL9Algorithm0EEvT_T0_ll
.visible .entry _Z15SoftmaxWarpImplI22BroadcastScaleMaskLoadIffbLm3EiE11DirectStoreIffEfLi1ELi22ELi32ELi1ELb0EL9Algorithm0EEvT_T0_ll(
	.param .align 8 .b8 _Z15SoftmaxWarpImplI22BroadcastScaleMaskLoadIffbLm3EiE11DirectStoreIffEfLi1ELi22ELi32ELi1ELb0EL9Algorithm0EEvT_T0_ll_param_0[112],
	.param .align 8 .b8 _Z15SoftmaxWarpImplI22BroadcastScaleMaskLoadIffbLm3EiE11DirectStoreIffEfLi1ELi22ELi32ELi1ELb0EL9Algorithm0EEvT_T0_ll_param_1[16],
	.param .u64 _Z15SoftmaxWarpImplI22BroadcastScaleMaskLoadIffbLm3EiE11DirectStoreIffEfLi1ELi22ELi32ELi1ELb0EL9Algorithm0EEvT_T0_ll_param_2,
	.param .u64 _Z15SoftmaxWarpImplI22BroadcastScaleMaskLoadIffbLm3EiE11DirectStoreIffEfLi1ELi22ELi32ELi1ELb0EL9Algorithm0EEvT_T0_ll_param_3
)
{
	.reg .pred 	%p<39>;
	.reg .b16 	%rs<31>;
	.reg .b32 	%r<378>;
	.reg .b32 	%f<399>;
	.reg .b64 	%rd<167>;

	ld.param.u64 	%rd22, [_Z15SoftmaxWarpImplI22BroadcastScaleMaskLoadIffbLm3EiE11DirectStoreIffEfLi1ELi22ELi32ELi1ELb0EL9Algorithm0EEvT_T0_ll_param_1+8];
	ld.param.u64 	%rd21, [_Z15SoftmaxWarpImplI22BroadcastScaleMaskLoadIffbLm3EiE11DirectStoreIffEfLi1ELi22ELi32ELi1ELb0EL9Algorithm0EEvT_T0_ll_param_1];
	ld.param.v2.f32 	{%f1, %f2}, [_Z15SoftmaxWarpImplI22BroadcastScaleMaskLoadIffbLm3EiE11DirectStoreIffEfLi1ELi22ELi32ELi1ELb0EL9Algorithm0EEvT_T0_ll_param_0+104];
	ld.param.u64 	%rd20, [_Z15SoftmaxWarpImplI22BroadcastScaleMaskLoadIffbLm3EiE11DirectStoreIffEfLi1ELi22ELi32ELi1ELb0EL9Algorithm0EEvT_T0_ll_param_0+96];
	ld.param.u32 	%r11, [_Z15SoftmaxWarpImplI22BroadcastScaleMaskLoadIffbLm3EiE11DirectStoreIffEfLi1ELi22ELi32ELi1ELb0EL9Algorithm0EEvT_T0_ll_param_0+80];
	ld.param.v2.u32 	{%r9, %r10}, [_Z15SoftmaxWarpImplI22BroadcastScaleMaskLoadIffbLm3EiE11DirectStoreIffEfLi1ELi22ELi32ELi1ELb0EL9Algorithm0EEvT_T0_ll_param_0+72];
	ld.param.v2.u32 	{%r6, %r7}, [_Z15SoftmaxWarpImplI22BroadcastScaleMaskLoadIffbLm3EiE11DirectStoreIffEfLi1ELi22ELi32ELi1ELb0EL9Algorithm0EEvT_T0_ll_param_0+48];
	ld.param.u64 	%rd16, [_Z15SoftmaxWarpImplI22BroadcastScaleMaskLoadIffbLm3EiE11DirectStoreIffEfLi1ELi22ELi32ELi1ELb0EL9Algorithm0EEvT_T0_ll_param_0+32];
	ld.param.u64 	%rd15, [_Z15SoftmaxWarpImplI22BroadcastScaleMaskLoadIffbLm3EiE11DirectStoreIffEfLi1ELi22ELi32ELi1ELb0EL9Algorithm0EEvT_T0_ll_param_0+24];
	ld.param.u64 	%rd14, [_Z15SoftmaxWarpImplI22BroadcastScaleMaskLoadIffbLm3EiE11DirectStoreIffEfLi1ELi22ELi32ELi1ELb0EL9Algorithm0EEvT_T0_ll_param_0+16];
	ld.param.u64 	%rd13, [_Z15SoftmaxWarpImplI22BroadcastScaleMaskLoadIffbLm3EiE11DirectStoreIffEfLi1ELi22ELi32ELi1ELb0EL9Algorithm0EEvT_T0_ll_param_0+8];
	ld.param.u64 	%rd12, [_Z15SoftmaxWarpImplI22BroadcastScaleMaskLoadIffbLm3EiE11DirectStoreIffEfLi1ELi22ELi32ELi1ELb0EL9Algorithm0EEvT_T0_ll_param_0];
	ld.param.u64 	%rd23, [_Z15SoftmaxWarpImplI22BroadcastScaleMaskLoadIffbLm3EiE11DirectStoreIffEfLi1ELi22ELi32ELi1ELb0EL9Algorithm0EEvT_T0_ll_param_2];
	ld.param.u64 	%rd24, [_Z15SoftmaxWarpImplI22BroadcastScaleMaskLoadIffbLm3EiE11DirectStoreIffEfLi1ELi22ELi32ELi1ELb0EL9Algorithm0EEvT_T0_ll_param_3];
	setp.lt.s64 	%p1, %rd24, 705;
	@%p1 bra 	$L__BB418_2;
	mov.u64 	%rd25, $str;
	cvta.global.u64 	%rd26, %rd25;
	mov.u64 	%rd27, $str$1;
	cvta.global.u64 	%rd28, %rd27;
	mov.u64 	%rd29, __unnamed_409;
	cvta.global.u64 	%rd30, %rd29;
	{ // callseq 408, 0
	.param .b64 param0;
	st.param.b64 	[param0], %rd26;
	.param .b64 param1;
	st.param.b64 	[param1], %rd28;
	.param .b32 param2;
	st.param.b32 	[param2], 219;
	.param .b64 param3;
	st.param.b64 	[param3], %rd30;
	.param .b64 param4;
	st.param.b64 	[param4], 1;
	call.uni 
	__assertfail, 
	(
	param0, 
	param1, 
	param2, 
	param3, 
	param4
	);
	} // callseq 408
$L__BB418_2:
	mov.u32 	%r22, %ctaid.x;
	mov.u32 	%r23, %ntid.y;
	mov.u32 	%r24, %tid.y;
	mad.lo.s32 	%r25, %r22, %r23, %r24;
	mov.u32 	%r26, %nctaid.x;
	mul.lo.s32 	%r5, %r26, %r23;
	cvt.s64.s32 	%rd166, %r25;
	setp.le.s64 	%p2, %rd23, %rd166;
	@%p2 bra 	$L__BB418_5;
	cvta.to.global.u64 	%rd5, %rd12;
	cvta.to.global.u64 	%rd6, %rd13;
	mov.u32 	%r27, %tid.x;
	cvt.u64.u32 	%rd7, %r27;
	cvta.to.global.u64 	%rd8, %rd21;
	cvt.s64.s32 	%rd9, %r5;
$L__BB418_4:
	setp.eq.s64 	%p3, %rd16, 1;
	setp.eq.s64 	%p4, %rd15, 1;
	setp.eq.s64 	%p5, %rd14, 1;
	mad.lo.s64 	%rd31, %rd20, %rd166, %rd7;
	cvt.u32.u64 	%r28, %rd31;
	div.s32 	%r29, %r28, %r6;
	mul.lo.s32 	%r30, %r29, %r6;
	sub.s32 	%r31, %r28, %r30;
	div.s32 	%r32, %r31, %r7;
	mul.lo.s32 	%r33, %r32, %r7;
	sub.s32 	%r34, %r31, %r33;
	selp.b32 	%r35, 0, %r29, %p5;
	selp.b32 	%r36, 0, %r32, %p4;
	selp.b32 	%r37, 0, %r34, %p3;
	mul.lo.s32 	%r38, %r9, %r35;
	mad.lo.s32 	%r39, %r10, %r36, %r38;
	mad.lo.s32 	%r40, %r11, %r37, %r39;
	shl.b64 	%rd32, %rd31, 32;
	shr.s64 	%rd33, %rd32, 30;
	add.s64 	%rd34, %rd5, %rd33;
	ld.global.f32 	%f3, [%rd34];
	cvt.s64.s32 	%rd35, %r40;
	add.s64 	%rd36, %rd6, %rd35;
	ld.global.u8 	%rs9, [%rd36];
	setp.eq.s16 	%p6, %rs9, 0;
	mul.f32 	%f4, %f3, %f2;
	selp.f32 	%f5, %f1, %f4, %p6;
	max.f32 	%f6, %f5, 0fFF800000;
	add.s64 	%rd37, %rd31, 32;
	cvt.u32.u64 	%r41, %rd37;
	div.s32 	%r42, %r41, %r6;
	mul.lo.s32 	%r43, %r42, %r6;
	sub.s32 	%r44, %r41, %r43;
	div.s32 	%r45, %r44, %r7;
	mul.lo.s32 	%r46, %r45, %r7;
	sub.s32 	%r47, %r44, %r46;
	selp.b32 	%r48, 0, %r42, %p5;
	selp.b32 	%r49, 0, %r45, %p4;
	selp.b32 	%r50, 0, %r47, %p3;
	mul.lo.s32 	%r51, %r9, %r48;
	mad.lo.s32 	%r52, %r10, %r49, %r51;
	mad.lo.s32 	%r53, %r11, %r50, %r52;
	shl.b64 	%rd38, %rd37, 32;
	shr.s64 	%rd39, %rd38, 30;
	add.s64 	%rd40, %rd5, %rd39;
	ld.global.f32 	%f7, [%rd40];
	cvt.s64.s32 	%rd41, %r53;
	add.s64 	%rd42, %rd6, %rd41;
	ld.global.u8 	%rs10, [%rd42];
	setp.eq.s16 	%p7, %rs10, 0;
	mul.f32 	%f8, %f7, %f2;
	selp.f32 	%f9, %f1, %f8, %p7;
	max.f32 	%f10, %f6, %f9;
	add.s64 	%rd43, %rd31, 64;
	cvt.u32.u64 	%r54, %rd43;
	div.s32 	%r55, %r54, %r6;
	mul.lo.s32 	%r56, %r55, %r6;
	sub.s32 	%r57, %r54, %r56;
	div.s32 	%r58, %r57, %r7;
	mul.lo.s32 	%r59, %r58, %r7;
	sub.s32 	%r60, %r57, %r59;
	selp.b32 	%r61, 0, %r55, %p5;
	selp.b32 	%r62, 0, %r58, %p4;
	selp.b32 	%r63, 0, %r60, %p3;
	mul.lo.s32 	%r64, %r9, %r61;
	mad.lo.s32 	%r65, %r10, %r62, %r64;
	mad.lo.s32 	%r66, %r11, %r63, %r65;
	shl.b64 	%rd44, %rd43, 32;
	shr.s64 	%rd45, %rd44, 30;
	add.s64 	%rd46, %rd5, %rd45;
	ld.global.f32 	%f11, [%rd46];
	cvt.s64.s32 	%rd47, %r66;
	add.s64 	%rd48, %rd6, %rd47;
	ld.global.u8 	%rs11, [%rd48];
	setp.eq.s16 	%p8, %rs11, 0;
	mul.f32 	%f12, %f11, %f2;
	selp.f32 	%f13, %f1, %f12, %p8;
	max.f32 	%f14, %f10, %f13;
	add.s64 	%rd49, %rd31, 96;
	cvt.u32.u64 	%r67, %rd49;
	div.s32 	%r68, %r67, %r6;
	mul.lo.s32 	%r69, %r68, %r6;
	sub.s32 	%r70, %r67, %r69;
	div.s32 	%r71, %r70, %r7;
	mul.lo.s32 	%r72, %r71, %r7;
	sub.s32 	%r73, %r70, %r72;
	selp.b32 	%r74, 0, %r68, %p5;
	selp.b32 	%r75, 0, %r71, %p4;
	selp.b32 	%r76, 0, %r73, %p3;
	mul.lo.s32 	%r77, %r9, %r74;
	mad.lo.s32 	%r78, %r10, %r75, %r77;
	mad.lo.s32 	%r79, %r11, %r76, %r78;
	shl.b64 	%rd50, %rd49, 32;
	shr.s64 	%rd51, %rd50, 30;
	add.s64 	%rd52, %rd5, %rd51;
	ld.global.f32 	%f15, [%rd52];
	cvt.s64.s32 	%rd53, %r79;
	add.s64 	%rd54, %rd6, %rd53;
	ld.global.u8 	%rs12, [%rd54];
	setp.eq.s16 	%p9, %rs12, 0;
	mul.f32 	%f16, %f15, %f2;
	selp.f32 	%f17, %f1, %f16, %p9;
	max.f32 	%f18, %f14, %f17;
	add.s64 	%rd55, %rd31, 128;
	cvt.u32.u64 	%r80, %rd55;
	div.s32 	%r81, %r80, %r6;
	mul.lo.s32 	%r82, %r81, %r6;
	sub.s32 	%r83, %r80, %r82;
	div.s32 	%r84, %r83, %r7;
	mul.lo.s32 	%r85, %r84, %r7;
	sub.s32 	%r86, %r83, %r85;
	selp.b32 	%r87, 0, %r81, %p5;
	selp.b32 	%r88, 0, %r84, %p4;
	selp.b32 	%r89, 0, %r86, %p3;
	mul.lo.s32 	%r90, %r9, %r87;
	mad.lo.s32 	%r91, %r10, %r88, %r90;
	mad.lo.s32 	%r92, %r11, %r89, %r91;
	shl.b64 	%rd56, %rd55, 32;
	shr.s64 	%rd57, %rd56, 30;
	add.s64 	%rd58, %rd5, %rd57;
	ld.global.f32 	%f19, [%rd58];
	cvt.s64.s32 	%rd59, %r92;
	add.s64 	%rd60, %rd6, %rd59;
	ld.global.u8 	%rs13, [%rd60];
	setp.eq.s16 	%p10, %rs13, 0;
	mul.f32 	%f20, %f19, %f2;
	selp.f32 	%f21, %f1, %f20, %p10;
	max.f32 	%f22, %f18, %f21;
	add.s64 	%rd61, %rd31, 160;
	cvt.u32.u64 	%r93, %rd61;
	div.s32 	%r94, %r93, %r6;
	mul.lo.s32 	%r95, %r94, %r6;
	sub.s32 	%r96, %r93, %r95;
	div.s32 	%r97, %r96, %r7;
	mul.lo.s32 	%r98, %r97, %r7;
	sub.s32 	%r99, %r96, %r98;
	selp.b32 	%r100, 0, %r94, %p5;
	selp.b32 	%r101, 0, %r97, %p4;
	selp.b32 	%r102, 0, %r99, %p3;
	mul.lo.s32 	%r103, %r9, %r100;
	mad.lo.s32 	%r104, %r10, %r101, %r103;
	mad.lo.s32 	%r105, %r11, %r102, %r104;
	shl.b64 	%rd62, %rd61, 32;
	shr.s64 	%rd63, %rd62, 30;
	add.s64 	%rd64, %rd5, %rd63;
	ld.global.f32 	%f23, [%rd64];
	cvt.s64.s32 	%rd65, %r105;
	add.s64 	%rd66, %rd6, %rd65;
	ld.global.u8 	%rs14, [%rd66];
	setp.eq.s16 	%p11, %rs14, 0;
	mul.f32 	%f24, %f23, %f2;
	selp.f32 	%f25, %f1, %f24, %p11;
	max.f32 	%f26, %f22, %f25;
	add.s64 	%rd67, %rd31, 192;
	cvt.u32.u64 	%r106, %rd67;
	div.s32 	%r107, %r106, %r6;
	mul.lo.s32 	%r108, %r107, %r6;
	sub.s32 	%r109, %r106, %r108;
	div.s32 	%r110, %r109, %r7;
	mul.lo.s32 	%r111, %r110, %r7;
	sub.s32 	%r112, %r109, %r111;
	selp.b32 	%r113, 0, %r107, %p5;
	selp.b32 	%r114, 0, %r110, %p4;
	selp.b32 	%r115, 0, %r112, %p3;
	mul.lo.s32 	%r116, %r9, %r113;
	mad.lo.s32 	%r117, %r10, %r114, %r116;
	mad.lo.s32 	%r118, %r11, %r115, %r117;
	shl.b64 	%rd68, %rd67, 32;
	shr.s64 	%rd69, %rd68, 30;
	add.s64 	%rd70, %rd5, %rd69;
	ld.global.f32 	%f27, [%rd70];
	cvt.s64.s32 	%rd71, %r118;
	add.s64 	%rd72, %rd6, %rd71;
	ld.global.u8 	%rs15, [%rd72];
	setp.eq.s16 	%p12, %rs15, 0;
	mul.f32 	%f28, %f27, %f2;
	selp.f32 	%f29, %f1, %f28, %p12;
	max.f32 	%f30, %f26, %f29;
	add.s64 	%rd73, %rd31, 224;
	cvt.u32.u64 	%r119, %rd73;
	div.s32 	%r120, %r119, %r6;
	mul.lo.s32 	%r121, %r120, %r6;
	sub.s32 	%r122, %r119, %r121;
	div.s32 	%r123, %r122, %r7;
	mul.lo.s32 	%r124, %r123, %r7;
	sub.s32 	%r125, %r122, %r124;
	selp.b32 	%r126, 0, %r120, %p5;
	selp.b32 	%r127, 0, %r123, %p4;
	selp.b32 	%r128, 0, %r125, %p3;
	mul.lo.s32 	%r129, %r9, %r126;
	mad.lo.s32 	%r130, %r10, %r127, %r129;
	mad.lo.s32 	%r131, %r11, %r128, %r130;
	shl.b64 	%rd74, %rd73, 32;
	shr.s64 	%rd75, %rd74, 30;
	add.s64 	%rd76, %rd5, %rd75;
	ld.global.f32 	%f31, [%rd76];
	cvt.s64.s32 	%rd77, %r131;
	add.s64 	%rd78, %rd6, %rd77;
	ld.global.u8 	%rs16, [%rd78];
	setp.eq.s16 	%p13, %rs16, 0;
	mul.f32 	%f32, %f31, %f2;
	selp.f32 	%f33, %f1, %f32, %p13;
	max.f32 	%f34, %f30, %f33;
	add.s64 	%rd79, %rd31, 256;
	cvt.u32.u64 	%r132, %rd79;
	div.s32 	%r133, %r132, %r6;
	mul.lo.s32 	%r134, %r133, %r6;
	sub.s32 	%r135, %r132, %r134;
	div.s32 	%r136, %r135, %r7;
	mul.lo.s32 	%r137, %r136, %r7;
	sub.s32 	%r138, %r135, %r137;
	selp.b32 	%r139, 0, %r133, %p5;
	selp.b32 	%r140, 0, %r136, %p4;
	selp.b32 	%r141, 0, %r138, %p3;
	mul.lo.s32 	%r142, %r9, %r139;
	mad.lo.s32 	%r143, %r10, %r140, %r142;
	mad.lo.s32 	%r144, %r11, %r141, %r143;
	shl.b64 	%rd80, %rd79, 32;
	shr.s64 	%rd81, %rd80, 30;
	add.s64 	%rd82, %rd5, %rd81;
	ld.global.f32 	%f35, [%rd82];
	cvt.s64.s32 	%rd83, %r144;
	add.s64 	%rd84, %rd6, %rd83;
	ld.global.u8 	%rs17, [%rd84];
	setp.eq.s16 	%p14, %rs17, 0;
	mul.f32 	%f36, %f35, %f2;
	selp.f32 	%f37, %f1, %f36, %p14;
	max.f32 	%f38, %f34, %f37;
	add.s64 	%rd85, %rd31, 288;
	cvt.u32.u64 	%r145, %rd85;
	div.s32 	%r146, %r145, %r6;
	mul.lo.s32 	%r147, %r146, %r6;
	sub.s32 	%r148, %r145, %r147;
	div.s32 	%r149, %r148, %r7;
	mul.lo.s32 	%r150, %r149, %r7;
	sub.s32 	%r151, %r148, %r150;
	selp.b32 	%r152, 0, %r146, %p5;
	selp.b32 	%r153, 0, %r149, %p4;
	selp.b32 	%r154, 0, %r151, %p3;
	mul.lo.s32 	%r155, %r9, %r152;
	mad.lo.s32 	%r156, %r10, %r153, %r155;
	mad.lo.s32 	%r157, %r11, %r154, %r156;
	shl.b64 	%rd86, %rd85, 32;
	shr.s64 	%rd87, %rd86, 30;
	add.s64 	%rd88, %rd5, %rd87;
	ld.global.f32 	%f39, [%rd88];
	cvt.s64.s32 	%rd89, %r157;
	add.s64 	%rd90, %rd6, %rd89;
	ld.global.u8 	%rs18, [%rd90];
	setp.eq.s16 	%p15, %rs18, 0;
	mul.f32 	%f40, %f39, %f2;
	selp.f32 	%f41, %f1, %f40, %p15;
	max.f32 	%f42, %f38, %f41;
	add.s64 	%rd91, %rd31, 320;
	cvt.u32.u64 	%r158, %rd91;
	div.s32 	%r159, %r158, %r6;
	mul.lo.s32 	%r160, %r159, %r6;
	sub.s32 	%r161, %r158, %r160;
	div.s32 	%r162, %r161, %r7;
	mul.lo.s32 	%r163, %r162, %r7;
	sub.s32 	%r164, %r161, %r163;
	selp.b32 	%r165, 0, %r159, %p5;
	selp.b32 	%r166, 0, %r162, %p4;
	selp.b32 	%r167, 0, %r164, %p3;
	mul.lo.s32 	%r168, %r9, %r165;
	mad.lo.s32 	%r169, %r10, %r166, %r168;
	mad.lo.s32 	%r170, %r11, %r167, %r169;
	shl.b64 	%rd92, %rd91, 32;
	shr.s64 	%rd93, %rd92, 30;
	add.s64 	%rd94, %rd5, %rd93;
	ld.global.f32 	%f43, [%rd94];
	cvt.s64.s32 	%rd95, %r170;
	add.s64 	%rd96, %rd6, %rd95;
	ld.global.u8 	%rs19, [%rd96];
	setp.eq.s16 	%p16, %rs19, 0;
	mul.f32 	%f44, %f43, %f2;
	selp.f32 	%f45, %f1, %f44, %p16;
	max.f32 	%f46, %f42, %f45;
	add.s64 	%rd97, %rd31, 352;
	cvt.u32.u64 	%r171, %rd97;
	div.s32 	%r172, %r171, %r6;
	mul.lo.s32 	%r173, %r172, %r6;
	sub.s32 	%r174, %r171, %r173;
	div.s32 	%r175, %r174, %r7;
	mul.lo.s32 	%r176, %r175, %r7;
	sub.s32 	%r177, %r174, %r176;
	selp.b32 	%r178, 0, %r172, %p5;
	selp.b32 	%r179, 0, %r175, %p4;
	selp.b32 	%r180, 0, %r177, %p3;
	mul.lo.s32 	%r181, %r9, %r178;
	mad.lo.s32 	%r182, %r10, %r179, %r181;
	mad.lo.s32 	%r183, %r11, %r180, %r182;
	shl.b64 	%rd98, %rd97, 32;
	shr.s64 	%rd99, %rd98, 30;
	add.s64 	%rd100, %rd5, %rd99;
	ld.global.f32 	%f47, [%rd100];
	cvt.s64.s32 	%rd101, %r183;
	add.s64 	%rd102, %rd6, %rd101;
	ld.global.u8 	%rs20, [%rd102];
	setp.eq.s16 	%p17, %rs20, 0;
	mul.f32 	%f48, %f47, %f2;
	selp.f32 	%f49, %f1, %f48, %p17;
	max.f32 	%f50, %f46, %f49;
	add.s64 	%rd103, %rd31, 384;
	cvt.u32.u64 	%r184, %rd103;
	div.s32 	%r185, %r184, %r6;
	mul.lo.s32 	%r186, %r185, %r6;
	sub.s32 	%r187, %r184, %r186;
	div.s32 	%r188, %r187, %r7;
	mul.lo.s32 	%r189, %r188, %r7;
	sub.s32 	%r190, %r187, %r189;
	selp.b32 	%r191, 0, %r185, %p5;
	selp.b32 	%r192, 0, %r188, %p4;
	selp.b32 	%r193, 0, %r190, %p3;
	mul.lo.s32 	%r194, %r9, %r191;
	mad.lo.s32 	%r195, %r10, %r192, %r194;
	mad.lo.s32 	%r196, %r11, %r193, %r195;
	shl.b64 	%rd104, %rd103, 32;
	shr.s64 	%rd105, %rd104, 30;
	add.s64 	%rd106, %rd5, %rd105;
	ld.global.f32 	%f51, [%rd106];
	cvt.s64.s32 	%rd107, %r196;
	add.s64 	%rd108, %rd6, %rd107;
	ld.global.u8 	%rs21, [%rd108];
	setp.eq.s16 	%p18, %rs21, 0;
	mul.f32 	%f52, %f51, %f2;
	selp.f32 	%f53, %f1, %f52, %p18;
	max.f32 	%f54, %f50, %f53;
	add.s64 	%rd109, %rd31, 416;
	cvt.u32.u64 	%r197, %rd109;
	div.s32 	%r198, %r197, %r6;
	mul.lo.s32 	%r199, %r198, %r6;
	sub.s32 	%r200, %r197, %r199;
	div.s32 	%r201, %r200, %r7;
	mul.lo.s32 	%r202, %r201, %r7;
	sub.s32 	%r203, %r200, %r202;
	selp.b32 	%r204, 0, %r198, %p5;
	selp.b32 	%r205, 0, %r201, %p4;
	selp.b32 	%r206, 0, %r203, %p3;
	mul.lo.s32 	%r207, %r9, %r204;
	mad.lo.s32 	%r208, %r10, %r205, %r207;
	mad.lo.s32 	%r209, %r11, %r206, %r208;
	shl.b64 	%rd110, %rd109, 32;
	shr.s64 	%rd111, %rd110, 30;
	add.s64 	%rd112, %rd5, %rd111;
	ld.global.f32 	%f55, [%rd112];
	cvt.s64.s32 	%rd113, %r209;
	add.s64 	%rd114, %rd6, %rd113;
	ld.global.u8 	%rs22, [%rd114];
	setp.eq.s16 	%p19, %rs22, 0;
	mul.f32 	%f56, %f55, %f2;
	selp.f32 	%f57, %f1, %f56, %p19;
	max.f32 	%f58, %f54, %f57;
	add.s64 	%rd115, %rd31, 448;
	cvt.u32.u64 	%r210, %rd115;
	div.s32 	%r211, %r210, %r6;
	mul.lo.s32 	%r212, %r211, %r6;
	sub.s32 	%r213, %r210, %r212;
	div.s32 	%r214, %r213, %r7;
	mul.lo.s32 	%r215, %r214, %r7;
	sub.s32 	%r216, %r213, %r215;
	selp.b32 	%r217, 0, %r211, %p5;
	selp.b32 	%r218, 0, %r214, %p4;
	selp.b32 	%r219, 0, %r216, %p3;
	mul.lo.s32 	%r220, %r9, %r217;
	mad.lo.s32 	%r221, %r10, %r218, %r220;
	mad.lo.s32 	%r222, %r11, %r219, %r221;
	shl.b64 	%rd116, %rd115, 32;
	shr.s64 	%rd117, %rd116, 30;
	add.s64 	%rd118, %rd5, %rd117;
	ld.global.f32 	%f59, [%rd118];
	cvt.s64.s32 	%rd119, %r222;
	add.s64 	%rd120, %rd6, %rd119;
	ld.global.u8 	%rs23, [%rd120];
	setp.eq.s16 	%p20, %rs23, 0;
	mul.f32 	%f60, %f59, %f2;
	selp.f32 	%f61, %f1, %f60, %p20;
	max.f32 	%f62, %f58, %f61;
	add.s64 	%rd121, %rd31, 480;
	cvt.u32.u64 	%r223, %rd121;
	div.s32 	%r224, %r223, %r6;
	mul.lo.s32 	%r225, %r224, %r6;
	sub.s32 	%r226, %r223, %r225;
	div.s32 	%r227, %r226, %r7;
	mul.lo.s32 	%r228, %r227, %r7;
	sub.s32 	%r229, %r226, %r228;
	selp.b32 	%r230, 0, %r224, %p5;
	selp.b32 	%r231, 0, %r227, %p4;
	selp.b32 	%r232, 0, %r229, %p3;
	mul.lo.s32 	%r233, %r9, %r230;
	mad.lo.s32 	%r234, %r10, %r231, %r233;
	mad.lo.s32 	%r235, %r11, %r232, %r234;
	shl.b64 	%rd122, %rd121, 32;
	shr.s64 	%rd123, %rd122, 30;
	add.s64 	%rd124, %rd5, %rd123;
	ld.global.f32 	%f63, [%rd124];
	cvt.s64.s32 	%rd125, %r235;
	add.s64 	%rd126, %rd6, %rd125;
	ld.global.u8 	%rs24, [%rd126];
	setp.eq.s16 	%p21, %rs24, 0;
	mul.f32 	%f64, %f63, %f2;
	selp.f32 	%f65, %f1, %f64, %p21;
	max.f32 	%f66, %f62, %f65;
	add.s64 	%rd127, %rd31, 512;
	cvt.u32.u64 	%r236, %rd127;
	div.s32 	%r237, %r236, %r6;
	mul.lo.s32 	%r238, %r237, %r6;
	sub.s32 	%r239, %r236, %r238;
	div.s32 	%r240, %r239, %r7;
	mul.lo.s32 	%r241, %r240, %r7;
	sub.s32 	%r242, %r239, %r241;
	selp.b32 	%r243, 0, %r237, %p5;
	selp.b32 	%r244, 0, %r240, %p4;
	selp.b32 	%r245, 0, %r242, %p3;
	mul.lo.s32 	%r246, %r9, %r243;
	mad.lo.s32 	%r247, %r10, %r244, %r246;
	mad.lo.s32 	%r248, %r11, %r245, %r247;
	shl.b64 	%rd128, %rd127, 32;
	shr.s64 	%rd129, %rd128, 30;
	add.s64 	%rd130, %rd5, %rd129;
	ld.global.f32 	%f67, [%rd130];
	cvt.s64.s32 	%rd131, %r248;
	add.s64 	%rd132, %rd6, %rd131;
	ld.global.u8 	%rs25, [%rd132];
	setp.eq.s16 	%p22, %rs25, 0;
	mul.f32 	%f68, %f67, %f2;
	selp.f32 	%f69, %f1, %f68, %p22;
	max.f32 	%f70, %f66, %f69;
	add.s64 	%rd133, %rd31, 544;
	cvt.u32.u64 	%r249, %rd133;
	div.s32 	%r250, %r249, %r6;
	mul.lo.s32 	%r251, %r250, %r6;
	sub.s32 	%r252, %r249, %r251;
	div.s32 	%r253, %r252, %r7;
	mul.lo.s32 	%r254, %r253, %r7;
	sub.s32 	%r255, %r252, %r254;
	selp.b32 	%r256, 0, %r250, %p5;
	selp.b32 	%r257, 0, %r253, %p4;
	selp.b32 	%r258, 0, %r255, %p3;
	mul.lo.s32 	%r259, %r9, %r256;
	mad.lo.s32 	%r260, %r10, %r257, %r259;
	mad.lo.s32 	%r261, %r11, %r258, %r260;
	shl.b64 	%rd134, %rd133, 32;
	shr.s64 	%rd135, %rd134, 30;
	add.s64 	%rd136, %rd5, %rd135;
	ld.global.f32 	%f71, [%rd136];
	cvt.s64.s32 	%rd137, %r261;
	add.s64 	%rd138, %rd6, %rd137;
	ld.global.u8 	%rs26, [%rd138];
	setp.eq.s16 	%p23, %rs26, 0;
	mul.f32 	%f72, %f71, %f2;
	selp.f32 	%f73, %f1, %f72, %p23;
	max.f32 	%f74, %f70, %f73;
	add.s64 	%rd139, %rd31, 576;
	cvt.u32.u64 	%r262, %rd139;
	div.s32 	%r263, %r262, %r6;
	mul.lo.s32 	%r264, %r263, %r6;
	sub.s32 	%r265, %r262, %r264;
	div.s32 	%r266, %r265, %r7;
	mul.lo.s32 	%r267, %r266, %r7;
	sub.s32 	%r268, %r265, %r267;
	selp.b32 	%r269, 0, %r263, %p5;
	selp.b32 	%r270, 0, %r266, %p4;
	selp.b32 	%r271, 0, %r268, %p3;
	mul.lo.s32 	%r272, %r9, %r269;
	mad.lo.s32 	%r273, %r10, %r270, %r272;
	mad.lo.s32 	%r274, %r11, %r271, %r273;
	shl.b64 	%rd140, %rd139, 32;
	shr.s64 	%rd141, %rd140, 30;
	add.s64 	%rd142, %rd5, %rd141;
	ld.global.f32 	%f75, [%rd142];
	cvt.s64.s32 	%rd143, %r274;
	add.s64 	%rd144, %rd6, %rd143;
	ld.global.u8 	%rs27, [%rd144];
	setp.eq.s16 	%p24, %rs27, 0;
	mul.f32 	%f76, %f75, %f2;
	selp.f32 	%f77, %f1, %f76, %p24;
	max.f32 	%f78, %f74, %f77;
	add.s64 	%rd145, %rd31, 608;
	cvt.u32.u64 	%r275, %rd145;
	div.s32 	%r276, %r275, %r6;
	mul.lo.s32 	%r277, %r276, %r6;
	sub.s32 	%r278, %r275, %r277;
	div.s32 	%r279, %r278, %r7;
	mul.lo.s32 	%r280, %r279, %r7;
	sub.s32 	%r281, %r278, %r280;
	selp.b32 	%r282, 0, %r276, %p5;
	selp.b32 	%r283, 0, %r279, %p4;
	selp.b32 	%r284, 0, %r281, %p3;
	mul.lo.s32 	%r285, %r9, %r282;
	mad.lo.s32 	%r286, %r10, %r283, %r285;
	mad.lo.s32 	%r287, %r11, %r284, %r286;
	shl.b64 	%rd146, %rd145, 32;
	shr.s64 	%rd147, %rd146, 30;
	add.s64 	%rd148, %rd5, %rd147;
	ld.global.f32 	%f79, [%rd148];
	cvt.s64.s32 	%rd149, %r287;
	add.s64 	%rd150, %rd6, %rd149;
	ld.global.u8 	%rs28, [%rd150];
	setp.eq.s16 	%p25, %rs28, 0;
	mul.f32 	%f80, %f79, %f2;
	selp.f32 	%f81, %f1, %f80, %p25;
	max.f32 	%f82, %f78, %f81;
	add.s64 	%rd151, %rd31, 640;
	cvt.u32.u64 	%r288, %rd151;
	div.s32 	%r289, %r288, %r6;
	mul.lo.s32 	%r290, %r289, %r6;
	sub.s32 	%r291, %r288, %r290;
	div.s32 	%r292, %r291, %r7;
	mul.lo.s32 	%r293, %r292, %r7;
	sub.s32 	%r294, %r291, %r293;
	selp.b32 	%r295, 0, %r289, %p5;
	selp.b32 	%r296, 0, %r292, %p4;
	selp.b32 	%r297, 0, %r294, %p3;
	mul.lo.s32 	%r298, %r9, %r295;
	mad.lo.s32 	%r299, %r10, %r296, %r298;
	mad.lo.s32 	%r300, %r11, %r297, %r299;
	shl.b64 	%rd152, %rd151, 32;
	shr.s64 	%rd153, %rd152, 30;
	add.s64 	%rd154, %rd5, %rd153;
	ld.global.f32 	%f83, [%rd154];
	cvt.s64.s32 	%rd155, %r300;
	add.s64 	%rd156, %rd6, %rd155;
	ld.global.u8 	%rs29, [%rd156];
	setp.eq.s16 	%p26, %rs29, 0;
	mul.f32 	%f84, %f83, %f2;
	selp.f32 	%f85, %f1, %f84, %p26;
	max.f32 	%f86, %f82, %f85;
	add.s64 	%rd157, %rd31, 672;
	cvt.u32.u64 	%r301, %rd157;
	div.s32 	%r302, %r301, %r6;
	mul.lo.s32 	%r303, %r302, %r6;
	sub.s32 	%r304, %r301, %r303;
	div.s32 	%r305, %r304, %r7;
	mul.lo.s32 	%r306, %r305, %r7;
	sub.s32 	%r307, %r304, %r306;
	selp.b32 	%r308, 0, %r302, %p5;
	selp.b32 	%r309, 0, %r305, %p4;
	selp.b32 	%r310, 0, %r307, %p3;
	mul.lo.s32 	%r311, %r9, %r308;
	mad.lo.s32 	%r312, %r10, %r309, %r311;
	mad.lo.s32 	%r313, %r11, %r310, %r312;
	shl.b64 	%rd158, %rd157, 32;
	shr.s64 	%rd159, %rd158, 30;
	add.s64 	%rd160, %rd5, %rd159;
	ld.global.f32 	%f87, [%rd160];
	cvt.s64.s32 	%rd161, %r313;
	add.s64 	%rd162, %rd6, %rd161;
	ld.global.u8 	%rs30, [%rd162];
	setp.eq.s16 	%p27, %rs30, 0;
	mul.f32 	%f88, %f87, %f2;
	selp.f32 	%f89, %f1, %f88, %p27;
	max.f32 	%f90, %f86, %f89;
	mov.b32 	%r314, %f90;
	shfl.sync.bfly.b32	%r315|%p28, %r314, 16, 31, -1;
	mov.b32 	%f91, %r315;
	max.f32 	%f92, %f90, %f91;
	mov.b32 	%r316, %f92;
	shfl.sync.bfly.b32	%r317|%p29, %r316, 8, 31, -1;
	mov.b32 	%f93, %r317;
	max.f32 	%f94, %f92, %f93;
	mov.b32 	%r318, %f94;
	shfl.sync.bfly.b32	%r319|%p30, %r318, 4, 31, -1;
	mov.b32 	%f95, %r319;
	max.f32 	%f96, %f94, %f95;
	mov.b32 	%r320, %f96;
	shfl.sync.bfly.b32	%r321|%p31, %r320, 2, 31, -1;
	mov.b32 	%f97, %r321;
	max.f32 	%f98, %f96, %f97;
	mov.b32 	%r322, %f98;
	shfl.sync.bfly.b32	%r323|%p32, %r322, 1, 31, -1;
	mov.b32 	%f99, %r323;
	max.f32 	%f100, %f98, %f99;
	sub.f32 	%f101, %f5, %f100;
	fma.rn.f32 	%f102, %f101, 0f3BBB989D, 0f3F000000;
	cvt.sat.f32.f32 	%f103, %f102;
	mov.f32 	%f104, 0f4B400001;
	mov.f32 	%f105, 0f437C0000;
	fma.rm.f32 	%f106, %f103, %f105, %f104;
	add.f32 	%f107, %f106, 0fCB40007F;
	neg.f32 	%f108, %f107;
	fma.rn.f32 	%f109, %f101, 0f3FB8AA3B, %f108;
	fma.rn.f32 	%f110, %f101, 0f32A57060, %f109;
	mov.b32 	%r324, %f106;
	shl.b32 	%r325, %r324, 23;
	mov.b32 	%f111, %r325;
	ex2.approx.ftz.f32 	%f112, %f110;
	mul.f32 	%f113, %f112, %f111;
	add.f32 	%f114, %f113, 0f00000000;
	sub.f32 	%f115, %f9, %f100;
	fma.rn.f32 	%f116, %f115, 0f3BBB989D, 0f3F000000;
	cvt.sat.f32.f32 	%f117, %f116;
	fma.rm.f32 	%f118, %f117, %f105, %f104;
	add.f32 	%f119, %f118, 0fCB40007F;
	neg.f32 	%f120, %f119;
	fma.rn.f32 	%f121, %f115, 0f3FB8AA3B, %f120;
	fma.rn.f32 	%f122, %f115, 0f32A57060, %f121;
	mov.b32 	%r326, %f118;
	shl.b32 	%r327, %r326, 23;
	mov.b32 	%f123, %r327;
	ex2.approx.ftz.f32 	%f124, %f122;
	mul.f32 	%f125, %f124, %f123;
	add.f32 	%f126, %f114, %f125;
	sub.f32 	%f127, %f13, %f100;
	fma.rn.f32 	%f128, %f127, 0f3BBB989D, 0f3F000000;
	cvt.sat.f32.f32 	%f129, %f128;
	fma.rm.f32 	%f130, %f129, %f105, %f104;
	add.f32 	%f131, %f130, 0fCB40007F;
	neg.f32 	%f132, %f131;
	fma.rn.f32 	%f133, %f127, 0f3FB8AA3B, %f132;
	fma.rn.f32 	%f134, %f127, 0f32A57060, %f133;
	mov.b32 	%r328, %f130;
	shl.b32 	%r329, %r328, 23;
	mov.b32 	%f135, %r329;
	ex2.approx.ftz.f32 	%f136, %f134;
	mul.f32 	%f137, %f136, %f135;
	add.f32 	%f138, %f126, %f137;
	sub.f32 	%f139, %f17, %f100;
	fma.rn.f32 	%f140, %f139, 0f3BBB989D, 0f3F000000;
	cvt.sat.f32.f32 	%f141, %f140;
	fma.rm.f32 	%f142, %f141, %f105, %f104;
	add.f32 	%f143, %f142, 0fCB40007F;
	neg.f32 	%f144, %f143;
	fma.rn.f32 	%f145, %f139, 0f3FB8AA3B, %f144;
	fma.rn.f32 	%f146, %f139, 0f32A57060, %f145;
	mov.b32 	%r330, %f142;
	shl.b32 	%r331, %r330, 23;
	mov.b32 	%f147, %r331;
	ex2.approx.ftz.f32 	%f148, %f146;
	mul.f32 	%f149, %f148, %f147;
	add.f32 	%f150, %f138, %f149;
	sub.f32 	%f151, %f21, %f100;
	fma.rn.f32 	%f152, %f151, 0f3BBB989D, 0f3F000000;
	cvt.sat.f32.f32 	%f153, %f152;
	fma.rm.f32 	%f154, %f153, %f105, %f104;
	add.f32 	%f155, %f154, 0fCB40007F;
	neg.f32 	%f156, %f155;
	fma.rn.f32 	%f157, %f151, 0f3FB8AA3B, %f156;
	fma.rn.f32 	%f158, %f151, 0f32A57060, %f157;
	mov.b32 	%r332, %f154;
	shl.b32 	%r333, %r332, 23;
	mov.b32 	%f159, %r333;
	ex2.approx.ftz.f32 	%f160, %f158;
	mul.f32 	%f161, %f160, %f159;
	add.f32 	%f162, %f150, %f161;
	sub.f32 	%f163, %f25, %f100;
	fma.rn.f32 	%f164, %f163, 0f3BBB989D, 0f3F000000;
	cvt.sat.f32.f32 	%f165, %f164;
	fma.rm.f32 	%f166, %f165, %f105, %f104;
	add.f32 	%f167, %f166, 0fCB40007F;
	neg.f32 	%f168, %f167;
	fma.rn.f32 	%f169, %f163, 0f3FB8AA3B, %f168;
	fma.rn.f32 	%f170, %f163, 0f32A57060, %f169;
	mov.b32 	%r334, %f166;
	shl.b32 	%r335, %r334, 23;
	mov.b32 	%f171, %r335;
	ex2.approx.ftz.f32 	%f172, %f170;
	mul.f32 	%f173, %f172, %f171;
	add.f32 	%f174, %f162, %f173;
	sub.f32 	%f175, %f29, %f100;
	fma.rn.f32 	%f176, %f175, 0f3BBB989D, 0f3F000000;
	cvt.sat.f32.f32 	%f177, %f176;
	fma.rm.f32 	%f178, %f177, %f105, %f104;
	add.f32 	%f179, %f178, 0fCB40007F;
	neg.f32 	%f180, %f179;
	fma.rn.f32 	%f181, %f175, 0f3FB8AA3B, %f180;
	fma.rn.f32 	%f182, %f175, 0f32A57060, %f181;
	mov.b32 	%r336, %f178;
	shl.b32 	%r337, %r336, 23;
	mov.b32 	%f183, %r337;
	ex2.approx.ftz.f32 	%f184, %f182;
	mul.f32 	%f185, %f184, %f183;
	add.f32 	%f186, %f174, %f185;
	sub.f32 	%f187, %f33, %f100;
	fma.rn.f32 	%f188, %f187, 0f3BBB989D, 0f3F000000;
	cvt.sat.f32.f32 	%f189, %f188;
	fma.rm.f32 	%f190, %f189, %f105, %f104;
	add.f32 	%f191, %f190, 0fCB40007F;
	neg.f32 	%f192, %f191;
	fma.rn.f32 	%f193, %f187, 0f3FB8AA3B, %f192;
	fma.rn.f32 	%f194, %f187, 0f32A57060, %f193;
	mov.b32 	%r338, %f190;
	shl.b32 	%r339, %r338, 23;
	mov.b32 	%f195, %r339;
	ex2.approx.ftz.f32 	%f196, %f194;
	mul.f32 	%f197, %f196, %f195;
	add.f32 	%f198, %f186, %f197;
	sub.f32 	%f199, %f37, %f100;
	fma.rn.f32 	%f200, %f199, 0f3BBB989D, 0f3F000000;
	cvt.sat.f32.f32 	%f201, %f200;
	fma.rm.f32 	%f202, %f201, %f105, %f104;
	add.f32 	%f203, %f202, 0fCB40007F;
	neg.f32 	%f204, %f203;
	fma.rn.f32 	%f205, %f199, 0f3FB8AA3B, %f204;
	fma.rn.f32 	%f206, %f199, 0f32A57060, %f205;
	mov.b32 	%r340, %f202;
	shl.b32 	%r341, %r340, 23;
	mov.b32 	%f207, %r341;
	ex2.approx.ftz.f32 	%f208, %f206;
	mul.f32 	%f209, %f208, %f207;
	add.f32 	%f210, %f198, %f209;
	sub.f32 	%f211, %f41, %f100;
	fma.rn.f32 	%f212, %f211, 0f3BBB989D, 0f3F000000;
	cvt.sat.f32.f32 	%f213, %f212;
	fma.rm.f32 	%f214, %f213, %f105, %f104;
	add.f32 	%f215, %f214, 0fCB40007F;
	neg.f32 	%f216, %f215;
	fma.rn.f32 	%f217, %f211, 0f3FB8AA3B, %f216;
	fma.rn.f32 	%f218, %f211, 0f32A57060, %f217;
	mov.b32 	%r342, %f214;
	shl.b32 	%r343, %r342, 23;
	mov.b32 	%f219, %r343;
	ex2.approx.ftz.f32 	%f220, %f218;
	mul.f32 	%f221, %f220, %f219;
	add.f32 	%f222, %f210, %f221;
	sub.f32 	%f223, %f45, %f100;
	fma.rn.f32 	%f224, %f223, 0f3BBB989D, 0f3F000000;
	cvt.sat.f32.f32 	%f225, %f224;
	fma.rm.f32 	%f226, %f225, %f105, %f104;
	add.f32 	%f227, %f226, 0fCB40007F;
	neg.f32 	%f228, %f227;
	fma.rn.f32 	%f229, %f223, 0f3FB8AA3B, %f228;
	fma.rn.f32 	%f230, %f223, 0f32A57060, %f229;
	mov.b32 	%r344, %f226;
	shl.b32 	%r345, %r344, 23;
	mov.b32 	%f231, %r345;
	ex2.approx.ftz.f32 	%f232, %f230;
	mul.f32 	%f233, %f232, %f231;
	add.f32 	%f234, %f222, %f233;
	sub.f32 	%f235, %f49, %f100;
	fma.rn.f32 	%f236, %f235, 0f3BBB989D, 0f3F000000;
	cvt.sat.f32.f32 	%f237, %f236;
	fma.rm.f32 	%f238, %f237, %f105, %f104;
	add.f32 	%f239, %f238, 0fCB40007F;
	neg.f32 	%f240, %f239;
	fma.rn.f32 	%f241, %f235, 0f3FB8AA3B, %f240;
	fma.rn.f32 	%f242, %f235, 0f32A57060, %f241;
	mov.b32 	%r346, %f238;
	shl.b32 	%r347, %r346, 23;
	mov.b32 	%f243, %r347;
	ex2.approx.ftz.f32 	%f244, %f242;
	mul.f32 	%f245, %f244, %f243;
	add.f32 	%f246, %f234, %f245;
	sub.f32 	%f247, %f53, %f100;
	fma.rn.f32 	%f248, %f247, 0f3BBB989D, 0f3F000000;
	cvt.sat.f32.f32 	%f249, %f248;
	fma.rm.f32 	%f250, %f249, %f105, %f104;
	add.f32 	%f251, %f250, 0fCB40007F;
	neg.f32 	%f252, %f251;
	fma.rn.f32 	%f253, %f247, 0f3FB8AA3B, %f252;
	fma.rn.f32 	%f254, %f247, 0f32A57060, %f253;
	mov.b32 	%r348, %f250;
	shl.b32 	%r349, %r348, 23;
	mov.b32 	%f255, %r349;
	ex2.approx.ftz.f32 	%f256, %f254;
	mul.f32 	%f257, %f256, %f255;
	add.f32 	%f258, %f246, %f257;
	sub.f32 	%f259, %f57, %f100;
	fma.rn.f32 	%f260, %f259, 0f3BBB989D, 0f3F000000;
	cvt.sat.f32.f32 	%f261, %f260;
	fma.rm.f32 	%f262, %f261, %f105, %f104;
	add.f32 	%f263, %f262, 0fCB40007F;
	neg.f32 	%f264, %f263;
	fma.rn.f32 	%f265, %f259, 0f3FB8AA3B, %f264;
	fma.rn.f32 	%f266, %f259, 0f32A57060, %f265;
	mov.b32 	%r350, %f262;
	shl.b32 	%r351, %r350, 23;
	mov.b32 	%f267, %r351;
	ex2.approx.ftz.f32 	%f268, %f266;
	mul.f32 	%f269, %f268, %f267;
	add.f32 	%f270, %f258, %f269;
	sub.f32 	%f271, %f61, %f100;
	fma.rn.f32 	%f272, %f271, 0f3BBB989D, 0f3F000000;
	cvt.sat.f32.f32 	%f273, %f272;
	fma.rm.f32 	%f274, %f273, %f105, %f104;
	add.f32 	%f275, %f274, 0fCB40007F;
	neg.f32 	%f276, %f275;
	fma.rn.f32 	%f277, %f271, 0f3FB8AA3B, %f276;
	fma.rn.f32 	%f278, %f271, 0f32A57060, %f277;
	mov.b32 	%r352, %f274;
	shl.b32 	%r353, %r352, 23;
	mov.b32 	%f279, %r353;
	ex2.approx.ftz.f32 	%f280, %f278;
	mul.f32 	%f281, %f280, %f279;
	add.f32 	%f282, %f270, %f281;
	sub.f32 	%f283, %f65, %f100;
	fma.rn.f32 	%f284, %f283, 0f3BBB989D, 0f3F000000;
	cvt.sat.f32.f32 	%f285, %f284;
	fma.rm.f32 	%f286, %f285, %f105, %f104;
	add.f32 	%f287, %f286, 0fCB40007F;
	neg.f32 	%f288, %f287;
	fma.rn.f32 	%f289, %f283, 0f3FB8AA3B, %f288;
	fma.rn.f32 	%f290, %f283, 0f32A57060, %f289;
	mov.b32 	%r354, %f286;
	shl.b32 	%r355, %r354, 23;
	mov.b32 	%f291, %r355;
	ex2.approx.ftz.f32 	%f292, %f290;
	mul.f32 	%f293, %f292, %f291;
	add.f32 	%f294, %f282, %f293;
	sub.f32 	%f295, %f69, %f100;
	fma.rn.f32 	%f296, %f295, 0f3BBB989D, 0f3F000000;
	cvt.sat.f32.f32 	%f297, %f296;
	fma.rm.f32 	%f298, %f297, %f105, %f104;
	add.f32 	%f299, %f298, 0fCB40007F;
	neg.f32 	%f300, %f299;
	fma.rn.f32 	%f301, %f295, 0f3FB8AA3B, %f300;
	fma.rn.f32 	%f302, %f295, 0f32A57060, %f301;
	mov.b32 	%r356, %f298;
	shl.b32 	%r357, %r356, 23;
	mov.b32 	%f303, %r357;
	ex2.approx.ftz.f32 	%f304, %f302;
	mul.f32 	%f305, %f304, %f303;
	add.f32 	%f306, %f294, %f305;
	sub.f32 	%f307, %f73, %f100;
	fma.rn.f32 	%f308, %f307, 0f3BBB989D, 0f3F000000;
	cvt.sat.f32.f32 	%f309, %f308;
	fma.rm.f32 	%f310, %f309, %f105, %f104;
	add.f32 	%f311, %f310, 0fCB40007F;
	neg.f32 	%f312, %f311;
	fma.rn.f32 	%f313, %f307, 0f3FB8AA3B, %f312;
	fma.rn.f32 	%f314, %f307, 0f32A57060, %f313;
	mov.b32 	%r358, %f310;
	shl.b32 	%r359, %r358, 23;
	mov.b32 	%f315, %r359;
	ex2.approx.ftz.f32 	%f316, %f314;
	mul.f32 	%f317, %f316, %f315;
	add.f32 	%f318, %f306, %f317;
	sub.f32 	%f319, %f77, %f100;
	fma.rn.f32 	%f320, %f319, 0f3BBB989D, 0f3F000000;
	cvt.sat.f32.f32 	%f321, %f320;
	fma.rm.f32 	%f322, %f321, %f105, %f104;
	add.f32 	%f323, %f322, 0fCB40007F;
	neg.f32 	%f324, %f323;
	fma.rn.f32 	%f325, %f319, 0f3FB8AA3B, %f324;
	fma.rn.f32 	%f326, %f319, 0f32A57060, %f325;
	mov.b32 	%r360, %f322;
	shl.b32 	%r361, %r360, 23;
	mov.b32 	%f327, %r361;
	ex2.approx.ftz.f32 	%f328, %f326;
	mul.f32 	%f329, %f328, %f327;
	add.f32 	%f330, %f318, %f329;
	sub.f32 	%f331, %f81, %f100;
	fma.rn.f32 	%f332, %f331, 0f3BBB989D, 0f3F000000;
	cvt.sat.f32.f32 	%f333, %f332;
	fma.rm.f32 	%f334, %f333, %f105, %f104;
	add.f32 	%f335, %f334, 0fCB40007F;
	neg.f32 	%f336, %f335;
	fma.rn.f32 	%f337, %f331, 0f3FB8AA3B, %f336;
	fma.rn.f32 	%f338, %f331, 0f32A57060, %f337;
	mov.b32 	%r362, %f334;
	shl.b32 	%r363, %r362, 23;
	mov.b32 	%f339, %r363;
	ex2.approx.ftz.f32 	%f340, %f338;
	mul.f32 	%f341, %f340, %f339;
	add.f32 	%f342, %f330, %f341;
	sub.f32 	%f343, %f85, %f100;
	fma.rn.f32 	%f344, %f343, 0f3BBB989D, 0f3F000000;
	cvt.sat.f32.f32 	%f345, %f344;
	fma.rm.f32 	%f346, %f345, %f105, %f104;
	add.f32 	%f347, %f346, 0fCB40007F;
	neg.f32 	%f348, %f347;
	fma.rn.f32 	%f349, %f343, 0f3FB8AA3B, %f348;
	fma.rn.f32 	%f350, %f343, 0f32A57060, %f349;
	mov.b32 	%r364, %f346;
	shl.b32 	%r365, %r364, 23;
	mov.b32 	%f351, %r365;
	ex2.approx.ftz.f32 	%f352, %f350;
	mul.f32 	%f353, %f352, %f351;
	add.f32 	%f354, %f342, %f353;
	sub.f32 	%f355, %f89, %f100;
	fma.rn.f32 	%f356, %f355, 0f3BBB989D, 0f3F000000;
	cvt.sat.f32.f32 	%f357, %f356;
	fma.rm.f32 	%f358, %f357, %f105, %f104;
	add.f32 	%f359, %f358, 0fCB40007F;
	neg.f32 	%f360, %f359;
	fma.rn.f32 	%f361, %f355, 0f3FB8AA3B, %f360;
	fma.rn.f32 	%f362, %f355, 0f32A57060, %f361;
	mov.b32 	%r366, %f358;
	shl.b32 	%r367, %r366, 23;
	mov.b32 	%f363, %r367;
	ex2.approx.ftz.f32 	%f364, %f362;
	mul.f32 	%f365, %f364, %f363;
	add.f32 	%f366, %f354, %f365;
	mov.b32 	%r368, %f366;
	shfl.sync.bfly.b32	%r369|%p33, %r368, 16, 31, -1;
	mov.b32 	%f367, %r369;
	add.f32 	%f368, %f366, %f367;
	mov.b32 	%r370, %f368;
	shfl.sync.bfly.b32	%r371|%p34, %r370, 8, 31, -1;
	mov.b32 	%f369, %r371;
	add.f32 	%f370, %f368, %f369;
	mov.b32 	%r372, %f370;
	shfl.sync.bfly.b32	%r373|%p35, %r372, 4, 31, -1;
	mov.b32 	%f371, %r373;
	add.f32 	%f372, %f370, %f371;
	mov.b32 	%r374, %f372;
	shfl.sync.bfly.b32	%r375|%p36, %r374, 2, 31, -1;
	mov.b32 	%f373, %r375;
	add.f32 	%f374, %f372, %f373;
	mov.b32 	%r376, %f374;
	shfl.sync.bfly.b32	%r377|%p37, %r376, 1, 31, -1;
	mov.b32 	%f375, %r377;
	add.f32 	%f376, %f374, %f375;
	div.rn.f32 	%f377, %f113, %f376;
	div.rn.f32 	%f378, %f125, %f376;
	div.rn.f32 	%f379, %f137, %f376;
	div.rn.f32 	%f380, %f149, %f376;
	div.rn.f32 	%f381, %f161, %f376;
	div.rn.f32 	%f382, %f173, %f376;
	div.rn.f32 	%f383, %f185, %f376;
	div.rn.f32 	%f384, %f197, %f376;
	div.rn.f32 	%f385, %f209, %f376;
	div.rn.f32 	%f386, %f221, %f376;
	div.rn.f32 	%f387, %f233, %f376;
	div.rn.f32 	%f388, %f245, %f376;
	div.rn.f32 	%f389, %f257, %f376;
	div.rn.f32 	%f390, %f269, %f376;
	div.rn.f32 	%f391, %f281, %f376;
	div.rn.f32 	%f392, %f293, %f376;
	div.rn.f32 	%f393, %f305, %f376;
	div.rn.f32 	%f394, %f317, %f376;
	div.rn.f32 	%f395, %f329, %f376;
	div.rn.f32 	%f396, %f341, %f376;
	div.rn.f32 	%f397, %f353, %f376;
	div.rn.f32 	%f398, %f365, %f376;
	mad.lo.s64 	%rd163, %rd166, %rd22, %rd7;
	shl.b64 	%rd164, %rd163, 2;
	add.s64 	%rd165, %rd8, %rd164;
	st.global.f32 	[%rd165], %f377;
	st.global.f32 	[%rd165+128], %f378;
	st.global.f32 	[%rd165+256], %f379;
	st.global.f32 	[%rd165+384], %f380;
	st.global.f32 	[%rd165+512], %f381;
	st.global.f32 	[%rd165+640], %f382;
	st.global.f32 	[%rd165+768], %f383;
	st.global.f32 	[%rd165+896], %f384;
	st.global.f32 	[%rd165+1024], %f385;
	st.global.f32 	[%rd165+1152], %f386;
	st.global.f32 	[%rd165+1280], %f387;
	st.global.f32 	[%rd165+1408], %f388;
	st.global.f32 	[%rd165+1536], %f389;
	st.global.f32 	[%rd165+1664], %f390;
	st.global.f32 	[%rd165+1792], %f391;
	st.global.f32 	[%rd165+1920], %f392;
	st.global.f32 	[%rd165+2048], %f393;
	st.global.f32 	[%rd165+2176], %f394;
	st.global.f32 	[%rd165+2304], %f395;
	st.global.f32 	[%rd165+2432], %f396;
	st.global.f32 	[%rd165+2560], %f397;
	st.global.f32 	[%rd165+2688], %f398;
	add.s64 	%rd166, %rd166, %rd9;
	setp.lt.s64 	%p38, %rd166, %rd23;
	@%p38 bra 	$L__BB418_4;
$L__BB418_5:
	ret;

}
	// .globl	_Z15SoftmaxWarpImplI22BroadcastScaleMaskLoadIffbLm3EiE11DirectStoreIffEfLi1ELi22ELi32ELi1ELb1EL9Algorithm0EEvT_T0_ll
.visible .entry _Z15SoftmaxWarpImplI22BroadcastScaleMaskLoadIffbLm3EiE11DirectStoreIffEfLi1ELi22ELi32ELi1ELb1EL9Algorithm0EEvT_T0_ll(
	.param .align 8 .b8 _Z15SoftmaxWarpImplI22BroadcastScaleMaskLoadIffbLm3EiE11DirectStoreIffEfLi1ELi22ELi32ELi1ELb1EL9Algorithm0EEvT_T0_ll_param_0[112],
	.param .align 8 .b8 _Z15SoftmaxWarpImplI22BroadcastScaleMaskLoadIffbLm3EiE11DirectStoreIffEfLi1ELi22ELi32ELi1ELb1EL9Algorithm0EEvT_T0_ll_param_1[16],
	.param .u64 _Z15SoftmaxWarpImplI22BroadcastScaleMaskLoadIffbLm3EiE11DirectStoreIffEfLi1ELi22ELi32ELi1ELb1EL9Algorithm0EEvT_T0_ll_param_2,
	.param .u64 _Z15SoftmaxWarpImplI22BroadcastScaleMaskLoadIffbLm3EiE11DirectStoreIffEfLi1ELi22ELi32ELi1ELb1EL9Algorithm0EEvT_T0_ll_param_3
)
{
	.reg .pred 	%p<146>;
	.reg .b16 	%rs<31>;
	.reg .b32 	%r<433>;
	.reg .b32 	%f<511>;
	.reg .b64 	%rd<204>;

	ld.param.u64 	%rd38, [_Z15SoftmaxWarpImplI22BroadcastScaleMaskLoadIffbLm3EiE11DirectStoreIffEfLi1ELi22ELi32ELi1ELb1EL9Algorithm0EEvT_T0_ll_param_1+8];
	ld.param.u64 	%rd37, [_Z15SoftmaxWarpImplI22BroadcastScaleMaskLoadIffbLm3EiE11DirectStoreIffEfLi1ELi22ELi32ELi1ELb1EL9Algorithm0EEvT_T0_ll_param_1];
	ld.param.v2.f32 	{%f113, %f114}, [_Z15SoftmaxWarpImplI22BroadcastScaleMaskLoadIffbLm3EiE11DirectStoreIffEfLi1ELi22ELi32ELi1ELb1EL9Algorithm0EEvT_T0_ll_param_0+104];
	ld.param.u64 	%rd36, [_Z15SoftmaxWarpImplI22BroadcastScaleMaskLoadIffbLm3EiE11DirectStoreIffEfLi1ELi22ELi32ELi1ELb1EL9Algorithm0EEvT_T0_ll_param_0+96];
	ld.param.u32 	%r11, [_Z15SoftmaxWarpImplI22BroadcastScaleMaskLoadIffbLm3EiE11DirectStoreIffEfLi1ELi22ELi32ELi1ELb1EL9Algorithm0EEvT_T0_ll_param_0+80];
	ld.param.v2.u32 	{%r9, %r10}, [_Z15SoftmaxWarpImplI22BroadcastScaleMaskLoadIffbLm3EiE11DirectStoreIffEfLi1ELi22ELi32ELi1ELb1EL9Algorithm0EEvT_T0_ll_param_0+72];
	ld.param.v2.u32 	{%r6, %r7}, [_Z15SoftmaxWarpImplI22BroadcastScaleMaskLoadIffbLm3EiE11DirectStoreIffEfLi1ELi22ELi32ELi1ELb1EL9Algorithm0EEvT_T0_ll_param_0+48];
	ld.param.u64 	%rd32, [_Z15SoftmaxWarpImplI22BroadcastScaleMaskLoadIffbLm3EiE11DirectStoreIffEfLi1ELi22ELi32ELi1ELb1EL9Algorithm0EEvT_T0_ll_param_0+32];
	ld.param.u64 	%rd31, [_Z15SoftmaxWarpImplI22BroadcastScaleMaskLoadIffbLm3EiE11DirectStoreIffEfLi1ELi22ELi32ELi1ELb1EL9Algorithm0EEvT_T0_ll_param_0+24];
	ld.param.u64 	%rd30, [_Z15SoftmaxWarpImplI22BroadcastScaleMaskLoadIffbLm3EiE11DirectStoreIffEfLi1ELi22ELi32ELi1ELb1EL9Algorithm0EEvT_T0_ll_param_0+16];
	ld.param.u64 	%rd29, [_Z15SoftmaxWarpImplI22BroadcastScaleMaskLoadIffbLm3EiE11DirectStoreIffEfLi1ELi22ELi32ELi1ELb1EL9Algorithm0EEvT_T0_ll_param_0+8];
	ld.param.u64 	%rd28, [_Z15SoftmaxWarpImplI22BroadcastScaleMaskLoadIffbLm3EiE11DirectStoreIffEfLi1ELi22ELi32ELi1ELb1EL9Algorithm0EEvT_T0_ll_param_0];
	ld.param.u64 	%rd40, [_Z15SoftmaxWarpImplI22BroadcastScaleMaskLoadIffbLm3EiE11DirectStoreIffEfLi1ELi22ELi32ELi1ELb1EL9Algorithm0EEvT_T0_ll_param_3];
	cvta.to.global.u64 	%rd1, %rd28;
	cvta.to.global.u64 	%rd2, %rd29;
	setp.lt.s64 	%p1, %rd40, 705;
	@%p1 bra 	$L__BB419_2;
	mov.u64 	%rd41, $str;
	cvta.global.u64 	%rd42, %rd41;
	mov.u64 	%rd43, $str$1;
	cvta.global.u64 	%rd44, %rd43;
	mov.u64 	%rd45, __unnamed_410;
	cvta.global.u64 	%rd46, %rd45;
	{ // callseq 409, 0
	.param .b64 param0;
	st.param.b64 	[param0], %rd42;
	.param .b64 param1;
	st.param.b64 	[param1], %rd44;
	.param .b32 param2;
	st.param.b32 	[param2], 219;
	.param .b64 param3;
	st.param.b64 	[param3], %rd46;
	.param .b64 param4;
	st.param.b64 	[param4], 1;
	call.uni 
	__assertfail, 
	(
	param0, 
	param1, 
	param2, 
	param3, 
	param4
	);
	} // callseq 409
$L__BB419_2:
	ld.param.u64 	%rd201, [_Z15SoftmaxWarpImplI22BroadcastScaleMaskLoadIffbLm3EiE11DirectStoreIffEfLi1ELi22ELi32ELi1ELb1EL9Algorithm0EEvT_T0_ll_param_2];
	mov.u32 	%r22, %ctaid.x;
	mov.u32 	%r23, %ntid.y;
	mov.u32 	%r24, %tid.y;
	mad.lo.s32 	%r25, %r22, %r23, %r24;
	cvt.s64.s32 	%rd203, %r25;
	setp.le.s64 	%p2, %rd201, %rd203;
	@%p2 bra 	$L__BB419_93;
	mov.u32 	%r26, %tid.x;
	add.s32 	%r27, %r26, 32;
	cvt.u64.u32 	%rd7, %r27;
	add.s32 	%r28, %r26, 64;
	cvt.u64.u32 	%rd8, %r28;
	add.s32 	%r29, %r26, 96;
	cvt.u64.u32 	%rd9, %r29;
	add.s32 	%r30, %r26, 128;
	cvt.u64.u32 	%rd10, %r30;
	add.s32 	%r31, %r26, 160;
	cvt.u64.u32 	%rd11, %r31;
	add.s32 	%r32, %r26, 192;
	cvt.u64.u32 	%rd12, %r32;
	add.s32 	%r33, %r26, 256;
	cvt.u64.u32 	%rd13, %r33;
	add.s32 	%r34, %r26, 480;
	cvt.u64.u32 	%rd14, %r34;
	add.s32 	%r35, %r26, 512;
	cvt.u64.u32 	%rd15, %r35;
	add.s32 	%r36, %r26, 544;
	cvt.u64.u32 	%rd16, %r36;
	add.s32 	%r37, %r26, 576;
	cvt.u64.u32 	%rd17, %r37;
	add.s32 	%r38, %r26, 608;
	cvt.u64.u32 	%rd18, %r38;
	add.s32 	%r39, %r26, 640;
	cvt.u64.u32 	%rd19, %r39;
	add.s32 	%r40, %r26, 672;
	cvt.u64.u32 	%rd20, %r40;
$L__BB419_4:
	cvt.u64.u32 	%rd47, %r26;
	setp.le.s64 	%p3, %rd40, %rd47;
	mul.lo.s64 	%rd22, %rd36, %rd203;
	mov.f32 	%f467, 0fFF800000;
	mov.f32 	%f470, %f467;
	@%p3 bra 	$L__BB419_6;
	setp.eq.s64 	%p4, %rd32, 1;
	setp.eq.s64 	%p5, %rd31, 1;
	setp.eq.s64 	%p6, %rd30, 1;
	add.s64 	%rd49, %rd22, %rd47;
	cvt.u32.u64 	%r43, %rd49;
	div.s32 	%r44, %r43, %r6;
	mul.lo.s32 	%r45, %r44, %r6;
	sub.s32 	%r46, %r43, %r45;
	div.s32 	%r47, %r46, %r7;
	mul.lo.s32 	%r48, %r47, %r7;
	sub.s32 	%r49, %r46, %r48;
	selp.b32 	%r50, 0, %r44, %p6;
	selp.b32 	%r51, 0, %r47, %p5;
	selp.b32 	%r52, 0, %r49, %p4;
	mul.lo.s32 	%r53, %r9, %r50;
	mad.lo.s32 	%r54, %r10, %r51, %r53;
	mad.lo.s32 	%r55, %r11, %r52, %r54;
	shl.b64 	%rd50, %rd49, 32;
	shr.s64 	%rd51, %rd50, 30;
	add.s64 	%rd52, %rd1, %rd51;
	ld.global.f32 	%f116, [%rd52];
	cvt.s64.s32 	%rd53, %r55;
	add.s64 	%rd54, %rd2, %rd53;
	ld.global.u8 	%rs9, [%rd54];
	setp.eq.s16 	%p7, %rs9, 0;
	mul.f32 	%f117, %f116, %f114;
	selp.f32 	%f467, %f113, %f117, %p7;
	max.f32 	%f470, %f467, 0fFF800000;
$L__BB419_6:
	setp.le.s64 	%p8, %rd40, %rd7;
	mov.f32 	%f469, 0fFF800000;
	@%p8 bra 	$L__BB419_8;
	setp.eq.s64 	%p9, %rd32, 1;
	setp.eq.s64 	%p10, %rd31, 1;
	setp.eq.s64 	%p11, %rd30, 1;
	add.s64 	%rd55, %rd22, %rd7;
	cvt.u32.u64 	%r56, %rd55;
	div.s32 	%r57, %r56, %r6;
	mul.lo.s32 	%r58, %r57, %r6;
	sub.s32 	%r59, %r56, %r58;
	div.s32 	%r60, %r59, %r7;
	mul.lo.s32 	%r61, %r60, %r7;
	sub.s32 	%r62, %r59, %r61;
	selp.b32 	%r63, 0, %r57, %p11;
	selp.b32 	%r64, 0, %r60, %p10;
	selp.b32 	%r65, 0, %r62, %p9;
	mul.lo.s32 	%r66, %r9, %r63;
	mad.lo.s32 	%r67, %r10, %r64, %r66;
	mad.lo.s32 	%r68, %r11, %r65, %r67;
	shl.b64 	%rd56, %rd55, 32;
	shr.s64 	%rd57, %rd56, 30;
	add.s64 	%rd58, %rd1, %rd57;
	ld.global.f32 	%f119, [%rd58];
	cvt.s64.s32 	%rd59, %r68;
	add.s64 	%rd60, %rd2, %rd59;
	ld.global.u8 	%rs10, [%rd60];
	setp.eq.s16 	%p12, %rs10, 0;
	mul.f32 	%f120, %f119, %f114;
	selp.f32 	%f469, %f113, %f120, %p12;
	max.f32 	%f470, %f470, %f469;
$L__BB419_8:
	setp.le.s64 	%p13, %rd40, %rd8;
	mov.f32 	%f471, 0fFF800000;
	@%p13 bra 	$L__BB419_10;
	setp.eq.s64 	%p14, %rd32, 1;
	setp.eq.s64 	%p15, %rd31, 1;
	setp.eq.s64 	%p16, %rd30, 1;
	add.s64 	%rd61, %rd22, %rd8;
	cvt.u32.u64 	%r69, %rd61;
	div.s32 	%r70, %r69, %r6;
	mul.lo.s32 	%r71, %r70, %r6;
	sub.s32 	%r72, %r69, %r71;
	div.s32 	%r73, %r72, %r7;
	mul.lo.s32 	%r74, %r73, %r7;
	sub.s32 	%r75, %r72, %r74;
	selp.b32 	%r76, 0, %r70, %p16;
	selp.b32 	%r77, 0, %r73, %p15;
	selp.b32 	%r78, 0, %r75, %p14;
	mul.lo.s32 	%r79, %r9, %r76;
	mad.lo.s32 	%r80, %r10, %r77, %r79;
	mad.lo.s32 	%r81, %r11, %r78, %r80;
	shl.b64 	%rd62, %rd61, 32;
	shr.s64 	%rd63, %rd62, 30;
	add.s64 	%rd64, %rd1, %rd63;
	ld.global.f32 	%f122, [%rd64];
	cvt.s64.s32 	%rd65, %r81;
	add.s64 	%rd66, %rd2, %rd65;
	ld.global.u8 	%rs11, [%rd66];
	setp.eq.s16 	%p17, %rs11, 0;
	mul.f32 	%f123, %f122, %f114;
	selp.f32 	%f471, %f113, %f123, %p17;
	max.f32 	%f470, %f470, %f471;
$L__BB419_10:
	setp.le.s64 	%p18, %rd40, %rd9;
	mov.f32 	%f473, 0fFF800000;
	@%p18 bra 	$L__BB419_12;
	setp.eq.s64 	%p19, %rd32, 1;
	setp.eq.s64 	%p20, %rd31, 1;
	setp.eq.s64 	%p21, %rd30, 1;
	add.s64 	%rd67, %rd22, %rd9;
	cvt.u32.u64 	%r82, %rd67;
	div.s32 	%r83, %r82, %r6;
	mul.lo.s32 	%r84, %r83, %r6;
	sub.s32 	%r85, %r82, %r84;
	div.s32 	%r86, %r85, %r7;
	mul.lo.s32 	%r87, %r86, %r7;
	sub.s32 	%r88, %r85, %r87;
	selp.b32 	%r89, 0, %r83, %p21;
	selp.b32 	%r90, 0, %r86, %p20;
	selp.b32 	%r91, 0, %r88, %p19;
	mul.lo.s32 	%r92, %r9, %r89;
	mad.lo.s32 	%r93, %r10, %r90, %r92;
	mad.lo.s32 	%r94, %r11, %r91, %r93;
	shl.b64 	%rd68, %rd67, 32;
	shr.s64 	%rd69, %rd68, 30;
	add.s64 	%rd70, %rd1, %rd69;
	ld.global.f32 	%f125, [%rd70];
	cvt.s64.s32 	%rd71, %r94;
	add.s64 	%rd72, %rd2, %rd71;
	ld.global.u8 	%rs12, [%rd72];
	setp.eq.s16 	%p22, %rs12, 0;
	mul.f32 	%f126, %f125, %f114;
	selp.f32 	%f473, %f113, %f126, %p22;
	max.f32 	%f470, %f470, %f473;
$L__BB419_12:
	setp.le.s64 	%p23, %rd40, %rd10;
	mov.f32 	%f475, 0fFF800000;
	@%p23 bra 	$L__BB419_14;
	setp.eq.s64 	%p24, %rd32, 1;
	setp.eq.s64 	%p25, %rd31, 1;
	setp.eq.s64 	%p26, %rd30, 1;
	add.s64 	%rd73, %rd22, %rd10;
	cvt.u32.u64 	%r95, %rd73;
	div.s32 	%r96, %r95, %r6;
	mul.lo.s32 	%r97, %r96, %r6;
	sub.s32 	%r98, %r95, %r97;
	div.s32 	%r99, %r98, %r7;
	mul.lo.s32 	%r100, %r99, %r7;
	sub.s32 	%r101, %r98, %r100;
	selp.b32 	%r102, 0, %r96, %p26;
	selp.b32 	%r103, 0, %r99, %p25;
	selp.b32 	%r104, 0, %r101, %p24;
	mul.lo.s32 	%r105, %r9, %r102;
	mad.lo.s32 	%r106, %r10, %r103, %r105;
	mad.lo.s32 	%r107, %r11, %r104, %r106;
	shl.b64 	%rd74, %rd73, 32;
	shr.s64 	%rd75, %rd74, 30;
	add.s64 	%rd76, %rd1, %rd75;
	ld.global.f32 	%f128, [%rd76];
	cvt.s64.s32 	%rd77, %r107;
	add.s64 	%rd78, %rd2, %rd77;
	ld.global.u8 	%rs13, [%rd78];
	setp.eq.s16 	%p27, %rs13, 0;
	mul.f32 	%f129, %f128, %f114;
	selp.f32 	%f475, %f113, %f129, %p27;
	max.f32 	%f470, %f470, %f475;
$L__BB419_14:
	setp.le.s64 	%p28, %rd40, %rd11;
	mov.f32 	%f477, 0fFF800000;
	@%p28 bra 	$L__BB419_16;
	setp.eq.s64 	%p29, %rd32, 1;
	setp.eq.s64 	%p30, %rd31, 1;
	setp.eq.s64 	%p31, %rd30, 1;
	add.s64 	%rd79, %rd22, %rd11;
	cvt.u32.u64 	%r108, %rd79;
	div.s32 	%r109, %r108, %r6;
	mul.lo.s32 	%r110, %r109, %r6;
	sub.s32 	%r111, %r108, %r110;
	div.s32 	%r112, %r111, %r7;
	mul.lo.s32 	%r113, %r112, %r7;
	sub.s32 	%r114, %r111, %r113;
	selp.b32 	%r115, 0, %r109, %p31;
	selp.b32 	%r116, 0, %r112, %p30;
	selp.b32 	%r117, 0, %r114, %p29;
	mul.lo.s32 	%r118, %r9, %r115;
	mad.lo.s32 	%r119, %r10, %r116, %r118;
	mad.lo.s32 	%r120, %r11, %r117, %r119;
	shl.b64 	%rd80, %rd79, 32;
	shr.s64 	%rd81, %rd80, 30;
	add.s64 	%rd82, %rd1, %rd81;
	ld.global.f32 	%f131, [%rd82];
	cvt.s64.s32 	%rd83, %r120;
	add.s64 	%rd84, %rd2, %rd83;
	ld.global.u8 	%rs14, [%rd84];
	setp.eq.s16 	%p32, %rs14, 0;
	mul.f32 	%f132, %f131, %f114;
	selp.f32 	%f477, %f113, %f132, %p32;
	max.f32 	%f470, %f470, %f477;
$L__BB419_16:
	setp.le.s64 	%p33, %rd40, %rd12;
	mov.f32 	%f479, 0fFF800000;
	@%p33 bra 	$L__BB419_18;
	setp.eq.s64 	%p34, %rd32, 1;
	setp.eq.s64 	%p35, %rd31, 1;
	setp.eq.s64 	%p36, %rd30, 1;
	add.s64 	%rd85, %rd22, %rd12;
	cvt.u32.u64 	%r121, %rd85;
	div.s32 	%r122, %r121, %r6;
	mul.lo.s32 	%r123, %r122, %r6;
	sub.s32 	%r124, %r121, %r123;
	div.s32 	%r125, %r124, %r7;
	mul.lo.s32 	%r126, %r125, %r7;
	sub.s32 	%r127, %r124, %r126;
	selp.b32 	%r128, 0, %r122, %p36;
	selp.b32 	%r129, 0, %r125, %p35;
	selp.b32 	%r130, 0, %r127, %p34;
	mul.lo.s32 	%r131, %r9, %r128;
	mad.lo.s32 	%r132, %r10, %r129, %r131;
	mad.lo.s32 	%r133, %r11, %r130, %r132;
	shl.b64 	%rd86, %rd85, 32;
	shr.s64 	%rd87, %rd86, 30;
	add.s64 	%rd88, %rd1, %rd87;
	ld.global.f32 	%f134, [%rd88];
	cvt.s64.s32 	%rd89, %r133;
	add.s64 	%rd90, %rd2, %rd89;
	ld.global.u8 	%rs15, [%rd90];
	setp.eq.s16 	%p37, %rs15, 0;
	mul.f32 	%f135, %f134, %f114;
	selp.f32 	%f479, %f113, %f135, %p37;
	max.f32 	%f470, %f470, %f479;
$L__BB419_18:
	mov.u32 	%r134, %tid.x;
	add.s32 	%r135, %r134, 224;
	cvt.u64.u32 	%rd23, %r135;
	setp.le.s64 	%p38, %rd40, %rd23;
	mov.f32 	%f481, 0fFF800000;
	@%p38 bra 	$L__BB419_20;
	setp.eq.s64 	%p39, %rd32, 1;
	setp.eq.s64 	%p40, %rd31, 1;
	setp.eq.s64 	%p41, %rd30, 1;
	add.s64 	%rd91, %rd22, %rd23;
	cvt.u32.u64 	%r136, %rd91;
	div.s32 	%r137, %r136, %r6;
	mul.lo.s32 	%r138, %r137, %r6;
	sub.s32 	%r139, %r136, %r138;
	div.s32 	%r140, %r139, %r7;
	mul.lo.s32 	%r141, %r140, %r7;
	sub.s32 	%r142, %r139, %r141;
	selp.b32 	%r143, 0, %r137, %p41;
	selp.b32 	%r144, 0, %r140, %p40;
	selp.b32 	%r145, 0, %r142, %p39;
	mul.lo.s32 	%r146, %r9, %r143;
	mad.lo.s32 	%r147, %r10, %r144, %r146;
	mad.lo.s32 	%r148, %r11, %r145, %r147;
	shl.b64 	%rd92, %rd91, 32;
	shr.s64 	%rd93, %rd92, 30;
	add.s64 	%rd94, %rd1, %rd93;
	ld.global.f32 	%f137, [%rd94];
	cvt.s64.s32 	%rd95, %r148;
	add.s64 	%rd96, %rd2, %rd95;
	ld.global.u8 	%rs16, [%rd96];
	setp.eq.s16 	%p42, %rs16, 0;
	mul.f32 	%f138, %f137, %f114;
	selp.f32 	%f481, %f113, %f138, %p42;
	max.f32 	%f470, %f470, %f481;
$L__BB419_20:
	setp.le.s64 	%p43, %rd40, %rd13;
	mov.f32 	%f483, 0fFF800000;
	@%p43 bra 	$L__BB419_22;
	setp.eq.s64 	%p44, %rd32, 1;
	setp.eq.s64 	%p45, %rd31, 1;
	setp.eq.s64 	%p46, %rd30, 1;
	add.s64 	%rd97, %rd22, %rd13;
	cvt.u32.u64 	%r149, %rd97;
	div.s32 	%r150, %r149, %r6;
	mul.lo.s32 	%r151, %r150, %r6;
	sub.s32 	%r152, %r149, %r151;
	div.s32 	%r153, %r152, %r7;
	mul.lo.s32 	%r154, %r153, %r7;
	sub.s32 	%r155, %r152, %r154;
	selp.b32 	%r156, 0, %r150, %p46;
	selp.b32 	%r157, 0, %r153, %p45;
	selp.b32 	%r158, 0, %r155, %p44;
	mul.lo.s32 	%r159, %r9, %r156;
	mad.lo.s32 	%r160, %r10, %r157, %r159;
	mad.lo.s32 	%r161, %r11, %r158, %r160;
	shl.b64 	%rd98, %rd97, 32;
	shr.s64 	%rd99, %rd98, 30;
	add.s64 	%rd100, %rd1, %rd99;
	ld.global.f32 	%f140, [%rd100];
	cvt.s64.s32 	%rd101, %r161;
	add.s64 	%rd102, %rd2, %rd101;
	ld.global.u8 	%rs17, [%rd102];
	setp.eq.s16 	%p47, %rs17, 0;
	mul.f32 	%f141, %f140, %f114;
	selp.f32 	%f483, %f113, %f141, %p47;
	max.f32 	%f470, %f470, %f483;
$L__BB419_22:
	add.s32 	%r163, %r134, 288;
	cvt.u64.u32 	%rd24, %r163;
	setp.le.s64 	%p48, %rd40, %rd24;
	mov.f32 	%f485, 0fFF800000;
	@%p48 bra 	$L__BB419_24;
	setp.eq.s64 	%p49, %rd32, 1;
	setp.eq.s64 	%p50, %rd31, 1;
	setp.eq.s64 	%p51, %rd30, 1;
	add.s64 	%rd103, %rd22, %rd24;
	cvt.u32.u64 	%r164, %rd103;
	div.s32 	%r165, %r164, %r6;
	mul.lo.s32 	%r166, %r165, %r6;
	sub.s32 	%r167, %r164, %r166;
	div.s32 	%r168, %r167, %r7;
	mul.lo.s32 	%r169, %r168, %r7;
	sub.s32 	%r170, %r167, %r169;
	selp.b32 	%r171, 0, %r165, %p51;
	selp.b32 	%r172, 0, %r168, %p50;
	selp.b32 	%r173, 0, %r170, %p49;
	mul.lo.s32 	%r174, %r9, %r171;
	mad.lo.s32 	%r175, %r10, %r172, %r174;
	mad.lo.s32 	%r176, %r11, %r173, %r175;
	shl.b64 	%rd104, %rd103, 32;
	shr.s64 	%rd105, %rd104, 30;
	add.s64 	%rd106, %rd1, %rd105;
	ld.global.f32 	%f143, [%rd106];
	cvt.s64.s32 	%rd107, %r176;
	add.s64 	%rd108, %rd2, %rd107;
	ld.global.u8 	%rs18, [%rd108];
	setp.eq.s16 	%p52, %rs18, 0;
	mul.f32 	%f144, %f143, %f114;
	selp.f32 	%f485, %f113, %f144, %p52;
	max.f32 	%f470, %f470, %f485;
$L__BB419_24:
	add.s32 	%r178, %r134, 320;
	cvt.u64.u32 	%rd25, %r178;
	setp.le.s64 	%p53, %rd40, %rd25;
	mov.f32 	%f487, 0fFF800000;
	@%p53 bra 	$L__BB419_26;
	setp.eq.s64 	%p54, %rd32, 1;
	setp.eq.s64 	%p55, %rd31, 1;
	setp.eq.s64 	%p56, %rd30, 1;
	add.s64 	%rd109, %rd22, %rd25;
	cvt.u32.u64 	%r179, %rd109;
	div.s32 	%r180, %r179, %r6;
	mul.lo.s32 	%r181, %r180, %r6;
	sub.s32 	%r182, %r179, %r181;
	div.s32 	%r183, %r182, %r7;
	mul.lo.s32 	%r184, %r183, %r7;
	sub.s32 	%r185, %r182, %r184;
	selp.b32 	%r186, 0, %r180, %p56;
	selp.b32 	%r187, 0, %r183, %p55;
	selp.b32 	%r188, 0, %r185, %p54;
	mul.lo.s32 	%r189, %r9, %r186;
	mad.lo.s32 	%r190, %r10, %r187, %r189;
	mad.lo.s32 	%r191, %r11, %r188, %r190;
	shl.b64 	%rd110, %rd109, 32;
	shr.s64 	%rd111, %rd110, 30;
	add.s64 	%rd112, %rd1, %rd111;
	ld.global.f32 	%f146, [%rd112];
	cvt.s64.s32 	%rd113, %r191;
	add.s64 	%rd114, %rd2, %rd113;
	ld.global.u8 	%rs19, [%rd114];
	setp.eq.s16 	%p57, %rs19, 0;
	mul.f32 	%f147, %f146, %f114;
	selp.f32 	%f487, %f113, %f147, %p57;
	max.f32 	%f470, %f470, %f487;
$L__BB419_26:
	add.s32 	%r193, %r134, 352;
	cvt.u64.u32 	%rd115, %r193;
	setp.le.s64 	%p58, %rd40, %rd115;
	mov.f32 	%f489, 0fFF800000;
	@%p58 bra 	$L__BB419_28;
	setp.eq.s64 	%p59, %rd32, 1;
	setp.eq.s64 	%p60, %rd31, 1;
	setp.eq.s64 	%p61, %rd30, 1;
	cvt.u64.u32 	%rd116, %r193;
	add.s64 	%rd117, %rd22, %rd116;
	cvt.u32.u64 	%r196, %rd117;
	div.s32 	%r197, %r196, %r6;
	mul.lo.s32 	%r198, %r197, %r6;
	sub.s32 	%r199, %r196, %r198;
	div.s32 	%r200, %r199, %r7;
	mul.lo.s32 	%r201, %r200, %r7;
	sub.s32 	%r202, %r199, %r201;
	selp.b32 	%r203, 0, %r197, %p61;
	selp.b32 	%r204, 0, %r200, %p60;
	selp.b32 	%r205, 0, %r202, %p59;
	mul.lo.s32 	%r206, %r9, %r203;
	mad.lo.s32 	%r207, %r10, %r204, %r206;
	mad.lo.s32 	%r208, %r11, %r205, %r207;
	shl.b64 	%rd118, %rd117, 32;
	shr.s64 	%rd119, %rd118, 30;
	add.s64 	%rd120, %rd1, %rd119;
	ld.global.f32 	%f149, [%rd120];
	cvt.s64.s32 	%rd121, %r208;
	add.s64 	%rd122, %rd2, %rd121;
	ld.global.u8 	%rs20, [%rd122];
	setp.eq.s16 	%p62, %rs20, 0;
	mul.f32 	%f150, %f149, %f114;
	selp.f32 	%f489, %f113, %f150, %p62;
	max.f32 	%f470, %f470, %f489;
$L__BB419_28:
	add.s32 	%r210, %r134, 384;
	cvt.u64.u32 	%rd123, %r210;
	setp.le.s64 	%p63, %rd40, %rd123;
	mov.f32 	%f491, 0fFF800000;
	@%p63 bra 	$L__BB419_30;
	setp.eq.s64 	%p64, %rd32, 1;
	setp.eq.s64 	%p65, %rd31, 1;
	setp.eq.s64 	%p66, %rd30, 1;
	add.s32 	%r212, %r134, 384;
	cvt.u64.u32 	%rd124, %r212;
	add.s64 	%rd125, %rd22, %rd124;
	cvt.u32.u64 	%r213, %rd125;
	div.s32 	%r214, %r213, %r6;
	mul.lo.s32 	%r215, %r214, %r6;
	sub.s32 	%r216, %r213, %r215;
	div.s32 	%r217, %r216, %r7;
	mul.lo.s32 	%r218, %r217, %r7;
	sub.s32 	%r219, %r216, %r218;
	selp.b32 	%r220, 0, %r214, %p66;
	selp.b32 	%r221, 0, %r217, %p65;
	selp.b32 	%r222, 0, %r219, %p64;
	mul.lo.s32 	%r223, %r9, %r220;
	mad.lo.s32 	%r224, %r10, %r221, %r223;
	mad.lo.s32 	%r225, %r11, %r222, %r224;
	shl.b64 	%rd126, %rd125, 32;
	shr.s64 	%rd127, %rd126, 30;
	add.s64 	%rd128, %rd1, %rd127;
	ld.global.f32 	%f152, [%rd128];
	cvt.s64.s32 	%rd129, %r225;
	add.s64 	%rd130, %rd2, %rd129;
	ld.global.u8 	%rs21, [%rd130];
	setp.eq.s16 	%p67, %rs21, 0;
	mul.f32 	%f153, %f152, %f114;
	selp.f32 	%f491, %f113, %f153, %p67;
	max.f32 	%f470, %f470, %f491;
$L__BB419_30:
	add.s32 	%r227, %r134, 416;
	cvt.u64.u32 	%rd131, %r227;
	setp.le.s64 	%p68, %rd40, %rd131;
	mov.f32 	%f493, 0fFF800000;
	@%p68 bra 	$L__BB419_32;
	setp.eq.s64 	%p69, %rd32, 1;
	setp.eq.s64 	%p70, %rd31, 1;
	setp.eq.s64 	%p71, %rd30, 1;
	add.s32 	%r229, %r134, 416;
	cvt.u64.u32 	%rd132, %r229;
	add.s64 	%rd133, %rd22, %rd132;
	cvt.u32.u64 	%r230, %rd133;
	div.s32 	%r231, %r230, %r6;
	mul.lo.s32 	%r232, %r231, %r6;
	sub.s32 	%r233, %r230, %r232;
	div.s32 	%r234, %r233, %r7;
	mul.lo.s32 	%r235, %r234, %r7;
	sub.s32 	%r236, %r233, %r235;
	selp.b32 	%r237, 0, %r231, %p71;
	selp.b32 	%r238, 0, %r234, %p70;
	selp.b32 	%r239, 0, %r236, %p69;
	mul.lo.s32 	%r240, %r9, %r237;
	mad.lo.s32 	%r241, %r10, %r238, %r240;
	mad.lo.s32 	%r242, %r11, %r239, %r241;
	shl.b64 	%rd134, %rd133, 32;
	shr.s64 	%rd135, %rd134, 30;
	add.s64 	%rd136, %rd1, %rd135;
	ld.global.f32 	%f155, [%rd136];
	cvt.s64.s32 	%rd137, %r242;
	add.s64 	%rd138, %rd2, %rd137;
	ld.global.u8 	%rs22, [%rd138];
	setp.eq.s16 	%p72, %rs22, 0;
	mul.f32 	%f156, %f155, %f114;
	selp.f32 	%f493, %f113, %f156, %p72;
	max.f32 	%f470, %f470, %f493;
$L__BB419_32:
	add.s32 	%r244, %r134, 448;
	cvt.u64.u32 	%rd139, %r244;
	setp.le.s64 	%p73, %rd40, %rd139;
	mov.f32 	%f495, 0fFF800000;
	@%p73 bra 	$L__BB419_34;
	setp.eq.s64 	%p74, %rd32, 1;
	setp.eq.s64 	%p75, %rd31, 1;
	setp.eq.s64 	%p76, %rd30, 1;
	mov.u32 	%r245, %tid.x;
	add.s32 	%r246, %r245, 448;
	cvt.u64.u32 	%rd140, %r246;
	add.s64 	%rd141, %rd22, %rd140;
	cvt.u32.u64 	%r247, %rd141;
	div.s32 	%r248, %r247, %r6;
	mul.lo.s32 	%r249, %r248, %r6;
	sub.s32 	%r250, %r247, %r249;
	div.s32 	%r251, %r250, %r7;
	mul.lo.s32 	%r252, %r251, %r7;
	sub.s32 	%r253, %r250, %r252;
	selp.b32 	%r254, 0, %r248, %p76;
	selp.b32 	%r255, 0, %r251, %p75;
	selp.b32 	%r256, 0, %r253, %p74;
	mul.lo.s32 	%r257, %r9, %r254;
	mad.lo.s32 	%r258, %r10, %r255, %r257;
	mad.lo.s32 	%r259, %r11, %r256, %r258;
	shl.b64 	%rd142, %rd141, 32;
	shr.s64 	%rd143, %rd142, 30;
	add.s64 	%rd144, %rd1, %rd143;
	ld.global.f32 	%f158, [%rd144];
	cvt.s64.s32 	%rd145, %r259;
	add.s64 	%rd146, %rd2, %rd145;
	ld.global.u8 	%rs23, [%rd146];
	setp.eq.s16 	%p77, %rs23, 0;
	mul.f32 	%f159, %f158, %f114;
	selp.f32 	%f495, %f113, %f159, %p77;
	max.f32 	%f470, %f470, %f495;
$L__BB419_34:
	setp.le.s64 	%p78, %rd40, %rd14;
	mov.f32 	%f497, 0fFF800000;
	@%p78 bra 	$L__BB419_36;
	setp.eq.s64 	%p79, %rd32, 1;
	setp.eq.s64 	%p80, %rd31, 1;
	setp.eq.s64 	%p81, %rd30, 1;
	add.s64 	%rd147, %rd22, %rd14;
	cvt.u32.u64 	%r260, %rd147;
	div.s32 	%r261, %r260, %r6;
	mul.lo.s32 	%r262, %r261, %r6;
	sub.s32 	%r263, %r260, %r262;
	div.s32 	%r264, %r263, %r7;
	mul.lo.s32 	%r265, %r264, %r7;
	sub.s32 	%r266, %r263, %r265;
	selp.b32 	%r267, 0, %r261, %p81;
	selp.b32 	%r268, 0, %r264, %p80;
	selp.b32 	%r269, 0, %r266, %p79;
	mul.lo.s32 	%r270, %r9, %r267;
	mad.lo.s32 	%r271, %r10, %r268, %r270;
	mad.lo.s32 	%r272, %r11, %r269, %r271;
	shl.b64 	%rd148, %rd147, 32;
	shr.s64 	%rd149, %rd148, 30;
	add.s64 	%rd150, %rd1, %rd149;
	ld.global.f32 	%f161, [%rd150];
	cvt.s64.s32 	%rd151, %r272;
	add.s64 	%rd152, %rd2, %rd151;
	ld.global.u8 	%rs24, [%rd152];
	setp.eq.s16 	%p82, %rs24, 0;
	mul.f32 	%f162, %f161, %f114;
	selp.f32 	%f497, %f113, %f162, %p82;
	max.f32 	%f470, %f470, %f497;
$L__BB419_36:
	setp.le.s64 	%p83, %rd40, %rd15;
	mov.f32 	%f499, 0fFF800000;
	@%p83 bra 	$L__BB419_38;
	setp.eq.s64 	%p84, %rd32, 1;
	setp.eq.s64 	%p85, %rd31, 1;
	setp.eq.s64 	%p86, %rd30, 1;
	add.s64 	%rd153, %rd22, %rd15;
	cvt.u32.u64 	%r273, %rd153;
	div.s32 	%r274, %r273, %r6;
	mul.lo.s32 	%r275, %r274, %r6;
	sub.s32 	%r276, %r273, %r275;
	div.s32 	%r277, %r276, %r7;
	mul.lo.s32 	%r278, %r277, %r7;
	sub.s32 	%r279, %r276, %r278;
	selp.b32 	%r280, 0, %r274, %p86;
	selp.b32 	%r281, 0, %r277, %p85;
	selp.b32 	%r282, 0, %r279, %p84;
	mul.lo.s32 	%r283, %r9, %r280;
	mad.lo.s32 	%r284, %r10, %r281, %r283;
	mad.lo.s32 	%r285, %r11, %r282, %r284;
	shl.b64 	%rd154, %rd153, 32;
	shr.s64 	%rd155, %rd154, 30;
	add.s64 	%rd156, %rd1, %rd155;
	ld.global.f32 	%f164, [%rd156];
	cvt.s64.s32 	%rd157, %r285;
	add.s64 	%rd158, %rd2, %rd157;
	ld.global.u8 	%rs25, [%rd158];
	setp.eq.s16 	%p87, %rs25, 0;
	mul.f32 	%f165, %f164, %f114;
	selp.f32 	%f499, %f113, %f165, %p87;
	max.f32 	%f470, %f470, %f499;
$L__BB419_38:
	setp.le.s64 	%p88, %rd40, %rd16;
	mov.f32 	%f501, 0fFF800000;
	@%p88 bra 	$L__BB419_40;
	setp.eq.s64 	%p89, %rd32, 1;
	setp.eq.s64 	%p90, %rd31, 1;
	setp.eq.s64 	%p91, %rd30, 1;
	add.s64 	%rd159, %rd22, %rd16;
	cvt.u32.u64 	%r286, %rd159;
	div.s32 	%r287, %r286, %r6;
	mul.lo.s32 	%r288, %r287, %r6;
	sub.s32 	%r289, %r286, %r288;
	div.s32 	%r290, %r289, %r7;
	mul.lo.s32 	%r291, %r290, %r7;
	sub.s32 	%r292, %r289, %r291;
	selp.b32 	%r293, 0, %r287, %p91;
	selp.b32 	%r294, 0, %r290, %p90;
	selp.b32 	%r295, 0, %r292, %p89;
	mul.lo.s32 	%r296, %r9, %r293;
	mad.lo.s32 	%r297, %r10, %r294, %r296;
	mad.lo.s32 	%r298, %r11, %r295, %r297;
	shl.b64 	%rd160, %rd159, 32;
	shr.s64 	%rd161, %rd160, 30;
	add.s64 	%rd162, %rd1, %rd161;
	ld.global.f32 	%f167, [%rd162];
	cvt.s64.s32 	%rd163, %r298;
	add.s64 	%rd164, %rd2, %rd163;
	ld.global.u8 	%rs26, [%rd164];
	setp.eq.s16 	%p92, %rs26, 0;
	mul.f32 	%f168, %f167, %f114;
	selp.f32 	%f501, %f113, %f168, %p92;
	max.f32 	%f470, %f470, %f501;
$L__BB419_40:
	setp.le.s64 	%p93, %rd40, %rd17;
	mov.f32 	%f503, 0fFF800000;
	@%p93 bra 	$L__BB419_42;
	setp.eq.s64 	%p94, %rd32, 1;
	setp.eq.s64 	%p95, %rd31, 1;
	setp.eq.s64 	%p96, %rd30, 1;
	add.s64 	%rd165, %rd22, %rd17;
	cvt.u32.u64 	%r299, %rd165;
	div.s32 	%r300, %r299, %r6;
	mul.lo.s32 	%r301, %r300, %r6;
	sub.s32 	%r302, %r299, %r301;
	div.s32 	%r303, %r302, %r7;
	mul.lo.s32 	%r304, %r303, %r7;
	sub.s32 	%r305, %r302, %r304;
	selp.b32 	%r306, 0, %r300, %p96;
	selp.b32 	%r307, 0, %r303, %p95;
	selp.b32 	%r308, 0, %r305, %p94;
	mul.lo.s32 	%r309, %r9, %r306;
	mad.lo.s32 	%r310, %r10, %r307, %r309;
	mad.lo.s32 	%r311, %r11, %r308, %r310;
	shl.b64 	%rd166, %rd165, 32;
	shr.s64 	%rd167, %rd166, 30;
	add.s64 	%rd168, %rd1, %rd167;
	ld.global.f32 	%f170, [%rd168];
	cvt.s64.s32 	%rd169, %r311;
	add.s64 	%rd170, %rd2, %rd169;
	ld.global.u8 	%rs27, [%rd170];
	setp.eq.s16 	%p97, %rs27, 0;
	mul.f32 	%f171, %f170, %f114;
	selp.f32 	%f503, %f113, %f171, %p97;
	max.f32 	%f470, %f470, %f503;
$L__BB419_42:
	setp.le.s64 	%p98, %rd40, %rd18;
	mov.f32 	%f505, 0fFF800000;
	@%p98 bra 	$L__BB419_44;
	setp.eq.s64 	%p99, %rd32, 1;
	setp.eq.s64 	%p100, %rd31, 1;
	setp.eq.s64 	%p101, %rd30, 1;
	add.s64 	%rd171, %rd22, %rd18;
	cvt.u32.u64 	%r312, %rd171;
	div.s32 	%r313, %r312, %r6;
	mul.lo.s32 	%r314, %r313, %r6;
	sub.s32 	%r315, %r312, %r314;
	div.s32 	%r316, %r315, %r7;
	mul.lo.s32 	%r317, %r316, %r7;
	sub.s32 	%r318, %r315, %r317;
	selp.b32 	%r319, 0, %r313, %p101;
	selp.b32 	%r320, 0, %r316, %p100;
	selp.b32 	%r321, 0, %r318, %p99;
	mul.lo.s32 	%r322, %r9, %r319;
	mad.lo.s32 	%r323, %r10, %r320, %r322;
	mad.lo.s32 	%r324, %r11, %r321, %r323;
	shl.b64 	%rd172, %rd171, 32;
	shr.s64 	%rd173, %rd172, 30;
	add.s64 	%rd174, %rd1, %rd173;
	ld.global.f32 	%f173, [%rd174];
	cvt.s64.s32 	%rd175, %r324;
	add.s64 	%rd176, %rd2, %rd175;
	ld.global.u8 	%rs28, [%rd176];
	setp.eq.s16 	%p102, %rs28, 0;
	mul.f32 	%f174, %f173, %f114;
	selp.f32 	%f505, %f113, %f174, %p102;
	max.f32 	%f470, %f470, %f505;
$L__BB419_44:
	setp.le.s64 	%p103, %rd40, %rd19;
	mov.f32 	%f507, 0fFF800000;
	@%p103 bra 	$L__BB419_46;
	setp.eq.s64 	%p104, %rd32, 1;
	setp.eq.s64 	%p105, %rd31, 1;
	setp.eq.s64 	%p106, %rd30, 1;
	add.s64 	%rd177, %rd22, %rd19;
	cvt.u32.u64 	%r325, %rd177;
	div.s32 	%r326, %r325, %r6;
	mul.lo.s32 	%r327, %r326, %r6;
	sub.s32 	%r328, %r325, %r327;
	div.s32 	%r329, %r328, %r7;
	mul.lo.s32 	%r330, %r329, %r7;
	sub.s32 	%r331, %r328, %r330;
	selp.b32 	%r332, 0, %r326, %p106;
	selp.b32 	%r333, 0, %r329, %p105;
	selp.b32 	%r334, 0, %r331, %p104;
	mul.lo.s32 	%r335, %r9, %r332;
	mad.lo.s32 	%r336, %r10, %r333, %r335;
	mad.lo.s32 	%r337, %r11, %r334, %r336;
	shl.b64 	%rd178, %rd177, 32;
	shr.s64 	%rd179, %rd178, 30;
	add.s64 	%rd180, %rd1, %rd179;
	ld.global.f32 	%f176, [%rd180];
	cvt.s64.s32 	%rd181, %r337;
	add.s64 	%rd182, %rd2, %rd181;
	ld.global.u8 	%rs29, [%rd182];
	setp.eq.s16 	%p107, %rs29, 0;
	mul.f32 	%f177, %f176, %f114;
	selp.f32 	%f507, %f113, %f177, %p107;
	max.f32 	%f470, %f470, %f507;
$L__BB419_46:
	setp.le.s64 	%p108, %rd40, %rd20;
	mov.f32 	%f509, 0fFF800000;
	@%p108 bra 	$L__BB419_48;
	setp.eq.s64 	%p109, %rd32, 1;
	setp.eq.s64 	%p110, %rd31, 1;
	setp.eq.s64 	%p111, %rd30, 1;
	add.s64 	%rd183, %rd22, %rd20;
	cvt.u32.u64 	%r338, %rd183;
	div.s32 	%r339, %r338, %r6;
	mul.lo.s32 	%r340, %r339, %r6;
	sub.s32 	%r341, %r338, %r340;
	div.s32 	%r342, %r341, %r7;
	mul.lo.s32 	%r343, %r342, %r7;
	sub.s32 	%r344, %r341, %r343;
	selp.b32 	%r345, 0, %r339, %p111;
	selp.b32 	%r346, 0, %r342, %p110;
	selp.b32 	%r347, 0, %r344, %p109;
	mul.lo.s32 	%r348, %r9, %r345;
	mad.lo.s32 	%r349, %r10, %r346, %r348;
	mad.lo.s32 	%r350, %r11, %r347, %r349;
	shl.b64 	%rd184, %rd183, 32;
	shr.s64 	%rd185, %rd184, 30;
	add.s64 	%rd186, %rd1, %rd185;
	ld.global.f32 	%f179, [%rd186];
	cvt.s64.s32 	%rd187, %r350;
	add.s64 	%rd188, %rd2, %rd187;
	ld.global.u8 	%rs30, [%rd188];
	setp.eq.s16 	%p112, %rs30, 0;
	mul.f32 	%f180, %f179, %f114;
	selp.f32 	%f509, %f113, %f180, %p112;
	max.f32 	%f470, %f470, %f509;
$L__BB419_48:
	mov.u32 	%r351, %tid.x;
	cvt.u64.u32 	%rd189, %r351;
	setp.le.s64 	%p113, %rd40, %rd189;
	mov.b32 	%r352, %f470;
	shfl.sync.bfly.b32	%r353|%p114, %r352, 16, 31, -1;
	mov.b32 	%f181, %r353;
	max.f32 	%f182, %f470, %f181;
	mov.b32 	%r354, %f182;
	shfl.sync.bfly.b32	%r355|%p115, %r354, 8, 31, -1;
	mov.b32 	%f183, %r355;
	max.f32 	%f184, %f182, %f183;
	mov.b32 	%r356, %f184;
	shfl.sync.bfly.b32	%r357|%p116, %r356, 4, 31, -1;
	mov.b32 	%f185, %r357;
	max.f32 	%f186, %f184, %f185;
	mov.b32 	%r358, %f186;
	shfl.sync.bfly.b32	%r359|%p117, %r358, 2, 31, -1;
	mov.b32 	%f187, %r359;
	max.f32 	%f188, %f186, %f187;
	mov.b32 	%r360, %f188;
	shfl.sync.bfly.b32	%r361|%p118, %r360, 1, 31, -1;
	mov.b32 	%f189, %r361;
	max.f32 	%f190, %f188, %f189;
	sub.f32 	%f191, %f467, %f190;
	fma.rn.f32 	%f192, %f191, 0f3BBB989D, 0f3F000000;
	cvt.sat.f32.f32 	%f193, %f192;
	mov.f32 	%f194, 0f4B400001;
	mov.f32 	%f195, 0f437C0000;
	fma.rm.f32 	%f196, %f193, %f195, %f194;
	add.f32 	%f197, %f196, 0fCB40007F;
	neg.f32 	%f198, %f197;
	fma.rn.f32 	%f199, %f191, 0f3FB8AA3B, %f198;
	fma.rn.f32 	%f200, %f191, 0f32A57060, %f199;
	mov.b32 	%r362, %f196;
	shl.b32 	%r363, %r362, 23;
	mov.b32 	%f201, %r363;
	ex2.approx.ftz.f32 	%f202, %f200;
	mul.f32 	%f203, %f202, %f201;
	add.f32 	%f204, %f203, 0f00000000;
	sub.f32 	%f205, %f469, %f190;
	fma.rn.f32 	%f206, %f205, 0f3BBB989D, 0f3F000000;
	cvt.sat.f32.f32 	%f207, %f206;
	fma.rm.f32 	%f208, %f207, %f195, %f194;
	add.f32 	%f209, %f208, 0fCB40007F;
	neg.f32 	%f210, %f209;
	fma.rn.f32 	%f211, %f205, 0f3FB8AA3B, %f210;
	fma.rn.f32 	%f212, %f205, 0f32A57060, %f211;
	mov.b32 	%r364, %f208;
	shl.b32 	%r365, %r364, 23;
	mov.b32 	%f213, %r365;
	ex2.approx.ftz.f32 	%f214, %f212;
	mul.f32 	%f215, %f214, %f213;
	add.f32 	%f216, %f204, %f215;
	sub.f32 	%f217, %f471, %f190;
	fma.rn.f32 	%f218, %f217, 0f3BBB989D, 0f3F000000;
	cvt.sat.f32.f32 	%f219, %f218;
	fma.rm.f32 	%f220, %f219, %f195, %f194;
	add.f32 	%f221, %f220, 0fCB40007F;
	neg.f32 	%f222, %f221;
	fma.rn.f32 	%f223, %f217, 0f3FB8AA3B, %f222;
	fma.rn.f32 	%f224, %f217, 0f32A57060, %f223;
	mov.b32 	%r366, %f220;
	shl.b32 	%r367, %r366, 23;
	mov.b32 	%f225, %r367;
	ex2.approx.ftz.f32 	%f226, %f224;
	mul.f32 	%f227, %f226, %f225;
	add.f32 	%f228, %f216, %f227;
	sub.f32 	%f229, %f473, %f190;
	fma.rn.f32 	%f230, %f229, 0f3BBB989D, 0f3F000000;
	cvt.sat.f32.f32 	%f231, %f230;
	fma.rm.f32 	%f232, %f231, %f195, %f194;
	add.f32 	%f233, %f232, 0fCB40007F;
	neg.f32 	%f234, %f233;
	fma.rn.f32 	%f235, %f229, 0f3FB8AA3B, %f234;
	fma.rn.f32 	%f236, %f229, 0f32A57060, %f235;
	mov.b32 	%r368, %f232;
	shl.b32 	%r369, %r368, 23;
	mov.b32 	%f237, %r369;
	ex2.approx.ftz.f32 	%f238, %f236;
	mul.f32 	%f239, %f238, %f237;
	add.f32 	%f240, %f228, %f239;
	sub.f32 	%f241, %f475, %f190;
	fma.rn.f32 	%f242, %f241, 0f3BBB989D, 0f3F000000;
	cvt.sat.f32.f32 	%f243, %f242;
	fma.rm.f32 	%f244, %f243, %f195, %f194;
	add.f32 	%f245, %f244, 0fCB40007F;
	neg.f32 	%f246, %f245;
	fma.rn.f32 	%f247, %f241, 0f3FB8AA3B, %f246;
	fma.rn.f32 	%f248, %f241, 0f32A57060, %f247;
	mov.b32 	%r370, %f244;
	shl.b32 	%r371, %r370, 23;
	mov.b32 	%f249, %r371;
	ex2.approx.ftz.f32 	%f250, %f248;
	mul.f32 	%f251, %f250, %f249;
	add.f32 	%f252, %f240, %f251;
	sub.f32 	%f253, %f477, %f190;
	fma.rn.f32 	%f254, %f253, 0f3BBB989D, 0f3F000000;
	cvt.sat.f32.f32 	%f255, %f254;
	fma.rm.f32 	%f256, %f255, %f195, %f194;
	add.f32 	%f257, %f256, 0fCB40007F;
	neg.f32 	%f258, %f257;
	fma.rn.f32 	%f259, %f253, 0f3FB8AA3B, %f258;
	fma.rn.f32 	%f260, %f253, 0f32A57060, %f259;
	mov.b32 	%r372, %f256;
	shl.b32 	%r373, %r372, 23;
	mov.b32 	%f261, %r373;
	ex2.approx.ftz.f32 	%f262, %f260;
	mul.f32 	%f263, %f262, %f261;
	add.f32 	%f264, %f252, %f263;
	sub.f32 	%f265, %f479, %f190;
	fma.rn.f32 	%f266, %f265, 0f3BBB989D, 0f3F000000;
	cvt.sat.f32.f32 	%f267, %f266;
	fma.rm.f32 	%f268, %f267, %f195, %f194;
	add.f32 	%f269, %f268, 0fCB40007F;
	neg.f32 	%f270, %f269;
	fma.rn.f32 	%f271, %f265, 0f3FB8AA3B, %f270;
	fma.rn.f32 	%f272, %f265, 0f32A57060, %f271;
	mov.b32 	%r374, %f268;
	shl.b32 	%r375, %r374, 23;
	mov.b32 	%f273, %r375;
	ex2.approx.ftz.f32 	%f274, %f272;
	mul.f32 	%f275, %f274, %f273;
	add.f32 	%f276, %f264, %f275;
	sub.f32 	%f277, %f481, %f190;
	fma.rn.f32 	%f278, %f277, 0f3BBB989D, 0f3F000000;
	cvt.sat.f32.f32 	%f279, %f278;
	fma.rm.f32 	%f280, %f279, %f195, %f194;
	add.f32 	%f281, %f280, 0fCB40007F;
	neg.f32 	%f282, %f281;
	fma.rn.f32 	%f283, %f277, 0f3FB8AA3B, %f282;
	fma.rn.f32 	%f284, %f277, 0f32A57060, %f283;
	mov.b32 	%r376, %f280;
	shl.b32 	%r377, %r376, 23;
	mov.b32 	%f285, %r377;
	ex2.approx.ftz.f32 	%f286, %f284;
	mul.f32 	%f287, %f286, %f285;
	add.f32 	%f288, %f276, %f287;
	sub.f32 	%f289, %f483, %f190;
	fma.rn.f32 	%f290, %f289, 0f3BBB989D, 0f3F000000;
	cvt.sat.f32.f32 	%f291, %f290;
	fma.rm.f32 	%f292, %f291, %f195, %f194;
	add.f32 	%f293, %f292, 0fCB40007F;
	neg.f32 	%f294, %f293;
	fma.rn.f32 	%f295, %f289, 0f3FB8AA3B, %f294;
	fma.rn.f32 	%f296, %f289, 0f32A57060, %f295;
	mov.b32 	%r378, %f292;
	shl.b32 	%r379, %r378, 23;
	mov.b32 	%f297, %r379;
	ex2.approx.ftz.f32 	%f298, %f296;
	mul.f32 	%f299, %f298, %f297;
	add.f32 	%f300, %f288, %f299;
	sub.f32 	%f301, %f485, %f190;
	fma.rn.f32 	%f302, %f301, 0f3BBB989D, 0f3F000000;
	cvt.sat.f32.f32 	%f303, %f302;
	fma.rm.f32 	%f304, %f303, %f195, %f194;
	add.f32 	%f305, %f304, 0fCB40007F;
	neg.f32 	%f306, %f305;
	fma.rn.f32 	%f307, %f301, 0f3FB8AA3B, %f306;
	fma.rn.f32 	%f308, %f301, 0f32A57060, %f307;
	mov.b32 	%r380, %f304;
	shl.b32 	%r381, %r380, 23;
	mov.b32 	%f309, %r381;
	ex2.approx.ftz.f32 	%f310, %f308;
	mul.f32 	%f311, %f310, %f309;
	add.f32 	%f312, %f300, %f311;
	sub.f32 	%f313, %f487, %f190;
	fma.rn.f32 	%f314, %f313, 0f3BBB989D, 0f3F000000;
	cvt.sat.f32.f32 	%f315, %f314;
	fma.rm.f32 	%f316, %f315, %f195, %f194;
	add.f32 	%f317, %f316, 0fCB40007F;
	neg.f32 	%f318, %f317;
	fma.rn.f32 	%f319, %f313, 0f3FB8AA3B, %f318;
	fma.rn.f32 	%f320, %f313, 0f32A57060, %f319;
	mov.b32 	%r382, %f316;
	shl.b32 	%r383, %r382, 23;
	mov.b32 	%f321, %r383;
	ex2.approx.ftz.f32 	%f322, %f320;
	mul.f32 	%f323, %f322, %f321;
	add.f32 	%f324, %f312, %f323;
	sub.f32 	%f325, %f489, %f190;
	fma.rn.f32 	%f326, %f325, 0f3BBB989D, 0f3F000000;
	cvt.sat.f32.f32 	%f327, %f326;
	fma.rm.f32 	%f328, %f327, %f195, %f194;
	add.f32 	%f329, %f328, 0fCB40007F;
	neg.f32 	%f330, %f329;
	fma.rn.f32 	%f331, %f325, 0f3FB8AA3B, %f330;
	fma.rn.f32 	%f332, %f325, 0f32A57060, %f331;
	mov.b32 	%r384, %f328;
	shl.b32 	%r385, %r384, 23;
	mov.b32 	%f333, %r385;
	ex2.approx.ftz.f32 	%f334, %f332;
	mul.f32 	%f335, %f334, %f333;
	add.f32 	%f336, %f324, %f335;
	sub.f32 	%f337, %f491, %f190;
	fma.rn.f32 	%f338, %f337, 0f3BBB989D, 0f3F000000;
	cvt.sat.f32.f32 	%f339, %f338;
	fma.rm.f32 	%f340, %f339, %f195, %f194;
	add.f32 	%f341, %f340, 0fCB40007F;
	neg.f32 	%f342, %f341;
	fma.rn.f32 	%f343, %f337, 0f3FB8AA3B, %f342;
	fma.rn.f32 	%f344, %f337, 0f32A57060, %f343;
	mov.b32 	%r386, %f340;
	shl.b32 	%r387, %r386, 23;
	mov.b32 	%f345, %r387;
	ex2.approx.ftz.f32 	%f346, %f344;
	mul.f32 	%f347, %f346, %f345;
	add.f32 	%f348, %f336, %f347;
	sub.f32 	%f349, %f493, %f190;
	fma.rn.f32 	%f350, %f349, 0f3BBB989D, 0f3F000000;
	cvt.sat.f32.f32 	%f351, %f350;
	fma.rm.f32 	%f352, %f351, %f195, %f194;
	add.f32 	%f353, %f352, 0fCB40007F;
	neg.f32 	%f354, %f353;
	fma.rn.f32 	%f355, %f349, 0f3FB8AA3B, %f354;
	fma.rn.f32 	%f356, %f349, 0f32A57060, %f355;
	mov.b32 	%r388, %f352;
	shl.b32 	%r389, %r388, 23;
	mov.b32 	%f357, %r389;
	ex2.approx.ftz.f32 	%f358, %f356;
	mul.f32 	%f359, %f358, %f357;
	add.f32 	%f360, %f348, %f359;
	sub.f32 	%f361, %f495, %f190;
	fma.rn.f32 	%f362, %f361, 0f3BBB989D, 0f3F000000;
	cvt.sat.f32.f32 	%f363, %f362;
	fma.rm.f32 	%f364, %f363, %f195, %f194;
	add.f32 	%f365, %f364, 0fCB40007F;
	neg.f32 	%f366, %f365;
	fma.rn.f32 	%f367, %f361, 0f3FB8AA3B, %f366;
	fma.rn.f32 	%f368, %f361, 0f32A57060, %f367;
	mov.b32 	%r390, %f364;
	shl.b32 	%r391, %r390, 23;
	mov.b32 	%f369, %r391;
	ex2.approx.ftz.f32 	%f370, %f368;
	mul.f32 	%f371, %f370, %f369;
	add.f32 	%f372, %f360, %f371;
	sub.f32 	%f373, %f497, %f190;
	fma.rn.f32 	%f374, %f373, 0f3BBB989D, 0f3F000000;
	cvt.sat.f32.f32 	%f375, %f374;
	fma.rm.f32 	%f376, %f375, %f195, %f194;
	add.f32 	%f377, %f376, 0fCB40007F;
	neg.f32 	%f378, %f377;
	fma.rn.f32 	%f379, %f373, 0f3FB8AA3B, %f378;
	fma.rn.f32 	%f380, %f373, 0f32A57060, %f379;
	mov.b32 	%r392, %f376;
	shl.b32 	%r393, %r392, 23;
	mov.b32 	%f381, %r393;
	ex2.approx.ftz.f32 	%f382, %f380;
	mul.f32 	%f383, %f382, %f381;
	add.f32 	%f384, %f372, %f383;
	sub.f32 	%f385, %f499, %f190;
	fma.rn.f32 	%f386, %f385, 0f3BBB989D, 0f3F000000;
	cvt.sat.f32.f32 	%f387, %f386;
	fma.rm.f32 	%f388, %f387, %f195, %f194;
	add.f32 	%f389, %f388, 0fCB40007F;
	neg.f32 	%f390, %f389;
	fma.rn.f32 	%f391, %f385, 0f3FB8AA3B, %f390;
	fma.rn.f32 	%f392, %f385, 0f32A57060, %f391;
	mov.b32 	%r394, %f388;
	shl.b32 	%r395, %r394, 23;
	mov.b32 	%f393, %r395;
	ex2.approx.ftz.f32 	%f394, %f392;
	mul.f32 	%f395, %f394, %f393;
	add.f32 	%f396, %f384, %f395;
	sub.f32 	%f397, %f501, %f190;
	fma.rn.f32 	%f398, %f397, 0f3BBB989D, 0f3F000000;
	cvt.sat.f32.f32 	%f399, %f398;
	fma.rm.f32 	%f400, %f399, %f195, %f194;
	add.f32 	%f401, %f400, 0fCB40007F;
	neg.f32 	%f402, %f401;
	fma.rn.f32 	%f403, %f397, 0f3FB8AA3B, %f402;
	fma.rn.f32 	%f404, %f397, 0f32A57060, %f403;
	mov.b32 	%r396, %f400;
	shl.b32 	%r397, %r396, 23;
	mov.b32 	%f405, %r397;
	ex2.approx.ftz.f32 	%f406, %f404;
	mul.f32 	%f407, %f406, %f405;
	add.f32 	%f408, %f396, %f407;
	sub.f32 	%f409, %f503, %f190;
	fma.rn.f32 	%f410, %f409, 0f3BBB989D, 0f3F000000;
	cvt.sat.f32.f32 	%f411, %f410;
	fma.rm.f32 	%f412, %f411, %f195, %f194;
	add.f32 	%f413, %f412, 0fCB40007F;
	neg.f32 	%f414, %f413;
	fma.rn.f32 	%f415, %f409, 0f3FB8AA3B, %f414;
	fma.rn.f32 	%f416, %f409, 0f32A57060, %f415;
	mov.b32 	%r398, %f412;
	shl.b32 	%r399, %r398, 23;
	mov.b32 	%f417, %r399;
	ex2.approx.ftz.f32 	%f418, %f416;
	mul.f32 	%f419, %f418, %f417;
	add.f32 	%f420, %f408, %f419;
	sub.f32 	%f421, %f505, %f190;
	fma.rn.f32 	%f422, %f421, 0f3BBB989D, 0f3F000000;
	cvt.sat.f32.f32 	%f423, %f422;
	fma.rm.f32 	%f424, %f423, %f195, %f194;
	add.f32 	%f425, %f424, 0fCB40007F;
	neg.f32 	%f426, %f425;
	fma.rn.f32 	%f427, %f421, 0f3FB8AA3B, %f426;
	fma.rn.f32 	%f428, %f421, 0f32A57060, %f427;
	mov.b32 	%r400, %f424;
	shl.b32 	%r401, %r400, 23;
	mov.b32 	%f429, %r401;
	ex2.approx.ftz.f32 	%f430, %f428;
	mul.f32 	%f431, %f430, %f429;
	add.f32 	%f432, %f420, %f431;
	sub.f32 	%f433, %f507, %f190;
	fma.rn.f32 	%f434, %f433, 0f3BBB989D, 0f3F000000;
	cvt.sat.f32.f32 	%f435, %f434;
	fma.rm.f32 	%f436, %f435, %f195, %f194;
	add.f32 	%f437, %f436, 0fCB40007F;
	neg.f32 	%f438, %f437;
	fma.rn.f32 	%f439, %f433, 0f3FB8AA3B, %f438;
	fma.rn.f32 	%f440, %f433, 0f32A57060, %f439;
	mov.b32 	%r402, %f436;
	shl.b32 	%r403, %r402, 23;
	mov.b32 	%f441, %r403;
	ex2.approx.ftz.f32 	%f442, %f440;
	mul.f32 	%f443, %f442, %f441;
	add.f32 	%f444, %f432, %f443;
	sub.f32 	%f445, %f509, %f190;
	fma.rn.f32 	%f446, %f445, 0f3BBB989D, 0f3F000000;
	cvt.sat.f32.f32 	%f447, %f446;
	fma.rm.f32 	%f448, %f447, %f195, %f194;
	add.f32 	%f449, %f448, 0fCB40007F;
	neg.f32 	%f450, %f449;
	fma.rn.f32 	%f451, %f445, 0f3FB8AA3B, %f450;
	fma.rn.f32 	%f452, %f445, 0f32A57060, %f451;
	mov.b32 	%r404, %f448;
	shl.b32 	%r405, %r404, 23;
	mov.b32 	%f453, %r405;
	ex2.approx.ftz.f32 	%f454, %f452;
	mul.f32 	%f455, %f454, %f453;
	add.f32 	%f456, %f444, %f455;
	mov.b32 	%r406, %f456;
	shfl.sync.bfly.b32	%r407|%p119, %r406, 16, 31, -1;
	mov.b32 	%f457, %r407;
	add.f32 	%f458, %f456, %f457;
	mov.b32 	%r408, %f458;
	shfl.sync.bfly.b32	%r409|%p120, %r408, 8, 31, -1;
	mov.b32 	%f459, %r409;
	add.f32 	%f460, %f458, %f459;
	mov.b32 	%r410, %f460;
	shfl.sync.bfly.b32	%r411|%p121, %r410, 4, 31, -1;
	mov.b32 	%f461, %r411;
	add.f32 	%f462, %f460, %f461;
	mov.b32 	%r412, %f462;
	shfl.sync.bfly.b32	%r413|%p122, %r412, 2, 31, -1;
	mov.b32 	%f463, %r413;
	add.f32 	%f464, %f462, %f463;
	mov.b32 	%r414, %f464;
	shfl.sync.bfly.b32	%r415|%p123, %r414, 1, 31, -1;
	mov.b32 	%f465, %r415;
	add.f32 	%f466, %f464, %f465;
	div.rn.f32 	%f91, %f203, %f466;
	div.rn.f32 	%f92, %f215, %f466;
	div.rn.f32 	%f93, %f227, %f466;
	div.rn.f32 	%f94, %f239, %f466;
	div.rn.f32 	%f95, %f251, %f466;
	div.rn.f32 	%f96, %f263, %f466;
	div.rn.f32 	%f97, %f275, %f466;
	div.rn.f32 	%f98, %f287, %f466;
	div.rn.f32 	%f99, %f299, %f466;
	div.rn.f32 	%f100, %f311, %f466;
	div.rn.f32 	%f101, %f323, %f466;
	div.rn.f32 	%f102, %f335, %f466;
	div.rn.f32 	%f103, %f347, %f466;
	div.rn.f32 	%f104, %f359, %f466;
	div.rn.f32 	%f105, %f371, %f466;
	div.rn.f32 	%f106, %f383, %f466;
	div.rn.f32 	%f107, %f395, %f466;
	div.rn.f32 	%f108, %f407, %f466;
	div.rn.f32 	%f109, %f419, %f466;
	div.rn.f32 	%f110, %f431, %f466;
	div.rn.f32 	%f111, %f443, %f466;
	div.rn.f32 	%f112, %f455, %f466;
	mad.lo.s64 	%rd190, %rd203, %rd38, %rd189;
	cvta.to.global.u64 	%rd191, %rd37;
	shl.b64 	%rd192, %rd190, 2;
	add.s64 	%rd26, %rd191, %rd192;
	@%p113 bra 	$L__BB419_50;
	st.global.f32 	[%rd26], %f91;
$L__BB419_50:
	setp.le.s64 	%p124, %rd40, %rd7;
	@%p124 bra 	$L__BB419_52;
	st.global.f32 	[%rd26+128], %f92;
$L__BB419_52:
	setp.le.s64 	%p125, %rd40, %rd8;
	@%p125 bra 	$L__BB419_54;
	st.global.f32 	[%rd26+256], %f93;
$L__BB419_54:
	setp.le.s64 	%p126, %rd40, %rd9;
	@%p126 bra 	$L__BB419_56;
	st.global.f32 	[%rd26+384], %f94;
$L__BB419_56:
	setp.le.s64 	%p127, %rd40, %rd10;
	@%p127 bra 	$L__BB419_58;
	st.global.f32 	[%rd26+512], %f95;
$L__BB419_58:
	setp.le.s64 	%p128, %rd40, %rd11;
	@%p128 bra 	$L__BB419_60;
	st.global.f32 	[%rd26+640], %f96;
$L__BB419_60:
	setp.le.s64 	%p129, %rd40, %rd12;
	@%p129 bra 	$L__BB419_62;
	st.global.f32 	[%rd26+768], %f97;
$L__BB419_62:
	mov.u32 	%r416, %tid.x;
	add.s32 	%r417, %r416, 224;
	cvt.u64.u32 	%rd193, %r417;
	setp.le.s64 	%p130, %rd40, %rd193;
	@%p130 bra 	$L__BB419_64;
	st.global.f32 	[%rd26+896], %f98;
$L__BB419_64:
	setp.le.s64 	%p131, %rd40, %rd13;
	@%p131 bra 	$L__BB419_66;
	st.global.f32 	[%rd26+1024], %f99;
$L__BB419_66:
	add.s32 	%r419, %r416, 288;
	cvt.u64.u32 	%rd194, %r419;
	setp.le.s64 	%p132, %rd40, %rd194;
	@%p132 bra 	$L__BB419_68;
	st.global.f32 	[%rd26+1152], %f100;
$L__BB419_68:
	add.s32 	%r421, %r416, 320;
	cvt.u64.u32 	%rd195, %r421;
	setp.le.s64 	%p133, %rd40, %rd195;
	@%p133 bra 	$L__BB419_70;
	st.global.f32 	[%rd26+1280], %f101;
$L__BB419_70:
	add.s32 	%r423, %r416, 352;
	cvt.u64.u32 	%rd196, %r423;
	setp.le.s64 	%p134, %rd40, %rd196;
	@%p134 bra 	$L__BB419_72;
	st.global.f32 	[%rd26+1408], %f102;
$L__BB419_72:
	add.s32 	%r425, %r416, 384;
	cvt.u64.u32 	%rd197, %r425;
	setp.le.s64 	%p135, %rd40, %rd197;
	@%p135 bra 	$L__BB419_74;
	st.global.f32 	[%rd26+1536], %f103;
$L__BB419_74:
	add.s32 	%r427, %r416, 416;
	cvt.u64.u32 	%rd198, %r427;
	setp.le.s64 	%p136, %rd40, %rd198;
	@%p136 bra 	$L__BB419_76;
	st.global.f32 	[%rd26+1664], %f104;
$L__BB419_76:
	add.s32 	%r429, %r416, 448;
	cvt.u64.u32 	%rd199, %r429;
	setp.le.s64 	%p137, %rd40, %rd199;
	@%p137 bra 	$L__BB419_78;
	st.global.f32 	[%rd26+1792], %f105;
$L__BB419_78:
	setp.le.s64 	%p138, %rd40, %rd14;
	@%p138 bra 	$L__BB419_80;
	st.global.f32 	[%rd26+1920], %f106;
$L__BB419_80:
	setp.le.s64 	%p139, %rd40, %rd15;
	@%p139 bra 	$L__BB419_82;
	st.global.f32 	[%rd26+2048], %f107;
$L__BB419_82:
	setp.le.s64 	%p140, %rd40, %rd16;
	@%p140 bra 	$L__BB419_84;
	st.global.f32 	[%rd26+2176], %f108;
$L__BB419_84:
	setp.le.s64 	%p141, %rd40, %rd17;
	@%p141 bra 	$L__BB419_86;
	st.global.f32 	[%rd26+2304], %f109;
$L__BB419_86:
	setp.le.s64 	%p142, %rd40, %rd18;
	@%p142 bra 	$L__BB419_88;
	st.global.f32 	[%rd26+2432], %f110;
$L__BB419_88:
	setp.le.s64 	%p143, %rd40, %rd19;
	@%p143 bra 	$L__BB419_90;
	st.global.f32 	[%rd26+2560], %f111;
$L__BB419_90:
	setp.le.s64 	%p144, %rd40, %rd20;
	@%p144 bra 	$L__BB419_92;
	st.global.f32 	[%rd26+2688], %f112;
$L__BB419_92:
	ld.param.u64 	%rd202, [_Z15SoftmaxWarpImplI22BroadcastScaleMaskLoadIffbLm3EiE11DirectStoreIffEfLi1ELi22ELi32ELi1ELb1EL9Algorithm0EEvT_T0_ll_param_2];
	mov.u32 	%r430, %nctaid.x;
	mov.u32 	%r431, %ntid.y;
	mul.lo.s32 	%r432, %r430, %r431;
	cvt.s64.s32 	%rd200, %r432;
	add.s64 	%rd203, %rd203, %rd200;
	setp.lt.s64 	%p145, %rd203, %rd202;
	@%p145 bra 	$L__BB419_4;
$L__BB419_93:
	ret;

}
	// .globl	_Z15SoftmaxWarpImplI22BroadcastScaleMaskLoadIffbLm3EiE11DirectStoreIffEfLi1ELi23ELi32ELi1ELb0EL9Algorithm0EEvT_T0_ll
.visible .entry _Z15SoftmaxWarpImplI22BroadcastScaleMaskLoadIffbLm3EiE11DirectStoreIffEfLi1ELi23ELi32ELi1ELb0EL9Algorithm0EEvT_T0_ll(
	.param .align 8 .b8 _Z15SoftmaxWarpImplI22BroadcastScaleMaskLoadIffbLm3EiE11DirectStoreIffEfLi1ELi23ELi32ELi1ELb0EL9Algorithm0EEvT_T0_ll_param_0[112],
	.param .align 8 .b8 _Z15SoftmaxWarpImplI22BroadcastScaleMaskLoadIffbLm3EiE11DirectStoreIffEfLi1ELi23ELi32ELi1ELb0EL9Algorithm0EEvT_T0_ll_param_1[16],
	.param .u64 _Z15SoftmaxWarpImplI22BroadcastScaleMaskLoadIffbLm3EiE11DirectStoreIffEfLi1ELi23ELi32ELi1ELb0EL9Algorithm0EEvT_T0_ll_param_2,
	.param .u64 _Z15SoftmaxWarpImplI22BroadcastScaleMaskLoadIffbLm3EiE11DirectStoreIffEfLi1ELi23ELi32ELi1ELb0EL9Algorithm0EEvT_T0_ll_param_3
)
{
	.reg .pred 	%p<40>;
	.reg .b16 	%rs<32>;
	.reg .b32 	%r<392>;
	.reg .b32 	%f<416>;
	.reg .b64 	%rd<173>;

	ld.param.u64 	%rd22, [_Z15SoftmaxWarpImplI22BroadcastScaleMaskLoadIffbLm3EiE11DirectStoreIffEfLi1ELi23ELi32ELi1ELb0EL9Algorithm0EEvT_T0_ll_param_1+8];
	ld.param.u64 	%rd21, [_Z15SoftmaxWarpImplI22BroadcastScaleMaskLoadIffbLm3EiE11DirectStoreIffEfLi1ELi23ELi32ELi1ELb0EL9Algorithm0EEvT_T0_ll_param_1];
	ld.param.v2.f32 	{%f1, %f2}, [_Z15SoftmaxWarpImplI22BroadcastScaleMaskLoadIffbLm3EiE11DirectStoreIffEfLi1ELi23ELi32ELi1ELb0EL9Algorithm0EEvT_T0_ll_param_0+104];
	ld.param.u64 	%rd20, [_Z15SoftmaxWarpImplI22BroadcastScaleMaskLoadIffbLm3EiE11DirectStoreIffEfLi1ELi23ELi32ELi1ELb0EL9Algorithm0EEvT_T0_ll_param_0+96];
	ld.param.u32 	%r10, [_Z15SoftmaxWarpImplI22BroadcastScaleMaskLoadIffbLm3EiE11DirectStoreIffEfLi1ELi23ELi32ELi1ELb0EL9Algorithm0EEvT_T0_ll_param_0+80];
	ld.param.v2.u32 	{%r8, %r9}, [_Z15SoftmaxWarpImplI22BroadcastScaleMaskLoadIffbLm3EiE11DirectStoreIffEfLi1ELi23ELi32ELi1ELb0EL9Algorithm0EEvT_T0_ll_param_0+72];
	ld.param.v2.u32 	{%r5, %r6}, [_Z15SoftmaxWarpImplI22BroadcastScaleMaskLoadIffbLm3EiE11DirectStoreIffEfLi1ELi23ELi32ELi1ELb0EL9Algorithm0EEvT_T0_ll_param_0+48];
	ld.param.u64 	%rd16, [_Z15SoftmaxWarpImplI22BroadcastScaleMaskLoadIffbLm3EiE11DirectStoreIffEfLi1ELi23ELi32ELi1ELb0EL9Algorithm0EEvT_T0_ll_param_0+32];
	ld.param.u64 	%rd15, [_Z15SoftmaxWarpImplI22BroadcastScaleMaskLoadIffbLm3EiE11DirectStoreIffEfLi1ELi23ELi32ELi1ELb0EL9Algorithm0EEvT_T0_ll_param_0+24];
	ld.param.u64 	%rd14, [_Z15SoftmaxWarpImplI22BroadcastScaleMaskLoadIffbLm3EiE11DirectStoreIffEfLi1ELi23ELi32ELi1ELb0EL9Algorithm0EEvT_T0_ll_param_0+16];
	ld.param.u64 	%rd13, [_Z15SoftmaxWarpImplI22BroadcastScaleMaskLoadIffbLm3EiE11DirectStoreIffEfLi1ELi23ELi32ELi1ELb0EL9Algorithm0EEvT_T0_ll_param_0+8];
	ld.param.u64 	%rd12, [_Z15SoftmaxWarpImplI22BroadcastScaleMaskLoadIffbLm3EiE11DirectStoreIffEfLi1ELi23ELi32ELi1ELb0EL9Algorithm0EEvT_T0_ll_param_0];
	ld.param.u64 	%rd23, [_Z15SoftmaxWarpImplI22BroadcastScaleMaskLoadIffbLm3EiE11DirectStoreIffEfLi1ELi23ELi32ELi1ELb0EL9Algorithm0EEvT_T0_ll_param_2];
	ld.param.u64 	%rd24, [_Z15SoftmaxWarpImplI22BroadcastScaleMaskLoadIffbLm3EiE11DirectStoreIffEfLi1ELi23ELi32ELi1ELb0EL9Algorithm0EEvT_T0_ll_param_3];
	setp.lt.s64 	%p1, %rd24, 737;
	@%p1 bra 	$L__BB420_2;
	mov.u64 	%rd25, $str;
	cvta.global.u64 	%rd26, %rd25;
	mov.u64 	%rd27, $str$1;
	cvta.global.u64 	%rd28, %rd27;
	mov.u64 	%rd29, __unnamed_411;
	cvta.global.u64 	%rd30, %rd29;
	{ // callseq 410, 0
	.param .b64 param0;
	st.param.b64 	[param0], %rd26;
	.param .b64 param1;
	st.param.b64 	[param1], %rd28;
	.param .b32 param2;
	st.param.b32 	[param2], 219;
	.param .b64 param3;
	st.param.b64 	[param3], %rd30;
	.param .b64 param4;
	st.param.b64 	[param4], 1;
	call.uni 
	__assertfail, 
	(
	param0, 
	param1, 
	param2, 
	param3, 
	param4
	);
	} // callseq 410
$L__BB420_2:
	mov.u32 	%r21, %ctaid.x;
	mov.u32 	%r22, %ntid.y;
	mov.u32 	%r23, %tid.y;
	mad.lo.s32 	%r24, %r21, %r22, %r23;
	mov.u32 	%r25, %nctaid.x;
	mul.lo.s32 	%r4, %r25, %r22;
	cvt.s64.s32 	%rd172, %r24;
	setp.le.s64 	%p2, %rd23, %rd172;
	@%p2 bra 	$L__BB420_5;
	cvta.to.global.u64 	%rd5, %rd12;
	cvta.to.global.u64 	%rd6, %rd13;
	mov.u32 	%r26, %tid.x;
	cvt.u64.u32 	%rd7, %r26;
	cvta.to.global.u64 	%rd8, %rd21;
	cvt.s64.s32 	%rd9, %r4;
$L__BB420_4:
	setp.eq.s64 	%p3, %rd16, 1;
	setp.eq.s64 	%p4, %rd15, 1;
	setp.eq.s64 	%p5, %rd14, 1;
	mad.lo.s64 	%rd31, %rd20, %rd172, %rd7;
	cvt.u32.u64 	%r27, %rd31;
	div.s32 	%r28, %r27, %r5;
	mul.lo.s32 	%r29, %r28, %r5;
	sub.s32 	%r30, %r27, %r29;
	div.s32 	%r31, %r30, %r6;
	mul.lo.s32 	%r32, %r31, %r6;
	sub.s32 	%r33, %r30, %r32;
	selp.b32 	%r34, 0, %r28, %p5;
	selp.b32 	%r35, 0, %r31, %p4;
	selp.b32 	%r36, 0, %r33, %p3;
	mul.lo.s32 	%r37, %r8, %r34;
	mad.lo.s32 	%r38, %r9, %r35, %r37;
	mad.lo.s32 	%r39, %r10, %r36, %r38;
	shl.b64 	%rd32, %rd31, 32;
	shr.s64 	%rd33, %rd32, 30;
	add.s64 	%rd34, %rd5, %rd33;
	ld.global.f32 	%f3, [%rd34];
	cvt.s64.s32 	%rd35, %r39;
	add.s64 	%rd36, %rd6, %rd35;
	ld.global.u8 	%rs9, [%rd36];
	setp.eq.s16 	%p6, %rs9, 0;
	mul.f32 	%f4, %f3, %f2;
	selp.f32 	%f5, %f1, %f4, %p6;
	max.f32 	%f6, %f5, 0fFF800000;
	add.s64 	%rd37, %rd31, 32;
	cvt.u32.u64 	%r40, %rd37;
	div.s32 	%r41, %r40, %r5;
	mul.lo.s32 	%r42, %r41, %r5;
	sub.s32 	%r43, %r40, %r42;
	div.s32 	%r44, %r43, %r6;
	mul.lo.s32 	%r45, %r44, %r6;
	sub.s32 	%r46, %r43, %r45;
	selp.b32 	%r47, 0, %r41, %p5;
	selp.b32 	%r48, 0, %r44, %p4;
	selp.b32 	%r49, 0, %r46, %p3;
	mul.lo.s32 	%r50, %r8, %r47;
	mad.lo.s32 	%r51, %r9, %r48, %r50;
	mad.lo.s32 	%r52, %r10, %r49, %r51;
	shl.b64 	%rd38, %rd37, 32;
	shr.s64 	%rd39, %rd38, 30;
	add.s64 	%rd40, %rd5, %rd39;
	ld.global.f32 	%f7, [%rd40];
	cvt.s64.s32 	%rd41, %r52;
	add.s64 	%rd42, %rd6, %rd41;
	ld.global.u8 	%rs10, [%rd42];
	setp.eq.s16 	%p7, %rs10, 0;
	mul.f32 	%f8, %f7, %f2;
	selp.f32 	%f9, %f1, %f8, %p7;
	max.f32 	%f10, %f6, %f9;
	add.s64 	%rd43, %rd31, 64;
	cvt.u32.u64 	%r53, %rd43;
	div.s32 	%r54, %r53, %r5;
	mul.lo.s32 	%r55, %r54, %r5;
	sub.s32 	%r56, %r53, %r55;
	div.s32 	%r57, %r56, %r6;
	mul.lo.s32 	%r58, %r57, %r6;
	sub.s32 	%r59, %r56, %r58;
	selp.b32 	%r60, 0, %r54, %p5;
	selp.b32 	%r61, 0, %r57, %p4;
	selp.b32 	%r62, 0, %r59, %p3;
	mul.lo.s32 	%r63, %r8, %r60;
	mad.lo.s32 	%r64, %r9, %r61, %r63;
	mad.lo.s32 	%r65, %r10, %r62, %r64;
	shl.b64 	%rd44, %rd43, 32;
	shr.s64 	%rd45, %rd44, 30;
	add.s64 	%rd46, %rd5, %rd45;
	ld.global.f32 	%f11, [%rd46];
	cvt.s64.s32 	%rd47, %r65;
	add.s64 	%rd48, %rd6, %rd47;
	ld.global.u8 	%rs11, [%rd48];
	setp.eq.s16 	%p8, %rs11, 0;
	mul.f32 	%f12, %f11, %f2;
	selp.f32 	%f13, %f1, %f12, %p8;
	max.f32 	%f14, %f10, %f13;
	add.s64 	%rd49, %rd31, 96;
	cvt.u32.u64 	%r66, %rd49;
	div.s32 	%r67, %r66, %r5;
	mul.lo.s32 	%r68, %r67, %r5;
	sub.s32 	%r69, %r66, %r68;
	div.s32 	%r70, %r69, %r6;
	mul.lo.s32 	%r71, %r70, %r6;
	sub.s32 	%r72, %r69, %r71;
	selp.b32 	%r73, 0, %r67, %p5;
	selp.b32 	%r74, 0, %r70, %p4;
	selp.b32 	%r75, 0, %r72, %p3;
	mul.lo.s32 	%r76, %r8, %r73;
	mad.lo.s32 	%r77, %r9, %r74, %r76;
	mad.lo.s32 	%r78, %r10, %r75, %r77;
	shl.b64 	%rd50, %rd49, 32;
	shr.s64 	%rd51, %rd50, 30;
	add.s64 	%rd52, %rd5, %rd51;
	ld.global.f32 	%f15, [%rd52];
	cvt.s64.s32 	%rd53, %r78;
	add.s64 	%rd54, %rd6, %rd53;
	ld.global.u8 	%rs12, [%rd54];
	setp.eq.s16 	%p9, %rs12, 0;
	mul.f32 	%f16, %f15, %f2;
	selp.f32 	%f17, %f1, %f16, %p9;
	max.f32 	%f18, %f14, %f17;
	add.s64 	%rd55, %rd31, 128;
	cvt.u32.u64 	%r79, %rd55;
	div.s32 	%r80, %r79, %r5;
	mul.lo.s32 	%r81, %r80, %r5;
	sub.s32 	%r82, %r79, %r81;
	div.s32 	%r83, %r82, %r6;
	mul.lo.s32 	%r84, %r83, %r6;
	sub.s32 	%r85, %r82, %r84;
	selp.b32 	%r86, 0, %r80, %p5;
	selp.b32 	%r87, 0, %r83, %p4;
	selp.b32 	%r88, 0, %r85, %p3;
	mul.lo.s32 	%r89, %r8, %r86;
	mad.lo.s32 	%r90, %r9, %r87, %r89;
	mad.lo.s32 	%r91, %r10, %r88, %r90;
	shl.b64 	%rd56, %rd55, 32;
	shr.s64 	%rd57, %rd56, 30;
	add.s64 	%rd58, %rd5, %rd57;
	ld.global.f32 	%f19, [%rd58];
	cvt.s64.s32 	%rd59, %r91;
	add.s64 	%rd60, %rd6, %rd59;
	ld.global.u8 	%rs13, [%rd60];
	setp.eq.s16 	%p10, %rs13, 0;
	mul.f32 	%f20, %f19, %f2;
	selp.f32 	%f21, %f1, %f20, %p10;
	max.f32 	%f22, %f18, %f21;
	add.s64 	%rd61, %rd31, 160;
	cvt.u32.u64 	%r92, %rd61;
	div.s32 	%r93, %r92, %r5;
	mul.lo.s32 	%r94, %r93, %r5;
	sub.s32 	%r95, %r92, %r94;
	div.s32 	%r96, %r95, %r6;
	mul.lo.s32 	%r97, %r96, %r6;
	sub.s32 	%r98, %r95, %r97;
	selp.b32 	%r99, 0, %r93, %p5;
	selp.b32 	%r100, 0, %r96, %p4;
	selp.b32 	%r101, 0, %r98, %p3;
	mul.lo.s32 	%r102, %r8, %r99;
	mad.lo.s32 	%r103, %r9, %r100, %r102;
	mad.lo.s32 	%r104, %r10, %r101, %r103;
	shl.b64 	%rd62, %rd61, 32;
	shr.s64 	%rd63, %rd62, 30;
	add.s64 	%rd64, %rd5, %rd63;
	ld.global.f32 	%f23, [%rd64];
	cvt.s64.s32 	%rd65, %r104;
	add.s64 	%rd66, %rd6, %rd65;
	ld.global.u8 	%rs14, [%rd66];
	setp.eq.s16 	%p11, %rs14, 0;
	mul.f32 	%f24, %f23, %f2;
	selp.f32 	%f25, %f1, %f24, %p11;
	max.f32 	%f26, %f22, %f25;
	add.s64 	%rd67, %rd31, 192;
	cvt.u32.u64 	%r105, %rd67;
	div.s32 	%r106, %r105, %r5;
	mul.lo.s32 	%r107, %r106, %r5;
	sub.s32 	%r108, %r105, %r107;
	div.s32 	%r109, %r108, %r6;
	mul.lo.s32 	%r110, %r109, %r6;
	sub.s32 	%r111, %r108, %r110;
	selp.b32 	%r112, 0, %r106, %p5;
	selp.b32 	%r113, 0, %r109, %p4;
	selp.b32 	%r114, 0, %r111, %p3;
	mul.lo.s32 	%r115, %r8, %r112;
	mad.lo.s32 	%r116, %r9, %r113, %r115;
	mad.lo.s32 	%r117, %r10, %r114, %r116;
	shl.b64 	%rd68, %rd67, 32;
	shr.s64 	%rd69, %rd68, 30;
	add.s64 	%rd70, %rd5, %rd69;
	ld.global.f32 	%f27, [%rd70];
	cvt.s64.s32 	%rd71, %r117;
	add.s64 	%rd72, %rd6, %rd71;
	ld.global.u8 	%rs15, [%rd72];
	setp.eq.s16 	%p12, %rs15, 0;
	mul.f32 	%f28, %f27, %f2;
	selp.f32 	%f29, %f1, %f28, %p12;
	max.f32 	%f30, %f26, %f29;
	add.s64 	%rd73, %rd31, 224;
	cvt.u32.u64 	%r118, %rd73;
	div.s32 	%r119, %r118, %r5;
	mul.lo.s32 	%r120, %r119, %r5;
	sub.s32 	%r121, %r118, %r120;
	div.s32 	%r122, %r121, %r6;
	mul.lo.s32 	%r123, %r122, %r6;
	sub.s32 	%r124, %r121, %r123;
	selp.b32 	%r125, 0, %r119, %p5;
	selp.b32 	%r126, 0, %r122, %p4;
	selp.b32 	%r127, 0, %r124, %p3;
	mul.lo.s32 	%r128, %r8, %r125;
	mad.lo.s32 	%r129, %r9, %r126, %r128;
	mad.lo.s32 	%r130, %r10, %r127, %r129;
	shl.b64 	%rd74, %rd73, 32;
	shr.s64 	%rd75, %rd74, 30;
	add.s64 	%rd76, %rd5, %rd75;
	ld.global.f32 	%f31, [%rd76];
	cvt.s64.s32 	%rd77, %r130;
	add.s64 	%rd78, %rd6, %rd77;
	ld.global.u8 	%rs16, [%rd78];
	setp.eq.s16 	%p13, %rs16, 0;
	mul.f32 	%f32, %f31, %f2;
	selp.f32 	%f33, %f1, %f32, %p13;
	max.f32 	%f34, %f30, %f33;
	add.s64 	%rd79, %rd31, 256;
	cvt.u32.u64 	%r131, %rd79;
	div.s32 	%r132, %r131, %r5;
	mul.lo.s32 	%r133, %r132, %r5;
	sub.s32 	%r134, %r131, %r133;
	div.s32 	%r135, %r134, %r6;
	mul.lo.s32 	%r136, %r135, %r6;
	sub.s32 	%r137, %r134, %r136;
	selp.b32 	%r138, 0, %r132, %p5;
	selp.b32 	%r139, 0, %r135, %p4;
	selp.b32 	%r140, 0, %r137, %p3;
	mul.lo.s32 	%r141, %r8, %r138;
	mad.lo.s32 	%r142, %r9, %r139, %r141;
	mad.lo.s32 	%r143, %r10, %r140, %r142;
	shl.b64 	%rd80, %rd79, 32;
	shr.s64 	%rd81, %rd80, 30;
	add.s64 	%rd82, %rd5, %rd81;
	ld.global.f32 	%f35, [%rd82];
	cvt.s64.s32 	%rd83, %r143;
	add.s64 	%rd84, %rd6, %rd83;
	ld.global.u8 	%rs17, [%rd84];
	setp.eq.s16 	%p14, %rs17, 0;
	mul.f32 	%f36, %f35, %f2;
	selp.f32 	%f37, %f1, %f36, %p14;
	max.f32 	%f38, %f34, %f37;
	add.s64 	%rd85, %rd31, 288;
	cvt.u32.u64 	%r144, %rd85;
	div.s32 	%r145, %r144, %r5;
	mul.lo.s32 	%r146, %r145, %r5;
	sub.s32 	%r147, %r144, %r146;
	div.s32 	%r148, %r147, %r6;
	mul.lo.s32 	%r149, %r148, %r6;
	sub.s32 	%r150, %r147, %r149;
	selp.b32 	%r151, 0, %r145, %p5;
	selp.b32 	%r152, 0, %r148, %p4;
	selp.b32 	%r153, 0, %r150, %p3;
	mul.lo.s32 	%r154, %r8, %r151;
	mad.lo.s32 	%r155, %r9, %r152, %r154;
	mad.lo.s32 	%r156, %r10, %r153, %r155;
	shl.b64 	%rd86, %rd85, 32;
	shr.s64 	%rd87, %rd86, 30;
	add.s64 	%rd88, %rd5, %rd87;
	ld.global.f32 	%f39, [%rd88];
	cvt.s64.s32 	%rd89, %r156;
	add.s64 	%rd90, %rd6, %rd89;
	ld.global.u8 	%rs18, [%rd90];
	setp.eq.s16 	%p15, %rs18, 0;
	mul.f32 	%f40, %f39, %f2;
	selp.f32 	%f41, %f1, %f40, %p15;
	max.f32 	%f42, %f38, %f41;
	add.s64 	%rd91, %rd31, 320;
	cvt.u32.u64 	%r157, %rd91;
	div.s32 	%r158, %r157, %r5;
	mul.lo.s32 	%r159, %r158, %r5;
	sub.s32 	%r160, %r157, %r159;
	div.s32 	%r161, %r160, %r6;
	mul.lo.s32 	%r162, %r161, %r6;
	sub.s32 	%r163, %r160, %r162;
	selp.b32 	%r164, 0, %r158, %p5;
	selp.b32 	%r165, 0, %r161, %p4;
	selp.b32 	%r166, 0, %r163, %p3;
	mul.lo.s32 	%r167, %r8, %r164;
	mad.lo.s32 	%r168, %r9, %r165, %r167;
	mad.lo.s32 	%r169, %r10, %r166, %r168;
	shl.b64 	%rd92, %rd91, 32;
	shr.s64 	%rd93, %rd92, 30;
	add.s64 	%rd94, %rd5, %rd93;
	ld.global.f32 	%f43, [%rd94];
	cvt.s64.s32 	%rd95, %r169;
	add.s64 	%rd96, %rd6, %rd95;
	ld.global.u8 	%rs19, [%rd96];
	setp.eq.s16 	%p16, %rs19, 0;
	mul.f32 	%f44, %f43, %f2;
	selp.f32 	%f45, %f1, %f44, %p16;
	max.f32 	%f46, %f42, %f45;
	add.s64 	%rd97, %rd31, 352;
	cvt.u32.u64 	%r170, %rd97;
	div.s32 	%r171, %r170, %r5;
	mul.lo.s32 	%r172, %r171, %r5;
	sub.s32 	%r173, %r170, %r172;
	div.s32 	%r174, %r173, %r6;
	mul.lo.s32 	%r175, %r174, %r6;
	sub.s32 	%r176, %r173, %r175;
	selp.b32 	%r177, 0, %r171, %p5;
	selp.b32 	%r178, 0, %r174, %p4;
	selp.b32 	%r179, 0, %r176, %p3;
	mul.lo.s32 	%r180, %r8, %r177;
	mad.lo.s32 	%r181, %r9, %r178, %r180;
	mad.lo.s32 	%r182, %r10, %r179, %r181;
	shl.b64 	%rd98, %rd97, 32;
	shr.s64 	%rd99, %rd98, 30;
	add.s64 	%rd100, %rd5, %rd99;
	ld.global.f32 	%f47, [%rd100];
	cvt.s64.s32 	%rd101, %r182;
	add.s64 	%rd102, %rd6, %rd101;
	ld.global.u8 	%rs20, [%rd102];
	setp.eq.s16 	%p17, %rs20, 0;
	mul.f32 	%f48, %f47, %f2;
	selp.f32 	%f49, %f1, %f48, %p17;
	max.f32 	%f50, %f46, %f49;
	add.s64 	%rd103, %rd31, 384;
	cvt.u32.u64 	%r183, %rd103;
	div.s32 	%r184, %r183, %r5;
	mul.lo.s32 	%r185, %r184, %r5;
	sub.s32 	%r186, %r183, %r185;
	div.s32 	%r187, %r186, %r6;
	mul.lo.s32 	%r188, %r187, %r6;
	sub.s32 	%r189, %r186, %r188;
	selp.b32 	%r190, 0, %r184, %p5;
	selp.b32 	%r191, 0, %r187, %p4;
	selp.b32 	%r192, 0, %r189, %p3;
	mul.lo.s32 	%r193, %r8, %r190;
	mad.lo.s32 	%r194, %r9, %r191, %r193;
	mad.lo.s32 	%r195, %r10, %r192, %r194;
	shl.b64 	%rd104, %rd103, 32;
	shr.s64 	%rd105, %rd104, 30;
	add.s64 	%rd106, %rd5, %rd105;
	ld.global.f32 	%f51, [%rd106];
	cvt.s64.s32 	%rd107, %r195;
	add.s64 	%rd108, %rd6, %rd107;
	ld.global.u8 	%rs21, [%rd108];
	setp.eq.s16 	%p18, %rs21, 0;
	mul.f32 	%f52, %f51, %f2;
	selp.f32 	%f53, %f1, %f52, %p18;
	max.f32 	%f54, %f50, %f53;
	add.s64 	%rd109, %rd31, 416;
	cvt.u32.u64 	%r196, %rd109;
	div.s32 	%r197, %r196, %r5;
	mul.lo.s32 	%r198, %r197, %r5;
	sub.s32 	%r199, %r196, %r198;
	div.s32 	%r200, %r199, %r6;
	mul.lo.s32 	%r201, %r200, %r6;
	sub.s32 	%r202, %r199, %r201;
	selp.b32 	%r203, 0, %r197, %p5;
	selp.b32 	%r204, 0, %r200, %p4;
	selp.b32 	%r205, 0, %r202, %p3;
	mul.lo.s32 	%r206, %r8, %r203;
	mad.lo.s32 	%r207, %r9, %r204, %r206;
	mad.lo.s32 	%r208, %r10, %r205, %r207;
	shl.b64 	%rd110, %rd109, 32;
	shr.s64 	%rd111, %rd110, 30;
	add.s64 	%rd112, %rd5, %rd111;
	ld.global.f32 	%f55, [%rd112];
	cvt.s64.s32 	%rd113, %r208;
	add.s64 	%rd114, %rd6, %rd113;
	ld.global.u8 	%rs22, [%rd114];
	setp.eq.s16 	%p19, %rs22, 0;
	mul.f32 	%f56, %f55, %f2;
	selp.f32 	%f57, %f1, %f56, %p19;
	max.f32 	%f58, %f54, %f57;
	add.s64 	%rd115, %rd31, 448;
	cvt.u32.u64 	%r209, %rd115;
	div.s32 	%r210, %r209, %r5;
	mul.lo.s32 	%r211, %r210, %r5;
	sub.s32 	%r212, %r209, %r211;
	div.s32 	%r213, %r212, %r6;
	mul.lo.s32 	%r214, %r213, %r6;
	sub.s32 	%r215, %r212, %r214;
	selp.b32 	%r216, 0, %r210, %p5;
	selp.b32 	%r217, 0, %r213, %p4;
	selp.b32 	%r218, 0, %r215, %p3;
	mul.lo.s32 	%r219, %r8, %r216;
	mad.lo.s32 	%r220, %r9, %r217, %r219;
	mad.lo.s32 	%r221, %r10, %r218, %r220;
	shl.b64 	%rd116, %rd115, 32;
	shr.s64 	%rd117, %rd116, 30;
	add.s64 	%rd118, %rd5, %rd117;
	ld.global.f32 	%f59, [%rd118];
	cvt.s64.s32 	%rd119, %r221;
	add.s64 	%rd120, %rd6, %rd119;
	ld.global.u8 	%rs23, [%rd120];
	setp.eq.s16 	%p20, %rs23, 0;
	mul.f32 	%f60, %f59, %f2;
	selp.f32 	%f61, %f1, %f60, %p20;
	max.f32 	%f62, %f58, %f61;
	add.s64 	%rd121, %rd31, 480;
	cvt.u32.u64 	%r222, %rd121;
	div.s32 	%r223, %r222, %r5;
	mul.lo.s32 	%r224, %r223, %r5;
	sub.s32 	%r225, %r222, %r224;
	div.s32 	%r226, %r225, %r6;
	mul.lo.s32 	%r227, %r226, %r6;
	sub.s32 	%r228, %r225, %r227;
	selp.b32 	%r229, 0, %r223, %p5;
	selp.b32 	%r230, 0, %r226, %p4;
	selp.b32 	%r231, 0, %r228, %p3;
	mul.lo.s32 	%r232, %r8, %r229;
	mad.lo.s32 	%r233, %r9, %r230, %r232;
	mad.lo.s32 	%r234, %r10, %r231, %r233;
	shl.b64 	%rd122, %rd121, 32;
	shr.s64 	%rd123, %rd122, 30;
	add.s64 	%rd124, %rd5, %rd123;
	ld.global.f32 	%f63, [%rd124];
	cvt.s64.s32 	%rd125, %r234;
	add.s64 	%rd126, %rd6, %rd125;
	ld.global.u8 	%rs24, [%rd126];
	setp.eq.s16 	%p21, %rs24, 0;
	mul.f32 	%f64, %f63, %f2;
	selp.f32 	%f65, %f1, %f64, %p21;
	max.f32 	%f66, %f62, %f65;
	add.s64 	%rd127, %rd31, 512;
	cvt.u32.u64 	%r235, %rd127;
	div.s32 	%r236, %r235, %r5;
	mul.lo.s32 	%r237, %r236, %r5;
	sub.s32 	%r238, %r235, %r237;
	div.s32 	%r239, %r238, %r6;
	mul.lo.s32 	%r240, %r239, %r6;
	sub.s32 	%r241, %r238, %r240;
	selp.b32 	%r242, 0, %r236, %p5;
	selp.b32 	%r243, 0, %r239, %p4;
	selp.b32 	%r244, 0, %r241, %p3;
	mul.lo.s32 	%r245, %r8, %r242;
	mad.lo.s32 	%r246, %r9, %r243, %r245;
	mad.lo.s32 	%r247, %r10, %r244, %r246;
	shl.b64 	%rd128, %rd127, 32;
	shr.s64 	%rd129, %rd128, 30;
	add.s64 	%rd130, %rd5, %rd129;
	ld.global.f32 	%f67, [%rd130];
	cvt.s64.s32 	%rd131, %r247;
	add.s64 	%rd132, %rd6, %rd131;
	ld.global.u8 	%rs25, [%rd132];
	setp.eq.s16 	%p22, %rs25, 0;
	mul.f32 	%f68, %f67, %f2;
	selp.f32 	%f69, %f1, %f68, %p22;
	max.f32 	%f70, %f66, %f69;
	add.s64 	%rd133, %rd31, 544;
	cvt.u32.u64 	%r248, %rd133;
	div.s32 	%r249, %r248, %r5;
	mul.lo.s32 	%r250, %r249, %r5;
	sub.s32 	%r251, %r248, %r250;
	div.s32 	%r252, %r251, %r6;
	mul.lo.s32 	%r253, %r252, %r6;
	sub.s32 	%r254, %r251, %r253;
	selp.b32 	%r255, 0, %r249, %p5;
	selp.b32 	%r256, 0, %r252, %p4;
	selp.b32 	%r257, 0, %r254, %p3;
	mul.lo.s32 	%r258, %r8, %r255;
	mad.lo.s32 	%r259, %r9, %r256, %r258;
	mad.lo.s32 	%r260, %r10, %r257, %r259;
	shl.b64 	%rd134, %rd133, 32;
	shr.s64 	%rd135, %rd134, 30;
	add.s64 	%rd136, %rd5, %rd135;
	ld.global.f32 	%f71, [%rd136];
	cvt.s64.s32 	%rd137, %r260;
	add.s64 	%rd138, %rd6, %rd137;
	ld.global.u8 	%rs26, [%rd138];
	setp.eq.s16 	%p23, %rs26, 0;
	mul.f32 	%f72, %f71, %f2;
	selp.f32 	%f73, %f1, %f72, %p23;
	max.f32 	%f74, %f70, %f73;
	add.s64 	%rd139, %rd31, 576;
	cvt.u32.u64 	%r261, %rd139;
	div.s32 	%r262, %r261, %r5;
	mul.lo.s32 	%r263, %r262, %r5;
	sub.s32 	%r264, %r261, %r263;
	div.s32 	%r265, %r264, %r6;
	mul.lo.s32 	%r266, %r265, %r6;
	sub.s32 	%r267, %r264, %r266;
	selp.b32 	%r268, 0, %r262, %p5;
	selp.b32 	%r269, 0, %r265, %p4;
	selp.b32 	%r270, 0, %r267, %p3;
	mul.lo.s32 	%r271, %r8, %r268;
	mad.lo.s32 	%r272, %r9, %r269, %r271;
	mad.lo.s32 	%r273, %r10, %r270, %r272;
	shl.b64 	%rd140, %rd139, 32;
	shr.s64 	%rd141, %rd140, 30;
	add.s64 	%rd142, %rd5, %rd141;
	ld.global.f32 	%f75, [%rd142];
	cvt.s64.s32 	%rd143, %r273;
	add.s64 	%rd144, %rd6, %rd143;
	ld.global.u8 	%rs27, [%rd144];
	setp.eq.s16 	%p24, %rs27, 0;
	mul.f32 	%f76, %f75, %f2;
	selp.f32 	%f77, %f1, %f76, %p24;
	max.f32 	%f78, %f74, %f77;
	add.s64 	%rd145, %rd31, 608;
	cvt.u32.u64 	%r274, %rd145;
	div.s32 	%r275, %r274, %r5;
	mul.lo.s32 	%r276, %r275, %r5;
	sub.s32 	%r277, %r274, %r276;
	div.s32 	%r278, %r277, %r6;
	mul.lo.s32 	%r279, %r278, %r6;
	sub.s32 	%r280, %r277, %r279;
	selp.b32 	%r281, 0, %r275, %p5;
	selp.b32 	%r282, 0, %r278, %p4;
	selp.b32 	%r283, 0, %r280, %p3;
	mul.lo.s32 	%r284, %r8, %r281;
	mad.lo.s32 	%r285, %r9, %r282, %r284;
	mad.lo.s32 	%r286, %r10, %r283, %r285;
	shl.b64 	%rd146, %rd145, 32;
	shr.s64 	%rd147, %rd146, 30;
	add.s64 	%rd148, %rd5, %rd147;
	ld.global.f32 	%f79, [%rd148];
	cvt.s64.s32 	%rd149, %r286;
	add.s64 	%rd150, %rd6, %rd149;
	ld.global.u8 	%rs28, [%rd150];
	setp.eq.s16 	%p25, %rs28, 0;
	mul.f32 	%f80, %f79, %f2;
	selp.f32 	%f81, %f1, %f80, %p25;
	max.f32 	%f82, %f78, %f81;
	add.s64 	%rd151, %rd31, 640;
	cvt.u32.u64 	%r287, %rd151;
	div.s32 	%r288, %r287, %r5;
	mul.lo.s32 	%r289, %r288, %r5;
	sub.s32 	%r290, %r287, %r289;
	div.s32 	%r291, %r290, %r6;
	mul.lo.s32 	%r292, %r291, %r6;
	sub.s32 	%r293, %r290, %r292;
	selp.b32 	%r294, 0, %r288, %p5;
	selp.b32 	%r295, 0, %r291, %p4;
	selp.b32 	%r296, 0, %r293, %p3;
	mul.lo.s32 	%r297, %r8, %r294;
	mad.lo.s32 	%r298, %r9, %r295, %r297;
	mad.lo.s32 	%r299, %r10, %r296, %r298;
	shl.b64 	%rd152, %rd151, 32;
	shr.s64 	%rd153, %rd152, 30;
	add.s64 	%rd154, %rd5, %rd153;
	ld.global.f32 	%f83, [%rd154];
	cvt.s64.s32 	%rd155, %r299;
	add.s64 	%rd156, %rd6, %rd155;
	ld.global.u8 	%rs29, [%rd156];
	setp.eq.s16 	%p26, %rs29, 0;
	mul.f32 	%f84, %f83, %f2;
	selp.f32 	%f85, %f1, %f84, %p26;
	max.f32 	%f86, %f82, %f85;
	add.s64 	%rd157, %rd31, 672;
	cvt.u32.u64 	%r300, %rd157;
	div.s32 	%r301, %r300, %r5;
	mul.lo.s32 	%r302, %r301, %r5;
	sub.s32 	%r303, %r300, %r302;
	div.s32 	%r304, %r303, %r6;
	mul.lo.s32 	%r305, %r304, %r6;
	sub.s32 	%r306, %r303, %r305;
	selp.b32 	%r307, 0, %r301, %p5;
	selp.b32 	%r308, 0, %r304, %p4;
	selp.b32 	%r309, 0, %r306, %p3;
	mul.lo.s32 	%r310, %r8, %r307;
	mad.lo.s32 	%r311, %r9, %r308, %r310;
	mad.lo.s32 	%r312, %r10, %r309, %r311;
	shl.b64 	%rd158, %rd157, 32;
	shr.s64 	%rd159, %rd158, 30;
	add.s64 	%rd160, %rd5, %rd159;
	ld.global.f32 	%f87, [%rd160];
	cvt.s64.s32 	%rd161, %r312;
	add.s64 	%rd162, %rd6, %rd161;
	ld.global.u8 	%rs30, [%rd162];
	setp.eq.s16 	%p27, %rs30, 0;
	mul.f32 	%f88, %f87, %f2;
	selp.f32 	%f89, %f1, %f88, %p27;
	max.f32 	%f90, %f86, %f89;
	add.s64 	%rd163, %rd31, 704;
	cvt.u32.u64 	%r313, %rd163;
	div.s32 	%r314, %r313, %r5;
	mul.lo.s32 	%r315, %r314, %r5;
	sub.s32 	%r316, %r313, %r315;
	div.s32 	%r317, %r316, %r6;
	mul.lo.s32 	%r318, %r317, %r6;
	sub.s32 	%r319, %r316, %r318;
	selp.b32 	%r320, 0, %r314, %p5;
	selp.b32 	%r321, 0, %r317, %p4;
	selp.b32 	%r322, 0, %r319, %p3;
	mul.lo.s32 	%r323, %r8, %r320;
	mad.lo.s32 	%r324, %r9, %r321, %r323;
	mad.lo.s32 	%r325, %r10, %r322, %r324;
	shl.b64 	%rd164, %rd163, 32;
	shr.s64 	%rd165, %rd164, 30;
	add.s64 	%rd166, %rd5, %rd165;
	ld.global.f32 	%f91, [%rd166];
	cvt.s64.s32 	%rd167, %r325;
	add.s64 	%rd168, %rd6, %rd167;
	ld.global.u8 	%rs31, [%rd168];
	setp.eq.s16 	%p28, %rs31, 0;
	mul.f32 	%f92, %f91, %f2;
	selp.f32 	%f93, %f1, %f92, %p28;
	max.f32 	%f94, %f90, %f93;
	mov.b32 	%r326, %f94;
	shfl.sync.bfly.b32	%r327|%p29, %r326, 16, 31, -1;
	mov.b32 	%f95, %r327;
	max.f32 	%f96, %f94, %f95;
	mov.b32 	%r328, %f96;
	shfl.sync.bfly.b32	%r329|%p30, %r328, 8, 31, -1;
	mov.b32 	%f97, %r329;
	max.f32 	%f98, %f96, %f97;
	mov.b32 	%r330, %f98;
	shfl.sync.bfly.b32	%r331|%p31, %r330, 4, 31, -1;
	mov.b32 	%f99, %r331;
	max.f32 	%f100, %f98, %f99;
	mov.b32 	%r332, %f100;
	shfl.sync.bfly.b32	%r333|%p32, %r332, 2, 31, -1;
	mov.b32 	%f101, %r333;
	max.f32 	%f102, %f100, %f101;
	mov.b32 	%r334, %f102;
	shfl.sync.bfly.b32	%r335|%p33, %r334, 1, 31, -1;
	mov.b32 	%f103, %r335;
	max.f32 	%f104, %f102, %f103;
	sub.f32 	%f105, %f5, %f104;
	fma.rn.f32 	%f106, %f105, 0f3BBB989D, 0f3F000000;
	cvt.sat.f32.f32 	%f107, %f106;
	mov.f32 	%f108, 0f4B400001;
	mov.f32 	%f109, 0f437C0000;
	fma.rm.f32 	%f110, %f107, %f109, %f108;
	add.f32 	%f111, %f110, 0fCB40007F;
	neg.f32 	%f112, %f111;
	fma.rn.f32 	%f113, %f105, 0f3FB8AA3B, %f112;
	fma.rn.f32 	%f114, %f105, 0f32A57060, %f113;
	mov.b32 	%r336, %f110;
	shl.b32 	%r337, %r336, 23;
	mov.b32 	%f115, %r337;
	ex2.approx.ftz.f32 	%f116, %f114;
	mul.f32 	%f117, %f116, %f115;
	add.f32 	%f118, %f117, 0f00000000;
	sub.f32 	%f119, %f9, %f104;
	fma.rn.f32 	%f120, %f119, 0f3BBB989D, 0f3F000000;
	cvt.sat.f32.f32 	%f121, %f120;
	fma.rm.f32 	%f122, %f121, %f109, %f108;
	add.f32 	%f123, %f122, 0fCB40007F;
	neg.f32 	%f124, %f123;
	fma.rn.f32 	%f125, %f119, 0f3FB8AA3B, %f124;
	fma.rn.f32 	%f126, %f119, 0f32A57060, %f125;
	mov.b32 	%r338, %f122;
	shl.b32 	%r339, %r338, 23;
	mov.b32 	%f127, %r339;
	ex2.approx.ftz.f32 	%f128, %f126;
	mul.f32 	%f129, %f128, %f127;
	add.f32 	%f130, %f118, %f129;
	sub.f32 	%f131, %f13, %f104;
	fma.rn.f32 	%f132, %f131, 0f3BBB989D, 0f3F000000;
	cvt.sat.f32.f32 	%f133, %f132;
	fma.rm.f32 	%f134, %f133, %f109, %f108;
	add.f32 	%f135, %f134, 0fCB40007F;
	neg.f32 	%f136, %f135;
	fma.rn.f32 	%f137, %f131, 0f3FB8AA3B, %f136;
	fma.rn.f32 	%f138, %f131, 0f32A57060, %f137;
	mov.b32 	%r340, %f134;
	shl.b32 	%r341, %r340, 23;
	mov.b32 	%f139, %r341;
	ex2.approx.ftz.f32 	%f140, %f138;
	mul.f32 	%f141, %f140, %f139;
	add.f32 	%f142, %f130, %f141;
	sub.f32 	%f143, %f17, %f104;
	fma.rn.f32 	%f144, %f143, 0f3BBB989D, 0f3F000000;
	cvt.sat.f32.f32 	%f145, %f144;
	fma.rm.f32 	%f146, %f145, %f109, %f108;
	add.f32 	%f147, %f146, 0fCB40007F;
	neg.f32 	%f148, %f147;
	fma.rn.f32 	%f149, %f143, 0f3FB8AA3B, %f148;
	fma.rn.f32 	%f150, %f143, 0f32A57060, %f149;
	mov.b32 	%r342, %f146;
	shl.b32 	%r343, %r342, 23;
	mov.b32 	%f151, %r343;
	ex2.approx.ftz.f32 	%f152, %f150;
	mul.f32 	%f153, %f152, %f151;
	add.f32 	%f154, %f142, %f153;
	sub.f32 	%f155, %f21, %f104;
	fma.rn.f32 	%f156, %f155, 0f3BBB989D, 0f3F000000;
	cvt.sat.f32.f32 	%f157, %f156;
	fma.rm.f32 	%f158, %f157, %f109, %f108;
	add.f32 	%f159, %f158, 0fCB40007F;
	neg.f32 	%f160, %f159;
	fma.rn.f32 	%f161, %f155, 0f3FB8AA3B, %f160;
	fma.rn.f32 	%f162, %f155, 0f32A57060, %f161;
	mov.b32 	%r344, %f158;
	shl.b32 	%r345, %r344, 23;
	mov.b32 	%f163, %r345;
	ex2.approx.ftz.f32 	%f164, %f162;
	mul.f32 	%f165, %f164, %f163;
	add.f32 	%f166, %f154, %f165;
	sub.f32 	%f167, %f25, %f104;
	fma.rn.f32 	%f168, %f167, 0f3BBB989D, 0f3F000000;
	cvt.sat.f32.f32 	%f169, %f168;
	fma.rm.f32 	%f170, %f169, %f109, %f108;
	add.f32 	%f171, %f170, 0fCB40007F;
	neg.f32 	%f172, %f171;
	fma.rn.f32 	%f173, %f167, 0f3FB8AA3B, %f172;
	fma.rn.f32 	%f174, %f167, 0f32A57060, %f173;
	mov.b32 	%r346, %f170;
	shl.b32 	%r347, %r346, 23;
	mov.b32 	%f175, %r347;
	ex2.approx.ftz.f32 	%f176, %f174;
	mul.f32 	%f177, %f176, %f175;
	add.f32 	%f178, %f166, %f177;
	sub.f32 	%f179, %f29, %f104;
	fma.rn.f32 	%f180, %f179, 0f3BBB989D, 0f3F000000;
	cvt.sat.f32.f32 	%f181, %f180;
	fma.rm.f32 	%f182, %f181, %f109, %f108;
	add.f32 	%f183, %f182, 0fCB40007F;
	neg.f32 	%f184, %f183;
	fma.rn.f32 	%f185, %f179, 0f3FB8AA3B, %f184;
	fma.rn.f32 	%f186, %f179, 0f32A57060, %f185;
	mov.b32 	%r348, %f182;
	shl.b32 	%r349, %r348, 23;
	mov.b32 	%f187, %r349;
	ex2.approx.ftz.f32 	%f188, %f186;
	mul.f32 	%f189, %f188, %f187;
	add.f32 	%f190, %f178, %f189;
	sub.f32 	%f191, %f33, %f104;
	fma.rn.f32 	%f192, %f191, 0f3BBB989D, 0f3F000000;
	cvt.sat.f32.f32 	%f193, %f192;
	fma.rm.f32 	%f194, %f193, %f109, %f108;
	add.f32 	%f195, %f194, 0fCB40007F;
	neg.f32 	%f196, %f195;
	fma.rn.f32 	%f197, %f191, 0f3FB8AA3B, %f196;
	fma.rn.f32 	%f198, %f191, 0f32A57060, %f197;
	mov.b32 	%r350, %f194;
	shl.b32 	%r351, %r350, 23;
	mov.b32 	%f199, %r351;
	ex2.approx.ftz.f32 	%f200, %f198;
	mul.f32 	%f201, %f200, %f199;
	add.f32 	%f202, %f190, %f201;
	sub.f32 	%f203, %f37, %f104;
	fma.rn.f32 	%f204, %f203, 0f3BBB989D, 0f3F000000;
	cvt.sat.f32.f32 	%f205, %f204;
	fma.rm.f32 	%f206, %f205, %f109, %f108;
	add.f32 	%f207, %f206, 0fCB40007F;
	neg.f32 	%f208, %f207;
	fma.rn.f32 	%f209, %f203, 0f3FB8AA3B, %f208;
	fma.rn.f32 	%f210, %f203, 0f32A57060, %f209;
	mov.b32 	%r352, %f206;
	shl.b32 	%r353, %r352, 23;
	mov.b32 	%f211, %r353;
	ex2.approx.ftz.f32 	%f212, %f210;
	mul.f32 	%f213, %f212, %f211;
	add.f32 	%f214, %f202, %f213;
	sub.f32 	%f215, %f41, %f104;
	fma.rn.f32 	%f216, %f215, 0f3BBB989D, 0f3F000000;
	cvt.sat.f32.f32 	%f217, %f216;
	fma.rm.f32 	%f218, %f217, %f109, %f108;
	add.f32 	%f219, %f218, 0fCB40007F;
	neg.f32 	%f220, %f219;
	fma.rn.f32 	%f221, %f215, 0f3FB8AA3B, %f220;
	fma.rn.f32 	%f222, %f215, 0f32A57060, %f221;
	mov.b32 	%r354, %f218;
	shl.b32 	%r355, %r354, 23;
	mov.b32 	%f223, %r355;
	ex2.approx.ftz.f32 	%f224, %f222;
	mul.f32 	%f225, %f224, %f223;
	add.f32 	%f226, %f214, %f225;
	sub.f32 	%f227, %f45, %f104;
	fma.rn.f32 	%f228, %f227, 0f3BBB989D, 0f3F000000;
	cvt.sat.f32.f32 	%f229, %f228;
	fma.rm.f32 	%f230, %f229, %f109, %f108;
	add.f32 	%f231, %f230, 0fCB40007F;
	neg.f32 	%f232, %f231;
	fma.rn.f32 	%f233, %f227, 0f3FB8AA3B, %f232;
	fma.rn.f32 	%f234, %f227, 0f32A57060, %f233;
	mov.b32 	%r356, %f230;
	shl.b32 	%r357, %r356, 23;
	mov.b32 	%f235, %r357;
	ex2.approx.ftz.f32 	%f236, %f234;
	mul.f32 	%f237, %f236, %f235;
	add.f32 	%f238, %f226, %f237;
	sub.f32 	%f239, %f49, %f104;
	fma.rn.f32 	%f240, %f239, 0f3BBB989D, 0f3F000000;
	cvt.sat.f32.f32 	%f241, %f240;
	fma.rm.f32 	%f242, %f241, %f109, %f108;
	add.f32 	%f243, %f242, 0fCB40007F;
	neg.f32 	%f244, %f243;
	fma.rn.f32 	%f245, %f239, 0f3FB8AA3B, %f244;
	fma.rn.f32 	%f246, %f239, 0f32A57060, %f245;
	mov.b32 	%r358, %f242;
	shl.b32 	%r359, %r358, 23;
	mov.b32 	%f247, %r359;
	ex2.approx.ftz.f32 	%f248, %f246;
	mul.f32 	%f249, %f248, %f247;
	add.f32 	%f250, %f238, %f249;
	sub.f32 	%f251, %f53, %f104;
	fma.rn.f32 	%f252, %f251, 0f3BBB989D, 0f3F000000;
	cvt.sat.f32.f32 	%f253, %f252;
	fma.rm.f32 	%f254, %f253, %f109, %f108;
	add.f32 	%f255, %f254, 0fCB40007F;
	neg.f32 	%f256, %f255;
	fma.rn.f32 	%f257, %f251, 0f3FB8AA3B, %f256;
	fma.rn.f32 	%f258, %f251, 0f32A57060, %f257;
	mov.b32 	%r360, %f254;
	shl.b32 	%r361, %r360, 23;
	mov.b32 	%f259, %r361;
	ex2.approx.ftz.f32 	%f260, %f258;
	mul.f32 	%f261, %f260, %f259;
	add.f32 	%f262, %f250, %f261;
	sub.f32 	%f263, %f57, %f104;
	fma.rn.f32 	%f264, %f263, 0f3BBB989D, 0f3F000000;
	cvt.sat.f32.f32 	%f265, %f264;
	fma.rm.f32 	%f266, %f265, %f109, %f108;
	add.f32 	%f267, %f266, 0fCB40007F;
	neg.f32 	%f268, %f267;
	fma.rn.f32 	%f269, %f263, 0f3FB8AA3B, %f268;
	fma.rn.f32 	%f270, %f263, 0f32A57060, %f269;
	mov.b32 	%r362, %f266;
	shl.b32 	%r363, %r362, 23;
	mov.b32 	%f271, %r363;
	ex2.approx.ftz.f32 	%f272, %f270;
	mul.f32 	%f273, %f272, %f271;
	add.f32 	%f274, %f262, %f273;
	sub.f32 	%f275, %f61, %f104;
	fma.rn.f32 	%f276, %f275, 0f3BBB989D, 0f3F000000;
	cvt.sat.f32.f32 	%f277, %f276;
	fma.rm.f32 	%f278, %f277, %f109, %f108;
	add.f32 	%f279, %f278, 0fCB40007F;
	neg.f32 	%f280, %f279;
	fma.rn.f32 	%f281, %f275, 0f3FB8AA3B, %f280;
	fma.rn.f32 	%f282, %f275, 0f32A57060, %f281;
	mov.b32 	%r364, %f278;
	shl.b32 	%r365, %r364, 23;
	mov.b32 	%f283, %r365;
	ex2.approx.ftz.f32 	%f284, %f282;
	mul.f32 	%f285, %f284, %f283;
	add.f32 	%f286, %f274, %f285;
	sub.f32 	%f287, %f65, %f104;
	fma.rn.f32 	%f288, %f287, 0f3BBB989D, 0f3F000000;
	cvt.sat.f32.f32 	%f289, %f288;
	fma.rm.f32 	%f290, %f289, %f109, %f108;
	add.f32 	%f291, %f290, 0fCB40007F;
	neg.f32 	%f292, %f291;
	fma.rn.f32 	%f293, %f287, 0f3FB8AA3B, %f292;
	fma.rn.f32 	%f294, %f287, 0f32A57060, %f293;
	mov.b32 	%r366, %f290;
	shl.b32 	%r367, %r366, 23;
	mov.b32 	%f295, %r367;
	ex2.approx.ftz.f32 	%f296, %f294;
	mul.f32 	%f297, %f296, %f295;
	add.f32 	%f298, %f286, %f297;
	sub.f32 	%f299, %f69, %f104;
	fma.rn.f32 	%f300, %f299, 0f3BBB989D, 0f3F000000;
	cvt.sat.f32.f32 	%f301, %f300;
	fma.rm.f32 	%f302, %f301, %f109, %f108;
	add.f32 	%f303, %f302, 0fCB40007F;
	neg.f32 	%f304, %f303;
	fma.rn.f32 	%f305, %f299, 0f3FB8AA3B, %f304;
	fma.rn.f32 	%f306, %f299, 0f32A57060, %f305;
	mov.b32 	%r368, %f302;
	shl.b32 	%r369, %r368, 23;
	mov.b32 	%f307, %r369;
	ex2.approx.ftz.f32 	%f308, %f306;
	mul.f32 	%f309, %f308, %f307;
	add.f32 	%f310, %f298, %f309;
	sub.f32 	%f311, %f73, %f104;
	fma.rn.f32 	%f312, %f311, 0f3BBB989D, 0f3F000000;
	cvt.sat.f32.f32 	%f313, %f312;
	fma.rm.f32 	%f314, %f313, %f109, %f108;
	add.f32 	%f315, %f314, 0fCB40007F;
	neg.f32 	%f316, %f315;
	fma.rn.f32 	%f317, %f311, 0f3FB8AA3B, %f316;
	fma.rn.f32 	%f318, %f311, 0f32A57060, %f317;
	mov.b32 	%r370, %f314;
	shl.b32 	%r371, %r370, 23;
	mov.b32 	%f319, %r371;
	ex2.approx.ftz.f32 	%f320, %f318;
	mul.f32 	%f321, %f320, %f319;
	add.f32 	%f322, %f310, %f321;
	sub.f32 	%f323, %f77, %f104;
	fma.rn.f32 	%f324, %f323, 0f3BBB989D, 0f3F000000;
	cvt.sat.f32.f32 	%f325, %f324;
	fma.rm.f32 	%f326, %f325, %f109, %f108;
	add.f32 	%f327, %f326, 0fCB40007F;
	neg.f32 	%f328, %f327;
	fma.rn.f32 	%f329, %f323, 0f3FB8AA3B, %f328;
	fma.rn.f32 	%f330, %f323, 0f32A57060, %f329;
	mov.b32 	%r372, %f326;
	shl.b32 	%r373, %r372, 23;
	mov.b32 	%f331, %r373;
	ex2.approx.ftz.f32 	%f332, %f330;
	mul.f32 	%f333, %f332, %f331;
	add.f32 	%f334, %f322, %f333;
	sub.f32 	%f335, %f81, %f104;
	fma.rn.f32 	%f336, %f335, 0f3BBB989D, 0f3F000000;
	cvt.sat.f32.f32 	%f337, %f336;
	fma.rm.f32 	%f338, %f337, %f109, %f108;
	add.f32 	%f339, %f338, 0fCB40007F;
	neg.f32 	%f340, %f339;
	fma.rn.f32 	%f341, %f335, 0f3FB8AA3B, %f340;
	fma.rn.f32 	%f342, %f335, 0f32A57060, %f341;
	mov.b32 	%r374, %f338;
	shl.b32 	%r375, %r374, 23;
	mov.b32 	%f343, %r375;
	ex2.approx.ftz.f32 	%f344, %f342;
	mul.f32 	%f345, %f344, %f343;
	add.f32 	%f346, %f334, %f345;
	sub.f32 	%f347, %f85, %f104;
	fma.rn.f32 	%f348, %f347, 0f3BBB989D, 0f3F000000;
	cvt.sat.f32.f32 	%f349, %f348;
	fma.rm.f32 	%f350, %f349, %f109, %f108;
	add.f32 	%f351, %f350, 0fCB40007F;
	neg.f32 	%f352, %f351;
	fma.rn.f32 	%f353, %f347, 0f3FB8AA3B, %f352;
	fma.rn.f32 	%f354, %f347, 0f32A57060, %f353;
	mov.b32 	%r376, %f350;
	shl.b32 	%r377, %r376, 23;
	mov.b32 	%f355, %r377;
	ex2.approx.ftz.f32 	%f356, %f354;
	mul.f32 	%f357, %f356, %f355;
	add.f32 	%f358, %f346, %f357;
	sub.f32 	%f359, %f89, %f104;
	fma.rn.f32 	%f360, %f359, 0f3BBB989D, 0f3F000000;
	cvt.sat.f32.f32 	%f361, %f360;
	fma.rm.f32 	%f362, %f361, %f109, %f108;
	add.f32 	%f363, %f362, 0fCB40007F;
	neg.f32 	%f364, %f363;
	fma.rn.f32 	%f365, %f359, 0f3FB8AA3B, %f364;
	fma.rn.f32 	%f366, %f359, 0f32A57060, %f365;
	mov.b32 	%r378, %f362;
	shl.b32 	%r379, %r378, 23;
	mov.b32 	%f367, %r379;
	ex2.approx.ftz.f32 	%f368, %f366;
	mul.f32 	%f369, %f368, %f367;
	add.f32 	%f370, %f358, %f369;
	sub.f32 	%f371, %f93, %f104;
	fma.rn.f32 	%f372, %f371, 0f3BBB989D, 0f3F000000;
	cvt.sat.f32.f32 	%f373, %f372;
	fma.rm.f32 	%f374, %f373, %f109, %f108;
	add.f32 	%f375, %f374, 0fCB40007F;
	neg.f32 	%f376, %f375;
	fma.rn.f32 	%f377, %f371, 0f3FB8AA3B, %f376;
	fma.rn.f32 	%f378, %f371, 0f32A57060, %f377;
	mov.b32 	%r380, %f374;
	shl.b32 	%r381, %r380, 23;
	mov.b32 	%f379, %r381;
	ex2.approx.ftz.f32 	%f380, %f378;
	mul.f32 	%f381, %f380, %f379;
	add.f32 	%f382, %f370, %f381;
	mov.b32 	%r382, %f382;
	shfl.sync.bfly.b32	%r383|%p34, %r382, 16, 31, -1;
	mov.b32 	%f383, %r383;
	add.f32 	%f384, %f382, %f383;
	mov.b32 	%r384, %f384;
	shfl.sync.bfly.b32	%r385|%p35, %r384, 8, 31, -1;
	mov.b32 	%f385, %r385;
	add.f32 	%f386, %f384, %f385;
	mov.b32 	%r386, %f386;
	shfl.sync.bfly.b32	%r387|%p36, %r386, 4, 31, -1;
	mov.b32 	%f387, %r387;
	add.f32 	%f388, %f386, %f387;
	mov.b32 	%r388, %f388;
	shfl.sync.bfly.b32	%r389|%p37, %r388, 2, 31, -1;
	mov.b32 	%f389, %r389;
	add.f32 	%f390, %f388, %f389;
	mov.b32 	%r390, %f390;
	shfl.sync.bfly.b32	%r391|%p38, %r390, 1, 31, -1;
	mov.b32 	%f391, %r391;
	add.f32 	%f392, %f390, %f391;
	div.rn.f32 	%f393, %f117, %f392;
	div.rn.f32 	%f394, %f129, %f392;
	div.rn.f32 	%f395, %f141, %f392;
	div.rn.f32 	%f396, %f153, %f392;
	div.rn.f32 	%f397, %f165, %f392;
	div.rn.f32 	%f398, %f177, %f392;
	div.rn.f32 	%f399, %f189, %f392;
	div.rn.f32 	%f400, %f201, %f392;
	div.rn.f32 	%f401, %f213, %f392;
	div.rn.f32 	%f402, %f225, %f392;
	div.rn.f32 	%f403, %f237, %f392;
	div.rn.f32 	%f404, %f249, %f392;
	div.rn.f32 	%f405, %f261, %f392;
	div.rn.f32 	%f406, %f273, %f392;
	div.rn.f32 	%f407, %f285, %f392;
	div.rn.f32 	%f408, %f297, %f392;
	div.rn.f32 	%f409, %f309, %f392;
	div.rn.f32 	%f410, %f321, %f392;
	div.rn.f32 	%f411, %f333, %f392;
	div.rn.f32 	%f412, %f345, %f392;
	div.rn.f32 	%f413, %f357, %f392;
	div.rn.f32 	%f414, %f369, %f392;
	div.rn.f32 	%f415, %f381, %f392;
	mad.lo.s64 	%rd169, %rd172, %rd22, %rd7;
	shl.b64 	%rd170, %rd169, 2;
	add.s64 	%rd171, %rd8, %rd170;
	st.global.f32 	[%rd171], %f393;
	st.global.f32 	[%rd171+128], %f394;
	st.global.f32 	[%rd171+256], %f395;
	st.global.f32 	[%rd171+384], %f396;
	st.global.f32 	[%rd171+512], %f397;
	st.global.f32 	[%rd171+640], %f398;
	st.global.f32 	[%rd171+768], %f399;
	st.global.f32 	[%rd171+896], %f400;
	st.global.f32 	[%rd171+1024], %f401;
	st.global.f32 	[%rd171+1152], %f402;
	st.global.f32 	[%rd171+1280], %f403;
	st.global.f32 	[%rd171+1408], %f404;
	st.global.f32 	[%rd171+1536], %f405;
	st.global.f32 	[%rd171+1664], %f406;
	st.global.f32 	[%rd171+1792], %f407;
	st.global.f32 	[%rd171+1920], %f408;
	st.global.f32 	[%rd171+2048], %f409;
	st.global.f32 	[%rd171+2176], %f410;
	st.global.f32 	[%rd171+2304], %f411;
	st.global.f32 	[%rd171+2432], %f412;
	st.global.f32 	[%rd171+2560], %f413;
	st.global.f32 	[%rd171+2688], %f414;
	st.global.f32 	[%rd171+2816], %f415;
	add.s64 	%rd172, %rd172, %rd9;
	setp.lt.s64 	%p39, %rd172, %rd23;
	@%p39 bra 	$L__BB420_4;
$L__BB420_5:
	ret;

}
	// .globl	_Z15SoftmaxWarpImplI22BroadcastScaleMaskLoadIffbLm3EiE11DirectStoreIffEfLi1ELi23ELi32ELi1ELb1EL9Algorithm0EEvT_T0_ll
.visible .entry _Z15SoftmaxWarpImplI22BroadcastScaleMaskLoadIffbLm3EiE11DirectStoreIffEfLi1ELi23ELi32ELi1ELb1EL9Algorithm0EEvT_T0_ll(
	.param .align 8 .b8 _Z15SoftmaxWarpImplI22BroadcastScaleMaskLoadIffbLm3EiE11DirectStoreIffEfLi1ELi23ELi32ELi1ELb1EL9Algorithm0EEvT_T0_ll_param_0[112],
	.param .align 8 .b8 _Z15SoftmaxWarpImplI22BroadcastScaleMaskLoadIffbLm3EiE11DirectStoreIffEfLi1ELi23ELi32ELi1ELb1EL9Algorithm0EEvT_T0_ll_param_1[16],
	.param .u64 _Z15SoftmaxWarpImplI22BroadcastScaleMaskLoadIffbLm3EiE11DirectStoreIffEfLi1ELi23ELi32ELi1ELb1EL9Algorithm0EEvT_T0_ll_param_2,
	.param .u64 _Z15SoftmaxWarpImplI22BroadcastScaleMaskLoadIffbLm3EiE11DirectStoreIffEfLi1ELi23ELi32ELi1ELb1EL9Algorithm0EEvT_T0_ll_param_3
)
{
	.reg .pred 	%p<152>;
	.reg .b16 	%rs<32>;
	.reg .b32 	%r<458>;
	.reg .b32 	%f<533>;
	.reg .b64 	%rd<215>;

	ld.param.u64 	%rd36, [_Z15SoftmaxWarpImplI22BroadcastScaleMaskLoadIffbLm3EiE11DirectStoreIffEfLi1ELi23ELi32ELi1ELb1EL9Algorithm0EEvT_T0_ll_param_1+8];
	ld.param.u64 	%rd35, [_Z15SoftmaxWarpImplI22BroadcastScaleMaskLoadIffbLm3EiE11DirectStoreIffEfLi1ELi23ELi32ELi1ELb1EL9Algorithm0EEvT_T0_ll_param_1];
	ld.param.v2.f32 	{%f118, %f119}, [_Z15SoftmaxWarpImplI22BroadcastScaleMaskLoadIffbLm3EiE11DirectStoreIffEfLi1ELi23ELi32ELi1ELb1EL9Algorithm0EEvT_T0_ll_param_0+104];
	ld.param.u64 	%rd34, [_Z15SoftmaxWarpImplI22BroadcastScaleMaskLoadIffbLm3EiE11DirectStoreIffEfLi1ELi23ELi32ELi1ELb1EL9Algorithm0EEvT_T0_ll_param_0+96];
	ld.param.u32 	%r11, [_Z15SoftmaxWarpImplI22BroadcastScaleMaskLoadIffbLm3EiE11DirectStoreIffEfLi1ELi23ELi32ELi1ELb1EL9Algorithm0EEvT_T0_ll_param_0+80];
	ld.param.v2.u32 	{%r9, %r10}, [_Z15SoftmaxWarpImplI22BroadcastScaleMaskLoadIffbLm3EiE11DirectStoreIffEfLi1ELi23ELi32ELi1ELb1EL9Algorithm0EEvT_T0_ll_param_0+72];
	ld.param.v2.u32 	{%r6, %r7}, [_Z15SoftmaxWarpImplI22BroadcastScaleMaskLoadIffbLm3EiE11DirectStoreIffEfLi1ELi23ELi32ELi1ELb1EL9Algorithm0EEvT_T0_ll_param_0+48];
	ld.param.u64 	%rd30, [_Z15SoftmaxWarpImplI22BroadcastScaleMaskLoadIffbLm3EiE11DirectStoreIffEfLi1ELi23ELi32ELi1ELb1EL9Algorithm0EEvT_T0_ll_param_0+32];
	ld.param.u64 	%rd29, [_Z15SoftmaxWarpImplI22BroadcastScaleMaskLoadIffbLm3EiE11DirectStoreIffEfLi1ELi23ELi32ELi1ELb1EL9Algorithm0EEvT_T0_ll_param_0+24];
	ld.param.u64 	%rd28, [_Z15SoftmaxWarpImplI22BroadcastScaleMaskLoadIffbLm3EiE11DirectStoreIffEfLi1ELi23ELi32ELi1ELb1EL9Algorithm0EEvT_T0_ll_param_0+16];
	ld.param.u64 	%rd27, [_Z15SoftmaxWarpImplI22BroadcastScaleMaskLoadIffbLm3EiE11DirectStoreIffEfLi1ELi23ELi32ELi1ELb1EL9Algorithm0EEvT_T0_ll_param_0+8];
	ld.param.u64 	%rd26, [_Z15SoftmaxWarpImplI22BroadcastScaleMaskLoadIffbLm3EiE11DirectStoreIffEfLi1ELi23ELi32ELi1ELb1EL9Algorithm0EEvT_T0_ll_param_0];
	ld.param.u64 	%rd38, [_Z15SoftmaxWarpImplI22BroadcastScaleMaskLoadIffbLm3EiE11DirectStoreIffEfLi1ELi23ELi32ELi1ELb1EL9Algorithm0EEvT_T0_ll_param_3];
	cvta.to.global.u64 	%rd1, %rd26;
	cvta.to.global.u64 	%rd2, %rd27;
	setp.lt.s64 	%p1, %rd38, 737;
	@%p1 bra 	$L__BB421_2;
	mov.u64 	%rd39, $str;
	cvta.global.u64 	%rd40, %rd39;
	mov.u64 	%rd41, $str$1;
	cvta.global.u64 	%rd42, %rd41;
	mov.u64 	%rd43, __unnamed_412;
	cvta.global.u64 	%rd44, %rd43;
	{ // callseq 411, 0
	.param .b64 param0;
	st.param.b64 	[param0], %rd40;
	.param .b64 param1;
	st.param.b64 	[param1], %rd42;
	.param .b32 param2;
	st.param.b32 	[param2], 219;
	.param .b64 param3;
	st.param.b64 	[param3], %rd44;
	.param .b64 param4;
	st.param.b64 	[param4], 1;
	call.uni 
	__assertfail, 
	(
	param0, 
	param1, 
	param2, 
	param3, 
	param4
	);
	} // callseq 411
$L__BB421_2:
	ld.param.u64 	%rd212, [_Z15SoftmaxWarpImplI22BroadcastScaleMaskLoadIffbLm3EiE11DirectStoreIffEfLi1ELi23ELi32ELi1ELb1EL9Algorithm0EEvT_T0_ll_param_2];
	mov.u32 	%r22, %ctaid.x;
	mov.u32 	%r23, %ntid.y;
	mov.u32 	%r24, %tid.y;
	mad.lo.s32 	%r25, %r22, %r23, %r24;
	cvt.s64.s32 	%rd214, %r25;
	setp.le.s64 	%p2, %rd212, %rd214;
	@%p2 bra 	$L__BB421_97;
	mov.u32 	%r26, %tid.x;
	add.s32 	%r27, %r26, 32;
	cvt.u64.u32 	%rd7, %r27;
	add.s32 	%r28, %r26, 64;
	cvt.u64.u32 	%rd8, %r28;
	add.s32 	%r29, %r26, 96;
	cvt.u64.u32 	%rd9, %r29;
	add.s32 	%r30, %r26, 128;
	cvt.u64.u32 	%rd10, %r30;
	add.s32 	%r31, %r26, 160;
	cvt.u64.u32 	%rd11, %r31;
	add.s32 	%r32, %r26, 192;
	cvt.u64.u32 	%rd12, %r32;
	add.s32 	%r33, %r26, 480;
	cvt.u64.u32 	%rd13, %r33;
	add.s32 	%r34, %r26, 512;
	cvt.u64.u32 	%rd14, %r34;
	add.s32 	%r35, %r26, 544;
	cvt.u64.u32 	%rd15, %r35;
	add.s32 	%r36, %r26, 576;
	cvt.u64.u32 	%rd16, %r36;
	add.s32 	%r37, %r26, 608;
	cvt.u64.u32 	%rd17, %r37;
	add.s32 	%r38, %r26, 640;
	cvt.u64.u32 	%rd18, %r38;
	add.s32 	%r39, %r26, 672;
	cvt.u64.u32 	%rd19, %r39;
	add.s32 	%r40, %r26, 704;
	cvt.u64.u32 	%rd20, %r40;
$L__BB421_4:
	cvt.u64.u32 	%rd45, %r26;
	setp.le.s64 	%p3, %rd38, %rd45;
	mul.lo.s64 	%rd22, %rd34, %rd214;
	mov.f32 	%f487, 0fFF800000;
	mov.f32 	%f490, %f487;
	@%p3 bra 	$L__BB421_6;
	setp.eq.s64 	%p4, %rd30, 1;
	setp.eq.s64 	%p5, %rd29, 1;
	setp.eq.s64 	%p6, %rd28, 1;
	add.s64 	%rd47, %rd22, %rd45;
	cvt.u32.u64 	%r43, %rd47;
	div.s32 	%r44, %r43, %r6;
	mul.lo.s32 	%r45, %r44, %r6;
	sub.s32 	%r46, %r43, %r45;
	div.s32 	%r47, %r46, %r7;
	mul.lo.s32 	%r48, %r47, %r7;
	sub.s32 	%r49, %r46, %r48;
	selp.b32 	%r50, 0, %r44, %p6;
	selp.b32 	%r51, 0, %r47, %p5;
	selp.b32 	%r52, 0, %r49, %p4;
	mul.lo.s32 	%r53, %r9, %r50;
	mad.lo.s32 	%r54, %r10, %r51, %r53;
	mad.lo.s32 	%r55, %r11, %r52, %r54;
	shl.b64 	%rd48, %rd47, 32;
	shr.s64 	%rd49, %rd48, 30;
	add.s64 	%rd50, %rd1, %rd49;
	ld.global.f32 	%f121, [%rd50];
	cvt.s64.s32 	%rd51, %r55;
	add.s64 	%rd52, %rd2, %rd51;
	ld.global.u8 	%rs9, [%rd52];
	setp.eq.s16 	%p7, %rs9, 0;
	mul.f32 	%f122, %f121, %f119;
	selp.f32 	%f487, %f118, %f122, %p7;
	max.f32 	%f490, %f487, 0fFF800000;
$L__BB421_6:
	setp.le.s64 	%p8, %rd38, %rd7;
	mov.f32 	%f489, 0fFF800000;
	@%p8 bra 	$L__BB421_8;
	setp.eq.s64 	%p9, %rd30, 1;
	setp.eq.s64 	%p10, %rd29, 1;
	setp.eq.s64 	%p11, %rd28, 1;
	add.s64 	%rd53, %rd22, %rd7;
	cvt.u32.u64 	%r56, %rd53;
	div.s32 	%r57, %r56, %r6;
	mul.lo.s32 	%r58, %r57, %r6;
	sub.s32 	%r59, %r56, %r58;
	div.s32 	%r60, %r59, %r7;
	mul.lo.s32 	%r61, %r60, %r7;
	sub.s32 	%r62, %r59, %r61;
	selp.b32 	%r63, 0, %r57, %p11;
	selp.b32 	%r64, 0, %r60, %p10;
	selp.b32 	%r65, 0, %r62, %p9;
	mul.lo.s32 	%r66, %r9, %r63;
	mad.lo.s32 	%r67, %r10, %r64, %r66;
	mad.lo.s32 	%r68, %r11, %r65, %r67;
	shl.b64 	%rd54, %rd53, 32;
	shr.s64 	%rd55, %rd54, 30;
	add.s64 	%rd56, %rd1, %rd55;
	ld.global.f32 	%f124, [%rd56];
	cvt.s64.s32 	%rd57, %r68;
	add.s64 	%rd58, %rd2, %rd57;
	ld.global.u8 	%rs10, [%rd58];
	setp.eq.s16 	%p12, %rs10, 0;
	mul.f32 	%f125, %f124, %f119;
	selp.f32 	%f489, %f118, %f125, %p12;
	max.f32 	%f490, %f490, %f489;
$L__BB421_8:
	setp.le.s64 	%p13, %rd38, %rd8;
	mov.f32 	%f491, 0fFF800000;
	@%p13 bra 	$L__BB421_10;
	setp.eq.s64 	%p14, %rd30, 1;
	setp.eq.s64 	%p15, %rd29, 1;
	setp.eq.s64 	%p16, %rd28, 1;
	add.s64 	%rd59, %rd22, %rd8;
	cvt.u32.u64 	%r69, %rd59;
	div.s32 	%r70, %r69, %r6;
	mul.lo.s32 	%r71, %r70, %r6;
	sub.s32 	%r72, %r69, %r71;
	div.s32 	%r73, %r72, %r7;
	mul.lo.s32 	%r74, %r73, %r7;
	sub.s32 	%r75, %r72, %r74;
	selp.b32 	%r76, 0, %r70, %p16;
	selp.b32 	%r77, 0, %r73, %p15;
	selp.b32 	%r78, 0, %r75, %p14;
	mul.lo.s32 	%r79, %r9, %r76;
	mad.lo.s32 	%r80, %r10, %r77, %r79;
	mad.lo.s32 	%r81, %r11, %r78, %r80;
	shl.b64 	%rd60, %rd59, 32;
	shr.s64 	%rd61, %rd60, 30;
	add.s64 	%rd62, %rd1, %rd61;
	ld.global.f32 	%f127, [%rd62];
	cvt.s64.s32 	%rd63, %r81;
	add.s64 	%rd64, %rd2, %rd63;
	ld.global.u8 	%rs11, [%rd64];
	setp.eq.s16 	%p17, %rs11, 0;
	mul.f32 	%f128, %f127, %f119;
	selp.f32 	%f491, %f118, %f128, %p17;
	max.f32 	%f490, %f490, %f491;
$L__BB421_10:
	setp.le.s64 	%p18, %rd38, %rd9;
	mov.f32 	%f493, 0fFF800000;
	@%p18 bra 	$L__BB421_12;
	setp.eq.s64 	%p19, %rd30, 1;
	setp.eq.s64 	%p20, %rd29, 1;
	setp.eq.s64 	%p21, %rd28, 1;
	add.s64 	%rd65, %rd22, %rd9;
	cvt.u32.u64 	%r82, %rd65;
	div.s32 	%r83, %r82, %r6;
	mul.lo.s32 	%r84, %r83, %r6;
	sub.s32 	%r85, %r82, %r84;
	div.s32 	%r86, %r85, %r7;
	mul.lo.s32 	%r87, %r86, %r7;
	sub.s32 	%r88, %r85, %r87;
	selp.b32 	%r89, 0, %r83, %p21;
	selp.b32 	%r90, 0, %r86, %p20;
	selp.b32 	%r91, 0, %r88, %p19;
	mul.lo.s32 	%r92, %r9, %r89;
	mad.lo.s32 	%r93, %r10, %r90, %r92;
	mad.lo.s32 	%r94, %r11, %r91, %r93;
	shl.b64 	%rd66, %rd65, 32;
	shr.s64 	%rd67, %rd66, 30;
	add.s64 	%rd68, %rd1, %rd67;
	ld.global.f32 	%f130, [%rd68];
	cvt.s64.s32 	%rd69, %r94;
	add.s64 	%rd70, %rd2, %rd69;
	ld.global.u8 	%rs12, [%rd70];
	setp.eq.s16 	%p22, %rs12, 0;
	mul.f32 	%f131, %f130, %f119;
	selp.f32 	%f493, %f118, %f131, %p22;
	max.f32 	%f490, %f490, %f493;
$L__BB421_12:
	setp.le.s64 	%p23, %rd38, %rd10;
	mov.f32 	%f495, 0fFF800000;
	@%p23 bra 	$L__BB421_14;
	setp.eq.s64 	%p24, %rd30, 1;
	setp.eq.s64 	%p25, %rd29, 1;
	setp.eq.s64 	%p26, %rd28, 1;
	add.s64 	%rd71, %rd22, %rd10;
	cvt.u32.u64 	%r95, %rd71;
	div.s32 	%r96, %r95, %r6;
	mul.lo.s32 	%r97, %r96, %r6;
	sub.s32 	%r98, %r95, %r97;
	div.s32 	%r99, %r98, %r7;
	mul.lo.s32 	%r100, %r99, %r7;
	sub.s32 	%r101, %r98, %r100;
	selp.b32 	%r102, 0, %r96, %p26;
	selp.b32 	%r103, 0, %r99, %p25;
	selp.b32 	%r104, 0, %r101, %p24;
	mul.lo.s32 	%r105, %r9, %r102;
	mad.lo.s32 	%r106, %r10, %r103, %r105;
	mad.lo.s32 	%r107, %r11, %r104, %r106;
	shl.b64 	%rd72, %rd71, 32;
	shr.s64 	%rd73, %rd72, 30;
	add.s64 	%rd74, %rd1, %rd73;
	ld.global.f32 	%f133, [%rd74];
	cvt.s64.s32 	%rd75, %r107;
	add.s64 	%rd76, %rd2, %rd75;
	ld.global.u8 	%rs13, [%rd76];
	setp.eq.s16 	%p27, %rs13, 0;
	mul.f32 	%f134, %f133, %f119;
	selp.f32 	%f495, %f118, %f134, %p27;
	max.f32 	%f490, %f490, %f495;
$L__BB421_14:
	setp.le.s64 	%p28, %rd38, %rd11;
	mov.f32 	%f497, 0fFF800000;
	@%p28 bra 	$L__BB421_16;
	setp.eq.s64 	%p29, %rd30, 1;
	setp.eq.s64 	%p30, %rd29, 1;
	setp.eq.s64 	%p31, %rd28, 1;
	add.s64 	%rd77, %rd22, %rd11;
	cvt.u32.u64 	%r108, %rd77;
	div.s32 	%r109, %r108, %r6;
	mul.lo.s32 	%r110, %r109, %r6;
	sub.s32 	%r111, %r108, %r110;
	div.s32 	%r112, %r111, %r7;
	mul.lo.s32 	%r113, %r112, %r7;
	sub.s32 	%r114, %r111, %r113;
	selp.b32 	%r115, 0, %r109, %p31;
	selp.b32 	%r116, 0, %r112, %p30;
	selp.b32 	%r117, 0, %r114, %p29;
	mul.lo.s32 	%r118, %r9, %r115;
	mad.lo.s32 	%r119, %r10, %r116, %r118;
	mad.lo.s32 	%r120, %r11, %r117, %r119;
	shl.b64 	%rd78, %rd77, 32;
	shr.s64 	%rd79, %rd78, 30;
	add.s64 	%rd80, %rd1, %rd79;
	ld.global.f32 	%f136, [%rd80];
	cvt.s64.s32 	%rd81, %r120;
	add.s64 	%rd82, %rd2, %rd81;
	ld.global.u8 	%rs14, [%rd82];
	setp.eq.s16 	%p32, %rs14, 0;
	mul.f32 	%f137, %f136, %f119;
	selp.f32 	%f497, %f118, %f137, %p32;
	max.f32 	%f490, %f490, %f497;
$L__BB421_16:
	setp.le.s64 	%p33, %rd38, %rd12;
	mov.f32 	%f499, 0fFF800000;
	@%p33 bra 	$L__BB421_18;
	setp.eq.s64 	%p34, %rd30, 1;
	setp.eq.s64 	%p35, %rd29, 1;
	setp.eq.s64 	%p36, %rd28, 1;
	add.s64 	%rd83, %rd22, %rd12;
	cvt.u32.u64 	%r121, %rd83;
	div.s32 	%r122, %r121, %r6;
	mul.lo.s32 	%r123, %r122, %r6;
	sub.s32 	%r124, %r121, %r123;
	div.s32 	%r125, %r124, %r7;
	mul.lo.s32 	%r126, %r125, %r7;
	sub.s32 	%r127, %r124, %r126;
	selp.b32 	%r128, 0, %r122, %p36;
	selp.b32 	%r129, 0, %r125, %p35;
	selp.b32 	%r130, 0, %r127, %p34;
	mul.lo.s32 	%r131, %r9, %r128;
	mad.lo.s32 	%r132, %r10, %r129, %r131;
	mad.lo.s32 	%r133, %r11, %r130, %r132;
	shl.b64 	%rd84, %rd83, 32;
	shr.s64 	%rd85, %rd84, 30;
	add.s64 	%rd86, %rd1, %rd85;
	ld.global.f32 	%f139, [%rd86];
	cvt.s64.s32 	%rd87, %r133;
	add.s64 	%rd88, %rd2, %rd87;
	ld.global.u8 	%rs15, [%rd88];
	setp.eq.s16 	%p37, %rs15, 0;
	mul.f32 	%f140, %f139, %f119;
	selp.f32 	%f499, %f118, %f140, %p37;
	max.f32 	%f490, %f490, %f499;
$L__BB421_18:
	mov.u32 	%r134, %tid.x;
	add.s32 	%r135, %r134, 224;
	cvt.u64.u32 	%rd89, %r135;
	setp.le.s64 	%p38, %rd38, %rd89;
	mov.f32 	%f501, 0fFF800000;
	@%p38 bra 	$L__BB421_20;
	setp.eq.s64 	%p39, %rd30, 1;
	setp.eq.s64 	%p40, %rd29, 1;
	setp.eq.s64 	%p41, %rd28, 1;
	add.s64 	%rd91, %rd22, %rd89;
	cvt.u32.u64 	%r138, %rd91;
	div.s32 	%r139, %r138, %r6;
	mul.lo.s32 	%r140, %r139, %r6;
	sub.s32 	%r141, %r138, %r140;
	div.s32 	%r142, %r141, %r7;
	mul.lo.s32 	%r143, %r142, %r7;
	sub.s32 	%r144, %r141, %r143;
	selp.b32 	%r145, 0, %r139, %p41;
	selp.b32 	%r146, 0, %r142, %p40;
	selp.b32 	%r147, 0, %r144, %p39;
	mul.lo.s32 	%r148, %r9, %r145;
	mad.lo.s32 	%r149, %r10, %r146, %r148;
	mad.lo.s32 	%r150, %r11, %r147, %r149;
	shl.b64 	%rd92, %rd91, 32;
	shr.s64 	%rd93, %rd92, 30;
	add.s64 	%rd94, %rd1, %rd93;
	ld.global.f32 	%f142, [%rd94];
	cvt.s64.s32 	%rd95, %r150;
	add.s64 	%rd96, %rd2, %rd95;
	ld.global.u8 	%rs16, [%rd96];
	setp.eq.s16 	%p42, %rs16, 0;
	mul.f32 	%f143, %f142, %f119;
	selp.f32 	%f501, %f118, %f143, %p42;
	max.f32 	%f490, %f490, %f501;
$L__BB421_20:
	add.s32 	%r152, %r134, 256;
	cvt.u64.u32 	%rd23, %r152;
	setp.le.s64 	%p43, %rd38, %rd23;
	mov.f32 	%f503, 0fFF800000;
	@%p43 bra 	$L__BB421_22;
	setp.eq.s64 	%p44, %rd30, 1;
	setp.eq.s64 	%p45, %rd29, 1;
	setp.eq.s64 	%p46, %rd28, 1;
	add.s64 	%rd97, %rd22, %rd23;
	cvt.u32.u64 	%r153, %rd97;
	div.s32 	%r154, %r153, %r6;
	mul.lo.s32 	%r155, %r154, %r6;
	sub.s32 	%r156, %r153, %r155;
	div.s32 	%r157, %r156, %r7;
	mul.lo.s32 	%r158, %r157, %r7;
	sub.s32 	%r159, %r156, %r158;
	selp.b32 	%r160, 0, %r154, %p46;
	selp.b32 	%r161, 0, %r157, %p45;
	selp.b32 	%r162, 0, %r159, %p44;
	mul.lo.s32 	%r163, %r9, %r160;
	mad.lo.s32 	%r164, %r10, %r161, %r163;
	mad.lo.s32 	%r165, %r11, %r162, %r164;
	shl.b64 	%rd98, %rd97, 32;
	shr.s64 	%rd99, %rd98, 30;
	add.s64 	%rd100, %rd1, %rd99;
	ld.global.f32 	%f145, [%rd100];
	cvt.s64.s32 	%rd101, %r165;
	add.s64 	%rd102, %rd2, %rd101;
	ld.global.u8 	%rs17, [%rd102];
	setp.eq.s16 	%p47, %rs17, 0;
	mul.f32 	%f146, %f145, %f119;
	selp.f32 	%f503, %f118, %f146, %p47;
	max.f32 	%f490, %f490, %f503;
$L__BB421_22:
	add.s32 	%r167, %r134, 288;
	cvt.u64.u32 	%rd103, %r167;
	setp.le.s64 	%p48, %rd38, %rd103;
	mov.f32 	%f505, 0fFF800000;
	@%p48 bra 	$L__BB421_24;
	setp.eq.s64 	%p49, %rd30, 1;
	setp.eq.s64 	%p50, %rd29, 1;
	setp.eq.s64 	%p51, %rd28, 1;
	add.s64 	%rd105, %rd22, %rd103;
	cvt.u32.u64 	%r170, %rd105;
	div.s32 	%r171, %r170, %r6;
	mul.lo.s32 	%r172, %r171, %r6;
	sub.s32 	%r173, %r170, %r172;
	div.s32 	%r174, %r173, %r7;
	mul.lo.s32 	%r175, %r174, %r7;
	sub.s32 	%r176, %r173, %r175;
	selp.b32 	%r177, 0, %r171, %p51;
	selp.b32 	%r178, 0, %r174, %p50;
	selp.b32 	%r179, 0, %r176, %p49;
	mul.lo.s32 	%r180, %r9, %r177;
	mad.lo.s32 	%r181, %r10, %r178, %r180;
	mad.lo.s32 	%r182, %r11, %r179, %r181;
	shl.b64 	%rd106, %rd105, 32;
	shr.s64 	%rd107, %rd106, 30;
	add.s64 	%rd108, %rd1, %rd107;
	ld.global.f32 	%f148, [%rd108];
	cvt.s64.s32 	%rd109, %r182;
	add.s64 	%rd110, %rd2, %rd109;
	ld.global.u8 	%rs18, [%rd110];
	setp.eq.s16 	%p52, %rs18, 0;
	mul.f32 	%f149, %f148, %f119;
	selp.f32 	%f505, %f118, %f149, %p52;
	max.f32 	%f490, %f490, %f505;
$L__BB421_24:
	add.s32 	%r184, %r134, 320;
	cvt.u64.u32 	%rd111, %r184;
	setp.le.s64 	%p53, %rd38, %rd111;
	mov.f32 	%f507, 0fFF800000;
	@%p53 bra 	$L__BB421_26;
	setp.eq.s64 	%p54, %rd30, 1;
	setp.eq.s64 	%p55, %rd29, 1;
	setp.eq.s64 	%p56, %rd28, 1;
	cvt.u64.u32 	%rd112, %r184;
	add.s64 	%rd113, %rd22, %rd112;
	cvt.u32.u64 	%r187, %rd113;
	div.s32 	%r188, %r187, %r6;
	mul.lo.s32 	%r189, %r188, %r6;
	sub.s32 	%r190, %r187, %r189;
	div.s32 	%r191, %r190, %r7;
	mul.lo.s32 	%r192, %r191, %r7;
	sub.s32 	%r193, %r190, %r192;
	selp.b32 	%r194, 0, %r188, %p56;
	selp.b32 	%r195, 0, %r191, %p55;
	selp.b32 	%r196, 0, %r193, %p54;
	mul.lo.s32 	%r197, %r9, %r194;
	mad.lo.s32 	%r198, %r10, %r195, %r197;
	mad.lo.s32 	%r199, %r11, %r196, %r198;
	shl.b64 	%rd114, %rd113, 32;
	shr.s64 	%rd115, %rd114, 30;
	add.s64 	%rd116, %rd1, %rd115;
	ld.global.f32 	%f151, [%rd116];
	cvt.s64.s32 	%rd117, %r199;
	add.s64 	%rd118, %rd2, %rd117;
	ld.global.u8 	%rs19, [%rd118];
	setp.eq.s16 	%p57, %rs19, 0;
	mul.f32 	%f152, %f151, %f119;
	selp.f32 	%f507, %f118, %f152, %p57;
	max.f32 	%f490, %f490, %f507;
$L__BB421_26:
	add.s32 	%r201, %r134, 352;
	cvt.u64.u32 	%rd119, %r201;
	setp.le.s64 	%p58, %rd38, %rd119;
	mov.f32 	%f509, 0fFF800000;
	@%p58 bra 	$L__BB421_28;
	setp.eq.s64 	%p59, %rd30, 1;
	setp.eq.s64 	%p60, %rd29, 1;
	setp.eq.s64 	%p61, %rd28, 1;
	cvt.u64.u32 	%rd120, %r201;
	add.s64 	%rd121, %rd22, %rd120;
	cvt.u32.u64 	%r204, %rd121;
	div.s32 	%r205, %r204, %r6;
	mul.lo.s32 	%r206, %r205, %r6;
	sub.s32 	%r207, %r204, %r206;
	div.s32 	%r208, %r207, %r7;
	mul.lo.s32 	%r209, %r208, %r7;
	sub.s32 	%r210, %r207, %r209;
	selp.b32 	%r211, 0, %r205, %p61;
	selp.b32 	%r212, 0, %r208, %p60;
	selp.b32 	%r213, 0, %r210, %p59;
	mul.lo.s32 	%r214, %r9, %r211;
	mad.lo.s32 	%r215, %r10, %r212, %r214;
	mad.lo.s32 	%r216, %r11, %r213, %r215;
	shl.b64 	%rd122, %rd121, 32;
	shr.s64 	%rd123, %rd122, 30;
	add.s64 	%rd124, %rd1, %rd123;
	ld.global.f32 	%f154, [%rd124];
	cvt.s64.s32 	%rd125, %r216;
	add.s64 	%rd126, %rd2, %rd125;
	ld.global.u8 	%rs20, [%rd126];
	setp.eq.s16 	%p62, %rs20, 0;
	mul.f32 	%f155, %f154, %f119;
	selp.f32 	%f509, %f118, %f155, %p62;
	max.f32 	%f490, %f490, %f509;
$L__BB421_28:
	add.s32 	%r218, %r134, 384;
	cvt.u64.u32 	%rd127, %r218;
	setp.le.s64 	%p63, %rd38, %rd127;
	mov.f32 	%f511, 0fFF800000;
	@%p63 bra 	$L__BB421_30;
	setp.eq.s64 	%p64, %rd30, 1;
	setp.eq.s64 	%p65, %rd29, 1;
	setp.eq.s64 	%p66, %rd28, 1;
	add.s32 	%r220, %r134, 384;
	cvt.u64.u32 	%rd128, %r220;
	add.s64 	%rd129, %rd22, %rd128;
	cvt.u32.u64 	%r221, %rd129;
	div.s32 	%r222, %r221, %r6;
	mul.lo.s32 	%r223, %r222, %r6;
	sub.s32 	%r224, %r221, %r223;
	div.s32 	%r225, %r224, %r7;
	mul.lo.s32 	%r226, %r225, %r7;
	sub.s32 	%r227, %r224, %r226;
	selp.b32 	%r228, 0, %r222, %p66;
	selp.b32 	%r229, 0, %r225, %p65;
	selp.b32 	%r230, 0, %r227, %p64;
	mul.lo.s32 	%r231, %r9, %r228;
	mad.lo.s32 	%r232, %r10, %r229, %r231;
	mad.lo.s32 	%r233, %r11, %r230, %r232;
	shl.b64 	%rd130, %rd129, 32;
	shr.s64 	%rd131, %rd130, 30;
	add.s64 	%rd132, %rd1, %rd131;
	ld.global.f32 	%f157, [%rd132];
	cvt.s64.s32 	%rd133, %r233;
	add.s64 	%rd134, %rd2, %rd133;
	ld.global.u8 	%rs21, [%rd134];
	setp.eq.s16 	%p67, %rs21, 0;
	mul.f32 	%f158, %f157, %f119;
	selp.f32 	%f511, %f118, %f158, %p67;
	max.f32 	%f490, %f490, %f511;
$L__BB421_30:
	add.s32 	%r235, %r134, 416;
	cvt.u64.u32 	%rd135, %r235;
	setp.le.s64 	%p68, %rd38, %rd135;
	mov.f32 	%f513, 0fFF800000;
	@%p68 bra 	$L__BB421_32;
	setp.eq.s64 	%p69, %rd30, 1;
	setp.eq.s64 	%p70, %rd29, 1;
	setp.eq.s64 	%p71, %rd28, 1;
	add.s32 	%r237, %r134, 416;
	cvt.u64.u32 	%rd136, %r237;
	add.s64 	%rd137, %rd22, %rd136;
	cvt.u32.u64 	%r238, %rd137;
	div.s32 	%r239, %r238, %r6;
	mul.lo.s32 	%r240, %r239, %r6;
	sub.s32 	%r241, %r238, %r240;
	div.s32 	%r242, %r241, %r7;
	mul.lo.s32 	%r243, %r242, %r7;
	sub.s32 	%r244, %r241, %r243;
	selp.b32 	%r245, 0, %r239, %p71;
	selp.b32 	%r246, 0, %r242, %p70;
	selp.b32 	%r247, 0, %r244, %p69;
	mul.lo.s32 	%r248, %r9, %r245;
	mad.lo.s32 	%r249, %r10, %r246, %r248;
	mad.lo.s32 	%r250, %r11, %r247, %r249;
	shl.b64 	%rd138, %rd137, 32;
	shr.s64 	%rd139, %rd138, 30;
	add.s64 	%rd140, %rd1, %rd139;
	ld.global.f32 	%f160, [%rd140];
	cvt.s64.s32 	%rd141, %r250;
	add.s64 	%rd142, %rd2, %rd141;
	ld.global.u8 	%rs22, [%rd142];
	setp.eq.s16 	%p72, %rs22, 0;
	mul.f32 	%f161, %f160, %f119;
	selp.f32 	%f513, %f118, %f161, %p72;
	max.f32 	%f490, %f490, %f513;
$L__BB421_32:
	add.s32 	%r252, %r134, 448;
	cvt.u64.u32 	%rd143, %r252;
	setp.le.s64 	%p73, %rd38, %rd143;
	mov.f32 	%f515, 0fFF800000;
	@%p73 bra 	$L__BB421_34;
	setp.eq.s64 	%p74, %rd30, 1;
	setp.eq.s64 	%p75, %rd29, 1;
	setp.eq.s64 	%p76, %rd28, 1;
	mov.u32 	%r253, %tid.x;
	add.s32 	%r254, %r253, 448;
	cvt.u64.u32 	%rd144, %r254;
	add.s64 	%rd145, %rd22, %rd144;
	cvt.u32.u64 	%r255, %rd145;
	div.s32 	%r256, %r255, %r6;
	mul.lo.s32 	%r257, %r256, %r6;
	sub.s32 	%r258, %r255, %r257;
	div.s32 	%r259, %r258, %r7;
	mul.lo.s32 	%r260, %r259, %r7;
	sub.s32 	%r261, %r258, %r260;
	selp.b32 	%r262, 0, %r256, %p76;
	selp.b32 	%r263, 0, %r259, %p75;
	selp.b32 	%r264, 0, %r261, %p74;
	mul.lo.s32 	%r265, %r9, %r262;
	mad.lo.s32 	%r266, %r10, %r263, %r265;
	mad.lo.s32 	%r267, %r11, %r264, %r266;
	shl.b64 	%rd146, %rd145, 32;
	shr.s64 	%rd147, %rd146, 30;
	add.s64 	%rd148, %rd1, %rd147;
	ld.global.f32 	%f163, [%rd148];
	cvt.s64.s32 	%rd149, %r267;
	add.s64 	%rd150, %rd2, %rd149;
	ld.global.u8 	%rs23, [%rd150];
	setp.eq.s16 	%p77, %rs23, 0;
	mul.f32 	%f164, %f163, %f119;
	selp.f32 	%f515, %f118, %f164, %p77;
	max.f32 	%f490, %f490, %f515;
$L__BB421_34:
	setp.le.s64 	%p78, %rd38, %rd13;
	mov.f32 	%f517, 0fFF800000;
	@%p78 bra 	$L__BB421_36;
	setp.eq.s64 	%p79, %rd30, 1;
	setp.eq.s64 	%p80, %rd29, 1;
	setp.eq.s64 	%p81, %rd28, 1;
	add.s64 	%rd151, %rd22, %rd13;
	cvt.u32.u64 	%r268, %rd151;
	div.s32 	%r269, %r268, %r6;
	mul.lo.s32 	%r270, %r269, %r6;
	sub.s32 	%r271, %r268, %r270;
	div.s32 	%r272, %r271, %r7;
	mul.lo.s32 	%r273, %r272, %r7;
	sub.s32 	%r274, %r271, %r273;
	selp.b32 	%r275, 0, %r269, %p81;
	selp.b32 	%r276, 0, %r272, %p80;
	selp.b32 	%r277, 0, %r274, %p79;
	mul.lo.s32 	%r278, %r9, %r275;
	mad.lo.s32 	%r279, %r10, %r276, %r278;
	mad.lo.s32 	%r280, %r11, %r277, %r279;
	shl.b64 	%rd152, %rd151, 32;
	shr.s64 	%rd153, %rd152, 30;
	add.s64 	%rd154, %rd1, %rd153;
	ld.global.f32 	%f166, [%rd154];
	cvt.s64.s32 	%rd155, %r280;
	add.s64 	%rd156, %rd2, %rd155;
	ld.global.u8 	%rs24, [%rd156];
	setp.eq.s16 	%p82, %rs24, 0;
	mul.f32 	%f167, %f166, %f119;
	selp.f32 	%f517, %f118, %f167, %p82;
	max.f32 	%f490, %f490, %f517;
$L__BB421_36:
	setp.le.s64 	%p83, %rd38, %rd14;
	mov.f32 	%f519, 0fFF800000;
	@%p83 bra 	$L__BB421_38;
	setp.eq.s64 	%p84, %rd30, 1;
	setp.eq.s64 	%p85, %rd29, 1;
	setp.eq.s64 	%p86, %rd28, 1;
	add.s64 	%rd157, %rd22, %rd14;
	cvt.u32.u64 	%r281, %rd157;
	div.s32 	%r282, %r281, %r6;
	mul.lo.s32 	%r283, %r282, %r6;
	sub.s32 	%r284, %r281, %r283;
	div.s32 	%r285, %r284, %r7;
	mul.lo.s32 	%r286, %r285, %r7;
	sub.s32 	%r287, %r284, %r286;
	selp.b32 	%r288, 0, %r282, %p86;
	selp.b32 	%r289, 0, %r285, %p85;
	selp.b32 	%r290, 0, %r287, %p84;
	mul.lo.s32 	%r291, %r9, %r288;
	mad.lo.s32 	%r292, %r10, %r289, %r291;
	mad.lo.s32 	%r293, %r11, %r290, %r292;
	shl.b64 	%rd158, %rd157, 32;
	shr.s64 	%rd159, %rd158, 30;
	add.s64 	%rd160, %rd1, %rd159;
	ld.global.f32 	%f169, [%rd160];
	cvt.s64.s32 	%rd161, %r293;
	add.s64 	%rd162, %rd2, %rd161;
	ld.global.u8 	%rs25, [%rd162];
	setp.eq.s16 	%p87, %rs25, 0;
	mul.f32 	%f170, %f169, %f119;
	selp.f32 	%f519, %f118, %f170, %p87;
	max.f32 	%f490, %f490, %f519;
$L__BB421_38:
	setp.le.s64 	%p88, %rd38, %rd15;
	mov.f32 	%f521, 0fFF800000;
	@%p88 bra 	$L__BB421_40;
	setp.eq.s64 	%p89, %rd30, 1;
	setp.eq.s64 	%p90, %rd29, 1;
	setp.eq.s64 	%p91, %rd28, 1;
	add.s64 	%rd163, %rd22, %rd15;
	cvt.u32.u64 	%r294, %rd163;
	div.s32 	%r295, %r294, %r6;
	mul.lo.s32 	%r296, %r295, %r6;
	sub.s32 	%r297, %r294, %r296;
	div.s32 	%r298, %r297, %r7;
	mul.lo.s32 	%r299, %r298, %r7;
	sub.s32 	%r300, %r297, %r299;
	selp.b32 	%r301, 0, %r295, %p91;
	selp.b32 	%r302, 0, %r298, %p90;
	selp.b32 	%r303, 0, %r300, %p89;
	mul.lo.s32 	%r304, %r9, %r301;
	mad.lo.s32 	%r305, %r10, %r302, %r304;
	mad.lo.s32 	%r306, %r11, %r303, %r305;
	shl.b64 	%rd164, %rd163, 32;
	shr.s64 	%rd165, %rd164, 30;
	add.s64 	%rd166, %rd1, %rd165;
	ld.global.f32 	%f172, [%rd166];
	cvt.s64.s32 	%rd167, %r306;
	add.s64 	%rd168, %rd2, %rd167;
	ld.global.u8 	%rs26, [%rd168];
	setp.eq.s16 	%p92, %rs26, 0;
	mul.f32 	%f173, %f172, %f119;
	selp.f32 	%f521, %f118, %f173, %p92;
	max.f32 	%f490, %f490, %f521;
$L__BB421_40:
	setp.le.s64 	%p93, %rd38, %rd16;
	mov.f32 	%f523, 0fFF800000;
	@%p93 bra 	$L__BB421_42;
	setp.eq.s64 	%p94, %rd30, 1;
	setp.eq.s64 	%p95, %rd29, 1;
	setp.eq.s64 	%p96, %rd28, 1;
	add.s64 	%rd169, %rd22, %rd16;
	cvt.u32.u64 	%r307, %rd169;
	div.s32 	%r308, %r307, %r6;
	mul.lo.s32 	%r309, %r308, %r6;
	sub.s32 	%r310, %r307, %r309;
	div.s32 	%r311, %r310, %r7;
	mul.lo.s32 	%r312, %r311, %r7;
	sub.s32 	%r313, %r310, %r312;
	selp.b32 	%r314, 0, %r308, %p96;
	selp.b32 	%r315, 0, %r311, %p95;
	selp.b32 	%r316, 0, %r313, %p94;
	mul.lo.s32 	%r317, %r9, %r314;
	mad.lo.s32 	%r318, %r10, %r315, %r317;
	mad.lo.s32 	%r319, %r11, %r316, %r318;
	shl.b64 	%rd170, %rd169, 32;
	shr.s64 	%rd171, %rd170, 30;
	add.s64 	%rd172, %rd1, %rd171;
	ld.global.f32 	%f175, [%rd172];
	cvt.s64.s32 	%rd173, %r319;
	add.s64 	%rd174, %rd2, %rd173;
	ld.global.u8 	%rs27, [%rd174];
	setp.eq.s16 	%p97, %rs27, 0;
	mul.f32 	%f176, %f175, %f119;
	selp.f32 	%f523, %f118, %f176, %p97;
	max.f32 	%f490, %f490, %f523;
$L__BB421_42:
	setp.le.s64 	%p98, %rd38, %rd17;
	mov.f32 	%f525, 0fFF800000;
	@%p98 bra 	$L__BB421_44;
	setp.eq.s64 	%p99, %rd30, 1;
	setp.eq.s64 	%p100, %rd29, 1;
	setp.eq.s64 	%p101, %rd28, 1;
	add.s64 	%rd175, %rd22, %rd17;
	cvt.u32.u64 	%r320, %rd175;
	div.s32 	%r321, %r320, %r6;
	mul.lo.s32 	%r322, %r321, %r6;
	sub.s32 	%r323, %r320, %r322;
	div.s32 	%r324, %r323, %r7;
	mul.lo.s32 	%r325, %r324, %r7;
	sub.s32 	%r326, %r323, %r325;
	selp.b32 	%r327, 0, %r321, %p101;
	selp.b32 	%r328, 0, %r324, %p100;
	selp.b32 	%r329, 0, %r326, %p99;
	mul.lo.s32 	%r330, %r9, %r327;
	mad.lo.s32 	%r331, %r10, %r328, %r330;
	mad.lo.s32 	%r332, %r11, %r329, %r331;
	shl.b64 	%rd176, %rd175, 32;
	shr.s64 	%rd177, %rd176, 30;
	add.s64 	%rd178, %rd1, %rd177;
	ld.global.f32 	%f178, [%rd178];
	cvt.s64.s32 	%rd179, %r332;
	add.s64 	%rd180, %rd2, %rd179;
	ld.global.u8 	%rs28, [%rd180];
	setp.eq.s16 	%p102, %rs28, 0;
	mul.f32 	%f179, %f178, %f119;
	selp.f32 	%f525, %f118, %f179, %p102;
	max.f32 	%f490, %f490, %f525;
$L__BB421_44:
	setp.le.s64 	%p103, %rd38, %rd18;
	mov.f32 	%f527, 0fFF800000;
	@%p103 bra 	$L__BB421_46;
	setp.eq.s64 	%p104, %rd30, 1;
	setp.eq.s64 	%p105, %rd29, 1;
	setp.eq.s64 	%p106, %rd28, 1;
	add.s64 	%rd181, %rd22, %rd18;
	cvt.u32.u64 	%r333, %rd181;
	div.s32 	%r334, %r333, %r6;
	mul.lo.s32 	%r335, %r334, %r6;
	sub.s32 	%r336, %r333, %r335;
	div.s32 	%r337, %r336, %r7;
	mul.lo.s32 	%r338, %r337, %r7;
	sub.s32 	%r339, %r336, %r338;
	selp.b32 	%r340, 0, %r334, %p106;
	selp.b32 	%r341, 0, %r337, %p105;
	selp.b32 	%r342, 0, %r339, %p104;
	mul.lo.s32 	%r343, %r9, %r340;
	mad.lo.s32 	%r344, %r10, %r341, %r343;
	mad.lo.s32 	%r345, %r11, %r342, %r344;
	shl.b64 	%rd182, %rd181, 32;
	shr.s64 	%rd183, %rd182, 30;
	add.s64 	%rd184, %rd1, %rd183;
	ld.global.f32 	%f181, [%rd184];
	cvt.s64.s32 	%rd185, %r345;
	add.s64 	%rd186, %rd2, %rd185;
	ld.global.u8 	%rs29, [%rd186];
	setp.eq.s16 	%p107, %rs29, 0;
	mul.f32 	%f182, %f181, %f119;
	selp.f32 	%f527, %f118, %f182, %p107;
	max.f32 	%f490, %f490, %f527;
$L__BB421_46:
	setp.le.s64 	%p108, %rd38, %rd19;
	mov.f32 	%f529, 0fFF800000;
	@%p108 bra 	$L__BB421_48;
	setp.eq.s64 	%p109, %rd30, 1;
	setp.eq.s64 	%p110, %rd29, 1;
	setp.eq.s64 	%p111, %rd28, 1;
	add.s64 	%rd187, %rd22, %rd19;
	cvt.u32.u64 	%r346, %rd187;
	div.s32 	%r347, %r346, %r6;
	mul.lo.s32 	%r348, %r347, %r6;
	sub.s32 	%r349, %r346, %r348;
	div.s32 	%r350, %r349, %r7;
	mul.lo.s32 	%r351, %r350, %r7;
	sub.s32 	%r352, %r349, %r351;
	selp.b32 	%r353, 0, %r347, %p111;
	selp.b32 	%r354, 0, %r350, %p110;
	selp.b32 	%r355, 0, %r352, %p109;
	mul.lo.s32 	%r356, %r9, %r353;
	mad.lo.s32 	%r357, %r10, %r354, %r356;
	mad.lo.s32 	%r358, %r11, %r355, %r357;
	shl.b64 	%rd188, %rd187, 32;
	shr.s64 	%rd189, %rd188, 30;
	add.s64 	%rd190, %rd1, %rd189;
	ld.global.f32 	%f184, [%rd190];
	cvt.s64.s32 	%rd191, %r358;
	add.s64 	%rd192, %rd2, %rd191;
	ld.global.u8 	%rs30, [%rd192];
	setp.eq.s16 	%p112, %rs30, 0;
	mul.f32 	%f185, %f184, %f119;
	selp.f32 	%f529, %f118, %f185, %p112;
	max.f32 	%f490, %f490, %f529;
$L__BB421_48:
	setp.le.s64 	%p113, %rd38, %rd20;
	mov.f32 	%f531, 0fFF800000;
	@%p113 bra 	$L__BB421_50;
	setp.eq.s64 	%p114, %rd30, 1;
	setp.eq.s64 	%p115, %rd29, 1;
	setp.eq.s64 	%p116, %rd28, 1;
	add.s64 	%rd193, %rd22, %rd20;
	cvt.u32.u64 	%r359, %rd193;
	div.s32 	%r360, %r359, %r6;
	mul.lo.s32 	%r361, %r360, %r6;
	sub.s32 	%r362, %r359, %r361;
	div.s32 	%r363, %r362, %r7;
	mul.lo.s32 	%r364, %r363, %r7;
	sub.s32 	%r365, %r362, %r364;
	selp.b32 	%r366, 0, %r360, %p116;
	selp.b32 	%r367, 0, %r363, %p115;
	selp.b32 	%r368, 0, %r365, %p114;
	mul.lo.s32 	%r369, %r9, %r366;
	mad.lo.s32 	%r370, %r10, %r367, %r369;
	mad.lo.s32 	%r371, %r11, %r368, %r370;
	shl.b64 	%rd194, %rd193, 32;
	shr.s64 	%rd195, %rd194, 30;
	add.s64 	%rd196, %rd1, %rd195;
	ld.global.f32 	%f187, [%rd196];
	cvt.s64.s32 	%rd197, %r371;
	add.s64 	%rd198, %rd2, %rd197;
	ld.global.u8 	%rs31, [%rd198];
	setp.eq.s16 	%p117, %rs31, 0;
	mul.f32 	%f188, %f187, %f119;
	selp.f32 	%f531, %f118, %f188, %p117;
	max.f32 	%f490, %f490, %f531;
$L__BB421_50:
	mov.u32 	%r372, %tid.x;
	cvt.u64.u32 	%rd199, %r372;
	setp.le.s64 	%p118, %rd38, %rd199;
	mov.b32 	%r373, %f490;
	shfl.sync.bfly.b32	%r374|%p119, %r373, 16, 31, -1;
	mov.b32 	%f189, %r374;
	max.f32 	%f190, %f490, %f189;
	mov.b32 	%r375, %f190;
	shfl.sync.bfly.b32	%r376|%p120, %r375, 8, 31, -1;
	mov.b32 	%f191, %r376;
	max.f32 	%f192, %f190, %f191;
	mov.b32 	%r377, %f192;
	shfl.sync.bfly.b32	%r378|%p121, %r377, 4, 31, -1;
	mov.b32 	%f193, %r378;
	max.f32 	%f194, %f192, %f193;
	mov.b32 	%r379, %f194;
	shfl.sync.bfly.b32	%r380|%p122, %r379, 2, 31, -1;
	mov.b32 	%f195, %r380;
	max.f32 	%f196, %f194, %f195;
	mov.b32 	%r381, %f196;
	shfl.sync.bfly.b32	%r382|%p123, %r381, 1, 31, -1;
	mov.b32 	%f197, %r382;
	max.f32 	%f198, %f196, %f197;
	sub.f32 	%f199, %f487, %f198;
	fma.rn.f32 	%f200, %f199, 0f3BBB989D, 0f3F000000;
	cvt.sat.f32.f32 	%f201, %f200;
	mov.f32 	%f202, 0f4B400001;
	mov.f32 	%f203, 0f437C0000;
	fma.rm.f32 	%f204, %f201, %f203, %f202;
	add.f32 	%f205, %f204, 0fCB40007F;
	neg.f32 	%f206, %f205;
	fma.rn.f32 	%f207, %f199, 0f3FB8AA3B, %f206;
	fma.rn.f32 	%f208, %f199, 0f32A57060, %f207;
	mov.b32 	%r383, %f204;
	shl.b32 	%r384, %r383, 23;
	mov.b32 	%f209, %r384;
	ex2.approx.ftz.f32 	%f210, %f208;
	mul.f32 	%f211, %f210, %f209;
	add.f32 	%f212, %f211, 0f00000000;
	sub.f32 	%f213, %f489, %f198;
	fma.rn.f32 	%f214, %f213, 0f3BBB989D, 0f3F000000;
	cvt.sat.f32.f32 	%f215, %f214;
	fma.rm.f32 	%f216, %f215, %f203, %f202;
	add.f32 	%f217, %f216, 0fCB40007F;
	neg.f32 	%f218, %f217;
	fma.rn.f32 	%f219, %f213, 0f3FB8AA3B, %f218;
	fma.rn.f32 	%f220, %f213, 0f32A57060, %f219;
	mov.b32 	%r385, %f216;
	shl.b32 	%r386, %r385, 23;
	mov.b32 	%f221, %r386;
	ex2.approx.ftz.f32 	%f222, %f220;
	mul.f32 	%f223, %f222, %f221;
	add.f32 	%f224, %f212, %f223;
	sub.f32 	%f225, %f491, %f198;
	fma.rn.f32 	%f226, %f225, 0f3BBB989D, 0f3F000000;
	cvt.sat.f32.f32 	%f227, %f226;
	fma.rm.f32 	%f228, %f227, %f203, %f202;
	add.f32 	%f229, %f228, 0fCB40007F;
	neg.f32 	%f230, %f229;
	fma.rn.f32 	%f231, %f225, 0f3FB8AA3B, %f230;
	fma.rn.f32 	%f232, %f225, 0f32A57060, %f231;
	mov.b32 	%r387, %f228;
	shl.b32 	%r388, %r387, 23;
	mov.b32 	%f233, %r388;
	ex2.approx.ftz.f32 	%f234, %f232;
	mul.f32 	%f235, %f234, %f233;
	add.f32 	%f236, %f224, %f235;
	sub.f32 	%f237, %f493, %f198;
	fma.rn.f32 	%f238, %f237, 0f3BBB989D, 0f3F000000;
	cvt.sat.f32.f32 	%f239, %f238;
	fma.rm.f32 	%f240, %f239, %f203, %f202;
	add.f32 	%f241, %f240, 0fCB40007F;
	neg.f32 	%f242, %f241;
	fma.rn.f32 	%f243, %f237, 0f3FB8AA3B, %f242;
	fma.rn.f32 	%f244, %f237, 0f32A57060, %f243;
	mov.b32 	%r389, %f240;
	shl.b32 	%r390, %r389, 23;
	mov.b32 	%f245, %r390;
	ex2.approx.ftz.f32 	%f246, %f244;
	mul.f32 	%f247, %f246, %f245;
	add.f32 	%f248, %f236, %f247;
	sub.f32 	%f249, %f495, %f198;
	fma.rn.f32 	%f250, %f249, 0f3BBB989D, 0f3F000000;
	cvt.sat.f32.f32 	%f251, %f250;
	fma.rm.f32 	%f252, %f251, %f203, %f202;
	add.f32 	%f253, %f252, 0fCB40007F;
	neg.f32 	%f254, %f253;
	fma.rn.f32 	%f255, %f249, 0f3FB8AA3B, %f254;
	fma.rn.f32 	%f256, %f249, 0f32A57060, %f255;
	mov.b32 	%r391, %f252;
	shl.b32 	%r392, %r391, 23;
	mov.b32 	%f257, %r392;
	ex2.approx.ftz.f32 	%f258, %f256;
	mul.f32 	%f259, %f258, %f257;
	add.f32 	%f260, %f248, %f259;
	sub.f32 	%f261, %f497, %f198;
	fma.rn.f32 	%f262, %f261, 0f3BBB989D, 0f3F000000;
	cvt.sat.f32.f32 	%f263, %f262;
	fma.rm.f32 	%f264, %f263, %f203, %f202;
	add.f32 	%f265, %f264, 0fCB40007F;
	neg.f32 	%f266, %f265;
	fma.rn.f32 	%f267, %f261, 0f3FB8AA3B, %f266;
	fma.rn.f32 	%f268, %f261, 0f32A57060, %f267;
	mov.b32 	%r393, %f264;
	shl.b32 	%r394, %r393, 23;
	mov.b32 	%f269, %r394;
	ex2.approx.ftz.f32 	%f270, %f268;
	mul.f32 	%f271, %f270, %f269;
	add.f32 	%f272, %f260, %f271;
	sub.f32 	%f273, %f499, %f198;
	fma.rn.f32 	%f274, %f273, 0f3BBB989D, 0f3F000000;
	cvt.sat.f32.f32 	%f275, %f274;
	fma.rm.f32 	%f276, %f275, %f203, %f202;
	add.f32 	%f277, %f276, 0fCB40007F;
	neg.f32 	%f278, %f277;
	fma.rn.f32 	%f279, %f273, 0f3FB8AA3B, %f278;
	fma.rn.f32 	%f280, %f273, 0f32A57060, %f279;
	mov.b32 	%r395, %f276;
	shl.b32 	%r396, %r395, 23;
	mov.b32 	%f281, %r396;
	ex2.approx.ftz.f32 	%f282, %f280;
	mul.f32 	%f283, %f282, %f281;
	add.f32 	%f284, %f272, %f283;
	sub.f32 	%f285, %f501, %f198;
	fma.rn.f32 	%f286, %f285, 0f3BBB989D, 0f3F000000;
	cvt.sat.f32.f32 	%f287, %f286;
	fma.rm.f32 	%f288, %f287, %f203, %f202;
	add.f32 	%f289, %f288, 0fCB40007F;
	neg.f32 	%f290, %f289;
	fma.rn.f32 	%f291, %f285, 0f3FB8AA3B, %f290;
	fma.rn.f32 	%f292, %f285, 0f32A57060, %f291;
	mov.b32 	%r397, %f288;
	shl.b32 	%r398, %r397, 23;
	mov.b32 	%f293, %r398;
	ex2.approx.ftz.f32 	%f294, %f292;
	mul.f32 	%f295, %f294, %f293;
	add.f32 	%f296, %f284, %f295;
	sub.f32 	%f297, %f503, %f198;
	fma.rn.f32 	%f298, %f297, 0f3BBB989D, 0f3F000000;
	cvt.sat.f32.f32 	%f299, %f298;
	fma.rm.f32 	%f300, %f299, %f203, %f202;
	add.f32 	%f301, %f300, 0fCB40007F;
	neg.f32 	%f302, %f301;
	fma.rn.f32 	%f303, %f297, 0f3FB8AA3B, %f302;
	fma.rn.f32 	%f304, %f297, 0f32A57060, %f303;
	mov.b32 	%r399, %f300;
	shl.b32 	%r400, %r399, 23;
	mov.b32 	%f305, %r400;
	ex2.approx.ftz.f32 	%f306, %f304;
	mul.f32 	%f307, %f306, %f305;
	add.f32 	%f308, %f296, %f307;
	sub.f32 	%f309, %f505, %f198;
	fma.rn.f32 	%f310, %f309, 0f3BBB989D, 0f3F000000;
	cvt.sat.f32.f32 	%f311, %f310;
	fma.rm.f32 	%f312, %f311, %f203, %f202;
	add.f32 	%f313, %f312, 0fCB40007F;
	neg.f32 	%f314, %f313;
	fma.rn.f32 	%f315, %f309, 0f3FB8AA3B, %f314;
	fma.rn.f32 	%f316, %f309, 0f32A57060, %f315;
	mov.b32 	%r401, %f312;
	shl.b32 	%r402, %r401, 23;
	mov.b32 	%f317, %r402;
	ex2.approx.ftz.f32 	%f318, %f316;
	mul.f32 	%f319, %f318, %f317;
	add.f32 	%f320, %f308, %f319;
	sub.f32 	%f321, %f507, %f198;
	fma.rn.f32 	%f322, %f321, 0f3BBB989D, 0f3F000000;
	cvt.sat.f32.f32 	%f323, %f322;
	fma.rm.f32 	%f324, %f323, %f203, %f202;
	add.f32 	%f325, %f324, 0fCB40007F;
	neg.f32 	%f326, %f325;
	fma.rn.f32 	%f327, %f321, 0f3FB8AA3B, %f326;
	fma.rn.f32 	%f328, %f321, 0f32A57060, %f327;
	mov.b32 	%r403, %f324;
	shl.b32 	%r404, %r403, 23;
	mov.b32 	%f329, %r404;
	ex2.approx.ftz.f32 	%f330, %f328;
	mul.f32 	%f331, %f330, %f329;
	add.f32 	%f332, %f320, %f331;
	sub.f32 	%f333, %f509, %f198;
	fma.rn.f32 	%f334, %f333, 0f3BBB989D, 0f3F000000;
	cvt.sat.f32.f32 	%f335, %f334;
	fma.rm.f32 	%f336, %f335, %f203, %f202;
	add.f32 	%f337, %f336, 0fCB40007F;
	neg.f32 	%f338, %f337;
	fma.rn.f32 	%f339, %f333, 0f3FB8AA3B, %f338;
	fma.rn.f32 	%f340, %f333, 0f32A57060, %f339;
	mov.b32 	%r405, %f336;
	shl.b32 	%r406, %r405, 23;
	mov.b32 	%f341, %r406;
	ex2.approx.ftz.f32 	%f342, %f340;
	mul.f32 	%f343, %f342, %f341;
	add.f32 	%f344, %f332, %f343;
	sub.f32 	%f345, %f511, %f198;
	fma.rn.f32 	%f346, %f345, 0f3BBB989D, 0f3F000000;
	cvt.sat.f32.f32 	%f347, %f346;
	fma.rm.f32 	%f348, %f347, %f203, %f202;
	add.f32 	%f349, %f348, 0fCB40007F;
	neg.f32 	%f350, %f349;
	fma.rn.f32 	%f351, %f345, 0f3FB8AA3B, %f350;
	fma.rn.f32 	%f352, %f345, 0f32A57060, %f351;
	mov.b32 	%r407, %f348;
	shl.b32 	%r408, %r407, 23;
	mov.b32 	%f353, %r408;
	ex2.approx.ftz.f32 	%f354, %f352;
	mul.f32 	%f355, %f354, %f353;
	add.f32 	%f356, %f344, %f355;
	sub.f32 	%f357, %f513, %f198;
	fma.rn.f32 	%f358, %f357, 0f3BBB989D, 0f3F000000;
	cvt.sat.f32.f32 	%f359, %f358;
	fma.rm.f32 	%f360, %f359, %f203, %f202;
	add.f32 	%f361, %f360, 0fCB40007F;
	neg.f32 	%f362, %f361;
	fma.rn.f32 	%f363, %f357, 0f3FB8AA3B, %f362;
	fma.rn.f32 	%f364, %f357, 0f32A57060, %f363;
	mov.b32 	%r409, %f360;
	shl.b32 	%r410, %r409, 23;
	mov.b32 	%f365, %r410;
	ex2.approx.ftz.f32 	%f366, %f364;
	mul.f32 	%f367, %f366, %f365;
	add.f32 	%f368, %f356, %f367;
	sub.f32 	%f369, %f515, %f198;
	fma.rn.f32 	%f370, %f369, 0f3BBB989D, 0f3F000000;
	cvt.sat.f32.f32 	%f371, %f370;
	fma.rm.f32 	%f372, %f371, %f203, %f202;
	add.f32 	%f373, %f372, 0fCB40007F;
	neg.f32 	%f374, %f373;
	fma.rn.f32 	%f375, %f369, 0f3FB8AA3B, %f374;
	fma.rn.f32 	%f376, %f369, 0f32A57060, %f375;
	mov.b32 	%r411, %f372;
	shl.b32 	%r412, %r411, 23;
	mov.b32 	%f377, %r412;
	ex2.approx.ftz.f32 	%f378, %f376;
	mul.f32 	%f379, %f378, %f377;
	add.f32 	%f380, %f368, %f379;
	sub.f32 	%f381, %f517, %f198;
	fma.rn.f32 	%f382, %f381, 0f3BBB989D, 0f3F000000;
	cvt.sat.f32.f32 	%f383, %f382;
	fma.rm.f32 	%f384, %f383, %f203, %f202;
	add.f32 	%f385, %f384, 0fCB40007F;
	neg.f32 	%f386, %f385;
	fma.rn.f32 	%f387, %f381, 0f3FB8AA3B, %f386;
	fma.rn.f32 	%f388, %f381, 0f32A57060, %f387;
	mov.b32 	%r413, %f384;
	shl.b32 	%r414, %r413, 23;
	mov.b32 	%f389, %r414;
	ex2.approx.ftz.f32 	%f390, %f388;
	mul.f32 	%f391, %f390, %f389;
	add.f32 	%f392, %f380, %f391;
	sub.f32 	%f393, %f519, %f198;
	fma.rn.f32 	%f394, %f393, 0f3BBB989D, 0f3F000000;
	cvt.sat.f32.f32 	%f395, %f394;
	fma.rm.f32 	%f396, %f395, %f203, %f202;
	add.f32 	%f397, %f396, 0fCB40007F;
	neg.f32 	%f398, %f397;
	fma.rn.f32 	%f399, %f393, 0f3FB8AA3B, %f398;
	fma.rn.f32 	%f400, %f393, 0f32A57060, %f399;
	mov.b32 	%r415, %f396;
	shl.b32 	%r416, %r415, 23;
	mov.b32 	%f401, %r416;
	ex2.approx.ftz.f32 	%f402, %f400;
	mul.f32 	%f403, %f402, %f401;
	add.f32 	%f404, %f392, %f403;
	sub.f32 	%f405, %f521, %f198;
	fma.rn.f32 	%f406, %f405, 0f3BBB989D, 0f3F000000;
	cvt.sat.f32.f32 	%f407, %f406;
	fma.rm.f32 	%f408, %f407, %f203, %f202;
	add.f32 	%f409, %f408, 0fCB40007F;
	neg.f32 	%f410, %f409;
	fma.rn.f32 	%f411, %f405, 0f3FB8AA3B, %f410;
	fma.rn.f32 	%f412, %f405, 0f32A57060, %f411;
	mov.b32 	%r417, %f408;
	shl.b32 	%r418, %r417, 23;
	mov.b32 	%f413, %r418;
	ex2.approx.ftz.f32 	%f414, %f412;
	mul.f32 	%f415, %f414, %f413;
	add.f32 	%f416, %f404, %f415;
	sub.f32 	%f417, %f523, %f198;
	fma.rn.f32 	%f418, %f417, 0f3BBB989D, 0f3F000000;
	cvt.sat.f32.f32 	%f419, %f418;
	fma.rm.f32 	%f420, %f419, %f203, %f202;
	add.f32 	%f421, %f420, 0fCB40007F;
	neg.f32 	%f422, %f421;
	fma.rn.f32 	%f423, %f417, 0f3FB8AA3B, %f422;
	fma.rn.f32 	%f424, %f417, 0f32A57060, %f423;
	mov.b32 	%r419, %f420;
	shl.b32 	%r420, %r419, 23;
	mov.b32 	%f425, %r420;
	ex2.approx.ftz.f32 	%f426, %f424;
	mul.f32 	%f427, %f426, %f425;
	add.f32 	%f428, %f416, %f427;
	sub.f32 	%f429, %f525, %f198;
	fma.rn.f32 	%f430, %f429, 0f3BBB989D, 0f3F000000;
	cvt.sat.f32.f32 	%f431, %f430;
	fma.rm.f32 	%f432, %f431, %f203, %f202;
	add.f32 	%f433, %f432, 0fCB40007F;
	neg.f32 	%f434, %f433;
	fma.rn.f32 	%f435, %f429, 0f3FB8AA3B, %f434;
	fma.rn.f32 	%f436, %f429, 0f32A57060, %f435;
	mov.b32 	%r421, %f432;
	shl.b32 	%r422, %r421, 23;
	mov.b32 	%f437, %r422;
	ex2.approx.ftz.f32 	%f438, %f436;
	mul.f32 	%f439, %f438, %f437;
	add.f32 	%f440, %f428, %f439;
	sub.f32 	%f441, %f527, %f198;
	fma.rn.f32 	%f442, %f441, 0f3BBB989D, 0f3F000000;
	cvt.sat.f32.f32 	%f443, %f442;
	fma.rm.f32 	%f444, %f443, %f203, %f202;
	add.f32 	%f445, %f444, 0fCB40007F;
	neg.f32 	%f446, %f445;
	fma.rn.f32 	%f447, %f441, 0f3FB8AA3B, %f446;
	fma.rn.f32 	%f448, %f441, 0f32A57060, %f447;
	mov.b32 	%r423, %f444;
	shl.b32 	%r424, %r423, 23;
	mov.b32 	%f449, %r424;
	ex2.approx.ftz.f32 	%f450, %f448;
	mul.f32 	%f451, %f450, %f449;
	add.f32 	%f452, %f440, %f451;
	sub.f32 	%f453, %f529, %f198;
	fma.rn.f32 	%f454, %f453, 0f3BBB989D, 0f3F000000;
	cvt.sat.f32.f32 	%f455, %f454;
	fma.rm.f32 	%f456, %f455, %f203, %f202;
	add.f32 	%f457, %f456, 0fCB40007F;
	neg.f32 	%f458, %f457;
	fma.rn.f32 	%f459, %f453, 0f3FB8AA3B, %f458;
	fma.rn.f32 	%f460, %f453, 0f32A57060, %f459;
	mov.b32 	%r425, %f456;
	shl.b32 	%r426, %r425, 23;
	mov.b32 	%f461, %r426;
	ex2.approx.ftz.f32 	%f462, %f460;
	mul.f32 	%f463, %f462, %f461;
	add.f32 	%f464, %f452, %f463;
	sub.f32 	%f465, %f531, %f198;
	fma.rn.f32 	%f466, %f465, 0f3BBB989D, 0f3F000000;
	cvt.sat.f32.f32 	%f467, %f466;
	fma.rm.f32 	%f468, %f467, %f203, %f202;
	add.f32 	%f469, %f468, 0fCB40007F;
	neg.f32 	%f470, %f469;
	fma.rn.f32 	%f471, %f465, 0f3FB8AA3B, %f470;
	fma.rn.f32 	%f472, %f465, 0f32A57060, %f471;
	mov.b32 	%r427, %f468;
	shl.b32 	%r428, %r427, 23;
	mov.b32 	%f473, %r428;
	ex2.approx.ftz.f32 	%f474, %f472;
	mul.f32 	%f475, %f474, %f473;
	add.f32 	%f476, %f464, %f475;
	mov.b32 	%r429, %f476;
	shfl.sync.bfly.b32	%r430|%p124, %r429, 16, 31, -1;
	mov.b32 	%f477, %r430;
	add.f32 	%f478, %f476, %f477;
	mov.b32 	%r431, %f478;
	shfl.sync.bfly.b32	%r432|%p125, %r431, 8, 31, -1;
	mov.b32 	%f479, %r432;
	add.f32 	%f480, %f478, %f479;
	mov.b32 	%r433, %f480;
	shfl.sync.bfly.b32	%r434|%p126, %r433, 4, 31, -1;
	mov.b32 	%f481, %r434;
	add.f32 	%f482, %f480, %f481;
	mov.b32 	%r435, %f482;
	shfl.sync.bfly.b32	%r436|%p127, %r435, 2, 31, -1;
	mov.b32 	%f483, %r436;
	add.f32 	%f484, %f482, %f483;
	mov.b32 	%r437, %f484;
	shfl.sync.bfly.b32	%r438|%p128, %r437, 1, 31, -1;
	mov.b32 	%f485, %r438;
	add.f32 	%f486, %f484, %f485;
	div.rn.f32 	%f95, %f211, %f486;
	div.rn.f32 	%f96, %f223, %f486;
	div.rn.f32 	%f97, %f235, %f486;
	div.rn.f32 	%f98, %f247, %f486;
	div.rn.f32 	%f99, %f259, %f486;
	div.rn.f32 	%f100, %f271, %f486;
	div.rn.f32 	%f101, %f283, %f486;
	div.rn.f32 	%f102, %f295, %f486;
	div.rn.f32 	%f103, %f307, %f486;
	div.rn.f32 	%f104, %f319, %f486;
	div.rn.f32 	%f105, %f331, %f486;
	div.rn.f32 	%f106, %f343, %f486;
	div.rn.f32 	%f107, %f355, %f486;
	div.rn.f32 	%f108, %f367, %f486;
	div.rn.f32 	%f109, %f379, %f486;
	div.rn.f32 	%f110, %f391, %f486;
	div.rn.f32 	%f111, %f403, %f486;
	div.rn.f32 	%f112, %f415, %f486;
	div.rn.f32 	%f113, %f427, %f486;
	div.rn.f32 	%f114, %f439, %f486;
	div.rn.f32 	%f115, %f451, %f486;
	div.rn.f32 	%f116, %f463, %f486;
	div.rn.f32 	%f117, %f475, %f486;
	mad.lo.s64 	%rd200, %rd214, %rd36, %rd199;
	cvta.to.global.u64 	%rd201, %rd35;
	shl.b64 	%rd202, %rd200, 2;
	add.s64 	%rd24, %rd201, %rd202;
	@%p118 bra 	$L__BB421_52;
	st.global.f32 	[%rd24], %f95;
$L__BB421_52:
	setp.le.s64 	%p129, %rd38, %rd7;
	@%p129 bra 	$L__BB421_54;
	st.global.f32 	[%rd24+128], %f96;
$L__BB421_54:
	setp.le.s64 	%p130, %rd38, %rd8;
	@%p130 bra 	$L__BB421_56;
	st.global.f32 	[%rd24+256], %f97;
$L__BB421_56:
	setp.le.s64 	%p131, %rd38, %rd9;
	@%p131 bra 	$L__BB421_58;
	st.global.f32 	[%rd24+384], %f98;
$L__BB421_58:
	setp.le.s64 	%p132, %rd38, %rd10;
	@%p132 bra 	$L__BB421_60;
	st.global.f32 	[%rd24+512], %f99;
$L__BB421_60:
	setp.le.s64 	%p133, %rd38, %rd11;
	@%p133 bra 	$L__BB421_62;
	st.global.f32 	[%rd24+640], %f100;
$L__BB421_62:
	setp.le.s64 	%p134, %rd38, %rd12;
	@%p134 bra 	$L__BB421_64;
	st.global.f32 	[%rd24+768], %f101;
$L__BB421_64:
	mov.u32 	%r439, %tid.x;
	add.s32 	%r440, %r439, 224;
	cvt.u64.u32 	%rd203, %r440;
	setp.le.s64 	%p135, %rd38, %rd203;
	@%p135 bra 	$L__BB421_66;
	st.global.f32 	[%rd24+896], %f102;
$L__BB421_66:
	add.s32 	%r442, %r439, 256;
	cvt.u64.u32 	%rd204, %r442;
	setp.le.s64 	%p136, %rd38, %rd204;
	@%p136 bra 	$L__BB421_68;
	st.global.f32 	[%rd24+1024], %f103;
$L__BB421_68:
	add.s32 	%r444, %r439, 288;
	cvt.u64.u32 	%rd205, %r444;
	setp.le.s64 	%p137, %rd38, %rd205;
	@%p137 bra 	$L__BB421_70;
	st.global.f32 	[%rd24+1152], %f104;
$L__BB421_70:
	add.s32 	%r446, %r439, 320;
	cvt.u64.u32 	%rd206, %r446;
	setp.le.s64 	%p138, %rd38, %rd206;
	@%p138 bra 	$L__BB421_72;
	st.global.f32 	[%rd24+1280], %f105;
$L__BB421_72:
	add.s32 	%r448, %r439, 352;
	cvt.u64.u32 	%rd207, %r448;
	setp.le.s64 	%p139, %rd38, %rd207;
	@%p139 bra 	$L__BB421_74;
	st.global.f32 	[%rd24+1408], %f106;
$L__BB421_74:
	add.s32 	%r450, %r439, 384;
	cvt.u64.u32 	%rd208, %r450;
	setp.le.s64 	%p140, %rd38, %rd208;
	@%p140 bra 	$L__BB421_76;
	st.global.f32 	[%rd24+1536], %f107;
$L__BB421_76:
	add.s32 	%r452, %r439, 416;
	cvt.u64.u32 	%rd209, %r452;
	setp.le.s64 	%p141, %rd38, %rd209;
	@%p141 bra 	$L__BB421_78;
	st.global.f32 	[%rd24+1664], %f108;
$L__BB421_78:
	add.s32 	%r454, %r439, 448;
	cvt.u64.u32 	%rd210, %r454;
	setp.le.s64 	%p142, %rd38, %rd210;
	@%p142 bra 	$L__BB421_80;
	st.global.f32 	[%rd24+1792], %f109;
$L__BB421_80:
	setp.le.s64 	%p143, %rd38, %rd13;
	@%p143 bra 	$L__BB421_82;
	st.global.f32 	[%rd24+1920], %f110;
$L__BB421_82:
	setp.le.s64 	%p144, %rd38, %rd14;
	@%p144 bra 	$L__BB421_84;
	st.global.f32 	[%rd24+2048], %f111;
$L__BB421_84:
	setp.le.s64 	%p145, %rd38, %rd15;
	@%p145 bra 	$L__BB421_86;
	st.global.f32 	[%rd24+2176], %f112;
$L__BB421_86:
	setp.le.s64 	%p146, %rd38, %rd16;
	@%p146 bra 	$L__BB421_88;
	st.global.f32 	[%rd24+2304], %f113;
$L__BB421_88:
	setp.le.s64 	%p147, %rd38, %rd17;
	@%p147 bra 	$L__BB421_90;
	st.global.f32 	[%rd24+2432], %f114;
$L__BB421_90:
	setp.le.s64 	%p148, %rd38, %rd18;
	@%p148 bra 	$L__BB421_92;
	st.global.f32 	[%rd24+2560], %f115;
$L__BB421_92:
	setp.le.s64 	%p149, %rd38, %rd19;
	@%p149 bra 	$L__BB421_94;
	st.global.f32 	[%rd24+2688], %f116;
$L__BB421_94:
	setp.le.s64 	%p150, %rd38, %rd20;
	@%p150 bra 	$L__BB421_96;
	st.global.f32 	[%rd24+2816], %f117;
$L__BB421_96:
	ld.param.u64 	%rd213, [_Z15SoftmaxWarpImplI22BroadcastScaleMaskLoadIffbLm3EiE11DirectStoreIffEfLi1ELi23ELi32ELi1ELb1EL9Algorithm0EEvT_T0_ll_param_2];
	mov.u32 	%r455, %nctaid.x;
	mov.u32 	%r456, %ntid.y;
	mul.lo.s32 	%r457, %r455, %r456;
	cvt.s64.s32 	%rd211, %r457;
	add.s64 	%rd214, %rd214, %rd211;
	setp.lt.s64 	%p151, %rd214, %rd213;
	@%p151 bra 	$L__BB421_4;
$L__BB421_97:
	ret;

}
	// .globl	_Z15SoftmaxWarpImplI22BroadcastScaleMaskLoadIffbLm3EiE11DirectStoreIffEfLi1ELi24ELi32ELi1ELb0EL9Algorithm0EEvT_T0_ll
.visible .entry _Z15SoftmaxWarpImplI22BroadcastScaleMaskLoadIffbLm3EiE11DirectStoreIffEfLi1ELi24ELi32ELi1ELb0EL9Algorithm0EEvT_T0_ll(
	.param .align 8 .b8 _Z15SoftmaxWarpImplI22BroadcastScaleMaskLoadIffbLm3EiE11DirectStoreIffEfLi1ELi24ELi32ELi1ELb0EL9Algorithm0EEvT_T0_ll_param_0[112],
	.param .align 8 .b8 _Z15SoftmaxWarpImplI22BroadcastScaleMaskLoadIffbLm3EiE11DirectStoreIffEfLi1ELi24ELi32ELi1ELb0EL9Algorithm0EEvT_T0_ll_param_1[16],
	.param .u64 _Z15SoftmaxWarpImplI22BroadcastScaleMaskLoadIffbLm3EiE11DirectStoreIffEfLi1ELi24ELi32ELi1ELb0EL9Algorithm0EEvT_T0_ll_param_2,
	.param .u64 _Z15SoftmaxWarpImplI22BroadcastScaleMaskLoadIffbLm3EiE11DirectStoreIffEfLi1ELi24ELi32ELi1ELb0EL9Algorithm0EEvT_T0_ll_param_3
)
{
	.reg .pred 	%p<41>;
	.reg .b16 	%rs<33>;
	.reg .b32 	%r<406>;
	.reg .b32 	%f<433>;
	.reg .b64 	%rd<179>;

	ld.param.u64 	%rd22, [_Z15SoftmaxWarpImplI22BroadcastScaleMaskLoadIffbLm3EiE11DirectStoreIffEfLi1ELi24ELi32ELi1ELb0EL9Algorithm0EEvT_T0_ll_param_1+8];
	ld.param.u64 	%rd21, [_Z15SoftmaxWarpImplI22BroadcastScaleMaskLoadIffbLm3EiE11DirectStoreIffEfLi1ELi24ELi32ELi1ELb0EL9Algorithm0EEvT_T0_ll_param_1];
	ld.param.v2.f32 	{%f1, %f2}, [_Z15SoftmaxWarpImplI22BroadcastScaleMaskLoadIffbLm3EiE11DirectStoreIffEfLi1ELi24ELi32ELi1ELb0EL9Algorithm0EEvT_T0_ll_param_0+104];
	ld.param.u64 	%rd20, [_Z15SoftmaxWarpImplI22BroadcastScaleMaskLoadIffbLm3EiE11DirectStoreIffEfLi1ELi24ELi32ELi1ELb0EL9Algorithm0EEvT_T0_ll_param_0+96];
	ld.param.u32 	%r9, [_Z15SoftmaxWarpImplI22BroadcastScaleMaskLoadIffbLm3EiE11DirectStoreIffEfLi1ELi24ELi32ELi1ELb0EL9Algorithm0EEvT_T0_ll_param_0+80];
	ld.param.v2.u32 	{%r7, %r8}, [_Z15SoftmaxWarpImplI22BroadcastScaleMaskLoadIffbLm3EiE11DirectStoreIffEfLi1ELi24ELi32ELi1ELb0EL9Algorithm0EEvT_T0_ll_param_0+72];
	ld.param.v2.u32 	{%r4, %r5}, [_Z15SoftmaxWarpImplI22BroadcastScaleMaskLoadIffbLm3EiE11DirectStoreIffEfLi1ELi24ELi32ELi1ELb0EL9Algorithm0EEvT_T0_ll_param_0+48];
	ld.param.u64 	%rd16, [_Z15SoftmaxWarpImplI22BroadcastScaleMaskLoadIffbLm3EiE11DirectStoreIffEfLi1ELi24ELi32ELi1ELb0EL9Algorithm0EEvT_T0_ll_param_0+32];
	ld.param.u64 	%rd15, [_Z15SoftmaxWarpImplI22BroadcastScaleMaskLoadIffbLm3EiE11DirectStoreIffEfLi1ELi24ELi32ELi1ELb0EL9Algorithm0EEvT_T0_ll_param_0+24];
	ld.param.u64 	%rd14, [_Z15SoftmaxWarpImplI22BroadcastScaleMaskLoadIffbLm3EiE11DirectStoreIffEfLi1ELi24ELi32ELi1ELb0EL9Algorithm0EEvT_T0_ll_param_0+16];
	ld.param.u64 	%rd13, [_Z15SoftmaxWarpImplI22BroadcastScaleMaskLoadIffbLm3EiE11DirectStoreIffEfLi1ELi24ELi32ELi1ELb0EL9Algorithm0EEvT_T0_ll_param_0+8];
	ld.param.u64 	%rd12, [_Z15SoftmaxWarpImplI22BroadcastScaleMaskLoadIffbLm3EiE11DirectStoreIffEfLi1ELi24ELi32ELi1ELb0EL9Algorithm0EEvT_T0_ll_param_0];
	ld.param.u64 	%rd23, [_Z15SoftmaxWarpImplI22BroadcastScaleMaskLoadIffbLm3EiE11DirectStoreIffEfLi1ELi24ELi32ELi1ELb0EL9Algorithm0EEvT_T0_ll_param_2];
	ld.param.u64 	%rd24, [_Z15SoftmaxWarpImplI22BroadcastScaleMaskLoadIffbLm3EiE11DirectStoreIffEfLi1ELi24ELi32ELi1ELb0EL9Algorithm0EEvT_T0_ll_param_3];
	setp.lt.s64 	%p1, %rd24, 769;
	@%p1 bra 	$L__BB422_2;
	mov.u64 	%rd25, $str;
	cvta.global.u64 	%rd26, %rd25;
	mov.u64 	%rd27, $str$1;
	cvta.global.u64 	%rd28, %rd27;
	mov.u64 	%rd29, __unnamed_413;
	cvta.global.u64 	%rd30, %rd29;
	{ // callseq 412, 0
	.param .b64 param0;
	st.param.b64 	[param0], %rd26;
	.param .b64 param1;
	st.param.b64 	[param1], %rd28;
	.param .b32 param2;
	st.param.b32 	[param2], 219;
	.param .b64 param3;
	st.param.b64 	[param3], %rd30;
	.param .b64 param4;
	st.param.b64 	[param4], 1;
	call.uni 
	__assertfail, 
	(
	param0, 
	param1, 
	param2, 
	param3, 
	param4
	);
	} // callseq 412
$L__BB422_2:
	mov.u32 	%r20, %ctaid.x;
	mov.u32 	%r21, %ntid.y;
	mov.u32 	%r22, %tid.y;
	mad.lo.s32 	%r23, %r20, %r21, %r22;
	mov.u32 	%r24, %nctaid.x;
	mul.lo.s32 	%r3, %r24, %r21;
	cvt.s64.s32 	%rd178, %r23;
	setp.le.s64 	%p2, %rd23, %rd178;
	@%p2 bra 	$L__BB422_5;
	cvta.to.global.u64 	%rd5, %rd12;
	cvta.to.global.u64 	%rd6, %rd13;
	mov.u32 	%r25, %tid.x;
	cvt.u64.u32 	%rd7, %r25;
	cvta.to.global.u64 	%rd8, %rd21;
	cvt.s64.s32 	%rd9, %r3;
$L__BB422_4:
	setp.eq.s64 	%p3, %rd16, 1;
	setp.eq.s64 	%p4, %rd15, 1;
	setp.eq.s64 	%p5, %rd14, 1;
	mad.lo.s64 	%rd31, %rd20, %rd178, %rd7;
	cvt.u32.u64 	%r26, %rd31;
	div.s32 	%r27, %r26, %r4;
	mul.lo.s32 	%r28, %r27, %r4;
	sub.s32 	%r29, %r26, %r28;
	div.s32 	%r30, %r29, %r5;
	mul.lo.s32 	%r31, %r30, %r5;
	sub.s32 	%r32, %r29, %r31;
	selp.b32 	%r33, 0, %r27, %p5;
	selp.b32 	%r34, 0, %r30, %p4;
	selp.b32 	%r35, 0, %r32, %p3;
	mul.lo.s32 	%r36, %r7, %r33;
	mad.lo.s32 	%r37, %r8, %r34, %r36;
	mad.lo.s32 	%r38, %r9, %r35, %r37;
	shl.b64 	%rd32, %rd31, 32;
	shr.s64 	%rd33, %rd32, 30;
	add.s64 	%rd34, %rd5, %rd33;
	ld.global.f32 	%f3, [%rd34];
	cvt.s64.s32 	%rd35, %r38;
	add.s64 	%rd36, %rd6, %rd35;
	ld.global.u8 	%rs9, [%rd36];
	setp.eq.s16 	%p6, %rs9, 0;
	mul.f32 	%f4, %f3, %f2;
	selp.f32 	%f5, %f1, %f4, %p6;
	max.f32 	%f6, %f5, 0fFF800000;
	add.s64 	%rd37, %rd31, 32;
	cvt.u32.u64 	%r39, %rd37;
	div.s32 	%r40, %r39, %r4;
	mul.lo.s32 	%r41, %r40, %r4;
	sub.s32 	%r42, %r39, %r41;
	div.s32 	%r43, %r42, %r5;
	mul.lo.s32 	%r44, %r43, %r5;
	sub.s32 	%r45, %r42, %r44;
	selp.b32 	%r46, 0, %r40, %p5;
	selp.b32 	%r47, 0, %r43, %p4;
	selp.b32 	%r48, 0, %r45, %p3;
	mul.lo.s32 	%r49, %r7, %r46;
	mad.lo.s32 	%r50, %r8, %r47, %r49;
	mad.lo.s32 	%r51, %r9, %r48, %r50;
	shl.b64 	%rd38, %rd37, 32;
	shr.s64 	%rd39, %rd38, 30;
	add.s64 	%rd40, %rd5, %rd39;
	ld.global.f32 	%f7, [%rd40];
	cvt.s64.s32 	%rd41, %r51;
	add.s64 	%rd42, %rd6, %rd41;
	ld.global.u8 	%rs10, [%rd42];
	setp.eq.s16 	%p7, %rs10, 0;
	mul.f32 	%f8, %f7, %f2;
	selp.f32 	%f9, %f1, %f8, %p7;
	max.f32 	%f10, %f6, %f9;
	add.s64 	%rd43, %rd31, 64;
	cvt.u32.u64 	%r52, %rd43;
	div.s32 	%r53, %r52, %r4;
	mul.lo.s32 	%r54, %r53, %r4;
	sub.s32 	%r55, %r52, %r54;
	div.s32 	%r56, %r55, %r5;
	mul.lo.s32 	%r57, %r56, %r5;
	sub.s32 	%r58, %r55, %r57;
	selp.b32 	%r59, 0, %r53, %p5;
	selp.b32 	%r60, 0, %r56, %p4;
	selp.b32 	%r61, 0, %r58, %p3;
	mul.lo.s32 	%r62, %r7, %r59;
	mad.lo.s32 	%r63, %r8, %r60, %r62;
	mad.lo.s32 	%r64, %r9, %r61, %r63;
	shl.b64 	%rd44, %rd43, 32;
	shr.s64 	%rd45, %rd44, 30;
	add.s64 	%rd46, %rd5, %rd45;
	ld.global.f32 	%f11, [%rd46];
	cvt.s64.s32 	%rd47, %r64;
	add.s64 	%rd48, %rd6, %rd47;
	ld.global.u8 	%rs11, [%rd48];
	setp.eq.s16 	%p8, %rs11, 0;
	mul.f32 	%f12, %f11, %f2;
	selp.f32 	%f13, %f1, %f12, %p8;
	max.f32 	%f14, %f10, %f13;
	add.s64 	%rd49, %rd31, 96;
	cvt.u32.u64 	%r65, %rd49;
	div.s32 	%r66, %r65, %r4;
	mul.lo.s32 	%r67, %r66, %r4;
	sub.s32 	%r68, %r65, %r67;
	div.s32 	%r69, %r68, %r5;
	mul.lo.s32 	%r70, %r69, %r5;
	sub.s32 	%r71, %r68, %r70;
	selp.b32 	%r72, 0, %r66, %p5;
	selp.b32 	%r73, 0, %r69, %p4;
	selp.b32 	%r74, 0, %r71, %p3;
	mul.lo.s32 	%r75, %r7, %r72;
	mad.lo.s32 	%r76, %r8, %r73, %r75;
	mad.lo.s32 	%r77, %r9, %r74, %r76;
	shl.b64 	%rd50, %rd49, 32;
	shr.s64 	%rd51, %rd50, 30;
	add.s64 	%rd52, %rd5, %rd51;
	ld.global.f32 	%f15, [%rd52];
	cvt.s64.s32 	%rd53, %r77;
	add.s64 	%rd54, %rd6, %rd53;
	ld.global.u8 	%rs12, [%rd54];
	setp.eq.s16 	%p9, %rs12, 0;
	mul.f32 	%f16, %f15, %f2;
	selp.f32 	%f17, %f1, %f16, %p9;
	max.f32 	%f18, %f14, %f17;
	add.s64 	%rd55, %rd31, 128;
	cvt.u32.u64 	%r78, %rd55;
	div.s32 	%r79, %r78, %r4;
	mul.lo.s32 	%r80, %r79, %r4;
	sub.s32 	%r81, %r78, %r80;
	div.s32 	%r82, %r81, %r5;
	mul.lo.s32 	%r83, %r82, %r5;
	sub.s32 	%r84, %r81, %r83;
	selp.b32 	%r85, 0, %r79, %p5;
	selp.b32 	%r86, 0, %r82, %p4;
	selp.b32 	%r87, 0, %r84, %p3;
	mul.lo.s32 	%r88, %r7, %r85;
	mad.lo.s32 	%r89, %r8, %r86, %r88;
	mad.lo.s32 	%r90, %r9, %r87, %r89;
	shl.b64 	%rd56, %rd55, 32;
	shr.s64 	%rd57, %rd56, 30;
	add.s64 	%rd58, %rd5, %rd57;
	ld.global.f32 	%f19, [%rd58];
	cvt.s64.s32 	%rd59, %r90;
	add.s64 	%rd60, %rd6, %rd59;
	ld.global.u8 	%rs13, [%rd60];
	setp.eq.s16 	%p10, %rs13, 0;
	mul.f32 	%f20, %f19, %f2;
	selp.f32 	%f21, %f1, %f20, %p10;
	max.f32 	%f22, %f18, %f21;
	add.s64 	%rd61, %rd31, 160;
	cvt.u32.u64 	%r91, %rd61;
	div.s32 	%r92, %r91, %r4;
	mul.lo.s32 	%r93, %r92, %r4;
	sub.s32 	%r94, %r91, %r93;
	div.s32 	%r95, %r94, %r5;
	mul.lo.s32 	%r96, %r95, %r5;
	sub.s32 	%r97, %r94, %r96;
	selp.b32 	%r98, 0, %r92, %p5;
	selp.b32 	%r99, 0, %r95, %p4;
	selp.b32 	%r100, 0, %r97, %p3;
	mul.lo.s32 	%r101, %r7, %r98;
	mad.lo.s32 	%r102, %r8, %r99, %r101;
	mad.lo.s32 	%r103, %r9, %r100, %r102;
	shl.b64 	%rd62, %rd61, 32;
	shr.s64 	%rd63, %rd62, 30;
	add.s64 	%rd64, %rd5, %rd63;
	ld.global.f32 	%f23, [%rd64];
	cvt.s64.s32 	%rd65, %r103;
	add.s64 	%rd66, %rd6, %rd65;
	ld.global.u8 	%rs14, [%rd66];
	setp.eq.s16 	%p11, %rs14, 0;
	mul.f32 	%f24, %f23, %f2;
	selp.f32 	%f25, %f1, %f24, %p11;
	max.f32 	%f26, %f22, %f25;
	add.s64 	%rd67, %rd31, 192;
	cvt.u32.u64 	%r104, %rd67;
	div.s32 	%r105, %r104, %r4;
	mul.lo.s32 	%r106, %r105, %r4;
	sub.s32 	%r107, %r104, %r106;
	div.s32 	%r108, %r107, %r5;
	mul.lo.s32 	%r109, %r108, %r5;
	sub.s32 	%r110, %r107, %r109;
	selp.b32 	%r111, 0, %r105, %p5;
	selp.b32 	%r112, 0, %r108, %p4;
	selp.b32 	%r113, 0, %r110, %p3;
	mul.lo.s32 	%r114, %r7, %r111;
	mad.lo.s32 	%r115, %r8, %r112, %r114;
	mad.lo.s32 	%r116, %r9, %r113, %r115;
	shl.b64 	%rd68, %rd67, 32;
	shr.s64 	%rd69, %rd68, 30;
	add.s64 	%rd70, %rd5, %rd69;
	ld.global.f32 	%f27, [%rd70];
	cvt.s64.s32 	%rd71, %r116;
	add.s64 	%rd72, %rd6, %rd71;
	ld.global.u8 	%rs15, [%rd72];
	setp.eq.s16 	%p12, %rs15, 0;
	mul.f32 	%f28, %f27, %f2;
	selp.f32 	%f29, %f1, %f28, %p12;
	max.f32 	%f30, %f26, %f29;
	add.s64 	%rd73, %rd31, 224;
	cvt.u32.u64 	%r117, %rd73;
	div.s32 	%r118, %r117, %r4;
	mul.lo.s32 	%r119, %r118, %r4;
	sub.s32 	%r120, %r117, %r119;
	div.s32 	%r121, %r120, %r5;
	mul.lo.s32 	%r122, %r121, %r5;
	sub.s32 	%r123, %r120, %r122;
	selp.b32 	%r124, 0, %r118, %p5;
	selp.b32 	%r125, 0, %r121, %p4;
	selp.b32 	%r126, 0, %r123, %p3;
	mul.lo.s32 	%r127, %r7, %r124;
	mad.lo.s32 	%r128, %r8, %r125, %r127;
	mad.lo.s32 	%r129, %r9, %r126, %r128;
	shl.b64 	%rd74, %rd73, 32;
	shr.s64 	%rd75, %rd74, 30;
	add.s64 	%rd76, %rd5, %rd75;
	ld.global.f32 	%f31, [%rd76];
	cvt.s64.s32 	%rd77, %r129;
	add.s64 	%rd78, %rd6, %rd77;
	ld.global.u8 	%rs16, [%rd78];
	setp.eq.s16 	%p13, %rs16, 0;
	mul.f32 	%f32, %f31, %f2;
	selp.f32 	%f33, %f1, %f32, %p13;
	max.f32 	%f34, %f30, %f33;
	add.s64 	%rd79, %rd31, 256;
	cvt.u32.u64 	%r130, %rd79;
	div.s32 	%r131, %r130, %r4;
	mul.lo.s32 	%r132, %r131, %r4;
	sub.s32 	%r133, %r130, %r132;
	div.s32 	%r134, %r133, %r5;
	mul.lo.s32 	%r135, %r134, %r5;
	sub.s32 	%r136, %r133, %r135;
	selp.b32 	%r137, 0, %r131, %p5;
	selp.b32 	%r138, 0, %r134, %p4;
	selp.b32 	%r139, 0, %r136, %p3;
	mul.lo.s32 	%r140, %r7, %r137;
	mad.lo.s32 	%r141, %r8, %r138, %r140;
	mad.lo.s32 	%r142, %r9, %r139, %r141;
	shl.b64 	%rd80, %rd79, 32;
	shr.s64 	%rd81, %rd80, 30;
	add.s64 	%rd82, %rd5, %rd81;
	ld.global.f32 	%f35, [%rd82];
	cvt.s64.s32 	%rd83, %r142;
	add.s64 	%rd84, %rd6, %rd83;
	ld.global.u8 	%rs17, [%rd84];
	setp.eq.s16 	%p14, %rs17, 0;
	mul.f32 	%f36, %f35, %f2;
	selp.f32 	%f37, %f1, %f36, %p14;
	max.f32 	%f38, %f34, %f37;
	add.s64 	%rd85, %rd31, 288;
	cvt.u32.u64 	%r143, %rd85;
	div.s32 	%r144, %r143, %r4;
	mul.lo.s32 	%r145, %r144, %r4;
	sub.s32 	%r146, %r143, %r145;
	div.s32 	%r147, %r146, %r5;
	mul.lo.s32 	%r148, %r147, %r5;
	sub.s32 	%r149, %r146, %r148;
	selp.b32 	%r150, 0, %r144, %p5;
	selp.b32 	%r151, 0, %r147, %p4;
	selp.b32 	%r152, 0, %r149, %p3;
	mul.lo.s32 	%r153, %r7, %r150;
	mad.lo.s32 	%r154, %r8, %r151, %r153;
	mad.lo.s32 	%r155, %r9, %r152, %r154;
	shl.b64 	%rd86, %rd85, 32;
	shr.s64 	%rd87, %rd86, 30;
	add.s64 	%rd88, %rd5, %rd87;
	ld.global.f32 	%f39, [%rd88];
	cvt.s64.s32 	%rd89, %r155;
	add.s64 	%rd90, %rd6, %rd89;
	ld.global.u8 	%rs18, [%rd90];
	setp.eq.s16 	%p15, %rs18, 0;
	mul.f32 	%f40, %f39, %f2;
	selp.f32 	%f41, %f1, %f40, %p15;
	max.f32 	%f42, %f38, %f41;
	add.s64 	%rd91, %rd31, 320;
	cvt.u32.u64 	%r156, %rd91;
	div.s32 	%r157, %r156, %r4;
	mul.lo.s32 	%r158, %r157, %r4;
	sub.s32 	%r159, %r156, %r158;
	div.s32 	%r160, %r159, %r5;
	mul.lo.s32 	%r161, %r160, %r5;
	sub.s32 	%r162, %r159, %r161;
	selp.b32 	%r163, 0, %r157, %p5;
	selp.b32 	%r164, 0, %r160, %p4;
	selp.b32 	%r165, 0, %r162, %p3;
	mul.lo.s32 	%r166, %r7, %r163;
	mad.lo.s32 	%r167, %r8, %r164, %r166;
	mad.lo.s32 	%r168, %r9, %r165, %r167;
	shl.b64 	%rd92, %rd91, 32;
	shr.s64 	%rd93, %rd92, 30;
	add.s64 	%rd94, %rd5, %rd93;
	ld.global.f32 	%f43, [%rd94];
	cvt.s64.s32 	%rd95, %r168;
	add.s64 	%rd96, %rd6, %rd95;
	ld.global.u8 	%rs19, [%rd96];
	setp.eq.s16 	%p16, %rs19, 0;
	mul.f32 	%f44, %f43, %f2;
	selp.f32 	%f45, %f1, %f44, %p16;
	max.f32 	%f46, %f42, %f45;
	add.s64 	%rd97, %rd31, 352;
	cvt.u32.u64 	%r169, %rd97;
	div.s32 	%r170, %r169, %r4;
	mul.lo.s32 	%r171, %r170, %r4;
	sub.s32 	%r172, %r169, %r171;
	div.s32 	%r173, %r172, %r5;
	mul.lo.s32 	%r174, %r173, %r5;
	sub.s32 	%r175, %r172, %r174;
	selp.b32 	%r176, 0, %r170, %p5;
	selp.b32 	%r177, 0, %r173, %p4;
	selp.b32 	%r178, 0, %r175, %p3;
	mul.lo.s32 	%r179, %r7, %r176;
	mad.lo.s32 	%r180, %r8, %r177, %r179;
	mad.lo.s32 	%r181, %r9, %r178, %r180;
	shl.b64 	%rd98, %rd97, 32;
	shr.s64 	%rd99, %rd98, 30;
	add.s64 	%rd100, %rd5, %rd99;
	ld.global.f32 	%f47, [%rd100];
	cvt.s64.s32 	%rd101, %r181;
	add.s64 	%rd102, %rd6, %rd101;
	ld.global.u8 	%rs20, [%rd102];
	setp.eq.s16 	%p17, %rs20, 0;
	mul.f32 	%f48, %f47, %f2;
	selp.f32 	%f49, %f1, %f48, %p17;
	max.f32 	%f50, %f46, %f49;
	add.s64 	%rd103, %rd31, 384;
	cvt.u32.u64 	%r182, %rd103;
	div.s32 	%r183, %r182, %r4;
	mul.lo.s32 	%r184, %r183, %r4;
	sub.s32 	%r185, %r182, %r184;
	div.s32 	%r186, %r185, %r5;
	mul.lo.s32 	%r187, %r186, %r5;
	sub.s32 	%r188, %r185, %r187;
	selp.b32 	%r189, 0, %r183, %p5;
	selp.b32 	%r190, 0, %r186, %p4;
	selp.b32 	%r191, 0, %r188, %p3;
	mul.lo.s32 	%r192, %r7, %r189;
	mad.lo.s32 	%r193, %r8, %r190, %r192;
	mad.lo.s32 	%r194, %r9, %r191, %r193;
	shl.b64 	%rd104, %rd103, 32;
	shr.s64 	%rd105, %rd104, 30;
	add.s64 	%rd106, %rd5, %rd105;
	ld.global.f32 	%f51, [%rd106];
	cvt.s64.s32 	%rd107, %r194;
	add.s64 	%rd108, %rd6, %rd107;
	ld.global.u8 	%rs21, [%rd108];
	setp.eq.s16 	%p18, %rs21, 0;
	mul.f32 	%f52, %f51, %f2;
	selp.f32 	%f53, %f1, %f52, %p18;
	max.f32 	%f54, %f50, %f53;
	add.s64 	%rd109, %rd31, 416;
	cvt.u32.u64 	%r195, %rd109;
	div.s32 	%r196, %r195, %r4;
	mul.lo.s32 	%r197, %r196, %r4;
	sub.s32 	%r198, %r195, %r197;
	div.s32 	%r199, %r198, %r5;
	mul.lo.s32 	%r200, %r199, %r5;
	sub.s32 	%r201, %r198, %r200;
	selp.b32 	%r202, 0, %r196, %p5;
	selp.b32 	%r203, 0, %r199, %p4;
	selp.b32 	%r204, 0, %r201, %p3;
	mul.lo.s32 	%r205, %r7, %r202;
	mad.lo.s32 	%r206, %r8, %r203, %r205;
	mad.lo.s32 	%r207, %r9, %r204, %r206;
	shl.b64 	%rd110, %rd109, 32;
	shr.s64 	%rd111, %rd110, 30;
	add.s64 	%rd112, %rd5, %rd111;
	ld.global.f32 	%f55, [%rd112];
	cvt.s64.s32 	%rd113, %r207;
	add.s64 	%rd114, %rd6, %rd113;
	ld.global.u8 	%rs22, [%rd114];
	setp.eq.s16 	%p19, %rs22, 0;
	mul.f32 	%f56, %f55, %f2;
	selp.f32 	%f57, %f1, %f56, %p19;
	max.f32 	%f58, %f54, %f57;
	add.s64 	%rd115, %rd31, 448;
	cvt.u32.u64 	%r208, %rd115;
	div.s32 	%r209, %r208, %r4;
	mul.lo.s32 	%r210, %r209, %r4;
	sub.s32 	%r211, %r208, %r210;
	div.s32 	%r212, %r211, %r5;
	mul.lo.s32 	%r213, %r212, %r5;
	sub.s32 	%r214, %r211, %r213;
	selp.b32 	%r215, 0, %r209, %p5;
	selp.b32 	%r216, 0, %r212, %p4;
	selp.b32 	%r217, 0, %r214, %p3;
	mul.lo.s32 	%r218, %r7, %r215;
	mad.lo.s32 	%r219, %r8, %r216, %r218;
	mad.lo.s32 	%r220, %r9, %r217, %r219;
	shl.b64 	%rd116, %rd115, 32;
	shr.s64 	%rd117, %rd116, 30;
	add.s64 	%rd118, %rd5, %rd117;
	ld.global.f32 	%f59, [%rd118];
	cvt.s64.s32 	%rd119, %r220;
	add.s64 	%rd120, %rd6, %rd119;
	ld.global.u8 	%rs23, [%rd120];
	setp.eq.s16 	%p20, %rs23, 0;
	mul.f32 	%f60, %f59, %f2;
	selp.f32 	%f61, %f1, %f60, %p20;
	max.f32 	%f62, %f58, %f61;
	add.s64 	%rd121, %rd31, 480;
	cvt.u32.u64 	%r221, %rd121;
	div.s32 	%r222, %r221, %r4;
	mul.lo.s32 	%r223, %r222, %r4;
	sub.s32 	%r224, %r221, %r223;
	div.s32 	%r225, %r224, %r5;
	mul.lo.s32 	%r226, %r225, %r5;
	sub.s32 	%r227, %r224, %r226;
	selp.b32 	%r228, 0, %r222, %p5;
	selp.b32 	%r229, 0, %r225, %p4;
	selp.b32 	%r230, 0, %r227, %p3;
	mul.lo.s32 	%r231, %r7, %r228;
	mad.lo.s32 	%r232, %r8, %r229, %r231;
	mad.lo.s32 	%r233, %r9, %r230, %r232;
	shl.b64 	%rd122, %rd121, 32;
	shr.s64 	%rd123, %rd122, 30;
	add.s64 	%rd124, %rd5, %rd123;
	ld.global.f32 	%f63, [%rd124];
	cvt.s64.s32 	%rd125, %r233;
	add.s64 	%rd126, %rd6, %rd125;
	ld.global.u8 	%rs24, [%rd126];
	setp.eq.s16 	%p21, %rs24, 0;
	mul.f32 	%f64, %f63, %f2;
	selp.f32 	%f65, %f1, %f64, %p21;
	max.f32 	%f66, %f62, %f65;
	add.s64 	%rd127, %rd31, 512;
	cvt.u32.u64 	%r234, %rd127;
	div.s32 	%r235, %r234, %r4;
	mul.lo.s32 	%r236, %r235, %r4;
	sub.s32 	%r237, %r234, %r236;
	div.s32 	%r238, %r237, %r5;
	mul.lo.s32 	%r239, %r238, %r5;
	sub.s32 	%r240, %r237, %r239;
	selp.b32 	%r241, 0, %r235, %p5;
	selp.b32 	%r242, 0, %r238, %p4;
	selp.b32 	%r243, 0, %r240, %p3;
	mul.lo.s32 	%r244, %r7, %r241;
	mad.lo.s32 	%r245, %r8, %r242, %r244;
	mad.lo.s32 	%r246, %r9, %r243, %r245;
	shl.b64 	%rd128, %rd127, 32;
	shr.s64 	%rd129, %rd128, 30;
	add.s64 	%rd130, %rd5, %rd129;
	ld.global.f32 	%f67, [%rd130];
	cvt.s64.s32 	%rd131, %r246;
	add.s64 	%rd132, %rd6, %rd131;
	ld.global.u8 	%rs25, [%rd132];
	setp.eq.s16 	%p22, %rs25, 0;
	mul.f32 	%f68, %f67, %f2;
	selp.f32 	%f69, %f1, %f68, %p22;
	max.f32 	%f70, %f66, %f69;
	add.s64 	%rd133, %rd31, 544;
	cvt.u32.u64 	%r247, %rd133;
	div.s32 	%r248, %r247, %r4;
	mul.lo.s32 	%r249, %r248, %r4;
	sub.s32 	%r250, %r247, %r249;
	div.s32 	%r251, %r250, %r5;
	mul.lo.s32 	%r252, %r251, %r5;
	sub.s32 	%r253, %r250, %r252;
	selp.b32 	%r254, 0, %r248, %p5;
	selp.b32 	%r255, 0, %r251, %p4;
	selp.b32 	%r256, 0, %r253, %p3;
	mul.lo.s32 	%r257, %r7, %r254;
	mad.lo.s32 	%r258, %r8, %r255, %r257;
	mad.lo.s32 	%r259, %r9, %r256, %r258;
	shl.b64 	%rd134, %rd133, 32;
	shr.s64 	%rd135, %rd134, 30;
	add.s64 	%rd136, %rd5, %rd135;
	ld.global.f32 	%f71, [%rd136];
	cvt.s64.s32 	%rd137, %r259;
	add.s64 	%rd138, %rd6, %rd137;
	ld.global.u8 	%rs26, [%rd138];
	setp.eq.s16 	%p23, %rs26, 0;
	mul.f32 	%f72, %f71, %f2;
	selp.f32 	%f73, %f1, %f72, %p23;
	max.f32 	%f74, %f70, %f73;
	add.s64 	%rd139, %rd31, 576;
	cvt.u32.u64 	%r260, %rd139;
	div.s32 	%r261, %r260, %r4;
	mul.lo.s32 	%r262, %r261, %r4;
	sub.s32 	%r263, %r260, %r262;
	div.s32 	%r264, %r263, %r5;
	mul.lo.s32 	%r265, %r264, %r5;
	sub.s32 	%r266, %r263, %r265;
	selp.b32 	%r267, 0, %r261, %p5;
	selp.b32 	%r268, 0, %r264, %p4;
	selp.b32 	%r269, 0, %r266, %p3;
	mul.lo.s32 	%r270, %r7, %r267;
	mad.lo.s32 	%r271, %r8, %r268, %r270;
	mad.lo.s32 	%r272, %r9, %r269, %r271;
	shl.b64 	%rd140, %rd139, 32;
	shr.s64 	%rd141, %rd140, 30;
	add.s64 	%rd142, %rd5, %rd141;
	ld.global.f32 	%f75, [%rd142];
	cvt.s64.s32 	%rd143, %r272;
	add.s64 	%rd144, %rd6, %rd143;
	ld.global.u8 	%rs27, [%rd144];
	setp.eq.s16 	%p24, %rs27, 0;
	mul.f32 	%f76, %f75, %f2;
	selp.f32 	%f77, %f1, %f76, %p24;
	max.f32 	%f78, %f74, %f77;
	add.s64 	%rd145, %rd31, 608;
	cvt.u32.u64 	%r273, %rd145;
	div.s32 	%r274, %r273, %r4;
	mul.lo.s32 	%r275, %r274, %r4;
	sub.s32 	%r276, %r273, %r275;
	div.s32 	%r277, %r276, %r5;
	mul.lo.s32 	%r278, %r277, %r5;
	sub.s32 	%r279, %r276, %r278;
	selp.b32 	%r280, 0, %r274, %p5;
	selp.b32 	%r281, 0, %r277, %p4;
	selp.b32 	%r282, 0, %r279, %p3;
	mul.lo.s32 	%r283, %r7, %r280;
	mad.lo.s32 	%r284, %r8, %r281, %r283;
	mad.lo.s32 	%r285, %r9, %r282, %r284;
	shl.b64 	%rd146, %rd145, 32;
	shr.s64 	%rd147, %rd146, 30;
	add.s64 	%rd148, %rd5, %rd147;
	ld.global.f32 	%f79, [%rd148];
	cvt.s64.s32 	%rd149, %r285;
	add.s64 	%rd150, %rd6, %rd149;
	ld.global.u8 	%rs28, [%rd150];
	setp.eq.s16 	%p25, %rs28, 0;
	mul.f32 	%f80, %f79, %f2;
	selp.f32 	%f81, %f1, %f80, %p25;
	max.f32 	%f82, %f78, %f81;
	add.s64 	%rd151, %rd31, 640;
	cvt.u32.u64 	%r286, %rd151;
	div.s32 	%r287, %r286, %r4;
	mul.lo.s32 	%r288, %r287, %r4;
	sub.s32 	%r289, %r286, %r288;
	div.s32 	%r290, %r289, %r5;
	mul.lo.s32 	%r291, %r290, %r5;
	sub.s32 	%r292, %r289, %r291;
	selp.b32 	%r293, 0, %r287, %p5;
	selp.b32 	%r294, 0, %r290, %p4;
	selp.b32 	%r295, 0, %r292, %p3;
	mul.lo.s32 	%r296, %r7, %r293;
	mad.lo.s32 	%r297, %r8, %r294, %r296;
	mad.lo.s32 	%r298, %r9, %r295, %r297;
	shl.b64 	%rd152, %rd151, 32;
	shr.s64 	%rd153, %rd152, 30;
	add.s64 	%rd154, %rd5, %rd153;
	ld.global.f32 	%f83, [%rd154];
	cvt.s64.s32 	%rd155, %r298;
	add.s64 	%rd156, %rd6, %rd155;
	ld.global.u8 	%rs29, [%rd156];
	setp.eq.s16 	%p26, %rs29, 0;
	mul.f32 	%f84, %f83, %f2;
	selp.f32 	%f85, %f1, %f84, %p26;
	max.f32 	%f86, %f82, %f85;
	add.s64 	%rd157, %rd31, 672;
	cvt.u32.u64 	%r299, %rd157;
	div.s32 	%r300, %r299, %r4;
	mul.lo.s32 	%r301, %r300, %r4;
	sub.s32 	%r302, %r299, %r301;
	div.s32 	%r303, %r302, %r5;
	mul.lo.s32 	%r304, %r303, %r5;
	sub.s32 	%r305, %r302, %r304;
	selp.b32 	%r306, 0, %r300, %p5;
	selp.b32 	%r307, 0, %r303, %p4;
	selp.b32 	%r308, 0, %r305, %p3;
	mul.lo.s32 	%r309, %r7, %r306;
	mad.lo.s32 	%r310, %r8, %r307, %r309;
	mad.lo.s32 	%r311, %r9, %r308, %r310;
	shl.b64 	%rd158, %rd157, 32;
	shr.s64 	%rd159, %rd158, 30;
	add.s64 	%rd160, %rd5, %rd159;
	ld.global.f32 	%f87, [%rd160];
	cvt.s64.s32 	%rd161, %r311;
	add.s64 	%rd162, %rd6, %rd161;
	ld.global.u8 	%rs30, [%rd162];
	setp.eq.s16 	%p27, %rs30, 0;
	mul.f32 	%f88, %f87, %f2;
	selp.f32 	%f89, %f1, %f88, %p27;
	max.f32 	%f90, %f86, %f89;
	add.s64 	%rd163, %rd31, 704;
	cvt.u32.u64 	%r312, %rd163;
	div.s32 	%r313, %r312, %r4;
	mul.lo.s32 	%r314, %r313, %r4;
	sub.s32 	%r315, %r312, %r314;
	div.s32 	%r316, %r315, %r5;
	mul.lo.s32 	%r317, %r316, %r5;
	sub.s32 	%r318, %r315, %r317;
	selp.b32 	%r319, 0, %r313, %p5;
	selp.b32 	%r320, 0, %r316, %p4;
	selp.b32 	%r321, 0, %r318, %p3;
	mul.lo.s32 	%r322, %r7, %r319;
	mad.lo.s32 	%r323, %r8, %r320, %r322;
	mad.lo.s32 	%r324, %r9, %r321, %r323;
	shl.b64 	%rd164, %rd163, 32;
	shr.s64 	%rd165, %rd164, 30;
	add.s64 	%rd166, %rd5, %rd165;
	ld.global.f32 	%f91, [%rd166];
	cvt.s64.s32 	%rd167, %r324;
	add.s64 	%rd168, %rd6, %rd167;
	ld.global.u8 	%rs31, [%rd168];
	setp.eq.s16 	%p28, %rs31, 0;
	mul.f32 	%f92, %f91, %f2;
	selp.f32 	%f93, %f1, %f92, %p28;
	max.f32 	%f94, %f90, %f93;
	add.s64 	%rd169, %rd31, 736;
	cvt.u32.u64 	%r325, %rd169;
	div.s32 	%r326, %r325, %r4;
	mul.lo.s32 	%r327, %r326, %r4;
	sub.s32 	%r328, %r325, %r327;
	div.s32 	%r329, %r328, %r5;
	mul.lo.s32 	%r330, %r329, %r5;
	sub.s32 	%r331, %r328, %r330;
	selp.b32 	%r332, 0, %r326, %p5;
	selp.b32 	%r333, 0, %r329, %p4;
	selp.b32 	%r334, 0, %r331, %p3;
	mul.lo.s32 	%r335, %r7, %r332;
	mad.lo.s32 	%r336, %r8, %r333, %r335;
	mad.lo.s32 	%r337, %r9, %r334, %r336;
	shl.b64 	%rd170, %rd169, 32;
	shr.s64 	%rd171, %rd170, 30;
	add.s64 	%rd172, %rd5, %rd171;
	ld.global.f32 	%f95, [%rd172];
	cvt.s64.s32 	%rd173, %r337;
	add.s64 	%rd174, %rd6, %rd173;
	ld.global.u8 	%rs32, [%rd174];
	setp.eq.s16 	%p29, %rs32, 0;
	mul.f32 	%f96, %f95, %f2;
	selp.f32 	%f97, %f1, %f96, %p29;
	max.f32 	%f98, %f94, %f97;
	mov.b32 	%r338, %f98;
	shfl.sync.bfly.b32	%r339|%p30, %r338, 16, 31, -1;
	mov.b32 	%f99, %r339;
	max.f32 	%f100, %f98, %f99;
	mov.b32 	%r340, %f100;
	shfl.sync.bfly.b32	%r341|%p31, %r340, 8, 31, -1;
	mov.b32 	%f101, %r341;
	max.f32 	%f102, %f100, %f101;
	mov.b32 	%r342, %f102;
	shfl.sync.bfly.b32	%r343|%p32, %r342, 4, 31, -1;
	mov.b32 	%f103, %r343;
	max.f32 	%f104, %f102, %f103;
	mov.b32 	%r344, %f104;
	shfl.sync.bfly.b32	%r345|%p33, %r344, 2, 31, -1;
	mov.b32 	%f105, %r345;
	max.f32 	%f106, %f104, %f105;
	mov.b32 	%r346, %f106;
	shfl.sync.bfly.b32	%r347|%p34, %r346, 1, 31, -1;
	mov.b32 	%f107, %r347;
	max.f32 	%f108, %f106, %f107;
	sub.f32 	%f109, %f5, %f108;
	fma.rn.f32 	%f110, %f109, 0f3BBB989D, 0f3F000000;
	cvt.sat.f32.f32 	%f111, %f110;
	mov.f32 	%f112, 0f4B400001;
	mov.f32 	%f113, 0f437C0000;
	fma.rm.f32 	%f114, %f111, %f113, %f112;
	add.f32 	%f115, %f114, 0fCB40007F;
	neg.f32 	%f116, %f115;
	fma.rn.f32 	%f117, %f109, 0f3FB8AA3B, %f116;
	fma.rn.f32 	%f118, %f109, 0f32A57060, %f117;
	mov.b32 	%r348, %f114;
	shl.b32 	%r349, %r348, 23;
	mov.b32 	%f119, %r349;
	ex2.approx.ftz.f32 	%f120, %f118;
	mul.f32 	%f121, %f120, %f119;
	add.f32 	%f122, %f121, 0f00000000;
	sub.f32 	%f123, %f9, %f108;
	fma.rn.f32 	%f124, %f123, 0f3BBB989D, 0f3F000000;
	cvt.sat.f32.f32 	%f125, %f124;
	fma.rm.f32 	%f126, %f125, %f113, %f112;
	add.f32 	%f127, %f126, 0fCB40007F;
	neg.f32 	%f128, %f127;
	fma.rn.f32 	%f129, %f123, 0f3FB8AA3B, %f128;
	fma.rn.f32 	%f130, %f123, 0f32A57060, %f129;
	mov.b32 	%r350, %f126;
	shl.b32 	%r351, %r350, 23;
	mov.b32 	%f131, %r351;
	ex2.approx.ftz.f32 	%f132, %f130;
	mul.f32 	%f133, %f132, %f131;
	add.f32 	%f134, %f122, %f133;
	sub.f32 	%f135, %f13, %f108;
	fma.rn.f32 	%f136, %f135, 0f3BBB989D, 0f3F000000;
	cvt.sat.f32.f32 	%f137, %f136;
	fma.rm.f32 	%f138, %f137, %f113, %f112;
	add.f32 	%f139, %f138, 0fCB40007F;
	neg.f32 	%f140, %f139;
	fma.rn.f32 	%f141, %f135, 0f3FB8AA3B, %f140;
	fma.rn.f32 	%f142, %f135, 0f32A57060, %f141;
	mov.b32 	%r352, %f138;
	shl.b32 	%r353, %r352, 23;
	mov.b32 	%f143, %r353;
	ex2.approx.ftz.f32 	%f144, %f142;
	mul.f32 	%f145, %f144, %f143;
	add.f32 	%f146, %f134, %f145;
	sub.f32 	%f147, %f17, %f108;
	fma.rn.f32 	%f148, %f147, 0f3BBB989D, 0f3F000000;
	cvt.sat.f32.f32 	%f149, %f148;
	fma.rm.f32 	%f150, %f149, %f113, %f112;
	add.f32 	%f151, %f150, 0fCB40007F;
	neg.f32 	%f152, %f151;
	fma.rn.f32 	%f153, %f147, 0f3FB8AA3B, %f152;
	fma.rn.f32 	%f154, %f147, 0f32A57060, %f153;
	mov.b32 	%r354, %f150;
	shl.b32 	%r355, %r354, 23;
	mov.b32 	%f155, %r355;
	ex2.approx.ftz.f32 	%f156, %f154;
	mul.f32 	%f157, %f156, %f155;
	add.f32 	%f158, %f146, %f157;
	sub.f32 	%f159, %f21, %f108;
	fma.rn.f32 	%f160, %f159, 0f3BBB989D, 0f3F000000;
	cvt.sat.f32.f32 	%f161, %f160;
	fma.rm.f32 	%f162, %f161, %f113, %f112;
	add.f32 	%f163, %f162, 0fCB40007F;
	neg.f32 	%f164, %f163;
	fma.rn.f32 	%f165, %f159, 0f3FB8AA3B, %f164;
	fma.rn.f32 	%f166, %f159, 0f32A57060, %f165;
	mov.b32 	%r356, %f162;
	shl.b32 	%r357, %r356, 23;
	mov.b32 	%f167, %r357;
	ex2.approx.ftz.f32 	%f168, %f166;
	mul.f32 	%f169, %f168, %f167;
	add.f32 	%f170, %f158, %f169;
	sub.f32 	%f171, %f25, %f108;
	fma.rn.f32 	%f172, %f171, 0f3BBB989D, 0f3F000000;
	cvt.sat.f32.f32 	%f173, %f172;
	fma.rm.f32 	%f174, %f173, %f113, %f112;
	add.f32 	%f175, %f174, 0fCB40007F;
	neg.f32 	%f176, %f175;
	fma.rn.f32 	%f177, %f171, 0f3FB8AA3B, %f176;
	fma.rn.f32 	%f178, %f171, 0f32A57060, %f177;
	mov.b32 	%r358, %f174;
	shl.b32 	%r359, %r358, 23;
	mov.b32 	%f179, %r359;
	ex2.approx.ftz.f32 	%f180, %f178;
	mul.f32 	%f181, %f180, %f179;
	add.f32 	%f182, %f170, %f181;
	sub.f32 	%f183, %f29, %f108;
	fma.rn.f32 	%f184, %f183, 0f3BBB989D, 0f3F000000;
	cvt.sat.f32.f32 	%f185, %f184;
	fma.rm.f32 	%f186, %f185, %f113, %f112;
	add.f32 	%f187, %f186, 0fCB40007F;
	neg.f32 	%f188, %f187;
	fma.rn.f32 	%f189, %f183, 0f3FB8AA3B, %f188;
	fma.rn.f32 	%f190, %f183, 0f32A57060, %f189;
	mov.b32 	%r360, %f186;
	shl.b32 	%r361, %r360, 23;
	mov.b32 	%f191, %r361;
	ex2.approx.ftz.f32 	%f192, %f190;
	mul.f32 	%f193, %f192, %f191;
	add.f32 	%f194, %f182, %f193;
	sub.f32 	%f195, %f33, %f108;
	fma.rn.f32 	%f196, %f195, 0f3BBB989D, 0f3F000000;
	cvt.sat.f32.f32 	%f197, %f196;
	fma.rm.f32 	%f198, %f197, %f113, %f112;
	add.f32 	%f199, %f198, 0fCB40007F;
	neg.f32 	%f200, %f199;
	fma.rn.f32 	%f201, %f195, 0f3FB8AA3B, %f200;
	fma.rn.f32 	%f202, %f195, 0f32A57060, %f201;
	mov.b32 	%r362, %f198;
	shl.b32 	%r363, %r362, 23;
	mov.b32 	%f203, %r363;
	ex2.approx.ftz.f32 	%f204, %f202;
	mul.f32 	%f205, %f204, %f203;
	add.f32 	%f206, %f194, %f205;
	sub.f32 	%f207, %f37, %f108;
	fma.rn.f32 	%f208, %f207, 0f3BBB989D, 0f3F000000;
	cvt.sat.f32.f32 	%f209, %f208;
	fma.rm.f32 	%f210, %f209, %f113, %f112;
	add.f32 	%f211, %f210, 0fCB40007F;
	neg.f32 	%f212, %f211;
	fma.rn.f32 	%f213, %f207, 0f3FB8AA3B, %f212;
	fma.rn.f32 	%f214, %f207, 0f32A57060, %f213;
	mov.b32 	%r364, %f210;
	shl.b32 	%r365, %r364, 23;
	mov.b32 	%f215, %r365;
	ex2.approx.ftz.f32 	%f216, %f214;
	mul.f32 	%f217, %f216, %f215;
	add.f32 	%f218, %f206, %f217;
	sub.f32 	%f219, %f41, %f108;
	fma.rn.f32 	%f220, %f219, 0f3BBB989D, 0f3F000000;
	cvt.sat.f32.f32 	%f221, %f220;
	fma.rm.f32 	%f222, %f221, %f113, %f112;
	add.f32 	%f223, %f222, 0fCB40007F;
	neg.f32 	%f224, %f223;
	fma.rn.f32 	%f225, %f219, 0f3FB8AA3B, %f224;
	fma.rn.f32 	%f226, %f219, 0f32A57060, %f225;
	mov.b32 	%r366, %f222;
	shl.b32 	%r367, %r366, 23;
	mov.b32 	%f227, %r367;
	ex2.approx.ftz.f32 	%f228, %f226;
	mul.f32 	%f229, %f228, %f227;
	add.f32 	%f230, %f218, %f229;
	sub.f32 	%f231, %f45, %f108;
	fma.rn.f32 	%f232, %f231, 0f3BBB989D, 0f3F000000;
	cvt.sat.f32.f32 	%f233, %f232;
	fma.rm.f32 	%f234, %f233, %f113, %f112;
	add.f32 	%f235, %f234, 0fCB40007F;
	neg.f32 	%f236, %f235;
	fma.rn.f32 	%f237, %f231, 0f3FB8AA3B, %f236;
	fma.rn.f32 	%f238, %f231, 0f32A57060, %f237;
	mov.b32 	%r368, %f234;
	shl.b32 	%r369, %r368, 23;
	mov.b32 	%f239, %r369;
	ex2.approx.ftz.f32 	%f240, %f238;
	mul.f32 	%f241, %f240, %f239;
	add.f32 	%f242, %f230, %f241;
	sub.f32 	%f243, %f49, %f108;
	fma.rn.f32 	%f244, %f243, 0f3BBB989D, 0f3F000000;
	cvt.sat.f32.f32 	%f245, %f244;
	fma.rm.f32 	%f246, %f245, %f113, %f112;
	add.f32 	%f247, %f246, 0fCB40007F;
	neg.f32 	%f248, %f247;
	fma.rn.f32 	%f249, %f243, 0f3FB8AA3B, %f248;
	fma.rn.f32 	%f250, %f243, 0f32A57060, %f249;
	mov.b32 	%r370, %f246;
	shl.b32 	%r371, %r370, 23;
	mov.b32 	%f251, %r371;
	ex2.approx.ftz.f32 	%f252, %f250;
	mul.f32 	%f253, %f252, %f251;
	add.f32 	%f254, %f242, %f253;
	sub.f32 	%f255, %f53, %f108;
	fma.rn.f32 	%f256, %f255, 0f3BBB989D, 0f3F000000;
	cvt.sat.f32.f32 	%f257, %f256;
	fma.rm.f32 	%f258, %f257, %f113, %f112;
	add.f32 	%f259, %f258, 0fCB40007F;
	neg.f32 	%f260, %f259;
	fma.rn.f32 	%f261, %f255, 0f3FB8AA3B, %f260;
	fma.rn.f32 	%f262, %f255, 0f32A57060, %f261;
	mov.b32 	%r372, %f258;
	shl.b32 	%r373, %r372, 23;
	mov.b32 	%f263, %r373;
	ex2.approx.ftz.f32 	%f264, %f262;
	mul.f32 	%f265, %f264, %f263;
	add.f32 	%f266, %f254, %f265;
	sub.f32 	%f267, %f57, %f108;
	fma.rn.f32 	%f268, %f267, 0f3BBB989D, 0f3F000000;
	cvt.sat.f32.f32 	%f269, %f268;
	fma.rm.f32 	%f270, %f269, %f113, %f112;
	add.f32 	%f271, %f270, 0fCB40007F;
	neg.f32 	%f272, %f271;
	fma.rn.f32 	%f273, %f267, 0f3FB8AA3B, %f272;
	fma.rn.f32 	%f274, %f267, 0f32A57060, %f273;
	mov.b32 	%r374, %f270;
	shl.b32 	%r375, %r374, 23;
	mov.b32 	%f275, %r375;
	ex2.approx.ftz.f32 	%f276, %f274;
	mul.f32 	%f277, %f276, %f275;
	add.f32 	%f278, %f266, %f277;
	sub.f32 	%f279, %f61, %f108;
	fma.rn.f32 	%f280, %f279, 0f3BBB989D, 0f3F000000;
	cvt.sat.f32.f32 	%f281, %f280;
	fma.rm.f32 	%f282, %f281, %f113, %f112;
	add.f32 	%f283, %f282, 0fCB40007F;
	neg.f32 	%f284, %f283;
	fma.rn.f32 	%f285, %f279, 0f3FB8AA3B, %f284;
	fma.rn.f32 	%f286, %f279, 0f32A57060, %f285;
	mov.b32 	%r376, %f282;
	shl.b32 	%r377, %r376, 23;
	mov.b32 	%f287, %r377;
	ex2.approx.ftz.f32 	%f288, %f286;
	mul.f32 	%f289, %f288, %f287;
	add.f32 	%f290, %f278, %f289;
	sub.f32 	%f291, %f65, %f108;
	fma.rn.f32 	%f292, %f291, 0f3BBB989D, 0f3F000000;
	cvt.sat.f32.f32 	%f293, %f292;
	fma.rm.f32 	%f294, %f293, %f113, %f112;
	add.f32 	%f295, %f294, 0fCB40007F;
	neg.f32 	%f296, %f295;
	fma.rn.f32 	%f297, %f291, 0f3FB8AA3B, %f296;
	fma.rn.f32 	%f298, %f291, 0f32A57060, %f297;
	mov.b32 	%r378, %f294;
	shl.b32 	%r379, %r378, 23;
	mov.b32 	%f299, %r379;
	ex2.approx.ftz.f32 	%f300, %f298;
	mul.f32 	%f301, %f300, %f299;
	add.f32 	%f302, %f290, %f301;
	sub.f32 	%f303, %f69, %f108;
	fma.rn.f32 	%f304, %f303, 0f3BBB989D, 0f3F000000;
	cvt.sat.f32.f32 	%f305, %f304;
	fma.rm.f32 	%f306, %f305, %f113, %f112;
	add.f32 	%f307, %f306, 0fCB40007F;
	neg.f32 	%f308, %f307;
	fma.rn.f32 	%f309, %f303, 0f3FB8AA3B, %f308;
	fma.rn.f32 	%f310, %f303, 0f32A57060, %f309;
	mov.b32 	%r380, %f306;
	shl.b32 	%r381, %r380, 23;
	mov.b32 	%f311, %r381;
	ex2.approx.ftz.f32 	%f312, %f310;
	mul.f32 	%f313, %f312, %f311;
	add.f32 	%f314, %f302, %f313;
	sub.f32 	%f315, %f73, %f108;
	fma.rn.f32 	%f316, %f315, 0f3BBB989D, 0f3F000000;
	cvt.sat.f32.f32 	%f317, %f316;
	fma.rm.f32 	%f318, %f317, %f113, %f112;
	add.f32 	%f319, %f318, 0fCB40007F;
	neg.f32 	%f320, %f319;
	fma.rn.f32 	%f321, %f315, 0f3FB8AA3B, %f320;
	fma.rn.f32 	%f322, %f315, 0f32A57060, %f321;
	mov.b32 	%r382, %f318;
	shl.b32 	%r383, %r382, 23;
	mov.b32 	%f323, %r383;
	ex2.approx.ftz.f32 	%f324, %f322;
	mul.f32 	%f325, %f324, %f323;
	add.f32 	%f326, %f314, %f325;
	sub.f32 	%f327, %f77, %f108;
	fma.rn.f32 	%f328, %f327, 0f3BBB989D, 0f3F000000;
	cvt.sat.f32.f32 	%f329, %f328;
	fma.rm.f32 	%f330, %f329, %f113, %f112;
	add.f32 	%f331, %f330, 0fCB40007F;
	neg.f32 	%f332, %f331;
	fma.rn.f32 	%f333, %f327, 0f3FB8AA3B, %f332;
	fma.rn.f32 	%f334, %f327, 0f32A57060, %f333;
	mov.b32 	%r384, %f330;
	shl.b32 	%r385, %r384, 23;
	mov.b32 	%f335, %r385;
	ex2.approx.ftz.f32 	%f336, %f334;
	mul.f32 	%f337, %f336, %f335;
	add.f32 	%f338, %f326, %f337;
	sub.f32 	%f339, %f81, %f108;
	fma.rn.f32 	%f340, %f339, 0f3BBB989D, 0f3F000000;
	cvt.sat.f32.f32 	%f341, %f340;
	fma.rm.f32 	%f342, %f341, %f113, %f112;
	add.f32 	%f343, %f342, 0fCB40007F;
	neg.f32 	%f344, %f343;
	fma.rn.f32 	%f345, %f339, 0f3FB8AA3B, %f344;
	fma.rn.f32 	%f346, %f339, 0f32A57060, %f345;
	mov.b32 	%r386, %f342;
	shl.b32 	%r387, %r386, 23;
	mov.b32 	%f347, %r387;
	ex2.approx.ftz.f32 	%f348, %f346;
	mul.f32 	%f349, %f348, %f347;
	add.f32 	%f350, %f338, %f349;
	sub.f32 	%f351, %f85, %f108;
	fma.rn.f32 	%f352, %f351, 0f3BBB989D, 0f3F000000;
	cvt.sat.f32.f32 	%f353, %f352;
	fma.rm.f32 	%f354, %f353, %f113, %f112;
	add.f32 	%f355, %f354, 0fCB40007F;
	neg.f32 	%f356, %f355;
	fma.rn.f32 	%f357, %f351, 0f3FB8AA3B, %f356;
	fma.rn.f32 	%f358, %f351, 0f32A57060, %f357;
	mov.b32 	%r388, %f354;
	shl.b32 	%r389, %r388, 23;
	mov.b32 	%f359, %r389;
	ex2.approx.ftz.f32 	%f360, %f358;
	mul.f32 	%f361, %f360, %f359;
	add.f32 	%f362, %f350, %f361;
	sub.f32 	%f363, %f89, %f108;
	fma.rn.f32 	%f364, %f363, 0f3BBB989D, 0f3F000000;
	cvt.sat.f32.f32 	%f365, %f364;
	fma.rm.f32 	%f366, %f365, %f113, %f112;
	add.f32 	%f367, %f366, 0fCB40007F;
	neg.f32 	%f368, %f367;
	fma.rn.f32 	%f369, %f363, 0f3FB8AA3B, %f368;
	fma.rn.f32 	%f370, %f363, 0f32A57060, %f369;
	mov.b32 	%r390, %f366;
	shl.b32 	%r391, %r390, 23;
	mov.b32 	%f371, %r391;
	ex2.approx.ftz.f32 	%f372, %f370;
	mul.f32 	%f373, %f372, %f371;
	add.f32 	%f374, %f362, %f373;
	sub.f32 	%f375, %f93, %f108;
	fma.rn.f32 	%f376, %f375, 0f3BBB989D, 0f3F000000;
	cvt.sat.f32.f32 	%f377, %f376;
	fma.rm.f32 	%f378, %f377, %f113, %f112;
	add.f32 	%f379, %f378, 0fCB40007F;
	neg.f32 	%f380, %f379;
	fma.rn.f32 	%f381, %f375, 0f3FB8AA3B, %f380;
	fma.rn.f32 	%f382, %f375, 0f32A57060, %f381;
	mov.b32 	%r392, %f378;
	shl.b32 	%r393, %r392, 23;
	mov.b32 	%f383, %r393;
	ex2.approx.ftz.f32 	%f384, %f382;
	mul.f32 	%f385, %f384, %f383;
	add.f32 	%f386, %f374, %f385;
	sub.f32 	%f387, %f97, %f108;
	fma.rn.f32 	%f388, %f387, 0f3BBB989D, 0f3F000000;
	cvt.sat.f32.f32 	%f389, %f388;
	fma.rm.f32 	%f390, %f389, %f113, %f112;
	add.f32 	%f391, %f390, 0fCB40007F;
	neg.f32 	%f392, %f391;
	fma.rn.f32 	%f393, %f387, 0f3FB8AA3B, %f392;
	fma.rn.f32 	%f394, %f387, 0f32A57060, %f393;
	mov.b32 	%r394, %f390;
	shl.b32 	%r395, %r394, 23;
	mov.b32 	%f395, %r395;
	ex2.approx.ftz.f32 	%f396, %f394;
	mul.f32 	%f397, %f396, %f395;
	add.f32 	%f398, %f386, %f397;
	mov.b32 	%r396, %f398;
	shfl.sync.bfly.b32	%r397|%p35, %r396, 16, 31, -1;
	mov.b32 	%f399, %r397;
	add.f32 	%f400, %f398, %f399;
	mov.b32 	%r398, %f400;
	shfl.sync.bfly.b32	%r399|%p36, %r398, 8, 31, -1;
	mov.b32 	%f401, %r399;
	add.f32 	%f402, %f400, %f401;
	mov.b32 	%r400, %f402;
	shfl.sync.bfly.b32	%r401|%p37, %r400, 4, 31, -1;
	mov.b32 	%f403, %r401;
	add.f32 	%f404, %f402, %f403;
	mov.b32 	%r402, %f404;
	shfl.sync.bfly.b32	%r403|%p38, %r402, 2, 31, -1;
	mov.b32 	%f405, %r403;
	add.f32 	%f406, %f404, %f405;
	mov.b32 	%r404, %f406;
	shfl.sync.bfly.b32	%r405|%p39, %r404, 1, 31, -1;
	mov.b32 	%f407, %r405;
	add.f32 	%f408, %f406, %f407;
	div.rn.f32 	%f409, %f121, %f408;
	div.rn.f32 	%f410, %f133, %f408;
	div.rn.f32 	%f411, %f145, %f408;
	div.rn.f32 	%f412, %f157, %f408;
	div.rn.f32 	%f413, %f169, %f408;
	div.rn.f32 	%f414, %f181, %f408;
	div.rn.f32 	%f415, %f193, %f408;
	div.rn.f32 	%f416, %f205, %f408;
	div.rn.f32 	%f417, %f217, %f408;
	div.rn.f32 	%f418, %f229, %f408;
	div.rn.f32 	%f419, %f241, %f408;
	div.rn.f32 	%f420, %f253, %f408;
	div.rn.f32 	%f421, %f265, %f408;
	div.rn.f32 	%f422, %f277, %f408;
	div.rn.f32 	%f423, %f289, %f408;
	div.rn.f32 	%f424, %f301, %f408;
	div.rn.f32 	%f425, %f313, %f408;
	div.rn.f32 	%f426, %f325, %f408;
	div.rn.f32 	%f427, %f337, %f408;
	div.rn.f32 	%f428, %f349, %f408;
	div.rn.f32 	%f429, %f361, %f408;
	div.rn.f32 	%f430, %f373, %f408;
	div.rn.f32 	%f431, %f385, %f408;
	div.rn.f32 	%f432, %f397, %f408;
	mad.lo.s64 	%rd175, %rd178, %rd22, %rd7;
	shl.b64 	%rd176, %rd175, 2;
	add.s64 	%rd177, %rd8, %rd176;
	st.global.f32 	[%rd177], %f409;
	st.global.f32 	[%rd177+128], %f410;
	st.global.f32 	[%rd177+256], %f411;
	st.global.f32 	[%rd177+384], %f412;
	st.global.f32 	[%rd177+512], %f413;
	st.global.f32 	[%rd177+640], %f414;
	st.global.f32 	[%rd177+768], %f415;
	st.global.f32 	[%rd177+896], %f416;
	st.global.f32 	[%rd177+1024], %f417;
	st.global.f32 	[%rd177+1152], %f418;
	st.global.f32 	[%rd177+1280], %f419;
	st.global.f32 	[%rd177+1408], %f420;
	st.global.f32 	[%rd177+1536], %f421;
	st.global.f32 	[%rd177+1664], %f422;
	st.global.f32 	[%rd177+1792], %f423;
	st.global.f32 	[%rd177+1920], %f424;
	st.global.f32 	[%rd177+2048], %f425;
	st.global.f32 	[%rd177+2176], %f426;
	st.global.f32 	[%rd177+2304], %f427;
	st.global.f32 	[%rd177+2432], %f428;
	st.global.f32 	[%rd177+2560], %f429;
	st.global.f32 	[%rd177+2688], %f430;
	st.global.f32 	[%rd177+2816], %f431;
	st.global.f32 	[%rd177+2944], %f432;
	add.s64 	%rd178, %rd178, %rd9;
	setp.lt.s64 	%p40, %rd178, %rd23;
	@%p40 bra 	$L__BB422_4;
$L__BB422_5:
	ret;

}
	// .globl	_Z15SoftmaxWarpImplI22BroadcastScaleMaskLoadIffbLm3EiE11DirectStoreIffEfLi1ELi24ELi32ELi1ELb1EL9Algorithm0EEvT_T0_ll
.visible .entry _Z15SoftmaxWarpImplI22BroadcastScaleMaskLoadIffbLm3EiE11DirectStoreIffEfLi1ELi24ELi32ELi1ELb1EL9Algorithm0EEvT_T0_ll(
	.param .align 8 .b8 _Z15SoftmaxWarpImplI22BroadcastScaleMaskLoadIffbLm3EiE11DirectStoreIffEfLi1ELi24ELi32ELi1ELb1EL9Algorithm0EEvT_T0_ll_param_0[112],
	.param .align 8 .b8 _Z15SoftmaxWarpImplI22BroadcastScaleMaskLoadIffbLm3EiE11DirectStoreIffEfLi1ELi24ELi32ELi1ELb1EL9Algorithm0EEvT_T0_ll_param_1[16],
	.param .u64 _Z15SoftmaxWarpImplI22BroadcastScaleMaskLoadIffbLm3EiE11DirectStoreIffEfLi1ELi24ELi32ELi1ELb1EL9Algorithm0EEvT_T0_ll_param_2,
	.param .u64 _Z15SoftmaxWarpImplI22BroadcastScaleMaskLoadIffbLm3EiE11DirectStoreIffEfLi1ELi24ELi32ELi1ELb1EL9Algorithm0EEvT_T0_ll_param_3
)
{
	.reg .pred 	%p<158>;
	.reg .b16 	%rs<33>;
	.reg .b32 	%r<480>;
	.reg .b32 	%f<555>;
	.reg .b64 	%rd<224>;

	ld.param.u64 	%rd37, [_Z15SoftmaxWarpImplI22BroadcastScaleMaskLoadIffbLm3EiE11DirectStoreIffEfLi1ELi24ELi32ELi1ELb1EL9Algorithm0EEvT_T0_ll_param_1+8];
	ld.param.u64 	%rd36, [_Z15SoftmaxWarpImplI22BroadcastScaleMaskLoadIffbLm3EiE11DirectStoreIffEfLi1ELi24ELi32ELi1ELb1EL9Algorithm0EEvT_T0_ll_param_1];
	ld.param.v2.f32 	{%f123, %f124}, [_Z15SoftmaxWarpImplI22BroadcastScaleMaskLoadIffbLm3EiE11DirectStoreIffEfLi1ELi24ELi32ELi1ELb1EL9Algorithm0EEvT_T0_ll_param_0+104];
	ld.param.u64 	%rd35, [_Z15SoftmaxWarpImplI22BroadcastScaleMaskLoadIffbLm3EiE11DirectStoreIffEfLi1ELi24ELi32ELi1ELb1EL9Algorithm0EEvT_T0_ll_param_0+96];
	ld.param.u32 	%r11, [_Z15SoftmaxWarpImplI22BroadcastScaleMaskLoadIffbLm3EiE11DirectStoreIffEfLi1ELi24ELi32ELi1ELb1EL9Algorithm0EEvT_T0_ll_param_0+80];
	ld.param.v2.u32 	{%r9, %r10}, [_Z15SoftmaxWarpImplI22BroadcastScaleMaskLoadIffbLm3EiE11DirectStoreIffEfLi1ELi24ELi32ELi1ELb1EL9Algorithm0EEvT_T0_ll_param_0+72];
	ld.param.v2.u32 	{%r6, %r7}, [_Z15SoftmaxWarpImplI22BroadcastScaleMaskLoadIffbLm3EiE11DirectStoreIffEfLi1ELi24ELi32ELi1ELb1EL9Algorithm0EEvT_T0_ll_param_0+48];
	ld.param.u64 	%rd31, [_Z15SoftmaxWarpImplI22BroadcastScaleMaskLoadIffbLm3EiE11DirectStoreIffEfLi1ELi24ELi32ELi1ELb1EL9Algorithm0EEvT_T0_ll_param_0+32];
	ld.param.u64 	%rd30, [_Z15SoftmaxWarpImplI22BroadcastScaleMaskLoadIffbLm3EiE11DirectStoreIffEfLi1ELi24ELi32ELi1ELb1EL9Algorithm0EEvT_T0_ll_param_0+24];
	ld.param.u64 	%rd29, [_Z15SoftmaxWarpImplI22BroadcastScaleMaskLoadIffbLm3EiE11DirectStoreIffEfLi1ELi24ELi32ELi1ELb1EL9Algorithm0EEvT_T0_ll_param_0+16];
	ld.param.u64 	%rd28, [_Z15SoftmaxWarpImplI22BroadcastScaleMaskLoadIffbLm3EiE11DirectStoreIffEfLi1ELi24ELi32ELi1ELb1EL9Algorithm0EEvT_T0_ll_param_0+8];
	ld.param.u64 	%rd27, [_Z15SoftmaxWarpImplI22BroadcastScaleMaskLoadIffbLm3EiE11DirectStoreIffEfLi1ELi24ELi32ELi1ELb1EL9Algorithm0EEvT_T0_ll_param_0];
	ld.param.u64 	%rd39, [_Z15SoftmaxWarpImplI22BroadcastScaleMaskLoadIffbLm3EiE11DirectStoreIffEfLi1ELi24ELi32ELi1ELb1EL9Algorithm0EEvT_T0_ll_param_3];
	cvta.to.global.u64 	%rd1, %rd27;
	cvta.to.global.u64 	%rd2, %rd28;
	setp.lt.s64 	%p1, %rd39, 769;
	@%p1 bra 	$L__BB423_2;
	mov.u64 	%rd40, $str;
	cvta.global.u64 	%rd41, %rd40;
	mov.u64 	%rd42, $str$1;
	cvta.global.u64 	%rd43, %rd42;
	mov.u64 	%rd44, __unnamed_414;
	cvta.global.u64 	%rd45, %rd44;
	{ // callseq 413, 0
	.param .b64 param0;
	st.param.b64 	[param0], %rd41;
	.param .b64 param1;
	st.param.b64 	[param1], %rd43;
	.param .b32 param2;
	st.param.b32 	[param2], 219;
	.param .b64 param3;
	st.param.b64 	[param3], %rd45;
	.param .b64 param4;
	st.param.b64 	[param4], 1;
	call.uni 
	__assertfail, 
	(
	param0, 
	param1, 
	param2, 
	param3, 
	param4
	);
	} // callseq 413
$L__BB423_2:
	ld.param.u64 	%rd221, [_Z15SoftmaxWarpImplI22BroadcastScaleMaskLoadIffbLm3EiE11DirectStoreIffEfLi1ELi24ELi32ELi1ELb1EL9Algorithm0EEvT_T0_ll_param_2];
	mov.u32 	%r22, %ctaid.x;
	mov.u32 	%r23, %ntid.y;
	mov.u32 	%r24, %tid.y;
	mad.lo.s32 	%r25, %r22, %r23, %r24;
	cvt.s64.s32 	%rd223, %r25;
	setp.le.s64 	%p2, %rd221, %rd223;
	@%p2 bra 	$L__BB423_101;
	mov.u32 	%r26, %tid.x;
	add.s32 	%r27, %r26, 32;
	cvt.u64.u32 	%rd7, %r27;
	add.s32 	%r28, %r26, 64;
	cvt.u64.u32 	%rd8, %r28;
	add.s32 	%r29, %r26, 96;
	cvt.u64.u32 	%rd9, %r29;
	add.s32 	%r30, %r26, 128;
	cvt.u64.u32 	%rd10, %r30;
	add.s32 	%r31, %r26, 160;
	cvt.u64.u32 	%rd11, %r31;
	add.s32 	%r32, %r26, 512;
	cvt.u64.u32 	%rd12, %r32;
	add.s32 	%r33, %r26, 544;
	cvt.u64.u32 	%rd13, %r33;
	add.s32 	%r34, %r26, 576;
	cvt.u64.u32 	%rd14, %r34;
	add.s32 	%r35, %r26, 608;
	cvt.u64.u32 	%rd15, %r35;
	add.s32 	%r36, %r26, 640;
	cvt.u64.u32 	%rd16, %r36;
	add.s32 	%r37, %r26, 672;
	cvt.u64.u32 	%rd17, %r37;
	add.s32 	%r38, %r26, 704;
	cvt.u64.u32 	%rd18, %r38;
	add.s32 	%r39, %r26, 736;
	cvt.u64.u32 	%rd19, %r39;
$L__BB423_4:
	cvt.u64.u32 	%rd46, %r26;
	setp.le.s64 	%p3, %rd39, %rd46;
	mul.lo.s64 	%rd21, %rd35, %rd223;
	mov.f32 	%f507, 0fFF800000;
	mov.f32 	%f510, %f507;
	@%p3 bra 	$L__BB423_6;
	setp.eq.s64 	%p4, %rd31, 1;
	setp.eq.s64 	%p5, %rd30, 1;
	setp.eq.s64 	%p6, %rd29, 1;
	add.s64 	%rd48, %rd21, %rd46;
	cvt.u32.u64 	%r42, %rd48;
	div.s32 	%r43, %r42, %r6;
	mul.lo.s32 	%r44, %r43, %r6;
	sub.s32 	%r45, %r42, %r44;
	div.s32 	%r46, %r45, %r7;
	mul.lo.s32 	%r47, %r46, %r7;
	sub.s32 	%r48, %r45, %r47;
	selp.b32 	%r49, 0, %r43, %p6;
	selp.b32 	%r50, 0, %r46, %p5;
	selp.b32 	%r51, 0, %r48, %p4;
	mul.lo.s32 	%r52, %r9, %r49;
	mad.lo.s32 	%r53, %r10, %r50, %r52;
	mad.lo.s32 	%r54, %r11, %r51, %r53;
	shl.b64 	%rd49, %rd48, 32;
	shr.s64 	%rd50, %rd49, 30;
	add.s64 	%rd51, %rd1, %rd50;
	ld.global.f32 	%f126, [%rd51];
	cvt.s64.s32 	%rd52, %r54;
	add.s64 	%rd53, %rd2, %rd52;
	ld.global.u8 	%rs9, [%rd53];
	setp.eq.s16 	%p7, %rs9, 0;
	mul.f32 	%f127, %f126, %f124;
	selp.f32 	%f507, %f123, %f127, %p7;
	max.f32 	%f510, %f507, 0fFF800000;
$L__BB423_6:
	setp.le.s64 	%p8, %rd39, %rd7;
	mov.f32 	%f509, 0fFF800000;
	@%p8 bra 	$L__BB423_8;
	setp.eq.s64 	%p9, %rd31, 1;
	setp.eq.s64 	%p10, %rd30, 1;
	setp.eq.s64 	%p11, %rd29, 1;
	add.s64 	%rd54, %rd21, %rd7;
	cvt.u32.u64 	%r55, %rd54;
	div.s32 	%r56, %r55, %r6;
	mul.lo.s32 	%r57, %r56, %r6;
	sub.s32 	%r58, %r55, %r57;
	div.s32 	%r59, %r58, %r7;
	mul.lo.s32 	%r60, %r59, %r7;
	sub.s32 	%r61, %r58, %r60;
	selp.b32 	%r62, 0, %r56, %p11;
	selp.b32 	%r63, 0, %r59, %p10;
	selp.b32 	%r64, 0, %r61, %p9;
	mul.lo.s32 	%r65, %r9, %r62;
	mad.lo.s32 	%r66, %r10, %r63, %r65;
	mad.lo.s32 	%r67, %r11, %r64, %r66;
	shl.b64 	%rd55, %rd54, 32;
	shr.s64 	%rd56, %rd55, 30;
	add.s64 	%rd57, %rd1, %rd56;
	ld.global.f32 	%f129, [%rd57];
	cvt.s64.s32 	%rd58, %r67;
	add.s64 	%rd59, %rd2, %rd58;
	ld.global.u8 	%rs10, [%rd59];
	setp.eq.s16 	%p12, %rs10, 0;
	mul.f32 	%f130, %f129, %f124;
	selp.f32 	%f509, %f123, %f130, %p12;
	max.f32 	%f510, %f510, %f509;
$L__BB423_8:
	setp.le.s64 	%p13, %rd39, %rd8;
	mov.f32 	%f511, 0fFF800000;
	@%p13 bra 	$L__BB423_10;
	setp.eq.s64 	%p14, %rd31, 1;
	setp.eq.s64 	%p15, %rd30, 1;
	setp.eq.s64 	%p16, %rd29, 1;
	add.s64 	%rd60, %rd21, %rd8;
	cvt.u32.u64 	%r68, %rd60;
	div.s32 	%r69, %r68, %r6;
	mul.lo.s32 	%r70, %r69, %r6;
	sub.s32 	%r71, %r68, %r70;
	div.s32 	%r72, %r71, %r7;
	mul.lo.s32 	%r73, %r72, %r7;
	sub.s32 	%r74, %r71, %r73;
	selp.b32 	%r75, 0, %r69, %p16;
	selp.b32 	%r76, 0, %r72, %p15;
	selp.b32 	%r77, 0, %r74, %p14;
	mul.lo.s32 	%r78, %r9, %r75;
	mad.lo.s32 	%r79, %r10, %r76, %r78;
	mad.lo.s32 	%r80, %r11, %r77, %r79;
	shl.b64 	%rd61, %rd60, 32;
	shr.s64 	%rd62, %rd61, 30;
	add.s64 	%rd63, %rd1, %rd62;
	ld.global.f32 	%f132, [%rd63];
	cvt.s64.s32 	%rd64, %r80;
	add.s64 	%rd65, %rd2, %rd64;
	ld.global.u8 	%rs11, [%rd65];
	setp.eq.s16 	%p17, %rs11, 0;
	mul.f32 	%f133, %f132, %f124;
	selp.f32 	%f511, %f123, %f133, %p17;
	max.f32 	%f510, %f510, %f511;
$L__BB423_10:
	setp.le.s64 	%p18, %rd39, %rd9;
	mov.f32 	%f513, 0fFF800000;
	@%p18 bra 	$L__BB423_12;
	setp.eq.s64 	%p19, %rd31, 1;
	setp.eq.s64 	%p20, %rd30, 1;
	setp.eq.s64 	%p21, %rd29, 1;
	add.s64 	%rd66, %rd21, %rd9;
	cvt.u32.u64 	%r81, %rd66;
	div.s32 	%r82, %r81, %r6;
	mul.lo.s32 	%r83, %r82, %r6;
	sub.s32 	%r84, %r81, %r83;
	div.s32 	%r85, %r84, %r7;
	mul.lo.s32 	%r86, %r85, %r7;
	sub.s32 	%r87, %r84, %r86;
	selp.b32 	%r88, 0, %r82, %p21;
	selp.b32 	%r89, 0, %r85, %p20;
	selp.b32 	%r90, 0, %r87, %p19;
	mul.lo.s32 	%r91, %r9, %r88;
	mad.lo.s32 	%r92, %r10, %r89, %r91;
	mad.lo.s32 	%r93, %r11, %r90, %r92;
	shl.b64 	%rd67, %rd66, 32;
	shr.s64 	%rd68, %rd67, 30;
	add.s64 	%rd69, %rd1, %rd68;
	ld.global.f32 	%f135, [%rd69];
	cvt.s64.s32 	%rd70, %r93;
	add.s64 	%rd71, %rd2, %rd70;
	ld.global.u8 	%rs12, [%rd71];
	setp.eq.s16 	%p22, %rs12, 0;
	mul.f32 	%f136, %f135, %f124;
	selp.f32 	%f513, %f123, %f136, %p22;
	max.f32 	%f510, %f510, %f513;
$L__BB423_12:
	setp.le.s64 	%p23, %rd39, %rd10;
	mov.f32 	%f515, 0fFF800000;
	@%p23 bra 	$L__BB423_14;
	setp.eq.s64 	%p24, %rd31, 1;
	setp.eq.s64 	%p25, %rd30, 1;
	setp.eq.s64 	%p26, %rd29, 1;
	add.s64 	%rd72, %rd21, %rd10;
	cvt.u32.u64 	%r94, %rd72;
	div.s32 	%r95, %r94, %r6;
	mul.lo.s32 	%r96, %r95, %r6;
	sub.s32 	%r97, %r94, %r96;
	div.s32 	%r98, %r97, %r7;
	mul.lo.s32 	%r99, %r98, %r7;
	sub.s32 	%r100, %r97, %r99;
	selp.b32 	%r101, 0, %r95, %p26;
	selp.b32 	%r102, 0, %r98, %p25;
	selp.b32 	%r103, 0, %r100, %p24;
	mul.lo.s32 	%r104, %r9, %r101;
	mad.lo.s32 	%r105, %r10, %r102, %r104;
	mad.lo.s32 	%r106, %r11, %r103, %r105;
	shl.b64 	%rd73, %rd72, 32;
	shr.s64 	%rd74, %rd73, 30;
	add.s64 	%rd75, %rd1, %rd74;
	ld.global.f32 	%f138, [%rd75];
	cvt.s64.s32 	%rd76, %r106;
	add.s64 	%rd77, %rd2, %rd76;
	ld.global.u8 	%rs13, [%rd77];
	setp.eq.s16 	%p27, %rs13, 0;
	mul.f32 	%f139, %f138, %f124;
	selp.f32 	%f515, %f123, %f139, %p27;
	max.f32 	%f510, %f510, %f515;
$L__BB423_14:
	setp.le.s64 	%p28, %rd39, %rd11;
	mov.f32 	%f517, 0fFF800000;
	@%p28 bra 	$L__BB423_16;
	setp.eq.s64 	%p29, %rd31, 1;
	setp.eq.s64 	%p30, %rd30, 1;
	setp.eq.s64 	%p31, %rd29, 1;
	add.s64 	%rd78, %rd21, %rd11;
	cvt.u32.u64 	%r107, %rd78;
	div.s32 	%r108, %r107, %r6;
	mul.lo.s32 	%r109, %r108, %r6;
	sub.s32 	%r110, %r107, %r109;
	div.s32 	%r111, %r110, %r7;
	mul.lo.s32 	%r112, %r111, %r7;
	sub.s32 	%r113, %r110, %r112;
	selp.b32 	%r114, 0, %r108, %p31;
	selp.b32 	%r115, 0, %r111, %p30;
	selp.b32 	%r116, 0, %r113, %p29;
	mul.lo.s32 	%r117, %r9, %r114;
	mad.lo.s32 	%r118, %r10, %r115, %r117;
	mad.lo.s32 	%r119, %r11, %r116, %r118;
	shl.b64 	%rd79, %rd78, 32;
	shr.s64 	%rd80, %rd79, 30;
	add.s64 	%rd81, %rd1, %rd80;
	ld.global.f32 	%f141, [%rd81];
	cvt.s64.s32 	%rd82, %r119;
	add.s64 	%rd83, %rd2, %rd82;
	ld.global.u8 	%rs14, [%rd83];
	setp.eq.s16 	%p32, %rs14, 0;
	mul.f32 	%f142, %f141, %f124;
	selp.f32 	%f517, %f123, %f142, %p32;
	max.f32 	%f510, %f510, %f517;
$L__BB423_16:
	mov.u32 	%r120, %tid.x;
	add.s32 	%r121, %r120, 192;
	cvt.u64.u32 	%rd22, %r121;
	setp.le.s64 	%p33, %rd39, %rd22;
	mov.f32 	%f519, 0fFF800000;
	@%p33 bra 	$L__BB423_18;
	setp.eq.s64 	%p34, %rd31, 1;
	setp.eq.s64 	%p35, %rd30, 1;
	setp.eq.s64 	%p36, %rd29, 1;
	add.s64 	%rd84, %rd21, %rd22;
	cvt.u32.u64 	%r122, %rd84;
	div.s32 	%r123, %r122, %r6;
	mul.lo.s32 	%r124, %r123, %r6;
	sub.s32 	%r125, %r122, %r124;
	div.s32 	%r126, %r125, %r7;
	mul.lo.s32 	%r127, %r126, %r7;
	sub.s32 	%r128, %r125, %r127;
	selp.b32 	%r129, 0, %r123, %p36;
	selp.b32 	%r130, 0, %r126, %p35;
	selp.b32 	%r131, 0, %r128, %p34;
	mul.lo.s32 	%r132, %r9, %r129;
	mad.lo.s32 	%r133, %r10, %r130, %r132;
	mad.lo.s32 	%r134, %r11, %r131, %r133;
	shl.b64 	%rd85, %rd84, 32;
	shr.s64 	%rd86, %rd85, 30;
	add.s64 	%rd87, %rd1, %rd86;
	ld.global.f32 	%f144, [%rd87];
	cvt.s64.s32 	%rd88, %r134;
	add.s64 	%rd89, %rd2, %rd88;
	ld.global.u8 	%rs15, [%rd89];
	setp.eq.s16 	%p37, %rs15, 0;
	mul.f32 	%f145, %f144, %f124;
	selp.f32 	%f519, %f123, %f145, %p37;
	max.f32 	%f510, %f510, %f519;
$L__BB423_18:
	add.s32 	%r136, %r120, 224;
	cvt.u64.u32 	%rd23, %r136;
	setp.le.s64 	%p38, %rd39, %rd23;
	mov.f32 	%f521, 0fFF800000;
	@%p38 bra 	$L__BB423_20;
	setp.eq.s64 	%p39, %rd31, 1;
	setp.eq.s64 	%p40, %rd30, 1;
	setp.eq.s64 	%p41, %rd29, 1;
	add.s64 	%rd90, %rd21, %rd23;
	cvt.u32.u64 	%r137, %rd90;
	div.s32 	%r138, %r137, %r6;
	mul.lo.s32 	%r139, %r138, %r6;
	sub.s32 	%r140, %r137, %r139;
	div.s32 	%r141, %r140, %r7;
	mul.lo.s32 	%r142, %r141, %r7;
	sub.s32 	%r143, %r140, %r142;
	selp.b32 	%r144, 0, %r138, %p41;
	selp.b32 	%r145, 0, %r141, %p40;
	selp.b32 	%r146, 0, %r143, %p39;
	mul.lo.s32 	%r147, %r9, %r144;
	mad.lo.s32 	%r148, %r10, %r145, %r147;
	mad.lo.s32 	%r149, %r11, %r146, %r148;
	shl.b64 	%rd91, %rd90, 32;
	shr.s64 	%rd92, %rd91, 30;
	add.s64 	%rd93, %rd1, %rd92;
	ld.global.f32 	%f147, [%rd93];
	cvt.s64.s32 	%rd94, %r149;
	add.s64 	%rd95, %rd2, %rd94;
	ld.global.u8 	%rs16, [%rd95];
	setp.eq.s16 	%p42, %rs16, 0;
	mul.f32 	%f148, %f147, %f124;
	selp.f32 	%f521, %f123, %f148, %p42;
	max.f32 	%f510, %f510, %f521;
$L__BB423_20:
	add.s32 	%r151, %r120, 256;
	cvt.u64.u32 	%rd96, %r151;
	setp.le.s64 	%p43, %rd39, %rd96;
	mov.f32 	%f523, 0fFF800000;
	@%p43 bra 	$L__BB423_22;
	setp.eq.s64 	%p44, %rd31, 1;
	setp.eq.s64 	%p45, %rd30, 1;
	setp.eq.s64 	%p46, %rd29, 1;
	add.s64 	%rd98, %rd21, %rd96;
	cvt.u32.u64 	%r154, %rd98;
	div.s32 	%r155, %r154, %r6;
	mul.lo.s32 	%r156, %r155, %r6;
	sub.s32 	%r157, %r154, %r156;
	div.s32 	%r158, %r157, %r7;
	mul.lo.s32 	%r159, %r158, %r7;
	sub.s32 	%r160, %r157, %r159;
	selp.b32 	%r161, 0, %r155, %p46;
	selp.b32 	%r162, 0, %r158, %p45;
	selp.b32 	%r163, 0, %r160, %p44;
	mul.lo.s32 	%r164, %r9, %r161;
	mad.lo.s32 	%r165, %r10, %r162, %r164;
	mad.lo.s32 	%r166, %r11, %r163, %r165;
	shl.b64 	%rd99, %rd98, 32;
	shr.s64 	%rd100, %rd99, 30;
	add.s64 	%rd101, %rd1, %rd100;
	ld.global.f32 	%f150, [%rd101];
	cvt.s64.s32 	%rd102, %r166;
	add.s64 	%rd103, %rd2, %rd102;
	ld.global.u8 	%rs17, [%rd103];
	setp.eq.s16 	%p47, %rs17, 0;
	mul.f32 	%f151, %f150, %f124;
	selp.f32 	%f523, %f123, %f151, %p47;
	max.f32 	%f510, %f510, %f523;
$L__BB423_22:
	add.s32 	%r168, %r120, 288;
	cvt.u64.u32 	%rd24, %r168;
	setp.le.s64 	%p48, %rd39, %rd24;
	mov.f32 	%f525, 0fFF800000;
	@%p48 bra 	$L__BB423_24;
	setp.eq.s64 	%p49, %rd31, 1;
	setp.eq.s64 	%p50, %rd30, 1;
	setp.eq.s64 	%p51, %rd29, 1;
	add.s64 	%rd104, %rd21, %rd24;
	cvt.u32.u64 	%r169, %rd104;
	div.s32 	%r170, %r169, %r6;
	mul.lo.s32 	%r171, %r170, %r6;
	sub.s32 	%r172, %r169, %r171;
	div.s32 	%r173, %r172, %r7;
	mul.lo.s32 	%r174, %r173, %r7;
	sub.s32 	%r175, %r172, %r174;
	selp.b32 	%r176, 0, %r170, %p51;
	selp.b32 	%r177, 0, %r173, %p50;
	selp.b32 	%r178, 0, %r175, %p49;
	mul.lo.s32 	%r179, %r9, %r176;
	mad.lo.s32 	%r180, %r10, %r177, %r179;
	mad.lo.s32 	%r181, %r11, %r178, %r180;
	shl.b64 	%rd105, %rd104, 32;
	shr.s64 	%rd106, %rd105, 30;
	add.s64 	%rd107, %rd1, %rd106;
	ld.global.f32 	%f153, [%rd107];
	cvt.s64.s32 	%rd108, %r181;
	add.s64 	%rd109, %rd2, %rd108;
	ld.global.u8 	%rs18, [%rd109];
	setp.eq.s16 	%p52, %rs18, 0;
	mul.f32 	%f154, %f153, %f124;
	selp.f32 	%f525, %f123, %f154, %p52;
	max.f32 	%f510, %f510, %f525;
$L__BB423_24:
	add.s32 	%r183, %r120, 320;
	cvt.u64.u32 	%rd110, %r183;
	setp.le.s64 	%p53, %rd39, %rd110;
	mov.f32 	%f527, 0fFF800000;
	@%p53 bra 	$L__BB423_26;
	setp.eq.s64 	%p54, %rd31, 1;
	setp.eq.s64 	%p55, %rd30, 1;
	setp.eq.s64 	%p56, %rd29, 1;
	add.s64 	%rd112, %rd21, %rd110;
	cvt.u32.u64 	%r186, %rd112;
	div.s32 	%r187, %r186, %r6;
	mul.lo.s32 	%r188, %r187, %r6;
	sub.s32 	%r189, %r186, %r188;
	div.s32 	%r190, %r189, %r7;
	mul.lo.s32 	%r191, %r190, %r7;
	sub.s32 	%r192, %r189, %r191;
	selp.b32 	%r193, 0, %r187, %p56;
	selp.b32 	%r194, 0, %r190, %p55;
	selp.b32 	%r195, 0, %r192, %p54;
	mul.lo.s32 	%r196, %r9, %r193;
	mad.lo.s32 	%r197, %r10, %r194, %r196;
	mad.lo.s32 	%r198, %r11, %r195, %r197;
	shl.b64 	%rd113, %rd112, 32;
	shr.s64 	%rd114, %rd113, 30;
	add.s64 	%rd115, %rd1, %rd114;
	ld.global.f32 	%f156, [%rd115];
	cvt.s64.s32 	%rd116, %r198;
	add.s64 	%rd117, %rd2, %rd116;
	ld.global.u8 	%rs19, [%rd117];
	setp.eq.s16 	%p57, %rs19, 0;
	mul.f32 	%f157, %f156, %f124;
	selp.f32 	%f527, %f123, %f157, %p57;
	max.f32 	%f510, %f510, %f527;
$L__BB423_26:
	add.s32 	%r200, %r120, 352;
	cvt.u64.u32 	%rd118, %r200;
	setp.le.s64 	%p58, %rd39, %rd118;
	mov.f32 	%f529, 0fFF800000;
	@%p58 bra 	$L__BB423_28;
	setp.eq.s64 	%p59, %rd31, 1;
	setp.eq.s64 	%p60, %rd30, 1;
	setp.eq.s64 	%p61, %rd29, 1;
	add.s64 	%rd120, %rd21, %rd118;
	cvt.u32.u64 	%r203, %rd120;
	div.s32 	%r204, %r203, %r6;
	mul.lo.s32 	%r205, %r204, %r6;
	sub.s32 	%r206, %r203, %r205;
	div.s32 	%r207, %r206, %r7;
	mul.lo.s32 	%r208, %r207, %r7;
	sub.s32 	%r209, %r206, %r208;
	selp.b32 	%r210, 0, %r204, %p61;
	selp.b32 	%r211, 0, %r207, %p60;
	selp.b32 	%r212, 0, %r209, %p59;
	mul.lo.s32 	%r213, %r9, %r210;
	mad.lo.s32 	%r214, %r10, %r211, %r213;
	mad.lo.s32 	%r215, %r11, %r212, %r214;
	shl.b64 	%rd121, %rd120, 32;
	shr.s64 	%rd122, %rd121, 30;
	add.s64 	%rd123, %rd1, %rd122;
	ld.global.f32 	%f159, [%rd123];
	cvt.s64.s32 	%rd124, %r215;
	add.s64 	%rd125, %rd2, %rd124;
	ld.global.u8 	%rs20, [%rd125];
	setp.eq.s16 	%p62, %rs20, 0;
	mul.f32 	%f160, %f159, %f124;
	selp.f32 	%f529, %f123, %f160, %p62;
	max.f32 	%f510, %f510, %f529;
$L__BB423_28:
	add.s32 	%r217, %r120, 384;
	cvt.u64.u32 	%rd126, %r217;
	setp.le.s64 	%p63, %rd39, %rd126;
	mov.f32 	%f531, 0fFF800000;
	@%p63 bra 	$L__BB423_30;
	setp.eq.s64 	%p64, %rd31, 1;
	setp.eq.s64 	%p65, %rd30, 1;
	setp.eq.s64 	%p66, %rd29, 1;
	cvt.u64.u32 	%rd127, %r217;
	add.s64 	%rd128, %rd21, %rd127;
	cvt.u32.u64 	%r220, %rd128;
	div.s32 	%r221, %r220, %r6;
	mul.lo.s32 	%r222, %r221, %r6;
	sub.s32 	%r223, %r220, %r222;
	div.s32 	%r224, %r223, %r7;
	mul.lo.s32 	%r225, %r224, %r7;
	sub.s32 	%r226, %r223, %r225;
	selp.b32 	%r227, 0, %r221, %p66;
	selp.b32 	%r228, 0, %r224, %p65;
	selp.b32 	%r229, 0, %r226, %p64;
	mul.lo.s32 	%r230, %r9, %r227;
	mad.lo.s32 	%r231, %r10, %r228, %r230;
	mad.lo.s32 	%r232, %r11, %r229, %r231;
	shl.b64 	%rd129, %rd128, 32;
	shr.s64 	%rd130, %rd129, 30;
	add.s64 	%rd131, %rd1, %rd130;
	ld.global.f32 	%f162, [%rd131];
	cvt.s64.s32 	%rd132, %r232;
	add.s64 	%rd133, %rd2, %rd132;
	ld.global.u8 	%rs21, [%rd133];
	setp.eq.s16 	%p67, %rs21, 0;
	mul.f32 	%f163, %f162, %f124;
	selp.f32 	%f531, %f123, %f163, %p67;
	max.f32 	%f510, %f510, %f531;
$L__BB423_30:
	add.s32 	%r234, %r120, 416;
	cvt.u64.u32 	%rd134, %r234;
	setp.le.s64 	%p68, %rd39, %rd134;
	mov.f32 	%f533, 0fFF800000;
	@%p68 bra 	$L__BB423_32;
	setp.eq.s64 	%p69, %rd31, 1;
	setp.eq.s64 	%p70, %rd30, 1;
	setp.eq.s64 	%p71, %rd29, 1;
	cvt.u64.u32 	%rd135, %r234;
	add.s64 	%rd136, %rd21, %rd135;
	cvt.u32.u64 	%r237, %rd136;
	div.s32 	%r238, %r237, %r6;
	mul.lo.s32 	%r239, %r238, %r6;
	sub.s32 	%r240, %r237, %r239;
	div.s32 	%r241, %r240, %r7;
	mul.lo.s32 	%r242, %r241, %r7;
	sub.s32 	%r243, %r240, %r242;
	selp.b32 	%r244, 0, %r238, %p71;
	selp.b32 	%r245, 0, %r241, %p70;
	selp.b32 	%r246, 0, %r243, %p69;
	mul.lo.s32 	%r247, %r9, %r244;
	mad.lo.s32 	%r248, %r10, %r245, %r247;
	mad.lo.s32 	%r249, %r11, %r246, %r248;
	shl.b64 	%rd137, %rd136, 32;
	shr.s64 	%rd138, %rd137, 30;
	add.s64 	%rd139, %rd1, %rd138;
	ld.global.f32 	%f165, [%rd139];
	cvt.s64.s32 	%rd140, %r249;
	add.s64 	%rd141, %rd2, %rd140;
	ld.global.u8 	%rs22, [%rd141];
	setp.eq.s16 	%p72, %rs22, 0;
	mul.f32 	%f166, %f165, %f124;
	selp.f32 	%f533, %f123, %f166, %p72;
	max.f32 	%f510, %f510, %f533;
$L__BB423_32:
	add.s32 	%r251, %r120, 448;
	cvt.u64.u32 	%rd142, %r251;
	setp.le.s64 	%p73, %rd39, %rd142;
	mov.f32 	%f535, 0fFF800000;
	@%p73 bra 	$L__BB423_34;
	setp.eq.s64 	%p74, %rd31, 1;
	setp.eq.s64 	%p75, %rd30, 1;
	setp.eq.s64 	%p76, %rd29, 1;
	add.s32 	%r253, %r120, 448;
	cvt.u64.u32 	%rd143, %r253;
	add.s64 	%rd144, %rd21, %rd143;
	cvt.u32.u64 	%r254, %rd144;
	div.s32 	%r255, %r254, %r6;
	mul.lo.s32 	%r256, %r255, %r6;
	sub.s32 	%r257, %r254, %r256;
	div.s32 	%r258, %r257, %r7;
	mul.lo.s32 	%r259, %r258, %r7;
	sub.s32 	%r260, %r257, %r259;
	selp.b32 	%r261, 0, %r255, %p76;
	selp.b32 	%r262, 0, %r258, %p75;
	selp.b32 	%r263, 0, %r260, %p74;
	mul.lo.s32 	%r264, %r9, %r261;
	mad.lo.s32 	%r265, %r10, %r262, %r264;
	mad.lo.s32 	%r266, %r11, %r263, %r265;
	shl.b64 	%rd145, %rd144, 32;
	shr.s64 	%rd146, %rd145, 30;
	add.s64 	%rd147, %rd1, %rd146;
	ld.global.f32 	%f168, [%rd147];
	cvt.s64.s32 	%rd148, %r266;
	add.s64 	%rd149, %rd2, %rd148;
	ld.global.u8 	%rs23, [%rd149];
	setp.eq.s16 	%p77, %rs23, 0;
	mul.f32 	%f169, %f168, %f124;
	selp.f32 	%f535, %f123, %f169, %p77;
	max.f32 	%f510, %f510, %f535;
$L__BB423_34:
	add.s32 	%r268, %r120, 480;
	cvt.u64.u32 	%rd150, %r268;
	setp.le.s64 	%p78, %rd39, %rd150;
	mov.f32 	%f537, 0fFF800000;
	@%p78 bra 	$L__BB423_36;
	setp.eq.s64 	%p79, %rd31, 1;
	setp.eq.s64 	%p80, %rd30, 1;
	setp.eq.s64 	%p81, %rd29, 1;
	add.s32 	%r270, %r120, 480;
	cvt.u64.u32 	%rd151, %r270;
	add.s64 	%rd152, %rd21, %rd151;
	cvt.u32.u64 	%r271, %rd152;
	div.s32 	%r272, %r271, %r6;
	mul.lo.s32 	%r273, %r272, %r6;
	sub.s32 	%r274, %r271, %r273;
	div.s32 	%r275, %r274, %r7;
	mul.lo.s32 	%r276, %r275, %r7;
	sub.s32 	%r277, %r274, %r276;
	selp.b32 	%r278, 0, %r272, %p81;
	selp.b32 	%r279, 0, %r275, %p80;
	selp.b32 	%r280, 0, %r277, %p79;
	mul.lo.s32 	%r281, %r9, %r278;
	mad.lo.s32 	%r282, %r10, %r279, %r281;
	mad.lo.s32 	%r283, %r11, %r280, %r282;
	shl.b64 	%rd153, %rd152, 32;
	shr.s64 	%rd154, %rd153, 30;
	add.s64 	%rd155, %rd1, %rd154;
	ld.global.f32 	%f171, [%rd155];
	cvt.s64.s32 	%rd156, %r283;
	add.s64 	%rd157, %rd2, %rd156;
	ld.global.u8 	%rs24, [%rd157];
	setp.eq.s16 	%p82, %rs24, 0;
	mul.f32 	%f172, %f171, %f124;
	selp.f32 	%f537, %f123, %f172, %p82;
	max.f32 	%f510, %f510, %f537;
$L__BB423_36:
	setp.le.s64 	%p83, %rd39, %rd12;
	mov.f32 	%f539, 0fFF800000;
	@%p83 bra 	$L__BB423_38;
	setp.eq.s64 	%p84, %rd31, 1;
	setp.eq.s64 	%p85, %rd30, 1;
	setp.eq.s64 	%p86, %rd29, 1;
	add.s64 	%rd158, %rd21, %rd12;
	cvt.u32.u64 	%r284, %rd158;
	div.s32 	%r285, %r284, %r6;
	mul.lo.s32 	%r286, %r285, %r6;
	sub.s32 	%r287, %r284, %r286;
	div.s32 	%r288, %r287, %r7;
	mul.lo.s32 	%r289, %r288, %r7;
	sub.s32 	%r290, %r287, %r289;
	selp.b32 	%r291, 0, %r285, %p86;
	selp.b32 	%r292, 0, %r288, %p85;
	selp.b32 	%r293, 0, %r290, %p84;
	mul.lo.s32 	%r294, %r9, %r291;
	mad.lo.s32 	%r295, %r10, %r292, %r294;
	mad.lo.s32 	%r296, %r11, %r293, %r295;
	shl.b64 	%rd159, %rd158, 32;
	shr.s64 	%rd160, %rd159, 30;
	add.s64 	%rd161, %rd1, %rd160;
	ld.global.f32 	%f174, [%rd161];
	cvt.s64.s32 	%rd162, %r296;
	add.s64 	%rd163, %rd2, %rd162;
	ld.global.u8 	%rs25, [%rd163];
	setp.eq.s16 	%p87, %rs25, 0;
	mul.f32 	%f175, %f174, %f124;
	selp.f32 	%f539, %f123, %f175, %p87;
	max.f32 	%f510, %f510, %f539;
$L__BB423_38:
	setp.le.s64 	%p88, %rd39, %rd13;
	mov.f32 	%f541, 0fFF800000;
	@%p88 bra 	$L__BB423_40;
	setp.eq.s64 	%p89, %rd31, 1;
	setp.eq.s64 	%p90, %rd30, 1;
	setp.eq.s64 	%p91, %rd29, 1;
	add.s64 	%rd164, %rd21, %rd13;
	cvt.u32.u64 	%r297, %rd164;
	div.s32 	%r298, %r297, %r6;
	mul.lo.s32 	%r299, %r298, %r6;
	sub.s32 	%r300, %r297, %r299;
	div.s32 	%r301, %r300, %r7;
	mul.lo.s32 	%r302, %r301, %r7;
	sub.s32 	%r303, %r300, %r302;
	selp.b32 	%r304, 0, %r298, %p91;
	selp.b32 	%r305, 0, %r301, %p90;
	selp.b32 	%r306, 0, %r303, %p89;
	mul.lo.s32 	%r307, %r9, %r304;
	mad.lo.s32 	%r308, %r10, %r305, %r307;
	mad.lo.s32 	%r309, %r11, %r306, %r308;
	shl.b64 	%rd165, %rd164, 32;
	shr.s64 	%rd166, %rd165, 30;
	add.s64 	%rd167, %rd1, %rd166;
	ld.global.f32 	%f177, [%rd167];
	cvt.s64.s32 	%rd168, %r309;
	add.s64 	%rd169, %rd2, %rd168;
	ld.global.u8 	%rs26, [%rd169];
	setp.eq.s16 	%p92, %rs26, 0;
	mul.f32 	%f178, %f177, %f124;
	selp.f32 	%f541, %f123, %f178, %p92;
	max.f32 	%f510, %f510, %f541;
$L__BB423_40:
	setp.le.s64 	%p93, %rd39, %rd14;
	mov.f32 	%f543, 0fFF800000;
	@%p93 bra 	$L__BB423_42;
	setp.eq.s64 	%p94, %rd31, 1;
	setp.eq.s64 	%p95, %rd30, 1;
	setp.eq.s64 	%p96, %rd29, 1;
	add.s64 	%rd170, %rd21, %rd14;
	cvt.u32.u64 	%r310, %rd170;
	div.s32 	%r311, %r310, %r6;
	mul.lo.s32 	%r312, %r311, %r6;
	sub.s32 	%r313, %r310, %r312;
	div.s32 	%r314, %r313, %r7;
	mul.lo.s32 	%r315, %r314, %r7;
	sub.s32 	%r316, %r313, %r315;
	selp.b32 	%r317, 0, %r311, %p96;
	selp.b32 	%r318, 0, %r314, %p95;
	selp.b32 	%r319, 0, %r316, %p94;
	mul.lo.s32 	%r320, %r9, %r317;
	mad.lo.s32 	%r321, %r10, %r318, %r320;
	mad.lo.s32 	%r322, %r11, %r319, %r321;
	shl.b64 	%rd171, %rd170, 32;
	shr.s64 	%rd172, %rd171, 30;
	add.s64 	%rd173, %rd1, %rd172;
	ld.global.f32 	%f180, [%rd173];
	cvt.s64.s32 	%rd174, %r322;
	add.s64 	%rd175, %rd2, %rd174;
	ld.global.u8 	%rs27, [%rd175];
	setp.eq.s16 	%p97, %rs27, 0;
	mul.f32 	%f181, %f180, %f124;
	selp.f32 	%f543, %f123, %f181, %p97;
	max.f32 	%f510, %f510, %f543;
$L__BB423_42:
	setp.le.s64 	%p98, %rd39, %rd15;
	mov.f32 	%f545, 0fFF800000;
	@%p98 bra 	$L__BB423_44;
	setp.eq.s64 	%p99, %rd31, 1;
	setp.eq.s64 	%p100, %rd30, 1;
	setp.eq.s64 	%p101, %rd29, 1;
	add.s64 	%rd176, %rd21, %rd15;
	cvt.u32.u64 	%r323, %rd176;
	div.s32 	%r324, %r323, %r6;
	mul.lo.s32 	%r325, %r324, %r6;
	sub.s32 	%r326, %r323, %r325;
	div.s32 	%r327, %r326, %r7;
	mul.lo.s32 	%r328, %r327, %r7;
	sub.s32 	%r329, %r326, %r328;
	selp.b32 	%r330, 0, %r324, %p101;
	selp.b32 	%r331, 0, %r327, %p100;
	selp.b32 	%r332, 0, %r329, %p99;
	mul.lo.s32 	%r333, %r9, %r330;
	mad.lo.s32 	%r334, %r10, %r331, %r333;
	mad.lo.s32 	%r335, %r11, %r332, %r334;
	shl.b64 	%rd177, %rd176, 32;
	shr.s64 	%rd178, %rd177, 30;
	add.s64 	%rd179, %rd1, %rd178;
	ld.global.f32 	%f183, [%rd179];
	cvt.s64.s32 	%rd180, %r335;
	add.s64 	%rd181, %rd2, %rd180;
	ld.global.u8 	%rs28, [%rd181];
	setp.eq.s16 	%p102, %rs28, 0;
	mul.f32 	%f184, %f183, %f124;
	selp.f32 	%f545, %f123, %f184, %p102;
	max.f32 	%f510, %f510, %f545;
$L__BB423_44:
	setp.le.s64 	%p103, %rd39, %rd16;
	mov.f32 	%f547, 0fFF800000;
	@%p103 bra 	$L__BB423_46;
	setp.eq.s64 	%p104, %rd31, 1;
	setp.eq.s64 	%p105, %rd30, 1;
	setp.eq.s64 	%p106, %rd29, 1;
	add.s64 	%rd182, %rd21, %rd16;
	cvt.u32.u64 	%r336, %rd182;
	div.s32 	%r337, %r336, %r6;
	mul.lo.s32 	%r338, %r337, %r6;
	sub.s32 	%r339, %r336, %r338;
	div.s32 	%r340, %r339, %r7;
	mul.lo.s32 	%r341, %r340, %r7;
	sub.s32 	%r342, %r339, %r341;
	selp.b32 	%r343, 0, %r337, %p106;
	selp.b32 	%r344, 0, %r340, %p105;
	selp.b32 	%r345, 0, %r342, %p104;
	mul.lo.s32 	%r346, %r9, %r343;
	mad.lo.s32 	%r347, %r10, %r344, %r346;
	mad.lo.s32 	%r348, %r11, %r345, %r347;
	shl.b64 	%rd183, %rd182, 32;
	shr.s64 	%rd184, %rd183, 30;
	add.s64 	%rd185, %rd1, %rd184;
	ld.global.f32 	%f186, [%rd185];
	cvt.s64.s32 	%rd186, %r348;
	add.s64 	%rd187, %rd2, %rd186;
	ld.global.u8 	%rs29, [%rd187];
	setp.eq.s16 	%p107, %rs29, 0;
	mul.f32 	%f187, %f186, %f124;
	selp.f32 	%f547, %f123, %f187, %p107;
	max.f32 	%f510, %f510, %f547;
$L__BB423_46:
	setp.le.s64 	%p108, %rd39, %rd17;
	mov.f32 	%f549, 0fFF800000;
	@%p108 bra 	$L__BB423_48;
	setp.eq.s64 	%p109, %rd31, 1;
	setp.eq.s64 	%p110, %rd30, 1;
	setp.eq.s64 	%p111, %rd29, 1;
	add.s64 	%rd188, %rd21, %rd17;
	cvt.u32.u64 	%r349, %rd188;
	div.s32 	%r350, %r349, %r6;
	mul.lo.s32 	%r351, %r350, %r6;
	sub.s32 	%r352, %r349, %r351;
	div.s32 	%r353, %r352, %r7;
	mul.lo.s32 	%r354, %r353, %r7;
	sub.s32 	%r355, %r352, %r354;
	selp.b32 	%r356, 0, %r350, %p111;
	selp.b32 	%r357, 0, %r353, %p110;
	selp.b32 	%r358, 0, %r355, %p109;
	mul.lo.s32 	%r359, %r9, %r356;
	mad.lo.s32 	%r360, %r10, %r357, %r359;
	mad.lo.s32 	%r361, %r11, %r358, %r360;
	shl.b64 	%rd189, %rd188, 32;
	shr.s64 	%rd190, %rd189, 30;
	add.s64 	%rd191, %rd1, %rd190;
	ld.global.f32 	%f189, [%rd191];
	cvt.s64.s32 	%rd192, %r361;
	add.s64 	%rd193, %rd2, %rd192;
	ld.global.u8 	%rs30, [%rd193];
	setp.eq.s16 	%p112, %rs30, 0;
	mul.f32 	%f190, %f189, %f124;
	selp.f32 	%f549, %f123, %f190, %p112;
	max.f32 	%f510, %f510, %f549;
$L__BB423_48:
	setp.le.s64 	%p113, %rd39, %rd18;
	mov.f32 	%f551, 0fFF800000;
	@%p113 bra 	$L__BB423_50;
	setp.eq.s64 	%p114, %rd31, 1;
	setp.eq.s64 	%p115, %rd30, 1;
	setp.eq.s64 	%p116, %rd29, 1;
	add.s64 	%rd194, %rd21, %rd18;
	cvt.u32.u64 	%r362, %rd194;
	div.s32 	%r363, %r362, %r6;
	mul.lo.s32 	%r364, %r363, %r6;
	sub.s32 	%r365, %r362, %r364;
	div.s32 	%r366, %r365, %r7;
	mul.lo.s32 	%r367, %r366, %r7;
	sub.s32 	%r368, %r365, %r367;
	selp.b32 	%r369, 0, %r363, %p116;
	selp.b32 	%r370, 0, %r366, %p115;
	selp.b32 	%r371, 0, %r368, %p114;
	mul.lo.s32 	%r372, %r9, %r369;
	mad.lo.s32 	%r373, %r10, %r370, %r372;
	mad.lo.s32 	%r374, %r11, %r371, %r373;
	shl.b64 	%rd195, %rd194, 32;
	shr.s64 	%rd196, %rd195, 30;
	add.s64 	%rd197, %rd1, %rd196;
	ld.global.f32 	%f192, [%rd197];
	cvt.s64.s32 	%rd198, %r374;
	add.s64 	%rd199, %rd2, %rd198;
	ld.global.u8 	%rs31, [%rd199];
	setp.eq.s16 	%p117, %rs31, 0;
	mul.f32 	%f193, %f192, %f124;
	selp.f32 	%f551, %f123, %f193, %p117;
	max.f32 	%f510, %f510, %f551;
$L__BB423_50:
	setp.le.s64 	%p118, %rd39, %rd19;
	mov.f32 	%f553, 0fFF800000;
	@%p118 bra 	$L__BB423_52;
	setp.eq.s64 	%p119, %rd31, 1;
	setp.eq.s64 	%p120, %rd30, 1;
	setp.eq.s64 	%p121, %rd29, 1;
	add.s64 	%rd200, %rd21, %rd19;
	cvt.u32.u64 	%r375, %rd200;
	div.s32 	%r376, %r375, %r6;
	mul.lo.s32 	%r377, %r376, %r6;
	sub.s32 	%r378, %r375, %r377;
	div.s32 	%r379, %r378, %r7;
	mul.lo.s32 	%r380, %r379, %r7;
	sub.s32 	%r381, %r378, %r380;
	selp.b32 	%r382, 0, %r376, %p121;
	selp.b32 	%r383, 0, %r379, %p120;
	selp.b32 	%r384, 0, %r381, %p119;
	mul.lo.s32 	%r385, %r9, %r382;
	mad.lo.s32 	%r386, %r10, %r383, %r385;
	mad.lo.s32 	%r387, %r11, %r384, %r386;
	shl.b64 	%rd201, %rd200, 32;
	shr.s64 	%rd202, %rd201, 30;
	add.s64 	%rd203, %rd1, %rd202;
	ld.global.f32 	%f195, [%rd203];
	cvt.s64.s32 	%rd204, %r387;
	add.s64 	%rd205, %rd2, %rd204;
	ld.global.u8 	%rs32, [%rd205];
	setp.eq.s16 	%p122, %rs32, 0;
	mul.f32 	%f196, %f195, %f124;
	selp.f32 	%f553, %f123, %f196, %p122;
	max.f32 	%f510, %f510, %f553;
$L__BB423_52:
	mov.u32 	%r388, %tid.x;
	cvt.u64.u32 	%rd206, %r388;
	setp.le.s64 	%p123, %rd39, %rd206;
	mov.b32 	%r389, %f510;
	shfl.sync.bfly.b32	%r390|%p124, %r389, 16, 31, -1;
	mov.b32 	%f197, %r390;
	max.f32 	%f198, %f510, %f197;
	mov.b32 	%r391, %f198;
	shfl.sync.bfly.b32	%r392|%p125, %r391, 8, 31, -1;
	mov.b32 	%f199, %r392;
	max.f32 	%f200, %f198, %f199;
	mov.b32 	%r393, %f200;
	shfl.sync.bfly.b32	%r394|%p126, %r393, 4, 31, -1;
	mov.b32 	%f201, %r394;
	max.f32 	%f202, %f200, %f201;
	mov.b32 	%r395, %f202;
	shfl.sync.bfly.b32	%r396|%p127, %r395, 2, 31, -1;
	mov.b32 	%f203, %r396;
	max.f32 	%f204, %f202, %f203;
	mov.b32 	%r397, %f204;
	shfl.sync.bfly.b32	%r398|%p128, %r397, 1, 31, -1;
	mov.b32 	%f205, %r398;
	max.f32 	%f206, %f204, %f205;
	sub.f32 	%f207, %f507, %f206;
	fma.rn.f32 	%f208, %f207, 0f3BBB989D, 0f3F000000;
	cvt.sat.f32.f32 	%f209, %f208;
	mov.f32 	%f210, 0f4B400001;
	mov.f32 	%f211, 0f437C0000;
	fma.rm.f32 	%f212, %f209, %f211, %f210;
	add.f32 	%f213, %f212, 0fCB40007F;
	neg.f32 	%f214, %f213;
	fma.rn.f32 	%f215, %f207, 0f3FB8AA3B, %f214;
	fma.rn.f32 	%f216, %f207, 0f32A57060, %f215;
	mov.b32 	%r399, %f212;
	shl.b32 	%r400, %r399, 23;
	mov.b32 	%f217, %r400;
	ex2.approx.ftz.f32 	%f218, %f216;
	mul.f32 	%f219, %f218, %f217;
	add.f32 	%f220, %f219, 0f00000000;
	sub.f32 	%f221, %f509, %f206;
	fma.rn.f32 	%f222, %f221, 0f3BBB989D, 0f3F000000;
	cvt.sat.f32.f32 	%f223, %f222;
	fma.rm.f32 	%f224, %f223, %f211, %f210;
	add.f32 	%f225, %f224, 0fCB40007F;
	neg.f32 	%f226, %f225;
	fma.rn.f32 	%f227, %f221, 0f3FB8AA3B, %f226;
	fma.rn.f32 	%f228, %f221, 0f32A57060, %f227;
	mov.b32 	%r401, %f224;
	shl.b32 	%r402, %r401, 23;
	mov.b32 	%f229, %r402;
	ex2.approx.ftz.f32 	%f230, %f228;
	mul.f32 	%f231, %f230, %f229;
	add.f32 	%f232, %f220, %f231;
	sub.f32 	%f233, %f511, %f206;
	fma.rn.f32 	%f234, %f233, 0f3BBB989D, 0f3F000000;
	cvt.sat.f32.f32 	%f235, %f234;
	fma.rm.f32 	%f236, %f235, %f211, %f210;
	add.f32 	%f237, %f236, 0fCB40007F;
	neg.f32 	%f238, %f237;
	fma.rn.f32 	%f239, %f233, 0f3FB8AA3B, %f238;
	fma.rn.f32 	%f240, %f233, 0f32A57060, %f239;
	mov.b32 	%r403, %f236;
	shl.b32 	%r404, %r403, 23;
	mov.b32 	%f241, %r404;
	ex2.approx.ftz.f32 	%f242, %f240;
	mul.f32 	%f243, %f242, %f241;
	add.f32 	%f244, %f232, %f243;
	sub.f32 	%f245, %f513, %f206;
	fma.rn.f32 	%f246, %f245, 0f3BBB989D, 0f3F000000;
	cvt.sat.f32.f32 	%f247, %f246;
	fma.rm.f32 	%f248, %f247, %f211, %f210;
	add.f32 	%f249, %f248, 0fCB40007F;
	neg.f32 	%f250, %f249;
	fma.rn.f32 	%f251, %f245, 0f3FB8AA3B, %f250;
	fma.rn.f32 	%f252, %f245, 0f32A57060, %f251;
	mov.b32 	%r405, %f248;
	shl.b32 	%r406, %r405, 23;
	mov.b32 	%f253, %r406;
	ex2.approx.ftz.f32 	%f254, %f252;
	mul.f32 	%f255, %f254, %f253;
	add.f32 	%f256, %f244, %f255;
	sub.f32 	%f257, %f515, %f206;
	fma.rn.f32 	%f258, %f257, 0f3BBB989D, 0f3F000000;
	cvt.sat.f32.f32 	%f259, %f258;
	fma.rm.f32 	%f260, %f259, %f211, %f210;
	add.f32 	%f261, %f260, 0fCB40007F;
	neg.f32 	%f262, %f261;
	fma.rn.f32 	%f263, %f257, 0f3FB8AA3B, %f262;
	fma.rn.f32 	%f264, %f257, 0f32A57060, %f263;
	mov.b32 	%r407, %f260;
	shl.b32 	%r408, %r407, 23;
	mov.b32 	%f265, %r408;
	ex2.approx.ftz.f32 	%f266, %f264;
	mul.f32 	%f267, %f266, %f265;
	add.f32 	%f268, %f256, %f267;
	sub.f32 	%f269, %f517, %f206;
	fma.rn.f32 	%f270, %f269, 0f3BBB989D, 0f3F000000;
	cvt.sat.f32.f32 	%f271, %f270;
	fma.rm.f32 	%f272, %f271, %f211, %f210;
	add.f32 	%f273, %f272, 0fCB40007F;
	neg.f32 	%f274, %f273;
	fma.rn.f32 	%f275, %f269, 0f3FB8AA3B, %f274;
	fma.rn.f32 	%f276, %f269, 0f32A57060, %f275;
	mov.b32 	%r409, %f272;
	shl.b32 	%r410, %r409, 23;
	mov.b32 	%f277, %r410;
	ex2.approx.ftz.f32 	%f278, %f276;
	mul.f32 	%f279, %f278, %f277;
	add.f32 	%f280, %f268, %f279;
	sub.f32 	%f281, %f519, %f206;
	fma.rn.f32 	%f282, %f281, 0f3BBB989D, 0f3F000000;
	cvt.sat.f32.f32 	%f283, %f282;
	fma.rm.f32 	%f284, %f283, %f211, %f210;
	add.f32 	%f285, %f284, 0fCB40007F;
	neg.f32 	%f286, %f285;
	fma.rn.f32 	%f287, %f281, 0f3FB8AA3B, %f286;
	fma.rn.f32 	%f288, %f281, 0f32A57060, %f287;
	mov.b32 	%r411, %f284;
	shl.b32 	%r412, %r411, 23;
	mov.b32 	%f289, %r412;
	ex2.approx.ftz.f32 	%f290, %f288;
	mul.f32 	%f291, %f290, %f289;
	add.f32 	%f292, %f280, %f291;
	sub.f32 	%f293, %f521, %f206;
	fma.rn.f32 	%f294, %f293, 0f3BBB989D, 0f3F000000;
	cvt.sat.f32.f32 	%f295, %f294;
	fma.rm.f32 	%f296, %f295, %f211, %f210;
	add.f32 	%f297, %f296, 0fCB40007F;
	neg.f32 	%f298, %f297;
	fma.rn.f32 	%f299, %f293, 0f3FB8AA3B, %f298;
	fma.rn.f32 	%f300, %f293, 0f32A57060, %f299;
	mov.b32 	%r413, %f296;
	shl.b32 	%r414, %r413, 23;
	mov.b32 	%f301, %r414;
	ex2.approx.ftz.f32 	%f302, %f300;
	mul.f32 	%f303, %f302, %f301;
	add.f32 	%f304, %f292, %f303;
	sub.f32 	%f305, %f523, %f206;
	fma.rn.f32 	%f306, %f305, 0f3BBB989D, 0f3F000000;
	cvt.sat.f32.f32 	%f307, %f306;
	fma.rm.f32 	%f308, %f307, %f211, %f210;
	add.f32 	%f309, %f308, 0fCB40007F;
	neg.f32 	%f310, %f309;
	fma.rn.f32 	%f311, %f305, 0f3FB8AA3B, %f310;
	fma.rn.f32 	%f312, %f305, 0f32A57060, %f311;
	mov.b32 	%r415, %f308;
	shl.b32 	%r416, %r415, 23;
	mov.b32 	%f313, %r416;
	ex2.approx.ftz.f32 	%f314, %f312;
	mul.f32 	%f315, %f314, %f313;
	add.f32 	%f316, %f304, %f315;
	sub.f32 	%f317, %f525, %f206;
	fma.rn.f32 	%f318, %f317, 0f3BBB989D, 0f3F000000;
	cvt.sat.f32.f32 	%f319, %f318;
	fma.rm.f32 	%f320, %f319, %f211, %f210;
	add.f32 	%f321, %f320, 0fCB40007F;
	neg.f32 	%f322, %f321;
	fma.rn.f32 	%f323, %f317, 0f3FB8AA3B, %f322;
	fma.rn.f32 	%f324, %f317, 0f32A57060, %f323;
	mov.b32 	%r417, %f320;
	shl.b32 	%r418, %r417, 23;
	mov.b32 	%f325, %r418;
	ex2.approx.ftz.f32 	%f326, %f324;
	mul.f32 	%f327, %f326, %f325;
	add.f32 	%f328, %f316, %f327;
	sub.f32 	%f329, %f527, %f206;
	fma.rn.f32 	%f330, %f329, 0f3BBB989D, 0f3F000000;
	cvt.sat.f32.f32 	%f331, %f330;
	fma.rm.f32 	%f332, %f331, %f211, %f210;
	add.f32 	%f333, %f332, 0fCB40007F;
	neg.f32 	%f334, %f333;
	fma.rn.f32 	%f335, %f329, 0f3FB8AA3B, %f334;
	fma.rn.f32 	%f336, %f329, 0f32A57060, %f335;
	mov.b32 	%r419, %f332;
	shl.b32 	%r420, %r419, 23;
	mov.b32 	%f337, %r420;
	ex2.approx.ftz.f32 	%f338, %f336;
	mul.f32 	%f339, %f338, %f337;
	add.f32 	%f340, %f328, %f339;
	sub.f32 	%f341, %f529, %f206;
	fma.rn.f32 	%f342, %f341, 0f3BBB989D, 0f3F000000;
	cvt.sat.f32.f32 	%f343, %f342;
	fma.rm.f32 	%f344, %f343, %f211, %f210;
	add.f32 	%f345, %f344, 0fCB40007F;
	neg.f32 	%f346, %f345;
	fma.rn.f32 	%f347, %f341, 0f3FB8AA3B, %f346;
	fma.rn.f32 	%f348, %f341, 0f32A57060, %f347;
	mov.b32 	%r421, %f344;
	shl.b32 	%r422, %r421, 23;
	mov.b32 	%f349, %r422;
	ex2.approx.ftz.f32 	%f350, %f348;
	mul.f32 	%f351, %f350, %f349;
	add.f32 	%f352, %f340, %f351;
	sub.f32 	%f353, %f531, %f206;
	fma.rn.f32 	%f354, %f353, 0f3BBB989D, 0f3F000000;
	cvt.sat.f32.f32 	%f355, %f354;
	fma.rm.f32 	%f356, %f355, %f211, %f210;
	add.f32 	%f357, %f356, 0fCB40007F;
	neg.f32 	%f358, %f357;
	fma.rn.f32 	%f359, %f353, 0f3FB8AA3B, %f358;
	fma.rn.f32 	%f360, %f353, 0f32A57060, %f359;
	mov.b32 	%r423, %f356;
	shl.b32 	%r424, %r423, 23;
	mov.b32 	%f361, %r424;
	ex2.approx.ftz.f32 	%f362, %f360;
	mul.f32 	%f363, %f362, %f361;
	add.f32 	%f364, %f352, %f363;
	sub.f32 	%f365, %f533, %f206;
	fma.rn.f32 	%f366, %f365, 0f3BBB989D, 0f3F000000;
	cvt.sat.f32.f32 	%f367, %f366;
	fma.rm.f32 	%f368, %f367, %f211, %f210;
	add.f32 	%f369, %f368, 0fCB40007F;
	neg.f32 	%f370, %f369;
	fma.rn.f32 	%f371, %f365, 0f3FB8AA3B, %f370;
	fma.rn.f32 	%f372, %f365, 0f32A57060, %f371;
	mov.b32 	%r425, %f368;
	shl.b32 	%r426, %r425, 23;
	mov.b32 	%f373, %r426;
	ex2.approx.ftz.f32 	%f374, %f372;
	mul.f32 	%f375, %f374, %f373;
	add.f32 	%f376, %f364, %f375;
	sub.f32 	%f377, %f535, %f206;
	fma.rn.f32 	%f378, %f377, 0f3BBB989D, 0f3F000000;
	cvt.sat.f32.f32 	%f379, %f378;
	fma.rm.f32 	%f380, %f379, %f211, %f210;
	add.f32 	%f381, %f380, 0fCB40007F;
	neg.f32 	%f382, %f381;
	fma.rn.f32 	%f383, %f377, 0f3FB8AA3B, %f382;
	fma.rn.f32 	%f384, %f377, 0f32A57060, %f383;
	mov.b32 	%r427, %f380;
	shl.b32 	%r428, %r427, 23;
	mov.b32 	%f385, %r428;
	ex2.approx.ftz.f32 	%f386, %f384;
	mul.f32 	%f387, %f386, %f385;
	add.f32 	%f388, %f376, %f387;
	sub.f32 	%f389, %f537, %f206;
	fma.rn.f32 	%f390, %f389, 0f3BBB989D, 0f3F000000;
	cvt.sat.f32.f32 	%f391, %f390;
	fma.rm.f32 	%f392, %f391, %f211, %f210;
	add.f32 	%f393, %f392, 0fCB40007F;
	neg.f32 	%f394, %f393;
	fma.rn.f32 	%f395, %f389, 0f3FB8AA3B, %f394;
	fma.rn.f32 	%f396, %f389, 0f32A57060, %f395;
	mov.b32 	%r429, %f392;
	shl.b32 	%r430, %r429, 23;
	mov.b32 	%f397, %r430;
	ex2.approx.ftz.f32 	%f398, %f396;
	mul.f32 	%f399, %f398, %f397;
	add.f32 	%f400, %f388, %f399;
	sub.f32 	%f401, %f539, %f206;
	fma.rn.f32 	%f402, %f401, 0f3BBB989D, 0f3F000000;
	cvt.sat.f32.f32 	%f403, %f402;
	fma.rm.f32 	%f404, %f403, %f211, %f210;
	add.f32 	%f405, %f404, 0fCB40007F;
	neg.f32 	%f406, %f405;
	fma.rn.f32 	%f407, %f401, 0f3FB8AA3B, %f406;
	fma.rn.f32 	%f408, %f401, 0f32A57060, %f407;
	mov.b32 	%r431, %f404;
	shl.b32 	%r432, %r431, 23;
	mov.b32 	%f409, %r432;
	ex2.approx.ftz.f32 	%f410, %f408;
	mul.f32 	%f411, %f410, %f409;
	add.f32 	%f412, %f400, %f411;
	sub.f32 	%f413, %f541, %f206;
	fma.rn.f32 	%f414, %f413, 0f3BBB989D, 0f3F000000;
	cvt.sat.f32.f32 	%f415, %f414;
	fma.rm.f32 	%f416, %f415, %f211, %f210;
	add.f32 	%f417, %f416, 0fCB40007F;
	neg.f32 	%f418, %f417;
	fma.rn.f32 	%f419, %f413, 0f3FB8AA3B, %f418;
	fma.rn.f32 	%f420, %f413, 0f32A57060, %f419;
	mov.b32 	%r433, %f416;
	shl.b32 	%r434, %r433, 23;
	mov.b32 	%f421, %r434;
	ex2.approx.ftz.f32 	%f422, %f420;
	mul.f32 	%f423, %f422, %f421;
	add.f32 	%f424, %f412, %f423;
	sub.f32 	%f425, %f543, %f206;
	fma.rn.f32 	%f426, %f425, 0f3BBB989D, 0f3F000000;
	cvt.sat.f32.f32 	%f427, %f426;
	fma.rm.f32 	%f428, %f427, %f211, %f210;
	add.f32 	%f429, %f428, 0fCB40007F;
	neg.f32 	%f430, %f429;
	fma.rn.f32 	%f431, %f425, 0f3FB8AA3B, %f430;
	fma.rn.f32 	%f432, %f425, 0f32A57060, %f431;
	mov.b32 	%r435, %f428;
	shl.b32 	%r436, %r435, 23;
	mov.b32 	%f433, %r436;
	ex2.approx.ftz.f32 	%f434, %f432;
	mul.f32 	%f435, %f434, %f433;
	add.f32 	%f436, %f424, %f435;
	sub.f32 	%f437, %f545, %f206;
	fma.rn.f32 	%f438, %f437, 0f3BBB989D, 0f3F000000;
	cvt.sat.f32.f32 	%f439, %f438;
	fma.rm.f32 	%f440, %f439, %f211, %f210;
	add.f32 	%f441, %f440, 0fCB40007F;
	neg.f32 	%f442, %f441;
	fma.rn.f32 	%f443, %f437, 0f3FB8AA3B, %f442;
	fma.rn.f32 	%f444, %f437, 0f32A57060, %f443;
	mov.b32 	%r437, %f440;
	shl.b32 	%r438, %r437, 23;
	mov.b32 	%f445, %r438;
	ex2.approx.ftz.f32 	%f446, %f444;
	mul.f32 	%f447, %f446, %f445;
	add.f32 	%f448, %f436, %f447;
	sub.f32 	%f449, %f547, %f206;
	fma.rn.f32 	%f450, %f449, 0f3BBB989D, 0f3F000000;
	cvt.sat.f32.f32 	%f451, %f450;
	fma.rm.f32 	%f452, %f451, %f211, %f210;
	add.f32 	%f453, %f452, 0fCB40007F;
	neg.f32 	%f454, %f453;
	fma.rn.f32 	%f455, %f449, 0f3FB8AA3B, %f454;
	fma.rn.f32 	%f456, %f449, 0f32A57060, %f455;
	mov.b32 	%r439, %f452;
	shl.b32 	%r440, %r439, 23;
	mov.b32 	%f457, %r440;
	ex2.approx.ftz.f32 	%f458, %f456;
	mul.f32 	%f459, %f458, %f457;
	add.f32 	%f460, %f448, %f459;
	sub.f32 	%f461, %f549, %f206;
	fma.rn.f32 	%f462, %f461, 0f3BBB989D, 0f3F000000;
	cvt.sat.f32.f32 	%f463, %f462;
	fma.rm.f32 	%f464, %f463, %f211, %f210;
	add.f32 	%f465, %f464, 0fCB40007F;
	neg.f32 	%f466, %f465;
	fma.rn.f32 	%f467, %f461, 0f3FB8AA3B, %f466;
	fma.rn.f32 	%f468, %f461, 0f32A57060, %f467;
	mov.b32 	%r441, %f464;
	shl.b32 	%r442, %r441, 23;
	mov.b32 	%f469, %r442;
	ex2.approx.ftz.f32 	%f470, %f468;
	mul.f32 	%f471, %f470, %f469;
	add.f32 	%f472, %f460, %f471;
	sub.f32 	%f473, %f551, %f206;
	fma.rn.f32 	%f474, %f473, 0f3BBB989D, 0f3F000000;
	cvt.sat.f32.f32 	%f475, %f474;
	fma.rm.f32 	%f476, %f475, %f211, %f210;
	add.f32 	%f477, %f476, 0fCB40007F;
	neg.f32 	%f478, %f477;
	fma.rn.f32 	%f479, %f473, 0f3FB8AA3B, %f478;
	fma.rn.f32 	%f480, %f473, 0f32A57060, %f479;
	mov.b32 	%r443, %f476;
	shl.b32 	%r444, %r443, 23;
	mov.b32 	%f481, %r444;
	ex2.approx.ftz.f32 	%f482, %f480;
	mul.f32 	%f483, %f482, %f481;
	add.f32 	%f484, %f472, %f483;
	sub.f32 	%f485, %f553, %f206;
	fma.rn.f32 	%f486, %f485, 0f3BBB989D, 0f3F000000;
	cvt.sat.f32.f32 	%f487, %f486;
	fma.rm.f32 	%f488, %f487, %f211, %f210;
	add.f32 	%f489, %f488, 0fCB40007F;
	neg.f32 	%f490, %f489;
	fma.rn.f32 	%f491, %f485, 0f3FB8AA3B, %f490;
	fma.rn.f32 	%f492, %f485, 0f32A57060, %f491;
	mov.b32 	%r445, %f488;
	shl.b32 	%r446, %r445, 23;
	mov.b32 	%f493, %r446;
	ex2.approx.ftz.f32 	%f494, %f492;
	mul.f32 	%f495, %f494, %f493;
	add.f32 	%f496, %f484, %f495;
	mov.b32 	%r447, %f496;
	shfl.sync.bfly.b32	%r448|%p129, %r447, 16, 31, -1;
	mov.b32 	%f497, %r448;
	add.f32 	%f498, %f496, %f497;
	mov.b32 	%r449, %f498;
	shfl.sync.bfly.b32	%r450|%p130, %r449, 8, 31, -1;
	mov.b32 	%f499, %r450;
	add.f32 	%f500, %f498, %f499;
	mov.b32 	%r451, %f500;
	shfl.sync.bfly.b32	%r452|%p131, %r451, 4, 31, -1;
	mov.b32 	%f501, %r452;
	add.f32 	%f502, %f500, %f501;
	mov.b32 	%r453, %f502;
	shfl.sync.bfly.b32	%r454|%p132, %r453, 2, 31, -1;
	mov.b32 	%f503, %r454;
	add.f32 	%f504, %f502, %f503;
	mov.b32 	%r455, %f504;
	shfl.sync.bfly.b32	%r456|%p133, %r455, 1, 31, -1;
	mov.b32 	%f505, %r456;
	add.f32 	%f506, %f504, %f505;
	div.rn.f32 	%f99, %f219, %f506;
	div.rn.f32 	%f100, %f231, %f506;
	div.rn.f32 	%f101, %f243, %f506;
	div.rn.f32 	%f102, %f255, %f506;
	div.rn.f32 	%f103, %f267, %f506;
	div.rn.f32 	%f104, %f279, %f506;
	div.rn.f32 	%f105, %f291, %f506;
	div.rn.f32 	%f106, %f303, %f506;
	div.rn.f32 	%f107, %f315, %f506;
	div.rn.f32 	%f108, %f327, %f506;
	div.rn.f32 	%f109, %f339, %f506;
	div.rn.f32 	%f110, %f351, %f506;
	div.rn.f32 	%f111, %f363, %f506;
	div.rn.f32 	%f112, %f375, %f506;
	div.rn.f32 	%f113, %f387, %f506;
	div.rn.f32 	%f114, %f399, %f506;
	div.rn.f32 	%f115, %f411, %f506;
	div.rn.f32 	%f116, %f423, %f506;
	div.rn.f32 	%f117, %f435, %f506;
	div.rn.f32 	%f118, %f447, %f506;
	div.rn.f32 	%f119, %f459, %f506;
	div.rn.f32 	%f120, %f471, %f506;
	div.rn.f32 	%f121, %f483, %f506;
	div.rn.f32 	%f122, %f495, %f506;
	mad.lo.s64 	%rd207, %rd223, %rd37, %rd206;
	cvta.to.global.u64 	%rd208, %rd36;
	shl.b64 	%rd209, %rd207, 2;
	add.s64 	%rd25, %rd208, %rd209;
	@%p123 bra 	$L__BB423_54;
	st.global.f32 	[%rd25], %f99;
$L__BB423_54:
	setp.le.s64 	%p134, %rd39, %rd7;
	@%p134 bra 	$L__BB423_56;
	st.global.f32 	[%rd25+128], %f100;
$L__BB423_56:
	setp.le.s64 	%p135, %rd39, %rd8;
	@%p135 bra 	$L__BB423_58;
	st.global.f32 	[%rd25+256], %f101;
$L__BB423_58:
	setp.le.s64 	%p136, %rd39, %rd9;
	@%p136 bra 	$L__BB423_60;
	st.global.f32 	[%rd25+384], %f102;
$L__BB423_60:
	setp.le.s64 	%p137, %rd39, %rd10;
	@%p137 bra 	$L__BB423_62;
	st.global.f32 	[%rd25+512], %f103;
$L__BB423_62:
	setp.le.s64 	%p138, %rd39, %rd11;
	@%p138 bra 	$L__BB423_64;
	st.global.f32 	[%rd25+640], %f104;
$L__BB423_64:
	mov.u32 	%r457, %tid.x;
	add.s32 	%r458, %r457, 192;
	cvt.u64.u32 	%rd210, %r458;
	setp.le.s64 	%p139, %rd39, %rd210;
	@%p139 bra 	$L__BB423_66;
	st.global.f32 	[%rd25+768], %f105;
$L__BB423_66:
	add.s32 	%r460, %r457, 224;
	cvt.u64.u32 	%rd211, %r460;
	setp.le.s64 	%p140, %rd39, %rd211;
	@%p140 bra 	$L__BB423_68;
	st.global.f32 	[%rd25+896], %f106;
$L__BB423_68:
	add.s32 	%r462, %r457, 256;
	cvt.u64.u32 	%rd212, %r462;
	setp.le.s64 	%p141, %rd39, %rd212;
	@%p141 bra 	$L__BB423_70;
	st.global.f32 	[%rd25+1024], %f107;
$L__BB423_70:
	add.s32 	%r464, %r457, 288;
	cvt.u64.u32 	%rd213, %r464;
	setp.le.s64 	%p142, %rd39, %rd213;
	@%p142 bra 	$L__BB423_72;
	st.global.f32 	[%rd25+1152], %f108;
$L__BB423_72:
	add.s32 	%r466, %r457, 320;
	cvt.u64.u32 	%rd214, %r466;
	setp.le.s64 	%p143, %rd39, %rd214;
	@%p143 bra 	$L__BB423_74;
	st.global.f32 	[%rd25+1280], %f109;
$L__BB423_74:
	add.s32 	%r468, %r457, 352;
	cvt.u64.u32 	%rd215, %r468;
	setp.le.s64 	%p144, %rd39, %rd215;
	@%p144 bra 	$L__BB423_76;
	st.global.f32 	[%rd25+1408], %f110;
$L__BB423_76:
	add.s32 	%r470, %r457, 384;
	cvt.u64.u32 	%rd216, %r470;
	setp.le.s64 	%p145, %rd39, %rd216;
	@%p145 bra 	$L__BB423_78;
	st.global.f32 	[%rd25+1536], %f111;
$L__BB423_78:
	add.s32 	%r472, %r457, 416;
	cvt.u64.u32 	%rd217, %r472;
	setp.le.s64 	%p146, %rd39, %rd217;
	@%p146 bra 	$L__BB423_80;
	st.global.f32 	[%rd25+1664], %f112;
$L__BB423_80:
	add.s32 	%r474, %r457, 448;
	cvt.u64.u32 	%rd218, %r474;
	setp.le.s64 	%p147, %rd39, %rd218;
	@%p147 bra 	$L__BB423_82;
	st.global.f32 	[%rd25+1792], %f113;
$L__BB423_82:
	add.s32 	%r476, %r457, 480;
	cvt.u64.u32 	%rd219, %r476;
	setp.le.s64 	%p148, %rd39, %rd219;
	@%p148 bra 	$L__BB423_84;
	st.global.f32 	[%rd25+1920], %f114;
$L__BB423_84:
	setp.le.s64 	%p149, %rd39, %rd12;
	@%p149 bra 	$L__BB423_86;
	st.global.f32 	[%rd25+2048], %f115;
$L__BB423_86:
	setp.le.s64 	%p150, %rd39, %rd13;
	@%p150 bra 	$L__BB423_88;
	st.global.f32 	[%rd25+2176], %f116;
$L__BB423_88:
	setp.le.s64 	%p151, %rd39, %rd14;
	@%p151 bra 	$L__BB423_90;
	st.global.f32 	[%rd25+2304], %f117;
$L__BB423_90:
	setp.le.s64 	%p152, %rd39, %rd15;
	@%p152 bra 	$L__BB423_92;
	st.global.f32 	[%rd25+2432], %f118;
$L__BB423_92:
	setp.le.s64 	%p153, %rd39, %rd16;
	@%p153 bra 	$L__BB423_94;
	st.global.f32 	[%rd25+2560], %f119;
$L__BB423_94:
	setp.le.s64 	%p154, %rd39, %rd17;
	@%p154 bra 	$L__BB423_96;
	st.global.f32 	[%rd25+2688], %f120;
$L__BB423_96:
	setp.le.s64 	%p155, %rd39, %rd18;
	@%p155 bra 	$L__BB423_98;
	st.global.f32 	[%rd25+2816], %f121;
$L__BB423_98:
	setp.le.s64 	%p156, %rd39, %rd19;
	@%p156 bra 	$L__BB423_100;
	st.global.f32 	[%rd25+2944], %f122;
$L__BB423_100:
	ld.param.u64 	%rd222, [_Z15SoftmaxWarpImplI22BroadcastScaleMaskLoadIffbLm3EiE11DirectStoreIffEfLi1ELi24ELi32ELi1ELb1EL9Algorithm0EEvT_T0_ll_param_2];
	mov.u32 	%r477, %nctaid.x;
	mov.u32 	%r478, %ntid.y;
	mul.lo.s32 	%r479, %r477, %r478;
	cvt.s64.s32 	%rd220, %r479;
	add.s64 	%rd223, %rd223, %rd220;
	setp.lt.s64 	%p157, %rd223, %rd222;
	@%p157 bra 	$L__BB423_4;
$L__BB423_101:
	ret;

}
	// .globl	_Z15SoftmaxWarpImplI22BroadcastScaleMaskLoadIffbLm3EiE11DirectStoreIffEfLi1ELi25ELi32ELi1ELb0EL9Algorithm0EEvT_T0_ll
.visible .entry _Z15SoftmaxWarpImplI22BroadcastScaleMaskLoadIffbLm3EiE11DirectStoreIffEfLi1ELi25ELi32ELi1ELb0EL9Algorithm0EEvT_T0_ll(
	.param .align 8 .b8 _Z15SoftmaxWarpImplI22BroadcastScaleMaskLoadIffbLm3EiE11DirectStoreIffEfLi1ELi25ELi32ELi1ELb0EL9Algorithm0EEvT_T0_ll_param_0[112],
	.param .align 8 .b8 _Z15SoftmaxWarpImplI22BroadcastScaleMaskLoadIffbLm3EiE11DirectStoreIffEfLi1ELi25ELi32ELi1ELb0EL9Algorithm0EEvT_T0_ll_param_1[16],
	.param .u64 _Z15SoftmaxWarpImplI22BroadcastScaleMaskLoadIffbLm3EiE11DirectStoreIffEfLi1ELi25ELi32ELi1ELb0EL9Algorithm0EEvT_T0_ll_param_2,
	.param .u64 _Z15SoftmaxWarpImplI22BroadcastScaleMaskLoadIffbLm3EiE11DirectStoreIffEfLi1ELi25ELi32ELi1ELb0EL9Algorithm0EEvT_T0_ll_param_3
)
{
	.reg .pred 	%p<42>;
	.reg .b16 	%rs<34>;
	.reg .b32 	%r<420>;
	.reg .b32 	%f<450>;
	.reg .b64 	%rd<185>;

	ld.param.u64 	%rd22, [_Z15SoftmaxWarpImplI22BroadcastScaleMaskLoadIffbLm3EiE11DirectStoreIffEfLi1ELi25ELi32ELi1ELb0EL9Algorithm0EEvT_T0_ll_param_1+8];
	ld.param.u64 	%rd21, [_Z15SoftmaxWarpImplI22BroadcastScaleMaskLoadIffbLm3EiE11DirectStoreIffEfLi1ELi25ELi32ELi1ELb0EL9Algorithm0EEvT_T0_ll_param_1];
	ld.param.v2.f32 	{%f1, %f2}, [_Z15SoftmaxWarpImplI22BroadcastScaleMaskLoadIffbLm3EiE11DirectStoreIffEfLi1ELi25ELi32ELi1ELb0EL9Algorithm0EEvT_T0_ll_param_0+104];
	ld.param.u64 	%rd20, [_Z15SoftmaxWarpImplI22BroadcastScaleMaskLoadIffbLm3EiE11DirectStoreIffEfLi1ELi25ELi32ELi1ELb0EL9Algorithm0EEvT_T0_ll_param_0+96];
	ld.param.u32 	%r8, [_Z15SoftmaxWarpImplI22BroadcastScaleMaskLoadIffbLm3EiE11DirectStoreIffEfLi1ELi25ELi32ELi1ELb0EL9Algorithm0EEvT_T0_ll_param_0+80];
	ld.param.v2.u32 	{%r6, %r7}, [_Z15SoftmaxWarpImplI22BroadcastScaleMaskLoadIffbLm3EiE11DirectStoreIffEfLi1ELi25ELi32ELi1ELb0EL9Algorithm0EEvT_T0_ll_param_0+72];
	ld.param.v2.u32 	{%r3, %r4}, [_Z15SoftmaxWarpImplI22BroadcastScaleMaskLoadIffbLm3EiE11DirectStoreIffEfLi1ELi25ELi32ELi1ELb0EL9Algorithm0EEvT_T0_ll_param_0+48];
	ld.param.u64 	%rd16, [_Z15SoftmaxWarpImplI22BroadcastScaleMaskLoadIffbLm3EiE11DirectStoreIffEfLi1ELi25ELi32ELi1ELb0EL9Algorithm0EEvT_T0_ll_param_0+32];
	ld.param.u64 	%rd15, [_Z15SoftmaxWarpImplI22BroadcastScaleMaskLoadIffbLm3EiE11DirectStoreIffEfLi1ELi25ELi32ELi1ELb0EL9Algorithm0EEvT_T0_ll_param_0+24];
	ld.param.u64 	%rd14, [_Z15SoftmaxWarpImplI22BroadcastScaleMaskLoadIffbLm3EiE11DirectStoreIffEfLi1ELi25ELi32ELi1ELb0EL9Algorithm0EEvT_T0_ll_param_0+16];
	ld.param.u64 	%rd13, [_Z15SoftmaxWarpImplI22BroadcastScaleMaskLoadIffbLm3EiE11DirectStoreIffEfLi1ELi25ELi32ELi1ELb0EL9Algorithm0EEvT_T0_ll_param_0+8];
	ld.param.u64 	%rd12, [_Z15SoftmaxWarpImplI22BroadcastScaleMaskLoadIffbLm3EiE11DirectStoreIffEfLi1ELi25ELi32ELi1ELb0EL9Algorithm0EEvT_T0_ll_param_0];
	ld.param.u64 	%rd23, [_Z15SoftmaxWarpImplI22BroadcastScaleMaskLoadIffbLm3EiE11DirectStoreIffEfLi1ELi25ELi32ELi1ELb0EL9Algorithm0EEvT_T0_ll_param_2];
	ld.param.u64 	%rd24, [_Z15SoftmaxWarpImplI22BroadcastScaleMaskLoadIffbLm3EiE11DirectStoreIffEfLi1ELi25ELi32ELi1ELb0EL9Algorithm0EEvT_T0_ll_param_3];
	setp.lt.s64 	%p1, %rd24, 801;
	@%p1 bra 	$L__BB424_2;
	mov.u64 	%rd25, $str;
	cvta.global.u64 	%rd26, %rd25;
	mov.u64 	%rd27, $str$1;
	cvta.global.u64 	%rd28, %rd27;
	mov.u64 	%rd29, __unnamed_415;
	cvta.global.u64 	%rd30, %rd29;
	{ // callseq 414, 0
	.param .b64 param0;
	st.param.b64 	[param0], %rd26;
	.param .b64 param1;
	st.param.b64 	[param1], %rd28;
	.param .b32 param2;
	st.param.b32 	[param2], 219;
	.param .b64 param3;
	st.param.b64 	[param3], %rd30;
	.param .b64 param4;
	st.param.b64 	[param4], 1;
	call.uni 
	__assertfail, 
	(
	param0, 
	param1, 
	param2, 
	param3, 
	param4
	);
	} // callseq 414
$L__BB424_2:
	mov.u32 	%r19, %ctaid.x;
	mov.u32 	%r20, %ntid.y;
	mov.u32 	%r21, %tid.y;
	mad.lo.s32 	%r22, %r19, %r20, %r21;
	mov.u32 	%r23, %nctaid.x;
	mul.lo.s32 	%r2, %r23, %r20;
	cvt.s64.s32 	%rd184, %r22;
	setp.le.s64 	%p2, %rd23, %rd184;
	@%p2 bra 	$L__BB424_5;
	cvta.to.global.u64 	%rd5, %rd12;
	cvta.to.global.u64 	%rd6, %rd13;
	mov.u32 	%r24, %tid.x;
	cvt.u64.u32 	%rd7, %r24;
	cvta.to.global.u64 	%rd8, %rd21;
	cvt.s64.s32 	%rd9, %r2;
$L__BB424_4:
	setp.eq.s64 	%p3, %rd16, 1;
	setp.eq.s64 	%p4, %rd15, 1;
	setp.eq.s64 	%p5, %rd14, 1;
	mad.lo.s64 	%rd31, %rd20, %rd184, %rd7;
	cvt.u32.u64 	%r25, %rd31;
	div.s32 	%r26, %r25, %r3;
	mul.lo.s32 	%r27, %r26, %r3;
	sub.s32 	%r28, %r25, %r27;
	div.s32 	%r29, %r28, %r4;
	mul.lo.s32 	%r30, %r29, %r4;
	sub.s32 	%r31, %r28, %r30;
	selp.b32 	%r32, 0, %r26, %p5;
	selp.b32 	%r33, 0, %r29, %p4;
	selp.b32 	%r34, 0, %r31, %p3;
	mul.lo.s32 	%r35, %r6, %r32;
	mad.lo.s32 	%r36, %r7, %r33, %r35;
	mad.lo.s32 	%r37, %r8, %r34, %r36;
	shl.b64 	%rd32, %rd31, 32;
	shr.s64 	%rd33, %rd32, 30;
	add.s64 	%rd34, %rd5, %rd33;
	ld.global.f32 	%f3, [%rd34];
	cvt.s64.s32 	%rd35, %r37;
	add.s64 	%rd36, %rd6, %rd35;
	ld.global.u8 	%rs9, [%rd36];
	setp.eq.s16 	%p6, %rs9, 0;
	mul.f32 	%f4, %f3, %f2;
	selp.f32 	%f5, %f1, %f4, %p6;
	max.f32 	%f6, %f5, 0fFF800000;
	add.s64 	%rd37, %rd31, 32;
	cvt.u32.u64 	%r38, %rd37;
	div.s32 	%r39, %r38, %r3;
	mul.lo.s32 	%r40, %r39, %r3;
	sub.s32 	%r41, %r38, %r40;
	div.s32 	%r42, %r41, %r4;
	mul.lo.s32 	%r43, %r42, %r4;
	sub.s32 	%r44, %r41, %r43;
	selp.b32 	%r45, 0, %r39, %p5;
	selp.b32 	%r46, 0, %r42, %p4;
	selp.b32 	%r47, 0, %r44, %p3;
	mul.lo.s32 	%r48, %r6, %r45;
	mad.lo.s32 	%r49, %r7, %r46, %r48;
	mad.lo.s32 	%r50, %r8, %r47, %r49;
	shl.b64 	%rd38, %rd37, 32;
	shr.s64 	%rd39, %rd38, 30;
	add.s64 	%rd40, %rd5, %rd39;
	ld.global.f32 	%f7, [%rd40];
	cvt.s64.s32 	%rd41, %r50;
	add.s64 	%rd42, %rd6, %rd41;
	ld.global.u8 	%rs10, [%rd42];
	setp.eq.s16 	%p7, %rs10, 0;
	mul.f32 	%f8, %f7, %f2;
	selp.f32 	%f9, %f1, %f8, %p7;
	max.f32 	%f10, %f6, %f9;
	add.s64 	%rd43, %rd31, 64;
	cvt.u32.u64 	%r51, %rd43;
	div.s32 	%r52, %r51, %r3;
	mul.lo.s32 	%r53, %r52, %r3;
	sub.s32 	%r54, %r51, %r53;
	div.s32 	%r55, %r54, %r4;
	mul.lo.s32 	%r56, %r55, %r4;
	sub.s32 	%r57, %r54, %r56;
	selp.b32 	%r58, 0, %r52, %p5;
	selp.b32 	%r59, 0, %r55, %p4;
	selp.b32 	%r60, 0, %r57, %p3;
	mul.lo.s32 	%r61, %r6, %r58;
	mad.lo.s32 	%r62, %r7, %r59, %r61;
	mad.lo.s32 	%r63, %r8, %r60, %r62;
	shl.b64 	%rd44, %rd43, 32;
	shr.s64 	%rd45, %rd44, 30;
	add.s64 	%rd46, %rd5, %rd45;
	ld.global.f32 	%f11, [%rd46];
	cvt.s64.s32 	%rd47, %r63;
	add.s64 	%rd48, %rd6, %rd47;
	ld.global.u8 	%rs11, [%rd48];
	setp.eq.s16 	%p8, %rs11, 0;
	mul.f32 	%f12, %f11, %f2;
	selp.f32 	%f13, %f1, %f12, %p8;
	max.f32 	%f14, %f10, %f13;
	add.s64 	%rd49, %rd31, 96;
	cvt.u32.u64 	%r64, %rd49;
	div.s32 	%r65, %r64, %r3;
	mul.lo.s32 	%r66, %r65, %r3;
	sub.s32 	%r67, %r64, %r66;
	div.s32 	%r68, %r67, %r4;
	mul.lo.s32 	%r69, %r68, %r4;
	sub.s32 	%r70, %r67, %r69;
	selp.b32 	%r71, 0, %r65, %p5;
	selp.b32 	%r72, 0, %r68, %p4;
	selp.b32 	%r73, 0, %r70, %p3;
	mul.lo.s32 	%r74, %r6, %r71;
	mad.lo.s32 	%r75, %r7, %r72, %r74;
	mad.lo.s32 	%r76, %r8, %r73, %r75;
	shl.b64 	%rd50, %rd49, 32;
	shr.s64 	%rd51, %rd50, 30;
	add.s64 	%rd52, %rd5, %rd51;
	ld.global.f32 	%f15, [%rd52];
	cvt.s64.s32 	%rd53, %r76;
	add.s64 	%rd54, %rd6, %rd53;
	ld.global.u8 	%rs12, [%rd54];
	setp.eq.s16 	%p9, %rs12, 0;
	mul.f32 	%f16, %f15, %f2;
	selp.f32 	%f17, %f1, %f16, %p9;
	max.f32 	%f18, %f14, %f17;
	add.s64 	%rd55, %rd31, 128;
	cvt.u32.u64 	%r77, %rd55;
	div.s32 	%r78, %r77, %r3;
	mul.lo.s32 	%r79, %r78, %r3;
	sub.s32 	%r80, %r77, %r79;
	div.s32 	%r81, %r80, %r4;
	mul.lo.s32 	%r82, %r81, %r4;
	sub.s32 	%r83, %r80, %r82;
	selp.b32 	%r84, 0, %r78, %p5;
	selp.b32 	%r85, 0, %r81, %p4;
	selp.b32 	%r86, 0, %r83, %p3;
	mul.lo.s32 	%r87, %r6, %r84;
	mad.lo.s32 	%r88, %r7, %r85, %r87;
	mad.lo.s32 	%r89, %r8, %r86, %r88;
	shl.b64 	%rd56, %rd55, 32;
	shr.s64 	%rd57, %rd56, 30;
	add.s64 	%rd58, %rd5, %rd57;
	ld.global.f32 	%f19, [%rd58];
	cvt.s64.s32 	%rd59, %r89;
	add.s64 	%rd60, %rd6, %rd59;
	ld.global.u8 	%rs13, [%rd60];
	setp.eq.s16 	%p10, %rs13, 0;
	mul.f32 	%f20, %f19, %f2;
	selp.f32 	%f21, %f1, %f20, %p10;
	max.f32 	%f22, %f18, %f21;
	add.s64 	%rd61, %rd31, 160;
	cvt.u32.u64 	%r90, %rd61;
	div.s32 	%r91, %r90, %r3;
	mul.lo.s32 	%r92, %r91, %r3;
	sub.s32 	%r93, %r90, %r92;
	div.s32 	%r94, %r93, %r4;
	mul.lo.s32 	%r95, %r94, %r4;
	sub.s32 	%r96, %r93, %r95;
	selp.b32 	%r97, 0, %r91, %p5;
	selp.b32 	%r98, 0, %r94, %p4;
	selp.b32 	%r99, 0, %r96, %p3;
	mul.lo.s32 	%r100, %r6, %r97;
	mad.lo.s32 	%r101, %r7, %r98, %r100;
	mad.lo.s32 	%r102, %r8, %r99, %r101;
	shl.b64 	%rd62, %rd61, 32;
	shr.s64 	%rd63, %rd62, 30;
	add.s64 	%rd64, %rd5, %rd63;
	ld.global.f32 	%f23, [%rd64];
	cvt.s64.s32 	%rd65, %r102;
	add.s64 	%rd66, %rd6, %rd65;
	ld.global.u8 	%rs14, [%rd66];
	setp.eq.s16 	%p11, %rs14, 0;
	mul.f32 	%f24, %f23, %f2;
	selp.f32 	%f25, %f1, %f24, %p11;
	max.f32 	%f26, %f22, %f25;
	add.s64 	%rd67, %rd31, 192;
	cvt.u32.u64 	%r103, %rd67;
	div.s32 	%r104, %r103, %r3;
	mul.lo.s32 	%r105, %r104, %r3;
	sub.s32 	%r106, %r103, %r105;
	div.s32 	%r107, %r106, %r4;
	mul.lo.s32 	%r108, %r107, %r4;
	sub.s32 	%r109, %r106, %r108;
	selp.b32 	%r110, 0, %r104, %p5;
	selp.b32 	%r111, 0, %r107, %p4;
	selp.b32 	%r112, 0, %r109, %p3;
	mul.lo.s32 	%r113, %r6, %r110;
	mad.lo.s32 	%r114, %r7, %r111, %r113;
	mad.lo.s32 	%r115, %r8, %r112, %r114;
	shl.b64 	%rd68, %rd67, 32;
	shr.s64 	%rd69, %rd68, 30;
	add.s64 	%rd70, %rd5, %rd69;
	ld.global.f32 	%f27, [%rd70];
	cvt.s64.s32 	%rd71, %r115;
	add.s64 	%rd72, %rd6, %rd71;
	ld.global.u8 	%rs15, [%rd72];
	setp.eq.s16 	%p12, %rs15, 0;
	mul.f32 	%f28, %f27, %f2;
	selp.f32 	%f29, %f1, %f28, %p12;
	max.f32 	%f30, %f26, %f29;
	add.s64 	%rd73, %rd31, 224;
	cvt.u32.u64 	%r116, %rd73;
	div.s32 	%r117, %r116, %r3;
	mul.lo.s32 	%r118, %r117, %r3;
	sub.s32 	%r119, %r116, %r118;
	div.s32 	%r120, %r119, %r4;
	mul.lo.s32 	%r121, %r120, %r4;
	sub.s32 	%r122, %r119, %r121;
	selp.b32 	%r123, 0, %r117, %p5;
	selp.b32 	%r124, 0, %r120, %p4;
	selp.b32 	%r125, 0, %r122, %p3;
	mul.lo.s32 	%r126, %r6, %r123;
	mad.lo.s32 	%r127, %r7, %r124, %r126;
	mad.lo.s32 	%r128, %r8, %r125, %r127;
	shl.b64 	%rd74, %rd73, 32;
	shr.s64 	%rd75, %rd74, 30;
	add.s64 	%rd76, %rd5, %rd75;
	ld.global.f32 	%f31, [%rd76];
	cvt.s64.s32 	%rd77, %r128;
	add.s64 	%rd78, %rd6, %rd77;
	ld.global.u8 	%rs16, [%rd78];
	setp.eq.s16 	%p13, %rs16, 0;
	mul.f32 	%f32, %f31, %f2;
	selp.f32 	%f33, %f1, %f32, %p13;
	max.f32 	%f34, %f30, %f33;
	add.s64 	%rd79, %rd31, 256;
	cvt.u32.u64 	%r129, %rd79;
	div.s32 	%r130, %r129, %r3;
	mul.lo.s32 	%r131, %r130, %r3;
	sub.s32 	%r132, %r129, %r131;
	div.s32 	%r133, %r132, %r4;
	mul.lo.s32 	%r134, %r133, %r4;
	sub.s32 	%r135, %r132, %r134;
	selp.b32 	%r136, 0, %r130, %p5;
	selp.b32 	%r137, 0, %r133, %p4;
	selp.b32 	%r138, 0, %r135, %p3;
	mul.lo.s32 	%r139, %r6, %r136;
	mad.lo.s32 	%r140, %r7, %r137, %r139;
	mad.lo.s32 	%r141, %r8, %r138, %r140;
	shl.b64 	%rd80, %rd79, 32;
	shr.s64 	%rd81, %rd80, 30;
	add.s64 	%rd82, %rd5, %rd81;
	ld.global.f32 	%f35, [%rd82];
	cvt.s64.s32 	%rd83, %r141;
	add.s64 	%rd84, %rd6, %rd83;
	ld.global.u8 	%rs17, [%rd84];
	setp.eq.s16 	%p14, %rs17, 0;
	mul.f32 	%f36, %f35, %f2;
	selp.f32 	%f37, %f1, %f36, %p14;
	max.f32 	%f38, %f34, %f37;
	add.s64 	%rd85, %rd31, 288;
	cvt.u32.u64 	%r142, %rd85;
	div.s32 	%r143, %r142, %r3;
	mul.lo.s32 	%r144, %r143, %r3;
	sub.s32 	%r145, %r142, %r144;
	div.s32 	%r146, %r145, %r4;
	mul.lo.s32 	%r147, %r146, %r4;
	sub.s32 	%r148, %r145, %r147;
	selp.b32 	%r149, 0, %r143, %p5;
	selp.b32 	%r150, 0, %r146, %p4;
	selp.b32 	%r151, 0, %r148, %p3;
	mul.lo.s32 	%r152, %r6, %r149;
	mad.lo.s32 	%r153, %r7, %r150, %r152;
	mad.lo.s32 	%r154, %r8, %r151, %r153;
	shl.b64 	%rd86, %rd85, 32;
	shr.s64 	%rd87, %rd86, 30;
	add.s64 	%rd88, %rd5, %rd87;
	ld.global.f32 	%f39, [%rd88];
	cvt.s64.s32 	%rd89, %r154;
	add.s64 	%rd90, %rd6, %rd89;
	ld.global.u8 	%rs18, [%rd90];
	setp.eq.s16 	%p15, %rs18, 0;
	mul.f32 	%f40, %f39, %f2;
	selp.f32 	%f41, %f1, %f40, %p15;
	max.f32 	%f42, %f38, %f41;
	add.s64 	%rd91, %rd31, 320;
	cvt.u32.u64 	%r155, %rd91;
	div.s32 	%r156, %r155, %r3;
	mul.lo.s32 	%r157, %r156, %r3;
	sub.s32 	%r158, %r155, %r157;
	div.s32 	%r159, %r158, %r4;
	mul.lo.s32 	%r160, %r159, %r4;
	sub.s32 	%r161, %r158, %r160;
	selp.b32 	%r162, 0, %r156, %p5;
	selp.b32 	%r163, 0, %r159, %p4;
	selp.b32 	%r164, 0, %r161, %p3;
	mul.lo.s32 	%r165, %r6, %r162;
	mad.lo.s32 	%r166, %r7, %r163, %r165;
	mad.lo.s32 	%r167, %r8, %r164, %r166;
	shl.b64 	%rd92, %rd91, 32;
	shr.s64 	%rd93, %rd92, 30;
	add.s64 	%rd94, %rd5, %rd93;
	ld.global.f32 	%f43, [%rd94];
	cvt.s64.s32 	%rd95, %r167;
	add.s64 	%rd96, %rd6, %rd95;
	ld.global.u8 	%rs19, [%rd96];
	setp.eq.s16 	%p16, %rs19, 0;
	mul.f32 	%f44, %f43, %f2;
	selp.f32 	%f45, %f1, %f44, %p16;
	max.f32 	%f46, %f42, %f45;
	add.s64 	%rd97, %rd31, 352;
	cvt.u32.u64 	%r168, %rd97;
	div.s32 	%r169, %r168, %r3;
	mul.lo.s32 	%r170, %r169, %r3;
	sub.s32 	%r171, %r168, %r170;
	div.s32 	%r172, %r171, %r4;
	mul.lo.s32 	%r173, %r172, %r4;
	sub.s32 	%r174, %r171, %r173;
	selp.b32 	%r175, 0, %r169, %p5;
	selp.b32 	%r176, 0, %r172, %p4;
	selp.b32 	%r177, 0, %r174, %p3;
	mul.lo.s32 	%r178, %r6, %r175;
	mad.lo.s32 	%r179, %r7, %r176, %r178;
	mad.lo.s32 	%r180, %r8, %r177, %r179;
	shl.b64 	%rd98, %rd97, 32;
	shr.s64 	%rd99, %rd98, 30;
	add.s64 	%rd100, %rd5, %rd99;
	ld.global.f32 	%f47, [%rd100];
	cvt.s64.s32 	%rd101, %r180;
	add.s64 	%rd102, %rd6, %rd101;
	ld.global.u8 	%rs20, [%rd102];
	setp.eq.s16 	%p17, %rs20, 0;
	mul.f32 	%f48, %f47, %f2;
	selp.f32 	%f49, %f1, %f48, %p17;
	max.f32 	%f50, %f46, %f49;
	add.s64 	%rd103, %rd31, 384;
	cvt.u32.u64 	%r181, %rd103;
	div.s32 	%r182, %r181, %r3;
	mul.lo.s32 	%r183, %r182, %r3;
	sub.s32 	%r184, %r181, %r183;
	div.s32 	%r185, %r184, %r4;
	mul.lo.s32 	%r186, %r185, %r4;
	sub.s32 	%r187, %r184, %r186;
	selp.b32 	%r188, 0, %r182, %p5;
	selp.b32 	%r189, 0, %r185, %p4;
	selp.b32 	%r190, 0, %r187, %p3;
	mul.lo.s32 	%r191, %r6, %r188;
	mad.lo.s32 	%r192, %r7, %r189, %r191;
	mad.lo.s32 	%r193, %r8, %r190, %r192;
	shl.b64 	%rd104, %rd103, 32;
	shr.s64 	%rd105, %rd104, 30;
	add.s64 	%rd106, %rd5, %rd105;
	ld.global.f32 	%f51, [%rd106];
	cvt.s64.s32 	%rd107, %r193;
	add.s64 	%rd108, %rd6, %rd107;
	ld.global.u8 	%rs21, [%rd108];
	setp.eq.s16 	%p18, %rs21, 0;
	mul.f32 	%f52, %f51, %f2;
	selp.f32 	%f53, %f1, %f52, %p18;
	max.f32 	%f54, %f50, %f53;
	add.s64 	%rd109, %rd31, 416;
	cvt.u32.u64 	%r194, %rd109;
	div.s32 	%r195, %r194, %r3;
	mul.lo.s32 	%r196, %r195, %r3;
	sub.s32 	%r197, %r194, %r196;
	div.s32 	%r198, %r197, %r4;
	mul.lo.s32 	%r199, %r198, %r4;
	sub.s32 	%r200, %r197, %r199;
	selp.b32 	%r201, 0, %r195, %p5;
	selp.b32 	%r202, 0, %r198, %p4;
	selp.b32 	%r203, 0, %r200, %p3;
	mul.lo.s32 	%r204, %r6, %r201;
	mad.lo.s32 	%r205, %r7, %r202, %r204;
	mad.lo.s32 	%r206, %r8, %r203, %r205;
	shl.b64 	%rd110, %rd109, 32;
	shr.s64 	%rd111, %rd110, 30;
	add.s64 	%rd112, %rd5, %rd111;
	ld.global.f32 	%f55, [%rd112];
	cvt.s64.s32 	%rd113, %r206;
	add.s64 	%rd114, %rd6, %rd113;
	ld.global.u8 	%rs22, [%rd114];
	setp.eq.s16 	%p19, %rs22, 0;
	mul.f32 	%f56, %f55, %f2;
	selp.f32 	%f57, %f1, %f56, %p19;
	max.f32 	%f58, %f54, %f57;
	add.s64 	%rd115, %rd31, 448;
	cvt.u32.u64 	%r207, %rd115;
	div.s32 	%r208, %r207, %r3;
	mul.lo.s32 	%r209, %r208, %r3;
	sub.s32 	%r210, %r207, %r209;
	div.s32 	%r211, %r210, %r4;
	mul.lo.s32 	%r212, %r211, %r4;
	sub.s32 	%r213, %r210, %r212;
	selp.b32 	%r214, 0, %r208, %p5;
	selp.b32 	%r215, 0, %r211, %p4;
	selp.b32 	%r216, 0, %r213, %p3;
	mul.lo.s32 	%r217, %r6, %r214;
	mad.lo.s32 	%r218, %r7, %r215, %r217;
	mad.lo.s32 	%r219, %r8, %r216, %r218;
	shl.b64 	%rd116, %rd115, 32;
	shr.s64 	%rd117, %rd116, 30;
	add.s64 	%rd118, %rd5, %rd117;
	ld.global.f32 	%f59, [%rd118];
	cvt.s64.s32 	%rd119, %r219;
	add.s64 	%rd120, %rd6, %rd119;
	ld.global.u8 	%rs23, [%rd120];
	setp.eq.s16 	%p20, %rs23, 0;
	mul.f32 	%f60, %f59, %f2;
	selp.f32 	%f61, %f1, %f60, %p20;
	max.f32 	%f62, %f58, %f61;
	add.s64 	%rd121, %rd31, 480;
	cvt.u32.u64 	%r220, %rd121;
	div.s32 	%r221, %r220, %r3;
	mul.lo.s32 	%r222, %r221, %r3;
	sub.s32 	%r223, %r220, %r222;
	div.s32 	%r224, %r223, %r4;
	mul.lo.s32 	%r225, %r224, %r4;
	sub.s32 	%r226, %r223, %r225;
	selp.b32 	%r227, 0, %r221, %p5;
	selp.b32 	%r228, 0, %r224, %p4;
	selp.b32 	%r229, 0, %r226, %p3;
	mul.lo.s32 	%r230, %r6, %r227;
	mad.lo.s32 	%r231, %r7, %r228, %r230;
	mad.lo.s32 	%r232, %r8, %r229, %r231;
	shl.b64 	%rd122, %rd121, 32;
	shr.s64 	%rd123, %rd122, 30;
	add.s64 	%rd124, %rd5, %rd123;
	ld.global.f32 	%f63, [%rd124];
	cvt.s64.s32 	%rd125, %r232;
	add.s64 	%rd126, %rd6, %rd125;
	ld.global.u8 	%rs24, [%rd126];
	setp.eq.s16 	%p21, %rs24, 0;
	mul.f32 	%f64, %f63, %f2;
	selp.f32 	%f65, %f1, %f64, %p21;
	max.f32 	%f66, %f62, %f65;
	add.s64 	%rd127, %rd31, 512;
	cvt.u32.u64 	%r233, %rd127;
	div.s32 	%r234, %r233, %r3;
	mul.lo.s32 	%r235, %r234, %r3;
	sub.s32 	%r236, %r233, %r235;
	div.s32 	%r237, %r236, %r4;
	mul.lo.s32 	%r238, %r237, %r4;
	sub.s32 	%r239, %r236, %r238;
	selp.b32 	%r240, 0, %r234, %p5;
	selp.b32 	%r241, 0, %r237, %p4;
	selp.b32 	%r242, 0, %r239, %p3;
	mul.lo.s32 	%r243, %r6, %r240;
	mad.lo.s32 	%r244, %r7, %r241, %r243;
	mad.lo.s32 	%r245, %r8, %r242, %r244;
	shl.b64 	%rd128, %rd127, 32;
	shr.s64 	%rd129, %rd128, 30;
	add.s64 	%rd130, %rd5, %rd129;
	ld.global.f32 	%f67, [%rd130];
	cvt.s64.s32 	%rd131, %r245;
	add.s64 	%rd132, %rd6, %rd131;
	ld.global.u8 	%rs25, [%rd132];
	setp.eq.s16 	%p22, %rs25, 0;
	mul.f32 	%f68, %f67, %f2;
	selp.f32 	%f69, %f1, %f68, %p22;
	max.f32 	%f70, %f66, %f69;
	add.s64 	%rd133, %rd31, 544;
	cvt.u32.u64 	%r246, %rd133;
	div.s32 	%r247, %r246, %r3;
	mul.lo.s32 	%r248, %r247, %r3;
	sub.s32 	%r249, %r246, %r248;
	div.s32 	%r250, %r249, %r4;
	mul.lo.s32 	%r251, %r250, %r4;
	sub.s32 	%r252, %r249, %r251;
	selp.b32 	%r253, 0, %r247, %p5;
	selp.b32 	%r254, 0, %r250, %p4;
	selp.b32 	%r255, 0, %r252, %p3;
	mul.lo.s32 	%r256, %r6, %r253;
	mad.lo.s32 	%r257, %r7, %r254, %r256;
	mad.lo.s32 	%r258, %r8, %r255, %r257;
	shl.b64 	%rd134, %rd133, 32;
	shr.s64 	%rd135, %rd134, 30;
	add.s64 	%rd136, %rd5, %rd135;
	ld.global.f32 	%f71, [%rd136];
	cvt.s64.s32 	%rd137, %r258;
	add.s64 	%rd138, %rd6, %rd137;
	ld.global.u8 	%rs26, [%rd138];
	setp.eq.s16 	%p23, %rs26, 0;
	mul.f32 	%f72, %f71, %f2;
	selp.f32 	%f73, %f1, %f72, %p23;
	max.f32 	%f74, %f70, %f73;
	add.s64 	%rd139, %rd31, 576;
	cvt.u32.u64 	%r259, %rd139;
	div.s32 	%r260, %r259, %r3;
	mul.lo.s32 	%r261, %r260, %r3;
	sub.s32 	%r262, %r259, %r261;
	div.s32 	%r263, %r262, %r4;
	mul.lo.s32 	%r264, %r263, %r4;
	sub.s32 	%r265, %r262, %r264;
	selp.b32 	%r266, 0, %r260, %p5;
	selp.b32 	%r267, 0, %r263, %p4;
	selp.b32 	%r268, 0, %r265, %p3;
	mul.lo.s32 	%r269, %r6, %r266;
	mad.lo.s32 	%r270, %r7, %r267, %r269;
	mad.lo.s32 	%r271, %r8, %r268, %r270;
	shl.b64 	%rd140, %rd139, 32;
	shr.s64 	%rd141, %rd140, 30;
	add.s64 	%rd142, %rd5, %rd141;
	ld.global.f32 	%f75, [%rd142];
	cvt.s64.s32 	%rd143, %r271;
	add.s64 	%rd144, %rd6, %rd143;
	ld.global.u8 	%rs27, [%rd144];
	setp.eq.s16 	%p24, %rs27, 0;
	mul.f32 	%f76, %f75, %f2;
	selp.f32 	%f77, %f1, %f76, %p24;
	max.f32 	%f78, %f74, %f77;
	add.s64 	%rd145, %rd31, 608;
	cvt.u32.u64 	%r272, %rd145;
	div.s32 	%r273, %r272, %r3;
	mul.lo.s32 	%r274, %r273, %r3;
	sub.s32 	%r275, %r272, %r274;
	div.s32 	%r276, %r275, %r4;
	mul.lo.s32 	%r277, %r276, %r4;
	sub.s32 	%r278, %r275, %r277;
	selp.b32 	%r279, 0, %r273, %p5;
	selp.b32 	%r280, 0, %r276, %p4;
	selp.b32 	%r281, 0, %r278, %p3;
	mul.lo.s32 	%r282, %r6, %r279;
	mad.lo.s32 	%r283, %r7, %r280, %r282;
	mad.lo.s32 	%r284, %r8, %r281, %r283;
	shl.b64 	%rd146, %rd145, 32;
	shr.s64 	%rd147, %rd146, 30;
	add.s64 	%rd148, %rd5, %rd147;
	ld.global.f32 	%f79, [%rd148];
	cvt.s64.s32 	%rd149, %r284;
	add.s64 	%rd150, %rd6, %rd149;
	ld.global.u8 	%rs28, [%rd150];
	setp.eq.s16 	%p25, %rs28, 0;
	mul.f32 	%f80, %f79, %f2;
	selp.f32 	%f81, %f1, %f80, %p25;
	max.f32 	%f82, %f78, %f81;
	add.s64 	%rd151, %rd31, 640;
	cvt.u32.u64 	%r285, %rd151;
	div.s32 	%r286, %r285, %r3;
	mul.lo.s32 	%r287, %r286, %r3;
	sub.s32 	%r288, %r285, %r287;
	div.s32 	%r289, %r288, %r4;
	mul.lo.s32 	%r290, %r289, %r4;
	sub.s32 	%r291, %r288, %r290;
	selp.b32 	%r292, 0, %r286, %p5;
	selp.b32 	%r293, 0, %r289, %p4;
	selp.b32 	%r294, 0, %r291, %p3;
	mul.lo.s32 	%r295, %r6, %r292;
	mad.lo.s32 	%r296, %r7, %r293, %r295;
	mad.lo.s32 	%r297, %r8, %r294, %r296;
	shl.b64 	%rd152, %rd151, 32;
	shr.s64 	%rd153, %rd152, 30;
	add.s64 	%rd154, %rd5, %rd153;
	ld.global.f32 	%f83, [%rd154];
	cvt.s64.s32 	%rd155, %r297;
	add.s64 	%rd156, %rd6, %rd155;
	ld.global.u8 	%rs29, [%rd156];
	setp.eq.s16 	%p26, %rs29, 0;
	mul.f32 	%f84, %f83, %f2;
	selp.f32 	%f85, %f1, %f84, %p26;
	max.f32 	%f86, %f82, %f85;
	add.s64 	%rd157, %rd31, 672;
	cvt.u32.u64 	%r298, %rd157;
	div.s32 	%r299, %r298, %r3;
	mul.lo.s32 	%r300, %r299, %r3;
	sub.s32 	%r301, %r298, %r300;
	div.s32 	%r302, %r301, %r4;
	mul.lo.s32 	%r303, %r302, %r4;
	sub.s32 	%r304, %r301, %r303;
	selp.b32 	%r305, 0, %r299, %p5;
	selp.b32 	%r306, 0, %r302, %p4;
	selp.b32 	%r307, 0, %r304, %p3;
	mul.lo.s32 	%r308, %r6, %r305;
	mad.lo.s32 	%r309, %r7, %r306, %r308;
	mad.lo.s32 	%r310, %r8, %r307, %r309;
	shl.b64 	%rd158, %rd157, 32;
	shr.s64 	%rd159, %rd158, 30;
	add.s64 	%rd160, %rd5, %rd159;
	ld.global.f32 	%f87, [%rd160];
	cvt.s64.s32 	%rd161, %r310;
	add.s64 	%rd162, %rd6, %rd161;
	ld.global.u8 	%rs30, [%rd162];
	setp.eq.s16 	%p27, %rs30, 0;
	mul.f32 	%f88, %f87, %f2;
	selp.f32 	%f89, %f1, %f88, %p27;
	max.f32 	%f90, %f86, %f89;
	add.s64 	%rd163, %rd31, 704;
	cvt.u32.u64 	%r311, %rd163;
	div.s32 	%r312, %r311, %r3;
	mul.lo.s32 	%r313, %r312, %r3;
	sub.s32 	%r314, %r311, %r313;
	div.s32 	%r315, %r314, %r4;
	mul.lo.s32 	%r316, %r315, %r4;
	sub.s32 	%r317, %r314, %r316;
	selp.b32 	%r318, 0, %r312, %p5;
	selp.b32 	%r319, 0, %r315, %p4;
	selp.b32 	%r320, 0, %r317, %p3;
	mul.lo.s32 	%r321, %r6, %r318;
	mad.lo.s32 	%r322, %r7, %r319, %r321;
	mad.lo.s32 	%r323, %r8, %r320, %r322;
	shl.b64 	%rd164, %rd163, 32;
	shr.s64 	%rd165, %rd164, 30;
	add.s64 	%rd166, %rd5, %rd165;
	ld.global.f32 	%f91, [%rd166];
	cvt.s64.s32 	%rd167, %r323;
	add.s64 	%rd168, %rd6, %rd167;
	ld.global.u8 	%rs31, [%rd168];
	setp.eq.s16 	%p28, %rs31, 0;
	mul.f32 	%f92, %f91, %f2;
	selp.f32 	%f93, %f1, %f92, %p28;
	max.f32 	%f94, %f90, %f93;
	add.s64 	%rd169, %rd31, 736;
	cvt.u32.u64 	%r324, %rd169;
	div.s32 	%r325, %r324, %r3;
	mul.lo.s32 	%r326, %r325, %r3;
	sub.s32 	%r327, %r324, %r326;
	div.s32 	%r328, %r327, %r4;
	mul.lo.s32 	%r329, %r328, %r4;
	sub.s32 	%r330, %r327, %r329;
	selp.b32 	%r331, 0, %r325, %p5;
	selp.b32 	%r332, 0, %r328, %p4;
	selp.b32 	%r333, 0, %r330, %p3;
	mul.lo.s32 	%r334, %r6, %r331;
	mad.lo.s32 	%r335, %r7, %r332, %r334;
	mad.lo.s32 	%r336, %r8, %r333, %r335;
	shl.b64 	%rd170, %rd169, 32;
	shr.s64 	%rd171, %rd170, 30;
	add.s64 	%rd172, %rd5, %rd171;
	ld.global.f32 	%f95, [%rd172];
	cvt.s64.s32 	%rd173, %r336;
	add.s64 	%rd174, %rd6, %rd173;
	ld.global.u8 	%rs32, [%rd174];
	setp.eq.s16 	%p29, %rs32, 0;
	mul.f32 	%f96, %f95, %f2;
	selp.f32 	%f97, %f1, %f96, %p29;
	max.f32 	%f98, %f94, %f97;
	add.s64 	%rd175, %rd31, 768;
	cvt.u32.u64 	%r337, %rd175;
	div.s32 	%r338, %r337, %r3;
	mul.lo.s32 	%r339, %r338, %r3;
	sub.s32 	%r340, %r337, %r339;
	div.s32 	%r341, %r340, %r4;
	mul.lo.s32 	%r342, %r341, %r4;
	sub.s32 	%r343, %r340, %r342;
	selp.b32 	%r344, 0, %r338, %p5;
	selp.b32 	%r345, 0, %r341, %p4;
	selp.b32 	%r346, 0, %r343, %p3;
	mul.lo.s32 	%r347, %r6, %r344;
	mad.lo.s32 	%r348, %r7, %r345, %r347;
	mad.lo.s32 	%r349, %r8, %r346, %r348;
	shl.b64 	%rd176, %rd175, 32;
	shr.s64 	%rd177, %rd176, 30;
	add.s64 	%rd178, %rd5, %rd177;
	ld.global.f32 	%f99, [%rd178];
	cvt.s64.s32 	%rd179, %r349;
	add.s64 	%rd180, %rd6, %rd179;
	ld.global.u8 	%rs33, [%rd180];
	setp.eq.s16 	%p30, %rs33, 0;
	mul.f32 	%f100, %f99, %f2;
	selp.f32 	%f101, %f1, %f100, %p30;
	max.f32 	%f102, %f98, %f101;
	mov.b32 	%r350, %f102;
	shfl.sync.bfly.b32	%r351|%p31, %r350, 16, 31, -1;
	mov.b32 	%f103, %r351;
	max.f32 	%f104, %f102, %f103;
	mov.b32 	%r352, %f104;
	shfl.sync.bfly.b32	%r353|%p32, %r352, 8, 31, -1;
	mov.b32 	%f105, %r353;
	max.f32 	%f106, %f104, %f105;
	mov.b32 	%r354, %f106;
	shfl.sync.bfly.b32	%r355|%p33, %r354, 4, 31, -1;
	mov.b32 	%f107, %r355;
	max.f32 	%f108, %f106, %f107;
	mov.b32 	%r356, %f108;
	shfl.sync.bfly.b32	%r357|%p34, %r356, 2, 31, -1;
	mov.b32 	%f109, %r357;
	max.f32 	%f110, %f108, %f109;
	mov.b32 	%r358, %f110;
	shfl.sync.bfly.b32	%r359|%p35, %r358, 1, 31, -1;
	mov.b32 	%f111, %r359;
	max.f32 	%f112, %f110, %f111;
	sub.f32 	%f113, %f5, %f112;
	fma.rn.f32 	%f114, %f113, 0f3BBB989D, 0f3F000000;
	cvt.sat.f32.f32 	%f115, %f114;
	mov.f32 	%f116, 0f4B400001;
	mov.f32 	%f117, 0f437C0000;
	fma.rm.f32 	%f118, %f115, %f117, %f116;
	add.f32 	%f119, %f118, 0fCB40007F;
	neg.f32 	%f120, %f119;
	fma.rn.f32 	%f121, %f113, 0f3FB8AA3B, %f120;
	fma.rn.f32 	%f122, %f113, 0f32A57060, %f121;
	mov.b32 	%r360, %f118;
	shl.b32 	%r361, %r360, 23;
	mov.b32 	%f123, %r361;
	ex2.approx.ftz.f32 	%f124, %f122;
	mul.f32 	%f125, %f124, %f123;
	add.f32 	%f126, %f125, 0f00000000;
	sub.f32 	%f127, %f9, %f112;
	fma.rn.f32 	%f128, %f127, 0f3BBB989D, 0f3F000000;
	cvt.sat.f32.f32 	%f129, %f128;
	fma.rm.f32 	%f130, %f129, %f117, %f116;
	add.f32 	%f131, %f130, 0fCB40007F;
	neg.f32 	%f132, %f131;
	fma.rn.f32 	%f133, %f127, 0f3FB8AA3B, %f132;
	fma.rn.f32 	%f134, %f127, 0f32A57060, %f133;
	mov.b32 	%r362, %f130;
	shl.b32 	%r363, %r362, 23;
	mov.b32 	%f135, %r363;
	ex2.approx.ftz.f32 	%f136, %f134;
	mul.f32 	%f137, %f136, %f135;
	add.f32 	%f138, %f126, %f137;
	sub.f32 	%f139, %f13, %f112;
	fma.rn.f32 	%f140, %f139, 0f3BBB989D, 0f3F000000;
	cvt.sat.f32.f32 	%f141, %f140;
	fma.rm.f32 	%f142, %f141, %f117, %f116;
	add.f32 	%f143, %f142, 0fCB40007F;
	neg.f32 	%f144, %f143;
	fma.rn.f32 	%f145, %f139, 0f3FB8AA3B, %f144;
	fma.rn.f32 	%f146, %f139, 0f32A57060, %f145;
	mov.b32 	%r364, %f142;
	shl.b32 	%r365, %r364, 23;
	mov.b32 	%f147, %r365;
	ex2.approx.ftz.f32 	%f148, %f146;
	mul.f32 	%f149, %f148, %f147;
	add.f32 	%f150, %f138, %f149;
	sub.f32 	%f151, %f17, %f112;
	fma.rn.f32 	%f152, %f151, 0f3BBB989D, 0f3F000000;
	cvt.sat.f32.f32 	%f153, %f152;
	fma.rm.f32 	%f154, %f153, %f117, %f116;
	add.f32 	%f155, %f154, 0fCB40007F;
	neg.f32 	%f156, %f155;
	fma.rn.f32 	%f157, %f151, 0f3FB8AA3B, %f156;
	fma.rn.f32 	%f158, %f151, 0f32A57060, %f157;
	mov.b32 	%r366, %f154;
	shl.b32 	%r367, %r366, 23;
	mov.b32 	%f159, %r367;
	ex2.approx.ftz.f32 	%f160, %f158;
	mul.f32 	%f161, %f160, %f159;
	add.f32 	%f162, %f150, %f161;
	sub.f32 	%f163, %f21, %f112;
	fma.rn.f32 	%f164, %f163, 0f3BBB989D, 0f3F000000;
	cvt.sat.f32.f32 	%f165, %f164;
	fma.rm.f32 	%f166, %f165, %f117, %f116;
	add.f32 	%f167, %f166, 0fCB40007F;
	neg.f32 	%f168, %f167;
	fma.rn.f32 	%f169, %f163, 0f3FB8AA3B, %f168;
	fma.rn.f32 	%f170, %f163, 0f32A57060, %f169;
	mov.b32 	%r368, %f166;
	shl.b32 	%r369, %r368, 23;
	mov.b32 	%f171, %r369;
	ex2.approx.ftz.f32 	%f172, %f170;
	mul.f32 	%f173, %f172, %f171;
	add.f32 	%f174, %f162, %f173;
	sub.f32 	%f175, %f25, %f112;
	fma.rn.f32 	%f176, %f175, 0f3BBB989D, 0f3F000000;
	cvt.sat.f32.f32 	%f177, %f176;
	fma.rm.f32 	%f178, %f177, %f117, %f116;
	add.f32 	%f179, %f178, 0fCB40007F;
	neg.f32 	%f180, %f179;
	fma.rn.f32 	%f181, %f175, 0f3FB8AA3B, %f180;
	fma.rn.f32 	%f182, %f175, 0f32A57060, %f181;
	mov.b32 	%r370, %f178;
	shl.b32 	%r371, %r370, 23;
	mov.b32 	%f183, %r371;
	ex2.approx.ftz.f32 	%f184, %f182;
	mul.f32 	%f185, %f184, %f183;
	add.f32 	%f186, %f174, %f185;
	sub.f32 	%f187, %f29, %f112;
	fma.rn.f32 	%f188, %f187, 0f3BBB989D, 0f3F000000;
	cvt.sat.f32.f32 	%f189, %f188;
	fma.rm.f32 	%f190, %f189, %f117, %f116;
	add.f32 	%f191, %f190, 0fCB40007F;
	neg.f32 	%f192, %f191;
	fma.rn.f32 	%f193, %f187, 0f3FB8AA3B, %f192;
	fma.rn.f32 	%f194, %f187, 0f32A57060, %f193;
	mov.b32 	%r372, %f190;
	shl.b32 	%r373, %r372, 23;
	mov.b32 	%f195, %r373;
	ex2.approx.ftz.f32 	%f196, %f194;
	mul.f32 	%f197, %f196, %f195;
	add.f32 	%f198, %f186, %f197;
	sub.f32 	%f199, %f33, %f112;
	fma.rn.f32 	%f200, %f199, 0f3BBB989D, 0f3F000000;
	cvt.sat.f32.f32 	%f201, %f200;
	fma.rm.f32 	%f202, %f201, %f117, %f116;
	add.f32 	%f203, %f202, 0fCB40007F;
	neg.f32 	%f204, %f203;
	fma.rn.f32 	%f205, %f199, 0f3FB8AA3B, %f204;
	fma.rn.f32 	%f206, %f199, 0f32A57060, %f205;
	mov.b32 	%r374, %f202;
	shl.b32 	%r375, %r374, 23;
	mov.b32 	%f207, %r375;
	ex2.approx.ftz.f32 	%f208, %f206;
	mul.f32 	%f209, %f208, %f207;
	add.f32 	%f210, %f198, %f209;
	sub.f32 	%f211, %f37, %f112;
	fma.rn.f32 	%f212, %f211, 0f3BBB989D, 0f3F000000;
	cvt.sat.f32.f32 	%f213, %f212;
	fma.rm.f32 	%f214, %f213, %f117, %f116;
	add.f32 	%f215, %f214, 0fCB40007F;
	neg.f32 	%f216, %f215;
	fma.rn.f32 	%f217, %f211, 0f3FB8AA3B, %f216;
	fma.rn.f32 	%f218, %f211, 0f32A57060, %f217;
	mov.b32 	%r376, %f214;
	shl.b32 	%r377, %r376, 23;
	mov.b32 	%f219, %r377;
	ex2.approx.ftz.f32 	%f220, %f218;
	mul.f32 	%f221, %f220, %f219;
	add.f32 	%f222, %f210, %f221;
	sub.f32 	%f223, %f41, %f112;
	fma.rn.f32 	%f224, %f223, 0f3BBB989D, 0f3F000000;
	cvt.sat.f32.f32 	%f225, %f224;
	fma.rm.f32 	%f226, %f225, %f117, %f116;
	add.f32 	%f227, %f226, 0fCB40007F;
	neg.f32 	%f228, %f227;
	fma.rn.f32 	%f229, %f223, 0f3FB8AA3B, %f228;
	fma.rn.f32 	%f230, %f223, 0f32A57060, %f229;
	mov.b32 	%r378, %f226;
	shl.b32 	%r379, %r378, 23;
	mov.b32 	%f231, %r379;
	ex2.approx.ftz.f32 	%f232, %f230;
	mul.f32 	%f233, %f232, %f231;
	add.f32 	%f234, %f222, %f233;
	sub.f32 	%f235, %f45, %f112;
	fma.rn.f32 	%f236, %f235, 0f3BBB989D, 0f3F000000;
	cvt.sat.f32.f32 	%f237, %f236;
	fma.rm.f32 	%f238, %f237, %f117, %f116;
	add.f32 	%f239, %f238, 0fCB40007F;
	neg.f32 	%f240, %f239;
	fma.rn.f32 	%f241, %f235, 0f3FB8AA3B, %f240;
	fma.rn.f32 	%f242, %f235, 0f32A57060, %f241;
	mov.b32 	%r380, %f238;
	shl.b32 	%r381, %r380, 23;
	mov.b32 	%f243, %r381;
	ex2.approx.ftz.f32 	%f244, %f242;
	mul.f32 	%f245, %f244, %f243;
	add.f32 	%f246, %f234, %f245;
	sub.f32 	%f247, %f49, %f112;
	fma.rn.f32 	%f248, %f247, 0f3BBB989D, 0f3F000000;
	cvt.sat.f32.f32 	%f249, %f248;
	fma.rm.f32 	%f250, %f249, %f117, %f116;
	add.f32 	%f251, %f250, 0fCB40007F;
	neg.f32 	%f252, %f251;
	fma.rn.f32 	%f253, %f247, 0f3FB8AA3B, %f252;
	fma.rn.f32 	%f254, %f247, 0f32A57060, %f253;
	mov.b32 	%r382, %f250;
	shl.b32 	%r383, %r382, 23;
	mov.b32 	%f255, %r383;
	ex2.approx.ftz.f32 	%f256, %f254;
	mul.f32 	%f257, %f256, %f255;
	add.f32 	%f258, %f246, %f257;
	sub.f32 	%f259, %f53, %f112;
	fma.rn.f32 	%f260, %f259, 0f3BBB989D, 0f3F000000;
	cvt.sat.f32.f32 	%f261, %f260;
	fma.rm.f32 	%f262, %f261, %f117, %f116;
	add.f32 	%f263, %f262, 0fCB40007F;
	neg.f32 	%f264, %f263;
	fma.rn.f32 	%f265, %f259, 0f3FB8AA3B, %f264;
	fma.rn.f32 	%f266, %f259, 0f32A57060, %f265;
	mov.b32 	%r384, %f262;
	shl.b32 	%r385, %r384, 23;
	mov.b32 	%f267, %r385;
	ex2.approx.ftz.f32 	%f268, %f266;
	mul.f32 	%f269, %f268, %f267;
	add.f32 	%f270, %f258, %f269;
	sub.f32 	%f271, %f57, %f112;
	fma.rn.f32 	%f272, %f271, 0f3BBB989D, 0f3F000000;
	cvt.sat.f32.f32 	%f273, %f272;
	fma.rm.f32 	%f274, %f273, %f117, %f116;
	add.f32 	%f275, %f274, 0fCB40007F;
	neg.f32 	%f276, %f275;
	fma.rn.f32 	%f277, %f271, 0f3FB8AA3B, %f276;
	fma.rn.f32 	%f278, %f271, 0f32A57060, %f277;
	mov.b32 	%r386, %f274;
	shl.b32 	%r387, %r386, 23;
	mov.b32 	%f279, %r387;
	ex2.approx.ftz.f32 	%f280, %f278;
	mul.f32 	%f281, %f280, %f279;
	add.f32 	%f282, %f270, %f281;
	sub.f32 	%f283, %f61, %f112;
	fma.rn.f32 	%f284, %f283, 0f3BBB989D, 0f3F000000;
	cvt.sat.f32.f32 	%f285, %f284;
	fma.rm.f32 	%f286, %f285, %f117, %f116;
	add.f32 	%f287, %f286, 0fCB40007F;
	neg.f32 	%f288, %f287;
	fma.rn.f32 	%f289, %f283, 0f3FB8AA3B, %f288;
	fma.rn.f32 	%f290, %f283, 0f32A57060, %f289;
	mov.b32 	%r388, %f286;
	shl.b32 	%r389, %r388, 23;
	mov.b32 	%f291, %r389;
	ex2.approx.ftz.f32 	%f292, %f290;
	mul.f32 	%f293, %f292, %f291;
	add.f32 	%f294, %f282, %f293;
	sub.f32 	%f295, %f65, %f112;
	fma.rn.f32 	%f296, %f295, 0f3BBB989D, 0f3F000000;
	cvt.sat.f32.f32 	%f297, %f296;
	fma.rm.f32 	%f298, %f297, %f117, %f116;
	add.f32 	%f299, %f298, 0fCB40007F;
	neg.f32 	%f300, %f299;
	fma.rn.f32 	%f301, %f295, 0f3FB8AA3B, %f300;
	fma.rn.f32 	%f302, %f295, 0f32A57060, %f301;
	mov.b32 	%r390, %f298;
	shl.b32 	%r391, %r390, 23;
	mov.b32 	%f303, %r391;
	ex2.approx.ftz.f32 	%f304, %f302;
	mul.f32 	%f305, %f304, %f303;
	add.f32 	%f306, %f294, %f305;
	sub.f32 	%f307, %f69, %f112;
	fma.rn.f32 	%f308, %f307, 0f3BBB989D, 0f3F000000;
	cvt.sat.f32.f32 	%f309, %f308;
	fma.rm.f32 	%f310, %f309, %f117, %f116;
	add.f32 	%f311, %f310, 0fCB40007F;
	neg.f32 	%f312, %f311;
	fma.rn.f32 	%f313, %f307, 0f3FB8AA3B, %f312;
	fma.rn.f32 	%f314, %f307, 0f32A57060, %f313;
	mov.b32 	%r392, %f310;
	shl.b32 	%r393, %r392, 23;
	mov.b32 	%f315, %r393;
	ex2.approx.ftz.f32 	%f316, %f314;
	mul.f32 	%f317, %f316, %f315;
	add.f32 	%f318, %f306, %f317;
	sub.f32 	%f319, %f73, %f112;
	fma.rn.f32 	%f320, %f319, 0f3BBB989D, 0f3F000000;
	cvt.sat.f32.f32 	%f321, %f320;
	fma.rm.f32 	%f322, %f321, %f117, %f116;
	add.f32 	%f323, %f322, 0fCB40007F;
	neg.f32 	%f324, %f323;
	fma.rn.f32 	%f325, %f319, 0f3FB8AA3B, %f324;
	fma.rn.f32 	%f326, %f319, 0f32A57060, %f325;
	mov.b32 	%r394, %f322;
	shl.b32 	%r395, %r394, 23;
	mov.b32 	%f327, %r395;
	ex2.approx.ftz.f32 	%f328, %f326;
	mul.f32 	%f329, %f328, %f327;
	add.f32 	%f330, %f318, %f329;
	sub.f32 	%f331, %f77, %f112;
	fma.rn.f32 	%f332, %f331, 0f3BBB989D, 0f3F000000;
	cvt.sat.f32.f32 	%f333, %f332;
	fma.rm.f32 	%f334, %f333, %f117, %f116;
	add.f32 	%f335, %f334, 0fCB40007F;
	neg.f32 	%f336, %f335;
	fma.rn.f32 	%f337, %f331, 0f3FB8AA3B, %f336;
	fma.rn.f32 	%f338, %f331, 0f32A57060, %f337;
	mov.b32 	%r396, %f334;
	shl.b32 	%r397, %r396, 23;
	mov.b32 	%f339, %r397;
	ex2.approx.ftz.f32 	%f340, %f338;
	mul.f32 	%f341, %f340, %f339;
	add.f32 	%f342, %f330, %f341;
	sub.f32 	%f343, %f81, %f112;
	fma.rn.f32 	%f344, %f343, 0f3BBB989D, 0f3F000000;
	cvt.sat.f32.f32 	%f345, %f344;
	fma.rm.f32 	%f346, %f345, %f117, %f116;
	add.f32 	%f347, %f346, 0fCB40007F;
	neg.f32 	%f348, %f347;
	fma.rn.f32 	%f349, %f343, 0f3FB8AA3B, %f348;
	fma.rn.f32 	%f350, %f343, 0f32A57060, %f349;
	mov.b32 	%r398, %f346;
	shl.b32 	%r399, %r398, 23;
	mov.b32 	%f351, %r399;
	ex2.approx.ftz.f32 	%f352, %f350;
	mul.f32 	%f353, %f352, %f351;
	add.f32 	%f354, %f342, %f353;
	sub.f32 	%f355, %f85, %f112;
	fma.rn.f32 	%f356, %f355, 0f3BBB989D, 0f3F000000;
	cvt.sat.f32.f32 	%f357, %f356;
	fma.rm.f32 	%f358, %f357, %f117, %f116;
	add.f32 	%f359, %f358, 0fCB40007F;
	neg.f32 	%f360, %f359;
	fma.rn.f32 	%f361, %f355, 0f3FB8AA3B, %f360;
	fma.rn.f32 	%f362, %f355, 0f32A57060, %f361;
	mov.b32 	%r400, %f358;
	shl.b32 	%r401, %r400, 23;
	mov.b32 	%f363, %r401;
	ex2.approx.ftz.f32 	%f364, %f362;
	mul.f32 	%f365, %f364, %f363;
	add.f32 	%f366, %f354, %f365;
	sub.f32 	%f367, %f89, %f112;
	fma.rn.f32 	%f368, %f367, 0f3BBB989D, 0f3F000000;
	cvt.sat.f32.f32 	%f369, %f368;
	fma.rm.f32 	%f370, %f369, %f117, %f116;
	add.f32 	%f371, %f370, 0fCB40007F;
	neg.f32 	%f372, %f371;
	fma.rn.f32 	%f373, %f367, 0f3FB8AA3B, %f372;
	fma.rn.f32 	%f374, %f367, 0f32A57060, %f373;
	mov.b32 	%r402, %f370;
	shl.b32 	%r403, %r402, 23;
	mov.b32 	%f375, %r403;
	ex2.approx.ftz.f32 	%f376, %f374;
	mul.f32 	%f377, %f376, %f375;
	add.f32 	%f378, %f366, %f377;
	sub.f32 	%f379, %f93, %f112;
	fma.rn.f32 	%f380, %f379, 0f3BBB989D, 0f3F000000;
	cvt.sat.f32.f32 	%f381, %f380;
	fma.rm.f32 	%f382, %f381, %f117, %f116;
	add.f32 	%f383, %f382, 0fCB40007F;
	neg.f32 	%f384, %f383;
	fma.rn.f32 	%f385, %f379, 0f3FB8AA3B, %f384;
	fma.rn.f32 	%f386, %f379, 0f32A57060, %f385;
	mov.b32 	%r404, %f382;
	shl.b32 	%r405, %r404, 23;
	mov.b32 	%f387, %r405;
	ex2.approx.ftz.f32 	%f388, %f386;
	mul.f32 	%f389, %f388, %f387;
	add.f32 	%f390, %f378, %f389;
	sub.f32 	%f391, %f97, %f112;
	fma.rn.f32 	%f392, %f391, 0f3BBB989D, 0f3F000000;
	cvt.sat.f32.f32 	%f393, %f392;
	fma.rm.f32 	%f394, %f393, %f117, %f116;
	add.f32 	%f395, %f394, 0fCB40007F;
	neg.f32 	%f396, %f395;
	fma.rn.f32 	%f397, %f391, 0f3FB8AA3B, %f396;
	fma.rn.f32 	%f398, %f391, 0f32A57060, %f397;
	mov.b32 	%r406, %f394;
	shl.b32 	%r407, %r406, 23;
	mov.b32 	%f399, %r407;
	ex2.approx.ftz.f32 	%f400, %f398;
	mul.f32 	%f401, %f400, %f399;
	add.f32 	%f402, %f390, %f401;
	sub.f32 	%f403, %f101, %f112;
	fma.rn.f32 	%f404, %f403, 0f3BBB989D, 0f3F000000;
	cvt.sat.f32.f32 	%f405, %f404;
	fma.rm.f32 	%f406, %f405, %f117, %f116;
	add.f32 	%f407, %f406, 0fCB40007F;
	neg.f32 	%f408, %f407;
	fma.rn.f32 	%f409, %f403, 0f3FB8AA3B, %f408;
	fma.rn.f32 	%f410, %f403, 0f32A57060, %f409;
	mov.b32 	%r408, %f406;
	shl.b32 	%r409, %r408, 23;
	mov.b32 	%f411, %r409;
	ex2.approx.ftz.f32 	%f412, %f410;
	mul.f32 	%f413, %f412, %f411;
	add.f32 	%f414, %f402, %f413;
	mov.b32 	%r410, %f414;
	shfl.sync.bfly.b32	%r411|%p36, %r410, 16, 31, -1;
	mov.b32 	%f415, %r411;
	add.f32 	%f416, %f414, %f415;
	mov.b32 	%r412, %f416;
	shfl.sync.bfly.b32	%r413|%p37, %r412, 8, 31, -1;
	mov.b32 	%f417, %r413;
	add.f32 	%f418, %f416, %f417;
	mov.b32 	%r414, %f418;
	shfl.sync.bfly.b32	%r415|%p38, %r414, 4, 31, -1;
	mov.b32 	%f419, %r415;
	add.f32 	%f420, %f418, %f419;
	mov.b32 	%r416, %f420;
	shfl.sync.bfly.b32	%r417|%p39, %r416, 2, 31, -1;
	mov.b32 	%f421, %r417;
	add.f32 	%f422, %f420, %f421;
	mov.b32 	%r418, %f422;
	shfl.sync.bfly.b32	%r419|%p40, %r418, 1, 31, -1;
	mov.b32 	%f423, %r419;
	add.f32 	%f424, %f422, %f423;
	div.rn.f32 	%f425, %f125, %f424;
	div.rn.f32 	%f426, %f137, %f424;
	div.rn.f32 	%f427, %f149, %f424;
	div.rn.f32 	%f428, %f161, %f424;
	div.rn.f32 	%f429, %f173, %f424;
	div.rn.f32 	%f430, %f185, %f424;
	div.rn.f32 	%f431, %f197, %f424;
	div.rn.f32 	%f432, %f209, %f424;
	div.rn.f32 	%f433, %f221, %f424;
	div.rn.f32 	%f434, %f233, %f424;
	div.rn.f32 	%f435, %f245, %f424;
	div.rn.f32 	%f436, %f257, %f424;
	div.rn.f32 	%f437, %f269, %f424;
	div.rn.f32 	%f438, %f281, %f424;
	div.rn.f32 	%f439, %f293, %f424;
	div.rn.f32 	%f440, %f305, %f424;
	div.rn.f32 	%f441, %f317, %f424;
	div.rn.f32 	%f442, %f329, %f424;
	div.rn.f32 	%f443, %f341, %f424;
	div.rn.f32 	%f444, %f353, %f424;
	div.rn.f32 	%f445, %f365, %f424;
	div.rn.f32 	%f446, %f377, %f424;
	div.rn.f32 	%f447, %f389, %f424;
	div.rn.f32 	%f448, %f401, %f424;
	div.rn.f32 	%f449, %f413, %f424;
	mad.lo.s64 	%rd181, %rd184, %rd22, %rd7;
	shl.b64 	%rd182, %rd181, 2;
	add.s64 	%rd183, %rd8, %rd182;
	st.global.f32 	[%rd183], %f425;
	st.global.f32 	[%rd183+128], %f426;
	st.global.f32 	[%rd183+256], %f427;
	st.global.f32 	[%rd183+384], %f428;
	st.global.f32 	[%rd183+512], %f429;
	st.global.f32 	[%rd183+640], %f430;
	st.global.f32 	[%rd183+768], %f431;
	st.global.f32 	[%rd183+896], %f432;
	st.global.f32 	[%rd183+1024], %f433;
	st.global.f32 	[%rd183+1152], %f434;
	st.global.f32 	[%rd183+1280], %f435;
	st.global.f32 	[%rd183+1408], %f436;
	st.global.f32 	[%rd183+1536], %f437;
	st.global.f32 	[%rd183+1664], %f438;
	st.global.f32 	[%rd183+1792], %f439;
	st.global.f32 	[%rd183+1920], %f440;
	st.global.f32 	[%rd183+2048], %f441;
	st.global.f32 	[%rd183+2176], %f442;
	st.global.f32 	[%rd183+2304], %f443;
	st.global.f32 	[%rd183+2432], %f444;
	st.global.f32 	[%rd183+2560], %f445;
	st.global.f32 	[%rd183+2688], %f446;
	st.global.f32 	[%rd183+2816], %f447;
	st.global.f32 	[%rd183+2944], %f448;
	st.global.f32 	[%rd183+3072], %f449;
	add.s64 	%rd184, %rd184, %rd9;
	setp.lt.s64 	%p41, %rd184, %rd23;
	@%p41 bra 	$L__BB424_4;
$L__BB424_5:
	ret;

}
	// .globl	_Z15SoftmaxWarpImplI22BroadcastScaleMaskLoadIffbLm3EiE11DirectStoreIffEfLi1ELi25ELi32ELi1ELb1EL9Algorithm0EEvT_T0_ll
.visible .entry _Z15SoftmaxWarpImplI22BroadcastScaleMaskLoadIffbLm3EiE11DirectStoreIffEfLi1ELi25ELi32ELi1ELb1EL9Algorithm0EEvT_T0_ll(
	.param .align 8 .b8 _Z15SoftmaxWarpImplI22BroadcastScaleMaskLoadIffbLm3EiE11DirectStoreIffEfLi1ELi25ELi32ELi1ELb1EL9Algorithm0EEvT_T0_ll_param_0[112],
	.param .align 8 .b8 _Z15SoftmaxWarpImplI22BroadcastScaleMaskLoadIffbLm3EiE11DirectStoreIffEfLi1ELi25ELi32ELi1ELb1EL9Algorithm0EEvT_T0_ll_param_1[16],
	.param .u64 _Z15SoftmaxWarpImplI22BroadcastScaleMaskLoadIffbLm3EiE11DirectStoreIffEfLi1ELi25ELi32ELi1ELb1EL9Algorithm0EEvT_T0_ll_param_2,
	.param .u64 _Z15SoftmaxWarpImplI22BroadcastScaleMaskLoadIffbLm3EiE11DirectStoreIffEfLi1ELi25ELi32ELi1ELb1EL9Algorithm0EEvT_T0_ll_param_3
)
{
	.reg .pred 	%p<164>;
	.reg .b16 	%rs<34>;
	.reg .b32 	%r<499>;
	.reg .b32 	%f<577>;
	.reg .b64 	%rd<232>;

	ld.param.u64 	%rd38, [_Z15SoftmaxWarpImplI22BroadcastScaleMaskLoadIffbLm3EiE11DirectStoreIffEfLi1ELi25ELi32ELi1ELb1EL9Algorithm0EEvT_T0_ll_param_1+8];
	ld.param.u64 	%rd37, [_Z15SoftmaxWarpImplI22BroadcastScaleMaskLoadIffbLm3EiE11DirectStoreIffEfLi1ELi25ELi32ELi1ELb1EL9Algorithm0EEvT_T0_ll_param_1];
	ld.param.v2.f32 	{%f128, %f129}, [_Z15SoftmaxWarpImplI22BroadcastScaleMaskLoadIffbLm3EiE11DirectStoreIffEfLi1ELi25ELi32ELi1ELb1EL9Algorithm0EEvT_T0_ll_param_0+104];
	ld.param.u64 	%rd36, [_Z15SoftmaxWarpImplI22BroadcastScaleMaskLoadIffbLm3EiE11DirectStoreIffEfLi1ELi25ELi32ELi1ELb1EL9Algorithm0EEvT_T0_ll_param_0+96];
	ld.param.u32 	%r11, [_Z15SoftmaxWarpImplI22BroadcastScaleMaskLoadIffbLm3EiE11DirectStoreIffEfLi1ELi25ELi32ELi1ELb1EL9Algorithm0EEvT_T0_ll_param_0+80];
	ld.param.v2.u32 	{%r9, %r10}, [_Z15SoftmaxWarpImplI22BroadcastScaleMaskLoadIffbLm3EiE11DirectStoreIffEfLi1ELi25ELi32ELi1ELb1EL9Algorithm0EEvT_T0_ll_param_0+72];
	ld.param.v2.u32 	{%r6, %r7}, [_Z15SoftmaxWarpImplI22BroadcastScaleMaskLoadIffbLm3EiE11DirectStoreIffEfLi1ELi25ELi32ELi1ELb1EL9Algorithm0EEvT_T0_ll_param_0+48];
	ld.param.u64 	%rd32, [_Z15SoftmaxWarpImplI22BroadcastScaleMaskLoadIffbLm3EiE11DirectStoreIffEfLi1ELi25ELi32ELi1ELb1EL9Algorithm0EEvT_T0_ll_param_0+32];
	ld.param.u64 	%rd31, [_Z15SoftmaxWarpImplI22BroadcastScaleMaskLoadIffbLm3EiE11DirectStoreIffEfLi1ELi25ELi32ELi1ELb1EL9Algorithm0EEvT_T0_ll_param_0+24];
	ld.param.u64 	%rd30, [_Z15SoftmaxWarpImplI22BroadcastScaleMaskLoadIffbLm3EiE11DirectStoreIffEfLi1ELi25ELi32ELi1ELb1EL9Algorithm0EEvT_T0_ll_param_0+16];
	ld.param.u64 	%rd29, [_Z15SoftmaxWarpImplI22BroadcastScaleMaskLoadIffbLm3EiE11DirectStoreIffEfLi1ELi25ELi32ELi1ELb1EL9Algorithm0EEvT_T0_ll_param_0+8];
	ld.param.u64 	%rd28, [_Z15SoftmaxWarpImplI22BroadcastScaleMaskLoadIffbLm3EiE11DirectStoreIffEfLi1ELi25ELi32ELi1ELb1EL9Algorithm0EEvT_T0_ll_param_0];
	ld.param.u64 	%rd40, [_Z15SoftmaxWarpImplI22BroadcastScaleMaskLoadIffbLm3EiE11DirectStoreIffEfLi1ELi25ELi32ELi1ELb1EL9Algorithm0EEvT_T0_ll_param_3];
	cvta.to.global.u64 	%rd1, %rd28;
	cvta.to.global.u64 	%rd2, %rd29;
	setp.lt.s64 	%p1, %rd40, 801;
	@%p1 bra 	$L__BB425_2;
	mov.u64 	%rd41, $str;
	cvta.global.u64 	%rd42, %rd41;
	mov.u64 	%rd43, $str$1;
	cvta.global.u64 	%rd44, %rd43;
	mov.u64 	%rd45, __unnamed_416;
	cvta.global.u64 	%rd46, %rd45;
	{ // callseq 415, 0
	.param .b64 param0;
	st.param.b64 	[param0], %rd42;
	.param .b64 param1;
	st.param.b64 	[param1], %rd44;
	.param .b32 param2;
	st.param.b32 	[param2], 219;
	.param .b64 param3;
	st.param.b64 	[param3], %rd46;
	.param .b64 param4;
	st.param.b64 	[param4], 1;
	call.uni 
	__assertfail, 
	(
	param0, 
	param1, 
	param2, 
	param3, 
	param4
	);
	} // callseq 415
$L__BB425_2:
	ld.param.u64 	%rd229, [_Z15SoftmaxWarpImplI22BroadcastScaleMaskLoadIffbLm3EiE11DirectStoreIffEfLi1ELi25ELi32ELi1ELb1EL9Algorithm0EEvT_T0_ll_param_2];
	mov.u32 	%r22, %ctaid.x;
	mov.u32 	%r23, %ntid.y;
	mov.u32 	%r24, %tid.y;
	mad.lo.s32 	%r25, %r22, %r23, %r24;
	cvt.s64.s32 	%rd231, %r25;
	setp.le.s64 	%p2, %rd229, %rd231;
	@%p2 bra 	$L__BB425_105;
	mov.u32 	%r26, %tid.x;
	add.s32 	%r27, %r26, 32;
	cvt.u64.u32 	%rd7, %r27;
	add.s32 	%r28, %r26, 384;
	cvt.u64.u32 	%rd8, %r28;
	add.s32 	%r29, %r26, 416;
	cvt.u64.u32 	%rd9, %r29;
	add.s32 	%r30, %r26, 448;
	cvt.u64.u32 	%rd10, %r30;
	add.s32 	%r31, %r26, 480;
	cvt.u64.u32 	%rd11, %r31;
	add.s32 	%r32, %r26, 512;
	cvt.u64.u32 	%rd12, %r32;
	add.s32 	%r33, %r26, 544;
	cvt.u64.u32 	%rd13, %r33;
	add.s32 	%r34, %r26, 576;
	cvt.u64.u32 	%rd14, %r34;
	add.s32 	%r35, %r26, 608;
	cvt.u64.u32 	%rd15, %r35;
	add.s32 	%r36, %r26, 640;
	cvt.u64.u32 	%rd16, %r36;
	add.s32 	%r37, %r26, 672;
	cvt.u64.u32 	%rd17, %r37;
	add.s32 	%r38, %r26, 704;
	cvt.u64.u32 	%rd18, %r38;
	add.s32 	%r39, %r26, 736;
	cvt.u64.u32 	%rd19, %r39;
$L__BB425_4:
	cvt.u64.u32 	%rd47, %r26;
	setp.le.s64 	%p3, %rd40, %rd47;
	mul.lo.s64 	%rd21, %rd36, %rd231;
	mov.f32 	%f527, 0fFF800000;
	mov.f32 	%f530, %f527;
	@%p3 bra 	$L__BB425_6;
	setp.eq.s64 	%p4, %rd32, 1;
	setp.eq.s64 	%p5, %rd31, 1;
	setp.eq.s64 	%p6, %rd30, 1;
	add.s64 	%rd49, %rd21, %rd47;
	cvt.u32.u64 	%r42, %rd49;
	div.s32 	%r43, %r42, %r6;
	mul.lo.s32 	%r44, %r43, %r6;
	sub.s32 	%r45, %r42, %r44;
	div.s32 	%r46, %r45, %r7;
	mul.lo.s32 	%r47, %r46, %r7;
	sub.s32 	%r48, %r45, %r47;
	selp.b32 	%r49, 0, %r43, %p6;
	selp.b32 	%r50, 0, %r46, %p5;
	selp.b32 	%r51, 0, %r48, %p4;
	mul.lo.s32 	%r52, %r9, %r49;
	mad.lo.s32 	%r53, %r10, %r50, %r52;
	mad.lo.s32 	%r54, %r11, %r51, %r53;
	shl.b64 	%rd50, %rd49, 32;
	shr.s64 	%rd51, %rd50, 30;
	add.s64 	%rd52, %rd1, %rd51;
	ld.global.f32 	%f131, [%rd52];
	cvt.s64.s32 	%rd53, %r54;
	add.s64 	%rd54, %rd2, %rd53;
	ld.global.u8 	%rs9, [%rd54];
	setp.eq.s16 	%p7, %rs9, 0;
	mul.f32 	%f132, %f131, %f129;
	selp.f32 	%f527, %f128, %f132, %p7;
	max.f32 	%f530, %f527, 0fFF800000;
$L__BB425_6:
	setp.le.s64 	%p8, %rd40, %rd7;
	mov.f32 	%f529, 0fFF800000;
	@%p8 bra 	$L__BB425_8;
	setp.eq.s64 	%p9, %rd32, 1;
	setp.eq.s64 	%p10, %rd31, 1;
	setp.eq.s64 	%p11, %rd30, 1;
	add.s64 	%rd55, %rd21, %rd7;
	cvt.u32.u64 	%r55, %rd55;
	div.s32 	%r56, %r55, %r6;
	mul.lo.s32 	%r57, %r56, %r6;
	sub.s32 	%r58, %r55, %r57;
	div.s32 	%r59, %r58, %r7;
	mul.lo.s32 	%r60, %r59, %r7;
	sub.s32 	%r61, %r58, %r60;
	selp.b32 	%r62, 0, %r56, %p11;
	selp.b32 	%r63, 0, %r59, %p10;
	selp.b32 	%r64, 0, %r61, %p9;
	mul.lo.s32 	%r65, %r9, %r62;
	mad.lo.s32 	%r66, %r10, %r63, %r65;
	mad.lo.s32 	%r67, %r11, %r64, %r66;
	shl.b64 	%rd56, %rd55, 32;
	shr.s64 	%rd57, %rd56, 30;
	add.s64 	%rd58, %rd1, %rd57;
	ld.global.f32 	%f134, [%rd58];
	cvt.s64.s32 	%rd59, %r67;
	add.s64 	%rd60, %rd2, %rd59;
	ld.global.u8 	%rs10, [%rd60];
	setp.eq.s16 	%p12, %rs10, 0;
	mul.f32 	%f135, %f134, %f129;
	selp.f32 	%f529, %f128, %f135, %p12;
	max.f32 	%f530, %f530, %f529;
$L__BB425_8:
	mov.u32 	%r68, %tid.x;
	add.s32 	%r69, %r68, 64;
	cvt.u64.u32 	%rd22, %r69;
	setp.le.s64 	%p13, %rd40, %rd22;
	mov.f32 	%f531, 0fFF800000;
	@%p13 bra 	$L__BB425_10;
	setp.eq.s64 	%p14, %rd32, 1;
	setp.eq.s64 	%p15, %rd31, 1;
	setp.eq.s64 	%p16, %rd30, 1;
	add.s64 	%rd61, %rd21, %rd22;
	cvt.u32.u64 	%r70, %rd61;
	div.s32 	%r71, %r70, %r6;
	mul.lo.s32 	%r72, %r71, %r6;
	sub.s32 	%r73, %r70, %r72;
	div.s32 	%r74, %r73, %r7;
	mul.lo.s32 	%r75, %r74, %r7;
	sub.s32 	%r76, %r73, %r75;
	selp.b32 	%r77, 0, %r71, %p16;
	selp.b32 	%r78, 0, %r74, %p15;
	selp.b32 	%r79, 0, %r76, %p14;
	mul.lo.s32 	%r80, %r9, %r77;
	mad.lo.s32 	%r81, %r10, %r78, %r80;
	mad.lo.s32 	%r82, %r11, %r79, %r81;
	shl.b64 	%rd62, %rd61, 32;
	shr.s64 	%rd63, %rd62, 30;
	add.s64 	%rd64, %rd1, %rd63;
	ld.global.f32 	%f137, [%rd64];
	cvt.s64.s32 	%rd65, %r82;
	add.s64 	%rd66, %rd2, %rd65;
	ld.global.u8 	%rs11, [%rd66];
	setp.eq.s16 	%p17, %rs11, 0;
	mul.f32 	%f138, %f137, %f129;
	selp.f32 	%f531, %f128, %f138, %p17;
	max.f32 	%f530, %f530, %f531;
$L__BB425_10:
	add.s32 	%r84, %r68, 96;
	cvt.u64.u32 	%rd23, %r84;
	setp.le.s64 	%p18, %rd40, %rd23;
	mov.f32 	%f533, 0fFF800000;
	@%p18 bra 	$L__BB425_12;
	setp.eq.s64 	%p19, %rd32, 1;
	setp.eq.s64 	%p20, %rd31, 1;
	setp.eq.s64 	%p21, %rd30, 1;
	add.s64 	%rd67, %rd21, %rd23;
	cvt.u32.u64 	%r85, %rd67;
	div.s32 	%r86, %r85, %r6;
	mul.lo.s32 	%r87, %r86, %r6;
	sub.s32 	%r88, %r85, %r87;
	div.s32 	%r89, %r88, %r7;
	mul.lo.s32 	%r90, %r89, %r7;
	sub.s32 	%r91, %r88, %r90;
	selp.b32 	%r92, 0, %r86, %p21;
	selp.b32 	%r93, 0, %r89, %p20;
	selp.b32 	%r94, 0, %r91, %p19;
	mul.lo.s32 	%r95, %r9, %r92;
	mad.lo.s32 	%r96, %r10, %r93, %r95;
	mad.lo.s32 	%r97, %r11, %r94, %r96;
	shl.b64 	%rd68, %rd67, 32;
	shr.s64 	%rd69, %rd68, 30;
	add.s64 	%rd70, %rd1, %rd69;
	ld.global.f32 	%f140, [%rd70];
	cvt.s64.s32 	%rd71, %r97;
	add.s64 	%rd72, %rd2, %rd71;
	ld.global.u8 	%rs12, [%rd72];
	setp.eq.s16 	%p22, %rs12, 0;
	mul.f32 	%f141, %f140, %f129;
	selp.f32 	%f533, %f128, %f141, %p22;
	max.f32 	%f530, %f530, %f533;
$L__BB425_12:
	add.s32 	%r99, %r68, 128;
	cvt.u64.u32 	%rd24, %r99;
	setp.le.s64 	%p23, %rd40, %rd24;
	mov.f32 	%f535, 0fFF800000;
	@%p23 bra 	$L__BB425_14;
	setp.eq.s64 	%p24, %rd32, 1;
	setp.eq.s64 	%p25, %rd31, 1;
	setp.eq.s64 	%p26, %rd30, 1;
	add.s64 	%rd73, %rd21, %rd24;
	cvt.u32.u64 	%r100, %rd73;
	div.s32 	%r101, %r100, %r6;
	mul.lo.s32 	%r102, %r101, %r6;
	sub.s32 	%r103, %r100, %r102;
	div.s32 	%r104, %r103, %r7;
	mul.lo.s32 	%r105, %r104, %r7;
	sub.s32 	%r106, %r103, %r105;
	selp.b32 	%r107, 0, %r101, %p26;
	selp.b32 	%r108, 0, %r104, %p25;
	selp.b32 	%r109, 0, %r106, %p24;
	mul.lo.s32 	%r110, %r9, %r107;
	mad.lo.s32 	%r111, %r10, %r108, %r110;
	mad.lo.s32 	%r112, %r11, %r109, %r111;
	shl.b64 	%rd74, %rd73, 32;
	shr.s64 	%rd75, %rd74, 30;
	add.s64 	%rd76, %rd1, %rd75;
	ld.global.f32 	%f143, [%rd76];
	cvt.s64.s32 	%rd77, %r112;
	add.s64 	%rd78, %rd2, %rd77;
	ld.global.u8 	%rs13, [%rd78];
	setp.eq.s16 	%p27, %rs13, 0;
	mul.f32 	%f144, %f143, %f129;
	selp.f32 	%f535, %f128, %f144, %p27;
	max.f32 	%f530, %f530, %f535;
$L__BB425_14:
	add.s32 	%r114, %r68, 160;
	cvt.u64.u32 	%rd25, %r114;
	setp.le.s64 	%p28, %rd40, %rd25;
	mov.f32 	%f537, 0fFF800000;
	@%p28 bra 	$L__BB425_16;
	setp.eq.s64 	%p29, %rd32, 1;
	setp.eq.s64 	%p30, %rd31, 1;
	setp.eq.s64 	%p31, %rd30, 1;
	add.s64 	%rd79, %rd21, %rd25;
	cvt.u32.u64 	%r115, %rd79;
	div.s32 	%r116, %r115, %r6;
	mul.lo.s32 	%r117, %r116, %r6;
	sub.s32 	%r118, %r115, %r117;
	div.s32 	%r119, %r118, %r7;
	mul.lo.s32 	%r120, %r119, %r7;
	sub.s32 	%r121, %r118, %r120;
	selp.b32 	%r122, 0, %r116, %p31;
	selp.b32 	%r123, 0, %r119, %p30;
	selp.b32 	%r124, 0, %r121, %p29;
	mul.lo.s32 	%r125, %r9, %r122;
	mad.lo.s32 	%r126, %r10, %r123, %r125;
	mad.lo.s32 	%r127, %r11, %r124, %r126;
	shl.b64 	%rd80, %rd79, 32;
	shr.s64 	%rd81, %rd80, 30;
	add.s64 	%rd82, %rd1, %rd81;
	ld.global.f32 	%f146, [%rd82];
	cvt.s64.s32 	%rd83, %r127;
	add.s64 	%rd84, %rd2, %rd83;
	ld.global.u8 	%rs14, [%rd84];
	setp.eq.s16 	%p32, %rs14, 0;
	mul.f32 	%f147, %f146, %f129;
	selp.f32 	%f537, %f128, %f147, %p32;
	max.f32 	%f530, %f530, %f537;
$L__BB425_16:
	add.s32 	%r129, %r68, 192;
	cvt.u64.u32 	%rd85, %r129;
	setp.le.s64 	%p33, %rd40, %rd85;
	mov.f32 	%f539, 0fFF800000;
	@%p33 bra 	$L__BB425_18;
	setp.eq.s64 	%p34, %rd32, 1;
	setp.eq.s64 	%p35, %rd31, 1;
	setp.eq.s64 	%p36, %rd30, 1;
	add.s64 	%rd87, %rd21, %rd85;
	cvt.u32.u64 	%r132, %rd87;
	div.s32 	%r133, %r132, %r6;
	mul.lo.s32 	%r134, %r133, %r6;
	sub.s32 	%r135, %r132, %r134;
	div.s32 	%r136, %r135, %r7;
	mul.lo.s32 	%r137, %r136, %r7;
	sub.s32 	%r138, %r135, %r137;
	selp.b32 	%r139, 0, %r133, %p36;
	selp.b32 	%r140, 0, %r136, %p35;
	selp.b32 	%r141, 0, %r138, %p34;
	mul.lo.s32 	%r142, %r9, %r139;
	mad.lo.s32 	%r143, %r10, %r140, %r142;
	mad.lo.s32 	%r144, %r11, %r141, %r143;
	shl.b64 	%rd88, %rd87, 32;
	shr.s64 	%rd89, %rd88, 30;
	add.s64 	%rd90, %rd1, %rd89;
	ld.global.f32 	%f149, [%rd90];
	cvt.s64.s32 	%rd91, %r144;
	add.s64 	%rd92, %rd2, %rd91;
	ld.global.u8 	%rs15, [%rd92];
	setp.eq.s16 	%p37, %rs15, 0;
	mul.f32 	%f150, %f149, %f129;
	selp.f32 	%f539, %f128, %f150, %p37;
	max.f32 	%f530, %f530, %f539;
$L__BB425_18:
	add.s32 	%r146, %r68, 224;
	cvt.u64.u32 	%rd93, %r146;
	setp.le.s64 	%p38, %rd40, %rd93;
	mov.f32 	%f541, 0fFF800000;
	@%p38 bra 	$L__BB425_20;
	setp.eq.s64 	%p39, %rd32, 1;
	setp.eq.s64 	%p40, %rd31, 1;
	setp.eq.s64 	%p41, %rd30, 1;
	add.s64 	%rd95, %rd21, %rd93;
	cvt.u32.u64 	%r149, %rd95;
	div.s32 	%r150, %r149, %r6;
	mul.lo.s32 	%r151, %r150, %r6;
	sub.s32 	%r152, %r149, %r151;
	div.s32 	%r153, %r152, %r7;
	mul.lo.s32 	%r154, %r153, %r7;
	sub.s32 	%r155, %r152, %r154;
	selp.b32 	%r156, 0, %r150, %p41;
	selp.b32 	%r157, 0, %r153, %p40;
	selp.b32 	%r158, 0, %r155, %p39;
	mul.lo.s32 	%r159, %r9, %r156;
	mad.lo.s32 	%r160, %r10, %r157, %r159;
	mad.lo.s32 	%r161, %r11, %r158, %r160;
	shl.b64 	%rd96, %rd95, 32;
	shr.s64 	%rd97, %rd96, 30;
	add.s64 	%rd98, %rd1, %rd97;
	ld.global.f32 	%f152, [%rd98];
	cvt.s64.s32 	%rd99, %r161;
	add.s64 	%rd100, %rd2, %rd99;
	ld.global.u8 	%rs16, [%rd100];
	setp.eq.s16 	%p42, %rs16, 0;
	mul.f32 	%f153, %f152, %f129;
	selp.f32 	%f541, %f128, %f153, %p42;
	max.f32 	%f530, %f530, %f541;
$L__BB425_20:
	add.s32 	%r163, %r68, 256;
	cvt.u64.u32 	%rd101, %r163;
	setp.le.s64 	%p43, %rd40, %rd101;
	mov.f32 	%f543, 0fFF800000;
	@%p43 bra 	$L__BB425_22;
	setp.eq.s64 	%p44, %rd32, 1;
	setp.eq.s64 	%p45, %rd31, 1;
	setp.eq.s64 	%p46, %rd30, 1;
	add.s64 	%rd103, %rd21, %rd101;
	cvt.u32.u64 	%r166, %rd103;
	div.s32 	%r167, %r166, %r6;
	mul.lo.s32 	%r168, %r167, %r6;
	sub.s32 	%r169, %r166, %r168;
	div.s32 	%r170, %r169, %r7;
	mul.lo.s32 	%r171, %r170, %r7;
	sub.s32 	%r172, %r169, %r171;
	selp.b32 	%r173, 0, %r167, %p46;
	selp.b32 	%r174, 0, %r170, %p45;
	selp.b32 	%r175, 0, %r172, %p44;
	mul.lo.s32 	%r176, %r9, %r173;
	mad.lo.s32 	%r177, %r10, %r174, %r176;
	mad.lo.s32 	%r178, %r11, %r175, %r177;
	shl.b64 	%rd104, %rd103, 32;
	shr.s64 	%rd105, %rd104, 30;
	add.s64 	%rd106, %rd1, %rd105;
	ld.global.f32 	%f155, [%rd106];
	cvt.s64.s32 	%rd107, %r178;
	add.s64 	%rd108, %rd2, %rd107;
	ld.global.u8 	%rs17, [%rd108];
	setp.eq.s16 	%p47, %rs17, 0;
	mul.f32 	%f156, %f155, %f129;
	selp.f32 	%f543, %f128, %f156, %p47;
	max.f32 	%f530, %f530, %f543;
$L__BB425_22:
	add.s32 	%r180, %r68, 288;
	cvt.u64.u32 	%rd109, %r180;
	setp.le.s64 	%p48, %rd40, %rd109;
	mov.f32 	%f545, 0fFF800000;
	@%p48 bra 	$L__BB425_24;
	setp.eq.s64 	%p49, %rd32, 1;
	setp.eq.s64 	%p50, %rd31, 1;
	setp.eq.s64 	%p51, %rd30, 1;
	add.s64 	%rd111, %rd21, %rd109;
	cvt.u32.u64 	%r183, %rd111;
	div.s32 	%r184, %r183, %r6;
	mul.lo.s32 	%r185, %r184, %r6;
	sub.s32 	%r186, %r183, %r185;
	div.s32 	%r187, %r186, %r7;
	mul.lo.s32 	%r188, %r187, %r7;
	sub.s32 	%r189, %r186, %r188;
	selp.b32 	%r190, 0, %r184, %p51;
	selp.b32 	%r191, 0, %r187, %p50;
	selp.b32 	%r192, 0, %r189, %p49;
	mul.lo.s32 	%r193, %r9, %r190;
	mad.lo.s32 	%r194, %r10, %r191, %r193;
	mad.lo.s32 	%r195, %r11, %r192, %r194;
	shl.b64 	%rd112, %rd111, 32;
	shr.s64 	%rd113, %rd112, 30;
	add.s64 	%rd114, %rd1, %rd113;
	ld.global.f32 	%f158, [%rd114];
	cvt.s64.s32 	%rd115, %r195;
	add.s64 	%rd116, %rd2, %rd115;
	ld.global.u8 	%rs18, [%rd116];
	setp.eq.s16 	%p52, %rs18, 0;
	mul.f32 	%f159, %f158, %f129;
	selp.f32 	%f545, %f128, %f159, %p52;
	max.f32 	%f530, %f530, %f545;
$L__BB425_24:
	add.s32 	%r197, %r68, 320;
	cvt.u64.u32 	%rd117, %r197;
	setp.le.s64 	%p53, %rd40, %rd117;
	mov.f32 	%f547, 0fFF800000;
	@%p53 bra 	$L__BB425_26;
	setp.eq.s64 	%p54, %rd32, 1;
	setp.eq.s64 	%p55, %rd31, 1;
	setp.eq.s64 	%p56, %rd30, 1;
	add.s64 	%rd119, %rd21, %rd117;
	cvt.u32.u64 	%r200, %rd119;
	div.s32 	%r201, %r200, %r6;
	mul.lo.s32 	%r202, %r201, %r6;
	sub.s32 	%r203, %r200, %r202;
	div.s32 	%r204, %r203, %r7;
	mul.lo.s32 	%r205, %r204, %r7;
	sub.s32 	%r206, %r203, %r205;
	selp.b32 	%r207, 0, %r201, %p56;
	selp.b32 	%r208, 0, %r204, %p55;
	selp.b32 	%r209, 0, %r206, %p54;
	mul.lo.s32 	%r210, %r9, %r207;
	mad.lo.s32 	%r211, %r10, %r208, %r210;
	mad.lo.s32 	%r212, %r11, %r209, %r211;
	shl.b64 	%rd120, %rd119, 32;
	shr.s64 	%rd121, %rd120, 30;
	add.s64 	%rd122, %rd1, %rd121;
	ld.global.f32 	%f161, [%rd122];
	cvt.s64.s32 	%rd123, %r212;
	add.s64 	%rd124, %rd2, %rd123;
	ld.global.u8 	%rs19, [%rd124];
	setp.eq.s16 	%p57, %rs19, 0;
	mul.f32 	%f162, %f161, %f129;
	selp.f32 	%f547, %f128, %f162, %p57;
	max.f32 	%f530, %f530, %f547;
$L__BB425_26:
	add.s32 	%r214, %r68, 352;
	cvt.u64.u32 	%rd125, %r214;
	setp.le.s64 	%p58, %rd40, %rd125;
	mov.f32 	%f549, 0fFF800000;
	@%p58 bra 	$L__BB425_28;
	setp.eq.s64 	%p59, %rd32, 1;
	setp.eq.s64 	%p60, %rd31, 1;
	setp.eq.s64 	%p61, %rd30, 1;
	add.s64 	%rd127, %rd21, %rd125;
	cvt.u32.u64 	%r217, %rd127;
	div.s32 	%r218, %r217, %r6;
	mul.lo.s32 	%r219, %r218, %r6;
	sub.s32 	%r220, %r217, %r219;
	div.s32 	%r221, %r220, %r7;
	mul.lo.s32 	%r222, %r221, %r7;
	sub.s32 	%r223, %r220, %r222;
	selp.b32 	%r224, 0, %r218, %p61;
	selp.b32 	%r225, 0, %r221, %p60;
	selp.b32 	%r226, 0, %r223, %p59;
	mul.lo.s32 	%r227, %r9, %r224;
	mad.lo.s32 	%r228, %r10, %r225, %r227;
	mad.lo.s32 	%r229, %r11, %r226, %r228;
	shl.b64 	%rd128, %rd127, 32;
	shr.s64 	%rd129, %rd128, 30;
	add.s64 	%rd130, %rd1, %rd129;
	ld.global.f32 	%f164, [%rd130];
	cvt.s64.s32 	%rd131, %r229;
	add.s64 	%rd132, %rd2, %rd131;
	ld.global.u8 	%rs20, [%rd132];
	setp.eq.s16 	%p62, %rs20, 0;
	mul.f32 	%f165, %f164, %f129;
	selp.f32 	%f549, %f128, %f165, %p62;
	max.f32 	%f530, %f530, %f549;
$L__BB425_28:
	setp.le.s64 	%p63, %rd40, %rd8;
	mov.f32 	%f551, 0fFF800000;
	@%p63 bra 	$L__BB425_30;
	setp.eq.s64 	%p64, %rd32, 1;
	setp.eq.s64 	%p65, %rd31, 1;
	setp.eq.s64 	%p66, %rd30, 1;
	add.s64 	%rd133, %rd21, %rd8;
	cvt.u32.u64 	%r230, %rd133;
	div.s32 	%r231, %r230, %r6;
	mul.lo.s32 	%r232, %r231, %r6;
	sub.s32 	%r233, %r230, %r232;
	div.s32 	%r234, %r233, %r7;
	mul.lo.s32 	%r235, %r234, %r7;
	sub.s32 	%r236, %r233, %r235;
	selp.b32 	%r237, 0, %r231, %p66;
	selp.b32 	%r238, 0, %r234, %p65;
	selp.b32 	%r239, 0, %r236, %p64;
	mul.lo.s32 	%r240, %r9, %r237;
	mad.lo.s32 	%r241, %r10, %r238, %r240;
	mad.lo.s32 	%r242, %r11, %r239, %r241;
	shl.b64 	%rd134, %rd133, 32;
	shr.s64 	%rd135, %rd134, 30;
	add.s64 	%rd136, %rd1, %rd135;
	ld.global.f32 	%f167, [%rd136];
	cvt.s64.s32 	%rd137, %r242;
	add.s64 	%rd138, %rd2, %rd137;
	ld.global.u8 	%rs21, [%rd138];
	setp.eq.s16 	%p67, %rs21, 0;
	mul.f32 	%f168, %f167, %f129;
	selp.f32 	%f551, %f128, %f168, %p67;
	max.f32 	%f530, %f530, %f551;
$L__BB425_30:
	setp.le.s64 	%p68, %rd40, %rd9;
	mov.f32 	%f553, 0fFF800000;
	@%p68 bra 	$L__BB425_32;
	setp.eq.s64 	%p69, %rd32, 1;
	setp.eq.s64 	%p70, %rd31, 1;
	setp.eq.s64 	%p71, %rd30, 1;
	add.s64 	%rd139, %rd21, %rd9;
	cvt.u32.u64 	%r243, %rd139;
	div.s32 	%r244, %r243, %r6;
	mul.lo.s32 	%r245, %r244, %r6;
	sub.s32 	%r246, %r243, %r245;
	div.s32 	%r247, %r246, %r7;
	mul.lo.s32 	%r248, %r247, %r7;
	sub.s32 	%r249, %r246, %r248;
	selp.b32 	%r250, 0, %r244, %p71;
	selp.b32 	%r251, 0, %r247, %p70;
	selp.b32 	%r252, 0, %r249, %p69;
	mul.lo.s32 	%r253, %r9, %r250;
	mad.lo.s32 	%r254, %r10, %r251, %r253;
	mad.lo.s32 	%r255, %r11, %r252, %r254;
	shl.b64 	%rd140, %rd139, 32;
	shr.s64 	%rd141, %rd140, 30;
	add.s64 	%rd142, %rd1, %rd141;
	ld.global.f32 	%f170, [%rd142];
	cvt.s64.s32 	%rd143, %r255;
	add.s64 	%rd144, %rd2, %rd143;
	ld.global.u8 	%rs22, [%rd144];
	setp.eq.s16 	%p72, %rs22, 0;
	mul.f32 	%f171, %f170, %f129;
	selp.f32 	%f553, %f128, %f171, %p72;
	max.f32 	%f530, %f530, %f553;
$L__BB425_32:
	setp.le.s64 	%p73, %rd40, %rd10;
	mov.f32 	%f555, 0fFF800000;
	@%p73 bra 	$L__BB425_34;
	setp.eq.s64 	%p74, %rd32, 1;
	setp.eq.s64 	%p75, %rd31, 1;
	setp.eq.s64 	%p76, %rd30, 1;
	add.s64 	%rd145, %rd21, %rd10;
	cvt.u32.u64 	%r256, %rd145;
	div.s32 	%r257, %r256, %r6;
	mul.lo.s32 	%r258, %r257, %r6;
	sub.s32 	%r259, %r256, %r258;
	div.s32 	%r260, %r259, %r7;
	mul.lo.s32 	%r261, %r260, %r7;
	sub.s32 	%r262, %r259, %r261;
	selp.b32 	%r263, 0, %r257, %p76;
	selp.b32 	%r264, 0, %r260, %p75;
	selp.b32 	%r265, 0, %r262, %p74;
	mul.lo.s32 	%r266, %r9, %r263;
	mad.lo.s32 	%r267, %r10, %r264, %r266;
	mad.lo.s32 	%r268, %r11, %r265, %r267;
	shl.b64 	%rd146, %rd145, 32;
	shr.s64 	%rd147, %rd146, 30;
	add.s64 	%rd148, %rd1, %rd147;
	ld.global.f32 	%f173, [%rd148];
	cvt.s64.s32 	%rd149, %r268;
	add.s64 	%rd150, %rd2, %rd149;
	ld.global.u8 	%rs23, [%rd150];
	setp.eq.s16 	%p77, %rs23, 0;
	mul.f32 	%f174, %f173, %f129;
	selp.f32 	%f555, %f128, %f174, %p77;
	max.f32 	%f530, %f530, %f555;
$L__BB425_34:
	setp.le.s64 	%p78, %rd40, %rd11;
	mov.f32 	%f557, 0fFF800000;
	@%p78 bra 	$L__BB425_36;
	setp.eq.s64 	%p79, %rd32, 1;
	setp.eq.s64 	%p80, %rd31, 1;
	setp.eq.s64 	%p81, %rd30, 1;
	add.s64 	%rd151, %rd21, %rd11;
	cvt.u32.u64 	%r269, %rd151;
	div.s32 	%r270, %r269, %r6;
	mul.lo.s32 	%r271, %r270, %r6;
	sub.s32 	%r272, %r269, %r271;
	div.s32 	%r273, %r272, %r7;
	mul.lo.s32 	%r274, %r273, %r7;
	sub.s32 	%r275, %r272, %r274;
	selp.b32 	%r276, 0, %r270, %p81;
	selp.b32 	%r277, 0, %r273, %p80;
	selp.b32 	%r278, 0, %r275, %p79;
	mul.lo.s32 	%r279, %r9, %r276;
	mad.lo.s32 	%r280, %r10, %r277, %r279;
	mad.lo.s32 	%r281, %r11, %r278, %r280;
	shl.b64 	%rd152, %rd151, 32;
	shr.s64 	%rd153, %rd152, 30;
	add.s64 	%rd154, %rd1, %rd153;
	ld.global.f32 	%f176, [%rd154];
	cvt.s64.s32 	%rd155, %r281;
	add.s64 	%rd156, %rd2, %rd155;
	ld.global.u8 	%rs24, [%rd156];
	setp.eq.s16 	%p82, %rs24, 0;
	mul.f32 	%f177, %f176, %f129;
	selp.f32 	%f557, %f128, %f177, %p82;
	max.f32 	%f530, %f530, %f557;
$L__BB425_36:
	setp.le.s64 	%p83, %rd40, %rd12;
	mov.f32 	%f559, 0fFF800000;
	@%p83 bra 	$L__BB425_38;
	setp.eq.s64 	%p84, %rd32, 1;
	setp.eq.s64 	%p85, %rd31, 1;
	setp.eq.s64 	%p86, %rd30, 1;
	add.s64 	%rd157, %rd21, %rd12;
	cvt.u32.u64 	%r282, %rd157;
	div.s32 	%r283, %r282, %r6;
	mul.lo.s32 	%r284, %r283, %r6;
	sub.s32 	%r285, %r282, %r284;
	div.s32 	%r286, %r285, %r7;
	mul.lo.s32 	%r287, %r286, %r7;
	sub.s32 	%r288, %r285, %r287;
	selp.b32 	%r289, 0, %r283, %p86;
	selp.b32 	%r290, 0, %r286, %p85;
	selp.b32 	%r291, 0, %r288, %p84;
	mul.lo.s32 	%r292, %r9, %r289;
	mad.lo.s32 	%r293, %r10, %r290, %r292;
	mad.lo.s32 	%r294, %r11, %r291, %r293;
	shl.b64 	%rd158, %rd157, 32;
	shr.s64 	%rd159, %rd158, 30;
	add.s64 	%rd160, %rd1, %rd159;
	ld.global.f32 	%f179, [%rd160];
	cvt.s64.s32 	%rd161, %r294;
	add.s64 	%rd162, %rd2, %rd161;
	ld.global.u8 	%rs25, [%rd162];
	setp.eq.s16 	%p87, %rs25, 0;
	mul.f32 	%f180, %f179, %f129;
	selp.f32 	%f559, %f128, %f180, %p87;
	max.f32 	%f530, %f530, %f559;
$L__BB425_38:
	setp.le.s64 	%p88, %rd40, %rd13;
	mov.f32 	%f561, 0fFF800000;
	@%p88 bra 	$L__BB425_40;
	setp.eq.s64 	%p89, %rd32, 1;
	setp.eq.s64 	%p90, %rd31, 1;
	setp.eq.s64 	%p91, %rd30, 1;
	add.s64 	%rd163, %rd21, %rd13;
	cvt.u32.u64 	%r295, %rd163;
	div.s32 	%r296, %r295, %r6;
	mul.lo.s32 	%r297, %r296, %r6;
	sub.s32 	%r298, %r295, %r297;
	div.s32 	%r299, %r298, %r7;
	mul.lo.s32 	%r300, %r299, %r7;
	sub.s32 	%r301, %r298, %r300;
	selp.b32 	%r302, 0, %r296, %p91;
	selp.b32 	%r303, 0, %r299, %p90;
	selp.b32 	%r304, 0, %r301, %p89;
	mul.lo.s32 	%r305, %r9, %r302;
	mad.lo.s32 	%r306, %r10, %r303, %r305;
	mad.lo.s32 	%r307, %r11, %r304, %r306;
	shl.b64 	%rd164, %rd163, 32;
	shr.s64 	%rd165, %rd164, 30;
	add.s64 	%rd166, %rd1, %rd165;
	ld.global.f32 	%f182, [%rd166];
	cvt.s64.s32 	%rd167, %r307;
	add.s64 	%rd168, %rd2, %rd167;
	ld.global.u8 	%rs26, [%rd168];
	setp.eq.s16 	%p92, %rs26, 0;
	mul.f32 	%f183, %f182, %f129;
	selp.f32 	%f561, %f128, %f183, %p92;
	max.f32 	%f530, %f530, %f561;
$L__BB425_40:
	setp.le.s64 	%p93, %rd40, %rd14;
	mov.f32 	%f563, 0fFF800000;
	@%p93 bra 	$L__BB425_42;
	setp.eq.s64 	%p94, %rd32, 1;
	setp.eq.s64 	%p95, %rd31, 1;
	setp.eq.s64 	%p96, %rd30, 1;
	add.s64 	%rd169, %rd21, %rd14;
	cvt.u32.u64 	%r308, %rd169;
	div.s32 	%r309, %r308, %r6;
	mul.lo.s32 	%r310, %r309, %r6;
	sub.s32 	%r311, %r308, %r310;
	div.s32 	%r312, %r311, %r7;
	mul.lo.s32 	%r313, %r312, %r7;
	sub.s32 	%r314, %r311, %r313;
	selp.b32 	%r315, 0, %r309, %p96;
	selp.b32 	%r316, 0, %r312, %p95;
	selp.b32 	%r317, 0, %r314, %p94;
	mul.lo.s32 	%r318, %r9, %r315;
	mad.lo.s32 	%r319, %r10, %r316, %r318;
	mad.lo.s32 	%r320, %r11, %r317, %r319;
	shl.b64 	%rd170, %rd169, 32;
	shr.s64 	%rd171, %rd170, 30;
	add.s64 	%rd172, %rd1, %rd171;
	ld.global.f32 	%f185, [%rd172];
	cvt.s64.s32 	%rd173, %r320;
	add.s64 	%rd174, %rd2, %rd173;
	ld.global.u8 	%rs27, [%rd174];
	setp.eq.s16 	%p97, %rs27, 0;
	mul.f32 	%f186, %f185, %f129;
	selp.f32 	%f563, %f128, %f186, %p97;
	max.f32 	%f530, %f530, %f563;
$L__BB425_42:
	setp.le.s64 	%p98, %rd40, %rd15;
	mov.f32 	%f565, 0fFF800000;
	@%p98 bra 	$L__BB425_44;
	setp.eq.s64 	%p99, %rd32, 1;
	setp.eq.s64 	%p100, %rd31, 1;
	setp.eq.s64 	%p101, %rd30, 1;
	add.s64 	%rd175, %rd21, %rd15;
	cvt.u32.u64 	%r321, %rd175;
	div.s32 	%r322, %r321, %r6;
	mul.lo.s32 	%r323, %r322, %r6;
	sub.s32 	%r324, %r321, %r323;
	div.s32 	%r325, %r324, %r7;
	mul.lo.s32 	%r326, %r325, %r7;
	sub.s32 	%r327, %r324, %r326;
	selp.b32 	%r328, 0, %r322, %p101;
	selp.b32 	%r329, 0, %r325, %p100;
	selp.b32 	%r330, 0, %r327, %p99;
	mul.lo.s32 	%r331, %r9, %r328;
	mad.lo.s32 	%r332, %r10, %r329, %r331;
	mad.lo.s32 	%r333, %r11, %r330, %r332;
	shl.b64 	%rd176, %rd175, 32;
	shr.s64 	%rd177, %rd176, 30;
	add.s64 	%rd178, %rd1, %rd177;
	ld.global.f32 	%f188, [%rd178];
	cvt.s64.s32 	%rd179, %r333;
	add.s64 	%rd180, %rd2, %rd179;
	ld.global.u8 	%rs28, [%rd180];
	setp.eq.s16 	%p102, %rs28, 0;
	mul.f32 	%f189, %f188, %f129;
	selp.f32 	%f565, %f128, %f189, %p102;
	max.f32 	%f530, %f530, %f565;
$L__BB425_44:
	setp.le.s64 	%p103, %rd40, %rd16;
	mov.f32 	%f567, 0fFF800000;
	@%p103 bra 	$L__BB425_46;
	setp.eq.s64 	%p104, %rd32, 1;
	setp.eq.s64 	%p105, %rd31, 1;
	setp.eq.s64 	%p106, %rd30, 1;
	add.s64 	%rd181, %rd21, %rd16;
	cvt.u32.u64 	%r334, %rd181;
	div.s32 	%r335, %r334, %r6;
	mul.lo.s32 	%r336, %r335, %r6;
	sub.s32 	%r337, %r334, %r336;
	div.s32 	%r338, %r337, %r7;
	mul.lo.s32 	%r339, %r338, %r7;
	sub.s32 	%r340, %r337, %r339;
	selp.b32 	%r341, 0, %r335, %p106;
	selp.b32 	%r342, 0, %r338, %p105;
	selp.b32 	%r343, 0, %r340, %p104;
	mul.lo.s32 	%r344, %r9, %r341;
	mad.lo.s32 	%r345, %r10, %r342, %r344;
	mad.lo.s32 	%r346, %r11, %r343, %r345;
	shl.b64 	%rd182, %rd181, 32;
	shr.s64 	%rd183, %rd182, 30;
	add.s64 	%rd184, %rd1, %rd183;
	ld.global.f32 	%f191, [%rd184];
	cvt.s64.s32 	%rd185, %r346;
	add.s64 	%rd186, %rd2, %rd185;
	ld.global.u8 	%rs29, [%rd186];
	setp.eq.s16 	%p107, %rs29, 0;
	mul.f32 	%f192, %f191, %f129;
	selp.f32 	%f567, %f128, %f192, %p107;
	max.f32 	%f530, %f530, %f567;
$L__BB425_46:
	setp.le.s64 	%p108, %rd40, %rd17;
	mov.f32 	%f569, 0fFF800000;
	@%p108 bra 	$L__BB425_48;
	setp.eq.s64 	%p109, %rd32, 1;
	setp.eq.s64 	%p110, %rd31, 1;
	setp.eq.s64 	%p111, %rd30, 1;
	add.s64 	%rd187, %rd21, %rd17;
	cvt.u32.u64 	%r347, %rd187;
	div.s32 	%r348, %r347, %r6;
	mul.lo.s32 	%r349, %r348, %r6;
	sub.s32 	%r350, %r347, %r349;
	div.s32 	%r351, %r350, %r7;
	mul.lo.s32 	%r352, %r351, %r7;
	sub.s32 	%r353, %r350, %r352;
	selp.b32 	%r354, 0, %r348, %p111;
	selp.b32 	%r355, 0, %r351, %p110;
	selp.b32 	%r356, 0, %r353, %p109;
	mul.lo.s32 	%r357, %r9, %r354;
	mad.lo.s32 	%r358, %r10, %r355, %r357;
	mad.lo.s32 	%r359, %r11, %r356, %r358;
	shl.b64 	%rd188, %rd187, 32;
	shr.s64 	%rd189, %rd188, 30;
	add.s64 	%rd190, %rd1, %rd189;
	ld.global.f32 	%f194, [%rd190];
	cvt.s64.s32 	%rd191, %r359;
	add.s64 	%rd192, %rd2, %rd191;
	ld.global.u8 	%rs30, [%rd192];
	setp.eq.s16 	%p112, %rs30, 0;
	mul.f32 	%f195, %f194, %f129;
	selp.f32 	%f569, %f128, %f195, %p112;
	max.f32 	%f530, %f530, %f569;
$L__BB425_48:
	setp.le.s64 	%p113, %rd40, %rd18;
	mov.f32 	%f571, 0fFF800000;
	@%p113 bra 	$L__BB425_50;
	setp.eq.s64 	%p114, %rd32, 1;
	setp.eq.s64 	%p115, %rd31, 1;
	setp.eq.s64 	%p116, %rd30, 1;
	add.s64 	%rd193, %rd21, %rd18;
	cvt.u32.u64 	%r360, %rd193;
	div.s32 	%r361, %r360, %r6;
	mul.lo.s32 	%r362, %r361, %r6;
	sub.s32 	%r363, %r360, %r362;
	div.s32 	%r364, %r363, %r7;
	mul.lo.s32 	%r365, %r364, %r7;
	sub.s32 	%r366, %r363, %r365;
	selp.b32 	%r367, 0, %r361, %p116;
	selp.b32 	%r368, 0, %r364, %p115;
	selp.b32 	%r369, 0, %r366, %p114;
	mul.lo.s32 	%r370, %r9, %r367;
	mad.lo.s32 	%r371, %r10, %r368, %r370;
	mad.lo.s32 	%r372, %r11, %r369, %r371;
	shl.b64 	%rd194, %rd193, 32;
	shr.s64 	%rd195, %rd194, 30;
	add.s64 	%rd196, %rd1, %rd195;
	ld.global.f32 	%f197, [%rd196];
	cvt.s64.s32 	%rd197, %r372;
	add.s64 	%rd198, %rd2, %rd197;
	ld.global.u8 	%rs31, [%rd198];
	setp.eq.s16 	%p117, %rs31, 0;
	mul.f32 	%f198, %f197, %f129;
	selp.f32 	%f571, %f128, %f198, %p117;
	max.f32 	%f530, %f530, %f571;
$L__BB425_50:
	setp.le.s64 	%p118, %rd40, %rd19;
	mov.f32 	%f573, 0fFF800000;
	@%p118 bra 	$L__BB425_52;
	setp.eq.s64 	%p119, %rd32, 1;
	setp.eq.s64 	%p120, %rd31, 1;
	setp.eq.s64 	%p121, %rd30, 1;
	add.s64 	%rd199, %rd21, %rd19;
	cvt.u32.u64 	%r373, %rd199;
	div.s32 	%r374, %r373, %r6;
	mul.lo.s32 	%r375, %r374, %r6;
	sub.s32 	%r376, %r373, %r375;
	div.s32 	%r377, %r376, %r7;
	mul.lo.s32 	%r378, %r377, %r7;
	sub.s32 	%r379, %r376, %r378;
	selp.b32 	%r380, 0, %r374, %p121;
	selp.b32 	%r381, 0, %r377, %p120;
	selp.b32 	%r382, 0, %r379, %p119;
	mul.lo.s32 	%r383, %r9, %r380;
	mad.lo.s32 	%r384, %r10, %r381, %r383;
	mad.lo.s32 	%r385, %r11, %r382, %r384;
	shl.b64 	%rd200, %rd199, 32;
	shr.s64 	%rd201, %rd200, 30;
	add.s64 	%rd202, %rd1, %rd201;
	ld.global.f32 	%f200, [%rd202];
	cvt.s64.s32 	%rd203, %r385;
	add.s64 	%rd204, %rd2, %rd203;
	ld.global.u8 	%rs32, [%rd204];
	setp.eq.s16 	%p122, %rs32, 0;
	mul.f32 	%f201, %f200, %f129;
	selp.f32 	%f573, %f128, %f201, %p122;
	max.f32 	%f530, %f530, %f573;
$L__BB425_52:
	mov.u32 	%r386, %tid.x;
	add.s32 	%r387, %r386, 768;
	cvt.u64.u32 	%rd205, %r387;
	setp.le.s64 	%p123, %rd40, %rd205;
	mov.f32 	%f575, 0fFF800000;
	@%p123 bra 	$L__BB425_54;
	setp.eq.s64 	%p124, %rd32, 1;
	setp.eq.s64 	%p125, %rd31, 1;
	setp.eq.s64 	%p126, %rd30, 1;
	mov.u32 	%r388, %tid.x;
	add.s32 	%r389, %r388, 768;
	cvt.u64.u32 	%rd206, %r389;
	add.s64 	%rd207, %rd21, %rd206;
	cvt.u32.u64 	%r390, %rd207;
	div.s32 	%r391, %r390, %r6;
	mul.lo.s32 	%r392, %r391, %r6;
	sub.s32 	%r393, %r390, %r392;
	div.s32 	%r394, %r393, %r7;
	mul.lo.s32 	%r395, %r394, %r7;
	sub.s32 	%r396, %r393, %r395;
	selp.b32 	%r397, 0, %r391, %p126;
	selp.b32 	%r398, 0, %r394, %p125;
	selp.b32 	%r399, 0, %r396, %p124;
	mul.lo.s32 	%r400, %r9, %r397;
	mad.lo.s32 	%r401, %r10, %r398, %r400;
	mad.lo.s32 	%r402, %r11, %r399, %r401;
	shl.b64 	%rd208, %rd207, 32;
	shr.s64 	%rd209, %rd208, 30;
	add.s64 	%rd210, %rd1, %rd209;
	ld.global.f32 	%f203, [%rd210];
	cvt.s64.s32 	%rd211, %r402;
	add.s64 	%rd212, %rd2, %rd211;
	ld.global.u8 	%rs33, [%rd212];
	setp.eq.s16 	%p127, %rs33, 0;
	mul.f32 	%f204, %f203, %f129;
	selp.f32 	%f575, %f128, %f204, %p127;
	max.f32 	%f530, %f530, %f575;
$L__BB425_54:
	mov.u32 	%r403, %tid.x;
	cvt.u64.u32 	%rd213, %r403;
	setp.le.s64 	%p128, %rd40, %rd213;
	mov.b32 	%r404, %f530;
	shfl.sync.bfly.b32	%r405|%p129, %r404, 16, 31, -1;
	mov.b32 	%f205, %r405;
	max.f32 	%f206, %f530, %f205;
	mov.b32 	%r406, %f206;
	shfl.sync.bfly.b32	%r407|%p130, %r406, 8, 31, -1;
	mov.b32 	%f207, %r407;
	max.f32 	%f208, %f206, %f207;
	mov.b32 	%r408, %f208;
	shfl.sync.bfly.b32	%r409|%p131, %r408, 4, 31, -1;
	mov.b32 	%f209, %r409;
	max.f32 	%f210, %f208, %f209;
	mov.b32 	%r410, %f210;
	shfl.sync.bfly.b32	%r411|%p132, %r410, 2, 31, -1;
	mov.b32 	%f211, %r411;
	max.f32 	%f212, %f210, %f211;
	mov.b32 	%r412, %f212;
	shfl.sync.bfly.b32	%r413|%p133, %r412, 1, 31, -1;
	mov.b32 	%f213, %r413;
	max.f32 	%f214, %f212, %f213;
	sub.f32 	%f215, %f527, %f214;
	fma.rn.f32 	%f216, %f215, 0f3BBB989D, 0f3F000000;
	cvt.sat.f32.f32 	%f217, %f216;
	mov.f32 	%f218, 0f4B400001;
	mov.f32 	%f219, 0f437C0000;
	fma.rm.f32 	%f220, %f217, %f219, %f218;
	add.f32 	%f221, %f220, 0fCB40007F;
	neg.f32 	%f222, %f221;
	fma.rn.f32 	%f223, %f215, 0f3FB8AA3B, %f222;
	fma.rn.f32 	%f224, %f215, 0f32A57060, %f223;
	mov.b32 	%r414, %f220;
	shl.b32 	%r415, %r414, 23;
	mov.b32 	%f225, %r415;
	ex2.approx.ftz.f32 	%f226, %f224;
	mul.f32 	%f227, %f226, %f225;
	add.f32 	%f228, %f227, 0f00000000;
	sub.f32 	%f229, %f529, %f214;
	fma.rn.f32 	%f230, %f229, 0f3BBB989D, 0f3F000000;
	cvt.sat.f32.f32 	%f231, %f230;
	fma.rm.f32 	%f232, %f231, %f219, %f218;
	add.f32 	%f233, %f232, 0fCB40007F;
	neg.f32 	%f234, %f233;
	fma.rn.f32 	%f235, %f229, 0f3FB8AA3B, %f234;
	fma.rn.f32 	%f236, %f229, 0f32A57060, %f235;
	mov.b32 	%r416, %f232;
	shl.b32 	%r417, %r416, 23;
	mov.b32 	%f237, %r417;
	ex2.approx.ftz.f32 	%f238, %f236;
	mul.f32 	%f239, %f238, %f237;
	add.f32 	%f240, %f228, %f239;
	sub.f32 	%f241, %f531, %f214;
	fma.rn.f32 	%f242, %f241, 0f3BBB989D, 0f3F000000;
	cvt.sat.f32.f32 	%f243, %f242;
	fma.rm.f32 	%f244, %f243, %f219, %f218;
	add.f32 	%f245, %f244, 0fCB40007F;
	neg.f32 	%f246, %f245;
	fma.rn.f32 	%f247, %f241, 0f3FB8AA3B, %f246;
	fma.rn.f32 	%f248, %f241, 0f32A57060, %f247;
	mov.b32 	%r418, %f244;
	shl.b32 	%r419, %r418, 23;
	mov.b32 	%f249, %r419;
	ex2.approx.ftz.f32 	%f250, %f248;
	mul.f32 	%f251, %f250, %f249;
	add.f32 	%f252, %f240, %f251;
	sub.f32 	%f253, %f533, %f214;
	fma.rn.f32 	%f254, %f253, 0f3BBB989D, 0f3F000000;
	cvt.sat.f32.f32 	%f255, %f254;
	fma.rm.f32 	%f256, %f255, %f219, %f218;
	add.f32 	%f257, %f256, 0fCB40007F;
	neg.f32 	%f258, %f257;
	fma.rn.f32 	%f259, %f253, 0f3FB8AA3B, %f258;
	fma.rn.f32 	%f260, %f253, 0f32A57060, %f259;
	mov.b32 	%r420, %f256;
	shl.b32 	%r421, %r420, 23;
	mov.b32 	%f261, %r421;
	ex2.approx.ftz.f32 	%f262, %f260;
	mul.f32 	%f263, %f262, %f261;
	add.f32 	%f264, %f252, %f263;
	sub.f32 	%f265, %f535, %f214;
	fma.rn.f32 	%f266, %f265, 0f3BBB989D, 0f3F000000;
	cvt.sat.f32.f32 	%f267, %f266;
	fma.rm.f32 	%f268, %f267, %f219, %f218;
	add.f32 	%f269, %f268, 0fCB40007F;
	neg.f32 	%f270, %f269;
	fma.rn.f32 	%f271, %f265, 0f3FB8AA3B, %f270;
	fma.rn.f32 	%f272, %f265, 0f32A57060, %f271;
	mov.b32 	%r422, %f268;
	shl.b32 	%r423, %r422, 23;
	mov.b32 	%f273, %r423;
	ex2.approx.ftz.f32 	%f274, %f272;
	mul.f32 	%f275, %f274, %f273;
	add.f32 	%f276, %f264, %f275;
	sub.f32 	%f277, %f537, %f214;
	fma.rn.f32 	%f278, %f277, 0f3BBB989D, 0f3F000000;
	cvt.sat.f32.f32 	%f279, %f278;
	fma.rm.f32 	%f280, %f279, %f219, %f218;
	add.f32 	%f281, %f280, 0fCB40007F;
	neg.f32 	%f282, %f281;
	fma.rn.f32 	%f283, %f277, 0f3FB8AA3B, %f282;
	fma.rn.f32 	%f284, %f277, 0f32A57060, %f283;
	mov.b32 	%r424, %f280;
	shl.b32 	%r425, %r424, 23;
	mov.b32 	%f285, %r425;
	ex2.approx.ftz.f32 	%f286, %f284;
	mul.f32 	%f287, %f286, %f285;
	add.f32 	%f288, %f276, %f287;
	sub.f32 	%f289, %f539, %f214;
	fma.rn.f32 	%f290, %f289, 0f3BBB989D, 0f3F000000;
	cvt.sat.f32.f32 	%f291, %f290;
	fma.rm.f32 	%f292, %f291, %f219, %f218;
	add.f32 	%f293, %f292, 0fCB40007F;
	neg.f32 	%f294, %f293;
	fma.rn.f32 	%f295, %f289, 0f3FB8AA3B, %f294;
	fma.rn.f32 	%f296, %f289, 0f32A57060, %f295;
	mov.b32 	%r426, %f292;
	shl.b32 	%r427, %r426, 23;
	mov.b32 	%f297, %r427;
	ex2.approx.ftz.f32 	%f298, %f296;
	mul.f32 	%f299, %f298, %f297;
	add.f32 	%f300, %f288, %f299;
	sub.f32 	%f301, %f541, %f214;
	fma.rn.f32 	%f302, %f301, 0f3BBB989D, 0f3F000000;
	cvt.sat.f32.f32 	%f303, %f302;
	fma.rm.f32 	%f304, %f303, %f219, %f218;
	add.f32 	%f305, %f304, 0fCB40007F;
	neg.f32 	%f306, %f305;
	fma.rn.f32 	%f307, %f301, 0f3FB8AA3B, %f306;
	fma.rn.f32 	%f308, %f301, 0f32A57060, %f307;
	mov.b32 	%r428, %f304;
	shl.b32 	%r429, %r428, 23;
	mov.b32 	%f309, %r429;
	ex2.approx.ftz.f32 	%f310, %f308;
	mul.f32 	%f311, %f310, %f309;
	add.f32 	%f312, %f300, %f311;
	sub.f32 	%f313, %f543, %f214;
	fma.rn.f32 	%f314, %f313, 0f3BBB989D, 0f3F000000;
	cvt.sat.f32.f32 	%f315, %f314;
	fma.rm.f32 	%f316, %f315, %f219, %f218;
	add.f32 	%f317, %f316, 0fCB40007F;
	neg.f32 	%f318, %f317;
	fma.rn.f32 	%f319, %f313, 0f3FB8AA3B, %f318;
	fma.rn.f32 	%f320, %f313, 0f32A57060, %f319;
	mov.b32 	%r430, %f316;
	shl.b32 	%r431, %r430, 23;
	mov.b32 	%f321, %r431;
	ex2.approx.ftz.f32 	%f322, %f320;
	mul.f32 	%f323, %f322, %f321;
	add.f32 	%f324, %f312, %f323;
	sub.f32 	%f325, %f545, %f214;
	fma.rn.f32 	%f326, %f325, 0f3BBB989D, 0f3F000000;
	cvt.sat.f32.f32 	%f327, %f326;
	fma.rm.f32 	%f328, %f327, %f219, %f218;
	add.f32 	%f329, %f328, 0fCB40007F;
	neg.f32 	%f330, %f329;
	fma.rn.f32 	%f331, %f325, 0f3FB8AA3B, %f330;
	fma.rn.f32 	%f332, %f325, 0f32A57060, %f331;
	mov.b32 	%r432, %f328;
	shl.b32 	%r433, %r432, 23;
	mov.b32 	%f333, %r433;
	ex2.approx.ftz.f32 	%f334, %f332;
	mul.f32 	%f335, %f334, %f333;
	add.f32 	%f336, %f324, %f335;
	sub.f32 	%f337, %f547, %f214;
	fma.rn.f32 	%f338, %f337, 0f3BBB989D, 0f3F000000;
	cvt.sat.f32.f32 	%f339, %f338;
	fma.rm.f32 	%f340, %f339, %f219, %f218;
	add.f32 	%f341, %f340, 0fCB40007F;
	neg.f32 	%f342, %f341;
	fma.rn.f32 	%f343, %f337, 0f3FB8AA3B, %f342;
	fma.rn.f32 	%f344, %f337, 0f32A57060, %f343;
	mov.b32 	%r434, %f340;
	shl.b32 	%r435, %r434, 23;
	mov.b32 	%f345, %r435;
	ex2.approx.ftz.f32 	%f346, %f344;
	mul.f32 	%f347, %f346, %f345;
	add.f32 	%f348, %f336, %f347;
	sub.f32 	%f349, %f549, %f214;
	fma.rn.f32 	%f350, %f349, 0f3BBB989D, 0f3F000000;
	cvt.sat.f32.f32 	%f351, %f350;
	fma.rm.f32 	%f352, %f351, %f219, %f218;
	add.f32 	%f353, %f352, 0fCB40007F;
	neg.f32 	%f354, %f353;
	fma.rn.f32 	%f355, %f349, 0f3FB8AA3B, %f354;
	fma.rn.f32 	%f356, %f349, 0f32A57060, %f355;
	mov.b32 	%r436, %f352;
	shl.b32 	%r437, %r436, 23;
	mov.b32 	%f357, %r437;
	ex2.approx.ftz.f32 	%f358, %f356;
	mul.f32 	%f359, %f358, %f357;
	add.f32 	%f360, %f348, %f359;
	sub.f32 	%f361, %f551, %f214;
	fma.rn.f32 	%f362, %f361, 0f3BBB989D, 0f3F000000;
	cvt.sat.f32.f32 	%f363, %f362;
	fma.rm.f32 	%f364, %f363, %f219, %f218;
	add.f32 	%f365, %f364, 0fCB40007F;
	neg.f32 	%f366, %f365;
	fma.rn.f32 	%f367, %f361, 0f3FB8AA3B, %f366;
	fma.rn.f32 	%f368, %f361, 0f32A57060, %f367;
	mov.b32 	%r438, %f364;
	shl.b32 	%r439, %r438, 23;
	mov.b32 	%f369, %r439;
	ex2.approx.ftz.f32 	%f370, %f368;
	mul.f32 	%f371, %f370, %f369;
	add.f32 	%f372, %f360, %f371;
	sub.f32 	%f373, %f553, %f214;
	fma.rn.f32 	%f374, %f373, 0f3BBB989D, 0f3F000000;
	cvt.sat.f32.f32 	%f375, %f374;
	fma.rm.f32 	%f376, %f375, %f219, %f218;
	add.f32 	%f377, %f376, 0fCB40007F;
	neg.f32 	%f378, %f377;
	fma.rn.f32 	%f379, %f373, 0f3FB8AA3B, %f378;
	fma.rn.f32 	%f380, %f373, 0f32A57060, %f379;
	mov.b32 	%r440, %f376;
	shl.b32 	%r441, %r440, 23;
	mov.b32 	%f381, %r441;
	ex2.approx.ftz.f32 	%f382, %f380;
	mul.f32 	%f383, %f382, %f381;
	add.f32 	%f384, %f372, %f383;
	sub.f32 	%f385, %f555, %f214;
	fma.rn.f32 	%f386, %f385, 0f3BBB989D, 0f3F000000;
	cvt.sat.f32.f32 	%f387, %f386;
	fma.rm.f32 	%f388, %f387, %f219, %f218;
	add.f32 	%f389, %f388, 0fCB40007F;
	neg.f32 	%f390, %f389;
	fma.rn.f32 	%f391, %f385, 0f3FB8AA3B, %f390;
	fma.rn.f32 	%f392, %f385, 0f32A57060, %f391;
	mov.b32 	%r442, %f388;
	shl.b32 	%r443, %r442, 23;
	mov.b32 	%f393, %r443;
	ex2.approx.ftz.f32 	%f394, %f392;
	mul.f32 	%f395, %f394, %f393;
	add.f32 	%f396, %f384, %f395;
	sub.f32 	%f397, %f557, %f214;
	fma.rn.f32 	%f398, %f397, 0f3BBB989D, 0f3F000000;
	cvt.sat.f32.f32 	%f399, %f398;
	fma.rm.f32 	%f400, %f399, %f219, %f218;
	add.f32 	%f401, %f400, 0fCB40007F;
	neg.f32 	%f402, %f401;
	fma.rn.f32 	%f403, %f397, 0f3FB8AA3B, %f402;
	fma.rn.f32 	%f404, %f397, 0f32A57060, %f403;
	mov.b32 	%r444, %f400;
	shl.b32 	%r445, %r444, 23;
	mov.b32 	%f405, %r445;
	ex2.approx.ftz.f32 	%f406, %f404;
	mul.f32 	%f407, %f406, %f405;
	add.f32 	%f408, %f396, %f407;
	sub.f32 	%f409, %f559, %f214;
	fma.rn.f32 	%f410, %f409, 0f3BBB989D, 0f3F000000;
	cvt.sat.f32.f32 	%f411, %f410;
	fma.rm.f32 	%f412, %f411, %f219, %f218;
	add.f32 	%f413, %f412, 0fCB40007F;
	neg.f32 	%f414, %f413;
	fma.rn.f32 	%f415, %f409, 0f3FB8AA3B, %f414;
	fma.rn.f32 	%f416, %f409, 0f32A57060, %f415;
	mov.b32 	%r446, %f412;
	shl.b32 	%r447, %r446, 23;
	mov.b32 	%f417, %r447;
	ex2.approx.ftz.f32 	%f418, %f416;
	mul.f32 	%f419, %f418, %f417;
	add.f32 	%f420, %f408, %f419;
	sub.f32 	%f421, %f561, %f214;
	fma.rn.f32 	%f422, %f421, 0f3BBB989D, 0f3F000000;
	cvt.sat.f32.f32 	%f423, %f422;
	fma.rm.f32 	%f424, %f423, %f219, %f218;
	add.f32 	%f425, %f424, 0fCB40007F;
	neg.f32 	%f426, %f425;
	fma.rn.f32 	%f427, %f421, 0f3FB8AA3B, %f426;
	fma.rn.f32 	%f428, %f421, 0f32A57060, %f427;
	mov.b32 	%r448, %f424;
	shl.b32 	%r449, %r448, 23;
	mov.b32 	%f429, %r449;
	ex2.approx.ftz.f32 	%f430, %f428;
	mul.f32 	%f431, %f430, %f429;
	add.f32 	%f432, %f420, %f431;
	sub.f32 	%f433, %f563, %f214;
	fma.rn.f32 	%f434, %f433, 0f3BBB989D, 0f3F000000;
	cvt.sat.f32.f32 	%f435, %f434;
	fma.rm.f32 	%f436, %f435, %f219, %f218;
	add.f32 	%f437, %f436, 0fCB40007F;
	neg.f32 	%f438, %f437;
	fma.rn.f32 	%f439, %f433, 0f3FB8AA3B, %f438;
	fma.rn.f32 	%f440, %f433, 0f32A57060, %f439;
	mov.b32 	%r450, %f436;
	shl.b32 	%r451, %r450, 23;
	mov.b32 	%f441, %r451;
	ex2.approx.ftz.f32 	%f442, %f440;
	mul.f32 	%f443, %f442, %f441;
	add.f32 	%f444, %f432, %f443;
	sub.f32 	%f445, %f565, %f214;
	fma.rn.f32 	%f446, %f445, 0f3BBB989D, 0f3F000000;
	cvt.sat.f32.f32 	%f447, %f446;
	fma.rm.f32 	%f448, %f447, %f219, %f218;
	add.f32 	%f449, %f448, 0fCB40007F;
	neg.f32 	%f450, %f449;
	fma.rn.f32 	%f451, %f445, 0f3FB8AA3B, %f450;
	fma.rn.f32 	%f452, %f445, 0f32A57060, %f451;
	mov.b32 	%r452, %f448;
	shl.b32 	%r453, %r452, 23;
	mov.b32 	%f453, %r453;
	ex2.approx.ftz.f32 	%f454, %f452;
	mul.f32 	%f455, %f454, %f453;
	add.f32 	%f456, %f444, %f455;
	sub.f32 	%f457, %f567, %f214;
	fma.rn.f32 	%f458, %f457, 0f3BBB989D, 0f3F000000;
	cvt.sat.f32.f32 	%f459, %f458;
	fma.rm.f32 	%f460, %f459, %f219, %f218;
	add.f32 	%f461, %f460, 0fCB40007F;
	neg.f32 	%f462, %f461;
	fma.rn.f32 	%f463, %f457, 0f3FB8AA3B, %f462;
	fma.rn.f32 	%f464, %f457, 0f32A57060, %f463;
	mov.b32 	%r454, %f460;
	shl.b32 	%r455, %r454, 23;
	mov.b32 	%f465, %r455;
	ex2.approx.ftz.f32 	%f466, %f464;
	mul.f32 	%f467, %f466, %f465;
	add.f32 	%f468, %f456, %f467;
	sub.f32 	%f469, %f569, %f214;
	fma.rn.f32 	%f470, %f469, 0f3BBB989D, 0f3F000000;
	cvt.sat.f32.f32 	%f471, %f470;
	fma.rm.f32 	%f472, %f471, %f219, %f218;
	add.f32 	%f473, %f472, 0fCB40007F;
	neg.f32 	%f474, %f473;
	fma.rn.f32 	%f475, %f469, 0f3FB8AA3B, %f474;
	fma.rn.f32 	%f476, %f469, 0f32A57060, %f475;
	mov.b32 	%r456, %f472;
	shl.b32 	%r457, %r456, 23;
	mov.b32 	%f477, %r457;
	ex2.approx.ftz.f32 	%f478, %f476;
	mul.f32 	%f479, %f478, %f477;
	add.f32 	%f480, %f468, %f479;
	sub.f32 	%f481, %f571, %f214;
	fma.rn.f32 	%f482, %f481, 0f3BBB989D, 0f3F000000;
	cvt.sat.f32.f32 	%f483, %f482;
	fma.rm.f32 	%f484, %f483, %f219, %f218;
	add.f32 	%f485, %f484, 0fCB40007F;
	neg.f32 	%f486, %f485;
	fma.rn.f32 	%f487, %f481, 0f3FB8AA3B, %f486;
	fma.rn.f32 	%f488, %f481, 0f32A57060, %f487;
	mov.b32 	%r458, %f484;
	shl.b32 	%r459, %r458, 23;
	mov.b32 	%f489, %r459;
	ex2.approx.ftz.f32 	%f490, %f488;
	mul.f32 	%f491, %f490, %f489;
	add.f32 	%f492, %f480, %f491;
	sub.f32 	%f493, %f573, %f214;
	fma.rn.f32 	%f494, %f493, 0f3BBB989D, 0f3F000000;
	cvt.sat.f32.f32 	%f495, %f494;
	fma.rm.f32 	%f496, %f495, %f219, %f218;
	add.f32 	%f497, %f496, 0fCB40007F;
	neg.f32 	%f498, %f497;
	fma.rn.f32 	%f499, %f493, 0f3FB8AA3B, %f498;
	fma.rn.f32 	%f500, %f493, 0f32A57060, %f499;
	mov.b32 	%r460, %f496;
	shl.b32 	%r461, %r460, 23;
	mov.b32 	%f501, %r461;
	ex2.approx.ftz.f32 	%f502, %f500;
	mul.f32 	%f503, %f502, %f501;
	add.f32 	%f504, %f492, %f503;
	sub.f32 	%f505, %f575, %f214;
	fma.rn.f32 	%f506, %f505, 0f3BBB989D, 0f3F000000;
	cvt.sat.f32.f32 	%f507, %f506;
	fma.rm.f32 	%f508, %f507, %f219, %f218;
	add.f32 	%f509, %f508, 0fCB40007F;
	neg.f32 	%f510, %f509;
	fma.rn.f32 	%f511, %f505, 0f3FB8AA3B, %f510;
	fma.rn.f32 	%f512, %f505, 0f32A57060, %f511;
	mov.b32 	%r462, %f508;
	shl.b32 	%r463, %r462, 23;
	mov.b32 	%f513, %r463;
	ex2.approx.ftz.f32 	%f514, %f512;
	mul.f32 	%f515, %f514, %f513;
	add.f32 	%f516, %f504, %f515;
	mov.b32 	%r464, %f516;
	shfl.sync.bfly.b32	%r465|%p134, %r464, 16, 31, -1;
	mov.b32 	%f517, %r465;
	add.f32 	%f518, %f516, %f517;
	mov.b32 	%r466, %f518;
	shfl.sync.bfly.b32	%r467|%p135, %r466, 8, 31, -1;
	mov.b32 	%f519, %r467;
	add.f32 	%f520, %f518, %f519;
	mov.b32 	%r468, %f520;
	shfl.sync.bfly.b32	%r469|%p136, %r468, 4, 31, -1;
	mov.b32 	%f521, %r469;
	add.f32 	%f522, %f520, %f521;
	mov.b32 	%r470, %f522;
	shfl.sync.bfly.b32	%r471|%p137, %r470, 2, 31, -1;
	mov.b32 	%f523, %r471;
	add.f32 	%f524, %f522, %f523;
	mov.b32 	%r472, %f524;
	shfl.sync.bfly.b32	%r473|%p138, %r472, 1, 31, -1;
	mov.b32 	%f525, %r473;
	add.f32 	%f526, %f524, %f525;
	div.rn.f32 	%f103, %f227, %f526;
	div.rn.f32 	%f104, %f239, %f526;
	div.rn.f32 	%f105, %f251, %f526;
	div.rn.f32 	%f106, %f263, %f526;
	div.rn.f32 	%f107, %f275, %f526;
	div.rn.f32 	%f108, %f287, %f526;
	div.rn.f32 	%f109, %f299, %f526;
	div.rn.f32 	%f110, %f311, %f526;
	div.rn.f32 	%f111, %f323, %f526;
	div.rn.f32 	%f112, %f335, %f526;
	div.rn.f32 	%f113, %f347, %f526;
	div.rn.f32 	%f114, %f359, %f526;
	div.rn.f32 	%f115, %f371, %f526;
	div.rn.f32 	%f116, %f383, %f526;
	div.rn.f32 	%f117, %f395, %f526;
	div.rn.f32 	%f118, %f407, %f526;
	div.rn.f32 	%f119, %f419, %f526;
	div.rn.f32 	%f120, %f431, %f526;
	div.rn.f32 	%f121, %f443, %f526;
	div.rn.f32 	%f122, %f455, %f526;
	div.rn.f32 	%f123, %f467, %f526;
	div.rn.f32 	%f124, %f479, %f526;
	div.rn.f32 	%f125, %f491, %f526;
	div.rn.f32 	%f126, %f503, %f526;
	div.rn.f32 	%f127, %f515, %f526;
	mad.lo.s64 	%rd214, %rd231, %rd38, %rd213;
	cvta.to.global.u64 	%rd215, %rd37;
	shl.b64 	%rd216, %rd214, 2;
	add.s64 	%rd26, %rd215, %rd216;
	@%p128 bra 	$L__BB425_56;
	st.global.f32 	[%rd26], %f103;
$L__BB425_56:
	setp.le.s64 	%p139, %rd40, %rd7;
	@%p139 bra 	$L__BB425_58;
	st.global.f32 	[%rd26+128], %f104;
$L__BB425_58:
	mov.u32 	%r474, %tid.x;
	add.s32 	%r475, %r474, 64;
	cvt.u64.u32 	%rd217, %r475;
	setp.le.s64 	%p140, %rd40, %rd217;
	@%p140 bra 	$L__BB425_60;
	st.global.f32 	[%rd26+256], %f105;
$L__BB425_60:
	mov.u32 	%r476, %tid.x;
	add.s32 	%r477, %r476, 96;
	cvt.u64.u32 	%rd218, %r477;
	setp.le.s64 	%p141, %rd40, %rd218;
	@%p141 bra 	$L__BB425_62;
	st.global.f32 	[%rd26+384], %f106;
$L__BB425_62:
	mov.u32 	%r478, %tid.x;
	add.s32 	%r479, %r478, 128;
	cvt.u64.u32 	%rd219, %r479;
	setp.le.s64 	%p142, %rd40, %rd219;
	@%p142 bra 	$L__BB425_64;
	st.global.f32 	[%rd26+512], %f107;
$L__BB425_64:
	add.s32 	%r481, %r478, 160;
	cvt.u64.u32 	%rd220, %r481;
	setp.le.s64 	%p143, %rd40, %rd220;
	@%p143 bra 	$L__BB425_66;
	st.global.f32 	[%rd26+640], %f108;
$L__BB425_66:
	add.s32 	%r483, %r478, 192;
	cvt.u64.u32 	%rd221, %r483;
	setp.le.s64 	%p144, %rd40, %rd221;
	@%p144 bra 	$L__BB425_68;
	st.global.f32 	[%rd26+768], %f109;
$L__BB425_68:
	add.s32 	%r485, %r478, 224;
	cvt.u64.u32 	%rd222, %r485;
	setp.le.s64 	%p145, %rd40, %rd222;
	@%p145 bra 	$L__BB425_70;
	st.global.f32 	[%rd26+896], %f110;
$L__BB425_70:
	add.s32 	%r487, %r478, 256;
	cvt.u64.u32 	%rd223, %r487;
	setp.le.s64 	%p146, %rd40, %rd223;
	@%p146 bra 	$L__BB425_72;
	st.global.f32 	[%rd26+1024], %f111;
$L__BB425_72:
	add.s32 	%r489, %r478, 288;
	cvt.u64.u32 	%rd224, %r489;
	setp.le.s64 	%p147, %rd40, %rd224;
	@%p147 bra 	$L__BB425_74;
	st.global.f32 	[%rd26+1152], %f112;
$L__BB425_74:
	add.s32 	%r491, %r478, 320;
	cvt.u64.u32 	%rd225, %r491;
	setp.le.s64 	%p148, %rd40, %rd225;
	@%p148 bra 	$L__BB425_76;
	st.global.f32 	[%rd26+1280], %f113;
$L__BB425_76:
	add.s32 	%r493, %r478, 352;
	cvt.u64.u32 	%rd226, %r493;
	setp.le.s64 	%p149, %rd40, %rd226;
	@%p149 bra 	$L__BB425_78;
	st.global.f32 	[%rd26+1408], %f114;
$L__BB425_78:
	setp.le.s64 	%p150, %rd40, %rd8;
	@%p150 bra 	$L__BB425_80;
	st.global.f32 	[%rd26+1536], %f115;
$L__BB425_80:
	setp.le.s64 	%p151, %rd40, %rd9;
	@%p151 bra 	$L__BB425_82;
	st.global.f32 	[%rd26+1664], %f116;
$L__BB425_82:
	setp.le.s64 	%p152, %rd40, %rd10;
	@%p152 bra 	$L__BB425_84;
	st.global.f32 	[%rd26+1792], %f117;
$L__BB425_84:
	setp.le.s64 	%p153, %rd40, %rd11;
	@%p153 bra 	$L__BB425_86;
	st.global.f32 	[%rd26+1920], %f118;
$L__BB425_86:
	setp.le.s64 	%p154, %rd40, %rd12;
	@%p154 bra 	$L__BB425_88;
	st.global.f32 	[%rd26+2048], %f119;
$L__BB425_88:
	setp.le.s64 	%p155, %rd40, %rd13;
	@%p155 bra 	$L__BB425_90;
	st.global.f32 	[%rd26+2176], %f120;
$L__BB425_90:
	setp.le.s64 	%p156, %rd40, %rd14;
	@%p156 bra 	$L__BB425_92;
	st.global.f32 	[%rd26+2304], %f121;
$L__BB425_92:
	setp.le.s64 	%p157, %rd40, %rd15;
	@%p157 bra 	$L__BB425_94;
	st.global.f32 	[%rd26+2432], %f122;
$L__BB425_94:
	setp.le.s64 	%p158, %rd40, %rd16;
	@%p158 bra 	$L__BB425_96;
	st.global.f32 	[%rd26+2560], %f123;
$L__BB425_96:
	setp.le.s64 	%p159, %rd40, %rd17;
	@%p159 bra 	$L__BB425_98;
	st.global.f32 	[%rd26+2688], %f124;
$L__BB425_98:
	setp.le.s64 	%p160, %rd40, %rd18;
	@%p160 bra 	$L__BB425_100;
	st.global.f32 	[%rd26+2816], %f125;
$L__BB425_100:
	setp.le.s64 	%p161, %rd40, %rd19;
	@%p161 bra 	$L__BB425_102;
	st.global.f32 	[%rd26+2944], %f126;
$L__BB425_102:
	add.s32 	%r495, %r478, 768;
	cvt.u64.u32 	%rd227, %r495;
	setp.le.s64 	%p162, %rd40, %rd227;
	@%p162 bra 	$L__BB425_104;
	st.global.f32 	[%rd26+3072], %f127;
$L__BB425_104:
	ld.param.u64 	%rd230, [_Z15SoftmaxWarpImplI22BroadcastScaleMaskLoadIffbLm3EiE11DirectStoreIffEfLi1ELi25ELi32ELi1ELb1EL9Algorithm0EEvT_T0_ll_param_2];
	mov.u32 	%r496, %nctaid.x;
	mov.u32 	%r497, %ntid.y;
	mul.lo.s32 	%r498, %r496, %r497;
	cvt.s64.s32 	%rd228, %r498;
	add.s64 	%rd231, %rd231, %rd228;
	setp.lt.s64 	%p163, %rd231, %rd230;
	@%p163 bra 	$L__BB425_4;
$L__BB425_105:
	ret;

}
	// .globl	_Z15SoftmaxWarpImplI22BroadcastScaleMaskLoadIffbLm3EiE11DirectStoreIffEfLi1ELi26ELi32ELi1ELb0EL9Algorithm0EEvT_T0_ll
.visible .entry _Z15SoftmaxWarpImplI22BroadcastScaleMaskLoadIffbLm3EiE11DirectStoreIffEfLi1ELi26ELi32ELi1ELb0EL9Algorithm0EEvT_T0_ll(
	.param .align 8 .b8 _Z15SoftmaxWarpImplI22BroadcastScaleMaskLoadIffbLm3EiE11DirectStoreIffEfLi1ELi26ELi32ELi1ELb0EL9Algorithm0EEvT_T0_ll_param_0[112],
	.param .align 8 .b8 _Z15SoftmaxWarpImplI22BroadcastScaleMaskLoadIffbLm3EiE11DirectStoreIffEfLi1ELi26ELi32ELi1ELb0EL9Algorithm0EEvT_T0_ll_param_1[16],
	.param .u64 _Z15SoftmaxWarpImplI22BroadcastScaleMaskLoadIffbLm3EiE11DirectStoreIffEfLi1ELi26ELi32ELi1ELb0EL9Algorithm0EEvT_T0_ll_param_2,
	.param .u64 _Z15SoftmaxWarpImplI22BroadcastScaleMaskLoadIffbLm3EiE11DirectStoreIffEfLi1ELi26ELi32ELi1ELb0EL9Algorithm0EEvT_T0_ll_param_3
)
{
	.reg .pred 	%p<43>;
	.reg .b16 	%rs<35>;
	.reg .b32 	%r<434>;
	.reg .b32 	%f<467>;
	.reg .b64 	%rd<191>;

	ld.param.u64 	%rd22, [_Z15SoftmaxWarpImplI22BroadcastScaleMaskLoadIffbLm3EiE11DirectStoreIffEfLi1ELi26ELi32ELi1ELb0EL9Algorithm0EEvT_T0_ll_param_1+8];
	ld.param.u64 	%rd21, [_Z15SoftmaxWarpImplI22BroadcastScaleMaskLoadIffbLm3EiE11DirectStoreIffEfLi1ELi26ELi32ELi1ELb0EL9Algorithm0EEvT_T0_ll_param_1];
	ld.param.v2.f32 	{%f1, %f2}, [_Z15SoftmaxWarpImplI22BroadcastScaleMaskLoadIffbLm3EiE11DirectStoreIffEfLi1ELi26ELi32ELi1ELb0EL9Algorithm0EEvT_T0_ll_param_0+104];
	ld.param.u64 	%rd20, [_Z15SoftmaxWarpImplI22BroadcastScaleMaskLoadIffbLm3EiE11DirectStoreIffEfLi1ELi26ELi32ELi1ELb0EL9Algorithm0EEvT_T0_ll_param_0+96];
	ld.param.u32 	%r7, [_Z15SoftmaxWarpImplI22BroadcastScaleMaskLoadIffbLm3EiE11DirectStoreIffEfLi1ELi26ELi32ELi1ELb0EL9Algorithm0EEvT_T0_ll_param_0+80];
	ld.param.v2.u32 	{%r5, %r6}, [_Z15SoftmaxWarpImplI22BroadcastScaleMaskLoadIffbLm3EiE11DirectStoreIffEfLi1ELi26ELi32ELi1ELb0EL9Algorithm0EEvT_T0_ll_param_0+72];
	ld.param.v2.u32 	{%r2, %r3}, [_Z15SoftmaxWarpImplI22BroadcastScaleMaskLoadIffbLm3EiE11DirectStoreIffEfLi1ELi26ELi32ELi1ELb0EL9Algorithm0EEvT_T0_ll_param_0+48];
	ld.param.u64 	%rd16, [_Z15SoftmaxWarpImplI22BroadcastScaleMaskLoadIffbLm3EiE11DirectStoreIffEfLi1ELi26ELi32ELi1ELb0EL9Algorithm0EEvT_T0_ll_param_0+32];
	ld.param.u64 	%rd15, [_Z15SoftmaxWarpImplI22BroadcastScaleMaskLoadIffbLm3EiE11DirectStoreIffEfLi1ELi26ELi32ELi1ELb0EL9Algorithm0EEvT_T0_ll_param_0+24];
	ld.param.u64 	%rd14, [_Z15SoftmaxWarpImplI22BroadcastScaleMaskLoadIffbLm3EiE11DirectStoreIffEfLi1ELi26ELi32ELi1ELb0EL9Algorithm0EEvT_T0_ll_param_0+16];
	ld.param.u64 	%rd13, [_Z15SoftmaxWarpImplI22BroadcastScaleMaskLoadIffbLm3EiE11DirectStoreIffEfLi1ELi26ELi32ELi1ELb0EL9Algorithm0EEvT_T0_ll_param_0+8];
	ld.param.u64 	%rd12, [_Z15SoftmaxWarpImplI22BroadcastScaleMaskLoadIffbLm3EiE11DirectStoreIffEfLi1ELi26ELi32ELi1ELb0EL9Algorithm0EEvT_T0_ll_param_0];
	ld.param.u64 	%rd23, [_Z15SoftmaxWarpImplI22BroadcastScaleMaskLoadIffbLm3EiE11DirectStoreIffEfLi1ELi26ELi32ELi1ELb0EL9Algorithm0EEvT_T0_ll_param_2];
	ld.param.u64 	%rd24, [_Z15SoftmaxWarpImplI22BroadcastScaleMaskLoadIffbLm3EiE11DirectStoreIffEfLi1ELi26ELi32ELi1ELb0EL9Algorithm0EEvT_T0_ll_param_3];
	setp.lt.s64 	%p1, %rd24, 833;
	@%p1 bra 	$L__BB426_2;
	mov.u64 	%rd25, $str;
	cvta.global.u64 	%rd26, %rd25;
	mov.u64 	%rd27, $str$1;
	cvta.global.u64 	%rd28, %rd27;
	mov.u64 	%rd29, __unnamed_417;
	cvta.global.u64 	%rd30, %rd29;
	{ // callseq 416, 0
	.param .b64 param0;
	st.param.b64 	[param0], %rd26;
	.param .b64 param1;
	st.param.b64 	[param1], %rd28;
	.param .b32 param2;
	st.param.b32 	[param2], 219;
	.param .b64 param3;
	st.param.b64 	[param3], %rd30;
	.param .b64 param4;
	st.param.b64 	[param4], 1;
	call.uni 
	__assertfail, 
	(
	param0, 
	param1, 
	param2, 
	param3, 
	param4
	);
	} // callseq 416
$L__BB426_2:
	mov.u32 	%r18, %ctaid.x;
	mov.u32 	%r19, %ntid.y;
	mov.u32 	%r20, %tid.y;
	mad.lo.s32 	%r21, %r18, %r19, %r20;
	mov.u32 	%r22, %nctaid.x;
	mul.lo.s32 	%r1, %r22, %r19;
	cvt.s64.s32 	%rd190, %r21;
	setp.le.s64 	%p2, %rd23, %rd190;
	@%p2 bra 	$L__BB426_5;
	cvta.to.global.u64 	%rd5, %rd12;
	cvta.to.global.u64 	%rd6, %rd13;
	mov.u32 	%r23, %tid.x;
	cvt.u64.u32 	%rd7, %r23;
	cvta.to.global.u64 	%rd8, %rd21;
	cvt.s64.s32 	%rd9, %r1;
$L__BB426_4:
	setp.eq.s64 	%p3, %rd16, 1;
	setp.eq.s64 	%p4, %rd15, 1;
	setp.eq.s64 	%p5, %rd14, 1;
	mad.lo.s64 	%rd31, %rd20, %rd190, %rd7;
	cvt.u32.u64 	%r24, %rd31;
	div.s32 	%r25, %r24, %r2;
	mul.lo.s32 	%r26, %r25, %r2;
	sub.s32 	%r27, %r24, %r26;
	div.s32 	%r28, %r27, %r3;
	mul.lo.s32 	%r29, %r28, %r3;
	sub.s32 	%r30, %r27, %r29;
	selp.b32 	%r31, 0, %r25, %p5;
	selp.b32 	%r32, 0, %r28, %p4;
	selp.b32 	%r33, 0, %r30, %p3;
	mul.lo.s32 	%r34, %r5, %r31;
	mad.lo.s32 	%r35, %r6, %r32, %r34;
	mad.lo.s32 	%r36, %r7, %r33, %r35;
	shl.b64 	%rd32, %rd31, 32;
	shr.s64 	%rd33, %rd32, 30;
	add.s64 	%rd34, %rd5, %rd33;
	ld.global.f32 	%f3, [%rd34];
	cvt.s64.s32 	%rd35, %r36;
	add.s64 	%rd36, %rd6, %rd35;
	ld.global.u8 	%rs9, [%rd36];
	setp.eq.s16 	%p6, %rs9, 0;
	mul.f32 	%f4, %f3, %f2;
	selp.f32 	%f5, %f1, %f4, %p6;
	max.f32 	%f6, %f5, 0fFF800000;
	add.s64 	%rd37, %rd31, 32;
	cvt.u32.u64 	%r37, %rd37;
	div.s32 	%r38, %r37, %r2;
	mul.lo.s32 	%r39, %r38, %r2;
	sub.s32 	%r40, %r37, %r39;
	div.s32 	%r41, %r40, %r3;
	mul.lo.s32 	%r42, %r41, %r3;
	sub.s32 	%r43, %r40, %r42;
	selp.b32 	%r44, 0, %r38, %p5;
	selp.b32 	%r45, 0, %r41, %p4;
	selp.b32 	%r46, 0, %r43, %p3;
	mul.lo.s32 	%r47, %r5, %r44;
	mad.lo.s32 	%r48, %r6, %r45, %r47;
	mad.lo.s32 	%r49, %r7, %r46, %r48;
	shl.b64 	%rd38, %rd37, 32;
	shr.s64 	%rd39, %rd38, 30;
	add.s64 	%rd40, %rd5, %rd39;
	ld.global.f32 	%f7, [%rd40];
	cvt.s64.s32 	%rd41, %r49;
	add.s64 	%rd42, %rd6, %rd41;
	ld.global.u8 	%rs10, [%rd42];
	setp.eq.s16 	%p7, %rs10, 0;
	mul.f32 	%f8, %f7, %f2;
	selp.f32 	%f9, %f1, %f8, %p7;
	max.f32 	%f10, %f6, %f9;
	add.s64 	%rd43, %rd31, 64;
	cvt.u32.u64 	%r50, %rd43;
	div.s32 	%r51, %r50, %r2;
	mul.lo.s32 	%r52, %r51, %r2;
	sub.s32 	%r53, %r50, %r52;
	div.s32 	%r54, %r53, %r3;
	mul.lo.s32 	%r55, %r54, %r3;
	sub.s32 	%r56, %r53, %r55;
	selp.b32 	%r57, 0, %r51, %p5;
	selp.b32 	%r58, 0, %r54, %p4;
	selp.b32 	%r59, 0, %r56, %p3;
	mul.lo.s32 	%r60, %r5, %r57;
	mad.lo.s32 	%r61, %r6, %r58, %r60;
	mad.lo.s32 	%r62, %r7, %r59, %r61;
	shl.b64 	%rd44, %rd43, 32;
	shr.s64 	%rd45, %rd44, 30;
	add.s64 	%rd46, %rd5, %rd45;
	ld.global.f32 	%f11, [%rd46];
	cvt.s64.s32 	%rd47, %r62;
	add.s64 	%rd48, %rd6, %rd47;
	ld.global.u8 	%rs11, [%rd48];
	setp.eq.s16 	%p8, %rs11, 0;
	mul.f32 	%f12, %f11, %f2;
	selp.f32 	%f13, %f1, %f12, %p8;
	max.f32 	%f14, %f10, %f13;
	add.s64 	%rd49, %rd31, 96;
	cvt.u32.u64 	%r63, %rd49;
	div.s32 	%r64, %r63, %r2;
	mul.lo.s32 	%r65, %r64, %r2;
	sub.s32 	%r66, %r63, %r65;
	div.s32 	%r67, %r66, %r3;
	mul.lo.s32 	%r68, %r67, %r3;
	sub.s32 	%r69, %r66, %r68;
	selp.b32 	%r70, 0, %r64, %p5;
	selp.b32 	%r71, 0, %r67, %p4;
	selp.b32 	%r72, 0, %r69, %p3;
	mul.lo.s32 	%r73, %r5, %r70;
	mad.lo.s32 	%r74, %r6, %r71, %r73;
	mad.lo.s32 	%r75, %r7, %r72, %r74;
	shl.b64 	%rd50, %rd49, 32;
	shr.s64 	%rd51, %rd50, 30;
	add.s64 	%rd52, %rd5, %rd51;
	ld.global.f32 	%f15, [%rd52];
	cvt.s64.s32 	%rd53, %r75;
	add.s64 	%rd54, %rd6, %rd53;
	ld.global.u8 	%rs12, [%rd54];
	setp.eq.s16 	%p9, %rs12, 0;
	mul.f32 	%f16, %f15, %f2;
	selp.f32 	%f17, %f1, %f16, %p9;
	max.f32 	%f18, %f14, %f17;
	add.s64 	%rd55, %rd31, 128;
	cvt.u32.u64 	%r76, %rd55;
	div.s32 	%r77, %r76, %r2;
	mul.lo.s32 	%r78, %r77, %r2;
	sub.s32 	%r79, %r76, %r78;
	div.s32 	%r80, %r79, %r3;
	mul.lo.s32 	%r81, %r80, %r3;
	sub.s32 	%r82, %r79, %r81;
	selp.b32 	%r83, 0, %r77, %p5;
	selp.b32 	%r84, 0, %r80, %p4;
	selp.b32 	%r85, 0, %r82, %p3;
	mul.lo.s32 	%r86, %r5, %r83;
	mad.lo.s32 	%r87, %r6, %r84, %r86;
	mad.lo.s32 	%r88, %r7, %r85, %r87;
	shl.b64 	%rd56, %rd55, 32;
	shr.s64 	%rd57, %rd56, 30;
	add.s64 	%rd58, %rd5, %rd57;
	ld.global.f32 	%f19, [%rd58];
	cvt.s64.s32 	%rd59, %r88;
	add.s64 	%rd60, %rd6, %rd59;
	ld.global.u8 	%rs13, [%rd60];
	setp.eq.s16 	%p10, %rs13, 0;
	mul.f32 	%f20, %f19, %f2;
	selp.f32 	%f21, %f1, %f20, %p10;
	max.f32 	%f22, %f18, %f21;
	add.s64 	%rd61, %rd31, 160;
	cvt.u32.u64 	%r89, %rd61;
	div.s32 	%r90, %r89, %r2;
	mul.lo.s32 	%r91, %r90, %r2;
	sub.s32 	%r92, %r89, %r91;
	div.s32 	%r93, %r92, %r3;
	mul.lo.s32 	%r94, %r93, %r3;
	sub.s32 	%r95, %r92, %r94;
	selp.b32 	%r96, 0, %r90, %p5;
	selp.b32 	%r97, 0, %r93, %p4;
	selp.b32 	%r98, 0, %r95, %p3;
	mul.lo.s32 	%r99, %r5, %r96;
	mad.lo.s32 	%r100, %r6, %r97, %r99;
	mad.lo.s32 	%r101, %r7, %r98, %r100;
	shl.b64 	%rd62, %rd61, 32;
	shr.s64 	%rd63, %rd62, 30;
	add.s64 	%rd64, %rd5, %rd63;
	ld.global.f32 	%f23, [%rd64];
	cvt.s64.s32 	%rd65, %r101;
	add.s64 	%rd66, %rd6, %rd65;
	ld.global.u8 	%rs14, [%rd66];
	setp.eq.s16 	%p11, %rs14, 0;
	mul.f32 	%f24, %f23, %f2;
	selp.f32 	%f25, %f1, %f24, %p11;
	max.f32 	%f26, %f22, %f25;
	add.s64 	%rd67, %rd31, 192;
	cvt.u32.u64 	%r102, %rd67;
	div.s32 	%r103, %r102, %r2;
	mul.lo.s32 	%r104, %r103, %r2;
	sub.s32 	%r105, %r102, %r104;
	div.s32 	%r106, %r105, %r3;
	mul.lo.s32 	%r107, %r106, %r3;
	sub.s32 	%r108, %r105, %r107;
	selp.b32 	%r109, 0, %r103, %p5;
	selp.b32 	%r110, 0, %r106, %p4;
	selp.b32 	%r111, 0, %r108, %p3;
	mul.lo.s32 	%r112, %r5, %r109;
	mad.lo.s32 	%r113, %r6, %r110, %r112;
	mad.lo.s32 	%r114, %r7, %r111, %r113;
	shl.b64 	%rd68, %rd67, 32;
	shr.s64 	%rd69, %rd68, 30;
	add.s64 	%rd70, %rd5, %rd69;
	ld.global.f32 	%f27, [%rd70];
	cvt.s64.s32 	%rd71, %r114;
	add.s64 	%rd72, %rd6, %rd71;
	ld.global.u8 	%rs15, [%rd72];
	setp.eq.s16 	%p12, %rs15, 0;
	mul.f32 	%f28, %f27, %f2;
	selp.f32 	%f29, %f1, %f28, %p12;
	max.f32 	%f30, %f26, %f29;
	add.s64 	%rd73, %rd31, 224;
	cvt.u32.u64 	%r115, %rd73;
	div.s32 	%r116, %r115, %r2;
	mul.lo.s32 	%r117, %r116, %r2;
	sub.s32 	%r118, %r115, %r117;
	div.s32 	%r119, %r118, %r3;
	mul.lo.s32 	%r120, %r119, %r3;
	sub.s32 	%r121, %r118, %r120;
	selp.b32 	%r122, 0, %r116, %p5;
	selp.b32 	%r123, 0, %r119, %p4;
	selp.b32 	%r124, 0, %r121, %p3;
	mul.lo.s32 	%r125, %r5, %r122;
	mad.lo.s32 	%r126, %r6, %r123, %r125;
	mad.lo.s32 	%r127, %r7, %r124, %r126;
	shl.b64 	%rd74, %rd73, 32;
	shr.s64 	%rd75, %rd74, 30;
	add.s64 	%rd76, %rd5, %rd75;
	ld.global.f32 	%f31, [%rd76];
	cvt.s64.s32 	%rd77, %r127;
	add.s64 	%rd78, %rd6, %rd77;
	ld.global.u8 	%rs16, [%rd78];
	setp.eq.s16 	%p13, %rs16, 0;
	mul.f32 	%f32, %f31, %f2;
	selp.f32 	%f33, %f1, %f32, %p13;
	max.f32 	%f34, %f30, %f33;
	add.s64 	%rd79, %rd31, 256;
	cvt.u32.u64 	%r128, %rd79;
	div.s32 	%r129, %r128, %r2;
	mul.lo.s32 	%r130, %r129, %r2;
	sub.s32 	%r131, %r128, %r130;
	div.s32 	%r132, %r131, %r3;
	mul.lo.s32 	%r133, %r132, %r3;
	sub.s32 	%r134, %r131, %r133;
	selp.b32 	%r135, 0, %r129, %p5;
	selp.b32 	%r136, 0, %r132, %p4;
	selp.b32 	%r137, 0, %r134, %p3;
	mul.lo.s32 	%r138, %r5, %r135;
	mad.lo.s32 	%r139, %r6, %r136, %r138;
	mad.lo.s32 	%r140, %r7, %r137, %r139;
	shl.b64 	%rd80, %rd79, 32;
	shr.s64 	%rd81, %rd80, 30;
	add.s64 	%rd82, %rd5, %rd81;
	ld.global.f32 	%f35, [%rd82];
	cvt.s64.s32 	%rd83, %r140;
	add.s64 	%rd84, %rd6, %rd83;
	ld.global.u8 	%rs17, [%rd84];
	setp.eq.s16 	%p14, %rs17, 0;
	mul.f32 	%f36, %f35, %f2;
	selp.f32 	%f37, %f1, %f36, %p14;
	max.f32 	%f38, %f34, %f37;
	add.s64 	%rd85, %rd31, 288;
	cvt.u32.u64 	%r141, %rd85;
	div.s32 	%r142, %r141, %r2;
	mul.lo.s32 	%r143, %r142, %r2;
	sub.s32 	%r144, %r141, %r143;
	div.s32 	%r145, %r144, %r3;
	mul.lo.s32 	%r146, %r145, %r3;
	sub.s32 	%r147, %r144, %r146;
	selp.b32 	%r148, 0, %r142, %p5;
	selp.b32 	%r149, 0, %r145, %p4;
	selp.b32 	%r150, 0, %r147, %p3;
	mul.lo.s32 	%r151, %r5, %r148;
	mad.lo.s32 	%r152, %r6, %r149, %r151;
	mad.lo.s32 	%r153, %r7, %r150, %r152;
	shl.b64 	%rd86, %rd85, 32;
	shr.s64 	%rd87, %rd86, 30;
	add.s64 	%rd88, %rd5, %rd87;
	ld.global.f32 	%f39, [%rd88];
	cvt.s64.s32 	%rd89, %r153;
	add.s64 	%rd90, %rd6, %rd89;
	ld.global.u8 	%rs18, [%rd90];
	setp.eq.s16 	%p15, %rs18, 0;
	mul.f32 	%f40, %f39, %f2;
	selp.f32 	%f41, %f1, %f40, %p15;
	max.f32 	%f42, %f38, %f41;
	add.s64 	%rd91, %rd31, 320;
	cvt.u32.u64 	%r154, %rd91;
	div.s32 	%r155, %r154, %r2;
	mul.lo.s32 	%r156, %r155, %r2;
	sub.s32 	%r157, %r154, %r156;
	div.s32 	%r158, %r157, %r3;
	mul.lo.s32 	%r159, %r158, %r3;
	sub.s32 	%r160, %r157, %r159;
	selp.b32 	%r161, 0, %r155, %p5;
	selp.b32 	%r162, 0, %r158, %p4;
	selp.b32 	%r163, 0, %r160, %p3;
	mul.lo.s32 	%r164, %r5, %r161;
	mad.lo.s32 	%r165, %r6, %r162, %r164;
	mad.lo.s32 	%r166, %r7, %r163, %r165;
	shl.b64 	%rd92, %rd91, 32;
	shr.s64 	%rd93, %rd92, 30;
	add.s64 	%rd94, %rd5, %rd93;
	ld.global.f32 	%f43, [%rd94];
	cvt.s64.s32 	%rd95, %r166;
	add.s64 	%rd96, %rd6, %rd95;
	ld.global.u8 	%rs19, [%rd96];
	setp.eq.s16 	%p16, %rs19, 0;
	mul.f32 	%f44, %f43, %f2;
	selp.f32 	%f45, %f1, %f44, %p16;
	max.f32 	%f46, %f42, %f45;
	add.s64 	%rd97, %rd31, 352;
	cvt.u32.u64 	%r167, %rd97;
	div.s32 	%r168, %r167, %r2;
	mul.lo.s32 	%r169, %r168, %r2;
	sub.s32 	%r170, %r167, %r169;
	div.s32 	%r171, %r170, %r3;
	mul.lo.s32 	%r172, %r171, %r3;
	sub.s32 	%r173, %r170, %r172;
	selp.b32 	%r174, 0, %r168, %p5;
	selp.b32 	%r175, 0, %r171, %p4;
	selp.b32 	%r176, 0, %r173, %p3;
	mul.lo.s32 	%r177, %r5, %r174;
	mad.lo.s32 	%r178, %r6, %r175, %r177;
	mad.lo.s32 	%r179, %r7, %r176, %r178;
	shl.b64 	%rd98, %rd97, 32;
	shr.s64 	%rd99, %rd98, 30;
	add.s64 	%rd100, %rd5, %rd99;
	ld.global.f32 	%f47, [%rd100];
	cvt.s64.s32 	%rd101, %r179;
	add.s64 	%rd102, %rd6, %rd101;
	ld.global.u8 	%rs20, [%rd102];
	setp.eq.s16 	%p17, %rs20, 0;
	mul.f32 	%f48, %f47, %f2;
	selp.f32 	%f49, %f1, %f48, %p17;
	max.f32 	%f50, %f46, %f49;
	add.s64 	%rd103, %rd31, 384;
	cvt.u32.u64 	%r180, %rd103;
	div.s32 	%r181, %r180, %r2;
	mul.lo.s32 	%r182, %r181, %r2;
	sub.s32 	%r183, %r180, %r182;
	div.s32 	%r184, %r183, %r3;
	mul.lo.s32 	%r185, %r184, %r3;
	sub.s32 	%r186, %r183, %r185;
	selp.b32 	%r187, 0, %r181, %p5;
	selp.b32 	%r188, 0, %r184, %p4;
	selp.b32 	%r189, 0, %r186, %p3;
	mul.lo.s32 	%r190, %r5, %r187;
	mad.lo.s32 	%r191, %r6, %r188, %r190;
	mad.lo.s32 	%r192, %r7, %r189, %r191;
	shl.b64 	%rd104, %rd103, 32;
	shr.s64 	%rd105, %rd104, 30;
	add.s64 	%rd106, %rd5, %rd105;
	ld.global.f32 	%f51, [%rd106];
	cvt.s64.s32 	%rd107, %r192;
	add.s64 	%rd108, %rd6, %rd107;
	ld.global.u8 	%rs21, [%rd108];
	setp.eq.s16 	%p18, %rs21, 0;
	mul.f32 	%f52, %f51, %f2;
	selp.f32 	%f53, %f1, %f52, %p18;
	max.f32 	%f54, %f50, %f53;
	add.s64 	%rd109, %rd31, 416;
	cvt.u32.u64 	%r193, %rd109;
	div.s32 	%r194, %r193, %r2;
	mul.lo.s32 	%r195, %r194, %r2;
	sub.s32 	%r196, %r193, %r195;
	div.s32 	%r197, %r196, %r3;
	mul.lo.s32 	%r198, %r197, %r3;
	sub.s32 	%r199, %r196, %r198;
	selp.b32 	%r200, 0, %r194, %p5;
	selp.b32 	%r201, 0, %r197, %p4;
	selp.b32 	%r202, 0, %r199, %p3;
	mul.lo.s32 	%r203, %r5, %r200;
	mad.lo.s32 	%r204, %r6, %r201, %r203;
	mad.lo.s32 	%r205, %r7, %r202, %r204;
	shl.b64 	%rd110, %rd109, 32;
	shr.s64 	%rd111, %rd110, 30;
	add.s64 	%rd112, %rd5, %rd111;
	ld.global.f32 	%f55, [%rd112];
	cvt.s64.s32 	%rd113, %r205;
	add.s64 	%rd114, %rd6, %rd113;
	ld.global.u8 	%rs22, [%rd114];
	setp.eq.s16 	%p19, %rs22, 0;
	mul.f32 	%f56, %f55, %f2;
	selp.f32 	%f57, %f1, %f56, %p19;
	max.f32 	%f58, %f54, %f57;
	add.s64 	%rd115, %rd31, 448;
	cvt.u32.u64 	%r206, %rd115;
	div.s32 	%r207, %r206, %r2;
	mul.lo.s32 	%r208, %r207, %r2;
	sub.s32 	%r209, %r206, %r208;
	div.s32 	%r210, %r209, %r3;
	mul.lo.s32 	%r211, %r210, %r3;
	sub.s32 	%r212, %r209, %r211;
	selp.b32 	%r213, 0, %r207, %p5;
	selp.b32 	%r214, 0, %r210, %p4;
	selp.b32 	%r215, 0, %r212, %p3;
	mul.lo.s32 	%r216, %r5, %r213;
	mad.lo.s32 	%r217, %r6, %r214, %r216;
	mad.lo.s32 	%r218, %r7, %r215, %r217;
	shl.b64 	%rd116, %rd115, 32;
	shr.s64 	%rd117, %rd116, 30;
	add.s64 	%rd118, %rd5, %rd117;
	ld.global.f32 	%f59, [%rd118];
	cvt.s64.s32 	%rd119, %r218;
	add.s64 	%rd120, %rd6, %rd119;
	ld.global.u8 	%rs23, [%rd120];
	setp.eq.s16 	%p20, %rs23, 0;
	mul.f32 	%f60, %f59, %f2;
	selp.f32 	%f61, %f1, %f60, %p20;
	max.f32 	%f62, %f58, %f61;
	add.s64 	%rd121, %rd31, 480;
	cvt.u32.u64 	%r219, %rd121;
	div.s32 	%r220, %r219, %r2;
	mul.lo.s32 	%r221, %r220, %r2;
	sub.s32 	%r222, %r219, %r221;
	div.s32 	%r223, %r222, %r3;
	mul.lo.s32 	%r224, %r223, %r3;
	sub.s32 	%r225, %r222, %r224;
	selp.b32 	%r226, 0, %r220, %p5;
	selp.b32 	%r227, 0, %r223, %p4;
	selp.b32 	%r228, 0, %r225, %p3;
	mul.lo.s32 	%r229, %r5, %r226;
	mad.lo.s32 	%r230, %r6, %r227, %r229;
	mad.lo.s32 	%r231, %r7, %r228, %r230;
	shl.b64 	%rd122, %rd121, 32;
	shr.s64 	%rd123, %rd122, 30;
	add.s64 	%rd124, %rd5, %rd123;
	ld.global.f32 	%f63, [%rd124];
	cvt.s64.s32 	%rd125, %r231;
	add.s64 	%rd126, %rd6, %rd125;
	ld.global.u8 	%rs24, [%rd126];
	setp.eq.s16 	%p21, %rs24, 0;
	mul.f32 	%f64, %f63, %f2;
	selp.f32 	%f65, %f1, %f64, %p21;
	max.f32 	%f66, %f62, %f65;
	add.s64 	%rd127, %rd31, 512;
	cvt.u32.u64 	%r232, %rd127;
	div.s32 	%r233, %r232, %r2;
	mul.lo.s32 	%r234, %r233, %r2;
	sub.s32 	%r235, %r232, %r234;
	div.s32 	%r236, %r235, %r3;
	mul.lo.s32 	%r237, %r236, %r3;
	sub.s32 	%r238, %r235, %r237;
	selp.b32 	%r239, 0, %r233, %p5;
	selp.b32 	%r240, 0, %r236, %p4;
	selp.b32 	%r241, 0, %r238, %p3;
	mul.lo.s32 	%r242, %r5, %r239;
	mad.lo.s32 	%r243, %r6, %r240, %r242;
	mad.lo.s32 	%r244, %r7, %r241, %r243;
	shl.b64 	%rd128, %rd127, 32;
	shr.s64 	%rd129, %rd128, 30;
	add.s64 	%rd130, %rd5, %rd129;
	ld.global.f32 	%f67, [%rd130];
	cvt.s64.s32 	%rd131, %r244;
	add.s64 	%rd132, %rd6, %rd131;
	ld.global.u8 	%rs25, [%rd132];
	setp.eq.s16 	%p22, %rs25, 0;
	mul.f32 	%f68, %f67, %f2;
	selp.f32 	%f69, %f1, %f68, %p22;
	max.f32 	%f70, %f66, %f69;
	add.s64 	%rd133, %rd31, 544;
	cvt.u32.u64 	%r245, %rd133;
	div.s32 	%r246, %r245, %r2;
	mul.lo.s32 	%r247, %r246, %r2;
	sub.s32 	%r248, %r245, %r247;
	div.s32 	%r249, %r248, %r3;
	mul.lo.s32 	%r250, %r249, %r3;
	sub.s32 	%r251, %r248, %r250;
	selp.b32 	%r252, 0, %r246, %p5;
	selp.b32 	%r253, 0, %r249, %p4;
	selp.b32 	%r254, 0, %r251, %p3;
	mul.lo.s32 	%r255, %r5, %r252;
	mad.lo.s32 	%r256, %r6, %r253, %r255;
	mad.lo.s32 	%r257, %r7, %r254, %r256;
	shl.b64 	%rd134, %rd133, 32;
	shr.s64 	%rd135, %rd134, 30;
	add.s64 	%rd136, %rd5, %rd135;
	ld.global.f32 	%f71, [%rd136];
	cvt.s64.s32 	%rd137, %r257;
	add.s64 	%rd138, %rd6, %rd137;
	ld.global.u8 	%rs26, [%rd138];
	setp.eq.s16 	%p23, %rs26, 0;
	mul.f32 	%f72, %f71, %f2;
	selp.f32 	%f73, %f1, %f72, %p23;
	max.f32 	%f74, %f70, %f73;
	add.s64 	%rd139, %rd31, 576;
	cvt.u32.u64 	%r258, %rd139;
	div.s32 	%r259, %r258, %r2;
	mul.lo.s32 	%r260, %r259, %r2;
	sub.s32 	%r261, %r258, %r260;
	div.s32 	%r262, %r261, %r3;
	mul.lo.s32 	%r263, %r262, %r3;
	sub.s32 	%r264, %r261, %r263;
	selp.b32 	%r265, 0, %r259, %p5;
	selp.b32 	%r266, 0, %r262, %p4;
	selp.b32 	%r267, 0, %r264, %p3;
	mul.lo.s32 	%r268, %r5, %r265;
	mad.lo.s32 	%r269, %r6, %r266, %r268;
	mad.lo.s32 	%r270, %r7, %r267, %r269;
	shl.b64 	%rd140, %rd139, 32;
	shr.s64 	%rd141, %rd140, 30;
	add.s64 	%rd142, %rd5, %rd141;
	ld.global.f32 	%f75, [%rd142];
	cvt.s64.s32 	%rd143, %r270;
	add.s64 	%rd144, %rd6, %rd143;
	ld.global.u8 	%rs27, [%rd144];
	setp.eq.s16 	%p24, %rs27, 0;
	mul.f32 	%f76, %f75, %f2;
	selp.f32 	%f77, %f1, %f76, %p24;
	max.f32 	%f78, %f74, %f77;
	add.s64 	%rd145, %rd31, 608;
	cvt.u32.u64 	%r271, %rd145;
	div.s32 	%r272, %r271, %r2;
	mul.lo.s32 	%r273, %r272, %r2;
	sub.s32 	%r274, %r271, %r273;
	div.s32 	%r275, %r274, %r3;
	mul.lo.s32 	%r276, %r275, %r3;
	sub.s32 	%r277, %r274, %r276;
	selp.b32 	%r278, 0, %r272, %p5;
	selp.b32 	%r279, 0, %r275, %p4;
	selp.b32 	%r280, 0, %r277, %p3;
	mul.lo.s32 	%r281, %r5, %r278;
	mad.lo.s32 	%r282, %r6, %r279, %r281;
	mad.lo.s32 	%r283, %r7, %r280, %r282;
	shl.b64 	%rd146, %rd145, 32;
	shr.s64 	%rd147, %rd146, 30;
	add.s64 	%rd148, %rd5, %rd147;
	ld.global.f32 	%f79, [%rd148];
	cvt.s64.s32 	%rd149, %r283;
	add.s64 	%rd150, %rd6, %rd149;
	ld.global.u8 	%rs28, [%rd150];
	setp.eq.s16 	%p25, %rs28, 0;
	mul.f32 	%f80, %f79, %f2;
	selp.f32 	%f81, %f1, %f80, %p25;
	max.f32 	%f82, %f78, %f81;
	add.s64 	%rd151, %rd31, 640;
	cvt.u32.u64 	%r284, %rd151;
	div.s32 	%r285, %r284, %r2;
	mul.lo.s32 	%r286, %r285, %r2;
	sub.s32 	%r287, %r284, %r286;
	div.s32 	%r288, %r287, %r3;
	mul.lo.s32 	%r289, %r288, %r3;
	sub.s32 	%r290, %r287, %r289;
	selp.b32 	%r291, 0, %r285, %p5;
	selp.b32 	%r292, 0, %r288, %p4;
	selp.b32 	%r293, 0, %r290, %p3;
	mul.lo.s32 	%r294, %r5, %r291;
	mad.lo.s32 	%r295, %r6, %r292, %r294;
	mad.lo.s32 	%r296, %r7, %r293, %r295;
	shl.b64 	%rd152, %rd151, 32;
	shr.s64 	%rd153, %rd152, 30;
	add.s64 	%rd154, %rd5, %rd153;
	ld.global.f32 	%f83, [%rd154];
	cvt.s64.s32 	%rd155, %r296;
	add.s64 	%rd156, %rd6, %rd155;
	ld.global.u8 	%rs29, [%rd156];
	setp.eq.s16 	%p26, %rs29, 0;
	mul.f32 	%f84, %f83, %f2;
	selp.f32 	%f85, %f1, %f84, %p26;
	max.f32 	%f86, %f82, %f85;
	add.s64 	%rd157, %rd31, 672;
	cvt.u32.u64 	%r297, %rd157;
	div.s32 	%r298, %r297, %r2;
	mul.lo.s32 	%r299, %r298, %r2;
	sub.s32 	%r300, %r297, %r299;
	div.s32 	%r301, %r300, %r3;
	mul.lo.s32 	%r302, %r301, %r3;
	sub.s32 	%r303, %r300, %r302;
	selp.b32 	%r304, 0, %r298, %p5;
	selp.b32 	%r305, 0, %r301, %p4;
	selp.b32 	%r306, 0, %r303, %p3;
	mul.lo.s32 	%r307, %r5, %r304;
	mad.lo.s32 	%r308, %r6, %r305, %r307;
	mad.lo.s32 	%r309, %r7, %r306, %r308;
	shl.b64 	%rd158, %rd157, 32;
	shr.s64 	%rd159, %rd158, 30;
	add.s64 	%rd160, %rd5, %rd159;
	ld.global.f32 	%f87, [%rd160];
	cvt.s64.s32 	%rd161, %r309;
	add.s64 	%rd162, %rd6, %rd161;
	ld.global.u8 	%rs30, [%rd162];
	setp.eq.s16 	%p27, %rs30, 0;
	mul.f32 	%f88, %f87, %f2;
	selp.f32 	%f89, %f1, %f88, %p27;
	max.f32 	%f90, %f86, %f89;
	add.s64 	%rd163, %rd31, 704;
	cvt.u32.u64 	%r310, %rd163;
	div.s32 	%r311, %r310, %r2;
	mul.lo.s32 	%r312, %r311, %r2;
	sub.s32 	%r313, %r310, %r312;
	div.s32 	%r314, %r313, %r3;
	mul.lo.s32 	%r315, %r314, %r3;
	sub.s32 	%r316, %r313, %r315;
	selp.b32 	%r317, 0, %r311, %p5;
	selp.b32 	%r318, 0, %r314, %p4;
	selp.b32 	%r319, 0, %r316, %p3;
	mul.lo.s32 	%r320, %r5, %r317;
	mad.lo.s32 	%r321, %r6, %r318, %r320;
	mad.lo.s32 	%r322, %r7, %r319, %r321;
	shl.b64 	%rd164, %rd163, 32;
	shr.s64 	%rd165, %rd164, 30;
	add.s64 	%rd166, %rd5, %rd165;
	ld.global.f32 	%f91, [%rd166];
	cvt.s64.s32 	%rd167, %r322;
	add.s64 	%rd168, %rd6, %rd167;
	ld.global.u8 	%rs31, [%rd168];
	setp.eq.s16 	%p28, %rs31, 0;
	mul.f32 	%f92, %f91, %f2;
	selp.f32 	%f93, %f1, %f92, %p28;
	max.f32 	%f94, %f90, %f93;
	add.s64 	%rd169, %rd31, 736;
	cvt.u32.u64 	%r323, %rd169;
	div.s32 	%r324, %r323, %r2;
	mul.lo.s32 	%r325, %r324, %r2;
	sub.s32 	%r326, %r323, %r325;
	div.s32 	%r327, %r326, %r3;
	mul.lo.s32 	%r328, %r327, %r3;
	sub.s32 	%r329, %r326, %r328;
	selp.b32 	%r330, 0, %r324, %p5;
	selp.b32 	%r331, 0, %r327, %p4;
	selp.b32 	%r332, 0, %r329, %p3;
	mul.lo.s32 	%r333, %r5, %r330;
	mad.lo.s32 	%r334, %r6, %r331, %r333;
	mad.lo.s32 	%r335, %r7, %r332, %r334;
	shl.b64 	%rd170, %rd169, 32;
	shr.s64 	%rd171, %rd170, 30;
	add.s64 	%rd172, %rd5, %rd171;
	ld.global.f32 	%f95, [%rd172];
	cvt.s64.s32 	%rd173, %r335;
	add.s64 	%rd174, %rd6, %rd173;
	ld.global.u8 	%rs32, [%rd174];
	setp.eq.s16 	%p29, %rs32, 0;
	mul.f32 	%f96, %f95, %f2;
	selp.f32 	%f97, %f1, %f96, %p29;
	max.f32 	%f98, %f94, %f97;
	add.s64 	%rd175, %rd31, 768;
	cvt.u32.u64 	%r336, %rd175;
	div.s32 	%r337, %r336, %r2;
	mul.lo.s32 	%r338, %r337, %r2;
	sub.s32 	%r339, %r336, %r338;
	div.s32 	%r340, %r339, %r3;
	mul.lo.s32 	%r341, %r340, %r3;
	sub.s32 	%r342, %r339, %r341;
	selp.b32 	%r343, 0, %r337, %p5;
	selp.b32 	%r344, 0, %r340, %p4;
	selp.b32 	%r345, 0, %r342, %p3;
	mul.lo.s32 	%r346, %r5, %r343;
	mad.lo.s32 	%r347, %r6, %r344, %r346;
	mad.lo.s32 	%r348, %r7, %r345, %r347;
	shl.b64 	%rd176, %rd175, 32;
	shr.s64 	%rd177, %rd176, 30;
	add.s64 	%rd178, %rd5, %rd177;
	ld.global.f32 	%f99, [%rd178];
	cvt.s64.s32 	%rd179, %r348;
	add.s64 	%rd180, %rd6, %rd179;
	ld.global.u8 	%rs33, [%rd180];
	setp.eq.s16 	%p30, %rs33, 0;
	mul.f32 	%f100, %f99, %f2;
	selp.f32 	%f101, %f1, %f100, %p30;
	max.f32 	%f102, %f98, %f101;
	add.s64 	%rd181, %rd31, 800;
	cvt.u32.u64 	%r349, %rd181;
	div.s32 	%r350, %r349, %r2;
	mul.lo.s32 	%r351, %r350, %r2;
	sub.s32 	%r352, %r349, %r351;
	div.s32 	%r353, %r352, %r3;
	mul.lo.s32 	%r354, %r353, %r3;
	sub.s32 	%r355, %r352, %r354;
	selp.b32 	%r356, 0, %r350, %p5;
	selp.b32 	%r357, 0, %r353, %p4;
	selp.b32 	%r358, 0, %r355, %p3;
	mul.lo.s32 	%r359, %r5, %r356;
	mad.lo.s32 	%r360, %r6, %r357, %r359;
	mad.lo.s32 	%r361, %r7, %r358, %r360;
	shl.b64 	%rd182, %rd181, 32;
	shr.s64 	%rd183, %rd182, 30;
	add.s64 	%rd184, %rd5, %rd183;
	ld.global.f32 	%f103, [%rd184];
	cvt.s64.s32 	%rd185, %r361;
	add.s64 	%rd186, %rd6, %rd185;
	ld.global.u8 	%rs34, [%rd186];
	setp.eq.s16 	%p31, %rs34, 0;
	mul.f32 	%f104, %f103, %f2;
	selp.f32 	%f105, %f1, %f104, %p31;
	max.f32 	%f106, %f102, %f105;
	mov.b32 	%r362, %f106;
	shfl.sync.bfly.b32	%r363|%p32, %r362, 16, 31, -1;
	mov.b32 	%f107, %r363;
	max.f32 	%f108, %f106, %f107;
	mov.b32 	%r364, %f108;
	shfl.sync.bfly.b32	%r365|%p33, %r364, 8, 31, -1;
	mov.b32 	%f109, %r365;
	max.f32 	%f110, %f108, %f109;
	mov.b32 	%r366, %f110;
	shfl.sync.bfly.b32	%r367|%p34, %r366, 4, 31, -1;
	mov.b32 	%f111, %r367;
	max.f32 	%f112, %f110, %f111;
	mov.b32 	%r368, %f112;
	shfl.sync.bfly.b32	%r369|%p35, %r368, 2, 31, -1;
	mov.b32 	%f113, %r369;
	max.f32 	%f114, %f112, %f113;
	mov.b32 	%r370, %f114;
	shfl.sync.bfly.b32	%r371|%p36, %r370, 1, 31, -1;
	mov.b32 	%f115, %r371;
	max.f32 	%f116, %f114, %f115;
	sub.f32 	%f117, %f5, %f116;
	fma.rn.f32 	%f118, %f117, 0f3BBB989D, 0f3F000000;
	cvt.sat.f32.f32 	%f119, %f118;
	mov.f32 	%f120, 0f4B400001;
	mov.f32 	%f121, 0f437C0000;
	fma.rm.f32 	%f122, %f119, %f121, %f120;
	add.f32 	%f123, %f122, 0fCB40007F;
	neg.f32 	%f124, %f123;
	fma.rn.f32 	%f125, %f117, 0f3FB8AA3B, %f124;
	fma.rn.f32 	%f126, %f117, 0f32A57060, %f125;
	mov.b32 	%r372, %f122;
	shl.b32 	%r373, %r372, 23;
	mov.b32 	%f127, %r373;
	ex2.approx.ftz.f32 	%f128, %f126;
	mul.f32 	%f129, %f128, %f127;
	add.f32 	%f130, %f129, 0f00000000;
	sub.f32 	%f131, %f9, %f116;
	fma.rn.f32 	%f132, %f131, 0f3BBB989D, 0f3F000000;
	cvt.sat.f32.f32 	%f133, %f132;
	fma.rm.f32 	%f134, %f133, %f121, %f120;
	add.f32 	%f135, %f134, 0fCB40007F;
	neg.f32 	%f136, %f135;
	fma.rn.f32 	%f137, %f131, 0f3FB8AA3B, %f136;
	fma.rn.f32 	%f138, %f131, 0f32A57060, %f137;
	mov.b32 	%r374, %f134;
	shl.b32 	%r375, %r374, 23;
	mov.b32 	%f139, %r375;
	ex2.approx.ftz.f32 	%f140, %f138;
	mul.f32 	%f141, %f140, %f139;
	add.f32 	%f142, %f130, %f141;
	sub.f32 	%f143, %f13, %f116;
	fma.rn.f32 	%f144, %f143, 0f3BBB989D, 0f3F000000;
	cvt.sat.f32.f32 	%f145, %f144;
	fma.rm.f32 	%f146, %f145, %f121, %f120;
	add.f32 	%f147, %f146, 0fCB40007F;
	neg.f32 	%f148, %f147;
	fma.rn.f32 	%f149, %f143, 0f3FB8AA3B, %f148;
	fma.rn.f32 	%f150, %f143, 0f32A57060, %f149;
	mov.b32 	%r376, %f146;
	shl.b32 	%r377, %r376, 23;
	mov.b32 	%f151, %r377;
	ex2.approx.ftz.f32 	%f152, %f150;
	mul.f32 	%f153, %f152, %f151;
	add.f32 	%f154, %f142, %f153;
	sub.f32 	%f155, %f17, %f116;
	fma.rn.f32 	%f156, %f155, 0f3BBB989D, 0f3F000000;
	cvt.sat.f32.f32 	%f157, %f156;
	fma.rm.f32 	%f158, %f157, %f121, %f120;
	add.f32 	%f159, %f158, 0fCB40007F;
	neg.f32 	%f160, %f159;
	fma.rn.f32 	%f161, %f155, 0f3FB8AA3B, %f160;
	fma.rn.f32 	%f162, %f155, 0f32A57060, %f161;
	mov.b32 	%r378, %f158;
	shl.b32 	%r379, %r378, 23;
	mov.b32 	%f163, %r379;
	ex2.approx.ftz.f32 	%f164, %f162;
	mul.f32 	%f165, %f164, %f163;
	add.f32 	%f166, %f154, %f165;
	sub.f32 	%f167, %f21, %f116;
	fma.rn.f32 	%f168, %f167, 0f3BBB989D, 0f3F000000;
	cvt.sat.f32.f32 	%f169, %f168;
	fma.rm.f32 	%f170, %f169, %f121, %f120;
	add.f32 	%f171, %f170, 0fCB40007F;
	neg.f32 	%f172, %f171;
	fma.rn.f32 	%f173, %f167, 0f3FB8AA3B, %f172;
	fma.rn.f32 	%f174, %f167, 0f32A57060, %f173;
	mov.b32 	%r380, %f170;
	shl.b32 	%r381, %r380, 23;
	mov.b32 	%f175, %r381;
	ex2.approx.ftz.f32 	%f176, %f174;
	mul.f32 	%f177, %f176, %f175;
	add.f32 	%f178, %f166, %f177;
	sub.f32 	%f179, %f25, %f116;
	fma.rn.f32 	%f180, %f179, 0f3BBB989D, 0f3F000000;
	cvt.sat.f32.f32 	%f181, %f180;
	fma.rm.f32 	%f182, %f181, %f121, %f120;
	add.f32 	%f183, %f182, 0fCB40007F;
	neg.f32 	%f184, %f183;
	fma.rn.f32 	%f185, %f179, 0f3FB8AA3B, %f184;
	fma.rn.f32 	%f186, %f179, 0f32A57060, %f185;
	mov.b32 	%r382, %f182;
	shl.b32 	%r383, %r382, 23;
	mov.b32 	%f187, %r383;
	ex2.approx.ftz.f32 	%f188, %f186;
	mul.f32 	%f189, %f188, %f187;
	add.f32 	%f190, %f178, %f189;
	sub.f32 	%f191, %f29, %f116;
	fma.rn.f32 	%f192, %f191, 0f3BBB989D, 0f3F000000;
	cvt.sat.f32.f32 	%f193, %f192;
	fma.rm.f32 	%f194, %f193, %f121, %f120;
	add.f32 	%f195, %f194, 0fCB40007F;
	neg.f32 	%f196, %f195;
	fma.rn.f32 	%f197, %f191, 0f3FB8AA3B, %f196;
	fma.rn.f32 	%f198, %f191, 0f32A57060, %f197;
	mov.b32 	%r384, %f194;
	shl.b32 	%r385, %r384, 23;
	mov.b32 	%f199, %r385;
	ex2.approx.ftz.f32 	%f200, %f198;
	mul.f32 	%f201, %f200, %f199;
	add.f32 	%f202, %f190, %f201;
	sub.f32 	%f203, %f33, %f116;
	fma.rn.f32 	%f204, %f203, 0f3BBB989D, 0f3F000000;
	cvt.sat.f32.f32 	%f205, %f204;
	fma.rm.f32 	%f206, %f205, %f121, %f120;
	add.f32 	%f207, %f206, 0fCB40007F;
	neg.f32 	%f208, %f207;
	fma.rn.f32 	%f209, %f203, 0f3FB8AA3B, %f208;
	fma.rn.f32 	%f210, %f203, 0f32A57060, %f209;
	mov.b32 	%r386, %f206;
	shl.b32 	%r387, %r386, 23;
	mov.b32 	%f211, %r387;
	ex2.approx.ftz.f32 	%f212, %f210;
	mul.f32 	%f213, %f212, %f211;
	add.f32 	%f214, %f202, %f213;
	sub.f32 	%f215, %f37, %f116;
	fma.rn.f32 	%f216, %f215, 0f3BBB989D, 0f3F000000;
	cvt.sat.f32.f32 	%f217, %f216;
	fma.rm.f32 	%f218, %f217, %f121, %f120;
	add.f32 	%f219, %f218, 0fCB40007F;
	neg.f32 	%f220, %f219;
	fma.rn.f32 	%f221, %f215, 0f3FB8AA3B, %f220;
	fma.rn.f32 	%f222, %f215, 0f32A57060, %f221;
	mov.b32 	%r388, %f218;
	shl.b32 	%r389, %r388, 23;
	mov.b32 	%f223, %r389;
	ex2.approx.ftz.f32 	%f224, %f222;
	mul.f32 	%f225, %f224, %f223;
	add.f32 	%f226, %f214, %f225;
	sub.f32 	%f227, %f41, %f116;
	fma.rn.f32 	%f228, %f227, 0f3BBB989D, 0f3F000000;
	cvt.sat.f32.f32 	%f229, %f228;
	fma.rm.f32 	%f230, %f229, %f121, %f120;
	add.f32 	%f231, %f230, 0fCB40007F;
	neg.f32 	%f232, %f231;
	fma.rn.f32 	%f233, %f227, 0f3FB8AA3B, %f232;
	fma.rn.f32 	%f234, %f227, 0f32A57060, %f233;
	mov.b32 	%r390, %f230;
	shl.b32 	%r391, %r390, 23;
	mov.b32 	%f235, %r391;
	ex2.approx.ftz.f32 	%f236, %f234;
	mul.f32 	%f237, %f236, %f235;
	add.f32 	%f238, %f226, %f237;
	sub.f32 	%f239, %f45, %f116;
	fma.rn.f32 	%f240, %f239, 0f3BBB989D, 0f3F000000;
	cvt.sat.f32.f32 	%f241, %f240;
	fma.rm.f32 	%f242, %f241, %f121, %f120;
	add.f32 	%f243, %f242, 0fCB40007F;
	neg.f32 	%f244, %f243;
	fma.rn.f32 	%f245, %f239, 0f3FB8AA3B, %f244;
	fma.rn.f32 	%f246, %f239, 0f32A57060, %f245;
	mov.b32 	%r392, %f242;
	shl.b32 	%r393, %r392, 23;
	mov.b32 	%f247, %r393;
	ex2.approx.ftz.f32 	%f248, %f246;
	mul.f32 	%f249, %f248, %f247;
	add.f32 	%f250, %f238, %f249;
	sub.f32 	%f251, %f49, %f116;
	fma.rn.f32 	%f252, %f251, 0f3BBB989D, 0f3F000000;
	cvt.sat.f32.f32 	%f253, %f252;
	fma.rm.f32 	%f254, %f253, %f121, %f120;
	add.f32 	%f255, %f254, 0fCB40007F;
	neg.f32 	%f256, %f255;
	fma.rn.f32 	%f257, %f251, 0f3FB8AA3B, %f256;
	fma.rn.f32 	%f258, %f251, 0f32A57060, %f257;
	mov.b32 	%r394, %f254;
	shl.b32 	%r395, %r394, 23;
	mov.b32 	%f259, %r395;
	ex2.approx.ftz.f32 	%f260, %f258;
	mul.f32 	%f261, %f260, %f259;
	add.f32 	%f262, %f250, %f261;
	sub.f32 	%f263, %f53, %f116;
	fma.rn.f32 	%f264, %f263, 0f3BBB989D, 0f3F000000;
	cvt.sat.f32.f32 	%f265, %f264;
	fma.rm.f32 	%f266, %f265, %f121, %f120;
	add.f32 	%f267, %f266, 0fCB40007F;
	neg.f32 	%f268, %f267;
	fma.rn.f32 	%f269, %f263, 0f3FB8AA3B, %f268;
	fma.rn.f32 	%f270, %f263, 0f32A57060, %f269;
	mov.b32 	%r396, %f266;
	shl.b32 	%r397, %r396, 23;
	mov.b32 	%f271, %r397;
	ex2.approx.ftz.f32 	%f272, %f270;
	mul.f32 	%f273, %f272, %f271;
	add.f32 	%f274, %f262, %f273;
	sub.f32 	%f275, %f57, %f116;
	fma.rn.f32 	%f276, %f275, 0f3BBB989D, 0f3F000000;
	cvt.sat.f32.f32 	%f277, %f276;
	fma.rm.f32 	%f278, %f277, %f121, %f120;
	add.f32 	%f279, %f278, 0fCB40007F;
	neg.f32 	%f280, %f279;
	fma.rn.f32 	%f281, %f275, 0f3FB8AA3B, %f280;
	fma.rn.f32 	%f282, %f275, 0f32A57060, %f281;
	mov.b32 	%r398, %f278;
	shl.b32 	%r399, %r398, 23;
	mov.b32 	%f283, %r399;
	ex2.approx.ftz.f32 	%f284, %f282;
	mul.f32 	%f285, %f284, %f283;
	add.f32 	%f286, %f274, %f285;
	sub.f32 	%f287, %f61, %f116;
	fma.rn.f32 	%f288, %f287, 0f3BBB989D, 0f3F000000;
	cvt.sat.f32.f32 	%f289, %f288;
	fma.rm.f32 	%f290, %f289, %f121, %f120;
	add.f32 	%f291, %f290, 0fCB40007F;
	neg.f32 	%f292, %f291;
	fma.rn.f32 	%f293, %f287, 0f3FB8AA3B, %f292;
	fma.rn.f32 	%f294, %f287, 0f32A57060, %f293;
	mov.b32 	%r400, %f290;
	shl.b32 	%r401, %r400, 23;
	mov.b32 	%f295, %r401;
	ex2.approx.ftz.f32 	%f296, %f294;
	mul.f32 	%f297, %f296, %f295;
	add.f32 	%f298, %f286, %f297;
	sub.f32 	%f299, %f65, %f116;
	fma.rn.f32 	%f300, %f299, 0f3BBB989D, 0f3F000000;
	cvt.sat.f32.f32 	%f301, %f300;
	fma.rm.f32 	%f302, %f301, %f121, %f120;
	add.f32 	%f303, %f302, 0fCB40007F;
	neg.f32 	%f304, %f303;
	fma.rn.f32 	%f305, %f299, 0f3FB8AA3B, %f304;
	fma.rn.f32 	%f306, %f299, 0f32A57060, %f305;
	mov.b32 	%r402, %f302;
	shl.b32 	%r403, %r402, 23;
	mov.b32 	%f307, %r403;
	ex2.approx.ftz.f32 	%f308, %f306;
	mul.f32 	%f309, %f308, %f307;
	add.f32 	%f310, %f298, %f309;
	sub.f32 	%f311, %f69, %f116;
	fma.rn.f32 	%f312, %f311, 0f3BBB989D, 0f3F000000;
	cvt.sat.f32.f32 	%f313, %f312;
	fma.rm.f32 	%f314, %f313, %f121, %f120;
	add.f32 	%f315, %f314, 0fCB40007F;
	neg.f32 	%f316, %f315;
	fma.rn.f32 	%f317, %f311, 0f3FB8AA3B, %f316;
	fma.rn.f32 	%f318, %f311, 0f32A57060, %f317;
	mov.b32 	%r404, %f314;
	shl.b32 	%r405, %r404, 23;
	mov.b32 	%f319, %r405;
	ex2.approx.ftz.f32 	%f320, %f318;
	mul.f32 	%f321, %f320, %f319;
	add.f32 	%f322, %f310, %f321;
	sub.f32 	%f323, %f73, %f116;
	fma.rn.f32 	%f324, %f323, 0f3BBB989D, 0f3F000000;
	cvt.sat.f32.f32 	%f325, %f324;
	fma.rm.f32 	%f326, %f325, %f121, %f120;
	add.f32 	%f327, %f326, 0fCB40007F;
	neg.f32 	%f328, %f327;
	fma.rn.f32 	%f329, %f323, 0f3FB8AA3B, %f328;
	fma.rn.f32 	%f330, %f323, 0f32A57060, %f329;
	mov.b32 	%r406, %f326;
	shl.b32 	%r407, %r406, 23;
	mov.b32 	%f331, %r407;
	ex2.approx.ftz.f32 	%f332, %f330;
	mul.f32 	%f333, %f332, %f331;
	add.f32 	%f334, %f322, %f333;
	sub.f32 	%f335, %f77, %f116;
	fma.rn.f32 	%f336, %f335, 0f3BBB989D, 0f3F000000;
	cvt.sat.f32.f32 	%f337, %f336;
	fma.rm.f32 	%f338, %f337, %f121, %f120;
	add.f32 	%f339, %f338, 0fCB40007F;
	neg.f32 	%f340, %f339;
	fma.rn.f32 	%f341, %f335, 0f3FB8AA3B, %f340;
	fma.rn.f32 	%f342, %f335, 0f32A57060, %f341;
	mov.b32 	%r408, %f338;
	shl.b32 	%r409, %r408, 23;
	mov.b32 	%f343, %r409;
	ex2.approx.ftz.f32 	%f344, %f342;
	mul.f32 	%f345, %f344, %f343;
	add.f32 	%f346, %f334, %f345;
	sub.f32 	%f347, %f81, %f116;
	fma.rn.f32 	%f348, %f347, 0f3BBB989D, 0f3F000000;
	cvt.sat.f32.f32 	%f349, %f348;
	fma.rm.f32 	%f350, %f349, %f121, %f120;
	add.f32 	%f351, %f350, 0fCB40007F;
	neg.f32 	%f352, %f351;
	fma.rn.f32 	%f353, %f347, 0f3FB8AA3B, %f352;
	fma.rn.f32 	%f354, %f347, 0f32A57060, %f353;
	mov.b32 	%r410, %f350;
	shl.b32 	%r411, %r410, 23;
	mov.b32 	%f355, %r411;
	ex2.approx.ftz.f32 	%f356, %f354;
	mul.f32 	%f357, %f356, %f355;
	add.f32 	%f358, %f346, %f357;
	sub.f32 	%f359, %f85, %f116;
	fma.rn.f32 	%f360, %f359, 0f3BBB989D, 0f3F000000;
	cvt.sat.f32.f32 	%f361, %f360;
	fma.rm.f32 	%f362, %f361, %f121, %f120;
	add.f32 	%f363, %f362, 0fCB40007F;
	neg.f32 	%f364, %f363;
	fma.rn.f32 	%f365, %f359, 0f3FB8AA3B, %f364;
	fma.rn.f32 	%f366, %f359, 0f32A57060, %f365;
	mov.b32 	%r412, %f362;
	shl.b32 	%r413, %r412, 23;
	mov.b32 	%f367, %r413;
	ex2.approx.ftz.f32 	%f368, %f366;
	mul.f32 	%f369, %f368, %f367;
	add.f32 	%f370, %f358, %f369;
	sub.f32 	%f371, %f89, %f116;
	fma.rn.f32 	%f372, %f371, 0f3BBB989D, 0f3F000000;
	cvt.sat.f32.f32 	%f373, %f372;
	fma.rm.f32 	%f374, %f373, %f121, %f120;
	add.f32 	%f375, %f374, 0fCB40007F;
	neg.f32 	%f376, %f375;
	fma.rn.f32 	%f377, %f371, 0f3FB8AA3B, %f376;
	fma.rn.f32 	%f378, %f371, 0f32A57060, %f377;
	mov.b32 	%r414, %f374;
	shl.b32 	%r415, %r414, 23;
	mov.b32 	%f379, %r415;
	ex2.approx.ftz.f32 	%f380, %f378;
	mul.f32 	%f381, %f380, %f379;
	add.f32 	%f382, %f370, %f381;
	sub.f32 	%f383, %f93, %f116;
	fma.rn.f32 	%f384, %f383, 0f3BBB989D, 0f3F000000;
	cvt.sat.f32.f32 	%f385, %f384;
	fma.rm.f32 	%f386, %f385, %f121, %f120;
	add.f32 	%f387, %f386, 0fCB40007F;
	neg.f32 	%f388, %f387;
	fma.rn.f32 	%f389, %f383, 0f3FB8AA3B, %f388;
	fma.rn.f32 	%f390, %f383, 0f32A57060, %f389;
	mov.b32 	%r416, %f386;
	shl.b32 	%r417, %r416, 23;
	mov.b32 	%f391, %r417;
	ex2.approx.ftz.f32 	%f392, %f390;
	mul.f32 	%f393, %f392, %f391;
	add.f32 	%f394, %f382, %f393;
	sub.f32 	%f395, %f97, %f116;
	fma.rn.f32 	%f396, %f395, 0f3BBB989D, 0f3F000000;
	cvt.sat.f32.f32 	%f397, %f396;
	fma.rm.f32 	%f398, %f397, %f121, %f120;
	add.f32 	%f399, %f398, 0fCB40007F;
	neg.f32 	%f400, %f399;
	fma.rn.f32 	%f401, %f395, 0f3FB8AA3B, %f400;
	fma.rn.f32 	%f402, %f395, 0f32A57060, %f401;
	mov.b32 	%r418, %f398;
	shl.b32 	%r419, %r418, 23;
	mov.b32 	%f403, %r419;
	ex2.approx.ftz.f32 	%f404, %f402;
	mul.f32 	%f405, %f404, %f403;
	add.f32 	%f406, %f394, %f405;
	sub.f32 	%f407, %f101, %f116;
	fma.rn.f32 	%f408, %f407, 0f3BBB989D, 0f3F000000;
	cvt.sat.f32.f32 	%f409, %f408;
	fma.rm.f32 	%f410, %f409, %f121, %f120;
	add.f32 	%f411, %f410, 0fCB40007F;
	neg.f32 	%f412, %f411;
	fma.rn.f32 	%f413, %f407, 0f3FB8AA3B, %f412;
	fma.rn.f32 	%f414, %f407, 0f32A57060, %f413;
	mov.b32 	%r420, %f410;
	shl.b32 	%r421, %r420, 23;
	mov.b32 	%f415, %r421;
	ex2.approx.ftz.f32 	%f416, %f414;
	mul.f32 	%f417, %f416, %f415;
	add.f32 	%f418, %f406, %f417;
	sub.f32 	%f419, %f105, %f116;
	fma.rn.f32 	%f420, %f419, 0f3BBB989D, 0f3F000000;
	cvt.sat.f32.f32 	%f421, %f420;
	fma.rm.f32 	%f422, %f421, %f121, %f120;
	add.f32 	%f423, %f422, 0fCB40007F;
	neg.f32 	%f424, %f423;
	fma.rn.f32 	%f425, %f419, 0f3FB8AA3B, %f424;
	fma.rn.f32 	%f426, %f419, 0f32A57060, %f425;
	mov.b32 	%r422, %f422;
	shl.b32 	%r423, %r422, 23;
	mov.b32 	%f427, %r423;
	ex2.approx.ftz.f32 	%f428, %f426;
	mul.f32 	%f429, %f428, %f427;
	add.f32 	%f430, %f418, %f429;
	mov.b32 	%r424, %f430;
	shfl.sync.bfly.b32	%r425|%p37, %r424, 16, 31, -1;
	mov.b32 	%f431, %r425;
	add.f32 	%f432, %f430, %f431;
	mov.b32 	%r426, %f432;
	shfl.sync.bfly.b32	%r427|%p38, %r426, 8, 31, -1;
	mov.b32 	%f433, %r427;
	add.f32 	%f434, %f432, %f433;
	mov.b32 	%r428, %f434;
	shfl.sync.bfly.b32	%r429|%p39, %r428, 4, 31, -1;
	mov.b32 	%f435, %r429;
	add.f32 	%f436, %f434, %f435;
	mov.b32 	%r430, %f436;
	shfl.sync.bfly.b32	%r431|%p40, %r430, 2, 31, -1;
	mov.b32 	%f437, %r431;
	add.f32 	%f438, %f436, %f437;
	mov.b32 	%r432, %f438;
	shfl.sync.bfly.b32	%r433|%p41, %r432, 1, 31, -1;
	mov.b32 	%f439, %r433;
	add.f32 	%f440, %f438, %f439;
	div.rn.f32 	%f441, %f129, %f440;
	div.rn.f32 	%f442, %f141, %f440;
	div.rn.f32 	%f443, %f153, %f440;
	div.rn.f32 	%f444, %f165, %f440;
	div.rn.f32 	%f445, %f177, %f440;
	div.rn.f32 	%f446, %f189, %f440;
	div.rn.f32 	%f447, %f201, %f440;
	div.rn.f32 	%f448, %f213, %f440;
	div.rn.f32 	%f449, %f225, %f440;
	div.rn.f32 	%f450, %f237, %f440;
	div.rn.f32 	%f451, %f249, %f440;
	div.rn.f32 	%f452, %f261, %f440;
	div.rn.f32 	%f453, %f273, %f440;
	div.rn.f32 	%f454, %f285, %f440;
	div.rn.f32 	%f455, %f297, %f440;
	div.rn.f32 	%f456, %f309, %f440;
	div.rn.f32 	%f457, %f321, %f440;
	div.rn.f32 	%f458, %f333, %f440;
	div.rn.f32 	%f459, %f345, %f440;
	div.rn.f32 	%f460, %f357, %f440;
	div.rn.f32 	%f461, %f369, %f440;
	div.rn.f32 	%f462, %f381, %f440;
	div.rn.f32 	%f463, %f393, %f440;
	div.rn.f32 	%f464, %f405, %f440;
	div.rn.f32 	%f465, %f417, %f440;
	div.rn.f32 	%f466, %f429, %f440;
	mad.lo.s64 	%rd187, %rd190, %rd22, %rd7;
	shl.b64 	%rd188, %rd187, 2;
	add.s64 	%rd189, %rd8, %rd188;
	st.global.f32 	[%rd189], %f441;
	st.global.f32 	[%rd189+128], %f442;
	st.global.f32 	[%rd189+256], %f443;
	st.global.f32 	[%rd189+384], %f444;
	st.global.f32 	[%rd189+512], %f445;
	st.global.f32 	[%rd189+640], %f446;
	st.global.f32 	[%rd189+768], %f447;
	st.global.f32 	[%rd189+896], %f448;
	st.global.f32 	[%rd189+1024], %f449;
	st.global.f32 	[%rd189+1152], %f450;
	st.global.f32 	[%rd189+1280], %f451;
	st.global.f32 	[%rd189+1408], %f452;
	st.global.f32 	[%rd189+1536], %f453;
	st.global.f32 	[%rd189+1664], %f454;
	st.global.f32 	[%rd189+1792], %f455;
	st.global.f32 	[%rd189+1920], %f456;
	st.global.f32 	[%rd189+2048], %f457;
	st.global.f32 	[%rd189+2176], %f458;
	st.global.f32 	[%rd189+2304], %f459;
	st.global.f32 	[%rd189+2432], %f460;
	st.global.f32 	[%rd189+2560], %f461;
	st.global.f32 	[%rd189+2688], %f462;
	st.global.f32 	[%rd189+2816], %f463;
	st.global.f32 	[%rd189+2944], %f464;
	st.global.f32 	[%rd189+3072], %f465;
	st.global.f32 	[%rd189+3200], %f466;
	add.s64 	%rd190, %rd190, %rd9;
	setp.lt.s64 	%p42, %rd190, %rd23;
	@%p42 bra 	$L__BB426_4;
$L__BB426_5:
	ret;

}
	// .globl	_Z15SoftmaxWarpImplI22BroadcastScaleMaskLoadIffbLm3EiE11DirectStoreIffEfLi1ELi26ELi32ELi1ELb1EL9Algorithm0EEvT_T0_ll
.visible .entry _Z15SoftmaxWarpImplI22BroadcastScaleMaskLoadIffbLm3EiE11DirectStoreIffEfLi1ELi26ELi32ELi1ELb1EL9Algorithm0EEvT_T0_ll(
	.param .align 8 .b8 _Z15SoftmaxWarpImplI22BroadcastScaleMaskLoadIffbLm3EiE11DirectStoreIffEfLi1ELi26ELi32ELi1ELb1EL9Algorithm0EEvT_T0_ll_param_0[112],
	.param .align 8 .b8 _Z15SoftmaxWarpImplI22BroadcastScaleMaskLoadIffbLm3EiE11DirectStoreIffEfLi1ELi26ELi32ELi1ELb1EL9Algorithm0EEvT_T0_ll_param_1[16],
	.param .u64 _Z15SoftmaxWarpImplI22BroadcastScaleMaskLoadIffbLm3EiE11DirectStoreIffEfLi1ELi26ELi32ELi1ELb1EL9Algorithm0EEvT_T0_ll_param_2,
	.param .u64 _Z15SoftmaxWarpImplI22BroadcastScaleMaskLoadIffbLm3EiE11DirectStoreIffEfLi1ELi26ELi32ELi1ELb1EL9Algorithm0EEvT_T0_ll_param_3
)
{
	.reg .pred 	%p<170>;
	.reg .b16 	%rs<35>;
	.reg .b32 	%r<525>;
	.reg .b32 	%f<599>;
	.reg .b64 	%rd<243>;

	ld.param.u64 	%rd37, [_Z15SoftmaxWarpImplI22BroadcastScaleMaskLoadIffbLm3EiE11DirectStoreIffEfLi1ELi26ELi32ELi1ELb1EL9Algorithm0EEvT_T0_ll_param_1+8];
	ld.param.u64 	%rd36, [_Z15SoftmaxWarpImplI22BroadcastScaleMaskLoadIffbLm3EiE11DirectStoreIffEfLi1ELi26ELi32ELi1ELb1EL9Algorithm0EEvT_T0_ll_param_1];
	ld.param.v2.f32 	{%f133, %f134}, [_Z15SoftmaxWarpImplI22BroadcastScaleMaskLoadIffbLm3EiE11DirectStoreIffEfLi1ELi26ELi32ELi1ELb1EL9Algorithm0EEvT_T0_ll_param_0+104];
	ld.param.u64 	%rd35, [_Z15SoftmaxWarpImplI22BroadcastScaleMaskLoadIffbLm3EiE11DirectStoreIffEfLi1ELi26ELi32ELi1ELb1EL9Algorithm0EEvT_T0_ll_param_0+96];
	ld.param.u32 	%r11, [_Z15SoftmaxWarpImplI22BroadcastScaleMaskLoadIffbLm3EiE11DirectStoreIffEfLi1ELi26ELi32ELi1ELb1EL9Algorithm0EEvT_T0_ll_param_0+80];
	ld.param.v2.u32 	{%r9, %r10}, [_Z15SoftmaxWarpImplI22BroadcastScaleMaskLoadIffbLm3EiE11DirectStoreIffEfLi1ELi26ELi32ELi1ELb1EL9Algorithm0EEvT_T0_ll_param_0+72];
	ld.param.v2.u32 	{%r6, %r7}, [_Z15SoftmaxWarpImplI22BroadcastScaleMaskLoadIffbLm3EiE11DirectStoreIffEfLi1ELi26ELi32ELi1ELb1EL9Algorithm0EEvT_T0_ll_param_0+48];
	ld.param.u64 	%rd31, [_Z15SoftmaxWarpImplI22BroadcastScaleMaskLoadIffbLm3EiE11DirectStoreIffEfLi1ELi26ELi32ELi1ELb1EL9Algorithm0EEvT_T0_ll_param_0+32];
	ld.param.u64 	%rd30, [_Z15SoftmaxWarpImplI22BroadcastScaleMaskLoadIffbLm3EiE11DirectStoreIffEfLi1ELi26ELi32ELi1ELb1EL9Algorithm0EEvT_T0_ll_param_0+24];
	ld.param.u64 	%rd29, [_Z15SoftmaxWarpImplI22BroadcastScaleMaskLoadIffbLm3EiE11DirectStoreIffEfLi1ELi26ELi32ELi1ELb1EL9Algorithm0EEvT_T0_ll_param_0+16];
	ld.param.u64 	%rd28, [_Z15SoftmaxWarpImplI22BroadcastScaleMaskLoadIffbLm3EiE11DirectStoreIffEfLi1ELi26ELi32ELi1ELb1EL9Algorithm0EEvT_T0_ll_param_0+8];
	ld.param.u64 	%rd27, [_Z15SoftmaxWarpImplI22BroadcastScaleMaskLoadIffbLm3EiE11DirectStoreIffEfLi1ELi26ELi32ELi1ELb1EL9Algorithm0EEvT_T0_ll_param_0];
	ld.param.u64 	%rd39, [_Z15SoftmaxWarpImplI22BroadcastScaleMaskLoadIffbLm3EiE11DirectStoreIffEfLi1ELi26ELi32ELi1ELb1EL9Algorithm0EEvT_T0_ll_param_3];
	cvta.to.global.u64 	%rd1, %rd27;
	cvta.to.global.u64 	%rd2, %rd28;
	setp.lt.s64 	%p1, %rd39, 833;
	@%p1 bra 	$L__BB427_2;
	mov.u64 	%rd40, $str;
	cvta.global.u64 	%rd41, %rd40;
	mov.u64 	%rd42, $str$1;
	cvta.global.u64 	%rd43, %rd42;
	mov.u64 	%rd44, __unnamed_418;
	cvta.global.u64 	%rd45, %rd44;
	{ // callseq 417, 0
	.param .b64 param0;
	st.param.b64 	[param0], %rd41;
	.param .b64 param1;
	st.param.b64 	[param1], %rd43;
	.param .b32 param2;
	st.param.b32 	[param2], 219;
	.param .b64 param3;
	st.param.b64 	[param3], %rd45;
	.param .b64 param4;
	st.param.b64 	[param4], 1;
	call.uni 
	__assertfail, 
	(
	param0, 
	param1, 
	param2, 
	param3, 
	param4
	);
	} // callseq 417
$L__BB427_2:
	ld.param.u64 	%rd240, [_Z15SoftmaxWarpImplI22BroadcastScaleMaskLoadIffbLm3EiE11DirectStoreIffEfLi1ELi26ELi32ELi1ELb1EL9Algorithm0EEvT_T0_ll_param_2];
	mov.u32 	%r22, %ctaid.x;
	mov.u32 	%r23, %ntid.y;
	mov.u32 	%r24, %tid.y;
	mad.lo.s32 	%r25, %r22, %r23, %r24;
	cvt.s64.s32 	%rd242, %r25;
	setp.le.s64 	%p2, %rd240, %rd242;
	@%p2 bra 	$L__BB427_109;
	mov.u32 	%r26, %tid.x;
	add.s32 	%r27, %r26, 384;
	cvt.u64.u32 	%rd7, %r27;
	add.s32 	%r28, %r26, 416;
	cvt.u64.u32 	%rd8, %r28;
	add.s32 	%r29, %r26, 448;
	cvt.u64.u32 	%rd9, %r29;
	add.s32 	%r30, %r26, 480;
	cvt.u64.u32 	%rd10, %r30;
	add.s32 	%r31, %r26, 512;
	cvt.u64.u32 	%rd11, %r31;
	add.s32 	%r32, %r26, 544;
	cvt.u64.u32 	%rd12, %r32;
	add.s32 	%r33, %r26, 576;
	cvt.u64.u32 	%rd13, %r33;
	add.s32 	%r34, %r26, 608;
	cvt.u64.u32 	%rd14, %r34;
	add.s32 	%r35, %r26, 640;
	cvt.u64.u32 	%rd15, %r35;
	add.s32 	%r36, %r26, 672;
	cvt.u64.u32 	%rd16, %r36;
	add.s32 	%r37, %r26, 704;
	cvt.u64.u32 	%rd17, %r37;
	add.s32 	%r38, %r26, 736;
	cvt.u64.u32 	%rd18, %r38;
	add.s32 	%r55, %r26, 32;
$L__BB427_4:
	cvt.u64.u32 	%rd46, %r26;
	setp.le.s64 	%p3, %rd39, %rd46;
	mul.lo.s64 	%rd20, %rd35, %rd242;
	mov.f32 	%f547, 0fFF800000;
	mov.f32 	%f550, %f547;
	@%p3 bra 	$L__BB427_6;
	setp.eq.s64 	%p4, %rd31, 1;
	setp.eq.s64 	%p5, %rd30, 1;
	setp.eq.s64 	%p6, %rd29, 1;
	add.s64 	%rd48, %rd20, %rd46;
	cvt.u32.u64 	%r41, %rd48;
	div.s32 	%r42, %r41, %r6;
	mul.lo.s32 	%r43, %r42, %r6;
	sub.s32 	%r44, %r41, %r43;
	div.s32 	%r45, %r44, %r7;
	mul.lo.s32 	%r46, %r45, %r7;
	sub.s32 	%r47, %r44, %r46;
	selp.b32 	%r48, 0, %r42, %p6;
	selp.b32 	%r49, 0, %r45, %p5;
	selp.b32 	%r50, 0, %r47, %p4;
	mul.lo.s32 	%r51, %r9, %r48;
	mad.lo.s32 	%r52, %r10, %r49, %r51;
	mad.lo.s32 	%r53, %r11, %r50, %r52;
	shl.b64 	%rd49, %rd48, 32;
	shr.s64 	%rd50, %rd49, 30;
	add.s64 	%rd51, %rd1, %rd50;
	ld.global.f32 	%f136, [%rd51];
	cvt.s64.s32 	%rd52, %r53;
	add.s64 	%rd53, %rd2, %rd52;
	ld.global.u8 	%rs9, [%rd53];
	setp.eq.s16 	%p7, %rs9, 0;
	mul.f32 	%f137, %f136, %f134;
	selp.f32 	%f547, %f133, %f137, %p7;
	max.f32 	%f550, %f547, 0fFF800000;
$L__BB427_6:
	cvt.u64.u32 	%rd21, %r55;
	setp.le.s64 	%p8, %rd39, %rd21;
	mov.f32 	%f549, 0fFF800000;
	@%p8 bra 	$L__BB427_8;
	setp.eq.s64 	%p9, %rd31, 1;
	setp.eq.s64 	%p10, %rd30, 1;
	setp.eq.s64 	%p11, %rd29, 1;
	add.s64 	%rd54, %rd20, %rd21;
	cvt.u32.u64 	%r56, %rd54;
	div.s32 	%r57, %r56, %r6;
	mul.lo.s32 	%r58, %r57, %r6;
	sub.s32 	%r59, %r56, %r58;
	div.s32 	%r60, %r59, %r7;
	mul.lo.s32 	%r61, %r60, %r7;
	sub.s32 	%r62, %r59, %r61;
	selp.b32 	%r63, 0, %r57, %p11;
	selp.b32 	%r64, 0, %r60, %p10;
	selp.b32 	%r65, 0, %r62, %p9;
	mul.lo.s32 	%r66, %r9, %r63;
	mad.lo.s32 	%r67, %r10, %r64, %r66;
	mad.lo.s32 	%r68, %r11, %r65, %r67;
	shl.b64 	%rd55, %rd54, 32;
	shr.s64 	%rd56, %rd55, 30;
	add.s64 	%rd57, %rd1, %rd56;
	ld.global.f32 	%f139, [%rd57];
	cvt.s64.s32 	%rd58, %r68;
	add.s64 	%rd59, %rd2, %rd58;
	ld.global.u8 	%rs10, [%rd59];
	setp.eq.s16 	%p12, %rs10, 0;
	mul.f32 	%f140, %f139, %f134;
	selp.f32 	%f549, %f133, %f140, %p12;
	max.f32 	%f550, %f550, %f549;
$L__BB427_8:
	mov.u32 	%r69, %tid.x;
	add.s32 	%r70, %r69, 64;
	cvt.u64.u32 	%rd22, %r70;
	setp.le.s64 	%p13, %rd39, %rd22;
	mov.f32 	%f551, 0fFF800000;
	@%p13 bra 	$L__BB427_10;
	setp.eq.s64 	%p14, %rd31, 1;
	setp.eq.s64 	%p15, %rd30, 1;
	setp.eq.s64 	%p16, %rd29, 1;
	add.s64 	%rd60, %rd20, %rd22;
	cvt.u32.u64 	%r71, %rd60;
	div.s32 	%r72, %r71, %r6;
	mul.lo.s32 	%r73, %r72, %r6;
	sub.s32 	%r74, %r71, %r73;
	div.s32 	%r75, %r74, %r7;
	mul.lo.s32 	%r76, %r75, %r7;
	sub.s32 	%r77, %r74, %r76;
	selp.b32 	%r78, 0, %r72, %p16;
	selp.b32 	%r79, 0, %r75, %p15;
	selp.b32 	%r80, 0, %r77, %p14;
	mul.lo.s32 	%r81, %r9, %r78;
	mad.lo.s32 	%r82, %r10, %r79, %r81;
	mad.lo.s32 	%r83, %r11, %r80, %r82;
	shl.b64 	%rd61, %rd60, 32;
	shr.s64 	%rd62, %rd61, 30;
	add.s64 	%rd63, %rd1, %rd62;
	ld.global.f32 	%f142, [%rd63];
	cvt.s64.s32 	%rd64, %r83;
	add.s64 	%rd65, %rd2, %rd64;
	ld.global.u8 	%rs11, [%rd65];
	setp.eq.s16 	%p17, %rs11, 0;
	mul.f32 	%f143, %f142, %f134;
	selp.f32 	%f551, %f133, %f143, %p17;
	max.f32 	%f550, %f550, %f551;
$L__BB427_10:
	add.s32 	%r85, %r69, 96;
	cvt.u64.u32 	%rd23, %r85;
	setp.le.s64 	%p18, %rd39, %rd23;
	mov.f32 	%f553, 0fFF800000;
	@%p18 bra 	$L__BB427_12;
	setp.eq.s64 	%p19, %rd31, 1;
	setp.eq.s64 	%p20, %rd30, 1;
	setp.eq.s64 	%p21, %rd29, 1;
	add.s64 	%rd66, %rd20, %rd23;
	cvt.u32.u64 	%r86, %rd66;
	div.s32 	%r87, %r86, %r6;
	mul.lo.s32 	%r88, %r87, %r6;
	sub.s32 	%r89, %r86, %r88;
	div.s32 	%r90, %r89, %r7;
	mul.lo.s32 	%r91, %r90, %r7;
	sub.s32 	%r92, %r89, %r91;
	selp.b32 	%r93, 0, %r87, %p21;
	selp.b32 	%r94, 0, %r90, %p20;
	selp.b32 	%r95, 0, %r92, %p19;
	mul.lo.s32 	%r96, %r9, %r93;
	mad.lo.s32 	%r97, %r10, %r94, %r96;
	mad.lo.s32 	%r98, %r11, %r95, %r97;
	shl.b64 	%rd67, %rd66, 32;
	shr.s64 	%rd68, %rd67, 30;
	add.s64 	%rd69, %rd1, %rd68;
	ld.global.f32 	%f145, [%rd69];
	cvt.s64.s32 	%rd70, %r98;
	add.s64 	%rd71, %rd2, %rd70;
	ld.global.u8 	%rs12, [%rd71];
	setp.eq.s16 	%p22, %rs12, 0;
	mul.f32 	%f146, %f145, %f134;
	selp.f32 	%f553, %f133, %f146, %p22;
	max.f32 	%f550, %f550, %f553;
$L__BB427_12:
	add.s32 	%r100, %r69, 128;
	cvt.u64.u32 	%rd72, %r100;
	setp.le.s64 	%p23, %rd39, %rd72;
	mov.f32 	%f555, 0fFF800000;
	@%p23 bra 	$L__BB427_14;
	setp.eq.s64 	%p24, %rd31, 1;
	setp.eq.s64 	%p25, %rd30, 1;
	setp.eq.s64 	%p26, %rd29, 1;
	add.s64 	%rd74, %rd20, %rd72;
	cvt.u32.u64 	%r103, %rd74;
	div.s32 	%r104, %r103, %r6;
	mul.lo.s32 	%r105, %r104, %r6;
	sub.s32 	%r106, %r103, %r105;
	div.s32 	%r107, %r106, %r7;
	mul.lo.s32 	%r108, %r107, %r7;
	sub.s32 	%r109, %r106, %r108;
	selp.b32 	%r110, 0, %r104, %p26;
	selp.b32 	%r111, 0, %r107, %p25;
	selp.b32 	%r112, 0, %r109, %p24;
	mul.lo.s32 	%r113, %r9, %r110;
	mad.lo.s32 	%r114, %r10, %r111, %r113;
	mad.lo.s32 	%r115, %r11, %r112, %r114;
	shl.b64 	%rd75, %rd74, 32;
	shr.s64 	%rd76, %rd75, 30;
	add.s64 	%rd77, %rd1, %rd76;
	ld.global.f32 	%f148, [%rd77];
	cvt.s64.s32 	%rd78, %r115;
	add.s64 	%rd79, %rd2, %rd78;
	ld.global.u8 	%rs13, [%rd79];
	setp.eq.s16 	%p27, %rs13, 0;
	mul.f32 	%f149, %f148, %f134;
	selp.f32 	%f555, %f133, %f149, %p27;
	max.f32 	%f550, %f550, %f555;
$L__BB427_14:
	add.s32 	%r117, %r69, 160;
	cvt.u64.u32 	%rd24, %r117;
	setp.le.s64 	%p28, %rd39, %rd24;
	mov.f32 	%f557, 0fFF800000;
	@%p28 bra 	$L__BB427_16;
	setp.eq.s64 	%p29, %rd31, 1;
	setp.eq.s64 	%p30, %rd30, 1;
	setp.eq.s64 	%p31, %rd29, 1;
	add.s64 	%rd80, %rd20, %rd24;
	cvt.u32.u64 	%r118, %rd80;
	div.s32 	%r119, %r118, %r6;
	mul.lo.s32 	%r120, %r119, %r6;
	sub.s32 	%r121, %r118, %r120;
	div.s32 	%r122, %r121, %r7;
	mul.lo.s32 	%r123, %r122, %r7;
	sub.s32 	%r124, %r121, %r123;
	selp.b32 	%r125, 0, %r119, %p31;
	selp.b32 	%r126, 0, %r122, %p30;
	selp.b32 	%r127, 0, %r124, %p29;
	mul.lo.s32 	%r128, %r9, %r125;
	mad.lo.s32 	%r129, %r10, %r126, %r128;
	mad.lo.s32 	%r130, %r11, %r127, %r129;
	shl.b64 	%rd81, %rd80, 32;
	shr.s64 	%rd82, %rd81, 30;
	add.s64 	%rd83, %rd1, %rd82;
	ld.global.f32 	%f151, [%rd83];
	cvt.s64.s32 	%rd84, %r130;
	add.s64 	%rd85, %rd2, %rd84;
	ld.global.u8 	%rs14, [%rd85];
	setp.eq.s16 	%p32, %rs14, 0;
	mul.f32 	%f152, %f151, %f134;
	selp.f32 	%f557, %f133, %f152, %p32;
	max.f32 	%f550, %f550, %f557;
$L__BB427_16:
	add.s32 	%r132, %r69, 192;
	cvt.u64.u32 	%rd86, %r132;
	setp.le.s64 	%p33, %rd39, %rd86;
	mov.f32 	%f559, 0fFF800000;
	@%p33 bra 	$L__BB427_18;
	setp.eq.s64 	%p34, %rd31, 1;
	setp.eq.s64 	%p35, %rd30, 1;
	setp.eq.s64 	%p36, %rd29, 1;
	add.s64 	%rd88, %rd20, %rd86;
	cvt.u32.u64 	%r135, %rd88;
	div.s32 	%r136, %r135, %r6;
	mul.lo.s32 	%r137, %r136, %r6;
	sub.s32 	%r138, %r135, %r137;
	div.s32 	%r139, %r138, %r7;
	mul.lo.s32 	%r140, %r139, %r7;
	sub.s32 	%r141, %r138, %r140;
	selp.b32 	%r142, 0, %r136, %p36;
	selp.b32 	%r143, 0, %r139, %p35;
	selp.b32 	%r144, 0, %r141, %p34;
	mul.lo.s32 	%r145, %r9, %r142;
	mad.lo.s32 	%r146, %r10, %r143, %r145;
	mad.lo.s32 	%r147, %r11, %r144, %r146;
	shl.b64 	%rd89, %rd88, 32;
	shr.s64 	%rd90, %rd89, 30;
	add.s64 	%rd91, %rd1, %rd90;
	ld.global.f32 	%f154, [%rd91];
	cvt.s64.s32 	%rd92, %r147;
	add.s64 	%rd93, %rd2, %rd92;
	ld.global.u8 	%rs15, [%rd93];
	setp.eq.s16 	%p37, %rs15, 0;
	mul.f32 	%f155, %f154, %f134;
	selp.f32 	%f559, %f133, %f155, %p37;
	max.f32 	%f550, %f550, %f559;
$L__BB427_18:
	add.s32 	%r149, %r69, 224;
	cvt.u64.u32 	%rd94, %r149;
	setp.le.s64 	%p38, %rd39, %rd94;
	mov.f32 	%f561, 0fFF800000;
	@%p38 bra 	$L__BB427_20;
	setp.eq.s64 	%p39, %rd31, 1;
	setp.eq.s64 	%p40, %rd30, 1;
	setp.eq.s64 	%p41, %rd29, 1;
	add.s64 	%rd96, %rd20, %rd94;
	cvt.u32.u64 	%r152, %rd96;
	div.s32 	%r153, %r152, %r6;
	mul.lo.s32 	%r154, %r153, %r6;
	sub.s32 	%r155, %r152, %r154;
	div.s32 	%r156, %r155, %r7;
	mul.lo.s32 	%r157, %r156, %r7;
	sub.s32 	%r158, %r155, %r157;
	selp.b32 	%r159, 0, %r153, %p41;
	selp.b32 	%r160, 0, %r156, %p40;
	selp.b32 	%r161, 0, %r158, %p39;
	mul.lo.s32 	%r162, %r9, %r159;
	mad.lo.s32 	%r163, %r10, %r160, %r162;
	mad.lo.s32 	%r164, %r11, %r161, %r163;
	shl.b64 	%rd97, %rd96, 32;
	shr.s64 	%rd98, %rd97, 30;
	add.s64 	%rd99, %rd1, %rd98;
	ld.global.f32 	%f157, [%rd99];
	cvt.s64.s32 	%rd100, %r164;
	add.s64 	%rd101, %rd2, %rd100;
	ld.global.u8 	%rs16, [%rd101];
	setp.eq.s16 	%p42, %rs16, 0;
	mul.f32 	%f158, %f157, %f134;
	selp.f32 	%f561, %f133, %f158, %p42;
	max.f32 	%f550, %f550, %f561;
$L__BB427_20:
	add.s32 	%r166, %r69, 256;
	cvt.u64.u32 	%rd102, %r166;
	setp.le.s64 	%p43, %rd39, %rd102;
	mov.f32 	%f563, 0fFF800000;
	@%p43 bra 	$L__BB427_22;
	setp.eq.s64 	%p44, %rd31, 1;
	setp.eq.s64 	%p45, %rd30, 1;
	setp.eq.s64 	%p46, %rd29, 1;
	add.s64 	%rd104, %rd20, %rd102;
	cvt.u32.u64 	%r169, %rd104;
	div.s32 	%r170, %r169, %r6;
	mul.lo.s32 	%r171, %r170, %r6;
	sub.s32 	%r172, %r169, %r171;
	div.s32 	%r173, %r172, %r7;
	mul.lo.s32 	%r174, %r173, %r7;
	sub.s32 	%r175, %r172, %r174;
	selp.b32 	%r176, 0, %r170, %p46;
	selp.b32 	%r177, 0, %r173, %p45;
	selp.b32 	%r178, 0, %r175, %p44;
	mul.lo.s32 	%r179, %r9, %r176;
	mad.lo.s32 	%r180, %r10, %r177, %r179;
	mad.lo.s32 	%r181, %r11, %r178, %r180;
	shl.b64 	%rd105, %rd104, 32;
	shr.s64 	%rd106, %rd105, 30;
	add.s64 	%rd107, %rd1, %rd106;
	ld.global.f32 	%f160, [%rd107];
	cvt.s64.s32 	%rd108, %r181;
	add.s64 	%rd109, %rd2, %rd108;
	ld.global.u8 	%rs17, [%rd109];
	setp.eq.s16 	%p47, %rs17, 0;
	mul.f32 	%f161, %f160, %f134;
	selp.f32 	%f563, %f133, %f161, %p47;
	max.f32 	%f550, %f550, %f563;
$L__BB427_22:
	add.s32 	%r183, %r69, 288;
	cvt.u64.u32 	%rd110, %r183;
	setp.le.s64 	%p48, %rd39, %rd110;
	mov.f32 	%f565, 0fFF800000;
	@%p48 bra 	$L__BB427_24;
	setp.eq.s64 	%p49, %rd31, 1;
	setp.eq.s64 	%p50, %rd30, 1;
	setp.eq.s64 	%p51, %rd29, 1;
	add.s64 	%rd112, %rd20, %rd110;
	cvt.u32.u64 	%r186, %rd112;
	div.s32 	%r187, %r186, %r6;
	mul.lo.s32 	%r188, %r187, %r6;
	sub.s32 	%r189, %r186, %r188;
	div.s32 	%r190, %r189, %r7;
	mul.lo.s32 	%r191, %r190, %r7;
	sub.s32 	%r192, %r189, %r191;
	selp.b32 	%r193, 0, %r187, %p51;
	selp.b32 	%r194, 0, %r190, %p50;
	selp.b32 	%r195, 0, %r192, %p49;
	mul.lo.s32 	%r196, %r9, %r193;
	mad.lo.s32 	%r197, %r10, %r194, %r196;
	mad.lo.s32 	%r198, %r11, %r195, %r197;
	shl.b64 	%rd113, %rd112, 32;
	shr.s64 	%rd114, %rd113, 30;
	add.s64 	%rd115, %rd1, %rd114;
	ld.global.f32 	%f163, [%rd115];
	cvt.s64.s32 	%rd116, %r198;
	add.s64 	%rd117, %rd2, %rd116;
	ld.global.u8 	%rs18, [%rd117];
	setp.eq.s16 	%p52, %rs18, 0;
	mul.f32 	%f164, %f163, %f134;
	selp.f32 	%f565, %f133, %f164, %p52;
	max.f32 	%f550, %f550, %f565;
$L__BB427_24:
	add.s32 	%r200, %r69, 320;
	cvt.u64.u32 	%rd118, %r200;
	setp.le.s64 	%p53, %rd39, %rd118;
	mov.f32 	%f567, 0fFF800000;
	@%p53 bra 	$L__BB427_26;
	setp.eq.s64 	%p54, %rd31, 1;
	setp.eq.s64 	%p55, %rd30, 1;
	setp.eq.s64 	%p56, %rd29, 1;
	add.s64 	%rd120, %rd20, %rd118;
	cvt.u32.u64 	%r203, %rd120;
	div.s32 	%r204, %r203, %r6;
	mul.lo.s32 	%r205, %r204, %r6;
	sub.s32 	%r206, %r203, %r205;
	div.s32 	%r207, %r206, %r7;
	mul.lo.s32 	%r208, %r207, %r7;
	sub.s32 	%r209, %r206, %r208;
	selp.b32 	%r210, 0, %r204, %p56;
	selp.b32 	%r211, 0, %r207, %p55;
	selp.b32 	%r212, 0, %r209, %p54;
	mul.lo.s32 	%r213, %r9, %r210;
	mad.lo.s32 	%r214, %r10, %r211, %r213;
	mad.lo.s32 	%r215, %r11, %r212, %r214;
	shl.b64 	%rd121, %rd120, 32;
	shr.s64 	%rd122, %rd121, 30;
	add.s64 	%rd123, %rd1, %rd122;
	ld.global.f32 	%f166, [%rd123];
	cvt.s64.s32 	%rd124, %r215;
	add.s64 	%rd125, %rd2, %rd124;
	ld.global.u8 	%rs19, [%rd125];
	setp.eq.s16 	%p57, %rs19, 0;
	mul.f32 	%f167, %f166, %f134;
	selp.f32 	%f567, %f133, %f167, %p57;
	max.f32 	%f550, %f550, %f567;
$L__BB427_26:
	add.s32 	%r217, %r69, 352;
	cvt.u64.u32 	%rd126, %r217;
	setp.le.s64 	%p58, %rd39, %rd126;
	mov.f32 	%f569, 0fFF800000;
	@%p58 bra 	$L__BB427_28;
	setp.eq.s64 	%p59, %rd31, 1;
	setp.eq.s64 	%p60, %rd30, 1;
	setp.eq.s64 	%p61, %rd29, 1;
	add.s64 	%rd128, %rd20, %rd126;
	cvt.u32.u64 	%r220, %rd128;
	div.s32 	%r221, %r220, %r6;
	mul.lo.s32 	%r222, %r221, %r6;
	sub.s32 	%r223, %r220, %r222;
	div.s32 	%r224, %r223, %r7;
	mul.lo.s32 	%r225, %r224, %r7;
	sub.s32 	%r226, %r223, %r225;
	selp.b32 	%r227, 0, %r221, %p61;
	selp.b32 	%r228, 0, %r224, %p60;
	selp.b32 	%r229, 0, %r226, %p59;
	mul.lo.s32 	%r230, %r9, %r227;
	mad.lo.s32 	%r231, %r10, %r228, %r230;
	mad.lo.s32 	%r232, %r11, %r229, %r231;
	shl.b64 	%rd129, %rd128, 32;
	shr.s64 	%rd130, %rd129, 30;
	add.s64 	%rd131, %rd1, %rd130;
	ld.global.f32 	%f169, [%rd131];
	cvt.s64.s32 	%rd132, %r232;
	add.s64 	%rd133, %rd2, %rd132;
	ld.global.u8 	%rs20, [%rd133];
	setp.eq.s16 	%p62, %rs20, 0;
	mul.f32 	%f170, %f169, %f134;
	selp.f32 	%f569, %f133, %f170, %p62;
	max.f32 	%f550, %f550, %f569;
$L__BB427_28:
	setp.le.s64 	%p63, %rd39, %rd7;
	mov.f32 	%f571, 0fFF800000;
	@%p63 bra 	$L__BB427_30;
	setp.eq.s64 	%p64, %rd31, 1;
	setp.eq.s64 	%p65, %rd30, 1;
	setp.eq.s64 	%p66, %rd29, 1;
	add.s64 	%rd134, %rd20, %rd7;
	cvt.u32.u64 	%r233, %rd134;
	div.s32 	%r234, %r233, %r6;
	mul.lo.s32 	%r235, %r234, %r6;
	sub.s32 	%r236, %r233, %r235;
	div.s32 	%r237, %r236, %r7;
	mul.lo.s32 	%r238, %r237, %r7;
	sub.s32 	%r239, %r236, %r238;
	selp.b32 	%r240, 0, %r234, %p66;
	selp.b32 	%r241, 0, %r237, %p65;
	selp.b32 	%r242, 0, %r239, %p64;
	mul.lo.s32 	%r243, %r9, %r240;
	mad.lo.s32 	%r244, %r10, %r241, %r243;
	mad.lo.s32 	%r245, %r11, %r242, %r244;
	shl.b64 	%rd135, %rd134, 32;
	shr.s64 	%rd136, %rd135, 30;
	add.s64 	%rd137, %rd1, %rd136;
	ld.global.f32 	%f172, [%rd137];
	cvt.s64.s32 	%rd138, %r245;
	add.s64 	%rd139, %rd2, %rd138;
	ld.global.u8 	%rs21, [%rd139];
	setp.eq.s16 	%p67, %rs21, 0;
	mul.f32 	%f173, %f172, %f134;
	selp.f32 	%f571, %f133, %f173, %p67;
	max.f32 	%f550, %f550, %f571;
$L__BB427_30:
	setp.le.s64 	%p68, %rd39, %rd8;
	mov.f32 	%f573, 0fFF800000;
	@%p68 bra 	$L__BB427_32;
	setp.eq.s64 	%p69, %rd31, 1;
	setp.eq.s64 	%p70, %rd30, 1;
	setp.eq.s64 	%p71, %rd29, 1;
	add.s64 	%rd140, %rd20, %rd8;
	cvt.u32.u64 	%r246, %rd140;
	div.s32 	%r247, %r246, %r6;
	mul.lo.s32 	%r248, %r247, %r6;
	sub.s32 	%r249, %r246, %r248;
	div.s32 	%r250, %r249, %r7;
	mul.lo.s32 	%r251, %r250, %r7;
	sub.s32 	%r252, %r249, %r251;
	selp.b32 	%r253, 0, %r247, %p71;
	selp.b32 	%r254, 0, %r250, %p70;
	selp.b32 	%r255, 0, %r252, %p69;
	mul.lo.s32 	%r256, %r9, %r253;
	mad.lo.s32 	%r257, %r10, %r254, %r256;
	mad.lo.s32 	%r258, %r11, %r255, %r257;
	shl.b64 	%rd141, %rd140, 32;
	shr.s64 	%rd142, %rd141, 30;
	add.s64 	%rd143, %rd1, %rd142;
	ld.global.f32 	%f175, [%rd143];
	cvt.s64.s32 	%rd144, %r258;
	add.s64 	%rd145, %rd2, %rd144;
	ld.global.u8 	%rs22, [%rd145];
	setp.eq.s16 	%p72, %rs22, 0;
	mul.f32 	%f176, %f175, %f134;
	selp.f32 	%f573, %f133, %f176, %p72;
	max.f32 	%f550, %f550, %f573;
$L__BB427_32:
	setp.le.s64 	%p73, %rd39, %rd9;
	mov.f32 	%f575, 0fFF800000;
	@%p73 bra 	$L__BB427_34;
	setp.eq.s64 	%p74, %rd31, 1;
	setp.eq.s64 	%p75, %rd30, 1;
	setp.eq.s64 	%p76, %rd29, 1;
	add.s64 	%rd146, %rd20, %rd9;
	cvt.u32.u64 	%r259, %rd146;
	div.s32 	%r260, %r259, %r6;
	mul.lo.s32 	%r261, %r260, %r6;
	sub.s32 	%r262, %r259, %r261;
	div.s32 	%r263, %r262, %r7;
	mul.lo.s32 	%r264, %r263, %r7;
	sub.s32 	%r265, %r262, %r264;
	selp.b32 	%r266, 0, %r260, %p76;
	selp.b32 	%r267, 0, %r263, %p75;
	selp.b32 	%r268, 0, %r265, %p74;
	mul.lo.s32 	%r269, %r9, %r266;
	mad.lo.s32 	%r270, %r10, %r267, %r269;
	mad.lo.s32 	%r271, %r11, %r268, %r270;
	shl.b64 	%rd147, %rd146, 32;
	shr.s64 	%rd148, %rd147, 30;
	add.s64 	%rd149, %rd1, %rd148;
	ld.global.f32 	%f178, [%rd149];
	cvt.s64.s32 	%rd150, %r271;
	add.s64 	%rd151, %rd2, %rd150;
	ld.global.u8 	%rs23, [%rd151];
	setp.eq.s16 	%p77, %rs23, 0;
	mul.f32 	%f179, %f178, %f134;
	selp.f32 	%f575, %f133, %f179, %p77;
	max.f32 	%f550, %f550, %f575;
$L__BB427_34:
	setp.le.s64 	%p78, %rd39, %rd10;
	mov.f32 	%f577, 0fFF800000;
	@%p78 bra 	$L__BB427_36;
	setp.eq.s64 	%p79, %rd31, 1;
	setp.eq.s64 	%p80, %rd30, 1;
	setp.eq.s64 	%p81, %rd29, 1;
	add.s64 	%rd152, %rd20, %rd10;
	cvt.u32.u64 	%r272, %rd152;
	div.s32 	%r273, %r272, %r6;
	mul.lo.s32 	%r274, %r273, %r6;
	sub.s32 	%r275, %r272, %r274;
	div.s32 	%r276, %r275, %r7;
	mul.lo.s32 	%r277, %r276, %r7;
	sub.s32 	%r278, %r275, %r277;
	selp.b32 	%r279, 0, %r273, %p81;
	selp.b32 	%r280, 0, %r276, %p80;
	selp.b32 	%r281, 0, %r278, %p79;
	mul.lo.s32 	%r282, %r9, %r279;
	mad.lo.s32 	%r283, %r10, %r280, %r282;
	mad.lo.s32 	%r284, %r11, %r281, %r283;
	shl.b64 	%rd153, %rd152, 32;
	shr.s64 	%rd154, %rd153, 30;
	add.s64 	%rd155, %rd1, %rd154;
	ld.global.f32 	%f181, [%rd155];
	cvt.s64.s32 	%rd156, %r284;
	add.s64 	%rd157, %rd2, %rd156;
	ld.global.u8 	%rs24, [%rd157];
	setp.eq.s16 	%p82, %rs24, 0;
	mul.f32 	%f182, %f181, %f134;
	selp.f32 	%f577, %f133, %f182, %p82;
	max.f32 	%f550, %f550, %f577;
$L__BB427_36:
	setp.le.s64 	%p83, %rd39, %rd11;
	mov.f32 	%f579, 0fFF800000;
	@%p83 bra 	$L__BB427_38;
	setp.eq.s64 	%p84, %rd31, 1;
	setp.eq.s64 	%p85, %rd30, 1;
	setp.eq.s64 	%p86, %rd29, 1;
	add.s64 	%rd158, %rd20, %rd11;
	cvt.u32.u64 	%r285, %rd158;
	div.s32 	%r286, %r285, %r6;
	mul.lo.s32 	%r287, %r286, %r6;
	sub.s32 	%r288, %r285, %r287;
	div.s32 	%r289, %r288, %r7;
	mul.lo.s32 	%r290, %r289, %r7;
	sub.s32 	%r291, %r288, %r290;
	selp.b32 	%r292, 0, %r286, %p86;
	selp.b32 	%r293, 0, %r289, %p85;
	selp.b32 	%r294, 0, %r291, %p84;
	mul.lo.s32 	%r295, %r9, %r292;
	mad.lo.s32 	%r296, %r10, %r293, %r295;
	mad.lo.s32 	%r297, %r11, %r294, %r296;
	shl.b64 	%rd159, %rd158, 32;
	shr.s64 	%rd160, %rd159, 30;
	add.s64 	%rd161, %rd1, %rd160;
	ld.global.f32 	%f184, [%rd161];
	cvt.s64.s32 	%rd162, %r297;
	add.s64 	%rd163, %rd2, %rd162;
	ld.global.u8 	%rs25, [%rd163];
	setp.eq.s16 	%p87, %rs25, 0;
	mul.f32 	%f185, %f184, %f134;
	selp.f32 	%f579, %f133, %f185, %p87;
	max.f32 	%f550, %f550, %f579;
$L__BB427_38:
	setp.le.s64 	%p88, %rd39, %rd12;
	mov.f32 	%f581, 0fFF800000;
	@%p88 bra 	$L__BB427_40;
	setp.eq.s64 	%p89, %rd31, 1;
	setp.eq.s64 	%p90, %rd30, 1;
	setp.eq.s64 	%p91, %rd29, 1;
	add.s64 	%rd164, %rd20, %rd12;
	cvt.u32.u64 	%r298, %rd164;
	div.s32 	%r299, %r298, %r6;
	mul.lo.s32 	%r300, %r299, %r6;
	sub.s32 	%r301, %r298, %r300;
	div.s32 	%r302, %r301, %r7;
	mul.lo.s32 	%r303, %r302, %r7;
	sub.s32 	%r304, %r301, %r303;
	selp.b32 	%r305, 0, %r299, %p91;
	selp.b32 	%r306, 0, %r302, %p90;
	selp.b32 	%r307, 0, %r304, %p89;
	mul.lo.s32 	%r308, %r9, %r305;
	mad.lo.s32 	%r309, %r10, %r306, %r308;
	mad.lo.s32 	%r310, %r11, %r307, %r309;
	shl.b64 	%rd165, %rd164, 32;
	shr.s64 	%rd166, %rd165, 30;
	add.s64 	%rd167, %rd1, %rd166;
	ld.global.f32 	%f187, [%rd167];
	cvt.s64.s32 	%rd168, %r310;
	add.s64 	%rd169, %rd2, %rd168;
	ld.global.u8 	%rs26, [%rd169];
	setp.eq.s16 	%p92, %rs26, 0;
	mul.f32 	%f188, %f187, %f134;
	selp.f32 	%f581, %f133, %f188, %p92;
	max.f32 	%f550, %f550, %f581;
$L__BB427_40:
	setp.le.s64 	%p93, %rd39, %rd13;
	mov.f32 	%f583, 0fFF800000;
	@%p93 bra 	$L__BB427_42;
	setp.eq.s64 	%p94, %rd31, 1;
	setp.eq.s64 	%p95, %rd30, 1;
	setp.eq.s64 	%p96, %rd29, 1;
	add.s64 	%rd170, %rd20, %rd13;
	cvt.u32.u64 	%r311, %rd170;
	div.s32 	%r312, %r311, %r6;
	mul.lo.s32 	%r313, %r312, %r6;
	sub.s32 	%r314, %r311, %r313;
	div.s32 	%r315, %r314, %r7;
	mul.lo.s32 	%r316, %r315, %r7;
	sub.s32 	%r317, %r314, %r316;
	selp.b32 	%r318, 0, %r312, %p96;
	selp.b32 	%r319, 0, %r315, %p95;
	selp.b32 	%r320, 0, %r317, %p94;
	mul.lo.s32 	%r321, %r9, %r318;
	mad.lo.s32 	%r322, %r10, %r319, %r321;
	mad.lo.s32 	%r323, %r11, %r320, %r322;
	shl.b64 	%rd171, %rd170, 32;
	shr.s64 	%rd172, %rd171, 30;
	add.s64 	%rd173, %rd1, %rd172;
	ld.global.f32 	%f190, [%rd173];
	cvt.s64.s32 	%rd174, %r323;
	add.s64 	%rd175, %rd2, %rd174;
	ld.global.u8 	%rs27, [%rd175];
	setp.eq.s16 	%p97, %rs27, 0;
	mul.f32 	%f191, %f190, %f134;
	selp.f32 	%f583, %f133, %f191, %p97;
	max.f32 	%f550, %f550, %f583;
$L__BB427_42:
	setp.le.s64 	%p98, %rd39, %rd14;
	mov.f32 	%f585, 0fFF800000;
	@%p98 bra 	$L__BB427_44;
	setp.eq.s64 	%p99, %rd31, 1;
	setp.eq.s64 	%p100, %rd30, 1;
	setp.eq.s64 	%p101, %rd29, 1;
	add.s64 	%rd176, %rd20, %rd14;
	cvt.u32.u64 	%r324, %rd176;
	div.s32 	%r325, %r324, %r6;
	mul.lo.s32 	%r326, %r325, %r6;
	sub.s32 	%r327, %r324, %r326;
	div.s32 	%r328, %r327, %r7;
	mul.lo.s32 	%r329, %r328, %r7;
	sub.s32 	%r330, %r327, %r329;
	selp.b32 	%r331, 0, %r325, %p101;
	selp.b32 	%r332, 0, %r328, %p100;
	selp.b32 	%r333, 0, %r330, %p99;
	mul.lo.s32 	%r334, %r9, %r331;
	mad.lo.s32 	%r335, %r10, %r332, %r334;
	mad.lo.s32 	%r336, %r11, %r333, %r335;
	shl.b64 	%rd177, %rd176, 32;
	shr.s64 	%rd178, %rd177, 30;
	add.s64 	%rd179, %rd1, %rd178;
	ld.global.f32 	%f193, [%rd179];
	cvt.s64.s32 	%rd180, %r336;
	add.s64 	%rd181, %rd2, %rd180;
	ld.global.u8 	%rs28, [%rd181];
	setp.eq.s16 	%p102, %rs28, 0;
	mul.f32 	%f194, %f193, %f134;
	selp.f32 	%f585, %f133, %f194, %p102;
	max.f32 	%f550, %f550, %f585;
$L__BB427_44:
	setp.le.s64 	%p103, %rd39, %rd15;
	mov.f32 	%f587, 0fFF800000;
	@%p103 bra 	$L__BB427_46;
	setp.eq.s64 	%p104, %rd31, 1;
	setp.eq.s64 	%p105, %rd30, 1;
	setp.eq.s64 	%p106, %rd29, 1;
	add.s64 	%rd182, %rd20, %rd15;
	cvt.u32.u64 	%r337, %rd182;
	div.s32 	%r338, %r337, %r6;
	mul.lo.s32 	%r339, %r338, %r6;
	sub.s32 	%r340, %r337, %r339;
	div.s32 	%r341, %r340, %r7;
	mul.lo.s32 	%r342, %r341, %r7;
	sub.s32 	%r343, %r340, %r342;
	selp.b32 	%r344, 0, %r338, %p106;
	selp.b32 	%r345, 0, %r341, %p105;
	selp.b32 	%r346, 0, %r343, %p104;
	mul.lo.s32 	%r347, %r9, %r344;
	mad.lo.s32 	%r348, %r10, %r345, %r347;
	mad.lo.s32 	%r349, %r11, %r346, %r348;
	shl.b64 	%rd183, %rd182, 32;
	shr.s64 	%rd184, %rd183, 30;
	add.s64 	%rd185, %rd1, %rd184;
	ld.global.f32 	%f196, [%rd185];
	cvt.s64.s32 	%rd186, %r349;
	add.s64 	%rd187, %rd2, %rd186;
	ld.global.u8 	%rs29, [%rd187];
	setp.eq.s16 	%p107, %rs29, 0;
	mul.f32 	%f197, %f196, %f134;
	selp.f32 	%f587, %f133, %f197, %p107;
	max.f32 	%f550, %f550, %f587;
$L__BB427_46:
	setp.le.s64 	%p108, %rd39, %rd16;
	mov.f32 	%f589, 0fFF800000;
	@%p108 bra 	$L__BB427_48;
	setp.eq.s64 	%p109, %rd31, 1;
	setp.eq.s64 	%p110, %rd30, 1;
	setp.eq.s64 	%p111, %rd29, 1;
	add.s64 	%rd188, %rd20, %rd16;
	cvt.u32.u64 	%r350, %rd188;
	div.s32 	%r351, %r350, %r6;
	mul.lo.s32 	%r352, %r351, %r6;
	sub.s32 	%r353, %r350, %r352;
	div.s32 	%r354, %r353, %r7;
	mul.lo.s32 	%r355, %r354, %r7;
	sub.s32 	%r356, %r353, %r355;
	selp.b32 	%r357, 0, %r351, %p111;
	selp.b32 	%r358, 0, %r354, %p110;
	selp.b32 	%r359, 0, %r356, %p109;
	mul.lo.s32 	%r360, %r9, %r357;
	mad.lo.s32 	%r361, %r10, %r358, %r360;
	mad.lo.s32 	%r362, %r11, %r359, %r361;
	shl.b64 	%rd189, %rd188, 32;
	shr.s64 	%rd190, %rd189, 30;
	add.s64 	%rd191, %rd1, %rd190;
	ld.global.f32 	%f199, [%rd191];
	cvt.s64.s32 	%rd192, %r362;
	add.s64 	%rd193, %rd2, %rd192;
	ld.global.u8 	%rs30, [%rd193];
	setp.eq.s16 	%p112, %rs30, 0;
	mul.f32 	%f200, %f199, %f134;
	selp.f32 	%f589, %f133, %f200, %p112;
	max.f32 	%f550, %f550, %f589;
$L__BB427_48:
	setp.le.s64 	%p113, %rd39, %rd17;
	mov.f32 	%f591, 0fFF800000;
	@%p113 bra 	$L__BB427_50;
	setp.eq.s64 	%p114, %rd31, 1;
	setp.eq.s64 	%p115, %rd30, 1;
	setp.eq.s64 	%p116, %rd29, 1;
	add.s64 	%rd194, %rd20, %rd17;
	cvt.u32.u64 	%r363, %rd194;
	div.s32 	%r364, %r363, %r6;
	mul.lo.s32 	%r365, %r364, %r6;
	sub.s32 	%r366, %r363, %r365;
	div.s32 	%r367, %r366, %r7;
	mul.lo.s32 	%r368, %r367, %r7;
	sub.s32 	%r369, %r366, %r368;
	selp.b32 	%r370, 0, %r364, %p116;
	selp.b32 	%r371, 0, %r367, %p115;
	selp.b32 	%r372, 0, %r369, %p114;
	mul.lo.s32 	%r373, %r9, %r370;
	mad.lo.s32 	%r374, %r10, %r371, %r373;
	mad.lo.s32 	%r375, %r11, %r372, %r374;
	shl.b64 	%rd195, %rd194, 32;
	shr.s64 	%rd196, %rd195, 30;
	add.s64 	%rd197, %rd1, %rd196;
	ld.global.f32 	%f202, [%rd197];
	cvt.s64.s32 	%rd198, %r375;
	add.s64 	%rd199, %rd2, %rd198;
	ld.global.u8 	%rs31, [%rd199];
	setp.eq.s16 	%p117, %rs31, 0;
	mul.f32 	%f203, %f202, %f134;
	selp.f32 	%f591, %f133, %f203, %p117;
	max.f32 	%f550, %f550, %f591;
$L__BB427_50:
	setp.le.s64 	%p118, %rd39, %rd18;
	mov.f32 	%f593, 0fFF800000;
	@%p118 bra 	$L__BB427_52;
	setp.eq.s64 	%p119, %rd31, 1;
	setp.eq.s64 	%p120, %rd30, 1;
	setp.eq.s64 	%p121, %rd29, 1;
	add.s64 	%rd200, %rd20, %rd18;
	cvt.u32.u64 	%r376, %rd200;
	div.s32 	%r377, %r376, %r6;
	mul.lo.s32 	%r378, %r377, %r6;
	sub.s32 	%r379, %r376, %r378;
	div.s32 	%r380, %r379, %r7;
	mul.lo.s32 	%r381, %r380, %r7;
	sub.s32 	%r382, %r379, %r381;
	selp.b32 	%r383, 0, %r377, %p121;
	selp.b32 	%r384, 0, %r380, %p120;
	selp.b32 	%r385, 0, %r382, %p119;
	mul.lo.s32 	%r386, %r9, %r383;
	mad.lo.s32 	%r387, %r10, %r384, %r386;
	mad.lo.s32 	%r388, %r11, %r385, %r387;
	shl.b64 	%rd201, %rd200, 32;
	shr.s64 	%rd202, %rd201, 30;
	add.s64 	%rd203, %rd1, %rd202;
	ld.global.f32 	%f205, [%rd203];
	cvt.s64.s32 	%rd204, %r388;
	add.s64 	%rd205, %rd2, %rd204;
	ld.global.u8 	%rs32, [%rd205];
	setp.eq.s16 	%p122, %rs32, 0;
	mul.f32 	%f206, %f205, %f134;
	selp.f32 	%f593, %f133, %f206, %p122;
	max.f32 	%f550, %f550, %f593;
$L__BB427_52:
	mov.u32 	%r389, %tid.x;
	add.s32 	%r390, %r389, 768;
	cvt.u64.u32 	%rd206, %r390;
	setp.le.s64 	%p123, %rd39, %rd206;
	mov.f32 	%f595, 0fFF800000;
	@%p123 bra 	$L__BB427_54;
	setp.eq.s64 	%p124, %rd31, 1;
	setp.eq.s64 	%p125, %rd30, 1;
	setp.eq.s64 	%p126, %rd29, 1;
	mov.u32 	%r391, %tid.x;
	add.s32 	%r392, %r391, 768;
	cvt.u64.u32 	%rd207, %r392;
	add.s64 	%rd208, %rd20, %rd207;
	cvt.u32.u64 	%r393, %rd208;
	div.s32 	%r394, %r393, %r6;
	mul.lo.s32 	%r395, %r394, %r6;
	sub.s32 	%r396, %r393, %r395;
	div.s32 	%r397, %r396, %r7;
	mul.lo.s32 	%r398, %r397, %r7;
	sub.s32 	%r399, %r396, %r398;
	selp.b32 	%r400, 0, %r394, %p126;
	selp.b32 	%r401, 0, %r397, %p125;
	selp.b32 	%r402, 0, %r399, %p124;
	mul.lo.s32 	%r403, %r9, %r400;
	mad.lo.s32 	%r404, %r10, %r401, %r403;
	mad.lo.s32 	%r405, %r11, %r402, %r404;
	shl.b64 	%rd209, %rd208, 32;
	shr.s64 	%rd210, %rd209, 30;
	add.s64 	%rd211, %rd1, %rd210;
	ld.global.f32 	%f208, [%rd211];
	cvt.s64.s32 	%rd212, %r405;
	add.s64 	%rd213, %rd2, %rd212;
	ld.global.u8 	%rs33, [%rd213];
	setp.eq.s16 	%p127, %rs33, 0;
	mul.f32 	%f209, %f208, %f134;
	selp.f32 	%f595, %f133, %f209, %p127;
	max.f32 	%f550, %f550, %f595;
$L__BB427_54:
	mov.u32 	%r406, %tid.x;
	add.s32 	%r407, %r406, 800;
	cvt.u64.u32 	%rd214, %r407;
	setp.le.s64 	%p128, %rd39, %rd214;
	mov.f32 	%f597, 0fFF800000;
	@%p128 bra 	$L__BB427_56;
	setp.eq.s64 	%p129, %rd31, 1;
	setp.eq.s64 	%p130, %rd30, 1;
	setp.eq.s64 	%p131, %rd29, 1;
	mov.u32 	%r408, %tid.x;
	add.s32 	%r409, %r408, 800;
	cvt.u64.u32 	%rd215, %r409;
	add.s64 	%rd216, %rd20, %rd215;
	cvt.u32.u64 	%r410, %rd216;
	div.s32 	%r411, %r410, %r6;
	mul.lo.s32 	%r412, %r411, %r6;
	sub.s32 	%r413, %r410, %r412;
	div.s32 	%r414, %r413, %r7;
	mul.lo.s32 	%r415, %r414, %r7;
	sub.s32 	%r416, %r413, %r415;
	selp.b32 	%r417, 0, %r411, %p131;
	selp.b32 	%r418, 0, %r414, %p130;
	selp.b32 	%r419, 0, %r416, %p129;
	mul.lo.s32 	%r420, %r9, %r417;
	mad.lo.s32 	%r421, %r10, %r418, %r420;
	mad.lo.s32 	%r422, %r11, %r419, %r421;
	shl.b64 	%rd217, %rd216, 32;
	shr.s64 	%rd218, %rd217, 30;
	add.s64 	%rd219, %rd1, %rd218;
	ld.global.f32 	%f211, [%rd219];
	cvt.s64.s32 	%rd220, %r422;
	add.s64 	%rd221, %rd2, %rd220;
	ld.global.u8 	%rs34, [%rd221];
	setp.eq.s16 	%p132, %rs34, 0;
	mul.f32 	%f212, %f211, %f134;
	selp.f32 	%f597, %f133, %f212, %p132;
	max.f32 	%f550, %f550, %f597;
$L__BB427_56:
	mov.u32 	%r423, %tid.x;
	cvt.u64.u32 	%rd222, %r423;
	setp.le.s64 	%p133, %rd39, %rd222;
	mov.b32 	%r424, %f550;
	shfl.sync.bfly.b32	%r425|%p134, %r424, 16, 31, -1;
	mov.b32 	%f213, %r425;
	max.f32 	%f214, %f550, %f213;
	mov.b32 	%r426, %f214;
	shfl.sync.bfly.b32	%r427|%p135, %r426, 8, 31, -1;
	mov.b32 	%f215, %r427;
	max.f32 	%f216, %f214, %f215;
	mov.b32 	%r428, %f216;
	shfl.sync.bfly.b32	%r429|%p136, %r428, 4, 31, -1;
	mov.b32 	%f217, %r429;
	max.f32 	%f218, %f216, %f217;
	mov.b32 	%r430, %f218;
	shfl.sync.bfly.b32	%r431|%p137, %r430, 2, 31, -1;
	mov.b32 	%f219, %r431;
	max.f32 	%f220, %f218, %f219;
	mov.b32 	%r432, %f220;
	shfl.sync.bfly.b32	%r433|%p138, %r432, 1, 31, -1;
	mov.b32 	%f221, %r433;
	max.f32 	%f222, %f220, %f221;
	sub.f32 	%f223, %f547, %f222;
	fma.rn.f32 	%f224, %f223, 0f3BBB989D, 0f3F000000;
	cvt.sat.f32.f32 	%f225, %f224;
	mov.f32 	%f226, 0f4B400001;
	mov.f32 	%f227, 0f437C0000;
	fma.rm.f32 	%f228, %f225, %f227, %f226;
	add.f32 	%f229, %f228, 0fCB40007F;
	neg.f32 	%f230, %f229;
	fma.rn.f32 	%f231, %f223, 0f3FB8AA3B, %f230;
	fma.rn.f32 	%f232, %f223, 0f32A57060, %f231;
	mov.b32 	%r434, %f228;
	shl.b32 	%r435, %r434, 23;
	mov.b32 	%f233, %r435;
	ex2.approx.ftz.f32 	%f234, %f232;
	mul.f32 	%f235, %f234, %f233;
	add.f32 	%f236, %f235, 0f00000000;
	sub.f32 	%f237, %f549, %f222;
	fma.rn.f32 	%f238, %f237, 0f3BBB989D, 0f3F000000;
	cvt.sat.f32.f32 	%f239, %f238;
	fma.rm.f32 	%f240, %f239, %f227, %f226;
	add.f32 	%f241, %f240, 0fCB40007F;
	neg.f32 	%f242, %f241;
	fma.rn.f32 	%f243, %f237, 0f3FB8AA3B, %f242;
	fma.rn.f32 	%f244, %f237, 0f32A57060, %f243;
	mov.b32 	%r436, %f240;
	shl.b32 	%r437, %r436, 23;
	mov.b32 	%f245, %r437;
	ex2.approx.ftz.f32 	%f246, %f244;
	mul.f32 	%f247, %f246, %f245;
	add.f32 	%f248, %f236, %f247;
	sub.f32 	%f249, %f551, %f222;
	fma.rn.f32 	%f250, %f249, 0f3BBB989D, 0f3F000000;
	cvt.sat.f32.f32 	%f251, %f250;
	fma.rm.f32 	%f252, %f251, %f227, %f226;
	add.f32 	%f253, %f252, 0fCB40007F;
	neg.f32 	%f254, %f253;
	fma.rn.f32 	%f255, %f249, 0f3FB8AA3B, %f254;
	fma.rn.f32 	%f256, %f249, 0f32A57060, %f255;
	mov.b32 	%r438, %f252;
	shl.b32 	%r439, %r438, 23;
	mov.b32 	%f257, %r439;
	ex2.approx.ftz.f32 	%f258, %f256;
	mul.f32 	%f259, %f258, %f257;
	add.f32 	%f260, %f248, %f259;
	sub.f32 	%f261, %f553, %f222;
	fma.rn.f32 	%f262, %f261, 0f3BBB989D, 0f3F000000;
	cvt.sat.f32.f32 	%f263, %f262;
	fma.rm.f32 	%f264, %f263, %f227, %f226;
	add.f32 	%f265, %f264, 0fCB40007F;
	neg.f32 	%f266, %f265;
	fma.rn.f32 	%f267, %f261, 0f3FB8AA3B, %f266;
	fma.rn.f32 	%f268, %f261, 0f32A57060, %f267;
	mov.b32 	%r440, %f264;
	shl.b32 	%r441, %r440, 23;
	mov.b32 	%f269, %r441;
	ex2.approx.ftz.f32 	%f270, %f268;
	mul.f32 	%f271, %f270, %f269;
	add.f32 	%f272, %f260, %f271;
	sub.f32 	%f273, %f555, %f222;
	fma.rn.f32 	%f274, %f273, 0f3BBB989D, 0f3F000000;
	cvt.sat.f32.f32 	%f275, %f274;
	fma.rm.f32 	%f276, %f275, %f227, %f226;
	add.f32 	%f277, %f276, 0fCB40007F;
	neg.f32 	%f278, %f277;
	fma.rn.f32 	%f279, %f273, 0f3FB8AA3B, %f278;
	fma.rn.f32 	%f280, %f273, 0f32A57060, %f279;
	mov.b32 	%r442, %f276;
	shl.b32 	%r443, %r442, 23;
	mov.b32 	%f281, %r443;
	ex2.approx.ftz.f32 	%f282, %f280;
	mul.f32 	%f283, %f282, %f281;
	add.f32 	%f284, %f272, %f283;
	sub.f32 	%f285, %f557, %f222;
	fma.rn.f32 	%f286, %f285, 0f3BBB989D, 0f3F000000;
	cvt.sat.f32.f32 	%f287, %f286;
	fma.rm.f32 	%f288, %f287, %f227, %f226;
	add.f32 	%f289, %f288, 0fCB40007F;
	neg.f32 	%f290, %f289;
	fma.rn.f32 	%f291, %f285, 0f3FB8AA3B, %f290;
	fma.rn.f32 	%f292, %f285, 0f32A57060, %f291;
	mov.b32 	%r444, %f288;
	shl.b32 	%r445, %r444, 23;
	mov.b32 	%f293, %r445;
	ex2.approx.ftz.f32 	%f294, %f292;
	mul.f32 	%f295, %f294, %f293;
	add.f32 	%f296, %f284, %f295;
	sub.f32 	%f297, %f559, %f222;
	fma.rn.f32 	%f298, %f297, 0f3BBB989D, 0f3F000000;
	cvt.sat.f32.f32 	%f299, %f298;
	fma.rm.f32 	%f300, %f299, %f227, %f226;
	add.f32 	%f301, %f300, 0fCB40007F;
	neg.f32 	%f302, %f301;
	fma.rn.f32 	%f303, %f297, 0f3FB8AA3B, %f302;
	fma.rn.f32 	%f304, %f297, 0f32A57060, %f303;
	mov.b32 	%r446, %f300;
	shl.b32 	%r447, %r446, 23;
	mov.b32 	%f305, %r447;
	ex2.approx.ftz.f32 	%f306, %f304;
	mul.f32 	%f307, %f306, %f305;
	add.f32 	%f308, %f296, %f307;
	sub.f32 	%f309, %f561, %f222;
	fma.rn.f32 	%f310, %f309, 0f3BBB989D, 0f3F000000;
	cvt.sat.f32.f32 	%f311, %f310;
	fma.rm.f32 	%f312, %f311, %f227, %f226;
	add.f32 	%f313, %f312, 0fCB40007F;
	neg.f32 	%f314, %f313;
	fma.rn.f32 	%f315, %f309, 0f3FB8AA3B, %f314;
	fma.rn.f32 	%f316, %f309, 0f32A57060, %f315;
	mov.b32 	%r448, %f312;
	shl.b32 	%r449, %r448, 23;
	mov.b32 	%f317, %r449;
	ex2.approx.ftz.f32 	%f318, %f316;
	mul.f32 	%f319, %f318, %f317;
	add.f32 	%f320, %f308, %f319;
	sub.f32 	%f321, %f563, %f222;
	fma.rn.f32 	%f322, %f321, 0f3BBB989D, 0f3F000000;
	cvt.sat.f32.f32 	%f323, %f322;
	fma.rm.f32 	%f324, %f323, %f227, %f226;
	add.f32 	%f325, %f324, 0fCB40007F;
	neg.f32 	%f326, %f325;
	fma.rn.f32 	%f327, %f321, 0f3FB8AA3B, %f326;
	fma.rn.f32 	%f328, %f321, 0f32A57060, %f327;
	mov.b32 	%r450, %f324;
	shl.b32 	%r451, %r450, 23;
	mov.b32 	%f329, %r451;
	ex2.approx.ftz.f32 	%f330, %f328;
	mul.f32 	%f331, %f330, %f329;
	add.f32 	%f332, %f320, %f331;
	sub.f32 	%f333, %f565, %f222;
	fma.rn.f32 	%f334, %f333, 0f3BBB989D, 0f3F000000;
	cvt.sat.f32.f32 	%f335, %f334;
	fma.rm.f32 	%f336, %f335, %f227, %f226;
	add.f32 	%f337, %f336, 0fCB40007F;
	neg.f32 	%f338, %f337;
	fma.rn.f32 	%f339, %f333, 0f3FB8AA3B, %f338;
	fma.rn.f32 	%f340, %f333, 0f32A57060, %f339;
	mov.b32 	%r452, %f336;
	shl.b32 	%r453, %r452, 23;
	mov.b32 	%f341, %r453;
	ex2.approx.ftz.f32 	%f342, %f340;
	mul.f32 	%f343, %f342, %f341;
	add.f32 	%f344, %f332, %f343;
	sub.f32 	%f345, %f567, %f222;
	fma.rn.f32 	%f346, %f345, 0f3BBB989D, 0f3F000000;
	cvt.sat.f32.f32 	%f347, %f346;
	fma.rm.f32 	%f348, %f347, %f227, %f226;
	add.f32 	%f349, %f348, 0fCB40007F;
	neg.f32 	%f350, %f349;
	fma.rn.f32 	%f351, %f345, 0f3FB8AA3B, %f350;
	fma.rn.f32 	%f352, %f345, 0f32A57060, %f351;
	mov.b32 	%r454, %f348;
	shl.b32 	%r455, %r454, 23;
	mov.b32 	%f353, %r455;
	ex2.approx.ftz.f32 	%f354, %f352;
	mul.f32 	%f355, %f354, %f353;
	add.f32 	%f356, %f344, %f355;
	sub.f32 	%f357, %f569, %f222;
	fma.rn.f32 	%f358, %f357, 0f3BBB989D, 0f3F000000;
	cvt.sat.f32.f32 	%f359, %f358;
	fma.rm.f32 	%f360, %f359, %f227, %f226;
	add.f32 	%f361, %f360, 0fCB40007F;
	neg.f32 	%f362, %f361;
	fma.rn.f32 	%f363, %f357, 0f3FB8AA3B, %f362;
	fma.rn.f32 	%f364, %f357, 0f32A57060, %f363;
	mov.b32 	%r456, %f360;
	shl.b32 	%r457, %r456, 23;
	mov.b32 	%f365, %r457;
	ex2.approx.ftz.f32 	%f366, %f364;
	mul.f32 	%f367, %f366, %f365;
	add.f32 	%f368, %f356, %f367;
	sub.f32 	%f369, %f571, %f222;
	fma.rn.f32 	%f370, %f369, 0f3BBB989D, 0f3F000000;
	cvt.sat.f32.f32 	%f371, %f370;
	fma.rm.f32 	%f372, %f371, %f227, %f226;
	add.f32 	%f373, %f372, 0fCB40007F;
	neg.f32 	%f374, %f373;
	fma.rn.f32 	%f375, %f369, 0f3FB8AA3B, %f374;
	fma.rn.f32 	%f376, %f369, 0f32A57060, %f375;
	mov.b32 	%r458, %f372;
	shl.b32 	%r459, %r458, 23;
	mov.b32 	%f377, %r459;
	ex2.approx.ftz.f32 	%f378, %f376;
	mul.f32 	%f379, %f378, %f377;
	add.f32 	%f380, %f368, %f379;
	sub.f32 	%f381, %f573, %f222;
	fma.rn.f32 	%f382, %f381, 0f3BBB989D, 0f3F000000;
	cvt.sat.f32.f32 	%f383, %f382;
	fma.rm.f32 	%f384, %f383, %f227, %f226;
	add.f32 	%f385, %f384, 0fCB40007F;
	neg.f32 	%f386, %f385;
	fma.rn.f32 	%f387, %f381, 0f3FB8AA3B, %f386;
	fma.rn.f32 	%f388, %f381, 0f32A57060, %f387;
	mov.b32 	%r460, %f384;
	shl.b32 	%r461, %r460, 23;
	mov.b32 	%f389, %r461;
	ex2.approx.ftz.f32 	%f390, %f388;
	mul.f32 	%f391, %f390, %f389;
	add.f32 	%f392, %f380, %f391;
	sub.f32 	%f393, %f575, %f222;
	fma.rn.f32 	%f394, %f393, 0f3BBB989D, 0f3F000000;
	cvt.sat.f32.f32 	%f395, %f394;
	fma.rm.f32 	%f396, %f395, %f227, %f226;
	add.f32 	%f397, %f396, 0fCB40007F;
	neg.f32 	%f398, %f397;
	fma.rn.f32 	%f399, %f393, 0f3FB8AA3B, %f398;
	fma.rn.f32 	%f400, %f393, 0f32A57060, %f399;
	mov.b32 	%r462, %f396;
	shl.b32 	%r463, %r462, 23;
	mov.b32 	%f401, %r463;
	ex2.approx.ftz.f32 	%f402, %f400;
	mul.f32 	%f403, %f402, %f401;
	add.f32 	%f404, %f392, %f403;
	sub.f32 	%f405, %f577, %f222;
	fma.rn.f32 	%f406, %f405, 0f3BBB989D, 0f3F000000;
	cvt.sat.f32.f32 	%f407, %f406;
	fma.rm.f32 	%f408, %f407, %f227, %f226;
	add.f32 	%f409, %f408, 0fCB40007F;
	neg.f32 	%f410, %f409;
	fma.rn.f32 	%f411, %f405, 0f3FB8AA3B, %f410;
	fma.rn.f32 	%f412, %f405, 0f32A57060, %f411;
	mov.b32 	%r464, %f408;
	shl.b32 	%r465, %r464, 23;
	mov.b32 	%f413, %r465;
	ex2.approx.ftz.f32 	%f414, %f412;
	mul.f32 	%f415, %f414, %f413;
	add.f32 	%f416, %f404, %f415;
	sub.f32 	%f417, %f579, %f222;
	fma.rn.f32 	%f418, %f417, 0f3BBB989D, 0f3F000000;
	cvt.sat.f32.f32 	%f419, %f418;
	fma.rm.f32 	%f420, %f419, %f227, %f226;
	add.f32 	%f421, %f420, 0fCB40007F;
	neg.f32 	%f422, %f421;
	fma.rn.f32 	%f423, %f417, 0f3FB8AA3B, %f422;
	fma.rn.f32 	%f424, %f417, 0f32A57060, %f423;
	mov.b32 	%r466, %f420;
	shl.b32 	%r467, %r466, 23;
	mov.b32 	%f425, %r467;
	ex2.approx.ftz.f32 	%f426, %f424;
	mul.f32 	%f427, %f426, %f425;
	add.f32 	%f428, %f416, %f427;
	sub.f32 	%f429, %f581, %f222;
	fma.rn.f32 	%f430, %f429, 0f3BBB989D, 0f3F000000;
	cvt.sat.f32.f32 	%f431, %f430;
	fma.rm.f32 	%f432, %f431, %f227, %f226;
	add.f32 	%f433, %f432, 0fCB40007F;
	neg.f32 	%f434, %f433;
	fma.rn.f32 	%f435, %f429, 0f3FB8AA3B, %f434;
	fma.rn.f32 	%f436, %f429, 0f32A57060, %f435;
	mov.b32 	%r468, %f432;
	shl.b32 	%r469, %r468, 23;
	mov.b32 	%f437, %r469;
	ex2.approx.ftz.f32 	%f438, %f436;
	mul.f32 	%f439, %f438, %f437;
	add.f32 	%f440, %f428, %f439;
	sub.f32 	%f441, %f583, %f222;
	fma.rn.f32 	%f442, %f441, 0f3BBB989D, 0f3F000000;
	cvt.sat.f32.f32 	%f443, %f442;
	fma.rm.f32 	%f444, %f443, %f227, %f226;
	add.f32 	%f445, %f444, 0fCB40007F;
	neg.f32 	%f446, %f445;
	fma.rn.f32 	%f447, %f441, 0f3FB8AA3B, %f446;
	fma.rn.f32 	%f448, %f441, 0f32A57060, %f447;
	mov.b32 	%r470, %f444;
	shl.b32 	%r471, %r470, 23;
	mov.b32 	%f449, %r471;
	ex2.approx.ftz.f32 	%f450, %f448;
	mul.f32 	%f451, %f450, %f449;
	add.f32 	%f452, %f440, %f451;
	sub.f32 	%f453, %f585, %f222;
	fma.rn.f32 	%f454, %f453, 0f3BBB989D, 0f3F000000;
	cvt.sat.f32.f32 	%f455, %f454;
	fma.rm.f32 	%f456, %f455, %f227, %f226;
	add.f32 	%f457, %f456, 0fCB40007F;
	neg.f32 	%f458, %f457;
	fma.rn.f32 	%f459, %f453, 0f3FB8AA3B, %f458;
	fma.rn.f32 	%f460, %f453, 0f32A57060, %f459;
	mov.b32 	%r472, %f456;
	shl.b32 	%r473, %r472, 23;
	mov.b32 	%f461, %r473;
	ex2.approx.ftz.f32 	%f462, %f460;
	mul.f32 	%f463, %f462, %f461;
	add.f32 	%f464, %f452, %f463;
	sub.f32 	%f465, %f587, %f222;
	fma.rn.f32 	%f466, %f465, 0f3BBB989D, 0f3F000000;
	cvt.sat.f32.f32 	%f467, %f466;
	fma.rm.f32 	%f468, %f467, %f227, %f226;
	add.f32 	%f469, %f468, 0fCB40007F;
	neg.f32 	%f470, %f469;
	fma.rn.f32 	%f471, %f465, 0f3FB8AA3B, %f470;
	fma.rn.f32 	%f472, %f465, 0f32A57060, %f471;
	mov.b32 	%r474, %f468;
	shl.b32 	%r475, %r474, 23;
	mov.b32 	%f473, %r475;
	ex2.approx.ftz.f32 	%f474, %f472;
	mul.f32 	%f475, %f474, %f473;
	add.f32 	%f476, %f464, %f475;
	sub.f32 	%f477, %f589, %f222;
	fma.rn.f32 	%f478, %f477, 0f3BBB989D, 0f3F000000;
	cvt.sat.f32.f32 	%f479, %f478;
	fma.rm.f32 	%f480, %f479, %f227, %f226;
	add.f32 	%f481, %f480, 0fCB40007F;
	neg.f32 	%f482, %f481;
	fma.rn.f32 	%f483, %f477, 0f3FB8AA3B, %f482;
	fma.rn.f32 	%f484, %f477, 0f32A57060, %f483;
	mov.b32 	%r476, %f480;
	shl.b32 	%r477, %r476, 23;
	mov.b32 	%f485, %r477;
	ex2.approx.ftz.f32 	%f486, %f484;
	mul.f32 	%f487, %f486, %f485;
	add.f32 	%f488, %f476, %f487;
	sub.f32 	%f489, %f591, %f222;
	fma.rn.f32 	%f490, %f489, 0f3BBB989D, 0f3F000000;
	cvt.sat.f32.f32 	%f491, %f490;
	fma.rm.f32 	%f492, %f491, %f227, %f226;
	add.f32 	%f493, %f492, 0fCB40007F;
	neg.f32 	%f494, %f493;
	fma.rn.f32 	%f495, %f489, 0f3FB8AA3B, %f494;
	fma.rn.f32 	%f496, %f489, 0f32A57060, %f495;
	mov.b32 	%r478, %f492;
	shl.b32 	%r479, %r478, 23;
	mov.b32 	%f497, %r479;
	ex2.approx.ftz.f32 	%f498, %f496;
	mul.f32 	%f499, %f498, %f497;
	add.f32 	%f500, %f488, %f499;
	sub.f32 	%f501, %f593, %f222;
	fma.rn.f32 	%f502, %f501, 0f3BBB989D, 0f3F000000;
	cvt.sat.f32.f32 	%f503, %f502;
	fma.rm.f32 	%f504, %f503, %f227, %f226;
	add.f32 	%f505, %f504, 0fCB40007F;
	neg.f32 	%f506, %f505;
	fma.rn.f32 	%f507, %f501, 0f3FB8AA3B, %f506;
	fma.rn.f32 	%f508, %f501, 0f32A57060, %f507;
	mov.b32 	%r480, %f504;
	shl.b32 	%r481, %r480, 23;
	mov.b32 	%f509, %r481;
	ex2.approx.ftz.f32 	%f510, %f508;
	mul.f32 	%f511, %f510, %f509;
	add.f32 	%f512, %f500, %f511;
	sub.f32 	%f513, %f595, %f222;
	fma.rn.f32 	%f514, %f513, 0f3BBB989D, 0f3F000000;
	cvt.sat.f32.f32 	%f515, %f514;
	fma.rm.f32 	%f516, %f515, %f227, %f226;
	add.f32 	%f517, %f516, 0fCB40007F;
	neg.f32 	%f518, %f517;
	fma.rn.f32 	%f519, %f513, 0f3FB8AA3B, %f518;
	fma.rn.f32 	%f520, %f513, 0f32A57060, %f519;
	mov.b32 	%r482, %f516;
	shl.b32 	%r483, %r482, 23;
	mov.b32 	%f521, %r483;
	ex2.approx.ftz.f32 	%f522, %f520;
	mul.f32 	%f523, %f522, %f521;
	add.f32 	%f524, %f512, %f523;
	sub.f32 	%f525, %f597, %f222;
	fma.rn.f32 	%f526, %f525, 0f3BBB989D, 0f3F000000;
	cvt.sat.f32.f32 	%f527, %f526;
	fma.rm.f32 	%f528, %f527, %f227, %f226;
	add.f32 	%f529, %f528, 0fCB40007F;
	neg.f32 	%f530, %f529;
	fma.rn.f32 	%f531, %f525, 0f3FB8AA3B, %f530;
	fma.rn.f32 	%f532, %f525, 0f32A57060, %f531;
	mov.b32 	%r484, %f528;
	shl.b32 	%r485, %r484, 23;
	mov.b32 	%f533, %r485;
	ex2.approx.ftz.f32 	%f534, %f532;
	mul.f32 	%f535, %f534, %f533;
	add.f32 	%f536, %f524, %f535;
	mov.b32 	%r486, %f536;
	shfl.sync.bfly.b32	%r487|%p139, %r486, 16, 31, -1;
	mov.b32 	%f537, %r487;
	add.f32 	%f538, %f536, %f537;
	mov.b32 	%r488, %f538;
	shfl.sync.bfly.b32	%r489|%p140, %r488, 8, 31, -1;
	mov.b32 	%f539, %r489;
	add.f32 	%f540, %f538, %f539;
	mov.b32 	%r490, %f540;
	shfl.sync.bfly.b32	%r491|%p141, %r490, 4, 31, -1;
	mov.b32 	%f541, %r491;
	add.f32 	%f542, %f540, %f541;
	mov.b32 	%r492, %f542;
	shfl.sync.bfly.b32	%r493|%p142, %r492, 2, 31, -1;
	mov.b32 	%f543, %r493;
	add.f32 	%f544, %f542, %f543;
	mov.b32 	%r494, %f544;
	shfl.sync.bfly.b32	%r495|%p143, %r494, 1, 31, -1;
	mov.b32 	%f545, %r495;
	add.f32 	%f546, %f544, %f545;
	div.rn.f32 	%f107, %f235, %f546;
	div.rn.f32 	%f108, %f247, %f546;
	div.rn.f32 	%f109, %f259, %f546;
	div.rn.f32 	%f110, %f271, %f546;
	div.rn.f32 	%f111, %f283, %f546;
	div.rn.f32 	%f112, %f295, %f546;
	div.rn.f32 	%f113, %f307, %f546;
	div.rn.f32 	%f114, %f319, %f546;
	div.rn.f32 	%f115, %f331, %f546;
	div.rn.f32 	%f116, %f343, %f546;
	div.rn.f32 	%f117, %f355, %f546;
	div.rn.f32 	%f118, %f367, %f546;
	div.rn.f32 	%f119, %f379, %f546;
	div.rn.f32 	%f120, %f391, %f546;
	div.rn.f32 	%f121, %f403, %f546;
	div.rn.f32 	%f122, %f415, %f546;
	div.rn.f32 	%f123, %f427, %f546;
	div.rn.f32 	%f124, %f439, %f546;
	div.rn.f32 	%f125, %f451, %f546;
	div.rn.f32 	%f126, %f463, %f546;
	div.rn.f32 	%f127, %f475, %f546;
	div.rn.f32 	%f128, %f487, %f546;
	div.rn.f32 	%f129, %f499, %f546;
	div.rn.f32 	%f130, %f511, %f546;
	div.rn.f32 	%f131, %f523, %f546;
	div.rn.f32 	%f132, %f535, %f546;
	mad.lo.s64 	%rd223, %rd242, %rd37, %rd222;
	cvta.to.global.u64 	%rd224, %rd36;
	shl.b64 	%rd225, %rd223, 2;
	add.s64 	%rd25, %rd224, %rd225;
	@%p133 bra 	$L__BB427_58;
	st.global.f32 	[%rd25], %f107;
$L__BB427_58:
	mov.u32 	%r496, %tid.x;
	add.s32 	%r497, %r496, 32;
	cvt.u64.u32 	%rd226, %r497;
	setp.le.s64 	%p144, %rd39, %rd226;
	@%p144 bra 	$L__BB427_60;
	st.global.f32 	[%rd25+128], %f108;
$L__BB427_60:
	mov.u32 	%r498, %tid.x;
	add.s32 	%r499, %r498, 64;
	cvt.u64.u32 	%rd227, %r499;
	setp.le.s64 	%p145, %rd39, %rd227;
	@%p145 bra 	$L__BB427_62;
	st.global.f32 	[%rd25+256], %f109;
$L__BB427_62:
	mov.u32 	%r500, %tid.x;
	add.s32 	%r501, %r500, 96;
	cvt.u64.u32 	%rd228, %r501;
	setp.le.s64 	%p146, %rd39, %rd228;
	@%p146 bra 	$L__BB427_64;
	st.global.f32 	[%rd25+384], %f110;
$L__BB427_64:
	mov.u32 	%r502, %tid.x;
	add.s32 	%r503, %r502, 128;
	cvt.u64.u32 	%rd229, %r503;
	setp.le.s64 	%p147, %rd39, %rd229;
	@%p147 bra 	$L__BB427_66;
	st.global.f32 	[%rd25+512], %f111;
$L__BB427_66:
	add.s32 	%r505, %r502, 160;
	cvt.u64.u32 	%rd230, %r505;
	setp.le.s64 	%p148, %rd39, %rd230;
	@%p148 bra 	$L__BB427_68;
	st.global.f32 	[%rd25+640], %f112;
$L__BB427_68:
	add.s32 	%r507, %r502, 192;
	cvt.u64.u32 	%rd231, %r507;
	setp.le.s64 	%p149, %rd39, %rd231;
	@%p149 bra 	$L__BB427_70;
	st.global.f32 	[%rd25+768], %f113;
$L__BB427_70:
	add.s32 	%r509, %r502, 224;
	cvt.u64.u32 	%rd232, %r509;
	setp.le.s64 	%p150, %rd39, %rd232;
	@%p150 bra 	$L__BB427_72;
	st.global.f32 	[%rd25+896], %f114;
$L__BB427_72:
	add.s32 	%r511, %r502, 256;
	cvt.u64.u32 	%rd233, %r511;
	setp.le.s64 	%p151, %rd39, %rd233;
	@%p151 bra 	$L__BB427_74;
	st.global.f32 	[%rd25+1024], %f115;
$L__BB427_74:
	add.s32 	%r513, %r502, 288;
	cvt.u64.u32 	%rd234, %r513;
	setp.le.s64 	%p152, %rd39, %rd234;
	@%p152 bra 	$L__BB427_76;
	st.global.f32 	[%rd25+1152], %f116;
$L__BB427_76:
	add.s32 	%r515, %r502, 320;
	cvt.u64.u32 	%rd235, %r515;
	setp.le.s64 	%p153, %rd39, %rd235;
	@%p153 bra 	$L__BB427_78;
	st.global.f32 	[%rd25+1280], %f117;
$L__BB427_78:
	add.s32 	%r517, %r502, 352;
	cvt.u64.u32 	%rd236, %r517;
	setp.le.s64 	%p154, %rd39, %rd236;
	@%p154 bra 	$L__BB427_80;
	st.global.f32 	[%rd25+1408], %f118;
$L__BB427_80:
	setp.le.s64 	%p155, %rd39, %rd7;
	@%p155 bra 	$L__BB427_82;
	st.global.f32 	[%rd25+1536], %f119;
$L__BB427_82:
	setp.le.s64 	%p156, %rd39, %rd8;
	@%p156 bra 	$L__BB427_84;
	st.global.f32 	[%rd25+1664], %f120;
$L__BB427_84:
	setp.le.s64 	%p157, %rd39, %rd9;
	@%p157 bra 	$L__BB427_86;
	st.global.f32 	[%rd25+1792], %f121;
$L__BB427_86:
	setp.le.s64 	%p158, %rd39, %rd10;
	@%p158 bra 	$L__BB427_88;
	st.global.f32 	[%rd25+1920], %f122;
$L__BB427_88:
	setp.le.s64 	%p159, %rd39, %rd11;
	@%p159 bra 	$L__BB427_90;
	st.global.f32 	[%rd25+2048], %f123;
$L__BB427_90:
	setp.le.s64 	%p160, %rd39, %rd12;
	@%p160 bra 	$L__BB427_92;
	st.global.f32 	[%rd25+2176], %f124;
$L__BB427_92:
	setp.le.s64 	%p161, %rd39, %rd13;
	@%p161 bra 	$L__BB427_94;
	st.global.f32 	[%rd25+2304], %f125;
$L__BB427_94:
	setp.le.s64 	%p162, %rd39, %rd14;
	@%p162 bra 	$L__BB427_96;
	st.global.f32 	[%rd25+2432], %f126;
$L__BB427_96:
	setp.le.s64 	%p163, %rd39, %rd15;
	@%p163 bra 	$L__BB427_98;
	st.global.f32 	[%rd25+2560], %f127;
$L__BB427_98:
	setp.le.s64 	%p164, %rd39, %rd16;
	@%p164 bra 	$L__BB427_100;
	st.global.f32 	[%rd25+2688], %f128;
$L__BB427_100:
	setp.le.s64 	%p165, %rd39, %rd17;
	@%p165 bra 	$L__BB427_102;
	st.global.f32 	[%rd25+2816], %f129;
$L__BB427_102:
	setp.le.s64 	%p166, %rd39, %rd18;
	@%p166 bra 	$L__BB427_104;
	st.global.f32 	[%rd25+2944], %f130;
$L__BB427_104:
	add.s32 	%r519, %r502, 768;
	cvt.u64.u32 	%rd237, %r519;
	setp.le.s64 	%p167, %rd39, %rd237;
	@%p167 bra 	$L__BB427_106;
	st.global.f32 	[%rd25+3072], %f131;
$L__BB427_106:
	add.s32 	%r521, %r502, 800;
	cvt.u64.u32 	%rd238, %r521;
	setp.le.s64 	%p168, %rd39, %rd238;
	@%p168 bra 	$L__BB427_108;
	st.global.f32 	[%rd25+3200], %f132;
$L__BB427_108:
	ld.param.u64 	%rd241, [_Z15SoftmaxWarpImplI22BroadcastScaleMaskLoadIffbLm3EiE11DirectStoreIffEfLi1ELi26ELi32ELi1ELb1EL9Algorithm0EEvT_T0_ll_param_2];
	mov.u32 	%r522, %nctaid.x;
	mov.u32 	%r523, %ntid.y;
	mul.lo.s32 	%r524, %r522, %r523;
	cvt.s64.s32 	%rd239, %r524;
	add.s64 	%rd242, %rd242, %rd239;
	setp.lt.s64 	%p169, %rd242, %rd241;
	@%p169 bra 	$L__BB427_4;
$L__BB427_109:
	ret;

}
	// .globl	_Z15SoftmaxWarpImplI22BroadcastScaleMaskLoadIffbLm3EiE11DirectStoreIffEfLi1ELi27ELi32ELi1ELb0EL9Algorithm0EEvT_T0_ll
.visible .entry _Z15SoftmaxWarpImplI22BroadcastScaleMaskLoadIffbLm3EiE11DirectStoreIffEfLi1ELi27ELi32ELi1ELb0EL9Algorithm0EEvT_T0_ll(
	.param .align 8 .b8 _Z15SoftmaxWarpImplI22BroadcastScaleMaskLoadIffbLm3EiE11DirectStoreIffEfLi1ELi27ELi32ELi1ELb0EL9Algorithm0EEvT_T0_ll_param_0[112],
	.param .align 8 .b8 _Z15SoftmaxWarpImplI22BroadcastScaleMaskLoadIffbLm3EiE11DirectStoreIffEfLi1ELi27ELi32ELi1ELb0EL9Algorithm0EEvT_T0_ll_param_1[16],
	.param .u64 _Z15SoftmaxWarpImplI22BroadcastScaleMaskLoadIffbLm3EiE11DirectStoreIffEfLi1ELi27ELi32ELi1ELb0EL9Algorithm0EEvT_T0_ll_param_2,
	.param .u64 _Z15SoftmaxWarpImplI22BroadcastScaleMaskLoadIffbLm3EiE11DirectStoreIffEfLi1ELi27ELi32ELi1ELb0EL9Algorithm0EEvT_T0_ll_param_3
)
{
	.reg .pred 	%p<44>;
	.reg .b16 	%rs<36>;
	.reg .b32 	%r<454>;
	.reg .b32 	%f<486>;
	.reg .b64 	%rd<199>;

	ld.param.v2.f32 	{%f3, %f4}, [_Z15SoftmaxWarpImplI22BroadcastScaleMaskLoadIffbLm3EiE11DirectStoreIffEfLi1ELi27ELi32ELi1ELb0EL9Algorithm0EEvT_T0_ll_param_0+104];
	ld.param.u64 	%rd24, [_Z15SoftmaxWarpImplI22BroadcastScaleMaskLoadIffbLm3EiE11DirectStoreIffEfLi1ELi27ELi32ELi1ELb0EL9Algorithm0EEvT_T0_ll_param_0+96];
	ld.param.u32 	%r12, [_Z15SoftmaxWarpImplI22BroadcastScaleMaskLoadIffbLm3EiE11DirectStoreIffEfLi1ELi27ELi32ELi1ELb0EL9Algorithm0EEvT_T0_ll_param_0+80];
	ld.param.v2.u32 	{%r10, %r11}, [_Z15SoftmaxWarpImplI22BroadcastScaleMaskLoadIffbLm3EiE11DirectStoreIffEfLi1ELi27ELi32ELi1ELb0EL9Algorithm0EEvT_T0_ll_param_0+72];
	ld.param.v2.u32 	{%r7, %r8}, [_Z15SoftmaxWarpImplI22BroadcastScaleMaskLoadIffbLm3EiE11DirectStoreIffEfLi1ELi27ELi32ELi1ELb0EL9Algorithm0EEvT_T0_ll_param_0+48];
	ld.param.u64 	%rd20, [_Z15SoftmaxWarpImplI22BroadcastScaleMaskLoadIffbLm3EiE11DirectStoreIffEfLi1ELi27ELi32ELi1ELb0EL9Algorithm0EEvT_T0_ll_param_0+32];
	ld.param.u64 	%rd19, [_Z15SoftmaxWarpImplI22BroadcastScaleMaskLoadIffbLm3EiE11DirectStoreIffEfLi1ELi27ELi32ELi1ELb0EL9Algorithm0EEvT_T0_ll_param_0+24];
	ld.param.u64 	%rd18, [_Z15SoftmaxWarpImplI22BroadcastScaleMaskLoadIffbLm3EiE11DirectStoreIffEfLi1ELi27ELi32ELi1ELb0EL9Algorithm0EEvT_T0_ll_param_0+16];
	ld.param.u64 	%rd17, [_Z15SoftmaxWarpImplI22BroadcastScaleMaskLoadIffbLm3EiE11DirectStoreIffEfLi1ELi27ELi32ELi1ELb0EL9Algorithm0EEvT_T0_ll_param_0+8];
	ld.param.u64 	%rd16, [_Z15SoftmaxWarpImplI22BroadcastScaleMaskLoadIffbLm3EiE11DirectStoreIffEfLi1ELi27ELi32ELi1ELb0EL9Algorithm0EEvT_T0_ll_param_0];
	ld.param.u64 	%rd6, [_Z15SoftmaxWarpImplI22BroadcastScaleMaskLoadIffbLm3EiE11DirectStoreIffEfLi1ELi27ELi32ELi1ELb0EL9Algorithm0EEvT_T0_ll_param_1];
	ld.param.u64 	%rd7, [_Z15SoftmaxWarpImplI22BroadcastScaleMaskLoadIffbLm3EiE11DirectStoreIffEfLi1ELi27ELi32ELi1ELb0EL9Algorithm0EEvT_T0_ll_param_1+8];
	ld.param.u64 	%rd25, [_Z15SoftmaxWarpImplI22BroadcastScaleMaskLoadIffbLm3EiE11DirectStoreIffEfLi1ELi27ELi32ELi1ELb0EL9Algorithm0EEvT_T0_ll_param_2];
	ld.param.u64 	%rd26, [_Z15SoftmaxWarpImplI22BroadcastScaleMaskLoadIffbLm3EiE11DirectStoreIffEfLi1ELi27ELi32ELi1ELb0EL9Algorithm0EEvT_T0_ll_param_3];
	setp.lt.s64 	%p1, %rd26, 865;
	@%p1 bra 	$L__BB428_2;
	mov.u64 	%rd27, $str;
	cvta.global.u64 	%rd28, %rd27;
	mov.u64 	%rd29, $str$1;
	cvta.global.u64 	%rd30, %rd29;
	mov.u64 	%rd31, __unnamed_419;
	cvta.global.u64 	%rd32, %rd31;
	{ // callseq 418, 0
	.param .b64 param0;
	st.param.b64 	[param0], %rd28;
	.param .b64 param1;
	st.param.b64 	[param1], %rd30;
	.param .b32 param2;
	st.param.b32 	[param2], 219;
	.param .b64 param3;
	st.param.b64 	[param3], %rd32;
	.param .b64 param4;
	st.param.b64 	[param4], 1;
	call.uni 
	__assertfail, 
	(
	param0, 
	param1, 
	param2, 
	param3, 
	param4
	);
	} // callseq 418
$L__BB428_2:
	mov.u32 	%r23, %ctaid.x;
	mov.u32 	%r24, %ntid.y;
	mov.u32 	%r25, %tid.y;
	mad.lo.s32 	%r26, %r23, %r24, %r25;
	mov.u32 	%r27, %nctaid.x;
	mul.lo.s32 	%r6, %r27, %r24;
	cvt.s64.s32 	%rd198, %r26;
	setp.le.s64 	%p2, %rd25, %rd198;
	@%p2 bra 	$L__BB428_5;
	cvta.to.global.u64 	%rd9, %rd16;
	cvta.to.global.u64 	%rd10, %rd17;
	mov.u32 	%r28, %tid.x;
	cvt.u64.u32 	%rd11, %r28;
	cvta.to.global.u64 	%rd12, %rd6;
	cvt.s64.s32 	%rd13, %r6;
$L__BB428_4:
	setp.eq.s64 	%p3, %rd20, 1;
	setp.eq.s64 	%p4, %rd19, 1;
	setp.eq.s64 	%p5, %rd18, 1;
	mad.lo.s64 	%rd33, %rd24, %rd198, %rd11;
	cvt.u32.u64 	%r29, %rd33;
	div.s32 	%r30, %r29, %r7;
	mul.lo.s32 	%r31, %r30, %r7;
	sub.s32 	%r32, %r29, %r31;
	div.s32 	%r33, %r32, %r8;
	mul.lo.s32 	%r34, %r33, %r8;
	sub.s32 	%r35, %r32, %r34;
	selp.b32 	%r36, 0, %r30, %p5;
	selp.b32 	%r37, 0, %r33, %p4;
	selp.b32 	%r38, 0, %r35, %p3;
	mul.lo.s32 	%r39, %r10, %r36;
	mad.lo.s32 	%r40, %r11, %r37, %r39;
	mad.lo.s32 	%r41, %r12, %r38, %r40;
	shl.b64 	%rd34, %rd33, 32;
	shr.s64 	%rd35, %rd34, 30;
	add.s64 	%rd36, %rd9, %rd35;
	ld.global.f32 	%f5, [%rd36];
	cvt.s64.s32 	%rd37, %r41;
	add.s64 	%rd38, %rd10, %rd37;
	ld.global.u8 	%rs9, [%rd38];
	setp.eq.s16 	%p6, %rs9, 0;
	mul.f32 	%f6, %f5, %f4;
	selp.f32 	%f7, %f3, %f6, %p6;
	max.f32 	%f8, %f7, 0fFF800000;
	add.s64 	%rd39, %rd33, 32;
	cvt.u32.u64 	%r42, %rd39;
	div.s32 	%r43, %r42, %r7;
	mul.lo.s32 	%r44, %r43, %r7;
	sub.s32 	%r45, %r42, %r44;
	div.s32 	%r46, %r45, %r8;
	mul.lo.s32 	%r47, %r46, %r8;
	sub.s32 	%r48, %r45, %r47;
	selp.b32 	%r49, 0, %r43, %p5;
	selp.b32 	%r50, 0, %r46, %p4;
	selp.b32 	%r51, 0, %r48, %p3;
	mul.lo.s32 	%r52, %r10, %r49;
	mad.lo.s32 	%r53, %r11, %r50, %r52;
	mad.lo.s32 	%r54, %r12, %r51, %r53;
	shl.b64 	%rd40, %rd39, 32;
	shr.s64 	%rd41, %rd40, 30;
	add.s64 	%rd42, %rd9, %rd41;
	ld.global.f32 	%f9, [%rd42];
	cvt.s64.s32 	%rd43, %r54;
	add.s64 	%rd44, %rd10, %rd43;
	ld.global.u8 	%rs10, [%rd44];
	setp.eq.s16 	%p7, %rs10, 0;
	mul.f32 	%f10, %f9, %f4;
	selp.f32 	%f11, %f3, %f10, %p7;
	max.f32 	%f12, %f8, %f11;
	add.s64 	%rd45, %rd33, 64;
	cvt.u32.u64 	%r55, %rd45;
	div.s32 	%r56, %r55, %r7;
	mul.lo.s32 	%r57, %r56, %r7;
	sub.s32 	%r58, %r55, %r57;
	div.s32 	%r59, %r58, %r8;
	mul.lo.s32 	%r60, %r59, %r8;
	sub.s32 	%r61, %r58, %r60;
	selp.b32 	%r62, 0, %r56, %p5;
	selp.b32 	%r63, 0, %r59, %p4;
	selp.b32 	%r64, 0, %r61, %p3;
	mul.lo.s32 	%r65, %r10, %r62;
	mad.lo.s32 	%r66, %r11, %r63, %r65;
	mad.lo.s32 	%r67, %r12, %r64, %r66;
	shl.b64 	%rd46, %rd45, 32;
	shr.s64 	%rd47, %rd46, 30;
	add.s64 	%rd48, %rd9, %rd47;
	ld.global.f32 	%f13, [%rd48];
	cvt.s64.s32 	%rd49, %r67;
	add.s64 	%rd50, %rd10, %rd49;
	ld.global.u8 	%rs11, [%rd50];
	setp.eq.s16 	%p8, %rs11, 0;
	mul.f32 	%f14, %f13, %f4;
	selp.f32 	%f15, %f3, %f14, %p8;
	max.f32 	%f16, %f12, %f15;
	add.s64 	%rd51, %rd33, 96;
	cvt.u32.u64 	%r68, %rd51;
	div.s32 	%r69, %r68, %r7;
	mul.lo.s32 	%r70, %r69, %r7;
	sub.s32 	%r71, %r68, %r70;
	div.s32 	%r72, %r71, %r8;
	mul.lo.s32 	%r73, %r72, %r8;
	sub.s32 	%r74, %r71, %r73;
	selp.b32 	%r75, 0, %r69, %p5;
	selp.b32 	%r76, 0, %r72, %p4;
	selp.b32 	%r77, 0, %r74, %p3;
	mul.lo.s32 	%r78, %r10, %r75;
	mad.lo.s32 	%r79, %r11, %r76, %r78;
	mad.lo.s32 	%r80, %r12, %r77, %r79;
	shl.b64 	%rd52, %rd51, 32;
	shr.s64 	%rd53, %rd52, 30;
	add.s64 	%rd54, %rd9, %rd53;
	ld.global.f32 	%f17, [%rd54];
	cvt.s64.s32 	%rd55, %r80;
	add.s64 	%rd56, %rd10, %rd55;
	ld.global.u8 	%rs12, [%rd56];
	setp.eq.s16 	%p9, %rs12, 0;
	mul.f32 	%f18, %f17, %f4;
	selp.f32 	%f19, %f3, %f18, %p9;
	max.f32 	%f20, %f16, %f19;
	add.s64 	%rd57, %rd33, 128;
	cvt.u32.u64 	%r81, %rd57;
	div.s32 	%r82, %r81, %r7;
	mul.lo.s32 	%r83, %r82, %r7;
	sub.s32 	%r84, %r81, %r83;
	div.s32 	%r85, %r84, %r8;
	mul.lo.s32 	%r86, %r85, %r8;
	sub.s32 	%r87, %r84, %r86;
	selp.b32 	%r88, 0, %r82, %p5;
	selp.b32 	%r89, 0, %r85, %p4;
	selp.b32 	%r90, 0, %r87, %p3;
	mul.lo.s32 	%r91, %r10, %r88;
	mad.lo.s32 	%r92, %r11, %r89, %r91;
	mad.lo.s32 	%r93, %r12, %r90, %r92;
	shl.b64 	%rd58, %rd57, 32;
	shr.s64 	%rd59, %rd58, 30;
	add.s64 	%rd60, %rd9, %rd59;
	ld.global.f32 	%f21, [%rd60];
	cvt.s64.s32 	%rd61, %r93;
	add.s64 	%rd62, %rd10, %rd61;
	ld.global.u8 	%rs13, [%rd62];
	setp.eq.s16 	%p10, %rs13, 0;
	mul.f32 	%f22, %f21, %f4;
	selp.f32 	%f23, %f3, %f22, %p10;
	max.f32 	%f24, %f20, %f23;
	add.s64 	%rd63, %rd33, 160;
	cvt.u32.u64 	%r94, %rd63;
	div.s32 	%r95, %r94, %r7;
	mul.lo.s32 	%r96, %r95, %r7;
	sub.s32 	%r97, %r94, %r96;
	div.s32 	%r98, %r97, %r8;
	mul.lo.s32 	%r99, %r98, %r8;
	sub.s32 	%r100, %r97, %r99;
	selp.b32 	%r101, 0, %r95, %p5;
	selp.b32 	%r102, 0, %r98, %p4;
	selp.b32 	%r103, 0, %r100, %p3;
	mul.lo.s32 	%r104, %r10, %r101;
	mad.lo.s32 	%r105, %r11, %r102, %r104;
	mad.lo.s32 	%r106, %r12, %r103, %r105;
	shl.b64 	%rd64, %rd63, 32;
	shr.s64 	%rd65, %rd64, 30;
	add.s64 	%rd66, %rd9, %rd65;
	ld.global.f32 	%f25, [%rd66];
	cvt.s64.s32 	%rd67, %r106;
	add.s64 	%rd68, %rd10, %rd67;
	ld.global.u8 	%rs14, [%rd68];
	setp.eq.s16 	%p11, %rs14, 0;
	mul.f32 	%f26, %f25, %f4;
	selp.f32 	%f27, %f3, %f26, %p11;
	max.f32 	%f28, %f24, %f27;
	add.s64 	%rd69, %rd33, 192;
	cvt.u32.u64 	%r107, %rd69;
	div.s32 	%r108, %r107, %r7;
	mul.lo.s32 	%r109, %r108, %r7;
	sub.s32 	%r110, %r107, %r109;
	div.s32 	%r111, %r110, %r8;
	mul.lo.s32 	%r112, %r111, %r8;
	sub.s32 	%r113, %r110, %r112;
	selp.b32 	%r114, 0, %r108, %p5;
	selp.b32 	%r115, 0, %r111, %p4;
	selp.b32 	%r116, 0, %r113, %p3;
	mul.lo.s32 	%r117, %r10, %r114;
	mad.lo.s32 	%r118, %r11, %r115, %r117;
	mad.lo.s32 	%r119, %r12, %r116, %r118;
	shl.b64 	%rd70, %rd69, 32;
	shr.s64 	%rd71, %rd70, 30;
	add.s64 	%rd72, %rd9, %rd71;
	ld.global.f32 	%f29, [%rd72];
	cvt.s64.s32 	%rd73, %r119;
	add.s64 	%rd74, %rd10, %rd73;
	ld.global.u8 	%rs15, [%rd74];
	setp.eq.s16 	%p12, %rs15, 0;
	mul.f32 	%f30, %f29, %f4;
	selp.f32 	%f31, %f3, %f30, %p12;
	max.f32 	%f32, %f28, %f31;
	add.s64 	%rd75, %rd33, 224;
	cvt.u32.u64 	%r120, %rd75;
	div.s32 	%r121, %r120, %r7;
	mul.lo.s32 	%r122, %r121, %r7;
	sub.s32 	%r123, %r120, %r122;
	div.s32 	%r124, %r123, %r8;
	mul.lo.s32 	%r125, %r124, %r8;
	sub.s32 	%r126, %r123, %r125;
	selp.b32 	%r127, 0, %r121, %p5;
	selp.b32 	%r128, 0, %r124, %p4;
	selp.b32 	%r129, 0, %r126, %p3;
	mul.lo.s32 	%r130, %r10, %r127;
	mad.lo.s32 	%r131, %r11, %r128, %r130;
	mad.lo.s32 	%r132, %r12, %r129, %r131;
	shl.b64 	%rd76, %rd75, 32;
	shr.s64 	%rd77, %rd76, 30;
	add.s64 	%rd78, %rd9, %rd77;
	ld.global.f32 	%f33, [%rd78];
	cvt.s64.s32 	%rd79, %r132;
	add.s64 	%rd80, %rd10, %rd79;
	ld.global.u8 	%rs16, [%rd80];
	setp.eq.s16 	%p13, %rs16, 0;
	mul.f32 	%f34, %f33, %f4;
	selp.f32 	%f35, %f3, %f34, %p13;
	max.f32 	%f36, %f32, %f35;
	add.s64 	%rd81, %rd33, 256;
	cvt.u32.u64 	%r133, %rd81;
	div.s32 	%r134, %r133, %r7;
	mul.lo.s32 	%r135, %r134, %r7;
	sub.s32 	%r136, %r133, %r135;
	div.s32 	%r137, %r136, %r8;
	mul.lo.s32 	%r138, %r137, %r8;
	sub.s32 	%r139, %r136, %r138;
	selp.b32 	%r140, 0, %r134, %p5;
	selp.b32 	%r141, 0, %r137, %p4;
	selp.b32 	%r142, 0, %r139, %p3;
	mul.lo.s32 	%r143, %r10, %r140;
	mad.lo.s32 	%r144, %r11, %r141, %r143;
	mad.lo.s32 	%r145, %r12, %r142, %r144;
	shl.b64 	%rd82, %rd81, 32;
	shr.s64 	%rd83, %rd82, 30;
	add.s64 	%rd84, %rd9, %rd83;
	ld.global.f32 	%f37, [%rd84];
	cvt.s64.s32 	%rd85, %r145;
	add.s64 	%rd86, %rd10, %rd85;
	ld.global.u8 	%rs17, [%rd86];
	setp.eq.s16 	%p14, %rs17, 0;
	mul.f32 	%f38, %f37, %f4;
	selp.f32 	%f39, %f3, %f38, %p14;
	max.f32 	%f40, %f36, %f39;
	add.s64 	%rd87, %rd33, 288;
	cvt.u32.u64 	%r146, %rd87;
	div.s32 	%r147, %r146, %r7;
	mul.lo.s32 	%r148, %r147, %r7;
	sub.s32 	%r149, %r146, %r148;
	div.s32 	%r150, %r149, %r8;
	mul.lo.s32 	%r151, %r150, %r8;
	sub.s32 	%r152, %r149, %r151;
	selp.b32 	%r153, 0, %r147, %p5;
	selp.b32 	%r154, 0, %r150, %p4;
	selp.b32 	%r155, 0, %r152, %p3;
	mul.lo.s32 	%r156, %r10, %r153;
	mad.lo.s32 	%r157, %r11, %r154, %r156;
	mad.lo.s32 	%r158, %r12, %r155, %r157;
	shl.b64 	%rd88, %rd87, 32;
	shr.s64 	%rd89, %rd88, 30;
	add.s64 	%rd90, %rd9, %rd89;
	ld.global.f32 	%f41, [%rd90];
	cvt.s64.s32 	%rd91, %r158;
	add.s64 	%rd92, %rd10, %rd91;
	ld.global.u8 	%rs18, [%rd92];
	setp.eq.s16 	%p15, %rs18, 0;
	mul.f32 	%f42, %f41, %f4;
	selp.f32 	%f43, %f3, %f42, %p15;
	max.f32 	%f44, %f40, %f43;
	add.s64 	%rd93, %rd33, 320;
	cvt.u32.u64 	%r159, %rd93;
	div.s32 	%r160, %r159, %r7;
	mul.lo.s32 	%r161, %r160, %r7;
	sub.s32 	%r162, %r159, %r161;
	div.s32 	%r163, %r162, %r8;
	mul.lo.s32 	%r164, %r163, %r8;
	sub.s32 	%r165, %r162, %r164;
	selp.b32 	%r166, 0, %r160, %p5;
	selp.b32 	%r167, 0, %r163, %p4;
	selp.b32 	%r168, 0, %r165, %p3;
	mul.lo.s32 	%r169, %r10, %r166;
	mad.lo.s32 	%r170, %r11, %r167, %r169;
	mad.lo.s32 	%r171, %r12, %r168, %r170;
	shl.b64 	%rd94, %rd93, 32;
	shr.s64 	%rd95, %rd94, 30;
	add.s64 	%rd96, %rd9, %rd95;
	ld.global.f32 	%f45, [%rd96];
	cvt.s64.s32 	%rd97, %r171;
	add.s64 	%rd98, %rd10, %rd97;
	ld.global.u8 	%rs19, [%rd98];
	setp.eq.s16 	%p16, %rs19, 0;
	mul.f32 	%f46, %f45, %f4;
	selp.f32 	%f47, %f3, %f46, %p16;
	max.f32 	%f48, %f44, %f47;
	add.s64 	%rd99, %rd33, 352;
	cvt.u32.u64 	%r172, %rd99;
	div.s32 	%r173, %r172, %r7;
	mul.lo.s32 	%r174, %r173, %r7;
	sub.s32 	%r175, %r172, %r174;
	div.s32 	%r176, %r175, %r8;
	mul.lo.s32 	%r177, %r176, %r8;
	sub.s32 	%r178, %r175, %r177;
	selp.b32 	%r179, 0, %r173, %p5;
	selp.b32 	%r180, 0, %r176, %p4;
	selp.b32 	%r181, 0, %r178, %p3;
	mul.lo.s32 	%r182, %r10, %r179;
	mad.lo.s32 	%r183, %r11, %r180, %r182;
	mad.lo.s32 	%r184, %r12, %r181, %r183;
	shl.b64 	%rd100, %rd99, 32;
	shr.s64 	%rd101, %rd100, 30;
	add.s64 	%rd102, %rd9, %rd101;
	ld.global.f32 	%f49, [%rd102];
	cvt.s64.s32 	%rd103, %r184;
	add.s64 	%rd104, %rd10, %rd103;
	ld.global.u8 	%rs20, [%rd104];
	setp.eq.s16 	%p17, %rs20, 0;
	mul.f32 	%f50, %f49, %f4;
	selp.f32 	%f51, %f3, %f50, %p17;
	max.f32 	%f52, %f48, %f51;
	add.s64 	%rd105, %rd33, 384;
	cvt.u32.u64 	%r185, %rd105;
	div.s32 	%r186, %r185, %r7;
	mul.lo.s32 	%r187, %r186, %r7;
	sub.s32 	%r188, %r185, %r187;
	div.s32 	%r189, %r188, %r8;
	mul.lo.s32 	%r190, %r189, %r8;
	sub.s32 	%r191, %r188, %r190;
	selp.b32 	%r192, 0, %r186, %p5;
	selp.b32 	%r193, 0, %r189, %p4;
	selp.b32 	%r194, 0, %r191, %p3;
	mul.lo.s32 	%r195, %r10, %r192;
	mad.lo.s32 	%r196, %r11, %r193, %r195;
	mad.lo.s32 	%r197, %r12, %r194, %r196;
	shl.b64 	%rd106, %rd105, 32;
	shr.s64 	%rd107, %rd106, 30;
	add.s64 	%rd108, %rd9, %rd107;
	ld.global.f32 	%f53, [%rd108];
	cvt.s64.s32 	%rd109, %r197;
	add.s64 	%rd110, %rd10, %rd109;
	ld.global.u8 	%rs21, [%rd110];
	setp.eq.s16 	%p18, %rs21, 0;
	mul.f32 	%f54, %f53, %f4;
	selp.f32 	%f55, %f3, %f54, %p18;
	max.f32 	%f56, %f52, %f55;
	add.s64 	%rd111, %rd33, 416;
	cvt.u32.u64 	%r198, %rd111;
	div.s32 	%r199, %r198, %r7;
	mul.lo.s32 	%r200, %r199, %r7;
	sub.s32 	%r201, %r198, %r200;
	div.s32 	%r202, %r201, %r8;
	mul.lo.s32 	%r203, %r202, %r8;
	sub.s32 	%r204, %r201, %r203;
	selp.b32 	%r205, 0, %r199, %p5;
	selp.b32 	%r206, 0, %r202, %p4;
	selp.b32 	%r207, 0, %r204, %p3;
	mul.lo.s32 	%r208, %r10, %r205;
	mad.lo.s32 	%r209, %r11, %r206, %r208;
	mad.lo.s32 	%r210, %r12, %r207, %r209;
	shl.b64 	%rd112, %rd111, 32;
	shr.s64 	%rd113, %rd112, 30;
	add.s64 	%rd114, %rd9, %rd113;
	ld.global.f32 	%f57, [%rd114];
	cvt.s64.s32 	%rd115, %r210;
	add.s64 	%rd116, %rd10, %rd115;
	ld.global.u8 	%rs22, [%rd116];
	setp.eq.s16 	%p19, %rs22, 0;
	mul.f32 	%f58, %f57, %f4;
	selp.f32 	%f59, %f3, %f58, %p19;
	max.f32 	%f60, %f56, %f59;
	add.s64 	%rd117, %rd33, 448;
	cvt.u32.u64 	%r211, %rd117;
	div.s32 	%r212, %r211, %r7;
	mul.lo.s32 	%r213, %r212, %r7;
	sub.s32 	%r214, %r211, %r213;
	div.s32 	%r215, %r214, %r8;
	mul.lo.s32 	%r216, %r215, %r8;
	sub.s32 	%r217, %r214, %r216;
	selp.b32 	%r218, 0, %r212, %p5;
	selp.b32 	%r219, 0, %r215, %p4;
	selp.b32 	%r220, 0, %r217, %p3;
	mul.lo.s32 	%r221, %r10, %r218;
	mad.lo.s32 	%r222, %r11, %r219, %r221;
	mad.lo.s32 	%r223, %r12, %r220, %r222;
	shl.b64 	%rd118, %rd117, 32;
	shr.s64 	%rd119, %rd118, 30;
	add.s64 	%rd120, %rd9, %rd119;
	ld.global.f32 	%f61, [%rd120];
	cvt.s64.s32 	%rd121, %r223;
	add.s64 	%rd122, %rd10, %rd121;
	ld.global.u8 	%rs23, [%rd122];
	setp.eq.s16 	%p20, %rs23, 0;
	mul.f32 	%f62, %f61, %f4;
	selp.f32 	%f63, %f3, %f62, %p20;
	max.f32 	%f64, %f60, %f63;
	add.s64 	%rd123, %rd33, 480;
	cvt.u32.u64 	%r224, %rd123;
	div.s32 	%r225, %r224, %r7;
	mul.lo.s32 	%r226, %r225, %r7;
	sub.s32 	%r227, %r224, %r226;
	div.s32 	%r228, %r227, %r8;
	mul.lo.s32 	%r229, %r228, %r8;
	sub.s32 	%r230, %r227, %r229;
	selp.b32 	%r231, 0, %r225, %p5;
	selp.b32 	%r232, 0, %r228, %p4;
	selp.b32 	%r233, 0, %r230, %p3;
	mul.lo.s32 	%r234, %r10, %r231;
	mad.lo.s32 	%r235, %r11, %r232, %r234;
	mad.lo.s32 	%r236, %r12, %r233, %r235;
	shl.b64 	%rd124, %rd123, 32;
	shr.s64 	%rd125, %rd124, 30;
	add.s64 	%rd126, %rd9, %rd125;
	ld.global.f32 	%f65, [%rd126];
	cvt.s64.s32 	%rd127, %r236;
	add.s64 	%rd128, %rd10, %rd127;
	ld.global.u8 	%rs24, [%rd128];
	setp.eq.s16 	%p21, %rs24, 0;
	mul.f32 	%f66, %f65, %f4;
	selp.f32 	%f67, %f3, %f66, %p21;
	max.f32 	%f68, %f64, %f67;
	add.s64 	%rd129, %rd33, 512;
	cvt.u32.u64 	%r237, %rd129;
	div.s32 	%r238, %r237, %r7;
	mul.lo.s32 	%r239, %r238, %r7;
	sub.s32 	%r240, %r237, %r239;
	div.s32 	%r241, %r240, %r8;
	mul.lo.s32 	%r242, %r241, %r8;
	sub.s32 	%r243, %r240, %r242;
	selp.b32 	%r244, 0, %r238, %p5;
	selp.b32 	%r245, 0, %r241, %p4;
	selp.b32 	%r246, 0, %r243, %p3;
	mul.lo.s32 	%r247, %r10, %r244;
	mad.lo.s32 	%r248, %r11, %r245, %r247;
	mad.lo.s32 	%r249, %r12, %r246, %r248;
	shl.b64 	%rd130, %rd129, 32;
	shr.s64 	%rd131, %rd130, 30;
	add.s64 	%rd132, %rd9, %rd131;
	ld.global.f32 	%f69, [%rd132];
	cvt.s64.s32 	%rd133, %r249;
	add.s64 	%rd134, %rd10, %rd133;
	ld.global.u8 	%rs25, [%rd134];
	setp.eq.s16 	%p22, %rs25, 0;
	mul.f32 	%f70, %f69, %f4;
	selp.f32 	%f71, %f3, %f70, %p22;
	max.f32 	%f72, %f68, %f71;
	add.s64 	%rd135, %rd33, 544;
	cvt.u32.u64 	%r250, %rd135;
	div.s32 	%r251, %r250, %r7;
	mul.lo.s32 	%r252, %r251, %r7;
	sub.s32 	%r253, %r250, %r252;
	div.s32 	%r254, %r253, %r8;
	mul.lo.s32 	%r255, %r254, %r8;
	sub.s32 	%r256, %r253, %r255;
	selp.b32 	%r257, 0, %r251, %p5;
	selp.b32 	%r258, 0, %r254, %p4;
	selp.b32 	%r259, 0, %r256, %p3;
	mul.lo.s32 	%r260, %r10, %r257;
	mad.lo.s32 	%r261, %r11, %r258, %r260;
	mad.lo.s32 	%r262, %r12, %r259, %r261;
	shl.b64 	%rd136, %rd135, 32;
	shr.s64 	%rd137, %rd136, 30;
	add.s64 	%rd138, %rd9, %rd137;
	ld.global.f32 	%f73, [%rd138];
	cvt.s64.s32 	%rd139, %r262;
	add.s64 	%rd140, %rd10, %rd139;
	ld.global.u8 	%rs26, [%rd140];
	setp.eq.s16 	%p23, %rs26, 0;
	mul.f32 	%f74, %f73, %f4;
	selp.f32 	%f75, %f3, %f74, %p23;
	max.f32 	%f76, %f72, %f75;
	add.s64 	%rd141, %rd33, 576;
	cvt.u32.u64 	%r263, %rd141;
	div.s32 	%r264, %r263, %r7;
	mul.lo.s32 	%r265, %r264, %r7;
	sub.s32 	%r266, %r263, %r265;
	div.s32 	%r267, %r266, %r8;
	mul.lo.s32 	%r268, %r267, %r8;
	sub.s32 	%r269, %r266, %r268;
	selp.b32 	%r270, 0, %r264, %p5;
	selp.b32 	%r271, 0, %r267, %p4;
	selp.b32 	%r272, 0, %r269, %p3;
	mul.lo.s32 	%r273, %r10, %r270;
	mad.lo.s32 	%r274, %r11, %r271, %r273;
	mad.lo.s32 	%r275, %r12, %r272, %r274;
	shl.b64 	%rd142, %rd141, 32;
	shr.s64 	%rd143, %rd142, 30;
	add.s64 	%rd144, %rd9, %rd143;
	ld.global.f32 	%f77, [%rd144];
	cvt.s64.s32 	%rd145, %r275;
	add.s64 	%rd146, %rd10, %rd145;
	ld.global.u8 	%rs27, [%rd146];
	setp.eq.s16 	%p24, %rs27, 0;
	mul.f32 	%f78, %f77, %f4;
	selp.f32 	%f79, %f3, %f78, %p24;
	max.f32 	%f80, %f76, %f79;
	add.s64 	%rd147, %rd33, 608;
	cvt.u32.u64 	%r276, %rd147;
	div.s32 	%r277, %r276, %r7;
	mul.lo.s32 	%r278, %r277, %r7;
	sub.s32 	%r279, %r276, %r278;
	div.s32 	%r280, %r279, %r8;
	mul.lo.s32 	%r281, %r280, %r8;
	sub.s32 	%r282, %r279, %r281;
	selp.b32 	%r283, 0, %r277, %p5;
	selp.b32 	%r284, 0, %r280, %p4;
	selp.b32 	%r285, 0, %r282, %p3;
	mul.lo.s32 	%r286, %r10, %r283;
	mad.lo.s32 	%r287, %r11, %r284, %r286;
	mad.lo.s32 	%r288, %r12, %r285, %r287;
	shl.b64 	%rd148, %rd147, 32;
	shr.s64 	%rd149, %rd148, 30;
	add.s64 	%rd150, %rd9, %rd149;
	ld.global.f32 	%f81, [%rd150];
	cvt.s64.s32 	%rd151, %r288;
	add.s64 	%rd152, %rd10, %rd151;
	ld.global.u8 	%rs28, [%rd152];
	setp.eq.s16 	%p25, %rs28, 0;
	mul.f32 	%f82, %f81, %f4;
	selp.f32 	%f83, %f3, %f82, %p25;
	max.f32 	%f84, %f80, %f83;
	add.s64 	%rd153, %rd33, 640;
	cvt.u32.u64 	%r289, %rd153;
	div.s32 	%r290, %r289, %r7;
	mul.lo.s32 	%r291, %r290, %r7;
	sub.s32 	%r292, %r289, %r291;
	div.s32 	%r293, %r292, %r8;
	mul.lo.s32 	%r294, %r293, %r8;
	sub.s32 	%r295, %r292, %r294;
	selp.b32 	%r296, 0, %r290, %p5;
	selp.b32 	%r297, 0, %r293, %p4;
	selp.b32 	%r298, 0, %r295, %p3;
	mul.lo.s32 	%r299, %r10, %r296;
	mad.lo.s32 	%r300, %r11, %r297, %r299;
	mad.lo.s32 	%r301, %r12, %r298, %r300;
	shl.b64 	%rd154, %rd153, 32;
	shr.s64 	%rd155, %rd154, 30;
	add.s64 	%rd156, %rd9, %rd155;
	ld.global.f32 	%f85, [%rd156];
	cvt.s64.s32 	%rd157, %r301;
	add.s64 	%rd158, %rd10, %rd157;
	ld.global.u8 	%rs29, [%rd158];
	setp.eq.s16 	%p26, %rs29, 0;
	mul.f32 	%f86, %f85, %f4;
	selp.f32 	%f87, %f3, %f86, %p26;
	max.f32 	%f88, %f84, %f87;
	add.s64 	%rd159, %rd33, 672;
	cvt.u32.u64 	%r302, %rd159;
	div.s32 	%r303, %r302, %r7;
	mul.lo.s32 	%r304, %r303, %r7;
	sub.s32 	%r305, %r302, %r304;
	div.s32 	%r306, %r305, %r8;
	mul.lo.s32 	%r307, %r306, %r8;
	sub.s32 	%r308, %r305, %r307;
	selp.b32 	%r309, 0, %r303, %p5;
	selp.b32 	%r310, 0, %r306, %p4;
	selp.b32 	%r311, 0, %r308, %p3;
	mul.lo.s32 	%r312, %r10, %r309;
	mad.lo.s32 	%r313, %r11, %r310, %r312;
	mad.lo.s32 	%r314, %r12, %r311, %r313;
	shl.b64 	%rd160, %rd159, 32;
	shr.s64 	%rd161, %rd160, 30;
	add.s64 	%rd162, %rd9, %rd161;
	ld.global.f32 	%f89, [%rd162];
	cvt.s64.s32 	%rd163, %r314;
	add.s64 	%rd164, %rd10, %rd163;
	ld.global.u8 	%rs30, [%rd164];
	setp.eq.s16 	%p27, %rs30, 0;
	mul.f32 	%f90, %f89, %f4;
	selp.f32 	%f91, %f3, %f90, %p27;
	max.f32 	%f92, %f88, %f91;
	add.s64 	%rd165, %rd33, 704;
	cvt.u32.u64 	%r315, %rd165;
	div.s32 	%r316, %r315, %r7;
	mul.lo.s32 	%r317, %r316, %r7;
	sub.s32 	%r318, %r315, %r317;
	div.s32 	%r319, %r318, %r8;
	mul.lo.s32 	%r320, %r319, %r8;
	sub.s32 	%r321, %r318, %r320;
	selp.b32 	%r322, 0, %r316, %p5;
	selp.b32 	%r323, 0, %r319, %p4;
	selp.b32 	%r324, 0, %r321, %p3;
	mul.lo.s32 	%r325, %r10, %r322;
	mad.lo.s32 	%r326, %r11, %r323, %r325;
	mad.lo.s32 	%r327, %r12, %r324, %r326;
	shl.b64 	%rd166, %rd165, 32;
	shr.s64 	%rd167, %rd166, 30;
	add.s64 	%rd168, %rd9, %rd167;
	ld.global.f32 	%f93, [%rd168];
	cvt.s64.s32 	%rd169, %r327;
	add.s64 	%rd170, %rd10, %rd169;
	ld.global.u8 	%rs31, [%rd170];
	setp.eq.s16 	%p28, %rs31, 0;
	mul.f32 	%f94, %f93, %f4;
	selp.f32 	%f95, %f3, %f94, %p28;
	max.f32 	%f96, %f92, %f95;
	add.s64 	%rd171, %rd33, 736;
	cvt.u32.u64 	%r328, %rd171;
	div.s32 	%r329, %r328, %r7;
	mul.lo.s32 	%r330, %r329, %r7;
	sub.s32 	%r331, %r328, %r330;
	div.s32 	%r332, %r331, %r8;
	mul.lo.s32 	%r333, %r332, %r8;
	sub.s32 	%r334, %r331, %r333;
	selp.b32 	%r335, 0, %r329, %p5;
	selp.b32 	%r336, 0, %r332, %p4;
	selp.b32 	%r337, 0, %r334, %p3;
	mul.lo.s32 	%r338, %r10, %r335;
	mad.lo.s32 	%r339, %r11, %r336, %r338;
	mad.lo.s32 	%r340, %r12, %r337, %r339;
	shl.b64 	%rd172, %rd171, 32;
	shr.s64 	%rd173, %rd172, 30;
	add.s64 	%rd174, %rd9, %rd173;
	ld.global.f32 	%f97, [%rd174];
	cvt.s64.s32 	%rd175, %r340;
	add.s64 	%rd176, %rd10, %rd175;
	ld.global.u8 	%rs32, [%rd176];
	setp.eq.s16 	%p29, %rs32, 0;
	mul.f32 	%f98, %f97, %f4;
	selp.f32 	%f99, %f3, %f98, %p29;
	max.f32 	%f100, %f96, %f99;
	add.s64 	%rd177, %rd33, 768;
	cvt.u32.u64 	%r341, %rd177;
	div.s32 	%r342, %r341, %r7;
	mul.lo.s32 	%r343, %r342, %r7;
	sub.s32 	%r344, %r341, %r343;
	div.s32 	%r345, %r344, %r8;
	mul.lo.s32 	%r346, %r345, %r8;
	sub.s32 	%r347, %r344, %r346;
	selp.b32 	%r348, 0, %r342, %p5;
	selp.b32 	%r349, 0, %r345, %p4;
	selp.b32 	%r350, 0, %r347, %p3;
	mul.lo.s32 	%r351, %r10, %r348;
	mad.lo.s32 	%r352, %r11, %r349, %r351;
	mad.lo.s32 	%r353, %r12, %r350, %r352;
	shl.b64 	%rd178, %rd177, 32;
	shr.s64 	%rd179, %rd178, 30;
	add.s64 	%rd180, %rd9, %rd179;
	ld.global.f32 	%f101, [%rd180];
	cvt.s64.s32 	%rd181, %r353;
	add.s64 	%rd182, %rd10, %rd181;
	ld.global.u8 	%rs33, [%rd182];
	setp.eq.s16 	%p30, %rs33, 0;
	mul.f32 	%f102, %f101, %f4;
	selp.f32 	%f103, %f3, %f102, %p30;
	max.f32 	%f104, %f100, %f103;
	add.s64 	%rd183, %rd33, 800;
	cvt.u32.u64 	%r354, %rd183;
	div.s32 	%r355, %r354, %r7;
	mul.lo.s32 	%r356, %r355, %r7;
	sub.s32 	%r357, %r354, %r356;
	div.s32 	%r358, %r357, %r8;
	mul.lo.s32 	%r359, %r358, %r8;
	sub.s32 	%r360, %r357, %r359;
	selp.b32 	%r361, 0, %r355, %p5;
	selp.b32 	%r362, 0, %r358, %p4;
	selp.b32 	%r363, 0, %r360, %p3;
	mul.lo.s32 	%r364, %r10, %r361;
	mad.lo.s32 	%r365, %r11, %r362, %r364;
	mad.lo.s32 	%r366, %r12, %r363, %r365;
	shl.b64 	%rd184, %rd183, 32;
	shr.s64 	%rd185, %rd184, 30;
	add.s64 	%rd186, %rd9, %rd185;
	ld.global.f32 	%f105, [%rd186];
	cvt.s64.s32 	%rd187, %r366;
	add.s64 	%rd188, %rd10, %rd187;
	ld.global.u8 	%rs34, [%rd188];
	setp.eq.s16 	%p31, %rs34, 0;
	mul.f32 	%f106, %f105, %f4;
	selp.f32 	%f107, %f3, %f106, %p31;
	max.f32 	%f108, %f104, %f107;
	add.s64 	%rd189, %rd33, 832;
	cvt.u32.u64 	%r367, %rd189;
	div.s32 	%r368, %r367, %r7;
	mul.lo.s32 	%r369, %r368, %r7;
	sub.s32 	%r370, %r367, %r369;
	div.s32 	%r371, %r370, %r8;
	mul.lo.s32 	%r372, %r371, %r8;
	sub.s32 	%r373, %r370, %r372;
	selp.b32 	%r374, 0, %r368, %p5;
	selp.b32 	%r375, 0, %r371, %p4;
	selp.b32 	%r376, 0, %r373, %p3;
	mul.lo.s32 	%r377, %r10, %r374;
	mad.lo.s32 	%r378, %r11, %r375, %r377;
	mad.lo.s32 	%r379, %r12, %r376, %r378;
	shl.b64 	%rd190, %rd189, 32;
	shr.s64 	%rd191, %rd190, 30;
	add.s64 	%rd192, %rd9, %rd191;
	ld.global.f32 	%f109, [%rd192];
	cvt.s64.s32 	%rd193, %r379;
	add.s64 	%rd194, %rd10, %rd193;
	ld.global.u8 	%rs35, [%rd194];
	setp.eq.s16 	%p32, %rs35, 0;
	mul.f32 	%f110, %f109, %f4;
	selp.f32 	%f111, %f3, %f110, %p32;
	max.f32 	%f112, %f108, %f111;
	mov.b32 	%r380, %f112;
	shfl.sync.bfly.b32	%r381|%p33, %r380, 16, 31, -1;
	mov.b32 	%f113, %r381;
	max.f32 	%f114, %f112, %f113;
	mov.b32 	%r382, %f114;
	shfl.sync.bfly.b32	%r383|%p34, %r382, 8, 31, -1;
	mov.b32 	%f115, %r383;
	max.f32 	%f116, %f114, %f115;
	mov.b32 	%r384, %f116;
	shfl.sync.bfly.b32	%r385|%p35, %r384, 4, 31, -1;
	mov.b32 	%f117, %r385;
	max.f32 	%f118, %f116, %f117;
	mov.b32 	%r386, %f118;
	shfl.sync.bfly.b32	%r387|%p36, %r386, 2, 31, -1;
	mov.b32 	%f119, %r387;
	max.f32 	%f120, %f118, %f119;
	mov.b32 	%r388, %f120;
	shfl.sync.bfly.b32	%r389|%p37, %r388, 1, 31, -1;
	mov.b32 	%f121, %r389;
	max.f32 	%f122, %f120, %f121;
	sub.f32 	%f123, %f7, %f122;
	fma.rn.f32 	%f124, %f123, 0f3BBB989D, 0f3F000000;
	cvt.sat.f32.f32 	%f125, %f124;
	mov.f32 	%f126, 0f4B400001;
	mov.f32 	%f127, 0f437C0000;
	fma.rm.f32 	%f128, %f125, %f127, %f126;
	add.f32 	%f129, %f128, 0fCB40007F;
	neg.f32 	%f130, %f129;
	fma.rn.f32 	%f131, %f123, 0f3FB8AA3B, %f130;
	fma.rn.f32 	%f132, %f123, 0f32A57060, %f131;
	mov.b32 	%r390, %f128;
	shl.b32 	%r391, %r390, 23;
	mov.b32 	%f133, %r391;
	ex2.approx.ftz.f32 	%f134, %f132;
	mul.f32 	%f135, %f134, %f133;
	add.f32 	%f136, %f135, 0f00000000;
	sub.f32 	%f137, %f11, %f122;
	fma.rn.f32 	%f138, %f137, 0f3BBB989D, 0f3F000000;
	cvt.sat.f32.f32 	%f139, %f138;
	fma.rm.f32 	%f140, %f139, %f127, %f126;
	add.f32 	%f141, %f140, 0fCB40007F;
	neg.f32 	%f142, %f141;
	fma.rn.f32 	%f143, %f137, 0f3FB8AA3B, %f142;
	fma.rn.f32 	%f144, %f137, 0f32A57060, %f143;
	mov.b32 	%r392, %f140;
	shl.b32 	%r393, %r392, 23;
	mov.b32 	%f145, %r393;
	ex2.approx.ftz.f32 	%f146, %f144;
	mul.f32 	%f147, %f146, %f145;
	add.f32 	%f148, %f136, %f147;
	sub.f32 	%f149, %f15, %f122;
	fma.rn.f32 	%f150, %f149, 0f3BBB989D, 0f3F000000;
	cvt.sat.f32.f32 	%f151, %f150;
	fma.rm.f32 	%f152, %f151, %f127, %f126;
	add.f32 	%f153, %f152, 0fCB40007F;
	neg.f32 	%f154, %f153;
	fma.rn.f32 	%f155, %f149, 0f3FB8AA3B, %f154;
	fma.rn.f32 	%f156, %f149, 0f32A57060, %f155;
	mov.b32 	%r394, %f152;
	shl.b32 	%r395, %r394, 23;
	mov.b32 	%f157, %r395;
	ex2.approx.ftz.f32 	%f158, %f156;
	mul.f32 	%f159, %f158, %f157;
	add.f32 	%f160, %f148, %f159;
	sub.f32 	%f161, %f19, %f122;
	fma.rn.f32 	%f162, %f161, 0f3BBB989D, 0f3F000000;
	cvt.sat.f32.f32 	%f163, %f162;
	fma.rm.f32 	%f164, %f163, %f127, %f126;
	add.f32 	%f165, %f164, 0fCB40007F;
	neg.f32 	%f166, %f165;
	fma.rn.f32 	%f167, %f161, 0f3FB8AA3B, %f166;
	fma.rn.f32 	%f168, %f161, 0f32A57060, %f167;
	mov.b32 	%r396, %f164;
	shl.b32 	%r397, %r396, 23;
	mov.b32 	%f169, %r397;
	ex2.approx.ftz.f32 	%f170, %f168;
	mul.f32 	%f171, %f170, %f169;
	add.f32 	%f172, %f160, %f171;
	sub.f32 	%f173, %f23, %f122;
	fma.rn.f32 	%f174, %f173, 0f3BBB989D, 0f3F000000;
	cvt.sat.f32.f32 	%f175, %f174;
	fma.rm.f32 	%f176, %f175, %f127, %f126;
	add.f32 	%f177, %f176, 0fCB40007F;
	neg.f32 	%f178, %f177;
	fma.rn.f32 	%f179, %f173, 0f3FB8AA3B, %f178;
	fma.rn.f32 	%f180, %f173, 0f32A57060, %f179;
	mov.b32 	%r398, %f176;
	shl.b32 	%r399, %r398, 23;
	mov.b32 	%f181, %r399;
	ex2.approx.ftz.f32 	%f182, %f180;
	mul.f32 	%f183, %f182, %f181;
	add.f32 	%f184, %f172, %f183;
	sub.f32 	%f185, %f27, %f122;
	fma.rn.f32 	%f186, %f185, 0f3BBB989D, 0f3F000000;
	cvt.sat.f32.f32 	%f187, %f186;
	fma.rm.f32 	%f188, %f187, %f127, %f126;
	add.f32 	%f189, %f188, 0fCB40007F;
	neg.f32 	%f190, %f189;
	fma.rn.f32 	%f191, %f185, 0f3FB8AA3B, %f190;
	fma.rn.f32 	%f192, %f185, 0f32A57060, %f191;
	mov.b32 	%r400, %f188;
	shl.b32 	%r401, %r400, 23;
	mov.b32 	%f193, %r401;
	ex2.approx.ftz.f32 	%f194, %f192;
	mul.f32 	%f195, %f194, %f193;
	add.f32 	%f196, %f184, %f195;
	sub.f32 	%f197, %f31, %f122;
	fma.rn.f32 	%f198, %f197, 0f3BBB989D, 0f3F000000;
	cvt.sat.f32.f32 	%f199, %f198;
	fma.rm.f32 	%f200, %f199, %f127, %f126;
	add.f32 	%f201, %f200, 0fCB40007F;
	neg.f32 	%f202, %f201;
	fma.rn.f32 	%f203, %f197, 0f3FB8AA3B, %f202;
	fma.rn.f32 	%f204, %f197, 0f32A57060, %f203;
	mov.b32 	%r402, %f200;
	shl.b32 	%r403, %r402, 23;
	mov.b32 	%f205, %r403;
	ex2.approx.ftz.f32 	%f206, %f204;
	mul.f32 	%f207, %f206, %f205;
	add.f32 	%f208, %f196, %f207;
	sub.f32 	%f209, %f35, %f122;
	fma.rn.f32 	%f210, %f209, 0f3BBB989D, 0f3F000000;
	cvt.sat.f32.f32 	%f211, %f210;
	fma.rm.f32 	%f212, %f211, %f127, %f126;
	add.f32 	%f213, %f212, 0fCB40007F;
	neg.f32 	%f214, %f213;
	fma.rn.f32 	%f215, %f209, 0f3FB8AA3B, %f214;
	fma.rn.f32 	%f216, %f209, 0f32A57060, %f215;
	mov.b32 	%r404, %f212;
	shl.b32 	%r405, %r404, 23;
	mov.b32 	%f217, %r405;
	ex2.approx.ftz.f32 	%f218, %f216;
	mul.f32 	%f219, %f218, %f217;
	add.f32 	%f220, %f208, %f219;
	sub.f32 	%f221, %f39, %f122;
	fma.rn.f32 	%f222, %f221, 0f3BBB989D, 0f3F000000;
	cvt.sat.f32.f32 	%f223, %f222;
	fma.rm.f32 	%f224, %f223, %f127, %f126;
	add.f32 	%f225, %f224, 0fCB40007F;
	neg.f32 	%f226, %f225;
	fma.rn.f32 	%f227, %f221, 0f3FB8AA3B, %f226;
	fma.rn.f32 	%f228, %f221, 0f32A57060, %f227;
	mov.b32 	%r406, %f224;
	shl.b32 	%r407, %r406, 23;
	mov.b32 	%f229, %r407;
	ex2.approx.ftz.f32 	%f230, %f228;
	mul.f32 	%f231, %f230, %f229;
	add.f32 	%f232, %f220, %f231;
	sub.f32 	%f233, %f43, %f122;
	fma.rn.f32 	%f234, %f233, 0f3BBB989D, 0f3F000000;
	cvt.sat.f32.f32 	%f235, %f234;
	fma.rm.f32 	%f236, %f235, %f127, %f126;
	add.f32 	%f237, %f236, 0fCB40007F;
	neg.f32 	%f238, %f237;
	fma.rn.f32 	%f239, %f233, 0f3FB8AA3B, %f238;
	fma.rn.f32 	%f240, %f233, 0f32A57060, %f239;
	mov.b32 	%r408, %f236;
	shl.b32 	%r409, %r408, 23;
	mov.b32 	%f241, %r409;
	ex2.approx.ftz.f32 	%f242, %f240;
	mul.f32 	%f243, %f242, %f241;
	add.f32 	%f244, %f232, %f243;
	sub.f32 	%f245, %f47, %f122;
	fma.rn.f32 	%f246, %f245, 0f3BBB989D, 0f3F000000;
	cvt.sat.f32.f32 	%f247, %f246;
	fma.rm.f32 	%f248, %f247, %f127, %f126;
	add.f32 	%f249, %f248, 0fCB40007F;
	neg.f32 	%f250, %f249;
	fma.rn.f32 	%f251, %f245, 0f3FB8AA3B, %f250;
	fma.rn.f32 	%f252, %f245, 0f32A57060, %f251;
	mov.b32 	%r410, %f248;
	shl.b32 	%r411, %r410, 23;
	mov.b32 	%f253, %r411;
	ex2.approx.ftz.f32 	%f254, %f252;
	mul.f32 	%f255, %f254, %f253;
	add.f32 	%f256, %f244, %f255;
	sub.f32 	%f257, %f51, %f122;
	fma.rn.f32 	%f258, %f257, 0f3BBB989D, 0f3F000000;
	cvt.sat.f32.f32 	%f259, %f258;
	fma.rm.f32 	%f260, %f259, %f127, %f126;
	add.f32 	%f261, %f260, 0fCB40007F;
	neg.f32 	%f262, %f261;
	fma.rn.f32 	%f263, %f257, 0f3FB8AA3B, %f262;
	fma.rn.f32 	%f264, %f257, 0f32A57060, %f263;
	mov.b32 	%r412, %f260;
	shl.b32 	%r413, %r412, 23;
	mov.b32 	%f265, %r413;
	ex2.approx.ftz.f32 	%f266, %f264;
	mul.f32 	%f267, %f266, %f265;
	add.f32 	%f268, %f256, %f267;
	sub.f32 	%f269, %f55, %f122;
	fma.rn.f32 	%f270, %f269, 0f3BBB989D, 0f3F000000;
	cvt.sat.f32.f32 	%f271, %f270;
	fma.rm.f32 	%f272, %f271, %f127, %f126;
	add.f32 	%f273, %f272, 0fCB40007F;
	neg.f32 	%f274, %f273;
	fma.rn.f32 	%f275, %f269, 0f3FB8AA3B, %f274;
	fma.rn.f32 	%f276, %f269, 0f32A57060, %f275;
	mov.b32 	%r414, %f272;
	shl.b32 	%r415, %r414, 23;
	mov.b32 	%f277, %r415;
	ex2.approx.ftz.f32 	%f278, %f276;
	mul.f32 	%f279, %f278, %f277;
	add.f32 	%f280, %f268, %f279;
	sub.f32 	%f281, %f59, %f122;
	fma.rn.f32 	%f282, %f281, 0f3BBB989D, 0f3F000000;
	cvt.sat.f32.f32 	%f283, %f282;
	fma.rm.f32 	%f284, %f283, %f127, %f126;
	add.f32 	%f285, %f284, 0fCB40007F;
	neg.f32 	%f286, %f285;
	fma.rn.f32 	%f287, %f281, 0f3FB8AA3B, %f286;
	fma.rn.f32 	%f288, %f281, 0f32A57060, %f287;
	mov.b32 	%r416, %f284;
	shl.b32 	%r417, %r416, 23;
	mov.b32 	%f289, %r417;
	ex2.approx.ftz.f32 	%f290, %f288;
	mul.f32 	%f291, %f290, %f289;
	add.f32 	%f292, %f280, %f291;
	sub.f32 	%f293, %f63, %f122;
	fma.rn.f32 	%f294, %f293, 0f3BBB989D, 0f3F000000;
	cvt.sat.f32.f32 	%f295, %f294;
	fma.rm.f32 	%f296, %f295, %f127, %f126;
	add.f32 	%f297, %f296, 0fCB40007F;
	neg.f32 	%f298, %f297;
	fma.rn.f32 	%f299, %f293, 0f3FB8AA3B, %f298;
	fma.rn.f32 	%f300, %f293, 0f32A57060, %f299;
	mov.b32 	%r418, %f296;
	shl.b32 	%r419, %r418, 23;
	mov.b32 	%f301, %r419;
	ex2.approx.ftz.f32 	%f302, %f300;
	mul.f32 	%f303, %f302, %f301;
	add.f32 	%f304, %f292, %f303;
	sub.f32 	%f305, %f67, %f122;
	fma.rn.f32 	%f306, %f305, 0f3BBB989D, 0f3F000000;
	cvt.sat.f32.f32 	%f307, %f306;
	fma.rm.f32 	%f308, %f307, %f127, %f126;
	add.f32 	%f309, %f308, 0fCB40007F;
	neg.f32 	%f310, %f309;
	fma.rn.f32 	%f311, %f305, 0f3FB8AA3B, %f310;
	fma.rn.f32 	%f312, %f305, 0f32A57060, %f311;
	mov.b32 	%r420, %f308;
	shl.b32 	%r421, %r420, 23;
	mov.b32 	%f313, %r421;
	ex2.approx.ftz.f32 	%f314, %f312;
	mul.f32 	%f315, %f314, %f313;
	add.f32 	%f316, %f304, %f315;
	sub.f32 	%f317, %f71, %f122;
	fma.rn.f32 	%f318, %f317, 0f3BBB989D, 0f3F000000;
	cvt.sat.f32.f32 	%f319, %f318;
	fma.rm.f32 	%f320, %f319, %f127, %f126;
	add.f32 	%f321, %f320, 0fCB40007F;
	neg.f32 	%f322, %f321;
	fma.rn.f32 	%f323, %f317, 0f3FB8AA3B, %f322;
	fma.rn.f32 	%f324, %f317, 0f32A57060, %f323;
	mov.b32 	%r422, %f320;
	shl.b32 	%r423, %r422, 23;
	mov.b32 	%f325, %r423;
	ex2.approx.ftz.f32 	%f326, %f324;
	mul.f32 	%f327, %f326, %f325;
	add.f32 	%f328, %f316, %f327;
	sub.f32 	%f329, %f75, %f122;
	fma.rn.f32 	%f330, %f329, 0f3BBB989D, 0f3F000000;
	cvt.sat.f32.f32 	%f331, %f330;
	fma.rm.f32 	%f332, %f331, %f127, %f126;
	add.f32 	%f333, %f332, 0fCB40007F;
	neg.f32 	%f334, %f333;
	fma.rn.f32 	%f335, %f329, 0f3FB8AA3B, %f334;
	fma.rn.f32 	%f336, %f329, 0f32A57060, %f335;
	mov.b32 	%r424, %f332;
	shl.b32 	%r425, %r424, 23;
	mov.b32 	%f337, %r425;
	ex2.approx.ftz.f32 	%f338, %f336;
	mul.f32 	%f339, %f338, %f337;
	add.f32 	%f340, %f328, %f339;
	sub.f32 	%f341, %f79, %f122;
	fma.rn.f32 	%f342, %f341, 0f3BBB989D, 0f3F000000;
	cvt.sat.f32.f32 	%f343, %f342;
	fma.rm.f32 	%f344, %f343, %f127, %f126;
	add.f32 	%f345, %f344, 0fCB40007F;
	neg.f32 	%f346, %f345;
	fma.rn.f32 	%f347, %f341, 0f3FB8AA3B, %f346;
	fma.rn.f32 	%f348, %f341, 0f32A57060, %f347;
	mov.b32 	%r426, %f344;
	shl.b32 	%r427, %r426, 23;
	mov.b32 	%f349, %r427;
	ex2.approx.ftz.f32 	%f350, %f348;
	mul.f32 	%f351, %f350, %f349;
	add.f32 	%f352, %f340, %f351;
	sub.f32 	%f353, %f83, %f122;
	fma.rn.f32 	%f354, %f353, 0f3BBB989D, 0f3F000000;
	cvt.sat.f32.f32 	%f355, %f354;
	fma.rm.f32 	%f356, %f355, %f127, %f126;
	add.f32 	%f357, %f356, 0fCB40007F;
	neg.f32 	%f358, %f357;
	fma.rn.f32 	%f359, %f353, 0f3FB8AA3B, %f358;
	fma.rn.f32 	%f360, %f353, 0f32A57060, %f359;
	mov.b32 	%r428, %f356;
	shl.b32 	%r429, %r428, 23;
	mov.b32 	%f361, %r429;
	ex2.approx.ftz.f32 	%f362, %f360;
	mul.f32 	%f363, %f362, %f361;
	add.f32 	%f364, %f352, %f363;
	sub.f32 	%f365, %f87, %f122;
	fma.rn.f32 	%f366, %f365, 0f3BBB989D, 0f3F000000;
	cvt.sat.f32.f32 	%f367, %f366;
	fma.rm.f32 	%f368, %f367, %f127, %f126;
	add.f32 	%f369, %f368, 0fCB40007F;
	neg.f32 	%f370, %f369;
	fma.rn.f32 	%f371, %f365, 0f3FB8AA3B, %f370;
	fma.rn.f32 	%f372, %f365, 0f32A57060, %f371;
	mov.b32 	%r430, %f368;
	shl.b32 	%r431, %r430, 23;
	mov.b32 	%f373, %r431;
	ex2.approx.ftz.f32 	%f374, %f372;
	mul.f32 	%f375, %f374, %f373;
	add.f32 	%f376, %f364, %f375;
	sub.f32 	%f377, %f91, %f122;
	fma.rn.f32 	%f378, %f377, 0f3BBB989D, 0f3F000000;
	cvt.sat.f32.f32 	%f379, %f378;
	fma.rm.f32 	%f380, %f379, %f127, %f126;
	add.f32 	%f381, %f380, 0fCB40007F;
	neg.f32 	%f382, %f381;
	fma.rn.f32 	%f383, %f377, 0f3FB8AA3B, %f382;
	fma.rn.f32 	%f384, %f377, 0f32A57060, %f383;
	mov.b32 	%r432, %f380;
	shl.b32 	%r433, %r432, 23;
	mov.b32 	%f385, %r433;
	ex2.approx.ftz.f32 	%f386, %f384;
	mul.f32 	%f387, %f386, %f385;
	add.f32 	%f388, %f376, %f387;
	sub.f32 	%f389, %f95, %f122;
	fma.rn.f32 	%f390, %f389, 0f3BBB989D, 0f3F000000;
	cvt.sat.f32.f32 	%f391, %f390;
	fma.rm.f32 	%f392, %f391, %f127, %f126;
	add.f32 	%f393, %f392, 0fCB40007F;
	neg.f32 	%f394, %f393;
	fma.rn.f32 	%f395, %f389, 0f3FB8AA3B, %f394;
	fma.rn.f32 	%f396, %f389, 0f32A57060, %f395;
	mov.b32 	%r434, %f392;
	shl.b32 	%r435, %r434, 23;
	mov.b32 	%f397, %r435;
	ex2.approx.ftz.f32 	%f398, %f396;
	mul.f32 	%f399, %f398, %f397;
	add.f32 	%f400, %f388, %f399;
	sub.f32 	%f401, %f99, %f122;
	fma.rn.f32 	%f402, %f401, 0f3BBB989D, 0f3F000000;
	cvt.sat.f32.f32 	%f403, %f402;
	fma.rm.f32 	%f404, %f403, %f127, %f126;
	add.f32 	%f405, %f404, 0fCB40007F;
	neg.f32 	%f406, %f405;
	fma.rn.f32 	%f407, %f401, 0f3FB8AA3B, %f406;
	fma.rn.f32 	%f408, %f401, 0f32A57060, %f407;
	mov.b32 	%r436, %f404;
	shl.b32 	%r437, %r436, 23;
	mov.b32 	%f409, %r437;
	ex2.approx.ftz.f32 	%f410, %f408;
	mul.f32 	%f411, %f410, %f409;
	add.f32 	%f412, %f400, %f411;
	sub.f32 	%f413, %f103, %f122;
	fma.rn.f32 	%f414, %f413, 0f3BBB989D, 0f3F000000;
	cvt.sat.f32.f32 	%f415, %f414;
	fma.rm.f32 	%f416, %f415, %f127, %f126;
	add.f32 	%f417, %f416, 0fCB40007F;
	neg.f32 	%f418, %f417;
	fma.rn.f32 	%f419, %f413, 0f3FB8AA3B, %f418;
	fma.rn.f32 	%f420, %f413, 0f32A57060, %f419;
	mov.b32 	%r438, %f416;
	shl.b32 	%r439, %r438, 23;
	mov.b32 	%f421, %r439;
	ex2.approx.ftz.f32 	%f422, %f420;
	mul.f32 	%f423, %f422, %f421;
	add.f32 	%f424, %f412, %f423;
	sub.f32 	%f425, %f107, %f122;
	fma.rn.f32 	%f426, %f425, 0f3BBB989D, 0f3F000000;
	cvt.sat.f32.f32 	%f427, %f426;
	fma.rm.f32 	%f428, %f427, %f127, %f126;
	add.f32 	%f429, %f428, 0fCB40007F;
	neg.f32 	%f430, %f429;
	fma.rn.f32 	%f431, %f425, 0f3FB8AA3B, %f430;
	fma.rn.f32 	%f432, %f425, 0f32A57060, %f431;
	mov.b32 	%r440, %f428;
	shl.b32 	%r441, %r440, 23;
	mov.b32 	%f433, %r441;
	ex2.approx.ftz.f32 	%f434, %f432;
	mul.f32 	%f435, %f434, %f433;
	add.f32 	%f436, %f424, %f435;
	sub.f32 	%f437, %f111, %f122;
	fma.rn.f32 	%f438, %f437, 0f3BBB989D, 0f3F000000;
	cvt.sat.f32.f32 	%f439, %f438;
	fma.rm.f32 	%f440, %f439, %f127, %f126;
	add.f32 	%f441, %f440, 0fCB40007F;
	neg.f32 	%f442, %f441;
	fma.rn.f32 	%f443, %f437, 0f3FB8AA3B, %f442;
	fma.rn.f32 	%f444, %f437, 0f32A57060, %f443;
	mov.b32 	%r442, %f440;
	shl.b32 	%r443, %r442, 23;
	mov.b32 	%f445, %r443;
	ex2.approx.ftz.f32 	%f446, %f444;
	mul.f32 	%f447, %f446, %f445;
	add.f32 	%f448, %f436, %f447;
	mov.b32 	%r444, %f448;
	shfl.sync.bfly.b32	%r445|%p38, %r444, 16, 31, -1;
	mov.b32 	%f449, %r445;
	add.f32 	%f450, %f448, %f449;
	mov.b32 	%r446, %f450;
	shfl.sync.bfly.b32	%r447|%p39, %r446, 8, 31, -1;
	mov.b32 	%f451, %r447;
	add.f32 	%f452, %f450, %f451;
	mov.b32 	%r448, %f452;
	shfl.sync.bfly.b32	%r449|%p40, %r448, 4, 31, -1;
	mov.b32 	%f453, %r449;
	add.f32 	%f454, %f452, %f453;
	mov.b32 	%r450, %f454;
	shfl.sync.bfly.b32	%r451|%p41, %r450, 2, 31, -1;
	mov.b32 	%f455, %r451;
	add.f32 	%f456, %f454, %f455;
	mov.b32 	%r452, %f456;
	shfl.sync.bfly.b32	%r453|%p42, %r452, 1, 31, -1;
	mov.b32 	%f457, %r453;
	add.f32 	%f458, %f456, %f457;
	div.rn.f32 	%f459, %f135, %f458;
	div.rn.f32 	%f460, %f147, %f458;
	div.rn.f32 	%f461, %f159, %f458;
	div.rn.f32 	%f462, %f171, %f458;
	div.rn.f32 	%f463, %f183, %f458;
	div.rn.f32 	%f464, %f195, %f458;
	div.rn.f32 	%f465, %f207, %f458;
	div.rn.f32 	%f466, %f219, %f458;
	div.rn.f32 	%f467, %f231, %f458;
	div.rn.f32 	%f468, %f243, %f458;
	div.rn.f32 	%f469, %f255, %f458;
	div.rn.f32 	%f470, %f267, %f458;
	div.rn.f32 	%f471, %f279, %f458;
	div.rn.f32 	%f472, %f291, %f458;
	div.rn.f32 	%f473, %f303, %f458;
	div.rn.f32 	%f474, %f315, %f458;
	div.rn.f32 	%f475, %f327, %f458;
	div.rn.f32 	%f476, %f339, %f458;
	div.rn.f32 	%f477, %f351, %f458;
	div.rn.f32 	%f478, %f363, %f458;
	div.rn.f32 	%f479, %f375, %f458;
	div.rn.f32 	%f480, %f387, %f458;
	div.rn.f32 	%f481, %f399, %f458;
	div.rn.f32 	%f482, %f411, %f458;
	div.rn.f32 	%f483, %f423, %f458;
	div.rn.f32 	%f484, %f435, %f458;
	div.rn.f32 	%f485, %f447, %f458;
	mad.lo.s64 	%rd195, %rd198, %rd7, %rd11;
	shl.b64 	%rd196, %rd195, 2;
	add.s64 	%rd197, %rd12, %rd196;
	st.global.f32 	[%rd197], %f459;
	st.global.f32 	[%rd197+128], %f460;
	st.global.f32 	[%rd197+256], %f461;
	st.global.f32 	[%rd197+384], %f462;
	st.global.f32 	[%rd197+512], %f463;
	st.global.f32 	[%rd197+640], %f464;
	st.global.f32 	[%rd197+768], %f465;
	st.global.f32 	[%rd197+896], %f466;
	st.global.f32 	[%rd197+1024], %f467;
	st.global.f32 	[%rd197+1152], %f468;
	st.global.f32 	[%rd197+1280], %f469;
	st.global.f32 	[%rd197+1408], %f470;
	st.global.f32 	[%rd197+1536], %f471;
	st.global.f32 	[%rd197+1664], %f472;
	st.global.f32 	[%rd197+1792], %f473;
	st.global.f32 	[%rd197+1920], %f474;
	st.global.f32 	[%rd197+2048], %f475;
	st.global.f32 	[%rd197+2176], %f476;
	st.global.f32 	[%rd197+2304], %f477;
	st.global.f32 	[%rd197+2432], %f478;
	st.global.f32 	[%rd197+2560], %f479;
	st.global.f32 	[%rd197+2688], %f480;
	st.global.f32 	[%rd197+2816], %f481;
	st.global.f32 	[%rd197+2944], %f482;
	st.global.f32 	[%rd197+3072], %f483;
	st.global.f32 	[%rd197+3200], %f484;
	st.global.f32 	[%rd197+3328], %f485;
	add.s64 	%rd198, %rd198, %rd13;
	setp.lt.s64 	%p43, %rd198, %rd25;
	@%p43 bra 	$L__BB428_4;
$L__BB428_5:
	ret;

}
	// .globl	_Z15SoftmaxWarpImplI22BroadcastScaleMaskLoadIffbLm3EiE11DirectStoreIffEfLi1ELi27ELi32ELi1ELb1EL9Algorithm0EEvT_T0_ll
.visible .entry _Z15SoftmaxWarpImplI22BroadcastScaleMaskLoadIffbLm3EiE11DirectStoreIffEfLi1ELi27ELi32ELi1ELb1EL9Algorithm0EEvT_T0_ll(
	.param .align 8 .b8 _Z15SoftmaxWarpImplI22BroadcastScaleMaskLoadIffbLm3EiE11DirectStoreIffEfLi1ELi27ELi32ELi1ELb1EL9Algorithm0EEvT_T0_ll_param_0[112],
	.param .align 8 .b8 _Z15SoftmaxWarpImplI22BroadcastScaleMaskLoadIffbLm3EiE11DirectStoreIffEfLi1ELi27ELi32ELi1ELb1EL9Algorithm0EEvT_T0_ll_param_1[16],
	.param .u64 _Z15SoftmaxWarpImplI22BroadcastScaleMaskLoadIffbLm3EiE11DirectStoreIffEfLi1ELi27ELi32ELi1ELb1EL9Algorithm0EEvT_T0_ll_param_2,
	.param .u64 _Z15SoftmaxWarpImplI22BroadcastScaleMaskLoadIffbLm3EiE11DirectStoreIffEfLi1ELi27ELi32ELi1ELb1EL9Algorithm0EEvT_T0_ll_param_3
)
{
	.reg .pred 	%p<176>;
	.reg .b16 	%rs<36>;
	.reg .b32 	%r<548>;
	.reg .b32 	%f<621>;
	.reg .b64 	%rd<253>;

	ld.param.u64 	%rd36, [_Z15SoftmaxWarpImplI22BroadcastScaleMaskLoadIffbLm3EiE11DirectStoreIffEfLi1ELi27ELi32ELi1ELb1EL9Algorithm0EEvT_T0_ll_param_1+8];
	ld.param.u64 	%rd35, [_Z15SoftmaxWarpImplI22BroadcastScaleMaskLoadIffbLm3EiE11DirectStoreIffEfLi1ELi27ELi32ELi1ELb1EL9Algorithm0EEvT_T0_ll_param_1];
	ld.param.v2.f32 	{%f138, %f139}, [_Z15SoftmaxWarpImplI22BroadcastScaleMaskLoadIffbLm3EiE11DirectStoreIffEfLi1ELi27ELi32ELi1ELb1EL9Algorithm0EEvT_T0_ll_param_0+104];
	ld.param.u64 	%rd34, [_Z15SoftmaxWarpImplI22BroadcastScaleMaskLoadIffbLm3EiE11DirectStoreIffEfLi1ELi27ELi32ELi1ELb1EL9Algorithm0EEvT_T0_ll_param_0+96];
	ld.param.u32 	%r11, [_Z15SoftmaxWarpImplI22BroadcastScaleMaskLoadIffbLm3EiE11DirectStoreIffEfLi1ELi27ELi32ELi1ELb1EL9Algorithm0EEvT_T0_ll_param_0+80];
	ld.param.v2.u32 	{%r9, %r10}, [_Z15SoftmaxWarpImplI22BroadcastScaleMaskLoadIffbLm3EiE11DirectStoreIffEfLi1ELi27ELi32ELi1ELb1EL9Algorithm0EEvT_T0_ll_param_0+72];
	ld.param.v2.u32 	{%r6, %r7}, [_Z15SoftmaxWarpImplI22BroadcastScaleMaskLoadIffbLm3EiE11DirectStoreIffEfLi1ELi27ELi32ELi1ELb1EL9Algorithm0EEvT_T0_ll_param_0+48];
	ld.param.u64 	%rd30, [_Z15SoftmaxWarpImplI22BroadcastScaleMaskLoadIffbLm3EiE11DirectStoreIffEfLi1ELi27ELi32ELi1ELb1EL9Algorithm0EEvT_T0_ll_param_0+32];
	ld.param.u64 	%rd29, [_Z15SoftmaxWarpImplI22BroadcastScaleMaskLoadIffbLm3EiE11DirectStoreIffEfLi1ELi27ELi32ELi1ELb1EL9Algorithm0EEvT_T0_ll_param_0+24];
	ld.param.u64 	%rd28, [_Z15SoftmaxWarpImplI22BroadcastScaleMaskLoadIffbLm3EiE11DirectStoreIffEfLi1ELi27ELi32ELi1ELb1EL9Algorithm0EEvT_T0_ll_param_0+16];
	ld.param.u64 	%rd27, [_Z15SoftmaxWarpImplI22BroadcastScaleMaskLoadIffbLm3EiE11DirectStoreIffEfLi1ELi27ELi32ELi1ELb1EL9Algorithm0EEvT_T0_ll_param_0+8];
	ld.param.u64 	%rd26, [_Z15SoftmaxWarpImplI22BroadcastScaleMaskLoadIffbLm3EiE11DirectStoreIffEfLi1ELi27ELi32ELi1ELb1EL9Algorithm0EEvT_T0_ll_param_0];
	ld.param.u64 	%rd38, [_Z15SoftmaxWarpImplI22BroadcastScaleMaskLoadIffbLm3EiE11DirectStoreIffEfLi1ELi27ELi32ELi1ELb1EL9Algorithm0EEvT_T0_ll_param_3];
	cvta.to.global.u64 	%rd1, %rd26;
	cvta.to.global.u64 	%rd2, %rd27;
	setp.lt.s64 	%p1, %rd38, 865;
	@%p1 bra 	$L__BB429_2;
	mov.u64 	%rd39, $str;
	cvta.global.u64 	%rd40, %rd39;
	mov.u64 	%rd41, $str$1;
	cvta.global.u64 	%rd42, %rd41;
	mov.u64 	%rd43, __unnamed_420;
	cvta.global.u64 	%rd44, %rd43;
	{ // callseq 419, 0
	.param .b64 param0;
	st.param.b64 	[param0], %rd40;
	.param .b64 param1;
	st.param.b64 	[param1], %rd42;
	.param .b32 param2;
	st.param.b32 	[param2], 219;
	.param .b64 param3;
	st.param.b64 	[param3], %rd44;
	.param .b64 param4;
	st.param.b64 	[param4], 1;
	call.uni 
	__assertfail, 
	(
	param0, 
	param1, 
	param2, 
	param3, 
	param4
	);
	} // callseq 419
$L__BB429_2:
	ld.param.u64 	%rd250, [_Z15SoftmaxWarpImplI22BroadcastScaleMaskLoadIffbLm3EiE11DirectStoreIffEfLi1ELi27ELi32ELi1ELb1EL9Algorithm0EEvT_T0_ll_param_2];
	mov.u32 	%r22, %ctaid.x;
	mov.u32 	%r23, %ntid.y;
	mov.u32 	%r24, %tid.y;
	mad.lo.s32 	%r25, %r22, %r23, %r24;
	cvt.s64.s32 	%rd252, %r25;
	setp.le.s64 	%p2, %rd250, %rd252;
	@%p2 bra 	$L__BB429_113;
	mov.u32 	%r26, %tid.x;
	add.s32 	%r27, %r26, 384;
	cvt.u64.u32 	%rd7, %r27;
	add.s32 	%r28, %r26, 416;
	cvt.u64.u32 	%rd8, %r28;
	add.s32 	%r29, %r26, 448;
	cvt.u64.u32 	%rd9, %r29;
	add.s32 	%r30, %r26, 480;
	cvt.u64.u32 	%rd10, %r30;
	add.s32 	%r31, %r26, 512;
	cvt.u64.u32 	%rd11, %r31;
	add.s32 	%r32, %r26, 544;
	cvt.u64.u32 	%rd12, %r32;
	add.s32 	%r33, %r26, 576;
	cvt.u64.u32 	%rd13, %r33;
	add.s32 	%r34, %r26, 608;
	cvt.u64.u32 	%rd14, %r34;
	add.s32 	%r35, %r26, 640;
	cvt.u64.u32 	%rd15, %r35;
	add.s32 	%r36, %r26, 672;
	cvt.u64.u32 	%rd16, %r36;
	add.s32 	%r37, %r26, 704;
	cvt.u64.u32 	%rd17, %r37;
	add.s32 	%r38, %r26, 736;
	cvt.u64.u32 	%rd18, %r38;
	add.s32 	%r55, %r26, 32;
$L__BB429_4:
	cvt.u64.u32 	%rd45, %r26;
	setp.le.s64 	%p3, %rd38, %rd45;
	mul.lo.s64 	%rd20, %rd34, %rd252;
	mov.f32 	%f567, 0fFF800000;
	mov.f32 	%f570, %f567;
	@%p3 bra 	$L__BB429_6;
	setp.eq.s64 	%p4, %rd30, 1;
	setp.eq.s64 	%p5, %rd29, 1;
	setp.eq.s64 	%p6, %rd28, 1;
	add.s64 	%rd47, %rd20, %rd45;
	cvt.u32.u64 	%r41, %rd47;
	div.s32 	%r42, %r41, %r6;
	mul.lo.s32 	%r43, %r42, %r6;
	sub.s32 	%r44, %r41, %r43;
	div.s32 	%r45, %r44, %r7;
	mul.lo.s32 	%r46, %r45, %r7;
	sub.s32 	%r47, %r44, %r46;
	selp.b32 	%r48, 0, %r42, %p6;
	selp.b32 	%r49, 0, %r45, %p5;
	selp.b32 	%r50, 0, %r47, %p4;
	mul.lo.s32 	%r51, %r9, %r48;
	mad.lo.s32 	%r52, %r10, %r49, %r51;
	mad.lo.s32 	%r53, %r11, %r50, %r52;
	shl.b64 	%rd48, %rd47, 32;
	shr.s64 	%rd49, %rd48, 30;
	add.s64 	%rd50, %rd1, %rd49;
	ld.global.f32 	%f141, [%rd50];
	cvt.s64.s32 	%rd51, %r53;
	add.s64 	%rd52, %rd2, %rd51;
	ld.global.u8 	%rs9, [%rd52];
	setp.eq.s16 	%p7, %rs9, 0;
	mul.f32 	%f142, %f141, %f139;
	selp.f32 	%f567, %f138, %f142, %p7;
	max.f32 	%f570, %f567, 0fFF800000;
$L__BB429_6:
	cvt.u64.u32 	%rd21, %r55;
	setp.le.s64 	%p8, %rd38, %rd21;
	mov.f32 	%f569, 0fFF800000;
	@%p8 bra 	$L__BB429_8;
	setp.eq.s64 	%p9, %rd30, 1;
	setp.eq.s64 	%p10, %rd29, 1;
	setp.eq.s64 	%p11, %rd28, 1;
	add.s64 	%rd53, %rd20, %rd21;
	cvt.u32.u64 	%r56, %rd53;
	div.s32 	%r57, %r56, %r6;
	mul.lo.s32 	%r58, %r57, %r6;
	sub.s32 	%r59, %r56, %r58;
	div.s32 	%r60, %r59, %r7;
	mul.lo.s32 	%r61, %r60, %r7;
	sub.s32 	%r62, %r59, %r61;
	selp.b32 	%r63, 0, %r57, %p11;
	selp.b32 	%r64, 0, %r60, %p10;
	selp.b32 	%r65, 0, %r62, %p9;
	mul.lo.s32 	%r66, %r9, %r63;
	mad.lo.s32 	%r67, %r10, %r64, %r66;
	mad.lo.s32 	%r68, %r11, %r65, %r67;
	shl.b64 	%rd54, %rd53, 32;
	shr.s64 	%rd55, %rd54, 30;
	add.s64 	%rd56, %rd1, %rd55;
	ld.global.f32 	%f144, [%rd56];
	cvt.s64.s32 	%rd57, %r68;
	add.s64 	%rd58, %rd2, %rd57;
	ld.global.u8 	%rs10, [%rd58];
	setp.eq.s16 	%p12, %rs10, 0;
	mul.f32 	%f145, %f144, %f139;
	selp.f32 	%f569, %f138, %f145, %p12;
	max.f32 	%f570, %f570, %f569;
$L__BB429_8:
	mov.u32 	%r69, %tid.x;
	add.s32 	%r70, %r69, 64;
	cvt.u64.u32 	%rd22, %r70;
	setp.le.s64 	%p13, %rd38, %rd22;
	mov.f32 	%f571, 0fFF800000;
	@%p13 bra 	$L__BB429_10;
	setp.eq.s64 	%p14, %rd30, 1;
	setp.eq.s64 	%p15, %rd29, 1;
	setp.eq.s64 	%p16, %rd28, 1;
	add.s64 	%rd59, %rd20, %rd22;
	cvt.u32.u64 	%r71, %rd59;
	div.s32 	%r72, %r71, %r6;
	mul.lo.s32 	%r73, %r72, %r6;
	sub.s32 	%r74, %r71, %r73;
	div.s32 	%r75, %r74, %r7;
	mul.lo.s32 	%r76, %r75, %r7;
	sub.s32 	%r77, %r74, %r76;
	selp.b32 	%r78, 0, %r72, %p16;
	selp.b32 	%r79, 0, %r75, %p15;
	selp.b32 	%r80, 0, %r77, %p14;
	mul.lo.s32 	%r81, %r9, %r78;
	mad.lo.s32 	%r82, %r10, %r79, %r81;
	mad.lo.s32 	%r83, %r11, %r80, %r82;
	shl.b64 	%rd60, %rd59, 32;
	shr.s64 	%rd61, %rd60, 30;
	add.s64 	%rd62, %rd1, %rd61;
	ld.global.f32 	%f147, [%rd62];
	cvt.s64.s32 	%rd63, %r83;
	add.s64 	%rd64, %rd2, %rd63;
	ld.global.u8 	%rs11, [%rd64];
	setp.eq.s16 	%p17, %rs11, 0;
	mul.f32 	%f148, %f147, %f139;
	selp.f32 	%f571, %f138, %f148, %p17;
	max.f32 	%f570, %f570, %f571;
$L__BB429_10:
	add.s32 	%r85, %r69, 96;
	cvt.u64.u32 	%rd23, %r85;
	setp.le.s64 	%p18, %rd38, %rd23;
	mov.f32 	%f573, 0fFF800000;
	@%p18 bra 	$L__BB429_12;
	setp.eq.s64 	%p19, %rd30, 1;
	setp.eq.s64 	%p20, %rd29, 1;
	setp.eq.s64 	%p21, %rd28, 1;
	add.s64 	%rd65, %rd20, %rd23;
	cvt.u32.u64 	%r86, %rd65;
	div.s32 	%r87, %r86, %r6;
	mul.lo.s32 	%r88, %r87, %r6;
	sub.s32 	%r89, %r86, %r88;
	div.s32 	%r90, %r89, %r7;
	mul.lo.s32 	%r91, %r90, %r7;
	sub.s32 	%r92, %r89, %r91;
	selp.b32 	%r93, 0, %r87, %p21;
	selp.b32 	%r94, 0, %r90, %p20;
	selp.b32 	%r95, 0, %r92, %p19;
	mul.lo.s32 	%r96, %r9, %r93;
	mad.lo.s32 	%r97, %r10, %r94, %r96;
	mad.lo.s32 	%r98, %r11, %r95, %r97;
	shl.b64 	%rd66, %rd65, 32;
	shr.s64 	%rd67, %rd66, 30;
	add.s64 	%rd68, %rd1, %rd67;
	ld.global.f32 	%f150, [%rd68];
	cvt.s64.s32 	%rd69, %r98;
	add.s64 	%rd70, %rd2, %rd69;
	ld.global.u8 	%rs12, [%rd70];
	setp.eq.s16 	%p22, %rs12, 0;
	mul.f32 	%f151, %f150, %f139;
	selp.f32 	%f573, %f138, %f151, %p22;
	max.f32 	%f570, %f570, %f573;
$L__BB429_12:
	add.s32 	%r100, %r69, 128;
	cvt.u64.u32 	%rd71, %r100;
	setp.le.s64 	%p23, %rd38, %rd71;
	mov.f32 	%f575, 0fFF800000;
	@%p23 bra 	$L__BB429_14;
	setp.eq.s64 	%p24, %rd30, 1;
	setp.eq.s64 	%p25, %rd29, 1;
	setp.eq.s64 	%p26, %rd28, 1;
	add.s64 	%rd73, %rd20, %rd71;
	cvt.u32.u64 	%r103, %rd73;
	div.s32 	%r104, %r103, %r6;
	mul.lo.s32 	%r105, %r104, %r6;
	sub.s32 	%r106, %r103, %r105;
	div.s32 	%r107, %r106, %r7;
	mul.lo.s32 	%r108, %r107, %r7;
	sub.s32 	%r109, %r106, %r108;
	selp.b32 	%r110, 0, %r104, %p26;
	selp.b32 	%r111, 0, %r107, %p25;
	selp.b32 	%r112, 0, %r109, %p24;
	mul.lo.s32 	%r113, %r9, %r110;
	mad.lo.s32 	%r114, %r10, %r111, %r113;
	mad.lo.s32 	%r115, %r11, %r112, %r114;
	shl.b64 	%rd74, %rd73, 32;
	shr.s64 	%rd75, %rd74, 30;
	add.s64 	%rd76, %rd1, %rd75;
	ld.global.f32 	%f153, [%rd76];
	cvt.s64.s32 	%rd77, %r115;
	add.s64 	%rd78, %rd2, %rd77;
	ld.global.u8 	%rs13, [%rd78];
	setp.eq.s16 	%p27, %rs13, 0;
	mul.f32 	%f154, %f153, %f139;
	selp.f32 	%f575, %f138, %f154, %p27;
	max.f32 	%f570, %f570, %f575;
$L__BB429_14:
	add.s32 	%r117, %r69, 160;
	cvt.u64.u32 	%rd79, %r117;
	setp.le.s64 	%p28, %rd38, %rd79;
	mov.f32 	%f577, 0fFF800000;
	@%p28 bra 	$L__BB429_16;
	setp.eq.s64 	%p29, %rd30, 1;
	setp.eq.s64 	%p30, %rd29, 1;
	setp.eq.s64 	%p31, %rd28, 1;
	add.s64 	%rd81, %rd20, %rd79;
	cvt.u32.u64 	%r120, %rd81;
	div.s32 	%r121, %r120, %r6;
	mul.lo.s32 	%r122, %r121, %r6;
	sub.s32 	%r123, %r120, %r122;
	div.s32 	%r124, %r123, %r7;
	mul.lo.s32 	%r125, %r124, %r7;
	sub.s32 	%r126, %r123, %r125;
	selp.b32 	%r127, 0, %r121, %p31;
	selp.b32 	%r128, 0, %r124, %p30;
	selp.b32 	%r129, 0, %r126, %p29;
	mul.lo.s32 	%r130, %r9, %r127;
	mad.lo.s32 	%r131, %r10, %r128, %r130;
	mad.lo.s32 	%r132, %r11, %r129, %r131;
	shl.b64 	%rd82, %rd81, 32;
	shr.s64 	%rd83, %rd82, 30;
	add.s64 	%rd84, %rd1, %rd83;
	ld.global.f32 	%f156, [%rd84];
	cvt.s64.s32 	%rd85, %r132;
	add.s64 	%rd86, %rd2, %rd85;
	ld.global.u8 	%rs14, [%rd86];
	setp.eq.s16 	%p32, %rs14, 0;
	mul.f32 	%f157, %f156, %f139;
	selp.f32 	%f577, %f138, %f157, %p32;
	max.f32 	%f570, %f570, %f577;
$L__BB429_16:
	add.s32 	%r134, %r69, 192;
	cvt.u64.u32 	%rd87, %r134;
	setp.le.s64 	%p33, %rd38, %rd87;
	mov.f32 	%f579, 0fFF800000;
	@%p33 bra 	$L__BB429_18;
	setp.eq.s64 	%p34, %rd30, 1;
	setp.eq.s64 	%p35, %rd29, 1;
	setp.eq.s64 	%p36, %rd28, 1;
	add.s64 	%rd89, %rd20, %rd87;
	cvt.u32.u64 	%r137, %rd89;
	div.s32 	%r138, %r137, %r6;
	mul.lo.s32 	%r139, %r138, %r6;
	sub.s32 	%r140, %r137, %r139;
	div.s32 	%r141, %r140, %r7;
	mul.lo.s32 	%r142, %r141, %r7;
	sub.s32 	%r143, %r140, %r142;
	selp.b32 	%r144, 0, %r138, %p36;
	selp.b32 	%r145, 0, %r141, %p35;
	selp.b32 	%r146, 0, %r143, %p34;
	mul.lo.s32 	%r147, %r9, %r144;
	mad.lo.s32 	%r148, %r10, %r145, %r147;
	mad.lo.s32 	%r149, %r11, %r146, %r148;
	shl.b64 	%rd90, %rd89, 32;
	shr.s64 	%rd91, %rd90, 30;
	add.s64 	%rd92, %rd1, %rd91;
	ld.global.f32 	%f159, [%rd92];
	cvt.s64.s32 	%rd93, %r149;
	add.s64 	%rd94, %rd2, %rd93;
	ld.global.u8 	%rs15, [%rd94];
	setp.eq.s16 	%p37, %rs15, 0;
	mul.f32 	%f160, %f159, %f139;
	selp.f32 	%f579, %f138, %f160, %p37;
	max.f32 	%f570, %f570, %f579;
$L__BB429_18:
	add.s32 	%r151, %r69, 224;
	cvt.u64.u32 	%rd95, %r151;
	setp.le.s64 	%p38, %rd38, %rd95;
	mov.f32 	%f581, 0fFF800000;
	@%p38 bra 	$L__BB429_20;
	setp.eq.s64 	%p39, %rd30, 1;
	setp.eq.s64 	%p40, %rd29, 1;
	setp.eq.s64 	%p41, %rd28, 1;
	add.s64 	%rd97, %rd20, %rd95;
	cvt.u32.u64 	%r154, %rd97;
	div.s32 	%r155, %r154, %r6;
	mul.lo.s32 	%r156, %r155, %r6;
	sub.s32 	%r157, %r154, %r156;
	div.s32 	%r158, %r157, %r7;
	mul.lo.s32 	%r159, %r158, %r7;
	sub.s32 	%r160, %r157, %r159;
	selp.b32 	%r161, 0, %r155, %p41;
	selp.b32 	%r162, 0, %r158, %p40;
	selp.b32 	%r163, 0, %r160, %p39;
	mul.lo.s32 	%r164, %r9, %r161;
	mad.lo.s32 	%r165, %r10, %r162, %r164;
	mad.lo.s32 	%r166, %r11, %r163, %r165;
	shl.b64 	%rd98, %rd97, 32;
	shr.s64 	%rd99, %rd98, 30;
	add.s64 	%rd100, %rd1, %rd99;
	ld.global.f32 	%f162, [%rd100];
	cvt.s64.s32 	%rd101, %r166;
	add.s64 	%rd102, %rd2, %rd101;
	ld.global.u8 	%rs16, [%rd102];
	setp.eq.s16 	%p42, %rs16, 0;
	mul.f32 	%f163, %f162, %f139;
	selp.f32 	%f581, %f138, %f163, %p42;
	max.f32 	%f570, %f570, %f581;
$L__BB429_20:
	add.s32 	%r168, %r69, 256;
	cvt.u64.u32 	%rd103, %r168;
	setp.le.s64 	%p43, %rd38, %rd103;
	mov.f32 	%f583, 0fFF800000;
	@%p43 bra 	$L__BB429_22;
	setp.eq.s64 	%p44, %rd30, 1;
	setp.eq.s64 	%p45, %rd29, 1;
	setp.eq.s64 	%p46, %rd28, 1;
	add.s64 	%rd105, %rd20, %rd103;
	cvt.u32.u64 	%r171, %rd105;
	div.s32 	%r172, %r171, %r6;
	mul.lo.s32 	%r173, %r172, %r6;
	sub.s32 	%r174, %r171, %r173;
	div.s32 	%r175, %r174, %r7;
	mul.lo.s32 	%r176, %r175, %r7;
	sub.s32 	%r177, %r174, %r176;
	selp.b32 	%r178, 0, %r172, %p46;
	selp.b32 	%r179, 0, %r175, %p45;
	selp.b32 	%r180, 0, %r177, %p44;
	mul.lo.s32 	%r181, %r9, %r178;
	mad.lo.s32 	%r182, %r10, %r179, %r181;
	mad.lo.s32 	%r183, %r11, %r180, %r182;
	shl.b64 	%rd106, %rd105, 32;
	shr.s64 	%rd107, %rd106, 30;
	add.s64 	%rd108, %rd1, %rd107;
	ld.global.f32 	%f165, [%rd108];
	cvt.s64.s32 	%rd109, %r183;
	add.s64 	%rd110, %rd2, %rd109;
	ld.global.u8 	%rs17, [%rd110];
	setp.eq.s16 	%p47, %rs17, 0;
	mul.f32 	%f166, %f165, %f139;
	selp.f32 	%f583, %f138, %f166, %p47;
	max.f32 	%f570, %f570, %f583;
$L__BB429_22:
	add.s32 	%r185, %r69, 288;
	cvt.u64.u32 	%rd111, %r185;
	setp.le.s64 	%p48, %rd38, %rd111;
	mov.f32 	%f585, 0fFF800000;
	@%p48 bra 	$L__BB429_24;
	setp.eq.s64 	%p49, %rd30, 1;
	setp.eq.s64 	%p50, %rd29, 1;
	setp.eq.s64 	%p51, %rd28, 1;
	add.s64 	%rd113, %rd20, %rd111;
	cvt.u32.u64 	%r188, %rd113;
	div.s32 	%r189, %r188, %r6;
	mul.lo.s32 	%r190, %r189, %r6;
	sub.s32 	%r191, %r188, %r190;
	div.s32 	%r192, %r191, %r7;
	mul.lo.s32 	%r193, %r192, %r7;
	sub.s32 	%r194, %r191, %r193;
	selp.b32 	%r195, 0, %r189, %p51;
	selp.b32 	%r196, 0, %r192, %p50;
	selp.b32 	%r197, 0, %r194, %p49;
	mul.lo.s32 	%r198, %r9, %r195;
	mad.lo.s32 	%r199, %r10, %r196, %r198;
	mad.lo.s32 	%r200, %r11, %r197, %r199;
	shl.b64 	%rd114, %rd113, 32;
	shr.s64 	%rd115, %rd114, 30;
	add.s64 	%rd116, %rd1, %rd115;
	ld.global.f32 	%f168, [%rd116];
	cvt.s64.s32 	%rd117, %r200;
	add.s64 	%rd118, %rd2, %rd117;
	ld.global.u8 	%rs18, [%rd118];
	setp.eq.s16 	%p52, %rs18, 0;
	mul.f32 	%f169, %f168, %f139;
	selp.f32 	%f585, %f138, %f169, %p52;
	max.f32 	%f570, %f570, %f585;
$L__BB429_24:
	add.s32 	%r202, %r69, 320;
	cvt.u64.u32 	%rd119, %r202;
	setp.le.s64 	%p53, %rd38, %rd119;
	mov.f32 	%f587, 0fFF800000;
	@%p53 bra 	$L__BB429_26;
	setp.eq.s64 	%p54, %rd30, 1;
	setp.eq.s64 	%p55, %rd29, 1;
	setp.eq.s64 	%p56, %rd28, 1;
	add.s64 	%rd121, %rd20, %rd119;
	cvt.u32.u64 	%r205, %rd121;
	div.s32 	%r206, %r205, %r6;
	mul.lo.s32 	%r207, %r206, %r6;
	sub.s32 	%r208, %r205, %r207;
	div.s32 	%r209, %r208, %r7;
	mul.lo.s32 	%r210, %r209, %r7;
	sub.s32 	%r211, %r208, %r210;
	selp.b32 	%r212, 0, %r206, %p56;
	selp.b32 	%r213, 0, %r209, %p55;
	selp.b32 	%r214, 0, %r211, %p54;
	mul.lo.s32 	%r215, %r9, %r212;
	mad.lo.s32 	%r216, %r10, %r213, %r215;
	mad.lo.s32 	%r217, %r11, %r214, %r216;
	shl.b64 	%rd122, %rd121, 32;
	shr.s64 	%rd123, %rd122, 30;
	add.s64 	%rd124, %rd1, %rd123;
	ld.global.f32 	%f171, [%rd124];
	cvt.s64.s32 	%rd125, %r217;
	add.s64 	%rd126, %rd2, %rd125;
	ld.global.u8 	%rs19, [%rd126];
	setp.eq.s16 	%p57, %rs19, 0;
	mul.f32 	%f172, %f171, %f139;
	selp.f32 	%f587, %f138, %f172, %p57;
	max.f32 	%f570, %f570, %f587;
$L__BB429_26:
	add.s32 	%r219, %r69, 352;
	cvt.u64.u32 	%rd127, %r219;
	setp.le.s64 	%p58, %rd38, %rd127;
	mov.f32 	%f589, 0fFF800000;
	@%p58 bra 	$L__BB429_28;
	setp.eq.s64 	%p59, %rd30, 1;
	setp.eq.s64 	%p60, %rd29, 1;
	setp.eq.s64 	%p61, %rd28, 1;
	add.s64 	%rd129, %rd20, %rd127;
	cvt.u32.u64 	%r222, %rd129;
	div.s32 	%r223, %r222, %r6;
	mul.lo.s32 	%r224, %r223, %r6;
	sub.s32 	%r225, %r222, %r224;
	div.s32 	%r226, %r225, %r7;
	mul.lo.s32 	%r227, %r226, %r7;
	sub.s32 	%r228, %r225, %r227;
	selp.b32 	%r229, 0, %r223, %p61;
	selp.b32 	%r230, 0, %r226, %p60;
	selp.b32 	%r231, 0, %r228, %p59;
	mul.lo.s32 	%r232, %r9, %r229;
	mad.lo.s32 	%r233, %r10, %r230, %r232;
	mad.lo.s32 	%r234, %r11, %r231, %r233;
	shl.b64 	%rd130, %rd129, 32;
	shr.s64 	%rd131, %rd130, 30;
	add.s64 	%rd132, %rd1, %rd131;
	ld.global.f32 	%f174, [%rd132];
	cvt.s64.s32 	%rd133, %r234;
	add.s64 	%rd134, %rd2, %rd133;
	ld.global.u8 	%rs20, [%rd134];
	setp.eq.s16 	%p62, %rs20, 0;
	mul.f32 	%f175, %f174, %f139;
	selp.f32 	%f589, %f138, %f175, %p62;
	max.f32 	%f570, %f570, %f589;
$L__BB429_28:
	setp.le.s64 	%p63, %rd38, %rd7;
	mov.f32 	%f591, 0fFF800000;
	@%p63 bra 	$L__BB429_30;
	setp.eq.s64 	%p64, %rd30, 1;
	setp.eq.s64 	%p65, %rd29, 1;
	setp.eq.s64 	%p66, %rd28, 1;
	add.s64 	%rd135, %rd20, %rd7;
	cvt.u32.u64 	%r235, %rd135;
	div.s32 	%r236, %r235, %r6;
	mul.lo.s32 	%r237, %r236, %r6;
	sub.s32 	%r238, %r235, %r237;
	div.s32 	%r239, %r238, %r7;
	mul.lo.s32 	%r240, %r239, %r7;
	sub.s32 	%r241, %r238, %r240;
	selp.b32 	%r242, 0, %r236, %p66;
	selp.b32 	%r243, 0, %r239, %p65;
	selp.b32 	%r244, 0, %r241, %p64;
	mul.lo.s32 	%r245, %r9, %r242;
	mad.lo.s32 	%r246, %r10, %r243, %r245;
	mad.lo.s32 	%r247, %r11, %r244, %r246;
	shl.b64 	%rd136, %rd135, 32;
	shr.s64 	%rd137, %rd136, 30;
	add.s64 	%rd138, %rd1, %rd137;
	ld.global.f32 	%f177, [%rd138];
	cvt.s64.s32 	%rd139, %r247;
	add.s64 	%rd140, %rd2, %rd139;
	ld.global.u8 	%rs21, [%rd140];
	setp.eq.s16 	%p67, %rs21, 0;
	mul.f32 	%f178, %f177, %f139;
	selp.f32 	%f591, %f138, %f178, %p67;
	max.f32 	%f570, %f570, %f591;
$L__BB429_30:
	setp.le.s64 	%p68, %rd38, %rd8;
	mov.f32 	%f593, 0fFF800000;
	@%p68 bra 	$L__BB429_32;
	setp.eq.s64 	%p69, %rd30, 1;
	setp.eq.s64 	%p70, %rd29, 1;
	setp.eq.s64 	%p71, %rd28, 1;
	add.s64 	%rd141, %rd20, %rd8;
	cvt.u32.u64 	%r248, %rd141;
	div.s32 	%r249, %r248, %r6;
	mul.lo.s32 	%r250, %r249, %r6;
	sub.s32 	%r251, %r248, %r250;
	div.s32 	%r252, %r251, %r7;
	mul.lo.s32 	%r253, %r252, %r7;
	sub.s32 	%r254, %r251, %r253;
	selp.b32 	%r255, 0, %r249, %p71;
	selp.b32 	%r256, 0, %r252, %p70;
	selp.b32 	%r257, 0, %r254, %p69;
	mul.lo.s32 	%r258, %r9, %r255;
	mad.lo.s32 	%r259, %r10, %r256, %r258;
	mad.lo.s32 	%r260, %r11, %r257, %r259;
	shl.b64 	%rd142, %rd141, 32;
	shr.s64 	%rd143, %rd142, 30;
	add.s64 	%rd144, %rd1, %rd143;
	ld.global.f32 	%f180, [%rd144];
	cvt.s64.s32 	%rd145, %r260;
	add.s64 	%rd146, %rd2, %rd145;
	ld.global.u8 	%rs22, [%rd146];
	setp.eq.s16 	%p72, %rs22, 0;
	mul.f32 	%f181, %f180, %f139;
	selp.f32 	%f593, %f138, %f181, %p72;
	max.f32 	%f570, %f570, %f593;
$L__BB429_32:
	setp.le.s64 	%p73, %rd38, %rd9;
	mov.f32 	%f595, 0fFF800000;
	@%p73 bra 	$L__BB429_34;
	setp.eq.s64 	%p74, %rd30, 1;
	setp.eq.s64 	%p75, %rd29, 1;
	setp.eq.s64 	%p76, %rd28, 1;
	add.s64 	%rd147, %rd20, %rd9;
	cvt.u32.u64 	%r261, %rd147;
	div.s32 	%r262, %r261, %r6;
	mul.lo.s32 	%r263, %r262, %r6;
	sub.s32 	%r264, %r261, %r263;
	div.s32 	%r265, %r264, %r7;
	mul.lo.s32 	%r266, %r265, %r7;
	sub.s32 	%r267, %r264, %r266;
	selp.b32 	%r268, 0, %r262, %p76;
	selp.b32 	%r269, 0, %r265, %p75;
	selp.b32 	%r270, 0, %r267, %p74;
	mul.lo.s32 	%r271, %r9, %r268;
	mad.lo.s32 	%r272, %r10, %r269, %r271;
	mad.lo.s32 	%r273, %r11, %r270, %r272;
	shl.b64 	%rd148, %rd147, 32;
	shr.s64 	%rd149, %rd148, 30;
	add.s64 	%rd150, %rd1, %rd149;
	ld.global.f32 	%f183, [%rd150];
	cvt.s64.s32 	%rd151, %r273;
	add.s64 	%rd152, %rd2, %rd151;
	ld.global.u8 	%rs23, [%rd152];
	setp.eq.s16 	%p77, %rs23, 0;
	mul.f32 	%f184, %f183, %f139;
	selp.f32 	%f595, %f138, %f184, %p77;
	max.f32 	%f570, %f570, %f595;
$L__BB429_34:
	setp.le.s64 	%p78, %rd38, %rd10;
	mov.f32 	%f597, 0fFF800000;
	@%p78 bra 	$L__BB429_36;
	setp.eq.s64 	%p79, %rd30, 1;
	setp.eq.s64 	%p80, %rd29, 1;
	setp.eq.s64 	%p81, %rd28, 1;
	add.s64 	%rd153, %rd20, %rd10;
	cvt.u32.u64 	%r274, %rd153;
	div.s32 	%r275, %r274, %r6;
	mul.lo.s32 	%r276, %r275, %r6;
	sub.s32 	%r277, %r274, %r276;
	div.s32 	%r278, %r277, %r7;
	mul.lo.s32 	%r279, %r278, %r7;
	sub.s32 	%r280, %r277, %r279;
	selp.b32 	%r281, 0, %r275, %p81;
	selp.b32 	%r282, 0, %r278, %p80;
	selp.b32 	%r283, 0, %r280, %p79;
	mul.lo.s32 	%r284, %r9, %r281;
	mad.lo.s32 	%r285, %r10, %r282, %r284;
	mad.lo.s32 	%r286, %r11, %r283, %r285;
	shl.b64 	%rd154, %rd153, 32;
	shr.s64 	%rd155, %rd154, 30;
	add.s64 	%rd156, %rd1, %rd155;
	ld.global.f32 	%f186, [%rd156];
	cvt.s64.s32 	%rd157, %r286;
	add.s64 	%rd158, %rd2, %rd157;
	ld.global.u8 	%rs24, [%rd158];
	setp.eq.s16 	%p82, %rs24, 0;
	mul.f32 	%f187, %f186, %f139;
	selp.f32 	%f597, %f138, %f187, %p82;
	max.f32 	%f570, %f570, %f597;
$L__BB429_36:
	setp.le.s64 	%p83, %rd38, %rd11;
	mov.f32 	%f599, 0fFF800000;
	@%p83 bra 	$L__BB429_38;
	setp.eq.s64 	%p84, %rd30, 1;
	setp.eq.s64 	%p85, %rd29, 1;
	setp.eq.s64 	%p86, %rd28, 1;
	add.s64 	%rd159, %rd20, %rd11;
	cvt.u32.u64 	%r287, %rd159;
	div.s32 	%r288, %r287, %r6;
	mul.lo.s32 	%r289, %r288, %r6;
	sub.s32 	%r290, %r287, %r289;
	div.s32 	%r291, %r290, %r7;
	mul.lo.s32 	%r292, %r291, %r7;
	sub.s32 	%r293, %r290, %r292;
	selp.b32 	%r294, 0, %r288, %p86;
	selp.b32 	%r295, 0, %r291, %p85;
	selp.b32 	%r296, 0, %r293, %p84;
	mul.lo.s32 	%r297, %r9, %r294;
	mad.lo.s32 	%r298, %r10, %r295, %r297;
	mad.lo.s32 	%r299, %r11, %r296, %r298;
	shl.b64 	%rd160, %rd159, 32;
	shr.s64 	%rd161, %rd160, 30;
	add.s64 	%rd162, %rd1, %rd161;
	ld.global.f32 	%f189, [%rd162];
	cvt.s64.s32 	%rd163, %r299;
	add.s64 	%rd164, %rd2, %rd163;
	ld.global.u8 	%rs25, [%rd164];
	setp.eq.s16 	%p87, %rs25, 0;
	mul.f32 	%f190, %f189, %f139;
	selp.f32 	%f599, %f138, %f190, %p87;
	max.f32 	%f570, %f570, %f599;
$L__BB429_38:
	setp.le.s64 	%p88, %rd38, %rd12;
	mov.f32 	%f601, 0fFF800000;
	@%p88 bra 	$L__BB429_40;
	setp.eq.s64 	%p89, %rd30, 1;
	setp.eq.s64 	%p90, %rd29, 1;
	setp.eq.s64 	%p91, %rd28, 1;
	add.s64 	%rd165, %rd20, %rd12;
	cvt.u32.u64 	%r300, %rd165;
	div.s32 	%r301, %r300, %r6;
	mul.lo.s32 	%r302, %r301, %r6;
	sub.s32 	%r303, %r300, %r302;
	div.s32 	%r304, %r303, %r7;
	mul.lo.s32 	%r305, %r304, %r7;
	sub.s32 	%r306, %r303, %r305;
	selp.b32 	%r307, 0, %r301, %p91;
	selp.b32 	%r308, 0, %r304, %p90;
	selp.b32 	%r309, 0, %r306, %p89;
	mul.lo.s32 	%r310, %r9, %r307;
	mad.lo.s32 	%r311, %r10, %r308, %r310;
	mad.lo.s32 	%r312, %r11, %r309, %r311;
	shl.b64 	%rd166, %rd165, 32;
	shr.s64 	%rd167, %rd166, 30;
	add.s64 	%rd168, %rd1, %rd167;
	ld.global.f32 	%f192, [%rd168];
	cvt.s64.s32 	%rd169, %r312;
	add.s64 	%rd170, %rd2, %rd169;
	ld.global.u8 	%rs26, [%rd170];
	setp.eq.s16 	%p92, %rs26, 0;
	mul.f32 	%f193, %f192, %f139;
	selp.f32 	%f601, %f138, %f193, %p92;
	max.f32 	%f570, %f570, %f601;
$L__BB429_40:
	setp.le.s64 	%p93, %rd38, %rd13;
	mov.f32 	%f603, 0fFF800000;
	@%p93 bra 	$L__BB429_42;
	setp.eq.s64 	%p94, %rd30, 1;
	setp.eq.s64 	%p95, %rd29, 1;
	setp.eq.s64 	%p96, %rd28, 1;
	add.s64 	%rd171, %rd20, %rd13;
	cvt.u32.u64 	%r313, %rd171;
	div.s32 	%r314, %r313, %r6;
	mul.lo.s32 	%r315, %r314, %r6;
	sub.s32 	%r316, %r313, %r315;
	div.s32 	%r317, %r316, %r7;
	mul.lo.s32 	%r318, %r317, %r7;
	sub.s32 	%r319, %r316, %r318;
	selp.b32 	%r320, 0, %r314, %p96;
	selp.b32 	%r321, 0, %r317, %p95;
	selp.b32 	%r322, 0, %r319, %p94;
	mul.lo.s32 	%r323, %r9, %r320;
	mad.lo.s32 	%r324, %r10, %r321, %r323;
	mad.lo.s32 	%r325, %r11, %r322, %r324;
	shl.b64 	%rd172, %rd171, 32;
	shr.s64 	%rd173, %rd172, 30;
	add.s64 	%rd174, %rd1, %rd173;
	ld.global.f32 	%f195, [%rd174];
	cvt.s64.s32 	%rd175, %r325;
	add.s64 	%rd176, %rd2, %rd175;
	ld.global.u8 	%rs27, [%rd176];
	setp.eq.s16 	%p97, %rs27, 0;
	mul.f32 	%f196, %f195, %f139;
	selp.f32 	%f603, %f138, %f196, %p97;
	max.f32 	%f570, %f570, %f603;
$L__BB429_42:
	setp.le.s64 	%p98, %rd38, %rd14;
	mov.f32 	%f605, 0fFF800000;
	@%p98 bra 	$L__BB429_44;
	setp.eq.s64 	%p99, %rd30, 1;
	setp.eq.s64 	%p100, %rd29, 1;
	setp.eq.s64 	%p101, %rd28, 1;
	add.s64 	%rd177, %rd20, %rd14;
	cvt.u32.u64 	%r326, %rd177;
	div.s32 	%r327, %r326, %r6;
	mul.lo.s32 	%r328, %r327, %r6;
	sub.s32 	%r329, %r326, %r328;
	div.s32 	%r330, %r329, %r7;
	mul.lo.s32 	%r331, %r330, %r7;
	sub.s32 	%r332, %r329, %r331;
	selp.b32 	%r333, 0, %r327, %p101;
	selp.b32 	%r334, 0, %r330, %p100;
	selp.b32 	%r335, 0, %r332, %p99;
	mul.lo.s32 	%r336, %r9, %r333;
	mad.lo.s32 	%r337, %r10, %r334, %r336;
	mad.lo.s32 	%r338, %r11, %r335, %r337;
	shl.b64 	%rd178, %rd177, 32;
	shr.s64 	%rd179, %rd178, 30;
	add.s64 	%rd180, %rd1, %rd179;
	ld.global.f32 	%f198, [%rd180];
	cvt.s64.s32 	%rd181, %r338;
	add.s64 	%rd182, %rd2, %rd181;
	ld.global.u8 	%rs28, [%rd182];
	setp.eq.s16 	%p102, %rs28, 0;
	mul.f32 	%f199, %f198, %f139;
	selp.f32 	%f605, %f138, %f199, %p102;
	max.f32 	%f570, %f570, %f605;
$L__BB429_44:
	setp.le.s64 	%p103, %rd38, %rd15;
	mov.f32 	%f607, 0fFF800000;
	@%p103 bra 	$L__BB429_46;
	setp.eq.s64 	%p104, %rd30, 1;
	setp.eq.s64 	%p105, %rd29, 1;
	setp.eq.s64 	%p106, %rd28, 1;
	add.s64 	%rd183, %rd20, %rd15;
	cvt.u32.u64 	%r339, %rd183;
	div.s32 	%r340, %r339, %r6;
	mul.lo.s32 	%r341, %r340, %r6;
	sub.s32 	%r342, %r339, %r341;
	div.s32 	%r343, %r342, %r7;
	mul.lo.s32 	%r344, %r343, %r7;
	sub.s32 	%r345, %r342, %r344;
	selp.b32 	%r346, 0, %r340, %p106;
	selp.b32 	%r347, 0, %r343, %p105;
	selp.b32 	%r348, 0, %r345, %p104;
	mul.lo.s32 	%r349, %r9, %r346;
	mad.lo.s32 	%r350, %r10, %r347, %r349;
	mad.lo.s32 	%r351, %r11, %r348, %r350;
	shl.b64 	%rd184, %rd183, 32;
	shr.s64 	%rd185, %rd184, 30;
	add.s64 	%rd186, %rd1, %rd185;
	ld.global.f32 	%f201, [%rd186];
	cvt.s64.s32 	%rd187, %r351;
	add.s64 	%rd188, %rd2, %rd187;
	ld.global.u8 	%rs29, [%rd188];
	setp.eq.s16 	%p107, %rs29, 0;
	mul.f32 	%f202, %f201, %f139;
	selp.f32 	%f607, %f138, %f202, %p107;
	max.f32 	%f570, %f570, %f607;
$L__BB429_46:
	setp.le.s64 	%p108, %rd38, %rd16;
	mov.f32 	%f609, 0fFF800000;
	@%p108 bra 	$L__BB429_48;
	setp.eq.s64 	%p109, %rd30, 1;
	setp.eq.s64 	%p110, %rd29, 1;
	setp.eq.s64 	%p111, %rd28, 1;
	add.s64 	%rd189, %rd20, %rd16;
	cvt.u32.u64 	%r352, %rd189;
	div.s32 	%r353, %r352, %r6;
	mul.lo.s32 	%r354, %r353, %r6;
	sub.s32 	%r355, %r352, %r354;
	div.s32 	%r356, %r355, %r7;
	mul.lo.s32 	%r357, %r356, %r7;
	sub.s32 	%r358, %r355, %r357;
	selp.b32 	%r359, 0, %r353, %p111;
	selp.b32 	%r360, 0, %r356, %p110;
	selp.b32 	%r361, 0, %r358, %p109;
	mul.lo.s32 	%r362, %r9, %r359;
	mad.lo.s32 	%r363, %r10, %r360, %r362;
	mad.lo.s32 	%r364, %r11, %r361, %r363;
	shl.b64 	%rd190, %rd189, 32;
	shr.s64 	%rd191, %rd190, 30;
	add.s64 	%rd192, %rd1, %rd191;
	ld.global.f32 	%f204, [%rd192];
	cvt.s64.s32 	%rd193, %r364;
	add.s64 	%rd194, %rd2, %rd193;
	ld.global.u8 	%rs30, [%rd194];
	setp.eq.s16 	%p112, %rs30, 0;
	mul.f32 	%f205, %f204, %f139;
	selp.f32 	%f609, %f138, %f205, %p112;
	max.f32 	%f570, %f570, %f609;
$L__BB429_48:
	setp.le.s64 	%p113, %rd38, %rd17;
	mov.f32 	%f611, 0fFF800000;
	@%p113 bra 	$L__BB429_50;
	setp.eq.s64 	%p114, %rd30, 1;
	setp.eq.s64 	%p115, %rd29, 1;
	setp.eq.s64 	%p116, %rd28, 1;
	add.s64 	%rd195, %rd20, %rd17;
	cvt.u32.u64 	%r365, %rd195;
	div.s32 	%r366, %r365, %r6;
	mul.lo.s32 	%r367, %r366, %r6;
	sub.s32 	%r368, %r365, %r367;
	div.s32 	%r369, %r368, %r7;
	mul.lo.s32 	%r370, %r369, %r7;
	sub.s32 	%r371, %r368, %r370;
	selp.b32 	%r372, 0, %r366, %p116;
	selp.b32 	%r373, 0, %r369, %p115;
	selp.b32 	%r374, 0, %r371, %p114;
	mul.lo.s32 	%r375, %r9, %r372;
	mad.lo.s32 	%r376, %r10, %r373, %r375;
	mad.lo.s32 	%r377, %r11, %r374, %r376;
	shl.b64 	%rd196, %rd195, 32;
	shr.s64 	%rd197, %rd196, 30;
	add.s64 	%rd198, %rd1, %rd197;
	ld.global.f32 	%f207, [%rd198];
	cvt.s64.s32 	%rd199, %r377;
	add.s64 	%rd200, %rd2, %rd199;
	ld.global.u8 	%rs31, [%rd200];
	setp.eq.s16 	%p117, %rs31, 0;
	mul.f32 	%f208, %f207, %f139;
	selp.f32 	%f611, %f138, %f208, %p117;
	max.f32 	%f570, %f570, %f611;
$L__BB429_50:
	setp.le.s64 	%p118, %rd38, %rd18;
	mov.f32 	%f613, 0fFF800000;
	@%p118 bra 	$L__BB429_52;
	setp.eq.s64 	%p119, %rd30, 1;
	setp.eq.s64 	%p120, %rd29, 1;
	setp.eq.s64 	%p121, %rd28, 1;
	add.s64 	%rd201, %rd20, %rd18;
	cvt.u32.u64 	%r378, %rd201;
	div.s32 	%r379, %r378, %r6;
	mul.lo.s32 	%r380, %r379, %r6;
	sub.s32 	%r381, %r378, %r380;
	div.s32 	%r382, %r381, %r7;
	mul.lo.s32 	%r383, %r382, %r7;
	sub.s32 	%r384, %r381, %r383;
	selp.b32 	%r385, 0, %r379, %p121;
	selp.b32 	%r386, 0, %r382, %p120;
	selp.b32 	%r387, 0, %r384, %p119;
	mul.lo.s32 	%r388, %r9, %r385;
	mad.lo.s32 	%r389, %r10, %r386, %r388;
	mad.lo.s32 	%r390, %r11, %r387, %r389;
	shl.b64 	%rd202, %rd201, 32;
	shr.s64 	%rd203, %rd202, 30;
	add.s64 	%rd204, %rd1, %rd203;
	ld.global.f32 	%f210, [%rd204];
	cvt.s64.s32 	%rd205, %r390;
	add.s64 	%rd206, %rd2, %rd205;
	ld.global.u8 	%rs32, [%rd206];
	setp.eq.s16 	%p122, %rs32, 0;
	mul.f32 	%f211, %f210, %f139;
	selp.f32 	%f613, %f138, %f211, %p122;
	max.f32 	%f570, %f570, %f613;
$L__BB429_52:
	mov.u32 	%r391, %tid.x;
	add.s32 	%r392, %r391, 768;
	cvt.u64.u32 	%rd207, %r392;
	setp.le.s64 	%p123, %rd38, %rd207;
	mov.f32 	%f615, 0fFF800000;
	@%p123 bra 	$L__BB429_54;
	setp.eq.s64 	%p124, %rd30, 1;
	setp.eq.s64 	%p125, %rd29, 1;
	setp.eq.s64 	%p126, %rd28, 1;
	mov.u32 	%r393, %tid.x;
	add.s32 	%r394, %r393, 768;
	cvt.u64.u32 	%rd208, %r394;
	add.s64 	%rd209, %rd20, %rd208;
	cvt.u32.u64 	%r395, %rd209;
	div.s32 	%r396, %r395, %r6;
	mul.lo.s32 	%r397, %r396, %r6;
	sub.s32 	%r398, %r395, %r397;
	div.s32 	%r399, %r398, %r7;
	mul.lo.s32 	%r400, %r399, %r7;
	sub.s32 	%r401, %r398, %r400;
	selp.b32 	%r402, 0, %r396, %p126;
	selp.b32 	%r403, 0, %r399, %p125;
	selp.b32 	%r404, 0, %r401, %p124;
	mul.lo.s32 	%r405, %r9, %r402;
	mad.lo.s32 	%r406, %r10, %r403, %r405;
	mad.lo.s32 	%r407, %r11, %r404, %r406;
	shl.b64 	%rd210, %rd209, 32;
	shr.s64 	%rd211, %rd210, 30;
	add.s64 	%rd212, %rd1, %rd211;
	ld.global.f32 	%f213, [%rd212];
	cvt.s64.s32 	%rd213, %r407;
	add.s64 	%rd214, %rd2, %rd213;
	ld.global.u8 	%rs33, [%rd214];
	setp.eq.s16 	%p127, %rs33, 0;
	mul.f32 	%f214, %f213, %f139;
	selp.f32 	%f615, %f138, %f214, %p127;
	max.f32 	%f570, %f570, %f615;
$L__BB429_54:
	mov.u32 	%r408, %tid.x;
	add.s32 	%r409, %r408, 800;
	cvt.u64.u32 	%rd215, %r409;
	setp.le.s64 	%p128, %rd38, %rd215;
	mov.f32 	%f617, 0fFF800000;
	@%p128 bra 	$L__BB429_56;
	setp.eq.s64 	%p129, %rd30, 1;
	setp.eq.s64 	%p130, %rd29, 1;
	setp.eq.s64 	%p131, %rd28, 1;
	mov.u32 	%r410, %tid.x;
	add.s32 	%r411, %r410, 800;
	cvt.u64.u32 	%rd216, %r411;
	add.s64 	%rd217, %rd20, %rd216;
	cvt.u32.u64 	%r412, %rd217;
	div.s32 	%r413, %r412, %r6;
	mul.lo.s32 	%r414, %r413, %r6;
	sub.s32 	%r415, %r412, %r414;
	div.s32 	%r416, %r415, %r7;
	mul.lo.s32 	%r417, %r416, %r7;
	sub.s32 	%r418, %r415, %r417;
	selp.b32 	%r419, 0, %r413, %p131;
	selp.b32 	%r420, 0, %r416, %p130;
	selp.b32 	%r421, 0, %r418, %p129;
	mul.lo.s32 	%r422, %r9, %r419;
	mad.lo.s32 	%r423, %r10, %r420, %r422;
	mad.lo.s32 	%r424, %r11, %r421, %r423;
	shl.b64 	%rd218, %rd217, 32;
	shr.s64 	%rd219, %rd218, 30;
	add.s64 	%rd220, %rd1, %rd219;
	ld.global.f32 	%f216, [%rd220];
	cvt.s64.s32 	%rd221, %r424;
	add.s64 	%rd222, %rd2, %rd221;
	ld.global.u8 	%rs34, [%rd222];
	setp.eq.s16 	%p132, %rs34, 0;
	mul.f32 	%f217, %f216, %f139;
	selp.f32 	%f617, %f138, %f217, %p132;
	max.f32 	%f570, %f570, %f617;
$L__BB429_56:
	mov.u32 	%r425, %tid.x;
	add.s32 	%r426, %r425, 832;
	cvt.u64.u32 	%rd223, %r426;
	setp.le.s64 	%p133, %rd38, %rd223;
	mov.f32 	%f619, 0fFF800000;
	@%p133 bra 	$L__BB429_58;
	setp.eq.s64 	%p134, %rd30, 1;
	setp.eq.s64 	%p135, %rd29, 1;
	setp.eq.s64 	%p136, %rd28, 1;
	mov.u32 	%r427, %tid.x;
	add.s32 	%r428, %r427, 832;
	cvt.u64.u32 	%rd224, %r428;
	add.s64 	%rd225, %rd20, %rd224;
	cvt.u32.u64 	%r429, %rd225;
	div.s32 	%r430, %r429, %r6;
	mul.lo.s32 	%r431, %r430, %r6;
	sub.s32 	%r432, %r429, %r431;
	div.s32 	%r433, %r432, %r7;
	mul.lo.s32 	%r434, %r433, %r7;
	sub.s32 	%r435, %r432, %r434;
	selp.b32 	%r436, 0, %r430, %p136;
	selp.b32 	%r437, 0, %r433, %p135;
	selp.b32 	%r438, 0, %r435, %p134;
	mul.lo.s32 	%r439, %r9, %r436;
	mad.lo.s32 	%r440, %r10, %r437, %r439;
	mad.lo.s32 	%r441, %r11, %r438, %r440;
	shl.b64 	%rd226, %rd225, 32;
	shr.s64 	%rd227, %rd226, 30;
	add.s64 	%rd228, %rd1, %rd227;
	ld.global.f32 	%f219, [%rd228];
	cvt.s64.s32 	%rd229, %r441;
	add.s64 	%rd230, %rd2, %rd229;
	ld.global.u8 	%rs35, [%rd230];
	setp.eq.s16 	%p137, %rs35, 0;
	mul.f32 	%f220, %f219, %f139;
	selp.f32 	%f619, %f138, %f220, %p137;
	max.f32 	%f570, %f570, %f619;
$L__BB429_58:
	mov.u32 	%r442, %tid.x;
	cvt.u64.u32 	%rd231, %r442;
	setp.le.s64 	%p138, %rd38, %rd231;
	mov.b32 	%r443, %f570;
	shfl.sync.bfly.b32	%r444|%p139, %r443, 16, 31, -1;
	mov.b32 	%f221, %r444;
	max.f32 	%f222, %f570, %f221;
	mov.b32 	%r445, %f222;
	shfl.sync.bfly.b32	%r446|%p140, %r445, 8, 31, -1;
	mov.b32 	%f223, %r446;
	max.f32 	%f224, %f222, %f223;
	mov.b32 	%r447, %f224;
	shfl.sync.bfly.b32	%r448|%p141, %r447, 4, 31, -1;
	mov.b32 	%f225, %r448;
	max.f32 	%f226, %f224, %f225;
	mov.b32 	%r449, %f226;
	shfl.sync.bfly.b32	%r450|%p142, %r449, 2, 31, -1;
	mov.b32 	%f227, %r450;
	max.f32 	%f228, %f226, %f227;
	mov.b32 	%r451, %f228;
	shfl.sync.bfly.b32	%r452|%p143, %r451, 1, 31, -1;
	mov.b32 	%f229, %r452;
	max.f32 	%f230, %f228, %f229;
	sub.f32 	%f231, %f567, %f230;
	fma.rn.f32 	%f232, %f231, 0f3BBB989D, 0f3F000000;
	cvt.sat.f32.f32 	%f233, %f232;
	mov.f32 	%f234, 0f4B400001;
	mov.f32 	%f235, 0f437C0000;
	fma.rm.f32 	%f236, %f233, %f235, %f234;
	add.f32 	%f237, %f236, 0fCB40007F;
	neg.f32 	%f238, %f237;
	fma.rn.f32 	%f239, %f231, 0f3FB8AA3B, %f238;
	fma.rn.f32 	%f240, %f231, 0f32A57060, %f239;
	mov.b32 	%r453, %f236;
	shl.b32 	%r454, %r453, 23;
	mov.b32 	%f241, %r454;
	ex2.approx.ftz.f32 	%f242, %f240;
	mul.f32 	%f243, %f242, %f241;
	add.f32 	%f244, %f243, 0f00000000;
	sub.f32 	%f245, %f569, %f230;
	fma.rn.f32 	%f246, %f245, 0f3BBB989D, 0f3F000000;
	cvt.sat.f32.f32 	%f247, %f246;
	fma.rm.f32 	%f248, %f247, %f235, %f234;
	add.f32 	%f249, %f248, 0fCB40007F;
	neg.f32 	%f250, %f249;
	fma.rn.f32 	%f251, %f245, 0f3FB8AA3B, %f250;
	fma.rn.f32 	%f252, %f245, 0f32A57060, %f251;
	mov.b32 	%r455, %f248;
	shl.b32 	%r456, %r455, 23;
	mov.b32 	%f253, %r456;
	ex2.approx.ftz.f32 	%f254, %f252;
	mul.f32 	%f255, %f254, %f253;
	add.f32 	%f256, %f244, %f255;
	sub.f32 	%f257, %f571, %f230;
	fma.rn.f32 	%f258, %f257, 0f3BBB989D, 0f3F000000;
	cvt.sat.f32.f32 	%f259, %f258;
	fma.rm.f32 	%f260, %f259, %f235, %f234;
	add.f32 	%f261, %f260, 0fCB40007F;
	neg.f32 	%f262, %f261;
	fma.rn.f32 	%f263, %f257, 0f3FB8AA3B, %f262;
	fma.rn.f32 	%f264, %f257, 0f32A57060, %f263;
	mov.b32 	%r457, %f260;
	shl.b32 	%r458, %r457, 23;
	mov.b32 	%f265, %r458;
	ex2.approx.ftz.f32 	%f266, %f264;
	mul.f32 	%f267, %f266, %f265;
	add.f32 	%f268, %f256, %f267;
	sub.f32 	%f269, %f573, %f230;
	fma.rn.f32 	%f270, %f269, 0f3BBB989D, 0f3F000000;
	cvt.sat.f32.f32 	%f271, %f270;
	fma.rm.f32 	%f272, %f271, %f235, %f234;
	add.f32 	%f273, %f272, 0fCB40007F;
	neg.f32 	%f274, %f273;
	fma.rn.f32 	%f275, %f269, 0f3FB8AA3B, %f274;
	fma.rn.f32 	%f276, %f269, 0f32A57060, %f275;
	mov.b32 	%r459, %f272;
	shl.b32 	%r460, %r459, 23;
	mov.b32 	%f277, %r460;
	ex2.approx.ftz.f32 	%f278, %f276;
	mul.f32 	%f279, %f278, %f277;
	add.f32 	%f280, %f268, %f279;
	sub.f32 	%f281, %f575, %f230;
	fma.rn.f32 	%f282, %f281, 0f3BBB989D, 0f3F000000;
	cvt.sat.f32.f32 	%f283, %f282;
	fma.rm.f32 	%f284, %f283, %f235, %f234;
	add.f32 	%f285, %f284, 0fCB40007F;
	neg.f32 	%f286, %f285;
	fma.rn.f32 	%f287, %f281, 0f3FB8AA3B, %f286;
	fma.rn.f32 	%f288, %f281, 0f32A57060, %f287;
	mov.b32 	%r461, %f284;
	shl.b32 	%r462, %r461, 23;
	mov.b32 	%f289, %r462;
	ex2.approx.ftz.f32 	%f290, %f288;
	mul.f32 	%f291, %f290, %f289;
	add.f32 	%f292, %f280, %f291;
	sub.f32 	%f293, %f577, %f230;
	fma.rn.f32 	%f294, %f293, 0f3BBB989D, 0f3F000000;
	cvt.sat.f32.f32 	%f295, %f294;
	fma.rm.f32 	%f296, %f295, %f235, %f234;
	add.f32 	%f297, %f296, 0fCB40007F;
	neg.f32 	%f298, %f297;
	fma.rn.f32 	%f299, %f293, 0f3FB8AA3B, %f298;
	fma.rn.f32 	%f300, %f293, 0f32A57060, %f299;
	mov.b32 	%r463, %f296;
	shl.b32 	%r464, %r463, 23;
	mov.b32 	%f301, %r464;
	ex2.approx.ftz.f32 	%f302, %f300;
	mul.f32 	%f303, %f302, %f301;
	add.f32 	%f304, %f292, %f303;
	sub.f32 	%f305, %f579, %f230;
	fma.rn.f32 	%f306, %f305, 0f3BBB989D, 0f3F000000;
	cvt.sat.f32.f32 	%f307, %f306;
	fma.rm.f32 	%f308, %f307, %f235, %f234;
	add.f32 	%f309, %f308, 0fCB40007F;
	neg.f32 	%f310, %f309;
	fma.rn.f32 	%f311, %f305, 0f3FB8AA3B, %f310;
	fma.rn.f32 	%f312, %f305, 0f32A57060, %f311;
	mov.b32 	%r465, %f308;
	shl.b32 	%r466, %r465, 23;
	mov.b32 	%f313, %r466;
	ex2.approx.ftz.f32 	%f314, %f312;
	mul.f32 	%f315, %f314, %f313;
	add.f32 	%f316, %f304, %f315;
	sub.f32 	%f317, %f581, %f230;
	fma.rn.f32 	%f318, %f317, 0f3BBB989D, 0f3F000000;
	cvt.sat.f32.f32 	%f319, %f318;
	fma.rm.f32 	%f320, %f319, %f235, %f234;
	add.f32 	%f321, %f320, 0fCB40007F;
	neg.f32 	%f322, %f321;
	fma.rn.f32 	%f323, %f317, 0f3FB8AA3B, %f322;
	fma.rn.f32 	%f324, %f317, 0f32A57060, %f323;
	mov.b32 	%r467, %f320;
	shl.b32 	%r468, %r467, 23;
	mov.b32 	%f325, %r468;
	ex2.approx.ftz.f32 	%f326, %f324;
	mul.f32 	%f327, %f326, %f325;
	add.f32 	%f328, %f316, %f327;
	sub.f32 	%f329, %f583, %f230;
	fma.rn.f32 	%f330, %f329, 0f3BBB989D, 0f3F000000;
	cvt.sat.f32.f32 	%f331, %f330;
	fma.rm.f32 	%f332, %f331, %f235, %f234;
	add.f32 	%f333, %f332, 0fCB40007F;
	neg.f32 	%f334, %f333;
	fma.rn.f32 	%f335, %f329, 0f3FB8AA3B, %f334;
	fma.rn.f32 	%f336, %f329, 0f32A57060, %f335;
	mov.b32 	%r469, %f332;
	shl.b32 	%r470, %r469, 23;
	mov.b32 	%f337, %r470;
	ex2.approx.ftz.f32 	%f338, %f336;
	mul.f32 	%f339, %f338, %f337;
	add.f32 	%f340, %f328, %f339;
	sub.f32 	%f341, %f585, %f230;
	fma.rn.f32 	%f342, %f341, 0f3BBB989D, 0f3F000000;
	cvt.sat.f32.f32 	%f343, %f342;
	fma.rm.f32 	%f344, %f343, %f235, %f234;
	add.f32 	%f345, %f344, 0fCB40007F;
	neg.f32 	%f346, %f345;
	fma.rn.f32 	%f347, %f341, 0f3FB8AA3B, %f346;
	fma.rn.f32 	%f348, %f341, 0f32A57060, %f347;
	mov.b32 	%r471, %f344;
	shl.b32 	%r472, %r471, 23;
	mov.b32 	%f349, %r472;
	ex2.approx.ftz.f32 	%f350, %f348;
	mul.f32 	%f351, %f350, %f349;
	add.f32 	%f352, %f340, %f351;
	sub.f32 	%f353, %f587, %f230;
	fma.rn.f32 	%f354, %f353, 0f3BBB989D, 0f3F000000;
	cvt.sat.f32.f32 	%f355, %f354;
	fma.rm.f32 	%f356, %f355, %f235, %f234;
	add.f32 	%f357, %f356, 0fCB40007F;
	neg.f32 	%f358, %f357;
	fma.rn.f32 	%f359, %f353, 0f3FB8AA3B, %f358;
	fma.rn.f32 	%f360, %f353, 0f32A57060, %f359;
	mov.b32 	%r473, %f356;
	shl.b32 	%r474, %r473, 23;
	mov.b32 	%f361, %r474;
	ex2.approx.ftz.f32 	%f362, %f360;
	mul.f32 	%f363, %f362, %f361;
	add.f32 	%f364, %f352, %f363;
	sub.f32 	%f365, %f589, %f230;
	fma.rn.f32 	%f366, %f365, 0f3BBB989D, 0f3F000000;
	cvt.sat.f32.f32 	%f367, %f366;
	fma.rm.f32 	%f368, %f367, %f235, %f234;
	add.f32 	%f369, %f368, 0fCB40007F;
	neg.f32 	%f370, %f369;
	fma.rn.f32 	%f371, %f365, 0f3FB8AA3B, %f370;
	fma.rn.f32 	%f372, %f365, 0f32A57060, %f371;
	mov.b32 	%r475, %f368;
	shl.b32 	%r476, %r475, 23;
	mov.b32 	%f373, %r476;
	ex2.approx.ftz.f32 	%f374, %f372;
	mul.f32 	%f375, %f374, %f373;
	add.f32 	%f376, %f364, %f375;
	sub.f32 	%f377, %f591, %f230;
	fma.rn.f32 	%f378, %f377, 0f3BBB989D, 0f3F000000;
	cvt.sat.f32.f32 	%f379, %f378;
	fma.rm.f32 	%f380, %f379, %f235, %f234;
	add.f32 	%f381, %f380, 0fCB40007F;
	neg.f32 	%f382, %f381;
	fma.rn.f32 	%f383, %f377, 0f3FB8AA3B, %f382;
	fma.rn.f32 	%f384, %f377, 0f32A57060, %f383;
	mov.b32 	%r477, %f380;
	shl.b32 	%r478, %r477, 23;
	mov.b32 	%f385, %r478;
	ex2.approx.ftz.f32 	%f386, %f384;
	mul.f32 	%f387, %f386, %f385;
	add.f32 	%f388, %f376, %f387;
	sub.f32 	%f389, %f593, %f230;
	fma.rn.f32 	%f390, %f389, 0f3BBB989D, 0f3F000000;
	cvt.sat.f32.f32 	%f391, %f390;
	fma.rm.f32 	%f392, %f391, %f235, %f234;
	add.f32 	%f393, %f392, 0fCB40007F;
	neg.f32 	%f394, %f393;
	fma.rn.f32 	%f395, %f389, 0f3FB8AA3B, %f394;
	fma.rn.f32 	%f396, %f389, 0f32A57060, %f395;
	mov.b32 	%r479, %f392;
	shl.b32 	%r480, %r479, 23;
	mov.b32 	%f397, %r480;
	ex2.approx.ftz.f32 	%f398, %f396;
	mul.f32 	%f399, %f398, %f397;
	add.f32 	%f400, %f388, %f399;
	sub.f32 	%f401, %f595, %f230;
	fma.rn.f32 	%f402, %f401, 0f3BBB989D, 0f3F000000;
	cvt.sat.f32.f32 	%f403, %f402;
	fma.rm.f32 	%f404, %f403, %f235, %f234;
	add.f32 	%f405, %f404, 0fCB40007F;
	neg.f32 	%f406, %f405;
	fma.rn.f32 	%f407, %f401, 0f3FB8AA3B, %f406;
	fma.rn.f32 	%f408, %f401, 0f32A57060, %f407;
	mov.b32 	%r481, %f404;
	shl.b32 	%r482, %r481, 23;
	mov.b32 	%f409, %r482;
	ex2.approx.ftz.f32 	%f410, %f408;
	mul.f32 	%f411, %f410, %f409;
	add.f32 	%f412, %f400, %f411;
	sub.f32 	%f413, %f597, %f230;
	fma.rn.f32 	%f414, %f413, 0f3BBB989D, 0f3F000000;
	cvt.sat.f32.f32 	%f415, %f414;
	fma.rm.f32 	%f416, %f415, %f235, %f234;
	add.f32 	%f417, %f416, 0fCB40007F;
	neg.f32 	%f418, %f417;
	fma.rn.f32 	%f419, %f413, 0f3FB8AA3B, %f418;
	fma.rn.f32 	%f420, %f413, 0f32A57060, %f419;
	mov.b32 	%r483, %f416;
	shl.b32 	%r484, %r483, 23;
	mov.b32 	%f421, %r484;
	ex2.approx.ftz.f32 	%f422, %f420;
	mul.f32 	%f423, %f422, %f421;
	add.f32 	%f424, %f412, %f423;
	sub.f32 	%f425, %f599, %f230;
	fma.rn.f32 	%f426, %f425, 0f3BBB989D, 0f3F000000;
	cvt.sat.f32.f32 	%f427, %f426;
	fma.rm.f32 	%f428, %f427, %f235, %f234;
	add.f32 	%f429, %f428, 0fCB40007F;
	neg.f32 	%f430, %f429;
	fma.rn.f32 	%f431, %f425, 0f3FB8AA3B, %f430;
	fma.rn.f32 	%f432, %f425, 0f32A57060, %f431;
	mov.b32 	%r485, %f428;
	shl.b32 	%r486, %r485, 23;
	mov.b32 	%f433, %r486;
	ex2.approx.ftz.f32 	%f434, %f432;
	mul.f32 	%f435, %f434, %f433;
	add.f32 	%f436, %f424, %f435;
	sub.f32 	%f437, %f601, %f230;
	fma.rn.f32 	%f438, %f437, 0f3BBB989D, 0f3F000000;
	cvt.sat.f32.f32 	%f439, %f438;
	fma.rm.f32 	%f440, %f439, %f235, %f234;
	add.f32 	%f441, %f440, 0fCB40007F;
	neg.f32 	%f442, %f441;
	fma.rn.f32 	%f443, %f437, 0f3FB8AA3B, %f442;
	fma.rn.f32 	%f444, %f437, 0f32A57060, %f443;
	mov.b32 	%r487, %f440;
	shl.b32 	%r488, %r487, 23;
	mov.b32 	%f445, %r488;
	ex2.approx.ftz.f32 	%f446, %f444;
	mul.f32 	%f447, %f446, %f445;
	add.f32 	%f448, %f436, %f447;
	sub.f32 	%f449, %f603, %f230;
	fma.rn.f32 	%f450, %f449, 0f3BBB989D, 0f3F000000;
	cvt.sat.f32.f32 	%f451, %f450;
	fma.rm.f32 	%f452, %f451, %f235, %f234;
	add.f32 	%f453, %f452, 0fCB40007F;
	neg.f32 	%f454, %f453;
	fma.rn.f32 	%f455, %f449, 0f3FB8AA3B, %f454;
	fma.rn.f32 	%f456, %f449, 0f32A57060, %f455;
	mov.b32 	%r489, %f452;
	shl.b32 	%r490, %r489, 23;
	mov.b32 	%f457, %r490;
	ex2.approx.ftz.f32 	%f458, %f456;
	mul.f32 	%f459, %f458, %f457;
	add.f32 	%f460, %f448, %f459;
	sub.f32 	%f461, %f605, %f230;
	fma.rn.f32 	%f462, %f461, 0f3BBB989D, 0f3F000000;
	cvt.sat.f32.f32 	%f463, %f462;
	fma.rm.f32 	%f464, %f463, %f235, %f234;
	add.f32 	%f465, %f464, 0fCB40007F;
	neg.f32 	%f466, %f465;
	fma.rn.f32 	%f467, %f461, 0f3FB8AA3B, %f466;
	fma.rn.f32 	%f468, %f461, 0f32A57060, %f467;
	mov.b32 	%r491, %f464;
	shl.b32 	%r492, %r491, 23;
	mov.b32 	%f469, %r492;
	ex2.approx.ftz.f32 	%f470, %f468;
	mul.f32 	%f471, %f470, %f469;
	add.f32 	%f472, %f460, %f471;
	sub.f32 	%f473, %f607, %f230;
	fma.rn.f32 	%f474, %f473, 0f3BBB989D, 0f3F000000;
	cvt.sat.f32.f32 	%f475, %f474;
	fma.rm.f32 	%f476, %f475, %f235, %f234;
	add.f32 	%f477, %f476, 0fCB40007F;
	neg.f32 	%f478, %f477;
	fma.rn.f32 	%f479, %f473, 0f3FB8AA3B, %f478;
	fma.rn.f32 	%f480, %f473, 0f32A57060, %f479;
	mov.b32 	%r493, %f476;
	shl.b32 	%r494, %r493, 23;
	mov.b32 	%f481, %r494;
	ex2.approx.ftz.f32 	%f482, %f480;
	mul.f32 	%f483, %f482, %f481;
	add.f32 	%f484, %f472, %f483;
	sub.f32 	%f485, %f609, %f230;
	fma.rn.f32 	%f486, %f485, 0f3BBB989D, 0f3F000000;
	cvt.sat.f32.f32 	%f487, %f486;
	fma.rm.f32 	%f488, %f487, %f235, %f234;
	add.f32 	%f489, %f488, 0fCB40007F;
	neg.f32 	%f490, %f489;
	fma.rn.f32 	%f491, %f485, 0f3FB8AA3B, %f490;
	fma.rn.f32 	%f492, %f485, 0f32A57060, %f491;
	mov.b32 	%r495, %f488;
	shl.b32 	%r496, %r495, 23;
	mov.b32 	%f493, %r496;
	ex2.approx.ftz.f32 	%f494, %f492;
	mul.f32 	%f495, %f494, %f493;
	add.f32 	%f496, %f484, %f495;
	sub.f32 	%f497, %f611, %f230;
	fma.rn.f32 	%f498, %f497, 0f3BBB989D, 0f3F000000;
	cvt.sat.f32.f32 	%f499, %f498;
	fma.rm.f32 	%f500, %f499, %f235, %f234;
	add.f32 	%f501, %f500, 0fCB40007F;
	neg.f32 	%f502, %f501;
	fma.rn.f32 	%f503, %f497, 0f3FB8AA3B, %f502;
	fma.rn.f32 	%f504, %f497, 0f32A57060, %f503;
	mov.b32 	%r497, %f500;
	shl.b32 	%r498, %r497, 23;
	mov.b32 	%f505, %r498;
	ex2.approx.ftz.f32 	%f506, %f504;
	mul.f32 	%f507, %f506, %f505;
	add.f32 	%f508, %f496, %f507;
	sub.f32 	%f509, %f613, %f230;
	fma.rn.f32 	%f510, %f509, 0f3BBB989D, 0f3F000000;
	cvt.sat.f32.f32 	%f511, %f510;
	fma.rm.f32 	%f512, %f511, %f235, %f234;
	add.f32 	%f513, %f512, 0fCB40007F;
	neg.f32 	%f514, %f513;
	fma.rn.f32 	%f515, %f509, 0f3FB8AA3B, %f514;
	fma.rn.f32 	%f516, %f509, 0f32A57060, %f515;
	mov.b32 	%r499, %f512;
	shl.b32 	%r500, %r499, 23;
	mov.b32 	%f517, %r500;
	ex2.approx.ftz.f32 	%f518, %f516;
	mul.f32 	%f519, %f518, %f517;
	add.f32 	%f520, %f508, %f519;
	sub.f32 	%f521, %f615, %f230;
	fma.rn.f32 	%f522, %f521, 0f3BBB989D, 0f3F000000;
	cvt.sat.f32.f32 	%f523, %f522;
	fma.rm.f32 	%f524, %f523, %f235, %f234;
	add.f32 	%f525, %f524, 0fCB40007F;
	neg.f32 	%f526, %f525;
	fma.rn.f32 	%f527, %f521, 0f3FB8AA3B, %f526;
	fma.rn.f32 	%f528, %f521, 0f32A57060, %f527;
	mov.b32 	%r501, %f524;
	shl.b32 	%r502, %r501, 23;
	mov.b32 	%f529, %r502;
	ex2.approx.ftz.f32 	%f530, %f528;
	mul.f32 	%f531, %f530, %f529;
	add.f32 	%f532, %f520, %f531;
	sub.f32 	%f533, %f617, %f230;
	fma.rn.f32 	%f534, %f533, 0f3BBB989D, 0f3F000000;
	cvt.sat.f32.f32 	%f535, %f534;
	fma.rm.f32 	%f536, %f535, %f235, %f234;
	add.f32 	%f537, %f536, 0fCB40007F;
	neg.f32 	%f538, %f537;
	fma.rn.f32 	%f539, %f533, 0f3FB8AA3B, %f538;
	fma.rn.f32 	%f540, %f533, 0f32A57060, %f539;
	mov.b32 	%r503, %f536;
	shl.b32 	%r504, %r503, 23;
	mov.b32 	%f541, %r504;
	ex2.approx.ftz.f32 	%f542, %f540;
	mul.f32 	%f543, %f542, %f541;
	add.f32 	%f544, %f532, %f543;
	sub.f32 	%f545, %f619, %f230;
	fma.rn.f32 	%f546, %f545, 0f3BBB989D, 0f3F000000;
	cvt.sat.f32.f32 	%f547, %f546;
	fma.rm.f32 	%f548, %f547, %f235, %f234;
	add.f32 	%f549, %f548, 0fCB40007F;
	neg.f32 	%f550, %f549;
	fma.rn.f32 	%f551, %f545, 0f3FB8AA3B, %f550;
	fma.rn.f32 	%f552, %f545, 0f32A57060, %f551;
	mov.b32 	%r505, %f548;
	shl.b32 	%r506, %r505, 23;
	mov.b32 	%f553, %r506;
	ex2.approx.ftz.f32 	%f554, %f552;
	mul.f32 	%f555, %f554, %f553;
	add.f32 	%f556, %f544, %f555;
	mov.b32 	%r507, %f556;
	shfl.sync.bfly.b32	%r508|%p144, %r507, 16, 31, -1;
	mov.b32 	%f557, %r508;
	add.f32 	%f558, %f556, %f557;
	mov.b32 	%r509, %f558;
	shfl.sync.bfly.b32	%r510|%p145, %r509, 8, 31, -1;
	mov.b32 	%f559, %r510;
	add.f32 	%f560, %f558, %f559;
	mov.b32 	%r511, %f560;
	shfl.sync.bfly.b32	%r512|%p146, %r511, 4, 31, -1;
	mov.b32 	%f561, %r512;
	add.f32 	%f562, %f560, %f561;
	mov.b32 	%r513, %f562;
	shfl.sync.bfly.b32	%r514|%p147, %r513, 2, 31, -1;
	mov.b32 	%f563, %r514;
	add.f32 	%f564, %f562, %f563;
	mov.b32 	%r515, %f564;
	shfl.sync.bfly.b32	%r516|%p148, %r515, 1, 31, -1;
	mov.b32 	%f565, %r516;
	add.f32 	%f566, %f564, %f565;
	div.rn.f32 	%f111, %f243, %f566;
	div.rn.f32 	%f112, %f255, %f566;
	div.rn.f32 	%f113, %f267, %f566;
	div.rn.f32 	%f114, %f279, %f566;
	div.rn.f32 	%f115, %f291, %f566;
	div.rn.f32 	%f116, %f303, %f566;
	div.rn.f32 	%f117, %f315, %f566;
	div.rn.f32 	%f118, %f327, %f566;
	div.rn.f32 	%f119, %f339, %f566;
	div.rn.f32 	%f120, %f351, %f566;
	div.rn.f32 	%f121, %f363, %f566;
	div.rn.f32 	%f122, %f375, %f566;
	div.rn.f32 	%f123, %f387, %f566;
	div.rn.f32 	%f124, %f399, %f566;
	div.rn.f32 	%f125, %f411, %f566;
	div.rn.f32 	%f126, %f423, %f566;
	div.rn.f32 	%f127, %f435, %f566;
	div.rn.f32 	%f128, %f447, %f566;
	div.rn.f32 	%f129, %f459, %f566;
	div.rn.f32 	%f130, %f471, %f566;
	div.rn.f32 	%f131, %f483, %f566;
	div.rn.f32 	%f132, %f495, %f566;
	div.rn.f32 	%f133, %f507, %f566;
	div.rn.f32 	%f134, %f519, %f566;
	div.rn.f32 	%f135, %f531, %f566;
	div.rn.f32 	%f136, %f543, %f566;
	div.rn.f32 	%f137, %f555, %f566;
	mad.lo.s64 	%rd232, %rd252, %rd36, %rd231;
	cvta.to.global.u64 	%rd233, %rd35;
	shl.b64 	%rd234, %rd232, 2;
	add.s64 	%rd24, %rd233, %rd234;
	@%p138 bra 	$L__BB429_60;
	st.global.f32 	[%rd24], %f111;
$L__BB429_60:
	mov.u32 	%r517, %tid.x;
	add.s32 	%r518, %r517, 32;
	cvt.u64.u32 	%rd235, %r518;
	setp.le.s64 	%p149, %rd38, %rd235;
	@%p149 bra 	$L__BB429_62;
	st.global.f32 	[%rd24+128], %f112;
$L__BB429_62:
	mov.u32 	%r519, %tid.x;
	add.s32 	%r520, %r519, 64;
	cvt.u64.u32 	%rd236, %r520;
	setp.le.s64 	%p150, %rd38, %rd236;
	@%p150 bra 	$L__BB429_64;
	st.global.f32 	[%rd24+256], %f113;
$L__BB429_64:
	mov.u32 	%r521, %tid.x;
	add.s32 	%r522, %r521, 96;
	cvt.u64.u32 	%rd237, %r522;
	setp.le.s64 	%p151, %rd38, %rd237;
	@%p151 bra 	$L__BB429_66;
	st.global.f32 	[%rd24+384], %f114;
$L__BB429_66:
	mov.u32 	%r523, %tid.x;
	add.s32 	%r524, %r523, 128;
	cvt.u64.u32 	%rd238, %r524;
	setp.le.s64 	%p152, %rd38, %rd238;
	@%p152 bra 	$L__BB429_68;
	st.global.f32 	[%rd24+512], %f115;
$L__BB429_68:
	mov.u32 	%r525, %tid.x;
	add.s32 	%r526, %r525, 160;
	cvt.u64.u32 	%rd239, %r526;
	setp.le.s64 	%p153, %rd38, %rd239;
	@%p153 bra 	$L__BB429_70;
	st.global.f32 	[%rd24+640], %f116;
$L__BB429_70:
	add.s32 	%r528, %r525, 192;
	cvt.u64.u32 	%rd240, %r528;
	setp.le.s64 	%p154, %rd38, %rd240;
	@%p154 bra 	$L__BB429_72;
	st.global.f32 	[%rd24+768], %f117;
$L__BB429_72:
	add.s32 	%r530, %r525, 224;
	cvt.u64.u32 	%rd241, %r530;
	setp.le.s64 	%p155, %rd38, %rd241;
	@%p155 bra 	$L__BB429_74;
	st.global.f32 	[%rd24+896], %f118;
$L__BB429_74:
	add.s32 	%r532, %r525, 256;
	cvt.u64.u32 	%rd242, %r532;
	setp.le.s64 	%p156, %rd38, %rd242;
	@%p156 bra 	$L__BB429_76;
	st.global.f32 	[%rd24+1024], %f119;
$L__BB429_76:
	add.s32 	%r534, %r525, 288;
	cvt.u64.u32 	%rd243, %r534;
	setp.le.s64 	%p157, %rd38, %rd243;
	@%p157 bra 	$L__BB429_78;
	st.global.f32 	[%rd24+1152], %f120;
$L__BB429_78:
	add.s32 	%r536, %r525, 320;
	cvt.u64.u32 	%rd244, %r536;
	setp.le.s64 	%p158, %rd38, %rd244;
	@%p158 bra 	$L__BB429_80;
	st.global.f32 	[%rd24+1280], %f121;
$L__BB429_80:
	add.s32 	%r538, %r525, 352;
	cvt.u64.u32 	%rd245, %r538;
	setp.le.s64 	%p159, %rd38, %rd245;
	@%p159 bra 	$L__BB429_82;
	st.global.f32 	[%rd24+1408], %f122;
$L__BB429_82:
	setp.le.s64 	%p160, %rd38, %rd7;
	@%p160 bra 	$L__BB429_84;
	st.global.f32 	[%rd24+1536], %f123;
$L__BB429_84:
	setp.le.s64 	%p161, %rd38, %rd8;
	@%p161 bra 	$L__BB429_86;
	st.global.f32 	[%rd24+1664], %f124;
$L__BB429_86:
	setp.le.s64 	%p162, %rd38, %rd9;
	@%p162 bra 	$L__BB429_88;
	st.global.f32 	[%rd24+1792], %f125;
$L__BB429_88:
	setp.le.s64 	%p163, %rd38, %rd10;
	@%p163 bra 	$L__BB429_90;
	st.global.f32 	[%rd24+1920], %f126;
$L__BB429_90:
	setp.le.s64 	%p164, %rd38, %rd11;
	@%p164 bra 	$L__BB429_92;
	st.global.f32 	[%rd24+2048], %f127;
$L__BB429_92:
	setp.le.s64 	%p165, %rd38, %rd12;
	@%p165 bra 	$L__BB429_94;
	st.global.f32 	[%rd24+2176], %f128;
$L__BB429_94:
	setp.le.s64 	%p166, %rd38, %rd13;
	@%p166 bra 	$L__BB429_96;
	st.global.f32 	[%rd24+2304], %f129;
$L__BB429_96:
	setp.le.s64 	%p167, %rd38, %rd14;
	@%p167 bra 	$L__BB429_98;
	st.global.f32 	[%rd24+2432], %f130;
$L__BB429_98:
	setp.le.s64 	%p168, %rd38, %rd15;
	@%p168 bra 	$L__BB429_100;
	st.global.f32 	[%rd24+2560], %f131;
$L__BB429_100:
	setp.le.s64 	%p169, %rd38, %rd16;
	@%p169 bra 	$L__BB429_102;
	st.global.f32 	[%rd24+2688], %f132;
$L__BB429_102:
	setp.le.s64 	%p170, %rd38, %rd17;
	@%p170 bra 	$L__BB429_104;
	st.global.f32 	[%rd24+2816], %f133;
$L__BB429_104:
	setp.le.s64 	%p171, %rd38, %rd18;
	@%p171 bra 	$L__BB429_106;
	st.global.f32 	[%rd24+2944], %f134;
$L__BB429_106:
	add.s32 	%r540, %r525, 768;
	cvt.u64.u32 	%rd246, %r540;
	setp.le.s64 	%p172, %rd38, %rd246;
	@%p172 bra 	$L__BB429_108;
	st.global.f32 	[%rd24+3072], %f135;
$L__BB429_108:
	add.s32 	%r542, %r525, 800;
	cvt.u64.u32 	%rd247, %r542;
	setp.le.s64 	%p173, %rd38, %rd247;
	@%p173 bra 	$L__BB429_110;
	st.global.f32 	[%rd24+3200], %f136;
$L__BB429_110:
	add.s32 	%r544, %r525, 832;
	cvt.u64.u32 	%rd248, %r544;
	setp.le.s64 	%p174, %rd38, %rd248;
	@%p174 bra 	$L__BB429_112;
	st.global.f32 	[%rd24+3328], %f137;
$L__BB429_112:
	ld.param.u64 	%rd251, [_Z15SoftmaxWarpImplI22BroadcastScaleMaskLoadIffbLm3EiE11DirectStoreIffEfLi1ELi27ELi32ELi1ELb1EL9Algorithm0EEvT_T0_ll_param_2];
	mov.u32 	%r545, %nctaid.x;
	mov.u32 	%r546, %ntid.y;
	mul.lo.s32 	%r547, %r545, %r546;
	cvt.s64.s32 	%rd249, %r547;
	add.s64 	%rd252, %rd252, %rd249;
	setp.lt.s64 	%p175, %rd252, %rd251;
	@%p175 bra 	$L__BB429_4;
$L__BB429_113:
	ret;

}
	// .globl	_Z15SoftmaxWarpImplI22BroadcastScaleMaskLoadIffbLm3EiE11DirectStoreIffEfLi1ELi28ELi32ELi1ELb0EL9Algorithm0EEvT_T0_ll
.visible .entry _Z15SoftmaxWarpImplI22BroadcastScaleMaskLoadIffbLm3EiE11DirectStoreIffEfLi1ELi28ELi32ELi1ELb0EL9Algorithm0EEvT_T0_ll(
	.param .align 8 .b8 _Z15SoftmaxWarpImplI22BroadcastScaleMaskLoadIffbLm3EiE11DirectStoreIffEfLi1ELi28ELi32ELi1ELb0EL9Algorithm0EEvT_T0_ll_param_0[112],
	.param .align 8 .b8 _Z15SoftmaxWarpImplI22BroadcastScaleMaskLoadIffbLm3EiE11DirectStoreIffEfLi1ELi28ELi32ELi1ELb0EL9Algorithm0EEvT_T0_ll_param_1[16],
	.param .u64 _Z15SoftmaxWarpImplI22BroadcastScaleMaskLoadIffbLm3EiE11DirectStoreIffEfLi1ELi28ELi32ELi1ELb0EL9Algorithm0EEvT_T0_ll_param_2,
	.param .u64 _Z15SoftmaxWarpImplI22BroadcastScaleMaskLoadIffbLm3EiE11DirectStoreIffEfLi1ELi28ELi32ELi1ELb0EL9Algorithm0EEvT_T0_ll_param_3
)
{
	.reg .pred 	%p<45>;
	.reg .b16 	%rs<37>;
	.reg .b32 	%r<469>;
	.reg .b32 	%f<503>;
	.reg .b64 	%rd<204>;

	ld.param.v2.f32 	{%f3, %f4}, [_Z15SoftmaxWarpImplI22BroadcastScaleMaskLoadIffbLm3EiE11DirectStoreIffEfLi1ELi28ELi32ELi1ELb0EL9Algorithm0EEvT_T0_ll_param_0+104];
	ld.param.u64 	%rd23, [_Z15SoftmaxWarpImplI22BroadcastScaleMaskLoadIffbLm3EiE11DirectStoreIffEfLi1ELi28ELi32ELi1ELb0EL9Algorithm0EEvT_T0_ll_param_0+96];
	ld.param.u32 	%r12, [_Z15SoftmaxWarpImplI22BroadcastScaleMaskLoadIffbLm3EiE11DirectStoreIffEfLi1ELi28ELi32ELi1ELb0EL9Algorithm0EEvT_T0_ll_param_0+80];
	ld.param.v2.u32 	{%r10, %r11}, [_Z15SoftmaxWarpImplI22BroadcastScaleMaskLoadIffbLm3EiE11DirectStoreIffEfLi1ELi28ELi32ELi1ELb0EL9Algorithm0EEvT_T0_ll_param_0+72];
	ld.param.v2.u32 	{%r7, %r8}, [_Z15SoftmaxWarpImplI22BroadcastScaleMaskLoadIffbLm3EiE11DirectStoreIffEfLi1ELi28ELi32ELi1ELb0EL9Algorithm0EEvT_T0_ll_param_0+48];
	ld.param.u64 	%rd19, [_Z15SoftmaxWarpImplI22BroadcastScaleMaskLoadIffbLm3EiE11DirectStoreIffEfLi1ELi28ELi32ELi1ELb0EL9Algorithm0EEvT_T0_ll_param_0+32];
	ld.param.u64 	%rd18, [_Z15SoftmaxWarpImplI22BroadcastScaleMaskLoadIffbLm3EiE11DirectStoreIffEfLi1ELi28ELi32ELi1ELb0EL9Algorithm0EEvT_T0_ll_param_0+24];
	ld.param.u64 	%rd17, [_Z15SoftmaxWarpImplI22BroadcastScaleMaskLoadIffbLm3EiE11DirectStoreIffEfLi1ELi28ELi32ELi1ELb0EL9Algorithm0EEvT_T0_ll_param_0+16];
	ld.param.u64 	%rd16, [_Z15SoftmaxWarpImplI22BroadcastScaleMaskLoadIffbLm3EiE11DirectStoreIffEfLi1ELi28ELi32ELi1ELb0EL9Algorithm0EEvT_T0_ll_param_0+8];
	ld.param.u64 	%rd15, [_Z15SoftmaxWarpImplI22BroadcastScaleMaskLoadIffbLm3EiE11DirectStoreIffEfLi1ELi28ELi32ELi1ELb0EL9Algorithm0EEvT_T0_ll_param_0];
	ld.param.u64 	%rd5, [_Z15SoftmaxWarpImplI22BroadcastScaleMaskLoadIffbLm3EiE11DirectStoreIffEfLi1ELi28ELi32ELi1ELb0EL9Algorithm0EEvT_T0_ll_param_1];
	ld.param.u64 	%rd6, [_Z15SoftmaxWarpImplI22BroadcastScaleMaskLoadIffbLm3EiE11DirectStoreIffEfLi1ELi28ELi32ELi1ELb0EL9Algorithm0EEvT_T0_ll_param_1+8];
	ld.param.u64 	%rd24, [_Z15SoftmaxWarpImplI22BroadcastScaleMaskLoadIffbLm3EiE11DirectStoreIffEfLi1ELi28ELi32ELi1ELb0EL9Algorithm0EEvT_T0_ll_param_2];
	ld.param.u64 	%rd25, [_Z15SoftmaxWarpImplI22BroadcastScaleMaskLoadIffbLm3EiE11DirectStoreIffEfLi1ELi28ELi32ELi1ELb0EL9Algorithm0EEvT_T0_ll_param_3];
	setp.lt.s64 	%p1, %rd25, 897;
	@%p1 bra 	$L__BB430_2;
	mov.u64 	%rd26, $str;
	cvta.global.u64 	%rd27, %rd26;
	mov.u64 	%rd28, $str$1;
	cvta.global.u64 	%rd29, %rd28;
	mov.u64 	%rd30, __unnamed_421;
	cvta.global.u64 	%rd31, %rd30;
	{ // callseq 420, 0
	.param .b64 param0;
	st.param.b64 	[param0], %rd27;
	.param .b64 param1;
	st.param.b64 	[param1], %rd29;
	.param .b32 param2;
	st.param.b32 	[param2], 219;
	.param .b64 param3;
	st.param.b64 	[param3], %rd31;
	.param .b64 param4;
	st.param.b64 	[param4], 1;
	call.uni 
	__assertfail, 
	(
	param0, 
	param1, 
	param2, 
	param3, 
	param4
	);
	} // callseq 420
$L__BB430_2:
	mov.u32 	%r23, %ctaid.x;
	mov.u32 	%r24, %ntid.y;
	mov.u32 	%r25, %tid.y;
	mad.lo.s32 	%r26, %r23, %r24, %r25;
	mov.u32 	%r27, %nctaid.x;
	mul.lo.s32 	%r6, %r27, %r24;
	cvt.s64.s32 	%rd203, %r26;
	setp.le.s64 	%p2, %rd24, %rd203;
	@%p2 bra 	$L__BB430_5;
	cvta.to.global.u64 	%rd8, %rd15;
	cvta.to.global.u64 	%rd9, %rd16;
	mov.u32 	%r28, %tid.x;
	cvt.u64.u32 	%rd10, %r28;
	cvta.to.global.u64 	%rd11, %rd5;
	cvt.s64.s32 	%rd12, %r6;
$L__BB430_4:
	setp.eq.s64 	%p3, %rd19, 1;
	setp.eq.s64 	%p4, %rd18, 1;
	setp.eq.s64 	%p5, %rd17, 1;
	mad.lo.s64 	%rd32, %rd23, %rd203, %rd10;
	cvt.u32.u64 	%r29, %rd32;
	div.s32 	%r30, %r29, %r7;
	mul.lo.s32 	%r31, %r30, %r7;
	sub.s32 	%r32, %r29, %r31;
	div.s32 	%r33, %r32, %r8;
	mul.lo.s32 	%r34, %r33, %r8;
	sub.s32 	%r35, %r32, %r34;
	selp.b32 	%r36, 0, %r30, %p5;
	selp.b32 	%r37, 0, %r33, %p4;
	selp.b32 	%r38, 0, %r35, %p3;
	mul.lo.s32 	%r39, %r10, %r36;
	mad.lo.s32 	%r40, %r11, %r37, %r39;
	mad.lo.s32 	%r41, %r12, %r38, %r40;
	shl.b64 	%rd33, %rd32, 32;
	shr.s64 	%rd34, %rd33, 30;
	add.s64 	%rd35, %rd8, %rd34;
	ld.global.f32 	%f5, [%rd35];
	cvt.s64.s32 	%rd36, %r41;
	add.s64 	%rd37, %rd9, %rd36;
	ld.global.u8 	%rs9, [%rd37];
	setp.eq.s16 	%p6, %rs9, 0;
	mul.f32 	%f6, %f5, %f4;
	selp.f32 	%f7, %f3, %f6, %p6;
	max.f32 	%f8, %f7, 0fFF800000;
	add.s64 	%rd38, %rd32, 32;
	cvt.u32.u64 	%r42, %rd38;
	div.s32 	%r43, %r42, %r7;
	mul.lo.s32 	%r44, %r43, %r7;
	sub.s32 	%r45, %r42, %r44;
	div.s32 	%r46, %r45, %r8;
	mul.lo.s32 	%r47, %r46, %r8;
	sub.s32 	%r48, %r45, %r47;
	selp.b32 	%r49, 0, %r43, %p5;
	selp.b32 	%r50, 0, %r46, %p4;
	selp.b32 	%r51, 0, %r48, %p3;
	mul.lo.s32 	%r52, %r10, %r49;
	mad.lo.s32 	%r53, %r11, %r50, %r52;
	mad.lo.s32 	%r54, %r12, %r51, %r53;
	shl.b64 	%rd39, %rd38, 32;
	shr.s64 	%rd40, %rd39, 30;
	add.s64 	%rd41, %rd8, %rd40;
	ld.global.f32 	%f9, [%rd41];
	cvt.s64.s32 	%rd42, %r54;
	add.s64 	%rd43, %rd9, %rd42;
	ld.global.u8 	%rs10, [%rd43];
	setp.eq.s16 	%p7, %rs10, 0;
	mul.f32 	%f10, %f9, %f4;
	selp.f32 	%f11, %f3, %f10, %p7;
	max.f32 	%f12, %f8, %f11;
	add.s64 	%rd44, %rd32, 64;
	cvt.u32.u64 	%r55, %rd44;
	div.s32 	%r56, %r55, %r7;
	mul.lo.s32 	%r57, %r56, %r7;
	sub.s32 	%r58, %r55, %r57;
	div.s32 	%r59, %r58, %r8;
	mul.lo.s32 	%r60, %r59, %r8;
	sub.s32 	%r61, %r58, %r60;
	selp.b32 	%r62, 0, %r56, %p5;
	selp.b32 	%r63, 0, %r59, %p4;
	selp.b32 	%r64, 0, %r61, %p3;
	mul.lo.s32 	%r65, %r10, %r62;
	mad.lo.s32 	%r66, %r11, %r63, %r65;
	mad.lo.s32 	%r67, %r12, %r64, %r66;
	shl.b64 	%rd45, %rd44, 32;
	shr.s64 	%rd46, %rd45, 30;
	add.s64 	%rd47, %rd8, %rd46;
	ld.global.f32 	%f13, [%rd47];
	cvt.s64.s32 	%rd48, %r67;
	add.s64 	%rd49, %rd9, %rd48;
	ld.global.u8 	%rs11, [%rd49];
	setp.eq.s16 	%p8, %rs11, 0;
	mul.f32 	%f14, %f13, %f4;
	selp.f32 	%f15, %f3, %f14, %p8;
	max.f32 	%f16, %f12, %f15;
	add.s64 	%rd50, %rd32, 96;
	cvt.u32.u64 	%r68, %rd50;
	div.s32 	%r69, %r68, %r7;
	mul.lo.s32 	%r70, %r69, %r7;
	sub.s32 	%r71, %r68, %r70;
	div.s32 	%r72, %r71, %r8;
	mul.lo.s32 	%r73, %r72, %r8;
	sub.s32 	%r74, %r71, %r73;
	selp.b32 	%r75, 0, %r69, %p5;
	selp.b32 	%r76, 0, %r72, %p4;
	selp.b32 	%r77, 0, %r74, %p3;
	mul.lo.s32 	%r78, %r10, %r75;
	mad.lo.s32 	%r79, %r11, %r76, %r78;
	mad.lo.s32 	%r80, %r12, %r77, %r79;
	shl.b64 	%rd51, %rd50, 32;
	shr.s64 	%rd52, %rd51, 30;
	add.s64 	%rd53, %rd8, %rd52;
	ld.global.f32 	%f17, [%rd53];
	cvt.s64.s32 	%rd54, %r80;
	add.s64 	%rd55, %rd9, %rd54;
	ld.global.u8 	%rs12, [%rd55];
	setp.eq.s16 	%p9, %rs12, 0;
	mul.f32 	%f18, %f17, %f4;
	selp.f32 	%f19, %f3, %f18, %p9;
	max.f32 	%f20, %f16, %f19;
	add.s64 	%rd56, %rd32, 128;
	cvt.u32.u64 	%r81, %rd56;
	div.s32 	%r82, %r81, %r7;
	mul.lo.s32 	%r83, %r82, %r7;
	sub.s32 	%r84, %r81, %r83;
	div.s32 	%r85, %r84, %r8;
	mul.lo.s32 	%r86, %r85, %r8;
	sub.s32 	%r87, %r84, %r86;
	selp.b32 	%r88, 0, %r82, %p5;
	selp.b32 	%r89, 0, %r85, %p4;
	selp.b32 	%r90, 0, %r87, %p3;
	mul.lo.s32 	%r91, %r10, %r88;
	mad.lo.s32 	%r92, %r11, %r89, %r91;
	mad.lo.s32 	%r93, %r12, %r90, %r92;
	shl.b64 	%rd57, %rd56, 32;
	shr.s64 	%rd58, %rd57, 30;
	add.s64 	%rd59, %rd8, %rd58;
	ld.global.f32 	%f21, [%rd59];
	cvt.s64.s32 	%rd60, %r93;
	add.s64 	%rd61, %rd9, %rd60;
	ld.global.u8 	%rs13, [%rd61];
	setp.eq.s16 	%p10, %rs13, 0;
	mul.f32 	%f22, %f21, %f4;
	selp.f32 	%f23, %f3, %f22, %p10;
	max.f32 	%f24, %f20, %f23;
	add.s64 	%rd62, %rd32, 160;
	cvt.u32.u64 	%r94, %rd62;
	div.s32 	%r95, %r94, %r7;
	mul.lo.s32 	%r96, %r95, %r7;
	sub.s32 	%r97, %r94, %r96;
	div.s32 	%r98, %r97, %r8;
	mul.lo.s32 	%r99, %r98, %r8;
	sub.s32 	%r100, %r97, %r99;
	selp.b32 	%r101, 0, %r95, %p5;
	selp.b32 	%r102, 0, %r98, %p4;
	selp.b32 	%r103, 0, %r100, %p3;
	mul.lo.s32 	%r104, %r10, %r101;
	mad.lo.s32 	%r105, %r11, %r102, %r104;
	mad.lo.s32 	%r106, %r12, %r103, %r105;
	shl.b64 	%rd63, %rd62, 32;
	shr.s64 	%rd64, %rd63, 30;
	add.s64 	%rd65, %rd8, %rd64;
	ld.global.f32 	%f25, [%rd65];
	cvt.s64.s32 	%rd66, %r106;
	add.s64 	%rd67, %rd9, %rd66;
	ld.global.u8 	%rs14, [%rd67];
	setp.eq.s16 	%p11, %rs14, 0;
	mul.f32 	%f26, %f25, %f4;
	selp.f32 	%f27, %f3, %f26, %p11;
	max.f32 	%f28, %f24, %f27;
	add.s64 	%rd68, %rd32, 192;
	cvt.u32.u64 	%r107, %rd68;
	div.s32 	%r108, %r107, %r7;
	mul.lo.s32 	%r109, %r108, %r7;
	sub.s32 	%r110, %r107, %r109;
	div.s32 	%r111, %r110, %r8;
	mul.lo.s32 	%r112, %r111, %r8;
	sub.s32 	%r113, %r110, %r112;
	selp.b32 	%r114, 0, %r108, %p5;
	selp.b32 	%r115, 0, %r111, %p4;
	selp.b32 	%r116, 0, %r113, %p3;
	mul.lo.s32 	%r117, %r10, %r114;
	mad.lo.s32 	%r118, %r11, %r115, %r117;
	mad.lo.s32 	%r119, %r12, %r116, %r118;
	shl.b64 	%rd69, %rd68, 32;
	shr.s64 	%rd70, %rd69, 30;
	add.s64 	%rd71, %rd8, %rd70;
	ld.global.f32 	%f29, [%rd71];
	cvt.s64.s32 	%rd72, %r119;
	add.s64 	%rd73, %rd9, %rd72;
	ld.global.u8 	%rs15, [%rd73];
	setp.eq.s16 	%p12, %rs15, 0;
	mul.f32 	%f30, %f29, %f4;
	selp.f32 	%f31, %f3, %f30, %p12;
	max.f32 	%f32, %f28, %f31;
	add.s64 	%rd74, %rd32, 224;
	cvt.u32.u64 	%r120, %rd74;
	div.s32 	%r121, %r120, %r7;
	mul.lo.s32 	%r122, %r121, %r7;
	sub.s32 	%r123, %r120, %r122;
	div.s32 	%r124, %r123, %r8;
	mul.lo.s32 	%r125, %r124, %r8;
	sub.s32 	%r126, %r123, %r125;
	selp.b32 	%r127, 0, %r121, %p5;
	selp.b32 	%r128, 0, %r124, %p4;
	selp.b32 	%r129, 0, %r126, %p3;
	mul.lo.s32 	%r130, %r10, %r127;
	mad.lo.s32 	%r131, %r11, %r128, %r130;
	mad.lo.s32 	%r132, %r12, %r129, %r131;
	shl.b64 	%rd75, %rd74, 32;
	shr.s64 	%rd76, %rd75, 30;
	add.s64 	%rd77, %rd8, %rd76;
	ld.global.f32 	%f33, [%rd77];
	cvt.s64.s32 	%rd78, %r132;
	add.s64 	%rd79, %rd9, %rd78;
	ld.global.u8 	%rs16, [%rd79];
	setp.eq.s16 	%p13, %rs16, 0;
	mul.f32 	%f34, %f33, %f4;
	selp.f32 	%f35, %f3, %f34, %p13;
	max.f32 	%f36, %f32, %f35;
	add.s64 	%rd80, %rd32, 256;
	cvt.u32.u64 	%r133, %rd80;
	div.s32 	%r134, %r133, %r7;
	mul.lo.s32 	%r135, %r134, %r7;
	sub.s32 	%r136, %r133, %r135;
	div.s32 	%r137, %r136, %r8;
	mul.lo.s32 	%r138, %r137, %r8;
	sub.s32 	%r139, %r136, %r138;
	selp.b32 	%r140, 0, %r134, %p5;
	selp.b32 	%r141, 0, %r137, %p4;
	selp.b32 	%r142, 0, %r139, %p3;
	mul.lo.s32 	%r143, %r10, %r140;
	mad.lo.s32 	%r144, %r11, %r141, %r143;
	mad.lo.s32 	%r145, %r12, %r142, %r144;
	shl.b64 	%rd81, %rd80, 32;
	shr.s64 	%rd82, %rd81, 30;
	add.s64 	%rd83, %rd8, %rd82;
	ld.global.f32 	%f37, [%rd83];
	cvt.s64.s32 	%rd84, %r145;
	add.s64 	%rd85, %rd9, %rd84;
	ld.global.u8 	%rs17, [%rd85];
	setp.eq.s16 	%p14, %rs17, 0;
	mul.f32 	%f38, %f37, %f4;
	selp.f32 	%f39, %f3, %f38, %p14;
	max.f32 	%f40, %f36, %f39;
	add.s64 	%rd86, %rd32, 288;
	cvt.u32.u64 	%r146, %rd86;
	div.s32 	%r147, %r146, %r7;
	mul.lo.s32 	%r148, %r147, %r7;
	sub.s32 	%r149, %r146, %r148;
	div.s32 	%r150, %r149, %r8;
	mul.lo.s32 	%r151, %r150, %r8;
	sub.s32 	%r152, %r149, %r151;
	selp.b32 	%r153, 0, %r147, %p5;
	selp.b32 	%r154, 0, %r150, %p4;
	selp.b32 	%r155, 0, %r152, %p3;
	mul.lo.s32 	%r156, %r10, %r153;
	mad.lo.s32 	%r157, %r11, %r154, %r156;
	mad.lo.s32 	%r158, %r12, %r155, %r157;
	shl.b64 	%rd87, %rd86, 32;
	shr.s64 	%rd88, %rd87, 30;
	add.s64 	%rd89, %rd8, %rd88;
	ld.global.f32 	%f41, [%rd89];
	cvt.s64.s32 	%rd90, %r158;
	add.s64 	%rd91, %rd9, %rd90;
	ld.global.u8 	%rs18, [%rd91];
	setp.eq.s16 	%p15, %rs18, 0;
	mul.f32 	%f42, %f41, %f4;
	selp.f32 	%f43, %f3, %f42, %p15;
	max.f32 	%f44, %f40, %f43;
	add.s64 	%rd92, %rd32, 320;
	cvt.u32.u64 	%r159, %rd92;
	div.s32 	%r160, %r159, %r7;
	mul.lo.s32 	%r161, %r160, %r7;
	sub.s32 	%r162, %r159, %r161;
	div.s32 	%r163, %r162, %r8;
	mul.lo.s32 	%r164, %r163, %r8;
	sub.s32 	%r165, %r162, %r164;
	selp.b32 	%r166, 0, %r160, %p5;
	selp.b32 	%r167, 0, %r163, %p4;
	selp.b32 	%r168, 0, %r165, %p3;
	mul.lo.s32 	%r169, %r10, %r166;
	mad.lo.s32 	%r170, %r11, %r167, %r169;
	mad.lo.s32 	%r171, %r12, %r168, %r170;
	shl.b64 	%rd93, %rd92, 32;
	shr.s64 	%rd94, %rd93, 30;
	add.s64 	%rd95, %rd8, %rd94;
	ld.global.f32 	%f45, [%rd95];
	cvt.s64.s32 	%rd96, %r171;
	add.s64 	%rd97, %rd9, %rd96;
	ld.global.u8 	%rs19, [%rd97];
	setp.eq.s16 	%p16, %rs19, 0;
	mul.f32 	%f46, %f45, %f4;
	selp.f32 	%f47, %f3, %f46, %p16;
	max.f32 	%f48, %f44, %f47;
	add.s64 	%rd98, %rd32, 352;
	cvt.u32.u64 	%r172, %rd98;
	div.s32 	%r173, %r172, %r7;
	mul.lo.s32 	%r174, %r173, %r7;
	sub.s32 	%r175, %r172, %r174;
	div.s32 	%r176, %r175, %r8;
	mul.lo.s32 	%r177, %r176, %r8;
	sub.s32 	%r178, %r175, %r177;
	selp.b32 	%r179, 0, %r173, %p5;
	selp.b32 	%r180, 0, %r176, %p4;
	selp.b32 	%r181, 0, %r178, %p3;
	mul.lo.s32 	%r182, %r10, %r179;
	mad.lo.s32 	%r183, %r11, %r180, %r182;
	mad.lo.s32 	%r184, %r12, %r181, %r183;
	shl.b64 	%rd99, %rd98, 32;
	shr.s64 	%rd100, %rd99, 30;
	add.s64 	%rd101, %rd8, %rd100;
	ld.global.f32 	%f49, [%rd101];
	cvt.s64.s32 	%rd102, %r184;
	add.s64 	%rd103, %rd9, %rd102;
	ld.global.u8 	%rs20, [%rd103];
	setp.eq.s16 	%p17, %rs20, 0;
	mul.f32 	%f50, %f49, %f4;
	selp.f32 	%f51, %f3, %f50, %p17;
	max.f32 	%f52, %f48, %f51;
	add.s64 	%rd104, %rd32, 384;
	cvt.u32.u64 	%r185, %rd104;
	div.s32 	%r186, %r185, %r7;
	mul.lo.s32 	%r187, %r186, %r7;
	sub.s32 	%r188, %r185, %r187;
	div.s32 	%r189, %r188, %r8;
	mul.lo.s32 	%r190, %r189, %r8;
	sub.s32 	%r191, %r188, %r190;
	selp.b32 	%r192, 0, %r186, %p5;
	selp.b32 	%r193, 0, %r189, %p4;
	selp.b32 	%r194, 0, %r191, %p3;
	mul.lo.s32 	%r195, %r10, %r192;
	mad.lo.s32 	%r196, %r11, %r193, %r195;
	mad.lo.s32 	%r197, %r12, %r194, %r196;
	shl.b64 	%rd105, %rd104, 32;
	shr.s64 	%rd106, %rd105, 30;
	add.s64 	%rd107, %rd8, %rd106;
	ld.global.f32 	%f53, [%rd107];
	cvt.s64.s32 	%rd108, %r197;
	add.s64 	%rd109, %rd9, %rd108;
	ld.global.u8 	%rs21, [%rd109];
	setp.eq.s16 	%p18, %rs21, 0;
	mul.f32 	%f54, %f53, %f4;
	selp.f32 	%f55, %f3, %f54, %p18;
	max.f32 	%f56, %f52, %f55;
	add.s64 	%rd110, %rd32, 416;
	cvt.u32.u64 	%r198, %rd110;
	div.s32 	%r199, %r198, %r7;
	mul.lo.s32 	%r200, %r199, %r7;
	sub.s32 	%r201, %r198, %r200;
	div.s32 	%r202, %r201, %r8;
	mul.lo.s32 	%r203, %r202, %r8;
	sub.s32 	%r204, %r201, %r203;
	selp.b32 	%r205, 0, %r199, %p5;
	selp.b32 	%r206, 0, %r202, %p4;
	selp.b32 	%r207, 0, %r204, %p3;
	mul.lo.s32 	%r208, %r10, %r205;
	mad.lo.s32 	%r209, %r11, %r206, %r208;
	mad.lo.s32 	%r210, %r12, %r207, %r209;
	shl.b64 	%rd111, %rd110, 32;
	shr.s64 	%rd112, %rd111, 30;
	add.s64 	%rd113, %rd8, %rd112;
	ld.global.f32 	%f57, [%rd113];
	cvt.s64.s32 	%rd114, %r210;
	add.s64 	%rd115, %rd9, %rd114;
	ld.global.u8 	%rs22, [%rd115];
	setp.eq.s16 	%p19, %rs22, 0;
	mul.f32 	%f58, %f57, %f4;
	selp.f32 	%f59, %f3, %f58, %p19;
	max.f32 	%f60, %f56, %f59;
	add.s64 	%rd116, %rd32, 448;
	cvt.u32.u64 	%r211, %rd116;
	div.s32 	%r212, %r211, %r7;
	mul.lo.s32 	%r213, %r212, %r7;
	sub.s32 	%r214, %r211, %r213;
	div.s32 	%r215, %r214, %r8;
	mul.lo.s32 	%r216, %r215, %r8;
	sub.s32 	%r217, %r214, %r216;
	selp.b32 	%r218, 0, %r212, %p5;
	selp.b32 	%r219, 0, %r215, %p4;
	selp.b32 	%r220, 0, %r217, %p3;
	mul.lo.s32 	%r221, %r10, %r218;
	mad.lo.s32 	%r222, %r11, %r219, %r221;
	mad.lo.s32 	%r223, %r12, %r220, %r222;
	shl.b64 	%rd117, %rd116, 32;
	shr.s64 	%rd118, %rd117, 30;
	add.s64 	%rd119, %rd8, %rd118;
	ld.global.f32 	%f61, [%rd119];
	cvt.s64.s32 	%rd120, %r223;
	add.s64 	%rd121, %rd9, %rd120;
	ld.global.u8 	%rs23, [%rd121];
	setp.eq.s16 	%p20, %rs23, 0;
	mul.f32 	%f62, %f61, %f4;
	selp.f32 	%f63, %f3, %f62, %p20;
	max.f32 	%f64, %f60, %f63;
	add.s64 	%rd122, %rd32, 480;
	cvt.u32.u64 	%r224, %rd122;
	div.s32 	%r225, %r224, %r7;
	mul.lo.s32 	%r226, %r225, %r7;
	sub.s32 	%r227, %r224, %r226;
	div.s32 	%r228, %r227, %r8;
	mul.lo.s32 	%r229, %r228, %r8;
	sub.s32 	%r230, %r227, %r229;
	selp.b32 	%r231, 0, %r225, %p5;
	selp.b32 	%r232, 0, %r228, %p4;
	selp.b32 	%r233, 0, %r230, %p3;
	mul.lo.s32 	%r234, %r10, %r231;
	mad.lo.s32 	%r235, %r11, %r232, %r234;
	mad.lo.s32 	%r236, %r12, %r233, %r235;
	shl.b64 	%rd123, %rd122, 32;
	shr.s64 	%rd124, %rd123, 30;
	add.s64 	%rd125, %rd8, %rd124;
	ld.global.f32 	%f65, [%rd125];
	cvt.s64.s32 	%rd126, %r236;
	add.s64 	%rd127, %rd9, %rd126;
	ld.global.u8 	%rs24, [%rd127];
	setp.eq.s16 	%p21, %rs24, 0;
	mul.f32 	%f66, %f65, %f4;
	selp.f32 	%f67, %f3, %f66, %p21;
	max.f32 	%f68, %f64, %f67;
	add.s64 	%rd128, %rd32, 512;
	cvt.u32.u64 	%r237, %rd128;
	div.s32 	%r238, %r237, %r7;
	mul.lo.s32 	%r239, %r238, %r7;
	sub.s32 	%r240, %r237, %r239;
	div.s32 	%r241, %r240, %r8;
	mul.lo.s32 	%r242, %r241, %r8;
	sub.s32 	%r243, %r240, %r242;
	selp.b32 	%r244, 0, %r238, %p5;
	selp.b32 	%r245, 0, %r241, %p4;
	selp.b32 	%r246, 0, %r243, %p3;
	mul.lo.s32 	%r247, %r10, %r244;
	mad.lo.s32 	%r248, %r11, %r245, %r247;
	mad.lo.s32 	%r249, %r12, %r246, %r248;
	shl.b64 	%rd129, %rd128, 32;
	shr.s64 	%rd130, %rd129, 30;
	add.s64 	%rd131, %rd8, %rd130;
	ld.global.f32 	%f69, [%rd131];
	cvt.s64.s32 	%rd132, %r249;
	add.s64 	%rd133, %rd9, %rd132;
	ld.global.u8 	%rs25, [%rd133];
	setp.eq.s16 	%p22, %rs25, 0;
	mul.f32 	%f70, %f69, %f4;
	selp.f32 	%f71, %f3, %f70, %p22;
	max.f32 	%f72, %f68, %f71;
	add.s64 	%rd134, %rd32, 544;
	cvt.u32.u64 	%r250, %rd134;
	div.s32 	%r251, %r250, %r7;
	mul.lo.s32 	%r252, %r251, %r7;
	sub.s32 	%r253, %r250, %r252;
	div.s32 	%r254, %r253, %r8;
	mul.lo.s32 	%r255, %r254, %r8;
	sub.s32 	%r256, %r253, %r255;
	selp.b32 	%r257, 0, %r251, %p5;
	selp.b32 	%r258, 0, %r254, %p4;
	selp.b32 	%r259, 0, %r256, %p3;
	mul.lo.s32 	%r260, %r10, %r257;
	mad.lo.s32 	%r261, %r11, %r258, %r260;
	mad.lo.s32 	%r262, %r12, %r259, %r261;
	shl.b64 	%rd135, %rd134, 32;
	shr.s64 	%rd136, %rd135, 30;
	add.s64 	%rd137, %rd8, %rd136;
	ld.global.f32 	%f73, [%rd137];
	cvt.s64.s32 	%rd138, %r262;
	add.s64 	%rd139, %rd9, %rd138;
	ld.global.u8 	%rs26, [%rd139];
	setp.eq.s16 	%p23, %rs26, 0;
	mul.f32 	%f74, %f73, %f4;
	selp.f32 	%f75, %f3, %f74, %p23;
	max.f32 	%f76, %f72, %f75;
	add.s64 	%rd140, %rd32, 576;
	cvt.u32.u64 	%r263, %rd140;
	div.s32 	%r264, %r263, %r7;
	mul.lo.s32 	%r265, %r264, %r7;
	sub.s32 	%r266, %r263, %r265;
	div.s32 	%r267, %r266, %r8;
	mul.lo.s32 	%r268, %r267, %r8;
	sub.s32 	%r269, %r266, %r268;
	selp.b32 	%r270, 0, %r264, %p5;
	selp.b32 	%r271, 0, %r267, %p4;
	selp.b32 	%r272, 0, %r269, %p3;
	mul.lo.s32 	%r273, %r10, %r270;
	mad.lo.s32 	%r274, %r11, %r271, %r273;
	mad.lo.s32 	%r275, %r12, %r272, %r274;
	shl.b64 	%rd141, %rd140, 32;
	shr.s64 	%rd142, %rd141, 30;
	add.s64 	%rd143, %rd8, %rd142;
	ld.global.f32 	%f77, [%rd143];
	cvt.s64.s32 	%rd144, %r275;
	add.s64 	%rd145, %rd9, %rd144;
	ld.global.u8 	%rs27, [%rd145];
	setp.eq.s16 	%p24, %rs27, 0;
	mul.f32 	%f78, %f77, %f4;
	selp.f32 	%f79, %f3, %f78, %p24;
	max.f32 	%f80, %f76, %f79;
	add.s64 	%rd146, %rd32, 608;
	cvt.u32.u64 	%r276, %rd146;
	div.s32 	%r277, %r276, %r7;
	mul.lo.s32 	%r278, %r277, %r7;
	sub.s32 	%r279, %r276, %r278;
	div.s32 	%r280, %r279, %r8;
	mul.lo.s32 	%r281, %r280, %r8;
	sub.s32 	%r282, %r279, %r281;
	selp.b32 	%r283, 0, %r277, %p5;
	selp.b32 	%r284, 0, %r280, %p4;
	selp.b32 	%r285, 0, %r282, %p3;
	mul.lo.s32 	%r286, %r10, %r283;
	mad.lo.s32 	%r287, %r11, %r284, %r286;
	mad.lo.s32 	%r288, %r12, %r285, %r287;
	shl.b64 	%rd147, %rd146, 32;
	shr.s64 	%rd148, %rd147, 30;
	add.s64 	%rd149, %rd8, %rd148;
	ld.global.f32 	%f81, [%rd149];
	cvt.s64.s32 	%rd150, %r288;
	add.s64 	%rd151, %rd9, %rd150;
	ld.global.u8 	%rs28, [%rd151];
	setp.eq.s16 	%p25, %rs28, 0;
	mul.f32 	%f82, %f81, %f4;
	selp.f32 	%f83, %f3, %f82, %p25;
	max.f32 	%f84, %f80, %f83;
	add.s64 	%rd152, %rd32, 640;
	cvt.u32.u64 	%r289, %rd152;
	div.s32 	%r290, %r289, %r7;
	mul.lo.s32 	%r291, %r290, %r7;
	sub.s32 	%r292, %r289, %r291;
	div.s32 	%r293, %r292, %r8;
	mul.lo.s32 	%r294, %r293, %r8;
	sub.s32 	%r295, %r292, %r294;
	selp.b32 	%r296, 0, %r290, %p5;
	selp.b32 	%r297, 0, %r293, %p4;
	selp.b32 	%r298, 0, %r295, %p3;
	mul.lo.s32 	%r299, %r10, %r296;
	mad.lo.s32 	%r300, %r11, %r297, %r299;
	mad.lo.s32 	%r301, %r12, %r298, %r300;
	shl.b64 	%rd153, %rd152, 32;
	shr.s64 	%rd154, %rd153, 30;
	add.s64 	%rd155, %rd8, %rd154;
	ld.global.f32 	%f85, [%rd155];
	cvt.s64.s32 	%rd156, %r301;
	add.s64 	%rd157, %rd9, %rd156;
	ld.global.u8 	%rs29, [%rd157];
	setp.eq.s16 	%p26, %rs29, 0;
	mul.f32 	%f86, %f85, %f4;
	selp.f32 	%f87, %f3, %f86, %p26;
	max.f32 	%f88, %f84, %f87;
	add.s64 	%rd158, %rd32, 672;
	cvt.u32.u64 	%r302, %rd158;
	div.s32 	%r303, %r302, %r7;
	mul.lo.s32 	%r304, %r303, %r7;
	sub.s32 	%r305, %r302, %r304;
	div.s32 	%r306, %r305, %r8;
	mul.lo.s32 	%r307, %r306, %r8;
	sub.s32 	%r308, %r305, %r307;
	selp.b32 	%r309, 0, %r303, %p5;
	selp.b32 	%r310, 0, %r306, %p4;
	selp.b32 	%r311, 0, %r308, %p3;
	mul.lo.s32 	%r312, %r10, %r309;
	mad.lo.s32 	%r313, %r11, %r310, %r312;
	mad.lo.s32 	%r314, %r12, %r311, %r313;
	shl.b64 	%rd159, %rd158, 32;
	shr.s64 	%rd160, %rd159, 30;
	add.s64 	%rd161, %rd8, %rd160;
	ld.global.f32 	%f89, [%rd161];
	cvt.s64.s32 	%rd162, %r314;
	add.s64 	%rd163, %rd9, %rd162;
	ld.global.u8 	%rs30, [%rd163];
	setp.eq.s16 	%p27, %rs30, 0;
	mul.f32 	%f90, %f89, %f4;
	selp.f32 	%f91, %f3, %f90, %p27;
	max.f32 	%f92, %f88, %f91;
	add.s64 	%rd164, %rd32, 704;
	cvt.u32.u64 	%r315, %rd164;
	div.s32 	%r316, %r315, %r7;
	mul.lo.s32 	%r317, %r316, %r7;
	sub.s32 	%r318, %r315, %r317;
	div.s32 	%r319, %r318, %r8;
	mul.lo.s32 	%r320, %r319, %r8;
	sub.s32 	%r321, %r318, %r320;
	selp.b32 	%r322, 0, %r316, %p5;
	selp.b32 	%r323, 0, %r319, %p4;
	selp.b32 	%r324, 0, %r321, %p3;
	mul.lo.s32 	%r325, %r10, %r322;
	mad.lo.s32 	%r326, %r11, %r323, %r325;
	mad.lo.s32 	%r327, %r12, %r324, %r326;
	shl.b64 	%rd165, %rd164, 32;
	shr.s64 	%rd166, %rd165, 30;
	add.s64 	%rd167, %rd8, %rd166;
	ld.global.f32 	%f93, [%rd167];
	cvt.s64.s32 	%rd168, %r327;
	add.s64 	%rd169, %rd9, %rd168;
	ld.global.u8 	%rs31, [%rd169];
	setp.eq.s16 	%p28, %rs31, 0;
	mul.f32 	%f94, %f93, %f4;
	selp.f32 	%f95, %f3, %f94, %p28;
	max.f32 	%f96, %f92, %f95;
	add.s64 	%rd170, %rd32, 736;
	cvt.u32.u64 	%r328, %rd170;
	div.s32 	%r329, %r328, %r7;
	mul.lo.s32 	%r330, %r329, %r7;
	sub.s32 	%r331, %r328, %r330;
	div.s32 	%r332, %r331, %r8;
	mul.lo.s32 	%r333, %r332, %r8;
	sub.s32 	%r334, %r331, %r333;
	selp.b32 	%r335, 0, %r329, %p5;
	selp.b32 	%r336, 0, %r332, %p4;
	selp.b32 	%r337, 0, %r334, %p3;
	mul.lo.s32 	%r338, %r10, %r335;
	mad.lo.s32 	%r339, %r11, %r336, %r338;
	mad.lo.s32 	%r340, %r12, %r337, %r339;
	shl.b64 	%rd171, %rd170, 32;
	shr.s64 	%rd172, %rd171, 30;
	add.s64 	%rd173, %rd8, %rd172;
	ld.global.f32 	%f97, [%rd173];
	cvt.s64.s32 	%rd174, %r340;
	add.s64 	%rd175, %rd9, %rd174;
	ld.global.u8 	%rs32, [%rd175];
	setp.eq.s16 	%p29, %rs32, 0;
	mul.f32 	%f98, %f97, %f4;
	selp.f32 	%f99, %f3, %f98, %p29;
	max.f32 	%f100, %f96, %f99;
	add.s64 	%rd176, %rd32, 768;
	cvt.u32.u64 	%r341, %rd176;
	div.s32 	%r342, %r341, %r7;
	mul.lo.s32 	%r343, %r342, %r7;
	sub.s32 	%r344, %r341, %r343;
	div.s32 	%r345, %r344, %r8;
	mul.lo.s32 	%r346, %r345, %r8;
	sub.s32 	%r347, %r344, %r346;
	selp.b32 	%r348, 0, %r342, %p5;
	selp.b32 	%r349, 0, %r345, %p4;
	selp.b32 	%r350, 0, %r347, %p3;
	mul.lo.s32 	%r351, %r10, %r348;
	mad.lo.s32 	%r352, %r11, %r349, %r351;
	mad.lo.s32 	%r353, %r12, %r350, %r352;
	shl.b64 	%rd177, %rd176, 32;
	shr.s64 	%rd178, %rd177, 30;
	add.s64 	%rd179, %rd8, %rd178;
	ld.global.f32 	%f101, [%rd179];
	cvt.s64.s32 	%rd180, %r353;
	add.s64 	%rd181, %rd9, %rd180;
	ld.global.u8 	%rs33, [%rd181];
	setp.eq.s16 	%p30, %rs33, 0;
	mul.f32 	%f102, %f101, %f4;
	selp.f32 	%f103, %f3, %f102, %p30;
	max.f32 	%f104, %f100, %f103;
	add.s64 	%rd182, %rd32, 800;
	cvt.u32.u64 	%r354, %rd182;
	div.s32 	%r355, %r354, %r7;
	mul.lo.s32 	%r356, %r355, %r7;
	sub.s32 	%r357, %r354, %r356;
	div.s32 	%r358, %r357, %r8;
	mul.lo.s32 	%r359, %r358, %r8;
	sub.s32 	%r360, %r357, %r359;
	selp.b32 	%r361, 0, %r355, %p5;
	selp.b32 	%r362, 0, %r358, %p4;
	selp.b32 	%r363, 0, %r360, %p3;
	mul.lo.s32 	%r364, %r10, %r361;
	mad.lo.s32 	%r365, %r11, %r362, %r364;
	mad.lo.s32 	%r366, %r12, %r363, %r365;
	shl.b64 	%rd183, %rd182, 32;
	shr.s64 	%rd184, %rd183, 30;
	add.s64 	%rd185, %rd8, %rd184;
	ld.global.f32 	%f105, [%rd185];
	cvt.s64.s32 	%rd186, %r366;
	add.s64 	%rd187, %rd9, %rd186;
	ld.global.u8 	%rs34, [%rd187];
	setp.eq.s16 	%p31, %rs34, 0;
	mul.f32 	%f106, %f105, %f4;
	selp.f32 	%f107, %f3, %f106, %p31;
	max.f32 	%f108, %f104, %f107;
	add.s64 	%rd188, %rd32, 832;
	cvt.u32.u64 	%r367, %rd188;
	div.s32 	%r368, %r367, %r7;
	mul.lo.s32 	%r369, %r368, %r7;
	sub.s32 	%r370, %r367, %r369;
	div.s32 	%r371, %r370, %r8;
	mul.lo.s32 	%r372, %r371, %r8;
	sub.s32 	%r373, %r370, %r372;
	selp.b32 	%r374, 0, %r368, %p5;
	selp.b32 	%r375, 0, %r371, %p4;
	selp.b32 	%r376, 0, %r373, %p3;
	mul.lo.s32 	%r377, %r10, %r374;
	mad.lo.s32 	%r378, %r11, %r375, %r377;
	mad.lo.s32 	%r379, %r12, %r376, %r378;
	shl.b64 	%rd189, %rd188, 32;
	shr.s64 	%rd190, %rd189, 30;
	add.s64 	%rd191, %rd8, %rd190;
	ld.global.f32 	%f109, [%rd191];
	cvt.s64.s32 	%rd192, %r379;
	add.s64 	%rd193, %rd9, %rd192;
	ld.global.u8 	%rs35, [%rd193];
	setp.eq.s16 	%p32, %rs35, 0;
	mul.f32 	%f110, %f109, %f4;
	selp.f32 	%f111, %f3, %f110, %p32;
	max.f32 	%f112, %f108, %f111;
	add.s64 	%rd194, %rd32, 864;
	cvt.u32.u64 	%r380, %rd194;
	div.s32 	%r381, %r380, %r7;
	mul.lo.s32 	%r382, %r381, %r7;
	sub.s32 	%r383, %r380, %r382;
	div.s32 	%r384, %r383, %r8;
	mul.lo.s32 	%r385, %r384, %r8;
	sub.s32 	%r386, %r383, %r385;
	selp.b32 	%r387, 0, %r381, %p5;
	selp.b32 	%r388, 0, %r384, %p4;
	selp.b32 	%r389, 0, %r386, %p3;
	mul.lo.s32 	%r390, %r10, %r387;
	mad.lo.s32 	%r391, %r11, %r388, %r390;
	mad.lo.s32 	%r392, %r12, %r389, %r391;
	shl.b64 	%rd195, %rd194, 32;
	shr.s64 	%rd196, %rd195, 30;
	add.s64 	%rd197, %rd8, %rd196;
	ld.global.f32 	%f113, [%rd197];
	cvt.s64.s32 	%rd198, %r392;
	add.s64 	%rd199, %rd9, %rd198;
	ld.global.u8 	%rs36, [%rd199];
	setp.eq.s16 	%p33, %rs36, 0;
	mul.f32 	%f114, %f113, %f4;
	selp.f32 	%f115, %f3, %f114, %p33;
	max.f32 	%f116, %f112, %f115;
	mov.b32 	%r393, %f116;
	shfl.sync.bfly.b32	%r394|%p34, %r393, 16, 31, -1;
	mov.b32 	%f117, %r394;
	max.f32 	%f118, %f116, %f117;
	mov.b32 	%r395, %f118;
	shfl.sync.bfly.b32	%r396|%p35, %r395, 8, 31, -1;
	mov.b32 	%f119, %r396;
	max.f32 	%f120, %f118, %f119;
	mov.b32 	%r397, %f120;
	shfl.sync.bfly.b32	%r398|%p36, %r397, 4, 31, -1;
	mov.b32 	%f121, %r398;
	max.f32 	%f122, %f120, %f121;
	mov.b32 	%r399, %f122;
	shfl.sync.bfly.b32	%r400|%p37, %r399, 2, 31, -1;
	mov.b32 	%f123, %r400;
	max.f32 	%f124, %f122, %f123;
	mov.b32 	%r401, %f124;
	shfl.sync.bfly.b32	%r402|%p38, %r401, 1, 31, -1;
	mov.b32 	%f125, %r402;
	max.f32 	%f126, %f124, %f125;
	sub.f32 	%f127, %f7, %f126;
	fma.rn.f32 	%f128, %f127, 0f3BBB989D, 0f3F000000;
	cvt.sat.f32.f32 	%f129, %f128;
	mov.f32 	%f130, 0f4B400001;
	mov.f32 	%f131, 0f437C0000;
	fma.rm.f32 	%f132, %f129, %f131, %f130;
	add.f32 	%f133, %f132, 0fCB40007F;
	neg.f32 	%f134, %f133;
	fma.rn.f32 	%f135, %f127, 0f3FB8AA3B, %f134;
	fma.rn.f32 	%f136, %f127, 0f32A57060, %f135;
	mov.b32 	%r403, %f132;
	shl.b32 	%r404, %r403, 23;
	mov.b32 	%f137, %r404;
	ex2.approx.ftz.f32 	%f138, %f136;
	mul.f32 	%f139, %f138, %f137;
	add.f32 	%f140, %f139, 0f00000000;
	sub.f32 	%f141, %f11, %f126;
	fma.rn.f32 	%f142, %f141, 0f3BBB989D, 0f3F000000;
	cvt.sat.f32.f32 	%f143, %f142;
	fma.rm.f32 	%f144, %f143, %f131, %f130;
	add.f32 	%f145, %f144, 0fCB40007F;
	neg.f32 	%f146, %f145;
	fma.rn.f32 	%f147, %f141, 0f3FB8AA3B, %f146;
	fma.rn.f32 	%f148, %f141, 0f32A57060, %f147;
	mov.b32 	%r405, %f144;
	shl.b32 	%r406, %r405, 23;
	mov.b32 	%f149, %r406;
	ex2.approx.ftz.f32 	%f150, %f148;
	mul.f32 	%f151, %f150, %f149;
	add.f32 	%f152, %f140, %f151;
	sub.f32 	%f153, %f15, %f126;
	fma.rn.f32 	%f154, %f153, 0f3BBB989D, 0f3F000000;
	cvt.sat.f32.f32 	%f155, %f154;
	fma.rm.f32 	%f156, %f155, %f131, %f130;
	add.f32 	%f157, %f156, 0fCB40007F;
	neg.f32 	%f158, %f157;
	fma.rn.f32 	%f159, %f153, 0f3FB8AA3B, %f158;
	fma.rn.f32 	%f160, %f153, 0f32A57060, %f159;
	mov.b32 	%r407, %f156;
	shl.b32 	%r408, %r407, 23;
	mov.b32 	%f161, %r408;
	ex2.approx.ftz.f32 	%f162, %f160;
	mul.f32 	%f163, %f162, %f161;
	add.f32 	%f164, %f152, %f163;
	sub.f32 	%f165, %f19, %f126;
	fma.rn.f32 	%f166, %f165, 0f3BBB989D, 0f3F000000;
	cvt.sat.f32.f32 	%f167, %f166;
	fma.rm.f32 	%f168, %f167, %f131, %f130;
	add.f32 	%f169, %f168, 0fCB40007F;
	neg.f32 	%f170, %f169;
	fma.rn.f32 	%f171, %f165, 0f3FB8AA3B, %f170;
	fma.rn.f32 	%f172, %f165, 0f32A57060, %f171;
	mov.b32 	%r409, %f168;
	shl.b32 	%r410, %r409, 23;
	mov.b32 	%f173, %r410;
	ex2.approx.ftz.f32 	%f174, %f172;
	mul.f32 	%f175, %f174, %f173;
	add.f32 	%f176, %f164, %f175;
	sub.f32 	%f177, %f23, %f126;
	fma.rn.f32 	%f178, %f177, 0f3BBB989D, 0f3F000000;
	cvt.sat.f32.f32 	%f179, %f178;
	fma.rm.f32 	%f180, %f179, %f131, %f130;
	add.f32 	%f181, %f180, 0fCB40007F;
	neg.f32 	%f182, %f181;
	fma.rn.f32 	%f183, %f177, 0f3FB8AA3B, %f182;
	fma.rn.f32 	%f184, %f177, 0f32A57060, %f183;
	mov.b32 	%r411, %f180;
	shl.b32 	%r412, %r411, 23;
	mov.b32 	%f185, %r412;
	ex2.approx.ftz.f32 	%f186, %f184;
	mul.f32 	%f187, %f186, %f185;
	add.f32 	%f188, %f176, %f187;
	sub.f32 	%f189, %f27, %f126;
	fma.rn.f32 	%f190, %f189, 0f3BBB989D, 0f3F000000;
	cvt.sat.f32.f32 	%f191, %f190;
	fma.rm.f32 	%f192, %f191, %f131, %f130;
	add.f32 	%f193, %f192, 0fCB40007F;
	neg.f32 	%f194, %f193;
	fma.rn.f32 	%f195, %f189, 0f3FB8AA3B, %f194;
	fma.rn.f32 	%f196, %f189, 0f32A57060, %f195;
	mov.b32 	%r413, %f192;
	shl.b32 	%r414, %r413, 23;
	mov.b32 	%f197, %r414;
	ex2.approx.ftz.f32 	%f198, %f196;
	mul.f32 	%f199, %f198, %f197;
	add.f32 	%f200, %f188, %f199;
	sub.f32 	%f201, %f31, %f126;
	fma.rn.f32 	%f202, %f201, 0f3BBB989D, 0f3F000000;
	cvt.sat.f32.f32 	%f203, %f202;
	fma.rm.f32 	%f204, %f203, %f131, %f130;
	add.f32 	%f205, %f204, 0fCB40007F;
	neg.f32 	%f206, %f205;
	fma.rn.f32 	%f207, %f201, 0f3FB8AA3B, %f206;
	fma.rn.f32 	%f208, %f201, 0f32A57060, %f207;
	mov.b32 	%r415, %f204;
	shl.b32 	%r416, %r415, 23;
	mov.b32 	%f209, %r416;
	ex2.approx.ftz.f32 	%f210, %f208;
	mul.f32 	%f211, %f210, %f209;
	add.f32 	%f212, %f200, %f211;
	sub.f32 	%f213, %f35, %f126;
	fma.rn.f32 	%f214, %f213, 0f3BBB989D, 0f3F000000;
	cvt.sat.f32.f32 	%f215, %f214;
	fma.rm.f32 	%f216, %f215, %f131, %f130;
	add.f32 	%f217, %f216, 0fCB40007F;
	neg.f32 	%f218, %f217;
	fma.rn.f32 	%f219, %f213, 0f3FB8AA3B, %f218;
	fma.rn.f32 	%f220, %f213, 0f32A57060, %f219;
	mov.b32 	%r417, %f216;
	shl.b32 	%r418, %r417, 23;
	mov.b32 	%f221, %r418;
	ex2.approx.ftz.f32 	%f222, %f220;
	mul.f32 	%f223, %f222, %f221;
	add.f32 	%f224, %f212, %f223;
	sub.f32 	%f225, %f39, %f126;
	fma.rn.f32 	%f226, %f225, 0f3BBB989D, 0f3F000000;
	cvt.sat.f32.f32 	%f227, %f226;
	fma.rm.f32 	%f228, %f227, %f131, %f130;
	add.f32 	%f229, %f228, 0fCB40007F;
	neg.f32 	%f230, %f229;
	fma.rn.f32 	%f231, %f225, 0f3FB8AA3B, %f230;
	fma.rn.f32 	%f232, %f225, 0f32A57060, %f231;
	mov.b32 	%r419, %f228;
	shl.b32 	%r420, %r419, 23;
	mov.b32 	%f233, %r420;
	ex2.approx.ftz.f32 	%f234, %f232;
	mul.f32 	%f235, %f234, %f233;
	add.f32 	%f236, %f224, %f235;
	sub.f32 	%f237, %f43, %f126;
	fma.rn.f32 	%f238, %f237, 0f3BBB989D, 0f3F000000;
	cvt.sat.f32.f32 	%f239, %f238;
	fma.rm.f32 	%f240, %f239, %f131, %f130;
	add.f32 	%f241, %f240, 0fCB40007F;
	neg.f32 	%f242, %f241;
	fma.rn.f32 	%f243, %f237, 0f3FB8AA3B, %f242;
	fma.rn.f32 	%f244, %f237, 0f32A57060, %f243;
	mov.b32 	%r421, %f240;
	shl.b32 	%r422, %r421, 23;
	mov.b32 	%f245, %r422;
	ex2.approx.ftz.f32 	%f246, %f244;
	mul.f32 	%f247, %f246, %f245;
	add.f32 	%f248, %f236, %f247;
	sub.f32 	%f249, %f47, %f126;
	fma.rn.f32 	%f250, %f249, 0f3BBB989D, 0f3F000000;
	cvt.sat.f32.f32 	%f251, %f250;
	fma.rm.f32 	%f252, %f251, %f131, %f130;
	add.f32 	%f253, %f252, 0fCB40007F;
	neg.f32 	%f254, %f253;
	fma.rn.f32 	%f255, %f249, 0f3FB8AA3B, %f254;
	fma.rn.f32 	%f256, %f249, 0f32A57060, %f255;
	mov.b32 	%r423, %f252;
	shl.b32 	%r424, %r423, 23;
	mov.b32 	%f257, %r424;
	ex2.approx.ftz.f32 	%f258, %f256;
	mul.f32 	%f259, %f258, %f257;
	add.f32 	%f260, %f248, %f259;
	sub.f32 	%f261, %f51, %f126;
	fma.rn.f32 	%f262, %f261, 0f3BBB989D, 0f3F000000;
	cvt.sat.f32.f32 	%f263, %f262;
	fma.rm.f32 	%f264, %f263, %f131, %f130;
	add.f32 	%f265, %f264, 0fCB40007F;
	neg.f32 	%f266, %f265;
	fma.rn.f32 	%f267, %f261, 0f3FB8AA3B, %f266;
	fma.rn.f32 	%f268, %f261, 0f32A57060, %f267;
	mov.b32 	%r425, %f264;
	shl.b32 	%r426, %r425, 23;
	mov.b32 	%f269, %r426;
	ex2.approx.ftz.f32 	%f270, %f268;
	mul.f32 	%f271, %f270, %f269;
	add.f32 	%f272, %f260, %f271;
	sub.f32 	%f273, %f55, %f126;
	fma.rn.f32 	%f274, %f273, 0f3BBB989D, 0f3F000000;
	cvt.sat.f32.f32 	%f275, %f274;
	fma.rm.f32 	%f276, %f275, %f131, %f130;
	add.f32 	%f277, %f276, 0fCB40007F;
	neg.f32 	%f278, %f277;
	fma.rn.f32 	%f279, %f273, 0f3FB8AA3B, %f278;
	fma.rn.f32 	%f280, %f273, 0f32A57060, %f279;
	mov.b32 	%r427, %f276;
	shl.b32 	%r428, %r427, 23;
	mov.b32 	%f281, %r428;
	ex2.approx.ftz.f32 	%f282, %f280;
	mul.f32 	%f283, %f282, %f281;
	add.f32 	%f284, %f272, %f283;
	sub.f32 	%f285, %f59, %f126;
	fma.rn.f32 	%f286, %f285, 0f3BBB989D, 0f3F000000;
	cvt.sat.f32.f32 	%f287, %f286;
	fma.rm.f32 	%f288, %f287, %f131, %f130;
	add.f32 	%f289, %f288, 0fCB40007F;
	neg.f32 	%f290, %f289;
	fma.rn.f32 	%f291, %f285, 0f3FB8AA3B, %f290;
	fma.rn.f32 	%f292, %f285, 0f32A57060, %f291;
	mov.b32 	%r429, %f288;
	shl.b32 	%r430, %r429, 23;
	mov.b32 	%f293, %r430;
	ex2.approx.ftz.f32 	%f294, %f292;
	mul.f32 	%f295, %f294, %f293;
	add.f32 	%f296, %f284, %f295;
	sub.f32 	%f297, %f63, %f126;
	fma.rn.f32 	%f298, %f297, 0f3BBB989D, 0f3F000000;
	cvt.sat.f32.f32 	%f299, %f298;
	fma.rm.f32 	%f300, %f299, %f131, %f130;
	add.f32 	%f301, %f300, 0fCB40007F;
	neg.f32 	%f302, %f301;
	fma.rn.f32 	%f303, %f297, 0f3FB8AA3B, %f302;
	fma.rn.f32 	%f304, %f297, 0f32A57060, %f303;
	mov.b32 	%r431, %f300;
	shl.b32 	%r432, %r431, 23;
	mov.b32 	%f305, %r432;
	ex2.approx.ftz.f32 	%f306, %f304;
	mul.f32 	%f307, %f306, %f305;
	add.f32 	%f308, %f296, %f307;
	sub.f32 	%f309, %f67, %f126;
	fma.rn.f32 	%f310, %f309, 0f3BBB989D, 0f3F000000;
	cvt.sat.f32.f32 	%f311, %f310;
	fma.rm.f32 	%f312, %f311, %f131, %f130;
	add.f32 	%f313, %f312, 0fCB40007F;
	neg.f32 	%f314, %f313;
	fma.rn.f32 	%f315, %f309, 0f3FB8AA3B, %f314;
	fma.rn.f32 	%f316, %f309, 0f32A57060, %f315;
	mov.b32 	%r433, %f312;
	shl.b32 	%r434, %r433, 23;
	mov.b32 	%f317, %r434;
	ex2.approx.ftz.f32 	%f318, %f316;
	mul.f32 	%f319, %f318, %f317;
	add.f32 	%f320, %f308, %f319;
	sub.f32 	%f321, %f71, %f126;
	fma.rn.f32 	%f322, %f321, 0f3BBB989D, 0f3F000000;
	cvt.sat.f32.f32 	%f323, %f322;
	fma.rm.f32 	%f324, %f323, %f131, %f130;
	add.f32 	%f325, %f324, 0fCB40007F;
	neg.f32 	%f326, %f325;
	fma.rn.f32 	%f327, %f321, 0f3FB8AA3B, %f326;
	fma.rn.f32 	%f328, %f321, 0f32A57060, %f327;
	mov.b32 	%r435, %f324;
	shl.b32 	%r436, %r435, 23;
	mov.b32 	%f329, %r436;
	ex2.approx.ftz.f32 	%f330, %f328;
	mul.f32 	%f331, %f330, %f329;
	add.f32 	%f332, %f320, %f331;
	sub.f32 	%f333, %f75, %f126;
	fma.rn.f32 	%f334, %f333, 0f3BBB989D, 0f3F000000;
	cvt.sat.f32.f32 	%f335, %f334;
	fma.rm.f32 	%f336, %f335, %f131, %f130;
	add.f32 	%f337, %f336, 0fCB40007F;
	neg.f32 	%f338, %f337;
	fma.rn.f32 	%f339, %f333, 0f3FB8AA3B, %f338;
	fma.rn.f32 	%f340, %f333, 0f32A57060, %f339;
	mov.b32 	%r437, %f336;
	shl.b32 	%r438, %r437, 23;
	mov.b32 	%f341, %r438;
	ex2.approx.ftz.f32 	%f342, %f340;
	mul.f32 	%f343, %f342, %f341;
	add.f32 	%f344, %f332, %f343;
	sub.f32 	%f345, %f79, %f126;
	fma.rn.f32 	%f346, %f345, 0f3BBB989D, 0f3F000000;
	cvt.sat.f32.f32 	%f347, %f346;
	fma.rm.f32 	%f348, %f347, %f131, %f130;
	add.f32 	%f349, %f348, 0fCB40007F;
	neg.f32 	%f350, %f349;
	fma.rn.f32 	%f351, %f345, 0f3FB8AA3B, %f350;
	fma.rn.f32 	%f352, %f345, 0f32A57060, %f351;
	mov.b32 	%r439, %f348;
	shl.b32 	%r440, %r439, 23;
	mov.b32 	%f353, %r440;
	ex2.approx.ftz.f32 	%f354, %f352;
	mul.f32 	%f355, %f354, %f353;
	add.f32 	%f356, %f344, %f355;
	sub.f32 	%f357, %f83, %f126;
	fma.rn.f32 	%f358, %f357, 0f3BBB989D, 0f3F000000;
	cvt.sat.f32.f32 	%f359, %f358;
	fma.rm.f32 	%f360, %f359, %f131, %f130;
	add.f32 	%f361, %f360, 0fCB40007F;
	neg.f32 	%f362, %f361;
	fma.rn.f32 	%f363, %f357, 0f3FB8AA3B, %f362;
	fma.rn.f32 	%f364, %f357, 0f32A57060, %f363;
	mov.b32 	%r441, %f360;
	shl.b32 	%r442, %r441, 23;
	mov.b32 	%f365, %r442;
	ex2.approx.ftz.f32 	%f366, %f364;
	mul.f32 	%f367, %f366, %f365;
	add.f32 	%f368, %f356, %f367;
	sub.f32 	%f369, %f87, %f126;
	fma.rn.f32 	%f370, %f369, 0f3BBB989D, 0f3F000000;
	cvt.sat.f32.f32 	%f371, %f370;
	fma.rm.f32 	%f372, %f371, %f131, %f130;
	add.f32 	%f373, %f372, 0fCB40007F;
	neg.f32 	%f374, %f373;
	fma.rn.f32 	%f375, %f369, 0f3FB8AA3B, %f374;
	fma.rn.f32 	%f376, %f369, 0f32A57060, %f375;
	mov.b32 	%r443, %f372;
	shl.b32 	%r444, %r443, 23;
	mov.b32 	%f377, %r444;
	ex2.approx.ftz.f32 	%f378, %f376;
	mul.f32 	%f379, %f378, %f377;
	add.f32 	%f380, %f368, %f379;
	sub.f32 	%f381, %f91, %f126;
	fma.rn.f32 	%f382, %f381, 0f3BBB989D, 0f3F000000;
	cvt.sat.f32.f32 	%f383, %f382;
	fma.rm.f32 	%f384, %f383, %f131, %f130;
	add.f32 	%f385, %f384, 0fCB40007F;
	neg.f32 	%f386, %f385;
	fma.rn.f32 	%f387, %f381, 0f3FB8AA3B, %f386;
	fma.rn.f32 	%f388, %f381, 0f32A57060, %f387;
	mov.b32 	%r445, %f384;
	shl.b32 	%r446, %r445, 23;
	mov.b32 	%f389, %r446;
	ex2.approx.ftz.f32 	%f390, %f388;
	mul.f32 	%f391, %f390, %f389;
	add.f32 	%f392, %f380, %f391;
	sub.f32 	%f393, %f95, %f126;
	fma.rn.f32 	%f394, %f393, 0f3BBB989D, 0f3F000000;
	cvt.sat.f32.f32 	%f395, %f394;
	fma.rm.f32 	%f396, %f395, %f131, %f130;
	add.f32 	%f397, %f396, 0fCB40007F;
	neg.f32 	%f398, %f397;
	fma.rn.f32 	%f399, %f393, 0f3FB8AA3B, %f398;
	fma.rn.f32 	%f400, %f393, 0f32A57060, %f399;
	mov.b32 	%r447, %f396;
	shl.b32 	%r448, %r447, 23;
	mov.b32 	%f401, %r448;
	ex2.approx.ftz.f32 	%f402, %f400;
	mul.f32 	%f403, %f402, %f401;
	add.f32 	%f404, %f392, %f403;
	sub.f32 	%f405, %f99, %f126;
	fma.rn.f32 	%f406, %f405, 0f3BBB989D, 0f3F000000;
	cvt.sat.f32.f32 	%f407, %f406;
	fma.rm.f32 	%f408, %f407, %f131, %f130;
	add.f32 	%f409, %f408, 0fCB40007F;
	neg.f32 	%f410, %f409;
	fma.rn.f32 	%f411, %f405, 0f3FB8AA3B, %f410;
	fma.rn.f32 	%f412, %f405, 0f32A57060, %f411;
	mov.b32 	%r449, %f408;
	shl.b32 	%r450, %r449, 23;
	mov.b32 	%f413, %r450;
	ex2.approx.ftz.f32 	%f414, %f412;
	mul.f32 	%f415, %f414, %f413;
	add.f32 	%f416, %f404, %f415;
	sub.f32 	%f417, %f103, %f126;
	fma.rn.f32 	%f418, %f417, 0f3BBB989D, 0f3F000000;
	cvt.sat.f32.f32 	%f419, %f418;
	fma.rm.f32 	%f420, %f419, %f131, %f130;
	add.f32 	%f421, %f420, 0fCB40007F;
	neg.f32 	%f422, %f421;
	fma.rn.f32 	%f423, %f417, 0f3FB8AA3B, %f422;
	fma.rn.f32 	%f424, %f417, 0f32A57060, %f423;
	mov.b32 	%r451, %f420;
	shl.b32 	%r452, %r451, 23;
	mov.b32 	%f425, %r452;
	ex2.approx.ftz.f32 	%f426, %f424;
	mul.f32 	%f427, %f426, %f425;
	add.f32 	%f428, %f416, %f427;
	sub.f32 	%f429, %f107, %f126;
	fma.rn.f32 	%f430, %f429, 0f3BBB989D, 0f3F000000;
	cvt.sat.f32.f32 	%f431, %f430;
	fma.rm.f32 	%f432, %f431, %f131, %f130;
	add.f32 	%f433, %f432, 0fCB40007F;
	neg.f32 	%f434, %f433;
	fma.rn.f32 	%f435, %f429, 0f3FB8AA3B, %f434;
	fma.rn.f32 	%f436, %f429, 0f32A57060, %f435;
	mov.b32 	%r453, %f432;
	shl.b32 	%r454, %r453, 23;
	mov.b32 	%f437, %r454;
	ex2.approx.ftz.f32 	%f438, %f436;
	mul.f32 	%f439, %f438, %f437;
	add.f32 	%f440, %f428, %f439;
	sub.f32 	%f441, %f111, %f126;
	fma.rn.f32 	%f442, %f441, 0f3BBB989D, 0f3F000000;
	cvt.sat.f32.f32 	%f443, %f442;
	fma.rm.f32 	%f444, %f443, %f131, %f130;
	add.f32 	%f445, %f444, 0fCB40007F;
	neg.f32 	%f446, %f445;
	fma.rn.f32 	%f447, %f441, 0f3FB8AA3B, %f446;
	fma.rn.f32 	%f448, %f441, 0f32A57060, %f447;
	mov.b32 	%r455, %f444;
	shl.b32 	%r456, %r455, 23;
	mov.b32 	%f449, %r456;
	ex2.approx.ftz.f32 	%f450, %f448;
	mul.f32 	%f451, %f450, %f449;
	add.f32 	%f452, %f440, %f451;
	sub.f32 	%f453, %f115, %f126;
	fma.rn.f32 	%f454, %f453, 0f3BBB989D, 0f3F000000;
	cvt.sat.f32.f32 	%f455, %f454;
	fma.rm.f32 	%f456, %f455, %f131, %f130;
	add.f32 	%f457, %f456, 0fCB40007F;
	neg.f32 	%f458, %f457;
	fma.rn.f32 	%f459, %f453, 0f3FB8AA3B, %f458;
	fma.rn.f32 	%f460, %f453, 0f32A57060, %f459;
	mov.b32 	%r457, %f456;
	shl.b32 	%r458, %r457, 23;
	mov.b32 	%f461, %r458;
	ex2.approx.ftz.f32 	%f462, %f460;
	mul.f32 	%f463, %f462, %f461;
	add.f32 	%f464, %f452, %f463;
	mov.b32 	%r459, %f464;
	shfl.sync.bfly.b32	%r460|%p39, %r459, 16, 31, -1;
	mov.b32 	%f465, %r460;
	add.f32 	%f466, %f464, %f465;
	mov.b32 	%r461, %f466;
	shfl.sync.bfly.b32	%r462|%p40, %r461, 8, 31, -1;
	mov.b32 	%f467, %r462;
	add.f32 	%f468, %f466, %f467;
	mov.b32 	%r463, %f468;
	shfl.sync.bfly.b32	%r464|%p41, %r463, 4, 31, -1;
	mov.b32 	%f469, %r464;
	add.f32 	%f470, %f468, %f469;
	mov.b32 	%r465, %f470;
	shfl.sync.bfly.b32	%r466|%p42, %r465, 2, 31, -1;
	mov.b32 	%f471, %r466;
	add.f32 	%f472, %f470, %f471;
	mov.b32 	%r467, %f472;
	shfl.sync.bfly.b32	%r468|%p43, %r467, 1, 31, -1;
	mov.b32 	%f473, %r468;
	add.f32 	%f474, %f472, %f473;
	div.rn.f32 	%f475, %f139, %f474;
	div.rn.f32 	%f476, %f151, %f474;
	div.rn.f32 	%f477, %f163, %f474;
	div.rn.f32 	%f478, %f175, %f474;
	div.rn.f32 	%f479, %f187, %f474;
	div.rn.f32 	%f480, %f199, %f474;
	div.rn.f32 	%f481, %f211, %f474;
	div.rn.f32 	%f482, %f223, %f474;
	div.rn.f32 	%f483, %f235, %f474;
	div.rn.f32 	%f484, %f247, %f474;
	div.rn.f32 	%f485, %f259, %f474;
	div.rn.f32 	%f486, %f271, %f474;
	div.rn.f32 	%f487, %f283, %f474;
	div.rn.f32 	%f488, %f295, %f474;
	div.rn.f32 	%f489, %f307, %f474;
	div.rn.f32 	%f490, %f319, %f474;
	div.rn.f32 	%f491, %f331, %f474;
	div.rn.f32 	%f492, %f343, %f474;
	div.rn.f32 	%f493, %f355, %f474;
	div.rn.f32 	%f494, %f367, %f474;
	div.rn.f32 	%f495, %f379, %f474;
	div.rn.f32 	%f496, %f391, %f474;
	div.rn.f32 	%f497, %f403, %f474;
	div.rn.f32 	%f498, %f415, %f474;
	div.rn.f32 	%f499, %f427, %f474;
	div.rn.f32 	%f500, %f439, %f474;
	div.rn.f32 	%f501, %f451, %f474;
	div.rn.f32 	%f502, %f463, %f474;
	mad.lo.s64 	%rd200, %rd203, %rd6, %rd10;
	shl.b64 	%rd201, %rd200, 2;
	add.s64 	%rd202, %rd11, %rd201;
	st.global.f32 	[%rd202], %f475;
	st.global.f32 	[%rd202+128], %f476;
	st.global.f32 	[%rd202+256], %f477;
	st.global.f32 	[%rd202+384], %f478;
	st.global.f32 	[%rd202+512], %f479;
	st.global.f32 	[%rd202+640], %f480;
	st.global.f32 	[%rd202+768], %f481;
	st.global.f32 	[%rd202+896], %f482;
	st.global.f32 	[%rd202+1024], %f483;
	st.global.f32 	[%rd202+1152], %f484;
	st.global.f32 	[%rd202+1280], %f485;
	st.global.f32 	[%rd202+1408], %f486;
	st.global.f32 	[%rd202+1536], %f487;
	st.global.f32 	[%rd202+1664], %f488;
	st.global.f32 	[%rd202+1792], %f489;
	st.global.f32 	[%rd202+1920], %f490;
	st.global.f32 	[%rd202+2048], %f491;
	st.global.f32 	[%rd202+2176], %f492;
	st.global.f32 	[%rd202+2304], %f493;
	st.global.f32 	[%rd202+2432], %f494;
	st.global.f32 	[%rd202+2560], %f495;
	st.global.f32 	[%rd202+2688], %f496;
	st.global.f32 	[%rd202+2816], %f497;
	st.global.f32 	[%rd202+2944], %f498;
	st.global.f32 	[%rd202+3072], %f499;
	st.global.f32 	[%rd202+3200], %f500;
	st.global.f32 	[%rd202+3328], %f501;
	st.global.f32 	[%rd202+3456], %f502;
	add.s64 	%rd203, %rd203, %rd12;
	setp.lt.s64 	%p44, %rd203, %rd24;
	@%p44 bra 	$L__BB430_4;
$L__BB430_5:
	ret;

}
	// .globl	_Z15SoftmaxWarpImplI22BroadcastScaleMaskLoadIffbLm3EiE11DirectStoreIffEfLi1ELi28ELi32ELi1ELb1EL9Algorithm0EEvT_T0_ll
.visible .entry _Z15SoftmaxWarpImplI22BroadcastScaleMaskLoadIffbLm3EiE11DirectStoreIffEfLi1ELi28ELi32ELi1ELb1EL9Algorithm0EEvT_T0_ll(
	.param .align 8 .b8 _Z15SoftmaxWarpImplI22BroadcastScaleMaskLoadIffbLm3EiE11DirectStoreIffEfLi1ELi28ELi32ELi1ELb1EL9Algorithm0EEvT_T0_ll_param_0[112],
	.param .align 8 .b8 _Z15SoftmaxWarpImplI22BroadcastScaleMaskLoadIffbLm3EiE11DirectStoreIffEfLi1ELi28ELi32ELi1ELb1EL9Algorithm0EEvT_T0_ll_param_1[16],
	.param .u64 _Z15SoftmaxWarpImplI22BroadcastScaleMaskLoadIffbLm3EiE11DirectStoreIffEfLi1ELi28ELi32ELi1ELb1EL9Algorithm0EEvT_T0_ll_param_2,
	.param .u64 _Z15SoftmaxWarpImplI22BroadcastScaleMaskLoadIffbLm3EiE11DirectStoreIffEfLi1ELi28ELi32ELi1ELb1EL9Algorithm0EEvT_T0_ll_param_3
)
{
	.reg .pred 	%p<182>;
	.reg .b16 	%rs<37>;
	.reg .b32 	%r<574>;
	.reg .b32 	%f<643>;
	.reg .b64 	%rd<264>;

	ld.param.u64 	%rd35, [_Z15SoftmaxWarpImplI22BroadcastScaleMaskLoadIffbLm3EiE11DirectStoreIffEfLi1ELi28ELi32ELi1ELb1EL9Algorithm0EEvT_T0_ll_param_1+8];
	ld.param.u64 	%rd34, [_Z15SoftmaxWarpImplI22BroadcastScaleMaskLoadIffbLm3EiE11DirectStoreIffEfLi1ELi28ELi32ELi1ELb1EL9Algorithm0EEvT_T0_ll_param_1];
	ld.param.v2.f32 	{%f143, %f144}, [_Z15SoftmaxWarpImplI22BroadcastScaleMaskLoadIffbLm3EiE11DirectStoreIffEfLi1ELi28ELi32ELi1ELb1EL9Algorithm0EEvT_T0_ll_param_0+104];
	ld.param.u64 	%rd33, [_Z15SoftmaxWarpImplI22BroadcastScaleMaskLoadIffbLm3EiE11DirectStoreIffEfLi1ELi28ELi32ELi1ELb1EL9Algorithm0EEvT_T0_ll_param_0+96];
	ld.param.u32 	%r11, [_Z15SoftmaxWarpImplI22BroadcastScaleMaskLoadIffbLm3EiE11DirectStoreIffEfLi1ELi28ELi32ELi1ELb1EL9Algorithm0EEvT_T0_ll_param_0+80];
	ld.param.v2.u32 	{%r9, %r10}, [_Z15SoftmaxWarpImplI22BroadcastScaleMaskLoadIffbLm3EiE11DirectStoreIffEfLi1ELi28ELi32ELi1ELb1EL9Algorithm0EEvT_T0_ll_param_0+72];
	ld.param.v2.u32 	{%r6, %r7}, [_Z15SoftmaxWarpImplI22BroadcastScaleMaskLoadIffbLm3EiE11DirectStoreIffEfLi1ELi28ELi32ELi1ELb1EL9Algorithm0EEvT_T0_ll_param_0+48];
	ld.param.u64 	%rd29, [_Z15SoftmaxWarpImplI22BroadcastScaleMaskLoadIffbLm3EiE11DirectStoreIffEfLi1ELi28ELi32ELi1ELb1EL9Algorithm0EEvT_T0_ll_param_0+32];
	ld.param.u64 	%rd28, [_Z15SoftmaxWarpImplI22BroadcastScaleMaskLoadIffbLm3EiE11DirectStoreIffEfLi1ELi28ELi32ELi1ELb1EL9Algorithm0EEvT_T0_ll_param_0+24];
	ld.param.u64 	%rd27, [_Z15SoftmaxWarpImplI22BroadcastScaleMaskLoadIffbLm3EiE11DirectStoreIffEfLi1ELi28ELi32ELi1ELb1EL9Algorithm0EEvT_T0_ll_param_0+16];
	ld.param.u64 	%rd26, [_Z15SoftmaxWarpImplI22BroadcastScaleMaskLoadIffbLm3EiE11DirectStoreIffEfLi1ELi28ELi32ELi1ELb1EL9Algorithm0EEvT_T0_ll_param_0+8];
	ld.param.u64 	%rd25, [_Z15SoftmaxWarpImplI22BroadcastScaleMaskLoadIffbLm3EiE11DirectStoreIffEfLi1ELi28ELi32ELi1ELb1EL9Algorithm0EEvT_T0_ll_param_0];
	ld.param.u64 	%rd37, [_Z15SoftmaxWarpImplI22BroadcastScaleMaskLoadIffbLm3EiE11DirectStoreIffEfLi1ELi28ELi32ELi1ELb1EL9Algorithm0EEvT_T0_ll_param_3];
	cvta.to.global.u64 	%rd1, %rd25;
	cvta.to.global.u64 	%rd2, %rd26;
	setp.lt.s64 	%p1, %rd37, 897;
	@%p1 bra 	$L__BB431_2;
	mov.u64 	%rd38, $str;
	cvta.global.u64 	%rd39, %rd38;
	mov.u64 	%rd40, $str$1;
	cvta.global.u64 	%rd41, %rd40;
	mov.u64 	%rd42, __unnamed_422;
	cvta.global.u64 	%rd43, %rd42;
	{ // callseq 421, 0
	.param .b64 param0;
	st.param.b64 	[param0], %rd39;
	.param .b64 param1;
	st.param.b64 	[param1], %rd41;
	.param .b32 param2;
	st.param.b32 	[param2], 219;
	.param .b64 param3;
	st.param.b64 	[param3], %rd43;
	.param .b64 param4;
	st.param.b64 	[param4], 1;
	call.uni 
	__assertfail, 
	(
	param0, 
	param1, 
	param2, 
	param3, 
	param4
	);
	} // callseq 421
$L__BB431_2:
	ld.param.u64 	%rd261, [_Z15SoftmaxWarpImplI22BroadcastScaleMaskLoadIffbLm3EiE11DirectStoreIffEfLi1ELi28ELi32ELi1ELb1EL9Algorithm0EEvT_T0_ll_param_2];
	mov.u32 	%r22, %ctaid.x;
	mov.u32 	%r23, %ntid.y;
	mov.u32 	%r24, %tid.y;
	mad.lo.s32 	%r25, %r22, %r23, %r24;
	cvt.s64.s32 	%rd263, %r25;
	setp.le.s64 	%p2, %rd261, %rd263;
	@%p2 bra 	$L__BB431_117;
	mov.u32 	%r26, %tid.x;
	add.s32 	%r27, %r26, 384;
	cvt.u64.u32 	%rd7, %r27;
	add.s32 	%r28, %r26, 416;
	cvt.u64.u32 	%rd8, %r28;
	add.s32 	%r29, %r26, 448;
	cvt.u64.u32 	%rd9, %r29;
	add.s32 	%r30, %r26, 480;
	cvt.u64.u32 	%rd10, %r30;
	add.s32 	%r31, %r26, 512;
	cvt.u64.u32 	%rd11, %r31;
	add.s32 	%r32, %r26, 544;
	cvt.u64.u32 	%rd12, %r32;
	add.s32 	%r33, %r26, 576;
	cvt.u64.u32 	%rd13, %r33;
	add.s32 	%r34, %r26, 608;
	cvt.u64.u32 	%rd14, %r34;
	add.s32 	%r35, %r26, 640;
	cvt.u64.u32 	%rd15, %r35;
	add.s32 	%r36, %r26, 672;
	cvt.u64.u32 	%rd16, %r36;
	add.s32 	%r37, %r26, 736;
	cvt.u64.u32 	%rd17, %r37;
	add.s32 	%r54, %r26, 32;
$L__BB431_4:
	cvt.u64.u32 	%rd44, %r26;
	setp.le.s64 	%p3, %rd37, %rd44;
	mul.lo.s64 	%rd19, %rd33, %rd263;
	mov.f32 	%f587, 0fFF800000;
	mov.f32 	%f590, %f587;
	@%p3 bra 	$L__BB431_6;
	setp.eq.s64 	%p4, %rd29, 1;
	setp.eq.s64 	%p5, %rd28, 1;
	setp.eq.s64 	%p6, %rd27, 1;
	add.s64 	%rd46, %rd19, %rd44;
	cvt.u32.u64 	%r40, %rd46;
	div.s32 	%r41, %r40, %r6;
	mul.lo.s32 	%r42, %r41, %r6;
	sub.s32 	%r43, %r40, %r42;
	div.s32 	%r44, %r43, %r7;
	mul.lo.s32 	%r45, %r44, %r7;
	sub.s32 	%r46, %r43, %r45;
	selp.b32 	%r47, 0, %r41, %p6;
	selp.b32 	%r48, 0, %r44, %p5;
	selp.b32 	%r49, 0, %r46, %p4;
	mul.lo.s32 	%r50, %r9, %r47;
	mad.lo.s32 	%r51, %r10, %r48, %r50;
	mad.lo.s32 	%r52, %r11, %r49, %r51;
	shl.b64 	%rd47, %rd46, 32;
	shr.s64 	%rd48, %rd47, 30;
	add.s64 	%rd49, %rd1, %rd48;
	ld.global.f32 	%f146, [%rd49];
	cvt.s64.s32 	%rd50, %r52;
	add.s64 	%rd51, %rd2, %rd50;
	ld.global.u8 	%rs9, [%rd51];
	setp.eq.s16 	%p7, %rs9, 0;
	mul.f32 	%f147, %f146, %f144;
	selp.f32 	%f587, %f143, %f147, %p7;
	max.f32 	%f590, %f587, 0fFF800000;
$L__BB431_6:
	cvt.u64.u32 	%rd20, %r54;
	setp.le.s64 	%p8, %rd37, %rd20;
	mov.f32 	%f589, 0fFF800000;
	@%p8 bra 	$L__BB431_8;
	setp.eq.s64 	%p9, %rd29, 1;
	setp.eq.s64 	%p10, %rd28, 1;
	setp.eq.s64 	%p11, %rd27, 1;
	add.s64 	%rd52, %rd19, %rd20;
	cvt.u32.u64 	%r55, %rd52;
	div.s32 	%r56, %r55, %r6;
	mul.lo.s32 	%r57, %r56, %r6;
	sub.s32 	%r58, %r55, %r57;
	div.s32 	%r59, %r58, %r7;
	mul.lo.s32 	%r60, %r59, %r7;
	sub.s32 	%r61, %r58, %r60;
	selp.b32 	%r62, 0, %r56, %p11;
	selp.b32 	%r63, 0, %r59, %p10;
	selp.b32 	%r64, 0, %r61, %p9;
	mul.lo.s32 	%r65, %r9, %r62;
	mad.lo.s32 	%r66, %r10, %r63, %r65;
	mad.lo.s32 	%r67, %r11, %r64, %r66;
	shl.b64 	%rd53, %rd52, 32;
	shr.s64 	%rd54, %rd53, 30;
	add.s64 	%rd55, %rd1, %rd54;
	ld.global.f32 	%f149, [%rd55];
	cvt.s64.s32 	%rd56, %r67;
	add.s64 	%rd57, %rd2, %rd56;
	ld.global.u8 	%rs10, [%rd57];
	setp.eq.s16 	%p12, %rs10, 0;
	mul.f32 	%f150, %f149, %f144;
	selp.f32 	%f589, %f143, %f150, %p12;
	max.f32 	%f590, %f590, %f589;
$L__BB431_8:
	mov.u32 	%r68, %tid.x;
	add.s32 	%r69, %r68, 64;
	cvt.u64.u32 	%rd21, %r69;
	setp.le.s64 	%p13, %rd37, %rd21;
	mov.f32 	%f591, 0fFF800000;
	@%p13 bra 	$L__BB431_10;
	setp.eq.s64 	%p14, %rd29, 1;
	setp.eq.s64 	%p15, %rd28, 1;
	setp.eq.s64 	%p16, %rd27, 1;
	add.s64 	%rd58, %rd19, %rd21;
	cvt.u32.u64 	%r70, %rd58;
	div.s32 	%r71, %r70, %r6;
	mul.lo.s32 	%r72, %r71, %r6;
	sub.s32 	%r73, %r70, %r72;
	div.s32 	%r74, %r73, %r7;
	mul.lo.s32 	%r75, %r74, %r7;
	sub.s32 	%r76, %r73, %r75;
	selp.b32 	%r77, 0, %r71, %p16;
	selp.b32 	%r78, 0, %r74, %p15;
	selp.b32 	%r79, 0, %r76, %p14;
	mul.lo.s32 	%r80, %r9, %r77;
	mad.lo.s32 	%r81, %r10, %r78, %r80;
	mad.lo.s32 	%r82, %r11, %r79, %r81;
	shl.b64 	%rd59, %rd58, 32;
	shr.s64 	%rd60, %rd59, 30;
	add.s64 	%rd61, %rd1, %rd60;
	ld.global.f32 	%f152, [%rd61];
	cvt.s64.s32 	%rd62, %r82;
	add.s64 	%rd63, %rd2, %rd62;
	ld.global.u8 	%rs11, [%rd63];
	setp.eq.s16 	%p17, %rs11, 0;
	mul.f32 	%f153, %f152, %f144;
	selp.f32 	%f591, %f143, %f153, %p17;
	max.f32 	%f590, %f590, %f591;
$L__BB431_10:
	add.s32 	%r84, %r68, 96;
	cvt.u64.u32 	%rd22, %r84;
	setp.le.s64 	%p18, %rd37, %rd22;
	mov.f32 	%f593, 0fFF800000;
	@%p18 bra 	$L__BB431_12;
	setp.eq.s64 	%p19, %rd29, 1;
	setp.eq.s64 	%p20, %rd28, 1;
	setp.eq.s64 	%p21, %rd27, 1;
	add.s64 	%rd64, %rd19, %rd22;
	cvt.u32.u64 	%r85, %rd64;
	div.s32 	%r86, %r85, %r6;
	mul.lo.s32 	%r87, %r86, %r6;
	sub.s32 	%r88, %r85, %r87;
	div.s32 	%r89, %r88, %r7;
	mul.lo.s32 	%r90, %r89, %r7;
	sub.s32 	%r91, %r88, %r90;
	selp.b32 	%r92, 0, %r86, %p21;
	selp.b32 	%r93, 0, %r89, %p20;
	selp.b32 	%r94, 0, %r91, %p19;
	mul.lo.s32 	%r95, %r9, %r92;
	mad.lo.s32 	%r96, %r10, %r93, %r95;
	mad.lo.s32 	%r97, %r11, %r94, %r96;
	shl.b64 	%rd65, %rd64, 32;
	shr.s64 	%rd66, %rd65, 30;
	add.s64 	%rd67, %rd1, %rd66;
	ld.global.f32 	%f155, [%rd67];
	cvt.s64.s32 	%rd68, %r97;
	add.s64 	%rd69, %rd2, %rd68;
	ld.global.u8 	%rs12, [%rd69];
	setp.eq.s16 	%p22, %rs12, 0;
	mul.f32 	%f156, %f155, %f144;
	selp.f32 	%f593, %f143, %f156, %p22;
	max.f32 	%f590, %f590, %f593;
$L__BB431_12:
	add.s32 	%r99, %r68, 128;
	cvt.u64.u32 	%rd70, %r99;
	setp.le.s64 	%p23, %rd37, %rd70;
	mov.f32 	%f595, 0fFF800000;
	@%p23 bra 	$L__BB431_14;
	setp.eq.s64 	%p24, %rd29, 1;
	setp.eq.s64 	%p25, %rd28, 1;
	setp.eq.s64 	%p26, %rd27, 1;
	add.s64 	%rd72, %rd19, %rd70;
	cvt.u32.u64 	%r102, %rd72;
	div.s32 	%r103, %r102, %r6;
	mul.lo.s32 	%r104, %r103, %r6;
	sub.s32 	%r105, %r102, %r104;
	div.s32 	%r106, %r105, %r7;
	mul.lo.s32 	%r107, %r106, %r7;
	sub.s32 	%r108, %r105, %r107;
	selp.b32 	%r109, 0, %r103, %p26;
	selp.b32 	%r110, 0, %r106, %p25;
	selp.b32 	%r111, 0, %r108, %p24;
	mul.lo.s32 	%r112, %r9, %r109;
	mad.lo.s32 	%r113, %r10, %r110, %r112;
	mad.lo.s32 	%r114, %r11, %r111, %r113;
	shl.b64 	%rd73, %rd72, 32;
	shr.s64 	%rd74, %rd73, 30;
	add.s64 	%rd75, %rd1, %rd74;
	ld.global.f32 	%f158, [%rd75];
	cvt.s64.s32 	%rd76, %r114;
	add.s64 	%rd77, %rd2, %rd76;
	ld.global.u8 	%rs13, [%rd77];
	setp.eq.s16 	%p27, %rs13, 0;
	mul.f32 	%f159, %f158, %f144;
	selp.f32 	%f595, %f143, %f159, %p27;
	max.f32 	%f590, %f590, %f595;
$L__BB431_14:
	add.s32 	%r116, %r68, 160;
	cvt.u64.u32 	%rd78, %r116;
	setp.le.s64 	%p28, %rd37, %rd78;
	mov.f32 	%f597, 0fFF800000;
	@%p28 bra 	$L__BB431_16;
	setp.eq.s64 	%p29, %rd29, 1;
	setp.eq.s64 	%p30, %rd28, 1;
	setp.eq.s64 	%p31, %rd27, 1;
	add.s64 	%rd80, %rd19, %rd78;
	cvt.u32.u64 	%r119, %rd80;
	div.s32 	%r120, %r119, %r6;
	mul.lo.s32 	%r121, %r120, %r6;
	sub.s32 	%r122, %r119, %r121;
	div.s32 	%r123, %r122, %r7;
	mul.lo.s32 	%r124, %r123, %r7;
	sub.s32 	%r125, %r122, %r124;
	selp.b32 	%r126, 0, %r120, %p31;
	selp.b32 	%r127, 0, %r123, %p30;
	selp.b32 	%r128, 0, %r125, %p29;
	mul.lo.s32 	%r129, %r9, %r126;
	mad.lo.s32 	%r130, %r10, %r127, %r129;
	mad.lo.s32 	%r131, %r11, %r128, %r130;
	shl.b64 	%rd81, %rd80, 32;
	shr.s64 	%rd82, %rd81, 30;
	add.s64 	%rd83, %rd1, %rd82;
	ld.global.f32 	%f161, [%rd83];
	cvt.s64.s32 	%rd84, %r131;
	add.s64 	%rd85, %rd2, %rd84;
	ld.global.u8 	%rs14, [%rd85];
	setp.eq.s16 	%p32, %rs14, 0;
	mul.f32 	%f162, %f161, %f144;
	selp.f32 	%f597, %f143, %f162, %p32;
	max.f32 	%f590, %f590, %f597;
$L__BB431_16:
	add.s32 	%r133, %r68, 192;
	cvt.u64.u32 	%rd86, %r133;
	setp.le.s64 	%p33, %rd37, %rd86;
	mov.f32 	%f599, 0fFF800000;
	@%p33 bra 	$L__BB431_18;
	setp.eq.s64 	%p34, %rd29, 1;
	setp.eq.s64 	%p35, %rd28, 1;
	setp.eq.s64 	%p36, %rd27, 1;
	add.s64 	%rd88, %rd19, %rd86;
	cvt.u32.u64 	%r136, %rd88;
	div.s32 	%r137, %r136, %r6;
	mul.lo.s32 	%r138, %r137, %r6;
	sub.s32 	%r139, %r136, %r138;
	div.s32 	%r140, %r139, %r7;
	mul.lo.s32 	%r141, %r140, %r7;
	sub.s32 	%r142, %r139, %r141;
	selp.b32 	%r143, 0, %r137, %p36;
	selp.b32 	%r144, 0, %r140, %p35;
	selp.b32 	%r145, 0, %r142, %p34;
	mul.lo.s32 	%r146, %r9, %r143;
	mad.lo.s32 	%r147, %r10, %r144, %r146;
	mad.lo.s32 	%r148, %r11, %r145, %r147;
	shl.b64 	%rd89, %rd88, 32;
	shr.s64 	%rd90, %rd89, 30;
	add.s64 	%rd91, %rd1, %rd90;
	ld.global.f32 	%f164, [%rd91];
	cvt.s64.s32 	%rd92, %r148;
	add.s64 	%rd93, %rd2, %rd92;
	ld.global.u8 	%rs15, [%rd93];
	setp.eq.s16 	%p37, %rs15, 0;
	mul.f32 	%f165, %f164, %f144;
	selp.f32 	%f599, %f143, %f165, %p37;
	max.f32 	%f590, %f590, %f599;
$L__BB431_18:
	add.s32 	%r150, %r68, 224;
	cvt.u64.u32 	%rd94, %r150;
	setp.le.s64 	%p38, %rd37, %rd94;
	mov.f32 	%f601, 0fFF800000;
	@%p38 bra 	$L__BB431_20;
	setp.eq.s64 	%p39, %rd29, 1;
	setp.eq.s64 	%p40, %rd28, 1;
	setp.eq.s64 	%p41, %rd27, 1;
	add.s64 	%rd96, %rd19, %rd94;
	cvt.u32.u64 	%r153, %rd96;
	div.s32 	%r154, %r153, %r6;
	mul.lo.s32 	%r155, %r154, %r6;
	sub.s32 	%r156, %r153, %r155;
	div.s32 	%r157, %r156, %r7;
	mul.lo.s32 	%r158, %r157, %r7;
	sub.s32 	%r159, %r156, %r158;
	selp.b32 	%r160, 0, %r154, %p41;
	selp.b32 	%r161, 0, %r157, %p40;
	selp.b32 	%r162, 0, %r159, %p39;
	mul.lo.s32 	%r163, %r9, %r160;
	mad.lo.s32 	%r164, %r10, %r161, %r163;
	mad.lo.s32 	%r165, %r11, %r162, %r164;
	shl.b64 	%rd97, %rd96, 32;
	shr.s64 	%rd98, %rd97, 30;
	add.s64 	%rd99, %rd1, %rd98;
	ld.global.f32 	%f167, [%rd99];
	cvt.s64.s32 	%rd100, %r165;
	add.s64 	%rd101, %rd2, %rd100;
	ld.global.u8 	%rs16, [%rd101];
	setp.eq.s16 	%p42, %rs16, 0;
	mul.f32 	%f168, %f167, %f144;
	selp.f32 	%f601, %f143, %f168, %p42;
	max.f32 	%f590, %f590, %f601;
$L__BB431_20:
	add.s32 	%r167, %r68, 256;
	cvt.u64.u32 	%rd102, %r167;
	setp.le.s64 	%p43, %rd37, %rd102;
	mov.f32 	%f603, 0fFF800000;
	@%p43 bra 	$L__BB431_22;
	setp.eq.s64 	%p44, %rd29, 1;
	setp.eq.s64 	%p45, %rd28, 1;
	setp.eq.s64 	%p46, %rd27, 1;
	add.s64 	%rd104, %rd19, %rd102;
	cvt.u32.u64 	%r170, %rd104;
	div.s32 	%r171, %r170, %r6;
	mul.lo.s32 	%r172, %r171, %r6;
	sub.s32 	%r173, %r170, %r172;
	div.s32 	%r174, %r173, %r7;
	mul.lo.s32 	%r175, %r174, %r7;
	sub.s32 	%r176, %r173, %r175;
	selp.b32 	%r177, 0, %r171, %p46;
	selp.b32 	%r178, 0, %r174, %p45;
	selp.b32 	%r179, 0, %r176, %p44;
	mul.lo.s32 	%r180, %r9, %r177;
	mad.lo.s32 	%r181, %r10, %r178, %r180;
	mad.lo.s32 	%r182, %r11, %r179, %r181;
	shl.b64 	%rd105, %rd104, 32;
	shr.s64 	%rd106, %rd105, 30;
	add.s64 	%rd107, %rd1, %rd106;
	ld.global.f32 	%f170, [%rd107];
	cvt.s64.s32 	%rd108, %r182;
	add.s64 	%rd109, %rd2, %rd108;
	ld.global.u8 	%rs17, [%rd109];
	setp.eq.s16 	%p47, %rs17, 0;
	mul.f32 	%f171, %f170, %f144;
	selp.f32 	%f603, %f143, %f171, %p47;
	max.f32 	%f590, %f590, %f603;
$L__BB431_22:
	add.s32 	%r184, %r68, 288;
	cvt.u64.u32 	%rd110, %r184;
	setp.le.s64 	%p48, %rd37, %rd110;
	mov.f32 	%f605, 0fFF800000;
	@%p48 bra 	$L__BB431_24;
	setp.eq.s64 	%p49, %rd29, 1;
	setp.eq.s64 	%p50, %rd28, 1;
	setp.eq.s64 	%p51, %rd27, 1;
	add.s64 	%rd112, %rd19, %rd110;
	cvt.u32.u64 	%r187, %rd112;
	div.s32 	%r188, %r187, %r6;
	mul.lo.s32 	%r189, %r188, %r6;
	sub.s32 	%r190, %r187, %r189;
	div.s32 	%r191, %r190, %r7;
	mul.lo.s32 	%r192, %r191, %r7;
	sub.s32 	%r193, %r190, %r192;
	selp.b32 	%r194, 0, %r188, %p51;
	selp.b32 	%r195, 0, %r191, %p50;
	selp.b32 	%r196, 0, %r193, %p49;
	mul.lo.s32 	%r197, %r9, %r194;
	mad.lo.s32 	%r198, %r10, %r195, %r197;
	mad.lo.s32 	%r199, %r11, %r196, %r198;
	shl.b64 	%rd113, %rd112, 32;
	shr.s64 	%rd114, %rd113, 30;
	add.s64 	%rd115, %rd1, %rd114;
	ld.global.f32 	%f173, [%rd115];
	cvt.s64.s32 	%rd116, %r199;
	add.s64 	%rd117, %rd2, %rd116;
	ld.global.u8 	%rs18, [%rd117];
	setp.eq.s16 	%p52, %rs18, 0;
	mul.f32 	%f174, %f173, %f144;
	selp.f32 	%f605, %f143, %f174, %p52;
	max.f32 	%f590, %f590, %f605;
$L__BB431_24:
	add.s32 	%r201, %r68, 320;
	cvt.u64.u32 	%rd118, %r201;
	setp.le.s64 	%p53, %rd37, %rd118;
	mov.f32 	%f607, 0fFF800000;
	@%p53 bra 	$L__BB431_26;
	setp.eq.s64 	%p54, %rd29, 1;
	setp.eq.s64 	%p55, %rd28, 1;
	setp.eq.s64 	%p56, %rd27, 1;
	add.s64 	%rd120, %rd19, %rd118;
	cvt.u32.u64 	%r204, %rd120;
	div.s32 	%r205, %r204, %r6;
	mul.lo.s32 	%r206, %r205, %r6;
	sub.s32 	%r207, %r204, %r206;
	div.s32 	%r208, %r207, %r7;
	mul.lo.s32 	%r209, %r208, %r7;
	sub.s32 	%r210, %r207, %r209;
	selp.b32 	%r211, 0, %r205, %p56;
	selp.b32 	%r212, 0, %r208, %p55;
	selp.b32 	%r213, 0, %r210, %p54;
	mul.lo.s32 	%r214, %r9, %r211;
	mad.lo.s32 	%r215, %r10, %r212, %r214;
	mad.lo.s32 	%r216, %r11, %r213, %r215;
	shl.b64 	%rd121, %rd120, 32;
	shr.s64 	%rd122, %rd121, 30;
	add.s64 	%rd123, %rd1, %rd122;
	ld.global.f32 	%f176, [%rd123];
	cvt.s64.s32 	%rd124, %r216;
	add.s64 	%rd125, %rd2, %rd124;
	ld.global.u8 	%rs19, [%rd125];
	setp.eq.s16 	%p57, %rs19, 0;
	mul.f32 	%f177, %f176, %f144;
	selp.f32 	%f607, %f143, %f177, %p57;
	max.f32 	%f590, %f590, %f607;
$L__BB431_26:
	add.s32 	%r218, %r68, 352;
	cvt.u64.u32 	%rd126, %r218;
	setp.le.s64 	%p58, %rd37, %rd126;
	mov.f32 	%f609, 0fFF800000;
	@%p58 bra 	$L__BB431_28;
	setp.eq.s64 	%p59, %rd29, 1;
	setp.eq.s64 	%p60, %rd28, 1;
	setp.eq.s64 	%p61, %rd27, 1;
	add.s64 	%rd128, %rd19, %rd126;
	cvt.u32.u64 	%r221, %rd128;
	div.s32 	%r222, %r221, %r6;
	mul.lo.s32 	%r223, %r222, %r6;
	sub.s32 	%r224, %r221, %r223;
	div.s32 	%r225, %r224, %r7;
	mul.lo.s32 	%r226, %r225, %r7;
	sub.s32 	%r227, %r224, %r226;
	selp.b32 	%r228, 0, %r222, %p61;
	selp.b32 	%r229, 0, %r225, %p60;
	selp.b32 	%r230, 0, %r227, %p59;
	mul.lo.s32 	%r231, %r9, %r228;
	mad.lo.s32 	%r232, %r10, %r229, %r231;
	mad.lo.s32 	%r233, %r11, %r230, %r232;
	shl.b64 	%rd129, %rd128, 32;
	shr.s64 	%rd130, %rd129, 30;
	add.s64 	%rd131, %rd1, %rd130;
	ld.global.f32 	%f179, [%rd131];
	cvt.s64.s32 	%rd132, %r233;
	add.s64 	%rd133, %rd2, %rd132;
	ld.global.u8 	%rs20, [%rd133];
	setp.eq.s16 	%p62, %rs20, 0;
	mul.f32 	%f180, %f179, %f144;
	selp.f32 	%f609, %f143, %f180, %p62;
	max.f32 	%f590, %f590, %f609;
$L__BB431_28:
	setp.le.s64 	%p63, %rd37, %rd7;
	mov.f32 	%f611, 0fFF800000;
	@%p63 bra 	$L__BB431_30;
	setp.eq.s64 	%p64, %rd29, 1;
	setp.eq.s64 	%p65, %rd28, 1;
	setp.eq.s64 	%p66, %rd27, 1;
	add.s64 	%rd134, %rd19, %rd7;
	cvt.u32.u64 	%r234, %rd134;
	div.s32 	%r235, %r234, %r6;
	mul.lo.s32 	%r236, %r235, %r6;
	sub.s32 	%r237, %r234, %r236;
	div.s32 	%r238, %r237, %r7;
	mul.lo.s32 	%r239, %r238, %r7;
	sub.s32 	%r240, %r237, %r239;
	selp.b32 	%r241, 0, %r235, %p66;
	selp.b32 	%r242, 0, %r238, %p65;
	selp.b32 	%r243, 0, %r240, %p64;
	mul.lo.s32 	%r244, %r9, %r241;
	mad.lo.s32 	%r245, %r10, %r242, %r244;
	mad.lo.s32 	%r246, %r11, %r243, %r245;
	shl.b64 	%rd135, %rd134, 32;
	shr.s64 	%rd136, %rd135, 30;
	add.s64 	%rd137, %rd1, %rd136;
	ld.global.f32 	%f182, [%rd137];
	cvt.s64.s32 	%rd138, %r246;
	add.s64 	%rd139, %rd2, %rd138;
	ld.global.u8 	%rs21, [%rd139];
	setp.eq.s16 	%p67, %rs21, 0;
	mul.f32 	%f183, %f182, %f144;
	selp.f32 	%f611, %f143, %f183, %p67;
	max.f32 	%f590, %f590, %f611;
$L__BB431_30:
	setp.le.s64 	%p68, %rd37, %rd8;
	mov.f32 	%f613, 0fFF800000;
	@%p68 bra 	$L__BB431_32;
	setp.eq.s64 	%p69, %rd29, 1;
	setp.eq.s64 	%p70, %rd28, 1;
	setp.eq.s64 	%p71, %rd27, 1;
	add.s64 	%rd140, %rd19, %rd8;
	cvt.u32.u64 	%r247, %rd140;
	div.s32 	%r248, %r247, %r6;
	mul.lo.s32 	%r249, %r248, %r6;
	sub.s32 	%r250, %r247, %r249;
	div.s32 	%r251, %r250, %r7;
	mul.lo.s32 	%r252, %r251, %r7;
	sub.s32 	%r253, %r250, %r252;
	selp.b32 	%r254, 0, %r248, %p71;
	selp.b32 	%r255, 0, %r251, %p70;
	selp.b32 	%r256, 0, %r253, %p69;
	mul.lo.s32 	%r257, %r9, %r254;
	mad.lo.s32 	%r258, %r10, %r255, %r257;
	mad.lo.s32 	%r259, %r11, %r256, %r258;
	shl.b64 	%rd141, %rd140, 32;
	shr.s64 	%rd142, %rd141, 30;
	add.s64 	%rd143, %rd1, %rd142;
	ld.global.f32 	%f185, [%rd143];
	cvt.s64.s32 	%rd144, %r259;
	add.s64 	%rd145, %rd2, %rd144;
	ld.global.u8 	%rs22, [%rd145];
	setp.eq.s16 	%p72, %rs22, 0;
	mul.f32 	%f186, %f185, %f144;
	selp.f32 	%f613, %f143, %f186, %p72;
	max.f32 	%f590, %f590, %f613;
$L__BB431_32:
	setp.le.s64 	%p73, %rd37, %rd9;
	mov.f32 	%f615, 0fFF800000;
	@%p73 bra 	$L__BB431_34;
	setp.eq.s64 	%p74, %rd29, 1;
	setp.eq.s64 	%p75, %rd28, 1;
	setp.eq.s64 	%p76, %rd27, 1;
	add.s64 	%rd146, %rd19, %rd9;
	cvt.u32.u64 	%r260, %rd146;
	div.s32 	%r261, %r260, %r6;
	mul.lo.s32 	%r262, %r261, %r6;
	sub.s32 	%r263, %r260, %r262;
	div.s32 	%r264, %r263, %r7;
	mul.lo.s32 	%r265, %r264, %r7;
	sub.s32 	%r266, %r263, %r265;
	selp.b32 	%r267, 0, %r261, %p76;
	selp.b32 	%r268, 0, %r264, %p75;
	selp.b32 	%r269, 0, %r266, %p74;
	mul.lo.s32 	%r270, %r9, %r267;
	mad.lo.s32 	%r271, %r10, %r268, %r270;
	mad.lo.s32 	%r272, %r11, %r269, %r271;
	shl.b64 	%rd147, %rd146, 32;
	shr.s64 	%rd148, %rd147, 30;
	add.s64 	%rd149, %rd1, %rd148;
	ld.global.f32 	%f188, [%rd149];
	cvt.s64.s32 	%rd150, %r272;
	add.s64 	%rd151, %rd2, %rd150;
	ld.global.u8 	%rs23, [%rd151];
	setp.eq.s16 	%p77, %rs23, 0;
	mul.f32 	%f189, %f188, %f144;
	selp.f32 	%f615, %f143, %f189, %p77;
	max.f32 	%f590, %f590, %f615;
$L__BB431_34:
	setp.le.s64 	%p78, %rd37, %rd10;
	mov.f32 	%f617, 0fFF800000;
	@%p78 bra 	$L__BB431_36;
	setp.eq.s64 	%p79, %rd29, 1;
	setp.eq.s64 	%p80, %rd28, 1;
	setp.eq.s64 	%p81, %rd27, 1;
	add.s64 	%rd152, %rd19, %rd10;
	cvt.u32.u64 	%r273, %rd152;
	div.s32 	%r274, %r273, %r6;
	mul.lo.s32 	%r275, %r274, %r6;
	sub.s32 	%r276, %r273, %r275;
	div.s32 	%r277, %r276, %r7;
	mul.lo.s32 	%r278, %r277, %r7;
	sub.s32 	%r279, %r276, %r278;
	selp.b32 	%r280, 0, %r274, %p81;
	selp.b32 	%r281, 0, %r277, %p80;
	selp.b32 	%r282, 0, %r279, %p79;
	mul.lo.s32 	%r283, %r9, %r280;
	mad.lo.s32 	%r284, %r10, %r281, %r283;
	mad.lo.s32 	%r285, %r11, %r282, %r284;
	shl.b64 	%rd153, %rd152, 32;
	shr.s64 	%rd154, %rd153, 30;
	add.s64 	%rd155, %rd1, %rd154;
	ld.global.f32 	%f191, [%rd155];
	cvt.s64.s32 	%rd156, %r285;
	add.s64 	%rd157, %rd2, %rd156;
	ld.global.u8 	%rs24, [%rd157];
	setp.eq.s16 	%p82, %rs24, 0;
	mul.f32 	%f192, %f191, %f144;
	selp.f32 	%f617, %f143, %f192, %p82;
	max.f32 	%f590, %f590, %f617;
$L__BB431_36:
	setp.le.s64 	%p83, %rd37, %rd11;
	mov.f32 	%f619, 0fFF800000;
	@%p83 bra 	$L__BB431_38;
	setp.eq.s64 	%p84, %rd29, 1;
	setp.eq.s64 	%p85, %rd28, 1;
	setp.eq.s64 	%p86, %rd27, 1;
	add.s64 	%rd158, %rd19, %rd11;
	cvt.u32.u64 	%r286, %rd158;
	div.s32 	%r287, %r286, %r6;
	mul.lo.s32 	%r288, %r287, %r6;
	sub.s32 	%r289, %r286, %r288;
	div.s32 	%r290, %r289, %r7;
	mul.lo.s32 	%r291, %r290, %r7;
	sub.s32 	%r292, %r289, %r291;
	selp.b32 	%r293, 0, %r287, %p86;
	selp.b32 	%r294, 0, %r290, %p85;
	selp.b32 	%r295, 0, %r292, %p84;
	mul.lo.s32 	%r296, %r9, %r293;
	mad.lo.s32 	%r297, %r10, %r294, %r296;
	mad.lo.s32 	%r298, %r11, %r295, %r297;
	shl.b64 	%rd159, %rd158, 32;
	shr.s64 	%rd160, %rd159, 30;
	add.s64 	%rd161, %rd1, %rd160;
	ld.global.f32 	%f194, [%rd161];
	cvt.s64.s32 	%rd162, %r298;
	add.s64 	%rd163, %rd2, %rd162;
	ld.global.u8 	%rs25, [%rd163];
	setp.eq.s16 	%p87, %rs25, 0;
	mul.f32 	%f195, %f194, %f144;
	selp.f32 	%f619, %f143, %f195, %p87;
	max.f32 	%f590, %f590, %f619;
$L__BB431_38:
	setp.le.s64 	%p88, %rd37, %rd12;
	mov.f32 	%f621, 0fFF800000;
	@%p88 bra 	$L__BB431_40;
	setp.eq.s64 	%p89, %rd29, 1;
	setp.eq.s64 	%p90, %rd28, 1;
	setp.eq.s64 	%p91, %rd27, 1;
	add.s64 	%rd164, %rd19, %rd12;
	cvt.u32.u64 	%r299, %rd164;
	div.s32 	%r300, %r299, %r6;
	mul.lo.s32 	%r301, %r300, %r6;
	sub.s32 	%r302, %r299, %r301;
	div.s32 	%r303, %r302, %r7;
	mul.lo.s32 	%r304, %r303, %r7;
	sub.s32 	%r305, %r302, %r304;
	selp.b32 	%r306, 0, %r300, %p91;
	selp.b32 	%r307, 0, %r303, %p90;
	selp.b32 	%r308, 0, %r305, %p89;
	mul.lo.s32 	%r309, %r9, %r306;
	mad.lo.s32 	%r310, %r10, %r307, %r309;
	mad.lo.s32 	%r311, %r11, %r308, %r310;
	shl.b64 	%rd165, %rd164, 32;
	shr.s64 	%rd166, %rd165, 30;
	add.s64 	%rd167, %rd1, %rd166;
	ld.global.f32 	%f197, [%rd167];
	cvt.s64.s32 	%rd168, %r311;
	add.s64 	%rd169, %rd2, %rd168;
	ld.global.u8 	%rs26, [%rd169];
	setp.eq.s16 	%p92, %rs26, 0;
	mul.f32 	%f198, %f197, %f144;
	selp.f32 	%f621, %f143, %f198, %p92;
	max.f32 	%f590, %f590, %f621;
$L__BB431_40:
	setp.le.s64 	%p93, %rd37, %rd13;
	mov.f32 	%f623, 0fFF800000;
	@%p93 bra 	$L__BB431_42;
	setp.eq.s64 	%p94, %rd29, 1;
	setp.eq.s64 	%p95, %rd28, 1;
	setp.eq.s64 	%p96, %rd27, 1;
	add.s64 	%rd170, %rd19, %rd13;
	cvt.u32.u64 	%r312, %rd170;
	div.s32 	%r313, %r312, %r6;
	mul.lo.s32 	%r314, %r313, %r6;
	sub.s32 	%r315, %r312, %r314;
	div.s32 	%r316, %r315, %r7;
	mul.lo.s32 	%r317, %r316, %r7;
	sub.s32 	%r318, %r315, %r317;
	selp.b32 	%r319, 0, %r313, %p96;
	selp.b32 	%r320, 0, %r316, %p95;
	selp.b32 	%r321, 0, %r318, %p94;
	mul.lo.s32 	%r322, %r9, %r319;
	mad.lo.s32 	%r323, %r10, %r320, %r322;
	mad.lo.s32 	%r324, %r11, %r321, %r323;
	shl.b64 	%rd171, %rd170, 32;
	shr.s64 	%rd172, %rd171, 30;
	add.s64 	%rd173, %rd1, %rd172;
	ld.global.f32 	%f200, [%rd173];
	cvt.s64.s32 	%rd174, %r324;
	add.s64 	%rd175, %rd2, %rd174;
	ld.global.u8 	%rs27, [%rd175];
	setp.eq.s16 	%p97, %rs27, 0;
	mul.f32 	%f201, %f200, %f144;
	selp.f32 	%f623, %f143, %f201, %p97;
	max.f32 	%f590, %f590, %f623;
$L__BB431_42:
	setp.le.s64 	%p98, %rd37, %rd14;
	mov.f32 	%f625, 0fFF800000;
	@%p98 bra 	$L__BB431_44;
	setp.eq.s64 	%p99, %rd29, 1;
	setp.eq.s64 	%p100, %rd28, 1;
	setp.eq.s64 	%p101, %rd27, 1;
	add.s64 	%rd176, %rd19, %rd14;
	cvt.u32.u64 	%r325, %rd176;
	div.s32 	%r326, %r325, %r6;
	mul.lo.s32 	%r327, %r326, %r6;
	sub.s32 	%r328, %r325, %r327;
	div.s32 	%r329, %r328, %r7;
	mul.lo.s32 	%r330, %r329, %r7;
	sub.s32 	%r331, %r328, %r330;
	selp.b32 	%r332, 0, %r326, %p101;
	selp.b32 	%r333, 0, %r329, %p100;
	selp.b32 	%r334, 0, %r331, %p99;
	mul.lo.s32 	%r335, %r9, %r332;
	mad.lo.s32 	%r336, %r10, %r333, %r335;
	mad.lo.s32 	%r337, %r11, %r334, %r336;
	shl.b64 	%rd177, %rd176, 32;
	shr.s64 	%rd178, %rd177, 30;
	add.s64 	%rd179, %rd1, %rd178;
	ld.global.f32 	%f203, [%rd179];
	cvt.s64.s32 	%rd180, %r337;
	add.s64 	%rd181, %rd2, %rd180;
	ld.global.u8 	%rs28, [%rd181];
	setp.eq.s16 	%p102, %rs28, 0;
	mul.f32 	%f204, %f203, %f144;
	selp.f32 	%f625, %f143, %f204, %p102;
	max.f32 	%f590, %f590, %f625;
$L__BB431_44:
	setp.le.s64 	%p103, %rd37, %rd15;
	mov.f32 	%f627, 0fFF800000;
	@%p103 bra 	$L__BB431_46;
	setp.eq.s64 	%p104, %rd29, 1;
	setp.eq.s64 	%p105, %rd28, 1;
	setp.eq.s64 	%p106, %rd27, 1;
	add.s64 	%rd182, %rd19, %rd15;
	cvt.u32.u64 	%r338, %rd182;
	div.s32 	%r339, %r338, %r6;
	mul.lo.s32 	%r340, %r339, %r6;
	sub.s32 	%r341, %r338, %r340;
	div.s32 	%r342, %r341, %r7;
	mul.lo.s32 	%r343, %r342, %r7;
	sub.s32 	%r344, %r341, %r343;
	selp.b32 	%r345, 0, %r339, %p106;
	selp.b32 	%r346, 0, %r342, %p105;
	selp.b32 	%r347, 0, %r344, %p104;
	mul.lo.s32 	%r348, %r9, %r345;
	mad.lo.s32 	%r349, %r10, %r346, %r348;
	mad.lo.s32 	%r350, %r11, %r347, %r349;
	shl.b64 	%rd183, %rd182, 32;
	shr.s64 	%rd184, %rd183, 30;
	add.s64 	%rd185, %rd1, %rd184;
	ld.global.f32 	%f206, [%rd185];
	cvt.s64.s32 	%rd186, %r350;
	add.s64 	%rd187, %rd2, %rd186;
	ld.global.u8 	%rs29, [%rd187];
	setp.eq.s16 	%p107, %rs29, 0;
	mul.f32 	%f207, %f206, %f144;
	selp.f32 	%f627, %f143, %f207, %p107;
	max.f32 	%f590, %f590, %f627;
$L__BB431_46:
	setp.le.s64 	%p108, %rd37, %rd16;
	mov.f32 	%f629, 0fFF800000;
	@%p108 bra 	$L__BB431_48;
	setp.eq.s64 	%p109, %rd29, 1;
	setp.eq.s64 	%p110, %rd28, 1;
	setp.eq.s64 	%p111, %rd27, 1;
	add.s64 	%rd188, %rd19, %rd16;
	cvt.u32.u64 	%r351, %rd188;
	div.s32 	%r352, %r351, %r6;
	mul.lo.s32 	%r353, %r352, %r6;
	sub.s32 	%r354, %r351, %r353;
	div.s32 	%r355, %r354, %r7;
	mul.lo.s32 	%r356, %r355, %r7;
	sub.s32 	%r357, %r354, %r356;
	selp.b32 	%r358, 0, %r352, %p111;
	selp.b32 	%r359, 0, %r355, %p110;
	selp.b32 	%r360, 0, %r357, %p109;
	mul.lo.s32 	%r361, %r9, %r358;
	mad.lo.s32 	%r362, %r10, %r359, %r361;
	mad.lo.s32 	%r363, %r11, %r360, %r362;
	shl.b64 	%rd189, %rd188, 32;
	shr.s64 	%rd190, %rd189, 30;
	add.s64 	%rd191, %rd1, %rd190;
	ld.global.f32 	%f209, [%rd191];
	cvt.s64.s32 	%rd192, %r363;
	add.s64 	%rd193, %rd2, %rd192;
	ld.global.u8 	%rs30, [%rd193];
	setp.eq.s16 	%p112, %rs30, 0;
	mul.f32 	%f210, %f209, %f144;
	selp.f32 	%f629, %f143, %f210, %p112;
	max.f32 	%f590, %f590, %f629;
$L__BB431_48:
	mov.u32 	%r364, %tid.x;
	add.s32 	%r365, %r364, 704;
	cvt.u64.u32 	%rd194, %r365;
	setp.le.s64 	%p113, %rd37, %rd194;
	mov.f32 	%f631, 0fFF800000;
	@%p113 bra 	$L__BB431_50;
	setp.eq.s64 	%p114, %rd29, 1;
	setp.eq.s64 	%p115, %rd28, 1;
	setp.eq.s64 	%p116, %rd27, 1;
	mov.u32 	%r366, %tid.x;
	add.s32 	%r367, %r366, 704;
	cvt.u64.u32 	%rd195, %r367;
	add.s64 	%rd196, %rd19, %rd195;
	cvt.u32.u64 	%r368, %rd196;
	div.s32 	%r369, %r368, %r6;
	mul.lo.s32 	%r370, %r369, %r6;
	sub.s32 	%r371, %r368, %r370;
	div.s32 	%r372, %r371, %r7;
	mul.lo.s32 	%r373, %r372, %r7;
	sub.s32 	%r374, %r371, %r373;
	selp.b32 	%r375, 0, %r369, %p116;
	selp.b32 	%r376, 0, %r372, %p115;
	selp.b32 	%r377, 0, %r374, %p114;
	mul.lo.s32 	%r378, %r9, %r375;
	mad.lo.s32 	%r379, %r10, %r376, %r378;
	mad.lo.s32 	%r380, %r11, %r377, %r379;
	shl.b64 	%rd197, %rd196, 32;
	shr.s64 	%rd198, %rd197, 30;
	add.s64 	%rd199, %rd1, %rd198;
	ld.global.f32 	%f212, [%rd199];
	cvt.s64.s32 	%rd200, %r380;
	add.s64 	%rd201, %rd2, %rd200;
	ld.global.u8 	%rs31, [%rd201];
	setp.eq.s16 	%p117, %rs31, 0;
	mul.f32 	%f213, %f212, %f144;
	selp.f32 	%f631, %f143, %f213, %p117;
	max.f32 	%f590, %f590, %f631;
$L__BB431_50:
	setp.le.s64 	%p118, %rd37, %rd17;
	mov.f32 	%f633, 0fFF800000;
	@%p118 bra 	$L__BB431_52;
	setp.eq.s64 	%p119, %rd29, 1;
	setp.eq.s64 	%p120, %rd28, 1;
	setp.eq.s64 	%p121, %rd27, 1;
	add.s64 	%rd202, %rd19, %rd17;
	cvt.u32.u64 	%r381, %rd202;
	div.s32 	%r382, %r381, %r6;
	mul.lo.s32 	%r383, %r382, %r6;
	sub.s32 	%r384, %r381, %r383;
	div.s32 	%r385, %r384, %r7;
	mul.lo.s32 	%r386, %r385, %r7;
	sub.s32 	%r387, %r384, %r386;
	selp.b32 	%r388, 0, %r382, %p121;
	selp.b32 	%r389, 0, %r385, %p120;
	selp.b32 	%r390, 0, %r387, %p119;
	mul.lo.s32 	%r391, %r9, %r388;
	mad.lo.s32 	%r392, %r10, %r389, %r391;
	mad.lo.s32 	%r393, %r11, %r390, %r392;
	shl.b64 	%rd203, %rd202, 32;
	shr.s64 	%rd204, %rd203, 30;
	add.s64 	%rd205, %rd1, %rd204;
	ld.global.f32 	%f215, [%rd205];
	cvt.s64.s32 	%rd206, %r393;
	add.s64 	%rd207, %rd2, %rd206;
	ld.global.u8 	%rs32, [%rd207];
	setp.eq.s16 	%p122, %rs32, 0;
	mul.f32 	%f216, %f215, %f144;
	selp.f32 	%f633, %f143, %f216, %p122;
	max.f32 	%f590, %f590, %f633;
$L__BB431_52:
	mov.u32 	%r394, %tid.x;
	add.s32 	%r395, %r394, 768;
	cvt.u64.u32 	%rd208, %r395;
	setp.le.s64 	%p123, %rd37, %rd208;
	mov.f32 	%f635, 0fFF800000;
	@%p123 bra 	$L__BB431_54;
	setp.eq.s64 	%p124, %rd29, 1;
	setp.eq.s64 	%p125, %rd28, 1;
	setp.eq.s64 	%p126, %rd27, 1;
	mov.u32 	%r396, %tid.x;
	add.s32 	%r397, %r396, 768;
	cvt.u64.u32 	%rd209, %r397;
	add.s64 	%rd210, %rd19, %rd209;
	cvt.u32.u64 	%r398, %rd210;
	div.s32 	%r399, %r398, %r6;
	mul.lo.s32 	%r400, %r399, %r6;
	sub.s32 	%r401, %r398, %r400;
	div.s32 	%r402, %r401, %r7;
	mul.lo.s32 	%r403, %r402, %r7;
	sub.s32 	%r404, %r401, %r403;
	selp.b32 	%r405, 0, %r399, %p126;
	selp.b32 	%r406, 0, %r402, %p125;
	selp.b32 	%r407, 0, %r404, %p124;
	mul.lo.s32 	%r408, %r9, %r405;
	mad.lo.s32 	%r409, %r10, %r406, %r408;
	mad.lo.s32 	%r410, %r11, %r407, %r409;
	shl.b64 	%rd211, %rd210, 32;
	shr.s64 	%rd212, %rd211, 30;
	add.s64 	%rd213, %rd1, %rd212;
	ld.global.f32 	%f218, [%rd213];
	cvt.s64.s32 	%rd214, %r410;
	add.s64 	%rd215, %rd2, %rd214;
	ld.global.u8 	%rs33, [%rd215];
	setp.eq.s16 	%p127, %rs33, 0;
	mul.f32 	%f219, %f218, %f144;
	selp.f32 	%f635, %f143, %f219, %p127;
	max.f32 	%f590, %f590, %f635;
$L__BB431_54:
	mov.u32 	%r411, %tid.x;
	add.s32 	%r412, %r411, 800;
	cvt.u64.u32 	%rd216, %r412;
	setp.le.s64 	%p128, %rd37, %rd216;
	mov.f32 	%f637, 0fFF800000;
	@%p128 bra 	$L__BB431_56;
	setp.eq.s64 	%p129, %rd29, 1;
	setp.eq.s64 	%p130, %rd28, 1;
	setp.eq.s64 	%p131, %rd27, 1;
	mov.u32 	%r413, %tid.x;
	add.s32 	%r414, %r413, 800;
	cvt.u64.u32 	%rd217, %r414;
	add.s64 	%rd218, %rd19, %rd217;
	cvt.u32.u64 	%r415, %rd218;
	div.s32 	%r416, %r415, %r6;
	mul.lo.s32 	%r417, %r416, %r6;
	sub.s32 	%r418, %r415, %r417;
	div.s32 	%r419, %r418, %r7;
	mul.lo.s32 	%r420, %r419, %r7;
	sub.s32 	%r421, %r418, %r420;
	selp.b32 	%r422, 0, %r416, %p131;
	selp.b32 	%r423, 0, %r419, %p130;
	selp.b32 	%r424, 0, %r421, %p129;
	mul.lo.s32 	%r425, %r9, %r422;
	mad.lo.s32 	%r426, %r10, %r423, %r425;
	mad.lo.s32 	%r427, %r11, %r424, %r426;
	shl.b64 	%rd219, %rd218, 32;
	shr.s64 	%rd220, %rd219, 30;
	add.s64 	%rd221, %rd1, %rd220;
	ld.global.f32 	%f221, [%rd221];
	cvt.s64.s32 	%rd222, %r427;
	add.s64 	%rd223, %rd2, %rd222;
	ld.global.u8 	%rs34, [%rd223];
	setp.eq.s16 	%p132, %rs34, 0;
	mul.f32 	%f222, %f221, %f144;
	selp.f32 	%f637, %f143, %f222, %p132;
	max.f32 	%f590, %f590, %f637;
$L__BB431_56:
	mov.u32 	%r428, %tid.x;
	add.s32 	%r429, %r428, 832;
	cvt.u64.u32 	%rd224, %r429;
	setp.le.s64 	%p133, %rd37, %rd224;
	mov.f32 	%f639, 0fFF800000;
	@%p133 bra 	$L__BB431_58;
	setp.eq.s64 	%p134, %rd29, 1;
	setp.eq.s64 	%p135, %rd28, 1;
	setp.eq.s64 	%p136, %rd27, 1;
	mov.u32 	%r430, %tid.x;
	add.s32 	%r431, %r430, 832;
	cvt.u64.u32 	%rd225, %r431;
	add.s64 	%rd226, %rd19, %rd225;
	cvt.u32.u64 	%r432, %rd226;
	div.s32 	%r433, %r432, %r6;
	mul.lo.s32 	%r434, %r433, %r6;
	sub.s32 	%r435, %r432, %r434;
	div.s32 	%r436, %r435, %r7;
	mul.lo.s32 	%r437, %r436, %r7;
	sub.s32 	%r438, %r435, %r437;
	selp.b32 	%r439, 0, %r433, %p136;
	selp.b32 	%r440, 0, %r436, %p135;
	selp.b32 	%r441, 0, %r438, %p134;
	mul.lo.s32 	%r442, %r9, %r439;
	mad.lo.s32 	%r443, %r10, %r440, %r442;
	mad.lo.s32 	%r444, %r11, %r441, %r443;
	shl.b64 	%rd227, %rd226, 32;
	shr.s64 	%rd228, %rd227, 30;
	add.s64 	%rd229, %rd1, %rd228;
	ld.global.f32 	%f224, [%rd229];
	cvt.s64.s32 	%rd230, %r444;
	add.s64 	%rd231, %rd2, %rd230;
	ld.global.u8 	%rs35, [%rd231];
	setp.eq.s16 	%p137, %rs35, 0;
	mul.f32 	%f225, %f224, %f144;
	selp.f32 	%f639, %f143, %f225, %p137;
	max.f32 	%f590, %f590, %f639;
$L__BB431_58:
	mov.u32 	%r445, %tid.x;
	add.s32 	%r446, %r445, 864;
	cvt.u64.u32 	%rd232, %r446;
	setp.le.s64 	%p138, %rd37, %rd232;
	mov.f32 	%f641, 0fFF800000;
	@%p138 bra 	$L__BB431_60;
	setp.eq.s64 	%p139, %rd29, 1;
	setp.eq.s64 	%p140, %rd28, 1;
	setp.eq.s64 	%p141, %rd27, 1;
	mov.u32 	%r447, %tid.x;
	add.s32 	%r448, %r447, 864;
	cvt.u64.u32 	%rd233, %r448;
	add.s64 	%rd234, %rd19, %rd233;
	cvt.u32.u64 	%r449, %rd234;
	div.s32 	%r450, %r449, %r6;
	mul.lo.s32 	%r451, %r450, %r6;
	sub.s32 	%r452, %r449, %r451;
	div.s32 	%r453, %r452, %r7;
	mul.lo.s32 	%r454, %r453, %r7;
	sub.s32 	%r455, %r452, %r454;
	selp.b32 	%r456, 0, %r450, %p141;
	selp.b32 	%r457, 0, %r453, %p140;
	selp.b32 	%r458, 0, %r455, %p139;
	mul.lo.s32 	%r459, %r9, %r456;
	mad.lo.s32 	%r460, %r10, %r457, %r459;
	mad.lo.s32 	%r461, %r11, %r458, %r460;
	shl.b64 	%rd235, %rd234, 32;
	shr.s64 	%rd236, %rd235, 30;
	add.s64 	%rd237, %rd1, %rd236;
	ld.global.f32 	%f227, [%rd237];
	cvt.s64.s32 	%rd238, %r461;
	add.s64 	%rd239, %rd2, %rd238;
	ld.global.u8 	%rs36, [%rd239];
	setp.eq.s16 	%p142, %rs36, 0;
	mul.f32 	%f228, %f227, %f144;
	selp.f32 	%f641, %f143, %f228, %p142;
	max.f32 	%f590, %f590, %f641;
$L__BB431_60:
	mov.u32 	%r462, %tid.x;
	cvt.u64.u32 	%rd240, %r462;
	setp.le.s64 	%p143, %rd37, %rd240;
	mov.b32 	%r463, %f590;
	shfl.sync.bfly.b32	%r464|%p144, %r463, 16, 31, -1;
	mov.b32 	%f229, %r464;
	max.f32 	%f230, %f590, %f229;
	mov.b32 	%r465, %f230;
	shfl.sync.bfly.b32	%r466|%p145, %r465, 8, 31, -1;
	mov.b32 	%f231, %r466;
	max.f32 	%f232, %f230, %f231;
	mov.b32 	%r467, %f232;
	shfl.sync.bfly.b32	%r468|%p146, %r467, 4, 31, -1;
	mov.b32 	%f233, %r468;
	max.f32 	%f234, %f232, %f233;
	mov.b32 	%r469, %f234;
	shfl.sync.bfly.b32	%r470|%p147, %r469, 2, 31, -1;
	mov.b32 	%f235, %r470;
	max.f32 	%f236, %f234, %f235;
	mov.b32 	%r471, %f236;
	shfl.sync.bfly.b32	%r472|%p148, %r471, 1, 31, -1;
	mov.b32 	%f237, %r472;
	max.f32 	%f238, %f236, %f237;
	sub.f32 	%f239, %f587, %f238;
	fma.rn.f32 	%f240, %f239, 0f3BBB989D, 0f3F000000;
	cvt.sat.f32.f32 	%f241, %f240;
	mov.f32 	%f242, 0f4B400001;
	mov.f32 	%f243, 0f437C0000;
	fma.rm.f32 	%f244, %f241, %f243, %f242;
	add.f32 	%f245, %f244, 0fCB40007F;
	neg.f32 	%f246, %f245;
	fma.rn.f32 	%f247, %f239, 0f3FB8AA3B, %f246;
	fma.rn.f32 	%f248, %f239, 0f32A57060, %f247;
	mov.b32 	%r473, %f244;
	shl.b32 	%r474, %r473, 23;
	mov.b32 	%f249, %r474;
	ex2.approx.ftz.f32 	%f250, %f248;
	mul.f32 	%f251, %f250, %f249;
	add.f32 	%f252, %f251, 0f00000000;
	sub.f32 	%f253, %f589, %f238;
	fma.rn.f32 	%f254, %f253, 0f3BBB989D, 0f3F000000;
	cvt.sat.f32.f32 	%f255, %f254;
	fma.rm.f32 	%f256, %f255, %f243, %f242;
	add.f32 	%f257, %f256, 0fCB40007F;
	neg.f32 	%f258, %f257;
	fma.rn.f32 	%f259, %f253, 0f3FB8AA3B, %f258;
	fma.rn.f32 	%f260, %f253, 0f32A57060, %f259;
	mov.b32 	%r475, %f256;
	shl.b32 	%r476, %r475, 23;
	mov.b32 	%f261, %r476;
	ex2.approx.ftz.f32 	%f262, %f260;
	mul.f32 	%f263, %f262, %f261;
	add.f32 	%f264, %f252, %f263;
	sub.f32 	%f265, %f591, %f238;
	fma.rn.f32 	%f266, %f265, 0f3BBB989D, 0f3F000000;
	cvt.sat.f32.f32 	%f267, %f266;
	fma.rm.f32 	%f268, %f267, %f243, %f242;
	add.f32 	%f269, %f268, 0fCB40007F;
	neg.f32 	%f270, %f269;
	fma.rn.f32 	%f271, %f265, 0f3FB8AA3B, %f270;
	fma.rn.f32 	%f272, %f265, 0f32A57060, %f271;
	mov.b32 	%r477, %f268;
	shl.b32 	%r478, %r477, 23;
	mov.b32 	%f273, %r478;
	ex2.approx.ftz.f32 	%f274, %f272;
	mul.f32 	%f275, %f274, %f273;
	add.f32 	%f276, %f264, %f275;
	sub.f32 	%f277, %f593, %f238;
	fma.rn.f32 	%f278, %f277, 0f3BBB989D, 0f3F000000;
	cvt.sat.f32.f32 	%f279, %f278;
	fma.rm.f32 	%f280, %f279, %f243, %f242;
	add.f32 	%f281, %f280, 0fCB40007F;
	neg.f32 	%f282, %f281;
	fma.rn.f32 	%f283, %f277, 0f3FB8AA3B, %f282;
	fma.rn.f32 	%f284, %f277, 0f32A57060, %f283;
	mov.b32 	%r479, %f280;
	shl.b32 	%r480, %r479, 23;
	mov.b32 	%f285, %r480;
	ex2.approx.ftz.f32 	%f286, %f284;
	mul.f32 	%f287, %f286, %f285;
	add.f32 	%f288, %f276, %f287;
	sub.f32 	%f289, %f595, %f238;
	fma.rn.f32 	%f290, %f289, 0f3BBB989D, 0f3F000000;
	cvt.sat.f32.f32 	%f291, %f290;
	fma.rm.f32 	%f292, %f291, %f243, %f242;
	add.f32 	%f293, %f292, 0fCB40007F;
	neg.f32 	%f294, %f293;
	fma.rn.f32 	%f295, %f289, 0f3FB8AA3B, %f294;
	fma.rn.f32 	%f296, %f289, 0f32A57060, %f295;
	mov.b32 	%r481, %f292;
	shl.b32 	%r482, %r481, 23;
	mov.b32 	%f297, %r482;
	ex2.approx.ftz.f32 	%f298, %f296;
	mul.f32 	%f299, %f298, %f297;
	add.f32 	%f300, %f288, %f299;
	sub.f32 	%f301, %f597, %f238;
	fma.rn.f32 	%f302, %f301, 0f3BBB989D, 0f3F000000;
	cvt.sat.f32.f32 	%f303, %f302;
	fma.rm.f32 	%f304, %f303, %f243, %f242;
	add.f32 	%f305, %f304, 0fCB40007F;
	neg.f32 	%f306, %f305;
	fma.rn.f32 	%f307, %f301, 0f3FB8AA3B, %f306;
	fma.rn.f32 	%f308, %f301, 0f32A57060, %f307;
	mov.b32 	%r483, %f304;
	shl.b32 	%r484, %r483, 23;
	mov.b32 	%f309, %r484;
	ex2.approx.ftz.f32 	%f310, %f308;
	mul.f32 	%f311, %f310, %f309;
	add.f32 	%f312, %f300, %f311;
	sub.f32 	%f313, %f599, %f238;
	fma.rn.f32 	%f314, %f313, 0f3BBB989D, 0f3F000000;
	cvt.sat.f32.f32 	%f315, %f314;
	fma.rm.f32 	%f316, %f315, %f243, %f242;
	add.f32 	%f317, %f316, 0fCB40007F;
	neg.f32 	%f318, %f317;
	fma.rn.f32 	%f319, %f313, 0f3FB8AA3B, %f318;
	fma.rn.f32 	%f320, %f313, 0f32A57060, %f319;
	mov.b32 	%r485, %f316;
	shl.b32 	%r486, %r485, 23;
	mov.b32 	%f321, %r486;
	ex2.approx.ftz.f32 	%f322, %f320;
	mul.f32 	%f323, %f322, %f321;
	add.f32 	%f324, %f312, %f323;
	sub.f32 	%f325, %f601, %f238;
	fma.rn.f32 	%f326, %f325, 0f3BBB989D, 0f3F000000;
	cvt.sat.f32.f32 	%f327, %f326;
	fma.rm.f32 	%f328, %f327, %f243, %f242;
	add.f32 	%f329, %f328, 0fCB40007F;
	neg.f32 	%f330, %f329;
	fma.rn.f32 	%f331, %f325, 0f3FB8AA3B, %f330;
	fma.rn.f32 	%f332, %f325, 0f32A57060, %f331;
	mov.b32 	%r487, %f328;
	shl.b32 	%r488, %r487, 23;
	mov.b32 	%f333, %r488;
	ex2.approx.ftz.f32 	%f334, %f332;
	mul.f32 	%f335, %f334, %f333;
	add.f32 	%f336, %f324, %f335;
	sub.f32 	%f337, %f603, %f238;
	fma.rn.f32 	%f338, %f337, 0f3BBB989D, 0f3F000000;
	cvt.sat.f32.f32 	%f339, %f338;
	fma.rm.f32 	%f340, %f339, %f243, %f242;
	add.f32 	%f341, %f340, 0fCB40007F;
	neg.f32 	%f342, %f341;
	fma.rn.f32 	%f343, %f337, 0f3FB8AA3B, %f342;
	fma.rn.f32 	%f344, %f337, 0f32A57060, %f343;
	mov.b32 	%r489, %f340;
	shl.b32 	%r490, %r489, 23;
	mov.b32 	%f345, %r490;
	ex2.approx.ftz.f32 	%f346, %f344;
	mul.f32 	%f347, %f346, %f345;
	add.f32 	%f348, %f336, %f347;
	sub.f32 	%f349, %f605, %f238;
	fma.rn.f32 	%f350, %f349, 0f3BBB989D, 0f3F000000;
	cvt.sat.f32.f32 	%f351, %f350;
	fma.rm.f32 	%f352, %f351, %f243, %f242;
	add.f32 	%f353, %f352, 0fCB40007F;
	neg.f32 	%f354, %f353;
	fma.rn.f32 	%f355, %f349, 0f3FB8AA3B, %f354;
	fma.rn.f32 	%f356, %f349, 0f32A57060, %f355;
	mov.b32 	%r491, %f352;
	shl.b32 	%r492, %r491, 23;
	mov.b32 	%f357, %r492;
	ex2.approx.ftz.f32 	%f358, %f356;
	mul.f32 	%f359, %f358, %f357;
	add.f32 	%f360, %f348, %f359;
	sub.f32 	%f361, %f607, %f238;
	fma.rn.f32 	%f362, %f361, 0f3BBB989D, 0f3F000000;
	cvt.sat.f32.f32 	%f363, %f362;
	fma.rm.f32 	%f364, %f363, %f243, %f242;
	add.f32 	%f365, %f364, 0fCB40007F;
	neg.f32 	%f366, %f365;
	fma.rn.f32 	%f367, %f361, 0f3FB8AA3B, %f366;
	fma.rn.f32 	%f368, %f361, 0f32A57060, %f367;
	mov.b32 	%r493, %f364;
	shl.b32 	%r494, %r493, 23;
	mov.b32 	%f369, %r494;
	ex2.approx.ftz.f32 	%f370, %f368;
	mul.f32 	%f371, %f370, %f369;
	add.f32 	%f372, %f360, %f371;
	sub.f32 	%f373, %f609, %f238;
	fma.rn.f32 	%f374, %f373, 0f3BBB989D, 0f3F000000;
	cvt.sat.f32.f32 	%f375, %f374;
	fma.rm.f32 	%f376, %f375, %f243, %f242;
	add.f32 	%f377, %f376, 0fCB40007F;
	neg.f32 	%f378, %f377;
	fma.rn.f32 	%f379, %f373, 0f3FB8AA3B, %f378;
	fma.rn.f32 	%f380, %f373, 0f32A57060, %f379;
	mov.b32 	%r495, %f376;
	shl.b32 	%r496, %r495, 23;
	mov.b32 	%f381, %r496;
	ex2.approx.ftz.f32 	%f382, %f380;
	mul.f32 	%f383, %f382, %f381;
	add.f32 	%f384, %f372, %f383;
	sub.f32 	%f385, %f611, %f238;
	fma.rn.f32 	%f386, %f385, 0f3BBB989D, 0f3F000000;
	cvt.sat.f32.f32 	%f387, %f386;
	fma.rm.f32 	%f388, %f387, %f243, %f242;
	add.f32 	%f389, %f388, 0fCB40007F;
	neg.f32 	%f390, %f389;
	fma.rn.f32 	%f391, %f385, 0f3FB8AA3B, %f390;
	fma.rn.f32 	%f392, %f385, 0f32A57060, %f391;
	mov.b32 	%r497, %f388;
	shl.b32 	%r498, %r497, 23;
	mov.b32 	%f393, %r498;
	ex2.approx.ftz.f32 	%f394, %f392;
	mul.f32 	%f395, %f394, %f393;
	add.f32 	%f396, %f384, %f395;
	sub.f32 	%f397, %f613, %f238;
	fma.rn.f32 	%f398, %f397, 0f3BBB989D, 0f3F000000;
	cvt.sat.f32.f32 	%f399, %f398;
	fma.rm.f32 	%f400, %f399, %f243, %f242;
	add.f32 	%f401, %f400, 0fCB40007F;
	neg.f32 	%f402, %f401;
	fma.rn.f32 	%f403, %f397, 0f3FB8AA3B, %f402;
	fma.rn.f32 	%f404, %f397, 0f32A57060, %f403;
	mov.b32 	%r499, %f400;
	shl.b32 	%r500, %r499, 23;
	mov.b32 	%f405, %r500;
	ex2.approx.ftz.f32 	%f406, %f404;
	mul.f32 	%f407, %f406, %f405;
	add.f32 	%f408, %f396, %f407;
	sub.f32 	%f409, %f615, %f238;
	fma.rn.f32 	%f410, %f409, 0f3BBB989D, 0f3F000000;
	cvt.sat.f32.f32 	%f411, %f410;
	fma.rm.f32 	%f412, %f411, %f243, %f242;
	add.f32 	%f413, %f412, 0fCB40007F;
	neg.f32 	%f414, %f413;
	fma.rn.f32 	%f415, %f409, 0f3FB8AA3B, %f414;
	fma.rn.f32 	%f416, %f409, 0f32A57060, %f415;
	mov.b32 	%r501, %f412;
	shl.b32 	%r502, %r501, 23;
	mov.b32 	%f417, %r502;
	ex2.approx.ftz.f32 	%f418, %f416;
	mul.f32 	%f419, %f418, %f417;
	add.f32 	%f420, %f408, %f419;
	sub.f32 	%f421, %f617, %f238;
	fma.rn.f32 	%f422, %f421, 0f3BBB989D, 0f3F000000;
	cvt.sat.f32.f32 	%f423, %f422;
	fma.rm.f32 	%f424, %f423, %f243, %f242;
	add.f32 	%f425, %f424, 0fCB40007F;
	neg.f32 	%f426, %f425;
	fma.rn.f32 	%f427, %f421, 0f3FB8AA3B, %f426;
	fma.rn.f32 	%f428, %f421, 0f32A57060, %f427;
	mov.b32 	%r503, %f424;
	shl.b32 	%r504, %r503, 23;
	mov.b32 	%f429, %r504;
	ex2.approx.ftz.f32 	%f430, %f428;
	mul.f32 	%f431, %f430, %f429;
	add.f32 	%f432, %f420, %f431;
	sub.f32 	%f433, %f619, %f238;
	fma.rn.f32 	%f434, %f433, 0f3BBB989D, 0f3F000000;
	cvt.sat.f32.f32 	%f435, %f434;
	fma.rm.f32 	%f436, %f435, %f243, %f242;
	add.f32 	%f437, %f436, 0fCB40007F;
	neg.f32 	%f438, %f437;
	fma.rn.f32 	%f439, %f433, 0f3FB8AA3B, %f438;
	fma.rn.f32 	%f440, %f433, 0f32A57060, %f439;
	mov.b32 	%r505, %f436;
	shl.b32 	%r506, %r505, 23;
	mov.b32 	%f441, %r506;
	ex2.approx.ftz.f32 	%f442, %f440;
	mul.f32 	%f443, %f442, %f441;
	add.f32 	%f444, %f432, %f443;
	sub.f32 	%f445, %f621, %f238;
	fma.rn.f32 	%f446, %f445, 0f3BBB989D, 0f3F000000;
	cvt.sat.f32.f32 	%f447, %f446;
	fma.rm.f32 	%f448, %f447, %f243, %f242;
	add.f32 	%f449, %f448, 0fCB40007F;
	neg.f32 	%f450, %f449;
	fma.rn.f32 	%f451, %f445, 0f3FB8AA3B, %f450;
	fma.rn.f32 	%f452, %f445, 0f32A57060, %f451;
	mov.b32 	%r507, %f448;
	shl.b32 	%r508, %r507, 23;
	mov.b32 	%f453, %r508;
	ex2.approx.ftz.f32 	%f454, %f452;
	mul.f32 	%f455, %f454, %f453;
	add.f32 	%f456, %f444, %f455;
	sub.f32 	%f457, %f623, %f238;
	fma.rn.f32 	%f458, %f457, 0f3BBB989D, 0f3F000000;
	cvt.sat.f32.f32 	%f459, %f458;
	fma.rm.f32 	%f460, %f459, %f243, %f242;
	add.f32 	%f461, %f460, 0fCB40007F;
	neg.f32 	%f462, %f461;
	fma.rn.f32 	%f463, %f457, 0f3FB8AA3B, %f462;
	fma.rn.f32 	%f464, %f457, 0f32A57060, %f463;
	mov.b32 	%r509, %f460;
	shl.b32 	%r510, %r509, 23;
	mov.b32 	%f465, %r510;
	ex2.approx.ftz.f32 	%f466, %f464;
	mul.f32 	%f467, %f466, %f465;
	add.f32 	%f468, %f456, %f467;
	sub.f32 	%f469, %f625, %f238;
	fma.rn.f32 	%f470, %f469, 0f3BBB989D, 0f3F000000;
	cvt.sat.f32.f32 	%f471, %f470;
	fma.rm.f32 	%f472, %f471, %f243, %f242;
	add.f32 	%f473, %f472, 0fCB40007F;
	neg.f32 	%f474, %f473;
	fma.rn.f32 	%f475, %f469, 0f3FB8AA3B, %f474;
	fma.rn.f32 	%f476, %f469, 0f32A57060, %f475;
	mov.b32 	%r511, %f472;
	shl.b32 	%r512, %r511, 23;
	mov.b32 	%f477, %r512;
	ex2.approx.ftz.f32 	%f478, %f476;
	mul.f32 	%f479, %f478, %f477;
	add.f32 	%f480, %f468, %f479;
	sub.f32 	%f481, %f627, %f238;
	fma.rn.f32 	%f482, %f481, 0f3BBB989D, 0f3F000000;
	cvt.sat.f32.f32 	%f483, %f482;
	fma.rm.f32 	%f484, %f483, %f243, %f242;
	add.f32 	%f485, %f484, 0fCB40007F;
	neg.f32 	%f486, %f485;
	fma.rn.f32 	%f487, %f481, 0f3FB8AA3B, %f486;
	fma.rn.f32 	%f488, %f481, 0f32A57060, %f487;
	mov.b32 	%r513, %f484;
	shl.b32 	%r514, %r513, 23;
	mov.b32 	%f489, %r514;
	ex2.approx.ftz.f32 	%f490, %f488;
	mul.f32 	%f491, %f490, %f489;
	add.f32 	%f492, %f480, %f491;
	sub.f32 	%f493, %f629, %f238;
	fma.rn.f32 	%f494, %f493, 0f3BBB989D, 0f3F000000;
	cvt.sat.f32.f32 	%f495, %f494;
	fma.rm.f32 	%f496, %f495, %f243, %f242;
	add.f32 	%f497, %f496, 0fCB40007F;
	neg.f32 	%f498, %f497;
	fma.rn.f32 	%f499, %f493, 0f3FB8AA3B, %f498;
	fma.rn.f32 	%f500, %f493, 0f32A57060, %f499;
	mov.b32 	%r515, %f496;
	shl.b32 	%r516, %r515, 23;
	mov.b32 	%f501, %r516;
	ex2.approx.ftz.f32 	%f502, %f500;
	mul.f32 	%f503, %f502, %f501;
	add.f32 	%f504, %f492, %f503;
	sub.f32 	%f505, %f631, %f238;
	fma.rn.f32 	%f506, %f505, 0f3BBB989D, 0f3F000000;
	cvt.sat.f32.f32 	%f507, %f506;
	fma.rm.f32 	%f508, %f507, %f243, %f242;
	add.f32 	%f509, %f508, 0fCB40007F;
	neg.f32 	%f510, %f509;
	fma.rn.f32 	%f511, %f505, 0f3FB8AA3B, %f510;
	fma.rn.f32 	%f512, %f505, 0f32A57060, %f511;
	mov.b32 	%r517, %f508;
	shl.b32 	%r518, %r517, 23;
	mov.b32 	%f513, %r518;
	ex2.approx.ftz.f32 	%f514, %f512;
	mul.f32 	%f515, %f514, %f513;
	add.f32 	%f516, %f504, %f515;
	sub.f32 	%f517, %f633, %f238;
	fma.rn.f32 	%f518, %f517, 0f3BBB989D, 0f3F000000;
	cvt.sat.f32.f32 	%f519, %f518;
	fma.rm.f32 	%f520, %f519, %f243, %f242;
	add.f32 	%f521, %f520, 0fCB40007F;
	neg.f32 	%f522, %f521;
	fma.rn.f32 	%f523, %f517, 0f3FB8AA3B, %f522;
	fma.rn.f32 	%f524, %f517, 0f32A57060, %f523;
	mov.b32 	%r519, %f520;
	shl.b32 	%r520, %r519, 23;
	mov.b32 	%f525, %r520;
	ex2.approx.ftz.f32 	%f526, %f524;
	mul.f32 	%f527, %f526, %f525;
	add.f32 	%f528, %f516, %f527;
	sub.f32 	%f529, %f635, %f238;
	fma.rn.f32 	%f530, %f529, 0f3BBB989D, 0f3F000000;
	cvt.sat.f32.f32 	%f531, %f530;
	fma.rm.f32 	%f532, %f531, %f243, %f242;
	add.f32 	%f533, %f532, 0fCB40007F;
	neg.f32 	%f534, %f533;
	fma.rn.f32 	%f535, %f529, 0f3FB8AA3B, %f534;
	fma.rn.f32 	%f536, %f529, 0f32A57060, %f535;
	mov.b32 	%r521, %f532;
	shl.b32 	%r522, %r521, 23;
	mov.b32 	%f537, %r522;
	ex2.approx.ftz.f32 	%f538, %f536;
	mul.f32 	%f539, %f538, %f537;
	add.f32 	%f540, %f528, %f539;
	sub.f32 	%f541, %f637, %f238;
	fma.rn.f32 	%f542, %f541, 0f3BBB989D, 0f3F000000;
	cvt.sat.f32.f32 	%f543, %f542;
	fma.rm.f32 	%f544, %f543, %f243, %f242;
	add.f32 	%f545, %f544, 0fCB40007F;
	neg.f32 	%f546, %f545;
	fma.rn.f32 	%f547, %f541, 0f3FB8AA3B, %f546;
	fma.rn.f32 	%f548, %f541, 0f32A57060, %f547;
	mov.b32 	%r523, %f544;
	shl.b32 	%r524, %r523, 23;
	mov.b32 	%f549, %r524;
	ex2.approx.ftz.f32 	%f550, %f548;
	mul.f32 	%f551, %f550, %f549;
	add.f32 	%f552, %f540, %f551;
	sub.f32 	%f553, %f639, %f238;
	fma.rn.f32 	%f554, %f553, 0f3BBB989D, 0f3F000000;
	cvt.sat.f32.f32 	%f555, %f554;
	fma.rm.f32 	%f556, %f555, %f243, %f242;
	add.f32 	%f557, %f556, 0fCB40007F;
	neg.f32 	%f558, %f557;
	fma.rn.f32 	%f559, %f553, 0f3FB8AA3B, %f558;
	fma.rn.f32 	%f560, %f553, 0f32A57060, %f559;
	mov.b32 	%r525, %f556;
	shl.b32 	%r526, %r525, 23;
	mov.b32 	%f561, %r526;
	ex2.approx.ftz.f32 	%f562, %f560;
	mul.f32 	%f563, %f562, %f561;
	add.f32 	%f564, %f552, %f563;
	sub.f32 	%f565, %f641, %f238;
	fma.rn.f32 	%f566, %f565, 0f3BBB989D, 0f3F000000;
	cvt.sat.f32.f32 	%f567, %f566;
	fma.rm.f32 	%f568, %f567, %f243, %f242;
	add.f32 	%f569, %f568, 0fCB40007F;
	neg.f32 	%f570, %f569;
	fma.rn.f32 	%f571, %f565, 0f3FB8AA3B, %f570;
	fma.rn.f32 	%f572, %f565, 0f32A57060, %f571;
	mov.b32 	%r527, %f568;
	shl.b32 	%r528, %r527, 23;
	mov.b32 	%f573, %r528;
	ex2.approx.ftz.f32 	%f574, %f572;
	mul.f32 	%f575, %f574, %f573;
	add.f32 	%f576, %f564, %f575;
	mov.b32 	%r529, %f576;
	shfl.sync.bfly.b32	%r530|%p149, %r529, 16, 31, -1;
	mov.b32 	%f577, %r530;
	add.f32 	%f578, %f576, %f577;
	mov.b32 	%r531, %f578;
	shfl.sync.bfly.b32	%r532|%p150, %r531, 8, 31, -1;
	mov.b32 	%f579, %r532;
	add.f32 	%f580, %f578, %f579;
	mov.b32 	%r533, %f580;
	shfl.sync.bfly.b32	%r534|%p151, %r533, 4, 31, -1;
	mov.b32 	%f581, %r534;
	add.f32 	%f582, %f580, %f581;
	mov.b32 	%r535, %f582;
	shfl.sync.bfly.b32	%r536|%p152, %r535, 2, 31, -1;
	mov.b32 	%f583, %r536;
	add.f32 	%f584, %f582, %f583;
	mov.b32 	%r537, %f584;
	shfl.sync.bfly.b32	%r538|%p153, %r537, 1, 31, -1;
	mov.b32 	%f585, %r538;
	add.f32 	%f586, %f584, %f585;
	div.rn.f32 	%f115, %f251, %f586;
	div.rn.f32 	%f116, %f263, %f586;
	div.rn.f32 	%f117, %f275, %f586;
	div.rn.f32 	%f118, %f287, %f586;
	div.rn.f32 	%f119, %f299, %f586;
	div.rn.f32 	%f120, %f311, %f586;
	div.rn.f32 	%f121, %f323, %f586;
	div.rn.f32 	%f122, %f335, %f586;
	div.rn.f32 	%f123, %f347, %f586;
	div.rn.f32 	%f124, %f359, %f586;
	div.rn.f32 	%f125, %f371, %f586;
	div.rn.f32 	%f126, %f383, %f586;
	div.rn.f32 	%f127, %f395, %f586;
	div.rn.f32 	%f128, %f407, %f586;
	div.rn.f32 	%f129, %f419, %f586;
	div.rn.f32 	%f130, %f431, %f586;
	div.rn.f32 	%f131, %f443, %f586;
	div.rn.f32 	%f132, %f455, %f586;
	div.rn.f32 	%f133, %f467, %f586;
	div.rn.f32 	%f134, %f479, %f586;
	div.rn.f32 	%f135, %f491, %f586;
	div.rn.f32 	%f136, %f503, %f586;
	div.rn.f32 	%f137, %f515, %f586;
	div.rn.f32 	%f138, %f527, %f586;
	div.rn.f32 	%f139, %f539, %f586;
	div.rn.f32 	%f140, %f551, %f586;
	div.rn.f32 	%f141, %f563, %f586;
	div.rn.f32 	%f142, %f575, %f586;
	mad.lo.s64 	%rd241, %rd263, %rd35, %rd240;
	cvta.to.global.u64 	%rd242, %rd34;
	shl.b64 	%rd243, %rd241, 2;
	add.s64 	%rd23, %rd242, %rd243;
	@%p143 bra 	$L__BB431_62;
	st.global.f32 	[%rd23], %f115;
$L__BB431_62:
	mov.u32 	%r539, %tid.x;
	add.s32 	%r540, %r539, 32;
	cvt.u64.u32 	%rd244, %r540;
	setp.le.s64 	%p154, %rd37, %rd244;
	@%p154 bra 	$L__BB431_64;
	st.global.f32 	[%rd23+128], %f116;
$L__BB431_64:
	mov.u32 	%r541, %tid.x;
	add.s32 	%r542, %r541, 64;
	cvt.u64.u32 	%rd245, %r542;
	setp.le.s64 	%p155, %rd37, %rd245;
	@%p155 bra 	$L__BB431_66;
	st.global.f32 	[%rd23+256], %f117;
$L__BB431_66:
	mov.u32 	%r543, %tid.x;
	add.s32 	%r544, %r543, 96;
	cvt.u64.u32 	%rd246, %r544;
	setp.le.s64 	%p156, %rd37, %rd246;
	@%p156 bra 	$L__BB431_68;
	st.global.f32 	[%rd23+384], %f118;
$L__BB431_68:
	mov.u32 	%r545, %tid.x;
	add.s32 	%r546, %r545, 128;
	cvt.u64.u32 	%rd247, %r546;
	setp.le.s64 	%p157, %rd37, %rd247;
	@%p157 bra 	$L__BB431_70;
	st.global.f32 	[%rd23+512], %f119;
$L__BB431_70:
	add.s32 	%r548, %r545, 160;
	cvt.u64.u32 	%rd248, %r548;
	setp.le.s64 	%p158, %rd37, %rd248;
	@%p158 bra 	$L__BB431_72;
	st.global.f32 	[%rd23+640], %f120;
$L__BB431_72:
	add.s32 	%r550, %r545, 192;
	cvt.u64.u32 	%rd249, %r550;
	setp.le.s64 	%p159, %rd37, %rd249;
	@%p159 bra 	$L__BB431_74;
	st.global.f32 	[%rd23+768], %f121;
$L__BB431_74:
	add.s32 	%r552, %r545, 224;
	cvt.u64.u32 	%rd250, %r552;
	setp.le.s64 	%p160, %rd37, %rd250;
	@%p160 bra 	$L__BB431_76;
	st.global.f32 	[%rd23+896], %f122;
$L__BB431_76:
	add.s32 	%r554, %r545, 256;
	cvt.u64.u32 	%rd251, %r554;
	setp.le.s64 	%p161, %rd37, %rd251;
	@%p161 bra 	$L__BB431_78;
	st.global.f32 	[%rd23+1024], %f123;
$L__BB431_78:
	add.s32 	%r556, %r545, 288;
	cvt.u64.u32 	%rd252, %r556;
	setp.le.s64 	%p162, %rd37, %rd252;
	@%p162 bra 	$L__BB431_80;
	st.global.f32 	[%rd23+1152], %f124;
$L__BB431_80:
	add.s32 	%r558, %r545, 320;
	cvt.u64.u32 	%rd253, %r558;
	setp.le.s64 	%p163, %rd37, %rd253;
	@%p163 bra 	$L__BB431_82;
	st.global.f32 	[%rd23+1280], %f125;
$L__BB431_82:
	add.s32 	%r560, %r545, 352;
	cvt.u64.u32 	%rd254, %r560;
	setp.le.s64 	%p164, %rd37, %rd254;
	@%p164 bra 	$L__BB431_84;
	st.global.f32 	[%rd23+1408], %f126;
$L__BB431_84:
	setp.le.s64 	%p165, %rd37, %rd7;
	@%p165 bra 	$L__BB431_86;
	st.global.f32 	[%rd23+1536], %f127;
$L__BB431_86:
	setp.le.s64 	%p166, %rd37, %rd8;
	@%p166 bra 	$L__BB431_88;
	st.global.f32 	[%rd23+1664], %f128;
$L__BB431_88:
	setp.le.s64 	%p167, %rd37, %rd9;
	@%p167 bra 	$L__BB431_90;
	st.global.f32 	[%rd23+1792], %f129;
$L__BB431_90:
	setp.le.s64 	%p168, %rd37, %rd10;
	@%p168 bra 	$L__BB431_92;
	st.global.f32 	[%rd23+1920], %f130;
$L__BB431_92:
	setp.le.s64 	%p169, %rd37, %rd11;
	@%p169 bra 	$L__BB431_94;
	st.global.f32 	[%rd23+2048], %f131;
$L__BB431_94:
	setp.le.s64 	%p170, %rd37, %rd12;
	@%p170 bra 	$L__BB431_96;
	st.global.f32 	[%rd23+2176], %f132;
$L__BB431_96:
	setp.le.s64 	%p171, %rd37, %rd13;
	@%p171 bra 	$L__BB431_98;
	st.global.f32 	[%rd23+2304], %f133;
$L__BB431_98:
	setp.le.s64 	%p172, %rd37, %rd14;
	@%p172 bra 	$L__BB431_100;
	st.global.f32 	[%rd23+2432], %f134;
$L__BB431_100:
	setp.le.s64 	%p173, %rd37, %rd15;
	@%p173 bra 	$L__BB431_102;
	st.global.f32 	[%rd23+2560], %f135;
$L__BB431_102:
	setp.le.s64 	%p174, %rd37, %rd16;
	@%p174 bra 	$L__BB431_104;
	st.global.f32 	[%rd23+2688], %f136;
$L__BB431_104:
	add.s32 	%r562, %r545, 704;
	cvt.u64.u32 	%rd255, %r562;
	setp.le.s64 	%p175, %rd37, %rd255;
	@%p175 bra 	$L__BB431_106;
	st.global.f32 	[%rd23+2816], %f137;
$L__BB431_106:
	setp.le.s64 	%p176, %rd37, %rd17;
	@%p176 bra 	$L__BB431_108;
	st.global.f32 	[%rd23+2944], %f138;
$L__BB431_108:
	add.s32 	%r564, %r545, 768;
	cvt.u64.u32 	%rd256, %r564;
	setp.le.s64 	%p177, %rd37, %rd256;
	@%p177 bra 	$L__BB431_110;
	st.global.f32 	[%rd23+3072], %f139;
$L__BB431_110:
	add.s32 	%r566, %r545, 800;
	cvt.u64.u32 	%rd257, %r566;
	setp.le.s64 	%p178, %rd37, %rd257;
	@%p178 bra 	$L__BB431_112;
	st.global.f32 	[%rd23+3200], %f140;
$L__BB431_112:
	add.s32 	%r568, %r545, 832;
	cvt.u64.u32 	%rd258, %r568;
	setp.le.s64 	%p179, %rd37, %rd258;
	@%p179 bra 	$L__BB431_114;
	st.global.f32 	[%rd23+3328], %f141;
$L__BB431_114:
	add.s32 	%r570, %r545, 864;
	cvt.u64.u32 	%rd259, %r570;
	setp.le.s64 	%p180, %rd37, %rd259;
	@%p180 bra 	$L__BB431_116;
	st.global.f32 	[%rd23+3456], %f142;
$L__BB431_116:
	ld.param.u64 	%rd262, [_Z15SoftmaxWarpImplI22BroadcastScaleMaskLoadIffbLm3EiE11DirectStoreIffEfLi1ELi28ELi32ELi1ELb1EL9Algorithm0EEvT_T0_ll_param_2];
	mov.u32 	%r571, %nctaid.x;
	mov.u32 	%r572, %ntid.y;
	mul.lo.s32 	%r573, %r571, %r572;
	cvt.s64.s32 	%rd260, %r573;
	add.s64 	%rd263, %rd263, %rd260;
	setp.lt.s64 	%p181, %rd263, %rd262;
	@%p181 bra 	$L__BB431_4;
$L__BB431_117:
	ret;

}
	// .globl	_Z15SoftmaxWarpImplI22BroadcastScaleMaskLoadIffbLm3EiE11DirectStoreIffEfLi1ELi29ELi32ELi1ELb0EL9Algorithm0EEvT_T0_ll
.visible .entry _Z15SoftmaxWarpImplI22BroadcastScaleMaskLoadIffbLm3EiE11DirectStoreIffEfLi1ELi29ELi32ELi1ELb0EL9Algorithm0EEvT_T0_ll(
	.param .align 8 .b8 _Z15SoftmaxWarpImplI22BroadcastScaleMaskLoadIffbLm3EiE11DirectStoreIffEfLi1ELi29ELi32ELi1ELb0EL9Algorithm0EEvT_T0_ll_param_0[112],
	.param .align 8 .b8 _Z15SoftmaxWarpImplI22BroadcastScaleMaskLoadIffbLm3EiE11DirectStoreIffEfLi1ELi29ELi32ELi1ELb0EL9Algorithm0EEvT_T0_ll_param_1[16],
	.param .u64 _Z15SoftmaxWarpImplI22BroadcastScaleMaskLoadIffbLm3EiE11DirectStoreIffEfLi1ELi29ELi32ELi1ELb0EL9Algorithm0EEvT_T0_ll_param_2,
	.param .u64 _Z15SoftmaxWarpImplI22BroadcastScaleMaskLoadIffbLm3EiE11DirectStoreIffEfLi1ELi29ELi32ELi1ELb0EL9Algorithm0EEvT_T0_ll_param_3
)
{
	.reg .pred 	%p<46>;
	.reg .b16 	%rs<38>;
	.reg .b32 	%r<484>;
	.reg .b32 	%f<520>;
	.reg .b64 	%rd<210>;

	ld.param.v2.f32 	{%f3, %f4}, [_Z15SoftmaxWarpImplI22BroadcastScaleMaskLoadIffbLm3EiE11DirectStoreIffEfLi1ELi29ELi32ELi1ELb0EL9Algorithm0EEvT_T0_ll_param_0+104];
	ld.param.u64 	%rd23, [_Z15SoftmaxWarpImplI22BroadcastScaleMaskLoadIffbLm3EiE11DirectStoreIffEfLi1ELi29ELi32ELi1ELb0EL9Algorithm0EEvT_T0_ll_param_0+96];
	ld.param.u32 	%r12, [_Z15SoftmaxWarpImplI22BroadcastScaleMaskLoadIffbLm3EiE11DirectStoreIffEfLi1ELi29ELi32ELi1ELb0EL9Algorithm0EEvT_T0_ll_param_0+80];
	ld.param.v2.u32 	{%r10, %r11}, [_Z15SoftmaxWarpImplI22BroadcastScaleMaskLoadIffbLm3EiE11DirectStoreIffEfLi1ELi29ELi32ELi1ELb0EL9Algorithm0EEvT_T0_ll_param_0+72];
	ld.param.v2.u32 	{%r7, %r8}, [_Z15SoftmaxWarpImplI22BroadcastScaleMaskLoadIffbLm3EiE11DirectStoreIffEfLi1ELi29ELi32ELi1ELb0EL9Algorithm0EEvT_T0_ll_param_0+48];
	ld.param.u64 	%rd19, [_Z15SoftmaxWarpImplI22BroadcastScaleMaskLoadIffbLm3EiE11DirectStoreIffEfLi1ELi29ELi32ELi1ELb0EL9Algorithm0EEvT_T0_ll_param_0+32];
	ld.param.u64 	%rd18, [_Z15SoftmaxWarpImplI22BroadcastScaleMaskLoadIffbLm3EiE11DirectStoreIffEfLi1ELi29ELi32ELi1ELb0EL9Algorithm0EEvT_T0_ll_param_0+24];
	ld.param.u64 	%rd17, [_Z15SoftmaxWarpImplI22BroadcastScaleMaskLoadIffbLm3EiE11DirectStoreIffEfLi1ELi29ELi32ELi1ELb0EL9Algorithm0EEvT_T0_ll_param_0+16];
	ld.param.u64 	%rd16, [_Z15SoftmaxWarpImplI22BroadcastScaleMaskLoadIffbLm3EiE11DirectStoreIffEfLi1ELi29ELi32ELi1ELb0EL9Algorithm0EEvT_T0_ll_param_0+8];
	ld.param.u64 	%rd15, [_Z15SoftmaxWarpImplI22BroadcastScaleMaskLoadIffbLm3EiE11DirectStoreIffEfLi1ELi29ELi32ELi1ELb0EL9Algorithm0EEvT_T0_ll_param_0];
	ld.param.u64 	%rd5, [_Z15SoftmaxWarpImplI22BroadcastScaleMaskLoadIffbLm3EiE11DirectStoreIffEfLi1ELi29ELi32ELi1ELb0EL9Algorithm0EEvT_T0_ll_param_1];
	ld.param.u64 	%rd6, [_Z15SoftmaxWarpImplI22BroadcastScaleMaskLoadIffbLm3EiE11DirectStoreIffEfLi1ELi29ELi32ELi1ELb0EL9Algorithm0EEvT_T0_ll_param_1+8];
	ld.param.u64 	%rd24, [_Z15SoftmaxWarpImplI22BroadcastScaleMaskLoadIffbLm3EiE11DirectStoreIffEfLi1ELi29ELi32ELi1ELb0EL9Algorithm0EEvT_T0_ll_param_2];
	ld.param.u64 	%rd25, [_Z15SoftmaxWarpImplI22BroadcastScaleMaskLoadIffbLm3EiE11DirectStoreIffEfLi1ELi29ELi32ELi1ELb0EL9Algorithm0EEvT_T0_ll_param_3];
	setp.lt.s64 	%p1, %rd25, 929;
	@%p1 bra 	$L__BB432_2;
	mov.u64 	%rd26, $str;
	cvta.global.u64 	%rd27, %rd26;
	mov.u64 	%rd28, $str$1;
	cvta.global.u64 	%rd29, %rd28;
	mov.u64 	%rd30, __unnamed_423;
	cvta.global.u64 	%rd31, %rd30;
	{ // callseq 422, 0
	.param .b64 param0;
	st.param.b64 	[param0], %rd27;
	.param .b64 param1;
	st.param.b64 	[param1], %rd29;
	.param .b32 param2;
	st.param.b32 	[param2], 219;
	.param .b64 param3;
	st.param.b64 	[param3], %rd31;
	.param .b64 param4;
	st.param.b64 	[param4], 1;
	call.uni 
	__assertfail, 
	(
	param0, 
	param1, 
	param2, 
	param3, 
	param4
	);
	} // callseq 422
$L__BB432_2:
	mov.u32 	%r23, %ctaid.x;
	mov.u32 	%r24, %ntid.y;
	mov.u32 	%r25, %tid.y;
	mad.lo.s32 	%r26, %r23, %r24, %r25;
	mov.u32 	%r27, %nctaid.x;
	mul.lo.s32 	%r6, %r27, %r24;
	cvt.s64.s32 	%rd209, %r26;
	setp.le.s64 	%p2, %rd24, %rd209;
	@%p2 bra 	$L__BB432_5;
	cvta.to.global.u64 	%rd8, %rd15;
	cvta.to.global.u64 	%rd9, %rd16;
	mov.u32 	%r28, %tid.x;
	cvt.u64.u32 	%rd10, %r28;
	cvta.to.global.u64 	%rd11, %rd5;
	cvt.s64.s32 	%rd12, %r6;
$L__BB432_4:
	setp.eq.s64 	%p3, %rd19, 1;
	setp.eq.s64 	%p4, %rd18, 1;
	setp.eq.s64 	%p5, %rd17, 1;
	mad.lo.s64 	%rd32, %rd23, %rd209, %rd10;
	cvt.u32.u64 	%r29, %rd32;
	div.s32 	%r30, %r29, %r7;
	mul.lo.s32 	%r31, %r30, %r7;
	sub.s32 	%r32, %r29, %r31;
	div.s32 	%r33, %r32, %r8;
	mul.lo.s32 	%r34, %r33, %r8;
	sub.s32 	%r35, %r32, %r34;
	selp.b32 	%r36, 0, %r30, %p5;
	selp.b32 	%r37, 0, %r33, %p4;
	selp.b32 	%r38, 0, %r35, %p3;
	mul.lo.s32 	%r39, %r10, %r36;
	mad.lo.s32 	%r40, %r11, %r37, %r39;
	mad.lo.s32 	%r41, %r12, %r38, %r40;
	shl.b64 	%rd33, %rd32, 32;
	shr.s64 	%rd34, %rd33, 30;
	add.s64 	%rd35, %rd8, %rd34;
	ld.global.f32 	%f5, [%rd35];
	cvt.s64.s32 	%rd36, %r41;
	add.s64 	%rd37, %rd9, %rd36;
	ld.global.u8 	%rs9, [%rd37];
	setp.eq.s16 	%p6, %rs9, 0;
	mul.f32 	%f6, %f5, %f4;
	selp.f32 	%f7, %f3, %f6, %p6;
	max.f32 	%f8, %f7, 0fFF800000;
	add.s64 	%rd38, %rd32, 32;
	cvt.u32.u64 	%r42, %rd38;
	div.s32 	%r43, %r42, %r7;
	mul.lo.s32 	%r44, %r43, %r7;
	sub.s32 	%r45, %r42, %r44;
	div.s32 	%r46, %r45, %r8;
	mul.lo.s32 	%r47, %r46, %r8;
	sub.s32 	%r48, %r45, %r47;
	selp.b32 	%r49, 0, %r43, %p5;
	selp.b32 	%r50, 0, %r46, %p4;
	selp.b32 	%r51, 0, %r48, %p3;
	mul.lo.s32 	%r52, %r10, %r49;
	mad.lo.s32 	%r53, %r11, %r50, %r52;
	mad.lo.s32 	%r54, %r12, %r51, %r53;
	shl.b64 	%rd39, %rd38, 32;
	shr.s64 	%rd40, %rd39, 30;
	add.s64 	%rd41, %rd8, %rd40;
	ld.global.f32 	%f9, [%rd41];
	cvt.s64.s32 	%rd42, %r54;
	add.s64 	%rd43, %rd9, %rd42;
	ld.global.u8 	%rs10, [%rd43];
	setp.eq.s16 	%p7, %rs10, 0;
	mul.f32 	%f10, %f9, %f4;
	selp.f32 	%f11, %f3, %f10, %p7;
	max.f32 	%f12, %f8, %f11;
	add.s64 	%rd44, %rd32, 64;
	cvt.u32.u64 	%r55, %rd44;
	div.s32 	%r56, %r55, %r7;
	mul.lo.s32 	%r57, %r56, %r7;
	sub.s32 	%r58, %r55, %r57;
	div.s32 	%r59, %r58, %r8;
	mul.lo.s32 	%r60, %r59, %r8;
	sub.s32 	%r61, %r58, %r60;
	selp.b32 	%r62, 0, %r56, %p5;
	selp.b32 	%r63, 0, %r59, %p4;
	selp.b32 	%r64, 0, %r61, %p3;
	mul.lo.s32 	%r65, %r10, %r62;
	mad.lo.s32 	%r66, %r11, %r63, %r65;
	mad.lo.s32 	%r67, %r12, %r64, %r66;
	shl.b64 	%rd45, %rd44, 32;
	shr.s64 	%rd46, %rd45, 30;
	add.s64 	%rd47, %rd8, %rd46;
	ld.global.f32 	%f13, [%rd47];
	cvt.s64.s32 	%rd48, %r67;
	add.s64 	%rd49, %rd9, %rd48;
	ld.global.u8 	%rs11, [%rd49];
	setp.eq.s16 	%p8, %rs11, 0;
	mul.f32 	%f14, %f13, %f4;
	selp.f32 	%f15, %f3, %f14, %p8;
	max.f32 	%f16, %f12, %f15;
	add.s64 	%rd50, %rd32, 96;
	cvt.u32.u64 	%r68, %rd50;
	div.s32 	%r69, %r68, %r7;
	mul.lo.s32 	%r70, %r69, %r7;
	sub.s32 	%r71, %r68, %r70;
	div.s32 	%r72, %r71, %r8;
	mul.lo.s32 	%r73, %r72, %r8;
	sub.s32 	%r74, %r71, %r73;
	selp.b32 	%r75, 0, %r69, %p5;
	selp.b32 	%r76, 0, %r72, %p4;
	selp.b32 	%r77, 0, %r74, %p3;
	mul.lo.s32 	%r78, %r10, %r75;
	mad.lo.s32 	%r79, %r11, %r76, %r78;
	mad.lo.s32 	%r80, %r12, %r77, %r79;
	shl.b64 	%rd51, %rd50, 32;
	shr.s64 	%rd52, %rd51, 30;
	add.s64 	%rd53, %rd8, %rd52;
	ld.global.f32 	%f17, [%rd53];
	cvt.s64.s32 	%rd54, %r80;
	add.s64 	%rd55, %rd9, %rd54;
	ld.global.u8 	%rs12, [%rd55];
	setp.eq.s16 	%p9, %rs12, 0;
	mul.f32 	%f18, %f17, %f4;
	selp.f32 	%f19, %f3, %f18, %p9;
	max.f32 	%f20, %f16, %f19;
	add.s64 	%rd56, %rd32, 128;
	cvt.u32.u64 	%r81, %rd56;
	div.s32 	%r82, %r81, %r7;
	mul.lo.s32 	%r83, %r82, %r7;
	sub.s32 	%r84, %r81, %r83;
	div.s32 	%r85, %r84, %r8;
	mul.lo.s32 	%r86, %r85, %r8;
	sub.s32 	%r87, %r84, %r86;
	selp.b32 	%r88, 0, %r82, %p5;
	selp.b32 	%r89, 0, %r85, %p4;
	selp.b32 	%r90, 0, %r87, %p3;
	mul.lo.s32 	%r91, %r10, %r88;
	mad.lo.s32 	%r92, %r11, %r89, %r91;
	mad.lo.s32 	%r93, %r12, %r90, %r92;
	shl.b64 	%rd57, %rd56, 32;
	shr.s64 	%rd58, %rd57, 30;
	add.s64 	%rd59, %rd8, %rd58;
	ld.global.f32 	%f21, [%rd59];
	cvt.s64.s32 	%rd60, %r93;
	add.s64 	%rd61, %rd9, %rd60;
	ld.global.u8 	%rs13, [%rd61];
	setp.eq.s16 	%p10, %rs13, 0;
	mul.f32 	%f22, %f21, %f4;
	selp.f32 	%f23, %f3, %f22, %p10;
	max.f32 	%f24, %f20, %f23;
	add.s64 	%rd62, %rd32, 160;
	cvt.u32.u64 	%r94, %rd62;
	div.s32 	%r95, %r94, %r7;
	mul.lo.s32 	%r96, %r95, %r7;
	sub.s32 	%r97, %r94, %r96;
	div.s32 	%r98, %r97, %r8;
	mul.lo.s32 	%r99, %r98, %r8;
	sub.s32 	%r100, %r97, %r99;
	selp.b32 	%r101, 0, %r95, %p5;
	selp.b32 	%r102, 0, %r98, %p4;
	selp.b32 	%r103, 0, %r100, %p3;
	mul.lo.s32 	%r104, %r10, %r101;
	mad.lo.s32 	%r105, %r11, %r102, %r104;
	mad.lo.s32 	%r106, %r12, %r103, %r105;
	shl.b64 	%rd63, %rd62, 32;
	shr.s64 	%rd64, %rd63, 30;
	add.s64 	%rd65, %rd8, %rd64;
	ld.global.f32 	%f25, [%rd65];
	cvt.s64.s32 	%rd66, %r106;
	add.s64 	%rd67, %rd9, %rd66;
	ld.global.u8 	%rs14, [%rd67];
	setp.eq.s16 	%p11, %rs14, 0;
	mul.f32 	%f26, %f25, %f4;
	selp.f32 	%f27, %f3, %f26, %p11;
	max.f32 	%f28, %f24, %f27;
	add.s64 	%rd68, %rd32, 192;
	cvt.u32.u64 	%r107, %rd68;
	div.s32 	%r108, %r107, %r7;
	mul.lo.s32 	%r109, %r108, %r7;
	sub.s32 	%r110, %r107, %r109;
	div.s32 	%r111, %r110, %r8;
	mul.lo.s32 	%r112, %r111, %r8;
	sub.s32 	%r113, %r110, %r112;
	selp.b32 	%r114, 0, %r108, %p5;
	selp.b32 	%r115, 0, %r111, %p4;
	selp.b32 	%r116, 0, %r113, %p3;
	mul.lo.s32 	%r117, %r10, %r114;
	mad.lo.s32 	%r118, %r11, %r115, %r117;
	mad.lo.s32 	%r119, %r12, %r116, %r118;
	shl.b64 	%rd69, %rd68, 32;
	shr.s64 	%rd70, %rd69, 30;
	add.s64 	%rd71, %rd8, %rd70;
	ld.global.f32 	%f29, [%rd71];
	cvt.s64.s32 	%rd72, %r119;
	add.s64 	%rd73, %rd9, %rd72;
	ld.global.u8 	%rs15, [%rd73];
	setp.eq.s16 	%p12, %rs15, 0;
	mul.f32 	%f30, %f29, %f4;
	selp.f32 	%f31, %f3, %f30, %p12;
	max.f32 	%f32, %f28, %f31;
	add.s64 	%rd74, %rd32, 224;
	cvt.u32.u64 	%r120, %rd74;
	div.s32 	%r121, %r120, %r7;
	mul.lo.s32 	%r122, %r121, %r7;
	sub.s32 	%r123, %r120, %r122;
	div.s32 	%r124, %r123, %r8;
	mul.lo.s32 	%r125, %r124, %r8;
	sub.s32 	%r126, %r123, %r125;
	selp.b32 	%r127, 0, %r121, %p5;
	selp.b32 	%r128, 0, %r124, %p4;
	selp.b32 	%r129, 0, %r126, %p3;
	mul.lo.s32 	%r130, %r10, %r127;
	mad.lo.s32 	%r131, %r11, %r128, %r130;
	mad.lo.s32 	%r132, %r12, %r129, %r131;
	shl.b64 	%rd75, %rd74, 32;
	shr.s64 	%rd76, %rd75, 30;
	add.s64 	%rd77, %rd8, %rd76;
	ld.global.f32 	%f33, [%rd77];
	cvt.s64.s32 	%rd78, %r132;
	add.s64 	%rd79, %rd9, %rd78;
	ld.global.u8 	%rs16, [%rd79];
	setp.eq.s16 	%p13, %rs16, 0;
	mul.f32 	%f34, %f33, %f4;
	selp.f32 	%f35, %f3, %f34, %p13;
	max.f32 	%f36, %f32, %f35;
	add.s64 	%rd80, %rd32, 256;
	cvt.u32.u64 	%r133, %rd80;
	div.s32 	%r134, %r133, %r7;
	mul.lo.s32 	%r135, %r134, %r7;
	sub.s32 	%r136, %r133, %r135;
	div.s32 	%r137, %r136, %r8;
	mul.lo.s32 	%r138, %r137, %r8;
	sub.s32 	%r139, %r136, %r138;
	selp.b32 	%r140, 0, %r134, %p5;
	selp.b32 	%r141, 0, %r137, %p4;
	selp.b32 	%r142, 0, %r139, %p3;
	mul.lo.s32 	%r143, %r10, %r140;
	mad.lo.s32 	%r144, %r11, %r141, %r143;
	mad.lo.s32 	%r145, %r12, %r142, %r144;
	shl.b64 	%rd81, %rd80, 32;
	shr.s64 	%rd82, %rd81, 30;
	add.s64 	%rd83, %rd8, %rd82;
	ld.global.f32 	%f37, [%rd83];
	cvt.s64.s32 	%rd84, %r145;
	add.s64 	%rd85, %rd9, %rd84;
	ld.global.u8 	%rs17, [%rd85];
	setp.eq.s16 	%p14, %rs17, 0;
	mul.f32 	%f38, %f37, %f4;
	selp.f32 	%f39, %f3, %f38, %p14;
	max.f32 	%f40, %f36, %f39;
	add.s64 	%rd86, %rd32, 288;
	cvt.u32.u64 	%r146, %rd86;
	div.s32 	%r147, %r146, %r7;
	mul.lo.s32 	%r148, %r147, %r7;
	sub.s32 	%r149, %r146, %r148;
	div.s32 	%r150, %r149, %r8;
	mul.lo.s32 	%r151, %r150, %r8;
	sub.s32 	%r152, %r149, %r151;
	selp.b32 	%r153, 0, %r147, %p5;
	selp.b32 	%r154, 0, %r150, %p4;
	selp.b32 	%r155, 0, %r152, %p3;
	mul.lo.s32 	%r156, %r10, %r153;
	mad.lo.s32 	%r157, %r11, %r154, %r156;
	mad.lo.s32 	%r158, %r12, %r155, %r157;
	shl.b64 	%rd87, %rd86, 32;
	shr.s64 	%rd88, %rd87, 30;
	add.s64 	%rd89, %rd8, %rd88;
	ld.global.f32 	%f41, [%rd89];
	cvt.s64.s32 	%rd90, %r158;
	add.s64 	%rd91, %rd9, %rd90;
	ld.global.u8 	%rs18, [%rd91];
	setp.eq.s16 	%p15, %rs18, 0;
	mul.f32 	%f42, %f41, %f4;
	selp.f32 	%f43, %f3, %f42, %p15;
	max.f32 	%f44, %f40, %f43;
	add.s64 	%rd92, %rd32, 320;
	cvt.u32.u64 	%r159, %rd92;
	div.s32 	%r160, %r159, %r7;
	mul.lo.s32 	%r161, %r160, %r7;
	sub.s32 	%r162, %r159, %r161;
	div.s32 	%r163, %r162, %r8;
	mul.lo.s32 	%r164, %r163, %r8;
	sub.s32 	%r165, %r162, %r164;
	selp.b32 	%r166, 0, %r160, %p5;
	selp.b32 	%r167, 0, %r163, %p4;
	selp.b32 	%r168, 0, %r165, %p3;
	mul.lo.s32 	%r169, %r10, %r166;
	mad.lo.s32 	%r170, %r11, %r167, %r169;
	mad.lo.s32 	%r171, %r12, %r168, %r170;
	shl.b64 	%rd93, %rd92, 32;
	shr.s64 	%rd94, %rd93, 30;
	add.s64 	%rd95, %rd8, %rd94;
	ld.global.f32 	%f45, [%rd95];
	cvt.s64.s32 	%rd96, %r171;
	add.s64 	%rd97, %rd9, %rd96;
	ld.global.u8 	%rs19, [%rd97];
	setp.eq.s16 	%p16, %rs19, 0;
	mul.f32 	%f46, %f45, %f4;
	selp.f32 	%f47, %f3, %f46, %p16;
	max.f32 	%f48, %f44, %f47;
	add.s64 	%rd98, %rd32, 352;
	cvt.u32.u64 	%r172, %rd98;
	div.s32 	%r173, %r172, %r7;
	mul.lo.s32 	%r174, %r173, %r7;
	sub.s32 	%r175, %r172, %r174;
	div.s32 	%r176, %r175, %r8;
	mul.lo.s32 	%r177, %r176, %r8;
	sub.s32 	%r178, %r175, %r177;
	selp.b32 	%r179, 0, %r173, %p5;
	selp.b32 	%r180, 0, %r176, %p4;
	selp.b32 	%r181, 0, %r178, %p3;
	mul.lo.s32 	%r182, %r10, %r179;
	mad.lo.s32 	%r183, %r11, %r180, %r182;
	mad.lo.s32 	%r184, %r12, %r181, %r183;
	shl.b64 	%rd99, %rd98, 32;
	shr.s64 	%rd100, %rd99, 30;
	add.s64 	%rd101, %rd8, %rd100;
	ld.global.f32 	%f49, [%rd101];
	cvt.s64.s32 	%rd102, %r184;
	add.s64 	%rd103, %rd9, %rd102;
	ld.global.u8 	%rs20, [%rd103];
	setp.eq.s16 	%p17, %rs20, 0;
	mul.f32 	%f50, %f49, %f4;
	selp.f32 	%f51, %f3, %f50, %p17;
	max.f32 	%f52, %f48, %f51;
	add.s64 	%rd104, %rd32, 384;
	cvt.u32.u64 	%r185, %rd104;
	div.s32 	%r186, %r185, %r7;
	mul.lo.s32 	%r187, %r186, %r7;
	sub.s32 	%r188, %r185, %r187;
	div.s32 	%r189, %r188, %r8;
	mul.lo.s32 	%r190, %r189, %r8;
	sub.s32 	%r191, %r188, %r190;
	selp.b32 	%r192, 0, %r186, %p5;
	selp.b32 	%r193, 0, %r189, %p4;
	selp.b32 	%r194, 0, %r191, %p3;
	mul.lo.s32 	%r195, %r10, %r192;
	mad.lo.s32 	%r196, %r11, %r193, %r195;
	mad.lo.s32 	%r197, %r12, %r194, %r196;
	shl.b64 	%rd105, %rd104, 32;
	shr.s64 	%rd106, %rd105, 30;
	add.s64 	%rd107, %rd8, %rd106;
	ld.global.f32 	%f53, [%rd107];
	cvt.s64.s32 	%rd108, %r197;
	add.s64 	%rd109, %rd9, %rd108;
	ld.global.u8 	%rs21, [%rd109];
	setp.eq.s16 	%p18, %rs21, 0;
	mul.f32 	%f54, %f53, %f4;
	selp.f32 	%f55, %f3, %f54, %p18;
	max.f32 	%f56, %f52, %f55;
	add.s64 	%rd110, %rd32, 416;
	cvt.u32.u64 	%r198, %rd110;
	div.s32 	%r199, %r198, %r7;
	mul.lo.s32 	%r200, %r199, %r7;
	sub.s32 	%r201, %r198, %r200;
	div.s32 	%r202, %r201, %r8;
	mul.lo.s32 	%r203, %r202, %r8;
	sub.s32 	%r204, %r201, %r203;
	selp.b32 	%r205, 0, %r199, %p5;
	selp.b32 	%r206, 0, %r202, %p4;
	selp.b32 	%r207, 0, %r204, %p3;
	mul.lo.s32 	%r208, %r10, %r205;
	mad.lo.s32 	%r209, %r11, %r206, %r208;
	mad.lo.s32 	%r210, %r12, %r207, %r209;
	shl.b64 	%rd111, %rd110, 32;
	shr.s64 	%rd112, %rd111, 30;
	add.s64 	%rd113, %rd8, %rd112;
	ld.global.f32 	%f57, [%rd113];
	cvt.s64.s32 	%rd114, %r210;
	add.s64 	%rd115, %rd9, %rd114;
	ld.global.u8 	%rs22, [%rd115];
	setp.eq.s16 	%p19, %rs22, 0;
	mul.f32 	%f58, %f57, %f4;
	selp.f32 	%f59, %f3, %f58, %p19;
	max.f32 	%f60, %f56, %f59;
	add.s64 	%rd116, %rd32, 448;
	cvt.u32.u64 	%r211, %rd116;
	div.s32 	%r212, %r211, %r7;
	mul.lo.s32 	%r213, %r212, %r7;
	sub.s32 	%r214, %r211, %r213;
	div.s32 	%r215, %r214, %r8;
	mul.lo.s32 	%r216, %r215, %r8;
	sub.s32 	%r217, %r214, %r216;
	selp.b32 	%r218, 0, %r212, %p5;
	selp.b32 	%r219, 0, %r215, %p4;
	selp.b32 	%r220, 0, %r217, %p3;
	mul.lo.s32 	%r221, %r10, %r218;
	mad.lo.s32 	%r222, %r11, %r219, %r221;
	mad.lo.s32 	%r223, %r12, %r220, %r222;
	shl.b64 	%rd117, %rd116, 32;
	shr.s64 	%rd118, %rd117, 30;
	add.s64 	%rd119, %rd8, %rd118;
	ld.global.f32 	%f61, [%rd119];
	cvt.s64.s32 	%rd120, %r223;
	add.s64 	%rd121, %rd9, %rd120;
	ld.global.u8 	%rs23, [%rd121];
	setp.eq.s16 	%p20, %rs23, 0;
	mul.f32 	%f62, %f61, %f4;
	selp.f32 	%f63, %f3, %f62, %p20;
	max.f32 	%f64, %f60, %f63;
	add.s64 	%rd122, %rd32, 480;
	cvt.u32.u64 	%r224, %rd122;
	div.s32 	%r225, %r224, %r7;
	mul.lo.s32 	%r226, %r225, %r7;
	sub.s32 	%r227, %r224, %r226;
	div.s32 	%r228, %r227, %r8;
	mul.lo.s32 	%r229, %r228, %r8;
	sub.s32 	%r230, %r227, %r229;
	selp.b32 	%r231, 0, %r225, %p5;
	selp.b32 	%r232, 0, %r228, %p4;
	selp.b32 	%r233, 0, %r230, %p3;
	mul.lo.s32 	%r234, %r10, %r231;
	mad.lo.s32 	%r235, %r11, %r232, %r234;
	mad.lo.s32 	%r236, %r12, %r233, %r235;
	shl.b64 	%rd123, %rd122, 32;
	shr.s64 	%rd124, %rd123, 30;
	add.s64 	%rd125, %rd8, %rd124;
	ld.global.f32 	%f65, [%rd125];
	cvt.s64.s32 	%rd126, %r236;
	add.s64 	%rd127, %rd9, %rd126;
	ld.global.u8 	%rs24, [%rd127];
	setp.eq.s16 	%p21, %rs24, 0;
	mul.f32 	%f66, %f65, %f4;
	selp.f32 	%f67, %f3, %f66, %p21;
	max.f32 	%f68, %f64, %f67;
	add.s64 	%rd128, %rd32, 512;
	cvt.u32.u64 	%r237, %rd128;
	div.s32 	%r238, %r237, %r7;
	mul.lo.s32 	%r239, %r238, %r7;
	sub.s32 	%r240, %r237, %r239;
	div.s32 	%r241, %r240, %r8;
	mul.lo.s32 	%r242, %r241, %r8;
	sub.s32 	%r243, %r240, %r242;
	selp.b32 	%r244, 0, %r238, %p5;
	selp.b32 	%r245, 0, %r241, %p4;
	selp.b32 	%r246, 0, %r243, %p3;
	mul.lo.s32 	%r247, %r10, %r244;
	mad.lo.s32 	%r248, %r11, %r245, %r247;
	mad.lo.s32 	%r249, %r12, %r246, %r248;
	shl.b64 	%rd129, %rd128, 32;
	shr.s64 	%rd130, %rd129, 30;
	add.s64 	%rd131, %rd8, %rd130;
	ld.global.f32 	%f69, [%rd131];
	cvt.s64.s32 	%rd132, %r249;
	add.s64 	%rd133, %rd9, %rd132;
	ld.global.u8 	%rs25, [%rd133];
	setp.eq.s16 	%p22, %rs25, 0;
	mul.f32 	%f70, %f69, %f4;
	selp.f32 	%f71, %f3, %f70, %p22;
	max.f32 	%f72, %f68, %f71;
	add.s64 	%rd134, %rd32, 544;
	cvt.u32.u64 	%r250, %rd134;
	div.s32 	%r251, %r250, %r7;
	mul.lo.s32 	%r252, %r251, %r7;
	sub.s32 	%r253, %r250, %r252;
	div.s32 	%r254, %r253, %r8;
	mul.lo.s32 	%r255, %r254, %r8;
	sub.s32 	%r256, %r253, %r255;
	selp.b32 	%r257, 0, %r251, %p5;
	selp.b32 	%r258, 0, %r254, %p4;
	selp.b32 	%r259, 0, %r256, %p3;
	mul.lo.s32 	%r260, %r10, %r257;
	mad.lo.s32 	%r261, %r11, %r258, %r260;
	mad.lo.s32 	%r262, %r12, %r259, %r261;
	shl.b64 	%rd135, %rd134, 32;
	shr.s64 	%rd136, %rd135, 30;
	add.s64 	%rd137, %rd8, %rd136;
	ld.global.f32 	%f73, [%rd137];
	cvt.s64.s32 	%rd138, %r262;
	add.s64 	%rd139, %rd9, %rd138;
	ld.global.u8 	%rs26, [%rd139];
	setp.eq.s16 	%p23, %rs26, 0;
	mul.f32 	%f74, %f73, %f4;
	selp.f32 	%f75, %f3, %f74, %p23;
	max.f32 	%f76, %f72, %f75;
	add.s64 	%rd140, %rd32, 576;
	cvt.u32.u64 	%r263, %rd140;
	div.s32 	%r264, %r263, %r7;
	mul.lo.s32 	%r265, %r264, %r7;
	sub.s32 	%r266, %r263, %r265;
	div.s32 	%r267, %r266, %r8;
	mul.lo.s32 	%r268, %r267, %r8;
	sub.s32 	%r269, %r266, %r268;
	selp.b32 	%r270, 0, %r264, %p5;
	selp.b32 	%r271, 0, %r267, %p4;
	selp.b32 	%r272, 0, %r269, %p3;
	mul.lo.s32 	%r273, %r10, %r270;
	mad.lo.s32 	%r274, %r11, %r271, %r273;
	mad.lo.s32 	%r275, %r12, %r272, %r274;
	shl.b64 	%rd141, %rd140, 32;
	shr.s64 	%rd142, %rd141, 30;
	add.s64 	%rd143, %rd8, %rd142;
	ld.global.f32 	%f77, [%rd143];
	cvt.s64.s32 	%rd144, %r275;
	add.s64 	%rd145, %rd9, %rd144;
	ld.global.u8 	%rs27, [%rd145];
	setp.eq.s16 	%p24, %rs27, 0;
	mul.f32 	%f78, %f77, %f4;
	selp.f32 	%f79, %f3, %f78, %p24;
	max.f32 	%f80, %f76, %f79;
	add.s64 	%rd146, %rd32, 608;
	cvt.u32.u64 	%r276, %rd146;
	div.s32 	%r277, %r276, %r7;
	mul.lo.s32 	%r278, %r277, %r7;
	sub.s32 	%r279, %r276, %r278;
	div.s32 	%r280, %r279, %r8;
	mul.lo.s32 	%r281, %r280, %r8;
	sub.s32 	%r282, %r279, %r281;
	selp.b32 	%r283, 0, %r277, %p5;
	selp.b32 	%r284, 0, %r280, %p4;
	selp.b32 	%r285, 0, %r282, %p3;
	mul.lo.s32 	%r286, %r10, %r283;
	mad.lo.s32 	%r287, %r11, %r284, %r286;
	mad.lo.s32 	%r288, %r12, %r285, %r287;
	shl.b64 	%rd147, %rd146, 32;
	shr.s64 	%rd148, %rd147, 30;
	add.s64 	%rd149, %rd8, %rd148;
	ld.global.f32 	%f81, [%rd149];
	cvt.s64.s32 	%rd150, %r288;
	add.s64 	%rd151, %rd9, %rd150;
	ld.global.u8 	%rs28, [%rd151];
	setp.eq.s16 	%p25, %rs28, 0;
	mul.f32 	%f82, %f81, %f4;
	selp.f32 	%f83, %f3, %f82, %p25;
	max.f32 	%f84, %f80, %f83;
	add.s64 	%rd152, %rd32, 640;
	cvt.u32.u64 	%r289, %rd152;
	div.s32 	%r290, %r289, %r7;
	mul.lo.s32 	%r291, %r290, %r7;
	sub.s32 	%r292, %r289, %r291;
	div.s32 	%r293, %r292, %r8;
	mul.lo.s32 	%r294, %r293, %r8;
	sub.s32 	%r295, %r292, %r294;
	selp.b32 	%r296, 0, %r290, %p5;
	selp.b32 	%r297, 0, %r293, %p4;
	selp.b32 	%r298, 0, %r295, %p3;
	mul.lo.s32 	%r299, %r10, %r296;
	mad.lo.s32 	%r300, %r11, %r297, %r299;
	mad.lo.s32 	%r301, %r12, %r298, %r300;
	shl.b64 	%rd153, %rd152, 32;
	shr.s64 	%rd154, %rd153, 30;
	add.s64 	%rd155, %rd8, %rd154;
	ld.global.f32 	%f85, [%rd155];
	cvt.s64.s32 	%rd156, %r301;
	add.s64 	%rd157, %rd9, %rd156;
	ld.global.u8 	%rs29, [%rd157];
	setp.eq.s16 	%p26, %rs29, 0;
	mul.f32 	%f86, %f85, %f4;
	selp.f32 	%f87, %f3, %f86, %p26;
	max.f32 	%f88, %f84, %f87;
	add.s64 	%rd158, %rd32, 672;
	cvt.u32.u64 	%r302, %rd158;
	div.s32 	%r303, %r302, %r7;
	mul.lo.s32 	%r304, %r303, %r7;
	sub.s32 	%r305, %r302, %r304;
	div.s32 	%r306, %r305, %r8;
	mul.lo.s32 	%r307, %r306, %r8;
	sub.s32 	%r308, %r305, %r307;
	selp.b32 	%r309, 0, %r303, %p5;
	selp.b32 	%r310, 0, %r306, %p4;
	selp.b32 	%r311, 0, %r308, %p3;
	mul.lo.s32 	%r312, %r10, %r309;
	mad.lo.s32 	%r313, %r11, %r310, %r312;
	mad.lo.s32 	%r314, %r12, %r311, %r313;
	shl.b64 	%rd159, %rd158, 32;
	shr.s64 	%rd160, %rd159, 30;
	add.s64 	%rd161, %rd8, %rd160;
	ld.global.f32 	%f89, [%rd161];
	cvt.s64.s32 	%rd162, %r314;
	add.s64 	%rd163, %rd9, %rd162;
	ld.global.u8 	%rs30, [%rd163];
	setp.eq.s16 	%p27, %rs30, 0;
	mul.f32 	%f90, %f89, %f4;
	selp.f32 	%f91, %f3, %f90, %p27;
	max.f32 	%f92, %f88, %f91;
	add.s64 	%rd164, %rd32, 704;
	cvt.u32.u64 	%r315, %rd164;
	div.s32 	%r316, %r315, %r7;
	mul.lo.s32 	%r317, %r316, %r7;
	sub.s32 	%r318, %r315, %r317;
	div.s32 	%r319, %r318, %r8;
	mul.lo.s32 	%r320, %r319, %r8;
	sub.s32 	%r321, %r318, %r320;
	selp.b32 	%r322, 0, %r316, %p5;
	selp.b32 	%r323, 0, %r319, %p4;
	selp.b32 	%r324, 0, %r321, %p3;
	mul.lo.s32 	%r325, %r10, %r322;
	mad.lo.s32 	%r326, %r11, %r323, %r325;
	mad.lo.s32 	%r327, %r12, %r324, %r326;
	shl.b64 	%rd165, %rd164, 32;
	shr.s64 	%rd166, %rd165, 30;
	add.s64 	%rd167, %rd8, %rd166;
	ld.global.f32 	%f93, [%rd167];
	cvt.s64.s32 	%rd168, %r327;
	add.s64 	%rd169, %rd9, %rd168;
	ld.global.u8 	%rs31, [%rd169];
	setp.eq.s16 	%p28, %rs31, 0;
	mul.f32 	%f94, %f93, %f4;
	selp.f32 	%f95, %f3, %f94, %p28;
	max.f32 	%f96, %f92, %f95;
	add.s64 	%rd170, %rd32, 736;
	cvt.u32.u64 	%r328, %rd170;
	div.s32 	%r329, %r328, %r7;
	mul.lo.s32 	%r330, %r329, %r7;
	sub.s32 	%r331, %r328, %r330;
	div.s32 	%r332, %r331, %r8;
	mul.lo.s32 	%r333, %r332, %r8;
	sub.s32 	%r334, %r331, %r333;
	selp.b32 	%r335, 0, %r329, %p5;
	selp.b32 	%r336, 0, %r332, %p4;
	selp.b32 	%r337, 0, %r334, %p3;
	mul.lo.s32 	%r338, %r10, %r335;
	mad.lo.s32 	%r339, %r11, %r336, %r338;
	mad.lo.s32 	%r340, %r12, %r337, %r339;
	shl.b64 	%rd171, %rd170, 32;
	shr.s64 	%rd172, %rd171, 30;
	add.s64 	%rd173, %rd8, %rd172;
	ld.global.f32 	%f97, [%rd173];
	cvt.s64.s32 	%rd174, %r340;
	add.s64 	%rd175, %rd9, %rd174;
	ld.global.u8 	%rs32, [%rd175];
	setp.eq.s16 	%p29, %rs32, 0;
	mul.f32 	%f98, %f97, %f4;
	selp.f32 	%f99, %f3, %f98, %p29;
	max.f32 	%f100, %f96, %f99;
	add.s64 	%rd176, %rd32, 768;
	cvt.u32.u64 	%r341, %rd176;
	div.s32 	%r342, %r341, %r7;
	mul.lo.s32 	%r343, %r342, %r7;
	sub.s32 	%r344, %r341, %r343;
	div.s32 	%r345, %r344, %r8;
	mul.lo.s32 	%r346, %r345, %r8;
	sub.s32 	%r347, %r344, %r346;
	selp.b32 	%r348, 0, %r342, %p5;
	selp.b32 	%r349, 0, %r345, %p4;
	selp.b32 	%r350, 0, %r347, %p3;
	mul.lo.s32 	%r351, %r10, %r348;
	mad.lo.s32 	%r352, %r11, %r349, %r351;
	mad.lo.s32 	%r353, %r12, %r350, %r352;
	shl.b64 	%rd177, %rd176, 32;
	shr.s64 	%rd178, %rd177, 30;
	add.s64 	%rd179, %rd8, %rd178;
	ld.global.f32 	%f101, [%rd179];
	cvt.s64.s32 	%rd180, %r353;
	add.s64 	%rd181, %rd9, %rd180;
	ld.global.u8 	%rs33, [%rd181];
	setp.eq.s16 	%p30, %rs33, 0;
	mul.f32 	%f102, %f101, %f4;
	selp.f32 	%f103, %f3, %f102, %p30;
	max.f32 	%f104, %f100, %f103;
	add.s64 	%rd182, %rd32, 800;
	cvt.u32.u64 	%r354, %rd182;
	div.s32 	%r355, %r354, %r7;
	mul.lo.s32 	%r356, %r355, %r7;
	sub.s32 	%r357, %r354, %r356;
	div.s32 	%r358, %r357, %r8;
	mul.lo.s32 	%r359, %r358, %r8;
	sub.s32 	%r360, %r357, %r359;
	selp.b32 	%r361, 0, %r355, %p5;
	selp.b32 	%r362, 0, %r358, %p4;
	selp.b32 	%r363, 0, %r360, %p3;
	mul.lo.s32 	%r364, %r10, %r361;
	mad.lo.s32 	%r365, %r11, %r362, %r364;
	mad.lo.s32 	%r366, %r12, %r363, %r365;
	shl.b64 	%rd183, %rd182, 32;
	shr.s64 	%rd184, %rd183, 30;
	add.s64 	%rd185, %rd8, %rd184;
	ld.global.f32 	%f105, [%rd185];
	cvt.s64.s32 	%rd186, %r366;
	add.s64 	%rd187, %rd9, %rd186;
	ld.global.u8 	%rs34, [%rd187];
	setp.eq.s16 	%p31, %rs34, 0;
	mul.f32 	%f106, %f105, %f4;
	selp.f32 	%f107, %f3, %f106, %p31;
	max.f32 	%f108, %f104, %f107;
	add.s64 	%rd188, %rd32, 832;
	cvt.u32.u64 	%r367, %rd188;
	div.s32 	%r368, %r367, %r7;
	mul.lo.s32 	%r369, %r368, %r7;
	sub.s32 	%r370, %r367, %r369;
	div.s32 	%r371, %r370, %r8;
	mul.lo.s32 	%r372, %r371, %r8;
	sub.s32 	%r373, %r370, %r372;
	selp.b32 	%r374, 0, %r368, %p5;
	selp.b32 	%r375, 0, %r371, %p4;
	selp.b32 	%r376, 0, %r373, %p3;
	mul.lo.s32 	%r377, %r10, %r374;
	mad.lo.s32 	%r378, %r11, %r375, %r377;
	mad.lo.s32 	%r379, %r12, %r376, %r378;
	shl.b64 	%rd189, %rd188, 32;
	shr.s64 	%rd190, %rd189, 30;
	add.s64 	%rd191, %rd8, %rd190;
	ld.global.f32 	%f109, [%rd191];
	cvt.s64.s32 	%rd192, %r379;
	add.s64 	%rd193, %rd9, %rd192;
	ld.global.u8 	%rs35, [%rd193];
	setp.eq.s16 	%p32, %rs35, 0;
	mul.f32 	%f110, %f109, %f4;
	selp.f32 	%f111, %f3, %f110, %p32;
	max.f32 	%f112, %f108, %f111;
	add.s64 	%rd194, %rd32, 864;
	cvt.u32.u64 	%r380, %rd194;
	div.s32 	%r381, %r380, %r7;
	mul.lo.s32 	%r382, %r381, %r7;
	sub.s32 	%r383, %r380, %r382;
	div.s32 	%r384, %r383, %r8;
	mul.lo.s32 	%r385, %r384, %r8;
	sub.s32 	%r386, %r383, %r385;
	selp.b32 	%r387, 0, %r381, %p5;
	selp.b32 	%r388, 0, %r384, %p4;
	selp.b32 	%r389, 0, %r386, %p3;
	mul.lo.s32 	%r390, %r10, %r387;
	mad.lo.s32 	%r391, %r11, %r388, %r390;
	mad.lo.s32 	%r392, %r12, %r389, %r391;
	shl.b64 	%rd195, %rd194, 32;
	shr.s64 	%rd196, %rd195, 30;
	add.s64 	%rd197, %rd8, %rd196;
	ld.global.f32 	%f113, [%rd197];
	cvt.s64.s32 	%rd198, %r392;
	add.s64 	%rd199, %rd9, %rd198;
	ld.global.u8 	%rs36, [%rd199];
	setp.eq.s16 	%p33, %rs36, 0;
	mul.f32 	%f114, %f113, %f4;
	selp.f32 	%f115, %f3, %f114, %p33;
	max.f32 	%f116, %f112, %f115;
	add.s64 	%rd200, %rd32, 896;
	cvt.u32.u64 	%r393, %rd200;
	div.s32 	%r394, %r393, %r7;
	mul.lo.s32 	%r395, %r394, %r7;
	sub.s32 	%r396, %r393, %r395;
	div.s32 	%r397, %r396, %r8;
	mul.lo.s32 	%r398, %r397, %r8;
	sub.s32 	%r399, %r396, %r398;
	selp.b32 	%r400, 0, %r394, %p5;
	selp.b32 	%r401, 0, %r397, %p4;
	selp.b32 	%r402, 0, %r399, %p3;
	mul.lo.s32 	%r403, %r10, %r400;
	mad.lo.s32 	%r404, %r11, %r401, %r403;
	mad.lo.s32 	%r405, %r12, %r402, %r404;
	shl.b64 	%rd201, %rd200, 32;
	shr.s64 	%rd202, %rd201, 30;
	add.s64 	%rd203, %rd8, %rd202;
	ld.global.f32 	%f117, [%rd203];
	cvt.s64.s32 	%rd204, %r405;
	add.s64 	%rd205, %rd9, %rd204;
	ld.global.u8 	%rs37, [%rd205];
	setp.eq.s16 	%p34, %rs37, 0;
	mul.f32 	%f118, %f117, %f4;
	selp.f32 	%f119, %f3, %f118, %p34;
	max.f32 	%f120, %f116, %f119;
	mov.b32 	%r406, %f120;
	shfl.sync.bfly.b32	%r407|%p35, %r406, 16, 31, -1;
	mov.b32 	%f121, %r407;
	max.f32 	%f122, %f120, %f121;
	mov.b32 	%r408, %f122;
	shfl.sync.bfly.b32	%r409|%p36, %r408, 8, 31, -1;
	mov.b32 	%f123, %r409;
	max.f32 	%f124, %f122, %f123;
	mov.b32 	%r410, %f124;
	shfl.sync.bfly.b32	%r411|%p37, %r410, 4, 31, -1;
	mov.b32 	%f125, %r411;
	max.f32 	%f126, %f124, %f125;
	mov.b32 	%r412, %f126;
	shfl.sync.bfly.b32	%r413|%p38, %r412, 2, 31, -1;
	mov.b32 	%f127, %r413;
	max.f32 	%f128, %f126, %f127;
	mov.b32 	%r414, %f128;
	shfl.sync.bfly.b32	%r415|%p39, %r414, 1, 31, -1;
	mov.b32 	%f129, %r415;
	max.f32 	%f130, %f128, %f129;
	sub.f32 	%f131, %f7, %f130;
	fma.rn.f32 	%f132, %f131, 0f3BBB989D, 0f3F000000;
	cvt.sat.f32.f32 	%f133, %f132;
	mov.f32 	%f134, 0f4B400001;
	mov.f32 	%f135, 0f437C0000;
	fma.rm.f32 	%f136, %f133, %f135, %f134;
	add.f32 	%f137, %f136, 0fCB40007F;
	neg.f32 	%f138, %f137;
	fma.rn.f32 	%f139, %f131, 0f3FB8AA3B, %f138;
	fma.rn.f32 	%f140, %f131, 0f32A57060, %f139;
	mov.b32 	%r416, %f136;
	shl.b32 	%r417, %r416, 23;
	mov.b32 	%f141, %r417;
	ex2.approx.ftz.f32 	%f142, %f140;
	mul.f32 	%f143, %f142, %f141;
	add.f32 	%f144, %f143, 0f00000000;
	sub.f32 	%f145, %f11, %f130;
	fma.rn.f32 	%f146, %f145, 0f3BBB989D, 0f3F000000;
	cvt.sat.f32.f32 	%f147, %f146;
	fma.rm.f32 	%f148, %f147, %f135, %f134;
	add.f32 	%f149, %f148, 0fCB40007F;
	neg.f32 	%f150, %f149;
	fma.rn.f32 	%f151, %f145, 0f3FB8AA3B, %f150;
	fma.rn.f32 	%f152, %f145, 0f32A57060, %f151;
	mov.b32 	%r418, %f148;
	shl.b32 	%r419, %r418, 23;
	mov.b32 	%f153, %r419;
	ex2.approx.ftz.f32 	%f154, %f152;
	mul.f32 	%f155, %f154, %f153;
	add.f32 	%f156, %f144, %f155;
	sub.f32 	%f157, %f15, %f130;
	fma.rn.f32 	%f158, %f157, 0f3BBB989D, 0f3F000000;
	cvt.sat.f32.f32 	%f159, %f158;
	fma.rm.f32 	%f160, %f159, %f135, %f134;
	add.f32 	%f161, %f160, 0fCB40007F;
	neg.f32 	%f162, %f161;
	fma.rn.f32 	%f163, %f157, 0f3FB8AA3B, %f162;
	fma.rn.f32 	%f164, %f157, 0f32A57060, %f163;
	mov.b32 	%r420, %f160;
	shl.b32 	%r421, %r420, 23;
	mov.b32 	%f165, %r421;
	ex2.approx.ftz.f32 	%f166, %f164;
	mul.f32 	%f167, %f166, %f165;
	add.f32 	%f168, %f156, %f167;
	sub.f32 	%f169, %f19, %f130;
	fma.rn.f32 	%f170, %f169, 0f3BBB989D, 0f3F000000;
	cvt.sat.f32.f32 	%f171, %f170;
	fma.rm.f32 	%f172, %f171, %f135, %f134;
	add.f32 	%f173, %f172, 0fCB40007F;
	neg.f32 	%f174, %f173;
	fma.rn.f32 	%f175, %f169, 0f3FB8AA3B, %f174;
	fma.rn.f32 	%f176, %f169, 0f32A57060, %f175;
	mov.b32 	%r422, %f172;
	shl.b32 	%r423, %r422, 23;
	mov.b32 	%f177, %r423;
	ex2.approx.ftz.f32 	%f178, %f176;
	mul.f32 	%f179, %f178, %f177;
	add.f32 	%f180, %f168, %f179;
	sub.f32 	%f181, %f23, %f130;
	fma.rn.f32 	%f182, %f181, 0f3BBB989D, 0f3F000000;
	cvt.sat.f32.f32 	%f183, %f182;
	fma.rm.f32 	%f184, %f183, %f135, %f134;
	add.f32 	%f185, %f184, 0fCB40007F;
	neg.f32 	%f186, %f185;
	fma.rn.f32 	%f187, %f181, 0f3FB8AA3B, %f186;
	fma.rn.f32 	%f188, %f181, 0f32A57060, %f187;
	mov.b32 	%r424, %f184;
	shl.b32 	%r425, %r424, 23;
	mov.b32 	%f189, %r425;
	ex2.approx.ftz.f32 	%f190, %f188;
	mul.f32 	%f191, %f190, %f189;
	add.f32 	%f192, %f180, %f191;
	sub.f32 	%f193, %f27, %f130;
	fma.rn.f32 	%f194, %f193, 0f3BBB989D, 0f3F000000;
	cvt.sat.f32.f32 	%f195, %f194;
	fma.rm.f32 	%f196, %f195, %f135, %f134;
	add.f32 	%f197, %f196, 0fCB40007F;
	neg.f32 	%f198, %f197;
	fma.rn.f32 	%f199, %f193, 0f3FB8AA3B, %f198;
	fma.rn.f32 	%f200, %f193, 0f32A57060, %f199;
	mov.b32 	%r426, %f196;
	shl.b32 	%r427, %r426, 23;
	mov.b32 	%f201, %r427;
	ex2.approx.ftz.f32 	%f202, %f200;
	mul.f32 	%f203, %f202, %f201;
	add.f32 	%f204, %f192, %f203;
	sub.f32 	%f205, %f31, %f130;
	fma.rn.f32 	%f206, %f205, 0f3BBB989D, 0f3F000000;
	cvt.sat.f32.f32 	%f207, %f206;
	fma.rm.f32 	%f208, %f207, %f135, %f134;
	add.f32 	%f209, %f208, 0fCB40007F;
	neg.f32 	%f210, %f209;
	fma.rn.f32 	%f211, %f205, 0f3FB8AA3B, %f210;
	fma.rn.f32 	%f212, %f205, 0f32A57060, %f211;
	mov.b32 	%r428, %f208;
	shl.b32 	%r429, %r428, 23;
	mov.b32 	%f213, %r429;
	ex2.approx.ftz.f32 	%f214, %f212;
	mul.f32 	%f215, %f214, %f213;
	add.f32 	%f216, %f204, %f215;
	sub.f32 	%f217, %f35, %f130;
	fma.rn.f32 	%f218, %f217, 0f3BBB989D, 0f3F000000;
	cvt.sat.f32.f32 	%f219, %f218;
	fma.rm.f32 	%f220, %f219, %f135, %f134;
	add.f32 	%f221, %f220, 0fCB40007F;
	neg.f32 	%f222, %f221;
	fma.rn.f32 	%f223, %f217, 0f3FB8AA3B, %f222;
	fma.rn.f32 	%f224, %f217, 0f32A57060, %f223;
	mov.b32 	%r430, %f220;
	shl.b32 	%r431, %r430, 23;
	mov.b32 	%f225, %r431;
	ex2.approx.ftz.f32 	%f226, %f224;
	mul.f32 	%f227, %f226, %f225;
	add.f32 	%f228, %f216, %f227;
	sub.f32 	%f229, %f39, %f130;
	fma.rn.f32 	%f230, %f229, 0f3BBB989D, 0f3F000000;
	cvt.sat.f32.f32 	%f231, %f230;
	fma.rm.f32 	%f232, %f231, %f135, %f134;
	add.f32 	%f233, %f232, 0fCB40007F;
	neg.f32 	%f234, %f233;
	fma.rn.f32 	%f235, %f229, 0f3FB8AA3B, %f234;
	fma.rn.f32 	%f236, %f229, 0f32A57060, %f235;
	mov.b32 	%r432, %f232;
	shl.b32 	%r433, %r432, 23;
	mov.b32 	%f237, %r433;
	ex2.approx.ftz.f32 	%f238, %f236;
	mul.f32 	%f239, %f238, %f237;
	add.f32 	%f240, %f228, %f239;
	sub.f32 	%f241, %f43, %f130;
	fma.rn.f32 	%f242, %f241, 0f3BBB989D, 0f3F000000;
	cvt.sat.f32.f32 	%f243, %f242;
	fma.rm.f32 	%f244, %f243, %f135, %f134;
	add.f32 	%f245, %f244, 0fCB40007F;
	neg.f32 	%f246, %f245;
	fma.rn.f32 	%f247, %f241, 0f3FB8AA3B, %f246;
	fma.rn.f32 	%f248, %f241, 0f32A57060, %f247;
	mov.b32 	%r434, %f244;
	shl.b32 	%r435, %r434, 23;
	mov.b32 	%f249, %r435;
	ex2.approx.ftz.f32 	%f250, %f248;
	mul.f32 	%f251, %f250, %f249;
	add.f32 	%f252, %f240, %f251;
	sub.f32 	%f253, %f47, %f130;
	fma.rn.f32 	%f254, %f253, 0f3BBB989D, 0f3F000000;
	cvt.sat.f32.f32 	%f255, %f254;
	fma.rm.f32 	%f256, %f255, %f135, %f134;
	add.f32 	%f257, %f256, 0fCB40007F;
	neg.f32 	%f258, %f257;
	fma.rn.f32 	%f259, %f253, 0f3FB8AA3B, %f258;
	fma.rn.f32 	%f260, %f253, 0f32A57060, %f259;
	mov.b32 	%r436, %f256;
	shl.b32 	%r437, %r436, 23;
	mov.b32 	%f261, %r437;
	ex2.approx.ftz.f32 	%f262, %f260;
	mul.f32 	%f263, %f262, %f261;
	add.f32 	%f264, %f252, %f263;
	sub.f32 	%f265, %f51, %f130;
	fma.rn.f32 	%f266, %f265, 0f3BBB989D, 0f3F000000;
	cvt.sat.f32.f32 	%f267, %f266;
	fma.rm.f32 	%f268, %f267, %f135, %f134;
	add.f32 	%f269, %f268, 0fCB40007F;
	neg.f32 	%f270, %f269;
	fma.rn.f32 	%f271, %f265, 0f3FB8AA3B, %f270;
	fma.rn.f32 	%f272, %f265, 0f32A57060, %f271;
	mov.b32 	%r438, %f268;
	shl.b32 	%r439, %r438, 23;
	mov.b32 	%f273, %r439;
	ex2.approx.ftz.f32 	%f274, %f272;
	mul.f32 	%f275, %f274, %f273;
	add.f32 	%f276, %f264, %f275;
	sub.f32 	%f277, %f55, %f130;
	fma.rn.f32 	%f278, %f277, 0f3BBB989D, 0f3F000000;
	cvt.sat.f32.f32 	%f279, %f278;
	fma.rm.f32 	%f280, %f279, %f135, %f134;
	add.f32 	%f281, %f280, 0fCB40007F;
	neg.f32 	%f282, %f281;
	fma.rn.f32 	%f283, %f277, 0f3FB8AA3B, %f282;
	fma.rn.f32 	%f284, %f277, 0f32A57060, %f283;
	mov.b32 	%r440, %f280;
	shl.b32 	%r441, %r440, 23;
	mov.b32 	%f285, %r441;
	ex2.approx.ftz.f32 	%f286, %f284;
	mul.f32 	%f287, %f286, %f285;
	add.f32 	%f288, %f276, %f287;
	sub.f32 	%f289, %f59, %f130;
	fma.rn.f32 	%f290, %f289, 0f3BBB989D, 0f3F000000;
	cvt.sat.f32.f32 	%f291, %f290;
	fma.rm.f32 	%f292, %f291, %f135, %f134;
	add.f32 	%f293, %f292, 0fCB40007F;
	neg.f32 	%f294, %f293;
	fma.rn.f32 	%f295, %f289, 0f3FB8AA3B, %f294;
	fma.rn.f32 	%f296, %f289, 0f32A57060, %f295;
	mov.b32 	%r442, %f292;
	shl.b32 	%r443, %r442, 23;
	mov.b32 	%f297, %r443;
	ex2.approx.ftz.f32 	%f298, %f296;
	mul.f32 	%f299, %f298, %f297;
	add.f32 	%f300, %f288, %f299;
	sub.f32 	%f301, %f63, %f130;
	fma.rn.f32 	%f302, %f301, 0f3BBB989D, 0f3F000000;
	cvt.sat.f32.f32 	%f303, %f302;
	fma.rm.f32 	%f304, %f303, %f135, %f134;
	add.f32 	%f305, %f304, 0fCB40007F;
	neg.f32 	%f306, %f305;
	fma.rn.f32 	%f307, %f301, 0f3FB8AA3B, %f306;
	fma.rn.f32 	%f308, %f301, 0f32A57060, %f307;
	mov.b32 	%r444, %f304;
	shl.b32 	%r445, %r444, 23;
	mov.b32 	%f309, %r445;
	ex2.approx.ftz.f32 	%f310, %f308;
	mul.f32 	%f311, %f310, %f309;
	add.f32 	%f312, %f300, %f311;
	sub.f32 	%f313, %f67, %f130;
	fma.rn.f32 	%f314, %f313, 0f3BBB989D, 0f3F000000;
	cvt.sat.f32.f32 	%f315, %f314;
	fma.rm.f32 	%f316, %f315, %f135, %f134;
	add.f32 	%f317, %f316, 0fCB40007F;
	neg.f32 	%f318, %f317;
	fma.rn.f32 	%f319, %f313, 0f3FB8AA3B, %f318;
	fma.rn.f32 	%f320, %f313, 0f32A57060, %f319;
	mov.b32 	%r446, %f316;
	shl.b32 	%r447, %r446, 23;
	mov.b32 	%f321, %r447;
	ex2.approx.ftz.f32 	%f322, %f320;
	mul.f32 	%f323, %f322, %f321;
	add.f32 	%f324, %f312, %f323;
	sub.f32 	%f325, %f71, %f130;
	fma.rn.f32 	%f326, %f325, 0f3BBB989D, 0f3F000000;
	cvt.sat.f32.f32 	%f327, %f326;
	fma.rm.f32 	%f328, %f327, %f135, %f134;
	add.f32 	%f329, %f328, 0fCB40007F;
	neg.f32 	%f330, %f329;
	fma.rn.f32 	%f331, %f325, 0f3FB8AA3B, %f330;
	fma.rn.f32 	%f332, %f325, 0f32A57060, %f331;
	mov.b32 	%r448, %f328;
	shl.b32 	%r449, %r448, 23;
	mov.b32 	%f333, %r449;
	ex2.approx.ftz.f32 	%f334, %f332;
	mul.f32 	%f335, %f334, %f333;
	add.f32 	%f336, %f324, %f335;
	sub.f32 	%f337, %f75, %f130;
	fma.rn.f32 	%f338, %f337, 0f3BBB989D, 0f3F000000;
	cvt.sat.f32.f32 	%f339, %f338;
	fma.rm.f32 	%f340, %f339, %f135, %f134;
	add.f32 	%f341, %f340, 0fCB40007F;
	neg.f32 	%f342, %f341;
	fma.rn.f32 	%f343, %f337, 0f3FB8AA3B, %f342;
	fma.rn.f32 	%f344, %f337, 0f32A57060, %f343;
	mov.b32 	%r450, %f340;
	shl.b32 	%r451, %r450, 23;
	mov.b32 	%f345, %r451;
	ex2.approx.ftz.f32 	%f346, %f344;
	mul.f32 	%f347, %f346, %f345;
	add.f32 	%f348, %f336, %f347;
	sub.f32 	%f349, %f79, %f130;
	fma.rn.f32 	%f350, %f349, 0f3BBB989D, 0f3F000000;
	cvt.sat.f32.f32 	%f351, %f350;
	fma.rm.f32 	%f352, %f351, %f135, %f134;
	add.f32 	%f353, %f352, 0fCB40007F;
	neg.f32 	%f354, %f353;
	fma.rn.f32 	%f355, %f349, 0f3FB8AA3B, %f354;
	fma.rn.f32 	%f356, %f349, 0f32A57060, %f355;
	mov.b32 	%r452, %f352;
	shl.b32 	%r453, %r452, 23;
	mov.b32 	%f357, %r453;
	ex2.approx.ftz.f32 	%f358, %f356;
	mul.f32 	%f359, %f358, %f357;
	add.f32 	%f360, %f348, %f359;
	sub.f32 	%f361, %f83, %f130;
	fma.rn.f32 	%f362, %f361, 0f3BBB989D, 0f3F000000;
	cvt.sat.f32.f32 	%f363, %f362;
	fma.rm.f32 	%f364, %f363, %f135, %f134;
	add.f32 	%f365, %f364, 0fCB40007F;
	neg.f32 	%f366, %f365;
	fma.rn.f32 	%f367, %f361, 0f3FB8AA3B, %f366;
	fma.rn.f32 	%f368, %f361, 0f32A57060, %f367;
	mov.b32 	%r454, %f364;
	shl.b32 	%r455, %r454, 23;
	mov.b32 	%f369, %r455;
	ex2.approx.ftz.f32 	%f370, %f368;
	mul.f32 	%f371, %f370, %f369;
	add.f32 	%f372, %f360, %f371;
	sub.f32 	%f373, %f87, %f130;
	fma.rn.f32 	%f374, %f373, 0f3BBB989D, 0f3F000000;
	cvt.sat.f32.f32 	%f375, %f374;
	fma.rm.f32 	%f376, %f375, %f135, %f134;
	add.f32 	%f377, %f376, 0fCB40007F;
	neg.f32 	%f378, %f377;
	fma.rn.f32 	%f379, %f373, 0f3FB8AA3B, %f378;
	fma.rn.f32 	%f380, %f373, 0f32A57060, %f379;
	mov.b32 	%r456, %f376;
	shl.b32 	%r457, %r456, 23;
	mov.b32 	%f381, %r457;
	ex2.approx.ftz.f32 	%f382, %f380;
	mul.f32 	%f383, %f382, %f381;
	add.f32 	%f384, %f372, %f383;
	sub.f32 	%f385, %f91, %f130;
	fma.rn.f32 	%f386, %f385, 0f3BBB989D, 0f3F000000;
	cvt.sat.f32.f32 	%f387, %f386;
	fma.rm.f32 	%f388, %f387, %f135, %f134;
	add.f32 	%f389, %f388, 0fCB40007F;
	neg.f32 	%f390, %f389;
	fma.rn.f32 	%f391, %f385, 0f3FB8AA3B, %f390;
	fma.rn.f32 	%f392, %f385, 0f32A57060, %f391;
	mov.b32 	%r458, %f388;
	shl.b32 	%r459, %r458, 23;
	mov.b32 	%f393, %r459;
	ex2.approx.ftz.f32 	%f394, %f392;
	mul.f32 	%f395, %f394, %f393;
	add.f32 	%f396, %f384, %f395;
	sub.f32 	%f397, %f95, %f130;
	fma.rn.f32 	%f398, %f397, 0f3BBB989D, 0f3F000000;
	cvt.sat.f32.f32 	%f399, %f398;
	fma.rm.f32 	%f400, %f399, %f135, %f134;
	add.f32 	%f401, %f400, 0fCB40007F;
	neg.f32 	%f402, %f401;
	fma.rn.f32 	%f403, %f397, 0f3FB8AA3B, %f402;
	fma.rn.f32 	%f404, %f397, 0f32A57060, %f403;
	mov.b32 	%r460, %f400;
	shl.b32 	%r461, %r460, 23;
	mov.b32 	%f405, %r461;
	ex2.approx.ftz.f32 	%f406, %f404;
	mul.f32 	%f407, %f406, %f405;
	add.f32 	%f408, %f396, %f407;
	sub.f32 	%f409, %f99, %f130;
	fma.rn.f32 	%f410, %f409, 0f3BBB989D, 0f3F000000;
	cvt.sat.f32.f32 	%f411, %f410;
	fma.rm.f32 	%f412, %f411, %f135, %f134;
	add.f32 	%f413, %f412, 0fCB40007F;
	neg.f32 	%f414, %f413;
	fma.rn.f32 	%f415, %f409, 0f3FB8AA3B, %f414;
	fma.rn.f32 	%f416, %f409, 0f32A57060, %f415;
	mov.b32 	%r462, %f412;
	shl.b32 	%r463, %r462, 23;
	mov.b32 	%f417, %r463;
	ex2.approx.ftz.f32 	%f418, %f416;
	mul.f32 	%f419, %f418, %f417;
	add.f32 	%f420, %f408, %f419;
	sub.f32 	%f421, %f103, %f130;
	fma.rn.f32 	%f422, %f421, 0f3BBB989D, 0f3F000000;
	cvt.sat.f32.f32 	%f423, %f422;
	fma.rm.f32 	%f424, %f423, %f135, %f134;
	add.f32 	%f425, %f424, 0fCB40007F;
	neg.f32 	%f426, %f425;
	fma.rn.f32 	%f427, %f421, 0f3FB8AA3B, %f426;
	fma.rn.f32 	%f428, %f421, 0f32A57060, %f427;
	mov.b32 	%r464, %f424;
	shl.b32 	%r465, %r464, 23;
	mov.b32 	%f429, %r465;
	ex2.approx.ftz.f32 	%f430, %f428;
	mul.f32 	%f431, %f430, %f429;
	add.f32 	%f432, %f420, %f431;
	sub.f32 	%f433, %f107, %f130;
	fma.rn.f32 	%f434, %f433, 0f3BBB989D, 0f3F000000;
	cvt.sat.f32.f32 	%f435, %f434;
	fma.rm.f32 	%f436, %f435, %f135, %f134;
	add.f32 	%f437, %f436, 0fCB40007F;
	neg.f32 	%f438, %f437;
	fma.rn.f32 	%f439, %f433, 0f3FB8AA3B, %f438;
	fma.rn.f32 	%f440, %f433, 0f32A57060, %f439;
	mov.b32 	%r466, %f436;
	shl.b32 	%r467, %r466, 23;
	mov.b32 	%f441, %r467;
	ex2.approx.ftz.f32 	%f442, %f440;
	mul.f32 	%f443, %f442, %f441;
	add.f32 	%f444, %f432, %f443;
	sub.f32 	%f445, %f111, %f130;
	fma.rn.f32 	%f446, %f445, 0f3BBB989D, 0f3F000000;
	cvt.sat.f32.f32 	%f447, %f446;
	fma.rm.f32 	%f448, %f447, %f135, %f134;
	add.f32 	%f449, %f448, 0fCB40007F;
	neg.f32 	%f450, %f449;
	fma.rn.f32 	%f451, %f445, 0f3FB8AA3B, %f450;
	fma.rn.f32 	%f452, %f445, 0f32A57060, %f451;
	mov.b32 	%r468, %f448;
	shl.b32 	%r469, %r468, 23;
	mov.b32 	%f453, %r469;
	ex2.approx.ftz.f32 	%f454, %f452;
	mul.f32 	%f455, %f454, %f453;
	add.f32 	%f456, %f444, %f455;
	sub.f32 	%f457, %f115, %f130;
	fma.rn.f32 	%f458, %f457, 0f3BBB989D, 0f3F000000;
	cvt.sat.f32.f32 	%f459, %f458;
	fma.rm.f32 	%f460, %f459, %f135, %f134;
	add.f32 	%f461, %f460, 0fCB40007F;
	neg.f32 	%f462, %f461;
	fma.rn.f32 	%f463, %f457, 0f3FB8AA3B, %f462;
	fma.rn.f32 	%f464, %f457, 0f32A57060, %f463;
	mov.b32 	%r470, %f460;
	shl.b32 	%r471, %r470, 23;
	mov.b32 	%f465, %r471;
	ex2.approx.ftz.f32 	%f466, %f464;
	mul.f32 	%f467, %f466, %f465;
	add.f32 	%f468, %f456, %f467;
	sub.f32 	%f469, %f119, %f130;
	fma.rn.f32 	%f470, %f469, 0f3BBB989D, 0f3F000000;
	cvt.sat.f32.f32 	%f471, %f470;
	fma.rm.f32 	%f472, %f471, %f135, %f134;
	add.f32 	%f473, %f472, 0fCB40007F;
	neg.f32 	%f474, %f473;
	fma.rn.f32 	%f475, %f469, 0f3FB8AA3B, %f474;
	fma.rn.f32 	%f476, %f469, 0f32A57060, %f475;
	mov.b32 	%r472, %f472;
	shl.b32 	%r473, %r472, 23;
	mov.b32 	%f477, %r473;
	ex2.approx.ftz.f32 	%f478, %f476;
	mul.f32 	%f479, %f478, %f477;
	add.f32 	%f480, %f468, %f479;
	mov.b32 	%r474, %f480;
	shfl.sync.bfly.b32	%r475|%p40, %r474, 16, 31, -1;
	mov.b32 	%f481, %r475;
	add.f32 	%f482, %f480, %f481;
	mov.b32 	%r476, %f482;
	shfl.sync.bfly.b32	%r477|%p41, %r476, 8, 31, -1;
	mov.b32 	%f483, %r477;
	add.f32 	%f484, %f482, %f483;
	mov.b32 	%r478, %f484;
	shfl.sync.bfly.b32	%r479|%p42, %r478, 4, 31, -1;
	mov.b32 	%f485, %r479;
	add.f32 	%f486, %f484, %f485;
	mov.b32 	%r480, %f486;
	shfl.sync.bfly.b32	%r481|%p43, %r480, 2, 31, -1;
	mov.b32 	%f487, %r481;
	add.f32 	%f488, %f486, %f487;
	mov.b32 	%r482, %f488;
	shfl.sync.bfly.b32	%r483|%p44, %r482, 1, 31, -1;
	mov.b32 	%f489, %r483;
	add.f32 	%f490, %f488, %f489;
	div.rn.f32 	%f491, %f143, %f490;
	div.rn.f32 	%f492, %f155, %f490;
	div.rn.f32 	%f493, %f167, %f490;
	div.rn.f32 	%f494, %f179, %f490;
	div.rn.f32 	%f495, %f191, %f490;
	div.rn.f32 	%f496, %f203, %f490;
	div.rn.f32 	%f497, %f215, %f490;
	div.rn.f32 	%f498, %f227, %f490;
	div.rn.f32 	%f499, %f239, %f490;
	div.rn.f32 	%f500, %f251, %f490;
	div.rn.f32 	%f501, %f263, %f490;
	div.rn.f32 	%f502, %f275, %f490;
	div.rn.f32 	%f503, %f287, %f490;
	div.rn.f32 	%f504, %f299, %f490;
	div.rn.f32 	%f505, %f311, %f490;
	div.rn.f32 	%f506, %f323, %f490;
	div.rn.f32 	%f507, %f335, %f490;
	div.rn.f32 	%f508, %f347, %f490;
	div.rn.f32 	%f509, %f359, %f490;
	div.rn.f32 	%f510, %f371, %f490;
	div.rn.f32 	%f511, %f383, %f490;
	div.rn.f32 	%f512, %f395, %f490;
	div.rn.f32 	%f513, %f407, %f490;
	div.rn.f32 	%f514, %f419, %f490;
	div.rn.f32 	%f515, %f431, %f490;
	div.rn.f32 	%f516, %f443, %f490;
	div.rn.f32 	%f517, %f455, %f490;
	div.rn.f32 	%f518, %f467, %f490;
	div.rn.f32 	%f519, %f479, %f490;
	mad.lo.s64 	%rd206, %rd209, %rd6, %rd10;
	shl.b64 	%rd207, %rd206, 2;
	add.s64 	%rd208, %rd11, %rd207;
	st.global.f32 	[%rd208], %f491;
	st.global.f32 	[%rd208+128], %f492;
	st.global.f32 	[%rd208+256], %f493;
	st.global.f32 	[%rd208+384], %f494;
	st.global.f32 	[%rd208+512], %f495;
	st.global.f32 	[%rd208+640], %f496;
	st.global.f32 	[%rd208+768], %f497;
	st.global.f32 	[%rd208+896], %f498;
	st.global.f32 	[%rd208+1024], %f499;
	st.global.f32 	[%rd208+1152], %f500;
	st.global.f32 	[%rd208+1280], %f501;
	st.global.f32 	[%rd208+1408], %f502;
	st.global.f32 	[%rd208+1536], %f503;
	st.global.f32 	[%rd208+1664], %f504;
	st.global.f32 	[%rd208+1792], %f505;
	st.global.f32 	[%rd208+1920], %f506;
	st.global.f32 	[%rd208+2048], %f507;
	st.global.f32 	[%rd208+2176], %f508;
	st.global.f32 	[%rd208+2304], %f509;
	st.global.f32 	[%rd208+2432], %f510;
	st.global.f32 	[%rd208+2560], %f511;
	st.global.f32 	[%rd208+2688], %f512;
	st.global.f32 	[%rd208+2816], %f513;
	st.global.f32 	[%rd208+2944], %f514;
	st.global.f32 	[%rd208+3072], %f515;
	st.global.f32 	[%rd208+3200], %f516;
	st.global.f32 	[%rd208+3328], %f517;
	st.global.f32 	[%rd208+3456], %f518;
	st.global.f32 	[%rd208+3584], %f519;
	add.s64 	%rd209, %rd209, %rd12;
	setp.lt.s64 	%p45, %rd209, %rd24;
	@%p45 bra 	$L__BB432_4;
$L__BB432_5:
	ret;

}
	// .globl	_Z15SoftmaxWarpImplI22BroadcastScaleMaskLoadIffbLm3EiE11DirectStoreIffEfLi1ELi29ELi32ELi1ELb1EL9Algorithm0EEvT_T0_ll
.visible .entry _Z15SoftmaxWarpImplI22BroadcastScaleMaskLoadIffbLm3EiE11DirectStoreIffEfLi1ELi29ELi32ELi1ELb1EL9Algorithm0EEvT_T0_ll(
	.param .align 8 .b8 _Z15SoftmaxWarpImplI22BroadcastScaleMaskLoadIffbLm3EiE11DirectStoreIffEfLi1ELi29ELi32ELi1ELb1EL9Algorithm0EEvT_T0_ll_param_0[112],
	.param .align 8 .b8 _Z15SoftmaxWarpImplI22BroadcastScaleMaskLoadIffbLm3EiE11DirectStoreIffEfLi1ELi29ELi32ELi1ELb1EL9Algorithm0EEvT_T0_ll_param_1[16],
	.param .u64 _Z15SoftmaxWarpImplI22BroadcastScaleMaskLoadIffbLm3EiE11DirectStoreIffEfLi1ELi29ELi32ELi1ELb1EL9Algorithm0EEvT_T0_ll_param_2,
	.param .u64 _Z15SoftmaxWarpImplI22BroadcastScaleMaskLoadIffbLm3EiE11DirectStoreIffEfLi1ELi29ELi32ELi1ELb1EL9Algorithm0EEvT_T0_ll_param_3
)
{
	.reg .pred 	%p<188>;
	.reg .b16 	%rs<38>;
	.reg .b32 	%r<609>;
	.reg .b32 	%f<665>;
	.reg .b64 	%rd<278>;

	ld.param.u64 	%rd34, [_Z15SoftmaxWarpImplI22BroadcastScaleMaskLoadIffbLm3EiE11DirectStoreIffEfLi1ELi29ELi32ELi1ELb1EL9Algorithm0EEvT_T0_ll_param_1+8];
	ld.param.u64 	%rd33, [_Z15SoftmaxWarpImplI22BroadcastScaleMaskLoadIffbLm3EiE11DirectStoreIffEfLi1ELi29ELi32ELi1ELb1EL9Algorithm0EEvT_T0_ll_param_1];
	ld.param.v2.f32 	{%f148, %f149}, [_Z15SoftmaxWarpImplI22BroadcastScaleMaskLoadIffbLm3EiE11DirectStoreIffEfLi1ELi29ELi32ELi1ELb1EL9Algorithm0EEvT_T0_ll_param_0+104];
	ld.param.u64 	%rd32, [_Z15SoftmaxWarpImplI22BroadcastScaleMaskLoadIffbLm3EiE11DirectStoreIffEfLi1ELi29ELi32ELi1ELb1EL9Algorithm0EEvT_T0_ll_param_0+96];
	ld.param.u32 	%r11, [_Z15SoftmaxWarpImplI22BroadcastScaleMaskLoadIffbLm3EiE11DirectStoreIffEfLi1ELi29ELi32ELi1ELb1EL9Algorithm0EEvT_T0_ll_param_0+80];
	ld.param.v2.u32 	{%r9, %r10}, [_Z15SoftmaxWarpImplI22BroadcastScaleMaskLoadIffbLm3EiE11DirectStoreIffEfLi1ELi29ELi32ELi1ELb1EL9Algorithm0EEvT_T0_ll_param_0+72];
	ld.param.v2.u32 	{%r6, %r7}, [_Z15SoftmaxWarpImplI22BroadcastScaleMaskLoadIffbLm3EiE11DirectStoreIffEfLi1ELi29ELi32ELi1ELb1EL9Algorithm0EEvT_T0_ll_param_0+48];
	ld.param.u64 	%rd28, [_Z15SoftmaxWarpImplI22BroadcastScaleMaskLoadIffbLm3EiE11DirectStoreIffEfLi1ELi29ELi32ELi1ELb1EL9Algorithm0EEvT_T0_ll_param_0+32];
	ld.param.u64 	%rd27, [_Z15SoftmaxWarpImplI22BroadcastScaleMaskLoadIffbLm3EiE11DirectStoreIffEfLi1ELi29ELi32ELi1ELb1EL9Algorithm0EEvT_T0_ll_param_0+24];
	ld.param.u64 	%rd26, [_Z15SoftmaxWarpImplI22BroadcastScaleMaskLoadIffbLm3EiE11DirectStoreIffEfLi1ELi29ELi32ELi1ELb1EL9Algorithm0EEvT_T0_ll_param_0+16];
	ld.param.u64 	%rd25, [_Z15SoftmaxWarpImplI22BroadcastScaleMaskLoadIffbLm3EiE11DirectStoreIffEfLi1ELi29ELi32ELi1ELb1EL9Algorithm0EEvT_T0_ll_param_0+8];
	ld.param.u64 	%rd24, [_Z15SoftmaxWarpImplI22BroadcastScaleMaskLoadIffbLm3EiE11DirectStoreIffEfLi1ELi29ELi32ELi1ELb1EL9Algorithm0EEvT_T0_ll_param_0];
	ld.param.u64 	%rd36, [_Z15SoftmaxWarpImplI22BroadcastScaleMaskLoadIffbLm3EiE11DirectStoreIffEfLi1ELi29ELi32ELi1ELb1EL9Algorithm0EEvT_T0_ll_param_3];
	cvta.to.global.u64 	%rd1, %rd24;
	cvta.to.global.u64 	%rd2, %rd25;
	setp.lt.s64 	%p1, %rd36, 929;
	@%p1 bra 	$L__BB433_2;
	mov.u64 	%rd37, $str;
	cvta.global.u64 	%rd38, %rd37;
	mov.u64 	%rd39, $str$1;
	cvta.global.u64 	%rd40, %rd39;
	mov.u64 	%rd41, __unnamed_424;
	cvta.global.u64 	%rd42, %rd41;
	{ // callseq 423, 0
	.param .b64 param0;
	st.param.b64 	[param0], %rd38;
	.param .b64 param1;
	st.param.b64 	[param1], %rd40;
	.param .b32 param2;
	st.param.b32 	[param2], 219;
	.param .b64 param3;
	st.param.b64 	[param3], %rd42;
	.param .b64 param4;
	st.param.b64 	[param4], 1;
	call.uni 
	__assertfail, 
	(
	param0, 
	param1, 
	param2, 
	param3, 
	param4
	);
	} // callseq 423
$L__BB433_2:
	ld.param.u64 	%rd275, [_Z15SoftmaxWarpImplI22BroadcastScaleMaskLoadIffbLm3EiE11DirectStoreIffEfLi1ELi29ELi32ELi1ELb1EL9Algorithm0EEvT_T0_ll_param_2];
	mov.u32 	%r22, %ctaid.x;
	mov.u32 	%r23, %ntid.y;
	mov.u32 	%r24, %tid.y;
	mad.lo.s32 	%r25, %r22, %r23, %r24;
	cvt.s64.s32 	%rd277, %r25;
	setp.le.s64 	%p2, %rd275, %rd277;
	@%p2 bra 	$L__BB433_121;
	mov.u32 	%r26, %tid.x;
	add.s32 	%r27, %r26, 416;
	cvt.u64.u32 	%rd6, %r27;
	add.s32 	%r28, %r26, 448;
	cvt.u64.u32 	%rd7, %r28;
	add.s32 	%r29, %r26, 480;
	cvt.u64.u32 	%rd8, %r29;
	add.s32 	%r30, %r26, 512;
	cvt.u64.u32 	%rd9, %r30;
	add.s32 	%r31, %r26, 544;
	cvt.u64.u32 	%rd10, %r31;
	add.s32 	%r32, %r26, 576;
	cvt.u64.u32 	%rd11, %r32;
	add.s32 	%r33, %r26, 608;
	cvt.u64.u32 	%rd12, %r33;
	add.s32 	%r50, %r26, 32;
$L__BB433_4:
	cvt.u64.u32 	%rd43, %r26;
	setp.le.s64 	%p3, %rd36, %rd43;
	mul.lo.s64 	%rd15, %rd32, %rd277;
	mov.f32 	%f607, 0fFF800000;
	mov.f32 	%f610, %f607;
	@%p3 bra 	$L__BB433_6;
	setp.eq.s64 	%p4, %rd28, 1;
	setp.eq.s64 	%p5, %rd27, 1;
	setp.eq.s64 	%p6, %rd26, 1;
	add.s64 	%rd45, %rd15, %rd43;
	cvt.u32.u64 	%r36, %rd45;
	div.s32 	%r37, %r36, %r6;
	mul.lo.s32 	%r38, %r37, %r6;
	sub.s32 	%r39, %r36, %r38;
	div.s32 	%r40, %r39, %r7;
	mul.lo.s32 	%r41, %r40, %r7;
	sub.s32 	%r42, %r39, %r41;
	selp.b32 	%r43, 0, %r37, %p6;
	selp.b32 	%r44, 0, %r40, %p5;
	selp.b32 	%r45, 0, %r42, %p4;
	mul.lo.s32 	%r46, %r9, %r43;
	mad.lo.s32 	%r47, %r10, %r44, %r46;
	mad.lo.s32 	%r48, %r11, %r45, %r47;
	shl.b64 	%rd46, %rd45, 32;
	shr.s64 	%rd47, %rd46, 30;
	add.s64 	%rd48, %rd1, %rd47;
	ld.global.f32 	%f151, [%rd48];
	cvt.s64.s32 	%rd49, %r48;
	add.s64 	%rd50, %rd2, %rd49;
	ld.global.u8 	%rs9, [%rd50];
	setp.eq.s16 	%p7, %rs9, 0;
	mul.f32 	%f152, %f151, %f149;
	selp.f32 	%f607, %f148, %f152, %p7;
	max.f32 	%f610, %f607, 0fFF800000;
$L__BB433_6:
	cvt.u64.u32 	%rd16, %r50;
	setp.le.s64 	%p8, %rd36, %rd16;
	mov.f32 	%f609, 0fFF800000;
	@%p8 bra 	$L__BB433_8;
	setp.eq.s64 	%p9, %rd28, 1;
	setp.eq.s64 	%p10, %rd27, 1;
	setp.eq.s64 	%p11, %rd26, 1;
	add.s64 	%rd51, %rd15, %rd16;
	cvt.u32.u64 	%r51, %rd51;
	div.s32 	%r52, %r51, %r6;
	mul.lo.s32 	%r53, %r52, %r6;
	sub.s32 	%r54, %r51, %r53;
	div.s32 	%r55, %r54, %r7;
	mul.lo.s32 	%r56, %r55, %r7;
	sub.s32 	%r57, %r54, %r56;
	selp.b32 	%r58, 0, %r52, %p11;
	selp.b32 	%r59, 0, %r55, %p10;
	selp.b32 	%r60, 0, %r57, %p9;
	mul.lo.s32 	%r61, %r9, %r58;
	mad.lo.s32 	%r62, %r10, %r59, %r61;
	mad.lo.s32 	%r63, %r11, %r60, %r62;
	shl.b64 	%rd52, %rd51, 32;
	shr.s64 	%rd53, %rd52, 30;
	add.s64 	%rd54, %rd1, %rd53;
	ld.global.f32 	%f154, [%rd54];
	cvt.s64.s32 	%rd55, %r63;
	add.s64 	%rd56, %rd2, %rd55;
	ld.global.u8 	%rs10, [%rd56];
	setp.eq.s16 	%p12, %rs10, 0;
	mul.f32 	%f155, %f154, %f149;
	selp.f32 	%f609, %f148, %f155, %p12;
	max.f32 	%f610, %f610, %f609;
$L__BB433_8:
	mov.u32 	%r64, %tid.x;
	add.s32 	%r65, %r64, 64;
	cvt.u64.u32 	%rd17, %r65;
	setp.le.s64 	%p13, %rd36, %rd17;
	mov.f32 	%f611, 0fFF800000;
	@%p13 bra 	$L__BB433_10;
	setp.eq.s64 	%p14, %rd28, 1;
	setp.eq.s64 	%p15, %rd27, 1;
	setp.eq.s64 	%p16, %rd26, 1;
	add.s64 	%rd57, %rd15, %rd17;
	cvt.u32.u64 	%r66, %rd57;
	div.s32 	%r67, %r66, %r6;
	mul.lo.s32 	%r68, %r67, %r6;
	sub.s32 	%r69, %r66, %r68;
	div.s32 	%r70, %r69, %r7;
	mul.lo.s32 	%r71, %r70, %r7;
	sub.s32 	%r72, %r69, %r71;
	selp.b32 	%r73, 0, %r67, %p16;
	selp.b32 	%r74, 0, %r70, %p15;
	selp.b32 	%r75, 0, %r72, %p14;
	mul.lo.s32 	%r76, %r9, %r73;
	mad.lo.s32 	%r77, %r10, %r74, %r76;
	mad.lo.s32 	%r78, %r11, %r75, %r77;
	shl.b64 	%rd58, %rd57, 32;
	shr.s64 	%rd59, %rd58, 30;
	add.s64 	%rd60, %rd1, %rd59;
	ld.global.f32 	%f157, [%rd60];
	cvt.s64.s32 	%rd61, %r78;
	add.s64 	%rd62, %rd2, %rd61;
	ld.global.u8 	%rs11, [%rd62];
	setp.eq.s16 	%p17, %rs11, 0;
	mul.f32 	%f158, %f157, %f149;
	selp.f32 	%f611, %f148, %f158, %p17;
	max.f32 	%f610, %f610, %f611;
$L__BB433_10:
	add.s32 	%r80, %r64, 96;
	cvt.u64.u32 	%rd18, %r80;
	setp.le.s64 	%p18, %rd36, %rd18;
	mov.f32 	%f613, 0fFF800000;
	@%p18 bra 	$L__BB433_12;
	setp.eq.s64 	%p19, %rd28, 1;
	setp.eq.s64 	%p20, %rd27, 1;
	setp.eq.s64 	%p21, %rd26, 1;
	add.s64 	%rd63, %rd15, %rd18;
	cvt.u32.u64 	%r81, %rd63;
	div.s32 	%r82, %r81, %r6;
	mul.lo.s32 	%r83, %r82, %r6;
	sub.s32 	%r84, %r81, %r83;
	div.s32 	%r85, %r84, %r7;
	mul.lo.s32 	%r86, %r85, %r7;
	sub.s32 	%r87, %r84, %r86;
	selp.b32 	%r88, 0, %r82, %p21;
	selp.b32 	%r89, 0, %r85, %p20;
	selp.b32 	%r90, 0, %r87, %p19;
	mul.lo.s32 	%r91, %r9, %r88;
	mad.lo.s32 	%r92, %r10, %r89, %r91;
	mad.lo.s32 	%r93, %r11, %r90, %r92;
	shl.b64 	%rd64, %rd63, 32;
	shr.s64 	%rd65, %rd64, 30;
	add.s64 	%rd66, %rd1, %rd65;
	ld.global.f32 	%f160, [%rd66];
	cvt.s64.s32 	%rd67, %r93;
	add.s64 	%rd68, %rd2, %rd67;
	ld.global.u8 	%rs12, [%rd68];
	setp.eq.s16 	%p22, %rs12, 0;
	mul.f32 	%f161, %f160, %f149;
	selp.f32 	%f613, %f148, %f161, %p22;
	max.f32 	%f610, %f610, %f613;
$L__BB433_12:
	add.s32 	%r95, %r64, 128;
	cvt.u64.u32 	%rd69, %r95;
	setp.le.s64 	%p23, %rd36, %rd69;
	mov.f32 	%f615, 0fFF800000;
	@%p23 bra 	$L__BB433_14;
	setp.eq.s64 	%p24, %rd28, 1;
	setp.eq.s64 	%p25, %rd27, 1;
	setp.eq.s64 	%p26, %rd26, 1;
	add.s64 	%rd71, %rd15, %rd69;
	cvt.u32.u64 	%r98, %rd71;
	div.s32 	%r99, %r98, %r6;
	mul.lo.s32 	%r100, %r99, %r6;
	sub.s32 	%r101, %r98, %r100;
	div.s32 	%r102, %r101, %r7;
	mul.lo.s32 	%r103, %r102, %r7;
	sub.s32 	%r104, %r101, %r103;
	selp.b32 	%r105, 0, %r99, %p26;
	selp.b32 	%r106, 0, %r102, %p25;
	selp.b32 	%r107, 0, %r104, %p24;
	mul.lo.s32 	%r108, %r9, %r105;
	mad.lo.s32 	%r109, %r10, %r106, %r108;
	mad.lo.s32 	%r110, %r11, %r107, %r109;
	shl.b64 	%rd72, %rd71, 32;
	shr.s64 	%rd73, %rd72, 30;
	add.s64 	%rd74, %rd1, %rd73;
	ld.global.f32 	%f163, [%rd74];
	cvt.s64.s32 	%rd75, %r110;
	add.s64 	%rd76, %rd2, %rd75;
	ld.global.u8 	%rs13, [%rd76];
	setp.eq.s16 	%p27, %rs13, 0;
	mul.f32 	%f164, %f163, %f149;
	selp.f32 	%f615, %f148, %f164, %p27;
	max.f32 	%f610, %f610, %f615;
$L__BB433_14:
	add.s32 	%r112, %r64, 160;
	cvt.u64.u32 	%rd77, %r112;
	setp.le.s64 	%p28, %rd36, %rd77;
	mov.f32 	%f617, 0fFF800000;
	@%p28 bra 	$L__BB433_16;
	setp.eq.s64 	%p29, %rd28, 1;
	setp.eq.s64 	%p30, %rd27, 1;
	setp.eq.s64 	%p31, %rd26, 1;
	add.s64 	%rd79, %rd15, %rd77;
	cvt.u32.u64 	%r115, %rd79;
	div.s32 	%r116, %r115, %r6;
	mul.lo.s32 	%r117, %r116, %r6;
	sub.s32 	%r118, %r115, %r117;
	div.s32 	%r119, %r118, %r7;
	mul.lo.s32 	%r120, %r119, %r7;
	sub.s32 	%r121, %r118, %r120;
	selp.b32 	%r122, 0, %r116, %p31;
	selp.b32 	%r123, 0, %r119, %p30;
	selp.b32 	%r124, 0, %r121, %p29;
	mul.lo.s32 	%r125, %r9, %r122;
	mad.lo.s32 	%r126, %r10, %r123, %r125;
	mad.lo.s32 	%r127, %r11, %r124, %r126;
	shl.b64 	%rd80, %rd79, 32;
	shr.s64 	%rd81, %rd80, 30;
	add.s64 	%rd82, %rd1, %rd81;
	ld.global.f32 	%f166, [%rd82];
	cvt.s64.s32 	%rd83, %r127;
	add.s64 	%rd84, %rd2, %rd83;
	ld.global.u8 	%rs14, [%rd84];
	setp.eq.s16 	%p32, %rs14, 0;
	mul.f32 	%f167, %f166, %f149;
	selp.f32 	%f617, %f148, %f167, %p32;
	max.f32 	%f610, %f610, %f617;
$L__BB433_16:
	add.s32 	%r129, %r64, 192;
	cvt.u64.u32 	%rd85, %r129;
	setp.le.s64 	%p33, %rd36, %rd85;
	mov.f32 	%f619, 0fFF800000;
	@%p33 bra 	$L__BB433_18;
	setp.eq.s64 	%p34, %rd28, 1;
	setp.eq.s64 	%p35, %rd27, 1;
	setp.eq.s64 	%p36, %rd26, 1;
	add.s64 	%rd87, %rd15, %rd85;
	cvt.u32.u64 	%r132, %rd87;
	div.s32 	%r133, %r132, %r6;
	mul.lo.s32 	%r134, %r133, %r6;
	sub.s32 	%r135, %r132, %r134;
	div.s32 	%r136, %r135, %r7;
	mul.lo.s32 	%r137, %r136, %r7;
	sub.s32 	%r138, %r135, %r137;
	selp.b32 	%r139, 0, %r133, %p36;
	selp.b32 	%r140, 0, %r136, %p35;
	selp.b32 	%r141, 0, %r138, %p34;
	mul.lo.s32 	%r142, %r9, %r139;
	mad.lo.s32 	%r143, %r10, %r140, %r142;
	mad.lo.s32 	%r144, %r11, %r141, %r143;
	shl.b64 	%rd88, %rd87, 32;
	shr.s64 	%rd89, %rd88, 30;
	add.s64 	%rd90, %rd1, %rd89;
	ld.global.f32 	%f169, [%rd90];
	cvt.s64.s32 	%rd91, %r144;
	add.s64 	%rd92, %rd2, %rd91;
	ld.global.u8 	%rs15, [%rd92];
	setp.eq.s16 	%p37, %rs15, 0;
	mul.f32 	%f170, %f169, %f149;
	selp.f32 	%f619, %f148, %f170, %p37;
	max.f32 	%f610, %f610, %f619;
$L__BB433_18:
	add.s32 	%r146, %r64, 224;
	cvt.u64.u32 	%rd93, %r146;
	setp.le.s64 	%p38, %rd36, %rd93;
	mov.f32 	%f621, 0fFF800000;
	@%p38 bra 	$L__BB433_20;
	setp.eq.s64 	%p39, %rd28, 1;
	setp.eq.s64 	%p40, %rd27, 1;
	setp.eq.s64 	%p41, %rd26, 1;
	cvt.u64.u32 	%rd94, %r146;
	add.s64 	%rd95, %rd15, %rd94;
	cvt.u32.u64 	%r149, %rd95;
	div.s32 	%r150, %r149, %r6;
	mul.lo.s32 	%r151, %r150, %r6;
	sub.s32 	%r152, %r149, %r151;
	div.s32 	%r153, %r152, %r7;
	mul.lo.s32 	%r154, %r153, %r7;
	sub.s32 	%r155, %r152, %r154;
	selp.b32 	%r156, 0, %r150, %p41;
	selp.b32 	%r157, 0, %r153, %p40;
	selp.b32 	%r158, 0, %r155, %p39;
	mul.lo.s32 	%r159, %r9, %r156;
	mad.lo.s32 	%r160, %r10, %r157, %r159;
	mad.lo.s32 	%r161, %r11, %r158, %r160;
	shl.b64 	%rd96, %rd95, 32;
	shr.s64 	%rd97, %rd96, 30;
	add.s64 	%rd98, %rd1, %rd97;
	ld.global.f32 	%f172, [%rd98];
	cvt.s64.s32 	%rd99, %r161;
	add.s64 	%rd100, %rd2, %rd99;
	ld.global.u8 	%rs16, [%rd100];
	setp.eq.s16 	%p42, %rs16, 0;
	mul.f32 	%f173, %f172, %f149;
	selp.f32 	%f621, %f148, %f173, %p42;
	max.f32 	%f610, %f610, %f621;
$L__BB433_20:
	add.s32 	%r163, %r64, 256;
	cvt.u64.u32 	%rd101, %r163;
	setp.le.s64 	%p43, %rd36, %rd101;
	mov.f32 	%f623, 0fFF800000;
	@%p43 bra 	$L__BB433_22;
	setp.eq.s64 	%p44, %rd28, 1;
	setp.eq.s64 	%p45, %rd27, 1;
	setp.eq.s64 	%p46, %rd26, 1;
	cvt.u64.u32 	%rd102, %r163;
	add.s64 	%rd103, %rd15, %rd102;
	cvt.u32.u64 	%r166, %rd103;
	div.s32 	%r167, %r166, %r6;
	mul.lo.s32 	%r168, %r167, %r6;
	sub.s32 	%r169, %r166, %r168;
	div.s32 	%r170, %r169, %r7;
	mul.lo.s32 	%r171, %r170, %r7;
	sub.s32 	%r172, %r169, %r171;
	selp.b32 	%r173, 0, %r167, %p46;
	selp.b32 	%r174, 0, %r170, %p45;
	selp.b32 	%r175, 0, %r172, %p44;
	mul.lo.s32 	%r176, %r9, %r173;
	mad.lo.s32 	%r177, %r10, %r174, %r176;
	mad.lo.s32 	%r178, %r11, %r175, %r177;
	shl.b64 	%rd104, %rd103, 32;
	shr.s64 	%rd105, %rd104, 30;
	add.s64 	%rd106, %rd1, %rd105;
	ld.global.f32 	%f175, [%rd106];
	cvt.s64.s32 	%rd107, %r178;
	add.s64 	%rd108, %rd2, %rd107;
	ld.global.u8 	%rs17, [%rd108];
	setp.eq.s16 	%p47, %rs17, 0;
	mul.f32 	%f176, %f175, %f149;
	selp.f32 	%f623, %f148, %f176, %p47;
	max.f32 	%f610, %f610, %f623;
$L__BB433_22:
	add.s32 	%r180, %r64, 288;
	cvt.u64.u32 	%rd109, %r180;
	setp.le.s64 	%p48, %rd36, %rd109;
	mov.f32 	%f625, 0fFF800000;
	@%p48 bra 	$L__BB433_24;
	setp.eq.s64 	%p49, %rd28, 1;
	setp.eq.s64 	%p50, %rd27, 1;
	setp.eq.s64 	%p51, %rd26, 1;
	add.s32 	%r182, %r64, 288;
	cvt.u64.u32 	%rd110, %r182;
	add.s64 	%rd111, %rd15, %rd110;
	cvt.u32.u64 	%r183, %rd111;
	div.s32 	%r184, %r183, %r6;
	mul.lo.s32 	%r185, %r184, %r6;
	sub.s32 	%r186, %r183, %r185;
	div.s32 	%r187, %r186, %r7;
	mul.lo.s32 	%r188, %r187, %r7;
	sub.s32 	%r189, %r186, %r188;
	selp.b32 	%r190, 0, %r184, %p51;
	selp.b32 	%r191, 0, %r187, %p50;
	selp.b32 	%r192, 0, %r189, %p49;
	mul.lo.s32 	%r193, %r9, %r190;
	mad.lo.s32 	%r194, %r10, %r191, %r193;
	mad.lo.s32 	%r195, %r11, %r192, %r194;
	shl.b64 	%rd112, %rd111, 32;
	shr.s64 	%rd113, %rd112, 30;
	add.s64 	%rd114, %rd1, %rd113;
	ld.global.f32 	%f178, [%rd114];
	cvt.s64.s32 	%rd115, %r195;
	add.s64 	%rd116, %rd2, %rd115;
	ld.global.u8 	%rs18, [%rd116];
	setp.eq.s16 	%p52, %rs18, 0;
	mul.f32 	%f179, %f178, %f149;
	selp.f32 	%f625, %f148, %f179, %p52;
	max.f32 	%f610, %f610, %f625;
$L__BB433_24:
	add.s32 	%r197, %r64, 320;
	cvt.u64.u32 	%rd117, %r197;
	setp.le.s64 	%p53, %rd36, %rd117;
	mov.f32 	%f627, 0fFF800000;
	@%p53 bra 	$L__BB433_26;
	setp.eq.s64 	%p54, %rd28, 1;
	setp.eq.s64 	%p55, %rd27, 1;
	setp.eq.s64 	%p56, %rd26, 1;
	add.s32 	%r199, %r64, 320;
	cvt.u64.u32 	%rd118, %r199;
	add.s64 	%rd119, %rd15, %rd118;
	cvt.u32.u64 	%r200, %rd119;
	div.s32 	%r201, %r200, %r6;
	mul.lo.s32 	%r202, %r201, %r6;
	sub.s32 	%r203, %r200, %r202;
	div.s32 	%r204, %r203, %r7;
	mul.lo.s32 	%r205, %r204, %r7;
	sub.s32 	%r206, %r203, %r205;
	selp.b32 	%r207, 0, %r201, %p56;
	selp.b32 	%r208, 0, %r204, %p55;
	selp.b32 	%r209, 0, %r206, %p54;
	mul.lo.s32 	%r210, %r9, %r207;
	mad.lo.s32 	%r211, %r10, %r208, %r210;
	mad.lo.s32 	%r212, %r11, %r209, %r211;
	shl.b64 	%rd120, %rd119, 32;
	shr.s64 	%rd121, %rd120, 30;
	add.s64 	%rd122, %rd1, %rd121;
	ld.global.f32 	%f181, [%rd122];
	cvt.s64.s32 	%rd123, %r212;
	add.s64 	%rd124, %rd2, %rd123;
	ld.global.u8 	%rs19, [%rd124];
	setp.eq.s16 	%p57, %rs19, 0;
	mul.f32 	%f182, %f181, %f149;
	selp.f32 	%f627, %f148, %f182, %p57;
	max.f32 	%f610, %f610, %f627;
$L__BB433_26:
	add.s32 	%r214, %r64, 352;
	cvt.u64.u32 	%rd125, %r214;
	setp.le.s64 	%p58, %rd36, %rd125;
	mov.f32 	%f629, 0fFF800000;
	@%p58 bra 	$L__BB433_28;
	setp.eq.s64 	%p59, %rd28, 1;
	setp.eq.s64 	%p60, %rd27, 1;
	setp.eq.s64 	%p61, %rd26, 1;
	mov.u32 	%r215, %tid.x;
	add.s32 	%r216, %r215, 352;
	cvt.u64.u32 	%rd126, %r216;
	add.s64 	%rd127, %rd15, %rd126;
	cvt.u32.u64 	%r217, %rd127;
	div.s32 	%r218, %r217, %r6;
	mul.lo.s32 	%r219, %r218, %r6;
	sub.s32 	%r220, %r217, %r219;
	div.s32 	%r221, %r220, %r7;
	mul.lo.s32 	%r222, %r221, %r7;
	sub.s32 	%r223, %r220, %r222;
	selp.b32 	%r224, 0, %r218, %p61;
	selp.b32 	%r225, 0, %r221, %p60;
	selp.b32 	%r226, 0, %r223, %p59;
	mul.lo.s32 	%r227, %r9, %r224;
	mad.lo.s32 	%r228, %r10, %r225, %r227;
	mad.lo.s32 	%r229, %r11, %r226, %r228;
	shl.b64 	%rd128, %rd127, 32;
	shr.s64 	%rd129, %rd128, 30;
	add.s64 	%rd130, %rd1, %rd129;
	ld.global.f32 	%f184, [%rd130];
	cvt.s64.s32 	%rd131, %r229;
	add.s64 	%rd132, %rd2, %rd131;
	ld.global.u8 	%rs20, [%rd132];
	setp.eq.s16 	%p62, %rs20, 0;
	mul.f32 	%f185, %f184, %f149;
	selp.f32 	%f629, %f148, %f185, %p62;
	max.f32 	%f610, %f610, %f629;
$L__BB433_28:
	mov.u32 	%r230, %tid.x;
	add.s32 	%r231, %r230, 384;
	cvt.u64.u32 	%rd19, %r231;
	setp.le.s64 	%p63, %rd36, %rd19;
	mov.f32 	%f631, 0fFF800000;
	@%p63 bra 	$L__BB433_30;
	setp.eq.s64 	%p64, %rd28, 1;
	setp.eq.s64 	%p65, %rd27, 1;
	setp.eq.s64 	%p66, %rd26, 1;
	add.s64 	%rd133, %rd15, %rd19;
	cvt.u32.u64 	%r232, %rd133;
	div.s32 	%r233, %r232, %r6;
	mul.lo.s32 	%r234, %r233, %r6;
	sub.s32 	%r235, %r232, %r234;
	div.s32 	%r236, %r235, %r7;
	mul.lo.s32 	%r237, %r236, %r7;
	sub.s32 	%r238, %r235, %r237;
	selp.b32 	%r239, 0, %r233, %p66;
	selp.b32 	%r240, 0, %r236, %p65;
	selp.b32 	%r241, 0, %r238, %p64;
	mul.lo.s32 	%r242, %r9, %r239;
	mad.lo.s32 	%r243, %r10, %r240, %r242;
	mad.lo.s32 	%r244, %r11, %r241, %r243;
	shl.b64 	%rd134, %rd133, 32;
	shr.s64 	%rd135, %rd134, 30;
	add.s64 	%rd136, %rd1, %rd135;
	ld.global.f32 	%f187, [%rd136];
	cvt.s64.s32 	%rd137, %r244;
	add.s64 	%rd138, %rd2, %rd137;
	ld.global.u8 	%rs21, [%rd138];
	setp.eq.s16 	%p67, %rs21, 0;
	mul.f32 	%f188, %f187, %f149;
	selp.f32 	%f631, %f148, %f188, %p67;
	max.f32 	%f610, %f610, %f631;
$L__BB433_30:
	setp.le.s64 	%p68, %rd36, %rd6;
	mov.f32 	%f633, 0fFF800000;
	@%p68 bra 	$L__BB433_32;
	setp.eq.s64 	%p69, %rd28, 1;
	setp.eq.s64 	%p70, %rd27, 1;
	setp.eq.s64 	%p71, %rd26, 1;
	add.s64 	%rd139, %rd15, %rd6;
	cvt.u32.u64 	%r245, %rd139;
	div.s32 	%r246, %r245, %r6;
	mul.lo.s32 	%r247, %r246, %r6;
	sub.s32 	%r248, %r245, %r247;
	div.s32 	%r249, %r248, %r7;
	mul.lo.s32 	%r250, %r249, %r7;
	sub.s32 	%r251, %r248, %r250;
	selp.b32 	%r252, 0, %r246, %p71;
	selp.b32 	%r253, 0, %r249, %p70;
	selp.b32 	%r254, 0, %r251, %p69;
	mul.lo.s32 	%r255, %r9, %r252;
	mad.lo.s32 	%r256, %r10, %r253, %r255;
	mad.lo.s32 	%r257, %r11, %r254, %r256;
	shl.b64 	%rd140, %rd139, 32;
	shr.s64 	%rd141, %rd140, 30;
	add.s64 	%rd142, %rd1, %rd141;
	ld.global.f32 	%f190, [%rd142];
	cvt.s64.s32 	%rd143, %r257;
	add.s64 	%rd144, %rd2, %rd143;
	ld.global.u8 	%rs22, [%rd144];
	setp.eq.s16 	%p72, %rs22, 0;
	mul.f32 	%f191, %f190, %f149;
	selp.f32 	%f633, %f148, %f191, %p72;
	max.f32 	%f610, %f610, %f633;
$L__BB433_32:
	setp.le.s64 	%p73, %rd36, %rd7;
	mov.f32 	%f635, 0fFF800000;
	@%p73 bra 	$L__BB433_34;
	setp.eq.s64 	%p74, %rd28, 1;
	setp.eq.s64 	%p75, %rd27, 1;
	setp.eq.s64 	%p76, %rd26, 1;
	add.s64 	%rd145, %rd15, %rd7;
	cvt.u32.u64 	%r258, %rd145;
	div.s32 	%r259, %r258, %r6;
	mul.lo.s32 	%r260, %r259, %r6;
	sub.s32 	%r261, %r258, %r260;
	div.s32 	%r262, %r261, %r7;
	mul.lo.s32 	%r263, %r262, %r7;
	sub.s32 	%r264, %r261, %r263;
	selp.b32 	%r265, 0, %r259, %p76;
	selp.b32 	%r266, 0, %r262, %p75;
	selp.b32 	%r267, 0, %r264, %p74;
	mul.lo.s32 	%r268, %r9, %r265;
	mad.lo.s32 	%r269, %r10, %r266, %r268;
	mad.lo.s32 	%r270, %r11, %r267, %r269;
	shl.b64 	%rd146, %rd145, 32;
	shr.s64 	%rd147, %rd146, 30;
	add.s64 	%rd148, %rd1, %rd147;
	ld.global.f32 	%f193, [%rd148];
	cvt.s64.s32 	%rd149, %r270;
	add.s64 	%rd150, %rd2, %rd149;
	ld.global.u8 	%rs23, [%rd150];
	setp.eq.s16 	%p77, %rs23, 0;
	mul.f32 	%f194, %f193, %f149;
	selp.f32 	%f635, %f148, %f194, %p77;
	max.f32 	%f610, %f610, %f635;
$L__BB433_34:
	setp.le.s64 	%p78, %rd36, %rd8;
	mov.f32 	%f637, 0fFF800000;
	@%p78 bra 	$L__BB433_36;
	setp.eq.s64 	%p79, %rd28, 1;
	setp.eq.s64 	%p80, %rd27, 1;
	setp.eq.s64 	%p81, %rd26, 1;
	add.s64 	%rd151, %rd15, %rd8;
	cvt.u32.u64 	%r271, %rd151;
	div.s32 	%r272, %r271, %r6;
	mul.lo.s32 	%r273, %r272, %r6;
	sub.s32 	%r274, %r271, %r273;
	div.s32 	%r275, %r274, %r7;
	mul.lo.s32 	%r276, %r275, %r7;
	sub.s32 	%r277, %r274, %r276;
	selp.b32 	%r278, 0, %r272, %p81;
	selp.b32 	%r279, 0, %r275, %p80;
	selp.b32 	%r280, 0, %r277, %p79;
	mul.lo.s32 	%r281, %r9, %r278;
	mad.lo.s32 	%r282, %r10, %r279, %r281;
	mad.lo.s32 	%r283, %r11, %r280, %r282;
	shl.b64 	%rd152, %rd151, 32;
	shr.s64 	%rd153, %rd152, 30;
	add.s64 	%rd154, %rd1, %rd153;
	ld.global.f32 	%f196, [%rd154];
	cvt.s64.s32 	%rd155, %r283;
	add.s64 	%rd156, %rd2, %rd155;
	ld.global.u8 	%rs24, [%rd156];
	setp.eq.s16 	%p82, %rs24, 0;
	mul.f32 	%f197, %f196, %f149;
	selp.f32 	%f637, %f148, %f197, %p82;
	max.f32 	%f610, %f610, %f637;
$L__BB433_36:
	setp.le.s64 	%p83, %rd36, %rd9;
	mov.f32 	%f639, 0fFF800000;
	@%p83 bra 	$L__BB433_38;
	setp.eq.s64 	%p84, %rd28, 1;
	setp.eq.s64 	%p85, %rd27, 1;
	setp.eq.s64 	%p86, %rd26, 1;
	add.s64 	%rd157, %rd15, %rd9;
	cvt.u32.u64 	%r284, %rd157;
	div.s32 	%r285, %r284, %r6;
	mul.lo.s32 	%r286, %r285, %r6;
	sub.s32 	%r287, %r284, %r286;
	div.s32 	%r288, %r287, %r7;
	mul.lo.s32 	%r289, %r288, %r7;
	sub.s32 	%r290, %r287, %r289;
	selp.b32 	%r291, 0, %r285, %p86;
	selp.b32 	%r292, 0, %r288, %p85;
	selp.b32 	%r293, 0, %r290, %p84;
	mul.lo.s32 	%r294, %r9, %r291;
	mad.lo.s32 	%r295, %r10, %r292, %r294;
	mad.lo.s32 	%r296, %r11, %r293, %r295;
	shl.b64 	%rd158, %rd157, 32;
	shr.s64 	%rd159, %rd158, 30;
	add.s64 	%rd160, %rd1, %rd159;
	ld.global.f32 	%f199, [%rd160];
	cvt.s64.s32 	%rd161, %r296;
	add.s64 	%rd162, %rd2, %rd161;
	ld.global.u8 	%rs25, [%rd162];
	setp.eq.s16 	%p87, %rs25, 0;
	mul.f32 	%f200, %f199, %f149;
	selp.f32 	%f639, %f148, %f200, %p87;
	max.f32 	%f610, %f610, %f639;
$L__BB433_38:
	setp.le.s64 	%p88, %rd36, %rd10;
	mov.f32 	%f641, 0fFF800000;
	@%p88 bra 	$L__BB433_40;
	setp.eq.s64 	%p89, %rd28, 1;
	setp.eq.s64 	%p90, %rd27, 1;
	setp.eq.s64 	%p91, %rd26, 1;
	add.s64 	%rd163, %rd15, %rd10;
	cvt.u32.u64 	%r297, %rd163;
	div.s32 	%r298, %r297, %r6;
	mul.lo.s32 	%r299, %r298, %r6;
	sub.s32 	%r300, %r297, %r299;
	div.s32 	%r301, %r300, %r7;
	mul.lo.s32 	%r302, %r301, %r7;
	sub.s32 	%r303, %r300, %r302;
	selp.b32 	%r304, 0, %r298, %p91;
	selp.b32 	%r305, 0, %r301, %p90;
	selp.b32 	%r306, 0, %r303, %p89;
	mul.lo.s32 	%r307, %r9, %r304;
	mad.lo.s32 	%r308, %r10, %r305, %r307;
	mad.lo.s32 	%r309, %r11, %r306, %r308;
	shl.b64 	%rd164, %rd163, 32;
	shr.s64 	%rd165, %rd164, 30;
	add.s64 	%rd166, %rd1, %rd165;
	ld.global.f32 	%f202, [%rd166];
	cvt.s64.s32 	%rd167, %r309;
	add.s64 	%rd168, %rd2, %rd167;
	ld.global.u8 	%rs26, [%rd168];
	setp.eq.s16 	%p92, %rs26, 0;
	mul.f32 	%f203, %f202, %f149;
	selp.f32 	%f641, %f148, %f203, %p92;
	max.f32 	%f610, %f610, %f641;
$L__BB433_40:
	setp.le.s64 	%p93, %rd36, %rd11;
	mov.f32 	%f643, 0fFF800000;
	@%p93 bra 	$L__BB433_42;
	setp.eq.s64 	%p94, %rd28, 1;
	setp.eq.s64 	%p95, %rd27, 1;
	setp.eq.s64 	%p96, %rd26, 1;
	add.s64 	%rd169, %rd15, %rd11;
	cvt.u32.u64 	%r310, %rd169;
	div.s32 	%r311, %r310, %r6;
	mul.lo.s32 	%r312, %r311, %r6;
	sub.s32 	%r313, %r310, %r312;
	div.s32 	%r314, %r313, %r7;
	mul.lo.s32 	%r315, %r314, %r7;
	sub.s32 	%r316, %r313, %r315;
	selp.b32 	%r317, 0, %r311, %p96;
	selp.b32 	%r318, 0, %r314, %p95;
	selp.b32 	%r319, 0, %r316, %p94;
	mul.lo.s32 	%r320, %r9, %r317;
	mad.lo.s32 	%r321, %r10, %r318, %r320;
	mad.lo.s32 	%r322, %r11, %r319, %r321;
	shl.b64 	%rd170, %rd169, 32;
	shr.s64 	%rd171, %rd170, 30;
	add.s64 	%rd172, %rd1, %rd171;
	ld.global.f32 	%f205, [%rd172];
	cvt.s64.s32 	%rd173, %r322;
	add.s64 	%rd174, %rd2, %rd173;
	ld.global.u8 	%rs27, [%rd174];
	setp.eq.s16 	%p97, %rs27, 0;
	mul.f32 	%f206, %f205, %f149;
	selp.f32 	%f643, %f148, %f206, %p97;
	max.f32 	%f610, %f610, %f643;
$L__BB433_42:
	setp.le.s64 	%p98, %rd36, %rd12;
	mov.f32 	%f645, 0fFF800000;
	@%p98 bra 	$L__BB433_44;
	setp.eq.s64 	%p99, %rd28, 1;
	setp.eq.s64 	%p100, %rd27, 1;
	setp.eq.s64 	%p101, %rd26, 1;
	add.s64 	%rd175, %rd15, %rd12;
	cvt.u32.u64 	%r323, %rd175;
	div.s32 	%r324, %r323, %r6;
	mul.lo.s32 	%r325, %r324, %r6;
	sub.s32 	%r326, %r323, %r325;
	div.s32 	%r327, %r326, %r7;
	mul.lo.s32 	%r328, %r327, %r7;
	sub.s32 	%r329, %r326, %r328;
	selp.b32 	%r330, 0, %r324, %p101;
	selp.b32 	%r331, 0, %r327, %p100;
	selp.b32 	%r332, 0, %r329, %p99;
	mul.lo.s32 	%r333, %r9, %r330;
	mad.lo.s32 	%r334, %r10, %r331, %r333;
	mad.lo.s32 	%r335, %r11, %r332, %r334;
	shl.b64 	%rd176, %rd175, 32;
	shr.s64 	%rd177, %rd176, 30;
	add.s64 	%rd178, %rd1, %rd177;
	ld.global.f32 	%f208, [%rd178];
	cvt.s64.s32 	%rd179, %r335;
	add.s64 	%rd180, %rd2, %rd179;
	ld.global.u8 	%rs28, [%rd180];
	setp.eq.s16 	%p102, %rs28, 0;
	mul.f32 	%f209, %f208, %f149;
	selp.f32 	%f645, %f148, %f209, %p102;
	max.f32 	%f610, %f610, %f645;
$L__BB433_44:
	mov.u32 	%r336, %tid.x;
	add.s32 	%r337, %r336, 640;
	cvt.u64.u32 	%rd20, %r337;
	setp.le.s64 	%p103, %rd36, %rd20;
	mov.f32 	%f647, 0fFF800000;
	@%p103 bra 	$L__BB433_46;
	setp.eq.s64 	%p104, %rd28, 1;
	setp.eq.s64 	%p105, %rd27, 1;
	setp.eq.s64 	%p106, %rd26, 1;
	add.s64 	%rd181, %rd15, %rd20;
	cvt.u32.u64 	%r338, %rd181;
	div.s32 	%r339, %r338, %r6;
	mul.lo.s32 	%r340, %r339, %r6;
	sub.s32 	%r341, %r338, %r340;
	div.s32 	%r342, %r341, %r7;
	mul.lo.s32 	%r343, %r342, %r7;
	sub.s32 	%r344, %r341, %r343;
	selp.b32 	%r345, 0, %r339, %p106;
	selp.b32 	%r346, 0, %r342, %p105;
	selp.b32 	%r347, 0, %r344, %p104;
	mul.lo.s32 	%r348, %r9, %r345;
	mad.lo.s32 	%r349, %r10, %r346, %r348;
	mad.lo.s32 	%r350, %r11, %r347, %r349;
	shl.b64 	%rd182, %rd181, 32;
	shr.s64 	%rd183, %rd182, 30;
	add.s64 	%rd184, %rd1, %rd183;
	ld.global.f32 	%f211, [%rd184];
	cvt.s64.s32 	%rd185, %r350;
	add.s64 	%rd186, %rd2, %rd185;
	ld.global.u8 	%rs29, [%rd186];
	setp.eq.s16 	%p107, %rs29, 0;
	mul.f32 	%f212, %f211, %f149;
	selp.f32 	%f647, %f148, %f212, %p107;
	max.f32 	%f610, %f610, %f647;
$L__BB433_46:
	mov.u32 	%r351, %tid.x;
	add.s32 	%r352, %r351, 672;
	cvt.u64.u32 	%rd21, %r352;
	setp.le.s64 	%p108, %rd36, %rd21;
	mov.f32 	%f649, 0fFF800000;
	@%p108 bra 	$L__BB433_48;
	setp.eq.s64 	%p109, %rd28, 1;
	setp.eq.s64 	%p110, %rd27, 1;
	setp.eq.s64 	%p111, %rd26, 1;
	add.s64 	%rd187, %rd15, %rd21;
	cvt.u32.u64 	%r353, %rd187;
	div.s32 	%r354, %r353, %r6;
	mul.lo.s32 	%r355, %r354, %r6;
	sub.s32 	%r356, %r353, %r355;
	div.s32 	%r357, %r356, %r7;
	mul.lo.s32 	%r358, %r357, %r7;
	sub.s32 	%r359, %r356, %r358;
	selp.b32 	%r360, 0, %r354, %p111;
	selp.b32 	%r361, 0, %r357, %p110;
	selp.b32 	%r362, 0, %r359, %p109;
	mul.lo.s32 	%r363, %r9, %r360;
	mad.lo.s32 	%r364, %r10, %r361, %r363;
	mad.lo.s32 	%r365, %r11, %r362, %r364;
	shl.b64 	%rd188, %rd187, 32;
	shr.s64 	%rd189, %rd188, 30;
	add.s64 	%rd190, %rd1, %rd189;
	ld.global.f32 	%f214, [%rd190];
	cvt.s64.s32 	%rd191, %r365;
	add.s64 	%rd192, %rd2, %rd191;
	ld.global.u8 	%rs30, [%rd192];
	setp.eq.s16 	%p112, %rs30, 0;
	mul.f32 	%f215, %f214, %f149;
	selp.f32 	%f649, %f148, %f215, %p112;
	max.f32 	%f610, %f610, %f649;
$L__BB433_48:
	mov.u32 	%r366, %tid.x;
	add.s32 	%r367, %r366, 704;
	cvt.u64.u32 	%rd193, %r367;
	setp.le.s64 	%p113, %rd36, %rd193;
	mov.f32 	%f651, 0fFF800000;
	@%p113 bra 	$L__BB433_50;
	setp.eq.s64 	%p114, %rd28, 1;
	setp.eq.s64 	%p115, %rd27, 1;
	setp.eq.s64 	%p116, %rd26, 1;
	mov.u32 	%r368, %tid.x;
	add.s32 	%r369, %r368, 704;
	cvt.u64.u32 	%rd194, %r369;
	add.s64 	%rd195, %rd15, %rd194;
	cvt.u32.u64 	%r370, %rd195;
	div.s32 	%r371, %r370, %r6;
	mul.lo.s32 	%r372, %r371, %r6;
	sub.s32 	%r373, %r370, %r372;
	div.s32 	%r374, %r373, %r7;
	mul.lo.s32 	%r375, %r374, %r7;
	sub.s32 	%r376, %r373, %r375;
	selp.b32 	%r377, 0, %r371, %p116;
	selp.b32 	%r378, 0, %r374, %p115;
	selp.b32 	%r379, 0, %r376, %p114;
	mul.lo.s32 	%r380, %r9, %r377;
	mad.lo.s32 	%r381, %r10, %r378, %r380;
	mad.lo.s32 	%r382, %r11, %r379, %r381;
	shl.b64 	%rd196, %rd195, 32;
	shr.s64 	%rd197, %rd196, 30;
	add.s64 	%rd198, %rd1, %rd197;
	ld.global.f32 	%f217, [%rd198];
	cvt.s64.s32 	%rd199, %r382;
	add.s64 	%rd200, %rd2, %rd199;
	ld.global.u8 	%rs31, [%rd200];
	setp.eq.s16 	%p117, %rs31, 0;
	mul.f32 	%f218, %f217, %f149;
	selp.f32 	%f651, %f148, %f218, %p117;
	max.f32 	%f610, %f610, %f651;
$L__BB433_50:
	mov.u32 	%r383, %tid.x;
	add.s32 	%r384, %r383, 736;
	cvt.u64.u32 	%rd201, %r384;
	setp.le.s64 	%p118, %rd36, %rd201;
	mov.f32 	%f653, 0fFF800000;
	@%p118 bra 	$L__BB433_52;
	setp.eq.s64 	%p119, %rd28, 1;
	setp.eq.s64 	%p120, %rd27, 1;
	setp.eq.s64 	%p121, %rd26, 1;
	mov.u32 	%r385, %tid.x;
	add.s32 	%r386, %r385, 736;
	cvt.u64.u32 	%rd202, %r386;
	add.s64 	%rd203, %rd15, %rd202;
	cvt.u32.u64 	%r387, %rd203;
	div.s32 	%r388, %r387, %r6;
	mul.lo.s32 	%r389, %r388, %r6;
	sub.s32 	%r390, %r387, %r389;
	div.s32 	%r391, %r390, %r7;
	mul.lo.s32 	%r392, %r391, %r7;
	sub.s32 	%r393, %r390, %r392;
	selp.b32 	%r394, 0, %r388, %p121;
	selp.b32 	%r395, 0, %r391, %p120;
	selp.b32 	%r396, 0, %r393, %p119;
	mul.lo.s32 	%r397, %r9, %r394;
	mad.lo.s32 	%r398, %r10, %r395, %r397;
	mad.lo.s32 	%r399, %r11, %r396, %r398;
	shl.b64 	%rd204, %rd203, 32;
	shr.s64 	%rd205, %rd204, 30;
	add.s64 	%rd206, %rd1, %rd205;
	ld.global.f32 	%f220, [%rd206];
	cvt.s64.s32 	%rd207, %r399;
	add.s64 	%rd208, %rd2, %rd207;
	ld.global.u8 	%rs32, [%rd208];
	setp.eq.s16 	%p122, %rs32, 0;
	mul.f32 	%f221, %f220, %f149;
	selp.f32 	%f653, %f148, %f221, %p122;
	max.f32 	%f610, %f610, %f653;
$L__BB433_52:
	mov.u32 	%r400, %tid.x;
	add.s32 	%r401, %r400, 768;
	cvt.u64.u32 	%rd209, %r401;
	setp.le.s64 	%p123, %rd36, %rd209;
	mov.f32 	%f655, 0fFF800000;
	@%p123 bra 	$L__BB433_54;
	setp.eq.s64 	%p124, %rd28, 1;
	setp.eq.s64 	%p125, %rd27, 1;
	setp.eq.s64 	%p126, %rd26, 1;
	mov.u32 	%r402, %tid.x;
	add.s32 	%r403, %r402, 768;
	cvt.u64.u32 	%rd210, %r403;
	add.s64 	%rd211, %rd15, %rd210;
	cvt.u32.u64 	%r404, %rd211;
	div.s32 	%r405, %r404, %r6;
	mul.lo.s32 	%r406, %r405, %r6;
	sub.s32 	%r407, %r404, %r406;
	div.s32 	%r408, %r407, %r7;
	mul.lo.s32 	%r409, %r408, %r7;
	sub.s32 	%r410, %r407, %r409;
	selp.b32 	%r411, 0, %r405, %p126;
	selp.b32 	%r412, 0, %r408, %p125;
	selp.b32 	%r413, 0, %r410, %p124;
	mul.lo.s32 	%r414, %r9, %r411;
	mad.lo.s32 	%r415, %r10, %r412, %r414;
	mad.lo.s32 	%r416, %r11, %r413, %r415;
	shl.b64 	%rd212, %rd211, 32;
	shr.s64 	%rd213, %rd212, 30;
	add.s64 	%rd214, %rd1, %rd213;
	ld.global.f32 	%f223, [%rd214];
	cvt.s64.s32 	%rd215, %r416;
	add.s64 	%rd216, %rd2, %rd215;
	ld.global.u8 	%rs33, [%rd216];
	setp.eq.s16 	%p127, %rs33, 0;
	mul.f32 	%f224, %f223, %f149;
	selp.f32 	%f655, %f148, %f224, %p127;
	max.f32 	%f610, %f610, %f655;
$L__BB433_54:
	mov.u32 	%r417, %tid.x;
	add.s32 	%r418, %r417, 800;
	cvt.u64.u32 	%rd217, %r418;
	setp.le.s64 	%p128, %rd36, %rd217;
	mov.f32 	%f657, 0fFF800000;
	@%p128 bra 	$L__BB433_56;
	setp.eq.s64 	%p129, %rd28, 1;
	setp.eq.s64 	%p130, %rd27, 1;
	setp.eq.s64 	%p131, %rd26, 1;
	mov.u32 	%r419, %tid.x;
	add.s32 	%r420, %r419, 800;
	cvt.u64.u32 	%rd218, %r420;
	add.s64 	%rd219, %rd15, %rd218;
	cvt.u32.u64 	%r421, %rd219;
	div.s32 	%r422, %r421, %r6;
	mul.lo.s32 	%r423, %r422, %r6;
	sub.s32 	%r424, %r421, %r423;
	div.s32 	%r425, %r424, %r7;
	mul.lo.s32 	%r426, %r425, %r7;
	sub.s32 	%r427, %r424, %r426;
	selp.b32 	%r428, 0, %r422, %p131;
	selp.b32 	%r429, 0, %r425, %p130;
	selp.b32 	%r430, 0, %r427, %p129;
	mul.lo.s32 	%r431, %r9, %r428;
	mad.lo.s32 	%r432, %r10, %r429, %r431;
	mad.lo.s32 	%r433, %r11, %r430, %r432;
	shl.b64 	%rd220, %rd219, 32;
	shr.s64 	%rd221, %rd220, 30;
	add.s64 	%rd222, %rd1, %rd221;
	ld.global.f32 	%f226, [%rd222];
	cvt.s64.s32 	%rd223, %r433;
	add.s64 	%rd224, %rd2, %rd223;
	ld.global.u8 	%rs34, [%rd224];
	setp.eq.s16 	%p132, %rs34, 0;
	mul.f32 	%f227, %f226, %f149;
	selp.f32 	%f657, %f148, %f227, %p132;
	max.f32 	%f610, %f610, %f657;
$L__BB433_56:
	mov.u32 	%r434, %tid.x;
	add.s32 	%r435, %r434, 832;
	cvt.u64.u32 	%rd225, %r435;
	setp.le.s64 	%p133, %rd36, %rd225;
	mov.f32 	%f659, 0fFF800000;
	@%p133 bra 	$L__BB433_58;
	setp.eq.s64 	%p134, %rd28, 1;
	setp.eq.s64 	%p135, %rd27, 1;
	setp.eq.s64 	%p136, %rd26, 1;
	mov.u32 	%r436, %tid.x;
	add.s32 	%r437, %r436, 832;
	cvt.u64.u32 	%rd226, %r437;
	add.s64 	%rd227, %rd15, %rd226;
	cvt.u32.u64 	%r438, %rd227;
	div.s32 	%r439, %r438, %r6;
	mul.lo.s32 	%r440, %r439, %r6;
	sub.s32 	%r441, %r438, %r440;
	div.s32 	%r442, %r441, %r7;
	mul.lo.s32 	%r443, %r442, %r7;
	sub.s32 	%r444, %r441, %r443;
	selp.b32 	%r445, 0, %r439, %p136;
	selp.b32 	%r446, 0, %r442, %p135;
	selp.b32 	%r447, 0, %r444, %p134;
	mul.lo.s32 	%r448, %r9, %r445;
	mad.lo.s32 	%r449, %r10, %r446, %r448;
	mad.lo.s32 	%r450, %r11, %r447, %r449;
	shl.b64 	%rd228, %rd227, 32;
	shr.s64 	%rd229, %rd228, 30;
	add.s64 	%rd230, %rd1, %rd229;
	ld.global.f32 	%f229, [%rd230];
	cvt.s64.s32 	%rd231, %r450;
	add.s64 	%rd232, %rd2, %rd231;
	ld.global.u8 	%rs35, [%rd232];
	setp.eq.s16 	%p137, %rs35, 0;
	mul.f32 	%f230, %f229, %f149;
	selp.f32 	%f659, %f148, %f230, %p137;
	max.f32 	%f610, %f610, %f659;
$L__BB433_58:
	mov.u32 	%r451, %tid.x;
	add.s32 	%r452, %r451, 864;
	cvt.u64.u32 	%rd233, %r452;
	setp.le.s64 	%p138, %rd36, %rd233;
	mov.f32 	%f661, 0fFF800000;
	@%p138 bra 	$L__BB433_60;
	setp.eq.s64 	%p139, %rd28, 1;
	setp.eq.s64 	%p140, %rd27, 1;
	setp.eq.s64 	%p141, %rd26, 1;
	mov.u32 	%r453, %tid.x;
	add.s32 	%r454, %r453, 864;
	cvt.u64.u32 	%rd234, %r454;
	add.s64 	%rd235, %rd15, %rd234;
	cvt.u32.u64 	%r455, %rd235;
	div.s32 	%r456, %r455, %r6;
	mul.lo.s32 	%r457, %r456, %r6;
	sub.s32 	%r458, %r455, %r457;
	div.s32 	%r459, %r458, %r7;
	mul.lo.s32 	%r460, %r459, %r7;
	sub.s32 	%r461, %r458, %r460;
	selp.b32 	%r462, 0, %r456, %p141;
	selp.b32 	%r463, 0, %r459, %p140;
	selp.b32 	%r464, 0, %r461, %p139;
	mul.lo.s32 	%r465, %r9, %r462;
	mad.lo.s32 	%r466, %r10, %r463, %r465;
	mad.lo.s32 	%r467, %r11, %r464, %r466;
	shl.b64 	%rd236, %rd235, 32;
	shr.s64 	%rd237, %rd236, 30;
	add.s64 	%rd238, %rd1, %rd237;
	ld.global.f32 	%f232, [%rd238];
	cvt.s64.s32 	%rd239, %r467;
	add.s64 	%rd240, %rd2, %rd239;
	ld.global.u8 	%rs36, [%rd240];
	setp.eq.s16 	%p142, %rs36, 0;
	mul.f32 	%f233, %f232, %f149;
	selp.f32 	%f661, %f148, %f233, %p142;
	max.f32 	%f610, %f610, %f661;
$L__BB433_60:
	mov.u32 	%r468, %tid.x;
	add.s32 	%r469, %r468, 896;
	cvt.u64.u32 	%rd241, %r469;
	setp.le.s64 	%p143, %rd36, %rd241;
	mov.f32 	%f663, 0fFF800000;
	@%p143 bra 	$L__BB433_62;
	setp.eq.s64 	%p144, %rd28, 1;
	setp.eq.s64 	%p145, %rd27, 1;
	setp.eq.s64 	%p146, %rd26, 1;
	mov.u32 	%r470, %tid.x;
	add.s32 	%r471, %r470, 896;
	cvt.u64.u32 	%rd242, %r471;
	add.s64 	%rd243, %rd15, %rd242;
	cvt.u32.u64 	%r472, %rd243;
	div.s32 	%r473, %r472, %r6;
	mul.lo.s32 	%r474, %r473, %r6;
	sub.s32 	%r475, %r472, %r474;
	div.s32 	%r476, %r475, %r7;
	mul.lo.s32 	%r477, %r476, %r7;
	sub.s32 	%r478, %r475, %r477;
	selp.b32 	%r479, 0, %r473, %p146;
	selp.b32 	%r480, 0, %r476, %p145;
	selp.b32 	%r481, 0, %r478, %p144;
	mul.lo.s32 	%r482, %r9, %r479;
	mad.lo.s32 	%r483, %r10, %r480, %r482;
	mad.lo.s32 	%r484, %r11, %r481, %r483;
	shl.b64 	%rd244, %rd243, 32;
	shr.s64 	%rd245, %rd244, 30;
	add.s64 	%rd246, %rd1, %rd245;
	ld.global.f32 	%f235, [%rd246];
	cvt.s64.s32 	%rd247, %r484;
	add.s64 	%rd248, %rd2, %rd247;
	ld.global.u8 	%rs37, [%rd248];
	setp.eq.s16 	%p147, %rs37, 0;
	mul.f32 	%f236, %f235, %f149;
	selp.f32 	%f663, %f148, %f236, %p147;
	max.f32 	%f610, %f610, %f663;
$L__BB433_62:
	mov.u32 	%r485, %tid.x;
	cvt.u64.u32 	%rd249, %r485;
	setp.le.s64 	%p148, %rd36, %rd249;
	mov.b32 	%r486, %f610;
	shfl.sync.bfly.b32	%r487|%p149, %r486, 16, 31, -1;
	mov.b32 	%f237, %r487;
	max.f32 	%f238, %f610, %f237;
	mov.b32 	%r488, %f238;
	shfl.sync.bfly.b32	%r489|%p150, %r488, 8, 31, -1;
	mov.b32 	%f239, %r489;
	max.f32 	%f240, %f238, %f239;
	mov.b32 	%r490, %f240;
	shfl.sync.bfly.b32	%r491|%p151, %r490, 4, 31, -1;
	mov.b32 	%f241, %r491;
	max.f32 	%f242, %f240, %f241;
	mov.b32 	%r492, %f242;
	shfl.sync.bfly.b32	%r493|%p152, %r492, 2, 31, -1;
	mov.b32 	%f243, %r493;
	max.f32 	%f244, %f242, %f243;
	mov.b32 	%r494, %f244;
	shfl.sync.bfly.b32	%r495|%p153, %r494, 1, 31, -1;
	mov.b32 	%f245, %r495;
	max.f32 	%f246, %f244, %f245;
	sub.f32 	%f247, %f607, %f246;
	fma.rn.f32 	%f248, %f247, 0f3BBB989D, 0f3F000000;
	cvt.sat.f32.f32 	%f249, %f248;
	mov.f32 	%f250, 0f4B400001;
	mov.f32 	%f251, 0f437C0000;
	fma.rm.f32 	%f252, %f249, %f251, %f250;
	add.f32 	%f253, %f252, 0fCB40007F;
	neg.f32 	%f254, %f253;
	fma.rn.f32 	%f255, %f247, 0f3FB8AA3B, %f254;
	fma.rn.f32 	%f256, %f247, 0f32A57060, %f255;
	mov.b32 	%r496, %f252;
	shl.b32 	%r497, %r496, 23;
	mov.b32 	%f257, %r497;
	ex2.approx.ftz.f32 	%f258, %f256;
	mul.f32 	%f259, %f258, %f257;
	add.f32 	%f260, %f259, 0f00000000;
	sub.f32 	%f261, %f609, %f246;
	fma.rn.f32 	%f262, %f261, 0f3BBB989D, 0f3F000000;
	cvt.sat.f32.f32 	%f263, %f262;
	fma.rm.f32 	%f264, %f263, %f251, %f250;
	add.f32 	%f265, %f264, 0fCB40007F;
	neg.f32 	%f266, %f265;
	fma.rn.f32 	%f267, %f261, 0f3FB8AA3B, %f266;
	fma.rn.f32 	%f268, %f261, 0f32A57060, %f267;
	mov.b32 	%r498, %f264;
	shl.b32 	%r499, %r498, 23;
	mov.b32 	%f269, %r499;
	ex2.approx.ftz.f32 	%f270, %f268;
	mul.f32 	%f271, %f270, %f269;
	add.f32 	%f272, %f260, %f271;
	sub.f32 	%f273, %f611, %f246;
	fma.rn.f32 	%f274, %f273, 0f3BBB989D, 0f3F000000;
	cvt.sat.f32.f32 	%f275, %f274;
	fma.rm.f32 	%f276, %f275, %f251, %f250;
	add.f32 	%f277, %f276, 0fCB40007F;
	neg.f32 	%f278, %f277;
	fma.rn.f32 	%f279, %f273, 0f3FB8AA3B, %f278;
	fma.rn.f32 	%f280, %f273, 0f32A57060, %f279;
	mov.b32 	%r500, %f276;
	shl.b32 	%r501, %r500, 23;
	mov.b32 	%f281, %r501;
	ex2.approx.ftz.f32 	%f282, %f280;
	mul.f32 	%f283, %f282, %f281;
	add.f32 	%f284, %f272, %f283;
	sub.f32 	%f285, %f613, %f246;
	fma.rn.f32 	%f286, %f285, 0f3BBB989D, 0f3F000000;
	cvt.sat.f32.f32 	%f287, %f286;
	fma.rm.f32 	%f288, %f287, %f251, %f250;
	add.f32 	%f289, %f288, 0fCB40007F;
	neg.f32 	%f290, %f289;
	fma.rn.f32 	%f291, %f285, 0f3FB8AA3B, %f290;
	fma.rn.f32 	%f292, %f285, 0f32A57060, %f291;
	mov.b32 	%r502, %f288;
	shl.b32 	%r503, %r502, 23;
	mov.b32 	%f293, %r503;
	ex2.approx.ftz.f32 	%f294, %f292;
	mul.f32 	%f295, %f294, %f293;
	add.f32 	%f296, %f284, %f295;
	sub.f32 	%f297, %f615, %f246;
	fma.rn.f32 	%f298, %f297, 0f3BBB989D, 0f3F000000;
	cvt.sat.f32.f32 	%f299, %f298;
	fma.rm.f32 	%f300, %f299, %f251, %f250;
	add.f32 	%f301, %f300, 0fCB40007F;
	neg.f32 	%f302, %f301;
	fma.rn.f32 	%f303, %f297, 0f3FB8AA3B, %f302;
	fma.rn.f32 	%f304, %f297, 0f32A57060, %f303;
	mov.b32 	%r504, %f300;
	shl.b32 	%r505, %r504, 23;
	mov.b32 	%f305, %r505;
	ex2.approx.ftz.f32 	%f306, %f304;
	mul.f32 	%f307, %f306, %f305;
	add.f32 	%f308, %f296, %f307;
	sub.f32 	%f309, %f617, %f246;
	fma.rn.f32 	%f310, %f309, 0f3BBB989D, 0f3F000000;
	cvt.sat.f32.f32 	%f311, %f310;
	fma.rm.f32 	%f312, %f311, %f251, %f250;
	add.f32 	%f313, %f312, 0fCB40007F;
	neg.f32 	%f314, %f313;
	fma.rn.f32 	%f315, %f309, 0f3FB8AA3B, %f314;
	fma.rn.f32 	%f316, %f309, 0f32A57060, %f315;
	mov.b32 	%r506, %f312;
	shl.b32 	%r507, %r506, 23;
	mov.b32 	%f317, %r507;
	ex2.approx.ftz.f32 	%f318, %f316;
	mul.f32 	%f319, %f318, %f317;
	add.f32 	%f320, %f308, %f319;
	sub.f32 	%f321, %f619, %f246;
	fma.rn.f32 	%f322, %f321, 0f3BBB989D, 0f3F000000;
	cvt.sat.f32.f32 	%f323, %f322;
	fma.rm.f32 	%f324, %f323, %f251, %f250;
	add.f32 	%f325, %f324, 0fCB40007F;
	neg.f32 	%f326, %f325;
	fma.rn.f32 	%f327, %f321, 0f3FB8AA3B, %f326;
	fma.rn.f32 	%f328, %f321, 0f32A57060, %f327;
	mov.b32 	%r508, %f324;
	shl.b32 	%r509, %r508, 23;
	mov.b32 	%f329, %r509;
	ex2.approx.ftz.f32 	%f330, %f328;
	mul.f32 	%f331, %f330, %f329;
	add.f32 	%f332, %f320, %f331;
	sub.f32 	%f333, %f621, %f246;
	fma.rn.f32 	%f334, %f333, 0f3BBB989D, 0f3F000000;
	cvt.sat.f32.f32 	%f335, %f334;
	fma.rm.f32 	%f336, %f335, %f251, %f250;
	add.f32 	%f337, %f336, 0fCB40007F;
	neg.f32 	%f338, %f337;
	fma.rn.f32 	%f339, %f333, 0f3FB8AA3B, %f338;
	fma.rn.f32 	%f340, %f333, 0f32A57060, %f339;
	mov.b32 	%r510, %f336;
	shl.b32 	%r511, %r510, 23;
	mov.b32 	%f341, %r511;
	ex2.approx.ftz.f32 	%f342, %f340;
	mul.f32 	%f343, %f342, %f341;
	add.f32 	%f344, %f332, %f343;
	sub.f32 	%f345, %f623, %f246;
	fma.rn.f32 	%f346, %f345, 0f3BBB989D, 0f3F000000;
	cvt.sat.f32.f32 	%f347, %f346;
	fma.rm.f32 	%f348, %f347, %f251, %f250;
	add.f32 	%f349, %f348, 0fCB40007F;
	neg.f32 	%f350, %f349;
	fma.rn.f32 	%f351, %f345, 0f3FB8AA3B, %f350;
	fma.rn.f32 	%f352, %f345, 0f32A57060, %f351;
	mov.b32 	%r512, %f348;
	shl.b32 	%r513, %r512, 23;
	mov.b32 	%f353, %r513;
	ex2.approx.ftz.f32 	%f354, %f352;
	mul.f32 	%f355, %f354, %f353;
	add.f32 	%f356, %f344, %f355;
	sub.f32 	%f357, %f625, %f246;
	fma.rn.f32 	%f358, %f357, 0f3BBB989D, 0f3F000000;
	cvt.sat.f32.f32 	%f359, %f358;
	fma.rm.f32 	%f360, %f359, %f251, %f250;
	add.f32 	%f361, %f360, 0fCB40007F;
	neg.f32 	%f362, %f361;
	fma.rn.f32 	%f363, %f357, 0f3FB8AA3B, %f362;
	fma.rn.f32 	%f364, %f357, 0f32A57060, %f363;
	mov.b32 	%r514, %f360;
	shl.b32 	%r515, %r514, 23;
	mov.b32 	%f365, %r515;
	ex2.approx.ftz.f32 	%f366, %f364;
	mul.f32 	%f367, %f366, %f365;
	add.f32 	%f368, %f356, %f367;
	sub.f32 	%f369, %f627, %f246;
	fma.rn.f32 	%f370, %f369, 0f3BBB989D, 0f3F000000;
	cvt.sat.f32.f32 	%f371, %f370;
	fma.rm.f32 	%f372, %f371, %f251, %f250;
	add.f32 	%f373, %f372, 0fCB40007F;
	neg.f32 	%f374, %f373;
	fma.rn.f32 	%f375, %f369, 0f3FB8AA3B, %f374;
	fma.rn.f32 	%f376, %f369, 0f32A57060, %f375;
	mov.b32 	%r516, %f372;
	shl.b32 	%r517, %r516, 23;
	mov.b32 	%f377, %r517;
	ex2.approx.ftz.f32 	%f378, %f376;
	mul.f32 	%f379, %f378, %f377;
	add.f32 	%f380, %f368, %f379;
	sub.f32 	%f381, %f629, %f246;
	fma.rn.f32 	%f382, %f381, 0f3BBB989D, 0f3F000000;
	cvt.sat.f32.f32 	%f383, %f382;
	fma.rm.f32 	%f384, %f383, %f251, %f250;
	add.f32 	%f385, %f384, 0fCB40007F;
	neg.f32 	%f386, %f385;
	fma.rn.f32 	%f387, %f381, 0f3FB8AA3B, %f386;
	fma.rn.f32 	%f388, %f381, 0f32A57060, %f387;
	mov.b32 	%r518, %f384;
	shl.b32 	%r519, %r518, 23;
	mov.b32 	%f389, %r519;
	ex2.approx.ftz.f32 	%f390, %f388;
	mul.f32 	%f391, %f390, %f389;
	add.f32 	%f392, %f380, %f391;
	sub.f32 	%f393, %f631, %f246;
	fma.rn.f32 	%f394, %f393, 0f3BBB989D, 0f3F000000;
	cvt.sat.f32.f32 	%f395, %f394;
	fma.rm.f32 	%f396, %f395, %f251, %f250;
	add.f32 	%f397, %f396, 0fCB40007F;
	neg.f32 	%f398, %f397;
	fma.rn.f32 	%f399, %f393, 0f3FB8AA3B, %f398;
	fma.rn.f32 	%f400, %f393, 0f32A57060, %f399;
	mov.b32 	%r520, %f396;
	shl.b32 	%r521, %r520, 23;
	mov.b32 	%f401, %r521;
	ex2.approx.ftz.f32 	%f402, %f400;
	mul.f32 	%f403, %f402, %f401;
	add.f32 	%f404, %f392, %f403;
	sub.f32 	%f405, %f633, %f246;
	fma.rn.f32 	%f406, %f405, 0f3BBB989D, 0f3F000000;
	cvt.sat.f32.f32 	%f407, %f406;
	fma.rm.f32 	%f408, %f407, %f251, %f250;
	add.f32 	%f409, %f408, 0fCB40007F;
	neg.f32 	%f410, %f409;
	fma.rn.f32 	%f411, %f405, 0f3FB8AA3B, %f410;
	fma.rn.f32 	%f412, %f405, 0f32A57060, %f411;
	mov.b32 	%r522, %f408;
	shl.b32 	%r523, %r522, 23;
	mov.b32 	%f413, %r523;
	ex2.approx.ftz.f32 	%f414, %f412;
	mul.f32 	%f415, %f414, %f413;
	add.f32 	%f416, %f404, %f415;
	sub.f32 	%f417, %f635, %f246;
	fma.rn.f32 	%f418, %f417, 0f3BBB989D, 0f3F000000;
	cvt.sat.f32.f32 	%f419, %f418;
	fma.rm.f32 	%f420, %f419, %f251, %f250;
	add.f32 	%f421, %f420, 0fCB40007F;
	neg.f32 	%f422, %f421;
	fma.rn.f32 	%f423, %f417, 0f3FB8AA3B, %f422;
	fma.rn.f32 	%f424, %f417, 0f32A57060, %f423;
	mov.b32 	%r524, %f420;
	shl.b32 	%r525, %r524, 23;
	mov.b32 	%f425, %r525;
	ex2.approx.ftz.f32 	%f426, %f424;
	mul.f32 	%f427, %f426, %f425;
	add.f32 	%f428, %f416, %f427;
	sub.f32 	%f429, %f637, %f246;
	fma.rn.f32 	%f430, %f429, 0f3BBB989D, 0f3F000000;
	cvt.sat.f32.f32 	%f431, %f430;
	fma.rm.f32 	%f432, %f431, %f251, %f250;
	add.f32 	%f433, %f432, 0fCB40007F;
	neg.f32 	%f434, %f433;
	fma.rn.f32 	%f435, %f429, 0f3FB8AA3B, %f434;
	fma.rn.f32 	%f436, %f429, 0f32A57060, %f435;
	mov.b32 	%r526, %f432;
	shl.b32 	%r527, %r526, 23;
	mov.b32 	%f437, %r527;
	ex2.approx.ftz.f32 	%f438, %f436;
	mul.f32 	%f439, %f438, %f437;
	add.f32 	%f440, %f428, %f439;
	sub.f32 	%f441, %f639, %f246;
	fma.rn.f32 	%f442, %f441, 0f3BBB989D, 0f3F000000;
	cvt.sat.f32.f32 	%f443, %f442;
	fma.rm.f32 	%f444, %f443, %f251, %f250;
	add.f32 	%f445, %f444, 0fCB40007F;
	neg.f32 	%f446, %f445;
	fma.rn.f32 	%f447, %f441, 0f3FB8AA3B, %f446;
	fma.rn.f32 	%f448, %f441, 0f32A57060, %f447;
	mov.b32 	%r528, %f444;
	shl.b32 	%r529, %r528, 23;
	mov.b32 	%f449, %r529;
	ex2.approx.ftz.f32 	%f450, %f448;
	mul.f32 	%f451, %f450, %f449;
	add.f32 	%f452, %f440, %f451;
	sub.f32 	%f453, %f641, %f246;
	fma.rn.f32 	%f454, %f453, 0f3BBB989D, 0f3F000000;
	cvt.sat.f32.f32 	%f455, %f454;
	fma.rm.f32 	%f456, %f455, %f251, %f250;
	add.f32 	%f457, %f456, 0fCB40007F;
	neg.f32 	%f458, %f457;
	fma.rn.f32 	%f459, %f453, 0f3FB8AA3B, %f458;
	fma.rn.f32 	%f460, %f453, 0f32A57060, %f459;
	mov.b32 	%r530, %f456;
	shl.b32 	%r531, %r530, 23;
	mov.b32 	%f461, %r531;
	ex2.approx.ftz.f32 	%f462, %f460;
	mul.f32 	%f463, %f462, %f461;
	add.f32 	%f464, %f452, %f463;
	sub.f32 	%f465, %f643, %f246;
	fma.rn.f32 	%f466, %f465, 0f3BBB989D, 0f3F000000;
	cvt.sat.f32.f32 	%f467, %f466;
	fma.rm.f32 	%f468, %f467, %f251, %f250;
	add.f32 	%f469, %f468, 0fCB40007F;
	neg.f32 	%f470, %f469;
	fma.rn.f32 	%f471, %f465, 0f3FB8AA3B, %f470;
	fma.rn.f32 	%f472, %f465, 0f32A57060, %f471;
	mov.b32 	%r532, %f468;
	shl.b32 	%r533, %r532, 23;
	mov.b32 	%f473, %r533;
	ex2.approx.ftz.f32 	%f474, %f472;
	mul.f32 	%f475, %f474, %f473;
	add.f32 	%f476, %f464, %f475;
	sub.f32 	%f477, %f645, %f246;
	fma.rn.f32 	%f478, %f477, 0f3BBB989D, 0f3F000000;
	cvt.sat.f32.f32 	%f479, %f478;
	fma.rm.f32 	%f480, %f479, %f251, %f250;
	add.f32 	%f481, %f480, 0fCB40007F;
	neg.f32 	%f482, %f481;
	fma.rn.f32 	%f483, %f477, 0f3FB8AA3B, %f482;
	fma.rn.f32 	%f484, %f477, 0f32A57060, %f483;
	mov.b32 	%r534, %f480;
	shl.b32 	%r535, %r534, 23;
	mov.b32 	%f485, %r535;
	ex2.approx.ftz.f32 	%f486, %f484;
	mul.f32 	%f487, %f486, %f485;
	add.f32 	%f488, %f476, %f487;
	sub.f32 	%f489, %f647, %f246;
	fma.rn.f32 	%f490, %f489, 0f3BBB989D, 0f3F000000;
	cvt.sat.f32.f32 	%f491, %f490;
	fma.rm.f32 	%f492, %f491, %f251, %f250;
	add.f32 	%f493, %f492, 0fCB40007F;
	neg.f32 	%f494, %f493;
	fma.rn.f32 	%f495, %f489, 0f3FB8AA3B, %f494;
	fma.rn.f32 	%f496, %f489, 0f32A57060, %f495;
	mov.b32 	%r536, %f492;
	shl.b32 	%r537, %r536, 23;
	mov.b32 	%f497, %r537;
	ex2.approx.ftz.f32 	%f498, %f496;
	mul.f32 	%f499, %f498, %f497;
	add.f32 	%f500, %f488, %f499;
	sub.f32 	%f501, %f649, %f246;
	fma.rn.f32 	%f502, %f501, 0f3BBB989D, 0f3F000000;
	cvt.sat.f32.f32 	%f503, %f502;
	fma.rm.f32 	%f504, %f503, %f251, %f250;
	add.f32 	%f505, %f504, 0fCB40007F;
	neg.f32 	%f506, %f505;
	fma.rn.f32 	%f507, %f501, 0f3FB8AA3B, %f506;
	fma.rn.f32 	%f508, %f501, 0f32A57060, %f507;
	mov.b32 	%r538, %f504;
	shl.b32 	%r539, %r538, 23;
	mov.b32 	%f509, %r539;
	ex2.approx.ftz.f32 	%f510, %f508;
	mul.f32 	%f511, %f510, %f509;
	add.f32 	%f512, %f500, %f511;
	sub.f32 	%f513, %f651, %f246;
	fma.rn.f32 	%f514, %f513, 0f3BBB989D, 0f3F000000;
	cvt.sat.f32.f32 	%f515, %f514;
	fma.rm.f32 	%f516, %f515, %f251, %f250;
	add.f32 	%f517, %f516, 0fCB40007F;
	neg.f32 	%f518, %f517;
	fma.rn.f32 	%f519, %f513, 0f3FB8AA3B, %f518;
	fma.rn.f32 	%f520, %f513, 0f32A57060, %f519;
	mov.b32 	%r540, %f516;
	shl.b32 	%r541, %r540, 23;
	mov.b32 	%f521, %r541;
	ex2.approx.ftz.f32 	%f522, %f520;
	mul.f32 	%f523, %f522, %f521;
	add.f32 	%f524, %f512, %f523;
	sub.f32 	%f525, %f653, %f246;
	fma.rn.f32 	%f526, %f525, 0f3BBB989D, 0f3F000000;
	cvt.sat.f32.f32 	%f527, %f526;
	fma.rm.f32 	%f528, %f527, %f251, %f250;
	add.f32 	%f529, %f528, 0fCB40007F;
	neg.f32 	%f530, %f529;
	fma.rn.f32 	%f531, %f525, 0f3FB8AA3B, %f530;
	fma.rn.f32 	%f532, %f525, 0f32A57060, %f531;
	mov.b32 	%r542, %f528;
	shl.b32 	%r543, %r542, 23;
	mov.b32 	%f533, %r543;
	ex2.approx.ftz.f32 	%f534, %f532;
	mul.f32 	%f535, %f534, %f533;
	add.f32 	%f536, %f524, %f535;
	sub.f32 	%f537, %f655, %f246;
	fma.rn.f32 	%f538, %f537, 0f3BBB989D, 0f3F000000;
	cvt.sat.f32.f32 	%f539, %f538;
	fma.rm.f32 	%f540, %f539, %f251, %f250;
	add.f32 	%f541, %f540, 0fCB40007F;
	neg.f32 	%f542, %f541;
	fma.rn.f32 	%f543, %f537, 0f3FB8AA3B, %f542;
	fma.rn.f32 	%f544, %f537, 0f32A57060, %f543;
	mov.b32 	%r544, %f540;
	shl.b32 	%r545, %r544, 23;
	mov.b32 	%f545, %r545;
	ex2.approx.ftz.f32 	%f546, %f544;
	mul.f32 	%f547, %f546, %f545;
	add.f32 	%f548, %f536, %f547;
	sub.f32 	%f549, %f657, %f246;
	fma.rn.f32 	%f550, %f549, 0f3BBB989D, 0f3F000000;
	cvt.sat.f32.f32 	%f551, %f550;
	fma.rm.f32 	%f552, %f551, %f251, %f250;
	add.f32 	%f553, %f552, 0fCB40007F;
	neg.f32 	%f554, %f553;
	fma.rn.f32 	%f555, %f549, 0f3FB8AA3B, %f554;
	fma.rn.f32 	%f556, %f549, 0f32A57060, %f555;
	mov.b32 	%r546, %f552;
	shl.b32 	%r547, %r546, 23;
	mov.b32 	%f557, %r547;
	ex2.approx.ftz.f32 	%f558, %f556;
	mul.f32 	%f559, %f558, %f557;
	add.f32 	%f560, %f548, %f559;
	sub.f32 	%f561, %f659, %f246;
	fma.rn.f32 	%f562, %f561, 0f3BBB989D, 0f3F000000;
	cvt.sat.f32.f32 	%f563, %f562;
	fma.rm.f32 	%f564, %f563, %f251, %f250;
	add.f32 	%f565, %f564, 0fCB40007F;
	neg.f32 	%f566, %f565;
	fma.rn.f32 	%f567, %f561, 0f3FB8AA3B, %f566;
	fma.rn.f32 	%f568, %f561, 0f32A57060, %f567;
	mov.b32 	%r548, %f564;
	shl.b32 	%r549, %r548, 23;
	mov.b32 	%f569, %r549;
	ex2.approx.ftz.f32 	%f570, %f568;
	mul.f32 	%f571, %f570, %f569;
	add.f32 	%f572, %f560, %f571;
	sub.f32 	%f573, %f661, %f246;
	fma.rn.f32 	%f574, %f573, 0f3BBB989D, 0f3F000000;
	cvt.sat.f32.f32 	%f575, %f574;
	fma.rm.f32 	%f576, %f575, %f251, %f250;
	add.f32 	%f577, %f576, 0fCB40007F;
	neg.f32 	%f578, %f577;
	fma.rn.f32 	%f579, %f573, 0f3FB8AA3B, %f578;
	fma.rn.f32 	%f580, %f573, 0f32A57060, %f579;
	mov.b32 	%r550, %f576;
	shl.b32 	%r551, %r550, 23;
	mov.b32 	%f581, %r551;
	ex2.approx.ftz.f32 	%f582, %f580;
	mul.f32 	%f583, %f582, %f581;
	add.f32 	%f584, %f572, %f583;
	sub.f32 	%f585, %f663, %f246;
	fma.rn.f32 	%f586, %f585, 0f3BBB989D, 0f3F000000;
	cvt.sat.f32.f32 	%f587, %f586;
	fma.rm.f32 	%f588, %f587, %f251, %f250;
	add.f32 	%f589, %f588, 0fCB40007F;
	neg.f32 	%f590, %f589;
	fma.rn.f32 	%f591, %f585, 0f3FB8AA3B, %f590;
	fma.rn.f32 	%f592, %f585, 0f32A57060, %f591;
	mov.b32 	%r552, %f588;
	shl.b32 	%r553, %r552, 23;
	mov.b32 	%f593, %r553;
	ex2.approx.ftz.f32 	%f594, %f592;
	mul.f32 	%f595, %f594, %f593;
	add.f32 	%f596, %f584, %f595;
	mov.b32 	%r554, %f596;
	shfl.sync.bfly.b32	%r555|%p154, %r554, 16, 31, -1;
	mov.b32 	%f597, %r555;
	add.f32 	%f598, %f596, %f597;
	mov.b32 	%r556, %f598;
	shfl.sync.bfly.b32	%r557|%p155, %r556, 8, 31, -1;
	mov.b32 	%f599, %r557;
	add.f32 	%f600, %f598, %f599;
	mov.b32 	%r558, %f600;
	shfl.sync.bfly.b32	%r559|%p156, %r558, 4, 31, -1;
	mov.b32 	%f601, %r559;
	add.f32 	%f602, %f600, %f601;
	mov.b32 	%r560, %f602;
	shfl.sync.bfly.b32	%r561|%p157, %r560, 2, 31, -1;
	mov.b32 	%f603, %r561;
	add.f32 	%f604, %f602, %f603;
	mov.b32 	%r562, %f604;
	shfl.sync.bfly.b32	%r563|%p158, %r562, 1, 31, -1;
	mov.b32 	%f605, %r563;
	add.f32 	%f606, %f604, %f605;
	div.rn.f32 	%f119, %f259, %f606;
	div.rn.f32 	%f120, %f271, %f606;
	div.rn.f32 	%f121, %f283, %f606;
	div.rn.f32 	%f122, %f295, %f606;
	div.rn.f32 	%f123, %f307, %f606;
	div.rn.f32 	%f124, %f319, %f606;
	div.rn.f32 	%f125, %f331, %f606;
	div.rn.f32 	%f126, %f343, %f606;
	div.rn.f32 	%f127, %f355, %f606;
	div.rn.f32 	%f128, %f367, %f606;
	div.rn.f32 	%f129, %f379, %f606;
	div.rn.f32 	%f130, %f391, %f606;
	div.rn.f32 	%f131, %f403, %f606;
	div.rn.f32 	%f132, %f415, %f606;
	div.rn.f32 	%f133, %f427, %f606;
	div.rn.f32 	%f134, %f439, %f606;
	div.rn.f32 	%f135, %f451, %f606;
	div.rn.f32 	%f136, %f463, %f606;
	div.rn.f32 	%f137, %f475, %f606;
	div.rn.f32 	%f138, %f487, %f606;
	div.rn.f32 	%f139, %f499, %f606;
	div.rn.f32 	%f140, %f511, %f606;
	div.rn.f32 	%f141, %f523, %f606;
	div.rn.f32 	%f142, %f535, %f606;
	div.rn.f32 	%f143, %f547, %f606;
	div.rn.f32 	%f144, %f559, %f606;
	div.rn.f32 	%f145, %f571, %f606;
	div.rn.f32 	%f146, %f583, %f606;
	div.rn.f32 	%f147, %f595, %f606;
	mad.lo.s64 	%rd250, %rd277, %rd34, %rd249;
	cvta.to.global.u64 	%rd251, %rd33;
	shl.b64 	%rd252, %rd250, 2;
	add.s64 	%rd22, %rd251, %rd252;
	@%p148 bra 	$L__BB433_64;
	st.global.f32 	[%rd22], %f119;
$L__BB433_64:
	mov.u32 	%r564, %tid.x;
	add.s32 	%r565, %r564, 32;
	cvt.u64.u32 	%rd253, %r565;
	setp.le.s64 	%p159, %rd36, %rd253;
	@%p159 bra 	$L__BB433_66;
	st.global.f32 	[%rd22+128], %f120;
$L__BB433_66:
	mov.u32 	%r566, %tid.x;
	add.s32 	%r567, %r566, 64;
	cvt.u64.u32 	%rd254, %r567;
	setp.le.s64 	%p160, %rd36, %rd254;
	@%p160 bra 	$L__BB433_68;
	st.global.f32 	[%rd22+256], %f121;
$L__BB433_68:
	mov.u32 	%r568, %tid.x;
	add.s32 	%r569, %r568, 96;
	cvt.u64.u32 	%rd255, %r569;
	setp.le.s64 	%p161, %rd36, %rd255;
	@%p161 bra 	$L__BB433_70;
	st.global.f32 	[%rd22+384], %f122;
$L__BB433_70:
	mov.u32 	%r570, %tid.x;
	add.s32 	%r571, %r570, 128;
	cvt.u64.u32 	%rd256, %r571;
	setp.le.s64 	%p162, %rd36, %rd256;
	@%p162 bra 	$L__BB433_72;
	st.global.f32 	[%rd22+512], %f123;
$L__BB433_72:
	mov.u32 	%r572, %tid.x;
	add.s32 	%r573, %r572, 160;
	cvt.u64.u32 	%rd257, %r573;
	setp.le.s64 	%p163, %rd36, %rd257;
	@%p163 bra 	$L__BB433_74;
	st.global.f32 	[%rd22+640], %f124;
$L__BB433_74:
	mov.u32 	%r574, %tid.x;
	add.s32 	%r575, %r574, 192;
	cvt.u64.u32 	%rd258, %r575;
	setp.le.s64 	%p164, %rd36, %rd258;
	@%p164 bra 	$L__BB433_76;
	st.global.f32 	[%rd22+768], %f125;
$L__BB433_76:
	mov.u32 	%r576, %tid.x;
	add.s32 	%r577, %r576, 224;
	cvt.u64.u32 	%rd259, %r577;
	setp.le.s64 	%p165, %rd36, %rd259;
	@%p165 bra 	$L__BB433_78;
	st.global.f32 	[%rd22+896], %f126;
$L__BB433_78:
	mov.u32 	%r578, %tid.x;
	add.s32 	%r579, %r578, 256;
	cvt.u64.u32 	%rd260, %r579;
	setp.le.s64 	%p166, %rd36, %rd260;
	@%p166 bra 	$L__BB433_80;
	st.global.f32 	[%rd22+1024], %f127;
$L__BB433_80:
	mov.u32 	%r580, %tid.x;
	add.s32 	%r581, %r580, 288;
	cvt.u64.u32 	%rd261, %r581;
	setp.le.s64 	%p167, %rd36, %rd261;
	@%p167 bra 	$L__BB433_82;
	st.global.f32 	[%rd22+1152], %f128;
$L__BB433_82:
	mov.u32 	%r582, %tid.x;
	add.s32 	%r583, %r582, 320;
	cvt.u64.u32 	%rd262, %r583;
	setp.le.s64 	%p168, %rd36, %rd262;
	@%p168 bra 	$L__BB433_84;
	st.global.f32 	[%rd22+1280], %f129;
$L__BB433_84:
	mov.u32 	%r584, %tid.x;
	add.s32 	%r585, %r584, 352;
	cvt.u64.u32 	%rd263, %r585;
	setp.le.s64 	%p169, %rd36, %rd263;
	@%p169 bra 	$L__BB433_86;
	st.global.f32 	[%rd22+1408], %f130;
$L__BB433_86:
	mov.u32 	%r586, %tid.x;
	add.s32 	%r587, %r586, 384;
	cvt.u64.u32 	%rd264, %r587;
	setp.le.s64 	%p170, %rd36, %rd264;
	@%p170 bra 	$L__BB433_88;
	st.global.f32 	[%rd22+1536], %f131;
$L__BB433_88:
	setp.le.s64 	%p171, %rd36, %rd6;
	@%p171 bra 	$L__BB433_90;
	st.global.f32 	[%rd22+1664], %f132;
$L__BB433_90:
	setp.le.s64 	%p172, %rd36, %rd7;
	@%p172 bra 	$L__BB433_92;
	st.global.f32 	[%rd22+1792], %f133;
$L__BB433_92:
	setp.le.s64 	%p173, %rd36, %rd8;
	@%p173 bra 	$L__BB433_94;
	st.global.f32 	[%rd22+1920], %f134;
$L__BB433_94:
	setp.le.s64 	%p174, %rd36, %rd9;
	@%p174 bra 	$L__BB433_96;
	st.global.f32 	[%rd22+2048], %f135;
$L__BB433_96:
	setp.le.s64 	%p175, %rd36, %rd10;
	@%p175 bra 	$L__BB433_98;
	st.global.f32 	[%rd22+2176], %f136;
$L__BB433_98:
	setp.le.s64 	%p176, %rd36, %rd11;
	@%p176 bra 	$L__BB433_100;
	st.global.f32 	[%rd22+2304], %f137;
$L__BB433_100:
	setp.le.s64 	%p177, %rd36, %rd12;
	@%p177 bra 	$L__BB433_102;
	st.global.f32 	[%rd22+2432], %f138;
$L__BB433_102:
	add.s32 	%r589, %r586, 640;
	cvt.u64.u32 	%rd265, %r589;
	setp.le.s64 	%p178, %rd36, %rd265;
	@%p178 bra 	$L__BB433_104;
	st.global.f32 	[%rd22+2560], %f139;
$L__BB433_104:
	add.s32 	%r591, %r586, 672;
	cvt.u64.u32 	%rd266, %r591;
	setp.le.s64 	%p179, %rd36, %rd266;
	@%p179 bra 	$L__BB433_106;
	st.global.f32 	[%rd22+2688], %f140;
$L__BB433_106:
	add.s32 	%r593, %r586, 704;
	cvt.u64.u32 	%rd267, %r593;
	setp.le.s64 	%p180, %rd36, %rd267;
	@%p180 bra 	$L__BB433_108;
	st.global.f32 	[%rd22+2816], %f141;
$L__BB433_108:
	add.s32 	%r595, %r586, 736;
	cvt.u64.u32 	%rd268, %r595;
	setp.le.s64 	%p181, %rd36, %rd268;
	@%p181 bra 	$L__BB433_110;
	st.global.f32 	[%rd22+2944], %f142;
$L__BB433_110:
	add.s32 	%r597, %r586, 768;
	cvt.u64.u32 	%rd269, %r597;
	setp.le.s64 	%p182, %rd36, %rd269;
	@%p182 bra 	$L__BB433_112;
	st.global.f32 	[%rd22+3072], %f143;
$L__BB433_112:
	add.s32 	%r599, %r586, 800;
	cvt.u64.u32 	%rd270, %r599;
	setp.le.s64 	%p183, %rd36, %rd270;
	@%p183 bra 	$L__BB433_114;
	st.global.f32 	[%rd22+3200], %f144;
$L__BB433_114:
	add.s32 	%r601, %r586, 832;
	cvt.u64.u32 	%rd271, %r601;
	setp.le.s64 	%p184, %rd36, %rd271;
	@%p184 bra 	$L__BB433_116;
	st.global.f32 	[%rd22+3328], %f145;
$L__BB433_116:
	add.s32 	%r603, %r586, 864;
	cvt.u64.u32 	%rd272, %r603;
	setp.le.s64 	%p185, %rd36, %rd272;
	@%p185 bra 	$L__BB433_118;
	st.global.f32 	[%rd22+3456], %f146;
$L__BB433_118:
	add.s32 	%r605, %r586, 896;
	cvt.u64.u32 	%rd273, %r605;
	setp.le.s64 	%p186, %rd36, %rd273;
	@%p186 bra 	$L__BB433_120;
	st.global.f32 	[%rd22+3584], %f147;
$L__BB433_120:
	ld.param.u64 	%rd276, [_Z15SoftmaxWarpImplI22BroadcastScaleMaskLoadIffbLm3EiE11DirectStoreIffEfLi1ELi29ELi32ELi1ELb1EL9Algorithm0EEvT_T0_ll_param_2];
	mov.u32 	%r606, %nctaid.x;
	mov.u32 	%r607, %ntid.y;
	mul.lo.s32 	%r608, %r606, %r607;
	cvt.s64.s32 	%rd274, %r608;
	add.s64 	%rd277, %rd277, %rd274;
	setp.lt.s64 	%p187, %rd277, %rd276;
	@%p187 bra 	$L__BB433_4;
$L__BB433_121:
	ret;

}
	// .globl	_Z15SoftmaxWarpImplI22BroadcastScaleMaskLoadIffbLm3EiE11DirectStoreIffEfLi1ELi30ELi32ELi1ELb0EL9Algorithm0EEvT_T0_ll
.visible .entry _Z15SoftmaxWarpImplI22BroadcastScaleMaskLoadIffbLm3EiE11DirectStoreIffEfLi1ELi30ELi32ELi1ELb0EL9Algorithm0EEvT_T0_ll(
	.param .align 8 .b8 _Z15SoftmaxWarpImplI22BroadcastScaleMaskLoadIffbLm3EiE11DirectStoreIffEfLi1ELi30ELi32ELi1ELb0EL9Algorithm0EEvT_T0_ll_param_0[112],
	.param .align 8 .b8 _Z15SoftmaxWarpImplI22BroadcastScaleMaskLoadIffbLm3EiE11DirectStoreIffEfLi1ELi30ELi32ELi1ELb0EL9Algorithm0EEvT_T0_ll_param_1[16],
	.param .u64 _Z15SoftmaxWarpImplI22BroadcastScaleMaskLoadIffbLm3EiE11DirectStoreIffEfLi1ELi30ELi32ELi1ELb0EL9Algorithm0EEvT_T0_ll_param_2,
	.param .u64 _Z15SoftmaxWarpImplI22BroadcastScaleMaskLoadIffbLm3EiE11DirectStoreIffEfLi1ELi30ELi32ELi1ELb0EL9Algorithm0EEvT_T0_ll_param_3
)
{
	.reg .pred 	%p<47>;
	.reg .b16 	%rs<39>;
	.reg .b32 	%r<499>;
	.reg .b32 	%f<537>;
	.reg .b64 	%rd<215>;

	ld.param.v2.f32 	{%f3, %f4}, [_Z15SoftmaxWarpImplI22BroadcastScaleMaskLoadIffbLm3EiE11DirectStoreIffEfLi1ELi30ELi32ELi1ELb0EL9Algorithm0EEvT_T0_ll_param_0+104];
	ld.param.u64 	%rd22, [_Z15SoftmaxWarpImplI22BroadcastScaleMaskLoadIffbLm3EiE11DirectStoreIffEfLi1ELi30ELi32ELi1ELb0EL9Algorithm0EEvT_T0_ll_param_0+96];
	ld.param.u32 	%r12, [_Z15SoftmaxWarpImplI22BroadcastScaleMaskLoadIffbLm3EiE11DirectStoreIffEfLi1ELi30ELi32ELi1ELb0EL9Algorithm0EEvT_T0_ll_param_0+80];
	ld.param.v2.u32 	{%r10, %r11}, [_Z15SoftmaxWarpImplI22BroadcastScaleMaskLoadIffbLm3EiE11DirectStoreIffEfLi1ELi30ELi32ELi1ELb0EL9Algorithm0EEvT_T0_ll_param_0+72];
	ld.param.v2.u32 	{%r7, %r8}, [_Z15SoftmaxWarpImplI22BroadcastScaleMaskLoadIffbLm3EiE11DirectStoreIffEfLi1ELi30ELi32ELi1ELb0EL9Algorithm0EEvT_T0_ll_param_0+48];
	ld.param.u64 	%rd18, [_Z15SoftmaxWarpImplI22BroadcastScaleMaskLoadIffbLm3EiE11DirectStoreIffEfLi1ELi30ELi32ELi1ELb0EL9Algorithm0EEvT_T0_ll_param_0+32];
	ld.param.u64 	%rd17, [_Z15SoftmaxWarpImplI22BroadcastScaleMaskLoadIffbLm3EiE11DirectStoreIffEfLi1ELi30ELi32ELi1ELb0EL9Algorithm0EEvT_T0_ll_param_0+24];
	ld.param.u64 	%rd16, [_Z15SoftmaxWarpImplI22BroadcastScaleMaskLoadIffbLm3EiE11DirectStoreIffEfLi1ELi30ELi32ELi1ELb0EL9Algorithm0EEvT_T0_ll_param_0+16];
	ld.param.u64 	%rd15, [_Z15SoftmaxWarpImplI22BroadcastScaleMaskLoadIffbLm3EiE11DirectStoreIffEfLi1ELi30ELi32ELi1ELb0EL9Algorithm0EEvT_T0_ll_param_0+8];
	ld.param.u64 	%rd14, [_Z15SoftmaxWarpImplI22BroadcastScaleMaskLoadIffbLm3EiE11DirectStoreIffEfLi1ELi30ELi32ELi1ELb0EL9Algorithm0EEvT_T0_ll_param_0];
	ld.param.u64 	%rd4, [_Z15SoftmaxWarpImplI22BroadcastScaleMaskLoadIffbLm3EiE11DirectStoreIffEfLi1ELi30ELi32ELi1ELb0EL9Algorithm0EEvT_T0_ll_param_1];
	ld.param.u64 	%rd5, [_Z15SoftmaxWarpImplI22BroadcastScaleMaskLoadIffbLm3EiE11DirectStoreIffEfLi1ELi30ELi32ELi1ELb0EL9Algorithm0EEvT_T0_ll_param_1+8];
	ld.param.u64 	%rd23, [_Z15SoftmaxWarpImplI22BroadcastScaleMaskLoadIffbLm3EiE11DirectStoreIffEfLi1ELi30ELi32ELi1ELb0EL9Algorithm0EEvT_T0_ll_param_2];
	ld.param.u64 	%rd24, [_Z15SoftmaxWarpImplI22BroadcastScaleMaskLoadIffbLm3EiE11DirectStoreIffEfLi1ELi30ELi32ELi1ELb0EL9Algorithm0EEvT_T0_ll_param_3];
	setp.lt.s64 	%p1, %rd24, 961;
	@%p1 bra 	$L__BB434_2;
	mov.u64 	%rd25, $str;
	cvta.global.u64 	%rd26, %rd25;
	mov.u64 	%rd27, $str$1;
	cvta.global.u64 	%rd28, %rd27;
	mov.u64 	%rd29, __unnamed_425;
	cvta.global.u64 	%rd30, %rd29;
	{ // callseq 424, 0
	.param .b64 param0;
	st.param.b64 	[param0], %rd26;
	.param .b64 param1;
	st.param.b64 	[param1], %rd28;
	.param .b32 param2;
	st.param.b32 	[param2], 219;
	.param .b64 param3;
	st.param.b64 	[param3], %rd30;
	.param .b64 param4;
	st.param.b64 	[param4], 1;
	call.uni 
	__assertfail, 
	(
	param0, 
	param1, 
	param2, 
	param3, 
	param4
	);
	} // callseq 424
$L__BB434_2:
	mov.u32 	%r23, %ctaid.x;
	mov.u32 	%r24, %ntid.y;
	mov.u32 	%r25, %tid.y;
	mad.lo.s32 	%r26, %r23, %r24, %r25;
	mov.u32 	%r27, %nctaid.x;
	mul.lo.s32 	%r6, %r27, %r24;
	cvt.s64.s32 	%rd214, %r26;
	setp.le.s64 	%p2, %rd23, %rd214;
	@%p2 bra 	$L__BB434_5;
	cvta.to.global.u64 	%rd7, %rd14;
	cvta.to.global.u64 	%rd8, %rd15;
	mov.u32 	%r28, %tid.x;
	cvt.u64.u32 	%rd9, %r28;
	cvta.to.global.u64 	%rd10, %rd4;
	cvt.s64.s32 	%rd11, %r6;
$L__BB434_4:
	setp.eq.s64 	%p3, %rd18, 1;
	setp.eq.s64 	%p4, %rd17, 1;
	setp.eq.s64 	%p5, %rd16, 1;
	mad.lo.s64 	%rd31, %rd22, %rd214, %rd9;
	cvt.u32.u64 	%r29, %rd31;
	div.s32 	%r30, %r29, %r7;
	mul.lo.s32 	%r31, %r30, %r7;
	sub.s32 	%r32, %r29, %r31;
	div.s32 	%r33, %r32, %r8;
	mul.lo.s32 	%r34, %r33, %r8;
	sub.s32 	%r35, %r32, %r34;
	selp.b32 	%r36, 0, %r30, %p5;
	selp.b32 	%r37, 0, %r33, %p4;
	selp.b32 	%r38, 0, %r35, %p3;
	mul.lo.s32 	%r39, %r10, %r36;
	mad.lo.s32 	%r40, %r11, %r37, %r39;
	mad.lo.s32 	%r41, %r12, %r38, %r40;
	shl.b64 	%rd32, %rd31, 32;
	shr.s64 	%rd33, %rd32, 30;
	add.s64 	%rd34, %rd7, %rd33;
	ld.global.f32 	%f5, [%rd34];
	cvt.s64.s32 	%rd35, %r41;
	add.s64 	%rd36, %rd8, %rd35;
	ld.global.u8 	%rs9, [%rd36];
	setp.eq.s16 	%p6, %rs9, 0;
	mul.f32 	%f6, %f5, %f4;
	selp.f32 	%f7, %f3, %f6, %p6;
	max.f32 	%f8, %f7, 0fFF800000;
	add.s64 	%rd37, %rd31, 32;
	cvt.u32.u64 	%r42, %rd37;
	div.s32 	%r43, %r42, %r7;
	mul.lo.s32 	%r44, %r43, %r7;
	sub.s32 	%r45, %r42, %r44;
	div.s32 	%r46, %r45, %r8;
	mul.lo.s32 	%r47, %r46, %r8;
	sub.s32 	%r48, %r45, %r47;
	selp.b32 	%r49, 0, %r43, %p5;
	selp.b32 	%r50, 0, %r46, %p4;
	selp.b32 	%r51, 0, %r48, %p3;
	mul.lo.s32 	%r52, %r10, %r49;
	mad.lo.s32 	%r53, %r11, %r50, %r52;
	mad.lo.s32 	%r54, %r12, %r51, %r53;
	shl.b64 	%rd38, %rd37, 32;
	shr.s64 	%rd39, %rd38, 30;
	add.s64 	%rd40, %rd7, %rd39;
	ld.global.f32 	%f9, [%rd40];
	cvt.s64.s32 	%rd41, %r54;
	add.s64 	%rd42, %rd8, %rd41;
	ld.global.u8 	%rs10, [%rd42];
	setp.eq.s16 	%p7, %rs10, 0;
	mul.f32 	%f10, %f9, %f4;
	selp.f32 	%f11, %f3, %f10, %p7;
	max.f32 	%f12, %f8, %f11;
	add.s64 	%rd43, %rd31, 64;
	cvt.u32.u64 	%r55, %rd43;
	div.s32 	%r56, %r55, %r7;
	mul.lo.s32 	%r57, %r56, %r7;
	sub.s32 	%r58, %r55, %r57;
	div.s32 	%r59, %r58, %r8;
	mul.lo.s32 	%r60, %r59, %r8;
	sub.s32 	%r61, %r58, %r60;
	selp.b32 	%r62, 0, %r56, %p5;
	selp.b32 	%r63, 0, %r59, %p4;
	selp.b32 	%r64, 0, %r61, %p3;
	mul.lo.s32 	%r65, %r10, %r62;
	mad.lo.s32 	%r66, %r11, %r63, %r65;
	mad.lo.s32 	%r67, %r12, %r64, %r66;
	shl.b64 	%rd44, %rd43, 32;
	shr.s64 	%rd45, %rd44, 30;
	add.s64 	%rd46, %rd7, %rd45;
	ld.global.f32 	%f13, [%rd46];
	cvt.s64.s32 	%rd47, %r67;
	add.s64 	%rd48, %rd8, %rd47;
	ld.global.u8 	%rs11, [%rd48];
	setp.eq.s16 	%p8, %rs11, 0;
	mul.f32 	%f14, %f13, %f4;
	selp.f32 	%f15, %f3, %f14, %p8;
	max.f32 	%f16, %f12, %f15;
	add.s64 	%rd49, %rd31, 96;
	cvt.u32.u64 	%r68, %rd49;
	div.s32 	%r69, %r68, %r7;
	mul.lo.s32 	%r70, %r69, %r7;
	sub.s32 	%r71, %r68, %r70;
	div.s32 	%r72, %r71, %r8;
	mul.lo.s32 	%r73, %r72, %r8;
	sub.s32 	%r74, %r71, %r73;
	selp.b32 	%r75, 0, %r69, %p5;
	selp.b32 	%r76, 0, %r72, %p4;
	selp.b32 	%r77, 0, %r74, %p3;
	mul.lo.s32 	%r78, %r10, %r75;
	mad.lo.s32 	%r79, %r11, %r76, %r78;
	mad.lo.s32 	%r80, %r12, %r77, %r79;
	shl.b64 	%rd50, %rd49, 32;
	shr.s64 	%rd51, %rd50, 30;
	add.s64 	%rd52, %rd7, %rd51;
	ld.global.f32 	%f17, [%rd52];
	cvt.s64.s32 	%rd53, %r80;
	add.s64 	%rd54, %rd8, %rd53;
	ld.global.u8 	%rs12, [%rd54];
	setp.eq.s16 	%p9, %rs12, 0;
	mul.f32 	%f18, %f17, %f4;
	selp.f32 	%f19, %f3, %f18, %p9;
	max.f32 	%f20, %f16, %f19;
	add.s64 	%rd55, %rd31, 128;
	cvt.u32.u64 	%r81, %rd55;
	div.s32 	%r82, %r81, %r7;
	mul.lo.s32 	%r83, %r82, %r7;
	sub.s32 	%r84, %r81, %r83;
	div.s32 	%r85, %r84, %r8;
	mul.lo.s32 	%r86, %r85, %r8;
	sub.s32 	%r87, %r84, %r86;
	selp.b32 	%r88, 0, %r82, %p5;
	selp.b32 	%r89, 0, %r85, %p4;
	selp.b32 	%r90, 0, %r87, %p3;
	mul.lo.s32 	%r91, %r10, %r88;
	mad.lo.s32 	%r92, %r11, %r89, %r91;
	mad.lo.s32 	%r93, %r12, %r90, %r92;
	shl.b64 	%rd56, %rd55, 32;
	shr.s64 	%rd57, %rd56, 30;
	add.s64 	%rd58, %rd7, %rd57;
	ld.global.f32 	%f21, [%rd58];
	cvt.s64.s32 	%rd59, %r93;
	add.s64 	%rd60, %rd8, %rd59;
	ld.global.u8 	%rs13, [%rd60];
	setp.eq.s16 	%p10, %rs13, 0;
	mul.f32 	%f22, %f21, %f4;
	selp.f32 	%f23, %f3, %f22, %p10;
	max.f32 	%f24, %f20, %f23;
	add.s64 	%rd61, %rd31, 160;
	cvt.u32.u64 	%r94, %rd61;
	div.s32 	%r95, %r94, %r7;
	mul.lo.s32 	%r96, %r95, %r7;
	sub.s32 	%r97, %r94, %r96;
	div.s32 	%r98, %r97, %r8;
	mul.lo.s32 	%r99, %r98, %r8;
	sub.s32 	%r100, %r97, %r99;
	selp.b32 	%r101, 0, %r95, %p5;
	selp.b32 	%r102, 0, %r98, %p4;
	selp.b32 	%r103, 0, %r100, %p3;
	mul.lo.s32 	%r104, %r10, %r101;
	mad.lo.s32 	%r105, %r11, %r102, %r104;
	mad.lo.s32 	%r106, %r12, %r103, %r105;
	shl.b64 	%rd62, %rd61, 32;
	shr.s64 	%rd63, %rd62, 30;
	add.s64 	%rd64, %rd7, %rd63;
	ld.global.f32 	%f25, [%rd64];
	cvt.s64.s32 	%rd65, %r106;
	add.s64 	%rd66, %rd8, %rd65;
	ld.global.u8 	%rs14, [%rd66];
	setp.eq.s16 	%p11, %rs14, 0;
	mul.f32 	%f26, %f25, %f4;
	selp.f32 	%f27, %f3, %f26, %p11;
	max.f32 	%f28, %f24, %f27;
	add.s64 	%rd67, %rd31, 192;
	cvt.u32.u64 	%r107, %rd67;
	div.s32 	%r108, %r107, %r7;
	mul.lo.s32 	%r109, %r108, %r7;
	sub.s32 	%r110, %r107, %r109;
	div.s32 	%r111, %r110, %r8;
	mul.lo.s32 	%r112, %r111, %r8;
	sub.s32 	%r113, %r110, %r112;
	selp.b32 	%r114, 0, %r108, %p5;
	selp.b32 	%r115, 0, %r111, %p4;
	selp.b32 	%r116, 0, %r113, %p3;
	mul.lo.s32 	%r117, %r10, %r114;
	mad.lo.s32 	%r118, %r11, %r115, %r117;
	mad.lo.s32 	%r119, %r12, %r116, %r118;
	shl.b64 	%rd68, %rd67, 32;
	shr.s64 	%rd69, %rd68, 30;
	add.s64 	%rd70, %rd7, %rd69;
	ld.global.f32 	%f29, [%rd70];
	cvt.s64.s32 	%rd71, %r119;
	add.s64 	%rd72, %rd8, %rd71;
	ld.global.u8 	%rs15, [%rd72];
	setp.eq.s16 	%p12, %rs15, 0;
	mul.f32 	%f30, %f29, %f4;
	selp.f32 	%f31, %f3, %f30, %p12;
	max.f32 	%f32, %f28, %f31;
	add.s64 	%rd73, %rd31, 224;
	cvt.u32.u64 	%r120, %rd73;
	div.s32 	%r121, %r120, %r7;
	mul.lo.s32 	%r122, %r121, %r7;
	sub.s32 	%r123, %r120, %r122;
	div.s32 	%r124, %r123, %r8;
	mul.lo.s32 	%r125, %r124, %r8;
	sub.s32 	%r126, %r123, %r125;
	selp.b32 	%r127, 0, %r121, %p5;
	selp.b32 	%r128, 0, %r124, %p4;
	selp.b32 	%r129, 0, %r126, %p3;
	mul.lo.s32 	%r130, %r10, %r127;
	mad.lo.s32 	%r131, %r11, %r128, %r130;
	mad.lo.s32 	%r132, %r12, %r129, %r131;
	shl.b64 	%rd74, %rd73, 32;
	shr.s64 	%rd75, %rd74, 30;
	add.s64 	%rd76, %rd7, %rd75;
	ld.global.f32 	%f33, [%rd76];
	cvt.s64.s32 	%rd77, %r132;
	add.s64 	%rd78, %rd8, %rd77;
	ld.global.u8 	%rs16, [%rd78];
	setp.eq.s16 	%p13, %rs16, 0;
	mul.f32 	%f34, %f33, %f4;
	selp.f32 	%f35, %f3, %f34, %p13;
	max.f32 	%f36, %f32, %f35;
	add.s64 	%rd79, %rd31, 256;
	cvt.u32.u64 	%r133, %rd79;
	div.s32 	%r134, %r133, %r7;
	mul.lo.s32 	%r135, %r134, %r7;
	sub.s32 	%r136, %r133, %r135;
	div.s32 	%r137, %r136, %r8;
	mul.lo.s32 	%r138, %r137, %r8;
	sub.s32 	%r139, %r136, %r138;
	selp.b32 	%r140, 0, %r134, %p5;
	selp.b32 	%r141, 0, %r137, %p4;
	selp.b32 	%r142, 0, %r139, %p3;
	mul.lo.s32 	%r143, %r10, %r140;
	mad.lo.s32 	%r144, %r11, %r141, %r143;
	mad.lo.s32 	%r145, %r12, %r142, %r144;
	shl.b64 	%rd80, %rd79, 32;
	shr.s64 	%rd81, %rd80, 30;
	add.s64 	%rd82, %rd7, %rd81;
	ld.global.f32 	%f37, [%rd82];
	cvt.s64.s32 	%rd83, %r145;
	add.s64 	%rd84, %rd8, %rd83;
	ld.global.u8 	%rs17, [%rd84];
	setp.eq.s16 	%p14, %rs17, 0;
	mul.f32 	%f38, %f37, %f4;
	selp.f32 	%f39, %f3, %f38, %p14;
	max.f32 	%f40, %f36, %f39;
	add.s64 	%rd85, %rd31, 288;
	cvt.u32.u64 	%r146, %rd85;
	div.s32 	%r147, %r146, %r7;
	mul.lo.s32 	%r148, %r147, %r7;
	sub.s32 	%r149, %r146, %r148;
	div.s32 	%r150, %r149, %r8;
	mul.lo.s32 	%r151, %r150, %r8;
	sub.s32 	%r152, %r149, %r151;
	selp.b32 	%r153, 0, %r147, %p5;
	selp.b32 	%r154, 0, %r150, %p4;
	selp.b32 	%r155, 0, %r152, %p3;
	mul.lo.s32 	%r156, %r10, %r153;
	mad.lo.s32 	%r157, %r11, %r154, %r156;
	mad.lo.s32 	%r158, %r12, %r155, %r157;
	shl.b64 	%rd86, %rd85, 32;
	shr.s64 	%rd87, %rd86, 30;
	add.s64 	%rd88, %rd7, %rd87;
	ld.global.f32 	%f41, [%rd88];
	cvt.s64.s32 	%rd89, %r158;
	add.s64 	%rd90, %rd8, %rd89;
	ld.global.u8 	%rs18, [%rd90];
	setp.eq.s16 	%p15, %rs18, 0;
	mul.f32 	%f42, %f41, %f4;
	selp.f32 	%f43, %f3, %f42, %p15;
	max.f32 	%f44, %f40, %f43;
	add.s64 	%rd91, %rd31, 320;
	cvt.u32.u64 	%r159, %rd91;
	div.s32 	%r160, %r159, %r7;
	mul.lo.s32 	%r161, %r160, %r7;
	sub.s32 	%r162, %r159, %r161;
	div.s32 	%r163, %r162, %r8;
	mul.lo.s32 	%r164, %r163, %r8;
	sub.s32 	%r165, %r162, %r164;
	selp.b32 	%r166, 0, %r160, %p5;
	selp.b32 	%r167, 0, %r163, %p4;
	selp.b32 	%r168, 0, %r165, %p3;
	mul.lo.s32 	%r169, %r10, %r166;
	mad.lo.s32 	%r170, %r11, %r167, %r169;
	mad.lo.s32 	%r171, %r12, %r168, %r170;
	shl.b64 	%rd92, %rd91, 32;
	shr.s64 	%rd93, %rd92, 30;
	add.s64 	%rd94, %rd7, %rd93;
	ld.global.f32 	%f45, [%rd94];
	cvt.s64.s32 	%rd95, %r171;
	add.s64 	%rd96, %rd8, %rd95;
	ld.global.u8 	%rs19, [%rd96];
	setp.eq.s16 	%p16, %rs19, 0;
	mul.f32 	%f46, %f45, %f4;
	selp.f32 	%f47, %f3, %f46, %p16;
	max.f32 	%f48, %f44, %f47;
	add.s64 	%rd97, %rd31, 352;
	cvt.u32.u64 	%r172, %rd97;
	div.s32 	%r173, %r172, %r7;
	mul.lo.s32 	%r174, %r173, %r7;
	sub.s32 	%r175, %r172, %r174;
	div.s32 	%r176, %r175, %r8;
	mul.lo.s32 	%r177, %r176, %r8;
	sub.s32 	%r178, %r175, %r177;
	selp.b32 	%r179, 0, %r173, %p5;
	selp.b32 	%r180, 0, %r176, %p4;
	selp.b32 	%r181, 0, %r178, %p3;
	mul.lo.s32 	%r182, %r10, %r179;
	mad.lo.s32 	%r183, %r11, %r180, %r182;
	mad.lo.s32 	%r184, %r12, %r181, %r183;
	shl.b64 	%rd98, %rd97, 32;
	shr.s64 	%rd99, %rd98, 30;
	add.s64 	%rd100, %rd7, %rd99;
	ld.global.f32 	%f49, [%rd100];
	cvt.s64.s32 	%rd101, %r184;
	add.s64 	%rd102, %rd8, %rd101;
	ld.global.u8 	%rs20, [%rd102];
	setp.eq.s16 	%p17, %rs20, 0;
	mul.f32 	%f50, %f49, %f4;
	selp.f32 	%f51, %f3, %f50, %p17;
	max.f32 	%f52, %f48, %f51;
	add.s64 	%rd103, %rd31, 384;
	cvt.u32.u64 	%r185, %rd103;
	div.s32 	%r186, %r185, %r7;
	mul.lo.s32 	%r187, %r186, %r7;
	sub.s32 	%r188, %r185, %r187;
	div.s32 	%r189, %r188, %r8;
	mul.lo.s32 	%r190, %r189, %r8;
	sub.s32 	%r191, %r188, %r190;
	selp.b32 	%r192, 0, %r186, %p5;
	selp.b32 	%r193, 0, %r189, %p4;
	selp.b32 	%r194, 0, %r191, %p3;
	mul.lo.s32 	%r195, %r10, %r192;
	mad.lo.s32 	%r196, %r11, %r193, %r195;
	mad.lo.s32 	%r197, %r12, %r194, %r196;
	shl.b64 	%rd104, %rd103, 32;
	shr.s64 	%rd105, %rd104, 30;
	add.s64 	%rd106, %rd7, %rd105;
	ld.global.f32 	%f53, [%rd106];
	cvt.s64.s32 	%rd107, %r197;
	add.s64 	%rd108, %rd8, %rd107;
	ld.global.u8 	%rs21, [%rd108];
	setp.eq.s16 	%p18, %rs21, 0;
	mul.f32 	%f54, %f53, %f4;
	selp.f32 	%f55, %f3, %f54, %p18;
	max.f32 	%f56, %f52, %f55;
	add.s64 	%rd109, %rd31, 416;
	cvt.u32.u64 	%r198, %rd109;
	div.s32 	%r199, %r198, %r7;
	mul.lo.s32 	%r200, %r199, %r7;
	sub.s32 	%r201, %r198, %r200;
	div.s32 	%r202, %r201, %r8;
	mul.lo.s32 	%r203, %r202, %r8;
	sub.s32 	%r204, %r201, %r203;
	selp.b32 	%r205, 0, %r199, %p5;
	selp.b32 	%r206, 0, %r202, %p4;
	selp.b32 	%r207, 0, %r204, %p3;
	mul.lo.s32 	%r208, %r10, %r205;
	mad.lo.s32 	%r209, %r11, %r206, %r208;
	mad.lo.s32 	%r210, %r12, %r207, %r209;
	shl.b64 	%rd110, %rd109, 32;
	shr.s64 	%rd111, %rd110, 30;
	add.s64 	%rd112, %rd7, %rd111;
	ld.global.f32 	%f57, [%rd112];
	cvt.s64.s32 	%rd113, %r210;
	add.s64 	%rd114, %rd8, %rd113;
	ld.global.u8 	%rs22, [%rd114];
	setp.eq.s16 	%p19, %rs22, 0;
	mul.f32 	%f58, %f57, %f4;
	selp.f32 	%f59, %f3, %f58, %p19;
	max.f32 	%f60, %f56, %f59;
	add.s64 	%rd115, %rd31, 448;
	cvt.u32.u64 	%r211, %rd115;
	div.s32 	%r212, %r211, %r7;
	mul.lo.s32 	%r213, %r212, %r7;
	sub.s32 	%r214, %r211, %r213;
	div.s32 	%r215, %r214, %r8;
	mul.lo.s32 	%r216, %r215, %r8;
	sub.s32 	%r217, %r214, %r216;
	selp.b32 	%r218, 0, %r212, %p5;
	selp.b32 	%r219, 0, %r215, %p4;
	selp.b32 	%r220, 0, %r217, %p3;
	mul.lo.s32 	%r221, %r10, %r218;
	mad.lo.s32 	%r222, %r11, %r219, %r221;
	mad.lo.s32 	%r223, %r12, %r220, %r222;
	shl.b64 	%rd116, %rd115, 32;
	shr.s64 	%rd117, %rd116, 30;
	add.s64 	%rd118, %rd7, %rd117;
	ld.global.f32 	%f61, [%rd118];
	cvt.s64.s32 	%rd119, %r223;
	add.s64 	%rd120, %rd8, %rd119;
	ld.global.u8 	%rs23, [%rd120];
	setp.eq.s16 	%p20, %rs23, 0;
	mul.f32 	%f62, %f61, %f4;
	selp.f32 	%f63, %f3, %f62, %p20;
	max.f32 	%f64, %f60, %f63;
	add.s64 	%rd121, %rd31, 480;
	cvt.u32.u64 	%r224, %rd121;
	div.s32 	%r225, %r224, %r7;
	mul.lo.s32 	%r226, %r225, %r7;
	sub.s32 	%r227, %r224, %r226;
	div.s32 	%r228, %r227, %r8;
	mul.lo.s32 	%r229, %r228, %r8;
	sub.s32 	%r230, %r227, %r229;
	selp.b32 	%r231, 0, %r225, %p5;
	selp.b32 	%r232, 0, %r228, %p4;
	selp.b32 	%r233, 0, %r230, %p3;
	mul.lo.s32 	%r234, %r10, %r231;
	mad.lo.s32 	%r235, %r11, %r232, %r234;
	mad.lo.s32 	%r236, %r12, %r233, %r235;
	shl.b64 	%rd122, %rd121, 32;
	shr.s64 	%rd123, %rd122, 30;
	add.s64 	%rd124, %rd7, %rd123;
	ld.global.f32 	%f65, [%rd124];
	cvt.s64.s32 	%rd125, %r236;
	add.s64 	%rd126, %rd8, %rd125;
	ld.global.u8 	%rs24, [%rd126];
	setp.eq.s16 	%p21, %rs24, 0;
	mul.f32 	%f66, %f65, %f4;
	selp.f32 	%f67, %f3, %f66, %p21;
	max.f32 	%f68, %f64, %f67;
	add.s64 	%rd127, %rd31, 512;
	cvt.u32.u64 	%r237, %rd127;
	div.s32 	%r238, %r237, %r7;
	mul.lo.s32 	%r239, %r238, %r7;
	sub.s32 	%r240, %r237, %r239;
	div.s32 	%r241, %r240, %r8;
	mul.lo.s32 	%r242, %r241, %r8;
	sub.s32 	%r243, %r240, %r242;
	selp.b32 	%r244, 0, %r238, %p5;
	selp.b32 	%r245, 0, %r241, %p4;
	selp.b32 	%r246, 0, %r243, %p3;
	mul.lo.s32 	%r247, %r10, %r244;
	mad.lo.s32 	%r248, %r11, %r245, %r247;
	mad.lo.s32 	%r249, %r12, %r246, %r248;
	shl.b64 	%rd128, %rd127, 32;
	shr.s64 	%rd129, %rd128, 30;
	add.s64 	%rd130, %rd7, %rd129;
	ld.global.f32 	%f69, [%rd130];
	cvt.s64.s32 	%rd131, %r249;
	add.s64 	%rd132, %rd8, %rd131;
	ld.global.u8 	%rs25, [%rd132];
	setp.eq.s16 	%p22, %rs25, 0;
	mul.f32 	%f70, %f69, %f4;
	selp.f32 	%f71, %f3, %f70, %p22;
	max.f32 	%f72, %f68, %f71;
	add.s64 	%rd133, %rd31, 544;
	cvt.u32.u64 	%r250, %rd133;
	div.s32 	%r251, %r250, %r7;
	mul.lo.s32 	%r252, %r251, %r7;
	sub.s32 	%r253, %r250, %r252;
	div.s32 	%r254, %r253, %r8;
	mul.lo.s32 	%r255, %r254, %r8;
	sub.s32 	%r256, %r253, %r255;
	selp.b32 	%r257, 0, %r251, %p5;
	selp.b32 	%r258, 0, %r254, %p4;
	selp.b32 	%r259, 0, %r256, %p3;
	mul.lo.s32 	%r260, %r10, %r257;
	mad.lo.s32 	%r261, %r11, %r258, %r260;
	mad.lo.s32 	%r262, %r12, %r259, %r261;
	shl.b64 	%rd134, %rd133, 32;
	shr.s64 	%rd135, %rd134, 30;
	add.s64 	%rd136, %rd7, %rd135;
	ld.global.f32 	%f73, [%rd136];
	cvt.s64.s32 	%rd137, %r262;
	add.s64 	%rd138, %rd8, %rd137;
	ld.global.u8 	%rs26, [%rd138];
	setp.eq.s16 	%p23, %rs26, 0;
	mul.f32 	%f74, %f73, %f4;
	selp.f32 	%f75, %f3, %f74, %p23;
	max.f32 	%f76, %f72, %f75;
	add.s64 	%rd139, %rd31, 576;
	cvt.u32.u64 	%r263, %rd139;
	div.s32 	%r264, %r263, %r7;
	mul.lo.s32 	%r265, %r264, %r7;
	sub.s32 	%r266, %r263, %r265;
	div.s32 	%r267, %r266, %r8;
	mul.lo.s32 	%r268, %r267, %r8;
	sub.s32 	%r269, %r266, %r268;
	selp.b32 	%r270, 0, %r264, %p5;
	selp.b32 	%r271, 0, %r267, %p4;
	selp.b32 	%r272, 0, %r269, %p3;
	mul.lo.s32 	%r273, %r10, %r270;
	mad.lo.s32 	%r274, %r11, %r271, %r273;
	mad.lo.s32 	%r275, %r12, %r272, %r274;
	shl.b64 	%rd140, %rd139, 32;
	shr.s64 	%rd141, %rd140, 30;
	add.s64 	%rd142, %rd7, %rd141;
	ld.global.f32 	%f77, [%rd142];
	cvt.s64.s32 	%rd143, %r275;
	add.s64 	%rd144, %rd8, %rd143;
	ld.global.u8 	%rs27, [%rd144];
	setp.eq.s16 	%p24, %rs27, 0;
	mul.f32 	%f78, %f77, %f4;
	selp.f32 	%f79, %f3, %f78, %p24;
	max.f32 	%f80, %f76, %f79;
	add.s64 	%rd145, %rd31, 608;
	cvt.u32.u64 	%r276, %rd145;
	div.s32 	%r277, %r276, %r7;
	mul.lo.s32 	%r278, %r277, %r7;
	sub.s32 	%r279, %r276, %r278;
	div.s32 	%r280, %r279, %r8;
	mul.lo.s32 	%r281, %r280, %r8;
	sub.s32 	%r282, %r279, %r281;
	selp.b32 	%r283, 0, %r277, %p5;
	selp.b32 	%r284, 0, %r280, %p4;
	selp.b32 	%r285, 0, %r282, %p3;
	mul.lo.s32 	%r286, %r10, %r283;
	mad.lo.s32 	%r287, %r11, %r284, %r286;
	mad.lo.s32 	%r288, %r12, %r285, %r287;
	shl.b64 	%rd146, %rd145, 32;
	shr.s64 	%rd147, %rd146, 30;
	add.s64 	%rd148, %rd7, %rd147;
	ld.global.f32 	%f81, [%rd148];
	cvt.s64.s32 	%rd149, %r288;
	add.s64 	%rd150, %rd8, %rd149;
	ld.global.u8 	%rs28, [%rd150];
	setp.eq.s16 	%p25, %rs28, 0;
	mul.f32 	%f82, %f81, %f4;
	selp.f32 	%f83, %f3, %f82, %p25;
	max.f32 	%f84, %f80, %f83;
	add.s64 	%rd151, %rd31, 640;
	cvt.u32.u64 	%r289, %rd151;
	div.s32 	%r290, %r289, %r7;
	mul.lo.s32 	%r291, %r290, %r7;
	sub.s32 	%r292, %r289, %r291;
	div.s32 	%r293, %r292, %r8;
	mul.lo.s32 	%r294, %r293, %r8;
	sub.s32 	%r295, %r292, %r294;
	selp.b32 	%r296, 0, %r290, %p5;
	selp.b32 	%r297, 0, %r293, %p4;
	selp.b32 	%r298, 0, %r295, %p3;
	mul.lo.s32 	%r299, %r10, %r296;
	mad.lo.s32 	%r300, %r11, %r297, %r299;
	mad.lo.s32 	%r301, %r12, %r298, %r300;
	shl.b64 	%rd152, %rd151, 32;
	shr.s64 	%rd153, %rd152, 30;
	add.s64 	%rd154, %rd7, %rd153;
	ld.global.f32 	%f85, [%rd154];
	cvt.s64.s32 	%rd155, %r301;
	add.s64 	%rd156, %rd8, %rd155;
	ld.global.u8 	%rs29, [%rd156];
	setp.eq.s16 	%p26, %rs29, 0;
	mul.f32 	%f86, %f85, %f4;
	selp.f32 	%f87, %f3, %f86, %p26;
	max.f32 	%f88, %f84, %f87;
	add.s64 	%rd157, %rd31, 672;
	cvt.u32.u64 	%r302, %rd157;
	div.s32 	%r303, %r302, %r7;
	mul.lo.s32 	%r304, %r303, %r7;
	sub.s32 	%r305, %r302, %r304;
	div.s32 	%r306, %r305, %r8;
	mul.lo.s32 	%r307, %r306, %r8;
	sub.s32 	%r308, %r305, %r307;
	selp.b32 	%r309, 0, %r303, %p5;
	selp.b32 	%r310, 0, %r306, %p4;
	selp.b32 	%r311, 0, %r308, %p3;
	mul.lo.s32 	%r312, %r10, %r309;
	mad.lo.s32 	%r313, %r11, %r310, %r312;
	mad.lo.s32 	%r314, %r12, %r311, %r313;
	shl.b64 	%rd158, %rd157, 32;
	shr.s64 	%rd159, %rd158, 30;
	add.s64 	%rd160, %rd7, %rd159;
	ld.global.f32 	%f89, [%rd160];
	cvt.s64.s32 	%rd161, %r314;
	add.s64 	%rd162, %rd8, %rd161;
	ld.global.u8 	%rs30, [%rd162];
	setp.eq.s16 	%p27, %rs30, 0;
	mul.f32 	%f90, %f89, %f4;
	selp.f32 	%f91, %f3, %f90, %p27;
	max.f32 	%f92, %f88, %f91;
	add.s64 	%rd163, %rd31, 704;
	cvt.u32.u64 	%r315, %rd163;
	div.s32 	%r316, %r315, %r7;
	mul.lo.s32 	%r317, %r316, %r7;
	sub.s32 	%r318, %r315, %r317;
	div.s32 	%r319, %r318, %r8;
	mul.lo.s32 	%r320, %r319, %r8;
	sub.s32 	%r321, %r318, %r320;
	selp.b32 	%r322, 0, %r316, %p5;
	selp.b32 	%r323, 0, %r319, %p4;
	selp.b32 	%r324, 0, %r321, %p3;
	mul.lo.s32 	%r325, %r10, %r322;
	mad.lo.s32 	%r326, %r11, %r323, %r325;
	mad.lo.s32 	%r327, %r12, %r324, %r326;
	shl.b64 	%rd164, %rd163, 32;
	shr.s64 	%rd165, %rd164, 30;
	add.s64 	%rd166, %rd7, %rd165;
	ld.global.f32 	%f93, [%rd166];
	cvt.s64.s32 	%rd167, %r327;
	add.s64 	%rd168, %rd8, %rd167;
	ld.global.u8 	%rs31, [%rd168];
	setp.eq.s16 	%p28, %rs31, 0;
	mul.f32 	%f94, %f93, %f4;
	selp.f32 	%f95, %f3, %f94, %p28;
	max.f32 	%f96, %f92, %f95;
	add.s64 	%rd169, %rd31, 736;
	cvt.u32.u64 	%r328, %rd169;
	div.s32 	%r329, %r328, %r7;
	mul.lo.s32 	%r330, %r329, %r7;
	sub.s32 	%r331, %r328, %r330;
	div.s32 	%r332, %r331, %r8;
	mul.lo.s32 	%r333, %r332, %r8;
	sub.s32 	%r334, %r331, %r333;
	selp.b32 	%r335, 0, %r329, %p5;
	selp.b32 	%r336, 0, %r332, %p4;
	selp.b32 	%r337, 0, %r334, %p3;
	mul.lo.s32 	%r338, %r10, %r335;
	mad.lo.s32 	%r339, %r11, %r336, %r338;
	mad.lo.s32 	%r340, %r12, %r337, %r339;
	shl.b64 	%rd170, %rd169, 32;
	shr.s64 	%rd171, %rd170, 30;
	add.s64 	%rd172, %rd7, %rd171;
	ld.global.f32 	%f97, [%rd172];
	cvt.s64.s32 	%rd173, %r340;
	add.s64 	%rd174, %rd8, %rd173;
	ld.global.u8 	%rs32, [%rd174];
	setp.eq.s16 	%p29, %rs32, 0;
	mul.f32 	%f98, %f97, %f4;
	selp.f32 	%f99, %f3, %f98, %p29;
	max.f32 	%f100, %f96, %f99;
	add.s64 	%rd175, %rd31, 768;
	cvt.u32.u64 	%r341, %rd175;
	div.s32 	%r342, %r341, %r7;
	mul.lo.s32 	%r343, %r342, %r7;
	sub.s32 	%r344, %r341, %r343;
	div.s32 	%r345, %r344, %r8;
	mul.lo.s32 	%r346, %r345, %r8;
	sub.s32 	%r347, %r344, %r346;
	selp.b32 	%r348, 0, %r342, %p5;
	selp.b32 	%r349, 0, %r345, %p4;
	selp.b32 	%r350, 0, %r347, %p3;
	mul.lo.s32 	%r351, %r10, %r348;
	mad.lo.s32 	%r352, %r11, %r349, %r351;
	mad.lo.s32 	%r353, %r12, %r350, %r352;
	shl.b64 	%rd176, %rd175, 32;
	shr.s64 	%rd177, %rd176, 30;
	add.s64 	%rd178, %rd7, %rd177;
	ld.global.f32 	%f101, [%rd178];
	cvt.s64.s32 	%rd179, %r353;
	add.s64 	%rd180, %rd8, %rd179;
	ld.global.u8 	%rs33, [%rd180];
	setp.eq.s16 	%p30, %rs33, 0;
	mul.f32 	%f102, %f101, %f4;
	selp.f32 	%f103, %f3, %f102, %p30;
	max.f32 	%f104, %f100, %f103;
	add.s64 	%rd181, %rd31, 800;
	cvt.u32.u64 	%r354, %rd181;
	div.s32 	%r355, %r354, %r7;
	mul.lo.s32 	%r356, %r355, %r7;
	sub.s32 	%r357, %r354, %r356;
	div.s32 	%r358, %r357, %r8;
	mul.lo.s32 	%r359, %r358, %r8;
	sub.s32 	%r360, %r357, %r359;
	selp.b32 	%r361, 0, %r355, %p5;
	selp.b32 	%r362, 0, %r358, %p4;
	selp.b32 	%r363, 0, %r360, %p3;
	mul.lo.s32 	%r364, %r10, %r361;
	mad.lo.s32 	%r365, %r11, %r362, %r364;
	mad.lo.s32 	%r366, %r12, %r363, %r365;
	shl.b64 	%rd182, %rd181, 32;
	shr.s64 	%rd183, %rd182, 30;
	add.s64 	%rd184, %rd7, %rd183;
	ld.global.f32 	%f105, [%rd184];
	cvt.s64.s32 	%rd185, %r366;
	add.s64 	%rd186, %rd8, %rd185;
	ld.global.u8 	%rs34, [%rd186];
	setp.eq.s16 	%p31, %rs34, 0;
	mul.f32 	%f106, %f105, %f4;
	selp.f32 	%f107, %f3, %f106, %p31;
	max.f32 	%f108, %f104, %f107;
	add.s64 	%rd187, %rd31, 832;
	cvt.u32.u64 	%r367, %rd187;
	div.s32 	%r368, %r367, %r7;
	mul.lo.s32 	%r369, %r368, %r7;
	sub.s32 	%r370, %r367, %r369;
	div.s32 	%r371, %r370, %r8;
	mul.lo.s32 	%r372, %r371, %r8;
	sub.s32 	%r373, %r370, %r372;
	selp.b32 	%r374, 0, %r368, %p5;
	selp.b32 	%r375, 0, %r371, %p4;
	selp.b32 	%r376, 0, %r373, %p3;
	mul.lo.s32 	%r377, %r10, %r374;
	mad.lo.s32 	%r378, %r11, %r375, %r377;
	mad.lo.s32 	%r379, %r12, %r376, %r378;
	shl.b64 	%rd188, %rd187, 32;
	shr.s64 	%rd189, %rd188, 30;
	add.s64 	%rd190, %rd7, %rd189;
	ld.global.f32 	%f109, [%rd190];
	cvt.s64.s32 	%rd191, %r379;
	add.s64 	%rd192, %rd8, %rd191;
	ld.global.u8 	%rs35, [%rd192];
	setp.eq.s16 	%p32, %rs35, 0;
	mul.f32 	%f110, %f109, %f4;
	selp.f32 	%f111, %f3, %f110, %p32;
	max.f32 	%f112, %f108, %f111;
	add.s64 	%rd193, %rd31, 864;
	cvt.u32.u64 	%r380, %rd193;
	div.s32 	%r381, %r380, %r7;
	mul.lo.s32 	%r382, %r381, %r7;
	sub.s32 	%r383, %r380, %r382;
	div.s32 	%r384, %r383, %r8;
	mul.lo.s32 	%r385, %r384, %r8;
	sub.s32 	%r386, %r383, %r385;
	selp.b32 	%r387, 0, %r381, %p5;
	selp.b32 	%r388, 0, %r384, %p4;
	selp.b32 	%r389, 0, %r386, %p3;
	mul.lo.s32 	%r390, %r10, %r387;
	mad.lo.s32 	%r391, %r11, %r388, %r390;
	mad.lo.s32 	%r392, %r12, %r389, %r391;
	shl.b64 	%rd194, %rd193, 32;
	shr.s64 	%rd195, %rd194, 30;
	add.s64 	%rd196, %rd7, %rd195;
	ld.global.f32 	%f113, [%rd196];
	cvt.s64.s32 	%rd197, %r392;
	add.s64 	%rd198, %rd8, %rd197;
	ld.global.u8 	%rs36, [%rd198];
	setp.eq.s16 	%p33, %rs36, 0;
	mul.f32 	%f114, %f113, %f4;
	selp.f32 	%f115, %f3, %f114, %p33;
	max.f32 	%f116, %f112, %f115;
	add.s64 	%rd199, %rd31, 896;
	cvt.u32.u64 	%r393, %rd199;
	div.s32 	%r394, %r393, %r7;
	mul.lo.s32 	%r395, %r394, %r7;
	sub.s32 	%r396, %r393, %r395;
	div.s32 	%r397, %r396, %r8;
	mul.lo.s32 	%r398, %r397, %r8;
	sub.s32 	%r399, %r396, %r398;
	selp.b32 	%r400, 0, %r394, %p5;
	selp.b32 	%r401, 0, %r397, %p4;
	selp.b32 	%r402, 0, %r399, %p3;
	mul.lo.s32 	%r403, %r10, %r400;
	mad.lo.s32 	%r404, %r11, %r401, %r403;
	mad.lo.s32 	%r405, %r12, %r402, %r404;
	shl.b64 	%rd200, %rd199, 32;
	shr.s64 	%rd201, %rd200, 30;
	add.s64 	%rd202, %rd7, %rd201;
	ld.global.f32 	%f117, [%rd202];
	cvt.s64.s32 	%rd203, %r405;
	add.s64 	%rd204, %rd8, %rd203;
	ld.global.u8 	%rs37, [%rd204];
	setp.eq.s16 	%p34, %rs37, 0;
	mul.f32 	%f118, %f117, %f4;
	selp.f32 	%f119, %f3, %f118, %p34;
	max.f32 	%f120, %f116, %f119;
	add.s64 	%rd205, %rd31, 928;
	cvt.u32.u64 	%r406, %rd205;
	div.s32 	%r407, %r406, %r7;
	mul.lo.s32 	%r408, %r407, %r7;
	sub.s32 	%r409, %r406, %r408;
	div.s32 	%r410, %r409, %r8;
	mul.lo.s32 	%r411, %r410, %r8;
	sub.s32 	%r412, %r409, %r411;
	selp.b32 	%r413, 0, %r407, %p5;
	selp.b32 	%r414, 0, %r410, %p4;
	selp.b32 	%r415, 0, %r412, %p3;
	mul.lo.s32 	%r416, %r10, %r413;
	mad.lo.s32 	%r417, %r11, %r414, %r416;
	mad.lo.s32 	%r418, %r12, %r415, %r417;
	shl.b64 	%rd206, %rd205, 32;
	shr.s64 	%rd207, %rd206, 30;
	add.s64 	%rd208, %rd7, %rd207;
	ld.global.f32 	%f121, [%rd208];
	cvt.s64.s32 	%rd209, %r418;
	add.s64 	%rd210, %rd8, %rd209;
	ld.global.u8 	%rs38, [%rd210];
	setp.eq.s16 	%p35, %rs38, 0;
	mul.f32 	%f122, %f121, %f4;
	selp.f32 	%f123, %f3, %f122, %p35;
	max.f32 	%f124, %f120, %f123;
	mov.b32 	%r419, %f124;
	shfl.sync.bfly.b32	%r420|%p36, %r419, 16, 31, -1;
	mov.b32 	%f125, %r420;
	max.f32 	%f126, %f124, %f125;
	mov.b32 	%r421, %f126;
	shfl.sync.bfly.b32	%r422|%p37, %r421, 8, 31, -1;
	mov.b32 	%f127, %r422;
	max.f32 	%f128, %f126, %f127;
	mov.b32 	%r423, %f128;
	shfl.sync.bfly.b32	%r424|%p38, %r423, 4, 31, -1;
	mov.b32 	%f129, %r424;
	max.f32 	%f130, %f128, %f129;
	mov.b32 	%r425, %f130;
	shfl.sync.bfly.b32	%r426|%p39, %r425, 2, 31, -1;
	mov.b32 	%f131, %r426;
	max.f32 	%f132, %f130, %f131;
	mov.b32 	%r427, %f132;
	shfl.sync.bfly.b32	%r428|%p40, %r427, 1, 31, -1;
	mov.b32 	%f133, %r428;
	max.f32 	%f134, %f132, %f133;
	sub.f32 	%f135, %f7, %f134;
	fma.rn.f32 	%f136, %f135, 0f3BBB989D, 0f3F000000;
	cvt.sat.f32.f32 	%f137, %f136;
	mov.f32 	%f138, 0f4B400001;
	mov.f32 	%f139, 0f437C0000;
	fma.rm.f32 	%f140, %f137, %f139, %f138;
	add.f32 	%f141, %f140, 0fCB40007F;
	neg.f32 	%f142, %f141;
	fma.rn.f32 	%f143, %f135, 0f3FB8AA3B, %f142;
	fma.rn.f32 	%f144, %f135, 0f32A57060, %f143;
	mov.b32 	%r429, %f140;
	shl.b32 	%r430, %r429, 23;
	mov.b32 	%f145, %r430;
	ex2.approx.ftz.f32 	%f146, %f144;
	mul.f32 	%f147, %f146, %f145;
	add.f32 	%f148, %f147, 0f00000000;
	sub.f32 	%f149, %f11, %f134;
	fma.rn.f32 	%f150, %f149, 0f3BBB989D, 0f3F000000;
	cvt.sat.f32.f32 	%f151, %f150;
	fma.rm.f32 	%f152, %f151, %f139, %f138;
	add.f32 	%f153, %f152, 0fCB40007F;
	neg.f32 	%f154, %f153;
	fma.rn.f32 	%f155, %f149, 0f3FB8AA3B, %f154;
	fma.rn.f32 	%f156, %f149, 0f32A57060, %f155;
	mov.b32 	%r431, %f152;
	shl.b32 	%r432, %r431, 23;
	mov.b32 	%f157, %r432;
	ex2.approx.ftz.f32 	%f158, %f156;
	mul.f32 	%f159, %f158, %f157;
	add.f32 	%f160, %f148, %f159;
	sub.f32 	%f161, %f15, %f134;
	fma.rn.f32 	%f162, %f161, 0f3BBB989D, 0f3F000000;
	cvt.sat.f32.f32 	%f163, %f162;
	fma.rm.f32 	%f164, %f163, %f139, %f138;
	add.f32 	%f165, %f164, 0fCB40007F;
	neg.f32 	%f166, %f165;
	fma.rn.f32 	%f167, %f161, 0f3FB8AA3B, %f166;
	fma.rn.f32 	%f168, %f161, 0f32A57060, %f167;
	mov.b32 	%r433, %f164;
	shl.b32 	%r434, %r433, 23;
	mov.b32 	%f169, %r434;
	ex2.approx.ftz.f32 	%f170, %f168;
	mul.f32 	%f171, %f170, %f169;
	add.f32 	%f172, %f160, %f171;
	sub.f32 	%f173, %f19, %f134;
	fma.rn.f32 	%f174, %f173, 0f3BBB989D, 0f3F000000;
	cvt.sat.f32.f32 	%f175, %f174;
	fma.rm.f32 	%f176, %f175, %f139, %f138;
	add.f32 	%f177, %f176, 0fCB40007F;
	neg.f32 	%f178, %f177;
	fma.rn.f32 	%f179, %f173, 0f3FB8AA3B, %f178;
	fma.rn.f32 	%f180, %f173, 0f32A57060, %f179;
	mov.b32 	%r435, %f176;
	shl.b32 	%r436, %r435, 23;
	mov.b32 	%f181, %r436;
	ex2.approx.ftz.f32 	%f182, %f180;
	mul.f32 	%f183, %f182, %f181;
	add.f32 	%f184, %f172, %f183;
	sub.f32 	%f185, %f23, %f134;
	fma.rn.f32 	%f186, %f185, 0f3BBB989D, 0f3F000000;
	cvt.sat.f32.f32 	%f187, %f186;
	fma.rm.f32 	%f188, %f187, %f139, %f138;
	add.f32 	%f189, %f188, 0fCB40007F;
	neg.f32 	%f190, %f189;
	fma.rn.f32 	%f191, %f185, 0f3FB8AA3B, %f190;
	fma.rn.f32 	%f192, %f185, 0f32A57060, %f191;
	mov.b32 	%r437, %f188;
	shl.b32 	%r438, %r437, 23;
	mov.b32 	%f193, %r438;
	ex2.approx.ftz.f32 	%f194, %f192;
	mul.f32 	%f195, %f194, %f193;
	add.f32 	%f196, %f184, %f195;
	sub.f32 	%f197, %f27, %f134;
	fma.rn.f32 	%f198, %f197, 0f3BBB989D, 0f3F000000;
	cvt.sat.f32.f32 	%f199, %f198;
	fma.rm.f32 	%f200, %f199, %f139, %f138;
	add.f32 	%f201, %f200, 0fCB40007F;
	neg.f32 	%f202, %f201;
	fma.rn.f32 	%f203, %f197, 0f3FB8AA3B, %f202;
	fma.rn.f32 	%f204, %f197, 0f32A57060, %f203;
	mov.b32 	%r439, %f200;
	shl.b32 	%r440, %r439, 23;
	mov.b32 	%f205, %r440;
	ex2.approx.ftz.f32 	%f206, %f204;
	mul.f32 	%f207, %f206, %f205;
	add.f32 	%f208, %f196, %f207;
	sub.f32 	%f209, %f31, %f134;
	fma.rn.f32 	%f210, %f209, 0f3BBB989D, 0f3F000000;
	cvt.sat.f32.f32 	%f211, %f210;
	fma.rm.f32 	%f212, %f211, %f139, %f138;
	add.f32 	%f213, %f212, 0fCB40007F;
	neg.f32 	%f214, %f213;
	fma.rn.f32 	%f215, %f209, 0f3FB8AA3B, %f214;
	fma.rn.f32 	%f216, %f209, 0f32A57060, %f215;
	mov.b32 	%r441, %f212;
	shl.b32 	%r442, %r441, 23;
	mov.b32 	%f217, %r442;
	ex2.approx.ftz.f32 	%f218, %f216;
	mul.f32 	%f219, %f218, %f217;
	add.f32 	%f220, %f208, %f219;
	sub.f32 	%f221, %f35, %f134;
	fma.rn.f32 	%f222, %f221, 0f3BBB989D, 0f3F000000;
	cvt.sat.f32.f32 	%f223, %f222;
	fma.rm.f32 	%f224, %f223, %f139, %f138;
	add.f32 	%f225, %f224, 0fCB40007F;
	neg.f32 	%f226, %f225;
	fma.rn.f32 	%f227, %f221, 0f3FB8AA3B, %f226;
	fma.rn.f32 	%f228, %f221, 0f32A57060, %f227;
	mov.b32 	%r443, %f224;
	shl.b32 	%r444, %r443, 23;
	mov.b32 	%f229, %r444;
	ex2.approx.ftz.f32 	%f230, %f228;
	mul.f32 	%f231, %f230, %f229;
	add.f32 	%f232, %f220, %f231;
	sub.f32 	%f233, %f39, %f134;
	fma.rn.f32 	%f234, %f233, 0f3BBB989D, 0f3F000000;
	cvt.sat.f32.f32 	%f235, %f234;
	fma.rm.f32 	%f236, %f235, %f139, %f138;
	add.f32 	%f237, %f236, 0fCB40007F;
	neg.f32 	%f238, %f237;
	fma.rn.f32 	%f239, %f233, 0f3FB8AA3B, %f238;
	fma.rn.f32 	%f240, %f233, 0f32A57060, %f239;
	mov.b32 	%r445, %f236;
	shl.b32 	%r446, %r445, 23;
	mov.b32 	%f241, %r446;
	ex2.approx.ftz.f32 	%f242, %f240;
	mul.f32 	%f243, %f242, %f241;
	add.f32 	%f244, %f232, %f243;
	sub.f32 	%f245, %f43, %f134;
	fma.rn.f32 	%f246, %f245, 0f3BBB989D, 0f3F000000;
	cvt.sat.f32.f32 	%f247, %f246;
	fma.rm.f32 	%f248, %f247, %f139, %f138;
	add.f32 	%f249, %f248, 0fCB40007F;
	neg.f32 	%f250, %f249;
	fma.rn.f32 	%f251, %f245, 0f3FB8AA3B, %f250;
	fma.rn.f32 	%f252, %f245, 0f32A57060, %f251;
	mov.b32 	%r447, %f248;
	shl.b32 	%r448, %r447, 23;
	mov.b32 	%f253, %r448;
	ex2.approx.ftz.f32 	%f254, %f252;
	mul.f32 	%f255, %f254, %f253;
	add.f32 	%f256, %f244, %f255;
	sub.f32 	%f257, %f47, %f134;
	fma.rn.f32 	%f258, %f257, 0f3BBB989D, 0f3F000000;
	cvt.sat.f32.f32 	%f259, %f258;
	fma.rm.f32 	%f260, %f259, %f139, %f138;
	add.f32 	%f261, %f260, 0fCB40007F;
	neg.f32 	%f262, %f261;
	fma.rn.f32 	%f263, %f257, 0f3FB8AA3B, %f262;
	fma.rn.f32 	%f264, %f257, 0f32A57060, %f263;
	mov.b32 	%r449, %f260;
	shl.b32 	%r450, %r449, 23;
	mov.b32 	%f265, %r450;
	ex2.approx.ftz.f32 	%f266, %f264;
	mul.f32 	%f267, %f266, %f265;
	add.f32 	%f268, %f256, %f267;
	sub.f32 	%f269, %f51, %f134;
	fma.rn.f32 	%f270, %f269, 0f3BBB989D, 0f3F000000;
	cvt.sat.f32.f32 	%f271, %f270;
	fma.rm.f32 	%f272, %f271, %f139, %f138;
	add.f32 	%f273, %f272, 0fCB40007F;
	neg.f32 	%f274, %f273;
	fma.rn.f32 	%f275, %f269, 0f3FB8AA3B, %f274;
	fma.rn.f32 	%f276, %f269, 0f32A57060, %f275;
	mov.b32 	%r451, %f272;
	shl.b32 	%r452, %r451, 23;
	mov.b32 	%f277, %r452;
	ex2.approx.ftz.f32 	%f278, %f276;
	mul.f32 	%f279, %f278, %f277;
	add.f32 	%f280, %f268, %f279;
	sub.f32 	%f281, %f55, %f134;
	fma.rn.f32 	%f282, %f281, 0f3BBB989D, 0f3F000000;
	cvt.sat.f32.f32 	%f283, %f282;
	fma.rm.f32 	%f284, %f283, %f139, %f138;
	add.f32 	%f285, %f284, 0fCB40007F;
	neg.f32 	%f286, %f285;
	fma.rn.f32 	%f287, %f281, 0f3FB8AA3B, %f286;
	fma.rn.f32 	%f288, %f281, 0f32A57060, %f287;
	mov.b32 	%r453, %f284;
	shl.b32 	%r454, %r453, 23;
	mov.b32 	%f289, %r454;
	ex2.approx.ftz.f32 	%f290, %f288;
	mul.f32 	%f291, %f290, %f289;
	add.f32 	%f292, %f280, %f291;
	sub.f32 	%f293, %f59, %f134;
	fma.rn.f32 	%f294, %f293, 0f3BBB989D, 0f3F000000;
	cvt.sat.f32.f32 	%f295, %f294;
	fma.rm.f32 	%f296, %f295, %f139, %f138;
	add.f32 	%f297, %f296, 0fCB40007F;
	neg.f32 	%f298, %f297;
	fma.rn.f32 	%f299, %f293, 0f3FB8AA3B, %f298;
	fma.rn.f32 	%f300, %f293, 0f32A57060, %f299;
	mov.b32 	%r455, %f296;
	shl.b32 	%r456, %r455, 23;
	mov.b32 	%f301, %r456;
	ex2.approx.ftz.f32 	%f302, %f300;
	mul.f32 	%f303, %f302, %f301;
	add.f32 	%f304, %f292, %f303;
	sub.f32 	%f305, %f63, %f134;
	fma.rn.f32 	%f306, %f305, 0f3BBB989D, 0f3F000000;
	cvt.sat.f32.f32 	%f307, %f306;
	fma.rm.f32 	%f308, %f307, %f139, %f138;
	add.f32 	%f309, %f308, 0fCB40007F;
	neg.f32 	%f310, %f309;
	fma.rn.f32 	%f311, %f305, 0f3FB8AA3B, %f310;
	fma.rn.f32 	%f312, %f305, 0f32A57060, %f311;
	mov.b32 	%r457, %f308;
	shl.b32 	%r458, %r457, 23;
	mov.b32 	%f313, %r458;
	ex2.approx.ftz.f32 	%f314, %f312;
	mul.f32 	%f315, %f314, %f313;
	add.f32 	%f316, %f304, %f315;
	sub.f32 	%f317, %f67, %f134;
	fma.rn.f32 	%f318, %f317, 0f3BBB989D, 0f3F000000;
	cvt.sat.f32.f32 	%f319, %f318;
	fma.rm.f32 	%f320, %f319, %f139, %f138;
	add.f32 	%f321, %f320, 0fCB40007F;
	neg.f32 	%f322, %f321;
	fma.rn.f32 	%f323, %f317, 0f3FB8AA3B, %f322;
	fma.rn.f32 	%f324, %f317, 0f32A57060, %f323;
	mov.b32 	%r459, %f320;
	shl.b32 	%r460, %r459, 23;
	mov.b32 	%f325, %r460;
	ex2.approx.ftz.f32 	%f326, %f324;
	mul.f32 	%f327, %f326, %f325;
	add.f32 	%f328, %f316, %f327;
	sub.f32 	%f329, %f71, %f134;
	fma.rn.f32 	%f330, %f329, 0f3BBB989D, 0f3F000000;
	cvt.sat.f32.f32 	%f331, %f330;
	fma.rm.f32 	%f332, %f331, %f139, %f138;
	add.f32 	%f333, %f332, 0fCB40007F;
	neg.f32 	%f334, %f333;
	fma.rn.f32 	%f335, %f329, 0f3FB8AA3B, %f334;
	fma.rn.f32 	%f336, %f329, 0f32A57060, %f335;
	mov.b32 	%r461, %f332;
	shl.b32 	%r462, %r461, 23;
	mov.b32 	%f337, %r462;
	ex2.approx.ftz.f32 	%f338, %f336;
	mul.f32 	%f339, %f338, %f337;
	add.f32 	%f340, %f328, %f339;
	sub.f32 	%f341, %f75, %f134;
	fma.rn.f32 	%f342, %f341, 0f3BBB989D, 0f3F000000;
	cvt.sat.f32.f32 	%f343, %f342;
	fma.rm.f32 	%f344, %f343, %f139, %f138;
	add.f32 	%f345, %f344, 0fCB40007F;
	neg.f32 	%f346, %f345;
	fma.rn.f32 	%f347, %f341, 0f3FB8AA3B, %f346;
	fma.rn.f32 	%f348, %f341, 0f32A57060, %f347;
	mov.b32 	%r463, %f344;
	shl.b32 	%r464, %r463, 23;
	mov.b32 	%f349, %r464;
	ex2.approx.ftz.f32 	%f350, %f348;
	mul.f32 	%f351, %f350, %f349;
	add.f32 	%f352, %f340, %f351;
	sub.f32 	%f353, %f79, %f134;
	fma.rn.f32 	%f354, %f353, 0f3BBB989D, 0f3F000000;
	cvt.sat.f32.f32 	%f355, %f354;
	fma.rm.f32 	%f356, %f355, %f139, %f138;
	add.f32 	%f357, %f356, 0fCB40007F;
	neg.f32 	%f358, %f357;
	fma.rn.f32 	%f359, %f353, 0f3FB8AA3B, %f358;
	fma.rn.f32 	%f360, %f353, 0f32A57060, %f359;
	mov.b32 	%r465, %f356;
	shl.b32 	%r466, %r465, 23;
	mov.b32 	%f361, %r466;
	ex2.approx.ftz.f32 	%f362, %f360;
	mul.f32 	%f363, %f362, %f361;
	add.f32 	%f364, %f352, %f363;
	sub.f32 	%f365, %f83, %f134;
	fma.rn.f32 	%f366, %f365, 0f3BBB989D, 0f3F000000;
	cvt.sat.f32.f32 	%f367, %f366;
	fma.rm.f32 	%f368, %f367, %f139, %f138;
	add.f32 	%f369, %f368, 0fCB40007F;
	neg.f32 	%f370, %f369;
	fma.rn.f32 	%f371, %f365, 0f3FB8AA3B, %f370;
	fma.rn.f32 	%f372, %f365, 0f32A57060, %f371;
	mov.b32 	%r467, %f368;
	shl.b32 	%r468, %r467, 23;
	mov.b32 	%f373, %r468;
	ex2.approx.ftz.f32 	%f374, %f372;
	mul.f32 	%f375, %f374, %f373;
	add.f32 	%f376, %f364, %f375;
	sub.f32 	%f377, %f87, %f134;
	fma.rn.f32 	%f378, %f377, 0f3BBB989D, 0f3F000000;
	cvt.sat.f32.f32 	%f379, %f378;
	fma.rm.f32 	%f380, %f379, %f139, %f138;
	add.f32 	%f381, %f380, 0fCB40007F;
	neg.f32 	%f382, %f381;
	fma.rn.f32 	%f383, %f377, 0f3FB8AA3B, %f382;
	fma.rn.f32 	%f384, %f377, 0f32A57060, %f383;
	mov.b32 	%r469, %f380;
	shl.b32 	%r470, %r469, 23;
	mov.b32 	%f385, %r470;
	ex2.approx.ftz.f32 	%f386, %f384;
	mul.f32 	%f387, %f386, %f385;
	add.f32 	%f388, %f376, %f387;
	sub.f32 	%f389, %f91, %f134;
	fma.rn.f32 	%f390, %f389, 0f3BBB989D, 0f3F000000;
	cvt.sat.f32.f32 	%f391, %f390;
	fma.rm.f32 	%f392, %f391, %f139, %f138;
	add.f32 	%f393, %f392, 0fCB40007F;
	neg.f32 	%f394, %f393;
	fma.rn.f32 	%f395, %f389, 0f3FB8AA3B, %f394;
	fma.rn.f32 	%f396, %f389, 0f32A57060, %f395;
	mov.b32 	%r471, %f392;
	shl.b32 	%r472, %r471, 23;
	mov.b32 	%f397, %r472;
	ex2.approx.ftz.f32 	%f398, %f396;
	mul.f32 	%f399, %f398, %f397;
	add.f32 	%f400, %f388, %f399;
	sub.f32 	%f401, %f95, %f134;
	fma.rn.f32 	%f402, %f401, 0f3BBB989D, 0f3F000000;
	cvt.sat.f32.f32 	%f403, %f402;
	fma.rm.f32 	%f404, %f403, %f139, %f138;
	add.f32 	%f405, %f404, 0fCB40007F;
	neg.f32 	%f406, %f405;
	fma.rn.f32 	%f407, %f401, 0f3FB8AA3B, %f406;
	fma.rn.f32 	%f408, %f401, 0f32A57060, %f407;
	mov.b32 	%r473, %f404;
	shl.b32 	%r474, %r473, 23;
	mov.b32 	%f409, %r474;
	ex2.approx.ftz.f32 	%f410, %f408;
	mul.f32 	%f411, %f410, %f409;
	add.f32 	%f412, %f400, %f411;
	sub.f32 	%f413, %f99, %f134;
	fma.rn.f32 	%f414, %f413, 0f3BBB989D, 0f3F000000;
	cvt.sat.f32.f32 	%f415, %f414;
	fma.rm.f32 	%f416, %f415, %f139, %f138;
	add.f32 	%f417, %f416, 0fCB40007F;
	neg.f32 	%f418, %f417;
	fma.rn.f32 	%f419, %f413, 0f3FB8AA3B, %f418;
	fma.rn.f32 	%f420, %f413, 0f32A57060, %f419;
	mov.b32 	%r475, %f416;
	shl.b32 	%r476, %r475, 23;
	mov.b32 	%f421, %r476;
	ex2.approx.ftz.f32 	%f422, %f420;
	mul.f32 	%f423, %f422, %f421;
	add.f32 	%f424, %f412, %f423;
	sub.f32 	%f425, %f103, %f134;
	fma.rn.f32 	%f426, %f425, 0f3BBB989D, 0f3F000000;
	cvt.sat.f32.f32 	%f427, %f426;
	fma.rm.f32 	%f428, %f427, %f139, %f138;
	add.f32 	%f429, %f428, 0fCB40007F;
	neg.f32 	%f430, %f429;
	fma.rn.f32 	%f431, %f425, 0f3FB8AA3B, %f430;
	fma.rn.f32 	%f432, %f425, 0f32A57060, %f431;
	mov.b32 	%r477, %f428;
	shl.b32 	%r478, %r477, 23;
	mov.b32 	%f433, %r478;
	ex2.approx.ftz.f32 	%f434, %f432;
	mul.f32 	%f435, %f434, %f433;
	add.f32 	%f436, %f424, %f435;
	sub.f32 	%f437, %f107, %f134;
	fma.rn.f32 	%f438, %f437, 0f3BBB989D, 0f3F000000;
	cvt.sat.f32.f32 	%f439, %f438;
	fma.rm.f32 	%f440, %f439, %f139, %f138;
	add.f32 	%f441, %f440, 0fCB40007F;
	neg.f32 	%f442, %f441;
	fma.rn.f32 	%f443, %f437, 0f3FB8AA3B, %f442;
	fma.rn.f32 	%f444, %f437, 0f32A57060, %f443;
	mov.b32 	%r479, %f440;
	shl.b32 	%r480, %r479, 23;
	mov.b32 	%f445, %r480;
	ex2.approx.ftz.f32 	%f446, %f444;
	mul.f32 	%f447, %f446, %f445;
	add.f32 	%f448, %f436, %f447;
	sub.f32 	%f449, %f111, %f134;
	fma.rn.f32 	%f450, %f449, 0f3BBB989D, 0f3F000000;
	cvt.sat.f32.f32 	%f451, %f450;
	fma.rm.f32 	%f452, %f451, %f139, %f138;
	add.f32 	%f453, %f452, 0fCB40007F;
	neg.f32 	%f454, %f453;
	fma.rn.f32 	%f455, %f449, 0f3FB8AA3B, %f454;
	fma.rn.f32 	%f456, %f449, 0f32A57060, %f455;
	mov.b32 	%r481, %f452;
	shl.b32 	%r482, %r481, 23;
	mov.b32 	%f457, %r482;
	ex2.approx.ftz.f32 	%f458, %f456;
	mul.f32 	%f459, %f458, %f457;
	add.f32 	%f460, %f448, %f459;
	sub.f32 	%f461, %f115, %f134;
	fma.rn.f32 	%f462, %f461, 0f3BBB989D, 0f3F000000;
	cvt.sat.f32.f32 	%f463, %f462;
	fma.rm.f32 	%f464, %f463, %f139, %f138;
	add.f32 	%f465, %f464, 0fCB40007F;
	neg.f32 	%f466, %f465;
	fma.rn.f32 	%f467, %f461, 0f3FB8AA3B, %f466;
	fma.rn.f32 	%f468, %f461, 0f32A57060, %f467;
	mov.b32 	%r483, %f464;
	shl.b32 	%r484, %r483, 23;
	mov.b32 	%f469, %r484;
	ex2.approx.ftz.f32 	%f470, %f468;
	mul.f32 	%f471, %f470, %f469;
	add.f32 	%f472, %f460, %f471;
	sub.f32 	%f473, %f119, %f134;
	fma.rn.f32 	%f474, %f473, 0f3BBB989D, 0f3F000000;
	cvt.sat.f32.f32 	%f475, %f474;
	fma.rm.f32 	%f476, %f475, %f139, %f138;
	add.f32 	%f477, %f476, 0fCB40007F;
	neg.f32 	%f478, %f477;
	fma.rn.f32 	%f479, %f473, 0f3FB8AA3B, %f478;
	fma.rn.f32 	%f480, %f473, 0f32A57060, %f479;
	mov.b32 	%r485, %f476;
	shl.b32 	%r486, %r485, 23;
	mov.b32 	%f481, %r486;
	ex2.approx.ftz.f32 	%f482, %f480;
	mul.f32 	%f483, %f482, %f481;
	add.f32 	%f484, %f472, %f483;
	sub.f32 	%f485, %f123, %f134;
	fma.rn.f32 	%f486, %f485, 0f3BBB989D, 0f3F000000;
	cvt.sat.f32.f32 	%f487, %f486;
	fma.rm.f32 	%f488, %f487, %f139, %f138;
	add.f32 	%f489, %f488, 0fCB40007F;
	neg.f32 	%f490, %f489;
	fma.rn.f32 	%f491, %f485, 0f3FB8AA3B, %f490;
	fma.rn.f32 	%f492, %f485, 0f32A57060, %f491;
	mov.b32 	%r487, %f488;
	shl.b32 	%r488, %r487, 23;
	mov.b32 	%f493, %r488;
	ex2.approx.ftz.f32 	%f494, %f492;
	mul.f32 	%f495, %f494, %f493;
	add.f32 	%f496, %f484, %f495;
	mov.b32 	%r489, %f496;
	shfl.sync.bfly.b32	%r490|%p41, %r489, 16, 31, -1;
	mov.b32 	%f497, %r490;
	add.f32 	%f498, %f496, %f497;
	mov.b32 	%r491, %f498;
	shfl.sync.bfly.b32	%r492|%p42, %r491, 8, 31, -1;
	mov.b32 	%f499, %r492;
	add.f32 	%f500, %f498, %f499;
	mov.b32 	%r493, %f500;
	shfl.sync.bfly.b32	%r494|%p43, %r493, 4, 31, -1;
	mov.b32 	%f501, %r494;
	add.f32 	%f502, %f500, %f501;
	mov.b32 	%r495, %f502;
	shfl.sync.bfly.b32	%r496|%p44, %r495, 2, 31, -1;
	mov.b32 	%f503, %r496;
	add.f32 	%f504, %f502, %f503;
	mov.b32 	%r497, %f504;
	shfl.sync.bfly.b32	%r498|%p45, %r497, 1, 31, -1;
	mov.b32 	%f505, %r498;
	add.f32 	%f506, %f504, %f505;
	div.rn.f32 	%f507, %f147, %f506;
	div.rn.f32 	%f508, %f159, %f506;
	div.rn.f32 	%f509, %f171, %f506;
	div.rn.f32 	%f510, %f183, %f506;
	div.rn.f32 	%f511, %f195, %f506;
	div.rn.f32 	%f512, %f207, %f506;
	div.rn.f32 	%f513, %f219, %f506;
	div.rn.f32 	%f514, %f231, %f506;
	div.rn.f32 	%f515, %f243, %f506;
	div.rn.f32 	%f516, %f255, %f506;
	div.rn.f32 	%f517, %f267, %f506;
	div.rn.f32 	%f518, %f279, %f506;
	div.rn.f32 	%f519, %f291, %f506;
	div.rn.f32 	%f520, %f303, %f506;
	div.rn.f32 	%f521, %f315, %f506;
	div.rn.f32 	%f522, %f327, %f506;
	div.rn.f32 	%f523, %f339, %f506;
	div.rn.f32 	%f524, %f351, %f506;
	div.rn.f32 	%f525, %f363, %f506;
	div.rn.f32 	%f526, %f375, %f506;
	div.rn.f32 	%f527, %f387, %f506;
	div.rn.f32 	%f528, %f399, %f506;
	div.rn.f32 	%f529, %f411, %f506;
	div.rn.f32 	%f530, %f423, %f506;
	div.rn.f32 	%f531, %f435, %f506;
	div.rn.f32 	%f532, %f447, %f506;
	div.rn.f32 	%f533, %f459, %f506;
	div.rn.f32 	%f534, %f471, %f506;
	div.rn.f32 	%f535, %f483, %f506;
	div.rn.f32 	%f536, %f495, %f506;
	mad.lo.s64 	%rd211, %rd214, %rd5, %rd9;
	shl.b64 	%rd212, %rd211, 2;
	add.s64 	%rd213, %rd10, %rd212;
	st.global.f32 	[%rd213], %f507;
	st.global.f32 	[%rd213+128], %f508;
	st.global.f32 	[%rd213+256], %f509;
	st.global.f32 	[%rd213+384], %f510;
	st.global.f32 	[%rd213+512], %f511;
	st.global.f32 	[%rd213+640], %f512;
	st.global.f32 	[%rd213+768], %f513;
	st.global.f32 	[%rd213+896], %f514;
	st.global.f32 	[%rd213+1024], %f515;
	st.global.f32 	[%rd213+1152], %f516;
	st.global.f32 	[%rd213+1280], %f517;
	st.global.f32 	[%rd213+1408], %f518;
	st.global.f32 	[%rd213+1536], %f519;
	st.global.f32 	[%rd213+1664], %f520;
	st.global.f32 	[%rd213+1792], %f521;
	st.global.f32 	[%rd213+1920], %f522;
	st.global.f32 	[%rd213+2048], %f523;
	st.global.f32 	[%rd213+2176], %f524;
	st.global.f32 	[%rd213+2304], %f525;
	st.global.f32 	[%rd213+2432], %f526;
	st.global.f32 	[%rd213+2560], %f527;
	st.global.f32 	[%rd213+2688], %f528;
	st.global.f32 	[%rd213+2816], %f529;
	st.global.f32 	[%rd213+2944], %f530;
	st.global.f32 	[%rd213+3072], %f531;
	st.global.f32 	[%rd213+3200], %f532;
	st.global.f32 	[%rd213+3328], %f533;
	st.global.f32 	[%rd213+3456], %f534;
	st.global.f32 	[%rd213+3584], %f535;
	st.global.f32 	[%rd213+3712], %f536;
	add.s64 	%rd214, %rd214, %rd11;
	setp.lt.s64 	%p46, %rd214, %rd23;
	@%p46 bra 	$L__BB434_4;
$L__BB434_5:
	ret;

}
	// .globl	_Z15SoftmaxWarpImplI22BroadcastScaleMaskLoadIffbLm3EiE11DirectStoreIffEfLi1ELi30ELi32ELi1ELb1EL9Algorithm0EEvT_T0_ll
.visible .entry _Z15SoftmaxWarpImplI22BroadcastScaleMaskLoadIffbLm3EiE11DirectStoreIffEfLi1ELi30ELi32ELi1ELb1EL9Algorithm0EEvT_T0_ll(
	.param .align 8 .b8 _Z15SoftmaxWarpImplI22BroadcastScaleMaskLoadIffbLm3EiE11DirectStoreIffEfLi1ELi30ELi32ELi1ELb1EL9Algorithm0EEvT_T0_ll_param_0[112],
	.param .align 8 .b8 _Z15SoftmaxWarpImplI22BroadcastScaleMaskLoadIffbLm3EiE11DirectStoreIffEfLi1ELi30ELi32ELi1ELb1EL9Algorithm0EEvT_T0_ll_param_1[16],
	.param .u64 _Z15SoftmaxWarpImplI22BroadcastScaleMaskLoadIffbLm3EiE11DirectStoreIffEfLi1ELi30ELi32ELi1ELb1EL9Algorithm0EEvT_T0_ll_param_2,
	.param .u64 _Z15SoftmaxWarpImplI22BroadcastScaleMaskLoadIffbLm3EiE11DirectStoreIffEfLi1ELi30ELi32ELi1ELb1EL9Algorithm0EEvT_T0_ll_param_3
)
{
	.reg .pred 	%p<194>;
	.reg .b16 	%rs<39>;
	.reg .b32 	%r<633>;
	.reg .b32 	%f<687>;
	.reg .b64 	%rd<288>;

	ld.param.u64 	%rd34, [_Z15SoftmaxWarpImplI22BroadcastScaleMaskLoadIffbLm3EiE11DirectStoreIffEfLi1ELi30ELi32ELi1ELb1EL9Algorithm0EEvT_T0_ll_param_1+8];
	ld.param.u64 	%rd33, [_Z15SoftmaxWarpImplI22BroadcastScaleMaskLoadIffbLm3EiE11DirectStoreIffEfLi1ELi30ELi32ELi1ELb1EL9Algorithm0EEvT_T0_ll_param_1];
	ld.param.v2.f32 	{%f153, %f154}, [_Z15SoftmaxWarpImplI22BroadcastScaleMaskLoadIffbLm3EiE11DirectStoreIffEfLi1ELi30ELi32ELi1ELb1EL9Algorithm0EEvT_T0_ll_param_0+104];
	ld.param.u64 	%rd32, [_Z15SoftmaxWarpImplI22BroadcastScaleMaskLoadIffbLm3EiE11DirectStoreIffEfLi1ELi30ELi32ELi1ELb1EL9Algorithm0EEvT_T0_ll_param_0+96];
	ld.param.u32 	%r11, [_Z15SoftmaxWarpImplI22BroadcastScaleMaskLoadIffbLm3EiE11DirectStoreIffEfLi1ELi30ELi32ELi1ELb1EL9Algorithm0EEvT_T0_ll_param_0+80];
	ld.param.v2.u32 	{%r9, %r10}, [_Z15SoftmaxWarpImplI22BroadcastScaleMaskLoadIffbLm3EiE11DirectStoreIffEfLi1ELi30ELi32ELi1ELb1EL9Algorithm0EEvT_T0_ll_param_0+72];
	ld.param.v2.u32 	{%r6, %r7}, [_Z15SoftmaxWarpImplI22BroadcastScaleMaskLoadIffbLm3EiE11DirectStoreIffEfLi1ELi30ELi32ELi1ELb1EL9Algorithm0EEvT_T0_ll_param_0+48];
	ld.param.u64 	%rd28, [_Z15SoftmaxWarpImplI22BroadcastScaleMaskLoadIffbLm3EiE11DirectStoreIffEfLi1ELi30ELi32ELi1ELb1EL9Algorithm0EEvT_T0_ll_param_0+32];
	ld.param.u64 	%rd27, [_Z15SoftmaxWarpImplI22BroadcastScaleMaskLoadIffbLm3EiE11DirectStoreIffEfLi1ELi30ELi32ELi1ELb1EL9Algorithm0EEvT_T0_ll_param_0+24];
	ld.param.u64 	%rd26, [_Z15SoftmaxWarpImplI22BroadcastScaleMaskLoadIffbLm3EiE11DirectStoreIffEfLi1ELi30ELi32ELi1ELb1EL9Algorithm0EEvT_T0_ll_param_0+16];
	ld.param.u64 	%rd25, [_Z15SoftmaxWarpImplI22BroadcastScaleMaskLoadIffbLm3EiE11DirectStoreIffEfLi1ELi30ELi32ELi1ELb1EL9Algorithm0EEvT_T0_ll_param_0+8];
	ld.param.u64 	%rd24, [_Z15SoftmaxWarpImplI22BroadcastScaleMaskLoadIffbLm3EiE11DirectStoreIffEfLi1ELi30ELi32ELi1ELb1EL9Algorithm0EEvT_T0_ll_param_0];
	ld.param.u64 	%rd36, [_Z15SoftmaxWarpImplI22BroadcastScaleMaskLoadIffbLm3EiE11DirectStoreIffEfLi1ELi30ELi32ELi1ELb1EL9Algorithm0EEvT_T0_ll_param_3];
	cvta.to.global.u64 	%rd1, %rd24;
	cvta.to.global.u64 	%rd2, %rd25;
	setp.lt.s64 	%p1, %rd36, 961;
	@%p1 bra 	$L__BB435_2;
	mov.u64 	%rd37, $str;
	cvta.global.u64 	%rd38, %rd37;
	mov.u64 	%rd39, $str$1;
	cvta.global.u64 	%rd40, %rd39;
	mov.u64 	%rd41, __unnamed_426;
	cvta.global.u64 	%rd42, %rd41;
	{ // callseq 425, 0
	.param .b64 param0;
	st.param.b64 	[param0], %rd38;
	.param .b64 param1;
	st.param.b64 	[param1], %rd40;
	.param .b32 param2;
	st.param.b32 	[param2], 219;
	.param .b64 param3;
	st.param.b64 	[param3], %rd42;
	.param .b64 param4;
	st.param.b64 	[param4], 1;
	call.uni 
	__assertfail, 
	(
	param0, 
	param1, 
	param2, 
	param3, 
	param4
	);
	} // callseq 425
$L__BB435_2:
	ld.param.u64 	%rd285, [_Z15SoftmaxWarpImplI22BroadcastScaleMaskLoadIffbLm3EiE11DirectStoreIffEfLi1ELi30ELi32ELi1ELb1EL9Algorithm0EEvT_T0_ll_param_2];
	mov.u32 	%r22, %ctaid.x;
	mov.u32 	%r23, %ntid.y;
	mov.u32 	%r24, %tid.y;
	mad.lo.s32 	%r25, %r22, %r23, %r24;
	cvt.s64.s32 	%rd287, %r25;
	setp.le.s64 	%p2, %rd285, %rd287;
	@%p2 bra 	$L__BB435_125;
	mov.u32 	%r26, %tid.x;
	add.s32 	%r27, %r26, 416;
	cvt.u64.u32 	%rd5, %r27;
	add.s32 	%r28, %r26, 448;
	cvt.u64.u32 	%rd6, %r28;
	add.s32 	%r29, %r26, 480;
	cvt.u64.u32 	%rd7, %r29;
	add.s32 	%r30, %r26, 544;
	cvt.u64.u32 	%rd8, %r30;
	add.s32 	%r31, %r26, 576;
	cvt.u64.u32 	%rd9, %r31;
	add.s32 	%r32, %r26, 608;
	cvt.u64.u32 	%rd10, %r32;
	add.s32 	%r49, %r26, 32;
$L__BB435_4:
	cvt.u64.u32 	%rd43, %r26;
	setp.le.s64 	%p3, %rd36, %rd43;
	mul.lo.s64 	%rd14, %rd32, %rd287;
	mov.f32 	%f627, 0fFF800000;
	mov.f32 	%f630, %f627;
	@%p3 bra 	$L__BB435_6;
	setp.eq.s64 	%p4, %rd28, 1;
	setp.eq.s64 	%p5, %rd27, 1;
	setp.eq.s64 	%p6, %rd26, 1;
	add.s64 	%rd45, %rd14, %rd43;
	cvt.u32.u64 	%r35, %rd45;
	div.s32 	%r36, %r35, %r6;
	mul.lo.s32 	%r37, %r36, %r6;
	sub.s32 	%r38, %r35, %r37;
	div.s32 	%r39, %r38, %r7;
	mul.lo.s32 	%r40, %r39, %r7;
	sub.s32 	%r41, %r38, %r40;
	selp.b32 	%r42, 0, %r36, %p6;
	selp.b32 	%r43, 0, %r39, %p5;
	selp.b32 	%r44, 0, %r41, %p4;
	mul.lo.s32 	%r45, %r9, %r42;
	mad.lo.s32 	%r46, %r10, %r43, %r45;
	mad.lo.s32 	%r47, %r11, %r44, %r46;
	shl.b64 	%rd46, %rd45, 32;
	shr.s64 	%rd47, %rd46, 30;
	add.s64 	%rd48, %rd1, %rd47;
	ld.global.f32 	%f156, [%rd48];
	cvt.s64.s32 	%rd49, %r47;
	add.s64 	%rd50, %rd2, %rd49;
	ld.global.u8 	%rs9, [%rd50];
	setp.eq.s16 	%p7, %rs9, 0;
	mul.f32 	%f157, %f156, %f154;
	selp.f32 	%f627, %f153, %f157, %p7;
	max.f32 	%f630, %f627, 0fFF800000;
$L__BB435_6:
	cvt.u64.u32 	%rd15, %r49;
	setp.le.s64 	%p8, %rd36, %rd15;
	mov.f32 	%f629, 0fFF800000;
	@%p8 bra 	$L__BB435_8;
	setp.eq.s64 	%p9, %rd28, 1;
	setp.eq.s64 	%p10, %rd27, 1;
	setp.eq.s64 	%p11, %rd26, 1;
	add.s64 	%rd51, %rd14, %rd15;
	cvt.u32.u64 	%r50, %rd51;
	div.s32 	%r51, %r50, %r6;
	mul.lo.s32 	%r52, %r51, %r6;
	sub.s32 	%r53, %r50, %r52;
	div.s32 	%r54, %r53, %r7;
	mul.lo.s32 	%r55, %r54, %r7;
	sub.s32 	%r56, %r53, %r55;
	selp.b32 	%r57, 0, %r51, %p11;
	selp.b32 	%r58, 0, %r54, %p10;
	selp.b32 	%r59, 0, %r56, %p9;
	mul.lo.s32 	%r60, %r9, %r57;
	mad.lo.s32 	%r61, %r10, %r58, %r60;
	mad.lo.s32 	%r62, %r11, %r59, %r61;
	shl.b64 	%rd52, %rd51, 32;
	shr.s64 	%rd53, %rd52, 30;
	add.s64 	%rd54, %rd1, %rd53;
	ld.global.f32 	%f159, [%rd54];
	cvt.s64.s32 	%rd55, %r62;
	add.s64 	%rd56, %rd2, %rd55;
	ld.global.u8 	%rs10, [%rd56];
	setp.eq.s16 	%p12, %rs10, 0;
	mul.f32 	%f160, %f159, %f154;
	selp.f32 	%f629, %f153, %f160, %p12;
	max.f32 	%f630, %f630, %f629;
$L__BB435_8:
	mov.u32 	%r63, %tid.x;
	add.s32 	%r64, %r63, 64;
	cvt.u64.u32 	%rd16, %r64;
	setp.le.s64 	%p13, %rd36, %rd16;
	mov.f32 	%f631, 0fFF800000;
	@%p13 bra 	$L__BB435_10;
	setp.eq.s64 	%p14, %rd28, 1;
	setp.eq.s64 	%p15, %rd27, 1;
	setp.eq.s64 	%p16, %rd26, 1;
	add.s64 	%rd57, %rd14, %rd16;
	cvt.u32.u64 	%r65, %rd57;
	div.s32 	%r66, %r65, %r6;
	mul.lo.s32 	%r67, %r66, %r6;
	sub.s32 	%r68, %r65, %r67;
	div.s32 	%r69, %r68, %r7;
	mul.lo.s32 	%r70, %r69, %r7;
	sub.s32 	%r71, %r68, %r70;
	selp.b32 	%r72, 0, %r66, %p16;
	selp.b32 	%r73, 0, %r69, %p15;
	selp.b32 	%r74, 0, %r71, %p14;
	mul.lo.s32 	%r75, %r9, %r72;
	mad.lo.s32 	%r76, %r10, %r73, %r75;
	mad.lo.s32 	%r77, %r11, %r74, %r76;
	shl.b64 	%rd58, %rd57, 32;
	shr.s64 	%rd59, %rd58, 30;
	add.s64 	%rd60, %rd1, %rd59;
	ld.global.f32 	%f162, [%rd60];
	cvt.s64.s32 	%rd61, %r77;
	add.s64 	%rd62, %rd2, %rd61;
	ld.global.u8 	%rs11, [%rd62];
	setp.eq.s16 	%p17, %rs11, 0;
	mul.f32 	%f163, %f162, %f154;
	selp.f32 	%f631, %f153, %f163, %p17;
	max.f32 	%f630, %f630, %f631;
$L__BB435_10:
	add.s32 	%r79, %r63, 96;
	cvt.u64.u32 	%rd17, %r79;
	setp.le.s64 	%p18, %rd36, %rd17;
	mov.f32 	%f633, 0fFF800000;
	@%p18 bra 	$L__BB435_12;
	setp.eq.s64 	%p19, %rd28, 1;
	setp.eq.s64 	%p20, %rd27, 1;
	setp.eq.s64 	%p21, %rd26, 1;
	add.s64 	%rd63, %rd14, %rd17;
	cvt.u32.u64 	%r80, %rd63;
	div.s32 	%r81, %r80, %r6;
	mul.lo.s32 	%r82, %r81, %r6;
	sub.s32 	%r83, %r80, %r82;
	div.s32 	%r84, %r83, %r7;
	mul.lo.s32 	%r85, %r84, %r7;
	sub.s32 	%r86, %r83, %r85;
	selp.b32 	%r87, 0, %r81, %p21;
	selp.b32 	%r88, 0, %r84, %p20;
	selp.b32 	%r89, 0, %r86, %p19;
	mul.lo.s32 	%r90, %r9, %r87;
	mad.lo.s32 	%r91, %r10, %r88, %r90;
	mad.lo.s32 	%r92, %r11, %r89, %r91;
	shl.b64 	%rd64, %rd63, 32;
	shr.s64 	%rd65, %rd64, 30;
	add.s64 	%rd66, %rd1, %rd65;
	ld.global.f32 	%f165, [%rd66];
	cvt.s64.s32 	%rd67, %r92;
	add.s64 	%rd68, %rd2, %rd67;
	ld.global.u8 	%rs12, [%rd68];
	setp.eq.s16 	%p22, %rs12, 0;
	mul.f32 	%f166, %f165, %f154;
	selp.f32 	%f633, %f153, %f166, %p22;
	max.f32 	%f630, %f630, %f633;
$L__BB435_12:
	add.s32 	%r94, %r63, 128;
	cvt.u64.u32 	%rd69, %r94;
	setp.le.s64 	%p23, %rd36, %rd69;
	mov.f32 	%f635, 0fFF800000;
	@%p23 bra 	$L__BB435_14;
	setp.eq.s64 	%p24, %rd28, 1;
	setp.eq.s64 	%p25, %rd27, 1;
	setp.eq.s64 	%p26, %rd26, 1;
	add.s64 	%rd71, %rd14, %rd69;
	cvt.u32.u64 	%r97, %rd71;
	div.s32 	%r98, %r97, %r6;
	mul.lo.s32 	%r99, %r98, %r6;
	sub.s32 	%r100, %r97, %r99;
	div.s32 	%r101, %r100, %r7;
	mul.lo.s32 	%r102, %r101, %r7;
	sub.s32 	%r103, %r100, %r102;
	selp.b32 	%r104, 0, %r98, %p26;
	selp.b32 	%r105, 0, %r101, %p25;
	selp.b32 	%r106, 0, %r103, %p24;
	mul.lo.s32 	%r107, %r9, %r104;
	mad.lo.s32 	%r108, %r10, %r105, %r107;
	mad.lo.s32 	%r109, %r11, %r106, %r108;
	shl.b64 	%rd72, %rd71, 32;
	shr.s64 	%rd73, %rd72, 30;
	add.s64 	%rd74, %rd1, %rd73;
	ld.global.f32 	%f168, [%rd74];
	cvt.s64.s32 	%rd75, %r109;
	add.s64 	%rd76, %rd2, %rd75;
	ld.global.u8 	%rs13, [%rd76];
	setp.eq.s16 	%p27, %rs13, 0;
	mul.f32 	%f169, %f168, %f154;
	selp.f32 	%f635, %f153, %f169, %p27;
	max.f32 	%f630, %f630, %f635;
$L__BB435_14:
	add.s32 	%r111, %r63, 160;
	cvt.u64.u32 	%rd77, %r111;
	setp.le.s64 	%p28, %rd36, %rd77;
	mov.f32 	%f637, 0fFF800000;
	@%p28 bra 	$L__BB435_16;
	setp.eq.s64 	%p29, %rd28, 1;
	setp.eq.s64 	%p30, %rd27, 1;
	setp.eq.s64 	%p31, %rd26, 1;
	add.s64 	%rd79, %rd14, %rd77;
	cvt.u32.u64 	%r114, %rd79;
	div.s32 	%r115, %r114, %r6;
	mul.lo.s32 	%r116, %r115, %r6;
	sub.s32 	%r117, %r114, %r116;
	div.s32 	%r118, %r117, %r7;
	mul.lo.s32 	%r119, %r118, %r7;
	sub.s32 	%r120, %r117, %r119;
	selp.b32 	%r121, 0, %r115, %p31;
	selp.b32 	%r122, 0, %r118, %p30;
	selp.b32 	%r123, 0, %r120, %p29;
	mul.lo.s32 	%r124, %r9, %r121;
	mad.lo.s32 	%r125, %r10, %r122, %r124;
	mad.lo.s32 	%r126, %r11, %r123, %r125;
	shl.b64 	%rd80, %rd79, 32;
	shr.s64 	%rd81, %rd80, 30;
	add.s64 	%rd82, %rd1, %rd81;
	ld.global.f32 	%f171, [%rd82];
	cvt.s64.s32 	%rd83, %r126;
	add.s64 	%rd84, %rd2, %rd83;
	ld.global.u8 	%rs14, [%rd84];
	setp.eq.s16 	%p32, %rs14, 0;
	mul.f32 	%f172, %f171, %f154;
	selp.f32 	%f637, %f153, %f172, %p32;
	max.f32 	%f630, %f630, %f637;
$L__BB435_16:
	add.s32 	%r128, %r63, 192;
	cvt.u64.u32 	%rd85, %r128;
	setp.le.s64 	%p33, %rd36, %rd85;
	mov.f32 	%f639, 0fFF800000;
	@%p33 bra 	$L__BB435_18;
	setp.eq.s64 	%p34, %rd28, 1;
	setp.eq.s64 	%p35, %rd27, 1;
	setp.eq.s64 	%p36, %rd26, 1;
	add.s64 	%rd87, %rd14, %rd85;
	cvt.u32.u64 	%r131, %rd87;
	div.s32 	%r132, %r131, %r6;
	mul.lo.s32 	%r133, %r132, %r6;
	sub.s32 	%r134, %r131, %r133;
	div.s32 	%r135, %r134, %r7;
	mul.lo.s32 	%r136, %r135, %r7;
	sub.s32 	%r137, %r134, %r136;
	selp.b32 	%r138, 0, %r132, %p36;
	selp.b32 	%r139, 0, %r135, %p35;
	selp.b32 	%r140, 0, %r137, %p34;
	mul.lo.s32 	%r141, %r9, %r138;
	mad.lo.s32 	%r142, %r10, %r139, %r141;
	mad.lo.s32 	%r143, %r11, %r140, %r142;
	shl.b64 	%rd88, %rd87, 32;
	shr.s64 	%rd89, %rd88, 30;
	add.s64 	%rd90, %rd1, %rd89;
	ld.global.f32 	%f174, [%rd90];
	cvt.s64.s32 	%rd91, %r143;
	add.s64 	%rd92, %rd2, %rd91;
	ld.global.u8 	%rs15, [%rd92];
	setp.eq.s16 	%p37, %rs15, 0;
	mul.f32 	%f175, %f174, %f154;
	selp.f32 	%f639, %f153, %f175, %p37;
	max.f32 	%f630, %f630, %f639;
$L__BB435_18:
	add.s32 	%r145, %r63, 224;
	cvt.u64.u32 	%rd93, %r145;
	setp.le.s64 	%p38, %rd36, %rd93;
	mov.f32 	%f641, 0fFF800000;
	@%p38 bra 	$L__BB435_20;
	setp.eq.s64 	%p39, %rd28, 1;
	setp.eq.s64 	%p40, %rd27, 1;
	setp.eq.s64 	%p41, %rd26, 1;
	add.s64 	%rd95, %rd14, %rd93;
	cvt.u32.u64 	%r148, %rd95;
	div.s32 	%r149, %r148, %r6;
	mul.lo.s32 	%r150, %r149, %r6;
	sub.s32 	%r151, %r148, %r150;
	div.s32 	%r152, %r151, %r7;
	mul.lo.s32 	%r153, %r152, %r7;
	sub.s32 	%r154, %r151, %r153;
	selp.b32 	%r155, 0, %r149, %p41;
	selp.b32 	%r156, 0, %r152, %p40;
	selp.b32 	%r157, 0, %r154, %p39;
	mul.lo.s32 	%r158, %r9, %r155;
	mad.lo.s32 	%r159, %r10, %r156, %r158;
	mad.lo.s32 	%r160, %r11, %r157, %r159;
	shl.b64 	%rd96, %rd95, 32;
	shr.s64 	%rd97, %rd96, 30;
	add.s64 	%rd98, %rd1, %rd97;
	ld.global.f32 	%f177, [%rd98];
	cvt.s64.s32 	%rd99, %r160;
	add.s64 	%rd100, %rd2, %rd99;
	ld.global.u8 	%rs16, [%rd100];
	setp.eq.s16 	%p42, %rs16, 0;
	mul.f32 	%f178, %f177, %f154;
	selp.f32 	%f641, %f153, %f178, %p42;
	max.f32 	%f630, %f630, %f641;
$L__BB435_20:
	add.s32 	%r162, %r63, 256;
	cvt.u64.u32 	%rd101, %r162;
	setp.le.s64 	%p43, %rd36, %rd101;
	mov.f32 	%f643, 0fFF800000;
	@%p43 bra 	$L__BB435_22;
	setp.eq.s64 	%p44, %rd28, 1;
	setp.eq.s64 	%p45, %rd27, 1;
	setp.eq.s64 	%p46, %rd26, 1;
	add.s64 	%rd103, %rd14, %rd101;
	cvt.u32.u64 	%r165, %rd103;
	div.s32 	%r166, %r165, %r6;
	mul.lo.s32 	%r167, %r166, %r6;
	sub.s32 	%r168, %r165, %r167;
	div.s32 	%r169, %r168, %r7;
	mul.lo.s32 	%r170, %r169, %r7;
	sub.s32 	%r171, %r168, %r170;
	selp.b32 	%r172, 0, %r166, %p46;
	selp.b32 	%r173, 0, %r169, %p45;
	selp.b32 	%r174, 0, %r171, %p44;
	mul.lo.s32 	%r175, %r9, %r172;
	mad.lo.s32 	%r176, %r10, %r173, %r175;
	mad.lo.s32 	%r177, %r11, %r174, %r176;
	shl.b64 	%rd104, %rd103, 32;
	shr.s64 	%rd105, %rd104, 30;
	add.s64 	%rd106, %rd1, %rd105;
	ld.global.f32 	%f180, [%rd106];
	cvt.s64.s32 	%rd107, %r177;
	add.s64 	%rd108, %rd2, %rd107;
	ld.global.u8 	%rs17, [%rd108];
	setp.eq.s16 	%p47, %rs17, 0;
	mul.f32 	%f181, %f180, %f154;
	selp.f32 	%f643, %f153, %f181, %p47;
	max.f32 	%f630, %f630, %f643;
$L__BB435_22:
	add.s32 	%r179, %r63, 288;
	cvt.u64.u32 	%rd109, %r179;
	setp.le.s64 	%p48, %rd36, %rd109;
	mov.f32 	%f645, 0fFF800000;
	@%p48 bra 	$L__BB435_24;
	setp.eq.s64 	%p49, %rd28, 1;
	setp.eq.s64 	%p50, %rd27, 1;
	setp.eq.s64 	%p51, %rd26, 1;
	cvt.u64.u32 	%rd110, %r179;
	add.s64 	%rd111, %rd14, %rd110;
	cvt.u32.u64 	%r182, %rd111;
	div.s32 	%r183, %r182, %r6;
	mul.lo.s32 	%r184, %r183, %r6;
	sub.s32 	%r185, %r182, %r184;
	div.s32 	%r186, %r185, %r7;
	mul.lo.s32 	%r187, %r186, %r7;
	sub.s32 	%r188, %r185, %r187;
	selp.b32 	%r189, 0, %r183, %p51;
	selp.b32 	%r190, 0, %r186, %p50;
	selp.b32 	%r191, 0, %r188, %p49;
	mul.lo.s32 	%r192, %r9, %r189;
	mad.lo.s32 	%r193, %r10, %r190, %r192;
	mad.lo.s32 	%r194, %r11, %r191, %r193;
	shl.b64 	%rd112, %rd111, 32;
	shr.s64 	%rd113, %rd112, 30;
	add.s64 	%rd114, %rd1, %rd113;
	ld.global.f32 	%f183, [%rd114];
	cvt.s64.s32 	%rd115, %r194;
	add.s64 	%rd116, %rd2, %rd115;
	ld.global.u8 	%rs18, [%rd116];
	setp.eq.s16 	%p52, %rs18, 0;
	mul.f32 	%f184, %f183, %f154;
	selp.f32 	%f645, %f153, %f184, %p52;
	max.f32 	%f630, %f630, %f645;
$L__BB435_24:
	add.s32 	%r196, %r63, 320;
	cvt.u64.u32 	%rd117, %r196;
	setp.le.s64 	%p53, %rd36, %rd117;
	mov.f32 	%f647, 0fFF800000;
	@%p53 bra 	$L__BB435_26;
	setp.eq.s64 	%p54, %rd28, 1;
	setp.eq.s64 	%p55, %rd27, 1;
	setp.eq.s64 	%p56, %rd26, 1;
	cvt.u64.u32 	%rd118, %r196;
	add.s64 	%rd119, %rd14, %rd118;
	cvt.u32.u64 	%r199, %rd119;
	div.s32 	%r200, %r199, %r6;
	mul.lo.s32 	%r201, %r200, %r6;
	sub.s32 	%r202, %r199, %r201;
	div.s32 	%r203, %r202, %r7;
	mul.lo.s32 	%r204, %r203, %r7;
	sub.s32 	%r205, %r202, %r204;
	selp.b32 	%r206, 0, %r200, %p56;
	selp.b32 	%r207, 0, %r203, %p55;
	selp.b32 	%r208, 0, %r205, %p54;
	mul.lo.s32 	%r209, %r9, %r206;
	mad.lo.s32 	%r210, %r10, %r207, %r209;
	mad.lo.s32 	%r211, %r11, %r208, %r210;
	shl.b64 	%rd120, %rd119, 32;
	shr.s64 	%rd121, %rd120, 30;
	add.s64 	%rd122, %rd1, %rd121;
	ld.global.f32 	%f186, [%rd122];
	cvt.s64.s32 	%rd123, %r211;
	add.s64 	%rd124, %rd2, %rd123;
	ld.global.u8 	%rs19, [%rd124];
	setp.eq.s16 	%p57, %rs19, 0;
	mul.f32 	%f187, %f186, %f154;
	selp.f32 	%f647, %f153, %f187, %p57;
	max.f32 	%f630, %f630, %f647;
$L__BB435_26:
	add.s32 	%r213, %r63, 352;
	cvt.u64.u32 	%rd125, %r213;
	setp.le.s64 	%p58, %rd36, %rd125;
	mov.f32 	%f649, 0fFF800000;
	@%p58 bra 	$L__BB435_28;
	setp.eq.s64 	%p59, %rd28, 1;
	setp.eq.s64 	%p60, %rd27, 1;
	setp.eq.s64 	%p61, %rd26, 1;
	add.s32 	%r215, %r63, 352;
	cvt.u64.u32 	%rd126, %r215;
	add.s64 	%rd127, %rd14, %rd126;
	cvt.u32.u64 	%r216, %rd127;
	div.s32 	%r217, %r216, %r6;
	mul.lo.s32 	%r218, %r217, %r6;
	sub.s32 	%r219, %r216, %r218;
	div.s32 	%r220, %r219, %r7;
	mul.lo.s32 	%r221, %r220, %r7;
	sub.s32 	%r222, %r219, %r221;
	selp.b32 	%r223, 0, %r217, %p61;
	selp.b32 	%r224, 0, %r220, %p60;
	selp.b32 	%r225, 0, %r222, %p59;
	mul.lo.s32 	%r226, %r9, %r223;
	mad.lo.s32 	%r227, %r10, %r224, %r226;
	mad.lo.s32 	%r228, %r11, %r225, %r227;
	shl.b64 	%rd128, %rd127, 32;
	shr.s64 	%rd129, %rd128, 30;
	add.s64 	%rd130, %rd1, %rd129;
	ld.global.f32 	%f189, [%rd130];
	cvt.s64.s32 	%rd131, %r228;
	add.s64 	%rd132, %rd2, %rd131;
	ld.global.u8 	%rs20, [%rd132];
	setp.eq.s16 	%p62, %rs20, 0;
	mul.f32 	%f190, %f189, %f154;
	selp.f32 	%f649, %f153, %f190, %p62;
	max.f32 	%f630, %f630, %f649;
$L__BB435_28:
	add.s32 	%r230, %r63, 384;
	cvt.u64.u32 	%rd18, %r230;
	setp.le.s64 	%p63, %rd36, %rd18;
	mov.f32 	%f651, 0fFF800000;
	@%p63 bra 	$L__BB435_30;
	setp.eq.s64 	%p64, %rd28, 1;
	setp.eq.s64 	%p65, %rd27, 1;
	setp.eq.s64 	%p66, %rd26, 1;
	add.s64 	%rd133, %rd14, %rd18;
	cvt.u32.u64 	%r231, %rd133;
	div.s32 	%r232, %r231, %r6;
	mul.lo.s32 	%r233, %r232, %r6;
	sub.s32 	%r234, %r231, %r233;
	div.s32 	%r235, %r234, %r7;
	mul.lo.s32 	%r236, %r235, %r7;
	sub.s32 	%r237, %r234, %r236;
	selp.b32 	%r238, 0, %r232, %p66;
	selp.b32 	%r239, 0, %r235, %p65;
	selp.b32 	%r240, 0, %r237, %p64;
	mul.lo.s32 	%r241, %r9, %r238;
	mad.lo.s32 	%r242, %r10, %r239, %r241;
	mad.lo.s32 	%r243, %r11, %r240, %r242;
	shl.b64 	%rd134, %rd133, 32;
	shr.s64 	%rd135, %rd134, 30;
	add.s64 	%rd136, %rd1, %rd135;
	ld.global.f32 	%f192, [%rd136];
	cvt.s64.s32 	%rd137, %r243;
	add.s64 	%rd138, %rd2, %rd137;
	ld.global.u8 	%rs21, [%rd138];
	setp.eq.s16 	%p67, %rs21, 0;
	mul.f32 	%f193, %f192, %f154;
	selp.f32 	%f651, %f153, %f193, %p67;
	max.f32 	%f630, %f630, %f651;
$L__BB435_30:
	setp.le.s64 	%p68, %rd36, %rd5;
	mov.f32 	%f653, 0fFF800000;
	@%p68 bra 	$L__BB435_32;
	setp.eq.s64 	%p69, %rd28, 1;
	setp.eq.s64 	%p70, %rd27, 1;
	setp.eq.s64 	%p71, %rd26, 1;
	add.s64 	%rd139, %rd14, %rd5;
	cvt.u32.u64 	%r244, %rd139;
	div.s32 	%r245, %r244, %r6;
	mul.lo.s32 	%r246, %r245, %r6;
	sub.s32 	%r247, %r244, %r246;
	div.s32 	%r248, %r247, %r7;
	mul.lo.s32 	%r249, %r248, %r7;
	sub.s32 	%r250, %r247, %r249;
	selp.b32 	%r251, 0, %r245, %p71;
	selp.b32 	%r252, 0, %r248, %p70;
	selp.b32 	%r253, 0, %r250, %p69;
	mul.lo.s32 	%r254, %r9, %r251;
	mad.lo.s32 	%r255, %r10, %r252, %r254;
	mad.lo.s32 	%r256, %r11, %r253, %r255;
	shl.b64 	%rd140, %rd139, 32;
	shr.s64 	%rd141, %rd140, 30;
	add.s64 	%rd142, %rd1, %rd141;
	ld.global.f32 	%f195, [%rd142];
	cvt.s64.s32 	%rd143, %r256;
	add.s64 	%rd144, %rd2, %rd143;
	ld.global.u8 	%rs22, [%rd144];
	setp.eq.s16 	%p72, %rs22, 0;
	mul.f32 	%f196, %f195, %f154;
	selp.f32 	%f653, %f153, %f196, %p72;
	max.f32 	%f630, %f630, %f653;
$L__BB435_32:
	setp.le.s64 	%p73, %rd36, %rd6;
	mov.f32 	%f655, 0fFF800000;
	@%p73 bra 	$L__BB435_34;
	setp.eq.s64 	%p74, %rd28, 1;
	setp.eq.s64 	%p75, %rd27, 1;
	setp.eq.s64 	%p76, %rd26, 1;
	add.s64 	%rd145, %rd14, %rd6;
	cvt.u32.u64 	%r257, %rd145;
	div.s32 	%r258, %r257, %r6;
	mul.lo.s32 	%r259, %r258, %r6;
	sub.s32 	%r260, %r257, %r259;
	div.s32 	%r261, %r260, %r7;
	mul.lo.s32 	%r262, %r261, %r7;
	sub.s32 	%r263, %r260, %r262;
	selp.b32 	%r264, 0, %r258, %p76;
	selp.b32 	%r265, 0, %r261, %p75;
	selp.b32 	%r266, 0, %r263, %p74;
	mul.lo.s32 	%r267, %r9, %r264;
	mad.lo.s32 	%r268, %r10, %r265, %r267;
	mad.lo.s32 	%r269, %r11, %r266, %r268;
	shl.b64 	%rd146, %rd145, 32;
	shr.s64 	%rd147, %rd146, 30;
	add.s64 	%rd148, %rd1, %rd147;
	ld.global.f32 	%f198, [%rd148];
	cvt.s64.s32 	%rd149, %r269;
	add.s64 	%rd150, %rd2, %rd149;
	ld.global.u8 	%rs23, [%rd150];
	setp.eq.s16 	%p77, %rs23, 0;
	mul.f32 	%f199, %f198, %f154;
	selp.f32 	%f655, %f153, %f199, %p77;
	max.f32 	%f630, %f630, %f655;
$L__BB435_34:
	setp.le.s64 	%p78, %rd36, %rd7;
	mov.f32 	%f657, 0fFF800000;
	@%p78 bra 	$L__BB435_36;
	setp.eq.s64 	%p79, %rd28, 1;
	setp.eq.s64 	%p80, %rd27, 1;
	setp.eq.s64 	%p81, %rd26, 1;
	add.s64 	%rd151, %rd14, %rd7;
	cvt.u32.u64 	%r270, %rd151;
	div.s32 	%r271, %r270, %r6;
	mul.lo.s32 	%r272, %r271, %r6;
	sub.s32 	%r273, %r270, %r272;
	div.s32 	%r274, %r273, %r7;
	mul.lo.s32 	%r275, %r274, %r7;
	sub.s32 	%r276, %r273, %r275;
	selp.b32 	%r277, 0, %r271, %p81;
	selp.b32 	%r278, 0, %r274, %p80;
	selp.b32 	%r279, 0, %r276, %p79;
	mul.lo.s32 	%r280, %r9, %r277;
	mad.lo.s32 	%r281, %r10, %r278, %r280;
	mad.lo.s32 	%r282, %r11, %r279, %r281;
	shl.b64 	%rd152, %rd151, 32;
	shr.s64 	%rd153, %rd152, 30;
	add.s64 	%rd154, %rd1, %rd153;
	ld.global.f32 	%f201, [%rd154];
	cvt.s64.s32 	%rd155, %r282;
	add.s64 	%rd156, %rd2, %rd155;
	ld.global.u8 	%rs24, [%rd156];
	setp.eq.s16 	%p82, %rs24, 0;
	mul.f32 	%f202, %f201, %f154;
	selp.f32 	%f657, %f153, %f202, %p82;
	max.f32 	%f630, %f630, %f657;
$L__BB435_36:
	mov.u32 	%r283, %tid.x;
	add.s32 	%r284, %r283, 512;
	cvt.u64.u32 	%rd19, %r284;
	setp.le.s64 	%p83, %rd36, %rd19;
	mov.f32 	%f659, 0fFF800000;
	@%p83 bra 	$L__BB435_38;
	setp.eq.s64 	%p84, %rd28, 1;
	setp.eq.s64 	%p85, %rd27, 1;
	setp.eq.s64 	%p86, %rd26, 1;
	add.s64 	%rd157, %rd14, %rd19;
	cvt.u32.u64 	%r285, %rd157;
	div.s32 	%r286, %r285, %r6;
	mul.lo.s32 	%r287, %r286, %r6;
	sub.s32 	%r288, %r285, %r287;
	div.s32 	%r289, %r288, %r7;
	mul.lo.s32 	%r290, %r289, %r7;
	sub.s32 	%r291, %r288, %r290;
	selp.b32 	%r292, 0, %r286, %p86;
	selp.b32 	%r293, 0, %r289, %p85;
	selp.b32 	%r294, 0, %r291, %p84;
	mul.lo.s32 	%r295, %r9, %r292;
	mad.lo.s32 	%r296, %r10, %r293, %r295;
	mad.lo.s32 	%r297, %r11, %r294, %r296;
	shl.b64 	%rd158, %rd157, 32;
	shr.s64 	%rd159, %rd158, 30;
	add.s64 	%rd160, %rd1, %rd159;
	ld.global.f32 	%f204, [%rd160];
	cvt.s64.s32 	%rd161, %r297;
	add.s64 	%rd162, %rd2, %rd161;
	ld.global.u8 	%rs25, [%rd162];
	setp.eq.s16 	%p87, %rs25, 0;
	mul.f32 	%f205, %f204, %f154;
	selp.f32 	%f659, %f153, %f205, %p87;
	max.f32 	%f630, %f630, %f659;
$L__BB435_38:
	setp.le.s64 	%p88, %rd36, %rd8;
	mov.f32 	%f661, 0fFF800000;
	@%p88 bra 	$L__BB435_40;
	setp.eq.s64 	%p89, %rd28, 1;
	setp.eq.s64 	%p90, %rd27, 1;
	setp.eq.s64 	%p91, %rd26, 1;
	add.s64 	%rd163, %rd14, %rd8;
	cvt.u32.u64 	%r298, %rd163;
	div.s32 	%r299, %r298, %r6;
	mul.lo.s32 	%r300, %r299, %r6;
	sub.s32 	%r301, %r298, %r300;
	div.s32 	%r302, %r301, %r7;
	mul.lo.s32 	%r303, %r302, %r7;
	sub.s32 	%r304, %r301, %r303;
	selp.b32 	%r305, 0, %r299, %p91;
	selp.b32 	%r306, 0, %r302, %p90;
	selp.b32 	%r307, 0, %r304, %p89;
	mul.lo.s32 	%r308, %r9, %r305;
	mad.lo.s32 	%r309, %r10, %r306, %r308;
	mad.lo.s32 	%r310, %r11, %r307, %r309;
	shl.b64 	%rd164, %rd163, 32;
	shr.s64 	%rd165, %rd164, 30;
	add.s64 	%rd166, %rd1, %rd165;
	ld.global.f32 	%f207, [%rd166];
	cvt.s64.s32 	%rd167, %r310;
	add.s64 	%rd168, %rd2, %rd167;
	ld.global.u8 	%rs26, [%rd168];
	setp.eq.s16 	%p92, %rs26, 0;
	mul.f32 	%f208, %f207, %f154;
	selp.f32 	%f661, %f153, %f208, %p92;
	max.f32 	%f630, %f630, %f661;
$L__BB435_40:
	setp.le.s64 	%p93, %rd36, %rd9;
	mov.f32 	%f663, 0fFF800000;
	@%p93 bra 	$L__BB435_42;
	setp.eq.s64 	%p94, %rd28, 1;
	setp.eq.s64 	%p95, %rd27, 1;
	setp.eq.s64 	%p96, %rd26, 1;
	add.s64 	%rd169, %rd14, %rd9;
	cvt.u32.u64 	%r311, %rd169;
	div.s32 	%r312, %r311, %r6;
	mul.lo.s32 	%r313, %r312, %r6;
	sub.s32 	%r314, %r311, %r313;
	div.s32 	%r315, %r314, %r7;
	mul.lo.s32 	%r316, %r315, %r7;
	sub.s32 	%r317, %r314, %r316;
	selp.b32 	%r318, 0, %r312, %p96;
	selp.b32 	%r319, 0, %r315, %p95;
	selp.b32 	%r320, 0, %r317, %p94;
	mul.lo.s32 	%r321, %r9, %r318;
	mad.lo.s32 	%r322, %r10, %r319, %r321;
	mad.lo.s32 	%r323, %r11, %r320, %r322;
	shl.b64 	%rd170, %rd169, 32;
	shr.s64 	%rd171, %rd170, 30;
	add.s64 	%rd172, %rd1, %rd171;
	ld.global.f32 	%f210, [%rd172];
	cvt.s64.s32 	%rd173, %r323;
	add.s64 	%rd174, %rd2, %rd173;
	ld.global.u8 	%rs27, [%rd174];
	setp.eq.s16 	%p97, %rs27, 0;
	mul.f32 	%f211, %f210, %f154;
	selp.f32 	%f663, %f153, %f211, %p97;
	max.f32 	%f630, %f630, %f663;
$L__BB435_42:
	setp.le.s64 	%p98, %rd36, %rd10;
	mov.f32 	%f665, 0fFF800000;
	@%p98 bra 	$L__BB435_44;
	setp.eq.s64 	%p99, %rd28, 1;
	setp.eq.s64 	%p100, %rd27, 1;
	setp.eq.s64 	%p101, %rd26, 1;
	add.s64 	%rd175, %rd14, %rd10;
	cvt.u32.u64 	%r324, %rd175;
	div.s32 	%r325, %r324, %r6;
	mul.lo.s32 	%r326, %r325, %r6;
	sub.s32 	%r327, %r324, %r326;
	div.s32 	%r328, %r327, %r7;
	mul.lo.s32 	%r329, %r328, %r7;
	sub.s32 	%r330, %r327, %r329;
	selp.b32 	%r331, 0, %r325, %p101;
	selp.b32 	%r332, 0, %r328, %p100;
	selp.b32 	%r333, 0, %r330, %p99;
	mul.lo.s32 	%r334, %r9, %r331;
	mad.lo.s32 	%r335, %r10, %r332, %r334;
	mad.lo.s32 	%r336, %r11, %r333, %r335;
	shl.b64 	%rd176, %rd175, 32;
	shr.s64 	%rd177, %rd176, 30;
	add.s64 	%rd178, %rd1, %rd177;
	ld.global.f32 	%f213, [%rd178];
	cvt.s64.s32 	%rd179, %r336;
	add.s64 	%rd180, %rd2, %rd179;
	ld.global.u8 	%rs28, [%rd180];
	setp.eq.s16 	%p102, %rs28, 0;
	mul.f32 	%f214, %f213, %f154;
	selp.f32 	%f665, %f153, %f214, %p102;
	max.f32 	%f630, %f630, %f665;
$L__BB435_44:
	mov.u32 	%r337, %tid.x;
	add.s32 	%r338, %r337, 640;
	cvt.u64.u32 	%rd20, %r338;
	setp.le.s64 	%p103, %rd36, %rd20;
	mov.f32 	%f667, 0fFF800000;
	@%p103 bra 	$L__BB435_46;
	setp.eq.s64 	%p104, %rd28, 1;
	setp.eq.s64 	%p105, %rd27, 1;
	setp.eq.s64 	%p106, %rd26, 1;
	add.s64 	%rd181, %rd14, %rd20;
	cvt.u32.u64 	%r339, %rd181;
	div.s32 	%r340, %r339, %r6;
	mul.lo.s32 	%r341, %r340, %r6;
	sub.s32 	%r342, %r339, %r341;
	div.s32 	%r343, %r342, %r7;
	mul.lo.s32 	%r344, %r343, %r7;
	sub.s32 	%r345, %r342, %r344;
	selp.b32 	%r346, 0, %r340, %p106;
	selp.b32 	%r347, 0, %r343, %p105;
	selp.b32 	%r348, 0, %r345, %p104;
	mul.lo.s32 	%r349, %r9, %r346;
	mad.lo.s32 	%r350, %r10, %r347, %r349;
	mad.lo.s32 	%r351, %r11, %r348, %r350;
	shl.b64 	%rd182, %rd181, 32;
	shr.s64 	%rd183, %rd182, 30;
	add.s64 	%rd184, %rd1, %rd183;
	ld.global.f32 	%f216, [%rd184];
	cvt.s64.s32 	%rd185, %r351;
	add.s64 	%rd186, %rd2, %rd185;
	ld.global.u8 	%rs29, [%rd186];
	setp.eq.s16 	%p107, %rs29, 0;
	mul.f32 	%f217, %f216, %f154;
	selp.f32 	%f667, %f153, %f217, %p107;
	max.f32 	%f630, %f630, %f667;
$L__BB435_46:
	mov.u32 	%r352, %tid.x;
	add.s32 	%r353, %r352, 672;
	cvt.u64.u32 	%rd21, %r353;
	setp.le.s64 	%p108, %rd36, %rd21;
	mov.f32 	%f669, 0fFF800000;
	@%p108 bra 	$L__BB435_48;
	setp.eq.s64 	%p109, %rd28, 1;
	setp.eq.s64 	%p110, %rd27, 1;
	setp.eq.s64 	%p111, %rd26, 1;
	add.s64 	%rd187, %rd14, %rd21;
	cvt.u32.u64 	%r354, %rd187;
	div.s32 	%r355, %r354, %r6;
	mul.lo.s32 	%r356, %r355, %r6;
	sub.s32 	%r357, %r354, %r356;
	div.s32 	%r358, %r357, %r7;
	mul.lo.s32 	%r359, %r358, %r7;
	sub.s32 	%r360, %r357, %r359;
	selp.b32 	%r361, 0, %r355, %p111;
	selp.b32 	%r362, 0, %r358, %p110;
	selp.b32 	%r363, 0, %r360, %p109;
	mul.lo.s32 	%r364, %r9, %r361;
	mad.lo.s32 	%r365, %r10, %r362, %r364;
	mad.lo.s32 	%r366, %r11, %r363, %r365;
	shl.b64 	%rd188, %rd187, 32;
	shr.s64 	%rd189, %rd188, 30;
	add.s64 	%rd190, %rd1, %rd189;
	ld.global.f32 	%f219, [%rd190];
	cvt.s64.s32 	%rd191, %r366;
	add.s64 	%rd192, %rd2, %rd191;
	ld.global.u8 	%rs30, [%rd192];
	setp.eq.s16 	%p112, %rs30, 0;
	mul.f32 	%f220, %f219, %f154;
	selp.f32 	%f669, %f153, %f220, %p112;
	max.f32 	%f630, %f630, %f669;
$L__BB435_48:
	mov.u32 	%r367, %tid.x;
	add.s32 	%r368, %r367, 704;
	cvt.u64.u32 	%rd193, %r368;
	setp.le.s64 	%p113, %rd36, %rd193;
	mov.f32 	%f671, 0fFF800000;
	@%p113 bra 	$L__BB435_50;
	setp.eq.s64 	%p114, %rd28, 1;
	setp.eq.s64 	%p115, %rd27, 1;
	setp.eq.s64 	%p116, %rd26, 1;
	mov.u32 	%r369, %tid.x;
	add.s32 	%r370, %r369, 704;
	cvt.u64.u32 	%rd194, %r370;
	add.s64 	%rd195, %rd14, %rd194;
	cvt.u32.u64 	%r371, %rd195;
	div.s32 	%r372, %r371, %r6;
	mul.lo.s32 	%r373, %r372, %r6;
	sub.s32 	%r374, %r371, %r373;
	div.s32 	%r375, %r374, %r7;
	mul.lo.s32 	%r376, %r375, %r7;
	sub.s32 	%r377, %r374, %r376;
	selp.b32 	%r378, 0, %r372, %p116;
	selp.b32 	%r379, 0, %r375, %p115;
	selp.b32 	%r380, 0, %r377, %p114;
	mul.lo.s32 	%r381, %r9, %r378;
	mad.lo.s32 	%r382, %r10, %r379, %r381;
	mad.lo.s32 	%r383, %r11, %r380, %r382;
	shl.b64 	%rd196, %rd195, 32;
	shr.s64 	%rd197, %rd196, 30;
	add.s64 	%rd198, %rd1, %rd197;
	ld.global.f32 	%f222, [%rd198];
	cvt.s64.s32 	%rd199, %r383;
	add.s64 	%rd200, %rd2, %rd199;
	ld.global.u8 	%rs31, [%rd200];
	setp.eq.s16 	%p117, %rs31, 0;
	mul.f32 	%f223, %f222, %f154;
	selp.f32 	%f671, %f153, %f223, %p117;
	max.f32 	%f630, %f630, %f671;
$L__BB435_50:
	mov.u32 	%r384, %tid.x;
	add.s32 	%r385, %r384, 736;
	cvt.u64.u32 	%rd201, %r385;
	setp.le.s64 	%p118, %rd36, %rd201;
	mov.f32 	%f673, 0fFF800000;
	@%p118 bra 	$L__BB435_52;
	setp.eq.s64 	%p119, %rd28, 1;
	setp.eq.s64 	%p120, %rd27, 1;
	setp.eq.s64 	%p121, %rd26, 1;
	mov.u32 	%r386, %tid.x;
	add.s32 	%r387, %r386, 736;
	cvt.u64.u32 	%rd202, %r387;
	add.s64 	%rd203, %rd14, %rd202;
	cvt.u32.u64 	%r388, %rd203;
	div.s32 	%r389, %r388, %r6;
	mul.lo.s32 	%r390, %r389, %r6;
	sub.s32 	%r391, %r388, %r390;
	div.s32 	%r392, %r391, %r7;
	mul.lo.s32 	%r393, %r392, %r7;
	sub.s32 	%r394, %r391, %r393;
	selp.b32 	%r395, 0, %r389, %p121;
	selp.b32 	%r396, 0, %r392, %p120;
	selp.b32 	%r397, 0, %r394, %p119;
	mul.lo.s32 	%r398, %r9, %r395;
	mad.lo.s32 	%r399, %r10, %r396, %r398;
	mad.lo.s32 	%r400, %r11, %r397, %r399;
	shl.b64 	%rd204, %rd203, 32;
	shr.s64 	%rd205, %rd204, 30;
	add.s64 	%rd206, %rd1, %rd205;
	ld.global.f32 	%f225, [%rd206];
	cvt.s64.s32 	%rd207, %r400;
	add.s64 	%rd208, %rd2, %rd207;
	ld.global.u8 	%rs32, [%rd208];
	setp.eq.s16 	%p122, %rs32, 0;
	mul.f32 	%f226, %f225, %f154;
	selp.f32 	%f673, %f153, %f226, %p122;
	max.f32 	%f630, %f630, %f673;
$L__BB435_52:
	mov.u32 	%r401, %tid.x;
	add.s32 	%r402, %r401, 768;
	cvt.u64.u32 	%rd209, %r402;
	setp.le.s64 	%p123, %rd36, %rd209;
	mov.f32 	%f675, 0fFF800000;
	@%p123 bra 	$L__BB435_54;
	setp.eq.s64 	%p124, %rd28, 1;
	setp.eq.s64 	%p125, %rd27, 1;
	setp.eq.s64 	%p126, %rd26, 1;
	mov.u32 	%r403, %tid.x;
	add.s32 	%r404, %r403, 768;
	cvt.u64.u32 	%rd210, %r404;
	add.s64 	%rd211, %rd14, %rd210;
	cvt.u32.u64 	%r405, %rd211;
	div.s32 	%r406, %r405, %r6;
	mul.lo.s32 	%r407, %r406, %r6;
	sub.s32 	%r408, %r405, %r407;
	div.s32 	%r409, %r408, %r7;
	mul.lo.s32 	%r410, %r409, %r7;
	sub.s32 	%r411, %r408, %r410;
	selp.b32 	%r412, 0, %r406, %p126;
	selp.b32 	%r413, 0, %r409, %p125;
	selp.b32 	%r414, 0, %r411, %p124;
	mul.lo.s32 	%r415, %r9, %r412;
	mad.lo.s32 	%r416, %r10, %r413, %r415;
	mad.lo.s32 	%r417, %r11, %r414, %r416;
	shl.b64 	%rd212, %rd211, 32;
	shr.s64 	%rd213, %rd212, 30;
	add.s64 	%rd214, %rd1, %rd213;
	ld.global.f32 	%f228, [%rd214];
	cvt.s64.s32 	%rd215, %r417;
	add.s64 	%rd216, %rd2, %rd215;
	ld.global.u8 	%rs33, [%rd216];
	setp.eq.s16 	%p127, %rs33, 0;
	mul.f32 	%f229, %f228, %f154;
	selp.f32 	%f675, %f153, %f229, %p127;
	max.f32 	%f630, %f630, %f675;
$L__BB435_54:
	mov.u32 	%r418, %tid.x;
	add.s32 	%r419, %r418, 800;
	cvt.u64.u32 	%rd217, %r419;
	setp.le.s64 	%p128, %rd36, %rd217;
	mov.f32 	%f677, 0fFF800000;
	@%p128 bra 	$L__BB435_56;
	setp.eq.s64 	%p129, %rd28, 1;
	setp.eq.s64 	%p130, %rd27, 1;
	setp.eq.s64 	%p131, %rd26, 1;
	mov.u32 	%r420, %tid.x;
	add.s32 	%r421, %r420, 800;
	cvt.u64.u32 	%rd218, %r421;
	add.s64 	%rd219, %rd14, %rd218;
	cvt.u32.u64 	%r422, %rd219;
	div.s32 	%r423, %r422, %r6;
	mul.lo.s32 	%r424, %r423, %r6;
	sub.s32 	%r425, %r422, %r424;
	div.s32 	%r426, %r425, %r7;
	mul.lo.s32 	%r427, %r426, %r7;
	sub.s32 	%r428, %r425, %r427;
	selp.b32 	%r429, 0, %r423, %p131;
	selp.b32 	%r430, 0, %r426, %p130;
	selp.b32 	%r431, 0, %r428, %p129;
	mul.lo.s32 	%r432, %r9, %r429;
	mad.lo.s32 	%r433, %r10, %r430, %r432;
	mad.lo.s32 	%r434, %r11, %r431, %r433;
	shl.b64 	%rd220, %rd219, 32;
	shr.s64 	%rd221, %rd220, 30;
	add.s64 	%rd222, %rd1, %rd221;
	ld.global.f32 	%f231, [%rd222];
	cvt.s64.s32 	%rd223, %r434;
	add.s64 	%rd224, %rd2, %rd223;
	ld.global.u8 	%rs34, [%rd224];
	setp.eq.s16 	%p132, %rs34, 0;
	mul.f32 	%f232, %f231, %f154;
	selp.f32 	%f677, %f153, %f232, %p132;
	max.f32 	%f630, %f630, %f677;
$L__BB435_56:
	mov.u32 	%r435, %tid.x;
	add.s32 	%r436, %r435, 832;
	cvt.u64.u32 	%rd225, %r436;
	setp.le.s64 	%p133, %rd36, %rd225;
	mov.f32 	%f679, 0fFF800000;
	@%p133 bra 	$L__BB435_58;
	setp.eq.s64 	%p134, %rd28, 1;
	setp.eq.s64 	%p135, %rd27, 1;
	setp.eq.s64 	%p136, %rd26, 1;
	mov.u32 	%r437, %tid.x;
	add.s32 	%r438, %r437, 832;
	cvt.u64.u32 	%rd226, %r438;
	add.s64 	%rd227, %rd14, %rd226;
	cvt.u32.u64 	%r439, %rd227;
	div.s32 	%r440, %r439, %r6;
	mul.lo.s32 	%r441, %r440, %r6;
	sub.s32 	%r442, %r439, %r441;
	div.s32 	%r443, %r442, %r7;
	mul.lo.s32 	%r444, %r443, %r7;
	sub.s32 	%r445, %r442, %r444;
	selp.b32 	%r446, 0, %r440, %p136;
	selp.b32 	%r447, 0, %r443, %p135;
	selp.b32 	%r448, 0, %r445, %p134;
	mul.lo.s32 	%r449, %r9, %r446;
	mad.lo.s32 	%r450, %r10, %r447, %r449;
	mad.lo.s32 	%r451, %r11, %r448, %r450;
	shl.b64 	%rd228, %rd227, 32;
	shr.s64 	%rd229, %rd228, 30;
	add.s64 	%rd230, %rd1, %rd229;
	ld.global.f32 	%f234, [%rd230];
	cvt.s64.s32 	%rd231, %r451;
	add.s64 	%rd232, %rd2, %rd231;
	ld.global.u8 	%rs35, [%rd232];
	setp.eq.s16 	%p137, %rs35, 0;
	mul.f32 	%f235, %f234, %f154;
	selp.f32 	%f679, %f153, %f235, %p137;
	max.f32 	%f630, %f630, %f679;
$L__BB435_58:
	mov.u32 	%r452, %tid.x;
	add.s32 	%r453, %r452, 864;
	cvt.u64.u32 	%rd233, %r453;
	setp.le.s64 	%p138, %rd36, %rd233;
	mov.f32 	%f681, 0fFF800000;
	@%p138 bra 	$L__BB435_60;
	setp.eq.s64 	%p139, %rd28, 1;
	setp.eq.s64 	%p140, %rd27, 1;
	setp.eq.s64 	%p141, %rd26, 1;
	mov.u32 	%r454, %tid.x;
	add.s32 	%r455, %r454, 864;
	cvt.u64.u32 	%rd234, %r455;
	add.s64 	%rd235, %rd14, %rd234;
	cvt.u32.u64 	%r456, %rd235;
	div.s32 	%r457, %r456, %r6;
	mul.lo.s32 	%r458, %r457, %r6;
	sub.s32 	%r459, %r456, %r458;
	div.s32 	%r460, %r459, %r7;
	mul.lo.s32 	%r461, %r460, %r7;
	sub.s32 	%r462, %r459, %r461;
	selp.b32 	%r463, 0, %r457, %p141;
	selp.b32 	%r464, 0, %r460, %p140;
	selp.b32 	%r465, 0, %r462, %p139;
	mul.lo.s32 	%r466, %r9, %r463;
	mad.lo.s32 	%r467, %r10, %r464, %r466;
	mad.lo.s32 	%r468, %r11, %r465, %r467;
	shl.b64 	%rd236, %rd235, 32;
	shr.s64 	%rd237, %rd236, 30;
	add.s64 	%rd238, %rd1, %rd237;
	ld.global.f32 	%f237, [%rd238];
	cvt.s64.s32 	%rd239, %r468;
	add.s64 	%rd240, %rd2, %rd239;
	ld.global.u8 	%rs36, [%rd240];
	setp.eq.s16 	%p142, %rs36, 0;
	mul.f32 	%f238, %f237, %f154;
	selp.f32 	%f681, %f153, %f238, %p142;
	max.f32 	%f630, %f630, %f681;
$L__BB435_60:
	mov.u32 	%r469, %tid.x;
	add.s32 	%r470, %r469, 896;
	cvt.u64.u32 	%rd241, %r470;
	setp.le.s64 	%p143, %rd36, %rd241;
	mov.f32 	%f683, 0fFF800000;
	@%p143 bra 	$L__BB435_62;
	setp.eq.s64 	%p144, %rd28, 1;
	setp.eq.s64 	%p145, %rd27, 1;
	setp.eq.s64 	%p146, %rd26, 1;
	mov.u32 	%r471, %tid.x;
	add.s32 	%r472, %r471, 896;
	cvt.u64.u32 	%rd242, %r472;
	add.s64 	%rd243, %rd14, %rd242;
	cvt.u32.u64 	%r473, %rd243;
	div.s32 	%r474, %r473, %r6;
	mul.lo.s32 	%r475, %r474, %r6;
	sub.s32 	%r476, %r473, %r475;
	div.s32 	%r477, %r476, %r7;
	mul.lo.s32 	%r478, %r477, %r7;
	sub.s32 	%r479, %r476, %r478;
	selp.b32 	%r480, 0, %r474, %p146;
	selp.b32 	%r481, 0, %r477, %p145;
	selp.b32 	%r482, 0, %r479, %p144;
	mul.lo.s32 	%r483, %r9, %r480;
	mad.lo.s32 	%r484, %r10, %r481, %r483;
	mad.lo.s32 	%r485, %r11, %r482, %r484;
	shl.b64 	%rd244, %rd243, 32;
	shr.s64 	%rd245, %rd244, 30;
	add.s64 	%rd246, %rd1, %rd245;
	ld.global.f32 	%f240, [%rd246];
	cvt.s64.s32 	%rd247, %r485;
	add.s64 	%rd248, %rd2, %rd247;
	ld.global.u8 	%rs37, [%rd248];
	setp.eq.s16 	%p147, %rs37, 0;
	mul.f32 	%f241, %f240, %f154;
	selp.f32 	%f683, %f153, %f241, %p147;
	max.f32 	%f630, %f630, %f683;
$L__BB435_62:
	mov.u32 	%r486, %tid.x;
	add.s32 	%r487, %r486, 928;
	cvt.u64.u32 	%rd249, %r487;
	setp.le.s64 	%p148, %rd36, %rd249;
	mov.f32 	%f685, 0fFF800000;
	@%p148 bra 	$L__BB435_64;
	setp.eq.s64 	%p149, %rd28, 1;
	setp.eq.s64 	%p150, %rd27, 1;
	setp.eq.s64 	%p151, %rd26, 1;
	mov.u32 	%r488, %tid.x;
	add.s32 	%r489, %r488, 928;
	cvt.u64.u32 	%rd250, %r489;
	add.s64 	%rd251, %rd14, %rd250;
	cvt.u32.u64 	%r490, %rd251;
	div.s32 	%r491, %r490, %r6;
	mul.lo.s32 	%r492, %r491, %r6;
	sub.s32 	%r493, %r490, %r492;
	div.s32 	%r494, %r493, %r7;
	mul.lo.s32 	%r495, %r494, %r7;
	sub.s32 	%r496, %r493, %r495;
	selp.b32 	%r497, 0, %r491, %p151;
	selp.b32 	%r498, 0, %r494, %p150;
	selp.b32 	%r499, 0, %r496, %p149;
	mul.lo.s32 	%r500, %r9, %r497;
	mad.lo.s32 	%r501, %r10, %r498, %r500;
	mad.lo.s32 	%r502, %r11, %r499, %r501;
	shl.b64 	%rd252, %rd251, 32;
	shr.s64 	%rd253, %rd252, 30;
	add.s64 	%rd254, %rd1, %rd253;
	ld.global.f32 	%f243, [%rd254];
	cvt.s64.s32 	%rd255, %r502;
	add.s64 	%rd256, %rd2, %rd255;
	ld.global.u8 	%rs38, [%rd256];
	setp.eq.s16 	%p152, %rs38, 0;
	mul.f32 	%f244, %f243, %f154;
	selp.f32 	%f685, %f153, %f244, %p152;
	max.f32 	%f630, %f630, %f685;
$L__BB435_64:
	mov.u32 	%r503, %tid.x;
	cvt.u64.u32 	%rd257, %r503;
	setp.le.s64 	%p153, %rd36, %rd257;
	mov.b32 	%r504, %f630;
	shfl.sync.bfly.b32	%r505|%p154, %r504, 16, 31, -1;
	mov.b32 	%f245, %r505;
	max.f32 	%f246, %f630, %f245;
	mov.b32 	%r506, %f246;
	shfl.sync.bfly.b32	%r507|%p155, %r506, 8, 31, -1;
	mov.b32 	%f247, %r507;
	max.f32 	%f248, %f246, %f247;
	mov.b32 	%r508, %f248;
	shfl.sync.bfly.b32	%r509|%p156, %r508, 4, 31, -1;
	mov.b32 	%f249, %r509;
	max.f32 	%f250, %f248, %f249;
	mov.b32 	%r510, %f250;
	shfl.sync.bfly.b32	%r511|%p157, %r510, 2, 31, -1;
	mov.b32 	%f251, %r511;
	max.f32 	%f252, %f250, %f251;
	mov.b32 	%r512, %f252;
	shfl.sync.bfly.b32	%r513|%p158, %r512, 1, 31, -1;
	mov.b32 	%f253, %r513;
	max.f32 	%f254, %f252, %f253;
	sub.f32 	%f255, %f627, %f254;
	fma.rn.f32 	%f256, %f255, 0f3BBB989D, 0f3F000000;
	cvt.sat.f32.f32 	%f257, %f256;
	mov.f32 	%f258, 0f4B400001;
	mov.f32 	%f259, 0f437C0000;
	fma.rm.f32 	%f260, %f257, %f259, %f258;
	add.f32 	%f261, %f260, 0fCB40007F;
	neg.f32 	%f262, %f261;
	fma.rn.f32 	%f263, %f255, 0f3FB8AA3B, %f262;
	fma.rn.f32 	%f264, %f255, 0f32A57060, %f263;
	mov.b32 	%r514, %f260;
	shl.b32 	%r515, %r514, 23;
	mov.b32 	%f265, %r515;
	ex2.approx.ftz.f32 	%f266, %f264;
	mul.f32 	%f267, %f266, %f265;
	add.f32 	%f268, %f267, 0f00000000;
	sub.f32 	%f269, %f629, %f254;
	fma.rn.f32 	%f270, %f269, 0f3BBB989D, 0f3F000000;
	cvt.sat.f32.f32 	%f271, %f270;
	fma.rm.f32 	%f272, %f271, %f259, %f258;
	add.f32 	%f273, %f272, 0fCB40007F;
	neg.f32 	%f274, %f273;
	fma.rn.f32 	%f275, %f269, 0f3FB8AA3B, %f274;
	fma.rn.f32 	%f276, %f269, 0f32A57060, %f275;
	mov.b32 	%r516, %f272;
	shl.b32 	%r517, %r516, 23;
	mov.b32 	%f277, %r517;
	ex2.approx.ftz.f32 	%f278, %f276;
	mul.f32 	%f279, %f278, %f277;
	add.f32 	%f280, %f268, %f279;
	sub.f32 	%f281, %f631, %f254;
	fma.rn.f32 	%f282, %f281, 0f3BBB989D, 0f3F000000;
	cvt.sat.f32.f32 	%f283, %f282;
	fma.rm.f32 	%f284, %f283, %f259, %f258;
	add.f32 	%f285, %f284, 0fCB40007F;
	neg.f32 	%f286, %f285;
	fma.rn.f32 	%f287, %f281, 0f3FB8AA3B, %f286;
	fma.rn.f32 	%f288, %f281, 0f32A57060, %f287;
	mov.b32 	%r518, %f284;
	shl.b32 	%r519, %r518, 23;
	mov.b32 	%f289, %r519;
	ex2.approx.ftz.f32 	%f290, %f288;
	mul.f32 	%f291, %f290, %f289;
	add.f32 	%f292, %f280, %f291;
	sub.f32 	%f293, %f633, %f254;
	fma.rn.f32 	%f294, %f293, 0f3BBB989D, 0f3F000000;
	cvt.sat.f32.f32 	%f295, %f294;
	fma.rm.f32 	%f296, %f295, %f259, %f258;
	add.f32 	%f297, %f296, 0fCB40007F;
	neg.f32 	%f298, %f297;
	fma.rn.f32 	%f299, %f293, 0f3FB8AA3B, %f298;
	fma.rn.f32 	%f300, %f293, 0f32A57060, %f299;
	mov.b32 	%r520, %f296;
	shl.b32 	%r521, %r520, 23;
	mov.b32 	%f301, %r521;
	ex2.approx.ftz.f32 	%f302, %f300;
	mul.f32 	%f303, %f302, %f301;
	add.f32 	%f304, %f292, %f303;
	sub.f32 	%f305, %f635, %f254;
	fma.rn.f32 	%f306, %f305, 0f3BBB989D, 0f3F000000;
	cvt.sat.f32.f32 	%f307, %f306;
	fma.rm.f32 	%f308, %f307, %f259, %f258;
	add.f32 	%f309, %f308, 0fCB40007F;
	neg.f32 	%f310, %f309;
	fma.rn.f32 	%f311, %f305, 0f3FB8AA3B, %f310;
	fma.rn.f32 	%f312, %f305, 0f32A57060, %f311;
	mov.b32 	%r522, %f308;
	shl.b32 	%r523, %r522, 23;
	mov.b32 	%f313, %r523;
	ex2.approx.ftz.f32 	%f314, %f312;
	mul.f32 	%f315, %f314, %f313;
	add.f32 	%f316, %f304, %f315;
	sub.f32 	%f317, %f637, %f254;
	fma.rn.f32 	%f318, %f317, 0f3BBB989D, 0f3F000000;
	cvt.sat.f32.f32 	%f319, %f318;
	fma.rm.f32 	%f320, %f319, %f259, %f258;
	add.f32 	%f321, %f320, 0fCB40007F;
	neg.f32 	%f322, %f321;
	fma.rn.f32 	%f323, %f317, 0f3FB8AA3B, %f322;
	fma.rn.f32 	%f324, %f317, 0f32A57060, %f323;
	mov.b32 	%r524, %f320;
	shl.b32 	%r525, %r524, 23;
	mov.b32 	%f325, %r525;
	ex2.approx.ftz.f32 	%f326, %f324;
	mul.f32 	%f327, %f326, %f325;
	add.f32 	%f328, %f316, %f327;
	sub.f32 	%f329, %f639, %f254;
	fma.rn.f32 	%f330, %f329, 0f3BBB989D, 0f3F000000;
	cvt.sat.f32.f32 	%f331, %f330;
	fma.rm.f32 	%f332, %f331, %f259, %f258;
	add.f32 	%f333, %f332, 0fCB40007F;
	neg.f32 	%f334, %f333;
	fma.rn.f32 	%f335, %f329, 0f3FB8AA3B, %f334;
	fma.rn.f32 	%f336, %f329, 0f32A57060, %f335;
	mov.b32 	%r526, %f332;
	shl.b32 	%r527, %r526, 23;
	mov.b32 	%f337, %r527;
	ex2.approx.ftz.f32 	%f338, %f336;
	mul.f32 	%f339, %f338, %f337;
	add.f32 	%f340, %f328, %f339;
	sub.f32 	%f341, %f641, %f254;
	fma.rn.f32 	%f342, %f341, 0f3BBB989D, 0f3F000000;
	cvt.sat.f32.f32 	%f343, %f342;
	fma.rm.f32 	%f344, %f343, %f259, %f258;
	add.f32 	%f345, %f344, 0fCB40007F;
	neg.f32 	%f346, %f345;
	fma.rn.f32 	%f347, %f341, 0f3FB8AA3B, %f346;
	fma.rn.f32 	%f348, %f341, 0f32A57060, %f347;
	mov.b32 	%r528, %f344;
	shl.b32 	%r529, %r528, 23;
	mov.b32 	%f349, %r529;
	ex2.approx.ftz.f32 	%f350, %f348;
	mul.f32 	%f351, %f350, %f349;
	add.f32 	%f352, %f340, %f351;
	sub.f32 	%f353, %f643, %f254;
	fma.rn.f32 	%f354, %f353, 0f3BBB989D, 0f3F000000;
	cvt.sat.f32.f32 	%f355, %f354;
	fma.rm.f32 	%f356, %f355, %f259, %f258;
	add.f32 	%f357, %f356, 0fCB40007F;
	neg.f32 	%f358, %f357;
	fma.rn.f32 	%f359, %f353, 0f3FB8AA3B, %f358;
	fma.rn.f32 	%f360, %f353, 0f32A57060, %f359;
	mov.b32 	%r530, %f356;
	shl.b32 	%r531, %r530, 23;
	mov.b32 	%f361, %r531;
	ex2.approx.ftz.f32 	%f362, %f360;
	mul.f32 	%f363, %f362, %f361;
	add.f32 	%f364, %f352, %f363;
	sub.f32 	%f365, %f645, %f254;
	fma.rn.f32 	%f366, %f365, 0f3BBB989D, 0f3F000000;
	cvt.sat.f32.f32 	%f367, %f366;
	fma.rm.f32 	%f368, %f367, %f259, %f258;
	add.f32 	%f369, %f368, 0fCB40007F;
	neg.f32 	%f370, %f369;
	fma.rn.f32 	%f371, %f365, 0f3FB8AA3B, %f370;
	fma.rn.f32 	%f372, %f365, 0f32A57060, %f371;
	mov.b32 	%r532, %f368;
	shl.b32 	%r533, %r532, 23;
	mov.b32 	%f373, %r533;
	ex2.approx.ftz.f32 	%f374, %f372;
	mul.f32 	%f375, %f374, %f373;
	add.f32 	%f376, %f364, %f375;
	sub.f32 	%f377, %f647, %f254;
	fma.rn.f32 	%f378, %f377, 0f3BBB989D, 0f3F000000;
	cvt.sat.f32.f32 	%f379, %f378;
	fma.rm.f32 	%f380, %f379, %f259, %f258;
	add.f32 	%f381, %f380, 0fCB40007F;
	neg.f32 	%f382, %f381;
	fma.rn.f32 	%f383, %f377, 0f3FB8AA3B, %f382;
	fma.rn.f32 	%f384, %f377, 0f32A57060, %f383;
	mov.b32 	%r534, %f380;
	shl.b32 	%r535, %r534, 23;
	mov.b32 	%f385, %r535;
	ex2.approx.ftz.f32 	%f386, %f384;
	mul.f32 	%f387, %f386, %f385;
	add.f32 	%f388, %f376, %f387;
	sub.f32 	%f389, %f649, %f254;
	fma.rn.f32 	%f390, %f389, 0f3BBB989D, 0f3F000000;
	cvt.sat.f32.f32 	%f391, %f390;
	fma.rm.f32 	%f392, %f391, %f259, %f258;
	add.f32 	%f393, %f392, 0fCB40007F;
	neg.f32 	%f394, %f393;
	fma.rn.f32 	%f395, %f389, 0f3FB8AA3B, %f394;
	fma.rn.f32 	%f396, %f389, 0f32A57060, %f395;
	mov.b32 	%r536, %f392;
	shl.b32 	%r537, %r536, 23;
	mov.b32 	%f397, %r537;
	ex2.approx.ftz.f32 	%f398, %f396;
	mul.f32 	%f399, %f398, %f397;
	add.f32 	%f400, %f388, %f399;
	sub.f32 	%f401, %f651, %f254;
	fma.rn.f32 	%f402, %f401, 0f3BBB989D, 0f3F000000;
	cvt.sat.f32.f32 	%f403, %f402;
	fma.rm.f32 	%f404, %f403, %f259, %f258;
	add.f32 	%f405, %f404, 0fCB40007F;
	neg.f32 	%f406, %f405;
	fma.rn.f32 	%f407, %f401, 0f3FB8AA3B, %f406;
	fma.rn.f32 	%f408, %f401, 0f32A57060, %f407;
	mov.b32 	%r538, %f404;
	shl.b32 	%r539, %r538, 23;
	mov.b32 	%f409, %r539;
	ex2.approx.ftz.f32 	%f410, %f408;
	mul.f32 	%f411, %f410, %f409;
	add.f32 	%f412, %f400, %f411;
	sub.f32 	%f413, %f653, %f254;
	fma.rn.f32 	%f414, %f413, 0f3BBB989D, 0f3F000000;
	cvt.sat.f32.f32 	%f415, %f414;
	fma.rm.f32 	%f416, %f415, %f259, %f258;
	add.f32 	%f417, %f416, 0fCB40007F;
	neg.f32 	%f418, %f417;
	fma.rn.f32 	%f419, %f413, 0f3FB8AA3B, %f418;
	fma.rn.f32 	%f420, %f413, 0f32A57060, %f419;
	mov.b32 	%r540, %f416;
	shl.b32 	%r541, %r540, 23;
	mov.b32 	%f421, %r541;
	ex2.approx.ftz.f32 	%f422, %f420;
	mul.f32 	%f423, %f422, %f421;
	add.f32 	%f424, %f412, %f423;
	sub.f32 	%f425, %f655, %f254;
	fma.rn.f32 	%f426, %f425, 0f3BBB989D, 0f3F000000;
	cvt.sat.f32.f32 	%f427, %f426;
	fma.rm.f32 	%f428, %f427, %f259, %f258;
	add.f32 	%f429, %f428, 0fCB40007F;
	neg.f32 	%f430, %f429;
	fma.rn.f32 	%f431, %f425, 0f3FB8AA3B, %f430;
	fma.rn.f32 	%f432, %f425, 0f32A57060, %f431;
	mov.b32 	%r542, %f428;
	shl.b32 	%r543, %r542, 23;
	mov.b32 	%f433, %r543;
	ex2.approx.ftz.f32 	%f434, %f432;
	mul.f32 	%f435, %f434, %f433;
	add.f32 	%f436, %f424, %f435;
	sub.f32 	%f437, %f657, %f254;
	fma.rn.f32 	%f438, %f437, 0f3BBB989D, 0f3F000000;
	cvt.sat.f32.f32 	%f439, %f438;
	fma.rm.f32 	%f440, %f439, %f259, %f258;
	add.f32 	%f441, %f440, 0fCB40007F;
	neg.f32 	%f442, %f441;
	fma.rn.f32 	%f443, %f437, 0f3FB8AA3B, %f442;
	fma.rn.f32 	%f444, %f437, 0f32A57060, %f443;
	mov.b32 	%r544, %f440;
	shl.b32 	%r545, %r544, 23;
	mov.b32 	%f445, %r545;
	ex2.approx.ftz.f32 	%f446, %f444;
	mul.f32 	%f447, %f446, %f445;
	add.f32 	%f448, %f436, %f447;
	sub.f32 	%f449, %f659, %f254;
	fma.rn.f32 	%f450, %f449, 0f3BBB989D, 0f3F000000;
	cvt.sat.f32.f32 	%f451, %f450;
	fma.rm.f32 	%f452, %f451, %f259, %f258;
	add.f32 	%f453, %f452, 0fCB40007F;
	neg.f32 	%f454, %f453;
	fma.rn.f32 	%f455, %f449, 0f3FB8AA3B, %f454;
	fma.rn.f32 	%f456, %f449, 0f32A57060, %f455;
	mov.b32 	%r546, %f452;
	shl.b32 	%r547, %r546, 23;
	mov.b32 	%f457, %r547;
	ex2.approx.ftz.f32 	%f458, %f456;
	mul.f32 	%f459, %f458, %f457;
	add.f32 	%f460, %f448, %f459;
	sub.f32 	%f461, %f661, %f254;
	fma.rn.f32 	%f462, %f461, 0f3BBB989D, 0f3F000000;
	cvt.sat.f32.f32 	%f463, %f462;
	fma.rm.f32 	%f464, %f463, %f259, %f258;
	add.f32 	%f465, %f464, 0fCB40007F;
	neg.f32 	%f466, %f465;
	fma.rn.f32 	%f467, %f461, 0f3FB8AA3B, %f466;
	fma.rn.f32 	%f468, %f461, 0f32A57060, %f467;
	mov.b32 	%r548, %f464;
	shl.b32 	%r549, %r548, 23;
	mov.b32 	%f469, %r549;
	ex2.approx.ftz.f32 	%f470, %f468;
	mul.f32 	%f471, %f470, %f469;
	add.f32 	%f472, %f460, %f471;
	sub.f32 	%f473, %f663, %f254;
	fma.rn.f32 	%f474, %f473, 0f3BBB989D, 0f3F000000;
	cvt.sat.f32.f32 	%f475, %f474;
	fma.rm.f32 	%f476, %f475, %f259, %f258;
	add.f32 	%f477, %f476, 0fCB40007F;
	neg.f32 	%f478, %f477;
	fma.rn.f32 	%f479, %f473, 0f3FB8AA3B, %f478;
	fma.rn.f32 	%f480, %f473, 0f32A57060, %f479;
	mov.b32 	%r550, %f476;
	shl.b32 	%r551, %r550, 23;
	mov.b32 	%f481, %r551;
	ex2.approx.ftz.f32 	%f482, %f480;
	mul.f32 	%f483, %f482, %f481;
	add.f32 	%f484, %f472, %f483;
	sub.f32 	%f485, %f665, %f254;
	fma.rn.f32 	%f486, %f485, 0f3BBB989D, 0f3F000000;
	cvt.sat.f32.f32 	%f487, %f486;
	fma.rm.f32 	%f488, %f487, %f259, %f258;
	add.f32 	%f489, %f488, 0fCB40007F;
	neg.f32 	%f490, %f489;
	fma.rn.f32 	%f491, %f485, 0f3FB8AA3B, %f490;
	fma.rn.f32 	%f492, %f485, 0f32A57060, %f491;
	mov.b32 	%r552, %f488;
	shl.b32 	%r553, %r552, 23;
	mov.b32 	%f493, %r553;
	ex2.approx.ftz.f32 	%f494, %f492;
	mul.f32 	%f495, %f494, %f493;
	add.f32 	%f496, %f484, %f495;
	sub.f32 	%f497, %f667, %f254;
	fma.rn.f32 	%f498, %f497, 0f3BBB989D, 0f3F000000;
	cvt.sat.f32.f32 	%f499, %f498;
	fma.rm.f32 	%f500, %f499, %f259, %f258;
	add.f32 	%f501, %f500, 0fCB40007F;
	neg.f32 	%f502, %f501;
	fma.rn.f32 	%f503, %f497, 0f3FB8AA3B, %f502;
	fma.rn.f32 	%f504, %f497, 0f32A57060, %f503;
	mov.b32 	%r554, %f500;
	shl.b32 	%r555, %r554, 23;
	mov.b32 	%f505, %r555;
	ex2.approx.ftz.f32 	%f506, %f504;
	mul.f32 	%f507, %f506, %f505;
	add.f32 	%f508, %f496, %f507;
	sub.f32 	%f509, %f669, %f254;
	fma.rn.f32 	%f510, %f509, 0f3BBB989D, 0f3F000000;
	cvt.sat.f32.f32 	%f511, %f510;
	fma.rm.f32 	%f512, %f511, %f259, %f258;
	add.f32 	%f513, %f512, 0fCB40007F;
	neg.f32 	%f514, %f513;
	fma.rn.f32 	%f515, %f509, 0f3FB8AA3B, %f514;
	fma.rn.f32 	%f516, %f509, 0f32A57060, %f515;
	mov.b32 	%r556, %f512;
	shl.b32 	%r557, %r556, 23;
	mov.b32 	%f517, %r557;
	ex2.approx.ftz.f32 	%f518, %f516;
	mul.f32 	%f519, %f518, %f517;
	add.f32 	%f520, %f508, %f519;
	sub.f32 	%f521, %f671, %f254;
	fma.rn.f32 	%f522, %f521, 0f3BBB989D, 0f3F000000;
	cvt.sat.f32.f32 	%f523, %f522;
	fma.rm.f32 	%f524, %f523, %f259, %f258;
	add.f32 	%f525, %f524, 0fCB40007F;
	neg.f32 	%f526, %f525;
	fma.rn.f32 	%f527, %f521, 0f3FB8AA3B, %f526;
	fma.rn.f32 	%f528, %f521, 0f32A57060, %f527;
	mov.b32 	%r558, %f524;
	shl.b32 	%r559, %r558, 23;
	mov.b32 	%f529, %r559;
	ex2.approx.ftz.f32 	%f530, %f528;
	mul.f32 	%f531, %f530, %f529;
	add.f32 	%f532, %f520, %f531;
	sub.f32 	%f533, %f673, %f254;
	fma.rn.f32 	%f534, %f533, 0f3BBB989D, 0f3F000000;
	cvt.sat.f32.f32 	%f535, %f534;
	fma.rm.f32 	%f536, %f535, %f259, %f258;
	add.f32 	%f537, %f536, 0fCB40007F;
	neg.f32 	%f538, %f537;
	fma.rn.f32 	%f539, %f533, 0f3FB8AA3B, %f538;
	fma.rn.f32 	%f540, %f533, 0f32A57060, %f539;
	mov.b32 	%r560, %f536;
	shl.b32 	%r561, %r560, 23;
	mov.b32 	%f541, %r561;
	ex2.approx.ftz.f32 	%f542, %f540;
	mul.f32 	%f543, %f542, %f541;
	add.f32 	%f544, %f532, %f543;
	sub.f32 	%f545, %f675, %f254;
	fma.rn.f32 	%f546, %f545, 0f3BBB989D, 0f3F000000;
	cvt.sat.f32.f32 	%f547, %f546;
	fma.rm.f32 	%f548, %f547, %f259, %f258;
	add.f32 	%f549, %f548, 0fCB40007F;
	neg.f32 	%f550, %f549;
	fma.rn.f32 	%f551, %f545, 0f3FB8AA3B, %f550;
	fma.rn.f32 	%f552, %f545, 0f32A57060, %f551;
	mov.b32 	%r562, %f548;
	shl.b32 	%r563, %r562, 23;
	mov.b32 	%f553, %r563;
	ex2.approx.ftz.f32 	%f554, %f552;
	mul.f32 	%f555, %f554, %f553;
	add.f32 	%f556, %f544, %f555;
	sub.f32 	%f557, %f677, %f254;
	fma.rn.f32 	%f558, %f557, 0f3BBB989D, 0f3F000000;
	cvt.sat.f32.f32 	%f559, %f558;
	fma.rm.f32 	%f560, %f559, %f259, %f258;
	add.f32 	%f561, %f560, 0fCB40007F;
	neg.f32 	%f562, %f561;
	fma.rn.f32 	%f563, %f557, 0f3FB8AA3B, %f562;
	fma.rn.f32 	%f564, %f557, 0f32A57060, %f563;
	mov.b32 	%r564, %f560;
	shl.b32 	%r565, %r564, 23;
	mov.b32 	%f565, %r565;
	ex2.approx.ftz.f32 	%f566, %f564;
	mul.f32 	%f567, %f566, %f565;
	add.f32 	%f568, %f556, %f567;
	sub.f32 	%f569, %f679, %f254;
	fma.rn.f32 	%f570, %f569, 0f3BBB989D, 0f3F000000;
	cvt.sat.f32.f32 	%f571, %f570;
	fma.rm.f32 	%f572, %f571, %f259, %f258;
	add.f32 	%f573, %f572, 0fCB40007F;
	neg.f32 	%f574, %f573;
	fma.rn.f32 	%f575, %f569, 0f3FB8AA3B, %f574;
	fma.rn.f32 	%f576, %f569, 0f32A57060, %f575;
	mov.b32 	%r566, %f572;
	shl.b32 	%r567, %r566, 23;
	mov.b32 	%f577, %r567;
	ex2.approx.ftz.f32 	%f578, %f576;
	mul.f32 	%f579, %f578, %f577;
	add.f32 	%f580, %f568, %f579;
	sub.f32 	%f581, %f681, %f254;
	fma.rn.f32 	%f582, %f581, 0f3BBB989D, 0f3F000000;
	cvt.sat.f32.f32 	%f583, %f582;
	fma.rm.f32 	%f584, %f583, %f259, %f258;
	add.f32 	%f585, %f584, 0fCB40007F;
	neg.f32 	%f586, %f585;
	fma.rn.f32 	%f587, %f581, 0f3FB8AA3B, %f586;
	fma.rn.f32 	%f588, %f581, 0f32A57060, %f587;
	mov.b32 	%r568, %f584;
	shl.b32 	%r569, %r568, 23;
	mov.b32 	%f589, %r569;
	ex2.approx.ftz.f32 	%f590, %f588;
	mul.f32 	%f591, %f590, %f589;
	add.f32 	%f592, %f580, %f591;
	sub.f32 	%f593, %f683, %f254;
	fma.rn.f32 	%f594, %f593, 0f3BBB989D, 0f3F000000;
	cvt.sat.f32.f32 	%f595, %f594;
	fma.rm.f32 	%f596, %f595, %f259, %f258;
	add.f32 	%f597, %f596, 0fCB40007F;
	neg.f32 	%f598, %f597;
	fma.rn.f32 	%f599, %f593, 0f3FB8AA3B, %f598;
	fma.rn.f32 	%f600, %f593, 0f32A57060, %f599;
	mov.b32 	%r570, %f596;
	shl.b32 	%r571, %r570, 23;
	mov.b32 	%f601, %r571;
	ex2.approx.ftz.f32 	%f602, %f600;
	mul.f32 	%f603, %f602, %f601;
	add.f32 	%f604, %f592, %f603;
	sub.f32 	%f605, %f685, %f254;
	fma.rn.f32 	%f606, %f605, 0f3BBB989D, 0f3F000000;
	cvt.sat.f32.f32 	%f607, %f606;
	fma.rm.f32 	%f608, %f607, %f259, %f258;
	add.f32 	%f609, %f608, 0fCB40007F;
	neg.f32 	%f610, %f609;
	fma.rn.f32 	%f611, %f605, 0f3FB8AA3B, %f610;
	fma.rn.f32 	%f612, %f605, 0f32A57060, %f611;
	mov.b32 	%r572, %f608;
	shl.b32 	%r573, %r572, 23;
	mov.b32 	%f613, %r573;
	ex2.approx.ftz.f32 	%f614, %f612;
	mul.f32 	%f615, %f614, %f613;
	add.f32 	%f616, %f604, %f615;
	mov.b32 	%r574, %f616;
	shfl.sync.bfly.b32	%r575|%p159, %r574, 16, 31, -1;
	mov.b32 	%f617, %r575;
	add.f32 	%f618, %f616, %f617;
	mov.b32 	%r576, %f618;
	shfl.sync.bfly.b32	%r577|%p160, %r576, 8, 31, -1;
	mov.b32 	%f619, %r577;
	add.f32 	%f620, %f618, %f619;
	mov.b32 	%r578, %f620;
	shfl.sync.bfly.b32	%r579|%p161, %r578, 4, 31, -1;
	mov.b32 	%f621, %r579;
	add.f32 	%f622, %f620, %f621;
	mov.b32 	%r580, %f622;
	shfl.sync.bfly.b32	%r581|%p162, %r580, 2, 31, -1;
	mov.b32 	%f623, %r581;
	add.f32 	%f624, %f622, %f623;
	mov.b32 	%r582, %f624;
	shfl.sync.bfly.b32	%r583|%p163, %r582, 1, 31, -1;
	mov.b32 	%f625, %r583;
	add.f32 	%f626, %f624, %f625;
	div.rn.f32 	%f123, %f267, %f626;
	div.rn.f32 	%f124, %f279, %f626;
	div.rn.f32 	%f125, %f291, %f626;
	div.rn.f32 	%f126, %f303, %f626;
	div.rn.f32 	%f127, %f315, %f626;
	div.rn.f32 	%f128, %f327, %f626;
	div.rn.f32 	%f129, %f339, %f626;
	div.rn.f32 	%f130, %f351, %f626;
	div.rn.f32 	%f131, %f363, %f626;
	div.rn.f32 	%f132, %f375, %f626;
	div.rn.f32 	%f133, %f387, %f626;
	div.rn.f32 	%f134, %f399, %f626;
	div.rn.f32 	%f135, %f411, %f626;
	div.rn.f32 	%f136, %f423, %f626;
	div.rn.f32 	%f137, %f435, %f626;
	div.rn.f32 	%f138, %f447, %f626;
	div.rn.f32 	%f139, %f459, %f626;
	div.rn.f32 	%f140, %f471, %f626;
	div.rn.f32 	%f141, %f483, %f626;
	div.rn.f32 	%f142, %f495, %f626;
	div.rn.f32 	%f143, %f507, %f626;
	div.rn.f32 	%f144, %f519, %f626;
	div.rn.f32 	%f145, %f531, %f626;
	div.rn.f32 	%f146, %f543, %f626;
	div.rn.f32 	%f147, %f555, %f626;
	div.rn.f32 	%f148, %f567, %f626;
	div.rn.f32 	%f149, %f579, %f626;
	div.rn.f32 	%f150, %f591, %f626;
	div.rn.f32 	%f151, %f603, %f626;
	div.rn.f32 	%f152, %f615, %f626;
	mad.lo.s64 	%rd258, %rd287, %rd34, %rd257;
	cvta.to.global.u64 	%rd259, %rd33;
	shl.b64 	%rd260, %rd258, 2;
	add.s64 	%rd22, %rd259, %rd260;
	@%p153 bra 	$L__BB435_66;
	st.global.f32 	[%rd22], %f123;
$L__BB435_66:
	mov.u32 	%r584, %tid.x;
	add.s32 	%r585, %r584, 32;
	cvt.u64.u32 	%rd261, %r585;
	setp.le.s64 	%p164, %rd36, %rd261;
	@%p164 bra 	$L__BB435_68;
	st.global.f32 	[%rd22+128], %f124;
$L__BB435_68:
	mov.u32 	%r586, %tid.x;
	add.s32 	%r587, %r586, 64;
	cvt.u64.u32 	%rd262, %r587;
	setp.le.s64 	%p165, %rd36, %rd262;
	@%p165 bra 	$L__BB435_70;
	st.global.f32 	[%rd22+256], %f125;
$L__BB435_70:
	mov.u32 	%r588, %tid.x;
	add.s32 	%r589, %r588, 96;
	cvt.u64.u32 	%rd263, %r589;
	setp.le.s64 	%p166, %rd36, %rd263;
	@%p166 bra 	$L__BB435_72;
	st.global.f32 	[%rd22+384], %f126;
$L__BB435_72:
	mov.u32 	%r590, %tid.x;
	add.s32 	%r591, %r590, 128;
	cvt.u64.u32 	%rd264, %r591;
	setp.le.s64 	%p167, %rd36, %rd264;
	@%p167 bra 	$L__BB435_74;
	st.global.f32 	[%rd22+512], %f127;
$L__BB435_74:
	mov.u32 	%r592, %tid.x;
	add.s32 	%r593, %r592, 160;
	cvt.u64.u32 	%rd265, %r593;
	setp.le.s64 	%p168, %rd36, %rd265;
	@%p168 bra 	$L__BB435_76;
	st.global.f32 	[%rd22+640], %f128;
$L__BB435_76:
	mov.u32 	%r594, %tid.x;
	add.s32 	%r595, %r594, 192;
	cvt.u64.u32 	%rd266, %r595;
	setp.le.s64 	%p169, %rd36, %rd266;
	@%p169 bra 	$L__BB435_78;
	st.global.f32 	[%rd22+768], %f129;
$L__BB435_78:
	mov.u32 	%r596, %tid.x;
	add.s32 	%r597, %r596, 224;
	cvt.u64.u32 	%rd267, %r597;
	setp.le.s64 	%p170, %rd36, %rd267;
	@%p170 bra 	$L__BB435_80;
	st.global.f32 	[%rd22+896], %f130;
$L__BB435_80:
	mov.u32 	%r598, %tid.x;
	add.s32 	%r599, %r598, 256;
	cvt.u64.u32 	%rd268, %r599;
	setp.le.s64 	%p171, %rd36, %rd268;
	@%p171 bra 	$L__BB435_82;
	st.global.f32 	[%rd22+1024], %f131;
$L__BB435_82:
	mov.u32 	%r600, %tid.x;
	add.s32 	%r601, %r600, 288;
	cvt.u64.u32 	%rd269, %r601;
	setp.le.s64 	%p172, %rd36, %rd269;
	@%p172 bra 	$L__BB435_84;
	st.global.f32 	[%rd22+1152], %f132;
$L__BB435_84:
	mov.u32 	%r602, %tid.x;
	add.s32 	%r603, %r602, 320;
	cvt.u64.u32 	%rd270, %r603;
	setp.le.s64 	%p173, %rd36, %rd270;
	@%p173 bra 	$L__BB435_86;
	st.global.f32 	[%rd22+1280], %f133;
$L__BB435_86:
	mov.u32 	%r604, %tid.x;
	add.s32 	%r605, %r604, 352;
	cvt.u64.u32 	%rd271, %r605;
	setp.le.s64 	%p174, %rd36, %rd271;
	@%p174 bra 	$L__BB435_88;
	st.global.f32 	[%rd22+1408], %f134;
$L__BB435_88:
	mov.u32 	%r606, %tid.x;
	add.s32 	%r607, %r606, 384;
	cvt.u64.u32 	%rd272, %r607;
	setp.le.s64 	%p175, %rd36, %rd272;
	@%p175 bra 	$L__BB435_90;
	st.global.f32 	[%rd22+1536], %f135;
$L__BB435_90:
	setp.le.s64 	%p176, %rd36, %rd5;
	@%p176 bra 	$L__BB435_92;
	st.global.f32 	[%rd22+1664], %f136;
$L__BB435_92:
	setp.le.s64 	%p177, %rd36, %rd6;
	@%p177 bra 	$L__BB435_94;
	st.global.f32 	[%rd22+1792], %f137;
$L__BB435_94:
	setp.le.s64 	%p178, %rd36, %rd7;
	@%p178 bra 	$L__BB435_96;
	st.global.f32 	[%rd22+1920], %f138;
$L__BB435_96:
	add.s32 	%r609, %r606, 512;
	cvt.u64.u32 	%rd273, %r609;
	setp.le.s64 	%p179, %rd36, %rd273;
	@%p179 bra 	$L__BB435_98;
	st.global.f32 	[%rd22+2048], %f139;
$L__BB435_98:
	setp.le.s64 	%p180, %rd36, %rd8;
	@%p180 bra 	$L__BB435_100;
	st.global.f32 	[%rd22+2176], %f140;
$L__BB435_100:
	setp.le.s64 	%p181, %rd36, %rd9;
	@%p181 bra 	$L__BB435_102;
	st.global.f32 	[%rd22+2304], %f141;
$L__BB435_102:
	setp.le.s64 	%p182, %rd36, %rd10;
	@%p182 bra 	$L__BB435_104;
	st.global.f32 	[%rd22+2432], %f142;
$L__BB435_104:
	add.s32 	%r611, %r606, 640;
	cvt.u64.u32 	%rd274, %r611;
	setp.le.s64 	%p183, %rd36, %rd274;
	@%p183 bra 	$L__BB435_106;
	st.global.f32 	[%rd22+2560], %f143;
$L__BB435_106:
	add.s32 	%r613, %r606, 672;
	cvt.u64.u32 	%rd275, %r613;
	setp.le.s64 	%p184, %rd36, %rd275;
	@%p184 bra 	$L__BB435_108;
	st.global.f32 	[%rd22+2688], %f144;
$L__BB435_108:
	add.s32 	%r615, %r606, 704;
	cvt.u64.u32 	%rd276, %r615;
	setp.le.s64 	%p185, %rd36, %rd276;
	@%p185 bra 	$L__BB435_110;
	st.global.f32 	[%rd22+2816], %f145;
$L__BB435_110:
	add.s32 	%r617, %r606, 736;
	cvt.u64.u32 	%rd277, %r617;
	setp.le.s64 	%p186, %rd36, %rd277;
	@%p186 bra 	$L__BB435_112;
	st.global.f32 	[%rd22+2944], %f146;
$L__BB435_112:
	add.s32 	%r619, %r606, 768;
	cvt.u64.u32 	%rd278, %r619;
	setp.le.s64 	%p187, %rd36, %rd278;
	@%p187 bra 	$L__BB435_114;
	st.global.f32 	[%rd22+3072], %f147;
$L__BB435_114:
	add.s32 	%r621, %r606, 800;
	cvt.u64.u32 	%rd279, %r621;
	setp.le.s64 	%p188, %rd36, %rd279;
	@%p188 bra 	$L__BB435_116;
	st.global.f32 	[%rd22+3200], %f148;
$L__BB435_116:
	add.s32 	%r623, %r606, 832;
	cvt.u64.u32 	%rd280, %r623;
	setp.le.s64 	%p189, %rd36, %rd280;
	@%p189 bra 	$L__BB435_118;
	st.global.f32 	[%rd22+3328], %f149;
$L__BB435_118:
	add.s32 	%r625, %r606, 864;
	cvt.u64.u32 	%rd281, %r625;
	setp.le.s64 	%p190, %rd36, %rd281;
	@%p190 bra 	$L__BB435_120;
	st.global.f32 	[%rd22+3456], %f150;
$L__BB435_120:
	add.s32 	%r627, %r606, 896;
	cvt.u64.u32 	%rd282, %r627;
	setp.le.s64 	%p191, %rd36, %rd282;
	@%p191 bra 	$L__BB435_122;
	st.global.f32 	[%rd22+3584], %f151;
$L__BB435_122:
	add.s32 	%r629, %r606, 928;
	cvt.u64.u32 	%rd283, %r629;
	setp.le.s64 	%p192, %rd36, %rd283;
	@%p192 bra 	$L__BB435_124;
	st.global.f32 	[%rd22+3712], %f152;
$L__BB435_124:
	ld.param.u64 	%rd286, [_Z15SoftmaxWarpImplI22BroadcastScaleMaskLoadIffbLm3EiE11DirectStoreIffEfLi1ELi30ELi32ELi1ELb1EL9Algorithm0EEvT_T0_ll_param_2];
	mov.u32 	%r630, %nctaid.x;
	mov.u32 	%r631, %ntid.y;
	mul.lo.s32 	%r632, %r630, %r631;
	cvt.s64.s32 	%rd284, %r632;
	add.s64 	%rd287, %rd287, %rd284;
	setp.lt.s64 	%p193, %rd287, %rd286;
	@%p193 bra 	$L__BB435_4;
$L__BB435_125:
	ret;

}
	// .globl	_Z15SoftmaxWarpImplI22BroadcastScaleMaskLoadIffbLm3EiE11DirectStoreIffEfLi1ELi31ELi32ELi1ELb0EL9Algorithm0EEvT_T0_ll
.visible .entry _Z15SoftmaxWarpImplI22BroadcastScaleMaskLoadIffbLm3EiE11DirectStoreIffEfLi1ELi31ELi32ELi1ELb0EL9Algorithm0EEvT_T0_ll(
	.param .align 8 .b8 _Z15SoftmaxWarpImplI22BroadcastScaleMaskLoadIffbLm3EiE11DirectStoreIffEfLi1ELi31ELi32ELi1ELb0EL9Algorithm0EEvT_T0_ll_param_0[112],
	.param .align 8 .b8 _Z15SoftmaxWarpImplI22BroadcastScaleMaskLoadIffbLm3EiE11DirectStoreIffEfLi1ELi31ELi32ELi1ELb0EL9Algorithm0EEvT_T0_ll_param_1[16],
	.param .u64 _Z15SoftmaxWarpImplI22BroadcastScaleMaskLoadIffbLm3EiE11DirectStoreIffEfLi1ELi31ELi32ELi1ELb0EL9Algorithm0EEvT_T0_ll_param_2,
	.param .u64 _Z15SoftmaxWarpImplI22BroadcastScaleMaskLoadIffbLm3EiE11DirectStoreIffEfLi1ELi31ELi32ELi1ELb0EL9Algorithm0EEvT_T0_ll_param_3
)
{
	.reg .pred 	%p<48>;
	.reg .b16 	%rs<40>;
	.reg .b32 	%r<514>;
	.reg .b32 	%f<554>;
	.reg .b64 	%rd<221>;

	ld.param.v2.f32 	{%f3, %f4}, [_Z15SoftmaxWarpImplI22BroadcastScaleMaskLoadIffbLm3EiE11DirectStoreIffEfLi1ELi31ELi32ELi1ELb0EL9Algorithm0EEvT_T0_ll_param_0+104];
	ld.param.u64 	%rd22, [_Z15SoftmaxWarpImplI22BroadcastScaleMaskLoadIffbLm3EiE11DirectStoreIffEfLi1ELi31ELi32ELi1ELb0EL9Algorithm0EEvT_T0_ll_param_0+96];
	ld.param.u32 	%r12, [_Z15SoftmaxWarpImplI22BroadcastScaleMaskLoadIffbLm3EiE11DirectStoreIffEfLi1ELi31ELi32ELi1ELb0EL9Algorithm0EEvT_T0_ll_param_0+80];
	ld.param.v2.u32 	{%r10, %r11}, [_Z15SoftmaxWarpImplI22BroadcastScaleMaskLoadIffbLm3EiE11DirectStoreIffEfLi1ELi31ELi32ELi1ELb0EL9Algorithm0EEvT_T0_ll_param_0+72];
	ld.param.v2.u32 	{%r7, %r8}, [_Z15SoftmaxWarpImplI22BroadcastScaleMaskLoadIffbLm3EiE11DirectStoreIffEfLi1ELi31ELi32ELi1ELb0EL9Algorithm0EEvT_T0_ll_param_0+48];
	ld.param.u64 	%rd18, [_Z15SoftmaxWarpImplI22BroadcastScaleMaskLoadIffbLm3EiE11DirectStoreIffEfLi1ELi31ELi32ELi1ELb0EL9Algorithm0EEvT_T0_ll_param_0+32];
	ld.param.u64 	%rd17, [_Z15SoftmaxWarpImplI22BroadcastScaleMaskLoadIffbLm3EiE11DirectStoreIffEfLi1ELi31ELi32ELi1ELb0EL9Algorithm0EEvT_T0_ll_param_0+24];
	ld.param.u64 	%rd16, [_Z15SoftmaxWarpImplI22BroadcastScaleMaskLoadIffbLm3EiE11DirectStoreIffEfLi1ELi31ELi32ELi1ELb0EL9Algorithm0EEvT_T0_ll_param_0+16];
	ld.param.u64 	%rd15, [_Z15SoftmaxWarpImplI22BroadcastScaleMaskLoadIffbLm3EiE11DirectStoreIffEfLi1ELi31ELi32ELi1ELb0EL9Algorithm0EEvT_T0_ll_param_0+8];
	ld.param.u64 	%rd14, [_Z15SoftmaxWarpImplI22BroadcastScaleMaskLoadIffbLm3EiE11DirectStoreIffEfLi1ELi31ELi32ELi1ELb0EL9Algorithm0EEvT_T0_ll_param_0];
	ld.param.u64 	%rd4, [_Z15SoftmaxWarpImplI22BroadcastScaleMaskLoadIffbLm3EiE11DirectStoreIffEfLi1ELi31ELi32ELi1ELb0EL9Algorithm0EEvT_T0_ll_param_1];
	ld.param.u64 	%rd5, [_Z15SoftmaxWarpImplI22BroadcastScaleMaskLoadIffbLm3EiE11DirectStoreIffEfLi1ELi31ELi32ELi1ELb0EL9Algorithm0EEvT_T0_ll_param_1+8];
	ld.param.u64 	%rd23, [_Z15SoftmaxWarpImplI22BroadcastScaleMaskLoadIffbLm3EiE11DirectStoreIffEfLi1ELi31ELi32ELi1ELb0EL9Algorithm0EEvT_T0_ll_param_2];
	ld.param.u64 	%rd24, [_Z15SoftmaxWarpImplI22BroadcastScaleMaskLoadIffbLm3EiE11DirectStoreIffEfLi1ELi31ELi32ELi1ELb0EL9Algorithm0EEvT_T0_ll_param_3];
	setp.lt.s64 	%p1, %rd24, 993;
	@%p1 bra 	$L__BB436_2;
	mov.u64 	%rd25, $str;
	cvta.global.u64 	%rd26, %rd25;
	mov.u64 	%rd27, $str$1;
	cvta.global.u64 	%rd28, %rd27;
	mov.u64 	%rd29, __unnamed_427;
	cvta.global.u64 	%rd30, %rd29;
	{ // callseq 426, 0
	.param .b64 param0;
	st.param.b64 	[param0], %rd26;
	.param .b64 param1;
	st.param.b64 	[param1], %rd28;
	.param .b32 param2;
	st.param.b32 	[param2], 219;
	.param .b64 param3;
	st.param.b64 	[param3], %rd30;
	.param .b64 param4;
	st.param.b64 	[param4], 1;
	call.uni 
	__assertfail, 
	(
	param0, 
	param1, 
	param2, 
	param3, 
	param4
	);
	} // callseq 426
$L__BB436_2:
	mov.u32 	%r23, %ctaid.x;
	mov.u32 	%r24, %ntid.y;
	mov.u32 	%r25, %tid.y;
	mad.lo.s32 	%r26, %r23, %r24, %r25;
	mov.u32 	%r27, %nctaid.x;
	mul.lo.s32 	%r6, %r27, %r24;
	cvt.s64.s32 	%rd220, %r26;
	setp.le.s64 	%p2, %rd23, %rd220;
	@%p2 bra 	$L__BB436_5;
	cvta.to.global.u64 	%rd7, %rd14;
	cvta.to.global.u64 	%rd8, %rd15;
	mov.u32 	%r28, %tid.x;
	cvt.u64.u32 	%rd9, %r28;
	cvta.to.global.u64 	%rd10, %rd4;
	cvt.s64.s32 	%rd11, %r6;
$L__BB436_4:
	setp.eq.s64 	%p3, %rd18, 1;
	setp.eq.s64 	%p4, %rd17, 1;
	setp.eq.s64 	%p5, %rd16, 1;
	mad.lo.s64 	%rd31, %rd22, %rd220, %rd9;
	cvt.u32.u64 	%r29, %rd31;
	div.s32 	%r30, %r29, %r7;
	mul.lo.s32 	%r31, %r30, %r7;
	sub.s32 	%r32, %r29, %r31;
	div.s32 	%r33, %r32, %r8;
	mul.lo.s32 	%r34, %r33, %r8;
	sub.s32 	%r35, %r32, %r34;
	selp.b32 	%r36, 0, %r30, %p5;
	selp.b32 	%r37, 0, %r33, %p4;
	selp.b32 	%r38, 0, %r35, %p3;
	mul.lo.s32 	%r39, %r10, %r36;
	mad.lo.s32 	%r40, %r11, %r37, %r39;
	mad.lo.s32 	%r41, %r12, %r38, %r40;
	shl.b64 	%rd32, %rd31, 32;
	shr.s64 	%rd33, %rd32, 30;
	add.s64 	%rd34, %rd7, %rd33;
	ld.global.f32 	%f5, [%rd34];
	cvt.s64.s32 	%rd35, %r41;
	add.s64 	%rd36, %rd8, %rd35;
	ld.global.u8 	%rs9, [%rd36];
	setp.eq.s16 	%p6, %rs9, 0;
	mul.f32 	%f6, %f5, %f4;
	selp.f32 	%f7, %f3, %f6, %p6;
	max.f32 	%f8, %f7, 0fFF800000;
	add.s64 	%rd37, %rd31, 32;
	cvt.u32.u64 	%r42, %rd37;
	div.s32 	%r43, %r42, %r7;
	mul.lo.s32 	%r44, %r43, %r7;
	sub.s32 	%r45, %r42, %r44;
	div.s32 	%r46, %r45, %r8;
	mul.lo.s32 	%r47, %r46, %r8;
	sub.s32 	%r48, %r45, %r47;
	selp.b32 	%r49, 0, %r43, %p5;
	selp.b32 	%r50, 0, %r46, %p4;
	selp.b32 	%r51, 0, %r48, %p3;
	mul.lo.s32 	%r52, %r10, %r49;
	mad.lo.s32 	%r53, %r11, %r50, %r52;
	mad.lo.s32 	%r54, %r12, %r51, %r53;
	shl.b64 	%rd38, %rd37, 32;
	shr.s64 	%rd39, %rd38, 30;
	add.s64 	%rd40, %rd7, %rd39;
	ld.global.f32 	%f9, [%rd40];
	cvt.s64.s32 	%rd41, %r54;
	add.s64 	%rd42, %rd8, %rd41;
	ld.global.u8 	%rs10, [%rd42];
	setp.eq.s16 	%p7, %rs10, 0;
	mul.f32 	%f10, %f9, %f4;
	selp.f32 	%f11, %f3, %f10, %p7;
	max.f32 	%f12, %f8, %f11;
	add.s64 	%rd43, %rd31, 64;
	cvt.u32.u64 	%r55, %rd43;
	div.s32 	%r56, %r55, %r7;
	mul.lo.s32 	%r57, %r56, %r7;
	sub.s32 	%r58, %r55, %r57;
	div.s32 	%r59, %r58, %r8;
	mul.lo.s32 	%r60, %r59, %r8;
	sub.s32 	%r61, %r58, %r60;
	selp.b32 	%r62, 0, %r56, %p5;
	selp.b32 	%r63, 0, %r59, %p4;
	selp.b32 	%r64, 0, %r61, %p3;
	mul.lo.s32 	%r65, %r10, %r62;
	mad.lo.s32 	%r66, %r11, %r63, %r65;
	mad.lo.s32 	%r67, %r12, %r64, %r66;
	shl.b64 	%rd44, %rd43, 32;
	shr.s64 	%rd45, %rd44, 30;
	add.s64 	%rd46, %rd7, %rd45;
	ld.global.f32 	%f13, [%rd46];
	cvt.s64.s32 	%rd47, %r67;
	add.s64 	%rd48, %rd8, %rd47;
	ld.global.u8 	%rs11, [%rd48];
	setp.eq.s16 	%p8, %rs11, 0;
	mul.f32 	%f14, %f13, %f4;
	selp.f32 	%f15, %f3, %f14, %p8;
	max.f32 	%f16, %f12, %f15;
	add.s64 	%rd49, %rd31, 96;
	cvt.u32.u64 	%r68, %rd49;
	div.s32 	%r69, %r68, %r7;
	mul.lo.s32 	%r70, %r69, %r7;
	sub.s32 	%r71, %r68, %r70;
	div.s32 	%r72, %r71, %r8;
	mul.lo.s32 	%r73, %r72, %r8;
	sub.s32 	%r74, %r71, %r73;
	selp.b32 	%r75, 0, %r69, %p5;
	selp.b32 	%r76, 0, %r72, %p4;
	selp.b32 	%r77, 0, %r74, %p3;
	mul.lo.s32 	%r78, %r10, %r75;
	mad.lo.s32 	%r79, %r11, %r76, %r78;
	mad.lo.s32 	%r80, %r12, %r77, %r79;
	shl.b64 	%rd50, %rd49, 32;
	shr.s64 	%rd51, %rd50, 30;
	add.s64 	%rd52, %rd7, %rd51;
	ld.global.f32 	%f17, [%rd52];
	cvt.s64.s32 	%rd53, %r80;
	add.s64 	%rd54, %rd8, %rd53;
	ld.global.u8 	%rs12, [%rd54];
	setp.eq.s16 	%p9, %rs12, 0;
	mul.f32 	%f18, %f17, %f4;
	selp.f32 	%f19, %f3, %f18, %p9;
	max.f32 	%f20, %f16, %f19;
	add.s64 	%rd55, %rd31, 128;
	cvt.u32.u64 	%r81, %rd55;
	div.s32 	%r82, %r81, %r7;
	mul.lo.s32 	%r83, %r82, %r7;
	sub.s32 	%r84, %r81, %r83;
	div.s32 	%r85, %r84, %r8;
	mul.lo.s32 	%r86, %r85, %r8;
	sub.s32 	%r87, %r84, %r86;
	selp.b32 	%r88, 0, %r82, %p5;
	selp.b32 	%r89, 0, %r85, %p4;
	selp.b32 	%r90, 0, %r87, %p3;
	mul.lo.s32 	%r91, %r10, %r88;
	mad.lo.s32 	%r92, %r11, %r89, %r91;
	mad.lo.s32 	%r93, %r12, %r90, %r92;
	shl.b64 	%rd56, %rd55, 32;
	shr.s64 	%rd57, %rd56, 30;
	add.s64 	%rd58, %rd7, %rd57;
	ld.global.f32 	%f21, [%rd58];
	cvt.s64.s32 	%rd59, %r93;
	add.s64 	%rd60, %rd8, %rd59;
	ld.global.u8 	%rs13, [%rd60];
	setp.eq.s16 	%p10, %rs13, 0;
	mul.f32 	%f22, %f21, %f4;
	selp.f32 	%f23, %f3, %f22, %p10;
	max.f32 	%f24, %f20, %f23;
	add.s64 	%rd61, %rd31, 160;
	cvt.u32.u64 	%r94, %rd61;
	div.s32 	%r95, %r94, %r7;
	mul.lo.s32 	%r96, %r95, %r7;
	sub.s32 	%r97, %r94, %r96;
	div.s32 	%r98, %r97, %r8;
	mul.lo.s32 	%r99, %r98, %r8;
	sub.s32 	%r100, %r97, %r99;
	selp.b32 	%r101, 0, %r95, %p5;
	selp.b32 	%r102, 0, %r98, %p4;
	selp.b32 	%r103, 0, %r100, %p3;
	mul.lo.s32 	%r104, %r10, %r101;
	mad.lo.s32 	%r105, %r11, %r102, %r104;
	mad.lo.s32 	%r106, %r12, %r103, %r105;
	shl.b64 	%rd62, %rd61, 32;
	shr.s64 	%rd63, %rd62, 30;
	add.s64 	%rd64, %rd7, %rd63;
	ld.global.f32 	%f25, [%rd64];
	cvt.s64.s32 	%rd65, %r106;
	add.s64 	%rd66, %rd8, %rd65;
	ld.global.u8 	%rs14, [%rd66];
	setp.eq.s16 	%p11, %rs14, 0;
	mul.f32 	%f26, %f25, %f4;
	selp.f32 	%f27, %f3, %f26, %p11;
	max.f32 	%f28, %f24, %f27;
	add.s64 	%rd67, %rd31, 192;
	cvt.u32.u64 	%r107, %rd67;
	div.s32 	%r108, %r107, %r7;
	mul.lo.s32 	%r109, %r108, %r7;
	sub.s32 	%r110, %r107, %r109;
	div.s32 	%r111, %r110, %r8;
	mul.lo.s32 	%r112, %r111, %r8;
	sub.s32 	%r113, %r110, %r112;
	selp.b32 	%r114, 0, %r108, %p5;
	selp.b32 	%r115, 0, %r111, %p4;
	selp.b32 	%r116, 0, %r113, %p3;
	mul.lo.s32 	%r117, %r10, %r114;
	mad.lo.s32 	%r118, %r11, %r115, %r117;
	mad.lo.s32 	%r119, %r12, %r116, %r118;
	shl.b64 	%rd68, %rd67, 32;
	shr.s64 	%rd69, %rd68, 30;
	add.s64 	%rd70, %rd7, %rd69;
	ld.global.f32 	%f29, [%rd70];
	cvt.s64.s32 	%rd71, %r119;
	add.s64 	%rd72, %rd8, %rd71;
	ld.global.u8 	%rs15, [%rd72];
	setp.eq.s16 	%p12, %rs15, 0;
	mul.f32 	%f30, %f29, %f4;
	selp.f32 	%f31, %f3, %f30, %p12;
	max.f32 	%f32, %f28, %f31;
	add.s64 	%rd73, %rd31, 224;
	cvt.u32.u64 	%r120, %rd73;
	div.s32 	%r121, %r120, %r7;
	mul.lo.s32 	%r122, %r121, %r7;
	sub.s32 	%r123, %r120, %r122;
	div.s32 	%r124, %r123, %r8;
	mul.lo.s32 	%r125, %r124, %r8;
	sub.s32 	%r126, %r123, %r125;
	selp.b32 	%r127, 0, %r121, %p5;
	selp.b32 	%r128, 0, %r124, %p4;
	selp.b32 	%r129, 0, %r126, %p3;
	mul.lo.s32 	%r130, %r10, %r127;
	mad.lo.s32 	%r131, %r11, %r128, %r130;
	mad.lo.s32 	%r132, %r12, %r129, %r131;
	shl.b64 	%rd74, %rd73, 32;
	shr.s64 	%rd75, %rd74, 30;
	add.s64 	%rd76, %rd7, %rd75;
	ld.global.f32 	%f33, [%rd76];
	cvt.s64.s32 	%rd77, %r132;
	add.s64 	%rd78, %rd8, %rd77;
	ld.global.u8 	%rs16, [%rd78];
	setp.eq.s16 	%p13, %rs16, 0;
	mul.f32 	%f34, %f33, %f4;
	selp.f32 	%f35, %f3, %f34, %p13;
	max.f32 	%f36, %f32, %f35;
	add.s64 	%rd79, %rd31, 256;
	cvt.u32.u64 	%r133, %rd79;
	div.s32 	%r134, %r133, %r7;
	mul.lo.s32 	%r135, %r134, %r7;
	sub.s32 	%r136, %r133, %r135;
	div.s32 	%r137, %r136, %r8;
	mul.lo.s32 	%r138, %r137, %r8;
	sub.s32 	%r139, %r136, %r138;
	selp.b32 	%r140, 0, %r134, %p5;
	selp.b32 	%r141, 0, %r137, %p4;
	selp.b32 	%r142, 0, %r139, %p3;
	mul.lo.s32 	%r143, %r10, %r140;
	mad.lo.s32 	%r144, %r11, %r141, %r143;
	mad.lo.s32 	%r145, %r12, %r142, %r144;
	shl.b64 	%rd80, %rd79, 32;
	shr.s64 	%rd81, %rd80, 30;
	add.s64 	%rd82, %rd7, %rd81;
	ld.global.f32 	%f37, [%rd82];
	cvt.s64.s32 	%rd83, %r145;
	add.s64 	%rd84, %rd8, %rd83;
	ld.global.u8 	%rs17, [%rd84];
	setp.eq.s16 	%p14, %rs17, 0;
	mul.f32 	%f38, %f37, %f4;
	selp.f32 	%f39, %f3, %f38, %p14;
	max.f32 	%f40, %f36, %f39;
	add.s64 	%rd85, %rd31, 288;
	cvt.u32.u64 	%r146, %rd85;
	div.s32 	%r147, %r146, %r7;
	mul.lo.s32 	%r148, %r147, %r7;
	sub.s32 	%r149, %r146, %r148;
	div.s32 	%r150, %r149, %r8;
	mul.lo.s32 	%r151, %r150, %r8;
	sub.s32 	%r152, %r149, %r151;
	selp.b32 	%r153, 0, %r147, %p5;
	selp.b32 	%r154, 0, %r150, %p4;
	selp.b32 	%r155, 0, %r152, %p3;
	mul.lo.s32 	%r156, %r10, %r153;
	mad.lo.s32 	%r157, %r11, %r154, %r156;
	mad.lo.s32 	%r158, %r12, %r155, %r157;
	shl.b64 	%rd86, %rd85, 32;
	shr.s64 	%rd87, %rd86, 30;
	add.s64 	%rd88, %rd7, %rd87;
	ld.global.f32 	%f41, [%rd88];
	cvt.s64.s32 	%rd89, %r158;
	add.s64 	%rd90, %rd8, %rd89;
	ld.global.u8 	%rs18, [%rd90];
	setp.eq.s16 	%p15, %rs18, 0;
	mul.f32 	%f42, %f41, %f4;
	selp.f32 	%f43, %f3, %f42, %p15;
	max.f32 	%f44, %f40, %f43;
	add.s64 	%rd91, %rd31, 320;
	cvt.u32.u64 	%r159, %rd91;
	div.s32 	%r160, %r159, %r7;
	mul.lo.s32 	%r161, %r160, %r7;
	sub.s32 	%r162, %r159, %r161;
	div.s32 	%r163, %r162, %r8;
	mul.lo.s32 	%r164, %r163, %r8;
	sub.s32 	%r165, %r162, %r164;
	selp.b32 	%r166, 0, %r160, %p5;
	selp.b32 	%r167, 0, %r163, %p4;
	selp.b32 	%r168, 0, %r165, %p3;
	mul.lo.s32 	%r169, %r10, %r166;
	mad.lo.s32 	%r170, %r11, %r167, %r169;
	mad.lo.s32 	%r171, %r12, %r168, %r170;
	shl.b64 	%rd92, %rd91, 32;
	shr.s64 	%rd93, %rd92, 30;
	add.s64 	%rd94, %rd7, %rd93;
	ld.global.f32 	%f45, [%rd94];
	cvt.s64.s32 	%rd95, %r171;
	add.s64 	%rd96, %rd8, %rd95;
	ld.global.u8 	%rs19, [%rd96];
	setp.eq.s16 	%p16, %rs19, 0;
	mul.f32 	%f46, %f45, %f4;
	selp.f32 	%f47, %f3, %f46, %p16;
	max.f32 	%f48, %f44, %f47;
	add.s64 	%rd97, %rd31, 352;
	cvt.u32.u64 	%r172, %rd97;
	div.s32 	%r173, %r172, %r7;
	mul.lo.s32 	%r174, %r173, %r7;
	sub.s32 	%r175, %r172, %r174;
	div.s32 	%r176, %r175, %r8;
	mul.lo.s32 	%r177, %r176, %r8;
	sub.s32 	%r178, %r175, %r177;
	selp.b32 	%r179, 0, %r173, %p5;
	selp.b32 	%r180, 0, %r176, %p4;
	selp.b32 	%r181, 0, %r178, %p3;
	mul.lo.s32 	%r182, %r10, %r179;
	mad.lo.s32 	%r183, %r11, %r180, %r182;
	mad.lo.s32 	%r184, %r12, %r181, %r183;
	shl.b64 	%rd98, %rd97, 32;
	shr.s64 	%rd99, %rd98, 30;
	add.s64 	%rd100, %rd7, %rd99;
	ld.global.f32 	%f49, [%rd100];
	cvt.s64.s32 	%rd101, %r184;
	add.s64 	%rd102, %rd8, %rd101;
	ld.global.u8 	%rs20, [%rd102];
	setp.eq.s16 	%p17, %rs20, 0;
	mul.f32 	%f50, %f49, %f4;
	selp.f32 	%f51, %f3, %f50, %p17;
	max.f32 	%f52, %f48, %f51;
	add.s64 	%rd103, %rd31, 384;
	cvt.u32.u64 	%r185, %rd103;
	div.s32 	%r186, %r185, %r7;
	mul.lo.s32 	%r187, %r186, %r7;
	sub.s32 	%r188, %r185, %r187;
	div.s32 	%r189, %r188, %r8;
	mul.lo.s32 	%r190, %r189, %r8;
	sub.s32 	%r191, %r188, %r190;
	selp.b32 	%r192, 0, %r186, %p5;
	selp.b32 	%r193, 0, %r189, %p4;
	selp.b32 	%r194, 0, %r191, %p3;
	mul.lo.s32 	%r195, %r10, %r192;
	mad.lo.s32 	%r196, %r11, %r193, %r195;
	mad.lo.s32 	%r197, %r12, %r194, %r196;
	shl.b64 	%rd104, %rd103, 32;
	shr.s64 	%rd105, %rd104, 30;
	add.s64 	%rd106, %rd7, %rd105;
	ld.global.f32 	%f53, [%rd106];
	cvt.s64.s32 	%rd107, %r197;
	add.s64 	%rd108, %rd8, %rd107;
	ld.global.u8 	%rs21, [%rd108];
	setp.eq.s16 	%p18, %rs21, 0;
	mul.f32 	%f54, %f53, %f4;
	selp.f32 	%f55, %f3, %f54, %p18;
	max.f32 	%f56, %f52, %f55;
	add.s64 	%rd109, %rd31, 416;
	cvt.u32.u64 	%r198, %rd109;
	div.s32 	%r199, %r198, %r7;
	mul.lo.s32 	%r200, %r199, %r7;
	sub.s32 	%r201, %r198, %r200;
	div.s32 	%r202, %r201, %r8;
	mul.lo.s32 	%r203, %r202, %r8;
	sub.s32 	%r204, %r201, %r203;
	selp.b32 	%r205, 0, %r199, %p5;
	selp.b32 	%r206, 0, %r202, %p4;
	selp.b32 	%r207, 0, %r204, %p3;
	mul.lo.s32 	%r208, %r10, %r205;
	mad.lo.s32 	%r209, %r11, %r206, %r208;
	mad.lo.s32 	%r210, %r12, %r207, %r209;
	shl.b64 	%rd110, %rd109, 32;
	shr.s64 	%rd111, %rd110, 30;
	add.s64 	%rd112, %rd7, %rd111;
	ld.global.f32 	%f57, [%rd112];
	cvt.s64.s32 	%rd113, %r210;
	add.s64 	%rd114, %rd8, %rd113;
	ld.global.u8 	%rs22, [%rd114];
	setp.eq.s16 	%p19, %rs22, 0;
	mul.f32 	%f58, %f57, %f4;
	selp.f32 	%f59, %f3, %f58, %p19;
	max.f32 	%f60, %f56, %f59;
	add.s64 	%rd115, %rd31, 448;
	cvt.u32.u64 	%r211, %rd115;
	div.s32 	%r212, %r211, %r7;
	mul.lo.s32 	%r213, %r212, %r7;
	sub.s32 	%r214, %r211, %r213;
	div.s32 	%r215, %r214, %r8;
	mul.lo.s32 	%r216, %r215, %r8;
	sub.s32 	%r217, %r214, %r216;
	selp.b32 	%r218, 0, %r212, %p5;
	selp.b32 	%r219, 0, %r215, %p4;
	selp.b32 	%r220, 0, %r217, %p3;
	mul.lo.s32 	%r221, %r10, %r218;
	mad.lo.s32 	%r222, %r11, %r219, %r221;
	mad.lo.s32 	%r223, %r12, %r220, %r222;
	shl.b64 	%rd116, %rd115, 32;
	shr.s64 	%rd117, %rd116, 30;
	add.s64 	%rd118, %rd7, %rd117;
	ld.global.f32 	%f61, [%rd118];
	cvt.s64.s32 	%rd119, %r223;
	add.s64 	%rd120, %rd8, %rd119;
	ld.global.u8 	%rs23, [%rd120];
	setp.eq.s16 	%p20, %rs23, 0;
	mul.f32 	%f62, %f61, %f4;
	selp.f32 	%f63, %f3, %f62, %p20;
	max.f32 	%f64, %f60, %f63;
	add.s64 	%rd121, %rd31, 480;
	cvt.u32.u64 	%r224, %rd121;
	div.s32 	%r225, %r224, %r7;
	mul.lo.s32 	%r226, %r225, %r7;
	sub.s32 	%r227, %r224, %r226;
	div.s32 	%r228, %r227, %r8;
	mul.lo.s32 	%r229, %r228, %r8;
	sub.s32 	%r230, %r227, %r229;
	selp.b32 	%r231, 0, %r225, %p5;
	selp.b32 	%r232, 0, %r228, %p4;
	selp.b32 	%r233, 0, %r230, %p3;
	mul.lo.s32 	%r234, %r10, %r231;
	mad.lo.s32 	%r235, %r11, %r232, %r234;
	mad.lo.s32 	%r236, %r12, %r233, %r235;
	shl.b64 	%rd122, %rd121, 32;
	shr.s64 	%rd123, %rd122, 30;
	add.s64 	%rd124, %rd7, %rd123;
	ld.global.f32 	%f65, [%rd124];
	cvt.s64.s32 	%rd125, %r236;
	add.s64 	%rd126, %rd8, %rd125;
	ld.global.u8 	%rs24, [%rd126];
	setp.eq.s16 	%p21, %rs24, 0;
	mul.f32 	%f66, %f65, %f4;
	selp.f32 	%f67, %f3, %f66, %p21;
	max.f32 	%f68, %f64, %f67;
	add.s64 	%rd127, %rd31, 512;
	cvt.u32.u64 	%r237, %rd127;
	div.s32 	%r238, %r237, %r7;
	mul.lo.s32 	%r239, %r238, %r7;
	sub.s32 	%r240, %r237, %r239;
	div.s32 	%r241, %r240, %r8;
	mul.lo.s32 	%r242, %r241, %r8;
	sub.s32 	%r243, %r240, %r242;
	selp.b32 	%r244, 0, %r238, %p5;
	selp.b32 	%r245, 0, %r241, %p4;
	selp.b32 	%r246, 0, %r243, %p3;
	mul.lo.s32 	%r247, %r10, %r244;
	mad.lo.s32 	%r248, %r11, %r245, %r247;
	mad.lo.s32 	%r249, %r12, %r246, %r248;
	shl.b64 	%rd128, %rd127, 32;
	shr.s64 	%rd129, %rd128, 30;
	add.s64 	%rd130, %rd7, %rd129;
	ld.global.f32 	%f69, [%rd130];
	cvt.s64.s32 	%rd131, %r249;
	add.s64 	%rd132, %rd8, %rd131;
	ld.global.u8 	%rs25, [%rd132];
	setp.eq.s16 	%p22, %rs25, 0;
	mul.f32 	%f70, %f69, %f4;
	selp.f32 	%f71, %f3, %f70, %p22;
	max.f32 	%f72, %f68, %f71;
	add.s64 	%rd133, %rd31, 544;
	cvt.u32.u64 	%r250, %rd133;
	div.s32 	%r251, %r250, %r7;
	mul.lo.s32 	%r252, %r251, %r7;
	sub.s32 	%r253, %r250, %r252;
	div.s32 	%r254, %r253, %r8;
	mul.lo.s32 	%r255, %r254, %r8;
	sub.s32 	%r256, %r253, %r255;
	selp.b32 	%r257, 0, %r251, %p5;
	selp.b32 	%r258, 0, %r254, %p4;
	selp.b32 	%r259, 0, %r256, %p3;
	mul.lo.s32 	%r260, %r10, %r257;
	mad.lo.s32 	%r261, %r11, %r258, %r260;
	mad.lo.s32 	%r262, %r12, %r259, %r261;
	shl.b64 	%rd134, %rd133, 32;
	shr.s64 	%rd135, %rd134, 30;
	add.s64 	%rd136, %rd7, %rd135;
	ld.global.f32 	%f73, [%rd136];
	cvt.s64.s32 	%rd137, %r262;
	add.s64 	%rd138, %rd8, %rd137;
	ld.global.u8 	%rs26, [%rd138];
	setp.eq.s16 	%p23, %rs26, 0;
	mul.f32 	%f74, %f73, %f4;
	selp.f32 	%f75, %f3, %f74, %p23;
	max.f32 	%f76, %f72, %f75;
	add.s64 	%rd139, %rd31, 576;
	cvt.u32.u64 	%r263, %rd139;
	div.s32 	%r264, %r263, %r7;
	mul.lo.s32 	%r265, %r264, %r7;
	sub.s32 	%r266, %r263, %r265;
	div.s32 	%r267, %r266, %r8;
	mul.lo.s32 	%r268, %r267, %r8;
	sub.s32 	%r269, %r266, %r268;
	selp.b32 	%r270, 0, %r264, %p5;
	selp.b32 	%r271, 0, %r267, %p4;
	selp.b32 	%r272, 0, %r269, %p3;
	mul.lo.s32 	%r273, %r10, %r270;
	mad.lo.s32 	%r274, %r11, %r271, %r273;
	mad.lo.s32 	%r275, %r12, %r272, %r274;
	shl.b64 	%rd140, %rd139, 32;
	shr.s64 	%rd141, %rd140, 30;
	add.s64 	%rd142, %rd7, %rd141;
	ld.global.f32 	%f77, [%rd142];
	cvt.s64.s32 	%rd143, %r275;
	add.s64 	%rd144, %rd8, %rd143;
	ld.global.u8 	%rs27, [%rd144];
	setp.eq.s16 	%p24, %rs27, 0;
	mul.f32 	%f78, %f77, %f4;
	selp.f32 	%f79, %f3, %f78, %p24;
	max.f32 	%f80, %f76, %f79;
	add.s64 	%rd145, %rd31, 608;
	cvt.u32.u64 	%r276, %rd145;
	div.s32 	%r277, %r276, %r7;
	mul.lo.s32 	%r278, %r277, %r7;
	sub.s32 	%r279, %r276, %r278;
	div.s32 	%r280, %r279, %r8;
	mul.lo.s32 	%r281, %r280, %r8;
	sub.s32 	%r282, %r279, %r281;
	selp.b32 	%r283, 0, %r277, %p5;
	selp.b32 	%r284, 0, %r280, %p4;
	selp.b32 	%r285, 0, %r282, %p3;
	mul.lo.s32 	%r286, %r10, %r283;
	mad.lo.s32 	%r287, %r11, %r284, %r286;
	mad.lo.s32 	%r288, %r12, %r285, %r287;
	shl.b64 	%rd146, %rd145, 32;
	shr.s64 	%rd147, %rd146, 30;
	add.s64 	%rd148, %rd7, %rd147;
	ld.global.f32 	%f81, [%rd148];
	cvt.s64.s32 	%rd149, %r288;
	add.s64 	%rd150, %rd8, %rd149;
	ld.global.u8 	%rs28, [%rd150];
	setp.eq.s16 	%p25, %rs28, 0;
	mul.f32 	%f82, %f81, %f4;
	selp.f32 	%f83, %f3, %f82, %p25;
	max.f32 	%f84, %f80, %f83;
	add.s64 	%rd151, %rd31, 640;
	cvt.u32.u64 	%r289, %rd151;
	div.s32 	%r290, %r289, %r7;
	mul.lo.s32 	%r291, %r290, %r7;
	sub.s32 	%r292, %r289, %r291;
	div.s32 	%r293, %r292, %r8;
	mul.lo.s32 	%r294, %r293, %r8;
	sub.s32 	%r295, %r292, %r294;
	selp.b32 	%r296, 0, %r290, %p5;
	selp.b32 	%r297, 0, %r293, %p4;
	selp.b32 	%r298, 0, %r295, %p3;
	mul.lo.s32 	%r299, %r10, %r296;
	mad.lo.s32 	%r300, %r11, %r297, %r299;
	mad.lo.s32 	%r301, %r12, %r298, %r300;
	shl.b64 	%rd152, %rd151, 32;
	shr.s64 	%rd153, %rd152, 30;
	add.s64 	%rd154, %rd7, %rd153;
	ld.global.f32 	%f85, [%rd154];
	cvt.s64.s32 	%rd155, %r301;
	add.s64 	%rd156, %rd8, %rd155;
	ld.global.u8 	%rs29, [%rd156];
	setp.eq.s16 	%p26, %rs29, 0;
	mul.f32 	%f86, %f85, %f4;
	selp.f32 	%f87, %f3, %f86, %p26;
	max.f32 	%f88, %f84, %f87;
	add.s64 	%rd157, %rd31, 672;
	cvt.u32.u64 	%r302, %rd157;
	div.s32 	%r303, %r302, %r7;
	mul.lo.s32 	%r304, %r303, %r7;
	sub.s32 	%r305, %r302, %r304;
	div.s32 	%r306, %r305, %r8;
	mul.lo.s32 	%r307, %r306, %r8;
	sub.s32 	%r308, %r305, %r307;
	selp.b32 	%r309, 0, %r303, %p5;
	selp.b32 	%r310, 0, %r306, %p4;
	selp.b32 	%r311, 0, %r308, %p3;
	mul.lo.s32 	%r312, %r10, %r309;
	mad.lo.s32 	%r313, %r11, %r310, %r312;
	mad.lo.s32 	%r314, %r12, %r311, %r313;
	shl.b64 	%rd158, %rd157, 32;
	shr.s64 	%rd159, %rd158, 30;
	add.s64 	%rd160, %rd7, %rd159;
	ld.global.f32 	%f89, [%rd160];
	cvt.s64.s32 	%rd161, %r314;
	add.s64 	%rd162, %rd8, %rd161;
	ld.global.u8 	%rs30, [%rd162];
	setp.eq.s16 	%p27, %rs30, 0;
	mul.f32 	%f90, %f89, %f4;
	selp.f32 	%f91, %f3, %f90, %p27;
	max.f32 	%f92, %f88, %f91;
	add.s64 	%rd163, %rd31, 704;
	cvt.u32.u64 	%r315, %rd163;
	div.s32 	%r316, %r315, %r7;
	mul.lo.s32 	%r317, %r316, %r7;
	sub.s32 	%r318, %r315, %r317;
	div.s32 	%r319, %r318, %r8;
	mul.lo.s32 	%r320, %r319, %r8;
	sub.s32 	%r321, %r318, %r320;
	selp.b32 	%r322, 0, %r316, %p5;
	selp.b32 	%r323, 0, %r319, %p4;
	selp.b32 	%r324, 0, %r321, %p3;
	mul.lo.s32 	%r325, %r10, %r322;
	mad.lo.s32 	%r326, %r11, %r323, %r325;
	mad.lo.s32 	%r327, %r12, %r324, %r326;
	shl.b64 	%rd164, %rd163, 32;
	shr.s64 	%rd165, %rd164, 30;
	add.s64 	%rd166, %rd7, %rd165;
	ld.global.f32 	%f93, [%rd166];
	cvt.s64.s32 	%rd167, %r327;
	add.s64 	%rd168, %rd8, %rd167;
	ld.global.u8 	%rs31, [%rd168];
	setp.eq.s16 	%p28, %rs31, 0;
	mul.f32 	%f94, %f93, %f4;
	selp.f32 	%f95, %f3, %f94, %p28;
	max.f32 	%f96, %f92, %f95;
	add.s64 	%rd169, %rd31, 736;
	cvt.u32.u64 	%r328, %rd169;
	div.s32 	%r329, %r328, %r7;
	mul.lo.s32 	%r330, %r329, %r7;
	sub.s32 	%r331, %r328, %r330;
	div.s32 	%r332, %r331, %r8;
	mul.lo.s32 	%r333, %r332, %r8;
	sub.s32 	%r334, %r331, %r333;
	selp.b32 	%r335, 0, %r329, %p5;
	selp.b32 	%r336, 0, %r332, %p4;
	selp.b32 	%r337, 0, %r334, %p3;
	mul.lo.s32 	%r338, %r10, %r335;
	mad.lo.s32 	%r339, %r11, %r336, %r338;
	mad.lo.s32 	%r340, %r12, %r337, %r339;
	shl.b64 	%rd170, %rd169, 32;
	shr.s64 	%rd171, %rd170, 30;
	add.s64 	%rd172, %rd7, %rd171;
	ld.global.f32 	%f97, [%rd172];
	cvt.s64.s32 	%rd173, %r340;
	add.s64 	%rd174, %rd8, %rd173;
	ld.global.u8 	%rs32, [%rd174];
	setp.eq.s16 	%p29, %rs32, 0;
	mul.f32 	%f98, %f97, %f4;
	selp.f32 	%f99, %f3, %f98, %p29;
	max.f32 	%f100, %f96, %f99;
	add.s64 	%rd175, %rd31, 768;
	cvt.u32.u64 	%r341, %rd175;
	div.s32 	%r342, %r341, %r7;
	mul.lo.s32 	%r343, %r342, %r7;
	sub.s32 	%r344, %r341, %r343;
	div.s32 	%r345, %r344, %r8;
	mul.lo.s32 	%r346, %r345, %r8;
	sub.s32 	%r347, %r344, %r346;
	selp.b32 	%r348, 0, %r342, %p5;
	selp.b32 	%r349, 0, %r345, %p4;
	selp.b32 	%r350, 0, %r347, %p3;
	mul.lo.s32 	%r351, %r10, %r348;
	mad.lo.s32 	%r352, %r11, %r349, %r351;
	mad.lo.s32 	%r353, %r12, %r350, %r352;
	shl.b64 	%rd176, %rd175, 32;
	shr.s64 	%rd177, %rd176, 30;
	add.s64 	%rd178, %rd7, %rd177;
	ld.global.f32 	%f101, [%rd178];
	cvt.s64.s32 	%rd179, %r353;
	add.s64 	%rd180, %rd8, %rd179;
	ld.global.u8 	%rs33, [%rd180];
	setp.eq.s16 	%p30, %rs33, 0;
	mul.f32 	%f102, %f101, %f4;
	selp.f32 	%f103, %f3, %f102, %p30;
	max.f32 	%f104, %f100, %f103;
	add.s64 	%rd181, %rd31, 800;
	cvt.u32.u64 	%r354, %rd181;
	div.s32 	%r355, %r354, %r7;
	mul.lo.s32 	%r356, %r355, %r7;
	sub.s32 	%r357, %r354, %r356;
	div.s32 	%r358, %r357, %r8;
	mul.lo.s32 	%r359, %r358, %r8;
	sub.s32 	%r360, %r357, %r359;
	selp.b32 	%r361, 0, %r355, %p5;
	selp.b32 	%r362, 0, %r358, %p4;
	selp.b32 	%r363, 0, %r360, %p3;
	mul.lo.s32 	%r364, %r10, %r361;
	mad.lo.s32 	%r365, %r11, %r362, %r364;
	mad.lo.s32 	%r366, %r12, %r363, %r365;
	shl.b64 	%rd182, %rd181, 32;
	shr.s64 	%rd183, %rd182, 30;
	add.s64 	%rd184, %rd7, %rd183;
	ld.global.f32 	%f105, [%rd184];
	cvt.s64.s32 	%rd185, %r366;
	add.s64 	%rd186, %rd8, %rd185;
	ld.global.u8 	%rs34, [%rd186];
	setp.eq.s16 	%p31, %rs34, 0;
	mul.f32 	%f106, %f105, %f4;
	selp.f32 	%f107, %f3, %f106, %p31;
	max.f32 	%f108, %f104, %f107;
	add.s64 	%rd187, %rd31, 832;
	cvt.u32.u64 	%r367, %rd187;
	div.s32 	%r368, %r367, %r7;
	mul.lo.s32 	%r369, %r368, %r7;
	sub.s32 	%r370, %r367, %r369;
	div.s32 	%r371, %r370, %r8;
	mul.lo.s32 	%r372, %r371, %r8;
	sub.s32 	%r373, %r370, %r372;
	selp.b32 	%r374, 0, %r368, %p5;
	selp.b32 	%r375, 0, %r371, %p4;
	selp.b32 	%r376, 0, %r373, %p3;
	mul.lo.s32 	%r377, %r10, %r374;
	mad.lo.s32 	%r378, %r11, %r375, %r377;
	mad.lo.s32 	%r379, %r12, %r376, %r378;
	shl.b64 	%rd188, %rd187, 32;
	shr.s64 	%rd189, %rd188, 30;
	add.s64 	%rd190, %rd7, %rd189;
	ld.global.f32 	%f109, [%rd190];
	cvt.s64.s32 	%rd191, %r379;
	add.s64 	%rd192, %rd8, %rd191;
	ld.global.u8 	%rs35, [%rd192];
	setp.eq.s16 	%p32, %rs35, 0;
	mul.f32 	%f110, %f109, %f4;
	selp.f32 	%f111, %f3, %f110, %p32;
	max.f32 	%f112, %f108, %f111;
	add.s64 	%rd193, %rd31, 864;
	cvt.u32.u64 	%r380, %rd193;
	div.s32 	%r381, %r380, %r7;
	mul.lo.s32 	%r382, %r381, %r7;
	sub.s32 	%r383, %r380, %r382;
	div.s32 	%r384, %r383, %r8;
	mul.lo.s32 	%r385, %r384, %r8;
	sub.s32 	%r386, %r383, %r385;
	selp.b32 	%r387, 0, %r381, %p5;
	selp.b32 	%r388, 0, %r384, %p4;
	selp.b32 	%r389, 0, %r386, %p3;
	mul.lo.s32 	%r390, %r10, %r387;
	mad.lo.s32 	%r391, %r11, %r388, %r390;
	mad.lo.s32 	%r392, %r12, %r389, %r391;
	shl.b64 	%rd194, %rd193, 32;
	shr.s64 	%rd195, %rd194, 30;
	add.s64 	%rd196, %rd7, %rd195;
	ld.global.f32 	%f113, [%rd196];
	cvt.s64.s32 	%rd197, %r392;
	add.s64 	%rd198, %rd8, %rd197;
	ld.global.u8 	%rs36, [%rd198];
	setp.eq.s16 	%p33, %rs36, 0;
	mul.f32 	%f114, %f113, %f4;
	selp.f32 	%f115, %f3, %f114, %p33;
	max.f32 	%f116, %f112, %f115;
	add.s64 	%rd199, %rd31, 896;
	cvt.u32.u64 	%r393, %rd199;
	div.s32 	%r394, %r393, %r7;
	mul.lo.s32 	%r395, %r394, %r7;
	sub.s32 	%r396, %r393, %r395;
	div.s32 	%r397, %r396, %r8;
	mul.lo.s32 	%r398, %r397, %r8;
	sub.s32 	%r399, %r396, %r398;
	selp.b32 	%r400, 0, %r394, %p5;
	selp.b32 	%r401, 0, %r397, %p4;
	selp.b32 	%r402, 0, %r399, %p3;
	mul.lo.s32 	%r403, %r10, %r400;
	mad.lo.s32 	%r404, %r11, %r401, %r403;
	mad.lo.s32 	%r405, %r12, %r402, %r404;
	shl.b64 	%rd200, %rd199, 32;
	shr.s64 	%rd201, %rd200, 30;
	add.s64 	%rd202, %rd7, %rd201;
	ld.global.f32 	%f117, [%rd202];
	cvt.s64.s32 	%rd203, %r405;
	add.s64 	%rd204, %rd8, %rd203;
	ld.global.u8 	%rs37, [%rd204];
	setp.eq.s16 	%p34, %rs37, 0;
	mul.f32 	%f118, %f117, %f4;
	selp.f32 	%f119, %f3, %f118, %p34;
	max.f32 	%f120, %f116, %f119;
	add.s64 	%rd205, %rd31, 928;
	cvt.u32.u64 	%r406, %rd205;
	div.s32 	%r407, %r406, %r7;
	mul.lo.s32 	%r408, %r407, %r7;
	sub.s32 	%r409, %r406, %r408;
	div.s32 	%r410, %r409, %r8;
	mul.lo.s32 	%r411, %r410, %r8;
	sub.s32 	%r412, %r409, %r411;
	selp.b32 	%r413, 0, %r407, %p5;
	selp.b32 	%r414, 0, %r410, %p4;
	selp.b32 	%r415, 0, %r412, %p3;
	mul.lo.s32 	%r416, %r10, %r413;
	mad.lo.s32 	%r417, %r11, %r414, %r416;
	mad.lo.s32 	%r418, %r12, %r415, %r417;
	shl.b64 	%rd206, %rd205, 32;
	shr.s64 	%rd207, %rd206, 30;
	add.s64 	%rd208, %rd7, %rd207;
	ld.global.f32 	%f121, [%rd208];
	cvt.s64.s32 	%rd209, %r418;
	add.s64 	%rd210, %rd8, %rd209;
	ld.global.u8 	%rs38, [%rd210];
	setp.eq.s16 	%p35, %rs38, 0;
	mul.f32 	%f122, %f121, %f4;
	selp.f32 	%f123, %f3, %f122, %p35;
	max.f32 	%f124, %f120, %f123;
	add.s64 	%rd211, %rd31, 960;
	cvt.u32.u64 	%r419, %rd211;
	div.s32 	%r420, %r419, %r7;
	mul.lo.s32 	%r421, %r420, %r7;
	sub.s32 	%r422, %r419, %r421;
	div.s32 	%r423, %r422, %r8;
	mul.lo.s32 	%r424, %r423, %r8;
	sub.s32 	%r425, %r422, %r424;
	selp.b32 	%r426, 0, %r420, %p5;
	selp.b32 	%r427, 0, %r423, %p4;
	selp.b32 	%r428, 0, %r425, %p3;
	mul.lo.s32 	%r429, %r10, %r426;
	mad.lo.s32 	%r430, %r11, %r427, %r429;
	mad.lo.s32 	%r431, %r12, %r428, %r430;
	shl.b64 	%rd212, %rd211, 32;
	shr.s64 	%rd213, %rd212, 30;
	add.s64 	%rd214, %rd7, %rd213;
	ld.global.f32 	%f125, [%rd214];
	cvt.s64.s32 	%rd215, %r431;
	add.s64 	%rd216, %rd8, %rd215;
	ld.global.u8 	%rs39, [%rd216];
	setp.eq.s16 	%p36, %rs39, 0;
	mul.f32 	%f126, %f125, %f4;
	selp.f32 	%f127, %f3, %f126, %p36;
	max.f32 	%f128, %f124, %f127;
	mov.b32 	%r432, %f128;
	shfl.sync.bfly.b32	%r433|%p37, %r432, 16, 31, -1;
	mov.b32 	%f129, %r433;
	max.f32 	%f130, %f128, %f129;
	mov.b32 	%r434, %f130;
	shfl.sync.bfly.b32	%r435|%p38, %r434, 8, 31, -1;
	mov.b32 	%f131, %r435;
	max.f32 	%f132, %f130, %f131;
	mov.b32 	%r436, %f132;
	shfl.sync.bfly.b32	%r437|%p39, %r436, 4, 31, -1;
	mov.b32 	%f133, %r437;
	max.f32 	%f134, %f132, %f133;
	mov.b32 	%r438, %f134;
	shfl.sync.bfly.b32	%r439|%p40, %r438, 2, 31, -1;
	mov.b32 	%f135, %r439;
	max.f32 	%f136, %f134, %f135;
	mov.b32 	%r440, %f136;
	shfl.sync.bfly.b32	%r441|%p41, %r440, 1, 31, -1;
	mov.b32 	%f137, %r441;
	max.f32 	%f138, %f136, %f137;
	sub.f32 	%f139, %f7, %f138;
	fma.rn.f32 	%f140, %f139, 0f3BBB989D, 0f3F000000;
	cvt.sat.f32.f32 	%f141, %f140;
	mov.f32 	%f142, 0f4B400001;
	mov.f32 	%f143, 0f437C0000;
	fma.rm.f32 	%f144, %f141, %f143, %f142;
	add.f32 	%f145, %f144, 0fCB40007F;
	neg.f32 	%f146, %f145;
	fma.rn.f32 	%f147, %f139, 0f3FB8AA3B, %f146;
	fma.rn.f32 	%f148, %f139, 0f32A57060, %f147;
	mov.b32 	%r442, %f144;
	shl.b32 	%r443, %r442, 23;
	mov.b32 	%f149, %r443;
	ex2.approx.ftz.f32 	%f150, %f148;
	mul.f32 	%f151, %f150, %f149;
	add.f32 	%f152, %f151, 0f00000000;
	sub.f32 	%f153, %f11, %f138;
	fma.rn.f32 	%f154, %f153, 0f3BBB989D, 0f3F000000;
	cvt.sat.f32.f32 	%f155, %f154;
	fma.rm.f32 	%f156, %f155, %f143, %f142;
	add.f32 	%f157, %f156, 0fCB40007F;
	neg.f32 	%f158, %f157;
	fma.rn.f32 	%f159, %f153, 0f3FB8AA3B, %f158;
	fma.rn.f32 	%f160, %f153, 0f32A57060, %f159;
	mov.b32 	%r444, %f156;
	shl.b32 	%r445, %r444, 23;
	mov.b32 	%f161, %r445;
	ex2.approx.ftz.f32 	%f162, %f160;
	mul.f32 	%f163, %f162, %f161;
	add.f32 	%f164, %f152, %f163;
	sub.f32 	%f165, %f15, %f138;
	fma.rn.f32 	%f166, %f165, 0f3BBB989D, 0f3F000000;
	cvt.sat.f32.f32 	%f167, %f166;
	fma.rm.f32 	%f168, %f167, %f143, %f142;
	add.f32 	%f169, %f168, 0fCB40007F;
	neg.f32 	%f170, %f169;
	fma.rn.f32 	%f171, %f165, 0f3FB8AA3B, %f170;
	fma.rn.f32 	%f172, %f165, 0f32A57060, %f171;
	mov.b32 	%r446, %f168;
	shl.b32 	%r447, %r446, 23;
	mov.b32 	%f173, %r447;
	ex2.approx.ftz.f32 	%f174, %f172;
	mul.f32 	%f175, %f174, %f173;
	add.f32 	%f176, %f164, %f175;
	sub.f32 	%f177, %f19, %f138;
	fma.rn.f32 	%f178, %f177, 0f3BBB989D, 0f3F000000;
	cvt.sat.f32.f32 	%f179, %f178;
	fma.rm.f32 	%f180, %f179, %f143, %f142;
	add.f32 	%f181, %f180, 0fCB40007F;
	neg.f32 	%f182, %f181;
	fma.rn.f32 	%f183, %f177, 0f3FB8AA3B, %f182;
	fma.rn.f32 	%f184, %f177, 0f32A57060, %f183;
	mov.b32 	%r448, %f180;
	shl.b32 	%r449, %r448, 23;
	mov.b32 	%f185, %r449;
	ex2.approx.ftz.f32 	%f186, %f184;
	mul.f32 	%f187, %f186, %f185;
	add.f32 	%f188, %f176, %f187;
	sub.f32 	%f189, %f23, %f138;
	fma.rn.f32 	%f190, %f189, 0f3BBB989D, 0f3F000000;
	cvt.sat.f32.f32 	%f191, %f190;
	fma.rm.f32 	%f192, %f191, %f143, %f142;
	add.f32 	%f193, %f192, 0fCB40007F;
	neg.f32 	%f194, %f193;
	fma.rn.f32 	%f195, %f189, 0f3FB8AA3B, %f194;
	fma.rn.f32 	%f196, %f189, 0f32A57060, %f195;
	mov.b32 	%r450, %f192;
	shl.b32 	%r451, %r450, 23;
	mov.b32 	%f197, %r451;
	ex2.approx.ftz.f32 	%f198, %f196;
	mul.f32 	%f199, %f198, %f197;
	add.f32 	%f200, %f188, %f199;
	sub.f32 	%f201, %f27, %f138;
	fma.rn.f32 	%f202, %f201, 0f3BBB989D, 0f3F000000;
	cvt.sat.f32.f32 	%f203, %f202;
	fma.rm.f32 	%f204, %f203, %f143, %f142;
	add.f32 	%f205, %f204, 0fCB40007F;
	neg.f32 	%f206, %f205;
	fma.rn.f32 	%f207, %f201, 0f3FB8AA3B, %f206;
	fma.rn.f32 	%f208, %f201, 0f32A57060, %f207;
	mov.b32 	%r452, %f204;
	shl.b32 	%r453, %r452, 23;
	mov.b32 	%f209, %r453;
	ex2.approx.ftz.f32 	%f210, %f208;
	mul.f32 	%f211, %f210, %f209;
	add.f32 	%f212, %f200, %f211;
	sub.f32 	%f213, %f31, %f138;
	fma.rn.f32 	%f214, %f213, 0f3BBB989D, 0f3F000000;
	cvt.sat.f32.f32 	%f215, %f214;
	fma.rm.f32 	%f216, %f215, %f143, %f142;
	add.f32 	%f217, %f216, 0fCB40007F;
	neg.f32 	%f218, %f217;
	fma.rn.f32 	%f219, %f213, 0f3FB8AA3B, %f218;
	fma.rn.f32 	%f220, %f213, 0f32A57060, %f219;
	mov.b32 	%r454, %f216;
	shl.b32 	%r455, %r454, 23;
	mov.b32 	%f221, %r455;
	ex2.approx.ftz.f32 	%f222, %f220;
	mul.f32 	%f223, %f222, %f221;
	add.f32 	%f224, %f212, %f223;
	sub.f32 	%f225, %f35, %f138;
	fma.rn.f32 	%f226, %f225, 0f3BBB989D, 0f3F000000;
	cvt.sat.f32.f32 	%f227, %f226;
	fma.rm.f32 	%f228, %f227, %f143, %f142;
	add.f32 	%f229, %f228, 0fCB40007F;
	neg.f32 	%f230, %f229;
	fma.rn.f32 	%f231, %f225, 0f3FB8AA3B, %f230;
	fma.rn.f32 	%f232, %f225, 0f32A57060, %f231;
	mov.b32 	%r456, %f228;
	shl.b32 	%r457, %r456, 23;
	mov.b32 	%f233, %r457;
	ex2.approx.ftz.f32 	%f234, %f232;
	mul.f32 	%f235, %f234, %f233;
	add.f32 	%f236, %f224, %f235;
	sub.f32 	%f237, %f39, %f138;
	fma.rn.f32 	%f238, %f237, 0f3BBB989D, 0f3F000000;
	cvt.sat.f32.f32 	%f239, %f238;
	fma.rm.f32 	%f240, %f239, %f143, %f142;
	add.f32 	%f241, %f240, 0fCB40007F;
	neg.f32 	%f242, %f241;
	fma.rn.f32 	%f243, %f237, 0f3FB8AA3B, %f242;
	fma.rn.f32 	%f244, %f237, 0f32A57060, %f243;
	mov.b32 	%r458, %f240;
	shl.b32 	%r459, %r458, 23;
	mov.b32 	%f245, %r459;
	ex2.approx.ftz.f32 	%f246, %f244;
	mul.f32 	%f247, %f246, %f245;
	add.f32 	%f248, %f236, %f247;
	sub.f32 	%f249, %f43, %f138;
	fma.rn.f32 	%f250, %f249, 0f3BBB989D, 0f3F000000;
	cvt.sat.f32.f32 	%f251, %f250;
	fma.rm.f32 	%f252, %f251, %f143, %f142;
	add.f32 	%f253, %f252, 0fCB40007F;
	neg.f32 	%f254, %f253;
	fma.rn.f32 	%f255, %f249, 0f3FB8AA3B, %f254;
	fma.rn.f32 	%f256, %f249, 0f32A57060, %f255;
	mov.b32 	%r460, %f252;
	shl.b32 	%r461, %r460, 23;
	mov.b32 	%f257, %r461;
	ex2.approx.ftz.f32 	%f258, %f256;
	mul.f32 	%f259, %f258, %f257;
	add.f32 	%f260, %f248, %f259;
	sub.f32 	%f261, %f47, %f138;
	fma.rn.f32 	%f262, %f261, 0f3BBB989D, 0f3F000000;
	cvt.sat.f32.f32 	%f263, %f262;
	fma.rm.f32 	%f264, %f263, %f143, %f142;
	add.f32 	%f265, %f264, 0fCB40007F;
	neg.f32 	%f266, %f265;
	fma.rn.f32 	%f267, %f261, 0f3FB8AA3B, %f266;
	fma.rn.f32 	%f268, %f261, 0f32A57060, %f267;
	mov.b32 	%r462, %f264;
	shl.b32 	%r463, %r462, 23;
	mov.b32 	%f269, %r463;
	ex2.approx.ftz.f32 	%f270, %f268;
	mul.f32 	%f271, %f270, %f269;
	add.f32 	%f272, %f260, %f271;
	sub.f32 	%f273, %f51, %f138;
	fma.rn.f32 	%f274, %f273, 0f3BBB989D, 0f3F000000;
	cvt.sat.f32.f32 	%f275, %f274;
	fma.rm.f32 	%f276, %f275, %f143, %f142;
	add.f32 	%f277, %f276, 0fCB40007F;
	neg.f32 	%f278, %f277;
	fma.rn.f32 	%f279, %f273, 0f3FB8AA3B, %f278;
	fma.rn.f32 	%f280, %f273, 0f32A57060, %f279;
	mov.b32 	%r464, %f276;
	shl.b32 	%r465, %r464, 23;
	mov.b32 	%f281, %r465;
	ex2.approx.ftz.f32 	%f282, %f280;
	mul.f32 	%f283, %f282, %f281;
	add.f32 	%f284, %f272, %f283;
	sub.f32 	%f285, %f55, %f138;
	fma.rn.f32 	%f286, %f285, 0f3BBB989D, 0f3F000000;
	cvt.sat.f32.f32 	%f287, %f286;
	fma.rm.f32 	%f288, %f287, %f143, %f142;
	add.f32 	%f289, %f288, 0fCB40007F;
	neg.f32 	%f290, %f289;
	fma.rn.f32 	%f291, %f285, 0f3FB8AA3B, %f290;
	fma.rn.f32 	%f292, %f285, 0f32A57060, %f291;
	mov.b32 	%r466, %f288;
	shl.b32 	%r467, %r466, 23;
	mov.b32 	%f293, %r467;
	ex2.approx.ftz.f32 	%f294, %f292;
	mul.f32 	%f295, %f294, %f293;
	add.f32 	%f296, %f284, %f295;
	sub.f32 	%f297, %f59, %f138;
	fma.rn.f32 	%f298, %f297, 0f3BBB989D, 0f3F000000;
	cvt.sat.f32.f32 	%f299, %f298;
	fma.rm.f32 	%f300, %f299, %f143, %f142;
	add.f32 	%f301, %f300, 0fCB40007F;
	neg.f32 	%f302, %f301;
	fma.rn.f32 	%f303, %f297, 0f3FB8AA3B, %f302;
	fma.rn.f32 	%f304, %f297, 0f32A57060, %f303;
	mov.b32 	%r468, %f300;
	shl.b32 	%r469, %r468, 23;
	mov.b32 	%f305, %r469;
	ex2.approx.ftz.f32 	%f306, %f304;
	mul.f32 	%f307, %f306, %f305;
	add.f32 	%f308, %f296, %f307;
	sub.f32 	%f309, %f63, %f138;
	fma.rn.f32 	%f310, %f309, 0f3BBB989D, 0f3F000000;
	cvt.sat.f32.f32 	%f311, %f310;
	fma.rm.f32 	%f312, %f311, %f143, %f142;
	add.f32 	%f313, %f312, 0fCB40007F;
	neg.f32 	%f314, %f313;
	fma.rn.f32 	%f315, %f309, 0f3FB8AA3B, %f314;
	fma.rn.f32 	%f316, %f309, 0f32A57060, %f315;
	mov.b32 	%r470, %f312;
	shl.b32 	%r471, %r470, 23;
	mov.b32 	%f317, %r471;
	ex2.approx.ftz.f32 	%f318, %f316;
	mul.f32 	%f319, %f318, %f317;
	add.f32 	%f320, %f308, %f319;
	sub.f32 	%f321, %f67, %f138;
	fma.rn.f32 	%f322, %f321, 0f3BBB989D, 0f3F000000;
	cvt.sat.f32.f32 	%f323, %f322;
	fma.rm.f32 	%f324, %f323, %f143, %f142;
	add.f32 	%f325, %f324, 0fCB40007F;
	neg.f32 	%f326, %f325;
	fma.rn.f32 	%f327, %f321, 0f3FB8AA3B, %f326;
	fma.rn.f32 	%f328, %f321, 0f32A57060, %f327;
	mov.b32 	%r472, %f324;
	shl.b32 	%r473, %r472, 23;
	mov.b32 	%f329, %r473;
	ex2.approx.ftz.f32 	%f330, %f328;
	mul.f32 	%f331, %f330, %f329;
	add.f32 	%f332, %f320, %f331;
	sub.f32 	%f333, %f71, %f138;
	fma.rn.f32 	%f334, %f333, 0f3BBB989D, 0f3F000000;
	cvt.sat.f32.f32 	%f335, %f334;
	fma.rm.f32 	%f336, %f335, %f143, %f142;
	add.f32 	%f337, %f336, 0fCB40007F;
	neg.f32 	%f338, %f337;
	fma.rn.f32 	%f339, %f333, 0f3FB8AA3B, %f338;
	fma.rn.f32 	%f340, %f333, 0f32A57060, %f339;
	mov.b32 	%r474, %f336;
	shl.b32 	%r475, %r474, 23;
	mov.b32 	%f341, %r475;
	ex2.approx.ftz.f32 	%f342, %f340;
	mul.f32 	%f343, %f342, %f341;
	add.f32 	%f344, %f332, %f343;
	sub.f32 	%f345, %f75, %f138;
	fma.rn.f32 	%f346, %f345, 0f3BBB989D, 0f3F000000;
	cvt.sat.f32.f32 	%f347, %f346;
	fma.rm.f32 	%f348, %f347, %f143, %f142;
	add.f32 	%f349, %f348, 0fCB40007F;
	neg.f32 	%f350, %f349;
	fma.rn.f32 	%f351, %f345, 0f3FB8AA3B, %f350;
	fma.rn.f32 	%f352, %f345, 0f32A57060, %f351;
	mov.b32 	%r476, %f348;
	shl.b32 	%r477, %r476, 23;
	mov.b32 	%f353, %r477;
	ex2.approx.ftz.f32 	%f354, %f352;
	mul.f32 	%f355, %f354, %f353;
	add.f32 	%f356, %f344, %f355;
	sub.f32 	%f357, %f79, %f138;
	fma.rn.f32 	%f358, %f357, 0f3BBB989D, 0f3F000000;
	cvt.sat.f32.f32 	%f359, %f358;
	fma.rm.f32 	%f360, %f359, %f143, %f142;
	add.f32 	%f361, %f360, 0fCB40007F;
	neg.f32 	%f362, %f361;
	fma.rn.f32 	%f363, %f357, 0f3FB8AA3B, %f362;
	fma.rn.f32 	%f364, %f357, 0f32A57060, %f363;
	mov.b32 	%r478, %f360;
	shl.b32 	%r479, %r478, 23;
	mov.b32 	%f365, %r479;
	ex2.approx.ftz.f32 	%f366, %f364;
	mul.f32 	%f367, %f366, %f365;
	add.f32 	%f368, %f356, %f367;
	sub.f32 	%f369, %f83, %f138;
	fma.rn.f32 	%f370, %f369, 0f3BBB989D, 0f3F000000;
	cvt.sat.f32.f32 	%f371, %f370;
	fma.rm.f32 	%f372, %f371, %f143, %f142;
	add.f32 	%f373, %f372, 0fCB40007F;
	neg.f32 	%f374, %f373;
	fma.rn.f32 	%f375, %f369, 0f3FB8AA3B, %f374;
	fma.rn.f32 	%f376, %f369, 0f32A57060, %f375;
	mov.b32 	%r480, %f372;
	shl.b32 	%r481, %r480, 23;
	mov.b32 	%f377, %r481;
	ex2.approx.ftz.f32 	%f378, %f376;
	mul.f32 	%f379, %f378, %f377;
	add.f32 	%f380, %f368, %f379;
	sub.f32 	%f381, %f87, %f138;
	fma.rn.f32 	%f382, %f381, 0f3BBB989D, 0f3F000000;
	cvt.sat.f32.f32 	%f383, %f382;
	fma.rm.f32 	%f384, %f383, %f143, %f142;
	add.f32 	%f385, %f384, 0fCB40007F;
	neg.f32 	%f386, %f385;
	fma.rn.f32 	%f387, %f381, 0f3FB8AA3B, %f386;
	fma.rn.f32 	%f388, %f381, 0f32A57060, %f387;
	mov.b32 	%r482, %f384;
	shl.b32 	%r483, %r482, 23;
	mov.b32 	%f389, %r483;
	ex2.approx.ftz.f32 	%f390, %f388;
	mul.f32 	%f391, %f390, %f389;
	add.f32 	%f392, %f380, %f391;
	sub.f32 	%f393, %f91, %f138;
	fma.rn.f32 	%f394, %f393, 0f3BBB989D, 0f3F000000;
	cvt.sat.f32.f32 	%f395, %f394;
	fma.rm.f32 	%f396, %f395, %f143, %f142;
	add.f32 	%f397, %f396, 0fCB40007F;
	neg.f32 	%f398, %f397;
	fma.rn.f32 	%f399, %f393, 0f3FB8AA3B, %f398;
	fma.rn.f32 	%f400, %f393, 0f32A57060, %f399;
	mov.b32 	%r484, %f396;
	shl.b32 	%r485, %r484, 23;
	mov.b32 	%f401, %r485;
	ex2.approx.ftz.f32 	%f402, %f400;
	mul.f32 	%f403, %f402, %f401;
	add.f32 	%f404, %f392, %f403;
	sub.f32 	%f405, %f95, %f138;
	fma.rn.f32 	%f406, %f405, 0f3BBB989D, 0f3F000000;
	cvt.sat.f32.f32 	%f407, %f406;
	fma.rm.f32 	%f408, %f407, %f143, %f142;
	add.f32 	%f409, %f408, 0fCB40007F;
	neg.f32 	%f410, %f409;
	fma.rn.f32 	%f411, %f405, 0f3FB8AA3B, %f410;
	fma.rn.f32 	%f412, %f405, 0f32A57060, %f411;
	mov.b32 	%r486, %f408;
	shl.b32 	%r487, %r486, 23;
	mov.b32 	%f413, %r487;
	ex2.approx.ftz.f32 	%f414, %f412;
	mul.f32 	%f415, %f414, %f413;
	add.f32 	%f416, %f404, %f415;
	sub.f32 	%f417, %f99, %f138;
	fma.rn.f32 	%f418, %f417, 0f3BBB989D, 0f3F000000;
	cvt.sat.f32.f32 	%f419, %f418;
	fma.rm.f32 	%f420, %f419, %f143, %f142;
	add.f32 	%f421, %f420, 0fCB40007F;
	neg.f32 	%f422, %f421;
	fma.rn.f32 	%f423, %f417, 0f3FB8AA3B, %f422;
	fma.rn.f32 	%f424, %f417, 0f32A57060, %f423;
	mov.b32 	%r488, %f420;
	shl.b32 	%r489, %r488, 23;
	mov.b32 	%f425, %r489;
	ex2.approx.ftz.f32 	%f426, %f424;
	mul.f32 	%f427, %f426, %f425;
	add.f32 	%f428, %f416, %f427;
	sub.f32 	%f429, %f103, %f138;
	fma.rn.f32 	%f430, %f429, 0f3BBB989D, 0f3F000000;
	cvt.sat.f32.f32 	%f431, %f430;
	fma.rm.f32 	%f432, %f431, %f143, %f142;
	add.f32 	%f433, %f432, 0fCB40007F;
	neg.f32 	%f434, %f433;
	fma.rn.f32 	%f435, %f429, 0f3FB8AA3B, %f434;
	fma.rn.f32 	%f436, %f429, 0f32A57060, %f435;
	mov.b32 	%r490, %f432;
	shl.b32 	%r491, %r490, 23;
	mov.b32 	%f437, %r491;
	ex2.approx.ftz.f32 	%f438, %f436;
	mul.f32 	%f439, %f438, %f437;
	add.f32 	%f440, %f428, %f439;
	sub.f32 	%f441, %f107, %f138;
	fma.rn.f32 	%f442, %f441, 0f3BBB989D, 0f3F000000;
	cvt.sat.f32.f32 	%f443, %f442;
	fma.rm.f32 	%f444, %f443, %f143, %f142;
	add.f32 	%f445, %f444, 0fCB40007F;
	neg.f32 	%f446, %f445;
	fma.rn.f32 	%f447, %f441, 0f3FB8AA3B, %f446;
	fma.rn.f32 	%f448, %f441, 0f32A57060, %f447;
	mov.b32 	%r492, %f444;
	shl.b32 	%r493, %r492, 23;
	mov.b32 	%f449, %r493;
	ex2.approx.ftz.f32 	%f450, %f448;
	mul.f32 	%f451, %f450, %f449;
	add.f32 	%f452, %f440, %f451;
	sub.f32 	%f453, %f111, %f138;
	fma.rn.f32 	%f454, %f453, 0f3BBB989D, 0f3F000000;
	cvt.sat.f32.f32 	%f455, %f454;
	fma.rm.f32 	%f456, %f455, %f143, %f142;
	add.f32 	%f457, %f456, 0fCB40007F;
	neg.f32 	%f458, %f457;
	fma.rn.f32 	%f459, %f453, 0f3FB8AA3B, %f458;
	fma.rn.f32 	%f460, %f453, 0f32A57060, %f459;
	mov.b32 	%r494, %f456;
	shl.b32 	%r495, %r494, 23;
	mov.b32 	%f461, %r495;
	ex2.approx.ftz.f32 	%f462, %f460;
	mul.f32 	%f463, %f462, %f461;
	add.f32 	%f464, %f452, %f463;
	sub.f32 	%f465, %f115, %f138;
	fma.rn.f32 	%f466, %f465, 0f3BBB989D, 0f3F000000;
	cvt.sat.f32.f32 	%f467, %f466;
	fma.rm.f32 	%f468, %f467, %f143, %f142;
	add.f32 	%f469, %f468, 0fCB40007F;
	neg.f32 	%f470, %f469;
	fma.rn.f32 	%f471, %f465, 0f3FB8AA3B, %f470;
	fma.rn.f32 	%f472, %f465, 0f32A57060, %f471;
	mov.b32 	%r496, %f468;
	shl.b32 	%r497, %r496, 23;
	mov.b32 	%f473, %r497;
	ex2.approx.ftz.f32 	%f474, %f472;
	mul.f32 	%f475, %f474, %f473;
	add.f32 	%f476, %f464, %f475;
	sub.f32 	%f477, %f119, %f138;
	fma.rn.f32 	%f478, %f477, 0f3BBB989D, 0f3F000000;
	cvt.sat.f32.f32 	%f479, %f478;
	fma.rm.f32 	%f480, %f479, %f143, %f142;
	add.f32 	%f481, %f480, 0fCB40007F;
	neg.f32 	%f482, %f481;
	fma.rn.f32 	%f483, %f477, 0f3FB8AA3B, %f482;
	fma.rn.f32 	%f484, %f477, 0f32A57060, %f483;
	mov.b32 	%r498, %f480;
	shl.b32 	%r499, %r498, 23;
	mov.b32 	%f485, %r499;
	ex2.approx.ftz.f32 	%f486, %f484;
	mul.f32 	%f487, %f486, %f485;
	add.f32 	%f488, %f476, %f487;
	sub.f32 	%f489, %f123, %f138;
	fma.rn.f32 	%f490, %f489, 0f3BBB989D, 0f3F000000;
	cvt.sat.f32.f32 	%f491, %f490;
	fma.rm.f32 	%f492, %f491, %f143, %f142;
	add.f32 	%f493, %f492, 0fCB40007F;
	neg.f32 	%f494, %f493;
	fma.rn.f32 	%f495, %f489, 0f3FB8AA3B, %f494;
	fma.rn.f32 	%f496, %f489, 0f32A57060, %f495;
	mov.b32 	%r500, %f492;
	shl.b32 	%r501, %r500, 23;
	mov.b32 	%f497, %r501;
	ex2.approx.ftz.f32 	%f498, %f496;
	mul.f32 	%f499, %f498, %f497;
	add.f32 	%f500, %f488, %f499;
	sub.f32 	%f501, %f127, %f138;
	fma.rn.f32 	%f502, %f501, 0f3BBB989D, 0f3F000000;
	cvt.sat.f32.f32 	%f503, %f502;
	fma.rm.f32 	%f504, %f503, %f143, %f142;
	add.f32 	%f505, %f504, 0fCB40007F;
	neg.f32 	%f506, %f505;
	fma.rn.f32 	%f507, %f501, 0f3FB8AA3B, %f506;
	fma.rn.f32 	%f508, %f501, 0f32A57060, %f507;
	mov.b32 	%r502, %f504;
	shl.b32 	%r503, %r502, 23;
	mov.b32 	%f509, %r503;
	ex2.approx.ftz.f32 	%f510, %f508;
	mul.f32 	%f511, %f510, %f509;
	add.f32 	%f512, %f500, %f511;
	mov.b32 	%r504, %f512;
	shfl.sync.bfly.b32	%r505|%p42, %r504, 16, 31, -1;
	mov.b32 	%f513, %r505;
	add.f32 	%f514, %f512, %f513;
	mov.b32 	%r506, %f514;
	shfl.sync.bfly.b32	%r507|%p43, %r506, 8, 31, -1;
	mov.b32 	%f515, %r507;
	add.f32 	%f516, %f514, %f515;
	mov.b32 	%r508, %f516;
	shfl.sync.bfly.b32	%r509|%p44, %r508, 4, 31, -1;
	mov.b32 	%f517, %r509;
	add.f32 	%f518, %f516, %f517;
	mov.b32 	%r510, %f518;
	shfl.sync.bfly.b32	%r511|%p45, %r510, 2, 31, -1;
	mov.b32 	%f519, %r511;
	add.f32 	%f520, %f518, %f519;
	mov.b32 	%r512, %f520;
	shfl.sync.bfly.b32	%r513|%p46, %r512, 1, 31, -1;
	mov.b32 	%f521, %r513;
	add.f32 	%f522, %f520, %f521;
	div.rn.f32 	%f523, %f151, %f522;
	div.rn.f32 	%f524, %f163, %f522;
	div.rn.f32 	%f525, %f175, %f522;
	div.rn.f32 	%f526, %f187, %f522;
	div.rn.f32 	%f527, %f199, %f522;
	div.rn.f32 	%f528, %f211, %f522;
	div.rn.f32 	%f529, %f223, %f522;
	div.rn.f32 	%f530, %f235, %f522;
	div.rn.f32 	%f531, %f247, %f522;
	div.rn.f32 	%f532, %f259, %f522;
	div.rn.f32 	%f533, %f271, %f522;
	div.rn.f32 	%f534, %f283, %f522;
	div.rn.f32 	%f535, %f295, %f522;
	div.rn.f32 	%f536, %f307, %f522;
	div.rn.f32 	%f537, %f319, %f522;
	div.rn.f32 	%f538, %f331, %f522;
	div.rn.f32 	%f539, %f343, %f522;
	div.rn.f32 	%f540, %f355, %f522;
	div.rn.f32 	%f541, %f367, %f522;
	div.rn.f32 	%f542, %f379, %f522;
	div.rn.f32 	%f543, %f391, %f522;
	div.rn.f32 	%f544, %f403, %f522;
	div.rn.f32 	%f545, %f415, %f522;
	div.rn.f32 	%f546, %f427, %f522;
	div.rn.f32 	%f547, %f439, %f522;
	div.rn.f32 	%f548, %f451, %f522;
	div.rn.f32 	%f549, %f463, %f522;
	div.rn.f32 	%f550, %f475, %f522;
	div.rn.f32 	%f551, %f487, %f522;
	div.rn.f32 	%f552, %f499, %f522;
	div.rn.f32 	%f553, %f511, %f522;
	mad.lo.s64 	%rd217, %rd220, %rd5, %rd9;
	shl.b64 	%rd218, %rd217, 2;
	add.s64 	%rd219, %rd10, %rd218;
	st.global.f32 	[%rd219], %f523;
	st.global.f32 	[%rd219+128], %f524;
	st.global.f32 	[%rd219+256], %f525;
	st.global.f32 	[%rd219+384], %f526;
	st.global.f32 	[%rd219+512], %f527;
	st.global.f32 	[%rd219+640], %f528;
	st.global.f32 	[%rd219+768], %f529;
	st.global.f32 	[%rd219+896], %f530;
	st.global.f32 	[%rd219+1024], %f531;
	st.global.f32 	[%rd219+1152], %f532;
	st.global.f32 	[%rd219+1280], %f533;
	st.global.f32 	[%rd219+1408], %f534;
	st.global.f32 	[%rd219+1536], %f535;
	st.global.f32 	[%rd219+1664], %f536;
	st.global.f32 	[%rd219+1792], %f537;
	st.global.f32 	[%rd219+1920], %f538;
	st.global.f32 	[%rd219+2048], %f539;
	st.global.f32 	[%rd219+2176], %f540;
	st.global.f32 	[%rd219+2304], %f541;
	st.global.f32 	[%rd219+2432], %f542;
	st.global.f32 	[%rd219+2560], %f543;
	st.global.f32 	[%rd219+2688], %f544;
	st.global.f32 	[%rd219+2816], %f545;
	st.global.f32 	[%rd219+2944], %f546;
	st.global.f32 	[%rd219+3072], %f547;
	st.global.f32 	[%rd219+3200], %f548;
	st.global.f32 	[%rd219+3328], %f549;
	st.global.f32 	[%rd219+3456], %f550;
	st.global.f32 	[%rd219+3584], %f551;
	st.global.f32 	[%rd219+3712], %f552;
	st.global.f32 	[%rd219+3840], %f553;
	add.s64 	%rd220, %rd220, %rd11;
	setp.lt.s64 	%p47, %rd220, %rd23;
	@%p47 bra 	$L__BB436_4;
$L__BB436_5:
	ret;

}
	// .globl	_Z15SoftmaxWarpImplI22BroadcastScaleMaskLoadIffbLm3EiE11DirectStoreIffEfLi1ELi31ELi32ELi1ELb1EL9Algorithm0EEvT_T0_ll
.visible .entry _Z15SoftmaxWarpImplI22BroadcastScaleMaskLoadIffbLm3EiE11DirectStoreIffEfLi1ELi31ELi32ELi1ELb1EL9Algorithm0EEvT_T0_ll(
	.param .align 8 .b8 _Z15SoftmaxWarpImplI22BroadcastScaleMaskLoadIffbLm3EiE11DirectStoreIffEfLi1ELi31ELi32ELi1ELb1EL9Algorithm0EEvT_T0_ll_param_0[112],
	.param .align 8 .b8 _Z15SoftmaxWarpImplI22BroadcastScaleMaskLoadIffbLm3EiE11DirectStoreIffEfLi1ELi31ELi32ELi1ELb1EL9Algorithm0EEvT_T0_ll_param_1[16],
	.param .u64 _Z15SoftmaxWarpImplI22BroadcastScaleMaskLoadIffbLm3EiE11DirectStoreIffEfLi1ELi31ELi32ELi1ELb1EL9Algorithm0EEvT_T0_ll_param_2,
	.param .u64 _Z15SoftmaxWarpImplI22BroadcastScaleMaskLoadIffbLm3EiE11DirectStoreIffEfLi1ELi31ELi32ELi1ELb1EL9Algorithm0EEvT_T0_ll_param_3
)
{
	.reg .pred 	%p<200>;
	.reg .b16 	%rs<40>;
	.reg .b32 	%r<544>;
	.reg .b32 	%f<709>;
	.reg .b64 	%rd<253>;

	ld.param.u64 	%rd55, [_Z15SoftmaxWarpImplI22BroadcastScaleMaskLoadIffbLm3EiE11DirectStoreIffEfLi1ELi31ELi32ELi1ELb1EL9Algorithm0EEvT_T0_ll_param_1+8];
	ld.param.u64 	%rd54, [_Z15SoftmaxWarpImplI22BroadcastScaleMaskLoadIffbLm3EiE11DirectStoreIffEfLi1ELi31ELi32ELi1ELb1EL9Algorithm0EEvT_T0_ll_param_1];
	ld.param.v2.f32 	{%f158, %f159}, [_Z15SoftmaxWarpImplI22BroadcastScaleMaskLoadIffbLm3EiE11DirectStoreIffEfLi1ELi31ELi32ELi1ELb1EL9Algorithm0EEvT_T0_ll_param_0+104];
	ld.param.u64 	%rd53, [_Z15SoftmaxWarpImplI22BroadcastScaleMaskLoadIffbLm3EiE11DirectStoreIffEfLi1ELi31ELi32ELi1ELb1EL9Algorithm0EEvT_T0_ll_param_0+96];
	ld.param.u32 	%r12, [_Z15SoftmaxWarpImplI22BroadcastScaleMaskLoadIffbLm3EiE11DirectStoreIffEfLi1ELi31ELi32ELi1ELb1EL9Algorithm0EEvT_T0_ll_param_0+80];
	ld.param.v2.u32 	{%r10, %r11}, [_Z15SoftmaxWarpImplI22BroadcastScaleMaskLoadIffbLm3EiE11DirectStoreIffEfLi1ELi31ELi32ELi1ELb1EL9Algorithm0EEvT_T0_ll_param_0+72];
	ld.param.v2.u32 	{%r7, %r8}, [_Z15SoftmaxWarpImplI22BroadcastScaleMaskLoadIffbLm3EiE11DirectStoreIffEfLi1ELi31ELi32ELi1ELb1EL9Algorithm0EEvT_T0_ll_param_0+48];
	ld.param.u64 	%rd49, [_Z15SoftmaxWarpImplI22BroadcastScaleMaskLoadIffbLm3EiE11DirectStoreIffEfLi1ELi31ELi32ELi1ELb1EL9Algorithm0EEvT_T0_ll_param_0+32];
	ld.param.u64 	%rd48, [_Z15SoftmaxWarpImplI22BroadcastScaleMaskLoadIffbLm3EiE11DirectStoreIffEfLi1ELi31ELi32ELi1ELb1EL9Algorithm0EEvT_T0_ll_param_0+24];
	ld.param.u64 	%rd47, [_Z15SoftmaxWarpImplI22BroadcastScaleMaskLoadIffbLm3EiE11DirectStoreIffEfLi1ELi31ELi32ELi1ELb1EL9Algorithm0EEvT_T0_ll_param_0+16];
	ld.param.u64 	%rd46, [_Z15SoftmaxWarpImplI22BroadcastScaleMaskLoadIffbLm3EiE11DirectStoreIffEfLi1ELi31ELi32ELi1ELb1EL9Algorithm0EEvT_T0_ll_param_0+8];
	ld.param.u64 	%rd45, [_Z15SoftmaxWarpImplI22BroadcastScaleMaskLoadIffbLm3EiE11DirectStoreIffEfLi1ELi31ELi32ELi1ELb1EL9Algorithm0EEvT_T0_ll_param_0];
	ld.param.u64 	%rd56, [_Z15SoftmaxWarpImplI22BroadcastScaleMaskLoadIffbLm3EiE11DirectStoreIffEfLi1ELi31ELi32ELi1ELb1EL9Algorithm0EEvT_T0_ll_param_2];
	ld.param.u64 	%rd57, [_Z15SoftmaxWarpImplI22BroadcastScaleMaskLoadIffbLm3EiE11DirectStoreIffEfLi1ELi31ELi32ELi1ELb1EL9Algorithm0EEvT_T0_ll_param_3];
	cvta.to.global.u64 	%rd1, %rd45;
	cvta.to.global.u64 	%rd2, %rd46;
	setp.lt.s64 	%p1, %rd57, 993;
	@%p1 bra 	$L__BB437_2;
	mov.u64 	%rd58, $str;
	cvta.global.u64 	%rd59, %rd58;
	mov.u64 	%rd60, $str$1;
	cvta.global.u64 	%rd61, %rd60;
	mov.u64 	%rd62, __unnamed_428;
	cvta.global.u64 	%rd63, %rd62;
	{ // callseq 427, 0
	.param .b64 param0;
	st.param.b64 	[param0], %rd59;
	.param .b64 param1;
	st.param.b64 	[param1], %rd61;
	.param .b32 param2;
	st.param.b32 	[param2], 219;
	.param .b64 param3;
	st.param.b64 	[param3], %rd63;
	.param .b64 param4;
	st.param.b64 	[param4], 1;
	call.uni 
	__assertfail, 
	(
	param0, 
	param1, 
	param2, 
	param3, 
	param4
	);
	} // callseq 427
$L__BB437_2:
	mov.u32 	%r23, %ctaid.x;
	mov.u32 	%r24, %ntid.y;
	mov.u32 	%r25, %tid.y;
	mad.lo.s32 	%r26, %r23, %r24, %r25;
	mov.u32 	%r27, %nctaid.x;
	mul.lo.s32 	%r6, %r27, %r24;
	cvt.s64.s32 	%rd252, %r26;
	setp.le.s64 	%p2, %rd56, %rd252;
	@%p2 bra 	$L__BB437_129;
	mov.u32 	%r28, %tid.x;
	cvt.u64.u32 	%rd8, %r28;
	add.s32 	%r29, %r28, 32;
	cvt.u64.u32 	%rd9, %r29;
	add.s32 	%r30, %r28, 64;
	cvt.u64.u32 	%rd10, %r30;
	add.s32 	%r31, %r28, 96;
	cvt.u64.u32 	%rd11, %r31;
	add.s32 	%r32, %r28, 128;
	cvt.u64.u32 	%rd12, %r32;
	add.s32 	%r33, %r28, 160;
	cvt.u64.u32 	%rd13, %r33;
	add.s32 	%r34, %r28, 192;
	cvt.u64.u32 	%rd14, %r34;
	add.s32 	%r35, %r28, 224;
	cvt.u64.u32 	%rd15, %r35;
	add.s32 	%r36, %r28, 256;
	cvt.u64.u32 	%rd16, %r36;
	add.s32 	%r37, %r28, 288;
	cvt.u64.u32 	%rd17, %r37;
	add.s32 	%r38, %r28, 320;
	cvt.u64.u32 	%rd18, %r38;
	add.s32 	%r39, %r28, 352;
	cvt.u64.u32 	%rd19, %r39;
	add.s32 	%r40, %r28, 384;
	cvt.u64.u32 	%rd20, %r40;
	add.s32 	%r41, %r28, 416;
	cvt.u64.u32 	%rd21, %r41;
	add.s32 	%r42, %r28, 448;
	cvt.u64.u32 	%rd22, %r42;
	add.s32 	%r43, %r28, 480;
	cvt.u64.u32 	%rd23, %r43;
	add.s32 	%r44, %r28, 512;
	cvt.u64.u32 	%rd24, %r44;
	add.s32 	%r45, %r28, 544;
	cvt.u64.u32 	%rd25, %r45;
	add.s32 	%r46, %r28, 576;
	cvt.u64.u32 	%rd26, %r46;
	add.s32 	%r47, %r28, 608;
	cvt.u64.u32 	%rd27, %r47;
	add.s32 	%r48, %r28, 640;
	cvt.u64.u32 	%rd28, %r48;
	add.s32 	%r49, %r28, 672;
	cvt.u64.u32 	%rd29, %r49;
	add.s32 	%r50, %r28, 704;
	cvt.u64.u32 	%rd30, %r50;
	add.s32 	%r51, %r28, 736;
	cvt.u64.u32 	%rd31, %r51;
	add.s32 	%r52, %r28, 768;
	cvt.u64.u32 	%rd32, %r52;
	add.s32 	%r53, %r28, 800;
	cvt.u64.u32 	%rd33, %r53;
	add.s32 	%r54, %r28, 832;
	cvt.u64.u32 	%rd34, %r54;
	add.s32 	%r55, %r28, 864;
	cvt.u64.u32 	%rd35, %r55;
	add.s32 	%r56, %r28, 896;
	cvt.u64.u32 	%rd36, %r56;
	add.s32 	%r57, %r28, 928;
	cvt.u64.u32 	%rd37, %r57;
	add.s32 	%r58, %r28, 960;
	cvt.u64.u32 	%rd38, %r58;
	cvta.to.global.u64 	%rd39, %rd54;
	cvt.s64.s32 	%rd40, %r6;
$L__BB437_4:
	setp.le.s64 	%p3, %rd57, %rd8;
	mul.lo.s64 	%rd42, %rd53, %rd252;
	mov.f32 	%f647, 0fFF800000;
	mov.f32 	%f650, %f647;
	@%p3 bra 	$L__BB437_6;
	setp.eq.s64 	%p4, %rd49, 1;
	setp.eq.s64 	%p5, %rd48, 1;
	setp.eq.s64 	%p6, %rd47, 1;
	add.s64 	%rd64, %rd42, %rd8;
	cvt.u32.u64 	%r59, %rd64;
	div.s32 	%r60, %r59, %r7;
	mul.lo.s32 	%r61, %r60, %r7;
	sub.s32 	%r62, %r59, %r61;
	div.s32 	%r63, %r62, %r8;
	mul.lo.s32 	%r64, %r63, %r8;
	sub.s32 	%r65, %r62, %r64;
	selp.b32 	%r66, 0, %r60, %p6;
	selp.b32 	%r67, 0, %r63, %p5;
	selp.b32 	%r68, 0, %r65, %p4;
	mul.lo.s32 	%r69, %r10, %r66;
	mad.lo.s32 	%r70, %r11, %r67, %r69;
	mad.lo.s32 	%r71, %r12, %r68, %r70;
	shl.b64 	%rd65, %rd64, 32;
	shr.s64 	%rd66, %rd65, 30;
	add.s64 	%rd67, %rd1, %rd66;
	ld.global.f32 	%f161, [%rd67];
	cvt.s64.s32 	%rd68, %r71;
	add.s64 	%rd69, %rd2, %rd68;
	ld.global.u8 	%rs9, [%rd69];
	setp.eq.s16 	%p7, %rs9, 0;
	mul.f32 	%f162, %f161, %f159;
	selp.f32 	%f647, %f158, %f162, %p7;
	max.f32 	%f650, %f647, 0fFF800000;
$L__BB437_6:
	setp.le.s64 	%p8, %rd57, %rd9;
	mov.f32 	%f649, 0fFF800000;
	@%p8 bra 	$L__BB437_8;
	setp.eq.s64 	%p9, %rd49, 1;
	setp.eq.s64 	%p10, %rd48, 1;
	setp.eq.s64 	%p11, %rd47, 1;
	add.s64 	%rd70, %rd42, %rd9;
	cvt.u32.u64 	%r72, %rd70;
	div.s32 	%r73, %r72, %r7;
	mul.lo.s32 	%r74, %r73, %r7;
	sub.s32 	%r75, %r72, %r74;
	div.s32 	%r76, %r75, %r8;
	mul.lo.s32 	%r77, %r76, %r8;
	sub.s32 	%r78, %r75, %r77;
	selp.b32 	%r79, 0, %r73, %p11;
	selp.b32 	%r80, 0, %r76, %p10;
	selp.b32 	%r81, 0, %r78, %p9;
	mul.lo.s32 	%r82, %r10, %r79;
	mad.lo.s32 	%r83, %r11, %r80, %r82;
	mad.lo.s32 	%r84, %r12, %r81, %r83;
	shl.b64 	%rd71, %rd70, 32;
	shr.s64 	%rd72, %rd71, 30;
	add.s64 	%rd73, %rd1, %rd72;
	ld.global.f32 	%f164, [%rd73];
	cvt.s64.s32 	%rd74, %r84;
	add.s64 	%rd75, %rd2, %rd74;
	ld.global.u8 	%rs10, [%rd75];
	setp.eq.s16 	%p12, %rs10, 0;
	mul.f32 	%f165, %f164, %f159;
	selp.f32 	%f649, %f158, %f165, %p12;
	max.f32 	%f650, %f650, %f649;
$L__BB437_8:
	setp.le.s64 	%p13, %rd57, %rd10;
	mov.f32 	%f651, 0fFF800000;
	@%p13 bra 	$L__BB437_10;
	setp.eq.s64 	%p14, %rd49, 1;
	setp.eq.s64 	%p15, %rd48, 1;
	setp.eq.s64 	%p16, %rd47, 1;
	add.s64 	%rd76, %rd42, %rd10;
	cvt.u32.u64 	%r85, %rd76;
	div.s32 	%r86, %r85, %r7;
	mul.lo.s32 	%r87, %r86, %r7;
	sub.s32 	%r88, %r85, %r87;
	div.s32 	%r89, %r88, %r8;
	mul.lo.s32 	%r90, %r89, %r8;
	sub.s32 	%r91, %r88, %r90;
	selp.b32 	%r92, 0, %r86, %p16;
	selp.b32 	%r93, 0, %r89, %p15;
	selp.b32 	%r94, 0, %r91, %p14;
	mul.lo.s32 	%r95, %r10, %r92;
	mad.lo.s32 	%r96, %r11, %r93, %r95;
	mad.lo.s32 	%r97, %r12, %r94, %r96;
	shl.b64 	%rd77, %rd76, 32;
	shr.s64 	%rd78, %rd77, 30;
	add.s64 	%rd79, %rd1, %rd78;
	ld.global.f32 	%f167, [%rd79];
	cvt.s64.s32 	%rd80, %r97;
	add.s64 	%rd81, %rd2, %rd80;
	ld.global.u8 	%rs11, [%rd81];
	setp.eq.s16 	%p17, %rs11, 0;
	mul.f32 	%f168, %f167, %f159;
	selp.f32 	%f651, %f158, %f168, %p17;
	max.f32 	%f650, %f650, %f651;
$L__BB437_10:
	setp.le.s64 	%p18, %rd57, %rd11;
	mov.f32 	%f653, 0fFF800000;
	@%p18 bra 	$L__BB437_12;
	setp.eq.s64 	%p19, %rd49, 1;
	setp.eq.s64 	%p20, %rd48, 1;
	setp.eq.s64 	%p21, %rd47, 1;
	add.s64 	%rd82, %rd42, %rd11;
	cvt.u32.u64 	%r98, %rd82;
	div.s32 	%r99, %r98, %r7;
	mul.lo.s32 	%r100, %r99, %r7;
	sub.s32 	%r101, %r98, %r100;
	div.s32 	%r102, %r101, %r8;
	mul.lo.s32 	%r103, %r102, %r8;
	sub.s32 	%r104, %r101, %r103;
	selp.b32 	%r105, 0, %r99, %p21;
	selp.b32 	%r106, 0, %r102, %p20;
	selp.b32 	%r107, 0, %r104, %p19;
	mul.lo.s32 	%r108, %r10, %r105;
	mad.lo.s32 	%r109, %r11, %r106, %r108;
	mad.lo.s32 	%r110, %r12, %r107, %r109;
	shl.b64 	%rd83, %rd82, 32;
	shr.s64 	%rd84, %rd83, 30;
	add.s64 	%rd85, %rd1, %rd84;
	ld.global.f32 	%f170, [%rd85];
	cvt.s64.s32 	%rd86, %r110;
	add.s64 	%rd87, %rd2, %rd86;
	ld.global.u8 	%rs12, [%rd87];
	setp.eq.s16 	%p22, %rs12, 0;
	mul.f32 	%f171, %f170, %f159;
	selp.f32 	%f653, %f158, %f171, %p22;
	max.f32 	%f650, %f650, %f653;
$L__BB437_12:
	setp.le.s64 	%p23, %rd57, %rd12;
	mov.f32 	%f655, 0fFF800000;
	@%p23 bra 	$L__BB437_14;
	setp.eq.s64 	%p24, %rd49, 1;
	setp.eq.s64 	%p25, %rd48, 1;
	setp.eq.s64 	%p26, %rd47, 1;
	add.s64 	%rd88, %rd42, %rd12;
	cvt.u32.u64 	%r111, %rd88;
	div.s32 	%r112, %r111, %r7;
	mul.lo.s32 	%r113, %r112, %r7;
	sub.s32 	%r114, %r111, %r113;
	div.s32 	%r115, %r114, %r8;
	mul.lo.s32 	%r116, %r115, %r8;
	sub.s32 	%r117, %r114, %r116;
	selp.b32 	%r118, 0, %r112, %p26;
	selp.b32 	%r119, 0, %r115, %p25;
	selp.b32 	%r120, 0, %r117, %p24;
	mul.lo.s32 	%r121, %r10, %r118;
	mad.lo.s32 	%r122, %r11, %r119, %r121;
	mad.lo.s32 	%r123, %r12, %r120, %r122;
	shl.b64 	%rd89, %rd88, 32;
	shr.s64 	%rd90, %rd89, 30;
	add.s64 	%rd91, %rd1, %rd90;
	ld.global.f32 	%f173, [%rd91];
	cvt.s64.s32 	%rd92, %r123;
	add.s64 	%rd93, %rd2, %rd92;
	ld.global.u8 	%rs13, [%rd93];
	setp.eq.s16 	%p27, %rs13, 0;
	mul.f32 	%f174, %f173, %f159;
	selp.f32 	%f655, %f158, %f174, %p27;
	max.f32 	%f650, %f650, %f655;
$L__BB437_14:
	setp.le.s64 	%p28, %rd57, %rd13;
	mov.f32 	%f657, 0fFF800000;
	@%p28 bra 	$L__BB437_16;
	setp.eq.s64 	%p29, %rd49, 1;
	setp.eq.s64 	%p30, %rd48, 1;
	setp.eq.s64 	%p31, %rd47, 1;
	add.s64 	%rd94, %rd42, %rd13;
	cvt.u32.u64 	%r124, %rd94;
	div.s32 	%r125, %r124, %r7;
	mul.lo.s32 	%r126, %r125, %r7;
	sub.s32 	%r127, %r124, %r126;
	div.s32 	%r128, %r127, %r8;
	mul.lo.s32 	%r129, %r128, %r8;
	sub.s32 	%r130, %r127, %r129;
	selp.b32 	%r131, 0, %r125, %p31;
	selp.b32 	%r132, 0, %r128, %p30;
	selp.b32 	%r133, 0, %r130, %p29;
	mul.lo.s32 	%r134, %r10, %r131;
	mad.lo.s32 	%r135, %r11, %r132, %r134;
	mad.lo.s32 	%r136, %r12, %r133, %r135;
	shl.b64 	%rd95, %rd94, 32;
	shr.s64 	%rd96, %rd95, 30;
	add.s64 	%rd97, %rd1, %rd96;
	ld.global.f32 	%f176, [%rd97];
	cvt.s64.s32 	%rd98, %r136;
	add.s64 	%rd99, %rd2, %rd98;
	ld.global.u8 	%rs14, [%rd99];
	setp.eq.s16 	%p32, %rs14, 0;
	mul.f32 	%f177, %f176, %f159;
	selp.f32 	%f657, %f158, %f177, %p32;
	max.f32 	%f650, %f650, %f657;
$L__BB437_16:
	setp.le.s64 	%p33, %rd57, %rd14;
	mov.f32 	%f659, 0fFF800000;
	@%p33 bra 	$L__BB437_18;
	setp.eq.s64 	%p34, %rd49, 1;
	setp.eq.s64 	%p35, %rd48, 1;
	setp.eq.s64 	%p36, %rd47, 1;
	add.s64 	%rd100, %rd42, %rd14;
	cvt.u32.u64 	%r137, %rd100;
	div.s32 	%r138, %r137, %r7;
	mul.lo.s32 	%r139, %r138, %r7;
	sub.s32 	%r140, %r137, %r139;
	div.s32 	%r141, %r140, %r8;
	mul.lo.s32 	%r142, %r141, %r8;
	sub.s32 	%r143, %r140, %r142;
	selp.b32 	%r144, 0, %r138, %p36;
	selp.b32 	%r145, 0, %r141, %p35;
	selp.b32 	%r146, 0, %r143, %p34;
	mul.lo.s32 	%r147, %r10, %r144;
	mad.lo.s32 	%r148, %r11, %r145, %r147;
	mad.lo.s32 	%r149, %r12, %r146, %r148;
	shl.b64 	%rd101, %rd100, 32;
	shr.s64 	%rd102, %rd101, 30;
	add.s64 	%rd103, %rd1, %rd102;
	ld.global.f32 	%f179, [%rd103];
	cvt.s64.s32 	%rd104, %r149;
	add.s64 	%rd105, %rd2, %rd104;
	ld.global.u8 	%rs15, [%rd105];
	setp.eq.s16 	%p37, %rs15, 0;
	mul.f32 	%f180, %f179, %f159;
	selp.f32 	%f659, %f158, %f180, %p37;
	max.f32 	%f650, %f650, %f659;
$L__BB437_18:
	setp.le.s64 	%p38, %rd57, %rd15;
	mov.f32 	%f661, 0fFF800000;
	@%p38 bra 	$L__BB437_20;
	setp.eq.s64 	%p39, %rd49, 1;
	setp.eq.s64 	%p40, %rd48, 1;
	setp.eq.s64 	%p41, %rd47, 1;
	add.s64 	%rd106, %rd42, %rd15;
	cvt.u32.u64 	%r150, %rd106;
	div.s32 	%r151, %r150, %r7;
	mul.lo.s32 	%r152, %r151, %r7;
	sub.s32 	%r153, %r150, %r152;
	div.s32 	%r154, %r153, %r8;
	mul.lo.s32 	%r155, %r154, %r8;
	sub.s32 	%r156, %r153, %r155;
	selp.b32 	%r157, 0, %r151, %p41;
	selp.b32 	%r158, 0, %r154, %p40;
	selp.b32 	%r159, 0, %r156, %p39;
	mul.lo.s32 	%r160, %r10, %r157;
	mad.lo.s32 	%r161, %r11, %r158, %r160;
	mad.lo.s32 	%r162, %r12, %r159, %r161;
	shl.b64 	%rd107, %rd106, 32;
	shr.s64 	%rd108, %rd107, 30;
	add.s64 	%rd109, %rd1, %rd108;
	ld.global.f32 	%f182, [%rd109];
	cvt.s64.s32 	%rd110, %r162;
	add.s64 	%rd111, %rd2, %rd110;
	ld.global.u8 	%rs16, [%rd111];
	setp.eq.s16 	%p42, %rs16, 0;
	mul.f32 	%f183, %f182, %f159;
	selp.f32 	%f661, %f158, %f183, %p42;
	max.f32 	%f650, %f650, %f661;
$L__BB437_20:
	setp.le.s64 	%p43, %rd57, %rd16;
	mov.f32 	%f663, 0fFF800000;
	@%p43 bra 	$L__BB437_22;
	setp.eq.s64 	%p44, %rd49, 1;
	setp.eq.s64 	%p45, %rd48, 1;
	setp.eq.s64 	%p46, %rd47, 1;
	add.s64 	%rd112, %rd42, %rd16;
	cvt.u32.u64 	%r163, %rd112;
	div.s32 	%r164, %r163, %r7;
	mul.lo.s32 	%r165, %r164, %r7;
	sub.s32 	%r166, %r163, %r165;
	div.s32 	%r167, %r166, %r8;
	mul.lo.s32 	%r168, %r167, %r8;
	sub.s32 	%r169, %r166, %r168;
	selp.b32 	%r170, 0, %r164, %p46;
	selp.b32 	%r171, 0, %r167, %p45;
	selp.b32 	%r172, 0, %r169, %p44;
	mul.lo.s32 	%r173, %r10, %r170;
	mad.lo.s32 	%r174, %r11, %r171, %r173;
	mad.lo.s32 	%r175, %r12, %r172, %r174;
	shl.b64 	%rd113, %rd112, 32;
	shr.s64 	%rd114, %rd113, 30;
	add.s64 	%rd115, %rd1, %rd114;
	ld.global.f32 	%f185, [%rd115];
	cvt.s64.s32 	%rd116, %r175;
	add.s64 	%rd117, %rd2, %rd116;
	ld.global.u8 	%rs17, [%rd117];
	setp.eq.s16 	%p47, %rs17, 0;
	mul.f32 	%f186, %f185, %f159;
	selp.f32 	%f663, %f158, %f186, %p47;
	max.f32 	%f650, %f650, %f663;
$L__BB437_22:
	setp.le.s64 	%p48, %rd57, %rd17;
	mov.f32 	%f665, 0fFF800000;
	@%p48 bra 	$L__BB437_24;
	setp.eq.s64 	%p49, %rd49, 1;
	setp.eq.s64 	%p50, %rd48, 1;
	setp.eq.s64 	%p51, %rd47, 1;
	add.s64 	%rd118, %rd42, %rd17;
	cvt.u32.u64 	%r176, %rd118;
	div.s32 	%r177, %r176, %r7;
	mul.lo.s32 	%r178, %r177, %r7;
	sub.s32 	%r179, %r176, %r178;
	div.s32 	%r180, %r179, %r8;
	mul.lo.s32 	%r181, %r180, %r8;
	sub.s32 	%r182, %r179, %r181;
	selp.b32 	%r183, 0, %r177, %p51;
	selp.b32 	%r184, 0, %r180, %p50;
	selp.b32 	%r185, 0, %r182, %p49;
	mul.lo.s32 	%r186, %r10, %r183;
	mad.lo.s32 	%r187, %r11, %r184, %r186;
	mad.lo.s32 	%r188, %r12, %r185, %r187;
	shl.b64 	%rd119, %rd118, 32;
	shr.s64 	%rd120, %rd119, 30;
	add.s64 	%rd121, %rd1, %rd120;
	ld.global.f32 	%f188, [%rd121];
	cvt.s64.s32 	%rd122, %r188;
	add.s64 	%rd123, %rd2, %rd122;
	ld.global.u8 	%rs18, [%rd123];
	setp.eq.s16 	%p52, %rs18, 0;
	mul.f32 	%f189, %f188, %f159;
	selp.f32 	%f665, %f158, %f189, %p52;
	max.f32 	%f650, %f650, %f665;
$L__BB437_24:
	setp.le.s64 	%p53, %rd57, %rd18;
	mov.f32 	%f667, 0fFF800000;
	@%p53 bra 	$L__BB437_26;
	setp.eq.s64 	%p54, %rd49, 1;
	setp.eq.s64 	%p55, %rd48, 1;
	setp.eq.s64 	%p56, %rd47, 1;
	add.s64 	%rd124, %rd42, %rd18;
	cvt.u32.u64 	%r189, %rd124;
	div.s32 	%r190, %r189, %r7;
	mul.lo.s32 	%r191, %r190, %r7;
	sub.s32 	%r192, %r189, %r191;
	div.s32 	%r193, %r192, %r8;
	mul.lo.s32 	%r194, %r193, %r8;
	sub.s32 	%r195, %r192, %r194;
	selp.b32 	%r196, 0, %r190, %p56;
	selp.b32 	%r197, 0, %r193, %p55;
	selp.b32 	%r198, 0, %r195, %p54;
	mul.lo.s32 	%r199, %r10, %r196;
	mad.lo.s32 	%r200, %r11, %r197, %r199;
	mad.lo.s32 	%r201, %r12, %r198, %r200;
	shl.b64 	%rd125, %rd124, 32;
	shr.s64 	%rd126, %rd125, 30;
	add.s64 	%rd127, %rd1, %rd126;
	ld.global.f32 	%f191, [%rd127];
	cvt.s64.s32 	%rd128, %r201;
	add.s64 	%rd129, %rd2, %rd128;
	ld.global.u8 	%rs19, [%rd129];
	setp.eq.s16 	%p57, %rs19, 0;
	mul.f32 	%f192, %f191, %f159;
	selp.f32 	%f667, %f158, %f192, %p57;
	max.f32 	%f650, %f650, %f667;
$L__BB437_26:
	setp.le.s64 	%p58, %rd57, %rd19;
	mov.f32 	%f669, 0fFF800000;
	@%p58 bra 	$L__BB437_28;
	setp.eq.s64 	%p59, %rd49, 1;
	setp.eq.s64 	%p60, %rd48, 1;
	setp.eq.s64 	%p61, %rd47, 1;
	add.s64 	%rd130, %rd42, %rd19;
	cvt.u32.u64 	%r202, %rd130;
	div.s32 	%r203, %r202, %r7;
	mul.lo.s32 	%r204, %r203, %r7;
	sub.s32 	%r205, %r202, %r204;
	div.s32 	%r206, %r205, %r8;
	mul.lo.s32 	%r207, %r206, %r8;
	sub.s32 	%r208, %r205, %r207;
	selp.b32 	%r209, 0, %r203, %p61;
	selp.b32 	%r210, 0, %r206, %p60;
	selp.b32 	%r211, 0, %r208, %p59;
	mul.lo.s32 	%r212, %r10, %r209;
	mad.lo.s32 	%r213, %r11, %r210, %r212;
	mad.lo.s32 	%r214, %r12, %r211, %r213;
	shl.b64 	%rd131, %rd130, 32;
	shr.s64 	%rd132, %rd131, 30;
	add.s64 	%rd133, %rd1, %rd132;
	ld.global.f32 	%f194, [%rd133];
	cvt.s64.s32 	%rd134, %r214;
	add.s64 	%rd135, %rd2, %rd134;
	ld.global.u8 	%rs20, [%rd135];
	setp.eq.s16 	%p62, %rs20, 0;
	mul.f32 	%f195, %f194, %f159;
	selp.f32 	%f669, %f158, %f195, %p62;
	max.f32 	%f650, %f650, %f669;
$L__BB437_28:
	setp.le.s64 	%p63, %rd57, %rd20;
	mov.f32 	%f671, 0fFF800000;
	@%p63 bra 	$L__BB437_30;
	setp.eq.s64 	%p64, %rd49, 1;
	setp.eq.s64 	%p65, %rd48, 1;
	setp.eq.s64 	%p66, %rd47, 1;
	add.s64 	%rd136, %rd42, %rd20;
	cvt.u32.u64 	%r215, %rd136;
	div.s32 	%r216, %r215, %r7;
	mul.lo.s32 	%r217, %r216, %r7;
	sub.s32 	%r218, %r215, %r217;
	div.s32 	%r219, %r218, %r8;
	mul.lo.s32 	%r220, %r219, %r8;
	sub.s32 	%r221, %r218, %r220;
	selp.b32 	%r222, 0, %r216, %p66;
	selp.b32 	%r223, 0, %r219, %p65;
	selp.b32 	%r224, 0, %r221, %p64;
	mul.lo.s32 	%r225, %r10, %r222;
	mad.lo.s32 	%r226, %r11, %r223, %r225;
	mad.lo.s32 	%r227, %r12, %r224, %r226;
	shl.b64 	%rd137, %rd136, 32;
	shr.s64 	%rd138, %rd137, 30;
	add.s64 	%rd139, %rd1, %rd138;
	ld.global.f32 	%f197, [%rd139];
	cvt.s64.s32 	%rd140, %r227;
	add.s64 	%rd141, %rd2, %rd140;
	ld.global.u8 	%rs21, [%rd141];
	setp.eq.s16 	%p67, %rs21, 0;
	mul.f32 	%f198, %f197, %f159;
	selp.f32 	%f671, %f158, %f198, %p67;
	max.f32 	%f650, %f650, %f671;
$L__BB437_30:
	setp.le.s64 	%p68, %rd57, %rd21;
	mov.f32 	%f673, 0fFF800000;
	@%p68 bra 	$L__BB437_32;
	setp.eq.s64 	%p69, %rd49, 1;
	setp.eq.s64 	%p70, %rd48, 1;
	setp.eq.s64 	%p71, %rd47, 1;
	add.s64 	%rd142, %rd42, %rd21;
	cvt.u32.u64 	%r228, %rd142;
	div.s32 	%r229, %r228, %r7;
	mul.lo.s32 	%r230, %r229, %r7;
	sub.s32 	%r231, %r228, %r230;
	div.s32 	%r232, %r231, %r8;
	mul.lo.s32 	%r233, %r232, %r8;
	sub.s32 	%r234, %r231, %r233;
	selp.b32 	%r235, 0, %r229, %p71;
	selp.b32 	%r236, 0, %r232, %p70;
	selp.b32 	%r237, 0, %r234, %p69;
	mul.lo.s32 	%r238, %r10, %r235;
	mad.lo.s32 	%r239, %r11, %r236, %r238;
	mad.lo.s32 	%r240, %r12, %r237, %r239;
	shl.b64 	%rd143, %rd142, 32;
	shr.s64 	%rd144, %rd143, 30;
	add.s64 	%rd145, %rd1, %rd144;
	ld.global.f32 	%f200, [%rd145];
	cvt.s64.s32 	%rd146, %r240;
	add.s64 	%rd147, %rd2, %rd146;
	ld.global.u8 	%rs22, [%rd147];
	setp.eq.s16 	%p72, %rs22, 0;
	mul.f32 	%f201, %f200, %f159;
	selp.f32 	%f673, %f158, %f201, %p72;
	max.f32 	%f650, %f650, %f673;
$L__BB437_32:
	setp.le.s64 	%p73, %rd57, %rd22;
	mov.f32 	%f675, 0fFF800000;
	@%p73 bra 	$L__BB437_34;
	setp.eq.s64 	%p74, %rd49, 1;
	setp.eq.s64 	%p75, %rd48, 1;
	setp.eq.s64 	%p76, %rd47, 1;
	add.s64 	%rd148, %rd42, %rd22;
	cvt.u32.u64 	%r241, %rd148;
	div.s32 	%r242, %r241, %r7;
	mul.lo.s32 	%r243, %r242, %r7;
	sub.s32 	%r244, %r241, %r243;
	div.s32 	%r245, %r244, %r8;
	mul.lo.s32 	%r246, %r245, %r8;
	sub.s32 	%r247, %r244, %r246;
	selp.b32 	%r248, 0, %r242, %p76;
	selp.b32 	%r249, 0, %r245, %p75;
	selp.b32 	%r250, 0, %r247, %p74;
	mul.lo.s32 	%r251, %r10, %r248;
	mad.lo.s32 	%r252, %r11, %r249, %r251;
	mad.lo.s32 	%r253, %r12, %r250, %r252;
	shl.b64 	%rd149, %rd148, 32;
	shr.s64 	%rd150, %rd149, 30;
	add.s64 	%rd151, %rd1, %rd150;
	ld.global.f32 	%f203, [%rd151];
	cvt.s64.s32 	%rd152, %r253;
	add.s64 	%rd153, %rd2, %rd152;
	ld.global.u8 	%rs23, [%rd153];
	setp.eq.s16 	%p77, %rs23, 0;
	mul.f32 	%f204, %f203, %f159;
	selp.f32 	%f675, %f158, %f204, %p77;
	max.f32 	%f650, %f650, %f675;
$L__BB437_34:
	setp.le.s64 	%p78, %rd57, %rd23;
	mov.f32 	%f677, 0fFF800000;
	@%p78 bra 	$L__BB437_36;
	setp.eq.s64 	%p79, %rd49, 1;
	setp.eq.s64 	%p80, %rd48, 1;
	setp.eq.s64 	%p81, %rd47, 1;
	add.s64 	%rd154, %rd42, %rd23;
	cvt.u32.u64 	%r254, %rd154;
	div.s32 	%r255, %r254, %r7;
	mul.lo.s32 	%r256, %r255, %r7;
	sub.s32 	%r257, %r254, %r256;
	div.s32 	%r258, %r257, %r8;
	mul.lo.s32 	%r259, %r258, %r8;
	sub.s32 	%r260, %r257, %r259;
	selp.b32 	%r261, 0, %r255, %p81;
	selp.b32 	%r262, 0, %r258, %p80;
	selp.b32 	%r263, 0, %r260, %p79;
	mul.lo.s32 	%r264, %r10, %r261;
	mad.lo.s32 	%r265, %r11, %r262, %r264;
	mad.lo.s32 	%r266, %r12, %r263, %r265;
	shl.b64 	%rd155, %rd154, 32;
	shr.s64 	%rd156, %rd155, 30;
	add.s64 	%rd157, %rd1, %rd156;
	ld.global.f32 	%f206, [%rd157];
	cvt.s64.s32 	%rd158, %r266;
	add.s64 	%rd159, %rd2, %rd158;
	ld.global.u8 	%rs24, [%rd159];
	setp.eq.s16 	%p82, %rs24, 0;
	mul.f32 	%f207, %f206, %f159;
	selp.f32 	%f677, %f158, %f207, %p82;
	max.f32 	%f650, %f650, %f677;
$L__BB437_36:
	setp.le.s64 	%p83, %rd57, %rd24;
	mov.f32 	%f679, 0fFF800000;
	@%p83 bra 	$L__BB437_38;
	setp.eq.s64 	%p84, %rd49, 1;
	setp.eq.s64 	%p85, %rd48, 1;
	setp.eq.s64 	%p86, %rd47, 1;
	add.s64 	%rd160, %rd42, %rd24;
	cvt.u32.u64 	%r267, %rd160;
	div.s32 	%r268, %r267, %r7;
	mul.lo.s32 	%r269, %r268, %r7;
	sub.s32 	%r270, %r267, %r269;
	div.s32 	%r271, %r270, %r8;
	mul.lo.s32 	%r272, %r271, %r8;
	sub.s32 	%r273, %r270, %r272;
	selp.b32 	%r274, 0, %r268, %p86;
	selp.b32 	%r275, 0, %r271, %p85;
	selp.b32 	%r276, 0, %r273, %p84;
	mul.lo.s32 	%r277, %r10, %r274;
	mad.lo.s32 	%r278, %r11, %r275, %r277;
	mad.lo.s32 	%r279, %r12, %r276, %r278;
	shl.b64 	%rd161, %rd160, 32;
	shr.s64 	%rd162, %rd161, 30;
	add.s64 	%rd163, %rd1, %rd162;
	ld.global.f32 	%f209, [%rd163];
	cvt.s64.s32 	%rd164, %r279;
	add.s64 	%rd165, %rd2, %rd164;
	ld.global.u8 	%rs25, [%rd165];
	setp.eq.s16 	%p87, %rs25, 0;
	mul.f32 	%f210, %f209, %f159;
	selp.f32 	%f679, %f158, %f210, %p87;
	max.f32 	%f650, %f650, %f679;
$L__BB437_38:
	setp.le.s64 	%p88, %rd57, %rd25;
	mov.f32 	%f681, 0fFF800000;
	@%p88 bra 	$L__BB437_40;
	setp.eq.s64 	%p89, %rd49, 1;
	setp.eq.s64 	%p90, %rd48, 1;
	setp.eq.s64 	%p91, %rd47, 1;
	add.s64 	%rd166, %rd42, %rd25;
	cvt.u32.u64 	%r280, %rd166;
	div.s32 	%r281, %r280, %r7;
	mul.lo.s32 	%r282, %r281, %r7;
	sub.s32 	%r283, %r280, %r282;
	div.s32 	%r284, %r283, %r8;
	mul.lo.s32 	%r285, %r284, %r8;
	sub.s32 	%r286, %r283, %r285;
	selp.b32 	%r287, 0, %r281, %p91;
	selp.b32 	%r288, 0, %r284, %p90;
	selp.b32 	%r289, 0, %r286, %p89;
	mul.lo.s32 	%r290, %r10, %r287;
	mad.lo.s32 	%r291, %r11, %r288, %r290;
	mad.lo.s32 	%r292, %r12, %r289, %r291;
	shl.b64 	%rd167, %rd166, 32;
	shr.s64 	%rd168, %rd167, 30;
	add.s64 	%rd169, %rd1, %rd168;
	ld.global.f32 	%f212, [%rd169];
	cvt.s64.s32 	%rd170, %r292;
	add.s64 	%rd171, %rd2, %rd170;
	ld.global.u8 	%rs26, [%rd171];
	setp.eq.s16 	%p92, %rs26, 0;
	mul.f32 	%f213, %f212, %f159;
	selp.f32 	%f681, %f158, %f213, %p92;
	max.f32 	%f650, %f650, %f681;
$L__BB437_40:
	setp.le.s64 	%p93, %rd57, %rd26;
	mov.f32 	%f683, 0fFF800000;
	@%p93 bra 	$L__BB437_42;
	setp.eq.s64 	%p94, %rd49, 1;
	setp.eq.s64 	%p95, %rd48, 1;
	setp.eq.s64 	%p96, %rd47, 1;
	add.s64 	%rd172, %rd42, %rd26;
	cvt.u32.u64 	%r293, %rd172;
	div.s32 	%r294, %r293, %r7;
	mul.lo.s32 	%r295, %r294, %r7;
	sub.s32 	%r296, %r293, %r295;
	div.s32 	%r297, %r296, %r8;
	mul.lo.s32 	%r298, %r297, %r8;
	sub.s32 	%r299, %r296, %r298;
	selp.b32 	%r300, 0, %r294, %p96;
	selp.b32 	%r301, 0, %r297, %p95;
	selp.b32 	%r302, 0, %r299, %p94;
	mul.lo.s32 	%r303, %r10, %r300;
	mad.lo.s32 	%r304, %r11, %r301, %r303;
	mad.lo.s32 	%r305, %r12, %r302, %r304;
	shl.b64 	%rd173, %rd172, 32;
	shr.s64 	%rd174, %rd173, 30;
	add.s64 	%rd175, %rd1, %rd174;
	ld.global.f32 	%f215, [%rd175];
	cvt.s64.s32 	%rd176, %r305;
	add.s64 	%rd177, %rd2, %rd176;
	ld.global.u8 	%rs27, [%rd177];
	setp.eq.s16 	%p97, %rs27, 0;
	mul.f32 	%f216, %f215, %f159;
	selp.f32 	%f683, %f158, %f216, %p97;
	max.f32 	%f650, %f650, %f683;
$L__BB437_42:
	setp.le.s64 	%p98, %rd57, %rd27;
	mov.f32 	%f685, 0fFF800000;
	@%p98 bra 	$L__BB437_44;
	setp.eq.s64 	%p99, %rd49, 1;
	setp.eq.s64 	%p100, %rd48, 1;
	setp.eq.s64 	%p101, %rd47, 1;
	add.s64 	%rd178, %rd42, %rd27;
	cvt.u32.u64 	%r306, %rd178;
	div.s32 	%r307, %r306, %r7;
	mul.lo.s32 	%r308, %r307, %r7;
	sub.s32 	%r309, %r306, %r308;
	div.s32 	%r310, %r309, %r8;
	mul.lo.s32 	%r311, %r310, %r8;
	sub.s32 	%r312, %r309, %r311;
	selp.b32 	%r313, 0, %r307, %p101;
	selp.b32 	%r314, 0, %r310, %p100;
	selp.b32 	%r315, 0, %r312, %p99;
	mul.lo.s32 	%r316, %r10, %r313;
	mad.lo.s32 	%r317, %r11, %r314, %r316;
	mad.lo.s32 	%r318, %r12, %r315, %r317;
	shl.b64 	%rd179, %rd178, 32;
	shr.s64 	%rd180, %rd179, 30;
	add.s64 	%rd181, %rd1, %rd180;
	ld.global.f32 	%f218, [%rd181];
	cvt.s64.s32 	%rd182, %r318;
	add.s64 	%rd183, %rd2, %rd182;
	ld.global.u8 	%rs28, [%rd183];
	setp.eq.s16 	%p102, %rs28, 0;
	mul.f32 	%f219, %f218, %f159;
	selp.f32 	%f685, %f158, %f219, %p102;
	max.f32 	%f650, %f650, %f685;
$L__BB437_44:
	setp.le.s64 	%p103, %rd57, %rd28;
	mov.f32 	%f687, 0fFF800000;
	@%p103 bra 	$L__BB437_46;
	setp.eq.s64 	%p104, %rd49, 1;
	setp.eq.s64 	%p105, %rd48, 1;
	setp.eq.s64 	%p106, %rd47, 1;
	add.s64 	%rd184, %rd42, %rd28;
	cvt.u32.u64 	%r319, %rd184;
	div.s32 	%r320, %r319, %r7;
	mul.lo.s32 	%r321, %r320, %r7;
	sub.s32 	%r322, %r319, %r321;
	div.s32 	%r323, %r322, %r8;
	mul.lo.s32 	%r324, %r323, %r8;
	sub.s32 	%r325, %r322, %r324;
	selp.b32 	%r326, 0, %r320, %p106;
	selp.b32 	%r327, 0, %r323, %p105;
	selp.b32 	%r328, 0, %r325, %p104;
	mul.lo.s32 	%r329, %r10, %r326;
	mad.lo.s32 	%r330, %r11, %r327, %r329;
	mad.lo.s32 	%r331, %r12, %r328, %r330;
	shl.b64 	%rd185, %rd184, 32;
	shr.s64 	%rd186, %rd185, 30;
	add.s64 	%rd187, %rd1, %rd186;
	ld.global.f32 	%f221, [%rd187];
	cvt.s64.s32 	%rd188, %r331;
	add.s64 	%rd189, %rd2, %rd188;
	ld.global.u8 	%rs29, [%rd189];
	setp.eq.s16 	%p107, %rs29, 0;
	mul.f32 	%f222, %f221, %f159;
	selp.f32 	%f687, %f158, %f222, %p107;
	max.f32 	%f650, %f650, %f687;
$L__BB437_46:
	setp.le.s64 	%p108, %rd57, %rd29;
	mov.f32 	%f689, 0fFF800000;
	@%p108 bra 	$L__BB437_48;
	setp.eq.s64 	%p109, %rd49, 1;
	setp.eq.s64 	%p110, %rd48, 1;
	setp.eq.s64 	%p111, %rd47, 1;
	add.s64 	%rd190, %rd42, %rd29;
	cvt.u32.u64 	%r332, %rd190;
	div.s32 	%r333, %r332, %r7;
	mul.lo.s32 	%r334, %r333, %r7;
	sub.s32 	%r335, %r332, %r334;
	div.s32 	%r336, %r335, %r8;
	mul.lo.s32 	%r337, %r336, %r8;
	sub.s32 	%r338, %r335, %r337;
	selp.b32 	%r339, 0, %r333, %p111;
	selp.b32 	%r340, 0, %r336, %p110;
	selp.b32 	%r341, 0, %r338, %p109;
	mul.lo.s32 	%r342, %r10, %r339;
	mad.lo.s32 	%r343, %r11, %r340, %r342;
	mad.lo.s32 	%r344, %r12, %r341, %r343;
	shl.b64 	%rd191, %rd190, 32;
	shr.s64 	%rd192, %rd191, 30;
	add.s64 	%rd193, %rd1, %rd192;
	ld.global.f32 	%f224, [%rd193];
	cvt.s64.s32 	%rd194, %r344;
	add.s64 	%rd195, %rd2, %rd194;
	ld.global.u8 	%rs30, [%rd195];
	setp.eq.s16 	%p112, %rs30, 0;
	mul.f32 	%f225, %f224, %f159;
	selp.f32 	%f689, %f158, %f225, %p112;
	max.f32 	%f650, %f650, %f689;
$L__BB437_48:
	setp.le.s64 	%p113, %rd57, %rd30;
	mov.f32 	%f691, 0fFF800000;
	@%p113 bra 	$L__BB437_50;
	setp.eq.s64 	%p114, %rd49, 1;
	setp.eq.s64 	%p115, %rd48, 1;
	setp.eq.s64 	%p116, %rd47, 1;
	add.s64 	%rd196, %rd42, %rd30;
	cvt.u32.u64 	%r345, %rd196;
	div.s32 	%r346, %r345, %r7;
	mul.lo.s32 	%r347, %r346, %r7;
	sub.s32 	%r348, %r345, %r347;
	div.s32 	%r349, %r348, %r8;
	mul.lo.s32 	%r350, %r349, %r8;
	sub.s32 	%r351, %r348, %r350;
	selp.b32 	%r352, 0, %r346, %p116;
	selp.b32 	%r353, 0, %r349, %p115;
	selp.b32 	%r354, 0, %r351, %p114;
	mul.lo.s32 	%r355, %r10, %r352;
	mad.lo.s32 	%r356, %r11, %r353, %r355;
	mad.lo.s32 	%r357, %r12, %r354, %r356;
	shl.b64 	%rd197, %rd196, 32;
	shr.s64 	%rd198, %rd197, 30;
	add.s64 	%rd199, %rd1, %rd198;
	ld.global.f32 	%f227, [%rd199];
	cvt.s64.s32 	%rd200, %r357;
	add.s64 	%rd201, %rd2, %rd200;
	ld.global.u8 	%rs31, [%rd201];
	setp.eq.s16 	%p117, %rs31, 0;
	mul.f32 	%f228, %f227, %f159;
	selp.f32 	%f691, %f158, %f228, %p117;
	max.f32 	%f650, %f650, %f691;
$L__BB437_50:
	setp.le.s64 	%p118, %rd57, %rd31;
	mov.f32 	%f693, 0fFF800000;
	@%p118 bra 	$L__BB437_52;
	setp.eq.s64 	%p119, %rd49, 1;
	setp.eq.s64 	%p120, %rd48, 1;
	setp.eq.s64 	%p121, %rd47, 1;
	add.s64 	%rd202, %rd42, %rd31;
	cvt.u32.u64 	%r358, %rd202;
	div.s32 	%r359, %r358, %r7;
	mul.lo.s32 	%r360, %r359, %r7;
	sub.s32 	%r361, %r358, %r360;
	div.s32 	%r362, %r361, %r8;
	mul.lo.s32 	%r363, %r362, %r8;
	sub.s32 	%r364, %r361, %r363;
	selp.b32 	%r365, 0, %r359, %p121;
	selp.b32 	%r366, 0, %r362, %p120;
	selp.b32 	%r367, 0, %r364, %p119;
	mul.lo.s32 	%r368, %r10, %r365;
	mad.lo.s32 	%r369, %r11, %r366, %r368;
	mad.lo.s32 	%r370, %r12, %r367, %r369;
	shl.b64 	%rd203, %rd202, 32;
	shr.s64 	%rd204, %rd203, 30;
	add.s64 	%rd205, %rd1, %rd204;
	ld.global.f32 	%f230, [%rd205];
	cvt.s64.s32 	%rd206, %r370;
	add.s64 	%rd207, %rd2, %rd206;
	ld.global.u8 	%rs32, [%rd207];
	setp.eq.s16 	%p122, %rs32, 0;
	mul.f32 	%f231, %f230, %f159;
	selp.f32 	%f693, %f158, %f231, %p122;
	max.f32 	%f650, %f650, %f693;
$L__BB437_52:
	setp.le.s64 	%p123, %rd57, %rd32;
	mov.f32 	%f695, 0fFF800000;
	@%p123 bra 	$L__BB437_54;
	setp.eq.s64 	%p124, %rd49, 1;
	setp.eq.s64 	%p125, %rd48, 1;
	setp.eq.s64 	%p126, %rd47, 1;
	add.s64 	%rd208, %rd42, %rd32;
	cvt.u32.u64 	%r371, %rd208;
	div.s32 	%r372, %r371, %r7;
	mul.lo.s32 	%r373, %r372, %r7;
	sub.s32 	%r374, %r371, %r373;
	div.s32 	%r375, %r374, %r8;
	mul.lo.s32 	%r376, %r375, %r8;
	sub.s32 	%r377, %r374, %r376;
	selp.b32 	%r378, 0, %r372, %p126;
	selp.b32 	%r379, 0, %r375, %p125;
	selp.b32 	%r380, 0, %r377, %p124;
	mul.lo.s32 	%r381, %r10, %r378;
	mad.lo.s32 	%r382, %r11, %r379, %r381;
	mad.lo.s32 	%r383, %r12, %r380, %r382;
	shl.b64 	%rd209, %rd208, 32;
	shr.s64 	%rd210, %rd209, 30;
	add.s64 	%rd211, %rd1, %rd210;
	ld.global.f32 	%f233, [%rd211];
	cvt.s64.s32 	%rd212, %r383;
	add.s64 	%rd213, %rd2, %rd212;
	ld.global.u8 	%rs33, [%rd213];
	setp.eq.s16 	%p127, %rs33, 0;
	mul.f32 	%f234, %f233, %f159;
	selp.f32 	%f695, %f158, %f234, %p127;
	max.f32 	%f650, %f650, %f695;
$L__BB437_54:
	setp.le.s64 	%p128, %rd57, %rd33;
	mov.f32 	%f697, 0fFF800000;
	@%p128 bra 	$L__BB437_56;
	setp.eq.s64 	%p129, %rd49, 1;
	setp.eq.s64 	%p130, %rd48, 1;
	setp.eq.s64 	%p131, %rd47, 1;
	add.s64 	%rd214, %rd42, %rd33;
	cvt.u32.u64 	%r384, %rd214;
	div.s32 	%r385, %r384, %r7;
	mul.lo.s32 	%r386, %r385, %r7;
	sub.s32 	%r387, %r384, %r386;
	div.s32 	%r388, %r387, %r8;
	mul.lo.s32 	%r389, %r388, %r8;
	sub.s32 	%r390, %r387, %r389;
	selp.b32 	%r391, 0, %r385, %p131;
	selp.b32 	%r392, 0, %r388, %p130;
	selp.b32 	%r393, 0, %r390, %p129;
	mul.lo.s32 	%r394, %r10, %r391;
	mad.lo.s32 	%r395, %r11, %r392, %r394;
	mad.lo.s32 	%r396, %r12, %r393, %r395;
	shl.b64 	%rd215, %rd214, 32;
	shr.s64 	%rd216, %rd215, 30;
	add.s64 	%rd217, %rd1, %rd216;
	ld.global.f32 	%f236, [%rd217];
	cvt.s64.s32 	%rd218, %r396;
	add.s64 	%rd219, %rd2, %rd218;
	ld.global.u8 	%rs34, [%rd219];
	setp.eq.s16 	%p132, %rs34, 0;
	mul.f32 	%f237, %f236, %f159;
	selp.f32 	%f697, %f158, %f237, %p132;
	max.f32 	%f650, %f650, %f697;
$L__BB437_56:
	setp.le.s64 	%p133, %rd57, %rd34;
	mov.f32 	%f699, 0fFF800000;
	@%p133 bra 	$L__BB437_58;
	setp.eq.s64 	%p134, %rd49, 1;
	setp.eq.s64 	%p135, %rd48, 1;
	setp.eq.s64 	%p136, %rd47, 1;
	add.s64 	%rd220, %rd42, %rd34;
	cvt.u32.u64 	%r397, %rd220;
	div.s32 	%r398, %r397, %r7;
	mul.lo.s32 	%r399, %r398, %r7;
	sub.s32 	%r400, %r397, %r399;
	div.s32 	%r401, %r400, %r8;
	mul.lo.s32 	%r402, %r401, %r8;
	sub.s32 	%r403, %r400, %r402;
	selp.b32 	%r404, 0, %r398, %p136;
	selp.b32 	%r405, 0, %r401, %p135;
	selp.b32 	%r406, 0, %r403, %p134;
	mul.lo.s32 	%r407, %r10, %r404;
	mad.lo.s32 	%r408, %r11, %r405, %r407;
	mad.lo.s32 	%r409, %r12, %r406, %r408;
	shl.b64 	%rd221, %rd220, 32;
	shr.s64 	%rd222, %rd221, 30;
	add.s64 	%rd223, %rd1, %rd222;
	ld.global.f32 	%f239, [%rd223];
	cvt.s64.s32 	%rd224, %r409;
	add.s64 	%rd225, %rd2, %rd224;
	ld.global.u8 	%rs35, [%rd225];
	setp.eq.s16 	%p137, %rs35, 0;
	mul.f32 	%f240, %f239, %f159;
	selp.f32 	%f699, %f158, %f240, %p137;
	max.f32 	%f650, %f650, %f699;
$L__BB437_58:
	setp.le.s64 	%p138, %rd57, %rd35;
	mov.f32 	%f701, 0fFF800000;
	@%p138 bra 	$L__BB437_60;
	setp.eq.s64 	%p139, %rd49, 1;
	setp.eq.s64 	%p140, %rd48, 1;
	setp.eq.s64 	%p141, %rd47, 1;
	add.s64 	%rd226, %rd42, %rd35;
	cvt.u32.u64 	%r410, %rd226;
	div.s32 	%r411, %r410, %r7;
	mul.lo.s32 	%r412, %r411, %r7;
	sub.s32 	%r413, %r410, %r412;
	div.s32 	%r414, %r413, %r8;
	mul.lo.s32 	%r415, %r414, %r8;
	sub.s32 	%r416, %r413, %r415;
	selp.b32 	%r417, 0, %r411, %p141;
	selp.b32 	%r418, 0, %r414, %p140;
	selp.b32 	%r419, 0, %r416, %p139;
	mul.lo.s32 	%r420, %r10, %r417;
	mad.lo.s32 	%r421, %r11, %r418, %r420;
	mad.lo.s32 	%r422, %r12, %r419, %r421;
	shl.b64 	%rd227, %rd226, 32;
	shr.s64 	%rd228, %rd227, 30;
	add.s64 	%rd229, %rd1, %rd228;
	ld.global.f32 	%f242, [%rd229];
	cvt.s64.s32 	%rd230, %r422;
	add.s64 	%rd231, %rd2, %rd230;
	ld.global.u8 	%rs36, [%rd231];
	setp.eq.s16 	%p142, %rs36, 0;
	mul.f32 	%f243, %f242, %f159;
	selp.f32 	%f701, %f158, %f243, %p142;
	max.f32 	%f650, %f650, %f701;
$L__BB437_60:
	setp.le.s64 	%p143, %rd57, %rd36;
	mov.f32 	%f703, 0fFF800000;
	@%p143 bra 	$L__BB437_62;
	setp.eq.s64 	%p144, %rd49, 1;
	setp.eq.s64 	%p145, %rd48, 1;
	setp.eq.s64 	%p146, %rd47, 1;
	add.s64 	%rd232, %rd42, %rd36;
	cvt.u32.u64 	%r423, %rd232;
	div.s32 	%r424, %r423, %r7;
	mul.lo.s32 	%r425, %r424, %r7;
	sub.s32 	%r426, %r423, %r425;
	div.s32 	%r427, %r426, %r8;
	mul.lo.s32 	%r428, %r427, %r8;
	sub.s32 	%r429, %r426, %r428;
	selp.b32 	%r430, 0, %r424, %p146;
	selp.b32 	%r431, 0, %r427, %p145;
	selp.b32 	%r432, 0, %r429, %p144;
	mul.lo.s32 	%r433, %r10, %r430;
	mad.lo.s32 	%r434, %r11, %r431, %r433;
	mad.lo.s32 	%r435, %r12, %r432, %r434;
	shl.b64 	%rd233, %rd232, 32;
	shr.s64 	%rd234, %rd233, 30;
	add.s64 	%rd235, %rd1, %rd234;
	ld.global.f32 	%f245, [%rd235];
	cvt.s64.s32 	%rd236, %r435;
	add.s64 	%rd237, %rd2, %rd236;
	ld.global.u8 	%rs37, [%rd237];
	setp.eq.s16 	%p147, %rs37, 0;
	mul.f32 	%f246, %f245, %f159;
	selp.f32 	%f703, %f158, %f246, %p147;
	max.f32 	%f650, %f650, %f703;
$L__BB437_62:
	setp.le.s64 	%p148, %rd57, %rd37;
	mov.f32 	%f705, 0fFF800000;
	@%p148 bra 	$L__BB437_64;
	setp.eq.s64 	%p149, %rd49, 1;
	setp.eq.s64 	%p150, %rd48, 1;
	setp.eq.s64 	%p151, %rd47, 1;
	add.s64 	%rd238, %rd42, %rd37;
	cvt.u32.u64 	%r436, %rd238;
	div.s32 	%r437, %r436, %r7;
	mul.lo.s32 	%r438, %r437, %r7;
	sub.s32 	%r439, %r436, %r438;
	div.s32 	%r440, %r439, %r8;
	mul.lo.s32 	%r441, %r440, %r8;
	sub.s32 	%r442, %r439, %r441;
	selp.b32 	%r443, 0, %r437, %p151;
	selp.b32 	%r444, 0, %r440, %p150;
	selp.b32 	%r445, 0, %r442, %p149;
	mul.lo.s32 	%r446, %r10, %r443;
	mad.lo.s32 	%r447, %r11, %r444, %r446;
	mad.lo.s32 	%r448, %r12, %r445, %r447;
	shl.b64 	%rd239, %rd238, 32;
	shr.s64 	%rd240, %rd239, 30;
	add.s64 	%rd241, %rd1, %rd240;
	ld.global.f32 	%f248, [%rd241];
	cvt.s64.s32 	%rd242, %r448;
	add.s64 	%rd243, %rd2, %rd242;
	ld.global.u8 	%rs38, [%rd243];
	setp.eq.s16 	%p152, %rs38, 0;
	mul.f32 	%f249, %f248, %f159;
	selp.f32 	%f705, %f158, %f249, %p152;
	max.f32 	%f650, %f650, %f705;
$L__BB437_64:
	setp.le.s64 	%p153, %rd57, %rd38;
	mov.f32 	%f707, 0fFF800000;
	@%p153 bra 	$L__BB437_66;
	setp.eq.s64 	%p154, %rd49, 1;
	setp.eq.s64 	%p155, %rd48, 1;
	setp.eq.s64 	%p156, %rd47, 1;
	add.s64 	%rd244, %rd42, %rd38;
	cvt.u32.u64 	%r449, %rd244;
	div.s32 	%r450, %r449, %r7;
	mul.lo.s32 	%r451, %r450, %r7;
	sub.s32 	%r452, %r449, %r451;
	div.s32 	%r453, %r452, %r8;
	mul.lo.s32 	%r454, %r453, %r8;
	sub.s32 	%r455, %r452, %r454;
	selp.b32 	%r456, 0, %r450, %p156;
	selp.b32 	%r457, 0, %r453, %p155;
	selp.b32 	%r458, 0, %r455, %p154;
	mul.lo.s32 	%r459, %r10, %r456;
	mad.lo.s32 	%r460, %r11, %r457, %r459;
	mad.lo.s32 	%r461, %r12, %r458, %r460;
	shl.b64 	%rd245, %rd244, 32;
	shr.s64 	%rd246, %rd245, 30;
	add.s64 	%rd247, %rd1, %rd246;
	ld.global.f32 	%f251, [%rd247];
	cvt.s64.s32 	%rd248, %r461;
	add.s64 	%rd249, %rd2, %rd248;
	ld.global.u8 	%rs39, [%rd249];
	setp.eq.s16 	%p157, %rs39, 0;
	mul.f32 	%f252, %f251, %f159;
	selp.f32 	%f707, %f158, %f252, %p157;
	max.f32 	%f650, %f650, %f707;
$L__BB437_66:
	setp.le.s64 	%p158, %rd57, %rd8;
	mov.b32 	%r462, %f650;
	shfl.sync.bfly.b32	%r463|%p159, %r462, 16, 31, -1;
	mov.b32 	%f253, %r463;
	max.f32 	%f254, %f650, %f253;
	mov.b32 	%r464, %f254;
	shfl.sync.bfly.b32	%r465|%p160, %r464, 8, 31, -1;
	mov.b32 	%f255, %r465;
	max.f32 	%f256, %f254, %f255;
	mov.b32 	%r466, %f256;
	shfl.sync.bfly.b32	%r467|%p161, %r466, 4, 31, -1;
	mov.b32 	%f257, %r467;
	max.f32 	%f258, %f256, %f257;
	mov.b32 	%r468, %f258;
	shfl.sync.bfly.b32	%r469|%p162, %r468, 2, 31, -1;
	mov.b32 	%f259, %r469;
	max.f32 	%f260, %f258, %f259;
	mov.b32 	%r470, %f260;
	shfl.sync.bfly.b32	%r471|%p163, %r470, 1, 31, -1;
	mov.b32 	%f261, %r471;
	max.f32 	%f262, %f260, %f261;
	sub.f32 	%f263, %f647, %f262;
	fma.rn.f32 	%f264, %f263, 0f3BBB989D, 0f3F000000;
	cvt.sat.f32.f32 	%f265, %f264;
	mov.f32 	%f266, 0f4B400001;
	mov.f32 	%f267, 0f437C0000;
	fma.rm.f32 	%f268, %f265, %f267, %f266;
	add.f32 	%f269, %f268, 0fCB40007F;
	neg.f32 	%f270, %f269;
	fma.rn.f32 	%f271, %f263, 0f3FB8AA3B, %f270;
	fma.rn.f32 	%f272, %f263, 0f32A57060, %f271;
	mov.b32 	%r472, %f268;
	shl.b32 	%r473, %r472, 23;
	mov.b32 	%f273, %r473;
	ex2.approx.ftz.f32 	%f274, %f272;
	mul.f32 	%f275, %f274, %f273;
	add.f32 	%f276, %f275, 0f00000000;
	sub.f32 	%f277, %f649, %f262;
	fma.rn.f32 	%f278, %f277, 0f3BBB989D, 0f3F000000;
	cvt.sat.f32.f32 	%f279, %f278;
	fma.rm.f32 	%f280, %f279, %f267, %f266;
	add.f32 	%f281, %f280, 0fCB40007F;
	neg.f32 	%f282, %f281;
	fma.rn.f32 	%f283, %f277, 0f3FB8AA3B, %f282;
	fma.rn.f32 	%f284, %f277, 0f32A57060, %f283;
	mov.b32 	%r474, %f280;
	shl.b32 	%r475, %r474, 23;
	mov.b32 	%f285, %r475;
	ex2.approx.ftz.f32 	%f286, %f284;
	mul.f32 	%f287, %f286, %f285;
	add.f32 	%f288, %f276, %f287;
	sub.f32 	%f289, %f651, %f262;
	fma.rn.f32 	%f290, %f289, 0f3BBB989D, 0f3F000000;
	cvt.sat.f32.f32 	%f291, %f290;
	fma.rm.f32 	%f292, %f291, %f267, %f266;
	add.f32 	%f293, %f292, 0fCB40007F;
	neg.f32 	%f294, %f293;
	fma.rn.f32 	%f295, %f289, 0f3FB8AA3B, %f294;
	fma.rn.f32 	%f296, %f289, 0f32A57060, %f295;
	mov.b32 	%r476, %f292;
	shl.b32 	%r477, %r476, 23;
	mov.b32 	%f297, %r477;
	ex2.approx.ftz.f32 	%f298, %f296;
	mul.f32 	%f299, %f298, %f297;
	add.f32 	%f300, %f288, %f299;
	sub.f32 	%f301, %f653, %f262;
	fma.rn.f32 	%f302, %f301, 0f3BBB989D, 0f3F000000;
	cvt.sat.f32.f32 	%f303, %f302;
	fma.rm.f32 	%f304, %f303, %f267, %f266;
	add.f32 	%f305, %f304, 0fCB40007F;
	neg.f32 	%f306, %f305;
	fma.rn.f32 	%f307, %f301, 0f3FB8AA3B, %f306;
	fma.rn.f32 	%f308, %f301, 0f32A57060, %f307;
	mov.b32 	%r478, %f304;
	shl.b32 	%r479, %r478, 23;
	mov.b32 	%f309, %r479;
	ex2.approx.ftz.f32 	%f310, %f308;
	mul.f32 	%f311, %f310, %f309;
	add.f32 	%f312, %f300, %f311;
	sub.f32 	%f313, %f655, %f262;
	fma.rn.f32 	%f314, %f313, 0f3BBB989D, 0f3F000000;
	cvt.sat.f32.f32 	%f315, %f314;
	fma.rm.f32 	%f316, %f315, %f267, %f266;
	add.f32 	%f317, %f316, 0fCB40007F;
	neg.f32 	%f318, %f317;
	fma.rn.f32 	%f319, %f313, 0f3FB8AA3B, %f318;
	fma.rn.f32 	%f320, %f313, 0f32A57060, %f319;
	mov.b32 	%r480, %f316;
	shl.b32 	%r481, %r480, 23;
	mov.b32 	%f321, %r481;
	ex2.approx.ftz.f32 	%f322, %f320;
	mul.f32 	%f323, %f322, %f321;
	add.f32 	%f324, %f312, %f323;
	sub.f32 	%f325, %f657, %f262;
	fma.rn.f32 	%f326, %f325, 0f3BBB989D, 0f3F000000;
	cvt.sat.f32.f32 	%f327, %f326;
	fma.rm.f32 	%f328, %f327, %f267, %f266;
	add.f32 	%f329, %f328, 0fCB40007F;
	neg.f32 	%f330, %f329;
	fma.rn.f32 	%f331, %f325, 0f3FB8AA3B, %f330;
	fma.rn.f32 	%f332, %f325, 0f32A57060, %f331;
	mov.b32 	%r482, %f328;
	shl.b32 	%r483, %r482, 23;
	mov.b32 	%f333, %r483;
	ex2.approx.ftz.f32 	%f334, %f332;
	mul.f32 	%f335, %f334, %f333;
	add.f32 	%f336, %f324, %f335;
	sub.f32 	%f337, %f659, %f262;
	fma.rn.f32 	%f338, %f337, 0f3BBB989D, 0f3F000000;
	cvt.sat.f32.f32 	%f339, %f338;
	fma.rm.f32 	%f340, %f339, %f267, %f266;
	add.f32 	%f341, %f340, 0fCB40007F;
	neg.f32 	%f342, %f341;
	fma.rn.f32 	%f343, %f337, 0f3FB8AA3B, %f342;
	fma.rn.f32 	%f344, %f337, 0f32A57060, %f343;
	mov.b32 	%r484, %f340;
	shl.b32 	%r485, %r484, 23;
	mov.b32 	%f345, %r485;
	ex2.approx.ftz.f32 	%f346, %f344;
	mul.f32 	%f347, %f346, %f345;
	add.f32 	%f348, %f336, %f347;
	sub.f32 	%f349, %f661, %f262;
	fma.rn.f32 	%f350, %f349, 0f3BBB989D, 0f3F000000;
	cvt.sat.f32.f32 	%f351, %f350;
	fma.rm.f32 	%f352, %f351, %f267, %f266;
	add.f32 	%f353, %f352, 0fCB40007F;
	neg.f32 	%f354, %f353;
	fma.rn.f32 	%f355, %f349, 0f3FB8AA3B, %f354;
	fma.rn.f32 	%f356, %f349, 0f32A57060, %f355;
	mov.b32 	%r486, %f352;
	shl.b32 	%r487, %r486, 23;
	mov.b32 	%f357, %r487;
	ex2.approx.ftz.f32 	%f358, %f356;
	mul.f32 	%f359, %f358, %f357;
	add.f32 	%f360, %f348, %f359;
	sub.f32 	%f361, %f663, %f262;
	fma.rn.f32 	%f362, %f361, 0f3BBB989D, 0f3F000000;
	cvt.sat.f32.f32 	%f363, %f362;
	fma.rm.f32 	%f364, %f363, %f267, %f266;
	add.f32 	%f365, %f364, 0fCB40007F;
	neg.f32 	%f366, %f365;
	fma.rn.f32 	%f367, %f361, 0f3FB8AA3B, %f366;
	fma.rn.f32 	%f368, %f361, 0f32A57060, %f367;
	mov.b32 	%r488, %f364;
	shl.b32 	%r489, %r488, 23;
	mov.b32 	%f369, %r489;
	ex2.approx.ftz.f32 	%f370, %f368;
	mul.f32 	%f371, %f370, %f369;
	add.f32 	%f372, %f360, %f371;
	sub.f32 	%f373, %f665, %f262;
	fma.rn.f32 	%f374, %f373, 0f3BBB989D, 0f3F000000;
	cvt.sat.f32.f32 	%f375, %f374;
	fma.rm.f32 	%f376, %f375, %f267, %f266;
	add.f32 	%f377, %f376, 0fCB40007F;
	neg.f32 	%f378, %f377;
	fma.rn.f32 	%f379, %f373, 0f3FB8AA3B, %f378;
	fma.rn.f32 	%f380, %f373, 0f32A57060, %f379;
	mov.b32 	%r490, %f376;
	shl.b32 	%r491, %r490, 23;
	mov.b32 	%f381, %r491;
	ex2.approx.ftz.f32 	%f382, %f380;
	mul.f32 	%f383, %f382, %f381;
	add.f32 	%f384, %f372, %f383;
	sub.f32 	%f385, %f667, %f262;
	fma.rn.f32 	%f386, %f385, 0f3BBB989D, 0f3F000000;
	cvt.sat.f32.f32 	%f387, %f386;
	fma.rm.f32 	%f388, %f387, %f267, %f266;
	add.f32 	%f389, %f388, 0fCB40007F;
	neg.f32 	%f390, %f389;
	fma.rn.f32 	%f391, %f385, 0f3FB8AA3B, %f390;
	fma.rn.f32 	%f392, %f385, 0f32A57060, %f391;
	mov.b32 	%r492, %f388;
	shl.b32 	%r493, %r492, 23;
	mov.b32 	%f393, %r493;
	ex2.approx.ftz.f32 	%f394, %f392;
	mul.f32 	%f395, %f394, %f393;
	add.f32 	%f396, %f384, %f395;
	sub.f32 	%f397, %f669, %f262;
	fma.rn.f32 	%f398, %f397, 0f3BBB989D, 0f3F000000;
	cvt.sat.f32.f32 	%f399, %f398;
	fma.rm.f32 	%f400, %f399, %f267, %f266;
	add.f32 	%f401, %f400, 0fCB40007F;
	neg.f32 	%f402, %f401;
	fma.rn.f32 	%f403, %f397, 0f3FB8AA3B, %f402;
	fma.rn.f32 	%f404, %f397, 0f32A57060, %f403;
	mov.b32 	%r494, %f400;
	shl.b32 	%r495, %r494, 23;
	mov.b32 	%f405, %r495;
	ex2.approx.ftz.f32 	%f406, %f404;
	mul.f32 	%f407, %f406, %f405;
	add.f32 	%f408, %f396, %f407;
	sub.f32 	%f409, %f671, %f262;
	fma.rn.f32 	%f410, %f409, 0f3BBB989D, 0f3F000000;
	cvt.sat.f32.f32 	%f411, %f410;
	fma.rm.f32 	%f412, %f411, %f267, %f266;
	add.f32 	%f413, %f412, 0fCB40007F;
	neg.f32 	%f414, %f413;
	fma.rn.f32 	%f415, %f409, 0f3FB8AA3B, %f414;
	fma.rn.f32 	%f416, %f409, 0f32A57060, %f415;
	mov.b32 	%r496, %f412;
	shl.b32 	%r497, %r496, 23;
	mov.b32 	%f417, %r497;
	ex2.approx.ftz.f32 	%f418, %f416;
	mul.f32 	%f419, %f418, %f417;
	add.f32 	%f420, %f408, %f419;
	sub.f32 	%f421, %f673, %f262;
	fma.rn.f32 	%f422, %f421, 0f3BBB989D, 0f3F000000;
	cvt.sat.f32.f32 	%f423, %f422;
	fma.rm.f32 	%f424, %f423, %f267, %f266;
	add.f32 	%f425, %f424, 0fCB40007F;
	neg.f32 	%f426, %f425;
	fma.rn.f32 	%f427, %f421, 0f3FB8AA3B, %f426;
	fma.rn.f32 	%f428, %f421, 0f32A57060, %f427;
	mov.b32 	%r498, %f424;
	shl.b32 	%r499, %r498, 23;
	mov.b32 	%f429, %r499;
	ex2.approx.ftz.f32 	%f430, %f428;
	mul.f32 	%f431, %f430, %f429;
	add.f32 	%f432, %f420, %f431;
	sub.f32 	%f433, %f675, %f262;
	fma.rn.f32 	%f434, %f433, 0f3BBB989D, 0f3F000000;
	cvt.sat.f32.f32 	%f435, %f434;
	fma.rm.f32 	%f436, %f435, %f267, %f266;
	add.f32 	%f437, %f436, 0fCB40007F;
	neg.f32 	%f438, %f437;
	fma.rn.f32 	%f439, %f433, 0f3FB8AA3B, %f438;
	fma.rn.f32 	%f440, %f433, 0f32A57060, %f439;
	mov.b32 	%r500, %f436;
	shl.b32 	%r501, %r500, 23;
	mov.b32 	%f441, %r501;
	ex2.approx.ftz.f32 	%f442, %f440;
	mul.f32 	%f443, %f442, %f441;
	add.f32 	%f444, %f432, %f443;
	sub.f32 	%f445, %f677, %f262;
	fma.rn.f32 	%f446, %f445, 0f3BBB989D, 0f3F000000;
	cvt.sat.f32.f32 	%f447, %f446;
	fma.rm.f32 	%f448, %f447, %f267, %f266;
	add.f32 	%f449, %f448, 0fCB40007F;
	neg.f32 	%f450, %f449;
	fma.rn.f32 	%f451, %f445, 0f3FB8AA3B, %f450;
	fma.rn.f32 	%f452, %f445, 0f32A57060, %f451;
	mov.b32 	%r502, %f448;
	shl.b32 	%r503, %r502, 23;
	mov.b32 	%f453, %r503;
	ex2.approx.ftz.f32 	%f454, %f452;
	mul.f32 	%f455, %f454, %f453;
	add.f32 	%f456, %f444, %f455;
	sub.f32 	%f457, %f679, %f262;
	fma.rn.f32 	%f458, %f457, 0f3BBB989D, 0f3F000000;
	cvt.sat.f32.f32 	%f459, %f458;
	fma.rm.f32 	%f460, %f459, %f267, %f266;
	add.f32 	%f461, %f460, 0fCB40007F;
	neg.f32 	%f462, %f461;
	fma.rn.f32 	%f463, %f457, 0f3FB8AA3B, %f462;
	fma.rn.f32 	%f464, %f457, 0f32A57060, %f463;
	mov.b32 	%r504, %f460;
	shl.b32 	%r505, %r504, 23;
	mov.b32 	%f465, %r505;
	ex2.approx.ftz.f32 	%f466, %f464;
	mul.f32 	%f467, %f466, %f465;
	add.f32 	%f468, %f456, %f467;
	sub.f32 	%f469, %f681, %f262;
	fma.rn.f32 	%f470, %f469, 0f3BBB989D, 0f3F000000;
	cvt.sat.f32.f32 	%f471, %f470;
	fma.rm.f32 	%f472, %f471, %f267, %f266;
	add.f32 	%f473, %f472, 0fCB40007F;
	neg.f32 	%f474, %f473;
	fma.rn.f32 	%f475, %f469, 0f3FB8AA3B, %f474;
	fma.rn.f32 	%f476, %f469, 0f32A57060, %f475;
	mov.b32 	%r506, %f472;
	shl.b32 	%r507, %r506, 23;
	mov.b32 	%f477, %r507;
	ex2.approx.ftz.f32 	%f478, %f476;
	mul.f32 	%f479, %f478, %f477;
	add.f32 	%f480, %f468, %f479;
	sub.f32 	%f481, %f683, %f262;
	fma.rn.f32 	%f482, %f481, 0f3BBB989D, 0f3F000000;
	cvt.sat.f32.f32 	%f483, %f482;
	fma.rm.f32 	%f484, %f483, %f267, %f266;
	add.f32 	%f485, %f484, 0fCB40007F;
	neg.f32 	%f486, %f485;
	fma.rn.f32 	%f487, %f481, 0f3FB8AA3B, %f486;
	fma.rn.f32 	%f488, %f481, 0f32A57060, %f487;
	mov.b32 	%r508, %f484;
	shl.b32 	%r509, %r508, 23;
	mov.b32 	%f489, %r509;
	ex2.approx.ftz.f32 	%f490, %f488;
	mul.f32 	%f491, %f490, %f489;
	add.f32 	%f492, %f480, %f491;
	sub.f32 	%f493, %f685, %f262;
	fma.rn.f32 	%f494, %f493, 0f3BBB989D, 0f3F000000;
	cvt.sat.f32.f32 	%f495, %f494;
	fma.rm.f32 	%f496, %f495, %f267, %f266;
	add.f32 	%f497, %f496, 0fCB40007F;
	neg.f32 	%f498, %f497;
	fma.rn.f32 	%f499, %f493, 0f3FB8AA3B, %f498;
	fma.rn.f32 	%f500, %f493, 0f32A57060, %f499;
	mov.b32 	%r510, %f496;
	shl.b32 	%r511, %r510, 23;
	mov.b32 	%f501, %r511;
	ex2.approx.ftz.f32 	%f502, %f500;
	mul.f32 	%f503, %f502, %f501;
	add.f32 	%f504, %f492, %f503;
	sub.f32 	%f505, %f687, %f262;
	fma.rn.f32 	%f506, %f505, 0f3BBB989D, 0f3F000000;
	cvt.sat.f32.f32 	%f507, %f506;
	fma.rm.f32 	%f508, %f507, %f267, %f266;
	add.f32 	%f509, %f508, 0fCB40007F;
	neg.f32 	%f510, %f509;
	fma.rn.f32 	%f511, %f505, 0f3FB8AA3B, %f510;
	fma.rn.f32 	%f512, %f505, 0f32A57060, %f511;
	mov.b32 	%r512, %f508;
	shl.b32 	%r513, %r512, 23;
	mov.b32 	%f513, %r513;
	ex2.approx.ftz.f32 	%f514, %f512;
	mul.f32 	%f515, %f514, %f513;
	add.f32 	%f516, %f504, %f515;
	sub.f32 	%f517, %f689, %f262;
	fma.rn.f32 	%f518, %f517, 0f3BBB989D, 0f3F000000;
	cvt.sat.f32.f32 	%f519, %f518;
	fma.rm.f32 	%f520, %f519, %f267, %f266;
	add.f32 	%f521, %f520, 0fCB40007F;
	neg.f32 	%f522, %f521;
	fma.rn.f32 	%f523, %f517, 0f3FB8AA3B, %f522;
	fma.rn.f32 	%f524, %f517, 0f32A57060, %f523;
	mov.b32 	%r514, %f520;
	shl.b32 	%r515, %r514, 23;
	mov.b32 	%f525, %r515;
	ex2.approx.ftz.f32 	%f526, %f524;
	mul.f32 	%f527, %f526, %f525;
	add.f32 	%f528, %f516, %f527;
	sub.f32 	%f529, %f691, %f262;
	fma.rn.f32 	%f530, %f529, 0f3BBB989D, 0f3F000000;
	cvt.sat.f32.f32 	%f531, %f530;
	fma.rm.f32 	%f532, %f531, %f267, %f266;
	add.f32 	%f533, %f532, 0fCB40007F;
	neg.f32 	%f534, %f533;
	fma.rn.f32 	%f535, %f529, 0f3FB8AA3B, %f534;
	fma.rn.f32 	%f536, %f529, 0f32A57060, %f535;
	mov.b32 	%r516, %f532;
	shl.b32 	%r517, %r516, 23;
	mov.b32 	%f537, %r517;
	ex2.approx.ftz.f32 	%f538, %f536;
	mul.f32 	%f539, %f538, %f537;
	add.f32 	%f540, %f528, %f539;
	sub.f32 	%f541, %f693, %f262;
	fma.rn.f32 	%f542, %f541, 0f3BBB989D, 0f3F000000;
	cvt.sat.f32.f32 	%f543, %f542;
	fma.rm.f32 	%f544, %f543, %f267, %f266;
	add.f32 	%f545, %f544, 0fCB40007F;
	neg.f32 	%f546, %f545;
	fma.rn.f32 	%f547, %f541, 0f3FB8AA3B, %f546;
	fma.rn.f32 	%f548, %f541, 0f32A57060, %f547;
	mov.b32 	%r518, %f544;
	shl.b32 	%r519, %r518, 23;
	mov.b32 	%f549, %r519;
	ex2.approx.ftz.f32 	%f550, %f548;
	mul.f32 	%f551, %f550, %f549;
	add.f32 	%f552, %f540, %f551;
	sub.f32 	%f553, %f695, %f262;
	fma.rn.f32 	%f554, %f553, 0f3BBB989D, 0f3F000000;
	cvt.sat.f32.f32 	%f555, %f554;
	fma.rm.f32 	%f556, %f555, %f267, %f266;
	add.f32 	%f557, %f556, 0fCB40007F;
	neg.f32 	%f558, %f557;
	fma.rn.f32 	%f559, %f553, 0f3FB8AA3B, %f558;
	fma.rn.f32 	%f560, %f553, 0f32A57060, %f559;
	mov.b32 	%r520, %f556;
	shl.b32 	%r521, %r520, 23;
	mov.b32 	%f561, %r521;
	ex2.approx.ftz.f32 	%f562, %f560;
	mul.f32 	%f563, %f562, %f561;
	add.f32 	%f564, %f552, %f563;
	sub.f32 	%f565, %f697, %f262;
	fma.rn.f32 	%f566, %f565, 0f3BBB989D, 0f3F000000;
	cvt.sat.f32.f32 	%f567, %f566;
	fma.rm.f32 	%f568, %f567, %f267, %f266;
	add.f32 	%f569, %f568, 0fCB40007F;
	neg.f32 	%f570, %f569;
	fma.rn.f32 	%f571, %f565, 0f3FB8AA3B, %f570;
	fma.rn.f32 	%f572, %f565, 0f32A57060, %f571;
	mov.b32 	%r522, %f568;
	shl.b32 	%r523, %r522, 23;
	mov.b32 	%f573, %r523;
	ex2.approx.ftz.f32 	%f574, %f572;
	mul.f32 	%f575, %f574, %f573;
	add.f32 	%f576, %f564, %f575;
	sub.f32 	%f577, %f699, %f262;
	fma.rn.f32 	%f578, %f577, 0f3BBB989D, 0f3F000000;
	cvt.sat.f32.f32 	%f579, %f578;
	fma.rm.f32 	%f580, %f579, %f267, %f266;
	add.f32 	%f581, %f580, 0fCB40007F;
	neg.f32 	%f582, %f581;
	fma.rn.f32 	%f583, %f577, 0f3FB8AA3B, %f582;
	fma.rn.f32 	%f584, %f577, 0f32A57060, %f583;
	mov.b32 	%r524, %f580;
	shl.b32 	%r525, %r524, 23;
	mov.b32 	%f585, %r525;
	ex2.approx.ftz.f32 	%f586, %f584;
	mul.f32 	%f587, %f586, %f585;
	add.f32 	%f588, %f576, %f587;
	sub.f32 	%f589, %f701, %f262;
	fma.rn.f32 	%f590, %f589, 0f3BBB989D, 0f3F000000;
	cvt.sat.f32.f32 	%f591, %f590;
	fma.rm.f32 	%f592, %f591, %f267, %f266;
	add.f32 	%f593, %f592, 0fCB40007F;
	neg.f32 	%f594, %f593;
	fma.rn.f32 	%f595, %f589, 0f3FB8AA3B, %f594;
	fma.rn.f32 	%f596, %f589, 0f32A57060, %f595;
	mov.b32 	%r526, %f592;
	shl.b32 	%r527, %r526, 23;
	mov.b32 	%f597, %r527;
	ex2.approx.ftz.f32 	%f598, %f596;
	mul.f32 	%f599, %f598, %f597;
	add.f32 	%f600, %f588, %f599;
	sub.f32 	%f601, %f703, %f262;
	fma.rn.f32 	%f602, %f601, 0f3BBB989D, 0f3F000000;
	cvt.sat.f32.f32 	%f603, %f602;
	fma.rm.f32 	%f604, %f603, %f267, %f266;
	add.f32 	%f605, %f604, 0fCB40007F;
	neg.f32 	%f606, %f605;
	fma.rn.f32 	%f607, %f601, 0f3FB8AA3B, %f606;
	fma.rn.f32 	%f608, %f601, 0f32A57060, %f607;
	mov.b32 	%r528, %f604;
	shl.b32 	%r529, %r528, 23;
	mov.b32 	%f609, %r529;
	ex2.approx.ftz.f32 	%f610, %f608;
	mul.f32 	%f611, %f610, %f609;
	add.f32 	%f612, %f600, %f611;
	sub.f32 	%f613, %f705, %f262;
	fma.rn.f32 	%f614, %f613, 0f3BBB989D, 0f3F000000;
	cvt.sat.f32.f32 	%f615, %f614;
	fma.rm.f32 	%f616, %f615, %f267, %f266;
	add.f32 	%f617, %f616, 0fCB40007F;
	neg.f32 	%f618, %f617;
	fma.rn.f32 	%f619, %f613, 0f3FB8AA3B, %f618;
	fma.rn.f32 	%f620, %f613, 0f32A57060, %f619;
	mov.b32 	%r530, %f616;
	shl.b32 	%r531, %r530, 23;
	mov.b32 	%f621, %r531;
	ex2.approx.ftz.f32 	%f622, %f620;
	mul.f32 	%f623, %f622, %f621;
	add.f32 	%f624, %f612, %f623;
	sub.f32 	%f625, %f707, %f262;
	fma.rn.f32 	%f626, %f625, 0f3BBB989D, 0f3F000000;
	cvt.sat.f32.f32 	%f627, %f626;
	fma.rm.f32 	%f628, %f627, %f267, %f266;
	add.f32 	%f629, %f628, 0fCB40007F;
	neg.f32 	%f630, %f629;
	fma.rn.f32 	%f631, %f625, 0f3FB8AA3B, %f630;
	fma.rn.f32 	%f632, %f625, 0f32A57060, %f631;
	mov.b32 	%r532, %f628;
	shl.b32 	%r533, %r532, 23;
	mov.b32 	%f633, %r533;
	ex2.approx.ftz.f32 	%f634, %f632;
	mul.f32 	%f635, %f634, %f633;
	add.f32 	%f636, %f624, %f635;
	mov.b32 	%r534, %f636;
	shfl.sync.bfly.b32	%r535|%p164, %r534, 16, 31, -1;
	mov.b32 	%f637, %r535;
	add.f32 	%f638, %f636, %f637;
	mov.b32 	%r536, %f638;
	shfl.sync.bfly.b32	%r537|%p165, %r536, 8, 31, -1;
	mov.b32 	%f639, %r537;
	add.f32 	%f640, %f638, %f639;
	mov.b32 	%r538, %f640;
	shfl.sync.bfly.b32	%r539|%p166, %r538, 4, 31, -1;
	mov.b32 	%f641, %r539;
	add.f32 	%f642, %f640, %f641;
	mov.b32 	%r540, %f642;
	shfl.sync.bfly.b32	%r541|%p167, %r540, 2, 31, -1;
	mov.b32 	%f643, %r541;
	add.f32 	%f644, %f642, %f643;
	mov.b32 	%r542, %f644;
	shfl.sync.bfly.b32	%r543|%p168, %r542, 1, 31, -1;
	mov.b32 	%f645, %r543;
	add.f32 	%f646, %f644, %f645;
	div.rn.f32 	%f127, %f275, %f646;
	div.rn.f32 	%f128, %f287, %f646;
	div.rn.f32 	%f129, %f299, %f646;
	div.rn.f32 	%f130, %f311, %f646;
	div.rn.f32 	%f131, %f323, %f646;
	div.rn.f32 	%f132, %f335, %f646;
	div.rn.f32 	%f133, %f347, %f646;
	div.rn.f32 	%f134, %f359, %f646;
	div.rn.f32 	%f135, %f371, %f646;
	div.rn.f32 	%f136, %f383, %f646;
	div.rn.f32 	%f137, %f395, %f646;
	div.rn.f32 	%f138, %f407, %f646;
	div.rn.f32 	%f139, %f419, %f646;
	div.rn.f32 	%f140, %f431, %f646;
	div.rn.f32 	%f141, %f443, %f646;
	div.rn.f32 	%f142, %f455, %f646;
	div.rn.f32 	%f143, %f467, %f646;
	div.rn.f32 	%f144, %f479, %f646;
	div.rn.f32 	%f145, %f491, %f646;
	div.rn.f32 	%f146, %f503, %f646;
	div.rn.f32 	%f147, %f515, %f646;
	div.rn.f32 	%f148, %f527, %f646;
	div.rn.f32 	%f149, %f539, %f646;
	div.rn.f32 	%f150, %f551, %f646;
	div.rn.f32 	%f151, %f563, %f646;
	div.rn.f32 	%f152, %f575, %f646;
	div.rn.f32 	%f153, %f587, %f646;
	div.rn.f32 	%f154, %f599, %f646;
	div.rn.f32 	%f155, %f611, %f646;
	div.rn.f32 	%f156, %f623, %f646;
	div.rn.f32 	%f157, %f635, %f646;
	mad.lo.s64 	%rd250, %rd252, %rd55, %rd8;
	shl.b64 	%rd251, %rd250, 2;
	add.s64 	%rd43, %rd39, %rd251;
	@%p158 bra 	$L__BB437_68;
	st.global.f32 	[%rd43], %f127;
$L__BB437_68:
	setp.le.s64 	%p169, %rd57, %rd9;
	@%p169 bra 	$L__BB437_70;
	st.global.f32 	[%rd43+128], %f128;
$L__BB437_70:
	setp.le.s64 	%p170, %rd57, %rd10;
	@%p170 bra 	$L__BB437_72;
	st.global.f32 	[%rd43+256], %f129;
$L__BB437_72:
	setp.le.s64 	%p171, %rd57, %rd11;
	@%p171 bra 	$L__BB437_74;
	st.global.f32 	[%rd43+384], %f130;
$L__BB437_74:
	setp.le.s64 	%p172, %rd57, %rd12;
	@%p172 bra 	$L__BB437_76;
	st.global.f32 	[%rd43+512], %f131;
$L__BB437_76:
	setp.le.s64 	%p173, %rd57, %rd13;
	@%p173 bra 	$L__BB437_78;
	st.global.f32 	[%rd43+640], %f132;
$L__BB437_78:
	setp.le.s64 	%p174, %rd57, %rd14;
	@%p174 bra 	$L__BB437_80;
	st.global.f32 	[%rd43+768], %f133;
$L__BB437_80:
	setp.le.s64 	%p175, %rd57, %rd15;
	@%p175 bra 	$L__BB437_82;
	st.global.f32 	[%rd43+896], %f134;
$L__BB437_82:
	setp.le.s64 	%p176, %rd57, %rd16;
	@%p176 bra 	$L__BB437_84;
	st.global.f32 	[%rd43+1024], %f135;
$L__BB437_84:
	setp.le.s64 	%p177, %rd57, %rd17;
	@%p177 bra 	$L__BB437_86;
	st.global.f32 	[%rd43+1152], %f136;
$L__BB437_86:
	setp.le.s64 	%p178, %rd57, %rd18;
	@%p178 bra 	$L__BB437_88;
	st.global.f32 	[%rd43+1280], %f137;
$L__BB437_88:
	setp.le.s64 	%p179, %rd57, %rd19;
	@%p179 bra 	$L__BB437_90;
	st.global.f32 	[%rd43+1408], %f138;
$L__BB437_90:
	setp.le.s64 	%p180, %rd57, %rd20;
	@%p180 bra 	$L__BB437_92;
	st.global.f32 	[%rd43+1536], %f139;
$L__BB437_92:
	setp.le.s64 	%p181, %rd57, %rd21;
	@%p181 bra 	$L__BB437_94;
	st.global.f32 	[%rd43+1664], %f140;
$L__BB437_94:
	setp.le.s64 	%p182, %rd57, %rd22;
	@%p182 bra 	$L__BB437_96;
	st.global.f32 	[%rd43+1792], %f141;
$L__BB437_96:
	setp.le.s64 	%p183, %rd57, %rd23;
	@%p183 bra 	$L__BB437_98;
	st.global.f32 	[%rd43+1920], %f142;
$L__BB437_98:
	setp.le.s64 	%p184, %rd57, %rd24;
	@%p184 bra 	$L__BB437_100;
	st.global.f32 	[%rd43+2048], %f143;
$L__BB437_100:
	setp.le.s64 	%p185, %rd57, %rd25;
	@%p185 bra 	$L__BB437_102;
	st.global.f32 	[%rd43+2176], %f144;
$L__BB437_102:
	setp.le.s64 	%p186, %rd57, %rd26;
	@%p186 bra 	$L__BB437_104;
	st.global.f32 	[%rd43+2304], %f145;
$L__BB437_104:
	setp.le.s64 	%p187, %rd57, %rd27;
	@%p187 bra 	$L__BB437_106;
	st.global.f32 	[%rd43+2432], %f146;
$L__BB437_106:
	setp.le.s64 	%p188, %rd57, %rd28;
	@%p188 bra 	$L__BB437_108;
	st.global.f32 	[%rd43+2560], %f147;
$L__BB437_108:
	setp.le.s64 	%p189, %rd57, %rd29;
	@%p189 bra 	$L__BB437_110;
	st.global.f32 	[%rd43+2688], %f148;
$L__BB437_110:
	setp.le.s64 	%p190, %rd57, %rd30;
	@%p190 bra 	$L__BB437_112;
	st.global.f32 	[%rd43+2816], %f149;
$L__BB437_112:
	setp.le.s64 	%p191, %rd57, %rd31;
	@%p191 bra 	$L__BB437_114;
	st.global.f32 	[%rd43+2944], %f150;
$L__BB437_114:
	setp.le.s64 	%p192, %rd57, %rd32;
	@%p192 bra 	$L__BB437_116;
	st.global.f32 	[%rd43+3072], %f151;
$L__BB437_116:
	setp.le.s64 	%p193, %rd57, %rd33;
	@%p193 bra 	$L__BB437_118;
	st.global.f32 	[%rd43+3200], %f152;
$L__BB437_118:
	setp.le.s64 	%p194, %rd57, %rd34;
	@%p194 bra 	$L__BB437_120;
	st.global.f32 	[%rd43+3328], %f153;
$L__BB437_120:
	setp.le.s64 	%p195, %rd57, %rd35;
	@%p195 bra 	$L__BB437_122;
	st.global.f32 	[%rd43+3456], %f154;
$L__BB437_122:
	setp.le.s64 	%p196, %rd57, %rd36;
	@%p196 bra 	$L__BB437_124;
	st.global.f32 	[%rd43+3584], %f155;
$L__BB437_124:
	setp.le.s64 	%p197, %rd57, %rd37;
	@%p197 bra 	$L__BB437_126;
	st.global.f32 	[%rd43+3712], %f156;
$L__BB437_126:
	setp.le.s64 	%p198, %rd57, %rd38;
	@%p198 bra 	$L__BB437_128;
	st.global.f32 	[%rd43+3840], %f157;
$L__BB437_128:
	add.s64 	%rd252, %rd252, %rd40;
	setp.lt.s64 	%p199, %rd252, %rd56;
	@%p199 bra 	$L__BB437_4;
$L__BB437_129:
	ret;

}
	// .globl	_Z15SoftmaxWarpImplI22BroadcastScaleMaskLoadIffbLm3EiE11DirectStoreIffEfLi1ELi32ELi32ELi1ELb0EL9Algorithm0EEvT_T0_ll
.visible .entry _Z15SoftmaxWarpImplI22BroadcastScaleMaskLoadIffbLm3EiE11DirectStoreIffEfLi1ELi32ELi32ELi1ELb0EL9Algorithm0EEvT_T0_ll(
	.param .align 8 .b8 _Z15SoftmaxWarpImplI22BroadcastScaleMaskLoadIffbLm3EiE11DirectStoreIffEfLi1ELi32ELi32ELi1ELb0EL9Algorithm0EEvT_T0_ll_param_0[112],
	.param .align 8 .b8 _Z15SoftmaxWarpImplI22BroadcastScaleMaskLoadIffbLm3EiE11DirectStoreIffEfLi1ELi32ELi32ELi1ELb0EL9Algorithm0EEvT_T0_ll_param_1[16],
	.param .u64 _Z15SoftmaxWarpImplI22BroadcastScaleMaskLoadIffbLm3EiE11DirectStoreIffEfLi1ELi32ELi32ELi1ELb0EL9Algorithm0EEvT_T0_ll_param_2,
	.param .u64 _Z15SoftmaxWarpImplI22BroadcastScaleMaskLoadIffbLm3EiE11DirectStoreIffEfLi1ELi32ELi32ELi1ELb0EL9Algorithm0EEvT_T0_ll_param_3
)
{
	.reg .pred 	%p<49>;
	.reg .b16 	%rs<41>;
	.reg .b32 	%r<529>;
	.reg .b32 	%f<571>;
	.reg .b64 	%rd<226>;

	ld.param.v2.f32 	{%f3, %f4}, [_Z15SoftmaxWarpImplI22BroadcastScaleMaskLoadIffbLm3EiE11DirectStoreIffEfLi1ELi32ELi32ELi1ELb0EL9Algorithm0EEvT_T0_ll_param_0+104];
	ld.param.u64 	%rd21, [_Z15SoftmaxWarpImplI22BroadcastScaleMaskLoadIffbLm3EiE11DirectStoreIffEfLi1ELi32ELi32ELi1ELb0EL9Algorithm0EEvT_T0_ll_param_0+96];
	ld.param.u32 	%r12, [_Z15SoftmaxWarpImplI22BroadcastScaleMaskLoadIffbLm3EiE11DirectStoreIffEfLi1ELi32ELi32ELi1ELb0EL9Algorithm0EEvT_T0_ll_param_0+80];
	ld.param.v2.u32 	{%r10, %r11}, [_Z15SoftmaxWarpImplI22BroadcastScaleMaskLoadIffbLm3EiE11DirectStoreIffEfLi1ELi32ELi32ELi1ELb0EL9Algorithm0EEvT_T0_ll_param_0+72];
	ld.param.v2.u32 	{%r7, %r8}, [_Z15SoftmaxWarpImplI22BroadcastScaleMaskLoadIffbLm3EiE11DirectStoreIffEfLi1ELi32ELi32ELi1ELb0EL9Algorithm0EEvT_T0_ll_param_0+48];
	ld.param.u64 	%rd17, [_Z15SoftmaxWarpImplI22BroadcastScaleMaskLoadIffbLm3EiE11DirectStoreIffEfLi1ELi32ELi32ELi1ELb0EL9Algorithm0EEvT_T0_ll_param_0+32];
	ld.param.u64 	%rd16, [_Z15SoftmaxWarpImplI22BroadcastScaleMaskLoadIffbLm3EiE11DirectStoreIffEfLi1ELi32ELi32ELi1ELb0EL9Algorithm0EEvT_T0_ll_param_0+24];
	ld.param.u64 	%rd15, [_Z15SoftmaxWarpImplI22BroadcastScaleMaskLoadIffbLm3EiE11DirectStoreIffEfLi1ELi32ELi32ELi1ELb0EL9Algorithm0EEvT_T0_ll_param_0+16];
	ld.param.u64 	%rd14, [_Z15SoftmaxWarpImplI22BroadcastScaleMaskLoadIffbLm3EiE11DirectStoreIffEfLi1ELi32ELi32ELi1ELb0EL9Algorithm0EEvT_T0_ll_param_0+8];
	ld.param.u64 	%rd13, [_Z15SoftmaxWarpImplI22BroadcastScaleMaskLoadIffbLm3EiE11DirectStoreIffEfLi1ELi32ELi32ELi1ELb0EL9Algorithm0EEvT_T0_ll_param_0];
	ld.param.u64 	%rd3, [_Z15SoftmaxWarpImplI22BroadcastScaleMaskLoadIffbLm3EiE11DirectStoreIffEfLi1ELi32ELi32ELi1ELb0EL9Algorithm0EEvT_T0_ll_param_1];
	ld.param.u64 	%rd4, [_Z15SoftmaxWarpImplI22BroadcastScaleMaskLoadIffbLm3EiE11DirectStoreIffEfLi1ELi32ELi32ELi1ELb0EL9Algorithm0EEvT_T0_ll_param_1+8];
	ld.param.u64 	%rd22, [_Z15SoftmaxWarpImplI22BroadcastScaleMaskLoadIffbLm3EiE11DirectStoreIffEfLi1ELi32ELi32ELi1ELb0EL9Algorithm0EEvT_T0_ll_param_2];
	ld.param.u64 	%rd23, [_Z15SoftmaxWarpImplI22BroadcastScaleMaskLoadIffbLm3EiE11DirectStoreIffEfLi1ELi32ELi32ELi1ELb0EL9Algorithm0EEvT_T0_ll_param_3];
	setp.lt.s64 	%p1, %rd23, 1025;
	@%p1 bra 	$L__BB438_2;
	mov.u64 	%rd24, $str;
	cvta.global.u64 	%rd25, %rd24;
	mov.u64 	%rd26, $str$1;
	cvta.global.u64 	%rd27, %rd26;
	mov.u64 	%rd28, __unnamed_429;
	cvta.global.u64 	%rd29, %rd28;
	{ // callseq 428, 0
	.param .b64 param0;
	st.param.b64 	[param0], %rd25;
	.param .b64 param1;
	st.param.b64 	[param1], %rd27;
	.param .b32 param2;
	st.param.b32 	[param2], 219;
	.param .b64 param3;
	st.param.b64 	[param3], %rd29;
	.param .b64 param4;
	st.param.b64 	[param4], 1;
	call.uni 
	__assertfail, 
	(
	param0, 
	param1, 
	param2, 
	param3, 
	param4
	);
	} // callseq 428
$L__BB438_2:
	mov.u32 	%r23, %ctaid.x;
	mov.u32 	%r24, %ntid.y;
	mov.u32 	%r25, %tid.y;
	mad.lo.s32 	%r26, %r23, %r24, %r25;
	mov.u32 	%r27, %nctaid.x;
	mul.lo.s32 	%r6, %r27, %r24;
	cvt.s64.s32 	%rd225, %r26;
	setp.le.s64 	%p2, %rd22, %rd225;
	@%p2 bra 	$L__BB438_5;
	cvta.to.global.u64 	%rd6, %rd13;
	cvta.to.global.u64 	%rd7, %rd14;
	mov.u32 	%r28, %tid.x;
	cvt.u64.u32 	%rd8, %r28;
	cvta.to.global.u64 	%rd9, %rd3;
	cvt.s64.s32 	%rd10, %r6;
$L__BB438_4:
	setp.eq.s64 	%p3, %rd17, 1;
	setp.eq.s64 	%p4, %rd16, 1;
	setp.eq.s64 	%p5, %rd15, 1;
	mad.lo.s64 	%rd30, %rd21, %rd225, %rd8;
	cvt.u32.u64 	%r29, %rd30;
	div.s32 	%r30, %r29, %r7;
	mul.lo.s32 	%r31, %r30, %r7;
	sub.s32 	%r32, %r29, %r31;
	div.s32 	%r33, %r32, %r8;
	mul.lo.s32 	%r34, %r33, %r8;
	sub.s32 	%r35, %r32, %r34;
	selp.b32 	%r36, 0, %r30, %p5;
	selp.b32 	%r37, 0, %r33, %p4;
	selp.b32 	%r38, 0, %r35, %p3;
	mul.lo.s32 	%r39, %r10, %r36;
	mad.lo.s32 	%r40, %r11, %r37, %r39;
	mad.lo.s32 	%r41, %r12, %r38, %r40;
	shl.b64 	%rd31, %rd30, 32;
	shr.s64 	%rd32, %rd31, 30;
	add.s64 	%rd33, %rd6, %rd32;
	ld.global.f32 	%f5, [%rd33];
	cvt.s64.s32 	%rd34, %r41;
	add.s64 	%rd35, %rd7, %rd34;
	ld.global.u8 	%rs9, [%rd35];
	setp.eq.s16 	%p6, %rs9, 0;
	mul.f32 	%f6, %f5, %f4;
	selp.f32 	%f7, %f3, %f6, %p6;
	max.f32 	%f8, %f7, 0fFF800000;
	add.s64 	%rd36, %rd30, 32;
	cvt.u32.u64 	%r42, %rd36;
	div.s32 	%r43, %r42, %r7;
	mul.lo.s32 	%r44, %r43, %r7;
	sub.s32 	%r45, %r42, %r44;
	div.s32 	%r46, %r45, %r8;
	mul.lo.s32 	%r47, %r46, %r8;
	sub.s32 	%r48, %r45, %r47;
	selp.b32 	%r49, 0, %r43, %p5;
	selp.b32 	%r50, 0, %r46, %p4;
	selp.b32 	%r51, 0, %r48, %p3;
	mul.lo.s32 	%r52, %r10, %r49;
	mad.lo.s32 	%r53, %r11, %r50, %r52;
	mad.lo.s32 	%r54, %r12, %r51, %r53;
	shl.b64 	%rd37, %rd36, 32;
	shr.s64 	%rd38, %rd37, 30;
	add.s64 	%rd39, %rd6, %rd38;
	ld.global.f32 	%f9, [%rd39];
	cvt.s64.s32 	%rd40, %r54;
	add.s64 	%rd41, %rd7, %rd40;
	ld.global.u8 	%rs10, [%rd41];
	setp.eq.s16 	%p7, %rs10, 0;
	mul.f32 	%f10, %f9, %f4;
	selp.f32 	%f11, %f3, %f10, %p7;
	max.f32 	%f12, %f8, %f11;
	add.s64 	%rd42, %rd30, 64;
	cvt.u32.u64 	%r55, %rd42;
	div.s32 	%r56, %r55, %r7;
	mul.lo.s32 	%r57, %r56, %r7;
	sub.s32 	%r58, %r55, %r57;
	div.s32 	%r59, %r58, %r8;
	mul.lo.s32 	%r60, %r59, %r8;
	sub.s32 	%r61, %r58, %r60;
	selp.b32 	%r62, 0, %r56, %p5;
	selp.b32 	%r63, 0, %r59, %p4;
	selp.b32 	%r64, 0, %r61, %p3;
	mul.lo.s32 	%r65, %r10, %r62;
	mad.lo.s32 	%r66, %r11, %r63, %r65;
	mad.lo.s32 	%r67, %r12, %r64, %r66;
	shl.b64 	%rd43, %rd42, 32;
	shr.s64 	%rd44, %rd43, 30;
	add.s64 	%rd45, %rd6, %rd44;
	ld.global.f32 	%f13, [%rd45];
	cvt.s64.s32 	%rd46, %r67;
	add.s64 	%rd47, %rd7, %rd46;
	ld.global.u8 	%rs11, [%rd47];
	setp.eq.s16 	%p8, %rs11, 0;
	mul.f32 	%f14, %f13, %f4;
	selp.f32 	%f15, %f3, %f14, %p8;
	max.f32 	%f16, %f12, %f15;
	add.s64 	%rd48, %rd30, 96;
	cvt.u32.u64 	%r68, %rd48;
	div.s32 	%r69, %r68, %r7;
	mul.lo.s32 	%r70, %r69, %r7;
	sub.s32 	%r71, %r68, %r70;
	div.s32 	%r72, %r71, %r8;
	mul.lo.s32 	%r73, %r72, %r8;
	sub.s32 	%r74, %r71, %r73;
	selp.b32 	%r75, 0, %r69, %p5;
	selp.b32 	%r76, 0, %r72, %p4;
	selp.b32 	%r77, 0, %r74, %p3;
	mul.lo.s32 	%r78, %r10, %r75;
	mad.lo.s32 	%r79, %r11, %r76, %r78;
	mad.lo.s32 	%r80, %r12, %r77, %r79;
	shl.b64 	%rd49, %rd48, 32;
	shr.s64 	%rd50, %rd49, 30;
	add.s64 	%rd51, %rd6, %rd50;
	ld.global.f32 	%f17, [%rd51];
	cvt.s64.s32 	%rd52, %r80;
	add.s64 	%rd53, %rd7, %rd52;
	ld.global.u8 	%rs12, [%rd53];
	setp.eq.s16 	%p9, %rs12, 0;
	mul.f32 	%f18, %f17, %f4;
	selp.f32 	%f19, %f3, %f18, %p9;
	max.f32 	%f20, %f16, %f19;
	add.s64 	%rd54, %rd30, 128;
	cvt.u32.u64 	%r81, %rd54;
	div.s32 	%r82, %r81, %r7;
	mul.lo.s32 	%r83, %r82, %r7;
	sub.s32 	%r84, %r81, %r83;
	div.s32 	%r85, %r84, %r8;
	mul.lo.s32 	%r86, %r85, %r8;
	sub.s32 	%r87, %r84, %r86;
	selp.b32 	%r88, 0, %r82, %p5;
	selp.b32 	%r89, 0, %r85, %p4;
	selp.b32 	%r90, 0, %r87, %p3;
	mul.lo.s32 	%r91, %r10, %r88;
	mad.lo.s32 	%r92, %r11, %r89, %r91;
	mad.lo.s32 	%r93, %r12, %r90, %r92;
	shl.b64 	%rd55, %rd54, 32;
	shr.s64 	%rd56, %rd55, 30;
	add.s64 	%rd57, %rd6, %rd56;
	ld.global.f32 	%f21, [%rd57];
	cvt.s64.s32 	%rd58, %r93;
	add.s64 	%rd59, %rd7, %rd58;
	ld.global.u8 	%rs13, [%rd59];
	setp.eq.s16 	%p10, %rs13, 0;
	mul.f32 	%f22, %f21, %f4;
	selp.f32 	%f23, %f3, %f22, %p10;
	max.f32 	%f24, %f20, %f23;
	add.s64 	%rd60, %rd30, 160;
	cvt.u32.u64 	%r94, %rd60;
	div.s32 	%r95, %r94, %r7;
	mul.lo.s32 	%r96, %r95, %r7;
	sub.s32 	%r97, %r94, %r96;
	div.s32 	%r98, %r97, %r8;
	mul.lo.s32 	%r99, %r98, %r8;
	sub.s32 	%r100, %r97, %r99;
	selp.b32 	%r101, 0, %r95, %p5;
	selp.b32 	%r102, 0, %r98, %p4;
	selp.b32 	%r103, 0, %r100, %p3;
	mul.lo.s32 	%r104, %r10, %r101;
	mad.lo.s32 	%r105, %r11, %r102, %r104;
	mad.lo.s32 	%r106, %r12, %r103, %r105;
	shl.b64 	%rd61, %rd60, 32;
	shr.s64 	%rd62, %rd61, 30;
	add.s64 	%rd63, %rd6, %rd62;
	ld.global.f32 	%f25, [%rd63];
	cvt.s64.s32 	%rd64, %r106;
	add.s64 	%rd65, %rd7, %rd64;
	ld.global.u8 	%rs14, [%rd65];
	setp.eq.s16 	%p11, %rs14, 0;
	mul.f32 	%f26, %f25, %f4;
	selp.f32 	%f27, %f3, %f26, %p11;
	max.f32 	%f28, %f24, %f27;
	add.s64 	%rd66, %rd30, 192;
	cvt.u32.u64 	%r107, %rd66;
	div.s32 	%r108, %r107, %r7;
	mul.lo.s32 	%r109, %r108, %r7;
	sub.s32 	%r110, %r107, %r109;
	div.s32 	%r111, %r110, %r8;
	mul.lo.s32 	%r112, %r111, %r8;
	sub.s32 	%r113, %r110, %r112;
	selp.b32 	%r114, 0, %r108, %p5;
	selp.b32 	%r115, 0, %r111, %p4;
	selp.b32 	%r116, 0, %r113, %p3;
	mul.lo.s32 	%r117, %r10, %r114;
	mad.lo.s32 	%r118, %r11, %r115, %r117;
	mad.lo.s32 	%r119, %r12, %r116, %r118;
	shl.b64 	%rd67, %rd66, 32;
	shr.s64 	%rd68, %rd67, 30;
	add.s64 	%rd69, %rd6, %rd68;
	ld.global.f32 	%f29, [%rd69];
	cvt.s64.s32 	%rd70, %r119;
	add.s64 	%rd71, %rd7, %rd70;
	ld.global.u8 	%rs15, [%rd71];
	setp.eq.s16 	%p12, %rs15, 0;
	mul.f32 	%f30, %f29, %f4;
	selp.f32 	%f31, %f3, %f30, %p12;
	max.f32 	%f32, %f28, %f31;
	add.s64 	%rd72, %rd30, 224;
	cvt.u32.u64 	%r120, %rd72;
	div.s32 	%r121, %r120, %r7;
	mul.lo.s32 	%r122, %r121, %r7;
	sub.s32 	%r123, %r120, %r122;
	div.s32 	%r124, %r123, %r8;
	mul.lo.s32 	%r125, %r124, %r8;
	sub.s32 	%r126, %r123, %r125;
	selp.b32 	%r127, 0, %r121, %p5;
	selp.b32 	%r128, 0, %r124, %p4;
	selp.b32 	%r129, 0, %r126, %p3;
	mul.lo.s32 	%r130, %r10, %r127;
	mad.lo.s32 	%r131, %r11, %r128, %r130;
	mad.lo.s32 	%r132, %r12, %r129, %r131;
	shl.b64 	%rd73, %rd72, 32;
	shr.s64 	%rd74, %rd73, 30;
	add.s64 	%rd75, %rd6, %rd74;
	ld.global.f32 	%f33, [%rd75];
	cvt.s64.s32 	%rd76, %r132;
	add.s64 	%rd77, %rd7, %rd76;
	ld.global.u8 	%rs16, [%rd77];
	setp.eq.s16 	%p13, %rs16, 0;
	mul.f32 	%f34, %f33, %f4;
	selp.f32 	%f35, %f3, %f34, %p13;
	max.f32 	%f36, %f32, %f35;
	add.s64 	%rd78, %rd30, 256;
	cvt.u32.u64 	%r133, %rd78;
	div.s32 	%r134, %r133, %r7;
	mul.lo.s32 	%r135, %r134, %r7;
	sub.s32 	%r136, %r133, %r135;
	div.s32 	%r137, %r136, %r8;
	mul.lo.s32 	%r138, %r137, %r8;
	sub.s32 	%r139, %r136, %r138;
	selp.b32 	%r140, 0, %r134, %p5;
	selp.b32 	%r141, 0, %r137, %p4;
	selp.b32 	%r142, 0, %r139, %p3;
	mul.lo.s32 	%r143, %r10, %r140;
	mad.lo.s32 	%r144, %r11, %r141, %r143;
	mad.lo.s32 	%r145, %r12, %r142, %r144;
	shl.b64 	%rd79, %rd78, 32;
	shr.s64 	%rd80, %rd79, 30;
	add.s64 	%rd81, %rd6, %rd80;
	ld.global.f32 	%f37, [%rd81];
	cvt.s64.s32 	%rd82, %r145;
	add.s64 	%rd83, %rd7, %rd82;
	ld.global.u8 	%rs17, [%rd83];
	setp.eq.s16 	%p14, %rs17, 0;
	mul.f32 	%f38, %f37, %f4;
	selp.f32 	%f39, %f3, %f38, %p14;
	max.f32 	%f40, %f36, %f39;
	add.s64 	%rd84, %rd30, 288;
	cvt.u32.u64 	%r146, %rd84;
	div.s32 	%r147, %r146, %r7;
	mul.lo.s32 	%r148, %r147, %r7;
	sub.s32 	%r149, %r146, %r148;
	div.s32 	%r150, %r149, %r8;
	mul.lo.s32 	%r151, %r150, %r8;
	sub.s32 	%r152, %r149, %r151;
	selp.b32 	%r153, 0, %r147, %p5;
	selp.b32 	%r154, 0, %r150, %p4;
	selp.b32 	%r155, 0, %r152, %p3;
	mul.lo.s32 	%r156, %r10, %r153;
	mad.lo.s32 	%r157, %r11, %r154, %r156;
	mad.lo.s32 	%r158, %r12, %r155, %r157;
	shl.b64 	%rd85, %rd84, 32;
	shr.s64 	%rd86, %rd85, 30;
	add.s64 	%rd87, %rd6, %rd86;
	ld.global.f32 	%f41, [%rd87];
	cvt.s64.s32 	%rd88, %r158;
	add.s64 	%rd89, %rd7, %rd88;
	ld.global.u8 	%rs18, [%rd89];
	setp.eq.s16 	%p15, %rs18, 0;
	mul.f32 	%f42, %f41, %f4;
	selp.f32 	%f43, %f3, %f42, %p15;
	max.f32 	%f44, %f40, %f43;
	add.s64 	%rd90, %rd30, 320;
	cvt.u32.u64 	%r159, %rd90;
	div.s32 	%r160, %r159, %r7;
	mul.lo.s32 	%r161, %r160, %r7;
	sub.s32 	%r162, %r159, %r161;
	div.s32 	%r163, %r162, %r8;
	mul.lo.s32 	%r164, %r163, %r8;
	sub.s32 	%r165, %r162, %r164;
	selp.b32 	%r166, 0, %r160, %p5;
	selp.b32 	%r167, 0, %r163, %p4;
	selp.b32 	%r168, 0, %r165, %p3;
	mul.lo.s32 	%r169, %r10, %r166;
	mad.lo.s32 	%r170, %r11, %r167, %r169;
	mad.lo.s32 	%r171, %r12, %r168, %r170;
	shl.b64 	%rd91, %rd90, 32;
	shr.s64 	%rd92, %rd91, 30;
	add.s64 	%rd93, %rd6, %rd92;
	ld.global.f32 	%f45, [%rd93];
	cvt.s64.s32 	%rd94, %r171;
	add.s64 	%rd95, %rd7, %rd94;
	ld.global.u8 	%rs19, [%rd95];
	setp.eq.s16 	%p16, %rs19, 0;
	mul.f32 	%f46, %f45, %f4;
	selp.f32 	%f47, %f3, %f46, %p16;
	max.f32 	%f48, %f44, %f47;
	add.s64 	%rd96, %rd30, 352;
	cvt.u32.u64 	%r172, %rd96;
	div.s32 	%r173, %r172, %r7;
	mul.lo.s32 	%r174, %r173, %r7;
	sub.s32 	%r175, %r172, %r174;
	div.s32 	%r176, %r175, %r8;
	mul.lo.s32 	%r177, %r176, %r8;
	sub.s32 	%r178, %r175, %r177;
	selp.b32 	%r179, 0, %r173, %p5;
	selp.b32 	%r180, 0, %r176, %p4;
	selp.b32 	%r181, 0, %r178, %p3;
	mul.lo.s32 	%r182, %r10, %r179;
	mad.lo.s32 	%r183, %r11, %r180, %r182;
	mad.lo.s32 	%r184, %r12, %r181, %r183;
	shl.b64 	%rd97, %rd96, 32;
	shr.s64 	%rd98, %rd97, 30;
	add.s64 	%rd99, %rd6, %rd98;
	ld.global.f32 	%f49, [%rd99];
	cvt.s64.s32 	%rd100, %r184;
	add.s64 	%rd101, %rd7, %rd100;
	ld.global.u8 	%rs20, [%rd101];
	setp.eq.s16 	%p17, %rs20, 0;
	mul.f32 	%f50, %f49, %f4;
	selp.f32 	%f51, %f3, %f50, %p17;
	max.f32 	%f52, %f48, %f51;
	add.s64 	%rd102, %rd30, 384;
	cvt.u32.u64 	%r185, %rd102;
	div.s32 	%r186, %r185, %r7;
	mul.lo.s32 	%r187, %r186, %r7;
	sub.s32 	%r188, %r185, %r187;
	div.s32 	%r189, %r188, %r8;
	mul.lo.s32 	%r190, %r189, %r8;
	sub.s32 	%r191, %r188, %r190;
	selp.b32 	%r192, 0, %r186, %p5;
	selp.b32 	%r193, 0, %r189, %p4;
	selp.b32 	%r194, 0, %r191, %p3;
	mul.lo.s32 	%r195, %r10, %r192;
	mad.lo.s32 	%r196, %r11, %r193, %r195;
	mad.lo.s32 	%r197, %r12, %r194, %r196;
	shl.b64 	%rd103, %rd102, 32;
	shr.s64 	%rd104, %rd103, 30;
	add.s64 	%rd105, %rd6, %rd104;
	ld.global.f32 	%f53, [%rd105];
	cvt.s64.s32 	%rd106, %r197;
	add.s64 	%rd107, %rd7, %rd106;
	ld.global.u8 	%rs21, [%rd107];
	setp.eq.s16 	%p18, %rs21, 0;
	mul.f32 	%f54, %f53, %f4;
	selp.f32 	%f55, %f3, %f54, %p18;
	max.f32 	%f56, %f52, %f55;
	add.s64 	%rd108, %rd30, 416;
	cvt.u32.u64 	%r198, %rd108;
	div.s32 	%r199, %r198, %r7;
	mul.lo.s32 	%r200, %r199, %r7;
	sub.s32 	%r201, %r198, %r200;
	div.s32 	%r202, %r201, %r8;
	mul.lo.s32 	%r203, %r202, %r8;
	sub.s32 	%r204, %r201, %r203;
	selp.b32 	%r205, 0, %r199, %p5;
	selp.b32 	%r206, 0, %r202, %p4;
	selp.b32 	%r207, 0, %r204, %p3;
	mul.lo.s32 	%r208, %r10, %r205;
	mad.lo.s32 	%r209, %r11, %r206, %r208;
	mad.lo.s32 	%r210, %r12, %r207, %r209;
	shl.b64 	%rd109, %rd108, 32;
	shr.s64 	%rd110, %rd109, 30;
	add.s64 	%rd111, %rd6, %rd110;
	ld.global.f32 	%f57, [%rd111];
	cvt.s64.s32 	%rd112, %r210;
	add.s64 	%rd113, %rd7, %rd112;
	ld.global.u8 	%rs22, [%rd113];
	setp.eq.s16 	%p19, %rs22, 0;
	mul.f32 	%f58, %f57, %f4;
	selp.f32 	%f59, %f3, %f58, %p19;
	max.f32 	%f60, %f56, %f59;
	add.s64 	%rd114, %rd30, 448;
	cvt.u32.u64 	%r211, %rd114;
	div.s32 	%r212, %r211, %r7;
	mul.lo.s32 	%r213, %r212, %r7;
	sub.s32 	%r214, %r211, %r213;
	div.s32 	%r215, %r214, %r8;
	mul.lo.s32 	%r216, %r215, %r8;
	sub.s32 	%r217, %r214, %r216;
	selp.b32 	%r218, 0, %r212, %p5;
	selp.b32 	%r219, 0, %r215, %p4;
	selp.b32 	%r220, 0, %r217, %p3;
	mul.lo.s32 	%r221, %r10, %r218;
	mad.lo.s32 	%r222, %r11, %r219, %r221;
	mad.lo.s32 	%r223, %r12, %r220, %r222;
	shl.b64 	%rd115, %rd114, 32;
	shr.s64 	%rd116, %rd115, 30;
	add.s64 	%rd117, %rd6, %rd116;
	ld.global.f32 	%f61, [%rd117];
	cvt.s64.s32 	%rd118, %r223;
	add.s64 	%rd119, %rd7, %rd118;
	ld.global.u8 	%rs23, [%rd119];
	setp.eq.s16 	%p20, %rs23, 0;
	mul.f32 	%f62, %f61, %f4;
	selp.f32 	%f63, %f3, %f62, %p20;
	max.f32 	%f64, %f60, %f63;
	add.s64 	%rd120, %rd30, 480;
	cvt.u32.u64 	%r224, %rd120;
	div.s32 	%r225, %r224, %r7;
	mul.lo.s32 	%r226, %r225, %r7;
	sub.s32 	%r227, %r224, %r226;
	div.s32 	%r228, %r227, %r8;
	mul.lo.s32 	%r229, %r228, %r8;
	sub.s32 	%r230, %r227, %r229;
	selp.b32 	%r231, 0, %r225, %p5;
	selp.b32 	%r232, 0, %r228, %p4;
	selp.b32 	%r233, 0, %r230, %p3;
	mul.lo.s32 	%r234, %r10, %r231;
	mad.lo.s32 	%r235, %r11, %r232, %r234;
	mad.lo.s32 	%r236, %r12, %r233, %r235;
	shl.b64 	%rd121, %rd120, 32;
	shr.s64 	%rd122, %rd121, 30;
	add.s64 	%rd123, %rd6, %rd122;
	ld.global.f32 	%f65, [%rd123];
	cvt.s64.s32 	%rd124, %r236;
	add.s64 	%rd125, %rd7, %rd124;
	ld.global.u8 	%rs24, [%rd125];
	setp.eq.s16 	%p21, %rs24, 0;
	mul.f32 	%f66, %f65, %f4;
	selp.f32 	%f67, %f3, %f66, %p21;
	max.f32 	%f68, %f64, %f67;
	add.s64 	%rd126, %rd30, 512;
	cvt.u32.u64 	%r237, %rd126;
	div.s32 	%r238, %r237, %r7;
	mul.lo.s32 	%r239, %r238, %r7;
	sub.s32 	%r240, %r237, %r239;
	div.s32 	%r241, %r240, %r8;
	mul.lo.s32 	%r242, %r241, %r8;
	sub.s32 	%r243, %r240, %r242;
	selp.b32 	%r244, 0, %r238, %p5;
	selp.b32 	%r245, 0, %r241, %p4;
	selp.b32 	%r246, 0, %r243, %p3;
	mul.lo.s32 	%r247, %r10, %r244;
	mad.lo.s32 	%r248, %r11, %r245, %r247;
	mad.lo.s32 	%r249, %r12, %r246, %r248;
	shl.b64 	%rd127, %rd126, 32;
	shr.s64 	%rd128, %rd127, 30;
	add.s64 	%rd129, %rd6, %rd128;
	ld.global.f32 	%f69, [%rd129];
	cvt.s64.s32 	%rd130, %r249;
	add.s64 	%rd131, %rd7, %rd130;
	ld.global.u8 	%rs25, [%rd131];
	setp.eq.s16 	%p22, %rs25, 0;
	mul.f32 	%f70, %f69, %f4;
	selp.f32 	%f71, %f3, %f70, %p22;
	max.f32 	%f72, %f68, %f71;
	add.s64 	%rd132, %rd30, 544;
	cvt.u32.u64 	%r250, %rd132;
	div.s32 	%r251, %r250, %r7;
	mul.lo.s32 	%r252, %r251, %r7;
	sub.s32 	%r253, %r250, %r252;
	div.s32 	%r254, %r253, %r8;
	mul.lo.s32 	%r255, %r254, %r8;
	sub.s32 	%r256, %r253, %r255;
	selp.b32 	%r257, 0, %r251, %p5;
	selp.b32 	%r258, 0, %r254, %p4;
	selp.b32 	%r259, 0, %r256, %p3;
	mul.lo.s32 	%r260, %r10, %r257;
	mad.lo.s32 	%r261, %r11, %r258, %r260;
	mad.lo.s32 	%r262, %r12, %r259, %r261;
	shl.b64 	%rd133, %rd132, 32;
	shr.s64 	%rd134, %rd133, 30;
	add.s64 	%rd135, %rd6, %rd134;
	ld.global.f32 	%f73, [%rd135];
	cvt.s64.s32 	%rd136, %r262;
	add.s64 	%rd137, %rd7, %rd136;
	ld.global.u8 	%rs26, [%rd137];
	setp.eq.s16 	%p23, %rs26, 0;
	mul.f32 	%f74, %f73, %f4;
	selp.f32 	%f75, %f3, %f74, %p23;
	max.f32 	%f76, %f72, %f75;
	add.s64 	%rd138, %rd30, 576;
	cvt.u32.u64 	%r263, %rd138;
	div.s32 	%r264, %r263, %r7;
	mul.lo.s32 	%r265, %r264, %r7;
	sub.s32 	%r266, %r263, %r265;
	div.s32 	%r267, %r266, %r8;
	mul.lo.s32 	%r268, %r267, %r8;
	sub.s32 	%r269, %r266, %r268;
	selp.b32 	%r270, 0, %r264, %p5;
	selp.b32 	%r271, 0, %r267, %p4;
	selp.b32 	%r272, 0, %r269, %p3;
	mul.lo.s32 	%r273, %r10, %r270;
	mad.lo.s32 	%r274, %r11, %r271, %r273;
	mad.lo.s32 	%r275, %r12, %r272, %r274;
	shl.b64 	%rd139, %rd138, 32;
	shr.s64 	%rd140, %rd139, 30;
	add.s64 	%rd141, %rd6, %rd140;
	ld.global.f32 	%f77, [%rd141];
	cvt.s64.s32 	%rd142, %r275;
	add.s64 	%rd143, %rd7, %rd142;
	ld.global.u8 	%rs27, [%rd143];
	setp.eq.s16 	%p24, %rs27, 0;
	mul.f32 	%f78, %f77, %f4;
	selp.f32 	%f79, %f3, %f78, %p24;
	max.f32 	%f80, %f76, %f79;
	add.s64 	%rd144, %rd30, 608;
	cvt.u32.u64 	%r276, %rd144;
	div.s32 	%r277, %r276, %r7;
	mul.lo.s32 	%r278, %r277, %r7;
	sub.s32 	%r279, %r276, %r278;
	div.s32 	%r280, %r279, %r8;
	mul.lo.s32 	%r281, %r280, %r8;
	sub.s32 	%r282, %r279, %r281;
	selp.b32 	%r283, 0, %r277, %p5;
	selp.b32 	%r284, 0, %r280, %p4;
	selp.b32 	%r285, 0, %r282, %p3;
	mul.lo.s32 	%r286, %r10, %r283;
	mad.lo.s32 	%r287, %r11, %r284, %r286;
	mad.lo.s32 	%r288, %r12, %r285, %r287;
	shl.b64 	%rd145, %rd144, 32;
	shr.s64 	%rd146, %rd145, 30;
	add.s64 	%rd147, %rd6, %rd146;
	ld.global.f32 	%f81, [%rd147];
	cvt.s64.s32 	%rd148, %r288;
	add.s64 	%rd149, %rd7, %rd148;
	ld.global.u8 	%rs28, [%rd149];
	setp.eq.s16 	%p25, %rs28, 0;
	mul.f32 	%f82, %f81, %f4;
	selp.f32 	%f83, %f3, %f82, %p25;
	max.f32 	%f84, %f80, %f83;
	add.s64 	%rd150, %rd30, 640;
	cvt.u32.u64 	%r289, %rd150;
	div.s32 	%r290, %r289, %r7;
	mul.lo.s32 	%r291, %r290, %r7;
	sub.s32 	%r292, %r289, %r291;
	div.s32 	%r293, %r292, %r8;
	mul.lo.s32 	%r294, %r293, %r8;
	sub.s32 	%r295, %r292, %r294;
	selp.b32 	%r296, 0, %r290, %p5;
	selp.b32 	%r297, 0, %r293, %p4;
	selp.b32 	%r298, 0, %r295, %p3;
	mul.lo.s32 	%r299, %r10, %r296;
	mad.lo.s32 	%r300, %r11, %r297, %r299;
	mad.lo.s32 	%r301, %r12, %r298, %r300;
	shl.b64 	%rd151, %rd150, 32;
	shr.s64 	%rd152, %rd151, 30;
	add.s64 	%rd153, %rd6, %rd152;
	ld.global.f32 	%f85, [%rd153];
	cvt.s64.s32 	%rd154, %r301;
	add.s64 	%rd155, %rd7, %rd154;
	ld.global.u8 	%rs29, [%rd155];
	setp.eq.s16 	%p26, %rs29, 0;
	mul.f32 	%f86, %f85, %f4;
	selp.f32 	%f87, %f3, %f86, %p26;
	max.f32 	%f88, %f84, %f87;
	add.s64 	%rd156, %rd30, 672;
	cvt.u32.u64 	%r302, %rd156;
	div.s32 	%r303, %r302, %r7;
	mul.lo.s32 	%r304, %r303, %r7;
	sub.s32 	%r305, %r302, %r304;
	div.s32 	%r306, %r305, %r8;
	mul.lo.s32 	%r307, %r306, %r8;
	sub.s32 	%r308, %r305, %r307;
	selp.b32 	%r309, 0, %r303, %p5;
	selp.b32 	%r310, 0, %r306, %p4;
	selp.b32 	%r311, 0, %r308, %p3;
	mul.lo.s32 	%r312, %r10, %r309;
	mad.lo.s32 	%r313, %r11, %r310, %r312;
	mad.lo.s32 	%r314, %r12, %r311, %r313;
	shl.b64 	%rd157, %rd156, 32;
	shr.s64 	%rd158, %rd157, 30;
	add.s64 	%rd159, %rd6, %rd158;
	ld.global.f32 	%f89, [%rd159];
	cvt.s64.s32 	%rd160, %r314;
	add.s64 	%rd161, %rd7, %rd160;
	ld.global.u8 	%rs30, [%rd161];
	setp.eq.s16 	%p27, %rs30, 0;
	mul.f32 	%f90, %f89, %f4;
	selp.f32 	%f91, %f3, %f90, %p27;
	max.f32 	%f92, %f88, %f91;
	add.s64 	%rd162, %rd30, 704;
	cvt.u32.u64 	%r315, %rd162;
	div.s32 	%r316, %r315, %r7;
	mul.lo.s32 	%r317, %r316, %r7;
	sub.s32 	%r318, %r315, %r317;
	div.s32 	%r319, %r318, %r8;
	mul.lo.s32 	%r320, %r319, %r8;
	sub.s32 	%r321, %r318, %r320;
	selp.b32 	%r322, 0, %r316, %p5;
	selp.b32 	%r323, 0, %r319, %p4;
	selp.b32 	%r324, 0, %r321, %p3;
	mul.lo.s32 	%r325, %r10, %r322;
	mad.lo.s32 	%r326, %r11, %r323, %r325;
	mad.lo.s32 	%r327, %r12, %r324, %r326;
	shl.b64 	%rd163, %rd162, 32;
	shr.s64 	%rd164, %rd163, 30;
	add.s64 	%rd165, %rd6, %rd164;
	ld.global.f32 	%f93, [%rd165];
	cvt.s64.s32 	%rd166, %r327;
	add.s64 	%rd167, %rd7, %rd166;
	ld.global.u8 	%rs31, [%rd167];
	setp.eq.s16 	%p28, %rs31, 0;
	mul.f32 	%f94, %f93, %f4;
	selp.f32 	%f95, %f3, %f94, %p28;
	max.f32 	%f96, %f92, %f95;
	add.s64 	%rd168, %rd30, 736;
	cvt.u32.u64 	%r328, %rd168;
	div.s32 	%r329, %r328, %r7;
	mul.lo.s32 	%r330, %r329, %r7;
	sub.s32 	%r331, %r328, %r330;
	div.s32 	%r332, %r331, %r8;
	mul.lo.s32 	%r333, %r332, %r8;
	sub.s32 	%r334, %r331, %r333;
	selp.b32 	%r335, 0, %r329, %p5;
	selp.b32 	%r336, 0, %r332, %p4;
	selp.b32 	%r337, 0, %r334, %p3;
	mul.lo.s32 	%r338, %r10, %r335;
	mad.lo.s32 	%r339, %r11, %r336, %r338;
	mad.lo.s32 	%r340, %r12, %r337, %r339;
	shl.b64 	%rd169, %rd168, 32;
	shr.s64 	%rd170, %rd169, 30;
	add.s64 	%rd171, %rd6, %rd170;
	ld.global.f32 	%f97, [%rd171];
	cvt.s64.s32 	%rd172, %r340;
	add.s64 	%rd173, %rd7, %rd172;
	ld.global.u8 	%rs32, [%rd173];
	setp.eq.s16 	%p29, %rs32, 0;
	mul.f32 	%f98, %f97, %f4;
	selp.f32 	%f99, %f3, %f98, %p29;
	max.f32 	%f100, %f96, %f99;
	add.s64 	%rd174, %rd30, 768;
	cvt.u32.u64 	%r341, %rd174;
	div.s32 	%r342, %r341, %r7;
	mul.lo.s32 	%r343, %r342, %r7;
	sub.s32 	%r344, %r341, %r343;
	div.s32 	%r345, %r344, %r8;
	mul.lo.s32 	%r346, %r345, %r8;
	sub.s32 	%r347, %r344, %r346;
	selp.b32 	%r348, 0, %r342, %p5;
	selp.b32 	%r349, 0, %r345, %p4;
	selp.b32 	%r350, 0, %r347, %p3;
	mul.lo.s32 	%r351, %r10, %r348;
	mad.lo.s32 	%r352, %r11, %r349, %r351;
	mad.lo.s32 	%r353, %r12, %r350, %r352;
	shl.b64 	%rd175, %rd174, 32;
	shr.s64 	%rd176, %rd175, 30;
	add.s64 	%rd177, %rd6, %rd176;
	ld.global.f32 	%f101, [%rd177];
	cvt.s64.s32 	%rd178, %r353;
	add.s64 	%rd179, %rd7, %rd178;
	ld.global.u8 	%rs33, [%rd179];
	setp.eq.s16 	%p30, %rs33, 0;
	mul.f32 	%f102, %f101, %f4;
	selp.f32 	%f103, %f3, %f102, %p30;
	max.f32 	%f104, %f100, %f103;
	add.s64 	%rd180, %rd30, 800;
	cvt.u32.u64 	%r354, %rd180;
	div.s32 	%r355, %r354, %r7;
	mul.lo.s32 	%r356, %r355, %r7;
	sub.s32 	%r357, %r354, %r356;
	div.s32 	%r358, %r357, %r8;
	mul.lo.s32 	%r359, %r358, %r8;
	sub.s32 	%r360, %r357, %r359;
	selp.b32 	%r361, 0, %r355, %p5;
	selp.b32 	%r362, 0, %r358, %p4;
	selp.b32 	%r363, 0, %r360, %p3;
	mul.lo.s32 	%r364, %r10, %r361;
	mad.lo.s32 	%r365, %r11, %r362, %r364;
	mad.lo.s32 	%r366, %r12, %r363, %r365;
	shl.b64 	%rd181, %rd180, 32;
	shr.s64 	%rd182, %rd181, 30;
	add.s64 	%rd183, %rd6, %rd182;
	ld.global.f32 	%f105, [%rd183];
	cvt.s64.s32 	%rd184, %r366;
	add.s64 	%rd185, %rd7, %rd184;
	ld.global.u8 	%rs34, [%rd185];
	setp.eq.s16 	%p31, %rs34, 0;
	mul.f32 	%f106, %f105, %f4;
	selp.f32 	%f107, %f3, %f106, %p31;
	max.f32 	%f108, %f104, %f107;
	add.s64 	%rd186, %rd30, 832;
	cvt.u32.u64 	%r367, %rd186;
	div.s32 	%r368, %r367, %r7;
	mul.lo.s32 	%r369, %r368, %r7;
	sub.s32 	%r370, %r367, %r369;
	div.s32 	%r371, %r370, %r8;
	mul.lo.s32 	%r372, %r371, %r8;
	sub.s32 	%r373, %r370, %r372;
	selp.b32 	%r374, 0, %r368, %p5;
	selp.b32 	%r375, 0, %r371, %p4;
	selp.b32 	%r376, 0, %r373, %p3;
	mul.lo.s32 	%r377, %r10, %r374;
	mad.lo.s32 	%r378, %r11, %r375, %r377;
	mad.lo.s32 	%r379, %r12, %r376, %r378;
	shl.b64 	%rd187, %rd186, 32;
	shr.s64 	%rd188, %rd187, 30;
	add.s64 	%rd189, %rd6, %rd188;
	ld.global.f32 	%f109, [%rd189];
	cvt.s64.s32 	%rd190, %r379;
	add.s64 	%rd191, %rd7, %rd190;
	ld.global.u8 	%rs35, [%rd191];
	setp.eq.s16 	%p32, %rs35, 0;
	mul.f32 	%f110, %f109, %f4;
	selp.f32 	%f111, %f3, %f110, %p32;
	max.f32 	%f112, %f108, %f111;
	add.s64 	%rd192, %rd30, 864;
	cvt.u32.u64 	%r380, %rd192;
	div.s32 	%r381, %r380, %r7;
	mul.lo.s32 	%r382, %r381, %r7;
	sub.s32 	%r383, %r380, %r382;
	div.s32 	%r384, %r383, %r8;
	mul.lo.s32 	%r385, %r384, %r8;
	sub.s32 	%r386, %r383, %r385;
	selp.b32 	%r387, 0, %r381, %p5;
	selp.b32 	%r388, 0, %r384, %p4;
	selp.b32 	%r389, 0, %r386, %p3;
	mul.lo.s32 	%r390, %r10, %r387;
	mad.lo.s32 	%r391, %r11, %r388, %r390;
	mad.lo.s32 	%r392, %r12, %r389, %r391;
	shl.b64 	%rd193, %rd192, 32;
	shr.s64 	%rd194, %rd193, 30;
	add.s64 	%rd195, %rd6, %rd194;
	ld.global.f32 	%f113, [%rd195];
	cvt.s64.s32 	%rd196, %r392;
	add.s64 	%rd197, %rd7, %rd196;
	ld.global.u8 	%rs36, [%rd197];
	setp.eq.s16 	%p33, %rs36, 0;
	mul.f32 	%f114, %f113, %f4;
	selp.f32 	%f115, %f3, %f114, %p33;
	max.f32 	%f116, %f112, %f115;
	add.s64 	%rd198, %rd30, 896;
	cvt.u32.u64 	%r393, %rd198;
	div.s32 	%r394, %r393, %r7;
	mul.lo.s32 	%r395, %r394, %r7;
	sub.s32 	%r396, %r393, %r395;
	div.s32 	%r397, %r396, %r8;
	mul.lo.s32 	%r398, %r397, %r8;
	sub.s32 	%r399, %r396, %r398;
	selp.b32 	%r400, 0, %r394, %p5;
	selp.b32 	%r401, 0, %r397, %p4;
	selp.b32 	%r402, 0, %r399, %p3;
	mul.lo.s32 	%r403, %r10, %r400;
	mad.lo.s32 	%r404, %r11, %r401, %r403;
	mad.lo.s32 	%r405, %r12, %r402, %r404;
	shl.b64 	%rd199, %rd198, 32;
	shr.s64 	%rd200, %rd199, 30;
	add.s64 	%rd201, %rd6, %rd200;
	ld.global.f32 	%f117, [%rd201];
	cvt.s64.s32 	%rd202, %r405;
	add.s64 	%rd203, %rd7, %rd202;
	ld.global.u8 	%rs37, [%rd203];
	setp.eq.s16 	%p34, %rs37, 0;
	mul.f32 	%f118, %f117, %f4;
	selp.f32 	%f119, %f3, %f118, %p34;
	max.f32 	%f120, %f116, %f119;
	add.s64 	%rd204, %rd30, 928;
	cvt.u32.u64 	%r406, %rd204;
	div.s32 	%r407, %r406, %r7;
	mul.lo.s32 	%r408, %r407, %r7;
	sub.s32 	%r409, %r406, %r408;
	div.s32 	%r410, %r409, %r8;
	mul.lo.s32 	%r411, %r410, %r8;
	sub.s32 	%r412, %r409, %r411;
	selp.b32 	%r413, 0, %r407, %p5;
	selp.b32 	%r414, 0, %r410, %p4;
	selp.b32 	%r415, 0, %r412, %p3;
	mul.lo.s32 	%r416, %r10, %r413;
	mad.lo.s32 	%r417, %r11, %r414, %r416;
	mad.lo.s32 	%r418, %r12, %r415, %r417;
	shl.b64 	%rd205, %rd204, 32;
	shr.s64 	%rd206, %rd205, 30;
	add.s64 	%rd207, %rd6, %rd206;
	ld.global.f32 	%f121, [%rd207];
	cvt.s64.s32 	%rd208, %r418;
	add.s64 	%rd209, %rd7, %rd208;
	ld.global.u8 	%rs38, [%rd209];
	setp.eq.s16 	%p35, %rs38, 0;
	mul.f32 	%f122, %f121, %f4;
	selp.f32 	%f123, %f3, %f122, %p35;
	max.f32 	%f124, %f120, %f123;
	add.s64 	%rd210, %rd30, 960;
	cvt.u32.u64 	%r419, %rd210;
	div.s32 	%r420, %r419, %r7;
	mul.lo.s32 	%r421, %r420, %r7;
	sub.s32 	%r422, %r419, %r421;
	div.s32 	%r423, %r422, %r8;
	mul.lo.s32 	%r424, %r423, %r8;
	sub.s32 	%r425, %r422, %r424;
	selp.b32 	%r426, 0, %r420, %p5;
	selp.b32 	%r427, 0, %r423, %p4;
	selp.b32 	%r428, 0, %r425, %p3;
	mul.lo.s32 	%r429, %r10, %r426;
	mad.lo.s32 	%r430, %r11, %r427, %r429;
	mad.lo.s32 	%r431, %r12, %r428, %r430;
	shl.b64 	%rd211, %rd210, 32;
	shr.s64 	%rd212, %rd211, 30;
	add.s64 	%rd213, %rd6, %rd212;
	ld.global.f32 	%f125, [%rd213];
	cvt.s64.s32 	%rd214, %r431;
	add.s64 	%rd215, %rd7, %rd214;
	ld.global.u8 	%rs39, [%rd215];
	setp.eq.s16 	%p36, %rs39, 0;
	mul.f32 	%f126, %f125, %f4;
	selp.f32 	%f127, %f3, %f126, %p36;
	max.f32 	%f128, %f124, %f127;
	add.s64 	%rd216, %rd30, 992;
	cvt.u32.u64 	%r432, %rd216;
	div.s32 	%r433, %r432, %r7;
	mul.lo.s32 	%r434, %r433, %r7;
	sub.s32 	%r435, %r432, %r434;
	div.s32 	%r436, %r435, %r8;
	mul.lo.s32 	%r437, %r436, %r8;
	sub.s32 	%r438, %r435, %r437;
	selp.b32 	%r439, 0, %r433, %p5;
	selp.b32 	%r440, 0, %r436, %p4;
	selp.b32 	%r441, 0, %r438, %p3;
	mul.lo.s32 	%r442, %r10, %r439;
	mad.lo.s32 	%r443, %r11, %r440, %r442;
	mad.lo.s32 	%r444, %r12, %r441, %r443;
	shl.b64 	%rd217, %rd216, 32;
	shr.s64 	%rd218, %rd217, 30;
	add.s64 	%rd219, %rd6, %rd218;
	ld.global.f32 	%f129, [%rd219];
	cvt.s64.s32 	%rd220, %r444;
	add.s64 	%rd221, %rd7, %rd220;
	ld.global.u8 	%rs40, [%rd221];
	setp.eq.s16 	%p37, %rs40, 0;
	mul.f32 	%f130, %f129, %f4;
	selp.f32 	%f131, %f3, %f130, %p37;
	max.f32 	%f132, %f128, %f131;
	mov.b32 	%r445, %f132;
	shfl.sync.bfly.b32	%r446|%p38, %r445, 16, 31, -1;
	mov.b32 	%f133, %r446;
	max.f32 	%f134, %f132, %f133;
	mov.b32 	%r447, %f134;
	shfl.sync.bfly.b32	%r448|%p39, %r447, 8, 31, -1;
	mov.b32 	%f135, %r448;
	max.f32 	%f136, %f134, %f135;
	mov.b32 	%r449, %f136;
	shfl.sync.bfly.b32	%r450|%p40, %r449, 4, 31, -1;
	mov.b32 	%f137, %r450;
	max.f32 	%f138, %f136, %f137;
	mov.b32 	%r451, %f138;
	shfl.sync.bfly.b32	%r452|%p41, %r451, 2, 31, -1;
	mov.b32 	%f139, %r452;
	max.f32 	%f140, %f138, %f139;
	mov.b32 	%r453, %f140;
	shfl.sync.bfly.b32	%r454|%p42, %r453, 1, 31, -1;
	mov.b32 	%f141, %r454;
	max.f32 	%f142, %f140, %f141;
	sub.f32 	%f143, %f7, %f142;
	fma.rn.f32 	%f144, %f143, 0f3BBB989D, 0f3F000000;
	cvt.sat.f32.f32 	%f145, %f144;
	mov.f32 	%f146, 0f4B400001;
	mov.f32 	%f147, 0f437C0000;
	fma.rm.f32 	%f148, %f145, %f147, %f146;
	add.f32 	%f149, %f148, 0fCB40007F;
	neg.f32 	%f150, %f149;
	fma.rn.f32 	%f151, %f143, 0f3FB8AA3B, %f150;
	fma.rn.f32 	%f152, %f143, 0f32A57060, %f151;
	mov.b32 	%r455, %f148;
	shl.b32 	%r456, %r455, 23;
	mov.b32 	%f153, %r456;
	ex2.approx.ftz.f32 	%f154, %f152;
	mul.f32 	%f155, %f154, %f153;
	add.f32 	%f156, %f155, 0f00000000;
	sub.f32 	%f157, %f11, %f142;
	fma.rn.f32 	%f158, %f157, 0f3BBB989D, 0f3F000000;
	cvt.sat.f32.f32 	%f159, %f158;
	fma.rm.f32 	%f160, %f159, %f147, %f146;
	add.f32 	%f161, %f160, 0fCB40007F;
	neg.f32 	%f162, %f161;
	fma.rn.f32 	%f163, %f157, 0f3FB8AA3B, %f162;
	fma.rn.f32 	%f164, %f157, 0f32A57060, %f163;
	mov.b32 	%r457, %f160;
	shl.b32 	%r458, %r457, 23;
	mov.b32 	%f165, %r458;
	ex2.approx.ftz.f32 	%f166, %f164;
	mul.f32 	%f167, %f166, %f165;
	add.f32 	%f168, %f156, %f167;
	sub.f32 	%f169, %f15, %f142;
	fma.rn.f32 	%f170, %f169, 0f3BBB989D, 0f3F000000;
	cvt.sat.f32.f32 	%f171, %f170;
	fma.rm.f32 	%f172, %f171, %f147, %f146;
	add.f32 	%f173, %f172, 0fCB40007F;
	neg.f32 	%f174, %f173;
	fma.rn.f32 	%f175, %f169, 0f3FB8AA3B, %f174;
	fma.rn.f32 	%f176, %f169, 0f32A57060, %f175;
	mov.b32 	%r459, %f172;
	shl.b32 	%r460, %r459, 23;
	mov.b32 	%f177, %r460;
	ex2.approx.ftz.f32 	%f178, %f176;
	mul.f32 	%f179, %f178, %f177;
	add.f32 	%f180, %f168, %f179;
	sub.f32 	%f181, %f19, %f142;
	fma.rn.f32 	%f182, %f181, 0f3BBB989D, 0f3F000000;
	cvt.sat.f32.f32 	%f183, %f182;
	fma.rm.f32 	%f184, %f183, %f147, %f146;
	add.f32 	%f185, %f184, 0fCB40007F;
	neg.f32 	%f186, %f185;
	fma.rn.f32 	%f187, %f181, 0f3FB8AA3B, %f186;
	fma.rn.f32 	%f188, %f181, 0f32A57060, %f187;
	mov.b32 	%r461, %f184;
	shl.b32 	%r462, %r461, 23;
	mov.b32 	%f189, %r462;
	ex2.approx.ftz.f32 	%f190, %f188;
	mul.f32 	%f191, %f190, %f189;
	add.f32 	%f192, %f180, %f191;
	sub.f32 	%f193, %f23, %f142;
	fma.rn.f32 	%f194, %f193, 0f3BBB989D, 0f3F000000;
	cvt.sat.f32.f32 	%f195, %f194;
	fma.rm.f32 	%f196, %f195, %f147, %f146;
	add.f32 	%f197, %f196, 0fCB40007F;
	neg.f32 	%f198, %f197;
	fma.rn.f32 	%f199, %f193, 0f3FB8AA3B, %f198;
	fma.rn.f32 	%f200, %f193, 0f32A57060, %f199;
	mov.b32 	%r463, %f196;
	shl.b32 	%r464, %r463, 23;
	mov.b32 	%f201, %r464;
	ex2.approx.ftz.f32 	%f202, %f200;
	mul.f32 	%f203, %f202, %f201;
	add.f32 	%f204, %f192, %f203;
	sub.f32 	%f205, %f27, %f142;
	fma.rn.f32 	%f206, %f205, 0f3BBB989D, 0f3F000000;
	cvt.sat.f32.f32 	%f207, %f206;
	fma.rm.f32 	%f208, %f207, %f147, %f146;
	add.f32 	%f209, %f208, 0fCB40007F;
	neg.f32 	%f210, %f209;
	fma.rn.f32 	%f211, %f205, 0f3FB8AA3B, %f210;
	fma.rn.f32 	%f212, %f205, 0f32A57060, %f211;
	mov.b32 	%r465, %f208;
	shl.b32 	%r466, %r465, 23;
	mov.b32 	%f213, %r466;
	ex2.approx.ftz.f32 	%f214, %f212;
	mul.f32 	%f215, %f214, %f213;
	add.f32 	%f216, %f204, %f215;
	sub.f32 	%f217, %f31, %f142;
	fma.rn.f32 	%f218, %f217, 0f3BBB989D, 0f3F000000;
	cvt.sat.f32.f32 	%f219, %f218;
	fma.rm.f32 	%f220, %f219, %f147, %f146;
	add.f32 	%f221, %f220, 0fCB40007F;
	neg.f32 	%f222, %f221;
	fma.rn.f32 	%f223, %f217, 0f3FB8AA3B, %f222;
	fma.rn.f32 	%f224, %f217, 0f32A57060, %f223;
	mov.b32 	%r467, %f220;
	shl.b32 	%r468, %r467, 23;
	mov.b32 	%f225, %r468;
	ex2.approx.ftz.f32 	%f226, %f224;
	mul.f32 	%f227, %f226, %f225;
	add.f32 	%f228, %f216, %f227;
	sub.f32 	%f229, %f35, %f142;
	fma.rn.f32 	%f230, %f229, 0f3BBB989D, 0f3F000000;
	cvt.sat.f32.f32 	%f231, %f230;
	fma.rm.f32 	%f232, %f231, %f147, %f146;
	add.f32 	%f233, %f232, 0fCB40007F;
	neg.f32 	%f234, %f233;
	fma.rn.f32 	%f235, %f229, 0f3FB8AA3B, %f234;
	fma.rn.f32 	%f236, %f229, 0f32A57060, %f235;
	mov.b32 	%r469, %f232;
	shl.b32 	%r470, %r469, 23;
	mov.b32 	%f237, %r470;
	ex2.approx.ftz.f32 	%f238, %f236;
	mul.f32 	%f239, %f238, %f237;
	add.f32 	%f240, %f228, %f239;
	sub.f32 	%f241, %f39, %f142;
	fma.rn.f32 	%f242, %f241, 0f3BBB989D, 0f3F000000;
	cvt.sat.f32.f32 	%f243, %f242;
	fma.rm.f32 	%f244, %f243, %f147, %f146;
	add.f32 	%f245, %f244, 0fCB40007F;
	neg.f32 	%f246, %f245;
	fma.rn.f32 	%f247, %f241, 0f3FB8AA3B, %f246;
	fma.rn.f32 	%f248, %f241, 0f32A57060, %f247;
	mov.b32 	%r471, %f244;
	shl.b32 	%r472, %r471, 23;
	mov.b32 	%f249, %r472;
	ex2.approx.ftz.f32 	%f250, %f248;
	mul.f32 	%f251, %f250, %f249;
	add.f32 	%f252, %f240, %f251;
	sub.f32 	%f253, %f43, %f142;
	fma.rn.f32 	%f254, %f253, 0f3BBB989D, 0f3F000000;
	cvt.sat.f32.f32 	%f255, %f254;
	fma.rm.f32 	%f256, %f255, %f147, %f146;
	add.f32 	%f257, %f256, 0fCB40007F;
	neg.f32 	%f258, %f257;
	fma.rn.f32 	%f259, %f253, 0f3FB8AA3B, %f258;
	fma.rn.f32 	%f260, %f253, 0f32A57060, %f259;
	mov.b32 	%r473, %f256;
	shl.b32 	%r474, %r473, 23;
	mov.b32 	%f261, %r474;
	ex2.approx.ftz.f32 	%f262, %f260;
	mul.f32 	%f263, %f262, %f261;
	add.f32 	%f264, %f252, %f263;
	sub.f32 	%f265, %f47, %f142;
	fma.rn.f32 	%f266, %f265, 0f3BBB989D, 0f3F000000;
	cvt.sat.f32.f32 	%f267, %f266;
	fma.rm.f32 	%f268, %f267, %f147, %f146;
	add.f32 	%f269, %f268, 0fCB40007F;
	neg.f32 	%f270, %f269;
	fma.rn.f32 	%f271, %f265, 0f3FB8AA3B, %f270;
	fma.rn.f32 	%f272, %f265, 0f32A57060, %f271;
	mov.b32 	%r475, %f268;
	shl.b32 	%r476, %r475, 23;
	mov.b32 	%f273, %r476;
	ex2.approx.ftz.f32 	%f274, %f272;
	mul.f32 	%f275, %f274, %f273;
	add.f32 	%f276, %f264, %f275;
	sub.f32 	%f277, %f51, %f142;
	fma.rn.f32 	%f278, %f277, 0f3BBB989D, 0f3F000000;
	cvt.sat.f32.f32 	%f279, %f278;
	fma.rm.f32 	%f280, %f279, %f147, %f146;
	add.f32 	%f281, %f280, 0fCB40007F;
	neg.f32 	%f282, %f281;
	fma.rn.f32 	%f283, %f277, 0f3FB8AA3B, %f282;
	fma.rn.f32 	%f284, %f277, 0f32A57060, %f283;
	mov.b32 	%r477, %f280;
	shl.b32 	%r478, %r477, 23;
	mov.b32 	%f285, %r478;
	ex2.approx.ftz.f32 	%f286, %f284;
	mul.f32 	%f287, %f286, %f285;
	add.f32 	%f288, %f276, %f287;
	sub.f32 	%f289, %f55, %f142;
	fma.rn.f32 	%f290, %f289, 0f3BBB989D, 0f3F000000;
	cvt.sat.f32.f32 	%f291, %f290;
	fma.rm.f32 	%f292, %f291, %f147, %f146;
	add.f32 	%f293, %f292, 0fCB40007F;
	neg.f32 	%f294, %f293;
	fma.rn.f32 	%f295, %f289, 0f3FB8AA3B, %f294;
	fma.rn.f32 	%f296, %f289, 0f32A57060, %f295;
	mov.b32 	%r479, %f292;
	shl.b32 	%r480, %r479, 23;
	mov.b32 	%f297, %r480;
	ex2.approx.ftz.f32 	%f298, %f296;
	mul.f32 	%f299, %f298, %f297;
	add.f32 	%f300, %f288, %f299;
	sub.f32 	%f301, %f59, %f142;
	fma.rn.f32 	%f302, %f301, 0f3BBB989D, 0f3F000000;
	cvt.sat.f32.f32 	%f303, %f302;
	fma.rm.f32 	%f304, %f303, %f147, %f146;
	add.f32 	%f305, %f304, 0fCB40007F;
	neg.f32 	%f306, %f305;
	fma.rn.f32 	%f307, %f301, 0f3FB8AA3B, %f306;
	fma.rn.f32 	%f308, %f301, 0f32A57060, %f307;
	mov.b32 	%r481, %f304;
	shl.b32 	%r482, %r481, 23;
	mov.b32 	%f309, %r482;
	ex2.approx.ftz.f32 	%f310, %f308;
	mul.f32 	%f311, %f310, %f309;
	add.f32 	%f312, %f300, %f311;
	sub.f32 	%f313, %f63, %f142;
	fma.rn.f32 	%f314, %f313, 0f3BBB989D, 0f3F000000;
	cvt.sat.f32.f32 	%f315, %f314;
	fma.rm.f32 	%f316, %f315, %f147, %f146;
	add.f32 	%f317, %f316, 0fCB40007F;
	neg.f32 	%f318, %f317;
	fma.rn.f32 	%f319, %f313, 0f3FB8AA3B, %f318;
	fma.rn.f32 	%f320, %f313, 0f32A57060, %f319;
	mov.b32 	%r483, %f316;
	shl.b32 	%r484, %r483, 23;
	mov.b32 	%f321, %r484;
	ex2.approx.ftz.f32 	%f322, %f320;
	mul.f32 	%f323, %f322, %f321;
	add.f32 	%f324, %f312, %f323;
	sub.f32 	%f325, %f67, %f142;
	fma.rn.f32 	%f326, %f325, 0f3BBB989D, 0f3F000000;
	cvt.sat.f32.f32 	%f327, %f326;
	fma.rm.f32 	%f328, %f327, %f147, %f146;
	add.f32 	%f329, %f328, 0fCB40007F;
	neg.f32 	%f330, %f329;
	fma.rn.f32 	%f331, %f325, 0f3FB8AA3B, %f330;
	fma.rn.f32 	%f332, %f325, 0f32A57060, %f331;
	mov.b32 	%r485, %f328;
	shl.b32 	%r486, %r485, 23;
	mov.b32 	%f333, %r486;
	ex2.approx.ftz.f32 	%f334, %f332;
	mul.f32 	%f335, %f334, %f333;
	add.f32 	%f336, %f324, %f335;
	sub.f32 	%f337, %f71, %f142;
	fma.rn.f32 	%f338, %f337, 0f3BBB989D, 0f3F000000;
	cvt.sat.f32.f32 	%f339, %f338;
	fma.rm.f32 	%f340, %f339, %f147, %f146;
	add.f32 	%f341, %f340, 0fCB40007F;
	neg.f32 	%f342, %f341;
	fma.rn.f32 	%f343, %f337, 0f3FB8AA3B, %f342;
	fma.rn.f32 	%f344, %f337, 0f32A57060, %f343;
	mov.b32 	%r487, %f340;
	shl.b32 	%r488, %r487, 23;
	mov.b32 	%f345, %r488;
	ex2.approx.ftz.f32 	%f346, %f344;
	mul.f32 	%f347, %f346, %f345;
	add.f32 	%f348, %f336, %f347;
	sub.f32 	%f349, %f75, %f142;
	fma.rn.f32 	%f350, %f349, 0f3BBB989D, 0f3F000000;
	cvt.sat.f32.f32 	%f351, %f350;
	fma.rm.f32 	%f352, %f351, %f147, %f146;
	add.f32 	%f353, %f352, 0fCB40007F;
	neg.f32 	%f354, %f353;
	fma.rn.f32 	%f355, %f349, 0f3FB8AA3B, %f354;
	fma.rn.f32 	%f356, %f349, 0f32A57060, %f355;
	mov.b32 	%r489, %f352;
	shl.b32 	%r490, %r489, 23;
	mov.b32 	%f357, %r490;
	ex2.approx.ftz.f32 	%f358, %f356;
	mul.f32 	%f359, %f358, %f357;
	add.f32 	%f360, %f348, %f359;
	sub.f32 	%f361, %f79, %f142;
	fma.rn.f32 	%f362, %f361, 0f3BBB989D, 0f3F000000;
	cvt.sat.f32.f32 	%f363, %f362;
	fma.rm.f32 	%f364, %f363, %f147, %f146;
	add.f32 	%f365, %f364, 0fCB40007F;
	neg.f32 	%f366, %f365;
	fma.rn.f32 	%f367, %f361, 0f3FB8AA3B, %f366;
	fma.rn.f32 	%f368, %f361, 0f32A57060, %f367;
	mov.b32 	%r491, %f364;
	shl.b32 	%r492, %r491, 23;
	mov.b32 	%f369, %r492;
	ex2.approx.ftz.f32 	%f370, %f368;
	mul.f32 	%f371, %f370, %f369;
	add.f32 	%f372, %f360, %f371;
	sub.f32 	%f373, %f83, %f142;
	fma.rn.f32 	%f374, %f373, 0f3BBB989D, 0f3F000000;
	cvt.sat.f32.f32 	%f375, %f374;
	fma.rm.f32 	%f376, %f375, %f147, %f146;
	add.f32 	%f377, %f376, 0fCB40007F;
	neg.f32 	%f378, %f377;
	fma.rn.f32 	%f379, %f373, 0f3FB8AA3B, %f378;
	fma.rn.f32 	%f380, %f373, 0f32A57060, %f379;
	mov.b32 	%r493, %f376;
	shl.b32 	%r494, %r493, 23;
	mov.b32 	%f381, %r494;
	ex2.approx.ftz.f32 	%f382, %f380;
	mul.f32 	%f383, %f382, %f381;
	add.f32 	%f384, %f372, %f383;
	sub.f32 	%f385, %f87, %f142;
	fma.rn.f32 	%f386, %f385, 0f3BBB989D, 0f3F000000;
	cvt.sat.f32.f32 	%f387, %f386;
	fma.rm.f32 	%f388, %f387, %f147, %f146;
	add.f32 	%f389, %f388, 0fCB40007F;
	neg.f32 	%f390, %f389;
	fma.rn.f32 	%f391, %f385, 0f3FB8AA3B, %f390;
	fma.rn.f32 	%f392, %f385, 0f32A57060, %f391;
	mov.b32 	%r495, %f388;
	shl.b32 	%r496, %r495, 23;
	mov.b32 	%f393, %r496;
	ex2.approx.ftz.f32 	%f394, %f392;
	mul.f32 	%f395, %f394, %f393;
	add.f32 	%f396, %f384, %f395;
	sub.f32 	%f397, %f91, %f142;
	fma.rn.f32 	%f398, %f397, 0f3BBB989D, 0f3F000000;
	cvt.sat.f32.f32 	%f399, %f398;
	fma.rm.f32 	%f400, %f399, %f147, %f146;
	add.f32 	%f401, %f400, 0fCB40007F;
	neg.f32 	%f402, %f401;
	fma.rn.f32 	%f403, %f397, 0f3FB8AA3B, %f402;
	fma.rn.f32 	%f404, %f397, 0f32A57060, %f403;
	mov.b32 	%r497, %f400;
	shl.b32 	%r498, %r497, 23;
	mov.b32 	%f405, %r498;
	ex2.approx.ftz.f32 	%f406, %f404;
	mul.f32 	%f407, %f406, %f405;
	add.f32 	%f408, %f396, %f407;
	sub.f32 	%f409, %f95, %f142;
	fma.rn.f32 	%f410, %f409, 0f3BBB989D, 0f3F000000;
	cvt.sat.f32.f32 	%f411, %f410;
	fma.rm.f32 	%f412, %f411, %f147, %f146;
	add.f32 	%f413, %f412, 0fCB40007F;
	neg.f32 	%f414, %f413;
	fma.rn.f32 	%f415, %f409, 0f3FB8AA3B, %f414;
	fma.rn.f32 	%f416, %f409, 0f32A57060, %f415;
	mov.b32 	%r499, %f412;
	shl.b32 	%r500, %r499, 23;
	mov.b32 	%f417, %r500;
	ex2.approx.ftz.f32 	%f418, %f416;
	mul.f32 	%f419, %f418, %f417;
	add.f32 	%f420, %f408, %f419;
	sub.f32 	%f421, %f99, %f142;
	fma.rn.f32 	%f422, %f421, 0f3BBB989D, 0f3F000000;
	cvt.sat.f32.f32 	%f423, %f422;
	fma.rm.f32 	%f424, %f423, %f147, %f146;
	add.f32 	%f425, %f424, 0fCB40007F;
	neg.f32 	%f426, %f425;
	fma.rn.f32 	%f427, %f421, 0f3FB8AA3B, %f426;
	fma.rn.f32 	%f428, %f421, 0f32A57060, %f427;
	mov.b32 	%r501, %f424;
	shl.b32 	%r502, %r501, 23;
	mov.b32 	%f429, %r502;
	ex2.approx.ftz.f32 	%f430, %f428;
	mul.f32 	%f431, %f430, %f429;
	add.f32 	%f432, %f420, %f431;
	sub.f32 	%f433, %f103, %f142;
	fma.rn.f32 	%f434, %f433, 0f3BBB989D, 0f3F000000;
	cvt.sat.f32.f32 	%f435, %f434;
	fma.rm.f32 	%f436, %f435, %f147, %f146;
	add.f32 	%f437, %f436, 0fCB40007F;
	neg.f32 	%f438, %f437;
	fma.rn.f32 	%f439, %f433, 0f3FB8AA3B, %f438;
	fma.rn.f32 	%f440, %f433, 0f32A57060, %f439;
	mov.b32 	%r503, %f436;
	shl.b32 	%r504, %r503, 23;
	mov.b32 	%f441, %r504;
	ex2.approx.ftz.f32 	%f442, %f440;
	mul.f32 	%f443, %f442, %f441;
	add.f32 	%f444, %f432, %f443;
	sub.f32 	%f445, %f107, %f142;
	fma.rn.f32 	%f446, %f445, 0f3BBB989D, 0f3F000000;
	cvt.sat.f32.f32 	%f447, %f446;
	fma.rm.f32 	%f448, %f447, %f147, %f146;
	add.f32 	%f449, %f448, 0fCB40007F;
	neg.f32 	%f450, %f449;
	fma.rn.f32 	%f451, %f445, 0f3FB8AA3B, %f450;
	fma.rn.f32 	%f452, %f445, 0f32A57060, %f451;
	mov.b32 	%r505, %f448;
	shl.b32 	%r506, %r505, 23;
	mov.b32 	%f453, %r506;
	ex2.approx.ftz.f32 	%f454, %f452;
	mul.f32 	%f455, %f454, %f453;
	add.f32 	%f456, %f444, %f455;
	sub.f32 	%f457, %f111, %f142;
	fma.rn.f32 	%f458, %f457, 0f3BBB989D, 0f3F000000;
	cvt.sat.f32.f32 	%f459, %f458;
	fma.rm.f32 	%f460, %f459, %f147, %f146;
	add.f32 	%f461, %f460, 0fCB40007F;
	neg.f32 	%f462, %f461;
	fma.rn.f32 	%f463, %f457, 0f3FB8AA3B, %f462;
	fma.rn.f32 	%f464, %f457, 0f32A57060, %f463;
	mov.b32 	%r507, %f460;
	shl.b32 	%r508, %r507, 23;
	mov.b32 	%f465, %r508;
	ex2.approx.ftz.f32 	%f466, %f464;
	mul.f32 	%f467, %f466, %f465;
	add.f32 	%f468, %f456, %f467;
	sub.f32 	%f469, %f115, %f142;
	fma.rn.f32 	%f470, %f469, 0f3BBB989D, 0f3F000000;
	cvt.sat.f32.f32 	%f471, %f470;
	fma.rm.f32 	%f472, %f471, %f147, %f146;
	add.f32 	%f473, %f472, 0fCB40007F;
	neg.f32 	%f474, %f473;
	fma.rn.f32 	%f475, %f469, 0f3FB8AA3B, %f474;
	fma.rn.f32 	%f476, %f469, 0f32A57060, %f475;
	mov.b32 	%r509, %f472;
	shl.b32 	%r510, %r509, 23;
	mov.b32 	%f477, %r510;
	ex2.approx.ftz.f32 	%f478, %f476;
	mul.f32 	%f479, %f478, %f477;
	add.f32 	%f480, %f468, %f479;
	sub.f32 	%f481, %f119, %f142;
	fma.rn.f32 	%f482, %f481, 0f3BBB989D, 0f3F000000;
	cvt.sat.f32.f32 	%f483, %f482;
	fma.rm.f32 	%f484, %f483, %f147, %f146;
	add.f32 	%f485, %f484, 0fCB40007F;
	neg.f32 	%f486, %f485;
	fma.rn.f32 	%f487, %f481, 0f3FB8AA3B, %f486;
	fma.rn.f32 	%f488, %f481, 0f32A57060, %f487;
	mov.b32 	%r511, %f484;
	shl.b32 	%r512, %r511, 23;
	mov.b32 	%f489, %r512;
	ex2.approx.ftz.f32 	%f490, %f488;
	mul.f32 	%f491, %f490, %f489;
	add.f32 	%f492, %f480, %f491;
	sub.f32 	%f493, %f123, %f142;
	fma.rn.f32 	%f494, %f493, 0f3BBB989D, 0f3F000000;
	cvt.sat.f32.f32 	%f495, %f494;
	fma.rm.f32 	%f496, %f495, %f147, %f146;
	add.f32 	%f497, %f496, 0fCB40007F;
	neg.f32 	%f498, %f497;
	fma.rn.f32 	%f499, %f493, 0f3FB8AA3B, %f498;
	fma.rn.f32 	%f500, %f493, 0f32A57060, %f499;
	mov.b32 	%r513, %f496;
	shl.b32 	%r514, %r513, 23;
	mov.b32 	%f501, %r514;
	ex2.approx.ftz.f32 	%f502, %f500;
	mul.f32 	%f503, %f502, %f501;
	add.f32 	%f504, %f492, %f503;
	sub.f32 	%f505, %f127, %f142;
	fma.rn.f32 	%f506, %f505, 0f3BBB989D, 0f3F000000;
	cvt.sat.f32.f32 	%f507, %f506;
	fma.rm.f32 	%f508, %f507, %f147, %f146;
	add.f32 	%f509, %f508, 0fCB40007F;
	neg.f32 	%f510, %f509;
	fma.rn.f32 	%f511, %f505, 0f3FB8AA3B, %f510;
	fma.rn.f32 	%f512, %f505, 0f32A57060, %f511;
	mov.b32 	%r515, %f508;
	shl.b32 	%r516, %r515, 23;
	mov.b32 	%f513, %r516;
	ex2.approx.ftz.f32 	%f514, %f512;
	mul.f32 	%f515, %f514, %f513;
	add.f32 	%f516, %f504, %f515;
	sub.f32 	%f517, %f131, %f142;
	fma.rn.f32 	%f518, %f517, 0f3BBB989D, 0f3F000000;
	cvt.sat.f32.f32 	%f519, %f518;
	fma.rm.f32 	%f520, %f519, %f147, %f146;
	add.f32 	%f521, %f520, 0fCB40007F;
	neg.f32 	%f522, %f521;
	fma.rn.f32 	%f523, %f517, 0f3FB8AA3B, %f522;
	fma.rn.f32 	%f524, %f517, 0f32A57060, %f523;
	mov.b32 	%r517, %f520;
	shl.b32 	%r518, %r517, 23;
	mov.b32 	%f525, %r518;
	ex2.approx.ftz.f32 	%f526, %f524;
	mul.f32 	%f527, %f526, %f525;
	add.f32 	%f528, %f516, %f527;
	mov.b32 	%r519, %f528;
	shfl.sync.bfly.b32	%r520|%p43, %r519, 16, 31, -1;
	mov.b32 	%f529, %r520;
	add.f32 	%f530, %f528, %f529;
	mov.b32 	%r521, %f530;
	shfl.sync.bfly.b32	%r522|%p44, %r521, 8, 31, -1;
	mov.b32 	%f531, %r522;
	add.f32 	%f532, %f530, %f531;
	mov.b32 	%r523, %f532;
	shfl.sync.bfly.b32	%r524|%p45, %r523, 4, 31, -1;
	mov.b32 	%f533, %r524;
	add.f32 	%f534, %f532, %f533;
	mov.b32 	%r525, %f534;
	shfl.sync.bfly.b32	%r526|%p46, %r525, 2, 31, -1;
	mov.b32 	%f535, %r526;
	add.f32 	%f536, %f534, %f535;
	mov.b32 	%r527, %f536;
	shfl.sync.bfly.b32	%r528|%p47, %r527, 1, 31, -1;
	mov.b32 	%f537, %r528;
	add.f32 	%f538, %f536, %f537;
	div.rn.f32 	%f539, %f155, %f538;
	div.rn.f32 	%f540, %f167, %f538;
	div.rn.f32 	%f541, %f179, %f538;
	div.rn.f32 	%f542, %f191, %f538;
	div.rn.f32 	%f543, %f203, %f538;
	div.rn.f32 	%f544, %f215, %f538;
	div.rn.f32 	%f545, %f227, %f538;
	div.rn.f32 	%f546, %f239, %f538;
	div.rn.f32 	%f547, %f251, %f538;
	div.rn.f32 	%f548, %f263, %f538;
	div.rn.f32 	%f549, %f275, %f538;
	div.rn.f32 	%f550, %f287, %f538;
	div.rn.f32 	%f551, %f299, %f538;
	div.rn.f32 	%f552, %f311, %f538;
	div.rn.f32 	%f553, %f323, %f538;
	div.rn.f32 	%f554, %f335, %f538;
	div.rn.f32 	%f555, %f347, %f538;
	div.rn.f32 	%f556, %f359, %f538;
	div.rn.f32 	%f557, %f371, %f538;
	div.rn.f32 	%f558, %f383, %f538;
	div.rn.f32 	%f559, %f395, %f538;
	div.rn.f32 	%f560, %f407, %f538;
	div.rn.f32 	%f561, %f419, %f538;
	div.rn.f32 	%f562, %f431, %f538;
	div.rn.f32 	%f563, %f443, %f538;
	div.rn.f32 	%f564, %f455, %f538;
	div.rn.f32 	%f565, %f467, %f538;
	div.rn.f32 	%f566, %f479, %f538;
	div.rn.f32 	%f567, %f491, %f538;
	div.rn.f32 	%f568, %f503, %f538;
	div.rn.f32 	%f569, %f515, %f538;
	div.rn.f32 	%f570, %f527, %f538;
	mad.lo.s64 	%rd222, %rd225, %rd4, %rd8;
	shl.b64 	%rd223, %rd222, 2;
	add.s64 	%rd224, %rd9, %rd223;
	st.global.f32 	[%rd224], %f539;
	st.global.f32 	[%rd224+128], %f540;
	st.global.f32 	[%rd224+256], %f541;
	st.global.f32 	[%rd224+384], %f542;
	st.global.f32 	[%rd224+512], %f543;
	st.global.f32 	[%rd224+640], %f544;
	st.global.f32 	[%rd224+768], %f545;
	st.global.f32 	[%rd224+896], %f546;
	st.global.f32 	[%rd224+1024], %f547;
	st.global.f32 	[%rd224+1152], %f548;
	st.global.f32 	[%rd224+1280], %f549;
	st.global.f32 	[%rd224+1408], %f550;
	st.global.f32 	[%rd224+1536], %f551;
	st.global.f32 	[%rd224+1664], %f552;
	st.global.f32 	[%rd224+1792], %f553;
	st.global.f32 	[%rd224+1920], %f554;
	st.global.f32 	[%rd224+2048], %f555;
	st.global.f32 	[%rd224+2176], %f556;
	st.global.f32 	[%rd224+2304], %f557;
	st.global.f32 	[%rd224+2432], %f558;
	st.global.f32 	[%rd224+2560], %f559;
	st.global.f32 	[%rd224+2688], %f560;
	st.global.f32 	[%rd224+2816], %f561;
	st.global.f32 	[%rd224+2944], %f562;
	st.global.f32 	[%rd224+3072], %f563;
	st.global.f32 	[%rd224+3200], %f564;
	st.global.f32 	[%rd224+3328], %f565;
	st.global.f32 	[%rd224+3456], %f566;
	st.global.f32 	[%rd224+3584], %f567;
	st.global.f32 	[%rd224+3712], %f568;
	st.global.f32 	[%rd224+3840], %f569;
	st.global.f32 	[%rd224+3968], %f570;
	add.s64 	%rd225, %rd225, %rd10;
	setp.lt.s64 	%p48, %rd225, %rd22;
	@%p48 bra 	$L__BB438_4;
$L__BB438_5:
	ret;

}
	// .globl	_Z15SoftmaxWarpImplI22BroadcastScaleMaskLoadIffbLm3EiE11DirectStoreIffEfLi1ELi32ELi32ELi1ELb1EL9Algorithm0EEvT_T0_ll
.visible .entry _Z15SoftmaxWarpImplI22BroadcastScaleMaskLoadIffbLm3EiE11DirectStoreIffEfLi1ELi32ELi32ELi1ELb1EL9Algorithm0EEvT_T0_ll(
	.param .align 8 .b8 _Z15SoftmaxWarpImplI22BroadcastScaleMaskLoadIffbLm3EiE11DirectStoreIffEfLi1ELi32ELi32ELi1ELb1EL9Algorithm0EEvT_T0_ll_param_0[112],
	.param .align 8 .b8 _Z15SoftmaxWarpImplI22BroadcastScaleMaskLoadIffbLm3EiE11DirectStoreIffEfLi1ELi32ELi32ELi1ELb1EL9Algorithm0EEvT_T0_ll_param_1[16],
	.param .u64 _Z15SoftmaxWarpImplI22BroadcastScaleMaskLoadIffbLm3EiE11DirectStoreIffEfLi1ELi32ELi32ELi1ELb1EL9Algorithm0EEvT_T0_ll_param_2,
	.param .u64 _Z15SoftmaxWarpImplI22BroadcastScaleMaskLoadIffbLm3EiE11DirectStoreIffEfLi1ELi32ELi32ELi1ELb1EL9Algorithm0EEvT_T0_ll_param_3
)
{
	.reg .pred 	%p<206>;
	.reg .b16 	%rs<41>;
	.reg .b32 	%r<560>;
	.reg .b32 	%f<731>;
	.reg .b64 	%rd<261>;

	ld.param.u64 	%rd54, [_Z15SoftmaxWarpImplI22BroadcastScaleMaskLoadIffbLm3EiE11DirectStoreIffEfLi1ELi32ELi32ELi1ELb1EL9Algorithm0EEvT_T0_ll_param_1+8];
	ld.param.u64 	%rd53, [_Z15SoftmaxWarpImplI22BroadcastScaleMaskLoadIffbLm3EiE11DirectStoreIffEfLi1ELi32ELi32ELi1ELb1EL9Algorithm0EEvT_T0_ll_param_1];
	ld.param.v2.f32 	{%f163, %f164}, [_Z15SoftmaxWarpImplI22BroadcastScaleMaskLoadIffbLm3EiE11DirectStoreIffEfLi1ELi32ELi32ELi1ELb1EL9Algorithm0EEvT_T0_ll_param_0+104];
	ld.param.u64 	%rd52, [_Z15SoftmaxWarpImplI22BroadcastScaleMaskLoadIffbLm3EiE11DirectStoreIffEfLi1ELi32ELi32ELi1ELb1EL9Algorithm0EEvT_T0_ll_param_0+96];
	ld.param.u32 	%r12, [_Z15SoftmaxWarpImplI22BroadcastScaleMaskLoadIffbLm3EiE11DirectStoreIffEfLi1ELi32ELi32ELi1ELb1EL9Algorithm0EEvT_T0_ll_param_0+80];
	ld.param.v2.u32 	{%r10, %r11}, [_Z15SoftmaxWarpImplI22BroadcastScaleMaskLoadIffbLm3EiE11DirectStoreIffEfLi1ELi32ELi32ELi1ELb1EL9Algorithm0EEvT_T0_ll_param_0+72];
	ld.param.v2.u32 	{%r7, %r8}, [_Z15SoftmaxWarpImplI22BroadcastScaleMaskLoadIffbLm3EiE11DirectStoreIffEfLi1ELi32ELi32ELi1ELb1EL9Algorithm0EEvT_T0_ll_param_0+48];
	ld.param.u64 	%rd48, [_Z15SoftmaxWarpImplI22BroadcastScaleMaskLoadIffbLm3EiE11DirectStoreIffEfLi1ELi32ELi32ELi1ELb1EL9Algorithm0EEvT_T0_ll_param_0+32];
	ld.param.u64 	%rd47, [_Z15SoftmaxWarpImplI22BroadcastScaleMaskLoadIffbLm3EiE11DirectStoreIffEfLi1ELi32ELi32ELi1ELb1EL9Algorithm0EEvT_T0_ll_param_0+24];
	ld.param.u64 	%rd46, [_Z15SoftmaxWarpImplI22BroadcastScaleMaskLoadIffbLm3EiE11DirectStoreIffEfLi1ELi32ELi32ELi1ELb1EL9Algorithm0EEvT_T0_ll_param_0+16];
	ld.param.u64 	%rd45, [_Z15SoftmaxWarpImplI22BroadcastScaleMaskLoadIffbLm3EiE11DirectStoreIffEfLi1ELi32ELi32ELi1ELb1EL9Algorithm0EEvT_T0_ll_param_0+8];
	ld.param.u64 	%rd44, [_Z15SoftmaxWarpImplI22BroadcastScaleMaskLoadIffbLm3EiE11DirectStoreIffEfLi1ELi32ELi32ELi1ELb1EL9Algorithm0EEvT_T0_ll_param_0];
	ld.param.u64 	%rd56, [_Z15SoftmaxWarpImplI22BroadcastScaleMaskLoadIffbLm3EiE11DirectStoreIffEfLi1ELi32ELi32ELi1ELb1EL9Algorithm0EEvT_T0_ll_param_3];
	cvta.to.global.u64 	%rd1, %rd44;
	cvta.to.global.u64 	%rd2, %rd45;
	setp.lt.s64 	%p1, %rd56, 1025;
	@%p1 bra 	$L__BB439_2;
	mov.u64 	%rd57, $str;
	cvta.global.u64 	%rd58, %rd57;
	mov.u64 	%rd59, $str$1;
	cvta.global.u64 	%rd60, %rd59;
	mov.u64 	%rd61, __unnamed_430;
	cvta.global.u64 	%rd62, %rd61;
	{ // callseq 429, 0
	.param .b64 param0;
	st.param.b64 	[param0], %rd58;
	.param .b64 param1;
	st.param.b64 	[param1], %rd60;
	.param .b32 param2;
	st.param.b32 	[param2], 219;
	.param .b64 param3;
	st.param.b64 	[param3], %rd62;
	.param .b64 param4;
	st.param.b64 	[param4], 1;
	call.uni 
	__assertfail, 
	(
	param0, 
	param1, 
	param2, 
	param3, 
	param4
	);
	} // callseq 429
$L__BB439_2:
	ld.param.u64 	%rd258, [_Z15SoftmaxWarpImplI22BroadcastScaleMaskLoadIffbLm3EiE11DirectStoreIffEfLi1ELi32ELi32ELi1ELb1EL9Algorithm0EEvT_T0_ll_param_2];
	mov.u32 	%r23, %ctaid.x;
	mov.u32 	%r24, %ntid.y;
	mov.u32 	%r25, %tid.y;
	mad.lo.s32 	%r26, %r23, %r24, %r25;
	mov.u32 	%r27, %nctaid.x;
	mul.lo.s32 	%r6, %r27, %r24;
	cvt.s64.s32 	%rd260, %r26;
	setp.le.s64 	%p2, %rd258, %rd260;
	@%p2 bra 	$L__BB439_133;
	mov.u32 	%r28, %tid.x;
	cvt.u64.u32 	%rd7, %r28;
	add.s32 	%r29, %r28, 32;
	cvt.u64.u32 	%rd8, %r29;
	add.s32 	%r30, %r28, 64;
	cvt.u64.u32 	%rd9, %r30;
	add.s32 	%r31, %r28, 96;
	cvt.u64.u32 	%rd10, %r31;
	add.s32 	%r32, %r28, 128;
	cvt.u64.u32 	%rd11, %r32;
	add.s32 	%r33, %r28, 160;
	cvt.u64.u32 	%rd12, %r33;
	add.s32 	%r34, %r28, 192;
	cvt.u64.u32 	%rd13, %r34;
	add.s32 	%r35, %r28, 224;
	cvt.u64.u32 	%rd14, %r35;
	add.s32 	%r36, %r28, 256;
	cvt.u64.u32 	%rd15, %r36;
	add.s32 	%r37, %r28, 288;
	cvt.u64.u32 	%rd16, %r37;
	add.s32 	%r38, %r28, 320;
	cvt.u64.u32 	%rd17, %r38;
	add.s32 	%r39, %r28, 352;
	cvt.u64.u32 	%rd18, %r39;
	add.s32 	%r40, %r28, 384;
	cvt.u64.u32 	%rd19, %r40;
	add.s32 	%r41, %r28, 416;
	cvt.u64.u32 	%rd20, %r41;
	add.s32 	%r42, %r28, 448;
	cvt.u64.u32 	%rd21, %r42;
	add.s32 	%r43, %r28, 480;
	cvt.u64.u32 	%rd22, %r43;
	add.s32 	%r44, %r28, 512;
	cvt.u64.u32 	%rd23, %r44;
	add.s32 	%r45, %r28, 544;
	cvt.u64.u32 	%rd24, %r45;
	add.s32 	%r46, %r28, 576;
	cvt.u64.u32 	%rd25, %r46;
	add.s32 	%r47, %r28, 608;
	cvt.u64.u32 	%rd26, %r47;
	add.s32 	%r48, %r28, 640;
	cvt.u64.u32 	%rd27, %r48;
	add.s32 	%r49, %r28, 672;
	cvt.u64.u32 	%rd28, %r49;
	add.s32 	%r50, %r28, 704;
	cvt.u64.u32 	%rd29, %r50;
	add.s32 	%r51, %r28, 736;
	cvt.u64.u32 	%rd30, %r51;
	add.s32 	%r52, %r28, 768;
	cvt.u64.u32 	%rd31, %r52;
	add.s32 	%r53, %r28, 800;
	cvt.u64.u32 	%rd32, %r53;
	add.s32 	%r54, %r28, 832;
	cvt.u64.u32 	%rd33, %r54;
	add.s32 	%r55, %r28, 864;
	cvt.u64.u32 	%rd34, %r55;
	add.s32 	%r56, %r28, 896;
	cvt.u64.u32 	%rd35, %r56;
	add.s32 	%r57, %r28, 928;
	cvt.u64.u32 	%rd36, %r57;
	add.s32 	%r58, %r28, 960;
	cvt.u64.u32 	%rd37, %r58;
	add.s32 	%r59, %r28, 992;
	cvt.u64.u32 	%rd38, %r59;
	cvt.s64.s32 	%rd39, %r6;
$L__BB439_4:
	setp.le.s64 	%p3, %rd56, %rd7;
	mul.lo.s64 	%rd41, %rd52, %rd260;
	mov.f32 	%f667, 0fFF800000;
	mov.f32 	%f670, %f667;
	@%p3 bra 	$L__BB439_6;
	setp.eq.s64 	%p4, %rd48, 1;
	setp.eq.s64 	%p5, %rd47, 1;
	setp.eq.s64 	%p6, %rd46, 1;
	add.s64 	%rd63, %rd41, %rd7;
	cvt.u32.u64 	%r60, %rd63;
	div.s32 	%r61, %r60, %r7;
	mul.lo.s32 	%r62, %r61, %r7;
	sub.s32 	%r63, %r60, %r62;
	div.s32 	%r64, %r63, %r8;
	mul.lo.s32 	%r65, %r64, %r8;
	sub.s32 	%r66, %r63, %r65;
	selp.b32 	%r67, 0, %r61, %p6;
	selp.b32 	%r68, 0, %r64, %p5;
	selp.b32 	%r69, 0, %r66, %p4;
	mul.lo.s32 	%r70, %r10, %r67;
	mad.lo.s32 	%r71, %r11, %r68, %r70;
	mad.lo.s32 	%r72, %r12, %r69, %r71;
	shl.b64 	%rd64, %rd63, 32;
	shr.s64 	%rd65, %rd64, 30;
	add.s64 	%rd66, %rd1, %rd65;
	ld.global.f32 	%f166, [%rd66];
	cvt.s64.s32 	%rd67, %r72;
	add.s64 	%rd68, %rd2, %rd67;
	ld.global.u8 	%rs9, [%rd68];
	setp.eq.s16 	%p7, %rs9, 0;
	mul.f32 	%f167, %f166, %f164;
	selp.f32 	%f667, %f163, %f167, %p7;
	max.f32 	%f670, %f667, 0fFF800000;
$L__BB439_6:
	setp.le.s64 	%p8, %rd56, %rd8;
	mov.f32 	%f669, 0fFF800000;
	@%p8 bra 	$L__BB439_8;
	setp.eq.s64 	%p9, %rd48, 1;
	setp.eq.s64 	%p10, %rd47, 1;
	setp.eq.s64 	%p11, %rd46, 1;
	add.s64 	%rd69, %rd41, %rd8;
	cvt.u32.u64 	%r73, %rd69;
	div.s32 	%r74, %r73, %r7;
	mul.lo.s32 	%r75, %r74, %r7;
	sub.s32 	%r76, %r73, %r75;
	div.s32 	%r77, %r76, %r8;
	mul.lo.s32 	%r78, %r77, %r8;
	sub.s32 	%r79, %r76, %r78;
	selp.b32 	%r80, 0, %r74, %p11;
	selp.b32 	%r81, 0, %r77, %p10;
	selp.b32 	%r82, 0, %r79, %p9;
	mul.lo.s32 	%r83, %r10, %r80;
	mad.lo.s32 	%r84, %r11, %r81, %r83;
	mad.lo.s32 	%r85, %r12, %r82, %r84;
	shl.b64 	%rd70, %rd69, 32;
	shr.s64 	%rd71, %rd70, 30;
	add.s64 	%rd72, %rd1, %rd71;
	ld.global.f32 	%f169, [%rd72];
	cvt.s64.s32 	%rd73, %r85;
	add.s64 	%rd74, %rd2, %rd73;
	ld.global.u8 	%rs10, [%rd74];
	setp.eq.s16 	%p12, %rs10, 0;
	mul.f32 	%f170, %f169, %f164;
	selp.f32 	%f669, %f163, %f170, %p12;
	max.f32 	%f670, %f670, %f669;
$L__BB439_8:
	setp.le.s64 	%p13, %rd56, %rd9;
	mov.f32 	%f671, 0fFF800000;
	@%p13 bra 	$L__BB439_10;
	setp.eq.s64 	%p14, %rd48, 1;
	setp.eq.s64 	%p15, %rd47, 1;
	setp.eq.s64 	%p16, %rd46, 1;
	add.s64 	%rd75, %rd41, %rd9;
	cvt.u32.u64 	%r86, %rd75;
	div.s32 	%r87, %r86, %r7;
	mul.lo.s32 	%r88, %r87, %r7;
	sub.s32 	%r89, %r86, %r88;
	div.s32 	%r90, %r89, %r8;
	mul.lo.s32 	%r91, %r90, %r8;
	sub.s32 	%r92, %r89, %r91;
	selp.b32 	%r93, 0, %r87, %p16;
	selp.b32 	%r94, 0, %r90, %p15;
	selp.b32 	%r95, 0, %r92, %p14;
	mul.lo.s32 	%r96, %r10, %r93;
	mad.lo.s32 	%r97, %r11, %r94, %r96;
	mad.lo.s32 	%r98, %r12, %r95, %r97;
	shl.b64 	%rd76, %rd75, 32;
	shr.s64 	%rd77, %rd76, 30;
	add.s64 	%rd78, %rd1, %rd77;
	ld.global.f32 	%f172, [%rd78];
	cvt.s64.s32 	%rd79, %r98;
	add.s64 	%rd80, %rd2, %rd79;
	ld.global.u8 	%rs11, [%rd80];
	setp.eq.s16 	%p17, %rs11, 0;
	mul.f32 	%f173, %f172, %f164;
	selp.f32 	%f671, %f163, %f173, %p17;
	max.f32 	%f670, %f670, %f671;
$L__BB439_10:
	setp.le.s64 	%p18, %rd56, %rd10;
	mov.f32 	%f673, 0fFF800000;
	@%p18 bra 	$L__BB439_12;
	setp.eq.s64 	%p19, %rd48, 1;
	setp.eq.s64 	%p20, %rd47, 1;
	setp.eq.s64 	%p21, %rd46, 1;
	add.s64 	%rd81, %rd41, %rd10;
	cvt.u32.u64 	%r99, %rd81;
	div.s32 	%r100, %r99, %r7;
	mul.lo.s32 	%r101, %r100, %r7;
	sub.s32 	%r102, %r99, %r101;
	div.s32 	%r103, %r102, %r8;
	mul.lo.s32 	%r104, %r103, %r8;
	sub.s32 	%r105, %r102, %r104;
	selp.b32 	%r106, 0, %r100, %p21;
	selp.b32 	%r107, 0, %r103, %p20;
	selp.b32 	%r108, 0, %r105, %p19;
	mul.lo.s32 	%r109, %r10, %r106;
	mad.lo.s32 	%r110, %r11, %r107, %r109;
	mad.lo.s32 	%r111, %r12, %r108, %r110;
	shl.b64 	%rd82, %rd81, 32;
	shr.s64 	%rd83, %rd82, 30;
	add.s64 	%rd84, %rd1, %rd83;
	ld.global.f32 	%f175, [%rd84];
	cvt.s64.s32 	%rd85, %r111;
	add.s64 	%rd86, %rd2, %rd85;
	ld.global.u8 	%rs12, [%rd86];
	setp.eq.s16 	%p22, %rs12, 0;
	mul.f32 	%f176, %f175, %f164;
	selp.f32 	%f673, %f163, %f176, %p22;
	max.f32 	%f670, %f670, %f673;
$L__BB439_12:
	setp.le.s64 	%p23, %rd56, %rd11;
	mov.f32 	%f675, 0fFF800000;
	@%p23 bra 	$L__BB439_14;
	setp.eq.s64 	%p24, %rd48, 1;
	setp.eq.s64 	%p25, %rd47, 1;
	setp.eq.s64 	%p26, %rd46, 1;
	add.s64 	%rd87, %rd41, %rd11;
	cvt.u32.u64 	%r112, %rd87;
	div.s32 	%r113, %r112, %r7;
	mul.lo.s32 	%r114, %r113, %r7;
	sub.s32 	%r115, %r112, %r114;
	div.s32 	%r116, %r115, %r8;
	mul.lo.s32 	%r117, %r116, %r8;
	sub.s32 	%r118, %r115, %r117;
	selp.b32 	%r119, 0, %r113, %p26;
	selp.b32 	%r120, 0, %r116, %p25;
	selp.b32 	%r121, 0, %r118, %p24;
	mul.lo.s32 	%r122, %r10, %r119;
	mad.lo.s32 	%r123, %r11, %r120, %r122;
	mad.lo.s32 	%r124, %r12, %r121, %r123;
	shl.b64 	%rd88, %rd87, 32;
	shr.s64 	%rd89, %rd88, 30;
	add.s64 	%rd90, %rd1, %rd89;
	ld.global.f32 	%f178, [%rd90];
	cvt.s64.s32 	%rd91, %r124;
	add.s64 	%rd92, %rd2, %rd91;
	ld.global.u8 	%rs13, [%rd92];
	setp.eq.s16 	%p27, %rs13, 0;
	mul.f32 	%f179, %f178, %f164;
	selp.f32 	%f675, %f163, %f179, %p27;
	max.f32 	%f670, %f670, %f675;
$L__BB439_14:
	setp.le.s64 	%p28, %rd56, %rd12;
	mov.f32 	%f677, 0fFF800000;
	@%p28 bra 	$L__BB439_16;
	setp.eq.s64 	%p29, %rd48, 1;
	setp.eq.s64 	%p30, %rd47, 1;
	setp.eq.s64 	%p31, %rd46, 1;
	add.s64 	%rd93, %rd41, %rd12;
	cvt.u32.u64 	%r125, %rd93;
	div.s32 	%r126, %r125, %r7;
	mul.lo.s32 	%r127, %r126, %r7;
	sub.s32 	%r128, %r125, %r127;
	div.s32 	%r129, %r128, %r8;
	mul.lo.s32 	%r130, %r129, %r8;
	sub.s32 	%r131, %r128, %r130;
	selp.b32 	%r132, 0, %r126, %p31;
	selp.b32 	%r133, 0, %r129, %p30;
	selp.b32 	%r134, 0, %r131, %p29;
	mul.lo.s32 	%r135, %r10, %r132;
	mad.lo.s32 	%r136, %r11, %r133, %r135;
	mad.lo.s32 	%r137, %r12, %r134, %r136;
	shl.b64 	%rd94, %rd93, 32;
	shr.s64 	%rd95, %rd94, 30;
	add.s64 	%rd96, %rd1, %rd95;
	ld.global.f32 	%f181, [%rd96];
	cvt.s64.s32 	%rd97, %r137;
	add.s64 	%rd98, %rd2, %rd97;
	ld.global.u8 	%rs14, [%rd98];
	setp.eq.s16 	%p32, %rs14, 0;
	mul.f32 	%f182, %f181, %f164;
	selp.f32 	%f677, %f163, %f182, %p32;
	max.f32 	%f670, %f670, %f677;
$L__BB439_16:
	setp.le.s64 	%p33, %rd56, %rd13;
	mov.f32 	%f679, 0fFF800000;
	@%p33 bra 	$L__BB439_18;
	setp.eq.s64 	%p34, %rd48, 1;
	setp.eq.s64 	%p35, %rd47, 1;
	setp.eq.s64 	%p36, %rd46, 1;
	add.s64 	%rd99, %rd41, %rd13;
	cvt.u32.u64 	%r138, %rd99;
	div.s32 	%r139, %r138, %r7;
	mul.lo.s32 	%r140, %r139, %r7;
	sub.s32 	%r141, %r138, %r140;
	div.s32 	%r142, %r141, %r8;
	mul.lo.s32 	%r143, %r142, %r8;
	sub.s32 	%r144, %r141, %r143;
	selp.b32 	%r145, 0, %r139, %p36;
	selp.b32 	%r146, 0, %r142, %p35;
	selp.b32 	%r147, 0, %r144, %p34;
	mul.lo.s32 	%r148, %r10, %r145;
	mad.lo.s32 	%r149, %r11, %r146, %r148;
	mad.lo.s32 	%r150, %r12, %r147, %r149;
	shl.b64 	%rd100, %rd99, 32;
	shr.s64 	%rd101, %rd100, 30;
	add.s64 	%rd102, %rd1, %rd101;
	ld.global.f32 	%f184, [%rd102];
	cvt.s64.s32 	%rd103, %r150;
	add.s64 	%rd104, %rd2, %rd103;
	ld.global.u8 	%rs15, [%rd104];
	setp.eq.s16 	%p37, %rs15, 0;
	mul.f32 	%f185, %f184, %f164;
	selp.f32 	%f679, %f163, %f185, %p37;
	max.f32 	%f670, %f670, %f679;
$L__BB439_18:
	setp.le.s64 	%p38, %rd56, %rd14;
	mov.f32 	%f681, 0fFF800000;
	@%p38 bra 	$L__BB439_20;
	setp.eq.s64 	%p39, %rd48, 1;
	setp.eq.s64 	%p40, %rd47, 1;
	setp.eq.s64 	%p41, %rd46, 1;
	add.s64 	%rd105, %rd41, %rd14;
	cvt.u32.u64 	%r151, %rd105;
	div.s32 	%r152, %r151, %r7;
	mul.lo.s32 	%r153, %r152, %r7;
	sub.s32 	%r154, %r151, %r153;
	div.s32 	%r155, %r154, %r8;
	mul.lo.s32 	%r156, %r155, %r8;
	sub.s32 	%r157, %r154, %r156;
	selp.b32 	%r158, 0, %r152, %p41;
	selp.b32 	%r159, 0, %r155, %p40;
	selp.b32 	%r160, 0, %r157, %p39;
	mul.lo.s32 	%r161, %r10, %r158;
	mad.lo.s32 	%r162, %r11, %r159, %r161;
	mad.lo.s32 	%r163, %r12, %r160, %r162;
	shl.b64 	%rd106, %rd105, 32;
	shr.s64 	%rd107, %rd106, 30;
	add.s64 	%rd108, %rd1, %rd107;
	ld.global.f32 	%f187, [%rd108];
	cvt.s64.s32 	%rd109, %r163;
	add.s64 	%rd110, %rd2, %rd109;
	ld.global.u8 	%rs16, [%rd110];
	setp.eq.s16 	%p42, %rs16, 0;
	mul.f32 	%f188, %f187, %f164;
	selp.f32 	%f681, %f163, %f188, %p42;
	max.f32 	%f670, %f670, %f681;
$L__BB439_20:
	setp.le.s64 	%p43, %rd56, %rd15;
	mov.f32 	%f683, 0fFF800000;
	@%p43 bra 	$L__BB439_22;
	setp.eq.s64 	%p44, %rd48, 1;
	setp.eq.s64 	%p45, %rd47, 1;
	setp.eq.s64 	%p46, %rd46, 1;
	add.s64 	%rd111, %rd41, %rd15;
	cvt.u32.u64 	%r164, %rd111;
	div.s32 	%r165, %r164, %r7;
	mul.lo.s32 	%r166, %r165, %r7;
	sub.s32 	%r167, %r164, %r166;
	div.s32 	%r168, %r167, %r8;
	mul.lo.s32 	%r169, %r168, %r8;
	sub.s32 	%r170, %r167, %r169;
	selp.b32 	%r171, 0, %r165, %p46;
	selp.b32 	%r172, 0, %r168, %p45;
	selp.b32 	%r173, 0, %r170, %p44;
	mul.lo.s32 	%r174, %r10, %r171;
	mad.lo.s32 	%r175, %r11, %r172, %r174;
	mad.lo.s32 	%r176, %r12, %r173, %r175;
	shl.b64 	%rd112, %rd111, 32;
	shr.s64 	%rd113, %rd112, 30;
	add.s64 	%rd114, %rd1, %rd113;
	ld.global.f32 	%f190, [%rd114];
	cvt.s64.s32 	%rd115, %r176;
	add.s64 	%rd116, %rd2, %rd115;
	ld.global.u8 	%rs17, [%rd116];
	setp.eq.s16 	%p47, %rs17, 0;
	mul.f32 	%f191, %f190, %f164;
	selp.f32 	%f683, %f163, %f191, %p47;
	max.f32 	%f670, %f670, %f683;
$L__BB439_22:
	setp.le.s64 	%p48, %rd56, %rd16;
	mov.f32 	%f685, 0fFF800000;
	@%p48 bra 	$L__BB439_24;
	setp.eq.s64 	%p49, %rd48, 1;
	setp.eq.s64 	%p50, %rd47, 1;
	setp.eq.s64 	%p51, %rd46, 1;
	add.s64 	%rd117, %rd41, %rd16;
	cvt.u32.u64 	%r177, %rd117;
	div.s32 	%r178, %r177, %r7;
	mul.lo.s32 	%r179, %r178, %r7;
	sub.s32 	%r180, %r177, %r179;
	div.s32 	%r181, %r180, %r8;
	mul.lo.s32 	%r182, %r181, %r8;
	sub.s32 	%r183, %r180, %r182;
	selp.b32 	%r184, 0, %r178, %p51;
	selp.b32 	%r185, 0, %r181, %p50;
	selp.b32 	%r186, 0, %r183, %p49;
	mul.lo.s32 	%r187, %r10, %r184;
	mad.lo.s32 	%r188, %r11, %r185, %r187;
	mad.lo.s32 	%r189, %r12, %r186, %r188;
	shl.b64 	%rd118, %rd117, 32;
	shr.s64 	%rd119, %rd118, 30;
	add.s64 	%rd120, %rd1, %rd119;
	ld.global.f32 	%f193, [%rd120];
	cvt.s64.s32 	%rd121, %r189;
	add.s64 	%rd122, %rd2, %rd121;
	ld.global.u8 	%rs18, [%rd122];
	setp.eq.s16 	%p52, %rs18, 0;
	mul.f32 	%f194, %f193, %f164;
	selp.f32 	%f685, %f163, %f194, %p52;
	max.f32 	%f670, %f670, %f685;
$L__BB439_24:
	setp.le.s64 	%p53, %rd56, %rd17;
	mov.f32 	%f687, 0fFF800000;
	@%p53 bra 	$L__BB439_26;
	setp.eq.s64 	%p54, %rd48, 1;
	setp.eq.s64 	%p55, %rd47, 1;
	setp.eq.s64 	%p56, %rd46, 1;
	add.s64 	%rd123, %rd41, %rd17;
	cvt.u32.u64 	%r190, %rd123;
	div.s32 	%r191, %r190, %r7;
	mul.lo.s32 	%r192, %r191, %r7;
	sub.s32 	%r193, %r190, %r192;
	div.s32 	%r194, %r193, %r8;
	mul.lo.s32 	%r195, %r194, %r8;
	sub.s32 	%r196, %r193, %r195;
	selp.b32 	%r197, 0, %r191, %p56;
	selp.b32 	%r198, 0, %r194, %p55;
	selp.b32 	%r199, 0, %r196, %p54;
	mul.lo.s32 	%r200, %r10, %r197;
	mad.lo.s32 	%r201, %r11, %r198, %r200;
	mad.lo.s32 	%r202, %r12, %r199, %r201;
	shl.b64 	%rd124, %rd123, 32;
	shr.s64 	%rd125, %rd124, 30;
	add.s64 	%rd126, %rd1, %rd125;
	ld.global.f32 	%f196, [%rd126];
	cvt.s64.s32 	%rd127, %r202;
	add.s64 	%rd128, %rd2, %rd127;
	ld.global.u8 	%rs19, [%rd128];
	setp.eq.s16 	%p57, %rs19, 0;
	mul.f32 	%f197, %f196, %f164;
	selp.f32 	%f687, %f163, %f197, %p57;
	max.f32 	%f670, %f670, %f687;
$L__BB439_26:
	setp.le.s64 	%p58, %rd56, %rd18;
	mov.f32 	%f689, 0fFF800000;
	@%p58 bra 	$L__BB439_28;
	setp.eq.s64 	%p59, %rd48, 1;
	setp.eq.s64 	%p60, %rd47, 1;
	setp.eq.s64 	%p61, %rd46, 1;
	add.s64 	%rd129, %rd41, %rd18;
	cvt.u32.u64 	%r203, %rd129;
	div.s32 	%r204, %r203, %r7;
	mul.lo.s32 	%r205, %r204, %r7;
	sub.s32 	%r206, %r203, %r205;
	div.s32 	%r207, %r206, %r8;
	mul.lo.s32 	%r208, %r207, %r8;
	sub.s32 	%r209, %r206, %r208;
	selp.b32 	%r210, 0, %r204, %p61;
	selp.b32 	%r211, 0, %r207, %p60;
	selp.b32 	%r212, 0, %r209, %p59;
	mul.lo.s32 	%r213, %r10, %r210;
	mad.lo.s32 	%r214, %r11, %r211, %r213;
	mad.lo.s32 	%r215, %r12, %r212, %r214;
	shl.b64 	%rd130, %rd129, 32;
	shr.s64 	%rd131, %rd130, 30;
	add.s64 	%rd132, %rd1, %rd131;
	ld.global.f32 	%f199, [%rd132];
	cvt.s64.s32 	%rd133, %r215;
	add.s64 	%rd134, %rd2, %rd133;
	ld.global.u8 	%rs20, [%rd134];
	setp.eq.s16 	%p62, %rs20, 0;
	mul.f32 	%f200, %f199, %f164;
	selp.f32 	%f689, %f163, %f200, %p62;
	max.f32 	%f670, %f670, %f689;
$L__BB439_28:
	setp.le.s64 	%p63, %rd56, %rd19;
	mov.f32 	%f691, 0fFF800000;
	@%p63 bra 	$L__BB439_30;
	setp.eq.s64 	%p64, %rd48, 1;
	setp.eq.s64 	%p65, %rd47, 1;
	setp.eq.s64 	%p66, %rd46, 1;
	add.s64 	%rd135, %rd41, %rd19;
	cvt.u32.u64 	%r216, %rd135;
	div.s32 	%r217, %r216, %r7;
	mul.lo.s32 	%r218, %r217, %r7;
	sub.s32 	%r219, %r216, %r218;
	div.s32 	%r220, %r219, %r8;
	mul.lo.s32 	%r221, %r220, %r8;
	sub.s32 	%r222, %r219, %r221;
	selp.b32 	%r223, 0, %r217, %p66;
	selp.b32 	%r224, 0, %r220, %p65;
	selp.b32 	%r225, 0, %r222, %p64;
	mul.lo.s32 	%r226, %r10, %r223;
	mad.lo.s32 	%r227, %r11, %r224, %r226;
	mad.lo.s32 	%r228, %r12, %r225, %r227;
	shl.b64 	%rd136, %rd135, 32;
	shr.s64 	%rd137, %rd136, 30;
	add.s64 	%rd138, %rd1, %rd137;
	ld.global.f32 	%f202, [%rd138];
	cvt.s64.s32 	%rd139, %r228;
	add.s64 	%rd140, %rd2, %rd139;
	ld.global.u8 	%rs21, [%rd140];
	setp.eq.s16 	%p67, %rs21, 0;
	mul.f32 	%f203, %f202, %f164;
	selp.f32 	%f691, %f163, %f203, %p67;
	max.f32 	%f670, %f670, %f691;
$L__BB439_30:
	setp.le.s64 	%p68, %rd56, %rd20;
	mov.f32 	%f693, 0fFF800000;
	@%p68 bra 	$L__BB439_32;
	setp.eq.s64 	%p69, %rd48, 1;
	setp.eq.s64 	%p70, %rd47, 1;
	setp.eq.s64 	%p71, %rd46, 1;
	add.s64 	%rd141, %rd41, %rd20;
	cvt.u32.u64 	%r229, %rd141;
	div.s32 	%r230, %r229, %r7;
	mul.lo.s32 	%r231, %r230, %r7;
	sub.s32 	%r232, %r229, %r231;
	div.s32 	%r233, %r232, %r8;
	mul.lo.s32 	%r234, %r233, %r8;
	sub.s32 	%r235, %r232, %r234;
	selp.b32 	%r236, 0, %r230, %p71;
	selp.b32 	%r237, 0, %r233, %p70;
	selp.b32 	%r238, 0, %r235, %p69;
	mul.lo.s32 	%r239, %r10, %r236;
	mad.lo.s32 	%r240, %r11, %r237, %r239;
	mad.lo.s32 	%r241, %r12, %r238, %r240;
	shl.b64 	%rd142, %rd141, 32;
	shr.s64 	%rd143, %rd142, 30;
	add.s64 	%rd144, %rd1, %rd143;
	ld.global.f32 	%f205, [%rd144];
	cvt.s64.s32 	%rd145, %r241;
	add.s64 	%rd146, %rd2, %rd145;
	ld.global.u8 	%rs22, [%rd146];
	setp.eq.s16 	%p72, %rs22, 0;
	mul.f32 	%f206, %f205, %f164;
	selp.f32 	%f693, %f163, %f206, %p72;
	max.f32 	%f670, %f670, %f693;
$L__BB439_32:
	setp.le.s64 	%p73, %rd56, %rd21;
	mov.f32 	%f695, 0fFF800000;
	@%p73 bra 	$L__BB439_34;
	setp.eq.s64 	%p74, %rd48, 1;
	setp.eq.s64 	%p75, %rd47, 1;
	setp.eq.s64 	%p76, %rd46, 1;
	add.s64 	%rd147, %rd41, %rd21;
	cvt.u32.u64 	%r242, %rd147;
	div.s32 	%r243, %r242, %r7;
	mul.lo.s32 	%r244, %r243, %r7;
	sub.s32 	%r245, %r242, %r244;
	div.s32 	%r246, %r245, %r8;
	mul.lo.s32 	%r247, %r246, %r8;
	sub.s32 	%r248, %r245, %r247;
	selp.b32 	%r249, 0, %r243, %p76;
	selp.b32 	%r250, 0, %r246, %p75;
	selp.b32 	%r251, 0, %r248, %p74;
	mul.lo.s32 	%r252, %r10, %r249;
	mad.lo.s32 	%r253, %r11, %r250, %r252;
	mad.lo.s32 	%r254, %r12, %r251, %r253;
	shl.b64 	%rd148, %rd147, 32;
	shr.s64 	%rd149, %rd148, 30;
	add.s64 	%rd150, %rd1, %rd149;
	ld.global.f32 	%f208, [%rd150];
	cvt.s64.s32 	%rd151, %r254;
	add.s64 	%rd152, %rd2, %rd151;
	ld.global.u8 	%rs23, [%rd152];
	setp.eq.s16 	%p77, %rs23, 0;
	mul.f32 	%f209, %f208, %f164;
	selp.f32 	%f695, %f163, %f209, %p77;
	max.f32 	%f670, %f670, %f695;
$L__BB439_34:
	setp.le.s64 	%p78, %rd56, %rd22;
	mov.f32 	%f697, 0fFF800000;
	@%p78 bra 	$L__BB439_36;
	setp.eq.s64 	%p79, %rd48, 1;
	setp.eq.s64 	%p80, %rd47, 1;
	setp.eq.s64 	%p81, %rd46, 1;
	add.s64 	%rd153, %rd41, %rd22;
	cvt.u32.u64 	%r255, %rd153;
	div.s32 	%r256, %r255, %r7;
	mul.lo.s32 	%r257, %r256, %r7;
	sub.s32 	%r258, %r255, %r257;
	div.s32 	%r259, %r258, %r8;
	mul.lo.s32 	%r260, %r259, %r8;
	sub.s32 	%r261, %r258, %r260;
	selp.b32 	%r262, 0, %r256, %p81;
	selp.b32 	%r263, 0, %r259, %p80;
	selp.b32 	%r264, 0, %r261, %p79;
	mul.lo.s32 	%r265, %r10, %r262;
	mad.lo.s32 	%r266, %r11, %r263, %r265;
	mad.lo.s32 	%r267, %r12, %r264, %r266;
	shl.b64 	%rd154, %rd153, 32;
	shr.s64 	%rd155, %rd154, 30;
	add.s64 	%rd156, %rd1, %rd155;
	ld.global.f32 	%f211, [%rd156];
	cvt.s64.s32 	%rd157, %r267;
	add.s64 	%rd158, %rd2, %rd157;
	ld.global.u8 	%rs24, [%rd158];
	setp.eq.s16 	%p82, %rs24, 0;
	mul.f32 	%f212, %f211, %f164;
	selp.f32 	%f697, %f163, %f212, %p82;
	max.f32 	%f670, %f670, %f697;
$L__BB439_36:
	setp.le.s64 	%p83, %rd56, %rd23;
	mov.f32 	%f699, 0fFF800000;
	@%p83 bra 	$L__BB439_38;
	setp.eq.s64 	%p84, %rd48, 1;
	setp.eq.s64 	%p85, %rd47, 1;
	setp.eq.s64 	%p86, %rd46, 1;
	add.s64 	%rd159, %rd41, %rd23;
	cvt.u32.u64 	%r268, %rd159;
	div.s32 	%r269, %r268, %r7;
	mul.lo.s32 	%r270, %r269, %r7;
	sub.s32 	%r271, %r268, %r270;
	div.s32 	%r272, %r271, %r8;
	mul.lo.s32 	%r273, %r272, %r8;
	sub.s32 	%r274, %r271, %r273;
	selp.b32 	%r275, 0, %r269, %p86;
	selp.b32 	%r276, 0, %r272, %p85;
	selp.b32 	%r277, 0, %r274, %p84;
	mul.lo.s32 	%r278, %r10, %r275;
	mad.lo.s32 	%r279, %r11, %r276, %r278;
	mad.lo.s32 	%r280, %r12, %r277, %r279;
	shl.b64 	%rd160, %rd159, 32;
	shr.s64 	%rd161, %rd160, 30;
	add.s64 	%rd162, %rd1, %rd161;
	ld.global.f32 	%f214, [%rd162];
	cvt.s64.s32 	%rd163, %r280;
	add.s64 	%rd164, %rd2, %rd163;
	ld.global.u8 	%rs25, [%rd164];
	setp.eq.s16 	%p87, %rs25, 0;
	mul.f32 	%f215, %f214, %f164;
	selp.f32 	%f699, %f163, %f215, %p87;
	max.f32 	%f670, %f670, %f699;
$L__BB439_38:
	setp.le.s64 	%p88, %rd56, %rd24;
	mov.f32 	%f701, 0fFF800000;
	@%p88 bra 	$L__BB439_40;
	setp.eq.s64 	%p89, %rd48, 1;
	setp.eq.s64 	%p90, %rd47, 1;
	setp.eq.s64 	%p91, %rd46, 1;
	add.s64 	%rd165, %rd41, %rd24;
	cvt.u32.u64 	%r281, %rd165;
	div.s32 	%r282, %r281, %r7;
	mul.lo.s32 	%r283, %r282, %r7;
	sub.s32 	%r284, %r281, %r283;
	div.s32 	%r285, %r284, %r8;
	mul.lo.s32 	%r286, %r285, %r8;
	sub.s32 	%r287, %r284, %r286;
	selp.b32 	%r288, 0, %r282, %p91;
	selp.b32 	%r289, 0, %r285, %p90;
	selp.b32 	%r290, 0, %r287, %p89;
	mul.lo.s32 	%r291, %r10, %r288;
	mad.lo.s32 	%r292, %r11, %r289, %r291;
	mad.lo.s32 	%r293, %r12, %r290, %r292;
	shl.b64 	%rd166, %rd165, 32;
	shr.s64 	%rd167, %rd166, 30;
	add.s64 	%rd168, %rd1, %rd167;
	ld.global.f32 	%f217, [%rd168];
	cvt.s64.s32 	%rd169, %r293;
	add.s64 	%rd170, %rd2, %rd169;
	ld.global.u8 	%rs26, [%rd170];
	setp.eq.s16 	%p92, %rs26, 0;
	mul.f32 	%f218, %f217, %f164;
	selp.f32 	%f701, %f163, %f218, %p92;
	max.f32 	%f670, %f670, %f701;
$L__BB439_40:
	setp.le.s64 	%p93, %rd56, %rd25;
	mov.f32 	%f703, 0fFF800000;
	@%p93 bra 	$L__BB439_42;
	setp.eq.s64 	%p94, %rd48, 1;
	setp.eq.s64 	%p95, %rd47, 1;
	setp.eq.s64 	%p96, %rd46, 1;
	add.s64 	%rd171, %rd41, %rd25;
	cvt.u32.u64 	%r294, %rd171;
	div.s32 	%r295, %r294, %r7;
	mul.lo.s32 	%r296, %r295, %r7;
	sub.s32 	%r297, %r294, %r296;
	div.s32 	%r298, %r297, %r8;
	mul.lo.s32 	%r299, %r298, %r8;
	sub.s32 	%r300, %r297, %r299;
	selp.b32 	%r301, 0, %r295, %p96;
	selp.b32 	%r302, 0, %r298, %p95;
	selp.b32 	%r303, 0, %r300, %p94;
	mul.lo.s32 	%r304, %r10, %r301;
	mad.lo.s32 	%r305, %r11, %r302, %r304;
	mad.lo.s32 	%r306, %r12, %r303, %r305;
	shl.b64 	%rd172, %rd171, 32;
	shr.s64 	%rd173, %rd172, 30;
	add.s64 	%rd174, %rd1, %rd173;
	ld.global.f32 	%f220, [%rd174];
	cvt.s64.s32 	%rd175, %r306;
	add.s64 	%rd176, %rd2, %rd175;
	ld.global.u8 	%rs27, [%rd176];
	setp.eq.s16 	%p97, %rs27, 0;
	mul.f32 	%f221, %f220, %f164;
	selp.f32 	%f703, %f163, %f221, %p97;
	max.f32 	%f670, %f670, %f703;
$L__BB439_42:
	setp.le.s64 	%p98, %rd56, %rd26;
	mov.f32 	%f705, 0fFF800000;
	@%p98 bra 	$L__BB439_44;
	setp.eq.s64 	%p99, %rd48, 1;
	setp.eq.s64 	%p100, %rd47, 1;
	setp.eq.s64 	%p101, %rd46, 1;
	add.s64 	%rd177, %rd41, %rd26;
	cvt.u32.u64 	%r307, %rd177;
	div.s32 	%r308, %r307, %r7;
	mul.lo.s32 	%r309, %r308, %r7;
	sub.s32 	%r310, %r307, %r309;
	div.s32 	%r311, %r310, %r8;
	mul.lo.s32 	%r312, %r311, %r8;
	sub.s32 	%r313, %r310, %r312;
	selp.b32 	%r314, 0, %r308, %p101;
	selp.b32 	%r315, 0, %r311, %p100;
	selp.b32 	%r316, 0, %r313, %p99;
	mul.lo.s32 	%r317, %r10, %r314;
	mad.lo.s32 	%r318, %r11, %r315, %r317;
	mad.lo.s32 	%r319, %r12, %r316, %r318;
	shl.b64 	%rd178, %rd177, 32;
	shr.s64 	%rd179, %rd178, 30;
	add.s64 	%rd180, %rd1, %rd179;
	ld.global.f32 	%f223, [%rd180];
	cvt.s64.s32 	%rd181, %r319;
	add.s64 	%rd182, %rd2, %rd181;
	ld.global.u8 	%rs28, [%rd182];
	setp.eq.s16 	%p102, %rs28, 0;
	mul.f32 	%f224, %f223, %f164;
	selp.f32 	%f705, %f163, %f224, %p102;
	max.f32 	%f670, %f670, %f705;
$L__BB439_44:
	setp.le.s64 	%p103, %rd56, %rd27;
	mov.f32 	%f707, 0fFF800000;
	@%p103 bra 	$L__BB439_46;
	setp.eq.s64 	%p104, %rd48, 1;
	setp.eq.s64 	%p105, %rd47, 1;
	setp.eq.s64 	%p106, %rd46, 1;
	add.s64 	%rd183, %rd41, %rd27;
	cvt.u32.u64 	%r320, %rd183;
	div.s32 	%r321, %r320, %r7;
	mul.lo.s32 	%r322, %r321, %r7;
	sub.s32 	%r323, %r320, %r322;
	div.s32 	%r324, %r323, %r8;
	mul.lo.s32 	%r325, %r324, %r8;
	sub.s32 	%r326, %r323, %r325;
	selp.b32 	%r327, 0, %r321, %p106;
	selp.b32 	%r328, 0, %r324, %p105;
	selp.b32 	%r329, 0, %r326, %p104;
	mul.lo.s32 	%r330, %r10, %r327;
	mad.lo.s32 	%r331, %r11, %r328, %r330;
	mad.lo.s32 	%r332, %r12, %r329, %r331;
	shl.b64 	%rd184, %rd183, 32;
	shr.s64 	%rd185, %rd184, 30;
	add.s64 	%rd186, %rd1, %rd185;
	ld.global.f32 	%f226, [%rd186];
	cvt.s64.s32 	%rd187, %r332;
	add.s64 	%rd188, %rd2, %rd187;
	ld.global.u8 	%rs29, [%rd188];
	setp.eq.s16 	%p107, %rs29, 0;
	mul.f32 	%f227, %f226, %f164;
	selp.f32 	%f707, %f163, %f227, %p107;
	max.f32 	%f670, %f670, %f707;
$L__BB439_46:
	setp.le.s64 	%p108, %rd56, %rd28;
	mov.f32 	%f709, 0fFF800000;
	@%p108 bra 	$L__BB439_48;
	setp.eq.s64 	%p109, %rd48, 1;
	setp.eq.s64 	%p110, %rd47, 1;
	setp.eq.s64 	%p111, %rd46, 1;
	add.s64 	%rd189, %rd41, %rd28;
	cvt.u32.u64 	%r333, %rd189;
	div.s32 	%r334, %r333, %r7;
	mul.lo.s32 	%r335, %r334, %r7;
	sub.s32 	%r336, %r333, %r335;
	div.s32 	%r337, %r336, %r8;
	mul.lo.s32 	%r338, %r337, %r8;
	sub.s32 	%r339, %r336, %r338;
	selp.b32 	%r340, 0, %r334, %p111;
	selp.b32 	%r341, 0, %r337, %p110;
	selp.b32 	%r342, 0, %r339, %p109;
	mul.lo.s32 	%r343, %r10, %r340;
	mad.lo.s32 	%r344, %r11, %r341, %r343;
	mad.lo.s32 	%r345, %r12, %r342, %r344;
	shl.b64 	%rd190, %rd189, 32;
	shr.s64 	%rd191, %rd190, 30;
	add.s64 	%rd192, %rd1, %rd191;
	ld.global.f32 	%f229, [%rd192];
	cvt.s64.s32 	%rd193, %r345;
	add.s64 	%rd194, %rd2, %rd193;
	ld.global.u8 	%rs30, [%rd194];
	setp.eq.s16 	%p112, %rs30, 0;
	mul.f32 	%f230, %f229, %f164;
	selp.f32 	%f709, %f163, %f230, %p112;
	max.f32 	%f670, %f670, %f709;
$L__BB439_48:
	setp.le.s64 	%p113, %rd56, %rd29;
	mov.f32 	%f711, 0fFF800000;
	@%p113 bra 	$L__BB439_50;
	setp.eq.s64 	%p114, %rd48, 1;
	setp.eq.s64 	%p115, %rd47, 1;
	setp.eq.s64 	%p116, %rd46, 1;
	add.s64 	%rd195, %rd41, %rd29;
	cvt.u32.u64 	%r346, %rd195;
	div.s32 	%r347, %r346, %r7;
	mul.lo.s32 	%r348, %r347, %r7;
	sub.s32 	%r349, %r346, %r348;
	div.s32 	%r350, %r349, %r8;
	mul.lo.s32 	%r351, %r350, %r8;
	sub.s32 	%r352, %r349, %r351;
	selp.b32 	%r353, 0, %r347, %p116;
	selp.b32 	%r354, 0, %r350, %p115;
	selp.b32 	%r355, 0, %r352, %p114;
	mul.lo.s32 	%r356, %r10, %r353;
	mad.lo.s32 	%r357, %r11, %r354, %r356;
	mad.lo.s32 	%r358, %r12, %r355, %r357;
	shl.b64 	%rd196, %rd195, 32;
	shr.s64 	%rd197, %rd196, 30;
	add.s64 	%rd198, %rd1, %rd197;
	ld.global.f32 	%f232, [%rd198];
	cvt.s64.s32 	%rd199, %r358;
	add.s64 	%rd200, %rd2, %rd199;
	ld.global.u8 	%rs31, [%rd200];
	setp.eq.s16 	%p117, %rs31, 0;
	mul.f32 	%f233, %f232, %f164;
	selp.f32 	%f711, %f163, %f233, %p117;
	max.f32 	%f670, %f670, %f711;
$L__BB439_50:
	setp.le.s64 	%p118, %rd56, %rd30;
	mov.f32 	%f713, 0fFF800000;
	@%p118 bra 	$L__BB439_52;
	setp.eq.s64 	%p119, %rd48, 1;
	setp.eq.s64 	%p120, %rd47, 1;
	setp.eq.s64 	%p121, %rd46, 1;
	add.s64 	%rd201, %rd41, %rd30;
	cvt.u32.u64 	%r359, %rd201;
	div.s32 	%r360, %r359, %r7;
	mul.lo.s32 	%r361, %r360, %r7;
	sub.s32 	%r362, %r359, %r361;
	div.s32 	%r363, %r362, %r8;
	mul.lo.s32 	%r364, %r363, %r8;
	sub.s32 	%r365, %r362, %r364;
	selp.b32 	%r366, 0, %r360, %p121;
	selp.b32 	%r367, 0, %r363, %p120;
	selp.b32 	%r368, 0, %r365, %p119;
	mul.lo.s32 	%r369, %r10, %r366;
	mad.lo.s32 	%r370, %r11, %r367, %r369;
	mad.lo.s32 	%r371, %r12, %r368, %r370;
	shl.b64 	%rd202, %rd201, 32;
	shr.s64 	%rd203, %rd202, 30;
	add.s64 	%rd204, %rd1, %rd203;
	ld.global.f32 	%f235, [%rd204];
	cvt.s64.s32 	%rd205, %r371;
	add.s64 	%rd206, %rd2, %rd205;
	ld.global.u8 	%rs32, [%rd206];
	setp.eq.s16 	%p122, %rs32, 0;
	mul.f32 	%f236, %f235, %f164;
	selp.f32 	%f713, %f163, %f236, %p122;
	max.f32 	%f670, %f670, %f713;
$L__BB439_52:
	setp.le.s64 	%p123, %rd56, %rd31;
	mov.f32 	%f715, 0fFF800000;
	@%p123 bra 	$L__BB439_54;
	setp.eq.s64 	%p124, %rd48, 1;
	setp.eq.s64 	%p125, %rd47, 1;
	setp.eq.s64 	%p126, %rd46, 1;
	add.s64 	%rd207, %rd41, %rd31;
	cvt.u32.u64 	%r372, %rd207;
	div.s32 	%r373, %r372, %r7;
	mul.lo.s32 	%r374, %r373, %r7;
	sub.s32 	%r375, %r372, %r374;
	div.s32 	%r376, %r375, %r8;
	mul.lo.s32 	%r377, %r376, %r8;
	sub.s32 	%r378, %r375, %r377;
	selp.b32 	%r379, 0, %r373, %p126;
	selp.b32 	%r380, 0, %r376, %p125;
	selp.b32 	%r381, 0, %r378, %p124;
	mul.lo.s32 	%r382, %r10, %r379;
	mad.lo.s32 	%r383, %r11, %r380, %r382;
	mad.lo.s32 	%r384, %r12, %r381, %r383;
	shl.b64 	%rd208, %rd207, 32;
	shr.s64 	%rd209, %rd208, 30;
	add.s64 	%rd210, %rd1, %rd209;
	ld.global.f32 	%f238, [%rd210];
	cvt.s64.s32 	%rd211, %r384;
	add.s64 	%rd212, %rd2, %rd211;
	ld.global.u8 	%rs33, [%rd212];
	setp.eq.s16 	%p127, %rs33, 0;
	mul.f32 	%f239, %f238, %f164;
	selp.f32 	%f715, %f163, %f239, %p127;
	max.f32 	%f670, %f670, %f715;
$L__BB439_54:
	setp.le.s64 	%p128, %rd56, %rd32;
	mov.f32 	%f717, 0fFF800000;
	@%p128 bra 	$L__BB439_56;
	setp.eq.s64 	%p129, %rd48, 1;
	setp.eq.s64 	%p130, %rd47, 1;
	setp.eq.s64 	%p131, %rd46, 1;
	add.s64 	%rd213, %rd41, %rd32;
	cvt.u32.u64 	%r385, %rd213;
	div.s32 	%r386, %r385, %r7;
	mul.lo.s32 	%r387, %r386, %r7;
	sub.s32 	%r388, %r385, %r387;
	div.s32 	%r389, %r388, %r8;
	mul.lo.s32 	%r390, %r389, %r8;
	sub.s32 	%r391, %r388, %r390;
	selp.b32 	%r392, 0, %r386, %p131;
	selp.b32 	%r393, 0, %r389, %p130;
	selp.b32 	%r394, 0, %r391, %p129;
	mul.lo.s32 	%r395, %r10, %r392;
	mad.lo.s32 	%r396, %r11, %r393, %r395;
	mad.lo.s32 	%r397, %r12, %r394, %r396;
	shl.b64 	%rd214, %rd213, 32;
	shr.s64 	%rd215, %rd214, 30;
	add.s64 	%rd216, %rd1, %rd215;
	ld.global.f32 	%f241, [%rd216];
	cvt.s64.s32 	%rd217, %r397;
	add.s64 	%rd218, %rd2, %rd217;
	ld.global.u8 	%rs34, [%rd218];
	setp.eq.s16 	%p132, %rs34, 0;
	mul.f32 	%f242, %f241, %f164;
	selp.f32 	%f717, %f163, %f242, %p132;
	max.f32 	%f670, %f670, %f717;
$L__BB439_56:
	setp.le.s64 	%p133, %rd56, %rd33;
	mov.f32 	%f719, 0fFF800000;
	@%p133 bra 	$L__BB439_58;
	setp.eq.s64 	%p134, %rd48, 1;
	setp.eq.s64 	%p135, %rd47, 1;
	setp.eq.s64 	%p136, %rd46, 1;
	add.s64 	%rd219, %rd41, %rd33;
	cvt.u32.u64 	%r398, %rd219;
	div.s32 	%r399, %r398, %r7;
	mul.lo.s32 	%r400, %r399, %r7;
	sub.s32 	%r401, %r398, %r400;
	div.s32 	%r402, %r401, %r8;
	mul.lo.s32 	%r403, %r402, %r8;
	sub.s32 	%r404, %r401, %r403;
	selp.b32 	%r405, 0, %r399, %p136;
	selp.b32 	%r406, 0, %r402, %p135;
	selp.b32 	%r407, 0, %r404, %p134;
	mul.lo.s32 	%r408, %r10, %r405;
	mad.lo.s32 	%r409, %r11, %r406, %r408;
	mad.lo.s32 	%r410, %r12, %r407, %r409;
	shl.b64 	%rd220, %rd219, 32;
	shr.s64 	%rd221, %rd220, 30;
	add.s64 	%rd222, %rd1, %rd221;
	ld.global.f32 	%f244, [%rd222];
	cvt.s64.s32 	%rd223, %r410;
	add.s64 	%rd224, %rd2, %rd223;
	ld.global.u8 	%rs35, [%rd224];
	setp.eq.s16 	%p137, %rs35, 0;
	mul.f32 	%f245, %f244, %f164;
	selp.f32 	%f719, %f163, %f245, %p137;
	max.f32 	%f670, %f670, %f719;
$L__BB439_58:
	setp.le.s64 	%p138, %rd56, %rd34;
	mov.f32 	%f721, 0fFF800000;
	@%p138 bra 	$L__BB439_60;
	setp.eq.s64 	%p139, %rd48, 1;
	setp.eq.s64 	%p140, %rd47, 1;
	setp.eq.s64 	%p141, %rd46, 1;
	add.s64 	%rd225, %rd41, %rd34;
	cvt.u32.u64 	%r411, %rd225;
	div.s32 	%r412, %r411, %r7;
	mul.lo.s32 	%r413, %r412, %r7;
	sub.s32 	%r414, %r411, %r413;
	div.s32 	%r415, %r414, %r8;
	mul.lo.s32 	%r416, %r415, %r8;
	sub.s32 	%r417, %r414, %r416;
	selp.b32 	%r418, 0, %r412, %p141;
	selp.b32 	%r419, 0, %r415, %p140;
	selp.b32 	%r420, 0, %r417, %p139;
	mul.lo.s32 	%r421, %r10, %r418;
	mad.lo.s32 	%r422, %r11, %r419, %r421;
	mad.lo.s32 	%r423, %r12, %r420, %r422;
	shl.b64 	%rd226, %rd225, 32;
	shr.s64 	%rd227, %rd226, 30;
	add.s64 	%rd228, %rd1, %rd227;
	ld.global.f32 	%f247, [%rd228];
	cvt.s64.s32 	%rd229, %r423;
	add.s64 	%rd230, %rd2, %rd229;
	ld.global.u8 	%rs36, [%rd230];
	setp.eq.s16 	%p142, %rs36, 0;
	mul.f32 	%f248, %f247, %f164;
	selp.f32 	%f721, %f163, %f248, %p142;
	max.f32 	%f670, %f670, %f721;
$L__BB439_60:
	setp.le.s64 	%p143, %rd56, %rd35;
	mov.f32 	%f723, 0fFF800000;
	@%p143 bra 	$L__BB439_62;
	setp.eq.s64 	%p144, %rd48, 1;
	setp.eq.s64 	%p145, %rd47, 1;
	setp.eq.s64 	%p146, %rd46, 1;
	add.s64 	%rd231, %rd41, %rd35;
	cvt.u32.u64 	%r424, %rd231;
	div.s32 	%r425, %r424, %r7;
	mul.lo.s32 	%r426, %r425, %r7;
	sub.s32 	%r427, %r424, %r426;
	div.s32 	%r428, %r427, %r8;
	mul.lo.s32 	%r429, %r428, %r8;
	sub.s32 	%r430, %r427, %r429;
	selp.b32 	%r431, 0, %r425, %p146;
	selp.b32 	%r432, 0, %r428, %p145;
	selp.b32 	%r433, 0, %r430, %p144;
	mul.lo.s32 	%r434, %r10, %r431;
	mad.lo.s32 	%r435, %r11, %r432, %r434;
	mad.lo.s32 	%r436, %r12, %r433, %r435;
	shl.b64 	%rd232, %rd231, 32;
	shr.s64 	%rd233, %rd232, 30;
	add.s64 	%rd234, %rd1, %rd233;
	ld.global.f32 	%f250, [%rd234];
	cvt.s64.s32 	%rd235, %r436;
	add.s64 	%rd236, %rd2, %rd235;
	ld.global.u8 	%rs37, [%rd236];
	setp.eq.s16 	%p147, %rs37, 0;
	mul.f32 	%f251, %f250, %f164;
	selp.f32 	%f723, %f163, %f251, %p147;
	max.f32 	%f670, %f670, %f723;
$L__BB439_62:
	setp.le.s64 	%p148, %rd56, %rd36;
	mov.f32 	%f725, 0fFF800000;
	@%p148 bra 	$L__BB439_64;
	setp.eq.s64 	%p149, %rd48, 1;
	setp.eq.s64 	%p150, %rd47, 1;
	setp.eq.s64 	%p151, %rd46, 1;
	add.s64 	%rd237, %rd41, %rd36;
	cvt.u32.u64 	%r437, %rd237;
	div.s32 	%r438, %r437, %r7;
	mul.lo.s32 	%r439, %r438, %r7;
	sub.s32 	%r440, %r437, %r439;
	div.s32 	%r441, %r440, %r8;
	mul.lo.s32 	%r442, %r441, %r8;
	sub.s32 	%r443, %r440, %r442;
	selp.b32 	%r444, 0, %r438, %p151;
	selp.b32 	%r445, 0, %r441, %p150;
	selp.b32 	%r446, 0, %r443, %p149;
	mul.lo.s32 	%r447, %r10, %r444;
	mad.lo.s32 	%r448, %r11, %r445, %r447;
	mad.lo.s32 	%r449, %r12, %r446, %r448;
	shl.b64 	%rd238, %rd237, 32;
	shr.s64 	%rd239, %rd238, 30;
	add.s64 	%rd240, %rd1, %rd239;
	ld.global.f32 	%f253, [%rd240];
	cvt.s64.s32 	%rd241, %r449;
	add.s64 	%rd242, %rd2, %rd241;
	ld.global.u8 	%rs38, [%rd242];
	setp.eq.s16 	%p152, %rs38, 0;
	mul.f32 	%f254, %f253, %f164;
	selp.f32 	%f725, %f163, %f254, %p152;
	max.f32 	%f670, %f670, %f725;
$L__BB439_64:
	setp.le.s64 	%p153, %rd56, %rd37;
	mov.f32 	%f727, 0fFF800000;
	@%p153 bra 	$L__BB439_66;
	setp.eq.s64 	%p154, %rd48, 1;
	setp.eq.s64 	%p155, %rd47, 1;
	setp.eq.s64 	%p156, %rd46, 1;
	add.s64 	%rd243, %rd41, %rd37;
	cvt.u32.u64 	%r450, %rd243;
	div.s32 	%r451, %r450, %r7;
	mul.lo.s32 	%r452, %r451, %r7;
	sub.s32 	%r453, %r450, %r452;
	div.s32 	%r454, %r453, %r8;
	mul.lo.s32 	%r455, %r454, %r8;
	sub.s32 	%r456, %r453, %r455;
	selp.b32 	%r457, 0, %r451, %p156;
	selp.b32 	%r458, 0, %r454, %p155;
	selp.b32 	%r459, 0, %r456, %p154;
	mul.lo.s32 	%r460, %r10, %r457;
	mad.lo.s32 	%r461, %r11, %r458, %r460;
	mad.lo.s32 	%r462, %r12, %r459, %r461;
	shl.b64 	%rd244, %rd243, 32;
	shr.s64 	%rd245, %rd244, 30;
	add.s64 	%rd246, %rd1, %rd245;
	ld.global.f32 	%f256, [%rd246];
	cvt.s64.s32 	%rd247, %r462;
	add.s64 	%rd248, %rd2, %rd247;
	ld.global.u8 	%rs39, [%rd248];
	setp.eq.s16 	%p157, %rs39, 0;
	mul.f32 	%f257, %f256, %f164;
	selp.f32 	%f727, %f163, %f257, %p157;
	max.f32 	%f670, %f670, %f727;
$L__BB439_66:
	setp.le.s64 	%p158, %rd56, %rd38;
	mov.f32 	%f729, 0fFF800000;
	@%p158 bra 	$L__BB439_68;
	setp.eq.s64 	%p159, %rd48, 1;
	setp.eq.s64 	%p160, %rd47, 1;
	setp.eq.s64 	%p161, %rd46, 1;
	add.s64 	%rd249, %rd41, %rd38;
	cvt.u32.u64 	%r463, %rd249;
	div.s32 	%r464, %r463, %r7;
	mul.lo.s32 	%r465, %r464, %r7;
	sub.s32 	%r466, %r463, %r465;
	div.s32 	%r467, %r466, %r8;
	mul.lo.s32 	%r468, %r467, %r8;
	sub.s32 	%r469, %r466, %r468;
	selp.b32 	%r470, 0, %r464, %p161;
	selp.b32 	%r471, 0, %r467, %p160;
	selp.b32 	%r472, 0, %r469, %p159;
	mul.lo.s32 	%r473, %r10, %r470;
	mad.lo.s32 	%r474, %r11, %r471, %r473;
	mad.lo.s32 	%r475, %r12, %r472, %r474;
	shl.b64 	%rd250, %rd249, 32;
	shr.s64 	%rd251, %rd250, 30;
	add.s64 	%rd252, %rd1, %rd251;
	ld.global.f32 	%f259, [%rd252];
	cvt.s64.s32 	%rd253, %r475;
	add.s64 	%rd254, %rd2, %rd253;
	ld.global.u8 	%rs40, [%rd254];
	setp.eq.s16 	%p162, %rs40, 0;
	mul.f32 	%f260, %f259, %f164;
	selp.f32 	%f729, %f163, %f260, %p162;
	max.f32 	%f670, %f670, %f729;
$L__BB439_68:
	setp.le.s64 	%p163, %rd56, %rd7;
	mov.b32 	%r476, %f670;
	shfl.sync.bfly.b32	%r477|%p164, %r476, 16, 31, -1;
	mov.b32 	%f261, %r477;
	max.f32 	%f262, %f670, %f261;
	mov.b32 	%r478, %f262;
	shfl.sync.bfly.b32	%r479|%p165, %r478, 8, 31, -1;
	mov.b32 	%f263, %r479;
	max.f32 	%f264, %f262, %f263;
	mov.b32 	%r480, %f264;
	shfl.sync.bfly.b32	%r481|%p166, %r480, 4, 31, -1;
	mov.b32 	%f265, %r481;
	max.f32 	%f266, %f264, %f265;
	mov.b32 	%r482, %f266;
	shfl.sync.bfly.b32	%r483|%p167, %r482, 2, 31, -1;
	mov.b32 	%f267, %r483;
	max.f32 	%f268, %f266, %f267;
	mov.b32 	%r484, %f268;
	shfl.sync.bfly.b32	%r485|%p168, %r484, 1, 31, -1;
	mov.b32 	%f269, %r485;
	max.f32 	%f270, %f268, %f269;
	sub.f32 	%f271, %f667, %f270;
	fma.rn.f32 	%f272, %f271, 0f3BBB989D, 0f3F000000;
	cvt.sat.f32.f32 	%f273, %f272;
	mov.f32 	%f274, 0f4B400001;
	mov.f32 	%f275, 0f437C0000;
	fma.rm.f32 	%f276, %f273, %f275, %f274;
	add.f32 	%f277, %f276, 0fCB40007F;
	neg.f32 	%f278, %f277;
	fma.rn.f32 	%f279, %f271, 0f3FB8AA3B, %f278;
	fma.rn.f32 	%f280, %f271, 0f32A57060, %f279;
	mov.b32 	%r486, %f276;
	shl.b32 	%r487, %r486, 23;
	mov.b32 	%f281, %r487;
	ex2.approx.ftz.f32 	%f282, %f280;
	mul.f32 	%f283, %f282, %f281;
	add.f32 	%f284, %f283, 0f00000000;
	sub.f32 	%f285, %f669, %f270;
	fma.rn.f32 	%f286, %f285, 0f3BBB989D, 0f3F000000;
	cvt.sat.f32.f32 	%f287, %f286;
	fma.rm.f32 	%f288, %f287, %f275, %f274;
	add.f32 	%f289, %f288, 0fCB40007F;
	neg.f32 	%f290, %f289;
	fma.rn.f32 	%f291, %f285, 0f3FB8AA3B, %f290;
	fma.rn.f32 	%f292, %f285, 0f32A57060, %f291;
	mov.b32 	%r488, %f288;
	shl.b32 	%r489, %r488, 23;
	mov.b32 	%f293, %r489;
	ex2.approx.ftz.f32 	%f294, %f292;
	mul.f32 	%f295, %f294, %f293;
	add.f32 	%f296, %f284, %f295;
	sub.f32 	%f297, %f671, %f270;
	fma.rn.f32 	%f298, %f297, 0f3BBB989D, 0f3F000000;
	cvt.sat.f32.f32 	%f299, %f298;
	fma.rm.f32 	%f300, %f299, %f275, %f274;
	add.f32 	%f301, %f300, 0fCB40007F;
	neg.f32 	%f302, %f301;
	fma.rn.f32 	%f303, %f297, 0f3FB8AA3B, %f302;
	fma.rn.f32 	%f304, %f297, 0f32A57060, %f303;
	mov.b32 	%r490, %f300;
	shl.b32 	%r491, %r490, 23;
	mov.b32 	%f305, %r491;
	ex2.approx.ftz.f32 	%f306, %f304;
	mul.f32 	%f307, %f306, %f305;
	add.f32 	%f308, %f296, %f307;
	sub.f32 	%f309, %f673, %f270;
	fma.rn.f32 	%f310, %f309, 0f3BBB989D, 0f3F000000;
	cvt.sat.f32.f32 	%f311, %f310;
	fma.rm.f32 	%f312, %f311, %f275, %f274;
	add.f32 	%f313, %f312, 0fCB40007F;
	neg.f32 	%f314, %f313;
	fma.rn.f32 	%f315, %f309, 0f3FB8AA3B, %f314;
	fma.rn.f32 	%f316, %f309, 0f32A57060, %f315;
	mov.b32 	%r492, %f312;
	shl.b32 	%r493, %r492, 23;
	mov.b32 	%f317, %r493;
	ex2.approx.ftz.f32 	%f318, %f316;
	mul.f32 	%f319, %f318, %f317;
	add.f32 	%f320, %f308, %f319;
	sub.f32 	%f321, %f675, %f270;
	fma.rn.f32 	%f322, %f321, 0f3BBB989D, 0f3F000000;
	cvt.sat.f32.f32 	%f323, %f322;
	fma.rm.f32 	%f324, %f323, %f275, %f274;
	add.f32 	%f325, %f324, 0fCB40007F;
	neg.f32 	%f326, %f325;
	fma.rn.f32 	%f327, %f321, 0f3FB8AA3B, %f326;
	fma.rn.f32 	%f328, %f321, 0f32A57060, %f327;
	mov.b32 	%r494, %f324;
	shl.b32 	%r495, %r494, 23;
	mov.b32 	%f329, %r495;
	ex2.approx.ftz.f32 	%f330, %f328;
	mul.f32 	%f331, %f330, %f329;
	add.f32 	%f332, %f320, %f331;
	sub.f32 	%f333, %f677, %f270;
	fma.rn.f32 	%f334, %f333, 0f3BBB989D, 0f3F000000;
	cvt.sat.f32.f32 	%f335, %f334;
	fma.rm.f32 	%f336, %f335, %f275, %f274;
	add.f32 	%f337, %f336, 0fCB40007F;
	neg.f32 	%f338, %f337;
	fma.rn.f32 	%f339, %f333, 0f3FB8AA3B, %f338;
	fma.rn.f32 	%f340, %f333, 0f32A57060, %f339;
	mov.b32 	%r496, %f336;
	shl.b32 	%r497, %r496, 23;
	mov.b32 	%f341, %r497;
	ex2.approx.ftz.f32 	%f342, %f340;
	mul.f32 	%f343, %f342, %f341;
	add.f32 	%f344, %f332, %f343;
	sub.f32 	%f345, %f679, %f270;
	fma.rn.f32 	%f346, %f345, 0f3BBB989D, 0f3F000000;
	cvt.sat.f32.f32 	%f347, %f346;
	fma.rm.f32 	%f348, %f347, %f275, %f274;
	add.f32 	%f349, %f348, 0fCB40007F;
	neg.f32 	%f350, %f349;
	fma.rn.f32 	%f351, %f345, 0f3FB8AA3B, %f350;
	fma.rn.f32 	%f352, %f345, 0f32A57060, %f351;
	mov.b32 	%r498, %f348;
	shl.b32 	%r499, %r498, 23;
	mov.b32 	%f353, %r499;
	ex2.approx.ftz.f32 	%f354, %f352;
	mul.f32 	%f355, %f354, %f353;
	add.f32 	%f356, %f344, %f355;
	sub.f32 	%f357, %f681, %f270;
	fma.rn.f32 	%f358, %f357, 0f3BBB989D, 0f3F000000;
	cvt.sat.f32.f32 	%f359, %f358;
	fma.rm.f32 	%f360, %f359, %f275, %f274;
	add.f32 	%f361, %f360, 0fCB40007F;
	neg.f32 	%f362, %f361;
	fma.rn.f32 	%f363, %f357, 0f3FB8AA3B, %f362;
	fma.rn.f32 	%f364, %f357, 0f32A57060, %f363;
	mov.b32 	%r500, %f360;
	shl.b32 	%r501, %r500, 23;
	mov.b32 	%f365, %r501;
	ex2.approx.ftz.f32 	%f366, %f364;
	mul.f32 	%f367, %f366, %f365;
	add.f32 	%f368, %f356, %f367;
	sub.f32 	%f369, %f683, %f270;
	fma.rn.f32 	%f370, %f369, 0f3BBB989D, 0f3F000000;
	cvt.sat.f32.f32 	%f371, %f370;
	fma.rm.f32 	%f372, %f371, %f275, %f274;
	add.f32 	%f373, %f372, 0fCB40007F;
	neg.f32 	%f374, %f373;
	fma.rn.f32 	%f375, %f369, 0f3FB8AA3B, %f374;
	fma.rn.f32 	%f376, %f369, 0f32A57060, %f375;
	mov.b32 	%r502, %f372;
	shl.b32 	%r503, %r502, 23;
	mov.b32 	%f377, %r503;
	ex2.approx.ftz.f32 	%f378, %f376;
	mul.f32 	%f379, %f378, %f377;
	add.f32 	%f380, %f368, %f379;
	sub.f32 	%f381, %f685, %f270;
	fma.rn.f32 	%f382, %f381, 0f3BBB989D, 0f3F000000;
	cvt.sat.f32.f32 	%f383, %f382;
	fma.rm.f32 	%f384, %f383, %f275, %f274;
	add.f32 	%f385, %f384, 0fCB40007F;
	neg.f32 	%f386, %f385;
	fma.rn.f32 	%f387, %f381, 0f3FB8AA3B, %f386;
	fma.rn.f32 	%f388, %f381, 0f32A57060, %f387;
	mov.b32 	%r504, %f384;
	shl.b32 	%r505, %r504, 23;
	mov.b32 	%f389, %r505;
	ex2.approx.ftz.f32 	%f390, %f388;
	mul.f32 	%f391, %f390, %f389;
	add.f32 	%f392, %f380, %f391;
	sub.f32 	%f393, %f687, %f270;
	fma.rn.f32 	%f394, %f393, 0f3BBB989D, 0f3F000000;
	cvt.sat.f32.f32 	%f395, %f394;
	fma.rm.f32 	%f396, %f395, %f275, %f274;
	add.f32 	%f397, %f396, 0fCB40007F;
	neg.f32 	%f398, %f397;
	fma.rn.f32 	%f399, %f393, 0f3FB8AA3B, %f398;
	fma.rn.f32 	%f400, %f393, 0f32A57060, %f399;
	mov.b32 	%r506, %f396;
	shl.b32 	%r507, %r506, 23;
	mov.b32 	%f401, %r507;
	ex2.approx.ftz.f32 	%f402, %f400;
	mul.f32 	%f403, %f402, %f401;
	add.f32 	%f404, %f392, %f403;
	sub.f32 	%f405, %f689, %f270;
	fma.rn.f32 	%f406, %f405, 0f3BBB989D, 0f3F000000;
	cvt.sat.f32.f32 	%f407, %f406;
	fma.rm.f32 	%f408, %f407, %f275, %f274;
	add.f32 	%f409, %f408, 0fCB40007F;
	neg.f32 	%f410, %f409;
	fma.rn.f32 	%f411, %f405, 0f3FB8AA3B, %f410;
	fma.rn.f32 	%f412, %f405, 0f32A57060, %f411;
	mov.b32 	%r508, %f408;
	shl.b32 	%r509, %r508, 23;
	mov.b32 	%f413, %r509;
	ex2.approx.ftz.f32 	%f414, %f412;
	mul.f32 	%f415, %f414, %f413;
	add.f32 	%f416, %f404, %f415;
	sub.f32 	%f417, %f691, %f270;
	fma.rn.f32 	%f418, %f417, 0f3BBB989D, 0f3F000000;
	cvt.sat.f32.f32 	%f419, %f418;
	fma.rm.f32 	%f420, %f419, %f275, %f274;
	add.f32 	%f421, %f420, 0fCB40007F;
	neg.f32 	%f422, %f421;
	fma.rn.f32 	%f423, %f417, 0f3FB8AA3B, %f422;
	fma.rn.f32 	%f424, %f417, 0f32A57060, %f423;
	mov.b32 	%r510, %f420;
	shl.b32 	%r511, %r510, 23;
	mov.b32 	%f425, %r511;
	ex2.approx.ftz.f32 	%f426, %f424;
	mul.f32 	%f427, %f426, %f425;
	add.f32 	%f428, %f416, %f427;
	sub.f32 	%f429, %f693, %f270;
	fma.rn.f32 	%f430, %f429, 0f3BBB989D, 0f3F000000;
	cvt.sat.f32.f32 	%f431, %f430;
	fma.rm.f32 	%f432, %f431, %f275, %f274;
	add.f32 	%f433, %f432, 0fCB40007F;
	neg.f32 	%f434, %f433;
	fma.rn.f32 	%f435, %f429, 0f3FB8AA3B, %f434;
	fma.rn.f32 	%f436, %f429, 0f32A57060, %f435;
	mov.b32 	%r512, %f432;
	shl.b32 	%r513, %r512, 23;
	mov.b32 	%f437, %r513;
	ex2.approx.ftz.f32 	%f438, %f436;
	mul.f32 	%f439, %f438, %f437;
	add.f32 	%f440, %f428, %f439;
	sub.f32 	%f441, %f695, %f270;
	fma.rn.f32 	%f442, %f441, 0f3BBB989D, 0f3F000000;
	cvt.sat.f32.f32 	%f443, %f442;
	fma.rm.f32 	%f444, %f443, %f275, %f274;
	add.f32 	%f445, %f444, 0fCB40007F;
	neg.f32 	%f446, %f445;
	fma.rn.f32 	%f447, %f441, 0f3FB8AA3B, %f446;
	fma.rn.f32 	%f448, %f441, 0f32A57060, %f447;
	mov.b32 	%r514, %f444;
	shl.b32 	%r515, %r514, 23;
	mov.b32 	%f449, %r515;
	ex2.approx.ftz.f32 	%f450, %f448;
	mul.f32 	%f451, %f450, %f449;
	add.f32 	%f452, %f440, %f451;
	sub.f32 	%f453, %f697, %f270;
	fma.rn.f32 	%f454, %f453, 0f3BBB989D, 0f3F000000;
	cvt.sat.f32.f32 	%f455, %f454;
	fma.rm.f32 	%f456, %f455, %f275, %f274;
	add.f32 	%f457, %f456, 0fCB40007F;
	neg.f32 	%f458, %f457;
	fma.rn.f32 	%f459, %f453, 0f3FB8AA3B, %f458;
	fma.rn.f32 	%f460, %f453, 0f32A57060, %f459;
	mov.b32 	%r516, %f456;
	shl.b32 	%r517, %r516, 23;
	mov.b32 	%f461, %r517;
	ex2.approx.ftz.f32 	%f462, %f460;
	mul.f32 	%f463, %f462, %f461;
	add.f32 	%f464, %f452, %f463;
	sub.f32 	%f465, %f699, %f270;
	fma.rn.f32 	%f466, %f465, 0f3BBB989D, 0f3F000000;
	cvt.sat.f32.f32 	%f467, %f466;
	fma.rm.f32 	%f468, %f467, %f275, %f274;
	add.f32 	%f469, %f468, 0fCB40007F;
	neg.f32 	%f470, %f469;
	fma.rn.f32 	%f471, %f465, 0f3FB8AA3B, %f470;
	fma.rn.f32 	%f472, %f465, 0f32A57060, %f471;
	mov.b32 	%r518, %f468;
	shl.b32 	%r519, %r518, 23;
	mov.b32 	%f473, %r519;
	ex2.approx.ftz.f32 	%f474, %f472;
	mul.f32 	%f475, %f474, %f473;
	add.f32 	%f476, %f464, %f475;
	sub.f32 	%f477, %f701, %f270;
	fma.rn.f32 	%f478, %f477, 0f3BBB989D, 0f3F000000;
	cvt.sat.f32.f32 	%f479, %f478;
	fma.rm.f32 	%f480, %f479, %f275, %f274;
	add.f32 	%f481, %f480, 0fCB40007F;
	neg.f32 	%f482, %f481;
	fma.rn.f32 	%f483, %f477, 0f3FB8AA3B, %f482;
	fma.rn.f32 	%f484, %f477, 0f32A57060, %f483;
	mov.b32 	%r520, %f480;
	shl.b32 	%r521, %r520, 23;
	mov.b32 	%f485, %r521;
	ex2.approx.ftz.f32 	%f486, %f484;
	mul.f32 	%f487, %f486, %f485;
	add.f32 	%f488, %f476, %f487;
	sub.f32 	%f489, %f703, %f270;
	fma.rn.f32 	%f490, %f489, 0f3BBB989D, 0f3F000000;
	cvt.sat.f32.f32 	%f491, %f490;
	fma.rm.f32 	%f492, %f491, %f275, %f274;
	add.f32 	%f493, %f492, 0fCB40007F;
	neg.f32 	%f494, %f493;
	fma.rn.f32 	%f495, %f489, 0f3FB8AA3B, %f494;
	fma.rn.f32 	%f496, %f489, 0f32A57060, %f495;
	mov.b32 	%r522, %f492;
	shl.b32 	%r523, %r522, 23;
	mov.b32 	%f497, %r523;
	ex2.approx.ftz.f32 	%f498, %f496;
	mul.f32 	%f499, %f498, %f497;
	add.f32 	%f500, %f488, %f499;
	sub.f32 	%f501, %f705, %f270;
	fma.rn.f32 	%f502, %f501, 0f3BBB989D, 0f3F000000;
	cvt.sat.f32.f32 	%f503, %f502;
	fma.rm.f32 	%f504, %f503, %f275, %f274;
	add.f32 	%f505, %f504, 0fCB40007F;
	neg.f32 	%f506, %f505;
	fma.rn.f32 	%f507, %f501, 0f3FB8AA3B, %f506;
	fma.rn.f32 	%f508, %f501, 0f32A57060, %f507;
	mov.b32 	%r524, %f504;
	shl.b32 	%r525, %r524, 23;
	mov.b32 	%f509, %r525;
	ex2.approx.ftz.f32 	%f510, %f508;
	mul.f32 	%f511, %f510, %f509;
	add.f32 	%f512, %f500, %f511;
	sub.f32 	%f513, %f707, %f270;
	fma.rn.f32 	%f514, %f513, 0f3BBB989D, 0f3F000000;
	cvt.sat.f32.f32 	%f515, %f514;
	fma.rm.f32 	%f516, %f515, %f275, %f274;
	add.f32 	%f517, %f516, 0fCB40007F;
	neg.f32 	%f518, %f517;
	fma.rn.f32 	%f519, %f513, 0f3FB8AA3B, %f518;
	fma.rn.f32 	%f520, %f513, 0f32A57060, %f519;
	mov.b32 	%r526, %f516;
	shl.b32 	%r527, %r526, 23;
	mov.b32 	%f521, %r527;
	ex2.approx.ftz.f32 	%f522, %f520;
	mul.f32 	%f523, %f522, %f521;
	add.f32 	%f524, %f512, %f523;
	sub.f32 	%f525, %f709, %f270;
	fma.rn.f32 	%f526, %f525, 0f3BBB989D, 0f3F000000;
	cvt.sat.f32.f32 	%f527, %f526;
	fma.rm.f32 	%f528, %f527, %f275, %f274;
	add.f32 	%f529, %f528, 0fCB40007F;
	neg.f32 	%f530, %f529;
	fma.rn.f32 	%f531, %f525, 0f3FB8AA3B, %f530;
	fma.rn.f32 	%f532, %f525, 0f32A57060, %f531;
	mov.b32 	%r528, %f528;
	shl.b32 	%r529, %r528, 23;
	mov.b32 	%f533, %r529;
	ex2.approx.ftz.f32 	%f534, %f532;
	mul.f32 	%f535, %f534, %f533;
	add.f32 	%f536, %f524, %f535;
	sub.f32 	%f537, %f711, %f270;
	fma.rn.f32 	%f538, %f537, 0f3BBB989D, 0f3F000000;
	cvt.sat.f32.f32 	%f539, %f538;
	fma.rm.f32 	%f540, %f539, %f275, %f274;
	add.f32 	%f541, %f540, 0fCB40007F;
	neg.f32 	%f542, %f541;
	fma.rn.f32 	%f543, %f537, 0f3FB8AA3B, %f542;
	fma.rn.f32 	%f544, %f537, 0f32A57060, %f543;
	mov.b32 	%r530, %f540;
	shl.b32 	%r531, %r530, 23;
	mov.b32 	%f545, %r531;
	ex2.approx.ftz.f32 	%f546, %f544;
	mul.f32 	%f547, %f546, %f545;
	add.f32 	%f548, %f536, %f547;
	sub.f32 	%f549, %f713, %f270;
	fma.rn.f32 	%f550, %f549, 0f3BBB989D, 0f3F000000;
	cvt.sat.f32.f32 	%f551, %f550;
	fma.rm.f32 	%f552, %f551, %f275, %f274;
	add.f32 	%f553, %f552, 0fCB40007F;
	neg.f32 	%f554, %f553;
	fma.rn.f32 	%f555, %f549, 0f3FB8AA3B, %f554;
	fma.rn.f32 	%f556, %f549, 0f32A57060, %f555;
	mov.b32 	%r532, %f552;
	shl.b32 	%r533, %r532, 23;
	mov.b32 	%f557, %r533;
	ex2.approx.ftz.f32 	%f558, %f556;
	mul.f32 	%f559, %f558, %f557;
	add.f32 	%f560, %f548, %f559;
	sub.f32 	%f561, %f715, %f270;
	fma.rn.f32 	%f562, %f561, 0f3BBB989D, 0f3F000000;
	cvt.sat.f32.f32 	%f563, %f562;
	fma.rm.f32 	%f564, %f563, %f275, %f274;
	add.f32 	%f565, %f564, 0fCB40007F;
	neg.f32 	%f566, %f565;
	fma.rn.f32 	%f567, %f561, 0f3FB8AA3B, %f566;
	fma.rn.f32 	%f568, %f561, 0f32A57060, %f567;
	mov.b32 	%r534, %f564;
	shl.b32 	%r535, %r534, 23;
	mov.b32 	%f569, %r535;
	ex2.approx.ftz.f32 	%f570, %f568;
	mul.f32 	%f571, %f570, %f569;
	add.f32 	%f572, %f560, %f571;
	sub.f32 	%f573, %f717, %f270;
	fma.rn.f32 	%f574, %f573, 0f3BBB989D, 0f3F000000;
	cvt.sat.f32.f32 	%f575, %f574;
	fma.rm.f32 	%f576, %f575, %f275, %f274;
	add.f32 	%f577, %f576, 0fCB40007F;
	neg.f32 	%f578, %f577;
	fma.rn.f32 	%f579, %f573, 0f3FB8AA3B, %f578;
	fma.rn.f32 	%f580, %f573, 0f32A57060, %f579;
	mov.b32 	%r536, %f576;
	shl.b32 	%r537, %r536, 23;
	mov.b32 	%f581, %r537;
	ex2.approx.ftz.f32 	%f582, %f580;
	mul.f32 	%f583, %f582, %f581;
	add.f32 	%f584, %f572, %f583;
	sub.f32 	%f585, %f719, %f270;
	fma.rn.f32 	%f586, %f585, 0f3BBB989D, 0f3F000000;
	cvt.sat.f32.f32 	%f587, %f586;
	fma.rm.f32 	%f588, %f587, %f275, %f274;
	add.f32 	%f589, %f588, 0fCB40007F;
	neg.f32 	%f590, %f589;
	fma.rn.f32 	%f591, %f585, 0f3FB8AA3B, %f590;
	fma.rn.f32 	%f592, %f585, 0f32A57060, %f591;
	mov.b32 	%r538, %f588;
	shl.b32 	%r539, %r538, 23;
	mov.b32 	%f593, %r539;
	ex2.approx.ftz.f32 	%f594, %f592;
	mul.f32 	%f595, %f594, %f593;
	add.f32 	%f596, %f584, %f595;
	sub.f32 	%f597, %f721, %f270;
	fma.rn.f32 	%f598, %f597, 0f3BBB989D, 0f3F000000;
	cvt.sat.f32.f32 	%f599, %f598;
	fma.rm.f32 	%f600, %f599, %f275, %f274;
	add.f32 	%f601, %f600, 0fCB40007F;
	neg.f32 	%f602, %f601;
	fma.rn.f32 	%f603, %f597, 0f3FB8AA3B, %f602;
	fma.rn.f32 	%f604, %f597, 0f32A57060, %f603;
	mov.b32 	%r540, %f600;
	shl.b32 	%r541, %r540, 23;
	mov.b32 	%f605, %r541;
	ex2.approx.ftz.f32 	%f606, %f604;
	mul.f32 	%f607, %f606, %f605;
	add.f32 	%f608, %f596, %f607;
	sub.f32 	%f609, %f723, %f270;
	fma.rn.f32 	%f610, %f609, 0f3BBB989D, 0f3F000000;
	cvt.sat.f32.f32 	%f611, %f610;
	fma.rm.f32 	%f612, %f611, %f275, %f274;
	add.f32 	%f613, %f612, 0fCB40007F;
	neg.f32 	%f614, %f613;
	fma.rn.f32 	%f615, %f609, 0f3FB8AA3B, %f614;
	fma.rn.f32 	%f616, %f609, 0f32A57060, %f615;
	mov.b32 	%r542, %f612;
	shl.b32 	%r543, %r542, 23;
	mov.b32 	%f617, %r543;
	ex2.approx.ftz.f32 	%f618, %f616;
	mul.f32 	%f619, %f618, %f617;
	add.f32 	%f620, %f608, %f619;
	sub.f32 	%f621, %f725, %f270;
	fma.rn.f32 	%f622, %f621, 0f3BBB989D, 0f3F000000;
	cvt.sat.f32.f32 	%f623, %f622;
	fma.rm.f32 	%f624, %f623, %f275, %f274;
	add.f32 	%f625, %f624, 0fCB40007F;
	neg.f32 	%f626, %f625;
	fma.rn.f32 	%f627, %f621, 0f3FB8AA3B, %f626;
	fma.rn.f32 	%f628, %f621, 0f32A57060, %f627;
	mov.b32 	%r544, %f624;
	shl.b32 	%r545, %r544, 23;
	mov.b32 	%f629, %r545;
	ex2.approx.ftz.f32 	%f630, %f628;
	mul.f32 	%f631, %f630, %f629;
	add.f32 	%f632, %f620, %f631;
	sub.f32 	%f633, %f727, %f270;
	fma.rn.f32 	%f634, %f633, 0f3BBB989D, 0f3F000000;
	cvt.sat.f32.f32 	%f635, %f634;
	fma.rm.f32 	%f636, %f635, %f275, %f274;
	add.f32 	%f637, %f636, 0fCB40007F;
	neg.f32 	%f638, %f637;
	fma.rn.f32 	%f639, %f633, 0f3FB8AA3B, %f638;
	fma.rn.f32 	%f640, %f633, 0f32A57060, %f639;
	mov.b32 	%r546, %f636;
	shl.b32 	%r547, %r546, 23;
	mov.b32 	%f641, %r547;
	ex2.approx.ftz.f32 	%f642, %f640;
	mul.f32 	%f643, %f642, %f641;
	add.f32 	%f644, %f632, %f643;
	sub.f32 	%f645, %f729, %f270;
	fma.rn.f32 	%f646, %f645, 0f3BBB989D, 0f3F000000;
	cvt.sat.f32.f32 	%f647, %f646;
	fma.rm.f32 	%f648, %f647, %f275, %f274;
	add.f32 	%f649, %f648, 0fCB40007F;
	neg.f32 	%f650, %f649;
	fma.rn.f32 	%f651, %f645, 0f3FB8AA3B, %f650;
	fma.rn.f32 	%f652, %f645, 0f32A57060, %f651;
	mov.b32 	%r548, %f648;
	shl.b32 	%r549, %r548, 23;
	mov.b32 	%f653, %r549;
	ex2.approx.ftz.f32 	%f654, %f652;
	mul.f32 	%f655, %f654, %f653;
	add.f32 	%f656, %f644, %f655;
	mov.b32 	%r550, %f656;
	shfl.sync.bfly.b32	%r551|%p169, %r550, 16, 31, -1;
	mov.b32 	%f657, %r551;
	add.f32 	%f658, %f656, %f657;
	mov.b32 	%r552, %f658;
	shfl.sync.bfly.b32	%r553|%p170, %r552, 8, 31, -1;
	mov.b32 	%f659, %r553;
	add.f32 	%f660, %f658, %f659;
	mov.b32 	%r554, %f660;
	shfl.sync.bfly.b32	%r555|%p171, %r554, 4, 31, -1;
	mov.b32 	%f661, %r555;
	add.f32 	%f662, %f660, %f661;
	mov.b32 	%r556, %f662;
	shfl.sync.bfly.b32	%r557|%p172, %r556, 2, 31, -1;
	mov.b32 	%f663, %r557;
	add.f32 	%f664, %f662, %f663;
	mov.b32 	%r558, %f664;
	shfl.sync.bfly.b32	%r559|%p173, %r558, 1, 31, -1;
	mov.b32 	%f665, %r559;
	add.f32 	%f666, %f664, %f665;
	div.rn.f32 	%f131, %f283, %f666;
	div.rn.f32 	%f132, %f295, %f666;
	div.rn.f32 	%f133, %f307, %f666;
	div.rn.f32 	%f134, %f319, %f666;
	div.rn.f32 	%f135, %f331, %f666;
	div.rn.f32 	%f136, %f343, %f666;
	div.rn.f32 	%f137, %f355, %f666;
	div.rn.f32 	%f138, %f367, %f666;
	div.rn.f32 	%f139, %f379, %f666;
	div.rn.f32 	%f140, %f391, %f666;
	div.rn.f32 	%f141, %f403, %f666;
	div.rn.f32 	%f142, %f415, %f666;
	div.rn.f32 	%f143, %f427, %f666;
	div.rn.f32 	%f144, %f439, %f666;
	div.rn.f32 	%f145, %f451, %f666;
	div.rn.f32 	%f146, %f463, %f666;
	div.rn.f32 	%f147, %f475, %f666;
	div.rn.f32 	%f148, %f487, %f666;
	div.rn.f32 	%f149, %f499, %f666;
	div.rn.f32 	%f150, %f511, %f666;
	div.rn.f32 	%f151, %f523, %f666;
	div.rn.f32 	%f152, %f535, %f666;
	div.rn.f32 	%f153, %f547, %f666;
	div.rn.f32 	%f154, %f559, %f666;
	div.rn.f32 	%f155, %f571, %f666;
	div.rn.f32 	%f156, %f583, %f666;
	div.rn.f32 	%f157, %f595, %f666;
	div.rn.f32 	%f158, %f607, %f666;
	div.rn.f32 	%f159, %f619, %f666;
	div.rn.f32 	%f160, %f631, %f666;
	div.rn.f32 	%f161, %f643, %f666;
	div.rn.f32 	%f162, %f655, %f666;
	mad.lo.s64 	%rd255, %rd260, %rd54, %rd7;
	cvta.to.global.u64 	%rd256, %rd53;
	shl.b64 	%rd257, %rd255, 2;
	add.s64 	%rd42, %rd256, %rd257;
	@%p163 bra 	$L__BB439_70;
	st.global.f32 	[%rd42], %f131;
$L__BB439_70:
	setp.le.s64 	%p174, %rd56, %rd8;
	@%p174 bra 	$L__BB439_72;
	st.global.f32 	[%rd42+128], %f132;
$L__BB439_72:
	setp.le.s64 	%p175, %rd56, %rd9;
	@%p175 bra 	$L__BB439_74;
	st.global.f32 	[%rd42+256], %f133;
$L__BB439_74:
	setp.le.s64 	%p176, %rd56, %rd10;
	@%p176 bra 	$L__BB439_76;
	st.global.f32 	[%rd42+384], %f134;
$L__BB439_76:
	setp.le.s64 	%p177, %rd56, %rd11;
	@%p177 bra 	$L__BB439_78;
	st.global.f32 	[%rd42+512], %f135;
$L__BB439_78:
	setp.le.s64 	%p178, %rd56, %rd12;
	@%p178 bra 	$L__BB439_80;
	st.global.f32 	[%rd42+640], %f136;
$L__BB439_80:
	setp.le.s64 	%p179, %rd56, %rd13;
	@%p179 bra 	$L__BB439_82;
	st.global.f32 	[%rd42+768], %f137;
$L__BB439_82:
	setp.le.s64 	%p180, %rd56, %rd14;
	@%p180 bra 	$L__BB439_84;
	st.global.f32 	[%rd42+896], %f138;
$L__BB439_84:
	setp.le.s64 	%p181, %rd56, %rd15;
	@%p181 bra 	$L__BB439_86;
	st.global.f32 	[%rd42+1024], %f139;
$L__BB439_86:
	setp.le.s64 	%p182, %rd56, %rd16;
	@%p182 bra 	$L__BB439_88;
	st.global.f32 	[%rd42+1152], %f140;
$L__BB439_88:
	setp.le.s64 	%p183, %rd56, %rd17;
	@%p183 bra 	$L__BB439_90;
	st.global.f32 	[%rd42+1280], %f141;
$L__BB439_90:
	setp.le.s64 	%p184, %rd56, %rd18;
	@%p184 bra 	$L__BB439_92;
	st.global.f32 	[%rd42+1408], %f142;
$L__BB439_92:
	setp.le.s64 	%p185, %rd56, %rd19;
	@%p185 bra 	$L__BB439_94;
	st.global.f32 	[%rd42+1536], %f143;
$L__BB439_94:
	setp.le.s64 	%p186, %rd56, %rd20;
	@%p186 bra 	$L__BB439_96;
	st.global.f32 	[%rd42+1664], %f144;
$L__BB439_96:
	setp.le.s64 	%p187, %rd56, %rd21;
	@%p187 bra 	$L__BB439_98;
	st.global.f32 	[%rd42+1792], %f145;
$L__BB439_98:
	setp.le.s64 	%p188, %rd56, %rd22;
	@%p188 bra 	$L__BB439_100;
	st.global.f32 	[%rd42+1920], %f146;
$L__BB439_100:
	setp.le.s64 	%p189, %rd56, %rd23;
	@%p189 bra 	$L__BB439_102;
	st.global.f32 	[%rd42+2048], %f147;
$L__BB439_102:
	setp.le.s64 	%p190, %rd56, %rd24;
	@%p190 bra 	$L__BB439_104;
	st.global.f32 	[%rd42+2176], %f148;
$L__BB439_104:
	setp.le.s64 	%p191, %rd56, %rd25;
	@%p191 bra 	$L__BB439_106;
	st.global.f32 	[%rd42+2304], %f149;
$L__BB439_106:
	setp.le.s64 	%p192, %rd56, %rd26;
	@%p192 bra 	$L__BB439_108;
	st.global.f32 	[%rd42+2432], %f150;
$L__BB439_108:
	setp.le.s64 	%p193, %rd56, %rd27;
	@%p193 bra 	$L__BB439_110;
	st.global.f32 	[%rd42+2560], %f151;
$L__BB439_110:
	setp.le.s64 	%p194, %rd56, %rd28;
	@%p194 bra 	$L__BB439_112;
	st.global.f32 	[%rd42+2688], %f152;
$L__BB439_112:
	setp.le.s64 	%p195, %rd56, %rd29;
	@%p195 bra 	$L__BB439_114;
	st.global.f32 	[%rd42+2816], %f153;
$L__BB439_114:
	setp.le.s64 	%p196, %rd56, %rd30;
	@%p196 bra 	$L__BB439_116;
	st.global.f32 	[%rd42+2944], %f154;
$L__BB439_116:
	setp.le.s64 	%p197, %rd56, %rd31;
	@%p197 bra 	$L__BB439_118;
	st.global.f32 	[%rd42+3072], %f155;
$L__BB439_118:
	setp.le.s64 	%p198, %rd56, %rd32;
	@%p198 bra 	$L__BB439_120;
	st.global.f32 	[%rd42+3200], %f156;
$L__BB439_120:
	setp.le.s64 	%p199, %rd56, %rd33;
	@%p199 bra 	$L__BB439_122;
	st.global.f32 	[%rd42+3328], %f157;
$L__BB439_122:
	setp.le.s64 	%p200, %rd56, %rd34;
	@%p200 bra 	$L__BB439_124;
	st.global.f32 	[%rd42+3456], %f158;
$L__BB439_124:
	setp.le.s64 	%p201, %rd56, %rd35;
	@%p201 bra 	$L__BB439_126;
	st.global.f32 	[%rd42+3584], %f159;
$L__BB439_126:
	setp.le.s64 	%p202, %rd56, %rd36;
	@%p202 bra 	$L__BB439_128;
	st.global.f32 	[%rd42+3712], %f160;
$L__BB439_128:
	setp.le.s64 	%p203, %rd56, %rd37;
	@%p203 bra 	$L__BB439_130;
	st.global.f32 	[%rd42+3840], %f161;
$L__BB439_130:
	setp.le.s64 	%p204, %rd56, %rd38;
	@%p204 bra 	$L__BB439_132;
	st.global.f32 	[%rd42+3968], %f162;
$L__BB439_132:
	ld.param.u64 	%rd259, [_Z15SoftmaxWarpImplI22BroadcastScaleMaskLoadIffbLm3EiE11DirectStoreIffEfLi1ELi32ELi32ELi1ELb1EL9Algorithm0EEvT_T0_ll_param_2];
	add.s64 	%rd260, %rd260, %rd39;
	setp.lt.s64 	%p205, %rd260, %rd259;
	@%p205 bra 	$L__BB439_4;
$L__BB439_133:
	ret;

}
	// .globl	_Z20SoftmaxBlockSMemImplI22BroadcastScaleMaskLoadIffbLm3EiE11DirectStoreIffEfLi2ELi128EL9Algorithm0EEvT_T0_ll
.visible .entry _Z20SoftmaxBlockSMemImplI22BroadcastScaleMaskLoadIffbLm3EiE11DirectStoreIffEfLi2ELi128EL9Algorithm0EEvT_T0_ll(
	.param .align 8 .b8 _Z20SoftmaxBlockSMemImplI22BroadcastScaleMaskLoadIffbLm3EiE11DirectStoreIffEfLi2ELi128EL9Algorithm0EEvT_T0_ll_param_0[112],
	.param .align 8 .b8 _Z20SoftmaxBlockSMemImplI22BroadcastScaleMaskLoadIffbLm3EiE11DirectStoreIffEfLi2ELi128EL9Algorithm0EEvT_T0_ll_param_1[16],
	.param .u64 _Z20SoftmaxBlockSMemImplI22BroadcastScaleMaskLoadIffbLm3EiE11DirectStoreIffEfLi2ELi128EL9Algorithm0EEvT_T0_ll_param_2,
	.param .u64 _Z20SoftmaxBlockSMemImplI22BroadcastScaleMaskLoadIffbLm3EiE11DirectStoreIffEfLi2ELi128EL9Algorithm0EEvT_T0_ll_param_3
)
{
	.reg .pred 	%p<55>;
	.reg .b16 	%rs<15>;
	.reg .b32 	%r<205>;
	.reg .b32 	%f<226>;
	.reg .b64 	%rd<99>;

	ld.param.u64 	%rd30, [_Z20SoftmaxBlockSMemImplI22BroadcastScaleMaskLoadIffbLm3EiE11DirectStoreIffEfLi2ELi128EL9Algorithm0EEvT_T0_ll_param_1+8];
	ld.param.v2.f32 	{%f34, %f35}, [_Z20SoftmaxBlockSMemImplI22BroadcastScaleMaskLoadIffbLm3EiE11DirectStoreIffEfLi2ELi128EL9Algorithm0EEvT_T0_ll_param_0+104];
	ld.param.u64 	%rd28, [_Z20SoftmaxBlockSMemImplI22BroadcastScaleMaskLoadIffbLm3EiE11DirectStoreIffEfLi2ELi128EL9Algorithm0EEvT_T0_ll_param_0+96];
	ld.param.u32 	%r39, [_Z20SoftmaxBlockSMemImplI22BroadcastScaleMaskLoadIffbLm3EiE11DirectStoreIffEfLi2ELi128EL9Algorithm0EEvT_T0_ll_param_0+80];
	ld.param.v2.u32 	{%r37, %r38}, [_Z20SoftmaxBlockSMemImplI22BroadcastScaleMaskLoadIffbLm3EiE11DirectStoreIffEfLi2ELi128EL9Algorithm0EEvT_T0_ll_param_0+72];
	ld.param.v2.u32 	{%r34, %r35}, [_Z20SoftmaxBlockSMemImplI22BroadcastScaleMaskLoadIffbLm3EiE11DirectStoreIffEfLi2ELi128EL9Algorithm0EEvT_T0_ll_param_0+48];
	ld.param.u64 	%rd24, [_Z20SoftmaxBlockSMemImplI22BroadcastScaleMaskLoadIffbLm3EiE11DirectStoreIffEfLi2ELi128EL9Algorithm0EEvT_T0_ll_param_0+32];
	ld.param.u64 	%rd23, [_Z20SoftmaxBlockSMemImplI22BroadcastScaleMaskLoadIffbLm3EiE11DirectStoreIffEfLi2ELi128EL9Algorithm0EEvT_T0_ll_param_0+24];
	ld.param.u64 	%rd22, [_Z20SoftmaxBlockSMemImplI22BroadcastScaleMaskLoadIffbLm3EiE11DirectStoreIffEfLi2ELi128EL9Algorithm0EEvT_T0_ll_param_0+16];
	ld.param.u64 	%rd29, [_Z20SoftmaxBlockSMemImplI22BroadcastScaleMaskLoadIffbLm3EiE11DirectStoreIffEfLi2ELi128EL9Algorithm0EEvT_T0_ll_param_1];
	ld.param.u64 	%rd21, [_Z20SoftmaxBlockSMemImplI22BroadcastScaleMaskLoadIffbLm3EiE11DirectStoreIffEfLi2ELi128EL9Algorithm0EEvT_T0_ll_param_0+8];
	ld.param.u64 	%rd20, [_Z20SoftmaxBlockSMemImplI22BroadcastScaleMaskLoadIffbLm3EiE11DirectStoreIffEfLi2ELi128EL9Algorithm0EEvT_T0_ll_param_0];
	ld.param.u64 	%rd31, [_Z20SoftmaxBlockSMemImplI22BroadcastScaleMaskLoadIffbLm3EiE11DirectStoreIffEfLi2ELi128EL9Algorithm0EEvT_T0_ll_param_2];
	ld.param.u64 	%rd32, [_Z20SoftmaxBlockSMemImplI22BroadcastScaleMaskLoadIffbLm3EiE11DirectStoreIffEfLi2ELi128EL9Algorithm0EEvT_T0_ll_param_3];
	cvta.to.global.u64 	%rd1, %rd20;
	cvta.to.global.u64 	%rd2, %rd21;
	cvta.to.global.u64 	%rd6, %rd29;
	mov.u32 	%r6, %tid.x;
	and.b64  	%rd33, %rd32, 1;
	setp.eq.b64 	%p2, %rd33, 1;
	not.pred 	%p3, %p2;
	@%p3 bra 	$L__BB440_2;
	mov.u64 	%rd34, $str$2;
	cvta.global.u64 	%rd35, %rd34;
	mov.u64 	%rd36, $str$1;
	cvta.global.u64 	%rd37, %rd36;
	mov.u64 	%rd38, __unnamed_431;
	cvta.global.u64 	%rd39, %rd38;
	{ // callseq 430, 0
	.param .b64 param0;
	st.param.b64 	[param0], %rd35;
	.param .b64 param1;
	st.param.b64 	[param1], %rd37;
	.param .b32 param2;
	st.param.b32 	[param2], 487;
	.param .b64 param3;
	st.param.b64 	[param3], %rd39;
	.param .b64 param4;
	st.param.b64 	[param4], 1;
	call.uni 
	__assertfail, 
	(
	param0, 
	param1, 
	param2, 
	param3, 
	param4
	);
	} // callseq 430
$L__BB440_2:
	shr.u64 	%rd40, %rd32, 63;
	add.s64 	%rd41, %rd32, %rd40;
	shr.u64 	%rd42, %rd41, 1;
	cvt.u32.u64 	%r7, %rd42;
	mov.u32 	%r50, %ctaid.x;
	cvt.u64.u32 	%rd98, %r50;
	setp.le.s64 	%p4, %rd31, %rd98;
	@%p4 bra 	$L__BB440_39;
	// begin inline asm
	mov.u32 %r51, %laneid;
	// end inline asm
	shr.u32 	%r52, %r6, 3;
	and.b32  	%r53, %r52, 124;
	mov.u32 	%r54, _ZZ14BlockAllReduceI5MaxOpfLi128EET0_S1_E12temp_storage;
	add.s32 	%r55, %r54, %r53;
	add.s32 	%r9, %r55, 4;
	cvt.u64.u32 	%rd8, %r6;
	mov.u32 	%r56, _ZZ14BlockAllReduceI5SumOpfLi128EET0_S1_E12temp_storage;
	add.s32 	%r57, %r56, %r53;
	add.s32 	%r10, %r57, 4;
	mov.u32 	%r58, %nctaid.x;
	cvt.u64.u32 	%rd9, %r58;
	not.b32 	%r59, %r6;
	add.s32 	%r11, %r59, %r7;
	not.b64 	%rd43, %rd8;
	add.s64 	%rd10, %rd32, %rd43;
	and.b32  	%r12, %r11, 128;
	shl.b32 	%r60, %r6, 1;
	shl.b32 	%r61, %r6, 2;
	mov.u32 	%r62, shared_buf;
	add.s32 	%r13, %r62, %r61;
	shl.b32 	%r14, %r7, 2;
	add.s32 	%r15, %r13, %r14;
	add.s32 	%r16, %r6, 128;
	and.b64  	%rd11, %rd10, 384;
	add.s32 	%r17, %r6, 256;
	add.s32 	%r18, %r6, 384;
	and.b32  	%r19, %r11, 384;
	cvt.u64.u32 	%rd12, %r60;
$L__BB440_4:
	setp.ge.s32 	%p5, %r6, %r7;
	mov.f32 	%f220, 0fFF800000;
	@%p5 bra 	$L__BB440_15;
	setp.ne.s32 	%p6, %r12, 0;
	cvt.u32.u64 	%r63, %rd98;
	cvt.u32.u64 	%r64, %rd28;
	mul.lo.s32 	%r20, %r64, %r63;
	mov.f32 	%f220, 0fFF800000;
	mov.u32 	%r200, %r6;
	@%p6 bra 	$L__BB440_9;
	cvt.u32.u64 	%r65, %rd12;
	setp.eq.s64 	%p7, %rd24, 1;
	setp.eq.s64 	%p8, %rd23, 1;
	setp.eq.s64 	%p9, %rd22, 1;
	add.s32 	%r66, %r65, %r20;
	div.s32 	%r67, %r66, %r34;
	mul.lo.s32 	%r68, %r67, %r34;
	sub.s32 	%r69, %r66, %r68;
	div.s32 	%r70, %r69, %r35;
	mul.lo.s32 	%r71, %r70, %r35;
	sub.s32 	%r72, %r69, %r71;
	selp.b32 	%r73, 0, %r67, %p9;
	selp.b32 	%r74, 0, %r70, %p8;
	selp.b32 	%r75, 0, %r72, %p7;
	mul.lo.s32 	%r76, %r37, %r73;
	mad.lo.s32 	%r77, %r38, %r74, %r76;
	mad.lo.s32 	%r78, %r39, %r75, %r77;
	shr.u32 	%r79, %r66, 31;
	add.s32 	%r80, %r66, %r79;
	shr.s32 	%r81, %r80, 1;
	mul.wide.s32 	%rd44, %r81, 8;
	add.s64 	%rd14, %rd1, %rd44;
	ld.global.f32 	%f39, [%rd14];
	shr.u32 	%r82, %r78, 31;
	add.s32 	%r83, %r78, %r82;
	shr.s32 	%r84, %r83, 1;
	mul.wide.s32 	%rd45, %r84, 2;
	add.s64 	%rd46, %rd2, %rd45;
	ld.global.v2.u8 	{%rs9, %rs10}, [%rd46];
	setp.eq.s16 	%p10, %rs9, 0;
	mul.f32 	%f40, %f39, %f35;
	selp.f32 	%f3, %f34, %f40, %p10;
	setp.eq.s16 	%p11, %rs10, 0;
	mov.f32 	%f214, %f34;
	@%p11 bra 	$L__BB440_8;
	ld.global.f32 	%f41, [%rd14+4];
	mul.f32 	%f214, %f41, %f35;
$L__BB440_8:
	st.shared.f32 	[%r13], %f3;
	max.f32 	%f42, %f3, 0fFF800000;
	st.shared.f32 	[%r15], %f214;
	max.f32 	%f220, %f42, %f214;
	mov.u32 	%r200, %r16;
$L__BB440_9:
	setp.lt.u32 	%p12, %r11, 128;
	@%p12 bra 	$L__BB440_15;
$L__BB440_10:
	setp.eq.s64 	%p13, %rd24, 1;
	setp.eq.s64 	%p14, %rd23, 1;
	setp.eq.s64 	%p15, %rd22, 1;
	shl.b32 	%r85, %r200, 1;
	add.s32 	%r23, %r85, %r20;
	div.s32 	%r86, %r23, %r34;
	mul.lo.s32 	%r87, %r86, %r34;
	sub.s32 	%r88, %r23, %r87;
	div.s32 	%r89, %r88, %r35;
	mul.lo.s32 	%r90, %r89, %r35;
	sub.s32 	%r91, %r88, %r90;
	selp.b32 	%r92, 0, %r86, %p15;
	selp.b32 	%r93, 0, %r89, %p14;
	selp.b32 	%r94, 0, %r91, %p13;
	mul.lo.s32 	%r95, %r37, %r92;
	mad.lo.s32 	%r96, %r38, %r93, %r95;
	mad.lo.s32 	%r97, %r39, %r94, %r96;
	shr.u32 	%r98, %r23, 31;
	add.s32 	%r99, %r23, %r98;
	shr.s32 	%r100, %r99, 1;
	mul.wide.s32 	%rd47, %r100, 8;
	add.s64 	%rd15, %rd1, %rd47;
	ld.global.f32 	%f43, [%rd15];
	shr.u32 	%r101, %r97, 31;
	add.s32 	%r102, %r97, %r101;
	shr.s32 	%r103, %r102, 1;
	mul.wide.s32 	%rd48, %r103, 2;
	add.s64 	%rd49, %rd2, %rd48;
	ld.global.v2.u8 	{%rs11, %rs12}, [%rd49];
	setp.eq.s16 	%p16, %rs11, 0;
	mul.f32 	%f44, %f43, %f35;
	selp.f32 	%f10, %f34, %f44, %p16;
	setp.eq.s16 	%p17, %rs12, 0;
	mov.f32 	%f218, %f34;
	@%p17 bra 	$L__BB440_12;
	ld.global.f32 	%f45, [%rd15+4];
	mul.f32 	%f218, %f45, %f35;
$L__BB440_12:
	shl.b32 	%r104, %r200, 2;
	mov.u32 	%r105, shared_buf;
	add.s32 	%r24, %r105, %r104;
	st.shared.f32 	[%r24], %f10;
	max.f32 	%f46, %f220, %f10;
	add.s32 	%r25, %r24, %r14;
	st.shared.f32 	[%r25], %f218;
	max.f32 	%f13, %f46, %f218;
	add.s32 	%r106, %r23, 256;
	div.s32 	%r107, %r106, %r34;
	mul.lo.s32 	%r108, %r107, %r34;
	sub.s32 	%r109, %r106, %r108;
	div.s32 	%r110, %r109, %r35;
	mul.lo.s32 	%r111, %r110, %r35;
	sub.s32 	%r112, %r109, %r111;
	selp.b32 	%r113, 0, %r107, %p15;
	selp.b32 	%r114, 0, %r110, %p14;
	selp.b32 	%r115, 0, %r112, %p13;
	mul.lo.s32 	%r116, %r37, %r113;
	mad.lo.s32 	%r117, %r38, %r114, %r116;
	mad.lo.s32 	%r118, %r39, %r115, %r117;
	shr.u32 	%r119, %r106, 31;
	add.s32 	%r120, %r106, %r119;
	shr.s32 	%r121, %r120, 1;
	mul.wide.s32 	%rd50, %r121, 8;
	add.s64 	%rd16, %rd1, %rd50;
	ld.global.f32 	%f47, [%rd16];
	shr.u32 	%r122, %r118, 31;
	add.s32 	%r123, %r118, %r122;
	shr.s32 	%r124, %r123, 1;
	mul.wide.s32 	%rd51, %r124, 2;
	add.s64 	%rd52, %rd2, %rd51;
	ld.global.v2.u8 	{%rs13, %rs14}, [%rd52];
	setp.eq.s16 	%p21, %rs13, 0;
	mul.f32 	%f48, %f47, %f35;
	selp.f32 	%f14, %f34, %f48, %p21;
	setp.eq.s16 	%p22, %rs14, 0;
	mov.f32 	%f219, %f34;
	@%p22 bra 	$L__BB440_14;
	ld.global.f32 	%f49, [%rd16+4];
	mul.f32 	%f219, %f49, %f35;
$L__BB440_14:
	st.shared.f32 	[%r24+512], %f14;
	max.f32 	%f50, %f13, %f14;
	st.shared.f32 	[%r25+512], %f219;
	max.f32 	%f220, %f50, %f219;
	add.s32 	%r200, %r200, 256;
	setp.lt.s32 	%p23, %r200, %r7;
	@%p23 bra 	$L__BB440_10;
$L__BB440_15:
	setp.gt.s32 	%p25, %r51, 15;
	setp.gt.s32 	%p26, %r51, 23;
	setp.gt.s32 	%p27, %r51, 27;
	setp.gt.s32 	%p28, %r51, 29;
	setp.gt.s32 	%p29, %r51, 30;
	mov.b32 	%r126, %f220;
	mov.b32 	%r127, 1;
	mov.b32 	%r148, 31;
	mov.b32 	%r149, -1;
	// begin inline asm
	shfl.sync.down.b32 %r125, %r126, %r127, %r148, %r149;
	// end inline asm
	mov.b32 	%f51, %r125;
	max.f32 	%f52, %f220, %f51;
	selp.f32 	%f53, %f220, %f52, %p29;
	mov.b32 	%r131, %f53;
	mov.b32 	%r132, 2;
	// begin inline asm
	shfl.sync.down.b32 %r130, %r131, %r132, %r148, %r149;
	// end inline asm
	mov.b32 	%f54, %r130;
	max.f32 	%f55, %f53, %f54;
	selp.f32 	%f56, %f53, %f55, %p28;
	mov.b32 	%r136, %f56;
	mov.b32 	%r137, 4;
	// begin inline asm
	shfl.sync.down.b32 %r135, %r136, %r137, %r148, %r149;
	// end inline asm
	mov.b32 	%f57, %r135;
	max.f32 	%f58, %f56, %f57;
	selp.f32 	%f59, %f56, %f58, %p27;
	mov.b32 	%r141, %f59;
	mov.b32 	%r142, 8;
	// begin inline asm
	shfl.sync.down.b32 %r140, %r141, %r142, %r148, %r149;
	// end inline asm
	mov.b32 	%f60, %r140;
	max.f32 	%f19, %f59, %f60;
	selp.f32 	%f221, %f59, %f19, %p26;
	mov.b32 	%r146, %f221;
	mov.b32 	%r147, 16;
	// begin inline asm
	shfl.sync.down.b32 %r145, %r146, %r147, %r148, %r149;
	// end inline asm
	mov.pred 	%p54, 0;
	@%p25 bra 	$L__BB440_18;
	setp.ne.s32 	%p31, %r51, 0;
	mov.b32 	%f61, %r145;
	max.f32 	%f221, %f19, %f61;
	@%p31 bra 	$L__BB440_18;
	st.shared.f32 	[%r9], %f221;
	mov.pred 	%p54, -1;
$L__BB440_18:
	setp.ne.s32 	%p33, %r6, 0;
	bar.sync 	0;
	@%p33 bra 	$L__BB440_20;
	ld.shared.f32 	%f62, [_ZZ14BlockAllReduceI5MaxOpfLi128EET0_S1_E12temp_storage+8];
	max.f32 	%f63, %f221, %f62;
	ld.shared.f32 	%f64, [_ZZ14BlockAllReduceI5MaxOpfLi128EET0_S1_E12temp_storage+12];
	max.f32 	%f65, %f63, %f64;
	ld.shared.f32 	%f66, [_ZZ14BlockAllReduceI5MaxOpfLi128EET0_S1_E12temp_storage+16];
	max.f32 	%f67, %f65, %f66;
	st.shared.f32 	[_ZZ14BlockAllReduceI5MaxOpfLi128EET0_S1_E16result_broadcast], %f67;
$L__BB440_20:
	setp.le.s64 	%p34, %rd32, %rd8;
	bar.sync 	0;
	mov.f32 	%f225, 0f00000000;
	ld.shared.f32 	%f23, [_ZZ14BlockAllReduceI5MaxOpfLi128EET0_S1_E16result_broadcast];
	@%p34 bra 	$L__BB440_27;
	setp.eq.s64 	%p35, %rd11, 384;
	mov.f32 	%f225, 0f00000000;
	mov.u32 	%r201, %r6;
	@%p35 bra 	$L__BB440_25;
	setp.eq.s64 	%p36, %rd11, 0;
	ld.shared.f32 	%f71, [%r13];
	sub.f32 	%f72, %f71, %f23;
	fma.rn.f32 	%f73, %f72, 0f3BBB989D, 0f3F000000;
	cvt.sat.f32.f32 	%f74, %f73;
	mov.f32 	%f75, 0f4B400001;
	mov.f32 	%f76, 0f437C0000;
	fma.rm.f32 	%f77, %f74, %f76, %f75;
	add.f32 	%f78, %f77, 0fCB40007F;
	neg.f32 	%f79, %f78;
	fma.rn.f32 	%f80, %f72, 0f3FB8AA3B, %f79;
	fma.rn.f32 	%f81, %f72, 0f32A57060, %f80;
	mov.b32 	%r150, %f77;
	shl.b32 	%r151, %r150, 23;
	mov.b32 	%f82, %r151;
	ex2.approx.ftz.f32 	%f83, %f81;
	mul.f32 	%f84, %f83, %f82;
	st.shared.f32 	[%r13], %f84;
	add.f32 	%f225, %f84, 0f00000000;
	mov.u32 	%r201, %r16;
	@%p36 bra 	$L__BB440_25;
	setp.eq.s64 	%p37, %rd11, 128;
	ld.shared.f32 	%f85, [%r13+512];
	sub.f32 	%f86, %f85, %f23;
	fma.rn.f32 	%f87, %f86, 0f3BBB989D, 0f3F000000;
	cvt.sat.f32.f32 	%f88, %f87;
	mov.f32 	%f89, 0f4B400001;
	mov.f32 	%f90, 0f437C0000;
	fma.rm.f32 	%f91, %f88, %f90, %f89;
	add.f32 	%f92, %f91, 0fCB40007F;
	neg.f32 	%f93, %f92;
	fma.rn.f32 	%f94, %f86, 0f3FB8AA3B, %f93;
	fma.rn.f32 	%f95, %f86, 0f32A57060, %f94;
	mov.b32 	%r152, %f91;
	shl.b32 	%r153, %r152, 23;
	mov.b32 	%f96, %r153;
	ex2.approx.ftz.f32 	%f97, %f95;
	mul.f32 	%f98, %f97, %f96;
	st.shared.f32 	[%r13+512], %f98;
	add.f32 	%f225, %f225, %f98;
	mov.u32 	%r201, %r17;
	@%p37 bra 	$L__BB440_25;
	ld.shared.f32 	%f99, [%r13+1024];
	sub.f32 	%f100, %f99, %f23;
	fma.rn.f32 	%f101, %f100, 0f3BBB989D, 0f3F000000;
	cvt.sat.f32.f32 	%f102, %f101;
	mov.f32 	%f103, 0f4B400001;
	mov.f32 	%f104, 0f437C0000;
	fma.rm.f32 	%f105, %f102, %f104, %f103;
	add.f32 	%f106, %f105, 0fCB40007F;
	neg.f32 	%f107, %f106;
	fma.rn.f32 	%f108, %f100, 0f3FB8AA3B, %f107;
	fma.rn.f32 	%f109, %f100, 0f32A57060, %f108;
	mov.b32 	%r154, %f105;
	shl.b32 	%r155, %r154, 23;
	mov.b32 	%f110, %r155;
	ex2.approx.ftz.f32 	%f111, %f109;
	mul.f32 	%f112, %f111, %f110;
	st.shared.f32 	[%r13+1024], %f112;
	add.f32 	%f225, %f225, %f112;
	mov.u32 	%r201, %r18;
$L__BB440_25:
	setp.lt.u64 	%p38, %rd10, 384;
	@%p38 bra 	$L__BB440_27;
$L__BB440_26:
	shl.b32 	%r156, %r201, 2;
	mov.u32 	%r157, shared_buf;
	add.s32 	%r158, %r157, %r156;
	ld.shared.f32 	%f113, [%r158];
	sub.f32 	%f114, %f113, %f23;
	fma.rn.f32 	%f115, %f114, 0f3BBB989D, 0f3F000000;
	cvt.sat.f32.f32 	%f116, %f115;
	mov.f32 	%f117, 0f4B400001;
	mov.f32 	%f118, 0f437C0000;
	fma.rm.f32 	%f119, %f116, %f118, %f117;
	add.f32 	%f120, %f119, 0fCB40007F;
	neg.f32 	%f121, %f120;
	fma.rn.f32 	%f122, %f114, 0f3FB8AA3B, %f121;
	fma.rn.f32 	%f123, %f114, 0f32A57060, %f122;
	mov.b32 	%r159, %f119;
	shl.b32 	%r160, %r159, 23;
	mov.b32 	%f124, %r160;
	ex2.approx.ftz.f32 	%f125, %f123;
	mul.f32 	%f126, %f125, %f124;
	st.shared.f32 	[%r158], %f126;
	add.f32 	%f127, %f225, %f126;
	ld.shared.f32 	%f128, [%r158+512];
	sub.f32 	%f129, %f128, %f23;
	fma.rn.f32 	%f130, %f129, 0f3BBB989D, 0f3F000000;
	cvt.sat.f32.f32 	%f131, %f130;
	fma.rm.f32 	%f132, %f131, %f118, %f117;
	add.f32 	%f133, %f132, 0fCB40007F;
	neg.f32 	%f134, %f133;
	fma.rn.f32 	%f135, %f129, 0f3FB8AA3B, %f134;
	fma.rn.f32 	%f136, %f129, 0f32A57060, %f135;
	mov.b32 	%r161, %f132;
	shl.b32 	%r162, %r161, 23;
	mov.b32 	%f137, %r162;
	ex2.approx.ftz.f32 	%f138, %f136;
	mul.f32 	%f139, %f138, %f137;
	st.shared.f32 	[%r158+512], %f139;
	add.f32 	%f140, %f127, %f139;
	ld.shared.f32 	%f141, [%r158+1024];
	sub.f32 	%f142, %f141, %f23;
	fma.rn.f32 	%f143, %f142, 0f3BBB989D, 0f3F000000;
	cvt.sat.f32.f32 	%f144, %f143;
	fma.rm.f32 	%f145, %f144, %f118, %f117;
	add.f32 	%f146, %f145, 0fCB40007F;
	neg.f32 	%f147, %f146;
	fma.rn.f32 	%f148, %f142, 0f3FB8AA3B, %f147;
	fma.rn.f32 	%f149, %f142, 0f32A57060, %f148;
	mov.b32 	%r163, %f145;
	shl.b32 	%r164, %r163, 23;
	mov.b32 	%f150, %r164;
	ex2.approx.ftz.f32 	%f151, %f149;
	mul.f32 	%f152, %f151, %f150;
	st.shared.f32 	[%r158+1024], %f152;
	add.f32 	%f153, %f140, %f152;
	ld.shared.f32 	%f154, [%r158+1536];
	sub.f32 	%f155, %f154, %f23;
	fma.rn.f32 	%f156, %f155, 0f3BBB989D, 0f3F000000;
	cvt.sat.f32.f32 	%f157, %f156;
	fma.rm.f32 	%f158, %f157, %f118, %f117;
	add.f32 	%f159, %f158, 0fCB40007F;
	neg.f32 	%f160, %f159;
	fma.rn.f32 	%f161, %f155, 0f3FB8AA3B, %f160;
	fma.rn.f32 	%f162, %f155, 0f32A57060, %f161;
	mov.b32 	%r165, %f158;
	shl.b32 	%r166, %r165, 23;
	mov.b32 	%f163, %r166;
	ex2.approx.ftz.f32 	%f164, %f162;
	mul.f32 	%f165, %f164, %f163;
	st.shared.f32 	[%r158+1536], %f165;
	add.f32 	%f225, %f153, %f165;
	add.s32 	%r201, %r201, 512;
	cvt.u64.u32 	%rd53, %r201;
	setp.gt.u64 	%p39, %rd32, %rd53;
	@%p39 bra 	$L__BB440_26;
$L__BB440_27:
	mov.b32 	%r168, %f225;
	mov.b32 	%r169, 1;
	mov.b32 	%r190, 31;
	mov.b32 	%r191, -1;
	// begin inline asm
	shfl.sync.down.b32 %r167, %r168, %r169, %r190, %r191;
	// end inline asm
	mov.b32 	%f166, %r167;
	add.f32 	%f167, %f225, %f166;
	selp.f32 	%f168, %f225, %f167, %p29;
	mov.b32 	%r173, %f168;
	mov.b32 	%r174, 2;
	// begin inline asm
	shfl.sync.down.b32 %r172, %r173, %r174, %r190, %r191;
	// end inline asm
	mov.b32 	%f169, %r172;
	add.f32 	%f170, %f168, %f169;
	selp.f32 	%f171, %f168, %f170, %p28;
	mov.b32 	%r178, %f171;
	mov.b32 	%r179, 4;
	// begin inline asm
	shfl.sync.down.b32 %r177, %r178, %r179, %r190, %r191;
	// end inline asm
	mov.b32 	%f172, %r177;
	add.f32 	%f173, %f171, %f172;
	selp.f32 	%f174, %f171, %f173, %p27;
	mov.b32 	%r183, %f174;
	mov.b32 	%r184, 8;
	// begin inline asm
	shfl.sync.down.b32 %r182, %r183, %r184, %r190, %r191;
	// end inline asm
	mov.b32 	%f175, %r182;
	add.f32 	%f176, %f174, %f175;
	selp.f32 	%f177, %f174, %f176, %p26;
	mov.b32 	%r188, %f177;
	mov.b32 	%r189, 16;
	// begin inline asm
	shfl.sync.down.b32 %r187, %r188, %r189, %r190, %r191;
	// end inline asm
	mov.b32 	%f178, %r187;
	add.f32 	%f179, %f177, %f178;
	selp.f32 	%f32, %f177, %f179, %p25;
	not.pred 	%p45, %p54;
	@%p45 bra 	$L__BB440_29;
	st.shared.f32 	[%r10], %f32;
$L__BB440_29:
	setp.ne.s32 	%p46, %r6, 0;
	bar.sync 	0;
	@%p46 bra 	$L__BB440_31;
	ld.shared.f32 	%f180, [_ZZ14BlockAllReduceI5SumOpfLi128EET0_S1_E12temp_storage+8];
	add.f32 	%f181, %f32, %f180;
	ld.shared.f32 	%f182, [_ZZ14BlockAllReduceI5SumOpfLi128EET0_S1_E12temp_storage+12];
	add.f32 	%f183, %f181, %f182;
	ld.shared.f32 	%f184, [_ZZ14BlockAllReduceI5SumOpfLi128EET0_S1_E12temp_storage+16];
	add.f32 	%f185, %f183, %f184;
	st.shared.f32 	[_ZZ14BlockAllReduceI5SumOpfLi128EET0_S1_E16result_broadcast], %f185;
$L__BB440_31:
	setp.ge.s32 	%p47, %r6, %r7;
	bar.sync 	0;
	ld.shared.f32 	%f33, [_ZZ14BlockAllReduceI5SumOpfLi128EET0_S1_E16result_broadcast];
	@%p47 bra 	$L__BB440_38;
	setp.eq.s32 	%p48, %r19, 384;
	mul.lo.s64 	%rd17, %rd98, %rd30;
	mov.u32 	%r203, %r6;
	@%p48 bra 	$L__BB440_36;
	setp.eq.s32 	%p49, %r19, 0;
	ld.shared.f32 	%f186, [%r13];
	div.rn.f32 	%f187, %f186, %f33;
	ld.shared.f32 	%f188, [%r15];
	div.rn.f32 	%f189, %f188, %f33;
	add.s64 	%rd18, %rd17, %rd12;
	shr.u64 	%rd54, %rd18, 63;
	add.s64 	%rd55, %rd18, %rd54;
	shl.b64 	%rd56, %rd55, 2;
	and.b64  	%rd57, %rd56, -8;
	add.s64 	%rd58, %rd6, %rd57;
	st.global.v2.f32 	[%rd58], {%f187, %f189};
	mov.u32 	%r203, %r16;
	@%p49 bra 	$L__BB440_36;
	setp.eq.s32 	%p50, %r19, 128;
	ld.shared.f32 	%f190, [%r13+512];
	div.rn.f32 	%f191, %f190, %f33;
	ld.shared.f32 	%f192, [%r15+512];
	div.rn.f32 	%f193, %f192, %f33;
	add.s64 	%rd59, %rd18, 256;
	shr.u64 	%rd60, %rd59, 63;
	add.s64 	%rd61, %rd59, %rd60;
	shl.b64 	%rd62, %rd61, 2;
	and.b64  	%rd63, %rd62, -8;
	add.s64 	%rd64, %rd6, %rd63;
	st.global.v2.f32 	[%rd64], {%f191, %f193};
	mov.u32 	%r203, %r17;
	@%p50 bra 	$L__BB440_36;
	ld.shared.f32 	%f194, [%r13+1024];
	div.rn.f32 	%f195, %f194, %f33;
	ld.shared.f32 	%f196, [%r15+1024];
	div.rn.f32 	%f197, %f196, %f33;
	add.s64 	%rd65, %rd18, 512;
	shr.u64 	%rd66, %rd65, 63;
	add.s64 	%rd67, %rd65, %rd66;
	shl.b64 	%rd68, %rd67, 2;
	and.b64  	%rd69, %rd68, -8;
	add.s64 	%rd70, %rd6, %rd69;
	st.global.v2.f32 	[%rd70], {%f195, %f197};
	mov.u32 	%r203, %r18;
$L__BB440_36:
	setp.lt.u32 	%p51, %r11, 384;
	@%p51 bra 	$L__BB440_38;
$L__BB440_37:
	shl.b32 	%r192, %r203, 2;
	mov.u32 	%r193, shared_buf;
	add.s32 	%r194, %r193, %r192;
	ld.shared.f32 	%f198, [%r194];
	div.rn.f32 	%f199, %f198, %f33;
	add.s32 	%r195, %r194, %r14;
	ld.shared.f32 	%f200, [%r195];
	div.rn.f32 	%f201, %f200, %f33;
	shl.b32 	%r196, %r203, 1;
	cvt.u64.u32 	%rd71, %r196;
	add.s64 	%rd72, %rd17, %rd71;
	shr.u64 	%rd73, %rd72, 63;
	add.s64 	%rd74, %rd72, %rd73;
	shl.b64 	%rd75, %rd74, 2;
	and.b64  	%rd76, %rd75, -8;
	add.s64 	%rd77, %rd6, %rd76;
	st.global.v2.f32 	[%rd77], {%f199, %f201};
	ld.shared.f32 	%f202, [%r194+512];
	div.rn.f32 	%f203, %f202, %f33;
	ld.shared.f32 	%f204, [%r195+512];
	div.rn.f32 	%f205, %f204, %f33;
	add.s64 	%rd78, %rd72, 256;
	shr.u64 	%rd79, %rd78, 63;
	add.s64 	%rd80, %rd78, %rd79;
	shl.b64 	%rd81, %rd80, 2;
	and.b64  	%rd82, %rd81, -8;
	add.s64 	%rd83, %rd6, %rd82;
	st.global.v2.f32 	[%rd83], {%f203, %f205};
	ld.shared.f32 	%f206, [%r194+1024];
	div.rn.f32 	%f207, %f206, %f33;
	ld.shared.f32 	%f208, [%r195+1024];
	div.rn.f32 	%f209, %f208, %f33;
	add.s32 	%r197, %r196, 512;
	cvt.u64.u32 	%rd84, %r197;
	add.s64 	%rd85, %rd17, %rd84;
	shr.u64 	%rd86, %rd85, 63;
	add.s64 	%rd87, %rd85, %rd86;
	shl.b64 	%rd88, %rd87, 2;
	and.b64  	%rd89, %rd88, -8;
	add.s64 	%rd90, %rd6, %rd89;
	st.global.v2.f32 	[%rd90], {%f207, %f209};
	ld.shared.f32 	%f210, [%r194+1536];
	div.rn.f32 	%f211, %f210, %f33;
	ld.shared.f32 	%f212, [%r195+1536];
	div.rn.f32 	%f213, %f212, %f33;
	add.s32 	%r198, %r196, 768;
	cvt.u64.u32 	%rd91, %r198;
	add.s64 	%rd92, %rd17, %rd91;
	shr.u64 	%rd93, %rd92, 63;
	add.s64 	%rd94, %rd92, %rd93;
	shl.b64 	%rd95, %rd94, 2;
	and.b64  	%rd96, %rd95, -8;
	add.s64 	%rd97, %rd6, %rd96;
	st.global.v2.f32 	[%rd97], {%f211, %f213};
	add.s32 	%r203, %r203, 512;
	setp.lt.s32 	%p52, %r203, %r7;
	@%p52 bra 	$L__BB440_37;
$L__BB440_38:
	add.s64 	%rd98, %rd98, %rd9;
	setp.lt.s64 	%p53, %rd98, %rd31;
	@%p53 bra 	$L__BB440_4;
$L__BB440_39:
	ret;

}
	// .globl	_Z20SoftmaxBlockSMemImplI22BroadcastScaleMaskLoadIffbLm3EiE11DirectStoreIffEfLi2ELi1024EL9Algorithm0EEvT_T0_ll
.visible .entry _Z20SoftmaxBlockSMemImplI22BroadcastScaleMaskLoadIffbLm3EiE11DirectStoreIffEfLi2ELi1024EL9Algorithm0EEvT_T0_ll(
	.param .align 8 .b8 _Z20SoftmaxBlockSMemImplI22BroadcastScaleMaskLoadIffbLm3EiE11DirectStoreIffEfLi2ELi1024EL9Algorithm0EEvT_T0_ll_param_0[112],
	.param .align 8 .b8 _Z20SoftmaxBlockSMemImplI22BroadcastScaleMaskLoadIffbLm3EiE11DirectStoreIffEfLi2ELi1024EL9Algorithm0EEvT_T0_ll_param_1[16],
	.param .u64 _Z20SoftmaxBlockSMemImplI22BroadcastScaleMaskLoadIffbLm3EiE11DirectStoreIffEfLi2ELi1024EL9Algorithm0EEvT_T0_ll_param_2,
	.param .u64 _Z20SoftmaxBlockSMemImplI22BroadcastScaleMaskLoadIffbLm3EiE11DirectStoreIffEfLi2ELi1024EL9Algorithm0EEvT_T0_ll_param_3
)
{
	.reg .pred 	%p<55>;
	.reg .b16 	%rs<15>;
	.reg .b32 	%r<203>;
	.reg .b32 	%f<338>;
	.reg .b64 	%rd<97>;

	ld.param.u64 	%rd30, [_Z20SoftmaxBlockSMemImplI22BroadcastScaleMaskLoadIffbLm3EiE11DirectStoreIffEfLi2ELi1024EL9Algorithm0EEvT_T0_ll_param_1+8];
	ld.param.v2.f32 	{%f34, %f35}, [_Z20SoftmaxBlockSMemImplI22BroadcastScaleMaskLoadIffbLm3EiE11DirectStoreIffEfLi2ELi1024EL9Algorithm0EEvT_T0_ll_param_0+104];
	ld.param.u64 	%rd28, [_Z20SoftmaxBlockSMemImplI22BroadcastScaleMaskLoadIffbLm3EiE11DirectStoreIffEfLi2ELi1024EL9Algorithm0EEvT_T0_ll_param_0+96];
	ld.param.u32 	%r39, [_Z20SoftmaxBlockSMemImplI22BroadcastScaleMaskLoadIffbLm3EiE11DirectStoreIffEfLi2ELi1024EL9Algorithm0EEvT_T0_ll_param_0+80];
	ld.param.v2.u32 	{%r37, %r38}, [_Z20SoftmaxBlockSMemImplI22BroadcastScaleMaskLoadIffbLm3EiE11DirectStoreIffEfLi2ELi1024EL9Algorithm0EEvT_T0_ll_param_0+72];
	ld.param.v2.u32 	{%r34, %r35}, [_Z20SoftmaxBlockSMemImplI22BroadcastScaleMaskLoadIffbLm3EiE11DirectStoreIffEfLi2ELi1024EL9Algorithm0EEvT_T0_ll_param_0+48];
	ld.param.u64 	%rd24, [_Z20SoftmaxBlockSMemImplI22BroadcastScaleMaskLoadIffbLm3EiE11DirectStoreIffEfLi2ELi1024EL9Algorithm0EEvT_T0_ll_param_0+32];
	ld.param.u64 	%rd23, [_Z20SoftmaxBlockSMemImplI22BroadcastScaleMaskLoadIffbLm3EiE11DirectStoreIffEfLi2ELi1024EL9Algorithm0EEvT_T0_ll_param_0+24];
	ld.param.u64 	%rd22, [_Z20SoftmaxBlockSMemImplI22BroadcastScaleMaskLoadIffbLm3EiE11DirectStoreIffEfLi2ELi1024EL9Algorithm0EEvT_T0_ll_param_0+16];
	ld.param.u64 	%rd29, [_Z20SoftmaxBlockSMemImplI22BroadcastScaleMaskLoadIffbLm3EiE11DirectStoreIffEfLi2ELi1024EL9Algorithm0EEvT_T0_ll_param_1];
	ld.param.u64 	%rd21, [_Z20SoftmaxBlockSMemImplI22BroadcastScaleMaskLoadIffbLm3EiE11DirectStoreIffEfLi2ELi1024EL9Algorithm0EEvT_T0_ll_param_0+8];
	ld.param.u64 	%rd20, [_Z20SoftmaxBlockSMemImplI22BroadcastScaleMaskLoadIffbLm3EiE11DirectStoreIffEfLi2ELi1024EL9Algorithm0EEvT_T0_ll_param_0];
	ld.param.u64 	%rd31, [_Z20SoftmaxBlockSMemImplI22BroadcastScaleMaskLoadIffbLm3EiE11DirectStoreIffEfLi2ELi1024EL9Algorithm0EEvT_T0_ll_param_2];
	ld.param.u64 	%rd32, [_Z20SoftmaxBlockSMemImplI22BroadcastScaleMaskLoadIffbLm3EiE11DirectStoreIffEfLi2ELi1024EL9Algorithm0EEvT_T0_ll_param_3];
	cvta.to.global.u64 	%rd1, %rd20;
	cvta.to.global.u64 	%rd2, %rd21;
	cvta.to.global.u64 	%rd6, %rd29;
	mov.u32 	%r6, %tid.x;
	and.b64  	%rd33, %rd32, 1;
	setp.eq.b64 	%p2, %rd33, 1;
	not.pred 	%p3, %p2;
	@%p3 bra 	$L__BB441_2;
	mov.u64 	%rd34, $str$2;
	cvta.global.u64 	%rd35, %rd34;
	mov.u64 	%rd36, $str$1;
	cvta.global.u64 	%rd37, %rd36;
	mov.u64 	%rd38, __unnamed_432;
	cvta.global.u64 	%rd39, %rd38;
	{ // callseq 431, 0
	.param .b64 param0;
	st.param.b64 	[param0], %rd35;
	.param .b64 param1;
	st.param.b64 	[param1], %rd37;
	.param .b32 param2;
	st.param.b32 	[param2], 487;
	.param .b64 param3;
	st.param.b64 	[param3], %rd39;
	.param .b64 param4;
	st.param.b64 	[param4], 1;
	call.uni 
	__assertfail, 
	(
	param0, 
	param1, 
	param2, 
	param3, 
	param4
	);
	} // callseq 431
$L__BB441_2:
	shr.u64 	%rd40, %rd32, 63;
	add.s64 	%rd41, %rd32, %rd40;
	shr.u64 	%rd42, %rd41, 1;
	cvt.u32.u64 	%r7, %rd42;
	mov.u32 	%r50, %ctaid.x;
	cvt.u64.u32 	%rd96, %r50;
	setp.le.s64 	%p4, %rd31, %rd96;
	@%p4 bra 	$L__BB441_39;
	// begin inline asm
	mov.u32 %r51, %laneid;
	// end inline asm
	shr.u32 	%r52, %r6, 3;
	and.b32  	%r53, %r52, 124;
	mov.u32 	%r54, _ZZ14BlockAllReduceI5MaxOpfLi1024EET0_S1_E12temp_storage;
	add.s32 	%r55, %r54, %r53;
	add.s32 	%r9, %r55, 32;
	cvt.u64.u32 	%rd8, %r6;
	mov.u32 	%r56, _ZZ14BlockAllReduceI5SumOpfLi1024EET0_S1_E12temp_storage;
	add.s32 	%r57, %r56, %r53;
	add.s32 	%r10, %r57, 32;
	mov.u32 	%r58, %nctaid.x;
	cvt.u64.u32 	%rd9, %r58;
	not.b32 	%r59, %r6;
	add.s32 	%r11, %r59, %r7;
	not.b64 	%rd43, %rd8;
	add.s64 	%rd10, %rd32, %rd43;
	and.b32  	%r12, %r11, 1024;
	shl.b32 	%r60, %r6, 1;
	shl.b32 	%r61, %r6, 2;
	mov.u32 	%r62, shared_buf;
	add.s32 	%r13, %r62, %r61;
	shl.b32 	%r14, %r7, 2;
	add.s32 	%r15, %r13, %r14;
	or.b32  	%r16, %r6, 1024;
	and.b64  	%rd11, %rd10, 3072;
	or.b32  	%r17, %r6, 2048;
	or.b32  	%r18, %r6, 3072;
	and.b32  	%r19, %r11, 3072;
	cvt.u64.u32 	%rd12, %r60;
$L__BB441_4:
	setp.ge.s32 	%p5, %r6, %r7;
	mov.f32 	%f332, 0fFF800000;
	@%p5 bra 	$L__BB441_15;
	setp.ne.s32 	%p6, %r12, 0;
	cvt.u32.u64 	%r63, %rd96;
	cvt.u32.u64 	%r64, %rd28;
	mul.lo.s32 	%r20, %r64, %r63;
	mov.f32 	%f332, 0fFF800000;
	mov.u32 	%r198, %r6;
	@%p6 bra 	$L__BB441_9;
	cvt.u32.u64 	%r65, %rd12;
	setp.eq.s64 	%p7, %rd24, 1;
	setp.eq.s64 	%p8, %rd23, 1;
	setp.eq.s64 	%p9, %rd22, 1;
	add.s32 	%r66, %r65, %r20;
	div.s32 	%r67, %r66, %r34;
	mul.lo.s32 	%r68, %r67, %r34;
	sub.s32 	%r69, %r66, %r68;
	div.s32 	%r70, %r69, %r35;
	mul.lo.s32 	%r71, %r70, %r35;
	sub.s32 	%r72, %r69, %r71;
	selp.b32 	%r73, 0, %r67, %p9;
	selp.b32 	%r74, 0, %r70, %p8;
	selp.b32 	%r75, 0, %r72, %p7;
	mul.lo.s32 	%r76, %r37, %r73;
	mad.lo.s32 	%r77, %r38, %r74, %r76;
	mad.lo.s32 	%r78, %r39, %r75, %r77;
	shr.u32 	%r79, %r66, 31;
	add.s32 	%r80, %r66, %r79;
	shr.s32 	%r81, %r80, 1;
	mul.wide.s32 	%rd44, %r81, 8;
	add.s64 	%rd14, %rd1, %rd44;
	ld.global.f32 	%f39, [%rd14];
	shr.u32 	%r82, %r78, 31;
	add.s32 	%r83, %r78, %r82;
	shr.s32 	%r84, %r83, 1;
	mul.wide.s32 	%rd45, %r84, 2;
	add.s64 	%rd46, %rd2, %rd45;
	ld.global.v2.u8 	{%rs9, %rs10}, [%rd46];
	setp.eq.s16 	%p10, %rs9, 0;
	mul.f32 	%f40, %f39, %f35;
	selp.f32 	%f3, %f34, %f40, %p10;
	setp.eq.s16 	%p11, %rs10, 0;
	mov.f32 	%f326, %f34;
	@%p11 bra 	$L__BB441_8;
	ld.global.f32 	%f41, [%rd14+4];
	mul.f32 	%f326, %f41, %f35;
$L__BB441_8:
	st.shared.f32 	[%r13], %f3;
	max.f32 	%f42, %f3, 0fFF800000;
	st.shared.f32 	[%r15], %f326;
	max.f32 	%f332, %f42, %f326;
	mov.u32 	%r198, %r16;
$L__BB441_9:
	setp.lt.u32 	%p12, %r11, 1024;
	@%p12 bra 	$L__BB441_15;
$L__BB441_10:
	setp.eq.s64 	%p13, %rd24, 1;
	setp.eq.s64 	%p14, %rd23, 1;
	setp.eq.s64 	%p15, %rd22, 1;
	shl.b32 	%r85, %r198, 1;
	add.s32 	%r23, %r85, %r20;
	div.s32 	%r86, %r23, %r34;
	mul.lo.s32 	%r87, %r86, %r34;
	sub.s32 	%r88, %r23, %r87;
	div.s32 	%r89, %r88, %r35;
	mul.lo.s32 	%r90, %r89, %r35;
	sub.s32 	%r91, %r88, %r90;
	selp.b32 	%r92, 0, %r86, %p15;
	selp.b32 	%r93, 0, %r89, %p14;
	selp.b32 	%r94, 0, %r91, %p13;
	mul.lo.s32 	%r95, %r37, %r92;
	mad.lo.s32 	%r96, %r38, %r93, %r95;
	mad.lo.s32 	%r97, %r39, %r94, %r96;
	shr.u32 	%r98, %r23, 31;
	add.s32 	%r99, %r23, %r98;
	shr.s32 	%r100, %r99, 1;
	mul.wide.s32 	%rd47, %r100, 8;
	add.s64 	%rd15, %rd1, %rd47;
	ld.global.f32 	%f43, [%rd15];
	shr.u32 	%r101, %r97, 31;
	add.s32 	%r102, %r97, %r101;
	shr.s32 	%r103, %r102, 1;
	mul.wide.s32 	%rd48, %r103, 2;
	add.s64 	%rd49, %rd2, %rd48;
	ld.global.v2.u8 	{%rs11, %rs12}, [%rd49];
	setp.eq.s16 	%p16, %rs11, 0;
	mul.f32 	%f44, %f43, %f35;
	selp.f32 	%f10, %f34, %f44, %p16;
	setp.eq.s16 	%p17, %rs12, 0;
	mov.f32 	%f330, %f34;
	@%p17 bra 	$L__BB441_12;
	ld.global.f32 	%f45, [%rd15+4];
	mul.f32 	%f330, %f45, %f35;
$L__BB441_12:
	shl.b32 	%r104, %r198, 2;
	mov.u32 	%r105, shared_buf;
	add.s32 	%r24, %r105, %r104;
	st.shared.f32 	[%r24], %f10;
	max.f32 	%f46, %f332, %f10;
	add.s32 	%r25, %r24, %r14;
	st.shared.f32 	[%r25], %f330;
	max.f32 	%f13, %f46, %f330;
	add.s32 	%r106, %r23, 2048;
	div.s32 	%r107, %r106, %r34;
	mul.lo.s32 	%r108, %r107, %r34;
	sub.s32 	%r109, %r106, %r108;
	div.s32 	%r110, %r109, %r35;
	mul.lo.s32 	%r111, %r110, %r35;
	sub.s32 	%r112, %r109, %r111;
	selp.b32 	%r113, 0, %r107, %p15;
	selp.b32 	%r114, 0, %r110, %p14;
	selp.b32 	%r115, 0, %r112, %p13;
	mul.lo.s32 	%r116, %r37, %r113;
	mad.lo.s32 	%r117, %r38, %r114, %r116;
	mad.lo.s32 	%r118, %r39, %r115, %r117;
	shr.u32 	%r119, %r106, 31;
	add.s32 	%r120, %r106, %r119;
	shr.s32 	%r121, %r120, 1;
	mul.wide.s32 	%rd50, %r121, 8;
	add.s64 	%rd16, %rd1, %rd50;
	ld.global.f32 	%f47, [%rd16];
	shr.u32 	%r122, %r118, 31;
	add.s32 	%r123, %r118, %r122;
	shr.s32 	%r124, %r123, 1;
	mul.wide.s32 	%rd51, %r124, 2;
	add.s64 	%rd52, %rd2, %rd51;
	ld.global.v2.u8 	{%rs13, %rs14}, [%rd52];
	setp.eq.s16 	%p21, %rs13, 0;
	mul.f32 	%f48, %f47, %f35;
	selp.f32 	%f14, %f34, %f48, %p21;
	setp.eq.s16 	%p22, %rs14, 0;
	mov.f32 	%f331, %f34;
	@%p22 bra 	$L__BB441_14;
	ld.global.f32 	%f49, [%rd16+4];
	mul.f32 	%f331, %f49, %f35;
$L__BB441_14:
	st.shared.f32 	[%r24+4096], %f14;
	max.f32 	%f50, %f13, %f14;
	st.shared.f32 	[%r25+4096], %f331;
	max.f32 	%f332, %f50, %f331;
	add.s32 	%r198, %r198, 2048;
	setp.lt.s32 	%p23, %r198, %r7;
	@%p23 bra 	$L__BB441_10;
$L__BB441_15:
	setp.gt.s32 	%p25, %r51, 15;
	setp.gt.s32 	%p26, %r51, 23;
	setp.gt.s32 	%p27, %r51, 27;
	setp.gt.s32 	%p28, %r51, 29;
	setp.gt.s32 	%p29, %r51, 30;
	mov.b32 	%r126, %f332;
	mov.b32 	%r127, 1;
	mov.b32 	%r148, 31;
	mov.b32 	%r149, -1;
	// begin inline asm
	shfl.sync.down.b32 %r125, %r126, %r127, %r148, %r149;
	// end inline asm
	mov.b32 	%f51, %r125;
	max.f32 	%f52, %f332, %f51;
	selp.f32 	%f53, %f332, %f52, %p29;
	mov.b32 	%r131, %f53;
	mov.b32 	%r132, 2;
	// begin inline asm
	shfl.sync.down.b32 %r130, %r131, %r132, %r148, %r149;
	// end inline asm
	mov.b32 	%f54, %r130;
	max.f32 	%f55, %f53, %f54;
	selp.f32 	%f56, %f53, %f55, %p28;
	mov.b32 	%r136, %f56;
	mov.b32 	%r137, 4;
	// begin inline asm
	shfl.sync.down.b32 %r135, %r136, %r137, %r148, %r149;
	// end inline asm
	mov.b32 	%f57, %r135;
	max.f32 	%f58, %f56, %f57;
	selp.f32 	%f59, %f56, %f58, %p27;
	mov.b32 	%r141, %f59;
	mov.b32 	%r142, 8;
	// begin inline asm
	shfl.sync.down.b32 %r140, %r141, %r142, %r148, %r149;
	// end inline asm
	mov.b32 	%f60, %r140;
	max.f32 	%f19, %f59, %f60;
	selp.f32 	%f333, %f59, %f19, %p26;
	mov.b32 	%r146, %f333;
	mov.b32 	%r147, 16;
	// begin inline asm
	shfl.sync.down.b32 %r145, %r146, %r147, %r148, %r149;
	// end inline asm
	mov.pred 	%p54, 0;
	@%p25 bra 	$L__BB441_18;
	setp.ne.s32 	%p31, %r51, 0;
	mov.b32 	%f61, %r145;
	max.f32 	%f333, %f19, %f61;
	@%p31 bra 	$L__BB441_18;
	st.shared.f32 	[%r9], %f333;
	mov.pred 	%p54, -1;
$L__BB441_18:
	setp.ne.s32 	%p33, %r6, 0;
	bar.sync 	0;
	@%p33 bra 	$L__BB441_20;
	ld.shared.f32 	%f62, [_ZZ14BlockAllReduceI5MaxOpfLi1024EET0_S1_E12temp_storage+36];
	max.f32 	%f63, %f333, %f62;
	ld.shared.f32 	%f64, [_ZZ14BlockAllReduceI5MaxOpfLi1024EET0_S1_E12temp_storage+40];
	max.f32 	%f65, %f63, %f64;
	ld.shared.f32 	%f66, [_ZZ14BlockAllReduceI5MaxOpfLi1024EET0_S1_E12temp_storage+44];
	max.f32 	%f67, %f65, %f66;
	ld.shared.f32 	%f68, [_ZZ14BlockAllReduceI5MaxOpfLi1024EET0_S1_E12temp_storage+48];
	max.f32 	%f69, %f67, %f68;
	ld.shared.f32 	%f70, [_ZZ14BlockAllReduceI5MaxOpfLi1024EET0_S1_E12temp_storage+52];
	max.f32 	%f71, %f69, %f70;
	ld.shared.f32 	%f72, [_ZZ14BlockAllReduceI5MaxOpfLi1024EET0_S1_E12temp_storage+56];
	max.f32 	%f73, %f71, %f72;
	ld.shared.f32 	%f74, [_ZZ14BlockAllReduceI5MaxOpfLi1024EET0_S1_E12temp_storage+60];
	max.f32 	%f75, %f73, %f74;
	ld.shared.f32 	%f76, [_ZZ14BlockAllReduceI5MaxOpfLi1024EET0_S1_E12temp_storage+64];
	max.f32 	%f77, %f75, %f76;
	ld.shared.f32 	%f78, [_ZZ14BlockAllReduceI5MaxOpfLi1024EET0_S1_E12temp_storage+68];
	max.f32 	%f79, %f77, %f78;
	ld.shared.f32 	%f80, [_ZZ14BlockAllReduceI5MaxOpfLi1024EET0_S1_E12temp_storage+72];
	max.f32 	%f81, %f79, %f80;
	ld.shared.f32 	%f82, [_ZZ14BlockAllReduceI5MaxOpfLi1024EET0_S1_E12temp_storage+76];
	max.f32 	%f83, %f81, %f82;
	ld.shared.f32 	%f84, [_ZZ14BlockAllReduceI5MaxOpfLi1024EET0_S1_E12temp_storage+80];
	max.f32 	%f85, %f83, %f84;
	ld.shared.f32 	%f86, [_ZZ14BlockAllReduceI5MaxOpfLi1024EET0_S1_E12temp_storage+84];
	max.f32 	%f87, %f85, %f86;
	ld.shared.f32 	%f88, [_ZZ14BlockAllReduceI5MaxOpfLi1024EET0_S1_E12temp_storage+88];
	max.f32 	%f89, %f87, %f88;
	ld.shared.f32 	%f90, [_ZZ14BlockAllReduceI5MaxOpfLi1024EET0_S1_E12temp_storage+92];
	max.f32 	%f91, %f89, %f90;
	ld.shared.f32 	%f92, [_ZZ14BlockAllReduceI5MaxOpfLi1024EET0_S1_E12temp_storage+96];
	max.f32 	%f93, %f91, %f92;
	ld.shared.f32 	%f94, [_ZZ14BlockAllReduceI5MaxOpfLi1024EET0_S1_E12temp_storage+100];
	max.f32 	%f95, %f93, %f94;
	ld.shared.f32 	%f96, [_ZZ14BlockAllReduceI5MaxOpfLi1024EET0_S1_E12temp_storage+104];
	max.f32 	%f97, %f95, %f96;
	ld.shared.f32 	%f98, [_ZZ14BlockAllReduceI5MaxOpfLi1024EET0_S1_E12temp_storage+108];
	max.f32 	%f99, %f97, %f98;
	ld.shared.f32 	%f100, [_ZZ14BlockAllReduceI5MaxOpfLi1024EET0_S1_E12temp_storage+112];
	max.f32 	%f101, %f99, %f100;
	ld.shared.f32 	%f102, [_ZZ14BlockAllReduceI5MaxOpfLi1024EET0_S1_E12temp_storage+116];
	max.f32 	%f103, %f101, %f102;
	ld.shared.f32 	%f104, [_ZZ14BlockAllReduceI5MaxOpfLi1024EET0_S1_E12temp_storage+120];
	max.f32 	%f105, %f103, %f104;
	ld.shared.f32 	%f106, [_ZZ14BlockAllReduceI5MaxOpfLi1024EET0_S1_E12temp_storage+124];
	max.f32 	%f107, %f105, %f106;
	ld.shared.f32 	%f108, [_ZZ14BlockAllReduceI5MaxOpfLi1024EET0_S1_E12temp_storage+128];
	max.f32 	%f109, %f107, %f108;
	ld.shared.f32 	%f110, [_ZZ14BlockAllReduceI5MaxOpfLi1024EET0_S1_E12temp_storage+132];
	max.f32 	%f111, %f109, %f110;
	ld.shared.f32 	%f112, [_ZZ14BlockAllReduceI5MaxOpfLi1024EET0_S1_E12temp_storage+136];
	max.f32 	%f113, %f111, %f112;
	ld.shared.f32 	%f114, [_ZZ14BlockAllReduceI5MaxOpfLi1024EET0_S1_E12temp_storage+140];
	max.f32 	%f115, %f113, %f114;
	ld.shared.f32 	%f116, [_ZZ14BlockAllReduceI5MaxOpfLi1024EET0_S1_E12temp_storage+144];
	max.f32 	%f117, %f115, %f116;
	ld.shared.f32 	%f118, [_ZZ14BlockAllReduceI5MaxOpfLi1024EET0_S1_E12temp_storage+148];
	max.f32 	%f119, %f117, %f118;
	ld.shared.f32 	%f120, [_ZZ14BlockAllReduceI5MaxOpfLi1024EET0_S1_E12temp_storage+152];
	max.f32 	%f121, %f119, %f120;
	ld.shared.f32 	%f122, [_ZZ14BlockAllReduceI5MaxOpfLi1024EET0_S1_E12temp_storage+156];
	max.f32 	%f123, %f121, %f122;
	st.shared.f32 	[_ZZ14BlockAllReduceI5MaxOpfLi1024EET0_S1_E16result_broadcast], %f123;
$L__BB441_20:
	setp.le.s64 	%p34, %rd32, %rd8;
	bar.sync 	0;
	mov.f32 	%f337, 0f00000000;
	ld.shared.f32 	%f23, [_ZZ14BlockAllReduceI5MaxOpfLi1024EET0_S1_E16result_broadcast];
	@%p34 bra 	$L__BB441_27;
	setp.eq.s64 	%p35, %rd11, 3072;
	mov.f32 	%f337, 0f00000000;
	mov.u32 	%r199, %r6;
	@%p35 bra 	$L__BB441_25;
	setp.eq.s64 	%p36, %rd11, 0;
	ld.shared.f32 	%f127, [%r13];
	sub.f32 	%f128, %f127, %f23;
	fma.rn.f32 	%f129, %f128, 0f3BBB989D, 0f3F000000;
	cvt.sat.f32.f32 	%f130, %f129;
	mov.f32 	%f131, 0f4B400001;
	mov.f32 	%f132, 0f437C0000;
	fma.rm.f32 	%f133, %f130, %f132, %f131;
	add.f32 	%f134, %f133, 0fCB40007F;
	neg.f32 	%f135, %f134;
	fma.rn.f32 	%f136, %f128, 0f3FB8AA3B, %f135;
	fma.rn.f32 	%f137, %f128, 0f32A57060, %f136;
	mov.b32 	%r150, %f133;
	shl.b32 	%r151, %r150, 23;
	mov.b32 	%f138, %r151;
	ex2.approx.ftz.f32 	%f139, %f137;
	mul.f32 	%f140, %f139, %f138;
	st.shared.f32 	[%r13], %f140;
	add.f32 	%f337, %f140, 0f00000000;
	mov.u32 	%r199, %r16;
	@%p36 bra 	$L__BB441_25;
	setp.eq.s64 	%p37, %rd11, 1024;
	ld.shared.f32 	%f141, [%r13+4096];
	sub.f32 	%f142, %f141, %f23;
	fma.rn.f32 	%f143, %f142, 0f3BBB989D, 0f3F000000;
	cvt.sat.f32.f32 	%f144, %f143;
	mov.f32 	%f145, 0f4B400001;
	mov.f32 	%f146, 0f437C0000;
	fma.rm.f32 	%f147, %f144, %f146, %f145;
	add.f32 	%f148, %f147, 0fCB40007F;
	neg.f32 	%f149, %f148;
	fma.rn.f32 	%f150, %f142, 0f3FB8AA3B, %f149;
	fma.rn.f32 	%f151, %f142, 0f32A57060, %f150;
	mov.b32 	%r152, %f147;
	shl.b32 	%r153, %r152, 23;
	mov.b32 	%f152, %r153;
	ex2.approx.ftz.f32 	%f153, %f151;
	mul.f32 	%f154, %f153, %f152;
	st.shared.f32 	[%r13+4096], %f154;
	add.f32 	%f337, %f337, %f154;
	mov.u32 	%r199, %r17;
	@%p37 bra 	$L__BB441_25;
	ld.shared.f32 	%f155, [%r13+8192];
	sub.f32 	%f156, %f155, %f23;
	fma.rn.f32 	%f157, %f156, 0f3BBB989D, 0f3F000000;
	cvt.sat.f32.f32 	%f158, %f157;
	mov.f32 	%f159, 0f4B400001;
	mov.f32 	%f160, 0f437C0000;
	fma.rm.f32 	%f161, %f158, %f160, %f159;
	add.f32 	%f162, %f161, 0fCB40007F;
	neg.f32 	%f163, %f162;
	fma.rn.f32 	%f164, %f156, 0f3FB8AA3B, %f163;
	fma.rn.f32 	%f165, %f156, 0f32A57060, %f164;
	mov.b32 	%r154, %f161;
	shl.b32 	%r155, %r154, 23;
	mov.b32 	%f166, %r155;
	ex2.approx.ftz.f32 	%f167, %f165;
	mul.f32 	%f168, %f167, %f166;
	st.shared.f32 	[%r13+8192], %f168;
	add.f32 	%f337, %f337, %f168;
	mov.u32 	%r199, %r18;
$L__BB441_25:
	setp.lt.u64 	%p38, %rd10, 3072;
	@%p38 bra 	$L__BB441_27;
$L__BB441_26:
	shl.b32 	%r156, %r199, 2;
	mov.u32 	%r157, shared_buf;
	add.s32 	%r158, %r157, %r156;
	ld.shared.f32 	%f169, [%r158];
	sub.f32 	%f170, %f169, %f23;
	fma.rn.f32 	%f171, %f170, 0f3BBB989D, 0f3F000000;
	cvt.sat.f32.f32 	%f172, %f171;
	mov.f32 	%f173, 0f4B400001;
	mov.f32 	%f174, 0f437C0000;
	fma.rm.f32 	%f175, %f172, %f174, %f173;
	add.f32 	%f176, %f175, 0fCB40007F;
	neg.f32 	%f177, %f176;
	fma.rn.f32 	%f178, %f170, 0f3FB8AA3B, %f177;
	fma.rn.f32 	%f179, %f170, 0f32A57060, %f178;
	mov.b32 	%r159, %f175;
	shl.b32 	%r160, %r159, 23;
	mov.b32 	%f180, %r160;
	ex2.approx.ftz.f32 	%f181, %f179;
	mul.f32 	%f182, %f181, %f180;
	st.shared.f32 	[%r158], %f182;
	add.f32 	%f183, %f337, %f182;
	ld.shared.f32 	%f184, [%r158+4096];
	sub.f32 	%f185, %f184, %f23;
	fma.rn.f32 	%f186, %f185, 0f3BBB989D, 0f3F000000;
	cvt.sat.f32.f32 	%f187, %f186;
	fma.rm.f32 	%f188, %f187, %f174, %f173;
	add.f32 	%f189, %f188, 0fCB40007F;
	neg.f32 	%f190, %f189;
	fma.rn.f32 	%f191, %f185, 0f3FB8AA3B, %f190;
	fma.rn.f32 	%f192, %f185, 0f32A57060, %f191;
	mov.b32 	%r161, %f188;
	shl.b32 	%r162, %r161, 23;
	mov.b32 	%f193, %r162;
	ex2.approx.ftz.f32 	%f194, %f192;
	mul.f32 	%f195, %f194, %f193;
	st.shared.f32 	[%r158+4096], %f195;
	add.f32 	%f196, %f183, %f195;
	ld.shared.f32 	%f197, [%r158+8192];
	sub.f32 	%f198, %f197, %f23;
	fma.rn.f32 	%f199, %f198, 0f3BBB989D, 0f3F000000;
	cvt.sat.f32.f32 	%f200, %f199;
	fma.rm.f32 	%f201, %f200, %f174, %f173;
	add.f32 	%f202, %f201, 0fCB40007F;
	neg.f32 	%f203, %f202;
	fma.rn.f32 	%f204, %f198, 0f3FB8AA3B, %f203;
	fma.rn.f32 	%f205, %f198, 0f32A57060, %f204;
	mov.b32 	%r163, %f201;
	shl.b32 	%r164, %r163, 23;
	mov.b32 	%f206, %r164;
	ex2.approx.ftz.f32 	%f207, %f205;
	mul.f32 	%f208, %f207, %f206;
	st.shared.f32 	[%r158+8192], %f208;
	add.f32 	%f209, %f196, %f208;
	ld.shared.f32 	%f210, [%r158+12288];
	sub.f32 	%f211, %f210, %f23;
	fma.rn.f32 	%f212, %f211, 0f3BBB989D, 0f3F000000;
	cvt.sat.f32.f32 	%f213, %f212;
	fma.rm.f32 	%f214, %f213, %f174, %f173;
	add.f32 	%f215, %f214, 0fCB40007F;
	neg.f32 	%f216, %f215;
	fma.rn.f32 	%f217, %f211, 0f3FB8AA3B, %f216;
	fma.rn.f32 	%f218, %f211, 0f32A57060, %f217;
	mov.b32 	%r165, %f214;
	shl.b32 	%r166, %r165, 23;
	mov.b32 	%f219, %r166;
	ex2.approx.ftz.f32 	%f220, %f218;
	mul.f32 	%f221, %f220, %f219;
	st.shared.f32 	[%r158+12288], %f221;
	add.f32 	%f337, %f209, %f221;
	add.s32 	%r199, %r199, 4096;
	cvt.u64.u32 	%rd53, %r199;
	setp.gt.u64 	%p39, %rd32, %rd53;
	@%p39 bra 	$L__BB441_26;
$L__BB441_27:
	mov.b32 	%r168, %f337;
	mov.b32 	%r169, 1;
	mov.b32 	%r190, 31;
	mov.b32 	%r191, -1;
	// begin inline asm
	shfl.sync.down.b32 %r167, %r168, %r169, %r190, %r191;
	// end inline asm
	mov.b32 	%f222, %r167;
	add.f32 	%f223, %f337, %f222;
	selp.f32 	%f224, %f337, %f223, %p29;
	mov.b32 	%r173, %f224;
	mov.b32 	%r174, 2;
	// begin inline asm
	shfl.sync.down.b32 %r172, %r173, %r174, %r190, %r191;
	// end inline asm
	mov.b32 	%f225, %r172;
	add.f32 	%f226, %f224, %f225;
	selp.f32 	%f227, %f224, %f226, %p28;
	mov.b32 	%r178, %f227;
	mov.b32 	%r179, 4;
	// begin inline asm
	shfl.sync.down.b32 %r177, %r178, %r179, %r190, %r191;
	// end inline asm
	mov.b32 	%f228, %r177;
	add.f32 	%f229, %f227, %f228;
	selp.f32 	%f230, %f227, %f229, %p27;
	mov.b32 	%r183, %f230;
	mov.b32 	%r184, 8;
	// begin inline asm
	shfl.sync.down.b32 %r182, %r183, %r184, %r190, %r191;
	// end inline asm
	mov.b32 	%f231, %r182;
	add.f32 	%f232, %f230, %f231;
	selp.f32 	%f233, %f230, %f232, %p26;
	mov.b32 	%r188, %f233;
	mov.b32 	%r189, 16;
	// begin inline asm
	shfl.sync.down.b32 %r187, %r188, %r189, %r190, %r191;
	// end inline asm
	mov.b32 	%f234, %r187;
	add.f32 	%f235, %f233, %f234;
	selp.f32 	%f32, %f233, %f235, %p25;
	not.pred 	%p45, %p54;
	@%p45 bra 	$L__BB441_29;
	st.shared.f32 	[%r10], %f32;
$L__BB441_29:
	setp.ne.s32 	%p46, %r6, 0;
	bar.sync 	0;
	@%p46 bra 	$L__BB441_31;
	ld.shared.f32 	%f236, [_ZZ14BlockAllReduceI5SumOpfLi1024EET0_S1_E12temp_storage+36];
	add.f32 	%f237, %f32, %f236;
	ld.shared.f32 	%f238, [_ZZ14BlockAllReduceI5SumOpfLi1024EET0_S1_E12temp_storage+40];
	add.f32 	%f239, %f237, %f238;
	ld.shared.f32 	%f240, [_ZZ14BlockAllReduceI5SumOpfLi1024EET0_S1_E12temp_storage+44];
	add.f32 	%f241, %f239, %f240;
	ld.shared.f32 	%f242, [_ZZ14BlockAllReduceI5SumOpfLi1024EET0_S1_E12temp_storage+48];
	add.f32 	%f243, %f241, %f242;
	ld.shared.f32 	%f244, [_ZZ14BlockAllReduceI5SumOpfLi1024EET0_S1_E12temp_storage+52];
	add.f32 	%f245, %f243, %f244;
	ld.shared.f32 	%f246, [_ZZ14BlockAllReduceI5SumOpfLi1024EET0_S1_E12temp_storage+56];
	add.f32 	%f247, %f245, %f246;
	ld.shared.f32 	%f248, [_ZZ14BlockAllReduceI5SumOpfLi1024EET0_S1_E12temp_storage+60];
	add.f32 	%f249, %f247, %f248;
	ld.shared.f32 	%f250, [_ZZ14BlockAllReduceI5SumOpfLi1024EET0_S1_E12temp_storage+64];
	add.f32 	%f251, %f249, %f250;
	ld.shared.f32 	%f252, [_ZZ14BlockAllReduceI5SumOpfLi1024EET0_S1_E12temp_storage+68];
	add.f32 	%f253, %f251, %f252;
	ld.shared.f32 	%f254, [_ZZ14BlockAllReduceI5SumOpfLi1024EET0_S1_E12temp_storage+72];
	add.f32 	%f255, %f253, %f254;
	ld.shared.f32 	%f256, [_ZZ14BlockAllReduceI5SumOpfLi1024EET0_S1_E12temp_storage+76];
	add.f32 	%f257, %f255, %f256;
	ld.shared.f32 	%f258, [_ZZ14BlockAllReduceI5SumOpfLi1024EET0_S1_E12temp_storage+80];
	add.f32 	%f259, %f257, %f258;
	ld.shared.f32 	%f260, [_ZZ14BlockAllReduceI5SumOpfLi1024EET0_S1_E12temp_storage+84];
	add.f32 	%f261, %f259, %f260;
	ld.shared.f32 	%f262, [_ZZ14BlockAllReduceI5SumOpfLi1024EET0_S1_E12temp_storage+88];
	add.f32 	%f263, %f261, %f262;
	ld.shared.f32 	%f264, [_ZZ14BlockAllReduceI5SumOpfLi1024EET0_S1_E12temp_storage+92];
	add.f32 	%f265, %f263, %f264;
	ld.shared.f32 	%f266, [_ZZ14BlockAllReduceI5SumOpfLi1024EET0_S1_E12temp_storage+96];
	add.f32 	%f267, %f265, %f266;
	ld.shared.f32 	%f268, [_ZZ14BlockAllReduceI5SumOpfLi1024EET0_S1_E12temp_storage+100];
	add.f32 	%f269, %f267, %f268;
	ld.shared.f32 	%f270, [_ZZ14BlockAllReduceI5SumOpfLi1024EET0_S1_E12temp_storage+104];
	add.f32 	%f271, %f269, %f270;
	ld.shared.f32 	%f272, [_ZZ14BlockAllReduceI5SumOpfLi1024EET0_S1_E12temp_storage+108];
	add.f32 	%f273, %f271, %f272;
	ld.shared.f32 	%f274, [_ZZ14BlockAllReduceI5SumOpfLi1024EET0_S1_E12temp_storage+112];
	add.f32 	%f275, %f273, %f274;
	ld.shared.f32 	%f276, [_ZZ14BlockAllReduceI5SumOpfLi1024EET0_S1_E12temp_storage+116];
	add.f32 	%f277, %f275, %f276;
	ld.shared.f32 	%f278, [_ZZ14BlockAllReduceI5SumOpfLi1024EET0_S1_E12temp_storage+120];
	add.f32 	%f279, %f277, %f278;
	ld.shared.f32 	%f280, [_ZZ14BlockAllReduceI5SumOpfLi1024EET0_S1_E12temp_storage+124];
	add.f32 	%f281, %f279, %f280;
	ld.shared.f32 	%f282, [_ZZ14BlockAllReduceI5SumOpfLi1024EET0_S1_E12temp_storage+128];
	add.f32 	%f283, %f281, %f282;
	ld.shared.f32 	%f284, [_ZZ14BlockAllReduceI5SumOpfLi1024EET0_S1_E12temp_storage+132];
	add.f32 	%f285, %f283, %f284;
	ld.shared.f32 	%f286, [_ZZ14BlockAllReduceI5SumOpfLi1024EET0_S1_E12temp_storage+136];
	add.f32 	%f287, %f285, %f286;
	ld.shared.f32 	%f288, [_ZZ14BlockAllReduceI5SumOpfLi1024EET0_S1_E12temp_storage+140];
	add.f32 	%f289, %f287, %f288;
	ld.shared.f32 	%f290, [_ZZ14BlockAllReduceI5SumOpfLi1024EET0_S1_E12temp_storage+144];
	add.f32 	%f291, %f289, %f290;
	ld.shared.f32 	%f292, [_ZZ14BlockAllReduceI5SumOpfLi1024EET0_S1_E12temp_storage+148];
	add.f32 	%f293, %f291, %f292;
	ld.shared.f32 	%f294, [_ZZ14BlockAllReduceI5SumOpfLi1024EET0_S1_E12temp_storage+152];
	add.f32 	%f295, %f293, %f294;
	ld.shared.f32 	%f296, [_ZZ14BlockAllReduceI5SumOpfLi1024EET0_S1_E12temp_storage+156];
	add.f32 	%f297, %f295, %f296;
	st.shared.f32 	[_ZZ14BlockAllReduceI5SumOpfLi1024EET0_S1_E16result_broadcast], %f297;
$L__BB441_31:
	setp.ge.s32 	%p47, %r6, %r7;
	bar.sync 	0;
	ld.shared.f32 	%f33, [_ZZ14BlockAllReduceI5SumOpfLi1024EET0_S1_E16result_broadcast];
	@%p47 bra 	$L__BB441_38;
	setp.eq.s32 	%p48, %r19, 3072;
	mul.lo.s64 	%rd17, %rd96, %rd30;
	mov.u32 	%r201, %r6;
	@%p48 bra 	$L__BB441_36;
	setp.eq.s32 	%p49, %r19, 0;
	ld.shared.f32 	%f298, [%r13];
	div.rn.f32 	%f299, %f298, %f33;
	ld.shared.f32 	%f300, [%r15];
	div.rn.f32 	%f301, %f300, %f33;
	add.s64 	%rd18, %rd17, %rd12;
	shr.u64 	%rd54, %rd18, 63;
	add.s64 	%rd55, %rd18, %rd54;
	shl.b64 	%rd56, %rd55, 2;
	and.b64  	%rd57, %rd56, -8;
	add.s64 	%rd58, %rd6, %rd57;
	st.global.v2.f32 	[%rd58], {%f299, %f301};
	mov.u32 	%r201, %r16;
	@%p49 bra 	$L__BB441_36;
	setp.eq.s32 	%p50, %r19, 1024;
	ld.shared.f32 	%f302, [%r13+4096];
	div.rn.f32 	%f303, %f302, %f33;
	ld.shared.f32 	%f304, [%r15+4096];
	div.rn.f32 	%f305, %f304, %f33;
	add.s64 	%rd59, %rd18, 2048;
	shr.u64 	%rd60, %rd59, 63;
	add.s64 	%rd61, %rd59, %rd60;
	shl.b64 	%rd62, %rd61, 2;
	and.b64  	%rd63, %rd62, -8;
	add.s64 	%rd64, %rd6, %rd63;
	st.global.v2.f32 	[%rd64], {%f303, %f305};
	mov.u32 	%r201, %r17;
	@%p50 bra 	$L__BB441_36;
	ld.shared.f32 	%f306, [%r13+8192];
	div.rn.f32 	%f307, %f306, %f33;
	ld.shared.f32 	%f308, [%r15+8192];
	div.rn.f32 	%f309, %f308, %f33;
	add.s64 	%rd65, %rd18, 4096;
	shr.u64 	%rd66, %rd65, 63;
	add.s64 	%rd67, %rd65, %rd66;
	shl.b64 	%rd68, %rd67, 2;
	and.b64  	%rd69, %rd68, -8;
	add.s64 	%rd70, %rd6, %rd69;
	st.global.v2.f32 	[%rd70], {%f307, %f309};
	mov.u32 	%r201, %r18;
$L__BB441_36:
	setp.lt.u32 	%p51, %r11, 3072;
	@%p51 bra 	$L__BB441_38;
$L__BB441_37:
	shl.b32 	%r192, %r201, 2;
	mov.u32 	%r193, shared_buf;
	add.s32 	%r194, %r193, %r192;
	ld.shared.f32 	%f310, [%r194];
	div.rn.f32 	%f311, %f310, %f33;
	add.s32 	%r195, %r194, %r14;
	ld.shared.f32 	%f312, [%r195];
	div.rn.f32 	%f313, %f312, %f33;
	shl.b32 	%r196, %r201, 1;
	cvt.u64.u32 	%rd71, %r196;
	add.s64 	%rd72, %rd17, %rd71;
	shr.u64 	%rd73, %rd72, 63;
	add.s64 	%rd74, %rd72, %rd73;
	shl.b64 	%rd75, %rd74, 2;
	and.b64  	%rd76, %rd75, -8;
	add.s64 	%rd77, %rd6, %rd76;
	st.global.v2.f32 	[%rd77], {%f311, %f313};
	ld.shared.f32 	%f314, [%r194+4096];
	div.rn.f32 	%f315, %f314, %f33;
	ld.shared.f32 	%f316, [%r195+4096];
	div.rn.f32 	%f317, %f316, %f33;
	add.s64 	%rd78, %rd72, 2048;
	shr.u64 	%rd79, %rd78, 63;
	add.s64 	%rd80, %rd78, %rd79;
	shl.b64 	%rd81, %rd80, 2;
	and.b64  	%rd82, %rd81, -8;
	add.s64 	%rd83, %rd6, %rd82;
	st.global.v2.f32 	[%rd83], {%f315, %f317};
	ld.shared.f32 	%f318, [%r194+8192];
	div.rn.f32 	%f319, %f318, %f33;
	ld.shared.f32 	%f320, [%r195+8192];
	div.rn.f32 	%f321, %f320, %f33;
	add.s64 	%rd84, %rd72, 4096;
	shr.u64 	%rd85, %rd84, 63;
	add.s64 	%rd86, %rd84, %rd85;
	shl.b64 	%rd87, %rd86, 2;
	and.b64  	%rd88, %rd87, -8;
	add.s64 	%rd89, %rd6, %rd88;
	st.global.v2.f32 	[%rd89], {%f319, %f321};
	ld.shared.f32 	%f322, [%r194+12288];
	div.rn.f32 	%f323, %f322, %f33;
	ld.shared.f32 	%f324, [%r195+12288];
	div.rn.f32 	%f325, %f324, %f33;
	add.s64 	%rd90, %rd72, 6144;
	shr.u64 	%rd91, %rd90, 63;
	add.s64 	%rd92, %rd90, %rd91;
	shl.b64 	%rd93, %rd92, 2;
	and.b64  	%rd94, %rd93, -8;
	add.s64 	%rd95, %rd6, %rd94;
	st.global.v2.f32 	[%rd95], {%f323, %f325};
	add.s32 	%r201, %r201, 4096;
	setp.lt.s32 	%p52, %r201, %r7;
	@%p52 bra 	$L__BB441_37;
$L__BB441_38:
	add.s64 	%rd96, %rd96, %rd9;
	setp.lt.s64 	%p53, %rd96, %rd31;
	@%p53 bra 	$L__BB441_4;
$L__BB441_39:
	ret;

}
	// .globl	_Z20SoftmaxBlockSMemImplI22BroadcastScaleMaskLoadIffbLm3EiE11DirectStoreIffEfLi2ELi512EL9Algorithm0EEvT_T0_ll
.visible .entry _Z20SoftmaxBlockSMemImplI22BroadcastScaleMaskLoadIffbLm3EiE11DirectStoreIffEfLi2ELi512EL9Algorithm0EEvT_T0_ll(
	.param .align 8 .b8 _Z20SoftmaxBlockSMemImplI22BroadcastScaleMaskLoadIffbLm3EiE11DirectStoreIffEfLi2ELi512EL9Algorithm0EEvT_T0_ll_param_0[112],
	.param .align 8 .b8 _Z20SoftmaxBlockSMemImplI22BroadcastScaleMaskLoadIffbLm3EiE11DirectStoreIffEfLi2ELi512EL9Algorithm0EEvT_T0_ll_param_1[16],
	.param .u64 _Z20SoftmaxBlockSMemImplI22BroadcastScaleMaskLoadIffbLm3EiE11DirectStoreIffEfLi2ELi512EL9Algorithm0EEvT_T0_ll_param_2,
	.param .u64 _Z20SoftmaxBlockSMemImplI22BroadcastScaleMaskLoadIffbLm3EiE11DirectStoreIffEfLi2ELi512EL9Algorithm0EEvT_T0_ll_param_3
)
{
	.reg .pred 	%p<55>;
	.reg .b16 	%rs<15>;
	.reg .b32 	%r<203>;
	.reg .b32 	%f<274>;
	.reg .b64 	%rd<97>;

	ld.param.u64 	%rd30, [_Z20SoftmaxBlockSMemImplI22BroadcastScaleMaskLoadIffbLm3EiE11DirectStoreIffEfLi2ELi512EL9Algorithm0EEvT_T0_ll_param_1+8];
	ld.param.v2.f32 	{%f34, %f35}, [_Z20SoftmaxBlockSMemImplI22BroadcastScaleMaskLoadIffbLm3EiE11DirectStoreIffEfLi2ELi512EL9Algorithm0EEvT_T0_ll_param_0+104];
	ld.param.u64 	%rd28, [_Z20SoftmaxBlockSMemImplI22BroadcastScaleMaskLoadIffbLm3EiE11DirectStoreIffEfLi2ELi512EL9Algorithm0EEvT_T0_ll_param_0+96];
	ld.param.u32 	%r39, [_Z20SoftmaxBlockSMemImplI22BroadcastScaleMaskLoadIffbLm3EiE11DirectStoreIffEfLi2ELi512EL9Algorithm0EEvT_T0_ll_param_0+80];
	ld.param.v2.u32 	{%r37, %r38}, [_Z20SoftmaxBlockSMemImplI22BroadcastScaleMaskLoadIffbLm3EiE11DirectStoreIffEfLi2ELi512EL9Algorithm0EEvT_T0_ll_param_0+72];
	ld.param.v2.u32 	{%r34, %r35}, [_Z20SoftmaxBlockSMemImplI22BroadcastScaleMaskLoadIffbLm3EiE11DirectStoreIffEfLi2ELi512EL9Algorithm0EEvT_T0_ll_param_0+48];
	ld.param.u64 	%rd24, [_Z20SoftmaxBlockSMemImplI22BroadcastScaleMaskLoadIffbLm3EiE11DirectStoreIffEfLi2ELi512EL9Algorithm0EEvT_T0_ll_param_0+32];
	ld.param.u64 	%rd23, [_Z20SoftmaxBlockSMemImplI22BroadcastScaleMaskLoadIffbLm3EiE11DirectStoreIffEfLi2ELi512EL9Algorithm0EEvT_T0_ll_param_0+24];
	ld.param.u64 	%rd22, [_Z20SoftmaxBlockSMemImplI22BroadcastScaleMaskLoadIffbLm3EiE11DirectStoreIffEfLi2ELi512EL9Algorithm0EEvT_T0_ll_param_0+16];
	ld.param.u64 	%rd29, [_Z20SoftmaxBlockSMemImplI22BroadcastScaleMaskLoadIffbLm3EiE11DirectStoreIffEfLi2ELi512EL9Algorithm0EEvT_T0_ll_param_1];
	ld.param.u64 	%rd21, [_Z20SoftmaxBlockSMemImplI22BroadcastScaleMaskLoadIffbLm3EiE11DirectStoreIffEfLi2ELi512EL9Algorithm0EEvT_T0_ll_param_0+8];
	ld.param.u64 	%rd20, [_Z20SoftmaxBlockSMemImplI22BroadcastScaleMaskLoadIffbLm3EiE11DirectStoreIffEfLi2ELi512EL9Algorithm0EEvT_T0_ll_param_0];
	ld.param.u64 	%rd31, [_Z20SoftmaxBlockSMemImplI22BroadcastScaleMaskLoadIffbLm3EiE11DirectStoreIffEfLi2ELi512EL9Algorithm0EEvT_T0_ll_param_2];
	ld.param.u64 	%rd32, [_Z20SoftmaxBlockSMemImplI22BroadcastScaleMaskLoadIffbLm3EiE11DirectStoreIffEfLi2ELi512EL9Algorithm0EEvT_T0_ll_param_3];
	cvta.to.global.u64 	%rd1, %rd20;
	cvta.to.global.u64 	%rd2, %rd21;
	cvta.to.global.u64 	%rd6, %rd29;
	mov.u32 	%r6, %tid.x;
	and.b64  	%rd33, %rd32, 1;
	setp.eq.b64 	%p2, %rd33, 1;
	not.pred 	%p3, %p2;
	@%p3 bra 	$L__BB442_2;
	mov.u64 	%rd34, $str$2;
	cvta.global.u64 	%rd35, %rd34;
	mov.u64 	%rd36, $str$1;
	cvta.global.u64 	%rd37, %rd36;
	mov.u64 	%rd38, __unnamed_433;
	cvta.global.u64 	%rd39, %rd38;
	{ // callseq 432, 0
	.param .b64 param0;
	st.param.b64 	[param0], %rd35;
	.param .b64 param1;
	st.param.b64 	[param1], %rd37;
	.param .b32 param2;
	st.param.b32 	[param2], 487;
	.param .b64 param3;
	st.param.b64 	[param3], %rd39;
	.param .b64 param4;
	st.param.b64 	[param4], 1;
	call.uni 
	__assertfail, 
	(
	param0, 
	param1, 
	param2, 
	param3, 
	param4
	);
	} // callseq 432
$L__BB442_2:
	shr.u64 	%rd40, %rd32, 63;
	add.s64 	%rd41, %rd32, %rd40;
	shr.u64 	%rd42, %rd41, 1;
	cvt.u32.u64 	%r7, %rd42;
	mov.u32 	%r50, %ctaid.x;
	cvt.u64.u32 	%rd96, %r50;
	setp.le.s64 	%p4, %rd31, %rd96;
	@%p4 bra 	$L__BB442_39;
	// begin inline asm
	mov.u32 %r51, %laneid;
	// end inline asm
	shr.u32 	%r52, %r6, 3;
	and.b32  	%r53, %r52, 124;
	mov.u32 	%r54, _ZZ14BlockAllReduceI5MaxOpfLi512EET0_S1_E12temp_storage;
	add.s32 	%r55, %r54, %r53;
	add.s32 	%r9, %r55, 16;
	cvt.u64.u32 	%rd8, %r6;
	mov.u32 	%r56, _ZZ14BlockAllReduceI5SumOpfLi512EET0_S1_E12temp_storage;
	add.s32 	%r57, %r56, %r53;
	add.s32 	%r10, %r57, 16;
	mov.u32 	%r58, %nctaid.x;
	cvt.u64.u32 	%rd9, %r58;
	not.b32 	%r59, %r6;
	add.s32 	%r11, %r59, %r7;
	not.b64 	%rd43, %rd8;
	add.s64 	%rd10, %rd32, %rd43;
	and.b32  	%r12, %r11, 512;
	shl.b32 	%r60, %r6, 1;
	shl.b32 	%r61, %r6, 2;
	mov.u32 	%r62, shared_buf;
	add.s32 	%r13, %r62, %r61;
	shl.b32 	%r14, %r7, 2;
	add.s32 	%r15, %r13, %r14;
	add.s32 	%r16, %r6, 512;
	and.b64  	%rd11, %rd10, 1536;
	or.b32  	%r17, %r6, 1024;
	add.s32 	%r18, %r6, 1536;
	and.b32  	%r19, %r11, 1536;
	cvt.u64.u32 	%rd12, %r60;
$L__BB442_4:
	setp.ge.s32 	%p5, %r6, %r7;
	mov.f32 	%f268, 0fFF800000;
	@%p5 bra 	$L__BB442_15;
	setp.ne.s32 	%p6, %r12, 0;
	cvt.u32.u64 	%r63, %rd96;
	cvt.u32.u64 	%r64, %rd28;
	mul.lo.s32 	%r20, %r64, %r63;
	mov.f32 	%f268, 0fFF800000;
	mov.u32 	%r198, %r6;
	@%p6 bra 	$L__BB442_9;
	cvt.u32.u64 	%r65, %rd12;
	setp.eq.s64 	%p7, %rd24, 1;
	setp.eq.s64 	%p8, %rd23, 1;
	setp.eq.s64 	%p9, %rd22, 1;
	add.s32 	%r66, %r65, %r20;
	div.s32 	%r67, %r66, %r34;
	mul.lo.s32 	%r68, %r67, %r34;
	sub.s32 	%r69, %r66, %r68;
	div.s32 	%r70, %r69, %r35;
	mul.lo.s32 	%r71, %r70, %r35;
	sub.s32 	%r72, %r69, %r71;
	selp.b32 	%r73, 0, %r67, %p9;
	selp.b32 	%r74, 0, %r70, %p8;
	selp.b32 	%r75, 0, %r72, %p7;
	mul.lo.s32 	%r76, %r37, %r73;
	mad.lo.s32 	%r77, %r38, %r74, %r76;
	mad.lo.s32 	%r78, %r39, %r75, %r77;
	shr.u32 	%r79, %r66, 31;
	add.s32 	%r80, %r66, %r79;
	shr.s32 	%r81, %r80, 1;
	mul.wide.s32 	%rd44, %r81, 8;
	add.s64 	%rd14, %rd1, %rd44;
	ld.global.f32 	%f39, [%rd14];
	shr.u32 	%r82, %r78, 31;
	add.s32 	%r83, %r78, %r82;
	shr.s32 	%r84, %r83, 1;
	mul.wide.s32 	%rd45, %r84, 2;
	add.s64 	%rd46, %rd2, %rd45;
	ld.global.v2.u8 	{%rs9, %rs10}, [%rd46];
	setp.eq.s16 	%p10, %rs9, 0;
	mul.f32 	%f40, %f39, %f35;
	selp.f32 	%f3, %f34, %f40, %p10;
	setp.eq.s16 	%p11, %rs10, 0;
	mov.f32 	%f262, %f34;
	@%p11 bra 	$L__BB442_8;
	ld.global.f32 	%f41, [%rd14+4];
	mul.f32 	%f262, %f41, %f35;
$L__BB442_8:
	st.shared.f32 	[%r13], %f3;
	max.f32 	%f42, %f3, 0fFF800000;
	st.shared.f32 	[%r15], %f262;
	max.f32 	%f268, %f42, %f262;
	mov.u32 	%r198, %r16;
$L__BB442_9:
	setp.lt.u32 	%p12, %r11, 512;
	@%p12 bra 	$L__BB442_15;
$L__BB442_10:
	setp.eq.s64 	%p13, %rd24, 1;
	setp.eq.s64 	%p14, %rd23, 1;
	setp.eq.s64 	%p15, %rd22, 1;
	shl.b32 	%r85, %r198, 1;
	add.s32 	%r23, %r85, %r20;
	div.s32 	%r86, %r23, %r34;
	mul.lo.s32 	%r87, %r86, %r34;
	sub.s32 	%r88, %r23, %r87;
	div.s32 	%r89, %r88, %r35;
	mul.lo.s32 	%r90, %r89, %r35;
	sub.s32 	%r91, %r88, %r90;
	selp.b32 	%r92, 0, %r86, %p15;
	selp.b32 	%r93, 0, %r89, %p14;
	selp.b32 	%r94, 0, %r91, %p13;
	mul.lo.s32 	%r95, %r37, %r92;
	mad.lo.s32 	%r96, %r38, %r93, %r95;
	mad.lo.s32 	%r97, %r39, %r94, %r96;
	shr.u32 	%r98, %r23, 31;
	add.s32 	%r99, %r23, %r98;
	shr.s32 	%r100, %r99, 1;
	mul.wide.s32 	%rd47, %r100, 8;
	add.s64 	%rd15, %rd1, %rd47;
	ld.global.f32 	%f43, [%rd15];
	shr.u32 	%r101, %r97, 31;
	add.s32 	%r102, %r97, %r101;
	shr.s32 	%r103, %r102, 1;
	mul.wide.s32 	%rd48, %r103, 2;
	add.s64 	%rd49, %rd2, %rd48;
	ld.global.v2.u8 	{%rs11, %rs12}, [%rd49];
	setp.eq.s16 	%p16, %rs11, 0;
	mul.f32 	%f44, %f43, %f35;
	selp.f32 	%f10, %f34, %f44, %p16;
	setp.eq.s16 	%p17, %rs12, 0;
	mov.f32 	%f266, %f34;
	@%p17 bra 	$L__BB442_12;
	ld.global.f32 	%f45, [%rd15+4];
	mul.f32 	%f266, %f45, %f35;
$L__BB442_12:
	shl.b32 	%r104, %r198, 2;
	mov.u32 	%r105, shared_buf;
	add.s32 	%r24, %r105, %r104;
	st.shared.f32 	[%r24], %f10;
	max.f32 	%f46, %f268, %f10;
	add.s32 	%r25, %r24, %r14;
	st.shared.f32 	[%r25], %f266;
	max.f32 	%f13, %f46, %f266;
	add.s32 	%r106, %r23, 1024;
	div.s32 	%r107, %r106, %r34;
	mul.lo.s32 	%r108, %r107, %r34;
	sub.s32 	%r109, %r106, %r108;
	div.s32 	%r110, %r109, %r35;
	mul.lo.s32 	%r111, %r110, %r35;
	sub.s32 	%r112, %r109, %r111;
	selp.b32 	%r113, 0, %r107, %p15;
	selp.b32 	%r114, 0, %r110, %p14;
	selp.b32 	%r115, 0, %r112, %p13;
	mul.lo.s32 	%r116, %r37, %r113;
	mad.lo.s32 	%r117, %r38, %r114, %r116;
	mad.lo.s32 	%r118, %r39, %r115, %r117;
	shr.u32 	%r119, %r106, 31;
	add.s32 	%r120, %r106, %r119;
	shr.s32 	%r121, %r120, 1;
	mul.wide.s32 	%rd50, %r121, 8;
	add.s64 	%rd16, %rd1, %rd50;
	ld.global.f32 	%f47, [%rd16];
	shr.u32 	%r122, %r118, 31;
	add.s32 	%r123, %r118, %r122;
	shr.s32 	%r124, %r123, 1;
	mul.wide.s32 	%rd51, %r124, 2;
	add.s64 	%rd52, %rd2, %rd51;
	ld.global.v2.u8 	{%rs13, %rs14}, [%rd52];
	setp.eq.s16 	%p21, %rs13, 0;
	mul.f32 	%f48, %f47, %f35;
	selp.f32 	%f14, %f34, %f48, %p21;
	setp.eq.s16 	%p22, %rs14, 0;
	mov.f32 	%f267, %f34;
	@%p22 bra 	$L__BB442_14;
	ld.global.f32 	%f49, [%rd16+4];
	mul.f32 	%f267, %f49, %f35;
$L__BB442_14:
	st.shared.f32 	[%r24+2048], %f14;
	max.f32 	%f50, %f13, %f14;
	st.shared.f32 	[%r25+2048], %f267;
	max.f32 	%f268, %f50, %f267;
	add.s32 	%r198, %r198, 1024;
	setp.lt.s32 	%p23, %r198, %r7;
	@%p23 bra 	$L__BB442_10;
$L__BB442_15:
	setp.gt.s32 	%p25, %r51, 15;
	setp.gt.s32 	%p26, %r51, 23;
	setp.gt.s32 	%p27, %r51, 27;
	setp.gt.s32 	%p28, %r51, 29;
	setp.gt.s32 	%p29, %r51, 30;
	mov.b32 	%r126, %f268;
	mov.b32 	%r127, 1;
	mov.b32 	%r148, 31;
	mov.b32 	%r149, -1;
	// begin inline asm
	shfl.sync.down.b32 %r125, %r126, %r127, %r148, %r149;
	// end inline asm
	mov.b32 	%f51, %r125;
	max.f32 	%f52, %f268, %f51;
	selp.f32 	%f53, %f268, %f52, %p29;
	mov.b32 	%r131, %f53;
	mov.b32 	%r132, 2;
	// begin inline asm
	shfl.sync.down.b32 %r130, %r131, %r132, %r148, %r149;
	// end inline asm
	mov.b32 	%f54, %r130;
	max.f32 	%f55, %f53, %f54;
	selp.f32 	%f56, %f53, %f55, %p28;
	mov.b32 	%r136, %f56;
	mov.b32 	%r137, 4;
	// begin inline asm
	shfl.sync.down.b32 %r135, %r136, %r137, %r148, %r149;
	// end inline asm
	mov.b32 	%f57, %r135;
	max.f32 	%f58, %f56, %f57;
	selp.f32 	%f59, %f56, %f58, %p27;
	mov.b32 	%r141, %f59;
	mov.b32 	%r142, 8;
	// begin inline asm
	shfl.sync.down.b32 %r140, %r141, %r142, %r148, %r149;
	// end inline asm
	mov.b32 	%f60, %r140;
	max.f32 	%f19, %f59, %f60;
	selp.f32 	%f269, %f59, %f19, %p26;
	mov.b32 	%r146, %f269;
	mov.b32 	%r147, 16;
	// begin inline asm
	shfl.sync.down.b32 %r145, %r146, %r147, %r148, %r149;
	// end inline asm
	mov.pred 	%p54, 0;
	@%p25 bra 	$L__BB442_18;
	setp.ne.s32 	%p31, %r51, 0;
	mov.b32 	%f61, %r145;
	max.f32 	%f269, %f19, %f61;
	@%p31 bra 	$L__BB442_18;
	st.shared.f32 	[%r9], %f269;
	mov.pred 	%p54, -1;
$L__BB442_18:
	setp.ne.s32 	%p33, %r6, 0;
	bar.sync 	0;
	@%p33 bra 	$L__BB442_20;
	ld.shared.f32 	%f62, [_ZZ14BlockAllReduceI5MaxOpfLi512EET0_S1_E12temp_storage+20];
	max.f32 	%f63, %f269, %f62;
	ld.shared.f32 	%f64, [_ZZ14BlockAllReduceI5MaxOpfLi512EET0_S1_E12temp_storage+24];
	max.f32 	%f65, %f63, %f64;
	ld.shared.f32 	%f66, [_ZZ14BlockAllReduceI5MaxOpfLi512EET0_S1_E12temp_storage+28];
	max.f32 	%f67, %f65, %f66;
	ld.shared.f32 	%f68, [_ZZ14BlockAllReduceI5MaxOpfLi512EET0_S1_E12temp_storage+32];
	max.f32 	%f69, %f67, %f68;
	ld.shared.f32 	%f70, [_ZZ14BlockAllReduceI5MaxOpfLi512EET0_S1_E12temp_storage+36];
	max.f32 	%f71, %f69, %f70;
	ld.shared.f32 	%f72, [_ZZ14BlockAllReduceI5MaxOpfLi512EET0_S1_E12temp_storage+40];
	max.f32 	%f73, %f71, %f72;
	ld.shared.f32 	%f74, [_ZZ14BlockAllReduceI5MaxOpfLi512EET0_S1_E12temp_storage+44];
	max.f32 	%f75, %f73, %f74;
	ld.shared.f32 	%f76, [_ZZ14BlockAllReduceI5MaxOpfLi512EET0_S1_E12temp_storage+48];
	max.f32 	%f77, %f75, %f76;
	ld.shared.f32 	%f78, [_ZZ14BlockAllReduceI5MaxOpfLi512EET0_S1_E12temp_storage+52];
	max.f32 	%f79, %f77, %f78;
	ld.shared.f32 	%f80, [_ZZ14BlockAllReduceI5MaxOpfLi512EET0_S1_E12temp_storage+56];
	max.f32 	%f81, %f79, %f80;
	ld.shared.f32 	%f82, [_ZZ14BlockAllReduceI5MaxOpfLi512EET0_S1_E12temp_storage+60];
	max.f32 	%f83, %f81, %f82;
	ld.shared.f32 	%f84, [_ZZ14BlockAllReduceI5MaxOpfLi512EET0_S1_E12temp_storage+64];
	max.f32 	%f85, %f83, %f84;
	ld.shared.f32 	%f86, [_ZZ14BlockAllReduceI5MaxOpfLi512EET0_S1_E12temp_storage+68];
	max.f32 	%f87, %f85, %f86;
	ld.shared.f32 	%f88, [_ZZ14BlockAllReduceI5MaxOpfLi512EET0_S1_E12temp_storage+72];
	max.f32 	%f89, %f87, %f88;
	ld.shared.f32 	%f90, [_ZZ14BlockAllReduceI5MaxOpfLi512EET0_S1_E12temp_storage+76];
	max.f32 	%f91, %f89, %f90;
	st.shared.f32 	[_ZZ14BlockAllReduceI5MaxOpfLi512EET0_S1_E16result_broadcast], %f91;
$L__BB442_20:
	setp.le.s64 	%p34, %rd32, %rd8;
	bar.sync 	0;
	mov.f32 	%f273, 0f00000000;
	ld.shared.f32 	%f23, [_ZZ14BlockAllReduceI5MaxOpfLi512EET0_S1_E16result_broadcast];
	@%p34 bra 	$L__BB442_27;
	setp.eq.s64 	%p35, %rd11, 1536;
	mov.f32 	%f273, 0f00000000;
	mov.u32 	%r199, %r6;
	@%p35 bra 	$L__BB442_25;
	setp.eq.s64 	%p36, %rd11, 0;
	ld.shared.f32 	%f95, [%r13];
	sub.f32 	%f96, %f95, %f23;
	fma.rn.f32 	%f97, %f96, 0f3BBB989D, 0f3F000000;
	cvt.sat.f32.f32 	%f98, %f97;
	mov.f32 	%f99, 0f4B400001;
	mov.f32 	%f100, 0f437C0000;
	fma.rm.f32 	%f101, %f98, %f100, %f99;
	add.f32 	%f102, %f101, 0fCB40007F;
	neg.f32 	%f103, %f102;
	fma.rn.f32 	%f104, %f96, 0f3FB8AA3B, %f103;
	fma.rn.f32 	%f105, %f96, 0f32A57060, %f104;
	mov.b32 	%r150, %f101;
	shl.b32 	%r151, %r150, 23;
	mov.b32 	%f106, %r151;
	ex2.approx.ftz.f32 	%f107, %f105;
	mul.f32 	%f108, %f107, %f106;
	st.shared.f32 	[%r13], %f108;
	add.f32 	%f273, %f108, 0f00000000;
	mov.u32 	%r199, %r16;
	@%p36 bra 	$L__BB442_25;
	setp.eq.s64 	%p37, %rd11, 512;
	ld.shared.f32 	%f109, [%r13+2048];
	sub.f32 	%f110, %f109, %f23;
	fma.rn.f32 	%f111, %f110, 0f3BBB989D, 0f3F000000;
	cvt.sat.f32.f32 	%f112, %f111;
	mov.f32 	%f113, 0f4B400001;
	mov.f32 	%f114, 0f437C0000;
	fma.rm.f32 	%f115, %f112, %f114, %f113;
	add.f32 	%f116, %f115, 0fCB40007F;
	neg.f32 	%f117, %f116;
	fma.rn.f32 	%f118, %f110, 0f3FB8AA3B, %f117;
	fma.rn.f32 	%f119, %f110, 0f32A57060, %f118;
	mov.b32 	%r152, %f115;
	shl.b32 	%r153, %r152, 23;
	mov.b32 	%f120, %r153;
	ex2.approx.ftz.f32 	%f121, %f119;
	mul.f32 	%f122, %f121, %f120;
	st.shared.f32 	[%r13+2048], %f122;
	add.f32 	%f273, %f273, %f122;
	mov.u32 	%r199, %r17;
	@%p37 bra 	$L__BB442_25;
	ld.shared.f32 	%f123, [%r13+4096];
	sub.f32 	%f124, %f123, %f23;
	fma.rn.f32 	%f125, %f124, 0f3BBB989D, 0f3F000000;
	cvt.sat.f32.f32 	%f126, %f125;
	mov.f32 	%f127, 0f4B400001;
	mov.f32 	%f128, 0f437C0000;
	fma.rm.f32 	%f129, %f126, %f128, %f127;
	add.f32 	%f130, %f129, 0fCB40007F;
	neg.f32 	%f131, %f130;
	fma.rn.f32 	%f132, %f124, 0f3FB8AA3B, %f131;
	fma.rn.f32 	%f133, %f124, 0f32A57060, %f132;
	mov.b32 	%r154, %f129;
	shl.b32 	%r155, %r154, 23;
	mov.b32 	%f134, %r155;
	ex2.approx.ftz.f32 	%f135, %f133;
	mul.f32 	%f136, %f135, %f134;
	st.shared.f32 	[%r13+4096], %f136;
	add.f32 	%f273, %f273, %f136;
	mov.u32 	%r199, %r18;
$L__BB442_25:
	setp.lt.u64 	%p38, %rd10, 1536;
	@%p38 bra 	$L__BB442_27;
$L__BB442_26:
	shl.b32 	%r156, %r199, 2;
	mov.u32 	%r157, shared_buf;
	add.s32 	%r158, %r157, %r156;
	ld.shared.f32 	%f137, [%r158];
	sub.f32 	%f138, %f137, %f23;
	fma.rn.f32 	%f139, %f138, 0f3BBB989D, 0f3F000000;
	cvt.sat.f32.f32 	%f140, %f139;
	mov.f32 	%f141, 0f4B400001;
	mov.f32 	%f142, 0f437C0000;
	fma.rm.f32 	%f143, %f140, %f142, %f141;
	add.f32 	%f144, %f143, 0fCB40007F;
	neg.f32 	%f145, %f144;
	fma.rn.f32 	%f146, %f138, 0f3FB8AA3B, %f145;
	fma.rn.f32 	%f147, %f138, 0f32A57060, %f146;
	mov.b32 	%r159, %f143;
	shl.b32 	%r160, %r159, 23;
	mov.b32 	%f148, %r160;
	ex2.approx.ftz.f32 	%f149, %f147;
	mul.f32 	%f150, %f149, %f148;
	st.shared.f32 	[%r158], %f150;
	add.f32 	%f151, %f273, %f150;
	ld.shared.f32 	%f152, [%r158+2048];
	sub.f32 	%f153, %f152, %f23;
	fma.rn.f32 	%f154, %f153, 0f3BBB989D, 0f3F000000;
	cvt.sat.f32.f32 	%f155, %f154;
	fma.rm.f32 	%f156, %f155, %f142, %f141;
	add.f32 	%f157, %f156, 0fCB40007F;
	neg.f32 	%f158, %f157;
	fma.rn.f32 	%f159, %f153, 0f3FB8AA3B, %f158;
	fma.rn.f32 	%f160, %f153, 0f32A57060, %f159;
	mov.b32 	%r161, %f156;
	shl.b32 	%r162, %r161, 23;
	mov.b32 	%f161, %r162;
	ex2.approx.ftz.f32 	%f162, %f160;
	mul.f32 	%f163, %f162, %f161;
	st.shared.f32 	[%r158+2048], %f163;
	add.f32 	%f164, %f151, %f163;
	ld.shared.f32 	%f165, [%r158+4096];
	sub.f32 	%f166, %f165, %f23;
	fma.rn.f32 	%f167, %f166, 0f3BBB989D, 0f3F000000;
	cvt.sat.f32.f32 	%f168, %f167;
	fma.rm.f32 	%f169, %f168, %f142, %f141;
	add.f32 	%f170, %f169, 0fCB40007F;
	neg.f32 	%f171, %f170;
	fma.rn.f32 	%f172, %f166, 0f3FB8AA3B, %f171;
	fma.rn.f32 	%f173, %f166, 0f32A57060, %f172;
	mov.b32 	%r163, %f169;
	shl.b32 	%r164, %r163, 23;
	mov.b32 	%f174, %r164;
	ex2.approx.ftz.f32 	%f175, %f173;
	mul.f32 	%f176, %f175, %f174;
	st.shared.f32 	[%r158+4096], %f176;
	add.f32 	%f177, %f164, %f176;
	ld.shared.f32 	%f178, [%r158+6144];
	sub.f32 	%f179, %f178, %f23;
	fma.rn.f32 	%f180, %f179, 0f3BBB989D, 0f3F000000;
	cvt.sat.f32.f32 	%f181, %f180;
	fma.rm.f32 	%f182, %f181, %f142, %f141;
	add.f32 	%f183, %f182, 0fCB40007F;
	neg.f32 	%f184, %f183;
	fma.rn.f32 	%f185, %f179, 0f3FB8AA3B, %f184;
	fma.rn.f32 	%f186, %f179, 0f32A57060, %f185;
	mov.b32 	%r165, %f182;
	shl.b32 	%r166, %r165, 23;
	mov.b32 	%f187, %r166;
	ex2.approx.ftz.f32 	%f188, %f186;
	mul.f32 	%f189, %f188, %f187;
	st.shared.f32 	[%r158+6144], %f189;
	add.f32 	%f273, %f177, %f189;
	add.s32 	%r199, %r199, 2048;
	cvt.u64.u32 	%rd53, %r199;
	setp.gt.u64 	%p39, %rd32, %rd53;
	@%p39 bra 	$L__BB442_26;
$L__BB442_27:
	mov.b32 	%r168, %f273;
	mov.b32 	%r169, 1;
	mov.b32 	%r190, 31;
	mov.b32 	%r191, -1;
	// begin inline asm
	shfl.sync.down.b32 %r167, %r168, %r169, %r190, %r191;
	// end inline asm
	mov.b32 	%f190, %r167;
	add.f32 	%f191, %f273, %f190;
	selp.f32 	%f192, %f273, %f191, %p29;
	mov.b32 	%r173, %f192;
	mov.b32 	%r174, 2;
	// begin inline asm
	shfl.sync.down.b32 %r172, %r173, %r174, %r190, %r191;
	// end inline asm
	mov.b32 	%f193, %r172;
	add.f32 	%f194, %f192, %f193;
	selp.f32 	%f195, %f192, %f194, %p28;
	mov.b32 	%r178, %f195;
	mov.b32 	%r179, 4;
	// begin inline asm
	shfl.sync.down.b32 %r177, %r178, %r179, %r190, %r191;
	// end inline asm
	mov.b32 	%f196, %r177;
	add.f32 	%f197, %f195, %f196;
	selp.f32 	%f198, %f195, %f197, %p27;
	mov.b32 	%r183, %f198;
	mov.b32 	%r184, 8;
	// begin inline asm
	shfl.sync.down.b32 %r182, %r183, %r184, %r190, %r191;
	// end inline asm
	mov.b32 	%f199, %r182;
	add.f32 	%f200, %f198, %f199;
	selp.f32 	%f201, %f198, %f200, %p26;
	mov.b32 	%r188, %f201;
	mov.b32 	%r189, 16;
	// begin inline asm
	shfl.sync.down.b32 %r187, %r188, %r189, %r190, %r191;
	// end inline asm
	mov.b32 	%f202, %r187;
	add.f32 	%f203, %f201, %f202;
	selp.f32 	%f32, %f201, %f203, %p25;
	not.pred 	%p45, %p54;
	@%p45 bra 	$L__BB442_29;
	st.shared.f32 	[%r10], %f32;
$L__BB442_29:
	setp.ne.s32 	%p46, %r6, 0;
	bar.sync 	0;
	@%p46 bra 	$L__BB442_31;
	ld.shared.f32 	%f204, [_ZZ14BlockAllReduceI5SumOpfLi512EET0_S1_E12temp_storage+20];
	add.f32 	%f205, %f32, %f204;
	ld.shared.f32 	%f206, [_ZZ14BlockAllReduceI5SumOpfLi512EET0_S1_E12temp_storage+24];
	add.f32 	%f207, %f205, %f206;
	ld.shared.f32 	%f208, [_ZZ14BlockAllReduceI5SumOpfLi512EET0_S1_E12temp_storage+28];
	add.f32 	%f209, %f207, %f208;
	ld.shared.f32 	%f210, [_ZZ14BlockAllReduceI5SumOpfLi512EET0_S1_E12temp_storage+32];
	add.f32 	%f211, %f209, %f210;
	ld.shared.f32 	%f212, [_ZZ14BlockAllReduceI5SumOpfLi512EET0_S1_E12temp_storage+36];
	add.f32 	%f213, %f211, %f212;
	ld.shared.f32 	%f214, [_ZZ14BlockAllReduceI5SumOpfLi512EET0_S1_E12temp_storage+40];
	add.f32 	%f215, %f213, %f214;
	ld.shared.f32 	%f216, [_ZZ14BlockAllReduceI5SumOpfLi512EET0_S1_E12temp_storage+44];
	add.f32 	%f217, %f215, %f216;
	ld.shared.f32 	%f218, [_ZZ14BlockAllReduceI5SumOpfLi512EET0_S1_E12temp_storage+48];
	add.f32 	%f219, %f217, %f218;
	ld.shared.f32 	%f220, [_ZZ14BlockAllReduceI5SumOpfLi512EET0_S1_E12temp_storage+52];
	add.f32 	%f221, %f219, %f220;
	ld.shared.f32 	%f222, [_ZZ14BlockAllReduceI5SumOpfLi512EET0_S1_E12temp_storage+56];
	add.f32 	%f223, %f221, %f222;
	ld.shared.f32 	%f224, [_ZZ14BlockAllReduceI5SumOpfLi512EET0_S1_E12temp_storage+60];
	add.f32 	%f225, %f223, %f224;
	ld.shared.f32 	%f226, [_ZZ14BlockAllReduceI5SumOpfLi512EET0_S1_E12temp_storage+64];
	add.f32 	%f227, %f225, %f226;
	ld.shared.f32 	%f228, [_ZZ14BlockAllReduceI5SumOpfLi512EET0_S1_E12temp_storage+68];
	add.f32 	%f229, %f227, %f228;
	ld.shared.f32 	%f230, [_ZZ14BlockAllReduceI5SumOpfLi512EET0_S1_E12temp_storage+72];
	add.f32 	%f231, %f229, %f230;
	ld.shared.f32 	%f232, [_ZZ14BlockAllReduceI5SumOpfLi512EET0_S1_E12temp_storage+76];
	add.f32 	%f233, %f231, %f232;
	st.shared.f32 	[_ZZ14BlockAllReduceI5SumOpfLi512EET0_S1_E16result_broadcast], %f233;
$L__BB442_31:
	setp.ge.s32 	%p47, %r6, %r7;
	bar.sync 	0;
	ld.shared.f32 	%f33, [_ZZ14BlockAllReduceI5SumOpfLi512EET0_S1_E16result_broadcast];
	@%p47 bra 	$L__BB442_38;
	setp.eq.s32 	%p48, %r19, 1536;
	mul.lo.s64 	%rd17, %rd96, %rd30;
	mov.u32 	%r201, %r6;
	@%p48 bra 	$L__BB442_36;
	setp.eq.s32 	%p49, %r19, 0;
	ld.shared.f32 	%f234, [%r13];
	div.rn.f32 	%f235, %f234, %f33;
	ld.shared.f32 	%f236, [%r15];
	div.rn.f32 	%f237, %f236, %f33;
	add.s64 	%rd18, %rd17, %rd12;
	shr.u64 	%rd54, %rd18, 63;
	add.s64 	%rd55, %rd18, %rd54;
	shl.b64 	%rd56, %rd55, 2;
	and.b64  	%rd57, %rd56, -8;
	add.s64 	%rd58, %rd6, %rd57;
	st.global.v2.f32 	[%rd58], {%f235, %f237};
	mov.u32 	%r201, %r16;
	@%p49 bra 	$L__BB442_36;
	setp.eq.s32 	%p50, %r19, 512;
	ld.shared.f32 	%f238, [%r13+2048];
	div.rn.f32 	%f239, %f238, %f33;
	ld.shared.f32 	%f240, [%r15+2048];
	div.rn.f32 	%f241, %f240, %f33;
	add.s64 	%rd59, %rd18, 1024;
	shr.u64 	%rd60, %rd59, 63;
	add.s64 	%rd61, %rd59, %rd60;
	shl.b64 	%rd62, %rd61, 2;
	and.b64  	%rd63, %rd62, -8;
	add.s64 	%rd64, %rd6, %rd63;
	st.global.v2.f32 	[%rd64], {%f239, %f241};
	mov.u32 	%r201, %r17;
	@%p50 bra 	$L__BB442_36;
	ld.shared.f32 	%f242, [%r13+4096];
	div.rn.f32 	%f243, %f242, %f33;
	ld.shared.f32 	%f244, [%r15+4096];
	div.rn.f32 	%f245, %f244, %f33;
	add.s64 	%rd65, %rd18, 2048;
	shr.u64 	%rd66, %rd65, 63;
	add.s64 	%rd67, %rd65, %rd66;
	shl.b64 	%rd68, %rd67, 2;
	and.b64  	%rd69, %rd68, -8;
	add.s64 	%rd70, %rd6, %rd69;
	st.global.v2.f32 	[%rd70], {%f243, %f245};
	mov.u32 	%r201, %r18;
$L__BB442_36:
	setp.lt.u32 	%p51, %r11, 1536;
	@%p51 bra 	$L__BB442_38;
$L__BB442_37:
	shl.b32 	%r192, %r201, 2;
	mov.u32 	%r193, shared_buf;
	add.s32 	%r194, %r193, %r192;
	ld.shared.f32 	%f246, [%r194];
	div.rn.f32 	%f247, %f246, %f33;
	add.s32 	%r195, %r194, %r14;
	ld.shared.f32 	%f248, [%r195];
	div.rn.f32 	%f249, %f248, %f33;
	shl.b32 	%r196, %r201, 1;
	cvt.u64.u32 	%rd71, %r196;
	add.s64 	%rd72, %rd17, %rd71;
	shr.u64 	%rd73, %rd72, 63;
	add.s64 	%rd74, %rd72, %rd73;
	shl.b64 	%rd75, %rd74, 2;
	and.b64  	%rd76, %rd75, -8;
	add.s64 	%rd77, %rd6, %rd76;
	st.global.v2.f32 	[%rd77], {%f247, %f249};
	ld.shared.f32 	%f250, [%r194+2048];
	div.rn.f32 	%f251, %f250, %f33;
	ld.shared.f32 	%f252, [%r195+2048];
	div.rn.f32 	%f253, %f252, %f33;
	add.s64 	%rd78, %rd72, 1024;
	shr.u64 	%rd79, %rd78, 63;
	add.s64 	%rd80, %rd78, %rd79;
	shl.b64 	%rd81, %rd80, 2;
	and.b64  	%rd82, %rd81, -8;
	add.s64 	%rd83, %rd6, %rd82;
	st.global.v2.f32 	[%rd83], {%f251, %f253};
	ld.shared.f32 	%f254, [%r194+4096];
	div.rn.f32 	%f255, %f254, %f33;
	ld.shared.f32 	%f256, [%r195+4096];
	div.rn.f32 	%f257, %f256, %f33;
	add.s64 	%rd84, %rd72, 2048;
	shr.u64 	%rd85, %rd84, 63;
	add.s64 	%rd86, %rd84, %rd85;
	shl.b64 	%rd87, %rd86, 2;
	and.b64  	%rd88, %rd87, -8;
	add.s64 	%rd89, %rd6, %rd88;
	st.global.v2.f32 	[%rd89], {%f255, %f257};
	ld.shared.f32 	%f258, [%r194+6144];
	div.rn.f32 	%f259, %f258, %f33;
	ld.shared.f32 	%f260, [%r195+6144];
	div.rn.f32 	%f261, %f260, %f33;
	add.s64 	%rd90, %rd72, 3072;
	shr.u64 	%rd91, %rd90, 63;
	add.s64 	%rd92, %rd90, %rd91;
	shl.b64 	%rd93, %rd92, 2;
	and.b64  	%rd94, %rd93, -8;
	add.s64 	%rd95, %rd6, %rd94;
	st.global.v2.f32 	[%rd95], {%f259, %f261};
	add.s32 	%r201, %r201, 2048;
	setp.lt.s32 	%p52, %r201, %r7;
	@%p52 bra 	$L__BB442_37;
$L__BB442_38:
	add.s64 	%rd96, %rd96, %rd9;
	setp.lt.s64 	%p53, %rd96, %rd31;
	@%p53 bra 	$L__BB442_4;
$L__BB442_39:
	ret;

}
	// .globl	_Z20SoftmaxBlockSMemImplI22BroadcastScaleMaskLoadIffbLm3EiE11DirectStoreIffEfLi2ELi256EL9Algorithm0EEvT_T0_ll
.visible .entry _Z20SoftmaxBlockSMemImplI22BroadcastScaleMaskLoadIffbLm3EiE11DirectStoreIffEfLi2ELi256EL9Algorithm0EEvT_T0_ll(
	.param .align 8 .b8 _Z20SoftmaxBlockSMemImplI22BroadcastScaleMaskLoadIffbLm3EiE11DirectStoreIffEfLi2ELi256EL9Algorithm0EEvT_T0_ll_param_0[112],
	.param .align 8 .b8 _Z20SoftmaxBlockSMemImplI22BroadcastScaleMaskLoadIffbLm3EiE11DirectStoreIffEfLi2ELi256EL9Algorithm0EEvT_T0_ll_param_1[16],
	.param .u64 _Z20SoftmaxBlockSMemImplI22BroadcastScaleMaskLoadIffbLm3EiE11DirectStoreIffEfLi2ELi256EL9Algorithm0EEvT_T0_ll_param_2,
	.param .u64 _Z20SoftmaxBlockSMemImplI22BroadcastScaleMaskLoadIffbLm3EiE11DirectStoreIffEfLi2ELi256EL9Algorithm0EEvT_T0_ll_param_3
)
{
	.reg .pred 	%p<55>;
	.reg .b16 	%rs<15>;
	.reg .b32 	%r<205>;
	.reg .b32 	%f<242>;
	.reg .b64 	%rd<99>;

	ld.param.u64 	%rd30, [_Z20SoftmaxBlockSMemImplI22BroadcastScaleMaskLoadIffbLm3EiE11DirectStoreIffEfLi2ELi256EL9Algorithm0EEvT_T0_ll_param_1+8];
	ld.param.v2.f32 	{%f34, %f35}, [_Z20SoftmaxBlockSMemImplI22BroadcastScaleMaskLoadIffbLm3EiE11DirectStoreIffEfLi2ELi256EL9Algorithm0EEvT_T0_ll_param_0+104];
	ld.param.u64 	%rd28, [_Z20SoftmaxBlockSMemImplI22BroadcastScaleMaskLoadIffbLm3EiE11DirectStoreIffEfLi2ELi256EL9Algorithm0EEvT_T0_ll_param_0+96];
	ld.param.u32 	%r39, [_Z20SoftmaxBlockSMemImplI22BroadcastScaleMaskLoadIffbLm3EiE11DirectStoreIffEfLi2ELi256EL9Algorithm0EEvT_T0_ll_param_0+80];
	ld.param.v2.u32 	{%r37, %r38}, [_Z20SoftmaxBlockSMemImplI22BroadcastScaleMaskLoadIffbLm3EiE11DirectStoreIffEfLi2ELi256EL9Algorithm0EEvT_T0_ll_param_0+72];
	ld.param.v2.u32 	{%r34, %r35}, [_Z20SoftmaxBlockSMemImplI22BroadcastScaleMaskLoadIffbLm3EiE11DirectStoreIffEfLi2ELi256EL9Algorithm0EEvT_T0_ll_param_0+48];
	ld.param.u64 	%rd24, [_Z20SoftmaxBlockSMemImplI22BroadcastScaleMaskLoadIffbLm3EiE11DirectStoreIffEfLi2ELi256EL9Algorithm0EEvT_T0_ll_param_0+32];
	ld.param.u64 	%rd23, [_Z20SoftmaxBlockSMemImplI22BroadcastScaleMaskLoadIffbLm3EiE11DirectStoreIffEfLi2ELi256EL9Algorithm0EEvT_T0_ll_param_0+24];
	ld.param.u64 	%rd22, [_Z20SoftmaxBlockSMemImplI22BroadcastScaleMaskLoadIffbLm3EiE11DirectStoreIffEfLi2ELi256EL9Algorithm0EEvT_T0_ll_param_0+16];
	ld.param.u64 	%rd29, [_Z20SoftmaxBlockSMemImplI22BroadcastScaleMaskLoadIffbLm3EiE11DirectStoreIffEfLi2ELi256EL9Algorithm0EEvT_T0_ll_param_1];
	ld.param.u64 	%rd21, [_Z20SoftmaxBlockSMemImplI22BroadcastScaleMaskLoadIffbLm3EiE11DirectStoreIffEfLi2ELi256EL9Algorithm0EEvT_T0_ll_param_0+8];
	ld.param.u64 	%rd20, [_Z20SoftmaxBlockSMemImplI22BroadcastScaleMaskLoadIffbLm3EiE11DirectStoreIffEfLi2ELi256EL9Algorithm0EEvT_T0_ll_param_0];
	ld.param.u64 	%rd31, [_Z20SoftmaxBlockSMemImplI22BroadcastScaleMaskLoadIffbLm3EiE11DirectStoreIffEfLi2ELi256EL9Algorithm0EEvT_T0_ll_param_2];
	ld.param.u64 	%rd32, [_Z20SoftmaxBlockSMemImplI22BroadcastScaleMaskLoadIffbLm3EiE11DirectStoreIffEfLi2ELi256EL9Algorithm0EEvT_T0_ll_param_3];
	cvta.to.global.u64 	%rd1, %rd20;
	cvta.to.global.u64 	%rd2, %rd21;
	cvta.to.global.u64 	%rd6, %rd29;
	mov.u32 	%r6, %tid.x;
	and.b64  	%rd33, %rd32, 1;
	setp.eq.b64 	%p2, %rd33, 1;
	not.pred 	%p3, %p2;
	@%p3 bra 	$L__BB443_2;
	mov.u64 	%rd34, $str$2;
	cvta.global.u64 	%rd35, %rd34;
	mov.u64 	%rd36, $str$1;
	cvta.global.u64 	%rd37, %rd36;
	mov.u64 	%rd38, __unnamed_434;
	cvta.global.u64 	%rd39, %rd38;
	{ // callseq 433, 0
	.param .b64 param0;
	st.param.b64 	[param0], %rd35;
	.param .b64 param1;
	st.param.b64 	[param1], %rd37;
	.param .b32 param2;
	st.param.b32 	[param2], 487;
	.param .b64 param3;
	st.param.b64 	[param3], %rd39;
	.param .b64 param4;
	st.param.b64 	[param4], 1;
	call.uni 
	__assertfail, 
	(
	param0, 
	param1, 
	param2, 
	param3, 
	param4
	);
	} // callseq 433
$L__BB443_2:
	shr.u64 	%rd40, %rd32, 63;
	add.s64 	%rd41, %rd32, %rd40;
	shr.u64 	%rd42, %rd41, 1;
	cvt.u32.u64 	%r7, %rd42;
	mov.u32 	%r50, %ctaid.x;
	cvt.u64.u32 	%rd98, %r50;
	setp.le.s64 	%p4, %rd31, %rd98;
	@%p4 bra 	$L__BB443_39;
	// begin inline asm
	mov.u32 %r51, %laneid;
	// end inline asm
	shr.u32 	%r52, %r6, 3;
	and.b32  	%r53, %r52, 124;
	mov.u32 	%r54, _ZZ14BlockAllReduceI5MaxOpfLi256EET0_S1_E12temp_storage;
	add.s32 	%r55, %r54, %r53;
	add.s32 	%r9, %r55, 8;
	cvt.u64.u32 	%rd8, %r6;
	mov.u32 	%r56, _ZZ14BlockAllReduceI5SumOpfLi256EET0_S1_E12temp_storage;
	add.s32 	%r57, %r56, %r53;
	add.s32 	%r10, %r57, 8;
	mov.u32 	%r58, %nctaid.x;
	cvt.u64.u32 	%rd9, %r58;
	not.b32 	%r59, %r6;
	add.s32 	%r11, %r59, %r7;
	not.b64 	%rd43, %rd8;
	add.s64 	%rd10, %rd32, %rd43;
	and.b32  	%r12, %r11, 256;
	shl.b32 	%r60, %r6, 1;
	shl.b32 	%r61, %r6, 2;
	mov.u32 	%r62, shared_buf;
	add.s32 	%r13, %r62, %r61;
	shl.b32 	%r14, %r7, 2;
	add.s32 	%r15, %r13, %r14;
	add.s32 	%r16, %r6, 256;
	and.b64  	%rd11, %rd10, 768;
	add.s32 	%r17, %r6, 512;
	add.s32 	%r18, %r6, 768;
	and.b32  	%r19, %r11, 768;
	cvt.u64.u32 	%rd12, %r60;
$L__BB443_4:
	setp.ge.s32 	%p5, %r6, %r7;
	mov.f32 	%f236, 0fFF800000;
	@%p5 bra 	$L__BB443_15;
	setp.ne.s32 	%p6, %r12, 0;
	cvt.u32.u64 	%r63, %rd98;
	cvt.u32.u64 	%r64, %rd28;
	mul.lo.s32 	%r20, %r64, %r63;
	mov.f32 	%f236, 0fFF800000;
	mov.u32 	%r200, %r6;
	@%p6 bra 	$L__BB443_9;
	cvt.u32.u64 	%r65, %rd12;
	setp.eq.s64 	%p7, %rd24, 1;
	setp.eq.s64 	%p8, %rd23, 1;
	setp.eq.s64 	%p9, %rd22, 1;
	add.s32 	%r66, %r65, %r20;
	div.s32 	%r67, %r66, %r34;
	mul.lo.s32 	%r68, %r67, %r34;
	sub.s32 	%r69, %r66, %r68;
	div.s32 	%r70, %r69, %r35;
	mul.lo.s32 	%r71, %r70, %r35;
	sub.s32 	%r72, %r69, %r71;
	selp.b32 	%r73, 0, %r67, %p9;
	selp.b32 	%r74, 0, %r70, %p8;
	selp.b32 	%r75, 0, %r72, %p7;
	mul.lo.s32 	%r76, %r37, %r73;
	mad.lo.s32 	%r77, %r38, %r74, %r76;
	mad.lo.s32 	%r78, %r39, %r75, %r77;
	shr.u32 	%r79, %r66, 31;
	add.s32 	%r80, %r66, %r79;
	shr.s32 	%r81, %r80, 1;
	mul.wide.s32 	%rd44, %r81, 8;
	add.s64 	%rd14, %rd1, %rd44;
	ld.global.f32 	%f39, [%rd14];
	shr.u32 	%r82, %r78, 31;
	add.s32 	%r83, %r78, %r82;
	shr.s32 	%r84, %r83, 1;
	mul.wide.s32 	%rd45, %r84, 2;
	add.s64 	%rd46, %rd2, %rd45;
	ld.global.v2.u8 	{%rs9, %rs10}, [%rd46];
	setp.eq.s16 	%p10, %rs9, 0;
	mul.f32 	%f40, %f39, %f35;
	selp.f32 	%f3, %f34, %f40, %p10;
	setp.eq.s16 	%p11, %rs10, 0;
	mov.f32 	%f230, %f34;
	@%p11 bra 	$L__BB443_8;
	ld.global.f32 	%f41, [%rd14+4];
	mul.f32 	%f230, %f41, %f35;
$L__BB443_8:
	st.shared.f32 	[%r13], %f3;
	max.f32 	%f42, %f3, 0fFF800000;
	st.shared.f32 	[%r15], %f230;
	max.f32 	%f236, %f42, %f230;
	mov.u32 	%r200, %r16;
$L__BB443_9:
	setp.lt.u32 	%p12, %r11, 256;
	@%p12 bra 	$L__BB443_15;
$L__BB443_10:
	setp.eq.s64 	%p13, %rd24, 1;
	setp.eq.s64 	%p14, %rd23, 1;
	setp.eq.s64 	%p15, %rd22, 1;
	shl.b32 	%r85, %r200, 1;
	add.s32 	%r23, %r85, %r20;
	div.s32 	%r86, %r23, %r34;
	mul.lo.s32 	%r87, %r86, %r34;
	sub.s32 	%r88, %r23, %r87;
	div.s32 	%r89, %r88, %r35;
	mul.lo.s32 	%r90, %r89, %r35;
	sub.s32 	%r91, %r88, %r90;
	selp.b32 	%r92, 0, %r86, %p15;
	selp.b32 	%r93, 0, %r89, %p14;
	selp.b32 	%r94, 0, %r91, %p13;
	mul.lo.s32 	%r95, %r37, %r92;
	mad.lo.s32 	%r96, %r38, %r93, %r95;
	mad.lo.s32 	%r97, %r39, %r94, %r96;
	shr.u32 	%r98, %r23, 31;
	add.s32 	%r99, %r23, %r98;
	shr.s32 	%r100, %r99, 1;
	mul.wide.s32 	%rd47, %r100, 8;
	add.s64 	%rd15, %rd1, %rd47;
	ld.global.f32 	%f43, [%rd15];
	shr.u32 	%r101, %r97, 31;
	add.s32 	%r102, %r97, %r101;
	shr.s32 	%r103, %r102, 1;
	mul.wide.s32 	%rd48, %r103, 2;
	add.s64 	%rd49, %rd2, %rd48;
	ld.global.v2.u8 	{%rs11, %rs12}, [%rd49];
	setp.eq.s16 	%p16, %rs11, 0;
	mul.f32 	%f44, %f43, %f35;
	selp.f32 	%f10, %f34, %f44, %p16;
	setp.eq.s16 	%p17, %rs12, 0;
	mov.f32 	%f234, %f34;
	@%p17 bra 	$L__BB443_12;
	ld.global.f32 	%f45, [%rd15+4];
	mul.f32 	%f234, %f45, %f35;
$L__BB443_12:
	shl.b32 	%r104, %r200, 2;
	mov.u32 	%r105, shared_buf;
	add.s32 	%r24, %r105, %r104;
	st.shared.f32 	[%r24], %f10;
	max.f32 	%f46, %f236, %f10;
	add.s32 	%r25, %r24, %r14;
	st.shared.f32 	[%r25], %f234;
	max.f32 	%f13, %f46, %f234;
	add.s32 	%r106, %r23, 512;
	div.s32 	%r107, %r106, %r34;
	mul.lo.s32 	%r108, %r107, %r34;
	sub.s32 	%r109, %r106, %r108;
	div.s32 	%r110, %r109, %r35;
	mul.lo.s32 	%r111, %r110, %r35;
	sub.s32 	%r112, %r109, %r111;
	selp.b32 	%r113, 0, %r107, %p15;
	selp.b32 	%r114, 0, %r110, %p14;
	selp.b32 	%r115, 0, %r112, %p13;
	mul.lo.s32 	%r116, %r37, %r113;
	mad.lo.s32 	%r117, %r38, %r114, %r116;
	mad.lo.s32 	%r118, %r39, %r115, %r117;
	shr.u32 	%r119, %r106, 31;
	add.s32 	%r120, %r106, %r119;
	shr.s32 	%r121, %r120, 1;
	mul.wide.s32 	%rd50, %r121, 8;
	add.s64 	%rd16, %rd1, %rd50;
	ld.global.f32 	%f47, [%rd16];
	shr.u32 	%r122, %r118, 31;
	add.s32 	%r123, %r118, %r122;
	shr.s32 	%r124, %r123, 1;
	mul.wide.s32 	%rd51, %r124, 2;
	add.s64 	%rd52, %rd2, %rd51;
	ld.global.v2.u8 	{%rs13, %rs14}, [%rd52];
	setp.eq.s16 	%p21, %rs13, 0;
	mul.f32 	%f48, %f47, %f35;
	selp.f32 	%f14, %f34, %f48, %p21;
	setp.eq.s16 	%p22, %rs14, 0;
	mov.f32 	%f235, %f34;
	@%p22 bra 	$L__BB443_14;
	ld.global.f32 	%f49, [%rd16+4];
	mul.f32 	%f235, %f49, %f35;
$L__BB443_14:
	st.shared.f32 	[%r24+1024], %f14;
	max.f32 	%f50, %f13, %f14;
	st.shared.f32 	[%r25+1024], %f235;
	max.f32 	%f236, %f50, %f235;
	add.s32 	%r200, %r200, 512;
	setp.lt.s32 	%p23, %r200, %r7;
	@%p23 bra 	$L__BB443_10;
$L__BB443_15:
	setp.gt.s32 	%p25, %r51, 15;
	setp.gt.s32 	%p26, %r51, 23;
	setp.gt.s32 	%p27, %r51, 27;
	setp.gt.s32 	%p28, %r51, 29;
	setp.gt.s32 	%p29, %r51, 30;
	mov.b32 	%r126, %f236;
	mov.b32 	%r127, 1;
	mov.b32 	%r148, 31;
	mov.b32 	%r149, -1;
	// begin inline asm
	shfl.sync.down.b32 %r125, %r126, %r127, %r148, %r149;
	// end inline asm
	mov.b32 	%f51, %r125;
	max.f32 	%f52, %f236, %f51;
	selp.f32 	%f53, %f236, %f52, %p29;
	mov.b32 	%r131, %f53;
	mov.b32 	%r132, 2;
	// begin inline asm
	shfl.sync.down.b32 %r130, %r131, %r132, %r148, %r149;
	// end inline asm
	mov.b32 	%f54, %r130;
	max.f32 	%f55, %f53, %f54;
	selp.f32 	%f56, %f53, %f55, %p28;
	mov.b32 	%r136, %f56;
	mov.b32 	%r137, 4;
	// begin inline asm
	shfl.sync.down.b32 %r135, %r136, %r137, %r148, %r149;
	// end inline asm
	mov.b32 	%f57, %r135;
	max.f32 	%f58, %f56, %f57;
	selp.f32 	%f59, %f56, %f58, %p27;
	mov.b32 	%r141, %f59;
	mov.b32 	%r142, 8;
	// begin inline asm
	shfl.sync.down.b32 %r140, %r141, %r142, %r148, %r149;
	// end inline asm
	mov.b32 	%f60, %r140;
	max.f32 	%f19, %f59, %f60;
	selp.f32 	%f237, %f59, %f19, %p26;
	mov.b32 	%r146, %f237;
	mov.b32 	%r147, 16;
	// begin inline asm
	shfl.sync.down.b32 %r145, %r146, %r147, %r148, %r149;
	// end inline asm
	mov.pred 	%p54, 0;
	@%p25 bra 	$L__BB443_18;
	setp.ne.s32 	%p31, %r51, 0;
	mov.b32 	%f61, %r145;
	max.f32 	%f237, %f19, %f61;
	@%p31 bra 	$L__BB443_18;
	st.shared.f32 	[%r9], %f237;
	mov.pred 	%p54, -1;
$L__BB443_18:
	setp.ne.s32 	%p33, %r6, 0;
	bar.sync 	0;
	@%p33 bra 	$L__BB443_20;
	ld.shared.f32 	%f62, [_ZZ14BlockAllReduceI5MaxOpfLi256EET0_S1_E12temp_storage+12];
	max.f32 	%f63, %f237, %f62;
	ld.shared.f32 	%f64, [_ZZ14BlockAllReduceI5MaxOpfLi256EET0_S1_E12temp_storage+16];
	max.f32 	%f65, %f63, %f64;
	ld.shared.f32 	%f66, [_ZZ14BlockAllReduceI5MaxOpfLi256EET0_S1_E12temp_storage+20];
	max.f32 	%f67, %f65, %f66;
	ld.shared.f32 	%f68, [_ZZ14BlockAllReduceI5MaxOpfLi256EET0_S1_E12temp_storage+24];
	max.f32 	%f69, %f67, %f68;
	ld.shared.f32 	%f70, [_ZZ14BlockAllReduceI5MaxOpfLi256EET0_S1_E12temp_storage+28];
	max.f32 	%f71, %f69, %f70;
	ld.shared.f32 	%f72, [_ZZ14BlockAllReduceI5MaxOpfLi256EET0_S1_E12temp_storage+32];
	max.f32 	%f73, %f71, %f72;
	ld.shared.f32 	%f74, [_ZZ14BlockAllReduceI5MaxOpfLi256EET0_S1_E12temp_storage+36];
	max.f32 	%f75, %f73, %f74;
	st.shared.f32 	[_ZZ14BlockAllReduceI5MaxOpfLi256EET0_S1_E16result_broadcast], %f75;
$L__BB443_20:
	setp.le.s64 	%p34, %rd32, %rd8;
	bar.sync 	0;
	mov.f32 	%f241, 0f00000000;
	ld.shared.f32 	%f23, [_ZZ14BlockAllReduceI5MaxOpfLi256EET0_S1_E16result_broadcast];
	@%p34 bra 	$L__BB443_27;
	setp.eq.s64 	%p35, %rd11, 768;
	mov.f32 	%f241, 0f00000000;
	mov.u32 	%r201, %r6;
	@%p35 bra 	$L__BB443_25;
	setp.eq.s64 	%p36, %rd11, 0;
	ld.shared.f32 	%f79, [%r13];
	sub.f32 	%f80, %f79, %f23;
	fma.rn.f32 	%f81, %f80, 0f3BBB989D, 0f3F000000;
	cvt.sat.f32.f32 	%f82, %f81;
	mov.f32 	%f83, 0f4B400001;
	mov.f32 	%f84, 0f437C0000;
	fma.rm.f32 	%f85, %f82, %f84, %f83;
	add.f32 	%f86, %f85, 0fCB40007F;
	neg.f32 	%f87, %f86;
	fma.rn.f32 	%f88, %f80, 0f3FB8AA3B, %f87;
	fma.rn.f32 	%f89, %f80, 0f32A57060, %f88;
	mov.b32 	%r150, %f85;
	shl.b32 	%r151, %r150, 23;
	mov.b32 	%f90, %r151;
	ex2.approx.ftz.f32 	%f91, %f89;
	mul.f32 	%f92, %f91, %f90;
	st.shared.f32 	[%r13], %f92;
	add.f32 	%f241, %f92, 0f00000000;
	mov.u32 	%r201, %r16;
	@%p36 bra 	$L__BB443_25;
	setp.eq.s64 	%p37, %rd11, 256;
	ld.shared.f32 	%f93, [%r13+1024];
	sub.f32 	%f94, %f93, %f23;
	fma.rn.f32 	%f95, %f94, 0f3BBB989D, 0f3F000000;
	cvt.sat.f32.f32 	%f96, %f95;
	mov.f32 	%f97, 0f4B400001;
	mov.f32 	%f98, 0f437C0000;
	fma.rm.f32 	%f99, %f96, %f98, %f97;
	add.f32 	%f100, %f99, 0fCB40007F;
	neg.f32 	%f101, %f100;
	fma.rn.f32 	%f102, %f94, 0f3FB8AA3B, %f101;
	fma.rn.f32 	%f103, %f94, 0f32A57060, %f102;
	mov.b32 	%r152, %f99;
	shl.b32 	%r153, %r152, 23;
	mov.b32 	%f104, %r153;
	ex2.approx.ftz.f32 	%f105, %f103;
	mul.f32 	%f106, %f105, %f104;
	st.shared.f32 	[%r13+1024], %f106;
	add.f32 	%f241, %f241, %f106;
	mov.u32 	%r201, %r17;
	@%p37 bra 	$L__BB443_25;
	ld.shared.f32 	%f107, [%r13+2048];
	sub.f32 	%f108, %f107, %f23;
	fma.rn.f32 	%f109, %f108, 0f3BBB989D, 0f3F000000;
	cvt.sat.f32.f32 	%f110, %f109;
	mov.f32 	%f111, 0f4B400001;
	mov.f32 	%f112, 0f437C0000;
	fma.rm.f32 	%f113, %f110, %f112, %f111;
	add.f32 	%f114, %f113, 0fCB40007F;
	neg.f32 	%f115, %f114;
	fma.rn.f32 	%f116, %f108, 0f3FB8AA3B, %f115;
	fma.rn.f32 	%f117, %f108, 0f32A57060, %f116;
	mov.b32 	%r154, %f113;
	shl.b32 	%r155, %r154, 23;
	mov.b32 	%f118, %r155;
	ex2.approx.ftz.f32 	%f119, %f117;
	mul.f32 	%f120, %f119, %f118;
	st.shared.f32 	[%r13+2048], %f120;
	add.f32 	%f241, %f241, %f120;
	mov.u32 	%r201, %r18;
$L__BB443_25:
	setp.lt.u64 	%p38, %rd10, 768;
	@%p38 bra 	$L__BB443_27;
$L__BB443_26:
	shl.b32 	%r156, %r201, 2;
	mov.u32 	%r157, shared_buf;
	add.s32 	%r158, %r157, %r156;
	ld.shared.f32 	%f121, [%r158];
	sub.f32 	%f122, %f121, %f23;
	fma.rn.f32 	%f123, %f122, 0f3BBB989D, 0f3F000000;
	cvt.sat.f32.f32 	%f124, %f123;
	mov.f32 	%f125, 0f4B400001;
	mov.f32 	%f126, 0f437C0000;
	fma.rm.f32 	%f127, %f124, %f126, %f125;
	add.f32 	%f128, %f127, 0fCB40007F;
	neg.f32 	%f129, %f128;
	fma.rn.f32 	%f130, %f122, 0f3FB8AA3B, %f129;
	fma.rn.f32 	%f131, %f122, 0f32A57060, %f130;
	mov.b32 	%r159, %f127;
	shl.b32 	%r160, %r159, 23;
	mov.b32 	%f132, %r160;
	ex2.approx.ftz.f32 	%f133, %f131;
	mul.f32 	%f134, %f133, %f132;
	st.shared.f32 	[%r158], %f134;
	add.f32 	%f135, %f241, %f134;
	ld.shared.f32 	%f136, [%r158+1024];
	sub.f32 	%f137, %f136, %f23;
	fma.rn.f32 	%f138, %f137, 0f3BBB989D, 0f3F000000;
	cvt.sat.f32.f32 	%f139, %f138;
	fma.rm.f32 	%f140, %f139, %f126, %f125;
	add.f32 	%f141, %f140, 0fCB40007F;
	neg.f32 	%f142, %f141;
	fma.rn.f32 	%f143, %f137, 0f3FB8AA3B, %f142;
	fma.rn.f32 	%f144, %f137, 0f32A57060, %f143;
	mov.b32 	%r161, %f140;
	shl.b32 	%r162, %r161, 23;
	mov.b32 	%f145, %r162;
	ex2.approx.ftz.f32 	%f146, %f144;
	mul.f32 	%f147, %f146, %f145;
	st.shared.f32 	[%r158+1024], %f147;
	add.f32 	%f148, %f135, %f147;
	ld.shared.f32 	%f149, [%r158+2048];
	sub.f32 	%f150, %f149, %f23;
	fma.rn.f32 	%f151, %f150, 0f3BBB989D, 0f3F000000;
	cvt.sat.f32.f32 	%f152, %f151;
	fma.rm.f32 	%f153, %f152, %f126, %f125;
	add.f32 	%f154, %f153, 0fCB40007F;
	neg.f32 	%f155, %f154;
	fma.rn.f32 	%f156, %f150, 0f3FB8AA3B, %f155;
	fma.rn.f32 	%f157, %f150, 0f32A57060, %f156;
	mov.b32 	%r163, %f153;
	shl.b32 	%r164, %r163, 23;
	mov.b32 	%f158, %r164;
	ex2.approx.ftz.f32 	%f159, %f157;
	mul.f32 	%f160, %f159, %f158;
	st.shared.f32 	[%r158+2048], %f160;
	add.f32 	%f161, %f148, %f160;
	ld.shared.f32 	%f162, [%r158+3072];
	sub.f32 	%f163, %f162, %f23;
	fma.rn.f32 	%f164, %f163, 0f3BBB989D, 0f3F000000;
	cvt.sat.f32.f32 	%f165, %f164;
	fma.rm.f32 	%f166, %f165, %f126, %f125;
	add.f32 	%f167, %f166, 0fCB40007F;
	neg.f32 	%f168, %f167;
	fma.rn.f32 	%f169, %f163, 0f3FB8AA3B, %f168;
	fma.rn.f32 	%f170, %f163, 0f32A57060, %f169;
	mov.b32 	%r165, %f166;
	shl.b32 	%r166, %r165, 23;
	mov.b32 	%f171, %r166;
	ex2.approx.ftz.f32 	%f172, %f170;
	mul.f32 	%f173, %f172, %f171;
	st.shared.f32 	[%r158+3072], %f173;
	add.f32 	%f241, %f161, %f173;
	add.s32 	%r201, %r201, 1024;
	cvt.u64.u32 	%rd53, %r201;
	setp.gt.u64 	%p39, %rd32, %rd53;
	@%p39 bra 	$L__BB443_26;
$L__BB443_27:
	mov.b32 	%r168, %f241;
	mov.b32 	%r169, 1;
	mov.b32 	%r190, 31;
	mov.b32 	%r191, -1;
	// begin inline asm
	shfl.sync.down.b32 %r167, %r168, %r169, %r190, %r191;
	// end inline asm
	mov.b32 	%f174, %r167;
	add.f32 	%f175, %f241, %f174;
	selp.f32 	%f176, %f241, %f175, %p29;
	mov.b32 	%r173, %f176;
	mov.b32 	%r174, 2;
	// begin inline asm
	shfl.sync.down.b32 %r172, %r173, %r174, %r190, %r191;
	// end inline asm
	mov.b32 	%f177, %r172;
	add.f32 	%f178, %f176, %f177;
	selp.f32 	%f179, %f176, %f178, %p28;
	mov.b32 	%r178, %f179;
	mov.b32 	%r179, 4;
	// begin inline asm
	shfl.sync.down.b32 %r177, %r178, %r179, %r190, %r191;
	// end inline asm
	mov.b32 	%f180, %r177;
	add.f32 	%f181, %f179, %f180;
	selp.f32 	%f182, %f179, %f181, %p27;
	mov.b32 	%r183, %f182;
	mov.b32 	%r184, 8;
	// begin inline asm
	shfl.sync.down.b32 %r182, %r183, %r184, %r190, %r191;
	// end inline asm
	mov.b32 	%f183, %r182;
	add.f32 	%f184, %f182, %f183;
	selp.f32 	%f185, %f182, %f184, %p26;
	mov.b32 	%r188, %f185;
	mov.b32 	%r189, 16;
	// begin inline asm
	shfl.sync.down.b32 %r187, %r188, %r189, %r190, %r191;
	// end inline asm
	mov.b32 	%f186, %r187;
	add.f32 	%f187, %f185, %f186;
	selp.f32 	%f32, %f185, %f187, %p25;
	not.pred 	%p45, %p54;
	@%p45 bra 	$L__BB443_29;
	st.shared.f32 	[%r10], %f32;
$L__BB443_29:
	setp.ne.s32 	%p46, %r6, 0;
	bar.sync 	0;
	@%p46 bra 	$L__BB443_31;
	ld.shared.f32 	%f188, [_ZZ14BlockAllReduceI5SumOpfLi256EET0_S1_E12temp_storage+12];
	add.f32 	%f189, %f32, %f188;
	ld.shared.f32 	%f190, [_ZZ14BlockAllReduceI5SumOpfLi256EET0_S1_E12temp_storage+16];
	add.f32 	%f191, %f189, %f190;
	ld.shared.f32 	%f192, [_ZZ14BlockAllReduceI5SumOpfLi256EET0_S1_E12temp_storage+20];
	add.f32 	%f193, %f191, %f192;
	ld.shared.f32 	%f194, [_ZZ14BlockAllReduceI5SumOpfLi256EET0_S1_E12temp_storage+24];
	add.f32 	%f195, %f193, %f194;
	ld.shared.f32 	%f196, [_ZZ14BlockAllReduceI5SumOpfLi256EET0_S1_E12temp_storage+28];
	add.f32 	%f197, %f195, %f196;
	ld.shared.f32 	%f198, [_ZZ14BlockAllReduceI5SumOpfLi256EET0_S1_E12temp_storage+32];
	add.f32 	%f199, %f197, %f198;
	ld.shared.f32 	%f200, [_ZZ14BlockAllReduceI5SumOpfLi256EET0_S1_E12temp_storage+36];
	add.f32 	%f201, %f199, %f200;
	st.shared.f32 	[_ZZ14BlockAllReduceI5SumOpfLi256EET0_S1_E16result_broadcast], %f201;
$L__BB443_31:
	setp.ge.s32 	%p47, %r6, %r7;
	bar.sync 	0;
	ld.shared.f32 	%f33, [_ZZ14BlockAllReduceI5SumOpfLi256EET0_S1_E16result_broadcast];
	@%p47 bra 	$L__BB443_38;
	setp.eq.s32 	%p48, %r19, 768;
	mul.lo.s64 	%rd17, %rd98, %rd30;
	mov.u32 	%r203, %r6;
	@%p48 bra 	$L__BB443_36;
	setp.eq.s32 	%p49, %r19, 0;
	ld.shared.f32 	%f202, [%r13];
	div.rn.f32 	%f203, %f202, %f33;
	ld.shared.f32 	%f204, [%r15];
	div.rn.f32 	%f205, %f204, %f33;
	add.s64 	%rd18, %rd17, %rd12;
	shr.u64 	%rd54, %rd18, 63;
	add.s64 	%rd55, %rd18, %rd54;
	shl.b64 	%rd56, %rd55, 2;
	and.b64  	%rd57, %rd56, -8;
	add.s64 	%rd58, %rd6, %rd57;
	st.global.v2.f32 	[%rd58], {%f203, %f205};
	mov.u32 	%r203, %r16;
	@%p49 bra 	$L__BB443_36;
	setp.eq.s32 	%p50, %r19, 256;
	ld.shared.f32 	%f206, [%r13+1024];
	div.rn.f32 	%f207, %f206, %f33;
	ld.shared.f32 	%f208, [%r15+1024];
	div.rn.f32 	%f209, %f208, %f33;
	add.s64 	%rd59, %rd18, 512;
	shr.u64 	%rd60, %rd59, 63;
	add.s64 	%rd61, %rd59, %rd60;
	shl.b64 	%rd62, %rd61, 2;
	and.b64  	%rd63, %rd62, -8;
	add.s64 	%rd64, %rd6, %rd63;
	st.global.v2.f32 	[%rd64], {%f207, %f209};
	mov.u32 	%r203, %r17;
	@%p50 bra 	$L__BB443_36;
	ld.shared.f32 	%f210, [%r13+2048];
	div.rn.f32 	%f211, %f210, %f33;
	ld.shared.f32 	%f212, [%r15+2048];
	div.rn.f32 	%f213, %f212, %f33;
	add.s64 	%rd65, %rd18, 1024;
	shr.u64 	%rd66, %rd65, 63;
	add.s64 	%rd67, %rd65, %rd66;
	shl.b64 	%rd68, %rd67, 2;
	and.b64  	%rd69, %rd68, -8;
	add.s64 	%rd70, %rd6, %rd69;
	st.global.v2.f32 	[%rd70], {%f211, %f213};
	mov.u32 	%r203, %r18;
$L__BB443_36:
	setp.lt.u32 	%p51, %r11, 768;
	@%p51 bra 	$L__BB443_38;
$L__BB443_37:
	shl.b32 	%r192, %r203, 2;
	mov.u32 	%r193, shared_buf;
	add.s32 	%r194, %r193, %r192;
	ld.shared.f32 	%f214, [%r194];
	div.rn.f32 	%f215, %f214, %f33;
	add.s32 	%r195, %r194, %r14;
	ld.shared.f32 	%f216, [%r195];
	div.rn.f32 	%f217, %f216, %f33;
	shl.b32 	%r196, %r203, 1;
	cvt.u64.u32 	%rd71, %r196;
	add.s64 	%rd72, %rd17, %rd71;
	shr.u64 	%rd73, %rd72, 63;
	add.s64 	%rd74, %rd72, %rd73;
	shl.b64 	%rd75, %rd74, 2;
	and.b64  	%rd76, %rd75, -8;
	add.s64 	%rd77, %rd6, %rd76;
	st.global.v2.f32 	[%rd77], {%f215, %f217};
	ld.shared.f32 	%f218, [%r194+1024];
	div.rn.f32 	%f219, %f218, %f33;
	ld.shared.f32 	%f220, [%r195+1024];
	div.rn.f32 	%f221, %f220, %f33;
	add.s64 	%rd78, %rd72, 512;
	shr.u64 	%rd79, %rd78, 63;
	add.s64 	%rd80, %rd78, %rd79;
	shl.b64 	%rd81, %rd80, 2;
	and.b64  	%rd82, %rd81, -8;
	add.s64 	%rd83, %rd6, %rd82;
	st.global.v2.f32 	[%rd83], {%f219, %f221};
	ld.shared.f32 	%f222, [%r194+2048];
	div.rn.f32 	%f223, %f222, %f33;
	ld.shared.f32 	%f224, [%r195+2048];
	div.rn.f32 	%f225, %f224, %f33;
	add.s32 	%r197, %r196, 1024;
	cvt.u64.u32 	%rd84, %r197;
	add.s64 	%rd85, %rd17, %rd84;
	shr.u64 	%rd86, %rd85, 63;
	add.s64 	%rd87, %rd85, %rd86;
	shl.b64 	%rd88, %rd87, 2;
	and.b64  	%rd89, %rd88, -8;
	add.s64 	%rd90, %rd6, %rd89;
	st.global.v2.f32 	[%rd90], {%f223, %f225};
	ld.shared.f32 	%f226, [%r194+3072];
	div.rn.f32 	%f227, %f226, %f33;
	ld.shared.f32 	%f228, [%r195+3072];
	div.rn.f32 	%f229, %f228, %f33;
	add.s32 	%r198, %r196, 1536;
	cvt.u64.u32 	%rd91, %r198;
	add.s64 	%rd92, %rd17, %rd91;
	shr.u64 	%rd93, %rd92, 63;
	add.s64 	%rd94, %rd92, %rd93;
	shl.b64 	%rd95, %rd94, 2;
	and.b64  	%rd96, %rd95, -8;
	add.s64 	%rd97, %rd6, %rd96;
	st.global.v2.f32 	[%rd97], {%f227, %f229};
	add.s32 	%r203, %r203, 1024;
	setp.lt.s32 	%p52, %r203, %r7;
	@%p52 bra 	$L__BB443_37;
$L__BB443_38:
	add.s64 	%rd98, %rd98, %rd9;
	setp.lt.s64 	%p53, %rd98, %rd31;
	@%p53 bra 	$L__BB443_4;
$L__BB443_39:
	ret;

}
	// .globl	_Z20SoftmaxBlockSMemImplI22BroadcastScaleMaskLoadIffbLm3EiE11DirectStoreIffEfLi1ELi128EL9Algorithm0EEvT_T0_ll
.visible .entry _Z20SoftmaxBlockSMemImplI22BroadcastScaleMaskLoadIffbLm3EiE11DirectStoreIffEfLi1ELi128EL9Algorithm0EEvT_T0_ll(
	.param .align 8 .b8 _Z20SoftmaxBlockSMemImplI22BroadcastScaleMaskLoadIffbLm3EiE11DirectStoreIffEfLi1ELi128EL9Algorithm0EEvT_T0_ll_param_0[112],
	.param .align 8 .b8 _Z20SoftmaxBlockSMemImplI22BroadcastScaleMaskLoadIffbLm3EiE11DirectStoreIffEfLi1ELi128EL9Algorithm0EEvT_T0_ll_param_1[16],
	.param .u64 _Z20SoftmaxBlockSMemImplI22BroadcastScaleMaskLoadIffbLm3EiE11DirectStoreIffEfLi1ELi128EL9Algorithm0EEvT_T0_ll_param_2,
	.param .u64 _Z20SoftmaxBlockSMemImplI22BroadcastScaleMaskLoadIffbLm3EiE11DirectStoreIffEfLi1ELi128EL9Algorithm0EEvT_T0_ll_param_3
)
{
	.reg .pred 	%p<59>;
	.reg .b16 	%rs<16>;
	.reg .b32 	%r<242>;
	.reg .b32 	%f<213>;
	.reg .b64 	%rd<85>;

	ld.param.u64 	%rd34, [_Z20SoftmaxBlockSMemImplI22BroadcastScaleMaskLoadIffbLm3EiE11DirectStoreIffEfLi1ELi128EL9Algorithm0EEvT_T0_ll_param_1+8];
	ld.param.v2.f32 	{%f26, %f27}, [_Z20SoftmaxBlockSMemImplI22BroadcastScaleMaskLoadIffbLm3EiE11DirectStoreIffEfLi1ELi128EL9Algorithm0EEvT_T0_ll_param_0+104];
	ld.param.u64 	%rd32, [_Z20SoftmaxBlockSMemImplI22BroadcastScaleMaskLoadIffbLm3EiE11DirectStoreIffEfLi1ELi128EL9Algorithm0EEvT_T0_ll_param_0+96];
	ld.param.u32 	%r40, [_Z20SoftmaxBlockSMemImplI22BroadcastScaleMaskLoadIffbLm3EiE11DirectStoreIffEfLi1ELi128EL9Algorithm0EEvT_T0_ll_param_0+80];
	ld.param.v2.u32 	{%r38, %r39}, [_Z20SoftmaxBlockSMemImplI22BroadcastScaleMaskLoadIffbLm3EiE11DirectStoreIffEfLi1ELi128EL9Algorithm0EEvT_T0_ll_param_0+72];
	ld.param.v2.u32 	{%r35, %r36}, [_Z20SoftmaxBlockSMemImplI22BroadcastScaleMaskLoadIffbLm3EiE11DirectStoreIffEfLi1ELi128EL9Algorithm0EEvT_T0_ll_param_0+48];
	ld.param.u64 	%rd28, [_Z20SoftmaxBlockSMemImplI22BroadcastScaleMaskLoadIffbLm3EiE11DirectStoreIffEfLi1ELi128EL9Algorithm0EEvT_T0_ll_param_0+32];
	ld.param.u64 	%rd27, [_Z20SoftmaxBlockSMemImplI22BroadcastScaleMaskLoadIffbLm3EiE11DirectStoreIffEfLi1ELi128EL9Algorithm0EEvT_T0_ll_param_0+24];
	ld.param.u64 	%rd26, [_Z20SoftmaxBlockSMemImplI22BroadcastScaleMaskLoadIffbLm3EiE11DirectStoreIffEfLi1ELi128EL9Algorithm0EEvT_T0_ll_param_0+16];
	ld.param.u64 	%rd33, [_Z20SoftmaxBlockSMemImplI22BroadcastScaleMaskLoadIffbLm3EiE11DirectStoreIffEfLi1ELi128EL9Algorithm0EEvT_T0_ll_param_1];
	ld.param.u64 	%rd25, [_Z20SoftmaxBlockSMemImplI22BroadcastScaleMaskLoadIffbLm3EiE11DirectStoreIffEfLi1ELi128EL9Algorithm0EEvT_T0_ll_param_0+8];
	ld.param.u64 	%rd24, [_Z20SoftmaxBlockSMemImplI22BroadcastScaleMaskLoadIffbLm3EiE11DirectStoreIffEfLi1ELi128EL9Algorithm0EEvT_T0_ll_param_0];
	ld.param.u64 	%rd35, [_Z20SoftmaxBlockSMemImplI22BroadcastScaleMaskLoadIffbLm3EiE11DirectStoreIffEfLi1ELi128EL9Algorithm0EEvT_T0_ll_param_2];
	ld.param.u64 	%rd36, [_Z20SoftmaxBlockSMemImplI22BroadcastScaleMaskLoadIffbLm3EiE11DirectStoreIffEfLi1ELi128EL9Algorithm0EEvT_T0_ll_param_3];
	cvta.to.global.u64 	%rd1, %rd24;
	cvta.to.global.u64 	%rd2, %rd25;
	cvta.to.global.u64 	%rd4, %rd33;
	mov.u32 	%r6, %tid.x;
	cvt.u32.u64 	%r7, %rd36;
	mov.u32 	%r51, %ctaid.x;
	cvt.u64.u32 	%rd83, %r51;
	setp.le.s64 	%p2, %rd35, %rd83;
	@%p2 bra 	$L__BB444_34;
	// begin inline asm
	mov.u32 %r52, %laneid;
	// end inline asm
	shr.u32 	%r53, %r6, 3;
	and.b32  	%r54, %r53, 124;
	mov.u32 	%r55, _ZZ14BlockAllReduceI5MaxOpfLi128EET0_S1_E12temp_storage;
	add.s32 	%r56, %r55, %r54;
	add.s32 	%r9, %r56, 4;
	cvt.u64.u32 	%rd9, %r6;
	mov.u32 	%r57, _ZZ14BlockAllReduceI5SumOpfLi128EET0_S1_E12temp_storage;
	add.s32 	%r58, %r57, %r54;
	add.s32 	%r10, %r58, 4;
	mov.u32 	%r59, %nctaid.x;
	cvt.u64.u32 	%rd10, %r59;
	not.b32 	%r60, %r6;
	add.s32 	%r11, %r60, %r7;
	shr.u32 	%r61, %r11, 7;
	add.s32 	%r62, %r61, 1;
	not.b64 	%rd37, %rd9;
	add.s64 	%rd11, %rd36, %rd37;
	and.b32  	%r12, %r62, 3;
	shl.b32 	%r63, %r6, 2;
	mov.u32 	%r64, shared_buf;
	add.s32 	%r13, %r64, %r63;
	add.s32 	%r14, %r6, 128;
	add.s32 	%r15, %r6, 256;
	add.s32 	%r16, %r6, 384;
	and.b64  	%rd12, %rd11, 384;
	neg.s32 	%r17, %r35;
	shl.b64 	%rd13, %rd32, 32;
$L__BB444_2:
	setp.ge.s32 	%p3, %r6, %r7;
	mov.f32 	%f207, 0fFF800000;
	@%p3 bra 	$L__BB444_10;
	setp.eq.s32 	%p4, %r12, 0;
	mul.lo.s64 	%rd15, %rd32, %rd83;
	mov.f32 	%f207, 0fFF800000;
	mov.u32 	%r234, %r6;
	@%p4 bra 	$L__BB444_7;
	setp.eq.s32 	%p5, %r12, 1;
	setp.eq.s64 	%p6, %rd28, 1;
	setp.eq.s64 	%p7, %rd27, 1;
	setp.eq.s64 	%p8, %rd26, 1;
	add.s64 	%rd16, %rd15, %rd9;
	cvt.u32.u64 	%r65, %rd16;
	div.s32 	%r66, %r65, %r35;
	mul.lo.s32 	%r67, %r66, %r35;
	sub.s32 	%r68, %r65, %r67;
	div.s32 	%r69, %r68, %r36;
	mul.lo.s32 	%r70, %r69, %r36;
	sub.s32 	%r71, %r68, %r70;
	selp.b32 	%r72, 0, %r66, %p8;
	selp.b32 	%r73, 0, %r69, %p7;
	selp.b32 	%r74, 0, %r71, %p6;
	mul.lo.s32 	%r75, %r38, %r72;
	mad.lo.s32 	%r76, %r39, %r73, %r75;
	mad.lo.s32 	%r77, %r40, %r74, %r76;
	shl.b64 	%rd38, %rd16, 32;
	shr.s64 	%rd39, %rd38, 30;
	add.s64 	%rd40, %rd1, %rd39;
	ld.global.f32 	%f31, [%rd40];
	cvt.s64.s32 	%rd41, %r77;
	add.s64 	%rd42, %rd2, %rd41;
	ld.global.u8 	%rs9, [%rd42];
	setp.eq.s16 	%p9, %rs9, 0;
	mul.f32 	%f32, %f31, %f27;
	selp.f32 	%f33, %f26, %f32, %p9;
	st.shared.f32 	[%r13], %f33;
	max.f32 	%f207, %f33, 0fFF800000;
	mov.u32 	%r234, %r14;
	@%p5 bra 	$L__BB444_7;
	setp.eq.s32 	%p10, %r12, 2;
	add.s64 	%rd43, %rd16, 128;
	cvt.u32.u64 	%r78, %rd43;
	div.s32 	%r79, %r78, %r35;
	mul.lo.s32 	%r80, %r79, %r35;
	sub.s32 	%r81, %r78, %r80;
	div.s32 	%r82, %r81, %r36;
	mul.lo.s32 	%r83, %r82, %r36;
	sub.s32 	%r84, %r81, %r83;
	selp.b32 	%r85, 0, %r79, %p8;
	selp.b32 	%r86, 0, %r82, %p7;
	selp.b32 	%r87, 0, %r84, %p6;
	mul.lo.s32 	%r88, %r38, %r85;
	mad.lo.s32 	%r89, %r39, %r86, %r88;
	mad.lo.s32 	%r90, %r40, %r87, %r89;
	shl.b64 	%rd44, %rd43, 32;
	shr.s64 	%rd45, %rd44, 30;
	add.s64 	%rd46, %rd1, %rd45;
	ld.global.f32 	%f34, [%rd46];
	cvt.s64.s32 	%rd47, %r90;
	add.s64 	%rd48, %rd2, %rd47;
	ld.global.u8 	%rs10, [%rd48];
	setp.eq.s16 	%p14, %rs10, 0;
	mul.f32 	%f35, %f34, %f27;
	selp.f32 	%f36, %f26, %f35, %p14;
	st.shared.f32 	[%r13+512], %f36;
	max.f32 	%f207, %f207, %f36;
	mov.u32 	%r234, %r15;
	@%p10 bra 	$L__BB444_7;
	setp.eq.s64 	%p15, %rd28, 1;
	setp.eq.s64 	%p16, %rd27, 1;
	setp.eq.s64 	%p17, %rd26, 1;
	add.s64 	%rd49, %rd16, 256;
	cvt.u32.u64 	%r91, %rd49;
	div.s32 	%r92, %r91, %r35;
	mul.lo.s32 	%r93, %r92, %r35;
	sub.s32 	%r94, %r91, %r93;
	div.s32 	%r95, %r94, %r36;
	mul.lo.s32 	%r96, %r95, %r36;
	sub.s32 	%r97, %r94, %r96;
	selp.b32 	%r98, 0, %r92, %p17;
	selp.b32 	%r99, 0, %r95, %p16;
	selp.b32 	%r100, 0, %r97, %p15;
	mul.lo.s32 	%r101, %r38, %r98;
	mad.lo.s32 	%r102, %r39, %r99, %r101;
	mad.lo.s32 	%r103, %r40, %r100, %r102;
	shl.b64 	%rd50, %rd49, 32;
	shr.s64 	%rd51, %rd50, 30;
	add.s64 	%rd52, %rd1, %rd51;
	ld.global.f32 	%f37, [%rd52];
	cvt.s64.s32 	%rd53, %r103;
	add.s64 	%rd54, %rd2, %rd53;
	ld.global.u8 	%rs11, [%rd54];
	setp.eq.s16 	%p18, %rs11, 0;
	mul.f32 	%f38, %f37, %f27;
	selp.f32 	%f39, %f26, %f38, %p18;
	st.shared.f32 	[%r13+1024], %f39;
	max.f32 	%f207, %f207, %f39;
	mov.u32 	%r234, %r16;
$L__BB444_7:
	setp.lt.u32 	%p19, %r11, 384;
	@%p19 bra 	$L__BB444_10;
	add.s32 	%r237, %r234, 256;
	cvt.u32.u64 	%r104, %rd15;
	add.s32 	%r236, %r234, %r104;
	cvt.u64.u32 	%rd55, %r234;
	shl.b64 	%rd17, %rd55, 32;
	mul.lo.s64 	%rd84, %rd13, %rd83;
	shl.b32 	%r105, %r234, 2;
	mov.u32 	%r106, shared_buf;
	add.s32 	%r107, %r106, %r105;
	add.s32 	%r235, %r107, 1024;
$L__BB444_9:
	setp.eq.s64 	%p20, %rd28, 1;
	setp.eq.s64 	%p21, %rd27, 1;
	setp.eq.s64 	%p22, %rd26, 1;
	div.s32 	%r108, %r236, %r35;
	mul.lo.s32 	%r109, %r17, %r108;
	add.s32 	%r110, %r236, %r109;
	div.s32 	%r111, %r110, %r36;
	mul.lo.s32 	%r112, %r111, %r36;
	sub.s32 	%r113, %r109, %r112;
	add.s32 	%r114, %r236, %r113;
	selp.b32 	%r115, 0, %r108, %p22;
	selp.b32 	%r116, 0, %r111, %p21;
	selp.b32 	%r117, 0, %r114, %p20;
	mul.lo.s32 	%r118, %r38, %r115;
	mad.lo.s32 	%r119, %r39, %r116, %r118;
	mad.lo.s32 	%r120, %r40, %r117, %r119;
	add.s64 	%rd56, %rd17, %rd84;
	shr.s64 	%rd57, %rd56, 30;
	add.s64 	%rd58, %rd1, %rd57;
	ld.global.f32 	%f40, [%rd58];
	cvt.s64.s32 	%rd59, %r120;
	add.s64 	%rd60, %rd2, %rd59;
	ld.global.u8 	%rs12, [%rd60];
	setp.eq.s16 	%p23, %rs12, 0;
	mul.f32 	%f41, %f40, %f27;
	selp.f32 	%f42, %f26, %f41, %p23;
	st.shared.f32 	[%r235+-1024], %f42;
	max.f32 	%f43, %f207, %f42;
	add.s32 	%r121, %r236, 128;
	div.s32 	%r122, %r121, %r35;
	mul.lo.s32 	%r123, %r17, %r122;
	add.s32 	%r124, %r121, %r123;
	div.s32 	%r125, %r124, %r36;
	mul.lo.s32 	%r126, %r125, %r36;
	sub.s32 	%r127, %r123, %r126;
	add.s32 	%r128, %r121, %r127;
	selp.b32 	%r129, 0, %r122, %p22;
	selp.b32 	%r130, 0, %r125, %p21;
	selp.b32 	%r131, 0, %r128, %p20;
	mul.lo.s32 	%r132, %r38, %r129;
	mad.lo.s32 	%r133, %r39, %r130, %r132;
	mad.lo.s32 	%r134, %r40, %r131, %r133;
	add.s64 	%rd61, %rd56, 549755813888;
	shr.s64 	%rd62, %rd61, 30;
	add.s64 	%rd63, %rd1, %rd62;
	ld.global.f32 	%f44, [%rd63];
	cvt.s64.s32 	%rd64, %r134;
	add.s64 	%rd65, %rd2, %rd64;
	ld.global.u8 	%rs13, [%rd65];
	setp.eq.s16 	%p24, %rs13, 0;
	mul.f32 	%f45, %f44, %f27;
	selp.f32 	%f46, %f26, %f45, %p24;
	st.shared.f32 	[%r235+-512], %f46;
	max.f32 	%f47, %f43, %f46;
	add.s32 	%r135, %r236, 256;
	div.s32 	%r136, %r135, %r35;
	mul.lo.s32 	%r137, %r17, %r136;
	add.s32 	%r138, %r135, %r137;
	div.s32 	%r139, %r138, %r36;
	mul.lo.s32 	%r140, %r139, %r36;
	sub.s32 	%r141, %r137, %r140;
	add.s32 	%r142, %r135, %r141;
	selp.b32 	%r143, 0, %r136, %p22;
	selp.b32 	%r144, 0, %r139, %p21;
	selp.b32 	%r145, 0, %r142, %p20;
	mul.lo.s32 	%r146, %r38, %r143;
	mad.lo.s32 	%r147, %r39, %r144, %r146;
	mad.lo.s32 	%r148, %r40, %r145, %r147;
	add.s64 	%rd66, %rd56, 1099511627776;
	shr.s64 	%rd67, %rd66, 30;
	add.s64 	%rd68, %rd1, %rd67;
	ld.global.f32 	%f48, [%rd68];
	cvt.s64.s32 	%rd69, %r148;
	add.s64 	%rd70, %rd2, %rd69;
	ld.global.u8 	%rs14, [%rd70];
	setp.eq.s16 	%p25, %rs14, 0;
	mul.f32 	%f49, %f48, %f27;
	selp.f32 	%f50, %f26, %f49, %p25;
	st.shared.f32 	[%r235], %f50;
	max.f32 	%f51, %f47, %f50;
	add.s32 	%r149, %r236, 384;
	div.s32 	%r150, %r149, %r35;
	mul.lo.s32 	%r151, %r17, %r150;
	add.s32 	%r152, %r149, %r151;
	div.s32 	%r153, %r152, %r36;
	mul.lo.s32 	%r154, %r153, %r36;
	sub.s32 	%r155, %r151, %r154;
	add.s32 	%r156, %r149, %r155;
	selp.b32 	%r157, 0, %r150, %p22;
	selp.b32 	%r158, 0, %r153, %p21;
	selp.b32 	%r159, 0, %r156, %p20;
	mul.lo.s32 	%r160, %r38, %r157;
	mad.lo.s32 	%r161, %r39, %r158, %r160;
	mad.lo.s32 	%r162, %r40, %r159, %r161;
	add.s64 	%rd71, %rd56, 1649267441664;
	shr.s64 	%rd72, %rd71, 30;
	add.s64 	%rd73, %rd1, %rd72;
	ld.global.f32 	%f52, [%rd73];
	cvt.s64.s32 	%rd74, %r162;
	add.s64 	%rd75, %rd2, %rd74;
	ld.global.u8 	%rs15, [%rd75];
	setp.eq.s16 	%p26, %rs15, 0;
	mul.f32 	%f53, %f52, %f27;
	selp.f32 	%f54, %f26, %f53, %p26;
	st.shared.f32 	[%r235+512], %f54;
	max.f32 	%f207, %f51, %f54;
	add.s32 	%r25, %r237, 512;
	add.s32 	%r163, %r237, 256;
	add.s32 	%r236, %r236, 512;
	add.s64 	%rd84, %rd84, 2199023255552;
	add.s32 	%r235, %r235, 2048;
	setp.lt.s32 	%p27, %r163, %r7;
	mov.u32 	%r237, %r25;
	@%p27 bra 	$L__BB444_9;
$L__BB444_10:
	setp.gt.s32 	%p29, %r52, 15;
	setp.gt.s32 	%p30, %r52, 23;
	setp.gt.s32 	%p31, %r52, 27;
	setp.gt.s32 	%p32, %r52, 29;
	setp.gt.s32 	%p33, %r52, 30;
	mov.b32 	%r165, %f207;
	mov.b32 	%r166, 1;
	mov.b32 	%r187, 31;
	mov.b32 	%r188, -1;
	// begin inline asm
	shfl.sync.down.b32 %r164, %r165, %r166, %r187, %r188;
	// end inline asm
	mov.b32 	%f55, %r164;
	max.f32 	%f56, %f207, %f55;
	selp.f32 	%f57, %f207, %f56, %p33;
	mov.b32 	%r170, %f57;
	mov.b32 	%r171, 2;
	// begin inline asm
	shfl.sync.down.b32 %r169, %r170, %r171, %r187, %r188;
	// end inline asm
	mov.b32 	%f58, %r169;
	max.f32 	%f59, %f57, %f58;
	selp.f32 	%f60, %f57, %f59, %p32;
	mov.b32 	%r175, %f60;
	mov.b32 	%r176, 4;
	// begin inline asm
	shfl.sync.down.b32 %r174, %r175, %r176, %r187, %r188;
	// end inline asm
	mov.b32 	%f61, %r174;
	max.f32 	%f62, %f60, %f61;
	selp.f32 	%f63, %f60, %f62, %p31;
	mov.b32 	%r180, %f63;
	mov.b32 	%r181, 8;
	// begin inline asm
	shfl.sync.down.b32 %r179, %r180, %r181, %r187, %r188;
	// end inline asm
	mov.b32 	%f64, %r179;
	max.f32 	%f11, %f63, %f64;
	selp.f32 	%f208, %f63, %f11, %p30;
	mov.b32 	%r185, %f208;
	mov.b32 	%r186, 16;
	// begin inline asm
	shfl.sync.down.b32 %r184, %r185, %r186, %r187, %r188;
	// end inline asm
	mov.pred 	%p58, 0;
	@%p29 bra 	$L__BB444_13;
	setp.ne.s32 	%p35, %r52, 0;
	mov.b32 	%f65, %r184;
	max.f32 	%f208, %f11, %f65;
	@%p35 bra 	$L__BB444_13;
	st.shared.f32 	[%r9], %f208;
	mov.pred 	%p58, -1;
$L__BB444_13:
	setp.ne.s32 	%p37, %r6, 0;
	bar.sync 	0;
	@%p37 bra 	$L__BB444_15;
	ld.shared.f32 	%f66, [_ZZ14BlockAllReduceI5MaxOpfLi128EET0_S1_E12temp_storage+8];
	max.f32 	%f67, %f208, %f66;
	ld.shared.f32 	%f68, [_ZZ14BlockAllReduceI5MaxOpfLi128EET0_S1_E12temp_storage+12];
	max.f32 	%f69, %f67, %f68;
	ld.shared.f32 	%f70, [_ZZ14BlockAllReduceI5MaxOpfLi128EET0_S1_E12temp_storage+16];
	max.f32 	%f71, %f69, %f70;
	st.shared.f32 	[_ZZ14BlockAllReduceI5MaxOpfLi128EET0_S1_E16result_broadcast], %f71;
$L__BB444_15:
	setp.le.s64 	%p38, %rd36, %rd9;
	bar.sync 	0;
	mov.f32 	%f212, 0f00000000;
	ld.shared.f32 	%f15, [_ZZ14BlockAllReduceI5MaxOpfLi128EET0_S1_E16result_broadcast];
	@%p38 bra 	$L__BB444_22;
	setp.eq.s64 	%p39, %rd12, 384;
	mov.f32 	%f212, 0f00000000;
	mov.u32 	%r238, %r6;
	@%p39 bra 	$L__BB444_20;
	setp.eq.s64 	%p40, %rd12, 0;
	ld.shared.f32 	%f75, [%r13];
	sub.f32 	%f76, %f75, %f15;
	fma.rn.f32 	%f77, %f76, 0f3BBB989D, 0f3F000000;
	cvt.sat.f32.f32 	%f78, %f77;
	mov.f32 	%f79, 0f4B400001;
	mov.f32 	%f80, 0f437C0000;
	fma.rm.f32 	%f81, %f78, %f80, %f79;
	add.f32 	%f82, %f81, 0fCB40007F;
	neg.f32 	%f83, %f82;
	fma.rn.f32 	%f84, %f76, 0f3FB8AA3B, %f83;
	fma.rn.f32 	%f85, %f76, 0f32A57060, %f84;
	mov.b32 	%r189, %f81;
	shl.b32 	%r190, %r189, 23;
	mov.b32 	%f86, %r190;
	ex2.approx.ftz.f32 	%f87, %f85;
	mul.f32 	%f88, %f87, %f86;
	st.shared.f32 	[%r13], %f88;
	add.f32 	%f212, %f88, 0f00000000;
	mov.u32 	%r238, %r14;
	@%p40 bra 	$L__BB444_20;
	setp.eq.s64 	%p41, %rd12, 128;
	ld.shared.f32 	%f89, [%r13+512];
	sub.f32 	%f90, %f89, %f15;
	fma.rn.f32 	%f91, %f90, 0f3BBB989D, 0f3F000000;
	cvt.sat.f32.f32 	%f92, %f91;
	mov.f32 	%f93, 0f4B400001;
	mov.f32 	%f94, 0f437C0000;
	fma.rm.f32 	%f95, %f92, %f94, %f93;
	add.f32 	%f96, %f95, 0fCB40007F;
	neg.f32 	%f97, %f96;
	fma.rn.f32 	%f98, %f90, 0f3FB8AA3B, %f97;
	fma.rn.f32 	%f99, %f90, 0f32A57060, %f98;
	mov.b32 	%r191, %f95;
	shl.b32 	%r192, %r191, 23;
	mov.b32 	%f100, %r192;
	ex2.approx.ftz.f32 	%f101, %f99;
	mul.f32 	%f102, %f101, %f100;
	st.shared.f32 	[%r13+512], %f102;
	add.f32 	%f212, %f212, %f102;
	mov.u32 	%r238, %r15;
	@%p41 bra 	$L__BB444_20;
	ld.shared.f32 	%f103, [%r13+1024];
	sub.f32 	%f104, %f103, %f15;
	fma.rn.f32 	%f105, %f104, 0f3BBB989D, 0f3F000000;
	cvt.sat.f32.f32 	%f106, %f105;
	mov.f32 	%f107, 0f4B400001;
	mov.f32 	%f108, 0f437C0000;
	fma.rm.f32 	%f109, %f106, %f108, %f107;
	add.f32 	%f110, %f109, 0fCB40007F;
	neg.f32 	%f111, %f110;
	fma.rn.f32 	%f112, %f104, 0f3FB8AA3B, %f111;
	fma.rn.f32 	%f113, %f104, 0f32A57060, %f112;
	mov.b32 	%r193, %f109;
	shl.b32 	%r194, %r193, 23;
	mov.b32 	%f114, %r194;
	ex2.approx.ftz.f32 	%f115, %f113;
	mul.f32 	%f116, %f115, %f114;
	st.shared.f32 	[%r13+1024], %f116;
	add.f32 	%f212, %f212, %f116;
	mov.u32 	%r238, %r16;
$L__BB444_20:
	setp.lt.u64 	%p42, %rd11, 384;
	@%p42 bra 	$L__BB444_22;
$L__BB444_21:
	shl.b32 	%r195, %r238, 2;
	mov.u32 	%r196, shared_buf;
	add.s32 	%r197, %r196, %r195;
	ld.shared.f32 	%f117, [%r197];
	sub.f32 	%f118, %f117, %f15;
	fma.rn.f32 	%f119, %f118, 0f3BBB989D, 0f3F000000;
	cvt.sat.f32.f32 	%f120, %f119;
	mov.f32 	%f121, 0f4B400001;
	mov.f32 	%f122, 0f437C0000;
	fma.rm.f32 	%f123, %f120, %f122, %f121;
	add.f32 	%f124, %f123, 0fCB40007F;
	neg.f32 	%f125, %f124;
	fma.rn.f32 	%f126, %f118, 0f3FB8AA3B, %f125;
	fma.rn.f32 	%f127, %f118, 0f32A57060, %f126;
	mov.b32 	%r198, %f123;
	shl.b32 	%r199, %r198, 23;
	mov.b32 	%f128, %r199;
	ex2.approx.ftz.f32 	%f129, %f127;
	mul.f32 	%f130, %f129, %f128;
	st.shared.f32 	[%r197], %f130;
	add.f32 	%f131, %f212, %f130;
	ld.shared.f32 	%f132, [%r197+512];
	sub.f32 	%f133, %f132, %f15;
	fma.rn.f32 	%f134, %f133, 0f3BBB989D, 0f3F000000;
	cvt.sat.f32.f32 	%f135, %f134;
	fma.rm.f32 	%f136, %f135, %f122, %f121;
	add.f32 	%f137, %f136, 0fCB40007F;
	neg.f32 	%f138, %f137;
	fma.rn.f32 	%f139, %f133, 0f3FB8AA3B, %f138;
	fma.rn.f32 	%f140, %f133, 0f32A57060, %f139;
	mov.b32 	%r200, %f136;
	shl.b32 	%r201, %r200, 23;
	mov.b32 	%f141, %r201;
	ex2.approx.ftz.f32 	%f142, %f140;
	mul.f32 	%f143, %f142, %f141;
	st.shared.f32 	[%r197+512], %f143;
	add.f32 	%f144, %f131, %f143;
	ld.shared.f32 	%f145, [%r197+1024];
	sub.f32 	%f146, %f145, %f15;
	fma.rn.f32 	%f147, %f146, 0f3BBB989D, 0f3F000000;
	cvt.sat.f32.f32 	%f148, %f147;
	fma.rm.f32 	%f149, %f148, %f122, %f121;
	add.f32 	%f150, %f149, 0fCB40007F;
	neg.f32 	%f151, %f150;
	fma.rn.f32 	%f152, %f146, 0f3FB8AA3B, %f151;
	fma.rn.f32 	%f153, %f146, 0f32A57060, %f152;
	mov.b32 	%r202, %f149;
	shl.b32 	%r203, %r202, 23;
	mov.b32 	%f154, %r203;
	ex2.approx.ftz.f32 	%f155, %f153;
	mul.f32 	%f156, %f155, %f154;
	st.shared.f32 	[%r197+1024], %f156;
	add.f32 	%f157, %f144, %f156;
	ld.shared.f32 	%f158, [%r197+1536];
	sub.f32 	%f159, %f158, %f15;
	fma.rn.f32 	%f160, %f159, 0f3BBB989D, 0f3F000000;
	cvt.sat.f32.f32 	%f161, %f160;
	fma.rm.f32 	%f162, %f161, %f122, %f121;
	add.f32 	%f163, %f162, 0fCB40007F;
	neg.f32 	%f164, %f163;
	fma.rn.f32 	%f165, %f159, 0f3FB8AA3B, %f164;
	fma.rn.f32 	%f166, %f159, 0f32A57060, %f165;
	mov.b32 	%r204, %f162;
	shl.b32 	%r205, %r204, 23;
	mov.b32 	%f167, %r205;
	ex2.approx.ftz.f32 	%f168, %f166;
	mul.f32 	%f169, %f168, %f167;
	st.shared.f32 	[%r197+1536], %f169;
	add.f32 	%f212, %f157, %f169;
	add.s32 	%r238, %r238, 512;
	cvt.u64.u32 	%rd76, %r238;
	setp.gt.u64 	%p43, %rd36, %rd76;
	@%p43 bra 	$L__BB444_21;
$L__BB444_22:
	mov.b32 	%r207, %f212;
	mov.b32 	%r208, 1;
	mov.b32 	%r229, 31;
	mov.b32 	%r230, -1;
	// begin inline asm
	shfl.sync.down.b32 %r206, %r207, %r208, %r229, %r230;
	// end inline asm
	mov.b32 	%f170, %r206;
	add.f32 	%f171, %f212, %f170;
	selp.f32 	%f172, %f212, %f171, %p33;
	mov.b32 	%r212, %f172;
	mov.b32 	%r213, 2;
	// begin inline asm
	shfl.sync.down.b32 %r211, %r212, %r213, %r229, %r230;
	// end inline asm
	mov.b32 	%f173, %r211;
	add.f32 	%f174, %f172, %f173;
	selp.f32 	%f175, %f172, %f174, %p32;
	mov.b32 	%r217, %f175;
	mov.b32 	%r218, 4;
	// begin inline asm
	shfl.sync.down.b32 %r216, %r217, %r218, %r229, %r230;
	// end inline asm
	mov.b32 	%f176, %r216;
	add.f32 	%f177, %f175, %f176;
	selp.f32 	%f178, %f175, %f177, %p31;
	mov.b32 	%r222, %f178;
	mov.b32 	%r223, 8;
	// begin inline asm
	shfl.sync.down.b32 %r221, %r222, %r223, %r229, %r230;
	// end inline asm
	mov.b32 	%f179, %r221;
	add.f32 	%f180, %f178, %f179;
	selp.f32 	%f181, %f178, %f180, %p30;
	mov.b32 	%r227, %f181;
	mov.b32 	%r228, 16;
	// begin inline asm
	shfl.sync.down.b32 %r226, %r227, %r228, %r229, %r230;
	// end inline asm
	mov.b32 	%f182, %r226;
	add.f32 	%f183, %f181, %f182;
	selp.f32 	%f24, %f181, %f183, %p29;
	not.pred 	%p49, %p58;
	@%p49 bra 	$L__BB444_24;
	st.shared.f32 	[%r10], %f24;
$L__BB444_24:
	setp.ne.s32 	%p50, %r6, 0;
	bar.sync 	0;
	@%p50 bra 	$L__BB444_26;
	ld.shared.f32 	%f184, [_ZZ14BlockAllReduceI5SumOpfLi128EET0_S1_E12temp_storage+8];
	add.f32 	%f185, %f24, %f184;
	ld.shared.f32 	%f186, [_ZZ14BlockAllReduceI5SumOpfLi128EET0_S1_E12temp_storage+12];
	add.f32 	%f187, %f185, %f186;
	ld.shared.f32 	%f188, [_ZZ14BlockAllReduceI5SumOpfLi128EET0_S1_E12temp_storage+16];
	add.f32 	%f189, %f187, %f188;
	st.shared.f32 	[_ZZ14BlockAllReduceI5SumOpfLi128EET0_S1_E16result_broadcast], %f189;
$L__BB444_26:
	setp.ge.s32 	%p51, %r6, %r7;
	bar.sync 	0;
	ld.shared.f32 	%f25, [_ZZ14BlockAllReduceI5SumOpfLi128EET0_S1_E16result_broadcast];
	@%p51 bra 	$L__BB444_33;
	setp.eq.s32 	%p52, %r12, 0;
	mul.lo.s64 	%rd21, %rd83, %rd34;
	mov.u32 	%r240, %r6;
	@%p52 bra 	$L__BB444_31;
	setp.eq.s32 	%p53, %r12, 1;
	ld.shared.f32 	%f190, [%r13];
	div.rn.f32 	%f191, %f190, %f25;
	add.s64 	%rd77, %rd21, %rd9;
	shl.b64 	%rd78, %rd77, 2;
	add.s64 	%rd22, %rd4, %rd78;
	st.global.f32 	[%rd22], %f191;
	mov.u32 	%r240, %r14;
	@%p53 bra 	$L__BB444_31;
	setp.eq.s32 	%p54, %r12, 2;
	ld.shared.f32 	%f192, [%r13+512];
	div.rn.f32 	%f193, %f192, %f25;
	st.global.f32 	[%rd22+512], %f193;
	mov.u32 	%r240, %r15;
	@%p54 bra 	$L__BB444_31;
	ld.shared.f32 	%f194, [%r13+1024];
	div.rn.f32 	%f195, %f194, %f25;
	st.global.f32 	[%rd22+1024], %f195;
	mov.u32 	%r240, %r16;
$L__BB444_31:
	setp.lt.u32 	%p55, %r11, 384;
	@%p55 bra 	$L__BB444_33;
$L__BB444_32:
	shl.b32 	%r231, %r240, 2;
	mov.u32 	%r232, shared_buf;
	add.s32 	%r233, %r232, %r231;
	ld.shared.f32 	%f196, [%r233];
	div.rn.f32 	%f197, %f196, %f25;
	cvt.u64.u32 	%rd79, %r240;
	add.s64 	%rd80, %rd21, %rd79;
	shl.b64 	%rd81, %rd80, 2;
	add.s64 	%rd82, %rd4, %rd81;
	st.global.f32 	[%rd82], %f197;
	ld.shared.f32 	%f198, [%r233+512];
	div.rn.f32 	%f199, %f198, %f25;
	st.global.f32 	[%rd82+512], %f199;
	ld.shared.f32 	%f200, [%r233+1024];
	div.rn.f32 	%f201, %f200, %f25;
	st.global.f32 	[%rd82+1024], %f201;
	ld.shared.f32 	%f202, [%r233+1536];
	div.rn.f32 	%f203, %f202, %f25;
	st.global.f32 	[%rd82+1536], %f203;
	add.s32 	%r240, %r240, 512;
	setp.lt.s32 	%p56, %r240, %r7;
	@%p56 bra 	$L__BB444_32;
$L__BB444_33:
	add.s64 	%rd83, %rd83, %rd10;
	setp.lt.s64 	%p57, %rd83, %rd35;
	@%p57 bra 	$L__BB444_2;
$L__BB444_34:
	ret;

}
	// .globl	_Z20SoftmaxBlockSMemImplI22BroadcastScaleMaskLoadIffbLm3EiE11DirectStoreIffEfLi1ELi1024EL9Algorithm0EEvT_T0_ll
.visible .entry _Z20SoftmaxBlockSMemImplI22BroadcastScaleMaskLoadIffbLm3EiE11DirectStoreIffEfLi1ELi1024EL9Algorithm0EEvT_T0_ll(
	.param .align 8 .b8 _Z20SoftmaxBlockSMemImplI22BroadcastScaleMaskLoadIffbLm3EiE11DirectStoreIffEfLi1ELi1024EL9Algorithm0EEvT_T0_ll_param_0[112],
	.param .align 8 .b8 _Z20SoftmaxBlockSMemImplI22BroadcastScaleMaskLoadIffbLm3EiE11DirectStoreIffEfLi1ELi1024EL9Algorithm0EEvT_T0_ll_param_1[16],
	.param .u64 _Z20SoftmaxBlockSMemImplI22BroadcastScaleMaskLoadIffbLm3EiE11DirectStoreIffEfLi1ELi1024EL9Algorithm0EEvT_T0_ll_param_2,
	.param .u64 _Z20SoftmaxBlockSMemImplI22BroadcastScaleMaskLoadIffbLm3EiE11DirectStoreIffEfLi1ELi1024EL9Algorithm0EEvT_T0_ll_param_3
)
{
	.reg .pred 	%p<59>;
	.reg .b16 	%rs<16>;
	.reg .b32 	%r<242>;
	.reg .b32 	%f<325>;
	.reg .b64 	%rd<85>;

	ld.param.u64 	%rd34, [_Z20SoftmaxBlockSMemImplI22BroadcastScaleMaskLoadIffbLm3EiE11DirectStoreIffEfLi1ELi1024EL9Algorithm0EEvT_T0_ll_param_1+8];
	ld.param.v2.f32 	{%f26, %f27}, [_Z20SoftmaxBlockSMemImplI22BroadcastScaleMaskLoadIffbLm3EiE11DirectStoreIffEfLi1ELi1024EL9Algorithm0EEvT_T0_ll_param_0+104];
	ld.param.u64 	%rd32, [_Z20SoftmaxBlockSMemImplI22BroadcastScaleMaskLoadIffbLm3EiE11DirectStoreIffEfLi1ELi1024EL9Algorithm0EEvT_T0_ll_param_0+96];
	ld.param.u32 	%r40, [_Z20SoftmaxBlockSMemImplI22BroadcastScaleMaskLoadIffbLm3EiE11DirectStoreIffEfLi1ELi1024EL9Algorithm0EEvT_T0_ll_param_0+80];
	ld.param.v2.u32 	{%r38, %r39}, [_Z20SoftmaxBlockSMemImplI22BroadcastScaleMaskLoadIffbLm3EiE11DirectStoreIffEfLi1ELi1024EL9Algorithm0EEvT_T0_ll_param_0+72];
	ld.param.v2.u32 	{%r35, %r36}, [_Z20SoftmaxBlockSMemImplI22BroadcastScaleMaskLoadIffbLm3EiE11DirectStoreIffEfLi1ELi1024EL9Algorithm0EEvT_T0_ll_param_0+48];
	ld.param.u64 	%rd28, [_Z20SoftmaxBlockSMemImplI22BroadcastScaleMaskLoadIffbLm3EiE11DirectStoreIffEfLi1ELi1024EL9Algorithm0EEvT_T0_ll_param_0+32];
	ld.param.u64 	%rd27, [_Z20SoftmaxBlockSMemImplI22BroadcastScaleMaskLoadIffbLm3EiE11DirectStoreIffEfLi1ELi1024EL9Algorithm0EEvT_T0_ll_param_0+24];
	ld.param.u64 	%rd26, [_Z20SoftmaxBlockSMemImplI22BroadcastScaleMaskLoadIffbLm3EiE11DirectStoreIffEfLi1ELi1024EL9Algorithm0EEvT_T0_ll_param_0+16];
	ld.param.u64 	%rd33, [_Z20SoftmaxBlockSMemImplI22BroadcastScaleMaskLoadIffbLm3EiE11DirectStoreIffEfLi1ELi1024EL9Algorithm0EEvT_T0_ll_param_1];
	ld.param.u64 	%rd25, [_Z20SoftmaxBlockSMemImplI22BroadcastScaleMaskLoadIffbLm3EiE11DirectStoreIffEfLi1ELi1024EL9Algorithm0EEvT_T0_ll_param_0+8];
	ld.param.u64 	%rd24, [_Z20SoftmaxBlockSMemImplI22BroadcastScaleMaskLoadIffbLm3EiE11DirectStoreIffEfLi1ELi1024EL9Algorithm0EEvT_T0_ll_param_0];
	ld.param.u64 	%rd35, [_Z20SoftmaxBlockSMemImplI22BroadcastScaleMaskLoadIffbLm3EiE11DirectStoreIffEfLi1ELi1024EL9Algorithm0EEvT_T0_ll_param_2];
	ld.param.u64 	%rd36, [_Z20SoftmaxBlockSMemImplI22BroadcastScaleMaskLoadIffbLm3EiE11DirectStoreIffEfLi1ELi1024EL9Algorithm0EEvT_T0_ll_param_3];
	cvta.to.global.u64 	%rd1, %rd24;
	cvta.to.global.u64 	%rd2, %rd25;
	cvta.to.global.u64 	%rd4, %rd33;
	mov.u32 	%r6, %tid.x;
	cvt.u32.u64 	%r7, %rd36;
	mov.u32 	%r51, %ctaid.x;
	cvt.u64.u32 	%rd83, %r51;
	setp.le.s64 	%p2, %rd35, %rd83;
	@%p2 bra 	$L__BB445_34;
	// begin inline asm
	mov.u32 %r52, %laneid;
	// end inline asm
	shr.u32 	%r53, %r6, 3;
	and.b32  	%r54, %r53, 124;
	mov.u32 	%r55, _ZZ14BlockAllReduceI5MaxOpfLi1024EET0_S1_E12temp_storage;
	add.s32 	%r56, %r55, %r54;
	add.s32 	%r9, %r56, 32;
	cvt.u64.u32 	%rd9, %r6;
	mov.u32 	%r57, _ZZ14BlockAllReduceI5SumOpfLi1024EET0_S1_E12temp_storage;
	add.s32 	%r58, %r57, %r54;
	add.s32 	%r10, %r58, 32;
	mov.u32 	%r59, %nctaid.x;
	cvt.u64.u32 	%rd10, %r59;
	not.b32 	%r60, %r6;
	add.s32 	%r11, %r60, %r7;
	shr.u32 	%r61, %r11, 10;
	add.s32 	%r62, %r61, 1;
	not.b64 	%rd37, %rd9;
	add.s64 	%rd11, %rd36, %rd37;
	and.b32  	%r12, %r62, 3;
	shl.b32 	%r63, %r6, 2;
	mov.u32 	%r64, shared_buf;
	add.s32 	%r13, %r64, %r63;
	or.b32  	%r14, %r6, 1024;
	or.b32  	%r15, %r6, 2048;
	or.b32  	%r16, %r6, 3072;
	and.b64  	%rd12, %rd11, 3072;
	neg.s32 	%r17, %r35;
	shl.b64 	%rd13, %rd32, 32;
$L__BB445_2:
	setp.ge.s32 	%p3, %r6, %r7;
	mov.f32 	%f319, 0fFF800000;
	@%p3 bra 	$L__BB445_10;
	setp.eq.s32 	%p4, %r12, 0;
	mul.lo.s64 	%rd15, %rd32, %rd83;
	mov.f32 	%f319, 0fFF800000;
	mov.u32 	%r234, %r6;
	@%p4 bra 	$L__BB445_7;
	setp.eq.s32 	%p5, %r12, 1;
	setp.eq.s64 	%p6, %rd28, 1;
	setp.eq.s64 	%p7, %rd27, 1;
	setp.eq.s64 	%p8, %rd26, 1;
	add.s64 	%rd16, %rd15, %rd9;
	cvt.u32.u64 	%r65, %rd16;
	div.s32 	%r66, %r65, %r35;
	mul.lo.s32 	%r67, %r66, %r35;
	sub.s32 	%r68, %r65, %r67;
	div.s32 	%r69, %r68, %r36;
	mul.lo.s32 	%r70, %r69, %r36;
	sub.s32 	%r71, %r68, %r70;
	selp.b32 	%r72, 0, %r66, %p8;
	selp.b32 	%r73, 0, %r69, %p7;
	selp.b32 	%r74, 0, %r71, %p6;
	mul.lo.s32 	%r75, %r38, %r72;
	mad.lo.s32 	%r76, %r39, %r73, %r75;
	mad.lo.s32 	%r77, %r40, %r74, %r76;
	shl.b64 	%rd38, %rd16, 32;
	shr.s64 	%rd39, %rd38, 30;
	add.s64 	%rd40, %rd1, %rd39;
	ld.global.f32 	%f31, [%rd40];
	cvt.s64.s32 	%rd41, %r77;
	add.s64 	%rd42, %rd2, %rd41;
	ld.global.u8 	%rs9, [%rd42];
	setp.eq.s16 	%p9, %rs9, 0;
	mul.f32 	%f32, %f31, %f27;
	selp.f32 	%f33, %f26, %f32, %p9;
	st.shared.f32 	[%r13], %f33;
	max.f32 	%f319, %f33, 0fFF800000;
	mov.u32 	%r234, %r14;
	@%p5 bra 	$L__BB445_7;
	setp.eq.s32 	%p10, %r12, 2;
	add.s64 	%rd43, %rd16, 1024;
	cvt.u32.u64 	%r78, %rd43;
	div.s32 	%r79, %r78, %r35;
	mul.lo.s32 	%r80, %r79, %r35;
	sub.s32 	%r81, %r78, %r80;
	div.s32 	%r82, %r81, %r36;
	mul.lo.s32 	%r83, %r82, %r36;
	sub.s32 	%r84, %r81, %r83;
	selp.b32 	%r85, 0, %r79, %p8;
	selp.b32 	%r86, 0, %r82, %p7;
	selp.b32 	%r87, 0, %r84, %p6;
	mul.lo.s32 	%r88, %r38, %r85;
	mad.lo.s32 	%r89, %r39, %r86, %r88;
	mad.lo.s32 	%r90, %r40, %r87, %r89;
	shl.b64 	%rd44, %rd43, 32;
	shr.s64 	%rd45, %rd44, 30;
	add.s64 	%rd46, %rd1, %rd45;
	ld.global.f32 	%f34, [%rd46];
	cvt.s64.s32 	%rd47, %r90;
	add.s64 	%rd48, %rd2, %rd47;
	ld.global.u8 	%rs10, [%rd48];
	setp.eq.s16 	%p14, %rs10, 0;
	mul.f32 	%f35, %f34, %f27;
	selp.f32 	%f36, %f26, %f35, %p14;
	st.shared.f32 	[%r13+4096], %f36;
	max.f32 	%f319, %f319, %f36;
	mov.u32 	%r234, %r15;
	@%p10 bra 	$L__BB445_7;
	setp.eq.s64 	%p15, %rd28, 1;
	setp.eq.s64 	%p16, %rd27, 1;
	setp.eq.s64 	%p17, %rd26, 1;
	add.s64 	%rd49, %rd16, 2048;
	cvt.u32.u64 	%r91, %rd49;
	div.s32 	%r92, %r91, %r35;
	mul.lo.s32 	%r93, %r92, %r35;
	sub.s32 	%r94, %r91, %r93;
	div.s32 	%r95, %r94, %r36;
	mul.lo.s32 	%r96, %r95, %r36;
	sub.s32 	%r97, %r94, %r96;
	selp.b32 	%r98, 0, %r92, %p17;
	selp.b32 	%r99, 0, %r95, %p16;
	selp.b32 	%r100, 0, %r97, %p15;
	mul.lo.s32 	%r101, %r38, %r98;
	mad.lo.s32 	%r102, %r39, %r99, %r101;
	mad.lo.s32 	%r103, %r40, %r100, %r102;
	shl.b64 	%rd50, %rd49, 32;
	shr.s64 	%rd51, %rd50, 30;
	add.s64 	%rd52, %rd1, %rd51;
	ld.global.f32 	%f37, [%rd52];
	cvt.s64.s32 	%rd53, %r103;
	add.s64 	%rd54, %rd2, %rd53;
	ld.global.u8 	%rs11, [%rd54];
	setp.eq.s16 	%p18, %rs11, 0;
	mul.f32 	%f38, %f37, %f27;
	selp.f32 	%f39, %f26, %f38, %p18;
	st.shared.f32 	[%r13+8192], %f39;
	max.f32 	%f319, %f319, %f39;
	mov.u32 	%r234, %r16;
$L__BB445_7:
	setp.lt.u32 	%p19, %r11, 3072;
	@%p19 bra 	$L__BB445_10;
	add.s32 	%r237, %r234, 2048;
	cvt.u32.u64 	%r104, %rd15;
	add.s32 	%r236, %r234, %r104;
	cvt.u64.u32 	%rd55, %r234;
	shl.b64 	%rd17, %rd55, 32;
	mul.lo.s64 	%rd84, %rd13, %rd83;
	shl.b32 	%r105, %r234, 2;
	mov.u32 	%r106, shared_buf;
	add.s32 	%r107, %r106, %r105;
	add.s32 	%r235, %r107, 8192;
$L__BB445_9:
	setp.eq.s64 	%p20, %rd28, 1;
	setp.eq.s64 	%p21, %rd27, 1;
	setp.eq.s64 	%p22, %rd26, 1;
	div.s32 	%r108, %r236, %r35;
	mul.lo.s32 	%r109, %r17, %r108;
	add.s32 	%r110, %r236, %r109;
	div.s32 	%r111, %r110, %r36;
	mul.lo.s32 	%r112, %r111, %r36;
	sub.s32 	%r113, %r109, %r112;
	add.s32 	%r114, %r236, %r113;
	selp.b32 	%r115, 0, %r108, %p22;
	selp.b32 	%r116, 0, %r111, %p21;
	selp.b32 	%r117, 0, %r114, %p20;
	mul.lo.s32 	%r118, %r38, %r115;
	mad.lo.s32 	%r119, %r39, %r116, %r118;
	mad.lo.s32 	%r120, %r40, %r117, %r119;
	add.s64 	%rd56, %rd17, %rd84;
	shr.s64 	%rd57, %rd56, 30;
	add.s64 	%rd58, %rd1, %rd57;
	ld.global.f32 	%f40, [%rd58];
	cvt.s64.s32 	%rd59, %r120;
	add.s64 	%rd60, %rd2, %rd59;
	ld.global.u8 	%rs12, [%rd60];
	setp.eq.s16 	%p23, %rs12, 0;
	mul.f32 	%f41, %f40, %f27;
	selp.f32 	%f42, %f26, %f41, %p23;
	st.shared.f32 	[%r235+-8192], %f42;
	max.f32 	%f43, %f319, %f42;
	add.s32 	%r121, %r236, 1024;
	div.s32 	%r122, %r121, %r35;
	mul.lo.s32 	%r123, %r17, %r122;
	add.s32 	%r124, %r121, %r123;
	div.s32 	%r125, %r124, %r36;
	mul.lo.s32 	%r126, %r125, %r36;
	sub.s32 	%r127, %r123, %r126;
	add.s32 	%r128, %r121, %r127;
	selp.b32 	%r129, 0, %r122, %p22;
	selp.b32 	%r130, 0, %r125, %p21;
	selp.b32 	%r131, 0, %r128, %p20;
	mul.lo.s32 	%r132, %r38, %r129;
	mad.lo.s32 	%r133, %r39, %r130, %r132;
	mad.lo.s32 	%r134, %r40, %r131, %r133;
	add.s64 	%rd61, %rd56, 4398046511104;
	shr.s64 	%rd62, %rd61, 30;
	add.s64 	%rd63, %rd1, %rd62;
	ld.global.f32 	%f44, [%rd63];
	cvt.s64.s32 	%rd64, %r134;
	add.s64 	%rd65, %rd2, %rd64;
	ld.global.u8 	%rs13, [%rd65];
	setp.eq.s16 	%p24, %rs13, 0;
	mul.f32 	%f45, %f44, %f27;
	selp.f32 	%f46, %f26, %f45, %p24;
	st.shared.f32 	[%r235+-4096], %f46;
	max.f32 	%f47, %f43, %f46;
	add.s32 	%r135, %r236, 2048;
	div.s32 	%r136, %r135, %r35;
	mul.lo.s32 	%r137, %r17, %r136;
	add.s32 	%r138, %r135, %r137;
	div.s32 	%r139, %r138, %r36;
	mul.lo.s32 	%r140, %r139, %r36;
	sub.s32 	%r141, %r137, %r140;
	add.s32 	%r142, %r135, %r141;
	selp.b32 	%r143, 0, %r136, %p22;
	selp.b32 	%r144, 0, %r139, %p21;
	selp.b32 	%r145, 0, %r142, %p20;
	mul.lo.s32 	%r146, %r38, %r143;
	mad.lo.s32 	%r147, %r39, %r144, %r146;
	mad.lo.s32 	%r148, %r40, %r145, %r147;
	add.s64 	%rd66, %rd56, 8796093022208;
	shr.s64 	%rd67, %rd66, 30;
	add.s64 	%rd68, %rd1, %rd67;
	ld.global.f32 	%f48, [%rd68];
	cvt.s64.s32 	%rd69, %r148;
	add.s64 	%rd70, %rd2, %rd69;
	ld.global.u8 	%rs14, [%rd70];
	setp.eq.s16 	%p25, %rs14, 0;
	mul.f32 	%f49, %f48, %f27;
	selp.f32 	%f50, %f26, %f49, %p25;
	st.shared.f32 	[%r235], %f50;
	max.f32 	%f51, %f47, %f50;
	add.s32 	%r149, %r236, 3072;
	div.s32 	%r150, %r149, %r35;
	mul.lo.s32 	%r151, %r17, %r150;
	add.s32 	%r152, %r149, %r151;
	div.s32 	%r153, %r152, %r36;
	mul.lo.s32 	%r154, %r153, %r36;
	sub.s32 	%r155, %r151, %r154;
	add.s32 	%r156, %r149, %r155;
	selp.b32 	%r157, 0, %r150, %p22;
	selp.b32 	%r158, 0, %r153, %p21;
	selp.b32 	%r159, 0, %r156, %p20;
	mul.lo.s32 	%r160, %r38, %r157;
	mad.lo.s32 	%r161, %r39, %r158, %r160;
	mad.lo.s32 	%r162, %r40, %r159, %r161;
	add.s64 	%rd71, %rd56, 13194139533312;
	shr.s64 	%rd72, %rd71, 30;
	add.s64 	%rd73, %rd1, %rd72;
	ld.global.f32 	%f52, [%rd73];
	cvt.s64.s32 	%rd74, %r162;
	add.s64 	%rd75, %rd2, %rd74;
	ld.global.u8 	%rs15, [%rd75];
	setp.eq.s16 	%p26, %rs15, 0;
	mul.f32 	%f53, %f52, %f27;
	selp.f32 	%f54, %f26, %f53, %p26;
	st.shared.f32 	[%r235+4096], %f54;
	max.f32 	%f319, %f51, %f54;
	add.s32 	%r25, %r237, 4096;
	add.s32 	%r163, %r237, 2048;
	add.s32 	%r236, %r236, 4096;
	add.s64 	%rd84, %rd84, 17592186044416;
	add.s32 	%r235, %r235, 16384;
	setp.lt.s32 	%p27, %r163, %r7;
	mov.u32 	%r237, %r25;
	@%p27 bra 	$L__BB445_9;
$L__BB445_10:
	setp.gt.s32 	%p29, %r52, 15;
	setp.gt.s32 	%p30, %r52, 23;
	setp.gt.s32 	%p31, %r52, 27;
	setp.gt.s32 	%p32, %r52, 29;
	setp.gt.s32 	%p33, %r52, 30;
	mov.b32 	%r165, %f319;
	mov.b32 	%r166, 1;
	mov.b32 	%r187, 31;
	mov.b32 	%r188, -1;
	// begin inline asm
	shfl.sync.down.b32 %r164, %r165, %r166, %r187, %r188;
	// end inline asm
	mov.b32 	%f55, %r164;
	max.f32 	%f56, %f319, %f55;
	selp.f32 	%f57, %f319, %f56, %p33;
	mov.b32 	%r170, %f57;
	mov.b32 	%r171, 2;
	// begin inline asm
	shfl.sync.down.b32 %r169, %r170, %r171, %r187, %r188;
	// end inline asm
	mov.b32 	%f58, %r169;
	max.f32 	%f59, %f57, %f58;
	selp.f32 	%f60, %f57, %f59, %p32;
	mov.b32 	%r175, %f60;
	mov.b32 	%r176, 4;
	// begin inline asm
	shfl.sync.down.b32 %r174, %r175, %r176, %r187, %r188;
	// end inline asm
	mov.b32 	%f61, %r174;
	max.f32 	%f62, %f60, %f61;
	selp.f32 	%f63, %f60, %f62, %p31;
	mov.b32 	%r180, %f63;
	mov.b32 	%r181, 8;
	// begin inline asm
	shfl.sync.down.b32 %r179, %r180, %r181, %r187, %r188;
	// end inline asm
	mov.b32 	%f64, %r179;
	max.f32 	%f11, %f63, %f64;
	selp.f32 	%f320, %f63, %f11, %p30;
	mov.b32 	%r185, %f320;
	mov.b32 	%r186, 16;
	// begin inline asm
	shfl.sync.down.b32 %r184, %r185, %r186, %r187, %r188;
	// end inline asm
	mov.pred 	%p58, 0;
	@%p29 bra 	$L__BB445_13;
	setp.ne.s32 	%p35, %r52, 0;
	mov.b32 	%f65, %r184;
	max.f32 	%f320, %f11, %f65;
	@%p35 bra 	$L__BB445_13;
	st.shared.f32 	[%r9], %f320;
	mov.pred 	%p58, -1;
$L__BB445_13:
	setp.ne.s32 	%p37, %r6, 0;
	bar.sync 	0;
	@%p37 bra 	$L__BB445_15;
	ld.shared.f32 	%f66, [_ZZ14BlockAllReduceI5MaxOpfLi1024EET0_S1_E12temp_storage+36];
	max.f32 	%f67, %f320, %f66;
	ld.shared.f32 	%f68, [_ZZ14BlockAllReduceI5MaxOpfLi1024EET0_S1_E12temp_storage+40];
	max.f32 	%f69, %f67, %f68;
	ld.shared.f32 	%f70, [_ZZ14BlockAllReduceI5MaxOpfLi1024EET0_S1_E12temp_storage+44];
	max.f32 	%f71, %f69, %f70;
	ld.shared.f32 	%f72, [_ZZ14BlockAllReduceI5MaxOpfLi1024EET0_S1_E12temp_storage+48];
	max.f32 	%f73, %f71, %f72;
	ld.shared.f32 	%f74, [_ZZ14BlockAllReduceI5MaxOpfLi1024EET0_S1_E12temp_storage+52];
	max.f32 	%f75, %f73, %f74;
	ld.shared.f32 	%f76, [_ZZ14BlockAllReduceI5MaxOpfLi1024EET0_S1_E12temp_storage+56];
	max.f32 	%f77, %f75, %f76;
	ld.shared.f32 	%f78, [_ZZ14BlockAllReduceI5MaxOpfLi1024EET0_S1_E12temp_storage+60];
	max.f32 	%f79, %f77, %f78;
	ld.shared.f32 	%f80, [_ZZ14BlockAllReduceI5MaxOpfLi1024EET0_S1_E12temp_storage+64];
	max.f32 	%f81, %f79, %f80;
	ld.shared.f32 	%f82, [_ZZ14BlockAllReduceI5MaxOpfLi1024EET0_S1_E12temp_storage+68];
	max.f32 	%f83, %f81, %f82;
	ld.shared.f32 	%f84, [_ZZ14BlockAllReduceI5MaxOpfLi1024EET0_S1_E12temp_storage+72];
	max.f32 	%f85, %f83, %f84;
	ld.shared.f32 	%f86, [_ZZ14BlockAllReduceI5MaxOpfLi1024EET0_S1_E12temp_storage+76];
	max.f32 	%f87, %f85, %f86;
	ld.shared.f32 	%f88, [_ZZ14BlockAllReduceI5MaxOpfLi1024EET0_S1_E12temp_storage+80];
	max.f32 	%f89, %f87, %f88;
	ld.shared.f32 	%f90, [_ZZ14BlockAllReduceI5MaxOpfLi1024EET0_S1_E12temp_storage+84];
	max.f32 	%f91, %f89, %f90;
	ld.shared.f32 	%f92, [_ZZ14BlockAllReduceI5MaxOpfLi1024EET0_S1_E12temp_storage+88];
	max.f32 	%f93, %f91, %f92;
	ld.shared.f32 	%f94, [_ZZ14BlockAllReduceI5MaxOpfLi1024EET0_S1_E12temp_storage+92];
	max.f32 	%f95, %f93, %f94;
	ld.shared.f32 	%f96, [_ZZ14BlockAllReduceI5MaxOpfLi1024EET0_S1_E12temp_storage+96];
	max.f32 	%f97, %f95, %f96;
	ld.shared.f32 	%f98, [_ZZ14BlockAllReduceI5MaxOpfLi1024EET0_S1_E12temp_storage+100];
	max.f32 	%f99, %f97, %f98;
	ld.shared.f32 	%f100, [_ZZ14BlockAllReduceI5MaxOpfLi1024EET0_S1_E12temp_storage+104];
	max.f32 	%f101, %f99, %f100;
	ld.shared.f32 	%f102, [_ZZ14BlockAllReduceI5MaxOpfLi1024EET0_S1_E12temp_storage+108];
	max.f32 	%f103, %f101, %f102;
	ld.shared.f32 	%f104, [_ZZ14BlockAllReduceI5MaxOpfLi1024EET0_S1_E12temp_storage+112];
	max.f32 	%f105, %f103, %f104;
	ld.shared.f32 	%f106, [_ZZ14BlockAllReduceI5MaxOpfLi1024EET0_S1_E12temp_storage+116];
	max.f32 	%f107, %f105, %f106;
	ld.shared.f32 	%f108, [_ZZ14BlockAllReduceI5MaxOpfLi1024EET0_S1_E12temp_storage+120];
	max.f32 	%f109, %f107, %f108;
	ld.shared.f32 	%f110, [_ZZ14BlockAllReduceI5MaxOpfLi1024EET0_S1_E12temp_storage+124];
	max.f32 	%f111, %f109, %f110;
	ld.shared.f32 	%f112, [_ZZ14BlockAllReduceI5MaxOpfLi1024EET0_S1_E12temp_storage+128];
	max.f32 	%f113, %f111, %f112;
	ld.shared.f32 	%f114, [_ZZ14BlockAllReduceI5MaxOpfLi1024EET0_S1_E12temp_storage+132];
	max.f32 	%f115, %f113, %f114;
	ld.shared.f32 	%f116, [_ZZ14BlockAllReduceI5MaxOpfLi1024EET0_S1_E12temp_storage+136];
	max.f32 	%f117, %f115, %f116;
	ld.shared.f32 	%f118, [_ZZ14BlockAllReduceI5MaxOpfLi1024EET0_S1_E12temp_storage+140];
	max.f32 	%f119, %f117, %f118;
	ld.shared.f32 	%f120, [_ZZ14BlockAllReduceI5MaxOpfLi1024EET0_S1_E12temp_storage+144];
	max.f32 	%f121, %f119, %f120;
	ld.shared.f32 	%f122, [_ZZ14BlockAllReduceI5MaxOpfLi1024EET0_S1_E12temp_storage+148];
	max.f32 	%f123, %f121, %f122;
	ld.shared.f32 	%f124, [_ZZ14BlockAllReduceI5MaxOpfLi1024EET0_S1_E12temp_storage+152];
	max.f32 	%f125, %f123, %f124;
	ld.shared.f32 	%f126, [_ZZ14BlockAllReduceI5MaxOpfLi1024EET0_S1_E12temp_storage+156];
	max.f32 	%f127, %f125, %f126;
	st.shared.f32 	[_ZZ14BlockAllReduceI5MaxOpfLi1024EET0_S1_E16result_broadcast], %f127;
$L__BB445_15:
	setp.le.s64 	%p38, %rd36, %rd9;
	bar.sync 	0;
	mov.f32 	%f324, 0f00000000;
	ld.shared.f32 	%f15, [_ZZ14BlockAllReduceI5MaxOpfLi1024EET0_S1_E16result_broadcast];
	@%p38 bra 	$L__BB445_22;
	setp.eq.s64 	%p39, %rd12, 3072;
	mov.f32 	%f324, 0f00000000;
	mov.u32 	%r238, %r6;
	@%p39 bra 	$L__BB445_20;
	setp.eq.s64 	%p40, %rd12, 0;
	ld.shared.f32 	%f131, [%r13];
	sub.f32 	%f132, %f131, %f15;
	fma.rn.f32 	%f133, %f132, 0f3BBB989D, 0f3F000000;
	cvt.sat.f32.f32 	%f134, %f133;
	mov.f32 	%f135, 0f4B400001;
	mov.f32 	%f136, 0f437C0000;
	fma.rm.f32 	%f137, %f134, %f136, %f135;
	add.f32 	%f138, %f137, 0fCB40007F;
	neg.f32 	%f139, %f138;
	fma.rn.f32 	%f140, %f132, 0f3FB8AA3B, %f139;
	fma.rn.f32 	%f141, %f132, 0f32A57060, %f140;
	mov.b32 	%r189, %f137;
	shl.b32 	%r190, %r189, 23;
	mov.b32 	%f142, %r190;
	ex2.approx.ftz.f32 	%f143, %f141;
	mul.f32 	%f144, %f143, %f142;
	st.shared.f32 	[%r13], %f144;
	add.f32 	%f324, %f144, 0f00000000;
	mov.u32 	%r238, %r14;
	@%p40 bra 	$L__BB445_20;
	setp.eq.s64 	%p41, %rd12, 1024;
	ld.shared.f32 	%f145, [%r13+4096];
	sub.f32 	%f146, %f145, %f15;
	fma.rn.f32 	%f147, %f146, 0f3BBB989D, 0f3F000000;
	cvt.sat.f32.f32 	%f148, %f147;
	mov.f32 	%f149, 0f4B400001;
	mov.f32 	%f150, 0f437C0000;
	fma.rm.f32 	%f151, %f148, %f150, %f149;
	add.f32 	%f152, %f151, 0fCB40007F;
	neg.f32 	%f153, %f152;
	fma.rn.f32 	%f154, %f146, 0f3FB8AA3B, %f153;
	fma.rn.f32 	%f155, %f146, 0f32A57060, %f154;
	mov.b32 	%r191, %f151;
	shl.b32 	%r192, %r191, 23;
	mov.b32 	%f156, %r192;
	ex2.approx.ftz.f32 	%f157, %f155;
	mul.f32 	%f158, %f157, %f156;
	st.shared.f32 	[%r13+4096], %f158;
	add.f32 	%f324, %f324, %f158;
	mov.u32 	%r238, %r15;
	@%p41 bra 	$L__BB445_20;
	ld.shared.f32 	%f159, [%r13+8192];
	sub.f32 	%f160, %f159, %f15;
	fma.rn.f32 	%f161, %f160, 0f3BBB989D, 0f3F000000;
	cvt.sat.f32.f32 	%f162, %f161;
	mov.f32 	%f163, 0f4B400001;
	mov.f32 	%f164, 0f437C0000;
	fma.rm.f32 	%f165, %f162, %f164, %f163;
	add.f32 	%f166, %f165, 0fCB40007F;
	neg.f32 	%f167, %f166;
	fma.rn.f32 	%f168, %f160, 0f3FB8AA3B, %f167;
	fma.rn.f32 	%f169, %f160, 0f32A57060, %f168;
	mov.b32 	%r193, %f165;
	shl.b32 	%r194, %r193, 23;
	mov.b32 	%f170, %r194;
	ex2.approx.ftz.f32 	%f171, %f169;
	mul.f32 	%f172, %f171, %f170;
	st.shared.f32 	[%r13+8192], %f172;
	add.f32 	%f324, %f324, %f172;
	mov.u32 	%r238, %r16;
$L__BB445_20:
	setp.lt.u64 	%p42, %rd11, 3072;
	@%p42 bra 	$L__BB445_22;
$L__BB445_21:
	shl.b32 	%r195, %r238, 2;
	mov.u32 	%r196, shared_buf;
	add.s32 	%r197, %r196, %r195;
	ld.shared.f32 	%f173, [%r197];
	sub.f32 	%f174, %f173, %f15;
	fma.rn.f32 	%f175, %f174, 0f3BBB989D, 0f3F000000;
	cvt.sat.f32.f32 	%f176, %f175;
	mov.f32 	%f177, 0f4B400001;
	mov.f32 	%f178, 0f437C0000;
	fma.rm.f32 	%f179, %f176, %f178, %f177;
	add.f32 	%f180, %f179, 0fCB40007F;
	neg.f32 	%f181, %f180;
	fma.rn.f32 	%f182, %f174, 0f3FB8AA3B, %f181;
	fma.rn.f32 	%f183, %f174, 0f32A57060, %f182;
	mov.b32 	%r198, %f179;
	shl.b32 	%r199, %r198, 23;
	mov.b32 	%f184, %r199;
	ex2.approx.ftz.f32 	%f185, %f183;
	mul.f32 	%f186, %f185, %f184;
	st.shared.f32 	[%r197], %f186;
	add.f32 	%f187, %f324, %f186;
	ld.shared.f32 	%f188, [%r197+4096];
	sub.f32 	%f189, %f188, %f15;
	fma.rn.f32 	%f190, %f189, 0f3BBB989D, 0f3F000000;
	cvt.sat.f32.f32 	%f191, %f190;
	fma.rm.f32 	%f192, %f191, %f178, %f177;
	add.f32 	%f193, %f192, 0fCB40007F;
	neg.f32 	%f194, %f193;
	fma.rn.f32 	%f195, %f189, 0f3FB8AA3B, %f194;
	fma.rn.f32 	%f196, %f189, 0f32A57060, %f195;
	mov.b32 	%r200, %f192;
	shl.b32 	%r201, %r200, 23;
	mov.b32 	%f197, %r201;
	ex2.approx.ftz.f32 	%f198, %f196;
	mul.f32 	%f199, %f198, %f197;
	st.shared.f32 	[%r197+4096], %f199;
	add.f32 	%f200, %f187, %f199;
	ld.shared.f32 	%f201, [%r197+8192];
	sub.f32 	%f202, %f201, %f15;
	fma.rn.f32 	%f203, %f202, 0f3BBB989D, 0f3F000000;
	cvt.sat.f32.f32 	%f204, %f203;
	fma.rm.f32 	%f205, %f204, %f178, %f177;
	add.f32 	%f206, %f205, 0fCB40007F;
	neg.f32 	%f207, %f206;
	fma.rn.f32 	%f208, %f202, 0f3FB8AA3B, %f207;
	fma.rn.f32 	%f209, %f202, 0f32A57060, %f208;
	mov.b32 	%r202, %f205;
	shl.b32 	%r203, %r202, 23;
	mov.b32 	%f210, %r203;
	ex2.approx.ftz.f32 	%f211, %f209;
	mul.f32 	%f212, %f211, %f210;
	st.shared.f32 	[%r197+8192], %f212;
	add.f32 	%f213, %f200, %f212;
	ld.shared.f32 	%f214, [%r197+12288];
	sub.f32 	%f215, %f214, %f15;
	fma.rn.f32 	%f216, %f215, 0f3BBB989D, 0f3F000000;
	cvt.sat.f32.f32 	%f217, %f216;
	fma.rm.f32 	%f218, %f217, %f178, %f177;
	add.f32 	%f219, %f218, 0fCB40007F;
	neg.f32 	%f220, %f219;
	fma.rn.f32 	%f221, %f215, 0f3FB8AA3B, %f220;
	fma.rn.f32 	%f222, %f215, 0f32A57060, %f221;
	mov.b32 	%r204, %f218;
	shl.b32 	%r205, %r204, 23;
	mov.b32 	%f223, %r205;
	ex2.approx.ftz.f32 	%f224, %f222;
	mul.f32 	%f225, %f224, %f223;
	st.shared.f32 	[%r197+12288], %f225;
	add.f32 	%f324, %f213, %f225;
	add.s32 	%r238, %r238, 4096;
	cvt.u64.u32 	%rd76, %r238;
	setp.gt.u64 	%p43, %rd36, %rd76;
	@%p43 bra 	$L__BB445_21;
$L__BB445_22:
	mov.b32 	%r207, %f324;
	mov.b32 	%r208, 1;
	mov.b32 	%r229, 31;
	mov.b32 	%r230, -1;
	// begin inline asm
	shfl.sync.down.b32 %r206, %r207, %r208, %r229, %r230;
	// end inline asm
	mov.b32 	%f226, %r206;
	add.f32 	%f227, %f324, %f226;
	selp.f32 	%f228, %f324, %f227, %p33;
	mov.b32 	%r212, %f228;
	mov.b32 	%r213, 2;
	// begin inline asm
	shfl.sync.down.b32 %r211, %r212, %r213, %r229, %r230;
	// end inline asm
	mov.b32 	%f229, %r211;
	add.f32 	%f230, %f228, %f229;
	selp.f32 	%f231, %f228, %f230, %p32;
	mov.b32 	%r217, %f231;
	mov.b32 	%r218, 4;
	// begin inline asm
	shfl.sync.down.b32 %r216, %r217, %r218, %r229, %r230;
	// end inline asm
	mov.b32 	%f232, %r216;
	add.f32 	%f233, %f231, %f232;
	selp.f32 	%f234, %f231, %f233, %p31;
	mov.b32 	%r222, %f234;
	mov.b32 	%r223, 8;
	// begin inline asm
	shfl.sync.down.b32 %r221, %r222, %r223, %r229, %r230;
	// end inline asm
	mov.b32 	%f235, %r221;
	add.f32 	%f236, %f234, %f235;
	selp.f32 	%f237, %f234, %f236, %p30;
	mov.b32 	%r227, %f237;
	mov.b32 	%r228, 16;
	// begin inline asm
	shfl.sync.down.b32 %r226, %r227, %r228, %r229, %r230;
	// end inline asm
	mov.b32 	%f238, %r226;
	add.f32 	%f239, %f237, %f238;
	selp.f32 	%f24, %f237, %f239, %p29;
	not.pred 	%p49, %p58;
	@%p49 bra 	$L__BB445_24;
	st.shared.f32 	[%r10], %f24;
$L__BB445_24:
	setp.ne.s32 	%p50, %r6, 0;
	bar.sync 	0;
	@%p50 bra 	$L__BB445_26;
	ld.shared.f32 	%f240, [_ZZ14BlockAllReduceI5SumOpfLi1024EET0_S1_E12temp_storage+36];
	add.f32 	%f241, %f24, %f240;
	ld.shared.f32 	%f242, [_ZZ14BlockAllReduceI5SumOpfLi1024EET0_S1_E12temp_storage+40];
	add.f32 	%f243, %f241, %f242;
	ld.shared.f32 	%f244, [_ZZ14BlockAllReduceI5SumOpfLi1024EET0_S1_E12temp_storage+44];
	add.f32 	%f245, %f243, %f244;
	ld.shared.f32 	%f246, [_ZZ14BlockAllReduceI5SumOpfLi1024EET0_S1_E12temp_storage+48];
	add.f32 	%f247, %f245, %f246;
	ld.shared.f32 	%f248, [_ZZ14BlockAllReduceI5SumOpfLi1024EET0_S1_E12temp_storage+52];
	add.f32 	%f249, %f247, %f248;
	ld.shared.f32 	%f250, [_ZZ14BlockAllReduceI5SumOpfLi1024EET0_S1_E12temp_storage+56];
	add.f32 	%f251, %f249, %f250;
	ld.shared.f32 	%f252, [_ZZ14BlockAllReduceI5SumOpfLi1024EET0_S1_E12temp_storage+60];
	add.f32 	%f253, %f251, %f252;
	ld.shared.f32 	%f254, [_ZZ14BlockAllReduceI5SumOpfLi1024EET0_S1_E12temp_storage+64];
	add.f32 	%f255, %f253, %f254;
	ld.shared.f32 	%f256, [_ZZ14BlockAllReduceI5SumOpfLi1024EET0_S1_E12temp_storage+68];
	add.f32 	%f257, %f255, %f256;
	ld.shared.f32 	%f258, [_ZZ14BlockAllReduceI5SumOpfLi1024EET0_S1_E12temp_storage+72];
	add.f32 	%f259, %f257, %f258;
	ld.shared.f32 	%f260, [_ZZ14BlockAllReduceI5SumOpfLi1024EET0_S1_E12temp_storage+76];
	add.f32 	%f261, %f259, %f260;
	ld.shared.f32 	%f262, [_ZZ14BlockAllReduceI5SumOpfLi1024EET0_S1_E12temp_storage+80];
	add.f32 	%f263, %f261, %f262;
	ld.shared.f32 	%f264, [_ZZ14BlockAllReduceI5SumOpfLi1024EET0_S1_E12temp_storage+84];
	add.f32 	%f265, %f263, %f264;
	ld.shared.f32 	%f266, [_ZZ14BlockAllReduceI5SumOpfLi1024EET0_S1_E12temp_storage+88];
	add.f32 	%f267, %f265, %f266;
	ld.shared.f32 	%f268, [_ZZ14BlockAllReduceI5SumOpfLi1024EET0_S1_E12temp_storage+92];
	add.f32 	%f269, %f267, %f268;
	ld.shared.f32 	%f270, [_ZZ14BlockAllReduceI5SumOpfLi1024EET0_S1_E12temp_storage+96];
	add.f32 	%f271, %f269, %f270;
	ld.shared.f32 	%f272, [_ZZ14BlockAllReduceI5SumOpfLi1024EET0_S1_E12temp_storage+100];
	add.f32 	%f273, %f271, %f272;
	ld.shared.f32 	%f274, [_ZZ14BlockAllReduceI5SumOpfLi1024EET0_S1_E12temp_storage+104];
	add.f32 	%f275, %f273, %f274;
	ld.shared.f32 	%f276, [_ZZ14BlockAllReduceI5SumOpfLi1024EET0_S1_E12temp_storage+108];
	add.f32 	%f277, %f275, %f276;
	ld.shared.f32 	%f278, [_ZZ14BlockAllReduceI5SumOpfLi1024EET0_S1_E12temp_storage+112];
	add.f32 	%f279, %f277, %f278;
	ld.shared.f32 	%f280, [_ZZ14BlockAllReduceI5SumOpfLi1024EET0_S1_E12temp_storage+116];
	add.f32 	%f281, %f279, %f280;
	ld.shared.f32 	%f282, [_ZZ14BlockAllReduceI5SumOpfLi1024EET0_S1_E12temp_storage+120];
	add.f32 	%f283, %f281, %f282;
	ld.shared.f32 	%f284, [_ZZ14BlockAllReduceI5SumOpfLi1024EET0_S1_E12temp_storage+124];
	add.f32 	%f285, %f283, %f284;
	ld.shared.f32 	%f286, [_ZZ14BlockAllReduceI5SumOpfLi1024EET0_S1_E12temp_storage+128];
	add.f32 	%f287, %f285, %f286;
	ld.shared.f32 	%f288, [_ZZ14BlockAllReduceI5SumOpfLi1024EET0_S1_E12temp_storage+132];
	add.f32 	%f289, %f287, %f288;
	ld.shared.f32 	%f290, [_ZZ14BlockAllReduceI5SumOpfLi1024EET0_S1_E12temp_storage+136];
	add.f32 	%f291, %f289, %f290;
	ld.shared.f32 	%f292, [_ZZ14BlockAllReduceI5SumOpfLi1024EET0_S1_E12temp_storage+140];
	add.f32 	%f293, %f291, %f292;
	ld.shared.f32 	%f294, [_ZZ14BlockAllReduceI5SumOpfLi1024EET0_S1_E12temp_storage+144];
	add.f32 	%f295, %f293, %f294;
	ld.shared.f32 	%f296, [_ZZ14BlockAllReduceI5SumOpfLi1024EET0_S1_E12temp_storage+148];
	add.f32 	%f297, %f295, %f296;
	ld.shared.f32 	%f298, [_ZZ14BlockAllReduceI5SumOpfLi1024EET0_S1_E12temp_storage+152];
	add.f32 	%f299, %f297, %f298;
	ld.shared.f32 	%f300, [_ZZ14BlockAllReduceI5SumOpfLi1024EET0_S1_E12temp_storage+156];
	add.f32 	%f301, %f299, %f300;
	st.shared.f32 	[_ZZ14BlockAllReduceI5SumOpfLi1024EET0_S1_E16result_broadcast], %f301;
$L__BB445_26:
	setp.ge.s32 	%p51, %r6, %r7;
	bar.sync 	0;
	ld.shared.f32 	%f25, [_ZZ14BlockAllReduceI5SumOpfLi1024EET0_S1_E16result_broadcast];
	@%p51 bra 	$L__BB445_33;
	setp.eq.s32 	%p52, %r12, 0;
	mul.lo.s64 	%rd21, %rd83, %rd34;
	mov.u32 	%r240, %r6;
	@%p52 bra 	$L__BB445_31;
	setp.eq.s32 	%p53, %r12, 1;
	ld.shared.f32 	%f302, [%r13];
	div.rn.f32 	%f303, %f302, %f25;
	add.s64 	%rd77, %rd21, %rd9;
	shl.b64 	%rd78, %rd77, 2;
	add.s64 	%rd22, %rd4, %rd78;
	st.global.f32 	[%rd22], %f303;
	mov.u32 	%r240, %r14;
	@%p53 bra 	$L__BB445_31;
	setp.eq.s32 	%p54, %r12, 2;
	ld.shared.f32 	%f304, [%r13+4096];
	div.rn.f32 	%f305, %f304, %f25;
	st.global.f32 	[%rd22+4096], %f305;
	mov.u32 	%r240, %r15;
	@%p54 bra 	$L__BB445_31;
	ld.shared.f32 	%f306, [%r13+8192];
	div.rn.f32 	%f307, %f306, %f25;
	st.global.f32 	[%rd22+8192], %f307;
	mov.u32 	%r240, %r16;
$L__BB445_31:
	setp.lt.u32 	%p55, %r11, 3072;
	@%p55 bra 	$L__BB445_33;
$L__BB445_32:
	shl.b32 	%r231, %r240, 2;
	mov.u32 	%r232, shared_buf;
	add.s32 	%r233, %r232, %r231;
	ld.shared.f32 	%f308, [%r233];
	div.rn.f32 	%f309, %f308, %f25;
	cvt.u64.u32 	%rd79, %r240;
	add.s64 	%rd80, %rd21, %rd79;
	shl.b64 	%rd81, %rd80, 2;
	add.s64 	%rd82, %rd4, %rd81;
	st.global.f32 	[%rd82], %f309;
	ld.shared.f32 	%f310, [%r233+4096];
	div.rn.f32 	%f311, %f310, %f25;
	st.global.f32 	[%rd82+4096], %f311;
	ld.shared.f32 	%f312, [%r233+8192];
	div.rn.f32 	%f313, %f312, %f25;
	st.global.f32 	[%rd82+8192], %f313;
	ld.shared.f32 	%f314, [%r233+12288];
	div.rn.f32 	%f315, %f314, %f25;
	st.global.f32 	[%rd82+12288], %f315;
	add.s32 	%r240, %r240, 4096;
	setp.lt.s32 	%p56, %r240, %r7;
	@%p56 bra 	$L__BB445_32;
$L__BB445_33:
	add.s64 	%rd83, %rd83, %rd10;
	setp.lt.s64 	%p57, %rd83, %rd35;
	@%p57 bra 	$L__BB445_2;
$L__BB445_34:
	ret;

}
	// .globl	_Z20SoftmaxBlockSMemImplI22BroadcastScaleMaskLoadIffbLm3EiE11DirectStoreIffEfLi1ELi512EL9Algorithm0EEvT_T0_ll
.visible .entry _Z20SoftmaxBlockSMemImplI22BroadcastScaleMaskLoadIffbLm3EiE11DirectStoreIffEfLi1ELi512EL9Algorithm0EEvT_T0_ll(
	.param .align 8 .b8 _Z20SoftmaxBlockSMemImplI22BroadcastScaleMaskLoadIffbLm3EiE11DirectStoreIffEfLi1ELi512EL9Algorithm0EEvT_T0_ll_param_0[112],
	.param .align 8 .b8 _Z20SoftmaxBlockSMemImplI22BroadcastScaleMaskLoadIffbLm3EiE11DirectStoreIffEfLi1ELi512EL9Algorithm0EEvT_T0_ll_param_1[16],
	.param .u64 _Z20SoftmaxBlockSMemImplI22BroadcastScaleMaskLoadIffbLm3EiE11DirectStoreIffEfLi1ELi512EL9Algorithm0EEvT_T0_ll_param_2,
	.param .u64 _Z20SoftmaxBlockSMemImplI22BroadcastScaleMaskLoadIffbLm3EiE11DirectStoreIffEfLi1ELi512EL9Algorithm0EEvT_T0_ll_param_3
)
{
	.reg .pred 	%p<59>;
	.reg .b16 	%rs<16>;
	.reg .b32 	%r<242>;
	.reg .b32 	%f<261>;
	.reg .b64 	%rd<85>;

	ld.param.u64 	%rd34, [_Z20SoftmaxBlockSMemImplI22BroadcastScaleMaskLoadIffbLm3EiE11DirectStoreIffEfLi1ELi512EL9Algorithm0EEvT_T0_ll_param_1+8];
	ld.param.v2.f32 	{%f26, %f27}, [_Z20SoftmaxBlockSMemImplI22BroadcastScaleMaskLoadIffbLm3EiE11DirectStoreIffEfLi1ELi512EL9Algorithm0EEvT_T0_ll_param_0+104];
	ld.param.u64 	%rd32, [_Z20SoftmaxBlockSMemImplI22BroadcastScaleMaskLoadIffbLm3EiE11DirectStoreIffEfLi1ELi512EL9Algorithm0EEvT_T0_ll_param_0+96];
	ld.param.u32 	%r40, [_Z20SoftmaxBlockSMemImplI22BroadcastScaleMaskLoadIffbLm3EiE11DirectStoreIffEfLi1ELi512EL9Algorithm0EEvT_T0_ll_param_0+80];
	ld.param.v2.u32 	{%r38, %r39}, [_Z20SoftmaxBlockSMemImplI22BroadcastScaleMaskLoadIffbLm3EiE11DirectStoreIffEfLi1ELi512EL9Algorithm0EEvT_T0_ll_param_0+72];
	ld.param.v2.u32 	{%r35, %r36}, [_Z20SoftmaxBlockSMemImplI22BroadcastScaleMaskLoadIffbLm3EiE11DirectStoreIffEfLi1ELi512EL9Algorithm0EEvT_T0_ll_param_0+48];
	ld.param.u64 	%rd28, [_Z20SoftmaxBlockSMemImplI22BroadcastScaleMaskLoadIffbLm3EiE11DirectStoreIffEfLi1ELi512EL9Algorithm0EEvT_T0_ll_param_0+32];
	ld.param.u64 	%rd27, [_Z20SoftmaxBlockSMemImplI22BroadcastScaleMaskLoadIffbLm3EiE11DirectStoreIffEfLi1ELi512EL9Algorithm0EEvT_T0_ll_param_0+24];
	ld.param.u64 	%rd26, [_Z20SoftmaxBlockSMemImplI22BroadcastScaleMaskLoadIffbLm3EiE11DirectStoreIffEfLi1ELi512EL9Algorithm0EEvT_T0_ll_param_0+16];
	ld.param.u64 	%rd33, [_Z20SoftmaxBlockSMemImplI22BroadcastScaleMaskLoadIffbLm3EiE11DirectStoreIffEfLi1ELi512EL9Algorithm0EEvT_T0_ll_param_1];
	ld.param.u64 	%rd25, [_Z20SoftmaxBlockSMemImplI22BroadcastScaleMaskLoadIffbLm3EiE11DirectStoreIffEfLi1ELi512EL9Algorithm0EEvT_T0_ll_param_0+8];
	ld.param.u64 	%rd24, [_Z20SoftmaxBlockSMemImplI22BroadcastScaleMaskLoadIffbLm3EiE11DirectStoreIffEfLi1ELi512EL9Algorithm0EEvT_T0_ll_param_0];
	ld.param.u64 	%rd35, [_Z20SoftmaxBlockSMemImplI22BroadcastScaleMaskLoadIffbLm3EiE11DirectStoreIffEfLi1ELi512EL9Algorithm0EEvT_T0_ll_param_2];
	ld.param.u64 	%rd36, [_Z20SoftmaxBlockSMemImplI22BroadcastScaleMaskLoadIffbLm3EiE11DirectStoreIffEfLi1ELi512EL9Algorithm0EEvT_T0_ll_param_3];
	cvta.to.global.u64 	%rd1, %rd24;
	cvta.to.global.u64 	%rd2, %rd25;
	cvta.to.global.u64 	%rd4, %rd33;
	mov.u32 	%r6, %tid.x;
	cvt.u32.u64 	%r7, %rd36;
	mov.u32 	%r51, %ctaid.x;
	cvt.u64.u32 	%rd83, %r51;
	setp.le.s64 	%p2, %rd35, %rd83;
	@%p2 bra 	$L__BB446_34;
	// begin inline asm
	mov.u32 %r52, %laneid;
	// end inline asm
	shr.u32 	%r53, %r6, 3;
	and.b32  	%r54, %r53, 124;
	mov.u32 	%r55, _ZZ14BlockAllReduceI5MaxOpfLi512EET0_S1_E12temp_storage;
	add.s32 	%r56, %r55, %r54;
	add.s32 	%r9, %r56, 16;
	cvt.u64.u32 	%rd9, %r6;
	mov.u32 	%r57, _ZZ14BlockAllReduceI5SumOpfLi512EET0_S1_E12temp_storage;
	add.s32 	%r58, %r57, %r54;
	add.s32 	%r10, %r58, 16;
	mov.u32 	%r59, %nctaid.x;
	cvt.u64.u32 	%rd10, %r59;
	not.b32 	%r60, %r6;
	add.s32 	%r11, %r60, %r7;
	shr.u32 	%r61, %r11, 9;
	add.s32 	%r62, %r61, 1;
	not.b64 	%rd37, %rd9;
	add.s64 	%rd11, %rd36, %rd37;
	and.b32  	%r12, %r62, 3;
	shl.b32 	%r63, %r6, 2;
	mov.u32 	%r64, shared_buf;
	add.s32 	%r13, %r64, %r63;
	add.s32 	%r14, %r6, 512;
	or.b32  	%r15, %r6, 1024;
	add.s32 	%r16, %r6, 1536;
	and.b64  	%rd12, %rd11, 1536;
	neg.s32 	%r17, %r35;
	shl.b64 	%rd13, %rd32, 32;
$L__BB446_2:
	setp.ge.s32 	%p3, %r6, %r7;
	mov.f32 	%f255, 0fFF800000;
	@%p3 bra 	$L__BB446_10;
	setp.eq.s32 	%p4, %r12, 0;
	mul.lo.s64 	%rd15, %rd32, %rd83;
	mov.f32 	%f255, 0fFF800000;
	mov.u32 	%r234, %r6;
	@%p4 bra 	$L__BB446_7;
	setp.eq.s32 	%p5, %r12, 1;
	setp.eq.s64 	%p6, %rd28, 1;
	setp.eq.s64 	%p7, %rd27, 1;
	setp.eq.s64 	%p8, %rd26, 1;
	add.s64 	%rd16, %rd15, %rd9;
	cvt.u32.u64 	%r65, %rd16;
	div.s32 	%r66, %r65, %r35;
	mul.lo.s32 	%r67, %r66, %r35;
	sub.s32 	%r68, %r65, %r67;
	div.s32 	%r69, %r68, %r36;
	mul.lo.s32 	%r70, %r69, %r36;
	sub.s32 	%r71, %r68, %r70;
	selp.b32 	%r72, 0, %r66, %p8;
	selp.b32 	%r73, 0, %r69, %p7;
	selp.b32 	%r74, 0, %r71, %p6;
	mul.lo.s32 	%r75, %r38, %r72;
	mad.lo.s32 	%r76, %r39, %r73, %r75;
	mad.lo.s32 	%r77, %r40, %r74, %r76;
	shl.b64 	%rd38, %rd16, 32;
	shr.s64 	%rd39, %rd38, 30;
	add.s64 	%rd40, %rd1, %rd39;
	ld.global.f32 	%f31, [%rd40];
	cvt.s64.s32 	%rd41, %r77;
	add.s64 	%rd42, %rd2, %rd41;
	ld.global.u8 	%rs9, [%rd42];
	setp.eq.s16 	%p9, %rs9, 0;
	mul.f32 	%f32, %f31, %f27;
	selp.f32 	%f33, %f26, %f32, %p9;
	st.shared.f32 	[%r13], %f33;
	max.f32 	%f255, %f33, 0fFF800000;
	mov.u32 	%r234, %r14;
	@%p5 bra 	$L__BB446_7;
	setp.eq.s32 	%p10, %r12, 2;
	add.s64 	%rd43, %rd16, 512;
	cvt.u32.u64 	%r78, %rd43;
	div.s32 	%r79, %r78, %r35;
	mul.lo.s32 	%r80, %r79, %r35;
	sub.s32 	%r81, %r78, %r80;
	div.s32 	%r82, %r81, %r36;
	mul.lo.s32 	%r83, %r82, %r36;
	sub.s32 	%r84, %r81, %r83;
	selp.b32 	%r85, 0, %r79, %p8;
	selp.b32 	%r86, 0, %r82, %p7;
	selp.b32 	%r87, 0, %r84, %p6;
	mul.lo.s32 	%r88, %r38, %r85;
	mad.lo.s32 	%r89, %r39, %r86, %r88;
	mad.lo.s32 	%r90, %r40, %r87, %r89;
	shl.b64 	%rd44, %rd43, 32;
	shr.s64 	%rd45, %rd44, 30;
	add.s64 	%rd46, %rd1, %rd45;
	ld.global.f32 	%f34, [%rd46];
	cvt.s64.s32 	%rd47, %r90;
	add.s64 	%rd48, %rd2, %rd47;
	ld.global.u8 	%rs10, [%rd48];
	setp.eq.s16 	%p14, %rs10, 0;
	mul.f32 	%f35, %f34, %f27;
	selp.f32 	%f36, %f26, %f35, %p14;
	st.shared.f32 	[%r13+2048], %f36;
	max.f32 	%f255, %f255, %f36;
	mov.u32 	%r234, %r15;
	@%p10 bra 	$L__BB446_7;
	setp.eq.s64 	%p15, %rd28, 1;
	setp.eq.s64 	%p16, %rd27, 1;
	setp.eq.s64 	%p17, %rd26, 1;
	add.s64 	%rd49, %rd16, 1024;
	cvt.u32.u64 	%r91, %rd49;
	div.s32 	%r92, %r91, %r35;
	mul.lo.s32 	%r93, %r92, %r35;
	sub.s32 	%r94, %r91, %r93;
	div.s32 	%r95, %r94, %r36;
	mul.lo.s32 	%r96, %r95, %r36;
	sub.s32 	%r97, %r94, %r96;
	selp.b32 	%r98, 0, %r92, %p17;
	selp.b32 	%r99, 0, %r95, %p16;
	selp.b32 	%r100, 0, %r97, %p15;
	mul.lo.s32 	%r101, %r38, %r98;
	mad.lo.s32 	%r102, %r39, %r99, %r101;
	mad.lo.s32 	%r103, %r40, %r100, %r102;
	shl.b64 	%rd50, %rd49, 32;
	shr.s64 	%rd51, %rd50, 30;
	add.s64 	%rd52, %rd1, %rd51;
	ld.global.f32 	%f37, [%rd52];
	cvt.s64.s32 	%rd53, %r103;
	add.s64 	%rd54, %rd2, %rd53;
	ld.global.u8 	%rs11, [%rd54];
	setp.eq.s16 	%p18, %rs11, 0;
	mul.f32 	%f38, %f37, %f27;
	selp.f32 	%f39, %f26, %f38, %p18;
	st.shared.f32 	[%r13+4096], %f39;
	max.f32 	%f255, %f255, %f39;
	mov.u32 	%r234, %r16;
$L__BB446_7:
	setp.lt.u32 	%p19, %r11, 1536;
	@%p19 bra 	$L__BB446_10;
	add.s32 	%r237, %r234, 1024;
	cvt.u32.u64 	%r104, %rd15;
	add.s32 	%r236, %r234, %r104;
	cvt.u64.u32 	%rd55, %r234;
	shl.b64 	%rd17, %rd55, 32;
	mul.lo.s64 	%rd84, %rd13, %rd83;
	shl.b32 	%r105, %r234, 2;
	mov.u32 	%r106, shared_buf;
	add.s32 	%r107, %r106, %r105;
	add.s32 	%r235, %r107, 4096;
$L__BB446_9:
	setp.eq.s64 	%p20, %rd28, 1;
	setp.eq.s64 	%p21, %rd27, 1;
	setp.eq.s64 	%p22, %rd26, 1;
	div.s32 	%r108, %r236, %r35;
	mul.lo.s32 	%r109, %r17, %r108;
	add.s32 	%r110, %r236, %r109;
	div.s32 	%r111, %r110, %r36;
	mul.lo.s32 	%r112, %r111, %r36;
	sub.s32 	%r113, %r109, %r112;
	add.s32 	%r114, %r236, %r113;
	selp.b32 	%r115, 0, %r108, %p22;
	selp.b32 	%r116, 0, %r111, %p21;
	selp.b32 	%r117, 0, %r114, %p20;
	mul.lo.s32 	%r118, %r38, %r115;
	mad.lo.s32 	%r119, %r39, %r116, %r118;
	mad.lo.s32 	%r120, %r40, %r117, %r119;
	add.s64 	%rd56, %rd17, %rd84;
	shr.s64 	%rd57, %rd56, 30;
	add.s64 	%rd58, %rd1, %rd57;
	ld.global.f32 	%f40, [%rd58];
	cvt.s64.s32 	%rd59, %r120;
	add.s64 	%rd60, %rd2, %rd59;
	ld.global.u8 	%rs12, [%rd60];
	setp.eq.s16 	%p23, %rs12, 0;
	mul.f32 	%f41, %f40, %f27;
	selp.f32 	%f42, %f26, %f41, %p23;
	st.shared.f32 	[%r235+-4096], %f42;
	max.f32 	%f43, %f255, %f42;
	add.s32 	%r121, %r236, 512;
	div.s32 	%r122, %r121, %r35;
	mul.lo.s32 	%r123, %r17, %r122;
	add.s32 	%r124, %r121, %r123;
	div.s32 	%r125, %r124, %r36;
	mul.lo.s32 	%r126, %r125, %r36;
	sub.s32 	%r127, %r123, %r126;
	add.s32 	%r128, %r121, %r127;
	selp.b32 	%r129, 0, %r122, %p22;
	selp.b32 	%r130, 0, %r125, %p21;
	selp.b32 	%r131, 0, %r128, %p20;
	mul.lo.s32 	%r132, %r38, %r129;
	mad.lo.s32 	%r133, %r39, %r130, %r132;
	mad.lo.s32 	%r134, %r40, %r131, %r133;
	add.s64 	%rd61, %rd56, 2199023255552;
	shr.s64 	%rd62, %rd61, 30;
	add.s64 	%rd63, %rd1, %rd62;
	ld.global.f32 	%f44, [%rd63];
	cvt.s64.s32 	%rd64, %r134;
	add.s64 	%rd65, %rd2, %rd64;
	ld.global.u8 	%rs13, [%rd65];
	setp.eq.s16 	%p24, %rs13, 0;
	mul.f32 	%f45, %f44, %f27;
	selp.f32 	%f46, %f26, %f45, %p24;
	st.shared.f32 	[%r235+-2048], %f46;
	max.f32 	%f47, %f43, %f46;
	add.s32 	%r135, %r236, 1024;
	div.s32 	%r136, %r135, %r35;
	mul.lo.s32 	%r137, %r17, %r136;
	add.s32 	%r138, %r135, %r137;
	div.s32 	%r139, %r138, %r36;
	mul.lo.s32 	%r140, %r139, %r36;
	sub.s32 	%r141, %r137, %r140;
	add.s32 	%r142, %r135, %r141;
	selp.b32 	%r143, 0, %r136, %p22;
	selp.b32 	%r144, 0, %r139, %p21;
	selp.b32 	%r145, 0, %r142, %p20;
	mul.lo.s32 	%r146, %r38, %r143;
	mad.lo.s32 	%r147, %r39, %r144, %r146;
	mad.lo.s32 	%r148, %r40, %r145, %r147;
	add.s64 	%rd66, %rd56, 4398046511104;
	shr.s64 	%rd67, %rd66, 30;
	add.s64 	%rd68, %rd1, %rd67;
	ld.global.f32 	%f48, [%rd68];
	cvt.s64.s32 	%rd69, %r148;
	add.s64 	%rd70, %rd2, %rd69;
	ld.global.u8 	%rs14, [%rd70];
	setp.eq.s16 	%p25, %rs14, 0;
	mul.f32 	%f49, %f48, %f27;
	selp.f32 	%f50, %f26, %f49, %p25;
	st.shared.f32 	[%r235], %f50;
	max.f32 	%f51, %f47, %f50;
	add.s32 	%r149, %r236, 1536;
	div.s32 	%r150, %r149, %r35;
	mul.lo.s32 	%r151, %r17, %r150;
	add.s32 	%r152, %r149, %r151;
	div.s32 	%r153, %r152, %r36;
	mul.lo.s32 	%r154, %r153, %r36;
	sub.s32 	%r155, %r151, %r154;
	add.s32 	%r156, %r149, %r155;
	selp.b32 	%r157, 0, %r150, %p22;
	selp.b32 	%r158, 0, %r153, %p21;
	selp.b32 	%r159, 0, %r156, %p20;
	mul.lo.s32 	%r160, %r38, %r157;
	mad.lo.s32 	%r161, %r39, %r158, %r160;
	mad.lo.s32 	%r162, %r40, %r159, %r161;
	add.s64 	%rd71, %rd56, 6597069766656;
	shr.s64 	%rd72, %rd71, 30;
	add.s64 	%rd73, %rd1, %rd72;
	ld.global.f32 	%f52, [%rd73];
	cvt.s64.s32 	%rd74, %r162;
	add.s64 	%rd75, %rd2, %rd74;
	ld.global.u8 	%rs15, [%rd75];
	setp.eq.s16 	%p26, %rs15, 0;
	mul.f32 	%f53, %f52, %f27;
	selp.f32 	%f54, %f26, %f53, %p26;
	st.shared.f32 	[%r235+2048], %f54;
	max.f32 	%f255, %f51, %f54;
	add.s32 	%r25, %r237, 2048;
	add.s32 	%r163, %r237, 1024;
	add.s32 	%r236, %r236, 2048;
	add.s64 	%rd84, %rd84, 8796093022208;
	add.s32 	%r235, %r235, 8192;
	setp.lt.s32 	%p27, %r163, %r7;
	mov.u32 	%r237, %r25;
	@%p27 bra 	$L__BB446_9;
$L__BB446_10:
	setp.gt.s32 	%p29, %r52, 15;
	setp.gt.s32 	%p30, %r52, 23;
	setp.gt.s32 	%p31, %r52, 27;
	setp.gt.s32 	%p32, %r52, 29;
	setp.gt.s32 	%p33, %r52, 30;
	mov.b32 	%r165, %f255;
	mov.b32 	%r166, 1;
	mov.b32 	%r187, 31;
	mov.b32 	%r188, -1;
	// begin inline asm
	shfl.sync.down.b32 %r164, %r165, %r166, %r187, %r188;
	// end inline asm
	mov.b32 	%f55, %r164;
	max.f32 	%f56, %f255, %f55;
	selp.f32 	%f57, %f255, %f56, %p33;
	mov.b32 	%r170, %f57;
	mov.b32 	%r171, 2;
	// begin inline asm
	shfl.sync.down.b32 %r169, %r170, %r171, %r187, %r188;
	// end inline asm
	mov.b32 	%f58, %r169;
	max.f32 	%f59, %f57, %f58;
	selp.f32 	%f60, %f57, %f59, %p32;
	mov.b32 	%r175, %f60;
	mov.b32 	%r176, 4;
	// begin inline asm
	shfl.sync.down.b32 %r174, %r175, %r176, %r187, %r188;
	// end inline asm
	mov.b32 	%f61, %r174;
	max.f32 	%f62, %f60, %f61;
	selp.f32 	%f63, %f60, %f62, %p31;
	mov.b32 	%r180, %f63;
	mov.b32 	%r181, 8;
	// begin inline asm
	shfl.sync.down.b32 %r179, %r180, %r181, %r187, %r188;
	// end inline asm
	mov.b32 	%f64, %r179;
	max.f32 	%f11, %f63, %f64;
	selp.f32 	%f256, %f63, %f11, %p30;
	mov.b32 	%r185, %f256;
	mov.b32 	%r186, 16;
	// begin inline asm
	shfl.sync.down.b32 %r184, %r185, %r186, %r187, %r188;
	// end inline asm
	mov.pred 	%p58, 0;
	@%p29 bra 	$L__BB446_13;
	setp.ne.s32 	%p35, %r52, 0;
	mov.b32 	%f65, %r184;
	max.f32 	%f256, %f11, %f65;
	@%p35 bra 	$L__BB446_13;
	st.shared.f32 	[%r9], %f256;
	mov.pred 	%p58, -1;
$L__BB446_13:
	setp.ne.s32 	%p37, %r6, 0;
	bar.sync 	0;
	@%p37 bra 	$L__BB446_15;
	ld.shared.f32 	%f66, [_ZZ14BlockAllReduceI5MaxOpfLi512EET0_S1_E12temp_storage+20];
	max.f32 	%f67, %f256, %f66;
	ld.shared.f32 	%f68, [_ZZ14BlockAllReduceI5MaxOpfLi512EET0_S1_E12temp_storage+24];
	max.f32 	%f69, %f67, %f68;
	ld.shared.f32 	%f70, [_ZZ14BlockAllReduceI5MaxOpfLi512EET0_S1_E12temp_storage+28];
	max.f32 	%f71, %f69, %f70;
	ld.shared.f32 	%f72, [_ZZ14BlockAllReduceI5MaxOpfLi512EET0_S1_E12temp_storage+32];
	max.f32 	%f73, %f71, %f72;
	ld.shared.f32 	%f74, [_ZZ14BlockAllReduceI5MaxOpfLi512EET0_S1_E12temp_storage+36];
	max.f32 	%f75, %f73, %f74;
	ld.shared.f32 	%f76, [_ZZ14BlockAllReduceI5MaxOpfLi512EET0_S1_E12temp_storage+40];
	max.f32 	%f77, %f75, %f76;
	ld.shared.f32 	%f78, [_ZZ14BlockAllReduceI5MaxOpfLi512EET0_S1_E12temp_storage+44];
	max.f32 	%f79, %f77, %f78;
	ld.shared.f32 	%f80, [_ZZ14BlockAllReduceI5MaxOpfLi512EET0_S1_E12temp_storage+48];
	max.f32 	%f81, %f79, %f80;
	ld.shared.f32 	%f82, [_ZZ14BlockAllReduceI5MaxOpfLi512EET0_S1_E12temp_storage+52];
	max.f32 	%f83, %f81, %f82;
	ld.shared.f32 	%f84, [_ZZ14BlockAllReduceI5MaxOpfLi512EET0_S1_E12temp_storage+56];
	max.f32 	%f85, %f83, %f84;
	ld.shared.f32 	%f86, [_ZZ14BlockAllReduceI5MaxOpfLi512EET0_S1_E12temp_storage+60];
	max.f32 	%f87, %f85, %f86;
	ld.shared.f32 	%f88, [_ZZ14BlockAllReduceI5MaxOpfLi512EET0_S1_E12temp_storage+64];
	max.f32 	%f89, %f87, %f88;
	ld.shared.f32 	%f90, [_ZZ14BlockAllReduceI5MaxOpfLi512EET0_S1_E12temp_storage+68];
	max.f32 	%f91, %f89, %f90;
	ld.shared.f32 	%f92, [_ZZ14BlockAllReduceI5MaxOpfLi512EET0_S1_E12temp_storage+72];
	max.f32 	%f93, %f91, %f92;
	ld.shared.f32 	%f94, [_ZZ14BlockAllReduceI5MaxOpfLi512EET0_S1_E12temp_storage+76];
	max.f32 	%f95, %f93, %f94;
	st.shared.f32 	[_ZZ14BlockAllReduceI5MaxOpfLi512EET0_S1_E16result_broadcast], %f95;
$L__BB446_15:
	setp.le.s64 	%p38, %rd36, %rd9;
	bar.sync 	0;
	mov.f32 	%f260, 0f00000000;
	ld.shared.f32 	%f15, [_ZZ14BlockAllReduceI5MaxOpfLi512EET0_S1_E16result_broadcast];
	@%p38 bra 	$L__BB446_22;
	setp.eq.s64 	%p39, %rd12, 1536;
	mov.f32 	%f260, 0f00000000;
	mov.u32 	%r238, %r6;
	@%p39 bra 	$L__BB446_20;
	setp.eq.s64 	%p40, %rd12, 0;
	ld.shared.f32 	%f99, [%r13];
	sub.f32 	%f100, %f99, %f15;
	fma.rn.f32 	%f101, %f100, 0f3BBB989D, 0f3F000000;
	cvt.sat.f32.f32 	%f102, %f101;
	mov.f32 	%f103, 0f4B400001;
	mov.f32 	%f104, 0f437C0000;
	fma.rm.f32 	%f105, %f102, %f104, %f103;
	add.f32 	%f106, %f105, 0fCB40007F;
	neg.f32 	%f107, %f106;
	fma.rn.f32 	%f108, %f100, 0f3FB8AA3B, %f107;
	fma.rn.f32 	%f109, %f100, 0f32A57060, %f108;
	mov.b32 	%r189, %f105;
	shl.b32 	%r190, %r189, 23;
	mov.b32 	%f110, %r190;
	ex2.approx.ftz.f32 	%f111, %f109;
	mul.f32 	%f112, %f111, %f110;
	st.shared.f32 	[%r13], %f112;
	add.f32 	%f260, %f112, 0f00000000;
	mov.u32 	%r238, %r14;
	@%p40 bra 	$L__BB446_20;
	setp.eq.s64 	%p41, %rd12, 512;
	ld.shared.f32 	%f113, [%r13+2048];
	sub.f32 	%f114, %f113, %f15;
	fma.rn.f32 	%f115, %f114, 0f3BBB989D, 0f3F000000;
	cvt.sat.f32.f32 	%f116, %f115;
	mov.f32 	%f117, 0f4B400001;
	mov.f32 	%f118, 0f437C0000;
	fma.rm.f32 	%f119, %f116, %f118, %f117;
	add.f32 	%f120, %f119, 0fCB40007F;
	neg.f32 	%f121, %f120;
	fma.rn.f32 	%f122, %f114, 0f3FB8AA3B, %f121;
	fma.rn.f32 	%f123, %f114, 0f32A57060, %f122;
	mov.b32 	%r191, %f119;
	shl.b32 	%r192, %r191, 23;
	mov.b32 	%f124, %r192;
	ex2.approx.ftz.f32 	%f125, %f123;
	mul.f32 	%f126, %f125, %f124;
	st.shared.f32 	[%r13+2048], %f126;
	add.f32 	%f260, %f260, %f126;
	mov.u32 	%r238, %r15;
	@%p41 bra 	$L__BB446_20;
	ld.shared.f32 	%f127, [%r13+4096];
	sub.f32 	%f128, %f127, %f15;
	fma.rn.f32 	%f129, %f128, 0f3BBB989D, 0f3F000000;
	cvt.sat.f32.f32 	%f130, %f129;
	mov.f32 	%f131, 0f4B400001;
	mov.f32 	%f132, 0f437C0000;
	fma.rm.f32 	%f133, %f130, %f132, %f131;
	add.f32 	%f134, %f133, 0fCB40007F;
	neg.f32 	%f135, %f134;
	fma.rn.f32 	%f136, %f128, 0f3FB8AA3B, %f135;
	fma.rn.f32 	%f137, %f128, 0f32A57060, %f136;
	mov.b32 	%r193, %f133;
	shl.b32 	%r194, %r193, 23;
	mov.b32 	%f138, %r194;
	ex2.approx.ftz.f32 	%f139, %f137;
	mul.f32 	%f140, %f139, %f138;
	st.shared.f32 	[%r13+4096], %f140;
	add.f32 	%f260, %f260, %f140;
	mov.u32 	%r238, %r16;
$L__BB446_20:
	setp.lt.u64 	%p42, %rd11, 1536;
	@%p42 bra 	$L__BB446_22;
$L__BB446_21:
	shl.b32 	%r195, %r238, 2;
	mov.u32 	%r196, shared_buf;
	add.s32 	%r197, %r196, %r195;
	ld.shared.f32 	%f141, [%r197];
	sub.f32 	%f142, %f141, %f15;
	fma.rn.f32 	%f143, %f142, 0f3BBB989D, 0f3F000000;
	cvt.sat.f32.f32 	%f144, %f143;
	mov.f32 	%f145, 0f4B400001;
	mov.f32 	%f146, 0f437C0000;
	fma.rm.f32 	%f147, %f144, %f146, %f145;
	add.f32 	%f148, %f147, 0fCB40007F;
	neg.f32 	%f149, %f148;
	fma.rn.f32 	%f150, %f142, 0f3FB8AA3B, %f149;
	fma.rn.f32 	%f151, %f142, 0f32A57060, %f150;
	mov.b32 	%r198, %f147;
	shl.b32 	%r199, %r198, 23;
	mov.b32 	%f152, %r199;
	ex2.approx.ftz.f32 	%f153, %f151;
	mul.f32 	%f154, %f153, %f152;
	st.shared.f32 	[%r197], %f154;
	add.f32 	%f155, %f260, %f154;
	ld.shared.f32 	%f156, [%r197+2048];
	sub.f32 	%f157, %f156, %f15;
	fma.rn.f32 	%f158, %f157, 0f3BBB989D, 0f3F000000;
	cvt.sat.f32.f32 	%f159, %f158;
	fma.rm.f32 	%f160, %f159, %f146, %f145;
	add.f32 	%f161, %f160, 0fCB40007F;
	neg.f32 	%f162, %f161;
	fma.rn.f32 	%f163, %f157, 0f3FB8AA3B, %f162;
	fma.rn.f32 	%f164, %f157, 0f32A57060, %f163;
	mov.b32 	%r200, %f160;
	shl.b32 	%r201, %r200, 23;
	mov.b32 	%f165, %r201;
	ex2.approx.ftz.f32 	%f166, %f164;
	mul.f32 	%f167, %f166, %f165;
	st.shared.f32 	[%r197+2048], %f167;
	add.f32 	%f168, %f155, %f167;
	ld.shared.f32 	%f169, [%r197+4096];
	sub.f32 	%f170, %f169, %f15;
	fma.rn.f32 	%f171, %f170, 0f3BBB989D, 0f3F000000;
	cvt.sat.f32.f32 	%f172, %f171;
	fma.rm.f32 	%f173, %f172, %f146, %f145;
	add.f32 	%f174, %f173, 0fCB40007F;
	neg.f32 	%f175, %f174;
	fma.rn.f32 	%f176, %f170, 0f3FB8AA3B, %f175;
	fma.rn.f32 	%f177, %f170, 0f32A57060, %f176;
	mov.b32 	%r202, %f173;
	shl.b32 	%r203, %r202, 23;
	mov.b32 	%f178, %r203;
	ex2.approx.ftz.f32 	%f179, %f177;
	mul.f32 	%f180, %f179, %f178;
	st.shared.f32 	[%r197+4096], %f180;
	add.f32 	%f181, %f168, %f180;
	ld.shared.f32 	%f182, [%r197+6144];
	sub.f32 	%f183, %f182, %f15;
	fma.rn.f32 	%f184, %f183, 0f3BBB989D, 0f3F000000;
	cvt.sat.f32.f32 	%f185, %f184;
	fma.rm.f32 	%f186, %f185, %f146, %f145;
	add.f32 	%f187, %f186, 0fCB40007F;
	neg.f32 	%f188, %f187;
	fma.rn.f32 	%f189, %f183, 0f3FB8AA3B, %f188;
	fma.rn.f32 	%f190, %f183, 0f32A57060, %f189;
	mov.b32 	%r204, %f186;
	shl.b32 	%r205, %r204, 23;
	mov.b32 	%f191, %r205;
	ex2.approx.ftz.f32 	%f192, %f190;
	mul.f32 	%f193, %f192, %f191;
	st.shared.f32 	[%r197+6144], %f193;
	add.f32 	%f260, %f181, %f193;
	add.s32 	%r238, %r238, 2048;
	cvt.u64.u32 	%rd76, %r238;
	setp.gt.u64 	%p43, %rd36, %rd76;
	@%p43 bra 	$L__BB446_21;
$L__BB446_22:
	mov.b32 	%r207, %f260;
	mov.b32 	%r208, 1;
	mov.b32 	%r229, 31;
	mov.b32 	%r230, -1;
	// begin inline asm
	shfl.sync.down.b32 %r206, %r207, %r208, %r229, %r230;
	// end inline asm
	mov.b32 	%f194, %r206;
	add.f32 	%f195, %f260, %f194;
	selp.f32 	%f196, %f260, %f195, %p33;
	mov.b32 	%r212, %f196;
	mov.b32 	%r213, 2;
	// begin inline asm
	shfl.sync.down.b32 %r211, %r212, %r213, %r229, %r230;
	// end inline asm
	mov.b32 	%f197, %r211;
	add.f32 	%f198, %f196, %f197;
	selp.f32 	%f199, %f196, %f198, %p32;
	mov.b32 	%r217, %f199;
	mov.b32 	%r218, 4;
	// begin inline asm
	shfl.sync.down.b32 %r216, %r217, %r218, %r229, %r230;
	// end inline asm
	mov.b32 	%f200, %r216;
	add.f32 	%f201, %f199, %f200;
	selp.f32 	%f202, %f199, %f201, %p31;
	mov.b32 	%r222, %f202;
	mov.b32 	%r223, 8;
	// begin inline asm
	shfl.sync.down.b32 %r221, %r222, %r223, %r229, %r230;
	// end inline asm
	mov.b32 	%f203, %r221;
	add.f32 	%f204, %f202, %f203;
	selp.f32 	%f205, %f202, %f204, %p30;
	mov.b32 	%r227, %f205;
	mov.b32 	%r228, 16;
	// begin inline asm
	shfl.sync.down.b32 %r226, %r227, %r228, %r229, %r230;
	// end inline asm
	mov.b32 	%f206, %r226;
	add.f32 	%f207, %f205, %f206;
	selp.f32 	%f24, %f205, %f207, %p29;
	not.pred 	%p49, %p58;
	@%p49 bra 	$L__BB446_24;
	st.shared.f32 	[%r10], %f24;
$L__BB446_24:
	setp.ne.s32 	%p50, %r6, 0;
	bar.sync 	0;
	@%p50 bra 	$L__BB446_26;
	ld.shared.f32 	%f208, [_ZZ14BlockAllReduceI5SumOpfLi512EET0_S1_E12temp_storage+20];
	add.f32 	%f209, %f24, %f208;
	ld.shared.f32 	%f210, [_ZZ14BlockAllReduceI5SumOpfLi512EET0_S1_E12temp_storage+24];
	add.f32 	%f211, %f209, %f210;
	ld.shared.f32 	%f212, [_ZZ14BlockAllReduceI5SumOpfLi512EET0_S1_E12temp_storage+28];
	add.f32 	%f213, %f211, %f212;
	ld.shared.f32 	%f214, [_ZZ14BlockAllReduceI5SumOpfLi512EET0_S1_E12temp_storage+32];
	add.f32 	%f215, %f213, %f214;
	ld.shared.f32 	%f216, [_ZZ14BlockAllReduceI5SumOpfLi512EET0_S1_E12temp_storage+36];
	add.f32 	%f217, %f215, %f216;
	ld.shared.f32 	%f218, [_ZZ14BlockAllReduceI5SumOpfLi512EET0_S1_E12temp_storage+40];
	add.f32 	%f219, %f217, %f218;
	ld.shared.f32 	%f220, [_ZZ14BlockAllReduceI5SumOpfLi512EET0_S1_E12temp_storage+44];
	add.f32 	%f221, %f219, %f220;
	ld.shared.f32 	%f222, [_ZZ14BlockAllReduceI5SumOpfLi512EET0_S1_E12temp_storage+48];
	add.f32 	%f223, %f221, %f222;
	ld.shared.f32 	%f224, [_ZZ14BlockAllReduceI5SumOpfLi512EET0_S1_E12temp_storage+52];
	add.f32 	%f225, %f223, %f224;
	ld.shared.f32 	%f226, [_ZZ14BlockAllReduceI5SumOpfLi512EET0_S1_E12temp_storage+56];
	add.f32 	%f227, %f225, %f226;
	ld.shared.f32 	%f228, [_ZZ14BlockAllReduceI5SumOpfLi512EET0_S1_E12temp_storage+60];
	add.f32 	%f229, %f227, %f228;
	ld.shared.f32 	%f230, [_ZZ14BlockAllReduceI5SumOpfLi512EET0_S1_E12temp_storage+64];
	add.f32 	%f231, %f229, %f230;
	ld.shared.f32 	%f232, [_ZZ14BlockAllReduceI5SumOpfLi512EET0_S1_E12temp_storage+68];
	add.f32 	%f233, %f231, %f232;
	ld.shared.f32 	%f234, [_ZZ14BlockAllReduceI5SumOpfLi512EET0_S1_E12temp_storage+72];
	add.f32 	%f235, %f233, %f234;
	ld.shared.f32 	%f236, [_ZZ14BlockAllReduceI5SumOpfLi512EET0_S1_E12temp_storage+76];
	add.f32 	%f237, %f235, %f236;
	st.shared.f32 	[_ZZ14BlockAllReduceI5SumOpfLi512EET0_S1_E16result_broadcast], %f237;
$L__BB446_26:
	setp.ge.s32 	%p51, %r6, %r7;
	bar.sync 	0;
	ld.shared.f32 	%f25, [_ZZ14BlockAllReduceI5SumOpfLi512EET0_S1_E16result_broadcast];
	@%p51 bra 	$L__BB446_33;
	setp.eq.s32 	%p52, %r12, 0;
	mul.lo.s64 	%rd21, %rd83, %rd34;
	mov.u32 	%r240, %r6;
	@%p52 bra 	$L__BB446_31;
	setp.eq.s32 	%p53, %r12, 1;
	ld.shared.f32 	%f238, [%r13];
	div.rn.f32 	%f239, %f238, %f25;
	add.s64 	%rd77, %rd21, %rd9;
	shl.b64 	%rd78, %rd77, 2;
	add.s64 	%rd22, %rd4, %rd78;
	st.global.f32 	[%rd22], %f239;
	mov.u32 	%r240, %r14;
	@%p53 bra 	$L__BB446_31;
	setp.eq.s32 	%p54, %r12, 2;
	ld.shared.f32 	%f240, [%r13+2048];
	div.rn.f32 	%f241, %f240, %f25;
	st.global.f32 	[%rd22+2048], %f241;
	mov.u32 	%r240, %r15;
	@%p54 bra 	$L__BB446_31;
	ld.shared.f32 	%f242, [%r13+4096];
	div.rn.f32 	%f243, %f242, %f25;
	st.global.f32 	[%rd22+4096], %f243;
	mov.u32 	%r240, %r16;
$L__BB446_31:
	setp.lt.u32 	%p55, %r11, 1536;
	@%p55 bra 	$L__BB446_33;
$L__BB446_32:
	shl.b32 	%r231, %r240, 2;
	mov.u32 	%r232, shared_buf;
	add.s32 	%r233, %r232, %r231;
	ld.shared.f32 	%f244, [%r233];
	div.rn.f32 	%f245, %f244, %f25;
	cvt.u64.u32 	%rd79, %r240;
	add.s64 	%rd80, %rd21, %rd79;
	shl.b64 	%rd81, %rd80, 2;
	add.s64 	%rd82, %rd4, %rd81;
	st.global.f32 	[%rd82], %f245;
	ld.shared.f32 	%f246, [%r233+2048];
	div.rn.f32 	%f247, %f246, %f25;
	st.global.f32 	[%rd82+2048], %f247;
	ld.shared.f32 	%f248, [%r233+4096];
	div.rn.f32 	%f249, %f248, %f25;
	st.global.f32 	[%rd82+4096], %f249;
	ld.shared.f32 	%f250, [%r233+6144];
	div.rn.f32 	%f251, %f250, %f25;
	st.global.f32 	[%rd82+6144], %f251;
	add.s32 	%r240, %r240, 2048;
	setp.lt.s32 	%p56, %r240, %r7;
	@%p56 bra 	$L__BB446_32;
$L__BB446_33:
	add.s64 	%rd83, %rd83, %rd10;
	setp.lt.s64 	%p57, %rd83, %rd35;
	@%p57 bra 	$L__BB446_2;
$L__BB446_34:
	ret;

}
	// .globl	_Z20SoftmaxBlockSMemImplI22BroadcastScaleMaskLoadIffbLm3EiE11DirectStoreIffEfLi1ELi256EL9Algorithm0EEvT_T0_ll
.visible .entry _Z20SoftmaxBlockSMemImplI22BroadcastScaleMaskLoadIffbLm3EiE11DirectStoreIffEfLi1ELi256EL9Algorithm0EEvT_T0_ll(
	.param .align 8 .b8 _Z20SoftmaxBlockSMemImplI22BroadcastScaleMaskLoadIffbLm3EiE11DirectStoreIffEfLi1ELi256EL9Algorithm0EEvT_T0_ll_param_0[112],
	.param .align 8 .b8 _Z20SoftmaxBlockSMemImplI22BroadcastScaleMaskLoadIffbLm3EiE11DirectStoreIffEfLi1ELi256EL9Algorithm0EEvT_T0_ll_param_1[16],
	.param .u64 _Z20SoftmaxBlockSMemImplI22BroadcastScaleMaskLoadIffbLm3EiE11DirectStoreIffEfLi1ELi256EL9Algorithm0EEvT_T0_ll_param_2,
	.param .u64 _Z20SoftmaxBlockSMemImplI22BroadcastScaleMaskLoadIffbLm3EiE11DirectStoreIffEfLi1ELi256EL9Algorithm0EEvT_T0_ll_param_3
)
{
	.reg .pred 	%p<59>;
	.reg .b16 	%rs<16>;
	.reg .b32 	%r<242>;
	.reg .b32 	%f<229>;
	.reg .b64 	%rd<85>;

	ld.param.u64 	%rd34, [_Z20SoftmaxBlockSMemImplI22BroadcastScaleMaskLoadIffbLm3EiE11DirectStoreIffEfLi1ELi256EL9Algorithm0EEvT_T0_ll_param_1+8];
	ld.param.v2.f32 	{%f26, %f27}, [_Z20SoftmaxBlockSMemImplI22BroadcastScaleMaskLoadIffbLm3EiE11DirectStoreIffEfLi1ELi256EL9Algorithm0EEvT_T0_ll_param_0+104];
	ld.param.u64 	%rd32, [_Z20SoftmaxBlockSMemImplI22BroadcastScaleMaskLoadIffbLm3EiE11DirectStoreIffEfLi1ELi256EL9Algorithm0EEvT_T0_ll_param_0+96];
	ld.param.u32 	%r40, [_Z20SoftmaxBlockSMemImplI22BroadcastScaleMaskLoadIffbLm3EiE11DirectStoreIffEfLi1ELi256EL9Algorithm0EEvT_T0_ll_param_0+80];
	ld.param.v2.u32 	{%r38, %r39}, [_Z20SoftmaxBlockSMemImplI22BroadcastScaleMaskLoadIffbLm3EiE11DirectStoreIffEfLi1ELi256EL9Algorithm0EEvT_T0_ll_param_0+72];
	ld.param.v2.u32 	{%r35, %r36}, [_Z20SoftmaxBlockSMemImplI22BroadcastScaleMaskLoadIffbLm3EiE11DirectStoreIffEfLi1ELi256EL9Algorithm0EEvT_T0_ll_param_0+48];
	ld.param.u64 	%rd28, [_Z20SoftmaxBlockSMemImplI22BroadcastScaleMaskLoadIffbLm3EiE11DirectStoreIffEfLi1ELi256EL9Algorithm0EEvT_T0_ll_param_0+32];
	ld.param.u64 	%rd27, [_Z20SoftmaxBlockSMemImplI22BroadcastScaleMaskLoadIffbLm3EiE11DirectStoreIffEfLi1ELi256EL9Algorithm0EEvT_T0_ll_param_0+24];
	ld.param.u64 	%rd26, [_Z20SoftmaxBlockSMemImplI22BroadcastScaleMaskLoadIffbLm3EiE11DirectStoreIffEfLi1ELi256EL9Algorithm0EEvT_T0_ll_param_0+16];
	ld.param.u64 	%rd33, [_Z20SoftmaxBlockSMemImplI22BroadcastScaleMaskLoadIffbLm3EiE11DirectStoreIffEfLi1ELi256EL9Algorithm0EEvT_T0_ll_param_1];
	ld.param.u64 	%rd25, [_Z20SoftmaxBlockSMemImplI22BroadcastScaleMaskLoadIffbLm3EiE11DirectStoreIffEfLi1ELi256EL9Algorithm0EEvT_T0_ll_param_0+8];
	ld.param.u64 	%rd24, [_Z20SoftmaxBlockSMemImplI22BroadcastScaleMaskLoadIffbLm3EiE11DirectStoreIffEfLi1ELi256EL9Algorithm0EEvT_T0_ll_param_0];
	ld.param.u64 	%rd35, [_Z20SoftmaxBlockSMemImplI22BroadcastScaleMaskLoadIffbLm3EiE11DirectStoreIffEfLi1ELi256EL9Algorithm0EEvT_T0_ll_param_2];
	ld.param.u64 	%rd36, [_Z20SoftmaxBlockSMemImplI22BroadcastScaleMaskLoadIffbLm3EiE11DirectStoreIffEfLi1ELi256EL9Algorithm0EEvT_T0_ll_param_3];
	cvta.to.global.u64 	%rd1, %rd24;
	cvta.to.global.u64 	%rd2, %rd25;
	cvta.to.global.u64 	%rd4, %rd33;
	mov.u32 	%r6, %tid.x;
	cvt.u32.u64 	%r7, %rd36;
	mov.u32 	%r51, %ctaid.x;
	cvt.u64.u32 	%rd83, %r51;
	setp.le.s64 	%p2, %rd35, %rd83;
	@%p2 bra 	$L__BB447_34;
	// begin inline asm
	mov.u32 %r52, %laneid;
	// end inline asm
	shr.u32 	%r53, %r6, 3;
	and.b32  	%r54, %r53, 124;
	mov.u32 	%r55, _ZZ14BlockAllReduceI5MaxOpfLi256EET0_S1_E12temp_storage;
	add.s32 	%r56, %r55, %r54;
	add.s32 	%r9, %r56, 8;
	cvt.u64.u32 	%rd9, %r6;
	mov.u32 	%r57, _ZZ14BlockAllReduceI5SumOpfLi256EET0_S1_E12temp_storage;
	add.s32 	%r58, %r57, %r54;
	add.s32 	%r10, %r58, 8;
	mov.u32 	%r59, %nctaid.x;
	cvt.u64.u32 	%rd10, %r59;
	not.b32 	%r60, %r6;
	add.s32 	%r11, %r60, %r7;
	shr.u32 	%r61, %r11, 8;
	add.s32 	%r62, %r61, 1;
	not.b64 	%rd37, %rd9;
	add.s64 	%rd11, %rd36, %rd37;
	and.b32  	%r12, %r62, 3;
	shl.b32 	%r63, %r6, 2;
	mov.u32 	%r64, shared_buf;
	add.s32 	%r13, %r64, %r63;
	add.s32 	%r14, %r6, 256;
	add.s32 	%r15, %r6, 512;
	add.s32 	%r16, %r6, 768;
	and.b64  	%rd12, %rd11, 768;
	neg.s32 	%r17, %r35;
	shl.b64 	%rd13, %rd32, 32;
$L__BB447_2:
	setp.ge.s32 	%p3, %r6, %r7;
	mov.f32 	%f223, 0fFF800000;
	@%p3 bra 	$L__BB447_10;
	setp.eq.s32 	%p4, %r12, 0;
	mul.lo.s64 	%rd15, %rd32, %rd83;
	mov.f32 	%f223, 0fFF800000;
	mov.u32 	%r234, %r6;
	@%p4 bra 	$L__BB447_7;
	setp.eq.s32 	%p5, %r12, 1;
	setp.eq.s64 	%p6, %rd28, 1;
	setp.eq.s64 	%p7, %rd27, 1;
	setp.eq.s64 	%p8, %rd26, 1;
	add.s64 	%rd16, %rd15, %rd9;
	cvt.u32.u64 	%r65, %rd16;
	div.s32 	%r66, %r65, %r35;
	mul.lo.s32 	%r67, %r66, %r35;
	sub.s32 	%r68, %r65, %r67;
	div.s32 	%r69, %r68, %r36;
	mul.lo.s32 	%r70, %r69, %r36;
	sub.s32 	%r71, %r68, %r70;
	selp.b32 	%r72, 0, %r66, %p8;
	selp.b32 	%r73, 0, %r69, %p7;
	selp.b32 	%r74, 0, %r71, %p6;
	mul.lo.s32 	%r75, %r38, %r72;
	mad.lo.s32 	%r76, %r39, %r73, %r75;
	mad.lo.s32 	%r77, %r40, %r74, %r76;
	shl.b64 	%rd38, %rd16, 32;
	shr.s64 	%rd39, %rd38, 30;
	add.s64 	%rd40, %rd1, %rd39;
	ld.global.f32 	%f31, [%rd40];
	cvt.s64.s32 	%rd41, %r77;
	add.s64 	%rd42, %rd2, %rd41;
	ld.global.u8 	%rs9, [%rd42];
	setp.eq.s16 	%p9, %rs9, 0;
	mul.f32 	%f32, %f31, %f27;
	selp.f32 	%f33, %f26, %f32, %p9;
	st.shared.f32 	[%r13], %f33;
	max.f32 	%f223, %f33, 0fFF800000;
	mov.u32 	%r234, %r14;
	@%p5 bra 	$L__BB447_7;
	setp.eq.s32 	%p10, %r12, 2;
	add.s64 	%rd43, %rd16, 256;
	cvt.u32.u64 	%r78, %rd43;
	div.s32 	%r79, %r78, %r35;
	mul.lo.s32 	%r80, %r79, %r35;
	sub.s32 	%r81, %r78, %r80;
	div.s32 	%r82, %r81, %r36;
	mul.lo.s32 	%r83, %r82, %r36;
	sub.s32 	%r84, %r81, %r83;
	selp.b32 	%r85, 0, %r79, %p8;
	selp.b32 	%r86, 0, %r82, %p7;
	selp.b32 	%r87, 0, %r84, %p6;
	mul.lo.s32 	%r88, %r38, %r85;
	mad.lo.s32 	%r89, %r39, %r86, %r88;
	mad.lo.s32 	%r90, %r40, %r87, %r89;
	shl.b64 	%rd44, %rd43, 32;
	shr.s64 	%rd45, %rd44, 30;
	add.s64 	%rd46, %rd1, %rd45;
	ld.global.f32 	%f34, [%rd46];
	cvt.s64.s32 	%rd47, %r90;
	add.s64 	%rd48, %rd2, %rd47;
	ld.global.u8 	%rs10, [%rd48];
	setp.eq.s16 	%p14, %rs10, 0;
	mul.f32 	%f35, %f34, %f27;
	selp.f32 	%f36, %f26, %f35, %p14;
	st.shared.f32 	[%r13+1024], %f36;
	max.f32 	%f223, %f223, %f36;
	mov.u32 	%r234, %r15;
	@%p10 bra 	$L__BB447_7;
	setp.eq.s64 	%p15, %rd28, 1;
	setp.eq.s64 	%p16, %rd27, 1;
	setp.eq.s64 	%p17, %rd26, 1;
	add.s64 	%rd49, %rd16, 512;
	cvt.u32.u64 	%r91, %rd49;
	div.s32 	%r92, %r91, %r35;
	mul.lo.s32 	%r93, %r92, %r35;
	sub.s32 	%r94, %r91, %r93;
	div.s32 	%r95, %r94, %r36;
	mul.lo.s32 	%r96, %r95, %r36;
	sub.s32 	%r97, %r94, %r96;
	selp.b32 	%r98, 0, %r92, %p17;
	selp.b32 	%r99, 0, %r95, %p16;
	selp.b32 	%r100, 0, %r97, %p15;
	mul.lo.s32 	%r101, %r38, %r98;
	mad.lo.s32 	%r102, %r39, %r99, %r101;
	mad.lo.s32 	%r103, %r40, %r100, %r102;
	shl.b64 	%rd50, %rd49, 32;
	shr.s64 	%rd51, %rd50, 30;
	add.s64 	%rd52, %rd1, %rd51;
	ld.global.f32 	%f37, [%rd52];
	cvt.s64.s32 	%rd53, %r103;
	add.s64 	%rd54, %rd2, %rd53;
	ld.global.u8 	%rs11, [%rd54];
	setp.eq.s16 	%p18, %rs11, 0;
	mul.f32 	%f38, %f37, %f27;
	selp.f32 	%f39, %f26, %f38, %p18;
	st.shared.f32 	[%r13+2048], %f39;
	max.f32 	%f223, %f223, %f39;
	mov.u32 	%r234, %r16;
$L__BB447_7:
	setp.lt.u32 	%p19, %r11, 768;
	@%p19 bra 	$L__BB447_10;
	add.s32 	%r237, %r234, 512;
	cvt.u32.u64 	%r104, %rd15;
	add.s32 	%r236, %r234, %r104;
	cvt.u64.u32 	%rd55, %r234;
	shl.b64 	%rd17, %rd55, 32;
	mul.lo.s64 	%rd84, %rd13, %rd83;
	shl.b32 	%r105, %r234, 2;
	mov.u32 	%r106, shared_buf;
	add.s32 	%r107, %r106, %r105;
	add.s32 	%r235, %r107, 2048;
$L__BB447_9:
	setp.eq.s64 	%p20, %rd28, 1;
	setp.eq.s64 	%p21, %rd27, 1;
	setp.eq.s64 	%p22, %rd26, 1;
	div.s32 	%r108, %r236, %r35;
	mul.lo.s32 	%r109, %r17, %r108;
	add.s32 	%r110, %r236, %r109;
	div.s32 	%r111, %r110, %r36;
	mul.lo.s32 	%r112, %r111, %r36;
	sub.s32 	%r113, %r109, %r112;
	add.s32 	%r114, %r236, %r113;
	selp.b32 	%r115, 0, %r108, %p22;
	selp.b32 	%r116, 0, %r111, %p21;
	selp.b32 	%r117, 0, %r114, %p20;
	mul.lo.s32 	%r118, %r38, %r115;
	mad.lo.s32 	%r119, %r39, %r116, %r118;
	mad.lo.s32 	%r120, %r40, %r117, %r119;
	add.s64 	%rd56, %rd17, %rd84;
	shr.s64 	%rd57, %rd56, 30;
	add.s64 	%rd58, %rd1, %rd57;
	ld.global.f32 	%f40, [%rd58];
	cvt.s64.s32 	%rd59, %r120;
	add.s64 	%rd60, %rd2, %rd59;
	ld.global.u8 	%rs12, [%rd60];
	setp.eq.s16 	%p23, %rs12, 0;
	mul.f32 	%f41, %f40, %f27;
	selp.f32 	%f42, %f26, %f41, %p23;
	st.shared.f32 	[%r235+-2048], %f42;
	max.f32 	%f43, %f223, %f42;
	add.s32 	%r121, %r236, 256;
	div.s32 	%r122, %r121, %r35;
	mul.lo.s32 	%r123, %r17, %r122;
	add.s32 	%r124, %r121, %r123;
	div.s32 	%r125, %r124, %r36;
	mul.lo.s32 	%r126, %r125, %r36;
	sub.s32 	%r127, %r123, %r126;
	add.s32 	%r128, %r121, %r127;
	selp.b32 	%r129, 0, %r122, %p22;
	selp.b32 	%r130, 0, %r125, %p21;
	selp.b32 	%r131, 0, %r128, %p20;
	mul.lo.s32 	%r132, %r38, %r129;
	mad.lo.s32 	%r133, %r39, %r130, %r132;
	mad.lo.s32 	%r134, %r40, %r131, %r133;
	add.s64 	%rd61, %rd56, 1099511627776;
	shr.s64 	%rd62, %rd61, 30;
	add.s64 	%rd63, %rd1, %rd62;
	ld.global.f32 	%f44, [%rd63];
	cvt.s64.s32 	%rd64, %r134;
	add.s64 	%rd65, %rd2, %rd64;
	ld.global.u8 	%rs13, [%rd65];
	setp.eq.s16 	%p24, %rs13, 0;
	mul.f32 	%f45, %f44, %f27;
	selp.f32 	%f46, %f26, %f45, %p24;
	st.shared.f32 	[%r235+-1024], %f46;
	max.f32 	%f47, %f43, %f46;
	add.s32 	%r135, %r236, 512;
	div.s32 	%r136, %r135, %r35;
	mul.lo.s32 	%r137, %r17, %r136;
	add.s32 	%r138, %r135, %r137;
	div.s32 	%r139, %r138, %r36;
	mul.lo.s32 	%r140, %r139, %r36;
	sub.s32 	%r141, %r137, %r140;
	add.s32 	%r142, %r135, %r141;
	selp.b32 	%r143, 0, %r136, %p22;
	selp.b32 	%r144, 0, %r139, %p21;
	selp.b32 	%r145, 0, %r142, %p20;
	mul.lo.s32 	%r146, %r38, %r143;
	mad.lo.s32 	%r147, %r39, %r144, %r146;
	mad.lo.s32 	%r148, %r40, %r145, %r147;
	add.s64 	%rd66, %rd56, 2199023255552;
	shr.s64 	%rd67, %rd66, 30;
	add.s64 	%rd68, %rd1, %rd67;
	ld.global.f32 	%f48, [%rd68];
	cvt.s64.s32 	%rd69, %r148;
	add.s64 	%rd70, %rd2, %rd69;
	ld.global.u8 	%rs14, [%rd70];
	setp.eq.s16 	%p25, %rs14, 0;
	mul.f32 	%f49, %f48, %f27;
	selp.f32 	%f50, %f26, %f49, %p25;
	st.shared.f32 	[%r235], %f50;
	max.f32 	%f51, %f47, %f50;
	add.s32 	%r149, %r236, 768;
	div.s32 	%r150, %r149, %r35;
	mul.lo.s32 	%r151, %r17, %r150;
	add.s32 	%r152, %r149, %r151;
	div.s32 	%r153, %r152, %r36;
	mul.lo.s32 	%r154, %r153, %r36;
	sub.s32 	%r155, %r151, %r154;
	add.s32 	%r156, %r149, %r155;
	selp.b32 	%r157, 0, %r150, %p22;
	selp.b32 	%r158, 0, %r153, %p21;
	selp.b32 	%r159, 0, %r156, %p20;
	mul.lo.s32 	%r160, %r38, %r157;
	mad.lo.s32 	%r161, %r39, %r158, %r160;
	mad.lo.s32 	%r162, %r40, %r159, %r161;
	add.s64 	%rd71, %rd56, 3298534883328;
	shr.s64 	%rd72, %rd71, 30;
	add.s64 	%rd73, %rd1, %rd72;
	ld.global.f32 	%f52, [%rd73];
	cvt.s64.s32 	%rd74, %r162;
	add.s64 	%rd75, %rd2, %rd74;
	ld.global.u8 	%rs15, [%rd75];
	setp.eq.s16 	%p26, %rs15, 0;
	mul.f32 	%f53, %f52, %f27;
	selp.f32 	%f54, %f26, %f53, %p26;
	st.shared.f32 	[%r235+1024], %f54;
	max.f32 	%f223, %f51, %f54;
	add.s32 	%r25, %r237, 1024;
	add.s32 	%r163, %r237, 512;
	add.s32 	%r236, %r236, 1024;
	add.s64 	%rd84, %rd84, 4398046511104;
	add.s32 	%r235, %r235, 4096;
	setp.lt.s32 	%p27, %r163, %r7;
	mov.u32 	%r237, %r25;
	@%p27 bra 	$L__BB447_9;
$L__BB447_10:
	setp.gt.s32 	%p29, %r52, 15;
	setp.gt.s32 	%p30, %r52, 23;
	setp.gt.s32 	%p31, %r52, 27;
	setp.gt.s32 	%p32, %r52, 29;
	setp.gt.s32 	%p33, %r52, 30;
	mov.b32 	%r165, %f223;
	mov.b32 	%r166, 1;
	mov.b32 	%r187, 31;
	mov.b32 	%r188, -1;
	// begin inline asm
	shfl.sync.down.b32 %r164, %r165, %r166, %r187, %r188;
	// end inline asm
	mov.b32 	%f55, %r164;
	max.f32 	%f56, %f223, %f55;
	selp.f32 	%f57, %f223, %f56, %p33;
	mov.b32 	%r170, %f57;
	mov.b32 	%r171, 2;
	// begin inline asm
	shfl.sync.down.b32 %r169, %r170, %r171, %r187, %r188;
	// end inline asm
	mov.b32 	%f58, %r169;
	max.f32 	%f59, %f57, %f58;
	selp.f32 	%f60, %f57, %f59, %p32;
	mov.b32 	%r175, %f60;
	mov.b32 	%r176, 4;
	// begin inline asm
	shfl.sync.down.b32 %r174, %r175, %r176, %r187, %r188;
	// end inline asm
	mov.b32 	%f61, %r174;
	max.f32 	%f62, %f60, %f61;
	selp.f32 	%f63, %f60, %f62, %p31;
	mov.b32 	%r180, %f63;
	mov.b32 	%r181, 8;
	// begin inline asm
	shfl.sync.down.b32 %r179, %r180, %r181, %r187, %r188;
	// end inline asm
	mov.b32 	%f64, %r179;
	max.f32 	%f11, %f63, %f64;
	selp.f32 	%f224, %f63, %f11, %p30;
	mov.b32 	%r185, %f224;
	mov.b32 	%r186, 16;
	// begin inline asm
	shfl.sync.down.b32 %r184, %r185, %r186, %r187, %r188;
	// end inline asm
	mov.pred 	%p58, 0;
	@%p29 bra 	$L__BB447_13;
	setp.ne.s32 	%p35, %r52, 0;
	mov.b32 	%f65, %r184;
	max.f32 	%f224, %f11, %f65;
	@%p35 bra 	$L__BB447_13;
	st.shared.f32 	[%r9], %f224;
	mov.pred 	%p58, -1;
$L__BB447_13:
	setp.ne.s32 	%p37, %r6, 0;
	bar.sync 	0;
	@%p37 bra 	$L__BB447_15;
	ld.shared.f32 	%f66, [_ZZ14BlockAllReduceI5MaxOpfLi256EET0_S1_E12temp_storage+12];
	max.f32 	%f67, %f224, %f66;
	ld.shared.f32 	%f68, [_ZZ14BlockAllReduceI5MaxOpfLi256EET0_S1_E12temp_storage+16];
	max.f32 	%f69, %f67, %f68;
	ld.shared.f32 	%f70, [_ZZ14BlockAllReduceI5MaxOpfLi256EET0_S1_E12temp_storage+20];
	max.f32 	%f71, %f69, %f70;
	ld.shared.f32 	%f72, [_ZZ14BlockAllReduceI5MaxOpfLi256EET0_S1_E12temp_storage+24];
	max.f32 	%f73, %f71, %f72;
	ld.shared.f32 	%f74, [_ZZ14BlockAllReduceI5MaxOpfLi256EET0_S1_E12temp_storage+28];
	max.f32 	%f75, %f73, %f74;
	ld.shared.f32 	%f76, [_ZZ14BlockAllReduceI5MaxOpfLi256EET0_S1_E12temp_storage+32];
	max.f32 	%f77, %f75, %f76;
	ld.shared.f32 	%f78, [_ZZ14BlockAllReduceI5MaxOpfLi256EET0_S1_E12temp_storage+36];
	max.f32 	%f79, %f77, %f78;
	st.shared.f32 	[_ZZ14BlockAllReduceI5MaxOpfLi256EET0_S1_E16result_broadcast], %f79;
$L__BB447_15:
	setp.le.s64 	%p38, %rd36, %rd9;
	bar.sync 	0;
	mov.f32 	%f228, 0f00000000;
	ld.shared.f32 	%f15, [_ZZ14BlockAllReduceI5MaxOpfLi256EET0_S1_E16result_broadcast];
	@%p38 bra 	$L__BB447_22;
	setp.eq.s64 	%p39, %rd12, 768;
	mov.f32 	%f228, 0f00000000;
	mov.u32 	%r238, %r6;
	@%p39 bra 	$L__BB447_20;
	setp.eq.s64 	%p40, %rd12, 0;
	ld.shared.f32 	%f83, [%r13];
	sub.f32 	%f84, %f83, %f15;
	fma.rn.f32 	%f85, %f84, 0f3BBB989D, 0f3F000000;
	cvt.sat.f32.f32 	%f86, %f85;
	mov.f32 	%f87, 0f4B400001;
	mov.f32 	%f88, 0f437C0000;
	fma.rm.f32 	%f89, %f86, %f88, %f87;
	add.f32 	%f90, %f89, 0fCB40007F;
	neg.f32 	%f91, %f90;
	fma.rn.f32 	%f92, %f84, 0f3FB8AA3B, %f91;
	fma.rn.f32 	%f93, %f84, 0f32A57060, %f92;
	mov.b32 	%r189, %f89;
	shl.b32 	%r190, %r189, 23;
	mov.b32 	%f94, %r190;
	ex2.approx.ftz.f32 	%f95, %f93;
	mul.f32 	%f96, %f95, %f94;
	st.shared.f32 	[%r13], %f96;
	add.f32 	%f228, %f96, 0f00000000;
	mov.u32 	%r238, %r14;
	@%p40 bra 	$L__BB447_20;
	setp.eq.s64 	%p41, %rd12, 256;
	ld.shared.f32 	%f97, [%r13+1024];
	sub.f32 	%f98, %f97, %f15;
	fma.rn.f32 	%f99, %f98, 0f3BBB989D, 0f3F000000;
	cvt.sat.f32.f32 	%f100, %f99;
	mov.f32 	%f101, 0f4B400001;
	mov.f32 	%f102, 0f437C0000;
	fma.rm.f32 	%f103, %f100, %f102, %f101;
	add.f32 	%f104, %f103, 0fCB40007F;
	neg.f32 	%f105, %f104;
	fma.rn.f32 	%f106, %f98, 0f3FB8AA3B, %f105;
	fma.rn.f32 	%f107, %f98, 0f32A57060, %f106;
	mov.b32 	%r191, %f103;
	shl.b32 	%r192, %r191, 23;
	mov.b32 	%f108, %r192;
	ex2.approx.ftz.f32 	%f109, %f107;
	mul.f32 	%f110, %f109, %f108;
	st.shared.f32 	[%r13+1024], %f110;
	add.f32 	%f228, %f228, %f110;
	mov.u32 	%r238, %r15;
	@%p41 bra 	$L__BB447_20;
	ld.shared.f32 	%f111, [%r13+2048];
	sub.f32 	%f112, %f111, %f15;
	fma.rn.f32 	%f113, %f112, 0f3BBB989D, 0f3F000000;
	cvt.sat.f32.f32 	%f114, %f113;
	mov.f32 	%f115, 0f4B400001;
	mov.f32 	%f116, 0f437C0000;
	fma.rm.f32 	%f117, %f114, %f116, %f115;
	add.f32 	%f118, %f117, 0fCB40007F;
	neg.f32 	%f119, %f118;
	fma.rn.f32 	%f120, %f112, 0f3FB8AA3B, %f119;
	fma.rn.f32 	%f121, %f112, 0f32A57060, %f120;
	mov.b32 	%r193, %f117;
	shl.b32 	%r194, %r193, 23;
	mov.b32 	%f122, %r194;
	ex2.approx.ftz.f32 	%f123, %f121;
	mul.f32 	%f124, %f123, %f122;
	st.shared.f32 	[%r13+2048], %f124;
	add.f32 	%f228, %f228, %f124;
	mov.u32 	%r238, %r16;
$L__BB447_20:
	setp.lt.u64 	%p42, %rd11, 768;
	@%p42 bra 	$L__BB447_22;
$L__BB447_21:
	shl.b32 	%r195, %r238, 2;
	mov.u32 	%r196, shared_buf;
	add.s32 	%r197, %r196, %r195;
	ld.shared.f32 	%f125, [%r197];
	sub.f32 	%f126, %f125, %f15;
	fma.rn.f32 	%f127, %f126, 0f3BBB989D, 0f3F000000;
	cvt.sat.f32.f32 	%f128, %f127;
	mov.f32 	%f129, 0f4B400001;
	mov.f32 	%f130, 0f437C0000;
	fma.rm.f32 	%f131, %f128, %f130, %f129;
	add.f32 	%f132, %f131, 0fCB40007F;
	neg.f32 	%f133, %f132;
	fma.rn.f32 	%f134, %f126, 0f3FB8AA3B, %f133;
	fma.rn.f32 	%f135, %f126, 0f32A57060, %f134;
	mov.b32 	%r198, %f131;
	shl.b32 	%r199, %r198, 23;
	mov.b32 	%f136, %r199;
	ex2.approx.ftz.f32 	%f137, %f135;
	mul.f32 	%f138, %f137, %f136;
	st.shared.f32 	[%r197], %f138;
	add.f32 	%f139, %f228, %f138;
	ld.shared.f32 	%f140, [%r197+1024];
	sub.f32 	%f141, %f140, %f15;
	fma.rn.f32 	%f142, %f141, 0f3BBB989D, 0f3F000000;
	cvt.sat.f32.f32 	%f143, %f142;
	fma.rm.f32 	%f144, %f143, %f130, %f129;
	add.f32 	%f145, %f144, 0fCB40007F;
	neg.f32 	%f146, %f145;
	fma.rn.f32 	%f147, %f141, 0f3FB8AA3B, %f146;
	fma.rn.f32 	%f148, %f141, 0f32A57060, %f147;
	mov.b32 	%r200, %f144;
	shl.b32 	%r201, %r200, 23;
	mov.b32 	%f149, %r201;
	ex2.approx.ftz.f32 	%f150, %f148;
	mul.f32 	%f151, %f150, %f149;
	st.shared.f32 	[%r197+1024], %f151;
	add.f32 	%f152, %f139, %f151;
	ld.shared.f32 	%f153, [%r197+2048];
	sub.f32 	%f154, %f153, %f15;
	fma.rn.f32 	%f155, %f154, 0f3BBB989D, 0f3F000000;
	cvt.sat.f32.f32 	%f156, %f155;
	fma.rm.f32 	%f157, %f156, %f130, %f129;
	add.f32 	%f158, %f157, 0fCB40007F;
	neg.f32 	%f159, %f158;
	fma.rn.f32 	%f160, %f154, 0f3FB8AA3B, %f159;
	fma.rn.f32 	%f161, %f154, 0f32A57060, %f160;
	mov.b32 	%r202, %f157;
	shl.b32 	%r203, %r202, 23;
	mov.b32 	%f162, %r203;
	ex2.approx.ftz.f32 	%f163, %f161;
	mul.f32 	%f164, %f163, %f162;
	st.shared.f32 	[%r197+2048], %f164;
	add.f32 	%f165, %f152, %f164;
	ld.shared.f32 	%f166, [%r197+3072];
	sub.f32 	%f167, %f166, %f15;
	fma.rn.f32 	%f168, %f167, 0f3BBB989D, 0f3F000000;
	cvt.sat.f32.f32 	%f169, %f168;
	fma.rm.f32 	%f170, %f169, %f130, %f129;
	add.f32 	%f171, %f170, 0fCB40007F;
	neg.f32 	%f172, %f171;
	fma.rn.f32 	%f173, %f167, 0f3FB8AA3B, %f172;
	fma.rn.f32 	%f174, %f167, 0f32A57060, %f173;
	mov.b32 	%r204, %f170;
	shl.b32 	%r205, %r204, 23;
	mov.b32 	%f175, %r205;
	ex2.approx.ftz.f32 	%f176, %f174;
	mul.f32 	%f177, %f176, %f175;
	st.shared.f32 	[%r197+3072], %f177;
	add.f32 	%f228, %f165, %f177;
	add.s32 	%r238, %r238, 1024;
	cvt.u64.u32 	%rd76, %r238;
	setp.gt.u64 	%p43, %rd36, %rd76;
	@%p43 bra 	$L__BB447_21;
$L__BB447_22:
	mov.b32 	%r207, %f228;
	mov.b32 	%r208, 1;
	mov.b32 	%r229, 31;
	mov.b32 	%r230, -1;
	// begin inline asm
	shfl.sync.down.b32 %r206, %r207, %r208, %r229, %r230;
	// end inline asm
	mov.b32 	%f178, %r206;
	add.f32 	%f179, %f228, %f178;
	selp.f32 	%f180, %f228, %f179, %p33;
	mov.b32 	%r212, %f180;
	mov.b32 	%r213, 2;
	// begin inline asm
	shfl.sync.down.b32 %r211, %r212, %r213, %r229, %r230;
	// end inline asm
	mov.b32 	%f181, %r211;
	add.f32 	%f182, %f180, %f181;
	selp.f32 	%f183, %f180, %f182, %p32;
	mov.b32 	%r217, %f183;
	mov.b32 	%r218, 4;
	// begin inline asm
	shfl.sync.down.b32 %r216, %r217, %r218, %r229, %r230;
	// end inline asm
	mov.b32 	%f184, %r216;
	add.f32 	%f185, %f183, %f184;
	selp.f32 	%f186, %f183, %f185, %p31;
	mov.b32 	%r222, %f186;
	mov.b32 	%r223, 8;
	// begin inline asm
	shfl.sync.down.b32 %r221, %r222, %r223, %r229, %r230;
	// end inline asm
	mov.b32 	%f187, %r221;
	add.f32 	%f188, %f186, %f187;
	selp.f32 	%f189, %f186, %f188, %p30;
	mov.b32 	%r227, %f189;
	mov.b32 	%r228, 16;
	// begin inline asm
	shfl.sync.down.b32 %r226, %r227, %r228, %r229, %r230;
	// end inline asm
	mov.b32 	%f190, %r226;
	add.f32 	%f191, %f189, %f190;
	selp.f32 	%f24, %f189, %f191, %p29;
	not.pred 	%p49, %p58;
	@%p49 bra 	$L__BB447_24;
	st.shared.f32 	[%r10], %f24;
$L__BB447_24:
	setp.ne.s32 	%p50, %r6, 0;
	bar.sync 	0;
	@%p50 bra 	$L__BB447_26;
	ld.shared.f32 	%f192, [_ZZ14BlockAllReduceI5SumOpfLi256EET0_S1_E12temp_storage+12];
	add.f32 	%f193, %f24, %f192;
	ld.shared.f32 	%f194, [_ZZ14BlockAllReduceI5SumOpfLi256EET0_S1_E12temp_storage+16];
	add.f32 	%f195, %f193, %f194;
	ld.shared.f32 	%f196, [_ZZ14BlockAllReduceI5SumOpfLi256EET0_S1_E12temp_storage+20];
	add.f32 	%f197, %f195, %f196;
	ld.shared.f32 	%f198, [_ZZ14BlockAllReduceI5SumOpfLi256EET0_S1_E12temp_storage+24];
	add.f32 	%f199, %f197, %f198;
	ld.shared.f32 	%f200, [_ZZ14BlockAllReduceI5SumOpfLi256EET0_S1_E12temp_storage+28];
	add.f32 	%f201, %f199, %f200;
	ld.shared.f32 	%f202, [_ZZ14BlockAllReduceI5SumOpfLi256EET0_S1_E12temp_storage+32];
	add.f32 	%f203, %f201, %f202;
	ld.shared.f32 	%f204, [_ZZ14BlockAllReduceI5SumOpfLi256EET0_S1_E12temp_storage+36];
	add.f32 	%f205, %f203, %f204;
	st.shared.f32 	[_ZZ14BlockAllReduceI5SumOpfLi256EET0_S1_E16result_broadcast], %f205;
$L__BB447_26:
	setp.ge.s32 	%p51, %r6, %r7;
	bar.sync 	0;
	ld.shared.f32 	%f25, [_ZZ14BlockAllReduceI5SumOpfLi256EET0_S1_E16result_broadcast];
	@%p51 bra 	$L__BB447_33;
	setp.eq.s32 	%p52, %r12, 0;
	mul.lo.s64 	%rd21, %rd83, %rd34;
	mov.u32 	%r240, %r6;
	@%p52 bra 	$L__BB447_31;
	setp.eq.s32 	%p53, %r12, 1;
	ld.shared.f32 	%f206, [%r13];
	div.rn.f32 	%f207, %f206, %f25;
	add.s64 	%rd77, %rd21, %rd9;
	shl.b64 	%rd78, %rd77, 2;
	add.s64 	%rd22, %rd4, %rd78;
	st.global.f32 	[%rd22], %f207;
	mov.u32 	%r240, %r14;
	@%p53 bra 	$L__BB447_31;
	setp.eq.s32 	%p54, %r12, 2;
	ld.shared.f32 	%f208, [%r13+1024];
	div.rn.f32 	%f209, %f208, %f25;
	st.global.f32 	[%rd22+1024], %f209;
	mov.u32 	%r240, %r15;
	@%p54 bra 	$L__BB447_31;
	ld.shared.f32 	%f210, [%r13+2048];
	div.rn.f32 	%f211, %f210, %f25;
	st.global.f32 	[%rd22+2048], %f211;
	mov.u32 	%r240, %r16;
$L__BB447_31:
	setp.lt.u32 	%p55, %r11, 768;
	@%p55 bra 	$L__BB447_33;
$L__BB447_32:
	shl.b32 	%r231, %r240, 2;
	mov.u32 	%r232, shared_buf;
	add.s32 	%r233, %r232, %r231;
	ld.shared.f32 	%f212, [%r233];
	div.rn.f32 	%f213, %f212, %f25;
	cvt.u64.u32 	%rd79, %r240;
	add.s64 	%rd80, %rd21, %rd79;
	shl.b64 	%rd81, %rd80, 2;
	add.s64 	%rd82, %rd4, %rd81;
	st.global.f32 	[%rd82], %f213;
	ld.shared.f32 	%f214, [%r233+1024];
	div.rn.f32 	%f215, %f214, %f25;
	st.global.f32 	[%rd82+1024], %f215;
	ld.shared.f32 	%f216, [%r233+2048];
	div.rn.f32 	%f217, %f216, %f25;
	st.global.f32 	[%rd82+2048], %f217;
	ld.shared.f32 	%f218, [%r233+3072];
	div.rn.f32 	%f219, %f218, %f25;
	st.global.f32 	[%rd82+3072], %f219;
	add.s32 	%r240, %r240, 1024;
	setp.lt.s32 	%p56, %r240, %r7;
	@%p56 bra 	$L__BB447_32;
$L__BB447_33:
	add.s64 	%rd83, %rd83, %rd10;
	setp.lt.s64 	%p57, %rd83, %rd35;
	@%p57 bra 	$L__BB447_2;
$L__BB447_34:
	ret;

}
	// .globl	_Z24SoftmaxBlockUncachedImplI22BroadcastScaleMaskLoadIffbLm3EiE11DirectStoreIffEfLi2ELi1024EL9Algorithm0EEvT_T0_ll
.visible .entry _Z24SoftmaxBlockUncachedImplI22BroadcastScaleMaskLoadIffbLm3EiE11DirectStoreIffEfLi2ELi1024EL9Algorithm0EEvT_T0_ll(
	.param .align 8 .b8 _Z24SoftmaxBlockUncachedImplI22BroadcastScaleMaskLoadIffbLm3EiE11DirectStoreIffEfLi2ELi1024EL9Algorithm0EEvT_T0_ll_param_0[112],
	.param .align 8 .b8 _Z24SoftmaxBlockUncachedImplI22BroadcastScaleMaskLoadIffbLm3EiE11DirectStoreIffEfLi2ELi1024EL9Algorithm0EEvT_T0_ll_param_1[16],
	.param .u64 _Z24SoftmaxBlockUncachedImplI22BroadcastScaleMaskLoadIffbLm3EiE11DirectStoreIffEfLi2ELi1024EL9Algorithm0EEvT_T0_ll_param_2,
	.param .u64 _Z24SoftmaxBlockUncachedImplI22BroadcastScaleMaskLoadIffbLm3EiE11DirectStoreIffEfLi2ELi1024EL9Algorithm0EEvT_T0_ll_param_3
)
{
	.reg .pred 	%p<69>;
	.reg .b16 	%rs<15>;
	.reg .b32 	%r<256>;
	.reg .b32 	%f<335>;
	.reg .b64 	%rd<64>;

	ld.param.u64 	%rd19, [_Z24SoftmaxBlockUncachedImplI22BroadcastScaleMaskLoadIffbLm3EiE11DirectStoreIffEfLi2ELi1024EL9Algorithm0EEvT_T0_ll_param_1+8];
	ld.param.u64 	%rd18, [_Z24SoftmaxBlockUncachedImplI22BroadcastScaleMaskLoadIffbLm3EiE11DirectStoreIffEfLi2ELi1024EL9Algorithm0EEvT_T0_ll_param_1];
	ld.param.u64 	%rd3, [_Z24SoftmaxBlockUncachedImplI22BroadcastScaleMaskLoadIffbLm3EiE11DirectStoreIffEfLi2ELi1024EL9Algorithm0EEvT_T0_ll_param_0+32];
	ld.param.u64 	%rd4, [_Z24SoftmaxBlockUncachedImplI22BroadcastScaleMaskLoadIffbLm3EiE11DirectStoreIffEfLi2ELi1024EL9Algorithm0EEvT_T0_ll_param_0+24];
	ld.param.u64 	%rd5, [_Z24SoftmaxBlockUncachedImplI22BroadcastScaleMaskLoadIffbLm3EiE11DirectStoreIffEfLi2ELi1024EL9Algorithm0EEvT_T0_ll_param_0+16];
	ld.param.v2.u32 	{%r1, %r2}, [_Z24SoftmaxBlockUncachedImplI22BroadcastScaleMaskLoadIffbLm3EiE11DirectStoreIffEfLi2ELi1024EL9Algorithm0EEvT_T0_ll_param_0+48];
	ld.param.v2.u32 	{%r3, %r4}, [_Z24SoftmaxBlockUncachedImplI22BroadcastScaleMaskLoadIffbLm3EiE11DirectStoreIffEfLi2ELi1024EL9Algorithm0EEvT_T0_ll_param_0+72];
	ld.param.u32 	%r5, [_Z24SoftmaxBlockUncachedImplI22BroadcastScaleMaskLoadIffbLm3EiE11DirectStoreIffEfLi2ELi1024EL9Algorithm0EEvT_T0_ll_param_0+80];
	ld.param.u64 	%rd6, [_Z24SoftmaxBlockUncachedImplI22BroadcastScaleMaskLoadIffbLm3EiE11DirectStoreIffEfLi2ELi1024EL9Algorithm0EEvT_T0_ll_param_0+96];
	ld.param.v2.f32 	{%f1, %f2}, [_Z24SoftmaxBlockUncachedImplI22BroadcastScaleMaskLoadIffbLm3EiE11DirectStoreIffEfLi2ELi1024EL9Algorithm0EEvT_T0_ll_param_0+104];
	ld.param.u64 	%rd22, [_Z24SoftmaxBlockUncachedImplI22BroadcastScaleMaskLoadIffbLm3EiE11DirectStoreIffEfLi2ELi1024EL9Algorithm0EEvT_T0_ll_param_0+8];
	ld.param.u64 	%rd23, [_Z24SoftmaxBlockUncachedImplI22BroadcastScaleMaskLoadIffbLm3EiE11DirectStoreIffEfLi2ELi1024EL9Algorithm0EEvT_T0_ll_param_0];
	ld.param.u64 	%rd20, [_Z24SoftmaxBlockUncachedImplI22BroadcastScaleMaskLoadIffbLm3EiE11DirectStoreIffEfLi2ELi1024EL9Algorithm0EEvT_T0_ll_param_2];
	ld.param.u64 	%rd21, [_Z24SoftmaxBlockUncachedImplI22BroadcastScaleMaskLoadIffbLm3EiE11DirectStoreIffEfLi2ELi1024EL9Algorithm0EEvT_T0_ll_param_3];
	cvta.to.global.u64 	%rd1, %rd23;
	cvta.to.global.u64 	%rd2, %rd22;
	mov.u32 	%r6, %tid.x;
	and.b64  	%rd24, %rd21, 1;
	setp.eq.b64 	%p2, %rd24, 1;
	not.pred 	%p3, %p2;
	@%p3 bra 	$L__BB448_2;
	mov.u64 	%rd25, $str$2;
	cvta.global.u64 	%rd26, %rd25;
	mov.u64 	%rd27, $str$1;
	cvta.global.u64 	%rd28, %rd27;
	mov.u64 	%rd29, __unnamed_435;
	cvta.global.u64 	%rd30, %rd29;
	{ // callseq 434, 0
	.param .b64 param0;
	st.param.b64 	[param0], %rd26;
	.param .b64 param1;
	st.param.b64 	[param1], %rd28;
	.param .b32 param2;
	st.param.b32 	[param2], 638;
	.param .b64 param3;
	st.param.b64 	[param3], %rd30;
	.param .b64 param4;
	st.param.b64 	[param4], 1;
	call.uni 
	__assertfail, 
	(
	param0, 
	param1, 
	param2, 
	param3, 
	param4
	);
	} // callseq 434
$L__BB448_2:
	shr.u64 	%rd31, %rd21, 63;
	add.s64 	%rd32, %rd21, %rd31;
	shr.u64 	%rd33, %rd32, 1;
	cvt.u32.u64 	%r7, %rd33;
	mov.u32 	%r33, %ctaid.x;
	cvt.u64.u32 	%rd63, %r33;
	setp.le.s64 	%p4, %rd20, %rd63;
	@%p4 bra 	$L__BB448_42;
	// begin inline asm
	mov.u32 %r34, %laneid;
	// end inline asm
	shr.u32 	%r35, %r6, 3;
	and.b32  	%r36, %r35, 124;
	mov.u32 	%r37, _ZZ14BlockAllReduceI5MaxOpfLi1024EET0_S1_E12temp_storage;
	add.s32 	%r38, %r37, %r36;
	add.s32 	%r9, %r38, 32;
	mov.u32 	%r39, _ZZ14BlockAllReduceI5SumOpfLi1024EET0_S1_E12temp_storage;
	add.s32 	%r40, %r39, %r36;
	add.s32 	%r10, %r40, 32;
	mov.u32 	%r41, %nctaid.x;
	cvt.u64.u32 	%rd8, %r41;
	not.b32 	%r42, %r6;
	add.s32 	%r11, %r42, %r7;
	and.b32  	%r12, %r11, 1024;
	shl.b32 	%r13, %r6, 1;
	or.b32  	%r14, %r6, 1024;
	neg.s32 	%r15, %r1;
$L__BB448_4:
	setp.ge.s32 	%p5, %r6, %r7;
	mov.f32 	%f325, 0fFF800000;
	@%p5 bra 	$L__BB448_16;
	setp.ne.s32 	%p6, %r12, 0;
	cvt.u32.u64 	%r43, %rd63;
	cvt.u32.u64 	%r44, %rd6;
	mul.lo.s32 	%r16, %r44, %r43;
	mov.f32 	%f325, 0fFF800000;
	mov.u32 	%r252, %r6;
	@%p6 bra 	$L__BB448_9;
	setp.eq.s64 	%p7, %rd3, 1;
	setp.eq.s64 	%p8, %rd4, 1;
	setp.eq.s64 	%p9, %rd5, 1;
	add.s32 	%r45, %r13, %r16;
	div.s32 	%r46, %r45, %r1;
	mul.lo.s32 	%r47, %r46, %r1;
	sub.s32 	%r48, %r45, %r47;
	div.s32 	%r49, %r48, %r2;
	mul.lo.s32 	%r50, %r49, %r2;
	sub.s32 	%r51, %r48, %r50;
	selp.b32 	%r52, 0, %r46, %p9;
	selp.b32 	%r53, 0, %r49, %p8;
	selp.b32 	%r54, 0, %r51, %p7;
	mul.lo.s32 	%r55, %r3, %r52;
	mad.lo.s32 	%r56, %r4, %r53, %r55;
	mad.lo.s32 	%r57, %r5, %r54, %r56;
	shr.u32 	%r58, %r45, 31;
	add.s32 	%r59, %r45, %r58;
	shr.s32 	%r60, %r59, 1;
	mul.wide.s32 	%rd34, %r60, 8;
	add.s64 	%rd10, %rd1, %rd34;
	ld.global.f32 	%f48, [%rd10];
	shr.u32 	%r61, %r57, 31;
	add.s32 	%r62, %r57, %r61;
	shr.s32 	%r63, %r62, 1;
	mul.wide.s32 	%rd35, %r63, 2;
	add.s64 	%rd36, %rd2, %rd35;
	ld.global.v2.u8 	{%rs1, %rs2}, [%rd36];
	setp.eq.s16 	%p10, %rs1, 0;
	mul.f32 	%f49, %f48, %f2;
	selp.f32 	%f3, %f1, %f49, %p10;
	setp.eq.s16 	%p11, %rs2, 0;
	mov.f32 	%f319, %f1;
	@%p11 bra 	$L__BB448_8;
	ld.global.f32 	%f50, [%rd10+4];
	mul.f32 	%f319, %f50, %f2;
$L__BB448_8:
	max.f32 	%f51, %f3, 0fFF800000;
	max.f32 	%f325, %f51, %f319;
	mov.u32 	%r252, %r14;
$L__BB448_9:
	setp.lt.u32 	%p12, %r11, 1024;
	@%p12 bra 	$L__BB448_16;
	shl.b32 	%r64, %r252, 1;
	add.s32 	%r251, %r64, %r16;
$L__BB448_11:
	setp.eq.s64 	%p13, %rd3, 1;
	setp.eq.s64 	%p14, %rd4, 1;
	setp.eq.s64 	%p15, %rd5, 1;
	div.s32 	%r65, %r251, %r1;
	mul.lo.s32 	%r66, %r15, %r65;
	add.s32 	%r67, %r251, %r66;
	div.s32 	%r68, %r67, %r2;
	mul.lo.s32 	%r69, %r68, %r2;
	sub.s32 	%r70, %r66, %r69;
	add.s32 	%r71, %r251, %r70;
	selp.b32 	%r72, 0, %r65, %p15;
	selp.b32 	%r73, 0, %r68, %p14;
	selp.b32 	%r74, 0, %r71, %p13;
	mul.lo.s32 	%r75, %r3, %r72;
	mad.lo.s32 	%r76, %r4, %r73, %r75;
	mad.lo.s32 	%r77, %r5, %r74, %r76;
	shr.u32 	%r78, %r251, 31;
	add.s32 	%r79, %r251, %r78;
	shr.s32 	%r80, %r79, 1;
	mul.wide.s32 	%rd37, %r80, 8;
	add.s64 	%rd11, %rd1, %rd37;
	ld.global.f32 	%f52, [%rd11];
	shr.u32 	%r81, %r77, 31;
	add.s32 	%r82, %r77, %r81;
	shr.s32 	%r83, %r82, 1;
	mul.wide.s32 	%rd38, %r83, 2;
	add.s64 	%rd39, %rd2, %rd38;
	ld.global.v2.u8 	{%rs3, %rs4}, [%rd39];
	setp.eq.s16 	%p16, %rs3, 0;
	mul.f32 	%f53, %f52, %f2;
	selp.f32 	%f10, %f1, %f53, %p16;
	setp.eq.s16 	%p17, %rs4, 0;
	mov.f32 	%f323, %f1;
	@%p17 bra 	$L__BB448_13;
	ld.global.f32 	%f54, [%rd11+4];
	mul.f32 	%f323, %f54, %f2;
$L__BB448_13:
	add.s32 	%r84, %r251, 2048;
	max.f32 	%f55, %f325, %f10;
	max.f32 	%f13, %f55, %f323;
	div.s32 	%r85, %r84, %r1;
	mul.lo.s32 	%r86, %r15, %r85;
	add.s32 	%r87, %r84, %r86;
	div.s32 	%r88, %r87, %r2;
	mul.lo.s32 	%r89, %r88, %r2;
	sub.s32 	%r90, %r86, %r89;
	add.s32 	%r91, %r84, %r90;
	selp.b32 	%r92, 0, %r85, %p15;
	selp.b32 	%r93, 0, %r88, %p14;
	selp.b32 	%r94, 0, %r91, %p13;
	mul.lo.s32 	%r95, %r3, %r92;
	mad.lo.s32 	%r96, %r4, %r93, %r95;
	mad.lo.s32 	%r97, %r5, %r94, %r96;
	shr.u32 	%r98, %r84, 31;
	add.s32 	%r99, %r84, %r98;
	shr.s32 	%r100, %r99, 1;
	mul.wide.s32 	%rd40, %r100, 8;
	add.s64 	%rd12, %rd1, %rd40;
	ld.global.f32 	%f56, [%rd12];
	shr.u32 	%r101, %r97, 31;
	add.s32 	%r102, %r97, %r101;
	shr.s32 	%r103, %r102, 1;
	mul.wide.s32 	%rd41, %r103, 2;
	add.s64 	%rd42, %rd2, %rd41;
	ld.global.v2.u8 	{%rs5, %rs6}, [%rd42];
	setp.eq.s16 	%p21, %rs5, 0;
	mul.f32 	%f57, %f56, %f2;
	selp.f32 	%f14, %f1, %f57, %p21;
	setp.eq.s16 	%p22, %rs6, 0;
	mov.f32 	%f324, %f1;
	@%p22 bra 	$L__BB448_15;
	ld.global.f32 	%f58, [%rd12+4];
	mul.f32 	%f324, %f58, %f2;
$L__BB448_15:
	max.f32 	%f59, %f13, %f14;
	max.f32 	%f325, %f59, %f324;
	add.s32 	%r252, %r252, 2048;
	add.s32 	%r251, %r251, 4096;
	setp.lt.s32 	%p23, %r252, %r7;
	@%p23 bra 	$L__BB448_11;
$L__BB448_16:
	setp.gt.s32 	%p25, %r34, 15;
	setp.gt.s32 	%p26, %r34, 23;
	setp.gt.s32 	%p27, %r34, 27;
	setp.gt.s32 	%p28, %r34, 29;
	setp.gt.s32 	%p29, %r34, 30;
	mov.b32 	%r105, %f325;
	mov.b32 	%r106, 1;
	mov.b32 	%r127, 31;
	mov.b32 	%r128, -1;
	// begin inline asm
	shfl.sync.down.b32 %r104, %r105, %r106, %r127, %r128;
	// end inline asm
	mov.b32 	%f60, %r104;
	max.f32 	%f61, %f325, %f60;
	selp.f32 	%f62, %f325, %f61, %p29;
	mov.b32 	%r110, %f62;
	mov.b32 	%r111, 2;
	// begin inline asm
	shfl.sync.down.b32 %r109, %r110, %r111, %r127, %r128;
	// end inline asm
	mov.b32 	%f63, %r109;
	max.f32 	%f64, %f62, %f63;
	selp.f32 	%f65, %f62, %f64, %p28;
	mov.b32 	%r115, %f65;
	mov.b32 	%r116, 4;
	// begin inline asm
	shfl.sync.down.b32 %r114, %r115, %r116, %r127, %r128;
	// end inline asm
	mov.b32 	%f66, %r114;
	max.f32 	%f67, %f65, %f66;
	selp.f32 	%f68, %f65, %f67, %p27;
	mov.b32 	%r120, %f68;
	mov.b32 	%r121, 8;
	// begin inline asm
	shfl.sync.down.b32 %r119, %r120, %r121, %r127, %r128;
	// end inline asm
	mov.b32 	%f69, %r119;
	max.f32 	%f19, %f68, %f69;
	selp.f32 	%f326, %f68, %f19, %p26;
	mov.b32 	%r125, %f326;
	mov.b32 	%r126, 16;
	// begin inline asm
	shfl.sync.down.b32 %r124, %r125, %r126, %r127, %r128;
	// end inline asm
	mov.pred 	%p68, 0;
	@%p25 bra 	$L__BB448_19;
	setp.ne.s32 	%p31, %r34, 0;
	mov.b32 	%f70, %r124;
	max.f32 	%f326, %f19, %f70;
	@%p31 bra 	$L__BB448_19;
	st.shared.f32 	[%r9], %f326;
	mov.pred 	%p68, -1;
$L__BB448_19:
	setp.ne.s32 	%p33, %r6, 0;
	bar.sync 	0;
	@%p33 bra 	$L__BB448_21;
	ld.shared.f32 	%f71, [_ZZ14BlockAllReduceI5MaxOpfLi1024EET0_S1_E12temp_storage+36];
	max.f32 	%f72, %f326, %f71;
	ld.shared.f32 	%f73, [_ZZ14BlockAllReduceI5MaxOpfLi1024EET0_S1_E12temp_storage+40];
	max.f32 	%f74, %f72, %f73;
	ld.shared.f32 	%f75, [_ZZ14BlockAllReduceI5MaxOpfLi1024EET0_S1_E12temp_storage+44];
	max.f32 	%f76, %f74, %f75;
	ld.shared.f32 	%f77, [_ZZ14BlockAllReduceI5MaxOpfLi1024EET0_S1_E12temp_storage+48];
	max.f32 	%f78, %f76, %f77;
	ld.shared.f32 	%f79, [_ZZ14BlockAllReduceI5MaxOpfLi1024EET0_S1_E12temp_storage+52];
	max.f32 	%f80, %f78, %f79;
	ld.shared.f32 	%f81, [_ZZ14BlockAllReduceI5MaxOpfLi1024EET0_S1_E12temp_storage+56];
	max.f32 	%f82, %f80, %f81;
	ld.shared.f32 	%f83, [_ZZ14BlockAllReduceI5MaxOpfLi1024EET0_S1_E12temp_storage+60];
	max.f32 	%f84, %f82, %f83;
	ld.shared.f32 	%f85, [_ZZ14BlockAllReduceI5MaxOpfLi1024EET0_S1_E12temp_storage+64];
	max.f32 	%f86, %f84, %f85;
	ld.shared.f32 	%f87, [_ZZ14BlockAllReduceI5MaxOpfLi1024EET0_S1_E12temp_storage+68];
	max.f32 	%f88, %f86, %f87;
	ld.shared.f32 	%f89, [_ZZ14BlockAllReduceI5MaxOpfLi1024EET0_S1_E12temp_storage+72];
	max.f32 	%f90, %f88, %f89;
	ld.shared.f32 	%f91, [_ZZ14BlockAllReduceI5MaxOpfLi1024EET0_S1_E12temp_storage+76];
	max.f32 	%f92, %f90, %f91;
	ld.shared.f32 	%f93, [_ZZ14BlockAllReduceI5MaxOpfLi1024EET0_S1_E12temp_storage+80];
	max.f32 	%f94, %f92, %f93;
	ld.shared.f32 	%f95, [_ZZ14BlockAllReduceI5MaxOpfLi1024EET0_S1_E12temp_storage+84];
	max.f32 	%f96, %f94, %f95;
	ld.shared.f32 	%f97, [_ZZ14BlockAllReduceI5MaxOpfLi1024EET0_S1_E12temp_storage+88];
	max.f32 	%f98, %f96, %f97;
	ld.shared.f32 	%f99, [_ZZ14BlockAllReduceI5MaxOpfLi1024EET0_S1_E12temp_storage+92];
	max.f32 	%f100, %f98, %f99;
	ld.shared.f32 	%f101, [_ZZ14BlockAllReduceI5MaxOpfLi1024EET0_S1_E12temp_storage+96];
	max.f32 	%f102, %f100, %f101;
	ld.shared.f32 	%f103, [_ZZ14BlockAllReduceI5MaxOpfLi1024EET0_S1_E12temp_storage+100];
	max.f32 	%f104, %f102, %f103;
	ld.shared.f32 	%f105, [_ZZ14BlockAllReduceI5MaxOpfLi1024EET0_S1_E12temp_storage+104];
	max.f32 	%f106, %f104, %f105;
	ld.shared.f32 	%f107, [_ZZ14BlockAllReduceI5MaxOpfLi1024EET0_S1_E12temp_storage+108];
	max.f32 	%f108, %f106, %f107;
	ld.shared.f32 	%f109, [_ZZ14BlockAllReduceI5MaxOpfLi1024EET0_S1_E12temp_storage+112];
	max.f32 	%f110, %f108, %f109;
	ld.shared.f32 	%f111, [_ZZ14BlockAllReduceI5MaxOpfLi1024EET0_S1_E12temp_storage+116];
	max.f32 	%f112, %f110, %f111;
	ld.shared.f32 	%f113, [_ZZ14BlockAllReduceI5MaxOpfLi1024EET0_S1_E12temp_storage+120];
	max.f32 	%f114, %f112, %f113;
	ld.shared.f32 	%f115, [_ZZ14BlockAllReduceI5MaxOpfLi1024EET0_S1_E12temp_storage+124];
	max.f32 	%f116, %f114, %f115;
	ld.shared.f32 	%f117, [_ZZ14BlockAllReduceI5MaxOpfLi1024EET0_S1_E12temp_storage+128];
	max.f32 	%f118, %f116, %f117;
	ld.shared.f32 	%f119, [_ZZ14BlockAllReduceI5MaxOpfLi1024EET0_S1_E12temp_storage+132];
	max.f32 	%f120, %f118, %f119;
	ld.shared.f32 	%f121, [_ZZ14BlockAllReduceI5MaxOpfLi1024EET0_S1_E12temp_storage+136];
	max.f32 	%f122, %f120, %f121;
	ld.shared.f32 	%f123, [_ZZ14BlockAllReduceI5MaxOpfLi1024EET0_S1_E12temp_storage+140];
	max.f32 	%f124, %f122, %f123;
	ld.shared.f32 	%f125, [_ZZ14BlockAllReduceI5MaxOpfLi1024EET0_S1_E12temp_storage+144];
	max.f32 	%f126, %f124, %f125;
	ld.shared.f32 	%f127, [_ZZ14BlockAllReduceI5MaxOpfLi1024EET0_S1_E12temp_storage+148];
	max.f32 	%f128, %f126, %f127;
	ld.shared.f32 	%f129, [_ZZ14BlockAllReduceI5MaxOpfLi1024EET0_S1_E12temp_storage+152];
	max.f32 	%f130, %f128, %f129;
	ld.shared.f32 	%f131, [_ZZ14BlockAllReduceI5MaxOpfLi1024EET0_S1_E12temp_storage+156];
	max.f32 	%f132, %f130, %f131;
	st.shared.f32 	[_ZZ14BlockAllReduceI5MaxOpfLi1024EET0_S1_E16result_broadcast], %f132;
$L__BB448_21:
	bar.sync 	0;
	mov.f32 	%f333, 0f00000000;
	ld.shared.f32 	%f23, [_ZZ14BlockAllReduceI5MaxOpfLi1024EET0_S1_E16result_broadcast];
	@%p5 bra 	$L__BB448_32;
	setp.ne.s32 	%p35, %r12, 0;
	cvt.u32.u64 	%r129, %rd63;
	cvt.u32.u64 	%r130, %rd6;
	mul.lo.s32 	%r24, %r130, %r129;
	mov.f32 	%f333, 0f00000000;
	mov.u32 	%r254, %r6;
	@%p35 bra 	$L__BB448_26;
	setp.eq.s64 	%p36, %rd3, 1;
	setp.eq.s64 	%p37, %rd4, 1;
	setp.eq.s64 	%p38, %rd5, 1;
	add.s32 	%r131, %r13, %r24;
	div.s32 	%r132, %r131, %r1;
	mul.lo.s32 	%r133, %r132, %r1;
	sub.s32 	%r134, %r131, %r133;
	div.s32 	%r135, %r134, %r2;
	mul.lo.s32 	%r136, %r135, %r2;
	sub.s32 	%r137, %r134, %r136;
	selp.b32 	%r138, 0, %r132, %p38;
	selp.b32 	%r139, 0, %r135, %p37;
	selp.b32 	%r140, 0, %r137, %p36;
	mul.lo.s32 	%r141, %r3, %r138;
	mad.lo.s32 	%r142, %r4, %r139, %r141;
	mad.lo.s32 	%r143, %r5, %r140, %r142;
	shr.u32 	%r144, %r131, 31;
	add.s32 	%r145, %r131, %r144;
	shr.s32 	%r146, %r145, 1;
	mul.wide.s32 	%rd43, %r146, 8;
	add.s64 	%rd13, %rd1, %rd43;
	ld.global.f32 	%f136, [%rd13];
	shr.u32 	%r147, %r143, 31;
	add.s32 	%r148, %r143, %r147;
	shr.s32 	%r149, %r148, 1;
	mul.wide.s32 	%rd44, %r149, 2;
	add.s64 	%rd45, %rd2, %rd44;
	ld.global.v2.u8 	{%rs7, %rs8}, [%rd45];
	setp.eq.s16 	%p39, %rs7, 0;
	mul.f32 	%f137, %f136, %f2;
	selp.f32 	%f24, %f1, %f137, %p39;
	setp.eq.s16 	%p40, %rs8, 0;
	mov.f32 	%f327, %f1;
	@%p40 bra 	$L__BB448_25;
	ld.global.f32 	%f138, [%rd13+4];
	mul.f32 	%f327, %f138, %f2;
$L__BB448_25:
	sub.f32 	%f139, %f24, %f23;
	fma.rn.f32 	%f140, %f139, 0f3BBB989D, 0f3F000000;
	cvt.sat.f32.f32 	%f141, %f140;
	mov.f32 	%f142, 0f4B400001;
	mov.f32 	%f143, 0f437C0000;
	fma.rm.f32 	%f144, %f141, %f143, %f142;
	add.f32 	%f145, %f144, 0fCB40007F;
	neg.f32 	%f146, %f145;
	fma.rn.f32 	%f147, %f139, 0f3FB8AA3B, %f146;
	fma.rn.f32 	%f148, %f139, 0f32A57060, %f147;
	mov.b32 	%r150, %f144;
	shl.b32 	%r151, %r150, 23;
	mov.b32 	%f149, %r151;
	ex2.approx.ftz.f32 	%f150, %f148;
	fma.rn.f32 	%f151, %f150, %f149, 0f00000000;
	sub.f32 	%f152, %f327, %f23;
	fma.rn.f32 	%f153, %f152, 0f3BBB989D, 0f3F000000;
	cvt.sat.f32.f32 	%f154, %f153;
	fma.rm.f32 	%f155, %f154, %f143, %f142;
	add.f32 	%f156, %f155, 0fCB40007F;
	neg.f32 	%f157, %f156;
	fma.rn.f32 	%f158, %f152, 0f3FB8AA3B, %f157;
	fma.rn.f32 	%f159, %f152, 0f32A57060, %f158;
	mov.b32 	%r152, %f155;
	shl.b32 	%r153, %r152, 23;
	mov.b32 	%f160, %r153;
	ex2.approx.ftz.f32 	%f161, %f159;
	fma.rn.f32 	%f333, %f161, %f160, %f151;
	mov.u32 	%r254, %r14;
$L__BB448_26:
	setp.lt.u32 	%p41, %r11, 1024;
	@%p41 bra 	$L__BB448_32;
$L__BB448_27:
	setp.eq.s64 	%p42, %rd3, 1;
	setp.eq.s64 	%p43, %rd4, 1;
	setp.eq.s64 	%p44, %rd5, 1;
	shl.b32 	%r154, %r254, 1;
	add.s32 	%r27, %r154, %r24;
	div.s32 	%r155, %r27, %r1;
	mul.lo.s32 	%r156, %r155, %r1;
	sub.s32 	%r157, %r27, %r156;
	div.s32 	%r158, %r157, %r2;
	mul.lo.s32 	%r159, %r158, %r2;
	sub.s32 	%r160, %r157, %r159;
	selp.b32 	%r161, 0, %r155, %p44;
	selp.b32 	%r162, 0, %r158, %p43;
	selp.b32 	%r163, 0, %r160, %p42;
	mul.lo.s32 	%r164, %r3, %r161;
	mad.lo.s32 	%r165, %r4, %r162, %r164;
	mad.lo.s32 	%r166, %r5, %r163, %r165;
	shr.u32 	%r167, %r27, 31;
	add.s32 	%r168, %r27, %r167;
	shr.s32 	%r169, %r168, 1;
	mul.wide.s32 	%rd46, %r169, 8;
	add.s64 	%rd14, %rd1, %rd46;
	ld.global.f32 	%f162, [%rd14];
	shr.u32 	%r170, %r166, 31;
	add.s32 	%r171, %r166, %r170;
	shr.s32 	%r172, %r171, 1;
	mul.wide.s32 	%rd47, %r172, 2;
	add.s64 	%rd48, %rd2, %rd47;
	ld.global.v2.u8 	{%rs9, %rs10}, [%rd48];
	setp.eq.s16 	%p45, %rs9, 0;
	mul.f32 	%f163, %f162, %f2;
	selp.f32 	%f31, %f1, %f163, %p45;
	setp.eq.s16 	%p46, %rs10, 0;
	mov.f32 	%f331, %f1;
	@%p46 bra 	$L__BB448_29;
	ld.global.f32 	%f164, [%rd14+4];
	mul.f32 	%f331, %f164, %f2;
$L__BB448_29:
	setp.eq.s64 	%p47, %rd3, 1;
	setp.eq.s64 	%p48, %rd4, 1;
	setp.eq.s64 	%p49, %rd5, 1;
	sub.f32 	%f165, %f31, %f23;
	fma.rn.f32 	%f166, %f165, 0f3BBB989D, 0f3F000000;
	cvt.sat.f32.f32 	%f167, %f166;
	mov.f32 	%f168, 0f4B400001;
	mov.f32 	%f169, 0f437C0000;
	fma.rm.f32 	%f170, %f167, %f169, %f168;
	add.f32 	%f171, %f170, 0fCB40007F;
	neg.f32 	%f172, %f171;
	fma.rn.f32 	%f173, %f165, 0f3FB8AA3B, %f172;
	fma.rn.f32 	%f174, %f165, 0f32A57060, %f173;
	mov.b32 	%r173, %f170;
	shl.b32 	%r174, %r173, 23;
	mov.b32 	%f175, %r174;
	ex2.approx.ftz.f32 	%f176, %f174;
	fma.rn.f32 	%f177, %f176, %f175, %f333;
	sub.f32 	%f178, %f331, %f23;
	fma.rn.f32 	%f179, %f178, 0f3BBB989D, 0f3F000000;
	cvt.sat.f32.f32 	%f180, %f179;
	fma.rm.f32 	%f181, %f180, %f169, %f168;
	add.f32 	%f182, %f181, 0fCB40007F;
	neg.f32 	%f183, %f182;
	fma.rn.f32 	%f184, %f178, 0f3FB8AA3B, %f183;
	fma.rn.f32 	%f185, %f178, 0f32A57060, %f184;
	mov.b32 	%r175, %f181;
	shl.b32 	%r176, %r175, 23;
	mov.b32 	%f186, %r176;
	ex2.approx.ftz.f32 	%f187, %f185;
	fma.rn.f32 	%f34, %f187, %f186, %f177;
	add.s32 	%r177, %r27, 2048;
	div.s32 	%r178, %r177, %r1;
	mul.lo.s32 	%r179, %r178, %r1;
	sub.s32 	%r180, %r177, %r179;
	div.s32 	%r181, %r180, %r2;
	mul.lo.s32 	%r182, %r181, %r2;
	sub.s32 	%r183, %r180, %r182;
	selp.b32 	%r184, 0, %r178, %p49;
	selp.b32 	%r185, 0, %r181, %p48;
	selp.b32 	%r186, 0, %r183, %p47;
	mul.lo.s32 	%r187, %r3, %r184;
	mad.lo.s32 	%r188, %r4, %r185, %r187;
	mad.lo.s32 	%r189, %r5, %r186, %r188;
	shr.u32 	%r190, %r177, 31;
	add.s32 	%r191, %r177, %r190;
	shr.s32 	%r192, %r191, 1;
	mul.wide.s32 	%rd49, %r192, 8;
	add.s64 	%rd15, %rd1, %rd49;
	ld.global.f32 	%f188, [%rd15];
	shr.u32 	%r193, %r189, 31;
	add.s32 	%r194, %r189, %r193;
	shr.s32 	%r195, %r194, 1;
	mul.wide.s32 	%rd50, %r195, 2;
	add.s64 	%rd51, %rd2, %rd50;
	ld.global.v2.u8 	{%rs11, %rs12}, [%rd51];
	setp.eq.s16 	%p50, %rs11, 0;
	mul.f32 	%f189, %f188, %f2;
	selp.f32 	%f35, %f1, %f189, %p50;
	setp.eq.s16 	%p51, %rs12, 0;
	mov.f32 	%f332, %f1;
	@%p51 bra 	$L__BB448_31;
	ld.global.f32 	%f190, [%rd15+4];
	mul.f32 	%f332, %f190, %f2;
$L__BB448_31:
	sub.f32 	%f191, %f35, %f23;
	fma.rn.f32 	%f192, %f191, 0f3BBB989D, 0f3F000000;
	cvt.sat.f32.f32 	%f193, %f192;
	mov.f32 	%f194, 0f4B400001;
	mov.f32 	%f195, 0f437C0000;
	fma.rm.f32 	%f196, %f193, %f195, %f194;
	add.f32 	%f197, %f196, 0fCB40007F;
	neg.f32 	%f198, %f197;
	fma.rn.f32 	%f199, %f191, 0f3FB8AA3B, %f198;
	fma.rn.f32 	%f200, %f191, 0f32A57060, %f199;
	mov.b32 	%r196, %f196;
	shl.b32 	%r197, %r196, 23;
	mov.b32 	%f201, %r197;
	ex2.approx.ftz.f32 	%f202, %f200;
	fma.rn.f32 	%f203, %f202, %f201, %f34;
	sub.f32 	%f204, %f332, %f23;
	fma.rn.f32 	%f205, %f204, 0f3BBB989D, 0f3F000000;
	cvt.sat.f32.f32 	%f206, %f205;
	fma.rm.f32 	%f207, %f206, %f195, %f194;
	add.f32 	%f208, %f207, 0fCB40007F;
	neg.f32 	%f209, %f208;
	fma.rn.f32 	%f210, %f204, 0f3FB8AA3B, %f209;
	fma.rn.f32 	%f211, %f204, 0f32A57060, %f210;
	mov.b32 	%r198, %f207;
	shl.b32 	%r199, %r198, 23;
	mov.b32 	%f212, %r199;
	ex2.approx.ftz.f32 	%f213, %f211;
	fma.rn.f32 	%f333, %f213, %f212, %f203;
	add.s32 	%r254, %r254, 2048;
	setp.lt.s32 	%p52, %r254, %r7;
	@%p52 bra 	$L__BB448_27;
$L__BB448_32:
	mov.b32 	%r201, %f333;
	mov.b32 	%r202, 1;
	mov.b32 	%r223, 31;
	mov.b32 	%r224, -1;
	// begin inline asm
	shfl.sync.down.b32 %r200, %r201, %r202, %r223, %r224;
	// end inline asm
	mov.b32 	%f214, %r200;
	add.f32 	%f215, %f333, %f214;
	selp.f32 	%f216, %f333, %f215, %p29;
	mov.b32 	%r206, %f216;
	mov.b32 	%r207, 2;
	// begin inline asm
	shfl.sync.down.b32 %r205, %r206, %r207, %r223, %r224;
	// end inline asm
	mov.b32 	%f217, %r205;
	add.f32 	%f218, %f216, %f217;
	selp.f32 	%f219, %f216, %f218, %p28;
	mov.b32 	%r211, %f219;
	mov.b32 	%r212, 4;
	// begin inline asm
	shfl.sync.down.b32 %r210, %r211, %r212, %r223, %r224;
	// end inline asm
	mov.b32 	%f220, %r210;
	add.f32 	%f221, %f219, %f220;
	selp.f32 	%f222, %f219, %f221, %p27;
	mov.b32 	%r216, %f222;
	mov.b32 	%r217, 8;
	// begin inline asm
	shfl.sync.down.b32 %r215, %r216, %r217, %r223, %r224;
	// end inline asm
	mov.b32 	%f223, %r215;
	add.f32 	%f224, %f222, %f223;
	selp.f32 	%f225, %f222, %f224, %p26;
	mov.b32 	%r221, %f225;
	mov.b32 	%r222, 16;
	// begin inline asm
	shfl.sync.down.b32 %r220, %r221, %r222, %r223, %r224;
	// end inline asm
	mov.b32 	%f226, %r220;
	add.f32 	%f227, %f225, %f226;
	selp.f32 	%f40, %f225, %f227, %p25;
	not.pred 	%p58, %p68;
	@%p58 bra 	$L__BB448_34;
	st.shared.f32 	[%r10], %f40;
$L__BB448_34:
	setp.ne.s32 	%p59, %r6, 0;
	bar.sync 	0;
	@%p59 bra 	$L__BB448_36;
	ld.shared.f32 	%f228, [_ZZ14BlockAllReduceI5SumOpfLi1024EET0_S1_E12temp_storage+36];
	add.f32 	%f229, %f40, %f228;
	ld.shared.f32 	%f230, [_ZZ14BlockAllReduceI5SumOpfLi1024EET0_S1_E12temp_storage+40];
	add.f32 	%f231, %f229, %f230;
	ld.shared.f32 	%f232, [_ZZ14BlockAllReduceI5SumOpfLi1024EET0_S1_E12temp_storage+44];
	add.f32 	%f233, %f231, %f232;
	ld.shared.f32 	%f234, [_ZZ14BlockAllReduceI5SumOpfLi1024EET0_S1_E12temp_storage+48];
	add.f32 	%f235, %f233, %f234;
	ld.shared.f32 	%f236, [_ZZ14BlockAllReduceI5SumOpfLi1024EET0_S1_E12temp_storage+52];
	add.f32 	%f237, %f235, %f236;
	ld.shared.f32 	%f238, [_ZZ14BlockAllReduceI5SumOpfLi1024EET0_S1_E12temp_storage+56];
	add.f32 	%f239, %f237, %f238;
	ld.shared.f32 	%f240, [_ZZ14BlockAllReduceI5SumOpfLi1024EET0_S1_E12temp_storage+60];
	add.f32 	%f241, %f239, %f240;
	ld.shared.f32 	%f242, [_ZZ14BlockAllReduceI5SumOpfLi1024EET0_S1_E12temp_storage+64];
	add.f32 	%f243, %f241, %f242;
	ld.shared.f32 	%f244, [_ZZ14BlockAllReduceI5SumOpfLi1024EET0_S1_E12temp_storage+68];
	add.f32 	%f245, %f243, %f244;
	ld.shared.f32 	%f246, [_ZZ14BlockAllReduceI5SumOpfLi1024EET0_S1_E12temp_storage+72];
	add.f32 	%f247, %f245, %f246;
	ld.shared.f32 	%f248, [_ZZ14BlockAllReduceI5SumOpfLi1024EET0_S1_E12temp_storage+76];
	add.f32 	%f249, %f247, %f248;
	ld.shared.f32 	%f250, [_ZZ14BlockAllReduceI5SumOpfLi1024EET0_S1_E12temp_storage+80];
	add.f32 	%f251, %f249, %f250;
	ld.shared.f32 	%f252, [_ZZ14BlockAllReduceI5SumOpfLi1024EET0_S1_E12temp_storage+84];
	add.f32 	%f253, %f251, %f252;
	ld.shared.f32 	%f254, [_ZZ14BlockAllReduceI5SumOpfLi1024EET0_S1_E12temp_storage+88];
	add.f32 	%f255, %f253, %f254;
	ld.shared.f32 	%f256, [_ZZ14BlockAllReduceI5SumOpfLi1024EET0_S1_E12temp_storage+92];
	add.f32 	%f257, %f255, %f256;
	ld.shared.f32 	%f258, [_ZZ14BlockAllReduceI5SumOpfLi1024EET0_S1_E12temp_storage+96];
	add.f32 	%f259, %f257, %f258;
	ld.shared.f32 	%f260, [_ZZ14BlockAllReduceI5SumOpfLi1024EET0_S1_E12temp_storage+100];
	add.f32 	%f261, %f259, %f260;
	ld.shared.f32 	%f262, [_ZZ14BlockAllReduceI5SumOpfLi1024EET0_S1_E12temp_storage+104];
	add.f32 	%f263, %f261, %f262;
	ld.shared.f32 	%f264, [_ZZ14BlockAllReduceI5SumOpfLi1024EET0_S1_E12temp_storage+108];
	add.f32 	%f265, %f263, %f264;
	ld.shared.f32 	%f266, [_ZZ14BlockAllReduceI5SumOpfLi1024EET0_S1_E12temp_storage+112];
	add.f32 	%f267, %f265, %f266;
	ld.shared.f32 	%f268, [_ZZ14BlockAllReduceI5SumOpfLi1024EET0_S1_E12temp_storage+116];
	add.f32 	%f269, %f267, %f268;
	ld.shared.f32 	%f270, [_ZZ14BlockAllReduceI5SumOpfLi1024EET0_S1_E12temp_storage+120];
	add.f32 	%f271, %f269, %f270;
	ld.shared.f32 	%f272, [_ZZ14BlockAllReduceI5SumOpfLi1024EET0_S1_E12temp_storage+124];
	add.f32 	%f273, %f271, %f272;
	ld.shared.f32 	%f274, [_ZZ14BlockAllReduceI5SumOpfLi1024EET0_S1_E12temp_storage+128];
	add.f32 	%f275, %f273, %f274;
	ld.shared.f32 	%f276, [_ZZ14BlockAllReduceI5SumOpfLi1024EET0_S1_E12temp_storage+132];
	add.f32 	%f277, %f275, %f276;
	ld.shared.f32 	%f278, [_ZZ14BlockAllReduceI5SumOpfLi1024EET0_S1_E12temp_storage+136];
	add.f32 	%f279, %f277, %f278;
	ld.shared.f32 	%f280, [_ZZ14BlockAllReduceI5SumOpfLi1024EET0_S1_E12temp_storage+140];
	add.f32 	%f281, %f279, %f280;
	ld.shared.f32 	%f282, [_ZZ14BlockAllReduceI5SumOpfLi1024EET0_S1_E12temp_storage+144];
	add.f32 	%f283, %f281, %f282;
	ld.shared.f32 	%f284, [_ZZ14BlockAllReduceI5SumOpfLi1024EET0_S1_E12temp_storage+148];
	add.f32 	%f285, %f283, %f284;
	ld.shared.f32 	%f286, [_ZZ14BlockAllReduceI5SumOpfLi1024EET0_S1_E12temp_storage+152];
	add.f32 	%f287, %f285, %f286;
	ld.shared.f32 	%f288, [_ZZ14BlockAllReduceI5SumOpfLi1024EET0_S1_E12temp_storage+156];
	add.f32 	%f289, %f287, %f288;
	st.shared.f32 	[_ZZ14BlockAllReduceI5SumOpfLi1024EET0_S1_E16result_broadcast], %f289;
$L__BB448_36:
	setp.ge.s32 	%p60, %r6, %r7;
	bar.sync 	0;
	@%p60 bra 	$L__BB448_41;
	ld.shared.f32 	%f41, [_ZZ14BlockAllReduceI5SumOpfLi1024EET0_S1_E16result_broadcast];
	cvt.u32.u64 	%r225, %rd63;
	cvt.u32.u64 	%r226, %rd6;
	mul.lo.s32 	%r29, %r226, %r225;
	mov.u32 	%r255, %r6;
$L__BB448_38:
	setp.eq.s64 	%p61, %rd3, 1;
	setp.eq.s64 	%p62, %rd4, 1;
	setp.eq.s64 	%p63, %rd5, 1;
	shl.b32 	%r31, %r255, 1;
	add.s32 	%r227, %r31, %r29;
	div.s32 	%r228, %r227, %r1;
	mul.lo.s32 	%r229, %r228, %r1;
	sub.s32 	%r230, %r227, %r229;
	div.s32 	%r231, %r230, %r2;
	mul.lo.s32 	%r232, %r231, %r2;
	sub.s32 	%r233, %r230, %r232;
	selp.b32 	%r234, 0, %r228, %p63;
	selp.b32 	%r235, 0, %r231, %p62;
	selp.b32 	%r236, 0, %r233, %p61;
	mul.lo.s32 	%r237, %r3, %r234;
	mad.lo.s32 	%r238, %r4, %r235, %r237;
	mad.lo.s32 	%r239, %r5, %r236, %r238;
	shr.u32 	%r240, %r227, 31;
	add.s32 	%r241, %r227, %r240;
	shr.s32 	%r242, %r241, 1;
	mul.wide.s32 	%rd52, %r242, 8;
	add.s64 	%rd16, %rd1, %rd52;
	ld.global.f32 	%f290, [%rd16];
	shr.u32 	%r243, %r239, 31;
	add.s32 	%r244, %r239, %r243;
	shr.s32 	%r245, %r244, 1;
	mul.wide.s32 	%rd53, %r245, 2;
	add.s64 	%rd54, %rd2, %rd53;
	ld.global.v2.u8 	{%rs13, %rs14}, [%rd54];
	setp.eq.s16 	%p64, %rs13, 0;
	mul.f32 	%f291, %f290, %f2;
	selp.f32 	%f42, %f1, %f291, %p64;
	setp.eq.s16 	%p65, %rs14, 0;
	mov.f32 	%f334, %f1;
	@%p65 bra 	$L__BB448_40;
	ld.global.f32 	%f292, [%rd16+4];
	mul.f32 	%f334, %f292, %f2;
$L__BB448_40:
	sub.f32 	%f293, %f42, %f23;
	fma.rn.f32 	%f294, %f293, 0f3BBB989D, 0f3F000000;
	cvt.sat.f32.f32 	%f295, %f294;
	mov.f32 	%f296, 0f4B400001;
	mov.f32 	%f297, 0f437C0000;
	fma.rm.f32 	%f298, %f295, %f297, %f296;
	add.f32 	%f299, %f298, 0fCB40007F;
	neg.f32 	%f300, %f299;
	fma.rn.f32 	%f301, %f293, 0f3FB8AA3B, %f300;
	fma.rn.f32 	%f302, %f293, 0f32A57060, %f301;
	mov.b32 	%r246, %f298;
	shl.b32 	%r247, %r246, 23;
	mov.b32 	%f303, %r247;
	ex2.approx.ftz.f32 	%f304, %f302;
	mul.f32 	%f305, %f304, %f303;
	div.rn.f32 	%f306, %f305, %f41;
	sub.f32 	%f307, %f334, %f23;
	fma.rn.f32 	%f308, %f307, 0f3BBB989D, 0f3F000000;
	cvt.sat.f32.f32 	%f309, %f308;
	fma.rm.f32 	%f310, %f309, %f297, %f296;
	add.f32 	%f311, %f310, 0fCB40007F;
	neg.f32 	%f312, %f311;
	fma.rn.f32 	%f313, %f307, 0f3FB8AA3B, %f312;
	fma.rn.f32 	%f314, %f307, 0f32A57060, %f313;
	mov.b32 	%r248, %f310;
	shl.b32 	%r249, %r248, 23;
	mov.b32 	%f315, %r249;
	ex2.approx.ftz.f32 	%f316, %f314;
	mul.f32 	%f317, %f316, %f315;
	div.rn.f32 	%f318, %f317, %f41;
	cvt.u64.u32 	%rd55, %r31;
	mad.lo.s64 	%rd56, %rd63, %rd19, %rd55;
	shr.u64 	%rd57, %rd56, 63;
	add.s64 	%rd58, %rd56, %rd57;
	cvta.to.global.u64 	%rd59, %rd18;
	shl.b64 	%rd60, %rd58, 2;
	and.b64  	%rd61, %rd60, -8;
	add.s64 	%rd62, %rd59, %rd61;
	st.global.v2.f32 	[%rd62], {%f306, %f318};
	add.s32 	%r255, %r255, 1024;
	setp.lt.s32 	%p66, %r255, %r7;
	@%p66 bra 	$L__BB448_38;
$L__BB448_41:
	add.s64 	%rd63, %rd63, %rd8;
	setp.lt.s64 	%p67, %rd63, %rd20;
	@%p67 bra 	$L__BB448_4;
$L__BB448_42:
	ret;

}
	// .globl	_Z24SoftmaxBlockUncachedImplI22BroadcastScaleMaskLoadIffbLm3EiE11DirectStoreIffEfLi1ELi1024EL9Algorithm0EEvT_T0_ll
.visible .entry _Z24SoftmaxBlockUncachedImplI22BroadcastScaleMaskLoadIffbLm3EiE11DirectStoreIffEfLi1ELi1024EL9Algorithm0EEvT_T0_ll(
	.param .align 8 .b8 _Z24SoftmaxBlockUncachedImplI22BroadcastScaleMaskLoadIffbLm3EiE11DirectStoreIffEfLi1ELi1024EL9Algorithm0EEvT_T0_ll_param_0[112],
	.param .align 8 .b8 _Z24SoftmaxBlockUncachedImplI22BroadcastScaleMaskLoadIffbLm3EiE11DirectStoreIffEfLi1ELi1024EL9Algorithm0EEvT_T0_ll_param_1[16],
	.param .u64 _Z24SoftmaxBlockUncachedImplI22BroadcastScaleMaskLoadIffbLm3EiE11DirectStoreIffEfLi1ELi1024EL9Algorithm0EEvT_T0_ll_param_2,
	.param .u64 _Z24SoftmaxBlockUncachedImplI22BroadcastScaleMaskLoadIffbLm3EiE11DirectStoreIffEfLi1ELi1024EL9Algorithm0EEvT_T0_ll_param_3
)
{
	.reg .pred 	%p<73>;
	.reg .b16 	%rs<22>;
	.reg .b32 	%r<302>;
	.reg .b32 	%f<307>;
	.reg .b64 	%rd<119>;

	ld.param.u64 	%rd29, [_Z24SoftmaxBlockUncachedImplI22BroadcastScaleMaskLoadIffbLm3EiE11DirectStoreIffEfLi1ELi1024EL9Algorithm0EEvT_T0_ll_param_1+8];
	ld.param.u64 	%rd28, [_Z24SoftmaxBlockUncachedImplI22BroadcastScaleMaskLoadIffbLm3EiE11DirectStoreIffEfLi1ELi1024EL9Algorithm0EEvT_T0_ll_param_1];
	ld.param.v2.f32 	{%f24, %f25}, [_Z24SoftmaxBlockUncachedImplI22BroadcastScaleMaskLoadIffbLm3EiE11DirectStoreIffEfLi1ELi1024EL9Algorithm0EEvT_T0_ll_param_0+104];
	ld.param.u64 	%rd27, [_Z24SoftmaxBlockUncachedImplI22BroadcastScaleMaskLoadIffbLm3EiE11DirectStoreIffEfLi1ELi1024EL9Algorithm0EEvT_T0_ll_param_0+96];
	ld.param.u32 	%r33, [_Z24SoftmaxBlockUncachedImplI22BroadcastScaleMaskLoadIffbLm3EiE11DirectStoreIffEfLi1ELi1024EL9Algorithm0EEvT_T0_ll_param_0+80];
	ld.param.v2.u32 	{%r31, %r32}, [_Z24SoftmaxBlockUncachedImplI22BroadcastScaleMaskLoadIffbLm3EiE11DirectStoreIffEfLi1ELi1024EL9Algorithm0EEvT_T0_ll_param_0+72];
	ld.param.v2.u32 	{%r28, %r29}, [_Z24SoftmaxBlockUncachedImplI22BroadcastScaleMaskLoadIffbLm3EiE11DirectStoreIffEfLi1ELi1024EL9Algorithm0EEvT_T0_ll_param_0+48];
	ld.param.u64 	%rd23, [_Z24SoftmaxBlockUncachedImplI22BroadcastScaleMaskLoadIffbLm3EiE11DirectStoreIffEfLi1ELi1024EL9Algorithm0EEvT_T0_ll_param_0+32];
	ld.param.u64 	%rd22, [_Z24SoftmaxBlockUncachedImplI22BroadcastScaleMaskLoadIffbLm3EiE11DirectStoreIffEfLi1ELi1024EL9Algorithm0EEvT_T0_ll_param_0+24];
	ld.param.u64 	%rd21, [_Z24SoftmaxBlockUncachedImplI22BroadcastScaleMaskLoadIffbLm3EiE11DirectStoreIffEfLi1ELi1024EL9Algorithm0EEvT_T0_ll_param_0+16];
	ld.param.u64 	%rd20, [_Z24SoftmaxBlockUncachedImplI22BroadcastScaleMaskLoadIffbLm3EiE11DirectStoreIffEfLi1ELi1024EL9Algorithm0EEvT_T0_ll_param_0+8];
	ld.param.u64 	%rd19, [_Z24SoftmaxBlockUncachedImplI22BroadcastScaleMaskLoadIffbLm3EiE11DirectStoreIffEfLi1ELi1024EL9Algorithm0EEvT_T0_ll_param_0];
	ld.param.u64 	%rd30, [_Z24SoftmaxBlockUncachedImplI22BroadcastScaleMaskLoadIffbLm3EiE11DirectStoreIffEfLi1ELi1024EL9Algorithm0EEvT_T0_ll_param_2];
	ld.param.u32 	%r7, [_Z24SoftmaxBlockUncachedImplI22BroadcastScaleMaskLoadIffbLm3EiE11DirectStoreIffEfLi1ELi1024EL9Algorithm0EEvT_T0_ll_param_3];
	cvta.to.global.u64 	%rd1, %rd19;
	cvta.to.global.u64 	%rd2, %rd20;
	mov.u32 	%r6, %tid.x;
	mov.u32 	%r44, %ctaid.x;
	cvt.u64.u32 	%rd117, %r44;
	setp.le.s64 	%p2, %rd30, %rd117;
	@%p2 bra 	$L__BB449_30;
	// begin inline asm
	mov.u32 %r45, %laneid;
	// end inline asm
	mov.u32 	%r46, %nctaid.x;
	cvt.u64.u32 	%rd7, %r46;
	not.b32 	%r47, %r6;
	add.s32 	%r9, %r47, %r7;
	and.b32  	%r10, %r9, 3072;
	cvt.u64.u32 	%rd8, %r6;
	or.b32  	%r11, %r6, 1024;
$L__BB449_2:
	setp.ge.s32 	%p3, %r6, %r7;
	mov.f32 	%f301, 0fFF800000;
	@%p3 bra 	$L__BB449_10;
	setp.eq.s32 	%p4, %r10, 3072;
	mov.f32 	%f301, 0fFF800000;
	mov.u32 	%r295, %r6;
	@%p4 bra 	$L__BB449_7;
	setp.eq.s32 	%p5, %r10, 0;
	setp.eq.s64 	%p6, %rd23, 1;
	setp.eq.s64 	%p7, %rd22, 1;
	setp.eq.s64 	%p8, %rd21, 1;
	mad.lo.s64 	%rd11, %rd27, %rd117, %rd8;
	cvt.u32.u64 	%r48, %rd11;
	div.s32 	%r49, %r48, %r28;
	mul.lo.s32 	%r50, %r49, %r28;
	sub.s32 	%r51, %r48, %r50;
	div.s32 	%r52, %r51, %r29;
	mul.lo.s32 	%r53, %r52, %r29;
	sub.s32 	%r54, %r51, %r53;
	selp.b32 	%r55, 0, %r49, %p8;
	selp.b32 	%r56, 0, %r52, %p7;
	selp.b32 	%r57, 0, %r54, %p6;
	mul.lo.s32 	%r58, %r31, %r55;
	mad.lo.s32 	%r59, %r32, %r56, %r58;
	mad.lo.s32 	%r60, %r33, %r57, %r59;
	shl.b64 	%rd31, %rd11, 32;
	shr.s64 	%rd32, %rd31, 30;
	add.s64 	%rd33, %rd1, %rd32;
	ld.global.f32 	%f29, [%rd33];
	cvt.s64.s32 	%rd34, %r60;
	add.s64 	%rd35, %rd2, %rd34;
	ld.global.u8 	%rs9, [%rd35];
	setp.eq.s16 	%p9, %rs9, 0;
	mul.f32 	%f30, %f29, %f25;
	selp.f32 	%f31, %f24, %f30, %p9;
	max.f32 	%f301, %f31, 0fFF800000;
	mov.u32 	%r295, %r11;
	@%p5 bra 	$L__BB449_7;
	or.b32  	%r295, %r6, 2048;
	setp.eq.s32 	%p10, %r10, 1024;
	add.s64 	%rd36, %rd11, 1024;
	cvt.u32.u64 	%r61, %rd36;
	div.s32 	%r62, %r61, %r28;
	mul.lo.s32 	%r63, %r62, %r28;
	sub.s32 	%r64, %r61, %r63;
	div.s32 	%r65, %r64, %r29;
	mul.lo.s32 	%r66, %r65, %r29;
	sub.s32 	%r67, %r64, %r66;
	selp.b32 	%r68, 0, %r62, %p8;
	selp.b32 	%r69, 0, %r65, %p7;
	selp.b32 	%r70, 0, %r67, %p6;
	mul.lo.s32 	%r71, %r31, %r68;
	mad.lo.s32 	%r72, %r32, %r69, %r71;
	mad.lo.s32 	%r73, %r33, %r70, %r72;
	shl.b64 	%rd37, %rd36, 32;
	shr.s64 	%rd38, %rd37, 30;
	add.s64 	%rd39, %rd1, %rd38;
	ld.global.f32 	%f32, [%rd39];
	cvt.s64.s32 	%rd40, %r73;
	add.s64 	%rd41, %rd2, %rd40;
	ld.global.u8 	%rs10, [%rd41];
	setp.eq.s16 	%p14, %rs10, 0;
	mul.f32 	%f33, %f32, %f25;
	selp.f32 	%f34, %f24, %f33, %p14;
	max.f32 	%f301, %f301, %f34;
	@%p10 bra 	$L__BB449_7;
	or.b32  	%r295, %r6, 3072;
	setp.eq.s64 	%p15, %rd23, 1;
	setp.eq.s64 	%p16, %rd22, 1;
	setp.eq.s64 	%p17, %rd21, 1;
	add.s64 	%rd42, %rd11, 2048;
	cvt.u32.u64 	%r74, %rd42;
	div.s32 	%r75, %r74, %r28;
	mul.lo.s32 	%r76, %r75, %r28;
	sub.s32 	%r77, %r74, %r76;
	div.s32 	%r78, %r77, %r29;
	mul.lo.s32 	%r79, %r78, %r29;
	sub.s32 	%r80, %r77, %r79;
	selp.b32 	%r81, 0, %r75, %p17;
	selp.b32 	%r82, 0, %r78, %p16;
	selp.b32 	%r83, 0, %r80, %p15;
	mul.lo.s32 	%r84, %r31, %r81;
	mad.lo.s32 	%r85, %r32, %r82, %r84;
	mad.lo.s32 	%r86, %r33, %r83, %r85;
	shl.b64 	%rd43, %rd42, 32;
	shr.s64 	%rd44, %rd43, 30;
	add.s64 	%rd45, %rd1, %rd44;
	ld.global.f32 	%f35, [%rd45];
	cvt.s64.s32 	%rd46, %r86;
	add.s64 	%rd47, %rd2, %rd46;
	ld.global.u8 	%rs11, [%rd47];
	setp.eq.s16 	%p18, %rs11, 0;
	mul.f32 	%f36, %f35, %f25;
	selp.f32 	%f37, %f24, %f36, %p18;
	max.f32 	%f301, %f301, %f37;
$L__BB449_7:
	setp.lt.u32 	%p19, %r9, 3072;
	@%p19 bra 	$L__BB449_10;
	add.s32 	%r297, %r295, 2048;
	mul.lo.s64 	%rd48, %rd27, %rd117;
	cvt.u32.u64 	%r87, %rd48;
	add.s32 	%r296, %r295, %r87;
	shl.b64 	%rd118, %rd48, 32;
$L__BB449_9:
	setp.eq.s64 	%p20, %rd23, 1;
	setp.eq.s64 	%p21, %rd22, 1;
	setp.eq.s64 	%p22, %rd21, 1;
	div.s32 	%r88, %r296, %r28;
	neg.s32 	%r89, %r28;
	mul.lo.s32 	%r90, %r89, %r88;
	add.s32 	%r91, %r296, %r90;
	div.s32 	%r92, %r91, %r29;
	mul.lo.s32 	%r93, %r92, %r29;
	sub.s32 	%r94, %r90, %r93;
	add.s32 	%r95, %r296, %r94;
	selp.b32 	%r96, 0, %r88, %p22;
	selp.b32 	%r97, 0, %r92, %p21;
	selp.b32 	%r98, 0, %r95, %p20;
	mul.lo.s32 	%r99, %r31, %r96;
	mad.lo.s32 	%r100, %r32, %r97, %r99;
	mad.lo.s32 	%r101, %r33, %r98, %r100;
	cvt.u64.u32 	%rd49, %r295;
	shl.b64 	%rd50, %rd49, 32;
	add.s64 	%rd51, %rd50, %rd118;
	shr.s64 	%rd52, %rd51, 30;
	add.s64 	%rd53, %rd1, %rd52;
	ld.global.f32 	%f38, [%rd53];
	cvt.s64.s32 	%rd54, %r101;
	add.s64 	%rd55, %rd2, %rd54;
	ld.global.u8 	%rs12, [%rd55];
	setp.eq.s16 	%p23, %rs12, 0;
	mul.f32 	%f39, %f38, %f25;
	selp.f32 	%f40, %f24, %f39, %p23;
	max.f32 	%f41, %f301, %f40;
	add.s32 	%r102, %r296, 1024;
	div.s32 	%r103, %r102, %r28;
	mul.lo.s32 	%r104, %r89, %r103;
	add.s32 	%r105, %r102, %r104;
	div.s32 	%r106, %r105, %r29;
	mul.lo.s32 	%r107, %r106, %r29;
	sub.s32 	%r108, %r104, %r107;
	add.s32 	%r109, %r102, %r108;
	selp.b32 	%r110, 0, %r103, %p22;
	selp.b32 	%r111, 0, %r106, %p21;
	selp.b32 	%r112, 0, %r109, %p20;
	mul.lo.s32 	%r113, %r31, %r110;
	mad.lo.s32 	%r114, %r32, %r111, %r113;
	mad.lo.s32 	%r115, %r33, %r112, %r114;
	add.s64 	%rd56, %rd51, 4398046511104;
	shr.s64 	%rd57, %rd56, 30;
	add.s64 	%rd58, %rd1, %rd57;
	ld.global.f32 	%f42, [%rd58];
	cvt.s64.s32 	%rd59, %r115;
	add.s64 	%rd60, %rd2, %rd59;
	ld.global.u8 	%rs13, [%rd60];
	setp.eq.s16 	%p24, %rs13, 0;
	mul.f32 	%f43, %f42, %f25;
	selp.f32 	%f44, %f24, %f43, %p24;
	max.f32 	%f45, %f41, %f44;
	add.s32 	%r116, %r296, 2048;
	div.s32 	%r117, %r116, %r28;
	mul.lo.s32 	%r118, %r89, %r117;
	add.s32 	%r119, %r116, %r118;
	div.s32 	%r120, %r119, %r29;
	mul.lo.s32 	%r121, %r120, %r29;
	sub.s32 	%r122, %r118, %r121;
	add.s32 	%r123, %r116, %r122;
	selp.b32 	%r124, 0, %r117, %p22;
	selp.b32 	%r125, 0, %r120, %p21;
	selp.b32 	%r126, 0, %r123, %p20;
	mul.lo.s32 	%r127, %r31, %r124;
	mad.lo.s32 	%r128, %r32, %r125, %r127;
	mad.lo.s32 	%r129, %r33, %r126, %r128;
	add.s64 	%rd61, %rd51, 8796093022208;
	shr.s64 	%rd62, %rd61, 30;
	add.s64 	%rd63, %rd1, %rd62;
	ld.global.f32 	%f46, [%rd63];
	cvt.s64.s32 	%rd64, %r129;
	add.s64 	%rd65, %rd2, %rd64;
	ld.global.u8 	%rs14, [%rd65];
	setp.eq.s16 	%p25, %rs14, 0;
	mul.f32 	%f47, %f46, %f25;
	selp.f32 	%f48, %f24, %f47, %p25;
	max.f32 	%f49, %f45, %f48;
	add.s32 	%r130, %r296, 3072;
	div.s32 	%r131, %r130, %r28;
	mul.lo.s32 	%r132, %r89, %r131;
	add.s32 	%r133, %r130, %r132;
	div.s32 	%r134, %r133, %r29;
	mul.lo.s32 	%r135, %r134, %r29;
	sub.s32 	%r136, %r132, %r135;
	add.s32 	%r137, %r130, %r136;
	selp.b32 	%r138, 0, %r131, %p22;
	selp.b32 	%r139, 0, %r134, %p21;
	selp.b32 	%r140, 0, %r137, %p20;
	mul.lo.s32 	%r141, %r31, %r138;
	mad.lo.s32 	%r142, %r32, %r139, %r141;
	mad.lo.s32 	%r143, %r33, %r140, %r142;
	add.s64 	%rd66, %rd51, 13194139533312;
	shr.s64 	%rd67, %rd66, 30;
	add.s64 	%rd68, %rd1, %rd67;
	ld.global.f32 	%f50, [%rd68];
	cvt.s64.s32 	%rd69, %r143;
	add.s64 	%rd70, %rd2, %rd69;
	ld.global.u8 	%rs15, [%rd70];
	setp.eq.s16 	%p26, %rs15, 0;
	mul.f32 	%f51, %f50, %f25;
	selp.f32 	%f52, %f24, %f51, %p26;
	max.f32 	%f301, %f49, %f52;
	add.s32 	%r19, %r297, 4096;
	add.s32 	%r144, %r297, 2048;
	add.s32 	%r296, %r296, 4096;
	add.s64 	%rd118, %rd118, 17592186044416;
	setp.lt.s32 	%p27, %r144, %r7;
	mov.u32 	%r297, %r19;
	@%p27 bra 	$L__BB449_9;
$L__BB449_10:
	setp.gt.s32 	%p29, %r45, 15;
	setp.gt.s32 	%p30, %r45, 23;
	setp.gt.s32 	%p31, %r45, 27;
	setp.gt.s32 	%p32, %r45, 29;
	setp.gt.s32 	%p33, %r45, 30;
	mov.b32 	%r146, %f301;
	mov.b32 	%r147, 1;
	mov.b32 	%r168, 31;
	mov.b32 	%r169, -1;
	// begin inline asm
	shfl.sync.down.b32 %r145, %r146, %r147, %r168, %r169;
	// end inline asm
	mov.b32 	%f53, %r145;
	max.f32 	%f54, %f301, %f53;
	selp.f32 	%f55, %f301, %f54, %p33;
	mov.b32 	%r151, %f55;
	mov.b32 	%r152, 2;
	// begin inline asm
	shfl.sync.down.b32 %r150, %r151, %r152, %r168, %r169;
	// end inline asm
	mov.b32 	%f56, %r150;
	max.f32 	%f57, %f55, %f56;
	selp.f32 	%f58, %f55, %f57, %p32;
	mov.b32 	%r156, %f58;
	mov.b32 	%r157, 4;
	// begin inline asm
	shfl.sync.down.b32 %r155, %r156, %r157, %r168, %r169;
	// end inline asm
	mov.b32 	%f59, %r155;
	max.f32 	%f60, %f58, %f59;
	selp.f32 	%f61, %f58, %f60, %p31;
	mov.b32 	%r161, %f61;
	mov.b32 	%r162, 8;
	// begin inline asm
	shfl.sync.down.b32 %r160, %r161, %r162, %r168, %r169;
	// end inline asm
	mov.b32 	%f62, %r160;
	max.f32 	%f11, %f61, %f62;
	selp.f32 	%f302, %f61, %f11, %p30;
	mov.b32 	%r166, %f302;
	mov.b32 	%r167, 16;
	// begin inline asm
	shfl.sync.down.b32 %r165, %r166, %r167, %r168, %r169;
	// end inline asm
	mov.pred 	%p72, 0;
	@%p29 bra 	$L__BB449_13;
	setp.ne.s32 	%p35, %r45, 0;
	mov.b32 	%f63, %r165;
	max.f32 	%f302, %f11, %f63;
	@%p35 bra 	$L__BB449_13;
	shr.u32 	%r170, %r6, 3;
	and.b32  	%r171, %r170, 124;
	mov.u32 	%r172, _ZZ14BlockAllReduceI5MaxOpfLi1024EET0_S1_E12temp_storage;
	add.s32 	%r173, %r172, %r171;
	st.shared.f32 	[%r173+32], %f302;
	mov.pred 	%p72, -1;
$L__BB449_13:
	setp.ne.s32 	%p37, %r6, 0;
	bar.sync 	0;
	@%p37 bra 	$L__BB449_15;
	ld.shared.f32 	%f64, [_ZZ14BlockAllReduceI5MaxOpfLi1024EET0_S1_E12temp_storage+36];
	max.f32 	%f65, %f302, %f64;
	ld.shared.f32 	%f66, [_ZZ14BlockAllReduceI5MaxOpfLi1024EET0_S1_E12temp_storage+40];
	max.f32 	%f67, %f65, %f66;
	ld.shared.f32 	%f68, [_ZZ14BlockAllReduceI5MaxOpfLi1024EET0_S1_E12temp_storage+44];
	max.f32 	%f69, %f67, %f68;
	ld.shared.f32 	%f70, [_ZZ14BlockAllReduceI5MaxOpfLi1024EET0_S1_E12temp_storage+48];
	max.f32 	%f71, %f69, %f70;
	ld.shared.f32 	%f72, [_ZZ14BlockAllReduceI5MaxOpfLi1024EET0_S1_E12temp_storage+52];
	max.f32 	%f73, %f71, %f72;
	ld.shared.f32 	%f74, [_ZZ14BlockAllReduceI5MaxOpfLi1024EET0_S1_E12temp_storage+56];
	max.f32 	%f75, %f73, %f74;
	ld.shared.f32 	%f76, [_ZZ14BlockAllReduceI5MaxOpfLi1024EET0_S1_E12temp_storage+60];
	max.f32 	%f77, %f75, %f76;
	ld.shared.f32 	%f78, [_ZZ14BlockAllReduceI5MaxOpfLi1024EET0_S1_E12temp_storage+64];
	max.f32 	%f79, %f77, %f78;
	ld.shared.f32 	%f80, [_ZZ14BlockAllReduceI5MaxOpfLi1024EET0_S1_E12temp_storage+68];
	max.f32 	%f81, %f79, %f80;
	ld.shared.f32 	%f82, [_ZZ14BlockAllReduceI5MaxOpfLi1024EET0_S1_E12temp_storage+72];
	max.f32 	%f83, %f81, %f82;
	ld.shared.f32 	%f84, [_ZZ14BlockAllReduceI5MaxOpfLi1024EET0_S1_E12temp_storage+76];
	max.f32 	%f85, %f83, %f84;
	ld.shared.f32 	%f86, [_ZZ14BlockAllReduceI5MaxOpfLi1024EET0_S1_E12temp_storage+80];
	max.f32 	%f87, %f85, %f86;
	ld.shared.f32 	%f88, [_ZZ14BlockAllReduceI5MaxOpfLi1024EET0_S1_E12temp_storage+84];
	max.f32 	%f89, %f87, %f88;
	ld.shared.f32 	%f90, [_ZZ14BlockAllReduceI5MaxOpfLi1024EET0_S1_E12temp_storage+88];
	max.f32 	%f91, %f89, %f90;
	ld.shared.f32 	%f92, [_ZZ14BlockAllReduceI5MaxOpfLi1024EET0_S1_E12temp_storage+92];
	max.f32 	%f93, %f91, %f92;
	ld.shared.f32 	%f94, [_ZZ14BlockAllReduceI5MaxOpfLi1024EET0_S1_E12temp_storage+96];
	max.f32 	%f95, %f93, %f94;
	ld.shared.f32 	%f96, [_ZZ14BlockAllReduceI5MaxOpfLi1024EET0_S1_E12temp_storage+100];
	max.f32 	%f97, %f95, %f96;
	ld.shared.f32 	%f98, [_ZZ14BlockAllReduceI5MaxOpfLi1024EET0_S1_E12temp_storage+104];
	max.f32 	%f99, %f97, %f98;
	ld.shared.f32 	%f100, [_ZZ14BlockAllReduceI5MaxOpfLi1024EET0_S1_E12temp_storage+108];
	max.f32 	%f101, %f99, %f100;
	ld.shared.f32 	%f102, [_ZZ14BlockAllReduceI5MaxOpfLi1024EET0_S1_E12temp_storage+112];
	max.f32 	%f103, %f101, %f102;
	ld.shared.f32 	%f104, [_ZZ14BlockAllReduceI5MaxOpfLi1024EET0_S1_E12temp_storage+116];
	max.f32 	%f105, %f103, %f104;
	ld.shared.f32 	%f106, [_ZZ14BlockAllReduceI5MaxOpfLi1024EET0_S1_E12temp_storage+120];
	max.f32 	%f107, %f105, %f106;
	ld.shared.f32 	%f108, [_ZZ14BlockAllReduceI5MaxOpfLi1024EET0_S1_E12temp_storage+124];
	max.f32 	%f109, %f107, %f108;
	ld.shared.f32 	%f110, [_ZZ14BlockAllReduceI5MaxOpfLi1024EET0_S1_E12temp_storage+128];
	max.f32 	%f111, %f109, %f110;
	ld.shared.f32 	%f112, [_ZZ14BlockAllReduceI5MaxOpfLi1024EET0_S1_E12temp_storage+132];
	max.f32 	%f113, %f111, %f112;
	ld.shared.f32 	%f114, [_ZZ14BlockAllReduceI5MaxOpfLi1024EET0_S1_E12temp_storage+136];
	max.f32 	%f115, %f113, %f114;
	ld.shared.f32 	%f116, [_ZZ14BlockAllReduceI5MaxOpfLi1024EET0_S1_E12temp_storage+140];
	max.f32 	%f117, %f115, %f116;
	ld.shared.f32 	%f118, [_ZZ14BlockAllReduceI5MaxOpfLi1024EET0_S1_E12temp_storage+144];
	max.f32 	%f119, %f117, %f118;
	ld.shared.f32 	%f120, [_ZZ14BlockAllReduceI5MaxOpfLi1024EET0_S1_E12temp_storage+148];
	max.f32 	%f121, %f119, %f120;
	ld.shared.f32 	%f122, [_ZZ14BlockAllReduceI5MaxOpfLi1024EET0_S1_E12temp_storage+152];
	max.f32 	%f123, %f121, %f122;
	ld.shared.f32 	%f124, [_ZZ14BlockAllReduceI5MaxOpfLi1024EET0_S1_E12temp_storage+156];
	max.f32 	%f125, %f123, %f124;
	st.shared.f32 	[_ZZ14BlockAllReduceI5MaxOpfLi1024EET0_S1_E16result_broadcast], %f125;
$L__BB449_15:
	setp.ge.s32 	%p38, %r6, %r7;
	bar.sync 	0;
	mov.f32 	%f306, 0f00000000;
	ld.shared.f32 	%f15, [_ZZ14BlockAllReduceI5MaxOpfLi1024EET0_S1_E16result_broadcast];
	@%p38 bra 	$L__BB449_20;
	and.b32  	%r174, %r9, 1024;
	setp.ne.s32 	%p39, %r174, 0;
	mul.lo.s64 	%rd15, %rd27, %rd117;
	mov.f32 	%f306, 0f00000000;
	mov.u32 	%r299, %r6;
	@%p39 bra 	$L__BB449_18;
	setp.eq.s64 	%p40, %rd23, 1;
	setp.eq.s64 	%p41, %rd22, 1;
	setp.eq.s64 	%p42, %rd21, 1;
	add.s64 	%rd71, %rd15, %rd8;
	cvt.u32.u64 	%r175, %rd71;
	div.s32 	%r176, %r175, %r28;
	mul.lo.s32 	%r177, %r176, %r28;
	sub.s32 	%r178, %r175, %r177;
	div.s32 	%r179, %r178, %r29;
	mul.lo.s32 	%r180, %r179, %r29;
	sub.s32 	%r181, %r178, %r180;
	selp.b32 	%r182, 0, %r176, %p42;
	selp.b32 	%r183, 0, %r179, %p41;
	selp.b32 	%r184, 0, %r181, %p40;
	mul.lo.s32 	%r185, %r31, %r182;
	mad.lo.s32 	%r186, %r32, %r183, %r185;
	mad.lo.s32 	%r187, %r33, %r184, %r186;
	shl.b64 	%rd72, %rd71, 32;
	shr.s64 	%rd73, %rd72, 30;
	add.s64 	%rd74, %rd1, %rd73;
	ld.global.f32 	%f129, [%rd74];
	cvt.s64.s32 	%rd75, %r187;
	add.s64 	%rd76, %rd2, %rd75;
	ld.global.u8 	%rs16, [%rd76];
	setp.eq.s16 	%p43, %rs16, 0;
	mul.f32 	%f130, %f129, %f25;
	selp.f32 	%f131, %f24, %f130, %p43;
	sub.f32 	%f132, %f131, %f15;
	fma.rn.f32 	%f133, %f132, 0f3BBB989D, 0f3F000000;
	cvt.sat.f32.f32 	%f134, %f133;
	mov.f32 	%f135, 0f4B400001;
	mov.f32 	%f136, 0f437C0000;
	fma.rm.f32 	%f137, %f134, %f136, %f135;
	add.f32 	%f138, %f137, 0fCB40007F;
	neg.f32 	%f139, %f138;
	fma.rn.f32 	%f140, %f132, 0f3FB8AA3B, %f139;
	fma.rn.f32 	%f141, %f132, 0f32A57060, %f140;
	mov.b32 	%r188, %f137;
	shl.b32 	%r189, %r188, 23;
	mov.b32 	%f142, %r189;
	ex2.approx.ftz.f32 	%f143, %f141;
	fma.rn.f32 	%f306, %f143, %f142, 0f00000000;
	mov.u32 	%r299, %r11;
$L__BB449_18:
	setp.lt.u32 	%p44, %r9, 1024;
	@%p44 bra 	$L__BB449_20;
$L__BB449_19:
	setp.eq.s64 	%p45, %rd23, 1;
	setp.eq.s64 	%p46, %rd22, 1;
	setp.eq.s64 	%p47, %rd21, 1;
	cvt.u64.u32 	%rd77, %r299;
	add.s64 	%rd78, %rd15, %rd77;
	cvt.u32.u64 	%r190, %rd78;
	div.s32 	%r191, %r190, %r28;
	mul.lo.s32 	%r192, %r191, %r28;
	sub.s32 	%r193, %r190, %r192;
	div.s32 	%r194, %r193, %r29;
	mul.lo.s32 	%r195, %r194, %r29;
	sub.s32 	%r196, %r193, %r195;
	selp.b32 	%r197, 0, %r191, %p47;
	selp.b32 	%r198, 0, %r194, %p46;
	selp.b32 	%r199, 0, %r196, %p45;
	mul.lo.s32 	%r200, %r31, %r197;
	mad.lo.s32 	%r201, %r32, %r198, %r200;
	mad.lo.s32 	%r202, %r33, %r199, %r201;
	shl.b64 	%rd79, %rd78, 32;
	shr.s64 	%rd80, %rd79, 30;
	add.s64 	%rd81, %rd1, %rd80;
	ld.global.f32 	%f144, [%rd81];
	cvt.s64.s32 	%rd82, %r202;
	add.s64 	%rd83, %rd2, %rd82;
	ld.global.u8 	%rs17, [%rd83];
	setp.eq.s16 	%p48, %rs17, 0;
	mul.f32 	%f145, %f144, %f25;
	selp.f32 	%f146, %f24, %f145, %p48;
	sub.f32 	%f147, %f146, %f15;
	fma.rn.f32 	%f148, %f147, 0f3BBB989D, 0f3F000000;
	cvt.sat.f32.f32 	%f149, %f148;
	mov.f32 	%f150, 0f4B400001;
	mov.f32 	%f151, 0f437C0000;
	fma.rm.f32 	%f152, %f149, %f151, %f150;
	add.f32 	%f153, %f152, 0fCB40007F;
	neg.f32 	%f154, %f153;
	fma.rn.f32 	%f155, %f147, 0f3FB8AA3B, %f154;
	fma.rn.f32 	%f156, %f147, 0f32A57060, %f155;
	mov.b32 	%r203, %f152;
	shl.b32 	%r204, %r203, 23;
	mov.b32 	%f157, %r204;
	ex2.approx.ftz.f32 	%f158, %f156;
	fma.rn.f32 	%f159, %f158, %f157, %f306;
	add.s64 	%rd84, %rd78, 1024;
	cvt.u32.u64 	%r205, %rd84;
	div.s32 	%r206, %r205, %r28;
	mul.lo.s32 	%r207, %r206, %r28;
	sub.s32 	%r208, %r205, %r207;
	div.s32 	%r209, %r208, %r29;
	mul.lo.s32 	%r210, %r209, %r29;
	sub.s32 	%r211, %r208, %r210;
	selp.b32 	%r212, 0, %r206, %p47;
	selp.b32 	%r213, 0, %r209, %p46;
	selp.b32 	%r214, 0, %r211, %p45;
	mul.lo.s32 	%r215, %r31, %r212;
	mad.lo.s32 	%r216, %r32, %r213, %r215;
	mad.lo.s32 	%r217, %r33, %r214, %r216;
	shl.b64 	%rd85, %rd84, 32;
	shr.s64 	%rd86, %rd85, 30;
	add.s64 	%rd87, %rd1, %rd86;
	ld.global.f32 	%f160, [%rd87];
	cvt.s64.s32 	%rd88, %r217;
	add.s64 	%rd89, %rd2, %rd88;
	ld.global.u8 	%rs18, [%rd89];
	setp.eq.s16 	%p49, %rs18, 0;
	mul.f32 	%f161, %f160, %f25;
	selp.f32 	%f162, %f24, %f161, %p49;
	sub.f32 	%f163, %f162, %f15;
	fma.rn.f32 	%f164, %f163, 0f3BBB989D, 0f3F000000;
	cvt.sat.f32.f32 	%f165, %f164;
	fma.rm.f32 	%f166, %f165, %f151, %f150;
	add.f32 	%f167, %f166, 0fCB40007F;
	neg.f32 	%f168, %f167;
	fma.rn.f32 	%f169, %f163, 0f3FB8AA3B, %f168;
	fma.rn.f32 	%f170, %f163, 0f32A57060, %f169;
	mov.b32 	%r218, %f166;
	shl.b32 	%r219, %r218, 23;
	mov.b32 	%f171, %r219;
	ex2.approx.ftz.f32 	%f172, %f170;
	fma.rn.f32 	%f306, %f172, %f171, %f159;
	add.s32 	%r299, %r299, 2048;
	setp.lt.s32 	%p50, %r299, %r7;
	@%p50 bra 	$L__BB449_19;
$L__BB449_20:
	setp.gt.s32 	%p51, %r45, 15;
	setp.gt.s32 	%p52, %r45, 23;
	setp.gt.s32 	%p53, %r45, 27;
	setp.gt.s32 	%p54, %r45, 29;
	setp.gt.s32 	%p55, %r45, 30;
	mov.b32 	%r221, %f306;
	mov.b32 	%r222, 1;
	mov.b32 	%r243, 31;
	mov.b32 	%r244, -1;
	// begin inline asm
	shfl.sync.down.b32 %r220, %r221, %r222, %r243, %r244;
	// end inline asm
	mov.b32 	%f173, %r220;
	add.f32 	%f174, %f306, %f173;
	selp.f32 	%f175, %f306, %f174, %p55;
	mov.b32 	%r226, %f175;
	mov.b32 	%r227, 2;
	// begin inline asm
	shfl.sync.down.b32 %r225, %r226, %r227, %r243, %r244;
	// end inline asm
	mov.b32 	%f176, %r225;
	add.f32 	%f177, %f175, %f176;
	selp.f32 	%f178, %f175, %f177, %p54;
	mov.b32 	%r231, %f178;
	mov.b32 	%r232, 4;
	// begin inline asm
	shfl.sync.down.b32 %r230, %r231, %r232, %r243, %r244;
	// end inline asm
	mov.b32 	%f179, %r230;
	add.f32 	%f180, %f178, %f179;
	selp.f32 	%f181, %f178, %f180, %p53;
	mov.b32 	%r236, %f181;
	mov.b32 	%r237, 8;
	// begin inline asm
	shfl.sync.down.b32 %r235, %r236, %r237, %r243, %r244;
	// end inline asm
	mov.b32 	%f182, %r235;
	add.f32 	%f183, %f181, %f182;
	selp.f32 	%f184, %f181, %f183, %p52;
	mov.b32 	%r241, %f184;
	mov.b32 	%r242, 16;
	// begin inline asm
	shfl.sync.down.b32 %r240, %r241, %r242, %r243, %r244;
	// end inline asm
	mov.b32 	%f185, %r240;
	add.f32 	%f186, %f184, %f185;
	selp.f32 	%f22, %f184, %f186, %p51;
	not.pred 	%p56, %p72;
	@%p56 bra 	$L__BB449_22;
	shr.u32 	%r245, %r6, 3;
	and.b32  	%r246, %r245, 124;
	mov.u32 	%r247, _ZZ14BlockAllReduceI5SumOpfLi1024EET0_S1_E12temp_storage;
	add.s32 	%r248, %r247, %r246;
	st.shared.f32 	[%r248+32], %f22;
$L__BB449_22:
	bar.sync 	0;
	@%p37 bra 	$L__BB449_24;
	ld.shared.f32 	%f187, [_ZZ14BlockAllReduceI5SumOpfLi1024EET0_S1_E12temp_storage+36];
	add.f32 	%f188, %f22, %f187;
	ld.shared.f32 	%f189, [_ZZ14BlockAllReduceI5SumOpfLi1024EET0_S1_E12temp_storage+40];
	add.f32 	%f190, %f188, %f189;
	ld.shared.f32 	%f191, [_ZZ14BlockAllReduceI5SumOpfLi1024EET0_S1_E12temp_storage+44];
	add.f32 	%f192, %f190, %f191;
	ld.shared.f32 	%f193, [_ZZ14BlockAllReduceI5SumOpfLi1024EET0_S1_E12temp_storage+48];
	add.f32 	%f194, %f192, %f193;
	ld.shared.f32 	%f195, [_ZZ14BlockAllReduceI5SumOpfLi1024EET0_S1_E12temp_storage+52];
	add.f32 	%f196, %f194, %f195;
	ld.shared.f32 	%f197, [_ZZ14BlockAllReduceI5SumOpfLi1024EET0_S1_E12temp_storage+56];
	add.f32 	%f198, %f196, %f197;
	ld.shared.f32 	%f199, [_ZZ14BlockAllReduceI5SumOpfLi1024EET0_S1_E12temp_storage+60];
	add.f32 	%f200, %f198, %f199;
	ld.shared.f32 	%f201, [_ZZ14BlockAllReduceI5SumOpfLi1024EET0_S1_E12temp_storage+64];
	add.f32 	%f202, %f200, %f201;
	ld.shared.f32 	%f203, [_ZZ14BlockAllReduceI5SumOpfLi1024EET0_S1_E12temp_storage+68];
	add.f32 	%f204, %f202, %f203;
	ld.shared.f32 	%f205, [_ZZ14BlockAllReduceI5SumOpfLi1024EET0_S1_E12temp_storage+72];
	add.f32 	%f206, %f204, %f205;
	ld.shared.f32 	%f207, [_ZZ14BlockAllReduceI5SumOpfLi1024EET0_S1_E12temp_storage+76];
	add.f32 	%f208, %f206, %f207;
	ld.shared.f32 	%f209, [_ZZ14BlockAllReduceI5SumOpfLi1024EET0_S1_E12temp_storage+80];
	add.f32 	%f210, %f208, %f209;
	ld.shared.f32 	%f211, [_ZZ14BlockAllReduceI5SumOpfLi1024EET0_S1_E12temp_storage+84];
	add.f32 	%f212, %f210, %f211;
	ld.shared.f32 	%f213, [_ZZ14BlockAllReduceI5SumOpfLi1024EET0_S1_E12temp_storage+88];
	add.f32 	%f214, %f212, %f213;
	ld.shared.f32 	%f215, [_ZZ14BlockAllReduceI5SumOpfLi1024EET0_S1_E12temp_storage+92];
	add.f32 	%f216, %f214, %f215;
	ld.shared.f32 	%f217, [_ZZ14BlockAllReduceI5SumOpfLi1024EET0_S1_E12temp_storage+96];
	add.f32 	%f218, %f216, %f217;
	ld.shared.f32 	%f219, [_ZZ14BlockAllReduceI5SumOpfLi1024EET0_S1_E12temp_storage+100];
	add.f32 	%f220, %f218, %f219;
	ld.shared.f32 	%f221, [_ZZ14BlockAllReduceI5SumOpfLi1024EET0_S1_E12temp_storage+104];
	add.f32 	%f222, %f220, %f221;
	ld.shared.f32 	%f223, [_ZZ14BlockAllReduceI5SumOpfLi1024EET0_S1_E12temp_storage+108];
	add.f32 	%f224, %f222, %f223;
	ld.shared.f32 	%f225, [_ZZ14BlockAllReduceI5SumOpfLi1024EET0_S1_E12temp_storage+112];
	add.f32 	%f226, %f224, %f225;
	ld.shared.f32 	%f227, [_ZZ14BlockAllReduceI5SumOpfLi1024EET0_S1_E12temp_storage+116];
	add.f32 	%f228, %f226, %f227;
	ld.shared.f32 	%f229, [_ZZ14BlockAllReduceI5SumOpfLi1024EET0_S1_E12temp_storage+120];
	add.f32 	%f230, %f228, %f229;
	ld.shared.f32 	%f231, [_ZZ14BlockAllReduceI5SumOpfLi1024EET0_S1_E12temp_storage+124];
	add.f32 	%f232, %f230, %f231;
	ld.shared.f32 	%f233, [_ZZ14BlockAllReduceI5SumOpfLi1024EET0_S1_E12temp_storage+128];
	add.f32 	%f234, %f232, %f233;
	ld.shared.f32 	%f235, [_ZZ14BlockAllReduceI5SumOpfLi1024EET0_S1_E12temp_storage+132];
	add.f32 	%f236, %f234, %f235;
	ld.shared.f32 	%f237, [_ZZ14BlockAllReduceI5SumOpfLi1024EET0_S1_E12temp_storage+136];
	add.f32 	%f238, %f236, %f237;
	ld.shared.f32 	%f239, [_ZZ14BlockAllReduceI5SumOpfLi1024EET0_S1_E12temp_storage+140];
	add.f32 	%f240, %f238, %f239;
	ld.shared.f32 	%f241, [_ZZ14BlockAllReduceI5SumOpfLi1024EET0_S1_E12temp_storage+144];
	add.f32 	%f242, %f240, %f241;
	ld.shared.f32 	%f243, [_ZZ14BlockAllReduceI5SumOpfLi1024EET0_S1_E12temp_storage+148];
	add.f32 	%f244, %f242, %f243;
	ld.shared.f32 	%f245, [_ZZ14BlockAllReduceI5SumOpfLi1024EET0_S1_E12temp_storage+152];
	add.f32 	%f246, %f244, %f245;
	ld.shared.f32 	%f247, [_ZZ14BlockAllReduceI5SumOpfLi1024EET0_S1_E12temp_storage+156];
	add.f32 	%f248, %f246, %f247;
	st.shared.f32 	[_ZZ14BlockAllReduceI5SumOpfLi1024EET0_S1_E16result_broadcast], %f248;
$L__BB449_24:
	setp.ge.s32 	%p58, %r6, %r7;
	bar.sync 	0;
	ld.shared.f32 	%f23, [_ZZ14BlockAllReduceI5SumOpfLi1024EET0_S1_E16result_broadcast];
	@%p58 bra 	$L__BB449_29;
	and.b32  	%r249, %r9, 1024;
	setp.ne.s32 	%p59, %r249, 0;
	mul.lo.s64 	%rd16, %rd27, %rd117;
	mul.lo.s64 	%rd17, %rd117, %rd29;
	mov.u32 	%r301, %r6;
	@%p59 bra 	$L__BB449_27;
	setp.eq.s64 	%p60, %rd23, 1;
	setp.eq.s64 	%p61, %rd22, 1;
	setp.eq.s64 	%p62, %rd21, 1;
	add.s64 	%rd90, %rd16, %rd8;
	cvt.u32.u64 	%r250, %rd90;
	div.s32 	%r251, %r250, %r28;
	mul.lo.s32 	%r252, %r251, %r28;
	sub.s32 	%r253, %r250, %r252;
	div.s32 	%r254, %r253, %r29;
	mul.lo.s32 	%r255, %r254, %r29;
	sub.s32 	%r256, %r253, %r255;
	selp.b32 	%r257, 0, %r251, %p62;
	selp.b32 	%r258, 0, %r254, %p61;
	selp.b32 	%r259, 0, %r256, %p60;
	mul.lo.s32 	%r260, %r31, %r257;
	mad.lo.s32 	%r261, %r32, %r258, %r260;
	mad.lo.s32 	%r262, %r33, %r259, %r261;
	shl.b64 	%rd91, %rd90, 32;
	shr.s64 	%rd92, %rd91, 30;
	add.s64 	%rd93, %rd1, %rd92;
	ld.global.f32 	%f249, [%rd93];
	cvt.s64.s32 	%rd94, %r262;
	add.s64 	%rd95, %rd2, %rd94;
	ld.global.u8 	%rs19, [%rd95];
	setp.eq.s16 	%p63, %rs19, 0;
	mul.f32 	%f250, %f249, %f25;
	selp.f32 	%f251, %f24, %f250, %p63;
	sub.f32 	%f252, %f251, %f15;
	fma.rn.f32 	%f253, %f252, 0f3BBB989D, 0f3F000000;
	cvt.sat.f32.f32 	%f254, %f253;
	mov.f32 	%f255, 0f4B400001;
	mov.f32 	%f256, 0f437C0000;
	fma.rm.f32 	%f257, %f254, %f256, %f255;
	add.f32 	%f258, %f257, 0fCB40007F;
	neg.f32 	%f259, %f258;
	fma.rn.f32 	%f260, %f252, 0f3FB8AA3B, %f259;
	fma.rn.f32 	%f261, %f252, 0f32A57060, %f260;
	mov.b32 	%r263, %f257;
	shl.b32 	%r264, %r263, 23;
	mov.b32 	%f262, %r264;
	ex2.approx.ftz.f32 	%f263, %f261;
	mul.f32 	%f264, %f263, %f262;
	div.rn.f32 	%f265, %f264, %f23;
	add.s64 	%rd96, %rd17, %rd8;
	cvta.to.global.u64 	%rd97, %rd28;
	shl.b64 	%rd98, %rd96, 2;
	add.s64 	%rd99, %rd97, %rd98;
	st.global.f32 	[%rd99], %f265;
	mov.u32 	%r301, %r11;
$L__BB449_27:
	setp.lt.u32 	%p64, %r9, 1024;
	@%p64 bra 	$L__BB449_29;
$L__BB449_28:
	setp.eq.s64 	%p65, %rd23, 1;
	setp.eq.s64 	%p66, %rd22, 1;
	setp.eq.s64 	%p67, %rd21, 1;
	cvt.u64.u32 	%rd100, %r301;
	add.s64 	%rd101, %rd16, %rd100;
	cvt.u32.u64 	%r265, %rd101;
	div.s32 	%r266, %r265, %r28;
	mul.lo.s32 	%r267, %r266, %r28;
	sub.s32 	%r268, %r265, %r267;
	div.s32 	%r269, %r268, %r29;
	mul.lo.s32 	%r270, %r269, %r29;
	sub.s32 	%r271, %r268, %r270;
	selp.b32 	%r272, 0, %r266, %p67;
	selp.b32 	%r273, 0, %r269, %p66;
	selp.b32 	%r274, 0, %r271, %p65;
	mul.lo.s32 	%r275, %r31, %r272;
	mad.lo.s32 	%r276, %r32, %r273, %r275;
	mad.lo.s32 	%r277, %r33, %r274, %r276;
	shl.b64 	%rd102, %rd101, 32;
	shr.s64 	%rd103, %rd102, 30;
	add.s64 	%rd104, %rd1, %rd103;
	ld.global.f32 	%f266, [%rd104];
	cvt.s64.s32 	%rd105, %r277;
	add.s64 	%rd106, %rd2, %rd105;
	ld.global.u8 	%rs20, [%rd106];
	setp.eq.s16 	%p68, %rs20, 0;
	mul.f32 	%f267, %f266, %f25;
	selp.f32 	%f268, %f24, %f267, %p68;
	sub.f32 	%f269, %f268, %f15;
	fma.rn.f32 	%f270, %f269, 0f3BBB989D, 0f3F000000;
	cvt.sat.f32.f32 	%f271, %f270;
	mov.f32 	%f272, 0f4B400001;
	mov.f32 	%f273, 0f437C0000;
	fma.rm.f32 	%f274, %f271, %f273, %f272;
	add.f32 	%f275, %f274, 0fCB40007F;
	neg.f32 	%f276, %f275;
	fma.rn.f32 	%f277, %f269, 0f3FB8AA3B, %f276;
	fma.rn.f32 	%f278, %f269, 0f32A57060, %f277;
	mov.b32 	%r278, %f274;
	shl.b32 	%r279, %r278, 23;
	mov.b32 	%f279, %r279;
	ex2.approx.ftz.f32 	%f280, %f278;
	mul.f32 	%f281, %f280, %f279;
	div.rn.f32 	%f282, %f281, %f23;
	add.s64 	%rd107, %rd17, %rd100;
	cvta.to.global.u64 	%rd108, %rd28;
	shl.b64 	%rd109, %rd107, 2;
	add.s64 	%rd110, %rd108, %rd109;
	st.global.f32 	[%rd110], %f282;
	add.s64 	%rd111, %rd101, 1024;
	cvt.u32.u64 	%r280, %rd111;
	div.s32 	%r281, %r280, %r28;
	mul.lo.s32 	%r282, %r281, %r28;
	sub.s32 	%r283, %r280, %r282;
	div.s32 	%r284, %r283, %r29;
	mul.lo.s32 	%r285, %r284, %r29;
	sub.s32 	%r286, %r283, %r285;
	selp.b32 	%r287, 0, %r281, %p67;
	selp.b32 	%r288, 0, %r284, %p66;
	selp.b32 	%r289, 0, %r286, %p65;
	mul.lo.s32 	%r290, %r31, %r287;
	mad.lo.s32 	%r291, %r32, %r288, %r290;
	mad.lo.s32 	%r292, %r33, %r289, %r291;
	shl.b64 	%rd112, %rd111, 32;
	shr.s64 	%rd113, %rd112, 30;
	add.s64 	%rd114, %rd1, %rd113;
	ld.global.f32 	%f283, [%rd114];
	cvt.s64.s32 	%rd115, %r292;
	add.s64 	%rd116, %rd2, %rd115;
	ld.global.u8 	%rs21, [%rd116];
	setp.eq.s16 	%p69, %rs21, 0;
	mul.f32 	%f284, %f283, %f25;
	selp.f32 	%f285, %f24, %f284, %p69;
	sub.f32 	%f286, %f285, %f15;
	fma.rn.f32 	%f287, %f286, 0f3BBB989D, 0f3F000000;
	cvt.sat.f32.f32 	%f288, %f287;
	fma.rm.f32 	%f289, %f288, %f273, %f272;
	add.f32 	%f290, %f289, 0fCB40007F;
	neg.f32 	%f291, %f290;
	fma.rn.f32 	%f292, %f286, 0f3FB8AA3B, %f291;
	fma.rn.f32 	%f293, %f286, 0f32A57060, %f292;
	mov.b32 	%r293, %f289;
	shl.b32 	%r294, %r293, 23;
	mov.b32 	%f294, %r294;
	ex2.approx.ftz.f32 	%f295, %f293;
	mul.f32 	%f296, %f295, %f294;
	div.rn.f32 	%f297, %f296, %f23;
	st.global.f32 	[%rd110+4096], %f297;
	add.s32 	%r301, %r301, 2048;
	setp.lt.s32 	%p70, %r301, %r7;
	@%p70 bra 	$L__BB449_28;
$L__BB449_29:
	add.s64 	%rd117, %rd117, %rd7;
	setp.lt.s64 	%p71, %rd117, %rd30;
	@%p71 bra 	$L__BB449_2;
$L__BB449_30:
	ret;

}
	// .globl	_Z15SoftmaxWarpImplI22BroadcastScaleMaskLoadIffbLm4EiE11DirectStoreIffEfLi2ELi2ELi1ELi2ELb0EL9Algorithm0EEvT_T0_ll
.visible .entry _Z15SoftmaxWarpImplI22BroadcastScaleMaskLoadIffbLm4EiE11DirectStoreIffEfLi2ELi2ELi1ELi2ELb0EL9Algorithm0EEvT_T0_ll(
	.param .align 8 .b8 _Z15SoftmaxWarpImplI22BroadcastScaleMaskLoadIffbLm4EiE11DirectStoreIffEfLi2ELi2ELi1ELi2ELb0EL9Algorithm0EEvT_T0_ll_param_0[120],
	.param .align 8 .b8 _Z15SoftmaxWarpImplI22BroadcastScaleMaskLoadIffbLm4EiE11DirectStoreIffEfLi2ELi2ELi1ELi2ELb0EL9Algorithm0EEvT_T0_ll_param_1[16],
	.param .u64 _Z15SoftmaxWarpImplI22BroadcastScaleMaskLoadIffbLm4EiE11DirectStoreIffEfLi2ELi2ELi1ELi2ELb0EL9Algorithm0EEvT_T0_ll_param_2,
	.param .u64 _Z15SoftmaxWarpImplI22BroadcastScaleMaskLoadIffbLm4EiE11DirectStoreIffEfLi2ELi2ELi1ELi2ELb0EL9Algorithm0EEvT_T0_ll_param_3
)
{
	.reg .pred 	%p<16>;
	.reg .b16 	%rs<5>;
	.reg .b32 	%r<88>;
	.reg .b32 	%f<77>;
	.reg .b64 	%rd<52>;

	ld.param.u64 	%rd26, [_Z15SoftmaxWarpImplI22BroadcastScaleMaskLoadIffbLm4EiE11DirectStoreIffEfLi2ELi2ELi1ELi2ELb0EL9Algorithm0EEvT_T0_ll_param_1+8];
	ld.param.u64 	%rd25, [_Z15SoftmaxWarpImplI22BroadcastScaleMaskLoadIffbLm4EiE11DirectStoreIffEfLi2ELi2ELi1ELi2ELb0EL9Algorithm0EEvT_T0_ll_param_1];
	ld.param.v2.f32 	{%f9, %f10}, [_Z15SoftmaxWarpImplI22BroadcastScaleMaskLoadIffbLm4EiE11DirectStoreIffEfLi2ELi2ELi1ELi2ELb0EL9Algorithm0EEvT_T0_ll_param_0+112];
	ld.param.u64 	%rd24, [_Z15SoftmaxWarpImplI22BroadcastScaleMaskLoadIffbLm4EiE11DirectStoreIffEfLi2ELi2ELi1ELi2ELb0EL9Algorithm0EEvT_T0_ll_param_0+104];
	ld.param.v2.u32 	{%r15, %r16}, [_Z15SoftmaxWarpImplI22BroadcastScaleMaskLoadIffbLm4EiE11DirectStoreIffEfLi2ELi2ELi1ELi2ELb0EL9Algorithm0EEvT_T0_ll_param_0+88];
	ld.param.v2.u32 	{%r13, %r14}, [_Z15SoftmaxWarpImplI22BroadcastScaleMaskLoadIffbLm4EiE11DirectStoreIffEfLi2ELi2ELi1ELi2ELb0EL9Algorithm0EEvT_T0_ll_param_0+80];
	ld.param.v2.u32 	{%r11, %r12}, [_Z15SoftmaxWarpImplI22BroadcastScaleMaskLoadIffbLm4EiE11DirectStoreIffEfLi2ELi2ELi1ELi2ELb0EL9Algorithm0EEvT_T0_ll_param_0+64];
	ld.param.v2.u32 	{%r9, %r10}, [_Z15SoftmaxWarpImplI22BroadcastScaleMaskLoadIffbLm4EiE11DirectStoreIffEfLi2ELi2ELi1ELi2ELb0EL9Algorithm0EEvT_T0_ll_param_0+56];
	ld.param.u64 	%rd20, [_Z15SoftmaxWarpImplI22BroadcastScaleMaskLoadIffbLm4EiE11DirectStoreIffEfLi2ELi2ELi1ELi2ELb0EL9Algorithm0EEvT_T0_ll_param_0+40];
	ld.param.u64 	%rd19, [_Z15SoftmaxWarpImplI22BroadcastScaleMaskLoadIffbLm4EiE11DirectStoreIffEfLi2ELi2ELi1ELi2ELb0EL9Algorithm0EEvT_T0_ll_param_0+32];
	ld.param.u64 	%rd18, [_Z15SoftmaxWarpImplI22BroadcastScaleMaskLoadIffbLm4EiE11DirectStoreIffEfLi2ELi2ELi1ELi2ELb0EL9Algorithm0EEvT_T0_ll_param_0+24];
	ld.param.u64 	%rd17, [_Z15SoftmaxWarpImplI22BroadcastScaleMaskLoadIffbLm4EiE11DirectStoreIffEfLi2ELi2ELi1ELi2ELb0EL9Algorithm0EEvT_T0_ll_param_0+16];
	ld.param.u64 	%rd16, [_Z15SoftmaxWarpImplI22BroadcastScaleMaskLoadIffbLm4EiE11DirectStoreIffEfLi2ELi2ELi1ELi2ELb0EL9Algorithm0EEvT_T0_ll_param_0+8];
	ld.param.u64 	%rd15, [_Z15SoftmaxWarpImplI22BroadcastScaleMaskLoadIffbLm4EiE11DirectStoreIffEfLi2ELi2ELi1ELi2ELb0EL9Algorithm0EEvT_T0_ll_param_0];
	ld.param.u64 	%rd27, [_Z15SoftmaxWarpImplI22BroadcastScaleMaskLoadIffbLm4EiE11DirectStoreIffEfLi2ELi2ELi1ELi2ELb0EL9Algorithm0EEvT_T0_ll_param_2];
	ld.param.u64 	%rd28, [_Z15SoftmaxWarpImplI22BroadcastScaleMaskLoadIffbLm4EiE11DirectStoreIffEfLi2ELi2ELi1ELi2ELb0EL9Algorithm0EEvT_T0_ll_param_3];
	cvta.to.global.u64 	%rd1, %rd15;
	cvta.to.global.u64 	%rd2, %rd16;
	setp.lt.s64 	%p1, %rd28, 3;
	@%p1 bra 	$L__BB450_2;
	mov.u64 	%rd29, $str;
	cvta.global.u64 	%rd30, %rd29;
	mov.u64 	%rd31, $str$1;
	cvta.global.u64 	%rd32, %rd31;
	mov.u64 	%rd33, __unnamed_436;
	cvta.global.u64 	%rd34, %rd33;
	{ // callseq 435, 0
	.param .b64 param0;
	st.param.b64 	[param0], %rd30;
	.param .b64 param1;
	st.param.b64 	[param1], %rd32;
	.param .b32 param2;
	st.param.b32 	[param2], 219;
	.param .b64 param3;
	st.param.b64 	[param3], %rd34;
	.param .b64 param4;
	st.param.b64 	[param4], 1;
	call.uni 
	__assertfail, 
	(
	param0, 
	param1, 
	param2, 
	param3, 
	param4
	);
	} // callseq 435
$L__BB450_2:
	mov.u32 	%r17, %ctaid.x;
	mov.u32 	%r18, %ntid.y;
	mov.u32 	%r19, %tid.y;
	mad.lo.s32 	%r20, %r17, %r18, %r19;
	mov.u32 	%r21, %nctaid.x;
	mul.lo.s32 	%r22, %r18, %r21;
	shl.b32 	%r8, %r22, 1;
	shl.b32 	%r23, %r20, 1;
	cvt.s64.s32 	%rd51, %r23;
	setp.le.s64 	%p2, %rd27, %rd51;
	@%p2 bra 	$L__BB450_9;
	mov.u32 	%r24, %tid.x;
	shl.b32 	%r25, %r24, 1;
	cvt.u64.u32 	%rd8, %r25;
	cvt.s64.s32 	%rd9, %r8;
	cvt.u32.u64 	%r26, %rd8;
$L__BB450_4:
	setp.eq.s64 	%p3, %rd20, 1;
	setp.eq.s64 	%p4, %rd19, 1;
	setp.eq.s64 	%p5, %rd18, 1;
	setp.eq.s64 	%p6, %rd17, 1;
	mul.lo.s64 	%rd11, %rd24, %rd51;
	cvt.u32.u64 	%r27, %rd11;
	add.s32 	%r28, %r26, %r27;
	div.s32 	%r29, %r28, %r9;
	mul.lo.s32 	%r30, %r29, %r9;
	sub.s32 	%r31, %r28, %r30;
	div.s32 	%r32, %r31, %r10;
	mul.lo.s32 	%r33, %r32, %r10;
	sub.s32 	%r34, %r31, %r33;
	div.s32 	%r35, %r34, %r11;
	mul.lo.s32 	%r36, %r35, %r11;
	sub.s32 	%r37, %r34, %r36;
	selp.b32 	%r38, 0, %r29, %p6;
	selp.b32 	%r39, 0, %r32, %p5;
	selp.b32 	%r40, 0, %r35, %p4;
	selp.b32 	%r41, 0, %r37, %p3;
	mul.lo.s32 	%r42, %r13, %r38;
	mad.lo.s32 	%r43, %r14, %r39, %r42;
	mad.lo.s32 	%r44, %r15, %r40, %r43;
	mad.lo.s32 	%r45, %r16, %r41, %r44;
	shr.u32 	%r46, %r28, 31;
	add.s32 	%r47, %r28, %r46;
	shr.s32 	%r48, %r47, 1;
	mul.wide.s32 	%rd35, %r48, 8;
	add.s64 	%rd12, %rd1, %rd35;
	ld.global.f32 	%f11, [%rd12];
	shr.u32 	%r49, %r45, 31;
	add.s32 	%r50, %r45, %r49;
	shr.s32 	%r51, %r50, 1;
	mul.wide.s32 	%rd36, %r51, 2;
	add.s64 	%rd37, %rd2, %rd36;
	ld.global.v2.u8 	{%rs1, %rs2}, [%rd37];
	setp.eq.s16 	%p7, %rs1, 0;
	mul.f32 	%f12, %f11, %f10;
	selp.f32 	%f3, %f9, %f12, %p7;
	setp.eq.s16 	%p8, %rs2, 0;
	mov.f32 	%f75, %f9;
	@%p8 bra 	$L__BB450_6;
	ld.global.f32 	%f13, [%rd12+4];
	mul.f32 	%f75, %f13, %f10;
$L__BB450_6:
	cvt.u32.u64 	%r52, %rd8;
	cvt.u32.u64 	%r53, %rd24;
	add.s32 	%r55, %r27, %r53;
	add.s32 	%r56, %r52, %r55;
	div.s32 	%r57, %r56, %r9;
	mul.lo.s32 	%r58, %r57, %r9;
	sub.s32 	%r59, %r56, %r58;
	div.s32 	%r60, %r59, %r10;
	mul.lo.s32 	%r61, %r60, %r10;
	sub.s32 	%r62, %r59, %r61;
	div.s32 	%r63, %r62, %r11;
	mul.lo.s32 	%r64, %r63, %r11;
	sub.s32 	%r65, %r62, %r64;
	selp.b32 	%r66, 0, %r57, %p6;
	selp.b32 	%r67, 0, %r60, %p5;
	selp.b32 	%r68, 0, %r63, %p4;
	selp.b32 	%r69, 0, %r65, %p3;
	mul.lo.s32 	%r70, %r13, %r66;
	mad.lo.s32 	%r71, %r14, %r67, %r70;
	mad.lo.s32 	%r72, %r15, %r68, %r71;
	mad.lo.s32 	%r73, %r16, %r69, %r72;
	shr.u32 	%r74, %r56, 31;
	add.s32 	%r75, %r56, %r74;
	shr.s32 	%r76, %r75, 1;
	mul.wide.s32 	%rd38, %r76, 8;
	add.s64 	%rd13, %rd1, %rd38;
	ld.global.f32 	%f14, [%rd13];
	shr.u32 	%r77, %r73, 31;
	add.s32 	%r78, %r73, %r77;
	shr.s32 	%r79, %r78, 1;
	mul.wide.s32 	%rd39, %r79, 2;
	add.s64 	%rd40, %rd2, %rd39;
	ld.global.v2.u8 	{%rs3, %rs4}, [%rd40];
	setp.eq.s16 	%p13, %rs3, 0;
	mul.f32 	%f15, %f14, %f10;
	selp.f32 	%f6, %f9, %f15, %p13;
	setp.eq.s16 	%p14, %rs4, 0;
	mov.f32 	%f76, %f9;
	@%p14 bra 	$L__BB450_8;
	ld.global.f32 	%f16, [%rd13+4];
	mul.f32 	%f76, %f16, %f10;
$L__BB450_8:
	max.f32 	%f17, %f3, 0fFF800000;
	max.f32 	%f18, %f17, %f75;
	max.f32 	%f19, %f6, 0fFF800000;
	max.f32 	%f20, %f19, %f76;
	sub.f32 	%f21, %f3, %f18;
	fma.rn.f32 	%f22, %f21, 0f3BBB989D, 0f3F000000;
	cvt.sat.f32.f32 	%f23, %f22;
	mov.f32 	%f24, 0f4B400001;
	mov.f32 	%f25, 0f437C0000;
	fma.rm.f32 	%f26, %f23, %f25, %f24;
	add.f32 	%f27, %f26, 0fCB40007F;
	neg.f32 	%f28, %f27;
	fma.rn.f32 	%f29, %f21, 0f3FB8AA3B, %f28;
	fma.rn.f32 	%f30, %f21, 0f32A57060, %f29;
	mov.b32 	%r80, %f26;
	shl.b32 	%r81, %r80, 23;
	mov.b32 	%f31, %r81;
	ex2.approx.ftz.f32 	%f32, %f30;
	mul.f32 	%f33, %f32, %f31;
	add.f32 	%f34, %f33, 0f00000000;
	sub.f32 	%f35, %f75, %f18;
	fma.rn.f32 	%f36, %f35, 0f3BBB989D, 0f3F000000;
	cvt.sat.f32.f32 	%f37, %f36;
	fma.rm.f32 	%f38, %f37, %f25, %f24;
	add.f32 	%f39, %f38, 0fCB40007F;
	neg.f32 	%f40, %f39;
	fma.rn.f32 	%f41, %f35, 0f3FB8AA3B, %f40;
	fma.rn.f32 	%f42, %f35, 0f32A57060, %f41;
	mov.b32 	%r82, %f38;
	shl.b32 	%r83, %r82, 23;
	mov.b32 	%f43, %r83;
	ex2.approx.ftz.f32 	%f44, %f42;
	mul.f32 	%f45, %f44, %f43;
	add.f32 	%f46, %f34, %f45;
	sub.f32 	%f47, %f6, %f20;
	fma.rn.f32 	%f48, %f47, 0f3BBB989D, 0f3F000000;
	cvt.sat.f32.f32 	%f49, %f48;
	fma.rm.f32 	%f50, %f49, %f25, %f24;
	add.f32 	%f51, %f50, 0fCB40007F;
	neg.f32 	%f52, %f51;
	fma.rn.f32 	%f53, %f47, 0f3FB8AA3B, %f52;
	fma.rn.f32 	%f54, %f47, 0f32A57060, %f53;
	mov.b32 	%r84, %f50;
	shl.b32 	%r85, %r84, 23;
	mov.b32 	%f55, %r85;
	ex2.approx.ftz.f32 	%f56, %f54;
	mul.f32 	%f57, %f56, %f55;
	add.f32 	%f58, %f57, 0f00000000;
	sub.f32 	%f59, %f76, %f20;
	fma.rn.f32 	%f60, %f59, 0f3BBB989D, 0f3F000000;
	cvt.sat.f32.f32 	%f61, %f60;
	fma.rm.f32 	%f62, %f61, %f25, %f24;
	add.f32 	%f63, %f62, 0fCB40007F;
	neg.f32 	%f64, %f63;
	fma.rn.f32 	%f65, %f59, 0f3FB8AA3B, %f64;
	fma.rn.f32 	%f66, %f59, 0f32A57060, %f65;
	mov.b32 	%r86, %f62;
	shl.b32 	%r87, %r86, 23;
	mov.b32 	%f67, %r87;
	ex2.approx.ftz.f32 	%f68, %f66;
	mul.f32 	%f69, %f68, %f67;
	add.f32 	%f70, %f58, %f69;
	div.rn.f32 	%f71, %f33, %f46;
	div.rn.f32 	%f72, %f45, %f46;
	mad.lo.s64 	%rd41, %rd51, %rd26, %rd8;
	cvta.to.global.u64 	%rd42, %rd25;
	shl.b64 	%rd43, %rd41, 2;
	add.s64 	%rd44, %rd42, %rd43;
	st.global.v2.f32 	[%rd44], {%f71, %f72};
	div.rn.f32 	%f73, %f57, %f70;
	div.rn.f32 	%f74, %f69, %f70;
	add.s64 	%rd45, %rd41, %rd26;
	shr.u64 	%rd46, %rd45, 63;
	add.s64 	%rd47, %rd45, %rd46;
	shl.b64 	%rd48, %rd47, 2;
	and.b64  	%rd49, %rd48, -8;
	add.s64 	%rd50, %rd42, %rd49;
	st.global.v2.f32 	[%rd50], {%f73, %f74};
	add.s64 	%rd51, %rd51, %rd9;
	setp.lt.s64 	%p15, %rd51, %rd27;
	@%p15 bra 	$L__BB450_4;
$L__BB450_9:
	ret;

}
	// .globl	_Z15SoftmaxWarpImplI22BroadcastScaleMaskLoadIffbLm4EiE11DirectStoreIffEfLi2ELi2ELi1ELi2ELb1EL9Algorithm0EEvT_T0_ll
.visible .entry _Z15SoftmaxWarpImplI22BroadcastScaleMaskLoadIffbLm4EiE11DirectStoreIffEfLi2ELi2ELi1ELi2ELb1EL9Algorithm0EEvT_T0_ll(
	.param .align 8 .b8 _Z15SoftmaxWarpImplI22BroadcastScaleMaskLoadIffbLm4EiE11DirectStoreIffEfLi2ELi2ELi1ELi2ELb1EL9Algorithm0EEvT_T0_ll_param_0[120],
	.param .align 8 .b8 _Z15SoftmaxWarpImplI22BroadcastScaleMaskLoadIffbLm4EiE11DirectStoreIffEfLi2ELi2ELi1ELi2ELb1EL9Algorithm0EEvT_T0_ll_param_1[16],
	.param .u64 _Z15SoftmaxWarpImplI22BroadcastScaleMaskLoadIffbLm4EiE11DirectStoreIffEfLi2ELi2ELi1ELi2ELb1EL9Algorithm0EEvT_T0_ll_param_2,
	.param .u64 _Z15SoftmaxWarpImplI22BroadcastScaleMaskLoadIffbLm4EiE11DirectStoreIffEfLi2ELi2ELi1ELi2ELb1EL9Algorithm0EEvT_T0_ll_param_3
)
{
	.reg .pred 	%p<20>;
	.reg .b16 	%rs<5>;
	.reg .b32 	%r<90>;
	.reg .b32 	%f<91>;
	.reg .b64 	%rd<50>;

	ld.param.v2.f32 	{%f24, %f25}, [_Z15SoftmaxWarpImplI22BroadcastScaleMaskLoadIffbLm4EiE11DirectStoreIffEfLi2ELi2ELi1ELi2ELb1EL9Algorithm0EEvT_T0_ll_param_0+112];
	ld.param.u64 	%rd22, [_Z15SoftmaxWarpImplI22BroadcastScaleMaskLoadIffbLm4EiE11DirectStoreIffEfLi2ELi2ELi1ELi2ELb1EL9Algorithm0EEvT_T0_ll_param_0+104];
	ld.param.v2.u32 	{%r15, %r16}, [_Z15SoftmaxWarpImplI22BroadcastScaleMaskLoadIffbLm4EiE11DirectStoreIffEfLi2ELi2ELi1ELi2ELb1EL9Algorithm0EEvT_T0_ll_param_0+88];
	ld.param.v2.u32 	{%r13, %r14}, [_Z15SoftmaxWarpImplI22BroadcastScaleMaskLoadIffbLm4EiE11DirectStoreIffEfLi2ELi2ELi1ELi2ELb1EL9Algorithm0EEvT_T0_ll_param_0+80];
	ld.param.v2.u32 	{%r11, %r12}, [_Z15SoftmaxWarpImplI22BroadcastScaleMaskLoadIffbLm4EiE11DirectStoreIffEfLi2ELi2ELi1ELi2ELb1EL9Algorithm0EEvT_T0_ll_param_0+64];
	ld.param.v2.u32 	{%r9, %r10}, [_Z15SoftmaxWarpImplI22BroadcastScaleMaskLoadIffbLm4EiE11DirectStoreIffEfLi2ELi2ELi1ELi2ELb1EL9Algorithm0EEvT_T0_ll_param_0+56];
	ld.param.u64 	%rd18, [_Z15SoftmaxWarpImplI22BroadcastScaleMaskLoadIffbLm4EiE11DirectStoreIffEfLi2ELi2ELi1ELi2ELb1EL9Algorithm0EEvT_T0_ll_param_0+40];
	ld.param.u64 	%rd17, [_Z15SoftmaxWarpImplI22BroadcastScaleMaskLoadIffbLm4EiE11DirectStoreIffEfLi2ELi2ELi1ELi2ELb1EL9Algorithm0EEvT_T0_ll_param_0+32];
	ld.param.u64 	%rd16, [_Z15SoftmaxWarpImplI22BroadcastScaleMaskLoadIffbLm4EiE11DirectStoreIffEfLi2ELi2ELi1ELi2ELb1EL9Algorithm0EEvT_T0_ll_param_0+24];
	ld.param.u64 	%rd15, [_Z15SoftmaxWarpImplI22BroadcastScaleMaskLoadIffbLm4EiE11DirectStoreIffEfLi2ELi2ELi1ELi2ELb1EL9Algorithm0EEvT_T0_ll_param_0+16];
	ld.param.u64 	%rd5, [_Z15SoftmaxWarpImplI22BroadcastScaleMaskLoadIffbLm4EiE11DirectStoreIffEfLi2ELi2ELi1ELi2ELb1EL9Algorithm0EEvT_T0_ll_param_1+8];
	ld.param.u64 	%rd25, [_Z15SoftmaxWarpImplI22BroadcastScaleMaskLoadIffbLm4EiE11DirectStoreIffEfLi2ELi2ELi1ELi2ELb1EL9Algorithm0EEvT_T0_ll_param_1];
	ld.param.u64 	%rd14, [_Z15SoftmaxWarpImplI22BroadcastScaleMaskLoadIffbLm4EiE11DirectStoreIffEfLi2ELi2ELi1ELi2ELb1EL9Algorithm0EEvT_T0_ll_param_0+8];
	ld.param.u64 	%rd13, [_Z15SoftmaxWarpImplI22BroadcastScaleMaskLoadIffbLm4EiE11DirectStoreIffEfLi2ELi2ELi1ELi2ELb1EL9Algorithm0EEvT_T0_ll_param_0];
	ld.param.u64 	%rd23, [_Z15SoftmaxWarpImplI22BroadcastScaleMaskLoadIffbLm4EiE11DirectStoreIffEfLi2ELi2ELi1ELi2ELb1EL9Algorithm0EEvT_T0_ll_param_2];
	ld.param.u64 	%rd24, [_Z15SoftmaxWarpImplI22BroadcastScaleMaskLoadIffbLm4EiE11DirectStoreIffEfLi2ELi2ELi1ELi2ELb1EL9Algorithm0EEvT_T0_ll_param_3];
	cvta.to.global.u64 	%rd1, %rd13;
	cvta.to.global.u64 	%rd2, %rd14;
	cvta.to.global.u64 	%rd4, %rd25;
	setp.lt.s64 	%p1, %rd24, 3;
	@%p1 bra 	$L__BB451_2;
	mov.u64 	%rd26, $str;
	cvta.global.u64 	%rd27, %rd26;
	mov.u64 	%rd28, $str$1;
	cvta.global.u64 	%rd29, %rd28;
	mov.u64 	%rd30, __unnamed_437;
	cvta.global.u64 	%rd31, %rd30;
	{ // callseq 436, 0
	.param .b64 param0;
	st.param.b64 	[param0], %rd27;
	.param .b64 param1;
	st.param.b64 	[param1], %rd29;
	.param .b32 param2;
	st.param.b32 	[param2], 219;
	.param .b64 param3;
	st.param.b64 	[param3], %rd31;
	.param .b64 param4;
	st.param.b64 	[param4], 1;
	call.uni 
	__assertfail, 
	(
	param0, 
	param1, 
	param2, 
	param3, 
	param4
	);
	} // callseq 436
$L__BB451_2:
	mov.u32 	%r17, %ctaid.x;
	mov.u32 	%r18, %ntid.y;
	mov.u32 	%r19, %tid.y;
	mad.lo.s32 	%r20, %r17, %r18, %r19;
	mov.u32 	%r21, %nctaid.x;
	mul.lo.s32 	%r22, %r18, %r21;
	shl.b32 	%r8, %r22, 1;
	shl.b32 	%r23, %r20, 1;
	cvt.s64.s32 	%rd49, %r23;
	setp.le.s64 	%p2, %rd23, %rd49;
	@%p2 bra 	$L__BB451_17;
	mov.u32 	%r24, %tid.x;
	shl.b32 	%r25, %r24, 1;
	cvt.u64.u32 	%rd7, %r25;
	cvt.s64.s32 	%rd8, %r8;
	cvt.u32.u64 	%r26, %rd7;
	cvt.u32.u64 	%r28, %rd22;
$L__BB451_4:
	setp.le.s64 	%p3, %rd24, %rd7;
	mov.f32 	%f84, 0fFF800000;
	mov.f32 	%f85, %f84;
	mov.f32 	%f86, %f84;
	@%p3 bra 	$L__BB451_8;
	setp.eq.s64 	%p4, %rd18, 1;
	setp.eq.s64 	%p5, %rd17, 1;
	setp.eq.s64 	%p6, %rd16, 1;
	setp.eq.s64 	%p7, %rd15, 1;
	cvt.u32.u64 	%r27, %rd49;
	mad.lo.s32 	%r29, %r28, %r27, %r26;
	div.s32 	%r30, %r29, %r9;
	mul.lo.s32 	%r31, %r30, %r9;
	sub.s32 	%r32, %r29, %r31;
	div.s32 	%r33, %r32, %r10;
	mul.lo.s32 	%r34, %r33, %r10;
	sub.s32 	%r35, %r32, %r34;
	div.s32 	%r36, %r35, %r11;
	mul.lo.s32 	%r37, %r36, %r11;
	sub.s32 	%r38, %r35, %r37;
	selp.b32 	%r39, 0, %r30, %p7;
	selp.b32 	%r40, 0, %r33, %p6;
	selp.b32 	%r41, 0, %r36, %p5;
	selp.b32 	%r42, 0, %r38, %p4;
	mul.lo.s32 	%r43, %r13, %r39;
	mad.lo.s32 	%r44, %r14, %r40, %r43;
	mad.lo.s32 	%r45, %r15, %r41, %r44;
	mad.lo.s32 	%r46, %r16, %r42, %r45;
	shr.u32 	%r47, %r29, 31;
	add.s32 	%r48, %r29, %r47;
	shr.s32 	%r49, %r48, 1;
	mul.wide.s32 	%rd32, %r49, 8;
	add.s64 	%rd10, %rd1, %rd32;
	ld.global.f32 	%f27, [%rd10];
	shr.u32 	%r50, %r46, 31;
	add.s32 	%r51, %r46, %r50;
	shr.s32 	%r52, %r51, 1;
	mul.wide.s32 	%rd33, %r52, 2;
	add.s64 	%rd34, %rd2, %rd33;
	ld.global.v2.u8 	{%rs1, %rs2}, [%rd34];
	setp.eq.s16 	%p8, %rs1, 0;
	mul.f32 	%f28, %f27, %f25;
	selp.f32 	%f85, %f24, %f28, %p8;
	setp.eq.s16 	%p9, %rs2, 0;
	mov.f32 	%f84, %f24;
	@%p9 bra 	$L__BB451_7;
	ld.global.f32 	%f29, [%rd10+4];
	mul.f32 	%f84, %f29, %f25;
$L__BB451_7:
	max.f32 	%f30, %f85, 0fFF800000;
	max.f32 	%f86, %f30, %f84;
$L__BB451_8:
	mov.f32 	%f88, 0fFF800000;
	mov.f32 	%f89, %f88;
	mov.f32 	%f90, %f88;
	@%p3 bra 	$L__BB451_12;
	setp.eq.s64 	%p11, %rd18, 1;
	setp.eq.s64 	%p12, %rd17, 1;
	setp.eq.s64 	%p13, %rd16, 1;
	setp.eq.s64 	%p14, %rd15, 1;
	cvt.u32.u64 	%r53, %rd7;
	mov.b64 	%rd35, 1;
	cvt.u32.u64 	%r54, %rd35;
	cvt.u32.u64 	%r55, %rd49;
	add.s32 	%r56, %r55, %r54;
	mad.lo.s32 	%r58, %r28, %r56, %r53;
	div.s32 	%r59, %r58, %r9;
	mul.lo.s32 	%r60, %r59, %r9;
	sub.s32 	%r61, %r58, %r60;
	div.s32 	%r62, %r61, %r10;
	mul.lo.s32 	%r63, %r62, %r10;
	sub.s32 	%r64, %r61, %r63;
	div.s32 	%r65, %r64, %r11;
	mul.lo.s32 	%r66, %r65, %r11;
	sub.s32 	%r67, %r64, %r66;
	selp.b32 	%r68, 0, %r59, %p14;
	selp.b32 	%r69, 0, %r62, %p13;
	selp.b32 	%r70, 0, %r65, %p12;
	selp.b32 	%r71, 0, %r67, %p11;
	mul.lo.s32 	%r72, %r13, %r68;
	mad.lo.s32 	%r73, %r14, %r69, %r72;
	mad.lo.s32 	%r74, %r15, %r70, %r73;
	mad.lo.s32 	%r75, %r16, %r71, %r74;
	shr.u32 	%r76, %r58, 31;
	add.s32 	%r77, %r58, %r76;
	shr.s32 	%r78, %r77, 1;
	mul.wide.s32 	%rd36, %r78, 8;
	add.s64 	%rd11, %rd1, %rd36;
	ld.global.f32 	%f32, [%rd11];
	shr.u32 	%r79, %r75, 31;
	add.s32 	%r80, %r75, %r79;
	shr.s32 	%r81, %r80, 1;
	mul.wide.s32 	%rd37, %r81, 2;
	add.s64 	%rd38, %rd2, %rd37;
	ld.global.v2.u8 	{%rs3, %rs4}, [%rd38];
	setp.eq.s16 	%p15, %rs3, 0;
	mul.f32 	%f33, %f32, %f25;
	selp.f32 	%f89, %f24, %f33, %p15;
	setp.eq.s16 	%p16, %rs4, 0;
	mov.f32 	%f88, %f24;
	@%p16 bra 	$L__BB451_11;
	ld.global.f32 	%f34, [%rd11+4];
	mul.f32 	%f88, %f34, %f25;
$L__BB451_11:
	max.f32 	%f35, %f89, 0fFF800000;
	max.f32 	%f90, %f35, %f88;
$L__BB451_12:
	sub.f32 	%f36, %f85, %f86;
	fma.rn.f32 	%f37, %f36, 0f3BBB989D, 0f3F000000;
	cvt.sat.f32.f32 	%f38, %f37;
	mov.f32 	%f39, 0f4B400001;
	mov.f32 	%f40, 0f437C0000;
	fma.rm.f32 	%f41, %f38, %f40, %f39;
	add.f32 	%f42, %f41, 0fCB40007F;
	neg.f32 	%f43, %f42;
	fma.rn.f32 	%f44, %f36, 0f3FB8AA3B, %f43;
	fma.rn.f32 	%f45, %f36, 0f32A57060, %f44;
	mov.b32 	%r82, %f41;
	shl.b32 	%r83, %r82, 23;
	mov.b32 	%f46, %r83;
	ex2.approx.ftz.f32 	%f47, %f45;
	mul.f32 	%f48, %f47, %f46;
	add.f32 	%f49, %f48, 0f00000000;
	sub.f32 	%f50, %f84, %f86;
	fma.rn.f32 	%f51, %f50, 0f3BBB989D, 0f3F000000;
	cvt.sat.f32.f32 	%f52, %f51;
	fma.rm.f32 	%f53, %f52, %f40, %f39;
	add.f32 	%f54, %f53, 0fCB40007F;
	neg.f32 	%f55, %f54;
	fma.rn.f32 	%f56, %f50, 0f3FB8AA3B, %f55;
	fma.rn.f32 	%f57, %f50, 0f32A57060, %f56;
	mov.b32 	%r84, %f53;
	shl.b32 	%r85, %r84, 23;
	mov.b32 	%f58, %r85;
	ex2.approx.ftz.f32 	%f59, %f57;
	mul.f32 	%f60, %f59, %f58;
	add.f32 	%f61, %f49, %f60;
	sub.f32 	%f62, %f89, %f90;
	fma.rn.f32 	%f63, %f62, 0f3BBB989D, 0f3F000000;
	cvt.sat.f32.f32 	%f64, %f63;
	fma.rm.f32 	%f65, %f64, %f40, %f39;
	add.f32 	%f66, %f65, 0fCB40007F;
	neg.f32 	%f67, %f66;
	fma.rn.f32 	%f68, %f62, 0f3FB8AA3B, %f67;
	fma.rn.f32 	%f69, %f62, 0f32A57060, %f68;
	mov.b32 	%r86, %f65;
	shl.b32 	%r87, %r86, 23;
	mov.b32 	%f70, %r87;
	ex2.approx.ftz.f32 	%f71, %f69;
	mul.f32 	%f17, %f71, %f70;
	add.f32 	%f72, %f17, 0f00000000;
	sub.f32 	%f73, %f88, %f90;
	fma.rn.f32 	%f74, %f73, 0f3BBB989D, 0f3F000000;
	cvt.sat.f32.f32 	%f75, %f74;
	fma.rm.f32 	%f76, %f75, %f40, %f39;
	add.f32 	%f77, %f76, 0fCB40007F;
	neg.f32 	%f78, %f77;
	fma.rn.f32 	%f79, %f73, 0f3FB8AA3B, %f78;
	fma.rn.f32 	%f80, %f73, 0f32A57060, %f79;
	mov.b32 	%r88, %f76;
	shl.b32 	%r89, %r88, 23;
	mov.b32 	%f81, %r89;
	ex2.approx.ftz.f32 	%f82, %f80;
	mul.f32 	%f18, %f82, %f81;
	add.f32 	%f19, %f72, %f18;
	div.rn.f32 	%f20, %f48, %f61;
	div.rn.f32 	%f21, %f60, %f61;
	@%p3 bra 	$L__BB451_14;
	mad.lo.s64 	%rd39, %rd49, %rd5, %rd7;
	shl.b64 	%rd40, %rd39, 2;
	add.s64 	%rd41, %rd4, %rd40;
	st.global.v2.f32 	[%rd41], {%f20, %f21};
$L__BB451_14:
	div.rn.f32 	%f22, %f17, %f19;
	div.rn.f32 	%f23, %f18, %f19;
	@%p3 bra 	$L__BB451_16;
	mad.lo.s64 	%rd42, %rd5, %rd49, %rd5;
	add.s64 	%rd43, %rd42, %rd7;
	shr.u64 	%rd44, %rd43, 63;
	add.s64 	%rd45, %rd43, %rd44;
	shl.b64 	%rd46, %rd45, 2;
	and.b64  	%rd47, %rd46, -8;
	add.s64 	%rd48, %rd4, %rd47;
	st.global.v2.f32 	[%rd48], {%f22, %f23};
$L__BB451_16:
	add.s64 	%rd49, %rd49, %rd8;
	setp.lt.s64 	%p19, %rd49, %rd23;
	@%p19 bra 	$L__BB451_4;
$L__BB451_17:
	ret;

}
	// .globl	_Z15SoftmaxWarpImplI22BroadcastScaleMaskLoadIffbLm4EiE11DirectStoreIffEfLi2ELi2ELi1ELi1ELb0EL9Algorithm0EEvT_T0_ll
.visible .entry _Z15SoftmaxWarpImplI22BroadcastScaleMaskLoadIffbLm4EiE11DirectStoreIffEfLi2ELi2ELi1ELi1ELb0EL9Algorithm0EEvT_T0_ll(
	.param .align 8 .b8 _Z15SoftmaxWarpImplI22BroadcastScaleMaskLoadIffbLm4EiE11DirectStoreIffEfLi2ELi2ELi1ELi1ELb0EL9Algorithm0EEvT_T0_ll_param_0[120],
	.param .align 8 .b8 _Z15SoftmaxWarpImplI22BroadcastScaleMaskLoadIffbLm4EiE11DirectStoreIffEfLi2ELi2ELi1ELi1ELb0EL9Algorithm0EEvT_T0_ll_param_1[16],
	.param .u64 _Z15SoftmaxWarpImplI22BroadcastScaleMaskLoadIffbLm4EiE11DirectStoreIffEfLi2ELi2ELi1ELi1ELb0EL9Algorithm0EEvT_T0_ll_param_2,
	.param .u64 _Z15SoftmaxWarpImplI22BroadcastScaleMaskLoadIffbLm4EiE11DirectStoreIffEfLi2ELi2ELi1ELi1ELb0EL9Algorithm0EEvT_T0_ll_param_3
)
{
	.reg .pred 	%p<10>;
	.reg .b16 	%rs<3>;
	.reg .b32 	%r<55>;
	.reg .b32 	%f<42>;
	.reg .b64 	%rd<46>;

	ld.param.v2.f32 	{%f6, %f7}, [_Z15SoftmaxWarpImplI22BroadcastScaleMaskLoadIffbLm4EiE11DirectStoreIffEfLi2ELi2ELi1ELi1ELb0EL9Algorithm0EEvT_T0_ll_param_0+112];
	ld.param.u64 	%rd27, [_Z15SoftmaxWarpImplI22BroadcastScaleMaskLoadIffbLm4EiE11DirectStoreIffEfLi2ELi2ELi1ELi1ELb0EL9Algorithm0EEvT_T0_ll_param_0+104];
	ld.param.v2.u32 	{%r15, %r16}, [_Z15SoftmaxWarpImplI22BroadcastScaleMaskLoadIffbLm4EiE11DirectStoreIffEfLi2ELi2ELi1ELi1ELb0EL9Algorithm0EEvT_T0_ll_param_0+88];
	ld.param.v2.u32 	{%r13, %r14}, [_Z15SoftmaxWarpImplI22BroadcastScaleMaskLoadIffbLm4EiE11DirectStoreIffEfLi2ELi2ELi1ELi1ELb0EL9Algorithm0EEvT_T0_ll_param_0+80];
	ld.param.v2.u32 	{%r11, %r12}, [_Z15SoftmaxWarpImplI22BroadcastScaleMaskLoadIffbLm4EiE11DirectStoreIffEfLi2ELi2ELi1ELi1ELb0EL9Algorithm0EEvT_T0_ll_param_0+64];
	ld.param.v2.u32 	{%r9, %r10}, [_Z15SoftmaxWarpImplI22BroadcastScaleMaskLoadIffbLm4EiE11DirectStoreIffEfLi2ELi2ELi1ELi1ELb0EL9Algorithm0EEvT_T0_ll_param_0+56];
	ld.param.u64 	%rd23, [_Z15SoftmaxWarpImplI22BroadcastScaleMaskLoadIffbLm4EiE11DirectStoreIffEfLi2ELi2ELi1ELi1ELb0EL9Algorithm0EEvT_T0_ll_param_0+40];
	ld.param.u64 	%rd22, [_Z15SoftmaxWarpImplI22BroadcastScaleMaskLoadIffbLm4EiE11DirectStoreIffEfLi2ELi2ELi1ELi1ELb0EL9Algorithm0EEvT_T0_ll_param_0+32];
	ld.param.u64 	%rd21, [_Z15SoftmaxWarpImplI22BroadcastScaleMaskLoadIffbLm4EiE11DirectStoreIffEfLi2ELi2ELi1ELi1ELb0EL9Algorithm0EEvT_T0_ll_param_0+24];
	ld.param.u64 	%rd20, [_Z15SoftmaxWarpImplI22BroadcastScaleMaskLoadIffbLm4EiE11DirectStoreIffEfLi2ELi2ELi1ELi1ELb0EL9Algorithm0EEvT_T0_ll_param_0+16];
	ld.param.u64 	%rd19, [_Z15SoftmaxWarpImplI22BroadcastScaleMaskLoadIffbLm4EiE11DirectStoreIffEfLi2ELi2ELi1ELi1ELb0EL9Algorithm0EEvT_T0_ll_param_0+8];
	ld.param.u64 	%rd18, [_Z15SoftmaxWarpImplI22BroadcastScaleMaskLoadIffbLm4EiE11DirectStoreIffEfLi2ELi2ELi1ELi1ELb0EL9Algorithm0EEvT_T0_ll_param_0];
	ld.param.u64 	%rd7, [_Z15SoftmaxWarpImplI22BroadcastScaleMaskLoadIffbLm4EiE11DirectStoreIffEfLi2ELi2ELi1ELi1ELb0EL9Algorithm0EEvT_T0_ll_param_1];
	ld.param.u64 	%rd8, [_Z15SoftmaxWarpImplI22BroadcastScaleMaskLoadIffbLm4EiE11DirectStoreIffEfLi2ELi2ELi1ELi1ELb0EL9Algorithm0EEvT_T0_ll_param_1+8];
	ld.param.u64 	%rd28, [_Z15SoftmaxWarpImplI22BroadcastScaleMaskLoadIffbLm4EiE11DirectStoreIffEfLi2ELi2ELi1ELi1ELb0EL9Algorithm0EEvT_T0_ll_param_2];
	ld.param.u64 	%rd29, [_Z15SoftmaxWarpImplI22BroadcastScaleMaskLoadIffbLm4EiE11DirectStoreIffEfLi2ELi2ELi1ELi1ELb0EL9Algorithm0EEvT_T0_ll_param_3];
	setp.lt.s64 	%p1, %rd29, 3;
	@%p1 bra 	$L__BB452_2;
	mov.u64 	%rd30, $str;
	cvta.global.u64 	%rd31, %rd30;
	mov.u64 	%rd32, $str$1;
	cvta.global.u64 	%rd33, %rd32;
	mov.u64 	%rd34, __unnamed_438;
	cvta.global.u64 	%rd35, %rd34;
	{ // callseq 437, 0
	.param .b64 param0;
	st.param.b64 	[param0], %rd31;
	.param .b64 param1;
	st.param.b64 	[param1], %rd33;
	.param .b32 param2;
	st.param.b32 	[param2], 219;
	.param .b64 param3;
	st.param.b64 	[param3], %rd35;
	.param .b64 param4;
	st.param.b64 	[param4], 1;
	call.uni 
	__assertfail, 
	(
	param0, 
	param1, 
	param2, 
	param3, 
	param4
	);
	} // callseq 437
$L__BB452_2:
	mov.u32 	%r17, %ctaid.x;
	mov.u32 	%r18, %ntid.y;
	mov.u32 	%r19, %tid.y;
	mad.lo.s32 	%r20, %r17, %r18, %r19;
	mov.u32 	%r21, %nctaid.x;
	mul.lo.s32 	%r8, %r21, %r18;
	cvt.s64.s32 	%rd45, %r20;
	setp.le.s64 	%p2, %rd28, %rd45;
	@%p2 bra 	$L__BB452_7;
	mov.u32 	%r22, %tid.x;
	shl.b32 	%r23, %r22, 1;
	cvt.u64.u32 	%rd10, %r23;
	cvta.to.global.u64 	%rd11, %rd7;
	cvta.to.global.u64 	%rd12, %rd19;
	cvta.to.global.u64 	%rd13, %rd18;
	cvt.s64.s32 	%rd14, %r8;
	cvt.u32.u64 	%r24, %rd10;
	cvt.u32.u64 	%r26, %rd27;
$L__BB452_4:
	setp.eq.s64 	%p3, %rd23, 1;
	setp.eq.s64 	%p4, %rd22, 1;
	setp.eq.s64 	%p5, %rd21, 1;
	setp.eq.s64 	%p6, %rd20, 1;
	cvt.u32.u64 	%r25, %rd45;
	mad.lo.s32 	%r27, %r26, %r25, %r24;
	div.s32 	%r28, %r27, %r9;
	mul.lo.s32 	%r29, %r28, %r9;
	sub.s32 	%r30, %r27, %r29;
	div.s32 	%r31, %r30, %r10;
	mul.lo.s32 	%r32, %r31, %r10;
	sub.s32 	%r33, %r30, %r32;
	div.s32 	%r34, %r33, %r11;
	mul.lo.s32 	%r35, %r34, %r11;
	sub.s32 	%r36, %r33, %r35;
	selp.b32 	%r37, 0, %r28, %p6;
	selp.b32 	%r38, 0, %r31, %p5;
	selp.b32 	%r39, 0, %r34, %p4;
	selp.b32 	%r40, 0, %r36, %p3;
	mul.lo.s32 	%r41, %r13, %r37;
	mad.lo.s32 	%r42, %r14, %r38, %r41;
	mad.lo.s32 	%r43, %r15, %r39, %r42;
	mad.lo.s32 	%r44, %r16, %r40, %r43;
	shr.u32 	%r45, %r27, 31;
	add.s32 	%r46, %r27, %r45;
	shr.s32 	%r47, %r46, 1;
	mul.wide.s32 	%rd36, %r47, 8;
	add.s64 	%rd16, %rd13, %rd36;
	ld.global.f32 	%f8, [%rd16];
	shr.u32 	%r48, %r44, 31;
	add.s32 	%r49, %r44, %r48;
	shr.s32 	%r50, %r49, 1;
	mul.wide.s32 	%rd37, %r50, 2;
	add.s64 	%rd38, %rd12, %rd37;
	ld.global.v2.u8 	{%rs1, %rs2}, [%rd38];
	setp.eq.s16 	%p7, %rs1, 0;
	mul.f32 	%f9, %f8, %f7;
	selp.f32 	%f3, %f6, %f9, %p7;
	setp.eq.s16 	%p8, %rs2, 0;
	mov.f32 	%f41, %f6;
	@%p8 bra 	$L__BB452_6;
	ld.global.f32 	%f10, [%rd16+4];
	mul.f32 	%f41, %f10, %f7;
$L__BB452_6:
	max.f32 	%f11, %f3, 0fFF800000;
	max.f32 	%f12, %f11, %f41;
	sub.f32 	%f13, %f3, %f12;
	fma.rn.f32 	%f14, %f13, 0f3BBB989D, 0f3F000000;
	cvt.sat.f32.f32 	%f15, %f14;
	mov.f32 	%f16, 0f4B400001;
	mov.f32 	%f17, 0f437C0000;
	fma.rm.f32 	%f18, %f15, %f17, %f16;
	add.f32 	%f19, %f18, 0fCB40007F;
	neg.f32 	%f20, %f19;
	fma.rn.f32 	%f21, %f13, 0f3FB8AA3B, %f20;
	fma.rn.f32 	%f22, %f13, 0f32A57060, %f21;
	mov.b32 	%r51, %f18;
	shl.b32 	%r52, %r51, 23;
	mov.b32 	%f23, %r52;
	ex2.approx.ftz.f32 	%f24, %f22;
	mul.f32 	%f25, %f24, %f23;
	add.f32 	%f26, %f25, 0f00000000;
	sub.f32 	%f27, %f41, %f12;
	fma.rn.f32 	%f28, %f27, 0f3BBB989D, 0f3F000000;
	cvt.sat.f32.f32 	%f29, %f28;
	fma.rm.f32 	%f30, %f29, %f17, %f16;
	add.f32 	%f31, %f30, 0fCB40007F;
	neg.f32 	%f32, %f31;
	fma.rn.f32 	%f33, %f27, 0f3FB8AA3B, %f32;
	fma.rn.f32 	%f34, %f27, 0f32A57060, %f33;
	mov.b32 	%r53, %f30;
	shl.b32 	%r54, %r53, 23;
	mov.b32 	%f35, %r54;
	ex2.approx.ftz.f32 	%f36, %f34;
	mul.f32 	%f37, %f36, %f35;
	add.f32 	%f38, %f26, %f37;
	div.rn.f32 	%f39, %f25, %f38;
	div.rn.f32 	%f40, %f37, %f38;
	mad.lo.s64 	%rd39, %rd45, %rd8, %rd10;
	shr.u64 	%rd40, %rd39, 63;
	add.s64 	%rd41, %rd39, %rd40;
	shl.b64 	%rd42, %rd41, 2;
	and.b64  	%rd43, %rd42, -8;
	add.s64 	%rd44, %rd11, %rd43;
	st.global.v2.f32 	[%rd44], {%f39, %f40};
	add.s64 	%rd45, %rd45, %rd14;
	setp.lt.s64 	%p9, %rd45, %rd28;
	@%p9 bra 	$L__BB452_4;
$L__BB452_7:
	ret;

}
	// .globl	_Z15SoftmaxWarpImplI22BroadcastScaleMaskLoadIffbLm4EiE11DirectStoreIffEfLi2ELi2ELi1ELi1ELb1EL9Algorithm0EEvT_T0_ll
.visible .entry _Z15SoftmaxWarpImplI22BroadcastScaleMaskLoadIffbLm4EiE11DirectStoreIffEfLi2ELi2ELi1ELi1ELb1EL9Algorithm0EEvT_T0_ll(
	.param .align 8 .b8 _Z15SoftmaxWarpImplI22BroadcastScaleMaskLoadIffbLm4EiE11DirectStoreIffEfLi2ELi2ELi1ELi1ELb1EL9Algorithm0EEvT_T0_ll_param_0[120],
	.param .align 8 .b8 _Z15SoftmaxWarpImplI22BroadcastScaleMaskLoadIffbLm4EiE11DirectStoreIffEfLi2ELi2ELi1ELi1ELb1EL9Algorithm0EEvT_T0_ll_param_1[16],
	.param .u64 _Z15SoftmaxWarpImplI22BroadcastScaleMaskLoadIffbLm4EiE11DirectStoreIffEfLi2ELi2ELi1ELi1ELb1EL9Algorithm0EEvT_T0_ll_param_2,
	.param .u64 _Z15SoftmaxWarpImplI22BroadcastScaleMaskLoadIffbLm4EiE11DirectStoreIffEfLi2ELi2ELi1ELi1ELb1EL9Algorithm0EEvT_T0_ll_param_3
)
{
	.reg .pred 	%p<12>;
	.reg .b16 	%rs<3>;
	.reg .b32 	%r<55>;
	.reg .b32 	%f<49>;
	.reg .b64 	%rd<45>;

	ld.param.v2.f32 	{%f12, %f13}, [_Z15SoftmaxWarpImplI22BroadcastScaleMaskLoadIffbLm4EiE11DirectStoreIffEfLi2ELi2ELi1ELi1ELb1EL9Algorithm0EEvT_T0_ll_param_0+112];
	ld.param.u64 	%rd26, [_Z15SoftmaxWarpImplI22BroadcastScaleMaskLoadIffbLm4EiE11DirectStoreIffEfLi2ELi2ELi1ELi1ELb1EL9Algorithm0EEvT_T0_ll_param_0+104];
	ld.param.v2.u32 	{%r15, %r16}, [_Z15SoftmaxWarpImplI22BroadcastScaleMaskLoadIffbLm4EiE11DirectStoreIffEfLi2ELi2ELi1ELi1ELb1EL9Algorithm0EEvT_T0_ll_param_0+88];
	ld.param.v2.u32 	{%r13, %r14}, [_Z15SoftmaxWarpImplI22BroadcastScaleMaskLoadIffbLm4EiE11DirectStoreIffEfLi2ELi2ELi1ELi1ELb1EL9Algorithm0EEvT_T0_ll_param_0+80];
	ld.param.v2.u32 	{%r11, %r12}, [_Z15SoftmaxWarpImplI22BroadcastScaleMaskLoadIffbLm4EiE11DirectStoreIffEfLi2ELi2ELi1ELi1ELb1EL9Algorithm0EEvT_T0_ll_param_0+64];
	ld.param.v2.u32 	{%r9, %r10}, [_Z15SoftmaxWarpImplI22BroadcastScaleMaskLoadIffbLm4EiE11DirectStoreIffEfLi2ELi2ELi1ELi1ELb1EL9Algorithm0EEvT_T0_ll_param_0+56];
	ld.param.u64 	%rd22, [_Z15SoftmaxWarpImplI22BroadcastScaleMaskLoadIffbLm4EiE11DirectStoreIffEfLi2ELi2ELi1ELi1ELb1EL9Algorithm0EEvT_T0_ll_param_0+40];
	ld.param.u64 	%rd21, [_Z15SoftmaxWarpImplI22BroadcastScaleMaskLoadIffbLm4EiE11DirectStoreIffEfLi2ELi2ELi1ELi1ELb1EL9Algorithm0EEvT_T0_ll_param_0+32];
	ld.param.u64 	%rd20, [_Z15SoftmaxWarpImplI22BroadcastScaleMaskLoadIffbLm4EiE11DirectStoreIffEfLi2ELi2ELi1ELi1ELb1EL9Algorithm0EEvT_T0_ll_param_0+24];
	ld.param.u64 	%rd19, [_Z15SoftmaxWarpImplI22BroadcastScaleMaskLoadIffbLm4EiE11DirectStoreIffEfLi2ELi2ELi1ELi1ELb1EL9Algorithm0EEvT_T0_ll_param_0+16];
	ld.param.u64 	%rd18, [_Z15SoftmaxWarpImplI22BroadcastScaleMaskLoadIffbLm4EiE11DirectStoreIffEfLi2ELi2ELi1ELi1ELb1EL9Algorithm0EEvT_T0_ll_param_0+8];
	ld.param.u64 	%rd17, [_Z15SoftmaxWarpImplI22BroadcastScaleMaskLoadIffbLm4EiE11DirectStoreIffEfLi2ELi2ELi1ELi1ELb1EL9Algorithm0EEvT_T0_ll_param_0];
	ld.param.u64 	%rd6, [_Z15SoftmaxWarpImplI22BroadcastScaleMaskLoadIffbLm4EiE11DirectStoreIffEfLi2ELi2ELi1ELi1ELb1EL9Algorithm0EEvT_T0_ll_param_1];
	ld.param.u64 	%rd7, [_Z15SoftmaxWarpImplI22BroadcastScaleMaskLoadIffbLm4EiE11DirectStoreIffEfLi2ELi2ELi1ELi1ELb1EL9Algorithm0EEvT_T0_ll_param_1+8];
	ld.param.u64 	%rd27, [_Z15SoftmaxWarpImplI22BroadcastScaleMaskLoadIffbLm4EiE11DirectStoreIffEfLi2ELi2ELi1ELi1ELb1EL9Algorithm0EEvT_T0_ll_param_2];
	ld.param.u64 	%rd28, [_Z15SoftmaxWarpImplI22BroadcastScaleMaskLoadIffbLm4EiE11DirectStoreIffEfLi2ELi2ELi1ELi1ELb1EL9Algorithm0EEvT_T0_ll_param_3];
	setp.lt.s64 	%p1, %rd28, 3;
	@%p1 bra 	$L__BB453_2;
	mov.u64 	%rd29, $str;
	cvta.global.u64 	%rd30, %rd29;
	mov.u64 	%rd31, $str$1;
	cvta.global.u64 	%rd32, %rd31;
	mov.u64 	%rd33, __unnamed_439;
	cvta.global.u64 	%rd34, %rd33;
	{ // callseq 438, 0
	.param .b64 param0;
	st.param.b64 	[param0], %rd30;
	.param .b64 param1;
	st.param.b64 	[param1], %rd32;
	.param .b32 param2;
	st.param.b32 	[param2], 219;
	.param .b64 param3;
	st.param.b64 	[param3], %rd34;
	.param .b64 param4;
	st.param.b64 	[param4], 1;
	call.uni 
	__assertfail, 
	(
	param0, 
	param1, 
	param2, 
	param3, 
	param4
	);
	} // callseq 438
$L__BB453_2:
	mov.u32 	%r17, %ctaid.x;
	mov.u32 	%r18, %ntid.y;
	mov.u32 	%r19, %tid.y;
	mad.lo.s32 	%r20, %r17, %r18, %r19;
	mov.u32 	%r21, %nctaid.x;
	mul.lo.s32 	%r8, %r21, %r18;
	cvt.s64.s32 	%rd44, %r20;
	setp.le.s64 	%p2, %rd27, %rd44;
	@%p2 bra 	$L__BB453_11;
	mov.u32 	%r22, %tid.x;
	shl.b32 	%r23, %r22, 1;
	cvt.u64.u32 	%rd9, %r23;
	cvta.to.global.u64 	%rd10, %rd6;
	cvta.to.global.u64 	%rd11, %rd18;
	cvta.to.global.u64 	%rd12, %rd17;
	cvt.s64.s32 	%rd13, %r8;
	cvt.u32.u64 	%r24, %rd9;
	cvt.u32.u64 	%r26, %rd26;
$L__BB453_4:
	setp.le.s64 	%p3, %rd28, %rd9;
	mov.f32 	%f46, 0fFF800000;
	mov.f32 	%f47, %f46;
	mov.f32 	%f48, %f46;
	@%p3 bra 	$L__BB453_8;
	setp.eq.s64 	%p4, %rd22, 1;
	setp.eq.s64 	%p5, %rd21, 1;
	setp.eq.s64 	%p6, %rd20, 1;
	setp.eq.s64 	%p7, %rd19, 1;
	cvt.u32.u64 	%r25, %rd44;
	mad.lo.s32 	%r27, %r26, %r25, %r24;
	div.s32 	%r28, %r27, %r9;
	mul.lo.s32 	%r29, %r28, %r9;
	sub.s32 	%r30, %r27, %r29;
	div.s32 	%r31, %r30, %r10;
	mul.lo.s32 	%r32, %r31, %r10;
	sub.s32 	%r33, %r30, %r32;
	div.s32 	%r34, %r33, %r11;
	mul.lo.s32 	%r35, %r34, %r11;
	sub.s32 	%r36, %r33, %r35;
	selp.b32 	%r37, 0, %r28, %p7;
	selp.b32 	%r38, 0, %r31, %p6;
	selp.b32 	%r39, 0, %r34, %p5;
	selp.b32 	%r40, 0, %r36, %p4;
	mul.lo.s32 	%r41, %r13, %r37;
	mad.lo.s32 	%r42, %r14, %r38, %r41;
	mad.lo.s32 	%r43, %r15, %r39, %r42;
	mad.lo.s32 	%r44, %r16, %r40, %r43;
	shr.u32 	%r45, %r27, 31;
	add.s32 	%r46, %r27, %r45;
	shr.s32 	%r47, %r46, 1;
	mul.wide.s32 	%rd35, %r47, 8;
	add.s64 	%rd15, %rd12, %rd35;
	ld.global.f32 	%f15, [%rd15];
	shr.u32 	%r48, %r44, 31;
	add.s32 	%r49, %r44, %r48;
	shr.s32 	%r50, %r49, 1;
	mul.wide.s32 	%rd36, %r50, 2;
	add.s64 	%rd37, %rd11, %rd36;
	ld.global.v2.u8 	{%rs1, %rs2}, [%rd37];
	setp.eq.s16 	%p8, %rs1, 0;
	mul.f32 	%f16, %f15, %f13;
	selp.f32 	%f47, %f12, %f16, %p8;
	setp.eq.s16 	%p9, %rs2, 0;
	mov.f32 	%f46, %f12;
	@%p9 bra 	$L__BB453_7;
	ld.global.f32 	%f17, [%rd15+4];
	mul.f32 	%f46, %f17, %f13;
$L__BB453_7:
	max.f32 	%f18, %f47, 0fFF800000;
	max.f32 	%f48, %f18, %f46;
$L__BB453_8:
	sub.f32 	%f19, %f47, %f48;
	fma.rn.f32 	%f20, %f19, 0f3BBB989D, 0f3F000000;
	cvt.sat.f32.f32 	%f21, %f20;
	mov.f32 	%f22, 0f4B400001;
	mov.f32 	%f23, 0f437C0000;
	fma.rm.f32 	%f24, %f21, %f23, %f22;
	add.f32 	%f25, %f24, 0fCB40007F;
	neg.f32 	%f26, %f25;
	fma.rn.f32 	%f27, %f19, 0f3FB8AA3B, %f26;
	fma.rn.f32 	%f28, %f19, 0f32A57060, %f27;
	mov.b32 	%r51, %f24;
	shl.b32 	%r52, %r51, 23;
	mov.b32 	%f29, %r52;
	ex2.approx.ftz.f32 	%f30, %f28;
	mul.f32 	%f31, %f30, %f29;
	add.f32 	%f32, %f31, 0f00000000;
	sub.f32 	%f33, %f46, %f48;
	fma.rn.f32 	%f34, %f33, 0f3BBB989D, 0f3F000000;
	cvt.sat.f32.f32 	%f35, %f34;
	fma.rm.f32 	%f36, %f35, %f23, %f22;
	add.f32 	%f37, %f36, 0fCB40007F;
	neg.f32 	%f38, %f37;
	fma.rn.f32 	%f39, %f33, 0f3FB8AA3B, %f38;
	fma.rn.f32 	%f40, %f33, 0f32A57060, %f39;
	mov.b32 	%r53, %f36;
	shl.b32 	%r54, %r53, 23;
	mov.b32 	%f41, %r54;
	ex2.approx.ftz.f32 	%f42, %f40;
	mul.f32 	%f43, %f42, %f41;
	add.f32 	%f44, %f32, %f43;
	div.rn.f32 	%f10, %f31, %f44;
	div.rn.f32 	%f11, %f43, %f44;
	@%p3 bra 	$L__BB453_10;
	mad.lo.s64 	%rd38, %rd44, %rd7, %rd9;
	shr.u64 	%rd39, %rd38, 63;
	add.s64 	%rd40, %rd38, %rd39;
	shl.b64 	%rd41, %rd40, 2;
	and.b64  	%rd42, %rd41, -8;
	add.s64 	%rd43, %rd10, %rd42;
	st.global.v2.f32 	[%rd43], {%f10, %f11};
$L__BB453_10:
	add.s64 	%rd44, %rd44, %rd13;
	setp.lt.s64 	%p11, %rd44, %rd27;
	@%p11 bra 	$L__BB453_4;
$L__BB453_11:
	ret;

}
	// .globl	_Z15SoftmaxWarpImplI22BroadcastScaleMaskLoadIffbLm4EiE11DirectStoreIffEfLi2ELi2ELi2ELi2ELb0EL9Algorithm0EEvT_T0_ll
.visible .entry _Z15SoftmaxWarpImplI22BroadcastScaleMaskLoadIffbLm4EiE11DirectStoreIffEfLi2ELi2ELi2ELi2ELb0EL9Algorithm0EEvT_T0_ll(
	.param .align 8 .b8 _Z15SoftmaxWarpImplI22BroadcastScaleMaskLoadIffbLm4EiE11DirectStoreIffEfLi2ELi2ELi2ELi2ELb0EL9Algorithm0EEvT_T0_ll_param_0[120],
	.param .align 8 .b8 _Z15SoftmaxWarpImplI22BroadcastScaleMaskLoadIffbLm4EiE11DirectStoreIffEfLi2ELi2ELi2ELi2ELb0EL9Algorithm0EEvT_T0_ll_param_1[16],
	.param .u64 _Z15SoftmaxWarpImplI22BroadcastScaleMaskLoadIffbLm4EiE11DirectStoreIffEfLi2ELi2ELi2ELi2ELb0EL9Algorithm0EEvT_T0_ll_param_2,
	.param .u64 _Z15SoftmaxWarpImplI22BroadcastScaleMaskLoadIffbLm4EiE11DirectStoreIffEfLi2ELi2ELi2ELi2ELb0EL9Algorithm0EEvT_T0_ll_param_3
)
{
	.reg .pred 	%p<20>;
	.reg .b16 	%rs<5>;
	.reg .b32 	%r<96>;
	.reg .b32 	%f<85>;
	.reg .b64 	%rd<52>;

	ld.param.u64 	%rd26, [_Z15SoftmaxWarpImplI22BroadcastScaleMaskLoadIffbLm4EiE11DirectStoreIffEfLi2ELi2ELi2ELi2ELb0EL9Algorithm0EEvT_T0_ll_param_1+8];
	ld.param.u64 	%rd25, [_Z15SoftmaxWarpImplI22BroadcastScaleMaskLoadIffbLm4EiE11DirectStoreIffEfLi2ELi2ELi2ELi2ELb0EL9Algorithm0EEvT_T0_ll_param_1];
	ld.param.v2.f32 	{%f9, %f10}, [_Z15SoftmaxWarpImplI22BroadcastScaleMaskLoadIffbLm4EiE11DirectStoreIffEfLi2ELi2ELi2ELi2ELb0EL9Algorithm0EEvT_T0_ll_param_0+112];
	ld.param.u64 	%rd24, [_Z15SoftmaxWarpImplI22BroadcastScaleMaskLoadIffbLm4EiE11DirectStoreIffEfLi2ELi2ELi2ELi2ELb0EL9Algorithm0EEvT_T0_ll_param_0+104];
	ld.param.v2.u32 	{%r15, %r16}, [_Z15SoftmaxWarpImplI22BroadcastScaleMaskLoadIffbLm4EiE11DirectStoreIffEfLi2ELi2ELi2ELi2ELb0EL9Algorithm0EEvT_T0_ll_param_0+88];
	ld.param.v2.u32 	{%r13, %r14}, [_Z15SoftmaxWarpImplI22BroadcastScaleMaskLoadIffbLm4EiE11DirectStoreIffEfLi2ELi2ELi2ELi2ELb0EL9Algorithm0EEvT_T0_ll_param_0+80];
	ld.param.v2.u32 	{%r11, %r12}, [_Z15SoftmaxWarpImplI22BroadcastScaleMaskLoadIffbLm4EiE11DirectStoreIffEfLi2ELi2ELi2ELi2ELb0EL9Algorithm0EEvT_T0_ll_param_0+64];
	ld.param.v2.u32 	{%r9, %r10}, [_Z15SoftmaxWarpImplI22BroadcastScaleMaskLoadIffbLm4EiE11DirectStoreIffEfLi2ELi2ELi2ELi2ELb0EL9Algorithm0EEvT_T0_ll_param_0+56];
	ld.param.u64 	%rd20, [_Z15SoftmaxWarpImplI22BroadcastScaleMaskLoadIffbLm4EiE11DirectStoreIffEfLi2ELi2ELi2ELi2ELb0EL9Algorithm0EEvT_T0_ll_param_0+40];
	ld.param.u64 	%rd19, [_Z15SoftmaxWarpImplI22BroadcastScaleMaskLoadIffbLm4EiE11DirectStoreIffEfLi2ELi2ELi2ELi2ELb0EL9Algorithm0EEvT_T0_ll_param_0+32];
	ld.param.u64 	%rd18, [_Z15SoftmaxWarpImplI22BroadcastScaleMaskLoadIffbLm4EiE11DirectStoreIffEfLi2ELi2ELi2ELi2ELb0EL9Algorithm0EEvT_T0_ll_param_0+24];
	ld.param.u64 	%rd17, [_Z15SoftmaxWarpImplI22BroadcastScaleMaskLoadIffbLm4EiE11DirectStoreIffEfLi2ELi2ELi2ELi2ELb0EL9Algorithm0EEvT_T0_ll_param_0+16];
	ld.param.u64 	%rd16, [_Z15SoftmaxWarpImplI22BroadcastScaleMaskLoadIffbLm4EiE11DirectStoreIffEfLi2ELi2ELi2ELi2ELb0EL9Algorithm0EEvT_T0_ll_param_0+8];
	ld.param.u64 	%rd15, [_Z15SoftmaxWarpImplI22BroadcastScaleMaskLoadIffbLm4EiE11DirectStoreIffEfLi2ELi2ELi2ELi2ELb0EL9Algorithm0EEvT_T0_ll_param_0];
	ld.param.u64 	%rd27, [_Z15SoftmaxWarpImplI22BroadcastScaleMaskLoadIffbLm4EiE11DirectStoreIffEfLi2ELi2ELi2ELi2ELb0EL9Algorithm0EEvT_T0_ll_param_2];
	ld.param.u64 	%rd28, [_Z15SoftmaxWarpImplI22BroadcastScaleMaskLoadIffbLm4EiE11DirectStoreIffEfLi2ELi2ELi2ELi2ELb0EL9Algorithm0EEvT_T0_ll_param_3];
	cvta.to.global.u64 	%rd1, %rd15;
	cvta.to.global.u64 	%rd2, %rd16;
	setp.lt.s64 	%p1, %rd28, 5;
	@%p1 bra 	$L__BB454_2;
	mov.u64 	%rd29, $str;
	cvta.global.u64 	%rd30, %rd29;
	mov.u64 	%rd31, $str$1;
	cvta.global.u64 	%rd32, %rd31;
	mov.u64 	%rd33, __unnamed_440;
	cvta.global.u64 	%rd34, %rd33;
	{ // callseq 439, 0
	.param .b64 param0;
	st.param.b64 	[param0], %rd30;
	.param .b64 param1;
	st.param.b64 	[param1], %rd32;
	.param .b32 param2;
	st.param.b32 	[param2], 219;
	.param .b64 param3;
	st.param.b64 	[param3], %rd34;
	.param .b64 param4;
	st.param.b64 	[param4], 1;
	call.uni 
	__assertfail, 
	(
	param0, 
	param1, 
	param2, 
	param3, 
	param4
	);
	} // callseq 439
$L__BB454_2:
	mov.u32 	%r17, %ctaid.x;
	mov.u32 	%r18, %ntid.y;
	mov.u32 	%r19, %tid.y;
	mad.lo.s32 	%r20, %r17, %r18, %r19;
	mov.u32 	%r21, %nctaid.x;
	mul.lo.s32 	%r22, %r18, %r21;
	shl.b32 	%r8, %r22, 1;
	shl.b32 	%r23, %r20, 1;
	cvt.s64.s32 	%rd51, %r23;
	setp.le.s64 	%p2, %rd27, %rd51;
	@%p2 bra 	$L__BB454_9;
	mov.u32 	%r24, %tid.x;
	shl.b32 	%r25, %r24, 1;
	cvt.u64.u32 	%rd8, %r25;
	cvt.s64.s32 	%rd9, %r8;
	cvt.u32.u64 	%r26, %rd8;
$L__BB454_4:
	setp.eq.s64 	%p3, %rd20, 1;
	setp.eq.s64 	%p4, %rd19, 1;
	setp.eq.s64 	%p5, %rd18, 1;
	setp.eq.s64 	%p6, %rd17, 1;
	mul.lo.s64 	%rd11, %rd24, %rd51;
	cvt.u32.u64 	%r27, %rd11;
	add.s32 	%r28, %r26, %r27;
	div.s32 	%r29, %r28, %r9;
	mul.lo.s32 	%r30, %r29, %r9;
	sub.s32 	%r31, %r28, %r30;
	div.s32 	%r32, %r31, %r10;
	mul.lo.s32 	%r33, %r32, %r10;
	sub.s32 	%r34, %r31, %r33;
	div.s32 	%r35, %r34, %r11;
	mul.lo.s32 	%r36, %r35, %r11;
	sub.s32 	%r37, %r34, %r36;
	selp.b32 	%r38, 0, %r29, %p6;
	selp.b32 	%r39, 0, %r32, %p5;
	selp.b32 	%r40, 0, %r35, %p4;
	selp.b32 	%r41, 0, %r37, %p3;
	mul.lo.s32 	%r42, %r13, %r38;
	mad.lo.s32 	%r43, %r14, %r39, %r42;
	mad.lo.s32 	%r44, %r15, %r40, %r43;
	mad.lo.s32 	%r45, %r16, %r41, %r44;
	shr.u32 	%r46, %r28, 31;
	add.s32 	%r47, %r28, %r46;
	shr.s32 	%r48, %r47, 1;
	mul.wide.s32 	%rd35, %r48, 8;
	add.s64 	%rd12, %rd1, %rd35;
	ld.global.f32 	%f11, [%rd12];
	shr.u32 	%r49, %r45, 31;
	add.s32 	%r50, %r45, %r49;
	shr.s32 	%r51, %r50, 1;
	mul.wide.s32 	%rd36, %r51, 2;
	add.s64 	%rd37, %rd2, %rd36;
	ld.global.v2.u8 	{%rs1, %rs2}, [%rd37];
	setp.eq.s16 	%p7, %rs1, 0;
	mul.f32 	%f12, %f11, %f10;
	selp.f32 	%f3, %f9, %f12, %p7;
	setp.eq.s16 	%p8, %rs2, 0;
	mov.f32 	%f83, %f9;
	@%p8 bra 	$L__BB454_6;
	ld.global.f32 	%f13, [%rd12+4];
	mul.f32 	%f83, %f13, %f10;
$L__BB454_6:
	cvt.u32.u64 	%r52, %rd8;
	cvt.u32.u64 	%r53, %rd24;
	add.s32 	%r55, %r27, %r53;
	add.s32 	%r56, %r52, %r55;
	div.s32 	%r57, %r56, %r9;
	mul.lo.s32 	%r58, %r57, %r9;
	sub.s32 	%r59, %r56, %r58;
	div.s32 	%r60, %r59, %r10;
	mul.lo.s32 	%r61, %r60, %r10;
	sub.s32 	%r62, %r59, %r61;
	div.s32 	%r63, %r62, %r11;
	mul.lo.s32 	%r64, %r63, %r11;
	sub.s32 	%r65, %r62, %r64;
	selp.b32 	%r66, 0, %r57, %p6;
	selp.b32 	%r67, 0, %r60, %p5;
	selp.b32 	%r68, 0, %r63, %p4;
	selp.b32 	%r69, 0, %r65, %p3;
	mul.lo.s32 	%r70, %r13, %r66;
	mad.lo.s32 	%r71, %r14, %r67, %r70;
	mad.lo.s32 	%r72, %r15, %r68, %r71;
	mad.lo.s32 	%r73, %r16, %r69, %r72;
	shr.u32 	%r74, %r56, 31;
	add.s32 	%r75, %r56, %r74;
	shr.s32 	%r76, %r75, 1;
	mul.wide.s32 	%rd38, %r76, 8;
	add.s64 	%rd13, %rd1, %rd38;
	ld.global.f32 	%f14, [%rd13];
	shr.u32 	%r77, %r73, 31;
	add.s32 	%r78, %r73, %r77;
	shr.s32 	%r79, %r78, 1;
	mul.wide.s32 	%rd39, %r79, 2;
	add.s64 	%rd40, %rd2, %rd39;
	ld.global.v2.u8 	{%rs3, %rs4}, [%rd40];
	setp.eq.s16 	%p13, %rs3, 0;
	mul.f32 	%f15, %f14, %f10;
	selp.f32 	%f6, %f9, %f15, %p13;
	setp.eq.s16 	%p14, %rs4, 0;
	mov.f32 	%f84, %f9;
	@%p14 bra 	$L__BB454_8;
	ld.global.f32 	%f16, [%rd13+4];
	mul.f32 	%f84, %f16, %f10;
$L__BB454_8:
	max.f32 	%f17, %f3, 0fFF800000;
	max.f32 	%f18, %f17, %f83;
	max.f32 	%f19, %f6, 0fFF800000;
	max.f32 	%f20, %f19, %f84;
	mov.b32 	%r80, %f18;
	shfl.sync.bfly.b32	%r81|%p15, %r80, 1, 31, -1;
	mov.b32 	%f21, %r81;
	max.f32 	%f22, %f18, %f21;
	mov.b32 	%r82, %f20;
	shfl.sync.bfly.b32	%r83|%p16, %r82, 1, 31, -1;
	mov.b32 	%f23, %r83;
	max.f32 	%f24, %f20, %f23;
	sub.f32 	%f25, %f3, %f22;
	fma.rn.f32 	%f26, %f25, 0f3BBB989D, 0f3F000000;
	cvt.sat.f32.f32 	%f27, %f26;
	mov.f32 	%f28, 0f4B400001;
	mov.f32 	%f29, 0f437C0000;
	fma.rm.f32 	%f30, %f27, %f29, %f28;
	add.f32 	%f31, %f30, 0fCB40007F;
	neg.f32 	%f32, %f31;
	fma.rn.f32 	%f33, %f25, 0f3FB8AA3B, %f32;
	fma.rn.f32 	%f34, %f25, 0f32A57060, %f33;
	mov.b32 	%r84, %f30;
	shl.b32 	%r85, %r84, 23;
	mov.b32 	%f35, %r85;
	ex2.approx.ftz.f32 	%f36, %f34;
	mul.f32 	%f37, %f36, %f35;
	add.f32 	%f38, %f37, 0f00000000;
	sub.f32 	%f39, %f83, %f22;
	fma.rn.f32 	%f40, %f39, 0f3BBB989D, 0f3F000000;
	cvt.sat.f32.f32 	%f41, %f40;
	fma.rm.f32 	%f42, %f41, %f29, %f28;
	add.f32 	%f43, %f42, 0fCB40007F;
	neg.f32 	%f44, %f43;
	fma.rn.f32 	%f45, %f39, 0f3FB8AA3B, %f44;
	fma.rn.f32 	%f46, %f39, 0f32A57060, %f45;
	mov.b32 	%r86, %f42;
	shl.b32 	%r87, %r86, 23;
	mov.b32 	%f47, %r87;
	ex2.approx.ftz.f32 	%f48, %f46;
	mul.f32 	%f49, %f48, %f47;
	add.f32 	%f50, %f38, %f49;
	sub.f32 	%f51, %f6, %f24;
	fma.rn.f32 	%f52, %f51, 0f3BBB989D, 0f3F000000;
	cvt.sat.f32.f32 	%f53, %f52;
	fma.rm.f32 	%f54, %f53, %f29, %f28;
	add.f32 	%f55, %f54, 0fCB40007F;
	neg.f32 	%f56, %f55;
	fma.rn.f32 	%f57, %f51, 0f3FB8AA3B, %f56;
	fma.rn.f32 	%f58, %f51, 0f32A57060, %f57;
	mov.b32 	%r88, %f54;
	shl.b32 	%r89, %r88, 23;
	mov.b32 	%f59, %r89;
	ex2.approx.ftz.f32 	%f60, %f58;
	mul.f32 	%f61, %f60, %f59;
	add.f32 	%f62, %f61, 0f00000000;
	sub.f32 	%f63, %f84, %f24;
	fma.rn.f32 	%f64, %f63, 0f3BBB989D, 0f3F000000;
	cvt.sat.f32.f32 	%f65, %f64;
	fma.rm.f32 	%f66, %f65, %f29, %f28;
	add.f32 	%f67, %f66, 0fCB40007F;
	neg.f32 	%f68, %f67;
	fma.rn.f32 	%f69, %f63, 0f3FB8AA3B, %f68;
	fma.rn.f32 	%f70, %f63, 0f32A57060, %f69;
	mov.b32 	%r90, %f66;
	shl.b32 	%r91, %r90, 23;
	mov.b32 	%f71, %r91;
	ex2.approx.ftz.f32 	%f72, %f70;
	mul.f32 	%f73, %f72, %f71;
	add.f32 	%f74, %f62, %f73;
	mov.b32 	%r92, %f50;
	shfl.sync.bfly.b32	%r93|%p17, %r92, 1, 31, -1;
	mov.b32 	%f75, %r93;
	add.f32 	%f76, %f50, %f75;
	mov.b32 	%r94, %f74;
	shfl.sync.bfly.b32	%r95|%p18, %r94, 1, 31, -1;
	mov.b32 	%f77, %r95;
	add.f32 	%f78, %f74, %f77;
	div.rn.f32 	%f79, %f37, %f76;
	div.rn.f32 	%f80, %f49, %f76;
	mad.lo.s64 	%rd41, %rd51, %rd26, %rd8;
	cvta.to.global.u64 	%rd42, %rd25;
	shl.b64 	%rd43, %rd41, 2;
	add.s64 	%rd44, %rd42, %rd43;
	st.global.v2.f32 	[%rd44], {%f79, %f80};
	div.rn.f32 	%f81, %f61, %f78;
	div.rn.f32 	%f82, %f73, %f78;
	add.s64 	%rd45, %rd41, %rd26;
	shr.u64 	%rd46, %rd45, 63;
	add.s64 	%rd47, %rd45, %rd46;
	shl.b64 	%rd48, %rd47, 2;
	and.b64  	%rd49, %rd48, -8;
	add.s64 	%rd50, %rd42, %rd49;
	st.global.v2.f32 	[%rd50], {%f81, %f82};
	add.s64 	%rd51, %rd51, %rd9;
	setp.lt.s64 	%p19, %rd51, %rd27;
	@%p19 bra 	$L__BB454_4;
$L__BB454_9:
	ret;

}
	// .globl	_Z15SoftmaxWarpImplI22BroadcastScaleMaskLoadIffbLm4EiE11DirectStoreIffEfLi2ELi2ELi2ELi2ELb1EL9Algorithm0EEvT_T0_ll
.visible .entry _Z15SoftmaxWarpImplI22BroadcastScaleMaskLoadIffbLm4EiE11DirectStoreIffEfLi2ELi2ELi2ELi2ELb1EL9Algorithm0EEvT_T0_ll(
	.param .align 8 .b8 _Z15SoftmaxWarpImplI22BroadcastScaleMaskLoadIffbLm4EiE11DirectStoreIffEfLi2ELi2ELi2ELi2ELb1EL9Algorithm0EEvT_T0_ll_param_0[120],
	.param .align 8 .b8 _Z15SoftmaxWarpImplI22BroadcastScaleMaskLoadIffbLm4EiE11DirectStoreIffEfLi2ELi2ELi2ELi2ELb1EL9Algorithm0EEvT_T0_ll_param_1[16],
	.param .u64 _Z15SoftmaxWarpImplI22BroadcastScaleMaskLoadIffbLm4EiE11DirectStoreIffEfLi2ELi2ELi2ELi2ELb1EL9Algorithm0EEvT_T0_ll_param_2,
	.param .u64 _Z15SoftmaxWarpImplI22BroadcastScaleMaskLoadIffbLm4EiE11DirectStoreIffEfLi2ELi2ELi2ELi2ELb1EL9Algorithm0EEvT_T0_ll_param_3
)
{
	.reg .pred 	%p<24>;
	.reg .b16 	%rs<5>;
	.reg .b32 	%r<98>;
	.reg .b32 	%f<99>;
	.reg .b64 	%rd<50>;

	ld.param.v2.f32 	{%f24, %f25}, [_Z15SoftmaxWarpImplI22BroadcastScaleMaskLoadIffbLm4EiE11DirectStoreIffEfLi2ELi2ELi2ELi2ELb1EL9Algorithm0EEvT_T0_ll_param_0+112];
	ld.param.u64 	%rd22, [_Z15SoftmaxWarpImplI22BroadcastScaleMaskLoadIffbLm4EiE11DirectStoreIffEfLi2ELi2ELi2ELi2ELb1EL9Algorithm0EEvT_T0_ll_param_0+104];
	ld.param.v2.u32 	{%r15, %r16}, [_Z15SoftmaxWarpImplI22BroadcastScaleMaskLoadIffbLm4EiE11DirectStoreIffEfLi2ELi2ELi2ELi2ELb1EL9Algorithm0EEvT_T0_ll_param_0+88];
	ld.param.v2.u32 	{%r13, %r14}, [_Z15SoftmaxWarpImplI22BroadcastScaleMaskLoadIffbLm4EiE11DirectStoreIffEfLi2ELi2ELi2ELi2ELb1EL9Algorithm0EEvT_T0_ll_param_0+80];
	ld.param.v2.u32 	{%r11, %r12}, [_Z15SoftmaxWarpImplI22BroadcastScaleMaskLoadIffbLm4EiE11DirectStoreIffEfLi2ELi2ELi2ELi2ELb1EL9Algorithm0EEvT_T0_ll_param_0+64];
	ld.param.v2.u32 	{%r9, %r10}, [_Z15SoftmaxWarpImplI22BroadcastScaleMaskLoadIffbLm4EiE11DirectStoreIffEfLi2ELi2ELi2ELi2ELb1EL9Algorithm0EEvT_T0_ll_param_0+56];
	ld.param.u64 	%rd18, [_Z15SoftmaxWarpImplI22BroadcastScaleMaskLoadIffbLm4EiE11DirectStoreIffEfLi2ELi2ELi2ELi2ELb1EL9Algorithm0EEvT_T0_ll_param_0+40];
	ld.param.u64 	%rd17, [_Z15SoftmaxWarpImplI22BroadcastScaleMaskLoadIffbLm4EiE11DirectStoreIffEfLi2ELi2ELi2ELi2ELb1EL9Algorithm0EEvT_T0_ll_param_0+32];
	ld.param.u64 	%rd16, [_Z15SoftmaxWarpImplI22BroadcastScaleMaskLoadIffbLm4EiE11DirectStoreIffEfLi2ELi2ELi2ELi2ELb1EL9Algorithm0EEvT_T0_ll_param_0+24];
	ld.param.u64 	%rd15, [_Z15SoftmaxWarpImplI22BroadcastScaleMaskLoadIffbLm4EiE11DirectStoreIffEfLi2ELi2ELi2ELi2ELb1EL9Algorithm0EEvT_T0_ll_param_0+16];
	ld.param.u64 	%rd5, [_Z15SoftmaxWarpImplI22BroadcastScaleMaskLoadIffbLm4EiE11DirectStoreIffEfLi2ELi2ELi2ELi2ELb1EL9Algorithm0EEvT_T0_ll_param_1+8];
	ld.param.u64 	%rd25, [_Z15SoftmaxWarpImplI22BroadcastScaleMaskLoadIffbLm4EiE11DirectStoreIffEfLi2ELi2ELi2ELi2ELb1EL9Algorithm0EEvT_T0_ll_param_1];
	ld.param.u64 	%rd14, [_Z15SoftmaxWarpImplI22BroadcastScaleMaskLoadIffbLm4EiE11DirectStoreIffEfLi2ELi2ELi2ELi2ELb1EL9Algorithm0EEvT_T0_ll_param_0+8];
	ld.param.u64 	%rd13, [_Z15SoftmaxWarpImplI22BroadcastScaleMaskLoadIffbLm4EiE11DirectStoreIffEfLi2ELi2ELi2ELi2ELb1EL9Algorithm0EEvT_T0_ll_param_0];
	ld.param.u64 	%rd23, [_Z15SoftmaxWarpImplI22BroadcastScaleMaskLoadIffbLm4EiE11DirectStoreIffEfLi2ELi2ELi2ELi2ELb1EL9Algorithm0EEvT_T0_ll_param_2];
	ld.param.u64 	%rd24, [_Z15SoftmaxWarpImplI22BroadcastScaleMaskLoadIffbLm4EiE11DirectStoreIffEfLi2ELi2ELi2ELi2ELb1EL9Algorithm0EEvT_T0_ll_param_3];
	cvta.to.global.u64 	%rd1, %rd13;
	cvta.to.global.u64 	%rd2, %rd14;
	cvta.to.global.u64 	%rd4, %rd25;
	setp.lt.s64 	%p1, %rd24, 5;
	@%p1 bra 	$L__BB455_2;
	mov.u64 	%rd26, $str;
	cvta.global.u64 	%rd27, %rd26;
	mov.u64 	%rd28, $str$1;
	cvta.global.u64 	%rd29, %rd28;
	mov.u64 	%rd30, __unnamed_441;
	cvta.global.u64 	%rd31, %rd30;
	{ // callseq 440, 0
	.param .b64 param0;
	st.param.b64 	[param0], %rd27;
	.param .b64 param1;
	st.param.b64 	[param1], %rd29;
	.param .b32 param2;
	st.param.b32 	[param2], 219;
	.param .b64 param3;
	st.param.b64 	[param3], %rd31;
	.param .b64 param4;
	st.param.b64 	[param4], 1;
	call.uni 
	__assertfail, 
	(
	param0, 
	param1, 
	param2, 
	param3, 
	param4
	);
	} // callseq 440
$L__BB455_2:
	mov.u32 	%r17, %ctaid.x;
	mov.u32 	%r18, %ntid.y;
	mov.u32 	%r19, %tid.y;
	mad.lo.s32 	%r20, %r17, %r18, %r19;
	mov.u32 	%r21, %nctaid.x;
	mul.lo.s32 	%r22, %r18, %r21;
	shl.b32 	%r8, %r22, 1;
	shl.b32 	%r23, %r20, 1;
	cvt.s64.s32 	%rd49, %r23;
	setp.le.s64 	%p2, %rd23, %rd49;
	@%p2 bra 	$L__BB455_17;
	mov.u32 	%r24, %tid.x;
	shl.b32 	%r25, %r24, 1;
	cvt.u64.u32 	%rd7, %r25;
	cvt.s64.s32 	%rd8, %r8;
	cvt.u32.u64 	%r26, %rd7;
	cvt.u32.u64 	%r28, %rd22;
$L__BB455_4:
	setp.le.s64 	%p3, %rd24, %rd7;
	mov.f32 	%f92, 0fFF800000;
	mov.f32 	%f93, %f92;
	mov.f32 	%f94, %f92;
	@%p3 bra 	$L__BB455_8;
	setp.eq.s64 	%p4, %rd18, 1;
	setp.eq.s64 	%p5, %rd17, 1;
	setp.eq.s64 	%p6, %rd16, 1;
	setp.eq.s64 	%p7, %rd15, 1;
	cvt.u32.u64 	%r27, %rd49;
	mad.lo.s32 	%r29, %r28, %r27, %r26;
	div.s32 	%r30, %r29, %r9;
	mul.lo.s32 	%r31, %r30, %r9;
	sub.s32 	%r32, %r29, %r31;
	div.s32 	%r33, %r32, %r10;
	mul.lo.s32 	%r34, %r33, %r10;
	sub.s32 	%r35, %r32, %r34;
	div.s32 	%r36, %r35, %r11;
	mul.lo.s32 	%r37, %r36, %r11;
	sub.s32 	%r38, %r35, %r37;
	selp.b32 	%r39, 0, %r30, %p7;
	selp.b32 	%r40, 0, %r33, %p6;
	selp.b32 	%r41, 0, %r36, %p5;
	selp.b32 	%r42, 0, %r38, %p4;
	mul.lo.s32 	%r43, %r13, %r39;
	mad.lo.s32 	%r44, %r14, %r40, %r43;
	mad.lo.s32 	%r45, %r15, %r41, %r44;
	mad.lo.s32 	%r46, %r16, %r42, %r45;
	shr.u32 	%r47, %r29, 31;
	add.s32 	%r48, %r29, %r47;
	shr.s32 	%r49, %r48, 1;
	mul.wide.s32 	%rd32, %r49, 8;
	add.s64 	%rd10, %rd1, %rd32;
	ld.global.f32 	%f27, [%rd10];
	shr.u32 	%r50, %r46, 31;
	add.s32 	%r51, %r46, %r50;
	shr.s32 	%r52, %r51, 1;
	mul.wide.s32 	%rd33, %r52, 2;
	add.s64 	%rd34, %rd2, %rd33;
	ld.global.v2.u8 	{%rs1, %rs2}, [%rd34];
	setp.eq.s16 	%p8, %rs1, 0;
	mul.f32 	%f28, %f27, %f25;
	selp.f32 	%f93, %f24, %f28, %p8;
	setp.eq.s16 	%p9, %rs2, 0;
	mov.f32 	%f92, %f24;
	@%p9 bra 	$L__BB455_7;
	ld.global.f32 	%f29, [%rd10+4];
	mul.f32 	%f92, %f29, %f25;
$L__BB455_7:
	max.f32 	%f30, %f93, 0fFF800000;
	max.f32 	%f94, %f30, %f92;
$L__BB455_8:
	mov.f32 	%f96, 0fFF800000;
	mov.f32 	%f97, %f96;
	mov.f32 	%f98, %f96;
	@%p3 bra 	$L__BB455_12;
	setp.eq.s64 	%p11, %rd18, 1;
	setp.eq.s64 	%p12, %rd17, 1;
	setp.eq.s64 	%p13, %rd16, 1;
	setp.eq.s64 	%p14, %rd15, 1;
	cvt.u32.u64 	%r53, %rd7;
	mov.b64 	%rd35, 1;
	cvt.u32.u64 	%r54, %rd35;
	cvt.u32.u64 	%r55, %rd49;
	add.s32 	%r56, %r55, %r54;
	mad.lo.s32 	%r58, %r28, %r56, %r53;
	div.s32 	%r59, %r58, %r9;
	mul.lo.s32 	%r60, %r59, %r9;
	sub.s32 	%r61, %r58, %r60;
	div.s32 	%r62, %r61, %r10;
	mul.lo.s32 	%r63, %r62, %r10;
	sub.s32 	%r64, %r61, %r63;
	div.s32 	%r65, %r64, %r11;
	mul.lo.s32 	%r66, %r65, %r11;
	sub.s32 	%r67, %r64, %r66;
	selp.b32 	%r68, 0, %r59, %p14;
	selp.b32 	%r69, 0, %r62, %p13;
	selp.b32 	%r70, 0, %r65, %p12;
	selp.b32 	%r71, 0, %r67, %p11;
	mul.lo.s32 	%r72, %r13, %r68;
	mad.lo.s32 	%r73, %r14, %r69, %r72;
	mad.lo.s32 	%r74, %r15, %r70, %r73;
	mad.lo.s32 	%r75, %r16, %r71, %r74;
	shr.u32 	%r76, %r58, 31;
	add.s32 	%r77, %r58, %r76;
	shr.s32 	%r78, %r77, 1;
	mul.wide.s32 	%rd36, %r78, 8;
	add.s64 	%rd11, %rd1, %rd36;
	ld.global.f32 	%f32, [%rd11];
	shr.u32 	%r79, %r75, 31;
	add.s32 	%r80, %r75, %r79;
	shr.s32 	%r81, %r80, 1;
	mul.wide.s32 	%rd37, %r81, 2;
	add.s64 	%rd38, %rd2, %rd37;
	ld.global.v2.u8 	{%rs3, %rs4}, [%rd38];
	setp.eq.s16 	%p15, %rs3, 0;
	mul.f32 	%f33, %f32, %f25;
	selp.f32 	%f97, %f24, %f33, %p15;
	setp.eq.s16 	%p16, %rs4, 0;
	mov.f32 	%f96, %f24;
	@%p16 bra 	$L__BB455_11;
	ld.global.f32 	%f34, [%rd11+4];
	mul.f32 	%f96, %f34, %f25;
$L__BB455_11:
	max.f32 	%f35, %f97, 0fFF800000;
	max.f32 	%f98, %f35, %f96;
$L__BB455_12:
	mov.b32 	%r82, %f94;
	shfl.sync.bfly.b32	%r83|%p18, %r82, 1, 31, -1;
	mov.b32 	%f36, %r83;
	max.f32 	%f37, %f94, %f36;
	mov.b32 	%r84, %f98;
	shfl.sync.bfly.b32	%r85|%p19, %r84, 1, 31, -1;
	mov.b32 	%f38, %r85;
	max.f32 	%f39, %f98, %f38;
	sub.f32 	%f40, %f93, %f37;
	fma.rn.f32 	%f41, %f40, 0f3BBB989D, 0f3F000000;
	cvt.sat.f32.f32 	%f42, %f41;
	mov.f32 	%f43, 0f4B400001;
	mov.f32 	%f44, 0f437C0000;
	fma.rm.f32 	%f45, %f42, %f44, %f43;
	add.f32 	%f46, %f45, 0fCB40007F;
	neg.f32 	%f47, %f46;
	fma.rn.f32 	%f48, %f40, 0f3FB8AA3B, %f47;
	fma.rn.f32 	%f49, %f40, 0f32A57060, %f48;
	mov.b32 	%r86, %f45;
	shl.b32 	%r87, %r86, 23;
	mov.b32 	%f50, %r87;
	ex2.approx.ftz.f32 	%f51, %f49;
	mul.f32 	%f52, %f51, %f50;
	add.f32 	%f53, %f52, 0f00000000;
	sub.f32 	%f54, %f92, %f37;
	fma.rn.f32 	%f55, %f54, 0f3BBB989D, 0f3F000000;
	cvt.sat.f32.f32 	%f56, %f55;
	fma.rm.f32 	%f57, %f56, %f44, %f43;
	add.f32 	%f58, %f57, 0fCB40007F;
	neg.f32 	%f59, %f58;
	fma.rn.f32 	%f60, %f54, 0f3FB8AA3B, %f59;
	fma.rn.f32 	%f61, %f54, 0f32A57060, %f60;
	mov.b32 	%r88, %f57;
	shl.b32 	%r89, %r88, 23;
	mov.b32 	%f62, %r89;
	ex2.approx.ftz.f32 	%f63, %f61;
	mul.f32 	%f64, %f63, %f62;
	add.f32 	%f65, %f53, %f64;
	sub.f32 	%f66, %f97, %f39;
	fma.rn.f32 	%f67, %f66, 0f3BBB989D, 0f3F000000;
	cvt.sat.f32.f32 	%f68, %f67;
	fma.rm.f32 	%f69, %f68, %f44, %f43;
	add.f32 	%f70, %f69, 0fCB40007F;
	neg.f32 	%f71, %f70;
	fma.rn.f32 	%f72, %f66, 0f3FB8AA3B, %f71;
	fma.rn.f32 	%f73, %f66, 0f32A57060, %f72;
	mov.b32 	%r90, %f69;
	shl.b32 	%r91, %r90, 23;
	mov.b32 	%f74, %r91;
	ex2.approx.ftz.f32 	%f75, %f73;
	mul.f32 	%f17, %f75, %f74;
	add.f32 	%f76, %f17, 0f00000000;
	sub.f32 	%f77, %f96, %f39;
	fma.rn.f32 	%f78, %f77, 0f3BBB989D, 0f3F000000;
	cvt.sat.f32.f32 	%f79, %f78;
	fma.rm.f32 	%f80, %f79, %f44, %f43;
	add.f32 	%f81, %f80, 0fCB40007F;
	neg.f32 	%f82, %f81;
	fma.rn.f32 	%f83, %f77, 0f3FB8AA3B, %f82;
	fma.rn.f32 	%f84, %f77, 0f32A57060, %f83;
	mov.b32 	%r92, %f80;
	shl.b32 	%r93, %r92, 23;
	mov.b32 	%f85, %r93;
	ex2.approx.ftz.f32 	%f86, %f84;
	mul.f32 	%f18, %f86, %f85;
	add.f32 	%f87, %f76, %f18;
	mov.b32 	%r94, %f65;
	shfl.sync.bfly.b32	%r95|%p20, %r94, 1, 31, -1;
	mov.b32 	%f88, %r95;
	add.f32 	%f89, %f65, %f88;
	mov.b32 	%r96, %f87;
	shfl.sync.bfly.b32	%r97|%p21, %r96, 1, 31, -1;
	mov.b32 	%f90, %r97;
	add.f32 	%f19, %f87, %f90;
	div.rn.f32 	%f20, %f52, %f89;
	div.rn.f32 	%f21, %f64, %f89;
	@%p3 bra 	$L__BB455_14;
	mad.lo.s64 	%rd39, %rd49, %rd5, %rd7;
	shl.b64 	%rd40, %rd39, 2;
	add.s64 	%rd41, %rd4, %rd40;
	st.global.v2.f32 	[%rd41], {%f20, %f21};
$L__BB455_14:
	div.rn.f32 	%f22, %f17, %f19;
	div.rn.f32 	%f23, %f18, %f19;
	@%p3 bra 	$L__BB455_16;
	mad.lo.s64 	%rd42, %rd5, %rd49, %rd5;
	add.s64 	%rd43, %rd42, %rd7;
	shr.u64 	%rd44, %rd43, 63;
	add.s64 	%rd45, %rd43, %rd44;
	shl.b64 	%rd46, %rd45, 2;
	and.b64  	%rd47, %rd46, -8;
	add.s64 	%rd48, %rd4, %rd47;
	st.global.v2.f32 	[%rd48], {%f22, %f23};
$L__BB455_16:
	add.s64 	%rd49, %rd49, %rd8;
	setp.lt.s64 	%p23, %rd49, %rd23;
	@%p23 bra 	$L__BB455_4;
$L__BB455_17:
	ret;

}
	// .globl	_Z15SoftmaxWarpImplI22BroadcastScaleMaskLoadIffbLm4EiE11DirectStoreIffEfLi2ELi2ELi2ELi1ELb0EL9Algorithm0EEvT_T0_ll
.visible .entry _Z15SoftmaxWarpImplI22BroadcastScaleMaskLoadIffbLm4EiE11DirectStoreIffEfLi2ELi2ELi2ELi1ELb0EL9Algorithm0EEvT_T0_ll(
	.param .align 8 .b8 _Z15SoftmaxWarpImplI22BroadcastScaleMaskLoadIffbLm4EiE11DirectStoreIffEfLi2ELi2ELi2ELi1ELb0EL9Algorithm0EEvT_T0_ll_param_0[120],
	.param .align 8 .b8 _Z15SoftmaxWarpImplI22BroadcastScaleMaskLoadIffbLm4EiE11DirectStoreIffEfLi2ELi2ELi2ELi1ELb0EL9Algorithm0EEvT_T0_ll_param_1[16],
	.param .u64 _Z15SoftmaxWarpImplI22BroadcastScaleMaskLoadIffbLm4EiE11DirectStoreIffEfLi2ELi2ELi2ELi1ELb0EL9Algorithm0EEvT_T0_ll_param_2,
	.param .u64 _Z15SoftmaxWarpImplI22BroadcastScaleMaskLoadIffbLm4EiE11DirectStoreIffEfLi2ELi2ELi2ELi1ELb0EL9Algorithm0EEvT_T0_ll_param_3
)
{
	.reg .pred 	%p<12>;
	.reg .b16 	%rs<3>;
	.reg .b32 	%r<59>;
	.reg .b32 	%f<46>;
	.reg .b64 	%rd<46>;

	ld.param.v2.f32 	{%f6, %f7}, [_Z15SoftmaxWarpImplI22BroadcastScaleMaskLoadIffbLm4EiE11DirectStoreIffEfLi2ELi2ELi2ELi1ELb0EL9Algorithm0EEvT_T0_ll_param_0+112];
	ld.param.u64 	%rd27, [_Z15SoftmaxWarpImplI22BroadcastScaleMaskLoadIffbLm4EiE11DirectStoreIffEfLi2ELi2ELi2ELi1ELb0EL9Algorithm0EEvT_T0_ll_param_0+104];
	ld.param.v2.u32 	{%r15, %r16}, [_Z15SoftmaxWarpImplI22BroadcastScaleMaskLoadIffbLm4EiE11DirectStoreIffEfLi2ELi2ELi2ELi1ELb0EL9Algorithm0EEvT_T0_ll_param_0+88];
	ld.param.v2.u32 	{%r13, %r14}, [_Z15SoftmaxWarpImplI22BroadcastScaleMaskLoadIffbLm4EiE11DirectStoreIffEfLi2ELi2ELi2ELi1ELb0EL9Algorithm0EEvT_T0_ll_param_0+80];
	ld.param.v2.u32 	{%r11, %r12}, [_Z15SoftmaxWarpImplI22BroadcastScaleMaskLoadIffbLm4EiE11DirectStoreIffEfLi2ELi2ELi2ELi1ELb0EL9Algorithm0EEvT_T0_ll_param_0+64];
	ld.param.v2.u32 	{%r9, %r10}, [_Z15SoftmaxWarpImplI22BroadcastScaleMaskLoadIffbLm4EiE11DirectStoreIffEfLi2ELi2ELi2ELi1ELb0EL9Algorithm0EEvT_T0_ll_param_0+56];
	ld.param.u64 	%rd23, [_Z15SoftmaxWarpImplI22BroadcastScaleMaskLoadIffbLm4EiE11DirectStoreIffEfLi2ELi2ELi2ELi1ELb0EL9Algorithm0EEvT_T0_ll_param_0+40];
	ld.param.u64 	%rd22, [_Z15SoftmaxWarpImplI22BroadcastScaleMaskLoadIffbLm4EiE11DirectStoreIffEfLi2ELi2ELi2ELi1ELb0EL9Algorithm0EEvT_T0_ll_param_0+32];
	ld.param.u64 	%rd21, [_Z15SoftmaxWarpImplI22BroadcastScaleMaskLoadIffbLm4EiE11DirectStoreIffEfLi2ELi2ELi2ELi1ELb0EL9Algorithm0EEvT_T0_ll_param_0+24];
	ld.param.u64 	%rd20, [_Z15SoftmaxWarpImplI22BroadcastScaleMaskLoadIffbLm4EiE11DirectStoreIffEfLi2ELi2ELi2ELi1ELb0EL9Algorithm0EEvT_T0_ll_param_0+16];
	ld.param.u64 	%rd19, [_Z15SoftmaxWarpImplI22BroadcastScaleMaskLoadIffbLm4EiE11DirectStoreIffEfLi2ELi2ELi2ELi1ELb0EL9Algorithm0EEvT_T0_ll_param_0+8];
	ld.param.u64 	%rd18, [_Z15SoftmaxWarpImplI22BroadcastScaleMaskLoadIffbLm4EiE11DirectStoreIffEfLi2ELi2ELi2ELi1ELb0EL9Algorithm0EEvT_T0_ll_param_0];
	ld.param.u64 	%rd7, [_Z15SoftmaxWarpImplI22BroadcastScaleMaskLoadIffbLm4EiE11DirectStoreIffEfLi2ELi2ELi2ELi1ELb0EL9Algorithm0EEvT_T0_ll_param_1];
	ld.param.u64 	%rd8, [_Z15SoftmaxWarpImplI22BroadcastScaleMaskLoadIffbLm4EiE11DirectStoreIffEfLi2ELi2ELi2ELi1ELb0EL9Algorithm0EEvT_T0_ll_param_1+8];
	ld.param.u64 	%rd28, [_Z15SoftmaxWarpImplI22BroadcastScaleMaskLoadIffbLm4EiE11DirectStoreIffEfLi2ELi2ELi2ELi1ELb0EL9Algorithm0EEvT_T0_ll_param_2];
	ld.param.u64 	%rd29, [_Z15SoftmaxWarpImplI22BroadcastScaleMaskLoadIffbLm4EiE11DirectStoreIffEfLi2ELi2ELi2ELi1ELb0EL9Algorithm0EEvT_T0_ll_param_3];
	setp.lt.s64 	%p1, %rd29, 5;
	@%p1 bra 	$L__BB456_2;
	mov.u64 	%rd30, $str;
	cvta.global.u64 	%rd31, %rd30;
	mov.u64 	%rd32, $str$1;
	cvta.global.u64 	%rd33, %rd32;
	mov.u64 	%rd34, __unnamed_442;
	cvta.global.u64 	%rd35, %rd34;
	{ // callseq 441, 0
	.param .b64 param0;
	st.param.b64 	[param0], %rd31;
	.param .b64 param1;
	st.param.b64 	[param1], %rd33;
	.param .b32 param2;
	st.param.b32 	[param2], 219;
	.param .b64 param3;
	st.param.b64 	[param3], %rd35;
	.param .b64 param4;
	st.param.b64 	[param4], 1;
	call.uni 
	__assertfail, 
	(
	param0, 
	param1, 
	param2, 
	param3, 
	param4
	);
	} // callseq 441
$L__BB456_2:
	mov.u32 	%r17, %ctaid.x;
	mov.u32 	%r18, %ntid.y;
	mov.u32 	%r19, %tid.y;
	mad.lo.s32 	%r20, %r17, %r18, %r19;
	mov.u32 	%r21, %nctaid.x;
	mul.lo.s32 	%r8, %r21, %r18;
	cvt.s64.s32 	%rd45, %r20;
	setp.le.s64 	%p2, %rd28, %rd45;
	@%p2 bra 	$L__BB456_7;
	mov.u32 	%r22, %tid.x;
	shl.b32 	%r23, %r22, 1;
	cvt.u64.u32 	%rd10, %r23;
	cvta.to.global.u64 	%rd11, %rd7;
	cvta.to.global.u64 	%rd12, %rd19;
	cvta.to.global.u64 	%rd13, %rd18;
	cvt.s64.s32 	%rd14, %r8;
	cvt.u32.u64 	%r24, %rd10;
	cvt.u32.u64 	%r26, %rd27;
$L__BB456_4:
	setp.eq.s64 	%p3, %rd23, 1;
	setp.eq.s64 	%p4, %rd22, 1;
	setp.eq.s64 	%p5, %rd21, 1;
	setp.eq.s64 	%p6, %rd20, 1;
	cvt.u32.u64 	%r25, %rd45;
	mad.lo.s32 	%r27, %r26, %r25, %r24;
	div.s32 	%r28, %r27, %r9;
	mul.lo.s32 	%r29, %r28, %r9;
	sub.s32 	%r30, %r27, %r29;
	div.s32 	%r31, %r30, %r10;
	mul.lo.s32 	%r32, %r31, %r10;
	sub.s32 	%r33, %r30, %r32;
	div.s32 	%r34, %r33, %r11;
	mul.lo.s32 	%r35, %r34, %r11;
	sub.s32 	%r36, %r33, %r35;
	selp.b32 	%r37, 0, %r28, %p6;
	selp.b32 	%r38, 0, %r31, %p5;
	selp.b32 	%r39, 0, %r34, %p4;
	selp.b32 	%r40, 0, %r36, %p3;
	mul.lo.s32 	%r41, %r13, %r37;
	mad.lo.s32 	%r42, %r14, %r38, %r41;
	mad.lo.s32 	%r43, %r15, %r39, %r42;
	mad.lo.s32 	%r44, %r16, %r40, %r43;
	shr.u32 	%r45, %r27, 31;
	add.s32 	%r46, %r27, %r45;
	shr.s32 	%r47, %r46, 1;
	mul.wide.s32 	%rd36, %r47, 8;
	add.s64 	%rd16, %rd13, %rd36;
	ld.global.f32 	%f8, [%rd16];
	shr.u32 	%r48, %r44, 31;
	add.s32 	%r49, %r44, %r48;
	shr.s32 	%r50, %r49, 1;
	mul.wide.s32 	%rd37, %r50, 2;
	add.s64 	%rd38, %rd12, %rd37;
	ld.global.v2.u8 	{%rs1, %rs2}, [%rd38];
	setp.eq.s16 	%p7, %rs1, 0;
	mul.f32 	%f9, %f8, %f7;
	selp.f32 	%f3, %f6, %f9, %p7;
	setp.eq.s16 	%p8, %rs2, 0;
	mov.f32 	%f45, %f6;
	@%p8 bra 	$L__BB456_6;
	ld.global.f32 	%f10, [%rd16+4];
	mul.f32 	%f45, %f10, %f7;
$L__BB456_6:
	max.f32 	%f11, %f3, 0fFF800000;
	max.f32 	%f12, %f11, %f45;
	mov.b32 	%r51, %f12;
	shfl.sync.bfly.b32	%r52|%p9, %r51, 1, 31, -1;
	mov.b32 	%f13, %r52;
	max.f32 	%f14, %f12, %f13;
	sub.f32 	%f15, %f3, %f14;
	fma.rn.f32 	%f16, %f15, 0f3BBB989D, 0f3F000000;
	cvt.sat.f32.f32 	%f17, %f16;
	mov.f32 	%f18, 0f4B400001;
	mov.f32 	%f19, 0f437C0000;
	fma.rm.f32 	%f20, %f17, %f19, %f18;
	add.f32 	%f21, %f20, 0fCB40007F;
	neg.f32 	%f22, %f21;
	fma.rn.f32 	%f23, %f15, 0f3FB8AA3B, %f22;
	fma.rn.f32 	%f24, %f15, 0f32A57060, %f23;
	mov.b32 	%r53, %f20;
	shl.b32 	%r54, %r53, 23;
	mov.b32 	%f25, %r54;
	ex2.approx.ftz.f32 	%f26, %f24;
	mul.f32 	%f27, %f26, %f25;
	add.f32 	%f28, %f27, 0f00000000;
	sub.f32 	%f29, %f45, %f14;
	fma.rn.f32 	%f30, %f29, 0f3BBB989D, 0f3F000000;
	cvt.sat.f32.f32 	%f31, %f30;
	fma.rm.f32 	%f32, %f31, %f19, %f18;
	add.f32 	%f33, %f32, 0fCB40007F;
	neg.f32 	%f34, %f33;
	fma.rn.f32 	%f35, %f29, 0f3FB8AA3B, %f34;
	fma.rn.f32 	%f36, %f29, 0f32A57060, %f35;
	mov.b32 	%r55, %f32;
	shl.b32 	%r56, %r55, 23;
	mov.b32 	%f37, %r56;
	ex2.approx.ftz.f32 	%f38, %f36;
	mul.f32 	%f39, %f38, %f37;
	add.f32 	%f40, %f28, %f39;
	mov.b32 	%r57, %f40;
	shfl.sync.bfly.b32	%r58|%p10, %r57, 1, 31, -1;
	mov.b32 	%f41, %r58;
	add.f32 	%f42, %f40, %f41;
	div.rn.f32 	%f43, %f27, %f42;
	div.rn.f32 	%f44, %f39, %f42;
	mad.lo.s64 	%rd39, %rd45, %rd8, %rd10;
	shr.u64 	%rd40, %rd39, 63;
	add.s64 	%rd41, %rd39, %rd40;
	shl.b64 	%rd42, %rd41, 2;
	and.b64  	%rd43, %rd42, -8;
	add.s64 	%rd44, %rd11, %rd43;
	st.global.v2.f32 	[%rd44], {%f43, %f44};
	add.s64 	%rd45, %rd45, %rd14;
	setp.lt.s64 	%p11, %rd45, %rd28;
	@%p11 bra 	$L__BB456_4;
$L__BB456_7:
	ret;

}
	// .globl	_Z15SoftmaxWarpImplI22BroadcastScaleMaskLoadIffbLm4EiE11DirectStoreIffEfLi2ELi2ELi2ELi1ELb1EL9Algorithm0EEvT_T0_ll
.visible .entry _Z15SoftmaxWarpImplI22BroadcastScaleMaskLoadIffbLm4EiE11DirectStoreIffEfLi2ELi2ELi2ELi1ELb1EL9Algorithm0EEvT_T0_ll(
	.param .align 8 .b8 _Z15SoftmaxWarpImplI22BroadcastScaleMaskLoadIffbLm4EiE11DirectStoreIffEfLi2ELi2ELi2ELi1ELb1EL9Algorithm0EEvT_T0_ll_param_0[120],
	.param .align 8 .b8 _Z15SoftmaxWarpImplI22BroadcastScaleMaskLoadIffbLm4EiE11DirectStoreIffEfLi2ELi2ELi2ELi1ELb1EL9Algorithm0EEvT_T0_ll_param_1[16],
	.param .u64 _Z15SoftmaxWarpImplI22BroadcastScaleMaskLoadIffbLm4EiE11DirectStoreIffEfLi2ELi2ELi2ELi1ELb1EL9Algorithm0EEvT_T0_ll_param_2,
	.param .u64 _Z15SoftmaxWarpImplI22BroadcastScaleMaskLoadIffbLm4EiE11DirectStoreIffEfLi2ELi2ELi2ELi1ELb1EL9Algorithm0EEvT_T0_ll_param_3
)
{
	.reg .pred 	%p<14>;
	.reg .b16 	%rs<3>;
	.reg .b32 	%r<59>;
	.reg .b32 	%f<53>;
	.reg .b64 	%rd<45>;

	ld.param.v2.f32 	{%f12, %f13}, [_Z15SoftmaxWarpImplI22BroadcastScaleMaskLoadIffbLm4EiE11DirectStoreIffEfLi2ELi2ELi2ELi1ELb1EL9Algorithm0EEvT_T0_ll_param_0+112];
	ld.param.u64 	%rd26, [_Z15SoftmaxWarpImplI22BroadcastScaleMaskLoadIffbLm4EiE11DirectStoreIffEfLi2ELi2ELi2ELi1ELb1EL9Algorithm0EEvT_T0_ll_param_0+104];
	ld.param.v2.u32 	{%r15, %r16}, [_Z15SoftmaxWarpImplI22BroadcastScaleMaskLoadIffbLm4EiE11DirectStoreIffEfLi2ELi2ELi2ELi1ELb1EL9Algorithm0EEvT_T0_ll_param_0+88];
	ld.param.v2.u32 	{%r13, %r14}, [_Z15SoftmaxWarpImplI22BroadcastScaleMaskLoadIffbLm4EiE11DirectStoreIffEfLi2ELi2ELi2ELi1ELb1EL9Algorithm0EEvT_T0_ll_param_0+80];
	ld.param.v2.u32 	{%r11, %r12}, [_Z15SoftmaxWarpImplI22BroadcastScaleMaskLoadIffbLm4EiE11DirectStoreIffEfLi2ELi2ELi2ELi1ELb1EL9Algorithm0EEvT_T0_ll_param_0+64];
	ld.param.v2.u32 	{%r9, %r10}, [_Z15SoftmaxWarpImplI22BroadcastScaleMaskLoadIffbLm4EiE11DirectStoreIffEfLi2ELi2ELi2ELi1ELb1EL9Algorithm0EEvT_T0_ll_param_0+56];
	ld.param.u64 	%rd22, [_Z15SoftmaxWarpImplI22BroadcastScaleMaskLoadIffbLm4EiE11DirectStoreIffEfLi2ELi2ELi2ELi1ELb1EL9Algorithm0EEvT_T0_ll_param_0+40];
	ld.param.u64 	%rd21, [_Z15SoftmaxWarpImplI22BroadcastScaleMaskLoadIffbLm4EiE11DirectStoreIffEfLi2ELi2ELi2ELi1ELb1EL9Algorithm0EEvT_T0_ll_param_0+32];
	ld.param.u64 	%rd20, [_Z15SoftmaxWarpImplI22BroadcastScaleMaskLoadIffbLm4EiE11DirectStoreIffEfLi2ELi2ELi2ELi1ELb1EL9Algorithm0EEvT_T0_ll_param_0+24];
	ld.param.u64 	%rd19, [_Z15SoftmaxWarpImplI22BroadcastScaleMaskLoadIffbLm4EiE11DirectStoreIffEfLi2ELi2ELi2ELi1ELb1EL9Algorithm0EEvT_T0_ll_param_0+16];
	ld.param.u64 	%rd18, [_Z15SoftmaxWarpImplI22BroadcastScaleMaskLoadIffbLm4EiE11DirectStoreIffEfLi2ELi2ELi2ELi1ELb1EL9Algorithm0EEvT_T0_ll_param_0+8];
	ld.param.u64 	%rd17, [_Z15SoftmaxWarpImplI22BroadcastScaleMaskLoadIffbLm4EiE11DirectStoreIffEfLi2ELi2ELi2ELi1ELb1EL9Algorithm0EEvT_T0_ll_param_0];
	ld.param.u64 	%rd6, [_Z15SoftmaxWarpImplI22BroadcastScaleMaskLoadIffbLm4EiE11DirectStoreIffEfLi2ELi2ELi2ELi1ELb1EL9Algorithm0EEvT_T0_ll_param_1];
	ld.param.u64 	%rd7, [_Z15SoftmaxWarpImplI22BroadcastScaleMaskLoadIffbLm4EiE11DirectStoreIffEfLi2ELi2ELi2ELi1ELb1EL9Algorithm0EEvT_T0_ll_param_1+8];
	ld.param.u64 	%rd27, [_Z15SoftmaxWarpImplI22BroadcastScaleMaskLoadIffbLm4EiE11DirectStoreIffEfLi2ELi2ELi2ELi1ELb1EL9Algorithm0EEvT_T0_ll_param_2];
	ld.param.u64 	%rd28, [_Z15SoftmaxWarpImplI22BroadcastScaleMaskLoadIffbLm4EiE11DirectStoreIffEfLi2ELi2ELi2ELi1ELb1EL9Algorithm0EEvT_T0_ll_param_3];
	setp.lt.s64 	%p1, %rd28, 5;
	@%p1 bra 	$L__BB457_2;
	mov.u64 	%rd29, $str;
	cvta.global.u64 	%rd30, %rd29;
	mov.u64 	%rd31, $str$1;
	cvta.global.u64 	%rd32, %rd31;
	mov.u64 	%rd33, __unnamed_443;
	cvta.global.u64 	%rd34, %rd33;
	{ // callseq 442, 0
	.param .b64 param0;
	st.param.b64 	[param0], %rd30;
	.param .b64 param1;
	st.param.b64 	[param1], %rd32;
	.param .b32 param2;
	st.param.b32 	[param2], 219;
	.param .b64 param3;
	st.param.b64 	[param3], %rd34;
	.param .b64 param4;
	st.param.b64 	[param4], 1;
	call.uni 
	__assertfail, 
	(
	param0, 
	param1, 
	param2, 
	param3, 
	param4
	);
	} // callseq 442
$L__BB457_2:
	mov.u32 	%r17, %ctaid.x;
	mov.u32 	%r18, %ntid.y;
	mov.u32 	%r19, %tid.y;
	mad.lo.s32 	%r20, %r17, %r18, %r19;
	mov.u32 	%r21, %nctaid.x;
	mul.lo.s32 	%r8, %r21, %r18;
	cvt.s64.s32 	%rd44, %r20;
	setp.le.s64 	%p2, %rd27, %rd44;
	@%p2 bra 	$L__BB457_11;
	mov.u32 	%r22, %tid.x;
	shl.b32 	%r23, %r22, 1;
	cvt.u64.u32 	%rd9, %r23;
	cvta.to.global.u64 	%rd10, %rd6;
	cvta.to.global.u64 	%rd11, %rd18;
	cvta.to.global.u64 	%rd12, %rd17;
	cvt.s64.s32 	%rd13, %r8;
	cvt.u32.u64 	%r24, %rd9;
	cvt.u32.u64 	%r26, %rd26;
$L__BB457_4:
	setp.le.s64 	%p3, %rd28, %rd9;
	mov.f32 	%f50, 0fFF800000;
	mov.f32 	%f51, %f50;
	mov.f32 	%f52, %f50;
	@%p3 bra 	$L__BB457_8;
	setp.eq.s64 	%p4, %rd22, 1;
	setp.eq.s64 	%p5, %rd21, 1;
	setp.eq.s64 	%p6, %rd20, 1;
	setp.eq.s64 	%p7, %rd19, 1;
	cvt.u32.u64 	%r25, %rd44;
	mad.lo.s32 	%r27, %r26, %r25, %r24;
	div.s32 	%r28, %r27, %r9;
	mul.lo.s32 	%r29, %r28, %r9;
	sub.s32 	%r30, %r27, %r29;
	div.s32 	%r31, %r30, %r10;
	mul.lo.s32 	%r32, %r31, %r10;
	sub.s32 	%r33, %r30, %r32;
	div.s32 	%r34, %r33, %r11;
	mul.lo.s32 	%r35, %r34, %r11;
	sub.s32 	%r36, %r33, %r35;
	selp.b32 	%r37, 0, %r28, %p7;
	selp.b32 	%r38, 0, %r31, %p6;
	selp.b32 	%r39, 0, %r34, %p5;
	selp.b32 	%r40, 0, %r36, %p4;
	mul.lo.s32 	%r41, %r13, %r37;
	mad.lo.s32 	%r42, %r14, %r38, %r41;
	mad.lo.s32 	%r43, %r15, %r39, %r42;
	mad.lo.s32 	%r44, %r16, %r40, %r43;
	shr.u32 	%r45, %r27, 31;
	add.s32 	%r46, %r27, %r45;
	shr.s32 	%r47, %r46, 1;
	mul.wide.s32 	%rd35, %r47, 8;
	add.s64 	%rd15, %rd12, %rd35;
	ld.global.f32 	%f15, [%rd15];
	shr.u32 	%r48, %r44, 31;
	add.s32 	%r49, %r44, %r48;
	shr.s32 	%r50, %r49, 1;
	mul.wide.s32 	%rd36, %r50, 2;
	add.s64 	%rd37, %rd11, %rd36;
	ld.global.v2.u8 	{%rs1, %rs2}, [%rd37];
	setp.eq.s16 	%p8, %rs1, 0;
	mul.f32 	%f16, %f15, %f13;
	selp.f32 	%f51, %f12, %f16, %p8;
	setp.eq.s16 	%p9, %rs2, 0;
	mov.f32 	%f50, %f12;
	@%p9 bra 	$L__BB457_7;
	ld.global.f32 	%f17, [%rd15+4];
	mul.f32 	%f50, %f17, %f13;
$L__BB457_7:
	max.f32 	%f18, %f51, 0fFF800000;
	max.f32 	%f52, %f18, %f50;
$L__BB457_8:
	mov.b32 	%r51, %f52;
	shfl.sync.bfly.b32	%r52|%p11, %r51, 1, 31, -1;
	mov.b32 	%f19, %r52;
	max.f32 	%f20, %f52, %f19;
	sub.f32 	%f21, %f51, %f20;
	fma.rn.f32 	%f22, %f21, 0f3BBB989D, 0f3F000000;
	cvt.sat.f32.f32 	%f23, %f22;
	mov.f32 	%f24, 0f4B400001;
	mov.f32 	%f25, 0f437C0000;
	fma.rm.f32 	%f26, %f23, %f25, %f24;
	add.f32 	%f27, %f26, 0fCB40007F;
	neg.f32 	%f28, %f27;
	fma.rn.f32 	%f29, %f21, 0f3FB8AA3B, %f28;
	fma.rn.f32 	%f30, %f21, 0f32A57060, %f29;
	mov.b32 	%r53, %f26;
	shl.b32 	%r54, %r53, 23;
	mov.b32 	%f31, %r54;
	ex2.approx.ftz.f32 	%f32, %f30;
	mul.f32 	%f33, %f32, %f31;
	add.f32 	%f34, %f33, 0f00000000;
	sub.f32 	%f35, %f50, %f20;
	fma.rn.f32 	%f36, %f35, 0f3BBB989D, 0f3F000000;
	cvt.sat.f32.f32 	%f37, %f36;
	fma.rm.f32 	%f38, %f37, %f25, %f24;
	add.f32 	%f39, %f38, 0fCB40007F;
	neg.f32 	%f40, %f39;
	fma.rn.f32 	%f41, %f35, 0f3FB8AA3B, %f40;
	fma.rn.f32 	%f42, %f35, 0f32A57060, %f41;
	mov.b32 	%r55, %f38;
	shl.b32 	%r56, %r55, 23;
	mov.b32 	%f43, %r56;
	ex2.approx.ftz.f32 	%f44, %f42;
	mul.f32 	%f45, %f44, %f43;
	add.f32 	%f46, %f34, %f45;
	mov.b32 	%r57, %f46;
	shfl.sync.bfly.b32	%r58|%p12, %r57, 1, 31, -1;
	mov.b32 	%f47, %r58;
	add.f32 	%f48, %f46, %f47;
	div.rn.f32 	%f10, %f33, %f48;
	div.rn.f32 	%f11, %f45, %f48;
	@%p3 bra 	$L__BB457_10;
	mad.lo.s64 	%rd38, %rd44, %rd7, %rd9;
	shr.u64 	%rd39, %rd38, 63;
	add.s64 	%rd40, %rd38, %rd39;
	shl.b64 	%rd41, %rd40, 2;
	and.b64  	%rd42, %rd41, -8;
	add.s64 	%rd43, %rd10, %rd42;
	st.global.v2.f32 	[%rd43], {%f10, %f11};
$L__BB457_10:
	add.s64 	%rd44, %rd44, %rd13;
	setp.lt.s64 	%p13, %rd44, %rd27;
	@%p13 bra 	$L__BB457_4;
$L__BB457_11:
	ret;

}
	// .globl	_Z15SoftmaxWarpImplI22BroadcastScaleMaskLoadIffbLm4EiE11DirectStoreIffEfLi2ELi2ELi4ELi2ELb0EL9Algorithm0EEvT_T0_ll
.visible .entry _Z15SoftmaxWarpImplI22BroadcastScaleMaskLoadIffbLm4EiE11DirectStoreIffEfLi2ELi2ELi4ELi2ELb0EL9Algorithm0EEvT_T0_ll(
	.param .align 8 .b8 _Z15SoftmaxWarpImplI22BroadcastScaleMaskLoadIffbLm4EiE11DirectStoreIffEfLi2ELi2ELi4ELi2ELb0EL9Algorithm0EEvT_T0_ll_param_0[120],
	.param .align 8 .b8 _Z15SoftmaxWarpImplI22BroadcastScaleMaskLoadIffbLm4EiE11DirectStoreIffEfLi2ELi2ELi4ELi2ELb0EL9Algorithm0EEvT_T0_ll_param_1[16],
	.param .u64 _Z15SoftmaxWarpImplI22BroadcastScaleMaskLoadIffbLm4EiE11DirectStoreIffEfLi2ELi2ELi4ELi2ELb0EL9Algorithm0EEvT_T0_ll_param_2,
	.param .u64 _Z15SoftmaxWarpImplI22BroadcastScaleMaskLoadIffbLm4EiE11DirectStoreIffEfLi2ELi2ELi4ELi2ELb0EL9Algorithm0EEvT_T0_ll_param_3
)
{
	.reg .pred 	%p<24>;
	.reg .b16 	%rs<5>;
	.reg .b32 	%r<104>;
	.reg .b32 	%f<93>;
	.reg .b64 	%rd<52>;

	ld.param.u64 	%rd26, [_Z15SoftmaxWarpImplI22BroadcastScaleMaskLoadIffbLm4EiE11DirectStoreIffEfLi2ELi2ELi4ELi2ELb0EL9Algorithm0EEvT_T0_ll_param_1+8];
	ld.param.u64 	%rd25, [_Z15SoftmaxWarpImplI22BroadcastScaleMaskLoadIffbLm4EiE11DirectStoreIffEfLi2ELi2ELi4ELi2ELb0EL9Algorithm0EEvT_T0_ll_param_1];
	ld.param.v2.f32 	{%f9, %f10}, [_Z15SoftmaxWarpImplI22BroadcastScaleMaskLoadIffbLm4EiE11DirectStoreIffEfLi2ELi2ELi4ELi2ELb0EL9Algorithm0EEvT_T0_ll_param_0+112];
	ld.param.u64 	%rd24, [_Z15SoftmaxWarpImplI22BroadcastScaleMaskLoadIffbLm4EiE11DirectStoreIffEfLi2ELi2ELi4ELi2ELb0EL9Algorithm0EEvT_T0_ll_param_0+104];
	ld.param.v2.u32 	{%r15, %r16}, [_Z15SoftmaxWarpImplI22BroadcastScaleMaskLoadIffbLm4EiE11DirectStoreIffEfLi2ELi2ELi4ELi2ELb0EL9Algorithm0EEvT_T0_ll_param_0+88];
	ld.param.v2.u32 	{%r13, %r14}, [_Z15SoftmaxWarpImplI22BroadcastScaleMaskLoadIffbLm4EiE11DirectStoreIffEfLi2ELi2ELi4ELi2ELb0EL9Algorithm0EEvT_T0_ll_param_0+80];
	ld.param.v2.u32 	{%r11, %r12}, [_Z15SoftmaxWarpImplI22BroadcastScaleMaskLoadIffbLm4EiE11DirectStoreIffEfLi2ELi2ELi4ELi2ELb0EL9Algorithm0EEvT_T0_ll_param_0+64];
	ld.param.v2.u32 	{%r9, %r10}, [_Z15SoftmaxWarpImplI22BroadcastScaleMaskLoadIffbLm4EiE11DirectStoreIffEfLi2ELi2ELi4ELi2ELb0EL9Algorithm0EEvT_T0_ll_param_0+56];
	ld.param.u64 	%rd20, [_Z15SoftmaxWarpImplI22BroadcastScaleMaskLoadIffbLm4EiE11DirectStoreIffEfLi2ELi2ELi4ELi2ELb0EL9Algorithm0EEvT_T0_ll_param_0+40];
	ld.param.u64 	%rd19, [_Z15SoftmaxWarpImplI22BroadcastScaleMaskLoadIffbLm4EiE11DirectStoreIffEfLi2ELi2ELi4ELi2ELb0EL9Algorithm0EEvT_T0_ll_param_0+32];
	ld.param.u64 	%rd18, [_Z15SoftmaxWarpImplI22BroadcastScaleMaskLoadIffbLm4EiE11DirectStoreIffEfLi2ELi2ELi4ELi2ELb0EL9Algorithm0EEvT_T0_ll_param_0+24];
	ld.param.u64 	%rd17, [_Z15SoftmaxWarpImplI22BroadcastScaleMaskLoadIffbLm4EiE11DirectStoreIffEfLi2ELi2ELi4ELi2ELb0EL9Algorithm0EEvT_T0_ll_param_0+16];
	ld.param.u64 	%rd16, [_Z15SoftmaxWarpImplI22BroadcastScaleMaskLoadIffbLm4EiE11DirectStoreIffEfLi2ELi2ELi4ELi2ELb0EL9Algorithm0EEvT_T0_ll_param_0+8];
	ld.param.u64 	%rd15, [_Z15SoftmaxWarpImplI22BroadcastScaleMaskLoadIffbLm4EiE11DirectStoreIffEfLi2ELi2ELi4ELi2ELb0EL9Algorithm0EEvT_T0_ll_param_0];
	ld.param.u64 	%rd27, [_Z15SoftmaxWarpImplI22BroadcastScaleMaskLoadIffbLm4EiE11DirectStoreIffEfLi2ELi2ELi4ELi2ELb0EL9Algorithm0EEvT_T0_ll_param_2];
	ld.param.u64 	%rd28, [_Z15SoftmaxWarpImplI22BroadcastScaleMaskLoadIffbLm4EiE11DirectStoreIffEfLi2ELi2ELi4ELi2ELb0EL9Algorithm0EEvT_T0_ll_param_3];
	cvta.to.global.u64 	%rd1, %rd15;
	cvta.to.global.u64 	%rd2, %rd16;
	setp.lt.s64 	%p1, %rd28, 9;
	@%p1 bra 	$L__BB458_2;
	mov.u64 	%rd29, $str;
	cvta.global.u64 	%rd30, %rd29;
	mov.u64 	%rd31, $str$1;
	cvta.global.u64 	%rd32, %rd31;
	mov.u64 	%rd33, __unnamed_444;
	cvta.global.u64 	%rd34, %rd33;
	{ // callseq 443, 0
	.param .b64 param0;
	st.param.b64 	[param0], %rd30;
	.param .b64 param1;
	st.param.b64 	[param1], %rd32;
	.param .b32 param2;
	st.param.b32 	[param2], 219;
	.param .b64 param3;
	st.param.b64 	[param3], %rd34;
	.param .b64 param4;
	st.param.b64 	[param4], 1;
	call.uni 
	__assertfail, 
	(
	param0, 
	param1, 
	param2, 
	param3, 
	param4
	);
	} // callseq 443
$L__BB458_2:
	mov.u32 	%r17, %ctaid.x;
	mov.u32 	%r18, %ntid.y;
	mov.u32 	%r19, %tid.y;
	mad.lo.s32 	%r20, %r17, %r18, %r19;
	mov.u32 	%r21, %nctaid.x;
	mul.lo.s32 	%r22, %r18, %r21;
	shl.b32 	%r8, %r22, 1;
	shl.b32 	%r23, %r20, 1;
	cvt.s64.s32 	%rd51, %r23;
	setp.le.s64 	%p2, %rd27, %rd51;
	@%p2 bra 	$L__BB458_9;
	mov.u32 	%r24, %tid.x;
	shl.b32 	%r25, %r24, 1;
	cvt.u64.u32 	%rd8, %r25;
	cvt.s64.s32 	%rd9, %r8;
	cvt.u32.u64 	%r26, %rd8;
$L__BB458_4:
	setp.eq.s64 	%p3, %rd20, 1;
	setp.eq.s64 	%p4, %rd19, 1;
	setp.eq.s64 	%p5, %rd18, 1;
	setp.eq.s64 	%p6, %rd17, 1;
	mul.lo.s64 	%rd11, %rd24, %rd51;
	cvt.u32.u64 	%r27, %rd11;
	add.s32 	%r28, %r26, %r27;
	div.s32 	%r29, %r28, %r9;
	mul.lo.s32 	%r30, %r29, %r9;
	sub.s32 	%r31, %r28, %r30;
	div.s32 	%r32, %r31, %r10;
	mul.lo.s32 	%r33, %r32, %r10;
	sub.s32 	%r34, %r31, %r33;
	div.s32 	%r35, %r34, %r11;
	mul.lo.s32 	%r36, %r35, %r11;
	sub.s32 	%r37, %r34, %r36;
	selp.b32 	%r38, 0, %r29, %p6;
	selp.b32 	%r39, 0, %r32, %p5;
	selp.b32 	%r40, 0, %r35, %p4;
	selp.b32 	%r41, 0, %r37, %p3;
	mul.lo.s32 	%r42, %r13, %r38;
	mad.lo.s32 	%r43, %r14, %r39, %r42;
	mad.lo.s32 	%r44, %r15, %r40, %r43;
	mad.lo.s32 	%r45, %r16, %r41, %r44;
	shr.u32 	%r46, %r28, 31;
	add.s32 	%r47, %r28, %r46;
	shr.s32 	%r48, %r47, 1;
	mul.wide.s32 	%rd35, %r48, 8;
	add.s64 	%rd12, %rd1, %rd35;
	ld.global.f32 	%f11, [%rd12];
	shr.u32 	%r49, %r45, 31;
	add.s32 	%r50, %r45, %r49;
	shr.s32 	%r51, %r50, 1;
	mul.wide.s32 	%rd36, %r51, 2;
	add.s64 	%rd37, %rd2, %rd36;
	ld.global.v2.u8 	{%rs1, %rs2}, [%rd37];
	setp.eq.s16 	%p7, %rs1, 0;
	mul.f32 	%f12, %f11, %f10;
	selp.f32 	%f3, %f9, %f12, %p7;
	setp.eq.s16 	%p8, %rs2, 0;
	mov.f32 	%f91, %f9;
	@%p8 bra 	$L__BB458_6;
	ld.global.f32 	%f13, [%rd12+4];
	mul.f32 	%f91, %f13, %f10;
$L__BB458_6:
	cvt.u32.u64 	%r52, %rd8;
	cvt.u32.u64 	%r53, %rd24;
	add.s32 	%r55, %r27, %r53;
	add.s32 	%r56, %r52, %r55;
	div.s32 	%r57, %r56, %r9;
	mul.lo.s32 	%r58, %r57, %r9;
	sub.s32 	%r59, %r56, %r58;
	div.s32 	%r60, %r59, %r10;
	mul.lo.s32 	%r61, %r60, %r10;
	sub.s32 	%r62, %r59, %r61;
	div.s32 	%r63, %r62, %r11;
	mul.lo.s32 	%r64, %r63, %r11;
	sub.s32 	%r65, %r62, %r64;
	selp.b32 	%r66, 0, %r57, %p6;
	selp.b32 	%r67, 0, %r60, %p5;
	selp.b32 	%r68, 0, %r63, %p4;
	selp.b32 	%r69, 0, %r65, %p3;
	mul.lo.s32 	%r70, %r13, %r66;
	mad.lo.s32 	%r71, %r14, %r67, %r70;
	mad.lo.s32 	%r72, %r15, %r68, %r71;
	mad.lo.s32 	%r73, %r16, %r69, %r72;
	shr.u32 	%r74, %r56, 31;
	add.s32 	%r75, %r56, %r74;
	shr.s32 	%r76, %r75, 1;
	mul.wide.s32 	%rd38, %r76, 8;
	add.s64 	%rd13, %rd1, %rd38;
	ld.global.f32 	%f14, [%rd13];
	shr.u32 	%r77, %r73, 31;
	add.s32 	%r78, %r73, %r77;
	shr.s32 	%r79, %r78, 1;
	mul.wide.s32 	%rd39, %r79, 2;
	add.s64 	%rd40, %rd2, %rd39;
	ld.global.v2.u8 	{%rs3, %rs4}, [%rd40];
	setp.eq.s16 	%p13, %rs3, 0;
	mul.f32 	%f15, %f14, %f10;
	selp.f32 	%f6, %f9, %f15, %p13;
	setp.eq.s16 	%p14, %rs4, 0;
	mov.f32 	%f92, %f9;
	@%p14 bra 	$L__BB458_8;
	ld.global.f32 	%f16, [%rd13+4];
	mul.f32 	%f92, %f16, %f10;
$L__BB458_8:
	max.f32 	%f17, %f3, 0fFF800000;
	max.f32 	%f18, %f17, %f91;
	max.f32 	%f19, %f6, 0fFF800000;
	max.f32 	%f20, %f19, %f92;
	mov.b32 	%r80, %f18;
	shfl.sync.bfly.b32	%r81|%p15, %r80, 2, 31, -1;
	mov.b32 	%f21, %r81;
	max.f32 	%f22, %f18, %f21;
	mov.b32 	%r82, %f22;
	shfl.sync.bfly.b32	%r83|%p16, %r82, 1, 31, -1;
	mov.b32 	%f23, %r83;
	max.f32 	%f24, %f22, %f23;
	mov.b32 	%r84, %f20;
	shfl.sync.bfly.b32	%r85|%p17, %r84, 2, 31, -1;
	mov.b32 	%f25, %r85;
	max.f32 	%f26, %f20, %f25;
	mov.b32 	%r86, %f26;
	shfl.sync.bfly.b32	%r87|%p18, %r86, 1, 31, -1;
	mov.b32 	%f27, %r87;
	max.f32 	%f28, %f26, %f27;
	sub.f32 	%f29, %f3, %f24;
	fma.rn.f32 	%f30, %f29, 0f3BBB989D, 0f3F000000;
	cvt.sat.f32.f32 	%f31, %f30;
	mov.f32 	%f32, 0f4B400001;
	mov.f32 	%f33, 0f437C0000;
	fma.rm.f32 	%f34, %f31, %f33, %f32;
	add.f32 	%f35, %f34, 0fCB40007F;
	neg.f32 	%f36, %f35;
	fma.rn.f32 	%f37, %f29, 0f3FB8AA3B, %f36;
	fma.rn.f32 	%f38, %f29, 0f32A57060, %f37;
	mov.b32 	%r88, %f34;
	shl.b32 	%r89, %r88, 23;
	mov.b32 	%f39, %r89;
	ex2.approx.ftz.f32 	%f40, %f38;
	mul.f32 	%f41, %f40, %f39;
	add.f32 	%f42, %f41, 0f00000000;
	sub.f32 	%f43, %f91, %f24;
	fma.rn.f32 	%f44, %f43, 0f3BBB989D, 0f3F000000;
	cvt.sat.f32.f32 	%f45, %f44;
	fma.rm.f32 	%f46, %f45, %f33, %f32;
	add.f32 	%f47, %f46, 0fCB40007F;
	neg.f32 	%f48, %f47;
	fma.rn.f32 	%f49, %f43, 0f3FB8AA3B, %f48;
	fma.rn.f32 	%f50, %f43, 0f32A57060, %f49;
	mov.b32 	%r90, %f46;
	shl.b32 	%r91, %r90, 23;
	mov.b32 	%f51, %r91;
	ex2.approx.ftz.f32 	%f52, %f50;
	mul.f32 	%f53, %f52, %f51;
	add.f32 	%f54, %f42, %f53;
	sub.f32 	%f55, %f6, %f28;
	fma.rn.f32 	%f56, %f55, 0f3BBB989D, 0f3F000000;
	cvt.sat.f32.f32 	%f57, %f56;
	fma.rm.f32 	%f58, %f57, %f33, %f32;
	add.f32 	%f59, %f58, 0fCB40007F;
	neg.f32 	%f60, %f59;
	fma.rn.f32 	%f61, %f55, 0f3FB8AA3B, %f60;
	fma.rn.f32 	%f62, %f55, 0f32A57060, %f61;
	mov.b32 	%r92, %f58;
	shl.b32 	%r93, %r92, 23;
	mov.b32 	%f63, %r93;
	ex2.approx.ftz.f32 	%f64, %f62;
	mul.f32 	%f65, %f64, %f63;
	add.f32 	%f66, %f65, 0f00000000;
	sub.f32 	%f67, %f92, %f28;
	fma.rn.f32 	%f68, %f67, 0f3BBB989D, 0f3F000000;
	cvt.sat.f32.f32 	%f69, %f68;
	fma.rm.f32 	%f70, %f69, %f33, %f32;
	add.f32 	%f71, %f70, 0fCB40007F;
	neg.f32 	%f72, %f71;
	fma.rn.f32 	%f73, %f67, 0f3FB8AA3B, %f72;
	fma.rn.f32 	%f74, %f67, 0f32A57060, %f73;
	mov.b32 	%r94, %f70;
	shl.b32 	%r95, %r94, 23;
	mov.b32 	%f75, %r95;
	ex2.approx.ftz.f32 	%f76, %f74;
	mul.f32 	%f77, %f76, %f75;
	add.f32 	%f78, %f66, %f77;
	mov.b32 	%r96, %f54;
	shfl.sync.bfly.b32	%r97|%p19, %r96, 2, 31, -1;
	mov.b32 	%f79, %r97;
	add.f32 	%f80, %f54, %f79;
	mov.b32 	%r98, %f80;
	shfl.sync.bfly.b32	%r99|%p20, %r98, 1, 31, -1;
	mov.b32 	%f81, %r99;
	add.f32 	%f82, %f80, %f81;
	mov.b32 	%r100, %f78;
	shfl.sync.bfly.b32	%r101|%p21, %r100, 2, 31, -1;
	mov.b32 	%f83, %r101;
	add.f32 	%f84, %f78, %f83;
	mov.b32 	%r102, %f84;
	shfl.sync.bfly.b32	%r103|%p22, %r102, 1, 31, -1;
	mov.b32 	%f85, %r103;
	add.f32 	%f86, %f84, %f85;
	div.rn.f32 	%f87, %f41, %f82;
	div.rn.f32 	%f88, %f53, %f82;
	mad.lo.s64 	%rd41, %rd51, %rd26, %rd8;
	cvta.to.global.u64 	%rd42, %rd25;
	shl.b64 	%rd43, %rd41, 2;
	add.s64 	%rd44, %rd42, %rd43;
	st.global.v2.f32 	[%rd44], {%f87, %f88};
	div.rn.f32 	%f89, %f65, %f86;
	div.rn.f32 	%f90, %f77, %f86;
	add.s64 	%rd45, %rd41, %rd26;
	shr.u64 	%rd46, %rd45, 63;
	add.s64 	%rd47, %rd45, %rd46;
	shl.b64 	%rd48, %rd47, 2;
	and.b64  	%rd49, %rd48, -8;
	add.s64 	%rd50, %rd42, %rd49;
	st.global.v2.f32 	[%rd50], {%f89, %f90};
	add.s64 	%rd51, %rd51, %rd9;
	setp.lt.s64 	%p23, %rd51, %rd27;
	@%p23 bra 	$L__BB458_4;
$L__BB458_9:
	ret;

}
	// .globl	_Z15SoftmaxWarpImplI22BroadcastScaleMaskLoadIffbLm4EiE11DirectStoreIffEfLi2ELi2ELi4ELi2ELb1EL9Algorithm0EEvT_T0_ll
.visible .entry _Z15SoftmaxWarpImplI22BroadcastScaleMaskLoadIffbLm4EiE11DirectStoreIffEfLi2ELi2ELi4ELi2ELb1EL9Algorithm0EEvT_T0_ll(
	.param .align 8 .b8 _Z15SoftmaxWarpImplI22BroadcastScaleMaskLoadIffbLm4EiE11DirectStoreIffEfLi2ELi2ELi4ELi2ELb1EL9Algorithm0EEvT_T0_ll_param_0[120],
	.param .align 8 .b8 _Z15SoftmaxWarpImplI22BroadcastScaleMaskLoadIffbLm4EiE11DirectStoreIffEfLi2ELi2ELi4ELi2ELb1EL9Algorithm0EEvT_T0_ll_param_1[16],
	.param .u64 _Z15SoftmaxWarpImplI22BroadcastScaleMaskLoadIffbLm4EiE11DirectStoreIffEfLi2ELi2ELi4ELi2ELb1EL9Algorithm0EEvT_T0_ll_param_2,
	.param .u64 _Z15SoftmaxWarpImplI22BroadcastScaleMaskLoadIffbLm4EiE11DirectStoreIffEfLi2ELi2ELi4ELi2ELb1EL9Algorithm0EEvT_T0_ll_param_3
)
{
	.reg .pred 	%p<28>;
	.reg .b16 	%rs<5>;
	.reg .b32 	%r<106>;
	.reg .b32 	%f<107>;
	.reg .b64 	%rd<50>;

	ld.param.v2.f32 	{%f24, %f25}, [_Z15SoftmaxWarpImplI22BroadcastScaleMaskLoadIffbLm4EiE11DirectStoreIffEfLi2ELi2ELi4ELi2ELb1EL9Algorithm0EEvT_T0_ll_param_0+112];
	ld.param.u64 	%rd22, [_Z15SoftmaxWarpImplI22BroadcastScaleMaskLoadIffbLm4EiE11DirectStoreIffEfLi2ELi2ELi4ELi2ELb1EL9Algorithm0EEvT_T0_ll_param_0+104];
	ld.param.v2.u32 	{%r15, %r16}, [_Z15SoftmaxWarpImplI22BroadcastScaleMaskLoadIffbLm4EiE11DirectStoreIffEfLi2ELi2ELi4ELi2ELb1EL9Algorithm0EEvT_T0_ll_param_0+88];
	ld.param.v2.u32 	{%r13, %r14}, [_Z15SoftmaxWarpImplI22BroadcastScaleMaskLoadIffbLm4EiE11DirectStoreIffEfLi2ELi2ELi4ELi2ELb1EL9Algorithm0EEvT_T0_ll_param_0+80];
	ld.param.v2.u32 	{%r11, %r12}, [_Z15SoftmaxWarpImplI22BroadcastScaleMaskLoadIffbLm4EiE11DirectStoreIffEfLi2ELi2ELi4ELi2ELb1EL9Algorithm0EEvT_T0_ll_param_0+64];
	ld.param.v2.u32 	{%r9, %r10}, [_Z15SoftmaxWarpImplI22BroadcastScaleMaskLoadIffbLm4EiE11DirectStoreIffEfLi2ELi2ELi4ELi2ELb1EL9Algorithm0EEvT_T0_ll_param_0+56];
	ld.param.u64 	%rd18, [_Z15SoftmaxWarpImplI22BroadcastScaleMaskLoadIffbLm4EiE11DirectStoreIffEfLi2ELi2ELi4ELi2ELb1EL9Algorithm0EEvT_T0_ll_param_0+40];
	ld.param.u64 	%rd17, [_Z15SoftmaxWarpImplI22BroadcastScaleMaskLoadIffbLm4EiE11DirectStoreIffEfLi2ELi2ELi4ELi2ELb1EL9Algorithm0EEvT_T0_ll_param_0+32];
	ld.param.u64 	%rd16, [_Z15SoftmaxWarpImplI22BroadcastScaleMaskLoadIffbLm4EiE11DirectStoreIffEfLi2ELi2ELi4ELi2ELb1EL9Algorithm0EEvT_T0_ll_param_0+24];
	ld.param.u64 	%rd15, [_Z15SoftmaxWarpImplI22BroadcastScaleMaskLoadIffbLm4EiE11DirectStoreIffEfLi2ELi2ELi4ELi2ELb1EL9Algorithm0EEvT_T0_ll_param_0+16];
	ld.param.u64 	%rd5, [_Z15SoftmaxWarpImplI22BroadcastScaleMaskLoadIffbLm4EiE11DirectStoreIffEfLi2ELi2ELi4ELi2ELb1EL9Algorithm0EEvT_T0_ll_param_1+8];
	ld.param.u64 	%rd25, [_Z15SoftmaxWarpImplI22BroadcastScaleMaskLoadIffbLm4EiE11DirectStoreIffEfLi2ELi2ELi4ELi2ELb1EL9Algorithm0EEvT_T0_ll_param_1];
	ld.param.u64 	%rd14, [_Z15SoftmaxWarpImplI22BroadcastScaleMaskLoadIffbLm4EiE11DirectStoreIffEfLi2ELi2ELi4ELi2ELb1EL9Algorithm0EEvT_T0_ll_param_0+8];
	ld.param.u64 	%rd13, [_Z15SoftmaxWarpImplI22BroadcastScaleMaskLoadIffbLm4EiE11DirectStoreIffEfLi2ELi2ELi4ELi2ELb1EL9Algorithm0EEvT_T0_ll_param_0];
	ld.param.u64 	%rd23, [_Z15SoftmaxWarpImplI22BroadcastScaleMaskLoadIffbLm4EiE11DirectStoreIffEfLi2ELi2ELi4ELi2ELb1EL9Algorithm0EEvT_T0_ll_param_2];
	ld.param.u64 	%rd24, [_Z15SoftmaxWarpImplI22BroadcastScaleMaskLoadIffbLm4EiE11DirectStoreIffEfLi2ELi2ELi4ELi2ELb1EL9Algorithm0EEvT_T0_ll_param_3];
	cvta.to.global.u64 	%rd1, %rd13;
	cvta.to.global.u64 	%rd2, %rd14;
	cvta.to.global.u64 	%rd4, %rd25;
	setp.lt.s64 	%p1, %rd24, 9;
	@%p1 bra 	$L__BB459_2;
	mov.u64 	%rd26, $str;
	cvta.global.u64 	%rd27, %rd26;
	mov.u64 	%rd28, $str$1;
	cvta.global.u64 	%rd29, %rd28;
	mov.u64 	%rd30, __unnamed_445;
	cvta.global.u64 	%rd31, %rd30;
	{ // callseq 444, 0
	.param .b64 param0;
	st.param.b64 	[param0], %rd27;
	.param .b64 param1;
	st.param.b64 	[param1], %rd29;
	.param .b32 param2;
	st.param.b32 	[param2], 219;
	.param .b64 param3;
	st.param.b64 	[param3], %rd31;
	.param .b64 param4;
	st.param.b64 	[param4], 1;
	call.uni 
	__assertfail, 
	(
	param0, 
	param1, 
	param2, 
	param3, 
	param4
	);
	} // callseq 444
$L__BB459_2:
	mov.u32 	%r17, %ctaid.x;
	mov.u32 	%r18, %ntid.y;
	mov.u32 	%r19, %tid.y;
	mad.lo.s32 	%r20, %r17, %r18, %r19;
	mov.u32 	%r21, %nctaid.x;
	mul.lo.s32 	%r22, %r18, %r21;
	shl.b32 	%r8, %r22, 1;
	shl.b32 	%r23, %r20, 1;
	cvt.s64.s32 	%rd49, %r23;
	setp.le.s64 	%p2, %rd23, %rd49;
	@%p2 bra 	$L__BB459_17;
	mov.u32 	%r24, %tid.x;
	shl.b32 	%r25, %r24, 1;
	cvt.u64.u32 	%rd7, %r25;
	cvt.s64.s32 	%rd8, %r8;
	cvt.u32.u64 	%r26, %rd7;
	cvt.u32.u64 	%r28, %rd22;
$L__BB459_4:
	setp.le.s64 	%p3, %rd24, %rd7;
	mov.f32 	%f100, 0fFF800000;
	mov.f32 	%f101, %f100;
	mov.f32 	%f102, %f100;
	@%p3 bra 	$L__BB459_8;
	setp.eq.s64 	%p4, %rd18, 1;
	setp.eq.s64 	%p5, %rd17, 1;
	setp.eq.s64 	%p6, %rd16, 1;
	setp.eq.s64 	%p7, %rd15, 1;
	cvt.u32.u64 	%r27, %rd49;
	mad.lo.s32 	%r29, %r28, %r27, %r26;
	div.s32 	%r30, %r29, %r9;
	mul.lo.s32 	%r31, %r30, %r9;
	sub.s32 	%r32, %r29, %r31;
	div.s32 	%r33, %r32, %r10;
	mul.lo.s32 	%r34, %r33, %r10;
	sub.s32 	%r35, %r32, %r34;
	div.s32 	%r36, %r35, %r11;
	mul.lo.s32 	%r37, %r36, %r11;
	sub.s32 	%r38, %r35, %r37;
	selp.b32 	%r39, 0, %r30, %p7;
	selp.b32 	%r40, 0, %r33, %p6;
	selp.b32 	%r41, 0, %r36, %p5;
	selp.b32 	%r42, 0, %r38, %p4;
	mul.lo.s32 	%r43, %r13, %r39;
	mad.lo.s32 	%r44, %r14, %r40, %r43;
	mad.lo.s32 	%r45, %r15, %r41, %r44;
	mad.lo.s32 	%r46, %r16, %r42, %r45;
	shr.u32 	%r47, %r29, 31;
	add.s32 	%r48, %r29, %r47;
	shr.s32 	%r49, %r48, 1;
	mul.wide.s32 	%rd32, %r49, 8;
	add.s64 	%rd10, %rd1, %rd32;
	ld.global.f32 	%f27, [%rd10];
	shr.u32 	%r50, %r46, 31;
	add.s32 	%r51, %r46, %r50;
	shr.s32 	%r52, %r51, 1;
	mul.wide.s32 	%rd33, %r52, 2;
	add.s64 	%rd34, %rd2, %rd33;
	ld.global.v2.u8 	{%rs1, %rs2}, [%rd34];
	setp.eq.s16 	%p8, %rs1, 0;
	mul.f32 	%f28, %f27, %f25;
	selp.f32 	%f101, %f24, %f28, %p8;
	setp.eq.s16 	%p9, %rs2, 0;
	mov.f32 	%f100, %f24;
	@%p9 bra 	$L__BB459_7;
	ld.global.f32 	%f29, [%rd10+4];
	mul.f32 	%f100, %f29, %f25;
$L__BB459_7:
	max.f32 	%f30, %f101, 0fFF800000;
	max.f32 	%f102, %f30, %f100;
$L__BB459_8:
	mov.f32 	%f104, 0fFF800000;
	mov.f32 	%f105, %f104;
	mov.f32 	%f106, %f104;
	@%p3 bra 	$L__BB459_12;
	setp.eq.s64 	%p11, %rd18, 1;
	setp.eq.s64 	%p12, %rd17, 1;
	setp.eq.s64 	%p13, %rd16, 1;
	setp.eq.s64 	%p14, %rd15, 1;
	cvt.u32.u64 	%r53, %rd7;
	mov.b64 	%rd35, 1;
	cvt.u32.u64 	%r54, %rd35;
	cvt.u32.u64 	%r55, %rd49;
	add.s32 	%r56, %r55, %r54;
	mad.lo.s32 	%r58, %r28, %r56, %r53;
	div.s32 	%r59, %r58, %r9;
	mul.lo.s32 	%r60, %r59, %r9;
	sub.s32 	%r61, %r58, %r60;
	div.s32 	%r62, %r61, %r10;
	mul.lo.s32 	%r63, %r62, %r10;
	sub.s32 	%r64, %r61, %r63;
	div.s32 	%r65, %r64, %r11;
	mul.lo.s32 	%r66, %r65, %r11;
	sub.s32 	%r67, %r64, %r66;
	selp.b32 	%r68, 0, %r59, %p14;
	selp.b32 	%r69, 0, %r62, %p13;
	selp.b32 	%r70, 0, %r65, %p12;
	selp.b32 	%r71, 0, %r67, %p11;
	mul.lo.s32 	%r72, %r13, %r68;
	mad.lo.s32 	%r73, %r14, %r69, %r72;
	mad.lo.s32 	%r74, %r15, %r70, %r73;
	mad.lo.s32 	%r75, %r16, %r71, %r74;
	shr.u32 	%r76, %r58, 31;
	add.s32 	%r77, %r58, %r76;
	shr.s32 	%r78, %r77, 1;
	mul.wide.s32 	%rd36, %r78, 8;
	add.s64 	%rd11, %rd1, %rd36;
	ld.global.f32 	%f32, [%rd11];
	shr.u32 	%r79, %r75, 31;
	add.s32 	%r80, %r75, %r79;
	shr.s32 	%r81, %r80, 1;
	mul.wide.s32 	%rd37, %r81, 2;
	add.s64 	%rd38, %rd2, %rd37;
	ld.global.v2.u8 	{%rs3, %rs4}, [%rd38];
	setp.eq.s16 	%p15, %rs3, 0;
	mul.f32 	%f33, %f32, %f25;
	selp.f32 	%f105, %f24, %f33, %p15;
	setp.eq.s16 	%p16, %rs4, 0;
	mov.f32 	%f104, %f24;
	@%p16 bra 	$L__BB459_11;
	ld.global.f32 	%f34, [%rd11+4];
	mul.f32 	%f104, %f34, %f25;
$L__BB459_11:
	max.f32 	%f35, %f105, 0fFF800000;
	max.f32 	%f106, %f35, %f104;
$L__BB459_12:
	setp.le.s64 	%p17, %rd24, %rd7;
	mov.b32 	%r82, %f102;
	shfl.sync.bfly.b32	%r83|%p18, %r82, 2, 31, -1;
	mov.b32 	%f36, %r83;
	max.f32 	%f37, %f102, %f36;
	mov.b32 	%r84, %f37;
	shfl.sync.bfly.b32	%r85|%p19, %r84, 1, 31, -1;
	mov.b32 	%f38, %r85;
	max.f32 	%f39, %f37, %f38;
	mov.b32 	%r86, %f106;
	shfl.sync.bfly.b32	%r87|%p20, %r86, 2, 31, -1;
	mov.b32 	%f40, %r87;
	max.f32 	%f41, %f106, %f40;
	mov.b32 	%r88, %f41;
	shfl.sync.bfly.b32	%r89|%p21, %r88, 1, 31, -1;
	mov.b32 	%f42, %r89;
	max.f32 	%f43, %f41, %f42;
	sub.f32 	%f44, %f101, %f39;
	fma.rn.f32 	%f45, %f44, 0f3BBB989D, 0f3F000000;
	cvt.sat.f32.f32 	%f46, %f45;
	mov.f32 	%f47, 0f4B400001;
	mov.f32 	%f48, 0f437C0000;
	fma.rm.f32 	%f49, %f46, %f48, %f47;
	add.f32 	%f50, %f49, 0fCB40007F;
	neg.f32 	%f51, %f50;
	fma.rn.f32 	%f52, %f44, 0f3FB8AA3B, %f51;
	fma.rn.f32 	%f53, %f44, 0f32A57060, %f52;
	mov.b32 	%r90, %f49;
	shl.b32 	%r91, %r90, 23;
	mov.b32 	%f54, %r91;
	ex2.approx.ftz.f32 	%f55, %f53;
	mul.f32 	%f56, %f55, %f54;
	add.f32 	%f57, %f56, 0f00000000;
	sub.f32 	%f58, %f100, %f39;
	fma.rn.f32 	%f59, %f58, 0f3BBB989D, 0f3F000000;
	cvt.sat.f32.f32 	%f60, %f59;
	fma.rm.f32 	%f61, %f60, %f48, %f47;
	add.f32 	%f62, %f61, 0fCB40007F;
	neg.f32 	%f63, %f62;
	fma.rn.f32 	%f64, %f58, 0f3FB8AA3B, %f63;
	fma.rn.f32 	%f65, %f58, 0f32A57060, %f64;
	mov.b32 	%r92, %f61;
	shl.b32 	%r93, %r92, 23;
	mov.b32 	%f66, %r93;
	ex2.approx.ftz.f32 	%f67, %f65;
	mul.f32 	%f68, %f67, %f66;
	add.f32 	%f69, %f57, %f68;
	sub.f32 	%f70, %f105, %f43;
	fma.rn.f32 	%f71, %f70, 0f3BBB989D, 0f3F000000;
	cvt.sat.f32.f32 	%f72, %f71;
	fma.rm.f32 	%f73, %f72, %f48, %f47;
	add.f32 	%f74, %f73, 0fCB40007F;
	neg.f32 	%f75, %f74;
	fma.rn.f32 	%f76, %f70, 0f3FB8AA3B, %f75;
	fma.rn.f32 	%f77, %f70, 0f32A57060, %f76;
	mov.b32 	%r94, %f73;
	shl.b32 	%r95, %r94, 23;
	mov.b32 	%f78, %r95;
	ex2.approx.ftz.f32 	%f79, %f77;
	mul.f32 	%f17, %f79, %f78;
	add.f32 	%f80, %f17, 0f00000000;
	sub.f32 	%f81, %f104, %f43;
	fma.rn.f32 	%f82, %f81, 0f3BBB989D, 0f3F000000;
	cvt.sat.f32.f32 	%f83, %f82;
	fma.rm.f32 	%f84, %f83, %f48, %f47;
	add.f32 	%f85, %f84, 0fCB40007F;
	neg.f32 	%f86, %f85;
	fma.rn.f32 	%f87, %f81, 0f3FB8AA3B, %f86;
	fma.rn.f32 	%f88, %f81, 0f32A57060, %f87;
	mov.b32 	%r96, %f84;
	shl.b32 	%r97, %r96, 23;
	mov.b32 	%f89, %r97;
	ex2.approx.ftz.f32 	%f90, %f88;
	mul.f32 	%f18, %f90, %f89;
	add.f32 	%f91, %f80, %f18;
	mov.b32 	%r98, %f69;
	shfl.sync.bfly.b32	%r99|%p22, %r98, 2, 31, -1;
	mov.b32 	%f92, %r99;
	add.f32 	%f93, %f69, %f92;
	mov.b32 	%r100, %f93;
	shfl.sync.bfly.b32	%r101|%p23, %r100, 1, 31, -1;
	mov.b32 	%f94, %r101;
	add.f32 	%f95, %f93, %f94;
	mov.b32 	%r102, %f91;
	shfl.sync.bfly.b32	%r103|%p24, %r102, 2, 31, -1;
	mov.b32 	%f96, %r103;
	add.f32 	%f97, %f91, %f96;
	mov.b32 	%r104, %f97;
	shfl.sync.bfly.b32	%r105|%p25, %r104, 1, 31, -1;
	mov.b32 	%f98, %r105;
	add.f32 	%f19, %f97, %f98;
	div.rn.f32 	%f20, %f56, %f95;
	div.rn.f32 	%f21, %f68, %f95;
	@%p17 bra 	$L__BB459_14;
	mad.lo.s64 	%rd39, %rd49, %rd5, %rd7;
	shl.b64 	%rd40, %rd39, 2;
	add.s64 	%rd41, %rd4, %rd40;
	st.global.v2.f32 	[%rd41], {%f20, %f21};
$L__BB459_14:
	div.rn.f32 	%f22, %f17, %f19;
	div.rn.f32 	%f23, %f18, %f19;
	@%p17 bra 	$L__BB459_16;
	mad.lo.s64 	%rd42, %rd5, %rd49, %rd5;
	add.s64 	%rd43, %rd42, %rd7;
	shr.u64 	%rd44, %rd43, 63;
	add.s64 	%rd45, %rd43, %rd44;
	shl.b64 	%rd46, %rd45, 2;
	and.b64  	%rd47, %rd46, -8;
	add.s64 	%rd48, %rd4, %rd47;
	st.global.v2.f32 	[%rd48], {%f22, %f23};
$L__BB459_16:
	add.s64 	%rd49, %rd49, %rd8;
	setp.lt.s64 	%p27, %rd49, %rd23;
	@%p27 bra 	$L__BB459_4;
$L__BB459_17:
	ret;

}
	// .globl	_Z15SoftmaxWarpImplI22BroadcastScaleMaskLoadIffbLm4EiE11DirectStoreIffEfLi2ELi2ELi4ELi1ELb0EL9Algorithm0EEvT_T0_ll
.visible .entry _Z15SoftmaxWarpImplI22BroadcastScaleMaskLoadIffbLm4EiE11DirectStoreIffEfLi2ELi2ELi4ELi1ELb0EL9Algorithm0EEvT_T0_ll(
	.param .align 8 .b8 _Z15SoftmaxWarpImplI22BroadcastScaleMaskLoadIffbLm4EiE11DirectStoreIffEfLi2ELi2ELi4ELi1ELb0EL9Algorithm0EEvT_T0_ll_param_0[120],
	.param .align 8 .b8 _Z15SoftmaxWarpImplI22BroadcastScaleMaskLoadIffbLm4EiE11DirectStoreIffEfLi2ELi2ELi4ELi1ELb0EL9Algorithm0EEvT_T0_ll_param_1[16],
	.param .u64 _Z15SoftmaxWarpImplI22BroadcastScaleMaskLoadIffbLm4EiE11DirectStoreIffEfLi2ELi2ELi4ELi1ELb0EL9Algorithm0EEvT_T0_ll_param_2,
	.param .u64 _Z15SoftmaxWarpImplI22BroadcastScaleMaskLoadIffbLm4EiE11DirectStoreIffEfLi2ELi2ELi4ELi1ELb0EL9Algorithm0EEvT_T0_ll_param_3
)
{
	.reg .pred 	%p<14>;
	.reg .b16 	%rs<3>;
	.reg .b32 	%r<63>;
	.reg .b32 	%f<50>;
	.reg .b64 	%rd<46>;

	ld.param.v2.f32 	{%f6, %f7}, [_Z15SoftmaxWarpImplI22BroadcastScaleMaskLoadIffbLm4EiE11DirectStoreIffEfLi2ELi2ELi4ELi1ELb0EL9Algorithm0EEvT_T0_ll_param_0+112];
	ld.param.u64 	%rd27, [_Z15SoftmaxWarpImplI22BroadcastScaleMaskLoadIffbLm4EiE11DirectStoreIffEfLi2ELi2ELi4ELi1ELb0EL9Algorithm0EEvT_T0_ll_param_0+104];
	ld.param.v2.u32 	{%r15, %r16}, [_Z15SoftmaxWarpImplI22BroadcastScaleMaskLoadIffbLm4EiE11DirectStoreIffEfLi2ELi2ELi4ELi1ELb0EL9Algorithm0EEvT_T0_ll_param_0+88];
	ld.param.v2.u32 	{%r13, %r14}, [_Z15SoftmaxWarpImplI22BroadcastScaleMaskLoadIffbLm4EiE11DirectStoreIffEfLi2ELi2ELi4ELi1ELb0EL9Algorithm0EEvT_T0_ll_param_0+80];
	ld.param.v2.u32 	{%r11, %r12}, [_Z15SoftmaxWarpImplI22BroadcastScaleMaskLoadIffbLm4EiE11DirectStoreIffEfLi2ELi2ELi4ELi1ELb0EL9Algorithm0EEvT_T0_ll_param_0+64];
	ld.param.v2.u32 	{%r9, %r10}, [_Z15SoftmaxWarpImplI22BroadcastScaleMaskLoadIffbLm4EiE11DirectStoreIffEfLi2ELi2ELi4ELi1ELb0EL9Algorithm0EEvT_T0_ll_param_0+56];
	ld.param.u64 	%rd23, [_Z15SoftmaxWarpImplI22BroadcastScaleMaskLoadIffbLm4EiE11DirectStoreIffEfLi2ELi2ELi4ELi1ELb0EL9Algorithm0EEvT_T0_ll_param_0+40];
	ld.param.u64 	%rd22, [_Z15SoftmaxWarpImplI22BroadcastScaleMaskLoadIffbLm4EiE11DirectStoreIffEfLi2ELi2ELi4ELi1ELb0EL9Algorithm0EEvT_T0_ll_param_0+32];
	ld.param.u64 	%rd21, [_Z15SoftmaxWarpImplI22BroadcastScaleMaskLoadIffbLm4EiE11DirectStoreIffEfLi2ELi2ELi4ELi1ELb0EL9Algorithm0EEvT_T0_ll_param_0+24];
	ld.param.u64 	%rd20, [_Z15SoftmaxWarpImplI22BroadcastScaleMaskLoadIffbLm4EiE11DirectStoreIffEfLi2ELi2ELi4ELi1ELb0EL9Algorithm0EEvT_T0_ll_param_0+16];
	ld.param.u64 	%rd19, [_Z15SoftmaxWarpImplI22BroadcastScaleMaskLoadIffbLm4EiE11DirectStoreIffEfLi2ELi2ELi4ELi1ELb0EL9Algorithm0EEvT_T0_ll_param_0+8];
	ld.param.u64 	%rd18, [_Z15SoftmaxWarpImplI22BroadcastScaleMaskLoadIffbLm4EiE11DirectStoreIffEfLi2ELi2ELi4ELi1ELb0EL9Algorithm0EEvT_T0_ll_param_0];
	ld.param.u64 	%rd7, [_Z15SoftmaxWarpImplI22BroadcastScaleMaskLoadIffbLm4EiE11DirectStoreIffEfLi2ELi2ELi4ELi1ELb0EL9Algorithm0EEvT_T0_ll_param_1];
	ld.param.u64 	%rd8, [_Z15SoftmaxWarpImplI22BroadcastScaleMaskLoadIffbLm4EiE11DirectStoreIffEfLi2ELi2ELi4ELi1ELb0EL9Algorithm0EEvT_T0_ll_param_1+8];
	ld.param.u64 	%rd28, [_Z15SoftmaxWarpImplI22BroadcastScaleMaskLoadIffbLm4EiE11DirectStoreIffEfLi2ELi2ELi4ELi1ELb0EL9Algorithm0EEvT_T0_ll_param_2];
	ld.param.u64 	%rd29, [_Z15SoftmaxWarpImplI22BroadcastScaleMaskLoadIffbLm4EiE11DirectStoreIffEfLi2ELi2ELi4ELi1ELb0EL9Algorithm0EEvT_T0_ll_param_3];
	setp.lt.s64 	%p1, %rd29, 9;
	@%p1 bra 	$L__BB460_2;
	mov.u64 	%rd30, $str;
	cvta.global.u64 	%rd31, %rd30;
	mov.u64 	%rd32, $str$1;
	cvta.global.u64 	%rd33, %rd32;
	mov.u64 	%rd34, __unnamed_446;
	cvta.global.u64 	%rd35, %rd34;
	{ // callseq 445, 0
	.param .b64 param0;
	st.param.b64 	[param0], %rd31;
	.param .b64 param1;
	st.param.b64 	[param1], %rd33;
	.param .b32 param2;
	st.param.b32 	[param2], 219;
	.param .b64 param3;
	st.param.b64 	[param3], %rd35;
	.param .b64 param4;
	st.param.b64 	[param4], 1;
	call.uni 
	__assertfail, 
	(
	param0, 
	param1, 
	param2, 
	param3, 
	param4
	);
	} // callseq 445
$L__BB460_2:
	mov.u32 	%r17, %ctaid.x;
	mov.u32 	%r18, %ntid.y;
	mov.u32 	%r19, %tid.y;
	mad.lo.s32 	%r20, %r17, %r18, %r19;
	mov.u32 	%r21, %nctaid.x;
	mul.lo.s32 	%r8, %r21, %r18;
	cvt.s64.s32 	%rd45, %r20;
	setp.le.s64 	%p2, %rd28, %rd45;
	@%p2 bra 	$L__BB460_7;
	mov.u32 	%r22, %tid.x;
	shl.b32 	%r23, %r22, 1;
	cvt.u64.u32 	%rd10, %r23;
	cvta.to.global.u64 	%rd11, %rd7;
	cvta.to.global.u64 	%rd12, %rd19;
	cvta.to.global.u64 	%rd13, %rd18;
	cvt.s64.s32 	%rd14, %r8;
	cvt.u32.u64 	%r24, %rd10;
	cvt.u32.u64 	%r26, %rd27;
$L__BB460_4:
	setp.eq.s64 	%p3, %rd23, 1;
	setp.eq.s64 	%p4, %rd22, 1;
	setp.eq.s64 	%p5, %rd21, 1;
	setp.eq.s64 	%p6, %rd20, 1;
	cvt.u32.u64 	%r25, %rd45;
	mad.lo.s32 	%r27, %r26, %r25, %r24;
	div.s32 	%r28, %r27, %r9;
	mul.lo.s32 	%r29, %r28, %r9;
	sub.s32 	%r30, %r27, %r29;
	div.s32 	%r31, %r30, %r10;
	mul.lo.s32 	%r32, %r31, %r10;
	sub.s32 	%r33, %r30, %r32;
	div.s32 	%r34, %r33, %r11;
	mul.lo.s32 	%r35, %r34, %r11;
	sub.s32 	%r36, %r33, %r35;
	selp.b32 	%r37, 0, %r28, %p6;
	selp.b32 	%r38, 0, %r31, %p5;
	selp.b32 	%r39, 0, %r34, %p4;
	selp.b32 	%r40, 0, %r36, %p3;
	mul.lo.s32 	%r41, %r13, %r37;
	mad.lo.s32 	%r42, %r14, %r38, %r41;
	mad.lo.s32 	%r43, %r15, %r39, %r42;
	mad.lo.s32 	%r44, %r16, %r40, %r43;
	shr.u32 	%r45, %r27, 31;
	add.s32 	%r46, %r27, %r45;
	shr.s32 	%r47, %r46, 1;
	mul.wide.s32 	%rd36, %r47, 8;
	add.s64 	%rd16, %rd13, %rd36;
	ld.global.f32 	%f8, [%rd16];
	shr.u32 	%r48, %r44, 31;
	add.s32 	%r49, %r44, %r48;
	shr.s32 	%r50, %r49, 1;
	mul.wide.s32 	%rd37, %r50, 2;
	add.s64 	%rd38, %rd12, %rd37;
	ld.global.v2.u8 	{%rs1, %rs2}, [%rd38];
	setp.eq.s16 	%p7, %rs1, 0;
	mul.f32 	%f9, %f8, %f7;
	selp.f32 	%f3, %f6, %f9, %p7;
	setp.eq.s16 	%p8, %rs2, 0;
	mov.f32 	%f49, %f6;
	@%p8 bra 	$L__BB460_6;
	ld.global.f32 	%f10, [%rd16+4];
	mul.f32 	%f49, %f10, %f7;
$L__BB460_6:
	max.f32 	%f11, %f3, 0fFF800000;
	max.f32 	%f12, %f11, %f49;
	mov.b32 	%r51, %f12;
	shfl.sync.bfly.b32	%r52|%p9, %r51, 2, 31, -1;
	mov.b32 	%f13, %r52;
	max.f32 	%f14, %f12, %f13;
	mov.b32 	%r53, %f14;
	shfl.sync.bfly.b32	%r54|%p10, %r53, 1, 31, -1;
	mov.b32 	%f15, %r54;
	max.f32 	%f16, %f14, %f15;
	sub.f32 	%f17, %f3, %f16;
	fma.rn.f32 	%f18, %f17, 0f3BBB989D, 0f3F000000;
	cvt.sat.f32.f32 	%f19, %f18;
	mov.f32 	%f20, 0f4B400001;
	mov.f32 	%f21, 0f437C0000;
	fma.rm.f32 	%f22, %f19, %f21, %f20;
	add.f32 	%f23, %f22, 0fCB40007F;
	neg.f32 	%f24, %f23;
	fma.rn.f32 	%f25, %f17, 0f3FB8AA3B, %f24;
	fma.rn.f32 	%f26, %f17, 0f32A57060, %f25;
	mov.b32 	%r55, %f22;
	shl.b32 	%r56, %r55, 23;
	mov.b32 	%f27, %r56;
	ex2.approx.ftz.f32 	%f28, %f26;
	mul.f32 	%f29, %f28, %f27;
	add.f32 	%f30, %f29, 0f00000000;
	sub.f32 	%f31, %f49, %f16;
	fma.rn.f32 	%f32, %f31, 0f3BBB989D, 0f3F000000;
	cvt.sat.f32.f32 	%f33, %f32;
	fma.rm.f32 	%f34, %f33, %f21, %f20;
	add.f32 	%f35, %f34, 0fCB40007F;
	neg.f32 	%f36, %f35;
	fma.rn.f32 	%f37, %f31, 0f3FB8AA3B, %f36;
	fma.rn.f32 	%f38, %f31, 0f32A57060, %f37;
	mov.b32 	%r57, %f34;
	shl.b32 	%r58, %r57, 23;
	mov.b32 	%f39, %r58;
	ex2.approx.ftz.f32 	%f40, %f38;
	mul.f32 	%f41, %f40, %f39;
	add.f32 	%f42, %f30, %f41;
	mov.b32 	%r59, %f42;
	shfl.sync.bfly.b32	%r60|%p11, %r59, 2, 31, -1;
	mov.b32 	%f43, %r60;
	add.f32 	%f44, %f42, %f43;
	mov.b32 	%r61, %f44;
	shfl.sync.bfly.b32	%r62|%p12, %r61, 1, 31, -1;
	mov.b32 	%f45, %r62;
	add.f32 	%f46, %f44, %f45;
	div.rn.f32 	%f47, %f29, %f46;
	div.rn.f32 	%f48, %f41, %f46;
	mad.lo.s64 	%rd39, %rd45, %rd8, %rd10;
	shr.u64 	%rd40, %rd39, 63;
	add.s64 	%rd41, %rd39, %rd40;
	shl.b64 	%rd42, %rd41, 2;
	and.b64  	%rd43, %rd42, -8;
	add.s64 	%rd44, %rd11, %rd43;
	st.global.v2.f32 	[%rd44], {%f47, %f48};
	add.s64 	%rd45, %rd45, %rd14;
	setp.lt.s64 	%p13, %rd45, %rd28;
	@%p13 bra 	$L__BB460_4;
$L__BB460_7:
	ret;

}
	// .globl	_Z15SoftmaxWarpImplI22BroadcastScaleMaskLoadIffbLm4EiE11DirectStoreIffEfLi2ELi2ELi4ELi1ELb1EL9Algorithm0EEvT_T0_ll
.visible .entry _Z15SoftmaxWarpImplI22BroadcastScaleMaskLoadIffbLm4EiE11DirectStoreIffEfLi2ELi2ELi4ELi1ELb1EL9Algorithm0EEvT_T0_ll(
	.param .align 8 .b8 _Z15SoftmaxWarpImplI22BroadcastScaleMaskLoadIffbLm4EiE11DirectStoreIffEfLi2ELi2ELi4ELi1ELb1EL9Algorithm0EEvT_T0_ll_param_0[120],
	.param .align 8 .b8 _Z15SoftmaxWarpImplI22BroadcastScaleMaskLoadIffbLm4EiE11DirectStoreIffEfLi2ELi2ELi4ELi1ELb1EL9Algorithm0EEvT_T0_ll_param_1[16],
	.param .u64 _Z15SoftmaxWarpImplI22BroadcastScaleMaskLoadIffbLm4EiE11DirectStoreIffEfLi2ELi2ELi4ELi1ELb1EL9Algorithm0EEvT_T0_ll_param_2,
	.param .u64 _Z15SoftmaxWarpImplI22BroadcastScaleMaskLoadIffbLm4EiE11DirectStoreIffEfLi2ELi2ELi4ELi1ELb1EL9Algorithm0EEvT_T0_ll_param_3
)
{
	.reg .pred 	%p<16>;
	.reg .b16 	%rs<3>;
	.reg .b32 	%r<63>;
	.reg .b32 	%f<57>;
	.reg .b64 	%rd<45>;

	ld.param.v2.f32 	{%f12, %f13}, [_Z15SoftmaxWarpImplI22BroadcastScaleMaskLoadIffbLm4EiE11DirectStoreIffEfLi2ELi2ELi4ELi1ELb1EL9Algorithm0EEvT_T0_ll_param_0+112];
	ld.param.u64 	%rd26, [_Z15SoftmaxWarpImplI22BroadcastScaleMaskLoadIffbLm4EiE11DirectStoreIffEfLi2ELi2ELi4ELi1ELb1EL9Algorithm0EEvT_T0_ll_param_0+104];
	ld.param.v2.u32 	{%r15, %r16}, [_Z15SoftmaxWarpImplI22BroadcastScaleMaskLoadIffbLm4EiE11DirectStoreIffEfLi2ELi2ELi4ELi1ELb1EL9Algorithm0EEvT_T0_ll_param_0+88];
	ld.param.v2.u32 	{%r13, %r14}, [_Z15SoftmaxWarpImplI22BroadcastScaleMaskLoadIffbLm4EiE11DirectStoreIffEfLi2ELi2ELi4ELi1ELb1EL9Algorithm0EEvT_T0_ll_param_0+80];
	ld.param.v2.u32 	{%r11, %r12}, [_Z15SoftmaxWarpImplI22BroadcastScaleMaskLoadIffbLm4EiE11DirectStoreIffEfLi2ELi2ELi4ELi1ELb1EL9Algorithm0EEvT_T0_ll_param_0+64];
	ld.param.v2.u32 	{%r9, %r10}, [_Z15SoftmaxWarpImplI22BroadcastScaleMaskLoadIffbLm4EiE11DirectStoreIffEfLi2ELi2ELi4ELi1ELb1EL9Algorithm0EEvT_T0_ll_param_0+56];
	ld.param.u64 	%rd22, [_Z15SoftmaxWarpImplI22BroadcastScaleMaskLoadIffbLm4EiE11DirectStoreIffEfLi2ELi2ELi4ELi1ELb1EL9Algorithm0EEvT_T0_ll_param_0+40];
	ld.param.u64 	%rd21, [_Z15SoftmaxWarpImplI22BroadcastScaleMaskLoadIffbLm4EiE11DirectStoreIffEfLi2ELi2ELi4ELi1ELb1EL9Algorithm0EEvT_T0_ll_param_0+32];
	ld.param.u64 	%rd20, [_Z15SoftmaxWarpImplI22BroadcastScaleMaskLoadIffbLm4EiE11DirectStoreIffEfLi2ELi2ELi4ELi1ELb1EL9Algorithm0EEvT_T0_ll_param_0+24];
	ld.param.u64 	%rd19, [_Z15SoftmaxWarpImplI22BroadcastScaleMaskLoadIffbLm4EiE11DirectStoreIffEfLi2ELi2ELi4ELi1ELb1EL9Algorithm0EEvT_T0_ll_param_0+16];
	ld.param.u64 	%rd18, [_Z15SoftmaxWarpImplI22BroadcastScaleMaskLoadIffbLm4EiE11DirectStoreIffEfLi2ELi2ELi4ELi1ELb1EL9Algorithm0EEvT_T0_ll_param_0+8];
	ld.param.u64 	%rd17, [_Z15SoftmaxWarpImplI22BroadcastScaleMaskLoadIffbLm4EiE11DirectStoreIffEfLi2ELi2ELi4ELi1ELb1EL9Algorithm0EEvT_T0_ll_param_0];
	ld.param.u64 	%rd6, [_Z15SoftmaxWarpImplI22BroadcastScaleMaskLoadIffbLm4EiE11DirectStoreIffEfLi2ELi2ELi4ELi1ELb1EL9Algorithm0EEvT_T0_ll_param_1];
	ld.param.u64 	%rd7, [_Z15SoftmaxWarpImplI22BroadcastScaleMaskLoadIffbLm4EiE11DirectStoreIffEfLi2ELi2ELi4ELi1ELb1EL9Algorithm0EEvT_T0_ll_param_1+8];
	ld.param.u64 	%rd27, [_Z15SoftmaxWarpImplI22BroadcastScaleMaskLoadIffbLm4EiE11DirectStoreIffEfLi2ELi2ELi4ELi1ELb1EL9Algorithm0EEvT_T0_ll_param_2];
	ld.param.u64 	%rd28, [_Z15SoftmaxWarpImplI22BroadcastScaleMaskLoadIffbLm4EiE11DirectStoreIffEfLi2ELi2ELi4ELi1ELb1EL9Algorithm0EEvT_T0_ll_param_3];
	setp.lt.s64 	%p1, %rd28, 9;
	@%p1 bra 	$L__BB461_2;
	mov.u64 	%rd29, $str;
	cvta.global.u64 	%rd30, %rd29;
	mov.u64 	%rd31, $str$1;
	cvta.global.u64 	%rd32, %rd31;
	mov.u64 	%rd33, __unnamed_447;
	cvta.global.u64 	%rd34, %rd33;
	{ // callseq 446, 0
	.param .b64 param0;
	st.param.b64 	[param0], %rd30;
	.param .b64 param1;
	st.param.b64 	[param1], %rd32;
	.param .b32 param2;
	st.param.b32 	[param2], 219;
	.param .b64 param3;
	st.param.b64 	[param3], %rd34;
	.param .b64 param4;
	st.param.b64 	[param4], 1;
	call.uni 
	__assertfail, 
	(
	param0, 
	param1, 
	param2, 
	param3, 
	param4
	);
	} // callseq 446
$L__BB461_2:
	mov.u32 	%r17, %ctaid.x;
	mov.u32 	%r18, %ntid.y;
	mov.u32 	%r19, %tid.y;
	mad.lo.s32 	%r20, %r17, %r18, %r19;
	mov.u32 	%r21, %nctaid.x;
	mul.lo.s32 	%r8, %r21, %r18;
	cvt.s64.s32 	%rd44, %r20;
	setp.le.s64 	%p2, %rd27, %rd44;
	@%p2 bra 	$L__BB461_11;
	mov.u32 	%r22, %tid.x;
	shl.b32 	%r23, %r22, 1;
	cvt.u64.u32 	%rd9, %r23;
	cvta.to.global.u64 	%rd10, %rd6;
	cvta.to.global.u64 	%rd11, %rd18;
	cvta.to.global.u64 	%rd12, %rd17;
	cvt.s64.s32 	%rd13, %r8;
	cvt.u32.u64 	%r24, %rd9;
	cvt.u32.u64 	%r26, %rd26;
$L__BB461_4:
	setp.le.s64 	%p3, %rd28, %rd9;
	mov.f32 	%f54, 0fFF800000;
	mov.f32 	%f55, %f54;
	mov.f32 	%f56, %f54;
	@%p3 bra 	$L__BB461_8;
	setp.eq.s64 	%p4, %rd22, 1;
	setp.eq.s64 	%p5, %rd21, 1;
	setp.eq.s64 	%p6, %rd20, 1;
	setp.eq.s64 	%p7, %rd19, 1;
	cvt.u32.u64 	%r25, %rd44;
	mad.lo.s32 	%r27, %r26, %r25, %r24;
	div.s32 	%r28, %r27, %r9;
	mul.lo.s32 	%r29, %r28, %r9;
	sub.s32 	%r30, %r27, %r29;
	div.s32 	%r31, %r30, %r10;
	mul.lo.s32 	%r32, %r31, %r10;
	sub.s32 	%r33, %r30, %r32;
	div.s32 	%r34, %r33, %r11;
	mul.lo.s32 	%r35, %r34, %r11;
	sub.s32 	%r36, %r33, %r35;
	selp.b32 	%r37, 0, %r28, %p7;
	selp.b32 	%r38, 0, %r31, %p6;
	selp.b32 	%r39, 0, %r34, %p5;
	selp.b32 	%r40, 0, %r36, %p4;
	mul.lo.s32 	%r41, %r13, %r37;
	mad.lo.s32 	%r42, %r14, %r38, %r41;
	mad.lo.s32 	%r43, %r15, %r39, %r42;
	mad.lo.s32 	%r44, %r16, %r40, %r43;
	shr.u32 	%r45, %r27, 31;
	add.s32 	%r46, %r27, %r45;
	shr.s32 	%r47, %r46, 1;
	mul.wide.s32 	%rd35, %r47, 8;
	add.s64 	%rd15, %rd12, %rd35;
	ld.global.f32 	%f15, [%rd15];
	shr.u32 	%r48, %r44, 31;
	add.s32 	%r49, %r44, %r48;
	shr.s32 	%r50, %r49, 1;
	mul.wide.s32 	%rd36, %r50, 2;
	add.s64 	%rd37, %rd11, %rd36;
	ld.global.v2.u8 	{%rs1, %rs2}, [%rd37];
	setp.eq.s16 	%p8, %rs1, 0;
	mul.f32 	%f16, %f15, %f13;
	selp.f32 	%f55, %f12, %f16, %p8;
	setp.eq.s16 	%p9, %rs2, 0;
	mov.f32 	%f54, %f12;
	@%p9 bra 	$L__BB461_7;
	ld.global.f32 	%f17, [%rd15+4];
	mul.f32 	%f54, %f17, %f13;
$L__BB461_7:
	max.f32 	%f18, %f55, 0fFF800000;
	max.f32 	%f56, %f18, %f54;
$L__BB461_8:
	mov.b32 	%r51, %f56;
	shfl.sync.bfly.b32	%r52|%p11, %r51, 2, 31, -1;
	mov.b32 	%f19, %r52;
	max.f32 	%f20, %f56, %f19;
	mov.b32 	%r53, %f20;
	shfl.sync.bfly.b32	%r54|%p12, %r53, 1, 31, -1;
	mov.b32 	%f21, %r54;
	max.f32 	%f22, %f20, %f21;
	sub.f32 	%f23, %f55, %f22;
	fma.rn.f32 	%f24, %f23, 0f3BBB989D, 0f3F000000;
	cvt.sat.f32.f32 	%f25, %f24;
	mov.f32 	%f26, 0f4B400001;
	mov.f32 	%f27, 0f437C0000;
	fma.rm.f32 	%f28, %f25, %f27, %f26;
	add.f32 	%f29, %f28, 0fCB40007F;
	neg.f32 	%f30, %f29;
	fma.rn.f32 	%f31, %f23, 0f3FB8AA3B, %f30;
	fma.rn.f32 	%f32, %f23, 0f32A57060, %f31;
	mov.b32 	%r55, %f28;
	shl.b32 	%r56, %r55, 23;
	mov.b32 	%f33, %r56;
	ex2.approx.ftz.f32 	%f34, %f32;
	mul.f32 	%f35, %f34, %f33;
	add.f32 	%f36, %f35, 0f00000000;
	sub.f32 	%f37, %f54, %f22;
	fma.rn.f32 	%f38, %f37, 0f3BBB989D, 0f3F000000;
	cvt.sat.f32.f32 	%f39, %f38;
	fma.rm.f32 	%f40, %f39, %f27, %f26;
	add.f32 	%f41, %f40, 0fCB40007F;
	neg.f32 	%f42, %f41;
	fma.rn.f32 	%f43, %f37, 0f3FB8AA3B, %f42;
	fma.rn.f32 	%f44, %f37, 0f32A57060, %f43;
	mov.b32 	%r57, %f40;
	shl.b32 	%r58, %r57, 23;
	mov.b32 	%f45, %r58;
	ex2.approx.ftz.f32 	%f46, %f44;
	mul.f32 	%f47, %f46, %f45;
	add.f32 	%f48, %f36, %f47;
	mov.b32 	%r59, %f48;
	shfl.sync.bfly.b32	%r60|%p13, %r59, 2, 31, -1;
	mov.b32 	%f49, %r60;
	add.f32 	%f50, %f48, %f49;
	mov.b32 	%r61, %f50;
	shfl.sync.bfly.b32	%r62|%p14, %r61, 1, 31, -1;
	mov.b32 	%f51, %r62;
	add.f32 	%f52, %f50, %f51;
	div.rn.f32 	%f10, %f35, %f52;
	div.rn.f32 	%f11, %f47, %f52;
	@%p3 bra 	$L__BB461_10;
	mad.lo.s64 	%rd38, %rd44, %rd7, %rd9;
	shr.u64 	%rd39, %rd38, 63;
	add.s64 	%rd40, %rd38, %rd39;
	shl.b64 	%rd41, %rd40, 2;
	and.b64  	%rd42, %rd41, -8;
	add.s64 	%rd43, %rd10, %rd42;
	st.global.v2.f32 	[%rd43], {%f10, %f11};
$L__BB461_10:
	add.s64 	%rd44, %rd44, %rd13;
	setp.lt.s64 	%p15, %rd44, %rd27;
	@%p15 bra 	$L__BB461_4;
$L__BB461_11:
	ret;

}
	// .globl	_Z15SoftmaxWarpImplI22BroadcastScaleMaskLoadIffbLm4EiE11DirectStoreIffEfLi2ELi2ELi8ELi2ELb0EL9Algorithm0EEvT_T0_ll
.visible .entry _Z15SoftmaxWarpImplI22BroadcastScaleMaskLoadIffbLm4EiE11DirectStoreIffEfLi2ELi2ELi8ELi2ELb0EL9Algorithm0EEvT_T0_ll(
	.param .align 8 .b8 _Z15SoftmaxWarpImplI22BroadcastScaleMaskLoadIffbLm4EiE11DirectStoreIffEfLi2ELi2ELi8ELi2ELb0EL9Algorithm0EEvT_T0_ll_param_0[120],
	.param .align 8 .b8 _Z15SoftmaxWarpImplI22BroadcastScaleMaskLoadIffbLm4EiE11DirectStoreIffEfLi2ELi2ELi8ELi2ELb0EL9Algorithm0EEvT_T0_ll_param_1[16],
	.param .u64 _Z15SoftmaxWarpImplI22BroadcastScaleMaskLoadIffbLm4EiE11DirectStoreIffEfLi2ELi2ELi8ELi2ELb0EL9Algorithm0EEvT_T0_ll_param_2,
	.param .u64 _Z15SoftmaxWarpImplI22BroadcastScaleMaskLoadIffbLm4EiE11DirectStoreIffEfLi2ELi2ELi8ELi2ELb0EL9Algorithm0EEvT_T0_ll_param_3
)
{
	.reg .pred 	%p<28>;
	.reg .b16 	%rs<5>;
	.reg .b32 	%r<112>;
	.reg .b32 	%f<101>;
	.reg .b64 	%rd<52>;

	ld.param.u64 	%rd26, [_Z15SoftmaxWarpImplI22BroadcastScaleMaskLoadIffbLm4EiE11DirectStoreIffEfLi2ELi2ELi8ELi2ELb0EL9Algorithm0EEvT_T0_ll_param_1+8];
	ld.param.u64 	%rd25, [_Z15SoftmaxWarpImplI22BroadcastScaleMaskLoadIffbLm4EiE11DirectStoreIffEfLi2ELi2ELi8ELi2ELb0EL9Algorithm0EEvT_T0_ll_param_1];
	ld.param.v2.f32 	{%f9, %f10}, [_Z15SoftmaxWarpImplI22BroadcastScaleMaskLoadIffbLm4EiE11DirectStoreIffEfLi2ELi2ELi8ELi2ELb0EL9Algorithm0EEvT_T0_ll_param_0+112];
	ld.param.u64 	%rd24, [_Z15SoftmaxWarpImplI22BroadcastScaleMaskLoadIffbLm4EiE11DirectStoreIffEfLi2ELi2ELi8ELi2ELb0EL9Algorithm0EEvT_T0_ll_param_0+104];
	ld.param.v2.u32 	{%r15, %r16}, [_Z15SoftmaxWarpImplI22BroadcastScaleMaskLoadIffbLm4EiE11DirectStoreIffEfLi2ELi2ELi8ELi2ELb0EL9Algorithm0EEvT_T0_ll_param_0+88];
	ld.param.v2.u32 	{%r13, %r14}, [_Z15SoftmaxWarpImplI22BroadcastScaleMaskLoadIffbLm4EiE11DirectStoreIffEfLi2ELi2ELi8ELi2ELb0EL9Algorithm0EEvT_T0_ll_param_0+80];
	ld.param.v2.u32 	{%r11, %r12}, [_Z15SoftmaxWarpImplI22BroadcastScaleMaskLoadIffbLm4EiE11DirectStoreIffEfLi2ELi2ELi8ELi2ELb0EL9Algorithm0EEvT_T0_ll_param_0+64];
	ld.param.v2.u32 	{%r9, %r10}, [_Z15SoftmaxWarpImplI22BroadcastScaleMaskLoadIffbLm4EiE11DirectStoreIffEfLi2ELi2ELi8ELi2ELb0EL9Algorithm0EEvT_T0_ll_param_0+56];
	ld.param.u64 	%rd20, [_Z15SoftmaxWarpImplI22BroadcastScaleMaskLoadIffbLm4EiE11DirectStoreIffEfLi2ELi2ELi8ELi2ELb0EL9Algorithm0EEvT_T0_ll_param_0+40];
	ld.param.u64 	%rd19, [_Z15SoftmaxWarpImplI22BroadcastScaleMaskLoadIffbLm4EiE11DirectStoreIffEfLi2ELi2ELi8ELi2ELb0EL9Algorithm0EEvT_T0_ll_param_0+32];
	ld.param.u64 	%rd18, [_Z15SoftmaxWarpImplI22BroadcastScaleMaskLoadIffbLm4EiE11DirectStoreIffEfLi2ELi2ELi8ELi2ELb0EL9Algorithm0EEvT_T0_ll_param_0+24];
	ld.param.u64 	%rd17, [_Z15SoftmaxWarpImplI22BroadcastScaleMaskLoadIffbLm4EiE11DirectStoreIffEfLi2ELi2ELi8ELi2ELb0EL9Algorithm0EEvT_T0_ll_param_0+16];
	ld.param.u64 	%rd16, [_Z15SoftmaxWarpImplI22BroadcastScaleMaskLoadIffbLm4EiE11DirectStoreIffEfLi2ELi2ELi8ELi2ELb0EL9Algorithm0EEvT_T0_ll_param_0+8];
	ld.param.u64 	%rd15, [_Z15SoftmaxWarpImplI22BroadcastScaleMaskLoadIffbLm4EiE11DirectStoreIffEfLi2ELi2ELi8ELi2ELb0EL9Algorithm0EEvT_T0_ll_param_0];
	ld.param.u64 	%rd27, [_Z15SoftmaxWarpImplI22BroadcastScaleMaskLoadIffbLm4EiE11DirectStoreIffEfLi2ELi2ELi8ELi2ELb0EL9Algorithm0EEvT_T0_ll_param_2];
	ld.param.u64 	%rd28, [_Z15SoftmaxWarpImplI22BroadcastScaleMaskLoadIffbLm4EiE11DirectStoreIffEfLi2ELi2ELi8ELi2ELb0EL9Algorithm0EEvT_T0_ll_param_3];
	cvta.to.global.u64 	%rd1, %rd15;
	cvta.to.global.u64 	%rd2, %rd16;
	setp.lt.s64 	%p1, %rd28, 17;
	@%p1 bra 	$L__BB462_2;
	mov.u64 	%rd29, $str;
	cvta.global.u64 	%rd30, %rd29;
	mov.u64 	%rd31, $str$1;
	cvta.global.u64 	%rd32, %rd31;
	mov.u64 	%rd33, __unnamed_448;
	cvta.global.u64 	%rd34, %rd33;
	{ // callseq 447, 0
	.param .b64 param0;
	st.param.b64 	[param0], %rd30;
	.param .b64 param1;
	st.param.b64 	[param1], %rd32;
	.param .b32 param2;
	st.param.b32 	[param2], 219;
	.param .b64 param3;
	st.param.b64 	[param3], %rd34;
	.param .b64 param4;
	st.param.b64 	[param4], 1;
	call.uni 
	__assertfail, 
	(
	param0, 
	param1, 
	param2, 
	param3, 
	param4
	);
	} // callseq 447
$L__BB462_2:
	mov.u32 	%r17, %ctaid.x;
	mov.u32 	%r18, %ntid.y;
	mov.u32 	%r19, %tid.y;
	mad.lo.s32 	%r20, %r17, %r18, %r19;
	mov.u32 	%r21, %nctaid.x;
	mul.lo.s32 	%r22, %r18, %r21;
	shl.b32 	%r8, %r22, 1;
	shl.b32 	%r23, %r20, 1;
	cvt.s64.s32 	%rd51, %r23;
	setp.le.s64 	%p2, %rd27, %rd51;
	@%p2 bra 	$L__BB462_9;
	mov.u32 	%r24, %tid.x;
	shl.b32 	%r25, %r24, 1;
	cvt.u64.u32 	%rd8, %r25;
	cvt.s64.s32 	%rd9, %r8;
	cvt.u32.u64 	%r26, %rd8;
$L__BB462_4:
	setp.eq.s64 	%p3, %rd20, 1;
	setp.eq.s64 	%p4, %rd19, 1;
	setp.eq.s64 	%p5, %rd18, 1;
	setp.eq.s64 	%p6, %rd17, 1;
	mul.lo.s64 	%rd11, %rd24, %rd51;
	cvt.u32.u64 	%r27, %rd11;
	add.s32 	%r28, %r26, %r27;
	div.s32 	%r29, %r28, %r9;
	mul.lo.s32 	%r30, %r29, %r9;
	sub.s32 	%r31, %r28, %r30;
	div.s32 	%r32, %r31, %r10;
	mul.lo.s32 	%r33, %r32, %r10;
	sub.s32 	%r34, %r31, %r33;
	div.s32 	%r35, %r34, %r11;
	mul.lo.s32 	%r36, %r35, %r11;
	sub.s32 	%r37, %r34, %r36;
	selp.b32 	%r38, 0, %r29, %p6;
	selp.b32 	%r39, 0, %r32, %p5;
	selp.b32 	%r40, 0, %r35, %p4;
	selp.b32 	%r41, 0, %r37, %p3;
	mul.lo.s32 	%r42, %r13, %r38;
	mad.lo.s32 	%r43, %r14, %r39, %r42;
	mad.lo.s32 	%r44, %r15, %r40, %r43;
	mad.lo.s32 	%r45, %r16, %r41, %r44;
	shr.u32 	%r46, %r28, 31;
	add.s32 	%r47, %r28, %r46;
	shr.s32 	%r48, %r47, 1;
	mul.wide.s32 	%rd35, %r48, 8;
	add.s64 	%rd12, %rd1, %rd35;
	ld.global.f32 	%f11, [%rd12];
	shr.u32 	%r49, %r45, 31;
	add.s32 	%r50, %r45, %r49;
	shr.s32 	%r51, %r50, 1;
	mul.wide.s32 	%rd36, %r51, 2;
	add.s64 	%rd37, %rd2, %rd36;
	ld.global.v2.u8 	{%rs1, %rs2}, [%rd37];
	setp.eq.s16 	%p7, %rs1, 0;
	mul.f32 	%f12, %f11, %f10;
	selp.f32 	%f3, %f9, %f12, %p7;
	setp.eq.s16 	%p8, %rs2, 0;
	mov.f32 	%f99, %f9;
	@%p8 bra 	$L__BB462_6;
	ld.global.f32 	%f13, [%rd12+4];
	mul.f32 	%f99, %f13, %f10;
$L__BB462_6:
	cvt.u32.u64 	%r52, %rd8;
	cvt.u32.u64 	%r53, %rd24;
	add.s32 	%r55, %r27, %r53;
	add.s32 	%r56, %r52, %r55;
	div.s32 	%r57, %r56, %r9;
	mul.lo.s32 	%r58, %r57, %r9;
	sub.s32 	%r59, %r56, %r58;
	div.s32 	%r60, %r59, %r10;
	mul.lo.s32 	%r61, %r60, %r10;
	sub.s32 	%r62, %r59, %r61;
	div.s32 	%r63, %r62, %r11;
	mul.lo.s32 	%r64, %r63, %r11;
	sub.s32 	%r65, %r62, %r64;
	selp.b32 	%r66, 0, %r57, %p6;
	selp.b32 	%r67, 0, %r60, %p5;
	selp.b32 	%r68, 0, %r63, %p4;
	selp.b32 	%r69, 0, %r65, %p3;
	mul.lo.s32 	%r70, %r13, %r66;
	mad.lo.s32 	%r71, %r14, %r67, %r70;
	mad.lo.s32 	%r72, %r15, %r68, %r71;
	mad.lo.s32 	%r73, %r16, %r69, %r72;
	shr.u32 	%r74, %r56, 31;
	add.s32 	%r75, %r56, %r74;
	shr.s32 	%r76, %r75, 1;
	mul.wide.s32 	%rd38, %r76, 8;
	add.s64 	%rd13, %rd1, %rd38;
	ld.global.f32 	%f14, [%rd13];
	shr.u32 	%r77, %r73, 31;
	add.s32 	%r78, %r73, %r77;
	shr.s32 	%r79, %r78, 1;
	mul.wide.s32 	%rd39, %r79, 2;
	add.s64 	%rd40, %rd2, %rd39;
	ld.global.v2.u8 	{%rs3, %rs4}, [%rd40];
	setp.eq.s16 	%p13, %rs3, 0;
	mul.f32 	%f15, %f14, %f10;
	selp.f32 	%f6, %f9, %f15, %p13;
	setp.eq.s16 	%p14, %rs4, 0;
	mov.f32 	%f100, %f9;
	@%p14 bra 	$L__BB462_8;
	ld.global.f32 	%f16, [%rd13+4];
	mul.f32 	%f100, %f16, %f10;
$L__BB462_8:
	max.f32 	%f17, %f3, 0fFF800000;
	max.f32 	%f18, %f17, %f99;
	max.f32 	%f19, %f6, 0fFF800000;
	max.f32 	%f20, %f19, %f100;
	mov.b32 	%r80, %f18;
	shfl.sync.bfly.b32	%r81|%p15, %r80, 4, 31, -1;
	mov.b32 	%f21, %r81;
	max.f32 	%f22, %f18, %f21;
	mov.b32 	%r82, %f22;
	shfl.sync.bfly.b32	%r83|%p16, %r82, 2, 31, -1;
	mov.b32 	%f23, %r83;
	max.f32 	%f24, %f22, %f23;
	mov.b32 	%r84, %f24;
	shfl.sync.bfly.b32	%r85|%p17, %r84, 1, 31, -1;
	mov.b32 	%f25, %r85;
	max.f32 	%f26, %f24, %f25;
	mov.b32 	%r86, %f20;
	shfl.sync.bfly.b32	%r87|%p18, %r86, 4, 31, -1;
	mov.b32 	%f27, %r87;
	max.f32 	%f28, %f20, %f27;
	mov.b32 	%r88, %f28;
	shfl.sync.bfly.b32	%r89|%p19, %r88, 2, 31, -1;
	mov.b32 	%f29, %r89;
	max.f32 	%f30, %f28, %f29;
	mov.b32 	%r90, %f30;
	shfl.sync.bfly.b32	%r91|%p20, %r90, 1, 31, -1;
	mov.b32 	%f31, %r91;
	max.f32 	%f32, %f30, %f31;
	sub.f32 	%f33, %f3, %f26;
	fma.rn.f32 	%f34, %f33, 0f3BBB989D, 0f3F000000;
	cvt.sat.f32.f32 	%f35, %f34;
	mov.f32 	%f36, 0f4B400001;
	mov.f32 	%f37, 0f437C0000;
	fma.rm.f32 	%f38, %f35, %f37, %f36;
	add.f32 	%f39, %f38, 0fCB40007F;
	neg.f32 	%f40, %f39;
	fma.rn.f32 	%f41, %f33, 0f3FB8AA3B, %f40;
	fma.rn.f32 	%f42, %f33, 0f32A57060, %f41;
	mov.b32 	%r92, %f38;
	shl.b32 	%r93, %r92, 23;
	mov.b32 	%f43, %r93;
	ex2.approx.ftz.f32 	%f44, %f42;
	mul.f32 	%f45, %f44, %f43;
	add.f32 	%f46, %f45, 0f00000000;
	sub.f32 	%f47, %f99, %f26;
	fma.rn.f32 	%f48, %f47, 0f3BBB989D, 0f3F000000;
	cvt.sat.f32.f32 	%f49, %f48;
	fma.rm.f32 	%f50, %f49, %f37, %f36;
	add.f32 	%f51, %f50, 0fCB40007F;
	neg.f32 	%f52, %f51;
	fma.rn.f32 	%f53, %f47, 0f3FB8AA3B, %f52;
	fma.rn.f32 	%f54, %f47, 0f32A57060, %f53;
	mov.b32 	%r94, %f50;
	shl.b32 	%r95, %r94, 23;
	mov.b32 	%f55, %r95;
	ex2.approx.ftz.f32 	%f56, %f54;
	mul.f32 	%f57, %f56, %f55;
	add.f32 	%f58, %f46, %f57;
	sub.f32 	%f59, %f6, %f32;
	fma.rn.f32 	%f60, %f59, 0f3BBB989D, 0f3F000000;
	cvt.sat.f32.f32 	%f61, %f60;
	fma.rm.f32 	%f62, %f61, %f37, %f36;
	add.f32 	%f63, %f62, 0fCB40007F;
	neg.f32 	%f64, %f63;
	fma.rn.f32 	%f65, %f59, 0f3FB8AA3B, %f64;
	fma.rn.f32 	%f66, %f59, 0f32A57060, %f65;
	mov.b32 	%r96, %f62;
	shl.b32 	%r97, %r96, 23;
	mov.b32 	%f67, %r97;
	ex2.approx.ftz.f32 	%f68, %f66;
	mul.f32 	%f69, %f68, %f67;
	add.f32 	%f70, %f69, 0f00000000;
	sub.f32 	%f71, %f100, %f32;
	fma.rn.f32 	%f72, %f71, 0f3BBB989D, 0f3F000000;
	cvt.sat.f32.f32 	%f73, %f72;
	fma.rm.f32 	%f74, %f73, %f37, %f36;
	add.f32 	%f75, %f74, 0fCB40007F;
	neg.f32 	%f76, %f75;
	fma.rn.f32 	%f77, %f71, 0f3FB8AA3B, %f76;
	fma.rn.f32 	%f78, %f71, 0f32A57060, %f77;
	mov.b32 	%r98, %f74;
	shl.b32 	%r99, %r98, 23;
	mov.b32 	%f79, %r99;
	ex2.approx.ftz.f32 	%f80, %f78;
	mul.f32 	%f81, %f80, %f79;
	add.f32 	%f82, %f70, %f81;
	mov.b32 	%r100, %f58;
	shfl.sync.bfly.b32	%r101|%p21, %r100, 4, 31, -1;
	mov.b32 	%f83, %r101;
	add.f32 	%f84, %f58, %f83;
	mov.b32 	%r102, %f84;
	shfl.sync.bfly.b32	%r103|%p22, %r102, 2, 31, -1;
	mov.b32 	%f85, %r103;
	add.f32 	%f86, %f84, %f85;
	mov.b32 	%r104, %f86;
	shfl.sync.bfly.b32	%r105|%p23, %r104, 1, 31, -1;
	mov.b32 	%f87, %r105;
	add.f32 	%f88, %f86, %f87;
	mov.b32 	%r106, %f82;
	shfl.sync.bfly.b32	%r107|%p24, %r106, 4, 31, -1;
	mov.b32 	%f89, %r107;
	add.f32 	%f90, %f82, %f89;
	mov.b32 	%r108, %f90;
	shfl.sync.bfly.b32	%r109|%p25, %r108, 2, 31, -1;
	mov.b32 	%f91, %r109;
	add.f32 	%f92, %f90, %f91;
	mov.b32 	%r110, %f92;
	shfl.sync.bfly.b32	%r111|%p26, %r110, 1, 31, -1;
	mov.b32 	%f93, %r111;
	add.f32 	%f94, %f92, %f93;
	div.rn.f32 	%f95, %f45, %f88;
	div.rn.f32 	%f96, %f57, %f88;
	mad.lo.s64 	%rd41, %rd51, %rd26, %rd8;
	cvta.to.global.u64 	%rd42, %rd25;
	shl.b64 	%rd43, %rd41, 2;
	add.s64 	%rd44, %rd42, %rd43;
	st.global.v2.f32 	[%rd44], {%f95, %f96};
	div.rn.f32 	%f97, %f69, %f94;
	div.rn.f32 	%f98, %f81, %f94;
	add.s64 	%rd45, %rd41, %rd26;
	shr.u64 	%rd46, %rd45, 63;
	add.s64 	%rd47, %rd45, %rd46;
	shl.b64 	%rd48, %rd47, 2;
	and.b64  	%rd49, %rd48, -8;
	add.s64 	%rd50, %rd42, %rd49;
	st.global.v2.f32 	[%rd50], {%f97, %f98};
	add.s64 	%rd51, %rd51, %rd9;
	setp.lt.s64 	%p27, %rd51, %rd27;
	@%p27 bra 	$L__BB462_4;
$L__BB462_9:
	ret;

}
	// .globl	_Z15SoftmaxWarpImplI22BroadcastScaleMaskLoadIffbLm4EiE11DirectStoreIffEfLi2ELi2ELi8ELi2ELb1EL9Algorithm0EEvT_T0_ll
.visible .entry _Z15SoftmaxWarpImplI22BroadcastScaleMaskLoadIffbLm4EiE11DirectStoreIffEfLi2ELi2ELi8ELi2ELb1EL9Algorithm0EEvT_T0_ll(
	.param .align 8 .b8 _Z15SoftmaxWarpImplI22BroadcastScaleMaskLoadIffbLm4EiE11DirectStoreIffEfLi2ELi2ELi8ELi2ELb1EL9Algorithm0EEvT_T0_ll_param_0[120],
	.param .align 8 .b8 _Z15SoftmaxWarpImplI22BroadcastScaleMaskLoadIffbLm4EiE11DirectStoreIffEfLi2ELi2ELi8ELi2ELb1EL9Algorithm0EEvT_T0_ll_param_1[16],
	.param .u64 _Z15SoftmaxWarpImplI22BroadcastScaleMaskLoadIffbLm4EiE11DirectStoreIffEfLi2ELi2ELi8ELi2ELb1EL9Algorithm0EEvT_T0_ll_param_2,
	.param .u64 _Z15SoftmaxWarpImplI22BroadcastScaleMaskLoadIffbLm4EiE11DirectStoreIffEfLi2ELi2ELi8ELi2ELb1EL9Algorithm0EEvT_T0_ll_param_3
)
{
	.reg .pred 	%p<32>;
	.reg .b16 	%rs<5>;
	.reg .b32 	%r<114>;
	.reg .b32 	%f<115>;
	.reg .b64 	%rd<50>;

	ld.param.v2.f32 	{%f24, %f25}, [_Z15SoftmaxWarpImplI22BroadcastScaleMaskLoadIffbLm4EiE11DirectStoreIffEfLi2ELi2ELi8ELi2ELb1EL9Algorithm0EEvT_T0_ll_param_0+112];
	ld.param.u64 	%rd22, [_Z15SoftmaxWarpImplI22BroadcastScaleMaskLoadIffbLm4EiE11DirectStoreIffEfLi2ELi2ELi8ELi2ELb1EL9Algorithm0EEvT_T0_ll_param_0+104];
	ld.param.v2.u32 	{%r15, %r16}, [_Z15SoftmaxWarpImplI22BroadcastScaleMaskLoadIffbLm4EiE11DirectStoreIffEfLi2ELi2ELi8ELi2ELb1EL9Algorithm0EEvT_T0_ll_param_0+88];
	ld.param.v2.u32 	{%r13, %r14}, [_Z15SoftmaxWarpImplI22BroadcastScaleMaskLoadIffbLm4EiE11DirectStoreIffEfLi2ELi2ELi8ELi2ELb1EL9Algorithm0EEvT_T0_ll_param_0+80];
	ld.param.v2.u32 	{%r11, %r12}, [_Z15SoftmaxWarpImplI22BroadcastScaleMaskLoadIffbLm4EiE11DirectStoreIffEfLi2ELi2ELi8ELi2ELb1EL9Algorithm0EEvT_T0_ll_param_0+64];
	ld.param.v2.u32 	{%r9, %r10}, [_Z15SoftmaxWarpImplI22BroadcastScaleMaskLoadIffbLm4EiE11DirectStoreIffEfLi2ELi2ELi8ELi2ELb1EL9Algorithm0EEvT_T0_ll_param_0+56];
	ld.param.u64 	%rd18, [_Z15SoftmaxWarpImplI22BroadcastScaleMaskLoadIffbLm4EiE11DirectStoreIffEfLi2ELi2ELi8ELi2ELb1EL9Algorithm0EEvT_T0_ll_param_0+40];
	ld.param.u64 	%rd17, [_Z15SoftmaxWarpImplI22BroadcastScaleMaskLoadIffbLm4EiE11DirectStoreIffEfLi2ELi2ELi8ELi2ELb1EL9Algorithm0EEvT_T0_ll_param_0+32];
	ld.param.u64 	%rd16, [_Z15SoftmaxWarpImplI22BroadcastScaleMaskLoadIffbLm4EiE11DirectStoreIffEfLi2ELi2ELi8ELi2ELb1EL9Algorithm0EEvT_T0_ll_param_0+24];
	ld.param.u64 	%rd15, [_Z15SoftmaxWarpImplI22BroadcastScaleMaskLoadIffbLm4EiE11DirectStoreIffEfLi2ELi2ELi8ELi2ELb1EL9Algorithm0EEvT_T0_ll_param_0+16];
	ld.param.u64 	%rd5, [_Z15SoftmaxWarpImplI22BroadcastScaleMaskLoadIffbLm4EiE11DirectStoreIffEfLi2ELi2ELi8ELi2ELb1EL9Algorithm0EEvT_T0_ll_param_1+8];
	ld.param.u64 	%rd25, [_Z15SoftmaxWarpImplI22BroadcastScaleMaskLoadIffbLm4EiE11DirectStoreIffEfLi2ELi2ELi8ELi2ELb1EL9Algorithm0EEvT_T0_ll_param_1];
	ld.param.u64 	%rd14, [_Z15SoftmaxWarpImplI22BroadcastScaleMaskLoadIffbLm4EiE11DirectStoreIffEfLi2ELi2ELi8ELi2ELb1EL9Algorithm0EEvT_T0_ll_param_0+8];
	ld.param.u64 	%rd13, [_Z15SoftmaxWarpImplI22BroadcastScaleMaskLoadIffbLm4EiE11DirectStoreIffEfLi2ELi2ELi8ELi2ELb1EL9Algorithm0EEvT_T0_ll_param_0];
	ld.param.u64 	%rd23, [_Z15SoftmaxWarpImplI22BroadcastScaleMaskLoadIffbLm4EiE11DirectStoreIffEfLi2ELi2ELi8ELi2ELb1EL9Algorithm0EEvT_T0_ll_param_2];
	ld.param.u64 	%rd24, [_Z15SoftmaxWarpImplI22BroadcastScaleMaskLoadIffbLm4EiE11DirectStoreIffEfLi2ELi2ELi8ELi2ELb1EL9Algorithm0EEvT_T0_ll_param_3];
	cvta.to.global.u64 	%rd1, %rd13;
	cvta.to.global.u64 	%rd2, %rd14;
	cvta.to.global.u64 	%rd4, %rd25;
	setp.lt.s64 	%p1, %rd24, 17;
	@%p1 bra 	$L__BB463_2;
	mov.u64 	%rd26, $str;
	cvta.global.u64 	%rd27, %rd26;
	mov.u64 	%rd28, $str$1;
	cvta.global.u64 	%rd29, %rd28;
	mov.u64 	%rd30, __unnamed_449;
	cvta.global.u64 	%rd31, %rd30;
	{ // callseq 448, 0
	.param .b64 param0;
	st.param.b64 	[param0], %rd27;
	.param .b64 param1;
	st.param.b64 	[param1], %rd29;
	.param .b32 param2;
	st.param.b32 	[param2], 219;
	.param .b64 param3;
	st.param.b64 	[param3], %rd31;
	.param .b64 param4;
	st.param.b64 	[param4], 1;
	call.uni 
	__assertfail, 
	(
	param0, 
	param1, 
	param2, 
	param3, 
	param4
	);
	} // callseq 448
$L__BB463_2:
	mov.u32 	%r17, %ctaid.x;
	mov.u32 	%r18, %ntid.y;
	mov.u32 	%r19, %tid.y;
	mad.lo.s32 	%r20, %r17, %r18, %r19;
	mov.u32 	%r21, %nctaid.x;
	mul.lo.s32 	%r22, %r18, %r21;
	shl.b32 	%r8, %r22, 1;
	shl.b32 	%r23, %r20, 1;
	cvt.s64.s32 	%rd49, %r23;
	setp.le.s64 	%p2, %rd23, %rd49;
	@%p2 bra 	$L__BB463_17;
	mov.u32 	%r24, %tid.x;
	shl.b32 	%r25, %r24, 1;
	cvt.u64.u32 	%rd7, %r25;
	cvt.s64.s32 	%rd8, %r8;
	cvt.u32.u64 	%r26, %rd7;
	cvt.u32.u64 	%r28, %rd22;
$L__BB463_4:
	setp.le.s64 	%p3, %rd24, %rd7;
	mov.f32 	%f108, 0fFF800000;
	mov.f32 	%f109, %f108;
	mov.f32 	%f110, %f108;
	@%p3 bra 	$L__BB463_8;
	setp.eq.s64 	%p4, %rd18, 1;
	setp.eq.s64 	%p5, %rd17, 1;
	setp.eq.s64 	%p6, %rd16, 1;
	setp.eq.s64 	%p7, %rd15, 1;
	cvt.u32.u64 	%r27, %rd49;
	mad.lo.s32 	%r29, %r28, %r27, %r26;
	div.s32 	%r30, %r29, %r9;
	mul.lo.s32 	%r31, %r30, %r9;
	sub.s32 	%r32, %r29, %r31;
	div.s32 	%r33, %r32, %r10;
	mul.lo.s32 	%r34, %r33, %r10;
	sub.s32 	%r35, %r32, %r34;
	div.s32 	%r36, %r35, %r11;
	mul.lo.s32 	%r37, %r36, %r11;
	sub.s32 	%r38, %r35, %r37;
	selp.b32 	%r39, 0, %r30, %p7;
	selp.b32 	%r40, 0, %r33, %p6;
	selp.b32 	%r41, 0, %r36, %p5;
	selp.b32 	%r42, 0, %r38, %p4;
	mul.lo.s32 	%r43, %r13, %r39;
	mad.lo.s32 	%r44, %r14, %r40, %r43;
	mad.lo.s32 	%r45, %r15, %r41, %r44;
	mad.lo.s32 	%r46, %r16, %r42, %r45;
	shr.u32 	%r47, %r29, 31;
	add.s32 	%r48, %r29, %r47;
	shr.s32 	%r49, %r48, 1;
	mul.wide.s32 	%rd32, %r49, 8;
	add.s64 	%rd10, %rd1, %rd32;
	ld.global.f32 	%f27, [%rd10];
	shr.u32 	%r50, %r46, 31;
	add.s32 	%r51, %r46, %r50;
	shr.s32 	%r52, %r51, 1;
	mul.wide.s32 	%rd33, %r52, 2;
	add.s64 	%rd34, %rd2, %rd33;
	ld.global.v2.u8 	{%rs1, %rs2}, [%rd34];
	setp.eq.s16 	%p8, %rs1, 0;
	mul.f32 	%f28, %f27, %f25;
	selp.f32 	%f109, %f24, %f28, %p8;
	setp.eq.s16 	%p9, %rs2, 0;
	mov.f32 	%f108, %f24;
	@%p9 bra 	$L__BB463_7;
	ld.global.f32 	%f29, [%rd10+4];
	mul.f32 	%f108, %f29, %f25;
$L__BB463_7:
	max.f32 	%f30, %f109, 0fFF800000;
	max.f32 	%f110, %f30, %f108;
$L__BB463_8:
	mov.f32 	%f112, 0fFF800000;
	mov.f32 	%f113, %f112;
	mov.f32 	%f114, %f112;
	@%p3 bra 	$L__BB463_12;
	setp.eq.s64 	%p11, %rd18, 1;
	setp.eq.s64 	%p12, %rd17, 1;
	setp.eq.s64 	%p13, %rd16, 1;
	setp.eq.s64 	%p14, %rd15, 1;
	cvt.u32.u64 	%r53, %rd7;
	mov.b64 	%rd35, 1;
	cvt.u32.u64 	%r54, %rd35;
	cvt.u32.u64 	%r55, %rd49;
	add.s32 	%r56, %r55, %r54;
	mad.lo.s32 	%r58, %r28, %r56, %r53;
	div.s32 	%r59, %r58, %r9;
	mul.lo.s32 	%r60, %r59, %r9;
	sub.s32 	%r61, %r58, %r60;
	div.s32 	%r62, %r61, %r10;
	mul.lo.s32 	%r63, %r62, %r10;
	sub.s32 	%r64, %r61, %r63;
	div.s32 	%r65, %r64, %r11;
	mul.lo.s32 	%r66, %r65, %r11;
	sub.s32 	%r67, %r64, %r66;
	selp.b32 	%r68, 0, %r59, %p14;
	selp.b32 	%r69, 0, %r62, %p13;
	selp.b32 	%r70, 0, %r65, %p12;
	selp.b32 	%r71, 0, %r67, %p11;
	mul.lo.s32 	%r72, %r13, %r68;
	mad.lo.s32 	%r73, %r14, %r69, %r72;
	mad.lo.s32 	%r74, %r15, %r70, %r73;
	mad.lo.s32 	%r75, %r16, %r71, %r74;
	shr.u32 	%r76, %r58, 31;
	add.s32 	%r77, %r58, %r76;
	shr.s32 	%r78, %r77, 1;
	mul.wide.s32 	%rd36, %r78, 8;
	add.s64 	%rd11, %rd1, %rd36;
	ld.global.f32 	%f32, [%rd11];
	shr.u32 	%r79, %r75, 31;
	add.s32 	%r80, %r75, %r79;
	shr.s32 	%r81, %r80, 1;
	mul.wide.s32 	%rd37, %r81, 2;
	add.s64 	%rd38, %rd2, %rd37;
	ld.global.v2.u8 	{%rs3, %rs4}, [%rd38];
	setp.eq.s16 	%p15, %rs3, 0;
	mul.f32 	%f33, %f32, %f25;
	selp.f32 	%f113, %f24, %f33, %p15;
	setp.eq.s16 	%p16, %rs4, 0;
	mov.f32 	%f112, %f24;
	@%p16 bra 	$L__BB463_11;
	ld.global.f32 	%f34, [%rd11+4];
	mul.f32 	%f112, %f34, %f25;
$L__BB463_11:
	max.f32 	%f35, %f113, 0fFF800000;
	max.f32 	%f114, %f35, %f112;
$L__BB463_12:
	setp.le.s64 	%p17, %rd24, %rd7;
	mov.b32 	%r82, %f110;
	shfl.sync.bfly.b32	%r83|%p18, %r82, 4, 31, -1;
	mov.b32 	%f36, %r83;
	max.f32 	%f37, %f110, %f36;
	mov.b32 	%r84, %f37;
	shfl.sync.bfly.b32	%r85|%p19, %r84, 2, 31, -1;
	mov.b32 	%f38, %r85;
	max.f32 	%f39, %f37, %f38;
	mov.b32 	%r86, %f39;
	shfl.sync.bfly.b32	%r87|%p20, %r86, 1, 31, -1;
	mov.b32 	%f40, %r87;
	max.f32 	%f41, %f39, %f40;
	mov.b32 	%r88, %f114;
	shfl.sync.bfly.b32	%r89|%p21, %r88, 4, 31, -1;
	mov.b32 	%f42, %r89;
	max.f32 	%f43, %f114, %f42;
	mov.b32 	%r90, %f43;
	shfl.sync.bfly.b32	%r91|%p22, %r90, 2, 31, -1;
	mov.b32 	%f44, %r91;
	max.f32 	%f45, %f43, %f44;
	mov.b32 	%r92, %f45;
	shfl.sync.bfly.b32	%r93|%p23, %r92, 1, 31, -1;
	mov.b32 	%f46, %r93;
	max.f32 	%f47, %f45, %f46;
	sub.f32 	%f48, %f109, %f41;
	fma.rn.f32 	%f49, %f48, 0f3BBB989D, 0f3F000000;
	cvt.sat.f32.f32 	%f50, %f49;
	mov.f32 	%f51, 0f4B400001;
	mov.f32 	%f52, 0f437C0000;
	fma.rm.f32 	%f53, %f50, %f52, %f51;
	add.f32 	%f54, %f53, 0fCB40007F;
	neg.f32 	%f55, %f54;
	fma.rn.f32 	%f56, %f48, 0f3FB8AA3B, %f55;
	fma.rn.f32 	%f57, %f48, 0f32A57060, %f56;
	mov.b32 	%r94, %f53;
	shl.b32 	%r95, %r94, 23;
	mov.b32 	%f58, %r95;
	ex2.approx.ftz.f32 	%f59, %f57;
	mul.f32 	%f60, %f59, %f58;
	add.f32 	%f61, %f60, 0f00000000;
	sub.f32 	%f62, %f108, %f41;
	fma.rn.f32 	%f63, %f62, 0f3BBB989D, 0f3F000000;
	cvt.sat.f32.f32 	%f64, %f63;
	fma.rm.f32 	%f65, %f64, %f52, %f51;
	add.f32 	%f66, %f65, 0fCB40007F;
	neg.f32 	%f67, %f66;
	fma.rn.f32 	%f68, %f62, 0f3FB8AA3B, %f67;
	fma.rn.f32 	%f69, %f62, 0f32A57060, %f68;
	mov.b32 	%r96, %f65;
	shl.b32 	%r97, %r96, 23;
	mov.b32 	%f70, %r97;
	ex2.approx.ftz.f32 	%f71, %f69;
	mul.f32 	%f72, %f71, %f70;
	add.f32 	%f73, %f61, %f72;
	sub.f32 	%f74, %f113, %f47;
	fma.rn.f32 	%f75, %f74, 0f3BBB989D, 0f3F000000;
	cvt.sat.f32.f32 	%f76, %f75;
	fma.rm.f32 	%f77, %f76, %f52, %f51;
	add.f32 	%f78, %f77, 0fCB40007F;
	neg.f32 	%f79, %f78;
	fma.rn.f32 	%f80, %f74, 0f3FB8AA3B, %f79;
	fma.rn.f32 	%f81, %f74, 0f32A57060, %f80;
	mov.b32 	%r98, %f77;
	shl.b32 	%r99, %r98, 23;
	mov.b32 	%f82, %r99;
	ex2.approx.ftz.f32 	%f83, %f81;
	mul.f32 	%f17, %f83, %f82;
	add.f32 	%f84, %f17, 0f00000000;
	sub.f32 	%f85, %f112, %f47;
	fma.rn.f32 	%f86, %f85, 0f3BBB989D, 0f3F000000;
	cvt.sat.f32.f32 	%f87, %f86;
	fma.rm.f32 	%f88, %f87, %f52, %f51;
	add.f32 	%f89, %f88, 0fCB40007F;
	neg.f32 	%f90, %f89;
	fma.rn.f32 	%f91, %f85, 0f3FB8AA3B, %f90;
	fma.rn.f32 	%f92, %f85, 0f32A57060, %f91;
	mov.b32 	%r100, %f88;
	shl.b32 	%r101, %r100, 23;
	mov.b32 	%f93, %r101;
	ex2.approx.ftz.f32 	%f94, %f92;
	mul.f32 	%f18, %f94, %f93;
	add.f32 	%f95, %f84, %f18;
	mov.b32 	%r102, %f73;
	shfl.sync.bfly.b32	%r103|%p24, %r102, 4, 31, -1;
	mov.b32 	%f96, %r103;
	add.f32 	%f97, %f73, %f96;
	mov.b32 	%r104, %f97;
	shfl.sync.bfly.b32	%r105|%p25, %r104, 2, 31, -1;
	mov.b32 	%f98, %r105;
	add.f32 	%f99, %f97, %f98;
	mov.b32 	%r106, %f99;
	shfl.sync.bfly.b32	%r107|%p26, %r106, 1, 31, -1;
	mov.b32 	%f100, %r107;
	add.f32 	%f101, %f99, %f100;
	mov.b32 	%r108, %f95;
	shfl.sync.bfly.b32	%r109|%p27, %r108, 4, 31, -1;
	mov.b32 	%f102, %r109;
	add.f32 	%f103, %f95, %f102;
	mov.b32 	%r110, %f103;
	shfl.sync.bfly.b32	%r111|%p28, %r110, 2, 31, -1;
	mov.b32 	%f104, %r111;
	add.f32 	%f105, %f103, %f104;
	mov.b32 	%r112, %f105;
	shfl.sync.bfly.b32	%r113|%p29, %r112, 1, 31, -1;
	mov.b32 	%f106, %r113;
	add.f32 	%f19, %f105, %f106;
	div.rn.f32 	%f20, %f60, %f101;
	div.rn.f32 	%f21, %f72, %f101;
	@%p17 bra 	$L__BB463_14;
	mad.lo.s64 	%rd39, %rd49, %rd5, %rd7;
	shl.b64 	%rd40, %rd39, 2;
	add.s64 	%rd41, %rd4, %rd40;
	st.global.v2.f32 	[%rd41], {%f20, %f21};
$L__BB463_14:
	div.rn.f32 	%f22, %f17, %f19;
	div.rn.f32 	%f23, %f18, %f19;
	@%p17 bra 	$L__BB463_16;
	mad.lo.s64 	%rd42, %rd5, %rd49, %rd5;
	add.s64 	%rd43, %rd42, %rd7;
	shr.u64 	%rd44, %rd43, 63;
	add.s64 	%rd45, %rd43, %rd44;
	shl.b64 	%rd46, %rd45, 2;
	and.b64  	%rd47, %rd46, -8;
	add.s64 	%rd48, %rd4, %rd47;
	st.global.v2.f32 	[%rd48], {%f22, %f23};
$L__BB463_16:
	add.s64 	%rd49, %rd49, %rd8;
	setp.lt.s64 	%p31, %rd49, %rd23;
	@%p31 bra 	$L__BB463_4;
$L__BB463_17:
	ret;

}
	// .globl	_Z15SoftmaxWarpImplI22BroadcastScaleMaskLoadIffbLm4EiE11DirectStoreIffEfLi2ELi2ELi8ELi1ELb0EL9Algorithm0EEvT_T0_ll
.visible .entry _Z15SoftmaxWarpImplI22BroadcastScaleMaskLoadIffbLm4EiE11DirectStoreIffEfLi2ELi2ELi8ELi1ELb0EL9Algorithm0EEvT_T0_ll(
	.param .align 8 .b8 _Z15SoftmaxWarpImplI22BroadcastScaleMaskLoadIffbLm4EiE11DirectStoreIffEfLi2ELi2ELi8ELi1ELb0EL9Algorithm0EEvT_T0_ll_param_0[120],
	.param .align 8 .b8 _Z15SoftmaxWarpImplI22BroadcastScaleMaskLoadIffbLm4EiE11DirectStoreIffEfLi2ELi2ELi8ELi1ELb0EL9Algorithm0EEvT_T0_ll_param_1[16],
	.param .u64 _Z15SoftmaxWarpImplI22BroadcastScaleMaskLoadIffbLm4EiE11DirectStoreIffEfLi2ELi2ELi8ELi1ELb0EL9Algorithm0EEvT_T0_ll_param_2,
	.param .u64 _Z15SoftmaxWarpImplI22BroadcastScaleMaskLoadIffbLm4EiE11DirectStoreIffEfLi2ELi2ELi8ELi1ELb0EL9Algorithm0EEvT_T0_ll_param_3
)
{
	.reg .pred 	%p<16>;
	.reg .b16 	%rs<3>;
	.reg .b32 	%r<67>;
	.reg .b32 	%f<54>;
	.reg .b64 	%rd<46>;

	ld.param.v2.f32 	{%f6, %f7}, [_Z15SoftmaxWarpImplI22BroadcastScaleMaskLoadIffbLm4EiE11DirectStoreIffEfLi2ELi2ELi8ELi1ELb0EL9Algorithm0EEvT_T0_ll_param_0+112];
	ld.param.u64 	%rd27, [_Z15SoftmaxWarpImplI22BroadcastScaleMaskLoadIffbLm4EiE11DirectStoreIffEfLi2ELi2ELi8ELi1ELb0EL9Algorithm0EEvT_T0_ll_param_0+104];
	ld.param.v2.u32 	{%r15, %r16}, [_Z15SoftmaxWarpImplI22BroadcastScaleMaskLoadIffbLm4EiE11DirectStoreIffEfLi2ELi2ELi8ELi1ELb0EL9Algorithm0EEvT_T0_ll_param_0+88];
	ld.param.v2.u32 	{%r13, %r14}, [_Z15SoftmaxWarpImplI22BroadcastScaleMaskLoadIffbLm4EiE11DirectStoreIffEfLi2ELi2ELi8ELi1ELb0EL9Algorithm0EEvT_T0_ll_param_0+80];
	ld.param.v2.u32 	{%r11, %r12}, [_Z15SoftmaxWarpImplI22BroadcastScaleMaskLoadIffbLm4EiE11DirectStoreIffEfLi2ELi2ELi8ELi1ELb0EL9Algorithm0EEvT_T0_ll_param_0+64];
	ld.param.v2.u32 	{%r9, %r10}, [_Z15SoftmaxWarpImplI22BroadcastScaleMaskLoadIffbLm4EiE11DirectStoreIffEfLi2ELi2ELi8ELi1ELb0EL9Algorithm0EEvT_T0_ll_param_0+56];
	ld.param.u64 	%rd23, [_Z15SoftmaxWarpImplI22BroadcastScaleMaskLoadIffbLm4EiE11DirectStoreIffEfLi2ELi2ELi8ELi1ELb0EL9Algorithm0EEvT_T0_ll_param_0+40];
	ld.param.u64 	%rd22, [_Z15SoftmaxWarpImplI22BroadcastScaleMaskLoadIffbLm4EiE11DirectStoreIffEfLi2ELi2ELi8ELi1ELb0EL9Algorithm0EEvT_T0_ll_param_0+32];
	ld.param.u64 	%rd21, [_Z15SoftmaxWarpImplI22BroadcastScaleMaskLoadIffbLm4EiE11DirectStoreIffEfLi2ELi2ELi8ELi1ELb0EL9Algorithm0EEvT_T0_ll_param_0+24];
	ld.param.u64 	%rd20, [_Z15SoftmaxWarpImplI22BroadcastScaleMaskLoadIffbLm4EiE11DirectStoreIffEfLi2ELi2ELi8ELi1ELb0EL9Algorithm0EEvT_T0_ll_param_0+16];
	ld.param.u64 	%rd19, [_Z15SoftmaxWarpImplI22BroadcastScaleMaskLoadIffbLm4EiE11DirectStoreIffEfLi2ELi2ELi8ELi1ELb0EL9Algorithm0EEvT_T0_ll_param_0+8];
	ld.param.u64 	%rd18, [_Z15SoftmaxWarpImplI22BroadcastScaleMaskLoadIffbLm4EiE11DirectStoreIffEfLi2ELi2ELi8ELi1ELb0EL9Algorithm0EEvT_T0_ll_param_0];
	ld.param.u64 	%rd7, [_Z15SoftmaxWarpImplI22BroadcastScaleMaskLoadIffbLm4EiE11DirectStoreIffEfLi2ELi2ELi8ELi1ELb0EL9Algorithm0EEvT_T0_ll_param_1];
	ld.param.u64 	%rd8, [_Z15SoftmaxWarpImplI22BroadcastScaleMaskLoadIffbLm4EiE11DirectStoreIffEfLi2ELi2ELi8ELi1ELb0EL9Algorithm0EEvT_T0_ll_param_1+8];
	ld.param.u64 	%rd28, [_Z15SoftmaxWarpImplI22BroadcastScaleMaskLoadIffbLm4EiE11DirectStoreIffEfLi2ELi2ELi8ELi1ELb0EL9Algorithm0EEvT_T0_ll_param_2];
	ld.param.u64 	%rd29, [_Z15SoftmaxWarpImplI22BroadcastScaleMaskLoadIffbLm4EiE11DirectStoreIffEfLi2ELi2ELi8ELi1ELb0EL9Algorithm0EEvT_T0_ll_param_3];
	setp.lt.s64 	%p1, %rd29, 17;
	@%p1 bra 	$L__BB464_2;
	mov.u64 	%rd30, $str;
	cvta.global.u64 	%rd31, %rd30;
	mov.u64 	%rd32, $str$1;
	cvta.global.u64 	%rd33, %rd32;
	mov.u64 	%rd34, __unnamed_450;
	cvta.global.u64 	%rd35, %rd34;
	{ // callseq 449, 0
	.param .b64 param0;
	st.param.b64 	[param0], %rd31;
	.param .b64 param1;
	st.param.b64 	[param1], %rd33;
	.param .b32 param2;
	st.param.b32 	[param2], 219;
	.param .b64 param3;
	st.param.b64 	[param3], %rd35;
	.param .b64 param4;
	st.param.b64 	[param4], 1;
	call.uni 
	__assertfail, 
	(
	param0, 
	param1, 
	param2, 
	param3, 
	param4
	);
	} // callseq 449
$L__BB464_2:
	mov.u32 	%r17, %ctaid.x;
	mov.u32 	%r18, %ntid.y;
	mov.u32 	%r19, %tid.y;
	mad.lo.s32 	%r20, %r17, %r18, %r19;
	mov.u32 	%r21, %nctaid.x;
	mul.lo.s32 	%r8, %r21, %r18;
	cvt.s64.s32 	%rd45, %r20;
	setp.le.s64 	%p2, %rd28, %rd45;
	@%p2 bra 	$L__BB464_7;
	mov.u32 	%r22, %tid.x;
	shl.b32 	%r23, %r22, 1;
	cvt.u64.u32 	%rd10, %r23;
	cvta.to.global.u64 	%rd11, %rd7;
	cvta.to.global.u64 	%rd12, %rd19;
	cvta.to.global.u64 	%rd13, %rd18;
	cvt.s64.s32 	%rd14, %r8;
	cvt.u32.u64 	%r24, %rd10;
	cvt.u32.u64 	%r26, %rd27;
$L__BB464_4:
	setp.eq.s64 	%p3, %rd23, 1;
	setp.eq.s64 	%p4, %rd22, 1;
	setp.eq.s64 	%p5, %rd21, 1;
	setp.eq.s64 	%p6, %rd20, 1;
	cvt.u32.u64 	%r25, %rd45;
	mad.lo.s32 	%r27, %r26, %r25, %r24;
	div.s32 	%r28, %r27, %r9;
	mul.lo.s32 	%r29, %r28, %r9;
	sub.s32 	%r30, %r27, %r29;
	div.s32 	%r31, %r30, %r10;
	mul.lo.s32 	%r32, %r31, %r10;
	sub.s32 	%r33, %r30, %r32;
	div.s32 	%r34, %r33, %r11;
	mul.lo.s32 	%r35, %r34, %r11;
	sub.s32 	%r36, %r33, %r35;
	selp.b32 	%r37, 0, %r28, %p6;
	selp.b32 	%r38, 0, %r31, %p5;
	selp.b32 	%r39, 0, %r34, %p4;
	selp.b32 	%r40, 0, %r36, %p3;
	mul.lo.s32 	%r41, %r13, %r37;
	mad.lo.s32 	%r42, %r14, %r38, %r41;
	mad.lo.s32 	%r43, %r15, %r39, %r42;
	mad.lo.s32 	%r44, %r16, %r40, %r43;
	shr.u32 	%r45, %r27, 31;
	add.s32 	%r46, %r27, %r45;
	shr.s32 	%r47, %r46, 1;
	mul.wide.s32 	%rd36, %r47, 8;
	add.s64 	%rd16, %rd13, %rd36;
	ld.global.f32 	%f8, [%rd16];
	shr.u32 	%r48, %r44, 31;
	add.s32 	%r49, %r44, %r48;
	shr.s32 	%r50, %r49, 1;
	mul.wide.s32 	%rd37, %r50, 2;
	add.s64 	%rd38, %rd12, %rd37;
	ld.global.v2.u8 	{%rs1, %rs2}, [%rd38];
	setp.eq.s16 	%p7, %rs1, 0;
	mul.f32 	%f9, %f8, %f7;
	selp.f32 	%f3, %f6, %f9, %p7;
	setp.eq.s16 	%p8, %rs2, 0;
	mov.f32 	%f53, %f6;
	@%p8 bra 	$L__BB464_6;
	ld.global.f32 	%f10, [%rd16+4];
	mul.f32 	%f53, %f10, %f7;
$L__BB464_6:
	max.f32 	%f11, %f3, 0fFF800000;
	max.f32 	%f12, %f11, %f53;
	mov.b32 	%r51, %f12;
	shfl.sync.bfly.b32	%r52|%p9, %r51, 4, 31, -1;
	mov.b32 	%f13, %r52;
	max.f32 	%f14, %f12, %f13;
	mov.b32 	%r53, %f14;
	shfl.sync.bfly.b32	%r54|%p10, %r53, 2, 31, -1;
	mov.b32 	%f15, %r54;
	max.f32 	%f16, %f14, %f15;
	mov.b32 	%r55, %f16;
	shfl.sync.bfly.b32	%r56|%p11, %r55, 1, 31, -1;
	mov.b32 	%f17, %r56;
	max.f32 	%f18, %f16, %f17;
	sub.f32 	%f19, %f3, %f18;
	fma.rn.f32 	%f20, %f19, 0f3BBB989D, 0f3F000000;
	cvt.sat.f32.f32 	%f21, %f20;
	mov.f32 	%f22, 0f4B400001;
	mov.f32 	%f23, 0f437C0000;
	fma.rm.f32 	%f24, %f21, %f23, %f22;
	add.f32 	%f25, %f24, 0fCB40007F;
	neg.f32 	%f26, %f25;
	fma.rn.f32 	%f27, %f19, 0f3FB8AA3B, %f26;
	fma.rn.f32 	%f28, %f19, 0f32A57060, %f27;
	mov.b32 	%r57, %f24;
	shl.b32 	%r58, %r57, 23;
	mov.b32 	%f29, %r58;
	ex2.approx.ftz.f32 	%f30, %f28;
	mul.f32 	%f31, %f30, %f29;
	add.f32 	%f32, %f31, 0f00000000;
	sub.f32 	%f33, %f53, %f18;
	fma.rn.f32 	%f34, %f33, 0f3BBB989D, 0f3F000000;
	cvt.sat.f32.f32 	%f35, %f34;
	fma.rm.f32 	%f36, %f35, %f23, %f22;
	add.f32 	%f37, %f36, 0fCB40007F;
	neg.f32 	%f38, %f37;
	fma.rn.f32 	%f39, %f33, 0f3FB8AA3B, %f38;
	fma.rn.f32 	%f40, %f33, 0f32A57060, %f39;
	mov.b32 	%r59, %f36;
	shl.b32 	%r60, %r59, 23;
	mov.b32 	%f41, %r60;
	ex2.approx.ftz.f32 	%f42, %f40;
	mul.f32 	%f43, %f42, %f41;
	add.f32 	%f44, %f32, %f43;
	mov.b32 	%r61, %f44;
	shfl.sync.bfly.b32	%r62|%p12, %r61, 4, 31, -1;
	mov.b32 	%f45, %r62;
	add.f32 	%f46, %f44, %f45;
	mov.b32 	%r63, %f46;
	shfl.sync.bfly.b32	%r64|%p13, %r63, 2, 31, -1;
	mov.b32 	%f47, %r64;
	add.f32 	%f48, %f46, %f47;
	mov.b32 	%r65, %f48;
	shfl.sync.bfly.b32	%r66|%p14, %r65, 1, 31, -1;
	mov.b32 	%f49, %r66;
	add.f32 	%f50, %f48, %f49;
	div.rn.f32 	%f51, %f31, %f50;
	div.rn.f32 	%f52, %f43, %f50;
	mad.lo.s64 	%rd39, %rd45, %rd8, %rd10;
	shr.u64 	%rd40, %rd39, 63;
	add.s64 	%rd41, %rd39, %rd40;
	shl.b64 	%rd42, %rd41, 2;
	and.b64  	%rd43, %rd42, -8;
	add.s64 	%rd44, %rd11, %rd43;
	st.global.v2.f32 	[%rd44], {%f51, %f52};
	add.s64 	%rd45, %rd45, %rd14;
	setp.lt.s64 	%p15, %rd45, %rd28;
	@%p15 bra 	$L__BB464_4;
$L__BB464_7:
	ret;

}
	// .globl	_Z15SoftmaxWarpImplI22BroadcastScaleMaskLoadIffbLm4EiE11DirectStoreIffEfLi2ELi2ELi8ELi1ELb1EL9Algorithm0EEvT_T0_ll
.visible .entry _Z15SoftmaxWarpImplI22BroadcastScaleMaskLoadIffbLm4EiE11DirectStoreIffEfLi2ELi2ELi8ELi1ELb1EL9Algorithm0EEvT_T0_ll(
	.param .align 8 .b8 _Z15SoftmaxWarpImplI22BroadcastScaleMaskLoadIffbLm4EiE11DirectStoreIffEfLi2ELi2ELi8ELi1ELb1EL9Algorithm0EEvT_T0_ll_param_0[120],
	.param .align 8 .b8 _Z15SoftmaxWarpImplI22BroadcastScaleMaskLoadIffbLm4EiE11DirectStoreIffEfLi2ELi2ELi8ELi1ELb1EL9Algorithm0EEvT_T0_ll_param_1[16],
	.param .u64 _Z15SoftmaxWarpImplI22BroadcastScaleMaskLoadIffbLm4EiE11DirectStoreIffEfLi2ELi2ELi8ELi1ELb1EL9Algorithm0EEvT_T0_ll_param_2,
	.param .u64 _Z15SoftmaxWarpImplI22BroadcastScaleMaskLoadIffbLm4EiE11DirectStoreIffEfLi2ELi2ELi8ELi1ELb1EL9Algorithm0EEvT_T0_ll_param_3
)
{
	.reg .pred 	%p<18>;
	.reg .b16 	%rs<3>;
	.reg .b32 	%r<67>;
	.reg .b32 	%f<61>;
	.reg .b64 	%rd<45>;

	ld.param.v2.f32 	{%f12, %f13}, [_Z15SoftmaxWarpImplI22BroadcastScaleMaskLoadIffbLm4EiE11DirectStoreIffEfLi2ELi2ELi8ELi1ELb1EL9Algorithm0EEvT_T0_ll_param_0+112];
	ld.param.u64 	%rd26, [_Z15SoftmaxWarpImplI22BroadcastScaleMaskLoadIffbLm4EiE11DirectStoreIffEfLi2ELi2ELi8ELi1ELb1EL9Algorithm0EEvT_T0_ll_param_0+104];
	ld.param.v2.u32 	{%r15, %r16}, [_Z15SoftmaxWarpImplI22BroadcastScaleMaskLoadIffbLm4EiE11DirectStoreIffEfLi2ELi2ELi8ELi1ELb1EL9Algorithm0EEvT_T0_ll_param_0+88];
	ld.param.v2.u32 	{%r13, %r14}, [_Z15SoftmaxWarpImplI22BroadcastScaleMaskLoadIffbLm4EiE11DirectStoreIffEfLi2ELi2ELi8ELi1ELb1EL9Algorithm0EEvT_T0_ll_param_0+80];
	ld.param.v2.u32 	{%r11, %r12}, [_Z15SoftmaxWarpImplI22BroadcastScaleMaskLoadIffbLm4EiE11DirectStoreIffEfLi2ELi2ELi8ELi1ELb1EL9Algorithm0EEvT_T0_ll_param_0+64];
	ld.param.v2.u32 	{%r9, %r10}, [_Z15SoftmaxWarpImplI22BroadcastScaleMaskLoadIffbLm4EiE11DirectStoreIffEfLi2ELi2ELi8ELi1ELb1EL9Algorithm0EEvT_T0_ll_param_0+56];
	ld.param.u64 	%rd22, [_Z15SoftmaxWarpImplI22BroadcastScaleMaskLoadIffbLm4EiE11DirectStoreIffEfLi2ELi2ELi8ELi1ELb1EL9Algorithm0EEvT_T0_ll_param_0+40];
	ld.param.u64 	%rd21, [_Z15SoftmaxWarpImplI22BroadcastScaleMaskLoadIffbLm4EiE11DirectStoreIffEfLi2ELi2ELi8ELi1ELb1EL9Algorithm0EEvT_T0_ll_param_0+32];
	ld.param.u64 	%rd20, [_Z15SoftmaxWarpImplI22BroadcastScaleMaskLoadIffbLm4EiE11DirectStoreIffEfLi2ELi2ELi8ELi1ELb1EL9Algorithm0EEvT_T0_ll_param_0+24];
	ld.param.u64 	%rd19, [_Z15SoftmaxWarpImplI22BroadcastScaleMaskLoadIffbLm4EiE11DirectStoreIffEfLi2ELi2ELi8ELi1ELb1EL9Algorithm0EEvT_T0_ll_param_0+16];
	ld.param.u64 	%rd18, [_Z15SoftmaxWarpImplI22BroadcastScaleMaskLoadIffbLm4EiE11DirectStoreIffEfLi2ELi2ELi8ELi1ELb1EL9Algorithm0EEvT_T0_ll_param_0+8];
	ld.param.u64 	%rd17, [_Z15SoftmaxWarpImplI22BroadcastScaleMaskLoadIffbLm4EiE11DirectStoreIffEfLi2ELi2ELi8ELi1ELb1EL9Algorithm0EEvT_T0_ll_param_0];
	ld.param.u64 	%rd6, [_Z15SoftmaxWarpImplI22BroadcastScaleMaskLoadIffbLm4EiE11DirectStoreIffEfLi2ELi2ELi8ELi1ELb1EL9Algorithm0EEvT_T0_ll_param_1];
	ld.param.u64 	%rd7, [_Z15SoftmaxWarpImplI22BroadcastScaleMaskLoadIffbLm4EiE11DirectStoreIffEfLi2ELi2ELi8ELi1ELb1EL9Algorithm0EEvT_T0_ll_param_1+8];
	ld.param.u64 	%rd27, [_Z15SoftmaxWarpImplI22BroadcastScaleMaskLoadIffbLm4EiE11DirectStoreIffEfLi2ELi2ELi8ELi1ELb1EL9Algorithm0EEvT_T0_ll_param_2];
	ld.param.u64 	%rd28, [_Z15SoftmaxWarpImplI22BroadcastScaleMaskLoadIffbLm4EiE11DirectStoreIffEfLi2ELi2ELi8ELi1ELb1EL9Algorithm0EEvT_T0_ll_param_3];
	setp.lt.s64 	%p1, %rd28, 17;
	@%p1 bra 	$L__BB465_2;
	mov.u64 	%rd29, $str;
	cvta.global.u64 	%rd30, %rd29;
	mov.u64 	%rd31, $str$1;
	cvta.global.u64 	%rd32, %rd31;
	mov.u64 	%rd33, __unnamed_451;
	cvta.global.u64 	%rd34, %rd33;
	{ // callseq 450, 0
	.param .b64 param0;
	st.param.b64 	[param0], %rd30;
	.param .b64 param1;
	st.param.b64 	[param1], %rd32;
	.param .b32 param2;
	st.param.b32 	[param2], 219;
	.param .b64 param3;
	st.param.b64 	[param3], %rd34;
	.param .b64 param4;
	st.param.b64 	[param4], 1;
	call.uni 
	__assertfail, 
	(
	param0, 
	param1, 
	param2, 
	param3, 
	param4
	);
	} // callseq 450
$L__BB465_2:
	mov.u32 	%r17, %ctaid.x;
	mov.u32 	%r18, %ntid.y;
	mov.u32 	%r19, %tid.y;
	mad.lo.s32 	%r20, %r17, %r18, %r19;
	mov.u32 	%r21, %nctaid.x;
	mul.lo.s32 	%r8, %r21, %r18;
	cvt.s64.s32 	%rd44, %r20;
	setp.le.s64 	%p2, %rd27, %rd44;
	@%p2 bra 	$L__BB465_11;
	mov.u32 	%r22, %tid.x;
	shl.b32 	%r23, %r22, 1;
	cvt.u64.u32 	%rd9, %r23;
	cvta.to.global.u64 	%rd10, %rd6;
	cvta.to.global.u64 	%rd11, %rd18;
	cvta.to.global.u64 	%rd12, %rd17;
	cvt.s64.s32 	%rd13, %r8;
	cvt.u32.u64 	%r24, %rd9;
	cvt.u32.u64 	%r26, %rd26;
$L__BB465_4:
	setp.le.s64 	%p3, %rd28, %rd9;
	mov.f32 	%f58, 0fFF800000;
	mov.f32 	%f59, %f58;
	mov.f32 	%f60, %f58;
	@%p3 bra 	$L__BB465_8;
	setp.eq.s64 	%p4, %rd22, 1;
	setp.eq.s64 	%p5, %rd21, 1;
	setp.eq.s64 	%p6, %rd20, 1;
	setp.eq.s64 	%p7, %rd19, 1;
	cvt.u32.u64 	%r25, %rd44;
	mad.lo.s32 	%r27, %r26, %r25, %r24;
	div.s32 	%r28, %r27, %r9;
	mul.lo.s32 	%r29, %r28, %r9;
	sub.s32 	%r30, %r27, %r29;
	div.s32 	%r31, %r30, %r10;
	mul.lo.s32 	%r32, %r31, %r10;
	sub.s32 	%r33, %r30, %r32;
	div.s32 	%r34, %r33, %r11;
	mul.lo.s32 	%r35, %r34, %r11;
	sub.s32 	%r36, %r33, %r35;
	selp.b32 	%r37, 0, %r28, %p7;
	selp.b32 	%r38, 0, %r31, %p6;
	selp.b32 	%r39, 0, %r34, %p5;
	selp.b32 	%r40, 0, %r36, %p4;
	mul.lo.s32 	%r41, %r13, %r37;
	mad.lo.s32 	%r42, %r14, %r38, %r41;
	mad.lo.s32 	%r43, %r15, %r39, %r42;
	mad.lo.s32 	%r44, %r16, %r40, %r43;
	shr.u32 	%r45, %r27, 31;
	add.s32 	%r46, %r27, %r45;
	shr.s32 	%r47, %r46, 1;
	mul.wide.s32 	%rd35, %r47, 8;
	add.s64 	%rd15, %rd12, %rd35;
	ld.global.f32 	%f15, [%rd15];
	shr.u32 	%r48, %r44, 31;
	add.s32 	%r49, %r44, %r48;
	shr.s32 	%r50, %r49, 1;
	mul.wide.s32 	%rd36, %r50, 2;
	add.s64 	%rd37, %rd11, %rd36;
	ld.global.v2.u8 	{%rs1, %rs2}, [%rd37];
	setp.eq.s16 	%p8, %rs1, 0;
	mul.f32 	%f16, %f15, %f13;
	selp.f32 	%f59, %f12, %f16, %p8;
	setp.eq.s16 	%p9, %rs2, 0;
	mov.f32 	%f58, %f12;
	@%p9 bra 	$L__BB465_7;
	ld.global.f32 	%f17, [%rd15+4];
	mul.f32 	%f58, %f17, %f13;
$L__BB465_7:
	max.f32 	%f18, %f59, 0fFF800000;
	max.f32 	%f60, %f18, %f58;
$L__BB465_8:
	setp.le.s64 	%p10, %rd28, %rd9;
	mov.b32 	%r51, %f60;
	shfl.sync.bfly.b32	%r52|%p11, %r51, 4, 31, -1;
	mov.b32 	%f19, %r52;
	max.f32 	%f20, %f60, %f19;
	mov.b32 	%r53, %f20;
	shfl.sync.bfly.b32	%r54|%p12, %r53, 2, 31, -1;
	mov.b32 	%f21, %r54;
	max.f32 	%f22, %f20, %f21;
	mov.b32 	%r55, %f22;
	shfl.sync.bfly.b32	%r56|%p13, %r55, 1, 31, -1;
	mov.b32 	%f23, %r56;
	max.f32 	%f24, %f22, %f23;
	sub.f32 	%f25, %f59, %f24;
	fma.rn.f32 	%f26, %f25, 0f3BBB989D, 0f3F000000;
	cvt.sat.f32.f32 	%f27, %f26;
	mov.f32 	%f28, 0f4B400001;
	mov.f32 	%f29, 0f437C0000;
	fma.rm.f32 	%f30, %f27, %f29, %f28;
	add.f32 	%f31, %f30, 0fCB40007F;
	neg.f32 	%f32, %f31;
	fma.rn.f32 	%f33, %f25, 0f3FB8AA3B, %f32;
	fma.rn.f32 	%f34, %f25, 0f32A57060, %f33;
	mov.b32 	%r57, %f30;
	shl.b32 	%r58, %r57, 23;
	mov.b32 	%f35, %r58;
	ex2.approx.ftz.f32 	%f36, %f34;
	mul.f32 	%f37, %f36, %f35;
	add.f32 	%f38, %f37, 0f00000000;
	sub.f32 	%f39, %f58, %f24;
	fma.rn.f32 	%f40, %f39, 0f3BBB989D, 0f3F000000;
	cvt.sat.f32.f32 	%f41, %f40;
	fma.rm.f32 	%f42, %f41, %f29, %f28;
	add.f32 	%f43, %f42, 0fCB40007F;
	neg.f32 	%f44, %f43;
	fma.rn.f32 	%f45, %f39, 0f3FB8AA3B, %f44;
	fma.rn.f32 	%f46, %f39, 0f32A57060, %f45;
	mov.b32 	%r59, %f42;
	shl.b32 	%r60, %r59, 23;
	mov.b32 	%f47, %r60;
	ex2.approx.ftz.f32 	%f48, %f46;
	mul.f32 	%f49, %f48, %f47;
	add.f32 	%f50, %f38, %f49;
	mov.b32 	%r61, %f50;
	shfl.sync.bfly.b32	%r62|%p14, %r61, 4, 31, -1;
	mov.b32 	%f51, %r62;
	add.f32 	%f52, %f50, %f51;
	mov.b32 	%r63, %f52;
	shfl.sync.bfly.b32	%r64|%p15, %r63, 2, 31, -1;
	mov.b32 	%f53, %r64;
	add.f32 	%f54, %f52, %f53;
	mov.b32 	%r65, %f54;
	shfl.sync.bfly.b32	%r66|%p16, %r65, 1, 31, -1;
	mov.b32 	%f55, %r66;
	add.f32 	%f56, %f54, %f55;
	div.rn.f32 	%f10, %f37, %f56;
	div.rn.f32 	%f11, %f49, %f56;
	@%p10 bra 	$L__BB465_10;
	mad.lo.s64 	%rd38, %rd44, %rd7, %rd9;
	shr.u64 	%rd39, %rd38, 63;
	add.s64 	%rd40, %rd38, %rd39;
	shl.b64 	%rd41, %rd40, 2;
	and.b64  	%rd42, %rd41, -8;
	add.s64 	%rd43, %rd10, %rd42;
	st.global.v2.f32 	[%rd43], {%f10, %f11};
$L__BB465_10:
	add.s64 	%rd44, %rd44, %rd13;
	setp.lt.s64 	%p17, %rd44, %rd27;
	@%p17 bra 	$L__BB465_4;
$L__BB465_11:
	ret;

}
	// .globl	_Z15SoftmaxWarpImplI22BroadcastScaleMaskLoadIffbLm4EiE11DirectStoreIffEfLi2ELi2ELi16ELi2ELb0EL9Algorithm0EEvT_T0_ll
.visible .entry _Z15SoftmaxWarpImplI22BroadcastScaleMaskLoadIffbLm4EiE11DirectStoreIffEfLi2ELi2ELi16ELi2ELb0EL9Algorithm0EEvT_T0_ll(
	.param .align 8 .b8 _Z15SoftmaxWarpImplI22BroadcastScaleMaskLoadIffbLm4EiE11DirectStoreIffEfLi2ELi2ELi16ELi2ELb0EL9Algorithm0EEvT_T0_ll_param_0[120],
	.param .align 8 .b8 _Z15SoftmaxWarpImplI22BroadcastScaleMaskLoadIffbLm4EiE11DirectStoreIffEfLi2ELi2ELi16ELi2ELb0EL9Algorithm0EEvT_T0_ll_param_1[16],
	.param .u64 _Z15SoftmaxWarpImplI22BroadcastScaleMaskLoadIffbLm4EiE11DirectStoreIffEfLi2ELi2ELi16ELi2ELb0EL9Algorithm0EEvT_T0_ll_param_2,
	.param .u64 _Z15SoftmaxWarpImplI22BroadcastScaleMaskLoadIffbLm4EiE11DirectStoreIffEfLi2ELi2ELi16ELi2ELb0EL9Algorithm0EEvT_T0_ll_param_3
)
{
	.reg .pred 	%p<32>;
	.reg .b16 	%rs<5>;
	.reg .b32 	%r<120>;
	.reg .b32 	%f<109>;
	.reg .b64 	%rd<52>;

	ld.param.u64 	%rd26, [_Z15SoftmaxWarpImplI22BroadcastScaleMaskLoadIffbLm4EiE11DirectStoreIffEfLi2ELi2ELi16ELi2ELb0EL9Algorithm0EEvT_T0_ll_param_1+8];
	ld.param.u64 	%rd25, [_Z15SoftmaxWarpImplI22BroadcastScaleMaskLoadIffbLm4EiE11DirectStoreIffEfLi2ELi2ELi16ELi2ELb0EL9Algorithm0EEvT_T0_ll_param_1];
	ld.param.v2.f32 	{%f9, %f10}, [_Z15SoftmaxWarpImplI22BroadcastScaleMaskLoadIffbLm4EiE11DirectStoreIffEfLi2ELi2ELi16ELi2ELb0EL9Algorithm0EEvT_T0_ll_param_0+112];
	ld.param.u64 	%rd24, [_Z15SoftmaxWarpImplI22BroadcastScaleMaskLoadIffbLm4EiE11DirectStoreIffEfLi2ELi2ELi16ELi2ELb0EL9Algorithm0EEvT_T0_ll_param_0+104];
	ld.param.v2.u32 	{%r15, %r16}, [_Z15SoftmaxWarpImplI22BroadcastScaleMaskLoadIffbLm4EiE11DirectStoreIffEfLi2ELi2ELi16ELi2ELb0EL9Algorithm0EEvT_T0_ll_param_0+88];
	ld.param.v2.u32 	{%r13, %r14}, [_Z15SoftmaxWarpImplI22BroadcastScaleMaskLoadIffbLm4EiE11DirectStoreIffEfLi2ELi2ELi16ELi2ELb0EL9Algorithm0EEvT_T0_ll_param_0+80];
	ld.param.v2.u32 	{%r11, %r12}, [_Z15SoftmaxWarpImplI22BroadcastScaleMaskLoadIffbLm4EiE11DirectStoreIffEfLi2ELi2ELi16ELi2ELb0EL9Algorithm0EEvT_T0_ll_param_0+64];
	ld.param.v2.u32 	{%r9, %r10}, [_Z15SoftmaxWarpImplI22BroadcastScaleMaskLoadIffbLm4EiE11DirectStoreIffEfLi2ELi2ELi16ELi2ELb0EL9Algorithm0EEvT_T0_ll_param_0+56];
	ld.param.u64 	%rd20, [_Z15SoftmaxWarpImplI22BroadcastScaleMaskLoadIffbLm4EiE11DirectStoreIffEfLi2ELi2ELi16ELi2ELb0EL9Algorithm0EEvT_T0_ll_param_0+40];
	ld.param.u64 	%rd19, [_Z15SoftmaxWarpImplI22BroadcastScaleMaskLoadIffbLm4EiE11DirectStoreIffEfLi2ELi2ELi16ELi2ELb0EL9Algorithm0EEvT_T0_ll_param_0+32];
	ld.param.u64 	%rd18, [_Z15SoftmaxWarpImplI22BroadcastScaleMaskLoadIffbLm4EiE11DirectStoreIffEfLi2ELi2ELi16ELi2ELb0EL9Algorithm0EEvT_T0_ll_param_0+24];
	ld.param.u64 	%rd17, [_Z15SoftmaxWarpImplI22BroadcastScaleMaskLoadIffbLm4EiE11DirectStoreIffEfLi2ELi2ELi16ELi2ELb0EL9Algorithm0EEvT_T0_ll_param_0+16];
	ld.param.u64 	%rd16, [_Z15SoftmaxWarpImplI22BroadcastScaleMaskLoadIffbLm4EiE11DirectStoreIffEfLi2ELi2ELi16ELi2ELb0EL9Algorithm0EEvT_T0_ll_param_0+8];
	ld.param.u64 	%rd15, [_Z15SoftmaxWarpImplI22BroadcastScaleMaskLoadIffbLm4EiE11DirectStoreIffEfLi2ELi2ELi16ELi2ELb0EL9Algorithm0EEvT_T0_ll_param_0];
	ld.param.u64 	%rd27, [_Z15SoftmaxWarpImplI22BroadcastScaleMaskLoadIffbLm4EiE11DirectStoreIffEfLi2ELi2ELi16ELi2ELb0EL9Algorithm0EEvT_T0_ll_param_2];
	ld.param.u64 	%rd28, [_Z15SoftmaxWarpImplI22BroadcastScaleMaskLoadIffbLm4EiE11DirectStoreIffEfLi2ELi2ELi16ELi2ELb0EL9Algorithm0EEvT_T0_ll_param_3];
	cvta.to.global.u64 	%rd1, %rd15;
	cvta.to.global.u64 	%rd2, %rd16;
	setp.lt.s64 	%p1, %rd28, 33;
	@%p1 bra 	$L__BB466_2;
	mov.u64 	%rd29, $str;
	cvta.global.u64 	%rd30, %rd29;
	mov.u64 	%rd31, $str$1;
	cvta.global.u64 	%rd32, %rd31;
	mov.u64 	%rd33, __unnamed_452;
	cvta.global.u64 	%rd34, %rd33;
	{ // callseq 451, 0
	.param .b64 param0;
	st.param.b64 	[param0], %rd30;
	.param .b64 param1;
	st.param.b64 	[param1], %rd32;
	.param .b32 param2;
	st.param.b32 	[param2], 219;
	.param .b64 param3;
	st.param.b64 	[param3], %rd34;
	.param .b64 param4;
	st.param.b64 	[param4], 1;
	call.uni 
	__assertfail, 
	(
	param0, 
	param1, 
	param2, 
	param3, 
	param4
	);
	} // callseq 451
$L__BB466_2:
	mov.u32 	%r17, %ctaid.x;
	mov.u32 	%r18, %ntid.y;
	mov.u32 	%r19, %tid.y;
	mad.lo.s32 	%r20, %r17, %r18, %r19;
	mov.u32 	%r21, %nctaid.x;
	mul.lo.s32 	%r22, %r18, %r21;
	shl.b32 	%r8, %r22, 1;
	shl.b32 	%r23, %r20, 1;
	cvt.s64.s32 	%rd51, %r23;
	setp.le.s64 	%p2, %rd27, %rd51;
	@%p2 bra 	$L__BB466_9;
	mov.u32 	%r24, %tid.x;
	shl.b32 	%r25, %r24, 1;
	cvt.u64.u32 	%rd8, %r25;
	cvt.s64.s32 	%rd9, %r8;
	cvt.u32.u64 	%r26, %rd8;
$L__BB466_4:
	setp.eq.s64 	%p3, %rd20, 1;
	setp.eq.s64 	%p4, %rd19, 1;
	setp.eq.s64 	%p5, %rd18, 1;
	setp.eq.s64 	%p6, %rd17, 1;
	mul.lo.s64 	%rd11, %rd24, %rd51;
	cvt.u32.u64 	%r27, %rd11;
	add.s32 	%r28, %r26, %r27;
	div.s32 	%r29, %r28, %r9;
	mul.lo.s32 	%r30, %r29, %r9;
	sub.s32 	%r31, %r28, %r30;
	div.s32 	%r32, %r31, %r10;
	mul.lo.s32 	%r33, %r32, %r10;
	sub.s32 	%r34, %r31, %r33;
	div.s32 	%r35, %r34, %r11;
	mul.lo.s32 	%r36, %r35, %r11;
	sub.s32 	%r37, %r34, %r36;
	selp.b32 	%r38, 0, %r29, %p6;
	selp.b32 	%r39, 0, %r32, %p5;
	selp.b32 	%r40, 0, %r35, %p4;
	selp.b32 	%r41, 0, %r37, %p3;
	mul.lo.s32 	%r42, %r13, %r38;
	mad.lo.s32 	%r43, %r14, %r39, %r42;
	mad.lo.s32 	%r44, %r15, %r40, %r43;
	mad.lo.s32 	%r45, %r16, %r41, %r44;
	shr.u32 	%r46, %r28, 31;
	add.s32 	%r47, %r28, %r46;
	shr.s32 	%r48, %r47, 1;
	mul.wide.s32 	%rd35, %r48, 8;
	add.s64 	%rd12, %rd1, %rd35;
	ld.global.f32 	%f11, [%rd12];
	shr.u32 	%r49, %r45, 31;
	add.s32 	%r50, %r45, %r49;
	shr.s32 	%r51, %r50, 1;
	mul.wide.s32 	%rd36, %r51, 2;
	add.s64 	%rd37, %rd2, %rd36;
	ld.global.v2.u8 	{%rs1, %rs2}, [%rd37];
	setp.eq.s16 	%p7, %rs1, 0;
	mul.f32 	%f12, %f11, %f10;
	selp.f32 	%f3, %f9, %f12, %p7;
	setp.eq.s16 	%p8, %rs2, 0;
	mov.f32 	%f107, %f9;
	@%p8 bra 	$L__BB466_6;
	ld.global.f32 	%f13, [%rd12+4];
	mul.f32 	%f107, %f13, %f10;
$L__BB466_6:
	cvt.u32.u64 	%r52, %rd8;
	cvt.u32.u64 	%r53, %rd24;
	add.s32 	%r55, %r27, %r53;
	add.s32 	%r56, %r52, %r55;
	div.s32 	%r57, %r56, %r9;
	mul.lo.s32 	%r58, %r57, %r9;
	sub.s32 	%r59, %r56, %r58;
	div.s32 	%r60, %r59, %r10;
	mul.lo.s32 	%r61, %r60, %r10;
	sub.s32 	%r62, %r59, %r61;
	div.s32 	%r63, %r62, %r11;
	mul.lo.s32 	%r64, %r63, %r11;
	sub.s32 	%r65, %r62, %r64;
	selp.b32 	%r66, 0, %r57, %p6;
	selp.b32 	%r67, 0, %r60, %p5;
	selp.b32 	%r68, 0, %r63, %p4;
	selp.b32 	%r69, 0, %r65, %p3;
	mul.lo.s32 	%r70, %r13, %r66;
	mad.lo.s32 	%r71, %r14, %r67, %r70;
	mad.lo.s32 	%r72, %r15, %r68, %r71;
	mad.lo.s32 	%r73, %r16, %r69, %r72;
	shr.u32 	%r74, %r56, 31;
	add.s32 	%r75, %r56, %r74;
	shr.s32 	%r76, %r75, 1;
	mul.wide.s32 	%rd38, %r76, 8;
	add.s64 	%rd13, %rd1, %rd38;
	ld.global.f32 	%f14, [%rd13];
	shr.u32 	%r77, %r73, 31;
	add.s32 	%r78, %r73, %r77;
	shr.s32 	%r79, %r78, 1;
	mul.wide.s32 	%rd39, %r79, 2;
	add.s64 	%rd40, %rd2, %rd39;
	ld.global.v2.u8 	{%rs3, %rs4}, [%rd40];
	setp.eq.s16 	%p13, %rs3, 0;
	mul.f32 	%f15, %f14, %f10;
	selp.f32 	%f6, %f9, %f15, %p13;
	setp.eq.s16 	%p14, %rs4, 0;
	mov.f32 	%f108, %f9;
	@%p14 bra 	$L__BB466_8;
	ld.global.f32 	%f16, [%rd13+4];
	mul.f32 	%f108, %f16, %f10;
$L__BB466_8:
	max.f32 	%f17, %f3, 0fFF800000;
	max.f32 	%f18, %f17, %f107;
	max.f32 	%f19, %f6, 0fFF800000;
	max.f32 	%f20, %f19, %f108;
	mov.b32 	%r80, %f18;
	shfl.sync.bfly.b32	%r81|%p15, %r80, 8, 31, -1;
	mov.b32 	%f21, %r81;
	max.f32 	%f22, %f18, %f21;
	mov.b32 	%r82, %f22;
	shfl.sync.bfly.b32	%r83|%p16, %r82, 4, 31, -1;
	mov.b32 	%f23, %r83;
	max.f32 	%f24, %f22, %f23;
	mov.b32 	%r84, %f24;
	shfl.sync.bfly.b32	%r85|%p17, %r84, 2, 31, -1;
	mov.b32 	%f25, %r85;
	max.f32 	%f26, %f24, %f25;
	mov.b32 	%r86, %f26;
	shfl.sync.bfly.b32	%r87|%p18, %r86, 1, 31, -1;
	mov.b32 	%f27, %r87;
	max.f32 	%f28, %f26, %f27;
	mov.b32 	%r88, %f20;
	shfl.sync.bfly.b32	%r89|%p19, %r88, 8, 31, -1;
	mov.b32 	%f29, %r89;
	max.f32 	%f30, %f20, %f29;
	mov.b32 	%r90, %f30;
	shfl.sync.bfly.b32	%r91|%p20, %r90, 4, 31, -1;
	mov.b32 	%f31, %r91;
	max.f32 	%f32, %f30, %f31;
	mov.b32 	%r92, %f32;
	shfl.sync.bfly.b32	%r93|%p21, %r92, 2, 31, -1;
	mov.b32 	%f33, %r93;
	max.f32 	%f34, %f32, %f33;
	mov.b32 	%r94, %f34;
	shfl.sync.bfly.b32	%r95|%p22, %r94, 1, 31, -1;
	mov.b32 	%f35, %r95;
	max.f32 	%f36, %f34, %f35;
	sub.f32 	%f37, %f3, %f28;
	fma.rn.f32 	%f38, %f37, 0f3BBB989D, 0f3F000000;
	cvt.sat.f32.f32 	%f39, %f38;
	mov.f32 	%f40, 0f4B400001;
	mov.f32 	%f41, 0f437C0000;
	fma.rm.f32 	%f42, %f39, %f41, %f40;
	add.f32 	%f43, %f42, 0fCB40007F;
	neg.f32 	%f44, %f43;
	fma.rn.f32 	%f45, %f37, 0f3FB8AA3B, %f44;
	fma.rn.f32 	%f46, %f37, 0f32A57060, %f45;
	mov.b32 	%r96, %f42;
	shl.b32 	%r97, %r96, 23;
	mov.b32 	%f47, %r97;
	ex2.approx.ftz.f32 	%f48, %f46;
	mul.f32 	%f49, %f48, %f47;
	add.f32 	%f50, %f49, 0f00000000;
	sub.f32 	%f51, %f107, %f28;
	fma.rn.f32 	%f52, %f51, 0f3BBB989D, 0f3F000000;
	cvt.sat.f32.f32 	%f53, %f52;
	fma.rm.f32 	%f54, %f53, %f41, %f40;
	add.f32 	%f55, %f54, 0fCB40007F;
	neg.f32 	%f56, %f55;
	fma.rn.f32 	%f57, %f51, 0f3FB8AA3B, %f56;
	fma.rn.f32 	%f58, %f51, 0f32A57060, %f57;
	mov.b32 	%r98, %f54;
	shl.b32 	%r99, %r98, 23;
	mov.b32 	%f59, %r99;
	ex2.approx.ftz.f32 	%f60, %f58;
	mul.f32 	%f61, %f60, %f59;
	add.f32 	%f62, %f50, %f61;
	sub.f32 	%f63, %f6, %f36;
	fma.rn.f32 	%f64, %f63, 0f3BBB989D, 0f3F000000;
	cvt.sat.f32.f32 	%f65, %f64;
	fma.rm.f32 	%f66, %f65, %f41, %f40;
	add.f32 	%f67, %f66, 0fCB40007F;
	neg.f32 	%f68, %f67;
	fma.rn.f32 	%f69, %f63, 0f3FB8AA3B, %f68;
	fma.rn.f32 	%f70, %f63, 0f32A57060, %f69;
	mov.b32 	%r100, %f66;
	shl.b32 	%r101, %r100, 23;
	mov.b32 	%f71, %r101;
	ex2.approx.ftz.f32 	%f72, %f70;
	mul.f32 	%f73, %f72, %f71;
	add.f32 	%f74, %f73, 0f00000000;
	sub.f32 	%f75, %f108, %f36;
	fma.rn.f32 	%f76, %f75, 0f3BBB989D, 0f3F000000;
	cvt.sat.f32.f32 	%f77, %f76;
	fma.rm.f32 	%f78, %f77, %f41, %f40;
	add.f32 	%f79, %f78, 0fCB40007F;
	neg.f32 	%f80, %f79;
	fma.rn.f32 	%f81, %f75, 0f3FB8AA3B, %f80;
	fma.rn.f32 	%f82, %f75, 0f32A57060, %f81;
	mov.b32 	%r102, %f78;
	shl.b32 	%r103, %r102, 23;
	mov.b32 	%f83, %r103;
	ex2.approx.ftz.f32 	%f84, %f82;
	mul.f32 	%f85, %f84, %f83;
	add.f32 	%f86, %f74, %f85;
	mov.b32 	%r104, %f62;
	shfl.sync.bfly.b32	%r105|%p23, %r104, 8, 31, -1;
	mov.b32 	%f87, %r105;
	add.f32 	%f88, %f62, %f87;
	mov.b32 	%r106, %f88;
	shfl.sync.bfly.b32	%r107|%p24, %r106, 4, 31, -1;
	mov.b32 	%f89, %r107;
	add.f32 	%f90, %f88, %f89;
	mov.b32 	%r108, %f90;
	shfl.sync.bfly.b32	%r109|%p25, %r108, 2, 31, -1;
	mov.b32 	%f91, %r109;
	add.f32 	%f92, %f90, %f91;
	mov.b32 	%r110, %f92;
	shfl.sync.bfly.b32	%r111|%p26, %r110, 1, 31, -1;
	mov.b32 	%f93, %r111;
	add.f32 	%f94, %f92, %f93;
	mov.b32 	%r112, %f86;
	shfl.sync.bfly.b32	%r113|%p27, %r112, 8, 31, -1;
	mov.b32 	%f95, %r113;
	add.f32 	%f96, %f86, %f95;
	mov.b32 	%r114, %f96;
	shfl.sync.bfly.b32	%r115|%p28, %r114, 4, 31, -1;
	mov.b32 	%f97, %r115;
	add.f32 	%f98, %f96, %f97;
	mov.b32 	%r116, %f98;
	shfl.sync.bfly.b32	%r117|%p29, %r116, 2, 31, -1;
	mov.b32 	%f99, %r117;
	add.f32 	%f100, %f98, %f99;
	mov.b32 	%r118, %f100;
	shfl.sync.bfly.b32	%r119|%p30, %r118, 1, 31, -1;
	mov.b32 	%f101, %r119;
	add.f32 	%f102, %f100, %f101;
	div.rn.f32 	%f103, %f49, %f94;
	div.rn.f32 	%f104, %f61, %f94;
	mad.lo.s64 	%rd41, %rd51, %rd26, %rd8;
	cvta.to.global.u64 	%rd42, %rd25;
	shl.b64 	%rd43, %rd41, 2;
	add.s64 	%rd44, %rd42, %rd43;
	st.global.v2.f32 	[%rd44], {%f103, %f104};
	div.rn.f32 	%f105, %f73, %f102;
	div.rn.f32 	%f106, %f85, %f102;
	add.s64 	%rd45, %rd41, %rd26;
	shr.u64 	%rd46, %rd45, 63;
	add.s64 	%rd47, %rd45, %rd46;
	shl.b64 	%rd48, %rd47, 2;
	and.b64  	%rd49, %rd48, -8;
	add.s64 	%rd50, %rd42, %rd49;
	st.global.v2.f32 	[%rd50], {%f105, %f106};
	add.s64 	%rd51, %rd51, %rd9;
	setp.lt.s64 	%p31, %rd51, %rd27;
	@%p31 bra 	$L__BB466_4;
$L__BB466_9:
	ret;

}
	// .globl	_Z15SoftmaxWarpImplI22BroadcastScaleMaskLoadIffbLm4EiE11DirectStoreIffEfLi2ELi2ELi16ELi2ELb1EL9Algorithm0EEvT_T0_ll
.visible .entry _Z15SoftmaxWarpImplI22BroadcastScaleMaskLoadIffbLm4EiE11DirectStoreIffEfLi2ELi2ELi16ELi2ELb1EL9Algorithm0EEvT_T0_ll(
	.param .align 8 .b8 _Z15SoftmaxWarpImplI22BroadcastScaleMaskLoadIffbLm4EiE11DirectStoreIffEfLi2ELi2ELi16ELi2ELb1EL9Algorithm0EEvT_T0_ll_param_0[120],
	.param .align 8 .b8 _Z15SoftmaxWarpImplI22BroadcastScaleMaskLoadIffbLm4EiE11DirectStoreIffEfLi2ELi2ELi16ELi2ELb1EL9Algorithm0EEvT_T0_ll_param_1[16],
	.param .u64 _Z15SoftmaxWarpImplI22BroadcastScaleMaskLoadIffbLm4EiE11DirectStoreIffEfLi2ELi2ELi16ELi2ELb1EL9Algorithm0EEvT_T0_ll_param_2,
	.param .u64 _Z15SoftmaxWarpImplI22BroadcastScaleMaskLoadIffbLm4EiE11DirectStoreIffEfLi2ELi2ELi16ELi2ELb1EL9Algorithm0EEvT_T0_ll_param_3
)
{
	.reg .pred 	%p<36>;
	.reg .b16 	%rs<5>;
	.reg .b32 	%r<122>;
	.reg .b32 	%f<123>;
	.reg .b64 	%rd<50>;

	ld.param.v2.f32 	{%f24, %f25}, [_Z15SoftmaxWarpImplI22BroadcastScaleMaskLoadIffbLm4EiE11DirectStoreIffEfLi2ELi2ELi16ELi2ELb1EL9Algorithm0EEvT_T0_ll_param_0+112];
	ld.param.u64 	%rd22, [_Z15SoftmaxWarpImplI22BroadcastScaleMaskLoadIffbLm4EiE11DirectStoreIffEfLi2ELi2ELi16ELi2ELb1EL9Algorithm0EEvT_T0_ll_param_0+104];
	ld.param.v2.u32 	{%r15, %r16}, [_Z15SoftmaxWarpImplI22BroadcastScaleMaskLoadIffbLm4EiE11DirectStoreIffEfLi2ELi2ELi16ELi2ELb1EL9Algorithm0EEvT_T0_ll_param_0+88];
	ld.param.v2.u32 	{%r13, %r14}, [_Z15SoftmaxWarpImplI22BroadcastScaleMaskLoadIffbLm4EiE11DirectStoreIffEfLi2ELi2ELi16ELi2ELb1EL9Algorithm0EEvT_T0_ll_param_0+80];
	ld.param.v2.u32 	{%r11, %r12}, [_Z15SoftmaxWarpImplI22BroadcastScaleMaskLoadIffbLm4EiE11DirectStoreIffEfLi2ELi2ELi16ELi2ELb1EL9Algorithm0EEvT_T0_ll_param_0+64];
	ld.param.v2.u32 	{%r9, %r10}, [_Z15SoftmaxWarpImplI22BroadcastScaleMaskLoadIffbLm4EiE11DirectStoreIffEfLi2ELi2ELi16ELi2ELb1EL9Algorithm0EEvT_T0_ll_param_0+56];
	ld.param.u64 	%rd18, [_Z15SoftmaxWarpImplI22BroadcastScaleMaskLoadIffbLm4EiE11DirectStoreIffEfLi2ELi2ELi16ELi2ELb1EL9Algorithm0EEvT_T0_ll_param_0+40];
	ld.param.u64 	%rd17, [_Z15SoftmaxWarpImplI22BroadcastScaleMaskLoadIffbLm4EiE11DirectStoreIffEfLi2ELi2ELi16ELi2ELb1EL9Algorithm0EEvT_T0_ll_param_0+32];
	ld.param.u64 	%rd16, [_Z15SoftmaxWarpImplI22BroadcastScaleMaskLoadIffbLm4EiE11DirectStoreIffEfLi2ELi2ELi16ELi2ELb1EL9Algorithm0EEvT_T0_ll_param_0+24];
	ld.param.u64 	%rd15, [_Z15SoftmaxWarpImplI22BroadcastScaleMaskLoadIffbLm4EiE11DirectStoreIffEfLi2ELi2ELi16ELi2ELb1EL9Algorithm0EEvT_T0_ll_param_0+16];
	ld.param.u64 	%rd5, [_Z15SoftmaxWarpImplI22BroadcastScaleMaskLoadIffbLm4EiE11DirectStoreIffEfLi2ELi2ELi16ELi2ELb1EL9Algorithm0EEvT_T0_ll_param_1+8];
	ld.param.u64 	%rd25, [_Z15SoftmaxWarpImplI22BroadcastScaleMaskLoadIffbLm4EiE11DirectStoreIffEfLi2ELi2ELi16ELi2ELb1EL9Algorithm0EEvT_T0_ll_param_1];
	ld.param.u64 	%rd14, [_Z15SoftmaxWarpImplI22BroadcastScaleMaskLoadIffbLm4EiE11DirectStoreIffEfLi2ELi2ELi16ELi2ELb1EL9Algorithm0EEvT_T0_ll_param_0+8];
	ld.param.u64 	%rd13, [_Z15SoftmaxWarpImplI22BroadcastScaleMaskLoadIffbLm4EiE11DirectStoreIffEfLi2ELi2ELi16ELi2ELb1EL9Algorithm0EEvT_T0_ll_param_0];
	ld.param.u64 	%rd23, [_Z15SoftmaxWarpImplI22BroadcastScaleMaskLoadIffbLm4EiE11DirectStoreIffEfLi2ELi2ELi16ELi2ELb1EL9Algorithm0EEvT_T0_ll_param_2];
	ld.param.u64 	%rd24, [_Z15SoftmaxWarpImplI22BroadcastScaleMaskLoadIffbLm4EiE11DirectStoreIffEfLi2ELi2ELi16ELi2ELb1EL9Algorithm0EEvT_T0_ll_param_3];
	cvta.to.global.u64 	%rd1, %rd13;
	cvta.to.global.u64 	%rd2, %rd14;
	cvta.to.global.u64 	%rd4, %rd25;
	setp.lt.s64 	%p1, %rd24, 33;
	@%p1 bra 	$L__BB467_2;
	mov.u64 	%rd26, $str;
	cvta.global.u64 	%rd27, %rd26;
	mov.u64 	%rd28, $str$1;
	cvta.global.u64 	%rd29, %rd28;
	mov.u64 	%rd30, __unnamed_453;
	cvta.global.u64 	%rd31, %rd30;
	{ // callseq 452, 0
	.param .b64 param0;
	st.param.b64 	[param0], %rd27;
	.param .b64 param1;
	st.param.b64 	[param1], %rd29;
	.param .b32 param2;
	st.param.b32 	[param2], 219;
	.param .b64 param3;
	st.param.b64 	[param3], %rd31;
	.param .b64 param4;
	st.param.b64 	[param4], 1;
	call.uni 
	__assertfail, 
	(
	param0, 
	param1, 
	param2, 
	param3, 
	param4
	);
	} // callseq 452
$L__BB467_2:
	mov.u32 	%r17, %ctaid.x;
	mov.u32 	%r18, %ntid.y;
	mov.u32 	%r19, %tid.y;
	mad.lo.s32 	%r20, %r17, %r18, %r19;
	mov.u32 	%r21, %nctaid.x;
	mul.lo.s32 	%r22, %r18, %r21;
	shl.b32 	%r8, %r22, 1;
	shl.b32 	%r23, %r20, 1;
	cvt.s64.s32 	%rd49, %r23;
	setp.le.s64 	%p2, %rd23, %rd49;
	@%p2 bra 	$L__BB467_17;
	mov.u32 	%r24, %tid.x;
	shl.b32 	%r25, %r24, 1;
	cvt.u64.u32 	%rd7, %r25;
	cvt.s64.s32 	%rd8, %r8;
	cvt.u32.u64 	%r26, %rd7;
	cvt.u32.u64 	%r28, %rd22;
$L__BB467_4:
	setp.le.s64 	%p3, %rd24, %rd7;
	mov.f32 	%f116, 0fFF800000;
	mov.f32 	%f117, %f116;
	mov.f32 	%f118, %f116;
	@%p3 bra 	$L__BB467_8;
	setp.eq.s64 	%p4, %rd18, 1;
	setp.eq.s64 	%p5, %rd17, 1;
	setp.eq.s64 	%p6, %rd16, 1;
	setp.eq.s64 	%p7, %rd15, 1;
	cvt.u32.u64 	%r27, %rd49;
	mad.lo.s32 	%r29, %r28, %r27, %r26;
	div.s32 	%r30, %r29, %r9;
	mul.lo.s32 	%r31, %r30, %r9;
	sub.s32 	%r32, %r29, %r31;
	div.s32 	%r33, %r32, %r10;
	mul.lo.s32 	%r34, %r33, %r10;
	sub.s32 	%r35, %r32, %r34;
	div.s32 	%r36, %r35, %r11;
	mul.lo.s32 	%r37, %r36, %r11;
	sub.s32 	%r38, %r35, %r37;
	selp.b32 	%r39, 0, %r30, %p7;
	selp.b32 	%r40, 0, %r33, %p6;
	selp.b32 	%r41, 0, %r36, %p5;
	selp.b32 	%r42, 0, %r38, %p4;
	mul.lo.s32 	%r43, %r13, %r39;
	mad.lo.s32 	%r44, %r14, %r40, %r43;
	mad.lo.s32 	%r45, %r15, %r41, %r44;
	mad.lo.s32 	%r46, %r16, %r42, %r45;
	shr.u32 	%r47, %r29, 31;
	add.s32 	%r48, %r29, %r47;
	shr.s32 	%r49, %r48, 1;
	mul.wide.s32 	%rd32, %r49, 8;
	add.s64 	%rd10, %rd1, %rd32;
	ld.global.f32 	%f27, [%rd10];
	shr.u32 	%r50, %r46, 31;
	add.s32 	%r51, %r46, %r50;
	shr.s32 	%r52, %r51, 1;
	mul.wide.s32 	%rd33, %r52, 2;
	add.s64 	%rd34, %rd2, %rd33;
	ld.global.v2.u8 	{%rs1, %rs2}, [%rd34];
	setp.eq.s16 	%p8, %rs1, 0;
	mul.f32 	%f28, %f27, %f25;
	selp.f32 	%f117, %f24, %f28, %p8;
	setp.eq.s16 	%p9, %rs2, 0;
	mov.f32 	%f116, %f24;
	@%p9 bra 	$L__BB467_7;
	ld.global.f32 	%f29, [%rd10+4];
	mul.f32 	%f116, %f29, %f25;
$L__BB467_7:
	max.f32 	%f30, %f117, 0fFF800000;
	max.f32 	%f118, %f30, %f116;
$L__BB467_8:
	mov.f32 	%f120, 0fFF800000;
	mov.f32 	%f121, %f120;
	mov.f32 	%f122, %f120;
	@%p3 bra 	$L__BB467_12;
	setp.eq.s64 	%p11, %rd18, 1;
	setp.eq.s64 	%p12, %rd17, 1;
	setp.eq.s64 	%p13, %rd16, 1;
	setp.eq.s64 	%p14, %rd15, 1;
	cvt.u32.u64 	%r53, %rd7;
	mov.b64 	%rd35, 1;
	cvt.u32.u64 	%r54, %rd35;
	cvt.u32.u64 	%r55, %rd49;
	add.s32 	%r56, %r55, %r54;
	mad.lo.s32 	%r58, %r28, %r56, %r53;
	div.s32 	%r59, %r58, %r9;
	mul.lo.s32 	%r60, %r59, %r9;
	sub.s32 	%r61, %r58, %r60;
	div.s32 	%r62, %r61, %r10;
	mul.lo.s32 	%r63, %r62, %r10;
	sub.s32 	%r64, %r61, %r63;
	div.s32 	%r65, %r64, %r11;
	mul.lo.s32 	%r66, %r65, %r11;
	sub.s32 	%r67, %r64, %r66;
	selp.b32 	%r68, 0, %r59, %p14;
	selp.b32 	%r69, 0, %r62, %p13;
	selp.b32 	%r70, 0, %r65, %p12;
	selp.b32 	%r71, 0, %r67, %p11;
	mul.lo.s32 	%r72, %r13, %r68;
	mad.lo.s32 	%r73, %r14, %r69, %r72;
	mad.lo.s32 	%r74, %r15, %r70, %r73;
	mad.lo.s32 	%r75, %r16, %r71, %r74;
	shr.u32 	%r76, %r58, 31;
	add.s32 	%r77, %r58, %r76;
	shr.s32 	%r78, %r77, 1;
	mul.wide.s32 	%rd36, %r78, 8;
	add.s64 	%rd11, %rd1, %rd36;
	ld.global.f32 	%f32, [%rd11];
	shr.u32 	%r79, %r75, 31;
	add.s32 	%r80, %r75, %r79;
	shr.s32 	%r81, %r80, 1;
	mul.wide.s32 	%rd37, %r81, 2;
	add.s64 	%rd38, %rd2, %rd37;
	ld.global.v2.u8 	{%rs3, %rs4}, [%rd38];
	setp.eq.s16 	%p15, %rs3, 0;
	mul.f32 	%f33, %f32, %f25;
	selp.f32 	%f121, %f24, %f33, %p15;
	setp.eq.s16 	%p16, %rs4, 0;
	mov.f32 	%f120, %f24;
	@%p16 bra 	$L__BB467_11;
	ld.global.f32 	%f34, [%rd11+4];
	mul.f32 	%f120, %f34, %f25;
$L__BB467_11:
	max.f32 	%f35, %f121, 0fFF800000;
	max.f32 	%f122, %f35, %f120;
$L__BB467_12:
	setp.le.s64 	%p17, %rd24, %rd7;
	mov.b32 	%r82, %f118;
	shfl.sync.bfly.b32	%r83|%p18, %r82, 8, 31, -1;
	mov.b32 	%f36, %r83;
	max.f32 	%f37, %f118, %f36;
	mov.b32 	%r84, %f37;
	shfl.sync.bfly.b32	%r85|%p19, %r84, 4, 31, -1;
	mov.b32 	%f38, %r85;
	max.f32 	%f39, %f37, %f38;
	mov.b32 	%r86, %f39;
	shfl.sync.bfly.b32	%r87|%p20, %r86, 2, 31, -1;
	mov.b32 	%f40, %r87;
	max.f32 	%f41, %f39, %f40;
	mov.b32 	%r88, %f41;
	shfl.sync.bfly.b32	%r89|%p21, %r88, 1, 31, -1;
	mov.b32 	%f42, %r89;
	max.f32 	%f43, %f41, %f42;
	mov.b32 	%r90, %f122;
	shfl.sync.bfly.b32	%r91|%p22, %r90, 8, 31, -1;
	mov.b32 	%f44, %r91;
	max.f32 	%f45, %f122, %f44;
	mov.b32 	%r92, %f45;
	shfl.sync.bfly.b32	%r93|%p23, %r92, 4, 31, -1;
	mov.b32 	%f46, %r93;
	max.f32 	%f47, %f45, %f46;
	mov.b32 	%r94, %f47;
	shfl.sync.bfly.b32	%r95|%p24, %r94, 2, 31, -1;
	mov.b32 	%f48, %r95;
	max.f32 	%f49, %f47, %f48;
	mov.b32 	%r96, %f49;
	shfl.sync.bfly.b32	%r97|%p25, %r96, 1, 31, -1;
	mov.b32 	%f50, %r97;
	max.f32 	%f51, %f49, %f50;
	sub.f32 	%f52, %f117, %f43;
	fma.rn.f32 	%f53, %f52, 0f3BBB989D, 0f3F000000;
	cvt.sat.f32.f32 	%f54, %f53;
	mov.f32 	%f55, 0f4B400001;
	mov.f32 	%f56, 0f437C0000;
	fma.rm.f32 	%f57, %f54, %f56, %f55;
	add.f32 	%f58, %f57, 0fCB40007F;
	neg.f32 	%f59, %f58;
	fma.rn.f32 	%f60, %f52, 0f3FB8AA3B, %f59;
	fma.rn.f32 	%f61, %f52, 0f32A57060, %f60;
	mov.b32 	%r98, %f57;
	shl.b32 	%r99, %r98, 23;
	mov.b32 	%f62, %r99;
	ex2.approx.ftz.f32 	%f63, %f61;
	mul.f32 	%f64, %f63, %f62;
	add.f32 	%f65, %f64, 0f00000000;
	sub.f32 	%f66, %f116, %f43;
	fma.rn.f32 	%f67, %f66, 0f3BBB989D, 0f3F000000;
	cvt.sat.f32.f32 	%f68, %f67;
	fma.rm.f32 	%f69, %f68, %f56, %f55;
	add.f32 	%f70, %f69, 0fCB40007F;
	neg.f32 	%f71, %f70;
	fma.rn.f32 	%f72, %f66, 0f3FB8AA3B, %f71;
	fma.rn.f32 	%f73, %f66, 0f32A57060, %f72;
	mov.b32 	%r100, %f69;
	shl.b32 	%r101, %r100, 23;
	mov.b32 	%f74, %r101;
	ex2.approx.ftz.f32 	%f75, %f73;
	mul.f32 	%f76, %f75, %f74;
	add.f32 	%f77, %f65, %f76;
	sub.f32 	%f78, %f121, %f51;
	fma.rn.f32 	%f79, %f78, 0f3BBB989D, 0f3F000000;
	cvt.sat.f32.f32 	%f80, %f79;
	fma.rm.f32 	%f81, %f80, %f56, %f55;
	add.f32 	%f82, %f81, 0fCB40007F;
	neg.f32 	%f83, %f82;
	fma.rn.f32 	%f84, %f78, 0f3FB8AA3B, %f83;
	fma.rn.f32 	%f85, %f78, 0f32A57060, %f84;
	mov.b32 	%r102, %f81;
	shl.b32 	%r103, %r102, 23;
	mov.b32 	%f86, %r103;
	ex2.approx.ftz.f32 	%f87, %f85;
	mul.f32 	%f17, %f87, %f86;
	add.f32 	%f88, %f17, 0f00000000;
	sub.f32 	%f89, %f120, %f51;
	fma.rn.f32 	%f90, %f89, 0f3BBB989D, 0f3F000000;
	cvt.sat.f32.f32 	%f91, %f90;
	fma.rm.f32 	%f92, %f91, %f56, %f55;
	add.f32 	%f93, %f92, 0fCB40007F;
	neg.f32 	%f94, %f93;
	fma.rn.f32 	%f95, %f89, 0f3FB8AA3B, %f94;
	fma.rn.f32 	%f96, %f89, 0f32A57060, %f95;
	mov.b32 	%r104, %f92;
	shl.b32 	%r105, %r104, 23;
	mov.b32 	%f97, %r105;
	ex2.approx.ftz.f32 	%f98, %f96;
	mul.f32 	%f18, %f98, %f97;
	add.f32 	%f99, %f88, %f18;
	mov.b32 	%r106, %f77;
	shfl.sync.bfly.b32	%r107|%p26, %r106, 8, 31, -1;
	mov.b32 	%f100, %r107;
	add.f32 	%f101, %f77, %f100;
	mov.b32 	%r108, %f101;
	shfl.sync.bfly.b32	%r109|%p27, %r108, 4, 31, -1;
	mov.b32 	%f102, %r109;
	add.f32 	%f103, %f101, %f102;
	mov.b32 	%r110, %f103;
	shfl.sync.bfly.b32	%r111|%p28, %r110, 2, 31, -1;
	mov.b32 	%f104, %r111;
	add.f32 	%f105, %f103, %f104;
	mov.b32 	%r112, %f105;
	shfl.sync.bfly.b32	%r113|%p29, %r112, 1, 31, -1;
	mov.b32 	%f106, %r113;
	add.f32 	%f107, %f105, %f106;
	mov.b32 	%r114, %f99;
	shfl.sync.bfly.b32	%r115|%p30, %r114, 8, 31, -1;
	mov.b32 	%f108, %r115;
	add.f32 	%f109, %f99, %f108;
	mov.b32 	%r116, %f109;
	shfl.sync.bfly.b32	%r117|%p31, %r116, 4, 31, -1;
	mov.b32 	%f110, %r117;
	add.f32 	%f111, %f109, %f110;
	mov.b32 	%r118, %f111;
	shfl.sync.bfly.b32	%r119|%p32, %r118, 2, 31, -1;
	mov.b32 	%f112, %r119;
	add.f32 	%f113, %f111, %f112;
	mov.b32 	%r120, %f113;
	shfl.sync.bfly.b32	%r121|%p33, %r120, 1, 31, -1;
	mov.b32 	%f114, %r121;
	add.f32 	%f19, %f113, %f114;
	div.rn.f32 	%f20, %f64, %f107;
	div.rn.f32 	%f21, %f76, %f107;
	@%p17 bra 	$L__BB467_14;
	mad.lo.s64 	%rd39, %rd49, %rd5, %rd7;
	shl.b64 	%rd40, %rd39, 2;
	add.s64 	%rd41, %rd4, %rd40;
	st.global.v2.f32 	[%rd41], {%f20, %f21};
$L__BB467_14:
	div.rn.f32 	%f22, %f17, %f19;
	div.rn.f32 	%f23, %f18, %f19;
	@%p17 bra 	$L__BB467_16;
	mad.lo.s64 	%rd42, %rd5, %rd49, %rd5;
	add.s64 	%rd43, %rd42, %rd7;
	shr.u64 	%rd44, %rd43, 63;
	add.s64 	%rd45, %rd43, %rd44;
	shl.b64 	%rd46, %rd45, 2;
	and.b64  	%rd47, %rd46, -8;
	add.s64 	%rd48, %rd4, %rd47;
	st.global.v2.f32 	[%rd48], {%f22, %f23};
$L__BB467_16:
	add.s64 	%rd49, %rd49, %rd8;
	setp.lt.s64 	%p35, %rd49, %rd23;
	@%p35 bra 	$L__BB467_4;
$L__BB467_17:
	ret;

}
	// .globl	_Z15SoftmaxWarpImplI22BroadcastScaleMaskLoadIffbLm4EiE11DirectStoreIffEfLi2ELi2ELi16ELi1ELb0EL9Algorithm0EEvT_T0_ll
.visible .entry _Z15SoftmaxWarpImplI22BroadcastScaleMaskLoadIffbLm4EiE11DirectStoreIffEfLi2ELi2ELi16ELi1ELb0EL9Algorithm0EEvT_T0_ll(
	.param .align 8 .b8 _Z15SoftmaxWarpImplI22BroadcastScaleMaskLoadIffbLm4EiE11DirectStoreIffEfLi2ELi2ELi16ELi1ELb0EL9Algorithm0EEvT_T0_ll_param_0[120],
	.param .align 8 .b8 _Z15SoftmaxWarpImplI22BroadcastScaleMaskLoadIffbLm4EiE11DirectStoreIffEfLi2ELi2ELi16ELi1ELb0EL9Algorithm0EEvT_T0_ll_param_1[16],
	.param .u64 _Z15SoftmaxWarpImplI22BroadcastScaleMaskLoadIffbLm4EiE11DirectStoreIffEfLi2ELi2ELi16ELi1ELb0EL9Algorithm0EEvT_T0_ll_param_2,
	.param .u64 _Z15SoftmaxWarpImplI22BroadcastScaleMaskLoadIffbLm4EiE11DirectStoreIffEfLi2ELi2ELi16ELi1ELb0EL9Algorithm0EEvT_T0_ll_param_3
)
{
	.reg .pred 	%p<18>;
	.reg .b16 	%rs<3>;
	.reg .b32 	%r<71>;
	.reg .b32 	%f<58>;
	.reg .b64 	%rd<46>;

	ld.param.v2.f32 	{%f6, %f7}, [_Z15SoftmaxWarpImplI22BroadcastScaleMaskLoadIffbLm4EiE11DirectStoreIffEfLi2ELi2ELi16ELi1ELb0EL9Algorithm0EEvT_T0_ll_param_0+112];
	ld.param.u64 	%rd27, [_Z15SoftmaxWarpImplI22BroadcastScaleMaskLoadIffbLm4EiE11DirectStoreIffEfLi2ELi2ELi16ELi1ELb0EL9Algorithm0EEvT_T0_ll_param_0+104];
	ld.param.v2.u32 	{%r15, %r16}, [_Z15SoftmaxWarpImplI22BroadcastScaleMaskLoadIffbLm4EiE11DirectStoreIffEfLi2ELi2ELi16ELi1ELb0EL9Algorithm0EEvT_T0_ll_param_0+88];
	ld.param.v2.u32 	{%r13, %r14}, [_Z15SoftmaxWarpImplI22BroadcastScaleMaskLoadIffbLm4EiE11DirectStoreIffEfLi2ELi2ELi16ELi1ELb0EL9Algorithm0EEvT_T0_ll_param_0+80];
	ld.param.v2.u32 	{%r11, %r12}, [_Z15SoftmaxWarpImplI22BroadcastScaleMaskLoadIffbLm4EiE11DirectStoreIffEfLi2ELi2ELi16ELi1ELb0EL9Algorithm0EEvT_T0_ll_param_0+64];
	ld.param.v2.u32 	{%r9, %r10}, [_Z15SoftmaxWarpImplI22BroadcastScaleMaskLoadIffbLm4EiE11DirectStoreIffEfLi2ELi2ELi16ELi1ELb0EL9Algorithm0EEvT_T0_ll_param_0+56];
	ld.param.u64 	%rd23, [_Z15SoftmaxWarpImplI22BroadcastScaleMaskLoadIffbLm4EiE11DirectStoreIffEfLi2ELi2ELi16ELi1ELb0EL9Algorithm0EEvT_T0_ll_param_0+40];
	ld.param.u64 	%rd22, [_Z15SoftmaxWarpImplI22BroadcastScaleMaskLoadIffbLm4EiE11DirectStoreIffEfLi2ELi2ELi16ELi1ELb0EL9Algorithm0EEvT_T0_ll_param_0+32];
	ld.param.u64 	%rd21, [_Z15SoftmaxWarpImplI22BroadcastScaleMaskLoadIffbLm4EiE11DirectStoreIffEfLi2ELi2ELi16ELi1ELb0EL9Algorithm0EEvT_T0_ll_param_0+24];
	ld.param.u64 	%rd20, [_Z15SoftmaxWarpImplI22BroadcastScaleMaskLoadIffbLm4EiE11DirectStoreIffEfLi2ELi2ELi16ELi1ELb0EL9Algorithm0EEvT_T0_ll_param_0+16];
	ld.param.u64 	%rd19, [_Z15SoftmaxWarpImplI22BroadcastScaleMaskLoadIffbLm4EiE11DirectStoreIffEfLi2ELi2ELi16ELi1ELb0EL9Algorithm0EEvT_T0_ll_param_0+8];
	ld.param.u64 	%rd18, [_Z15SoftmaxWarpImplI22BroadcastScaleMaskLoadIffbLm4EiE11DirectStoreIffEfLi2ELi2ELi16ELi1ELb0EL9Algorithm0EEvT_T0_ll_param_0];
	ld.param.u64 	%rd7, [_Z15SoftmaxWarpImplI22BroadcastScaleMaskLoadIffbLm4EiE11DirectStoreIffEfLi2ELi2ELi16ELi1ELb0EL9Algorithm0EEvT_T0_ll_param_1];
	ld.param.u64 	%rd8, [_Z15SoftmaxWarpImplI22BroadcastScaleMaskLoadIffbLm4EiE11DirectStoreIffEfLi2ELi2ELi16ELi1ELb0EL9Algorithm0EEvT_T0_ll_param_1+8];
	ld.param.u64 	%rd28, [_Z15SoftmaxWarpImplI22BroadcastScaleMaskLoadIffbLm4EiE11DirectStoreIffEfLi2ELi2ELi16ELi1ELb0EL9Algorithm0EEvT_T0_ll_param_2];
	ld.param.u64 	%rd29, [_Z15SoftmaxWarpImplI22BroadcastScaleMaskLoadIffbLm4EiE11DirectStoreIffEfLi2ELi2ELi16ELi1ELb0EL9Algorithm0EEvT_T0_ll_param_3];
	setp.lt.s64 	%p1, %rd29, 33;
	@%p1 bra 	$L__BB468_2;
	mov.u64 	%rd30, $str;
	cvta.global.u64 	%rd31, %rd30;
	mov.u64 	%rd32, $str$1;
	cvta.global.u64 	%rd33, %rd32;
	mov.u64 	%rd34, __unnamed_454;
	cvta.global.u64 	%rd35, %rd34;
	{ // callseq 453, 0
	.param .b64 param0;
	st.param.b64 	[param0], %rd31;
	.param .b64 param1;
	st.param.b64 	[param1], %rd33;
	.param .b32 param2;
	st.param.b32 	[param2], 219;
	.param .b64 param3;
	st.param.b64 	[param3], %rd35;
	.param .b64 param4;
	st.param.b64 	[param4], 1;
	call.uni 
	__assertfail, 
	(
	param0, 
	param1, 
	param2, 
	param3, 
	param4
	);
	} // callseq 453
$L__BB468_2:
	mov.u32 	%r17, %ctaid.x;
	mov.u32 	%r18, %ntid.y;
	mov.u32 	%r19, %tid.y;
	mad.lo.s32 	%r20, %r17, %r18, %r19;
	mov.u32 	%r21, %nctaid.x;
	mul.lo.s32 	%r8, %r21, %r18;
	cvt.s64.s32 	%rd45, %r20;
	setp.le.s64 	%p2, %rd28, %rd45;
	@%p2 bra 	$L__BB468_7;
	mov.u32 	%r22, %tid.x;
	shl.b32 	%r23, %r22, 1;
	cvt.u64.u32 	%rd10, %r23;
	cvta.to.global.u64 	%rd11, %rd7;
	cvta.to.global.u64 	%rd12, %rd19;
	cvta.to.global.u64 	%rd13, %rd18;
	cvt.s64.s32 	%rd14, %r8;
	cvt.u32.u64 	%r24, %rd10;
	cvt.u32.u64 	%r26, %rd27;
$L__BB468_4:
	setp.eq.s64 	%p3, %rd23, 1;
	setp.eq.s64 	%p4, %rd22, 1;
	setp.eq.s64 	%p5, %rd21, 1;
	setp.eq.s64 	%p6, %rd20, 1;
	cvt.u32.u64 	%r25, %rd45;
	mad.lo.s32 	%r27, %r26, %r25, %r24;
	div.s32 	%r28, %r27, %r9;
	mul.lo.s32 	%r29, %r28, %r9;
	sub.s32 	%r30, %r27, %r29;
	div.s32 	%r31, %r30, %r10;
	mul.lo.s32 	%r32, %r31, %r10;
	sub.s32 	%r33, %r30, %r32;
	div.s32 	%r34, %r33, %r11;
	mul.lo.s32 	%r35, %r34, %r11;
	sub.s32 	%r36, %r33, %r35;
	selp.b32 	%r37, 0, %r28, %p6;
	selp.b32 	%r38, 0, %r31, %p5;
	selp.b32 	%r39, 0, %r34, %p4;
	selp.b32 	%r40, 0, %r36, %p3;
	mul.lo.s32 	%r41, %r13, %r37;
	mad.lo.s32 	%r42, %r14, %r38, %r41;
	mad.lo.s32 	%r43, %r15, %r39, %r42;
	mad.lo.s32 	%r44, %r16, %r40, %r43;
	shr.u32 	%r45, %r27, 31;
	add.s32 	%r46, %r27, %r45;
	shr.s32 	%r47, %r46, 1;
	mul.wide.s32 	%rd36, %r47, 8;
	add.s64 	%rd16, %rd13, %rd36;
	ld.global.f32 	%f8, [%rd16];
	shr.u32 	%r48, %r44, 31;
	add.s32 	%r49, %r44, %r48;
	shr.s32 	%r50, %r49, 1;
	mul.wide.s32 	%rd37, %r50, 2;
	add.s64 	%rd38, %rd12, %rd37;
	ld.global.v2.u8 	{%rs1, %rs2}, [%rd38];
	setp.eq.s16 	%p7, %rs1, 0;
	mul.f32 	%f9, %f8, %f7;
	selp.f32 	%f3, %f6, %f9, %p7;
	setp.eq.s16 	%p8, %rs2, 0;
	mov.f32 	%f57, %f6;
	@%p8 bra 	$L__BB468_6;
	ld.global.f32 	%f10, [%rd16+4];
	mul.f32 	%f57, %f10, %f7;
$L__BB468_6:
	max.f32 	%f11, %f3, 0fFF800000;
	max.f32 	%f12, %f11, %f57;
	mov.b32 	%r51, %f12;
	shfl.sync.bfly.b32	%r52|%p9, %r51, 8, 31, -1;
	mov.b32 	%f13, %r52;
	max.f32 	%f14, %f12, %f13;
	mov.b32 	%r53, %f14;
	shfl.sync.bfly.b32	%r54|%p10, %r53, 4, 31, -1;
	mov.b32 	%f15, %r54;
	max.f32 	%f16, %f14, %f15;
	mov.b32 	%r55, %f16;
	shfl.sync.bfly.b32	%r56|%p11, %r55, 2, 31, -1;
	mov.b32 	%f17, %r56;
	max.f32 	%f18, %f16, %f17;
	mov.b32 	%r57, %f18;
	shfl.sync.bfly.b32	%r58|%p12, %r57, 1, 31, -1;
	mov.b32 	%f19, %r58;
	max.f32 	%f20, %f18, %f19;
	sub.f32 	%f21, %f3, %f20;
	fma.rn.f32 	%f22, %f21, 0f3BBB989D, 0f3F000000;
	cvt.sat.f32.f32 	%f23, %f22;
	mov.f32 	%f24, 0f4B400001;
	mov.f32 	%f25, 0f437C0000;
	fma.rm.f32 	%f26, %f23, %f25, %f24;
	add.f32 	%f27, %f26, 0fCB40007F;
	neg.f32 	%f28, %f27;
	fma.rn.f32 	%f29, %f21, 0f3FB8AA3B, %f28;
	fma.rn.f32 	%f30, %f21, 0f32A57060, %f29;
	mov.b32 	%r59, %f26;
	shl.b32 	%r60, %r59, 23;
	mov.b32 	%f31, %r60;
	ex2.approx.ftz.f32 	%f32, %f30;
	mul.f32 	%f33, %f32, %f31;
	add.f32 	%f34, %f33, 0f00000000;
	sub.f32 	%f35, %f57, %f20;
	fma.rn.f32 	%f36, %f35, 0f3BBB989D, 0f3F000000;
	cvt.sat.f32.f32 	%f37, %f36;
	fma.rm.f32 	%f38, %f37, %f25, %f24;
	add.f32 	%f39, %f38, 0fCB40007F;
	neg.f32 	%f40, %f39;
	fma.rn.f32 	%f41, %f35, 0f3FB8AA3B, %f40;
	fma.rn.f32 	%f42, %f35, 0f32A57060, %f41;
	mov.b32 	%r61, %f38;
	shl.b32 	%r62, %r61, 23;
	mov.b32 	%f43, %r62;
	ex2.approx.ftz.f32 	%f44, %f42;
	mul.f32 	%f45, %f44, %f43;
	add.f32 	%f46, %f34, %f45;
	mov.b32 	%r63, %f46;
	shfl.sync.bfly.b32	%r64|%p13, %r63, 8, 31, -1;
	mov.b32 	%f47, %r64;
	add.f32 	%f48, %f46, %f47;
	mov.b32 	%r65, %f48;
	shfl.sync.bfly.b32	%r66|%p14, %r65, 4, 31, -1;
	mov.b32 	%f49, %r66;
	add.f32 	%f50, %f48, %f49;
	mov.b32 	%r67, %f50;
	shfl.sync.bfly.b32	%r68|%p15, %r67, 2, 31, -1;
	mov.b32 	%f51, %r68;
	add.f32 	%f52, %f50, %f51;
	mov.b32 	%r69, %f52;
	shfl.sync.bfly.b32	%r70|%p16, %r69, 1, 31, -1;
	mov.b32 	%f53, %r70;
	add.f32 	%f54, %f52, %f53;
	div.rn.f32 	%f55, %f33, %f54;
	div.rn.f32 	%f56, %f45, %f54;
	mad.lo.s64 	%rd39, %rd45, %rd8, %rd10;
	shr.u64 	%rd40, %rd39, 63;
	add.s64 	%rd41, %rd39, %rd40;
	shl.b64 	%rd42, %rd41, 2;
	and.b64  	%rd43, %rd42, -8;
	add.s64 	%rd44, %rd11, %rd43;
	st.global.v2.f32 	[%rd44], {%f55, %f56};
	add.s64 	%rd45, %rd45, %rd14;
	setp.lt.s64 	%p17, %rd45, %rd28;
	@%p17 bra 	$L__BB468_4;
$L__BB468_7:
	ret;

}
	// .globl	_Z15SoftmaxWarpImplI22BroadcastScaleMaskLoadIffbLm4EiE11DirectStoreIffEfLi2ELi2ELi16ELi1ELb1EL9Algorithm0EEvT_T0_ll
.visible .entry _Z15SoftmaxWarpImplI22BroadcastScaleMaskLoadIffbLm4EiE11DirectStoreIffEfLi2ELi2ELi16ELi1ELb1EL9Algorithm0EEvT_T0_ll(
	.param .align 8 .b8 _Z15SoftmaxWarpImplI22BroadcastScaleMaskLoadIffbLm4EiE11DirectStoreIffEfLi2ELi2ELi16ELi1ELb1EL9Algorithm0EEvT_T0_ll_param_0[120],
	.param .align 8 .b8 _Z15SoftmaxWarpImplI22BroadcastScaleMaskLoadIffbLm4EiE11DirectStoreIffEfLi2ELi2ELi16ELi1ELb1EL9Algorithm0EEvT_T0_ll_param_1[16],
	.param .u64 _Z15SoftmaxWarpImplI22BroadcastScaleMaskLoadIffbLm4EiE11DirectStoreIffEfLi2ELi2ELi16ELi1ELb1EL9Algorithm0EEvT_T0_ll_param_2,
	.param .u64 _Z15SoftmaxWarpImplI22BroadcastScaleMaskLoadIffbLm4EiE11DirectStoreIffEfLi2ELi2ELi16ELi1ELb1EL9Algorithm0EEvT_T0_ll_param_3
)
{
	.reg .pred 	%p<20>;
	.reg .b16 	%rs<3>;
	.reg .b32 	%r<71>;
	.reg .b32 	%f<65>;
	.reg .b64 	%rd<45>;

	ld.param.v2.f32 	{%f12, %f13}, [_Z15SoftmaxWarpImplI22BroadcastScaleMaskLoadIffbLm4EiE11DirectStoreIffEfLi2ELi2ELi16ELi1ELb1EL9Algorithm0EEvT_T0_ll_param_0+112];
	ld.param.u64 	%rd26, [_Z15SoftmaxWarpImplI22BroadcastScaleMaskLoadIffbLm4EiE11DirectStoreIffEfLi2ELi2ELi16ELi1ELb1EL9Algorithm0EEvT_T0_ll_param_0+104];
	ld.param.v2.u32 	{%r15, %r16}, [_Z15SoftmaxWarpImplI22BroadcastScaleMaskLoadIffbLm4EiE11DirectStoreIffEfLi2ELi2ELi16ELi1ELb1EL9Algorithm0EEvT_T0_ll_param_0+88];
	ld.param.v2.u32 	{%r13, %r14}, [_Z15SoftmaxWarpImplI22BroadcastScaleMaskLoadIffbLm4EiE11DirectStoreIffEfLi2ELi2ELi16ELi1ELb1EL9Algorithm0EEvT_T0_ll_param_0+80];
	ld.param.v2.u32 	{%r11, %r12}, [_Z15SoftmaxWarpImplI22BroadcastScaleMaskLoadIffbLm4EiE11DirectStoreIffEfLi2ELi2ELi16ELi1ELb1EL9Algorithm0EEvT_T0_ll_param_0+64];
	ld.param.v2.u32 	{%r9, %r10}, [_Z15SoftmaxWarpImplI22BroadcastScaleMaskLoadIffbLm4EiE11DirectStoreIffEfLi2ELi2ELi16ELi1ELb1EL9Algorithm0EEvT_T0_ll_param_0+56];
	ld.param.u64 	%rd22, [_Z15SoftmaxWarpImplI22BroadcastScaleMaskLoadIffbLm4EiE11DirectStoreIffEfLi2ELi2ELi16ELi1ELb1EL9Algorithm0EEvT_T0_ll_param_0+40];
	ld.param.u64 	%rd21, [_Z15SoftmaxWarpImplI22BroadcastScaleMaskLoadIffbLm4EiE11DirectStoreIffEfLi2ELi2ELi16ELi1ELb1EL9Algorithm0EEvT_T0_ll_param_0+32];
	ld.param.u64 	%rd20, [_Z15SoftmaxWarpImplI22BroadcastScaleMaskLoadIffbLm4EiE11DirectStoreIffEfLi2ELi2ELi16ELi1ELb1EL9Algorithm0EEvT_T0_ll_param_0+24];
	ld.param.u64 	%rd19, [_Z15SoftmaxWarpImplI22BroadcastScaleMaskLoadIffbLm4EiE11DirectStoreIffEfLi2ELi2ELi16ELi1ELb1EL9Algorithm0EEvT_T0_ll_param_0+16];
	ld.param.u64 	%rd18, [_Z15SoftmaxWarpImplI22BroadcastScaleMaskLoadIffbLm4EiE11DirectStoreIffEfLi2ELi2ELi16ELi1ELb1EL9Algorithm0EEvT_T0_ll_param_0+8];
	ld.param.u64 	%rd17, [_Z15SoftmaxWarpImplI22BroadcastScaleMaskLoadIffbLm4EiE11DirectStoreIffEfLi2ELi2ELi16ELi1ELb1EL9Algorithm0EEvT_T0_ll_param_0];
	ld.param.u64 	%rd6, [_Z15SoftmaxWarpImplI22BroadcastScaleMaskLoadIffbLm4EiE11DirectStoreIffEfLi2ELi2ELi16ELi1ELb1EL9Algorithm0EEvT_T0_ll_param_1];
	ld.param.u64 	%rd7, [_Z15SoftmaxWarpImplI22BroadcastScaleMaskLoadIffbLm4EiE11DirectStoreIffEfLi2ELi2ELi16ELi1ELb1EL9Algorithm0EEvT_T0_ll_param_1+8];
	ld.param.u64 	%rd27, [_Z15SoftmaxWarpImplI22BroadcastScaleMaskLoadIffbLm4EiE11DirectStoreIffEfLi2ELi2ELi16ELi1ELb1EL9Algorithm0EEvT_T0_ll_param_2];
	ld.param.u64 	%rd28, [_Z15SoftmaxWarpImplI22BroadcastScaleMaskLoadIffbLm4EiE11DirectStoreIffEfLi2ELi2ELi16ELi1ELb1EL9Algorithm0EEvT_T0_ll_param_3];
	setp.lt.s64 	%p1, %rd28, 33;
	@%p1 bra 	$L__BB469_2;
	mov.u64 	%rd29, $str;
	cvta.global.u64 	%rd30, %rd29;
	mov.u64 	%rd31, $str$1;
	cvta.global.u64 	%rd32, %rd31;
	mov.u64 	%rd33, __unnamed_455;
	cvta.global.u64 	%rd34, %rd33;
	{ // callseq 454, 0
	.param .b64 param0;
	st.param.b64 	[param0], %rd30;
	.param .b64 param1;
	st.param.b64 	[param1], %rd32;
	.param .b32 param2;
	st.param.b32 	[param2], 219;
	.param .b64 param3;
	st.param.b64 	[param3], %rd34;
	.param .b64 param4;
	st.param.b64 	[param4], 1;
	call.uni 
	__assertfail, 
	(
	param0, 
	param1, 
	param2, 
	param3, 
	param4
	);
	} // callseq 454
$L__BB469_2:
	mov.u32 	%r17, %ctaid.x;
	mov.u32 	%r18, %ntid.y;
	mov.u32 	%r19, %tid.y;
	mad.lo.s32 	%r20, %r17, %r18, %r19;
	mov.u32 	%r21, %nctaid.x;
	mul.lo.s32 	%r8, %r21, %r18;
	cvt.s64.s32 	%rd44, %r20;
	setp.le.s64 	%p2, %rd27, %rd44;
	@%p2 bra 	$L__BB469_11;
	mov.u32 	%r22, %tid.x;
	shl.b32 	%r23, %r22, 1;
	cvt.u64.u32 	%rd9, %r23;
	cvta.to.global.u64 	%rd10, %rd6;
	cvta.to.global.u64 	%rd11, %rd18;
	cvta.to.global.u64 	%rd12, %rd17;
	cvt.s64.s32 	%rd13, %r8;
	cvt.u32.u64 	%r24, %rd9;
	cvt.u32.u64 	%r26, %rd26;
$L__BB469_4:
	setp.le.s64 	%p3, %rd28, %rd9;
	mov.f32 	%f62, 0fFF800000;
	mov.f32 	%f63, %f62;
	mov.f32 	%f64, %f62;
	@%p3 bra 	$L__BB469_8;
	setp.eq.s64 	%p4, %rd22, 1;
	setp.eq.s64 	%p5, %rd21, 1;
	setp.eq.s64 	%p6, %rd20, 1;
	setp.eq.s64 	%p7, %rd19, 1;
	cvt.u32.u64 	%r25, %rd44;
	mad.lo.s32 	%r27, %r26, %r25, %r24;
	div.s32 	%r28, %r27, %r9;
	mul.lo.s32 	%r29, %r28, %r9;
	sub.s32 	%r30, %r27, %r29;
	div.s32 	%r31, %r30, %r10;
	mul.lo.s32 	%r32, %r31, %r10;
	sub.s32 	%r33, %r30, %r32;
	div.s32 	%r34, %r33, %r11;
	mul.lo.s32 	%r35, %r34, %r11;
	sub.s32 	%r36, %r33, %r35;
	selp.b32 	%r37, 0, %r28, %p7;
	selp.b32 	%r38, 0, %r31, %p6;
	selp.b32 	%r39, 0, %r34, %p5;
	selp.b32 	%r40, 0, %r36, %p4;
	mul.lo.s32 	%r41, %r13, %r37;
	mad.lo.s32 	%r42, %r14, %r38, %r41;
	mad.lo.s32 	%r43, %r15, %r39, %r42;
	mad.lo.s32 	%r44, %r16, %r40, %r43;
	shr.u32 	%r45, %r27, 31;
	add.s32 	%r46, %r27, %r45;
	shr.s32 	%r47, %r46, 1;
	mul.wide.s32 	%rd35, %r47, 8;
	add.s64 	%rd15, %rd12, %rd35;
	ld.global.f32 	%f15, [%rd15];
	shr.u32 	%r48, %r44, 31;
	add.s32 	%r49, %r44, %r48;
	shr.s32 	%r50, %r49, 1;
	mul.wide.s32 	%rd36, %r50, 2;
	add.s64 	%rd37, %rd11, %rd36;
	ld.global.v2.u8 	{%rs1, %rs2}, [%rd37];
	setp.eq.s16 	%p8, %rs1, 0;
	mul.f32 	%f16, %f15, %f13;
	selp.f32 	%f63, %f12, %f16, %p8;
	setp.eq.s16 	%p9, %rs2, 0;
	mov.f32 	%f62, %f12;
	@%p9 bra 	$L__BB469_7;
	ld.global.f32 	%f17, [%rd15+4];
	mul.f32 	%f62, %f17, %f13;
$L__BB469_7:
	max.f32 	%f18, %f63, 0fFF800000;
	max.f32 	%f64, %f18, %f62;
$L__BB469_8:
	setp.le.s64 	%p10, %rd28, %rd9;
	mov.b32 	%r51, %f64;
	shfl.sync.bfly.b32	%r52|%p11, %r51, 8, 31, -1;
	mov.b32 	%f19, %r52;
	max.f32 	%f20, %f64, %f19;
	mov.b32 	%r53, %f20;
	shfl.sync.bfly.b32	%r54|%p12, %r53, 4, 31, -1;
	mov.b32 	%f21, %r54;
	max.f32 	%f22, %f20, %f21;
	mov.b32 	%r55, %f22;
	shfl.sync.bfly.b32	%r56|%p13, %r55, 2, 31, -1;
	mov.b32 	%f23, %r56;
	max.f32 	%f24, %f22, %f23;
	mov.b32 	%r57, %f24;
	shfl.sync.bfly.b32	%r58|%p14, %r57, 1, 31, -1;
	mov.b32 	%f25, %r58;
	max.f32 	%f26, %f24, %f25;
	sub.f32 	%f27, %f63, %f26;
	fma.rn.f32 	%f28, %f27, 0f3BBB989D, 0f3F000000;
	cvt.sat.f32.f32 	%f29, %f28;
	mov.f32 	%f30, 0f4B400001;
	mov.f32 	%f31, 0f437C0000;
	fma.rm.f32 	%f32, %f29, %f31, %f30;
	add.f32 	%f33, %f32, 0fCB40007F;
	neg.f32 	%f34, %f33;
	fma.rn.f32 	%f35, %f27, 0f3FB8AA3B, %f34;
	fma.rn.f32 	%f36, %f27, 0f32A57060, %f35;
	mov.b32 	%r59, %f32;
	shl.b32 	%r60, %r59, 23;
	mov.b32 	%f37, %r60;
	ex2.approx.ftz.f32 	%f38, %f36;
	mul.f32 	%f39, %f38, %f37;
	add.f32 	%f40, %f39, 0f00000000;
	sub.f32 	%f41, %f62, %f26;
	fma.rn.f32 	%f42, %f41, 0f3BBB989D, 0f3F000000;
	cvt.sat.f32.f32 	%f43, %f42;
	fma.rm.f32 	%f44, %f43, %f31, %f30;
	add.f32 	%f45, %f44, 0fCB40007F;
	neg.f32 	%f46, %f45;
	fma.rn.f32 	%f47, %f41, 0f3FB8AA3B, %f46;
	fma.rn.f32 	%f48, %f41, 0f32A57060, %f47;
	mov.b32 	%r61, %f44;
	shl.b32 	%r62, %r61, 23;
	mov.b32 	%f49, %r62;
	ex2.approx.ftz.f32 	%f50, %f48;
	mul.f32 	%f51, %f50, %f49;
	add.f32 	%f52, %f40, %f51;
	mov.b32 	%r63, %f52;
	shfl.sync.bfly.b32	%r64|%p15, %r63, 8, 31, -1;
	mov.b32 	%f53, %r64;
	add.f32 	%f54, %f52, %f53;
	mov.b32 	%r65, %f54;
	shfl.sync.bfly.b32	%r66|%p16, %r65, 4, 31, -1;
	mov.b32 	%f55, %r66;
	add.f32 	%f56, %f54, %f55;
	mov.b32 	%r67, %f56;
	shfl.sync.bfly.b32	%r68|%p17, %r67, 2, 31, -1;
	mov.b32 	%f57, %r68;
	add.f32 	%f58, %f56, %f57;
	mov.b32 	%r69, %f58;
	shfl.sync.bfly.b32	%r70|%p18, %r69, 1, 31, -1;
	mov.b32 	%f59, %r70;
	add.f32 	%f60, %f58, %f59;
	div.rn.f32 	%f10, %f39, %f60;
	div.rn.f32 	%f11, %f51, %f60;
	@%p10 bra 	$L__BB469_10;
	mad.lo.s64 	%rd38, %rd44, %rd7, %rd9;
	shr.u64 	%rd39, %rd38, 63;
	add.s64 	%rd40, %rd38, %rd39;
	shl.b64 	%rd41, %rd40, 2;
	and.b64  	%rd42, %rd41, -8;
	add.s64 	%rd43, %rd10, %rd42;
	st.global.v2.f32 	[%rd43], {%f10, %f11};
$L__BB469_10:
	add.s64 	%rd44, %rd44, %rd13;
	setp.lt.s64 	%p19, %rd44, %rd27;
	@%p19 bra 	$L__BB469_4;
$L__BB469_11:
	ret;

}
	// .globl	_Z15SoftmaxWarpImplI22BroadcastScaleMaskLoadIffbLm4EiE11DirectStoreIffEfLi2ELi2ELi32ELi2ELb0EL9Algorithm0EEvT_T0_ll
.visible .entry _Z15SoftmaxWarpImplI22BroadcastScaleMaskLoadIffbLm4EiE11DirectStoreIffEfLi2ELi2ELi32ELi2ELb0EL9Algorithm0EEvT_T0_ll(
	.param .align 8 .b8 _Z15SoftmaxWarpImplI22BroadcastScaleMaskLoadIffbLm4EiE11DirectStoreIffEfLi2ELi2ELi32ELi2ELb0EL9Algorithm0EEvT_T0_ll_param_0[120],
	.param .align 8 .b8 _Z15SoftmaxWarpImplI22BroadcastScaleMaskLoadIffbLm4EiE11DirectStoreIffEfLi2ELi2ELi32ELi2ELb0EL9Algorithm0EEvT_T0_ll_param_1[16],
	.param .u64 _Z15SoftmaxWarpImplI22BroadcastScaleMaskLoadIffbLm4EiE11DirectStoreIffEfLi2ELi2ELi32ELi2ELb0EL9Algorithm0EEvT_T0_ll_param_2,
	.param .u64 _Z15SoftmaxWarpImplI22BroadcastScaleMaskLoadIffbLm4EiE11DirectStoreIffEfLi2ELi2ELi32ELi2ELb0EL9Algorithm0EEvT_T0_ll_param_3
)
{
	.reg .pred 	%p<36>;
	.reg .b16 	%rs<5>;
	.reg .b32 	%r<128>;
	.reg .b32 	%f<117>;
	.reg .b64 	%rd<52>;

	ld.param.u64 	%rd26, [_Z15SoftmaxWarpImplI22BroadcastScaleMaskLoadIffbLm4EiE11DirectStoreIffEfLi2ELi2ELi32ELi2ELb0EL9Algorithm0EEvT_T0_ll_param_1+8];
	ld.param.u64 	%rd25, [_Z15SoftmaxWarpImplI22BroadcastScaleMaskLoadIffbLm4EiE11DirectStoreIffEfLi2ELi2ELi32ELi2ELb0EL9Algorithm0EEvT_T0_ll_param_1];
	ld.param.v2.f32 	{%f9, %f10}, [_Z15SoftmaxWarpImplI22BroadcastScaleMaskLoadIffbLm4EiE11DirectStoreIffEfLi2ELi2ELi32ELi2ELb0EL9Algorithm0EEvT_T0_ll_param_0+112];
	ld.param.u64 	%rd24, [_Z15SoftmaxWarpImplI22BroadcastScaleMaskLoadIffbLm4EiE11DirectStoreIffEfLi2ELi2ELi32ELi2ELb0EL9Algorithm0EEvT_T0_ll_param_0+104];
	ld.param.v2.u32 	{%r15, %r16}, [_Z15SoftmaxWarpImplI22BroadcastScaleMaskLoadIffbLm4EiE11DirectStoreIffEfLi2ELi2ELi32ELi2ELb0EL9Algorithm0EEvT_T0_ll_param_0+88];
	ld.param.v2.u32 	{%r13, %r14}, [_Z15SoftmaxWarpImplI22BroadcastScaleMaskLoadIffbLm4EiE11DirectStoreIffEfLi2ELi2ELi32ELi2ELb0EL9Algorithm0EEvT_T0_ll_param_0+80];
	ld.param.v2.u32 	{%r11, %r12}, [_Z15SoftmaxWarpImplI22BroadcastScaleMaskLoadIffbLm4EiE11DirectStoreIffEfLi2ELi2ELi32ELi2ELb0EL9Algorithm0EEvT_T0_ll_param_0+64];
	ld.param.v2.u32 	{%r9, %r10}, [_Z15SoftmaxWarpImplI22BroadcastScaleMaskLoadIffbLm4EiE11DirectStoreIffEfLi2ELi2ELi32ELi2ELb0EL9Algorithm0EEvT_T0_ll_param_0+56];
	ld.param.u64 	%rd20, [_Z15SoftmaxWarpImplI22BroadcastScaleMaskLoadIffbLm4EiE11DirectStoreIffEfLi2ELi2ELi32ELi2ELb0EL9Algorithm0EEvT_T0_ll_param_0+40];
	ld.param.u64 	%rd19, [_Z15SoftmaxWarpImplI22BroadcastScaleMaskLoadIffbLm4EiE11DirectStoreIffEfLi2ELi2ELi32ELi2ELb0EL9Algorithm0EEvT_T0_ll_param_0+32];
	ld.param.u64 	%rd18, [_Z15SoftmaxWarpImplI22BroadcastScaleMaskLoadIffbLm4EiE11DirectStoreIffEfLi2ELi2ELi32ELi2ELb0EL9Algorithm0EEvT_T0_ll_param_0+24];
	ld.param.u64 	%rd17, [_Z15SoftmaxWarpImplI22BroadcastScaleMaskLoadIffbLm4EiE11DirectStoreIffEfLi2ELi2ELi32ELi2ELb0EL9Algorithm0EEvT_T0_ll_param_0+16];
	ld.param.u64 	%rd16, [_Z15SoftmaxWarpImplI22BroadcastScaleMaskLoadIffbLm4EiE11DirectStoreIffEfLi2ELi2ELi32ELi2ELb0EL9Algorithm0EEvT_T0_ll_param_0+8];
	ld.param.u64 	%rd15, [_Z15SoftmaxWarpImplI22BroadcastScaleMaskLoadIffbLm4EiE11DirectStoreIffEfLi2ELi2ELi32ELi2ELb0EL9Algorithm0EEvT_T0_ll_param_0];
	ld.param.u64 	%rd27, [_Z15SoftmaxWarpImplI22BroadcastScaleMaskLoadIffbLm4EiE11DirectStoreIffEfLi2ELi2ELi32ELi2ELb0EL9Algorithm0EEvT_T0_ll_param_2];
	ld.param.u64 	%rd28, [_Z15SoftmaxWarpImplI22BroadcastScaleMaskLoadIffbLm4EiE11DirectStoreIffEfLi2ELi2ELi32ELi2ELb0EL9Algorithm0EEvT_T0_ll_param_3];
	cvta.to.global.u64 	%rd1, %rd15;
	cvta.to.global.u64 	%rd2, %rd16;
	setp.lt.s64 	%p1, %rd28, 65;
	@%p1 bra 	$L__BB470_2;
	mov.u64 	%rd29, $str;
	cvta.global.u64 	%rd30, %rd29;
	mov.u64 	%rd31, $str$1;
	cvta.global.u64 	%rd32, %rd31;
	mov.u64 	%rd33, __unnamed_456;
	cvta.global.u64 	%rd34, %rd33;
	{ // callseq 455, 0
	.param .b64 param0;
	st.param.b64 	[param0], %rd30;
	.param .b64 param1;
	st.param.b64 	[param1], %rd32;
	.param .b32 param2;
	st.param.b32 	[param2], 219;
	.param .b64 param3;
	st.param.b64 	[param3], %rd34;
	.param .b64 param4;
	st.param.b64 	[param4], 1;
	call.uni 
	__assertfail, 
	(
	param0, 
	param1, 
	param2, 
	param3, 
	param4
	);
	} // callseq 455
$L__BB470_2:
	mov.u32 	%r17, %ctaid.x;
	mov.u32 	%r18, %ntid.y;
	mov.u32 	%r19, %tid.y;
	mad.lo.s32 	%r20, %r17, %r18, %r19;
	mov.u32 	%r21, %nctaid.x;
	mul.lo.s32 	%r22, %r18, %r21;
	shl.b32 	%r8, %r22, 1;
	shl.b32 	%r23, %r20, 1;
	cvt.s64.s32 	%rd51, %r23;
	setp.le.s64 	%p2, %rd27, %rd51;
	@%p2 bra 	$L__BB470_9;
	mov.u32 	%r24, %tid.x;
	shl.b32 	%r25, %r24, 1;
	cvt.u64.u32 	%rd8, %r25;
	cvt.s64.s32 	%rd9, %r8;
	cvt.u32.u64 	%r26, %rd8;
$L__BB470_4:
	setp.eq.s64 	%p3, %rd20, 1;
	setp.eq.s64 	%p4, %rd19, 1;
	setp.eq.s64 	%p5, %rd18, 1;
	setp.eq.s64 	%p6, %rd17, 1;
	mul.lo.s64 	%rd11, %rd24, %rd51;
	cvt.u32.u64 	%r27, %rd11;
	add.s32 	%r28, %r26, %r27;
	div.s32 	%r29, %r28, %r9;
	mul.lo.s32 	%r30, %r29, %r9;
	sub.s32 	%r31, %r28, %r30;
	div.s32 	%r32, %r31, %r10;
	mul.lo.s32 	%r33, %r32, %r10;
	sub.s32 	%r34, %r31, %r33;
	div.s32 	%r35, %r34, %r11;
	mul.lo.s32 	%r36, %r35, %r11;
	sub.s32 	%r37, %r34, %r36;
	selp.b32 	%r38, 0, %r29, %p6;
	selp.b32 	%r39, 0, %r32, %p5;
	selp.b32 	%r40, 0, %r35, %p4;
	selp.b32 	%r41, 0, %r37, %p3;
	mul.lo.s32 	%r42, %r13, %r38;
	mad.lo.s32 	%r43, %r14, %r39, %r42;
	mad.lo.s32 	%r44, %r15, %r40, %r43;
	mad.lo.s32 	%r45, %r16, %r41, %r44;
	shr.u32 	%r46, %r28, 31;
	add.s32 	%r47, %r28, %r46;
	shr.s32 	%r48, %r47, 1;
	mul.wide.s32 	%rd35, %r48, 8;
	add.s64 	%rd12, %rd1, %rd35;
	ld.global.f32 	%f11, [%rd12];
	shr.u32 	%r49, %r45, 31;
	add.s32 	%r50, %r45, %r49;
	shr.s32 	%r51, %r50, 1;
	mul.wide.s32 	%rd36, %r51, 2;
	add.s64 	%rd37, %rd2, %rd36;
	ld.global.v2.u8 	{%rs1, %rs2}, [%rd37];
	setp.eq.s16 	%p7, %rs1, 0;
	mul.f32 	%f12, %f11, %f10;
	selp.f32 	%f3, %f9, %f12, %p7;
	setp.eq.s16 	%p8, %rs2, 0;
	mov.f32 	%f115, %f9;
	@%p8 bra 	$L__BB470_6;
	ld.global.f32 	%f13, [%rd12+4];
	mul.f32 	%f115, %f13, %f10;
$L__BB470_6:
	cvt.u32.u64 	%r52, %rd8;
	cvt.u32.u64 	%r53, %rd24;
	add.s32 	%r55, %r27, %r53;
	add.s32 	%r56, %r52, %r55;
	div.s32 	%r57, %r56, %r9;
	mul.lo.s32 	%r58, %r57, %r9;
	sub.s32 	%r59, %r56, %r58;
	div.s32 	%r60, %r59, %r10;
	mul.lo.s32 	%r61, %r60, %r10;
	sub.s32 	%r62, %r59, %r61;
	div.s32 	%r63, %r62, %r11;
	mul.lo.s32 	%r64, %r63, %r11;
	sub.s32 	%r65, %r62, %r64;
	selp.b32 	%r66, 0, %r57, %p6;
	selp.b32 	%r67, 0, %r60, %p5;
	selp.b32 	%r68, 0, %r63, %p4;
	selp.b32 	%r69, 0, %r65, %p3;
	mul.lo.s32 	%r70, %r13, %r66;
	mad.lo.s32 	%r71, %r14, %r67, %r70;
	mad.lo.s32 	%r72, %r15, %r68, %r71;
	mad.lo.s32 	%r73, %r16, %r69, %r72;
	shr.u32 	%r74, %r56, 31;
	add.s32 	%r75, %r56, %r74;
	shr.s32 	%r76, %r75, 1;
	mul.wide.s32 	%rd38, %r76, 8;
	add.s64 	%rd13, %rd1, %rd38;
	ld.global.f32 	%f14, [%rd13];
	shr.u32 	%r77, %r73, 31;
	add.s32 	%r78, %r73, %r77;
	shr.s32 	%r79, %r78, 1;
	mul.wide.s32 	%rd39, %r79, 2;
	add.s64 	%rd40, %rd2, %rd39;
	ld.global.v2.u8 	{%rs3, %rs4}, [%rd40];
	setp.eq.s16 	%p13, %rs3, 0;
	mul.f32 	%f15, %f14, %f10;
	selp.f32 	%f6, %f9, %f15, %p13;
	setp.eq.s16 	%p14, %rs4, 0;
	mov.f32 	%f116, %f9;
	@%p14 bra 	$L__BB470_8;
	ld.global.f32 	%f16, [%rd13+4];
	mul.f32 	%f116, %f16, %f10;
$L__BB470_8:
	max.f32 	%f17, %f3, 0fFF800000;
	max.f32 	%f18, %f17, %f115;
	max.f32 	%f19, %f6, 0fFF800000;
	max.f32 	%f20, %f19, %f116;
	mov.b32 	%r80, %f18;
	shfl.sync.bfly.b32	%r81|%p15, %r80, 16, 31, -1;
	mov.b32 	%f21, %r81;
	max.f32 	%f22, %f18, %f21;
	mov.b32 	%r82, %f22;
	shfl.sync.bfly.b32	%r83|%p16, %r82, 8, 31, -1;
	mov.b32 	%f23, %r83;
	max.f32 	%f24, %f22, %f23;
	mov.b32 	%r84, %f24;
	shfl.sync.bfly.b32	%r85|%p17, %r84, 4, 31, -1;
	mov.b32 	%f25, %r85;
	max.f32 	%f26, %f24, %f25;
	mov.b32 	%r86, %f26;
	shfl.sync.bfly.b32	%r87|%p18, %r86, 2, 31, -1;
	mov.b32 	%f27, %r87;
	max.f32 	%f28, %f26, %f27;
	mov.b32 	%r88, %f28;
	shfl.sync.bfly.b32	%r89|%p19, %r88, 1, 31, -1;
	mov.b32 	%f29, %r89;
	max.f32 	%f30, %f28, %f29;
	mov.b32 	%r90, %f20;
	shfl.sync.bfly.b32	%r91|%p20, %r90, 16, 31, -1;
	mov.b32 	%f31, %r91;
	max.f32 	%f32, %f20, %f31;
	mov.b32 	%r92, %f32;
	shfl.sync.bfly.b32	%r93|%p21, %r92, 8, 31, -1;
	mov.b32 	%f33, %r93;
	max.f32 	%f34, %f32, %f33;
	mov.b32 	%r94, %f34;
	shfl.sync.bfly.b32	%r95|%p22, %r94, 4, 31, -1;
	mov.b32 	%f35, %r95;
	max.f32 	%f36, %f34, %f35;
	mov.b32 	%r96, %f36;
	shfl.sync.bfly.b32	%r97|%p23, %r96, 2, 31, -1;
	mov.b32 	%f37, %r97;
	max.f32 	%f38, %f36, %f37;
	mov.b32 	%r98, %f38;
	shfl.sync.bfly.b32	%r99|%p24, %r98, 1, 31, -1;
	mov.b32 	%f39, %r99;
	max.f32 	%f40, %f38, %f39;
	sub.f32 	%f41, %f3, %f30;
	fma.rn.f32 	%f42, %f41, 0f3BBB989D, 0f3F000000;
	cvt.sat.f32.f32 	%f43, %f42;
	mov.f32 	%f44, 0f4B400001;
	mov.f32 	%f45, 0f437C0000;
	fma.rm.f32 	%f46, %f43, %f45, %f44;
	add.f32 	%f47, %f46, 0fCB40007F;
	neg.f32 	%f48, %f47;
	fma.rn.f32 	%f49, %f41, 0f3FB8AA3B, %f48;
	fma.rn.f32 	%f50, %f41, 0f32A57060, %f49;
	mov.b32 	%r100, %f46;
	shl.b32 	%r101, %r100, 23;
	mov.b32 	%f51, %r101;
	ex2.approx.ftz.f32 	%f52, %f50;
	mul.f32 	%f53, %f52, %f51;
	add.f32 	%f54, %f53, 0f00000000;
	sub.f32 	%f55, %f115, %f30;
	fma.rn.f32 	%f56, %f55, 0f3BBB989D, 0f3F000000;
	cvt.sat.f32.f32 	%f57, %f56;
	fma.rm.f32 	%f58, %f57, %f45, %f44;
	add.f32 	%f59, %f58, 0fCB40007F;
	neg.f32 	%f60, %f59;
	fma.rn.f32 	%f61, %f55, 0f3FB8AA3B, %f60;
	fma.rn.f32 	%f62, %f55, 0f32A57060, %f61;
	mov.b32 	%r102, %f58;
	shl.b32 	%r103, %r102, 23;
	mov.b32 	%f63, %r103;
	ex2.approx.ftz.f32 	%f64, %f62;
	mul.f32 	%f65, %f64, %f63;
	add.f32 	%f66, %f54, %f65;
	sub.f32 	%f67, %f6, %f40;
	fma.rn.f32 	%f68, %f67, 0f3BBB989D, 0f3F000000;
	cvt.sat.f32.f32 	%f69, %f68;
	fma.rm.f32 	%f70, %f69, %f45, %f44;
	add.f32 	%f71, %f70, 0fCB40007F;
	neg.f32 	%f72, %f71;
	fma.rn.f32 	%f73, %f67, 0f3FB8AA3B, %f72;
	fma.rn.f32 	%f74, %f67, 0f32A57060, %f73;
	mov.b32 	%r104, %f70;
	shl.b32 	%r105, %r104, 23;
	mov.b32 	%f75, %r105;
	ex2.approx.ftz.f32 	%f76, %f74;
	mul.f32 	%f77, %f76, %f75;
	add.f32 	%f78, %f77, 0f00000000;
	sub.f32 	%f79, %f116, %f40;
	fma.rn.f32 	%f80, %f79, 0f3BBB989D, 0f3F000000;
	cvt.sat.f32.f32 	%f81, %f80;
	fma.rm.f32 	%f82, %f81, %f45, %f44;
	add.f32 	%f83, %f82, 0fCB40007F;
	neg.f32 	%f84, %f83;
	fma.rn.f32 	%f85, %f79, 0f3FB8AA3B, %f84;
	fma.rn.f32 	%f86, %f79, 0f32A57060, %f85;
	mov.b32 	%r106, %f82;
	shl.b32 	%r107, %r106, 23;
	mov.b32 	%f87, %r107;
	ex2.approx.ftz.f32 	%f88, %f86;
	mul.f32 	%f89, %f88, %f87;
	add.f32 	%f90, %f78, %f89;
	mov.b32 	%r108, %f66;
	shfl.sync.bfly.b32	%r109|%p25, %r108, 16, 31, -1;
	mov.b32 	%f91, %r109;
	add.f32 	%f92, %f66, %f91;
	mov.b32 	%r110, %f92;
	shfl.sync.bfly.b32	%r111|%p26, %r110, 8, 31, -1;
	mov.b32 	%f93, %r111;
	add.f32 	%f94, %f92, %f93;
	mov.b32 	%r112, %f94;
	shfl.sync.bfly.b32	%r113|%p27, %r112, 4, 31, -1;
	mov.b32 	%f95, %r113;
	add.f32 	%f96, %f94, %f95;
	mov.b32 	%r114, %f96;
	shfl.sync.bfly.b32	%r115|%p28, %r114, 2, 31, -1;
	mov.b32 	%f97, %r115;
	add.f32 	%f98, %f96, %f97;
	mov.b32 	%r116, %f98;
	shfl.sync.bfly.b32	%r117|%p29, %r116, 1, 31, -1;
	mov.b32 	%f99, %r117;
	add.f32 	%f100, %f98, %f99;
	mov.b32 	%r118, %f90;
	shfl.sync.bfly.b32	%r119|%p30, %r118, 16, 31, -1;
	mov.b32 	%f101, %r119;
	add.f32 	%f102, %f90, %f101;
	mov.b32 	%r120, %f102;
	shfl.sync.bfly.b32	%r121|%p31, %r120, 8, 31, -1;
	mov.b32 	%f103, %r121;
	add.f32 	%f104, %f102, %f103;
	mov.b32 	%r122, %f104;
	shfl.sync.bfly.b32	%r123|%p32, %r122, 4, 31, -1;
	mov.b32 	%f105, %r123;
	add.f32 	%f106, %f104, %f105;
	mov.b32 	%r124, %f106;
	shfl.sync.bfly.b32	%r125|%p33, %r124, 2, 31, -1;
	mov.b32 	%f107, %r125;
	add.f32 	%f108, %f106, %f107;
	mov.b32 	%r126, %f108;
	shfl.sync.bfly.b32	%r127|%p34, %r126, 1, 31, -1;
	mov.b32 	%f109, %r127;
	add.f32 	%f110, %f108, %f109;
	div.rn.f32 	%f111, %f53, %f100;
	div.rn.f32 	%f112, %f65, %f100;
	mad.lo.s64 	%rd41, %rd51, %rd26, %rd8;
	cvta.to.global.u64 	%rd42, %rd25;
	shl.b64 	%rd43, %rd41, 2;
	add.s64 	%rd44, %rd42, %rd43;
	st.global.v2.f32 	[%rd44], {%f111, %f112};
	div.rn.f32 	%f113, %f77, %f110;
	div.rn.f32 	%f114, %f89, %f110;
	add.s64 	%rd45, %rd41, %rd26;
	shr.u64 	%rd46, %rd45, 63;
	add.s64 	%rd47, %rd45, %rd46;
	shl.b64 	%rd48, %rd47, 2;
	and.b64  	%rd49, %rd48, -8;
	add.s64 	%rd50, %rd42, %rd49;
	st.global.v2.f32 	[%rd50], {%f113, %f114};
	add.s64 	%rd51, %rd51, %rd9;
	setp.lt.s64 	%p35, %rd51, %rd27;
	@%p35 bra 	$L__BB470_4;
$L__BB470_9:
	ret;

}
	// .globl	_Z15SoftmaxWarpImplI22BroadcastScaleMaskLoadIffbLm4EiE11DirectStoreIffEfLi2ELi2ELi32ELi2ELb1EL9Algorithm0EEvT_T0_ll
.visible .entry _Z15SoftmaxWarpImplI22BroadcastScaleMaskLoadIffbLm4EiE11DirectStoreIffEfLi2ELi2ELi32ELi2ELb1EL9Algorithm0EEvT_T0_ll(
	.param .align 8 .b8 _Z15SoftmaxWarpImplI22BroadcastScaleMaskLoadIffbLm4EiE11DirectStoreIffEfLi2ELi2ELi32ELi2ELb1EL9Algorithm0EEvT_T0_ll_param_0[120],
	.param .align 8 .b8 _Z15SoftmaxWarpImplI22BroadcastScaleMaskLoadIffbLm4EiE11DirectStoreIffEfLi2ELi2ELi32ELi2ELb1EL9Algorithm0EEvT_T0_ll_param_1[16],
	.param .u64 _Z15SoftmaxWarpImplI22BroadcastScaleMaskLoadIffbLm4EiE11DirectStoreIffEfLi2ELi2ELi32ELi2ELb1EL9Algorithm0EEvT_T0_ll_param_2,
	.param .u64 _Z15SoftmaxWarpImplI22BroadcastScaleMaskLoadIffbLm4EiE11DirectStoreIffEfLi2ELi2ELi32ELi2ELb1EL9Algorithm0EEvT_T0_ll_param_3
)
{
	.reg .pred 	%p<40>;
	.reg .b16 	%rs<5>;
	.reg .b32 	%r<130>;
	.reg .b32 	%f<131>;
	.reg .b64 	%rd<50>;

	ld.param.v2.f32 	{%f24, %f25}, [_Z15SoftmaxWarpImplI22BroadcastScaleMaskLoadIffbLm4EiE11DirectStoreIffEfLi2ELi2ELi32ELi2ELb1EL9Algorithm0EEvT_T0_ll_param_0+112];
	ld.param.u64 	%rd22, [_Z15SoftmaxWarpImplI22BroadcastScaleMaskLoadIffbLm4EiE11DirectStoreIffEfLi2ELi2ELi32ELi2ELb1EL9Algorithm0EEvT_T0_ll_param_0+104];
	ld.param.v2.u32 	{%r15, %r16}, [_Z15SoftmaxWarpImplI22BroadcastScaleMaskLoadIffbLm4EiE11DirectStoreIffEfLi2ELi2ELi32ELi2ELb1EL9Algorithm0EEvT_T0_ll_param_0+88];
	ld.param.v2.u32 	{%r13, %r14}, [_Z15SoftmaxWarpImplI22BroadcastScaleMaskLoadIffbLm4EiE11DirectStoreIffEfLi2ELi2ELi32ELi2ELb1EL9Algorithm0EEvT_T0_ll_param_0+80];
	ld.param.v2.u32 	{%r11, %r12}, [_Z15SoftmaxWarpImplI22BroadcastScaleMaskLoadIffbLm4EiE11DirectStoreIffEfLi2ELi2ELi32ELi2ELb1EL9Algorithm0EEvT_T0_ll_param_0+64];
	ld.param.v2.u32 	{%r9, %r10}, [_Z15SoftmaxWarpImplI22BroadcastScaleMaskLoadIffbLm4EiE11DirectStoreIffEfLi2ELi2ELi32ELi2ELb1EL9Algorithm0EEvT_T0_ll_param_0+56];
	ld.param.u64 	%rd18, [_Z15SoftmaxWarpImplI22BroadcastScaleMaskLoadIffbLm4EiE11DirectStoreIffEfLi2ELi2ELi32ELi2ELb1EL9Algorithm0EEvT_T0_ll_param_0+40];
	ld.param.u64 	%rd17, [_Z15SoftmaxWarpImplI22BroadcastScaleMaskLoadIffbLm4EiE11DirectStoreIffEfLi2ELi2ELi32ELi2ELb1EL9Algorithm0EEvT_T0_ll_param_0+32];
	ld.param.u64 	%rd16, [_Z15SoftmaxWarpImplI22BroadcastScaleMaskLoadIffbLm4EiE11DirectStoreIffEfLi2ELi2ELi32ELi2ELb1EL9Algorithm0EEvT_T0_ll_param_0+24];
	ld.param.u64 	%rd15, [_Z15SoftmaxWarpImplI22BroadcastScaleMaskLoadIffbLm4EiE11DirectStoreIffEfLi2ELi2ELi32ELi2ELb1EL9Algorithm0EEvT_T0_ll_param_0+16];
	ld.param.u64 	%rd5, [_Z15SoftmaxWarpImplI22BroadcastScaleMaskLoadIffbLm4EiE11DirectStoreIffEfLi2ELi2ELi32ELi2ELb1EL9Algorithm0EEvT_T0_ll_param_1+8];
	ld.param.u64 	%rd25, [_Z15SoftmaxWarpImplI22BroadcastScaleMaskLoadIffbLm4EiE11DirectStoreIffEfLi2ELi2ELi32ELi2ELb1EL9Algorithm0EEvT_T0_ll_param_1];
	ld.param.u64 	%rd14, [_Z15SoftmaxWarpImplI22BroadcastScaleMaskLoadIffbLm4EiE11DirectStoreIffEfLi2ELi2ELi32ELi2ELb1EL9Algorithm0EEvT_T0_ll_param_0+8];
	ld.param.u64 	%rd13, [_Z15SoftmaxWarpImplI22BroadcastScaleMaskLoadIffbLm4EiE11DirectStoreIffEfLi2ELi2ELi32ELi2ELb1EL9Algorithm0EEvT_T0_ll_param_0];
	ld.param.u64 	%rd23, [_Z15SoftmaxWarpImplI22BroadcastScaleMaskLoadIffbLm4EiE11DirectStoreIffEfLi2ELi2ELi32ELi2ELb1EL9Algorithm0EEvT_T0_ll_param_2];
	ld.param.u64 	%rd24, [_Z15SoftmaxWarpImplI22BroadcastScaleMaskLoadIffbLm4EiE11DirectStoreIffEfLi2ELi2ELi32ELi2ELb1EL9Algorithm0EEvT_T0_ll_param_3];
	cvta.to.global.u64 	%rd1, %rd13;
	cvta.to.global.u64 	%rd2, %rd14;
	cvta.to.global.u64 	%rd4, %rd25;
	setp.lt.s64 	%p1, %rd24, 65;
	@%p1 bra 	$L__BB471_2;
	mov.u64 	%rd26, $str;
	cvta.global.u64 	%rd27, %rd26;
	mov.u64 	%rd28, $str$1;
	cvta.global.u64 	%rd29, %rd28;
	mov.u64 	%rd30, __unnamed_457;
	cvta.global.u64 	%rd31, %rd30;
	{ // callseq 456, 0
	.param .b64 param0;
	st.param.b64 	[param0], %rd27;
	.param .b64 param1;
	st.param.b64 	[param1], %rd29;
	.param .b32 param2;
	st.param.b32 	[param2], 219;
	.param .b64 param3;
	st.param.b64 	[param3], %rd31;
	.param .b64 param4;
	st.param.b64 	[param4], 1;
	call.uni 
	__assertfail, 
	(
	param0, 
	param1, 
	param2, 
	param3, 
	param4
	);
	} // callseq 456
$L__BB471_2:
	mov.u32 	%r17, %ctaid.x;
	mov.u32 	%r18, %ntid.y;
	mov.u32 	%r19, %tid.y;
	mad.lo.s32 	%r20, %r17, %r18, %r19;
	mov.u32 	%r21, %nctaid.x;
	mul.lo.s32 	%r22, %r18, %r21;
	shl.b32 	%r8, %r22, 1;
	shl.b32 	%r23, %r20, 1;
	cvt.s64.s32 	%rd49, %r23;
	setp.le.s64 	%p2, %rd23, %rd49;
	@%p2 bra 	$L__BB471_17;
	mov.u32 	%r24, %tid.x;
	shl.b32 	%r25, %r24, 1;
	cvt.u64.u32 	%rd7, %r25;
	cvt.s64.s32 	%rd8, %r8;
	cvt.u32.u64 	%r26, %rd7;
	cvt.u32.u64 	%r28, %rd22;
$L__BB471_4:
	setp.le.s64 	%p3, %rd24, %rd7;
	mov.f32 	%f124, 0fFF800000;
	mov.f32 	%f125, %f124;
	mov.f32 	%f126, %f124;
	@%p3 bra 	$L__BB471_8;
	setp.eq.s64 	%p4, %rd18, 1;
	setp.eq.s64 	%p5, %rd17, 1;
	setp.eq.s64 	%p6, %rd16, 1;
	setp.eq.s64 	%p7, %rd15, 1;
	cvt.u32.u64 	%r27, %rd49;
	mad.lo.s32 	%r29, %r28, %r27, %r26;
	div.s32 	%r30, %r29, %r9;
	mul.lo.s32 	%r31, %r30, %r9;
	sub.s32 	%r32, %r29, %r31;
	div.s32 	%r33, %r32, %r10;
	mul.lo.s32 	%r34, %r33, %r10;
	sub.s32 	%r35, %r32, %r34;
	div.s32 	%r36, %r35, %r11;
	mul.lo.s32 	%r37, %r36, %r11;
	sub.s32 	%r38, %r35, %r37;
	selp.b32 	%r39, 0, %r30, %p7;
	selp.b32 	%r40, 0, %r33, %p6;
	selp.b32 	%r41, 0, %r36, %p5;
	selp.b32 	%r42, 0, %r38, %p4;
	mul.lo.s32 	%r43, %r13, %r39;
	mad.lo.s32 	%r44, %r14, %r40, %r43;
	mad.lo.s32 	%r45, %r15, %r41, %r44;
	mad.lo.s32 	%r46, %r16, %r42, %r45;
	shr.u32 	%r47, %r29, 31;
	add.s32 	%r48, %r29, %r47;
	shr.s32 	%r49, %r48, 1;
	mul.wide.s32 	%rd32, %r49, 8;
	add.s64 	%rd10, %rd1, %rd32;
	ld.global.f32 	%f27, [%rd10];
	shr.u32 	%r50, %r46, 31;
	add.s32 	%r51, %r46, %r50;
	shr.s32 	%r52, %r51, 1;
	mul.wide.s32 	%rd33, %r52, 2;
	add.s64 	%rd34, %rd2, %rd33;
	ld.global.v2.u8 	{%rs1, %rs2}, [%rd34];
	setp.eq.s16 	%p8, %rs1, 0;
	mul.f32 	%f28, %f27, %f25;
	selp.f32 	%f125, %f24, %f28, %p8;
	setp.eq.s16 	%p9, %rs2, 0;
	mov.f32 	%f124, %f24;
	@%p9 bra 	$L__BB471_7;
	ld.global.f32 	%f29, [%rd10+4];
	mul.f32 	%f124, %f29, %f25;
$L__BB471_7:
	max.f32 	%f30, %f125, 0fFF800000;
	max.f32 	%f126, %f30, %f124;
$L__BB471_8:
	mov.f32 	%f128, 0fFF800000;
	mov.f32 	%f129, %f128;
	mov.f32 	%f130, %f128;
	@%p3 bra 	$L__BB471_12;
	setp.eq.s64 	%p11, %rd18, 1;
	setp.eq.s64 	%p12, %rd17, 1;
	setp.eq.s64 	%p13, %rd16, 1;
	setp.eq.s64 	%p14, %rd15, 1;
	cvt.u32.u64 	%r53, %rd7;
	mov.b64 	%rd35, 1;
	cvt.u32.u64 	%r54, %rd35;
	cvt.u32.u64 	%r55, %rd49;
	add.s32 	%r56, %r55, %r54;
	mad.lo.s32 	%r58, %r28, %r56, %r53;
	div.s32 	%r59, %r58, %r9;
	mul.lo.s32 	%r60, %r59, %r9;
	sub.s32 	%r61, %r58, %r60;
	div.s32 	%r62, %r61, %r10;
	mul.lo.s32 	%r63, %r62, %r10;
	sub.s32 	%r64, %r61, %r63;
	div.s32 	%r65, %r64, %r11;
	mul.lo.s32 	%r66, %r65, %r11;
	sub.s32 	%r67, %r64, %r66;
	selp.b32 	%r68, 0, %r59, %p14;
	selp.b32 	%r69, 0, %r62, %p13;
	selp.b32 	%r70, 0, %r65, %p12;
	selp.b32 	%r71, 0, %r67, %p11;
	mul.lo.s32 	%r72, %r13, %r68;
	mad.lo.s32 	%r73, %r14, %r69, %r72;
	mad.lo.s32 	%r74, %r15, %r70, %r73;
	mad.lo.s32 	%r75, %r16, %r71, %r74;
	shr.u32 	%r76, %r58, 31;
	add.s32 	%r77, %r58, %r76;
	shr.s32 	%r78, %r77, 1;
	mul.wide.s32 	%rd36, %r78, 8;
	add.s64 	%rd11, %rd1, %rd36;
	ld.global.f32 	%f32, [%rd11];
	shr.u32 	%r79, %r75, 31;
	add.s32 	%r80, %r75, %r79;
	shr.s32 	%r81, %r80, 1;
	mul.wide.s32 	%rd37, %r81, 2;
	add.s64 	%rd38, %rd2, %rd37;
	ld.global.v2.u8 	{%rs3, %rs4}, [%rd38];
	setp.eq.s16 	%p15, %rs3, 0;
	mul.f32 	%f33, %f32, %f25;
	selp.f32 	%f129, %f24, %f33, %p15;
	setp.eq.s16 	%p16, %rs4, 0;
	mov.f32 	%f128, %f24;
	@%p16 bra 	$L__BB471_11;
	ld.global.f32 	%f34, [%rd11+4];
	mul.f32 	%f128, %f34, %f25;
$L__BB471_11:
	max.f32 	%f35, %f129, 0fFF800000;
	max.f32 	%f130, %f35, %f128;
$L__BB471_12:
	setp.le.s64 	%p17, %rd24, %rd7;
	mov.b32 	%r82, %f126;
	shfl.sync.bfly.b32	%r83|%p18, %r82, 16, 31, -1;
	mov.b32 	%f36, %r83;
	max.f32 	%f37, %f126, %f36;
	mov.b32 	%r84, %f37;
	shfl.sync.bfly.b32	%r85|%p19, %r84, 8, 31, -1;
	mov.b32 	%f38, %r85;
	max.f32 	%f39, %f37, %f38;
	mov.b32 	%r86, %f39;
	shfl.sync.bfly.b32	%r87|%p20, %r86, 4, 31, -1;
	mov.b32 	%f40, %r87;
	max.f32 	%f41, %f39, %f40;
	mov.b32 	%r88, %f41;
	shfl.sync.bfly.b32	%r89|%p21, %r88, 2, 31, -1;
	mov.b32 	%f42, %r89;
	max.f32 	%f43, %f41, %f42;
	mov.b32 	%r90, %f43;
	shfl.sync.bfly.b32	%r91|%p22, %r90, 1, 31, -1;
	mov.b32 	%f44, %r91;
	max.f32 	%f45, %f43, %f44;
	mov.b32 	%r92, %f130;
	shfl.sync.bfly.b32	%r93|%p23, %r92, 16, 31, -1;
	mov.b32 	%f46, %r93;
	max.f32 	%f47, %f130, %f46;
	mov.b32 	%r94, %f47;
	shfl.sync.bfly.b32	%r95|%p24, %r94, 8, 31, -1;
	mov.b32 	%f48, %r95;
	max.f32 	%f49, %f47, %f48;
	mov.b32 	%r96, %f49;
	shfl.sync.bfly.b32	%r97|%p25, %r96, 4, 31, -1;
	mov.b32 	%f50, %r97;
	max.f32 	%f51, %f49, %f50;
	mov.b32 	%r98, %f51;
	shfl.sync.bfly.b32	%r99|%p26, %r98, 2, 31, -1;
	mov.b32 	%f52, %r99;
	max.f32 	%f53, %f51, %f52;
	mov.b32 	%r100, %f53;
	shfl.sync.bfly.b32	%r101|%p27, %r100, 1, 31, -1;
	mov.b32 	%f54, %r101;
	max.f32 	%f55, %f53, %f54;
	sub.f32 	%f56, %f125, %f45;
	fma.rn.f32 	%f57, %f56, 0f3BBB989D, 0f3F000000;
	cvt.sat.f32.f32 	%f58, %f57;
	mov.f32 	%f59, 0f4B400001;
	mov.f32 	%f60, 0f437C0000;
	fma.rm.f32 	%f61, %f58, %f60, %f59;
	add.f32 	%f62, %f61, 0fCB40007F;
	neg.f32 	%f63, %f62;
	fma.rn.f32 	%f64, %f56, 0f3FB8AA3B, %f63;
	fma.rn.f32 	%f65, %f56, 0f32A57060, %f64;
	mov.b32 	%r102, %f61;
	shl.b32 	%r103, %r102, 23;
	mov.b32 	%f66, %r103;
	ex2.approx.ftz.f32 	%f67, %f65;
	mul.f32 	%f68, %f67, %f66;
	add.f32 	%f69, %f68, 0f00000000;
	sub.f32 	%f70, %f124, %f45;
	fma.rn.f32 	%f71, %f70, 0f3BBB989D, 0f3F000000;
	cvt.sat.f32.f32 	%f72, %f71;
	fma.rm.f32 	%f73, %f72, %f60, %f59;
	add.f32 	%f74, %f73, 0fCB40007F;
	neg.f32 	%f75, %f74;
	fma.rn.f32 	%f76, %f70, 0f3FB8AA3B, %f75;
	fma.rn.f32 	%f77, %f70, 0f32A57060, %f76;
	mov.b32 	%r104, %f73;
	shl.b32 	%r105, %r104, 23;
	mov.b32 	%f78, %r105;
	ex2.approx.ftz.f32 	%f79, %f77;
	mul.f32 	%f80, %f79, %f78;
	add.f32 	%f81, %f69, %f80;
	sub.f32 	%f82, %f129, %f55;
	fma.rn.f32 	%f83, %f82, 0f3BBB989D, 0f3F000000;
	cvt.sat.f32.f32 	%f84, %f83;
	fma.rm.f32 	%f85, %f84, %f60, %f59;
	add.f32 	%f86, %f85, 0fCB40007F;
	neg.f32 	%f87, %f86;
	fma.rn.f32 	%f88, %f82, 0f3FB8AA3B, %f87;
	fma.rn.f32 	%f89, %f82, 0f32A57060, %f88;
	mov.b32 	%r106, %f85;
	shl.b32 	%r107, %r106, 23;
	mov.b32 	%f90, %r107;
	ex2.approx.ftz.f32 	%f91, %f89;
	mul.f32 	%f17, %f91, %f90;
	add.f32 	%f92, %f17, 0f00000000;
	sub.f32 	%f93, %f128, %f55;
	fma.rn.f32 	%f94, %f93, 0f3BBB989D, 0f3F000000;
	cvt.sat.f32.f32 	%f95, %f94;
	fma.rm.f32 	%f96, %f95, %f60, %f59;
	add.f32 	%f97, %f96, 0fCB40007F;
	neg.f32 	%f98, %f97;
	fma.rn.f32 	%f99, %f93, 0f3FB8AA3B, %f98;
	fma.rn.f32 	%f100, %f93, 0f32A57060, %f99;
	mov.b32 	%r108, %f96;
	shl.b32 	%r109, %r108, 23;
	mov.b32 	%f101, %r109;
	ex2.approx.ftz.f32 	%f102, %f100;
	mul.f32 	%f18, %f102, %f101;
	add.f32 	%f103, %f92, %f18;
	mov.b32 	%r110, %f81;
	shfl.sync.bfly.b32	%r111|%p28, %r110, 16, 31, -1;
	mov.b32 	%f104, %r111;
	add.f32 	%f105, %f81, %f104;
	mov.b32 	%r112, %f105;
	shfl.sync.bfly.b32	%r113|%p29, %r112, 8, 31, -1;
	mov.b32 	%f106, %r113;
	add.f32 	%f107, %f105, %f106;
	mov.b32 	%r114, %f107;
	shfl.sync.bfly.b32	%r115|%p30, %r114, 4, 31, -1;
	mov.b32 	%f108, %r115;
	add.f32 	%f109, %f107, %f108;
	mov.b32 	%r116, %f109;
	shfl.sync.bfly.b32	%r117|%p31, %r116, 2, 31, -1;
	mov.b32 	%f110, %r117;
	add.f32 	%f111, %f109, %f110;
	mov.b32 	%r118, %f111;
	shfl.sync.bfly.b32	%r119|%p32, %r118, 1, 31, -1;
	mov.b32 	%f112, %r119;
	add.f32 	%f113, %f111, %f112;
	mov.b32 	%r120, %f103;
	shfl.sync.bfly.b32	%r121|%p33, %r120, 16, 31, -1;
	mov.b32 	%f114, %r121;
	add.f32 	%f115, %f103, %f114;
	mov.b32 	%r122, %f115;
	shfl.sync.bfly.b32	%r123|%p34, %r122, 8, 31, -1;
	mov.b32 	%f116, %r123;
	add.f32 	%f117, %f115, %f116;
	mov.b32 	%r124, %f117;
	shfl.sync.bfly.b32	%r125|%p35, %r124, 4, 31, -1;
	mov.b32 	%f118, %r125;
	add.f32 	%f119, %f117, %f118;
	mov.b32 	%r126, %f119;
	shfl.sync.bfly.b32	%r127|%p36, %r126, 2, 31, -1;
	mov.b32 	%f120, %r127;
	add.f32 	%f121, %f119, %f120;
	mov.b32 	%r128, %f121;
	shfl.sync.bfly.b32	%r129|%p37, %r128, 1, 31, -1;
	mov.b32 	%f122, %r129;
	add.f32 	%f19, %f121, %f122;
	div.rn.f32 	%f20, %f68, %f113;
	div.rn.f32 	%f21, %f80, %f113;
	@%p17 bra 	$L__BB471_14;
	mad.lo.s64 	%rd39, %rd49, %rd5, %rd7;
	shl.b64 	%rd40, %rd39, 2;
	add.s64 	%rd41, %rd4, %rd40;
	st.global.v2.f32 	[%rd41], {%f20, %f21};
$L__BB471_14:
	div.rn.f32 	%f22, %f17, %f19;
	div.rn.f32 	%f23, %f18, %f19;
	@%p17 bra 	$L__BB471_16;
	mad.lo.s64 	%rd42, %rd5, %rd49, %rd5;
	add.s64 	%rd43, %rd42, %rd7;
	shr.u64 	%rd44, %rd43, 63;
	add.s64 	%rd45, %rd43, %rd44;
	shl.b64 	%rd46, %rd45, 2;
	and.b64  	%rd47, %rd46, -8;
	add.s64 	%rd48, %rd4, %rd47;
	st.global.v2.f32 	[%rd48], {%f22, %f23};
$L__BB471_16:
	add.s64 	%rd49, %rd49, %rd8;
	setp.lt.s64 	%p39, %rd49, %rd23;
	@%p39 bra 	$L__BB471_4;
$L__BB471_17:
	ret;

}
	// .globl	_Z15SoftmaxWarpImplI22BroadcastScaleMaskLoadIffbLm4EiE11DirectStoreIffEfLi2ELi2ELi32ELi1ELb0EL9Algorithm0EEvT_T0_ll
.visible .entry _Z15SoftmaxWarpImplI22BroadcastScaleMaskLoadIffbLm4EiE11DirectStoreIffEfLi2ELi2ELi32ELi1ELb0EL9Algorithm0EEvT_T0_ll(
	.param .align 8 .b8 _Z15SoftmaxWarpImplI22BroadcastScaleMaskLoadIffbLm4EiE11DirectStoreIffEfLi2ELi2ELi32ELi1ELb0EL9Algorithm0EEvT_T0_ll_param_0[120],
	.param .align 8 .b8 _Z15SoftmaxWarpImplI22BroadcastScaleMaskLoadIffbLm4EiE11DirectStoreIffEfLi2ELi2ELi32ELi1ELb0EL9Algorithm0EEvT_T0_ll_param_1[16],
	.param .u64 _Z15SoftmaxWarpImplI22BroadcastScaleMaskLoadIffbLm4EiE11DirectStoreIffEfLi2ELi2ELi32ELi1ELb0EL9Algorithm0EEvT_T0_ll_param_2,
	.param .u64 _Z15SoftmaxWarpImplI22BroadcastScaleMaskLoadIffbLm4EiE11DirectStoreIffEfLi2ELi2ELi32ELi1ELb0EL9Algorithm0EEvT_T0_ll_param_3
)
{
	.reg .pred 	%p<20>;
	.reg .b16 	%rs<3>;
	.reg .b32 	%r<75>;
	.reg .b32 	%f<62>;
	.reg .b64 	%rd<46>;

	ld.param.v2.f32 	{%f6, %f7}, [_Z15SoftmaxWarpImplI22BroadcastScaleMaskLoadIffbLm4EiE11DirectStoreIffEfLi2ELi2ELi32ELi1ELb0EL9Algorithm0EEvT_T0_ll_param_0+112];
	ld.param.u64 	%rd27, [_Z15SoftmaxWarpImplI22BroadcastScaleMaskLoadIffbLm4EiE11DirectStoreIffEfLi2ELi2ELi32ELi1ELb0EL9Algorithm0EEvT_T0_ll_param_0+104];
	ld.param.v2.u32 	{%r15, %r16}, [_Z15SoftmaxWarpImplI22BroadcastScaleMaskLoadIffbLm4EiE11DirectStoreIffEfLi2ELi2ELi32ELi1ELb0EL9Algorithm0EEvT_T0_ll_param_0+88];
	ld.param.v2.u32 	{%r13, %r14}, [_Z15SoftmaxWarpImplI22BroadcastScaleMaskLoadIffbLm4EiE11DirectStoreIffEfLi2ELi2ELi32ELi1ELb0EL9Algorithm0EEvT_T0_ll_param_0+80];
	ld.param.v2.u32 	{%r11, %r12}, [_Z15SoftmaxWarpImplI22BroadcastScaleMaskLoadIffbLm4EiE11DirectStoreIffEfLi2ELi2ELi32ELi1ELb0EL9Algorithm0EEvT_T0_ll_param_0+64];
	ld.param.v2.u32 	{%r9, %r10}, [_Z15SoftmaxWarpImplI22BroadcastScaleMaskLoadIffbLm4EiE11DirectStoreIffEfLi2ELi2ELi32ELi1ELb0EL9Algorithm0EEvT_T0_ll_param_0+56];
	ld.param.u64 	%rd23, [_Z15SoftmaxWarpImplI22BroadcastScaleMaskLoadIffbLm4EiE11DirectStoreIffEfLi2ELi2ELi32ELi1ELb0EL9Algorithm0EEvT_T0_ll_param_0+40];
	ld.param.u64 	%rd22, [_Z15SoftmaxWarpImplI22BroadcastScaleMaskLoadIffbLm4EiE11DirectStoreIffEfLi2ELi2ELi32ELi1ELb0EL9Algorithm0EEvT_T0_ll_param_0+32];
	ld.param.u64 	%rd21, [_Z15SoftmaxWarpImplI22BroadcastScaleMaskLoadIffbLm4EiE11DirectStoreIffEfLi2ELi2ELi32ELi1ELb0EL9Algorithm0EEvT_T0_ll_param_0+24];
	ld.param.u64 	%rd20, [_Z15SoftmaxWarpImplI22BroadcastScaleMaskLoadIffbLm4EiE11DirectStoreIffEfLi2ELi2ELi32ELi1ELb0EL9Algorithm0EEvT_T0_ll_param_0+16];
	ld.param.u64 	%rd19, [_Z15SoftmaxWarpImplI22BroadcastScaleMaskLoadIffbLm4EiE11DirectStoreIffEfLi2ELi2ELi32ELi1ELb0EL9Algorithm0EEvT_T0_ll_param_0+8];
	ld.param.u64 	%rd18, [_Z15SoftmaxWarpImplI22BroadcastScaleMaskLoadIffbLm4EiE11DirectStoreIffEfLi2ELi2ELi32ELi1ELb0EL9Algorithm0EEvT_T0_ll_param_0];
	ld.param.u64 	%rd7, [_Z15SoftmaxWarpImplI22BroadcastScaleMaskLoadIffbLm4EiE11DirectStoreIffEfLi2ELi2ELi32ELi1ELb0EL9Algorithm0EEvT_T0_ll_param_1];
	ld.param.u64 	%rd8, [_Z15SoftmaxWarpImplI22BroadcastScaleMaskLoadIffbLm4EiE11DirectStoreIffEfLi2ELi2ELi32ELi1ELb0EL9Algorithm0EEvT_T0_ll_param_1+8];
	ld.param.u64 	%rd28, [_Z15SoftmaxWarpImplI22BroadcastScaleMaskLoadIffbLm4EiE11DirectStoreIffEfLi2ELi2ELi32ELi1ELb0EL9Algorithm0EEvT_T0_ll_param_2];
	ld.param.u64 	%rd29, [_Z15SoftmaxWarpImplI22BroadcastScaleMaskLoadIffbLm4EiE11DirectStoreIffEfLi2ELi2ELi32ELi1ELb0EL9Algorithm0EEvT_T0_ll_param_3];
	setp.lt.s64 	%p1, %rd29, 65;
	@%p1 bra 	$L__BB472_2;
	mov.u64 	%rd30, $str;
	cvta.global.u64 	%rd31, %rd30;
	mov.u64 	%rd32, $str$1;
	cvta.global.u64 	%rd33, %rd32;
	mov.u64 	%rd34, __unnamed_458;
	cvta.global.u64 	%rd35, %rd34;
	{ // callseq 457, 0
	.param .b64 param0;
	st.param.b64 	[param0], %rd31;
	.param .b64 param1;
	st.param.b64 	[param1], %rd33;
	.param .b32 param2;
	st.param.b32 	[param2], 219;
	.param .b64 param3;
	st.param.b64 	[param3], %rd35;
	.param .b64 param4;
	st.param.b64 	[param4], 1;
	call.uni 
	__assertfail, 
	(
	param0, 
	param1, 
	param2, 
	param3, 
	param4
	);
	} // callseq 457
$L__BB472_2:
	mov.u32 	%r17, %ctaid.x;
	mov.u32 	%r18, %ntid.y;
	mov.u32 	%r19, %tid.y;
	mad.lo.s32 	%r20, %r17, %r18, %r19;
	mov.u32 	%r21, %nctaid.x;
	mul.lo.s32 	%r8, %r21, %r18;
	cvt.s64.s32 	%rd45, %r20;
	setp.le.s64 	%p2, %rd28, %rd45;
	@%p2 bra 	$L__BB472_7;
	mov.u32 	%r22, %tid.x;
	shl.b32 	%r23, %r22, 1;
	cvt.u64.u32 	%rd10, %r23;
	cvta.to.global.u64 	%rd11, %rd7;
	cvta.to.global.u64 	%rd12, %rd19;
	cvta.to.global.u64 	%rd13, %rd18;
	cvt.s64.s32 	%rd14, %r8;
	cvt.u32.u64 	%r24, %rd10;
	cvt.u32.u64 	%r26, %rd27;
$L__BB472_4:
	setp.eq.s64 	%p3, %rd23, 1;
	setp.eq.s64 	%p4, %rd22, 1;
	setp.eq.s64 	%p5, %rd21, 1;
	setp.eq.s64 	%p6, %rd20, 1;
	cvt.u32.u64 	%r25, %rd45;
	mad.lo.s32 	%r27, %r26, %r25, %r24;
	div.s32 	%r28, %r27, %r9;
	mul.lo.s32 	%r29, %r28, %r9;
	sub.s32 	%r30, %r27, %r29;
	div.s32 	%r31, %r30, %r10;
	mul.lo.s32 	%r32, %r31, %r10;
	sub.s32 	%r33, %r30, %r32;
	div.s32 	%r34, %r33, %r11;
	mul.lo.s32 	%r35, %r34, %r11;
	sub.s32 	%r36, %r33, %r35;
	selp.b32 	%r37, 0, %r28, %p6;
	selp.b32 	%r38, 0, %r31, %p5;
	selp.b32 	%r39, 0, %r34, %p4;
	selp.b32 	%r40, 0, %r36, %p3;
	mul.lo.s32 	%r41, %r13, %r37;
	mad.lo.s32 	%r42, %r14, %r38, %r41;
	mad.lo.s32 	%r43, %r15, %r39, %r42;
	mad.lo.s32 	%r44, %r16, %r40, %r43;
	shr.u32 	%r45, %r27, 31;
	add.s32 	%r46, %r27, %r45;
	shr.s32 	%r47, %r46, 1;
	mul.wide.s32 	%rd36, %r47, 8;
	add.s64 	%rd16, %rd13, %rd36;
	ld.global.f32 	%f8, [%rd16];
	shr.u32 	%r48, %r44, 31;
	add.s32 	%r49, %r44, %r48;
	shr.s32 	%r50, %r49, 1;
	mul.wide.s32 	%rd37, %r50, 2;
	add.s64 	%rd38, %rd12, %rd37;
	ld.global.v2.u8 	{%rs1, %rs2}, [%rd38];
	setp.eq.s16 	%p7, %rs1, 0;
	mul.f32 	%f9, %f8, %f7;
	selp.f32 	%f3, %f6, %f9, %p7;
	setp.eq.s16 	%p8, %rs2, 0;
	mov.f32 	%f61, %f6;
	@%p8 bra 	$L__BB472_6;
	ld.global.f32 	%f10, [%rd16+4];
	mul.f32 	%f61, %f10, %f7;
$L__BB472_6:
	max.f32 	%f11, %f3, 0fFF800000;
	max.f32 	%f12, %f11, %f61;
	mov.b32 	%r51, %f12;
	shfl.sync.bfly.b32	%r52|%p9, %r51, 16, 31, -1;
	mov.b32 	%f13, %r52;
	max.f32 	%f14, %f12, %f13;
	mov.b32 	%r53, %f14;
	shfl.sync.bfly.b32	%r54|%p10, %r53, 8, 31, -1;
	mov.b32 	%f15, %r54;
	max.f32 	%f16, %f14, %f15;
	mov.b32 	%r55, %f16;
	shfl.sync.bfly.b32	%r56|%p11, %r55, 4, 31, -1;
	mov.b32 	%f17, %r56;
	max.f32 	%f18, %f16, %f17;
	mov.b32 	%r57, %f18;
	shfl.sync.bfly.b32	%r58|%p12, %r57, 2, 31, -1;
	mov.b32 	%f19, %r58;
	max.f32 	%f20, %f18, %f19;
	mov.b32 	%r59, %f20;
	shfl.sync.bfly.b32	%r60|%p13, %r59, 1, 31, -1;
	mov.b32 	%f21, %r60;
	max.f32 	%f22, %f20, %f21;
	sub.f32 	%f23, %f3, %f22;
	fma.rn.f32 	%f24, %f23, 0f3BBB989D, 0f3F000000;
	cvt.sat.f32.f32 	%f25, %f24;
	mov.f32 	%f26, 0f4B400001;
	mov.f32 	%f27, 0f437C0000;
	fma.rm.f32 	%f28, %f25, %f27, %f26;
	add.f32 	%f29, %f28, 0fCB40007F;
	neg.f32 	%f30, %f29;
	fma.rn.f32 	%f31, %f23, 0f3FB8AA3B, %f30;
	fma.rn.f32 	%f32, %f23, 0f32A57060, %f31;
	mov.b32 	%r61, %f28;
	shl.b32 	%r62, %r61, 23;
	mov.b32 	%f33, %r62;
	ex2.approx.ftz.f32 	%f34, %f32;
	mul.f32 	%f35, %f34, %f33;
	add.f32 	%f36, %f35, 0f00000000;
	sub.f32 	%f37, %f61, %f22;
	fma.rn.f32 	%f38, %f37, 0f3BBB989D, 0f3F000000;
	cvt.sat.f32.f32 	%f39, %f38;
	fma.rm.f32 	%f40, %f39, %f27, %f26;
	add.f32 	%f41, %f40, 0fCB40007F;
	neg.f32 	%f42, %f41;
	fma.rn.f32 	%f43, %f37, 0f3FB8AA3B, %f42;
	fma.rn.f32 	%f44, %f37, 0f32A57060, %f43;
	mov.b32 	%r63, %f40;
	shl.b32 	%r64, %r63, 23;
	mov.b32 	%f45, %r64;
	ex2.approx.ftz.f32 	%f46, %f44;
	mul.f32 	%f47, %f46, %f45;
	add.f32 	%f48, %f36, %f47;
	mov.b32 	%r65, %f48;
	shfl.sync.bfly.b32	%r66|%p14, %r65, 16, 31, -1;
	mov.b32 	%f49, %r66;
	add.f32 	%f50, %f48, %f49;
	mov.b32 	%r67, %f50;
	shfl.sync.bfly.b32	%r68|%p15, %r67, 8, 31, -1;
	mov.b32 	%f51, %r68;
	add.f32 	%f52, %f50, %f51;
	mov.b32 	%r69, %f52;
	shfl.sync.bfly.b32	%r70|%p16, %r69, 4, 31, -1;
	mov.b32 	%f53, %r70;
	add.f32 	%f54, %f52, %f53;
	mov.b32 	%r71, %f54;
	shfl.sync.bfly.b32	%r72|%p17, %r71, 2, 31, -1;
	mov.b32 	%f55, %r72;
	add.f32 	%f56, %f54, %f55;
	mov.b32 	%r73, %f56;
	shfl.sync.bfly.b32	%r74|%p18, %r73, 1, 31, -1;
	mov.b32 	%f57, %r74;
	add.f32 	%f58, %f56, %f57;
	div.rn.f32 	%f59, %f35, %f58;
	div.rn.f32 	%f60, %f47, %f58;
	mad.lo.s64 	%rd39, %rd45, %rd8, %rd10;
	shr.u64 	%rd40, %rd39, 63;
	add.s64 	%rd41, %rd39, %rd40;
	shl.b64 	%rd42, %rd41, 2;
	and.b64  	%rd43, %rd42, -8;
	add.s64 	%rd44, %rd11, %rd43;
	st.global.v2.f32 	[%rd44], {%f59, %f60};
	add.s64 	%rd45, %rd45, %rd14;
	setp.lt.s64 	%p19, %rd45, %rd28;
	@%p19 bra 	$L__BB472_4;
$L__BB472_7:
	ret;

}
	// .globl	_Z15SoftmaxWarpImplI22BroadcastScaleMaskLoadIffbLm4EiE11DirectStoreIffEfLi2ELi2ELi32ELi1ELb1EL9Algorithm0EEvT_T0_ll
.visible .entry _Z15SoftmaxWarpImplI22BroadcastScaleMaskLoadIffbLm4EiE11DirectStoreIffEfLi2ELi2ELi32ELi1ELb1EL9Algorithm0EEvT_T0_ll(
	.param .align 8 .b8 _Z15SoftmaxWarpImplI22BroadcastScaleMaskLoadIffbLm4EiE11DirectStoreIffEfLi2ELi2ELi32ELi1ELb1EL9Algorithm0EEvT_T0_ll_param_0[120],
	.param .align 8 .b8 _Z15SoftmaxWarpImplI22BroadcastScaleMaskLoadIffbLm4EiE11DirectStoreIffEfLi2ELi2ELi32ELi1ELb1EL9Algorithm0EEvT_T0_ll_param_1[16],
	.param .u64 _Z15SoftmaxWarpImplI22BroadcastScaleMaskLoadIffbLm4EiE11DirectStoreIffEfLi2ELi2ELi32ELi1ELb1EL9Algorithm0EEvT_T0_ll_param_2,
	.param .u64 _Z15SoftmaxWarpImplI22BroadcastScaleMaskLoadIffbLm4EiE11DirectStoreIffEfLi2ELi2ELi32ELi1ELb1EL9Algorithm0EEvT_T0_ll_param_3
)
{
	.reg .pred 	%p<22>;
	.reg .b16 	%rs<3>;
	.reg .b32 	%r<75>;
	.reg .b32 	%f<69>;
	.reg .b64 	%rd<45>;

	ld.param.v2.f32 	{%f12, %f13}, [_Z15SoftmaxWarpImplI22BroadcastScaleMaskLoadIffbLm4EiE11DirectStoreIffEfLi2ELi2ELi32ELi1ELb1EL9Algorithm0EEvT_T0_ll_param_0+112];
	ld.param.u64 	%rd26, [_Z15SoftmaxWarpImplI22BroadcastScaleMaskLoadIffbLm4EiE11DirectStoreIffEfLi2ELi2ELi32ELi1ELb1EL9Algorithm0EEvT_T0_ll_param_0+104];
	ld.param.v2.u32 	{%r15, %r16}, [_Z15SoftmaxWarpImplI22BroadcastScaleMaskLoadIffbLm4EiE11DirectStoreIffEfLi2ELi2ELi32ELi1ELb1EL9Algorithm0EEvT_T0_ll_param_0+88];
	ld.param.v2.u32 	{%r13, %r14}, [_Z15SoftmaxWarpImplI22BroadcastScaleMaskLoadIffbLm4EiE11DirectStoreIffEfLi2ELi2ELi32ELi1ELb1EL9Algorithm0EEvT_T0_ll_param_0+80];
	ld.param.v2.u32 	{%r11, %r12}, [_Z15SoftmaxWarpImplI22BroadcastScaleMaskLoadIffbLm4EiE11DirectStoreIffEfLi2ELi2ELi32ELi1ELb1EL9Algorithm0EEvT_T0_ll_param_0+64];
	ld.param.v2.u32 	{%r9, %r10}, [_Z15SoftmaxWarpImplI22BroadcastScaleMaskLoadIffbLm4EiE11DirectStoreIffEfLi2ELi2ELi32ELi1ELb1EL9Algorithm0EEvT_T0_ll_param_0+56];
	ld.param.u64 	%rd22, [_Z15SoftmaxWarpImplI22BroadcastScaleMaskLoadIffbLm4EiE11DirectStoreIffEfLi2ELi2ELi32ELi1ELb1EL9Algorithm0EEvT_T0_ll_param_0+40];
	ld.param.u64 	%rd21, [_Z15SoftmaxWarpImplI22BroadcastScaleMaskLoadIffbLm4EiE11DirectStoreIffEfLi2ELi2ELi32ELi1ELb1EL9Algorithm0EEvT_T0_ll_param_0+32];
	ld.param.u64 	%rd20, [_Z15SoftmaxWarpImplI22BroadcastScaleMaskLoadIffbLm4EiE11DirectStoreIffEfLi2ELi2ELi32ELi1ELb1EL9Algorithm0EEvT_T0_ll_param_0+24];
	ld.param.u64 	%rd19, [_Z15SoftmaxWarpImplI22BroadcastScaleMaskLoadIffbLm4EiE11DirectStoreIffEfLi2ELi2ELi32ELi1ELb1EL9Algorithm0EEvT_T0_ll_param_0+16];
	ld.param.u64 	%rd18, [_Z15SoftmaxWarpImplI22BroadcastScaleMaskLoadIffbLm4EiE11DirectStoreIffEfLi2ELi2ELi32ELi1ELb1EL9Algorithm0EEvT_T0_ll_param_0+8];
	ld.param.u64 	%rd17, [_Z15SoftmaxWarpImplI22BroadcastScaleMaskLoadIffbLm4EiE11DirectStoreIffEfLi2ELi2ELi32ELi1ELb1EL9Algorithm0EEvT_T0_ll_param_0];
	ld.param.u64 	%rd6, [_Z15SoftmaxWarpImplI22BroadcastScaleMaskLoadIffbLm4EiE11DirectStoreIffEfLi2ELi2ELi32ELi1ELb1EL9Algorithm0EEvT_T0_ll_param_1];
	ld.param.u64 	%rd7, [_Z15SoftmaxWarpImplI22BroadcastScaleMaskLoadIffbLm4EiE11DirectStoreIffEfLi2ELi2ELi32ELi1ELb1EL9Algorithm0EEvT_T0_ll_param_1+8];
	ld.param.u64 	%rd27, [_Z15SoftmaxWarpImplI22BroadcastScaleMaskLoadIffbLm4EiE11DirectStoreIffEfLi2ELi2ELi32ELi1ELb1EL9Algorithm0EEvT_T0_ll_param_2];
	ld.param.u64 	%rd28, [_Z15SoftmaxWarpImplI22BroadcastScaleMaskLoadIffbLm4EiE11DirectStoreIffEfLi2ELi2ELi32ELi1ELb1EL9Algorithm0EEvT_T0_ll_param_3];
	setp.lt.s64 	%p1, %rd28, 65;
	@%p1 bra 	$L__BB473_2;
	mov.u64 	%rd29, $str;
	cvta.global.u64 	%rd30, %rd29;
	mov.u64 	%rd31, $str$1;
	cvta.global.u64 	%rd32, %rd31;
	mov.u64 	%rd33, __unnamed_459;
	cvta.global.u64 	%rd34, %rd33;
	{ // callseq 458, 0
	.param .b64 param0;
	st.param.b64 	[param0], %rd30;
	.param .b64 param1;
	st.param.b64 	[param1], %rd32;
	.param .b32 param2;
	st.param.b32 	[param2], 219;
	.param .b64 param3;
	st.param.b64 	[param3], %rd34;
	.param .b64 param4;
	st.param.b64 	[param4], 1;
	call.uni 
	__assertfail, 
	(
	param0, 
	param1, 
	param2, 
	param3, 
	param4
	);
	} // callseq 458
$L__BB473_2:
	mov.u32 	%r17, %ctaid.x;
	mov.u32 	%r18, %ntid.y;
	mov.u32 	%r19, %tid.y;
	mad.lo.s32 	%r20, %r17, %r18, %r19;
	mov.u32 	%r21, %nctaid.x;
	mul.lo.s32 	%r8, %r21, %r18;
	cvt.s64.s32 	%rd44, %r20;
	setp.le.s64 	%p2, %rd27, %rd44;
	@%p2 bra 	$L__BB473_11;
	mov.u32 	%r22, %tid.x;
	shl.b32 	%r23, %r22, 1;
	cvt.u64.u32 	%rd9, %r23;
	cvta.to.global.u64 	%rd10, %rd6;
	cvta.to.global.u64 	%rd11, %rd18;
	cvta.to.global.u64 	%rd12, %rd17;
	cvt.s64.s32 	%rd13, %r8;
	cvt.u32.u64 	%r24, %rd9;
	cvt.u32.u64 	%r26, %rd26;
$L__BB473_4:
	setp.le.s64 	%p3, %rd28, %rd9;
	mov.f32 	%f66, 0fFF800000;
	mov.f32 	%f67, %f66;
	mov.f32 	%f68, %f66;
	@%p3 bra 	$L__BB473_8;
	setp.eq.s64 	%p4, %rd22, 1;
	setp.eq.s64 	%p5, %rd21, 1;
	setp.eq.s64 	%p6, %rd20, 1;
	setp.eq.s64 	%p7, %rd19, 1;
	cvt.u32.u64 	%r25, %rd44;
	mad.lo.s32 	%r27, %r26, %r25, %r24;
	div.s32 	%r28, %r27, %r9;
	mul.lo.s32 	%r29, %r28, %r9;
	sub.s32 	%r30, %r27, %r29;
	div.s32 	%r31, %r30, %r10;
	mul.lo.s32 	%r32, %r31, %r10;
	sub.s32 	%r33, %r30, %r32;
	div.s32 	%r34, %r33, %r11;
	mul.lo.s32 	%r35, %r34, %r11;
	sub.s32 	%r36, %r33, %r35;
	selp.b32 	%r37, 0, %r28, %p7;
	selp.b32 	%r38, 0, %r31, %p6;
	selp.b32 	%r39, 0, %r34, %p5;
	selp.b32 	%r40, 0, %r36, %p4;
	mul.lo.s32 	%r41, %r13, %r37;
	mad.lo.s32 	%r42, %r14, %r38, %r41;
	mad.lo.s32 	%r43, %r15, %r39, %r42;
	mad.lo.s32 	%r44, %r16, %r40, %r43;
	shr.u32 	%r45, %r27, 31;
	add.s32 	%r46, %r27, %r45;
	shr.s32 	%r47, %r46, 1;
	mul.wide.s32 	%rd35, %r47, 8;
	add.s64 	%rd15, %rd12, %rd35;
	ld.global.f32 	%f15, [%rd15];
	shr.u32 	%r48, %r44, 31;
	add.s32 	%r49, %r44, %r48;
	shr.s32 	%r50, %r49, 1;
	mul.wide.s32 	%rd36, %r50, 2;
	add.s64 	%rd37, %rd11, %rd36;
	ld.global.v2.u8 	{%rs1, %rs2}, [%rd37];
	setp.eq.s16 	%p8, %rs1, 0;
	mul.f32 	%f16, %f15, %f13;
	selp.f32 	%f67, %f12, %f16, %p8;
	setp.eq.s16 	%p9, %rs2, 0;
	mov.f32 	%f66, %f12;
	@%p9 bra 	$L__BB473_7;
	ld.global.f32 	%f17, [%rd15+4];
	mul.f32 	%f66, %f17, %f13;
$L__BB473_7:
	max.f32 	%f18, %f67, 0fFF800000;
	max.f32 	%f68, %f18, %f66;
$L__BB473_8:
	setp.le.s64 	%p10, %rd28, %rd9;
	mov.b32 	%r51, %f68;
	shfl.sync.bfly.b32	%r52|%p11, %r51, 16, 31, -1;
	mov.b32 	%f19, %r52;
	max.f32 	%f20, %f68, %f19;
	mov.b32 	%r53, %f20;
	shfl.sync.bfly.b32	%r54|%p12, %r53, 8, 31, -1;
	mov.b32 	%f21, %r54;
	max.f32 	%f22, %f20, %f21;
	mov.b32 	%r55, %f22;
	shfl.sync.bfly.b32	%r56|%p13, %r55, 4, 31, -1;
	mov.b32 	%f23, %r56;
	max.f32 	%f24, %f22, %f23;
	mov.b32 	%r57, %f24;
	shfl.sync.bfly.b32	%r58|%p14, %r57, 2, 31, -1;
	mov.b32 	%f25, %r58;
	max.f32 	%f26, %f24, %f25;
	mov.b32 	%r59, %f26;
	shfl.sync.bfly.b32	%r60|%p15, %r59, 1, 31, -1;
	mov.b32 	%f27, %r60;
	max.f32 	%f28, %f26, %f27;
	sub.f32 	%f29, %f67, %f28;
	fma.rn.f32 	%f30, %f29, 0f3BBB989D, 0f3F000000;
	cvt.sat.f32.f32 	%f31, %f30;
	mov.f32 	%f32, 0f4B400001;
	mov.f32 	%f33, 0f437C0000;
	fma.rm.f32 	%f34, %f31, %f33, %f32;
	add.f32 	%f35, %f34, 0fCB40007F;
	neg.f32 	%f36, %f35;
	fma.rn.f32 	%f37, %f29, 0f3FB8AA3B, %f36;
	fma.rn.f32 	%f38, %f29, 0f32A57060, %f37;
	mov.b32 	%r61, %f34;
	shl.b32 	%r62, %r61, 23;
	mov.b32 	%f39, %r62;
	ex2.approx.ftz.f32 	%f40, %f38;
	mul.f32 	%f41, %f40, %f39;
	add.f32 	%f42, %f41, 0f00000000;
	sub.f32 	%f43, %f66, %f28;
	fma.rn.f32 	%f44, %f43, 0f3BBB989D, 0f3F000000;
	cvt.sat.f32.f32 	%f45, %f44;
	fma.rm.f32 	%f46, %f45, %f33, %f32;
	add.f32 	%f47, %f46, 0fCB40007F;
	neg.f32 	%f48, %f47;
	fma.rn.f32 	%f49, %f43, 0f3FB8AA3B, %f48;
	fma.rn.f32 	%f50, %f43, 0f32A57060, %f49;
	mov.b32 	%r63, %f46;
	shl.b32 	%r64, %r63, 23;
	mov.b32 	%f51, %r64;
	ex2.approx.ftz.f32 	%f52, %f50;
	mul.f32 	%f53, %f52, %f51;
	add.f32 	%f54, %f42, %f53;
	mov.b32 	%r65, %f54;
	shfl.sync.bfly.b32	%r66|%p16, %r65, 16, 31, -1;
	mov.b32 	%f55, %r66;
	add.f32 	%f56, %f54, %f55;
	mov.b32 	%r67, %f56;
	shfl.sync.bfly.b32	%r68|%p17, %r67, 8, 31, -1;
	mov.b32 	%f57, %r68;
	add.f32 	%f58, %f56, %f57;
	mov.b32 	%r69, %f58;
	shfl.sync.bfly.b32	%r70|%p18, %r69, 4, 31, -1;
	mov.b32 	%f59, %r70;
	add.f32 	%f60, %f58, %f59;
	mov.b32 	%r71, %f60;
	shfl.sync.bfly.b32	%r72|%p19, %r71, 2, 31, -1;
	mov.b32 	%f61, %r72;
	add.f32 	%f62, %f60, %f61;
	mov.b32 	%r73, %f62;
	shfl.sync.bfly.b32	%r74|%p20, %r73, 1, 31, -1;
	mov.b32 	%f63, %r74;
	add.f32 	%f64, %f62, %f63;
	div.rn.f32 	%f10, %f41, %f64;
	div.rn.f32 	%f11, %f53, %f64;
	@%p10 bra 	$L__BB473_10;
	mad.lo.s64 	%rd38, %rd44, %rd7, %rd9;
	shr.u64 	%rd39, %rd38, 63;
	add.s64 	%rd40, %rd38, %rd39;
	shl.b64 	%rd41, %rd40, 2;
	and.b64  	%rd42, %rd41, -8;
	add.s64 	%rd43, %rd10, %rd42;
	st.global.v2.f32 	[%rd43], {%f10, %f11};
$L__BB473_10:
	add.s64 	%rd44, %rd44, %rd13;
	setp.lt.s64 	%p21, %rd44, %rd27;
	@%p21 bra 	$L__BB473_4;
$L__BB473_11:
	ret;

}
	// .globl	_Z15SoftmaxWarpImplI22BroadcastScaleMaskLoadIffbLm4EiE11DirectStoreIffEfLi2ELi4ELi32ELi1ELb0EL9Algorithm0EEvT_T0_ll
.visible .entry _Z15SoftmaxWarpImplI22BroadcastScaleMaskLoadIffbLm4EiE11DirectStoreIffEfLi2ELi4ELi32ELi1ELb0EL9Algorithm0EEvT_T0_ll(
	.param .align 8 .b8 _Z15SoftmaxWarpImplI22BroadcastScaleMaskLoadIffbLm4EiE11DirectStoreIffEfLi2ELi4ELi32ELi1ELb0EL9Algorithm0EEvT_T0_ll_param_0[120],
	.param .align 8 .b8 _Z15SoftmaxWarpImplI22BroadcastScaleMaskLoadIffbLm4EiE11DirectStoreIffEfLi2ELi4ELi32ELi1ELb0EL9Algorithm0EEvT_T0_ll_param_1[16],
	.param .u64 _Z15SoftmaxWarpImplI22BroadcastScaleMaskLoadIffbLm4EiE11DirectStoreIffEfLi2ELi4ELi32ELi1ELb0EL9Algorithm0EEvT_T0_ll_param_2,
	.param .u64 _Z15SoftmaxWarpImplI22BroadcastScaleMaskLoadIffbLm4EiE11DirectStoreIffEfLi2ELi4ELi32ELi1ELb0EL9Algorithm0EEvT_T0_ll_param_3
)
{
	.reg .pred 	%p<26>;
	.reg .b16 	%rs<5>;
	.reg .b32 	%r<103>;
	.reg .b32 	%f<97>;
	.reg .b64 	%rd<54>;

	ld.param.u64 	%rd25, [_Z15SoftmaxWarpImplI22BroadcastScaleMaskLoadIffbLm4EiE11DirectStoreIffEfLi2ELi4ELi32ELi1ELb0EL9Algorithm0EEvT_T0_ll_param_1+8];
	ld.param.u64 	%rd24, [_Z15SoftmaxWarpImplI22BroadcastScaleMaskLoadIffbLm4EiE11DirectStoreIffEfLi2ELi4ELi32ELi1ELb0EL9Algorithm0EEvT_T0_ll_param_1];
	ld.param.v2.f32 	{%f9, %f10}, [_Z15SoftmaxWarpImplI22BroadcastScaleMaskLoadIffbLm4EiE11DirectStoreIffEfLi2ELi4ELi32ELi1ELb0EL9Algorithm0EEvT_T0_ll_param_0+112];
	ld.param.u64 	%rd23, [_Z15SoftmaxWarpImplI22BroadcastScaleMaskLoadIffbLm4EiE11DirectStoreIffEfLi2ELi4ELi32ELi1ELb0EL9Algorithm0EEvT_T0_ll_param_0+104];
	ld.param.v2.u32 	{%r16, %r17}, [_Z15SoftmaxWarpImplI22BroadcastScaleMaskLoadIffbLm4EiE11DirectStoreIffEfLi2ELi4ELi32ELi1ELb0EL9Algorithm0EEvT_T0_ll_param_0+88];
	ld.param.v2.u32 	{%r14, %r15}, [_Z15SoftmaxWarpImplI22BroadcastScaleMaskLoadIffbLm4EiE11DirectStoreIffEfLi2ELi4ELi32ELi1ELb0EL9Algorithm0EEvT_T0_ll_param_0+80];
	ld.param.v2.u32 	{%r12, %r13}, [_Z15SoftmaxWarpImplI22BroadcastScaleMaskLoadIffbLm4EiE11DirectStoreIffEfLi2ELi4ELi32ELi1ELb0EL9Algorithm0EEvT_T0_ll_param_0+64];
	ld.param.v2.u32 	{%r10, %r11}, [_Z15SoftmaxWarpImplI22BroadcastScaleMaskLoadIffbLm4EiE11DirectStoreIffEfLi2ELi4ELi32ELi1ELb0EL9Algorithm0EEvT_T0_ll_param_0+56];
	ld.param.u64 	%rd19, [_Z15SoftmaxWarpImplI22BroadcastScaleMaskLoadIffbLm4EiE11DirectStoreIffEfLi2ELi4ELi32ELi1ELb0EL9Algorithm0EEvT_T0_ll_param_0+40];
	ld.param.u64 	%rd18, [_Z15SoftmaxWarpImplI22BroadcastScaleMaskLoadIffbLm4EiE11DirectStoreIffEfLi2ELi4ELi32ELi1ELb0EL9Algorithm0EEvT_T0_ll_param_0+32];
	ld.param.u64 	%rd17, [_Z15SoftmaxWarpImplI22BroadcastScaleMaskLoadIffbLm4EiE11DirectStoreIffEfLi2ELi4ELi32ELi1ELb0EL9Algorithm0EEvT_T0_ll_param_0+24];
	ld.param.u64 	%rd16, [_Z15SoftmaxWarpImplI22BroadcastScaleMaskLoadIffbLm4EiE11DirectStoreIffEfLi2ELi4ELi32ELi1ELb0EL9Algorithm0EEvT_T0_ll_param_0+16];
	ld.param.u64 	%rd15, [_Z15SoftmaxWarpImplI22BroadcastScaleMaskLoadIffbLm4EiE11DirectStoreIffEfLi2ELi4ELi32ELi1ELb0EL9Algorithm0EEvT_T0_ll_param_0+8];
	ld.param.u64 	%rd14, [_Z15SoftmaxWarpImplI22BroadcastScaleMaskLoadIffbLm4EiE11DirectStoreIffEfLi2ELi4ELi32ELi1ELb0EL9Algorithm0EEvT_T0_ll_param_0];
	ld.param.u64 	%rd26, [_Z15SoftmaxWarpImplI22BroadcastScaleMaskLoadIffbLm4EiE11DirectStoreIffEfLi2ELi4ELi32ELi1ELb0EL9Algorithm0EEvT_T0_ll_param_2];
	ld.param.u64 	%rd27, [_Z15SoftmaxWarpImplI22BroadcastScaleMaskLoadIffbLm4EiE11DirectStoreIffEfLi2ELi4ELi32ELi1ELb0EL9Algorithm0EEvT_T0_ll_param_3];
	cvta.to.global.u64 	%rd1, %rd14;
	cvta.to.global.u64 	%rd2, %rd15;
	setp.lt.s64 	%p1, %rd27, 129;
	@%p1 bra 	$L__BB474_2;
	mov.u64 	%rd28, $str;
	cvta.global.u64 	%rd29, %rd28;
	mov.u64 	%rd30, $str$1;
	cvta.global.u64 	%rd31, %rd30;
	mov.u64 	%rd32, __unnamed_460;
	cvta.global.u64 	%rd33, %rd32;
	{ // callseq 459, 0
	.param .b64 param0;
	st.param.b64 	[param0], %rd29;
	.param .b64 param1;
	st.param.b64 	[param1], %rd31;
	.param .b32 param2;
	st.param.b32 	[param2], 219;
	.param .b64 param3;
	st.param.b64 	[param3], %rd33;
	.param .b64 param4;
	st.param.b64 	[param4], 1;
	call.uni 
	__assertfail, 
	(
	param0, 
	param1, 
	param2, 
	param3, 
	param4
	);
	} // callseq 459
$L__BB474_2:
	mov.u32 	%r18, %ctaid.x;
	mov.u32 	%r19, %ntid.y;
	mov.u32 	%r20, %tid.y;
	mad.lo.s32 	%r21, %r18, %r19, %r20;
	mov.u32 	%r22, %nctaid.x;
	mul.lo.s32 	%r8, %r22, %r19;
	cvt.s64.s32 	%rd53, %r21;
	setp.le.s64 	%p2, %rd26, %rd53;
	@%p2 bra 	$L__BB474_9;
	mov.u32 	%r23, %tid.x;
	shl.b32 	%r24, %r23, 1;
	cvt.u64.u32 	%rd8, %r24;
	cvt.s64.s32 	%rd9, %r8;
	cvt.u32.u64 	%r25, %rd8;
	cvt.u32.u64 	%r27, %rd23;
$L__BB474_4:
	setp.eq.s64 	%p3, %rd19, 1;
	setp.eq.s64 	%p4, %rd18, 1;
	setp.eq.s64 	%p5, %rd17, 1;
	setp.eq.s64 	%p6, %rd16, 1;
	cvt.u32.u64 	%r26, %rd53;
	mad.lo.s32 	%r9, %r27, %r26, %r25;
	div.s32 	%r28, %r9, %r10;
	mul.lo.s32 	%r29, %r28, %r10;
	sub.s32 	%r30, %r9, %r29;
	div.s32 	%r31, %r30, %r11;
	mul.lo.s32 	%r32, %r31, %r11;
	sub.s32 	%r33, %r30, %r32;
	div.s32 	%r34, %r33, %r12;
	mul.lo.s32 	%r35, %r34, %r12;
	sub.s32 	%r36, %r33, %r35;
	selp.b32 	%r37, 0, %r28, %p6;
	selp.b32 	%r38, 0, %r31, %p5;
	selp.b32 	%r39, 0, %r34, %p4;
	selp.b32 	%r40, 0, %r36, %p3;
	mul.lo.s32 	%r41, %r14, %r37;
	mad.lo.s32 	%r42, %r15, %r38, %r41;
	mad.lo.s32 	%r43, %r16, %r39, %r42;
	mad.lo.s32 	%r44, %r17, %r40, %r43;
	shr.u32 	%r45, %r9, 31;
	add.s32 	%r46, %r9, %r45;
	shr.s32 	%r47, %r46, 1;
	mul.wide.s32 	%rd34, %r47, 8;
	add.s64 	%rd11, %rd1, %rd34;
	ld.global.f32 	%f11, [%rd11];
	shr.u32 	%r48, %r44, 31;
	add.s32 	%r49, %r44, %r48;
	shr.s32 	%r50, %r49, 1;
	mul.wide.s32 	%rd35, %r50, 2;
	add.s64 	%rd36, %rd2, %rd35;
	ld.global.v2.u8 	{%rs1, %rs2}, [%rd36];
	setp.eq.s16 	%p7, %rs1, 0;
	mul.f32 	%f12, %f11, %f10;
	selp.f32 	%f3, %f9, %f12, %p7;
	setp.eq.s16 	%p8, %rs2, 0;
	mov.f32 	%f95, %f9;
	@%p8 bra 	$L__BB474_6;
	ld.global.f32 	%f13, [%rd11+4];
	mul.f32 	%f95, %f13, %f10;
$L__BB474_6:
	add.s32 	%r51, %r9, 64;
	div.s32 	%r52, %r51, %r10;
	mul.lo.s32 	%r53, %r52, %r10;
	sub.s32 	%r54, %r51, %r53;
	div.s32 	%r55, %r54, %r11;
	mul.lo.s32 	%r56, %r55, %r11;
	sub.s32 	%r57, %r54, %r56;
	div.s32 	%r58, %r57, %r12;
	mul.lo.s32 	%r59, %r58, %r12;
	sub.s32 	%r60, %r57, %r59;
	selp.b32 	%r61, 0, %r52, %p6;
	selp.b32 	%r62, 0, %r55, %p5;
	selp.b32 	%r63, 0, %r58, %p4;
	selp.b32 	%r64, 0, %r60, %p3;
	mul.lo.s32 	%r65, %r14, %r61;
	mad.lo.s32 	%r66, %r15, %r62, %r65;
	mad.lo.s32 	%r67, %r16, %r63, %r66;
	mad.lo.s32 	%r68, %r17, %r64, %r67;
	shr.u32 	%r69, %r51, 31;
	add.s32 	%r70, %r51, %r69;
	shr.s32 	%r71, %r70, 1;
	mul.wide.s32 	%rd37, %r71, 8;
	add.s64 	%rd12, %rd1, %rd37;
	ld.global.f32 	%f14, [%rd12];
	shr.u32 	%r72, %r68, 31;
	add.s32 	%r73, %r68, %r72;
	shr.s32 	%r74, %r73, 1;
	mul.wide.s32 	%rd38, %r74, 2;
	add.s64 	%rd39, %rd2, %rd38;
	ld.global.v2.u8 	{%rs3, %rs4}, [%rd39];
	setp.eq.s16 	%p13, %rs3, 0;
	mul.f32 	%f15, %f14, %f10;
	selp.f32 	%f6, %f9, %f15, %p13;
	setp.eq.s16 	%p14, %rs4, 0;
	mov.f32 	%f96, %f9;
	@%p14 bra 	$L__BB474_8;
	ld.global.f32 	%f16, [%rd12+4];
	mul.f32 	%f96, %f16, %f10;
$L__BB474_8:
	max.f32 	%f17, %f3, 0fFF800000;
	max.f32 	%f18, %f17, %f95;
	max.f32 	%f19, %f18, %f6;
	max.f32 	%f20, %f19, %f96;
	mov.b32 	%r75, %f20;
	shfl.sync.bfly.b32	%r76|%p15, %r75, 16, 31, -1;
	mov.b32 	%f21, %r76;
	max.f32 	%f22, %f20, %f21;
	mov.b32 	%r77, %f22;
	shfl.sync.bfly.b32	%r78|%p16, %r77, 8, 31, -1;
	mov.b32 	%f23, %r78;
	max.f32 	%f24, %f22, %f23;
	mov.b32 	%r79, %f24;
	shfl.sync.bfly.b32	%r80|%p17, %r79, 4, 31, -1;
	mov.b32 	%f25, %r80;
	max.f32 	%f26, %f24, %f25;
	mov.b32 	%r81, %f26;
	shfl.sync.bfly.b32	%r82|%p18, %r81, 2, 31, -1;
	mov.b32 	%f27, %r82;
	max.f32 	%f28, %f26, %f27;
	mov.b32 	%r83, %f28;
	shfl.sync.bfly.b32	%r84|%p19, %r83, 1, 31, -1;
	mov.b32 	%f29, %r84;
	max.f32 	%f30, %f28, %f29;
	sub.f32 	%f31, %f3, %f30;
	fma.rn.f32 	%f32, %f31, 0f3BBB989D, 0f3F000000;
	cvt.sat.f32.f32 	%f33, %f32;
	mov.f32 	%f34, 0f4B400001;
	mov.f32 	%f35, 0f437C0000;
	fma.rm.f32 	%f36, %f33, %f35, %f34;
	add.f32 	%f37, %f36, 0fCB40007F;
	neg.f32 	%f38, %f37;
	fma.rn.f32 	%f39, %f31, 0f3FB8AA3B, %f38;
	fma.rn.f32 	%f40, %f31, 0f32A57060, %f39;
	mov.b32 	%r85, %f36;
	shl.b32 	%r86, %r85, 23;
	mov.b32 	%f41, %r86;
	ex2.approx.ftz.f32 	%f42, %f40;
	mul.f32 	%f43, %f42, %f41;
	add.f32 	%f44, %f43, 0f00000000;
	sub.f32 	%f45, %f95, %f30;
	fma.rn.f32 	%f46, %f45, 0f3BBB989D, 0f3F000000;
	cvt.sat.f32.f32 	%f47, %f46;
	fma.rm.f32 	%f48, %f47, %f35, %f34;
	add.f32 	%f49, %f48, 0fCB40007F;
	neg.f32 	%f50, %f49;
	fma.rn.f32 	%f51, %f45, 0f3FB8AA3B, %f50;
	fma.rn.f32 	%f52, %f45, 0f32A57060, %f51;
	mov.b32 	%r87, %f48;
	shl.b32 	%r88, %r87, 23;
	mov.b32 	%f53, %r88;
	ex2.approx.ftz.f32 	%f54, %f52;
	mul.f32 	%f55, %f54, %f53;
	add.f32 	%f56, %f44, %f55;
	sub.f32 	%f57, %f6, %f30;
	fma.rn.f32 	%f58, %f57, 0f3BBB989D, 0f3F000000;
	cvt.sat.f32.f32 	%f59, %f58;
	fma.rm.f32 	%f60, %f59, %f35, %f34;
	add.f32 	%f61, %f60, 0fCB40007F;
	neg.f32 	%f62, %f61;
	fma.rn.f32 	%f63, %f57, 0f3FB8AA3B, %f62;
	fma.rn.f32 	%f64, %f57, 0f32A57060, %f63;
	mov.b32 	%r89, %f60;
	shl.b32 	%r90, %r89, 23;
	mov.b32 	%f65, %r90;
	ex2.approx.ftz.f32 	%f66, %f64;
	mul.f32 	%f67, %f66, %f65;
	add.f32 	%f68, %f56, %f67;
	sub.f32 	%f69, %f96, %f30;
	fma.rn.f32 	%f70, %f69, 0f3BBB989D, 0f3F000000;
	cvt.sat.f32.f32 	%f71, %f70;
	fma.rm.f32 	%f72, %f71, %f35, %f34;
	add.f32 	%f73, %f72, 0fCB40007F;
	neg.f32 	%f74, %f73;
	fma.rn.f32 	%f75, %f69, 0f3FB8AA3B, %f74;
	fma.rn.f32 	%f76, %f69, 0f32A57060, %f75;
	mov.b32 	%r91, %f72;
	shl.b32 	%r92, %r91, 23;
	mov.b32 	%f77, %r92;
	ex2.approx.ftz.f32 	%f78, %f76;
	mul.f32 	%f79, %f78, %f77;
	add.f32 	%f80, %f68, %f79;
	mov.b32 	%r93, %f80;
	shfl.sync.bfly.b32	%r94|%p20, %r93, 16, 31, -1;
	mov.b32 	%f81, %r94;
	add.f32 	%f82, %f80, %f81;
	mov.b32 	%r95, %f82;
	shfl.sync.bfly.b32	%r96|%p21, %r95, 8, 31, -1;
	mov.b32 	%f83, %r96;
	add.f32 	%f84, %f82, %f83;
	mov.b32 	%r97, %f84;
	shfl.sync.bfly.b32	%r98|%p22, %r97, 4, 31, -1;
	mov.b32 	%f85, %r98;
	add.f32 	%f86, %f84, %f85;
	mov.b32 	%r99, %f86;
	shfl.sync.bfly.b32	%r100|%p23, %r99, 2, 31, -1;
	mov.b32 	%f87, %r100;
	add.f32 	%f88, %f86, %f87;
	mov.b32 	%r101, %f88;
	shfl.sync.bfly.b32	%r102|%p24, %r101, 1, 31, -1;
	mov.b32 	%f89, %r102;
	add.f32 	%f90, %f88, %f89;
	div.rn.f32 	%f91, %f43, %f90;
	div.rn.f32 	%f92, %f55, %f90;
	div.rn.f32 	%f93, %f67, %f90;
	div.rn.f32 	%f94, %f79, %f90;
	mad.lo.s64 	%rd40, %rd53, %rd25, %rd8;
	shr.u64 	%rd41, %rd40, 63;
	add.s64 	%rd42, %rd40, %rd41;
	cvta.to.global.u64 	%rd43, %rd24;
	shl.b64 	%rd44, %rd42, 2;
	and.b64  	%rd45, %rd44, -8;
	add.s64 	%rd46, %rd43, %rd45;
	st.global.v2.f32 	[%rd46], {%f91, %f92};
	add.s64 	%rd47, %rd40, 64;
	shr.u64 	%rd48, %rd47, 63;
	add.s64 	%rd49, %rd47, %rd48;
	shl.b64 	%rd50, %rd49, 2;
	and.b64  	%rd51, %rd50, -8;
	add.s64 	%rd52, %rd43, %rd51;
	st.global.v2.f32 	[%rd52], {%f93, %f94};
	add.s64 	%rd53, %rd53, %rd9;
	setp.lt.s64 	%p25, %rd53, %rd26;
	@%p25 bra 	$L__BB474_4;
$L__BB474_9:
	ret;

}
	// .globl	_Z15SoftmaxWarpImplI22BroadcastScaleMaskLoadIffbLm4EiE11DirectStoreIffEfLi2ELi4ELi32ELi1ELb1EL9Algorithm0EEvT_T0_ll
.visible .entry _Z15SoftmaxWarpImplI22BroadcastScaleMaskLoadIffbLm4EiE11DirectStoreIffEfLi2ELi4ELi32ELi1ELb1EL9Algorithm0EEvT_T0_ll(
	.param .align 8 .b8 _Z15SoftmaxWarpImplI22BroadcastScaleMaskLoadIffbLm4EiE11DirectStoreIffEfLi2ELi4ELi32ELi1ELb1EL9Algorithm0EEvT_T0_ll_param_0[120],
	.param .align 8 .b8 _Z15SoftmaxWarpImplI22BroadcastScaleMaskLoadIffbLm4EiE11DirectStoreIffEfLi2ELi4ELi32ELi1ELb1EL9Algorithm0EEvT_T0_ll_param_1[16],
	.param .u64 _Z15SoftmaxWarpImplI22BroadcastScaleMaskLoadIffbLm4EiE11DirectStoreIffEfLi2ELi4ELi32ELi1ELb1EL9Algorithm0EEvT_T0_ll_param_2,
	.param .u64 _Z15SoftmaxWarpImplI22BroadcastScaleMaskLoadIffbLm4EiE11DirectStoreIffEfLi2ELi4ELi32ELi1ELb1EL9Algorithm0EEvT_T0_ll_param_3
)
{
	.reg .pred 	%p<30>;
	.reg .b16 	%rs<5>;
	.reg .b32 	%r<106>;
	.reg .b32 	%f<111>;
	.reg .b64 	%rd<53>;

	ld.param.u64 	%rd25, [_Z15SoftmaxWarpImplI22BroadcastScaleMaskLoadIffbLm4EiE11DirectStoreIffEfLi2ELi4ELi32ELi1ELb1EL9Algorithm0EEvT_T0_ll_param_1+8];
	ld.param.v2.f32 	{%f21, %f22}, [_Z15SoftmaxWarpImplI22BroadcastScaleMaskLoadIffbLm4EiE11DirectStoreIffEfLi2ELi4ELi32ELi1ELb1EL9Algorithm0EEvT_T0_ll_param_0+112];
	ld.param.u64 	%rd23, [_Z15SoftmaxWarpImplI22BroadcastScaleMaskLoadIffbLm4EiE11DirectStoreIffEfLi2ELi4ELi32ELi1ELb1EL9Algorithm0EEvT_T0_ll_param_0+104];
	ld.param.v2.u32 	{%r16, %r17}, [_Z15SoftmaxWarpImplI22BroadcastScaleMaskLoadIffbLm4EiE11DirectStoreIffEfLi2ELi4ELi32ELi1ELb1EL9Algorithm0EEvT_T0_ll_param_0+88];
	ld.param.v2.u32 	{%r14, %r15}, [_Z15SoftmaxWarpImplI22BroadcastScaleMaskLoadIffbLm4EiE11DirectStoreIffEfLi2ELi4ELi32ELi1ELb1EL9Algorithm0EEvT_T0_ll_param_0+80];
	ld.param.v2.u32 	{%r12, %r13}, [_Z15SoftmaxWarpImplI22BroadcastScaleMaskLoadIffbLm4EiE11DirectStoreIffEfLi2ELi4ELi32ELi1ELb1EL9Algorithm0EEvT_T0_ll_param_0+64];
	ld.param.v2.u32 	{%r10, %r11}, [_Z15SoftmaxWarpImplI22BroadcastScaleMaskLoadIffbLm4EiE11DirectStoreIffEfLi2ELi4ELi32ELi1ELb1EL9Algorithm0EEvT_T0_ll_param_0+56];
	ld.param.u64 	%rd19, [_Z15SoftmaxWarpImplI22BroadcastScaleMaskLoadIffbLm4EiE11DirectStoreIffEfLi2ELi4ELi32ELi1ELb1EL9Algorithm0EEvT_T0_ll_param_0+40];
	ld.param.u64 	%rd18, [_Z15SoftmaxWarpImplI22BroadcastScaleMaskLoadIffbLm4EiE11DirectStoreIffEfLi2ELi4ELi32ELi1ELb1EL9Algorithm0EEvT_T0_ll_param_0+32];
	ld.param.u64 	%rd17, [_Z15SoftmaxWarpImplI22BroadcastScaleMaskLoadIffbLm4EiE11DirectStoreIffEfLi2ELi4ELi32ELi1ELb1EL9Algorithm0EEvT_T0_ll_param_0+24];
	ld.param.u64 	%rd16, [_Z15SoftmaxWarpImplI22BroadcastScaleMaskLoadIffbLm4EiE11DirectStoreIffEfLi2ELi4ELi32ELi1ELb1EL9Algorithm0EEvT_T0_ll_param_0+16];
	ld.param.u64 	%rd24, [_Z15SoftmaxWarpImplI22BroadcastScaleMaskLoadIffbLm4EiE11DirectStoreIffEfLi2ELi4ELi32ELi1ELb1EL9Algorithm0EEvT_T0_ll_param_1];
	ld.param.u64 	%rd15, [_Z15SoftmaxWarpImplI22BroadcastScaleMaskLoadIffbLm4EiE11DirectStoreIffEfLi2ELi4ELi32ELi1ELb1EL9Algorithm0EEvT_T0_ll_param_0+8];
	ld.param.u64 	%rd14, [_Z15SoftmaxWarpImplI22BroadcastScaleMaskLoadIffbLm4EiE11DirectStoreIffEfLi2ELi4ELi32ELi1ELb1EL9Algorithm0EEvT_T0_ll_param_0];
	ld.param.u64 	%rd26, [_Z15SoftmaxWarpImplI22BroadcastScaleMaskLoadIffbLm4EiE11DirectStoreIffEfLi2ELi4ELi32ELi1ELb1EL9Algorithm0EEvT_T0_ll_param_2];
	ld.param.u64 	%rd27, [_Z15SoftmaxWarpImplI22BroadcastScaleMaskLoadIffbLm4EiE11DirectStoreIffEfLi2ELi4ELi32ELi1ELb1EL9Algorithm0EEvT_T0_ll_param_3];
	cvta.to.global.u64 	%rd1, %rd14;
	cvta.to.global.u64 	%rd2, %rd15;
	cvta.to.global.u64 	%rd4, %rd24;
	setp.lt.s64 	%p1, %rd27, 129;
	@%p1 bra 	$L__BB475_2;
	mov.u64 	%rd28, $str;
	cvta.global.u64 	%rd29, %rd28;
	mov.u64 	%rd30, $str$1;
	cvta.global.u64 	%rd31, %rd30;
	mov.u64 	%rd32, __unnamed_461;
	cvta.global.u64 	%rd33, %rd32;
	{ // callseq 460, 0
	.param .b64 param0;
	st.param.b64 	[param0], %rd29;
	.param .b64 param1;
	st.param.b64 	[param1], %rd31;
	.param .b32 param2;
	st.param.b32 	[param2], 219;
	.param .b64 param3;
	st.param.b64 	[param3], %rd33;
	.param .b64 param4;
	st.param.b64 	[param4], 1;
	call.uni 
	__assertfail, 
	(
	param0, 
	param1, 
	param2, 
	param3, 
	param4
	);
	} // callseq 460
$L__BB475_2:
	mov.u32 	%r18, %ctaid.x;
	mov.u32 	%r19, %ntid.y;
	mov.u32 	%r20, %tid.y;
	mad.lo.s32 	%r21, %r18, %r19, %r20;
	mov.u32 	%r22, %nctaid.x;
	mul.lo.s32 	%r8, %r22, %r19;
	cvt.s64.s32 	%rd52, %r21;
	setp.le.s64 	%p2, %rd26, %rd52;
	@%p2 bra 	$L__BB475_17;
	mov.u32 	%r23, %tid.x;
	shl.b32 	%r24, %r23, 1;
	cvt.u64.u32 	%rd6, %r24;
	add.s32 	%r25, %r24, 64;
	cvt.u64.u32 	%rd7, %r25;
	cvt.s64.s32 	%rd8, %r8;
	cvt.u32.u64 	%r27, %rd23;
	cvt.u32.u64 	%r28, %rd6;
$L__BB475_4:
	setp.le.s64 	%p3, %rd27, %rd6;
	cvt.u32.u64 	%r26, %rd52;
	mul.lo.s32 	%r9, %r27, %r26;
	mov.f32 	%f104, 0fFF800000;
	mov.f32 	%f105, %f104;
	mov.f32 	%f110, %f104;
	@%p3 bra 	$L__BB475_8;
	setp.eq.s64 	%p4, %rd19, 1;
	setp.eq.s64 	%p5, %rd18, 1;
	setp.eq.s64 	%p6, %rd17, 1;
	setp.eq.s64 	%p7, %rd16, 1;
	add.s32 	%r29, %r28, %r9;
	div.s32 	%r30, %r29, %r10;
	mul.lo.s32 	%r31, %r30, %r10;
	sub.s32 	%r32, %r29, %r31;
	div.s32 	%r33, %r32, %r11;
	mul.lo.s32 	%r34, %r33, %r11;
	sub.s32 	%r35, %r32, %r34;
	div.s32 	%r36, %r35, %r12;
	mul.lo.s32 	%r37, %r36, %r12;
	sub.s32 	%r38, %r35, %r37;
	selp.b32 	%r39, 0, %r30, %p7;
	selp.b32 	%r40, 0, %r33, %p6;
	selp.b32 	%r41, 0, %r36, %p5;
	selp.b32 	%r42, 0, %r38, %p4;
	mul.lo.s32 	%r43, %r14, %r39;
	mad.lo.s32 	%r44, %r15, %r40, %r43;
	mad.lo.s32 	%r45, %r16, %r41, %r44;
	mad.lo.s32 	%r46, %r17, %r42, %r45;
	shr.u32 	%r47, %r29, 31;
	add.s32 	%r48, %r29, %r47;
	shr.s32 	%r49, %r48, 1;
	mul.wide.s32 	%rd34, %r49, 8;
	add.s64 	%rd10, %rd1, %rd34;
	ld.global.f32 	%f24, [%rd10];
	shr.u32 	%r50, %r46, 31;
	add.s32 	%r51, %r46, %r50;
	shr.s32 	%r52, %r51, 1;
	mul.wide.s32 	%rd35, %r52, 2;
	add.s64 	%rd36, %rd2, %rd35;
	ld.global.v2.u8 	{%rs1, %rs2}, [%rd36];
	setp.eq.s16 	%p8, %rs1, 0;
	mul.f32 	%f25, %f24, %f22;
	selp.f32 	%f105, %f21, %f25, %p8;
	setp.eq.s16 	%p9, %rs2, 0;
	mov.f32 	%f104, %f21;
	@%p9 bra 	$L__BB475_7;
	ld.global.f32 	%f26, [%rd10+4];
	mul.f32 	%f104, %f26, %f22;
$L__BB475_7:
	max.f32 	%f27, %f105, 0fFF800000;
	max.f32 	%f110, %f27, %f104;
$L__BB475_8:
	setp.le.s64 	%p10, %rd27, %rd7;
	mov.f32 	%f108, 0fFF800000;
	mov.f32 	%f109, %f108;
	@%p10 bra 	$L__BB475_12;
	cvt.u32.u64 	%r53, %rd7;
	setp.eq.s64 	%p11, %rd19, 1;
	setp.eq.s64 	%p12, %rd18, 1;
	setp.eq.s64 	%p13, %rd17, 1;
	setp.eq.s64 	%p14, %rd16, 1;
	add.s32 	%r54, %r53, %r9;
	div.s32 	%r55, %r54, %r10;
	mul.lo.s32 	%r56, %r55, %r10;
	sub.s32 	%r57, %r54, %r56;
	div.s32 	%r58, %r57, %r11;
	mul.lo.s32 	%r59, %r58, %r11;
	sub.s32 	%r60, %r57, %r59;
	div.s32 	%r61, %r60, %r12;
	mul.lo.s32 	%r62, %r61, %r12;
	sub.s32 	%r63, %r60, %r62;
	selp.b32 	%r64, 0, %r55, %p14;
	selp.b32 	%r65, 0, %r58, %p13;
	selp.b32 	%r66, 0, %r61, %p12;
	selp.b32 	%r67, 0, %r63, %p11;
	mul.lo.s32 	%r68, %r14, %r64;
	mad.lo.s32 	%r69, %r15, %r65, %r68;
	mad.lo.s32 	%r70, %r16, %r66, %r69;
	mad.lo.s32 	%r71, %r17, %r67, %r70;
	shr.u32 	%r72, %r54, 31;
	add.s32 	%r73, %r54, %r72;
	shr.s32 	%r74, %r73, 1;
	mul.wide.s32 	%rd37, %r74, 8;
	add.s64 	%rd11, %rd1, %rd37;
	ld.global.f32 	%f29, [%rd11];
	shr.u32 	%r75, %r71, 31;
	add.s32 	%r76, %r71, %r75;
	shr.s32 	%r77, %r76, 1;
	mul.wide.s32 	%rd38, %r77, 2;
	add.s64 	%rd39, %rd2, %rd38;
	ld.global.v2.u8 	{%rs3, %rs4}, [%rd39];
	setp.eq.s16 	%p15, %rs3, 0;
	mul.f32 	%f30, %f29, %f22;
	selp.f32 	%f109, %f21, %f30, %p15;
	setp.eq.s16 	%p16, %rs4, 0;
	mov.f32 	%f108, %f21;
	@%p16 bra 	$L__BB475_11;
	ld.global.f32 	%f31, [%rd11+4];
	mul.f32 	%f108, %f31, %f22;
$L__BB475_11:
	max.f32 	%f32, %f110, %f109;
	max.f32 	%f110, %f32, %f108;
$L__BB475_12:
	setp.le.s64 	%p17, %rd27, %rd6;
	mov.b32 	%r78, %f110;
	shfl.sync.bfly.b32	%r79|%p18, %r78, 16, 31, -1;
	mov.b32 	%f33, %r79;
	max.f32 	%f34, %f110, %f33;
	mov.b32 	%r80, %f34;
	shfl.sync.bfly.b32	%r81|%p19, %r80, 8, 31, -1;
	mov.b32 	%f35, %r81;
	max.f32 	%f36, %f34, %f35;
	mov.b32 	%r82, %f36;
	shfl.sync.bfly.b32	%r83|%p20, %r82, 4, 31, -1;
	mov.b32 	%f37, %r83;
	max.f32 	%f38, %f36, %f37;
	mov.b32 	%r84, %f38;
	shfl.sync.bfly.b32	%r85|%p21, %r84, 2, 31, -1;
	mov.b32 	%f39, %r85;
	max.f32 	%f40, %f38, %f39;
	mov.b32 	%r86, %f40;
	shfl.sync.bfly.b32	%r87|%p22, %r86, 1, 31, -1;
	mov.b32 	%f41, %r87;
	max.f32 	%f42, %f40, %f41;
	sub.f32 	%f43, %f105, %f42;
	fma.rn.f32 	%f44, %f43, 0f3BBB989D, 0f3F000000;
	cvt.sat.f32.f32 	%f45, %f44;
	mov.f32 	%f46, 0f4B400001;
	mov.f32 	%f47, 0f437C0000;
	fma.rm.f32 	%f48, %f45, %f47, %f46;
	add.f32 	%f49, %f48, 0fCB40007F;
	neg.f32 	%f50, %f49;
	fma.rn.f32 	%f51, %f43, 0f3FB8AA3B, %f50;
	fma.rn.f32 	%f52, %f43, 0f32A57060, %f51;
	mov.b32 	%r88, %f48;
	shl.b32 	%r89, %r88, 23;
	mov.b32 	%f53, %r89;
	ex2.approx.ftz.f32 	%f54, %f52;
	mul.f32 	%f55, %f54, %f53;
	add.f32 	%f56, %f55, 0f00000000;
	sub.f32 	%f57, %f104, %f42;
	fma.rn.f32 	%f58, %f57, 0f3BBB989D, 0f3F000000;
	cvt.sat.f32.f32 	%f59, %f58;
	fma.rm.f32 	%f60, %f59, %f47, %f46;
	add.f32 	%f61, %f60, 0fCB40007F;
	neg.f32 	%f62, %f61;
	fma.rn.f32 	%f63, %f57, 0f3FB8AA3B, %f62;
	fma.rn.f32 	%f64, %f57, 0f32A57060, %f63;
	mov.b32 	%r90, %f60;
	shl.b32 	%r91, %r90, 23;
	mov.b32 	%f65, %r91;
	ex2.approx.ftz.f32 	%f66, %f64;
	mul.f32 	%f67, %f66, %f65;
	add.f32 	%f68, %f56, %f67;
	sub.f32 	%f69, %f109, %f42;
	fma.rn.f32 	%f70, %f69, 0f3BBB989D, 0f3F000000;
	cvt.sat.f32.f32 	%f71, %f70;
	fma.rm.f32 	%f72, %f71, %f47, %f46;
	add.f32 	%f73, %f72, 0fCB40007F;
	neg.f32 	%f74, %f73;
	fma.rn.f32 	%f75, %f69, 0f3FB8AA3B, %f74;
	fma.rn.f32 	%f76, %f69, 0f32A57060, %f75;
	mov.b32 	%r92, %f72;
	shl.b32 	%r93, %r92, 23;
	mov.b32 	%f77, %r93;
	ex2.approx.ftz.f32 	%f78, %f76;
	mul.f32 	%f79, %f78, %f77;
	add.f32 	%f80, %f68, %f79;
	sub.f32 	%f81, %f108, %f42;
	fma.rn.f32 	%f82, %f81, 0f3BBB989D, 0f3F000000;
	cvt.sat.f32.f32 	%f83, %f82;
	fma.rm.f32 	%f84, %f83, %f47, %f46;
	add.f32 	%f85, %f84, 0fCB40007F;
	neg.f32 	%f86, %f85;
	fma.rn.f32 	%f87, %f81, 0f3FB8AA3B, %f86;
	fma.rn.f32 	%f88, %f81, 0f32A57060, %f87;
	mov.b32 	%r94, %f84;
	shl.b32 	%r95, %r94, 23;
	mov.b32 	%f89, %r95;
	ex2.approx.ftz.f32 	%f90, %f88;
	mul.f32 	%f91, %f90, %f89;
	add.f32 	%f92, %f80, %f91;
	mov.b32 	%r96, %f92;
	shfl.sync.bfly.b32	%r97|%p23, %r96, 16, 31, -1;
	mov.b32 	%f93, %r97;
	add.f32 	%f94, %f92, %f93;
	mov.b32 	%r98, %f94;
	shfl.sync.bfly.b32	%r99|%p24, %r98, 8, 31, -1;
	mov.b32 	%f95, %r99;
	add.f32 	%f96, %f94, %f95;
	mov.b32 	%r100, %f96;
	shfl.sync.bfly.b32	%r101|%p25, %r100, 4, 31, -1;
	mov.b32 	%f97, %r101;
	add.f32 	%f98, %f96, %f97;
	mov.b32 	%r102, %f98;
	shfl.sync.bfly.b32	%r103|%p26, %r102, 2, 31, -1;
	mov.b32 	%f99, %r103;
	add.f32 	%f100, %f98, %f99;
	mov.b32 	%r104, %f100;
	shfl.sync.bfly.b32	%r105|%p27, %r104, 1, 31, -1;
	mov.b32 	%f101, %r105;
	add.f32 	%f102, %f100, %f101;
	div.rn.f32 	%f17, %f55, %f102;
	div.rn.f32 	%f18, %f67, %f102;
	div.rn.f32 	%f19, %f79, %f102;
	div.rn.f32 	%f20, %f91, %f102;
	mul.lo.s64 	%rd12, %rd52, %rd25;
	@%p17 bra 	$L__BB475_14;
	add.s64 	%rd40, %rd12, %rd6;
	shr.u64 	%rd41, %rd40, 63;
	add.s64 	%rd42, %rd40, %rd41;
	shl.b64 	%rd43, %rd42, 2;
	and.b64  	%rd44, %rd43, -8;
	add.s64 	%rd45, %rd4, %rd44;
	st.global.v2.f32 	[%rd45], {%f17, %f18};
$L__BB475_14:
	setp.le.s64 	%p28, %rd27, %rd7;
	@%p28 bra 	$L__BB475_16;
	add.s64 	%rd46, %rd12, %rd7;
	shr.u64 	%rd47, %rd46, 63;
	add.s64 	%rd48, %rd46, %rd47;
	shl.b64 	%rd49, %rd48, 2;
	and.b64  	%rd50, %rd49, -8;
	add.s64 	%rd51, %rd4, %rd50;
	st.global.v2.f32 	[%rd51], {%f19, %f20};
$L__BB475_16:
	add.s64 	%rd52, %rd52, %rd8;
	setp.lt.s64 	%p29, %rd52, %rd26;
	@%p29 bra 	$L__BB475_4;
$L__BB475_17:
	ret;

}
	// .globl	_Z15SoftmaxWarpImplI22BroadcastScaleMaskLoadIffbLm4EiE11DirectStoreIffEfLi2ELi6ELi32ELi1ELb0EL9Algorithm0EEvT_T0_ll
.visible .entry _Z15SoftmaxWarpImplI22BroadcastScaleMaskLoadIffbLm4EiE11DirectStoreIffEfLi2ELi6ELi32ELi1ELb0EL9Algorithm0EEvT_T0_ll(
	.param .align 8 .b8 _Z15SoftmaxWarpImplI22BroadcastScaleMaskLoadIffbLm4EiE11DirectStoreIffEfLi2ELi6ELi32ELi1ELb0EL9Algorithm0EEvT_T0_ll_param_0[120],
	.param .align 8 .b8 _Z15SoftmaxWarpImplI22BroadcastScaleMaskLoadIffbLm4EiE11DirectStoreIffEfLi2ELi6ELi32ELi1ELb0EL9Algorithm0EEvT_T0_ll_param_1[16],
	.param .u64 _Z15SoftmaxWarpImplI22BroadcastScaleMaskLoadIffbLm4EiE11DirectStoreIffEfLi2ELi6ELi32ELi1ELb0EL9Algorithm0EEvT_T0_ll_param_2,
	.param .u64 _Z15SoftmaxWarpImplI22BroadcastScaleMaskLoadIffbLm4EiE11DirectStoreIffEfLi2ELi6ELi32ELi1ELb0EL9Algorithm0EEvT_T0_ll_param_3
)
{
	.reg .pred 	%p<32>;
	.reg .b16 	%rs<7>;
	.reg .b32 	%r<131>;
	.reg .b32 	%f<132>;
	.reg .b64 	%rd<63>;

	ld.param.u64 	%rd25, [_Z15SoftmaxWarpImplI22BroadcastScaleMaskLoadIffbLm4EiE11DirectStoreIffEfLi2ELi6ELi32ELi1ELb0EL9Algorithm0EEvT_T0_ll_param_1+8];
	ld.param.u64 	%rd24, [_Z15SoftmaxWarpImplI22BroadcastScaleMaskLoadIffbLm4EiE11DirectStoreIffEfLi2ELi6ELi32ELi1ELb0EL9Algorithm0EEvT_T0_ll_param_1];
	ld.param.v2.f32 	{%f12, %f13}, [_Z15SoftmaxWarpImplI22BroadcastScaleMaskLoadIffbLm4EiE11DirectStoreIffEfLi2ELi6ELi32ELi1ELb0EL9Algorithm0EEvT_T0_ll_param_0+112];
	ld.param.u64 	%rd23, [_Z15SoftmaxWarpImplI22BroadcastScaleMaskLoadIffbLm4EiE11DirectStoreIffEfLi2ELi6ELi32ELi1ELb0EL9Algorithm0EEvT_T0_ll_param_0+104];
	ld.param.v2.u32 	{%r17, %r18}, [_Z15SoftmaxWarpImplI22BroadcastScaleMaskLoadIffbLm4EiE11DirectStoreIffEfLi2ELi6ELi32ELi1ELb0EL9Algorithm0EEvT_T0_ll_param_0+88];
	ld.param.v2.u32 	{%r15, %r16}, [_Z15SoftmaxWarpImplI22BroadcastScaleMaskLoadIffbLm4EiE11DirectStoreIffEfLi2ELi6ELi32ELi1ELb0EL9Algorithm0EEvT_T0_ll_param_0+80];
	ld.param.v2.u32 	{%r13, %r14}, [_Z15SoftmaxWarpImplI22BroadcastScaleMaskLoadIffbLm4EiE11DirectStoreIffEfLi2ELi6ELi32ELi1ELb0EL9Algorithm0EEvT_T0_ll_param_0+64];
	ld.param.v2.u32 	{%r11, %r12}, [_Z15SoftmaxWarpImplI22BroadcastScaleMaskLoadIffbLm4EiE11DirectStoreIffEfLi2ELi6ELi32ELi1ELb0EL9Algorithm0EEvT_T0_ll_param_0+56];
	ld.param.u64 	%rd19, [_Z15SoftmaxWarpImplI22BroadcastScaleMaskLoadIffbLm4EiE11DirectStoreIffEfLi2ELi6ELi32ELi1ELb0EL9Algorithm0EEvT_T0_ll_param_0+40];
	ld.param.u64 	%rd18, [_Z15SoftmaxWarpImplI22BroadcastScaleMaskLoadIffbLm4EiE11DirectStoreIffEfLi2ELi6ELi32ELi1ELb0EL9Algorithm0EEvT_T0_ll_param_0+32];
	ld.param.u64 	%rd17, [_Z15SoftmaxWarpImplI22BroadcastScaleMaskLoadIffbLm4EiE11DirectStoreIffEfLi2ELi6ELi32ELi1ELb0EL9Algorithm0EEvT_T0_ll_param_0+24];
	ld.param.u64 	%rd16, [_Z15SoftmaxWarpImplI22BroadcastScaleMaskLoadIffbLm4EiE11DirectStoreIffEfLi2ELi6ELi32ELi1ELb0EL9Algorithm0EEvT_T0_ll_param_0+16];
	ld.param.u64 	%rd15, [_Z15SoftmaxWarpImplI22BroadcastScaleMaskLoadIffbLm4EiE11DirectStoreIffEfLi2ELi6ELi32ELi1ELb0EL9Algorithm0EEvT_T0_ll_param_0+8];
	ld.param.u64 	%rd14, [_Z15SoftmaxWarpImplI22BroadcastScaleMaskLoadIffbLm4EiE11DirectStoreIffEfLi2ELi6ELi32ELi1ELb0EL9Algorithm0EEvT_T0_ll_param_0];
	ld.param.u64 	%rd26, [_Z15SoftmaxWarpImplI22BroadcastScaleMaskLoadIffbLm4EiE11DirectStoreIffEfLi2ELi6ELi32ELi1ELb0EL9Algorithm0EEvT_T0_ll_param_2];
	ld.param.u64 	%rd27, [_Z15SoftmaxWarpImplI22BroadcastScaleMaskLoadIffbLm4EiE11DirectStoreIffEfLi2ELi6ELi32ELi1ELb0EL9Algorithm0EEvT_T0_ll_param_3];
	cvta.to.global.u64 	%rd1, %rd14;
	cvta.to.global.u64 	%rd2, %rd15;
	setp.lt.s64 	%p1, %rd27, 193;
	@%p1 bra 	$L__BB476_2;
	mov.u64 	%rd28, $str;
	cvta.global.u64 	%rd29, %rd28;
	mov.u64 	%rd30, $str$1;
	cvta.global.u64 	%rd31, %rd30;
	mov.u64 	%rd32, __unnamed_462;
	cvta.global.u64 	%rd33, %rd32;
	{ // callseq 461, 0
	.param .b64 param0;
	st.param.b64 	[param0], %rd29;
	.param .b64 param1;
	st.param.b64 	[param1], %rd31;
	.param .b32 param2;
	st.param.b32 	[param2], 219;
	.param .b64 param3;
	st.param.b64 	[param3], %rd33;
	.param .b64 param4;
	st.param.b64 	[param4], 1;
	call.uni 
	__assertfail, 
	(
	param0, 
	param1, 
	param2, 
	param3, 
	param4
	);
	} // callseq 461
$L__BB476_2:
	mov.u32 	%r19, %ctaid.x;
	mov.u32 	%r20, %ntid.y;
	mov.u32 	%r21, %tid.y;
	mad.lo.s32 	%r22, %r19, %r20, %r21;
	mov.u32 	%r23, %nctaid.x;
	mul.lo.s32 	%r8, %r23, %r20;
	cvt.s64.s32 	%rd62, %r22;
	setp.le.s64 	%p2, %rd26, %rd62;
	@%p2 bra 	$L__BB476_11;
	mov.u32 	%r24, %tid.x;
	shl.b32 	%r25, %r24, 1;
	cvt.u64.u32 	%rd7, %r25;
	cvt.s64.s32 	%rd8, %r8;
	cvt.u32.u64 	%r26, %rd7;
	cvt.u32.u64 	%r28, %rd23;
$L__BB476_4:
	setp.eq.s64 	%p3, %rd19, 1;
	setp.eq.s64 	%p4, %rd18, 1;
	setp.eq.s64 	%p5, %rd17, 1;
	setp.eq.s64 	%p6, %rd16, 1;
	cvt.u32.u64 	%r27, %rd62;
	mad.lo.s32 	%r9, %r28, %r27, %r26;
	div.s32 	%r29, %r9, %r11;
	mul.lo.s32 	%r30, %r29, %r11;
	sub.s32 	%r31, %r9, %r30;
	div.s32 	%r32, %r31, %r12;
	mul.lo.s32 	%r33, %r32, %r12;
	sub.s32 	%r34, %r31, %r33;
	div.s32 	%r35, %r34, %r13;
	mul.lo.s32 	%r36, %r35, %r13;
	sub.s32 	%r37, %r34, %r36;
	selp.b32 	%r38, 0, %r29, %p6;
	selp.b32 	%r39, 0, %r32, %p5;
	selp.b32 	%r40, 0, %r35, %p4;
	selp.b32 	%r41, 0, %r37, %p3;
	mul.lo.s32 	%r42, %r15, %r38;
	mad.lo.s32 	%r43, %r16, %r39, %r42;
	mad.lo.s32 	%r44, %r17, %r40, %r43;
	mad.lo.s32 	%r45, %r18, %r41, %r44;
	shr.u32 	%r46, %r9, 31;
	add.s32 	%r47, %r9, %r46;
	shr.s32 	%r48, %r47, 1;
	mul.wide.s32 	%rd34, %r48, 8;
	add.s64 	%rd10, %rd1, %rd34;
	ld.global.f32 	%f14, [%rd10];
	shr.u32 	%r49, %r45, 31;
	add.s32 	%r50, %r45, %r49;
	shr.s32 	%r51, %r50, 1;
	mul.wide.s32 	%rd35, %r51, 2;
	add.s64 	%rd36, %rd2, %rd35;
	ld.global.v2.u8 	{%rs1, %rs2}, [%rd36];
	setp.eq.s16 	%p7, %rs1, 0;
	mul.f32 	%f15, %f14, %f13;
	selp.f32 	%f3, %f12, %f15, %p7;
	setp.eq.s16 	%p8, %rs2, 0;
	mov.f32 	%f129, %f12;
	@%p8 bra 	$L__BB476_6;
	ld.global.f32 	%f16, [%rd10+4];
	mul.f32 	%f129, %f16, %f13;
$L__BB476_6:
	add.s32 	%r10, %r9, 64;
	div.s32 	%r52, %r10, %r11;
	mul.lo.s32 	%r53, %r52, %r11;
	sub.s32 	%r54, %r10, %r53;
	div.s32 	%r55, %r54, %r12;
	mul.lo.s32 	%r56, %r55, %r12;
	sub.s32 	%r57, %r54, %r56;
	div.s32 	%r58, %r57, %r13;
	mul.lo.s32 	%r59, %r58, %r13;
	sub.s32 	%r60, %r57, %r59;
	selp.b32 	%r61, 0, %r52, %p6;
	selp.b32 	%r62, 0, %r55, %p5;
	selp.b32 	%r63, 0, %r58, %p4;
	selp.b32 	%r64, 0, %r60, %p3;
	mul.lo.s32 	%r65, %r15, %r61;
	mad.lo.s32 	%r66, %r16, %r62, %r65;
	mad.lo.s32 	%r67, %r17, %r63, %r66;
	mad.lo.s32 	%r68, %r18, %r64, %r67;
	shr.u32 	%r69, %r10, 31;
	add.s32 	%r70, %r10, %r69;
	shr.s32 	%r71, %r70, 1;
	mul.wide.s32 	%rd37, %r71, 8;
	add.s64 	%rd11, %rd1, %rd37;
	ld.global.f32 	%f17, [%rd11];
	shr.u32 	%r72, %r68, 31;
	add.s32 	%r73, %r68, %r72;
	shr.s32 	%r74, %r73, 1;
	mul.wide.s32 	%rd38, %r74, 2;
	add.s64 	%rd39, %rd2, %rd38;
	ld.global.v2.u8 	{%rs3, %rs4}, [%rd39];
	setp.eq.s16 	%p13, %rs3, 0;
	mul.f32 	%f18, %f17, %f13;
	selp.f32 	%f6, %f12, %f18, %p13;
	setp.eq.s16 	%p14, %rs4, 0;
	mov.f32 	%f130, %f12;
	@%p14 bra 	$L__BB476_8;
	ld.global.f32 	%f19, [%rd11+4];
	mul.f32 	%f130, %f19, %f13;
$L__BB476_8:
	setp.eq.s64 	%p15, %rd19, 1;
	setp.eq.s64 	%p16, %rd18, 1;
	setp.eq.s64 	%p17, %rd17, 1;
	setp.eq.s64 	%p18, %rd16, 1;
	add.s32 	%r75, %r10, 64;
	div.s32 	%r76, %r75, %r11;
	mul.lo.s32 	%r77, %r76, %r11;
	sub.s32 	%r78, %r75, %r77;
	div.s32 	%r79, %r78, %r12;
	mul.lo.s32 	%r80, %r79, %r12;
	sub.s32 	%r81, %r78, %r80;
	div.s32 	%r82, %r81, %r13;
	mul.lo.s32 	%r83, %r82, %r13;
	sub.s32 	%r84, %r81, %r83;
	selp.b32 	%r85, 0, %r76, %p18;
	selp.b32 	%r86, 0, %r79, %p17;
	selp.b32 	%r87, 0, %r82, %p16;
	selp.b32 	%r88, 0, %r84, %p15;
	mul.lo.s32 	%r89, %r15, %r85;
	mad.lo.s32 	%r90, %r16, %r86, %r89;
	mad.lo.s32 	%r91, %r17, %r87, %r90;
	mad.lo.s32 	%r92, %r18, %r88, %r91;
	shr.u32 	%r93, %r75, 31;
	add.s32 	%r94, %r75, %r93;
	shr.s32 	%r95, %r94, 1;
	mul.wide.s32 	%rd40, %r95, 8;
	add.s64 	%rd12, %rd1, %rd40;
	ld.global.f32 	%f20, [%rd12];
	shr.u32 	%r96, %r92, 31;
	add.s32 	%r97, %r92, %r96;
	shr.s32 	%r98, %r97, 1;
	mul.wide.s32 	%rd41, %r98, 2;
	add.s64 	%rd42, %rd2, %rd41;
	ld.global.v2.u8 	{%rs5, %rs6}, [%rd42];
	setp.eq.s16 	%p19, %rs5, 0;
	mul.f32 	%f21, %f20, %f13;
	selp.f32 	%f9, %f12, %f21, %p19;
	setp.eq.s16 	%p20, %rs6, 0;
	mov.f32 	%f131, %f12;
	@%p20 bra 	$L__BB476_10;
	ld.global.f32 	%f22, [%rd12+4];
	mul.f32 	%f131, %f22, %f13;
$L__BB476_10:
	max.f32 	%f23, %f3, 0fFF800000;
	max.f32 	%f24, %f23, %f129;
	max.f32 	%f25, %f24, %f6;
	max.f32 	%f26, %f25, %f130;
	max.f32 	%f27, %f26, %f9;
	max.f32 	%f28, %f27, %f131;
	mov.b32 	%r99, %f28;
	shfl.sync.bfly.b32	%r100|%p21, %r99, 16, 31, -1;
	mov.b32 	%f29, %r100;
	max.f32 	%f30, %f28, %f29;
	mov.b32 	%r101, %f30;
	shfl.sync.bfly.b32	%r102|%p22, %r101, 8, 31, -1;
	mov.b32 	%f31, %r102;
	max.f32 	%f32, %f30, %f31;
	mov.b32 	%r103, %f32;
	shfl.sync.bfly.b32	%r104|%p23, %r103, 4, 31, -1;
	mov.b32 	%f33, %r104;
	max.f32 	%f34, %f32, %f33;
	mov.b32 	%r105, %f34;
	shfl.sync.bfly.b32	%r106|%p24, %r105, 2, 31, -1;
	mov.b32 	%f35, %r106;
	max.f32 	%f36, %f34, %f35;
	mov.b32 	%r107, %f36;
	shfl.sync.bfly.b32	%r108|%p25, %r107, 1, 31, -1;
	mov.b32 	%f37, %r108;
	max.f32 	%f38, %f36, %f37;
	sub.f32 	%f39, %f3, %f38;
	fma.rn.f32 	%f40, %f39, 0f3BBB989D, 0f3F000000;
	cvt.sat.f32.f32 	%f41, %f40;
	mov.f32 	%f42, 0f4B400001;
	mov.f32 	%f43, 0f437C0000;
	fma.rm.f32 	%f44, %f41, %f43, %f42;
	add.f32 	%f45, %f44, 0fCB40007F;
	neg.f32 	%f46, %f45;
	fma.rn.f32 	%f47, %f39, 0f3FB8AA3B, %f46;
	fma.rn.f32 	%f48, %f39, 0f32A57060, %f47;
	mov.b32 	%r109, %f44;
	shl.b32 	%r110, %r109, 23;
	mov.b32 	%f49, %r110;
	ex2.approx.ftz.f32 	%f50, %f48;
	mul.f32 	%f51, %f50, %f49;
	add.f32 	%f52, %f51, 0f00000000;
	sub.f32 	%f53, %f129, %f38;
	fma.rn.f32 	%f54, %f53, 0f3BBB989D, 0f3F000000;
	cvt.sat.f32.f32 	%f55, %f54;
	fma.rm.f32 	%f56, %f55, %f43, %f42;
	add.f32 	%f57, %f56, 0fCB40007F;
	neg.f32 	%f58, %f57;
	fma.rn.f32 	%f59, %f53, 0f3FB8AA3B, %f58;
	fma.rn.f32 	%f60, %f53, 0f32A57060, %f59;
	mov.b32 	%r111, %f56;
	shl.b32 	%r112, %r111, 23;
	mov.b32 	%f61, %r112;
	ex2.approx.ftz.f32 	%f62, %f60;
	mul.f32 	%f63, %f62, %f61;
	add.f32 	%f64, %f52, %f63;
	sub.f32 	%f65, %f6, %f38;
	fma.rn.f32 	%f66, %f65, 0f3BBB989D, 0f3F000000;
	cvt.sat.f32.f32 	%f67, %f66;
	fma.rm.f32 	%f68, %f67, %f43, %f42;
	add.f32 	%f69, %f68, 0fCB40007F;
	neg.f32 	%f70, %f69;
	fma.rn.f32 	%f71, %f65, 0f3FB8AA3B, %f70;
	fma.rn.f32 	%f72, %f65, 0f32A57060, %f71;
	mov.b32 	%r113, %f68;
	shl.b32 	%r114, %r113, 23;
	mov.b32 	%f73, %r114;
	ex2.approx.ftz.f32 	%f74, %f72;
	mul.f32 	%f75, %f74, %f73;
	add.f32 	%f76, %f64, %f75;
	sub.f32 	%f77, %f130, %f38;
	fma.rn.f32 	%f78, %f77, 0f3BBB989D, 0f3F000000;
	cvt.sat.f32.f32 	%f79, %f78;
	fma.rm.f32 	%f80, %f79, %f43, %f42;
	add.f32 	%f81, %f80, 0fCB40007F;
	neg.f32 	%f82, %f81;
	fma.rn.f32 	%f83, %f77, 0f3FB8AA3B, %f82;
	fma.rn.f32 	%f84, %f77, 0f32A57060, %f83;
	mov.b32 	%r115, %f80;
	shl.b32 	%r116, %r115, 23;
	mov.b32 	%f85, %r116;
	ex2.approx.ftz.f32 	%f86, %f84;
	mul.f32 	%f87, %f86, %f85;
	add.f32 	%f88, %f76, %f87;
	sub.f32 	%f89, %f9, %f38;
	fma.rn.f32 	%f90, %f89, 0f3BBB989D, 0f3F000000;
	cvt.sat.f32.f32 	%f91, %f90;
	fma.rm.f32 	%f92, %f91, %f43, %f42;
	add.f32 	%f93, %f92, 0fCB40007F;
	neg.f32 	%f94, %f93;
	fma.rn.f32 	%f95, %f89, 0f3FB8AA3B, %f94;
	fma.rn.f32 	%f96, %f89, 0f32A57060, %f95;
	mov.b32 	%r117, %f92;
	shl.b32 	%r118, %r117, 23;
	mov.b32 	%f97, %r118;
	ex2.approx.ftz.f32 	%f98, %f96;
	mul.f32 	%f99, %f98, %f97;
	add.f32 	%f100, %f88, %f99;
	sub.f32 	%f101, %f131, %f38;
	fma.rn.f32 	%f102, %f101, 0f3BBB989D, 0f3F000000;
	cvt.sat.f32.f32 	%f103, %f102;
	fma.rm.f32 	%f104, %f103, %f43, %f42;
	add.f32 	%f105, %f104, 0fCB40007F;
	neg.f32 	%f106, %f105;
	fma.rn.f32 	%f107, %f101, 0f3FB8AA3B, %f106;
	fma.rn.f32 	%f108, %f101, 0f32A57060, %f107;
	mov.b32 	%r119, %f104;
	shl.b32 	%r120, %r119, 23;
	mov.b32 	%f109, %r120;
	ex2.approx.ftz.f32 	%f110, %f108;
	mul.f32 	%f111, %f110, %f109;
	add.f32 	%f112, %f100, %f111;
	mov.b32 	%r121, %f112;
	shfl.sync.bfly.b32	%r122|%p26, %r121, 16, 31, -1;
	mov.b32 	%f113, %r122;
	add.f32 	%f114, %f112, %f113;
	mov.b32 	%r123, %f114;
	shfl.sync.bfly.b32	%r124|%p27, %r123, 8, 31, -1;
	mov.b32 	%f115, %r124;
	add.f32 	%f116, %f114, %f115;
	mov.b32 	%r125, %f116;
	shfl.sync.bfly.b32	%r126|%p28, %r125, 4, 31, -1;
	mov.b32 	%f117, %r126;
	add.f32 	%f118, %f116, %f117;
	mov.b32 	%r127, %f118;
	shfl.sync.bfly.b32	%r128|%p29, %r127, 2, 31, -1;
	mov.b32 	%f119, %r128;
	add.f32 	%f120, %f118, %f119;
	mov.b32 	%r129, %f120;
	shfl.sync.bfly.b32	%r130|%p30, %r129, 1, 31, -1;
	mov.b32 	%f121, %r130;
	add.f32 	%f122, %f120, %f121;
	div.rn.f32 	%f123, %f51, %f122;
	div.rn.f32 	%f124, %f63, %f122;
	div.rn.f32 	%f125, %f75, %f122;
	div.rn.f32 	%f126, %f87, %f122;
	div.rn.f32 	%f127, %f99, %f122;
	div.rn.f32 	%f128, %f111, %f122;
	mad.lo.s64 	%rd43, %rd62, %rd25, %rd7;
	shr.u64 	%rd44, %rd43, 63;
	add.s64 	%rd45, %rd43, %rd44;
	cvta.to.global.u64 	%rd46, %rd24;
	shl.b64 	%rd47, %rd45, 2;
	and.b64  	%rd48, %rd47, -8;
	add.s64 	%rd49, %rd46, %rd48;
	st.global.v2.f32 	[%rd49], {%f123, %f124};
	add.s64 	%rd50, %rd43, 64;
	shr.u64 	%rd51, %rd50, 63;
	add.s64 	%rd52, %rd50, %rd51;
	shl.b64 	%rd53, %rd52, 2;
	and.b64  	%rd54, %rd53, -8;
	add.s64 	%rd55, %rd46, %rd54;
	st.global.v2.f32 	[%rd55], {%f125, %f126};
	add.s64 	%rd56, %rd43, 128;
	shr.u64 	%rd57, %rd56, 63;
	add.s64 	%rd58, %rd56, %rd57;
	shl.b64 	%rd59, %rd58, 2;
	and.b64  	%rd60, %rd59, -8;
	add.s64 	%rd61, %rd46, %rd60;
	st.global.v2.f32 	[%rd61], {%f127, %f128};
	add.s64 	%rd62, %rd62, %rd8;
	setp.lt.s64 	%p31, %rd62, %rd26;
	@%p31 bra 	$L__BB476_4;
$L__BB476_11:
	ret;

}
	// .globl	_Z15SoftmaxWarpImplI22BroadcastScaleMaskLoadIffbLm4EiE11DirectStoreIffEfLi2ELi6ELi32ELi1ELb1EL9Algorithm0EEvT_T0_ll
.visible .entry _Z15SoftmaxWarpImplI22BroadcastScaleMaskLoadIffbLm4EiE11DirectStoreIffEfLi2ELi6ELi32ELi1ELb1EL9Algorithm0EEvT_T0_ll(
	.param .align 8 .b8 _Z15SoftmaxWarpImplI22BroadcastScaleMaskLoadIffbLm4EiE11DirectStoreIffEfLi2ELi6ELi32ELi1ELb1EL9Algorithm0EEvT_T0_ll_param_0[120],
	.param .align 8 .b8 _Z15SoftmaxWarpImplI22BroadcastScaleMaskLoadIffbLm4EiE11DirectStoreIffEfLi2ELi6ELi32ELi1ELb1EL9Algorithm0EEvT_T0_ll_param_1[16],
	.param .u64 _Z15SoftmaxWarpImplI22BroadcastScaleMaskLoadIffbLm4EiE11DirectStoreIffEfLi2ELi6ELi32ELi1ELb1EL9Algorithm0EEvT_T0_ll_param_2,
	.param .u64 _Z15SoftmaxWarpImplI22BroadcastScaleMaskLoadIffbLm4EiE11DirectStoreIffEfLi2ELi6ELi32ELi1ELb1EL9Algorithm0EEvT_T0_ll_param_3
)
{
	.reg .pred 	%p<38>;
	.reg .b16 	%rs<7>;
	.reg .b32 	%r<136>;
	.reg .b32 	%f<153>;
	.reg .b64 	%rd<66>;

	ld.param.u64 	%rd29, [_Z15SoftmaxWarpImplI22BroadcastScaleMaskLoadIffbLm4EiE11DirectStoreIffEfLi2ELi6ELi32ELi1ELb1EL9Algorithm0EEvT_T0_ll_param_1+8];
	ld.param.v2.f32 	{%f30, %f31}, [_Z15SoftmaxWarpImplI22BroadcastScaleMaskLoadIffbLm4EiE11DirectStoreIffEfLi2ELi6ELi32ELi1ELb1EL9Algorithm0EEvT_T0_ll_param_0+112];
	ld.param.u64 	%rd27, [_Z15SoftmaxWarpImplI22BroadcastScaleMaskLoadIffbLm4EiE11DirectStoreIffEfLi2ELi6ELi32ELi1ELb1EL9Algorithm0EEvT_T0_ll_param_0+104];
	ld.param.v2.u32 	{%r16, %r17}, [_Z15SoftmaxWarpImplI22BroadcastScaleMaskLoadIffbLm4EiE11DirectStoreIffEfLi2ELi6ELi32ELi1ELb1EL9Algorithm0EEvT_T0_ll_param_0+88];
	ld.param.v2.u32 	{%r14, %r15}, [_Z15SoftmaxWarpImplI22BroadcastScaleMaskLoadIffbLm4EiE11DirectStoreIffEfLi2ELi6ELi32ELi1ELb1EL9Algorithm0EEvT_T0_ll_param_0+80];
	ld.param.v2.u32 	{%r12, %r13}, [_Z15SoftmaxWarpImplI22BroadcastScaleMaskLoadIffbLm4EiE11DirectStoreIffEfLi2ELi6ELi32ELi1ELb1EL9Algorithm0EEvT_T0_ll_param_0+64];
	ld.param.v2.u32 	{%r10, %r11}, [_Z15SoftmaxWarpImplI22BroadcastScaleMaskLoadIffbLm4EiE11DirectStoreIffEfLi2ELi6ELi32ELi1ELb1EL9Algorithm0EEvT_T0_ll_param_0+56];
	ld.param.u64 	%rd23, [_Z15SoftmaxWarpImplI22BroadcastScaleMaskLoadIffbLm4EiE11DirectStoreIffEfLi2ELi6ELi32ELi1ELb1EL9Algorithm0EEvT_T0_ll_param_0+40];
	ld.param.u64 	%rd22, [_Z15SoftmaxWarpImplI22BroadcastScaleMaskLoadIffbLm4EiE11DirectStoreIffEfLi2ELi6ELi32ELi1ELb1EL9Algorithm0EEvT_T0_ll_param_0+32];
	ld.param.u64 	%rd21, [_Z15SoftmaxWarpImplI22BroadcastScaleMaskLoadIffbLm4EiE11DirectStoreIffEfLi2ELi6ELi32ELi1ELb1EL9Algorithm0EEvT_T0_ll_param_0+24];
	ld.param.u64 	%rd20, [_Z15SoftmaxWarpImplI22BroadcastScaleMaskLoadIffbLm4EiE11DirectStoreIffEfLi2ELi6ELi32ELi1ELb1EL9Algorithm0EEvT_T0_ll_param_0+16];
	ld.param.u64 	%rd28, [_Z15SoftmaxWarpImplI22BroadcastScaleMaskLoadIffbLm4EiE11DirectStoreIffEfLi2ELi6ELi32ELi1ELb1EL9Algorithm0EEvT_T0_ll_param_1];
	ld.param.u64 	%rd19, [_Z15SoftmaxWarpImplI22BroadcastScaleMaskLoadIffbLm4EiE11DirectStoreIffEfLi2ELi6ELi32ELi1ELb1EL9Algorithm0EEvT_T0_ll_param_0+8];
	ld.param.u64 	%rd18, [_Z15SoftmaxWarpImplI22BroadcastScaleMaskLoadIffbLm4EiE11DirectStoreIffEfLi2ELi6ELi32ELi1ELb1EL9Algorithm0EEvT_T0_ll_param_0];
	ld.param.u64 	%rd30, [_Z15SoftmaxWarpImplI22BroadcastScaleMaskLoadIffbLm4EiE11DirectStoreIffEfLi2ELi6ELi32ELi1ELb1EL9Algorithm0EEvT_T0_ll_param_2];
	ld.param.u64 	%rd31, [_Z15SoftmaxWarpImplI22BroadcastScaleMaskLoadIffbLm4EiE11DirectStoreIffEfLi2ELi6ELi32ELi1ELb1EL9Algorithm0EEvT_T0_ll_param_3];
	cvta.to.global.u64 	%rd1, %rd18;
	cvta.to.global.u64 	%rd2, %rd19;
	cvta.to.global.u64 	%rd6, %rd28;
	setp.lt.s64 	%p1, %rd31, 193;
	@%p1 bra 	$L__BB477_2;
	mov.u64 	%rd32, $str;
	cvta.global.u64 	%rd33, %rd32;
	mov.u64 	%rd34, $str$1;
	cvta.global.u64 	%rd35, %rd34;
	mov.u64 	%rd36, __unnamed_463;
	cvta.global.u64 	%rd37, %rd36;
	{ // callseq 462, 0
	.param .b64 param0;
	st.param.b64 	[param0], %rd33;
	.param .b64 param1;
	st.param.b64 	[param1], %rd35;
	.param .b32 param2;
	st.param.b32 	[param2], 219;
	.param .b64 param3;
	st.param.b64 	[param3], %rd37;
	.param .b64 param4;
	st.param.b64 	[param4], 1;
	call.uni 
	__assertfail, 
	(
	param0, 
	param1, 
	param2, 
	param3, 
	param4
	);
	} // callseq 462
$L__BB477_2:
	mov.u32 	%r18, %ctaid.x;
	mov.u32 	%r19, %ntid.y;
	mov.u32 	%r20, %tid.y;
	mad.lo.s32 	%r21, %r18, %r19, %r20;
	mov.u32 	%r22, %nctaid.x;
	mul.lo.s32 	%r8, %r22, %r19;
	cvt.s64.s32 	%rd65, %r21;
	setp.le.s64 	%p2, %rd30, %rd65;
	@%p2 bra 	$L__BB477_23;
	mov.u32 	%r23, %tid.x;
	shl.b32 	%r24, %r23, 1;
	cvt.u64.u32 	%rd8, %r24;
	add.s32 	%r25, %r24, 64;
	cvt.u64.u32 	%rd9, %r25;
	add.s32 	%r26, %r24, 128;
	cvt.u64.u32 	%rd10, %r26;
	cvt.s64.s32 	%rd11, %r8;
	cvt.u32.u64 	%r28, %rd27;
	cvt.u32.u64 	%r29, %rd8;
$L__BB477_4:
	setp.le.s64 	%p3, %rd31, %rd8;
	cvt.u32.u64 	%r27, %rd65;
	mul.lo.s32 	%r9, %r28, %r27;
	mov.f32 	%f142, 0fFF800000;
	mov.f32 	%f143, %f142;
	mov.f32 	%f148, %f142;
	@%p3 bra 	$L__BB477_8;
	setp.eq.s64 	%p4, %rd23, 1;
	setp.eq.s64 	%p5, %rd22, 1;
	setp.eq.s64 	%p6, %rd21, 1;
	setp.eq.s64 	%p7, %rd20, 1;
	add.s32 	%r30, %r29, %r9;
	div.s32 	%r31, %r30, %r10;
	mul.lo.s32 	%r32, %r31, %r10;
	sub.s32 	%r33, %r30, %r32;
	div.s32 	%r34, %r33, %r11;
	mul.lo.s32 	%r35, %r34, %r11;
	sub.s32 	%r36, %r33, %r35;
	div.s32 	%r37, %r36, %r12;
	mul.lo.s32 	%r38, %r37, %r12;
	sub.s32 	%r39, %r36, %r38;
	selp.b32 	%r40, 0, %r31, %p7;
	selp.b32 	%r41, 0, %r34, %p6;
	selp.b32 	%r42, 0, %r37, %p5;
	selp.b32 	%r43, 0, %r39, %p4;
	mul.lo.s32 	%r44, %r14, %r40;
	mad.lo.s32 	%r45, %r15, %r41, %r44;
	mad.lo.s32 	%r46, %r16, %r42, %r45;
	mad.lo.s32 	%r47, %r17, %r43, %r46;
	shr.u32 	%r48, %r30, 31;
	add.s32 	%r49, %r30, %r48;
	shr.s32 	%r50, %r49, 1;
	mul.wide.s32 	%rd38, %r50, 8;
	add.s64 	%rd13, %rd1, %rd38;
	ld.global.f32 	%f33, [%rd13];
	shr.u32 	%r51, %r47, 31;
	add.s32 	%r52, %r47, %r51;
	shr.s32 	%r53, %r52, 1;
	mul.wide.s32 	%rd39, %r53, 2;
	add.s64 	%rd40, %rd2, %rd39;
	ld.global.v2.u8 	{%rs1, %rs2}, [%rd40];
	setp.eq.s16 	%p8, %rs1, 0;
	mul.f32 	%f34, %f33, %f31;
	selp.f32 	%f143, %f30, %f34, %p8;
	setp.eq.s16 	%p9, %rs2, 0;
	mov.f32 	%f142, %f30;
	@%p9 bra 	$L__BB477_7;
	ld.global.f32 	%f35, [%rd13+4];
	mul.f32 	%f142, %f35, %f31;
$L__BB477_7:
	max.f32 	%f36, %f143, 0fFF800000;
	max.f32 	%f148, %f36, %f142;
$L__BB477_8:
	setp.le.s64 	%p10, %rd31, %rd9;
	mov.f32 	%f146, 0fFF800000;
	mov.f32 	%f147, %f146;
	@%p10 bra 	$L__BB477_12;
	cvt.u32.u64 	%r54, %rd9;
	setp.eq.s64 	%p11, %rd23, 1;
	setp.eq.s64 	%p12, %rd22, 1;
	setp.eq.s64 	%p13, %rd21, 1;
	setp.eq.s64 	%p14, %rd20, 1;
	add.s32 	%r55, %r54, %r9;
	div.s32 	%r56, %r55, %r10;
	mul.lo.s32 	%r57, %r56, %r10;
	sub.s32 	%r58, %r55, %r57;
	div.s32 	%r59, %r58, %r11;
	mul.lo.s32 	%r60, %r59, %r11;
	sub.s32 	%r61, %r58, %r60;
	div.s32 	%r62, %r61, %r12;
	mul.lo.s32 	%r63, %r62, %r12;
	sub.s32 	%r64, %r61, %r63;
	selp.b32 	%r65, 0, %r56, %p14;
	selp.b32 	%r66, 0, %r59, %p13;
	selp.b32 	%r67, 0, %r62, %p12;
	selp.b32 	%r68, 0, %r64, %p11;
	mul.lo.s32 	%r69, %r14, %r65;
	mad.lo.s32 	%r70, %r15, %r66, %r69;
	mad.lo.s32 	%r71, %r16, %r67, %r70;
	mad.lo.s32 	%r72, %r17, %r68, %r71;
	shr.u32 	%r73, %r55, 31;
	add.s32 	%r74, %r55, %r73;
	shr.s32 	%r75, %r74, 1;
	mul.wide.s32 	%rd41, %r75, 8;
	add.s64 	%rd14, %rd1, %rd41;
	ld.global.f32 	%f38, [%rd14];
	shr.u32 	%r76, %r72, 31;
	add.s32 	%r77, %r72, %r76;
	shr.s32 	%r78, %r77, 1;
	mul.wide.s32 	%rd42, %r78, 2;
	add.s64 	%rd43, %rd2, %rd42;
	ld.global.v2.u8 	{%rs3, %rs4}, [%rd43];
	setp.eq.s16 	%p15, %rs3, 0;
	mul.f32 	%f39, %f38, %f31;
	selp.f32 	%f147, %f30, %f39, %p15;
	setp.eq.s16 	%p16, %rs4, 0;
	mov.f32 	%f146, %f30;
	@%p16 bra 	$L__BB477_11;
	ld.global.f32 	%f40, [%rd14+4];
	mul.f32 	%f146, %f40, %f31;
$L__BB477_11:
	max.f32 	%f41, %f148, %f147;
	max.f32 	%f148, %f41, %f146;
$L__BB477_12:
	setp.le.s64 	%p17, %rd31, %rd10;
	mov.f32 	%f150, 0fFF800000;
	mov.f32 	%f151, %f150;
	@%p17 bra 	$L__BB477_16;
	cvt.u32.u64 	%r79, %rd10;
	setp.eq.s64 	%p18, %rd23, 1;
	setp.eq.s64 	%p19, %rd22, 1;
	setp.eq.s64 	%p20, %rd21, 1;
	setp.eq.s64 	%p21, %rd20, 1;
	add.s32 	%r80, %r79, %r9;
	div.s32 	%r81, %r80, %r10;
	mul.lo.s32 	%r82, %r81, %r10;
	sub.s32 	%r83, %r80, %r82;
	div.s32 	%r84, %r83, %r11;
	mul.lo.s32 	%r85, %r84, %r11;
	sub.s32 	%r86, %r83, %r85;
	div.s32 	%r87, %r86, %r12;
	mul.lo.s32 	%r88, %r87, %r12;
	sub.s32 	%r89, %r86, %r88;
	selp.b32 	%r90, 0, %r81, %p21;
	selp.b32 	%r91, 0, %r84, %p20;
	selp.b32 	%r92, 0, %r87, %p19;
	selp.b32 	%r93, 0, %r89, %p18;
	mul.lo.s32 	%r94, %r14, %r90;
	mad.lo.s32 	%r95, %r15, %r91, %r94;
	mad.lo.s32 	%r96, %r16, %r92, %r95;
	mad.lo.s32 	%r97, %r17, %r93, %r96;
	shr.u32 	%r98, %r80, 31;
	add.s32 	%r99, %r80, %r98;
	shr.s32 	%r100, %r99, 1;
	mul.wide.s32 	%rd44, %r100, 8;
	add.s64 	%rd15, %rd1, %rd44;
	ld.global.f32 	%f43, [%rd15];
	shr.u32 	%r101, %r97, 31;
	add.s32 	%r102, %r97, %r101;
	shr.s32 	%r103, %r102, 1;
	mul.wide.s32 	%rd45, %r103, 2;
	add.s64 	%rd46, %rd2, %rd45;
	ld.global.v2.u8 	{%rs5, %rs6}, [%rd46];
	setp.eq.s16 	%p22, %rs5, 0;
	mul.f32 	%f44, %f43, %f31;
	selp.f32 	%f151, %f30, %f44, %p22;
	setp.eq.s16 	%p23, %rs6, 0;
	mov.f32 	%f150, %f30;
	@%p23 bra 	$L__BB477_15;
	ld.global.f32 	%f45, [%rd15+4];
	mul.f32 	%f150, %f45, %f31;
$L__BB477_15:
	max.f32 	%f46, %f148, %f151;
	max.f32 	%f148, %f46, %f150;
$L__BB477_16:
	setp.le.s64 	%p24, %rd31, %rd8;
	mov.b32 	%r104, %f148;
	shfl.sync.bfly.b32	%r105|%p25, %r104, 16, 31, -1;
	mov.b32 	%f47, %r105;
	max.f32 	%f48, %f148, %f47;
	mov.b32 	%r106, %f48;
	shfl.sync.bfly.b32	%r107|%p26, %r106, 8, 31, -1;
	mov.b32 	%f49, %r107;
	max.f32 	%f50, %f48, %f49;
	mov.b32 	%r108, %f50;
	shfl.sync.bfly.b32	%r109|%p27, %r108, 4, 31, -1;
	mov.b32 	%f51, %r109;
	max.f32 	%f52, %f50, %f51;
	mov.b32 	%r110, %f52;
	shfl.sync.bfly.b32	%r111|%p28, %r110, 2, 31, -1;
	mov.b32 	%f53, %r111;
	max.f32 	%f54, %f52, %f53;
	mov.b32 	%r112, %f54;
	shfl.sync.bfly.b32	%r113|%p29, %r112, 1, 31, -1;
	mov.b32 	%f55, %r113;
	max.f32 	%f56, %f54, %f55;
	sub.f32 	%f57, %f143, %f56;
	fma.rn.f32 	%f58, %f57, 0f3BBB989D, 0f3F000000;
	cvt.sat.f32.f32 	%f59, %f58;
	mov.f32 	%f60, 0f4B400001;
	mov.f32 	%f61, 0f437C0000;
	fma.rm.f32 	%f62, %f59, %f61, %f60;
	add.f32 	%f63, %f62, 0fCB40007F;
	neg.f32 	%f64, %f63;
	fma.rn.f32 	%f65, %f57, 0f3FB8AA3B, %f64;
	fma.rn.f32 	%f66, %f57, 0f32A57060, %f65;
	mov.b32 	%r114, %f62;
	shl.b32 	%r115, %r114, 23;
	mov.b32 	%f67, %r115;
	ex2.approx.ftz.f32 	%f68, %f66;
	mul.f32 	%f69, %f68, %f67;
	add.f32 	%f70, %f69, 0f00000000;
	sub.f32 	%f71, %f142, %f56;
	fma.rn.f32 	%f72, %f71, 0f3BBB989D, 0f3F000000;
	cvt.sat.f32.f32 	%f73, %f72;
	fma.rm.f32 	%f74, %f73, %f61, %f60;
	add.f32 	%f75, %f74, 0fCB40007F;
	neg.f32 	%f76, %f75;
	fma.rn.f32 	%f77, %f71, 0f3FB8AA3B, %f76;
	fma.rn.f32 	%f78, %f71, 0f32A57060, %f77;
	mov.b32 	%r116, %f74;
	shl.b32 	%r117, %r116, 23;
	mov.b32 	%f79, %r117;
	ex2.approx.ftz.f32 	%f80, %f78;
	mul.f32 	%f81, %f80, %f79;
	add.f32 	%f82, %f70, %f81;
	sub.f32 	%f83, %f147, %f56;
	fma.rn.f32 	%f84, %f83, 0f3BBB989D, 0f3F000000;
	cvt.sat.f32.f32 	%f85, %f84;
	fma.rm.f32 	%f86, %f85, %f61, %f60;
	add.f32 	%f87, %f86, 0fCB40007F;
	neg.f32 	%f88, %f87;
	fma.rn.f32 	%f89, %f83, 0f3FB8AA3B, %f88;
	fma.rn.f32 	%f90, %f83, 0f32A57060, %f89;
	mov.b32 	%r118, %f86;
	shl.b32 	%r119, %r118, 23;
	mov.b32 	%f91, %r119;
	ex2.approx.ftz.f32 	%f92, %f90;
	mul.f32 	%f93, %f92, %f91;
	add.f32 	%f94, %f82, %f93;
	sub.f32 	%f95, %f146, %f56;
	fma.rn.f32 	%f96, %f95, 0f3BBB989D, 0f3F000000;
	cvt.sat.f32.f32 	%f97, %f96;
	fma.rm.f32 	%f98, %f97, %f61, %f60;
	add.f32 	%f99, %f98, 0fCB40007F;
	neg.f32 	%f100, %f99;
	fma.rn.f32 	%f101, %f95, 0f3FB8AA3B, %f100;
	fma.rn.f32 	%f102, %f95, 0f32A57060, %f101;
	mov.b32 	%r120, %f98;
	shl.b32 	%r121, %r120, 23;
	mov.b32 	%f103, %r121;
	ex2.approx.ftz.f32 	%f104, %f102;
	mul.f32 	%f105, %f104, %f103;
	add.f32 	%f106, %f94, %f105;
	sub.f32 	%f107, %f151, %f56;
	fma.rn.f32 	%f108, %f107, 0f3BBB989D, 0f3F000000;
	cvt.sat.f32.f32 	%f109, %f108;
	fma.rm.f32 	%f110, %f109, %f61, %f60;
	add.f32 	%f111, %f110, 0fCB40007F;
	neg.f32 	%f112, %f111;
	fma.rn.f32 	%f113, %f107, 0f3FB8AA3B, %f112;
	fma.rn.f32 	%f114, %f107, 0f32A57060, %f113;
	mov.b32 	%r122, %f110;
	shl.b32 	%r123, %r122, 23;
	mov.b32 	%f115, %r123;
	ex2.approx.ftz.f32 	%f116, %f114;
	mul.f32 	%f117, %f116, %f115;
	add.f32 	%f118, %f106, %f117;
	sub.f32 	%f119, %f150, %f56;
	fma.rn.f32 	%f120, %f119, 0f3BBB989D, 0f3F000000;
	cvt.sat.f32.f32 	%f121, %f120;
	fma.rm.f32 	%f122, %f121, %f61, %f60;
	add.f32 	%f123, %f122, 0fCB40007F;
	neg.f32 	%f124, %f123;
	fma.rn.f32 	%f125, %f119, 0f3FB8AA3B, %f124;
	fma.rn.f32 	%f126, %f119, 0f32A57060, %f125;
	mov.b32 	%r124, %f122;
	shl.b32 	%r125, %r124, 23;
	mov.b32 	%f127, %r125;
	ex2.approx.ftz.f32 	%f128, %f126;
	mul.f32 	%f129, %f128, %f127;
	add.f32 	%f130, %f118, %f129;
	mov.b32 	%r126, %f130;
	shfl.sync.bfly.b32	%r127|%p30, %r126, 16, 31, -1;
	mov.b32 	%f131, %r127;
	add.f32 	%f132, %f130, %f131;
	mov.b32 	%r128, %f132;
	shfl.sync.bfly.b32	%r129|%p31, %r128, 8, 31, -1;
	mov.b32 	%f133, %r129;
	add.f32 	%f134, %f132, %f133;
	mov.b32 	%r130, %f134;
	shfl.sync.bfly.b32	%r131|%p32, %r130, 4, 31, -1;
	mov.b32 	%f135, %r131;
	add.f32 	%f136, %f134, %f135;
	mov.b32 	%r132, %f136;
	shfl.sync.bfly.b32	%r133|%p33, %r132, 2, 31, -1;
	mov.b32 	%f137, %r133;
	add.f32 	%f138, %f136, %f137;
	mov.b32 	%r134, %f138;
	shfl.sync.bfly.b32	%r135|%p34, %r134, 1, 31, -1;
	mov.b32 	%f139, %r135;
	add.f32 	%f140, %f138, %f139;
	div.rn.f32 	%f24, %f69, %f140;
	div.rn.f32 	%f25, %f81, %f140;
	div.rn.f32 	%f26, %f93, %f140;
	div.rn.f32 	%f27, %f105, %f140;
	div.rn.f32 	%f28, %f117, %f140;
	div.rn.f32 	%f29, %f129, %f140;
	mul.lo.s64 	%rd16, %rd65, %rd29;
	@%p24 bra 	$L__BB477_18;
	add.s64 	%rd47, %rd16, %rd8;
	shr.u64 	%rd48, %rd47, 63;
	add.s64 	%rd49, %rd47, %rd48;
	shl.b64 	%rd50, %rd49, 2;
	and.b64  	%rd51, %rd50, -8;
	add.s64 	%rd52, %rd6, %rd51;
	st.global.v2.f32 	[%rd52], {%f24, %f25};
$L__BB477_18:
	setp.le.s64 	%p35, %rd31, %rd9;
	@%p35 bra 	$L__BB477_20;
	add.s64 	%rd53, %rd16, %rd9;
	shr.u64 	%rd54, %rd53, 63;
	add.s64 	%rd55, %rd53, %rd54;
	shl.b64 	%rd56, %rd55, 2;
	and.b64  	%rd57, %rd56, -8;
	add.s64 	%rd58, %rd6, %rd57;
	st.global.v2.f32 	[%rd58], {%f26, %f27};
$L__BB477_20:
	setp.le.s64 	%p36, %rd31, %rd10;
	@%p36 bra 	$L__BB477_22;
	add.s64 	%rd59, %rd16, %rd10;
	shr.u64 	%rd60, %rd59, 63;
	add.s64 	%rd61, %rd59, %rd60;
	shl.b64 	%rd62, %rd61, 2;
	and.b64  	%rd63, %rd62, -8;
	add.s64 	%rd64, %rd6, %rd63;
	st.global.v2.f32 	[%rd64], {%f28, %f29};
$L__BB477_22:
	add.s64 	%rd65, %rd65, %rd11;
	setp.lt.s64 	%p37, %rd65, %rd30;
	@%p37 bra 	$L__BB477_4;
$L__BB477_23:
	ret;

}
	// .globl	_Z15SoftmaxWarpImplI22BroadcastScaleMaskLoadIffbLm4EiE11DirectStoreIffEfLi2ELi8ELi32ELi1ELb0EL9Algorithm0EEvT_T0_ll
.visible .entry _Z15SoftmaxWarpImplI22BroadcastScaleMaskLoadIffbLm4EiE11DirectStoreIffEfLi2ELi8ELi32ELi1ELb0EL9Algorithm0EEvT_T0_ll(
	.param .align 8 .b8 _Z15SoftmaxWarpImplI22BroadcastScaleMaskLoadIffbLm4EiE11DirectStoreIffEfLi2ELi8ELi32ELi1ELb0EL9Algorithm0EEvT_T0_ll_param_0[120],
	.param .align 8 .b8 _Z15SoftmaxWarpImplI22BroadcastScaleMaskLoadIffbLm4EiE11DirectStoreIffEfLi2ELi8ELi32ELi1ELb0EL9Algorithm0EEvT_T0_ll_param_1[16],
	.param .u64 _Z15SoftmaxWarpImplI22BroadcastScaleMaskLoadIffbLm4EiE11DirectStoreIffEfLi2ELi8ELi32ELi1ELb0EL9Algorithm0EEvT_T0_ll_param_2,
	.param .u64 _Z15SoftmaxWarpImplI22BroadcastScaleMaskLoadIffbLm4EiE11DirectStoreIffEfLi2ELi8ELi32ELi1ELb0EL9Algorithm0EEvT_T0_ll_param_3
)
{
	.reg .pred 	%p<38>;
	.reg .b16 	%rs<9>;
	.reg .b32 	%r<159>;
	.reg .b32 	%f<167>;
	.reg .b64 	%rd<72>;

	ld.param.u64 	%rd25, [_Z15SoftmaxWarpImplI22BroadcastScaleMaskLoadIffbLm4EiE11DirectStoreIffEfLi2ELi8ELi32ELi1ELb0EL9Algorithm0EEvT_T0_ll_param_1+8];
	ld.param.u64 	%rd24, [_Z15SoftmaxWarpImplI22BroadcastScaleMaskLoadIffbLm4EiE11DirectStoreIffEfLi2ELi8ELi32ELi1ELb0EL9Algorithm0EEvT_T0_ll_param_1];
	ld.param.v2.f32 	{%f15, %f16}, [_Z15SoftmaxWarpImplI22BroadcastScaleMaskLoadIffbLm4EiE11DirectStoreIffEfLi2ELi8ELi32ELi1ELb0EL9Algorithm0EEvT_T0_ll_param_0+112];
	ld.param.u64 	%rd23, [_Z15SoftmaxWarpImplI22BroadcastScaleMaskLoadIffbLm4EiE11DirectStoreIffEfLi2ELi8ELi32ELi1ELb0EL9Algorithm0EEvT_T0_ll_param_0+104];
	ld.param.v2.u32 	{%r17, %r18}, [_Z15SoftmaxWarpImplI22BroadcastScaleMaskLoadIffbLm4EiE11DirectStoreIffEfLi2ELi8ELi32ELi1ELb0EL9Algorithm0EEvT_T0_ll_param_0+88];
	ld.param.v2.u32 	{%r15, %r16}, [_Z15SoftmaxWarpImplI22BroadcastScaleMaskLoadIffbLm4EiE11DirectStoreIffEfLi2ELi8ELi32ELi1ELb0EL9Algorithm0EEvT_T0_ll_param_0+80];
	ld.param.v2.u32 	{%r13, %r14}, [_Z15SoftmaxWarpImplI22BroadcastScaleMaskLoadIffbLm4EiE11DirectStoreIffEfLi2ELi8ELi32ELi1ELb0EL9Algorithm0EEvT_T0_ll_param_0+64];
	ld.param.v2.u32 	{%r11, %r12}, [_Z15SoftmaxWarpImplI22BroadcastScaleMaskLoadIffbLm4EiE11DirectStoreIffEfLi2ELi8ELi32ELi1ELb0EL9Algorithm0EEvT_T0_ll_param_0+56];
	ld.param.u64 	%rd19, [_Z15SoftmaxWarpImplI22BroadcastScaleMaskLoadIffbLm4EiE11DirectStoreIffEfLi2ELi8ELi32ELi1ELb0EL9Algorithm0EEvT_T0_ll_param_0+40];
	ld.param.u64 	%rd18, [_Z15SoftmaxWarpImplI22BroadcastScaleMaskLoadIffbLm4EiE11DirectStoreIffEfLi2ELi8ELi32ELi1ELb0EL9Algorithm0EEvT_T0_ll_param_0+32];
	ld.param.u64 	%rd17, [_Z15SoftmaxWarpImplI22BroadcastScaleMaskLoadIffbLm4EiE11DirectStoreIffEfLi2ELi8ELi32ELi1ELb0EL9Algorithm0EEvT_T0_ll_param_0+24];
	ld.param.u64 	%rd16, [_Z15SoftmaxWarpImplI22BroadcastScaleMaskLoadIffbLm4EiE11DirectStoreIffEfLi2ELi8ELi32ELi1ELb0EL9Algorithm0EEvT_T0_ll_param_0+16];
	ld.param.u64 	%rd15, [_Z15SoftmaxWarpImplI22BroadcastScaleMaskLoadIffbLm4EiE11DirectStoreIffEfLi2ELi8ELi32ELi1ELb0EL9Algorithm0EEvT_T0_ll_param_0+8];
	ld.param.u64 	%rd14, [_Z15SoftmaxWarpImplI22BroadcastScaleMaskLoadIffbLm4EiE11DirectStoreIffEfLi2ELi8ELi32ELi1ELb0EL9Algorithm0EEvT_T0_ll_param_0];
	ld.param.u64 	%rd26, [_Z15SoftmaxWarpImplI22BroadcastScaleMaskLoadIffbLm4EiE11DirectStoreIffEfLi2ELi8ELi32ELi1ELb0EL9Algorithm0EEvT_T0_ll_param_2];
	ld.param.u64 	%rd27, [_Z15SoftmaxWarpImplI22BroadcastScaleMaskLoadIffbLm4EiE11DirectStoreIffEfLi2ELi8ELi32ELi1ELb0EL9Algorithm0EEvT_T0_ll_param_3];
	cvta.to.global.u64 	%rd1, %rd14;
	cvta.to.global.u64 	%rd2, %rd15;
	setp.lt.s64 	%p1, %rd27, 257;
	@%p1 bra 	$L__BB478_2;
	mov.u64 	%rd28, $str;
	cvta.global.u64 	%rd29, %rd28;
	mov.u64 	%rd30, $str$1;
	cvta.global.u64 	%rd31, %rd30;
	mov.u64 	%rd32, __unnamed_464;
	cvta.global.u64 	%rd33, %rd32;
	{ // callseq 463, 0
	.param .b64 param0;
	st.param.b64 	[param0], %rd29;
	.param .b64 param1;
	st.param.b64 	[param1], %rd31;
	.param .b32 param2;
	st.param.b32 	[param2], 219;
	.param .b64 param3;
	st.param.b64 	[param3], %rd33;
	.param .b64 param4;
	st.param.b64 	[param4], 1;
	call.uni 
	__assertfail, 
	(
	param0, 
	param1, 
	param2, 
	param3, 
	param4
	);
	} // callseq 463
$L__BB478_2:
	mov.u32 	%r19, %ctaid.x;
	mov.u32 	%r20, %ntid.y;
	mov.u32 	%r21, %tid.y;
	mad.lo.s32 	%r22, %r19, %r20, %r21;
	mov.u32 	%r23, %nctaid.x;
	mul.lo.s32 	%r8, %r23, %r20;
	cvt.s64.s32 	%rd71, %r22;
	setp.le.s64 	%p2, %rd26, %rd71;
	@%p2 bra 	$L__BB478_13;
	mov.u32 	%r24, %tid.x;
	shl.b32 	%r25, %r24, 1;
	cvt.u64.u32 	%rd6, %r25;
	cvt.s64.s32 	%rd7, %r8;
	cvt.u32.u64 	%r26, %rd6;
	cvt.u32.u64 	%r28, %rd23;
$L__BB478_4:
	setp.eq.s64 	%p3, %rd19, 1;
	setp.eq.s64 	%p4, %rd18, 1;
	setp.eq.s64 	%p5, %rd17, 1;
	setp.eq.s64 	%p6, %rd16, 1;
	cvt.u32.u64 	%r27, %rd71;
	mad.lo.s32 	%r9, %r28, %r27, %r26;
	div.s32 	%r29, %r9, %r11;
	mul.lo.s32 	%r30, %r29, %r11;
	sub.s32 	%r31, %r9, %r30;
	div.s32 	%r32, %r31, %r12;
	mul.lo.s32 	%r33, %r32, %r12;
	sub.s32 	%r34, %r31, %r33;
	div.s32 	%r35, %r34, %r13;
	mul.lo.s32 	%r36, %r35, %r13;
	sub.s32 	%r37, %r34, %r36;
	selp.b32 	%r38, 0, %r29, %p6;
	selp.b32 	%r39, 0, %r32, %p5;
	selp.b32 	%r40, 0, %r35, %p4;
	selp.b32 	%r41, 0, %r37, %p3;
	mul.lo.s32 	%r42, %r15, %r38;
	mad.lo.s32 	%r43, %r16, %r39, %r42;
	mad.lo.s32 	%r44, %r17, %r40, %r43;
	mad.lo.s32 	%r45, %r18, %r41, %r44;
	shr.u32 	%r46, %r9, 31;
	add.s32 	%r47, %r9, %r46;
	shr.s32 	%r48, %r47, 1;
	mul.wide.s32 	%rd34, %r48, 8;
	add.s64 	%rd9, %rd1, %rd34;
	ld.global.f32 	%f17, [%rd9];
	shr.u32 	%r49, %r45, 31;
	add.s32 	%r50, %r45, %r49;
	shr.s32 	%r51, %r50, 1;
	mul.wide.s32 	%rd35, %r51, 2;
	add.s64 	%rd36, %rd2, %rd35;
	ld.global.v2.u8 	{%rs1, %rs2}, [%rd36];
	setp.eq.s16 	%p7, %rs1, 0;
	mul.f32 	%f18, %f17, %f16;
	selp.f32 	%f3, %f15, %f18, %p7;
	setp.eq.s16 	%p8, %rs2, 0;
	mov.f32 	%f163, %f15;
	@%p8 bra 	$L__BB478_6;
	ld.global.f32 	%f19, [%rd9+4];
	mul.f32 	%f163, %f19, %f16;
$L__BB478_6:
	add.s32 	%r10, %r9, 64;
	div.s32 	%r52, %r10, %r11;
	mul.lo.s32 	%r53, %r52, %r11;
	sub.s32 	%r54, %r10, %r53;
	div.s32 	%r55, %r54, %r12;
	mul.lo.s32 	%r56, %r55, %r12;
	sub.s32 	%r57, %r54, %r56;
	div.s32 	%r58, %r57, %r13;
	mul.lo.s32 	%r59, %r58, %r13;
	sub.s32 	%r60, %r57, %r59;
	selp.b32 	%r61, 0, %r52, %p6;
	selp.b32 	%r62, 0, %r55, %p5;
	selp.b32 	%r63, 0, %r58, %p4;
	selp.b32 	%r64, 0, %r60, %p3;
	mul.lo.s32 	%r65, %r15, %r61;
	mad.lo.s32 	%r66, %r16, %r62, %r65;
	mad.lo.s32 	%r67, %r17, %r63, %r66;
	mad.lo.s32 	%r68, %r18, %r64, %r67;
	shr.u32 	%r69, %r10, 31;
	add.s32 	%r70, %r10, %r69;
	shr.s32 	%r71, %r70, 1;
	mul.wide.s32 	%rd37, %r71, 8;
	add.s64 	%rd10, %rd1, %rd37;
	ld.global.f32 	%f20, [%rd10];
	shr.u32 	%r72, %r68, 31;
	add.s32 	%r73, %r68, %r72;
	shr.s32 	%r74, %r73, 1;
	mul.wide.s32 	%rd38, %r74, 2;
	add.s64 	%rd39, %rd2, %rd38;
	ld.global.v2.u8 	{%rs3, %rs4}, [%rd39];
	setp.eq.s16 	%p13, %rs3, 0;
	mul.f32 	%f21, %f20, %f16;
	selp.f32 	%f6, %f15, %f21, %p13;
	setp.eq.s16 	%p14, %rs4, 0;
	mov.f32 	%f164, %f15;
	@%p14 bra 	$L__BB478_8;
	ld.global.f32 	%f22, [%rd10+4];
	mul.f32 	%f164, %f22, %f16;
$L__BB478_8:
	setp.eq.s64 	%p15, %rd19, 1;
	setp.eq.s64 	%p16, %rd18, 1;
	setp.eq.s64 	%p17, %rd17, 1;
	setp.eq.s64 	%p18, %rd16, 1;
	add.s32 	%r75, %r10, 64;
	div.s32 	%r76, %r75, %r11;
	mul.lo.s32 	%r77, %r76, %r11;
	sub.s32 	%r78, %r75, %r77;
	div.s32 	%r79, %r78, %r12;
	mul.lo.s32 	%r80, %r79, %r12;
	sub.s32 	%r81, %r78, %r80;
	div.s32 	%r82, %r81, %r13;
	mul.lo.s32 	%r83, %r82, %r13;
	sub.s32 	%r84, %r81, %r83;
	selp.b32 	%r85, 0, %r76, %p18;
	selp.b32 	%r86, 0, %r79, %p17;
	selp.b32 	%r87, 0, %r82, %p16;
	selp.b32 	%r88, 0, %r84, %p15;
	mul.lo.s32 	%r89, %r15, %r85;
	mad.lo.s32 	%r90, %r16, %r86, %r89;
	mad.lo.s32 	%r91, %r17, %r87, %r90;
	mad.lo.s32 	%r92, %r18, %r88, %r91;
	shr.u32 	%r93, %r75, 31;
	add.s32 	%r94, %r75, %r93;
	shr.s32 	%r95, %r94, 1;
	mul.wide.s32 	%rd40, %r95, 8;
	add.s64 	%rd11, %rd1, %rd40;
	ld.global.f32 	%f23, [%rd11];
	shr.u32 	%r96, %r92, 31;
	add.s32 	%r97, %r92, %r96;
	shr.s32 	%r98, %r97, 1;
	mul.wide.s32 	%rd41, %r98, 2;
	add.s64 	%rd42, %rd2, %rd41;
	ld.global.v2.u8 	{%rs5, %rs6}, [%rd42];
	setp.eq.s16 	%p19, %rs5, 0;
	mul.f32 	%f24, %f23, %f16;
	selp.f32 	%f9, %f15, %f24, %p19;
	setp.eq.s16 	%p20, %rs6, 0;
	mov.f32 	%f165, %f15;
	@%p20 bra 	$L__BB478_10;
	ld.global.f32 	%f25, [%rd11+4];
	mul.f32 	%f165, %f25, %f16;
$L__BB478_10:
	add.s32 	%r99, %r10, 128;
	div.s32 	%r100, %r99, %r11;
	mul.lo.s32 	%r101, %r100, %r11;
	sub.s32 	%r102, %r99, %r101;
	div.s32 	%r103, %r102, %r12;
	mul.lo.s32 	%r104, %r103, %r12;
	sub.s32 	%r105, %r102, %r104;
	div.s32 	%r106, %r105, %r13;
	mul.lo.s32 	%r107, %r106, %r13;
	sub.s32 	%r108, %r105, %r107;
	selp.b32 	%r109, 0, %r100, %p18;
	selp.b32 	%r110, 0, %r103, %p17;
	selp.b32 	%r111, 0, %r106, %p16;
	selp.b32 	%r112, 0, %r108, %p15;
	mul.lo.s32 	%r113, %r15, %r109;
	mad.lo.s32 	%r114, %r16, %r110, %r113;
	mad.lo.s32 	%r115, %r17, %r111, %r114;
	mad.lo.s32 	%r116, %r18, %r112, %r115;
	shr.u32 	%r117, %r99, 31;
	add.s32 	%r118, %r99, %r117;
	shr.s32 	%r119, %r118, 1;
	mul.wide.s32 	%rd43, %r119, 8;
	add.s64 	%rd12, %rd1, %rd43;
	ld.global.f32 	%f26, [%rd12];
	shr.u32 	%r120, %r116, 31;
	add.s32 	%r121, %r116, %r120;
	shr.s32 	%r122, %r121, 1;
	mul.wide.s32 	%rd44, %r122, 2;
	add.s64 	%rd45, %rd2, %rd44;
	ld.global.v2.u8 	{%rs7, %rs8}, [%rd45];
	setp.eq.s16 	%p25, %rs7, 0;
	mul.f32 	%f27, %f26, %f16;
	selp.f32 	%f12, %f15, %f27, %p25;
	setp.eq.s16 	%p26, %rs8, 0;
	mov.f32 	%f166, %f15;
	@%p26 bra 	$L__BB478_12;
	ld.global.f32 	%f28, [%rd12+4];
	mul.f32 	%f166, %f28, %f16;
$L__BB478_12:
	max.f32 	%f29, %f3, 0fFF800000;
	max.f32 	%f30, %f29, %f163;
	max.f32 	%f31, %f30, %f6;
	max.f32 	%f32, %f31, %f164;
	max.f32 	%f33, %f32, %f9;
	max.f32 	%f34, %f33, %f165;
	max.f32 	%f35, %f34, %f12;
	max.f32 	%f36, %f35, %f166;
	mov.b32 	%r123, %f36;
	shfl.sync.bfly.b32	%r124|%p27, %r123, 16, 31, -1;
	mov.b32 	%f37, %r124;
	max.f32 	%f38, %f36, %f37;
	mov.b32 	%r125, %f38;
	shfl.sync.bfly.b32	%r126|%p28, %r125, 8, 31, -1;
	mov.b32 	%f39, %r126;
	max.f32 	%f40, %f38, %f39;
	mov.b32 	%r127, %f40;
	shfl.sync.bfly.b32	%r128|%p29, %r127, 4, 31, -1;
	mov.b32 	%f41, %r128;
	max.f32 	%f42, %f40, %f41;
	mov.b32 	%r129, %f42;
	shfl.sync.bfly.b32	%r130|%p30, %r129, 2, 31, -1;
	mov.b32 	%f43, %r130;
	max.f32 	%f44, %f42, %f43;
	mov.b32 	%r131, %f44;
	shfl.sync.bfly.b32	%r132|%p31, %r131, 1, 31, -1;
	mov.b32 	%f45, %r132;
	max.f32 	%f46, %f44, %f45;
	sub.f32 	%f47, %f3, %f46;
	fma.rn.f32 	%f48, %f47, 0f3BBB989D, 0f3F000000;
	cvt.sat.f32.f32 	%f49, %f48;
	mov.f32 	%f50, 0f4B400001;
	mov.f32 	%f51, 0f437C0000;
	fma.rm.f32 	%f52, %f49, %f51, %f50;
	add.f32 	%f53, %f52, 0fCB40007F;
	neg.f32 	%f54, %f53;
	fma.rn.f32 	%f55, %f47, 0f3FB8AA3B, %f54;
	fma.rn.f32 	%f56, %f47, 0f32A57060, %f55;
	mov.b32 	%r133, %f52;
	shl.b32 	%r134, %r133, 23;
	mov.b32 	%f57, %r134;
	ex2.approx.ftz.f32 	%f58, %f56;
	mul.f32 	%f59, %f58, %f57;
	add.f32 	%f60, %f59, 0f00000000;
	sub.f32 	%f61, %f163, %f46;
	fma.rn.f32 	%f62, %f61, 0f3BBB989D, 0f3F000000;
	cvt.sat.f32.f32 	%f63, %f62;
	fma.rm.f32 	%f64, %f63, %f51, %f50;
	add.f32 	%f65, %f64, 0fCB40007F;
	neg.f32 	%f66, %f65;
	fma.rn.f32 	%f67, %f61, 0f3FB8AA3B, %f66;
	fma.rn.f32 	%f68, %f61, 0f32A57060, %f67;
	mov.b32 	%r135, %f64;
	shl.b32 	%r136, %r135, 23;
	mov.b32 	%f69, %r136;
	ex2.approx.ftz.f32 	%f70, %f68;
	mul.f32 	%f71, %f70, %f69;
	add.f32 	%f72, %f60, %f71;
	sub.f32 	%f73, %f6, %f46;
	fma.rn.f32 	%f74, %f73, 0f3BBB989D, 0f3F000000;
	cvt.sat.f32.f32 	%f75, %f74;
	fma.rm.f32 	%f76, %f75, %f51, %f50;
	add.f32 	%f77, %f76, 0fCB40007F;
	neg.f32 	%f78, %f77;
	fma.rn.f32 	%f79, %f73, 0f3FB8AA3B, %f78;
	fma.rn.f32 	%f80, %f73, 0f32A57060, %f79;
	mov.b32 	%r137, %f76;
	shl.b32 	%r138, %r137, 23;
	mov.b32 	%f81, %r138;
	ex2.approx.ftz.f32 	%f82, %f80;
	mul.f32 	%f83, %f82, %f81;
	add.f32 	%f84, %f72, %f83;
	sub.f32 	%f85, %f164, %f46;
	fma.rn.f32 	%f86, %f85, 0f3BBB989D, 0f3F000000;
	cvt.sat.f32.f32 	%f87, %f86;
	fma.rm.f32 	%f88, %f87, %f51, %f50;
	add.f32 	%f89, %f88, 0fCB40007F;
	neg.f32 	%f90, %f89;
	fma.rn.f32 	%f91, %f85, 0f3FB8AA3B, %f90;
	fma.rn.f32 	%f92, %f85, 0f32A57060, %f91;
	mov.b32 	%r139, %f88;
	shl.b32 	%r140, %r139, 23;
	mov.b32 	%f93, %r140;
	ex2.approx.ftz.f32 	%f94, %f92;
	mul.f32 	%f95, %f94, %f93;
	add.f32 	%f96, %f84, %f95;
	sub.f32 	%f97, %f9, %f46;
	fma.rn.f32 	%f98, %f97, 0f3BBB989D, 0f3F000000;
	cvt.sat.f32.f32 	%f99, %f98;
	fma.rm.f32 	%f100, %f99, %f51, %f50;
	add.f32 	%f101, %f100, 0fCB40007F;
	neg.f32 	%f102, %f101;
	fma.rn.f32 	%f103, %f97, 0f3FB8AA3B, %f102;
	fma.rn.f32 	%f104, %f97, 0f32A57060, %f103;
	mov.b32 	%r141, %f100;
	shl.b32 	%r142, %r141, 23;
	mov.b32 	%f105, %r142;
	ex2.approx.ftz.f32 	%f106, %f104;
	mul.f32 	%f107, %f106, %f105;
	add.f32 	%f108, %f96, %f107;
	sub.f32 	%f109, %f165, %f46;
	fma.rn.f32 	%f110, %f109, 0f3BBB989D, 0f3F000000;
	cvt.sat.f32.f32 	%f111, %f110;
	fma.rm.f32 	%f112, %f111, %f51, %f50;
	add.f32 	%f113, %f112, 0fCB40007F;
	neg.f32 	%f114, %f113;
	fma.rn.f32 	%f115, %f109, 0f3FB8AA3B, %f114;
	fma.rn.f32 	%f116, %f109, 0f32A57060, %f115;
	mov.b32 	%r143, %f112;
	shl.b32 	%r144, %r143, 23;
	mov.b32 	%f117, %r144;
	ex2.approx.ftz.f32 	%f118, %f116;
	mul.f32 	%f119, %f118, %f117;
	add.f32 	%f120, %f108, %f119;
	sub.f32 	%f121, %f12, %f46;
	fma.rn.f32 	%f122, %f121, 0f3BBB989D, 0f3F000000;
	cvt.sat.f32.f32 	%f123, %f122;
	fma.rm.f32 	%f124, %f123, %f51, %f50;
	add.f32 	%f125, %f124, 0fCB40007F;
	neg.f32 	%f126, %f125;
	fma.rn.f32 	%f127, %f121, 0f3FB8AA3B, %f126;
	fma.rn.f32 	%f128, %f121, 0f32A57060, %f127;
	mov.b32 	%r145, %f124;
	shl.b32 	%r146, %r145, 23;
	mov.b32 	%f129, %r146;
	ex2.approx.ftz.f32 	%f130, %f128;
	mul.f32 	%f131, %f130, %f129;
	add.f32 	%f132, %f120, %f131;
	sub.f32 	%f133, %f166, %f46;
	fma.rn.f32 	%f134, %f133, 0f3BBB989D, 0f3F000000;
	cvt.sat.f32.f32 	%f135, %f134;
	fma.rm.f32 	%f136, %f135, %f51, %f50;
	add.f32 	%f137, %f136, 0fCB40007F;
	neg.f32 	%f138, %f137;
	fma.rn.f32 	%f139, %f133, 0f3FB8AA3B, %f138;
	fma.rn.f32 	%f140, %f133, 0f32A57060, %f139;
	mov.b32 	%r147, %f136;
	shl.b32 	%r148, %r147, 23;
	mov.b32 	%f141, %r148;
	ex2.approx.ftz.f32 	%f142, %f140;
	mul.f32 	%f143, %f142, %f141;
	add.f32 	%f144, %f132, %f143;
	mov.b32 	%r149, %f144;
	shfl.sync.bfly.b32	%r150|%p32, %r149, 16, 31, -1;
	mov.b32 	%f145, %r150;
	add.f32 	%f146, %f144, %f145;
	mov.b32 	%r151, %f146;
	shfl.sync.bfly.b32	%r152|%p33, %r151, 8, 31, -1;
	mov.b32 	%f147, %r152;
	add.f32 	%f148, %f146, %f147;
	mov.b32 	%r153, %f148;
	shfl.sync.bfly.b32	%r154|%p34, %r153, 4, 31, -1;
	mov.b32 	%f149, %r154;
	add.f32 	%f150, %f148, %f149;
	mov.b32 	%r155, %f150;
	shfl.sync.bfly.b32	%r156|%p35, %r155, 2, 31, -1;
	mov.b32 	%f151, %r156;
	add.f32 	%f152, %f150, %f151;
	mov.b32 	%r157, %f152;
	shfl.sync.bfly.b32	%r158|%p36, %r157, 1, 31, -1;
	mov.b32 	%f153, %r158;
	add.f32 	%f154, %f152, %f153;
	div.rn.f32 	%f155, %f59, %f154;
	div.rn.f32 	%f156, %f71, %f154;
	div.rn.f32 	%f157, %f83, %f154;
	div.rn.f32 	%f158, %f95, %f154;
	div.rn.f32 	%f159, %f107, %f154;
	div.rn.f32 	%f160, %f119, %f154;
	div.rn.f32 	%f161, %f131, %f154;
	div.rn.f32 	%f162, %f143, %f154;
	mad.lo.s64 	%rd46, %rd71, %rd25, %rd6;
	shr.u64 	%rd47, %rd46, 63;
	add.s64 	%rd48, %rd46, %rd47;
	cvta.to.global.u64 	%rd49, %rd24;
	shl.b64 	%rd50, %rd48, 2;
	and.b64  	%rd51, %rd50, -8;
	add.s64 	%rd52, %rd49, %rd51;
	st.global.v2.f32 	[%rd52], {%f155, %f156};
	add.s64 	%rd53, %rd46, 64;
	shr.u64 	%rd54, %rd53, 63;
	add.s64 	%rd55, %rd53, %rd54;
	shl.b64 	%rd56, %rd55, 2;
	and.b64  	%rd57, %rd56, -8;
	add.s64 	%rd58, %rd49, %rd57;
	st.global.v2.f32 	[%rd58], {%f157, %f158};
	add.s64 	%rd59, %rd46, 128;
	shr.u64 	%rd60, %rd59, 63;
	add.s64 	%rd61, %rd59, %rd60;
	shl.b64 	%rd62, %rd61, 2;
	and.b64  	%rd63, %rd62, -8;
	add.s64 	%rd64, %rd49, %rd63;
	st.global.v2.f32 	[%rd64], {%f159, %f160};
	add.s64 	%rd65, %rd46, 192;
	shr.u64 	%rd66, %rd65, 63;
	add.s64 	%rd67, %rd65, %rd66;
	shl.b64 	%rd68, %rd67, 2;
	and.b64  	%rd69, %rd68, -8;
	add.s64 	%rd70, %rd49, %rd69;
	st.global.v2.f32 	[%rd70], {%f161, %f162};
	add.s64 	%rd71, %rd71, %rd7;
	setp.lt.s64 	%p37, %rd71, %rd26;
	@%p37 bra 	$L__BB478_4;
$L__BB478_13:
	ret;

}
	// .globl	_Z15SoftmaxWarpImplI22BroadcastScaleMaskLoadIffbLm4EiE11DirectStoreIffEfLi2ELi8ELi32ELi1ELb1EL9Algorithm0EEvT_T0_ll
.visible .entry _Z15SoftmaxWarpImplI22BroadcastScaleMaskLoadIffbLm4EiE11DirectStoreIffEfLi2ELi8ELi32ELi1ELb1EL9Algorithm0EEvT_T0_ll(
	.param .align 8 .b8 _Z15SoftmaxWarpImplI22BroadcastScaleMaskLoadIffbLm4EiE11DirectStoreIffEfLi2ELi8ELi32ELi1ELb1EL9Algorithm0EEvT_T0_ll_param_0[120],
	.param .align 8 .b8 _Z15SoftmaxWarpImplI22BroadcastScaleMaskLoadIffbLm4EiE11DirectStoreIffEfLi2ELi8ELi32ELi1ELb1EL9Algorithm0EEvT_T0_ll_param_1[16],
	.param .u64 _Z15SoftmaxWarpImplI22BroadcastScaleMaskLoadIffbLm4EiE11DirectStoreIffEfLi2ELi8ELi32ELi1ELb1EL9Algorithm0EEvT_T0_ll_param_2,
	.param .u64 _Z15SoftmaxWarpImplI22BroadcastScaleMaskLoadIffbLm4EiE11DirectStoreIffEfLi2ELi8ELi32ELi1ELb1EL9Algorithm0EEvT_T0_ll_param_3
)
{
	.reg .pred 	%p<46>;
	.reg .b16 	%rs<9>;
	.reg .b32 	%r<166>;
	.reg .b32 	%f<195>;
	.reg .b64 	%rd<75>;

	ld.param.u64 	%rd29, [_Z15SoftmaxWarpImplI22BroadcastScaleMaskLoadIffbLm4EiE11DirectStoreIffEfLi2ELi8ELi32ELi1ELb1EL9Algorithm0EEvT_T0_ll_param_1+8];
	ld.param.v2.f32 	{%f39, %f40}, [_Z15SoftmaxWarpImplI22BroadcastScaleMaskLoadIffbLm4EiE11DirectStoreIffEfLi2ELi8ELi32ELi1ELb1EL9Algorithm0EEvT_T0_ll_param_0+112];
	ld.param.u64 	%rd27, [_Z15SoftmaxWarpImplI22BroadcastScaleMaskLoadIffbLm4EiE11DirectStoreIffEfLi2ELi8ELi32ELi1ELb1EL9Algorithm0EEvT_T0_ll_param_0+104];
	ld.param.v2.u32 	{%r16, %r17}, [_Z15SoftmaxWarpImplI22BroadcastScaleMaskLoadIffbLm4EiE11DirectStoreIffEfLi2ELi8ELi32ELi1ELb1EL9Algorithm0EEvT_T0_ll_param_0+88];
	ld.param.v2.u32 	{%r14, %r15}, [_Z15SoftmaxWarpImplI22BroadcastScaleMaskLoadIffbLm4EiE11DirectStoreIffEfLi2ELi8ELi32ELi1ELb1EL9Algorithm0EEvT_T0_ll_param_0+80];
	ld.param.v2.u32 	{%r12, %r13}, [_Z15SoftmaxWarpImplI22BroadcastScaleMaskLoadIffbLm4EiE11DirectStoreIffEfLi2ELi8ELi32ELi1ELb1EL9Algorithm0EEvT_T0_ll_param_0+64];
	ld.param.v2.u32 	{%r10, %r11}, [_Z15SoftmaxWarpImplI22BroadcastScaleMaskLoadIffbLm4EiE11DirectStoreIffEfLi2ELi8ELi32ELi1ELb1EL9Algorithm0EEvT_T0_ll_param_0+56];
	ld.param.u64 	%rd23, [_Z15SoftmaxWarpImplI22BroadcastScaleMaskLoadIffbLm4EiE11DirectStoreIffEfLi2ELi8ELi32ELi1ELb1EL9Algorithm0EEvT_T0_ll_param_0+40];
	ld.param.u64 	%rd22, [_Z15SoftmaxWarpImplI22BroadcastScaleMaskLoadIffbLm4EiE11DirectStoreIffEfLi2ELi8ELi32ELi1ELb1EL9Algorithm0EEvT_T0_ll_param_0+32];
	ld.param.u64 	%rd21, [_Z15SoftmaxWarpImplI22BroadcastScaleMaskLoadIffbLm4EiE11DirectStoreIffEfLi2ELi8ELi32ELi1ELb1EL9Algorithm0EEvT_T0_ll_param_0+24];
	ld.param.u64 	%rd20, [_Z15SoftmaxWarpImplI22BroadcastScaleMaskLoadIffbLm4EiE11DirectStoreIffEfLi2ELi8ELi32ELi1ELb1EL9Algorithm0EEvT_T0_ll_param_0+16];
	ld.param.u64 	%rd28, [_Z15SoftmaxWarpImplI22BroadcastScaleMaskLoadIffbLm4EiE11DirectStoreIffEfLi2ELi8ELi32ELi1ELb1EL9Algorithm0EEvT_T0_ll_param_1];
	ld.param.u64 	%rd19, [_Z15SoftmaxWarpImplI22BroadcastScaleMaskLoadIffbLm4EiE11DirectStoreIffEfLi2ELi8ELi32ELi1ELb1EL9Algorithm0EEvT_T0_ll_param_0+8];
	ld.param.u64 	%rd18, [_Z15SoftmaxWarpImplI22BroadcastScaleMaskLoadIffbLm4EiE11DirectStoreIffEfLi2ELi8ELi32ELi1ELb1EL9Algorithm0EEvT_T0_ll_param_0];
	ld.param.u64 	%rd30, [_Z15SoftmaxWarpImplI22BroadcastScaleMaskLoadIffbLm4EiE11DirectStoreIffEfLi2ELi8ELi32ELi1ELb1EL9Algorithm0EEvT_T0_ll_param_2];
	ld.param.u64 	%rd31, [_Z15SoftmaxWarpImplI22BroadcastScaleMaskLoadIffbLm4EiE11DirectStoreIffEfLi2ELi8ELi32ELi1ELb1EL9Algorithm0EEvT_T0_ll_param_3];
	cvta.to.global.u64 	%rd1, %rd18;
	cvta.to.global.u64 	%rd2, %rd19;
	cvta.to.global.u64 	%rd4, %rd28;
	setp.lt.s64 	%p1, %rd31, 257;
	@%p1 bra 	$L__BB479_2;
	mov.u64 	%rd32, $str;
	cvta.global.u64 	%rd33, %rd32;
	mov.u64 	%rd34, $str$1;
	cvta.global.u64 	%rd35, %rd34;
	mov.u64 	%rd36, __unnamed_465;
	cvta.global.u64 	%rd37, %rd36;
	{ // callseq 464, 0
	.param .b64 param0;
	st.param.b64 	[param0], %rd33;
	.param .b64 param1;
	st.param.b64 	[param1], %rd35;
	.param .b32 param2;
	st.param.b32 	[param2], 219;
	.param .b64 param3;
	st.param.b64 	[param3], %rd37;
	.param .b64 param4;
	st.param.b64 	[param4], 1;
	call.uni 
	__assertfail, 
	(
	param0, 
	param1, 
	param2, 
	param3, 
	param4
	);
	} // callseq 464
$L__BB479_2:
	mov.u32 	%r18, %ctaid.x;
	mov.u32 	%r19, %ntid.y;
	mov.u32 	%r20, %tid.y;
	mad.lo.s32 	%r21, %r18, %r19, %r20;
	mov.u32 	%r22, %nctaid.x;
	mul.lo.s32 	%r8, %r22, %r19;
	cvt.s64.s32 	%rd74, %r21;
	setp.le.s64 	%p2, %rd30, %rd74;
	@%p2 bra 	$L__BB479_29;
	mov.u32 	%r23, %tid.x;
	shl.b32 	%r24, %r23, 1;
	cvt.u64.u32 	%rd6, %r24;
	add.s32 	%r25, %r24, 64;
	cvt.u64.u32 	%rd7, %r25;
	add.s32 	%r26, %r24, 128;
	cvt.u64.u32 	%rd8, %r26;
	add.s32 	%r27, %r24, 192;
	cvt.u64.u32 	%rd9, %r27;
	cvt.s64.s32 	%rd10, %r8;
	cvt.u32.u64 	%r29, %rd27;
	cvt.u32.u64 	%r30, %rd6;
$L__BB479_4:
	setp.le.s64 	%p3, %rd31, %rd6;
	cvt.u32.u64 	%r28, %rd74;
	mul.lo.s32 	%r9, %r29, %r28;
	mov.f32 	%f180, 0fFF800000;
	mov.f32 	%f181, %f180;
	mov.f32 	%f186, %f180;
	@%p3 bra 	$L__BB479_8;
	setp.eq.s64 	%p4, %rd23, 1;
	setp.eq.s64 	%p5, %rd22, 1;
	setp.eq.s64 	%p6, %rd21, 1;
	setp.eq.s64 	%p7, %rd20, 1;
	add.s32 	%r31, %r30, %r9;
	div.s32 	%r32, %r31, %r10;
	mul.lo.s32 	%r33, %r32, %r10;
	sub.s32 	%r34, %r31, %r33;
	div.s32 	%r35, %r34, %r11;
	mul.lo.s32 	%r36, %r35, %r11;
	sub.s32 	%r37, %r34, %r36;
	div.s32 	%r38, %r37, %r12;
	mul.lo.s32 	%r39, %r38, %r12;
	sub.s32 	%r40, %r37, %r39;
	selp.b32 	%r41, 0, %r32, %p7;
	selp.b32 	%r42, 0, %r35, %p6;
	selp.b32 	%r43, 0, %r38, %p5;
	selp.b32 	%r44, 0, %r40, %p4;
	mul.lo.s32 	%r45, %r14, %r41;
	mad.lo.s32 	%r46, %r15, %r42, %r45;
	mad.lo.s32 	%r47, %r16, %r43, %r46;
	mad.lo.s32 	%r48, %r17, %r44, %r47;
	shr.u32 	%r49, %r31, 31;
	add.s32 	%r50, %r31, %r49;
	shr.s32 	%r51, %r50, 1;
	mul.wide.s32 	%rd38, %r51, 8;
	add.s64 	%rd12, %rd1, %rd38;
	ld.global.f32 	%f42, [%rd12];
	shr.u32 	%r52, %r48, 31;
	add.s32 	%r53, %r48, %r52;
	shr.s32 	%r54, %r53, 1;
	mul.wide.s32 	%rd39, %r54, 2;
	add.s64 	%rd40, %rd2, %rd39;
	ld.global.v2.u8 	{%rs1, %rs2}, [%rd40];
	setp.eq.s16 	%p8, %rs1, 0;
	mul.f32 	%f43, %f42, %f40;
	selp.f32 	%f181, %f39, %f43, %p8;
	setp.eq.s16 	%p9, %rs2, 0;
	mov.f32 	%f180, %f39;
	@%p9 bra 	$L__BB479_7;
	ld.global.f32 	%f44, [%rd12+4];
	mul.f32 	%f180, %f44, %f40;
$L__BB479_7:
	max.f32 	%f45, %f181, 0fFF800000;
	max.f32 	%f186, %f45, %f180;
$L__BB479_8:
	setp.le.s64 	%p10, %rd31, %rd7;
	mov.f32 	%f184, 0fFF800000;
	mov.f32 	%f185, %f184;
	@%p10 bra 	$L__BB479_12;
	cvt.u32.u64 	%r55, %rd7;
	setp.eq.s64 	%p11, %rd23, 1;
	setp.eq.s64 	%p12, %rd22, 1;
	setp.eq.s64 	%p13, %rd21, 1;
	setp.eq.s64 	%p14, %rd20, 1;
	add.s32 	%r56, %r55, %r9;
	div.s32 	%r57, %r56, %r10;
	mul.lo.s32 	%r58, %r57, %r10;
	sub.s32 	%r59, %r56, %r58;
	div.s32 	%r60, %r59, %r11;
	mul.lo.s32 	%r61, %r60, %r11;
	sub.s32 	%r62, %r59, %r61;
	div.s32 	%r63, %r62, %r12;
	mul.lo.s32 	%r64, %r63, %r12;
	sub.s32 	%r65, %r62, %r64;
	selp.b32 	%r66, 0, %r57, %p14;
	selp.b32 	%r67, 0, %r60, %p13;
	selp.b32 	%r68, 0, %r63, %p12;
	selp.b32 	%r69, 0, %r65, %p11;
	mul.lo.s32 	%r70, %r14, %r66;
	mad.lo.s32 	%r71, %r15, %r67, %r70;
	mad.lo.s32 	%r72, %r16, %r68, %r71;
	mad.lo.s32 	%r73, %r17, %r69, %r72;
	shr.u32 	%r74, %r56, 31;
	add.s32 	%r75, %r56, %r74;
	shr.s32 	%r76, %r75, 1;
	mul.wide.s32 	%rd41, %r76, 8;
	add.s64 	%rd13, %rd1, %rd41;
	ld.global.f32 	%f47, [%rd13];
	shr.u32 	%r77, %r73, 31;
	add.s32 	%r78, %r73, %r77;
	shr.s32 	%r79, %r78, 1;
	mul.wide.s32 	%rd42, %r79, 2;
	add.s64 	%rd43, %rd2, %rd42;
	ld.global.v2.u8 	{%rs3, %rs4}, [%rd43];
	setp.eq.s16 	%p15, %rs3, 0;
	mul.f32 	%f48, %f47, %f40;
	selp.f32 	%f185, %f39, %f48, %p15;
	setp.eq.s16 	%p16, %rs4, 0;
	mov.f32 	%f184, %f39;
	@%p16 bra 	$L__BB479_11;
	ld.global.f32 	%f49, [%rd13+4];
	mul.f32 	%f184, %f49, %f40;
$L__BB479_11:
	max.f32 	%f50, %f186, %f185;
	max.f32 	%f186, %f50, %f184;
$L__BB479_12:
	setp.le.s64 	%p17, %rd31, %rd8;
	mov.f32 	%f188, 0fFF800000;
	mov.f32 	%f189, %f188;
	@%p17 bra 	$L__BB479_16;
	cvt.u32.u64 	%r80, %rd8;
	setp.eq.s64 	%p18, %rd23, 1;
	setp.eq.s64 	%p19, %rd22, 1;
	setp.eq.s64 	%p20, %rd21, 1;
	setp.eq.s64 	%p21, %rd20, 1;
	add.s32 	%r81, %r80, %r9;
	div.s32 	%r82, %r81, %r10;
	mul.lo.s32 	%r83, %r82, %r10;
	sub.s32 	%r84, %r81, %r83;
	div.s32 	%r85, %r84, %r11;
	mul.lo.s32 	%r86, %r85, %r11;
	sub.s32 	%r87, %r84, %r86;
	div.s32 	%r88, %r87, %r12;
	mul.lo.s32 	%r89, %r88, %r12;
	sub.s32 	%r90, %r87, %r89;
	selp.b32 	%r91, 0, %r82, %p21;
	selp.b32 	%r92, 0, %r85, %p20;
	selp.b32 	%r93, 0, %r88, %p19;
	selp.b32 	%r94, 0, %r90, %p18;
	mul.lo.s32 	%r95, %r14, %r91;
	mad.lo.s32 	%r96, %r15, %r92, %r95;
	mad.lo.s32 	%r97, %r16, %r93, %r96;
	mad.lo.s32 	%r98, %r17, %r94, %r97;
	shr.u32 	%r99, %r81, 31;
	add.s32 	%r100, %r81, %r99;
	shr.s32 	%r101, %r100, 1;
	mul.wide.s32 	%rd44, %r101, 8;
	add.s64 	%rd14, %rd1, %rd44;
	ld.global.f32 	%f52, [%rd14];
	shr.u32 	%r102, %r98, 31;
	add.s32 	%r103, %r98, %r102;
	shr.s32 	%r104, %r103, 1;
	mul.wide.s32 	%rd45, %r104, 2;
	add.s64 	%rd46, %rd2, %rd45;
	ld.global.v2.u8 	{%rs5, %rs6}, [%rd46];
	setp.eq.s16 	%p22, %rs5, 0;
	mul.f32 	%f53, %f52, %f40;
	selp.f32 	%f189, %f39, %f53, %p22;
	setp.eq.s16 	%p23, %rs6, 0;
	mov.f32 	%f188, %f39;
	@%p23 bra 	$L__BB479_15;
	ld.global.f32 	%f54, [%rd14+4];
	mul.f32 	%f188, %f54, %f40;
$L__BB479_15:
	max.f32 	%f55, %f186, %f189;
	max.f32 	%f186, %f55, %f188;
$L__BB479_16:
	setp.le.s64 	%p24, %rd31, %rd9;
	mov.f32 	%f192, 0fFF800000;
	mov.f32 	%f193, %f192;
	@%p24 bra 	$L__BB479_20;
	cvt.u32.u64 	%r105, %rd9;
	setp.eq.s64 	%p25, %rd23, 1;
	setp.eq.s64 	%p26, %rd22, 1;
	setp.eq.s64 	%p27, %rd21, 1;
	setp.eq.s64 	%p28, %rd20, 1;
	add.s32 	%r106, %r105, %r9;
	div.s32 	%r107, %r106, %r10;
	mul.lo.s32 	%r108, %r107, %r10;
	sub.s32 	%r109, %r106, %r108;
	div.s32 	%r110, %r109, %r11;
	mul.lo.s32 	%r111, %r110, %r11;
	sub.s32 	%r112, %r109, %r111;
	div.s32 	%r113, %r112, %r12;
	mul.lo.s32 	%r114, %r113, %r12;
	sub.s32 	%r115, %r112, %r114;
	selp.b32 	%r116, 0, %r107, %p28;
	selp.b32 	%r117, 0, %r110, %p27;
	selp.b32 	%r118, 0, %r113, %p26;
	selp.b32 	%r119, 0, %r115, %p25;
	mul.lo.s32 	%r120, %r14, %r116;
	mad.lo.s32 	%r121, %r15, %r117, %r120;
	mad.lo.s32 	%r122, %r16, %r118, %r121;
	mad.lo.s32 	%r123, %r17, %r119, %r122;
	shr.u32 	%r124, %r106, 31;
	add.s32 	%r125, %r106, %r124;
	shr.s32 	%r126, %r125, 1;
	mul.wide.s32 	%rd47, %r126, 8;
	add.s64 	%rd15, %rd1, %rd47;
	ld.global.f32 	%f57, [%rd15];
	shr.u32 	%r127, %r123, 31;
	add.s32 	%r128, %r123, %r127;
	shr.s32 	%r129, %r128, 1;
	mul.wide.s32 	%rd48, %r129, 2;
	add.s64 	%rd49, %rd2, %rd48;
	ld.global.v2.u8 	{%rs7, %rs8}, [%rd49];
	setp.eq.s16 	%p29, %rs7, 0;
	mul.f32 	%f58, %f57, %f40;
	selp.f32 	%f193, %f39, %f58, %p29;
	setp.eq.s16 	%p30, %rs8, 0;
	mov.f32 	%f192, %f39;
	@%p30 bra 	$L__BB479_19;
	ld.global.f32 	%f59, [%rd15+4];
	mul.f32 	%f192, %f59, %f40;
$L__BB479_19:
	max.f32 	%f60, %f186, %f193;
	max.f32 	%f186, %f60, %f192;
$L__BB479_20:
	setp.le.s64 	%p31, %rd31, %rd6;
	mov.b32 	%r130, %f186;
	shfl.sync.bfly.b32	%r131|%p32, %r130, 16, 31, -1;
	mov.b32 	%f61, %r131;
	max.f32 	%f62, %f186, %f61;
	mov.b32 	%r132, %f62;
	shfl.sync.bfly.b32	%r133|%p33, %r132, 8, 31, -1;
	mov.b32 	%f63, %r133;
	max.f32 	%f64, %f62, %f63;
	mov.b32 	%r134, %f64;
	shfl.sync.bfly.b32	%r135|%p34, %r134, 4, 31, -1;
	mov.b32 	%f65, %r135;
	max.f32 	%f66, %f64, %f65;
	mov.b32 	%r136, %f66;
	shfl.sync.bfly.b32	%r137|%p35, %r136, 2, 31, -1;
	mov.b32 	%f67, %r137;
	max.f32 	%f68, %f66, %f67;
	mov.b32 	%r138, %f68;
	shfl.sync.bfly.b32	%r139|%p36, %r138, 1, 31, -1;
	mov.b32 	%f69, %r139;
	max.f32 	%f70, %f68, %f69;
	sub.f32 	%f71, %f181, %f70;
	fma.rn.f32 	%f72, %f71, 0f3BBB989D, 0f3F000000;
	cvt.sat.f32.f32 	%f73, %f72;
	mov.f32 	%f74, 0f4B400001;
	mov.f32 	%f75, 0f437C0000;
	fma.rm.f32 	%f76, %f73, %f75, %f74;
	add.f32 	%f77, %f76, 0fCB40007F;
	neg.f32 	%f78, %f77;
	fma.rn.f32 	%f79, %f71, 0f3FB8AA3B, %f78;
	fma.rn.f32 	%f80, %f71, 0f32A57060, %f79;
	mov.b32 	%r140, %f76;
	shl.b32 	%r141, %r140, 23;
	mov.b32 	%f81, %r141;
	ex2.approx.ftz.f32 	%f82, %f80;
	mul.f32 	%f83, %f82, %f81;
	add.f32 	%f84, %f83, 0f00000000;
	sub.f32 	%f85, %f180, %f70;
	fma.rn.f32 	%f86, %f85, 0f3BBB989D, 0f3F000000;
	cvt.sat.f32.f32 	%f87, %f86;
	fma.rm.f32 	%f88, %f87, %f75, %f74;
	add.f32 	%f89, %f88, 0fCB40007F;
	neg.f32 	%f90, %f89;
	fma.rn.f32 	%f91, %f85, 0f3FB8AA3B, %f90;
	fma.rn.f32 	%f92, %f85, 0f32A57060, %f91;
	mov.b32 	%r142, %f88;
	shl.b32 	%r143, %r142, 23;
	mov.b32 	%f93, %r143;
	ex2.approx.ftz.f32 	%f94, %f92;
	mul.f32 	%f95, %f94, %f93;
	add.f32 	%f96, %f84, %f95;
	sub.f32 	%f97, %f185, %f70;
	fma.rn.f32 	%f98, %f97, 0f3BBB989D, 0f3F000000;
	cvt.sat.f32.f32 	%f99, %f98;
	fma.rm.f32 	%f100, %f99, %f75, %f74;
	add.f32 	%f101, %f100, 0fCB40007F;
	neg.f32 	%f102, %f101;
	fma.rn.f32 	%f103, %f97, 0f3FB8AA3B, %f102;
	fma.rn.f32 	%f104, %f97, 0f32A57060, %f103;
	mov.b32 	%r144, %f100;
	shl.b32 	%r145, %r144, 23;
	mov.b32 	%f105, %r145;
	ex2.approx.ftz.f32 	%f106, %f104;
	mul.f32 	%f107, %f106, %f105;
	add.f32 	%f108, %f96, %f107;
	sub.f32 	%f109, %f184, %f70;
	fma.rn.f32 	%f110, %f109, 0f3BBB989D, 0f3F000000;
	cvt.sat.f32.f32 	%f111, %f110;
	fma.rm.f32 	%f112, %f111, %f75, %f74;
	add.f32 	%f113, %f112, 0fCB40007F;
	neg.f32 	%f114, %f113;
	fma.rn.f32 	%f115, %f109, 0f3FB8AA3B, %f114;
	fma.rn.f32 	%f116, %f109, 0f32A57060, %f115;
	mov.b32 	%r146, %f112;
	shl.b32 	%r147, %r146, 23;
	mov.b32 	%f117, %r147;
	ex2.approx.ftz.f32 	%f118, %f116;
	mul.f32 	%f119, %f118, %f117;
	add.f32 	%f120, %f108, %f119;
	sub.f32 	%f121, %f189, %f70;
	fma.rn.f32 	%f122, %f121, 0f3BBB989D, 0f3F000000;
	cvt.sat.f32.f32 	%f123, %f122;
	fma.rm.f32 	%f124, %f123, %f75, %f74;
	add.f32 	%f125, %f124, 0fCB40007F;
	neg.f32 	%f126, %f125;
	fma.rn.f32 	%f127, %f121, 0f3FB8AA3B, %f126;
	fma.rn.f32 	%f128, %f121, 0f32A57060, %f127;
	mov.b32 	%r148, %f124;
	shl.b32 	%r149, %r148, 23;
	mov.b32 	%f129, %r149;
	ex2.approx.ftz.f32 	%f130, %f128;
	mul.f32 	%f131, %f130, %f129;
	add.f32 	%f132, %f120, %f131;
	sub.f32 	%f133, %f188, %f70;
	fma.rn.f32 	%f134, %f133, 0f3BBB989D, 0f3F000000;
	cvt.sat.f32.f32 	%f135, %f134;
	fma.rm.f32 	%f136, %f135, %f75, %f74;
	add.f32 	%f137, %f136, 0fCB40007F;
	neg.f32 	%f138, %f137;
	fma.rn.f32 	%f139, %f133, 0f3FB8AA3B, %f138;
	fma.rn.f32 	%f140, %f133, 0f32A57060, %f139;
	mov.b32 	%r150, %f136;
	shl.b32 	%r151, %r150, 23;
	mov.b32 	%f141, %r151;
	ex2.approx.ftz.f32 	%f142, %f140;
	mul.f32 	%f143, %f142, %f141;
	add.f32 	%f144, %f132, %f143;
	sub.f32 	%f145, %f193, %f70;
	fma.rn.f32 	%f146, %f145, 0f3BBB989D, 0f3F000000;
	cvt.sat.f32.f32 	%f147, %f146;
	fma.rm.f32 	%f148, %f147, %f75, %f74;
	add.f32 	%f149, %f148, 0fCB40007F;
	neg.f32 	%f150, %f149;
	fma.rn.f32 	%f151, %f145, 0f3FB8AA3B, %f150;
	fma.rn.f32 	%f152, %f145, 0f32A57060, %f151;
	mov.b32 	%r152, %f148;
	shl.b32 	%r153, %r152, 23;
	mov.b32 	%f153, %r153;
	ex2.approx.ftz.f32 	%f154, %f152;
	mul.f32 	%f155, %f154, %f153;
	add.f32 	%f156, %f144, %f155;
	sub.f32 	%f157, %f192, %f70;
	fma.rn.f32 	%f158, %f157, 0f3BBB989D, 0f3F000000;
	cvt.sat.f32.f32 	%f159, %f158;
	fma.rm.f32 	%f160, %f159, %f75, %f74;
	add.f32 	%f161, %f160, 0fCB40007F;
	neg.f32 	%f162, %f161;
	fma.rn.f32 	%f163, %f157, 0f3FB8AA3B, %f162;
	fma.rn.f32 	%f164, %f157, 0f32A57060, %f163;
	mov.b32 	%r154, %f160;
	shl.b32 	%r155, %r154, 23;
	mov.b32 	%f165, %r155;
	ex2.approx.ftz.f32 	%f166, %f164;
	mul.f32 	%f167, %f166, %f165;
	add.f32 	%f168, %f156, %f167;
	mov.b32 	%r156, %f168;
	shfl.sync.bfly.b32	%r157|%p37, %r156, 16, 31, -1;
	mov.b32 	%f169, %r157;
	add.f32 	%f170, %f168, %f169;
	mov.b32 	%r158, %f170;
	shfl.sync.bfly.b32	%r159|%p38, %r158, 8, 31, -1;
	mov.b32 	%f171, %r159;
	add.f32 	%f172, %f170, %f171;
	mov.b32 	%r160, %f172;
	shfl.sync.bfly.b32	%r161|%p39, %r160, 4, 31, -1;
	mov.b32 	%f173, %r161;
	add.f32 	%f174, %f172, %f173;
	mov.b32 	%r162, %f174;
	shfl.sync.bfly.b32	%r163|%p40, %r162, 2, 31, -1;
	mov.b32 	%f175, %r163;
	add.f32 	%f176, %f174, %f175;
	mov.b32 	%r164, %f176;
	shfl.sync.bfly.b32	%r165|%p41, %r164, 1, 31, -1;
	mov.b32 	%f177, %r165;
	add.f32 	%f178, %f176, %f177;
	div.rn.f32 	%f31, %f83, %f178;
	div.rn.f32 	%f32, %f95, %f178;
	div.rn.f32 	%f33, %f107, %f178;
	div.rn.f32 	%f34, %f119, %f178;
	div.rn.f32 	%f35, %f131, %f178;
	div.rn.f32 	%f36, %f143, %f178;
	div.rn.f32 	%f37, %f155, %f178;
	div.rn.f32 	%f38, %f167, %f178;
	mul.lo.s64 	%rd16, %rd74, %rd29;
	@%p31 bra 	$L__BB479_22;
	add.s64 	%rd50, %rd16, %rd6;
	shr.u64 	%rd51, %rd50, 63;
	add.s64 	%rd52, %rd50, %rd51;
	shl.b64 	%rd53, %rd52, 2;
	and.b64  	%rd54, %rd53, -8;
	add.s64 	%rd55, %rd4, %rd54;
	st.global.v2.f32 	[%rd55], {%f31, %f32};
$L__BB479_22:
	setp.le.s64 	%p42, %rd31, %rd7;
	@%p42 bra 	$L__BB479_24;
	add.s64 	%rd56, %rd16, %rd7;
	shr.u64 	%rd57, %rd56, 63;
	add.s64 	%rd58, %rd56, %rd57;
	shl.b64 	%rd59, %rd58, 2;
	and.b64  	%rd60, %rd59, -8;
	add.s64 	%rd61, %rd4, %rd60;
	st.global.v2.f32 	[%rd61], {%f33, %f34};
$L__BB479_24:
	setp.le.s64 	%p43, %rd31, %rd8;
	@%p43 bra 	$L__BB479_26;
	add.s64 	%rd62, %rd16, %rd8;
	shr.u64 	%rd63, %rd62, 63;
	add.s64 	%rd64, %rd62, %rd63;
	shl.b64 	%rd65, %rd64, 2;
	and.b64  	%rd66, %rd65, -8;
	add.s64 	%rd67, %rd4, %rd66;
	st.global.v2.f32 	[%rd67], {%f35, %f36};
$L__BB479_26:
	setp.le.s64 	%p44, %rd31, %rd9;
	@%p44 bra 	$L__BB479_28;
	add.s64 	%rd68, %rd16, %rd9;
	shr.u64 	%rd69, %rd68, 63;
	add.s64 	%rd70, %rd68, %rd69;
	shl.b64 	%rd71, %rd70, 2;
	and.b64  	%rd72, %rd71, -8;
	add.s64 	%rd73, %rd4, %rd72;
	st.global.v2.f32 	[%rd73], {%f37, %f38};
$L__BB479_28:
	add.s64 	%rd74, %rd74, %rd10;
	setp.lt.s64 	%p45, %rd74, %rd30;
	@%p45 bra 	$L__BB479_4;
$L__BB479_29:
	ret;

}
	// .globl	_Z15SoftmaxWarpImplI22BroadcastScaleMaskLoadIffbLm4EiE11DirectStoreIffEfLi2ELi10ELi32ELi1ELb0EL9Algorithm0EEvT_T0_ll
.visible .entry _Z15SoftmaxWarpImplI22BroadcastScaleMaskLoadIffbLm4EiE11DirectStoreIffEfLi2ELi10ELi32ELi1ELb0EL9Algorithm0EEvT_T0_ll(
	.param .align 8 .b8 _Z15SoftmaxWarpImplI22BroadcastScaleMaskLoadIffbLm4EiE11DirectStoreIffEfLi2ELi10ELi32ELi1ELb0EL9Algorithm0EEvT_T0_ll_param_0[120],
	.param .align 8 .b8 _Z15SoftmaxWarpImplI22BroadcastScaleMaskLoadIffbLm4EiE11DirectStoreIffEfLi2ELi10ELi32ELi1ELb0EL9Algorithm0EEvT_T0_ll_param_1[16],
	.param .u64 _Z15SoftmaxWarpImplI22BroadcastScaleMaskLoadIffbLm4EiE11DirectStoreIffEfLi2ELi10ELi32ELi1ELb0EL9Algorithm0EEvT_T0_ll_param_2,
	.param .u64 _Z15SoftmaxWarpImplI22BroadcastScaleMaskLoadIffbLm4EiE11DirectStoreIffEfLi2ELi10ELi32ELi1ELb0EL9Algorithm0EEvT_T0_ll_param_3
)
{
	.reg .pred 	%p<44>;
	.reg .b16 	%rs<11>;
	.reg .b32 	%r<187>;
	.reg .b32 	%f<202>;
	.reg .b64 	%rd<85>;

	ld.param.u64 	%rd30, [_Z15SoftmaxWarpImplI22BroadcastScaleMaskLoadIffbLm4EiE11DirectStoreIffEfLi2ELi10ELi32ELi1ELb0EL9Algorithm0EEvT_T0_ll_param_1+8];
	ld.param.u64 	%rd29, [_Z15SoftmaxWarpImplI22BroadcastScaleMaskLoadIffbLm4EiE11DirectStoreIffEfLi2ELi10ELi32ELi1ELb0EL9Algorithm0EEvT_T0_ll_param_1];
	ld.param.v2.f32 	{%f18, %f19}, [_Z15SoftmaxWarpImplI22BroadcastScaleMaskLoadIffbLm4EiE11DirectStoreIffEfLi2ELi10ELi32ELi1ELb0EL9Algorithm0EEvT_T0_ll_param_0+112];
	ld.param.u64 	%rd28, [_Z15SoftmaxWarpImplI22BroadcastScaleMaskLoadIffbLm4EiE11DirectStoreIffEfLi2ELi10ELi32ELi1ELb0EL9Algorithm0EEvT_T0_ll_param_0+104];
	ld.param.v2.u32 	{%r17, %r18}, [_Z15SoftmaxWarpImplI22BroadcastScaleMaskLoadIffbLm4EiE11DirectStoreIffEfLi2ELi10ELi32ELi1ELb0EL9Algorithm0EEvT_T0_ll_param_0+88];
	ld.param.v2.u32 	{%r15, %r16}, [_Z15SoftmaxWarpImplI22BroadcastScaleMaskLoadIffbLm4EiE11DirectStoreIffEfLi2ELi10ELi32ELi1ELb0EL9Algorithm0EEvT_T0_ll_param_0+80];
	ld.param.v2.u32 	{%r13, %r14}, [_Z15SoftmaxWarpImplI22BroadcastScaleMaskLoadIffbLm4EiE11DirectStoreIffEfLi2ELi10ELi32ELi1ELb0EL9Algorithm0EEvT_T0_ll_param_0+64];
	ld.param.v2.u32 	{%r11, %r12}, [_Z15SoftmaxWarpImplI22BroadcastScaleMaskLoadIffbLm4EiE11DirectStoreIffEfLi2ELi10ELi32ELi1ELb0EL9Algorithm0EEvT_T0_ll_param_0+56];
	ld.param.u64 	%rd24, [_Z15SoftmaxWarpImplI22BroadcastScaleMaskLoadIffbLm4EiE11DirectStoreIffEfLi2ELi10ELi32ELi1ELb0EL9Algorithm0EEvT_T0_ll_param_0+40];
	ld.param.u64 	%rd23, [_Z15SoftmaxWarpImplI22BroadcastScaleMaskLoadIffbLm4EiE11DirectStoreIffEfLi2ELi10ELi32ELi1ELb0EL9Algorithm0EEvT_T0_ll_param_0+32];
	ld.param.u64 	%rd22, [_Z15SoftmaxWarpImplI22BroadcastScaleMaskLoadIffbLm4EiE11DirectStoreIffEfLi2ELi10ELi32ELi1ELb0EL9Algorithm0EEvT_T0_ll_param_0+24];
	ld.param.u64 	%rd21, [_Z15SoftmaxWarpImplI22BroadcastScaleMaskLoadIffbLm4EiE11DirectStoreIffEfLi2ELi10ELi32ELi1ELb0EL9Algorithm0EEvT_T0_ll_param_0+16];
	ld.param.u64 	%rd20, [_Z15SoftmaxWarpImplI22BroadcastScaleMaskLoadIffbLm4EiE11DirectStoreIffEfLi2ELi10ELi32ELi1ELb0EL9Algorithm0EEvT_T0_ll_param_0+8];
	ld.param.u64 	%rd19, [_Z15SoftmaxWarpImplI22BroadcastScaleMaskLoadIffbLm4EiE11DirectStoreIffEfLi2ELi10ELi32ELi1ELb0EL9Algorithm0EEvT_T0_ll_param_0];
	ld.param.u64 	%rd31, [_Z15SoftmaxWarpImplI22BroadcastScaleMaskLoadIffbLm4EiE11DirectStoreIffEfLi2ELi10ELi32ELi1ELb0EL9Algorithm0EEvT_T0_ll_param_2];
	ld.param.u64 	%rd32, [_Z15SoftmaxWarpImplI22BroadcastScaleMaskLoadIffbLm4EiE11DirectStoreIffEfLi2ELi10ELi32ELi1ELb0EL9Algorithm0EEvT_T0_ll_param_3];
	cvta.to.global.u64 	%rd1, %rd19;
	cvta.to.global.u64 	%rd2, %rd20;
	setp.lt.s64 	%p1, %rd32, 321;
	@%p1 bra 	$L__BB480_2;
	mov.u64 	%rd33, $str;
	cvta.global.u64 	%rd34, %rd33;
	mov.u64 	%rd35, $str$1;
	cvta.global.u64 	%rd36, %rd35;
	mov.u64 	%rd37, __unnamed_466;
	cvta.global.u64 	%rd38, %rd37;
	{ // callseq 465, 0
	.param .b64 param0;
	st.param.b64 	[param0], %rd34;
	.param .b64 param1;
	st.param.b64 	[param1], %rd36;
	.param .b32 param2;
	st.param.b32 	[param2], 219;
	.param .b64 param3;
	st.param.b64 	[param3], %rd38;
	.param .b64 param4;
	st.param.b64 	[param4], 1;
	call.uni 
	__assertfail, 
	(
	param0, 
	param1, 
	param2, 
	param3, 
	param4
	);
	} // callseq 465
$L__BB480_2:
	mov.u32 	%r19, %ctaid.x;
	mov.u32 	%r20, %ntid.y;
	mov.u32 	%r21, %tid.y;
	mad.lo.s32 	%r22, %r19, %r20, %r21;
	mov.u32 	%r23, %nctaid.x;
	mul.lo.s32 	%r8, %r23, %r20;
	cvt.s64.s32 	%rd84, %r22;
	setp.le.s64 	%p2, %rd31, %rd84;
	@%p2 bra 	$L__BB480_15;
	cvta.to.global.u64 	%rd9, %rd29;
	mov.u32 	%r24, %tid.x;
	shl.b32 	%r25, %r24, 1;
	cvt.u64.u32 	%rd10, %r25;
	cvt.s64.s32 	%rd11, %r8;
	cvt.u32.u64 	%r26, %rd10;
	cvt.u32.u64 	%r28, %rd28;
$L__BB480_4:
	setp.eq.s64 	%p3, %rd24, 1;
	setp.eq.s64 	%p4, %rd23, 1;
	setp.eq.s64 	%p5, %rd22, 1;
	setp.eq.s64 	%p6, %rd21, 1;
	cvt.u32.u64 	%r27, %rd84;
	mad.lo.s32 	%r9, %r28, %r27, %r26;
	div.s32 	%r29, %r9, %r11;
	mul.lo.s32 	%r30, %r29, %r11;
	sub.s32 	%r31, %r9, %r30;
	div.s32 	%r32, %r31, %r12;
	mul.lo.s32 	%r33, %r32, %r12;
	sub.s32 	%r34, %r31, %r33;
	div.s32 	%r35, %r34, %r13;
	mul.lo.s32 	%r36, %r35, %r13;
	sub.s32 	%r37, %r34, %r36;
	selp.b32 	%r38, 0, %r29, %p6;
	selp.b32 	%r39, 0, %r32, %p5;
	selp.b32 	%r40, 0, %r35, %p4;
	selp.b32 	%r41, 0, %r37, %p3;
	mul.lo.s32 	%r42, %r15, %r38;
	mad.lo.s32 	%r43, %r16, %r39, %r42;
	mad.lo.s32 	%r44, %r17, %r40, %r43;
	mad.lo.s32 	%r45, %r18, %r41, %r44;
	shr.u32 	%r46, %r9, 31;
	add.s32 	%r47, %r9, %r46;
	shr.s32 	%r48, %r47, 1;
	mul.wide.s32 	%rd39, %r48, 8;
	add.s64 	%rd13, %rd1, %rd39;
	ld.global.f32 	%f20, [%rd13];
	shr.u32 	%r49, %r45, 31;
	add.s32 	%r50, %r45, %r49;
	shr.s32 	%r51, %r50, 1;
	mul.wide.s32 	%rd40, %r51, 2;
	add.s64 	%rd41, %rd2, %rd40;
	ld.global.v2.u8 	{%rs1, %rs2}, [%rd41];
	setp.eq.s16 	%p7, %rs1, 0;
	mul.f32 	%f21, %f20, %f19;
	selp.f32 	%f3, %f18, %f21, %p7;
	setp.eq.s16 	%p8, %rs2, 0;
	mov.f32 	%f197, %f18;
	@%p8 bra 	$L__BB480_6;
	ld.global.f32 	%f22, [%rd13+4];
	mul.f32 	%f197, %f22, %f19;
$L__BB480_6:
	add.s32 	%r10, %r9, 64;
	div.s32 	%r52, %r10, %r11;
	mul.lo.s32 	%r53, %r52, %r11;
	sub.s32 	%r54, %r10, %r53;
	div.s32 	%r55, %r54, %r12;
	mul.lo.s32 	%r56, %r55, %r12;
	sub.s32 	%r57, %r54, %r56;
	div.s32 	%r58, %r57, %r13;
	mul.lo.s32 	%r59, %r58, %r13;
	sub.s32 	%r60, %r57, %r59;
	selp.b32 	%r61, 0, %r52, %p6;
	selp.b32 	%r62, 0, %r55, %p5;
	selp.b32 	%r63, 0, %r58, %p4;
	selp.b32 	%r64, 0, %r60, %p3;
	mul.lo.s32 	%r65, %r15, %r61;
	mad.lo.s32 	%r66, %r16, %r62, %r65;
	mad.lo.s32 	%r67, %r17, %r63, %r66;
	mad.lo.s32 	%r68, %r18, %r64, %r67;
	shr.u32 	%r69, %r10, 31;
	add.s32 	%r70, %r10, %r69;
	shr.s32 	%r71, %r70, 1;
	mul.wide.s32 	%rd42, %r71, 8;
	add.s64 	%rd14, %rd1, %rd42;
	ld.global.f32 	%f23, [%rd14];
	shr.u32 	%r72, %r68, 31;
	add.s32 	%r73, %r68, %r72;
	shr.s32 	%r74, %r73, 1;
	mul.wide.s32 	%rd43, %r74, 2;
	add.s64 	%rd44, %rd2, %rd43;
	ld.global.v2.u8 	{%rs3, %rs4}, [%rd44];
	setp.eq.s16 	%p13, %rs3, 0;
	mul.f32 	%f24, %f23, %f19;
	selp.f32 	%f6, %f18, %f24, %p13;
	setp.eq.s16 	%p14, %rs4, 0;
	mov.f32 	%f198, %f18;
	@%p14 bra 	$L__BB480_8;
	ld.global.f32 	%f25, [%rd14+4];
	mul.f32 	%f198, %f25, %f19;
$L__BB480_8:
	setp.eq.s64 	%p15, %rd24, 1;
	setp.eq.s64 	%p16, %rd23, 1;
	setp.eq.s64 	%p17, %rd22, 1;
	setp.eq.s64 	%p18, %rd21, 1;
	add.s32 	%r75, %r10, 64;
	div.s32 	%r76, %r75, %r11;
	mul.lo.s32 	%r77, %r76, %r11;
	sub.s32 	%r78, %r75, %r77;
	div.s32 	%r79, %r78, %r12;
	mul.lo.s32 	%r80, %r79, %r12;
	sub.s32 	%r81, %r78, %r80;
	div.s32 	%r82, %r81, %r13;
	mul.lo.s32 	%r83, %r82, %r13;
	sub.s32 	%r84, %r81, %r83;
	selp.b32 	%r85, 0, %r76, %p18;
	selp.b32 	%r86, 0, %r79, %p17;
	selp.b32 	%r87, 0, %r82, %p16;
	selp.b32 	%r88, 0, %r84, %p15;
	mul.lo.s32 	%r89, %r15, %r85;
	mad.lo.s32 	%r90, %r16, %r86, %r89;
	mad.lo.s32 	%r91, %r17, %r87, %r90;
	mad.lo.s32 	%r92, %r18, %r88, %r91;
	shr.u32 	%r93, %r75, 31;
	add.s32 	%r94, %r75, %r93;
	shr.s32 	%r95, %r94, 1;
	mul.wide.s32 	%rd45, %r95, 8;
	add.s64 	%rd15, %rd1, %rd45;
	ld.global.f32 	%f26, [%rd15];
	shr.u32 	%r96, %r92, 31;
	add.s32 	%r97, %r92, %r96;
	shr.s32 	%r98, %r97, 1;
	mul.wide.s32 	%rd46, %r98, 2;
	add.s64 	%rd47, %rd2, %rd46;
	ld.global.v2.u8 	{%rs5, %rs6}, [%rd47];
	setp.eq.s16 	%p19, %rs5, 0;
	mul.f32 	%f27, %f26, %f19;
	selp.f32 	%f9, %f18, %f27, %p19;
	setp.eq.s16 	%p20, %rs6, 0;
	mov.f32 	%f199, %f18;
	@%p20 bra 	$L__BB480_10;
	ld.global.f32 	%f28, [%rd15+4];
	mul.f32 	%f199, %f28, %f19;
$L__BB480_10:
	add.s32 	%r99, %r10, 128;
	div.s32 	%r100, %r99, %r11;
	mul.lo.s32 	%r101, %r100, %r11;
	sub.s32 	%r102, %r99, %r101;
	div.s32 	%r103, %r102, %r12;
	mul.lo.s32 	%r104, %r103, %r12;
	sub.s32 	%r105, %r102, %r104;
	div.s32 	%r106, %r105, %r13;
	mul.lo.s32 	%r107, %r106, %r13;
	sub.s32 	%r108, %r105, %r107;
	selp.b32 	%r109, 0, %r100, %p18;
	selp.b32 	%r110, 0, %r103, %p17;
	selp.b32 	%r111, 0, %r106, %p16;
	selp.b32 	%r112, 0, %r108, %p15;
	mul.lo.s32 	%r113, %r15, %r109;
	mad.lo.s32 	%r114, %r16, %r110, %r113;
	mad.lo.s32 	%r115, %r17, %r111, %r114;
	mad.lo.s32 	%r116, %r18, %r112, %r115;
	shr.u32 	%r117, %r99, 31;
	add.s32 	%r118, %r99, %r117;
	shr.s32 	%r119, %r118, 1;
	mul.wide.s32 	%rd48, %r119, 8;
	add.s64 	%rd16, %rd1, %rd48;
	ld.global.f32 	%f29, [%rd16];
	shr.u32 	%r120, %r116, 31;
	add.s32 	%r121, %r116, %r120;
	shr.s32 	%r122, %r121, 1;
	mul.wide.s32 	%rd49, %r122, 2;
	add.s64 	%rd50, %rd2, %rd49;
	ld.global.v2.u8 	{%rs7, %rs8}, [%rd50];
	setp.eq.s16 	%p25, %rs7, 0;
	mul.f32 	%f30, %f29, %f19;
	selp.f32 	%f12, %f18, %f30, %p25;
	setp.eq.s16 	%p26, %rs8, 0;
	mov.f32 	%f200, %f18;
	@%p26 bra 	$L__BB480_12;
	ld.global.f32 	%f31, [%rd16+4];
	mul.f32 	%f200, %f31, %f19;
$L__BB480_12:
	setp.eq.s64 	%p27, %rd24, 1;
	setp.eq.s64 	%p28, %rd23, 1;
	setp.eq.s64 	%p29, %rd22, 1;
	setp.eq.s64 	%p30, %rd21, 1;
	add.s32 	%r123, %r10, 192;
	div.s32 	%r124, %r123, %r11;
	mul.lo.s32 	%r125, %r124, %r11;
	sub.s32 	%r126, %r123, %r125;
	div.s32 	%r127, %r126, %r12;
	mul.lo.s32 	%r128, %r127, %r12;
	sub.s32 	%r129, %r126, %r128;
	div.s32 	%r130, %r129, %r13;
	mul.lo.s32 	%r131, %r130, %r13;
	sub.s32 	%r132, %r129, %r131;
	selp.b32 	%r133, 0, %r124, %p30;
	selp.b32 	%r134, 0, %r127, %p29;
	selp.b32 	%r135, 0, %r130, %p28;
	selp.b32 	%r136, 0, %r132, %p27;
	mul.lo.s32 	%r137, %r15, %r133;
	mad.lo.s32 	%r138, %r16, %r134, %r137;
	mad.lo.s32 	%r139, %r17, %r135, %r138;
	mad.lo.s32 	%r140, %r18, %r136, %r139;
	shr.u32 	%r141, %r123, 31;
	add.s32 	%r142, %r123, %r141;
	shr.s32 	%r143, %r142, 1;
	mul.wide.s32 	%rd51, %r143, 8;
	add.s64 	%rd17, %rd1, %rd51;
	ld.global.f32 	%f32, [%rd17];
	shr.u32 	%r144, %r140, 31;
	add.s32 	%r145, %r140, %r144;
	shr.s32 	%r146, %r145, 1;
	mul.wide.s32 	%rd52, %r146, 2;
	add.s64 	%rd53, %rd2, %rd52;
	ld.global.v2.u8 	{%rs9, %rs10}, [%rd53];
	setp.eq.s16 	%p31, %rs9, 0;
	mul.f32 	%f33, %f32, %f19;
	selp.f32 	%f15, %f18, %f33, %p31;
	setp.eq.s16 	%p32, %rs10, 0;
	mov.f32 	%f201, %f18;
	@%p32 bra 	$L__BB480_14;
	ld.global.f32 	%f34, [%rd17+4];
	mul.f32 	%f201, %f34, %f19;
$L__BB480_14:
	max.f32 	%f35, %f3, 0fFF800000;
	max.f32 	%f36, %f35, %f197;
	max.f32 	%f37, %f36, %f6;
	max.f32 	%f38, %f37, %f198;
	max.f32 	%f39, %f38, %f9;
	max.f32 	%f40, %f39, %f199;
	max.f32 	%f41, %f40, %f12;
	max.f32 	%f42, %f41, %f200;
	max.f32 	%f43, %f42, %f15;
	max.f32 	%f44, %f43, %f201;
	mov.b32 	%r147, %f44;
	shfl.sync.bfly.b32	%r148|%p33, %r147, 16, 31, -1;
	mov.b32 	%f45, %r148;
	max.f32 	%f46, %f44, %f45;
	mov.b32 	%r149, %f46;
	shfl.sync.bfly.b32	%r150|%p34, %r149, 8, 31, -1;
	mov.b32 	%f47, %r150;
	max.f32 	%f48, %f46, %f47;
	mov.b32 	%r151, %f48;
	shfl.sync.bfly.b32	%r152|%p35, %r151, 4, 31, -1;
	mov.b32 	%f49, %r152;
	max.f32 	%f50, %f48, %f49;
	mov.b32 	%r153, %f50;
	shfl.sync.bfly.b32	%r154|%p36, %r153, 2, 31, -1;
	mov.b32 	%f51, %r154;
	max.f32 	%f52, %f50, %f51;
	mov.b32 	%r155, %f52;
	shfl.sync.bfly.b32	%r156|%p37, %r155, 1, 31, -1;
	mov.b32 	%f53, %r156;
	max.f32 	%f54, %f52, %f53;
	sub.f32 	%f55, %f3, %f54;
	fma.rn.f32 	%f56, %f55, 0f3BBB989D, 0f3F000000;
	cvt.sat.f32.f32 	%f57, %f56;
	mov.f32 	%f58, 0f4B400001;
	mov.f32 	%f59, 0f437C0000;
	fma.rm.f32 	%f60, %f57, %f59, %f58;
	add.f32 	%f61, %f60, 0fCB40007F;
	neg.f32 	%f62, %f61;
	fma.rn.f32 	%f63, %f55, 0f3FB8AA3B, %f62;
	fma.rn.f32 	%f64, %f55, 0f32A57060, %f63;
	mov.b32 	%r157, %f60;
	shl.b32 	%r158, %r157, 23;
	mov.b32 	%f65, %r158;
	ex2.approx.ftz.f32 	%f66, %f64;
	mul.f32 	%f67, %f66, %f65;
	add.f32 	%f68, %f67, 0f00000000;
	sub.f32 	%f69, %f197, %f54;
	fma.rn.f32 	%f70, %f69, 0f3BBB989D, 0f3F000000;
	cvt.sat.f32.f32 	%f71, %f70;
	fma.rm.f32 	%f72, %f71, %f59, %f58;
	add.f32 	%f73, %f72, 0fCB40007F;
	neg.f32 	%f74, %f73;
	fma.rn.f32 	%f75, %f69, 0f3FB8AA3B, %f74;
	fma.rn.f32 	%f76, %f69, 0f32A57060, %f75;
	mov.b32 	%r159, %f72;
	shl.b32 	%r160, %r159, 23;
	mov.b32 	%f77, %r160;
	ex2.approx.ftz.f32 	%f78, %f76;
	mul.f32 	%f79, %f78, %f77;
	add.f32 	%f80, %f68, %f79;
	sub.f32 	%f81, %f6, %f54;
	fma.rn.f32 	%f82, %f81, 0f3BBB989D, 0f3F000000;
	cvt.sat.f32.f32 	%f83, %f82;
	fma.rm.f32 	%f84, %f83, %f59, %f58;
	add.f32 	%f85, %f84, 0fCB40007F;
	neg.f32 	%f86, %f85;
	fma.rn.f32 	%f87, %f81, 0f3FB8AA3B, %f86;
	fma.rn.f32 	%f88, %f81, 0f32A57060, %f87;
	mov.b32 	%r161, %f84;
	shl.b32 	%r162, %r161, 23;
	mov.b32 	%f89, %r162;
	ex2.approx.ftz.f32 	%f90, %f88;
	mul.f32 	%f91, %f90, %f89;
	add.f32 	%f92, %f80, %f91;
	sub.f32 	%f93, %f198, %f54;
	fma.rn.f32 	%f94, %f93, 0f3BBB989D, 0f3F000000;
	cvt.sat.f32.f32 	%f95, %f94;
	fma.rm.f32 	%f96, %f95, %f59, %f58;
	add.f32 	%f97, %f96, 0fCB40007F;
	neg.f32 	%f98, %f97;
	fma.rn.f32 	%f99, %f93, 0f3FB8AA3B, %f98;
	fma.rn.f32 	%f100, %f93, 0f32A57060, %f99;
	mov.b32 	%r163, %f96;
	shl.b32 	%r164, %r163, 23;
	mov.b32 	%f101, %r164;
	ex2.approx.ftz.f32 	%f102, %f100;
	mul.f32 	%f103, %f102, %f101;
	add.f32 	%f104, %f92, %f103;
	sub.f32 	%f105, %f9, %f54;
	fma.rn.f32 	%f106, %f105, 0f3BBB989D, 0f3F000000;
	cvt.sat.f32.f32 	%f107, %f106;
	fma.rm.f32 	%f108, %f107, %f59, %f58;
	add.f32 	%f109, %f108, 0fCB40007F;
	neg.f32 	%f110, %f109;
	fma.rn.f32 	%f111, %f105, 0f3FB8AA3B, %f110;
	fma.rn.f32 	%f112, %f105, 0f32A57060, %f111;
	mov.b32 	%r165, %f108;
	shl.b32 	%r166, %r165, 23;
	mov.b32 	%f113, %r166;
	ex2.approx.ftz.f32 	%f114, %f112;
	mul.f32 	%f115, %f114, %f113;
	add.f32 	%f116, %f104, %f115;
	sub.f32 	%f117, %f199, %f54;
	fma.rn.f32 	%f118, %f117, 0f3BBB989D, 0f3F000000;
	cvt.sat.f32.f32 	%f119, %f118;
	fma.rm.f32 	%f120, %f119, %f59, %f58;
	add.f32 	%f121, %f120, 0fCB40007F;
	neg.f32 	%f122, %f121;
	fma.rn.f32 	%f123, %f117, 0f3FB8AA3B, %f122;
	fma.rn.f32 	%f124, %f117, 0f32A57060, %f123;
	mov.b32 	%r167, %f120;
	shl.b32 	%r168, %r167, 23;
	mov.b32 	%f125, %r168;
	ex2.approx.ftz.f32 	%f126, %f124;
	mul.f32 	%f127, %f126, %f125;
	add.f32 	%f128, %f116, %f127;
	sub.f32 	%f129, %f12, %f54;
	fma.rn.f32 	%f130, %f129, 0f3BBB989D, 0f3F000000;
	cvt.sat.f32.f32 	%f131, %f130;
	fma.rm.f32 	%f132, %f131, %f59, %f58;
	add.f32 	%f133, %f132, 0fCB40007F;
	neg.f32 	%f134, %f133;
	fma.rn.f32 	%f135, %f129, 0f3FB8AA3B, %f134;
	fma.rn.f32 	%f136, %f129, 0f32A57060, %f135;
	mov.b32 	%r169, %f132;
	shl.b32 	%r170, %r169, 23;
	mov.b32 	%f137, %r170;
	ex2.approx.ftz.f32 	%f138, %f136;
	mul.f32 	%f139, %f138, %f137;
	add.f32 	%f140, %f128, %f139;
	sub.f32 	%f141, %f200, %f54;
	fma.rn.f32 	%f142, %f141, 0f3BBB989D, 0f3F000000;
	cvt.sat.f32.f32 	%f143, %f142;
	fma.rm.f32 	%f144, %f143, %f59, %f58;
	add.f32 	%f145, %f144, 0fCB40007F;
	neg.f32 	%f146, %f145;
	fma.rn.f32 	%f147, %f141, 0f3FB8AA3B, %f146;
	fma.rn.f32 	%f148, %f141, 0f32A57060, %f147;
	mov.b32 	%r171, %f144;
	shl.b32 	%r172, %r171, 23;
	mov.b32 	%f149, %r172;
	ex2.approx.ftz.f32 	%f150, %f148;
	mul.f32 	%f151, %f150, %f149;
	add.f32 	%f152, %f140, %f151;
	sub.f32 	%f153, %f15, %f54;
	fma.rn.f32 	%f154, %f153, 0f3BBB989D, 0f3F000000;
	cvt.sat.f32.f32 	%f155, %f154;
	fma.rm.f32 	%f156, %f155, %f59, %f58;
	add.f32 	%f157, %f156, 0fCB40007F;
	neg.f32 	%f158, %f157;
	fma.rn.f32 	%f159, %f153, 0f3FB8AA3B, %f158;
	fma.rn.f32 	%f160, %f153, 0f32A57060, %f159;
	mov.b32 	%r173, %f156;
	shl.b32 	%r174, %r173, 23;
	mov.b32 	%f161, %r174;
	ex2.approx.ftz.f32 	%f162, %f160;
	mul.f32 	%f163, %f162, %f161;
	add.f32 	%f164, %f152, %f163;
	sub.f32 	%f165, %f201, %f54;
	fma.rn.f32 	%f166, %f165, 0f3BBB989D, 0f3F000000;
	cvt.sat.f32.f32 	%f167, %f166;
	fma.rm.f32 	%f168, %f167, %f59, %f58;
	add.f32 	%f169, %f168, 0fCB40007F;
	neg.f32 	%f170, %f169;
	fma.rn.f32 	%f171, %f165, 0f3FB8AA3B, %f170;
	fma.rn.f32 	%f172, %f165, 0f32A57060, %f171;
	mov.b32 	%r175, %f168;
	shl.b32 	%r176, %r175, 23;
	mov.b32 	%f173, %r176;
	ex2.approx.ftz.f32 	%f174, %f172;
	mul.f32 	%f175, %f174, %f173;
	add.f32 	%f176, %f164, %f175;
	mov.b32 	%r177, %f176;
	shfl.sync.bfly.b32	%r178|%p38, %r177, 16, 31, -1;
	mov.b32 	%f177, %r178;
	add.f32 	%f178, %f176, %f177;
	mov.b32 	%r179, %f178;
	shfl.sync.bfly.b32	%r180|%p39, %r179, 8, 31, -1;
	mov.b32 	%f179, %r180;
	add.f32 	%f180, %f178, %f179;
	mov.b32 	%r181, %f180;
	shfl.sync.bfly.b32	%r182|%p40, %r181, 4, 31, -1;
	mov.b32 	%f181, %r182;
	add.f32 	%f182, %f180, %f181;
	mov.b32 	%r183, %f182;
	shfl.sync.bfly.b32	%r184|%p41, %r183, 2, 31, -1;
	mov.b32 	%f183, %r184;
	add.f32 	%f184, %f182, %f183;
	mov.b32 	%r185, %f184;
	shfl.sync.bfly.b32	%r186|%p42, %r185, 1, 31, -1;
	mov.b32 	%f185, %r186;
	add.f32 	%f186, %f184, %f185;
	div.rn.f32 	%f187, %f67, %f186;
	div.rn.f32 	%f188, %f79, %f186;
	div.rn.f32 	%f189, %f91, %f186;
	div.rn.f32 	%f190, %f103, %f186;
	div.rn.f32 	%f191, %f115, %f186;
	div.rn.f32 	%f192, %f127, %f186;
	div.rn.f32 	%f193, %f139, %f186;
	div.rn.f32 	%f194, %f151, %f186;
	div.rn.f32 	%f195, %f163, %f186;
	div.rn.f32 	%f196, %f175, %f186;
	mad.lo.s64 	%rd54, %rd84, %rd30, %rd10;
	shr.u64 	%rd55, %rd54, 63;
	add.s64 	%rd56, %rd54, %rd55;
	shl.b64 	%rd57, %rd56, 2;
	and.b64  	%rd58, %rd57, -8;
	add.s64 	%rd59, %rd9, %rd58;
	st.global.v2.f32 	[%rd59], {%f187, %f188};
	add.s64 	%rd60, %rd54, 64;
	shr.u64 	%rd61, %rd60, 63;
	add.s64 	%rd62, %rd60, %rd61;
	shl.b64 	%rd63, %rd62, 2;
	and.b64  	%rd64, %rd63, -8;
	add.s64 	%rd65, %rd9, %rd64;
	st.global.v2.f32 	[%rd65], {%f189, %f190};
	add.s64 	%rd66, %rd54, 128;
	shr.u64 	%rd67, %rd66, 63;
	add.s64 	%rd68, %rd66, %rd67;
	shl.b64 	%rd69, %rd68, 2;
	and.b64  	%rd70, %rd69, -8;
	add.s64 	%rd71, %rd9, %rd70;
	st.global.v2.f32 	[%rd71], {%f191, %f192};
	add.s64 	%rd72, %rd54, 192;
	shr.u64 	%rd73, %rd72, 63;
	add.s64 	%rd74, %rd72, %rd73;
	shl.b64 	%rd75, %rd74, 2;
	and.b64  	%rd76, %rd75, -8;
	add.s64 	%rd77, %rd9, %rd76;
	st.global.v2.f32 	[%rd77], {%f193, %f194};
	add.s64 	%rd78, %rd54, 256;
	shr.u64 	%rd79, %rd78, 63;
	add.s64 	%rd80, %rd78, %rd79;
	shl.b64 	%rd81, %rd80, 2;
	and.b64  	%rd82, %rd81, -8;
	add.s64 	%rd83, %rd9, %rd82;
	st.global.v2.f32 	[%rd83], {%f195, %f196};
	add.s64 	%rd84, %rd84, %rd11;
	setp.lt.s64 	%p43, %rd84, %rd31;
	@%p43 bra 	$L__BB480_4;
$L__BB480_15:
	ret;

}
	// .globl	_Z15SoftmaxWarpImplI22BroadcastScaleMaskLoadIffbLm4EiE11DirectStoreIffEfLi2ELi10ELi32ELi1ELb1EL9Algorithm0EEvT_T0_ll
.visible .entry _Z15SoftmaxWarpImplI22BroadcastScaleMaskLoadIffbLm4EiE11DirectStoreIffEfLi2ELi10ELi32ELi1ELb1EL9Algorithm0EEvT_T0_ll(
	.param .align 8 .b8 _Z15SoftmaxWarpImplI22BroadcastScaleMaskLoadIffbLm4EiE11DirectStoreIffEfLi2ELi10ELi32ELi1ELb1EL9Algorithm0EEvT_T0_ll_param_0[120],
	.param .align 8 .b8 _Z15SoftmaxWarpImplI22BroadcastScaleMaskLoadIffbLm4EiE11DirectStoreIffEfLi2ELi10ELi32ELi1ELb1EL9Algorithm0EEvT_T0_ll_param_1[16],
	.param .u64 _Z15SoftmaxWarpImplI22BroadcastScaleMaskLoadIffbLm4EiE11DirectStoreIffEfLi2ELi10ELi32ELi1ELb1EL9Algorithm0EEvT_T0_ll_param_2,
	.param .u64 _Z15SoftmaxWarpImplI22BroadcastScaleMaskLoadIffbLm4EiE11DirectStoreIffEfLi2ELi10ELi32ELi1ELb1EL9Algorithm0EEvT_T0_ll_param_3
)
{
	.reg .pred 	%p<54>;
	.reg .b16 	%rs<11>;
	.reg .b32 	%r<195>;
	.reg .b32 	%f<237>;
	.reg .b64 	%rd<85>;

	ld.param.u64 	%rd30, [_Z15SoftmaxWarpImplI22BroadcastScaleMaskLoadIffbLm4EiE11DirectStoreIffEfLi2ELi10ELi32ELi1ELb1EL9Algorithm0EEvT_T0_ll_param_1+8];
	ld.param.v2.f32 	{%f48, %f49}, [_Z15SoftmaxWarpImplI22BroadcastScaleMaskLoadIffbLm4EiE11DirectStoreIffEfLi2ELi10ELi32ELi1ELb1EL9Algorithm0EEvT_T0_ll_param_0+112];
	ld.param.u64 	%rd28, [_Z15SoftmaxWarpImplI22BroadcastScaleMaskLoadIffbLm4EiE11DirectStoreIffEfLi2ELi10ELi32ELi1ELb1EL9Algorithm0EEvT_T0_ll_param_0+104];
	ld.param.v2.u32 	{%r15, %r16}, [_Z15SoftmaxWarpImplI22BroadcastScaleMaskLoadIffbLm4EiE11DirectStoreIffEfLi2ELi10ELi32ELi1ELb1EL9Algorithm0EEvT_T0_ll_param_0+88];
	ld.param.v2.u32 	{%r13, %r14}, [_Z15SoftmaxWarpImplI22BroadcastScaleMaskLoadIffbLm4EiE11DirectStoreIffEfLi2ELi10ELi32ELi1ELb1EL9Algorithm0EEvT_T0_ll_param_0+80];
	ld.param.v2.u32 	{%r11, %r12}, [_Z15SoftmaxWarpImplI22BroadcastScaleMaskLoadIffbLm4EiE11DirectStoreIffEfLi2ELi10ELi32ELi1ELb1EL9Algorithm0EEvT_T0_ll_param_0+64];
	ld.param.v2.u32 	{%r9, %r10}, [_Z15SoftmaxWarpImplI22BroadcastScaleMaskLoadIffbLm4EiE11DirectStoreIffEfLi2ELi10ELi32ELi1ELb1EL9Algorithm0EEvT_T0_ll_param_0+56];
	ld.param.u64 	%rd24, [_Z15SoftmaxWarpImplI22BroadcastScaleMaskLoadIffbLm4EiE11DirectStoreIffEfLi2ELi10ELi32ELi1ELb1EL9Algorithm0EEvT_T0_ll_param_0+40];
	ld.param.u64 	%rd23, [_Z15SoftmaxWarpImplI22BroadcastScaleMaskLoadIffbLm4EiE11DirectStoreIffEfLi2ELi10ELi32ELi1ELb1EL9Algorithm0EEvT_T0_ll_param_0+32];
	ld.param.u64 	%rd22, [_Z15SoftmaxWarpImplI22BroadcastScaleMaskLoadIffbLm4EiE11DirectStoreIffEfLi2ELi10ELi32ELi1ELb1EL9Algorithm0EEvT_T0_ll_param_0+24];
	ld.param.u64 	%rd21, [_Z15SoftmaxWarpImplI22BroadcastScaleMaskLoadIffbLm4EiE11DirectStoreIffEfLi2ELi10ELi32ELi1ELb1EL9Algorithm0EEvT_T0_ll_param_0+16];
	ld.param.u64 	%rd29, [_Z15SoftmaxWarpImplI22BroadcastScaleMaskLoadIffbLm4EiE11DirectStoreIffEfLi2ELi10ELi32ELi1ELb1EL9Algorithm0EEvT_T0_ll_param_1];
	ld.param.u64 	%rd20, [_Z15SoftmaxWarpImplI22BroadcastScaleMaskLoadIffbLm4EiE11DirectStoreIffEfLi2ELi10ELi32ELi1ELb1EL9Algorithm0EEvT_T0_ll_param_0+8];
	ld.param.u64 	%rd19, [_Z15SoftmaxWarpImplI22BroadcastScaleMaskLoadIffbLm4EiE11DirectStoreIffEfLi2ELi10ELi32ELi1ELb1EL9Algorithm0EEvT_T0_ll_param_0];
	ld.param.u64 	%rd31, [_Z15SoftmaxWarpImplI22BroadcastScaleMaskLoadIffbLm4EiE11DirectStoreIffEfLi2ELi10ELi32ELi1ELb1EL9Algorithm0EEvT_T0_ll_param_2];
	ld.param.u64 	%rd32, [_Z15SoftmaxWarpImplI22BroadcastScaleMaskLoadIffbLm4EiE11DirectStoreIffEfLi2ELi10ELi32ELi1ELb1EL9Algorithm0EEvT_T0_ll_param_3];
	cvta.to.global.u64 	%rd1, %rd19;
	cvta.to.global.u64 	%rd2, %rd20;
	cvta.to.global.u64 	%rd3, %rd29;
	setp.lt.s64 	%p1, %rd32, 321;
	@%p1 bra 	$L__BB481_2;
	mov.u64 	%rd33, $str;
	cvta.global.u64 	%rd34, %rd33;
	mov.u64 	%rd35, $str$1;
	cvta.global.u64 	%rd36, %rd35;
	mov.u64 	%rd37, __unnamed_467;
	cvta.global.u64 	%rd38, %rd37;
	{ // callseq 466, 0
	.param .b64 param0;
	st.param.b64 	[param0], %rd34;
	.param .b64 param1;
	st.param.b64 	[param1], %rd36;
	.param .b32 param2;
	st.param.b32 	[param2], 219;
	.param .b64 param3;
	st.param.b64 	[param3], %rd38;
	.param .b64 param4;
	st.param.b64 	[param4], 1;
	call.uni 
	__assertfail, 
	(
	param0, 
	param1, 
	param2, 
	param3, 
	param4
	);
	} // callseq 466
$L__BB481_2:
	mov.u32 	%r17, %ctaid.x;
	mov.u32 	%r18, %ntid.y;
	mov.u32 	%r19, %tid.y;
	mad.lo.s32 	%r20, %r17, %r18, %r19;
	mov.u32 	%r21, %nctaid.x;
	mul.lo.s32 	%r7, %r21, %r18;
	cvt.s64.s32 	%rd84, %r20;
	setp.le.s64 	%p2, %rd31, %rd84;
	@%p2 bra 	$L__BB481_35;
	mov.u32 	%r22, %tid.x;
	shl.b32 	%r23, %r22, 1;
	cvt.u64.u32 	%rd5, %r23;
	add.s32 	%r24, %r23, 64;
	cvt.u64.u32 	%rd6, %r24;
	add.s32 	%r25, %r23, 128;
	cvt.u64.u32 	%rd7, %r25;
	add.s32 	%r26, %r23, 192;
	cvt.u64.u32 	%rd8, %r26;
	add.s32 	%r27, %r23, 256;
	cvt.u64.u32 	%rd9, %r27;
	cvt.s64.s32 	%rd10, %r7;
	cvt.u32.u64 	%r29, %rd28;
	cvt.u32.u64 	%r30, %rd5;
$L__BB481_4:
	setp.le.s64 	%p3, %rd32, %rd5;
	cvt.u32.u64 	%r28, %rd84;
	mul.lo.s32 	%r8, %r29, %r28;
	mov.f32 	%f218, 0fFF800000;
	mov.f32 	%f219, %f218;
	mov.f32 	%f224, %f218;
	@%p3 bra 	$L__BB481_8;
	setp.eq.s64 	%p4, %rd24, 1;
	setp.eq.s64 	%p5, %rd23, 1;
	setp.eq.s64 	%p6, %rd22, 1;
	setp.eq.s64 	%p7, %rd21, 1;
	add.s32 	%r31, %r30, %r8;
	div.s32 	%r32, %r31, %r9;
	mul.lo.s32 	%r33, %r32, %r9;
	sub.s32 	%r34, %r31, %r33;
	div.s32 	%r35, %r34, %r10;
	mul.lo.s32 	%r36, %r35, %r10;
	sub.s32 	%r37, %r34, %r36;
	div.s32 	%r38, %r37, %r11;
	mul.lo.s32 	%r39, %r38, %r11;
	sub.s32 	%r40, %r37, %r39;
	selp.b32 	%r41, 0, %r32, %p7;
	selp.b32 	%r42, 0, %r35, %p6;
	selp.b32 	%r43, 0, %r38, %p5;
	selp.b32 	%r44, 0, %r40, %p4;
	mul.lo.s32 	%r45, %r13, %r41;
	mad.lo.s32 	%r46, %r14, %r42, %r45;
	mad.lo.s32 	%r47, %r15, %r43, %r46;
	mad.lo.s32 	%r48, %r16, %r44, %r47;
	shr.u32 	%r49, %r31, 31;
	add.s32 	%r50, %r31, %r49;
	shr.s32 	%r51, %r50, 1;
	mul.wide.s32 	%rd39, %r51, 8;
	add.s64 	%rd12, %rd1, %rd39;
	ld.global.f32 	%f51, [%rd12];
	shr.u32 	%r52, %r48, 31;
	add.s32 	%r53, %r48, %r52;
	shr.s32 	%r54, %r53, 1;
	mul.wide.s32 	%rd40, %r54, 2;
	add.s64 	%rd41, %rd2, %rd40;
	ld.global.v2.u8 	{%rs1, %rs2}, [%rd41];
	setp.eq.s16 	%p8, %rs1, 0;
	mul.f32 	%f52, %f51, %f49;
	selp.f32 	%f219, %f48, %f52, %p8;
	setp.eq.s16 	%p9, %rs2, 0;
	mov.f32 	%f218, %f48;
	@%p9 bra 	$L__BB481_7;
	ld.global.f32 	%f53, [%rd12+4];
	mul.f32 	%f218, %f53, %f49;
$L__BB481_7:
	max.f32 	%f54, %f219, 0fFF800000;
	max.f32 	%f224, %f54, %f218;
$L__BB481_8:
	setp.le.s64 	%p10, %rd32, %rd6;
	mov.f32 	%f222, 0fFF800000;
	mov.f32 	%f223, %f222;
	@%p10 bra 	$L__BB481_12;
	cvt.u32.u64 	%r55, %rd6;
	setp.eq.s64 	%p11, %rd24, 1;
	setp.eq.s64 	%p12, %rd23, 1;
	setp.eq.s64 	%p13, %rd22, 1;
	setp.eq.s64 	%p14, %rd21, 1;
	add.s32 	%r56, %r55, %r8;
	div.s32 	%r57, %r56, %r9;
	mul.lo.s32 	%r58, %r57, %r9;
	sub.s32 	%r59, %r56, %r58;
	div.s32 	%r60, %r59, %r10;
	mul.lo.s32 	%r61, %r60, %r10;
	sub.s32 	%r62, %r59, %r61;
	div.s32 	%r63, %r62, %r11;
	mul.lo.s32 	%r64, %r63, %r11;
	sub.s32 	%r65, %r62, %r64;
	selp.b32 	%r66, 0, %r57, %p14;
	selp.b32 	%r67, 0, %r60, %p13;
	selp.b32 	%r68, 0, %r63, %p12;
	selp.b32 	%r69, 0, %r65, %p11;
	mul.lo.s32 	%r70, %r13, %r66;
	mad.lo.s32 	%r71, %r14, %r67, %r70;
	mad.lo.s32 	%r72, %r15, %r68, %r71;
	mad.lo.s32 	%r73, %r16, %r69, %r72;
	shr.u32 	%r74, %r56, 31;
	add.s32 	%r75, %r56, %r74;
	shr.s32 	%r76, %r75, 1;
	mul.wide.s32 	%rd42, %r76, 8;
	add.s64 	%rd13, %rd1, %rd42;
	ld.global.f32 	%f56, [%rd13];
	shr.u32 	%r77, %r73, 31;
	add.s32 	%r78, %r73, %r77;
	shr.s32 	%r79, %r78, 1;
	mul.wide.s32 	%rd43, %r79, 2;
	add.s64 	%rd44, %rd2, %rd43;
	ld.global.v2.u8 	{%rs3, %rs4}, [%rd44];
	setp.eq.s16 	%p15, %rs3, 0;
	mul.f32 	%f57, %f56, %f49;
	selp.f32 	%f223, %f48, %f57, %p15;
	setp.eq.s16 	%p16, %rs4, 0;
	mov.f32 	%f222, %f48;
	@%p16 bra 	$L__BB481_11;
	ld.global.f32 	%f58, [%rd13+4];
	mul.f32 	%f222, %f58, %f49;
$L__BB481_11:
	max.f32 	%f59, %f224, %f223;
	max.f32 	%f224, %f59, %f222;
$L__BB481_12:
	setp.le.s64 	%p17, %rd32, %rd7;
	mov.f32 	%f226, 0fFF800000;
	mov.f32 	%f227, %f226;
	@%p17 bra 	$L__BB481_16;
	cvt.u32.u64 	%r80, %rd7;
	setp.eq.s64 	%p18, %rd24, 1;
	setp.eq.s64 	%p19, %rd23, 1;
	setp.eq.s64 	%p20, %rd22, 1;
	setp.eq.s64 	%p21, %rd21, 1;
	add.s32 	%r81, %r80, %r8;
	div.s32 	%r82, %r81, %r9;
	mul.lo.s32 	%r83, %r82, %r9;
	sub.s32 	%r84, %r81, %r83;
	div.s32 	%r85, %r84, %r10;
	mul.lo.s32 	%r86, %r85, %r10;
	sub.s32 	%r87, %r84, %r86;
	div.s32 	%r88, %r87, %r11;
	mul.lo.s32 	%r89, %r88, %r11;
	sub.s32 	%r90, %r87, %r89;
	selp.b32 	%r91, 0, %r82, %p21;
	selp.b32 	%r92, 0, %r85, %p20;
	selp.b32 	%r93, 0, %r88, %p19;
	selp.b32 	%r94, 0, %r90, %p18;
	mul.lo.s32 	%r95, %r13, %r91;
	mad.lo.s32 	%r96, %r14, %r92, %r95;
	mad.lo.s32 	%r97, %r15, %r93, %r96;
	mad.lo.s32 	%r98, %r16, %r94, %r97;
	shr.u32 	%r99, %r81, 31;
	add.s32 	%r100, %r81, %r99;
	shr.s32 	%r101, %r100, 1;
	mul.wide.s32 	%rd45, %r101, 8;
	add.s64 	%rd14, %rd1, %rd45;
	ld.global.f32 	%f61, [%rd14];
	shr.u32 	%r102, %r98, 31;
	add.s32 	%r103, %r98, %r102;
	shr.s32 	%r104, %r103, 1;
	mul.wide.s32 	%rd46, %r104, 2;
	add.s64 	%rd47, %rd2, %rd46;
	ld.global.v2.u8 	{%rs5, %rs6}, [%rd47];
	setp.eq.s16 	%p22, %rs5, 0;
	mul.f32 	%f62, %f61, %f49;
	selp.f32 	%f227, %f48, %f62, %p22;
	setp.eq.s16 	%p23, %rs6, 0;
	mov.f32 	%f226, %f48;
	@%p23 bra 	$L__BB481_15;
	ld.global.f32 	%f63, [%rd14+4];
	mul.f32 	%f226, %f63, %f49;
$L__BB481_15:
	max.f32 	%f64, %f224, %f227;
	max.f32 	%f224, %f64, %f226;
$L__BB481_16:
	setp.le.s64 	%p24, %rd32, %rd8;
	mov.f32 	%f230, 0fFF800000;
	mov.f32 	%f231, %f230;
	@%p24 bra 	$L__BB481_20;
	cvt.u32.u64 	%r105, %rd8;
	setp.eq.s64 	%p25, %rd24, 1;
	setp.eq.s64 	%p26, %rd23, 1;
	setp.eq.s64 	%p27, %rd22, 1;
	setp.eq.s64 	%p28, %rd21, 1;
	add.s32 	%r106, %r105, %r8;
	div.s32 	%r107, %r106, %r9;
	mul.lo.s32 	%r108, %r107, %r9;
	sub.s32 	%r109, %r106, %r108;
	div.s32 	%r110, %r109, %r10;
	mul.lo.s32 	%r111, %r110, %r10;
	sub.s32 	%r112, %r109, %r111;
	div.s32 	%r113, %r112, %r11;
	mul.lo.s32 	%r114, %r113, %r11;
	sub.s32 	%r115, %r112, %r114;
	selp.b32 	%r116, 0, %r107, %p28;
	selp.b32 	%r117, 0, %r110, %p27;
	selp.b32 	%r118, 0, %r113, %p26;
	selp.b32 	%r119, 0, %r115, %p25;
	mul.lo.s32 	%r120, %r13, %r116;
	mad.lo.s32 	%r121, %r14, %r117, %r120;
	mad.lo.s32 	%r122, %r15, %r118, %r121;
	mad.lo.s32 	%r123, %r16, %r119, %r122;
	shr.u32 	%r124, %r106, 31;
	add.s32 	%r125, %r106, %r124;
	shr.s32 	%r126, %r125, 1;
	mul.wide.s32 	%rd48, %r126, 8;
	add.s64 	%rd15, %rd1, %rd48;
	ld.global.f32 	%f66, [%rd15];
	shr.u32 	%r127, %r123, 31;
	add.s32 	%r128, %r123, %r127;
	shr.s32 	%r129, %r128, 1;
	mul.wide.s32 	%rd49, %r129, 2;
	add.s64 	%rd50, %rd2, %rd49;
	ld.global.v2.u8 	{%rs7, %rs8}, [%rd50];
	setp.eq.s16 	%p29, %rs7, 0;
	mul.f32 	%f67, %f66, %f49;
	selp.f32 	%f231, %f48, %f67, %p29;
	setp.eq.s16 	%p30, %rs8, 0;
	mov.f32 	%f230, %f48;
	@%p30 bra 	$L__BB481_19;
	ld.global.f32 	%f68, [%rd15+4];
	mul.f32 	%f230, %f68, %f49;
$L__BB481_19:
	max.f32 	%f69, %f224, %f231;
	max.f32 	%f224, %f69, %f230;
$L__BB481_20:
	setp.le.s64 	%p31, %rd32, %rd9;
	mov.f32 	%f234, 0fFF800000;
	mov.f32 	%f235, %f234;
	@%p31 bra 	$L__BB481_24;
	cvt.u32.u64 	%r130, %rd9;
	setp.eq.s64 	%p32, %rd24, 1;
	setp.eq.s64 	%p33, %rd23, 1;
	setp.eq.s64 	%p34, %rd22, 1;
	setp.eq.s64 	%p35, %rd21, 1;
	add.s32 	%r131, %r130, %r8;
	div.s32 	%r132, %r131, %r9;
	mul.lo.s32 	%r133, %r132, %r9;
	sub.s32 	%r134, %r131, %r133;
	div.s32 	%r135, %r134, %r10;
	mul.lo.s32 	%r136, %r135, %r10;
	sub.s32 	%r137, %r134, %r136;
	div.s32 	%r138, %r137, %r11;
	mul.lo.s32 	%r139, %r138, %r11;
	sub.s32 	%r140, %r137, %r139;
	selp.b32 	%r141, 0, %r132, %p35;
	selp.b32 	%r142, 0, %r135, %p34;
	selp.b32 	%r143, 0, %r138, %p33;
	selp.b32 	%r144, 0, %r140, %p32;
	mul.lo.s32 	%r145, %r13, %r141;
	mad.lo.s32 	%r146, %r14, %r142, %r145;
	mad.lo.s32 	%r147, %r15, %r143, %r146;
	mad.lo.s32 	%r148, %r16, %r144, %r147;
	shr.u32 	%r149, %r131, 31;
	add.s32 	%r150, %r131, %r149;
	shr.s32 	%r151, %r150, 1;
	mul.wide.s32 	%rd51, %r151, 8;
	add.s64 	%rd16, %rd1, %rd51;
	ld.global.f32 	%f71, [%rd16];
	shr.u32 	%r152, %r148, 31;
	add.s32 	%r153, %r148, %r152;
	shr.s32 	%r154, %r153, 1;
	mul.wide.s32 	%rd52, %r154, 2;
	add.s64 	%rd53, %rd2, %rd52;
	ld.global.v2.u8 	{%rs9, %rs10}, [%rd53];
	setp.eq.s16 	%p36, %rs9, 0;
	mul.f32 	%f72, %f71, %f49;
	selp.f32 	%f235, %f48, %f72, %p36;
	setp.eq.s16 	%p37, %rs10, 0;
	mov.f32 	%f234, %f48;
	@%p37 bra 	$L__BB481_23;
	ld.global.f32 	%f73, [%rd16+4];
	mul.f32 	%f234, %f73, %f49;
$L__BB481_23:
	max.f32 	%f74, %f224, %f235;
	max.f32 	%f224, %f74, %f234;
$L__BB481_24:
	setp.le.s64 	%p38, %rd32, %rd5;
	mov.b32 	%r155, %f224;
	shfl.sync.bfly.b32	%r156|%p39, %r155, 16, 31, -1;
	mov.b32 	%f75, %r156;
	max.f32 	%f76, %f224, %f75;
	mov.b32 	%r157, %f76;
	shfl.sync.bfly.b32	%r158|%p40, %r157, 8, 31, -1;
	mov.b32 	%f77, %r158;
	max.f32 	%f78, %f76, %f77;
	mov.b32 	%r159, %f78;
	shfl.sync.bfly.b32	%r160|%p41, %r159, 4, 31, -1;
	mov.b32 	%f79, %r160;
	max.f32 	%f80, %f78, %f79;
	mov.b32 	%r161, %f80;
	shfl.sync.bfly.b32	%r162|%p42, %r161, 2, 31, -1;
	mov.b32 	%f81, %r162;
	max.f32 	%f82, %f80, %f81;
	mov.b32 	%r163, %f82;
	shfl.sync.bfly.b32	%r164|%p43, %r163, 1, 31, -1;
	mov.b32 	%f83, %r164;
	max.f32 	%f84, %f82, %f83;
	sub.f32 	%f85, %f219, %f84;
	fma.rn.f32 	%f86, %f85, 0f3BBB989D, 0f3F000000;
	cvt.sat.f32.f32 	%f87, %f86;
	mov.f32 	%f88, 0f4B400001;
	mov.f32 	%f89, 0f437C0000;
	fma.rm.f32 	%f90, %f87, %f89, %f88;
	add.f32 	%f91, %f90, 0fCB40007F;
	neg.f32 	%f92, %f91;
	fma.rn.f32 	%f93, %f85, 0f3FB8AA3B, %f92;
	fma.rn.f32 	%f94, %f85, 0f32A57060, %f93;
	mov.b32 	%r165, %f90;
	shl.b32 	%r166, %r165, 23;
	mov.b32 	%f95, %r166;
	ex2.approx.ftz.f32 	%f96, %f94;
	mul.f32 	%f97, %f96, %f95;
	add.f32 	%f98, %f97, 0f00000000;
	sub.f32 	%f99, %f218, %f84;
	fma.rn.f32 	%f100, %f99, 0f3BBB989D, 0f3F000000;
	cvt.sat.f32.f32 	%f101, %f100;
	fma.rm.f32 	%f102, %f101, %f89, %f88;
	add.f32 	%f103, %f102, 0fCB40007F;
	neg.f32 	%f104, %f103;
	fma.rn.f32 	%f105, %f99, 0f3FB8AA3B, %f104;
	fma.rn.f32 	%f106, %f99, 0f32A57060, %f105;
	mov.b32 	%r167, %f102;
	shl.b32 	%r168, %r167, 23;
	mov.b32 	%f107, %r168;
	ex2.approx.ftz.f32 	%f108, %f106;
	mul.f32 	%f109, %f108, %f107;
	add.f32 	%f110, %f98, %f109;
	sub.f32 	%f111, %f223, %f84;
	fma.rn.f32 	%f112, %f111, 0f3BBB989D, 0f3F000000;
	cvt.sat.f32.f32 	%f113, %f112;
	fma.rm.f32 	%f114, %f113, %f89, %f88;
	add.f32 	%f115, %f114, 0fCB40007F;
	neg.f32 	%f116, %f115;
	fma.rn.f32 	%f117, %f111, 0f3FB8AA3B, %f116;
	fma.rn.f32 	%f118, %f111, 0f32A57060, %f117;
	mov.b32 	%r169, %f114;
	shl.b32 	%r170, %r169, 23;
	mov.b32 	%f119, %r170;
	ex2.approx.ftz.f32 	%f120, %f118;
	mul.f32 	%f121, %f120, %f119;
	add.f32 	%f122, %f110, %f121;
	sub.f32 	%f123, %f222, %f84;
	fma.rn.f32 	%f124, %f123, 0f3BBB989D, 0f3F000000;
	cvt.sat.f32.f32 	%f125, %f124;
	fma.rm.f32 	%f126, %f125, %f89, %f88;
	add.f32 	%f127, %f126, 0fCB40007F;
	neg.f32 	%f128, %f127;
	fma.rn.f32 	%f129, %f123, 0f3FB8AA3B, %f128;
	fma.rn.f32 	%f130, %f123, 0f32A57060, %f129;
	mov.b32 	%r171, %f126;
	shl.b32 	%r172, %r171, 23;
	mov.b32 	%f131, %r172;
	ex2.approx.ftz.f32 	%f132, %f130;
	mul.f32 	%f133, %f132, %f131;
	add.f32 	%f134, %f122, %f133;
	sub.f32 	%f135, %f227, %f84;
	fma.rn.f32 	%f136, %f135, 0f3BBB989D, 0f3F000000;
	cvt.sat.f32.f32 	%f137, %f136;
	fma.rm.f32 	%f138, %f137, %f89, %f88;
	add.f32 	%f139, %f138, 0fCB40007F;
	neg.f32 	%f140, %f139;
	fma.rn.f32 	%f141, %f135, 0f3FB8AA3B, %f140;
	fma.rn.f32 	%f142, %f135, 0f32A57060, %f141;
	mov.b32 	%r173, %f138;
	shl.b32 	%r174, %r173, 23;
	mov.b32 	%f143, %r174;
	ex2.approx.ftz.f32 	%f144, %f142;
	mul.f32 	%f145, %f144, %f143;
	add.f32 	%f146, %f134, %f145;
	sub.f32 	%f147, %f226, %f84;
	fma.rn.f32 	%f148, %f147, 0f3BBB989D, 0f3F000000;
	cvt.sat.f32.f32 	%f149, %f148;
	fma.rm.f32 	%f150, %f149, %f89, %f88;
	add.f32 	%f151, %f150, 0fCB40007F;
	neg.f32 	%f152, %f151;
	fma.rn.f32 	%f153, %f147, 0f3FB8AA3B, %f152;
	fma.rn.f32 	%f154, %f147, 0f32A57060, %f153;
	mov.b32 	%r175, %f150;
	shl.b32 	%r176, %r175, 23;
	mov.b32 	%f155, %r176;
	ex2.approx.ftz.f32 	%f156, %f154;
	mul.f32 	%f157, %f156, %f155;
	add.f32 	%f158, %f146, %f157;
	sub.f32 	%f159, %f231, %f84;
	fma.rn.f32 	%f160, %f159, 0f3BBB989D, 0f3F000000;
	cvt.sat.f32.f32 	%f161, %f160;
	fma.rm.f32 	%f162, %f161, %f89, %f88;
	add.f32 	%f163, %f162, 0fCB40007F;
	neg.f32 	%f164, %f163;
	fma.rn.f32 	%f165, %f159, 0f3FB8AA3B, %f164;
	fma.rn.f32 	%f166, %f159, 0f32A57060, %f165;
	mov.b32 	%r177, %f162;
	shl.b32 	%r178, %r177, 23;
	mov.b32 	%f167, %r178;
	ex2.approx.ftz.f32 	%f168, %f166;
	mul.f32 	%f169, %f168, %f167;
	add.f32 	%f170, %f158, %f169;
	sub.f32 	%f171, %f230, %f84;
	fma.rn.f32 	%f172, %f171, 0f3BBB989D, 0f3F000000;
	cvt.sat.f32.f32 	%f173, %f172;
	fma.rm.f32 	%f174, %f173, %f89, %f88;
	add.f32 	%f175, %f174, 0fCB40007F;
	neg.f32 	%f176, %f175;
	fma.rn.f32 	%f177, %f171, 0f3FB8AA3B, %f176;
	fma.rn.f32 	%f178, %f171, 0f32A57060, %f177;
	mov.b32 	%r179, %f174;
	shl.b32 	%r180, %r179, 23;
	mov.b32 	%f179, %r180;
	ex2.approx.ftz.f32 	%f180, %f178;
	mul.f32 	%f181, %f180, %f179;
	add.f32 	%f182, %f170, %f181;
	sub.f32 	%f183, %f235, %f84;
	fma.rn.f32 	%f184, %f183, 0f3BBB989D, 0f3F000000;
	cvt.sat.f32.f32 	%f185, %f184;
	fma.rm.f32 	%f186, %f185, %f89, %f88;
	add.f32 	%f187, %f186, 0fCB40007F;
	neg.f32 	%f188, %f187;
	fma.rn.f32 	%f189, %f183, 0f3FB8AA3B, %f188;
	fma.rn.f32 	%f190, %f183, 0f32A57060, %f189;
	mov.b32 	%r181, %f186;
	shl.b32 	%r182, %r181, 23;
	mov.b32 	%f191, %r182;
	ex2.approx.ftz.f32 	%f192, %f190;
	mul.f32 	%f193, %f192, %f191;
	add.f32 	%f194, %f182, %f193;
	sub.f32 	%f195, %f234, %f84;
	fma.rn.f32 	%f196, %f195, 0f3BBB989D, 0f3F000000;
	cvt.sat.f32.f32 	%f197, %f196;
	fma.rm.f32 	%f198, %f197, %f89, %f88;
	add.f32 	%f199, %f198, 0fCB40007F;
	neg.f32 	%f200, %f199;
	fma.rn.f32 	%f201, %f195, 0f3FB8AA3B, %f200;
	fma.rn.f32 	%f202, %f195, 0f32A57060, %f201;
	mov.b32 	%r183, %f198;
	shl.b32 	%r184, %r183, 23;
	mov.b32 	%f203, %r184;
	ex2.approx.ftz.f32 	%f204, %f202;
	mul.f32 	%f205, %f204, %f203;
	add.f32 	%f206, %f194, %f205;
	mov.b32 	%r185, %f206;
	shfl.sync.bfly.b32	%r186|%p44, %r185, 16, 31, -1;
	mov.b32 	%f207, %r186;
	add.f32 	%f208, %f206, %f207;
	mov.b32 	%r187, %f208;
	shfl.sync.bfly.b32	%r188|%p45, %r187, 8, 31, -1;
	mov.b32 	%f209, %r188;
	add.f32 	%f210, %f208, %f209;
	mov.b32 	%r189, %f210;
	shfl.sync.bfly.b32	%r190|%p46, %r189, 4, 31, -1;
	mov.b32 	%f211, %r190;
	add.f32 	%f212, %f210, %f211;
	mov.b32 	%r191, %f212;
	shfl.sync.bfly.b32	%r192|%p47, %r191, 2, 31, -1;
	mov.b32 	%f213, %r192;
	add.f32 	%f214, %f212, %f213;
	mov.b32 	%r193, %f214;
	shfl.sync.bfly.b32	%r194|%p48, %r193, 1, 31, -1;
	mov.b32 	%f215, %r194;
	add.f32 	%f216, %f214, %f215;
	div.rn.f32 	%f38, %f97, %f216;
	div.rn.f32 	%f39, %f109, %f216;
	div.rn.f32 	%f40, %f121, %f216;
	div.rn.f32 	%f41, %f133, %f216;
	div.rn.f32 	%f42, %f145, %f216;
	div.rn.f32 	%f43, %f157, %f216;
	div.rn.f32 	%f44, %f169, %f216;
	div.rn.f32 	%f45, %f181, %f216;
	div.rn.f32 	%f46, %f193, %f216;
	div.rn.f32 	%f47, %f205, %f216;
	mul.lo.s64 	%rd17, %rd84, %rd30;
	@%p38 bra 	$L__BB481_26;
	add.s64 	%rd54, %rd17, %rd5;
	shr.u64 	%rd55, %rd54, 63;
	add.s64 	%rd56, %rd54, %rd55;
	shl.b64 	%rd57, %rd56, 2;
	and.b64  	%rd58, %rd57, -8;
	add.s64 	%rd59, %rd3, %rd58;
	st.global.v2.f32 	[%rd59], {%f38, %f39};
$L__BB481_26:
	setp.le.s64 	%p49, %rd32, %rd6;
	@%p49 bra 	$L__BB481_28;
	add.s64 	%rd60, %rd17, %rd6;
	shr.u64 	%rd61, %rd60, 63;
	add.s64 	%rd62, %rd60, %rd61;
	shl.b64 	%rd63, %rd62, 2;
	and.b64  	%rd64, %rd63, -8;
	add.s64 	%rd65, %rd3, %rd64;
	st.global.v2.f32 	[%rd65], {%f40, %f41};
$L__BB481_28:
	setp.le.s64 	%p50, %rd32, %rd7;
	@%p50 bra 	$L__BB481_30;
	add.s64 	%rd66, %rd17, %rd7;
	shr.u64 	%rd67, %rd66, 63;
	add.s64 	%rd68, %rd66, %rd67;
	shl.b64 	%rd69, %rd68, 2;
	and.b64  	%rd70, %rd69, -8;
	add.s64 	%rd71, %rd3, %rd70;
	st.global.v2.f32 	[%rd71], {%f42, %f43};
$L__BB481_30:
	setp.le.s64 	%p51, %rd32, %rd8;
	@%p51 bra 	$L__BB481_32;
	add.s64 	%rd72, %rd17, %rd8;
	shr.u64 	%rd73, %rd72, 63;
	add.s64 	%rd74, %rd72, %rd73;
	shl.b64 	%rd75, %rd74, 2;
	and.b64  	%rd76, %rd75, -8;
	add.s64 	%rd77, %rd3, %rd76;
	st.global.v2.f32 	[%rd77], {%f44, %f45};
$L__BB481_32:
	setp.le.s64 	%p52, %rd32, %rd9;
	@%p52 bra 	$L__BB481_34;
	add.s64 	%rd78, %rd17, %rd9;
	shr.u64 	%rd79, %rd78, 63;
	add.s64 	%rd80, %rd78, %rd79;
	shl.b64 	%rd81, %rd80, 2;
	and.b64  	%rd82, %rd81, -8;
	add.s64 	%rd83, %rd3, %rd82;
	st.global.v2.f32 	[%rd83], {%f46, %f47};
$L__BB481_34:
	add.s64 	%rd84, %rd84, %rd10;
	setp.lt.s64 	%p53, %rd84, %rd31;
	@%p53 bra 	$L__BB481_4;
$L__BB481_35:
	ret;

}
	// .globl	_Z15SoftmaxWarpImplI22BroadcastScaleMaskLoadIffbLm4EiE11DirectStoreIffEfLi2ELi12ELi32ELi1ELb0EL9Algorithm0EEvT_T0_ll
.visible .entry _Z15SoftmaxWarpImplI22BroadcastScaleMaskLoadIffbLm4EiE11DirectStoreIffEfLi2ELi12ELi32ELi1ELb0EL9Algorithm0EEvT_T0_ll(
	.param .align 8 .b8 _Z15SoftmaxWarpImplI22BroadcastScaleMaskLoadIffbLm4EiE11DirectStoreIffEfLi2ELi12ELi32ELi1ELb0EL9Algorithm0EEvT_T0_ll_param_0[120],
	.param .align 8 .b8 _Z15SoftmaxWarpImplI22BroadcastScaleMaskLoadIffbLm4EiE11DirectStoreIffEfLi2ELi12ELi32ELi1ELb0EL9Algorithm0EEvT_T0_ll_param_1[16],
	.param .u64 _Z15SoftmaxWarpImplI22BroadcastScaleMaskLoadIffbLm4EiE11DirectStoreIffEfLi2ELi12ELi32ELi1ELb0EL9Algorithm0EEvT_T0_ll_param_2,
	.param .u64 _Z15SoftmaxWarpImplI22BroadcastScaleMaskLoadIffbLm4EiE11DirectStoreIffEfLi2ELi12ELi32ELi1ELb0EL9Algorithm0EEvT_T0_ll_param_3
)
{
	.reg .pred 	%p<50>;
	.reg .b16 	%rs<13>;
	.reg .b32 	%r<215>;
	.reg .b32 	%f<237>;
	.reg .b64 	%rd<94>;

	ld.param.u64 	%rd29, [_Z15SoftmaxWarpImplI22BroadcastScaleMaskLoadIffbLm4EiE11DirectStoreIffEfLi2ELi12ELi32ELi1ELb0EL9Algorithm0EEvT_T0_ll_param_1+8];
	ld.param.u64 	%rd28, [_Z15SoftmaxWarpImplI22BroadcastScaleMaskLoadIffbLm4EiE11DirectStoreIffEfLi2ELi12ELi32ELi1ELb0EL9Algorithm0EEvT_T0_ll_param_1];
	ld.param.v2.f32 	{%f21, %f22}, [_Z15SoftmaxWarpImplI22BroadcastScaleMaskLoadIffbLm4EiE11DirectStoreIffEfLi2ELi12ELi32ELi1ELb0EL9Algorithm0EEvT_T0_ll_param_0+112];
	ld.param.u64 	%rd27, [_Z15SoftmaxWarpImplI22BroadcastScaleMaskLoadIffbLm4EiE11DirectStoreIffEfLi2ELi12ELi32ELi1ELb0EL9Algorithm0EEvT_T0_ll_param_0+104];
	ld.param.v2.u32 	{%r17, %r18}, [_Z15SoftmaxWarpImplI22BroadcastScaleMaskLoadIffbLm4EiE11DirectStoreIffEfLi2ELi12ELi32ELi1ELb0EL9Algorithm0EEvT_T0_ll_param_0+88];
	ld.param.v2.u32 	{%r15, %r16}, [_Z15SoftmaxWarpImplI22BroadcastScaleMaskLoadIffbLm4EiE11DirectStoreIffEfLi2ELi12ELi32ELi1ELb0EL9Algorithm0EEvT_T0_ll_param_0+80];
	ld.param.v2.u32 	{%r13, %r14}, [_Z15SoftmaxWarpImplI22BroadcastScaleMaskLoadIffbLm4EiE11DirectStoreIffEfLi2ELi12ELi32ELi1ELb0EL9Algorithm0EEvT_T0_ll_param_0+64];
	ld.param.v2.u32 	{%r11, %r12}, [_Z15SoftmaxWarpImplI22BroadcastScaleMaskLoadIffbLm4EiE11DirectStoreIffEfLi2ELi12ELi32ELi1ELb0EL9Algorithm0EEvT_T0_ll_param_0+56];
	ld.param.u64 	%rd23, [_Z15SoftmaxWarpImplI22BroadcastScaleMaskLoadIffbLm4EiE11DirectStoreIffEfLi2ELi12ELi32ELi1ELb0EL9Algorithm0EEvT_T0_ll_param_0+40];
	ld.param.u64 	%rd22, [_Z15SoftmaxWarpImplI22BroadcastScaleMaskLoadIffbLm4EiE11DirectStoreIffEfLi2ELi12ELi32ELi1ELb0EL9Algorithm0EEvT_T0_ll_param_0+32];
	ld.param.u64 	%rd21, [_Z15SoftmaxWarpImplI22BroadcastScaleMaskLoadIffbLm4EiE11DirectStoreIffEfLi2ELi12ELi32ELi1ELb0EL9Algorithm0EEvT_T0_ll_param_0+24];
	ld.param.u64 	%rd20, [_Z15SoftmaxWarpImplI22BroadcastScaleMaskLoadIffbLm4EiE11DirectStoreIffEfLi2ELi12ELi32ELi1ELb0EL9Algorithm0EEvT_T0_ll_param_0+16];
	ld.param.u64 	%rd19, [_Z15SoftmaxWarpImplI22BroadcastScaleMaskLoadIffbLm4EiE11DirectStoreIffEfLi2ELi12ELi32ELi1ELb0EL9Algorithm0EEvT_T0_ll_param_0+8];
	ld.param.u64 	%rd18, [_Z15SoftmaxWarpImplI22BroadcastScaleMaskLoadIffbLm4EiE11DirectStoreIffEfLi2ELi12ELi32ELi1ELb0EL9Algorithm0EEvT_T0_ll_param_0];
	ld.param.u64 	%rd30, [_Z15SoftmaxWarpImplI22BroadcastScaleMaskLoadIffbLm4EiE11DirectStoreIffEfLi2ELi12ELi32ELi1ELb0EL9Algorithm0EEvT_T0_ll_param_2];
	ld.param.u64 	%rd31, [_Z15SoftmaxWarpImplI22BroadcastScaleMaskLoadIffbLm4EiE11DirectStoreIffEfLi2ELi12ELi32ELi1ELb0EL9Algorithm0EEvT_T0_ll_param_3];
	cvta.to.global.u64 	%rd1, %rd18;
	cvta.to.global.u64 	%rd2, %rd19;
	setp.lt.s64 	%p1, %rd31, 385;
	@%p1 bra 	$L__BB482_2;
	mov.u64 	%rd32, $str;
	cvta.global.u64 	%rd33, %rd32;
	mov.u64 	%rd34, $str$1;
	cvta.global.u64 	%rd35, %rd34;
	mov.u64 	%rd36, __unnamed_468;
	cvta.global.u64 	%rd37, %rd36;
	{ // callseq 467, 0
	.param .b64 param0;
	st.param.b64 	[param0], %rd33;
	.param .b64 param1;
	st.param.b64 	[param1], %rd35;
	.param .b32 param2;
	st.param.b32 	[param2], 219;
	.param .b64 param3;
	st.param.b64 	[param3], %rd37;
	.param .b64 param4;
	st.param.b64 	[param4], 1;
	call.uni 
	__assertfail, 
	(
	param0, 
	param1, 
	param2, 
	param3, 
	param4
	);
	} // callseq 467
$L__BB482_2:
	mov.u32 	%r19, %ctaid.x;
	mov.u32 	%r20, %ntid.y;
	mov.u32 	%r21, %tid.y;
	mad.lo.s32 	%r22, %r19, %r20, %r21;
	mov.u32 	%r23, %nctaid.x;
	mul.lo.s32 	%r8, %r23, %r20;
	cvt.s64.s32 	%rd93, %r22;
	setp.le.s64 	%p2, %rd30, %rd93;
	@%p2 bra 	$L__BB482_17;
	mov.u32 	%r24, %tid.x;
	shl.b32 	%r25, %r24, 1;
	cvt.u64.u32 	%rd8, %r25;
	cvt.s64.s32 	%rd9, %r8;
	cvt.u32.u64 	%r26, %rd8;
	cvt.u32.u64 	%r28, %rd27;
$L__BB482_4:
	setp.eq.s64 	%p3, %rd23, 1;
	setp.eq.s64 	%p4, %rd22, 1;
	setp.eq.s64 	%p5, %rd21, 1;
	setp.eq.s64 	%p6, %rd20, 1;
	cvt.u32.u64 	%r27, %rd93;
	mad.lo.s32 	%r9, %r28, %r27, %r26;
	div.s32 	%r29, %r9, %r11;
	mul.lo.s32 	%r30, %r29, %r11;
	sub.s32 	%r31, %r9, %r30;
	div.s32 	%r32, %r31, %r12;
	mul.lo.s32 	%r33, %r32, %r12;
	sub.s32 	%r34, %r31, %r33;
	div.s32 	%r35, %r34, %r13;
	mul.lo.s32 	%r36, %r35, %r13;
	sub.s32 	%r37, %r34, %r36;
	selp.b32 	%r38, 0, %r29, %p6;
	selp.b32 	%r39, 0, %r32, %p5;
	selp.b32 	%r40, 0, %r35, %p4;
	selp.b32 	%r41, 0, %r37, %p3;
	mul.lo.s32 	%r42, %r15, %r38;
	mad.lo.s32 	%r43, %r16, %r39, %r42;
	mad.lo.s32 	%r44, %r17, %r40, %r43;
	mad.lo.s32 	%r45, %r18, %r41, %r44;
	shr.u32 	%r46, %r9, 31;
	add.s32 	%r47, %r9, %r46;
	shr.s32 	%r48, %r47, 1;
	mul.wide.s32 	%rd38, %r48, 8;
	add.s64 	%rd11, %rd1, %rd38;
	ld.global.f32 	%f23, [%rd11];
	shr.u32 	%r49, %r45, 31;
	add.s32 	%r50, %r45, %r49;
	shr.s32 	%r51, %r50, 1;
	mul.wide.s32 	%rd39, %r51, 2;
	add.s64 	%rd40, %rd2, %rd39;
	ld.global.v2.u8 	{%rs1, %rs2}, [%rd40];
	setp.eq.s16 	%p7, %rs1, 0;
	mul.f32 	%f24, %f23, %f22;
	selp.f32 	%f3, %f21, %f24, %p7;
	setp.eq.s16 	%p8, %rs2, 0;
	mov.f32 	%f231, %f21;
	@%p8 bra 	$L__BB482_6;
	ld.global.f32 	%f25, [%rd11+4];
	mul.f32 	%f231, %f25, %f22;
$L__BB482_6:
	add.s32 	%r10, %r9, 64;
	div.s32 	%r52, %r10, %r11;
	mul.lo.s32 	%r53, %r52, %r11;
	sub.s32 	%r54, %r10, %r53;
	div.s32 	%r55, %r54, %r12;
	mul.lo.s32 	%r56, %r55, %r12;
	sub.s32 	%r57, %r54, %r56;
	div.s32 	%r58, %r57, %r13;
	mul.lo.s32 	%r59, %r58, %r13;
	sub.s32 	%r60, %r57, %r59;
	selp.b32 	%r61, 0, %r52, %p6;
	selp.b32 	%r62, 0, %r55, %p5;
	selp.b32 	%r63, 0, %r58, %p4;
	selp.b32 	%r64, 0, %r60, %p3;
	mul.lo.s32 	%r65, %r15, %r61;
	mad.lo.s32 	%r66, %r16, %r62, %r65;
	mad.lo.s32 	%r67, %r17, %r63, %r66;
	mad.lo.s32 	%r68, %r18, %r64, %r67;
	shr.u32 	%r69, %r10, 31;
	add.s32 	%r70, %r10, %r69;
	shr.s32 	%r71, %r70, 1;
	mul.wide.s32 	%rd41, %r71, 8;
	add.s64 	%rd12, %rd1, %rd41;
	ld.global.f32 	%f26, [%rd12];
	shr.u32 	%r72, %r68, 31;
	add.s32 	%r73, %r68, %r72;
	shr.s32 	%r74, %r73, 1;
	mul.wide.s32 	%rd42, %r74, 2;
	add.s64 	%rd43, %rd2, %rd42;
	ld.global.v2.u8 	{%rs3, %rs4}, [%rd43];
	setp.eq.s16 	%p13, %rs3, 0;
	mul.f32 	%f27, %f26, %f22;
	selp.f32 	%f6, %f21, %f27, %p13;
	setp.eq.s16 	%p14, %rs4, 0;
	mov.f32 	%f232, %f21;
	@%p14 bra 	$L__BB482_8;
	ld.global.f32 	%f28, [%rd12+4];
	mul.f32 	%f232, %f28, %f22;
$L__BB482_8:
	setp.eq.s64 	%p15, %rd23, 1;
	setp.eq.s64 	%p16, %rd22, 1;
	setp.eq.s64 	%p17, %rd21, 1;
	setp.eq.s64 	%p18, %rd20, 1;
	add.s32 	%r75, %r10, 64;
	div.s32 	%r76, %r75, %r11;
	mul.lo.s32 	%r77, %r76, %r11;
	sub.s32 	%r78, %r75, %r77;
	div.s32 	%r79, %r78, %r12;
	mul.lo.s32 	%r80, %r79, %r12;
	sub.s32 	%r81, %r78, %r80;
	div.s32 	%r82, %r81, %r13;
	mul.lo.s32 	%r83, %r82, %r13;
	sub.s32 	%r84, %r81, %r83;
	selp.b32 	%r85, 0, %r76, %p18;
	selp.b32 	%r86, 0, %r79, %p17;
	selp.b32 	%r87, 0, %r82, %p16;
	selp.b32 	%r88, 0, %r84, %p15;
	mul.lo.s32 	%r89, %r15, %r85;
	mad.lo.s32 	%r90, %r16, %r86, %r89;
	mad.lo.s32 	%r91, %r17, %r87, %r90;
	mad.lo.s32 	%r92, %r18, %r88, %r91;
	shr.u32 	%r93, %r75, 31;
	add.s32 	%r94, %r75, %r93;
	shr.s32 	%r95, %r94, 1;
	mul.wide.s32 	%rd44, %r95, 8;
	add.s64 	%rd13, %rd1, %rd44;
	ld.global.f32 	%f29, [%rd13];
	shr.u32 	%r96, %r92, 31;
	add.s32 	%r97, %r92, %r96;
	shr.s32 	%r98, %r97, 1;
	mul.wide.s32 	%rd45, %r98, 2;
	add.s64 	%rd46, %rd2, %rd45;
	ld.global.v2.u8 	{%rs5, %rs6}, [%rd46];
	setp.eq.s16 	%p19, %rs5, 0;
	mul.f32 	%f30, %f29, %f22;
	selp.f32 	%f9, %f21, %f30, %p19;
	setp.eq.s16 	%p20, %rs6, 0;
	mov.f32 	%f233, %f21;
	@%p20 bra 	$L__BB482_10;
	ld.global.f32 	%f31, [%rd13+4];
	mul.f32 	%f233, %f31, %f22;
$L__BB482_10:
	add.s32 	%r99, %r10, 128;
	div.s32 	%r100, %r99, %r11;
	mul.lo.s32 	%r101, %r100, %r11;
	sub.s32 	%r102, %r99, %r101;
	div.s32 	%r103, %r102, %r12;
	mul.lo.s32 	%r104, %r103, %r12;
	sub.s32 	%r105, %r102, %r104;
	div.s32 	%r106, %r105, %r13;
	mul.lo.s32 	%r107, %r106, %r13;
	sub.s32 	%r108, %r105, %r107;
	selp.b32 	%r109, 0, %r100, %p18;
	selp.b32 	%r110, 0, %r103, %p17;
	selp.b32 	%r111, 0, %r106, %p16;
	selp.b32 	%r112, 0, %r108, %p15;
	mul.lo.s32 	%r113, %r15, %r109;
	mad.lo.s32 	%r114, %r16, %r110, %r113;
	mad.lo.s32 	%r115, %r17, %r111, %r114;
	mad.lo.s32 	%r116, %r18, %r112, %r115;
	shr.u32 	%r117, %r99, 31;
	add.s32 	%r118, %r99, %r117;
	shr.s32 	%r119, %r118, 1;
	mul.wide.s32 	%rd47, %r119, 8;
	add.s64 	%rd14, %rd1, %rd47;
	ld.global.f32 	%f32, [%rd14];
	shr.u32 	%r120, %r116, 31;
	add.s32 	%r121, %r116, %r120;
	shr.s32 	%r122, %r121, 1;
	mul.wide.s32 	%rd48, %r122, 2;
	add.s64 	%rd49, %rd2, %rd48;
	ld.global.v2.u8 	{%rs7, %rs8}, [%rd49];
	setp.eq.s16 	%p25, %rs7, 0;
	mul.f32 	%f33, %f32, %f22;
	selp.f32 	%f12, %f21, %f33, %p25;
	setp.eq.s16 	%p26, %rs8, 0;
	mov.f32 	%f234, %f21;
	@%p26 bra 	$L__BB482_12;
	ld.global.f32 	%f34, [%rd14+4];
	mul.f32 	%f234, %f34, %f22;
$L__BB482_12:
	setp.eq.s64 	%p27, %rd23, 1;
	setp.eq.s64 	%p28, %rd22, 1;
	setp.eq.s64 	%p29, %rd21, 1;
	setp.eq.s64 	%p30, %rd20, 1;
	add.s32 	%r123, %r10, 192;
	div.s32 	%r124, %r123, %r11;
	mul.lo.s32 	%r125, %r124, %r11;
	sub.s32 	%r126, %r123, %r125;
	div.s32 	%r127, %r126, %r12;
	mul.lo.s32 	%r128, %r127, %r12;
	sub.s32 	%r129, %r126, %r128;
	div.s32 	%r130, %r129, %r13;
	mul.lo.s32 	%r131, %r130, %r13;
	sub.s32 	%r132, %r129, %r131;
	selp.b32 	%r133, 0, %r124, %p30;
	selp.b32 	%r134, 0, %r127, %p29;
	selp.b32 	%r135, 0, %r130, %p28;
	selp.b32 	%r136, 0, %r132, %p27;
	mul.lo.s32 	%r137, %r15, %r133;
	mad.lo.s32 	%r138, %r16, %r134, %r137;
	mad.lo.s32 	%r139, %r17, %r135, %r138;
	mad.lo.s32 	%r140, %r18, %r136, %r139;
	shr.u32 	%r141, %r123, 31;
	add.s32 	%r142, %r123, %r141;
	shr.s32 	%r143, %r142, 1;
	mul.wide.s32 	%rd50, %r143, 8;
	add.s64 	%rd15, %rd1, %rd50;
	ld.global.f32 	%f35, [%rd15];
	shr.u32 	%r144, %r140, 31;
	add.s32 	%r145, %r140, %r144;
	shr.s32 	%r146, %r145, 1;
	mul.wide.s32 	%rd51, %r146, 2;
	add.s64 	%rd52, %rd2, %rd51;
	ld.global.v2.u8 	{%rs9, %rs10}, [%rd52];
	setp.eq.s16 	%p31, %rs9, 0;
	mul.f32 	%f36, %f35, %f22;
	selp.f32 	%f15, %f21, %f36, %p31;
	setp.eq.s16 	%p32, %rs10, 0;
	mov.f32 	%f235, %f21;
	@%p32 bra 	$L__BB482_14;
	ld.global.f32 	%f37, [%rd15+4];
	mul.f32 	%f235, %f37, %f22;
$L__BB482_14:
	add.s32 	%r147, %r10, 256;
	div.s32 	%r148, %r147, %r11;
	mul.lo.s32 	%r149, %r148, %r11;
	sub.s32 	%r150, %r147, %r149;
	div.s32 	%r151, %r150, %r12;
	mul.lo.s32 	%r152, %r151, %r12;
	sub.s32 	%r153, %r150, %r152;
	div.s32 	%r154, %r153, %r13;
	mul.lo.s32 	%r155, %r154, %r13;
	sub.s32 	%r156, %r153, %r155;
	selp.b32 	%r157, 0, %r148, %p30;
	selp.b32 	%r158, 0, %r151, %p29;
	selp.b32 	%r159, 0, %r154, %p28;
	selp.b32 	%r160, 0, %r156, %p27;
	mul.lo.s32 	%r161, %r15, %r157;
	mad.lo.s32 	%r162, %r16, %r158, %r161;
	mad.lo.s32 	%r163, %r17, %r159, %r162;
	mad.lo.s32 	%r164, %r18, %r160, %r163;
	shr.u32 	%r165, %r147, 31;
	add.s32 	%r166, %r147, %r165;
	shr.s32 	%r167, %r166, 1;
	mul.wide.s32 	%rd53, %r167, 8;
	add.s64 	%rd16, %rd1, %rd53;
	ld.global.f32 	%f38, [%rd16];
	shr.u32 	%r168, %r164, 31;
	add.s32 	%r169, %r164, %r168;
	shr.s32 	%r170, %r169, 1;
	mul.wide.s32 	%rd54, %r170, 2;
	add.s64 	%rd55, %rd2, %rd54;
	ld.global.v2.u8 	{%rs11, %rs12}, [%rd55];
	setp.eq.s16 	%p37, %rs11, 0;
	mul.f32 	%f39, %f38, %f22;
	selp.f32 	%f18, %f21, %f39, %p37;
	setp.eq.s16 	%p38, %rs12, 0;
	mov.f32 	%f236, %f21;
	@%p38 bra 	$L__BB482_16;
	ld.global.f32 	%f40, [%rd16+4];
	mul.f32 	%f236, %f40, %f22;
$L__BB482_16:
	max.f32 	%f41, %f3, 0fFF800000;
	max.f32 	%f42, %f41, %f231;
	max.f32 	%f43, %f42, %f6;
	max.f32 	%f44, %f43, %f232;
	max.f32 	%f45, %f44, %f9;
	max.f32 	%f46, %f45, %f233;
	max.f32 	%f47, %f46, %f12;
	max.f32 	%f48, %f47, %f234;
	max.f32 	%f49, %f48, %f15;
	max.f32 	%f50, %f49, %f235;
	max.f32 	%f51, %f50, %f18;
	max.f32 	%f52, %f51, %f236;
	mov.b32 	%r171, %f52;
	shfl.sync.bfly.b32	%r172|%p39, %r171, 16, 31, -1;
	mov.b32 	%f53, %r172;
	max.f32 	%f54, %f52, %f53;
	mov.b32 	%r173, %f54;
	shfl.sync.bfly.b32	%r174|%p40, %r173, 8, 31, -1;
	mov.b32 	%f55, %r174;
	max.f32 	%f56, %f54, %f55;
	mov.b32 	%r175, %f56;
	shfl.sync.bfly.b32	%r176|%p41, %r175, 4, 31, -1;
	mov.b32 	%f57, %r176;
	max.f32 	%f58, %f56, %f57;
	mov.b32 	%r177, %f58;
	shfl.sync.bfly.b32	%r178|%p42, %r177, 2, 31, -1;
	mov.b32 	%f59, %r178;
	max.f32 	%f60, %f58, %f59;
	mov.b32 	%r179, %f60;
	shfl.sync.bfly.b32	%r180|%p43, %r179, 1, 31, -1;
	mov.b32 	%f61, %r180;
	max.f32 	%f62, %f60, %f61;
	sub.f32 	%f63, %f3, %f62;
	fma.rn.f32 	%f64, %f63, 0f3BBB989D, 0f3F000000;
	cvt.sat.f32.f32 	%f65, %f64;
	mov.f32 	%f66, 0f4B400001;
	mov.f32 	%f67, 0f437C0000;
	fma.rm.f32 	%f68, %f65, %f67, %f66;
	add.f32 	%f69, %f68, 0fCB40007F;
	neg.f32 	%f70, %f69;
	fma.rn.f32 	%f71, %f63, 0f3FB8AA3B, %f70;
	fma.rn.f32 	%f72, %f63, 0f32A57060, %f71;
	mov.b32 	%r181, %f68;
	shl.b32 	%r182, %r181, 23;
	mov.b32 	%f73, %r182;
	ex2.approx.ftz.f32 	%f74, %f72;
	mul.f32 	%f75, %f74, %f73;
	add.f32 	%f76, %f75, 0f00000000;
	sub.f32 	%f77, %f231, %f62;
	fma.rn.f32 	%f78, %f77, 0f3BBB989D, 0f3F000000;
	cvt.sat.f32.f32 	%f79, %f78;
	fma.rm.f32 	%f80, %f79, %f67, %f66;
	add.f32 	%f81, %f80, 0fCB40007F;
	neg.f32 	%f82, %f81;
	fma.rn.f32 	%f83, %f77, 0f3FB8AA3B, %f82;
	fma.rn.f32 	%f84, %f77, 0f32A57060, %f83;
	mov.b32 	%r183, %f80;
	shl.b32 	%r184, %r183, 23;
	mov.b32 	%f85, %r184;
	ex2.approx.ftz.f32 	%f86, %f84;
	mul.f32 	%f87, %f86, %f85;
	add.f32 	%f88, %f76, %f87;
	sub.f32 	%f89, %f6, %f62;
	fma.rn.f32 	%f90, %f89, 0f3BBB989D, 0f3F000000;
	cvt.sat.f32.f32 	%f91, %f90;
	fma.rm.f32 	%f92, %f91, %f67, %f66;
	add.f32 	%f93, %f92, 0fCB40007F;
	neg.f32 	%f94, %f93;
	fma.rn.f32 	%f95, %f89, 0f3FB8AA3B, %f94;
	fma.rn.f32 	%f96, %f89, 0f32A57060, %f95;
	mov.b32 	%r185, %f92;
	shl.b32 	%r186, %r185, 23;
	mov.b32 	%f97, %r186;
	ex2.approx.ftz.f32 	%f98, %f96;
	mul.f32 	%f99, %f98, %f97;
	add.f32 	%f100, %f88, %f99;
	sub.f32 	%f101, %f232, %f62;
	fma.rn.f32 	%f102, %f101, 0f3BBB989D, 0f3F000000;
	cvt.sat.f32.f32 	%f103, %f102;
	fma.rm.f32 	%f104, %f103, %f67, %f66;
	add.f32 	%f105, %f104, 0fCB40007F;
	neg.f32 	%f106, %f105;
	fma.rn.f32 	%f107, %f101, 0f3FB8AA3B, %f106;
	fma.rn.f32 	%f108, %f101, 0f32A57060, %f107;
	mov.b32 	%r187, %f104;
	shl.b32 	%r188, %r187, 23;
	mov.b32 	%f109, %r188;
	ex2.approx.ftz.f32 	%f110, %f108;
	mul.f32 	%f111, %f110, %f109;
	add.f32 	%f112, %f100, %f111;
	sub.f32 	%f113, %f9, %f62;
	fma.rn.f32 	%f114, %f113, 0f3BBB989D, 0f3F000000;
	cvt.sat.f32.f32 	%f115, %f114;
	fma.rm.f32 	%f116, %f115, %f67, %f66;
	add.f32 	%f117, %f116, 0fCB40007F;
	neg.f32 	%f118, %f117;
	fma.rn.f32 	%f119, %f113, 0f3FB8AA3B, %f118;
	fma.rn.f32 	%f120, %f113, 0f32A57060, %f119;
	mov.b32 	%r189, %f116;
	shl.b32 	%r190, %r189, 23;
	mov.b32 	%f121, %r190;
	ex2.approx.ftz.f32 	%f122, %f120;
	mul.f32 	%f123, %f122, %f121;
	add.f32 	%f124, %f112, %f123;
	sub.f32 	%f125, %f233, %f62;
	fma.rn.f32 	%f126, %f125, 0f3BBB989D, 0f3F000000;
	cvt.sat.f32.f32 	%f127, %f126;
	fma.rm.f32 	%f128, %f127, %f67, %f66;
	add.f32 	%f129, %f128, 0fCB40007F;
	neg.f32 	%f130, %f129;
	fma.rn.f32 	%f131, %f125, 0f3FB8AA3B, %f130;
	fma.rn.f32 	%f132, %f125, 0f32A57060, %f131;
	mov.b32 	%r191, %f128;
	shl.b32 	%r192, %r191, 23;
	mov.b32 	%f133, %r192;
	ex2.approx.ftz.f32 	%f134, %f132;
	mul.f32 	%f135, %f134, %f133;
	add.f32 	%f136, %f124, %f135;
	sub.f32 	%f137, %f12, %f62;
	fma.rn.f32 	%f138, %f137, 0f3BBB989D, 0f3F000000;
	cvt.sat.f32.f32 	%f139, %f138;
	fma.rm.f32 	%f140, %f139, %f67, %f66;
	add.f32 	%f141, %f140, 0fCB40007F;
	neg.f32 	%f142, %f141;
	fma.rn.f32 	%f143, %f137, 0f3FB8AA3B, %f142;
	fma.rn.f32 	%f144, %f137, 0f32A57060, %f143;
	mov.b32 	%r193, %f140;
	shl.b32 	%r194, %r193, 23;
	mov.b32 	%f145, %r194;
	ex2.approx.ftz.f32 	%f146, %f144;
	mul.f32 	%f147, %f146, %f145;
	add.f32 	%f148, %f136, %f147;
	sub.f32 	%f149, %f234, %f62;
	fma.rn.f32 	%f150, %f149, 0f3BBB989D, 0f3F000000;
	cvt.sat.f32.f32 	%f151, %f150;
	fma.rm.f32 	%f152, %f151, %f67, %f66;
	add.f32 	%f153, %f152, 0fCB40007F;
	neg.f32 	%f154, %f153;
	fma.rn.f32 	%f155, %f149, 0f3FB8AA3B, %f154;
	fma.rn.f32 	%f156, %f149, 0f32A57060, %f155;
	mov.b32 	%r195, %f152;
	shl.b32 	%r196, %r195, 23;
	mov.b32 	%f157, %r196;
	ex2.approx.ftz.f32 	%f158, %f156;
	mul.f32 	%f159, %f158, %f157;
	add.f32 	%f160, %f148, %f159;
	sub.f32 	%f161, %f15, %f62;
	fma.rn.f32 	%f162, %f161, 0f3BBB989D, 0f3F000000;
	cvt.sat.f32.f32 	%f163, %f162;
	fma.rm.f32 	%f164, %f163, %f67, %f66;
	add.f32 	%f165, %f164, 0fCB40007F;
	neg.f32 	%f166, %f165;
	fma.rn.f32 	%f167, %f161, 0f3FB8AA3B, %f166;
	fma.rn.f32 	%f168, %f161, 0f32A57060, %f167;
	mov.b32 	%r197, %f164;
	shl.b32 	%r198, %r197, 23;
	mov.b32 	%f169, %r198;
	ex2.approx.ftz.f32 	%f170, %f168;
	mul.f32 	%f171, %f170, %f169;
	add.f32 	%f172, %f160, %f171;
	sub.f32 	%f173, %f235, %f62;
	fma.rn.f32 	%f174, %f173, 0f3BBB989D, 0f3F000000;
	cvt.sat.f32.f32 	%f175, %f174;
	fma.rm.f32 	%f176, %f175, %f67, %f66;
	add.f32 	%f177, %f176, 0fCB40007F;
	neg.f32 	%f178, %f177;
	fma.rn.f32 	%f179, %f173, 0f3FB8AA3B, %f178;
	fma.rn.f32 	%f180, %f173, 0f32A57060, %f179;
	mov.b32 	%r199, %f176;
	shl.b32 	%r200, %r199, 23;
	mov.b32 	%f181, %r200;
	ex2.approx.ftz.f32 	%f182, %f180;
	mul.f32 	%f183, %f182, %f181;
	add.f32 	%f184, %f172, %f183;
	sub.f32 	%f185, %f18, %f62;
	fma.rn.f32 	%f186, %f185, 0f3BBB989D, 0f3F000000;
	cvt.sat.f32.f32 	%f187, %f186;
	fma.rm.f32 	%f188, %f187, %f67, %f66;
	add.f32 	%f189, %f188, 0fCB40007F;
	neg.f32 	%f190, %f189;
	fma.rn.f32 	%f191, %f185, 0f3FB8AA3B, %f190;
	fma.rn.f32 	%f192, %f185, 0f32A57060, %f191;
	mov.b32 	%r201, %f188;
	shl.b32 	%r202, %r201, 23;
	mov.b32 	%f193, %r202;
	ex2.approx.ftz.f32 	%f194, %f192;
	mul.f32 	%f195, %f194, %f193;
	add.f32 	%f196, %f184, %f195;
	sub.f32 	%f197, %f236, %f62;
	fma.rn.f32 	%f198, %f197, 0f3BBB989D, 0f3F000000;
	cvt.sat.f32.f32 	%f199, %f198;
	fma.rm.f32 	%f200, %f199, %f67, %f66;
	add.f32 	%f201, %f200, 0fCB40007F;
	neg.f32 	%f202, %f201;
	fma.rn.f32 	%f203, %f197, 0f3FB8AA3B, %f202;
	fma.rn.f32 	%f204, %f197, 0f32A57060, %f203;
	mov.b32 	%r203, %f200;
	shl.b32 	%r204, %r203, 23;
	mov.b32 	%f205, %r204;
	ex2.approx.ftz.f32 	%f206, %f204;
	mul.f32 	%f207, %f206, %f205;
	add.f32 	%f208, %f196, %f207;
	mov.b32 	%r205, %f208;
	shfl.sync.bfly.b32	%r206|%p44, %r205, 16, 31, -1;
	mov.b32 	%f209, %r206;
	add.f32 	%f210, %f208, %f209;
	mov.b32 	%r207, %f210;
	shfl.sync.bfly.b32	%r208|%p45, %r207, 8, 31, -1;
	mov.b32 	%f211, %r208;
	add.f32 	%f212, %f210, %f211;
	mov.b32 	%r209, %f212;
	shfl.sync.bfly.b32	%r210|%p46, %r209, 4, 31, -1;
	mov.b32 	%f213, %r210;
	add.f32 	%f214, %f212, %f213;
	mov.b32 	%r211, %f214;
	shfl.sync.bfly.b32	%r212|%p47, %r211, 2, 31, -1;
	mov.b32 	%f215, %r212;
	add.f32 	%f216, %f214, %f215;
	mov.b32 	%r213, %f216;
	shfl.sync.bfly.b32	%r214|%p48, %r213, 1, 31, -1;
	mov.b32 	%f217, %r214;
	add.f32 	%f218, %f216, %f217;
	div.rn.f32 	%f219, %f75, %f218;
	div.rn.f32 	%f220, %f87, %f218;
	div.rn.f32 	%f221, %f99, %f218;
	div.rn.f32 	%f222, %f111, %f218;
	div.rn.f32 	%f223, %f123, %f218;
	div.rn.f32 	%f224, %f135, %f218;
	div.rn.f32 	%f225, %f147, %f218;
	div.rn.f32 	%f226, %f159, %f218;
	div.rn.f32 	%f227, %f171, %f218;
	div.rn.f32 	%f228, %f183, %f218;
	div.rn.f32 	%f229, %f195, %f218;
	div.rn.f32 	%f230, %f207, %f218;
	mad.lo.s64 	%rd56, %rd93, %rd29, %rd8;
	shr.u64 	%rd57, %rd56, 63;
	add.s64 	%rd58, %rd56, %rd57;
	cvta.to.global.u64 	%rd59, %rd28;
	shl.b64 	%rd60, %rd58, 2;
	and.b64  	%rd61, %rd60, -8;
	add.s64 	%rd62, %rd59, %rd61;
	st.global.v2.f32 	[%rd62], {%f219, %f220};
	add.s64 	%rd63, %rd56, 64;
	shr.u64 	%rd64, %rd63, 63;
	add.s64 	%rd65, %rd63, %rd64;
	shl.b64 	%rd66, %rd65, 2;
	and.b64  	%rd67, %rd66, -8;
	add.s64 	%rd68, %rd59, %rd67;
	st.global.v2.f32 	[%rd68], {%f221, %f222};
	add.s64 	%rd69, %rd56, 128;
	shr.u64 	%rd70, %rd69, 63;
	add.s64 	%rd71, %rd69, %rd70;
	shl.b64 	%rd72, %rd71, 2;
	and.b64  	%rd73, %rd72, -8;
	add.s64 	%rd74, %rd59, %rd73;
	st.global.v2.f32 	[%rd74], {%f223, %f224};
	add.s64 	%rd75, %rd56, 192;
	shr.u64 	%rd76, %rd75, 63;
	add.s64 	%rd77, %rd75, %rd76;
	shl.b64 	%rd78, %rd77, 2;
	and.b64  	%rd79, %rd78, -8;
	add.s64 	%rd80, %rd59, %rd79;
	st.global.v2.f32 	[%rd80], {%f225, %f226};
	add.s64 	%rd81, %rd56, 256;
	shr.u64 	%rd82, %rd81, 63;
	add.s64 	%rd83, %rd81, %rd82;
	shl.b64 	%rd84, %rd83, 2;
	and.b64  	%rd85, %rd84, -8;
	add.s64 	%rd86, %rd59, %rd85;
	st.global.v2.f32 	[%rd86], {%f227, %f228};
	add.s64 	%rd87, %rd56, 320;
	shr.u64 	%rd88, %rd87, 63;
	add.s64 	%rd89, %rd87, %rd88;
	shl.b64 	%rd90, %rd89, 2;
	and.b64  	%rd91, %rd90, -8;
	add.s64 	%rd92, %rd59, %rd91;
	st.global.v2.f32 	[%rd92], {%f229, %f230};
	add.s64 	%rd93, %rd93, %rd9;
	setp.lt.s64 	%p49, %rd93, %rd30;
	@%p49 bra 	$L__BB482_4;
$L__BB482_17:
	ret;

}
	// .globl	_Z15SoftmaxWarpImplI22BroadcastScaleMaskLoadIffbLm4EiE11DirectStoreIffEfLi2ELi12ELi32ELi1ELb1EL9Algorithm0EEvT_T0_ll
.visible .entry _Z15SoftmaxWarpImplI22BroadcastScaleMaskLoadIffbLm4EiE11DirectStoreIffEfLi2ELi12ELi32ELi1ELb1EL9Algorithm0EEvT_T0_ll(
	.param .align 8 .b8 _Z15SoftmaxWarpImplI22BroadcastScaleMaskLoadIffbLm4EiE11DirectStoreIffEfLi2ELi12ELi32ELi1ELb1EL9Algorithm0EEvT_T0_ll_param_0[120],
	.param .align 8 .b8 _Z15SoftmaxWarpImplI22BroadcastScaleMaskLoadIffbLm4EiE11DirectStoreIffEfLi2ELi12ELi32ELi1ELb1EL9Algorithm0EEvT_T0_ll_param_1[16],
	.param .u64 _Z15SoftmaxWarpImplI22BroadcastScaleMaskLoadIffbLm4EiE11DirectStoreIffEfLi2ELi12ELi32ELi1ELb1EL9Algorithm0EEvT_T0_ll_param_2,
	.param .u64 _Z15SoftmaxWarpImplI22BroadcastScaleMaskLoadIffbLm4EiE11DirectStoreIffEfLi2ELi12ELi32ELi1ELb1EL9Algorithm0EEvT_T0_ll_param_3
)
{
	.reg .pred 	%p<62>;
	.reg .b16 	%rs<13>;
	.reg .b32 	%r<223>;
	.reg .b32 	%f<279>;
	.reg .b64 	%rd<96>;

	ld.param.u64 	%rd32, [_Z15SoftmaxWarpImplI22BroadcastScaleMaskLoadIffbLm4EiE11DirectStoreIffEfLi2ELi12ELi32ELi1ELb1EL9Algorithm0EEvT_T0_ll_param_1+8];
	ld.param.v2.f32 	{%f57, %f58}, [_Z15SoftmaxWarpImplI22BroadcastScaleMaskLoadIffbLm4EiE11DirectStoreIffEfLi2ELi12ELi32ELi1ELb1EL9Algorithm0EEvT_T0_ll_param_0+112];
	ld.param.u64 	%rd30, [_Z15SoftmaxWarpImplI22BroadcastScaleMaskLoadIffbLm4EiE11DirectStoreIffEfLi2ELi12ELi32ELi1ELb1EL9Algorithm0EEvT_T0_ll_param_0+104];
	ld.param.v2.u32 	{%r13, %r14}, [_Z15SoftmaxWarpImplI22BroadcastScaleMaskLoadIffbLm4EiE11DirectStoreIffEfLi2ELi12ELi32ELi1ELb1EL9Algorithm0EEvT_T0_ll_param_0+88];
	ld.param.v2.u32 	{%r11, %r12}, [_Z15SoftmaxWarpImplI22BroadcastScaleMaskLoadIffbLm4EiE11DirectStoreIffEfLi2ELi12ELi32ELi1ELb1EL9Algorithm0EEvT_T0_ll_param_0+80];
	ld.param.v2.u32 	{%r9, %r10}, [_Z15SoftmaxWarpImplI22BroadcastScaleMaskLoadIffbLm4EiE11DirectStoreIffEfLi2ELi12ELi32ELi1ELb1EL9Algorithm0EEvT_T0_ll_param_0+64];
	ld.param.v2.u32 	{%r7, %r8}, [_Z15SoftmaxWarpImplI22BroadcastScaleMaskLoadIffbLm4EiE11DirectStoreIffEfLi2ELi12ELi32ELi1ELb1EL9Algorithm0EEvT_T0_ll_param_0+56];
	ld.param.u64 	%rd26, [_Z15SoftmaxWarpImplI22BroadcastScaleMaskLoadIffbLm4EiE11DirectStoreIffEfLi2ELi12ELi32ELi1ELb1EL9Algorithm0EEvT_T0_ll_param_0+40];
	ld.param.u64 	%rd25, [_Z15SoftmaxWarpImplI22BroadcastScaleMaskLoadIffbLm4EiE11DirectStoreIffEfLi2ELi12ELi32ELi1ELb1EL9Algorithm0EEvT_T0_ll_param_0+32];
	ld.param.u64 	%rd24, [_Z15SoftmaxWarpImplI22BroadcastScaleMaskLoadIffbLm4EiE11DirectStoreIffEfLi2ELi12ELi32ELi1ELb1EL9Algorithm0EEvT_T0_ll_param_0+24];
	ld.param.u64 	%rd23, [_Z15SoftmaxWarpImplI22BroadcastScaleMaskLoadIffbLm4EiE11DirectStoreIffEfLi2ELi12ELi32ELi1ELb1EL9Algorithm0EEvT_T0_ll_param_0+16];
	ld.param.u64 	%rd31, [_Z15SoftmaxWarpImplI22BroadcastScaleMaskLoadIffbLm4EiE11DirectStoreIffEfLi2ELi12ELi32ELi1ELb1EL9Algorithm0EEvT_T0_ll_param_1];
	ld.param.u64 	%rd22, [_Z15SoftmaxWarpImplI22BroadcastScaleMaskLoadIffbLm4EiE11DirectStoreIffEfLi2ELi12ELi32ELi1ELb1EL9Algorithm0EEvT_T0_ll_param_0+8];
	ld.param.u64 	%rd21, [_Z15SoftmaxWarpImplI22BroadcastScaleMaskLoadIffbLm4EiE11DirectStoreIffEfLi2ELi12ELi32ELi1ELb1EL9Algorithm0EEvT_T0_ll_param_0];
	ld.param.u64 	%rd33, [_Z15SoftmaxWarpImplI22BroadcastScaleMaskLoadIffbLm4EiE11DirectStoreIffEfLi2ELi12ELi32ELi1ELb1EL9Algorithm0EEvT_T0_ll_param_2];
	ld.param.u64 	%rd34, [_Z15SoftmaxWarpImplI22BroadcastScaleMaskLoadIffbLm4EiE11DirectStoreIffEfLi2ELi12ELi32ELi1ELb1EL9Algorithm0EEvT_T0_ll_param_3];
	cvta.to.global.u64 	%rd1, %rd21;
	cvta.to.global.u64 	%rd2, %rd22;
	cvta.to.global.u64 	%rd3, %rd31;
	setp.lt.s64 	%p1, %rd34, 385;
	@%p1 bra 	$L__BB483_2;
	mov.u64 	%rd35, $str;
	cvta.global.u64 	%rd36, %rd35;
	mov.u64 	%rd37, $str$1;
	cvta.global.u64 	%rd38, %rd37;
	mov.u64 	%rd39, __unnamed_469;
	cvta.global.u64 	%rd40, %rd39;
	{ // callseq 468, 0
	.param .b64 param0;
	st.param.b64 	[param0], %rd36;
	.param .b64 param1;
	st.param.b64 	[param1], %rd38;
	.param .b32 param2;
	st.param.b32 	[param2], 219;
	.param .b64 param3;
	st.param.b64 	[param3], %rd40;
	.param .b64 param4;
	st.param.b64 	[param4], 1;
	call.uni 
	__assertfail, 
	(
	param0, 
	param1, 
	param2, 
	param3, 
	param4
	);
	} // callseq 468
$L__BB483_2:
	mov.u32 	%r15, %ctaid.x;
	mov.u32 	%r16, %ntid.y;
	mov.u32 	%r17, %tid.y;
	mad.lo.s32 	%r18, %r15, %r16, %r17;
	mov.u32 	%r19, %nctaid.x;
	mul.lo.s32 	%r3, %r19, %r16;
	cvt.s64.s32 	%rd95, %r18;
	setp.le.s64 	%p2, %rd33, %rd95;
	@%p2 bra 	$L__BB483_41;
	mov.u32 	%r20, %tid.x;
	shl.b32 	%r21, %r20, 1;
	cvt.u64.u32 	%rd5, %r21;
	add.s32 	%r22, %r21, 64;
	cvt.u64.u32 	%rd6, %r22;
	add.s32 	%r23, %r21, 128;
	cvt.u64.u32 	%rd7, %r23;
	add.s32 	%r24, %r21, 192;
	cvt.u64.u32 	%rd8, %r24;
	add.s32 	%r25, %r21, 256;
	cvt.u64.u32 	%rd9, %r25;
	add.s32 	%r26, %r21, 320;
	cvt.u64.u32 	%rd10, %r26;
	cvt.s64.s32 	%rd11, %r3;
	cvt.u32.u64 	%r28, %rd30;
	cvt.u32.u64 	%r29, %rd5;
$L__BB483_4:
	setp.le.s64 	%p3, %rd34, %rd5;
	cvt.u32.u64 	%r27, %rd95;
	mul.lo.s32 	%r6, %r28, %r27;
	mov.f32 	%f256, 0fFF800000;
	mov.f32 	%f257, %f256;
	mov.f32 	%f262, %f256;
	@%p3 bra 	$L__BB483_8;
	setp.eq.s64 	%p4, %rd26, 1;
	setp.eq.s64 	%p5, %rd25, 1;
	setp.eq.s64 	%p6, %rd24, 1;
	setp.eq.s64 	%p7, %rd23, 1;
	add.s32 	%r30, %r29, %r6;
	div.s32 	%r31, %r30, %r7;
	mul.lo.s32 	%r32, %r31, %r7;
	sub.s32 	%r33, %r30, %r32;
	div.s32 	%r34, %r33, %r8;
	mul.lo.s32 	%r35, %r34, %r8;
	sub.s32 	%r36, %r33, %r35;
	div.s32 	%r37, %r36, %r9;
	mul.lo.s32 	%r38, %r37, %r9;
	sub.s32 	%r39, %r36, %r38;
	selp.b32 	%r40, 0, %r31, %p7;
	selp.b32 	%r41, 0, %r34, %p6;
	selp.b32 	%r42, 0, %r37, %p5;
	selp.b32 	%r43, 0, %r39, %p4;
	mul.lo.s32 	%r44, %r11, %r40;
	mad.lo.s32 	%r45, %r12, %r41, %r44;
	mad.lo.s32 	%r46, %r13, %r42, %r45;
	mad.lo.s32 	%r47, %r14, %r43, %r46;
	shr.u32 	%r48, %r30, 31;
	add.s32 	%r49, %r30, %r48;
	shr.s32 	%r50, %r49, 1;
	mul.wide.s32 	%rd41, %r50, 8;
	add.s64 	%rd13, %rd1, %rd41;
	ld.global.f32 	%f60, [%rd13];
	shr.u32 	%r51, %r47, 31;
	add.s32 	%r52, %r47, %r51;
	shr.s32 	%r53, %r52, 1;
	mul.wide.s32 	%rd42, %r53, 2;
	add.s64 	%rd43, %rd2, %rd42;
	ld.global.v2.u8 	{%rs1, %rs2}, [%rd43];
	setp.eq.s16 	%p8, %rs1, 0;
	mul.f32 	%f61, %f60, %f58;
	selp.f32 	%f257, %f57, %f61, %p8;
	setp.eq.s16 	%p9, %rs2, 0;
	mov.f32 	%f256, %f57;
	@%p9 bra 	$L__BB483_7;
	ld.global.f32 	%f62, [%rd13+4];
	mul.f32 	%f256, %f62, %f58;
$L__BB483_7:
	max.f32 	%f63, %f257, 0fFF800000;
	max.f32 	%f262, %f63, %f256;
$L__BB483_8:
	setp.le.s64 	%p10, %rd34, %rd6;
	mov.f32 	%f260, 0fFF800000;
	mov.f32 	%f261, %f260;
	@%p10 bra 	$L__BB483_12;
	cvt.u32.u64 	%r54, %rd6;
	setp.eq.s64 	%p11, %rd26, 1;
	setp.eq.s64 	%p12, %rd25, 1;
	setp.eq.s64 	%p13, %rd24, 1;
	setp.eq.s64 	%p14, %rd23, 1;
	add.s32 	%r55, %r54, %r6;
	div.s32 	%r56, %r55, %r7;
	mul.lo.s32 	%r57, %r56, %r7;
	sub.s32 	%r58, %r55, %r57;
	div.s32 	%r59, %r58, %r8;
	mul.lo.s32 	%r60, %r59, %r8;
	sub.s32 	%r61, %r58, %r60;
	div.s32 	%r62, %r61, %r9;
	mul.lo.s32 	%r63, %r62, %r9;
	sub.s32 	%r64, %r61, %r63;
	selp.b32 	%r65, 0, %r56, %p14;
	selp.b32 	%r66, 0, %r59, %p13;
	selp.b32 	%r67, 0, %r62, %p12;
	selp.b32 	%r68, 0, %r64, %p11;
	mul.lo.s32 	%r69, %r11, %r65;
	mad.lo.s32 	%r70, %r12, %r66, %r69;
	mad.lo.s32 	%r71, %r13, %r67, %r70;
	mad.lo.s32 	%r72, %r14, %r68, %r71;
	shr.u32 	%r73, %r55, 31;
	add.s32 	%r74, %r55, %r73;
	shr.s32 	%r75, %r74, 1;
	mul.wide.s32 	%rd44, %r75, 8;
	add.s64 	%rd14, %rd1, %rd44;
	ld.global.f32 	%f65, [%rd14];
	shr.u32 	%r76, %r72, 31;
	add.s32 	%r77, %r72, %r76;
	shr.s32 	%r78, %r77, 1;
	mul.wide.s32 	%rd45, %r78, 2;
	add.s64 	%rd46, %rd2, %rd45;
	ld.global.v2.u8 	{%rs3, %rs4}, [%rd46];
	setp.eq.s16 	%p15, %rs3, 0;
	mul.f32 	%f66, %f65, %f58;
	selp.f32 	%f261, %f57, %f66, %p15;
	setp.eq.s16 	%p16, %rs4, 0;
	mov.f32 	%f260, %f57;
	@%p16 bra 	$L__BB483_11;
	ld.global.f32 	%f67, [%rd14+4];
	mul.f32 	%f260, %f67, %f58;
$L__BB483_11:
	max.f32 	%f68, %f262, %f261;
	max.f32 	%f262, %f68, %f260;
$L__BB483_12:
	setp.le.s64 	%p17, %rd34, %rd7;
	mov.f32 	%f264, 0fFF800000;
	mov.f32 	%f265, %f264;
	@%p17 bra 	$L__BB483_16;
	cvt.u32.u64 	%r79, %rd7;
	setp.eq.s64 	%p18, %rd26, 1;
	setp.eq.s64 	%p19, %rd25, 1;
	setp.eq.s64 	%p20, %rd24, 1;
	setp.eq.s64 	%p21, %rd23, 1;
	add.s32 	%r80, %r79, %r6;
	div.s32 	%r81, %r80, %r7;
	mul.lo.s32 	%r82, %r81, %r7;
	sub.s32 	%r83, %r80, %r82;
	div.s32 	%r84, %r83, %r8;
	mul.lo.s32 	%r85, %r84, %r8;
	sub.s32 	%r86, %r83, %r85;
	div.s32 	%r87, %r86, %r9;
	mul.lo.s32 	%r88, %r87, %r9;
	sub.s32 	%r89, %r86, %r88;
	selp.b32 	%r90, 0, %r81, %p21;
	selp.b32 	%r91, 0, %r84, %p20;
	selp.b32 	%r92, 0, %r87, %p19;
	selp.b32 	%r93, 0, %r89, %p18;
	mul.lo.s32 	%r94, %r11, %r90;
	mad.lo.s32 	%r95, %r12, %r91, %r94;
	mad.lo.s32 	%r96, %r13, %r92, %r95;
	mad.lo.s32 	%r97, %r14, %r93, %r96;
	shr.u32 	%r98, %r80, 31;
	add.s32 	%r99, %r80, %r98;
	shr.s32 	%r100, %r99, 1;
	mul.wide.s32 	%rd47, %r100, 8;
	add.s64 	%rd15, %rd1, %rd47;
	ld.global.f32 	%f70, [%rd15];
	shr.u32 	%r101, %r97, 31;
	add.s32 	%r102, %r97, %r101;
	shr.s32 	%r103, %r102, 1;
	mul.wide.s32 	%rd48, %r103, 2;
	add.s64 	%rd49, %rd2, %rd48;
	ld.global.v2.u8 	{%rs5, %rs6}, [%rd49];
	setp.eq.s16 	%p22, %rs5, 0;
	mul.f32 	%f71, %f70, %f58;
	selp.f32 	%f265, %f57, %f71, %p22;
	setp.eq.s16 	%p23, %rs6, 0;
	mov.f32 	%f264, %f57;
	@%p23 bra 	$L__BB483_15;
	ld.global.f32 	%f72, [%rd15+4];
	mul.f32 	%f264, %f72, %f58;
$L__BB483_15:
	max.f32 	%f73, %f262, %f265;
	max.f32 	%f262, %f73, %f264;
$L__BB483_16:
	setp.le.s64 	%p24, %rd34, %rd8;
	mov.f32 	%f268, 0fFF800000;
	mov.f32 	%f269, %f268;
	@%p24 bra 	$L__BB483_20;
	cvt.u32.u64 	%r104, %rd8;
	setp.eq.s64 	%p25, %rd26, 1;
	setp.eq.s64 	%p26, %rd25, 1;
	setp.eq.s64 	%p27, %rd24, 1;
	setp.eq.s64 	%p28, %rd23, 1;
	add.s32 	%r105, %r104, %r6;
	div.s32 	%r106, %r105, %r7;
	mul.lo.s32 	%r107, %r106, %r7;
	sub.s32 	%r108, %r105, %r107;
	div.s32 	%r109, %r108, %r8;
	mul.lo.s32 	%r110, %r109, %r8;
	sub.s32 	%r111, %r108, %r110;
	div.s32 	%r112, %r111, %r9;
	mul.lo.s32 	%r113, %r112, %r9;
	sub.s32 	%r114, %r111, %r113;
	selp.b32 	%r115, 0, %r106, %p28;
	selp.b32 	%r116, 0, %r109, %p27;
	selp.b32 	%r117, 0, %r112, %p26;
	selp.b32 	%r118, 0, %r114, %p25;
	mul.lo.s32 	%r119, %r11, %r115;
	mad.lo.s32 	%r120, %r12, %r116, %r119;
	mad.lo.s32 	%r121, %r13, %r117, %r120;
	mad.lo.s32 	%r122, %r14, %r118, %r121;
	shr.u32 	%r123, %r105, 31;
	add.s32 	%r124, %r105, %r123;
	shr.s32 	%r125, %r124, 1;
	mul.wide.s32 	%rd50, %r125, 8;
	add.s64 	%rd16, %rd1, %rd50;
	ld.global.f32 	%f75, [%rd16];
	shr.u32 	%r126, %r122, 31;
	add.s32 	%r127, %r122, %r126;
	shr.s32 	%r128, %r127, 1;
	mul.wide.s32 	%rd51, %r128, 2;
	add.s64 	%rd52, %rd2, %rd51;
	ld.global.v2.u8 	{%rs7, %rs8}, [%rd52];
	setp.eq.s16 	%p29, %rs7, 0;
	mul.f32 	%f76, %f75, %f58;
	selp.f32 	%f269, %f57, %f76, %p29;
	setp.eq.s16 	%p30, %rs8, 0;
	mov.f32 	%f268, %f57;
	@%p30 bra 	$L__BB483_19;
	ld.global.f32 	%f77, [%rd16+4];
	mul.f32 	%f268, %f77, %f58;
$L__BB483_19:
	max.f32 	%f78, %f262, %f269;
	max.f32 	%f262, %f78, %f268;
$L__BB483_20:
	setp.le.s64 	%p31, %rd34, %rd9;
	mov.f32 	%f272, 0fFF800000;
	mov.f32 	%f273, %f272;
	@%p31 bra 	$L__BB483_24;
	cvt.u32.u64 	%r129, %rd9;
	setp.eq.s64 	%p32, %rd26, 1;
	setp.eq.s64 	%p33, %rd25, 1;
	setp.eq.s64 	%p34, %rd24, 1;
	setp.eq.s64 	%p35, %rd23, 1;
	add.s32 	%r130, %r129, %r6;
	div.s32 	%r131, %r130, %r7;
	mul.lo.s32 	%r132, %r131, %r7;
	sub.s32 	%r133, %r130, %r132;
	div.s32 	%r134, %r133, %r8;
	mul.lo.s32 	%r135, %r134, %r8;
	sub.s32 	%r136, %r133, %r135;
	div.s32 	%r137, %r136, %r9;
	mul.lo.s32 	%r138, %r137, %r9;
	sub.s32 	%r139, %r136, %r138;
	selp.b32 	%r140, 0, %r131, %p35;
	selp.b32 	%r141, 0, %r134, %p34;
	selp.b32 	%r142, 0, %r137, %p33;
	selp.b32 	%r143, 0, %r139, %p32;
	mul.lo.s32 	%r144, %r11, %r140;
	mad.lo.s32 	%r145, %r12, %r141, %r144;
	mad.lo.s32 	%r146, %r13, %r142, %r145;
	mad.lo.s32 	%r147, %r14, %r143, %r146;
	shr.u32 	%r148, %r130, 31;
	add.s32 	%r149, %r130, %r148;
	shr.s32 	%r150, %r149, 1;
	mul.wide.s32 	%rd53, %r150, 8;
	add.s64 	%rd17, %rd1, %rd53;
	ld.global.f32 	%f80, [%rd17];
	shr.u32 	%r151, %r147, 31;
	add.s32 	%r152, %r147, %r151;
	shr.s32 	%r153, %r152, 1;
	mul.wide.s32 	%rd54, %r153, 2;
	add.s64 	%rd55, %rd2, %rd54;
	ld.global.v2.u8 	{%rs9, %rs10}, [%rd55];
	setp.eq.s16 	%p36, %rs9, 0;
	mul.f32 	%f81, %f80, %f58;
	selp.f32 	%f273, %f57, %f81, %p36;
	setp.eq.s16 	%p37, %rs10, 0;
	mov.f32 	%f272, %f57;
	@%p37 bra 	$L__BB483_23;
	ld.global.f32 	%f82, [%rd17+4];
	mul.f32 	%f272, %f82, %f58;
$L__BB483_23:
	max.f32 	%f83, %f262, %f273;
	max.f32 	%f262, %f83, %f272;
$L__BB483_24:
	setp.le.s64 	%p38, %rd34, %rd10;
	mov.f32 	%f276, 0fFF800000;
	mov.f32 	%f277, %f276;
	@%p38 bra 	$L__BB483_28;
	cvt.u32.u64 	%r154, %rd10;
	setp.eq.s64 	%p39, %rd26, 1;
	setp.eq.s64 	%p40, %rd25, 1;
	setp.eq.s64 	%p41, %rd24, 1;
	setp.eq.s64 	%p42, %rd23, 1;
	add.s32 	%r155, %r154, %r6;
	div.s32 	%r156, %r155, %r7;
	mul.lo.s32 	%r157, %r156, %r7;
	sub.s32 	%r158, %r155, %r157;
	div.s32 	%r159, %r158, %r8;
	mul.lo.s32 	%r160, %r159, %r8;
	sub.s32 	%r161, %r158, %r160;
	div.s32 	%r162, %r161, %r9;
	mul.lo.s32 	%r163, %r162, %r9;
	sub.s32 	%r164, %r161, %r163;
	selp.b32 	%r165, 0, %r156, %p42;
	selp.b32 	%r166, 0, %r159, %p41;
	selp.b32 	%r167, 0, %r162, %p40;
	selp.b32 	%r168, 0, %r164, %p39;
	mul.lo.s32 	%r169, %r11, %r165;
	mad.lo.s32 	%r170, %r12, %r166, %r169;
	mad.lo.s32 	%r171, %r13, %r167, %r170;
	mad.lo.s32 	%r172, %r14, %r168, %r171;
	shr.u32 	%r173, %r155, 31;
	add.s32 	%r174, %r155, %r173;
	shr.s32 	%r175, %r174, 1;
	mul.wide.s32 	%rd56, %r175, 8;
	add.s64 	%rd18, %rd1, %rd56;
	ld.global.f32 	%f85, [%rd18];
	shr.u32 	%r176, %r172, 31;
	add.s32 	%r177, %r172, %r176;
	shr.s32 	%r178, %r177, 1;
	mul.wide.s32 	%rd57, %r178, 2;
	add.s64 	%rd58, %rd2, %rd57;
	ld.global.v2.u8 	{%rs11, %rs12}, [%rd58];
	setp.eq.s16 	%p43, %rs11, 0;
	mul.f32 	%f86, %f85, %f58;
	selp.f32 	%f277, %f57, %f86, %p43;
	setp.eq.s16 	%p44, %rs12, 0;
	mov.f32 	%f276, %f57;
	@%p44 bra 	$L__BB483_27;
	ld.global.f32 	%f87, [%rd18+4];
	mul.f32 	%f276, %f87, %f58;
$L__BB483_27:
	max.f32 	%f88, %f262, %f277;
	max.f32 	%f262, %f88, %f276;
$L__BB483_28:
	setp.le.s64 	%p45, %rd34, %rd5;
	mov.b32 	%r179, %f262;
	shfl.sync.bfly.b32	%r180|%p46, %r179, 16, 31, -1;
	mov.b32 	%f89, %r180;
	max.f32 	%f90, %f262, %f89;
	mov.b32 	%r181, %f90;
	shfl.sync.bfly.b32	%r182|%p47, %r181, 8, 31, -1;
	mov.b32 	%f91, %r182;
	max.f32 	%f92, %f90, %f91;
	mov.b32 	%r183, %f92;
	shfl.sync.bfly.b32	%r184|%p48, %r183, 4, 31, -1;
	mov.b32 	%f93, %r184;
	max.f32 	%f94, %f92, %f93;
	mov.b32 	%r185, %f94;
	shfl.sync.bfly.b32	%r186|%p49, %r185, 2, 31, -1;
	mov.b32 	%f95, %r186;
	max.f32 	%f96, %f94, %f95;
	mov.b32 	%r187, %f96;
	shfl.sync.bfly.b32	%r188|%p50, %r187, 1, 31, -1;
	mov.b32 	%f97, %r188;
	max.f32 	%f98, %f96, %f97;
	sub.f32 	%f99, %f257, %f98;
	fma.rn.f32 	%f100, %f99, 0f3BBB989D, 0f3F000000;
	cvt.sat.f32.f32 	%f101, %f100;
	mov.f32 	%f102, 0f4B400001;
	mov.f32 	%f103, 0f437C0000;
	fma.rm.f32 	%f104, %f101, %f103, %f102;
	add.f32 	%f105, %f104, 0fCB40007F;
	neg.f32 	%f106, %f105;
	fma.rn.f32 	%f107, %f99, 0f3FB8AA3B, %f106;
	fma.rn.f32 	%f108, %f99, 0f32A57060, %f107;
	mov.b32 	%r189, %f104;
	shl.b32 	%r190, %r189, 23;
	mov.b32 	%f109, %r190;
	ex2.approx.ftz.f32 	%f110, %f108;
	mul.f32 	%f111, %f110, %f109;
	add.f32 	%f112, %f111, 0f00000000;
	sub.f32 	%f113, %f256, %f98;
	fma.rn.f32 	%f114, %f113, 0f3BBB989D, 0f3F000000;
	cvt.sat.f32.f32 	%f115, %f114;
	fma.rm.f32 	%f116, %f115, %f103, %f102;
	add.f32 	%f117, %f116, 0fCB40007F;
	neg.f32 	%f118, %f117;
	fma.rn.f32 	%f119, %f113, 0f3FB8AA3B, %f118;
	fma.rn.f32 	%f120, %f113, 0f32A57060, %f119;
	mov.b32 	%r191, %f116;
	shl.b32 	%r192, %r191, 23;
	mov.b32 	%f121, %r192;
	ex2.approx.ftz.f32 	%f122, %f120;
	mul.f32 	%f123, %f122, %f121;
	add.f32 	%f124, %f112, %f123;
	sub.f32 	%f125, %f261, %f98;
	fma.rn.f32 	%f126, %f125, 0f3BBB989D, 0f3F000000;
	cvt.sat.f32.f32 	%f127, %f126;
	fma.rm.f32 	%f128, %f127, %f103, %f102;
	add.f32 	%f129, %f128, 0fCB40007F;
	neg.f32 	%f130, %f129;
	fma.rn.f32 	%f131, %f125, 0f3FB8AA3B, %f130;
	fma.rn.f32 	%f132, %f125, 0f32A57060, %f131;
	mov.b32 	%r193, %f128;
	shl.b32 	%r194, %r193, 23;
	mov.b32 	%f133, %r194;
	ex2.approx.ftz.f32 	%f134, %f132;
	mul.f32 	%f135, %f134, %f133;
	add.f32 	%f136, %f124, %f135;
	sub.f32 	%f137, %f260, %f98;
	fma.rn.f32 	%f138, %f137, 0f3BBB989D, 0f3F000000;
	cvt.sat.f32.f32 	%f139, %f138;
	fma.rm.f32 	%f140, %f139, %f103, %f102;
	add.f32 	%f141, %f140, 0fCB40007F;
	neg.f32 	%f142, %f141;
	fma.rn.f32 	%f143, %f137, 0f3FB8AA3B, %f142;
	fma.rn.f32 	%f144, %f137, 0f32A57060, %f143;
	mov.b32 	%r195, %f140;
	shl.b32 	%r196, %r195, 23;
	mov.b32 	%f145, %r196;
	ex2.approx.ftz.f32 	%f146, %f144;
	mul.f32 	%f147, %f146, %f145;
	add.f32 	%f148, %f136, %f147;
	sub.f32 	%f149, %f265, %f98;
	fma.rn.f32 	%f150, %f149, 0f3BBB989D, 0f3F000000;
	cvt.sat.f32.f32 	%f151, %f150;
	fma.rm.f32 	%f152, %f151, %f103, %f102;
	add.f32 	%f153, %f152, 0fCB40007F;
	neg.f32 	%f154, %f153;
	fma.rn.f32 	%f155, %f149, 0f3FB8AA3B, %f154;
	fma.rn.f32 	%f156, %f149, 0f32A57060, %f155;
	mov.b32 	%r197, %f152;
	shl.b32 	%r198, %r197, 23;
	mov.b32 	%f157, %r198;
	ex2.approx.ftz.f32 	%f158, %f156;
	mul.f32 	%f159, %f158, %f157;
	add.f32 	%f160, %f148, %f159;
	sub.f32 	%f161, %f264, %f98;
	fma.rn.f32 	%f162, %f161, 0f3BBB989D, 0f3F000000;
	cvt.sat.f32.f32 	%f163, %f162;
	fma.rm.f32 	%f164, %f163, %f103, %f102;
	add.f32 	%f165, %f164, 0fCB40007F;
	neg.f32 	%f166, %f165;
	fma.rn.f32 	%f167, %f161, 0f3FB8AA3B, %f166;
	fma.rn.f32 	%f168, %f161, 0f32A57060, %f167;
	mov.b32 	%r199, %f164;
	shl.b32 	%r200, %r199, 23;
	mov.b32 	%f169, %r200;
	ex2.approx.ftz.f32 	%f170, %f168;
	mul.f32 	%f171, %f170, %f169;
	add.f32 	%f172, %f160, %f171;
	sub.f32 	%f173, %f269, %f98;
	fma.rn.f32 	%f174, %f173, 0f3BBB989D, 0f3F000000;
	cvt.sat.f32.f32 	%f175, %f174;
	fma.rm.f32 	%f176, %f175, %f103, %f102;
	add.f32 	%f177, %f176, 0fCB40007F;
	neg.f32 	%f178, %f177;
	fma.rn.f32 	%f179, %f173, 0f3FB8AA3B, %f178;
	fma.rn.f32 	%f180, %f173, 0f32A57060, %f179;
	mov.b32 	%r201, %f176;
	shl.b32 	%r202, %r201, 23;
	mov.b32 	%f181, %r202;
	ex2.approx.ftz.f32 	%f182, %f180;
	mul.f32 	%f183, %f182, %f181;
	add.f32 	%f184, %f172, %f183;
	sub.f32 	%f185, %f268, %f98;
	fma.rn.f32 	%f186, %f185, 0f3BBB989D, 0f3F000000;
	cvt.sat.f32.f32 	%f187, %f186;
	fma.rm.f32 	%f188, %f187, %f103, %f102;
	add.f32 	%f189, %f188, 0fCB40007F;
	neg.f32 	%f190, %f189;
	fma.rn.f32 	%f191, %f185, 0f3FB8AA3B, %f190;
	fma.rn.f32 	%f192, %f185, 0f32A57060, %f191;
	mov.b32 	%r203, %f188;
	shl.b32 	%r204, %r203, 23;
	mov.b32 	%f193, %r204;
	ex2.approx.ftz.f32 	%f194, %f192;
	mul.f32 	%f195, %f194, %f193;
	add.f32 	%f196, %f184, %f195;
	sub.f32 	%f197, %f273, %f98;
	fma.rn.f32 	%f198, %f197, 0f3BBB989D, 0f3F000000;
	cvt.sat.f32.f32 	%f199, %f198;
	fma.rm.f32 	%f200, %f199, %f103, %f102;
	add.f32 	%f201, %f200, 0fCB40007F;
	neg.f32 	%f202, %f201;
	fma.rn.f32 	%f203, %f197, 0f3FB8AA3B, %f202;
	fma.rn.f32 	%f204, %f197, 0f32A57060, %f203;
	mov.b32 	%r205, %f200;
	shl.b32 	%r206, %r205, 23;
	mov.b32 	%f205, %r206;
	ex2.approx.ftz.f32 	%f206, %f204;
	mul.f32 	%f207, %f206, %f205;
	add.f32 	%f208, %f196, %f207;
	sub.f32 	%f209, %f272, %f98;
	fma.rn.f32 	%f210, %f209, 0f3BBB989D, 0f3F000000;
	cvt.sat.f32.f32 	%f211, %f210;
	fma.rm.f32 	%f212, %f211, %f103, %f102;
	add.f32 	%f213, %f212, 0fCB40007F;
	neg.f32 	%f214, %f213;
	fma.rn.f32 	%f215, %f209, 0f3FB8AA3B, %f214;
	fma.rn.f32 	%f216, %f209, 0f32A57060, %f215;
	mov.b32 	%r207, %f212;
	shl.b32 	%r208, %r207, 23;
	mov.b32 	%f217, %r208;
	ex2.approx.ftz.f32 	%f218, %f216;
	mul.f32 	%f219, %f218, %f217;
	add.f32 	%f220, %f208, %f219;
	sub.f32 	%f221, %f277, %f98;
	fma.rn.f32 	%f222, %f221, 0f3BBB989D, 0f3F000000;
	cvt.sat.f32.f32 	%f223, %f222;
	fma.rm.f32 	%f224, %f223, %f103, %f102;
	add.f32 	%f225, %f224, 0fCB40007F;
	neg.f32 	%f226, %f225;
	fma.rn.f32 	%f227, %f221, 0f3FB8AA3B, %f226;
	fma.rn.f32 	%f228, %f221, 0f32A57060, %f227;
	mov.b32 	%r209, %f224;
	shl.b32 	%r210, %r209, 23;
	mov.b32 	%f229, %r210;
	ex2.approx.ftz.f32 	%f230, %f228;
	mul.f32 	%f231, %f230, %f229;
	add.f32 	%f232, %f220, %f231;
	sub.f32 	%f233, %f276, %f98;
	fma.rn.f32 	%f234, %f233, 0f3BBB989D, 0f3F000000;
	cvt.sat.f32.f32 	%f235, %f234;
	fma.rm.f32 	%f236, %f235, %f103, %f102;
	add.f32 	%f237, %f236, 0fCB40007F;
	neg.f32 	%f238, %f237;
	fma.rn.f32 	%f239, %f233, 0f3FB8AA3B, %f238;
	fma.rn.f32 	%f240, %f233, 0f32A57060, %f239;
	mov.b32 	%r211, %f236;
	shl.b32 	%r212, %r211, 23;
	mov.b32 	%f241, %r212;
	ex2.approx.ftz.f32 	%f242, %f240;
	mul.f32 	%f243, %f242, %f241;
	add.f32 	%f244, %f232, %f243;
	mov.b32 	%r213, %f244;
	shfl.sync.bfly.b32	%r214|%p51, %r213, 16, 31, -1;
	mov.b32 	%f245, %r214;
	add.f32 	%f246, %f244, %f245;
	mov.b32 	%r215, %f246;
	shfl.sync.bfly.b32	%r216|%p52, %r215, 8, 31, -1;
	mov.b32 	%f247, %r216;
	add.f32 	%f248, %f246, %f247;
	mov.b32 	%r217, %f248;
	shfl.sync.bfly.b32	%r218|%p53, %r217, 4, 31, -1;
	mov.b32 	%f249, %r218;
	add.f32 	%f250, %f248, %f249;
	mov.b32 	%r219, %f250;
	shfl.sync.bfly.b32	%r220|%p54, %r219, 2, 31, -1;
	mov.b32 	%f251, %r220;
	add.f32 	%f252, %f250, %f251;
	mov.b32 	%r221, %f252;
	shfl.sync.bfly.b32	%r222|%p55, %r221, 1, 31, -1;
	mov.b32 	%f253, %r222;
	add.f32 	%f254, %f252, %f253;
	div.rn.f32 	%f45, %f111, %f254;
	div.rn.f32 	%f46, %f123, %f254;
	div.rn.f32 	%f47, %f135, %f254;
	div.rn.f32 	%f48, %f147, %f254;
	div.rn.f32 	%f49, %f159, %f254;
	div.rn.f32 	%f50, %f171, %f254;
	div.rn.f32 	%f51, %f183, %f254;
	div.rn.f32 	%f52, %f195, %f254;
	div.rn.f32 	%f53, %f207, %f254;
	div.rn.f32 	%f54, %f219, %f254;
	div.rn.f32 	%f55, %f231, %f254;
	div.rn.f32 	%f56, %f243, %f254;
	mul.lo.s64 	%rd19, %rd95, %rd32;
	@%p45 bra 	$L__BB483_30;
	add.s64 	%rd59, %rd19, %rd5;
	shr.u64 	%rd60, %rd59, 63;
	add.s64 	%rd61, %rd59, %rd60;
	shl.b64 	%rd62, %rd61, 2;
	and.b64  	%rd63, %rd62, -8;
	add.s64 	%rd64, %rd3, %rd63;
	st.global.v2.f32 	[%rd64], {%f45, %f46};
$L__BB483_30:
	setp.le.s64 	%p56, %rd34, %rd6;
	@%p56 bra 	$L__BB483_32;
	add.s64 	%rd65, %rd19, %rd6;
	shr.u64 	%rd66, %rd65, 63;
	add.s64 	%rd67, %rd65, %rd66;
	shl.b64 	%rd68, %rd67, 2;
	and.b64  	%rd69, %rd68, -8;
	add.s64 	%rd70, %rd3, %rd69;
	st.global.v2.f32 	[%rd70], {%f47, %f48};
$L__BB483_32:
	setp.le.s64 	%p57, %rd34, %rd7;
	@%p57 bra 	$L__BB483_34;
	add.s64 	%rd71, %rd19, %rd7;
	shr.u64 	%rd72, %rd71, 63;
	add.s64 	%rd73, %rd71, %rd72;
	shl.b64 	%rd74, %rd73, 2;
	and.b64  	%rd75, %rd74, -8;
	add.s64 	%rd76, %rd3, %rd75;
	st.global.v2.f32 	[%rd76], {%f49, %f50};
$L__BB483_34:
	setp.le.s64 	%p58, %rd34, %rd8;
	@%p58 bra 	$L__BB483_36;
	add.s64 	%rd77, %rd19, %rd8;
	shr.u64 	%rd78, %rd77, 63;
	add.s64 	%rd79, %rd77, %rd78;
	shl.b64 	%rd80, %rd79, 2;
	and.b64  	%rd81, %rd80, -8;
	add.s64 	%rd82, %rd3, %rd81;
	st.global.v2.f32 	[%rd82], {%f51, %f52};
$L__BB483_36:
	setp.le.s64 	%p59, %rd34, %rd9;
	@%p59 bra 	$L__BB483_38;
	add.s64 	%rd83, %rd19, %rd9;
	shr.u64 	%rd84, %rd83, 63;
	add.s64 	%rd85, %rd83, %rd84;
	shl.b64 	%rd86, %rd85, 2;
	and.b64  	%rd87, %rd86, -8;
	add.s64 	%rd88, %rd3, %rd87;
	st.global.v2.f32 	[%rd88], {%f53, %f54};
$L__BB483_38:
	setp.le.s64 	%p60, %rd34, %rd10;
	@%p60 bra 	$L__BB483_40;
	add.s64 	%rd89, %rd19, %rd10;
	shr.u64 	%rd90, %rd89, 63;
	add.s64 	%rd91, %rd89, %rd90;
	shl.b64 	%rd92, %rd91, 2;
	and.b64  	%rd93, %rd92, -8;
	add.s64 	%rd94, %rd3, %rd93;
	st.global.v2.f32 	[%rd94], {%f55, %f56};
$L__BB483_40:
	add.s64 	%rd95, %rd95, %rd11;
	setp.lt.s64 	%p61, %rd95, %rd33;
	@%p61 bra 	$L__BB483_4;
$L__BB483_41:
	ret;

}
	// .globl	_Z15SoftmaxWarpImplI22BroadcastScaleMaskLoadIffbLm4EiE11DirectStoreIffEfLi2ELi14ELi32ELi1ELb0EL9Algorithm0EEvT_T0_ll
.visible .entry _Z15SoftmaxWarpImplI22BroadcastScaleMaskLoadIffbLm4EiE11DirectStoreIffEfLi2ELi14ELi32ELi1ELb0EL9Algorithm0EEvT_T0_ll(
	.param .align 8 .b8 _Z15SoftmaxWarpImplI22BroadcastScaleMaskLoadIffbLm4EiE11DirectStoreIffEfLi2ELi14ELi32ELi1ELb0EL9Algorithm0EEvT_T0_ll_param_0[120],
	.param .align 8 .b8 _Z15SoftmaxWarpImplI22BroadcastScaleMaskLoadIffbLm4EiE11DirectStoreIffEfLi2ELi14ELi32ELi1ELb0EL9Algorithm0EEvT_T0_ll_param_1[16],
	.param .u64 _Z15SoftmaxWarpImplI22BroadcastScaleMaskLoadIffbLm4EiE11DirectStoreIffEfLi2ELi14ELi32ELi1ELb0EL9Algorithm0EEvT_T0_ll_param_2,
	.param .u64 _Z15SoftmaxWarpImplI22BroadcastScaleMaskLoadIffbLm4EiE11DirectStoreIffEfLi2ELi14ELi32ELi1ELb0EL9Algorithm0EEvT_T0_ll_param_3
)
{
	.reg .pred 	%p<56>;
	.reg .b16 	%rs<15>;
	.reg .b32 	%r<243>;
	.reg .b32 	%f<272>;
	.reg .b64 	%rd<104>;

	ld.param.u64 	%rd30, [_Z15SoftmaxWarpImplI22BroadcastScaleMaskLoadIffbLm4EiE11DirectStoreIffEfLi2ELi14ELi32ELi1ELb0EL9Algorithm0EEvT_T0_ll_param_1+8];
	ld.param.u64 	%rd29, [_Z15SoftmaxWarpImplI22BroadcastScaleMaskLoadIffbLm4EiE11DirectStoreIffEfLi2ELi14ELi32ELi1ELb0EL9Algorithm0EEvT_T0_ll_param_1];
	ld.param.v2.f32 	{%f24, %f25}, [_Z15SoftmaxWarpImplI22BroadcastScaleMaskLoadIffbLm4EiE11DirectStoreIffEfLi2ELi14ELi32ELi1ELb0EL9Algorithm0EEvT_T0_ll_param_0+112];
	ld.param.u64 	%rd28, [_Z15SoftmaxWarpImplI22BroadcastScaleMaskLoadIffbLm4EiE11DirectStoreIffEfLi2ELi14ELi32ELi1ELb0EL9Algorithm0EEvT_T0_ll_param_0+104];
	ld.param.v2.u32 	{%r17, %r18}, [_Z15SoftmaxWarpImplI22BroadcastScaleMaskLoadIffbLm4EiE11DirectStoreIffEfLi2ELi14ELi32ELi1ELb0EL9Algorithm0EEvT_T0_ll_param_0+88];
	ld.param.v2.u32 	{%r15, %r16}, [_Z15SoftmaxWarpImplI22BroadcastScaleMaskLoadIffbLm4EiE11DirectStoreIffEfLi2ELi14ELi32ELi1ELb0EL9Algorithm0EEvT_T0_ll_param_0+80];
	ld.param.v2.u32 	{%r13, %r14}, [_Z15SoftmaxWarpImplI22BroadcastScaleMaskLoadIffbLm4EiE11DirectStoreIffEfLi2ELi14ELi32ELi1ELb0EL9Algorithm0EEvT_T0_ll_param_0+64];
	ld.param.v2.u32 	{%r11, %r12}, [_Z15SoftmaxWarpImplI22BroadcastScaleMaskLoadIffbLm4EiE11DirectStoreIffEfLi2ELi14ELi32ELi1ELb0EL9Algorithm0EEvT_T0_ll_param_0+56];
	ld.param.u64 	%rd24, [_Z15SoftmaxWarpImplI22BroadcastScaleMaskLoadIffbLm4EiE11DirectStoreIffEfLi2ELi14ELi32ELi1ELb0EL9Algorithm0EEvT_T0_ll_param_0+40];
	ld.param.u64 	%rd23, [_Z15SoftmaxWarpImplI22BroadcastScaleMaskLoadIffbLm4EiE11DirectStoreIffEfLi2ELi14ELi32ELi1ELb0EL9Algorithm0EEvT_T0_ll_param_0+32];
	ld.param.u64 	%rd22, [_Z15SoftmaxWarpImplI22BroadcastScaleMaskLoadIffbLm4EiE11DirectStoreIffEfLi2ELi14ELi32ELi1ELb0EL9Algorithm0EEvT_T0_ll_param_0+24];
	ld.param.u64 	%rd21, [_Z15SoftmaxWarpImplI22BroadcastScaleMaskLoadIffbLm4EiE11DirectStoreIffEfLi2ELi14ELi32ELi1ELb0EL9Algorithm0EEvT_T0_ll_param_0+16];
	ld.param.u64 	%rd20, [_Z15SoftmaxWarpImplI22BroadcastScaleMaskLoadIffbLm4EiE11DirectStoreIffEfLi2ELi14ELi32ELi1ELb0EL9Algorithm0EEvT_T0_ll_param_0+8];
	ld.param.u64 	%rd19, [_Z15SoftmaxWarpImplI22BroadcastScaleMaskLoadIffbLm4EiE11DirectStoreIffEfLi2ELi14ELi32ELi1ELb0EL9Algorithm0EEvT_T0_ll_param_0];
	ld.param.u64 	%rd31, [_Z15SoftmaxWarpImplI22BroadcastScaleMaskLoadIffbLm4EiE11DirectStoreIffEfLi2ELi14ELi32ELi1ELb0EL9Algorithm0EEvT_T0_ll_param_2];
	ld.param.u64 	%rd32, [_Z15SoftmaxWarpImplI22BroadcastScaleMaskLoadIffbLm4EiE11DirectStoreIffEfLi2ELi14ELi32ELi1ELb0EL9Algorithm0EEvT_T0_ll_param_3];
	cvta.to.global.u64 	%rd1, %rd19;
	cvta.to.global.u64 	%rd2, %rd20;
	setp.lt.s64 	%p1, %rd32, 449;
	@%p1 bra 	$L__BB484_2;
	mov.u64 	%rd33, $str;
	cvta.global.u64 	%rd34, %rd33;
	mov.u64 	%rd35, $str$1;
	cvta.global.u64 	%rd36, %rd35;
	mov.u64 	%rd37, __unnamed_470;
	cvta.global.u64 	%rd38, %rd37;
	{ // callseq 469, 0
	.param .b64 param0;
	st.param.b64 	[param0], %rd34;
	.param .b64 param1;
	st.param.b64 	[param1], %rd36;
	.param .b32 param2;
	st.param.b32 	[param2], 219;
	.param .b64 param3;
	st.param.b64 	[param3], %rd38;
	.param .b64 param4;
	st.param.b64 	[param4], 1;
	call.uni 
	__assertfail, 
	(
	param0, 
	param1, 
	param2, 
	param3, 
	param4
	);
	} // callseq 469
$L__BB484_2:
	mov.u32 	%r19, %ctaid.x;
	mov.u32 	%r20, %ntid.y;
	mov.u32 	%r21, %tid.y;
	mad.lo.s32 	%r22, %r19, %r20, %r21;
	mov.u32 	%r23, %nctaid.x;
	mul.lo.s32 	%r8, %r23, %r20;
	cvt.s64.s32 	%rd103, %r22;
	setp.le.s64 	%p2, %rd31, %rd103;
	@%p2 bra 	$L__BB484_19;
	mov.u32 	%r24, %tid.x;
	shl.b32 	%r25, %r24, 1;
	cvt.u64.u32 	%rd7, %r25;
	cvt.s64.s32 	%rd8, %r8;
	cvt.u32.u64 	%r26, %rd7;
	cvt.u32.u64 	%r28, %rd28;
$L__BB484_4:
	setp.eq.s64 	%p3, %rd24, 1;
	setp.eq.s64 	%p4, %rd23, 1;
	setp.eq.s64 	%p5, %rd22, 1;
	setp.eq.s64 	%p6, %rd21, 1;
	cvt.u32.u64 	%r27, %rd103;
	mad.lo.s32 	%r9, %r28, %r27, %r26;
	div.s32 	%r29, %r9, %r11;
	mul.lo.s32 	%r30, %r29, %r11;
	sub.s32 	%r31, %r9, %r30;
	div.s32 	%r32, %r31, %r12;
	mul.lo.s32 	%r33, %r32, %r12;
	sub.s32 	%r34, %r31, %r33;
	div.s32 	%r35, %r34, %r13;
	mul.lo.s32 	%r36, %r35, %r13;
	sub.s32 	%r37, %r34, %r36;
	selp.b32 	%r38, 0, %r29, %p6;
	selp.b32 	%r39, 0, %r32, %p5;
	selp.b32 	%r40, 0, %r35, %p4;
	selp.b32 	%r41, 0, %r37, %p3;
	mul.lo.s32 	%r42, %r15, %r38;
	mad.lo.s32 	%r43, %r16, %r39, %r42;
	mad.lo.s32 	%r44, %r17, %r40, %r43;
	mad.lo.s32 	%r45, %r18, %r41, %r44;
	shr.u32 	%r46, %r9, 31;
	add.s32 	%r47, %r9, %r46;
	shr.s32 	%r48, %r47, 1;
	mul.wide.s32 	%rd39, %r48, 8;
	add.s64 	%rd11, %rd1, %rd39;
	ld.global.f32 	%f26, [%rd11];
	shr.u32 	%r49, %r45, 31;
	add.s32 	%r50, %r45, %r49;
	shr.s32 	%r51, %r50, 1;
	mul.wide.s32 	%rd40, %r51, 2;
	add.s64 	%rd41, %rd2, %rd40;
	ld.global.v2.u8 	{%rs1, %rs2}, [%rd41];
	setp.eq.s16 	%p7, %rs1, 0;
	mul.f32 	%f27, %f26, %f25;
	selp.f32 	%f3, %f24, %f27, %p7;
	setp.eq.s16 	%p8, %rs2, 0;
	mov.f32 	%f265, %f24;
	@%p8 bra 	$L__BB484_6;
	ld.global.f32 	%f28, [%rd11+4];
	mul.f32 	%f265, %f28, %f25;
$L__BB484_6:
	add.s32 	%r10, %r9, 64;
	div.s32 	%r52, %r10, %r11;
	mul.lo.s32 	%r53, %r52, %r11;
	sub.s32 	%r54, %r10, %r53;
	div.s32 	%r55, %r54, %r12;
	mul.lo.s32 	%r56, %r55, %r12;
	sub.s32 	%r57, %r54, %r56;
	div.s32 	%r58, %r57, %r13;
	mul.lo.s32 	%r59, %r58, %r13;
	sub.s32 	%r60, %r57, %r59;
	selp.b32 	%r61, 0, %r52, %p6;
	selp.b32 	%r62, 0, %r55, %p5;
	selp.b32 	%r63, 0, %r58, %p4;
	selp.b32 	%r64, 0, %r60, %p3;
	mul.lo.s32 	%r65, %r15, %r61;
	mad.lo.s32 	%r66, %r16, %r62, %r65;
	mad.lo.s32 	%r67, %r17, %r63, %r66;
	mad.lo.s32 	%r68, %r18, %r64, %r67;
	shr.u32 	%r69, %r10, 31;
	add.s32 	%r70, %r10, %r69;
	shr.s32 	%r71, %r70, 1;
	mul.wide.s32 	%rd42, %r71, 8;
	add.s64 	%rd12, %rd1, %rd42;
	ld.global.f32 	%f29, [%rd12];
	shr.u32 	%r72, %r68, 31;
	add.s32 	%r73, %r68, %r72;
	shr.s32 	%r74, %r73, 1;
	mul.wide.s32 	%rd43, %r74, 2;
	add.s64 	%rd44, %rd2, %rd43;
	ld.global.v2.u8 	{%rs3, %rs4}, [%rd44];
	setp.eq.s16 	%p13, %rs3, 0;
	mul.f32 	%f30, %f29, %f25;
	selp.f32 	%f6, %f24, %f30, %p13;
	setp.eq.s16 	%p14, %rs4, 0;
	mov.f32 	%f266, %f24;
	@%p14 bra 	$L__BB484_8;
	ld.global.f32 	%f31, [%rd12+4];
	mul.f32 	%f266, %f31, %f25;
$L__BB484_8:
	setp.eq.s64 	%p15, %rd24, 1;
	setp.eq.s64 	%p16, %rd23, 1;
	setp.eq.s64 	%p17, %rd22, 1;
	setp.eq.s64 	%p18, %rd21, 1;
	add.s32 	%r75, %r10, 64;
	div.s32 	%r76, %r75, %r11;
	mul.lo.s32 	%r77, %r76, %r11;
	sub.s32 	%r78, %r75, %r77;
	div.s32 	%r79, %r78, %r12;
	mul.lo.s32 	%r80, %r79, %r12;
	sub.s32 	%r81, %r78, %r80;
	div.s32 	%r82, %r81, %r13;
	mul.lo.s32 	%r83, %r82, %r13;
	sub.s32 	%r84, %r81, %r83;
	selp.b32 	%r85, 0, %r76, %p18;
	selp.b32 	%r86, 0, %r79, %p17;
	selp.b32 	%r87, 0, %r82, %p16;
	selp.b32 	%r88, 0, %r84, %p15;
	mul.lo.s32 	%r89, %r15, %r85;
	mad.lo.s32 	%r90, %r16, %r86, %r89;
	mad.lo.s32 	%r91, %r17, %r87, %r90;
	mad.lo.s32 	%r92, %r18, %r88, %r91;
	shr.u32 	%r93, %r75, 31;
	add.s32 	%r94, %r75, %r93;
	shr.s32 	%r95, %r94, 1;
	mul.wide.s32 	%rd45, %r95, 8;
	add.s64 	%rd13, %rd1, %rd45;
	ld.global.f32 	%f32, [%rd13];
	shr.u32 	%r96, %r92, 31;
	add.s32 	%r97, %r92, %r96;
	shr.s32 	%r98, %r97, 1;
	mul.wide.s32 	%rd46, %r98, 2;
	add.s64 	%rd47, %rd2, %rd46;
	ld.global.v2.u8 	{%rs5, %rs6}, [%rd47];
	setp.eq.s16 	%p19, %rs5, 0;
	mul.f32 	%f33, %f32, %f25;
	selp.f32 	%f9, %f24, %f33, %p19;
	setp.eq.s16 	%p20, %rs6, 0;
	mov.f32 	%f267, %f24;
	@%p20 bra 	$L__BB484_10;
	ld.global.f32 	%f34, [%rd13+4];
	mul.f32 	%f267, %f34, %f25;
$L__BB484_10:
	add.s32 	%r99, %r10, 128;
	div.s32 	%r100, %r99, %r11;
	mul.lo.s32 	%r101, %r100, %r11;
	sub.s32 	%r102, %r99, %r101;
	div.s32 	%r103, %r102, %r12;
	mul.lo.s32 	%r104, %r103, %r12;
	sub.s32 	%r105, %r102, %r104;
	div.s32 	%r106, %r105, %r13;
	mul.lo.s32 	%r107, %r106, %r13;
	sub.s32 	%r108, %r105, %r107;
	selp.b32 	%r109, 0, %r100, %p18;
	selp.b32 	%r110, 0, %r103, %p17;
	selp.b32 	%r111, 0, %r106, %p16;
	selp.b32 	%r112, 0, %r108, %p15;
	mul.lo.s32 	%r113, %r15, %r109;
	mad.lo.s32 	%r114, %r16, %r110, %r113;
	mad.lo.s32 	%r115, %r17, %r111, %r114;
	mad.lo.s32 	%r116, %r18, %r112, %r115;
	shr.u32 	%r117, %r99, 31;
	add.s32 	%r118, %r99, %r117;
	shr.s32 	%r119, %r118, 1;
	mul.wide.s32 	%rd48, %r119, 8;
	add.s64 	%rd14, %rd1, %rd48;
	ld.global.f32 	%f35, [%rd14];
	shr.u32 	%r120, %r116, 31;
	add.s32 	%r121, %r116, %r120;
	shr.s32 	%r122, %r121, 1;
	mul.wide.s32 	%rd49, %r122, 2;
	add.s64 	%rd50, %rd2, %rd49;
	ld.global.v2.u8 	{%rs7, %rs8}, [%rd50];
	setp.eq.s16 	%p25, %rs7, 0;
	mul.f32 	%f36, %f35, %f25;
	selp.f32 	%f12, %f24, %f36, %p25;
	setp.eq.s16 	%p26, %rs8, 0;
	mov.f32 	%f268, %f24;
	@%p26 bra 	$L__BB484_12;
	ld.global.f32 	%f37, [%rd14+4];
	mul.f32 	%f268, %f37, %f25;
$L__BB484_12:
	setp.eq.s64 	%p27, %rd24, 1;
	setp.eq.s64 	%p28, %rd23, 1;
	setp.eq.s64 	%p29, %rd22, 1;
	setp.eq.s64 	%p30, %rd21, 1;
	add.s32 	%r123, %r10, 192;
	div.s32 	%r124, %r123, %r11;
	mul.lo.s32 	%r125, %r124, %r11;
	sub.s32 	%r126, %r123, %r125;
	div.s32 	%r127, %r126, %r12;
	mul.lo.s32 	%r128, %r127, %r12;
	sub.s32 	%r129, %r126, %r128;
	div.s32 	%r130, %r129, %r13;
	mul.lo.s32 	%r131, %r130, %r13;
	sub.s32 	%r132, %r129, %r131;
	selp.b32 	%r133, 0, %r124, %p30;
	selp.b32 	%r134, 0, %r127, %p29;
	selp.b32 	%r135, 0, %r130, %p28;
	selp.b32 	%r136, 0, %r132, %p27;
	mul.lo.s32 	%r137, %r15, %r133;
	mad.lo.s32 	%r138, %r16, %r134, %r137;
	mad.lo.s32 	%r139, %r17, %r135, %r138;
	mad.lo.s32 	%r140, %r18, %r136, %r139;
	shr.u32 	%r141, %r123, 31;
	add.s32 	%r142, %r123, %r141;
	shr.s32 	%r143, %r142, 1;
	mul.wide.s32 	%rd51, %r143, 8;
	add.s64 	%rd15, %rd1, %rd51;
	ld.global.f32 	%f38, [%rd15];
	shr.u32 	%r144, %r140, 31;
	add.s32 	%r145, %r140, %r144;
	shr.s32 	%r146, %r145, 1;
	mul.wide.s32 	%rd52, %r146, 2;
	add.s64 	%rd53, %rd2, %rd52;
	ld.global.v2.u8 	{%rs9, %rs10}, [%rd53];
	setp.eq.s16 	%p31, %rs9, 0;
	mul.f32 	%f39, %f38, %f25;
	selp.f32 	%f15, %f24, %f39, %p31;
	setp.eq.s16 	%p32, %rs10, 0;
	mov.f32 	%f269, %f24;
	@%p32 bra 	$L__BB484_14;
	ld.global.f32 	%f40, [%rd15+4];
	mul.f32 	%f269, %f40, %f25;
$L__BB484_14:
	add.s32 	%r147, %r10, 256;
	div.s32 	%r148, %r147, %r11;
	mul.lo.s32 	%r149, %r148, %r11;
	sub.s32 	%r150, %r147, %r149;
	div.s32 	%r151, %r150, %r12;
	mul.lo.s32 	%r152, %r151, %r12;
	sub.s32 	%r153, %r150, %r152;
	div.s32 	%r154, %r153, %r13;
	mul.lo.s32 	%r155, %r154, %r13;
	sub.s32 	%r156, %r153, %r155;
	selp.b32 	%r157, 0, %r148, %p30;
	selp.b32 	%r158, 0, %r151, %p29;
	selp.b32 	%r159, 0, %r154, %p28;
	selp.b32 	%r160, 0, %r156, %p27;
	mul.lo.s32 	%r161, %r15, %r157;
	mad.lo.s32 	%r162, %r16, %r158, %r161;
	mad.lo.s32 	%r163, %r17, %r159, %r162;
	mad.lo.s32 	%r164, %r18, %r160, %r163;
	shr.u32 	%r165, %r147, 31;
	add.s32 	%r166, %r147, %r165;
	shr.s32 	%r167, %r166, 1;
	mul.wide.s32 	%rd54, %r167, 8;
	add.s64 	%rd16, %rd1, %rd54;
	ld.global.f32 	%f41, [%rd16];
	shr.u32 	%r168, %r164, 31;
	add.s32 	%r169, %r164, %r168;
	shr.s32 	%r170, %r169, 1;
	mul.wide.s32 	%rd55, %r170, 2;
	add.s64 	%rd56, %rd2, %rd55;
	ld.global.v2.u8 	{%rs11, %rs12}, [%rd56];
	setp.eq.s16 	%p37, %rs11, 0;
	mul.f32 	%f42, %f41, %f25;
	selp.f32 	%f18, %f24, %f42, %p37;
	setp.eq.s16 	%p38, %rs12, 0;
	mov.f32 	%f270, %f24;
	@%p38 bra 	$L__BB484_16;
	ld.global.f32 	%f43, [%rd16+4];
	mul.f32 	%f270, %f43, %f25;
$L__BB484_16:
	setp.eq.s64 	%p39, %rd24, 1;
	setp.eq.s64 	%p40, %rd23, 1;
	setp.eq.s64 	%p41, %rd22, 1;
	setp.eq.s64 	%p42, %rd21, 1;
	add.s32 	%r171, %r10, 320;
	div.s32 	%r172, %r171, %r11;
	mul.lo.s32 	%r173, %r172, %r11;
	sub.s32 	%r174, %r171, %r173;
	div.s32 	%r175, %r174, %r12;
	mul.lo.s32 	%r176, %r175, %r12;
	sub.s32 	%r177, %r174, %r176;
	div.s32 	%r178, %r177, %r13;
	mul.lo.s32 	%r179, %r178, %r13;
	sub.s32 	%r180, %r177, %r179;
	selp.b32 	%r181, 0, %r172, %p42;
	selp.b32 	%r182, 0, %r175, %p41;
	selp.b32 	%r183, 0, %r178, %p40;
	selp.b32 	%r184, 0, %r180, %p39;
	mul.lo.s32 	%r185, %r15, %r181;
	mad.lo.s32 	%r186, %r16, %r182, %r185;
	mad.lo.s32 	%r187, %r17, %r183, %r186;
	mad.lo.s32 	%r188, %r18, %r184, %r187;
	shr.u32 	%r189, %r171, 31;
	add.s32 	%r190, %r171, %r189;
	shr.s32 	%r191, %r190, 1;
	mul.wide.s32 	%rd57, %r191, 8;
	add.s64 	%rd17, %rd1, %rd57;
	ld.global.f32 	%f44, [%rd17];
	shr.u32 	%r192, %r188, 31;
	add.s32 	%r193, %r188, %r192;
	shr.s32 	%r194, %r193, 1;
	mul.wide.s32 	%rd58, %r194, 2;
	add.s64 	%rd59, %rd2, %rd58;
	ld.global.v2.u8 	{%rs13, %rs14}, [%rd59];
	setp.eq.s16 	%p43, %rs13, 0;
	mul.f32 	%f45, %f44, %f25;
	selp.f32 	%f21, %f24, %f45, %p43;
	setp.eq.s16 	%p44, %rs14, 0;
	mov.f32 	%f271, %f24;
	@%p44 bra 	$L__BB484_18;
	ld.global.f32 	%f46, [%rd17+4];
	mul.f32 	%f271, %f46, %f25;
$L__BB484_18:
	max.f32 	%f47, %f3, 0fFF800000;
	max.f32 	%f48, %f47, %f265;
	max.f32 	%f49, %f48, %f6;
	max.f32 	%f50, %f49, %f266;
	max.f32 	%f51, %f50, %f9;
	max.f32 	%f52, %f51, %f267;
	max.f32 	%f53, %f52, %f12;
	max.f32 	%f54, %f53, %f268;
	max.f32 	%f55, %f54, %f15;
	max.f32 	%f56, %f55, %f269;
	max.f32 	%f57, %f56, %f18;
	max.f32 	%f58, %f57, %f270;
	max.f32 	%f59, %f58, %f21;
	max.f32 	%f60, %f59, %f271;
	mov.b32 	%r195, %f60;
	shfl.sync.bfly.b32	%r196|%p45, %r195, 16, 31, -1;
	mov.b32 	%f61, %r196;
	max.f32 	%f62, %f60, %f61;
	mov.b32 	%r197, %f62;
	shfl.sync.bfly.b32	%r198|%p46, %r197, 8, 31, -1;
	mov.b32 	%f63, %r198;
	max.f32 	%f64, %f62, %f63;
	mov.b32 	%r199, %f64;
	shfl.sync.bfly.b32	%r200|%p47, %r199, 4, 31, -1;
	mov.b32 	%f65, %r200;
	max.f32 	%f66, %f64, %f65;
	mov.b32 	%r201, %f66;
	shfl.sync.bfly.b32	%r202|%p48, %r201, 2, 31, -1;
	mov.b32 	%f67, %r202;
	max.f32 	%f68, %f66, %f67;
	mov.b32 	%r203, %f68;
	shfl.sync.bfly.b32	%r204|%p49, %r203, 1, 31, -1;
	mov.b32 	%f69, %r204;
	max.f32 	%f70, %f68, %f69;
	sub.f32 	%f71, %f3, %f70;
	fma.rn.f32 	%f72, %f71, 0f3BBB989D, 0f3F000000;
	cvt.sat.f32.f32 	%f73, %f72;
	mov.f32 	%f74, 0f4B400001;
	mov.f32 	%f75, 0f437C0000;
	fma.rm.f32 	%f76, %f73, %f75, %f74;
	add.f32 	%f77, %f76, 0fCB40007F;
	neg.f32 	%f78, %f77;
	fma.rn.f32 	%f79, %f71, 0f3FB8AA3B, %f78;
	fma.rn.f32 	%f80, %f71, 0f32A57060, %f79;
	mov.b32 	%r205, %f76;
	shl.b32 	%r206, %r205, 23;
	mov.b32 	%f81, %r206;
	ex2.approx.ftz.f32 	%f82, %f80;
	mul.f32 	%f83, %f82, %f81;
	add.f32 	%f84, %f83, 0f00000000;
	sub.f32 	%f85, %f265, %f70;
	fma.rn.f32 	%f86, %f85, 0f3BBB989D, 0f3F000000;
	cvt.sat.f32.f32 	%f87, %f86;
	fma.rm.f32 	%f88, %f87, %f75, %f74;
	add.f32 	%f89, %f88, 0fCB40007F;
	neg.f32 	%f90, %f89;
	fma.rn.f32 	%f91, %f85, 0f3FB8AA3B, %f90;
	fma.rn.f32 	%f92, %f85, 0f32A57060, %f91;
	mov.b32 	%r207, %f88;
	shl.b32 	%r208, %r207, 23;
	mov.b32 	%f93, %r208;
	ex2.approx.ftz.f32 	%f94, %f92;
	mul.f32 	%f95, %f94, %f93;
	add.f32 	%f96, %f84, %f95;
	sub.f32 	%f97, %f6, %f70;
	fma.rn.f32 	%f98, %f97, 0f3BBB989D, 0f3F000000;
	cvt.sat.f32.f32 	%f99, %f98;
	fma.rm.f32 	%f100, %f99, %f75, %f74;
	add.f32 	%f101, %f100, 0fCB40007F;
	neg.f32 	%f102, %f101;
	fma.rn.f32 	%f103, %f97, 0f3FB8AA3B, %f102;
	fma.rn.f32 	%f104, %f97, 0f32A57060, %f103;
	mov.b32 	%r209, %f100;
	shl.b32 	%r210, %r209, 23;
	mov.b32 	%f105, %r210;
	ex2.approx.ftz.f32 	%f106, %f104;
	mul.f32 	%f107, %f106, %f105;
	add.f32 	%f108, %f96, %f107;
	sub.f32 	%f109, %f266, %f70;
	fma.rn.f32 	%f110, %f109, 0f3BBB989D, 0f3F000000;
	cvt.sat.f32.f32 	%f111, %f110;
	fma.rm.f32 	%f112, %f111, %f75, %f74;
	add.f32 	%f113, %f112, 0fCB40007F;
	neg.f32 	%f114, %f113;
	fma.rn.f32 	%f115, %f109, 0f3FB8AA3B, %f114;
	fma.rn.f32 	%f116, %f109, 0f32A57060, %f115;
	mov.b32 	%r211, %f112;
	shl.b32 	%r212, %r211, 23;
	mov.b32 	%f117, %r212;
	ex2.approx.ftz.f32 	%f118, %f116;
	mul.f32 	%f119, %f118, %f117;
	add.f32 	%f120, %f108, %f119;
	sub.f32 	%f121, %f9, %f70;
	fma.rn.f32 	%f122, %f121, 0f3BBB989D, 0f3F000000;
	cvt.sat.f32.f32 	%f123, %f122;
	fma.rm.f32 	%f124, %f123, %f75, %f74;
	add.f32 	%f125, %f124, 0fCB40007F;
	neg.f32 	%f126, %f125;
	fma.rn.f32 	%f127, %f121, 0f3FB8AA3B, %f126;
	fma.rn.f32 	%f128, %f121, 0f32A57060, %f127;
	mov.b32 	%r213, %f124;
	shl.b32 	%r214, %r213, 23;
	mov.b32 	%f129, %r214;
	ex2.approx.ftz.f32 	%f130, %f128;
	mul.f32 	%f131, %f130, %f129;
	add.f32 	%f132, %f120, %f131;
	sub.f32 	%f133, %f267, %f70;
	fma.rn.f32 	%f134, %f133, 0f3BBB989D, 0f3F000000;
	cvt.sat.f32.f32 	%f135, %f134;
	fma.rm.f32 	%f136, %f135, %f75, %f74;
	add.f32 	%f137, %f136, 0fCB40007F;
	neg.f32 	%f138, %f137;
	fma.rn.f32 	%f139, %f133, 0f3FB8AA3B, %f138;
	fma.rn.f32 	%f140, %f133, 0f32A57060, %f139;
	mov.b32 	%r215, %f136;
	shl.b32 	%r216, %r215, 23;
	mov.b32 	%f141, %r216;
	ex2.approx.ftz.f32 	%f142, %f140;
	mul.f32 	%f143, %f142, %f141;
	add.f32 	%f144, %f132, %f143;
	sub.f32 	%f145, %f12, %f70;
	fma.rn.f32 	%f146, %f145, 0f3BBB989D, 0f3F000000;
	cvt.sat.f32.f32 	%f147, %f146;
	fma.rm.f32 	%f148, %f147, %f75, %f74;
	add.f32 	%f149, %f148, 0fCB40007F;
	neg.f32 	%f150, %f149;
	fma.rn.f32 	%f151, %f145, 0f3FB8AA3B, %f150;
	fma.rn.f32 	%f152, %f145, 0f32A57060, %f151;
	mov.b32 	%r217, %f148;
	shl.b32 	%r218, %r217, 23;
	mov.b32 	%f153, %r218;
	ex2.approx.ftz.f32 	%f154, %f152;
	mul.f32 	%f155, %f154, %f153;
	add.f32 	%f156, %f144, %f155;
	sub.f32 	%f157, %f268, %f70;
	fma.rn.f32 	%f158, %f157, 0f3BBB989D, 0f3F000000;
	cvt.sat.f32.f32 	%f159, %f158;
	fma.rm.f32 	%f160, %f159, %f75, %f74;
	add.f32 	%f161, %f160, 0fCB40007F;
	neg.f32 	%f162, %f161;
	fma.rn.f32 	%f163, %f157, 0f3FB8AA3B, %f162;
	fma.rn.f32 	%f164, %f157, 0f32A57060, %f163;
	mov.b32 	%r219, %f160;
	shl.b32 	%r220, %r219, 23;
	mov.b32 	%f165, %r220;
	ex2.approx.ftz.f32 	%f166, %f164;
	mul.f32 	%f167, %f166, %f165;
	add.f32 	%f168, %f156, %f167;
	sub.f32 	%f169, %f15, %f70;
	fma.rn.f32 	%f170, %f169, 0f3BBB989D, 0f3F000000;
	cvt.sat.f32.f32 	%f171, %f170;
	fma.rm.f32 	%f172, %f171, %f75, %f74;
	add.f32 	%f173, %f172, 0fCB40007F;
	neg.f32 	%f174, %f173;
	fma.rn.f32 	%f175, %f169, 0f3FB8AA3B, %f174;
	fma.rn.f32 	%f176, %f169, 0f32A57060, %f175;
	mov.b32 	%r221, %f172;
	shl.b32 	%r222, %r221, 23;
	mov.b32 	%f177, %r222;
	ex2.approx.ftz.f32 	%f178, %f176;
	mul.f32 	%f179, %f178, %f177;
	add.f32 	%f180, %f168, %f179;
	sub.f32 	%f181, %f269, %f70;
	fma.rn.f32 	%f182, %f181, 0f3BBB989D, 0f3F000000;
	cvt.sat.f32.f32 	%f183, %f182;
	fma.rm.f32 	%f184, %f183, %f75, %f74;
	add.f32 	%f185, %f184, 0fCB40007F;
	neg.f32 	%f186, %f185;
	fma.rn.f32 	%f187, %f181, 0f3FB8AA3B, %f186;
	fma.rn.f32 	%f188, %f181, 0f32A57060, %f187;
	mov.b32 	%r223, %f184;
	shl.b32 	%r224, %r223, 23;
	mov.b32 	%f189, %r224;
	ex2.approx.ftz.f32 	%f190, %f188;
	mul.f32 	%f191, %f190, %f189;
	add.f32 	%f192, %f180, %f191;
	sub.f32 	%f193, %f18, %f70;
	fma.rn.f32 	%f194, %f193, 0f3BBB989D, 0f3F000000;
	cvt.sat.f32.f32 	%f195, %f194;
	fma.rm.f32 	%f196, %f195, %f75, %f74;
	add.f32 	%f197, %f196, 0fCB40007F;
	neg.f32 	%f198, %f197;
	fma.rn.f32 	%f199, %f193, 0f3FB8AA3B, %f198;
	fma.rn.f32 	%f200, %f193, 0f32A57060, %f199;
	mov.b32 	%r225, %f196;
	shl.b32 	%r226, %r225, 23;
	mov.b32 	%f201, %r226;
	ex2.approx.ftz.f32 	%f202, %f200;
	mul.f32 	%f203, %f202, %f201;
	add.f32 	%f204, %f192, %f203;
	sub.f32 	%f205, %f270, %f70;
	fma.rn.f32 	%f206, %f205, 0f3BBB989D, 0f3F000000;
	cvt.sat.f32.f32 	%f207, %f206;
	fma.rm.f32 	%f208, %f207, %f75, %f74;
	add.f32 	%f209, %f208, 0fCB40007F;
	neg.f32 	%f210, %f209;
	fma.rn.f32 	%f211, %f205, 0f3FB8AA3B, %f210;
	fma.rn.f32 	%f212, %f205, 0f32A57060, %f211;
	mov.b32 	%r227, %f208;
	shl.b32 	%r228, %r227, 23;
	mov.b32 	%f213, %r228;
	ex2.approx.ftz.f32 	%f214, %f212;
	mul.f32 	%f215, %f214, %f213;
	add.f32 	%f216, %f204, %f215;
	sub.f32 	%f217, %f21, %f70;
	fma.rn.f32 	%f218, %f217, 0f3BBB989D, 0f3F000000;
	cvt.sat.f32.f32 	%f219, %f218;
	fma.rm.f32 	%f220, %f219, %f75, %f74;
	add.f32 	%f221, %f220, 0fCB40007F;
	neg.f32 	%f222, %f221;
	fma.rn.f32 	%f223, %f217, 0f3FB8AA3B, %f222;
	fma.rn.f32 	%f224, %f217, 0f32A57060, %f223;
	mov.b32 	%r229, %f220;
	shl.b32 	%r230, %r229, 23;
	mov.b32 	%f225, %r230;
	ex2.approx.ftz.f32 	%f226, %f224;
	mul.f32 	%f227, %f226, %f225;
	add.f32 	%f228, %f216, %f227;
	sub.f32 	%f229, %f271, %f70;
	fma.rn.f32 	%f230, %f229, 0f3BBB989D, 0f3F000000;
	cvt.sat.f32.f32 	%f231, %f230;
	fma.rm.f32 	%f232, %f231, %f75, %f74;
	add.f32 	%f233, %f232, 0fCB40007F;
	neg.f32 	%f234, %f233;
	fma.rn.f32 	%f235, %f229, 0f3FB8AA3B, %f234;
	fma.rn.f32 	%f236, %f229, 0f32A57060, %f235;
	mov.b32 	%r231, %f232;
	shl.b32 	%r232, %r231, 23;
	mov.b32 	%f237, %r232;
	ex2.approx.ftz.f32 	%f238, %f236;
	mul.f32 	%f239, %f238, %f237;
	add.f32 	%f240, %f228, %f239;
	mov.b32 	%r233, %f240;
	shfl.sync.bfly.b32	%r234|%p50, %r233, 16, 31, -1;
	mov.b32 	%f241, %r234;
	add.f32 	%f242, %f240, %f241;
	mov.b32 	%r235, %f242;
	shfl.sync.bfly.b32	%r236|%p51, %r235, 8, 31, -1;
	mov.b32 	%f243, %r236;
	add.f32 	%f244, %f242, %f243;
	mov.b32 	%r237, %f244;
	shfl.sync.bfly.b32	%r238|%p52, %r237, 4, 31, -1;
	mov.b32 	%f245, %r238;
	add.f32 	%f246, %f244, %f245;
	mov.b32 	%r239, %f246;
	shfl.sync.bfly.b32	%r240|%p53, %r239, 2, 31, -1;
	mov.b32 	%f247, %r240;
	add.f32 	%f248, %f246, %f247;
	mov.b32 	%r241, %f248;
	shfl.sync.bfly.b32	%r242|%p54, %r241, 1, 31, -1;
	mov.b32 	%f249, %r242;
	add.f32 	%f250, %f248, %f249;
	div.rn.f32 	%f251, %f83, %f250;
	div.rn.f32 	%f252, %f95, %f250;
	div.rn.f32 	%f253, %f107, %f250;
	div.rn.f32 	%f254, %f119, %f250;
	div.rn.f32 	%f255, %f131, %f250;
	div.rn.f32 	%f256, %f143, %f250;
	div.rn.f32 	%f257, %f155, %f250;
	div.rn.f32 	%f258, %f167, %f250;
	div.rn.f32 	%f259, %f179, %f250;
	div.rn.f32 	%f260, %f191, %f250;
	div.rn.f32 	%f261, %f203, %f250;
	div.rn.f32 	%f262, %f215, %f250;
	div.rn.f32 	%f263, %f227, %f250;
	div.rn.f32 	%f264, %f239, %f250;
	mad.lo.s64 	%rd60, %rd103, %rd30, %rd7;
	shr.u64 	%rd61, %rd60, 63;
	add.s64 	%rd62, %rd60, %rd61;
	cvta.to.global.u64 	%rd63, %rd29;
	shl.b64 	%rd64, %rd62, 2;
	and.b64  	%rd65, %rd64, -8;
	add.s64 	%rd66, %rd63, %rd65;
	st.global.v2.f32 	[%rd66], {%f251, %f252};
	add.s64 	%rd67, %rd60, 64;
	shr.u64 	%rd68, %rd67, 63;
	add.s64 	%rd69, %rd67, %rd68;
	shl.b64 	%rd70, %rd69, 2;
	and.b64  	%rd71, %rd70, -8;
	add.s64 	%rd72, %rd63, %rd71;
	st.global.v2.f32 	[%rd72], {%f253, %f254};
	add.s64 	%rd73, %rd60, 128;
	shr.u64 	%rd74, %rd73, 63;
	add.s64 	%rd75, %rd73, %rd74;
	shl.b64 	%rd76, %rd75, 2;
	and.b64  	%rd77, %rd76, -8;
	add.s64 	%rd78, %rd63, %rd77;
	st.global.v2.f32 	[%rd78], {%f255, %f256};
	add.s64 	%rd79, %rd60, 192;
	shr.u64 	%rd80, %rd79, 63;
	add.s64 	%rd81, %rd79, %rd80;
	shl.b64 	%rd82, %rd81, 2;
	and.b64  	%rd83, %rd82, -8;
	add.s64 	%rd84, %rd63, %rd83;
	st.global.v2.f32 	[%rd84], {%f257, %f258};
	add.s64 	%rd85, %rd60, 256;
	shr.u64 	%rd86, %rd85, 63;
	add.s64 	%rd87, %rd85, %rd86;
	shl.b64 	%rd88, %rd87, 2;
	and.b64  	%rd89, %rd88, -8;
	add.s64 	%rd90, %rd63, %rd89;
	st.global.v2.f32 	[%rd90], {%f259, %f260};
	add.s64 	%rd91, %rd60, 320;
	shr.u64 	%rd92, %rd91, 63;
	add.s64 	%rd93, %rd91, %rd92;
	shl.b64 	%rd94, %rd93, 2;
	and.b64  	%rd95, %rd94, -8;
	add.s64 	%rd96, %rd63, %rd95;
	st.global.v2.f32 	[%rd96], {%f261, %f262};
	add.s64 	%rd97, %rd60, 384;
	shr.u64 	%rd98, %rd97, 63;
	add.s64 	%rd99, %rd97, %rd98;
	shl.b64 	%rd100, %rd99, 2;
	and.b64  	%rd101, %rd100, -8;
	add.s64 	%rd102, %rd63, %rd101;
	st.global.v2.f32 	[%rd102], {%f263, %f264};
	add.s64 	%rd103, %rd103, %rd8;
	setp.lt.s64 	%p55, %rd103, %rd31;
	@%p55 bra 	$L__BB484_4;
$L__BB484_19:
	ret;

}
	// .globl	_Z15SoftmaxWarpImplI22BroadcastScaleMaskLoadIffbLm4EiE11DirectStoreIffEfLi2ELi14ELi32ELi1ELb1EL9Algorithm0EEvT_T0_ll
.visible .entry _Z15SoftmaxWarpImplI22BroadcastScaleMaskLoadIffbLm4EiE11DirectStoreIffEfLi2ELi14ELi32ELi1ELb1EL9Algorithm0EEvT_T0_ll(
	.param .align 8 .b8 _Z15SoftmaxWarpImplI22BroadcastScaleMaskLoadIffbLm4EiE11DirectStoreIffEfLi2ELi14ELi32ELi1ELb1EL9Algorithm0EEvT_T0_ll_param_0[120],
	.param .align 8 .b8 _Z15SoftmaxWarpImplI22BroadcastScaleMaskLoadIffbLm4EiE11DirectStoreIffEfLi2ELi14ELi32ELi1ELb1EL9Algorithm0EEvT_T0_ll_param_1[16],
	.param .u64 _Z15SoftmaxWarpImplI22BroadcastScaleMaskLoadIffbLm4EiE11DirectStoreIffEfLi2ELi14ELi32ELi1ELb1EL9Algorithm0EEvT_T0_ll_param_2,
	.param .u64 _Z15SoftmaxWarpImplI22BroadcastScaleMaskLoadIffbLm4EiE11DirectStoreIffEfLi2ELi14ELi32ELi1ELb1EL9Algorithm0EEvT_T0_ll_param_3
)
{
	.reg .pred 	%p<70>;
	.reg .b16 	%rs<15>;
	.reg .b32 	%r<256>;
	.reg .b32 	%f<321>;
	.reg .b64 	%rd<111>;

	ld.param.u64 	%rd38, [_Z15SoftmaxWarpImplI22BroadcastScaleMaskLoadIffbLm4EiE11DirectStoreIffEfLi2ELi14ELi32ELi1ELb1EL9Algorithm0EEvT_T0_ll_param_1+8];
	ld.param.v2.f32 	{%f66, %f67}, [_Z15SoftmaxWarpImplI22BroadcastScaleMaskLoadIffbLm4EiE11DirectStoreIffEfLi2ELi14ELi32ELi1ELb1EL9Algorithm0EEvT_T0_ll_param_0+112];
	ld.param.u64 	%rd36, [_Z15SoftmaxWarpImplI22BroadcastScaleMaskLoadIffbLm4EiE11DirectStoreIffEfLi2ELi14ELi32ELi1ELb1EL9Algorithm0EEvT_T0_ll_param_0+104];
	ld.param.v2.u32 	{%r16, %r17}, [_Z15SoftmaxWarpImplI22BroadcastScaleMaskLoadIffbLm4EiE11DirectStoreIffEfLi2ELi14ELi32ELi1ELb1EL9Algorithm0EEvT_T0_ll_param_0+88];
	ld.param.v2.u32 	{%r14, %r15}, [_Z15SoftmaxWarpImplI22BroadcastScaleMaskLoadIffbLm4EiE11DirectStoreIffEfLi2ELi14ELi32ELi1ELb1EL9Algorithm0EEvT_T0_ll_param_0+80];
	ld.param.v2.u32 	{%r12, %r13}, [_Z15SoftmaxWarpImplI22BroadcastScaleMaskLoadIffbLm4EiE11DirectStoreIffEfLi2ELi14ELi32ELi1ELb1EL9Algorithm0EEvT_T0_ll_param_0+64];
	ld.param.v2.u32 	{%r10, %r11}, [_Z15SoftmaxWarpImplI22BroadcastScaleMaskLoadIffbLm4EiE11DirectStoreIffEfLi2ELi14ELi32ELi1ELb1EL9Algorithm0EEvT_T0_ll_param_0+56];
	ld.param.u64 	%rd32, [_Z15SoftmaxWarpImplI22BroadcastScaleMaskLoadIffbLm4EiE11DirectStoreIffEfLi2ELi14ELi32ELi1ELb1EL9Algorithm0EEvT_T0_ll_param_0+40];
	ld.param.u64 	%rd31, [_Z15SoftmaxWarpImplI22BroadcastScaleMaskLoadIffbLm4EiE11DirectStoreIffEfLi2ELi14ELi32ELi1ELb1EL9Algorithm0EEvT_T0_ll_param_0+32];
	ld.param.u64 	%rd30, [_Z15SoftmaxWarpImplI22BroadcastScaleMaskLoadIffbLm4EiE11DirectStoreIffEfLi2ELi14ELi32ELi1ELb1EL9Algorithm0EEvT_T0_ll_param_0+24];
	ld.param.u64 	%rd29, [_Z15SoftmaxWarpImplI22BroadcastScaleMaskLoadIffbLm4EiE11DirectStoreIffEfLi2ELi14ELi32ELi1ELb1EL9Algorithm0EEvT_T0_ll_param_0+16];
	ld.param.u64 	%rd37, [_Z15SoftmaxWarpImplI22BroadcastScaleMaskLoadIffbLm4EiE11DirectStoreIffEfLi2ELi14ELi32ELi1ELb1EL9Algorithm0EEvT_T0_ll_param_1];
	ld.param.u64 	%rd28, [_Z15SoftmaxWarpImplI22BroadcastScaleMaskLoadIffbLm4EiE11DirectStoreIffEfLi2ELi14ELi32ELi1ELb1EL9Algorithm0EEvT_T0_ll_param_0+8];
	ld.param.u64 	%rd27, [_Z15SoftmaxWarpImplI22BroadcastScaleMaskLoadIffbLm4EiE11DirectStoreIffEfLi2ELi14ELi32ELi1ELb1EL9Algorithm0EEvT_T0_ll_param_0];
	ld.param.u64 	%rd39, [_Z15SoftmaxWarpImplI22BroadcastScaleMaskLoadIffbLm4EiE11DirectStoreIffEfLi2ELi14ELi32ELi1ELb1EL9Algorithm0EEvT_T0_ll_param_2];
	ld.param.u64 	%rd40, [_Z15SoftmaxWarpImplI22BroadcastScaleMaskLoadIffbLm4EiE11DirectStoreIffEfLi2ELi14ELi32ELi1ELb1EL9Algorithm0EEvT_T0_ll_param_3];
	cvta.to.global.u64 	%rd1, %rd27;
	cvta.to.global.u64 	%rd2, %rd28;
	cvta.to.global.u64 	%rd6, %rd37;
	setp.lt.s64 	%p1, %rd40, 449;
	@%p1 bra 	$L__BB485_2;
	mov.u64 	%rd41, $str;
	cvta.global.u64 	%rd42, %rd41;
	mov.u64 	%rd43, $str$1;
	cvta.global.u64 	%rd44, %rd43;
	mov.u64 	%rd45, __unnamed_471;
	cvta.global.u64 	%rd46, %rd45;
	{ // callseq 470, 0
	.param .b64 param0;
	st.param.b64 	[param0], %rd42;
	.param .b64 param1;
	st.param.b64 	[param1], %rd44;
	.param .b32 param2;
	st.param.b32 	[param2], 219;
	.param .b64 param3;
	st.param.b64 	[param3], %rd46;
	.param .b64 param4;
	st.param.b64 	[param4], 1;
	call.uni 
	__assertfail, 
	(
	param0, 
	param1, 
	param2, 
	param3, 
	param4
	);
	} // callseq 470
$L__BB485_2:
	mov.u32 	%r18, %ctaid.x;
	mov.u32 	%r19, %ntid.y;
	mov.u32 	%r20, %tid.y;
	mad.lo.s32 	%r21, %r18, %r19, %r20;
	mov.u32 	%r22, %nctaid.x;
	mul.lo.s32 	%r8, %r22, %r19;
	cvt.s64.s32 	%rd110, %r21;
	setp.le.s64 	%p2, %rd39, %rd110;
	@%p2 bra 	$L__BB485_47;
	mov.u32 	%r23, %tid.x;
	shl.b32 	%r24, %r23, 1;
	cvt.u64.u32 	%rd8, %r24;
	add.s32 	%r25, %r24, 64;
	cvt.u64.u32 	%rd9, %r25;
	add.s32 	%r26, %r24, 128;
	cvt.u64.u32 	%rd10, %r26;
	add.s32 	%r27, %r24, 192;
	cvt.u64.u32 	%rd11, %r27;
	add.s32 	%r28, %r24, 256;
	cvt.u64.u32 	%rd12, %r28;
	add.s32 	%r29, %r24, 320;
	cvt.u64.u32 	%rd13, %r29;
	add.s32 	%r30, %r24, 384;
	cvt.u64.u32 	%rd14, %r30;
	cvt.s64.s32 	%rd15, %r8;
	cvt.u32.u64 	%r32, %rd36;
	cvt.u32.u64 	%r33, %rd8;
$L__BB485_4:
	setp.le.s64 	%p3, %rd40, %rd8;
	cvt.u32.u64 	%r31, %rd110;
	mul.lo.s32 	%r9, %r32, %r31;
	mov.f32 	%f294, 0fFF800000;
	mov.f32 	%f295, %f294;
	mov.f32 	%f300, %f294;
	@%p3 bra 	$L__BB485_8;
	setp.eq.s64 	%p4, %rd32, 1;
	setp.eq.s64 	%p5, %rd31, 1;
	setp.eq.s64 	%p6, %rd30, 1;
	setp.eq.s64 	%p7, %rd29, 1;
	add.s32 	%r34, %r33, %r9;
	div.s32 	%r35, %r34, %r10;
	mul.lo.s32 	%r36, %r35, %r10;
	sub.s32 	%r37, %r34, %r36;
	div.s32 	%r38, %r37, %r11;
	mul.lo.s32 	%r39, %r38, %r11;
	sub.s32 	%r40, %r37, %r39;
	div.s32 	%r41, %r40, %r12;
	mul.lo.s32 	%r42, %r41, %r12;
	sub.s32 	%r43, %r40, %r42;
	selp.b32 	%r44, 0, %r35, %p7;
	selp.b32 	%r45, 0, %r38, %p6;
	selp.b32 	%r46, 0, %r41, %p5;
	selp.b32 	%r47, 0, %r43, %p4;
	mul.lo.s32 	%r48, %r14, %r44;
	mad.lo.s32 	%r49, %r15, %r45, %r48;
	mad.lo.s32 	%r50, %r16, %r46, %r49;
	mad.lo.s32 	%r51, %r17, %r47, %r50;
	shr.u32 	%r52, %r34, 31;
	add.s32 	%r53, %r34, %r52;
	shr.s32 	%r54, %r53, 1;
	mul.wide.s32 	%rd47, %r54, 8;
	add.s64 	%rd18, %rd1, %rd47;
	ld.global.f32 	%f69, [%rd18];
	shr.u32 	%r55, %r51, 31;
	add.s32 	%r56, %r51, %r55;
	shr.s32 	%r57, %r56, 1;
	mul.wide.s32 	%rd48, %r57, 2;
	add.s64 	%rd49, %rd2, %rd48;
	ld.global.v2.u8 	{%rs1, %rs2}, [%rd49];
	setp.eq.s16 	%p8, %rs1, 0;
	mul.f32 	%f70, %f69, %f67;
	selp.f32 	%f295, %f66, %f70, %p8;
	setp.eq.s16 	%p9, %rs2, 0;
	mov.f32 	%f294, %f66;
	@%p9 bra 	$L__BB485_7;
	ld.global.f32 	%f71, [%rd18+4];
	mul.f32 	%f294, %f71, %f67;
$L__BB485_7:
	max.f32 	%f72, %f295, 0fFF800000;
	max.f32 	%f300, %f72, %f294;
$L__BB485_8:
	setp.le.s64 	%p10, %rd40, %rd9;
	mov.f32 	%f298, 0fFF800000;
	mov.f32 	%f299, %f298;
	@%p10 bra 	$L__BB485_12;
	cvt.u32.u64 	%r58, %rd9;
	setp.eq.s64 	%p11, %rd32, 1;
	setp.eq.s64 	%p12, %rd31, 1;
	setp.eq.s64 	%p13, %rd30, 1;
	setp.eq.s64 	%p14, %rd29, 1;
	add.s32 	%r59, %r58, %r9;
	div.s32 	%r60, %r59, %r10;
	mul.lo.s32 	%r61, %r60, %r10;
	sub.s32 	%r62, %r59, %r61;
	div.s32 	%r63, %r62, %r11;
	mul.lo.s32 	%r64, %r63, %r11;
	sub.s32 	%r65, %r62, %r64;
	div.s32 	%r66, %r65, %r12;
	mul.lo.s32 	%r67, %r66, %r12;
	sub.s32 	%r68, %r65, %r67;
	selp.b32 	%r69, 0, %r60, %p14;
	selp.b32 	%r70, 0, %r63, %p13;
	selp.b32 	%r71, 0, %r66, %p12;
	selp.b32 	%r72, 0, %r68, %p11;
	mul.lo.s32 	%r73, %r14, %r69;
	mad.lo.s32 	%r74, %r15, %r70, %r73;
	mad.lo.s32 	%r75, %r16, %r71, %r74;
	mad.lo.s32 	%r76, %r17, %r72, %r75;
	shr.u32 	%r77, %r59, 31;
	add.s32 	%r78, %r59, %r77;
	shr.s32 	%r79, %r78, 1;
	mul.wide.s32 	%rd50, %r79, 8;
	add.s64 	%rd19, %rd1, %rd50;
	ld.global.f32 	%f74, [%rd19];
	shr.u32 	%r80, %r76, 31;
	add.s32 	%r81, %r76, %r80;
	shr.s32 	%r82, %r81, 1;
	mul.wide.s32 	%rd51, %r82, 2;
	add.s64 	%rd52, %rd2, %rd51;
	ld.global.v2.u8 	{%rs3, %rs4}, [%rd52];
	setp.eq.s16 	%p15, %rs3, 0;
	mul.f32 	%f75, %f74, %f67;
	selp.f32 	%f299, %f66, %f75, %p15;
	setp.eq.s16 	%p16, %rs4, 0;
	mov.f32 	%f298, %f66;
	@%p16 bra 	$L__BB485_11;
	ld.global.f32 	%f76, [%rd19+4];
	mul.f32 	%f298, %f76, %f67;
$L__BB485_11:
	max.f32 	%f77, %f300, %f299;
	max.f32 	%f300, %f77, %f298;
$L__BB485_12:
	setp.le.s64 	%p17, %rd40, %rd10;
	mov.f32 	%f302, 0fFF800000;
	mov.f32 	%f303, %f302;
	@%p17 bra 	$L__BB485_16;
	cvt.u32.u64 	%r83, %rd10;
	setp.eq.s64 	%p18, %rd32, 1;
	setp.eq.s64 	%p19, %rd31, 1;
	setp.eq.s64 	%p20, %rd30, 1;
	setp.eq.s64 	%p21, %rd29, 1;
	add.s32 	%r84, %r83, %r9;
	div.s32 	%r85, %r84, %r10;
	mul.lo.s32 	%r86, %r85, %r10;
	sub.s32 	%r87, %r84, %r86;
	div.s32 	%r88, %r87, %r11;
	mul.lo.s32 	%r89, %r88, %r11;
	sub.s32 	%r90, %r87, %r89;
	div.s32 	%r91, %r90, %r12;
	mul.lo.s32 	%r92, %r91, %r12;
	sub.s32 	%r93, %r90, %r92;
	selp.b32 	%r94, 0, %r85, %p21;
	selp.b32 	%r95, 0, %r88, %p20;
	selp.b32 	%r96, 0, %r91, %p19;
	selp.b32 	%r97, 0, %r93, %p18;
	mul.lo.s32 	%r98, %r14, %r94;
	mad.lo.s32 	%r99, %r15, %r95, %r98;
	mad.lo.s32 	%r100, %r16, %r96, %r99;
	mad.lo.s32 	%r101, %r17, %r97, %r100;
	shr.u32 	%r102, %r84, 31;
	add.s32 	%r103, %r84, %r102;
	shr.s32 	%r104, %r103, 1;
	mul.wide.s32 	%rd53, %r104, 8;
	add.s64 	%rd20, %rd1, %rd53;
	ld.global.f32 	%f79, [%rd20];
	shr.u32 	%r105, %r101, 31;
	add.s32 	%r106, %r101, %r105;
	shr.s32 	%r107, %r106, 1;
	mul.wide.s32 	%rd54, %r107, 2;
	add.s64 	%rd55, %rd2, %rd54;
	ld.global.v2.u8 	{%rs5, %rs6}, [%rd55];
	setp.eq.s16 	%p22, %rs5, 0;
	mul.f32 	%f80, %f79, %f67;
	selp.f32 	%f303, %f66, %f80, %p22;
	setp.eq.s16 	%p23, %rs6, 0;
	mov.f32 	%f302, %f66;
	@%p23 bra 	$L__BB485_15;
	ld.global.f32 	%f81, [%rd20+4];
	mul.f32 	%f302, %f81, %f67;
$L__BB485_15:
	max.f32 	%f82, %f300, %f303;
	max.f32 	%f300, %f82, %f302;
$L__BB485_16:
	setp.le.s64 	%p24, %rd40, %rd11;
	mov.f32 	%f306, 0fFF800000;
	mov.f32 	%f307, %f306;
	@%p24 bra 	$L__BB485_20;
	cvt.u32.u64 	%r108, %rd11;
	setp.eq.s64 	%p25, %rd32, 1;
	setp.eq.s64 	%p26, %rd31, 1;
	setp.eq.s64 	%p27, %rd30, 1;
	setp.eq.s64 	%p28, %rd29, 1;
	add.s32 	%r109, %r108, %r9;
	div.s32 	%r110, %r109, %r10;
	mul.lo.s32 	%r111, %r110, %r10;
	sub.s32 	%r112, %r109, %r111;
	div.s32 	%r113, %r112, %r11;
	mul.lo.s32 	%r114, %r113, %r11;
	sub.s32 	%r115, %r112, %r114;
	div.s32 	%r116, %r115, %r12;
	mul.lo.s32 	%r117, %r116, %r12;
	sub.s32 	%r118, %r115, %r117;
	selp.b32 	%r119, 0, %r110, %p28;
	selp.b32 	%r120, 0, %r113, %p27;
	selp.b32 	%r121, 0, %r116, %p26;
	selp.b32 	%r122, 0, %r118, %p25;
	mul.lo.s32 	%r123, %r14, %r119;
	mad.lo.s32 	%r124, %r15, %r120, %r123;
	mad.lo.s32 	%r125, %r16, %r121, %r124;
	mad.lo.s32 	%r126, %r17, %r122, %r125;
	shr.u32 	%r127, %r109, 31;
	add.s32 	%r128, %r109, %r127;
	shr.s32 	%r129, %r128, 1;
	mul.wide.s32 	%rd56, %r129, 8;
	add.s64 	%rd21, %rd1, %rd56;
	ld.global.f32 	%f84, [%rd21];
	shr.u32 	%r130, %r126, 31;
	add.s32 	%r131, %r126, %r130;
	shr.s32 	%r132, %r131, 1;
	mul.wide.s32 	%rd57, %r132, 2;
	add.s64 	%rd58, %rd2, %rd57;
	ld.global.v2.u8 	{%rs7, %rs8}, [%rd58];
	setp.eq.s16 	%p29, %rs7, 0;
	mul.f32 	%f85, %f84, %f67;
	selp.f32 	%f307, %f66, %f85, %p29;
	setp.eq.s16 	%p30, %rs8, 0;
	mov.f32 	%f306, %f66;
	@%p30 bra 	$L__BB485_19;
	ld.global.f32 	%f86, [%rd21+4];
	mul.f32 	%f306, %f86, %f67;
$L__BB485_19:
	max.f32 	%f87, %f300, %f307;
	max.f32 	%f300, %f87, %f306;
$L__BB485_20:
	setp.le.s64 	%p31, %rd40, %rd12;
	mov.f32 	%f310, 0fFF800000;
	mov.f32 	%f311, %f310;
	@%p31 bra 	$L__BB485_24;
	cvt.u32.u64 	%r133, %rd12;
	setp.eq.s64 	%p32, %rd32, 1;
	setp.eq.s64 	%p33, %rd31, 1;
	setp.eq.s64 	%p34, %rd30, 1;
	setp.eq.s64 	%p35, %rd29, 1;
	add.s32 	%r134, %r133, %r9;
	div.s32 	%r135, %r134, %r10;
	mul.lo.s32 	%r136, %r135, %r10;
	sub.s32 	%r137, %r134, %r136;
	div.s32 	%r138, %r137, %r11;
	mul.lo.s32 	%r139, %r138, %r11;
	sub.s32 	%r140, %r137, %r139;
	div.s32 	%r141, %r140, %r12;
	mul.lo.s32 	%r142, %r141, %r12;
	sub.s32 	%r143, %r140, %r142;
	selp.b32 	%r144, 0, %r135, %p35;
	selp.b32 	%r145, 0, %r138, %p34;
	selp.b32 	%r146, 0, %r141, %p33;
	selp.b32 	%r147, 0, %r143, %p32;
	mul.lo.s32 	%r148, %r14, %r144;
	mad.lo.s32 	%r149, %r15, %r145, %r148;
	mad.lo.s32 	%r150, %r16, %r146, %r149;
	mad.lo.s32 	%r151, %r17, %r147, %r150;
	shr.u32 	%r152, %r134, 31;
	add.s32 	%r153, %r134, %r152;
	shr.s32 	%r154, %r153, 1;
	mul.wide.s32 	%rd59, %r154, 8;
	add.s64 	%rd22, %rd1, %rd59;
	ld.global.f32 	%f89, [%rd22];
	shr.u32 	%r155, %r151, 31;
	add.s32 	%r156, %r151, %r155;
	shr.s32 	%r157, %r156, 1;
	mul.wide.s32 	%rd60, %r157, 2;
	add.s64 	%rd61, %rd2, %rd60;
	ld.global.v2.u8 	{%rs9, %rs10}, [%rd61];
	setp.eq.s16 	%p36, %rs9, 0;
	mul.f32 	%f90, %f89, %f67;
	selp.f32 	%f311, %f66, %f90, %p36;
	setp.eq.s16 	%p37, %rs10, 0;
	mov.f32 	%f310, %f66;
	@%p37 bra 	$L__BB485_23;
	ld.global.f32 	%f91, [%rd22+4];
	mul.f32 	%f310, %f91, %f67;
$L__BB485_23:
	max.f32 	%f92, %f300, %f311;
	max.f32 	%f300, %f92, %f310;
$L__BB485_24:
	setp.le.s64 	%p38, %rd40, %rd13;
	mov.f32 	%f314, 0fFF800000;
	mov.f32 	%f315, %f314;
	@%p38 bra 	$L__BB485_28;
	cvt.u32.u64 	%r158, %rd13;
	setp.eq.s64 	%p39, %rd32, 1;
	setp.eq.s64 	%p40, %rd31, 1;
	setp.eq.s64 	%p41, %rd30, 1;
	setp.eq.s64 	%p42, %rd29, 1;
	add.s32 	%r159, %r158, %r9;
	div.s32 	%r160, %r159, %r10;
	mul.lo.s32 	%r161, %r160, %r10;
	sub.s32 	%r162, %r159, %r161;
	div.s32 	%r163, %r162, %r11;
	mul.lo.s32 	%r164, %r163, %r11;
	sub.s32 	%r165, %r162, %r164;
	div.s32 	%r166, %r165, %r12;
	mul.lo.s32 	%r167, %r166, %r12;
	sub.s32 	%r168, %r165, %r167;
	selp.b32 	%r169, 0, %r160, %p42;
	selp.b32 	%r170, 0, %r163, %p41;
	selp.b32 	%r171, 0, %r166, %p40;
	selp.b32 	%r172, 0, %r168, %p39;
	mul.lo.s32 	%r173, %r14, %r169;
	mad.lo.s32 	%r174, %r15, %r170, %r173;
	mad.lo.s32 	%r175, %r16, %r171, %r174;
	mad.lo.s32 	%r176, %r17, %r172, %r175;
	shr.u32 	%r177, %r159, 31;
	add.s32 	%r178, %r159, %r177;
	shr.s32 	%r179, %r178, 1;
	mul.wide.s32 	%rd62, %r179, 8;
	add.s64 	%rd23, %rd1, %rd62;
	ld.global.f32 	%f94, [%rd23];
	shr.u32 	%r180, %r176, 31;
	add.s32 	%r181, %r176, %r180;
	shr.s32 	%r182, %r181, 1;
	mul.wide.s32 	%rd63, %r182, 2;
	add.s64 	%rd64, %rd2, %rd63;
	ld.global.v2.u8 	{%rs11, %rs12}, [%rd64];
	setp.eq.s16 	%p43, %rs11, 0;
	mul.f32 	%f95, %f94, %f67;
	selp.f32 	%f315, %f66, %f95, %p43;
	setp.eq.s16 	%p44, %rs12, 0;
	mov.f32 	%f314, %f66;
	@%p44 bra 	$L__BB485_27;
	ld.global.f32 	%f96, [%rd23+4];
	mul.f32 	%f314, %f96, %f67;
$L__BB485_27:
	max.f32 	%f97, %f300, %f315;
	max.f32 	%f300, %f97, %f314;
$L__BB485_28:
	setp.le.s64 	%p45, %rd40, %rd14;
	mov.f32 	%f318, 0fFF800000;
	mov.f32 	%f319, %f318;
	@%p45 bra 	$L__BB485_32;
	cvt.u32.u64 	%r183, %rd14;
	setp.eq.s64 	%p46, %rd32, 1;
	setp.eq.s64 	%p47, %rd31, 1;
	setp.eq.s64 	%p48, %rd30, 1;
	setp.eq.s64 	%p49, %rd29, 1;
	add.s32 	%r184, %r183, %r9;
	div.s32 	%r185, %r184, %r10;
	mul.lo.s32 	%r186, %r185, %r10;
	sub.s32 	%r187, %r184, %r186;
	div.s32 	%r188, %r187, %r11;
	mul.lo.s32 	%r189, %r188, %r11;
	sub.s32 	%r190, %r187, %r189;
	div.s32 	%r191, %r190, %r12;
	mul.lo.s32 	%r192, %r191, %r12;
	sub.s32 	%r193, %r190, %r192;
	selp.b32 	%r194, 0, %r185, %p49;
	selp.b32 	%r195, 0, %r188, %p48;
	selp.b32 	%r196, 0, %r191, %p47;
	selp.b32 	%r197, 0, %r193, %p46;
	mul.lo.s32 	%r198, %r14, %r194;
	mad.lo.s32 	%r199, %r15, %r195, %r198;
	mad.lo.s32 	%r200, %r16, %r196, %r199;
	mad.lo.s32 	%r201, %r17, %r197, %r200;
	shr.u32 	%r202, %r184, 31;
	add.s32 	%r203, %r184, %r202;
	shr.s32 	%r204, %r203, 1;
	mul.wide.s32 	%rd65, %r204, 8;
	add.s64 	%rd24, %rd1, %rd65;
	ld.global.f32 	%f99, [%rd24];
	shr.u32 	%r205, %r201, 31;
	add.s32 	%r206, %r201, %r205;
	shr.s32 	%r207, %r206, 1;
	mul.wide.s32 	%rd66, %r207, 2;
	add.s64 	%rd67, %rd2, %rd66;
	ld.global.v2.u8 	{%rs13, %rs14}, [%rd67];
	setp.eq.s16 	%p50, %rs13, 0;
	mul.f32 	%f100, %f99, %f67;
	selp.f32 	%f319, %f66, %f100, %p50;
	setp.eq.s16 	%p51, %rs14, 0;
	mov.f32 	%f318, %f66;
	@%p51 bra 	$L__BB485_31;
	ld.global.f32 	%f101, [%rd24+4];
	mul.f32 	%f318, %f101, %f67;
$L__BB485_31:
	max.f32 	%f102, %f300, %f319;
	max.f32 	%f300, %f102, %f318;
$L__BB485_32:
	setp.le.s64 	%p52, %rd40, %rd8;
	mov.b32 	%r208, %f300;
	shfl.sync.bfly.b32	%r209|%p53, %r208, 16, 31, -1;
	mov.b32 	%f103, %r209;
	max.f32 	%f104, %f300, %f103;
	mov.b32 	%r210, %f104;
	shfl.sync.bfly.b32	%r211|%p54, %r210, 8, 31, -1;
	mov.b32 	%f105, %r211;
	max.f32 	%f106, %f104, %f105;
	mov.b32 	%r212, %f106;
	shfl.sync.bfly.b32	%r213|%p55, %r212, 4, 31, -1;
	mov.b32 	%f107, %r213;
	max.f32 	%f108, %f106, %f107;
	mov.b32 	%r214, %f108;
	shfl.sync.bfly.b32	%r215|%p56, %r214, 2, 31, -1;
	mov.b32 	%f109, %r215;
	max.f32 	%f110, %f108, %f109;
	mov.b32 	%r216, %f110;
	shfl.sync.bfly.b32	%r217|%p57, %r216, 1, 31, -1;
	mov.b32 	%f111, %r217;
	max.f32 	%f112, %f110, %f111;
	sub.f32 	%f113, %f295, %f112;
	fma.rn.f32 	%f114, %f113, 0f3BBB989D, 0f3F000000;
	cvt.sat.f32.f32 	%f115, %f114;
	mov.f32 	%f116, 0f4B400001;
	mov.f32 	%f117, 0f437C0000;
	fma.rm.f32 	%f118, %f115, %f117, %f116;
	add.f32 	%f119, %f118, 0fCB40007F;
	neg.f32 	%f120, %f119;
	fma.rn.f32 	%f121, %f113, 0f3FB8AA3B, %f120;
	fma.rn.f32 	%f122, %f113, 0f32A57060, %f121;
	mov.b32 	%r218, %f118;
	shl.b32 	%r219, %r218, 23;
	mov.b32 	%f123, %r219;
	ex2.approx.ftz.f32 	%f124, %f122;
	mul.f32 	%f125, %f124, %f123;
	add.f32 	%f126, %f125, 0f00000000;
	sub.f32 	%f127, %f294, %f112;
	fma.rn.f32 	%f128, %f127, 0f3BBB989D, 0f3F000000;
	cvt.sat.f32.f32 	%f129, %f128;
	fma.rm.f32 	%f130, %f129, %f117, %f116;
	add.f32 	%f131, %f130, 0fCB40007F;
	neg.f32 	%f132, %f131;
	fma.rn.f32 	%f133, %f127, 0f3FB8AA3B, %f132;
	fma.rn.f32 	%f134, %f127, 0f32A57060, %f133;
	mov.b32 	%r220, %f130;
	shl.b32 	%r221, %r220, 23;
	mov.b32 	%f135, %r221;
	ex2.approx.ftz.f32 	%f136, %f134;
	mul.f32 	%f137, %f136, %f135;
	add.f32 	%f138, %f126, %f137;
	sub.f32 	%f139, %f299, %f112;
	fma.rn.f32 	%f140, %f139, 0f3BBB989D, 0f3F000000;
	cvt.sat.f32.f32 	%f141, %f140;
	fma.rm.f32 	%f142, %f141, %f117, %f116;
	add.f32 	%f143, %f142, 0fCB40007F;
	neg.f32 	%f144, %f143;
	fma.rn.f32 	%f145, %f139, 0f3FB8AA3B, %f144;
	fma.rn.f32 	%f146, %f139, 0f32A57060, %f145;
	mov.b32 	%r222, %f142;
	shl.b32 	%r223, %r222, 23;
	mov.b32 	%f147, %r223;
	ex2.approx.ftz.f32 	%f148, %f146;
	mul.f32 	%f149, %f148, %f147;
	add.f32 	%f150, %f138, %f149;
	sub.f32 	%f151, %f298, %f112;
	fma.rn.f32 	%f152, %f151, 0f3BBB989D, 0f3F000000;
	cvt.sat.f32.f32 	%f153, %f152;
	fma.rm.f32 	%f154, %f153, %f117, %f116;
	add.f32 	%f155, %f154, 0fCB40007F;
	neg.f32 	%f156, %f155;
	fma.rn.f32 	%f157, %f151, 0f3FB8AA3B, %f156;
	fma.rn.f32 	%f158, %f151, 0f32A57060, %f157;
	mov.b32 	%r224, %f154;
	shl.b32 	%r225, %r224, 23;
	mov.b32 	%f159, %r225;
	ex2.approx.ftz.f32 	%f160, %f158;
	mul.f32 	%f161, %f160, %f159;
	add.f32 	%f162, %f150, %f161;
	sub.f32 	%f163, %f303, %f112;
	fma.rn.f32 	%f164, %f163, 0f3BBB989D, 0f3F000000;
	cvt.sat.f32.f32 	%f165, %f164;
	fma.rm.f32 	%f166, %f165, %f117, %f116;
	add.f32 	%f167, %f166, 0fCB40007F;
	neg.f32 	%f168, %f167;
	fma.rn.f32 	%f169, %f163, 0f3FB8AA3B, %f168;
	fma.rn.f32 	%f170, %f163, 0f32A57060, %f169;
	mov.b32 	%r226, %f166;
	shl.b32 	%r227, %r226, 23;
	mov.b32 	%f171, %r227;
	ex2.approx.ftz.f32 	%f172, %f170;
	mul.f32 	%f173, %f172, %f171;
	add.f32 	%f174, %f162, %f173;
	sub.f32 	%f175, %f302, %f112;
	fma.rn.f32 	%f176, %f175, 0f3BBB989D, 0f3F000000;
	cvt.sat.f32.f32 	%f177, %f176;
	fma.rm.f32 	%f178, %f177, %f117, %f116;
	add.f32 	%f179, %f178, 0fCB40007F;
	neg.f32 	%f180, %f179;
	fma.rn.f32 	%f181, %f175, 0f3FB8AA3B, %f180;
	fma.rn.f32 	%f182, %f175, 0f32A57060, %f181;
	mov.b32 	%r228, %f178;
	shl.b32 	%r229, %r228, 23;
	mov.b32 	%f183, %r229;
	ex2.approx.ftz.f32 	%f184, %f182;
	mul.f32 	%f185, %f184, %f183;
	add.f32 	%f186, %f174, %f185;
	sub.f32 	%f187, %f307, %f112;
	fma.rn.f32 	%f188, %f187, 0f3BBB989D, 0f3F000000;
	cvt.sat.f32.f32 	%f189, %f188;
	fma.rm.f32 	%f190, %f189, %f117, %f116;
	add.f32 	%f191, %f190, 0fCB40007F;
	neg.f32 	%f192, %f191;
	fma.rn.f32 	%f193, %f187, 0f3FB8AA3B, %f192;
	fma.rn.f32 	%f194, %f187, 0f32A57060, %f193;
	mov.b32 	%r230, %f190;
	shl.b32 	%r231, %r230, 23;
	mov.b32 	%f195, %r231;
	ex2.approx.ftz.f32 	%f196, %f194;
	mul.f32 	%f197, %f196, %f195;
	add.f32 	%f198, %f186, %f197;
	sub.f32 	%f199, %f306, %f112;
	fma.rn.f32 	%f200, %f199, 0f3BBB989D, 0f3F000000;
	cvt.sat.f32.f32 	%f201, %f200;
	fma.rm.f32 	%f202, %f201, %f117, %f116;
	add.f32 	%f203, %f202, 0fCB40007F;
	neg.f32 	%f204, %f203;
	fma.rn.f32 	%f205, %f199, 0f3FB8AA3B, %f204;
	fma.rn.f32 	%f206, %f199, 0f32A57060, %f205;
	mov.b32 	%r232, %f202;
	shl.b32 	%r233, %r232, 23;
	mov.b32 	%f207, %r233;
	ex2.approx.ftz.f32 	%f208, %f206;
	mul.f32 	%f209, %f208, %f207;
	add.f32 	%f210, %f198, %f209;
	sub.f32 	%f211, %f311, %f112;
	fma.rn.f32 	%f212, %f211, 0f3BBB989D, 0f3F000000;
	cvt.sat.f32.f32 	%f213, %f212;
	fma.rm.f32 	%f214, %f213, %f117, %f116;
	add.f32 	%f215, %f214, 0fCB40007F;
	neg.f32 	%f216, %f215;
	fma.rn.f32 	%f217, %f211, 0f3FB8AA3B, %f216;
	fma.rn.f32 	%f218, %f211, 0f32A57060, %f217;
	mov.b32 	%r234, %f214;
	shl.b32 	%r235, %r234, 23;
	mov.b32 	%f219, %r235;
	ex2.approx.ftz.f32 	%f220, %f218;
	mul.f32 	%f221, %f220, %f219;
	add.f32 	%f222, %f210, %f221;
	sub.f32 	%f223, %f310, %f112;
	fma.rn.f32 	%f224, %f223, 0f3BBB989D, 0f3F000000;
	cvt.sat.f32.f32 	%f225, %f224;
	fma.rm.f32 	%f226, %f225, %f117, %f116;
	add.f32 	%f227, %f226, 0fCB40007F;
	neg.f32 	%f228, %f227;
	fma.rn.f32 	%f229, %f223, 0f3FB8AA3B, %f228;
	fma.rn.f32 	%f230, %f223, 0f32A57060, %f229;
	mov.b32 	%r236, %f226;
	shl.b32 	%r237, %r236, 23;
	mov.b32 	%f231, %r237;
	ex2.approx.ftz.f32 	%f232, %f230;
	mul.f32 	%f233, %f232, %f231;
	add.f32 	%f234, %f222, %f233;
	sub.f32 	%f235, %f315, %f112;
	fma.rn.f32 	%f236, %f235, 0f3BBB989D, 0f3F000000;
	cvt.sat.f32.f32 	%f237, %f236;
	fma.rm.f32 	%f238, %f237, %f117, %f116;
	add.f32 	%f239, %f238, 0fCB40007F;
	neg.f32 	%f240, %f239;
	fma.rn.f32 	%f241, %f235, 0f3FB8AA3B, %f240;
	fma.rn.f32 	%f242, %f235, 0f32A57060, %f241;
	mov.b32 	%r238, %f238;
	shl.b32 	%r239, %r238, 23;
	mov.b32 	%f243, %r239;
	ex2.approx.ftz.f32 	%f244, %f242;
	mul.f32 	%f245, %f244, %f243;
	add.f32 	%f246, %f234, %f245;
	sub.f32 	%f247, %f314, %f112;
	fma.rn.f32 	%f248, %f247, 0f3BBB989D, 0f3F000000;
	cvt.sat.f32.f32 	%f249, %f248;
	fma.rm.f32 	%f250, %f249, %f117, %f116;
	add.f32 	%f251, %f250, 0fCB40007F;
	neg.f32 	%f252, %f251;
	fma.rn.f32 	%f253, %f247, 0f3FB8AA3B, %f252;
	fma.rn.f32 	%f254, %f247, 0f32A57060, %f253;
	mov.b32 	%r240, %f250;
	shl.b32 	%r241, %r240, 23;
	mov.b32 	%f255, %r241;
	ex2.approx.ftz.f32 	%f256, %f254;
	mul.f32 	%f257, %f256, %f255;
	add.f32 	%f258, %f246, %f257;
	sub.f32 	%f259, %f319, %f112;
	fma.rn.f32 	%f260, %f259, 0f3BBB989D, 0f3F000000;
	cvt.sat.f32.f32 	%f261, %f260;
	fma.rm.f32 	%f262, %f261, %f117, %f116;
	add.f32 	%f263, %f262, 0fCB40007F;
	neg.f32 	%f264, %f263;
	fma.rn.f32 	%f265, %f259, 0f3FB8AA3B, %f264;
	fma.rn.f32 	%f266, %f259, 0f32A57060, %f265;
	mov.b32 	%r242, %f262;
	shl.b32 	%r243, %r242, 23;
	mov.b32 	%f267, %r243;
	ex2.approx.ftz.f32 	%f268, %f266;
	mul.f32 	%f269, %f268, %f267;
	add.f32 	%f270, %f258, %f269;
	sub.f32 	%f271, %f318, %f112;
	fma.rn.f32 	%f272, %f271, 0f3BBB989D, 0f3F000000;
	cvt.sat.f32.f32 	%f273, %f272;
	fma.rm.f32 	%f274, %f273, %f117, %f116;
	add.f32 	%f275, %f274, 0fCB40007F;
	neg.f32 	%f276, %f275;
	fma.rn.f32 	%f277, %f271, 0f3FB8AA3B, %f276;
	fma.rn.f32 	%f278, %f271, 0f32A57060, %f277;
	mov.b32 	%r244, %f274;
	shl.b32 	%r245, %r244, 23;
	mov.b32 	%f279, %r245;
	ex2.approx.ftz.f32 	%f280, %f278;
	mul.f32 	%f281, %f280, %f279;
	add.f32 	%f282, %f270, %f281;
	mov.b32 	%r246, %f282;
	shfl.sync.bfly.b32	%r247|%p58, %r246, 16, 31, -1;
	mov.b32 	%f283, %r247;
	add.f32 	%f284, %f282, %f283;
	mov.b32 	%r248, %f284;
	shfl.sync.bfly.b32	%r249|%p59, %r248, 8, 31, -1;
	mov.b32 	%f285, %r249;
	add.f32 	%f286, %f284, %f285;
	mov.b32 	%r250, %f286;
	shfl.sync.bfly.b32	%r251|%p60, %r250, 4, 31, -1;
	mov.b32 	%f287, %r251;
	add.f32 	%f288, %f286, %f287;
	mov.b32 	%r252, %f288;
	shfl.sync.bfly.b32	%r253|%p61, %r252, 2, 31, -1;
	mov.b32 	%f289, %r253;
	add.f32 	%f290, %f288, %f289;
	mov.b32 	%r254, %f290;
	shfl.sync.bfly.b32	%r255|%p62, %r254, 1, 31, -1;
	mov.b32 	%f291, %r255;
	add.f32 	%f292, %f290, %f291;
	div.rn.f32 	%f52, %f125, %f292;
	div.rn.f32 	%f53, %f137, %f292;
	div.rn.f32 	%f54, %f149, %f292;
	div.rn.f32 	%f55, %f161, %f292;
	div.rn.f32 	%f56, %f173, %f292;
	div.rn.f32 	%f57, %f185, %f292;
	div.rn.f32 	%f58, %f197, %f292;
	div.rn.f32 	%f59, %f209, %f292;
	div.rn.f32 	%f60, %f221, %f292;
	div.rn.f32 	%f61, %f233, %f292;
	div.rn.f32 	%f62, %f245, %f292;
	div.rn.f32 	%f63, %f257, %f292;
	div.rn.f32 	%f64, %f269, %f292;
	div.rn.f32 	%f65, %f281, %f292;
	mul.lo.s64 	%rd25, %rd110, %rd38;
	@%p52 bra 	$L__BB485_34;
	add.s64 	%rd68, %rd25, %rd8;
	shr.u64 	%rd69, %rd68, 63;
	add.s64 	%rd70, %rd68, %rd69;
	shl.b64 	%rd71, %rd70, 2;
	and.b64  	%rd72, %rd71, -8;
	add.s64 	%rd73, %rd6, %rd72;
	st.global.v2.f32 	[%rd73], {%f52, %f53};
$L__BB485_34:
	setp.le.s64 	%p63, %rd40, %rd9;
	@%p63 bra 	$L__BB485_36;
	add.s64 	%rd74, %rd25, %rd9;
	shr.u64 	%rd75, %rd74, 63;
	add.s64 	%rd76, %rd74, %rd75;
	shl.b64 	%rd77, %rd76, 2;
	and.b64  	%rd78, %rd77, -8;
	add.s64 	%rd79, %rd6, %rd78;
	st.global.v2.f32 	[%rd79], {%f54, %f55};
$L__BB485_36:
	setp.le.s64 	%p64, %rd40, %rd10;
	@%p64 bra 	$L__BB485_38;
	add.s64 	%rd80, %rd25, %rd10;
	shr.u64 	%rd81, %rd80, 63;
	add.s64 	%rd82, %rd80, %rd81;
	shl.b64 	%rd83, %rd82, 2;
	and.b64  	%rd84, %rd83, -8;
	add.s64 	%rd85, %rd6, %rd84;
	st.global.v2.f32 	[%rd85], {%f56, %f57};
$L__BB485_38:
	setp.le.s64 	%p65, %rd40, %rd11;
	@%p65 bra 	$L__BB485_40;
	add.s64 	%rd86, %rd25, %rd11;
	shr.u64 	%rd87, %rd86, 63;
	add.s64 	%rd88, %rd86, %rd87;
	shl.b64 	%rd89, %rd88, 2;
	and.b64  	%rd90, %rd89, -8;
	add.s64 	%rd91, %rd6, %rd90;
	st.global.v2.f32 	[%rd91], {%f58, %f59};
$L__BB485_40:
	setp.le.s64 	%p66, %rd40, %rd12;
	@%p66 bra 	$L__BB485_42;
	add.s64 	%rd92, %rd25, %rd12;
	shr.u64 	%rd93, %rd92, 63;
	add.s64 	%rd94, %rd92, %rd93;
	shl.b64 	%rd95, %rd94, 2;
	and.b64  	%rd96, %rd95, -8;
	add.s64 	%rd97, %rd6, %rd96;
	st.global.v2.f32 	[%rd97], {%f60, %f61};
$L__BB485_42:
	setp.le.s64 	%p67, %rd40, %rd13;
	@%p67 bra 	$L__BB485_44;
	add.s64 	%rd98, %rd25, %rd13;
	shr.u64 	%rd99, %rd98, 63;
	add.s64 	%rd100, %rd98, %rd99;
	shl.b64 	%rd101, %rd100, 2;
	and.b64  	%rd102, %rd101, -8;
	add.s64 	%rd103, %rd6, %rd102;
	st.global.v2.f32 	[%rd103], {%f62, %f63};
$L__BB485_44:
	setp.le.s64 	%p68, %rd40, %rd14;
	@%p68 bra 	$L__BB485_46;
	add.s64 	%rd104, %rd25, %rd14;
	shr.u64 	%rd105, %rd104, 63;
	add.s64 	%rd106, %rd104, %rd105;
	shl.b64 	%rd107, %rd106, 2;
	and.b64  	%rd108, %rd107, -8;
	add.s64 	%rd109, %rd6, %rd108;
	st.global.v2.f32 	[%rd109], {%f64, %f65};
$L__BB485_46:
	add.s64 	%rd110, %rd110, %rd15;
	setp.lt.s64 	%p69, %rd110, %rd39;
	@%p69 bra 	$L__BB485_4;
$L__BB485_47:
	ret;

}
	// .globl	_Z15SoftmaxWarpImplI22BroadcastScaleMaskLoadIffbLm4EiE11DirectStoreIffEfLi2ELi16ELi32ELi1ELb0EL9Algorithm0EEvT_T0_ll
.visible .entry _Z15SoftmaxWarpImplI22BroadcastScaleMaskLoadIffbLm4EiE11DirectStoreIffEfLi2ELi16ELi32ELi1ELb0EL9Algorithm0EEvT_T0_ll(
	.param .align 8 .b8 _Z15SoftmaxWarpImplI22BroadcastScaleMaskLoadIffbLm4EiE11DirectStoreIffEfLi2ELi16ELi32ELi1ELb0EL9Algorithm0EEvT_T0_ll_param_0[120],
	.param .align 8 .b8 _Z15SoftmaxWarpImplI22BroadcastScaleMaskLoadIffbLm4EiE11DirectStoreIffEfLi2ELi16ELi32ELi1ELb0EL9Algorithm0EEvT_T0_ll_param_1[16],
	.param .u64 _Z15SoftmaxWarpImplI22BroadcastScaleMaskLoadIffbLm4EiE11DirectStoreIffEfLi2ELi16ELi32ELi1ELb0EL9Algorithm0EEvT_T0_ll_param_2,
	.param .u64 _Z15SoftmaxWarpImplI22BroadcastScaleMaskLoadIffbLm4EiE11DirectStoreIffEfLi2ELi16ELi32ELi1ELb0EL9Algorithm0EEvT_T0_ll_param_3
)
{
	.reg .pred 	%p<62>;
	.reg .b16 	%rs<17>;
	.reg .b32 	%r<271>;
	.reg .b32 	%f<307>;
	.reg .b64 	%rd<116>;

	ld.param.u64 	%rd31, [_Z15SoftmaxWarpImplI22BroadcastScaleMaskLoadIffbLm4EiE11DirectStoreIffEfLi2ELi16ELi32ELi1ELb0EL9Algorithm0EEvT_T0_ll_param_1+8];
	ld.param.u64 	%rd30, [_Z15SoftmaxWarpImplI22BroadcastScaleMaskLoadIffbLm4EiE11DirectStoreIffEfLi2ELi16ELi32ELi1ELb0EL9Algorithm0EEvT_T0_ll_param_1];
	ld.param.v2.f32 	{%f27, %f28}, [_Z15SoftmaxWarpImplI22BroadcastScaleMaskLoadIffbLm4EiE11DirectStoreIffEfLi2ELi16ELi32ELi1ELb0EL9Algorithm0EEvT_T0_ll_param_0+112];
	ld.param.u64 	%rd29, [_Z15SoftmaxWarpImplI22BroadcastScaleMaskLoadIffbLm4EiE11DirectStoreIffEfLi2ELi16ELi32ELi1ELb0EL9Algorithm0EEvT_T0_ll_param_0+104];
	ld.param.v2.u32 	{%r17, %r18}, [_Z15SoftmaxWarpImplI22BroadcastScaleMaskLoadIffbLm4EiE11DirectStoreIffEfLi2ELi16ELi32ELi1ELb0EL9Algorithm0EEvT_T0_ll_param_0+88];
	ld.param.v2.u32 	{%r15, %r16}, [_Z15SoftmaxWarpImplI22BroadcastScaleMaskLoadIffbLm4EiE11DirectStoreIffEfLi2ELi16ELi32ELi1ELb0EL9Algorithm0EEvT_T0_ll_param_0+80];
	ld.param.v2.u32 	{%r13, %r14}, [_Z15SoftmaxWarpImplI22BroadcastScaleMaskLoadIffbLm4EiE11DirectStoreIffEfLi2ELi16ELi32ELi1ELb0EL9Algorithm0EEvT_T0_ll_param_0+64];
	ld.param.v2.u32 	{%r11, %r12}, [_Z15SoftmaxWarpImplI22BroadcastScaleMaskLoadIffbLm4EiE11DirectStoreIffEfLi2ELi16ELi32ELi1ELb0EL9Algorithm0EEvT_T0_ll_param_0+56];
	ld.param.u64 	%rd25, [_Z15SoftmaxWarpImplI22BroadcastScaleMaskLoadIffbLm4EiE11DirectStoreIffEfLi2ELi16ELi32ELi1ELb0EL9Algorithm0EEvT_T0_ll_param_0+40];
	ld.param.u64 	%rd24, [_Z15SoftmaxWarpImplI22BroadcastScaleMaskLoadIffbLm4EiE11DirectStoreIffEfLi2ELi16ELi32ELi1ELb0EL9Algorithm0EEvT_T0_ll_param_0+32];
	ld.param.u64 	%rd23, [_Z15SoftmaxWarpImplI22BroadcastScaleMaskLoadIffbLm4EiE11DirectStoreIffEfLi2ELi16ELi32ELi1ELb0EL9Algorithm0EEvT_T0_ll_param_0+24];
	ld.param.u64 	%rd22, [_Z15SoftmaxWarpImplI22BroadcastScaleMaskLoadIffbLm4EiE11DirectStoreIffEfLi2ELi16ELi32ELi1ELb0EL9Algorithm0EEvT_T0_ll_param_0+16];
	ld.param.u64 	%rd21, [_Z15SoftmaxWarpImplI22BroadcastScaleMaskLoadIffbLm4EiE11DirectStoreIffEfLi2ELi16ELi32ELi1ELb0EL9Algorithm0EEvT_T0_ll_param_0+8];
	ld.param.u64 	%rd20, [_Z15SoftmaxWarpImplI22BroadcastScaleMaskLoadIffbLm4EiE11DirectStoreIffEfLi2ELi16ELi32ELi1ELb0EL9Algorithm0EEvT_T0_ll_param_0];
	ld.param.u64 	%rd33, [_Z15SoftmaxWarpImplI22BroadcastScaleMaskLoadIffbLm4EiE11DirectStoreIffEfLi2ELi16ELi32ELi1ELb0EL9Algorithm0EEvT_T0_ll_param_3];
	cvta.to.global.u64 	%rd1, %rd20;
	cvta.to.global.u64 	%rd2, %rd21;
	setp.lt.s64 	%p1, %rd33, 513;
	@%p1 bra 	$L__BB486_2;
	mov.u64 	%rd34, $str;
	cvta.global.u64 	%rd35, %rd34;
	mov.u64 	%rd36, $str$1;
	cvta.global.u64 	%rd37, %rd36;
	mov.u64 	%rd38, __unnamed_472;
	cvta.global.u64 	%rd39, %rd38;
	{ // callseq 471, 0
	.param .b64 param0;
	st.param.b64 	[param0], %rd35;
	.param .b64 param1;
	st.param.b64 	[param1], %rd37;
	.param .b32 param2;
	st.param.b32 	[param2], 219;
	.param .b64 param3;
	st.param.b64 	[param3], %rd39;
	.param .b64 param4;
	st.param.b64 	[param4], 1;
	call.uni 
	__assertfail, 
	(
	param0, 
	param1, 
	param2, 
	param3, 
	param4
	);
	} // callseq 471
$L__BB486_2:
	ld.param.u64 	%rd113, [_Z15SoftmaxWarpImplI22BroadcastScaleMaskLoadIffbLm4EiE11DirectStoreIffEfLi2ELi16ELi32ELi1ELb0EL9Algorithm0EEvT_T0_ll_param_2];
	mov.u32 	%r19, %ctaid.x;
	mov.u32 	%r20, %ntid.y;
	mov.u32 	%r21, %tid.y;
	mad.lo.s32 	%r22, %r19, %r20, %r21;
	mov.u32 	%r23, %nctaid.x;
	mul.lo.s32 	%r8, %r23, %r20;
	cvt.s64.s32 	%rd115, %r22;
	setp.le.s64 	%p2, %rd113, %rd115;
	@%p2 bra 	$L__BB486_21;
	mov.u32 	%r24, %tid.x;
	shl.b32 	%r25, %r24, 1;
	cvt.u64.u32 	%rd7, %r25;
	cvt.s64.s32 	%rd8, %r8;
	cvt.u32.u64 	%r26, %rd7;
	cvt.u32.u64 	%r28, %rd29;
$L__BB486_4:
	setp.eq.s64 	%p3, %rd25, 1;
	setp.eq.s64 	%p4, %rd24, 1;
	setp.eq.s64 	%p5, %rd23, 1;
	setp.eq.s64 	%p6, %rd22, 1;
	cvt.u32.u64 	%r27, %rd115;
	mad.lo.s32 	%r9, %r28, %r27, %r26;
	div.s32 	%r29, %r9, %r11;
	mul.lo.s32 	%r30, %r29, %r11;
	sub.s32 	%r31, %r9, %r30;
	div.s32 	%r32, %r31, %r12;
	mul.lo.s32 	%r33, %r32, %r12;
	sub.s32 	%r34, %r31, %r33;
	div.s32 	%r35, %r34, %r13;
	mul.lo.s32 	%r36, %r35, %r13;
	sub.s32 	%r37, %r34, %r36;
	selp.b32 	%r38, 0, %r29, %p6;
	selp.b32 	%r39, 0, %r32, %p5;
	selp.b32 	%r40, 0, %r35, %p4;
	selp.b32 	%r41, 0, %r37, %p3;
	mul.lo.s32 	%r42, %r15, %r38;
	mad.lo.s32 	%r43, %r16, %r39, %r42;
	mad.lo.s32 	%r44, %r17, %r40, %r43;
	mad.lo.s32 	%r45, %r18, %r41, %r44;
	shr.u32 	%r46, %r9, 31;
	add.s32 	%r47, %r9, %r46;
	shr.s32 	%r48, %r47, 1;
	mul.wide.s32 	%rd40, %r48, 8;
	add.s64 	%rd11, %rd1, %rd40;
	ld.global.f32 	%f29, [%rd11];
	shr.u32 	%r49, %r45, 31;
	add.s32 	%r50, %r45, %r49;
	shr.s32 	%r51, %r50, 1;
	mul.wide.s32 	%rd41, %r51, 2;
	add.s64 	%rd42, %rd2, %rd41;
	ld.global.v2.u8 	{%rs1, %rs2}, [%rd42];
	setp.eq.s16 	%p7, %rs1, 0;
	mul.f32 	%f30, %f29, %f28;
	selp.f32 	%f3, %f27, %f30, %p7;
	setp.eq.s16 	%p8, %rs2, 0;
	mov.f32 	%f299, %f27;
	@%p8 bra 	$L__BB486_6;
	ld.global.f32 	%f31, [%rd11+4];
	mul.f32 	%f299, %f31, %f28;
$L__BB486_6:
	setp.eq.s64 	%p9, %rd25, 1;
	setp.eq.s64 	%p10, %rd24, 1;
	setp.eq.s64 	%p11, %rd23, 1;
	setp.eq.s64 	%p12, %rd22, 1;
	add.s32 	%r10, %r9, 64;
	div.s32 	%r52, %r10, %r11;
	mul.lo.s32 	%r53, %r52, %r11;
	sub.s32 	%r54, %r10, %r53;
	div.s32 	%r55, %r54, %r12;
	mul.lo.s32 	%r56, %r55, %r12;
	sub.s32 	%r57, %r54, %r56;
	div.s32 	%r58, %r57, %r13;
	mul.lo.s32 	%r59, %r58, %r13;
	sub.s32 	%r60, %r57, %r59;
	selp.b32 	%r61, 0, %r52, %p12;
	selp.b32 	%r62, 0, %r55, %p11;
	selp.b32 	%r63, 0, %r58, %p10;
	selp.b32 	%r64, 0, %r60, %p9;
	mul.lo.s32 	%r65, %r15, %r61;
	mad.lo.s32 	%r66, %r16, %r62, %r65;
	mad.lo.s32 	%r67, %r17, %r63, %r66;
	mad.lo.s32 	%r68, %r18, %r64, %r67;
	shr.u32 	%r69, %r10, 31;
	add.s32 	%r70, %r10, %r69;
	shr.s32 	%r71, %r70, 1;
	mul.wide.s32 	%rd43, %r71, 8;
	add.s64 	%rd12, %rd1, %rd43;
	ld.global.f32 	%f32, [%rd12];
	shr.u32 	%r72, %r68, 31;
	add.s32 	%r73, %r68, %r72;
	shr.s32 	%r74, %r73, 1;
	mul.wide.s32 	%rd44, %r74, 2;
	add.s64 	%rd45, %rd2, %rd44;
	ld.global.v2.u8 	{%rs3, %rs4}, [%rd45];
	setp.eq.s16 	%p13, %rs3, 0;
	mul.f32 	%f33, %f32, %f28;
	selp.f32 	%f6, %f27, %f33, %p13;
	setp.eq.s16 	%p14, %rs4, 0;
	mov.f32 	%f300, %f27;
	@%p14 bra 	$L__BB486_8;
	ld.global.f32 	%f34, [%rd12+4];
	mul.f32 	%f300, %f34, %f28;
$L__BB486_8:
	add.s32 	%r75, %r10, 64;
	div.s32 	%r76, %r75, %r11;
	mul.lo.s32 	%r77, %r76, %r11;
	sub.s32 	%r78, %r75, %r77;
	div.s32 	%r79, %r78, %r12;
	mul.lo.s32 	%r80, %r79, %r12;
	sub.s32 	%r81, %r78, %r80;
	div.s32 	%r82, %r81, %r13;
	mul.lo.s32 	%r83, %r82, %r13;
	sub.s32 	%r84, %r81, %r83;
	selp.b32 	%r85, 0, %r76, %p12;
	selp.b32 	%r86, 0, %r79, %p11;
	selp.b32 	%r87, 0, %r82, %p10;
	selp.b32 	%r88, 0, %r84, %p9;
	mul.lo.s32 	%r89, %r15, %r85;
	mad.lo.s32 	%r90, %r16, %r86, %r89;
	mad.lo.s32 	%r91, %r17, %r87, %r90;
	mad.lo.s32 	%r92, %r18, %r88, %r91;
	shr.u32 	%r93, %r75, 31;
	add.s32 	%r94, %r75, %r93;
	shr.s32 	%r95, %r94, 1;
	mul.wide.s32 	%rd46, %r95, 8;
	add.s64 	%rd13, %rd1, %rd46;
	ld.global.f32 	%f35, [%rd13];
	shr.u32 	%r96, %r92, 31;
	add.s32 	%r97, %r92, %r96;
	shr.s32 	%r98, %r97, 1;
	mul.wide.s32 	%rd47, %r98, 2;
	add.s64 	%rd48, %rd2, %rd47;
	ld.global.v2.u8 	{%rs5, %rs6}, [%rd48];
	setp.eq.s16 	%p19, %rs5, 0;
	mul.f32 	%f36, %f35, %f28;
	selp.f32 	%f9, %f27, %f36, %p19;
	setp.eq.s16 	%p20, %rs6, 0;
	mov.f32 	%f301, %f27;
	@%p20 bra 	$L__BB486_10;
	ld.global.f32 	%f37, [%rd13+4];
	mul.f32 	%f301, %f37, %f28;
$L__BB486_10:
	setp.eq.s64 	%p21, %rd25, 1;
	setp.eq.s64 	%p22, %rd24, 1;
	setp.eq.s64 	%p23, %rd23, 1;
	setp.eq.s64 	%p24, %rd22, 1;
	add.s32 	%r99, %r10, 128;
	div.s32 	%r100, %r99, %r11;
	mul.lo.s32 	%r101, %r100, %r11;
	sub.s32 	%r102, %r99, %r101;
	div.s32 	%r103, %r102, %r12;
	mul.lo.s32 	%r104, %r103, %r12;
	sub.s32 	%r105, %r102, %r104;
	div.s32 	%r106, %r105, %r13;
	mul.lo.s32 	%r107, %r106, %r13;
	sub.s32 	%r108, %r105, %r107;
	selp.b32 	%r109, 0, %r100, %p24;
	selp.b32 	%r110, 0, %r103, %p23;
	selp.b32 	%r111, 0, %r106, %p22;
	selp.b32 	%r112, 0, %r108, %p21;
	mul.lo.s32 	%r113, %r15, %r109;
	mad.lo.s32 	%r114, %r16, %r110, %r113;
	mad.lo.s32 	%r115, %r17, %r111, %r114;
	mad.lo.s32 	%r116, %r18, %r112, %r115;
	shr.u32 	%r117, %r99, 31;
	add.s32 	%r118, %r99, %r117;
	shr.s32 	%r119, %r118, 1;
	mul.wide.s32 	%rd49, %r119, 8;
	add.s64 	%rd14, %rd1, %rd49;
	ld.global.f32 	%f38, [%rd14];
	shr.u32 	%r120, %r116, 31;
	add.s32 	%r121, %r116, %r120;
	shr.s32 	%r122, %r121, 1;
	mul.wide.s32 	%rd50, %r122, 2;
	add.s64 	%rd51, %rd2, %rd50;
	ld.global.v2.u8 	{%rs7, %rs8}, [%rd51];
	setp.eq.s16 	%p25, %rs7, 0;
	mul.f32 	%f39, %f38, %f28;
	selp.f32 	%f12, %f27, %f39, %p25;
	setp.eq.s16 	%p26, %rs8, 0;
	mov.f32 	%f302, %f27;
	@%p26 bra 	$L__BB486_12;
	ld.global.f32 	%f40, [%rd14+4];
	mul.f32 	%f302, %f40, %f28;
$L__BB486_12:
	add.s32 	%r123, %r10, 192;
	div.s32 	%r124, %r123, %r11;
	mul.lo.s32 	%r125, %r124, %r11;
	sub.s32 	%r126, %r123, %r125;
	div.s32 	%r127, %r126, %r12;
	mul.lo.s32 	%r128, %r127, %r12;
	sub.s32 	%r129, %r126, %r128;
	div.s32 	%r130, %r129, %r13;
	mul.lo.s32 	%r131, %r130, %r13;
	sub.s32 	%r132, %r129, %r131;
	selp.b32 	%r133, 0, %r124, %p24;
	selp.b32 	%r134, 0, %r127, %p23;
	selp.b32 	%r135, 0, %r130, %p22;
	selp.b32 	%r136, 0, %r132, %p21;
	mul.lo.s32 	%r137, %r15, %r133;
	mad.lo.s32 	%r138, %r16, %r134, %r137;
	mad.lo.s32 	%r139, %r17, %r135, %r138;
	mad.lo.s32 	%r140, %r18, %r136, %r139;
	shr.u32 	%r141, %r123, 31;
	add.s32 	%r142, %r123, %r141;
	shr.s32 	%r143, %r142, 1;
	mul.wide.s32 	%rd52, %r143, 8;
	add.s64 	%rd15, %rd1, %rd52;
	ld.global.f32 	%f41, [%rd15];
	shr.u32 	%r144, %r140, 31;
	add.s32 	%r145, %r140, %r144;
	shr.s32 	%r146, %r145, 1;
	mul.wide.s32 	%rd53, %r146, 2;
	add.s64 	%rd54, %rd2, %rd53;
	ld.global.v2.u8 	{%rs9, %rs10}, [%rd54];
	setp.eq.s16 	%p31, %rs9, 0;
	mul.f32 	%f42, %f41, %f28;
	selp.f32 	%f15, %f27, %f42, %p31;
	setp.eq.s16 	%p32, %rs10, 0;
	mov.f32 	%f303, %f27;
	@%p32 bra 	$L__BB486_14;
	ld.global.f32 	%f43, [%rd15+4];
	mul.f32 	%f303, %f43, %f28;
$L__BB486_14:
	setp.eq.s64 	%p33, %rd25, 1;
	setp.eq.s64 	%p34, %rd24, 1;
	setp.eq.s64 	%p35, %rd23, 1;
	setp.eq.s64 	%p36, %rd22, 1;
	add.s32 	%r147, %r10, 256;
	div.s32 	%r148, %r147, %r11;
	mul.lo.s32 	%r149, %r148, %r11;
	sub.s32 	%r150, %r147, %r149;
	div.s32 	%r151, %r150, %r12;
	mul.lo.s32 	%r152, %r151, %r12;
	sub.s32 	%r153, %r150, %r152;
	div.s32 	%r154, %r153, %r13;
	mul.lo.s32 	%r155, %r154, %r13;
	sub.s32 	%r156, %r153, %r155;
	selp.b32 	%r157, 0, %r148, %p36;
	selp.b32 	%r158, 0, %r151, %p35;
	selp.b32 	%r159, 0, %r154, %p34;
	selp.b32 	%r160, 0, %r156, %p33;
	mul.lo.s32 	%r161, %r15, %r157;
	mad.lo.s32 	%r162, %r16, %r158, %r161;
	mad.lo.s32 	%r163, %r17, %r159, %r162;
	mad.lo.s32 	%r164, %r18, %r160, %r163;
	shr.u32 	%r165, %r147, 31;
	add.s32 	%r166, %r147, %r165;
	shr.s32 	%r167, %r166, 1;
	mul.wide.s32 	%rd55, %r167, 8;
	add.s64 	%rd16, %rd1, %rd55;
	ld.global.f32 	%f44, [%rd16];
	shr.u32 	%r168, %r164, 31;
	add.s32 	%r169, %r164, %r168;
	shr.s32 	%r170, %r169, 1;
	mul.wide.s32 	%rd56, %r170, 2;
	add.s64 	%rd57, %rd2, %rd56;
	ld.global.v2.u8 	{%rs11, %rs12}, [%rd57];
	setp.eq.s16 	%p37, %rs11, 0;
	mul.f32 	%f45, %f44, %f28;
	selp.f32 	%f18, %f27, %f45, %p37;
	setp.eq.s16 	%p38, %rs12, 0;
	mov.f32 	%f304, %f27;
	@%p38 bra 	$L__BB486_16;
	ld.global.f32 	%f46, [%rd16+4];
	mul.f32 	%f304, %f46, %f28;
$L__BB486_16:
	add.s32 	%r171, %r10, 320;
	div.s32 	%r172, %r171, %r11;
	mul.lo.s32 	%r173, %r172, %r11;
	sub.s32 	%r174, %r171, %r173;
	div.s32 	%r175, %r174, %r12;
	mul.lo.s32 	%r176, %r175, %r12;
	sub.s32 	%r177, %r174, %r176;
	div.s32 	%r178, %r177, %r13;
	mul.lo.s32 	%r179, %r178, %r13;
	sub.s32 	%r180, %r177, %r179;
	selp.b32 	%r181, 0, %r172, %p36;
	selp.b32 	%r182, 0, %r175, %p35;
	selp.b32 	%r183, 0, %r178, %p34;
	selp.b32 	%r184, 0, %r180, %p33;
	mul.lo.s32 	%r185, %r15, %r181;
	mad.lo.s32 	%r186, %r16, %r182, %r185;
	mad.lo.s32 	%r187, %r17, %r183, %r186;
	mad.lo.s32 	%r188, %r18, %r184, %r187;
	shr.u32 	%r189, %r171, 31;
	add.s32 	%r190, %r171, %r189;
	shr.s32 	%r191, %r190, 1;
	mul.wide.s32 	%rd58, %r191, 8;
	add.s64 	%rd17, %rd1, %rd58;
	ld.global.f32 	%f47, [%rd17];
	shr.u32 	%r192, %r188, 31;
	add.s32 	%r193, %r188, %r192;
	shr.s32 	%r194, %r193, 1;
	mul.wide.s32 	%rd59, %r194, 2;
	add.s64 	%rd60, %rd2, %rd59;
	ld.global.v2.u8 	{%rs13, %rs14}, [%rd60];
	setp.eq.s16 	%p43, %rs13, 0;
	mul.f32 	%f48, %f47, %f28;
	selp.f32 	%f21, %f27, %f48, %p43;
	setp.eq.s16 	%p44, %rs14, 0;
	mov.f32 	%f305, %f27;
	@%p44 bra 	$L__BB486_18;
	ld.global.f32 	%f49, [%rd17+4];
	mul.f32 	%f305, %f49, %f28;
$L__BB486_18:
	setp.eq.s64 	%p45, %rd25, 1;
	setp.eq.s64 	%p46, %rd24, 1;
	setp.eq.s64 	%p47, %rd23, 1;
	setp.eq.s64 	%p48, %rd22, 1;
	add.s32 	%r195, %r10, 384;
	div.s32 	%r196, %r195, %r11;
	mul.lo.s32 	%r197, %r196, %r11;
	sub.s32 	%r198, %r195, %r197;
	div.s32 	%r199, %r198, %r12;
	mul.lo.s32 	%r200, %r199, %r12;
	sub.s32 	%r201, %r198, %r200;
	div.s32 	%r202, %r201, %r13;
	mul.lo.s32 	%r203, %r202, %r13;
	sub.s32 	%r204, %r201, %r203;
	selp.b32 	%r205, 0, %r196, %p48;
	selp.b32 	%r206, 0, %r199, %p47;
	selp.b32 	%r207, 0, %r202, %p46;
	selp.b32 	%r208, 0, %r204, %p45;
	mul.lo.s32 	%r209, %r15, %r205;
	mad.lo.s32 	%r210, %r16, %r206, %r209;
	mad.lo.s32 	%r211, %r17, %r207, %r210;
	mad.lo.s32 	%r212, %r18, %r208, %r211;
	shr.u32 	%r213, %r195, 31;
	add.s32 	%r214, %r195, %r213;
	shr.s32 	%r215, %r214, 1;
	mul.wide.s32 	%rd61, %r215, 8;
	add.s64 	%rd18, %rd1, %rd61;
	ld.global.f32 	%f50, [%rd18];
	shr.u32 	%r216, %r212, 31;
	add.s32 	%r217, %r212, %r216;
	shr.s32 	%r218, %r217, 1;
	mul.wide.s32 	%rd62, %r218, 2;
	add.s64 	%rd63, %rd2, %rd62;
	ld.global.v2.u8 	{%rs15, %rs16}, [%rd63];
	setp.eq.s16 	%p49, %rs15, 0;
	mul.f32 	%f51, %f50, %f28;
	selp.f32 	%f24, %f27, %f51, %p49;
	setp.eq.s16 	%p50, %rs16, 0;
	mov.f32 	%f306, %f27;
	@%p50 bra 	$L__BB486_20;
	ld.global.f32 	%f52, [%rd18+4];
	mul.f32 	%f306, %f52, %f28;
$L__BB486_20:
	ld.param.u64 	%rd114, [_Z15SoftmaxWarpImplI22BroadcastScaleMaskLoadIffbLm4EiE11DirectStoreIffEfLi2ELi16ELi32ELi1ELb0EL9Algorithm0EEvT_T0_ll_param_2];
	max.f32 	%f53, %f3, 0fFF800000;
	max.f32 	%f54, %f53, %f299;
	max.f32 	%f55, %f54, %f6;
	max.f32 	%f56, %f55, %f300;
	max.f32 	%f57, %f56, %f9;
	max.f32 	%f58, %f57, %f301;
	max.f32 	%f59, %f58, %f12;
	max.f32 	%f60, %f59, %f302;
	max.f32 	%f61, %f60, %f15;
	max.f32 	%f62, %f61, %f303;
	max.f32 	%f63, %f62, %f18;
	max.f32 	%f64, %f63, %f304;
	max.f32 	%f65, %f64, %f21;
	max.f32 	%f66, %f65, %f305;
	max.f32 	%f67, %f66, %f24;
	max.f32 	%f68, %f67, %f306;
	mov.b32 	%r219, %f68;
	shfl.sync.bfly.b32	%r220|%p51, %r219, 16, 31, -1;
	mov.b32 	%f69, %r220;
	max.f32 	%f70, %f68, %f69;
	mov.b32 	%r221, %f70;
	shfl.sync.bfly.b32	%r222|%p52, %r221, 8, 31, -1;
	mov.b32 	%f71, %r222;
	max.f32 	%f72, %f70, %f71;
	mov.b32 	%r223, %f72;
	shfl.sync.bfly.b32	%r224|%p53, %r223, 4, 31, -1;
	mov.b32 	%f73, %r224;
	max.f32 	%f74, %f72, %f73;
	mov.b32 	%r225, %f74;
	shfl.sync.bfly.b32	%r226|%p54, %r225, 2, 31, -1;
	mov.b32 	%f75, %r226;
	max.f32 	%f76, %f74, %f75;
	mov.b32 	%r227, %f76;
	shfl.sync.bfly.b32	%r228|%p55, %r227, 1, 31, -1;
	mov.b32 	%f77, %r228;
	max.f32 	%f78, %f76, %f77;
	sub.f32 	%f79, %f3, %f78;
	fma.rn.f32 	%f80, %f79, 0f3BBB989D, 0f3F000000;
	cvt.sat.f32.f32 	%f81, %f80;
	mov.f32 	%f82, 0f4B400001;
	mov.f32 	%f83, 0f437C0000;
	fma.rm.f32 	%f84, %f81, %f83, %f82;
	add.f32 	%f85, %f84, 0fCB40007F;
	neg.f32 	%f86, %f85;
	fma.rn.f32 	%f87, %f79, 0f3FB8AA3B, %f86;
	fma.rn.f32 	%f88, %f79, 0f32A57060, %f87;
	mov.b32 	%r229, %f84;
	shl.b32 	%r230, %r229, 23;
	mov.b32 	%f89, %r230;
	ex2.approx.ftz.f32 	%f90, %f88;
	mul.f32 	%f91, %f90, %f89;
	add.f32 	%f92, %f91, 0f00000000;
	sub.f32 	%f93, %f299, %f78;
	fma.rn.f32 	%f94, %f93, 0f3BBB989D, 0f3F000000;
	cvt.sat.f32.f32 	%f95, %f94;
	fma.rm.f32 	%f96, %f95, %f83, %f82;
	add.f32 	%f97, %f96, 0fCB40007F;
	neg.f32 	%f98, %f97;
	fma.rn.f32 	%f99, %f93, 0f3FB8AA3B, %f98;
	fma.rn.f32 	%f100, %f93, 0f32A57060, %f99;
	mov.b32 	%r231, %f96;
	shl.b32 	%r232, %r231, 23;
	mov.b32 	%f101, %r232;
	ex2.approx.ftz.f32 	%f102, %f100;
	mul.f32 	%f103, %f102, %f101;
	add.f32 	%f104, %f92, %f103;
	sub.f32 	%f105, %f6, %f78;
	fma.rn.f32 	%f106, %f105, 0f3BBB989D, 0f3F000000;
	cvt.sat.f32.f32 	%f107, %f106;
	fma.rm.f32 	%f108, %f107, %f83, %f82;
	add.f32 	%f109, %f108, 0fCB40007F;
	neg.f32 	%f110, %f109;
	fma.rn.f32 	%f111, %f105, 0f3FB8AA3B, %f110;
	fma.rn.f32 	%f112, %f105, 0f32A57060, %f111;
	mov.b32 	%r233, %f108;
	shl.b32 	%r234, %r233, 23;
	mov.b32 	%f113, %r234;
	ex2.approx.ftz.f32 	%f114, %f112;
	mul.f32 	%f115, %f114, %f113;
	add.f32 	%f116, %f104, %f115;
	sub.f32 	%f117, %f300, %f78;
	fma.rn.f32 	%f118, %f117, 0f3BBB989D, 0f3F000000;
	cvt.sat.f32.f32 	%f119, %f118;
	fma.rm.f32 	%f120, %f119, %f83, %f82;
	add.f32 	%f121, %f120, 0fCB40007F;
	neg.f32 	%f122, %f121;
	fma.rn.f32 	%f123, %f117, 0f3FB8AA3B, %f122;
	fma.rn.f32 	%f124, %f117, 0f32A57060, %f123;
	mov.b32 	%r235, %f120;
	shl.b32 	%r236, %r235, 23;
	mov.b32 	%f125, %r236;
	ex2.approx.ftz.f32 	%f126, %f124;
	mul.f32 	%f127, %f126, %f125;
	add.f32 	%f128, %f116, %f127;
	sub.f32 	%f129, %f9, %f78;
	fma.rn.f32 	%f130, %f129, 0f3BBB989D, 0f3F000000;
	cvt.sat.f32.f32 	%f131, %f130;
	fma.rm.f32 	%f132, %f131, %f83, %f82;
	add.f32 	%f133, %f132, 0fCB40007F;
	neg.f32 	%f134, %f133;
	fma.rn.f32 	%f135, %f129, 0f3FB8AA3B, %f134;
	fma.rn.f32 	%f136, %f129, 0f32A57060, %f135;
	mov.b32 	%r237, %f132;
	shl.b32 	%r238, %r237, 23;
	mov.b32 	%f137, %r238;
	ex2.approx.ftz.f32 	%f138, %f136;
	mul.f32 	%f139, %f138, %f137;
	add.f32 	%f140, %f128, %f139;
	sub.f32 	%f141, %f301, %f78;
	fma.rn.f32 	%f142, %f141, 0f3BBB989D, 0f3F000000;
	cvt.sat.f32.f32 	%f143, %f142;
	fma.rm.f32 	%f144, %f143, %f83, %f82;
	add.f32 	%f145, %f144, 0fCB40007F;
	neg.f32 	%f146, %f145;
	fma.rn.f32 	%f147, %f141, 0f3FB8AA3B, %f146;
	fma.rn.f32 	%f148, %f141, 0f32A57060, %f147;
	mov.b32 	%r239, %f144;
	shl.b32 	%r240, %r239, 23;
	mov.b32 	%f149, %r240;
	ex2.approx.ftz.f32 	%f150, %f148;
	mul.f32 	%f151, %f150, %f149;
	add.f32 	%f152, %f140, %f151;
	sub.f32 	%f153, %f12, %f78;
	fma.rn.f32 	%f154, %f153, 0f3BBB989D, 0f3F000000;
	cvt.sat.f32.f32 	%f155, %f154;
	fma.rm.f32 	%f156, %f155, %f83, %f82;
	add.f32 	%f157, %f156, 0fCB40007F;
	neg.f32 	%f158, %f157;
	fma.rn.f32 	%f159, %f153, 0f3FB8AA3B, %f158;
	fma.rn.f32 	%f160, %f153, 0f32A57060, %f159;
	mov.b32 	%r241, %f156;
	shl.b32 	%r242, %r241, 23;
	mov.b32 	%f161, %r242;
	ex2.approx.ftz.f32 	%f162, %f160;
	mul.f32 	%f163, %f162, %f161;
	add.f32 	%f164, %f152, %f163;
	sub.f32 	%f165, %f302, %f78;
	fma.rn.f32 	%f166, %f165, 0f3BBB989D, 0f3F000000;
	cvt.sat.f32.f32 	%f167, %f166;
	fma.rm.f32 	%f168, %f167, %f83, %f82;
	add.f32 	%f169, %f168, 0fCB40007F;
	neg.f32 	%f170, %f169;
	fma.rn.f32 	%f171, %f165, 0f3FB8AA3B, %f170;
	fma.rn.f32 	%f172, %f165, 0f32A57060, %f171;
	mov.b32 	%r243, %f168;
	shl.b32 	%r244, %r243, 23;
	mov.b32 	%f173, %r244;
	ex2.approx.ftz.f32 	%f174, %f172;
	mul.f32 	%f175, %f174, %f173;
	add.f32 	%f176, %f164, %f175;
	sub.f32 	%f177, %f15, %f78;
	fma.rn.f32 	%f178, %f177, 0f3BBB989D, 0f3F000000;
	cvt.sat.f32.f32 	%f179, %f178;
	fma.rm.f32 	%f180, %f179, %f83, %f82;
	add.f32 	%f181, %f180, 0fCB40007F;
	neg.f32 	%f182, %f181;
	fma.rn.f32 	%f183, %f177, 0f3FB8AA3B, %f182;
	fma.rn.f32 	%f184, %f177, 0f32A57060, %f183;
	mov.b32 	%r245, %f180;
	shl.b32 	%r246, %r245, 23;
	mov.b32 	%f185, %r246;
	ex2.approx.ftz.f32 	%f186, %f184;
	mul.f32 	%f187, %f186, %f185;
	add.f32 	%f188, %f176, %f187;
	sub.f32 	%f189, %f303, %f78;
	fma.rn.f32 	%f190, %f189, 0f3BBB989D, 0f3F000000;
	cvt.sat.f32.f32 	%f191, %f190;
	fma.rm.f32 	%f192, %f191, %f83, %f82;
	add.f32 	%f193, %f192, 0fCB40007F;
	neg.f32 	%f194, %f193;
	fma.rn.f32 	%f195, %f189, 0f3FB8AA3B, %f194;
	fma.rn.f32 	%f196, %f189, 0f32A57060, %f195;
	mov.b32 	%r247, %f192;
	shl.b32 	%r248, %r247, 23;
	mov.b32 	%f197, %r248;
	ex2.approx.ftz.f32 	%f198, %f196;
	mul.f32 	%f199, %f198, %f197;
	add.f32 	%f200, %f188, %f199;
	sub.f32 	%f201, %f18, %f78;
	fma.rn.f32 	%f202, %f201, 0f3BBB989D, 0f3F000000;
	cvt.sat.f32.f32 	%f203, %f202;
	fma.rm.f32 	%f204, %f203, %f83, %f82;
	add.f32 	%f205, %f204, 0fCB40007F;
	neg.f32 	%f206, %f205;
	fma.rn.f32 	%f207, %f201, 0f3FB8AA3B, %f206;
	fma.rn.f32 	%f208, %f201, 0f32A57060, %f207;
	mov.b32 	%r249, %f204;
	shl.b32 	%r250, %r249, 23;
	mov.b32 	%f209, %r250;
	ex2.approx.ftz.f32 	%f210, %f208;
	mul.f32 	%f211, %f210, %f209;
	add.f32 	%f212, %f200, %f211;
	sub.f32 	%f213, %f304, %f78;
	fma.rn.f32 	%f214, %f213, 0f3BBB989D, 0f3F000000;
	cvt.sat.f32.f32 	%f215, %f214;
	fma.rm.f32 	%f216, %f215, %f83, %f82;
	add.f32 	%f217, %f216, 0fCB40007F;
	neg.f32 	%f218, %f217;
	fma.rn.f32 	%f219, %f213, 0f3FB8AA3B, %f218;
	fma.rn.f32 	%f220, %f213, 0f32A57060, %f219;
	mov.b32 	%r251, %f216;
	shl.b32 	%r252, %r251, 23;
	mov.b32 	%f221, %r252;
	ex2.approx.ftz.f32 	%f222, %f220;
	mul.f32 	%f223, %f222, %f221;
	add.f32 	%f224, %f212, %f223;
	sub.f32 	%f225, %f21, %f78;
	fma.rn.f32 	%f226, %f225, 0f3BBB989D, 0f3F000000;
	cvt.sat.f32.f32 	%f227, %f226;
	fma.rm.f32 	%f228, %f227, %f83, %f82;
	add.f32 	%f229, %f228, 0fCB40007F;
	neg.f32 	%f230, %f229;
	fma.rn.f32 	%f231, %f225, 0f3FB8AA3B, %f230;
	fma.rn.f32 	%f232, %f225, 0f32A57060, %f231;
	mov.b32 	%r253, %f228;
	shl.b32 	%r254, %r253, 23;
	mov.b32 	%f233, %r254;
	ex2.approx.ftz.f32 	%f234, %f232;
	mul.f32 	%f235, %f234, %f233;
	add.f32 	%f236, %f224, %f235;
	sub.f32 	%f237, %f305, %f78;
	fma.rn.f32 	%f238, %f237, 0f3BBB989D, 0f3F000000;
	cvt.sat.f32.f32 	%f239, %f238;
	fma.rm.f32 	%f240, %f239, %f83, %f82;
	add.f32 	%f241, %f240, 0fCB40007F;
	neg.f32 	%f242, %f241;
	fma.rn.f32 	%f243, %f237, 0f3FB8AA3B, %f242;
	fma.rn.f32 	%f244, %f237, 0f32A57060, %f243;
	mov.b32 	%r255, %f240;
	shl.b32 	%r256, %r255, 23;
	mov.b32 	%f245, %r256;
	ex2.approx.ftz.f32 	%f246, %f244;
	mul.f32 	%f247, %f246, %f245;
	add.f32 	%f248, %f236, %f247;
	sub.f32 	%f249, %f24, %f78;
	fma.rn.f32 	%f250, %f249, 0f3BBB989D, 0f3F000000;
	cvt.sat.f32.f32 	%f251, %f250;
	fma.rm.f32 	%f252, %f251, %f83, %f82;
	add.f32 	%f253, %f252, 0fCB40007F;
	neg.f32 	%f254, %f253;
	fma.rn.f32 	%f255, %f249, 0f3FB8AA3B, %f254;
	fma.rn.f32 	%f256, %f249, 0f32A57060, %f255;
	mov.b32 	%r257, %f252;
	shl.b32 	%r258, %r257, 23;
	mov.b32 	%f257, %r258;
	ex2.approx.ftz.f32 	%f258, %f256;
	mul.f32 	%f259, %f258, %f257;
	add.f32 	%f260, %f248, %f259;
	sub.f32 	%f261, %f306, %f78;
	fma.rn.f32 	%f262, %f261, 0f3BBB989D, 0f3F000000;
	cvt.sat.f32.f32 	%f263, %f262;
	fma.rm.f32 	%f264, %f263, %f83, %f82;
	add.f32 	%f265, %f264, 0fCB40007F;
	neg.f32 	%f266, %f265;
	fma.rn.f32 	%f267, %f261, 0f3FB8AA3B, %f266;
	fma.rn.f32 	%f268, %f261, 0f32A57060, %f267;
	mov.b32 	%r259, %f264;
	shl.b32 	%r260, %r259, 23;
	mov.b32 	%f269, %r260;
	ex2.approx.ftz.f32 	%f270, %f268;
	mul.f32 	%f271, %f270, %f269;
	add.f32 	%f272, %f260, %f271;
	mov.b32 	%r261, %f272;
	shfl.sync.bfly.b32	%r262|%p56, %r261, 16, 31, -1;
	mov.b32 	%f273, %r262;
	add.f32 	%f274, %f272, %f273;
	mov.b32 	%r263, %f274;
	shfl.sync.bfly.b32	%r264|%p57, %r263, 8, 31, -1;
	mov.b32 	%f275, %r264;
	add.f32 	%f276, %f274, %f275;
	mov.b32 	%r265, %f276;
	shfl.sync.bfly.b32	%r266|%p58, %r265, 4, 31, -1;
	mov.b32 	%f277, %r266;
	add.f32 	%f278, %f276, %f277;
	mov.b32 	%r267, %f278;
	shfl.sync.bfly.b32	%r268|%p59, %r267, 2, 31, -1;
	mov.b32 	%f279, %r268;
	add.f32 	%f280, %f278, %f279;
	mov.b32 	%r269, %f280;
	shfl.sync.bfly.b32	%r270|%p60, %r269, 1, 31, -1;
	mov.b32 	%f281, %r270;
	add.f32 	%f282, %f280, %f281;
	div.rn.f32 	%f283, %f91, %f282;
	div.rn.f32 	%f284, %f103, %f282;
	div.rn.f32 	%f285, %f115, %f282;
	div.rn.f32 	%f286, %f127, %f282;
	div.rn.f32 	%f287, %f139, %f282;
	div.rn.f32 	%f288, %f151, %f282;
	div.rn.f32 	%f289, %f163, %f282;
	div.rn.f32 	%f290, %f175, %f282;
	div.rn.f32 	%f291, %f187, %f282;
	div.rn.f32 	%f292, %f199, %f282;
	div.rn.f32 	%f293, %f211, %f282;
	div.rn.f32 	%f294, %f223, %f282;
	div.rn.f32 	%f295, %f235, %f282;
	div.rn.f32 	%f296, %f247, %f282;
	div.rn.f32 	%f297, %f259, %f282;
	div.rn.f32 	%f298, %f271, %f282;
	mad.lo.s64 	%rd64, %rd115, %rd31, %rd7;
	shr.u64 	%rd65, %rd64, 63;
	add.s64 	%rd66, %rd64, %rd65;
	cvta.to.global.u64 	%rd67, %rd30;
	shl.b64 	%rd68, %rd66, 2;
	and.b64  	%rd69, %rd68, -8;
	add.s64 	%rd70, %rd67, %rd69;
	st.global.v2.f32 	[%rd70], {%f283, %f284};
	add.s64 	%rd71, %rd64, 64;
	shr.u64 	%rd72, %rd71, 63;
	add.s64 	%rd73, %rd71, %rd72;
	shl.b64 	%rd74, %rd73, 2;
	and.b64  	%rd75, %rd74, -8;
	add.s64 	%rd76, %rd67, %rd75;
	st.global.v2.f32 	[%rd76], {%f285, %f286};
	add.s64 	%rd77, %rd64, 128;
	shr.u64 	%rd78, %rd77, 63;
	add.s64 	%rd79, %rd77, %rd78;
	shl.b64 	%rd80, %rd79, 2;
	and.b64  	%rd81, %rd80, -8;
	add.s64 	%rd82, %rd67, %rd81;
	st.global.v2.f32 	[%rd82], {%f287, %f288};
	add.s64 	%rd83, %rd64, 192;
	shr.u64 	%rd84, %rd83, 63;
	add.s64 	%rd85, %rd83, %rd84;
	shl.b64 	%rd86, %rd85, 2;
	and.b64  	%rd87, %rd86, -8;
	add.s64 	%rd88, %rd67, %rd87;
	st.global.v2.f32 	[%rd88], {%f289, %f290};
	add.s64 	%rd89, %rd64, 256;
	shr.u64 	%rd90, %rd89, 63;
	add.s64 	%rd91, %rd89, %rd90;
	shl.b64 	%rd92, %rd91, 2;
	and.b64  	%rd93, %rd92, -8;
	add.s64 	%rd94, %rd67, %rd93;
	st.global.v2.f32 	[%rd94], {%f291, %f292};
	add.s64 	%rd95, %rd64, 320;
	shr.u64 	%rd96, %rd95, 63;
	add.s64 	%rd97, %rd95, %rd96;
	shl.b64 	%rd98, %rd97, 2;
	and.b64  	%rd99, %rd98, -8;
	add.s64 	%rd100, %rd67, %rd99;
	st.global.v2.f32 	[%rd100], {%f293, %f294};
	add.s64 	%rd101, %rd64, 384;
	shr.u64 	%rd102, %rd101, 63;
	add.s64 	%rd103, %rd101, %rd102;
	shl.b64 	%rd104, %rd103, 2;
	and.b64  	%rd105, %rd104, -8;
	add.s64 	%rd106, %rd67, %rd105;
	st.global.v2.f32 	[%rd106], {%f295, %f296};
	add.s64 	%rd107, %rd64, 448;
	shr.u64 	%rd108, %rd107, 63;
	add.s64 	%rd109, %rd107, %rd108;
	shl.b64 	%rd110, %rd109, 2;
	and.b64  	%rd111, %rd110, -8;
	add.s64 	%rd112, %rd67, %rd111;
	st.global.v2.f32 	[%rd112], {%f297, %f298};
	add.s64 	%rd115, %rd115, %rd8;
	setp.lt.s64 	%p61, %rd115, %rd114;
	@%p61 bra 	$L__BB486_4;
$L__BB486_21:
	ret;

}
	// .globl	_Z15SoftmaxWarpImplI22BroadcastScaleMaskLoadIffbLm4EiE11DirectStoreIffEfLi2ELi16ELi32ELi1ELb1EL9Algorithm0EEvT_T0_ll
.visible .entry _Z15SoftmaxWarpImplI22BroadcastScaleMaskLoadIffbLm4EiE11DirectStoreIffEfLi2ELi16ELi32ELi1ELb1EL9Algorithm0EEvT_T0_ll(
	.param .align 8 .b8 _Z15SoftmaxWarpImplI22BroadcastScaleMaskLoadIffbLm4EiE11DirectStoreIffEfLi2ELi16ELi32ELi1ELb1EL9Algorithm0EEvT_T0_ll_param_0[120],
	.param .align 8 .b8 _Z15SoftmaxWarpImplI22BroadcastScaleMaskLoadIffbLm4EiE11DirectStoreIffEfLi2ELi16ELi32ELi1ELb1EL9Algorithm0EEvT_T0_ll_param_1[16],
	.param .u64 _Z15SoftmaxWarpImplI22BroadcastScaleMaskLoadIffbLm4EiE11DirectStoreIffEfLi2ELi16ELi32ELi1ELb1EL9Algorithm0EEvT_T0_ll_param_2,
	.param .u64 _Z15SoftmaxWarpImplI22BroadcastScaleMaskLoadIffbLm4EiE11DirectStoreIffEfLi2ELi16ELi32ELi1ELb1EL9Algorithm0EEvT_T0_ll_param_3
)
{
	.reg .pred 	%p<78>;
	.reg .b16 	%rs<17>;
	.reg .b32 	%r<287>;
	.reg .b32 	%f<363>;
	.reg .b64 	%rd<124>;

	ld.param.u64 	%rd39, [_Z15SoftmaxWarpImplI22BroadcastScaleMaskLoadIffbLm4EiE11DirectStoreIffEfLi2ELi16ELi32ELi1ELb1EL9Algorithm0EEvT_T0_ll_param_1+8];
	ld.param.v2.f32 	{%f75, %f76}, [_Z15SoftmaxWarpImplI22BroadcastScaleMaskLoadIffbLm4EiE11DirectStoreIffEfLi2ELi16ELi32ELi1ELb1EL9Algorithm0EEvT_T0_ll_param_0+112];
	ld.param.u64 	%rd37, [_Z15SoftmaxWarpImplI22BroadcastScaleMaskLoadIffbLm4EiE11DirectStoreIffEfLi2ELi16ELi32ELi1ELb1EL9Algorithm0EEvT_T0_ll_param_0+104];
	ld.param.v2.u32 	{%r15, %r16}, [_Z15SoftmaxWarpImplI22BroadcastScaleMaskLoadIffbLm4EiE11DirectStoreIffEfLi2ELi16ELi32ELi1ELb1EL9Algorithm0EEvT_T0_ll_param_0+88];
	ld.param.v2.u32 	{%r13, %r14}, [_Z15SoftmaxWarpImplI22BroadcastScaleMaskLoadIffbLm4EiE11DirectStoreIffEfLi2ELi16ELi32ELi1ELb1EL9Algorithm0EEvT_T0_ll_param_0+80];
	ld.param.v2.u32 	{%r11, %r12}, [_Z15SoftmaxWarpImplI22BroadcastScaleMaskLoadIffbLm4EiE11DirectStoreIffEfLi2ELi16ELi32ELi1ELb1EL9Algorithm0EEvT_T0_ll_param_0+64];
	ld.param.v2.u32 	{%r9, %r10}, [_Z15SoftmaxWarpImplI22BroadcastScaleMaskLoadIffbLm4EiE11DirectStoreIffEfLi2ELi16ELi32ELi1ELb1EL9Algorithm0EEvT_T0_ll_param_0+56];
	ld.param.u64 	%rd33, [_Z15SoftmaxWarpImplI22BroadcastScaleMaskLoadIffbLm4EiE11DirectStoreIffEfLi2ELi16ELi32ELi1ELb1EL9Algorithm0EEvT_T0_ll_param_0+40];
	ld.param.u64 	%rd32, [_Z15SoftmaxWarpImplI22BroadcastScaleMaskLoadIffbLm4EiE11DirectStoreIffEfLi2ELi16ELi32ELi1ELb1EL9Algorithm0EEvT_T0_ll_param_0+32];
	ld.param.u64 	%rd31, [_Z15SoftmaxWarpImplI22BroadcastScaleMaskLoadIffbLm4EiE11DirectStoreIffEfLi2ELi16ELi32ELi1ELb1EL9Algorithm0EEvT_T0_ll_param_0+24];
	ld.param.u64 	%rd30, [_Z15SoftmaxWarpImplI22BroadcastScaleMaskLoadIffbLm4EiE11DirectStoreIffEfLi2ELi16ELi32ELi1ELb1EL9Algorithm0EEvT_T0_ll_param_0+16];
	ld.param.u64 	%rd38, [_Z15SoftmaxWarpImplI22BroadcastScaleMaskLoadIffbLm4EiE11DirectStoreIffEfLi2ELi16ELi32ELi1ELb1EL9Algorithm0EEvT_T0_ll_param_1];
	ld.param.u64 	%rd29, [_Z15SoftmaxWarpImplI22BroadcastScaleMaskLoadIffbLm4EiE11DirectStoreIffEfLi2ELi16ELi32ELi1ELb1EL9Algorithm0EEvT_T0_ll_param_0+8];
	ld.param.u64 	%rd28, [_Z15SoftmaxWarpImplI22BroadcastScaleMaskLoadIffbLm4EiE11DirectStoreIffEfLi2ELi16ELi32ELi1ELb1EL9Algorithm0EEvT_T0_ll_param_0];
	ld.param.u64 	%rd41, [_Z15SoftmaxWarpImplI22BroadcastScaleMaskLoadIffbLm4EiE11DirectStoreIffEfLi2ELi16ELi32ELi1ELb1EL9Algorithm0EEvT_T0_ll_param_3];
	cvta.to.global.u64 	%rd1, %rd28;
	cvta.to.global.u64 	%rd2, %rd29;
	cvta.to.global.u64 	%rd6, %rd38;
	setp.lt.s64 	%p1, %rd41, 513;
	@%p1 bra 	$L__BB487_2;
	mov.u64 	%rd42, $str;
	cvta.global.u64 	%rd43, %rd42;
	mov.u64 	%rd44, $str$1;
	cvta.global.u64 	%rd45, %rd44;
	mov.u64 	%rd46, __unnamed_473;
	cvta.global.u64 	%rd47, %rd46;
	{ // callseq 472, 0
	.param .b64 param0;
	st.param.b64 	[param0], %rd43;
	.param .b64 param1;
	st.param.b64 	[param1], %rd45;
	.param .b32 param2;
	st.param.b32 	[param2], 219;
	.param .b64 param3;
	st.param.b64 	[param3], %rd47;
	.param .b64 param4;
	st.param.b64 	[param4], 1;
	call.uni 
	__assertfail, 
	(
	param0, 
	param1, 
	param2, 
	param3, 
	param4
	);
	} // callseq 472
$L__BB487_2:
	ld.param.u64 	%rd121, [_Z15SoftmaxWarpImplI22BroadcastScaleMaskLoadIffbLm4EiE11DirectStoreIffEfLi2ELi16ELi32ELi1ELb1EL9Algorithm0EEvT_T0_ll_param_2];
	mov.u32 	%r17, %ctaid.x;
	mov.u32 	%r18, %ntid.y;
	mov.u32 	%r19, %tid.y;
	mad.lo.s32 	%r20, %r17, %r18, %r19;
	cvt.s64.s32 	%rd123, %r20;
	setp.le.s64 	%p2, %rd121, %rd123;
	@%p2 bra 	$L__BB487_53;
	mov.u32 	%r21, %tid.x;
	shl.b32 	%r22, %r21, 1;
	cvt.u64.u32 	%rd8, %r22;
	add.s32 	%r23, %r22, 64;
	cvt.u64.u32 	%rd9, %r23;
	add.s32 	%r24, %r22, 128;
	cvt.u64.u32 	%rd10, %r24;
	add.s32 	%r25, %r22, 192;
	cvt.u64.u32 	%rd11, %r25;
	add.s32 	%r26, %r22, 256;
	cvt.u64.u32 	%rd12, %r26;
	add.s32 	%r27, %r22, 320;
	cvt.u64.u32 	%rd13, %r27;
	add.s32 	%r28, %r22, 384;
	cvt.u64.u32 	%rd14, %r28;
	add.s32 	%r29, %r22, 448;
	cvt.u64.u32 	%rd15, %r29;
	cvt.u32.u64 	%r31, %rd37;
	cvt.u32.u64 	%r32, %rd8;
$L__BB487_4:
	setp.le.s64 	%p3, %rd41, %rd8;
	cvt.u32.u64 	%r30, %rd123;
	mul.lo.s32 	%r8, %r31, %r30;
	mov.f32 	%f332, 0fFF800000;
	mov.f32 	%f333, %f332;
	mov.f32 	%f338, %f332;
	@%p3 bra 	$L__BB487_8;
	setp.eq.s64 	%p4, %rd33, 1;
	setp.eq.s64 	%p5, %rd32, 1;
	setp.eq.s64 	%p6, %rd31, 1;
	setp.eq.s64 	%p7, %rd30, 1;
	add.s32 	%r33, %r32, %r8;
	div.s32 	%r34, %r33, %r9;
	mul.lo.s32 	%r35, %r34, %r9;
	sub.s32 	%r36, %r33, %r35;
	div.s32 	%r37, %r36, %r10;
	mul.lo.s32 	%r38, %r37, %r10;
	sub.s32 	%r39, %r36, %r38;
	div.s32 	%r40, %r39, %r11;
	mul.lo.s32 	%r41, %r40, %r11;
	sub.s32 	%r42, %r39, %r41;
	selp.b32 	%r43, 0, %r34, %p7;
	selp.b32 	%r44, 0, %r37, %p6;
	selp.b32 	%r45, 0, %r40, %p5;
	selp.b32 	%r46, 0, %r42, %p4;
	mul.lo.s32 	%r47, %r13, %r43;
	mad.lo.s32 	%r48, %r14, %r44, %r47;
	mad.lo.s32 	%r49, %r15, %r45, %r48;
	mad.lo.s32 	%r50, %r16, %r46, %r49;
	shr.u32 	%r51, %r33, 31;
	add.s32 	%r52, %r33, %r51;
	shr.s32 	%r53, %r52, 1;
	mul.wide.s32 	%rd48, %r53, 8;
	add.s64 	%rd18, %rd1, %rd48;
	ld.global.f32 	%f78, [%rd18];
	shr.u32 	%r54, %r50, 31;
	add.s32 	%r55, %r50, %r54;
	shr.s32 	%r56, %r55, 1;
	mul.wide.s32 	%rd49, %r56, 2;
	add.s64 	%rd50, %rd2, %rd49;
	ld.global.v2.u8 	{%rs1, %rs2}, [%rd50];
	setp.eq.s16 	%p8, %rs1, 0;
	mul.f32 	%f79, %f78, %f76;
	selp.f32 	%f333, %f75, %f79, %p8;
	setp.eq.s16 	%p9, %rs2, 0;
	mov.f32 	%f332, %f75;
	@%p9 bra 	$L__BB487_7;
	ld.global.f32 	%f80, [%rd18+4];
	mul.f32 	%f332, %f80, %f76;
$L__BB487_7:
	max.f32 	%f81, %f333, 0fFF800000;
	max.f32 	%f338, %f81, %f332;
$L__BB487_8:
	setp.le.s64 	%p10, %rd41, %rd9;
	mov.f32 	%f336, 0fFF800000;
	mov.f32 	%f337, %f336;
	@%p10 bra 	$L__BB487_12;
	cvt.u32.u64 	%r57, %rd9;
	setp.eq.s64 	%p11, %rd33, 1;
	setp.eq.s64 	%p12, %rd32, 1;
	setp.eq.s64 	%p13, %rd31, 1;
	setp.eq.s64 	%p14, %rd30, 1;
	add.s32 	%r58, %r57, %r8;
	div.s32 	%r59, %r58, %r9;
	mul.lo.s32 	%r60, %r59, %r9;
	sub.s32 	%r61, %r58, %r60;
	div.s32 	%r62, %r61, %r10;
	mul.lo.s32 	%r63, %r62, %r10;
	sub.s32 	%r64, %r61, %r63;
	div.s32 	%r65, %r64, %r11;
	mul.lo.s32 	%r66, %r65, %r11;
	sub.s32 	%r67, %r64, %r66;
	selp.b32 	%r68, 0, %r59, %p14;
	selp.b32 	%r69, 0, %r62, %p13;
	selp.b32 	%r70, 0, %r65, %p12;
	selp.b32 	%r71, 0, %r67, %p11;
	mul.lo.s32 	%r72, %r13, %r68;
	mad.lo.s32 	%r73, %r14, %r69, %r72;
	mad.lo.s32 	%r74, %r15, %r70, %r73;
	mad.lo.s32 	%r75, %r16, %r71, %r74;
	shr.u32 	%r76, %r58, 31;
	add.s32 	%r77, %r58, %r76;
	shr.s32 	%r78, %r77, 1;
	mul.wide.s32 	%rd51, %r78, 8;
	add.s64 	%rd19, %rd1, %rd51;
	ld.global.f32 	%f83, [%rd19];
	shr.u32 	%r79, %r75, 31;
	add.s32 	%r80, %r75, %r79;
	shr.s32 	%r81, %r80, 1;
	mul.wide.s32 	%rd52, %r81, 2;
	add.s64 	%rd53, %rd2, %rd52;
	ld.global.v2.u8 	{%rs3, %rs4}, [%rd53];
	setp.eq.s16 	%p15, %rs3, 0;
	mul.f32 	%f84, %f83, %f76;
	selp.f32 	%f337, %f75, %f84, %p15;
	setp.eq.s16 	%p16, %rs4, 0;
	mov.f32 	%f336, %f75;
	@%p16 bra 	$L__BB487_11;
	ld.global.f32 	%f85, [%rd19+4];
	mul.f32 	%f336, %f85, %f76;
$L__BB487_11:
	max.f32 	%f86, %f338, %f337;
	max.f32 	%f338, %f86, %f336;
$L__BB487_12:
	setp.le.s64 	%p17, %rd41, %rd10;
	mov.f32 	%f340, 0fFF800000;
	mov.f32 	%f341, %f340;
	@%p17 bra 	$L__BB487_16;
	cvt.u32.u64 	%r82, %rd10;
	setp.eq.s64 	%p18, %rd33, 1;
	setp.eq.s64 	%p19, %rd32, 1;
	setp.eq.s64 	%p20, %rd31, 1;
	setp.eq.s64 	%p21, %rd30, 1;
	add.s32 	%r83, %r82, %r8;
	div.s32 	%r84, %r83, %r9;
	mul.lo.s32 	%r85, %r84, %r9;
	sub.s32 	%r86, %r83, %r85;
	div.s32 	%r87, %r86, %r10;
	mul.lo.s32 	%r88, %r87, %r10;
	sub.s32 	%r89, %r86, %r88;
	div.s32 	%r90, %r89, %r11;
	mul.lo.s32 	%r91, %r90, %r11;
	sub.s32 	%r92, %r89, %r91;
	selp.b32 	%r93, 0, %r84, %p21;
	selp.b32 	%r94, 0, %r87, %p20;
	selp.b32 	%r95, 0, %r90, %p19;
	selp.b32 	%r96, 0, %r92, %p18;
	mul.lo.s32 	%r97, %r13, %r93;
	mad.lo.s32 	%r98, %r14, %r94, %r97;
	mad.lo.s32 	%r99, %r15, %r95, %r98;
	mad.lo.s32 	%r100, %r16, %r96, %r99;
	shr.u32 	%r101, %r83, 31;
	add.s32 	%r102, %r83, %r101;
	shr.s32 	%r103, %r102, 1;
	mul.wide.s32 	%rd54, %r103, 8;
	add.s64 	%rd20, %rd1, %rd54;
	ld.global.f32 	%f88, [%rd20];
	shr.u32 	%r104, %r100, 31;
	add.s32 	%r105, %r100, %r104;
	shr.s32 	%r106, %r105, 1;
	mul.wide.s32 	%rd55, %r106, 2;
	add.s64 	%rd56, %rd2, %rd55;
	ld.global.v2.u8 	{%rs5, %rs6}, [%rd56];
	setp.eq.s16 	%p22, %rs5, 0;
	mul.f32 	%f89, %f88, %f76;
	selp.f32 	%f341, %f75, %f89, %p22;
	setp.eq.s16 	%p23, %rs6, 0;
	mov.f32 	%f340, %f75;
	@%p23 bra 	$L__BB487_15;
	ld.global.f32 	%f90, [%rd20+4];
	mul.f32 	%f340, %f90, %f76;
$L__BB487_15:
	max.f32 	%f91, %f338, %f341;
	max.f32 	%f338, %f91, %f340;
$L__BB487_16:
	setp.le.s64 	%p24, %rd41, %rd11;
	mov.f32 	%f344, 0fFF800000;
	mov.f32 	%f345, %f344;
	@%p24 bra 	$L__BB487_20;
	cvt.u32.u64 	%r107, %rd11;
	setp.eq.s64 	%p25, %rd33, 1;
	setp.eq.s64 	%p26, %rd32, 1;
	setp.eq.s64 	%p27, %rd31, 1;
	setp.eq.s64 	%p28, %rd30, 1;
	add.s32 	%r108, %r107, %r8;
	div.s32 	%r109, %r108, %r9;
	mul.lo.s32 	%r110, %r109, %r9;
	sub.s32 	%r111, %r108, %r110;
	div.s32 	%r112, %r111, %r10;
	mul.lo.s32 	%r113, %r112, %r10;
	sub.s32 	%r114, %r111, %r113;
	div.s32 	%r115, %r114, %r11;
	mul.lo.s32 	%r116, %r115, %r11;
	sub.s32 	%r117, %r114, %r116;
	selp.b32 	%r118, 0, %r109, %p28;
	selp.b32 	%r119, 0, %r112, %p27;
	selp.b32 	%r120, 0, %r115, %p26;
	selp.b32 	%r121, 0, %r117, %p25;
	mul.lo.s32 	%r122, %r13, %r118;
	mad.lo.s32 	%r123, %r14, %r119, %r122;
	mad.lo.s32 	%r124, %r15, %r120, %r123;
	mad.lo.s32 	%r125, %r16, %r121, %r124;
	shr.u32 	%r126, %r108, 31;
	add.s32 	%r127, %r108, %r126;
	shr.s32 	%r128, %r127, 1;
	mul.wide.s32 	%rd57, %r128, 8;
	add.s64 	%rd21, %rd1, %rd57;
	ld.global.f32 	%f93, [%rd21];
	shr.u32 	%r129, %r125, 31;
	add.s32 	%r130, %r125, %r129;
	shr.s32 	%r131, %r130, 1;
	mul.wide.s32 	%rd58, %r131, 2;
	add.s64 	%rd59, %rd2, %rd58;
	ld.global.v2.u8 	{%rs7, %rs8}, [%rd59];
	setp.eq.s16 	%p29, %rs7, 0;
	mul.f32 	%f94, %f93, %f76;
	selp.f32 	%f345, %f75, %f94, %p29;
	setp.eq.s16 	%p30, %rs8, 0;
	mov.f32 	%f344, %f75;
	@%p30 bra 	$L__BB487_19;
	ld.global.f32 	%f95, [%rd21+4];
	mul.f32 	%f344, %f95, %f76;
$L__BB487_19:
	max.f32 	%f96, %f338, %f345;
	max.f32 	%f338, %f96, %f344;
$L__BB487_20:
	setp.le.s64 	%p31, %rd41, %rd12;
	mov.f32 	%f348, 0fFF800000;
	mov.f32 	%f349, %f348;
	@%p31 bra 	$L__BB487_24;
	cvt.u32.u64 	%r132, %rd12;
	setp.eq.s64 	%p32, %rd33, 1;
	setp.eq.s64 	%p33, %rd32, 1;
	setp.eq.s64 	%p34, %rd31, 1;
	setp.eq.s64 	%p35, %rd30, 1;
	add.s32 	%r133, %r132, %r8;
	div.s32 	%r134, %r133, %r9;
	mul.lo.s32 	%r135, %r134, %r9;
	sub.s32 	%r136, %r133, %r135;
	div.s32 	%r137, %r136, %r10;
	mul.lo.s32 	%r138, %r137, %r10;
	sub.s32 	%r139, %r136, %r138;
	div.s32 	%r140, %r139, %r11;
	mul.lo.s32 	%r141, %r140, %r11;
	sub.s32 	%r142, %r139, %r141;
	selp.b32 	%r143, 0, %r134, %p35;
	selp.b32 	%r144, 0, %r137, %p34;
	selp.b32 	%r145, 0, %r140, %p33;
	selp.b32 	%r146, 0, %r142, %p32;
	mul.lo.s32 	%r147, %r13, %r143;
	mad.lo.s32 	%r148, %r14, %r144, %r147;
	mad.lo.s32 	%r149, %r15, %r145, %r148;
	mad.lo.s32 	%r150, %r16, %r146, %r149;
	shr.u32 	%r151, %r133, 31;
	add.s32 	%r152, %r133, %r151;
	shr.s32 	%r153, %r152, 1;
	mul.wide.s32 	%rd60, %r153, 8;
	add.s64 	%rd22, %rd1, %rd60;
	ld.global.f32 	%f98, [%rd22];
	shr.u32 	%r154, %r150, 31;
	add.s32 	%r155, %r150, %r154;
	shr.s32 	%r156, %r155, 1;
	mul.wide.s32 	%rd61, %r156, 2;
	add.s64 	%rd62, %rd2, %rd61;
	ld.global.v2.u8 	{%rs9, %rs10}, [%rd62];
	setp.eq.s16 	%p36, %rs9, 0;
	mul.f32 	%f99, %f98, %f76;
	selp.f32 	%f349, %f75, %f99, %p36;
	setp.eq.s16 	%p37, %rs10, 0;
	mov.f32 	%f348, %f75;
	@%p37 bra 	$L__BB487_23;
	ld.global.f32 	%f100, [%rd22+4];
	mul.f32 	%f348, %f100, %f76;
$L__BB487_23:
	max.f32 	%f101, %f338, %f349;
	max.f32 	%f338, %f101, %f348;
$L__BB487_24:
	setp.le.s64 	%p38, %rd41, %rd13;
	mov.f32 	%f352, 0fFF800000;
	mov.f32 	%f353, %f352;
	@%p38 bra 	$L__BB487_28;
	cvt.u32.u64 	%r157, %rd13;
	setp.eq.s64 	%p39, %rd33, 1;
	setp.eq.s64 	%p40, %rd32, 1;
	setp.eq.s64 	%p41, %rd31, 1;
	setp.eq.s64 	%p42, %rd30, 1;
	add.s32 	%r158, %r157, %r8;
	div.s32 	%r159, %r158, %r9;
	mul.lo.s32 	%r160, %r159, %r9;
	sub.s32 	%r161, %r158, %r160;
	div.s32 	%r162, %r161, %r10;
	mul.lo.s32 	%r163, %r162, %r10;
	sub.s32 	%r164, %r161, %r163;
	div.s32 	%r165, %r164, %r11;
	mul.lo.s32 	%r166, %r165, %r11;
	sub.s32 	%r167, %r164, %r166;
	selp.b32 	%r168, 0, %r159, %p42;
	selp.b32 	%r169, 0, %r162, %p41;
	selp.b32 	%r170, 0, %r165, %p40;
	selp.b32 	%r171, 0, %r167, %p39;
	mul.lo.s32 	%r172, %r13, %r168;
	mad.lo.s32 	%r173, %r14, %r169, %r172;
	mad.lo.s32 	%r174, %r15, %r170, %r173;
	mad.lo.s32 	%r175, %r16, %r171, %r174;
	shr.u32 	%r176, %r158, 31;
	add.s32 	%r177, %r158, %r176;
	shr.s32 	%r178, %r177, 1;
	mul.wide.s32 	%rd63, %r178, 8;
	add.s64 	%rd23, %rd1, %rd63;
	ld.global.f32 	%f103, [%rd23];
	shr.u32 	%r179, %r175, 31;
	add.s32 	%r180, %r175, %r179;
	shr.s32 	%r181, %r180, 1;
	mul.wide.s32 	%rd64, %r181, 2;
	add.s64 	%rd65, %rd2, %rd64;
	ld.global.v2.u8 	{%rs11, %rs12}, [%rd65];
	setp.eq.s16 	%p43, %rs11, 0;
	mul.f32 	%f104, %f103, %f76;
	selp.f32 	%f353, %f75, %f104, %p43;
	setp.eq.s16 	%p44, %rs12, 0;
	mov.f32 	%f352, %f75;
	@%p44 bra 	$L__BB487_27;
	ld.global.f32 	%f105, [%rd23+4];
	mul.f32 	%f352, %f105, %f76;
$L__BB487_27:
	max.f32 	%f106, %f338, %f353;
	max.f32 	%f338, %f106, %f352;
$L__BB487_28:
	setp.le.s64 	%p45, %rd41, %rd14;
	mov.f32 	%f356, 0fFF800000;
	mov.f32 	%f357, %f356;
	@%p45 bra 	$L__BB487_32;
	cvt.u32.u64 	%r182, %rd14;
	setp.eq.s64 	%p46, %rd33, 1;
	setp.eq.s64 	%p47, %rd32, 1;
	setp.eq.s64 	%p48, %rd31, 1;
	setp.eq.s64 	%p49, %rd30, 1;
	add.s32 	%r183, %r182, %r8;
	div.s32 	%r184, %r183, %r9;
	mul.lo.s32 	%r185, %r184, %r9;
	sub.s32 	%r186, %r183, %r185;
	div.s32 	%r187, %r186, %r10;
	mul.lo.s32 	%r188, %r187, %r10;
	sub.s32 	%r189, %r186, %r188;
	div.s32 	%r190, %r189, %r11;
	mul.lo.s32 	%r191, %r190, %r11;
	sub.s32 	%r192, %r189, %r191;
	selp.b32 	%r193, 0, %r184, %p49;
	selp.b32 	%r194, 0, %r187, %p48;
	selp.b32 	%r195, 0, %r190, %p47;
	selp.b32 	%r196, 0, %r192, %p46;
	mul.lo.s32 	%r197, %r13, %r193;
	mad.lo.s32 	%r198, %r14, %r194, %r197;
	mad.lo.s32 	%r199, %r15, %r195, %r198;
	mad.lo.s32 	%r200, %r16, %r196, %r199;
	shr.u32 	%r201, %r183, 31;
	add.s32 	%r202, %r183, %r201;
	shr.s32 	%r203, %r202, 1;
	mul.wide.s32 	%rd66, %r203, 8;
	add.s64 	%rd24, %rd1, %rd66;
	ld.global.f32 	%f108, [%rd24];
	shr.u32 	%r204, %r200, 31;
	add.s32 	%r205, %r200, %r204;
	shr.s32 	%r206, %r205, 1;
	mul.wide.s32 	%rd67, %r206, 2;
	add.s64 	%rd68, %rd2, %rd67;
	ld.global.v2.u8 	{%rs13, %rs14}, [%rd68];
	setp.eq.s16 	%p50, %rs13, 0;
	mul.f32 	%f109, %f108, %f76;
	selp.f32 	%f357, %f75, %f109, %p50;
	setp.eq.s16 	%p51, %rs14, 0;
	mov.f32 	%f356, %f75;
	@%p51 bra 	$L__BB487_31;
	ld.global.f32 	%f110, [%rd24+4];
	mul.f32 	%f356, %f110, %f76;
$L__BB487_31:
	max.f32 	%f111, %f338, %f357;
	max.f32 	%f338, %f111, %f356;
$L__BB487_32:
	setp.le.s64 	%p52, %rd41, %rd15;
	mov.f32 	%f360, 0fFF800000;
	mov.f32 	%f361, %f360;
	@%p52 bra 	$L__BB487_36;
	cvt.u32.u64 	%r207, %rd15;
	setp.eq.s64 	%p53, %rd33, 1;
	setp.eq.s64 	%p54, %rd32, 1;
	setp.eq.s64 	%p55, %rd31, 1;
	setp.eq.s64 	%p56, %rd30, 1;
	add.s32 	%r208, %r207, %r8;
	div.s32 	%r209, %r208, %r9;
	mul.lo.s32 	%r210, %r209, %r9;
	sub.s32 	%r211, %r208, %r210;
	div.s32 	%r212, %r211, %r10;
	mul.lo.s32 	%r213, %r212, %r10;
	sub.s32 	%r214, %r211, %r213;
	div.s32 	%r215, %r214, %r11;
	mul.lo.s32 	%r216, %r215, %r11;
	sub.s32 	%r217, %r214, %r216;
	selp.b32 	%r218, 0, %r209, %p56;
	selp.b32 	%r219, 0, %r212, %p55;
	selp.b32 	%r220, 0, %r215, %p54;
	selp.b32 	%r221, 0, %r217, %p53;
	mul.lo.s32 	%r222, %r13, %r218;
	mad.lo.s32 	%r223, %r14, %r219, %r222;
	mad.lo.s32 	%r224, %r15, %r220, %r223;
	mad.lo.s32 	%r225, %r16, %r221, %r224;
	shr.u32 	%r226, %r208, 31;
	add.s32 	%r227, %r208, %r226;
	shr.s32 	%r228, %r227, 1;
	mul.wide.s32 	%rd69, %r228, 8;
	add.s64 	%rd25, %rd1, %rd69;
	ld.global.f32 	%f113, [%rd25];
	shr.u32 	%r229, %r225, 31;
	add.s32 	%r230, %r225, %r229;
	shr.s32 	%r231, %r230, 1;
	mul.wide.s32 	%rd70, %r231, 2;
	add.s64 	%rd71, %rd2, %rd70;
	ld.global.v2.u8 	{%rs15, %rs16}, [%rd71];
	setp.eq.s16 	%p57, %rs15, 0;
	mul.f32 	%f114, %f113, %f76;
	selp.f32 	%f361, %f75, %f114, %p57;
	setp.eq.s16 	%p58, %rs16, 0;
	mov.f32 	%f360, %f75;
	@%p58 bra 	$L__BB487_35;
	ld.global.f32 	%f115, [%rd25+4];
	mul.f32 	%f360, %f115, %f76;
$L__BB487_35:
	max.f32 	%f116, %f338, %f361;
	max.f32 	%f338, %f116, %f360;
$L__BB487_36:
	setp.le.s64 	%p59, %rd41, %rd8;
	mov.b32 	%r232, %f338;
	shfl.sync.bfly.b32	%r233|%p60, %r232, 16, 31, -1;
	mov.b32 	%f117, %r233;
	max.f32 	%f118, %f338, %f117;
	mov.b32 	%r234, %f118;
	shfl.sync.bfly.b32	%r235|%p61, %r234, 8, 31, -1;
	mov.b32 	%f119, %r235;
	max.f32 	%f120, %f118, %f119;
	mov.b32 	%r236, %f120;
	shfl.sync.bfly.b32	%r237|%p62, %r236, 4, 31, -1;
	mov.b32 	%f121, %r237;
	max.f32 	%f122, %f120, %f121;
	mov.b32 	%r238, %f122;
	shfl.sync.bfly.b32	%r239|%p63, %r238, 2, 31, -1;
	mov.b32 	%f123, %r239;
	max.f32 	%f124, %f122, %f123;
	mov.b32 	%r240, %f124;
	shfl.sync.bfly.b32	%r241|%p64, %r240, 1, 31, -1;
	mov.b32 	%f125, %r241;
	max.f32 	%f126, %f124, %f125;
	sub.f32 	%f127, %f333, %f126;
	fma.rn.f32 	%f128, %f127, 0f3BBB989D, 0f3F000000;
	cvt.sat.f32.f32 	%f129, %f128;
	mov.f32 	%f130, 0f4B400001;
	mov.f32 	%f131, 0f437C0000;
	fma.rm.f32 	%f132, %f129, %f131, %f130;
	add.f32 	%f133, %f132, 0fCB40007F;
	neg.f32 	%f134, %f133;
	fma.rn.f32 	%f135, %f127, 0f3FB8AA3B, %f134;
	fma.rn.f32 	%f136, %f127, 0f32A57060, %f135;
	mov.b32 	%r242, %f132;
	shl.b32 	%r243, %r242, 23;
	mov.b32 	%f137, %r243;
	ex2.approx.ftz.f32 	%f138, %f136;
	mul.f32 	%f139, %f138, %f137;
	add.f32 	%f140, %f139, 0f00000000;
	sub.f32 	%f141, %f332, %f126;
	fma.rn.f32 	%f142, %f141, 0f3BBB989D, 0f3F000000;
	cvt.sat.f32.f32 	%f143, %f142;
	fma.rm.f32 	%f144, %f143, %f131, %f130;
	add.f32 	%f145, %f144, 0fCB40007F;
	neg.f32 	%f146, %f145;
	fma.rn.f32 	%f147, %f141, 0f3FB8AA3B, %f146;
	fma.rn.f32 	%f148, %f141, 0f32A57060, %f147;
	mov.b32 	%r244, %f144;
	shl.b32 	%r245, %r244, 23;
	mov.b32 	%f149, %r245;
	ex2.approx.ftz.f32 	%f150, %f148;
	mul.f32 	%f151, %f150, %f149;
	add.f32 	%f152, %f140, %f151;
	sub.f32 	%f153, %f337, %f126;
	fma.rn.f32 	%f154, %f153, 0f3BBB989D, 0f3F000000;
	cvt.sat.f32.f32 	%f155, %f154;
	fma.rm.f32 	%f156, %f155, %f131, %f130;
	add.f32 	%f157, %f156, 0fCB40007F;
	neg.f32 	%f158, %f157;
	fma.rn.f32 	%f159, %f153, 0f3FB8AA3B, %f158;
	fma.rn.f32 	%f160, %f153, 0f32A57060, %f159;
	mov.b32 	%r246, %f156;
	shl.b32 	%r247, %r246, 23;
	mov.b32 	%f161, %r247;
	ex2.approx.ftz.f32 	%f162, %f160;
	mul.f32 	%f163, %f162, %f161;
	add.f32 	%f164, %f152, %f163;
	sub.f32 	%f165, %f336, %f126;
	fma.rn.f32 	%f166, %f165, 0f3BBB989D, 0f3F000000;
	cvt.sat.f32.f32 	%f167, %f166;
	fma.rm.f32 	%f168, %f167, %f131, %f130;
	add.f32 	%f169, %f168, 0fCB40007F;
	neg.f32 	%f170, %f169;
	fma.rn.f32 	%f171, %f165, 0f3FB8AA3B, %f170;
	fma.rn.f32 	%f172, %f165, 0f32A57060, %f171;
	mov.b32 	%r248, %f168;
	shl.b32 	%r249, %r248, 23;
	mov.b32 	%f173, %r249;
	ex2.approx.ftz.f32 	%f174, %f172;
	mul.f32 	%f175, %f174, %f173;
	add.f32 	%f176, %f164, %f175;
	sub.f32 	%f177, %f341, %f126;
	fma.rn.f32 	%f178, %f177, 0f3BBB989D, 0f3F000000;
	cvt.sat.f32.f32 	%f179, %f178;
	fma.rm.f32 	%f180, %f179, %f131, %f130;
	add.f32 	%f181, %f180, 0fCB40007F;
	neg.f32 	%f182, %f181;
	fma.rn.f32 	%f183, %f177, 0f3FB8AA3B, %f182;
	fma.rn.f32 	%f184, %f177, 0f32A57060, %f183;
	mov.b32 	%r250, %f180;
	shl.b32 	%r251, %r250, 23;
	mov.b32 	%f185, %r251;
	ex2.approx.ftz.f32 	%f186, %f184;
	mul.f32 	%f187, %f186, %f185;
	add.f32 	%f188, %f176, %f187;
	sub.f32 	%f189, %f340, %f126;
	fma.rn.f32 	%f190, %f189, 0f3BBB989D, 0f3F000000;
	cvt.sat.f32.f32 	%f191, %f190;
	fma.rm.f32 	%f192, %f191, %f131, %f130;
	add.f32 	%f193, %f192, 0fCB40007F;
	neg.f32 	%f194, %f193;
	fma.rn.f32 	%f195, %f189, 0f3FB8AA3B, %f194;
	fma.rn.f32 	%f196, %f189, 0f32A57060, %f195;
	mov.b32 	%r252, %f192;
	shl.b32 	%r253, %r252, 23;
	mov.b32 	%f197, %r253;
	ex2.approx.ftz.f32 	%f198, %f196;
	mul.f32 	%f199, %f198, %f197;
	add.f32 	%f200, %f188, %f199;
	sub.f32 	%f201, %f345, %f126;
	fma.rn.f32 	%f202, %f201, 0f3BBB989D, 0f3F000000;
	cvt.sat.f32.f32 	%f203, %f202;
	fma.rm.f32 	%f204, %f203, %f131, %f130;
	add.f32 	%f205, %f204, 0fCB40007F;
	neg.f32 	%f206, %f205;
	fma.rn.f32 	%f207, %f201, 0f3FB8AA3B, %f206;
	fma.rn.f32 	%f208, %f201, 0f32A57060, %f207;
	mov.b32 	%r254, %f204;
	shl.b32 	%r255, %r254, 23;
	mov.b32 	%f209, %r255;
	ex2.approx.ftz.f32 	%f210, %f208;
	mul.f32 	%f211, %f210, %f209;
	add.f32 	%f212, %f200, %f211;
	sub.f32 	%f213, %f344, %f126;
	fma.rn.f32 	%f214, %f213, 0f3BBB989D, 0f3F000000;
	cvt.sat.f32.f32 	%f215, %f214;
	fma.rm.f32 	%f216, %f215, %f131, %f130;
	add.f32 	%f217, %f216, 0fCB40007F;
	neg.f32 	%f218, %f217;
	fma.rn.f32 	%f219, %f213, 0f3FB8AA3B, %f218;
	fma.rn.f32 	%f220, %f213, 0f32A57060, %f219;
	mov.b32 	%r256, %f216;
	shl.b32 	%r257, %r256, 23;
	mov.b32 	%f221, %r257;
	ex2.approx.ftz.f32 	%f222, %f220;
	mul.f32 	%f223, %f222, %f221;
	add.f32 	%f224, %f212, %f223;
	sub.f32 	%f225, %f349, %f126;
	fma.rn.f32 	%f226, %f225, 0f3BBB989D, 0f3F000000;
	cvt.sat.f32.f32 	%f227, %f226;
	fma.rm.f32 	%f228, %f227, %f131, %f130;
	add.f32 	%f229, %f228, 0fCB40007F;
	neg.f32 	%f230, %f229;
	fma.rn.f32 	%f231, %f225, 0f3FB8AA3B, %f230;
	fma.rn.f32 	%f232, %f225, 0f32A57060, %f231;
	mov.b32 	%r258, %f228;
	shl.b32 	%r259, %r258, 23;
	mov.b32 	%f233, %r259;
	ex2.approx.ftz.f32 	%f234, %f232;
	mul.f32 	%f235, %f234, %f233;
	add.f32 	%f236, %f224, %f235;
	sub.f32 	%f237, %f348, %f126;
	fma.rn.f32 	%f238, %f237, 0f3BBB989D, 0f3F000000;
	cvt.sat.f32.f32 	%f239, %f238;
	fma.rm.f32 	%f240, %f239, %f131, %f130;
	add.f32 	%f241, %f240, 0fCB40007F;
	neg.f32 	%f242, %f241;
	fma.rn.f32 	%f243, %f237, 0f3FB8AA3B, %f242;
	fma.rn.f32 	%f244, %f237, 0f32A57060, %f243;
	mov.b32 	%r260, %f240;
	shl.b32 	%r261, %r260, 23;
	mov.b32 	%f245, %r261;
	ex2.approx.ftz.f32 	%f246, %f244;
	mul.f32 	%f247, %f246, %f245;
	add.f32 	%f248, %f236, %f247;
	sub.f32 	%f249, %f353, %f126;
	fma.rn.f32 	%f250, %f249, 0f3BBB989D, 0f3F000000;
	cvt.sat.f32.f32 	%f251, %f250;
	fma.rm.f32 	%f252, %f251, %f131, %f130;
	add.f32 	%f253, %f252, 0fCB40007F;
	neg.f32 	%f254, %f253;
	fma.rn.f32 	%f255, %f249, 0f3FB8AA3B, %f254;
	fma.rn.f32 	%f256, %f249, 0f32A57060, %f255;
	mov.b32 	%r262, %f252;
	shl.b32 	%r263, %r262, 23;
	mov.b32 	%f257, %r263;
	ex2.approx.ftz.f32 	%f258, %f256;
	mul.f32 	%f259, %f258, %f257;
	add.f32 	%f260, %f248, %f259;
	sub.f32 	%f261, %f352, %f126;
	fma.rn.f32 	%f262, %f261, 0f3BBB989D, 0f3F000000;
	cvt.sat.f32.f32 	%f263, %f262;
	fma.rm.f32 	%f264, %f263, %f131, %f130;
	add.f32 	%f265, %f264, 0fCB40007F;
	neg.f32 	%f266, %f265;
	fma.rn.f32 	%f267, %f261, 0f3FB8AA3B, %f266;
	fma.rn.f32 	%f268, %f261, 0f32A57060, %f267;
	mov.b32 	%r264, %f264;
	shl.b32 	%r265, %r264, 23;
	mov.b32 	%f269, %r265;
	ex2.approx.ftz.f32 	%f270, %f268;
	mul.f32 	%f271, %f270, %f269;
	add.f32 	%f272, %f260, %f271;
	sub.f32 	%f273, %f357, %f126;
	fma.rn.f32 	%f274, %f273, 0f3BBB989D, 0f3F000000;
	cvt.sat.f32.f32 	%f275, %f274;
	fma.rm.f32 	%f276, %f275, %f131, %f130;
	add.f32 	%f277, %f276, 0fCB40007F;
	neg.f32 	%f278, %f277;
	fma.rn.f32 	%f279, %f273, 0f3FB8AA3B, %f278;
	fma.rn.f32 	%f280, %f273, 0f32A57060, %f279;
	mov.b32 	%r266, %f276;
	shl.b32 	%r267, %r266, 23;
	mov.b32 	%f281, %r267;
	ex2.approx.ftz.f32 	%f282, %f280;
	mul.f32 	%f283, %f282, %f281;
	add.f32 	%f284, %f272, %f283;
	sub.f32 	%f285, %f356, %f126;
	fma.rn.f32 	%f286, %f285, 0f3BBB989D, 0f3F000000;
	cvt.sat.f32.f32 	%f287, %f286;
	fma.rm.f32 	%f288, %f287, %f131, %f130;
	add.f32 	%f289, %f288, 0fCB40007F;
	neg.f32 	%f290, %f289;
	fma.rn.f32 	%f291, %f285, 0f3FB8AA3B, %f290;
	fma.rn.f32 	%f292, %f285, 0f32A57060, %f291;
	mov.b32 	%r268, %f288;
	shl.b32 	%r269, %r268, 23;
	mov.b32 	%f293, %r269;
	ex2.approx.ftz.f32 	%f294, %f292;
	mul.f32 	%f295, %f294, %f293;
	add.f32 	%f296, %f284, %f295;
	sub.f32 	%f297, %f361, %f126;
	fma.rn.f32 	%f298, %f297, 0f3BBB989D, 0f3F000000;
	cvt.sat.f32.f32 	%f299, %f298;
	fma.rm.f32 	%f300, %f299, %f131, %f130;
	add.f32 	%f301, %f300, 0fCB40007F;
	neg.f32 	%f302, %f301;
	fma.rn.f32 	%f303, %f297, 0f3FB8AA3B, %f302;
	fma.rn.f32 	%f304, %f297, 0f32A57060, %f303;
	mov.b32 	%r270, %f300;
	shl.b32 	%r271, %r270, 23;
	mov.b32 	%f305, %r271;
	ex2.approx.ftz.f32 	%f306, %f304;
	mul.f32 	%f307, %f306, %f305;
	add.f32 	%f308, %f296, %f307;
	sub.f32 	%f309, %f360, %f126;
	fma.rn.f32 	%f310, %f309, 0f3BBB989D, 0f3F000000;
	cvt.sat.f32.f32 	%f311, %f310;
	fma.rm.f32 	%f312, %f311, %f131, %f130;
	add.f32 	%f313, %f312, 0fCB40007F;
	neg.f32 	%f314, %f313;
	fma.rn.f32 	%f315, %f309, 0f3FB8AA3B, %f314;
	fma.rn.f32 	%f316, %f309, 0f32A57060, %f315;
	mov.b32 	%r272, %f312;
	shl.b32 	%r273, %r272, 23;
	mov.b32 	%f317, %r273;
	ex2.approx.ftz.f32 	%f318, %f316;
	mul.f32 	%f319, %f318, %f317;
	add.f32 	%f320, %f308, %f319;
	mov.b32 	%r274, %f320;
	shfl.sync.bfly.b32	%r275|%p65, %r274, 16, 31, -1;
	mov.b32 	%f321, %r275;
	add.f32 	%f322, %f320, %f321;
	mov.b32 	%r276, %f322;
	shfl.sync.bfly.b32	%r277|%p66, %r276, 8, 31, -1;
	mov.b32 	%f323, %r277;
	add.f32 	%f324, %f322, %f323;
	mov.b32 	%r278, %f324;
	shfl.sync.bfly.b32	%r279|%p67, %r278, 4, 31, -1;
	mov.b32 	%f325, %r279;
	add.f32 	%f326, %f324, %f325;
	mov.b32 	%r280, %f326;
	shfl.sync.bfly.b32	%r281|%p68, %r280, 2, 31, -1;
	mov.b32 	%f327, %r281;
	add.f32 	%f328, %f326, %f327;
	mov.b32 	%r282, %f328;
	shfl.sync.bfly.b32	%r283|%p69, %r282, 1, 31, -1;
	mov.b32 	%f329, %r283;
	add.f32 	%f330, %f328, %f329;
	div.rn.f32 	%f59, %f139, %f330;
	div.rn.f32 	%f60, %f151, %f330;
	div.rn.f32 	%f61, %f163, %f330;
	div.rn.f32 	%f62, %f175, %f330;
	div.rn.f32 	%f63, %f187, %f330;
	div.rn.f32 	%f64, %f199, %f330;
	div.rn.f32 	%f65, %f211, %f330;
	div.rn.f32 	%f66, %f223, %f330;
	div.rn.f32 	%f67, %f235, %f330;
	div.rn.f32 	%f68, %f247, %f330;
	div.rn.f32 	%f69, %f259, %f330;
	div.rn.f32 	%f70, %f271, %f330;
	div.rn.f32 	%f71, %f283, %f330;
	div.rn.f32 	%f72, %f295, %f330;
	div.rn.f32 	%f73, %f307, %f330;
	div.rn.f32 	%f74, %f319, %f330;
	mul.lo.s64 	%rd26, %rd123, %rd39;
	@%p59 bra 	$L__BB487_38;
	add.s64 	%rd72, %rd26, %rd8;
	shr.u64 	%rd73, %rd72, 63;
	add.s64 	%rd74, %rd72, %rd73;
	shl.b64 	%rd75, %rd74, 2;
	and.b64  	%rd76, %rd75, -8;
	add.s64 	%rd77, %rd6, %rd76;
	st.global.v2.f32 	[%rd77], {%f59, %f60};
$L__BB487_38:
	setp.le.s64 	%p70, %rd41, %rd9;
	@%p70 bra 	$L__BB487_40;
	add.s64 	%rd78, %rd26, %rd9;
	shr.u64 	%rd79, %rd78, 63;
	add.s64 	%rd80, %rd78, %rd79;
	shl.b64 	%rd81, %rd80, 2;
	and.b64  	%rd82, %rd81, -8;
	add.s64 	%rd83, %rd6, %rd82;
	st.global.v2.f32 	[%rd83], {%f61, %f62};
$L__BB487_40:
	setp.le.s64 	%p71, %rd41, %rd10;
	@%p71 bra 	$L__BB487_42;
	add.s64 	%rd84, %rd26, %rd10;
	shr.u64 	%rd85, %rd84, 63;
	add.s64 	%rd86, %rd84, %rd85;
	shl.b64 	%rd87, %rd86, 2;
	and.b64  	%rd88, %rd87, -8;
	add.s64 	%rd89, %rd6, %rd88;
	st.global.v2.f32 	[%rd89], {%f63, %f64};
$L__BB487_42:
	setp.le.s64 	%p72, %rd41, %rd11;
	@%p72 bra 	$L__BB487_44;
	add.s64 	%rd90, %rd26, %rd11;
	shr.u64 	%rd91, %rd90, 63;
	add.s64 	%rd92, %rd90, %rd91;
	shl.b64 	%rd93, %rd92, 2;
	and.b64  	%rd94, %rd93, -8;
	add.s64 	%rd95, %rd6, %rd94;
	st.global.v2.f32 	[%rd95], {%f65, %f66};
$L__BB487_44:
	setp.le.s64 	%p73, %rd41, %rd12;
	@%p73 bra 	$L__BB487_46;
	add.s64 	%rd96, %rd26, %rd12;
	shr.u64 	%rd97, %rd96, 63;
	add.s64 	%rd98, %rd96, %rd97;
	shl.b64 	%rd99, %rd98, 2;
	and.b64  	%rd100, %rd99, -8;
	add.s64 	%rd101, %rd6, %rd100;
	st.global.v2.f32 	[%rd101], {%f67, %f68};
$L__BB487_46:
	setp.le.s64 	%p74, %rd41, %rd13;
	@%p74 bra 	$L__BB487_48;
	add.s64 	%rd102, %rd26, %rd13;
	shr.u64 	%rd103, %rd102, 63;
	add.s64 	%rd104, %rd102, %rd103;
	shl.b64 	%rd105, %rd104, 2;
	and.b64  	%rd106, %rd105, -8;
	add.s64 	%rd107, %rd6, %rd106;
	st.global.v2.f32 	[%rd107], {%f69, %f70};
$L__BB487_48:
	setp.le.s64 	%p75, %rd41, %rd14;
	@%p75 bra 	$L__BB487_50;
	add.s64 	%rd108, %rd26, %rd14;
	shr.u64 	%rd109, %rd108, 63;
	add.s64 	%rd110, %rd108, %rd109;
	shl.b64 	%rd111, %rd110, 2;
	and.b64  	%rd112, %rd111, -8;
	add.s64 	%rd113, %rd6, %rd112;
	st.global.v2.f32 	[%rd113], {%f71, %f72};
$L__BB487_50:
	setp.le.s64 	%p76, %rd41, %rd15;
	@%p76 bra 	$L__BB487_52;
	add.s64 	%rd114, %rd26, %rd15;
	shr.u64 	%rd115, %rd114, 63;
	add.s64 	%rd116, %rd114, %rd115;
	shl.b64 	%rd117, %rd116, 2;
	and.b64  	%rd118, %rd117, -8;
	add.s64 	%rd119, %rd6, %rd118;
	st.global.v2.f32 	[%rd119], {%f73, %f74};
$L__BB487_52:
	ld.param.u64 	%rd122, [_Z15SoftmaxWarpImplI22BroadcastScaleMaskLoadIffbLm4EiE11DirectStoreIffEfLi2ELi16ELi32ELi1ELb1EL9Algorithm0EEvT_T0_ll_param_2];
	mov.u32 	%r284, %nctaid.x;
	mov.u32 	%r285, %ntid.y;
	mul.lo.s32 	%r286, %r284, %r285;
	cvt.s64.s32 	%rd120, %r286;
	add.s64 	%rd123, %rd123, %rd120;
	setp.lt.s64 	%p77, %rd123, %rd122;
	@%p77 bra 	$L__BB487_4;
$L__BB487_53:
	ret;

}
	// .globl	_Z15SoftmaxWarpImplI22BroadcastScaleMaskLoadIffbLm4EiE11DirectStoreIffEfLi2ELi18ELi32ELi1ELb0EL9Algorithm0EEvT_T0_ll
.visible .entry _Z15SoftmaxWarpImplI22BroadcastScaleMaskLoadIffbLm4EiE11DirectStoreIffEfLi2ELi18ELi32ELi1ELb0EL9Algorithm0EEvT_T0_ll(
	.param .align 8 .b8 _Z15SoftmaxWarpImplI22BroadcastScaleMaskLoadIffbLm4EiE11DirectStoreIffEfLi2ELi18ELi32ELi1ELb0EL9Algorithm0EEvT_T0_ll_param_0[120],
	.param .align 8 .b8 _Z15SoftmaxWarpImplI22BroadcastScaleMaskLoadIffbLm4EiE11DirectStoreIffEfLi2ELi18ELi32ELi1ELb0EL9Algorithm0EEvT_T0_ll_param_1[16],
	.param .u64 _Z15SoftmaxWarpImplI22BroadcastScaleMaskLoadIffbLm4EiE11DirectStoreIffEfLi2ELi18ELi32ELi1ELb0EL9Algorithm0EEvT_T0_ll_param_2,
	.param .u64 _Z15SoftmaxWarpImplI22BroadcastScaleMaskLoadIffbLm4EiE11DirectStoreIffEfLi2ELi18ELi32ELi1ELb0EL9Algorithm0EEvT_T0_ll_param_3
)
{
	.reg .pred 	%p<68>;
	.reg .b16 	%rs<19>;
	.reg .b32 	%r<300>;
	.reg .b32 	%f<342>;
	.reg .b64 	%rd<126>;

	ld.param.u64 	%rd31, [_Z15SoftmaxWarpImplI22BroadcastScaleMaskLoadIffbLm4EiE11DirectStoreIffEfLi2ELi18ELi32ELi1ELb0EL9Algorithm0EEvT_T0_ll_param_1+8];
	ld.param.u64 	%rd30, [_Z15SoftmaxWarpImplI22BroadcastScaleMaskLoadIffbLm4EiE11DirectStoreIffEfLi2ELi18ELi32ELi1ELb0EL9Algorithm0EEvT_T0_ll_param_1];
	ld.param.v2.f32 	{%f30, %f31}, [_Z15SoftmaxWarpImplI22BroadcastScaleMaskLoadIffbLm4EiE11DirectStoreIffEfLi2ELi18ELi32ELi1ELb0EL9Algorithm0EEvT_T0_ll_param_0+112];
	ld.param.u64 	%rd29, [_Z15SoftmaxWarpImplI22BroadcastScaleMaskLoadIffbLm4EiE11DirectStoreIffEfLi2ELi18ELi32ELi1ELb0EL9Algorithm0EEvT_T0_ll_param_0+104];
	ld.param.v2.u32 	{%r16, %r17}, [_Z15SoftmaxWarpImplI22BroadcastScaleMaskLoadIffbLm4EiE11DirectStoreIffEfLi2ELi18ELi32ELi1ELb0EL9Algorithm0EEvT_T0_ll_param_0+88];
	ld.param.v2.u32 	{%r14, %r15}, [_Z15SoftmaxWarpImplI22BroadcastScaleMaskLoadIffbLm4EiE11DirectStoreIffEfLi2ELi18ELi32ELi1ELb0EL9Algorithm0EEvT_T0_ll_param_0+80];
	ld.param.v2.u32 	{%r12, %r13}, [_Z15SoftmaxWarpImplI22BroadcastScaleMaskLoadIffbLm4EiE11DirectStoreIffEfLi2ELi18ELi32ELi1ELb0EL9Algorithm0EEvT_T0_ll_param_0+64];
	ld.param.v2.u32 	{%r10, %r11}, [_Z15SoftmaxWarpImplI22BroadcastScaleMaskLoadIffbLm4EiE11DirectStoreIffEfLi2ELi18ELi32ELi1ELb0EL9Algorithm0EEvT_T0_ll_param_0+56];
	ld.param.u64 	%rd25, [_Z15SoftmaxWarpImplI22BroadcastScaleMaskLoadIffbLm4EiE11DirectStoreIffEfLi2ELi18ELi32ELi1ELb0EL9Algorithm0EEvT_T0_ll_param_0+40];
	ld.param.u64 	%rd24, [_Z15SoftmaxWarpImplI22BroadcastScaleMaskLoadIffbLm4EiE11DirectStoreIffEfLi2ELi18ELi32ELi1ELb0EL9Algorithm0EEvT_T0_ll_param_0+32];
	ld.param.u64 	%rd23, [_Z15SoftmaxWarpImplI22BroadcastScaleMaskLoadIffbLm4EiE11DirectStoreIffEfLi2ELi18ELi32ELi1ELb0EL9Algorithm0EEvT_T0_ll_param_0+24];
	ld.param.u64 	%rd22, [_Z15SoftmaxWarpImplI22BroadcastScaleMaskLoadIffbLm4EiE11DirectStoreIffEfLi2ELi18ELi32ELi1ELb0EL9Algorithm0EEvT_T0_ll_param_0+16];
	ld.param.u64 	%rd21, [_Z15SoftmaxWarpImplI22BroadcastScaleMaskLoadIffbLm4EiE11DirectStoreIffEfLi2ELi18ELi32ELi1ELb0EL9Algorithm0EEvT_T0_ll_param_0+8];
	ld.param.u64 	%rd20, [_Z15SoftmaxWarpImplI22BroadcastScaleMaskLoadIffbLm4EiE11DirectStoreIffEfLi2ELi18ELi32ELi1ELb0EL9Algorithm0EEvT_T0_ll_param_0];
	ld.param.u64 	%rd33, [_Z15SoftmaxWarpImplI22BroadcastScaleMaskLoadIffbLm4EiE11DirectStoreIffEfLi2ELi18ELi32ELi1ELb0EL9Algorithm0EEvT_T0_ll_param_3];
	cvta.to.global.u64 	%rd1, %rd20;
	cvta.to.global.u64 	%rd2, %rd21;
	setp.lt.s64 	%p1, %rd33, 577;
	@%p1 bra 	$L__BB488_2;
	mov.u64 	%rd34, $str;
	cvta.global.u64 	%rd35, %rd34;
	mov.u64 	%rd36, $str$1;
	cvta.global.u64 	%rd37, %rd36;
	mov.u64 	%rd38, __unnamed_474;
	cvta.global.u64 	%rd39, %rd38;
	{ // callseq 473, 0
	.param .b64 param0;
	st.param.b64 	[param0], %rd35;
	.param .b64 param1;
	st.param.b64 	[param1], %rd37;
	.param .b32 param2;
	st.param.b32 	[param2], 219;
	.param .b64 param3;
	st.param.b64 	[param3], %rd39;
	.param .b64 param4;
	st.param.b64 	[param4], 1;
	call.uni 
	__assertfail, 
	(
	param0, 
	param1, 
	param2, 
	param3, 
	param4
	);
	} // callseq 473
$L__BB488_2:
	ld.param.u64 	%rd123, [_Z15SoftmaxWarpImplI22BroadcastScaleMaskLoadIffbLm4EiE11DirectStoreIffEfLi2ELi18ELi32ELi1ELb0EL9Algorithm0EEvT_T0_ll_param_2];
	mov.u32 	%r18, %ctaid.x;
	mov.u32 	%r19, %ntid.y;
	mov.u32 	%r20, %tid.y;
	mad.lo.s32 	%r21, %r18, %r19, %r20;
	cvt.s64.s32 	%rd125, %r21;
	setp.le.s64 	%p2, %rd123, %rd125;
	@%p2 bra 	$L__BB488_23;
	mov.u32 	%r22, %tid.x;
	shl.b32 	%r23, %r22, 1;
	cvt.u64.u32 	%rd7, %r23;
	cvt.u32.u64 	%r24, %rd7;
	cvt.u32.u64 	%r26, %rd29;
$L__BB488_4:
	setp.eq.s64 	%p3, %rd25, 1;
	setp.eq.s64 	%p4, %rd24, 1;
	setp.eq.s64 	%p5, %rd23, 1;
	setp.eq.s64 	%p6, %rd22, 1;
	cvt.u32.u64 	%r25, %rd125;
	mad.lo.s32 	%r8, %r26, %r25, %r24;
	div.s32 	%r27, %r8, %r10;
	mul.lo.s32 	%r28, %r27, %r10;
	sub.s32 	%r29, %r8, %r28;
	div.s32 	%r30, %r29, %r11;
	mul.lo.s32 	%r31, %r30, %r11;
	sub.s32 	%r32, %r29, %r31;
	div.s32 	%r33, %r32, %r12;
	mul.lo.s32 	%r34, %r33, %r12;
	sub.s32 	%r35, %r32, %r34;
	selp.b32 	%r36, 0, %r27, %p6;
	selp.b32 	%r37, 0, %r30, %p5;
	selp.b32 	%r38, 0, %r33, %p4;
	selp.b32 	%r39, 0, %r35, %p3;
	mul.lo.s32 	%r40, %r14, %r36;
	mad.lo.s32 	%r41, %r15, %r37, %r40;
	mad.lo.s32 	%r42, %r16, %r38, %r41;
	mad.lo.s32 	%r43, %r17, %r39, %r42;
	shr.u32 	%r44, %r8, 31;
	add.s32 	%r45, %r8, %r44;
	shr.s32 	%r46, %r45, 1;
	mul.wide.s32 	%rd40, %r46, 8;
	add.s64 	%rd10, %rd1, %rd40;
	ld.global.f32 	%f32, [%rd10];
	shr.u32 	%r47, %r43, 31;
	add.s32 	%r48, %r43, %r47;
	shr.s32 	%r49, %r48, 1;
	mul.wide.s32 	%rd41, %r49, 2;
	add.s64 	%rd42, %rd2, %rd41;
	ld.global.v2.u8 	{%rs1, %rs2}, [%rd42];
	setp.eq.s16 	%p7, %rs1, 0;
	mul.f32 	%f33, %f32, %f31;
	selp.f32 	%f3, %f30, %f33, %p7;
	setp.eq.s16 	%p8, %rs2, 0;
	mov.f32 	%f333, %f30;
	@%p8 bra 	$L__BB488_6;
	ld.global.f32 	%f34, [%rd10+4];
	mul.f32 	%f333, %f34, %f31;
$L__BB488_6:
	setp.eq.s64 	%p9, %rd25, 1;
	setp.eq.s64 	%p10, %rd24, 1;
	setp.eq.s64 	%p11, %rd23, 1;
	setp.eq.s64 	%p12, %rd22, 1;
	add.s32 	%r9, %r8, 64;
	div.s32 	%r50, %r9, %r10;
	mul.lo.s32 	%r51, %r50, %r10;
	sub.s32 	%r52, %r9, %r51;
	div.s32 	%r53, %r52, %r11;
	mul.lo.s32 	%r54, %r53, %r11;
	sub.s32 	%r55, %r52, %r54;
	div.s32 	%r56, %r55, %r12;
	mul.lo.s32 	%r57, %r56, %r12;
	sub.s32 	%r58, %r55, %r57;
	selp.b32 	%r59, 0, %r50, %p12;
	selp.b32 	%r60, 0, %r53, %p11;
	selp.b32 	%r61, 0, %r56, %p10;
	selp.b32 	%r62, 0, %r58, %p9;
	mul.lo.s32 	%r63, %r14, %r59;
	mad.lo.s32 	%r64, %r15, %r60, %r63;
	mad.lo.s32 	%r65, %r16, %r61, %r64;
	mad.lo.s32 	%r66, %r17, %r62, %r65;
	shr.u32 	%r67, %r9, 31;
	add.s32 	%r68, %r9, %r67;
	shr.s32 	%r69, %r68, 1;
	mul.wide.s32 	%rd43, %r69, 8;
	add.s64 	%rd11, %rd1, %rd43;
	ld.global.f32 	%f35, [%rd11];
	shr.u32 	%r70, %r66, 31;
	add.s32 	%r71, %r66, %r70;
	shr.s32 	%r72, %r71, 1;
	mul.wide.s32 	%rd44, %r72, 2;
	add.s64 	%rd45, %rd2, %rd44;
	ld.global.v2.u8 	{%rs3, %rs4}, [%rd45];
	setp.eq.s16 	%p13, %rs3, 0;
	mul.f32 	%f36, %f35, %f31;
	selp.f32 	%f6, %f30, %f36, %p13;
	setp.eq.s16 	%p14, %rs4, 0;
	mov.f32 	%f334, %f30;
	@%p14 bra 	$L__BB488_8;
	ld.global.f32 	%f37, [%rd11+4];
	mul.f32 	%f334, %f37, %f31;
$L__BB488_8:
	setp.eq.s64 	%p15, %rd25, 1;
	setp.eq.s64 	%p16, %rd24, 1;
	setp.eq.s64 	%p17, %rd23, 1;
	setp.eq.s64 	%p18, %rd22, 1;
	add.s32 	%r73, %r9, 64;
	div.s32 	%r74, %r73, %r10;
	mul.lo.s32 	%r75, %r74, %r10;
	sub.s32 	%r76, %r73, %r75;
	div.s32 	%r77, %r76, %r11;
	mul.lo.s32 	%r78, %r77, %r11;
	sub.s32 	%r79, %r76, %r78;
	div.s32 	%r80, %r79, %r12;
	mul.lo.s32 	%r81, %r80, %r12;
	sub.s32 	%r82, %r79, %r81;
	selp.b32 	%r83, 0, %r74, %p18;
	selp.b32 	%r84, 0, %r77, %p17;
	selp.b32 	%r85, 0, %r80, %p16;
	selp.b32 	%r86, 0, %r82, %p15;
	mul.lo.s32 	%r87, %r14, %r83;
	mad.lo.s32 	%r88, %r15, %r84, %r87;
	mad.lo.s32 	%r89, %r16, %r85, %r88;
	mad.lo.s32 	%r90, %r17, %r86, %r89;
	shr.u32 	%r91, %r73, 31;
	add.s32 	%r92, %r73, %r91;
	shr.s32 	%r93, %r92, 1;
	mul.wide.s32 	%rd46, %r93, 8;
	add.s64 	%rd12, %rd1, %rd46;
	ld.global.f32 	%f38, [%rd12];
	shr.u32 	%r94, %r90, 31;
	add.s32 	%r95, %r90, %r94;
	shr.s32 	%r96, %r95, 1;
	mul.wide.s32 	%rd47, %r96, 2;
	add.s64 	%rd48, %rd2, %rd47;
	ld.global.v2.u8 	{%rs5, %rs6}, [%rd48];
	setp.eq.s16 	%p19, %rs5, 0;
	mul.f32 	%f39, %f38, %f31;
	selp.f32 	%f9, %f30, %f39, %p19;
	setp.eq.s16 	%p20, %rs6, 0;
	mov.f32 	%f335, %f30;
	@%p20 bra 	$L__BB488_10;
	ld.global.f32 	%f40, [%rd12+4];
	mul.f32 	%f335, %f40, %f31;
$L__BB488_10:
	add.s32 	%r97, %r9, 128;
	div.s32 	%r98, %r97, %r10;
	mul.lo.s32 	%r99, %r98, %r10;
	sub.s32 	%r100, %r97, %r99;
	div.s32 	%r101, %r100, %r11;
	mul.lo.s32 	%r102, %r101, %r11;
	sub.s32 	%r103, %r100, %r102;
	div.s32 	%r104, %r103, %r12;
	mul.lo.s32 	%r105, %r104, %r12;
	sub.s32 	%r106, %r103, %r105;
	selp.b32 	%r107, 0, %r98, %p18;
	selp.b32 	%r108, 0, %r101, %p17;
	selp.b32 	%r109, 0, %r104, %p16;
	selp.b32 	%r110, 0, %r106, %p15;
	mul.lo.s32 	%r111, %r14, %r107;
	mad.lo.s32 	%r112, %r15, %r108, %r111;
	mad.lo.s32 	%r113, %r16, %r109, %r112;
	mad.lo.s32 	%r114, %r17, %r110, %r113;
	shr.u32 	%r115, %r97, 31;
	add.s32 	%r116, %r97, %r115;
	shr.s32 	%r117, %r116, 1;
	mul.wide.s32 	%rd49, %r117, 8;
	add.s64 	%rd13, %rd1, %rd49;
	ld.global.f32 	%f41, [%rd13];
	shr.u32 	%r118, %r114, 31;
	add.s32 	%r119, %r114, %r118;
	shr.s32 	%r120, %r119, 1;
	mul.wide.s32 	%rd50, %r120, 2;
	add.s64 	%rd51, %rd2, %rd50;
	ld.global.v2.u8 	{%rs7, %rs8}, [%rd51];
	setp.eq.s16 	%p25, %rs7, 0;
	mul.f32 	%f42, %f41, %f31;
	selp.f32 	%f12, %f30, %f42, %p25;
	setp.eq.s16 	%p26, %rs8, 0;
	mov.f32 	%f336, %f30;
	@%p26 bra 	$L__BB488_12;
	ld.global.f32 	%f43, [%rd13+4];
	mul.f32 	%f336, %f43, %f31;
$L__BB488_12:
	setp.eq.s64 	%p27, %rd25, 1;
	setp.eq.s64 	%p28, %rd24, 1;
	setp.eq.s64 	%p29, %rd23, 1;
	setp.eq.s64 	%p30, %rd22, 1;
	add.s32 	%r121, %r9, 192;
	div.s32 	%r122, %r121, %r10;
	mul.lo.s32 	%r123, %r122, %r10;
	sub.s32 	%r124, %r121, %r123;
	div.s32 	%r125, %r124, %r11;
	mul.lo.s32 	%r126, %r125, %r11;
	sub.s32 	%r127, %r124, %r126;
	div.s32 	%r128, %r127, %r12;
	mul.lo.s32 	%r129, %r128, %r12;
	sub.s32 	%r130, %r127, %r129;
	selp.b32 	%r131, 0, %r122, %p30;
	selp.b32 	%r132, 0, %r125, %p29;
	selp.b32 	%r133, 0, %r128, %p28;
	selp.b32 	%r134, 0, %r130, %p27;
	mul.lo.s32 	%r135, %r14, %r131;
	mad.lo.s32 	%r136, %r15, %r132, %r135;
	mad.lo.s32 	%r137, %r16, %r133, %r136;
	mad.lo.s32 	%r138, %r17, %r134, %r137;
	shr.u32 	%r139, %r121, 31;
	add.s32 	%r140, %r121, %r139;
	shr.s32 	%r141, %r140, 1;
	mul.wide.s32 	%rd52, %r141, 8;
	add.s64 	%rd14, %rd1, %rd52;
	ld.global.f32 	%f44, [%rd14];
	shr.u32 	%r142, %r138, 31;
	add.s32 	%r143, %r138, %r142;
	shr.s32 	%r144, %r143, 1;
	mul.wide.s32 	%rd53, %r144, 2;
	add.s64 	%rd54, %rd2, %rd53;
	ld.global.v2.u8 	{%rs9, %rs10}, [%rd54];
	setp.eq.s16 	%p31, %rs9, 0;
	mul.f32 	%f45, %f44, %f31;
	selp.f32 	%f15, %f30, %f45, %p31;
	setp.eq.s16 	%p32, %rs10, 0;
	mov.f32 	%f337, %f30;
	@%p32 bra 	$L__BB488_14;
	ld.global.f32 	%f46, [%rd14+4];
	mul.f32 	%f337, %f46, %f31;
$L__BB488_14:
	add.s32 	%r145, %r9, 256;
	div.s32 	%r146, %r145, %r10;
	mul.lo.s32 	%r147, %r146, %r10;
	sub.s32 	%r148, %r145, %r147;
	div.s32 	%r149, %r148, %r11;
	mul.lo.s32 	%r150, %r149, %r11;
	sub.s32 	%r151, %r148, %r150;
	div.s32 	%r152, %r151, %r12;
	mul.lo.s32 	%r153, %r152, %r12;
	sub.s32 	%r154, %r151, %r153;
	selp.b32 	%r155, 0, %r146, %p30;
	selp.b32 	%r156, 0, %r149, %p29;
	selp.b32 	%r157, 0, %r152, %p28;
	selp.b32 	%r158, 0, %r154, %p27;
	mul.lo.s32 	%r159, %r14, %r155;
	mad.lo.s32 	%r160, %r15, %r156, %r159;
	mad.lo.s32 	%r161, %r16, %r157, %r160;
	mad.lo.s32 	%r162, %r17, %r158, %r161;
	shr.u32 	%r163, %r145, 31;
	add.s32 	%r164, %r145, %r163;
	shr.s32 	%r165, %r164, 1;
	mul.wide.s32 	%rd55, %r165, 8;
	add.s64 	%rd15, %rd1, %rd55;
	ld.global.f32 	%f47, [%rd15];
	shr.u32 	%r166, %r162, 31;
	add.s32 	%r167, %r162, %r166;
	shr.s32 	%r168, %r167, 1;
	mul.wide.s32 	%rd56, %r168, 2;
	add.s64 	%rd57, %rd2, %rd56;
	ld.global.v2.u8 	{%rs11, %rs12}, [%rd57];
	setp.eq.s16 	%p37, %rs11, 0;
	mul.f32 	%f48, %f47, %f31;
	selp.f32 	%f18, %f30, %f48, %p37;
	setp.eq.s16 	%p38, %rs12, 0;
	mov.f32 	%f338, %f30;
	@%p38 bra 	$L__BB488_16;
	ld.global.f32 	%f49, [%rd15+4];
	mul.f32 	%f338, %f49, %f31;
$L__BB488_16:
	setp.eq.s64 	%p39, %rd25, 1;
	setp.eq.s64 	%p40, %rd24, 1;
	setp.eq.s64 	%p41, %rd23, 1;
	setp.eq.s64 	%p42, %rd22, 1;
	add.s32 	%r169, %r9, 320;
	div.s32 	%r170, %r169, %r10;
	mul.lo.s32 	%r171, %r170, %r10;
	sub.s32 	%r172, %r169, %r171;
	div.s32 	%r173, %r172, %r11;
	mul.lo.s32 	%r174, %r173, %r11;
	sub.s32 	%r175, %r172, %r174;
	div.s32 	%r176, %r175, %r12;
	mul.lo.s32 	%r177, %r176, %r12;
	sub.s32 	%r178, %r175, %r177;
	selp.b32 	%r179, 0, %r170, %p42;
	selp.b32 	%r180, 0, %r173, %p41;
	selp.b32 	%r181, 0, %r176, %p40;
	selp.b32 	%r182, 0, %r178, %p39;
	mul.lo.s32 	%r183, %r14, %r179;
	mad.lo.s32 	%r184, %r15, %r180, %r183;
	mad.lo.s32 	%r185, %r16, %r181, %r184;
	mad.lo.s32 	%r186, %r17, %r182, %r185;
	shr.u32 	%r187, %r169, 31;
	add.s32 	%r188, %r169, %r187;
	shr.s32 	%r189, %r188, 1;
	mul.wide.s32 	%rd58, %r189, 8;
	add.s64 	%rd16, %rd1, %rd58;
	ld.global.f32 	%f50, [%rd16];
	shr.u32 	%r190, %r186, 31;
	add.s32 	%r191, %r186, %r190;
	shr.s32 	%r192, %r191, 1;
	mul.wide.s32 	%rd59, %r192, 2;
	add.s64 	%rd60, %rd2, %rd59;
	ld.global.v2.u8 	{%rs13, %rs14}, [%rd60];
	setp.eq.s16 	%p43, %rs13, 0;
	mul.f32 	%f51, %f50, %f31;
	selp.f32 	%f21, %f30, %f51, %p43;
	setp.eq.s16 	%p44, %rs14, 0;
	mov.f32 	%f339, %f30;
	@%p44 bra 	$L__BB488_18;
	ld.global.f32 	%f52, [%rd16+4];
	mul.f32 	%f339, %f52, %f31;
$L__BB488_18:
	add.s32 	%r193, %r9, 384;
	div.s32 	%r194, %r193, %r10;
	mul.lo.s32 	%r195, %r194, %r10;
	sub.s32 	%r196, %r193, %r195;
	div.s32 	%r197, %r196, %r11;
	mul.lo.s32 	%r198, %r197, %r11;
	sub.s32 	%r199, %r196, %r198;
	div.s32 	%r200, %r199, %r12;
	mul.lo.s32 	%r201, %r200, %r12;
	sub.s32 	%r202, %r199, %r201;
	selp.b32 	%r203, 0, %r194, %p42;
	selp.b32 	%r204, 0, %r197, %p41;
	selp.b32 	%r205, 0, %r200, %p40;
	selp.b32 	%r206, 0, %r202, %p39;
	mul.lo.s32 	%r207, %r14, %r203;
	mad.lo.s32 	%r208, %r15, %r204, %r207;
	mad.lo.s32 	%r209, %r16, %r205, %r208;
	mad.lo.s32 	%r210, %r17, %r206, %r209;
	shr.u32 	%r211, %r193, 31;
	add.s32 	%r212, %r193, %r211;
	shr.s32 	%r213, %r212, 1;
	mul.wide.s32 	%rd61, %r213, 8;
	add.s64 	%rd17, %rd1, %rd61;
	ld.global.f32 	%f53, [%rd17];
	shr.u32 	%r214, %r210, 31;
	add.s32 	%r215, %r210, %r214;
	shr.s32 	%r216, %r215, 1;
	mul.wide.s32 	%rd62, %r216, 2;
	add.s64 	%rd63, %rd2, %rd62;
	ld.global.v2.u8 	{%rs15, %rs16}, [%rd63];
	setp.eq.s16 	%p49, %rs15, 0;
	mul.f32 	%f54, %f53, %f31;
	selp.f32 	%f24, %f30, %f54, %p49;
	setp.eq.s16 	%p50, %rs16, 0;
	mov.f32 	%f340, %f30;
	@%p50 bra 	$L__BB488_20;
	ld.global.f32 	%f55, [%rd17+4];
	mul.f32 	%f340, %f55, %f31;
$L__BB488_20:
	setp.eq.s64 	%p51, %rd25, 1;
	setp.eq.s64 	%p52, %rd24, 1;
	setp.eq.s64 	%p53, %rd23, 1;
	setp.eq.s64 	%p54, %rd22, 1;
	add.s32 	%r217, %r9, 448;
	div.s32 	%r218, %r217, %r10;
	mul.lo.s32 	%r219, %r218, %r10;
	sub.s32 	%r220, %r217, %r219;
	div.s32 	%r221, %r220, %r11;
	mul.lo.s32 	%r222, %r221, %r11;
	sub.s32 	%r223, %r220, %r222;
	div.s32 	%r224, %r223, %r12;
	mul.lo.s32 	%r225, %r224, %r12;
	sub.s32 	%r226, %r223, %r225;
	selp.b32 	%r227, 0, %r218, %p54;
	selp.b32 	%r228, 0, %r221, %p53;
	selp.b32 	%r229, 0, %r224, %p52;
	selp.b32 	%r230, 0, %r226, %p51;
	mul.lo.s32 	%r231, %r14, %r227;
	mad.lo.s32 	%r232, %r15, %r228, %r231;
	mad.lo.s32 	%r233, %r16, %r229, %r232;
	mad.lo.s32 	%r234, %r17, %r230, %r233;
	shr.u32 	%r235, %r217, 31;
	add.s32 	%r236, %r217, %r235;
	shr.s32 	%r237, %r236, 1;
	mul.wide.s32 	%rd64, %r237, 8;
	add.s64 	%rd18, %rd1, %rd64;
	ld.global.f32 	%f56, [%rd18];
	shr.u32 	%r238, %r234, 31;
	add.s32 	%r239, %r234, %r238;
	shr.s32 	%r240, %r239, 1;
	mul.wide.s32 	%rd65, %r240, 2;
	add.s64 	%rd66, %rd2, %rd65;
	ld.global.v2.u8 	{%rs17, %rs18}, [%rd66];
	setp.eq.s16 	%p55, %rs17, 0;
	mul.f32 	%f57, %f56, %f31;
	selp.f32 	%f27, %f30, %f57, %p55;
	setp.eq.s16 	%p56, %rs18, 0;
	mov.f32 	%f341, %f30;
	@%p56 bra 	$L__BB488_22;
	ld.global.f32 	%f58, [%rd18+4];
	mul.f32 	%f341, %f58, %f31;
$L__BB488_22:
	ld.param.u64 	%rd124, [_Z15SoftmaxWarpImplI22BroadcastScaleMaskLoadIffbLm4EiE11DirectStoreIffEfLi2ELi18ELi32ELi1ELb0EL9Algorithm0EEvT_T0_ll_param_2];
	max.f32 	%f59, %f3, 0fFF800000;
	max.f32 	%f60, %f59, %f333;
	max.f32 	%f61, %f60, %f6;
	max.f32 	%f62, %f61, %f334;
	max.f32 	%f63, %f62, %f9;
	max.f32 	%f64, %f63, %f335;
	max.f32 	%f65, %f64, %f12;
	max.f32 	%f66, %f65, %f336;
	max.f32 	%f67, %f66, %f15;
	max.f32 	%f68, %f67, %f337;
	max.f32 	%f69, %f68, %f18;
	max.f32 	%f70, %f69, %f338;
	max.f32 	%f71, %f70, %f21;
	max.f32 	%f72, %f71, %f339;
	max.f32 	%f73, %f72, %f24;
	max.f32 	%f74, %f73, %f340;
	max.f32 	%f75, %f74, %f27;
	max.f32 	%f76, %f75, %f341;
	mov.b32 	%r241, %f76;
	shfl.sync.bfly.b32	%r242|%p57, %r241, 16, 31, -1;
	mov.b32 	%f77, %r242;
	max.f32 	%f78, %f76, %f77;
	mov.b32 	%r243, %f78;
	shfl.sync.bfly.b32	%r244|%p58, %r243, 8, 31, -1;
	mov.b32 	%f79, %r244;
	max.f32 	%f80, %f78, %f79;
	mov.b32 	%r245, %f80;
	shfl.sync.bfly.b32	%r246|%p59, %r245, 4, 31, -1;
	mov.b32 	%f81, %r246;
	max.f32 	%f82, %f80, %f81;
	mov.b32 	%r247, %f82;
	shfl.sync.bfly.b32	%r248|%p60, %r247, 2, 31, -1;
	mov.b32 	%f83, %r248;
	max.f32 	%f84, %f82, %f83;
	mov.b32 	%r249, %f84;
	shfl.sync.bfly.b32	%r250|%p61, %r249, 1, 31, -1;
	mov.b32 	%f85, %r250;
	max.f32 	%f86, %f84, %f85;
	sub.f32 	%f87, %f3, %f86;
	fma.rn.f32 	%f88, %f87, 0f3BBB989D, 0f3F000000;
	cvt.sat.f32.f32 	%f89, %f88;
	mov.f32 	%f90, 0f4B400001;
	mov.f32 	%f91, 0f437C0000;
	fma.rm.f32 	%f92, %f89, %f91, %f90;
	add.f32 	%f93, %f92, 0fCB40007F;
	neg.f32 	%f94, %f93;
	fma.rn.f32 	%f95, %f87, 0f3FB8AA3B, %f94;
	fma.rn.f32 	%f96, %f87, 0f32A57060, %f95;
	mov.b32 	%r251, %f92;
	shl.b32 	%r252, %r251, 23;
	mov.b32 	%f97, %r252;
	ex2.approx.ftz.f32 	%f98, %f96;
	mul.f32 	%f99, %f98, %f97;
	add.f32 	%f100, %f99, 0f00000000;
	sub.f32 	%f101, %f333, %f86;
	fma.rn.f32 	%f102, %f101, 0f3BBB989D, 0f3F000000;
	cvt.sat.f32.f32 	%f103, %f102;
	fma.rm.f32 	%f104, %f103, %f91, %f90;
	add.f32 	%f105, %f104, 0fCB40007F;
	neg.f32 	%f106, %f105;
	fma.rn.f32 	%f107, %f101, 0f3FB8AA3B, %f106;
	fma.rn.f32 	%f108, %f101, 0f32A57060, %f107;
	mov.b32 	%r253, %f104;
	shl.b32 	%r254, %r253, 23;
	mov.b32 	%f109, %r254;
	ex2.approx.ftz.f32 	%f110, %f108;
	mul.f32 	%f111, %f110, %f109;
	add.f32 	%f112, %f100, %f111;
	sub.f32 	%f113, %f6, %f86;
	fma.rn.f32 	%f114, %f113, 0f3BBB989D, 0f3F000000;
	cvt.sat.f32.f32 	%f115, %f114;
	fma.rm.f32 	%f116, %f115, %f91, %f90;
	add.f32 	%f117, %f116, 0fCB40007F;
	neg.f32 	%f118, %f117;
	fma.rn.f32 	%f119, %f113, 0f3FB8AA3B, %f118;
	fma.rn.f32 	%f120, %f113, 0f32A57060, %f119;
	mov.b32 	%r255, %f116;
	shl.b32 	%r256, %r255, 23;
	mov.b32 	%f121, %r256;
	ex2.approx.ftz.f32 	%f122, %f120;
	mul.f32 	%f123, %f122, %f121;
	add.f32 	%f124, %f112, %f123;
	sub.f32 	%f125, %f334, %f86;
	fma.rn.f32 	%f126, %f125, 0f3BBB989D, 0f3F000000;
	cvt.sat.f32.f32 	%f127, %f126;
	fma.rm.f32 	%f128, %f127, %f91, %f90;
	add.f32 	%f129, %f128, 0fCB40007F;
	neg.f32 	%f130, %f129;
	fma.rn.f32 	%f131, %f125, 0f3FB8AA3B, %f130;
	fma.rn.f32 	%f132, %f125, 0f32A57060, %f131;
	mov.b32 	%r257, %f128;
	shl.b32 	%r258, %r257, 23;
	mov.b32 	%f133, %r258;
	ex2.approx.ftz.f32 	%f134, %f132;
	mul.f32 	%f135, %f134, %f133;
	add.f32 	%f136, %f124, %f135;
	sub.f32 	%f137, %f9, %f86;
	fma.rn.f32 	%f138, %f137, 0f3BBB989D, 0f3F000000;
	cvt.sat.f32.f32 	%f139, %f138;
	fma.rm.f32 	%f140, %f139, %f91, %f90;
	add.f32 	%f141, %f140, 0fCB40007F;
	neg.f32 	%f142, %f141;
	fma.rn.f32 	%f143, %f137, 0f3FB8AA3B, %f142;
	fma.rn.f32 	%f144, %f137, 0f32A57060, %f143;
	mov.b32 	%r259, %f140;
	shl.b32 	%r260, %r259, 23;
	mov.b32 	%f145, %r260;
	ex2.approx.ftz.f32 	%f146, %f144;
	mul.f32 	%f147, %f146, %f145;
	add.f32 	%f148, %f136, %f147;
	sub.f32 	%f149, %f335, %f86;
	fma.rn.f32 	%f150, %f149, 0f3BBB989D, 0f3F000000;
	cvt.sat.f32.f32 	%f151, %f150;
	fma.rm.f32 	%f152, %f151, %f91, %f90;
	add.f32 	%f153, %f152, 0fCB40007F;
	neg.f32 	%f154, %f153;
	fma.rn.f32 	%f155, %f149, 0f3FB8AA3B, %f154;
	fma.rn.f32 	%f156, %f149, 0f32A57060, %f155;
	mov.b32 	%r261, %f152;
	shl.b32 	%r262, %r261, 23;
	mov.b32 	%f157, %r262;
	ex2.approx.ftz.f32 	%f158, %f156;
	mul.f32 	%f159, %f158, %f157;
	add.f32 	%f160, %f148, %f159;
	sub.f32 	%f161, %f12, %f86;
	fma.rn.f32 	%f162, %f161, 0f3BBB989D, 0f3F000000;
	cvt.sat.f32.f32 	%f163, %f162;
	fma.rm.f32 	%f164, %f163, %f91, %f90;
	add.f32 	%f165, %f164, 0fCB40007F;
	neg.f32 	%f166, %f165;
	fma.rn.f32 	%f167, %f161, 0f3FB8AA3B, %f166;
	fma.rn.f32 	%f168, %f161, 0f32A57060, %f167;
	mov.b32 	%r263, %f164;
	shl.b32 	%r264, %r263, 23;
	mov.b32 	%f169, %r264;
	ex2.approx.ftz.f32 	%f170, %f168;
	mul.f32 	%f171, %f170, %f169;
	add.f32 	%f172, %f160, %f171;
	sub.f32 	%f173, %f336, %f86;
	fma.rn.f32 	%f174, %f173, 0f3BBB989D, 0f3F000000;
	cvt.sat.f32.f32 	%f175, %f174;
	fma.rm.f32 	%f176, %f175, %f91, %f90;
	add.f32 	%f177, %f176, 0fCB40007F;
	neg.f32 	%f178, %f177;
	fma.rn.f32 	%f179, %f173, 0f3FB8AA3B, %f178;
	fma.rn.f32 	%f180, %f173, 0f32A57060, %f179;
	mov.b32 	%r265, %f176;
	shl.b32 	%r266, %r265, 23;
	mov.b32 	%f181, %r266;
	ex2.approx.ftz.f32 	%f182, %f180;
	mul.f32 	%f183, %f182, %f181;
	add.f32 	%f184, %f172, %f183;
	sub.f32 	%f185, %f15, %f86;
	fma.rn.f32 	%f186, %f185, 0f3BBB989D, 0f3F000000;
	cvt.sat.f32.f32 	%f187, %f186;
	fma.rm.f32 	%f188, %f187, %f91, %f90;
	add.f32 	%f189, %f188, 0fCB40007F;
	neg.f32 	%f190, %f189;
	fma.rn.f32 	%f191, %f185, 0f3FB8AA3B, %f190;
	fma.rn.f32 	%f192, %f185, 0f32A57060, %f191;
	mov.b32 	%r267, %f188;
	shl.b32 	%r268, %r267, 23;
	mov.b32 	%f193, %r268;
	ex2.approx.ftz.f32 	%f194, %f192;
	mul.f32 	%f195, %f194, %f193;
	add.f32 	%f196, %f184, %f195;
	sub.f32 	%f197, %f337, %f86;
	fma.rn.f32 	%f198, %f197, 0f3BBB989D, 0f3F000000;
	cvt.sat.f32.f32 	%f199, %f198;
	fma.rm.f32 	%f200, %f199, %f91, %f90;
	add.f32 	%f201, %f200, 0fCB40007F;
	neg.f32 	%f202, %f201;
	fma.rn.f32 	%f203, %f197, 0f3FB8AA3B, %f202;
	fma.rn.f32 	%f204, %f197, 0f32A57060, %f203;
	mov.b32 	%r269, %f200;
	shl.b32 	%r270, %r269, 23;
	mov.b32 	%f205, %r270;
	ex2.approx.ftz.f32 	%f206, %f204;
	mul.f32 	%f207, %f206, %f205;
	add.f32 	%f208, %f196, %f207;
	sub.f32 	%f209, %f18, %f86;
	fma.rn.f32 	%f210, %f209, 0f3BBB989D, 0f3F000000;
	cvt.sat.f32.f32 	%f211, %f210;
	fma.rm.f32 	%f212, %f211, %f91, %f90;
	add.f32 	%f213, %f212, 0fCB40007F;
	neg.f32 	%f214, %f213;
	fma.rn.f32 	%f215, %f209, 0f3FB8AA3B, %f214;
	fma.rn.f32 	%f216, %f209, 0f32A57060, %f215;
	mov.b32 	%r271, %f212;
	shl.b32 	%r272, %r271, 23;
	mov.b32 	%f217, %r272;
	ex2.approx.ftz.f32 	%f218, %f216;
	mul.f32 	%f219, %f218, %f217;
	add.f32 	%f220, %f208, %f219;
	sub.f32 	%f221, %f338, %f86;
	fma.rn.f32 	%f222, %f221, 0f3BBB989D, 0f3F000000;
	cvt.sat.f32.f32 	%f223, %f222;
	fma.rm.f32 	%f224, %f223, %f91, %f90;
	add.f32 	%f225, %f224, 0fCB40007F;
	neg.f32 	%f226, %f225;
	fma.rn.f32 	%f227, %f221, 0f3FB8AA3B, %f226;
	fma.rn.f32 	%f228, %f221, 0f32A57060, %f227;
	mov.b32 	%r273, %f224;
	shl.b32 	%r274, %r273, 23;
	mov.b32 	%f229, %r274;
	ex2.approx.ftz.f32 	%f230, %f228;
	mul.f32 	%f231, %f230, %f229;
	add.f32 	%f232, %f220, %f231;
	sub.f32 	%f233, %f21, %f86;
	fma.rn.f32 	%f234, %f233, 0f3BBB989D, 0f3F000000;
	cvt.sat.f32.f32 	%f235, %f234;
	fma.rm.f32 	%f236, %f235, %f91, %f90;
	add.f32 	%f237, %f236, 0fCB40007F;
	neg.f32 	%f238, %f237;
	fma.rn.f32 	%f239, %f233, 0f3FB8AA3B, %f238;
	fma.rn.f32 	%f240, %f233, 0f32A57060, %f239;
	mov.b32 	%r275, %f236;
	shl.b32 	%r276, %r275, 23;
	mov.b32 	%f241, %r276;
	ex2.approx.ftz.f32 	%f242, %f240;
	mul.f32 	%f243, %f242, %f241;
	add.f32 	%f244, %f232, %f243;
	sub.f32 	%f245, %f339, %f86;
	fma.rn.f32 	%f246, %f245, 0f3BBB989D, 0f3F000000;
	cvt.sat.f32.f32 	%f247, %f246;
	fma.rm.f32 	%f248, %f247, %f91, %f90;
	add.f32 	%f249, %f248, 0fCB40007F;
	neg.f32 	%f250, %f249;
	fma.rn.f32 	%f251, %f245, 0f3FB8AA3B, %f250;
	fma.rn.f32 	%f252, %f245, 0f32A57060, %f251;
	mov.b32 	%r277, %f248;
	shl.b32 	%r278, %r277, 23;
	mov.b32 	%f253, %r278;
	ex2.approx.ftz.f32 	%f254, %f252;
	mul.f32 	%f255, %f254, %f253;
	add.f32 	%f256, %f244, %f255;
	sub.f32 	%f257, %f24, %f86;
	fma.rn.f32 	%f258, %f257, 0f3BBB989D, 0f3F000000;
	cvt.sat.f32.f32 	%f259, %f258;
	fma.rm.f32 	%f260, %f259, %f91, %f90;
	add.f32 	%f261, %f260, 0fCB40007F;
	neg.f32 	%f262, %f261;
	fma.rn.f32 	%f263, %f257, 0f3FB8AA3B, %f262;
	fma.rn.f32 	%f264, %f257, 0f32A57060, %f263;
	mov.b32 	%r279, %f260;
	shl.b32 	%r280, %r279, 23;
	mov.b32 	%f265, %r280;
	ex2.approx.ftz.f32 	%f266, %f264;
	mul.f32 	%f267, %f266, %f265;
	add.f32 	%f268, %f256, %f267;
	sub.f32 	%f269, %f340, %f86;
	fma.rn.f32 	%f270, %f269, 0f3BBB989D, 0f3F000000;
	cvt.sat.f32.f32 	%f271, %f270;
	fma.rm.f32 	%f272, %f271, %f91, %f90;
	add.f32 	%f273, %f272, 0fCB40007F;
	neg.f32 	%f274, %f273;
	fma.rn.f32 	%f275, %f269, 0f3FB8AA3B, %f274;
	fma.rn.f32 	%f276, %f269, 0f32A57060, %f275;
	mov.b32 	%r281, %f272;
	shl.b32 	%r282, %r281, 23;
	mov.b32 	%f277, %r282;
	ex2.approx.ftz.f32 	%f278, %f276;
	mul.f32 	%f279, %f278, %f277;
	add.f32 	%f280, %f268, %f279;
	sub.f32 	%f281, %f27, %f86;
	fma.rn.f32 	%f282, %f281, 0f3BBB989D, 0f3F000000;
	cvt.sat.f32.f32 	%f283, %f282;
	fma.rm.f32 	%f284, %f283, %f91, %f90;
	add.f32 	%f285, %f284, 0fCB40007F;
	neg.f32 	%f286, %f285;
	fma.rn.f32 	%f287, %f281, 0f3FB8AA3B, %f286;
	fma.rn.f32 	%f288, %f281, 0f32A57060, %f287;
	mov.b32 	%r283, %f284;
	shl.b32 	%r284, %r283, 23;
	mov.b32 	%f289, %r284;
	ex2.approx.ftz.f32 	%f290, %f288;
	mul.f32 	%f291, %f290, %f289;
	add.f32 	%f292, %f280, %f291;
	sub.f32 	%f293, %f341, %f86;
	fma.rn.f32 	%f294, %f293, 0f3BBB989D, 0f3F000000;
	cvt.sat.f32.f32 	%f295, %f294;
	fma.rm.f32 	%f296, %f295, %f91, %f90;
	add.f32 	%f297, %f296, 0fCB40007F;
	neg.f32 	%f298, %f297;
	fma.rn.f32 	%f299, %f293, 0f3FB8AA3B, %f298;
	fma.rn.f32 	%f300, %f293, 0f32A57060, %f299;
	mov.b32 	%r285, %f296;
	shl.b32 	%r286, %r285, 23;
	mov.b32 	%f301, %r286;
	ex2.approx.ftz.f32 	%f302, %f300;
	mul.f32 	%f303, %f302, %f301;
	add.f32 	%f304, %f292, %f303;
	mov.b32 	%r287, %f304;
	shfl.sync.bfly.b32	%r288|%p62, %r287, 16, 31, -1;
	mov.b32 	%f305, %r288;
	add.f32 	%f306, %f304, %f305;
	mov.b32 	%r289, %f306;
	shfl.sync.bfly.b32	%r290|%p63, %r289, 8, 31, -1;
	mov.b32 	%f307, %r290;
	add.f32 	%f308, %f306, %f307;
	mov.b32 	%r291, %f308;
	shfl.sync.bfly.b32	%r292|%p64, %r291, 4, 31, -1;
	mov.b32 	%f309, %r292;
	add.f32 	%f310, %f308, %f309;
	mov.b32 	%r293, %f310;
	shfl.sync.bfly.b32	%r294|%p65, %r293, 2, 31, -1;
	mov.b32 	%f311, %r294;
	add.f32 	%f312, %f310, %f311;
	mov.b32 	%r295, %f312;
	shfl.sync.bfly.b32	%r296|%p66, %r295, 1, 31, -1;
	mov.b32 	%f313, %r296;
	add.f32 	%f314, %f312, %f313;
	div.rn.f32 	%f315, %f99, %f314;
	div.rn.f32 	%f316, %f111, %f314;
	div.rn.f32 	%f317, %f123, %f314;
	div.rn.f32 	%f318, %f135, %f314;
	div.rn.f32 	%f319, %f147, %f314;
	div.rn.f32 	%f320, %f159, %f314;
	div.rn.f32 	%f321, %f171, %f314;
	div.rn.f32 	%f322, %f183, %f314;
	div.rn.f32 	%f323, %f195, %f314;
	div.rn.f32 	%f324, %f207, %f314;
	div.rn.f32 	%f325, %f219, %f314;
	div.rn.f32 	%f326, %f231, %f314;
	div.rn.f32 	%f327, %f243, %f314;
	div.rn.f32 	%f328, %f255, %f314;
	div.rn.f32 	%f329, %f267, %f314;
	div.rn.f32 	%f330, %f279, %f314;
	div.rn.f32 	%f331, %f291, %f314;
	div.rn.f32 	%f332, %f303, %f314;
	mad.lo.s64 	%rd67, %rd125, %rd31, %rd7;
	shr.u64 	%rd68, %rd67, 63;
	add.s64 	%rd69, %rd67, %rd68;
	cvta.to.global.u64 	%rd70, %rd30;
	shl.b64 	%rd71, %rd69, 2;
	and.b64  	%rd72, %rd71, -8;
	add.s64 	%rd73, %rd70, %rd72;
	st.global.v2.f32 	[%rd73], {%f315, %f316};
	add.s64 	%rd74, %rd67, 64;
	shr.u64 	%rd75, %rd74, 63;
	add.s64 	%rd76, %rd74, %rd75;
	shl.b64 	%rd77, %rd76, 2;
	and.b64  	%rd78, %rd77, -8;
	add.s64 	%rd79, %rd70, %rd78;
	st.global.v2.f32 	[%rd79], {%f317, %f318};
	add.s64 	%rd80, %rd67, 128;
	shr.u64 	%rd81, %rd80, 63;
	add.s64 	%rd82, %rd80, %rd81;
	shl.b64 	%rd83, %rd82, 2;
	and.b64  	%rd84, %rd83, -8;
	add.s64 	%rd85, %rd70, %rd84;
	st.global.v2.f32 	[%rd85], {%f319, %f320};
	add.s64 	%rd86, %rd67, 192;
	shr.u64 	%rd87, %rd86, 63;
	add.s64 	%rd88, %rd86, %rd87;
	shl.b64 	%rd89, %rd88, 2;
	and.b64  	%rd90, %rd89, -8;
	add.s64 	%rd91, %rd70, %rd90;
	st.global.v2.f32 	[%rd91], {%f321, %f322};
	add.s64 	%rd92, %rd67, 256;
	shr.u64 	%rd93, %rd92, 63;
	add.s64 	%rd94, %rd92, %rd93;
	shl.b64 	%rd95, %rd94, 2;
	and.b64  	%rd96, %rd95, -8;
	add.s64 	%rd97, %rd70, %rd96;
	st.global.v2.f32 	[%rd97], {%f323, %f324};
	add.s64 	%rd98, %rd67, 320;
	shr.u64 	%rd99, %rd98, 63;
	add.s64 	%rd100, %rd98, %rd99;
	shl.b64 	%rd101, %rd100, 2;
	and.b64  	%rd102, %rd101, -8;
	add.s64 	%rd103, %rd70, %rd102;
	st.global.v2.f32 	[%rd103], {%f325, %f326};
	add.s64 	%rd104, %rd67, 384;
	shr.u64 	%rd105, %rd104, 63;
	add.s64 	%rd106, %rd104, %rd105;
	shl.b64 	%rd107, %rd106, 2;
	and.b64  	%rd108, %rd107, -8;
	add.s64 	%rd109, %rd70, %rd108;
	st.global.v2.f32 	[%rd109], {%f327, %f328};
	add.s64 	%rd110, %rd67, 448;
	shr.u64 	%rd111, %rd110, 63;
	add.s64 	%rd112, %rd110, %rd111;
	shl.b64 	%rd113, %rd112, 2;
	and.b64  	%rd114, %rd113, -8;
	add.s64 	%rd115, %rd70, %rd114;
	st.global.v2.f32 	[%rd115], {%f329, %f330};
	add.s64 	%rd116, %rd67, 512;
	shr.u64 	%rd117, %rd116, 63;
	add.s64 	%rd118, %rd116, %rd117;
	shl.b64 	%rd119, %rd118, 2;
	and.b64  	%rd120, %rd119, -8;
	add.s64 	%rd121, %rd70, %rd120;
	st.global.v2.f32 	[%rd121], {%f331, %f332};
	mov.u32 	%r297, %nctaid.x;
	mov.u32 	%r298, %ntid.y;
	mul.lo.s32 	%r299, %r297, %r298;
	cvt.s64.s32 	%rd122, %r299;
	add.s64 	%rd125, %rd125, %rd122;
	setp.lt.s64 	%p67, %rd125, %rd124;
	@%p67 bra 	$L__BB488_4;
$L__BB488_23:
	ret;

}
	// .globl	_Z15SoftmaxWarpImplI22BroadcastScaleMaskLoadIffbLm4EiE11DirectStoreIffEfLi2ELi18ELi32ELi1ELb1EL9Algorithm0EEvT_T0_ll
.visible .entry _Z15SoftmaxWarpImplI22BroadcastScaleMaskLoadIffbLm4EiE11DirectStoreIffEfLi2ELi18ELi32ELi1ELb1EL9Algorithm0EEvT_T0_ll(
	.param .align 8 .b8 _Z15SoftmaxWarpImplI22BroadcastScaleMaskLoadIffbLm4EiE11DirectStoreIffEfLi2ELi18ELi32ELi1ELb1EL9Algorithm0EEvT_T0_ll_param_0[120],
	.param .align 8 .b8 _Z15SoftmaxWarpImplI22BroadcastScaleMaskLoadIffbLm4EiE11DirectStoreIffEfLi2ELi18ELi32ELi1ELb1EL9Algorithm0EEvT_T0_ll_param_1[16],
	.param .u64 _Z15SoftmaxWarpImplI22BroadcastScaleMaskLoadIffbLm4EiE11DirectStoreIffEfLi2ELi18ELi32ELi1ELb1EL9Algorithm0EEvT_T0_ll_param_2,
	.param .u64 _Z15SoftmaxWarpImplI22BroadcastScaleMaskLoadIffbLm4EiE11DirectStoreIffEfLi2ELi18ELi32ELi1ELb1EL9Algorithm0EEvT_T0_ll_param_3
)
{
	.reg .pred 	%p<86>;
	.reg .b16 	%rs<19>;
	.reg .b32 	%r<317>;
	.reg .b32 	%f<405>;
	.reg .b64 	%rd<135>;

	ld.param.u64 	%rd41, [_Z15SoftmaxWarpImplI22BroadcastScaleMaskLoadIffbLm4EiE11DirectStoreIffEfLi2ELi18ELi32ELi1ELb1EL9Algorithm0EEvT_T0_ll_param_1+8];
	ld.param.v2.f32 	{%f84, %f85}, [_Z15SoftmaxWarpImplI22BroadcastScaleMaskLoadIffbLm4EiE11DirectStoreIffEfLi2ELi18ELi32ELi1ELb1EL9Algorithm0EEvT_T0_ll_param_0+112];
	ld.param.u64 	%rd39, [_Z15SoftmaxWarpImplI22BroadcastScaleMaskLoadIffbLm4EiE11DirectStoreIffEfLi2ELi18ELi32ELi1ELb1EL9Algorithm0EEvT_T0_ll_param_0+104];
	ld.param.v2.u32 	{%r15, %r16}, [_Z15SoftmaxWarpImplI22BroadcastScaleMaskLoadIffbLm4EiE11DirectStoreIffEfLi2ELi18ELi32ELi1ELb1EL9Algorithm0EEvT_T0_ll_param_0+88];
	ld.param.v2.u32 	{%r13, %r14}, [_Z15SoftmaxWarpImplI22BroadcastScaleMaskLoadIffbLm4EiE11DirectStoreIffEfLi2ELi18ELi32ELi1ELb1EL9Algorithm0EEvT_T0_ll_param_0+80];
	ld.param.v2.u32 	{%r11, %r12}, [_Z15SoftmaxWarpImplI22BroadcastScaleMaskLoadIffbLm4EiE11DirectStoreIffEfLi2ELi18ELi32ELi1ELb1EL9Algorithm0EEvT_T0_ll_param_0+64];
	ld.param.v2.u32 	{%r9, %r10}, [_Z15SoftmaxWarpImplI22BroadcastScaleMaskLoadIffbLm4EiE11DirectStoreIffEfLi2ELi18ELi32ELi1ELb1EL9Algorithm0EEvT_T0_ll_param_0+56];
	ld.param.u64 	%rd35, [_Z15SoftmaxWarpImplI22BroadcastScaleMaskLoadIffbLm4EiE11DirectStoreIffEfLi2ELi18ELi32ELi1ELb1EL9Algorithm0EEvT_T0_ll_param_0+40];
	ld.param.u64 	%rd34, [_Z15SoftmaxWarpImplI22BroadcastScaleMaskLoadIffbLm4EiE11DirectStoreIffEfLi2ELi18ELi32ELi1ELb1EL9Algorithm0EEvT_T0_ll_param_0+32];
	ld.param.u64 	%rd33, [_Z15SoftmaxWarpImplI22BroadcastScaleMaskLoadIffbLm4EiE11DirectStoreIffEfLi2ELi18ELi32ELi1ELb1EL9Algorithm0EEvT_T0_ll_param_0+24];
	ld.param.u64 	%rd32, [_Z15SoftmaxWarpImplI22BroadcastScaleMaskLoadIffbLm4EiE11DirectStoreIffEfLi2ELi18ELi32ELi1ELb1EL9Algorithm0EEvT_T0_ll_param_0+16];
	ld.param.u64 	%rd40, [_Z15SoftmaxWarpImplI22BroadcastScaleMaskLoadIffbLm4EiE11DirectStoreIffEfLi2ELi18ELi32ELi1ELb1EL9Algorithm0EEvT_T0_ll_param_1];
	ld.param.u64 	%rd31, [_Z15SoftmaxWarpImplI22BroadcastScaleMaskLoadIffbLm4EiE11DirectStoreIffEfLi2ELi18ELi32ELi1ELb1EL9Algorithm0EEvT_T0_ll_param_0+8];
	ld.param.u64 	%rd30, [_Z15SoftmaxWarpImplI22BroadcastScaleMaskLoadIffbLm4EiE11DirectStoreIffEfLi2ELi18ELi32ELi1ELb1EL9Algorithm0EEvT_T0_ll_param_0];
	ld.param.u64 	%rd43, [_Z15SoftmaxWarpImplI22BroadcastScaleMaskLoadIffbLm4EiE11DirectStoreIffEfLi2ELi18ELi32ELi1ELb1EL9Algorithm0EEvT_T0_ll_param_3];
	cvta.to.global.u64 	%rd1, %rd30;
	cvta.to.global.u64 	%rd2, %rd31;
	cvta.to.global.u64 	%rd4, %rd40;
	setp.lt.s64 	%p1, %rd43, 577;
	@%p1 bra 	$L__BB489_2;
	mov.u64 	%rd44, $str;
	cvta.global.u64 	%rd45, %rd44;
	mov.u64 	%rd46, $str$1;
	cvta.global.u64 	%rd47, %rd46;
	mov.u64 	%rd48, __unnamed_475;
	cvta.global.u64 	%rd49, %rd48;
	{ // callseq 474, 0
	.param .b64 param0;
	st.param.b64 	[param0], %rd45;
	.param .b64 param1;
	st.param.b64 	[param1], %rd47;
	.param .b32 param2;
	st.param.b32 	[param2], 219;
	.param .b64 param3;
	st.param.b64 	[param3], %rd49;
	.param .b64 param4;
	st.param.b64 	[param4], 1;
	call.uni 
	__assertfail, 
	(
	param0, 
	param1, 
	param2, 
	param3, 
	param4
	);
	} // callseq 474
$L__BB489_2:
	ld.param.u64 	%rd132, [_Z15SoftmaxWarpImplI22BroadcastScaleMaskLoadIffbLm4EiE11DirectStoreIffEfLi2ELi18ELi32ELi1ELb1EL9Algorithm0EEvT_T0_ll_param_2];
	mov.u32 	%r17, %ctaid.x;
	mov.u32 	%r18, %ntid.y;
	mov.u32 	%r19, %tid.y;
	mad.lo.s32 	%r20, %r17, %r18, %r19;
	cvt.s64.s32 	%rd134, %r20;
	setp.le.s64 	%p2, %rd132, %rd134;
	@%p2 bra 	$L__BB489_59;
	mov.u32 	%r21, %tid.x;
	shl.b32 	%r22, %r21, 1;
	cvt.u64.u32 	%rd6, %r22;
	add.s32 	%r23, %r22, 64;
	cvt.u64.u32 	%rd7, %r23;
	add.s32 	%r24, %r22, 128;
	cvt.u64.u32 	%rd8, %r24;
	add.s32 	%r25, %r22, 192;
	cvt.u64.u32 	%rd9, %r25;
	add.s32 	%r26, %r22, 256;
	cvt.u64.u32 	%rd10, %r26;
	add.s32 	%r27, %r22, 320;
	cvt.u64.u32 	%rd11, %r27;
	add.s32 	%r28, %r22, 384;
	cvt.u64.u32 	%rd12, %r28;
	add.s32 	%r29, %r22, 448;
	cvt.u64.u32 	%rd13, %r29;
	add.s32 	%r30, %r22, 512;
	cvt.u64.u32 	%rd14, %r30;
	cvt.u32.u64 	%r32, %rd39;
	cvt.u32.u64 	%r33, %rd6;
$L__BB489_4:
	setp.le.s64 	%p3, %rd43, %rd6;
	cvt.u32.u64 	%r31, %rd134;
	mul.lo.s32 	%r8, %r32, %r31;
	mov.f32 	%f370, 0fFF800000;
	mov.f32 	%f371, %f370;
	mov.f32 	%f376, %f370;
	@%p3 bra 	$L__BB489_8;
	setp.eq.s64 	%p4, %rd35, 1;
	setp.eq.s64 	%p5, %rd34, 1;
	setp.eq.s64 	%p6, %rd33, 1;
	setp.eq.s64 	%p7, %rd32, 1;
	add.s32 	%r34, %r33, %r8;
	div.s32 	%r35, %r34, %r9;
	mul.lo.s32 	%r36, %r35, %r9;
	sub.s32 	%r37, %r34, %r36;
	div.s32 	%r38, %r37, %r10;
	mul.lo.s32 	%r39, %r38, %r10;
	sub.s32 	%r40, %r37, %r39;
	div.s32 	%r41, %r40, %r11;
	mul.lo.s32 	%r42, %r41, %r11;
	sub.s32 	%r43, %r40, %r42;
	selp.b32 	%r44, 0, %r35, %p7;
	selp.b32 	%r45, 0, %r38, %p6;
	selp.b32 	%r46, 0, %r41, %p5;
	selp.b32 	%r47, 0, %r43, %p4;
	mul.lo.s32 	%r48, %r13, %r44;
	mad.lo.s32 	%r49, %r14, %r45, %r48;
	mad.lo.s32 	%r50, %r15, %r46, %r49;
	mad.lo.s32 	%r51, %r16, %r47, %r50;
	shr.u32 	%r52, %r34, 31;
	add.s32 	%r53, %r34, %r52;
	shr.s32 	%r54, %r53, 1;
	mul.wide.s32 	%rd50, %r54, 8;
	add.s64 	%rd19, %rd1, %rd50;
	ld.global.f32 	%f87, [%rd19];
	shr.u32 	%r55, %r51, 31;
	add.s32 	%r56, %r51, %r55;
	shr.s32 	%r57, %r56, 1;
	mul.wide.s32 	%rd51, %r57, 2;
	add.s64 	%rd52, %rd2, %rd51;
	ld.global.v2.u8 	{%rs1, %rs2}, [%rd52];
	setp.eq.s16 	%p8, %rs1, 0;
	mul.f32 	%f88, %f87, %f85;
	selp.f32 	%f371, %f84, %f88, %p8;
	setp.eq.s16 	%p9, %rs2, 0;
	mov.f32 	%f370, %f84;
	@%p9 bra 	$L__BB489_7;
	ld.global.f32 	%f89, [%rd19+4];
	mul.f32 	%f370, %f89, %f85;
$L__BB489_7:
	max.f32 	%f90, %f371, 0fFF800000;
	max.f32 	%f376, %f90, %f370;
$L__BB489_8:
	setp.le.s64 	%p10, %rd43, %rd7;
	mov.f32 	%f374, 0fFF800000;
	mov.f32 	%f375, %f374;
	@%p10 bra 	$L__BB489_12;
	cvt.u32.u64 	%r58, %rd7;
	setp.eq.s64 	%p11, %rd35, 1;
	setp.eq.s64 	%p12, %rd34, 1;
	setp.eq.s64 	%p13, %rd33, 1;
	setp.eq.s64 	%p14, %rd32, 1;
	add.s32 	%r59, %r58, %r8;
	div.s32 	%r60, %r59, %r9;
	mul.lo.s32 	%r61, %r60, %r9;
	sub.s32 	%r62, %r59, %r61;
	div.s32 	%r63, %r62, %r10;
	mul.lo.s32 	%r64, %r63, %r10;
	sub.s32 	%r65, %r62, %r64;
	div.s32 	%r66, %r65, %r11;
	mul.lo.s32 	%r67, %r66, %r11;
	sub.s32 	%r68, %r65, %r67;
	selp.b32 	%r69, 0, %r60, %p14;
	selp.b32 	%r70, 0, %r63, %p13;
	selp.b32 	%r71, 0, %r66, %p12;
	selp.b32 	%r72, 0, %r68, %p11;
	mul.lo.s32 	%r73, %r13, %r69;
	mad.lo.s32 	%r74, %r14, %r70, %r73;
	mad.lo.s32 	%r75, %r15, %r71, %r74;
	mad.lo.s32 	%r76, %r16, %r72, %r75;
	shr.u32 	%r77, %r59, 31;
	add.s32 	%r78, %r59, %r77;
	shr.s32 	%r79, %r78, 1;
	mul.wide.s32 	%rd53, %r79, 8;
	add.s64 	%rd20, %rd1, %rd53;
	ld.global.f32 	%f92, [%rd20];
	shr.u32 	%r80, %r76, 31;
	add.s32 	%r81, %r76, %r80;
	shr.s32 	%r82, %r81, 1;
	mul.wide.s32 	%rd54, %r82, 2;
	add.s64 	%rd55, %rd2, %rd54;
	ld.global.v2.u8 	{%rs3, %rs4}, [%rd55];
	setp.eq.s16 	%p15, %rs3, 0;
	mul.f32 	%f93, %f92, %f85;
	selp.f32 	%f375, %f84, %f93, %p15;
	setp.eq.s16 	%p16, %rs4, 0;
	mov.f32 	%f374, %f84;
	@%p16 bra 	$L__BB489_11;
	ld.global.f32 	%f94, [%rd20+4];
	mul.f32 	%f374, %f94, %f85;
$L__BB489_11:
	max.f32 	%f95, %f376, %f375;
	max.f32 	%f376, %f95, %f374;
$L__BB489_12:
	setp.le.s64 	%p17, %rd43, %rd8;
	mov.f32 	%f378, 0fFF800000;
	mov.f32 	%f379, %f378;
	@%p17 bra 	$L__BB489_16;
	cvt.u32.u64 	%r83, %rd8;
	setp.eq.s64 	%p18, %rd35, 1;
	setp.eq.s64 	%p19, %rd34, 1;
	setp.eq.s64 	%p20, %rd33, 1;
	setp.eq.s64 	%p21, %rd32, 1;
	add.s32 	%r84, %r83, %r8;
	div.s32 	%r85, %r84, %r9;
	mul.lo.s32 	%r86, %r85, %r9;
	sub.s32 	%r87, %r84, %r86;
	div.s32 	%r88, %r87, %r10;
	mul.lo.s32 	%r89, %r88, %r10;
	sub.s32 	%r90, %r87, %r89;
	div.s32 	%r91, %r90, %r11;
	mul.lo.s32 	%r92, %r91, %r11;
	sub.s32 	%r93, %r90, %r92;
	selp.b32 	%r94, 0, %r85, %p21;
	selp.b32 	%r95, 0, %r88, %p20;
	selp.b32 	%r96, 0, %r91, %p19;
	selp.b32 	%r97, 0, %r93, %p18;
	mul.lo.s32 	%r98, %r13, %r94;
	mad.lo.s32 	%r99, %r14, %r95, %r98;
	mad.lo.s32 	%r100, %r15, %r96, %r99;
	mad.lo.s32 	%r101, %r16, %r97, %r100;
	shr.u32 	%r102, %r84, 31;
	add.s32 	%r103, %r84, %r102;
	shr.s32 	%r104, %r103, 1;
	mul.wide.s32 	%rd56, %r104, 8;
	add.s64 	%rd21, %rd1, %rd56;
	ld.global.f32 	%f97, [%rd21];
	shr.u32 	%r105, %r101, 31;
	add.s32 	%r106, %r101, %r105;
	shr.s32 	%r107, %r106, 1;
	mul.wide.s32 	%rd57, %r107, 2;
	add.s64 	%rd58, %rd2, %rd57;
	ld.global.v2.u8 	{%rs5, %rs6}, [%rd58];
	setp.eq.s16 	%p22, %rs5, 0;
	mul.f32 	%f98, %f97, %f85;
	selp.f32 	%f379, %f84, %f98, %p22;
	setp.eq.s16 	%p23, %rs6, 0;
	mov.f32 	%f378, %f84;
	@%p23 bra 	$L__BB489_15;
	ld.global.f32 	%f99, [%rd21+4];
	mul.f32 	%f378, %f99, %f85;
$L__BB489_15:
	max.f32 	%f100, %f376, %f379;
	max.f32 	%f376, %f100, %f378;
$L__BB489_16:
	setp.le.s64 	%p24, %rd43, %rd9;
	mov.f32 	%f382, 0fFF800000;
	mov.f32 	%f383, %f382;
	@%p24 bra 	$L__BB489_20;
	cvt.u32.u64 	%r108, %rd9;
	setp.eq.s64 	%p25, %rd35, 1;
	setp.eq.s64 	%p26, %rd34, 1;
	setp.eq.s64 	%p27, %rd33, 1;
	setp.eq.s64 	%p28, %rd32, 1;
	add.s32 	%r109, %r108, %r8;
	div.s32 	%r110, %r109, %r9;
	mul.lo.s32 	%r111, %r110, %r9;
	sub.s32 	%r112, %r109, %r111;
	div.s32 	%r113, %r112, %r10;
	mul.lo.s32 	%r114, %r113, %r10;
	sub.s32 	%r115, %r112, %r114;
	div.s32 	%r116, %r115, %r11;
	mul.lo.s32 	%r117, %r116, %r11;
	sub.s32 	%r118, %r115, %r117;
	selp.b32 	%r119, 0, %r110, %p28;
	selp.b32 	%r120, 0, %r113, %p27;
	selp.b32 	%r121, 0, %r116, %p26;
	selp.b32 	%r122, 0, %r118, %p25;
	mul.lo.s32 	%r123, %r13, %r119;
	mad.lo.s32 	%r124, %r14, %r120, %r123;
	mad.lo.s32 	%r125, %r15, %r121, %r124;
	mad.lo.s32 	%r126, %r16, %r122, %r125;
	shr.u32 	%r127, %r109, 31;
	add.s32 	%r128, %r109, %r127;
	shr.s32 	%r129, %r128, 1;
	mul.wide.s32 	%rd59, %r129, 8;
	add.s64 	%rd22, %rd1, %rd59;
	ld.global.f32 	%f102, [%rd22];
	shr.u32 	%r130, %r126, 31;
	add.s32 	%r131, %r126, %r130;
	shr.s32 	%r132, %r131, 1;
	mul.wide.s32 	%rd60, %r132, 2;
	add.s64 	%rd61, %rd2, %rd60;
	ld.global.v2.u8 	{%rs7, %rs8}, [%rd61];
	setp.eq.s16 	%p29, %rs7, 0;
	mul.f32 	%f103, %f102, %f85;
	selp.f32 	%f383, %f84, %f103, %p29;
	setp.eq.s16 	%p30, %rs8, 0;
	mov.f32 	%f382, %f84;
	@%p30 bra 	$L__BB489_19;
	ld.global.f32 	%f104, [%rd22+4];
	mul.f32 	%f382, %f104, %f85;
$L__BB489_19:
	max.f32 	%f105, %f376, %f383;
	max.f32 	%f376, %f105, %f382;
$L__BB489_20:
	setp.le.s64 	%p31, %rd43, %rd10;
	mov.f32 	%f386, 0fFF800000;
	mov.f32 	%f387, %f386;
	@%p31 bra 	$L__BB489_24;
	cvt.u32.u64 	%r133, %rd10;
	setp.eq.s64 	%p32, %rd35, 1;
	setp.eq.s64 	%p33, %rd34, 1;
	setp.eq.s64 	%p34, %rd33, 1;
	setp.eq.s64 	%p35, %rd32, 1;
	add.s32 	%r134, %r133, %r8;
	div.s32 	%r135, %r134, %r9;
	mul.lo.s32 	%r136, %r135, %r9;
	sub.s32 	%r137, %r134, %r136;
	div.s32 	%r138, %r137, %r10;
	mul.lo.s32 	%r139, %r138, %r10;
	sub.s32 	%r140, %r137, %r139;
	div.s32 	%r141, %r140, %r11;
	mul.lo.s32 	%r142, %r141, %r11;
	sub.s32 	%r143, %r140, %r142;
	selp.b32 	%r144, 0, %r135, %p35;
	selp.b32 	%r145, 0, %r138, %p34;
	selp.b32 	%r146, 0, %r141, %p33;
	selp.b32 	%r147, 0, %r143, %p32;
	mul.lo.s32 	%r148, %r13, %r144;
	mad.lo.s32 	%r149, %r14, %r145, %r148;
	mad.lo.s32 	%r150, %r15, %r146, %r149;
	mad.lo.s32 	%r151, %r16, %r147, %r150;
	shr.u32 	%r152, %r134, 31;
	add.s32 	%r153, %r134, %r152;
	shr.s32 	%r154, %r153, 1;
	mul.wide.s32 	%rd62, %r154, 8;
	add.s64 	%rd23, %rd1, %rd62;
	ld.global.f32 	%f107, [%rd23];
	shr.u32 	%r155, %r151, 31;
	add.s32 	%r156, %r151, %r155;
	shr.s32 	%r157, %r156, 1;
	mul.wide.s32 	%rd63, %r157, 2;
	add.s64 	%rd64, %rd2, %rd63;
	ld.global.v2.u8 	{%rs9, %rs10}, [%rd64];
	setp.eq.s16 	%p36, %rs9, 0;
	mul.f32 	%f108, %f107, %f85;
	selp.f32 	%f387, %f84, %f108, %p36;
	setp.eq.s16 	%p37, %rs10, 0;
	mov.f32 	%f386, %f84;
	@%p37 bra 	$L__BB489_23;
	ld.global.f32 	%f109, [%rd23+4];
	mul.f32 	%f386, %f109, %f85;
$L__BB489_23:
	max.f32 	%f110, %f376, %f387;
	max.f32 	%f376, %f110, %f386;
$L__BB489_24:
	setp.le.s64 	%p38, %rd43, %rd11;
	mov.f32 	%f390, 0fFF800000;
	mov.f32 	%f391, %f390;
	@%p38 bra 	$L__BB489_28;
	cvt.u32.u64 	%r158, %rd11;
	setp.eq.s64 	%p39, %rd35, 1;
	setp.eq.s64 	%p40, %rd34, 1;
	setp.eq.s64 	%p41, %rd33, 1;
	setp.eq.s64 	%p42, %rd32, 1;
	add.s32 	%r159, %r158, %r8;
	div.s32 	%r160, %r159, %r9;
	mul.lo.s32 	%r161, %r160, %r9;
	sub.s32 	%r162, %r159, %r161;
	div.s32 	%r163, %r162, %r10;
	mul.lo.s32 	%r164, %r163, %r10;
	sub.s32 	%r165, %r162, %r164;
	div.s32 	%r166, %r165, %r11;
	mul.lo.s32 	%r167, %r166, %r11;
	sub.s32 	%r168, %r165, %r167;
	selp.b32 	%r169, 0, %r160, %p42;
	selp.b32 	%r170, 0, %r163, %p41;
	selp.b32 	%r171, 0, %r166, %p40;
	selp.b32 	%r172, 0, %r168, %p39;
	mul.lo.s32 	%r173, %r13, %r169;
	mad.lo.s32 	%r174, %r14, %r170, %r173;
	mad.lo.s32 	%r175, %r15, %r171, %r174;
	mad.lo.s32 	%r176, %r16, %r172, %r175;
	shr.u32 	%r177, %r159, 31;
	add.s32 	%r178, %r159, %r177;
	shr.s32 	%r179, %r178, 1;
	mul.wide.s32 	%rd65, %r179, 8;
	add.s64 	%rd24, %rd1, %rd65;
	ld.global.f32 	%f112, [%rd24];
	shr.u32 	%r180, %r176, 31;
	add.s32 	%r181, %r176, %r180;
	shr.s32 	%r182, %r181, 1;
	mul.wide.s32 	%rd66, %r182, 2;
	add.s64 	%rd67, %rd2, %rd66;
	ld.global.v2.u8 	{%rs11, %rs12}, [%rd67];
	setp.eq.s16 	%p43, %rs11, 0;
	mul.f32 	%f113, %f112, %f85;
	selp.f32 	%f391, %f84, %f113, %p43;
	setp.eq.s16 	%p44, %rs12, 0;
	mov.f32 	%f390, %f84;
	@%p44 bra 	$L__BB489_27;
	ld.global.f32 	%f114, [%rd24+4];
	mul.f32 	%f390, %f114, %f85;
$L__BB489_27:
	max.f32 	%f115, %f376, %f391;
	max.f32 	%f376, %f115, %f390;
$L__BB489_28:
	setp.le.s64 	%p45, %rd43, %rd12;
	mov.f32 	%f394, 0fFF800000;
	mov.f32 	%f395, %f394;
	@%p45 bra 	$L__BB489_32;
	cvt.u32.u64 	%r183, %rd12;
	setp.eq.s64 	%p46, %rd35, 1;
	setp.eq.s64 	%p47, %rd34, 1;
	setp.eq.s64 	%p48, %rd33, 1;
	setp.eq.s64 	%p49, %rd32, 1;
	add.s32 	%r184, %r183, %r8;
	div.s32 	%r185, %r184, %r9;
	mul.lo.s32 	%r186, %r185, %r9;
	sub.s32 	%r187, %r184, %r186;
	div.s32 	%r188, %r187, %r10;
	mul.lo.s32 	%r189, %r188, %r10;
	sub.s32 	%r190, %r187, %r189;
	div.s32 	%r191, %r190, %r11;
	mul.lo.s32 	%r192, %r191, %r11;
	sub.s32 	%r193, %r190, %r192;
	selp.b32 	%r194, 0, %r185, %p49;
	selp.b32 	%r195, 0, %r188, %p48;
	selp.b32 	%r196, 0, %r191, %p47;
	selp.b32 	%r197, 0, %r193, %p46;
	mul.lo.s32 	%r198, %r13, %r194;
	mad.lo.s32 	%r199, %r14, %r195, %r198;
	mad.lo.s32 	%r200, %r15, %r196, %r199;
	mad.lo.s32 	%r201, %r16, %r197, %r200;
	shr.u32 	%r202, %r184, 31;
	add.s32 	%r203, %r184, %r202;
	shr.s32 	%r204, %r203, 1;
	mul.wide.s32 	%rd68, %r204, 8;
	add.s64 	%rd25, %rd1, %rd68;
	ld.global.f32 	%f117, [%rd25];
	shr.u32 	%r205, %r201, 31;
	add.s32 	%r206, %r201, %r205;
	shr.s32 	%r207, %r206, 1;
	mul.wide.s32 	%rd69, %r207, 2;
	add.s64 	%rd70, %rd2, %rd69;
	ld.global.v2.u8 	{%rs13, %rs14}, [%rd70];
	setp.eq.s16 	%p50, %rs13, 0;
	mul.f32 	%f118, %f117, %f85;
	selp.f32 	%f395, %f84, %f118, %p50;
	setp.eq.s16 	%p51, %rs14, 0;
	mov.f32 	%f394, %f84;
	@%p51 bra 	$L__BB489_31;
	ld.global.f32 	%f119, [%rd25+4];
	mul.f32 	%f394, %f119, %f85;
$L__BB489_31:
	max.f32 	%f120, %f376, %f395;
	max.f32 	%f376, %f120, %f394;
$L__BB489_32:
	setp.le.s64 	%p52, %rd43, %rd13;
	mov.f32 	%f398, 0fFF800000;
	mov.f32 	%f399, %f398;
	@%p52 bra 	$L__BB489_36;
	cvt.u32.u64 	%r208, %rd13;
	setp.eq.s64 	%p53, %rd35, 1;
	setp.eq.s64 	%p54, %rd34, 1;
	setp.eq.s64 	%p55, %rd33, 1;
	setp.eq.s64 	%p56, %rd32, 1;
	add.s32 	%r209, %r208, %r8;
	div.s32 	%r210, %r209, %r9;
	mul.lo.s32 	%r211, %r210, %r9;
	sub.s32 	%r212, %r209, %r211;
	div.s32 	%r213, %r212, %r10;
	mul.lo.s32 	%r214, %r213, %r10;
	sub.s32 	%r215, %r212, %r214;
	div.s32 	%r216, %r215, %r11;
	mul.lo.s32 	%r217, %r216, %r11;
	sub.s32 	%r218, %r215, %r217;
	selp.b32 	%r219, 0, %r210, %p56;
	selp.b32 	%r220, 0, %r213, %p55;
	selp.b32 	%r221, 0, %r216, %p54;
	selp.b32 	%r222, 0, %r218, %p53;
	mul.lo.s32 	%r223, %r13, %r219;
	mad.lo.s32 	%r224, %r14, %r220, %r223;
	mad.lo.s32 	%r225, %r15, %r221, %r224;
	mad.lo.s32 	%r226, %r16, %r222, %r225;
	shr.u32 	%r227, %r209, 31;
	add.s32 	%r228, %r209, %r227;
	shr.s32 	%r229, %r228, 1;
	mul.wide.s32 	%rd71, %r229, 8;
	add.s64 	%rd26, %rd1, %rd71;
	ld.global.f32 	%f122, [%rd26];
	shr.u32 	%r230, %r226, 31;
	add.s32 	%r231, %r226, %r230;
	shr.s32 	%r232, %r231, 1;
	mul.wide.s32 	%rd72, %r232, 2;
	add.s64 	%rd73, %rd2, %rd72;
	ld.global.v2.u8 	{%rs15, %rs16}, [%rd73];
	setp.eq.s16 	%p57, %rs15, 0;
	mul.f32 	%f123, %f122, %f85;
	selp.f32 	%f399, %f84, %f123, %p57;
	setp.eq.s16 	%p58, %rs16, 0;
	mov.f32 	%f398, %f84;
	@%p58 bra 	$L__BB489_35;
	ld.global.f32 	%f124, [%rd26+4];
	mul.f32 	%f398, %f124, %f85;
$L__BB489_35:
	max.f32 	%f125, %f376, %f399;
	max.f32 	%f376, %f125, %f398;
$L__BB489_36:
	setp.le.s64 	%p59, %rd43, %rd14;
	mov.f32 	%f402, 0fFF800000;
	mov.f32 	%f403, %f402;
	@%p59 bra 	$L__BB489_40;
	cvt.u32.u64 	%r233, %rd14;
	setp.eq.s64 	%p60, %rd35, 1;
	setp.eq.s64 	%p61, %rd34, 1;
	setp.eq.s64 	%p62, %rd33, 1;
	setp.eq.s64 	%p63, %rd32, 1;
	add.s32 	%r234, %r233, %r8;
	div.s32 	%r235, %r234, %r9;
	mul.lo.s32 	%r236, %r235, %r9;
	sub.s32 	%r237, %r234, %r236;
	div.s32 	%r238, %r237, %r10;
	mul.lo.s32 	%r239, %r238, %r10;
	sub.s32 	%r240, %r237, %r239;
	div.s32 	%r241, %r240, %r11;
	mul.lo.s32 	%r242, %r241, %r11;
	sub.s32 	%r243, %r240, %r242;
	selp.b32 	%r244, 0, %r235, %p63;
	selp.b32 	%r245, 0, %r238, %p62;
	selp.b32 	%r246, 0, %r241, %p61;
	selp.b32 	%r247, 0, %r243, %p60;
	mul.lo.s32 	%r248, %r13, %r244;
	mad.lo.s32 	%r249, %r14, %r245, %r248;
	mad.lo.s32 	%r250, %r15, %r246, %r249;
	mad.lo.s32 	%r251, %r16, %r247, %r250;
	shr.u32 	%r252, %r234, 31;
	add.s32 	%r253, %r234, %r252;
	shr.s32 	%r254, %r253, 1;
	mul.wide.s32 	%rd74, %r254, 8;
	add.s64 	%rd27, %rd1, %rd74;
	ld.global.f32 	%f127, [%rd27];
	shr.u32 	%r255, %r251, 31;
	add.s32 	%r256, %r251, %r255;
	shr.s32 	%r257, %r256, 1;
	mul.wide.s32 	%rd75, %r257, 2;
	add.s64 	%rd76, %rd2, %rd75;
	ld.global.v2.u8 	{%rs17, %rs18}, [%rd76];
	setp.eq.s16 	%p64, %rs17, 0;
	mul.f32 	%f128, %f127, %f85;
	selp.f32 	%f403, %f84, %f128, %p64;
	setp.eq.s16 	%p65, %rs18, 0;
	mov.f32 	%f402, %f84;
	@%p65 bra 	$L__BB489_39;
	ld.global.f32 	%f129, [%rd27+4];
	mul.f32 	%f402, %f129, %f85;
$L__BB489_39:
	max.f32 	%f130, %f376, %f403;
	max.f32 	%f376, %f130, %f402;
$L__BB489_40:
	setp.le.s64 	%p66, %rd43, %rd6;
	mov.b32 	%r258, %f376;
	shfl.sync.bfly.b32	%r259|%p67, %r258, 16, 31, -1;
	mov.b32 	%f131, %r259;
	max.f32 	%f132, %f376, %f131;
	mov.b32 	%r260, %f132;
	shfl.sync.bfly.b32	%r261|%p68, %r260, 8, 31, -1;
	mov.b32 	%f133, %r261;
	max.f32 	%f134, %f132, %f133;
	mov.b32 	%r262, %f134;
	shfl.sync.bfly.b32	%r263|%p69, %r262, 4, 31, -1;
	mov.b32 	%f135, %r263;
	max.f32 	%f136, %f134, %f135;
	mov.b32 	%r264, %f136;
	shfl.sync.bfly.b32	%r265|%p70, %r264, 2, 31, -1;
	mov.b32 	%f137, %r265;
	max.f32 	%f138, %f136, %f137;
	mov.b32 	%r266, %f138;
	shfl.sync.bfly.b32	%r267|%p71, %r266, 1, 31, -1;
	mov.b32 	%f139, %r267;
	max.f32 	%f140, %f138, %f139;
	sub.f32 	%f141, %f371, %f140;
	fma.rn.f32 	%f142, %f141, 0f3BBB989D, 0f3F000000;
	cvt.sat.f32.f32 	%f143, %f142;
	mov.f32 	%f144, 0f4B400001;
	mov.f32 	%f145, 0f437C0000;
	fma.rm.f32 	%f146, %f143, %f145, %f144;
	add.f32 	%f147, %f146, 0fCB40007F;
	neg.f32 	%f148, %f147;
	fma.rn.f32 	%f149, %f141, 0f3FB8AA3B, %f148;
	fma.rn.f32 	%f150, %f141, 0f32A57060, %f149;
	mov.b32 	%r268, %f146;
	shl.b32 	%r269, %r268, 23;
	mov.b32 	%f151, %r269;
	ex2.approx.ftz.f32 	%f152, %f150;
	mul.f32 	%f153, %f152, %f151;
	add.f32 	%f154, %f153, 0f00000000;
	sub.f32 	%f155, %f370, %f140;
	fma.rn.f32 	%f156, %f155, 0f3BBB989D, 0f3F000000;
	cvt.sat.f32.f32 	%f157, %f156;
	fma.rm.f32 	%f158, %f157, %f145, %f144;
	add.f32 	%f159, %f158, 0fCB40007F;
	neg.f32 	%f160, %f159;
	fma.rn.f32 	%f161, %f155, 0f3FB8AA3B, %f160;
	fma.rn.f32 	%f162, %f155, 0f32A57060, %f161;
	mov.b32 	%r270, %f158;
	shl.b32 	%r271, %r270, 23;
	mov.b32 	%f163, %r271;
	ex2.approx.ftz.f32 	%f164, %f162;
	mul.f32 	%f165, %f164, %f163;
	add.f32 	%f166, %f154, %f165;
	sub.f32 	%f167, %f375, %f140;
	fma.rn.f32 	%f168, %f167, 0f3BBB989D, 0f3F000000;
	cvt.sat.f32.f32 	%f169, %f168;
	fma.rm.f32 	%f170, %f169, %f145, %f144;
	add.f32 	%f171, %f170, 0fCB40007F;
	neg.f32 	%f172, %f171;
	fma.rn.f32 	%f173, %f167, 0f3FB8AA3B, %f172;
	fma.rn.f32 	%f174, %f167, 0f32A57060, %f173;
	mov.b32 	%r272, %f170;
	shl.b32 	%r273, %r272, 23;
	mov.b32 	%f175, %r273;
	ex2.approx.ftz.f32 	%f176, %f174;
	mul.f32 	%f177, %f176, %f175;
	add.f32 	%f178, %f166, %f177;
	sub.f32 	%f179, %f374, %f140;
	fma.rn.f32 	%f180, %f179, 0f3BBB989D, 0f3F000000;
	cvt.sat.f32.f32 	%f181, %f180;
	fma.rm.f32 	%f182, %f181, %f145, %f144;
	add.f32 	%f183, %f182, 0fCB40007F;
	neg.f32 	%f184, %f183;
	fma.rn.f32 	%f185, %f179, 0f3FB8AA3B, %f184;
	fma.rn.f32 	%f186, %f179, 0f32A57060, %f185;
	mov.b32 	%r274, %f182;
	shl.b32 	%r275, %r274, 23;
	mov.b32 	%f187, %r275;
	ex2.approx.ftz.f32 	%f188, %f186;
	mul.f32 	%f189, %f188, %f187;
	add.f32 	%f190, %f178, %f189;
	sub.f32 	%f191, %f379, %f140;
	fma.rn.f32 	%f192, %f191, 0f3BBB989D, 0f3F000000;
	cvt.sat.f32.f32 	%f193, %f192;
	fma.rm.f32 	%f194, %f193, %f145, %f144;
	add.f32 	%f195, %f194, 0fCB40007F;
	neg.f32 	%f196, %f195;
	fma.rn.f32 	%f197, %f191, 0f3FB8AA3B, %f196;
	fma.rn.f32 	%f198, %f191, 0f32A57060, %f197;
	mov.b32 	%r276, %f194;
	shl.b32 	%r277, %r276, 23;
	mov.b32 	%f199, %r277;
	ex2.approx.ftz.f32 	%f200, %f198;
	mul.f32 	%f201, %f200, %f199;
	add.f32 	%f202, %f190, %f201;
	sub.f32 	%f203, %f378, %f140;
	fma.rn.f32 	%f204, %f203, 0f3BBB989D, 0f3F000000;
	cvt.sat.f32.f32 	%f205, %f204;
	fma.rm.f32 	%f206, %f205, %f145, %f144;
	add.f32 	%f207, %f206, 0fCB40007F;
	neg.f32 	%f208, %f207;
	fma.rn.f32 	%f209, %f203, 0f3FB8AA3B, %f208;
	fma.rn.f32 	%f210, %f203, 0f32A57060, %f209;
	mov.b32 	%r278, %f206;
	shl.b32 	%r279, %r278, 23;
	mov.b32 	%f211, %r279;
	ex2.approx.ftz.f32 	%f212, %f210;
	mul.f32 	%f213, %f212, %f211;
	add.f32 	%f214, %f202, %f213;
	sub.f32 	%f215, %f383, %f140;
	fma.rn.f32 	%f216, %f215, 0f3BBB989D, 0f3F000000;
	cvt.sat.f32.f32 	%f217, %f216;
	fma.rm.f32 	%f218, %f217, %f145, %f144;
	add.f32 	%f219, %f218, 0fCB40007F;
	neg.f32 	%f220, %f219;
	fma.rn.f32 	%f221, %f215, 0f3FB8AA3B, %f220;
	fma.rn.f32 	%f222, %f215, 0f32A57060, %f221;
	mov.b32 	%r280, %f218;
	shl.b32 	%r281, %r280, 23;
	mov.b32 	%f223, %r281;
	ex2.approx.ftz.f32 	%f224, %f222;
	mul.f32 	%f225, %f224, %f223;
	add.f32 	%f226, %f214, %f225;
	sub.f32 	%f227, %f382, %f140;
	fma.rn.f32 	%f228, %f227, 0f3BBB989D, 0f3F000000;
	cvt.sat.f32.f32 	%f229, %f228;
	fma.rm.f32 	%f230, %f229, %f145, %f144;
	add.f32 	%f231, %f230, 0fCB40007F;
	neg.f32 	%f232, %f231;
	fma.rn.f32 	%f233, %f227, 0f3FB8AA3B, %f232;
	fma.rn.f32 	%f234, %f227, 0f32A57060, %f233;
	mov.b32 	%r282, %f230;
	shl.b32 	%r283, %r282, 23;
	mov.b32 	%f235, %r283;
	ex2.approx.ftz.f32 	%f236, %f234;
	mul.f32 	%f237, %f236, %f235;
	add.f32 	%f238, %f226, %f237;
	sub.f32 	%f239, %f387, %f140;
	fma.rn.f32 	%f240, %f239, 0f3BBB989D, 0f3F000000;
	cvt.sat.f32.f32 	%f241, %f240;
	fma.rm.f32 	%f242, %f241, %f145, %f144;
	add.f32 	%f243, %f242, 0fCB40007F;
	neg.f32 	%f244, %f243;
	fma.rn.f32 	%f245, %f239, 0f3FB8AA3B, %f244;
	fma.rn.f32 	%f246, %f239, 0f32A57060, %f245;
	mov.b32 	%r284, %f242;
	shl.b32 	%r285, %r284, 23;
	mov.b32 	%f247, %r285;
	ex2.approx.ftz.f32 	%f248, %f246;
	mul.f32 	%f249, %f248, %f247;
	add.f32 	%f250, %f238, %f249;
	sub.f32 	%f251, %f386, %f140;
	fma.rn.f32 	%f252, %f251, 0f3BBB989D, 0f3F000000;
	cvt.sat.f32.f32 	%f253, %f252;
	fma.rm.f32 	%f254, %f253, %f145, %f144;
	add.f32 	%f255, %f254, 0fCB40007F;
	neg.f32 	%f256, %f255;
	fma.rn.f32 	%f257, %f251, 0f3FB8AA3B, %f256;
	fma.rn.f32 	%f258, %f251, 0f32A57060, %f257;
	mov.b32 	%r286, %f254;
	shl.b32 	%r287, %r286, 23;
	mov.b32 	%f259, %r287;
	ex2.approx.ftz.f32 	%f260, %f258;
	mul.f32 	%f261, %f260, %f259;
	add.f32 	%f262, %f250, %f261;
	sub.f32 	%f263, %f391, %f140;
	fma.rn.f32 	%f264, %f263, 0f3BBB989D, 0f3F000000;
	cvt.sat.f32.f32 	%f265, %f264;
	fma.rm.f32 	%f266, %f265, %f145, %f144;
	add.f32 	%f267, %f266, 0fCB40007F;
	neg.f32 	%f268, %f267;
	fma.rn.f32 	%f269, %f263, 0f3FB8AA3B, %f268;
	fma.rn.f32 	%f270, %f263, 0f32A57060, %f269;
	mov.b32 	%r288, %f266;
	shl.b32 	%r289, %r288, 23;
	mov.b32 	%f271, %r289;
	ex2.approx.ftz.f32 	%f272, %f270;
	mul.f32 	%f273, %f272, %f271;
	add.f32 	%f274, %f262, %f273;
	sub.f32 	%f275, %f390, %f140;
	fma.rn.f32 	%f276, %f275, 0f3BBB989D, 0f3F000000;
	cvt.sat.f32.f32 	%f277, %f276;
	fma.rm.f32 	%f278, %f277, %f145, %f144;
	add.f32 	%f279, %f278, 0fCB40007F;
	neg.f32 	%f280, %f279;
	fma.rn.f32 	%f281, %f275, 0f3FB8AA3B, %f280;
	fma.rn.f32 	%f282, %f275, 0f32A57060, %f281;
	mov.b32 	%r290, %f278;
	shl.b32 	%r291, %r290, 23;
	mov.b32 	%f283, %r291;
	ex2.approx.ftz.f32 	%f284, %f282;
	mul.f32 	%f285, %f284, %f283;
	add.f32 	%f286, %f274, %f285;
	sub.f32 	%f287, %f395, %f140;
	fma.rn.f32 	%f288, %f287, 0f3BBB989D, 0f3F000000;
	cvt.sat.f32.f32 	%f289, %f288;
	fma.rm.f32 	%f290, %f289, %f145, %f144;
	add.f32 	%f291, %f290, 0fCB40007F;
	neg.f32 	%f292, %f291;
	fma.rn.f32 	%f293, %f287, 0f3FB8AA3B, %f292;
	fma.rn.f32 	%f294, %f287, 0f32A57060, %f293;
	mov.b32 	%r292, %f290;
	shl.b32 	%r293, %r292, 23;
	mov.b32 	%f295, %r293;
	ex2.approx.ftz.f32 	%f296, %f294;
	mul.f32 	%f297, %f296, %f295;
	add.f32 	%f298, %f286, %f297;
	sub.f32 	%f299, %f394, %f140;
	fma.rn.f32 	%f300, %f299, 0f3BBB989D, 0f3F000000;
	cvt.sat.f32.f32 	%f301, %f300;
	fma.rm.f32 	%f302, %f301, %f145, %f144;
	add.f32 	%f303, %f302, 0fCB40007F;
	neg.f32 	%f304, %f303;
	fma.rn.f32 	%f305, %f299, 0f3FB8AA3B, %f304;
	fma.rn.f32 	%f306, %f299, 0f32A57060, %f305;
	mov.b32 	%r294, %f302;
	shl.b32 	%r295, %r294, 23;
	mov.b32 	%f307, %r295;
	ex2.approx.ftz.f32 	%f308, %f306;
	mul.f32 	%f309, %f308, %f307;
	add.f32 	%f310, %f298, %f309;
	sub.f32 	%f311, %f399, %f140;
	fma.rn.f32 	%f312, %f311, 0f3BBB989D, 0f3F000000;
	cvt.sat.f32.f32 	%f313, %f312;
	fma.rm.f32 	%f314, %f313, %f145, %f144;
	add.f32 	%f315, %f314, 0fCB40007F;
	neg.f32 	%f316, %f315;
	fma.rn.f32 	%f317, %f311, 0f3FB8AA3B, %f316;
	fma.rn.f32 	%f318, %f311, 0f32A57060, %f317;
	mov.b32 	%r296, %f314;
	shl.b32 	%r297, %r296, 23;
	mov.b32 	%f319, %r297;
	ex2.approx.ftz.f32 	%f320, %f318;
	mul.f32 	%f321, %f320, %f319;
	add.f32 	%f322, %f310, %f321;
	sub.f32 	%f323, %f398, %f140;
	fma.rn.f32 	%f324, %f323, 0f3BBB989D, 0f3F000000;
	cvt.sat.f32.f32 	%f325, %f324;
	fma.rm.f32 	%f326, %f325, %f145, %f144;
	add.f32 	%f327, %f326, 0fCB40007F;
	neg.f32 	%f328, %f327;
	fma.rn.f32 	%f329, %f323, 0f3FB8AA3B, %f328;
	fma.rn.f32 	%f330, %f323, 0f32A57060, %f329;
	mov.b32 	%r298, %f326;
	shl.b32 	%r299, %r298, 23;
	mov.b32 	%f331, %r299;
	ex2.approx.ftz.f32 	%f332, %f330;
	mul.f32 	%f333, %f332, %f331;
	add.f32 	%f334, %f322, %f333;
	sub.f32 	%f335, %f403, %f140;
	fma.rn.f32 	%f336, %f335, 0f3BBB989D, 0f3F000000;
	cvt.sat.f32.f32 	%f337, %f336;
	fma.rm.f32 	%f338, %f337, %f145, %f144;
	add.f32 	%f339, %f338, 0fCB40007F;
	neg.f32 	%f340, %f339;
	fma.rn.f32 	%f341, %f335, 0f3FB8AA3B, %f340;
	fma.rn.f32 	%f342, %f335, 0f32A57060, %f341;
	mov.b32 	%r300, %f338;
	shl.b32 	%r301, %r300, 23;
	mov.b32 	%f343, %r301;
	ex2.approx.ftz.f32 	%f344, %f342;
	mul.f32 	%f345, %f344, %f343;
	add.f32 	%f346, %f334, %f345;
	sub.f32 	%f347, %f402, %f140;
	fma.rn.f32 	%f348, %f347, 0f3BBB989D, 0f3F000000;
	cvt.sat.f32.f32 	%f349, %f348;
	fma.rm.f32 	%f350, %f349, %f145, %f144;
	add.f32 	%f351, %f350, 0fCB40007F;
	neg.f32 	%f352, %f351;
	fma.rn.f32 	%f353, %f347, 0f3FB8AA3B, %f352;
	fma.rn.f32 	%f354, %f347, 0f32A57060, %f353;
	mov.b32 	%r302, %f350;
	shl.b32 	%r303, %r302, 23;
	mov.b32 	%f355, %r303;
	ex2.approx.ftz.f32 	%f356, %f354;
	mul.f32 	%f357, %f356, %f355;
	add.f32 	%f358, %f346, %f357;
	mov.b32 	%r304, %f358;
	shfl.sync.bfly.b32	%r305|%p72, %r304, 16, 31, -1;
	mov.b32 	%f359, %r305;
	add.f32 	%f360, %f358, %f359;
	mov.b32 	%r306, %f360;
	shfl.sync.bfly.b32	%r307|%p73, %r306, 8, 31, -1;
	mov.b32 	%f361, %r307;
	add.f32 	%f362, %f360, %f361;
	mov.b32 	%r308, %f362;
	shfl.sync.bfly.b32	%r309|%p74, %r308, 4, 31, -1;
	mov.b32 	%f363, %r309;
	add.f32 	%f364, %f362, %f363;
	mov.b32 	%r310, %f364;
	shfl.sync.bfly.b32	%r311|%p75, %r310, 2, 31, -1;
	mov.b32 	%f365, %r311;
	add.f32 	%f366, %f364, %f365;
	mov.b32 	%r312, %f366;
	shfl.sync.bfly.b32	%r313|%p76, %r312, 1, 31, -1;
	mov.b32 	%f367, %r313;
	add.f32 	%f368, %f366, %f367;
	div.rn.f32 	%f66, %f153, %f368;
	div.rn.f32 	%f67, %f165, %f368;
	div.rn.f32 	%f68, %f177, %f368;
	div.rn.f32 	%f69, %f189, %f368;
	div.rn.f32 	%f70, %f201, %f368;
	div.rn.f32 	%f71, %f213, %f368;
	div.rn.f32 	%f72, %f225, %f368;
	div.rn.f32 	%f73, %f237, %f368;
	div.rn.f32 	%f74, %f249, %f368;
	div.rn.f32 	%f75, %f261, %f368;
	div.rn.f32 	%f76, %f273, %f368;
	div.rn.f32 	%f77, %f285, %f368;
	div.rn.f32 	%f78, %f297, %f368;
	div.rn.f32 	%f79, %f309, %f368;
	div.rn.f32 	%f80, %f321, %f368;
	div.rn.f32 	%f81, %f333, %f368;
	div.rn.f32 	%f82, %f345, %f368;
	div.rn.f32 	%f83, %f357, %f368;
	mul.lo.s64 	%rd28, %rd134, %rd41;
	@%p66 bra 	$L__BB489_42;
	add.s64 	%rd77, %rd28, %rd6;
	shr.u64 	%rd78, %rd77, 63;
	add.s64 	%rd79, %rd77, %rd78;
	shl.b64 	%rd80, %rd79, 2;
	and.b64  	%rd81, %rd80, -8;
	add.s64 	%rd82, %rd4, %rd81;
	st.global.v2.f32 	[%rd82], {%f66, %f67};
$L__BB489_42:
	setp.le.s64 	%p77, %rd43, %rd7;
	@%p77 bra 	$L__BB489_44;
	add.s64 	%rd83, %rd28, %rd7;
	shr.u64 	%rd84, %rd83, 63;
	add.s64 	%rd85, %rd83, %rd84;
	shl.b64 	%rd86, %rd85, 2;
	and.b64  	%rd87, %rd86, -8;
	add.s64 	%rd88, %rd4, %rd87;
	st.global.v2.f32 	[%rd88], {%f68, %f69};
$L__BB489_44:
	setp.le.s64 	%p78, %rd43, %rd8;
	@%p78 bra 	$L__BB489_46;
	add.s64 	%rd89, %rd28, %rd8;
	shr.u64 	%rd90, %rd89, 63;
	add.s64 	%rd91, %rd89, %rd90;
	shl.b64 	%rd92, %rd91, 2;
	and.b64  	%rd93, %rd92, -8;
	add.s64 	%rd94, %rd4, %rd93;
	st.global.v2.f32 	[%rd94], {%f70, %f71};
$L__BB489_46:
	setp.le.s64 	%p79, %rd43, %rd9;
	@%p79 bra 	$L__BB489_48;
	add.s64 	%rd95, %rd28, %rd9;
	shr.u64 	%rd96, %rd95, 63;
	add.s64 	%rd97, %rd95, %rd96;
	shl.b64 	%rd98, %rd97, 2;
	and.b64  	%rd99, %rd98, -8;
	add.s64 	%rd100, %rd4, %rd99;
	st.global.v2.f32 	[%rd100], {%f72, %f73};
$L__BB489_48:
	setp.le.s64 	%p80, %rd43, %rd10;
	@%p80 bra 	$L__BB489_50;
	add.s64 	%rd101, %rd28, %rd10;
	shr.u64 	%rd102, %rd101, 63;
	add.s64 	%rd103, %rd101, %rd102;
	shl.b64 	%rd104, %rd103, 2;
	and.b64  	%rd105, %rd104, -8;
	add.s64 	%rd106, %rd4, %rd105;
	st.global.v2.f32 	[%rd106], {%f74, %f75};
$L__BB489_50:
	setp.le.s64 	%p81, %rd43, %rd11;
	@%p81 bra 	$L__BB489_52;
	add.s64 	%rd107, %rd28, %rd11;
	shr.u64 	%rd108, %rd107, 63;
	add.s64 	%rd109, %rd107, %rd108;
	shl.b64 	%rd110, %rd109, 2;
	and.b64  	%rd111, %rd110, -8;
	add.s64 	%rd112, %rd4, %rd111;
	st.global.v2.f32 	[%rd112], {%f76, %f77};
$L__BB489_52:
	setp.le.s64 	%p82, %rd43, %rd12;
	@%p82 bra 	$L__BB489_54;
	add.s64 	%rd113, %rd28, %rd12;
	shr.u64 	%rd114, %rd113, 63;
	add.s64 	%rd115, %rd113, %rd114;
	shl.b64 	%rd116, %rd115, 2;
	and.b64  	%rd117, %rd116, -8;
	add.s64 	%rd118, %rd4, %rd117;
	st.global.v2.f32 	[%rd118], {%f78, %f79};
$L__BB489_54:
	setp.le.s64 	%p83, %rd43, %rd13;
	@%p83 bra 	$L__BB489_56;
	add.s64 	%rd119, %rd28, %rd13;
	shr.u64 	%rd120, %rd119, 63;
	add.s64 	%rd121, %rd119, %rd120;
	shl.b64 	%rd122, %rd121, 2;
	and.b64  	%rd123, %rd122, -8;
	add.s64 	%rd124, %rd4, %rd123;
	st.global.v2.f32 	[%rd124], {%f80, %f81};
$L__BB489_56:
	setp.le.s64 	%p84, %rd43, %rd14;
	@%p84 bra 	$L__BB489_58;
	add.s64 	%rd125, %rd28, %rd14;
	shr.u64 	%rd126, %rd125, 63;
	add.s64 	%rd127, %rd125, %rd126;
	shl.b64 	%rd128, %rd127, 2;
	and.b64  	%rd129, %rd128, -8;
	add.s64 	%rd130, %rd4, %rd129;
	st.global.v2.f32 	[%rd130], {%f82, %f83};
$L__BB489_58:
	ld.param.u64 	%rd133, [_Z15SoftmaxWarpImplI22BroadcastScaleMaskLoadIffbLm4EiE11DirectStoreIffEfLi2ELi18ELi32ELi1ELb1EL9Algorithm0EEvT_T0_ll_param_2];
	mov.u32 	%r314, %nctaid.x;
	mov.u32 	%r315, %ntid.y;
	mul.lo.s32 	%r316, %r314, %r315;
	cvt.s64.s32 	%rd131, %r316;
	add.s64 	%rd134, %rd134, %rd131;
	setp.lt.s64 	%p85, %rd134, %rd133;
	@%p85 bra 	$L__BB489_4;
$L__BB489_59:
	ret;

}
	// .globl	_Z15SoftmaxWarpImplI22BroadcastScaleMaskLoadIffbLm4EiE11DirectStoreIffEfLi2ELi20ELi32ELi1ELb0EL9Algorithm0EEvT_T0_ll
.visible .entry _Z15SoftmaxWarpImplI22BroadcastScaleMaskLoadIffbLm4EiE11DirectStoreIffEfLi2ELi20ELi32ELi1ELb0EL9Algorithm0EEvT_T0_ll(
	.param .align 8 .b8 _Z15SoftmaxWarpImplI22BroadcastScaleMaskLoadIffbLm4EiE11DirectStoreIffEfLi2ELi20ELi32ELi1ELb0EL9Algorithm0EEvT_T0_ll_param_0[120],
	.param .align 8 .b8 _Z15SoftmaxWarpImplI22BroadcastScaleMaskLoadIffbLm4EiE11DirectStoreIffEfLi2ELi20ELi32ELi1ELb0EL9Algorithm0EEvT_T0_ll_param_1[16],
	.param .u64 _Z15SoftmaxWarpImplI22BroadcastScaleMaskLoadIffbLm4EiE11DirectStoreIffEfLi2ELi20ELi32ELi1ELb0EL9Algorithm0EEvT_T0_ll_param_2,
	.param .u64 _Z15SoftmaxWarpImplI22BroadcastScaleMaskLoadIffbLm4EiE11DirectStoreIffEfLi2ELi20ELi32ELi1ELb0EL9Algorithm0EEvT_T0_ll_param_3
)
{
	.reg .pred 	%p<74>;
	.reg .b16 	%rs<21>;
	.reg .b32 	%r<328>;
	.reg .b32 	%f<377>;
	.reg .b64 	%rd<136>;

	ld.param.u64 	%rd32, [_Z15SoftmaxWarpImplI22BroadcastScaleMaskLoadIffbLm4EiE11DirectStoreIffEfLi2ELi20ELi32ELi1ELb0EL9Algorithm0EEvT_T0_ll_param_1+8];
	ld.param.u64 	%rd31, [_Z15SoftmaxWarpImplI22BroadcastScaleMaskLoadIffbLm4EiE11DirectStoreIffEfLi2ELi20ELi32ELi1ELb0EL9Algorithm0EEvT_T0_ll_param_1];
	ld.param.v2.f32 	{%f33, %f34}, [_Z15SoftmaxWarpImplI22BroadcastScaleMaskLoadIffbLm4EiE11DirectStoreIffEfLi2ELi20ELi32ELi1ELb0EL9Algorithm0EEvT_T0_ll_param_0+112];
	ld.param.u64 	%rd30, [_Z15SoftmaxWarpImplI22BroadcastScaleMaskLoadIffbLm4EiE11DirectStoreIffEfLi2ELi20ELi32ELi1ELb0EL9Algorithm0EEvT_T0_ll_param_0+104];
	ld.param.v2.u32 	{%r16, %r17}, [_Z15SoftmaxWarpImplI22BroadcastScaleMaskLoadIffbLm4EiE11DirectStoreIffEfLi2ELi20ELi32ELi1ELb0EL9Algorithm0EEvT_T0_ll_param_0+88];
	ld.param.v2.u32 	{%r14, %r15}, [_Z15SoftmaxWarpImplI22BroadcastScaleMaskLoadIffbLm4EiE11DirectStoreIffEfLi2ELi20ELi32ELi1ELb0EL9Algorithm0EEvT_T0_ll_param_0+80];
	ld.param.v2.u32 	{%r12, %r13}, [_Z15SoftmaxWarpImplI22BroadcastScaleMaskLoadIffbLm4EiE11DirectStoreIffEfLi2ELi20ELi32ELi1ELb0EL9Algorithm0EEvT_T0_ll_param_0+64];
	ld.param.v2.u32 	{%r10, %r11}, [_Z15SoftmaxWarpImplI22BroadcastScaleMaskLoadIffbLm4EiE11DirectStoreIffEfLi2ELi20ELi32ELi1ELb0EL9Algorithm0EEvT_T0_ll_param_0+56];
	ld.param.u64 	%rd26, [_Z15SoftmaxWarpImplI22BroadcastScaleMaskLoadIffbLm4EiE11DirectStoreIffEfLi2ELi20ELi32ELi1ELb0EL9Algorithm0EEvT_T0_ll_param_0+40];
	ld.param.u64 	%rd25, [_Z15SoftmaxWarpImplI22BroadcastScaleMaskLoadIffbLm4EiE11DirectStoreIffEfLi2ELi20ELi32ELi1ELb0EL9Algorithm0EEvT_T0_ll_param_0+32];
	ld.param.u64 	%rd24, [_Z15SoftmaxWarpImplI22BroadcastScaleMaskLoadIffbLm4EiE11DirectStoreIffEfLi2ELi20ELi32ELi1ELb0EL9Algorithm0EEvT_T0_ll_param_0+24];
	ld.param.u64 	%rd23, [_Z15SoftmaxWarpImplI22BroadcastScaleMaskLoadIffbLm4EiE11DirectStoreIffEfLi2ELi20ELi32ELi1ELb0EL9Algorithm0EEvT_T0_ll_param_0+16];
	ld.param.u64 	%rd22, [_Z15SoftmaxWarpImplI22BroadcastScaleMaskLoadIffbLm4EiE11DirectStoreIffEfLi2ELi20ELi32ELi1ELb0EL9Algorithm0EEvT_T0_ll_param_0+8];
	ld.param.u64 	%rd21, [_Z15SoftmaxWarpImplI22BroadcastScaleMaskLoadIffbLm4EiE11DirectStoreIffEfLi2ELi20ELi32ELi1ELb0EL9Algorithm0EEvT_T0_ll_param_0];
	ld.param.u64 	%rd34, [_Z15SoftmaxWarpImplI22BroadcastScaleMaskLoadIffbLm4EiE11DirectStoreIffEfLi2ELi20ELi32ELi1ELb0EL9Algorithm0EEvT_T0_ll_param_3];
	cvta.to.global.u64 	%rd1, %rd21;
	cvta.to.global.u64 	%rd2, %rd22;
	setp.lt.s64 	%p1, %rd34, 641;
	@%p1 bra 	$L__BB490_2;
	mov.u64 	%rd35, $str;
	cvta.global.u64 	%rd36, %rd35;
	mov.u64 	%rd37, $str$1;
	cvta.global.u64 	%rd38, %rd37;
	mov.u64 	%rd39, __unnamed_476;
	cvta.global.u64 	%rd40, %rd39;
	{ // callseq 475, 0
	.param .b64 param0;
	st.param.b64 	[param0], %rd36;
	.param .b64 param1;
	st.param.b64 	[param1], %rd38;
	.param .b32 param2;
	st.param.b32 	[param2], 219;
	.param .b64 param3;
	st.param.b64 	[param3], %rd40;
	.param .b64 param4;
	st.param.b64 	[param4], 1;
	call.uni 
	__assertfail, 
	(
	param0, 
	param1, 
	param2, 
	param3, 
	param4
	);
	} // callseq 475
$L__BB490_2:
	ld.param.u64 	%rd133, [_Z15SoftmaxWarpImplI22BroadcastScaleMaskLoadIffbLm4EiE11DirectStoreIffEfLi2ELi20ELi32ELi1ELb0EL9Algorithm0EEvT_T0_ll_param_2];
	mov.u32 	%r18, %ctaid.x;
	mov.u32 	%r19, %ntid.y;
	mov.u32 	%r20, %tid.y;
	mad.lo.s32 	%r21, %r18, %r19, %r20;
	cvt.s64.s32 	%rd135, %r21;
	setp.le.s64 	%p2, %rd133, %rd135;
	@%p2 bra 	$L__BB490_25;
	mov.u32 	%r22, %tid.x;
	shl.b32 	%r23, %r22, 1;
	cvt.u64.u32 	%rd6, %r23;
	cvt.u32.u64 	%r24, %rd6;
	cvt.u32.u64 	%r26, %rd30;
$L__BB490_4:
	setp.eq.s64 	%p3, %rd26, 1;
	setp.eq.s64 	%p4, %rd25, 1;
	setp.eq.s64 	%p5, %rd24, 1;
	setp.eq.s64 	%p6, %rd23, 1;
	cvt.u32.u64 	%r25, %rd135;
	mad.lo.s32 	%r8, %r26, %r25, %r24;
	div.s32 	%r27, %r8, %r10;
	mul.lo.s32 	%r28, %r27, %r10;
	sub.s32 	%r29, %r8, %r28;
	div.s32 	%r30, %r29, %r11;
	mul.lo.s32 	%r31, %r30, %r11;
	sub.s32 	%r32, %r29, %r31;
	div.s32 	%r33, %r32, %r12;
	mul.lo.s32 	%r34, %r33, %r12;
	sub.s32 	%r35, %r32, %r34;
	selp.b32 	%r36, 0, %r27, %p6;
	selp.b32 	%r37, 0, %r30, %p5;
	selp.b32 	%r38, 0, %r33, %p4;
	selp.b32 	%r39, 0, %r35, %p3;
	mul.lo.s32 	%r40, %r14, %r36;
	mad.lo.s32 	%r41, %r15, %r37, %r40;
	mad.lo.s32 	%r42, %r16, %r38, %r41;
	mad.lo.s32 	%r43, %r17, %r39, %r42;
	shr.u32 	%r44, %r8, 31;
	add.s32 	%r45, %r8, %r44;
	shr.s32 	%r46, %r45, 1;
	mul.wide.s32 	%rd41, %r46, 8;
	add.s64 	%rd10, %rd1, %rd41;
	ld.global.f32 	%f35, [%rd10];
	shr.u32 	%r47, %r43, 31;
	add.s32 	%r48, %r43, %r47;
	shr.s32 	%r49, %r48, 1;
	mul.wide.s32 	%rd42, %r49, 2;
	add.s64 	%rd43, %rd2, %rd42;
	ld.global.v2.u8 	{%rs1, %rs2}, [%rd43];
	setp.eq.s16 	%p7, %rs1, 0;
	mul.f32 	%f36, %f35, %f34;
	selp.f32 	%f3, %f33, %f36, %p7;
	setp.eq.s16 	%p8, %rs2, 0;
	mov.f32 	%f367, %f33;
	@%p8 bra 	$L__BB490_6;
	ld.global.f32 	%f37, [%rd10+4];
	mul.f32 	%f367, %f37, %f34;
$L__BB490_6:
	setp.eq.s64 	%p9, %rd26, 1;
	setp.eq.s64 	%p10, %rd25, 1;
	setp.eq.s64 	%p11, %rd24, 1;
	setp.eq.s64 	%p12, %rd23, 1;
	add.s32 	%r9, %r8, 64;
	div.s32 	%r50, %r9, %r10;
	mul.lo.s32 	%r51, %r50, %r10;
	sub.s32 	%r52, %r9, %r51;
	div.s32 	%r53, %r52, %r11;
	mul.lo.s32 	%r54, %r53, %r11;
	sub.s32 	%r55, %r52, %r54;
	div.s32 	%r56, %r55, %r12;
	mul.lo.s32 	%r57, %r56, %r12;
	sub.s32 	%r58, %r55, %r57;
	selp.b32 	%r59, 0, %r50, %p12;
	selp.b32 	%r60, 0, %r53, %p11;
	selp.b32 	%r61, 0, %r56, %p10;
	selp.b32 	%r62, 0, %r58, %p9;
	mul.lo.s32 	%r63, %r14, %r59;
	mad.lo.s32 	%r64, %r15, %r60, %r63;
	mad.lo.s32 	%r65, %r16, %r61, %r64;
	mad.lo.s32 	%r66, %r17, %r62, %r65;
	shr.u32 	%r67, %r9, 31;
	add.s32 	%r68, %r9, %r67;
	shr.s32 	%r69, %r68, 1;
	mul.wide.s32 	%rd44, %r69, 8;
	add.s64 	%rd11, %rd1, %rd44;
	ld.global.f32 	%f38, [%rd11];
	shr.u32 	%r70, %r66, 31;
	add.s32 	%r71, %r66, %r70;
	shr.s32 	%r72, %r71, 1;
	mul.wide.s32 	%rd45, %r72, 2;
	add.s64 	%rd46, %rd2, %rd45;
	ld.global.v2.u8 	{%rs3, %rs4}, [%rd46];
	setp.eq.s16 	%p13, %rs3, 0;
	mul.f32 	%f39, %f38, %f34;
	selp.f32 	%f6, %f33, %f39, %p13;
	setp.eq.s16 	%p14, %rs4, 0;
	mov.f32 	%f368, %f33;
	@%p14 bra 	$L__BB490_8;
	ld.global.f32 	%f40, [%rd11+4];
	mul.f32 	%f368, %f40, %f34;
$L__BB490_8:
	setp.eq.s64 	%p15, %rd26, 1;
	setp.eq.s64 	%p16, %rd25, 1;
	setp.eq.s64 	%p17, %rd24, 1;
	setp.eq.s64 	%p18, %rd23, 1;
	add.s32 	%r73, %r9, 64;
	div.s32 	%r74, %r73, %r10;
	mul.lo.s32 	%r75, %r74, %r10;
	sub.s32 	%r76, %r73, %r75;
	div.s32 	%r77, %r76, %r11;
	mul.lo.s32 	%r78, %r77, %r11;
	sub.s32 	%r79, %r76, %r78;
	div.s32 	%r80, %r79, %r12;
	mul.lo.s32 	%r81, %r80, %r12;
	sub.s32 	%r82, %r79, %r81;
	selp.b32 	%r83, 0, %r74, %p18;
	selp.b32 	%r84, 0, %r77, %p17;
	selp.b32 	%r85, 0, %r80, %p16;
	selp.b32 	%r86, 0, %r82, %p15;
	mul.lo.s32 	%r87, %r14, %r83;
	mad.lo.s32 	%r88, %r15, %r84, %r87;
	mad.lo.s32 	%r89, %r16, %r85, %r88;
	mad.lo.s32 	%r90, %r17, %r86, %r89;
	shr.u32 	%r91, %r73, 31;
	add.s32 	%r92, %r73, %r91;
	shr.s32 	%r93, %r92, 1;
	mul.wide.s32 	%rd47, %r93, 8;
	add.s64 	%rd12, %rd1, %rd47;
	ld.global.f32 	%f41, [%rd12];
	shr.u32 	%r94, %r90, 31;
	add.s32 	%r95, %r90, %r94;
	shr.s32 	%r96, %r95, 1;
	mul.wide.s32 	%rd48, %r96, 2;
	add.s64 	%rd49, %rd2, %rd48;
	ld.global.v2.u8 	{%rs5, %rs6}, [%rd49];
	setp.eq.s16 	%p19, %rs5, 0;
	mul.f32 	%f42, %f41, %f34;
	selp.f32 	%f9, %f33, %f42, %p19;
	setp.eq.s16 	%p20, %rs6, 0;
	mov.f32 	%f369, %f33;
	@%p20 bra 	$L__BB490_10;
	ld.global.f32 	%f43, [%rd12+4];
	mul.f32 	%f369, %f43, %f34;
$L__BB490_10:
	add.s32 	%r97, %r9, 128;
	div.s32 	%r98, %r97, %r10;
	mul.lo.s32 	%r99, %r98, %r10;
	sub.s32 	%r100, %r97, %r99;
	div.s32 	%r101, %r100, %r11;
	mul.lo.s32 	%r102, %r101, %r11;
	sub.s32 	%r103, %r100, %r102;
	div.s32 	%r104, %r103, %r12;
	mul.lo.s32 	%r105, %r104, %r12;
	sub.s32 	%r106, %r103, %r105;
	selp.b32 	%r107, 0, %r98, %p18;
	selp.b32 	%r108, 0, %r101, %p17;
	selp.b32 	%r109, 0, %r104, %p16;
	selp.b32 	%r110, 0, %r106, %p15;
	mul.lo.s32 	%r111, %r14, %r107;
	mad.lo.s32 	%r112, %r15, %r108, %r111;
	mad.lo.s32 	%r113, %r16, %r109, %r112;
	mad.lo.s32 	%r114, %r17, %r110, %r113;
	shr.u32 	%r115, %r97, 31;
	add.s32 	%r116, %r97, %r115;
	shr.s32 	%r117, %r116, 1;
	mul.wide.s32 	%rd50, %r117, 8;
	add.s64 	%rd13, %rd1, %rd50;
	ld.global.f32 	%f44, [%rd13];
	shr.u32 	%r118, %r114, 31;
	add.s32 	%r119, %r114, %r118;
	shr.s32 	%r120, %r119, 1;
	mul.wide.s32 	%rd51, %r120, 2;
	add.s64 	%rd52, %rd2, %rd51;
	ld.global.v2.u8 	{%rs7, %rs8}, [%rd52];
	setp.eq.s16 	%p25, %rs7, 0;
	mul.f32 	%f45, %f44, %f34;
	selp.f32 	%f12, %f33, %f45, %p25;
	setp.eq.s16 	%p26, %rs8, 0;
	mov.f32 	%f370, %f33;
	@%p26 bra 	$L__BB490_12;
	ld.global.f32 	%f46, [%rd13+4];
	mul.f32 	%f370, %f46, %f34;
$L__BB490_12:
	setp.eq.s64 	%p27, %rd26, 1;
	setp.eq.s64 	%p28, %rd25, 1;
	setp.eq.s64 	%p29, %rd24, 1;
	setp.eq.s64 	%p30, %rd23, 1;
	add.s32 	%r121, %r9, 192;
	div.s32 	%r122, %r121, %r10;
	mul.lo.s32 	%r123, %r122, %r10;
	sub.s32 	%r124, %r121, %r123;
	div.s32 	%r125, %r124, %r11;
	mul.lo.s32 	%r126, %r125, %r11;
	sub.s32 	%r127, %r124, %r126;
	div.s32 	%r128, %r127, %r12;
	mul.lo.s32 	%r129, %r128, %r12;
	sub.s32 	%r130, %r127, %r129;
	selp.b32 	%r131, 0, %r122, %p30;
	selp.b32 	%r132, 0, %r125, %p29;
	selp.b32 	%r133, 0, %r128, %p28;
	selp.b32 	%r134, 0, %r130, %p27;
	mul.lo.s32 	%r135, %r14, %r131;
	mad.lo.s32 	%r136, %r15, %r132, %r135;
	mad.lo.s32 	%r137, %r16, %r133, %r136;
	mad.lo.s32 	%r138, %r17, %r134, %r137;
	shr.u32 	%r139, %r121, 31;
	add.s32 	%r140, %r121, %r139;
	shr.s32 	%r141, %r140, 1;
	mul.wide.s32 	%rd53, %r141, 8;
	add.s64 	%rd14, %rd1, %rd53;
	ld.global.f32 	%f47, [%rd14];
	shr.u32 	%r142, %r138, 31;
	add.s32 	%r143, %r138, %r142;
	shr.s32 	%r144, %r143, 1;
	mul.wide.s32 	%rd54, %r144, 2;
	add.s64 	%rd55, %rd2, %rd54;
	ld.global.v2.u8 	{%rs9, %rs10}, [%rd55];
	setp.eq.s16 	%p31, %rs9, 0;
	mul.f32 	%f48, %f47, %f34;
	selp.f32 	%f15, %f33, %f48, %p31;
	setp.eq.s16 	%p32, %rs10, 0;
	mov.f32 	%f371, %f33;
	@%p32 bra 	$L__BB490_14;
	ld.global.f32 	%f49, [%rd14+4];
	mul.f32 	%f371, %f49, %f34;
$L__BB490_14:
	add.s32 	%r145, %r9, 256;
	div.s32 	%r146, %r145, %r10;
	mul.lo.s32 	%r147, %r146, %r10;
	sub.s32 	%r148, %r145, %r147;
	div.s32 	%r149, %r148, %r11;
	mul.lo.s32 	%r150, %r149, %r11;
	sub.s32 	%r151, %r148, %r150;
	div.s32 	%r152, %r151, %r12;
	mul.lo.s32 	%r153, %r152, %r12;
	sub.s32 	%r154, %r151, %r153;
	selp.b32 	%r155, 0, %r146, %p30;
	selp.b32 	%r156, 0, %r149, %p29;
	selp.b32 	%r157, 0, %r152, %p28;
	selp.b32 	%r158, 0, %r154, %p27;
	mul.lo.s32 	%r159, %r14, %r155;
	mad.lo.s32 	%r160, %r15, %r156, %r159;
	mad.lo.s32 	%r161, %r16, %r157, %r160;
	mad.lo.s32 	%r162, %r17, %r158, %r161;
	shr.u32 	%r163, %r145, 31;
	add.s32 	%r164, %r145, %r163;
	shr.s32 	%r165, %r164, 1;
	mul.wide.s32 	%rd56, %r165, 8;
	add.s64 	%rd15, %rd1, %rd56;
	ld.global.f32 	%f50, [%rd15];
	shr.u32 	%r166, %r162, 31;
	add.s32 	%r167, %r162, %r166;
	shr.s32 	%r168, %r167, 1;
	mul.wide.s32 	%rd57, %r168, 2;
	add.s64 	%rd58, %rd2, %rd57;
	ld.global.v2.u8 	{%rs11, %rs12}, [%rd58];
	setp.eq.s16 	%p37, %rs11, 0;
	mul.f32 	%f51, %f50, %f34;
	selp.f32 	%f18, %f33, %f51, %p37;
	setp.eq.s16 	%p38, %rs12, 0;
	mov.f32 	%f372, %f33;
	@%p38 bra 	$L__BB490_16;
	ld.global.f32 	%f52, [%rd15+4];
	mul.f32 	%f372, %f52, %f34;
$L__BB490_16:
	setp.eq.s64 	%p39, %rd26, 1;
	setp.eq.s64 	%p40, %rd25, 1;
	setp.eq.s64 	%p41, %rd24, 1;
	setp.eq.s64 	%p42, %rd23, 1;
	add.s32 	%r169, %r9, 320;
	div.s32 	%r170, %r169, %r10;
	mul.lo.s32 	%r171, %r170, %r10;
	sub.s32 	%r172, %r169, %r171;
	div.s32 	%r173, %r172, %r11;
	mul.lo.s32 	%r174, %r173, %r11;
	sub.s32 	%r175, %r172, %r174;
	div.s32 	%r176, %r175, %r12;
	mul.lo.s32 	%r177, %r176, %r12;
	sub.s32 	%r178, %r175, %r177;
	selp.b32 	%r179, 0, %r170, %p42;
	selp.b32 	%r180, 0, %r173, %p41;
	selp.b32 	%r181, 0, %r176, %p40;
	selp.b32 	%r182, 0, %r178, %p39;
	mul.lo.s32 	%r183, %r14, %r179;
	mad.lo.s32 	%r184, %r15, %r180, %r183;
	mad.lo.s32 	%r185, %r16, %r181, %r184;
	mad.lo.s32 	%r186, %r17, %r182, %r185;
	shr.u32 	%r187, %r169, 31;
	add.s32 	%r188, %r169, %r187;
	shr.s32 	%r189, %r188, 1;
	mul.wide.s32 	%rd59, %r189, 8;
	add.s64 	%rd16, %rd1, %rd59;
	ld.global.f32 	%f53, [%rd16];
	shr.u32 	%r190, %r186, 31;
	add.s32 	%r191, %r186, %r190;
	shr.s32 	%r192, %r191, 1;
	mul.wide.s32 	%rd60, %r192, 2;
	add.s64 	%rd61, %rd2, %rd60;
	ld.global.v2.u8 	{%rs13, %rs14}, [%rd61];
	setp.eq.s16 	%p43, %rs13, 0;
	mul.f32 	%f54, %f53, %f34;
	selp.f32 	%f21, %f33, %f54, %p43;
	setp.eq.s16 	%p44, %rs14, 0;
	mov.f32 	%f373, %f33;
	@%p44 bra 	$L__BB490_18;
	ld.global.f32 	%f55, [%rd16+4];
	mul.f32 	%f373, %f55, %f34;
$L__BB490_18:
	add.s32 	%r193, %r9, 384;
	div.s32 	%r194, %r193, %r10;
	mul.lo.s32 	%r195, %r194, %r10;
	sub.s32 	%r196, %r193, %r195;
	div.s32 	%r197, %r196, %r11;
	mul.lo.s32 	%r198, %r197, %r11;
	sub.s32 	%r199, %r196, %r198;
	div.s32 	%r200, %r199, %r12;
	mul.lo.s32 	%r201, %r200, %r12;
	sub.s32 	%r202, %r199, %r201;
	selp.b32 	%r203, 0, %r194, %p42;
	selp.b32 	%r204, 0, %r197, %p41;
	selp.b32 	%r205, 0, %r200, %p40;
	selp.b32 	%r206, 0, %r202, %p39;
	mul.lo.s32 	%r207, %r14, %r203;
	mad.lo.s32 	%r208, %r15, %r204, %r207;
	mad.lo.s32 	%r209, %r16, %r205, %r208;
	mad.lo.s32 	%r210, %r17, %r206, %r209;
	shr.u32 	%r211, %r193, 31;
	add.s32 	%r212, %r193, %r211;
	shr.s32 	%r213, %r212, 1;
	mul.wide.s32 	%rd62, %r213, 8;
	add.s64 	%rd17, %rd1, %rd62;
	ld.global.f32 	%f56, [%rd17];
	shr.u32 	%r214, %r210, 31;
	add.s32 	%r215, %r210, %r214;
	shr.s32 	%r216, %r215, 1;
	mul.wide.s32 	%rd63, %r216, 2;
	add.s64 	%rd64, %rd2, %rd63;
	ld.global.v2.u8 	{%rs15, %rs16}, [%rd64];
	setp.eq.s16 	%p49, %rs15, 0;
	mul.f32 	%f57, %f56, %f34;
	selp.f32 	%f24, %f33, %f57, %p49;
	setp.eq.s16 	%p50, %rs16, 0;
	mov.f32 	%f374, %f33;
	@%p50 bra 	$L__BB490_20;
	ld.global.f32 	%f58, [%rd17+4];
	mul.f32 	%f374, %f58, %f34;
$L__BB490_20:
	setp.eq.s64 	%p51, %rd26, 1;
	setp.eq.s64 	%p52, %rd25, 1;
	setp.eq.s64 	%p53, %rd24, 1;
	setp.eq.s64 	%p54, %rd23, 1;
	add.s32 	%r217, %r9, 448;
	div.s32 	%r218, %r217, %r10;
	mul.lo.s32 	%r219, %r218, %r10;
	sub.s32 	%r220, %r217, %r219;
	div.s32 	%r221, %r220, %r11;
	mul.lo.s32 	%r222, %r221, %r11;
	sub.s32 	%r223, %r220, %r222;
	div.s32 	%r224, %r223, %r12;
	mul.lo.s32 	%r225, %r224, %r12;
	sub.s32 	%r226, %r223, %r225;
	selp.b32 	%r227, 0, %r218, %p54;
	selp.b32 	%r228, 0, %r221, %p53;
	selp.b32 	%r229, 0, %r224, %p52;
	selp.b32 	%r230, 0, %r226, %p51;
	mul.lo.s32 	%r231, %r14, %r227;
	mad.lo.s32 	%r232, %r15, %r228, %r231;
	mad.lo.s32 	%r233, %r16, %r229, %r232;
	mad.lo.s32 	%r234, %r17, %r230, %r233;
	shr.u32 	%r235, %r217, 31;
	add.s32 	%r236, %r217, %r235;
	shr.s32 	%r237, %r236, 1;
	mul.wide.s32 	%rd65, %r237, 8;
	add.s64 	%rd18, %rd1, %rd65;
	ld.global.f32 	%f59, [%rd18];
	shr.u32 	%r238, %r234, 31;
	add.s32 	%r239, %r234, %r238;
	shr.s32 	%r240, %r239, 1;
	mul.wide.s32 	%rd66, %r240, 2;
	add.s64 	%rd67, %rd2, %rd66;
	ld.global.v2.u8 	{%rs17, %rs18}, [%rd67];
	setp.eq.s16 	%p55, %rs17, 0;
	mul.f32 	%f60, %f59, %f34;
	selp.f32 	%f27, %f33, %f60, %p55;
	setp.eq.s16 	%p56, %rs18, 0;
	mov.f32 	%f375, %f33;
	@%p56 bra 	$L__BB490_22;
	ld.global.f32 	%f61, [%rd18+4];
	mul.f32 	%f375, %f61, %f34;
$L__BB490_22:
	add.s32 	%r241, %r9, 512;
	div.s32 	%r242, %r241, %r10;
	mul.lo.s32 	%r243, %r242, %r10;
	sub.s32 	%r244, %r241, %r243;
	div.s32 	%r245, %r244, %r11;
	mul.lo.s32 	%r246, %r245, %r11;
	sub.s32 	%r247, %r244, %r246;
	div.s32 	%r248, %r247, %r12;
	mul.lo.s32 	%r249, %r248, %r12;
	sub.s32 	%r250, %r247, %r249;
	selp.b32 	%r251, 0, %r242, %p54;
	selp.b32 	%r252, 0, %r245, %p53;
	selp.b32 	%r253, 0, %r248, %p52;
	selp.b32 	%r254, 0, %r250, %p51;
	mul.lo.s32 	%r255, %r14, %r251;
	mad.lo.s32 	%r256, %r15, %r252, %r255;
	mad.lo.s32 	%r257, %r16, %r253, %r256;
	mad.lo.s32 	%r258, %r17, %r254, %r257;
	shr.u32 	%r259, %r241, 31;
	add.s32 	%r260, %r241, %r259;
	shr.s32 	%r261, %r260, 1;
	mul.wide.s32 	%rd68, %r261, 8;
	add.s64 	%rd19, %rd1, %rd68;
	ld.global.f32 	%f62, [%rd19];
	shr.u32 	%r262, %r258, 31;
	add.s32 	%r263, %r258, %r262;
	shr.s32 	%r264, %r263, 1;
	mul.wide.s32 	%rd69, %r264, 2;
	add.s64 	%rd70, %rd2, %rd69;
	ld.global.v2.u8 	{%rs19, %rs20}, [%rd70];
	setp.eq.s16 	%p61, %rs19, 0;
	mul.f32 	%f63, %f62, %f34;
	selp.f32 	%f30, %f33, %f63, %p61;
	setp.eq.s16 	%p62, %rs20, 0;
	mov.f32 	%f376, %f33;
	@%p62 bra 	$L__BB490_24;
	ld.global.f32 	%f64, [%rd19+4];
	mul.f32 	%f376, %f64, %f34;
$L__BB490_24:
	ld.param.u64 	%rd134, [_Z15SoftmaxWarpImplI22BroadcastScaleMaskLoadIffbLm4EiE11DirectStoreIffEfLi2ELi20ELi32ELi1ELb0EL9Algorithm0EEvT_T0_ll_param_2];
	max.f32 	%f65, %f3, 0fFF800000;
	max.f32 	%f66, %f65, %f367;
	max.f32 	%f67, %f66, %f6;
	max.f32 	%f68, %f67, %f368;
	max.f32 	%f69, %f68, %f9;
	max.f32 	%f70, %f69, %f369;
	max.f32 	%f71, %f70, %f12;
	max.f32 	%f72, %f71, %f370;
	max.f32 	%f73, %f72, %f15;
	max.f32 	%f74, %f73, %f371;
	max.f32 	%f75, %f74, %f18;
	max.f32 	%f76, %f75, %f372;
	max.f32 	%f77, %f76, %f21;
	max.f32 	%f78, %f77, %f373;
	max.f32 	%f79, %f78, %f24;
	max.f32 	%f80, %f79, %f374;
	max.f32 	%f81, %f80, %f27;
	max.f32 	%f82, %f81, %f375;
	max.f32 	%f83, %f82, %f30;
	max.f32 	%f84, %f83, %f376;
	mov.b32 	%r265, %f84;
	shfl.sync.bfly.b32	%r266|%p63, %r265, 16, 31, -1;
	mov.b32 	%f85, %r266;
	max.f32 	%f86, %f84, %f85;
	mov.b32 	%r267, %f86;
	shfl.sync.bfly.b32	%r268|%p64, %r267, 8, 31, -1;
	mov.b32 	%f87, %r268;
	max.f32 	%f88, %f86, %f87;
	mov.b32 	%r269, %f88;
	shfl.sync.bfly.b32	%r270|%p65, %r269, 4, 31, -1;
	mov.b32 	%f89, %r270;
	max.f32 	%f90, %f88, %f89;
	mov.b32 	%r271, %f90;
	shfl.sync.bfly.b32	%r272|%p66, %r271, 2, 31, -1;
	mov.b32 	%f91, %r272;
	max.f32 	%f92, %f90, %f91;
	mov.b32 	%r273, %f92;
	shfl.sync.bfly.b32	%r274|%p67, %r273, 1, 31, -1;
	mov.b32 	%f93, %r274;
	max.f32 	%f94, %f92, %f93;
	sub.f32 	%f95, %f3, %f94;
	fma.rn.f32 	%f96, %f95, 0f3BBB989D, 0f3F000000;
	cvt.sat.f32.f32 	%f97, %f96;
	mov.f32 	%f98, 0f4B400001;
	mov.f32 	%f99, 0f437C0000;
	fma.rm.f32 	%f100, %f97, %f99, %f98;
	add.f32 	%f101, %f100, 0fCB40007F;
	neg.f32 	%f102, %f101;
	fma.rn.f32 	%f103, %f95, 0f3FB8AA3B, %f102;
	fma.rn.f32 	%f104, %f95, 0f32A57060, %f103;
	mov.b32 	%r275, %f100;
	shl.b32 	%r276, %r275, 23;
	mov.b32 	%f105, %r276;
	ex2.approx.ftz.f32 	%f106, %f104;
	mul.f32 	%f107, %f106, %f105;
	add.f32 	%f108, %f107, 0f00000000;
	sub.f32 	%f109, %f367, %f94;
	fma.rn.f32 	%f110, %f109, 0f3BBB989D, 0f3F000000;
	cvt.sat.f32.f32 	%f111, %f110;
	fma.rm.f32 	%f112, %f111, %f99, %f98;
	add.f32 	%f113, %f112, 0fCB40007F;
	neg.f32 	%f114, %f113;
	fma.rn.f32 	%f115, %f109, 0f3FB8AA3B, %f114;
	fma.rn.f32 	%f116, %f109, 0f32A57060, %f115;
	mov.b32 	%r277, %f112;
	shl.b32 	%r278, %r277, 23;
	mov.b32 	%f117, %r278;
	ex2.approx.ftz.f32 	%f118, %f116;
	mul.f32 	%f119, %f118, %f117;
	add.f32 	%f120, %f108, %f119;
	sub.f32 	%f121, %f6, %f94;
	fma.rn.f32 	%f122, %f121, 0f3BBB989D, 0f3F000000;
	cvt.sat.f32.f32 	%f123, %f122;
	fma.rm.f32 	%f124, %f123, %f99, %f98;
	add.f32 	%f125, %f124, 0fCB40007F;
	neg.f32 	%f126, %f125;
	fma.rn.f32 	%f127, %f121, 0f3FB8AA3B, %f126;
	fma.rn.f32 	%f128, %f121, 0f32A57060, %f127;
	mov.b32 	%r279, %f124;
	shl.b32 	%r280, %r279, 23;
	mov.b32 	%f129, %r280;
	ex2.approx.ftz.f32 	%f130, %f128;
	mul.f32 	%f131, %f130, %f129;
	add.f32 	%f132, %f120, %f131;
	sub.f32 	%f133, %f368, %f94;
	fma.rn.f32 	%f134, %f133, 0f3BBB989D, 0f3F000000;
	cvt.sat.f32.f32 	%f135, %f134;
	fma.rm.f32 	%f136, %f135, %f99, %f98;
	add.f32 	%f137, %f136, 0fCB40007F;
	neg.f32 	%f138, %f137;
	fma.rn.f32 	%f139, %f133, 0f3FB8AA3B, %f138;
	fma.rn.f32 	%f140, %f133, 0f32A57060, %f139;
	mov.b32 	%r281, %f136;
	shl.b32 	%r282, %r281, 23;
	mov.b32 	%f141, %r282;
	ex2.approx.ftz.f32 	%f142, %f140;
	mul.f32 	%f143, %f142, %f141;
	add.f32 	%f144, %f132, %f143;
	sub.f32 	%f145, %f9, %f94;
	fma.rn.f32 	%f146, %f145, 0f3BBB989D, 0f3F000000;
	cvt.sat.f32.f32 	%f147, %f146;
	fma.rm.f32 	%f148, %f147, %f99, %f98;
	add.f32 	%f149, %f148, 0fCB40007F;
	neg.f32 	%f150, %f149;
	fma.rn.f32 	%f151, %f145, 0f3FB8AA3B, %f150;
	fma.rn.f32 	%f152, %f145, 0f32A57060, %f151;
	mov.b32 	%r283, %f148;
	shl.b32 	%r284, %r283, 23;
	mov.b32 	%f153, %r284;
	ex2.approx.ftz.f32 	%f154, %f152;
	mul.f32 	%f155, %f154, %f153;
	add.f32 	%f156, %f144, %f155;
	sub.f32 	%f157, %f369, %f94;
	fma.rn.f32 	%f158, %f157, 0f3BBB989D, 0f3F000000;
	cvt.sat.f32.f32 	%f159, %f158;
	fma.rm.f32 	%f160, %f159, %f99, %f98;
	add.f32 	%f161, %f160, 0fCB40007F;
	neg.f32 	%f162, %f161;
	fma.rn.f32 	%f163, %f157, 0f3FB8AA3B, %f162;
	fma.rn.f32 	%f164, %f157, 0f32A57060, %f163;
	mov.b32 	%r285, %f160;
	shl.b32 	%r286, %r285, 23;
	mov.b32 	%f165, %r286;
	ex2.approx.ftz.f32 	%f166, %f164;
	mul.f32 	%f167, %f166, %f165;
	add.f32 	%f168, %f156, %f167;
	sub.f32 	%f169, %f12, %f94;
	fma.rn.f32 	%f170, %f169, 0f3BBB989D, 0f3F000000;
	cvt.sat.f32.f32 	%f171, %f170;
	fma.rm.f32 	%f172, %f171, %f99, %f98;
	add.f32 	%f173, %f172, 0fCB40007F;
	neg.f32 	%f174, %f173;
	fma.rn.f32 	%f175, %f169, 0f3FB8AA3B, %f174;
	fma.rn.f32 	%f176, %f169, 0f32A57060, %f175;
	mov.b32 	%r287, %f172;
	shl.b32 	%r288, %r287, 23;
	mov.b32 	%f177, %r288;
	ex2.approx.ftz.f32 	%f178, %f176;
	mul.f32 	%f179, %f178, %f177;
	add.f32 	%f180, %f168, %f179;
	sub.f32 	%f181, %f370, %f94;
	fma.rn.f32 	%f182, %f181, 0f3BBB989D, 0f3F000000;
	cvt.sat.f32.f32 	%f183, %f182;
	fma.rm.f32 	%f184, %f183, %f99, %f98;
	add.f32 	%f185, %f184, 0fCB40007F;
	neg.f32 	%f186, %f185;
	fma.rn.f32 	%f187, %f181, 0f3FB8AA3B, %f186;
	fma.rn.f32 	%f188, %f181, 0f32A57060, %f187;
	mov.b32 	%r289, %f184;
	shl.b32 	%r290, %r289, 23;
	mov.b32 	%f189, %r290;
	ex2.approx.ftz.f32 	%f190, %f188;
	mul.f32 	%f191, %f190, %f189;
	add.f32 	%f192, %f180, %f191;
	sub.f32 	%f193, %f15, %f94;
	fma.rn.f32 	%f194, %f193, 0f3BBB989D, 0f3F000000;
	cvt.sat.f32.f32 	%f195, %f194;
	fma.rm.f32 	%f196, %f195, %f99, %f98;
	add.f32 	%f197, %f196, 0fCB40007F;
	neg.f32 	%f198, %f197;
	fma.rn.f32 	%f199, %f193, 0f3FB8AA3B, %f198;
	fma.rn.f32 	%f200, %f193, 0f32A57060, %f199;
	mov.b32 	%r291, %f196;
	shl.b32 	%r292, %r291, 23;
	mov.b32 	%f201, %r292;
	ex2.approx.ftz.f32 	%f202, %f200;
	mul.f32 	%f203, %f202, %f201;
	add.f32 	%f204, %f192, %f203;
	sub.f32 	%f205, %f371, %f94;
	fma.rn.f32 	%f206, %f205, 0f3BBB989D, 0f3F000000;
	cvt.sat.f32.f32 	%f207, %f206;
	fma.rm.f32 	%f208, %f207, %f99, %f98;
	add.f32 	%f209, %f208, 0fCB40007F;
	neg.f32 	%f210, %f209;
	fma.rn.f32 	%f211, %f205, 0f3FB8AA3B, %f210;
	fma.rn.f32 	%f212, %f205, 0f32A57060, %f211;
	mov.b32 	%r293, %f208;
	shl.b32 	%r294, %r293, 23;
	mov.b32 	%f213, %r294;
	ex2.approx.ftz.f32 	%f214, %f212;
	mul.f32 	%f215, %f214, %f213;
	add.f32 	%f216, %f204, %f215;
	sub.f32 	%f217, %f18, %f94;
	fma.rn.f32 	%f218, %f217, 0f3BBB989D, 0f3F000000;
	cvt.sat.f32.f32 	%f219, %f218;
	fma.rm.f32 	%f220, %f219, %f99, %f98;
	add.f32 	%f221, %f220, 0fCB40007F;
	neg.f32 	%f222, %f221;
	fma.rn.f32 	%f223, %f217, 0f3FB8AA3B, %f222;
	fma.rn.f32 	%f224, %f217, 0f32A57060, %f223;
	mov.b32 	%r295, %f220;
	shl.b32 	%r296, %r295, 23;
	mov.b32 	%f225, %r296;
	ex2.approx.ftz.f32 	%f226, %f224;
	mul.f32 	%f227, %f226, %f225;
	add.f32 	%f228, %f216, %f227;
	sub.f32 	%f229, %f372, %f94;
	fma.rn.f32 	%f230, %f229, 0f3BBB989D, 0f3F000000;
	cvt.sat.f32.f32 	%f231, %f230;
	fma.rm.f32 	%f232, %f231, %f99, %f98;
	add.f32 	%f233, %f232, 0fCB40007F;
	neg.f32 	%f234, %f233;
	fma.rn.f32 	%f235, %f229, 0f3FB8AA3B, %f234;
	fma.rn.f32 	%f236, %f229, 0f32A57060, %f235;
	mov.b32 	%r297, %f232;
	shl.b32 	%r298, %r297, 23;
	mov.b32 	%f237, %r298;
	ex2.approx.ftz.f32 	%f238, %f236;
	mul.f32 	%f239, %f238, %f237;
	add.f32 	%f240, %f228, %f239;
	sub.f32 	%f241, %f21, %f94;
	fma.rn.f32 	%f242, %f241, 0f3BBB989D, 0f3F000000;
	cvt.sat.f32.f32 	%f243, %f242;
	fma.rm.f32 	%f244, %f243, %f99, %f98;
	add.f32 	%f245, %f244, 0fCB40007F;
	neg.f32 	%f246, %f245;
	fma.rn.f32 	%f247, %f241, 0f3FB8AA3B, %f246;
	fma.rn.f32 	%f248, %f241, 0f32A57060, %f247;
	mov.b32 	%r299, %f244;
	shl.b32 	%r300, %r299, 23;
	mov.b32 	%f249, %r300;
	ex2.approx.ftz.f32 	%f250, %f248;
	mul.f32 	%f251, %f250, %f249;
	add.f32 	%f252, %f240, %f251;
	sub.f32 	%f253, %f373, %f94;
	fma.rn.f32 	%f254, %f253, 0f3BBB989D, 0f3F000000;
	cvt.sat.f32.f32 	%f255, %f254;
	fma.rm.f32 	%f256, %f255, %f99, %f98;
	add.f32 	%f257, %f256, 0fCB40007F;
	neg.f32 	%f258, %f257;
	fma.rn.f32 	%f259, %f253, 0f3FB8AA3B, %f258;
	fma.rn.f32 	%f260, %f253, 0f32A57060, %f259;
	mov.b32 	%r301, %f256;
	shl.b32 	%r302, %r301, 23;
	mov.b32 	%f261, %r302;
	ex2.approx.ftz.f32 	%f262, %f260;
	mul.f32 	%f263, %f262, %f261;
	add.f32 	%f264, %f252, %f263;
	sub.f32 	%f265, %f24, %f94;
	fma.rn.f32 	%f266, %f265, 0f3BBB989D, 0f3F000000;
	cvt.sat.f32.f32 	%f267, %f266;
	fma.rm.f32 	%f268, %f267, %f99, %f98;
	add.f32 	%f269, %f268, 0fCB40007F;
	neg.f32 	%f270, %f269;
	fma.rn.f32 	%f271, %f265, 0f3FB8AA3B, %f270;
	fma.rn.f32 	%f272, %f265, 0f32A57060, %f271;
	mov.b32 	%r303, %f268;
	shl.b32 	%r304, %r303, 23;
	mov.b32 	%f273, %r304;
	ex2.approx.ftz.f32 	%f274, %f272;
	mul.f32 	%f275, %f274, %f273;
	add.f32 	%f276, %f264, %f275;
	sub.f32 	%f277, %f374, %f94;
	fma.rn.f32 	%f278, %f277, 0f3BBB989D, 0f3F000000;
	cvt.sat.f32.f32 	%f279, %f278;
	fma.rm.f32 	%f280, %f279, %f99, %f98;
	add.f32 	%f281, %f280, 0fCB40007F;
	neg.f32 	%f282, %f281;
	fma.rn.f32 	%f283, %f277, 0f3FB8AA3B, %f282;
	fma.rn.f32 	%f284, %f277, 0f32A57060, %f283;
	mov.b32 	%r305, %f280;
	shl.b32 	%r306, %r305, 23;
	mov.b32 	%f285, %r306;
	ex2.approx.ftz.f32 	%f286, %f284;
	mul.f32 	%f287, %f286, %f285;
	add.f32 	%f288, %f276, %f287;
	sub.f32 	%f289, %f27, %f94;
	fma.rn.f32 	%f290, %f289, 0f3BBB989D, 0f3F000000;
	cvt.sat.f32.f32 	%f291, %f290;
	fma.rm.f32 	%f292, %f291, %f99, %f98;
	add.f32 	%f293, %f292, 0fCB40007F;
	neg.f32 	%f294, %f293;
	fma.rn.f32 	%f295, %f289, 0f3FB8AA3B, %f294;
	fma.rn.f32 	%f296, %f289, 0f32A57060, %f295;
	mov.b32 	%r307, %f292;
	shl.b32 	%r308, %r307, 23;
	mov.b32 	%f297, %r308;
	ex2.approx.ftz.f32 	%f298, %f296;
	mul.f32 	%f299, %f298, %f297;
	add.f32 	%f300, %f288, %f299;
	sub.f32 	%f301, %f375, %f94;
	fma.rn.f32 	%f302, %f301, 0f3BBB989D, 0f3F000000;
	cvt.sat.f32.f32 	%f303, %f302;
	fma.rm.f32 	%f304, %f303, %f99, %f98;
	add.f32 	%f305, %f304, 0fCB40007F;
	neg.f32 	%f306, %f305;
	fma.rn.f32 	%f307, %f301, 0f3FB8AA3B, %f306;
	fma.rn.f32 	%f308, %f301, 0f32A57060, %f307;
	mov.b32 	%r309, %f304;
	shl.b32 	%r310, %r309, 23;
	mov.b32 	%f309, %r310;
	ex2.approx.ftz.f32 	%f310, %f308;
	mul.f32 	%f311, %f310, %f309;
	add.f32 	%f312, %f300, %f311;
	sub.f32 	%f313, %f30, %f94;
	fma.rn.f32 	%f314, %f313, 0f3BBB989D, 0f3F000000;
	cvt.sat.f32.f32 	%f315, %f314;
	fma.rm.f32 	%f316, %f315, %f99, %f98;
	add.f32 	%f317, %f316, 0fCB40007F;
	neg.f32 	%f318, %f317;
	fma.rn.f32 	%f319, %f313, 0f3FB8AA3B, %f318;
	fma.rn.f32 	%f320, %f313, 0f32A57060, %f319;
	mov.b32 	%r311, %f316;
	shl.b32 	%r312, %r311, 23;
	mov.b32 	%f321, %r312;
	ex2.approx.ftz.f32 	%f322, %f320;
	mul.f32 	%f323, %f322, %f321;
	add.f32 	%f324, %f312, %f323;
	sub.f32 	%f325, %f376, %f94;
	fma.rn.f32 	%f326, %f325, 0f3BBB989D, 0f3F000000;
	cvt.sat.f32.f32 	%f327, %f326;
	fma.rm.f32 	%f328, %f327, %f99, %f98;
	add.f32 	%f329, %f328, 0fCB40007F;
	neg.f32 	%f330, %f329;
	fma.rn.f32 	%f331, %f325, 0f3FB8AA3B, %f330;
	fma.rn.f32 	%f332, %f325, 0f32A57060, %f331;
	mov.b32 	%r313, %f328;
	shl.b32 	%r314, %r313, 23;
	mov.b32 	%f333, %r314;
	ex2.approx.ftz.f32 	%f334, %f332;
	mul.f32 	%f335, %f334, %f333;
	add.f32 	%f336, %f324, %f335;
	mov.b32 	%r315, %f336;
	shfl.sync.bfly.b32	%r316|%p68, %r315, 16, 31, -1;
	mov.b32 	%f337, %r316;
	add.f32 	%f338, %f336, %f337;
	mov.b32 	%r317, %f338;
	shfl.sync.bfly.b32	%r318|%p69, %r317, 8, 31, -1;
	mov.b32 	%f339, %r318;
	add.f32 	%f340, %f338, %f339;
	mov.b32 	%r319, %f340;
	shfl.sync.bfly.b32	%r320|%p70, %r319, 4, 31, -1;
	mov.b32 	%f341, %r320;
	add.f32 	%f342, %f340, %f341;
	mov.b32 	%r321, %f342;
	shfl.sync.bfly.b32	%r322|%p71, %r321, 2, 31, -1;
	mov.b32 	%f343, %r322;
	add.f32 	%f344, %f342, %f343;
	mov.b32 	%r323, %f344;
	shfl.sync.bfly.b32	%r324|%p72, %r323, 1, 31, -1;
	mov.b32 	%f345, %r324;
	add.f32 	%f346, %f344, %f345;
	div.rn.f32 	%f347, %f107, %f346;
	div.rn.f32 	%f348, %f119, %f346;
	div.rn.f32 	%f349, %f131, %f346;
	div.rn.f32 	%f350, %f143, %f346;
	div.rn.f32 	%f351, %f155, %f346;
	div.rn.f32 	%f352, %f167, %f346;
	div.rn.f32 	%f353, %f179, %f346;
	div.rn.f32 	%f354, %f191, %f346;
	div.rn.f32 	%f355, %f203, %f346;
	div.rn.f32 	%f356, %f215, %f346;
	div.rn.f32 	%f357, %f227, %f346;
	div.rn.f32 	%f358, %f239, %f346;
	div.rn.f32 	%f359, %f251, %f346;
	div.rn.f32 	%f360, %f263, %f346;
	div.rn.f32 	%f361, %f275, %f346;
	div.rn.f32 	%f362, %f287, %f346;
	div.rn.f32 	%f363, %f299, %f346;
	div.rn.f32 	%f364, %f311, %f346;
	div.rn.f32 	%f365, %f323, %f346;
	div.rn.f32 	%f366, %f335, %f346;
	mad.lo.s64 	%rd71, %rd135, %rd32, %rd6;
	shr.u64 	%rd72, %rd71, 63;
	add.s64 	%rd73, %rd71, %rd72;
	cvta.to.global.u64 	%rd74, %rd31;
	shl.b64 	%rd75, %rd73, 2;
	and.b64  	%rd76, %rd75, -8;
	add.s64 	%rd77, %rd74, %rd76;
	st.global.v2.f32 	[%rd77], {%f347, %f348};
	add.s64 	%rd78, %rd71, 64;
	shr.u64 	%rd79, %rd78, 63;
	add.s64 	%rd80, %rd78, %rd79;
	shl.b64 	%rd81, %rd80, 2;
	and.b64  	%rd82, %rd81, -8;
	add.s64 	%rd83, %rd74, %rd82;
	st.global.v2.f32 	[%rd83], {%f349, %f350};
	add.s64 	%rd84, %rd71, 128;
	shr.u64 	%rd85, %rd84, 63;
	add.s64 	%rd86, %rd84, %rd85;
	shl.b64 	%rd87, %rd86, 2;
	and.b64  	%rd88, %rd87, -8;
	add.s64 	%rd89, %rd74, %rd88;
	st.global.v2.f32 	[%rd89], {%f351, %f352};
	add.s64 	%rd90, %rd71, 192;
	shr.u64 	%rd91, %rd90, 63;
	add.s64 	%rd92, %rd90, %rd91;
	shl.b64 	%rd93, %rd92, 2;
	and.b64  	%rd94, %rd93, -8;
	add.s64 	%rd95, %rd74, %rd94;
	st.global.v2.f32 	[%rd95], {%f353, %f354};
	add.s64 	%rd96, %rd71, 256;
	shr.u64 	%rd97, %rd96, 63;
	add.s64 	%rd98, %rd96, %rd97;
	shl.b64 	%rd99, %rd98, 2;
	and.b64  	%rd100, %rd99, -8;
	add.s64 	%rd101, %rd74, %rd100;
	st.global.v2.f32 	[%rd101], {%f355, %f356};
	add.s64 	%rd102, %rd71, 320;
	shr.u64 	%rd103, %rd102, 63;
	add.s64 	%rd104, %rd102, %rd103;
	shl.b64 	%rd105, %rd104, 2;
	and.b64  	%rd106, %rd105, -8;
	add.s64 	%rd107, %rd74, %rd106;
	st.global.v2.f32 	[%rd107], {%f357, %f358};
	add.s64 	%rd108, %rd71, 384;
	shr.u64 	%rd109, %rd108, 63;
	add.s64 	%rd110, %rd108, %rd109;
	shl.b64 	%rd111, %rd110, 2;
	and.b64  	%rd112, %rd111, -8;
	add.s64 	%rd113, %rd74, %rd112;
	st.global.v2.f32 	[%rd113], {%f359, %f360};
	add.s64 	%rd114, %rd71, 448;
	shr.u64 	%rd115, %rd114, 63;
	add.s64 	%rd116, %rd114, %rd115;
	shl.b64 	%rd117, %rd116, 2;
	and.b64  	%rd118, %rd117, -8;
	add.s64 	%rd119, %rd74, %rd118;
	st.global.v2.f32 	[%rd119], {%f361, %f362};
	add.s64 	%rd120, %rd71, 512;
	shr.u64 	%rd121, %rd120, 63;
	add.s64 	%rd122, %rd120, %rd121;
	shl.b64 	%rd123, %rd122, 2;
	and.b64  	%rd124, %rd123, -8;
	add.s64 	%rd125, %rd74, %rd124;
	st.global.v2.f32 	[%rd125], {%f363, %f364};
	add.s64 	%rd126, %rd71, 576;
	shr.u64 	%rd127, %rd126, 63;
	add.s64 	%rd128, %rd126, %rd127;
	shl.b64 	%rd129, %rd128, 2;
	and.b64  	%rd130, %rd129, -8;
	add.s64 	%rd131, %rd74, %rd130;
	st.global.v2.f32 	[%rd131], {%f365, %f366};
	mov.u32 	%r325, %nctaid.x;
	mov.u32 	%r326, %ntid.y;
	mul.lo.s32 	%r327, %r325, %r326;
	cvt.s64.s32 	%rd132, %r327;
	add.s64 	%rd135, %rd135, %rd132;
	setp.lt.s64 	%p73, %rd135, %rd134;
	@%p73 bra 	$L__BB490_4;
$L__BB490_25:
	ret;

}
	// .globl	_Z15SoftmaxWarpImplI22BroadcastScaleMaskLoadIffbLm4EiE11DirectStoreIffEfLi2ELi20ELi32ELi1ELb1EL9Algorithm0EEvT_T0_ll
.visible .entry _Z15SoftmaxWarpImplI22BroadcastScaleMaskLoadIffbLm4EiE11DirectStoreIffEfLi2ELi20ELi32ELi1ELb1EL9Algorithm0EEvT_T0_ll(
	.param .align 8 .b8 _Z15SoftmaxWarpImplI22BroadcastScaleMaskLoadIffbLm4EiE11DirectStoreIffEfLi2ELi20ELi32ELi1ELb1EL9Algorithm0EEvT_T0_ll_param_0[120],
	.param .align 8 .b8 _Z15SoftmaxWarpImplI22BroadcastScaleMaskLoadIffbLm4EiE11DirectStoreIffEfLi2ELi20ELi32ELi1ELb1EL9Algorithm0EEvT_T0_ll_param_1[16],
	.param .u64 _Z15SoftmaxWarpImplI22BroadcastScaleMaskLoadIffbLm4EiE11DirectStoreIffEfLi2ELi20ELi32ELi1ELb1EL9Algorithm0EEvT_T0_ll_param_2,
	.param .u64 _Z15SoftmaxWarpImplI22BroadcastScaleMaskLoadIffbLm4EiE11DirectStoreIffEfLi2ELi20ELi32ELi1ELb1EL9Algorithm0EEvT_T0_ll_param_3
)
{
	.reg .pred 	%p<94>;
	.reg .b16 	%rs<21>;
	.reg .b32 	%r<347>;
	.reg .b32 	%f<447>;
	.reg .b64 	%rd<145>;

	ld.param.u64 	%rd42, [_Z15SoftmaxWarpImplI22BroadcastScaleMaskLoadIffbLm4EiE11DirectStoreIffEfLi2ELi20ELi32ELi1ELb1EL9Algorithm0EEvT_T0_ll_param_1+8];
	ld.param.v2.f32 	{%f93, %f94}, [_Z15SoftmaxWarpImplI22BroadcastScaleMaskLoadIffbLm4EiE11DirectStoreIffEfLi2ELi20ELi32ELi1ELb1EL9Algorithm0EEvT_T0_ll_param_0+112];
	ld.param.u64 	%rd40, [_Z15SoftmaxWarpImplI22BroadcastScaleMaskLoadIffbLm4EiE11DirectStoreIffEfLi2ELi20ELi32ELi1ELb1EL9Algorithm0EEvT_T0_ll_param_0+104];
	ld.param.v2.u32 	{%r15, %r16}, [_Z15SoftmaxWarpImplI22BroadcastScaleMaskLoadIffbLm4EiE11DirectStoreIffEfLi2ELi20ELi32ELi1ELb1EL9Algorithm0EEvT_T0_ll_param_0+88];
	ld.param.v2.u32 	{%r13, %r14}, [_Z15SoftmaxWarpImplI22BroadcastScaleMaskLoadIffbLm4EiE11DirectStoreIffEfLi2ELi20ELi32ELi1ELb1EL9Algorithm0EEvT_T0_ll_param_0+80];
	ld.param.v2.u32 	{%r11, %r12}, [_Z15SoftmaxWarpImplI22BroadcastScaleMaskLoadIffbLm4EiE11DirectStoreIffEfLi2ELi20ELi32ELi1ELb1EL9Algorithm0EEvT_T0_ll_param_0+64];
	ld.param.v2.u32 	{%r9, %r10}, [_Z15SoftmaxWarpImplI22BroadcastScaleMaskLoadIffbLm4EiE11DirectStoreIffEfLi2ELi20ELi32ELi1ELb1EL9Algorithm0EEvT_T0_ll_param_0+56];
	ld.param.u64 	%rd36, [_Z15SoftmaxWarpImplI22BroadcastScaleMaskLoadIffbLm4EiE11DirectStoreIffEfLi2ELi20ELi32ELi1ELb1EL9Algorithm0EEvT_T0_ll_param_0+40];
	ld.param.u64 	%rd35, [_Z15SoftmaxWarpImplI22BroadcastScaleMaskLoadIffbLm4EiE11DirectStoreIffEfLi2ELi20ELi32ELi1ELb1EL9Algorithm0EEvT_T0_ll_param_0+32];
	ld.param.u64 	%rd34, [_Z15SoftmaxWarpImplI22BroadcastScaleMaskLoadIffbLm4EiE11DirectStoreIffEfLi2ELi20ELi32ELi1ELb1EL9Algorithm0EEvT_T0_ll_param_0+24];
	ld.param.u64 	%rd33, [_Z15SoftmaxWarpImplI22BroadcastScaleMaskLoadIffbLm4EiE11DirectStoreIffEfLi2ELi20ELi32ELi1ELb1EL9Algorithm0EEvT_T0_ll_param_0+16];
	ld.param.u64 	%rd41, [_Z15SoftmaxWarpImplI22BroadcastScaleMaskLoadIffbLm4EiE11DirectStoreIffEfLi2ELi20ELi32ELi1ELb1EL9Algorithm0EEvT_T0_ll_param_1];
	ld.param.u64 	%rd32, [_Z15SoftmaxWarpImplI22BroadcastScaleMaskLoadIffbLm4EiE11DirectStoreIffEfLi2ELi20ELi32ELi1ELb1EL9Algorithm0EEvT_T0_ll_param_0+8];
	ld.param.u64 	%rd31, [_Z15SoftmaxWarpImplI22BroadcastScaleMaskLoadIffbLm4EiE11DirectStoreIffEfLi2ELi20ELi32ELi1ELb1EL9Algorithm0EEvT_T0_ll_param_0];
	ld.param.u64 	%rd44, [_Z15SoftmaxWarpImplI22BroadcastScaleMaskLoadIffbLm4EiE11DirectStoreIffEfLi2ELi20ELi32ELi1ELb1EL9Algorithm0EEvT_T0_ll_param_3];
	cvta.to.global.u64 	%rd1, %rd31;
	cvta.to.global.u64 	%rd2, %rd32;
	cvta.to.global.u64 	%rd3, %rd41;
	setp.lt.s64 	%p1, %rd44, 641;
	@%p1 bra 	$L__BB491_2;
	mov.u64 	%rd45, $str;
	cvta.global.u64 	%rd46, %rd45;
	mov.u64 	%rd47, $str$1;
	cvta.global.u64 	%rd48, %rd47;
	mov.u64 	%rd49, __unnamed_477;
	cvta.global.u64 	%rd50, %rd49;
	{ // callseq 476, 0
	.param .b64 param0;
	st.param.b64 	[param0], %rd46;
	.param .b64 param1;
	st.param.b64 	[param1], %rd48;
	.param .b32 param2;
	st.param.b32 	[param2], 219;
	.param .b64 param3;
	st.param.b64 	[param3], %rd50;
	.param .b64 param4;
	st.param.b64 	[param4], 1;
	call.uni 
	__assertfail, 
	(
	param0, 
	param1, 
	param2, 
	param3, 
	param4
	);
	} // callseq 476
$L__BB491_2:
	ld.param.u64 	%rd142, [_Z15SoftmaxWarpImplI22BroadcastScaleMaskLoadIffbLm4EiE11DirectStoreIffEfLi2ELi20ELi32ELi1ELb1EL9Algorithm0EEvT_T0_ll_param_2];
	mov.u32 	%r17, %ctaid.x;
	mov.u32 	%r18, %ntid.y;
	mov.u32 	%r19, %tid.y;
	mad.lo.s32 	%r20, %r17, %r18, %r19;
	cvt.s64.s32 	%rd144, %r20;
	setp.le.s64 	%p2, %rd142, %rd144;
	@%p2 bra 	$L__BB491_65;
	mov.u32 	%r21, %tid.x;
	shl.b32 	%r22, %r21, 1;
	cvt.u64.u32 	%rd5, %r22;
	add.s32 	%r23, %r22, 64;
	cvt.u64.u32 	%rd6, %r23;
	add.s32 	%r24, %r22, 128;
	cvt.u64.u32 	%rd7, %r24;
	add.s32 	%r25, %r22, 192;
	cvt.u64.u32 	%rd8, %r25;
	add.s32 	%r26, %r22, 256;
	cvt.u64.u32 	%rd9, %r26;
	add.s32 	%r27, %r22, 320;
	cvt.u64.u32 	%rd10, %r27;
	add.s32 	%r28, %r22, 384;
	cvt.u64.u32 	%rd11, %r28;
	add.s32 	%r29, %r22, 448;
	cvt.u64.u32 	%rd12, %r29;
	add.s32 	%r30, %r22, 512;
	cvt.u64.u32 	%rd13, %r30;
	add.s32 	%r31, %r22, 576;
	cvt.u64.u32 	%rd14, %r31;
	cvt.u32.u64 	%r33, %rd40;
	cvt.u32.u64 	%r34, %rd5;
$L__BB491_4:
	setp.le.s64 	%p3, %rd44, %rd5;
	cvt.u32.u64 	%r32, %rd144;
	mul.lo.s32 	%r8, %r33, %r32;
	mov.f32 	%f408, 0fFF800000;
	mov.f32 	%f409, %f408;
	mov.f32 	%f414, %f408;
	@%p3 bra 	$L__BB491_8;
	setp.eq.s64 	%p4, %rd36, 1;
	setp.eq.s64 	%p5, %rd35, 1;
	setp.eq.s64 	%p6, %rd34, 1;
	setp.eq.s64 	%p7, %rd33, 1;
	add.s32 	%r35, %r34, %r8;
	div.s32 	%r36, %r35, %r9;
	mul.lo.s32 	%r37, %r36, %r9;
	sub.s32 	%r38, %r35, %r37;
	div.s32 	%r39, %r38, %r10;
	mul.lo.s32 	%r40, %r39, %r10;
	sub.s32 	%r41, %r38, %r40;
	div.s32 	%r42, %r41, %r11;
	mul.lo.s32 	%r43, %r42, %r11;
	sub.s32 	%r44, %r41, %r43;
	selp.b32 	%r45, 0, %r36, %p7;
	selp.b32 	%r46, 0, %r39, %p6;
	selp.b32 	%r47, 0, %r42, %p5;
	selp.b32 	%r48, 0, %r44, %p4;
	mul.lo.s32 	%r49, %r13, %r45;
	mad.lo.s32 	%r50, %r14, %r46, %r49;
	mad.lo.s32 	%r51, %r15, %r47, %r50;
	mad.lo.s32 	%r52, %r16, %r48, %r51;
	shr.u32 	%r53, %r35, 31;
	add.s32 	%r54, %r35, %r53;
	shr.s32 	%r55, %r54, 1;
	mul.wide.s32 	%rd51, %r55, 8;
	add.s64 	%rd19, %rd1, %rd51;
	ld.global.f32 	%f96, [%rd19];
	shr.u32 	%r56, %r52, 31;
	add.s32 	%r57, %r52, %r56;
	shr.s32 	%r58, %r57, 1;
	mul.wide.s32 	%rd52, %r58, 2;
	add.s64 	%rd53, %rd2, %rd52;
	ld.global.v2.u8 	{%rs1, %rs2}, [%rd53];
	setp.eq.s16 	%p8, %rs1, 0;
	mul.f32 	%f97, %f96, %f94;
	selp.f32 	%f409, %f93, %f97, %p8;
	setp.eq.s16 	%p9, %rs2, 0;
	mov.f32 	%f408, %f93;
	@%p9 bra 	$L__BB491_7;
	ld.global.f32 	%f98, [%rd19+4];
	mul.f32 	%f408, %f98, %f94;
$L__BB491_7:
	max.f32 	%f99, %f409, 0fFF800000;
	max.f32 	%f414, %f99, %f408;
$L__BB491_8:
	setp.le.s64 	%p10, %rd44, %rd6;
	mov.f32 	%f412, 0fFF800000;
	mov.f32 	%f413, %f412;
	@%p10 bra 	$L__BB491_12;
	cvt.u32.u64 	%r59, %rd6;
	setp.eq.s64 	%p11, %rd36, 1;
	setp.eq.s64 	%p12, %rd35, 1;
	setp.eq.s64 	%p13, %rd34, 1;
	setp.eq.s64 	%p14, %rd33, 1;
	add.s32 	%r60, %r59, %r8;
	div.s32 	%r61, %r60, %r9;
	mul.lo.s32 	%r62, %r61, %r9;
	sub.s32 	%r63, %r60, %r62;
	div.s32 	%r64, %r63, %r10;
	mul.lo.s32 	%r65, %r64, %r10;
	sub.s32 	%r66, %r63, %r65;
	div.s32 	%r67, %r66, %r11;
	mul.lo.s32 	%r68, %r67, %r11;
	sub.s32 	%r69, %r66, %r68;
	selp.b32 	%r70, 0, %r61, %p14;
	selp.b32 	%r71, 0, %r64, %p13;
	selp.b32 	%r72, 0, %r67, %p12;
	selp.b32 	%r73, 0, %r69, %p11;
	mul.lo.s32 	%r74, %r13, %r70;
	mad.lo.s32 	%r75, %r14, %r71, %r74;
	mad.lo.s32 	%r76, %r15, %r72, %r75;
	mad.lo.s32 	%r77, %r16, %r73, %r76;
	shr.u32 	%r78, %r60, 31;
	add.s32 	%r79, %r60, %r78;
	shr.s32 	%r80, %r79, 1;
	mul.wide.s32 	%rd54, %r80, 8;
	add.s64 	%rd20, %rd1, %rd54;
	ld.global.f32 	%f101, [%rd20];
	shr.u32 	%r81, %r77, 31;
	add.s32 	%r82, %r77, %r81;
	shr.s32 	%r83, %r82, 1;
	mul.wide.s32 	%rd55, %r83, 2;
	add.s64 	%rd56, %rd2, %rd55;
	ld.global.v2.u8 	{%rs3, %rs4}, [%rd56];
	setp.eq.s16 	%p15, %rs3, 0;
	mul.f32 	%f102, %f101, %f94;
	selp.f32 	%f413, %f93, %f102, %p15;
	setp.eq.s16 	%p16, %rs4, 0;
	mov.f32 	%f412, %f93;
	@%p16 bra 	$L__BB491_11;
	ld.global.f32 	%f103, [%rd20+4];
	mul.f32 	%f412, %f103, %f94;
$L__BB491_11:
	max.f32 	%f104, %f414, %f413;
	max.f32 	%f414, %f104, %f412;
$L__BB491_12:
	setp.le.s64 	%p17, %rd44, %rd7;
	mov.f32 	%f416, 0fFF800000;
	mov.f32 	%f417, %f416;
	@%p17 bra 	$L__BB491_16;
	cvt.u32.u64 	%r84, %rd7;
	setp.eq.s64 	%p18, %rd36, 1;
	setp.eq.s64 	%p19, %rd35, 1;
	setp.eq.s64 	%p20, %rd34, 1;
	setp.eq.s64 	%p21, %rd33, 1;
	add.s32 	%r85, %r84, %r8;
	div.s32 	%r86, %r85, %r9;
	mul.lo.s32 	%r87, %r86, %r9;
	sub.s32 	%r88, %r85, %r87;
	div.s32 	%r89, %r88, %r10;
	mul.lo.s32 	%r90, %r89, %r10;
	sub.s32 	%r91, %r88, %r90;
	div.s32 	%r92, %r91, %r11;
	mul.lo.s32 	%r93, %r92, %r11;
	sub.s32 	%r94, %r91, %r93;
	selp.b32 	%r95, 0, %r86, %p21;
	selp.b32 	%r96, 0, %r89, %p20;
	selp.b32 	%r97, 0, %r92, %p19;
	selp.b32 	%r98, 0, %r94, %p18;
	mul.lo.s32 	%r99, %r13, %r95;
	mad.lo.s32 	%r100, %r14, %r96, %r99;
	mad.lo.s32 	%r101, %r15, %r97, %r100;
	mad.lo.s32 	%r102, %r16, %r98, %r101;
	shr.u32 	%r103, %r85, 31;
	add.s32 	%r104, %r85, %r103;
	shr.s32 	%r105, %r104, 1;
	mul.wide.s32 	%rd57, %r105, 8;
	add.s64 	%rd21, %rd1, %rd57;
	ld.global.f32 	%f106, [%rd21];
	shr.u32 	%r106, %r102, 31;
	add.s32 	%r107, %r102, %r106;
	shr.s32 	%r108, %r107, 1;
	mul.wide.s32 	%rd58, %r108, 2;
	add.s64 	%rd59, %rd2, %rd58;
	ld.global.v2.u8 	{%rs5, %rs6}, [%rd59];
	setp.eq.s16 	%p22, %rs5, 0;
	mul.f32 	%f107, %f106, %f94;
	selp.f32 	%f417, %f93, %f107, %p22;
	setp.eq.s16 	%p23, %rs6, 0;
	mov.f32 	%f416, %f93;
	@%p23 bra 	$L__BB491_15;
	ld.global.f32 	%f108, [%rd21+4];
	mul.f32 	%f416, %f108, %f94;
$L__BB491_15:
	max.f32 	%f109, %f414, %f417;
	max.f32 	%f414, %f109, %f416;
$L__BB491_16:
	setp.le.s64 	%p24, %rd44, %rd8;
	mov.f32 	%f420, 0fFF800000;
	mov.f32 	%f421, %f420;
	@%p24 bra 	$L__BB491_20;
	cvt.u32.u64 	%r109, %rd8;
	setp.eq.s64 	%p25, %rd36, 1;
	setp.eq.s64 	%p26, %rd35, 1;
	setp.eq.s64 	%p27, %rd34, 1;
	setp.eq.s64 	%p28, %rd33, 1;
	add.s32 	%r110, %r109, %r8;
	div.s32 	%r111, %r110, %r9;
	mul.lo.s32 	%r112, %r111, %r9;
	sub.s32 	%r113, %r110, %r112;
	div.s32 	%r114, %r113, %r10;
	mul.lo.s32 	%r115, %r114, %r10;
	sub.s32 	%r116, %r113, %r115;
	div.s32 	%r117, %r116, %r11;
	mul.lo.s32 	%r118, %r117, %r11;
	sub.s32 	%r119, %r116, %r118;
	selp.b32 	%r120, 0, %r111, %p28;
	selp.b32 	%r121, 0, %r114, %p27;
	selp.b32 	%r122, 0, %r117, %p26;
	selp.b32 	%r123, 0, %r119, %p25;
	mul.lo.s32 	%r124, %r13, %r120;
	mad.lo.s32 	%r125, %r14, %r121, %r124;
	mad.lo.s32 	%r126, %r15, %r122, %r125;
	mad.lo.s32 	%r127, %r16, %r123, %r126;
	shr.u32 	%r128, %r110, 31;
	add.s32 	%r129, %r110, %r128;
	shr.s32 	%r130, %r129, 1;
	mul.wide.s32 	%rd60, %r130, 8;
	add.s64 	%rd22, %rd1, %rd60;
	ld.global.f32 	%f111, [%rd22];
	shr.u32 	%r131, %r127, 31;
	add.s32 	%r132, %r127, %r131;
	shr.s32 	%r133, %r132, 1;
	mul.wide.s32 	%rd61, %r133, 2;
	add.s64 	%rd62, %rd2, %rd61;
	ld.global.v2.u8 	{%rs7, %rs8}, [%rd62];
	setp.eq.s16 	%p29, %rs7, 0;
	mul.f32 	%f112, %f111, %f94;
	selp.f32 	%f421, %f93, %f112, %p29;
	setp.eq.s16 	%p30, %rs8, 0;
	mov.f32 	%f420, %f93;
	@%p30 bra 	$L__BB491_19;
	ld.global.f32 	%f113, [%rd22+4];
	mul.f32 	%f420, %f113, %f94;
$L__BB491_19:
	max.f32 	%f114, %f414, %f421;
	max.f32 	%f414, %f114, %f420;
$L__BB491_20:
	setp.le.s64 	%p31, %rd44, %rd9;
	mov.f32 	%f424, 0fFF800000;
	mov.f32 	%f425, %f424;
	@%p31 bra 	$L__BB491_24;
	cvt.u32.u64 	%r134, %rd9;
	setp.eq.s64 	%p32, %rd36, 1;
	setp.eq.s64 	%p33, %rd35, 1;
	setp.eq.s64 	%p34, %rd34, 1;
	setp.eq.s64 	%p35, %rd33, 1;
	add.s32 	%r135, %r134, %r8;
	div.s32 	%r136, %r135, %r9;
	mul.lo.s32 	%r137, %r136, %r9;
	sub.s32 	%r138, %r135, %r137;
	div.s32 	%r139, %r138, %r10;
	mul.lo.s32 	%r140, %r139, %r10;
	sub.s32 	%r141, %r138, %r140;
	div.s32 	%r142, %r141, %r11;
	mul.lo.s32 	%r143, %r142, %r11;
	sub.s32 	%r144, %r141, %r143;
	selp.b32 	%r145, 0, %r136, %p35;
	selp.b32 	%r146, 0, %r139, %p34;
	selp.b32 	%r147, 0, %r142, %p33;
	selp.b32 	%r148, 0, %r144, %p32;
	mul.lo.s32 	%r149, %r13, %r145;
	mad.lo.s32 	%r150, %r14, %r146, %r149;
	mad.lo.s32 	%r151, %r15, %r147, %r150;
	mad.lo.s32 	%r152, %r16, %r148, %r151;
	shr.u32 	%r153, %r135, 31;
	add.s32 	%r154, %r135, %r153;
	shr.s32 	%r155, %r154, 1;
	mul.wide.s32 	%rd63, %r155, 8;
	add.s64 	%rd23, %rd1, %rd63;
	ld.global.f32 	%f116, [%rd23];
	shr.u32 	%r156, %r152, 31;
	add.s32 	%r157, %r152, %r156;
	shr.s32 	%r158, %r157, 1;
	mul.wide.s32 	%rd64, %r158, 2;
	add.s64 	%rd65, %rd2, %rd64;
	ld.global.v2.u8 	{%rs9, %rs10}, [%rd65];
	setp.eq.s16 	%p36, %rs9, 0;
	mul.f32 	%f117, %f116, %f94;
	selp.f32 	%f425, %f93, %f117, %p36;
	setp.eq.s16 	%p37, %rs10, 0;
	mov.f32 	%f424, %f93;
	@%p37 bra 	$L__BB491_23;
	ld.global.f32 	%f118, [%rd23+4];
	mul.f32 	%f424, %f118, %f94;
$L__BB491_23:
	max.f32 	%f119, %f414, %f425;
	max.f32 	%f414, %f119, %f424;
$L__BB491_24:
	setp.le.s64 	%p38, %rd44, %rd10;
	mov.f32 	%f428, 0fFF800000;
	mov.f32 	%f429, %f428;
	@%p38 bra 	$L__BB491_28;
	cvt.u32.u64 	%r159, %rd10;
	setp.eq.s64 	%p39, %rd36, 1;
	setp.eq.s64 	%p40, %rd35, 1;
	setp.eq.s64 	%p41, %rd34, 1;
	setp.eq.s64 	%p42, %rd33, 1;
	add.s32 	%r160, %r159, %r8;
	div.s32 	%r161, %r160, %r9;
	mul.lo.s32 	%r162, %r161, %r9;
	sub.s32 	%r163, %r160, %r162;
	div.s32 	%r164, %r163, %r10;
	mul.lo.s32 	%r165, %r164, %r10;
	sub.s32 	%r166, %r163, %r165;
	div.s32 	%r167, %r166, %r11;
	mul.lo.s32 	%r168, %r167, %r11;
	sub.s32 	%r169, %r166, %r168;
	selp.b32 	%r170, 0, %r161, %p42;
	selp.b32 	%r171, 0, %r164, %p41;
	selp.b32 	%r172, 0, %r167, %p40;
	selp.b32 	%r173, 0, %r169, %p39;
	mul.lo.s32 	%r174, %r13, %r170;
	mad.lo.s32 	%r175, %r14, %r171, %r174;
	mad.lo.s32 	%r176, %r15, %r172, %r175;
	mad.lo.s32 	%r177, %r16, %r173, %r176;
	shr.u32 	%r178, %r160, 31;
	add.s32 	%r179, %r160, %r178;
	shr.s32 	%r180, %r179, 1;
	mul.wide.s32 	%rd66, %r180, 8;
	add.s64 	%rd24, %rd1, %rd66;
	ld.global.f32 	%f121, [%rd24];
	shr.u32 	%r181, %r177, 31;
	add.s32 	%r182, %r177, %r181;
	shr.s32 	%r183, %r182, 1;
	mul.wide.s32 	%rd67, %r183, 2;
	add.s64 	%rd68, %rd2, %rd67;
	ld.global.v2.u8 	{%rs11, %rs12}, [%rd68];
	setp.eq.s16 	%p43, %rs11, 0;
	mul.f32 	%f122, %f121, %f94;
	selp.f32 	%f429, %f93, %f122, %p43;
	setp.eq.s16 	%p44, %rs12, 0;
	mov.f32 	%f428, %f93;
	@%p44 bra 	$L__BB491_27;
	ld.global.f32 	%f123, [%rd24+4];
	mul.f32 	%f428, %f123, %f94;
$L__BB491_27:
	max.f32 	%f124, %f414, %f429;
	max.f32 	%f414, %f124, %f428;
$L__BB491_28:
	setp.le.s64 	%p45, %rd44, %rd11;
	mov.f32 	%f432, 0fFF800000;
	mov.f32 	%f433, %f432;
	@%p45 bra 	$L__BB491_32;
	cvt.u32.u64 	%r184, %rd11;
	setp.eq.s64 	%p46, %rd36, 1;
	setp.eq.s64 	%p47, %rd35, 1;
	setp.eq.s64 	%p48, %rd34, 1;
	setp.eq.s64 	%p49, %rd33, 1;
	add.s32 	%r185, %r184, %r8;
	div.s32 	%r186, %r185, %r9;
	mul.lo.s32 	%r187, %r186, %r9;
	sub.s32 	%r188, %r185, %r187;
	div.s32 	%r189, %r188, %r10;
	mul.lo.s32 	%r190, %r189, %r10;
	sub.s32 	%r191, %r188, %r190;
	div.s32 	%r192, %r191, %r11;
	mul.lo.s32 	%r193, %r192, %r11;
	sub.s32 	%r194, %r191, %r193;
	selp.b32 	%r195, 0, %r186, %p49;
	selp.b32 	%r196, 0, %r189, %p48;
	selp.b32 	%r197, 0, %r192, %p47;
	selp.b32 	%r198, 0, %r194, %p46;
	mul.lo.s32 	%r199, %r13, %r195;
	mad.lo.s32 	%r200, %r14, %r196, %r199;
	mad.lo.s32 	%r201, %r15, %r197, %r200;
	mad.lo.s32 	%r202, %r16, %r198, %r201;
	shr.u32 	%r203, %r185, 31;
	add.s32 	%r204, %r185, %r203;
	shr.s32 	%r205, %r204, 1;
	mul.wide.s32 	%rd69, %r205, 8;
	add.s64 	%rd25, %rd1, %rd69;
	ld.global.f32 	%f126, [%rd25];
	shr.u32 	%r206, %r202, 31;
	add.s32 	%r207, %r202, %r206;
	shr.s32 	%r208, %r207, 1;
	mul.wide.s32 	%rd70, %r208, 2;
	add.s64 	%rd71, %rd2, %rd70;
	ld.global.v2.u8 	{%rs13, %rs14}, [%rd71];
	setp.eq.s16 	%p50, %rs13, 0;
	mul.f32 	%f127, %f126, %f94;
	selp.f32 	%f433, %f93, %f127, %p50;
	setp.eq.s16 	%p51, %rs14, 0;
	mov.f32 	%f432, %f93;
	@%p51 bra 	$L__BB491_31;
	ld.global.f32 	%f128, [%rd25+4];
	mul.f32 	%f432, %f128, %f94;
$L__BB491_31:
	max.f32 	%f129, %f414, %f433;
	max.f32 	%f414, %f129, %f432;
$L__BB491_32:
	setp.le.s64 	%p52, %rd44, %rd12;
	mov.f32 	%f436, 0fFF800000;
	mov.f32 	%f437, %f436;
	@%p52 bra 	$L__BB491_36;
	cvt.u32.u64 	%r209, %rd12;
	setp.eq.s64 	%p53, %rd36, 1;
	setp.eq.s64 	%p54, %rd35, 1;
	setp.eq.s64 	%p55, %rd34, 1;
	setp.eq.s64 	%p56, %rd33, 1;
	add.s32 	%r210, %r209, %r8;
	div.s32 	%r211, %r210, %r9;
	mul.lo.s32 	%r212, %r211, %r9;
	sub.s32 	%r213, %r210, %r212;
	div.s32 	%r214, %r213, %r10;
	mul.lo.s32 	%r215, %r214, %r10;
	sub.s32 	%r216, %r213, %r215;
	div.s32 	%r217, %r216, %r11;
	mul.lo.s32 	%r218, %r217, %r11;
	sub.s32 	%r219, %r216, %r218;
	selp.b32 	%r220, 0, %r211, %p56;
	selp.b32 	%r221, 0, %r214, %p55;
	selp.b32 	%r222, 0, %r217, %p54;
	selp.b32 	%r223, 0, %r219, %p53;
	mul.lo.s32 	%r224, %r13, %r220;
	mad.lo.s32 	%r225, %r14, %r221, %r224;
	mad.lo.s32 	%r226, %r15, %r222, %r225;
	mad.lo.s32 	%r227, %r16, %r223, %r226;
	shr.u32 	%r228, %r210, 31;
	add.s32 	%r229, %r210, %r228;
	shr.s32 	%r230, %r229, 1;
	mul.wide.s32 	%rd72, %r230, 8;
	add.s64 	%rd26, %rd1, %rd72;
	ld.global.f32 	%f131, [%rd26];
	shr.u32 	%r231, %r227, 31;
	add.s32 	%r232, %r227, %r231;
	shr.s32 	%r233, %r232, 1;
	mul.wide.s32 	%rd73, %r233, 2;
	add.s64 	%rd74, %rd2, %rd73;
	ld.global.v2.u8 	{%rs15, %rs16}, [%rd74];
	setp.eq.s16 	%p57, %rs15, 0;
	mul.f32 	%f132, %f131, %f94;
	selp.f32 	%f437, %f93, %f132, %p57;
	setp.eq.s16 	%p58, %rs16, 0;
	mov.f32 	%f436, %f93;
	@%p58 bra 	$L__BB491_35;
	ld.global.f32 	%f133, [%rd26+4];
	mul.f32 	%f436, %f133, %f94;
$L__BB491_35:
	max.f32 	%f134, %f414, %f437;
	max.f32 	%f414, %f134, %f436;
$L__BB491_36:
	setp.le.s64 	%p59, %rd44, %rd13;
	mov.f32 	%f440, 0fFF800000;
	mov.f32 	%f441, %f440;
	@%p59 bra 	$L__BB491_40;
	cvt.u32.u64 	%r234, %rd13;
	setp.eq.s64 	%p60, %rd36, 1;
	setp.eq.s64 	%p61, %rd35, 1;
	setp.eq.s64 	%p62, %rd34, 1;
	setp.eq.s64 	%p63, %rd33, 1;
	add.s32 	%r235, %r234, %r8;
	div.s32 	%r236, %r235, %r9;
	mul.lo.s32 	%r237, %r236, %r9;
	sub.s32 	%r238, %r235, %r237;
	div.s32 	%r239, %r238, %r10;
	mul.lo.s32 	%r240, %r239, %r10;
	sub.s32 	%r241, %r238, %r240;
	div.s32 	%r242, %r241, %r11;
	mul.lo.s32 	%r243, %r242, %r11;
	sub.s32 	%r244, %r241, %r243;
	selp.b32 	%r245, 0, %r236, %p63;
	selp.b32 	%r246, 0, %r239, %p62;
	selp.b32 	%r247, 0, %r242, %p61;
	selp.b32 	%r248, 0, %r244, %p60;
	mul.lo.s32 	%r249, %r13, %r245;
	mad.lo.s32 	%r250, %r14, %r246, %r249;
	mad.lo.s32 	%r251, %r15, %r247, %r250;
	mad.lo.s32 	%r252, %r16, %r248, %r251;
	shr.u32 	%r253, %r235, 31;
	add.s32 	%r254, %r235, %r253;
	shr.s32 	%r255, %r254, 1;
	mul.wide.s32 	%rd75, %r255, 8;
	add.s64 	%rd27, %rd1, %rd75;
	ld.global.f32 	%f136, [%rd27];
	shr.u32 	%r256, %r252, 31;
	add.s32 	%r257, %r252, %r256;
	shr.s32 	%r258, %r257, 1;
	mul.wide.s32 	%rd76, %r258, 2;
	add.s64 	%rd77, %rd2, %rd76;
	ld.global.v2.u8 	{%rs17, %rs18}, [%rd77];
	setp.eq.s16 	%p64, %rs17, 0;
	mul.f32 	%f137, %f136, %f94;
	selp.f32 	%f441, %f93, %f137, %p64;
	setp.eq.s16 	%p65, %rs18, 0;
	mov.f32 	%f440, %f93;
	@%p65 bra 	$L__BB491_39;
	ld.global.f32 	%f138, [%rd27+4];
	mul.f32 	%f440, %f138, %f94;
$L__BB491_39:
	max.f32 	%f139, %f414, %f441;
	max.f32 	%f414, %f139, %f440;
$L__BB491_40:
	setp.le.s64 	%p66, %rd44, %rd14;
	mov.f32 	%f444, 0fFF800000;
	mov.f32 	%f445, %f444;
	@%p66 bra 	$L__BB491_44;
	cvt.u32.u64 	%r259, %rd14;
	setp.eq.s64 	%p67, %rd36, 1;
	setp.eq.s64 	%p68, %rd35, 1;
	setp.eq.s64 	%p69, %rd34, 1;
	setp.eq.s64 	%p70, %rd33, 1;
	add.s32 	%r260, %r259, %r8;
	div.s32 	%r261, %r260, %r9;
	mul.lo.s32 	%r262, %r261, %r9;
	sub.s32 	%r263, %r260, %r262;
	div.s32 	%r264, %r263, %r10;
	mul.lo.s32 	%r265, %r264, %r10;
	sub.s32 	%r266, %r263, %r265;
	div.s32 	%r267, %r266, %r11;
	mul.lo.s32 	%r268, %r267, %r11;
	sub.s32 	%r269, %r266, %r268;
	selp.b32 	%r270, 0, %r261, %p70;
	selp.b32 	%r271, 0, %r264, %p69;
	selp.b32 	%r272, 0, %r267, %p68;
	selp.b32 	%r273, 0, %r269, %p67;
	mul.lo.s32 	%r274, %r13, %r270;
	mad.lo.s32 	%r275, %r14, %r271, %r274;
	mad.lo.s32 	%r276, %r15, %r272, %r275;
	mad.lo.s32 	%r277, %r16, %r273, %r276;
	shr.u32 	%r278, %r260, 31;
	add.s32 	%r279, %r260, %r278;
	shr.s32 	%r280, %r279, 1;
	mul.wide.s32 	%rd78, %r280, 8;
	add.s64 	%rd28, %rd1, %rd78;
	ld.global.f32 	%f141, [%rd28];
	shr.u32 	%r281, %r277, 31;
	add.s32 	%r282, %r277, %r281;
	shr.s32 	%r283, %r282, 1;
	mul.wide.s32 	%rd79, %r283, 2;
	add.s64 	%rd80, %rd2, %rd79;
	ld.global.v2.u8 	{%rs19, %rs20}, [%rd80];
	setp.eq.s16 	%p71, %rs19, 0;
	mul.f32 	%f142, %f141, %f94;
	selp.f32 	%f445, %f93, %f142, %p71;
	setp.eq.s16 	%p72, %rs20, 0;
	mov.f32 	%f444, %f93;
	@%p72 bra 	$L__BB491_43;
	ld.global.f32 	%f143, [%rd28+4];
	mul.f32 	%f444, %f143, %f94;
$L__BB491_43:
	max.f32 	%f144, %f414, %f445;
	max.f32 	%f414, %f144, %f444;
$L__BB491_44:
	setp.le.s64 	%p73, %rd44, %rd5;
	mov.b32 	%r284, %f414;
	shfl.sync.bfly.b32	%r285|%p74, %r284, 16, 31, -1;
	mov.b32 	%f145, %r285;
	max.f32 	%f146, %f414, %f145;
	mov.b32 	%r286, %f146;
	shfl.sync.bfly.b32	%r287|%p75, %r286, 8, 31, -1;
	mov.b32 	%f147, %r287;
	max.f32 	%f148, %f146, %f147;
	mov.b32 	%r288, %f148;
	shfl.sync.bfly.b32	%r289|%p76, %r288, 4, 31, -1;
	mov.b32 	%f149, %r289;
	max.f32 	%f150, %f148, %f149;
	mov.b32 	%r290, %f150;
	shfl.sync.bfly.b32	%r291|%p77, %r290, 2, 31, -1;
	mov.b32 	%f151, %r291;
	max.f32 	%f152, %f150, %f151;
	mov.b32 	%r292, %f152;
	shfl.sync.bfly.b32	%r293|%p78, %r292, 1, 31, -1;
	mov.b32 	%f153, %r293;
	max.f32 	%f154, %f152, %f153;
	sub.f32 	%f155, %f409, %f154;
	fma.rn.f32 	%f156, %f155, 0f3BBB989D, 0f3F000000;
	cvt.sat.f32.f32 	%f157, %f156;
	mov.f32 	%f158, 0f4B400001;
	mov.f32 	%f159, 0f437C0000;
	fma.rm.f32 	%f160, %f157, %f159, %f158;
	add.f32 	%f161, %f160, 0fCB40007F;
	neg.f32 	%f162, %f161;
	fma.rn.f32 	%f163, %f155, 0f3FB8AA3B, %f162;
	fma.rn.f32 	%f164, %f155, 0f32A57060, %f163;
	mov.b32 	%r294, %f160;
	shl.b32 	%r295, %r294, 23;
	mov.b32 	%f165, %r295;
	ex2.approx.ftz.f32 	%f166, %f164;
	mul.f32 	%f167, %f166, %f165;
	add.f32 	%f168, %f167, 0f00000000;
	sub.f32 	%f169, %f408, %f154;
	fma.rn.f32 	%f170, %f169, 0f3BBB989D, 0f3F000000;
	cvt.sat.f32.f32 	%f171, %f170;
	fma.rm.f32 	%f172, %f171, %f159, %f158;
	add.f32 	%f173, %f172, 0fCB40007F;
	neg.f32 	%f174, %f173;
	fma.rn.f32 	%f175, %f169, 0f3FB8AA3B, %f174;
	fma.rn.f32 	%f176, %f169, 0f32A57060, %f175;
	mov.b32 	%r296, %f172;
	shl.b32 	%r297, %r296, 23;
	mov.b32 	%f177, %r297;
	ex2.approx.ftz.f32 	%f178, %f176;
	mul.f32 	%f179, %f178, %f177;
	add.f32 	%f180, %f168, %f179;
	sub.f32 	%f181, %f413, %f154;
	fma.rn.f32 	%f182, %f181, 0f3BBB989D, 0f3F000000;
	cvt.sat.f32.f32 	%f183, %f182;
	fma.rm.f32 	%f184, %f183, %f159, %f158;
	add.f32 	%f185, %f184, 0fCB40007F;
	neg.f32 	%f186, %f185;
	fma.rn.f32 	%f187, %f181, 0f3FB8AA3B, %f186;
	fma.rn.f32 	%f188, %f181, 0f32A57060, %f187;
	mov.b32 	%r298, %f184;
	shl.b32 	%r299, %r298, 23;
	mov.b32 	%f189, %r299;
	ex2.approx.ftz.f32 	%f190, %f188;
	mul.f32 	%f191, %f190, %f189;
	add.f32 	%f192, %f180, %f191;
	sub.f32 	%f193, %f412, %f154;
	fma.rn.f32 	%f194, %f193, 0f3BBB989D, 0f3F000000;
	cvt.sat.f32.f32 	%f195, %f194;
	fma.rm.f32 	%f196, %f195, %f159, %f158;
	add.f32 	%f197, %f196, 0fCB40007F;
	neg.f32 	%f198, %f197;
	fma.rn.f32 	%f199, %f193, 0f3FB8AA3B, %f198;
	fma.rn.f32 	%f200, %f193, 0f32A57060, %f199;
	mov.b32 	%r300, %f196;
	shl.b32 	%r301, %r300, 23;
	mov.b32 	%f201, %r301;
	ex2.approx.ftz.f32 	%f202, %f200;
	mul.f32 	%f203, %f202, %f201;
	add.f32 	%f204, %f192, %f203;
	sub.f32 	%f205, %f417, %f154;
	fma.rn.f32 	%f206, %f205, 0f3BBB989D, 0f3F000000;
	cvt.sat.f32.f32 	%f207, %f206;
	fma.rm.f32 	%f208, %f207, %f159, %f158;
	add.f32 	%f209, %f208, 0fCB40007F;
	neg.f32 	%f210, %f209;
	fma.rn.f32 	%f211, %f205, 0f3FB8AA3B, %f210;
	fma.rn.f32 	%f212, %f205, 0f32A57060, %f211;
	mov.b32 	%r302, %f208;
	shl.b32 	%r303, %r302, 23;
	mov.b32 	%f213, %r303;
	ex2.approx.ftz.f32 	%f214, %f212;
	mul.f32 	%f215, %f214, %f213;
	add.f32 	%f216, %f204, %f215;
	sub.f32 	%f217, %f416, %f154;
	fma.rn.f32 	%f218, %f217, 0f3BBB989D, 0f3F000000;
	cvt.sat.f32.f32 	%f219, %f218;
	fma.rm.f32 	%f220, %f219, %f159, %f158;
	add.f32 	%f221, %f220, 0fCB40007F;
	neg.f32 	%f222, %f221;
	fma.rn.f32 	%f223, %f217, 0f3FB8AA3B, %f222;
	fma.rn.f32 	%f224, %f217, 0f32A57060, %f223;
	mov.b32 	%r304, %f220;
	shl.b32 	%r305, %r304, 23;
	mov.b32 	%f225, %r305;
	ex2.approx.ftz.f32 	%f226, %f224;
	mul.f32 	%f227, %f226, %f225;
	add.f32 	%f228, %f216, %f227;
	sub.f32 	%f229, %f421, %f154;
	fma.rn.f32 	%f230, %f229, 0f3BBB989D, 0f3F000000;
	cvt.sat.f32.f32 	%f231, %f230;
	fma.rm.f32 	%f232, %f231, %f159, %f158;
	add.f32 	%f233, %f232, 0fCB40007F;
	neg.f32 	%f234, %f233;
	fma.rn.f32 	%f235, %f229, 0f3FB8AA3B, %f234;
	fma.rn.f32 	%f236, %f229, 0f32A57060, %f235;
	mov.b32 	%r306, %f232;
	shl.b32 	%r307, %r306, 23;
	mov.b32 	%f237, %r307;
	ex2.approx.ftz.f32 	%f238, %f236;
	mul.f32 	%f239, %f238, %f237;
	add.f32 	%f240, %f228, %f239;
	sub.f32 	%f241, %f420, %f154;
	fma.rn.f32 	%f242, %f241, 0f3BBB989D, 0f3F000000;
	cvt.sat.f32.f32 	%f243, %f242;
	fma.rm.f32 	%f244, %f243, %f159, %f158;
	add.f32 	%f245, %f244, 0fCB40007F;
	neg.f32 	%f246, %f245;
	fma.rn.f32 	%f247, %f241, 0f3FB8AA3B, %f246;
	fma.rn.f32 	%f248, %f241, 0f32A57060, %f247;
	mov.b32 	%r308, %f244;
	shl.b32 	%r309, %r308, 23;
	mov.b32 	%f249, %r309;
	ex2.approx.ftz.f32 	%f250, %f248;
	mul.f32 	%f251, %f250, %f249;
	add.f32 	%f252, %f240, %f251;
	sub.f32 	%f253, %f425, %f154;
	fma.rn.f32 	%f254, %f253, 0f3BBB989D, 0f3F000000;
	cvt.sat.f32.f32 	%f255, %f254;
	fma.rm.f32 	%f256, %f255, %f159, %f158;
	add.f32 	%f257, %f256, 0fCB40007F;
	neg.f32 	%f258, %f257;
	fma.rn.f32 	%f259, %f253, 0f3FB8AA3B, %f258;
	fma.rn.f32 	%f260, %f253, 0f32A57060, %f259;
	mov.b32 	%r310, %f256;
	shl.b32 	%r311, %r310, 23;
	mov.b32 	%f261, %r311;
	ex2.approx.ftz.f32 	%f262, %f260;
	mul.f32 	%f263, %f262, %f261;
	add.f32 	%f264, %f252, %f263;
	sub.f32 	%f265, %f424, %f154;
	fma.rn.f32 	%f266, %f265, 0f3BBB989D, 0f3F000000;
	cvt.sat.f32.f32 	%f267, %f266;
	fma.rm.f32 	%f268, %f267, %f159, %f158;
	add.f32 	%f269, %f268, 0fCB40007F;
	neg.f32 	%f270, %f269;
	fma.rn.f32 	%f271, %f265, 0f3FB8AA3B, %f270;
	fma.rn.f32 	%f272, %f265, 0f32A57060, %f271;
	mov.b32 	%r312, %f268;
	shl.b32 	%r313, %r312, 23;
	mov.b32 	%f273, %r313;
	ex2.approx.ftz.f32 	%f274, %f272;
	mul.f32 	%f275, %f274, %f273;
	add.f32 	%f276, %f264, %f275;
	sub.f32 	%f277, %f429, %f154;
	fma.rn.f32 	%f278, %f277, 0f3BBB989D, 0f3F000000;
	cvt.sat.f32.f32 	%f279, %f278;
	fma.rm.f32 	%f280, %f279, %f159, %f158;
	add.f32 	%f281, %f280, 0fCB40007F;
	neg.f32 	%f282, %f281;
	fma.rn.f32 	%f283, %f277, 0f3FB8AA3B, %f282;
	fma.rn.f32 	%f284, %f277, 0f32A57060, %f283;
	mov.b32 	%r314, %f280;
	shl.b32 	%r315, %r314, 23;
	mov.b32 	%f285, %r315;
	ex2.approx.ftz.f32 	%f286, %f284;
	mul.f32 	%f287, %f286, %f285;
	add.f32 	%f288, %f276, %f287;
	sub.f32 	%f289, %f428, %f154;
	fma.rn.f32 	%f290, %f289, 0f3BBB989D, 0f3F000000;
	cvt.sat.f32.f32 	%f291, %f290;
	fma.rm.f32 	%f292, %f291, %f159, %f158;
	add.f32 	%f293, %f292, 0fCB40007F;
	neg.f32 	%f294, %f293;
	fma.rn.f32 	%f295, %f289, 0f3FB8AA3B, %f294;
	fma.rn.f32 	%f296, %f289, 0f32A57060, %f295;
	mov.b32 	%r316, %f292;
	shl.b32 	%r317, %r316, 23;
	mov.b32 	%f297, %r317;
	ex2.approx.ftz.f32 	%f298, %f296;
	mul.f32 	%f299, %f298, %f297;
	add.f32 	%f300, %f288, %f299;
	sub.f32 	%f301, %f433, %f154;
	fma.rn.f32 	%f302, %f301, 0f3BBB989D, 0f3F000000;
	cvt.sat.f32.f32 	%f303, %f302;
	fma.rm.f32 	%f304, %f303, %f159, %f158;
	add.f32 	%f305, %f304, 0fCB40007F;
	neg.f32 	%f306, %f305;
	fma.rn.f32 	%f307, %f301, 0f3FB8AA3B, %f306;
	fma.rn.f32 	%f308, %f301, 0f32A57060, %f307;
	mov.b32 	%r318, %f304;
	shl.b32 	%r319, %r318, 23;
	mov.b32 	%f309, %r319;
	ex2.approx.ftz.f32 	%f310, %f308;
	mul.f32 	%f311, %f310, %f309;
	add.f32 	%f312, %f300, %f311;
	sub.f32 	%f313, %f432, %f154;
	fma.rn.f32 	%f314, %f313, 0f3BBB989D, 0f3F000000;
	cvt.sat.f32.f32 	%f315, %f314;
	fma.rm.f32 	%f316, %f315, %f159, %f158;
	add.f32 	%f317, %f316, 0fCB40007F;
	neg.f32 	%f318, %f317;
	fma.rn.f32 	%f319, %f313, 0f3FB8AA3B, %f318;
	fma.rn.f32 	%f320, %f313, 0f32A57060, %f319;
	mov.b32 	%r320, %f316;
	shl.b32 	%r321, %r320, 23;
	mov.b32 	%f321, %r321;
	ex2.approx.ftz.f32 	%f322, %f320;
	mul.f32 	%f323, %f322, %f321;
	add.f32 	%f324, %f312, %f323;
	sub.f32 	%f325, %f437, %f154;
	fma.rn.f32 	%f326, %f325, 0f3BBB989D, 0f3F000000;
	cvt.sat.f32.f32 	%f327, %f326;
	fma.rm.f32 	%f328, %f327, %f159, %f158;
	add.f32 	%f329, %f328, 0fCB40007F;
	neg.f32 	%f330, %f329;
	fma.rn.f32 	%f331, %f325, 0f3FB8AA3B, %f330;
	fma.rn.f32 	%f332, %f325, 0f32A57060, %f331;
	mov.b32 	%r322, %f328;
	shl.b32 	%r323, %r322, 23;
	mov.b32 	%f333, %r323;
	ex2.approx.ftz.f32 	%f334, %f332;
	mul.f32 	%f335, %f334, %f333;
	add.f32 	%f336, %f324, %f335;
	sub.f32 	%f337, %f436, %f154;
	fma.rn.f32 	%f338, %f337, 0f3BBB989D, 0f3F000000;
	cvt.sat.f32.f32 	%f339, %f338;
	fma.rm.f32 	%f340, %f339, %f159, %f158;
	add.f32 	%f341, %f340, 0fCB40007F;
	neg.f32 	%f342, %f341;
	fma.rn.f32 	%f343, %f337, 0f3FB8AA3B, %f342;
	fma.rn.f32 	%f344, %f337, 0f32A57060, %f343;
	mov.b32 	%r324, %f340;
	shl.b32 	%r325, %r324, 23;
	mov.b32 	%f345, %r325;
	ex2.approx.ftz.f32 	%f346, %f344;
	mul.f32 	%f347, %f346, %f345;
	add.f32 	%f348, %f336, %f347;
	sub.f32 	%f349, %f441, %f154;
	fma.rn.f32 	%f350, %f349, 0f3BBB989D, 0f3F000000;
	cvt.sat.f32.f32 	%f351, %f350;
	fma.rm.f32 	%f352, %f351, %f159, %f158;
	add.f32 	%f353, %f352, 0fCB40007F;
	neg.f32 	%f354, %f353;
	fma.rn.f32 	%f355, %f349, 0f3FB8AA3B, %f354;
	fma.rn.f32 	%f356, %f349, 0f32A57060, %f355;
	mov.b32 	%r326, %f352;
	shl.b32 	%r327, %r326, 23;
	mov.b32 	%f357, %r327;
	ex2.approx.ftz.f32 	%f358, %f356;
	mul.f32 	%f359, %f358, %f357;
	add.f32 	%f360, %f348, %f359;
	sub.f32 	%f361, %f440, %f154;
	fma.rn.f32 	%f362, %f361, 0f3BBB989D, 0f3F000000;
	cvt.sat.f32.f32 	%f363, %f362;
	fma.rm.f32 	%f364, %f363, %f159, %f158;
	add.f32 	%f365, %f364, 0fCB40007F;
	neg.f32 	%f366, %f365;
	fma.rn.f32 	%f367, %f361, 0f3FB8AA3B, %f366;
	fma.rn.f32 	%f368, %f361, 0f32A57060, %f367;
	mov.b32 	%r328, %f364;
	shl.b32 	%r329, %r328, 23;
	mov.b32 	%f369, %r329;
	ex2.approx.ftz.f32 	%f370, %f368;
	mul.f32 	%f371, %f370, %f369;
	add.f32 	%f372, %f360, %f371;
	sub.f32 	%f373, %f445, %f154;
	fma.rn.f32 	%f374, %f373, 0f3BBB989D, 0f3F000000;
	cvt.sat.f32.f32 	%f375, %f374;
	fma.rm.f32 	%f376, %f375, %f159, %f158;
	add.f32 	%f377, %f376, 0fCB40007F;
	neg.f32 	%f378, %f377;
	fma.rn.f32 	%f379, %f373, 0f3FB8AA3B, %f378;
	fma.rn.f32 	%f380, %f373, 0f32A57060, %f379;
	mov.b32 	%r330, %f376;
	shl.b32 	%r331, %r330, 23;
	mov.b32 	%f381, %r331;
	ex2.approx.ftz.f32 	%f382, %f380;
	mul.f32 	%f383, %f382, %f381;
	add.f32 	%f384, %f372, %f383;
	sub.f32 	%f385, %f444, %f154;
	fma.rn.f32 	%f386, %f385, 0f3BBB989D, 0f3F000000;
	cvt.sat.f32.f32 	%f387, %f386;
	fma.rm.f32 	%f388, %f387, %f159, %f158;
	add.f32 	%f389, %f388, 0fCB40007F;
	neg.f32 	%f390, %f389;
	fma.rn.f32 	%f391, %f385, 0f3FB8AA3B, %f390;
	fma.rn.f32 	%f392, %f385, 0f32A57060, %f391;
	mov.b32 	%r332, %f388;
	shl.b32 	%r333, %r332, 23;
	mov.b32 	%f393, %r333;
	ex2.approx.ftz.f32 	%f394, %f392;
	mul.f32 	%f395, %f394, %f393;
	add.f32 	%f396, %f384, %f395;
	mov.b32 	%r334, %f396;
	shfl.sync.bfly.b32	%r335|%p79, %r334, 16, 31, -1;
	mov.b32 	%f397, %r335;
	add.f32 	%f398, %f396, %f397;
	mov.b32 	%r336, %f398;
	shfl.sync.bfly.b32	%r337|%p80, %r336, 8, 31, -1;
	mov.b32 	%f399, %r337;
	add.f32 	%f400, %f398, %f399;
	mov.b32 	%r338, %f400;
	shfl.sync.bfly.b32	%r339|%p81, %r338, 4, 31, -1;
	mov.b32 	%f401, %r339;
	add.f32 	%f402, %f400, %f401;
	mov.b32 	%r340, %f402;
	shfl.sync.bfly.b32	%r341|%p82, %r340, 2, 31, -1;
	mov.b32 	%f403, %r341;
	add.f32 	%f404, %f402, %f403;
	mov.b32 	%r342, %f404;
	shfl.sync.bfly.b32	%r343|%p83, %r342, 1, 31, -1;
	mov.b32 	%f405, %r343;
	add.f32 	%f406, %f404, %f405;
	div.rn.f32 	%f73, %f167, %f406;
	div.rn.f32 	%f74, %f179, %f406;
	div.rn.f32 	%f75, %f191, %f406;
	div.rn.f32 	%f76, %f203, %f406;
	div.rn.f32 	%f77, %f215, %f406;
	div.rn.f32 	%f78, %f227, %f406;
	div.rn.f32 	%f79, %f239, %f406;
	div.rn.f32 	%f80, %f251, %f406;
	div.rn.f32 	%f81, %f263, %f406;
	div.rn.f32 	%f82, %f275, %f406;
	div.rn.f32 	%f83, %f287, %f406;
	div.rn.f32 	%f84, %f299, %f406;
	div.rn.f32 	%f85, %f311, %f406;
	div.rn.f32 	%f86, %f323, %f406;
	div.rn.f32 	%f87, %f335, %f406;
	div.rn.f32 	%f88, %f347, %f406;
	div.rn.f32 	%f89, %f359, %f406;
	div.rn.f32 	%f90, %f371, %f406;
	div.rn.f32 	%f91, %f383, %f406;
	div.rn.f32 	%f92, %f395, %f406;
	mul.lo.s64 	%rd29, %rd144, %rd42;
	@%p73 bra 	$L__BB491_46;
	add.s64 	%rd81, %rd29, %rd5;
	shr.u64 	%rd82, %rd81, 63;
	add.s64 	%rd83, %rd81, %rd82;
	shl.b64 	%rd84, %rd83, 2;
	and.b64  	%rd85, %rd84, -8;
	add.s64 	%rd86, %rd3, %rd85;
	st.global.v2.f32 	[%rd86], {%f73, %f74};
$L__BB491_46:
	setp.le.s64 	%p84, %rd44, %rd6;
	@%p84 bra 	$L__BB491_48;
	add.s64 	%rd87, %rd29, %rd6;
	shr.u64 	%rd88, %rd87, 63;
	add.s64 	%rd89, %rd87, %rd88;
	shl.b64 	%rd90, %rd89, 2;
	and.b64  	%rd91, %rd90, -8;
	add.s64 	%rd92, %rd3, %rd91;
	st.global.v2.f32 	[%rd92], {%f75, %f76};
$L__BB491_48:
	setp.le.s64 	%p85, %rd44, %rd7;
	@%p85 bra 	$L__BB491_50;
	add.s64 	%rd93, %rd29, %rd7;
	shr.u64 	%rd94, %rd93, 63;
	add.s64 	%rd95, %rd93, %rd94;
	shl.b64 	%rd96, %rd95, 2;
	and.b64  	%rd97, %rd96, -8;
	add.s64 	%rd98, %rd3, %rd97;
	st.global.v2.f32 	[%rd98], {%f77, %f78};
$L__BB491_50:
	setp.le.s64 	%p86, %rd44, %rd8;
	@%p86 bra 	$L__BB491_52;
	add.s64 	%rd99, %rd29, %rd8;
	shr.u64 	%rd100, %rd99, 63;
	add.s64 	%rd101, %rd99, %rd100;
	shl.b64 	%rd102, %rd101, 2;
	and.b64  	%rd103, %rd102, -8;
	add.s64 	%rd104, %rd3, %rd103;
	st.global.v2.f32 	[%rd104], {%f79, %f80};
$L__BB491_52:
	setp.le.s64 	%p87, %rd44, %rd9;
	@%p87 bra 	$L__BB491_54;
	add.s64 	%rd105, %rd29, %rd9;
	shr.u64 	%rd106, %rd105, 63;
	add.s64 	%rd107, %rd105, %rd106;
	shl.b64 	%rd108, %rd107, 2;
	and.b64  	%rd109, %rd108, -8;
	add.s64 	%rd110, %rd3, %rd109;
	st.global.v2.f32 	[%rd110], {%f81, %f82};
$L__BB491_54:
	setp.le.s64 	%p88, %rd44, %rd10;
	@%p88 bra 	$L__BB491_56;
	add.s64 	%rd111, %rd29, %rd10;
	shr.u64 	%rd112, %rd111, 63;
	add.s64 	%rd113, %rd111, %rd112;
	shl.b64 	%rd114, %rd113, 2;
	and.b64  	%rd115, %rd114, -8;
	add.s64 	%rd116, %rd3, %rd115;
	st.global.v2.f32 	[%rd116], {%f83, %f84};
$L__BB491_56:
	setp.le.s64 	%p89, %rd44, %rd11;
	@%p89 bra 	$L__BB491_58;
	add.s64 	%rd117, %rd29, %rd11;
	shr.u64 	%rd118, %rd117, 63;
	add.s64 	%rd119, %rd117, %rd118;
	shl.b64 	%rd120, %rd119, 2;
	and.b64  	%rd121, %rd120, -8;
	add.s64 	%rd122, %rd3, %rd121;
	st.global.v2.f32 	[%rd122], {%f85, %f86};
$L__BB491_58:
	setp.le.s64 	%p90, %rd44, %rd12;
	@%p90 bra 	$L__BB491_60;
	add.s64 	%rd123, %rd29, %rd12;
	shr.u64 	%rd124, %rd123, 63;
	add.s64 	%rd125, %rd123, %rd124;
	shl.b64 	%rd126, %rd125, 2;
	and.b64  	%rd127, %rd126, -8;
	add.s64 	%rd128, %rd3, %rd127;
	st.global.v2.f32 	[%rd128], {%f87, %f88};
$L__BB491_60:
	setp.le.s64 	%p91, %rd44, %rd13;
	@%p91 bra 	$L__BB491_62;
	add.s64 	%rd129, %rd29, %rd13;
	shr.u64 	%rd130, %rd129, 63;
	add.s64 	%rd131, %rd129, %rd130;
	shl.b64 	%rd132, %rd131, 2;
	and.b64  	%rd133, %rd132, -8;
	add.s64 	%rd134, %rd3, %rd133;
	st.global.v2.f32 	[%rd134], {%f89, %f90};
$L__BB491_62:
	setp.le.s64 	%p92, %rd44, %rd14;
	@%p92 bra 	$L__BB491_64;
	add.s64 	%rd135, %rd29, %rd14;
	shr.u64 	%rd136, %rd135, 63;
	add.s64 	%rd137, %rd135, %rd136;
	shl.b64 	%rd138, %rd137, 2;
	and.b64  	%rd139, %rd138, -8;
	add.s64 	%rd140, %rd3, %rd139;
	st.global.v2.f32 	[%rd140], {%f91, %f92};
$L__BB491_64:
	ld.param.u64 	%rd143, [_Z15SoftmaxWarpImplI22BroadcastScaleMaskLoadIffbLm4EiE11DirectStoreIffEfLi2ELi20ELi32ELi1ELb1EL9Algorithm0EEvT_T0_ll_param_2];
	mov.u32 	%r344, %nctaid.x;
	mov.u32 	%r345, %ntid.y;
	mul.lo.s32 	%r346, %r344, %r345;
	cvt.s64.s32 	%rd141, %r346;
	add.s64 	%rd144, %rd144, %rd141;
	setp.lt.s64 	%p93, %rd144, %rd143;
	@%p93 bra 	$L__BB491_4;
$L__BB491_65:
	ret;

}
	// .globl	_Z15SoftmaxWarpImplI22BroadcastScaleMaskLoadIffbLm4EiE11DirectStoreIffEfLi2ELi22ELi32ELi1ELb0EL9Algorithm0EEvT_T0_ll
.visible .entry _Z15SoftmaxWarpImplI22BroadcastScaleMaskLoadIffbLm4EiE11DirectStoreIffEfLi2ELi22ELi32ELi1ELb0EL9Algorithm0EEvT_T0_ll(
	.param .align 8 .b8 _Z15SoftmaxWarpImplI22BroadcastScaleMaskLoadIffbLm4EiE11DirectStoreIffEfLi2ELi22ELi32ELi1ELb0EL9Algorithm0EEvT_T0_ll_param_0[120],
	.param .align 8 .b8 _Z15SoftmaxWarpImplI22BroadcastScaleMaskLoadIffbLm4EiE11DirectStoreIffEfLi2ELi22ELi32ELi1ELb0EL9Algorithm0EEvT_T0_ll_param_1[16],
	.param .u64 _Z15SoftmaxWarpImplI22BroadcastScaleMaskLoadIffbLm4EiE11DirectStoreIffEfLi2ELi22ELi32ELi1ELb0EL9Algorithm0EEvT_T0_ll_param_2,
	.param .u64 _Z15SoftmaxWarpImplI22BroadcastScaleMaskLoadIffbLm4EiE11DirectStoreIffEfLi2ELi22ELi32ELi1ELb0EL9Algorithm0EEvT_T0_ll_param_3
)
{
	.reg .pred 	%p<80>;
	.reg .b16 	%rs<23>;
	.reg .b32 	%r<357>;
	.reg .b32 	%f<412>;
	.reg .b64 	%rd<146>;

	ld.param.u64 	%rd32, [_Z15SoftmaxWarpImplI22BroadcastScaleMaskLoadIffbLm4EiE11DirectStoreIffEfLi2ELi22ELi32ELi1ELb0EL9Algorithm0EEvT_T0_ll_param_1+8];
	ld.param.u64 	%rd31, [_Z15SoftmaxWarpImplI22BroadcastScaleMaskLoadIffbLm4EiE11DirectStoreIffEfLi2ELi22ELi32ELi1ELb0EL9Algorithm0EEvT_T0_ll_param_1];
	ld.param.v2.f32 	{%f36, %f37}, [_Z15SoftmaxWarpImplI22BroadcastScaleMaskLoadIffbLm4EiE11DirectStoreIffEfLi2ELi22ELi32ELi1ELb0EL9Algorithm0EEvT_T0_ll_param_0+112];
	ld.param.u64 	%rd30, [_Z15SoftmaxWarpImplI22BroadcastScaleMaskLoadIffbLm4EiE11DirectStoreIffEfLi2ELi22ELi32ELi1ELb0EL9Algorithm0EEvT_T0_ll_param_0+104];
	ld.param.v2.u32 	{%r16, %r17}, [_Z15SoftmaxWarpImplI22BroadcastScaleMaskLoadIffbLm4EiE11DirectStoreIffEfLi2ELi22ELi32ELi1ELb0EL9Algorithm0EEvT_T0_ll_param_0+88];
	ld.param.v2.u32 	{%r14, %r15}, [_Z15SoftmaxWarpImplI22BroadcastScaleMaskLoadIffbLm4EiE11DirectStoreIffEfLi2ELi22ELi32ELi1ELb0EL9Algorithm0EEvT_T0_ll_param_0+80];
	ld.param.v2.u32 	{%r12, %r13}, [_Z15SoftmaxWarpImplI22BroadcastScaleMaskLoadIffbLm4EiE11DirectStoreIffEfLi2ELi22ELi32ELi1ELb0EL9Algorithm0EEvT_T0_ll_param_0+64];
	ld.param.v2.u32 	{%r10, %r11}, [_Z15SoftmaxWarpImplI22BroadcastScaleMaskLoadIffbLm4EiE11DirectStoreIffEfLi2ELi22ELi32ELi1ELb0EL9Algorithm0EEvT_T0_ll_param_0+56];
	ld.param.u64 	%rd26, [_Z15SoftmaxWarpImplI22BroadcastScaleMaskLoadIffbLm4EiE11DirectStoreIffEfLi2ELi22ELi32ELi1ELb0EL9Algorithm0EEvT_T0_ll_param_0+40];
	ld.param.u64 	%rd25, [_Z15SoftmaxWarpImplI22BroadcastScaleMaskLoadIffbLm4EiE11DirectStoreIffEfLi2ELi22ELi32ELi1ELb0EL9Algorithm0EEvT_T0_ll_param_0+32];
	ld.param.u64 	%rd24, [_Z15SoftmaxWarpImplI22BroadcastScaleMaskLoadIffbLm4EiE11DirectStoreIffEfLi2ELi22ELi32ELi1ELb0EL9Algorithm0EEvT_T0_ll_param_0+24];
	ld.param.u64 	%rd23, [_Z15SoftmaxWarpImplI22BroadcastScaleMaskLoadIffbLm4EiE11DirectStoreIffEfLi2ELi22ELi32ELi1ELb0EL9Algorithm0EEvT_T0_ll_param_0+16];
	ld.param.u64 	%rd22, [_Z15SoftmaxWarpImplI22BroadcastScaleMaskLoadIffbLm4EiE11DirectStoreIffEfLi2ELi22ELi32ELi1ELb0EL9Algorithm0EEvT_T0_ll_param_0+8];
	ld.param.u64 	%rd21, [_Z15SoftmaxWarpImplI22BroadcastScaleMaskLoadIffbLm4EiE11DirectStoreIffEfLi2ELi22ELi32ELi1ELb0EL9Algorithm0EEvT_T0_ll_param_0];
	ld.param.u64 	%rd34, [_Z15SoftmaxWarpImplI22BroadcastScaleMaskLoadIffbLm4EiE11DirectStoreIffEfLi2ELi22ELi32ELi1ELb0EL9Algorithm0EEvT_T0_ll_param_3];
	cvta.to.global.u64 	%rd1, %rd21;
	cvta.to.global.u64 	%rd2, %rd22;
	setp.lt.s64 	%p1, %rd34, 705;
	@%p1 bra 	$L__BB492_2;
	mov.u64 	%rd35, $str;
	cvta.global.u64 	%rd36, %rd35;
	mov.u64 	%rd37, $str$1;
	cvta.global.u64 	%rd38, %rd37;
	mov.u64 	%rd39, __unnamed_478;
	cvta.global.u64 	%rd40, %rd39;
	{ // callseq 477, 0
	.param .b64 param0;
	st.param.b64 	[param0], %rd36;
	.param .b64 param1;
	st.param.b64 	[param1], %rd38;
	.param .b32 param2;
	st.param.b32 	[param2], 219;
	.param .b64 param3;
	st.param.b64 	[param3], %rd40;
	.param .b64 param4;
	st.param.b64 	[param4], 1;
	call.uni 
	__assertfail, 
	(
	param0, 
	param1, 
	param2, 
	param3, 
	param4
	);
	} // callseq 477
$L__BB492_2:
	ld.param.u64 	%rd143, [_Z15SoftmaxWarpImplI22BroadcastScaleMaskLoadIffbLm4EiE11DirectStoreIffEfLi2ELi22ELi32ELi1ELb0EL9Algorithm0EEvT_T0_ll_param_2];
	mov.u32 	%r18, %ctaid.x;
	mov.u32 	%r19, %ntid.y;
	mov.u32 	%r20, %tid.y;
	mad.lo.s32 	%r21, %r18, %r19, %r20;
	cvt.s64.s32 	%rd145, %r21;
	setp.le.s64 	%p2, %rd143, %rd145;
	@%p2 bra 	$L__BB492_27;
	mov.u32 	%r22, %tid.x;
	shl.b32 	%r23, %r22, 1;
	cvt.u32.u64 	%r25, %rd30;
$L__BB492_4:
	setp.eq.s64 	%p3, %rd26, 1;
	setp.eq.s64 	%p4, %rd25, 1;
	setp.eq.s64 	%p5, %rd24, 1;
	setp.eq.s64 	%p6, %rd23, 1;
	cvt.u32.u64 	%r24, %rd145;
	mad.lo.s32 	%r8, %r25, %r24, %r23;
	div.s32 	%r26, %r8, %r10;
	mul.lo.s32 	%r27, %r26, %r10;
	sub.s32 	%r28, %r8, %r27;
	div.s32 	%r29, %r28, %r11;
	mul.lo.s32 	%r30, %r29, %r11;
	sub.s32 	%r31, %r28, %r30;
	div.s32 	%r32, %r31, %r12;
	mul.lo.s32 	%r33, %r32, %r12;
	sub.s32 	%r34, %r31, %r33;
	selp.b32 	%r35, 0, %r26, %p6;
	selp.b32 	%r36, 0, %r29, %p5;
	selp.b32 	%r37, 0, %r32, %p4;
	selp.b32 	%r38, 0, %r34, %p3;
	mul.lo.s32 	%r39, %r14, %r35;
	mad.lo.s32 	%r40, %r15, %r36, %r39;
	mad.lo.s32 	%r41, %r16, %r37, %r40;
	mad.lo.s32 	%r42, %r17, %r38, %r41;
	shr.u32 	%r43, %r8, 31;
	add.s32 	%r44, %r8, %r43;
	shr.s32 	%r45, %r44, 1;
	mul.wide.s32 	%rd41, %r45, 8;
	add.s64 	%rd9, %rd1, %rd41;
	ld.global.f32 	%f38, [%rd9];
	shr.u32 	%r46, %r42, 31;
	add.s32 	%r47, %r42, %r46;
	shr.s32 	%r48, %r47, 1;
	mul.wide.s32 	%rd42, %r48, 2;
	add.s64 	%rd43, %rd2, %rd42;
	ld.global.v2.u8 	{%rs1, %rs2}, [%rd43];
	setp.eq.s16 	%p7, %rs1, 0;
	mul.f32 	%f39, %f38, %f37;
	selp.f32 	%f3, %f36, %f39, %p7;
	setp.eq.s16 	%p8, %rs2, 0;
	mov.f32 	%f401, %f36;
	@%p8 bra 	$L__BB492_6;
	ld.global.f32 	%f40, [%rd9+4];
	mul.f32 	%f401, %f40, %f37;
$L__BB492_6:
	setp.eq.s64 	%p9, %rd26, 1;
	setp.eq.s64 	%p10, %rd25, 1;
	setp.eq.s64 	%p11, %rd24, 1;
	setp.eq.s64 	%p12, %rd23, 1;
	add.s32 	%r9, %r8, 64;
	div.s32 	%r49, %r9, %r10;
	mul.lo.s32 	%r50, %r49, %r10;
	sub.s32 	%r51, %r9, %r50;
	div.s32 	%r52, %r51, %r11;
	mul.lo.s32 	%r53, %r52, %r11;
	sub.s32 	%r54, %r51, %r53;
	div.s32 	%r55, %r54, %r12;
	mul.lo.s32 	%r56, %r55, %r12;
	sub.s32 	%r57, %r54, %r56;
	selp.b32 	%r58, 0, %r49, %p12;
	selp.b32 	%r59, 0, %r52, %p11;
	selp.b32 	%r60, 0, %r55, %p10;
	selp.b32 	%r61, 0, %r57, %p9;
	mul.lo.s32 	%r62, %r14, %r58;
	mad.lo.s32 	%r63, %r15, %r59, %r62;
	mad.lo.s32 	%r64, %r16, %r60, %r63;
	mad.lo.s32 	%r65, %r17, %r61, %r64;
	shr.u32 	%r66, %r9, 31;
	add.s32 	%r67, %r9, %r66;
	shr.s32 	%r68, %r67, 1;
	mul.wide.s32 	%rd44, %r68, 8;
	add.s64 	%rd10, %rd1, %rd44;
	ld.global.f32 	%f41, [%rd10];
	shr.u32 	%r69, %r65, 31;
	add.s32 	%r70, %r65, %r69;
	shr.s32 	%r71, %r70, 1;
	mul.wide.s32 	%rd45, %r71, 2;
	add.s64 	%rd46, %rd2, %rd45;
	ld.global.v2.u8 	{%rs3, %rs4}, [%rd46];
	setp.eq.s16 	%p13, %rs3, 0;
	mul.f32 	%f42, %f41, %f37;
	selp.f32 	%f6, %f36, %f42, %p13;
	setp.eq.s16 	%p14, %rs4, 0;
	mov.f32 	%f402, %f36;
	@%p14 bra 	$L__BB492_8;
	ld.global.f32 	%f43, [%rd10+4];
	mul.f32 	%f402, %f43, %f37;
$L__BB492_8:
	setp.eq.s64 	%p15, %rd26, 1;
	setp.eq.s64 	%p16, %rd25, 1;
	setp.eq.s64 	%p17, %rd24, 1;
	setp.eq.s64 	%p18, %rd23, 1;
	add.s32 	%r72, %r9, 64;
	div.s32 	%r73, %r72, %r10;
	mul.lo.s32 	%r74, %r73, %r10;
	sub.s32 	%r75, %r72, %r74;
	div.s32 	%r76, %r75, %r11;
	mul.lo.s32 	%r77, %r76, %r11;
	sub.s32 	%r78, %r75, %r77;
	div.s32 	%r79, %r78, %r12;
	mul.lo.s32 	%r80, %r79, %r12;
	sub.s32 	%r81, %r78, %r80;
	selp.b32 	%r82, 0, %r73, %p18;
	selp.b32 	%r83, 0, %r76, %p17;
	selp.b32 	%r84, 0, %r79, %p16;
	selp.b32 	%r85, 0, %r81, %p15;
	mul.lo.s32 	%r86, %r14, %r82;
	mad.lo.s32 	%r87, %r15, %r83, %r86;
	mad.lo.s32 	%r88, %r16, %r84, %r87;
	mad.lo.s32 	%r89, %r17, %r85, %r88;
	shr.u32 	%r90, %r72, 31;
	add.s32 	%r91, %r72, %r90;
	shr.s32 	%r92, %r91, 1;
	mul.wide.s32 	%rd47, %r92, 8;
	add.s64 	%rd11, %rd1, %rd47;
	ld.global.f32 	%f44, [%rd11];
	shr.u32 	%r93, %r89, 31;
	add.s32 	%r94, %r89, %r93;
	shr.s32 	%r95, %r94, 1;
	mul.wide.s32 	%rd48, %r95, 2;
	add.s64 	%rd49, %rd2, %rd48;
	ld.global.v2.u8 	{%rs5, %rs6}, [%rd49];
	setp.eq.s16 	%p19, %rs5, 0;
	mul.f32 	%f45, %f44, %f37;
	selp.f32 	%f9, %f36, %f45, %p19;
	setp.eq.s16 	%p20, %rs6, 0;
	mov.f32 	%f403, %f36;
	@%p20 bra 	$L__BB492_10;
	ld.global.f32 	%f46, [%rd11+4];
	mul.f32 	%f403, %f46, %f37;
$L__BB492_10:
	setp.eq.s64 	%p21, %rd26, 1;
	setp.eq.s64 	%p22, %rd25, 1;
	setp.eq.s64 	%p23, %rd24, 1;
	setp.eq.s64 	%p24, %rd23, 1;
	add.s32 	%r96, %r9, 128;
	div.s32 	%r97, %r96, %r10;
	mul.lo.s32 	%r98, %r97, %r10;
	sub.s32 	%r99, %r96, %r98;
	div.s32 	%r100, %r99, %r11;
	mul.lo.s32 	%r101, %r100, %r11;
	sub.s32 	%r102, %r99, %r101;
	div.s32 	%r103, %r102, %r12;
	mul.lo.s32 	%r104, %r103, %r12;
	sub.s32 	%r105, %r102, %r104;
	selp.b32 	%r106, 0, %r97, %p24;
	selp.b32 	%r107, 0, %r100, %p23;
	selp.b32 	%r108, 0, %r103, %p22;
	selp.b32 	%r109, 0, %r105, %p21;
	mul.lo.s32 	%r110, %r14, %r106;
	mad.lo.s32 	%r111, %r15, %r107, %r110;
	mad.lo.s32 	%r112, %r16, %r108, %r111;
	mad.lo.s32 	%r113, %r17, %r109, %r112;
	shr.u32 	%r114, %r96, 31;
	add.s32 	%r115, %r96, %r114;
	shr.s32 	%r116, %r115, 1;
	mul.wide.s32 	%rd50, %r116, 8;
	add.s64 	%rd12, %rd1, %rd50;
	ld.global.f32 	%f47, [%rd12];
	shr.u32 	%r117, %r113, 31;
	add.s32 	%r118, %r113, %r117;
	shr.s32 	%r119, %r118, 1;
	mul.wide.s32 	%rd51, %r119, 2;
	add.s64 	%rd52, %rd2, %rd51;
	ld.global.v2.u8 	{%rs7, %rs8}, [%rd52];
	setp.eq.s16 	%p25, %rs7, 0;
	mul.f32 	%f48, %f47, %f37;
	selp.f32 	%f12, %f36, %f48, %p25;
	setp.eq.s16 	%p26, %rs8, 0;
	mov.f32 	%f404, %f36;
	@%p26 bra 	$L__BB492_12;
	ld.global.f32 	%f49, [%rd12+4];
	mul.f32 	%f404, %f49, %f37;
$L__BB492_12:
	add.s32 	%r120, %r9, 192;
	div.s32 	%r121, %r120, %r10;
	mul.lo.s32 	%r122, %r121, %r10;
	sub.s32 	%r123, %r120, %r122;
	div.s32 	%r124, %r123, %r11;
	mul.lo.s32 	%r125, %r124, %r11;
	sub.s32 	%r126, %r123, %r125;
	div.s32 	%r127, %r126, %r12;
	mul.lo.s32 	%r128, %r127, %r12;
	sub.s32 	%r129, %r126, %r128;
	selp.b32 	%r130, 0, %r121, %p24;
	selp.b32 	%r131, 0, %r124, %p23;
	selp.b32 	%r132, 0, %r127, %p22;
	selp.b32 	%r133, 0, %r129, %p21;
	mul.lo.s32 	%r134, %r14, %r130;
	mad.lo.s32 	%r135, %r15, %r131, %r134;
	mad.lo.s32 	%r136, %r16, %r132, %r135;
	mad.lo.s32 	%r137, %r17, %r133, %r136;
	shr.u32 	%r138, %r120, 31;
	add.s32 	%r139, %r120, %r138;
	shr.s32 	%r140, %r139, 1;
	mul.wide.s32 	%rd53, %r140, 8;
	add.s64 	%rd13, %rd1, %rd53;
	ld.global.f32 	%f50, [%rd13];
	shr.u32 	%r141, %r137, 31;
	add.s32 	%r142, %r137, %r141;
	shr.s32 	%r143, %r142, 1;
	mul.wide.s32 	%rd54, %r143, 2;
	add.s64 	%rd55, %rd2, %rd54;
	ld.global.v2.u8 	{%rs9, %rs10}, [%rd55];
	setp.eq.s16 	%p31, %rs9, 0;
	mul.f32 	%f51, %f50, %f37;
	selp.f32 	%f15, %f36, %f51, %p31;
	setp.eq.s16 	%p32, %rs10, 0;
	mov.f32 	%f405, %f36;
	@%p32 bra 	$L__BB492_14;
	ld.global.f32 	%f52, [%rd13+4];
	mul.f32 	%f405, %f52, %f37;
$L__BB492_14:
	setp.eq.s64 	%p33, %rd26, 1;
	setp.eq.s64 	%p34, %rd25, 1;
	setp.eq.s64 	%p35, %rd24, 1;
	setp.eq.s64 	%p36, %rd23, 1;
	add.s32 	%r144, %r9, 256;
	div.s32 	%r145, %r144, %r10;
	mul.lo.s32 	%r146, %r145, %r10;
	sub.s32 	%r147, %r144, %r146;
	div.s32 	%r148, %r147, %r11;
	mul.lo.s32 	%r149, %r148, %r11;
	sub.s32 	%r150, %r147, %r149;
	div.s32 	%r151, %r150, %r12;
	mul.lo.s32 	%r152, %r151, %r12;
	sub.s32 	%r153, %r150, %r152;
	selp.b32 	%r154, 0, %r145, %p36;
	selp.b32 	%r155, 0, %r148, %p35;
	selp.b32 	%r156, 0, %r151, %p34;
	selp.b32 	%r157, 0, %r153, %p33;
	mul.lo.s32 	%r158, %r14, %r154;
	mad.lo.s32 	%r159, %r15, %r155, %r158;
	mad.lo.s32 	%r160, %r16, %r156, %r159;
	mad.lo.s32 	%r161, %r17, %r157, %r160;
	shr.u32 	%r162, %r144, 31;
	add.s32 	%r163, %r144, %r162;
	shr.s32 	%r164, %r163, 1;
	mul.wide.s32 	%rd56, %r164, 8;
	add.s64 	%rd14, %rd1, %rd56;
	ld.global.f32 	%f53, [%rd14];
	shr.u32 	%r165, %r161, 31;
	add.s32 	%r166, %r161, %r165;
	shr.s32 	%r167, %r166, 1;
	mul.wide.s32 	%rd57, %r167, 2;
	add.s64 	%rd58, %rd2, %rd57;
	ld.global.v2.u8 	{%rs11, %rs12}, [%rd58];
	setp.eq.s16 	%p37, %rs11, 0;
	mul.f32 	%f54, %f53, %f37;
	selp.f32 	%f18, %f36, %f54, %p37;
	setp.eq.s16 	%p38, %rs12, 0;
	mov.f32 	%f406, %f36;
	@%p38 bra 	$L__BB492_16;
	ld.global.f32 	%f55, [%rd14+4];
	mul.f32 	%f406, %f55, %f37;
$L__BB492_16:
	add.s32 	%r168, %r9, 320;
	div.s32 	%r169, %r168, %r10;
	mul.lo.s32 	%r170, %r169, %r10;
	sub.s32 	%r171, %r168, %r170;
	div.s32 	%r172, %r171, %r11;
	mul.lo.s32 	%r173, %r172, %r11;
	sub.s32 	%r174, %r171, %r173;
	div.s32 	%r175, %r174, %r12;
	mul.lo.s32 	%r176, %r175, %r12;
	sub.s32 	%r177, %r174, %r176;
	selp.b32 	%r178, 0, %r169, %p36;
	selp.b32 	%r179, 0, %r172, %p35;
	selp.b32 	%r180, 0, %r175, %p34;
	selp.b32 	%r181, 0, %r177, %p33;
	mul.lo.s32 	%r182, %r14, %r178;
	mad.lo.s32 	%r183, %r15, %r179, %r182;
	mad.lo.s32 	%r184, %r16, %r180, %r183;
	mad.lo.s32 	%r185, %r17, %r181, %r184;
	shr.u32 	%r186, %r168, 31;
	add.s32 	%r187, %r168, %r186;
	shr.s32 	%r188, %r187, 1;
	mul.wide.s32 	%rd59, %r188, 8;
	add.s64 	%rd15, %rd1, %rd59;
	ld.global.f32 	%f56, [%rd15];
	shr.u32 	%r189, %r185, 31;
	add.s32 	%r190, %r185, %r189;
	shr.s32 	%r191, %r190, 1;
	mul.wide.s32 	%rd60, %r191, 2;
	add.s64 	%rd61, %rd2, %rd60;
	ld.global.v2.u8 	{%rs13, %rs14}, [%rd61];
	setp.eq.s16 	%p43, %rs13, 0;
	mul.f32 	%f57, %f56, %f37;
	selp.f32 	%f21, %f36, %f57, %p43;
	setp.eq.s16 	%p44, %rs14, 0;
	mov.f32 	%f407, %f36;
	@%p44 bra 	$L__BB492_18;
	ld.global.f32 	%f58, [%rd15+4];
	mul.f32 	%f407, %f58, %f37;
$L__BB492_18:
	setp.eq.s64 	%p45, %rd26, 1;
	setp.eq.s64 	%p46, %rd25, 1;
	setp.eq.s64 	%p47, %rd24, 1;
	setp.eq.s64 	%p48, %rd23, 1;
	add.s32 	%r192, %r9, 384;
	div.s32 	%r193, %r192, %r10;
	mul.lo.s32 	%r194, %r193, %r10;
	sub.s32 	%r195, %r192, %r194;
	div.s32 	%r196, %r195, %r11;
	mul.lo.s32 	%r197, %r196, %r11;
	sub.s32 	%r198, %r195, %r197;
	div.s32 	%r199, %r198, %r12;
	mul.lo.s32 	%r200, %r199, %r12;
	sub.s32 	%r201, %r198, %r200;
	selp.b32 	%r202, 0, %r193, %p48;
	selp.b32 	%r203, 0, %r196, %p47;
	selp.b32 	%r204, 0, %r199, %p46;
	selp.b32 	%r205, 0, %r201, %p45;
	mul.lo.s32 	%r206, %r14, %r202;
	mad.lo.s32 	%r207, %r15, %r203, %r206;
	mad.lo.s32 	%r208, %r16, %r204, %r207;
	mad.lo.s32 	%r209, %r17, %r205, %r208;
	shr.u32 	%r210, %r192, 31;
	add.s32 	%r211, %r192, %r210;
	shr.s32 	%r212, %r211, 1;
	mul.wide.s32 	%rd62, %r212, 8;
	add.s64 	%rd16, %rd1, %rd62;
	ld.global.f32 	%f59, [%rd16];
	shr.u32 	%r213, %r209, 31;
	add.s32 	%r214, %r209, %r213;
	shr.s32 	%r215, %r214, 1;
	mul.wide.s32 	%rd63, %r215, 2;
	add.s64 	%rd64, %rd2, %rd63;
	ld.global.v2.u8 	{%rs15, %rs16}, [%rd64];
	setp.eq.s16 	%p49, %rs15, 0;
	mul.f32 	%f60, %f59, %f37;
	selp.f32 	%f24, %f36, %f60, %p49;
	setp.eq.s16 	%p50, %rs16, 0;
	mov.f32 	%f408, %f36;
	@%p50 bra 	$L__BB492_20;
	ld.global.f32 	%f61, [%rd16+4];
	mul.f32 	%f408, %f61, %f37;
$L__BB492_20:
	add.s32 	%r216, %r9, 448;
	div.s32 	%r217, %r216, %r10;
	mul.lo.s32 	%r218, %r217, %r10;
	sub.s32 	%r219, %r216, %r218;
	div.s32 	%r220, %r219, %r11;
	mul.lo.s32 	%r221, %r220, %r11;
	sub.s32 	%r222, %r219, %r221;
	div.s32 	%r223, %r222, %r12;
	mul.lo.s32 	%r224, %r223, %r12;
	sub.s32 	%r225, %r222, %r224;
	selp.b32 	%r226, 0, %r217, %p48;
	selp.b32 	%r227, 0, %r220, %p47;
	selp.b32 	%r228, 0, %r223, %p46;
	selp.b32 	%r229, 0, %r225, %p45;
	mul.lo.s32 	%r230, %r14, %r226;
	mad.lo.s32 	%r231, %r15, %r227, %r230;
	mad.lo.s32 	%r232, %r16, %r228, %r231;
	mad.lo.s32 	%r233, %r17, %r229, %r232;
	shr.u32 	%r234, %r216, 31;
	add.s32 	%r235, %r216, %r234;
	shr.s32 	%r236, %r235, 1;
	mul.wide.s32 	%rd65, %r236, 8;
	add.s64 	%rd17, %rd1, %rd65;
	ld.global.f32 	%f62, [%rd17];
	shr.u32 	%r237, %r233, 31;
	add.s32 	%r238, %r233, %r237;
	shr.s32 	%r239, %r238, 1;
	mul.wide.s32 	%rd66, %r239, 2;
	add.s64 	%rd67, %rd2, %rd66;
	ld.global.v2.u8 	{%rs17, %rs18}, [%rd67];
	setp.eq.s16 	%p55, %rs17, 0;
	mul.f32 	%f63, %f62, %f37;
	selp.f32 	%f27, %f36, %f63, %p55;
	setp.eq.s16 	%p56, %rs18, 0;
	mov.f32 	%f409, %f36;
	@%p56 bra 	$L__BB492_22;
	ld.global.f32 	%f64, [%rd17+4];
	mul.f32 	%f409, %f64, %f37;
$L__BB492_22:
	setp.eq.s64 	%p57, %rd26, 1;
	setp.eq.s64 	%p58, %rd25, 1;
	setp.eq.s64 	%p59, %rd24, 1;
	setp.eq.s64 	%p60, %rd23, 1;
	add.s32 	%r240, %r9, 512;
	div.s32 	%r241, %r240, %r10;
	mul.lo.s32 	%r242, %r241, %r10;
	sub.s32 	%r243, %r240, %r242;
	div.s32 	%r244, %r243, %r11;
	mul.lo.s32 	%r245, %r244, %r11;
	sub.s32 	%r246, %r243, %r245;
	div.s32 	%r247, %r246, %r12;
	mul.lo.s32 	%r248, %r247, %r12;
	sub.s32 	%r249, %r246, %r248;
	selp.b32 	%r250, 0, %r241, %p60;
	selp.b32 	%r251, 0, %r244, %p59;
	selp.b32 	%r252, 0, %r247, %p58;
	selp.b32 	%r253, 0, %r249, %p57;
	mul.lo.s32 	%r254, %r14, %r250;
	mad.lo.s32 	%r255, %r15, %r251, %r254;
	mad.lo.s32 	%r256, %r16, %r252, %r255;
	mad.lo.s32 	%r257, %r17, %r253, %r256;
	shr.u32 	%r258, %r240, 31;
	add.s32 	%r259, %r240, %r258;
	shr.s32 	%r260, %r259, 1;
	mul.wide.s32 	%rd68, %r260, 8;
	add.s64 	%rd18, %rd1, %rd68;
	ld.global.f32 	%f65, [%rd18];
	shr.u32 	%r261, %r257, 31;
	add.s32 	%r262, %r257, %r261;
	shr.s32 	%r263, %r262, 1;
	mul.wide.s32 	%rd69, %r263, 2;
	add.s64 	%rd70, %rd2, %rd69;
	ld.global.v2.u8 	{%rs19, %rs20}, [%rd70];
	setp.eq.s16 	%p61, %rs19, 0;
	mul.f32 	%f66, %f65, %f37;
	selp.f32 	%f30, %f36, %f66, %p61;
	setp.eq.s16 	%p62, %rs20, 0;
	mov.f32 	%f410, %f36;
	@%p62 bra 	$L__BB492_24;
	ld.global.f32 	%f67, [%rd18+4];
	mul.f32 	%f410, %f67, %f37;
$L__BB492_24:
	add.s32 	%r264, %r9, 576;
	div.s32 	%r265, %r264, %r10;
	mul.lo.s32 	%r266, %r265, %r10;
	sub.s32 	%r267, %r264, %r266;
	div.s32 	%r268, %r267, %r11;
	mul.lo.s32 	%r269, %r268, %r11;
	sub.s32 	%r270, %r267, %r269;
	div.s32 	%r271, %r270, %r12;
	mul.lo.s32 	%r272, %r271, %r12;
	sub.s32 	%r273, %r270, %r272;
	selp.b32 	%r274, 0, %r265, %p60;
	selp.b32 	%r275, 0, %r268, %p59;
	selp.b32 	%r276, 0, %r271, %p58;
	selp.b32 	%r277, 0, %r273, %p57;
	mul.lo.s32 	%r278, %r14, %r274;
	mad.lo.s32 	%r279, %r15, %r275, %r278;
	mad.lo.s32 	%r280, %r16, %r276, %r279;
	mad.lo.s32 	%r281, %r17, %r277, %r280;
	shr.u32 	%r282, %r264, 31;
	add.s32 	%r283, %r264, %r282;
	shr.s32 	%r284, %r283, 1;
	mul.wide.s32 	%rd71, %r284, 8;
	add.s64 	%rd19, %rd1, %rd71;
	ld.global.f32 	%f68, [%rd19];
	shr.u32 	%r285, %r281, 31;
	add.s32 	%r286, %r281, %r285;
	shr.s32 	%r287, %r286, 1;
	mul.wide.s32 	%rd72, %r287, 2;
	add.s64 	%rd73, %rd2, %rd72;
	ld.global.v2.u8 	{%rs21, %rs22}, [%rd73];
	setp.eq.s16 	%p67, %rs21, 0;
	mul.f32 	%f69, %f68, %f37;
	selp.f32 	%f33, %f36, %f69, %p67;
	setp.eq.s16 	%p68, %rs22, 0;
	mov.f32 	%f411, %f36;
	@%p68 bra 	$L__BB492_26;
	ld.global.f32 	%f70, [%rd19+4];
	mul.f32 	%f411, %f70, %f37;
$L__BB492_26:
	ld.param.u64 	%rd144, [_Z15SoftmaxWarpImplI22BroadcastScaleMaskLoadIffbLm4EiE11DirectStoreIffEfLi2ELi22ELi32ELi1ELb0EL9Algorithm0EEvT_T0_ll_param_2];
	max.f32 	%f71, %f3, 0fFF800000;
	max.f32 	%f72, %f71, %f401;
	max.f32 	%f73, %f72, %f6;
	max.f32 	%f74, %f73, %f402;
	max.f32 	%f75, %f74, %f9;
	max.f32 	%f76, %f75, %f403;
	max.f32 	%f77, %f76, %f12;
	max.f32 	%f78, %f77, %f404;
	max.f32 	%f79, %f78, %f15;
	max.f32 	%f80, %f79, %f405;
	max.f32 	%f81, %f80, %f18;
	max.f32 	%f82, %f81, %f406;
	max.f32 	%f83, %f82, %f21;
	max.f32 	%f84, %f83, %f407;
	max.f32 	%f85, %f84, %f24;
	max.f32 	%f86, %f85, %f408;
	max.f32 	%f87, %f86, %f27;
	max.f32 	%f88, %f87, %f409;
	max.f32 	%f89, %f88, %f30;
	max.f32 	%f90, %f89, %f410;
	max.f32 	%f91, %f90, %f33;
	max.f32 	%f92, %f91, %f411;
	mov.b32 	%r288, %f92;
	shfl.sync.bfly.b32	%r289|%p69, %r288, 16, 31, -1;
	mov.b32 	%f93, %r289;
	max.f32 	%f94, %f92, %f93;
	mov.b32 	%r290, %f94;
	shfl.sync.bfly.b32	%r291|%p70, %r290, 8, 31, -1;
	mov.b32 	%f95, %r291;
	max.f32 	%f96, %f94, %f95;
	mov.b32 	%r292, %f96;
	shfl.sync.bfly.b32	%r293|%p71, %r292, 4, 31, -1;
	mov.b32 	%f97, %r293;
	max.f32 	%f98, %f96, %f97;
	mov.b32 	%r294, %f98;
	shfl.sync.bfly.b32	%r295|%p72, %r294, 2, 31, -1;
	mov.b32 	%f99, %r295;
	max.f32 	%f100, %f98, %f99;
	mov.b32 	%r296, %f100;
	shfl.sync.bfly.b32	%r297|%p73, %r296, 1, 31, -1;
	mov.b32 	%f101, %r297;
	max.f32 	%f102, %f100, %f101;
	sub.f32 	%f103, %f3, %f102;
	fma.rn.f32 	%f104, %f103, 0f3BBB989D, 0f3F000000;
	cvt.sat.f32.f32 	%f105, %f104;
	mov.f32 	%f106, 0f4B400001;
	mov.f32 	%f107, 0f437C0000;
	fma.rm.f32 	%f108, %f105, %f107, %f106;
	add.f32 	%f109, %f108, 0fCB40007F;
	neg.f32 	%f110, %f109;
	fma.rn.f32 	%f111, %f103, 0f3FB8AA3B, %f110;
	fma.rn.f32 	%f112, %f103, 0f32A57060, %f111;
	mov.b32 	%r298, %f108;
	shl.b32 	%r299, %r298, 23;
	mov.b32 	%f113, %r299;
	ex2.approx.ftz.f32 	%f114, %f112;
	mul.f32 	%f115, %f114, %f113;
	add.f32 	%f116, %f115, 0f00000000;
	sub.f32 	%f117, %f401, %f102;
	fma.rn.f32 	%f118, %f117, 0f3BBB989D, 0f3F000000;
	cvt.sat.f32.f32 	%f119, %f118;
	fma.rm.f32 	%f120, %f119, %f107, %f106;
	add.f32 	%f121, %f120, 0fCB40007F;
	neg.f32 	%f122, %f121;
	fma.rn.f32 	%f123, %f117, 0f3FB8AA3B, %f122;
	fma.rn.f32 	%f124, %f117, 0f32A57060, %f123;
	mov.b32 	%r300, %f120;
	shl.b32 	%r301, %r300, 23;
	mov.b32 	%f125, %r301;
	ex2.approx.ftz.f32 	%f126, %f124;
	mul.f32 	%f127, %f126, %f125;
	add.f32 	%f128, %f116, %f127;
	sub.f32 	%f129, %f6, %f102;
	fma.rn.f32 	%f130, %f129, 0f3BBB989D, 0f3F000000;
	cvt.sat.f32.f32 	%f131, %f130;
	fma.rm.f32 	%f132, %f131, %f107, %f106;
	add.f32 	%f133, %f132, 0fCB40007F;
	neg.f32 	%f134, %f133;
	fma.rn.f32 	%f135, %f129, 0f3FB8AA3B, %f134;
	fma.rn.f32 	%f136, %f129, 0f32A57060, %f135;
	mov.b32 	%r302, %f132;
	shl.b32 	%r303, %r302, 23;
	mov.b32 	%f137, %r303;
	ex2.approx.ftz.f32 	%f138, %f136;
	mul.f32 	%f139, %f138, %f137;
	add.f32 	%f140, %f128, %f139;
	sub.f32 	%f141, %f402, %f102;
	fma.rn.f32 	%f142, %f141, 0f3BBB989D, 0f3F000000;
	cvt.sat.f32.f32 	%f143, %f142;
	fma.rm.f32 	%f144, %f143, %f107, %f106;
	add.f32 	%f145, %f144, 0fCB40007F;
	neg.f32 	%f146, %f145;
	fma.rn.f32 	%f147, %f141, 0f3FB8AA3B, %f146;
	fma.rn.f32 	%f148, %f141, 0f32A57060, %f147;
	mov.b32 	%r304, %f144;
	shl.b32 	%r305, %r304, 23;
	mov.b32 	%f149, %r305;
	ex2.approx.ftz.f32 	%f150, %f148;
	mul.f32 	%f151, %f150, %f149;
	add.f32 	%f152, %f140, %f151;
	sub.f32 	%f153, %f9, %f102;
	fma.rn.f32 	%f154, %f153, 0f3BBB989D, 0f3F000000;
	cvt.sat.f32.f32 	%f155, %f154;
	fma.rm.f32 	%f156, %f155, %f107, %f106;
	add.f32 	%f157, %f156, 0fCB40007F;
	neg.f32 	%f158, %f157;
	fma.rn.f32 	%f159, %f153, 0f3FB8AA3B, %f158;
	fma.rn.f32 	%f160, %f153, 0f32A57060, %f159;
	mov.b32 	%r306, %f156;
	shl.b32 	%r307, %r306, 23;
	mov.b32 	%f161, %r307;
	ex2.approx.ftz.f32 	%f162, %f160;
	mul.f32 	%f163, %f162, %f161;
	add.f32 	%f164, %f152, %f163;
	sub.f32 	%f165, %f403, %f102;
	fma.rn.f32 	%f166, %f165, 0f3BBB989D, 0f3F000000;
	cvt.sat.f32.f32 	%f167, %f166;
	fma.rm.f32 	%f168, %f167, %f107, %f106;
	add.f32 	%f169, %f168, 0fCB40007F;
	neg.f32 	%f170, %f169;
	fma.rn.f32 	%f171, %f165, 0f3FB8AA3B, %f170;
	fma.rn.f32 	%f172, %f165, 0f32A57060, %f171;
	mov.b32 	%r308, %f168;
	shl.b32 	%r309, %r308, 23;
	mov.b32 	%f173, %r309;
	ex2.approx.ftz.f32 	%f174, %f172;
	mul.f32 	%f175, %f174, %f173;
	add.f32 	%f176, %f164, %f175;
	sub.f32 	%f177, %f12, %f102;
	fma.rn.f32 	%f178, %f177, 0f3BBB989D, 0f3F000000;
	cvt.sat.f32.f32 	%f179, %f178;
	fma.rm.f32 	%f180, %f179, %f107, %f106;
	add.f32 	%f181, %f180, 0fCB40007F;
	neg.f32 	%f182, %f181;
	fma.rn.f32 	%f183, %f177, 0f3FB8AA3B, %f182;
	fma.rn.f32 	%f184, %f177, 0f32A57060, %f183;
	mov.b32 	%r310, %f180;
	shl.b32 	%r311, %r310, 23;
	mov.b32 	%f185, %r311;
	ex2.approx.ftz.f32 	%f186, %f184;
	mul.f32 	%f187, %f186, %f185;
	add.f32 	%f188, %f176, %f187;
	sub.f32 	%f189, %f404, %f102;
	fma.rn.f32 	%f190, %f189, 0f3BBB989D, 0f3F000000;
	cvt.sat.f32.f32 	%f191, %f190;
	fma.rm.f32 	%f192, %f191, %f107, %f106;
	add.f32 	%f193, %f192, 0fCB40007F;
	neg.f32 	%f194, %f193;
	fma.rn.f32 	%f195, %f189, 0f3FB8AA3B, %f194;
	fma.rn.f32 	%f196, %f189, 0f32A57060, %f195;
	mov.b32 	%r312, %f192;
	shl.b32 	%r313, %r312, 23;
	mov.b32 	%f197, %r313;
	ex2.approx.ftz.f32 	%f198, %f196;
	mul.f32 	%f199, %f198, %f197;
	add.f32 	%f200, %f188, %f199;
	sub.f32 	%f201, %f15, %f102;
	fma.rn.f32 	%f202, %f201, 0f3BBB989D, 0f3F000000;
	cvt.sat.f32.f32 	%f203, %f202;
	fma.rm.f32 	%f204, %f203, %f107, %f106;
	add.f32 	%f205, %f204, 0fCB40007F;
	neg.f32 	%f206, %f205;
	fma.rn.f32 	%f207, %f201, 0f3FB8AA3B, %f206;
	fma.rn.f32 	%f208, %f201, 0f32A57060, %f207;
	mov.b32 	%r314, %f204;
	shl.b32 	%r315, %r314, 23;
	mov.b32 	%f209, %r315;
	ex2.approx.ftz.f32 	%f210, %f208;
	mul.f32 	%f211, %f210, %f209;
	add.f32 	%f212, %f200, %f211;
	sub.f32 	%f213, %f405, %f102;
	fma.rn.f32 	%f214, %f213, 0f3BBB989D, 0f3F000000;
	cvt.sat.f32.f32 	%f215, %f214;
	fma.rm.f32 	%f216, %f215, %f107, %f106;
	add.f32 	%f217, %f216, 0fCB40007F;
	neg.f32 	%f218, %f217;
	fma.rn.f32 	%f219, %f213, 0f3FB8AA3B, %f218;
	fma.rn.f32 	%f220, %f213, 0f32A57060, %f219;
	mov.b32 	%r316, %f216;
	shl.b32 	%r317, %r316, 23;
	mov.b32 	%f221, %r317;
	ex2.approx.ftz.f32 	%f222, %f220;
	mul.f32 	%f223, %f222, %f221;
	add.f32 	%f224, %f212, %f223;
	sub.f32 	%f225, %f18, %f102;
	fma.rn.f32 	%f226, %f225, 0f3BBB989D, 0f3F000000;
	cvt.sat.f32.f32 	%f227, %f226;
	fma.rm.f32 	%f228, %f227, %f107, %f106;
	add.f32 	%f229, %f228, 0fCB40007F;
	neg.f32 	%f230, %f229;
	fma.rn.f32 	%f231, %f225, 0f3FB8AA3B, %f230;
	fma.rn.f32 	%f232, %f225, 0f32A57060, %f231;
	mov.b32 	%r318, %f228;
	shl.b32 	%r319, %r318, 23;
	mov.b32 	%f233, %r319;
	ex2.approx.ftz.f32 	%f234, %f232;
	mul.f32 	%f235, %f234, %f233;
	add.f32 	%f236, %f224, %f235;
	sub.f32 	%f237, %f406, %f102;
	fma.rn.f32 	%f238, %f237, 0f3BBB989D, 0f3F000000;
	cvt.sat.f32.f32 	%f239, %f238;
	fma.rm.f32 	%f240, %f239, %f107, %f106;
	add.f32 	%f241, %f240, 0fCB40007F;
	neg.f32 	%f242, %f241;
	fma.rn.f32 	%f243, %f237, 0f3FB8AA3B, %f242;
	fma.rn.f32 	%f244, %f237, 0f32A57060, %f243;
	mov.b32 	%r320, %f240;
	shl.b32 	%r321, %r320, 23;
	mov.b32 	%f245, %r321;
	ex2.approx.ftz.f32 	%f246, %f244;
	mul.f32 	%f247, %f246, %f245;
	add.f32 	%f248, %f236, %f247;
	sub.f32 	%f249, %f21, %f102;
	fma.rn.f32 	%f250, %f249, 0f3BBB989D, 0f3F000000;
	cvt.sat.f32.f32 	%f251, %f250;
	fma.rm.f32 	%f252, %f251, %f107, %f106;
	add.f32 	%f253, %f252, 0fCB40007F;
	neg.f32 	%f254, %f253;
	fma.rn.f32 	%f255, %f249, 0f3FB8AA3B, %f254;
	fma.rn.f32 	%f256, %f249, 0f32A57060, %f255;
	mov.b32 	%r322, %f252;
	shl.b32 	%r323, %r322, 23;
	mov.b32 	%f257, %r323;
	ex2.approx.ftz.f32 	%f258, %f256;
	mul.f32 	%f259, %f258, %f257;
	add.f32 	%f260, %f248, %f259;
	sub.f32 	%f261, %f407, %f102;
	fma.rn.f32 	%f262, %f261, 0f3BBB989D, 0f3F000000;
	cvt.sat.f32.f32 	%f263, %f262;
	fma.rm.f32 	%f264, %f263, %f107, %f106;
	add.f32 	%f265, %f264, 0fCB40007F;
	neg.f32 	%f266, %f265;
	fma.rn.f32 	%f267, %f261, 0f3FB8AA3B, %f266;
	fma.rn.f32 	%f268, %f261, 0f32A57060, %f267;
	mov.b32 	%r324, %f264;
	shl.b32 	%r325, %r324, 23;
	mov.b32 	%f269, %r325;
	ex2.approx.ftz.f32 	%f270, %f268;
	mul.f32 	%f271, %f270, %f269;
	add.f32 	%f272, %f260, %f271;
	sub.f32 	%f273, %f24, %f102;
	fma.rn.f32 	%f274, %f273, 0f3BBB989D, 0f3F000000;
	cvt.sat.f32.f32 	%f275, %f274;
	fma.rm.f32 	%f276, %f275, %f107, %f106;
	add.f32 	%f277, %f276, 0fCB40007F;
	neg.f32 	%f278, %f277;
	fma.rn.f32 	%f279, %f273, 0f3FB8AA3B, %f278;
	fma.rn.f32 	%f280, %f273, 0f32A57060, %f279;
	mov.b32 	%r326, %f276;
	shl.b32 	%r327, %r326, 23;
	mov.b32 	%f281, %r327;
	ex2.approx.ftz.f32 	%f282, %f280;
	mul.f32 	%f283, %f282, %f281;
	add.f32 	%f284, %f272, %f283;
	sub.f32 	%f285, %f408, %f102;
	fma.rn.f32 	%f286, %f285, 0f3BBB989D, 0f3F000000;
	cvt.sat.f32.f32 	%f287, %f286;
	fma.rm.f32 	%f288, %f287, %f107, %f106;
	add.f32 	%f289, %f288, 0fCB40007F;
	neg.f32 	%f290, %f289;
	fma.rn.f32 	%f291, %f285, 0f3FB8AA3B, %f290;
	fma.rn.f32 	%f292, %f285, 0f32A57060, %f291;
	mov.b32 	%r328, %f288;
	shl.b32 	%r329, %r328, 23;
	mov.b32 	%f293, %r329;
	ex2.approx.ftz.f32 	%f294, %f292;
	mul.f32 	%f295, %f294, %f293;
	add.f32 	%f296, %f284, %f295;
	sub.f32 	%f297, %f27, %f102;
	fma.rn.f32 	%f298, %f297, 0f3BBB989D, 0f3F000000;
	cvt.sat.f32.f32 	%f299, %f298;
	fma.rm.f32 	%f300, %f299, %f107, %f106;
	add.f32 	%f301, %f300, 0fCB40007F;
	neg.f32 	%f302, %f301;
	fma.rn.f32 	%f303, %f297, 0f3FB8AA3B, %f302;
	fma.rn.f32 	%f304, %f297, 0f32A57060, %f303;
	mov.b32 	%r330, %f300;
	shl.b32 	%r331, %r330, 23;
	mov.b32 	%f305, %r331;
	ex2.approx.ftz.f32 	%f306, %f304;
	mul.f32 	%f307, %f306, %f305;
	add.f32 	%f308, %f296, %f307;
	sub.f32 	%f309, %f409, %f102;
	fma.rn.f32 	%f310, %f309, 0f3BBB989D, 0f3F000000;
	cvt.sat.f32.f32 	%f311, %f310;
	fma.rm.f32 	%f312, %f311, %f107, %f106;
	add.f32 	%f313, %f312, 0fCB40007F;
	neg.f32 	%f314, %f313;
	fma.rn.f32 	%f315, %f309, 0f3FB8AA3B, %f314;
	fma.rn.f32 	%f316, %f309, 0f32A57060, %f315;
	mov.b32 	%r332, %f312;
	shl.b32 	%r333, %r332, 23;
	mov.b32 	%f317, %r333;
	ex2.approx.ftz.f32 	%f318, %f316;
	mul.f32 	%f319, %f318, %f317;
	add.f32 	%f320, %f308, %f319;
	sub.f32 	%f321, %f30, %f102;
	fma.rn.f32 	%f322, %f321, 0f3BBB989D, 0f3F000000;
	cvt.sat.f32.f32 	%f323, %f322;
	fma.rm.f32 	%f324, %f323, %f107, %f106;
	add.f32 	%f325, %f324, 0fCB40007F;
	neg.f32 	%f326, %f325;
	fma.rn.f32 	%f327, %f321, 0f3FB8AA3B, %f326;
	fma.rn.f32 	%f328, %f321, 0f32A57060, %f327;
	mov.b32 	%r334, %f324;
	shl.b32 	%r335, %r334, 23;
	mov.b32 	%f329, %r335;
	ex2.approx.ftz.f32 	%f330, %f328;
	mul.f32 	%f331, %f330, %f329;
	add.f32 	%f332, %f320, %f331;
	sub.f32 	%f333, %f410, %f102;
	fma.rn.f32 	%f334, %f333, 0f3BBB989D, 0f3F000000;
	cvt.sat.f32.f32 	%f335, %f334;
	fma.rm.f32 	%f336, %f335, %f107, %f106;
	add.f32 	%f337, %f336, 0fCB40007F;
	neg.f32 	%f338, %f337;
	fma.rn.f32 	%f339, %f333, 0f3FB8AA3B, %f338;
	fma.rn.f32 	%f340, %f333, 0f32A57060, %f339;
	mov.b32 	%r336, %f336;
	shl.b32 	%r337, %r336, 23;
	mov.b32 	%f341, %r337;
	ex2.approx.ftz.f32 	%f342, %f340;
	mul.f32 	%f343, %f342, %f341;
	add.f32 	%f344, %f332, %f343;
	sub.f32 	%f345, %f33, %f102;
	fma.rn.f32 	%f346, %f345, 0f3BBB989D, 0f3F000000;
	cvt.sat.f32.f32 	%f347, %f346;
	fma.rm.f32 	%f348, %f347, %f107, %f106;
	add.f32 	%f349, %f348, 0fCB40007F;
	neg.f32 	%f350, %f349;
	fma.rn.f32 	%f351, %f345, 0f3FB8AA3B, %f350;
	fma.rn.f32 	%f352, %f345, 0f32A57060, %f351;
	mov.b32 	%r338, %f348;
	shl.b32 	%r339, %r338, 23;
	mov.b32 	%f353, %r339;
	ex2.approx.ftz.f32 	%f354, %f352;
	mul.f32 	%f355, %f354, %f353;
	add.f32 	%f356, %f344, %f355;
	sub.f32 	%f357, %f411, %f102;
	fma.rn.f32 	%f358, %f357, 0f3BBB989D, 0f3F000000;
	cvt.sat.f32.f32 	%f359, %f358;
	fma.rm.f32 	%f360, %f359, %f107, %f106;
	add.f32 	%f361, %f360, 0fCB40007F;
	neg.f32 	%f362, %f361;
	fma.rn.f32 	%f363, %f357, 0f3FB8AA3B, %f362;
	fma.rn.f32 	%f364, %f357, 0f32A57060, %f363;
	mov.b32 	%r340, %f360;
	shl.b32 	%r341, %r340, 23;
	mov.b32 	%f365, %r341;
	ex2.approx.ftz.f32 	%f366, %f364;
	mul.f32 	%f367, %f366, %f365;
	add.f32 	%f368, %f356, %f367;
	mov.b32 	%r342, %f368;
	shfl.sync.bfly.b32	%r343|%p74, %r342, 16, 31, -1;
	mov.b32 	%f369, %r343;
	add.f32 	%f370, %f368, %f369;
	mov.b32 	%r344, %f370;
	shfl.sync.bfly.b32	%r345|%p75, %r344, 8, 31, -1;
	mov.b32 	%f371, %r345;
	add.f32 	%f372, %f370, %f371;
	mov.b32 	%r346, %f372;
	shfl.sync.bfly.b32	%r347|%p76, %r346, 4, 31, -1;
	mov.b32 	%f373, %r347;
	add.f32 	%f374, %f372, %f373;
	mov.b32 	%r348, %f374;
	shfl.sync.bfly.b32	%r349|%p77, %r348, 2, 31, -1;
	mov.b32 	%f375, %r349;
	add.f32 	%f376, %f374, %f375;
	mov.b32 	%r350, %f376;
	shfl.sync.bfly.b32	%r351|%p78, %r350, 1, 31, -1;
	mov.b32 	%f377, %r351;
	add.f32 	%f378, %f376, %f377;
	div.rn.f32 	%f379, %f115, %f378;
	div.rn.f32 	%f380, %f127, %f378;
	div.rn.f32 	%f381, %f139, %f378;
	div.rn.f32 	%f382, %f151, %f378;
	div.rn.f32 	%f383, %f163, %f378;
	div.rn.f32 	%f384, %f175, %f378;
	div.rn.f32 	%f385, %f187, %f378;
	div.rn.f32 	%f386, %f199, %f378;
	div.rn.f32 	%f387, %f211, %f378;
	div.rn.f32 	%f388, %f223, %f378;
	div.rn.f32 	%f389, %f235, %f378;
	div.rn.f32 	%f390, %f247, %f378;
	div.rn.f32 	%f391, %f259, %f378;
	div.rn.f32 	%f392, %f271, %f378;
	div.rn.f32 	%f393, %f283, %f378;
	div.rn.f32 	%f394, %f295, %f378;
	div.rn.f32 	%f395, %f307, %f378;
	div.rn.f32 	%f396, %f319, %f378;
	div.rn.f32 	%f397, %f331, %f378;
	div.rn.f32 	%f398, %f343, %f378;
	div.rn.f32 	%f399, %f355, %f378;
	div.rn.f32 	%f400, %f367, %f378;
	mov.u32 	%r352, %tid.x;
	shl.b32 	%r353, %r352, 1;
	cvt.u64.u32 	%rd74, %r353;
	mad.lo.s64 	%rd75, %rd145, %rd32, %rd74;
	shr.u64 	%rd76, %rd75, 63;
	add.s64 	%rd77, %rd75, %rd76;
	cvta.to.global.u64 	%rd78, %rd31;
	shl.b64 	%rd79, %rd77, 2;
	and.b64  	%rd80, %rd79, -8;
	add.s64 	%rd81, %rd78, %rd80;
	st.global.v2.f32 	[%rd81], {%f379, %f380};
	add.s64 	%rd82, %rd75, 64;
	shr.u64 	%rd83, %rd82, 63;
	add.s64 	%rd84, %rd82, %rd83;
	shl.b64 	%rd85, %rd84, 2;
	and.b64  	%rd86, %rd85, -8;
	add.s64 	%rd87, %rd78, %rd86;
	st.global.v2.f32 	[%rd87], {%f381, %f382};
	add.s64 	%rd88, %rd75, 128;
	shr.u64 	%rd89, %rd88, 63;
	add.s64 	%rd90, %rd88, %rd89;
	shl.b64 	%rd91, %rd90, 2;
	and.b64  	%rd92, %rd91, -8;
	add.s64 	%rd93, %rd78, %rd92;
	st.global.v2.f32 	[%rd93], {%f383, %f384};
	add.s64 	%rd94, %rd75, 192;
	shr.u64 	%rd95, %rd94, 63;
	add.s64 	%rd96, %rd94, %rd95;
	shl.b64 	%rd97, %rd96, 2;
	and.b64  	%rd98, %rd97, -8;
	add.s64 	%rd99, %rd78, %rd98;
	st.global.v2.f32 	[%rd99], {%f385, %f386};
	add.s64 	%rd100, %rd75, 256;
	shr.u64 	%rd101, %rd100, 63;
	add.s64 	%rd102, %rd100, %rd101;
	shl.b64 	%rd103, %rd102, 2;
	and.b64  	%rd104, %rd103, -8;
	add.s64 	%rd105, %rd78, %rd104;
	st.global.v2.f32 	[%rd105], {%f387, %f388};
	add.s64 	%rd106, %rd75, 320;
	shr.u64 	%rd107, %rd106, 63;
	add.s64 	%rd108, %rd106, %rd107;
	shl.b64 	%rd109, %rd108, 2;
	and.b64  	%rd110, %rd109, -8;
	add.s64 	%rd111, %rd78, %rd110;
	st.global.v2.f32 	[%rd111], {%f389, %f390};
	add.s64 	%rd112, %rd75, 384;
	shr.u64 	%rd113, %rd112, 63;
	add.s64 	%rd114, %rd112, %rd113;
	shl.b64 	%rd115, %rd114, 2;
	and.b64  	%rd116, %rd115, -8;
	add.s64 	%rd117, %rd78, %rd116;
	st.global.v2.f32 	[%rd117], {%f391, %f392};
	add.s64 	%rd118, %rd75, 448;
	shr.u64 	%rd119, %rd118, 63;
	add.s64 	%rd120, %rd118, %rd119;
	shl.b64 	%rd121, %rd120, 2;
	and.b64  	%rd122, %rd121, -8;
	add.s64 	%rd123, %rd78, %rd122;
	st.global.v2.f32 	[%rd123], {%f393, %f394};
	add.s64 	%rd124, %rd75, 512;
	shr.u64 	%rd125, %rd124, 63;
	add.s64 	%rd126, %rd124, %rd125;
	shl.b64 	%rd127, %rd126, 2;
	and.b64  	%rd128, %rd127, -8;
	add.s64 	%rd129, %rd78, %rd128;
	st.global.v2.f32 	[%rd129], {%f395, %f396};
	add.s64 	%rd130, %rd75, 576;
	shr.u64 	%rd131, %rd130, 63;
	add.s64 	%rd132, %rd130, %rd131;
	shl.b64 	%rd133, %rd132, 2;
	and.b64  	%rd134, %rd133, -8;
	add.s64 	%rd135, %rd78, %rd134;
	st.global.v2.f32 	[%rd135], {%f397, %f398};
	add.s64 	%rd136, %rd75, 640;
	shr.u64 	%rd137, %rd136, 63;
	add.s64 	%rd138, %rd136, %rd137;
	shl.b64 	%rd139, %rd138, 2;
	and.b64  	%rd140, %rd139, -8;
	add.s64 	%rd141, %rd78, %rd140;
	st.global.v2.f32 	[%rd141], {%f399, %f400};
	mov.u32 	%r354, %nctaid.x;
	mov.u32 	%r355, %ntid.y;
	mul.lo.s32 	%r356, %r354, %r355;
	cvt.s64.s32 	%rd142, %r356;
	add.s64 	%rd145, %rd145, %rd142;
	setp.lt.s64 	%p79, %rd145, %rd144;
	@%p79 bra 	$L__BB492_4;
$L__BB492_27:
	ret;

}
	// .globl	_Z15SoftmaxWarpImplI22BroadcastScaleMaskLoadIffbLm4EiE11DirectStoreIffEfLi2ELi22ELi32ELi1ELb1EL9Algorithm0EEvT_T0_ll
.visible .entry _Z15SoftmaxWarpImplI22BroadcastScaleMaskLoadIffbLm4EiE11DirectStoreIffEfLi2ELi22ELi32ELi1ELb1EL9Algorithm0EEvT_T0_ll(
	.param .align 8 .b8 _Z15SoftmaxWarpImplI22BroadcastScaleMaskLoadIffbLm4EiE11DirectStoreIffEfLi2ELi22ELi32ELi1ELb1EL9Algorithm0EEvT_T0_ll_param_0[120],
	.param .align 8 .b8 _Z15SoftmaxWarpImplI22BroadcastScaleMaskLoadIffbLm4EiE11DirectStoreIffEfLi2ELi22ELi32ELi1ELb1EL9Algorithm0EEvT_T0_ll_param_1[16],
	.param .u64 _Z15SoftmaxWarpImplI22BroadcastScaleMaskLoadIffbLm4EiE11DirectStoreIffEfLi2ELi22ELi32ELi1ELb1EL9Algorithm0EEvT_T0_ll_param_2,
	.param .u64 _Z15SoftmaxWarpImplI22BroadcastScaleMaskLoadIffbLm4EiE11DirectStoreIffEfLi2ELi22ELi32ELi1ELb1EL9Algorithm0EEvT_T0_ll_param_3
)
{
	.reg .pred 	%p<102>;
	.reg .b16 	%rs<23>;
	.reg .b32 	%r<376>;
	.reg .b32 	%f<489>;
	.reg .b64 	%rd<157>;

	ld.param.u64 	%rd46, [_Z15SoftmaxWarpImplI22BroadcastScaleMaskLoadIffbLm4EiE11DirectStoreIffEfLi2ELi22ELi32ELi1ELb1EL9Algorithm0EEvT_T0_ll_param_1+8];
	ld.param.v2.f32 	{%f102, %f103}, [_Z15SoftmaxWarpImplI22BroadcastScaleMaskLoadIffbLm4EiE11DirectStoreIffEfLi2ELi22ELi32ELi1ELb1EL9Algorithm0EEvT_T0_ll_param_0+112];
	ld.param.u64 	%rd44, [_Z15SoftmaxWarpImplI22BroadcastScaleMaskLoadIffbLm4EiE11DirectStoreIffEfLi2ELi22ELi32ELi1ELb1EL9Algorithm0EEvT_T0_ll_param_0+104];
	ld.param.v2.u32 	{%r16, %r17}, [_Z15SoftmaxWarpImplI22BroadcastScaleMaskLoadIffbLm4EiE11DirectStoreIffEfLi2ELi22ELi32ELi1ELb1EL9Algorithm0EEvT_T0_ll_param_0+88];
	ld.param.v2.u32 	{%r14, %r15}, [_Z15SoftmaxWarpImplI22BroadcastScaleMaskLoadIffbLm4EiE11DirectStoreIffEfLi2ELi22ELi32ELi1ELb1EL9Algorithm0EEvT_T0_ll_param_0+80];
	ld.param.v2.u32 	{%r12, %r13}, [_Z15SoftmaxWarpImplI22BroadcastScaleMaskLoadIffbLm4EiE11DirectStoreIffEfLi2ELi22ELi32ELi1ELb1EL9Algorithm0EEvT_T0_ll_param_0+64];
	ld.param.v2.u32 	{%r10, %r11}, [_Z15SoftmaxWarpImplI22BroadcastScaleMaskLoadIffbLm4EiE11DirectStoreIffEfLi2ELi22ELi32ELi1ELb1EL9Algorithm0EEvT_T0_ll_param_0+56];
	ld.param.u64 	%rd40, [_Z15SoftmaxWarpImplI22BroadcastScaleMaskLoadIffbLm4EiE11DirectStoreIffEfLi2ELi22ELi32ELi1ELb1EL9Algorithm0EEvT_T0_ll_param_0+40];
	ld.param.u64 	%rd39, [_Z15SoftmaxWarpImplI22BroadcastScaleMaskLoadIffbLm4EiE11DirectStoreIffEfLi2ELi22ELi32ELi1ELb1EL9Algorithm0EEvT_T0_ll_param_0+32];
	ld.param.u64 	%rd38, [_Z15SoftmaxWarpImplI22BroadcastScaleMaskLoadIffbLm4EiE11DirectStoreIffEfLi2ELi22ELi32ELi1ELb1EL9Algorithm0EEvT_T0_ll_param_0+24];
	ld.param.u64 	%rd37, [_Z15SoftmaxWarpImplI22BroadcastScaleMaskLoadIffbLm4EiE11DirectStoreIffEfLi2ELi22ELi32ELi1ELb1EL9Algorithm0EEvT_T0_ll_param_0+16];
	ld.param.u64 	%rd45, [_Z15SoftmaxWarpImplI22BroadcastScaleMaskLoadIffbLm4EiE11DirectStoreIffEfLi2ELi22ELi32ELi1ELb1EL9Algorithm0EEvT_T0_ll_param_1];
	ld.param.u64 	%rd36, [_Z15SoftmaxWarpImplI22BroadcastScaleMaskLoadIffbLm4EiE11DirectStoreIffEfLi2ELi22ELi32ELi1ELb1EL9Algorithm0EEvT_T0_ll_param_0+8];
	ld.param.u64 	%rd35, [_Z15SoftmaxWarpImplI22BroadcastScaleMaskLoadIffbLm4EiE11DirectStoreIffEfLi2ELi22ELi32ELi1ELb1EL9Algorithm0EEvT_T0_ll_param_0];
	ld.param.u64 	%rd48, [_Z15SoftmaxWarpImplI22BroadcastScaleMaskLoadIffbLm4EiE11DirectStoreIffEfLi2ELi22ELi32ELi1ELb1EL9Algorithm0EEvT_T0_ll_param_3];
	cvta.to.global.u64 	%rd1, %rd35;
	cvta.to.global.u64 	%rd2, %rd36;
	cvta.to.global.u64 	%rd7, %rd45;
	setp.lt.s64 	%p1, %rd48, 705;
	@%p1 bra 	$L__BB493_2;
	mov.u64 	%rd49, $str;
	cvta.global.u64 	%rd50, %rd49;
	mov.u64 	%rd51, $str$1;
	cvta.global.u64 	%rd52, %rd51;
	mov.u64 	%rd53, __unnamed_479;
	cvta.global.u64 	%rd54, %rd53;
	{ // callseq 478, 0
	.param .b64 param0;
	st.param.b64 	[param0], %rd50;
	.param .b64 param1;
	st.param.b64 	[param1], %rd52;
	.param .b32 param2;
	st.param.b32 	[param2], 219;
	.param .b64 param3;
	st.param.b64 	[param3], %rd54;
	.param .b64 param4;
	st.param.b64 	[param4], 1;
	call.uni 
	__assertfail, 
	(
	param0, 
	param1, 
	param2, 
	param3, 
	param4
	);
	} // callseq 478
$L__BB493_2:
	ld.param.u64 	%rd154, [_Z15SoftmaxWarpImplI22BroadcastScaleMaskLoadIffbLm4EiE11DirectStoreIffEfLi2ELi22ELi32ELi1ELb1EL9Algorithm0EEvT_T0_ll_param_2];
	mov.u32 	%r18, %ctaid.x;
	mov.u32 	%r19, %ntid.y;
	mov.u32 	%r20, %tid.y;
	mad.lo.s32 	%r21, %r18, %r19, %r20;
	mov.u32 	%r22, %nctaid.x;
	mul.lo.s32 	%r8, %r22, %r19;
	cvt.s64.s32 	%rd156, %r21;
	setp.le.s64 	%p2, %rd154, %rd156;
	@%p2 bra 	$L__BB493_71;
	mov.u32 	%r23, %tid.x;
	shl.b32 	%r24, %r23, 1;
	cvt.u64.u32 	%rd9, %r24;
	add.s32 	%r25, %r24, 64;
	cvt.u64.u32 	%rd10, %r25;
	add.s32 	%r26, %r24, 128;
	cvt.u64.u32 	%rd11, %r26;
	add.s32 	%r27, %r24, 192;
	cvt.u64.u32 	%rd12, %r27;
	add.s32 	%r28, %r24, 256;
	cvt.u64.u32 	%rd13, %r28;
	add.s32 	%r29, %r24, 320;
	cvt.u64.u32 	%rd14, %r29;
	add.s32 	%r30, %r24, 384;
	cvt.u64.u32 	%rd15, %r30;
	add.s32 	%r31, %r24, 448;
	cvt.u64.u32 	%rd16, %r31;
	add.s32 	%r32, %r24, 512;
	cvt.u64.u32 	%rd17, %r32;
	add.s32 	%r33, %r24, 576;
	cvt.u64.u32 	%rd18, %r33;
	add.s32 	%r34, %r24, 640;
	cvt.u64.u32 	%rd19, %r34;
	cvt.s64.s32 	%rd20, %r8;
	cvt.u32.u64 	%r36, %rd44;
	cvt.u32.u64 	%r37, %rd9;
$L__BB493_4:
	setp.le.s64 	%p3, %rd48, %rd9;
	cvt.u32.u64 	%r35, %rd156;
	mul.lo.s32 	%r9, %r36, %r35;
	mov.f32 	%f446, 0fFF800000;
	mov.f32 	%f447, %f446;
	mov.f32 	%f452, %f446;
	@%p3 bra 	$L__BB493_8;
	setp.eq.s64 	%p4, %rd40, 1;
	setp.eq.s64 	%p5, %rd39, 1;
	setp.eq.s64 	%p6, %rd38, 1;
	setp.eq.s64 	%p7, %rd37, 1;
	add.s32 	%r38, %r37, %r9;
	div.s32 	%r39, %r38, %r10;
	mul.lo.s32 	%r40, %r39, %r10;
	sub.s32 	%r41, %r38, %r40;
	div.s32 	%r42, %r41, %r11;
	mul.lo.s32 	%r43, %r42, %r11;
	sub.s32 	%r44, %r41, %r43;
	div.s32 	%r45, %r44, %r12;
	mul.lo.s32 	%r46, %r45, %r12;
	sub.s32 	%r47, %r44, %r46;
	selp.b32 	%r48, 0, %r39, %p7;
	selp.b32 	%r49, 0, %r42, %p6;
	selp.b32 	%r50, 0, %r45, %p5;
	selp.b32 	%r51, 0, %r47, %p4;
	mul.lo.s32 	%r52, %r14, %r48;
	mad.lo.s32 	%r53, %r15, %r49, %r52;
	mad.lo.s32 	%r54, %r16, %r50, %r53;
	mad.lo.s32 	%r55, %r17, %r51, %r54;
	shr.u32 	%r56, %r38, 31;
	add.s32 	%r57, %r38, %r56;
	shr.s32 	%r58, %r57, 1;
	mul.wide.s32 	%rd55, %r58, 8;
	add.s64 	%rd22, %rd1, %rd55;
	ld.global.f32 	%f105, [%rd22];
	shr.u32 	%r59, %r55, 31;
	add.s32 	%r60, %r55, %r59;
	shr.s32 	%r61, %r60, 1;
	mul.wide.s32 	%rd56, %r61, 2;
	add.s64 	%rd57, %rd2, %rd56;
	ld.global.v2.u8 	{%rs1, %rs2}, [%rd57];
	setp.eq.s16 	%p8, %rs1, 0;
	mul.f32 	%f106, %f105, %f103;
	selp.f32 	%f447, %f102, %f106, %p8;
	setp.eq.s16 	%p9, %rs2, 0;
	mov.f32 	%f446, %f102;
	@%p9 bra 	$L__BB493_7;
	ld.global.f32 	%f107, [%rd22+4];
	mul.f32 	%f446, %f107, %f103;
$L__BB493_7:
	max.f32 	%f108, %f447, 0fFF800000;
	max.f32 	%f452, %f108, %f446;
$L__BB493_8:
	setp.le.s64 	%p10, %rd48, %rd10;
	mov.f32 	%f450, 0fFF800000;
	mov.f32 	%f451, %f450;
	@%p10 bra 	$L__BB493_12;
	cvt.u32.u64 	%r62, %rd10;
	setp.eq.s64 	%p11, %rd40, 1;
	setp.eq.s64 	%p12, %rd39, 1;
	setp.eq.s64 	%p13, %rd38, 1;
	setp.eq.s64 	%p14, %rd37, 1;
	add.s32 	%r63, %r62, %r9;
	div.s32 	%r64, %r63, %r10;
	mul.lo.s32 	%r65, %r64, %r10;
	sub.s32 	%r66, %r63, %r65;
	div.s32 	%r67, %r66, %r11;
	mul.lo.s32 	%r68, %r67, %r11;
	sub.s32 	%r69, %r66, %r68;
	div.s32 	%r70, %r69, %r12;
	mul.lo.s32 	%r71, %r70, %r12;
	sub.s32 	%r72, %r69, %r71;
	selp.b32 	%r73, 0, %r64, %p14;
	selp.b32 	%r74, 0, %r67, %p13;
	selp.b32 	%r75, 0, %r70, %p12;
	selp.b32 	%r76, 0, %r72, %p11;
	mul.lo.s32 	%r77, %r14, %r73;
	mad.lo.s32 	%r78, %r15, %r74, %r77;
	mad.lo.s32 	%r79, %r16, %r75, %r78;
	mad.lo.s32 	%r80, %r17, %r76, %r79;
	shr.u32 	%r81, %r63, 31;
	add.s32 	%r82, %r63, %r81;
	shr.s32 	%r83, %r82, 1;
	mul.wide.s32 	%rd58, %r83, 8;
	add.s64 	%rd23, %rd1, %rd58;
	ld.global.f32 	%f110, [%rd23];
	shr.u32 	%r84, %r80, 31;
	add.s32 	%r85, %r80, %r84;
	shr.s32 	%r86, %r85, 1;
	mul.wide.s32 	%rd59, %r86, 2;
	add.s64 	%rd60, %rd2, %rd59;
	ld.global.v2.u8 	{%rs3, %rs4}, [%rd60];
	setp.eq.s16 	%p15, %rs3, 0;
	mul.f32 	%f111, %f110, %f103;
	selp.f32 	%f451, %f102, %f111, %p15;
	setp.eq.s16 	%p16, %rs4, 0;
	mov.f32 	%f450, %f102;
	@%p16 bra 	$L__BB493_11;
	ld.global.f32 	%f112, [%rd23+4];
	mul.f32 	%f450, %f112, %f103;
$L__BB493_11:
	max.f32 	%f113, %f452, %f451;
	max.f32 	%f452, %f113, %f450;
$L__BB493_12:
	setp.le.s64 	%p17, %rd48, %rd11;
	mov.f32 	%f454, 0fFF800000;
	mov.f32 	%f455, %f454;
	@%p17 bra 	$L__BB493_16;
	cvt.u32.u64 	%r87, %rd11;
	setp.eq.s64 	%p18, %rd40, 1;
	setp.eq.s64 	%p19, %rd39, 1;
	setp.eq.s64 	%p20, %rd38, 1;
	setp.eq.s64 	%p21, %rd37, 1;
	add.s32 	%r88, %r87, %r9;
	div.s32 	%r89, %r88, %r10;
	mul.lo.s32 	%r90, %r89, %r10;
	sub.s32 	%r91, %r88, %r90;
	div.s32 	%r92, %r91, %r11;
	mul.lo.s32 	%r93, %r92, %r11;
	sub.s32 	%r94, %r91, %r93;
	div.s32 	%r95, %r94, %r12;
	mul.lo.s32 	%r96, %r95, %r12;
	sub.s32 	%r97, %r94, %r96;
	selp.b32 	%r98, 0, %r89, %p21;
	selp.b32 	%r99, 0, %r92, %p20;
	selp.b32 	%r100, 0, %r95, %p19;
	selp.b32 	%r101, 0, %r97, %p18;
	mul.lo.s32 	%r102, %r14, %r98;
	mad.lo.s32 	%r103, %r15, %r99, %r102;
	mad.lo.s32 	%r104, %r16, %r100, %r103;
	mad.lo.s32 	%r105, %r17, %r101, %r104;
	shr.u32 	%r106, %r88, 31;
	add.s32 	%r107, %r88, %r106;
	shr.s32 	%r108, %r107, 1;
	mul.wide.s32 	%rd61, %r108, 8;
	add.s64 	%rd24, %rd1, %rd61;
	ld.global.f32 	%f115, [%rd24];
	shr.u32 	%r109, %r105, 31;
	add.s32 	%r110, %r105, %r109;
	shr.s32 	%r111, %r110, 1;
	mul.wide.s32 	%rd62, %r111, 2;
	add.s64 	%rd63, %rd2, %rd62;
	ld.global.v2.u8 	{%rs5, %rs6}, [%rd63];
	setp.eq.s16 	%p22, %rs5, 0;
	mul.f32 	%f116, %f115, %f103;
	selp.f32 	%f455, %f102, %f116, %p22;
	setp.eq.s16 	%p23, %rs6, 0;
	mov.f32 	%f454, %f102;
	@%p23 bra 	$L__BB493_15;
	ld.global.f32 	%f117, [%rd24+4];
	mul.f32 	%f454, %f117, %f103;
$L__BB493_15:
	max.f32 	%f118, %f452, %f455;
	max.f32 	%f452, %f118, %f454;
$L__BB493_16:
	setp.le.s64 	%p24, %rd48, %rd12;
	mov.f32 	%f458, 0fFF800000;
	mov.f32 	%f459, %f458;
	@%p24 bra 	$L__BB493_20;
	cvt.u32.u64 	%r112, %rd12;
	setp.eq.s64 	%p25, %rd40, 1;
	setp.eq.s64 	%p26, %rd39, 1;
	setp.eq.s64 	%p27, %rd38, 1;
	setp.eq.s64 	%p28, %rd37, 1;
	add.s32 	%r113, %r112, %r9;
	div.s32 	%r114, %r113, %r10;
	mul.lo.s32 	%r115, %r114, %r10;
	sub.s32 	%r116, %r113, %r115;
	div.s32 	%r117, %r116, %r11;
	mul.lo.s32 	%r118, %r117, %r11;
	sub.s32 	%r119, %r116, %r118;
	div.s32 	%r120, %r119, %r12;
	mul.lo.s32 	%r121, %r120, %r12;
	sub.s32 	%r122, %r119, %r121;
	selp.b32 	%r123, 0, %r114, %p28;
	selp.b32 	%r124, 0, %r117, %p27;
	selp.b32 	%r125, 0, %r120, %p26;
	selp.b32 	%r126, 0, %r122, %p25;
	mul.lo.s32 	%r127, %r14, %r123;
	mad.lo.s32 	%r128, %r15, %r124, %r127;
	mad.lo.s32 	%r129, %r16, %r125, %r128;
	mad.lo.s32 	%r130, %r17, %r126, %r129;
	shr.u32 	%r131, %r113, 31;
	add.s32 	%r132, %r113, %r131;
	shr.s32 	%r133, %r132, 1;
	mul.wide.s32 	%rd64, %r133, 8;
	add.s64 	%rd25, %rd1, %rd64;
	ld.global.f32 	%f120, [%rd25];
	shr.u32 	%r134, %r130, 31;
	add.s32 	%r135, %r130, %r134;
	shr.s32 	%r136, %r135, 1;
	mul.wide.s32 	%rd65, %r136, 2;
	add.s64 	%rd66, %rd2, %rd65;
	ld.global.v2.u8 	{%rs7, %rs8}, [%rd66];
	setp.eq.s16 	%p29, %rs7, 0;
	mul.f32 	%f121, %f120, %f103;
	selp.f32 	%f459, %f102, %f121, %p29;
	setp.eq.s16 	%p30, %rs8, 0;
	mov.f32 	%f458, %f102;
	@%p30 bra 	$L__BB493_19;
	ld.global.f32 	%f122, [%rd25+4];
	mul.f32 	%f458, %f122, %f103;
$L__BB493_19:
	max.f32 	%f123, %f452, %f459;
	max.f32 	%f452, %f123, %f458;
$L__BB493_20:
	setp.le.s64 	%p31, %rd48, %rd13;
	mov.f32 	%f462, 0fFF800000;
	mov.f32 	%f463, %f462;
	@%p31 bra 	$L__BB493_24;
	cvt.u32.u64 	%r137, %rd13;
	setp.eq.s64 	%p32, %rd40, 1;
	setp.eq.s64 	%p33, %rd39, 1;
	setp.eq.s64 	%p34, %rd38, 1;
	setp.eq.s64 	%p35, %rd37, 1;
	add.s32 	%r138, %r137, %r9;
	div.s32 	%r139, %r138, %r10;
	mul.lo.s32 	%r140, %r139, %r10;
	sub.s32 	%r141, %r138, %r140;
	div.s32 	%r142, %r141, %r11;
	mul.lo.s32 	%r143, %r142, %r11;
	sub.s32 	%r144, %r141, %r143;
	div.s32 	%r145, %r144, %r12;
	mul.lo.s32 	%r146, %r145, %r12;
	sub.s32 	%r147, %r144, %r146;
	selp.b32 	%r148, 0, %r139, %p35;
	selp.b32 	%r149, 0, %r142, %p34;
	selp.b32 	%r150, 0, %r145, %p33;
	selp.b32 	%r151, 0, %r147, %p32;
	mul.lo.s32 	%r152, %r14, %r148;
	mad.lo.s32 	%r153, %r15, %r149, %r152;
	mad.lo.s32 	%r154, %r16, %r150, %r153;
	mad.lo.s32 	%r155, %r17, %r151, %r154;
	shr.u32 	%r156, %r138, 31;
	add.s32 	%r157, %r138, %r156;
	shr.s32 	%r158, %r157, 1;
	mul.wide.s32 	%rd67, %r158, 8;
	add.s64 	%rd26, %rd1, %rd67;
	ld.global.f32 	%f125, [%rd26];
	shr.u32 	%r159, %r155, 31;
	add.s32 	%r160, %r155, %r159;
	shr.s32 	%r161, %r160, 1;
	mul.wide.s32 	%rd68, %r161, 2;
	add.s64 	%rd69, %rd2, %rd68;
	ld.global.v2.u8 	{%rs9, %rs10}, [%rd69];
	setp.eq.s16 	%p36, %rs9, 0;
	mul.f32 	%f126, %f125, %f103;
	selp.f32 	%f463, %f102, %f126, %p36;
	setp.eq.s16 	%p37, %rs10, 0;
	mov.f32 	%f462, %f102;
	@%p37 bra 	$L__BB493_23;
	ld.global.f32 	%f127, [%rd26+4];
	mul.f32 	%f462, %f127, %f103;
$L__BB493_23:
	max.f32 	%f128, %f452, %f463;
	max.f32 	%f452, %f128, %f462;
$L__BB493_24:
	setp.le.s64 	%p38, %rd48, %rd14;
	mov.f32 	%f466, 0fFF800000;
	mov.f32 	%f467, %f466;
	@%p38 bra 	$L__BB493_28;
	cvt.u32.u64 	%r162, %rd14;
	setp.eq.s64 	%p39, %rd40, 1;
	setp.eq.s64 	%p40, %rd39, 1;
	setp.eq.s64 	%p41, %rd38, 1;
	setp.eq.s64 	%p42, %rd37, 1;
	add.s32 	%r163, %r162, %r9;
	div.s32 	%r164, %r163, %r10;
	mul.lo.s32 	%r165, %r164, %r10;
	sub.s32 	%r166, %r163, %r165;
	div.s32 	%r167, %r166, %r11;
	mul.lo.s32 	%r168, %r167, %r11;
	sub.s32 	%r169, %r166, %r168;
	div.s32 	%r170, %r169, %r12;
	mul.lo.s32 	%r171, %r170, %r12;
	sub.s32 	%r172, %r169, %r171;
	selp.b32 	%r173, 0, %r164, %p42;
	selp.b32 	%r174, 0, %r167, %p41;
	selp.b32 	%r175, 0, %r170, %p40;
	selp.b32 	%r176, 0, %r172, %p39;
	mul.lo.s32 	%r177, %r14, %r173;
	mad.lo.s32 	%r178, %r15, %r174, %r177;
	mad.lo.s32 	%r179, %r16, %r175, %r178;
	mad.lo.s32 	%r180, %r17, %r176, %r179;
	shr.u32 	%r181, %r163, 31;
	add.s32 	%r182, %r163, %r181;
	shr.s32 	%r183, %r182, 1;
	mul.wide.s32 	%rd70, %r183, 8;
	add.s64 	%rd27, %rd1, %rd70;
	ld.global.f32 	%f130, [%rd27];
	shr.u32 	%r184, %r180, 31;
	add.s32 	%r185, %r180, %r184;
	shr.s32 	%r186, %r185, 1;
	mul.wide.s32 	%rd71, %r186, 2;
	add.s64 	%rd72, %rd2, %rd71;
	ld.global.v2.u8 	{%rs11, %rs12}, [%rd72];
	setp.eq.s16 	%p43, %rs11, 0;
	mul.f32 	%f131, %f130, %f103;
	selp.f32 	%f467, %f102, %f131, %p43;
	setp.eq.s16 	%p44, %rs12, 0;
	mov.f32 	%f466, %f102;
	@%p44 bra 	$L__BB493_27;
	ld.global.f32 	%f132, [%rd27+4];
	mul.f32 	%f466, %f132, %f103;
$L__BB493_27:
	max.f32 	%f133, %f452, %f467;
	max.f32 	%f452, %f133, %f466;
$L__BB493_28:
	setp.le.s64 	%p45, %rd48, %rd15;
	mov.f32 	%f470, 0fFF800000;
	mov.f32 	%f471, %f470;
	@%p45 bra 	$L__BB493_32;
	cvt.u32.u64 	%r187, %rd15;
	setp.eq.s64 	%p46, %rd40, 1;
	setp.eq.s64 	%p47, %rd39, 1;
	setp.eq.s64 	%p48, %rd38, 1;
	setp.eq.s64 	%p49, %rd37, 1;
	add.s32 	%r188, %r187, %r9;
	div.s32 	%r189, %r188, %r10;
	mul.lo.s32 	%r190, %r189, %r10;
	sub.s32 	%r191, %r188, %r190;
	div.s32 	%r192, %r191, %r11;
	mul.lo.s32 	%r193, %r192, %r11;
	sub.s32 	%r194, %r191, %r193;
	div.s32 	%r195, %r194, %r12;
	mul.lo.s32 	%r196, %r195, %r12;
	sub.s32 	%r197, %r194, %r196;
	selp.b32 	%r198, 0, %r189, %p49;
	selp.b32 	%r199, 0, %r192, %p48;
	selp.b32 	%r200, 0, %r195, %p47;
	selp.b32 	%r201, 0, %r197, %p46;
	mul.lo.s32 	%r202, %r14, %r198;
	mad.lo.s32 	%r203, %r15, %r199, %r202;
	mad.lo.s32 	%r204, %r16, %r200, %r203;
	mad.lo.s32 	%r205, %r17, %r201, %r204;
	shr.u32 	%r206, %r188, 31;
	add.s32 	%r207, %r188, %r206;
	shr.s32 	%r208, %r207, 1;
	mul.wide.s32 	%rd73, %r208, 8;
	add.s64 	%rd28, %rd1, %rd73;
	ld.global.f32 	%f135, [%rd28];
	shr.u32 	%r209, %r205, 31;
	add.s32 	%r210, %r205, %r209;
	shr.s32 	%r211, %r210, 1;
	mul.wide.s32 	%rd74, %r211, 2;
	add.s64 	%rd75, %rd2, %rd74;
	ld.global.v2.u8 	{%rs13, %rs14}, [%rd75];
	setp.eq.s16 	%p50, %rs13, 0;
	mul.f32 	%f136, %f135, %f103;
	selp.f32 	%f471, %f102, %f136, %p50;
	setp.eq.s16 	%p51, %rs14, 0;
	mov.f32 	%f470, %f102;
	@%p51 bra 	$L__BB493_31;
	ld.global.f32 	%f137, [%rd28+4];
	mul.f32 	%f470, %f137, %f103;
$L__BB493_31:
	max.f32 	%f138, %f452, %f471;
	max.f32 	%f452, %f138, %f470;
$L__BB493_32:
	setp.le.s64 	%p52, %rd48, %rd16;
	mov.f32 	%f474, 0fFF800000;
	mov.f32 	%f475, %f474;
	@%p52 bra 	$L__BB493_36;
	cvt.u32.u64 	%r212, %rd16;
	setp.eq.s64 	%p53, %rd40, 1;
	setp.eq.s64 	%p54, %rd39, 1;
	setp.eq.s64 	%p55, %rd38, 1;
	setp.eq.s64 	%p56, %rd37, 1;
	add.s32 	%r213, %r212, %r9;
	div.s32 	%r214, %r213, %r10;
	mul.lo.s32 	%r215, %r214, %r10;
	sub.s32 	%r216, %r213, %r215;
	div.s32 	%r217, %r216, %r11;
	mul.lo.s32 	%r218, %r217, %r11;
	sub.s32 	%r219, %r216, %r218;
	div.s32 	%r220, %r219, %r12;
	mul.lo.s32 	%r221, %r220, %r12;
	sub.s32 	%r222, %r219, %r221;
	selp.b32 	%r223, 0, %r214, %p56;
	selp.b32 	%r224, 0, %r217, %p55;
	selp.b32 	%r225, 0, %r220, %p54;
	selp.b32 	%r226, 0, %r222, %p53;
	mul.lo.s32 	%r227, %r14, %r223;
	mad.lo.s32 	%r228, %r15, %r224, %r227;
	mad.lo.s32 	%r229, %r16, %r225, %r228;
	mad.lo.s32 	%r230, %r17, %r226, %r229;
	shr.u32 	%r231, %r213, 31;
	add.s32 	%r232, %r213, %r231;
	shr.s32 	%r233, %r232, 1;
	mul.wide.s32 	%rd76, %r233, 8;
	add.s64 	%rd29, %rd1, %rd76;
	ld.global.f32 	%f140, [%rd29];
	shr.u32 	%r234, %r230, 31;
	add.s32 	%r235, %r230, %r234;
	shr.s32 	%r236, %r235, 1;
	mul.wide.s32 	%rd77, %r236, 2;
	add.s64 	%rd78, %rd2, %rd77;
	ld.global.v2.u8 	{%rs15, %rs16}, [%rd78];
	setp.eq.s16 	%p57, %rs15, 0;
	mul.f32 	%f141, %f140, %f103;
	selp.f32 	%f475, %f102, %f141, %p57;
	setp.eq.s16 	%p58, %rs16, 0;
	mov.f32 	%f474, %f102;
	@%p58 bra 	$L__BB493_35;
	ld.global.f32 	%f142, [%rd29+4];
	mul.f32 	%f474, %f142, %f103;
$L__BB493_35:
	max.f32 	%f143, %f452, %f475;
	max.f32 	%f452, %f143, %f474;
$L__BB493_36:
	setp.le.s64 	%p59, %rd48, %rd17;
	mov.f32 	%f478, 0fFF800000;
	mov.f32 	%f479, %f478;
	@%p59 bra 	$L__BB493_40;
	cvt.u32.u64 	%r237, %rd17;
	setp.eq.s64 	%p60, %rd40, 1;
	setp.eq.s64 	%p61, %rd39, 1;
	setp.eq.s64 	%p62, %rd38, 1;
	setp.eq.s64 	%p63, %rd37, 1;
	add.s32 	%r238, %r237, %r9;
	div.s32 	%r239, %r238, %r10;
	mul.lo.s32 	%r240, %r239, %r10;
	sub.s32 	%r241, %r238, %r240;
	div.s32 	%r242, %r241, %r11;
	mul.lo.s32 	%r243, %r242, %r11;
	sub.s32 	%r244, %r241, %r243;
	div.s32 	%r245, %r244, %r12;
	mul.lo.s32 	%r246, %r245, %r12;
	sub.s32 	%r247, %r244, %r246;
	selp.b32 	%r248, 0, %r239, %p63;
	selp.b32 	%r249, 0, %r242, %p62;
	selp.b32 	%r250, 0, %r245, %p61;
	selp.b32 	%r251, 0, %r247, %p60;
	mul.lo.s32 	%r252, %r14, %r248;
	mad.lo.s32 	%r253, %r15, %r249, %r252;
	mad.lo.s32 	%r254, %r16, %r250, %r253;
	mad.lo.s32 	%r255, %r17, %r251, %r254;
	shr.u32 	%r256, %r238, 31;
	add.s32 	%r257, %r238, %r256;
	shr.s32 	%r258, %r257, 1;
	mul.wide.s32 	%rd79, %r258, 8;
	add.s64 	%rd30, %rd1, %rd79;
	ld.global.f32 	%f145, [%rd30];
	shr.u32 	%r259, %r255, 31;
	add.s32 	%r260, %r255, %r259;
	shr.s32 	%r261, %r260, 1;
	mul.wide.s32 	%rd80, %r261, 2;
	add.s64 	%rd81, %rd2, %rd80;
	ld.global.v2.u8 	{%rs17, %rs18}, [%rd81];
	setp.eq.s16 	%p64, %rs17, 0;
	mul.f32 	%f146, %f145, %f103;
	selp.f32 	%f479, %f102, %f146, %p64;
	setp.eq.s16 	%p65, %rs18, 0;
	mov.f32 	%f478, %f102;
	@%p65 bra 	$L__BB493_39;
	ld.global.f32 	%f147, [%rd30+4];
	mul.f32 	%f478, %f147, %f103;
$L__BB493_39:
	max.f32 	%f148, %f452, %f479;
	max.f32 	%f452, %f148, %f478;
$L__BB493_40:
	setp.le.s64 	%p66, %rd48, %rd18;
	mov.f32 	%f482, 0fFF800000;
	mov.f32 	%f483, %f482;
	@%p66 bra 	$L__BB493_44;
	cvt.u32.u64 	%r262, %rd18;
	setp.eq.s64 	%p67, %rd40, 1;
	setp.eq.s64 	%p68, %rd39, 1;
	setp.eq.s64 	%p69, %rd38, 1;
	setp.eq.s64 	%p70, %rd37, 1;
	add.s32 	%r263, %r262, %r9;
	div.s32 	%r264, %r263, %r10;
	mul.lo.s32 	%r265, %r264, %r10;
	sub.s32 	%r266, %r263, %r265;
	div.s32 	%r267, %r266, %r11;
	mul.lo.s32 	%r268, %r267, %r11;
	sub.s32 	%r269, %r266, %r268;
	div.s32 	%r270, %r269, %r12;
	mul.lo.s32 	%r271, %r270, %r12;
	sub.s32 	%r272, %r269, %r271;
	selp.b32 	%r273, 0, %r264, %p70;
	selp.b32 	%r274, 0, %r267, %p69;
	selp.b32 	%r275, 0, %r270, %p68;
	selp.b32 	%r276, 0, %r272, %p67;
	mul.lo.s32 	%r277, %r14, %r273;
	mad.lo.s32 	%r278, %r15, %r274, %r277;
	mad.lo.s32 	%r279, %r16, %r275, %r278;
	mad.lo.s32 	%r280, %r17, %r276, %r279;
	shr.u32 	%r281, %r263, 31;
	add.s32 	%r282, %r263, %r281;
	shr.s32 	%r283, %r282, 1;
	mul.wide.s32 	%rd82, %r283, 8;
	add.s64 	%rd31, %rd1, %rd82;
	ld.global.f32 	%f150, [%rd31];
	shr.u32 	%r284, %r280, 31;
	add.s32 	%r285, %r280, %r284;
	shr.s32 	%r286, %r285, 1;
	mul.wide.s32 	%rd83, %r286, 2;
	add.s64 	%rd84, %rd2, %rd83;
	ld.global.v2.u8 	{%rs19, %rs20}, [%rd84];
	setp.eq.s16 	%p71, %rs19, 0;
	mul.f32 	%f151, %f150, %f103;
	selp.f32 	%f483, %f102, %f151, %p71;
	setp.eq.s16 	%p72, %rs20, 0;
	mov.f32 	%f482, %f102;
	@%p72 bra 	$L__BB493_43;
	ld.global.f32 	%f152, [%rd31+4];
	mul.f32 	%f482, %f152, %f103;
$L__BB493_43:
	max.f32 	%f153, %f452, %f483;
	max.f32 	%f452, %f153, %f482;
$L__BB493_44:
	setp.le.s64 	%p73, %rd48, %rd19;
	mov.f32 	%f486, 0fFF800000;
	mov.f32 	%f487, %f486;
	@%p73 bra 	$L__BB493_48;
	cvt.u32.u64 	%r287, %rd19;
	setp.eq.s64 	%p74, %rd40, 1;
	setp.eq.s64 	%p75, %rd39, 1;
	setp.eq.s64 	%p76, %rd38, 1;
	setp.eq.s64 	%p77, %rd37, 1;
	add.s32 	%r288, %r287, %r9;
	div.s32 	%r289, %r288, %r10;
	mul.lo.s32 	%r290, %r289, %r10;
	sub.s32 	%r291, %r288, %r290;
	div.s32 	%r292, %r291, %r11;
	mul.lo.s32 	%r293, %r292, %r11;
	sub.s32 	%r294, %r291, %r293;
	div.s32 	%r295, %r294, %r12;
	mul.lo.s32 	%r296, %r295, %r12;
	sub.s32 	%r297, %r294, %r296;
	selp.b32 	%r298, 0, %r289, %p77;
	selp.b32 	%r299, 0, %r292, %p76;
	selp.b32 	%r300, 0, %r295, %p75;
	selp.b32 	%r301, 0, %r297, %p74;
	mul.lo.s32 	%r302, %r14, %r298;
	mad.lo.s32 	%r303, %r15, %r299, %r302;
	mad.lo.s32 	%r304, %r16, %r300, %r303;
	mad.lo.s32 	%r305, %r17, %r301, %r304;
	shr.u32 	%r306, %r288, 31;
	add.s32 	%r307, %r288, %r306;
	shr.s32 	%r308, %r307, 1;
	mul.wide.s32 	%rd85, %r308, 8;
	add.s64 	%rd32, %rd1, %rd85;
	ld.global.f32 	%f155, [%rd32];
	shr.u32 	%r309, %r305, 31;
	add.s32 	%r310, %r305, %r309;
	shr.s32 	%r311, %r310, 1;
	mul.wide.s32 	%rd86, %r311, 2;
	add.s64 	%rd87, %rd2, %rd86;
	ld.global.v2.u8 	{%rs21, %rs22}, [%rd87];
	setp.eq.s16 	%p78, %rs21, 0;
	mul.f32 	%f156, %f155, %f103;
	selp.f32 	%f487, %f102, %f156, %p78;
	setp.eq.s16 	%p79, %rs22, 0;
	mov.f32 	%f486, %f102;
	@%p79 bra 	$L__BB493_47;
	ld.global.f32 	%f157, [%rd32+4];
	mul.f32 	%f486, %f157, %f103;
$L__BB493_47:
	max.f32 	%f158, %f452, %f487;
	max.f32 	%f452, %f158, %f486;
$L__BB493_48:
	setp.le.s64 	%p80, %rd48, %rd9;
	mov.b32 	%r312, %f452;
	shfl.sync.bfly.b32	%r313|%p81, %r312, 16, 31, -1;
	mov.b32 	%f159, %r313;
	max.f32 	%f160, %f452, %f159;
	mov.b32 	%r314, %f160;
	shfl.sync.bfly.b32	%r315|%p82, %r314, 8, 31, -1;
	mov.b32 	%f161, %r315;
	max.f32 	%f162, %f160, %f161;
	mov.b32 	%r316, %f162;
	shfl.sync.bfly.b32	%r317|%p83, %r316, 4, 31, -1;
	mov.b32 	%f163, %r317;
	max.f32 	%f164, %f162, %f163;
	mov.b32 	%r318, %f164;
	shfl.sync.bfly.b32	%r319|%p84, %r318, 2, 31, -1;
	mov.b32 	%f165, %r319;
	max.f32 	%f166, %f164, %f165;
	mov.b32 	%r320, %f166;
	shfl.sync.bfly.b32	%r321|%p85, %r320, 1, 31, -1;
	mov.b32 	%f167, %r321;
	max.f32 	%f168, %f166, %f167;
	sub.f32 	%f169, %f447, %f168;
	fma.rn.f32 	%f170, %f169, 0f3BBB989D, 0f3F000000;
	cvt.sat.f32.f32 	%f171, %f170;
	mov.f32 	%f172, 0f4B400001;
	mov.f32 	%f173, 0f437C0000;
	fma.rm.f32 	%f174, %f171, %f173, %f172;
	add.f32 	%f175, %f174, 0fCB40007F;
	neg.f32 	%f176, %f175;
	fma.rn.f32 	%f177, %f169, 0f3FB8AA3B, %f176;
	fma.rn.f32 	%f178, %f169, 0f32A57060, %f177;
	mov.b32 	%r322, %f174;
	shl.b32 	%r323, %r322, 23;
	mov.b32 	%f179, %r323;
	ex2.approx.ftz.f32 	%f180, %f178;
	mul.f32 	%f181, %f180, %f179;
	add.f32 	%f182, %f181, 0f00000000;
	sub.f32 	%f183, %f446, %f168;
	fma.rn.f32 	%f184, %f183, 0f3BBB989D, 0f3F000000;
	cvt.sat.f32.f32 	%f185, %f184;
	fma.rm.f32 	%f186, %f185, %f173, %f172;
	add.f32 	%f187, %f186, 0fCB40007F;
	neg.f32 	%f188, %f187;
	fma.rn.f32 	%f189, %f183, 0f3FB8AA3B, %f188;
	fma.rn.f32 	%f190, %f183, 0f32A57060, %f189;
	mov.b32 	%r324, %f186;
	shl.b32 	%r325, %r324, 23;
	mov.b32 	%f191, %r325;
	ex2.approx.ftz.f32 	%f192, %f190;
	mul.f32 	%f193, %f192, %f191;
	add.f32 	%f194, %f182, %f193;
	sub.f32 	%f195, %f451, %f168;
	fma.rn.f32 	%f196, %f195, 0f3BBB989D, 0f3F000000;
	cvt.sat.f32.f32 	%f197, %f196;
	fma.rm.f32 	%f198, %f197, %f173, %f172;
	add.f32 	%f199, %f198, 0fCB40007F;
	neg.f32 	%f200, %f199;
	fma.rn.f32 	%f201, %f195, 0f3FB8AA3B, %f200;
	fma.rn.f32 	%f202, %f195, 0f32A57060, %f201;
	mov.b32 	%r326, %f198;
	shl.b32 	%r327, %r326, 23;
	mov.b32 	%f203, %r327;
	ex2.approx.ftz.f32 	%f204, %f202;
	mul.f32 	%f205, %f204, %f203;
	add.f32 	%f206, %f194, %f205;
	sub.f32 	%f207, %f450, %f168;
	fma.rn.f32 	%f208, %f207, 0f3BBB989D, 0f3F000000;
	cvt.sat.f32.f32 	%f209, %f208;
	fma.rm.f32 	%f210, %f209, %f173, %f172;
	add.f32 	%f211, %f210, 0fCB40007F;
	neg.f32 	%f212, %f211;
	fma.rn.f32 	%f213, %f207, 0f3FB8AA3B, %f212;
	fma.rn.f32 	%f214, %f207, 0f32A57060, %f213;
	mov.b32 	%r328, %f210;
	shl.b32 	%r329, %r328, 23;
	mov.b32 	%f215, %r329;
	ex2.approx.ftz.f32 	%f216, %f214;
	mul.f32 	%f217, %f216, %f215;
	add.f32 	%f218, %f206, %f217;
	sub.f32 	%f219, %f455, %f168;
	fma.rn.f32 	%f220, %f219, 0f3BBB989D, 0f3F000000;
	cvt.sat.f32.f32 	%f221, %f220;
	fma.rm.f32 	%f222, %f221, %f173, %f172;
	add.f32 	%f223, %f222, 0fCB40007F;
	neg.f32 	%f224, %f223;
	fma.rn.f32 	%f225, %f219, 0f3FB8AA3B, %f224;
	fma.rn.f32 	%f226, %f219, 0f32A57060, %f225;
	mov.b32 	%r330, %f222;
	shl.b32 	%r331, %r330, 23;
	mov.b32 	%f227, %r331;
	ex2.approx.ftz.f32 	%f228, %f226;
	mul.f32 	%f229, %f228, %f227;
	add.f32 	%f230, %f218, %f229;
	sub.f32 	%f231, %f454, %f168;
	fma.rn.f32 	%f232, %f231, 0f3BBB989D, 0f3F000000;
	cvt.sat.f32.f32 	%f233, %f232;
	fma.rm.f32 	%f234, %f233, %f173, %f172;
	add.f32 	%f235, %f234, 0fCB40007F;
	neg.f32 	%f236, %f235;
	fma.rn.f32 	%f237, %f231, 0f3FB8AA3B, %f236;
	fma.rn.f32 	%f238, %f231, 0f32A57060, %f237;
	mov.b32 	%r332, %f234;
	shl.b32 	%r333, %r332, 23;
	mov.b32 	%f239, %r333;
	ex2.approx.ftz.f32 	%f240, %f238;
	mul.f32 	%f241, %f240, %f239;
	add.f32 	%f242, %f230, %f241;
	sub.f32 	%f243, %f459, %f168;
	fma.rn.f32 	%f244, %f243, 0f3BBB989D, 0f3F000000;
	cvt.sat.f32.f32 	%f245, %f244;
	fma.rm.f32 	%f246, %f245, %f173, %f172;
	add.f32 	%f247, %f246, 0fCB40007F;
	neg.f32 	%f248, %f247;
	fma.rn.f32 	%f249, %f243, 0f3FB8AA3B, %f248;
	fma.rn.f32 	%f250, %f243, 0f32A57060, %f249;
	mov.b32 	%r334, %f246;
	shl.b32 	%r335, %r334, 23;
	mov.b32 	%f251, %r335;
	ex2.approx.ftz.f32 	%f252, %f250;
	mul.f32 	%f253, %f252, %f251;
	add.f32 	%f254, %f242, %f253;
	sub.f32 	%f255, %f458, %f168;
	fma.rn.f32 	%f256, %f255, 0f3BBB989D, 0f3F000000;
	cvt.sat.f32.f32 	%f257, %f256;
	fma.rm.f32 	%f258, %f257, %f173, %f172;
	add.f32 	%f259, %f258, 0fCB40007F;
	neg.f32 	%f260, %f259;
	fma.rn.f32 	%f261, %f255, 0f3FB8AA3B, %f260;
	fma.rn.f32 	%f262, %f255, 0f32A57060, %f261;
	mov.b32 	%r336, %f258;
	shl.b32 	%r337, %r336, 23;
	mov.b32 	%f263, %r337;
	ex2.approx.ftz.f32 	%f264, %f262;
	mul.f32 	%f265, %f264, %f263;
	add.f32 	%f266, %f254, %f265;
	sub.f32 	%f267, %f463, %f168;
	fma.rn.f32 	%f268, %f267, 0f3BBB989D, 0f3F000000;
	cvt.sat.f32.f32 	%f269, %f268;
	fma.rm.f32 	%f270, %f269, %f173, %f172;
	add.f32 	%f271, %f270, 0fCB40007F;
	neg.f32 	%f272, %f271;
	fma.rn.f32 	%f273, %f267, 0f3FB8AA3B, %f272;
	fma.rn.f32 	%f274, %f267, 0f32A57060, %f273;
	mov.b32 	%r338, %f270;
	shl.b32 	%r339, %r338, 23;
	mov.b32 	%f275, %r339;
	ex2.approx.ftz.f32 	%f276, %f274;
	mul.f32 	%f277, %f276, %f275;
	add.f32 	%f278, %f266, %f277;
	sub.f32 	%f279, %f462, %f168;
	fma.rn.f32 	%f280, %f279, 0f3BBB989D, 0f3F000000;
	cvt.sat.f32.f32 	%f281, %f280;
	fma.rm.f32 	%f282, %f281, %f173, %f172;
	add.f32 	%f283, %f282, 0fCB40007F;
	neg.f32 	%f284, %f283;
	fma.rn.f32 	%f285, %f279, 0f3FB8AA3B, %f284;
	fma.rn.f32 	%f286, %f279, 0f32A57060, %f285;
	mov.b32 	%r340, %f282;
	shl.b32 	%r341, %r340, 23;
	mov.b32 	%f287, %r341;
	ex2.approx.ftz.f32 	%f288, %f286;
	mul.f32 	%f289, %f288, %f287;
	add.f32 	%f290, %f278, %f289;
	sub.f32 	%f291, %f467, %f168;
	fma.rn.f32 	%f292, %f291, 0f3BBB989D, 0f3F000000;
	cvt.sat.f32.f32 	%f293, %f292;
	fma.rm.f32 	%f294, %f293, %f173, %f172;
	add.f32 	%f295, %f294, 0fCB40007F;
	neg.f32 	%f296, %f295;
	fma.rn.f32 	%f297, %f291, 0f3FB8AA3B, %f296;
	fma.rn.f32 	%f298, %f291, 0f32A57060, %f297;
	mov.b32 	%r342, %f294;
	shl.b32 	%r343, %r342, 23;
	mov.b32 	%f299, %r343;
	ex2.approx.ftz.f32 	%f300, %f298;
	mul.f32 	%f301, %f300, %f299;
	add.f32 	%f302, %f290, %f301;
	sub.f32 	%f303, %f466, %f168;
	fma.rn.f32 	%f304, %f303, 0f3BBB989D, 0f3F000000;
	cvt.sat.f32.f32 	%f305, %f304;
	fma.rm.f32 	%f306, %f305, %f173, %f172;
	add.f32 	%f307, %f306, 0fCB40007F;
	neg.f32 	%f308, %f307;
	fma.rn.f32 	%f309, %f303, 0f3FB8AA3B, %f308;
	fma.rn.f32 	%f310, %f303, 0f32A57060, %f309;
	mov.b32 	%r344, %f306;
	shl.b32 	%r345, %r344, 23;
	mov.b32 	%f311, %r345;
	ex2.approx.ftz.f32 	%f312, %f310;
	mul.f32 	%f313, %f312, %f311;
	add.f32 	%f314, %f302, %f313;
	sub.f32 	%f315, %f471, %f168;
	fma.rn.f32 	%f316, %f315, 0f3BBB989D, 0f3F000000;
	cvt.sat.f32.f32 	%f317, %f316;
	fma.rm.f32 	%f318, %f317, %f173, %f172;
	add.f32 	%f319, %f318, 0fCB40007F;
	neg.f32 	%f320, %f319;
	fma.rn.f32 	%f321, %f315, 0f3FB8AA3B, %f320;
	fma.rn.f32 	%f322, %f315, 0f32A57060, %f321;
	mov.b32 	%r346, %f318;
	shl.b32 	%r347, %r346, 23;
	mov.b32 	%f323, %r347;
	ex2.approx.ftz.f32 	%f324, %f322;
	mul.f32 	%f325, %f324, %f323;
	add.f32 	%f326, %f314, %f325;
	sub.f32 	%f327, %f470, %f168;
	fma.rn.f32 	%f328, %f327, 0f3BBB989D, 0f3F000000;
	cvt.sat.f32.f32 	%f329, %f328;
	fma.rm.f32 	%f330, %f329, %f173, %f172;
	add.f32 	%f331, %f330, 0fCB40007F;
	neg.f32 	%f332, %f331;
	fma.rn.f32 	%f333, %f327, 0f3FB8AA3B, %f332;
	fma.rn.f32 	%f334, %f327, 0f32A57060, %f333;
	mov.b32 	%r348, %f330;
	shl.b32 	%r349, %r348, 23;
	mov.b32 	%f335, %r349;
	ex2.approx.ftz.f32 	%f336, %f334;
	mul.f32 	%f337, %f336, %f335;
	add.f32 	%f338, %f326, %f337;
	sub.f32 	%f339, %f475, %f168;
	fma.rn.f32 	%f340, %f339, 0f3BBB989D, 0f3F000000;
	cvt.sat.f32.f32 	%f341, %f340;
	fma.rm.f32 	%f342, %f341, %f173, %f172;
	add.f32 	%f343, %f342, 0fCB40007F;
	neg.f32 	%f344, %f343;
	fma.rn.f32 	%f345, %f339, 0f3FB8AA3B, %f344;
	fma.rn.f32 	%f346, %f339, 0f32A57060, %f345;
	mov.b32 	%r350, %f342;
	shl.b32 	%r351, %r350, 23;
	mov.b32 	%f347, %r351;
	ex2.approx.ftz.f32 	%f348, %f346;
	mul.f32 	%f349, %f348, %f347;
	add.f32 	%f350, %f338, %f349;
	sub.f32 	%f351, %f474, %f168;
	fma.rn.f32 	%f352, %f351, 0f3BBB989D, 0f3F000000;
	cvt.sat.f32.f32 	%f353, %f352;
	fma.rm.f32 	%f354, %f353, %f173, %f172;
	add.f32 	%f355, %f354, 0fCB40007F;
	neg.f32 	%f356, %f355;
	fma.rn.f32 	%f357, %f351, 0f3FB8AA3B, %f356;
	fma.rn.f32 	%f358, %f351, 0f32A57060, %f357;
	mov.b32 	%r352, %f354;
	shl.b32 	%r353, %r352, 23;
	mov.b32 	%f359, %r353;
	ex2.approx.ftz.f32 	%f360, %f358;
	mul.f32 	%f361, %f360, %f359;
	add.f32 	%f362, %f350, %f361;
	sub.f32 	%f363, %f479, %f168;
	fma.rn.f32 	%f364, %f363, 0f3BBB989D, 0f3F000000;
	cvt.sat.f32.f32 	%f365, %f364;
	fma.rm.f32 	%f366, %f365, %f173, %f172;
	add.f32 	%f367, %f366, 0fCB40007F;
	neg.f32 	%f368, %f367;
	fma.rn.f32 	%f369, %f363, 0f3FB8AA3B, %f368;
	fma.rn.f32 	%f370, %f363, 0f32A57060, %f369;
	mov.b32 	%r354, %f366;
	shl.b32 	%r355, %r354, 23;
	mov.b32 	%f371, %r355;
	ex2.approx.ftz.f32 	%f372, %f370;
	mul.f32 	%f373, %f372, %f371;
	add.f32 	%f374, %f362, %f373;
	sub.f32 	%f375, %f478, %f168;
	fma.rn.f32 	%f376, %f375, 0f3BBB989D, 0f3F000000;
	cvt.sat.f32.f32 	%f377, %f376;
	fma.rm.f32 	%f378, %f377, %f173, %f172;
	add.f32 	%f379, %f378, 0fCB40007F;
	neg.f32 	%f380, %f379;
	fma.rn.f32 	%f381, %f375, 0f3FB8AA3B, %f380;
	fma.rn.f32 	%f382, %f375, 0f32A57060, %f381;
	mov.b32 	%r356, %f378;
	shl.b32 	%r357, %r356, 23;
	mov.b32 	%f383, %r357;
	ex2.approx.ftz.f32 	%f384, %f382;
	mul.f32 	%f385, %f384, %f383;
	add.f32 	%f386, %f374, %f385;
	sub.f32 	%f387, %f483, %f168;
	fma.rn.f32 	%f388, %f387, 0f3BBB989D, 0f3F000000;
	cvt.sat.f32.f32 	%f389, %f388;
	fma.rm.f32 	%f390, %f389, %f173, %f172;
	add.f32 	%f391, %f390, 0fCB40007F;
	neg.f32 	%f392, %f391;
	fma.rn.f32 	%f393, %f387, 0f3FB8AA3B, %f392;
	fma.rn.f32 	%f394, %f387, 0f32A57060, %f393;
	mov.b32 	%r358, %f390;
	shl.b32 	%r359, %r358, 23;
	mov.b32 	%f395, %r359;
	ex2.approx.ftz.f32 	%f396, %f394;
	mul.f32 	%f397, %f396, %f395;
	add.f32 	%f398, %f386, %f397;
	sub.f32 	%f399, %f482, %f168;
	fma.rn.f32 	%f400, %f399, 0f3BBB989D, 0f3F000000;
	cvt.sat.f32.f32 	%f401, %f400;
	fma.rm.f32 	%f402, %f401, %f173, %f172;
	add.f32 	%f403, %f402, 0fCB40007F;
	neg.f32 	%f404, %f403;
	fma.rn.f32 	%f405, %f399, 0f3FB8AA3B, %f404;
	fma.rn.f32 	%f406, %f399, 0f32A57060, %f405;
	mov.b32 	%r360, %f402;
	shl.b32 	%r361, %r360, 23;
	mov.b32 	%f407, %r361;
	ex2.approx.ftz.f32 	%f408, %f406;
	mul.f32 	%f409, %f408, %f407;
	add.f32 	%f410, %f398, %f409;
	sub.f32 	%f411, %f487, %f168;
	fma.rn.f32 	%f412, %f411, 0f3BBB989D, 0f3F000000;
	cvt.sat.f32.f32 	%f413, %f412;
	fma.rm.f32 	%f414, %f413, %f173, %f172;
	add.f32 	%f415, %f414, 0fCB40007F;
	neg.f32 	%f416, %f415;
	fma.rn.f32 	%f417, %f411, 0f3FB8AA3B, %f416;
	fma.rn.f32 	%f418, %f411, 0f32A57060, %f417;
	mov.b32 	%r362, %f414;
	shl.b32 	%r363, %r362, 23;
	mov.b32 	%f419, %r363;
	ex2.approx.ftz.f32 	%f420, %f418;
	mul.f32 	%f421, %f420, %f419;
	add.f32 	%f422, %f410, %f421;
	sub.f32 	%f423, %f486, %f168;
	fma.rn.f32 	%f424, %f423, 0f3BBB989D, 0f3F000000;
	cvt.sat.f32.f32 	%f425, %f424;
	fma.rm.f32 	%f426, %f425, %f173, %f172;
	add.f32 	%f427, %f426, 0fCB40007F;
	neg.f32 	%f428, %f427;
	fma.rn.f32 	%f429, %f423, 0f3FB8AA3B, %f428;
	fma.rn.f32 	%f430, %f423, 0f32A57060, %f429;
	mov.b32 	%r364, %f426;
	shl.b32 	%r365, %r364, 23;
	mov.b32 	%f431, %r365;
	ex2.approx.ftz.f32 	%f432, %f430;
	mul.f32 	%f433, %f432, %f431;
	add.f32 	%f434, %f422, %f433;
	mov.b32 	%r366, %f434;
	shfl.sync.bfly.b32	%r367|%p86, %r366, 16, 31, -1;
	mov.b32 	%f435, %r367;
	add.f32 	%f436, %f434, %f435;
	mov.b32 	%r368, %f436;
	shfl.sync.bfly.b32	%r369|%p87, %r368, 8, 31, -1;
	mov.b32 	%f437, %r369;
	add.f32 	%f438, %f436, %f437;
	mov.b32 	%r370, %f438;
	shfl.sync.bfly.b32	%r371|%p88, %r370, 4, 31, -1;
	mov.b32 	%f439, %r371;
	add.f32 	%f440, %f438, %f439;
	mov.b32 	%r372, %f440;
	shfl.sync.bfly.b32	%r373|%p89, %r372, 2, 31, -1;
	mov.b32 	%f441, %r373;
	add.f32 	%f442, %f440, %f441;
	mov.b32 	%r374, %f442;
	shfl.sync.bfly.b32	%r375|%p90, %r374, 1, 31, -1;
	mov.b32 	%f443, %r375;
	add.f32 	%f444, %f442, %f443;
	div.rn.f32 	%f80, %f181, %f444;
	div.rn.f32 	%f81, %f193, %f444;
	div.rn.f32 	%f82, %f205, %f444;
	div.rn.f32 	%f83, %f217, %f444;
	div.rn.f32 	%f84, %f229, %f444;
	div.rn.f32 	%f85, %f241, %f444;
	div.rn.f32 	%f86, %f253, %f444;
	div.rn.f32 	%f87, %f265, %f444;
	div.rn.f32 	%f88, %f277, %f444;
	div.rn.f32 	%f89, %f289, %f444;
	div.rn.f32 	%f90, %f301, %f444;
	div.rn.f32 	%f91, %f313, %f444;
	div.rn.f32 	%f92, %f325, %f444;
	div.rn.f32 	%f93, %f337, %f444;
	div.rn.f32 	%f94, %f349, %f444;
	div.rn.f32 	%f95, %f361, %f444;
	div.rn.f32 	%f96, %f373, %f444;
	div.rn.f32 	%f97, %f385, %f444;
	div.rn.f32 	%f98, %f397, %f444;
	div.rn.f32 	%f99, %f409, %f444;
	div.rn.f32 	%f100, %f421, %f444;
	div.rn.f32 	%f101, %f433, %f444;
	mul.lo.s64 	%rd33, %rd156, %rd46;
	@%p80 bra 	$L__BB493_50;
	add.s64 	%rd88, %rd33, %rd9;
	shr.u64 	%rd89, %rd88, 63;
	add.s64 	%rd90, %rd88, %rd89;
	shl.b64 	%rd91, %rd90, 2;
	and.b64  	%rd92, %rd91, -8;
	add.s64 	%rd93, %rd7, %rd92;
	st.global.v2.f32 	[%rd93], {%f80, %f81};
$L__BB493_50:
	setp.le.s64 	%p91, %rd48, %rd10;
	@%p91 bra 	$L__BB493_52;
	add.s64 	%rd94, %rd33, %rd10;
	shr.u64 	%rd95, %rd94, 63;
	add.s64 	%rd96, %rd94, %rd95;
	shl.b64 	%rd97, %rd96, 2;
	and.b64  	%rd98, %rd97, -8;
	add.s64 	%rd99, %rd7, %rd98;
	st.global.v2.f32 	[%rd99], {%f82, %f83};
$L__BB493_52:
	setp.le.s64 	%p92, %rd48, %rd11;
	@%p92 bra 	$L__BB493_54;
	add.s64 	%rd100, %rd33, %rd11;
	shr.u64 	%rd101, %rd100, 63;
	add.s64 	%rd102, %rd100, %rd101;
	shl.b64 	%rd103, %rd102, 2;
	and.b64  	%rd104, %rd103, -8;
	add.s64 	%rd105, %rd7, %rd104;
	st.global.v2.f32 	[%rd105], {%f84, %f85};
$L__BB493_54:
	setp.le.s64 	%p93, %rd48, %rd12;
	@%p93 bra 	$L__BB493_56;
	add.s64 	%rd106, %rd33, %rd12;
	shr.u64 	%rd107, %rd106, 63;
	add.s64 	%rd108, %rd106, %rd107;
	shl.b64 	%rd109, %rd108, 2;
	and.b64  	%rd110, %rd109, -8;
	add.s64 	%rd111, %rd7, %rd110;
	st.global.v2.f32 	[%rd111], {%f86, %f87};
$L__BB493_56:
	setp.le.s64 	%p94, %rd48, %rd13;
	@%p94 bra 	$L__BB493_58;
	add.s64 	%rd112, %rd33, %rd13;
	shr.u64 	%rd113, %rd112, 63;
	add.s64 	%rd114, %rd112, %rd113;
	shl.b64 	%rd115, %rd114, 2;
	and.b64  	%rd116, %rd115, -8;
	add.s64 	%rd117, %rd7, %rd116;
	st.global.v2.f32 	[%rd117], {%f88, %f89};
$L__BB493_58:
	setp.le.s64 	%p95, %rd48, %rd14;
	@%p95 bra 	$L__BB493_60;
	add.s64 	%rd118, %rd33, %rd14;
	shr.u64 	%rd119, %rd118, 63;
	add.s64 	%rd120, %rd118, %rd119;
	shl.b64 	%rd121, %rd120, 2;
	and.b64  	%rd122, %rd121, -8;
	add.s64 	%rd123, %rd7, %rd122;
	st.global.v2.f32 	[%rd123], {%f90, %f91};
$L__BB493_60:
	setp.le.s64 	%p96, %rd48, %rd15;
	@%p96 bra 	$L__BB493_62;
	add.s64 	%rd124, %rd33, %rd15;
	shr.u64 	%rd125, %rd124, 63;
	add.s64 	%rd126, %rd124, %rd125;
	shl.b64 	%rd127, %rd126, 2;
	and.b64  	%rd128, %rd127, -8;
	add.s64 	%rd129, %rd7, %rd128;
	st.global.v2.f32 	[%rd129], {%f92, %f93};
$L__BB493_62:
	setp.le.s64 	%p97, %rd48, %rd16;
	@%p97 bra 	$L__BB493_64;
	add.s64 	%rd130, %rd33, %rd16;
	shr.u64 	%rd131, %rd130, 63;
	add.s64 	%rd132, %rd130, %rd131;
	shl.b64 	%rd133, %rd132, 2;
	and.b64  	%rd134, %rd133, -8;
	add.s64 	%rd135, %rd7, %rd134;
	st.global.v2.f32 	[%rd135], {%f94, %f95};
$L__BB493_64:
	setp.le.s64 	%p98, %rd48, %rd17;
	@%p98 bra 	$L__BB493_66;
	add.s64 	%rd136, %rd33, %rd17;
	shr.u64 	%rd137, %rd136, 63;
	add.s64 	%rd138, %rd136, %rd137;
	shl.b64 	%rd139, %rd138, 2;
	and.b64  	%rd140, %rd139, -8;
	add.s64 	%rd141, %rd7, %rd140;
	st.global.v2.f32 	[%rd141], {%f96, %f97};
$L__BB493_66:
	setp.le.s64 	%p99, %rd48, %rd18;
	@%p99 bra 	$L__BB493_68;
	add.s64 	%rd142, %rd33, %rd18;
	shr.u64 	%rd143, %rd142, 63;
	add.s64 	%rd144, %rd142, %rd143;
	shl.b64 	%rd145, %rd144, 2;
	and.b64  	%rd146, %rd145, -8;
	add.s64 	%rd147, %rd7, %rd146;
	st.global.v2.f32 	[%rd147], {%f98, %f99};
$L__BB493_68:
	setp.le.s64 	%p100, %rd48, %rd19;
	@%p100 bra 	$L__BB493_70;
	add.s64 	%rd148, %rd33, %rd19;
	shr.u64 	%rd149, %rd148, 63;
	add.s64 	%rd150, %rd148, %rd149;
	shl.b64 	%rd151, %rd150, 2;
	and.b64  	%rd152, %rd151, -8;
	add.s64 	%rd153, %rd7, %rd152;
	st.global.v2.f32 	[%rd153], {%f100, %f101};
$L__BB493_70:
	ld.param.u64 	%rd155, [_Z15SoftmaxWarpImplI22BroadcastScaleMaskLoadIffbLm4EiE11DirectStoreIffEfLi2ELi22ELi32ELi1ELb1EL9Algorithm0EEvT_T0_ll_param_2];
	add.s64 	%rd156, %rd156, %rd20;
	setp.lt.s64 	%p101, %rd156, %rd155;
	@%p101 bra 	$L__BB493_4;
$L__BB493_71:
	ret;

}
	// .globl	_Z15SoftmaxWarpImplI22BroadcastScaleMaskLoadIffbLm4EiE11DirectStoreIffEfLi2ELi24ELi32ELi1ELb0EL9Algorithm0EEvT_T0_ll
.visible .entry _Z15SoftmaxWarpImplI22BroadcastScaleMaskLoadIffbLm4EiE11DirectStoreIffEfLi2ELi24ELi32ELi1ELb0EL9Algorithm0EEvT_T0_ll(
	.param .align 8 .b8 _Z15SoftmaxWarpImplI22BroadcastScaleMaskLoadIffbLm4EiE11DirectStoreIffEfLi2ELi24ELi32ELi1ELb0EL9Algorithm0EEvT_T0_ll_param_0[120],
	.param .align 8 .b8 _Z15SoftmaxWarpImplI22BroadcastScaleMaskLoadIffbLm4EiE11DirectStoreIffEfLi2ELi24ELi32ELi1ELb0EL9Algorithm0EEvT_T0_ll_param_1[16],
	.param .u64 _Z15SoftmaxWarpImplI22BroadcastScaleMaskLoadIffbLm4EiE11DirectStoreIffEfLi2ELi24ELi32ELi1ELb0EL9Algorithm0EEvT_T0_ll_param_2,
	.param .u64 _Z15SoftmaxWarpImplI22BroadcastScaleMaskLoadIffbLm4EiE11DirectStoreIffEfLi2ELi24ELi32ELi1ELb0EL9Algorithm0EEvT_T0_ll_param_3
)
{
	.reg .pred 	%p<86>;
	.reg .b16 	%rs<25>;
	.reg .b32 	%r<385>;
	.reg .b32 	%f<447>;
	.reg .b64 	%rd<156>;

	ld.param.u64 	%rd33, [_Z15SoftmaxWarpImplI22BroadcastScaleMaskLoadIffbLm4EiE11DirectStoreIffEfLi2ELi24ELi32ELi1ELb0EL9Algorithm0EEvT_T0_ll_param_1+8];
	ld.param.u64 	%rd32, [_Z15SoftmaxWarpImplI22BroadcastScaleMaskLoadIffbLm4EiE11DirectStoreIffEfLi2ELi24ELi32ELi1ELb0EL9Algorithm0EEvT_T0_ll_param_1];
	ld.param.v2.f32 	{%f39, %f40}, [_Z15SoftmaxWarpImplI22BroadcastScaleMaskLoadIffbLm4EiE11DirectStoreIffEfLi2ELi24ELi32ELi1ELb0EL9Algorithm0EEvT_T0_ll_param_0+112];
	ld.param.u64 	%rd31, [_Z15SoftmaxWarpImplI22BroadcastScaleMaskLoadIffbLm4EiE11DirectStoreIffEfLi2ELi24ELi32ELi1ELb0EL9Algorithm0EEvT_T0_ll_param_0+104];
	ld.param.v2.u32 	{%r16, %r17}, [_Z15SoftmaxWarpImplI22BroadcastScaleMaskLoadIffbLm4EiE11DirectStoreIffEfLi2ELi24ELi32ELi1ELb0EL9Algorithm0EEvT_T0_ll_param_0+88];
	ld.param.v2.u32 	{%r14, %r15}, [_Z15SoftmaxWarpImplI22BroadcastScaleMaskLoadIffbLm4EiE11DirectStoreIffEfLi2ELi24ELi32ELi1ELb0EL9Algorithm0EEvT_T0_ll_param_0+80];
	ld.param.v2.u32 	{%r12, %r13}, [_Z15SoftmaxWarpImplI22BroadcastScaleMaskLoadIffbLm4EiE11DirectStoreIffEfLi2ELi24ELi32ELi1ELb0EL9Algorithm0EEvT_T0_ll_param_0+64];
	ld.param.v2.u32 	{%r10, %r11}, [_Z15SoftmaxWarpImplI22BroadcastScaleMaskLoadIffbLm4EiE11DirectStoreIffEfLi2ELi24ELi32ELi1ELb0EL9Algorithm0EEvT_T0_ll_param_0+56];
	ld.param.u64 	%rd27, [_Z15SoftmaxWarpImplI22BroadcastScaleMaskLoadIffbLm4EiE11DirectStoreIffEfLi2ELi24ELi32ELi1ELb0EL9Algorithm0EEvT_T0_ll_param_0+40];
	ld.param.u64 	%rd26, [_Z15SoftmaxWarpImplI22BroadcastScaleMaskLoadIffbLm4EiE11DirectStoreIffEfLi2ELi24ELi32ELi1ELb0EL9Algorithm0EEvT_T0_ll_param_0+32];
	ld.param.u64 	%rd25, [_Z15SoftmaxWarpImplI22BroadcastScaleMaskLoadIffbLm4EiE11DirectStoreIffEfLi2ELi24ELi32ELi1ELb0EL9Algorithm0EEvT_T0_ll_param_0+24];
	ld.param.u64 	%rd24, [_Z15SoftmaxWarpImplI22BroadcastScaleMaskLoadIffbLm4EiE11DirectStoreIffEfLi2ELi24ELi32ELi1ELb0EL9Algorithm0EEvT_T0_ll_param_0+16];
	ld.param.u64 	%rd23, [_Z15SoftmaxWarpImplI22BroadcastScaleMaskLoadIffbLm4EiE11DirectStoreIffEfLi2ELi24ELi32ELi1ELb0EL9Algorithm0EEvT_T0_ll_param_0+8];
	ld.param.u64 	%rd22, [_Z15SoftmaxWarpImplI22BroadcastScaleMaskLoadIffbLm4EiE11DirectStoreIffEfLi2ELi24ELi32ELi1ELb0EL9Algorithm0EEvT_T0_ll_param_0];
	ld.param.u64 	%rd35, [_Z15SoftmaxWarpImplI22BroadcastScaleMaskLoadIffbLm4EiE11DirectStoreIffEfLi2ELi24ELi32ELi1ELb0EL9Algorithm0EEvT_T0_ll_param_3];
	cvta.to.global.u64 	%rd1, %rd22;
	cvta.to.global.u64 	%rd2, %rd23;
	setp.lt.s64 	%p1, %rd35, 769;
	@%p1 bra 	$L__BB494_2;
	mov.u64 	%rd36, $str;
	cvta.global.u64 	%rd37, %rd36;
	mov.u64 	%rd38, $str$1;
	cvta.global.u64 	%rd39, %rd38;
	mov.u64 	%rd40, __unnamed_480;
	cvta.global.u64 	%rd41, %rd40;
	{ // callseq 479, 0
	.param .b64 param0;
	st.param.b64 	[param0], %rd37;
	.param .b64 param1;
	st.param.b64 	[param1], %rd39;
	.param .b32 param2;
	st.param.b32 	[param2], 219;
	.param .b64 param3;
	st.param.b64 	[param3], %rd41;
	.param .b64 param4;
	st.param.b64 	[param4], 1;
	call.uni 
	__assertfail, 
	(
	param0, 
	param1, 
	param2, 
	param3, 
	param4
	);
	} // callseq 479
$L__BB494_2:
	ld.param.u64 	%rd153, [_Z15SoftmaxWarpImplI22BroadcastScaleMaskLoadIffbLm4EiE11DirectStoreIffEfLi2ELi24ELi32ELi1ELb0EL9Algorithm0EEvT_T0_ll_param_2];
	mov.u32 	%r18, %ctaid.x;
	mov.u32 	%r19, %ntid.y;
	mov.u32 	%r20, %tid.y;
	mad.lo.s32 	%r21, %r18, %r19, %r20;
	cvt.s64.s32 	%rd155, %r21;
	setp.le.s64 	%p2, %rd153, %rd155;
	@%p2 bra 	$L__BB494_29;
	mov.u32 	%r22, %tid.x;
	shl.b32 	%r23, %r22, 1;
	cvt.u32.u64 	%r25, %rd31;
$L__BB494_4:
	setp.eq.s64 	%p3, %rd27, 1;
	setp.eq.s64 	%p4, %rd26, 1;
	setp.eq.s64 	%p5, %rd25, 1;
	setp.eq.s64 	%p6, %rd24, 1;
	cvt.u32.u64 	%r24, %rd155;
	mad.lo.s32 	%r8, %r25, %r24, %r23;
	div.s32 	%r26, %r8, %r10;
	mul.lo.s32 	%r27, %r26, %r10;
	sub.s32 	%r28, %r8, %r27;
	div.s32 	%r29, %r28, %r11;
	mul.lo.s32 	%r30, %r29, %r11;
	sub.s32 	%r31, %r28, %r30;
	div.s32 	%r32, %r31, %r12;
	mul.lo.s32 	%r33, %r32, %r12;
	sub.s32 	%r34, %r31, %r33;
	selp.b32 	%r35, 0, %r26, %p6;
	selp.b32 	%r36, 0, %r29, %p5;
	selp.b32 	%r37, 0, %r32, %p4;
	selp.b32 	%r38, 0, %r34, %p3;
	mul.lo.s32 	%r39, %r14, %r35;
	mad.lo.s32 	%r40, %r15, %r36, %r39;
	mad.lo.s32 	%r41, %r16, %r37, %r40;
	mad.lo.s32 	%r42, %r17, %r38, %r41;
	shr.u32 	%r43, %r8, 31;
	add.s32 	%r44, %r8, %r43;
	shr.s32 	%r45, %r44, 1;
	mul.wide.s32 	%rd42, %r45, 8;
	add.s64 	%rd9, %rd1, %rd42;
	ld.global.f32 	%f41, [%rd9];
	shr.u32 	%r46, %r42, 31;
	add.s32 	%r47, %r42, %r46;
	shr.s32 	%r48, %r47, 1;
	mul.wide.s32 	%rd43, %r48, 2;
	add.s64 	%rd44, %rd2, %rd43;
	ld.global.v2.u8 	{%rs1, %rs2}, [%rd44];
	setp.eq.s16 	%p7, %rs1, 0;
	mul.f32 	%f42, %f41, %f40;
	selp.f32 	%f3, %f39, %f42, %p7;
	setp.eq.s16 	%p8, %rs2, 0;
	mov.f32 	%f435, %f39;
	@%p8 bra 	$L__BB494_6;
	ld.global.f32 	%f43, [%rd9+4];
	mul.f32 	%f435, %f43, %f40;
$L__BB494_6:
	setp.eq.s64 	%p9, %rd27, 1;
	setp.eq.s64 	%p10, %rd26, 1;
	setp.eq.s64 	%p11, %rd25, 1;
	setp.eq.s64 	%p12, %rd24, 1;
	add.s32 	%r9, %r8, 64;
	div.s32 	%r49, %r9, %r10;
	mul.lo.s32 	%r50, %r49, %r10;
	sub.s32 	%r51, %r9, %r50;
	div.s32 	%r52, %r51, %r11;
	mul.lo.s32 	%r53, %r52, %r11;
	sub.s32 	%r54, %r51, %r53;
	div.s32 	%r55, %r54, %r12;
	mul.lo.s32 	%r56, %r55, %r12;
	sub.s32 	%r57, %r54, %r56;
	selp.b32 	%r58, 0, %r49, %p12;
	selp.b32 	%r59, 0, %r52, %p11;
	selp.b32 	%r60, 0, %r55, %p10;
	selp.b32 	%r61, 0, %r57, %p9;
	mul.lo.s32 	%r62, %r14, %r58;
	mad.lo.s32 	%r63, %r15, %r59, %r62;
	mad.lo.s32 	%r64, %r16, %r60, %r63;
	mad.lo.s32 	%r65, %r17, %r61, %r64;
	shr.u32 	%r66, %r9, 31;
	add.s32 	%r67, %r9, %r66;
	shr.s32 	%r68, %r67, 1;
	mul.wide.s32 	%rd45, %r68, 8;
	add.s64 	%rd10, %rd1, %rd45;
	ld.global.f32 	%f44, [%rd10];
	shr.u32 	%r69, %r65, 31;
	add.s32 	%r70, %r65, %r69;
	shr.s32 	%r71, %r70, 1;
	mul.wide.s32 	%rd46, %r71, 2;
	add.s64 	%rd47, %rd2, %rd46;
	ld.global.v2.u8 	{%rs3, %rs4}, [%rd47];
	setp.eq.s16 	%p13, %rs3, 0;
	mul.f32 	%f45, %f44, %f40;
	selp.f32 	%f6, %f39, %f45, %p13;
	setp.eq.s16 	%p14, %rs4, 0;
	mov.f32 	%f436, %f39;
	@%p14 bra 	$L__BB494_8;
	ld.global.f32 	%f46, [%rd10+4];
	mul.f32 	%f436, %f46, %f40;
$L__BB494_8:
	setp.eq.s64 	%p15, %rd27, 1;
	setp.eq.s64 	%p16, %rd26, 1;
	setp.eq.s64 	%p17, %rd25, 1;
	setp.eq.s64 	%p18, %rd24, 1;
	add.s32 	%r72, %r9, 64;
	div.s32 	%r73, %r72, %r10;
	mul.lo.s32 	%r74, %r73, %r10;
	sub.s32 	%r75, %r72, %r74;
	div.s32 	%r76, %r75, %r11;
	mul.lo.s32 	%r77, %r76, %r11;
	sub.s32 	%r78, %r75, %r77;
	div.s32 	%r79, %r78, %r12;
	mul.lo.s32 	%r80, %r79, %r12;
	sub.s32 	%r81, %r78, %r80;
	selp.b32 	%r82, 0, %r73, %p18;
	selp.b32 	%r83, 0, %r76, %p17;
	selp.b32 	%r84, 0, %r79, %p16;
	selp.b32 	%r85, 0, %r81, %p15;
	mul.lo.s32 	%r86, %r14, %r82;
	mad.lo.s32 	%r87, %r15, %r83, %r86;
	mad.lo.s32 	%r88, %r16, %r84, %r87;
	mad.lo.s32 	%r89, %r17, %r85, %r88;
	shr.u32 	%r90, %r72, 31;
	add.s32 	%r91, %r72, %r90;
	shr.s32 	%r92, %r91, 1;
	mul.wide.s32 	%rd48, %r92, 8;
	add.s64 	%rd11, %rd1, %rd48;
	ld.global.f32 	%f47, [%rd11];
	shr.u32 	%r93, %r89, 31;
	add.s32 	%r94, %r89, %r93;
	shr.s32 	%r95, %r94, 1;
	mul.wide.s32 	%rd49, %r95, 2;
	add.s64 	%rd50, %rd2, %rd49;
	ld.global.v2.u8 	{%rs5, %rs6}, [%rd50];
	setp.eq.s16 	%p19, %rs5, 0;
	mul.f32 	%f48, %f47, %f40;
	selp.f32 	%f9, %f39, %f48, %p19;
	setp.eq.s16 	%p20, %rs6, 0;
	mov.f32 	%f437, %f39;
	@%p20 bra 	$L__BB494_10;
	ld.global.f32 	%f49, [%rd11+4];
	mul.f32 	%f437, %f49, %f40;
$L__BB494_10:
	setp.eq.s64 	%p21, %rd27, 1;
	setp.eq.s64 	%p22, %rd26, 1;
	setp.eq.s64 	%p23, %rd25, 1;
	setp.eq.s64 	%p24, %rd24, 1;
	add.s32 	%r96, %r9, 128;
	div.s32 	%r97, %r96, %r10;
	mul.lo.s32 	%r98, %r97, %r10;
	sub.s32 	%r99, %r96, %r98;
	div.s32 	%r100, %r99, %r11;
	mul.lo.s32 	%r101, %r100, %r11;
	sub.s32 	%r102, %r99, %r101;
	div.s32 	%r103, %r102, %r12;
	mul.lo.s32 	%r104, %r103, %r12;
	sub.s32 	%r105, %r102, %r104;
	selp.b32 	%r106, 0, %r97, %p24;
	selp.b32 	%r107, 0, %r100, %p23;
	selp.b32 	%r108, 0, %r103, %p22;
	selp.b32 	%r109, 0, %r105, %p21;
	mul.lo.s32 	%r110, %r14, %r106;
	mad.lo.s32 	%r111, %r15, %r107, %r110;
	mad.lo.s32 	%r112, %r16, %r108, %r111;
	mad.lo.s32 	%r113, %r17, %r109, %r112;
	shr.u32 	%r114, %r96, 31;
	add.s32 	%r115, %r96, %r114;
	shr.s32 	%r116, %r115, 1;
	mul.wide.s32 	%rd51, %r116, 8;
	add.s64 	%rd12, %rd1, %rd51;
	ld.global.f32 	%f50, [%rd12];
	shr.u32 	%r117, %r113, 31;
	add.s32 	%r118, %r113, %r117;
	shr.s32 	%r119, %r118, 1;
	mul.wide.s32 	%rd52, %r119, 2;
	add.s64 	%rd53, %rd2, %rd52;
	ld.global.v2.u8 	{%rs7, %rs8}, [%rd53];
	setp.eq.s16 	%p25, %rs7, 0;
	mul.f32 	%f51, %f50, %f40;
	selp.f32 	%f12, %f39, %f51, %p25;
	setp.eq.s16 	%p26, %rs8, 0;
	mov.f32 	%f438, %f39;
	@%p26 bra 	$L__BB494_12;
	ld.global.f32 	%f52, [%rd12+4];
	mul.f32 	%f438, %f52, %f40;
$L__BB494_12:
	add.s32 	%r120, %r9, 192;
	div.s32 	%r121, %r120, %r10;
	mul.lo.s32 	%r122, %r121, %r10;
	sub.s32 	%r123, %r120, %r122;
	div.s32 	%r124, %r123, %r11;
	mul.lo.s32 	%r125, %r124, %r11;
	sub.s32 	%r126, %r123, %r125;
	div.s32 	%r127, %r126, %r12;
	mul.lo.s32 	%r128, %r127, %r12;
	sub.s32 	%r129, %r126, %r128;
	selp.b32 	%r130, 0, %r121, %p24;
	selp.b32 	%r131, 0, %r124, %p23;
	selp.b32 	%r132, 0, %r127, %p22;
	selp.b32 	%r133, 0, %r129, %p21;
	mul.lo.s32 	%r134, %r14, %r130;
	mad.lo.s32 	%r135, %r15, %r131, %r134;
	mad.lo.s32 	%r136, %r16, %r132, %r135;
	mad.lo.s32 	%r137, %r17, %r133, %r136;
	shr.u32 	%r138, %r120, 31;
	add.s32 	%r139, %r120, %r138;
	shr.s32 	%r140, %r139, 1;
	mul.wide.s32 	%rd54, %r140, 8;
	add.s64 	%rd13, %rd1, %rd54;
	ld.global.f32 	%f53, [%rd13];
	shr.u32 	%r141, %r137, 31;
	add.s32 	%r142, %r137, %r141;
	shr.s32 	%r143, %r142, 1;
	mul.wide.s32 	%rd55, %r143, 2;
	add.s64 	%rd56, %rd2, %rd55;
	ld.global.v2.u8 	{%rs9, %rs10}, [%rd56];
	setp.eq.s16 	%p31, %rs9, 0;
	mul.f32 	%f54, %f53, %f40;
	selp.f32 	%f15, %f39, %f54, %p31;
	setp.eq.s16 	%p32, %rs10, 0;
	mov.f32 	%f439, %f39;
	@%p32 bra 	$L__BB494_14;
	ld.global.f32 	%f55, [%rd13+4];
	mul.f32 	%f439, %f55, %f40;
$L__BB494_14:
	setp.eq.s64 	%p33, %rd27, 1;
	setp.eq.s64 	%p34, %rd26, 1;
	setp.eq.s64 	%p35, %rd25, 1;
	setp.eq.s64 	%p36, %rd24, 1;
	add.s32 	%r144, %r9, 256;
	div.s32 	%r145, %r144, %r10;
	mul.lo.s32 	%r146, %r145, %r10;
	sub.s32 	%r147, %r144, %r146;
	div.s32 	%r148, %r147, %r11;
	mul.lo.s32 	%r149, %r148, %r11;
	sub.s32 	%r150, %r147, %r149;
	div.s32 	%r151, %r150, %r12;
	mul.lo.s32 	%r152, %r151, %r12;
	sub.s32 	%r153, %r150, %r152;
	selp.b32 	%r154, 0, %r145, %p36;
	selp.b32 	%r155, 0, %r148, %p35;
	selp.b32 	%r156, 0, %r151, %p34;
	selp.b32 	%r157, 0, %r153, %p33;
	mul.lo.s32 	%r158, %r14, %r154;
	mad.lo.s32 	%r159, %r15, %r155, %r158;
	mad.lo.s32 	%r160, %r16, %r156, %r159;
	mad.lo.s32 	%r161, %r17, %r157, %r160;
	shr.u32 	%r162, %r144, 31;
	add.s32 	%r163, %r144, %r162;
	shr.s32 	%r164, %r163, 1;
	mul.wide.s32 	%rd57, %r164, 8;
	add.s64 	%rd14, %rd1, %rd57;
	ld.global.f32 	%f56, [%rd14];
	shr.u32 	%r165, %r161, 31;
	add.s32 	%r166, %r161, %r165;
	shr.s32 	%r167, %r166, 1;
	mul.wide.s32 	%rd58, %r167, 2;
	add.s64 	%rd59, %rd2, %rd58;
	ld.global.v2.u8 	{%rs11, %rs12}, [%rd59];
	setp.eq.s16 	%p37, %rs11, 0;
	mul.f32 	%f57, %f56, %f40;
	selp.f32 	%f18, %f39, %f57, %p37;
	setp.eq.s16 	%p38, %rs12, 0;
	mov.f32 	%f440, %f39;
	@%p38 bra 	$L__BB494_16;
	ld.global.f32 	%f58, [%rd14+4];
	mul.f32 	%f440, %f58, %f40;
$L__BB494_16:
	add.s32 	%r168, %r9, 320;
	div.s32 	%r169, %r168, %r10;
	mul.lo.s32 	%r170, %r169, %r10;
	sub.s32 	%r171, %r168, %r170;
	div.s32 	%r172, %r171, %r11;
	mul.lo.s32 	%r173, %r172, %r11;
	sub.s32 	%r174, %r171, %r173;
	div.s32 	%r175, %r174, %r12;
	mul.lo.s32 	%r176, %r175, %r12;
	sub.s32 	%r177, %r174, %r176;
	selp.b32 	%r178, 0, %r169, %p36;
	selp.b32 	%r179, 0, %r172, %p35;
	selp.b32 	%r180, 0, %r175, %p34;
	selp.b32 	%r181, 0, %r177, %p33;
	mul.lo.s32 	%r182, %r14, %r178;
	mad.lo.s32 	%r183, %r15, %r179, %r182;
	mad.lo.s32 	%r184, %r16, %r180, %r183;
	mad.lo.s32 	%r185, %r17, %r181, %r184;
	shr.u32 	%r186, %r168, 31;
	add.s32 	%r187, %r168, %r186;
	shr.s32 	%r188, %r187, 1;
	mul.wide.s32 	%rd60, %r188, 8;
	add.s64 	%rd15, %rd1, %rd60;
	ld.global.f32 	%f59, [%rd15];
	shr.u32 	%r189, %r185, 31;
	add.s32 	%r190, %r185, %r189;
	shr.s32 	%r191, %r190, 1;
	mul.wide.s32 	%rd61, %r191, 2;
	add.s64 	%rd62, %rd2, %rd61;
	ld.global.v2.u8 	{%rs13, %rs14}, [%rd62];
	setp.eq.s16 	%p43, %rs13, 0;
	mul.f32 	%f60, %f59, %f40;
	selp.f32 	%f21, %f39, %f60, %p43;
	setp.eq.s16 	%p44, %rs14, 0;
	mov.f32 	%f441, %f39;
	@%p44 bra 	$L__BB494_18;
	ld.global.f32 	%f61, [%rd15+4];
	mul.f32 	%f441, %f61, %f40;
$L__BB494_18:
	setp.eq.s64 	%p45, %rd27, 1;
	setp.eq.s64 	%p46, %rd26, 1;
	setp.eq.s64 	%p47, %rd25, 1;
	setp.eq.s64 	%p48, %rd24, 1;
	add.s32 	%r192, %r9, 384;
	div.s32 	%r193, %r192, %r10;
	mul.lo.s32 	%r194, %r193, %r10;
	sub.s32 	%r195, %r192, %r194;
	div.s32 	%r196, %r195, %r11;
	mul.lo.s32 	%r197, %r196, %r11;
	sub.s32 	%r198, %r195, %r197;
	div.s32 	%r199, %r198, %r12;
	mul.lo.s32 	%r200, %r199, %r12;
	sub.s32 	%r201, %r198, %r200;
	selp.b32 	%r202, 0, %r193, %p48;
	selp.b32 	%r203, 0, %r196, %p47;
	selp.b32 	%r204, 0, %r199, %p46;
	selp.b32 	%r205, 0, %r201, %p45;
	mul.lo.s32 	%r206, %r14, %r202;
	mad.lo.s32 	%r207, %r15, %r203, %r206;
	mad.lo.s32 	%r208, %r16, %r204, %r207;
	mad.lo.s32 	%r209, %r17, %r205, %r208;
	shr.u32 	%r210, %r192, 31;
	add.s32 	%r211, %r192, %r210;
	shr.s32 	%r212, %r211, 1;
	mul.wide.s32 	%rd63, %r212, 8;
	add.s64 	%rd16, %rd1, %rd63;
	ld.global.f32 	%f62, [%rd16];
	shr.u32 	%r213, %r209, 31;
	add.s32 	%r214, %r209, %r213;
	shr.s32 	%r215, %r214, 1;
	mul.wide.s32 	%rd64, %r215, 2;
	add.s64 	%rd65, %rd2, %rd64;
	ld.global.v2.u8 	{%rs15, %rs16}, [%rd65];
	setp.eq.s16 	%p49, %rs15, 0;
	mul.f32 	%f63, %f62, %f40;
	selp.f32 	%f24, %f39, %f63, %p49;
	setp.eq.s16 	%p50, %rs16, 0;
	mov.f32 	%f442, %f39;
	@%p50 bra 	$L__BB494_20;
	ld.global.f32 	%f64, [%rd16+4];
	mul.f32 	%f442, %f64, %f40;
$L__BB494_20:
	add.s32 	%r216, %r9, 448;
	div.s32 	%r217, %r216, %r10;
	mul.lo.s32 	%r218, %r217, %r10;
	sub.s32 	%r219, %r216, %r218;
	div.s32 	%r220, %r219, %r11;
	mul.lo.s32 	%r221, %r220, %r11;
	sub.s32 	%r222, %r219, %r221;
	div.s32 	%r223, %r222, %r12;
	mul.lo.s32 	%r224, %r223, %r12;
	sub.s32 	%r225, %r222, %r224;
	selp.b32 	%r226, 0, %r217, %p48;
	selp.b32 	%r227, 0, %r220, %p47;
	selp.b32 	%r228, 0, %r223, %p46;
	selp.b32 	%r229, 0, %r225, %p45;
	mul.lo.s32 	%r230, %r14, %r226;
	mad.lo.s32 	%r231, %r15, %r227, %r230;
	mad.lo.s32 	%r232, %r16, %r228, %r231;
	mad.lo.s32 	%r233, %r17, %r229, %r232;
	shr.u32 	%r234, %r216, 31;
	add.s32 	%r235, %r216, %r234;
	shr.s32 	%r236, %r235, 1;
	mul.wide.s32 	%rd66, %r236, 8;
	add.s64 	%rd17, %rd1, %rd66;
	ld.global.f32 	%f65, [%rd17];
	shr.u32 	%r237, %r233, 31;
	add.s32 	%r238, %r233, %r237;
	shr.s32 	%r239, %r238, 1;
	mul.wide.s32 	%rd67, %r239, 2;
	add.s64 	%rd68, %rd2, %rd67;
	ld.global.v2.u8 	{%rs17, %rs18}, [%rd68];
	setp.eq.s16 	%p55, %rs17, 0;
	mul.f32 	%f66, %f65, %f40;
	selp.f32 	%f27, %f39, %f66, %p55;
	setp.eq.s16 	%p56, %rs18, 0;
	mov.f32 	%f443, %f39;
	@%p56 bra 	$L__BB494_22;
	ld.global.f32 	%f67, [%rd17+4];
	mul.f32 	%f443, %f67, %f40;
$L__BB494_22:
	setp.eq.s64 	%p57, %rd27, 1;
	setp.eq.s64 	%p58, %rd26, 1;
	setp.eq.s64 	%p59, %rd25, 1;
	setp.eq.s64 	%p60, %rd24, 1;
	add.s32 	%r240, %r9, 512;
	div.s32 	%r241, %r240, %r10;
	mul.lo.s32 	%r242, %r241, %r10;
	sub.s32 	%r243, %r240, %r242;
	div.s32 	%r244, %r243, %r11;
	mul.lo.s32 	%r245, %r244, %r11;
	sub.s32 	%r246, %r243, %r245;
	div.s32 	%r247, %r246, %r12;
	mul.lo.s32 	%r248, %r247, %r12;
	sub.s32 	%r249, %r246, %r248;
	selp.b32 	%r250, 0, %r241, %p60;
	selp.b32 	%r251, 0, %r244, %p59;
	selp.b32 	%r252, 0, %r247, %p58;
	selp.b32 	%r253, 0, %r249, %p57;
	mul.lo.s32 	%r254, %r14, %r250;
	mad.lo.s32 	%r255, %r15, %r251, %r254;
	mad.lo.s32 	%r256, %r16, %r252, %r255;
	mad.lo.s32 	%r257, %r17, %r253, %r256;
	shr.u32 	%r258, %r240, 31;
	add.s32 	%r259, %r240, %r258;
	shr.s32 	%r260, %r259, 1;
	mul.wide.s32 	%rd69, %r260, 8;
	add.s64 	%rd18, %rd1, %rd69;
	ld.global.f32 	%f68, [%rd18];
	shr.u32 	%r261, %r257, 31;
	add.s32 	%r262, %r257, %r261;
	shr.s32 	%r263, %r262, 1;
	mul.wide.s32 	%rd70, %r263, 2;
	add.s64 	%rd71, %rd2, %rd70;
	ld.global.v2.u8 	{%rs19, %rs20}, [%rd71];
	setp.eq.s16 	%p61, %rs19, 0;
	mul.f32 	%f69, %f68, %f40;
	selp.f32 	%f30, %f39, %f69, %p61;
	setp.eq.s16 	%p62, %rs20, 0;
	mov.f32 	%f444, %f39;
	@%p62 bra 	$L__BB494_24;
	ld.global.f32 	%f70, [%rd18+4];
	mul.f32 	%f444, %f70, %f40;
$L__BB494_24:
	add.s32 	%r264, %r9, 576;
	div.s32 	%r265, %r264, %r10;
	mul.lo.s32 	%r266, %r265, %r10;
	sub.s32 	%r267, %r264, %r266;
	div.s32 	%r268, %r267, %r11;
	mul.lo.s32 	%r269, %r268, %r11;
	sub.s32 	%r270, %r267, %r269;
	div.s32 	%r271, %r270, %r12;
	mul.lo.s32 	%r272, %r271, %r12;
	sub.s32 	%r273, %r270, %r272;
	selp.b32 	%r274, 0, %r265, %p60;
	selp.b32 	%r275, 0, %r268, %p59;
	selp.b32 	%r276, 0, %r271, %p58;
	selp.b32 	%r277, 0, %r273, %p57;
	mul.lo.s32 	%r278, %r14, %r274;
	mad.lo.s32 	%r279, %r15, %r275, %r278;
	mad.lo.s32 	%r280, %r16, %r276, %r279;
	mad.lo.s32 	%r281, %r17, %r277, %r280;
	shr.u32 	%r282, %r264, 31;
	add.s32 	%r283, %r264, %r282;
	shr.s32 	%r284, %r283, 1;
	mul.wide.s32 	%rd72, %r284, 8;
	add.s64 	%rd19, %rd1, %rd72;
	ld.global.f32 	%f71, [%rd19];
	shr.u32 	%r285, %r281, 31;
	add.s32 	%r286, %r281, %r285;
	shr.s32 	%r287, %r286, 1;
	mul.wide.s32 	%rd73, %r287, 2;
	add.s64 	%rd74, %rd2, %rd73;
	ld.global.v2.u8 	{%rs21, %rs22}, [%rd74];
	setp.eq.s16 	%p67, %rs21, 0;
	mul.f32 	%f72, %f71, %f40;
	selp.f32 	%f33, %f39, %f72, %p67;
	setp.eq.s16 	%p68, %rs22, 0;
	mov.f32 	%f445, %f39;
	@%p68 bra 	$L__BB494_26;
	ld.global.f32 	%f73, [%rd19+4];
	mul.f32 	%f445, %f73, %f40;
$L__BB494_26:
	setp.eq.s64 	%p69, %rd27, 1;
	setp.eq.s64 	%p70, %rd26, 1;
	setp.eq.s64 	%p71, %rd25, 1;
	setp.eq.s64 	%p72, %rd24, 1;
	add.s32 	%r288, %r9, 640;
	div.s32 	%r289, %r288, %r10;
	mul.lo.s32 	%r290, %r289, %r10;
	sub.s32 	%r291, %r288, %r290;
	div.s32 	%r292, %r291, %r11;
	mul.lo.s32 	%r293, %r292, %r11;
	sub.s32 	%r294, %r291, %r293;
	div.s32 	%r295, %r294, %r12;
	mul.lo.s32 	%r296, %r295, %r12;
	sub.s32 	%r297, %r294, %r296;
	selp.b32 	%r298, 0, %r289, %p72;
	selp.b32 	%r299, 0, %r292, %p71;
	selp.b32 	%r300, 0, %r295, %p70;
	selp.b32 	%r301, 0, %r297, %p69;
	mul.lo.s32 	%r302, %r14, %r298;
	mad.lo.s32 	%r303, %r15, %r299, %r302;
	mad.lo.s32 	%r304, %r16, %r300, %r303;
	mad.lo.s32 	%r305, %r17, %r301, %r304;
	shr.u32 	%r306, %r288, 31;
	add.s32 	%r307, %r288, %r306;
	shr.s32 	%r308, %r307, 1;
	mul.wide.s32 	%rd75, %r308, 8;
	add.s64 	%rd20, %rd1, %rd75;
	ld.global.f32 	%f74, [%rd20];
	shr.u32 	%r309, %r305, 31;
	add.s32 	%r310, %r305, %r309;
	shr.s32 	%r311, %r310, 1;
	mul.wide.s32 	%rd76, %r311, 2;
	add.s64 	%rd77, %rd2, %rd76;
	ld.global.v2.u8 	{%rs23, %rs24}, [%rd77];
	setp.eq.s16 	%p73, %rs23, 0;
	mul.f32 	%f75, %f74, %f40;
	selp.f32 	%f36, %f39, %f75, %p73;
	setp.eq.s16 	%p74, %rs24, 0;
	mov.f32 	%f446, %f39;
	@%p74 bra 	$L__BB494_28;
	ld.global.f32 	%f76, [%rd20+4];
	mul.f32 	%f446, %f76, %f40;
$L__BB494_28:
	ld.param.u64 	%rd154, [_Z15SoftmaxWarpImplI22BroadcastScaleMaskLoadIffbLm4EiE11DirectStoreIffEfLi2ELi24ELi32ELi1ELb0EL9Algorithm0EEvT_T0_ll_param_2];
	max.f32 	%f77, %f3, 0fFF800000;
	max.f32 	%f78, %f77, %f435;
	max.f32 	%f79, %f78, %f6;
	max.f32 	%f80, %f79, %f436;
	max.f32 	%f81, %f80, %f9;
	max.f32 	%f82, %f81, %f437;
	max.f32 	%f83, %f82, %f12;
	max.f32 	%f84, %f83, %f438;
	max.f32 	%f85, %f84, %f15;
	max.f32 	%f86, %f85, %f439;
	max.f32 	%f87, %f86, %f18;
	max.f32 	%f88, %f87, %f440;
	max.f32 	%f89, %f88, %f21;
	max.f32 	%f90, %f89, %f441;
	max.f32 	%f91, %f90, %f24;
	max.f32 	%f92, %f91, %f442;
	max.f32 	%f93, %f92, %f27;
	max.f32 	%f94, %f93, %f443;
	max.f32 	%f95, %f94, %f30;
	max.f32 	%f96, %f95, %f444;
	max.f32 	%f97, %f96, %f33;
	max.f32 	%f98, %f97, %f445;
	max.f32 	%f99, %f98, %f36;
	max.f32 	%f100, %f99, %f446;
	mov.b32 	%r312, %f100;
	shfl.sync.bfly.b32	%r313|%p75, %r312, 16, 31, -1;
	mov.b32 	%f101, %r313;
	max.f32 	%f102, %f100, %f101;
	mov.b32 	%r314, %f102;
	shfl.sync.bfly.b32	%r315|%p76, %r314, 8, 31, -1;
	mov.b32 	%f103, %r315;
	max.f32 	%f104, %f102, %f103;
	mov.b32 	%r316, %f104;
	shfl.sync.bfly.b32	%r317|%p77, %r316, 4, 31, -1;
	mov.b32 	%f105, %r317;
	max.f32 	%f106, %f104, %f105;
	mov.b32 	%r318, %f106;
	shfl.sync.bfly.b32	%r319|%p78, %r318, 2, 31, -1;
	mov.b32 	%f107, %r319;
	max.f32 	%f108, %f106, %f107;
	mov.b32 	%r320, %f108;
	shfl.sync.bfly.b32	%r321|%p79, %r320, 1, 31, -1;
	mov.b32 	%f109, %r321;
	max.f32 	%f110, %f108, %f109;
	sub.f32 	%f111, %f3, %f110;
	fma.rn.f32 	%f112, %f111, 0f3BBB989D, 0f3F000000;
	cvt.sat.f32.f32 	%f113, %f112;
	mov.f32 	%f114, 0f4B400001;
	mov.f32 	%f115, 0f437C0000;
	fma.rm.f32 	%f116, %f113, %f115, %f114;
	add.f32 	%f117, %f116, 0fCB40007F;
	neg.f32 	%f118, %f117;
	fma.rn.f32 	%f119, %f111, 0f3FB8AA3B, %f118;
	fma.rn.f32 	%f120, %f111, 0f32A57060, %f119;
	mov.b32 	%r322, %f116;
	shl.b32 	%r323, %r322, 23;
	mov.b32 	%f121, %r323;
	ex2.approx.ftz.f32 	%f122, %f120;
	mul.f32 	%f123, %f122, %f121;
	add.f32 	%f124, %f123, 0f00000000;
	sub.f32 	%f125, %f435, %f110;
	fma.rn.f32 	%f126, %f125, 0f3BBB989D, 0f3F000000;
	cvt.sat.f32.f32 	%f127, %f126;
	fma.rm.f32 	%f128, %f127, %f115, %f114;
	add.f32 	%f129, %f128, 0fCB40007F;
	neg.f32 	%f130, %f129;
	fma.rn.f32 	%f131, %f125, 0f3FB8AA3B, %f130;
	fma.rn.f32 	%f132, %f125, 0f32A57060, %f131;
	mov.b32 	%r324, %f128;
	shl.b32 	%r325, %r324, 23;
	mov.b32 	%f133, %r325;
	ex2.approx.ftz.f32 	%f134, %f132;
	mul.f32 	%f135, %f134, %f133;
	add.f32 	%f136, %f124, %f135;
	sub.f32 	%f137, %f6, %f110;
	fma.rn.f32 	%f138, %f137, 0f3BBB989D, 0f3F000000;
	cvt.sat.f32.f32 	%f139, %f138;
	fma.rm.f32 	%f140, %f139, %f115, %f114;
	add.f32 	%f141, %f140, 0fCB40007F;
	neg.f32 	%f142, %f141;
	fma.rn.f32 	%f143, %f137, 0f3FB8AA3B, %f142;
	fma.rn.f32 	%f144, %f137, 0f32A57060, %f143;
	mov.b32 	%r326, %f140;
	shl.b32 	%r327, %r326, 23;
	mov.b32 	%f145, %r327;
	ex2.approx.ftz.f32 	%f146, %f144;
	mul.f32 	%f147, %f146, %f145;
	add.f32 	%f148, %f136, %f147;
	sub.f32 	%f149, %f436, %f110;
	fma.rn.f32 	%f150, %f149, 0f3BBB989D, 0f3F000000;
	cvt.sat.f32.f32 	%f151, %f150;
	fma.rm.f32 	%f152, %f151, %f115, %f114;
	add.f32 	%f153, %f152, 0fCB40007F;
	neg.f32 	%f154, %f153;
	fma.rn.f32 	%f155, %f149, 0f3FB8AA3B, %f154;
	fma.rn.f32 	%f156, %f149, 0f32A57060, %f155;
	mov.b32 	%r328, %f152;
	shl.b32 	%r329, %r328, 23;
	mov.b32 	%f157, %r329;
	ex2.approx.ftz.f32 	%f158, %f156;
	mul.f32 	%f159, %f158, %f157;
	add.f32 	%f160, %f148, %f159;
	sub.f32 	%f161, %f9, %f110;
	fma.rn.f32 	%f162, %f161, 0f3BBB989D, 0f3F000000;
	cvt.sat.f32.f32 	%f163, %f162;
	fma.rm.f32 	%f164, %f163, %f115, %f114;
	add.f32 	%f165, %f164, 0fCB40007F;
	neg.f32 	%f166, %f165;
	fma.rn.f32 	%f167, %f161, 0f3FB8AA3B, %f166;
	fma.rn.f32 	%f168, %f161, 0f32A57060, %f167;
	mov.b32 	%r330, %f164;
	shl.b32 	%r331, %r330, 23;
	mov.b32 	%f169, %r331;
	ex2.approx.ftz.f32 	%f170, %f168;
	mul.f32 	%f171, %f170, %f169;
	add.f32 	%f172, %f160, %f171;
	sub.f32 	%f173, %f437, %f110;
	fma.rn.f32 	%f174, %f173, 0f3BBB989D, 0f3F000000;
	cvt.sat.f32.f32 	%f175, %f174;
	fma.rm.f32 	%f176, %f175, %f115, %f114;
	add.f32 	%f177, %f176, 0fCB40007F;
	neg.f32 	%f178, %f177;
	fma.rn.f32 	%f179, %f173, 0f3FB8AA3B, %f178;
	fma.rn.f32 	%f180, %f173, 0f32A57060, %f179;
	mov.b32 	%r332, %f176;
	shl.b32 	%r333, %r332, 23;
	mov.b32 	%f181, %r333;
	ex2.approx.ftz.f32 	%f182, %f180;
	mul.f32 	%f183, %f182, %f181;
	add.f32 	%f184, %f172, %f183;
	sub.f32 	%f185, %f12, %f110;
	fma.rn.f32 	%f186, %f185, 0f3BBB989D, 0f3F000000;
	cvt.sat.f32.f32 	%f187, %f186;
	fma.rm.f32 	%f188, %f187, %f115, %f114;
	add.f32 	%f189, %f188, 0fCB40007F;
	neg.f32 	%f190, %f189;
	fma.rn.f32 	%f191, %f185, 0f3FB8AA3B, %f190;
	fma.rn.f32 	%f192, %f185, 0f32A57060, %f191;
	mov.b32 	%r334, %f188;
	shl.b32 	%r335, %r334, 23;
	mov.b32 	%f193, %r335;
	ex2.approx.ftz.f32 	%f194, %f192;
	mul.f32 	%f195, %f194, %f193;
	add.f32 	%f196, %f184, %f195;
	sub.f32 	%f197, %f438, %f110;
	fma.rn.f32 	%f198, %f197, 0f3BBB989D, 0f3F000000;
	cvt.sat.f32.f32 	%f199, %f198;
	fma.rm.f32 	%f200, %f199, %f115, %f114;
	add.f32 	%f201, %f200, 0fCB40007F;
	neg.f32 	%f202, %f201;
	fma.rn.f32 	%f203, %f197, 0f3FB8AA3B, %f202;
	fma.rn.f32 	%f204, %f197, 0f32A57060, %f203;
	mov.b32 	%r336, %f200;
	shl.b32 	%r337, %r336, 23;
	mov.b32 	%f205, %r337;
	ex2.approx.ftz.f32 	%f206, %f204;
	mul.f32 	%f207, %f206, %f205;
	add.f32 	%f208, %f196, %f207;
	sub.f32 	%f209, %f15, %f110;
	fma.rn.f32 	%f210, %f209, 0f3BBB989D, 0f3F000000;
	cvt.sat.f32.f32 	%f211, %f210;
	fma.rm.f32 	%f212, %f211, %f115, %f114;
	add.f32 	%f213, %f212, 0fCB40007F;
	neg.f32 	%f214, %f213;
	fma.rn.f32 	%f215, %f209, 0f3FB8AA3B, %f214;
	fma.rn.f32 	%f216, %f209, 0f32A57060, %f215;
	mov.b32 	%r338, %f212;
	shl.b32 	%r339, %r338, 23;
	mov.b32 	%f217, %r339;
	ex2.approx.ftz.f32 	%f218, %f216;
	mul.f32 	%f219, %f218, %f217;
	add.f32 	%f220, %f208, %f219;
	sub.f32 	%f221, %f439, %f110;
	fma.rn.f32 	%f222, %f221, 0f3BBB989D, 0f3F000000;
	cvt.sat.f32.f32 	%f223, %f222;
	fma.rm.f32 	%f224, %f223, %f115, %f114;
	add.f32 	%f225, %f224, 0fCB40007F;
	neg.f32 	%f226, %f225;
	fma.rn.f32 	%f227, %f221, 0f3FB8AA3B, %f226;
	fma.rn.f32 	%f228, %f221, 0f32A57060, %f227;
	mov.b32 	%r340, %f224;
	shl.b32 	%r341, %r340, 23;
	mov.b32 	%f229, %r341;
	ex2.approx.ftz.f32 	%f230, %f228;
	mul.f32 	%f231, %f230, %f229;
	add.f32 	%f232, %f220, %f231;
	sub.f32 	%f233, %f18, %f110;
	fma.rn.f32 	%f234, %f233, 0f3BBB989D, 0f3F000000;
	cvt.sat.f32.f32 	%f235, %f234;
	fma.rm.f32 	%f236, %f235, %f115, %f114;
	add.f32 	%f237, %f236, 0fCB40007F;
	neg.f32 	%f238, %f237;
	fma.rn.f32 	%f239, %f233, 0f3FB8AA3B, %f238;
	fma.rn.f32 	%f240, %f233, 0f32A57060, %f239;
	mov.b32 	%r342, %f236;
	shl.b32 	%r343, %r342, 23;
	mov.b32 	%f241, %r343;
	ex2.approx.ftz.f32 	%f242, %f240;
	mul.f32 	%f243, %f242, %f241;
	add.f32 	%f244, %f232, %f243;
	sub.f32 	%f245, %f440, %f110;
	fma.rn.f32 	%f246, %f245, 0f3BBB989D, 0f3F000000;
	cvt.sat.f32.f32 	%f247, %f246;
	fma.rm.f32 	%f248, %f247, %f115, %f114;
	add.f32 	%f249, %f248, 0fCB40007F;
	neg.f32 	%f250, %f249;
	fma.rn.f32 	%f251, %f245, 0f3FB8AA3B, %f250;
	fma.rn.f32 	%f252, %f245, 0f32A57060, %f251;
	mov.b32 	%r344, %f248;
	shl.b32 	%r345, %r344, 23;
	mov.b32 	%f253, %r345;
	ex2.approx.ftz.f32 	%f254, %f252;
	mul.f32 	%f255, %f254, %f253;
	add.f32 	%f256, %f244, %f255;
	sub.f32 	%f257, %f21, %f110;
	fma.rn.f32 	%f258, %f257, 0f3BBB989D, 0f3F000000;
	cvt.sat.f32.f32 	%f259, %f258;
	fma.rm.f32 	%f260, %f259, %f115, %f114;
	add.f32 	%f261, %f260, 0fCB40007F;
	neg.f32 	%f262, %f261;
	fma.rn.f32 	%f263, %f257, 0f3FB8AA3B, %f262;
	fma.rn.f32 	%f264, %f257, 0f32A57060, %f263;
	mov.b32 	%r346, %f260;
	shl.b32 	%r347, %r346, 23;
	mov.b32 	%f265, %r347;
	ex2.approx.ftz.f32 	%f266, %f264;
	mul.f32 	%f267, %f266, %f265;
	add.f32 	%f268, %f256, %f267;
	sub.f32 	%f269, %f441, %f110;
	fma.rn.f32 	%f270, %f269, 0f3BBB989D, 0f3F000000;
	cvt.sat.f32.f32 	%f271, %f270;
	fma.rm.f32 	%f272, %f271, %f115, %f114;
	add.f32 	%f273, %f272, 0fCB40007F;
	neg.f32 	%f274, %f273;
	fma.rn.f32 	%f275, %f269, 0f3FB8AA3B, %f274;
	fma.rn.f32 	%f276, %f269, 0f32A57060, %f275;
	mov.b32 	%r348, %f272;
	shl.b32 	%r349, %r348, 23;
	mov.b32 	%f277, %r349;
	ex2.approx.ftz.f32 	%f278, %f276;
	mul.f32 	%f279, %f278, %f277;
	add.f32 	%f280, %f268, %f279;
	sub.f32 	%f281, %f24, %f110;
	fma.rn.f32 	%f282, %f281, 0f3BBB989D, 0f3F000000;
	cvt.sat.f32.f32 	%f283, %f282;
	fma.rm.f32 	%f284, %f283, %f115, %f114;
	add.f32 	%f285, %f284, 0fCB40007F;
	neg.f32 	%f286, %f285;
	fma.rn.f32 	%f287, %f281, 0f3FB8AA3B, %f286;
	fma.rn.f32 	%f288, %f281, 0f32A57060, %f287;
	mov.b32 	%r350, %f284;
	shl.b32 	%r351, %r350, 23;
	mov.b32 	%f289, %r351;
	ex2.approx.ftz.f32 	%f290, %f288;
	mul.f32 	%f291, %f290, %f289;
	add.f32 	%f292, %f280, %f291;
	sub.f32 	%f293, %f442, %f110;
	fma.rn.f32 	%f294, %f293, 0f3BBB989D, 0f3F000000;
	cvt.sat.f32.f32 	%f295, %f294;
	fma.rm.f32 	%f296, %f295, %f115, %f114;
	add.f32 	%f297, %f296, 0fCB40007F;
	neg.f32 	%f298, %f297;
	fma.rn.f32 	%f299, %f293, 0f3FB8AA3B, %f298;
	fma.rn.f32 	%f300, %f293, 0f32A57060, %f299;
	mov.b32 	%r352, %f296;
	shl.b32 	%r353, %r352, 23;
	mov.b32 	%f301, %r353;
	ex2.approx.ftz.f32 	%f302, %f300;
	mul.f32 	%f303, %f302, %f301;
	add.f32 	%f304, %f292, %f303;
	sub.f32 	%f305, %f27, %f110;
	fma.rn.f32 	%f306, %f305, 0f3BBB989D, 0f3F000000;
	cvt.sat.f32.f32 	%f307, %f306;
	fma.rm.f32 	%f308, %f307, %f115, %f114;
	add.f32 	%f309, %f308, 0fCB40007F;
	neg.f32 	%f310, %f309;
	fma.rn.f32 	%f311, %f305, 0f3FB8AA3B, %f310;
	fma.rn.f32 	%f312, %f305, 0f32A57060, %f311;
	mov.b32 	%r354, %f308;
	shl.b32 	%r355, %r354, 23;
	mov.b32 	%f313, %r355;
	ex2.approx.ftz.f32 	%f314, %f312;
	mul.f32 	%f315, %f314, %f313;
	add.f32 	%f316, %f304, %f315;
	sub.f32 	%f317, %f443, %f110;
	fma.rn.f32 	%f318, %f317, 0f3BBB989D, 0f3F000000;
	cvt.sat.f32.f32 	%f319, %f318;
	fma.rm.f32 	%f320, %f319, %f115, %f114;
	add.f32 	%f321, %f320, 0fCB40007F;
	neg.f32 	%f322, %f321;
	fma.rn.f32 	%f323, %f317, 0f3FB8AA3B, %f322;
	fma.rn.f32 	%f324, %f317, 0f32A57060, %f323;
	mov.b32 	%r356, %f320;
	shl.b32 	%r357, %r356, 23;
	mov.b32 	%f325, %r357;
	ex2.approx.ftz.f32 	%f326, %f324;
	mul.f32 	%f327, %f326, %f325;
	add.f32 	%f328, %f316, %f327;
	sub.f32 	%f329, %f30, %f110;
	fma.rn.f32 	%f330, %f329, 0f3BBB989D, 0f3F000000;
	cvt.sat.f32.f32 	%f331, %f330;
	fma.rm.f32 	%f332, %f331, %f115, %f114;
	add.f32 	%f333, %f332, 0fCB40007F;
	neg.f32 	%f334, %f333;
	fma.rn.f32 	%f335, %f329, 0f3FB8AA3B, %f334;
	fma.rn.f32 	%f336, %f329, 0f32A57060, %f335;
	mov.b32 	%r358, %f332;
	shl.b32 	%r359, %r358, 23;
	mov.b32 	%f337, %r359;
	ex2.approx.ftz.f32 	%f338, %f336;
	mul.f32 	%f339, %f338, %f337;
	add.f32 	%f340, %f328, %f339;
	sub.f32 	%f341, %f444, %f110;
	fma.rn.f32 	%f342, %f341, 0f3BBB989D, 0f3F000000;
	cvt.sat.f32.f32 	%f343, %f342;
	fma.rm.f32 	%f344, %f343, %f115, %f114;
	add.f32 	%f345, %f344, 0fCB40007F;
	neg.f32 	%f346, %f345;
	fma.rn.f32 	%f347, %f341, 0f3FB8AA3B, %f346;
	fma.rn.f32 	%f348, %f341, 0f32A57060, %f347;
	mov.b32 	%r360, %f344;
	shl.b32 	%r361, %r360, 23;
	mov.b32 	%f349, %r361;
	ex2.approx.ftz.f32 	%f350, %f348;
	mul.f32 	%f351, %f350, %f349;
	add.f32 	%f352, %f340, %f351;
	sub.f32 	%f353, %f33, %f110;
	fma.rn.f32 	%f354, %f353, 0f3BBB989D, 0f3F000000;
	cvt.sat.f32.f32 	%f355, %f354;
	fma.rm.f32 	%f356, %f355, %f115, %f114;
	add.f32 	%f357, %f356, 0fCB40007F;
	neg.f32 	%f358, %f357;
	fma.rn.f32 	%f359, %f353, 0f3FB8AA3B, %f358;
	fma.rn.f32 	%f360, %f353, 0f32A57060, %f359;
	mov.b32 	%r362, %f356;
	shl.b32 	%r363, %r362, 23;
	mov.b32 	%f361, %r363;
	ex2.approx.ftz.f32 	%f362, %f360;
	mul.f32 	%f363, %f362, %f361;
	add.f32 	%f364, %f352, %f363;
	sub.f32 	%f365, %f445, %f110;
	fma.rn.f32 	%f366, %f365, 0f3BBB989D, 0f3F000000;
	cvt.sat.f32.f32 	%f367, %f366;
	fma.rm.f32 	%f368, %f367, %f115, %f114;
	add.f32 	%f369, %f368, 0fCB40007F;
	neg.f32 	%f370, %f369;
	fma.rn.f32 	%f371, %f365, 0f3FB8AA3B, %f370;
	fma.rn.f32 	%f372, %f365, 0f32A57060, %f371;
	mov.b32 	%r364, %f368;
	shl.b32 	%r365, %r364, 23;
	mov.b32 	%f373, %r365;
	ex2.approx.ftz.f32 	%f374, %f372;
	mul.f32 	%f375, %f374, %f373;
	add.f32 	%f376, %f364, %f375;
	sub.f32 	%f377, %f36, %f110;
	fma.rn.f32 	%f378, %f377, 0f3BBB989D, 0f3F000000;
	cvt.sat.f32.f32 	%f379, %f378;
	fma.rm.f32 	%f380, %f379, %f115, %f114;
	add.f32 	%f381, %f380, 0fCB40007F;
	neg.f32 	%f382, %f381;
	fma.rn.f32 	%f383, %f377, 0f3FB8AA3B, %f382;
	fma.rn.f32 	%f384, %f377, 0f32A57060, %f383;
	mov.b32 	%r366, %f380;
	shl.b32 	%r367, %r366, 23;
	mov.b32 	%f385, %r367;
	ex2.approx.ftz.f32 	%f386, %f384;
	mul.f32 	%f387, %f386, %f385;
	add.f32 	%f388, %f376, %f387;
	sub.f32 	%f389, %f446, %f110;
	fma.rn.f32 	%f390, %f389, 0f3BBB989D, 0f3F000000;
	cvt.sat.f32.f32 	%f391, %f390;
	fma.rm.f32 	%f392, %f391, %f115, %f114;
	add.f32 	%f393, %f392, 0fCB40007F;
	neg.f32 	%f394, %f393;
	fma.rn.f32 	%f395, %f389, 0f3FB8AA3B, %f394;
	fma.rn.f32 	%f396, %f389, 0f32A57060, %f395;
	mov.b32 	%r368, %f392;
	shl.b32 	%r369, %r368, 23;
	mov.b32 	%f397, %r369;
	ex2.approx.ftz.f32 	%f398, %f396;
	mul.f32 	%f399, %f398, %f397;
	add.f32 	%f400, %f388, %f399;
	mov.b32 	%r370, %f400;
	shfl.sync.bfly.b32	%r371|%p80, %r370, 16, 31, -1;
	mov.b32 	%f401, %r371;
	add.f32 	%f402, %f400, %f401;
	mov.b32 	%r372, %f402;
	shfl.sync.bfly.b32	%r373|%p81, %r372, 8, 31, -1;
	mov.b32 	%f403, %r373;
	add.f32 	%f404, %f402, %f403;
	mov.b32 	%r374, %f404;
	shfl.sync.bfly.b32	%r375|%p82, %r374, 4, 31, -1;
	mov.b32 	%f405, %r375;
	add.f32 	%f406, %f404, %f405;
	mov.b32 	%r376, %f406;
	shfl.sync.bfly.b32	%r377|%p83, %r376, 2, 31, -1;
	mov.b32 	%f407, %r377;
	add.f32 	%f408, %f406, %f407;
	mov.b32 	%r378, %f408;
	shfl.sync.bfly.b32	%r379|%p84, %r378, 1, 31, -1;
	mov.b32 	%f409, %r379;
	add.f32 	%f410, %f408, %f409;
	div.rn.f32 	%f411, %f123, %f410;
	div.rn.f32 	%f412, %f135, %f410;
	div.rn.f32 	%f413, %f147, %f410;
	div.rn.f32 	%f414, %f159, %f410;
	div.rn.f32 	%f415, %f171, %f410;
	div.rn.f32 	%f416, %f183, %f410;
	div.rn.f32 	%f417, %f195, %f410;
	div.rn.f32 	%f418, %f207, %f410;
	div.rn.f32 	%f419, %f219, %f410;
	div.rn.f32 	%f420, %f231, %f410;
	div.rn.f32 	%f421, %f243, %f410;
	div.rn.f32 	%f422, %f255, %f410;
	div.rn.f32 	%f423, %f267, %f410;
	div.rn.f32 	%f424, %f279, %f410;
	div.rn.f32 	%f425, %f291, %f410;
	div.rn.f32 	%f426, %f303, %f410;
	div.rn.f32 	%f427, %f315, %f410;
	div.rn.f32 	%f428, %f327, %f410;
	div.rn.f32 	%f429, %f339, %f410;
	div.rn.f32 	%f430, %f351, %f410;
	div.rn.f32 	%f431, %f363, %f410;
	div.rn.f32 	%f432, %f375, %f410;
	div.rn.f32 	%f433, %f387, %f410;
	div.rn.f32 	%f434, %f399, %f410;
	mov.u32 	%r380, %tid.x;
	shl.b32 	%r381, %r380, 1;
	cvt.u64.u32 	%rd78, %r381;
	mad.lo.s64 	%rd79, %rd155, %rd33, %rd78;
	shr.u64 	%rd80, %rd79, 63;
	add.s64 	%rd81, %rd79, %rd80;
	cvta.to.global.u64 	%rd82, %rd32;
	shl.b64 	%rd83, %rd81, 2;
	and.b64  	%rd84, %rd83, -8;
	add.s64 	%rd85, %rd82, %rd84;
	st.global.v2.f32 	[%rd85], {%f411, %f412};
	add.s64 	%rd86, %rd79, 64;
	shr.u64 	%rd87, %rd86, 63;
	add.s64 	%rd88, %rd86, %rd87;
	shl.b64 	%rd89, %rd88, 2;
	and.b64  	%rd90, %rd89, -8;
	add.s64 	%rd91, %rd82, %rd90;
	st.global.v2.f32 	[%rd91], {%f413, %f414};
	add.s64 	%rd92, %rd79, 128;
	shr.u64 	%rd93, %rd92, 63;
	add.s64 	%rd94, %rd92, %rd93;
	shl.b64 	%rd95, %rd94, 2;
	and.b64  	%rd96, %rd95, -8;
	add.s64 	%rd97, %rd82, %rd96;
	st.global.v2.f32 	[%rd97], {%f415, %f416};
	add.s64 	%rd98, %rd79, 192;
	shr.u64 	%rd99, %rd98, 63;
	add.s64 	%rd100, %rd98, %rd99;
	shl.b64 	%rd101, %rd100, 2;
	and.b64  	%rd102, %rd101, -8;
	add.s64 	%rd103, %rd82, %rd102;
	st.global.v2.f32 	[%rd103], {%f417, %f418};
	add.s64 	%rd104, %rd79, 256;
	shr.u64 	%rd105, %rd104, 63;
	add.s64 	%rd106, %rd104, %rd105;
	shl.b64 	%rd107, %rd106, 2;
	and.b64  	%rd108, %rd107, -8;
	add.s64 	%rd109, %rd82, %rd108;
	st.global.v2.f32 	[%rd109], {%f419, %f420};
	add.s64 	%rd110, %rd79, 320;
	shr.u64 	%rd111, %rd110, 63;
	add.s64 	%rd112, %rd110, %rd111;
	shl.b64 	%rd113, %rd112, 2;
	and.b64  	%rd114, %rd113, -8;
	add.s64 	%rd115, %rd82, %rd114;
	st.global.v2.f32 	[%rd115], {%f421, %f422};
	add.s64 	%rd116, %rd79, 384;
	shr.u64 	%rd117, %rd116, 63;
	add.s64 	%rd118, %rd116, %rd117;
	shl.b64 	%rd119, %rd118, 2;
	and.b64  	%rd120, %rd119, -8;
	add.s64 	%rd121, %rd82, %rd120;
	st.global.v2.f32 	[%rd121], {%f423, %f424};
	add.s64 	%rd122, %rd79, 448;
	shr.u64 	%rd123, %rd122, 63;
	add.s64 	%rd124, %rd122, %rd123;
	shl.b64 	%rd125, %rd124, 2;
	and.b64  	%rd126, %rd125, -8;
	add.s64 	%rd127, %rd82, %rd126;
	st.global.v2.f32 	[%rd127], {%f425, %f426};
	add.s64 	%rd128, %rd79, 512;
	shr.u64 	%rd129, %rd128, 63;
	add.s64 	%rd130, %rd128, %rd129;
	shl.b64 	%rd131, %rd130, 2;
	and.b64  	%rd132, %rd131, -8;
	add.s64 	%rd133, %rd82, %rd132;
	st.global.v2.f32 	[%rd133], {%f427, %f428};
	add.s64 	%rd134, %rd79, 576;
	shr.u64 	%rd135, %rd134, 63;
	add.s64 	%rd136, %rd134, %rd135;
	shl.b64 	%rd137, %rd136, 2;
	and.b64  	%rd138, %rd137, -8;
	add.s64 	%rd139, %rd82, %rd138;
	st.global.v2.f32 	[%rd139], {%f429, %f430};
	add.s64 	%rd140, %rd79, 640;
	shr.u64 	%rd141, %rd140, 63;
	add.s64 	%rd142, %rd140, %rd141;
	shl.b64 	%rd143, %rd142, 2;
	and.b64  	%rd144, %rd143, -8;
	add.s64 	%rd145, %rd82, %rd144;
	st.global.v2.f32 	[%rd145], {%f431, %f432};
	add.s64 	%rd146, %rd79, 704;
	shr.u64 	%rd147, %rd146, 63;
	add.s64 	%rd148, %rd146, %rd147;
	shl.b64 	%rd149, %rd148, 2;
	and.b64  	%rd150, %rd149, -8;
	add.s64 	%rd151, %rd82, %rd150;
	st.global.v2.f32 	[%rd151], {%f433, %f434};
	mov.u32 	%r382, %nctaid.x;
	mov.u32 	%r383, %ntid.y;
	mul.lo.s32 	%r384, %r382, %r383;
	cvt.s64.s32 	%rd152, %r384;
	add.s64 	%rd155, %rd155, %rd152;
	setp.lt.s64 	%p85, %rd155, %rd154;
	@%p85 bra 	$L__BB494_4;
$L__BB494_29:
	ret;

}
	// .globl	_Z15SoftmaxWarpImplI22BroadcastScaleMaskLoadIffbLm4EiE11DirectStoreIffEfLi2ELi24ELi32ELi1ELb1EL9Algorithm0EEvT_T0_ll
.visible .entry _Z15SoftmaxWarpImplI22BroadcastScaleMaskLoadIffbLm4EiE11DirectStoreIffEfLi2ELi24ELi32ELi1ELb1EL9Algorithm0EEvT_T0_ll(
	.param .align 8 .b8 _Z15SoftmaxWarpImplI22BroadcastScaleMaskLoadIffbLm4EiE11DirectStoreIffEfLi2ELi24ELi32ELi1ELb1EL9Algorithm0EEvT_T0_ll_param_0[120],
	.param .align 8 .b8 _Z15SoftmaxWarpImplI22BroadcastScaleMaskLoadIffbLm4EiE11DirectStoreIffEfLi2ELi24ELi32ELi1ELb1EL9Algorithm0EEvT_T0_ll_param_1[16],
	.param .u64 _Z15SoftmaxWarpImplI22BroadcastScaleMaskLoadIffbLm4EiE11DirectStoreIffEfLi2ELi24ELi32ELi1ELb1EL9Algorithm0EEvT_T0_ll_param_2,
	.param .u64 _Z15SoftmaxWarpImplI22BroadcastScaleMaskLoadIffbLm4EiE11DirectStoreIffEfLi2ELi24ELi32ELi1ELb1EL9Algorithm0EEvT_T0_ll_param_3
)
{
	.reg .pred 	%p<110>;
	.reg .b16 	%rs<25>;
	.reg .b32 	%r<407>;
	.reg .b32 	%f<531>;
	.reg .b64 	%rd<168>;

	ld.param.u64 	%rd47, [_Z15SoftmaxWarpImplI22BroadcastScaleMaskLoadIffbLm4EiE11DirectStoreIffEfLi2ELi24ELi32ELi1ELb1EL9Algorithm0EEvT_T0_ll_param_1+8];
	ld.param.v2.f32 	{%f111, %f112}, [_Z15SoftmaxWarpImplI22BroadcastScaleMaskLoadIffbLm4EiE11DirectStoreIffEfLi2ELi24ELi32ELi1ELb1EL9Algorithm0EEvT_T0_ll_param_0+112];
	ld.param.u64 	%rd45, [_Z15SoftmaxWarpImplI22BroadcastScaleMaskLoadIffbLm4EiE11DirectStoreIffEfLi2ELi24ELi32ELi1ELb1EL9Algorithm0EEvT_T0_ll_param_0+104];
	ld.param.v2.u32 	{%r15, %r16}, [_Z15SoftmaxWarpImplI22BroadcastScaleMaskLoadIffbLm4EiE11DirectStoreIffEfLi2ELi24ELi32ELi1ELb1EL9Algorithm0EEvT_T0_ll_param_0+88];
	ld.param.v2.u32 	{%r13, %r14}, [_Z15SoftmaxWarpImplI22BroadcastScaleMaskLoadIffbLm4EiE11DirectStoreIffEfLi2ELi24ELi32ELi1ELb1EL9Algorithm0EEvT_T0_ll_param_0+80];
	ld.param.v2.u32 	{%r11, %r12}, [_Z15SoftmaxWarpImplI22BroadcastScaleMaskLoadIffbLm4EiE11DirectStoreIffEfLi2ELi24ELi32ELi1ELb1EL9Algorithm0EEvT_T0_ll_param_0+64];
	ld.param.v2.u32 	{%r9, %r10}, [_Z15SoftmaxWarpImplI22BroadcastScaleMaskLoadIffbLm4EiE11DirectStoreIffEfLi2ELi24ELi32ELi1ELb1EL9Algorithm0EEvT_T0_ll_param_0+56];
	ld.param.u64 	%rd41, [_Z15SoftmaxWarpImplI22BroadcastScaleMaskLoadIffbLm4EiE11DirectStoreIffEfLi2ELi24ELi32ELi1ELb1EL9Algorithm0EEvT_T0_ll_param_0+40];
	ld.param.u64 	%rd40, [_Z15SoftmaxWarpImplI22BroadcastScaleMaskLoadIffbLm4EiE11DirectStoreIffEfLi2ELi24ELi32ELi1ELb1EL9Algorithm0EEvT_T0_ll_param_0+32];
	ld.param.u64 	%rd39, [_Z15SoftmaxWarpImplI22BroadcastScaleMaskLoadIffbLm4EiE11DirectStoreIffEfLi2ELi24ELi32ELi1ELb1EL9Algorithm0EEvT_T0_ll_param_0+24];
	ld.param.u64 	%rd38, [_Z15SoftmaxWarpImplI22BroadcastScaleMaskLoadIffbLm4EiE11DirectStoreIffEfLi2ELi24ELi32ELi1ELb1EL9Algorithm0EEvT_T0_ll_param_0+16];
	ld.param.u64 	%rd46, [_Z15SoftmaxWarpImplI22BroadcastScaleMaskLoadIffbLm4EiE11DirectStoreIffEfLi2ELi24ELi32ELi1ELb1EL9Algorithm0EEvT_T0_ll_param_1];
	ld.param.u64 	%rd37, [_Z15SoftmaxWarpImplI22BroadcastScaleMaskLoadIffbLm4EiE11DirectStoreIffEfLi2ELi24ELi32ELi1ELb1EL9Algorithm0EEvT_T0_ll_param_0+8];
	ld.param.u64 	%rd36, [_Z15SoftmaxWarpImplI22BroadcastScaleMaskLoadIffbLm4EiE11DirectStoreIffEfLi2ELi24ELi32ELi1ELb1EL9Algorithm0EEvT_T0_ll_param_0];
	ld.param.u64 	%rd49, [_Z15SoftmaxWarpImplI22BroadcastScaleMaskLoadIffbLm4EiE11DirectStoreIffEfLi2ELi24ELi32ELi1ELb1EL9Algorithm0EEvT_T0_ll_param_3];
	cvta.to.global.u64 	%rd1, %rd36;
	cvta.to.global.u64 	%rd2, %rd37;
	cvta.to.global.u64 	%rd6, %rd46;
	setp.lt.s64 	%p1, %rd49, 769;
	@%p1 bra 	$L__BB495_2;
	mov.u64 	%rd50, $str;
	cvta.global.u64 	%rd51, %rd50;
	mov.u64 	%rd52, $str$1;
	cvta.global.u64 	%rd53, %rd52;
	mov.u64 	%rd54, __unnamed_481;
	cvta.global.u64 	%rd55, %rd54;
	{ // callseq 480, 0
	.param .b64 param0;
	st.param.b64 	[param0], %rd51;
	.param .b64 param1;
	st.param.b64 	[param1], %rd53;
	.param .b32 param2;
	st.param.b32 	[param2], 219;
	.param .b64 param3;
	st.param.b64 	[param3], %rd55;
	.param .b64 param4;
	st.param.b64 	[param4], 1;
	call.uni 
	__assertfail, 
	(
	param0, 
	param1, 
	param2, 
	param3, 
	param4
	);
	} // callseq 480
$L__BB495_2:
	ld.param.u64 	%rd165, [_Z15SoftmaxWarpImplI22BroadcastScaleMaskLoadIffbLm4EiE11DirectStoreIffEfLi2ELi24ELi32ELi1ELb1EL9Algorithm0EEvT_T0_ll_param_2];
	mov.u32 	%r17, %ctaid.x;
	mov.u32 	%r18, %ntid.y;
	mov.u32 	%r19, %tid.y;
	mad.lo.s32 	%r20, %r17, %r18, %r19;
	cvt.s64.s32 	%rd167, %r20;
	setp.le.s64 	%p2, %rd165, %rd167;
	@%p2 bra 	$L__BB495_77;
	mov.u32 	%r21, %tid.x;
	shl.b32 	%r22, %r21, 1;
	cvt.u64.u32 	%rd8, %r22;
	add.s32 	%r23, %r22, 64;
	cvt.u64.u32 	%rd9, %r23;
	add.s32 	%r24, %r22, 128;
	cvt.u64.u32 	%rd10, %r24;
	add.s32 	%r25, %r22, 192;
	cvt.u64.u32 	%rd11, %r25;
	add.s32 	%r26, %r22, 256;
	cvt.u64.u32 	%rd12, %r26;
	add.s32 	%r27, %r22, 320;
	cvt.u64.u32 	%rd13, %r27;
	add.s32 	%r28, %r22, 384;
	cvt.u64.u32 	%rd14, %r28;
	add.s32 	%r29, %r22, 448;
	cvt.u64.u32 	%rd15, %r29;
	add.s32 	%r30, %r22, 512;
	cvt.u64.u32 	%rd16, %r30;
	add.s32 	%r31, %r22, 576;
	cvt.u64.u32 	%rd17, %r31;
	add.s32 	%r32, %r22, 640;
	cvt.u64.u32 	%rd18, %r32;
	add.s32 	%r33, %r22, 704;
	cvt.u64.u32 	%rd19, %r33;
	cvt.u32.u64 	%r35, %rd45;
	cvt.u32.u64 	%r36, %rd8;
$L__BB495_4:
	setp.le.s64 	%p3, %rd49, %rd8;
	cvt.u32.u64 	%r34, %rd167;
	mul.lo.s32 	%r8, %r35, %r34;
	mov.f32 	%f484, 0fFF800000;
	mov.f32 	%f485, %f484;
	mov.f32 	%f490, %f484;
	@%p3 bra 	$L__BB495_8;
	setp.eq.s64 	%p4, %rd41, 1;
	setp.eq.s64 	%p5, %rd40, 1;
	setp.eq.s64 	%p6, %rd39, 1;
	setp.eq.s64 	%p7, %rd38, 1;
	add.s32 	%r37, %r36, %r8;
	div.s32 	%r38, %r37, %r9;
	mul.lo.s32 	%r39, %r38, %r9;
	sub.s32 	%r40, %r37, %r39;
	div.s32 	%r41, %r40, %r10;
	mul.lo.s32 	%r42, %r41, %r10;
	sub.s32 	%r43, %r40, %r42;
	div.s32 	%r44, %r43, %r11;
	mul.lo.s32 	%r45, %r44, %r11;
	sub.s32 	%r46, %r43, %r45;
	selp.b32 	%r47, 0, %r38, %p7;
	selp.b32 	%r48, 0, %r41, %p6;
	selp.b32 	%r49, 0, %r44, %p5;
	selp.b32 	%r50, 0, %r46, %p4;
	mul.lo.s32 	%r51, %r13, %r47;
	mad.lo.s32 	%r52, %r14, %r48, %r51;
	mad.lo.s32 	%r53, %r15, %r49, %r52;
	mad.lo.s32 	%r54, %r16, %r50, %r53;
	shr.u32 	%r55, %r37, 31;
	add.s32 	%r56, %r37, %r55;
	shr.s32 	%r57, %r56, 1;
	mul.wide.s32 	%rd56, %r57, 8;
	add.s64 	%rd22, %rd1, %rd56;
	ld.global.f32 	%f114, [%rd22];
	shr.u32 	%r58, %r54, 31;
	add.s32 	%r59, %r54, %r58;
	shr.s32 	%r60, %r59, 1;
	mul.wide.s32 	%rd57, %r60, 2;
	add.s64 	%rd58, %rd2, %rd57;
	ld.global.v2.u8 	{%rs1, %rs2}, [%rd58];
	setp.eq.s16 	%p8, %rs1, 0;
	mul.f32 	%f115, %f114, %f112;
	selp.f32 	%f485, %f111, %f115, %p8;
	setp.eq.s16 	%p9, %rs2, 0;
	mov.f32 	%f484, %f111;
	@%p9 bra 	$L__BB495_7;
	ld.global.f32 	%f116, [%rd22+4];
	mul.f32 	%f484, %f116, %f112;
$L__BB495_7:
	max.f32 	%f117, %f485, 0fFF800000;
	max.f32 	%f490, %f117, %f484;
$L__BB495_8:
	setp.le.s64 	%p10, %rd49, %rd9;
	mov.f32 	%f488, 0fFF800000;
	mov.f32 	%f489, %f488;
	@%p10 bra 	$L__BB495_12;
	cvt.u32.u64 	%r61, %rd9;
	setp.eq.s64 	%p11, %rd41, 1;
	setp.eq.s64 	%p12, %rd40, 1;
	setp.eq.s64 	%p13, %rd39, 1;
	setp.eq.s64 	%p14, %rd38, 1;
	add.s32 	%r62, %r61, %r8;
	div.s32 	%r63, %r62, %r9;
	mul.lo.s32 	%r64, %r63, %r9;
	sub.s32 	%r65, %r62, %r64;
	div.s32 	%r66, %r65, %r10;
	mul.lo.s32 	%r67, %r66, %r10;
	sub.s32 	%r68, %r65, %r67;
	div.s32 	%r69, %r68, %r11;
	mul.lo.s32 	%r70, %r69, %r11;
	sub.s32 	%r71, %r68, %r70;
	selp.b32 	%r72, 0, %r63, %p14;
	selp.b32 	%r73, 0, %r66, %p13;
	selp.b32 	%r74, 0, %r69, %p12;
	selp.b32 	%r75, 0, %r71, %p11;
	mul.lo.s32 	%r76, %r13, %r72;
	mad.lo.s32 	%r77, %r14, %r73, %r76;
	mad.lo.s32 	%r78, %r15, %r74, %r77;
	mad.lo.s32 	%r79, %r16, %r75, %r78;
	shr.u32 	%r80, %r62, 31;
	add.s32 	%r81, %r62, %r80;
	shr.s32 	%r82, %r81, 1;
	mul.wide.s32 	%rd59, %r82, 8;
	add.s64 	%rd23, %rd1, %rd59;
	ld.global.f32 	%f119, [%rd23];
	shr.u32 	%r83, %r79, 31;
	add.s32 	%r84, %r79, %r83;
	shr.s32 	%r85, %r84, 1;
	mul.wide.s32 	%rd60, %r85, 2;
	add.s64 	%rd61, %rd2, %rd60;
	ld.global.v2.u8 	{%rs3, %rs4}, [%rd61];
	setp.eq.s16 	%p15, %rs3, 0;
	mul.f32 	%f120, %f119, %f112;
	selp.f32 	%f489, %f111, %f120, %p15;
	setp.eq.s16 	%p16, %rs4, 0;
	mov.f32 	%f488, %f111;
	@%p16 bra 	$L__BB495_11;
	ld.global.f32 	%f121, [%rd23+4];
	mul.f32 	%f488, %f121, %f112;
$L__BB495_11:
	max.f32 	%f122, %f490, %f489;
	max.f32 	%f490, %f122, %f488;
$L__BB495_12:
	setp.le.s64 	%p17, %rd49, %rd10;
	mov.f32 	%f492, 0fFF800000;
	mov.f32 	%f493, %f492;
	@%p17 bra 	$L__BB495_16;
	cvt.u32.u64 	%r86, %rd10;
	setp.eq.s64 	%p18, %rd41, 1;
	setp.eq.s64 	%p19, %rd40, 1;
	setp.eq.s64 	%p20, %rd39, 1;
	setp.eq.s64 	%p21, %rd38, 1;
	add.s32 	%r87, %r86, %r8;
	div.s32 	%r88, %r87, %r9;
	mul.lo.s32 	%r89, %r88, %r9;
	sub.s32 	%r90, %r87, %r89;
	div.s32 	%r91, %r90, %r10;
	mul.lo.s32 	%r92, %r91, %r10;
	sub.s32 	%r93, %r90, %r92;
	div.s32 	%r94, %r93, %r11;
	mul.lo.s32 	%r95, %r94, %r11;
	sub.s32 	%r96, %r93, %r95;
	selp.b32 	%r97, 0, %r88, %p21;
	selp.b32 	%r98, 0, %r91, %p20;
	selp.b32 	%r99, 0, %r94, %p19;
	selp.b32 	%r100, 0, %r96, %p18;
	mul.lo.s32 	%r101, %r13, %r97;
	mad.lo.s32 	%r102, %r14, %r98, %r101;
	mad.lo.s32 	%r103, %r15, %r99, %r102;
	mad.lo.s32 	%r104, %r16, %r100, %r103;
	shr.u32 	%r105, %r87, 31;
	add.s32 	%r106, %r87, %r105;
	shr.s32 	%r107, %r106, 1;
	mul.wide.s32 	%rd62, %r107, 8;
	add.s64 	%rd24, %rd1, %rd62;
	ld.global.f32 	%f124, [%rd24];
	shr.u32 	%r108, %r104, 31;
	add.s32 	%r109, %r104, %r108;
	shr.s32 	%r110, %r109, 1;
	mul.wide.s32 	%rd63, %r110, 2;
	add.s64 	%rd64, %rd2, %rd63;
	ld.global.v2.u8 	{%rs5, %rs6}, [%rd64];
	setp.eq.s16 	%p22, %rs5, 0;
	mul.f32 	%f125, %f124, %f112;
	selp.f32 	%f493, %f111, %f125, %p22;
	setp.eq.s16 	%p23, %rs6, 0;
	mov.f32 	%f492, %f111;
	@%p23 bra 	$L__BB495_15;
	ld.global.f32 	%f126, [%rd24+4];
	mul.f32 	%f492, %f126, %f112;
$L__BB495_15:
	max.f32 	%f127, %f490, %f493;
	max.f32 	%f490, %f127, %f492;
$L__BB495_16:
	setp.le.s64 	%p24, %rd49, %rd11;
	mov.f32 	%f496, 0fFF800000;
	mov.f32 	%f497, %f496;
	@%p24 bra 	$L__BB495_20;
	cvt.u32.u64 	%r111, %rd11;
	setp.eq.s64 	%p25, %rd41, 1;
	setp.eq.s64 	%p26, %rd40, 1;
	setp.eq.s64 	%p27, %rd39, 1;
	setp.eq.s64 	%p28, %rd38, 1;
	add.s32 	%r112, %r111, %r8;
	div.s32 	%r113, %r112, %r9;
	mul.lo.s32 	%r114, %r113, %r9;
	sub.s32 	%r115, %r112, %r114;
	div.s32 	%r116, %r115, %r10;
	mul.lo.s32 	%r117, %r116, %r10;
	sub.s32 	%r118, %r115, %r117;
	div.s32 	%r119, %r118, %r11;
	mul.lo.s32 	%r120, %r119, %r11;
	sub.s32 	%r121, %r118, %r120;
	selp.b32 	%r122, 0, %r113, %p28;
	selp.b32 	%r123, 0, %r116, %p27;
	selp.b32 	%r124, 0, %r119, %p26;
	selp.b32 	%r125, 0, %r121, %p25;
	mul.lo.s32 	%r126, %r13, %r122;
	mad.lo.s32 	%r127, %r14, %r123, %r126;
	mad.lo.s32 	%r128, %r15, %r124, %r127;
	mad.lo.s32 	%r129, %r16, %r125, %r128;
	shr.u32 	%r130, %r112, 31;
	add.s32 	%r131, %r112, %r130;
	shr.s32 	%r132, %r131, 1;
	mul.wide.s32 	%rd65, %r132, 8;
	add.s64 	%rd25, %rd1, %rd65;
	ld.global.f32 	%f129, [%rd25];
	shr.u32 	%r133, %r129, 31;
	add.s32 	%r134, %r129, %r133;
	shr.s32 	%r135, %r134, 1;
	mul.wide.s32 	%rd66, %r135, 2;
	add.s64 	%rd67, %rd2, %rd66;
	ld.global.v2.u8 	{%rs7, %rs8}, [%rd67];
	setp.eq.s16 	%p29, %rs7, 0;
	mul.f32 	%f130, %f129, %f112;
	selp.f32 	%f497, %f111, %f130, %p29;
	setp.eq.s16 	%p30, %rs8, 0;
	mov.f32 	%f496, %f111;
	@%p30 bra 	$L__BB495_19;
	ld.global.f32 	%f131, [%rd25+4];
	mul.f32 	%f496, %f131, %f112;
$L__BB495_19:
	max.f32 	%f132, %f490, %f497;
	max.f32 	%f490, %f132, %f496;
$L__BB495_20:
	setp.le.s64 	%p31, %rd49, %rd12;
	mov.f32 	%f500, 0fFF800000;
	mov.f32 	%f501, %f500;
	@%p31 bra 	$L__BB495_24;
	cvt.u32.u64 	%r136, %rd12;
	setp.eq.s64 	%p32, %rd41, 1;
	setp.eq.s64 	%p33, %rd40, 1;
	setp.eq.s64 	%p34, %rd39, 1;
	setp.eq.s64 	%p35, %rd38, 1;
	add.s32 	%r137, %r136, %r8;
	div.s32 	%r138, %r137, %r9;
	mul.lo.s32 	%r139, %r138, %r9;
	sub.s32 	%r140, %r137, %r139;
	div.s32 	%r141, %r140, %r10;
	mul.lo.s32 	%r142, %r141, %r10;
	sub.s32 	%r143, %r140, %r142;
	div.s32 	%r144, %r143, %r11;
	mul.lo.s32 	%r145, %r144, %r11;
	sub.s32 	%r146, %r143, %r145;
	selp.b32 	%r147, 0, %r138, %p35;
	selp.b32 	%r148, 0, %r141, %p34;
	selp.b32 	%r149, 0, %r144, %p33;
	selp.b32 	%r150, 0, %r146, %p32;
	mul.lo.s32 	%r151, %r13, %r147;
	mad.lo.s32 	%r152, %r14, %r148, %r151;
	mad.lo.s32 	%r153, %r15, %r149, %r152;
	mad.lo.s32 	%r154, %r16, %r150, %r153;
	shr.u32 	%r155, %r137, 31;
	add.s32 	%r156, %r137, %r155;
	shr.s32 	%r157, %r156, 1;
	mul.wide.s32 	%rd68, %r157, 8;
	add.s64 	%rd26, %rd1, %rd68;
	ld.global.f32 	%f134, [%rd26];
	shr.u32 	%r158, %r154, 31;
	add.s32 	%r159, %r154, %r158;
	shr.s32 	%r160, %r159, 1;
	mul.wide.s32 	%rd69, %r160, 2;
	add.s64 	%rd70, %rd2, %rd69;
	ld.global.v2.u8 	{%rs9, %rs10}, [%rd70];
	setp.eq.s16 	%p36, %rs9, 0;
	mul.f32 	%f135, %f134, %f112;
	selp.f32 	%f501, %f111, %f135, %p36;
	setp.eq.s16 	%p37, %rs10, 0;
	mov.f32 	%f500, %f111;
	@%p37 bra 	$L__BB495_23;
	ld.global.f32 	%f136, [%rd26+4];
	mul.f32 	%f500, %f136, %f112;
$L__BB495_23:
	max.f32 	%f137, %f490, %f501;
	max.f32 	%f490, %f137, %f500;
$L__BB495_24:
	setp.le.s64 	%p38, %rd49, %rd13;
	mov.f32 	%f504, 0fFF800000;
	mov.f32 	%f505, %f504;
	@%p38 bra 	$L__BB495_28;
	cvt.u32.u64 	%r161, %rd13;
	setp.eq.s64 	%p39, %rd41, 1;
	setp.eq.s64 	%p40, %rd40, 1;
	setp.eq.s64 	%p41, %rd39, 1;
	setp.eq.s64 	%p42, %rd38, 1;
	add.s32 	%r162, %r161, %r8;
	div.s32 	%r163, %r162, %r9;
	mul.lo.s32 	%r164, %r163, %r9;
	sub.s32 	%r165, %r162, %r164;
	div.s32 	%r166, %r165, %r10;
	mul.lo.s32 	%r167, %r166, %r10;
	sub.s32 	%r168, %r165, %r167;
	div.s32 	%r169, %r168, %r11;
	mul.lo.s32 	%r170, %r169, %r11;
	sub.s32 	%r171, %r168, %r170;
	selp.b32 	%r172, 0, %r163, %p42;
	selp.b32 	%r173, 0, %r166, %p41;
	selp.b32 	%r174, 0, %r169, %p40;
	selp.b32 	%r175, 0, %r171, %p39;
	mul.lo.s32 	%r176, %r13, %r172;
	mad.lo.s32 	%r177, %r14, %r173, %r176;
	mad.lo.s32 	%r178, %r15, %r174, %r177;
	mad.lo.s32 	%r179, %r16, %r175, %r178;
	shr.u32 	%r180, %r162, 31;
	add.s32 	%r181, %r162, %r180;
	shr.s32 	%r182, %r181, 1;
	mul.wide.s32 	%rd71, %r182, 8;
	add.s64 	%rd27, %rd1, %rd71;
	ld.global.f32 	%f139, [%rd27];
	shr.u32 	%r183, %r179, 31;
	add.s32 	%r184, %r179, %r183;
	shr.s32 	%r185, %r184, 1;
	mul.wide.s32 	%rd72, %r185, 2;
	add.s64 	%rd73, %rd2, %rd72;
	ld.global.v2.u8 	{%rs11, %rs12}, [%rd73];
	setp.eq.s16 	%p43, %rs11, 0;
	mul.f32 	%f140, %f139, %f112;
	selp.f32 	%f505, %f111, %f140, %p43;
	setp.eq.s16 	%p44, %rs12, 0;
	mov.f32 	%f504, %f111;
	@%p44 bra 	$L__BB495_27;
	ld.global.f32 	%f141, [%rd27+4];
	mul.f32 	%f504, %f141, %f112;
$L__BB495_27:
	max.f32 	%f142, %f490, %f505;
	max.f32 	%f490, %f142, %f504;
$L__BB495_28:
	setp.le.s64 	%p45, %rd49, %rd14;
	mov.f32 	%f508, 0fFF800000;
	mov.f32 	%f509, %f508;
	@%p45 bra 	$L__BB495_32;
	cvt.u32.u64 	%r186, %rd14;
	setp.eq.s64 	%p46, %rd41, 1;
	setp.eq.s64 	%p47, %rd40, 1;
	setp.eq.s64 	%p48, %rd39, 1;
	setp.eq.s64 	%p49, %rd38, 1;
	add.s32 	%r187, %r186, %r8;
	div.s32 	%r188, %r187, %r9;
	mul.lo.s32 	%r189, %r188, %r9;
	sub.s32 	%r190, %r187, %r189;
	div.s32 	%r191, %r190, %r10;
	mul.lo.s32 	%r192, %r191, %r10;
	sub.s32 	%r193, %r190, %r192;
	div.s32 	%r194, %r193, %r11;
	mul.lo.s32 	%r195, %r194, %r11;
	sub.s32 	%r196, %r193, %r195;
	selp.b32 	%r197, 0, %r188, %p49;
	selp.b32 	%r198, 0, %r191, %p48;
	selp.b32 	%r199, 0, %r194, %p47;
	selp.b32 	%r200, 0, %r196, %p46;
	mul.lo.s32 	%r201, %r13, %r197;
	mad.lo.s32 	%r202, %r14, %r198, %r201;
	mad.lo.s32 	%r203, %r15, %r199, %r202;
	mad.lo.s32 	%r204, %r16, %r200, %r203;
	shr.u32 	%r205, %r187, 31;
	add.s32 	%r206, %r187, %r205;
	shr.s32 	%r207, %r206, 1;
	mul.wide.s32 	%rd74, %r207, 8;
	add.s64 	%rd28, %rd1, %rd74;
	ld.global.f32 	%f144, [%rd28];
	shr.u32 	%r208, %r204, 31;
	add.s32 	%r209, %r204, %r208;
	shr.s32 	%r210, %r209, 1;
	mul.wide.s32 	%rd75, %r210, 2;
	add.s64 	%rd76, %rd2, %rd75;
	ld.global.v2.u8 	{%rs13, %rs14}, [%rd76];
	setp.eq.s16 	%p50, %rs13, 0;
	mul.f32 	%f145, %f144, %f112;
	selp.f32 	%f509, %f111, %f145, %p50;
	setp.eq.s16 	%p51, %rs14, 0;
	mov.f32 	%f508, %f111;
	@%p51 bra 	$L__BB495_31;
	ld.global.f32 	%f146, [%rd28+4];
	mul.f32 	%f508, %f146, %f112;
$L__BB495_31:
	max.f32 	%f147, %f490, %f509;
	max.f32 	%f490, %f147, %f508;
$L__BB495_32:
	setp.le.s64 	%p52, %rd49, %rd15;
	mov.f32 	%f512, 0fFF800000;
	mov.f32 	%f513, %f512;
	@%p52 bra 	$L__BB495_36;
	cvt.u32.u64 	%r211, %rd15;
	setp.eq.s64 	%p53, %rd41, 1;
	setp.eq.s64 	%p54, %rd40, 1;
	setp.eq.s64 	%p55, %rd39, 1;
	setp.eq.s64 	%p56, %rd38, 1;
	add.s32 	%r212, %r211, %r8;
	div.s32 	%r213, %r212, %r9;
	mul.lo.s32 	%r214, %r213, %r9;
	sub.s32 	%r215, %r212, %r214;
	div.s32 	%r216, %r215, %r10;
	mul.lo.s32 	%r217, %r216, %r10;
	sub.s32 	%r218, %r215, %r217;
	div.s32 	%r219, %r218, %r11;
	mul.lo.s32 	%r220, %r219, %r11;
	sub.s32 	%r221, %r218, %r220;
	selp.b32 	%r222, 0, %r213, %p56;
	selp.b32 	%r223, 0, %r216, %p55;
	selp.b32 	%r224, 0, %r219, %p54;
	selp.b32 	%r225, 0, %r221, %p53;
	mul.lo.s32 	%r226, %r13, %r222;
	mad.lo.s32 	%r227, %r14, %r223, %r226;
	mad.lo.s32 	%r228, %r15, %r224, %r227;
	mad.lo.s32 	%r229, %r16, %r225, %r228;
	shr.u32 	%r230, %r212, 31;
	add.s32 	%r231, %r212, %r230;
	shr.s32 	%r232, %r231, 1;
	mul.wide.s32 	%rd77, %r232, 8;
	add.s64 	%rd29, %rd1, %rd77;
	ld.global.f32 	%f149, [%rd29];
	shr.u32 	%r233, %r229, 31;
	add.s32 	%r234, %r229, %r233;
	shr.s32 	%r235, %r234, 1;
	mul.wide.s32 	%rd78, %r235, 2;
	add.s64 	%rd79, %rd2, %rd78;
	ld.global.v2.u8 	{%rs15, %rs16}, [%rd79];
	setp.eq.s16 	%p57, %rs15, 0;
	mul.f32 	%f150, %f149, %f112;
	selp.f32 	%f513, %f111, %f150, %p57;
	setp.eq.s16 	%p58, %rs16, 0;
	mov.f32 	%f512, %f111;
	@%p58 bra 	$L__BB495_35;
	ld.global.f32 	%f151, [%rd29+4];
	mul.f32 	%f512, %f151, %f112;
$L__BB495_35:
	max.f32 	%f152, %f490, %f513;
	max.f32 	%f490, %f152, %f512;
$L__BB495_36:
	setp.le.s64 	%p59, %rd49, %rd16;
	mov.f32 	%f516, 0fFF800000;
	mov.f32 	%f517, %f516;
	@%p59 bra 	$L__BB495_40;
	cvt.u32.u64 	%r236, %rd16;
	setp.eq.s64 	%p60, %rd41, 1;
	setp.eq.s64 	%p61, %rd40, 1;
	setp.eq.s64 	%p62, %rd39, 1;
	setp.eq.s64 	%p63, %rd38, 1;
	add.s32 	%r237, %r236, %r8;
	div.s32 	%r238, %r237, %r9;
	mul.lo.s32 	%r239, %r238, %r9;
	sub.s32 	%r240, %r237, %r239;
	div.s32 	%r241, %r240, %r10;
	mul.lo.s32 	%r242, %r241, %r10;
	sub.s32 	%r243, %r240, %r242;
	div.s32 	%r244, %r243, %r11;
	mul.lo.s32 	%r245, %r244, %r11;
	sub.s32 	%r246, %r243, %r245;
	selp.b32 	%r247, 0, %r238, %p63;
	selp.b32 	%r248, 0, %r241, %p62;
	selp.b32 	%r249, 0, %r244, %p61;
	selp.b32 	%r250, 0, %r246, %p60;
	mul.lo.s32 	%r251, %r13, %r247;
	mad.lo.s32 	%r252, %r14, %r248, %r251;
	mad.lo.s32 	%r253, %r15, %r249, %r252;
	mad.lo.s32 	%r254, %r16, %r250, %r253;
	shr.u32 	%r255, %r237, 31;
	add.s32 	%r256, %r237, %r255;
	shr.s32 	%r257, %r256, 1;
	mul.wide.s32 	%rd80, %r257, 8;
	add.s64 	%rd30, %rd1, %rd80;
	ld.global.f32 	%f154, [%rd30];
	shr.u32 	%r258, %r254, 31;
	add.s32 	%r259, %r254, %r258;
	shr.s32 	%r260, %r259, 1;
	mul.wide.s32 	%rd81, %r260, 2;
	add.s64 	%rd82, %rd2, %rd81;
	ld.global.v2.u8 	{%rs17, %rs18}, [%rd82];
	setp.eq.s16 	%p64, %rs17, 0;
	mul.f32 	%f155, %f154, %f112;
	selp.f32 	%f517, %f111, %f155, %p64;
	setp.eq.s16 	%p65, %rs18, 0;
	mov.f32 	%f516, %f111;
	@%p65 bra 	$L__BB495_39;
	ld.global.f32 	%f156, [%rd30+4];
	mul.f32 	%f516, %f156, %f112;
$L__BB495_39:
	max.f32 	%f157, %f490, %f517;
	max.f32 	%f490, %f157, %f516;
$L__BB495_40:
	setp.le.s64 	%p66, %rd49, %rd17;
	mov.f32 	%f520, 0fFF800000;
	mov.f32 	%f521, %f520;
	@%p66 bra 	$L__BB495_44;
	cvt.u32.u64 	%r261, %rd17;
	setp.eq.s64 	%p67, %rd41, 1;
	setp.eq.s64 	%p68, %rd40, 1;
	setp.eq.s64 	%p69, %rd39, 1;
	setp.eq.s64 	%p70, %rd38, 1;
	add.s32 	%r262, %r261, %r8;
	div.s32 	%r263, %r262, %r9;
	mul.lo.s32 	%r264, %r263, %r9;
	sub.s32 	%r265, %r262, %r264;
	div.s32 	%r266, %r265, %r10;
	mul.lo.s32 	%r267, %r266, %r10;
	sub.s32 	%r268, %r265, %r267;
	div.s32 	%r269, %r268, %r11;
	mul.lo.s32 	%r270, %r269, %r11;
	sub.s32 	%r271, %r268, %r270;
	selp.b32 	%r272, 0, %r263, %p70;
	selp.b32 	%r273, 0, %r266, %p69;
	selp.b32 	%r274, 0, %r269, %p68;
	selp.b32 	%r275, 0, %r271, %p67;
	mul.lo.s32 	%r276, %r13, %r272;
	mad.lo.s32 	%r277, %r14, %r273, %r276;
	mad.lo.s32 	%r278, %r15, %r274, %r277;
	mad.lo.s32 	%r279, %r16, %r275, %r278;
	shr.u32 	%r280, %r262, 31;
	add.s32 	%r281, %r262, %r280;
	shr.s32 	%r282, %r281, 1;
	mul.wide.s32 	%rd83, %r282, 8;
	add.s64 	%rd31, %rd1, %rd83;
	ld.global.f32 	%f159, [%rd31];
	shr.u32 	%r283, %r279, 31;
	add.s32 	%r284, %r279, %r283;
	shr.s32 	%r285, %r284, 1;
	mul.wide.s32 	%rd84, %r285, 2;
	add.s64 	%rd85, %rd2, %rd84;
	ld.global.v2.u8 	{%rs19, %rs20}, [%rd85];
	setp.eq.s16 	%p71, %rs19, 0;
	mul.f32 	%f160, %f159, %f112;
	selp.f32 	%f521, %f111, %f160, %p71;
	setp.eq.s16 	%p72, %rs20, 0;
	mov.f32 	%f520, %f111;
	@%p72 bra 	$L__BB495_43;
	ld.global.f32 	%f161, [%rd31+4];
	mul.f32 	%f520, %f161, %f112;
$L__BB495_43:
	max.f32 	%f162, %f490, %f521;
	max.f32 	%f490, %f162, %f520;
$L__BB495_44:
	setp.le.s64 	%p73, %rd49, %rd18;
	mov.f32 	%f524, 0fFF800000;
	mov.f32 	%f525, %f524;
	@%p73 bra 	$L__BB495_48;
	cvt.u32.u64 	%r286, %rd18;
	setp.eq.s64 	%p74, %rd41, 1;
	setp.eq.s64 	%p75, %rd40, 1;
	setp.eq.s64 	%p76, %rd39, 1;
	setp.eq.s64 	%p77, %rd38, 1;
	add.s32 	%r287, %r286, %r8;
	div.s32 	%r288, %r287, %r9;
	mul.lo.s32 	%r289, %r288, %r9;
	sub.s32 	%r290, %r287, %r289;
	div.s32 	%r291, %r290, %r10;
	mul.lo.s32 	%r292, %r291, %r10;
	sub.s32 	%r293, %r290, %r292;
	div.s32 	%r294, %r293, %r11;
	mul.lo.s32 	%r295, %r294, %r11;
	sub.s32 	%r296, %r293, %r295;
	selp.b32 	%r297, 0, %r288, %p77;
	selp.b32 	%r298, 0, %r291, %p76;
	selp.b32 	%r299, 0, %r294, %p75;
	selp.b32 	%r300, 0, %r296, %p74;
	mul.lo.s32 	%r301, %r13, %r297;
	mad.lo.s32 	%r302, %r14, %r298, %r301;
	mad.lo.s32 	%r303, %r15, %r299, %r302;
	mad.lo.s32 	%r304, %r16, %r300, %r303;
	shr.u32 	%r305, %r287, 31;
	add.s32 	%r306, %r287, %r305;
	shr.s32 	%r307, %r306, 1;
	mul.wide.s32 	%rd86, %r307, 8;
	add.s64 	%rd32, %rd1, %rd86;
	ld.global.f32 	%f164, [%rd32];
	shr.u32 	%r308, %r304, 31;
	add.s32 	%r309, %r304, %r308;
	shr.s32 	%r310, %r309, 1;
	mul.wide.s32 	%rd87, %r310, 2;
	add.s64 	%rd88, %rd2, %rd87;
	ld.global.v2.u8 	{%rs21, %rs22}, [%rd88];
	setp.eq.s16 	%p78, %rs21, 0;
	mul.f32 	%f165, %f164, %f112;
	selp.f32 	%f525, %f111, %f165, %p78;
	setp.eq.s16 	%p79, %rs22, 0;
	mov.f32 	%f524, %f111;
	@%p79 bra 	$L__BB495_47;
	ld.global.f32 	%f166, [%rd32+4];
	mul.f32 	%f524, %f166, %f112;
$L__BB495_47:
	max.f32 	%f167, %f490, %f525;
	max.f32 	%f490, %f167, %f524;
$L__BB495_48:
	setp.le.s64 	%p80, %rd49, %rd19;
	mov.f32 	%f528, 0fFF800000;
	mov.f32 	%f529, %f528;
	@%p80 bra 	$L__BB495_52;
	cvt.u32.u64 	%r311, %rd19;
	setp.eq.s64 	%p81, %rd41, 1;
	setp.eq.s64 	%p82, %rd40, 1;
	setp.eq.s64 	%p83, %rd39, 1;
	setp.eq.s64 	%p84, %rd38, 1;
	add.s32 	%r312, %r311, %r8;
	div.s32 	%r313, %r312, %r9;
	mul.lo.s32 	%r314, %r313, %r9;
	sub.s32 	%r315, %r312, %r314;
	div.s32 	%r316, %r315, %r10;
	mul.lo.s32 	%r317, %r316, %r10;
	sub.s32 	%r318, %r315, %r317;
	div.s32 	%r319, %r318, %r11;
	mul.lo.s32 	%r320, %r319, %r11;
	sub.s32 	%r321, %r318, %r320;
	selp.b32 	%r322, 0, %r313, %p84;
	selp.b32 	%r323, 0, %r316, %p83;
	selp.b32 	%r324, 0, %r319, %p82;
	selp.b32 	%r325, 0, %r321, %p81;
	mul.lo.s32 	%r326, %r13, %r322;
	mad.lo.s32 	%r327, %r14, %r323, %r326;
	mad.lo.s32 	%r328, %r15, %r324, %r327;
	mad.lo.s32 	%r329, %r16, %r325, %r328;
	shr.u32 	%r330, %r312, 31;
	add.s32 	%r331, %r312, %r330;
	shr.s32 	%r332, %r331, 1;
	mul.wide.s32 	%rd89, %r332, 8;
	add.s64 	%rd33, %rd1, %rd89;
	ld.global.f32 	%f169, [%rd33];
	shr.u32 	%r333, %r329, 31;
	add.s32 	%r334, %r329, %r333;
	shr.s32 	%r335, %r334, 1;
	mul.wide.s32 	%rd90, %r335, 2;
	add.s64 	%rd91, %rd2, %rd90;
	ld.global.v2.u8 	{%rs23, %rs24}, [%rd91];
	setp.eq.s16 	%p85, %rs23, 0;
	mul.f32 	%f170, %f169, %f112;
	selp.f32 	%f529, %f111, %f170, %p85;
	setp.eq.s16 	%p86, %rs24, 0;
	mov.f32 	%f528, %f111;
	@%p86 bra 	$L__BB495_51;
	ld.global.f32 	%f171, [%rd33+4];
	mul.f32 	%f528, %f171, %f112;
$L__BB495_51:
	max.f32 	%f172, %f490, %f529;
	max.f32 	%f490, %f172, %f528;
$L__BB495_52:
	setp.le.s64 	%p87, %rd49, %rd8;
	mov.b32 	%r336, %f490;
	shfl.sync.bfly.b32	%r337|%p88, %r336, 16, 31, -1;
	mov.b32 	%f173, %r337;
	max.f32 	%f174, %f490, %f173;
	mov.b32 	%r338, %f174;
	shfl.sync.bfly.b32	%r339|%p89, %r338, 8, 31, -1;
	mov.b32 	%f175, %r339;
	max.f32 	%f176, %f174, %f175;
	mov.b32 	%r340, %f176;
	shfl.sync.bfly.b32	%r341|%p90, %r340, 4, 31, -1;
	mov.b32 	%f177, %r341;
	max.f32 	%f178, %f176, %f177;
	mov.b32 	%r342, %f178;
	shfl.sync.bfly.b32	%r343|%p91, %r342, 2, 31, -1;
	mov.b32 	%f179, %r343;
	max.f32 	%f180, %f178, %f179;
	mov.b32 	%r344, %f180;
	shfl.sync.bfly.b32	%r345|%p92, %r344, 1, 31, -1;
	mov.b32 	%f181, %r345;
	max.f32 	%f182, %f180, %f181;
	sub.f32 	%f183, %f485, %f182;
	fma.rn.f32 	%f184, %f183, 0f3BBB989D, 0f3F000000;
	cvt.sat.f32.f32 	%f185, %f184;
	mov.f32 	%f186, 0f4B400001;
	mov.f32 	%f187, 0f437C0000;
	fma.rm.f32 	%f188, %f185, %f187, %f186;
	add.f32 	%f189, %f188, 0fCB40007F;
	neg.f32 	%f190, %f189;
	fma.rn.f32 	%f191, %f183, 0f3FB8AA3B, %f190;
	fma.rn.f32 	%f192, %f183, 0f32A57060, %f191;
	mov.b32 	%r346, %f188;
	shl.b32 	%r347, %r346, 23;
	mov.b32 	%f193, %r347;
	ex2.approx.ftz.f32 	%f194, %f192;
	mul.f32 	%f195, %f194, %f193;
	add.f32 	%f196, %f195, 0f00000000;
	sub.f32 	%f197, %f484, %f182;
	fma.rn.f32 	%f198, %f197, 0f3BBB989D, 0f3F000000;
	cvt.sat.f32.f32 	%f199, %f198;
	fma.rm.f32 	%f200, %f199, %f187, %f186;
	add.f32 	%f201, %f200, 0fCB40007F;
	neg.f32 	%f202, %f201;
	fma.rn.f32 	%f203, %f197, 0f3FB8AA3B, %f202;
	fma.rn.f32 	%f204, %f197, 0f32A57060, %f203;
	mov.b32 	%r348, %f200;
	shl.b32 	%r349, %r348, 23;
	mov.b32 	%f205, %r349;
	ex2.approx.ftz.f32 	%f206, %f204;
	mul.f32 	%f207, %f206, %f205;
	add.f32 	%f208, %f196, %f207;
	sub.f32 	%f209, %f489, %f182;
	fma.rn.f32 	%f210, %f209, 0f3BBB989D, 0f3F000000;
	cvt.sat.f32.f32 	%f211, %f210;
	fma.rm.f32 	%f212, %f211, %f187, %f186;
	add.f32 	%f213, %f212, 0fCB40007F;
	neg.f32 	%f214, %f213;
	fma.rn.f32 	%f215, %f209, 0f3FB8AA3B, %f214;
	fma.rn.f32 	%f216, %f209, 0f32A57060, %f215;
	mov.b32 	%r350, %f212;
	shl.b32 	%r351, %r350, 23;
	mov.b32 	%f217, %r351;
	ex2.approx.ftz.f32 	%f218, %f216;
	mul.f32 	%f219, %f218, %f217;
	add.f32 	%f220, %f208, %f219;
	sub.f32 	%f221, %f488, %f182;
	fma.rn.f32 	%f222, %f221, 0f3BBB989D, 0f3F000000;
	cvt.sat.f32.f32 	%f223, %f222;
	fma.rm.f32 	%f224, %f223, %f187, %f186;
	add.f32 	%f225, %f224, 0fCB40007F;
	neg.f32 	%f226, %f225;
	fma.rn.f32 	%f227, %f221, 0f3FB8AA3B, %f226;
	fma.rn.f32 	%f228, %f221, 0f32A57060, %f227;
	mov.b32 	%r352, %f224;
	shl.b32 	%r353, %r352, 23;
	mov.b32 	%f229, %r353;
	ex2.approx.ftz.f32 	%f230, %f228;
	mul.f32 	%f231, %f230, %f229;
	add.f32 	%f232, %f220, %f231;
	sub.f32 	%f233, %f493, %f182;
	fma.rn.f32 	%f234, %f233, 0f3BBB989D, 0f3F000000;
	cvt.sat.f32.f32 	%f235, %f234;
	fma.rm.f32 	%f236, %f235, %f187, %f186;
	add.f32 	%f237, %f236, 0fCB40007F;
	neg.f32 	%f238, %f237;
	fma.rn.f32 	%f239, %f233, 0f3FB8AA3B, %f238;
	fma.rn.f32 	%f240, %f233, 0f32A57060, %f239;
	mov.b32 	%r354, %f236;
	shl.b32 	%r355, %r354, 23;
	mov.b32 	%f241, %r355;
	ex2.approx.ftz.f32 	%f242, %f240;
	mul.f32 	%f243, %f242, %f241;
	add.f32 	%f244, %f232, %f243;
	sub.f32 	%f245, %f492, %f182;
	fma.rn.f32 	%f246, %f245, 0f3BBB989D, 0f3F000000;
	cvt.sat.f32.f32 	%f247, %f246;
	fma.rm.f32 	%f248, %f247, %f187, %f186;
	add.f32 	%f249, %f248, 0fCB40007F;
	neg.f32 	%f250, %f249;
	fma.rn.f32 	%f251, %f245, 0f3FB8AA3B, %f250;
	fma.rn.f32 	%f252, %f245, 0f32A57060, %f251;
	mov.b32 	%r356, %f248;
	shl.b32 	%r357, %r356, 23;
	mov.b32 	%f253, %r357;
	ex2.approx.ftz.f32 	%f254, %f252;
	mul.f32 	%f255, %f254, %f253;
	add.f32 	%f256, %f244, %f255;
	sub.f32 	%f257, %f497, %f182;
	fma.rn.f32 	%f258, %f257, 0f3BBB989D, 0f3F000000;
	cvt.sat.f32.f32 	%f259, %f258;
	fma.rm.f32 	%f260, %f259, %f187, %f186;
	add.f32 	%f261, %f260, 0fCB40007F;
	neg.f32 	%f262, %f261;
	fma.rn.f32 	%f263, %f257, 0f3FB8AA3B, %f262;
	fma.rn.f32 	%f264, %f257, 0f32A57060, %f263;
	mov.b32 	%r358, %f260;
	shl.b32 	%r359, %r358, 23;
	mov.b32 	%f265, %r359;
	ex2.approx.ftz.f32 	%f266, %f264;
	mul.f32 	%f267, %f266, %f265;
	add.f32 	%f268, %f256, %f267;
	sub.f32 	%f269, %f496, %f182;
	fma.rn.f32 	%f270, %f269, 0f3BBB989D, 0f3F000000;
	cvt.sat.f32.f32 	%f271, %f270;
	fma.rm.f32 	%f272, %f271, %f187, %f186;
	add.f32 	%f273, %f272, 0fCB40007F;
	neg.f32 	%f274, %f273;
	fma.rn.f32 	%f275, %f269, 0f3FB8AA3B, %f274;
	fma.rn.f32 	%f276, %f269, 0f32A57060, %f275;
	mov.b32 	%r360, %f272;
	shl.b32 	%r361, %r360, 23;
	mov.b32 	%f277, %r361;
	ex2.approx.ftz.f32 	%f278, %f276;
	mul.f32 	%f279, %f278, %f277;
	add.f32 	%f280, %f268, %f279;
	sub.f32 	%f281, %f501, %f182;
	fma.rn.f32 	%f282, %f281, 0f3BBB989D, 0f3F000000;
	cvt.sat.f32.f32 	%f283, %f282;
	fma.rm.f32 	%f284, %f283, %f187, %f186;
	add.f32 	%f285, %f284, 0fCB40007F;
	neg.f32 	%f286, %f285;
	fma.rn.f32 	%f287, %f281, 0f3FB8AA3B, %f286;
	fma.rn.f32 	%f288, %f281, 0f32A57060, %f287;
	mov.b32 	%r362, %f284;
	shl.b32 	%r363, %r362, 23;
	mov.b32 	%f289, %r363;
	ex2.approx.ftz.f32 	%f290, %f288;
	mul.f32 	%f291, %f290, %f289;
	add.f32 	%f292, %f280, %f291;
	sub.f32 	%f293, %f500, %f182;
	fma.rn.f32 	%f294, %f293, 0f3BBB989D, 0f3F000000;
	cvt.sat.f32.f32 	%f295, %f294;
	fma.rm.f32 	%f296, %f295, %f187, %f186;
	add.f32 	%f297, %f296, 0fCB40007F;
	neg.f32 	%f298, %f297;
	fma.rn.f32 	%f299, %f293, 0f3FB8AA3B, %f298;
	fma.rn.f32 	%f300, %f293, 0f32A57060, %f299;
	mov.b32 	%r364, %f296;
	shl.b32 	%r365, %r364, 23;
	mov.b32 	%f301, %r365;
	ex2.approx.ftz.f32 	%f302, %f300;
	mul.f32 	%f303, %f302, %f301;
	add.f32 	%f304, %f292, %f303;
	sub.f32 	%f305, %f505, %f182;
	fma.rn.f32 	%f306, %f305, 0f3BBB989D, 0f3F000000;
	cvt.sat.f32.f32 	%f307, %f306;
	fma.rm.f32 	%f308, %f307, %f187, %f186;
	add.f32 	%f309, %f308, 0fCB40007F;
	neg.f32 	%f310, %f309;
	fma.rn.f32 	%f311, %f305, 0f3FB8AA3B, %f310;
	fma.rn.f32 	%f312, %f305, 0f32A57060, %f311;
	mov.b32 	%r366, %f308;
	shl.b32 	%r367, %r366, 23;
	mov.b32 	%f313, %r367;
	ex2.approx.ftz.f32 	%f314, %f312;
	mul.f32 	%f315, %f314, %f313;
	add.f32 	%f316, %f304, %f315;
	sub.f32 	%f317, %f504, %f182;
	fma.rn.f32 	%f318, %f317, 0f3BBB989D, 0f3F000000;
	cvt.sat.f32.f32 	%f319, %f318;
	fma.rm.f32 	%f320, %f319, %f187, %f186;
	add.f32 	%f321, %f320, 0fCB40007F;
	neg.f32 	%f322, %f321;
	fma.rn.f32 	%f323, %f317, 0f3FB8AA3B, %f322;
	fma.rn.f32 	%f324, %f317, 0f32A57060, %f323;
	mov.b32 	%r368, %f320;
	shl.b32 	%r369, %r368, 23;
	mov.b32 	%f325, %r369;
	ex2.approx.ftz.f32 	%f326, %f324;
	mul.f32 	%f327, %f326, %f325;
	add.f32 	%f328, %f316, %f327;
	sub.f32 	%f329, %f509, %f182;
	fma.rn.f32 	%f330, %f329, 0f3BBB989D, 0f3F000000;
	cvt.sat.f32.f32 	%f331, %f330;
	fma.rm.f32 	%f332, %f331, %f187, %f186;
	add.f32 	%f333, %f332, 0fCB40007F;
	neg.f32 	%f334, %f333;
	fma.rn.f32 	%f335, %f329, 0f3FB8AA3B, %f334;
	fma.rn.f32 	%f336, %f329, 0f32A57060, %f335;
	mov.b32 	%r370, %f332;
	shl.b32 	%r371, %r370, 23;
	mov.b32 	%f337, %r371;
	ex2.approx.ftz.f32 	%f338, %f336;
	mul.f32 	%f339, %f338, %f337;
	add.f32 	%f340, %f328, %f339;
	sub.f32 	%f341, %f508, %f182;
	fma.rn.f32 	%f342, %f341, 0f3BBB989D, 0f3F000000;
	cvt.sat.f32.f32 	%f343, %f342;
	fma.rm.f32 	%f344, %f343, %f187, %f186;
	add.f32 	%f345, %f344, 0fCB40007F;
	neg.f32 	%f346, %f345;
	fma.rn.f32 	%f347, %f341, 0f3FB8AA3B, %f346;
	fma.rn.f32 	%f348, %f341, 0f32A57060, %f347;
	mov.b32 	%r372, %f344;
	shl.b32 	%r373, %r372, 23;
	mov.b32 	%f349, %r373;
	ex2.approx.ftz.f32 	%f350, %f348;
	mul.f32 	%f351, %f350, %f349;
	add.f32 	%f352, %f340, %f351;
	sub.f32 	%f353, %f513, %f182;
	fma.rn.f32 	%f354, %f353, 0f3BBB989D, 0f3F000000;
	cvt.sat.f32.f32 	%f355, %f354;
	fma.rm.f32 	%f356, %f355, %f187, %f186;
	add.f32 	%f357, %f356, 0fCB40007F;
	neg.f32 	%f358, %f357;
	fma.rn.f32 	%f359, %f353, 0f3FB8AA3B, %f358;
	fma.rn.f32 	%f360, %f353, 0f32A57060, %f359;
	mov.b32 	%r374, %f356;
	shl.b32 	%r375, %r374, 23;
	mov.b32 	%f361, %r375;
	ex2.approx.ftz.f32 	%f362, %f360;
	mul.f32 	%f363, %f362, %f361;
	add.f32 	%f364, %f352, %f363;
	sub.f32 	%f365, %f512, %f182;
	fma.rn.f32 	%f366, %f365, 0f3BBB989D, 0f3F000000;
	cvt.sat.f32.f32 	%f367, %f366;
	fma.rm.f32 	%f368, %f367, %f187, %f186;
	add.f32 	%f369, %f368, 0fCB40007F;
	neg.f32 	%f370, %f369;
	fma.rn.f32 	%f371, %f365, 0f3FB8AA3B, %f370;
	fma.rn.f32 	%f372, %f365, 0f32A57060, %f371;
	mov.b32 	%r376, %f368;
	shl.b32 	%r377, %r376, 23;
	mov.b32 	%f373, %r377;
	ex2.approx.ftz.f32 	%f374, %f372;
	mul.f32 	%f375, %f374, %f373;
	add.f32 	%f376, %f364, %f375;
	sub.f32 	%f377, %f517, %f182;
	fma.rn.f32 	%f378, %f377, 0f3BBB989D, 0f3F000000;
	cvt.sat.f32.f32 	%f379, %f378;
	fma.rm.f32 	%f380, %f379, %f187, %f186;
	add.f32 	%f381, %f380, 0fCB40007F;
	neg.f32 	%f382, %f381;
	fma.rn.f32 	%f383, %f377, 0f3FB8AA3B, %f382;
	fma.rn.f32 	%f384, %f377, 0f32A57060, %f383;
	mov.b32 	%r378, %f380;
	shl.b32 	%r379, %r378, 23;
	mov.b32 	%f385, %r379;
	ex2.approx.ftz.f32 	%f386, %f384;
	mul.f32 	%f387, %f386, %f385;
	add.f32 	%f388, %f376, %f387;
	sub.f32 	%f389, %f516, %f182;
	fma.rn.f32 	%f390, %f389, 0f3BBB989D, 0f3F000000;
	cvt.sat.f32.f32 	%f391, %f390;
	fma.rm.f32 	%f392, %f391, %f187, %f186;
	add.f32 	%f393, %f392, 0fCB40007F;
	neg.f32 	%f394, %f393;
	fma.rn.f32 	%f395, %f389, 0f3FB8AA3B, %f394;
	fma.rn.f32 	%f396, %f389, 0f32A57060, %f395;
	mov.b32 	%r380, %f392;
	shl.b32 	%r381, %r380, 23;
	mov.b32 	%f397, %r381;
	ex2.approx.ftz.f32 	%f398, %f396;
	mul.f32 	%f399, %f398, %f397;
	add.f32 	%f400, %f388, %f399;
	sub.f32 	%f401, %f521, %f182;
	fma.rn.f32 	%f402, %f401, 0f3BBB989D, 0f3F000000;
	cvt.sat.f32.f32 	%f403, %f402;
	fma.rm.f32 	%f404, %f403, %f187, %f186;
	add.f32 	%f405, %f404, 0fCB40007F;
	neg.f32 	%f406, %f405;
	fma.rn.f32 	%f407, %f401, 0f3FB8AA3B, %f406;
	fma.rn.f32 	%f408, %f401, 0f32A57060, %f407;
	mov.b32 	%r382, %f404;
	shl.b32 	%r383, %r382, 23;
	mov.b32 	%f409, %r383;
	ex2.approx.ftz.f32 	%f410, %f408;
	mul.f32 	%f411, %f410, %f409;
	add.f32 	%f412, %f400, %f411;
	sub.f32 	%f413, %f520, %f182;
	fma.rn.f32 	%f414, %f413, 0f3BBB989D, 0f3F000000;
	cvt.sat.f32.f32 	%f415, %f414;
	fma.rm.f32 	%f416, %f415, %f187, %f186;
	add.f32 	%f417, %f416, 0fCB40007F;
	neg.f32 	%f418, %f417;
	fma.rn.f32 	%f419, %f413, 0f3FB8AA3B, %f418;
	fma.rn.f32 	%f420, %f413, 0f32A57060, %f419;
	mov.b32 	%r384, %f416;
	shl.b32 	%r385, %r384, 23;
	mov.b32 	%f421, %r385;
	ex2.approx.ftz.f32 	%f422, %f420;
	mul.f32 	%f423, %f422, %f421;
	add.f32 	%f424, %f412, %f423;
	sub.f32 	%f425, %f525, %f182;
	fma.rn.f32 	%f426, %f425, 0f3BBB989D, 0f3F000000;
	cvt.sat.f32.f32 	%f427, %f426;
	fma.rm.f32 	%f428, %f427, %f187, %f186;
	add.f32 	%f429, %f428, 0fCB40007F;
	neg.f32 	%f430, %f429;
	fma.rn.f32 	%f431, %f425, 0f3FB8AA3B, %f430;
	fma.rn.f32 	%f432, %f425, 0f32A57060, %f431;
	mov.b32 	%r386, %f428;
	shl.b32 	%r387, %r386, 23;
	mov.b32 	%f433, %r387;
	ex2.approx.ftz.f32 	%f434, %f432;
	mul.f32 	%f435, %f434, %f433;
	add.f32 	%f436, %f424, %f435;
	sub.f32 	%f437, %f524, %f182;
	fma.rn.f32 	%f438, %f437, 0f3BBB989D, 0f3F000000;
	cvt.sat.f32.f32 	%f439, %f438;
	fma.rm.f32 	%f440, %f439, %f187, %f186;
	add.f32 	%f441, %f440, 0fCB40007F;
	neg.f32 	%f442, %f441;
	fma.rn.f32 	%f443, %f437, 0f3FB8AA3B, %f442;
	fma.rn.f32 	%f444, %f437, 0f32A57060, %f443;
	mov.b32 	%r388, %f440;
	shl.b32 	%r389, %r388, 23;
	mov.b32 	%f445, %r389;
	ex2.approx.ftz.f32 	%f446, %f444;
	mul.f32 	%f447, %f446, %f445;
	add.f32 	%f448, %f436, %f447;
	sub.f32 	%f449, %f529, %f182;
	fma.rn.f32 	%f450, %f449, 0f3BBB989D, 0f3F000000;
	cvt.sat.f32.f32 	%f451, %f450;
	fma.rm.f32 	%f452, %f451, %f187, %f186;
	add.f32 	%f453, %f452, 0fCB40007F;
	neg.f32 	%f454, %f453;
	fma.rn.f32 	%f455, %f449, 0f3FB8AA3B, %f454;
	fma.rn.f32 	%f456, %f449, 0f32A57060, %f455;
	mov.b32 	%r390, %f452;
	shl.b32 	%r391, %r390, 23;
	mov.b32 	%f457, %r391;
	ex2.approx.ftz.f32 	%f458, %f456;
	mul.f32 	%f459, %f458, %f457;
	add.f32 	%f460, %f448, %f459;
	sub.f32 	%f461, %f528, %f182;
	fma.rn.f32 	%f462, %f461, 0f3BBB989D, 0f3F000000;
	cvt.sat.f32.f32 	%f463, %f462;
	fma.rm.f32 	%f464, %f463, %f187, %f186;
	add.f32 	%f465, %f464, 0fCB40007F;
	neg.f32 	%f466, %f465;
	fma.rn.f32 	%f467, %f461, 0f3FB8AA3B, %f466;
	fma.rn.f32 	%f468, %f461, 0f32A57060, %f467;
	mov.b32 	%r392, %f464;
	shl.b32 	%r393, %r392, 23;
	mov.b32 	%f469, %r393;
	ex2.approx.ftz.f32 	%f470, %f468;
	mul.f32 	%f471, %f470, %f469;
	add.f32 	%f472, %f460, %f471;
	mov.b32 	%r394, %f472;
	shfl.sync.bfly.b32	%r395|%p93, %r394, 16, 31, -1;
	mov.b32 	%f473, %r395;
	add.f32 	%f474, %f472, %f473;
	mov.b32 	%r396, %f474;
	shfl.sync.bfly.b32	%r397|%p94, %r396, 8, 31, -1;
	mov.b32 	%f475, %r397;
	add.f32 	%f476, %f474, %f475;
	mov.b32 	%r398, %f476;
	shfl.sync.bfly.b32	%r399|%p95, %r398, 4, 31, -1;
	mov.b32 	%f477, %r399;
	add.f32 	%f478, %f476, %f477;
	mov.b32 	%r400, %f478;
	shfl.sync.bfly.b32	%r401|%p96, %r400, 2, 31, -1;
	mov.b32 	%f479, %r401;
	add.f32 	%f480, %f478, %f479;
	mov.b32 	%r402, %f480;
	shfl.sync.bfly.b32	%r403|%p97, %r402, 1, 31, -1;
	mov.b32 	%f481, %r403;
	add.f32 	%f482, %f480, %f481;
	div.rn.f32 	%f87, %f195, %f482;
	div.rn.f32 	%f88, %f207, %f482;
	div.rn.f32 	%f89, %f219, %f482;
	div.rn.f32 	%f90, %f231, %f482;
	div.rn.f32 	%f91, %f243, %f482;
	div.rn.f32 	%f92, %f255, %f482;
	div.rn.f32 	%f93, %f267, %f482;
	div.rn.f32 	%f94, %f279, %f482;
	div.rn.f32 	%f95, %f291, %f482;
	div.rn.f32 	%f96, %f303, %f482;
	div.rn.f32 	%f97, %f315, %f482;
	div.rn.f32 	%f98, %f327, %f482;
	div.rn.f32 	%f99, %f339, %f482;
	div.rn.f32 	%f100, %f351, %f482;
	div.rn.f32 	%f101, %f363, %f482;
	div.rn.f32 	%f102, %f375, %f482;
	div.rn.f32 	%f103, %f387, %f482;
	div.rn.f32 	%f104, %f399, %f482;
	div.rn.f32 	%f105, %f411, %f482;
	div.rn.f32 	%f106, %f423, %f482;
	div.rn.f32 	%f107, %f435, %f482;
	div.rn.f32 	%f108, %f447, %f482;
	div.rn.f32 	%f109, %f459, %f482;
	div.rn.f32 	%f110, %f471, %f482;
	mul.lo.s64 	%rd34, %rd167, %rd47;
	@%p87 bra 	$L__BB495_54;
	add.s64 	%rd92, %rd34, %rd8;
	shr.u64 	%rd93, %rd92, 63;
	add.s64 	%rd94, %rd92, %rd93;
	shl.b64 	%rd95, %rd94, 2;
	and.b64  	%rd96, %rd95, -8;
	add.s64 	%rd97, %rd6, %rd96;
	st.global.v2.f32 	[%rd97], {%f87, %f88};
$L__BB495_54:
	setp.le.s64 	%p98, %rd49, %rd9;
	@%p98 bra 	$L__BB495_56;
	add.s64 	%rd98, %rd34, %rd9;
	shr.u64 	%rd99, %rd98, 63;
	add.s64 	%rd100, %rd98, %rd99;
	shl.b64 	%rd101, %rd100, 2;
	and.b64  	%rd102, %rd101, -8;
	add.s64 	%rd103, %rd6, %rd102;
	st.global.v2.f32 	[%rd103], {%f89, %f90};
$L__BB495_56:
	setp.le.s64 	%p99, %rd49, %rd10;
	@%p99 bra 	$L__BB495_58;
	add.s64 	%rd104, %rd34, %rd10;
	shr.u64 	%rd105, %rd104, 63;
	add.s64 	%rd106, %rd104, %rd105;
	shl.b64 	%rd107, %rd106, 2;
	and.b64  	%rd108, %rd107, -8;
	add.s64 	%rd109, %rd6, %rd108;
	st.global.v2.f32 	[%rd109], {%f91, %f92};
$L__BB495_58:
	setp.le.s64 	%p100, %rd49, %rd11;
	@%p100 bra 	$L__BB495_60;
	add.s64 	%rd110, %rd34, %rd11;
	shr.u64 	%rd111, %rd110, 63;
	add.s64 	%rd112, %rd110, %rd111;
	shl.b64 	%rd113, %rd112, 2;
	and.b64  	%rd114, %rd113, -8;
	add.s64 	%rd115, %rd6, %rd114;
	st.global.v2.f32 	[%rd115], {%f93, %f94};
$L__BB495_60:
	setp.le.s64 	%p101, %rd49, %rd12;
	@%p101 bra 	$L__BB495_62;
	add.s64 	%rd116, %rd34, %rd12;
	shr.u64 	%rd117, %rd116, 63;
	add.s64 	%rd118, %rd116, %rd117;
	shl.b64 	%rd119, %rd118, 2;
	and.b64  	%rd120, %rd119, -8;
	add.s64 	%rd121, %rd6, %rd120;
	st.global.v2.f32 	[%rd121], {%f95, %f96};
$L__BB495_62:
	setp.le.s64 	%p102, %rd49, %rd13;
	@%p102 bra 	$L__BB495_64;
	add.s64 	%rd122, %rd34, %rd13;
	shr.u64 	%rd123, %rd122, 63;
	add.s64 	%rd124, %rd122, %rd123;
	shl.b64 	%rd125, %rd124, 2;
	and.b64  	%rd126, %rd125, -8;
	add.s64 	%rd127, %rd6, %rd126;
	st.global.v2.f32 	[%rd127], {%f97, %f98};
$L__BB495_64:
	setp.le.s64 	%p103, %rd49, %rd14;
	@%p103 bra 	$L__BB495_66;
	add.s64 	%rd128, %rd34, %rd14;
	shr.u64 	%rd129, %rd128, 63;
	add.s64 	%rd130, %rd128, %rd129;
	shl.b64 	%rd131, %rd130, 2;
	and.b64  	%rd132, %rd131, -8;
	add.s64 	%rd133, %rd6, %rd132;
	st.global.v2.f32 	[%rd133], {%f99, %f100};
$L__BB495_66:
	setp.le.s64 	%p104, %rd49, %rd15;
	@%p104 bra 	$L__BB495_68;
	add.s64 	%rd134, %rd34, %rd15;
	shr.u64 	%rd135, %rd134, 63;
	add.s64 	%rd136, %rd134, %rd135;
	shl.b64 	%rd137, %rd136, 2;
	and.b64  	%rd138, %rd137, -8;
	add.s64 	%rd139, %rd6, %rd138;
	st.global.v2.f32 	[%rd139], {%f101, %f102};
$L__BB495_68:
	setp.le.s64 	%p105, %rd49, %rd16;
	@%p105 bra 	$L__BB495_70;
	add.s64 	%rd140, %rd34, %rd16;
	shr.u64 	%rd141, %rd140, 63;
	add.s64 	%rd142, %rd140, %rd141;
	shl.b64 	%rd143, %rd142, 2;
	and.b64  	%rd144, %rd143, -8;
	add.s64 	%rd145, %rd6, %rd144;
	st.global.v2.f32 	[%rd145], {%f103, %f104};
$L__BB495_70:
	setp.le.s64 	%p106, %rd49, %rd17;
	@%p106 bra 	$L__BB495_72;
	add.s64 	%rd146, %rd34, %rd17;
	shr.u64 	%rd147, %rd146, 63;
	add.s64 	%rd148, %rd146, %rd147;
	shl.b64 	%rd149, %rd148, 2;
	and.b64  	%rd150, %rd149, -8;
	add.s64 	%rd151, %rd6, %rd150;
	st.global.v2.f32 	[%rd151], {%f105, %f106};
$L__BB495_72:
	setp.le.s64 	%p107, %rd49, %rd18;
	@%p107 bra 	$L__BB495_74;
	add.s64 	%rd152, %rd34, %rd18;
	shr.u64 	%rd153, %rd152, 63;
	add.s64 	%rd154, %rd152, %rd153;
	shl.b64 	%rd155, %rd154, 2;
	and.b64  	%rd156, %rd155, -8;
	add.s64 	%rd157, %rd6, %rd156;
	st.global.v2.f32 	[%rd157], {%f107, %f108};
$L__BB495_74:
	setp.le.s64 	%p108, %rd49, %rd19;
	@%p108 bra 	$L__BB495_76;
	add.s64 	%rd158, %rd34, %rd19;
	shr.u64 	%rd159, %rd158, 63;
	add.s64 	%rd160, %rd158, %rd159;
	shl.b64 	%rd161, %rd160, 2;
	and.b64  	%rd162, %rd161, -8;
	add.s64 	%rd163, %rd6, %rd162;
	st.global.v2.f32 	[%rd163], {%f109, %f110};
$L__BB495_76:
	ld.param.u64 	%rd166, [_Z15SoftmaxWarpImplI22BroadcastScaleMaskLoadIffbLm4EiE11DirectStoreIffEfLi2ELi24ELi32ELi1ELb1EL9Algorithm0EEvT_T0_ll_param_2];
	mov.u32 	%r404, %nctaid.x;
	mov.u32 	%r405, %ntid.y;
	mul.lo.s32 	%r406, %r404, %r405;
	cvt.s64.s32 	%rd164, %r406;
	add.s64 	%rd167, %rd167, %rd164;
	setp.lt.s64 	%p109, %rd167, %rd166;
	@%p109 bra 	$L__BB495_4;
$L__BB495_77:
	ret;

}
	// .globl	_Z15SoftmaxWarpImplI22BroadcastScaleMaskLoadIffbLm4EiE11DirectStoreIffEfLi2ELi26ELi32ELi1ELb0EL9Algorithm0EEvT_T0_ll
.visible .entry _Z15SoftmaxWarpImplI22BroadcastScaleMaskLoadIffbLm4EiE11DirectStoreIffEfLi2ELi26ELi32ELi1ELb0EL9Algorithm0EEvT_T0_ll(
	.param .align 8 .b8 _Z15SoftmaxWarpImplI22BroadcastScaleMaskLoadIffbLm4EiE11DirectStoreIffEfLi2ELi26ELi32ELi1ELb0EL9Algorithm0EEvT_T0_ll_param_0[120],
	.param .align 8 .b8 _Z15SoftmaxWarpImplI22BroadcastScaleMaskLoadIffbLm4EiE11DirectStoreIffEfLi2ELi26ELi32ELi1ELb0EL9Algorithm0EEvT_T0_ll_param_1[16],
	.param .u64 _Z15SoftmaxWarpImplI22BroadcastScaleMaskLoadIffbLm4EiE11DirectStoreIffEfLi2ELi26ELi32ELi1ELb0EL9Algorithm0EEvT_T0_ll_param_2,
	.param .u64 _Z15SoftmaxWarpImplI22BroadcastScaleMaskLoadIffbLm4EiE11DirectStoreIffEfLi2ELi26ELi32ELi1ELb0EL9Algorithm0EEvT_T0_ll_param_3
)
{
	.reg .pred 	%p<92>;
	.reg .b16 	%rs<27>;
	.reg .b32 	%r<411>;
	.reg .b32 	%f<482>;
	.reg .b64 	%rd<165>;

	ld.param.u64 	%rd38, [_Z15SoftmaxWarpImplI22BroadcastScaleMaskLoadIffbLm4EiE11DirectStoreIffEfLi2ELi26ELi32ELi1ELb0EL9Algorithm0EEvT_T0_ll_param_1+8];
	ld.param.u64 	%rd37, [_Z15SoftmaxWarpImplI22BroadcastScaleMaskLoadIffbLm4EiE11DirectStoreIffEfLi2ELi26ELi32ELi1ELb0EL9Algorithm0EEvT_T0_ll_param_1];
	ld.param.v2.f32 	{%f42, %f43}, [_Z15SoftmaxWarpImplI22BroadcastScaleMaskLoadIffbLm4EiE11DirectStoreIffEfLi2ELi26ELi32ELi1ELb0EL9Algorithm0EEvT_T0_ll_param_0+112];
	ld.param.u64 	%rd36, [_Z15SoftmaxWarpImplI22BroadcastScaleMaskLoadIffbLm4EiE11DirectStoreIffEfLi2ELi26ELi32ELi1ELb0EL9Algorithm0EEvT_T0_ll_param_0+104];
	ld.param.v2.u32 	{%r17, %r18}, [_Z15SoftmaxWarpImplI22BroadcastScaleMaskLoadIffbLm4EiE11DirectStoreIffEfLi2ELi26ELi32ELi1ELb0EL9Algorithm0EEvT_T0_ll_param_0+88];
	ld.param.v2.u32 	{%r15, %r16}, [_Z15SoftmaxWarpImplI22BroadcastScaleMaskLoadIffbLm4EiE11DirectStoreIffEfLi2ELi26ELi32ELi1ELb0EL9Algorithm0EEvT_T0_ll_param_0+80];
	ld.param.v2.u32 	{%r13, %r14}, [_Z15SoftmaxWarpImplI22BroadcastScaleMaskLoadIffbLm4EiE11DirectStoreIffEfLi2ELi26ELi32ELi1ELb0EL9Algorithm0EEvT_T0_ll_param_0+64];
	ld.param.v2.u32 	{%r11, %r12}, [_Z15SoftmaxWarpImplI22BroadcastScaleMaskLoadIffbLm4EiE11DirectStoreIffEfLi2ELi26ELi32ELi1ELb0EL9Algorithm0EEvT_T0_ll_param_0+56];
	ld.param.u64 	%rd32, [_Z15SoftmaxWarpImplI22BroadcastScaleMaskLoadIffbLm4EiE11DirectStoreIffEfLi2ELi26ELi32ELi1ELb0EL9Algorithm0EEvT_T0_ll_param_0+40];
	ld.param.u64 	%rd31, [_Z15SoftmaxWarpImplI22BroadcastScaleMaskLoadIffbLm4EiE11DirectStoreIffEfLi2ELi26ELi32ELi1ELb0EL9Algorithm0EEvT_T0_ll_param_0+32];
	ld.param.u64 	%rd30, [_Z15SoftmaxWarpImplI22BroadcastScaleMaskLoadIffbLm4EiE11DirectStoreIffEfLi2ELi26ELi32ELi1ELb0EL9Algorithm0EEvT_T0_ll_param_0+24];
	ld.param.u64 	%rd29, [_Z15SoftmaxWarpImplI22BroadcastScaleMaskLoadIffbLm4EiE11DirectStoreIffEfLi2ELi26ELi32ELi1ELb0EL9Algorithm0EEvT_T0_ll_param_0+16];
	ld.param.u64 	%rd28, [_Z15SoftmaxWarpImplI22BroadcastScaleMaskLoadIffbLm4EiE11DirectStoreIffEfLi2ELi26ELi32ELi1ELb0EL9Algorithm0EEvT_T0_ll_param_0+8];
	ld.param.u64 	%rd27, [_Z15SoftmaxWarpImplI22BroadcastScaleMaskLoadIffbLm4EiE11DirectStoreIffEfLi2ELi26ELi32ELi1ELb0EL9Algorithm0EEvT_T0_ll_param_0];
	ld.param.u64 	%rd39, [_Z15SoftmaxWarpImplI22BroadcastScaleMaskLoadIffbLm4EiE11DirectStoreIffEfLi2ELi26ELi32ELi1ELb0EL9Algorithm0EEvT_T0_ll_param_2];
	ld.param.u64 	%rd40, [_Z15SoftmaxWarpImplI22BroadcastScaleMaskLoadIffbLm4EiE11DirectStoreIffEfLi2ELi26ELi32ELi1ELb0EL9Algorithm0EEvT_T0_ll_param_3];
	cvta.to.global.u64 	%rd1, %rd27;
	cvta.to.global.u64 	%rd2, %rd28;
	setp.lt.s64 	%p1, %rd40, 833;
	@%p1 bra 	$L__BB496_2;
	mov.u64 	%rd41, $str;
	cvta.global.u64 	%rd42, %rd41;
	mov.u64 	%rd43, $str$1;
	cvta.global.u64 	%rd44, %rd43;
	mov.u64 	%rd45, __unnamed_482;
	cvta.global.u64 	%rd46, %rd45;
	{ // callseq 481, 0
	.param .b64 param0;
	st.param.b64 	[param0], %rd42;
	.param .b64 param1;
	st.param.b64 	[param1], %rd44;
	.param .b32 param2;
	st.param.b32 	[param2], 219;
	.param .b64 param3;
	st.param.b64 	[param3], %rd46;
	.param .b64 param4;
	st.param.b64 	[param4], 1;
	call.uni 
	__assertfail, 
	(
	param0, 
	param1, 
	param2, 
	param3, 
	param4
	);
	} // callseq 481
$L__BB496_2:
	mov.u32 	%r19, %ctaid.x;
	mov.u32 	%r20, %ntid.y;
	mov.u32 	%r21, %tid.y;
	mad.lo.s32 	%r22, %r19, %r20, %r21;
	mov.u32 	%r23, %nctaid.x;
	mul.lo.s32 	%r8, %r23, %r20;
	cvt.s64.s32 	%rd164, %r22;
	setp.le.s64 	%p2, %rd39, %rd164;
	@%p2 bra 	$L__BB496_31;
	cvta.to.global.u64 	%rd9, %rd37;
	mov.u32 	%r24, %tid.x;
	shl.b32 	%r25, %r24, 1;
	cvt.u64.u32 	%rd10, %r25;
	cvt.s64.s32 	%rd11, %r8;
	cvt.u32.u64 	%r26, %rd10;
	cvt.u32.u64 	%r28, %rd36;
$L__BB496_4:
	setp.eq.s64 	%p3, %rd32, 1;
	setp.eq.s64 	%p4, %rd31, 1;
	setp.eq.s64 	%p5, %rd30, 1;
	setp.eq.s64 	%p6, %rd29, 1;
	cvt.u32.u64 	%r27, %rd164;
	mad.lo.s32 	%r9, %r28, %r27, %r26;
	div.s32 	%r29, %r9, %r11;
	mul.lo.s32 	%r30, %r29, %r11;
	sub.s32 	%r31, %r9, %r30;
	div.s32 	%r32, %r31, %r12;
	mul.lo.s32 	%r33, %r32, %r12;
	sub.s32 	%r34, %r31, %r33;
	div.s32 	%r35, %r34, %r13;
	mul.lo.s32 	%r36, %r35, %r13;
	sub.s32 	%r37, %r34, %r36;
	selp.b32 	%r38, 0, %r29, %p6;
	selp.b32 	%r39, 0, %r32, %p5;
	selp.b32 	%r40, 0, %r35, %p4;
	selp.b32 	%r41, 0, %r37, %p3;
	mul.lo.s32 	%r42, %r15, %r38;
	mad.lo.s32 	%r43, %r16, %r39, %r42;
	mad.lo.s32 	%r44, %r17, %r40, %r43;
	mad.lo.s32 	%r45, %r18, %r41, %r44;
	shr.u32 	%r46, %r9, 31;
	add.s32 	%r47, %r9, %r46;
	shr.s32 	%r48, %r47, 1;
	mul.wide.s32 	%rd47, %r48, 8;
	add.s64 	%rd13, %rd1, %rd47;
	ld.global.f32 	%f44, [%rd13];
	shr.u32 	%r49, %r45, 31;
	add.s32 	%r50, %r45, %r49;
	shr.s32 	%r51, %r50, 1;
	mul.wide.s32 	%rd48, %r51, 2;
	add.s64 	%rd49, %rd2, %rd48;
	ld.global.v2.u8 	{%rs1, %rs2}, [%rd49];
	setp.eq.s16 	%p7, %rs1, 0;
	mul.f32 	%f45, %f44, %f43;
	selp.f32 	%f3, %f42, %f45, %p7;
	setp.eq.s16 	%p8, %rs2, 0;
	mov.f32 	%f469, %f42;
	@%p8 bra 	$L__BB496_6;
	ld.global.f32 	%f46, [%rd13+4];
	mul.f32 	%f469, %f46, %f43;
$L__BB496_6:
	setp.eq.s64 	%p9, %rd32, 1;
	setp.eq.s64 	%p10, %rd31, 1;
	setp.eq.s64 	%p11, %rd30, 1;
	setp.eq.s64 	%p12, %rd29, 1;
	add.s32 	%r10, %r9, 64;
	div.s32 	%r52, %r10, %r11;
	mul.lo.s32 	%r53, %r52, %r11;
	sub.s32 	%r54, %r10, %r53;
	div.s32 	%r55, %r54, %r12;
	mul.lo.s32 	%r56, %r55, %r12;
	sub.s32 	%r57, %r54, %r56;
	div.s32 	%r58, %r57, %r13;
	mul.lo.s32 	%r59, %r58, %r13;
	sub.s32 	%r60, %r57, %r59;
	selp.b32 	%r61, 0, %r52, %p12;
	selp.b32 	%r62, 0, %r55, %p11;
	selp.b32 	%r63, 0, %r58, %p10;
	selp.b32 	%r64, 0, %r60, %p9;
	mul.lo.s32 	%r65, %r15, %r61;
	mad.lo.s32 	%r66, %r16, %r62, %r65;
	mad.lo.s32 	%r67, %r17, %r63, %r66;
	mad.lo.s32 	%r68, %r18, %r64, %r67;
	shr.u32 	%r69, %r10, 31;
	add.s32 	%r70, %r10, %r69;
	shr.s32 	%r71, %r70, 1;
	mul.wide.s32 	%rd50, %r71, 8;
	add.s64 	%rd14, %rd1, %rd50;
	ld.global.f32 	%f47, [%rd14];
	shr.u32 	%r72, %r68, 31;
	add.s32 	%r73, %r68, %r72;
	shr.s32 	%r74, %r73, 1;
	mul.wide.s32 	%rd51, %r74, 2;
	add.s64 	%rd52, %rd2, %rd51;
	ld.global.v2.u8 	{%rs3, %rs4}, [%rd52];
	setp.eq.s16 	%p13, %rs3, 0;
	mul.f32 	%f48, %f47, %f43;
	selp.f32 	%f6, %f42, %f48, %p13;
	setp.eq.s16 	%p14, %rs4, 0;
	mov.f32 	%f470, %f42;
	@%p14 bra 	$L__BB496_8;
	ld.global.f32 	%f49, [%rd14+4];
	mul.f32 	%f470, %f49, %f43;
$L__BB496_8:
	setp.eq.s64 	%p15, %rd32, 1;
	setp.eq.s64 	%p16, %rd31, 1;
	setp.eq.s64 	%p17, %rd30, 1;
	setp.eq.s64 	%p18, %rd29, 1;
	add.s32 	%r75, %r10, 64;
	div.s32 	%r76, %r75, %r11;
	mul.lo.s32 	%r77, %r76, %r11;
	sub.s32 	%r78, %r75, %r77;
	div.s32 	%r79, %r78, %r12;
	mul.lo.s32 	%r80, %r79, %r12;
	sub.s32 	%r81, %r78, %r80;
	div.s32 	%r82, %r81, %r13;
	mul.lo.s32 	%r83, %r82, %r13;
	sub.s32 	%r84, %r81, %r83;
	selp.b32 	%r85, 0, %r76, %p18;
	selp.b32 	%r86, 0, %r79, %p17;
	selp.b32 	%r87, 0, %r82, %p16;
	selp.b32 	%r88, 0, %r84, %p15;
	mul.lo.s32 	%r89, %r15, %r85;
	mad.lo.s32 	%r90, %r16, %r86, %r89;
	mad.lo.s32 	%r91, %r17, %r87, %r90;
	mad.lo.s32 	%r92, %r18, %r88, %r91;
	shr.u32 	%r93, %r75, 31;
	add.s32 	%r94, %r75, %r93;
	shr.s32 	%r95, %r94, 1;
	mul.wide.s32 	%rd53, %r95, 8;
	add.s64 	%rd15, %rd1, %rd53;
	ld.global.f32 	%f50, [%rd15];
	shr.u32 	%r96, %r92, 31;
	add.s32 	%r97, %r92, %r96;
	shr.s32 	%r98, %r97, 1;
	mul.wide.s32 	%rd54, %r98, 2;
	add.s64 	%rd55, %rd2, %rd54;
	ld.global.v2.u8 	{%rs5, %rs6}, [%rd55];
	setp.eq.s16 	%p19, %rs5, 0;
	mul.f32 	%f51, %f50, %f43;
	selp.f32 	%f9, %f42, %f51, %p19;
	setp.eq.s16 	%p20, %rs6, 0;
	mov.f32 	%f471, %f42;
	@%p20 bra 	$L__BB496_10;
	ld.global.f32 	%f52, [%rd15+4];
	mul.f32 	%f471, %f52, %f43;
$L__BB496_10:
	setp.eq.s64 	%p21, %rd32, 1;
	setp.eq.s64 	%p22, %rd31, 1;
	setp.eq.s64 	%p23, %rd30, 1;
	setp.eq.s64 	%p24, %rd29, 1;
	add.s32 	%r99, %r10, 128;
	div.s32 	%r100, %r99, %r11;
	mul.lo.s32 	%r101, %r100, %r11;
	sub.s32 	%r102, %r99, %r101;
	div.s32 	%r103, %r102, %r12;
	mul.lo.s32 	%r104, %r103, %r12;
	sub.s32 	%r105, %r102, %r104;
	div.s32 	%r106, %r105, %r13;
	mul.lo.s32 	%r107, %r106, %r13;
	sub.s32 	%r108, %r105, %r107;
	selp.b32 	%r109, 0, %r100, %p24;
	selp.b32 	%r110, 0, %r103, %p23;
	selp.b32 	%r111, 0, %r106, %p22;
	selp.b32 	%r112, 0, %r108, %p21;
	mul.lo.s32 	%r113, %r15, %r109;
	mad.lo.s32 	%r114, %r16, %r110, %r113;
	mad.lo.s32 	%r115, %r17, %r111, %r114;
	mad.lo.s32 	%r116, %r18, %r112, %r115;
	shr.u32 	%r117, %r99, 31;
	add.s32 	%r118, %r99, %r117;
	shr.s32 	%r119, %r118, 1;
	mul.wide.s32 	%rd56, %r119, 8;
	add.s64 	%rd16, %rd1, %rd56;
	ld.global.f32 	%f53, [%rd16];
	shr.u32 	%r120, %r116, 31;
	add.s32 	%r121, %r116, %r120;
	shr.s32 	%r122, %r121, 1;
	mul.wide.s32 	%rd57, %r122, 2;
	add.s64 	%rd58, %rd2, %rd57;
	ld.global.v2.u8 	{%rs7, %rs8}, [%rd58];
	setp.eq.s16 	%p25, %rs7, 0;
	mul.f32 	%f54, %f53, %f43;
	selp.f32 	%f12, %f42, %f54, %p25;
	setp.eq.s16 	%p26, %rs8, 0;
	mov.f32 	%f472, %f42;
	@%p26 bra 	$L__BB496_12;
	ld.global.f32 	%f55, [%rd16+4];
	mul.f32 	%f472, %f55, %f43;
$L__BB496_12:
	setp.eq.s64 	%p27, %rd32, 1;
	setp.eq.s64 	%p28, %rd31, 1;
	setp.eq.s64 	%p29, %rd30, 1;
	setp.eq.s64 	%p30, %rd29, 1;
	add.s32 	%r123, %r10, 192;
	div.s32 	%r124, %r123, %r11;
	mul.lo.s32 	%r125, %r124, %r11;
	sub.s32 	%r126, %r123, %r125;
	div.s32 	%r127, %r126, %r12;
	mul.lo.s32 	%r128, %r127, %r12;
	sub.s32 	%r129, %r126, %r128;
	div.s32 	%r130, %r129, %r13;
	mul.lo.s32 	%r131, %r130, %r13;
	sub.s32 	%r132, %r129, %r131;
	selp.b32 	%r133, 0, %r124, %p30;
	selp.b32 	%r134, 0, %r127, %p29;
	selp.b32 	%r135, 0, %r130, %p28;
	selp.b32 	%r136, 0, %r132, %p27;
	mul.lo.s32 	%r137, %r15, %r133;
	mad.lo.s32 	%r138, %r16, %r134, %r137;
	mad.lo.s32 	%r139, %r17, %r135, %r138;
	mad.lo.s32 	%r140, %r18, %r136, %r139;
	shr.u32 	%r141, %r123, 31;
	add.s32 	%r142, %r123, %r141;
	shr.s32 	%r143, %r142, 1;
	mul.wide.s32 	%rd59, %r143, 8;
	add.s64 	%rd17, %rd1, %rd59;
	ld.global.f32 	%f56, [%rd17];
	shr.u32 	%r144, %r140, 31;
	add.s32 	%r145, %r140, %r144;
	shr.s32 	%r146, %r145, 1;
	mul.wide.s32 	%rd60, %r146, 2;
	add.s64 	%rd61, %rd2, %rd60;
	ld.global.v2.u8 	{%rs9, %rs10}, [%rd61];
	setp.eq.s16 	%p31, %rs9, 0;
	mul.f32 	%f57, %f56, %f43;
	selp.f32 	%f15, %f42, %f57, %p31;
	setp.eq.s16 	%p32, %rs10, 0;
	mov.f32 	%f473, %f42;
	@%p32 bra 	$L__BB496_14;
	ld.global.f32 	%f58, [%rd17+4];
	mul.f32 	%f473, %f58, %f43;
$L__BB496_14:
	setp.eq.s64 	%p33, %rd32, 1;
	setp.eq.s64 	%p34, %rd31, 1;
	setp.eq.s64 	%p35, %rd30, 1;
	setp.eq.s64 	%p36, %rd29, 1;
	add.s32 	%r147, %r10, 256;
	div.s32 	%r148, %r147, %r11;
	mul.lo.s32 	%r149, %r148, %r11;
	sub.s32 	%r150, %r147, %r149;
	div.s32 	%r151, %r150, %r12;
	mul.lo.s32 	%r152, %r151, %r12;
	sub.s32 	%r153, %r150, %r152;
	div.s32 	%r154, %r153, %r13;
	mul.lo.s32 	%r155, %r154, %r13;
	sub.s32 	%r156, %r153, %r155;
	selp.b32 	%r157, 0, %r148, %p36;
	selp.b32 	%r158, 0, %r151, %p35;
	selp.b32 	%r159, 0, %r154, %p34;
	selp.b32 	%r160, 0, %r156, %p33;
	mul.lo.s32 	%r161, %r15, %r157;
	mad.lo.s32 	%r162, %r16, %r158, %r161;
	mad.lo.s32 	%r163, %r17, %r159, %r162;
	mad.lo.s32 	%r164, %r18, %r160, %r163;
	shr.u32 	%r165, %r147, 31;
	add.s32 	%r166, %r147, %r165;
	shr.s32 	%r167, %r166, 1;
	mul.wide.s32 	%rd62, %r167, 8;
	add.s64 	%rd18, %rd1, %rd62;
	ld.global.f32 	%f59, [%rd18];
	shr.u32 	%r168, %r164, 31;
	add.s32 	%r169, %r164, %r168;
	shr.s32 	%r170, %r169, 1;
	mul.wide.s32 	%rd63, %r170, 2;
	add.s64 	%rd64, %rd2, %rd63;
	ld.global.v2.u8 	{%rs11, %rs12}, [%rd64];
	setp.eq.s16 	%p37, %rs11, 0;
	mul.f32 	%f60, %f59, %f43;
	selp.f32 	%f18, %f42, %f60, %p37;
	setp.eq.s16 	%p38, %rs12, 0;
	mov.f32 	%f474, %f42;
	@%p38 bra 	$L__BB496_16;
	ld.global.f32 	%f61, [%rd18+4];
	mul.f32 	%f474, %f61, %f43;
$L__BB496_16:
	setp.eq.s64 	%p39, %rd32, 1;
	setp.eq.s64 	%p40, %rd31, 1;
	setp.eq.s64 	%p41, %rd30, 1;
	setp.eq.s64 	%p42, %rd29, 1;
	add.s32 	%r171, %r10, 320;
	div.s32 	%r172, %r171, %r11;
	mul.lo.s32 	%r173, %r172, %r11;
	sub.s32 	%r174, %r171, %r173;
	div.s32 	%r175, %r174, %r12;
	mul.lo.s32 	%r176, %r175, %r12;
	sub.s32 	%r177, %r174, %r176;
	div.s32 	%r178, %r177, %r13;
	mul.lo.s32 	%r179, %r178, %r13;
	sub.s32 	%r180, %r177, %r179;
	selp.b32 	%r181, 0, %r172, %p42;
	selp.b32 	%r182, 0, %r175, %p41;
	selp.b32 	%r183, 0, %r178, %p40;
	selp.b32 	%r184, 0, %r180, %p39;
	mul.lo.s32 	%r185, %r15, %r181;
	mad.lo.s32 	%r186, %r16, %r182, %r185;
	mad.lo.s32 	%r187, %r17, %r183, %r186;
	mad.lo.s32 	%r188, %r18, %r184, %r187;
	shr.u32 	%r189, %r171, 31;
	add.s32 	%r190, %r171, %r189;
	shr.s32 	%r191, %r190, 1;
	mul.wide.s32 	%rd65, %r191, 8;
	add.s64 	%rd19, %rd1, %rd65;
	ld.global.f32 	%f62, [%rd19];
	shr.u32 	%r192, %r188, 31;
	add.s32 	%r193, %r188, %r192;
	shr.s32 	%r194, %r193, 1;
	mul.wide.s32 	%rd66, %r194, 2;
	add.s64 	%rd67, %rd2, %rd66;
	ld.global.v2.u8 	{%rs13, %rs14}, [%rd67];
	setp.eq.s16 	%p43, %rs13, 0;
	mul.f32 	%f63, %f62, %f43;
	selp.f32 	%f21, %f42, %f63, %p43;
	setp.eq.s16 	%p44, %rs14, 0;
	mov.f32 	%f475, %f42;
	@%p44 bra 	$L__BB496_18;
	ld.global.f32 	%f64, [%rd19+4];
	mul.f32 	%f475, %f64, %f43;
$L__BB496_18:
	add.s32 	%r195, %r10, 384;
	div.s32 	%r196, %r195, %r11;
	mul.lo.s32 	%r197, %r196, %r11;
	sub.s32 	%r198, %r195, %r197;
	div.s32 	%r199, %r198, %r12;
	mul.lo.s32 	%r200, %r199, %r12;
	sub.s32 	%r201, %r198, %r200;
	div.s32 	%r202, %r201, %r13;
	mul.lo.s32 	%r203, %r202, %r13;
	sub.s32 	%r204, %r201, %r203;
	selp.b32 	%r205, 0, %r196, %p42;
	selp.b32 	%r206, 0, %r199, %p41;
	selp.b32 	%r207, 0, %r202, %p40;
	selp.b32 	%r208, 0, %r204, %p39;
	mul.lo.s32 	%r209, %r15, %r205;
	mad.lo.s32 	%r210, %r16, %r206, %r209;
	mad.lo.s32 	%r211, %r17, %r207, %r210;
	mad.lo.s32 	%r212, %r18, %r208, %r211;
	shr.u32 	%r213, %r195, 31;
	add.s32 	%r214, %r195, %r213;
	shr.s32 	%r215, %r214, 1;
	mul.wide.s32 	%rd68, %r215, 8;
	add.s64 	%rd20, %rd1, %rd68;
	ld.global.f32 	%f65, [%rd20];
	shr.u32 	%r216, %r212, 31;
	add.s32 	%r217, %r212, %r216;
	shr.s32 	%r218, %r217, 1;
	mul.wide.s32 	%rd69, %r218, 2;
	add.s64 	%rd70, %rd2, %rd69;
	ld.global.v2.u8 	{%rs15, %rs16}, [%rd70];
	setp.eq.s16 	%p49, %rs15, 0;
	mul.f32 	%f66, %f65, %f43;
	selp.f32 	%f24, %f42, %f66, %p49;
	setp.eq.s16 	%p50, %rs16, 0;
	mov.f32 	%f476, %f42;
	@%p50 bra 	$L__BB496_20;
	ld.global.f32 	%f67, [%rd20+4];
	mul.f32 	%f476, %f67, %f43;
$L__BB496_20:
	setp.eq.s64 	%p51, %rd32, 1;
	setp.eq.s64 	%p52, %rd31, 1;
	setp.eq.s64 	%p53, %rd30, 1;
	setp.eq.s64 	%p54, %rd29, 1;
	add.s32 	%r219, %r10, 448;
	div.s32 	%r220, %r219, %r11;
	mul.lo.s32 	%r221, %r220, %r11;
	sub.s32 	%r222, %r219, %r221;
	div.s32 	%r223, %r222, %r12;
	mul.lo.s32 	%r224, %r223, %r12;
	sub.s32 	%r225, %r222, %r224;
	div.s32 	%r226, %r225, %r13;
	mul.lo.s32 	%r227, %r226, %r13;
	sub.s32 	%r228, %r225, %r227;
	selp.b32 	%r229, 0, %r220, %p54;
	selp.b32 	%r230, 0, %r223, %p53;
	selp.b32 	%r231, 0, %r226, %p52;
	selp.b32 	%r232, 0, %r228, %p51;
	mul.lo.s32 	%r233, %r15, %r229;
	mad.lo.s32 	%r234, %r16, %r230, %r233;
	mad.lo.s32 	%r235, %r17, %r231, %r234;
	mad.lo.s32 	%r236, %r18, %r232, %r235;
	shr.u32 	%r237, %r219, 31;
	add.s32 	%r238, %r219, %r237;
	shr.s32 	%r239, %r238, 1;
	mul.wide.s32 	%rd71, %r239, 8;
	add.s64 	%rd21, %rd1, %rd71;
	ld.global.f32 	%f68, [%rd21];
	shr.u32 	%r240, %r236, 31;
	add.s32 	%r241, %r236, %r240;
	shr.s32 	%r242, %r241, 1;
	mul.wide.s32 	%rd72, %r242, 2;
	add.s64 	%rd73, %rd2, %rd72;
	ld.global.v2.u8 	{%rs17, %rs18}, [%rd73];
	setp.eq.s16 	%p55, %rs17, 0;
	mul.f32 	%f69, %f68, %f43;
	selp.f32 	%f27, %f42, %f69, %p55;
	setp.eq.s16 	%p56, %rs18, 0;
	mov.f32 	%f477, %f42;
	@%p56 bra 	$L__BB496_22;
	ld.global.f32 	%f70, [%rd21+4];
	mul.f32 	%f477, %f70, %f43;
$L__BB496_22:
	add.s32 	%r243, %r10, 512;
	div.s32 	%r244, %r243, %r11;
	mul.lo.s32 	%r245, %r244, %r11;
	sub.s32 	%r246, %r243, %r245;
	div.s32 	%r247, %r246, %r12;
	mul.lo.s32 	%r248, %r247, %r12;
	sub.s32 	%r249, %r246, %r248;
	div.s32 	%r250, %r249, %r13;
	mul.lo.s32 	%r251, %r250, %r13;
	sub.s32 	%r252, %r249, %r251;
	selp.b32 	%r253, 0, %r244, %p54;
	selp.b32 	%r254, 0, %r247, %p53;
	selp.b32 	%r255, 0, %r250, %p52;
	selp.b32 	%r256, 0, %r252, %p51;
	mul.lo.s32 	%r257, %r15, %r253;
	mad.lo.s32 	%r258, %r16, %r254, %r257;
	mad.lo.s32 	%r259, %r17, %r255, %r258;
	mad.lo.s32 	%r260, %r18, %r256, %r259;
	shr.u32 	%r261, %r243, 31;
	add.s32 	%r262, %r243, %r261;
	shr.s32 	%r263, %r262, 1;
	mul.wide.s32 	%rd74, %r263, 8;
	add.s64 	%rd22, %rd1, %rd74;
	ld.global.f32 	%f71, [%rd22];
	shr.u32 	%r264, %r260, 31;
	add.s32 	%r265, %r260, %r264;
	shr.s32 	%r266, %r265, 1;
	mul.wide.s32 	%rd75, %r266, 2;
	add.s64 	%rd76, %rd2, %rd75;
	ld.global.v2.u8 	{%rs19, %rs20}, [%rd76];
	setp.eq.s16 	%p61, %rs19, 0;
	mul.f32 	%f72, %f71, %f43;
	selp.f32 	%f30, %f42, %f72, %p61;
	setp.eq.s16 	%p62, %rs20, 0;
	mov.f32 	%f478, %f42;
	@%p62 bra 	$L__BB496_24;
	ld.global.f32 	%f73, [%rd22+4];
	mul.f32 	%f478, %f73, %f43;
$L__BB496_24:
	setp.eq.s64 	%p63, %rd32, 1;
	setp.eq.s64 	%p64, %rd31, 1;
	setp.eq.s64 	%p65, %rd30, 1;
	setp.eq.s64 	%p66, %rd29, 1;
	add.s32 	%r267, %r10, 576;
	div.s32 	%r268, %r267, %r11;
	mul.lo.s32 	%r269, %r268, %r11;
	sub.s32 	%r270, %r267, %r269;
	div.s32 	%r271, %r270, %r12;
	mul.lo.s32 	%r272, %r271, %r12;
	sub.s32 	%r273, %r270, %r272;
	div.s32 	%r274, %r273, %r13;
	mul.lo.s32 	%r275, %r274, %r13;
	sub.s32 	%r276, %r273, %r275;
	selp.b32 	%r277, 0, %r268, %p66;
	selp.b32 	%r278, 0, %r271, %p65;
	selp.b32 	%r279, 0, %r274, %p64;
	selp.b32 	%r280, 0, %r276, %p63;
	mul.lo.s32 	%r281, %r15, %r277;
	mad.lo.s32 	%r282, %r16, %r278, %r281;
	mad.lo.s32 	%r283, %r17, %r279, %r282;
	mad.lo.s32 	%r284, %r18, %r280, %r283;
	shr.u32 	%r285, %r267, 31;
	add.s32 	%r286, %r267, %r285;
	shr.s32 	%r287, %r286, 1;
	mul.wide.s32 	%rd77, %r287, 8;
	add.s64 	%rd23, %rd1, %rd77;
	ld.global.f32 	%f74, [%rd23];
	shr.u32 	%r288, %r284, 31;
	add.s32 	%r289, %r284, %r288;
	shr.s32 	%r290, %r289, 1;
	mul.wide.s32 	%rd78, %r290, 2;
	add.s64 	%rd79, %rd2, %rd78;
	ld.global.v2.u8 	{%rs21, %rs22}, [%rd79];
	setp.eq.s16 	%p67, %rs21, 0;
	mul.f32 	%f75, %f74, %f43;
	selp.f32 	%f33, %f42, %f75, %p67;
	setp.eq.s16 	%p68, %rs22, 0;
	mov.f32 	%f479, %f42;
	@%p68 bra 	$L__BB496_26;
	ld.global.f32 	%f76, [%rd23+4];
	mul.f32 	%f479, %f76, %f43;
$L__BB496_26:
	add.s32 	%r291, %r10, 640;
	div.s32 	%r292, %r291, %r11;
	mul.lo.s32 	%r293, %r292, %r11;
	sub.s32 	%r294, %r291, %r293;
	div.s32 	%r295, %r294, %r12;
	mul.lo.s32 	%r296, %r295, %r12;
	sub.s32 	%r297, %r294, %r296;
	div.s32 	%r298, %r297, %r13;
	mul.lo.s32 	%r299, %r298, %r13;
	sub.s32 	%r300, %r297, %r299;
	selp.b32 	%r301, 0, %r292, %p66;
	selp.b32 	%r302, 0, %r295, %p65;
	selp.b32 	%r303, 0, %r298, %p64;
	selp.b32 	%r304, 0, %r300, %p63;
	mul.lo.s32 	%r305, %r15, %r301;
	mad.lo.s32 	%r306, %r16, %r302, %r305;
	mad.lo.s32 	%r307, %r17, %r303, %r306;
	mad.lo.s32 	%r308, %r18, %r304, %r307;
	shr.u32 	%r309, %r291, 31;
	add.s32 	%r310, %r291, %r309;
	shr.s32 	%r311, %r310, 1;
	mul.wide.s32 	%rd80, %r311, 8;
	add.s64 	%rd24, %rd1, %rd80;
	ld.global.f32 	%f77, [%rd24];
	shr.u32 	%r312, %r308, 31;
	add.s32 	%r313, %r308, %r312;
	shr.s32 	%r314, %r313, 1;
	mul.wide.s32 	%rd81, %r314, 2;
	add.s64 	%rd82, %rd2, %rd81;
	ld.global.v2.u8 	{%rs23, %rs24}, [%rd82];
	setp.eq.s16 	%p73, %rs23, 0;
	mul.f32 	%f78, %f77, %f43;
	selp.f32 	%f36, %f42, %f78, %p73;
	setp.eq.s16 	%p74, %rs24, 0;
	mov.f32 	%f480, %f42;
	@%p74 bra 	$L__BB496_28;
	ld.global.f32 	%f79, [%rd24+4];
	mul.f32 	%f480, %f79, %f43;
$L__BB496_28:
	setp.eq.s64 	%p75, %rd32, 1;
	setp.eq.s64 	%p76, %rd31, 1;
	setp.eq.s64 	%p77, %rd30, 1;
	setp.eq.s64 	%p78, %rd29, 1;
	add.s32 	%r315, %r10, 704;
	div.s32 	%r316, %r315, %r11;
	mul.lo.s32 	%r317, %r316, %r11;
	sub.s32 	%r318, %r315, %r317;
	div.s32 	%r319, %r318, %r12;
	mul.lo.s32 	%r320, %r319, %r12;
	sub.s32 	%r321, %r318, %r320;
	div.s32 	%r322, %r321, %r13;
	mul.lo.s32 	%r323, %r322, %r13;
	sub.s32 	%r324, %r321, %r323;
	selp.b32 	%r325, 0, %r316, %p78;
	selp.b32 	%r326, 0, %r319, %p77;
	selp.b32 	%r327, 0, %r322, %p76;
	selp.b32 	%r328, 0, %r324, %p75;
	mul.lo.s32 	%r329, %r15, %r325;
	mad.lo.s32 	%r330, %r16, %r326, %r329;
	mad.lo.s32 	%r331, %r17, %r327, %r330;
	mad.lo.s32 	%r332, %r18, %r328, %r331;
	shr.u32 	%r333, %r315, 31;
	add.s32 	%r334, %r315, %r333;
	shr.s32 	%r335, %r334, 1;
	mul.wide.s32 	%rd83, %r335, 8;
	add.s64 	%rd25, %rd1, %rd83;
	ld.global.f32 	%f80, [%rd25];
	shr.u32 	%r336, %r332, 31;
	add.s32 	%r337, %r332, %r336;
	shr.s32 	%r338, %r337, 1;
	mul.wide.s32 	%rd84, %r338, 2;
	add.s64 	%rd85, %rd2, %rd84;
	ld.global.v2.u8 	{%rs25, %rs26}, [%rd85];
	setp.eq.s16 	%p79, %rs25, 0;
	mul.f32 	%f81, %f80, %f43;
	selp.f32 	%f39, %f42, %f81, %p79;
	setp.eq.s16 	%p80, %rs26, 0;
	mov.f32 	%f481, %f42;
	@%p80 bra 	$L__BB496_30;
	ld.global.f32 	%f82, [%rd25+4];
	mul.f32 	%f481, %f82, %f43;
$L__BB496_30:
	max.f32 	%f83, %f3, 0fFF800000;
	max.f32 	%f84, %f83, %f469;
	max.f32 	%f85, %f84, %f6;
	max.f32 	%f86, %f85, %f470;
	max.f32 	%f87, %f86, %f9;
	max.f32 	%f88, %f87, %f471;
	max.f32 	%f89, %f88, %f12;
	max.f32 	%f90, %f89, %f472;
	max.f32 	%f91, %f90, %f15;
	max.f32 	%f92, %f91, %f473;
	max.f32 	%f93, %f92, %f18;
	max.f32 	%f94, %f93, %f474;
	max.f32 	%f95, %f94, %f21;
	max.f32 	%f96, %f95, %f475;
	max.f32 	%f97, %f96, %f24;
	max.f32 	%f98, %f97, %f476;
	max.f32 	%f99, %f98, %f27;
	max.f32 	%f100, %f99, %f477;
	max.f32 	%f101, %f100, %f30;
	max.f32 	%f102, %f101, %f478;
	max.f32 	%f103, %f102, %f33;
	max.f32 	%f104, %f103, %f479;
	max.f32 	%f105, %f104, %f36;
	max.f32 	%f106, %f105, %f480;
	max.f32 	%f107, %f106, %f39;
	max.f32 	%f108, %f107, %f481;
	mov.b32 	%r339, %f108;
	shfl.sync.bfly.b32	%r340|%p81, %r339, 16, 31, -1;
	mov.b32 	%f109, %r340;
	max.f32 	%f110, %f108, %f109;
	mov.b32 	%r341, %f110;
	shfl.sync.bfly.b32	%r342|%p82, %r341, 8, 31, -1;
	mov.b32 	%f111, %r342;
	max.f32 	%f112, %f110, %f111;
	mov.b32 	%r343, %f112;
	shfl.sync.bfly.b32	%r344|%p83, %r343, 4, 31, -1;
	mov.b32 	%f113, %r344;
	max.f32 	%f114, %f112, %f113;
	mov.b32 	%r345, %f114;
	shfl.sync.bfly.b32	%r346|%p84, %r345, 2, 31, -1;
	mov.b32 	%f115, %r346;
	max.f32 	%f116, %f114, %f115;
	mov.b32 	%r347, %f116;
	shfl.sync.bfly.b32	%r348|%p85, %r347, 1, 31, -1;
	mov.b32 	%f117, %r348;
	max.f32 	%f118, %f116, %f117;
	sub.f32 	%f119, %f3, %f118;
	fma.rn.f32 	%f120, %f119, 0f3BBB989D, 0f3F000000;
	cvt.sat.f32.f32 	%f121, %f120;
	mov.f32 	%f122, 0f4B400001;
	mov.f32 	%f123, 0f437C0000;
	fma.rm.f32 	%f124, %f121, %f123, %f122;
	add.f32 	%f125, %f124, 0fCB40007F;
	neg.f32 	%f126, %f125;
	fma.rn.f32 	%f127, %f119, 0f3FB8AA3B, %f126;
	fma.rn.f32 	%f128, %f119, 0f32A57060, %f127;
	mov.b32 	%r349, %f124;
	shl.b32 	%r350, %r349, 23;
	mov.b32 	%f129, %r350;
	ex2.approx.ftz.f32 	%f130, %f128;
	mul.f32 	%f131, %f130, %f129;
	add.f32 	%f132, %f131, 0f00000000;
	sub.f32 	%f133, %f469, %f118;
	fma.rn.f32 	%f134, %f133, 0f3BBB989D, 0f3F000000;
	cvt.sat.f32.f32 	%f135, %f134;
	fma.rm.f32 	%f136, %f135, %f123, %f122;
	add.f32 	%f137, %f136, 0fCB40007F;
	neg.f32 	%f138, %f137;
	fma.rn.f32 	%f139, %f133, 0f3FB8AA3B, %f138;
	fma.rn.f32 	%f140, %f133, 0f32A57060, %f139;
	mov.b32 	%r351, %f136;
	shl.b32 	%r352, %r351, 23;
	mov.b32 	%f141, %r352;
	ex2.approx.ftz.f32 	%f142, %f140;
	mul.f32 	%f143, %f142, %f141;
	add.f32 	%f144, %f132, %f143;
	sub.f32 	%f145, %f6, %f118;
	fma.rn.f32 	%f146, %f145, 0f3BBB989D, 0f3F000000;
	cvt.sat.f32.f32 	%f147, %f146;
	fma.rm.f32 	%f148, %f147, %f123, %f122;
	add.f32 	%f149, %f148, 0fCB40007F;
	neg.f32 	%f150, %f149;
	fma.rn.f32 	%f151, %f145, 0f3FB8AA3B, %f150;
	fma.rn.f32 	%f152, %f145, 0f32A57060, %f151;
	mov.b32 	%r353, %f148;
	shl.b32 	%r354, %r353, 23;
	mov.b32 	%f153, %r354;
	ex2.approx.ftz.f32 	%f154, %f152;
	mul.f32 	%f155, %f154, %f153;
	add.f32 	%f156, %f144, %f155;
	sub.f32 	%f157, %f470, %f118;
	fma.rn.f32 	%f158, %f157, 0f3BBB989D, 0f3F000000;
	cvt.sat.f32.f32 	%f159, %f158;
	fma.rm.f32 	%f160, %f159, %f123, %f122;
	add.f32 	%f161, %f160, 0fCB40007F;
	neg.f32 	%f162, %f161;
	fma.rn.f32 	%f163, %f157, 0f3FB8AA3B, %f162;
	fma.rn.f32 	%f164, %f157, 0f32A57060, %f163;
	mov.b32 	%r355, %f160;
	shl.b32 	%r356, %r355, 23;
	mov.b32 	%f165, %r356;
	ex2.approx.ftz.f32 	%f166, %f164;
	mul.f32 	%f167, %f166, %f165;
	add.f32 	%f168, %f156, %f167;
	sub.f32 	%f169, %f9, %f118;
	fma.rn.f32 	%f170, %f169, 0f3BBB989D, 0f3F000000;
	cvt.sat.f32.f32 	%f171, %f170;
	fma.rm.f32 	%f172, %f171, %f123, %f122;
	add.f32 	%f173, %f172, 0fCB40007F;
	neg.f32 	%f174, %f173;
	fma.rn.f32 	%f175, %f169, 0f3FB8AA3B, %f174;
	fma.rn.f32 	%f176, %f169, 0f32A57060, %f175;
	mov.b32 	%r357, %f172;
	shl.b32 	%r358, %r357, 23;
	mov.b32 	%f177, %r358;
	ex2.approx.ftz.f32 	%f178, %f176;
	mul.f32 	%f179, %f178, %f177;
	add.f32 	%f180, %f168, %f179;
	sub.f32 	%f181, %f471, %f118;
	fma.rn.f32 	%f182, %f181, 0f3BBB989D, 0f3F000000;
	cvt.sat.f32.f32 	%f183, %f182;
	fma.rm.f32 	%f184, %f183, %f123, %f122;
	add.f32 	%f185, %f184, 0fCB40007F;
	neg.f32 	%f186, %f185;
	fma.rn.f32 	%f187, %f181, 0f3FB8AA3B, %f186;
	fma.rn.f32 	%f188, %f181, 0f32A57060, %f187;
	mov.b32 	%r359, %f184;
	shl.b32 	%r360, %r359, 23;
	mov.b32 	%f189, %r360;
	ex2.approx.ftz.f32 	%f190, %f188;
	mul.f32 	%f191, %f190, %f189;
	add.f32 	%f192, %f180, %f191;
	sub.f32 	%f193, %f12, %f118;
	fma.rn.f32 	%f194, %f193, 0f3BBB989D, 0f3F000000;
	cvt.sat.f32.f32 	%f195, %f194;
	fma.rm.f32 	%f196, %f195, %f123, %f122;
	add.f32 	%f197, %f196, 0fCB40007F;
	neg.f32 	%f198, %f197;
	fma.rn.f32 	%f199, %f193, 0f3FB8AA3B, %f198;
	fma.rn.f32 	%f200, %f193, 0f32A57060, %f199;
	mov.b32 	%r361, %f196;
	shl.b32 	%r362, %r361, 23;
	mov.b32 	%f201, %r362;
	ex2.approx.ftz.f32 	%f202, %f200;
	mul.f32 	%f203, %f202, %f201;
	add.f32 	%f204, %f192, %f203;
	sub.f32 	%f205, %f472, %f118;
	fma.rn.f32 	%f206, %f205, 0f3BBB989D, 0f3F000000;
	cvt.sat.f32.f32 	%f207, %f206;
	fma.rm.f32 	%f208, %f207, %f123, %f122;
	add.f32 	%f209, %f208, 0fCB40007F;
	neg.f32 	%f210, %f209;
	fma.rn.f32 	%f211, %f205, 0f3FB8AA3B, %f210;
	fma.rn.f32 	%f212, %f205, 0f32A57060, %f211;
	mov.b32 	%r363, %f208;
	shl.b32 	%r364, %r363, 23;
	mov.b32 	%f213, %r364;
	ex2.approx.ftz.f32 	%f214, %f212;
	mul.f32 	%f215, %f214, %f213;
	add.f32 	%f216, %f204, %f215;
	sub.f32 	%f217, %f15, %f118;
	fma.rn.f32 	%f218, %f217, 0f3BBB989D, 0f3F000000;
	cvt.sat.f32.f32 	%f219, %f218;
	fma.rm.f32 	%f220, %f219, %f123, %f122;
	add.f32 	%f221, %f220, 0fCB40007F;
	neg.f32 	%f222, %f221;
	fma.rn.f32 	%f223, %f217, 0f3FB8AA3B, %f222;
	fma.rn.f32 	%f224, %f217, 0f32A57060, %f223;
	mov.b32 	%r365, %f220;
	shl.b32 	%r366, %r365, 23;
	mov.b32 	%f225, %r366;
	ex2.approx.ftz.f32 	%f226, %f224;
	mul.f32 	%f227, %f226, %f225;
	add.f32 	%f228, %f216, %f227;
	sub.f32 	%f229, %f473, %f118;
	fma.rn.f32 	%f230, %f229, 0f3BBB989D, 0f3F000000;
	cvt.sat.f32.f32 	%f231, %f230;
	fma.rm.f32 	%f232, %f231, %f123, %f122;
	add.f32 	%f233, %f232, 0fCB40007F;
	neg.f32 	%f234, %f233;
	fma.rn.f32 	%f235, %f229, 0f3FB8AA3B, %f234;
	fma.rn.f32 	%f236, %f229, 0f32A57060, %f235;
	mov.b32 	%r367, %f232;
	shl.b32 	%r368, %r367, 23;
	mov.b32 	%f237, %r368;
	ex2.approx.ftz.f32 	%f238, %f236;
	mul.f32 	%f239, %f238, %f237;
	add.f32 	%f240, %f228, %f239;
	sub.f32 	%f241, %f18, %f118;
	fma.rn.f32 	%f242, %f241, 0f3BBB989D, 0f3F000000;
	cvt.sat.f32.f32 	%f243, %f242;
	fma.rm.f32 	%f244, %f243, %f123, %f122;
	add.f32 	%f245, %f244, 0fCB40007F;
	neg.f32 	%f246, %f245;
	fma.rn.f32 	%f247, %f241, 0f3FB8AA3B, %f246;
	fma.rn.f32 	%f248, %f241, 0f32A57060, %f247;
	mov.b32 	%r369, %f244;
	shl.b32 	%r370, %r369, 23;
	mov.b32 	%f249, %r370;
	ex2.approx.ftz.f32 	%f250, %f248;
	mul.f32 	%f251, %f250, %f249;
	add.f32 	%f252, %f240, %f251;
	sub.f32 	%f253, %f474, %f118;
	fma.rn.f32 	%f254, %f253, 0f3BBB989D, 0f3F000000;
	cvt.sat.f32.f32 	%f255, %f254;
	fma.rm.f32 	%f256, %f255, %f123, %f122;
	add.f32 	%f257, %f256, 0fCB40007F;
	neg.f32 	%f258, %f257;
	fma.rn.f32 	%f259, %f253, 0f3FB8AA3B, %f258;
	fma.rn.f32 	%f260, %f253, 0f32A57060, %f259;
	mov.b32 	%r371, %f256;
	shl.b32 	%r372, %r371, 23;
	mov.b32 	%f261, %r372;
	ex2.approx.ftz.f32 	%f262, %f260;
	mul.f32 	%f263, %f262, %f261;
	add.f32 	%f264, %f252, %f263;
	sub.f32 	%f265, %f21, %f118;
	fma.rn.f32 	%f266, %f265, 0f3BBB989D, 0f3F000000;
	cvt.sat.f32.f32 	%f267, %f266;
	fma.rm.f32 	%f268, %f267, %f123, %f122;
	add.f32 	%f269, %f268, 0fCB40007F;
	neg.f32 	%f270, %f269;
	fma.rn.f32 	%f271, %f265, 0f3FB8AA3B, %f270;
	fma.rn.f32 	%f272, %f265, 0f32A57060, %f271;
	mov.b32 	%r373, %f268;
	shl.b32 	%r374, %r373, 23;
	mov.b32 	%f273, %r374;
	ex2.approx.ftz.f32 	%f274, %f272;
	mul.f32 	%f275, %f274, %f273;
	add.f32 	%f276, %f264, %f275;
	sub.f32 	%f277, %f475, %f118;
	fma.rn.f32 	%f278, %f277, 0f3BBB989D, 0f3F000000;
	cvt.sat.f32.f32 	%f279, %f278;
	fma.rm.f32 	%f280, %f279, %f123, %f122;
	add.f32 	%f281, %f280, 0fCB40007F;
	neg.f32 	%f282, %f281;
	fma.rn.f32 	%f283, %f277, 0f3FB8AA3B, %f282;
	fma.rn.f32 	%f284, %f277, 0f32A57060, %f283;
	mov.b32 	%r375, %f280;
	shl.b32 	%r376, %r375, 23;
	mov.b32 	%f285, %r376;
	ex2.approx.ftz.f32 	%f286, %f284;
	mul.f32 	%f287, %f286, %f285;
	add.f32 	%f288, %f276, %f287;
	sub.f32 	%f289, %f24, %f118;
	fma.rn.f32 	%f290, %f289, 0f3BBB989D, 0f3F000000;
	cvt.sat.f32.f32 	%f291, %f290;
	fma.rm.f32 	%f292, %f291, %f123, %f122;
	add.f32 	%f293, %f292, 0fCB40007F;
	neg.f32 	%f294, %f293;
	fma.rn.f32 	%f295, %f289, 0f3FB8AA3B, %f294;
	fma.rn.f32 	%f296, %f289, 0f32A57060, %f295;
	mov.b32 	%r377, %f292;
	shl.b32 	%r378, %r377, 23;
	mov.b32 	%f297, %r378;
	ex2.approx.ftz.f32 	%f298, %f296;
	mul.f32 	%f299, %f298, %f297;
	add.f32 	%f300, %f288, %f299;
	sub.f32 	%f301, %f476, %f118;
	fma.rn.f32 	%f302, %f301, 0f3BBB989D, 0f3F000000;
	cvt.sat.f32.f32 	%f303, %f302;
	fma.rm.f32 	%f304, %f303, %f123, %f122;
	add.f32 	%f305, %f304, 0fCB40007F;
	neg.f32 	%f306, %f305;
	fma.rn.f32 	%f307, %f301, 0f3FB8AA3B, %f306;
	fma.rn.f32 	%f308, %f301, 0f32A57060, %f307;
	mov.b32 	%r379, %f304;
	shl.b32 	%r380, %r379, 23;
	mov.b32 	%f309, %r380;
	ex2.approx.ftz.f32 	%f310, %f308;
	mul.f32 	%f311, %f310, %f309;
	add.f32 	%f312, %f300, %f311;
	sub.f32 	%f313, %f27, %f118;
	fma.rn.f32 	%f314, %f313, 0f3BBB989D, 0f3F000000;
	cvt.sat.f32.f32 	%f315, %f314;
	fma.rm.f32 	%f316, %f315, %f123, %f122;
	add.f32 	%f317, %f316, 0fCB40007F;
	neg.f32 	%f318, %f317;
	fma.rn.f32 	%f319, %f313, 0f3FB8AA3B, %f318;
	fma.rn.f32 	%f320, %f313, 0f32A57060, %f319;
	mov.b32 	%r381, %f316;
	shl.b32 	%r382, %r381, 23;
	mov.b32 	%f321, %r382;
	ex2.approx.ftz.f32 	%f322, %f320;
	mul.f32 	%f323, %f322, %f321;
	add.f32 	%f324, %f312, %f323;
	sub.f32 	%f325, %f477, %f118;
	fma.rn.f32 	%f326, %f325, 0f3BBB989D, 0f3F000000;
	cvt.sat.f32.f32 	%f327, %f326;
	fma.rm.f32 	%f328, %f327, %f123, %f122;
	add.f32 	%f329, %f328, 0fCB40007F;
	neg.f32 	%f330, %f329;
	fma.rn.f32 	%f331, %f325, 0f3FB8AA3B, %f330;
	fma.rn.f32 	%f332, %f325, 0f32A57060, %f331;
	mov.b32 	%r383, %f328;
	shl.b32 	%r384, %r383, 23;
	mov.b32 	%f333, %r384;
	ex2.approx.ftz.f32 	%f334, %f332;
	mul.f32 	%f335, %f334, %f333;
	add.f32 	%f336, %f324, %f335;
	sub.f32 	%f337, %f30, %f118;
	fma.rn.f32 	%f338, %f337, 0f3BBB989D, 0f3F000000;
	cvt.sat.f32.f32 	%f339, %f338;
	fma.rm.f32 	%f340, %f339, %f123, %f122;
	add.f32 	%f341, %f340, 0fCB40007F;
	neg.f32 	%f342, %f341;
	fma.rn.f32 	%f343, %f337, 0f3FB8AA3B, %f342;
	fma.rn.f32 	%f344, %f337, 0f32A57060, %f343;
	mov.b32 	%r385, %f340;
	shl.b32 	%r386, %r385, 23;
	mov.b32 	%f345, %r386;
	ex2.approx.ftz.f32 	%f346, %f344;
	mul.f32 	%f347, %f346, %f345;
	add.f32 	%f348, %f336, %f347;
	sub.f32 	%f349, %f478, %f118;
	fma.rn.f32 	%f350, %f349, 0f3BBB989D, 0f3F000000;
	cvt.sat.f32.f32 	%f351, %f350;
	fma.rm.f32 	%f352, %f351, %f123, %f122;
	add.f32 	%f353, %f352, 0fCB40007F;
	neg.f32 	%f354, %f353;
	fma.rn.f32 	%f355, %f349, 0f3FB8AA3B, %f354;
	fma.rn.f32 	%f356, %f349, 0f32A57060, %f355;
	mov.b32 	%r387, %f352;
	shl.b32 	%r388, %r387, 23;
	mov.b32 	%f357, %r388;
	ex2.approx.ftz.f32 	%f358, %f356;
	mul.f32 	%f359, %f358, %f357;
	add.f32 	%f360, %f348, %f359;
	sub.f32 	%f361, %f33, %f118;
	fma.rn.f32 	%f362, %f361, 0f3BBB989D, 0f3F000000;
	cvt.sat.f32.f32 	%f363, %f362;
	fma.rm.f32 	%f364, %f363, %f123, %f122;
	add.f32 	%f365, %f364, 0fCB40007F;
	neg.f32 	%f366, %f365;
	fma.rn.f32 	%f367, %f361, 0f3FB8AA3B, %f366;
	fma.rn.f32 	%f368, %f361, 0f32A57060, %f367;
	mov.b32 	%r389, %f364;
	shl.b32 	%r390, %r389, 23;
	mov.b32 	%f369, %r390;
	ex2.approx.ftz.f32 	%f370, %f368;
	mul.f32 	%f371, %f370, %f369;
	add.f32 	%f372, %f360, %f371;
	sub.f32 	%f373, %f479, %f118;
	fma.rn.f32 	%f374, %f373, 0f3BBB989D, 0f3F000000;
	cvt.sat.f32.f32 	%f375, %f374;
	fma.rm.f32 	%f376, %f375, %f123, %f122;
	add.f32 	%f377, %f376, 0fCB40007F;
	neg.f32 	%f378, %f377;
	fma.rn.f32 	%f379, %f373, 0f3FB8AA3B, %f378;
	fma.rn.f32 	%f380, %f373, 0f32A57060, %f379;
	mov.b32 	%r391, %f376;
	shl.b32 	%r392, %r391, 23;
	mov.b32 	%f381, %r392;
	ex2.approx.ftz.f32 	%f382, %f380;
	mul.f32 	%f383, %f382, %f381;
	add.f32 	%f384, %f372, %f383;
	sub.f32 	%f385, %f36, %f118;
	fma.rn.f32 	%f386, %f385, 0f3BBB989D, 0f3F000000;
	cvt.sat.f32.f32 	%f387, %f386;
	fma.rm.f32 	%f388, %f387, %f123, %f122;
	add.f32 	%f389, %f388, 0fCB40007F;
	neg.f32 	%f390, %f389;
	fma.rn.f32 	%f391, %f385, 0f3FB8AA3B, %f390;
	fma.rn.f32 	%f392, %f385, 0f32A57060, %f391;
	mov.b32 	%r393, %f388;
	shl.b32 	%r394, %r393, 23;
	mov.b32 	%f393, %r394;
	ex2.approx.ftz.f32 	%f394, %f392;
	mul.f32 	%f395, %f394, %f393;
	add.f32 	%f396, %f384, %f395;
	sub.f32 	%f397, %f480, %f118;
	fma.rn.f32 	%f398, %f397, 0f3BBB989D, 0f3F000000;
	cvt.sat.f32.f32 	%f399, %f398;
	fma.rm.f32 	%f400, %f399, %f123, %f122;
	add.f32 	%f401, %f400, 0fCB40007F;
	neg.f32 	%f402, %f401;
	fma.rn.f32 	%f403, %f397, 0f3FB8AA3B, %f402;
	fma.rn.f32 	%f404, %f397, 0f32A57060, %f403;
	mov.b32 	%r395, %f400;
	shl.b32 	%r396, %r395, 23;
	mov.b32 	%f405, %r396;
	ex2.approx.ftz.f32 	%f406, %f404;
	mul.f32 	%f407, %f406, %f405;
	add.f32 	%f408, %f396, %f407;
	sub.f32 	%f409, %f39, %f118;
	fma.rn.f32 	%f410, %f409, 0f3BBB989D, 0f3F000000;
	cvt.sat.f32.f32 	%f411, %f410;
	fma.rm.f32 	%f412, %f411, %f123, %f122;
	add.f32 	%f413, %f412, 0fCB40007F;
	neg.f32 	%f414, %f413;
	fma.rn.f32 	%f415, %f409, 0f3FB8AA3B, %f414;
	fma.rn.f32 	%f416, %f409, 0f32A57060, %f415;
	mov.b32 	%r397, %f412;
	shl.b32 	%r398, %r397, 23;
	mov.b32 	%f417, %r398;
	ex2.approx.ftz.f32 	%f418, %f416;
	mul.f32 	%f419, %f418, %f417;
	add.f32 	%f420, %f408, %f419;
	sub.f32 	%f421, %f481, %f118;
	fma.rn.f32 	%f422, %f421, 0f3BBB989D, 0f3F000000;
	cvt.sat.f32.f32 	%f423, %f422;
	fma.rm.f32 	%f424, %f423, %f123, %f122;
	add.f32 	%f425, %f424, 0fCB40007F;
	neg.f32 	%f426, %f425;
	fma.rn.f32 	%f427, %f421, 0f3FB8AA3B, %f426;
	fma.rn.f32 	%f428, %f421, 0f32A57060, %f427;
	mov.b32 	%r399, %f424;
	shl.b32 	%r400, %r399, 23;
	mov.b32 	%f429, %r400;
	ex2.approx.ftz.f32 	%f430, %f428;
	mul.f32 	%f431, %f430, %f429;
	add.f32 	%f432, %f420, %f431;
	mov.b32 	%r401, %f432;
	shfl.sync.bfly.b32	%r402|%p86, %r401, 16, 31, -1;
	mov.b32 	%f433, %r402;
	add.f32 	%f434, %f432, %f433;
	mov.b32 	%r403, %f434;
	shfl.sync.bfly.b32	%r404|%p87, %r403, 8, 31, -1;
	mov.b32 	%f435, %r404;
	add.f32 	%f436, %f434, %f435;
	mov.b32 	%r405, %f436;
	shfl.sync.bfly.b32	%r406|%p88, %r405, 4, 31, -1;
	mov.b32 	%f437, %r406;
	add.f32 	%f438, %f436, %f437;
	mov.b32 	%r407, %f438;
	shfl.sync.bfly.b32	%r408|%p89, %r407, 2, 31, -1;
	mov.b32 	%f439, %r408;
	add.f32 	%f440, %f438, %f439;
	mov.b32 	%r409, %f440;
	shfl.sync.bfly.b32	%r410|%p90, %r409, 1, 31, -1;
	mov.b32 	%f441, %r410;
	add.f32 	%f442, %f440, %f441;
	div.rn.f32 	%f443, %f131, %f442;
	div.rn.f32 	%f444, %f143, %f442;
	div.rn.f32 	%f445, %f155, %f442;
	div.rn.f32 	%f446, %f167, %f442;
	div.rn.f32 	%f447, %f179, %f442;
	div.rn.f32 	%f448, %f191, %f442;
	div.rn.f32 	%f449, %f203, %f442;
	div.rn.f32 	%f450, %f215, %f442;
	div.rn.f32 	%f451, %f227, %f442;
	div.rn.f32 	%f452, %f239, %f442;
	div.rn.f32 	%f453, %f251, %f442;
	div.rn.f32 	%f454, %f263, %f442;
	div.rn.f32 	%f455, %f275, %f442;
	div.rn.f32 	%f456, %f287, %f442;
	div.rn.f32 	%f457, %f299, %f442;
	div.rn.f32 	%f458, %f311, %f442;
	div.rn.f32 	%f459, %f323, %f442;
	div.rn.f32 	%f460, %f335, %f442;
	div.rn.f32 	%f461, %f347, %f442;
	div.rn.f32 	%f462, %f359, %f442;
	div.rn.f32 	%f463, %f371, %f442;
	div.rn.f32 	%f464, %f383, %f442;
	div.rn.f32 	%f465, %f395, %f442;
	div.rn.f32 	%f466, %f407, %f442;
	div.rn.f32 	%f467, %f419, %f442;
	div.rn.f32 	%f468, %f431, %f442;
	mad.lo.s64 	%rd86, %rd164, %rd38, %rd10;
	shr.u64 	%rd87, %rd86, 63;
	add.s64 	%rd88, %rd86, %rd87;
	shl.b64 	%rd89, %rd88, 2;
	and.b64  	%rd90, %rd89, -8;
	add.s64 	%rd91, %rd9, %rd90;
	st.global.v2.f32 	[%rd91], {%f443, %f444};
	add.s64 	%rd92, %rd86, 64;
	shr.u64 	%rd93, %rd92, 63;
	add.s64 	%rd94, %rd92, %rd93;
	shl.b64 	%rd95, %rd94, 2;
	and.b64  	%rd96, %rd95, -8;
	add.s64 	%rd97, %rd9, %rd96;
	st.global.v2.f32 	[%rd97], {%f445, %f446};
	add.s64 	%rd98, %rd86, 128;
	shr.u64 	%rd99, %rd98, 63;
	add.s64 	%rd100, %rd98, %rd99;
	shl.b64 	%rd101, %rd100, 2;
	and.b64  	%rd102, %rd101, -8;
	add.s64 	%rd103, %rd9, %rd102;
	st.global.v2.f32 	[%rd103], {%f447, %f448};
	add.s64 	%rd104, %rd86, 192;
	shr.u64 	%rd105, %rd104, 63;
	add.s64 	%rd106, %rd104, %rd105;
	shl.b64 	%rd107, %rd106, 2;
	and.b64  	%rd108, %rd107, -8;
	add.s64 	%rd109, %rd9, %rd108;
	st.global.v2.f32 	[%rd109], {%f449, %f450};
	add.s64 	%rd110, %rd86, 256;
	shr.u64 	%rd111, %rd110, 63;
	add.s64 	%rd112, %rd110, %rd111;
	shl.b64 	%rd113, %rd112, 2;
	and.b64  	%rd114, %rd113, -8;
	add.s64 	%rd115, %rd9, %rd114;
	st.global.v2.f32 	[%rd115], {%f451, %f452};
	add.s64 	%rd116, %rd86, 320;
	shr.u64 	%rd117, %rd116, 63;
	add.s64 	%rd118, %rd116, %rd117;
	shl.b64 	%rd119, %rd118, 2;
	and.b64  	%rd120, %rd119, -8;
	add.s64 	%rd121, %rd9, %rd120;
	st.global.v2.f32 	[%rd121], {%f453, %f454};
	add.s64 	%rd122, %rd86, 384;
	shr.u64 	%rd123, %rd122, 63;
	add.s64 	%rd124, %rd122, %rd123;
	shl.b64 	%rd125, %rd124, 2;
	and.b64  	%rd126, %rd125, -8;
	add.s64 	%rd127, %rd9, %rd126;
	st.global.v2.f32 	[%rd127], {%f455, %f456};
	add.s64 	%rd128, %rd86, 448;
	shr.u64 	%rd129, %rd128, 63;
	add.s64 	%rd130, %rd128, %rd129;
	shl.b64 	%rd131, %rd130, 2;
	and.b64  	%rd132, %rd131, -8;
	add.s64 	%rd133, %rd9, %rd132;
	st.global.v2.f32 	[%rd133], {%f457, %f458};
	add.s64 	%rd134, %rd86, 512;
	shr.u64 	%rd135, %rd134, 63;
	add.s64 	%rd136, %rd134, %rd135;
	shl.b64 	%rd137, %rd136, 2;
	and.b64  	%rd138, %rd137, -8;
	add.s64 	%rd139, %rd9, %rd138;
	st.global.v2.f32 	[%rd139], {%f459, %f460};
	add.s64 	%rd140, %rd86, 576;
	shr.u64 	%rd141, %rd140, 63;
	add.s64 	%rd142, %rd140, %rd141;
	shl.b64 	%rd143, %rd142, 2;
	and.b64  	%rd144, %rd143, -8;
	add.s64 	%rd145, %rd9, %rd144;
	st.global.v2.f32 	[%rd145], {%f461, %f462};
	add.s64 	%rd146, %rd86, 640;
	shr.u64 	%rd147, %rd146, 63;
	add.s64 	%rd148, %rd146, %rd147;
	shl.b64 	%rd149, %rd148, 2;
	and.b64  	%rd150, %rd149, -8;
	add.s64 	%rd151, %rd9, %rd150;
	st.global.v2.f32 	[%rd151], {%f463, %f464};
	add.s64 	%rd152, %rd86, 704;
	shr.u64 	%rd153, %rd152, 63;
	add.s64 	%rd154, %rd152, %rd153;
	shl.b64 	%rd155, %rd154, 2;
	and.b64  	%rd156, %rd155, -8;
	add.s64 	%rd157, %rd9, %rd156;
	st.global.v2.f32 	[%rd157], {%f465, %f466};
	add.s64 	%rd158, %rd86, 768;
	shr.u64 	%rd159, %rd158, 63;
	add.s64 	%rd160, %rd158, %rd159;
	shl.b64 	%rd161, %rd160, 2;
	and.b64  	%rd162, %rd161, -8;
	add.s64 	%rd163, %rd9, %rd162;
	st.global.v2.f32 	[%rd163], {%f467, %f468};
	add.s64 	%rd164, %rd164, %rd11;
	setp.lt.s64 	%p91, %rd164, %rd39;
	@%p91 bra 	$L__BB496_4;
$L__BB496_31:
	ret;

}
	// .globl	_Z15SoftmaxWarpImplI22BroadcastScaleMaskLoadIffbLm4EiE11DirectStoreIffEfLi2ELi26ELi32ELi1ELb1EL9Algorithm0EEvT_T0_ll
.visible .entry _Z15SoftmaxWarpImplI22BroadcastScaleMaskLoadIffbLm4EiE11DirectStoreIffEfLi2ELi26ELi32ELi1ELb1EL9Algorithm0EEvT_T0_ll(
	.param .align 8 .b8 _Z15SoftmaxWarpImplI22BroadcastScaleMaskLoadIffbLm4EiE11DirectStoreIffEfLi2ELi26ELi32ELi1ELb1EL9Algorithm0EEvT_T0_ll_param_0[120],
	.param .align 8 .b8 _Z15SoftmaxWarpImplI22BroadcastScaleMaskLoadIffbLm4EiE11DirectStoreIffEfLi2ELi26ELi32ELi1ELb1EL9Algorithm0EEvT_T0_ll_param_1[16],
	.param .u64 _Z15SoftmaxWarpImplI22BroadcastScaleMaskLoadIffbLm4EiE11DirectStoreIffEfLi2ELi26ELi32ELi1ELb1EL9Algorithm0EEvT_T0_ll_param_2,
	.param .u64 _Z15SoftmaxWarpImplI22BroadcastScaleMaskLoadIffbLm4EiE11DirectStoreIffEfLi2ELi26ELi32ELi1ELb1EL9Algorithm0EEvT_T0_ll_param_3
)
{
	.reg .pred 	%p<118>;
	.reg .b16 	%rs<27>;
	.reg .b32 	%r<437>;
	.reg .b32 	%f<573>;
	.reg .b64 	%rd<179>;

	ld.param.u64 	%rd49, [_Z15SoftmaxWarpImplI22BroadcastScaleMaskLoadIffbLm4EiE11DirectStoreIffEfLi2ELi26ELi32ELi1ELb1EL9Algorithm0EEvT_T0_ll_param_1+8];
	ld.param.v2.f32 	{%f120, %f121}, [_Z15SoftmaxWarpImplI22BroadcastScaleMaskLoadIffbLm4EiE11DirectStoreIffEfLi2ELi26ELi32ELi1ELb1EL9Algorithm0EEvT_T0_ll_param_0+112];
	ld.param.u64 	%rd47, [_Z15SoftmaxWarpImplI22BroadcastScaleMaskLoadIffbLm4EiE11DirectStoreIffEfLi2ELi26ELi32ELi1ELb1EL9Algorithm0EEvT_T0_ll_param_0+104];
	ld.param.v2.u32 	{%r15, %r16}, [_Z15SoftmaxWarpImplI22BroadcastScaleMaskLoadIffbLm4EiE11DirectStoreIffEfLi2ELi26ELi32ELi1ELb1EL9Algorithm0EEvT_T0_ll_param_0+88];
	ld.param.v2.u32 	{%r13, %r14}, [_Z15SoftmaxWarpImplI22BroadcastScaleMaskLoadIffbLm4EiE11DirectStoreIffEfLi2ELi26ELi32ELi1ELb1EL9Algorithm0EEvT_T0_ll_param_0+80];
	ld.param.v2.u32 	{%r11, %r12}, [_Z15SoftmaxWarpImplI22BroadcastScaleMaskLoadIffbLm4EiE11DirectStoreIffEfLi2ELi26ELi32ELi1ELb1EL9Algorithm0EEvT_T0_ll_param_0+64];
	ld.param.v2.u32 	{%r9, %r10}, [_Z15SoftmaxWarpImplI22BroadcastScaleMaskLoadIffbLm4EiE11DirectStoreIffEfLi2ELi26ELi32ELi1ELb1EL9Algorithm0EEvT_T0_ll_param_0+56];
	ld.param.u64 	%rd43, [_Z15SoftmaxWarpImplI22BroadcastScaleMaskLoadIffbLm4EiE11DirectStoreIffEfLi2ELi26ELi32ELi1ELb1EL9Algorithm0EEvT_T0_ll_param_0+40];
	ld.param.u64 	%rd42, [_Z15SoftmaxWarpImplI22BroadcastScaleMaskLoadIffbLm4EiE11DirectStoreIffEfLi2ELi26ELi32ELi1ELb1EL9Algorithm0EEvT_T0_ll_param_0+32];
	ld.param.u64 	%rd41, [_Z15SoftmaxWarpImplI22BroadcastScaleMaskLoadIffbLm4EiE11DirectStoreIffEfLi2ELi26ELi32ELi1ELb1EL9Algorithm0EEvT_T0_ll_param_0+24];
	ld.param.u64 	%rd40, [_Z15SoftmaxWarpImplI22BroadcastScaleMaskLoadIffbLm4EiE11DirectStoreIffEfLi2ELi26ELi32ELi1ELb1EL9Algorithm0EEvT_T0_ll_param_0+16];
	ld.param.u64 	%rd48, [_Z15SoftmaxWarpImplI22BroadcastScaleMaskLoadIffbLm4EiE11DirectStoreIffEfLi2ELi26ELi32ELi1ELb1EL9Algorithm0EEvT_T0_ll_param_1];
	ld.param.u64 	%rd39, [_Z15SoftmaxWarpImplI22BroadcastScaleMaskLoadIffbLm4EiE11DirectStoreIffEfLi2ELi26ELi32ELi1ELb1EL9Algorithm0EEvT_T0_ll_param_0+8];
	ld.param.u64 	%rd38, [_Z15SoftmaxWarpImplI22BroadcastScaleMaskLoadIffbLm4EiE11DirectStoreIffEfLi2ELi26ELi32ELi1ELb1EL9Algorithm0EEvT_T0_ll_param_0];
	ld.param.u64 	%rd51, [_Z15SoftmaxWarpImplI22BroadcastScaleMaskLoadIffbLm4EiE11DirectStoreIffEfLi2ELi26ELi32ELi1ELb1EL9Algorithm0EEvT_T0_ll_param_3];
	cvta.to.global.u64 	%rd1, %rd38;
	cvta.to.global.u64 	%rd2, %rd39;
	cvta.to.global.u64 	%rd4, %rd48;
	setp.lt.s64 	%p1, %rd51, 833;
	@%p1 bra 	$L__BB497_2;
	mov.u64 	%rd52, $str;
	cvta.global.u64 	%rd53, %rd52;
	mov.u64 	%rd54, $str$1;
	cvta.global.u64 	%rd55, %rd54;
	mov.u64 	%rd56, __unnamed_483;
	cvta.global.u64 	%rd57, %rd56;
	{ // callseq 482, 0
	.param .b64 param0;
	st.param.b64 	[param0], %rd53;
	.param .b64 param1;
	st.param.b64 	[param1], %rd55;
	.param .b32 param2;
	st.param.b32 	[param2], 219;
	.param .b64 param3;
	st.param.b64 	[param3], %rd57;
	.param .b64 param4;
	st.param.b64 	[param4], 1;
	call.uni 
	__assertfail, 
	(
	param0, 
	param1, 
	param2, 
	param3, 
	param4
	);
	} // callseq 482
$L__BB497_2:
	ld.param.u64 	%rd176, [_Z15SoftmaxWarpImplI22BroadcastScaleMaskLoadIffbLm4EiE11DirectStoreIffEfLi2ELi26ELi32ELi1ELb1EL9Algorithm0EEvT_T0_ll_param_2];
	mov.u32 	%r17, %ctaid.x;
	mov.u32 	%r18, %ntid.y;
	mov.u32 	%r19, %tid.y;
	mad.lo.s32 	%r20, %r17, %r18, %r19;
	cvt.s64.s32 	%rd178, %r20;
	setp.le.s64 	%p2, %rd176, %rd178;
	@%p2 bra 	$L__BB497_83;
	mov.u32 	%r21, %tid.x;
	shl.b32 	%r22, %r21, 1;
	cvt.u64.u32 	%rd6, %r22;
	add.s32 	%r23, %r22, 64;
	cvt.u64.u32 	%rd7, %r23;
	add.s32 	%r24, %r22, 128;
	cvt.u64.u32 	%rd8, %r24;
	add.s32 	%r25, %r22, 192;
	cvt.u64.u32 	%rd9, %r25;
	add.s32 	%r26, %r22, 256;
	cvt.u64.u32 	%rd10, %r26;
	add.s32 	%r27, %r22, 320;
	cvt.u64.u32 	%rd11, %r27;
	add.s32 	%r28, %r22, 384;
	cvt.u64.u32 	%rd12, %r28;
	add.s32 	%r29, %r22, 448;
	cvt.u64.u32 	%rd13, %r29;
	add.s32 	%r30, %r22, 512;
	cvt.u64.u32 	%rd14, %r30;
	add.s32 	%r31, %r22, 576;
	cvt.u64.u32 	%rd15, %r31;
	add.s32 	%r32, %r22, 640;
	cvt.u64.u32 	%rd16, %r32;
	add.s32 	%r33, %r22, 704;
	cvt.u64.u32 	%rd17, %r33;
	add.s32 	%r34, %r22, 768;
	cvt.u64.u32 	%rd18, %r34;
	cvt.u32.u64 	%r36, %rd47;
	cvt.u32.u64 	%r37, %rd6;
$L__BB497_4:
	setp.le.s64 	%p3, %rd51, %rd6;
	cvt.u32.u64 	%r35, %rd178;
	mul.lo.s32 	%r8, %r36, %r35;
	mov.f32 	%f522, 0fFF800000;
	mov.f32 	%f523, %f522;
	mov.f32 	%f528, %f522;
	@%p3 bra 	$L__BB497_8;
	setp.eq.s64 	%p4, %rd43, 1;
	setp.eq.s64 	%p5, %rd42, 1;
	setp.eq.s64 	%p6, %rd41, 1;
	setp.eq.s64 	%p7, %rd40, 1;
	add.s32 	%r38, %r37, %r8;
	div.s32 	%r39, %r38, %r9;
	mul.lo.s32 	%r40, %r39, %r9;
	sub.s32 	%r41, %r38, %r40;
	div.s32 	%r42, %r41, %r10;
	mul.lo.s32 	%r43, %r42, %r10;
	sub.s32 	%r44, %r41, %r43;
	div.s32 	%r45, %r44, %r11;
	mul.lo.s32 	%r46, %r45, %r11;
	sub.s32 	%r47, %r44, %r46;
	selp.b32 	%r48, 0, %r39, %p7;
	selp.b32 	%r49, 0, %r42, %p6;
	selp.b32 	%r50, 0, %r45, %p5;
	selp.b32 	%r51, 0, %r47, %p4;
	mul.lo.s32 	%r52, %r13, %r48;
	mad.lo.s32 	%r53, %r14, %r49, %r52;
	mad.lo.s32 	%r54, %r15, %r50, %r53;
	mad.lo.s32 	%r55, %r16, %r51, %r54;
	shr.u32 	%r56, %r38, 31;
	add.s32 	%r57, %r38, %r56;
	shr.s32 	%r58, %r57, 1;
	mul.wide.s32 	%rd58, %r58, 8;
	add.s64 	%rd23, %rd1, %rd58;
	ld.global.f32 	%f123, [%rd23];
	shr.u32 	%r59, %r55, 31;
	add.s32 	%r60, %r55, %r59;
	shr.s32 	%r61, %r60, 1;
	mul.wide.s32 	%rd59, %r61, 2;
	add.s64 	%rd60, %rd2, %rd59;
	ld.global.v2.u8 	{%rs1, %rs2}, [%rd60];
	setp.eq.s16 	%p8, %rs1, 0;
	mul.f32 	%f124, %f123, %f121;
	selp.f32 	%f523, %f120, %f124, %p8;
	setp.eq.s16 	%p9, %rs2, 0;
	mov.f32 	%f522, %f120;
	@%p9 bra 	$L__BB497_7;
	ld.global.f32 	%f125, [%rd23+4];
	mul.f32 	%f522, %f125, %f121;
$L__BB497_7:
	max.f32 	%f126, %f523, 0fFF800000;
	max.f32 	%f528, %f126, %f522;
$L__BB497_8:
	setp.le.s64 	%p10, %rd51, %rd7;
	mov.f32 	%f526, 0fFF800000;
	mov.f32 	%f527, %f526;
	@%p10 bra 	$L__BB497_12;
	cvt.u32.u64 	%r62, %rd7;
	setp.eq.s64 	%p11, %rd43, 1;
	setp.eq.s64 	%p12, %rd42, 1;
	setp.eq.s64 	%p13, %rd41, 1;
	setp.eq.s64 	%p14, %rd40, 1;
	add.s32 	%r63, %r62, %r8;
	div.s32 	%r64, %r63, %r9;
	mul.lo.s32 	%r65, %r64, %r9;
	sub.s32 	%r66, %r63, %r65;
	div.s32 	%r67, %r66, %r10;
	mul.lo.s32 	%r68, %r67, %r10;
	sub.s32 	%r69, %r66, %r68;
	div.s32 	%r70, %r69, %r11;
	mul.lo.s32 	%r71, %r70, %r11;
	sub.s32 	%r72, %r69, %r71;
	selp.b32 	%r73, 0, %r64, %p14;
	selp.b32 	%r74, 0, %r67, %p13;
	selp.b32 	%r75, 0, %r70, %p12;
	selp.b32 	%r76, 0, %r72, %p11;
	mul.lo.s32 	%r77, %r13, %r73;
	mad.lo.s32 	%r78, %r14, %r74, %r77;
	mad.lo.s32 	%r79, %r15, %r75, %r78;
	mad.lo.s32 	%r80, %r16, %r76, %r79;
	shr.u32 	%r81, %r63, 31;
	add.s32 	%r82, %r63, %r81;
	shr.s32 	%r83, %r82, 1;
	mul.wide.s32 	%rd61, %r83, 8;
	add.s64 	%rd24, %rd1, %rd61;
	ld.global.f32 	%f128, [%rd24];
	shr.u32 	%r84, %r80, 31;
	add.s32 	%r85, %r80, %r84;
	shr.s32 	%r86, %r85, 1;
	mul.wide.s32 	%rd62, %r86, 2;
	add.s64 	%rd63, %rd2, %rd62;
	ld.global.v2.u8 	{%rs3, %rs4}, [%rd63];
	setp.eq.s16 	%p15, %rs3, 0;
	mul.f32 	%f129, %f128, %f121;
	selp.f32 	%f527, %f120, %f129, %p15;
	setp.eq.s16 	%p16, %rs4, 0;
	mov.f32 	%f526, %f120;
	@%p16 bra 	$L__BB497_11;
	ld.global.f32 	%f130, [%rd24+4];
	mul.f32 	%f526, %f130, %f121;
$L__BB497_11:
	max.f32 	%f131, %f528, %f527;
	max.f32 	%f528, %f131, %f526;
$L__BB497_12:
	setp.le.s64 	%p17, %rd51, %rd8;
	mov.f32 	%f530, 0fFF800000;
	mov.f32 	%f531, %f530;
	@%p17 bra 	$L__BB497_16;
	cvt.u32.u64 	%r87, %rd8;
	setp.eq.s64 	%p18, %rd43, 1;
	setp.eq.s64 	%p19, %rd42, 1;
	setp.eq.s64 	%p20, %rd41, 1;
	setp.eq.s64 	%p21, %rd40, 1;
	add.s32 	%r88, %r87, %r8;
	div.s32 	%r89, %r88, %r9;
	mul.lo.s32 	%r90, %r89, %r9;
	sub.s32 	%r91, %r88, %r90;
	div.s32 	%r92, %r91, %r10;
	mul.lo.s32 	%r93, %r92, %r10;
	sub.s32 	%r94, %r91, %r93;
	div.s32 	%r95, %r94, %r11;
	mul.lo.s32 	%r96, %r95, %r11;
	sub.s32 	%r97, %r94, %r96;
	selp.b32 	%r98, 0, %r89, %p21;
	selp.b32 	%r99, 0, %r92, %p20;
	selp.b32 	%r100, 0, %r95, %p19;
	selp.b32 	%r101, 0, %r97, %p18;
	mul.lo.s32 	%r102, %r13, %r98;
	mad.lo.s32 	%r103, %r14, %r99, %r102;
	mad.lo.s32 	%r104, %r15, %r100, %r103;
	mad.lo.s32 	%r105, %r16, %r101, %r104;
	shr.u32 	%r106, %r88, 31;
	add.s32 	%r107, %r88, %r106;
	shr.s32 	%r108, %r107, 1;
	mul.wide.s32 	%rd64, %r108, 8;
	add.s64 	%rd25, %rd1, %rd64;
	ld.global.f32 	%f133, [%rd25];
	shr.u32 	%r109, %r105, 31;
	add.s32 	%r110, %r105, %r109;
	shr.s32 	%r111, %r110, 1;
	mul.wide.s32 	%rd65, %r111, 2;
	add.s64 	%rd66, %rd2, %rd65;
	ld.global.v2.u8 	{%rs5, %rs6}, [%rd66];
	setp.eq.s16 	%p22, %rs5, 0;
	mul.f32 	%f134, %f133, %f121;
	selp.f32 	%f531, %f120, %f134, %p22;
	setp.eq.s16 	%p23, %rs6, 0;
	mov.f32 	%f530, %f120;
	@%p23 bra 	$L__BB497_15;
	ld.global.f32 	%f135, [%rd25+4];
	mul.f32 	%f530, %f135, %f121;
$L__BB497_15:
	max.f32 	%f136, %f528, %f531;
	max.f32 	%f528, %f136, %f530;
$L__BB497_16:
	setp.le.s64 	%p24, %rd51, %rd9;
	mov.f32 	%f534, 0fFF800000;
	mov.f32 	%f535, %f534;
	@%p24 bra 	$L__BB497_20;
	cvt.u32.u64 	%r112, %rd9;
	setp.eq.s64 	%p25, %rd43, 1;
	setp.eq.s64 	%p26, %rd42, 1;
	setp.eq.s64 	%p27, %rd41, 1;
	setp.eq.s64 	%p28, %rd40, 1;
	add.s32 	%r113, %r112, %r8;
	div.s32 	%r114, %r113, %r9;
	mul.lo.s32 	%r115, %r114, %r9;
	sub.s32 	%r116, %r113, %r115;
	div.s32 	%r117, %r116, %r10;
	mul.lo.s32 	%r118, %r117, %r10;
	sub.s32 	%r119, %r116, %r118;
	div.s32 	%r120, %r119, %r11;
	mul.lo.s32 	%r121, %r120, %r11;
	sub.s32 	%r122, %r119, %r121;
	selp.b32 	%r123, 0, %r114, %p28;
	selp.b32 	%r124, 0, %r117, %p27;
	selp.b32 	%r125, 0, %r120, %p26;
	selp.b32 	%r126, 0, %r122, %p25;
	mul.lo.s32 	%r127, %r13, %r123;
	mad.lo.s32 	%r128, %r14, %r124, %r127;
	mad.lo.s32 	%r129, %r15, %r125, %r128;
	mad.lo.s32 	%r130, %r16, %r126, %r129;
	shr.u32 	%r131, %r113, 31;
	add.s32 	%r132, %r113, %r131;
	shr.s32 	%r133, %r132, 1;
	mul.wide.s32 	%rd67, %r133, 8;
	add.s64 	%rd26, %rd1, %rd67;
	ld.global.f32 	%f138, [%rd26];
	shr.u32 	%r134, %r130, 31;
	add.s32 	%r135, %r130, %r134;
	shr.s32 	%r136, %r135, 1;
	mul.wide.s32 	%rd68, %r136, 2;
	add.s64 	%rd69, %rd2, %rd68;
	ld.global.v2.u8 	{%rs7, %rs8}, [%rd69];
	setp.eq.s16 	%p29, %rs7, 0;
	mul.f32 	%f139, %f138, %f121;
	selp.f32 	%f535, %f120, %f139, %p29;
	setp.eq.s16 	%p30, %rs8, 0;
	mov.f32 	%f534, %f120;
	@%p30 bra 	$L__BB497_19;
	ld.global.f32 	%f140, [%rd26+4];
	mul.f32 	%f534, %f140, %f121;
$L__BB497_19:
	max.f32 	%f141, %f528, %f535;
	max.f32 	%f528, %f141, %f534;
$L__BB497_20:
	setp.le.s64 	%p31, %rd51, %rd10;
	mov.f32 	%f538, 0fFF800000;
	mov.f32 	%f539, %f538;
	@%p31 bra 	$L__BB497_24;
	cvt.u32.u64 	%r137, %rd10;
	setp.eq.s64 	%p32, %rd43, 1;
	setp.eq.s64 	%p33, %rd42, 1;
	setp.eq.s64 	%p34, %rd41, 1;
	setp.eq.s64 	%p35, %rd40, 1;
	add.s32 	%r138, %r137, %r8;
	div.s32 	%r139, %r138, %r9;
	mul.lo.s32 	%r140, %r139, %r9;
	sub.s32 	%r141, %r138, %r140;
	div.s32 	%r142, %r141, %r10;
	mul.lo.s32 	%r143, %r142, %r10;
	sub.s32 	%r144, %r141, %r143;
	div.s32 	%r145, %r144, %r11;
	mul.lo.s32 	%r146, %r145, %r11;
	sub.s32 	%r147, %r144, %r146;
	selp.b32 	%r148, 0, %r139, %p35;
	selp.b32 	%r149, 0, %r142, %p34;
	selp.b32 	%r150, 0, %r145, %p33;
	selp.b32 	%r151, 0, %r147, %p32;
	mul.lo.s32 	%r152, %r13, %r148;
	mad.lo.s32 	%r153, %r14, %r149, %r152;
	mad.lo.s32 	%r154, %r15, %r150, %r153;
	mad.lo.s32 	%r155, %r16, %r151, %r154;
	shr.u32 	%r156, %r138, 31;
	add.s32 	%r157, %r138, %r156;
	shr.s32 	%r158, %r157, 1;
	mul.wide.s32 	%rd70, %r158, 8;
	add.s64 	%rd27, %rd1, %rd70;
	ld.global.f32 	%f143, [%rd27];
	shr.u32 	%r159, %r155, 31;
	add.s32 	%r160, %r155, %r159;
	shr.s32 	%r161, %r160, 1;
	mul.wide.s32 	%rd71, %r161, 2;
	add.s64 	%rd72, %rd2, %rd71;
	ld.global.v2.u8 	{%rs9, %rs10}, [%rd72];
	setp.eq.s16 	%p36, %rs9, 0;
	mul.f32 	%f144, %f143, %f121;
	selp.f32 	%f539, %f120, %f144, %p36;
	setp.eq.s16 	%p37, %rs10, 0;
	mov.f32 	%f538, %f120;
	@%p37 bra 	$L__BB497_23;
	ld.global.f32 	%f145, [%rd27+4];
	mul.f32 	%f538, %f145, %f121;
$L__BB497_23:
	max.f32 	%f146, %f528, %f539;
	max.f32 	%f528, %f146, %f538;
$L__BB497_24:
	setp.le.s64 	%p38, %rd51, %rd11;
	mov.f32 	%f542, 0fFF800000;
	mov.f32 	%f543, %f542;
	@%p38 bra 	$L__BB497_28;
	cvt.u32.u64 	%r162, %rd11;
	setp.eq.s64 	%p39, %rd43, 1;
	setp.eq.s64 	%p40, %rd42, 1;
	setp.eq.s64 	%p41, %rd41, 1;
	setp.eq.s64 	%p42, %rd40, 1;
	add.s32 	%r163, %r162, %r8;
	div.s32 	%r164, %r163, %r9;
	mul.lo.s32 	%r165, %r164, %r9;
	sub.s32 	%r166, %r163, %r165;
	div.s32 	%r167, %r166, %r10;
	mul.lo.s32 	%r168, %r167, %r10;
	sub.s32 	%r169, %r166, %r168;
	div.s32 	%r170, %r169, %r11;
	mul.lo.s32 	%r171, %r170, %r11;
	sub.s32 	%r172, %r169, %r171;
	selp.b32 	%r173, 0, %r164, %p42;
	selp.b32 	%r174, 0, %r167, %p41;
	selp.b32 	%r175, 0, %r170, %p40;
	selp.b32 	%r176, 0, %r172, %p39;
	mul.lo.s32 	%r177, %r13, %r173;
	mad.lo.s32 	%r178, %r14, %r174, %r177;
	mad.lo.s32 	%r179, %r15, %r175, %r178;
	mad.lo.s32 	%r180, %r16, %r176, %r179;
	shr.u32 	%r181, %r163, 31;
	add.s32 	%r182, %r163, %r181;
	shr.s32 	%r183, %r182, 1;
	mul.wide.s32 	%rd73, %r183, 8;
	add.s64 	%rd28, %rd1, %rd73;
	ld.global.f32 	%f148, [%rd28];
	shr.u32 	%r184, %r180, 31;
	add.s32 	%r185, %r180, %r184;
	shr.s32 	%r186, %r185, 1;
	mul.wide.s32 	%rd74, %r186, 2;
	add.s64 	%rd75, %rd2, %rd74;
	ld.global.v2.u8 	{%rs11, %rs12}, [%rd75];
	setp.eq.s16 	%p43, %rs11, 0;
	mul.f32 	%f149, %f148, %f121;
	selp.f32 	%f543, %f120, %f149, %p43;
	setp.eq.s16 	%p44, %rs12, 0;
	mov.f32 	%f542, %f120;
	@%p44 bra 	$L__BB497_27;
	ld.global.f32 	%f150, [%rd28+4];
	mul.f32 	%f542, %f150, %f121;
$L__BB497_27:
	max.f32 	%f151, %f528, %f543;
	max.f32 	%f528, %f151, %f542;
$L__BB497_28:
	setp.le.s64 	%p45, %rd51, %rd12;
	mov.f32 	%f546, 0fFF800000;
	mov.f32 	%f547, %f546;
	@%p45 bra 	$L__BB497_32;
	cvt.u32.u64 	%r187, %rd12;
	setp.eq.s64 	%p46, %rd43, 1;
	setp.eq.s64 	%p47, %rd42, 1;
	setp.eq.s64 	%p48, %rd41, 1;
	setp.eq.s64 	%p49, %rd40, 1;
	add.s32 	%r188, %r187, %r8;
	div.s32 	%r189, %r188, %r9;
	mul.lo.s32 	%r190, %r189, %r9;
	sub.s32 	%r191, %r188, %r190;
	div.s32 	%r192, %r191, %r10;
	mul.lo.s32 	%r193, %r192, %r10;
	sub.s32 	%r194, %r191, %r193;
	div.s32 	%r195, %r194, %r11;
	mul.lo.s32 	%r196, %r195, %r11;
	sub.s32 	%r197, %r194, %r196;
	selp.b32 	%r198, 0, %r189, %p49;
	selp.b32 	%r199, 0, %r192, %p48;
	selp.b32 	%r200, 0, %r195, %p47;
	selp.b32 	%r201, 0, %r197, %p46;
	mul.lo.s32 	%r202, %r13, %r198;
	mad.lo.s32 	%r203, %r14, %r199, %r202;
	mad.lo.s32 	%r204, %r15, %r200, %r203;
	mad.lo.s32 	%r205, %r16, %r201, %r204;
	shr.u32 	%r206, %r188, 31;
	add.s32 	%r207, %r188, %r206;
	shr.s32 	%r208, %r207, 1;
	mul.wide.s32 	%rd76, %r208, 8;
	add.s64 	%rd29, %rd1, %rd76;
	ld.global.f32 	%f153, [%rd29];
	shr.u32 	%r209, %r205, 31;
	add.s32 	%r210, %r205, %r209;
	shr.s32 	%r211, %r210, 1;
	mul.wide.s32 	%rd77, %r211, 2;
	add.s64 	%rd78, %rd2, %rd77;
	ld.global.v2.u8 	{%rs13, %rs14}, [%rd78];
	setp.eq.s16 	%p50, %rs13, 0;
	mul.f32 	%f154, %f153, %f121;
	selp.f32 	%f547, %f120, %f154, %p50;
	setp.eq.s16 	%p51, %rs14, 0;
	mov.f32 	%f546, %f120;
	@%p51 bra 	$L__BB497_31;
	ld.global.f32 	%f155, [%rd29+4];
	mul.f32 	%f546, %f155, %f121;
$L__BB497_31:
	max.f32 	%f156, %f528, %f547;
	max.f32 	%f528, %f156, %f546;
$L__BB497_32:
	setp.le.s64 	%p52, %rd51, %rd13;
	mov.f32 	%f550, 0fFF800000;
	mov.f32 	%f551, %f550;
	@%p52 bra 	$L__BB497_36;
	cvt.u32.u64 	%r212, %rd13;
	setp.eq.s64 	%p53, %rd43, 1;
	setp.eq.s64 	%p54, %rd42, 1;
	setp.eq.s64 	%p55, %rd41, 1;
	setp.eq.s64 	%p56, %rd40, 1;
	add.s32 	%r213, %r212, %r8;
	div.s32 	%r214, %r213, %r9;
	mul.lo.s32 	%r215, %r214, %r9;
	sub.s32 	%r216, %r213, %r215;
	div.s32 	%r217, %r216, %r10;
	mul.lo.s32 	%r218, %r217, %r10;
	sub.s32 	%r219, %r216, %r218;
	div.s32 	%r220, %r219, %r11;
	mul.lo.s32 	%r221, %r220, %r11;
	sub.s32 	%r222, %r219, %r221;
	selp.b32 	%r223, 0, %r214, %p56;
	selp.b32 	%r224, 0, %r217, %p55;
	selp.b32 	%r225, 0, %r220, %p54;
	selp.b32 	%r226, 0, %r222, %p53;
	mul.lo.s32 	%r227, %r13, %r223;
	mad.lo.s32 	%r228, %r14, %r224, %r227;
	mad.lo.s32 	%r229, %r15, %r225, %r228;
	mad.lo.s32 	%r230, %r16, %r226, %r229;
	shr.u32 	%r231, %r213, 31;
	add.s32 	%r232, %r213, %r231;
	shr.s32 	%r233, %r232, 1;
	mul.wide.s32 	%rd79, %r233, 8;
	add.s64 	%rd30, %rd1, %rd79;
	ld.global.f32 	%f158, [%rd30];
	shr.u32 	%r234, %r230, 31;
	add.s32 	%r235, %r230, %r234;
	shr.s32 	%r236, %r235, 1;
	mul.wide.s32 	%rd80, %r236, 2;
	add.s64 	%rd81, %rd2, %rd80;
	ld.global.v2.u8 	{%rs15, %rs16}, [%rd81];
	setp.eq.s16 	%p57, %rs15, 0;
	mul.f32 	%f159, %f158, %f121;
	selp.f32 	%f551, %f120, %f159, %p57;
	setp.eq.s16 	%p58, %rs16, 0;
	mov.f32 	%f550, %f120;
	@%p58 bra 	$L__BB497_35;
	ld.global.f32 	%f160, [%rd30+4];
	mul.f32 	%f550, %f160, %f121;
$L__BB497_35:
	max.f32 	%f161, %f528, %f551;
	max.f32 	%f528, %f161, %f550;
$L__BB497_36:
	setp.le.s64 	%p59, %rd51, %rd14;
	mov.f32 	%f554, 0fFF800000;
	mov.f32 	%f555, %f554;
	@%p59 bra 	$L__BB497_40;
	cvt.u32.u64 	%r237, %rd14;
	setp.eq.s64 	%p60, %rd43, 1;
	setp.eq.s64 	%p61, %rd42, 1;
	setp.eq.s64 	%p62, %rd41, 1;
	setp.eq.s64 	%p63, %rd40, 1;
	add.s32 	%r238, %r237, %r8;
	div.s32 	%r239, %r238, %r9;
	mul.lo.s32 	%r240, %r239, %r9;
	sub.s32 	%r241, %r238, %r240;
	div.s32 	%r242, %r241, %r10;
	mul.lo.s32 	%r243, %r242, %r10;
	sub.s32 	%r244, %r241, %r243;
	div.s32 	%r245, %r244, %r11;
	mul.lo.s32 	%r246, %r245, %r11;
	sub.s32 	%r247, %r244, %r246;
	selp.b32 	%r248, 0, %r239, %p63;
	selp.b32 	%r249, 0, %r242, %p62;
	selp.b32 	%r250, 0, %r245, %p61;
	selp.b32 	%r251, 0, %r247, %p60;
	mul.lo.s32 	%r252, %r13, %r248;
	mad.lo.s32 	%r253, %r14, %r249, %r252;
	mad.lo.s32 	%r254, %r15, %r250, %r253;
	mad.lo.s32 	%r255, %r16, %r251, %r254;
	shr.u32 	%r256, %r238, 31;
	add.s32 	%r257, %r238, %r256;
	shr.s32 	%r258, %r257, 1;
	mul.wide.s32 	%rd82, %r258, 8;
	add.s64 	%rd31, %rd1, %rd82;
	ld.global.f32 	%f163, [%rd31];
	shr.u32 	%r259, %r255, 31;
	add.s32 	%r260, %r255, %r259;
	shr.s32 	%r261, %r260, 1;
	mul.wide.s32 	%rd83, %r261, 2;
	add.s64 	%rd84, %rd2, %rd83;
	ld.global.v2.u8 	{%rs17, %rs18}, [%rd84];
	setp.eq.s16 	%p64, %rs17, 0;
	mul.f32 	%f164, %f163, %f121;
	selp.f32 	%f555, %f120, %f164, %p64;
	setp.eq.s16 	%p65, %rs18, 0;
	mov.f32 	%f554, %f120;
	@%p65 bra 	$L__BB497_39;
	ld.global.f32 	%f165, [%rd31+4];
	mul.f32 	%f554, %f165, %f121;
$L__BB497_39:
	max.f32 	%f166, %f528, %f555;
	max.f32 	%f528, %f166, %f554;
$L__BB497_40:
	setp.le.s64 	%p66, %rd51, %rd15;
	mov.f32 	%f558, 0fFF800000;
	mov.f32 	%f559, %f558;
	@%p66 bra 	$L__BB497_44;
	cvt.u32.u64 	%r262, %rd15;
	setp.eq.s64 	%p67, %rd43, 1;
	setp.eq.s64 	%p68, %rd42, 1;
	setp.eq.s64 	%p69, %rd41, 1;
	setp.eq.s64 	%p70, %rd40, 1;
	add.s32 	%r263, %r262, %r8;
	div.s32 	%r264, %r263, %r9;
	mul.lo.s32 	%r265, %r264, %r9;
	sub.s32 	%r266, %r263, %r265;
	div.s32 	%r267, %r266, %r10;
	mul.lo.s32 	%r268, %r267, %r10;
	sub.s32 	%r269, %r266, %r268;
	div.s32 	%r270, %r269, %r11;
	mul.lo.s32 	%r271, %r270, %r11;
	sub.s32 	%r272, %r269, %r271;
	selp.b32 	%r273, 0, %r264, %p70;
	selp.b32 	%r274, 0, %r267, %p69;
	selp.b32 	%r275, 0, %r270, %p68;
	selp.b32 	%r276, 0, %r272, %p67;
	mul.lo.s32 	%r277, %r13, %r273;
	mad.lo.s32 	%r278, %r14, %r274, %r277;
	mad.lo.s32 	%r279, %r15, %r275, %r278;
	mad.lo.s32 	%r280, %r16, %r276, %r279;
	shr.u32 	%r281, %r263, 31;
	add.s32 	%r282, %r263, %r281;
	shr.s32 	%r283, %r282, 1;
	mul.wide.s32 	%rd85, %r283, 8;
	add.s64 	%rd32, %rd1, %rd85;
	ld.global.f32 	%f168, [%rd32];
	shr.u32 	%r284, %r280, 31;
	add.s32 	%r285, %r280, %r284;
	shr.s32 	%r286, %r285, 1;
	mul.wide.s32 	%rd86, %r286, 2;
	add.s64 	%rd87, %rd2, %rd86;
	ld.global.v2.u8 	{%rs19, %rs20}, [%rd87];
	setp.eq.s16 	%p71, %rs19, 0;
	mul.f32 	%f169, %f168, %f121;
	selp.f32 	%f559, %f120, %f169, %p71;
	setp.eq.s16 	%p72, %rs20, 0;
	mov.f32 	%f558, %f120;
	@%p72 bra 	$L__BB497_43;
	ld.global.f32 	%f170, [%rd32+4];
	mul.f32 	%f558, %f170, %f121;
$L__BB497_43:
	max.f32 	%f171, %f528, %f559;
	max.f32 	%f528, %f171, %f558;
$L__BB497_44:
	setp.le.s64 	%p73, %rd51, %rd16;
	mov.f32 	%f562, 0fFF800000;
	mov.f32 	%f563, %f562;
	@%p73 bra 	$L__BB497_48;
	cvt.u32.u64 	%r287, %rd16;
	setp.eq.s64 	%p74, %rd43, 1;
	setp.eq.s64 	%p75, %rd42, 1;
	setp.eq.s64 	%p76, %rd41, 1;
	setp.eq.s64 	%p77, %rd40, 1;
	add.s32 	%r288, %r287, %r8;
	div.s32 	%r289, %r288, %r9;
	mul.lo.s32 	%r290, %r289, %r9;
	sub.s32 	%r291, %r288, %r290;
	div.s32 	%r292, %r291, %r10;
	mul.lo.s32 	%r293, %r292, %r10;
	sub.s32 	%r294, %r291, %r293;
	div.s32 	%r295, %r294, %r11;
	mul.lo.s32 	%r296, %r295, %r11;
	sub.s32 	%r297, %r294, %r296;
	selp.b32 	%r298, 0, %r289, %p77;
	selp.b32 	%r299, 0, %r292, %p76;
	selp.b32 	%r300, 0, %r295, %p75;
	selp.b32 	%r301, 0, %r297, %p74;
	mul.lo.s32 	%r302, %r13, %r298;
	mad.lo.s32 	%r303, %r14, %r299, %r302;
	mad.lo.s32 	%r304, %r15, %r300, %r303;
	mad.lo.s32 	%r305, %r16, %r301, %r304;
	shr.u32 	%r306, %r288, 31;
	add.s32 	%r307, %r288, %r306;
	shr.s32 	%r308, %r307, 1;
	mul.wide.s32 	%rd88, %r308, 8;
	add.s64 	%rd33, %rd1, %rd88;
	ld.global.f32 	%f173, [%rd33];
	shr.u32 	%r309, %r305, 31;
	add.s32 	%r310, %r305, %r309;
	shr.s32 	%r311, %r310, 1;
	mul.wide.s32 	%rd89, %r311, 2;
	add.s64 	%rd90, %rd2, %rd89;
	ld.global.v2.u8 	{%rs21, %rs22}, [%rd90];
	setp.eq.s16 	%p78, %rs21, 0;
	mul.f32 	%f174, %f173, %f121;
	selp.f32 	%f563, %f120, %f174, %p78;
	setp.eq.s16 	%p79, %rs22, 0;
	mov.f32 	%f562, %f120;
	@%p79 bra 	$L__BB497_47;
	ld.global.f32 	%f175, [%rd33+4];
	mul.f32 	%f562, %f175, %f121;
$L__BB497_47:
	max.f32 	%f176, %f528, %f563;
	max.f32 	%f528, %f176, %f562;
$L__BB497_48:
	setp.le.s64 	%p80, %rd51, %rd17;
	mov.f32 	%f566, 0fFF800000;
	mov.f32 	%f567, %f566;
	@%p80 bra 	$L__BB497_52;
	cvt.u32.u64 	%r312, %rd17;
	setp.eq.s64 	%p81, %rd43, 1;
	setp.eq.s64 	%p82, %rd42, 1;
	setp.eq.s64 	%p83, %rd41, 1;
	setp.eq.s64 	%p84, %rd40, 1;
	add.s32 	%r313, %r312, %r8;
	div.s32 	%r314, %r313, %r9;
	mul.lo.s32 	%r315, %r314, %r9;
	sub.s32 	%r316, %r313, %r315;
	div.s32 	%r317, %r316, %r10;
	mul.lo.s32 	%r318, %r317, %r10;
	sub.s32 	%r319, %r316, %r318;
	div.s32 	%r320, %r319, %r11;
	mul.lo.s32 	%r321, %r320, %r11;
	sub.s32 	%r322, %r319, %r321;
	selp.b32 	%r323, 0, %r314, %p84;
	selp.b32 	%r324, 0, %r317, %p83;
	selp.b32 	%r325, 0, %r320, %p82;
	selp.b32 	%r326, 0, %r322, %p81;
	mul.lo.s32 	%r327, %r13, %r323;
	mad.lo.s32 	%r328, %r14, %r324, %r327;
	mad.lo.s32 	%r329, %r15, %r325, %r328;
	mad.lo.s32 	%r330, %r16, %r326, %r329;
	shr.u32 	%r331, %r313, 31;
	add.s32 	%r332, %r313, %r331;
	shr.s32 	%r333, %r332, 1;
	mul.wide.s32 	%rd91, %r333, 8;
	add.s64 	%rd34, %rd1, %rd91;
	ld.global.f32 	%f178, [%rd34];
	shr.u32 	%r334, %r330, 31;
	add.s32 	%r335, %r330, %r334;
	shr.s32 	%r336, %r335, 1;
	mul.wide.s32 	%rd92, %r336, 2;
	add.s64 	%rd93, %rd2, %rd92;
	ld.global.v2.u8 	{%rs23, %rs24}, [%rd93];
	setp.eq.s16 	%p85, %rs23, 0;
	mul.f32 	%f179, %f178, %f121;
	selp.f32 	%f567, %f120, %f179, %p85;
	setp.eq.s16 	%p86, %rs24, 0;
	mov.f32 	%f566, %f120;
	@%p86 bra 	$L__BB497_51;
	ld.global.f32 	%f180, [%rd34+4];
	mul.f32 	%f566, %f180, %f121;
$L__BB497_51:
	max.f32 	%f181, %f528, %f567;
	max.f32 	%f528, %f181, %f566;
$L__BB497_52:
	setp.le.s64 	%p87, %rd51, %rd18;
	mov.f32 	%f570, 0fFF800000;
	mov.f32 	%f571, %f570;
	@%p87 bra 	$L__BB497_56;
	cvt.u32.u64 	%r337, %rd18;
	setp.eq.s64 	%p88, %rd43, 1;
	setp.eq.s64 	%p89, %rd42, 1;
	setp.eq.s64 	%p90, %rd41, 1;
	setp.eq.s64 	%p91, %rd40, 1;
	add.s32 	%r338, %r337, %r8;
	div.s32 	%r339, %r338, %r9;
	mul.lo.s32 	%r340, %r339, %r9;
	sub.s32 	%r341, %r338, %r340;
	div.s32 	%r342, %r341, %r10;
	mul.lo.s32 	%r343, %r342, %r10;
	sub.s32 	%r344, %r341, %r343;
	div.s32 	%r345, %r344, %r11;
	mul.lo.s32 	%r346, %r345, %r11;
	sub.s32 	%r347, %r344, %r346;
	selp.b32 	%r348, 0, %r339, %p91;
	selp.b32 	%r349, 0, %r342, %p90;
	selp.b32 	%r350, 0, %r345, %p89;
	selp.b32 	%r351, 0, %r347, %p88;
	mul.lo.s32 	%r352, %r13, %r348;
	mad.lo.s32 	%r353, %r14, %r349, %r352;
	mad.lo.s32 	%r354, %r15, %r350, %r353;
	mad.lo.s32 	%r355, %r16, %r351, %r354;
	shr.u32 	%r356, %r338, 31;
	add.s32 	%r357, %r338, %r356;
	shr.s32 	%r358, %r357, 1;
	mul.wide.s32 	%rd94, %r358, 8;
	add.s64 	%rd35, %rd1, %rd94;
	ld.global.f32 	%f183, [%rd35];
	shr.u32 	%r359, %r355, 31;
	add.s32 	%r360, %r355, %r359;
	shr.s32 	%r361, %r360, 1;
	mul.wide.s32 	%rd95, %r361, 2;
	add.s64 	%rd96, %rd2, %rd95;
	ld.global.v2.u8 	{%rs25, %rs26}, [%rd96];
	setp.eq.s16 	%p92, %rs25, 0;
	mul.f32 	%f184, %f183, %f121;
	selp.f32 	%f571, %f120, %f184, %p92;
	setp.eq.s16 	%p93, %rs26, 0;
	mov.f32 	%f570, %f120;
	@%p93 bra 	$L__BB497_55;
	ld.global.f32 	%f185, [%rd35+4];
	mul.f32 	%f570, %f185, %f121;
$L__BB497_55:
	max.f32 	%f186, %f528, %f571;
	max.f32 	%f528, %f186, %f570;
$L__BB497_56:
	setp.le.s64 	%p94, %rd51, %rd6;
	mov.b32 	%r362, %f528;
	shfl.sync.bfly.b32	%r363|%p95, %r362, 16, 31, -1;
	mov.b32 	%f187, %r363;
	max.f32 	%f188, %f528, %f187;
	mov.b32 	%r364, %f188;
	shfl.sync.bfly.b32	%r365|%p96, %r364, 8, 31, -1;
	mov.b32 	%f189, %r365;
	max.f32 	%f190, %f188, %f189;
	mov.b32 	%r366, %f190;
	shfl.sync.bfly.b32	%r367|%p97, %r366, 4, 31, -1;
	mov.b32 	%f191, %r367;
	max.f32 	%f192, %f190, %f191;
	mov.b32 	%r368, %f192;
	shfl.sync.bfly.b32	%r369|%p98, %r368, 2, 31, -1;
	mov.b32 	%f193, %r369;
	max.f32 	%f194, %f192, %f193;
	mov.b32 	%r370, %f194;
	shfl.sync.bfly.b32	%r371|%p99, %r370, 1, 31, -1;
	mov.b32 	%f195, %r371;
	max.f32 	%f196, %f194, %f195;
	sub.f32 	%f197, %f523, %f196;
	fma.rn.f32 	%f198, %f197, 0f3BBB989D, 0f3F000000;
	cvt.sat.f32.f32 	%f199, %f198;
	mov.f32 	%f200, 0f4B400001;
	mov.f32 	%f201, 0f437C0000;
	fma.rm.f32 	%f202, %f199, %f201, %f200;
	add.f32 	%f203, %f202, 0fCB40007F;
	neg.f32 	%f204, %f203;
	fma.rn.f32 	%f205, %f197, 0f3FB8AA3B, %f204;
	fma.rn.f32 	%f206, %f197, 0f32A57060, %f205;
	mov.b32 	%r372, %f202;
	shl.b32 	%r373, %r372, 23;
	mov.b32 	%f207, %r373;
	ex2.approx.ftz.f32 	%f208, %f206;
	mul.f32 	%f209, %f208, %f207;
	add.f32 	%f210, %f209, 0f00000000;
	sub.f32 	%f211, %f522, %f196;
	fma.rn.f32 	%f212, %f211, 0f3BBB989D, 0f3F000000;
	cvt.sat.f32.f32 	%f213, %f212;
	fma.rm.f32 	%f214, %f213, %f201, %f200;
	add.f32 	%f215, %f214, 0fCB40007F;
	neg.f32 	%f216, %f215;
	fma.rn.f32 	%f217, %f211, 0f3FB8AA3B, %f216;
	fma.rn.f32 	%f218, %f211, 0f32A57060, %f217;
	mov.b32 	%r374, %f214;
	shl.b32 	%r375, %r374, 23;
	mov.b32 	%f219, %r375;
	ex2.approx.ftz.f32 	%f220, %f218;
	mul.f32 	%f221, %f220, %f219;
	add.f32 	%f222, %f210, %f221;
	sub.f32 	%f223, %f527, %f196;
	fma.rn.f32 	%f224, %f223, 0f3BBB989D, 0f3F000000;
	cvt.sat.f32.f32 	%f225, %f224;
	fma.rm.f32 	%f226, %f225, %f201, %f200;
	add.f32 	%f227, %f226, 0fCB40007F;
	neg.f32 	%f228, %f227;
	fma.rn.f32 	%f229, %f223, 0f3FB8AA3B, %f228;
	fma.rn.f32 	%f230, %f223, 0f32A57060, %f229;
	mov.b32 	%r376, %f226;
	shl.b32 	%r377, %r376, 23;
	mov.b32 	%f231, %r377;
	ex2.approx.ftz.f32 	%f232, %f230;
	mul.f32 	%f233, %f232, %f231;
	add.f32 	%f234, %f222, %f233;
	sub.f32 	%f235, %f526, %f196;
	fma.rn.f32 	%f236, %f235, 0f3BBB989D, 0f3F000000;
	cvt.sat.f32.f32 	%f237, %f236;
	fma.rm.f32 	%f238, %f237, %f201, %f200;
	add.f32 	%f239, %f238, 0fCB40007F;
	neg.f32 	%f240, %f239;
	fma.rn.f32 	%f241, %f235, 0f3FB8AA3B, %f240;
	fma.rn.f32 	%f242, %f235, 0f32A57060, %f241;
	mov.b32 	%r378, %f238;
	shl.b32 	%r379, %r378, 23;
	mov.b32 	%f243, %r379;
	ex2.approx.ftz.f32 	%f244, %f242;
	mul.f32 	%f245, %f244, %f243;
	add.f32 	%f246, %f234, %f245;
	sub.f32 	%f247, %f531, %f196;
	fma.rn.f32 	%f248, %f247, 0f3BBB989D, 0f3F000000;
	cvt.sat.f32.f32 	%f249, %f248;
	fma.rm.f32 	%f250, %f249, %f201, %f200;
	add.f32 	%f251, %f250, 0fCB40007F;
	neg.f32 	%f252, %f251;
	fma.rn.f32 	%f253, %f247, 0f3FB8AA3B, %f252;
	fma.rn.f32 	%f254, %f247, 0f32A57060, %f253;
	mov.b32 	%r380, %f250;
	shl.b32 	%r381, %r380, 23;
	mov.b32 	%f255, %r381;
	ex2.approx.ftz.f32 	%f256, %f254;
	mul.f32 	%f257, %f256, %f255;
	add.f32 	%f258, %f246, %f257;
	sub.f32 	%f259, %f530, %f196;
	fma.rn.f32 	%f260, %f259, 0f3BBB989D, 0f3F000000;
	cvt.sat.f32.f32 	%f261, %f260;
	fma.rm.f32 	%f262, %f261, %f201, %f200;
	add.f32 	%f263, %f262, 0fCB40007F;
	neg.f32 	%f264, %f263;
	fma.rn.f32 	%f265, %f259, 0f3FB8AA3B, %f264;
	fma.rn.f32 	%f266, %f259, 0f32A57060, %f265;
	mov.b32 	%r382, %f262;
	shl.b32 	%r383, %r382, 23;
	mov.b32 	%f267, %r383;
	ex2.approx.ftz.f32 	%f268, %f266;
	mul.f32 	%f269, %f268, %f267;
	add.f32 	%f270, %f258, %f269;
	sub.f32 	%f271, %f535, %f196;
	fma.rn.f32 	%f272, %f271, 0f3BBB989D, 0f3F000000;
	cvt.sat.f32.f32 	%f273, %f272;
	fma.rm.f32 	%f274, %f273, %f201, %f200;
	add.f32 	%f275, %f274, 0fCB40007F;
	neg.f32 	%f276, %f275;
	fma.rn.f32 	%f277, %f271, 0f3FB8AA3B, %f276;
	fma.rn.f32 	%f278, %f271, 0f32A57060, %f277;
	mov.b32 	%r384, %f274;
	shl.b32 	%r385, %r384, 23;
	mov.b32 	%f279, %r385;
	ex2.approx.ftz.f32 	%f280, %f278;
	mul.f32 	%f281, %f280, %f279;
	add.f32 	%f282, %f270, %f281;
	sub.f32 	%f283, %f534, %f196;
	fma.rn.f32 	%f284, %f283, 0f3BBB989D, 0f3F000000;
	cvt.sat.f32.f32 	%f285, %f284;
	fma.rm.f32 	%f286, %f285, %f201, %f200;
	add.f32 	%f287, %f286, 0fCB40007F;
	neg.f32 	%f288, %f287;
	fma.rn.f32 	%f289, %f283, 0f3FB8AA3B, %f288;
	fma.rn.f32 	%f290, %f283, 0f32A57060, %f289;
	mov.b32 	%r386, %f286;
	shl.b32 	%r387, %r386, 23;
	mov.b32 	%f291, %r387;
	ex2.approx.ftz.f32 	%f292, %f290;
	mul.f32 	%f293, %f292, %f291;
	add.f32 	%f294, %f282, %f293;
	sub.f32 	%f295, %f539, %f196;
	fma.rn.f32 	%f296, %f295, 0f3BBB989D, 0f3F000000;
	cvt.sat.f32.f32 	%f297, %f296;
	fma.rm.f32 	%f298, %f297, %f201, %f200;
	add.f32 	%f299, %f298, 0fCB40007F;
	neg.f32 	%f300, %f299;
	fma.rn.f32 	%f301, %f295, 0f3FB8AA3B, %f300;
	fma.rn.f32 	%f302, %f295, 0f32A57060, %f301;
	mov.b32 	%r388, %f298;
	shl.b32 	%r389, %r388, 23;
	mov.b32 	%f303, %r389;
	ex2.approx.ftz.f32 	%f304, %f302;
	mul.f32 	%f305, %f304, %f303;
	add.f32 	%f306, %f294, %f305;
	sub.f32 	%f307, %f538, %f196;
	fma.rn.f32 	%f308, %f307, 0f3BBB989D, 0f3F000000;
	cvt.sat.f32.f32 	%f309, %f308;
	fma.rm.f32 	%f310, %f309, %f201, %f200;
	add.f32 	%f311, %f310, 0fCB40007F;
	neg.f32 	%f312, %f311;
	fma.rn.f32 	%f313, %f307, 0f3FB8AA3B, %f312;
	fma.rn.f32 	%f314, %f307, 0f32A57060, %f313;
	mov.b32 	%r390, %f310;
	shl.b32 	%r391, %r390, 23;
	mov.b32 	%f315, %r391;
	ex2.approx.ftz.f32 	%f316, %f314;
	mul.f32 	%f317, %f316, %f315;
	add.f32 	%f318, %f306, %f317;
	sub.f32 	%f319, %f543, %f196;
	fma.rn.f32 	%f320, %f319, 0f3BBB989D, 0f3F000000;
	cvt.sat.f32.f32 	%f321, %f320;
	fma.rm.f32 	%f322, %f321, %f201, %f200;
	add.f32 	%f323, %f322, 0fCB40007F;
	neg.f32 	%f324, %f323;
	fma.rn.f32 	%f325, %f319, 0f3FB8AA3B, %f324;
	fma.rn.f32 	%f326, %f319, 0f32A57060, %f325;
	mov.b32 	%r392, %f322;
	shl.b32 	%r393, %r392, 23;
	mov.b32 	%f327, %r393;
	ex2.approx.ftz.f32 	%f328, %f326;
	mul.f32 	%f329, %f328, %f327;
	add.f32 	%f330, %f318, %f329;
	sub.f32 	%f331, %f542, %f196;
	fma.rn.f32 	%f332, %f331, 0f3BBB989D, 0f3F000000;
	cvt.sat.f32.f32 	%f333, %f332;
	fma.rm.f32 	%f334, %f333, %f201, %f200;
	add.f32 	%f335, %f334, 0fCB40007F;
	neg.f32 	%f336, %f335;
	fma.rn.f32 	%f337, %f331, 0f3FB8AA3B, %f336;
	fma.rn.f32 	%f338, %f331, 0f32A57060, %f337;
	mov.b32 	%r394, %f334;
	shl.b32 	%r395, %r394, 23;
	mov.b32 	%f339, %r395;
	ex2.approx.ftz.f32 	%f340, %f338;
	mul.f32 	%f341, %f340, %f339;
	add.f32 	%f342, %f330, %f341;
	sub.f32 	%f343, %f547, %f196;
	fma.rn.f32 	%f344, %f343, 0f3BBB989D, 0f3F000000;
	cvt.sat.f32.f32 	%f345, %f344;
	fma.rm.f32 	%f346, %f345, %f201, %f200;
	add.f32 	%f347, %f346, 0fCB40007F;
	neg.f32 	%f348, %f347;
	fma.rn.f32 	%f349, %f343, 0f3FB8AA3B, %f348;
	fma.rn.f32 	%f350, %f343, 0f32A57060, %f349;
	mov.b32 	%r396, %f346;
	shl.b32 	%r397, %r396, 23;
	mov.b32 	%f351, %r397;
	ex2.approx.ftz.f32 	%f352, %f350;
	mul.f32 	%f353, %f352, %f351;
	add.f32 	%f354, %f342, %f353;
	sub.f32 	%f355, %f546, %f196;
	fma.rn.f32 	%f356, %f355, 0f3BBB989D, 0f3F000000;
	cvt.sat.f32.f32 	%f357, %f356;
	fma.rm.f32 	%f358, %f357, %f201, %f200;
	add.f32 	%f359, %f358, 0fCB40007F;
	neg.f32 	%f360, %f359;
	fma.rn.f32 	%f361, %f355, 0f3FB8AA3B, %f360;
	fma.rn.f32 	%f362, %f355, 0f32A57060, %f361;
	mov.b32 	%r398, %f358;
	shl.b32 	%r399, %r398, 23;
	mov.b32 	%f363, %r399;
	ex2.approx.ftz.f32 	%f364, %f362;
	mul.f32 	%f365, %f364, %f363;
	add.f32 	%f366, %f354, %f365;
	sub.f32 	%f367, %f551, %f196;
	fma.rn.f32 	%f368, %f367, 0f3BBB989D, 0f3F000000;
	cvt.sat.f32.f32 	%f369, %f368;
	fma.rm.f32 	%f370, %f369, %f201, %f200;
	add.f32 	%f371, %f370, 0fCB40007F;
	neg.f32 	%f372, %f371;
	fma.rn.f32 	%f373, %f367, 0f3FB8AA3B, %f372;
	fma.rn.f32 	%f374, %f367, 0f32A57060, %f373;
	mov.b32 	%r400, %f370;
	shl.b32 	%r401, %r400, 23;
	mov.b32 	%f375, %r401;
	ex2.approx.ftz.f32 	%f376, %f374;
	mul.f32 	%f377, %f376, %f375;
	add.f32 	%f378, %f366, %f377;
	sub.f32 	%f379, %f550, %f196;
	fma.rn.f32 	%f380, %f379, 0f3BBB989D, 0f3F000000;
	cvt.sat.f32.f32 	%f381, %f380;
	fma.rm.f32 	%f382, %f381, %f201, %f200;
	add.f32 	%f383, %f382, 0fCB40007F;
	neg.f32 	%f384, %f383;
	fma.rn.f32 	%f385, %f379, 0f3FB8AA3B, %f384;
	fma.rn.f32 	%f386, %f379, 0f32A57060, %f385;
	mov.b32 	%r402, %f382;
	shl.b32 	%r403, %r402, 23;
	mov.b32 	%f387, %r403;
	ex2.approx.ftz.f32 	%f388, %f386;
	mul.f32 	%f389, %f388, %f387;
	add.f32 	%f390, %f378, %f389;
	sub.f32 	%f391, %f555, %f196;
	fma.rn.f32 	%f392, %f391, 0f3BBB989D, 0f3F000000;
	cvt.sat.f32.f32 	%f393, %f392;
	fma.rm.f32 	%f394, %f393, %f201, %f200;
	add.f32 	%f395, %f394, 0fCB40007F;
	neg.f32 	%f396, %f395;
	fma.rn.f32 	%f397, %f391, 0f3FB8AA3B, %f396;
	fma.rn.f32 	%f398, %f391, 0f32A57060, %f397;
	mov.b32 	%r404, %f394;
	shl.b32 	%r405, %r404, 23;
	mov.b32 	%f399, %r405;
	ex2.approx.ftz.f32 	%f400, %f398;
	mul.f32 	%f401, %f400, %f399;
	add.f32 	%f402, %f390, %f401;
	sub.f32 	%f403, %f554, %f196;
	fma.rn.f32 	%f404, %f403, 0f3BBB989D, 0f3F000000;
	cvt.sat.f32.f32 	%f405, %f404;
	fma.rm.f32 	%f406, %f405, %f201, %f200;
	add.f32 	%f407, %f406, 0fCB40007F;
	neg.f32 	%f408, %f407;
	fma.rn.f32 	%f409, %f403, 0f3FB8AA3B, %f408;
	fma.rn.f32 	%f410, %f403, 0f32A57060, %f409;
	mov.b32 	%r406, %f406;
	shl.b32 	%r407, %r406, 23;
	mov.b32 	%f411, %r407;
	ex2.approx.ftz.f32 	%f412, %f410;
	mul.f32 	%f413, %f412, %f411;
	add.f32 	%f414, %f402, %f413;
	sub.f32 	%f415, %f559, %f196;
	fma.rn.f32 	%f416, %f415, 0f3BBB989D, 0f3F000000;
	cvt.sat.f32.f32 	%f417, %f416;
	fma.rm.f32 	%f418, %f417, %f201, %f200;
	add.f32 	%f419, %f418, 0fCB40007F;
	neg.f32 	%f420, %f419;
	fma.rn.f32 	%f421, %f415, 0f3FB8AA3B, %f420;
	fma.rn.f32 	%f422, %f415, 0f32A57060, %f421;
	mov.b32 	%r408, %f418;
	shl.b32 	%r409, %r408, 23;
	mov.b32 	%f423, %r409;
	ex2.approx.ftz.f32 	%f424, %f422;
	mul.f32 	%f425, %f424, %f423;
	add.f32 	%f426, %f414, %f425;
	sub.f32 	%f427, %f558, %f196;
	fma.rn.f32 	%f428, %f427, 0f3BBB989D, 0f3F000000;
	cvt.sat.f32.f32 	%f429, %f428;
	fma.rm.f32 	%f430, %f429, %f201, %f200;
	add.f32 	%f431, %f430, 0fCB40007F;
	neg.f32 	%f432, %f431;
	fma.rn.f32 	%f433, %f427, 0f3FB8AA3B, %f432;
	fma.rn.f32 	%f434, %f427, 0f32A57060, %f433;
	mov.b32 	%r410, %f430;
	shl.b32 	%r411, %r410, 23;
	mov.b32 	%f435, %r411;
	ex2.approx.ftz.f32 	%f436, %f434;
	mul.f32 	%f437, %f436, %f435;
	add.f32 	%f438, %f426, %f437;
	sub.f32 	%f439, %f563, %f196;
	fma.rn.f32 	%f440, %f439, 0f3BBB989D, 0f3F000000;
	cvt.sat.f32.f32 	%f441, %f440;
	fma.rm.f32 	%f442, %f441, %f201, %f200;
	add.f32 	%f443, %f442, 0fCB40007F;
	neg.f32 	%f444, %f443;
	fma.rn.f32 	%f445, %f439, 0f3FB8AA3B, %f444;
	fma.rn.f32 	%f446, %f439, 0f32A57060, %f445;
	mov.b32 	%r412, %f442;
	shl.b32 	%r413, %r412, 23;
	mov.b32 	%f447, %r413;
	ex2.approx.ftz.f32 	%f448, %f446;
	mul.f32 	%f449, %f448, %f447;
	add.f32 	%f450, %f438, %f449;
	sub.f32 	%f451, %f562, %f196;
	fma.rn.f32 	%f452, %f451, 0f3BBB989D, 0f3F000000;
	cvt.sat.f32.f32 	%f453, %f452;
	fma.rm.f32 	%f454, %f453, %f201, %f200;
	add.f32 	%f455, %f454, 0fCB40007F;
	neg.f32 	%f456, %f455;
	fma.rn.f32 	%f457, %f451, 0f3FB8AA3B, %f456;
	fma.rn.f32 	%f458, %f451, 0f32A57060, %f457;
	mov.b32 	%r414, %f454;
	shl.b32 	%r415, %r414, 23;
	mov.b32 	%f459, %r415;
	ex2.approx.ftz.f32 	%f460, %f458;
	mul.f32 	%f461, %f460, %f459;
	add.f32 	%f462, %f450, %f461;
	sub.f32 	%f463, %f567, %f196;
	fma.rn.f32 	%f464, %f463, 0f3BBB989D, 0f3F000000;
	cvt.sat.f32.f32 	%f465, %f464;
	fma.rm.f32 	%f466, %f465, %f201, %f200;
	add.f32 	%f467, %f466, 0fCB40007F;
	neg.f32 	%f468, %f467;
	fma.rn.f32 	%f469, %f463, 0f3FB8AA3B, %f468;
	fma.rn.f32 	%f470, %f463, 0f32A57060, %f469;
	mov.b32 	%r416, %f466;
	shl.b32 	%r417, %r416, 23;
	mov.b32 	%f471, %r417;
	ex2.approx.ftz.f32 	%f472, %f470;
	mul.f32 	%f473, %f472, %f471;
	add.f32 	%f474, %f462, %f473;
	sub.f32 	%f475, %f566, %f196;
	fma.rn.f32 	%f476, %f475, 0f3BBB989D, 0f3F000000;
	cvt.sat.f32.f32 	%f477, %f476;
	fma.rm.f32 	%f478, %f477, %f201, %f200;
	add.f32 	%f479, %f478, 0fCB40007F;
	neg.f32 	%f480, %f479;
	fma.rn.f32 	%f481, %f475, 0f3FB8AA3B, %f480;
	fma.rn.f32 	%f482, %f475, 0f32A57060, %f481;
	mov.b32 	%r418, %f478;
	shl.b32 	%r419, %r418, 23;
	mov.b32 	%f483, %r419;
	ex2.approx.ftz.f32 	%f484, %f482;
	mul.f32 	%f485, %f484, %f483;
	add.f32 	%f486, %f474, %f485;
	sub.f32 	%f487, %f571, %f196;
	fma.rn.f32 	%f488, %f487, 0f3BBB989D, 0f3F000000;
	cvt.sat.f32.f32 	%f489, %f488;
	fma.rm.f32 	%f490, %f489, %f201, %f200;
	add.f32 	%f491, %f490, 0fCB40007F;
	neg.f32 	%f492, %f491;
	fma.rn.f32 	%f493, %f487, 0f3FB8AA3B, %f492;
	fma.rn.f32 	%f494, %f487, 0f32A57060, %f493;
	mov.b32 	%r420, %f490;
	shl.b32 	%r421, %r420, 23;
	mov.b32 	%f495, %r421;
	ex2.approx.ftz.f32 	%f496, %f494;
	mul.f32 	%f497, %f496, %f495;
	add.f32 	%f498, %f486, %f497;
	sub.f32 	%f499, %f570, %f196;
	fma.rn.f32 	%f500, %f499, 0f3BBB989D, 0f3F000000;
	cvt.sat.f32.f32 	%f501, %f500;
	fma.rm.f32 	%f502, %f501, %f201, %f200;
	add.f32 	%f503, %f502, 0fCB40007F;
	neg.f32 	%f504, %f503;
	fma.rn.f32 	%f505, %f499, 0f3FB8AA3B, %f504;
	fma.rn.f32 	%f506, %f499, 0f32A57060, %f505;
	mov.b32 	%r422, %f502;
	shl.b32 	%r423, %r422, 23;
	mov.b32 	%f507, %r423;
	ex2.approx.ftz.f32 	%f508, %f506;
	mul.f32 	%f509, %f508, %f507;
	add.f32 	%f510, %f498, %f509;
	mov.b32 	%r424, %f510;
	shfl.sync.bfly.b32	%r425|%p100, %r424, 16, 31, -1;
	mov.b32 	%f511, %r425;
	add.f32 	%f512, %f510, %f511;
	mov.b32 	%r426, %f512;
	shfl.sync.bfly.b32	%r427|%p101, %r426, 8, 31, -1;
	mov.b32 	%f513, %r427;
	add.f32 	%f514, %f512, %f513;
	mov.b32 	%r428, %f514;
	shfl.sync.bfly.b32	%r429|%p102, %r428, 4, 31, -1;
	mov.b32 	%f515, %r429;
	add.f32 	%f516, %f514, %f515;
	mov.b32 	%r430, %f516;
	shfl.sync.bfly.b32	%r431|%p103, %r430, 2, 31, -1;
	mov.b32 	%f517, %r431;
	add.f32 	%f518, %f516, %f517;
	mov.b32 	%r432, %f518;
	shfl.sync.bfly.b32	%r433|%p104, %r432, 1, 31, -1;
	mov.b32 	%f519, %r433;
	add.f32 	%f520, %f518, %f519;
	div.rn.f32 	%f94, %f209, %f520;
	div.rn.f32 	%f95, %f221, %f520;
	div.rn.f32 	%f96, %f233, %f520;
	div.rn.f32 	%f97, %f245, %f520;
	div.rn.f32 	%f98, %f257, %f520;
	div.rn.f32 	%f99, %f269, %f520;
	div.rn.f32 	%f100, %f281, %f520;
	div.rn.f32 	%f101, %f293, %f520;
	div.rn.f32 	%f102, %f305, %f520;
	div.rn.f32 	%f103, %f317, %f520;
	div.rn.f32 	%f104, %f329, %f520;
	div.rn.f32 	%f105, %f341, %f520;
	div.rn.f32 	%f106, %f353, %f520;
	div.rn.f32 	%f107, %f365, %f520;
	div.rn.f32 	%f108, %f377, %f520;
	div.rn.f32 	%f109, %f389, %f520;
	div.rn.f32 	%f110, %f401, %f520;
	div.rn.f32 	%f111, %f413, %f520;
	div.rn.f32 	%f112, %f425, %f520;
	div.rn.f32 	%f113, %f437, %f520;
	div.rn.f32 	%f114, %f449, %f520;
	div.rn.f32 	%f115, %f461, %f520;
	div.rn.f32 	%f116, %f473, %f520;
	div.rn.f32 	%f117, %f485, %f520;
	div.rn.f32 	%f118, %f497, %f520;
	div.rn.f32 	%f119, %f509, %f520;
	mul.lo.s64 	%rd36, %rd178, %rd49;
	@%p94 bra 	$L__BB497_58;
	add.s64 	%rd97, %rd36, %rd6;
	shr.u64 	%rd98, %rd97, 63;
	add.s64 	%rd99, %rd97, %rd98;
	shl.b64 	%rd100, %rd99, 2;
	and.b64  	%rd101, %rd100, -8;
	add.s64 	%rd102, %rd4, %rd101;
	st.global.v2.f32 	[%rd102], {%f94, %f95};
$L__BB497_58:
	setp.le.s64 	%p105, %rd51, %rd7;
	@%p105 bra 	$L__BB497_60;
	add.s64 	%rd103, %rd36, %rd7;
	shr.u64 	%rd104, %rd103, 63;
	add.s64 	%rd105, %rd103, %rd104;
	shl.b64 	%rd106, %rd105, 2;
	and.b64  	%rd107, %rd106, -8;
	add.s64 	%rd108, %rd4, %rd107;
	st.global.v2.f32 	[%rd108], {%f96, %f97};
$L__BB497_60:
	setp.le.s64 	%p106, %rd51, %rd8;
	@%p106 bra 	$L__BB497_62;
	add.s64 	%rd109, %rd36, %rd8;
	shr.u64 	%rd110, %rd109, 63;
	add.s64 	%rd111, %rd109, %rd110;
	shl.b64 	%rd112, %rd111, 2;
	and.b64  	%rd113, %rd112, -8;
	add.s64 	%rd114, %rd4, %rd113;
	st.global.v2.f32 	[%rd114], {%f98, %f99};
$L__BB497_62:
	setp.le.s64 	%p107, %rd51, %rd9;
	@%p107 bra 	$L__BB497_64;
	add.s64 	%rd115, %rd36, %rd9;
	shr.u64 	%rd116, %rd115, 63;
	add.s64 	%rd117, %rd115, %rd116;
	shl.b64 	%rd118, %rd117, 2;
	and.b64  	%rd119, %rd118, -8;
	add.s64 	%rd120, %rd4, %rd119;
	st.global.v2.f32 	[%rd120], {%f100, %f101};
$L__BB497_64:
	setp.le.s64 	%p108, %rd51, %rd10;
	@%p108 bra 	$L__BB497_66;
	add.s64 	%rd121, %rd36, %rd10;
	shr.u64 	%rd122, %rd121, 63;
	add.s64 	%rd123, %rd121, %rd122;
	shl.b64 	%rd124, %rd123, 2;
	and.b64  	%rd125, %rd124, -8;
	add.s64 	%rd126, %rd4, %rd125;
	st.global.v2.f32 	[%rd126], {%f102, %f103};
$L__BB497_66:
	setp.le.s64 	%p109, %rd51, %rd11;
	@%p109 bra 	$L__BB497_68;
	add.s64 	%rd127, %rd36, %rd11;
	shr.u64 	%rd128, %rd127, 63;
	add.s64 	%rd129, %rd127, %rd128;
	shl.b64 	%rd130, %rd129, 2;
	and.b64  	%rd131, %rd130, -8;
	add.s64 	%rd132, %rd4, %rd131;
	st.global.v2.f32 	[%rd132], {%f104, %f105};
$L__BB497_68:
	setp.le.s64 	%p110, %rd51, %rd12;
	@%p110 bra 	$L__BB497_70;
	add.s64 	%rd133, %rd36, %rd12;
	shr.u64 	%rd134, %rd133, 63;
	add.s64 	%rd135, %rd133, %rd134;
	shl.b64 	%rd136, %rd135, 2;
	and.b64  	%rd137, %rd136, -8;
	add.s64 	%rd138, %rd4, %rd137;
	st.global.v2.f32 	[%rd138], {%f106, %f107};
$L__BB497_70:
	setp.le.s64 	%p111, %rd51, %rd13;
	@%p111 bra 	$L__BB497_72;
	add.s64 	%rd139, %rd36, %rd13;
	shr.u64 	%rd140, %rd139, 63;
	add.s64 	%rd141, %rd139, %rd140;
	shl.b64 	%rd142, %rd141, 2;
	and.b64  	%rd143, %rd142, -8;
	add.s64 	%rd144, %rd4, %rd143;
	st.global.v2.f32 	[%rd144], {%f108, %f109};
$L__BB497_72:
	setp.le.s64 	%p112, %rd51, %rd14;
	@%p112 bra 	$L__BB497_74;
	add.s64 	%rd145, %rd36, %rd14;
	shr.u64 	%rd146, %rd145, 63;
	add.s64 	%rd147, %rd145, %rd146;
	shl.b64 	%rd148, %rd147, 2;
	and.b64  	%rd149, %rd148, -8;
	add.s64 	%rd150, %rd4, %rd149;
	st.global.v2.f32 	[%rd150], {%f110, %f111};
$L__BB497_74:
	setp.le.s64 	%p113, %rd51, %rd15;
	@%p113 bra 	$L__BB497_76;
	add.s64 	%rd151, %rd36, %rd15;
	shr.u64 	%rd152, %rd151, 63;
	add.s64 	%rd153, %rd151, %rd152;
	shl.b64 	%rd154, %rd153, 2;
	and.b64  	%rd155, %rd154, -8;
	add.s64 	%rd156, %rd4, %rd155;
	st.global.v2.f32 	[%rd156], {%f112, %f113};
$L__BB497_76:
	setp.le.s64 	%p114, %rd51, %rd16;
	@%p114 bra 	$L__BB497_78;
	add.s64 	%rd157, %rd36, %rd16;
	shr.u64 	%rd158, %rd157, 63;
	add.s64 	%rd159, %rd157, %rd158;
	shl.b64 	%rd160, %rd159, 2;
	and.b64  	%rd161, %rd160, -8;
	add.s64 	%rd162, %rd4, %rd161;
	st.global.v2.f32 	[%rd162], {%f114, %f115};
$L__BB497_78:
	setp.le.s64 	%p115, %rd51, %rd17;
	@%p115 bra 	$L__BB497_80;
	add.s64 	%rd163, %rd36, %rd17;
	shr.u64 	%rd164, %rd163, 63;
	add.s64 	%rd165, %rd163, %rd164;
	shl.b64 	%rd166, %rd165, 2;
	and.b64  	%rd167, %rd166, -8;
	add.s64 	%rd168, %rd4, %rd167;
	st.global.v2.f32 	[%rd168], {%f116, %f117};
$L__BB497_80:
	setp.le.s64 	%p116, %rd51, %rd18;
	@%p116 bra 	$L__BB497_82;
	add.s64 	%rd169, %rd36, %rd18;
	shr.u64 	%rd170, %rd169, 63;
	add.s64 	%rd171, %rd169, %rd170;
	shl.b64 	%rd172, %rd171, 2;
	and.b64  	%rd173, %rd172, -8;
	add.s64 	%rd174, %rd4, %rd173;
	st.global.v2.f32 	[%rd174], {%f118, %f119};
$L__BB497_82:
	ld.param.u64 	%rd177, [_Z15SoftmaxWarpImplI22BroadcastScaleMaskLoadIffbLm4EiE11DirectStoreIffEfLi2ELi26ELi32ELi1ELb1EL9Algorithm0EEvT_T0_ll_param_2];
	mov.u32 	%r434, %nctaid.x;
	mov.u32 	%r435, %ntid.y;
	mul.lo.s32 	%r436, %r434, %r435;
	cvt.s64.s32 	%rd175, %r436;
	add.s64 	%rd178, %rd178, %rd175;
	setp.lt.s64 	%p117, %rd178, %rd177;
	@%p117 bra 	$L__BB497_4;
$L__BB497_83:
	ret;

}
	// .globl	_Z15SoftmaxWarpImplI22BroadcastScaleMaskLoadIffbLm4EiE11DirectStoreIffEfLi2ELi28ELi32ELi1ELb0EL9Algorithm0EEvT_T0_ll
.visible .entry _Z15SoftmaxWarpImplI22BroadcastScaleMaskLoadIffbLm4EiE11DirectStoreIffEfLi2ELi28ELi32ELi1ELb0EL9Algorithm0EEvT_T0_ll(
	.param .align 8 .b8 _Z15SoftmaxWarpImplI22BroadcastScaleMaskLoadIffbLm4EiE11DirectStoreIffEfLi2ELi28ELi32ELi1ELb0EL9Algorithm0EEvT_T0_ll_param_0[120],
	.param .align 8 .b8 _Z15SoftmaxWarpImplI22BroadcastScaleMaskLoadIffbLm4EiE11DirectStoreIffEfLi2ELi28ELi32ELi1ELb0EL9Algorithm0EEvT_T0_ll_param_1[16],
	.param .u64 _Z15SoftmaxWarpImplI22BroadcastScaleMaskLoadIffbLm4EiE11DirectStoreIffEfLi2ELi28ELi32ELi1ELb0EL9Algorithm0EEvT_T0_ll_param_2,
	.param .u64 _Z15SoftmaxWarpImplI22BroadcastScaleMaskLoadIffbLm4EiE11DirectStoreIffEfLi2ELi28ELi32ELi1ELb0EL9Algorithm0EEvT_T0_ll_param_3
)
{
	.reg .pred 	%p<98>;
	.reg .b16 	%rs<29>;
	.reg .b32 	%r<439>;
	.reg .b32 	%f<517>;
	.reg .b64 	%rd<174>;

	ld.param.u64 	%rd37, [_Z15SoftmaxWarpImplI22BroadcastScaleMaskLoadIffbLm4EiE11DirectStoreIffEfLi2ELi28ELi32ELi1ELb0EL9Algorithm0EEvT_T0_ll_param_1+8];
	ld.param.u64 	%rd36, [_Z15SoftmaxWarpImplI22BroadcastScaleMaskLoadIffbLm4EiE11DirectStoreIffEfLi2ELi28ELi32ELi1ELb0EL9Algorithm0EEvT_T0_ll_param_1];
	ld.param.v2.f32 	{%f45, %f46}, [_Z15SoftmaxWarpImplI22BroadcastScaleMaskLoadIffbLm4EiE11DirectStoreIffEfLi2ELi28ELi32ELi1ELb0EL9Algorithm0EEvT_T0_ll_param_0+112];
	ld.param.u64 	%rd35, [_Z15SoftmaxWarpImplI22BroadcastScaleMaskLoadIffbLm4EiE11DirectStoreIffEfLi2ELi28ELi32ELi1ELb0EL9Algorithm0EEvT_T0_ll_param_0+104];
	ld.param.v2.u32 	{%r17, %r18}, [_Z15SoftmaxWarpImplI22BroadcastScaleMaskLoadIffbLm4EiE11DirectStoreIffEfLi2ELi28ELi32ELi1ELb0EL9Algorithm0EEvT_T0_ll_param_0+88];
	ld.param.v2.u32 	{%r15, %r16}, [_Z15SoftmaxWarpImplI22BroadcastScaleMaskLoadIffbLm4EiE11DirectStoreIffEfLi2ELi28ELi32ELi1ELb0EL9Algorithm0EEvT_T0_ll_param_0+80];
	ld.param.v2.u32 	{%r13, %r14}, [_Z15SoftmaxWarpImplI22BroadcastScaleMaskLoadIffbLm4EiE11DirectStoreIffEfLi2ELi28ELi32ELi1ELb0EL9Algorithm0EEvT_T0_ll_param_0+64];
	ld.param.v2.u32 	{%r11, %r12}, [_Z15SoftmaxWarpImplI22BroadcastScaleMaskLoadIffbLm4EiE11DirectStoreIffEfLi2ELi28ELi32ELi1ELb0EL9Algorithm0EEvT_T0_ll_param_0+56];
	ld.param.u64 	%rd31, [_Z15SoftmaxWarpImplI22BroadcastScaleMaskLoadIffbLm4EiE11DirectStoreIffEfLi2ELi28ELi32ELi1ELb0EL9Algorithm0EEvT_T0_ll_param_0+40];
	ld.param.u64 	%rd30, [_Z15SoftmaxWarpImplI22BroadcastScaleMaskLoadIffbLm4EiE11DirectStoreIffEfLi2ELi28ELi32ELi1ELb0EL9Algorithm0EEvT_T0_ll_param_0+32];
	ld.param.u64 	%rd29, [_Z15SoftmaxWarpImplI22BroadcastScaleMaskLoadIffbLm4EiE11DirectStoreIffEfLi2ELi28ELi32ELi1ELb0EL9Algorithm0EEvT_T0_ll_param_0+24];
	ld.param.u64 	%rd28, [_Z15SoftmaxWarpImplI22BroadcastScaleMaskLoadIffbLm4EiE11DirectStoreIffEfLi2ELi28ELi32ELi1ELb0EL9Algorithm0EEvT_T0_ll_param_0+16];
	ld.param.u64 	%rd27, [_Z15SoftmaxWarpImplI22BroadcastScaleMaskLoadIffbLm4EiE11DirectStoreIffEfLi2ELi28ELi32ELi1ELb0EL9Algorithm0EEvT_T0_ll_param_0+8];
	ld.param.u64 	%rd26, [_Z15SoftmaxWarpImplI22BroadcastScaleMaskLoadIffbLm4EiE11DirectStoreIffEfLi2ELi28ELi32ELi1ELb0EL9Algorithm0EEvT_T0_ll_param_0];
	ld.param.u64 	%rd38, [_Z15SoftmaxWarpImplI22BroadcastScaleMaskLoadIffbLm4EiE11DirectStoreIffEfLi2ELi28ELi32ELi1ELb0EL9Algorithm0EEvT_T0_ll_param_2];
	ld.param.u64 	%rd39, [_Z15SoftmaxWarpImplI22BroadcastScaleMaskLoadIffbLm4EiE11DirectStoreIffEfLi2ELi28ELi32ELi1ELb0EL9Algorithm0EEvT_T0_ll_param_3];
	cvta.to.global.u64 	%rd1, %rd26;
	cvta.to.global.u64 	%rd2, %rd27;
	setp.lt.s64 	%p1, %rd39, 897;
	@%p1 bra 	$L__BB498_2;
	mov.u64 	%rd40, $str;
	cvta.global.u64 	%rd41, %rd40;
	mov.u64 	%rd42, $str$1;
	cvta.global.u64 	%rd43, %rd42;
	mov.u64 	%rd44, __unnamed_484;
	cvta.global.u64 	%rd45, %rd44;
	{ // callseq 483, 0
	.param .b64 param0;
	st.param.b64 	[param0], %rd41;
	.param .b64 param1;
	st.param.b64 	[param1], %rd43;
	.param .b32 param2;
	st.param.b32 	[param2], 219;
	.param .b64 param3;
	st.param.b64 	[param3], %rd45;
	.param .b64 param4;
	st.param.b64 	[param4], 1;
	call.uni 
	__assertfail, 
	(
	param0, 
	param1, 
	param2, 
	param3, 
	param4
	);
	} // callseq 483
$L__BB498_2:
	mov.u32 	%r19, %ctaid.x;
	mov.u32 	%r20, %ntid.y;
	mov.u32 	%r21, %tid.y;
	mad.lo.s32 	%r22, %r19, %r20, %r21;
	mov.u32 	%r23, %nctaid.x;
	mul.lo.s32 	%r8, %r23, %r20;
	cvt.s64.s32 	%rd173, %r22;
	setp.le.s64 	%p2, %rd38, %rd173;
	@%p2 bra 	$L__BB498_33;
	mov.u32 	%r24, %tid.x;
	shl.b32 	%r25, %r24, 1;
	cvt.u64.u32 	%rd8, %r25;
	cvt.s64.s32 	%rd9, %r8;
	cvt.u32.u64 	%r26, %rd8;
	cvt.u32.u64 	%r28, %rd35;
$L__BB498_4:
	setp.eq.s64 	%p3, %rd31, 1;
	setp.eq.s64 	%p4, %rd30, 1;
	setp.eq.s64 	%p5, %rd29, 1;
	setp.eq.s64 	%p6, %rd28, 1;
	cvt.u32.u64 	%r27, %rd173;
	mad.lo.s32 	%r9, %r28, %r27, %r26;
	div.s32 	%r29, %r9, %r11;
	mul.lo.s32 	%r30, %r29, %r11;
	sub.s32 	%r31, %r9, %r30;
	div.s32 	%r32, %r31, %r12;
	mul.lo.s32 	%r33, %r32, %r12;
	sub.s32 	%r34, %r31, %r33;
	div.s32 	%r35, %r34, %r13;
	mul.lo.s32 	%r36, %r35, %r13;
	sub.s32 	%r37, %r34, %r36;
	selp.b32 	%r38, 0, %r29, %p6;
	selp.b32 	%r39, 0, %r32, %p5;
	selp.b32 	%r40, 0, %r35, %p4;
	selp.b32 	%r41, 0, %r37, %p3;
	mul.lo.s32 	%r42, %r15, %r38;
	mad.lo.s32 	%r43, %r16, %r39, %r42;
	mad.lo.s32 	%r44, %r17, %r40, %r43;
	mad.lo.s32 	%r45, %r18, %r41, %r44;
	shr.u32 	%r46, %r9, 31;
	add.s32 	%r47, %r9, %r46;
	shr.s32 	%r48, %r47, 1;
	mul.wide.s32 	%rd46, %r48, 8;
	add.s64 	%rd11, %rd1, %rd46;
	ld.global.f32 	%f47, [%rd11];
	shr.u32 	%r49, %r45, 31;
	add.s32 	%r50, %r45, %r49;
	shr.s32 	%r51, %r50, 1;
	mul.wide.s32 	%rd47, %r51, 2;
	add.s64 	%rd48, %rd2, %rd47;
	ld.global.v2.u8 	{%rs1, %rs2}, [%rd48];
	setp.eq.s16 	%p7, %rs1, 0;
	mul.f32 	%f48, %f47, %f46;
	selp.f32 	%f3, %f45, %f48, %p7;
	setp.eq.s16 	%p8, %rs2, 0;
	mov.f32 	%f503, %f45;
	@%p8 bra 	$L__BB498_6;
	ld.global.f32 	%f49, [%rd11+4];
	mul.f32 	%f503, %f49, %f46;
$L__BB498_6:
	setp.eq.s64 	%p9, %rd31, 1;
	setp.eq.s64 	%p10, %rd30, 1;
	setp.eq.s64 	%p11, %rd29, 1;
	setp.eq.s64 	%p12, %rd28, 1;
	add.s32 	%r10, %r9, 64;
	div.s32 	%r52, %r10, %r11;
	mul.lo.s32 	%r53, %r52, %r11;
	sub.s32 	%r54, %r10, %r53;
	div.s32 	%r55, %r54, %r12;
	mul.lo.s32 	%r56, %r55, %r12;
	sub.s32 	%r57, %r54, %r56;
	div.s32 	%r58, %r57, %r13;
	mul.lo.s32 	%r59, %r58, %r13;
	sub.s32 	%r60, %r57, %r59;
	selp.b32 	%r61, 0, %r52, %p12;
	selp.b32 	%r62, 0, %r55, %p11;
	selp.b32 	%r63, 0, %r58, %p10;
	selp.b32 	%r64, 0, %r60, %p9;
	mul.lo.s32 	%r65, %r15, %r61;
	mad.lo.s32 	%r66, %r16, %r62, %r65;
	mad.lo.s32 	%r67, %r17, %r63, %r66;
	mad.lo.s32 	%r68, %r18, %r64, %r67;
	shr.u32 	%r69, %r10, 31;
	add.s32 	%r70, %r10, %r69;
	shr.s32 	%r71, %r70, 1;
	mul.wide.s32 	%rd49, %r71, 8;
	add.s64 	%rd12, %rd1, %rd49;
	ld.global.f32 	%f50, [%rd12];
	shr.u32 	%r72, %r68, 31;
	add.s32 	%r73, %r68, %r72;
	shr.s32 	%r74, %r73, 1;
	mul.wide.s32 	%rd50, %r74, 2;
	add.s64 	%rd51, %rd2, %rd50;
	ld.global.v2.u8 	{%rs3, %rs4}, [%rd51];
	setp.eq.s16 	%p13, %rs3, 0;
	mul.f32 	%f51, %f50, %f46;
	selp.f32 	%f6, %f45, %f51, %p13;
	setp.eq.s16 	%p14, %rs4, 0;
	mov.f32 	%f504, %f45;
	@%p14 bra 	$L__BB498_8;
	ld.global.f32 	%f52, [%rd12+4];
	mul.f32 	%f504, %f52, %f46;
$L__BB498_8:
	setp.eq.s64 	%p15, %rd31, 1;
	setp.eq.s64 	%p16, %rd30, 1;
	setp.eq.s64 	%p17, %rd29, 1;
	setp.eq.s64 	%p18, %rd28, 1;
	add.s32 	%r75, %r10, 64;
	div.s32 	%r76, %r75, %r11;
	mul.lo.s32 	%r77, %r76, %r11;
	sub.s32 	%r78, %r75, %r77;
	div.s32 	%r79, %r78, %r12;
	mul.lo.s32 	%r80, %r79, %r12;
	sub.s32 	%r81, %r78, %r80;
	div.s32 	%r82, %r81, %r13;
	mul.lo.s32 	%r83, %r82, %r13;
	sub.s32 	%r84, %r81, %r83;
	selp.b32 	%r85, 0, %r76, %p18;
	selp.b32 	%r86, 0, %r79, %p17;
	selp.b32 	%r87, 0, %r82, %p16;
	selp.b32 	%r88, 0, %r84, %p15;
	mul.lo.s32 	%r89, %r15, %r85;
	mad.lo.s32 	%r90, %r16, %r86, %r89;
	mad.lo.s32 	%r91, %r17, %r87, %r90;
	mad.lo.s32 	%r92, %r18, %r88, %r91;
	shr.u32 	%r93, %r75, 31;
	add.s32 	%r94, %r75, %r93;
	shr.s32 	%r95, %r94, 1;
	mul.wide.s32 	%rd52, %r95, 8;
	add.s64 	%rd13, %rd1, %rd52;
	ld.global.f32 	%f53, [%rd13];
	shr.u32 	%r96, %r92, 31;
	add.s32 	%r97, %r92, %r96;
	shr.s32 	%r98, %r97, 1;
	mul.wide.s32 	%rd53, %r98, 2;
	add.s64 	%rd54, %rd2, %rd53;
	ld.global.v2.u8 	{%rs5, %rs6}, [%rd54];
	setp.eq.s16 	%p19, %rs5, 0;
	mul.f32 	%f54, %f53, %f46;
	selp.f32 	%f9, %f45, %f54, %p19;
	setp.eq.s16 	%p20, %rs6, 0;
	mov.f32 	%f505, %f45;
	@%p20 bra 	$L__BB498_10;
	ld.global.f32 	%f55, [%rd13+4];
	mul.f32 	%f505, %f55, %f46;
$L__BB498_10:
	setp.eq.s64 	%p21, %rd31, 1;
	setp.eq.s64 	%p22, %rd30, 1;
	setp.eq.s64 	%p23, %rd29, 1;
	setp.eq.s64 	%p24, %rd28, 1;
	add.s32 	%r99, %r10, 128;
	div.s32 	%r100, %r99, %r11;
	mul.lo.s32 	%r101, %r100, %r11;
	sub.s32 	%r102, %r99, %r101;
	div.s32 	%r103, %r102, %r12;
	mul.lo.s32 	%r104, %r103, %r12;
	sub.s32 	%r105, %r102, %r104;
	div.s32 	%r106, %r105, %r13;
	mul.lo.s32 	%r107, %r106, %r13;
	sub.s32 	%r108, %r105, %r107;
	selp.b32 	%r109, 0, %r100, %p24;
	selp.b32 	%r110, 0, %r103, %p23;
	selp.b32 	%r111, 0, %r106, %p22;
	selp.b32 	%r112, 0, %r108, %p21;
	mul.lo.s32 	%r113, %r15, %r109;
	mad.lo.s32 	%r114, %r16, %r110, %r113;
	mad.lo.s32 	%r115, %r17, %r111, %r114;
	mad.lo.s32 	%r116, %r18, %r112, %r115;
	shr.u32 	%r117, %r99, 31;
	add.s32 	%r118, %r99, %r117;
	shr.s32 	%r119, %r118, 1;
	mul.wide.s32 	%rd55, %r119, 8;
	add.s64 	%rd14, %rd1, %rd55;
	ld.global.f32 	%f56, [%rd14];
	shr.u32 	%r120, %r116, 31;
	add.s32 	%r121, %r116, %r120;
	shr.s32 	%r122, %r121, 1;
	mul.wide.s32 	%rd56, %r122, 2;
	add.s64 	%rd57, %rd2, %rd56;
	ld.global.v2.u8 	{%rs7, %rs8}, [%rd57];
	setp.eq.s16 	%p25, %rs7, 0;
	mul.f32 	%f57, %f56, %f46;
	selp.f32 	%f12, %f45, %f57, %p25;
	setp.eq.s16 	%p26, %rs8, 0;
	mov.f32 	%f506, %f45;
	@%p26 bra 	$L__BB498_12;
	ld.global.f32 	%f58, [%rd14+4];
	mul.f32 	%f506, %f58, %f46;
$L__BB498_12:
	setp.eq.s64 	%p27, %rd31, 1;
	setp.eq.s64 	%p28, %rd30, 1;
	setp.eq.s64 	%p29, %rd29, 1;
	setp.eq.s64 	%p30, %rd28, 1;
	add.s32 	%r123, %r10, 192;
	div.s32 	%r124, %r123, %r11;
	mul.lo.s32 	%r125, %r124, %r11;
	sub.s32 	%r126, %r123, %r125;
	div.s32 	%r127, %r126, %r12;
	mul.lo.s32 	%r128, %r127, %r12;
	sub.s32 	%r129, %r126, %r128;
	div.s32 	%r130, %r129, %r13;
	mul.lo.s32 	%r131, %r130, %r13;
	sub.s32 	%r132, %r129, %r131;
	selp.b32 	%r133, 0, %r124, %p30;
	selp.b32 	%r134, 0, %r127, %p29;
	selp.b32 	%r135, 0, %r130, %p28;
	selp.b32 	%r136, 0, %r132, %p27;
	mul.lo.s32 	%r137, %r15, %r133;
	mad.lo.s32 	%r138, %r16, %r134, %r137;
	mad.lo.s32 	%r139, %r17, %r135, %r138;
	mad.lo.s32 	%r140, %r18, %r136, %r139;
	shr.u32 	%r141, %r123, 31;
	add.s32 	%r142, %r123, %r141;
	shr.s32 	%r143, %r142, 1;
	mul.wide.s32 	%rd58, %r143, 8;
	add.s64 	%rd15, %rd1, %rd58;
	ld.global.f32 	%f59, [%rd15];
	shr.u32 	%r144, %r140, 31;
	add.s32 	%r145, %r140, %r144;
	shr.s32 	%r146, %r145, 1;
	mul.wide.s32 	%rd59, %r146, 2;
	add.s64 	%rd60, %rd2, %rd59;
	ld.global.v2.u8 	{%rs9, %rs10}, [%rd60];
	setp.eq.s16 	%p31, %rs9, 0;
	mul.f32 	%f60, %f59, %f46;
	selp.f32 	%f15, %f45, %f60, %p31;
	setp.eq.s16 	%p32, %rs10, 0;
	mov.f32 	%f507, %f45;
	@%p32 bra 	$L__BB498_14;
	ld.global.f32 	%f61, [%rd15+4];
	mul.f32 	%f507, %f61, %f46;
$L__BB498_14:
	setp.eq.s64 	%p33, %rd31, 1;
	setp.eq.s64 	%p34, %rd30, 1;
	setp.eq.s64 	%p35, %rd29, 1;
	setp.eq.s64 	%p36, %rd28, 1;
	add.s32 	%r147, %r10, 256;
	div.s32 	%r148, %r147, %r11;
	mul.lo.s32 	%r149, %r148, %r11;
	sub.s32 	%r150, %r147, %r149;
	div.s32 	%r151, %r150, %r12;
	mul.lo.s32 	%r152, %r151, %r12;
	sub.s32 	%r153, %r150, %r152;
	div.s32 	%r154, %r153, %r13;
	mul.lo.s32 	%r155, %r154, %r13;
	sub.s32 	%r156, %r153, %r155;
	selp.b32 	%r157, 0, %r148, %p36;
	selp.b32 	%r158, 0, %r151, %p35;
	selp.b32 	%r159, 0, %r154, %p34;
	selp.b32 	%r160, 0, %r156, %p33;
	mul.lo.s32 	%r161, %r15, %r157;
	mad.lo.s32 	%r162, %r16, %r158, %r161;
	mad.lo.s32 	%r163, %r17, %r159, %r162;
	mad.lo.s32 	%r164, %r18, %r160, %r163;
	shr.u32 	%r165, %r147, 31;
	add.s32 	%r166, %r147, %r165;
	shr.s32 	%r167, %r166, 1;
	mul.wide.s32 	%rd61, %r167, 8;
	add.s64 	%rd16, %rd1, %rd61;
	ld.global.f32 	%f62, [%rd16];
	shr.u32 	%r168, %r164, 31;
	add.s32 	%r169, %r164, %r168;
	shr.s32 	%r170, %r169, 1;
	mul.wide.s32 	%rd62, %r170, 2;
	add.s64 	%rd63, %rd2, %rd62;
	ld.global.v2.u8 	{%rs11, %rs12}, [%rd63];
	setp.eq.s16 	%p37, %rs11, 0;
	mul.f32 	%f63, %f62, %f46;
	selp.f32 	%f18, %f45, %f63, %p37;
	setp.eq.s16 	%p38, %rs12, 0;
	mov.f32 	%f508, %f45;
	@%p38 bra 	$L__BB498_16;
	ld.global.f32 	%f64, [%rd16+4];
	mul.f32 	%f508, %f64, %f46;
$L__BB498_16:
	setp.eq.s64 	%p39, %rd31, 1;
	setp.eq.s64 	%p40, %rd30, 1;
	setp.eq.s64 	%p41, %rd29, 1;
	setp.eq.s64 	%p42, %rd28, 1;
	add.s32 	%r171, %r10, 320;
	div.s32 	%r172, %r171, %r11;
	mul.lo.s32 	%r173, %r172, %r11;
	sub.s32 	%r174, %r171, %r173;
	div.s32 	%r175, %r174, %r12;
	mul.lo.s32 	%r176, %r175, %r12;
	sub.s32 	%r177, %r174, %r176;
	div.s32 	%r178, %r177, %r13;
	mul.lo.s32 	%r179, %r178, %r13;
	sub.s32 	%r180, %r177, %r179;
	selp.b32 	%r181, 0, %r172, %p42;
	selp.b32 	%r182, 0, %r175, %p41;
	selp.b32 	%r183, 0, %r178, %p40;
	selp.b32 	%r184, 0, %r180, %p39;
	mul.lo.s32 	%r185, %r15, %r181;
	mad.lo.s32 	%r186, %r16, %r182, %r185;
	mad.lo.s32 	%r187, %r17, %r183, %r186;
	mad.lo.s32 	%r188, %r18, %r184, %r187;
	shr.u32 	%r189, %r171, 31;
	add.s32 	%r190, %r171, %r189;
	shr.s32 	%r191, %r190, 1;
	mul.wide.s32 	%rd64, %r191, 8;
	add.s64 	%rd17, %rd1, %rd64;
	ld.global.f32 	%f65, [%rd17];
	shr.u32 	%r192, %r188, 31;
	add.s32 	%r193, %r188, %r192;
	shr.s32 	%r194, %r193, 1;
	mul.wide.s32 	%rd65, %r194, 2;
	add.s64 	%rd66, %rd2, %rd65;
	ld.global.v2.u8 	{%rs13, %rs14}, [%rd66];
	setp.eq.s16 	%p43, %rs13, 0;
	mul.f32 	%f66, %f65, %f46;
	selp.f32 	%f21, %f45, %f66, %p43;
	setp.eq.s16 	%p44, %rs14, 0;
	mov.f32 	%f509, %f45;
	@%p44 bra 	$L__BB498_18;
	ld.global.f32 	%f67, [%rd17+4];
	mul.f32 	%f509, %f67, %f46;
$L__BB498_18:
	add.s32 	%r195, %r10, 384;
	div.s32 	%r196, %r195, %r11;
	mul.lo.s32 	%r197, %r196, %r11;
	sub.s32 	%r198, %r195, %r197;
	div.s32 	%r199, %r198, %r12;
	mul.lo.s32 	%r200, %r199, %r12;
	sub.s32 	%r201, %r198, %r200;
	div.s32 	%r202, %r201, %r13;
	mul.lo.s32 	%r203, %r202, %r13;
	sub.s32 	%r204, %r201, %r203;
	selp.b32 	%r205, 0, %r196, %p42;
	selp.b32 	%r206, 0, %r199, %p41;
	selp.b32 	%r207, 0, %r202, %p40;
	selp.b32 	%r208, 0, %r204, %p39;
	mul.lo.s32 	%r209, %r15, %r205;
	mad.lo.s32 	%r210, %r16, %r206, %r209;
	mad.lo.s32 	%r211, %r17, %r207, %r210;
	mad.lo.s32 	%r212, %r18, %r208, %r211;
	shr.u32 	%r213, %r195, 31;
	add.s32 	%r214, %r195, %r213;
	shr.s32 	%r215, %r214, 1;
	mul.wide.s32 	%rd67, %r215, 8;
	add.s64 	%rd18, %rd1, %rd67;
	ld.global.f32 	%f68, [%rd18];
	shr.u32 	%r216, %r212, 31;
	add.s32 	%r217, %r212, %r216;
	shr.s32 	%r218, %r217, 1;
	mul.wide.s32 	%rd68, %r218, 2;
	add.s64 	%rd69, %rd2, %rd68;
	ld.global.v2.u8 	{%rs15, %rs16}, [%rd69];
	setp.eq.s16 	%p49, %rs15, 0;
	mul.f32 	%f69, %f68, %f46;
	selp.f32 	%f24, %f45, %f69, %p49;
	setp.eq.s16 	%p50, %rs16, 0;
	mov.f32 	%f510, %f45;
	@%p50 bra 	$L__BB498_20;
	ld.global.f32 	%f70, [%rd18+4];
	mul.f32 	%f510, %f70, %f46;
$L__BB498_20:
	setp.eq.s64 	%p51, %rd31, 1;
	setp.eq.s64 	%p52, %rd30, 1;
	setp.eq.s64 	%p53, %rd29, 1;
	setp.eq.s64 	%p54, %rd28, 1;
	add.s32 	%r219, %r10, 448;
	div.s32 	%r220, %r219, %r11;
	mul.lo.s32 	%r221, %r220, %r11;
	sub.s32 	%r222, %r219, %r221;
	div.s32 	%r223, %r222, %r12;
	mul.lo.s32 	%r224, %r223, %r12;
	sub.s32 	%r225, %r222, %r224;
	div.s32 	%r226, %r225, %r13;
	mul.lo.s32 	%r227, %r226, %r13;
	sub.s32 	%r228, %r225, %r227;
	selp.b32 	%r229, 0, %r220, %p54;
	selp.b32 	%r230, 0, %r223, %p53;
	selp.b32 	%r231, 0, %r226, %p52;
	selp.b32 	%r232, 0, %r228, %p51;
	mul.lo.s32 	%r233, %r15, %r229;
	mad.lo.s32 	%r234, %r16, %r230, %r233;
	mad.lo.s32 	%r235, %r17, %r231, %r234;
	mad.lo.s32 	%r236, %r18, %r232, %r235;
	shr.u32 	%r237, %r219, 31;
	add.s32 	%r238, %r219, %r237;
	shr.s32 	%r239, %r238, 1;
	mul.wide.s32 	%rd70, %r239, 8;
	add.s64 	%rd19, %rd1, %rd70;
	ld.global.f32 	%f71, [%rd19];
	shr.u32 	%r240, %r236, 31;
	add.s32 	%r241, %r236, %r240;
	shr.s32 	%r242, %r241, 1;
	mul.wide.s32 	%rd71, %r242, 2;
	add.s64 	%rd72, %rd2, %rd71;
	ld.global.v2.u8 	{%rs17, %rs18}, [%rd72];
	setp.eq.s16 	%p55, %rs17, 0;
	mul.f32 	%f72, %f71, %f46;
	selp.f32 	%f27, %f45, %f72, %p55;
	setp.eq.s16 	%p56, %rs18, 0;
	mov.f32 	%f511, %f45;
	@%p56 bra 	$L__BB498_22;
	ld.global.f32 	%f73, [%rd19+4];
	mul.f32 	%f511, %f73, %f46;
$L__BB498_22:
	add.s32 	%r243, %r10, 512;
	div.s32 	%r244, %r243, %r11;
	mul.lo.s32 	%r245, %r244, %r11;
	sub.s32 	%r246, %r243, %r245;
	div.s32 	%r247, %r246, %r12;
	mul.lo.s32 	%r248, %r247, %r12;
	sub.s32 	%r249, %r246, %r248;
	div.s32 	%r250, %r249, %r13;
	mul.lo.s32 	%r251, %r250, %r13;
	sub.s32 	%r252, %r249, %r251;
	selp.b32 	%r253, 0, %r244, %p54;
	selp.b32 	%r254, 0, %r247, %p53;
	selp.b32 	%r255, 0, %r250, %p52;
	selp.b32 	%r256, 0, %r252, %p51;
	mul.lo.s32 	%r257, %r15, %r253;
	mad.lo.s32 	%r258, %r16, %r254, %r257;
	mad.lo.s32 	%r259, %r17, %r255, %r258;
	mad.lo.s32 	%r260, %r18, %r256, %r259;
	shr.u32 	%r261, %r243, 31;
	add.s32 	%r262, %r243, %r261;
	shr.s32 	%r263, %r262, 1;
	mul.wide.s32 	%rd73, %r263, 8;
	add.s64 	%rd20, %rd1, %rd73;
	ld.global.f32 	%f74, [%rd20];
	shr.u32 	%r264, %r260, 31;
	add.s32 	%r265, %r260, %r264;
	shr.s32 	%r266, %r265, 1;
	mul.wide.s32 	%rd74, %r266, 2;
	add.s64 	%rd75, %rd2, %rd74;
	ld.global.v2.u8 	{%rs19, %rs20}, [%rd75];
	setp.eq.s16 	%p61, %rs19, 0;
	mul.f32 	%f75, %f74, %f46;
	selp.f32 	%f30, %f45, %f75, %p61;
	setp.eq.s16 	%p62, %rs20, 0;
	mov.f32 	%f512, %f45;
	@%p62 bra 	$L__BB498_24;
	ld.global.f32 	%f76, [%rd20+4];
	mul.f32 	%f512, %f76, %f46;
$L__BB498_24:
	setp.eq.s64 	%p63, %rd31, 1;
	setp.eq.s64 	%p64, %rd30, 1;
	setp.eq.s64 	%p65, %rd29, 1;
	setp.eq.s64 	%p66, %rd28, 1;
	add.s32 	%r267, %r10, 576;
	div.s32 	%r268, %r267, %r11;
	mul.lo.s32 	%r269, %r268, %r11;
	sub.s32 	%r270, %r267, %r269;
	div.s32 	%r271, %r270, %r12;
	mul.lo.s32 	%r272, %r271, %r12;
	sub.s32 	%r273, %r270, %r272;
	div.s32 	%r274, %r273, %r13;
	mul.lo.s32 	%r275, %r274, %r13;
	sub.s32 	%r276, %r273, %r275;
	selp.b32 	%r277, 0, %r268, %p66;
	selp.b32 	%r278, 0, %r271, %p65;
	selp.b32 	%r279, 0, %r274, %p64;
	selp.b32 	%r280, 0, %r276, %p63;
	mul.lo.s32 	%r281, %r15, %r277;
	mad.lo.s32 	%r282, %r16, %r278, %r281;
	mad.lo.s32 	%r283, %r17, %r279, %r282;
	mad.lo.s32 	%r284, %r18, %r280, %r283;
	shr.u32 	%r285, %r267, 31;
	add.s32 	%r286, %r267, %r285;
	shr.s32 	%r287, %r286, 1;
	mul.wide.s32 	%rd76, %r287, 8;
	add.s64 	%rd21, %rd1, %rd76;
	ld.global.f32 	%f77, [%rd21];
	shr.u32 	%r288, %r284, 31;
	add.s32 	%r289, %r284, %r288;
	shr.s32 	%r290, %r289, 1;
	mul.wide.s32 	%rd77, %r290, 2;
	add.s64 	%rd78, %rd2, %rd77;
	ld.global.v2.u8 	{%rs21, %rs22}, [%rd78];
	setp.eq.s16 	%p67, %rs21, 0;
	mul.f32 	%f78, %f77, %f46;
	selp.f32 	%f33, %f45, %f78, %p67;
	setp.eq.s16 	%p68, %rs22, 0;
	mov.f32 	%f513, %f45;
	@%p68 bra 	$L__BB498_26;
	ld.global.f32 	%f79, [%rd21+4];
	mul.f32 	%f513, %f79, %f46;
$L__BB498_26:
	add.s32 	%r291, %r10, 640;
	div.s32 	%r292, %r291, %r11;
	mul.lo.s32 	%r293, %r292, %r11;
	sub.s32 	%r294, %r291, %r293;
	div.s32 	%r295, %r294, %r12;
	mul.lo.s32 	%r296, %r295, %r12;
	sub.s32 	%r297, %r294, %r296;
	div.s32 	%r298, %r297, %r13;
	mul.lo.s32 	%r299, %r298, %r13;
	sub.s32 	%r300, %r297, %r299;
	selp.b32 	%r301, 0, %r292, %p66;
	selp.b32 	%r302, 0, %r295, %p65;
	selp.b32 	%r303, 0, %r298, %p64;
	selp.b32 	%r304, 0, %r300, %p63;
	mul.lo.s32 	%r305, %r15, %r301;
	mad.lo.s32 	%r306, %r16, %r302, %r305;
	mad.lo.s32 	%r307, %r17, %r303, %r306;
	mad.lo.s32 	%r308, %r18, %r304, %r307;
	shr.u32 	%r309, %r291, 31;
	add.s32 	%r310, %r291, %r309;
	shr.s32 	%r311, %r310, 1;
	mul.wide.s32 	%rd79, %r311, 8;
	add.s64 	%rd22, %rd1, %rd79;
	ld.global.f32 	%f80, [%rd22];
	shr.u32 	%r312, %r308, 31;
	add.s32 	%r313, %r308, %r312;
	shr.s32 	%r314, %r313, 1;
	mul.wide.s32 	%rd80, %r314, 2;
	add.s64 	%rd81, %rd2, %rd80;
	ld.global.v2.u8 	{%rs23, %rs24}, [%rd81];
	setp.eq.s16 	%p73, %rs23, 0;
	mul.f32 	%f81, %f80, %f46;
	selp.f32 	%f36, %f45, %f81, %p73;
	setp.eq.s16 	%p74, %rs24, 0;
	mov.f32 	%f514, %f45;
	@%p74 bra 	$L__BB498_28;
	ld.global.f32 	%f82, [%rd22+4];
	mul.f32 	%f514, %f82, %f46;
$L__BB498_28:
	setp.eq.s64 	%p75, %rd31, 1;
	setp.eq.s64 	%p76, %rd30, 1;
	setp.eq.s64 	%p77, %rd29, 1;
	setp.eq.s64 	%p78, %rd28, 1;
	add.s32 	%r315, %r10, 704;
	div.s32 	%r316, %r315, %r11;
	mul.lo.s32 	%r317, %r316, %r11;
	sub.s32 	%r318, %r315, %r317;
	div.s32 	%r319, %r318, %r12;
	mul.lo.s32 	%r320, %r319, %r12;
	sub.s32 	%r321, %r318, %r320;
	div.s32 	%r322, %r321, %r13;
	mul.lo.s32 	%r323, %r322, %r13;
	sub.s32 	%r324, %r321, %r323;
	selp.b32 	%r325, 0, %r316, %p78;
	selp.b32 	%r326, 0, %r319, %p77;
	selp.b32 	%r327, 0, %r322, %p76;
	selp.b32 	%r328, 0, %r324, %p75;
	mul.lo.s32 	%r329, %r15, %r325;
	mad.lo.s32 	%r330, %r16, %r326, %r329;
	mad.lo.s32 	%r331, %r17, %r327, %r330;
	mad.lo.s32 	%r332, %r18, %r328, %r331;
	shr.u32 	%r333, %r315, 31;
	add.s32 	%r334, %r315, %r333;
	shr.s32 	%r335, %r334, 1;
	mul.wide.s32 	%rd82, %r335, 8;
	add.s64 	%rd23, %rd1, %rd82;
	ld.global.f32 	%f83, [%rd23];
	shr.u32 	%r336, %r332, 31;
	add.s32 	%r337, %r332, %r336;
	shr.s32 	%r338, %r337, 1;
	mul.wide.s32 	%rd83, %r338, 2;
	add.s64 	%rd84, %rd2, %rd83;
	ld.global.v2.u8 	{%rs25, %rs26}, [%rd84];
	setp.eq.s16 	%p79, %rs25, 0;
	mul.f32 	%f84, %f83, %f46;
	selp.f32 	%f39, %f45, %f84, %p79;
	setp.eq.s16 	%p80, %rs26, 0;
	mov.f32 	%f515, %f45;
	@%p80 bra 	$L__BB498_30;
	ld.global.f32 	%f85, [%rd23+4];
	mul.f32 	%f515, %f85, %f46;
$L__BB498_30:
	add.s32 	%r339, %r10, 768;
	div.s32 	%r340, %r339, %r11;
	mul.lo.s32 	%r341, %r340, %r11;
	sub.s32 	%r342, %r339, %r341;
	div.s32 	%r343, %r342, %r12;
	mul.lo.s32 	%r344, %r343, %r12;
	sub.s32 	%r345, %r342, %r344;
	div.s32 	%r346, %r345, %r13;
	mul.lo.s32 	%r347, %r346, %r13;
	sub.s32 	%r348, %r345, %r347;
	selp.b32 	%r349, 0, %r340, %p78;
	selp.b32 	%r350, 0, %r343, %p77;
	selp.b32 	%r351, 0, %r346, %p76;
	selp.b32 	%r352, 0, %r348, %p75;
	mul.lo.s32 	%r353, %r15, %r349;
	mad.lo.s32 	%r354, %r16, %r350, %r353;
	mad.lo.s32 	%r355, %r17, %r351, %r354;
	mad.lo.s32 	%r356, %r18, %r352, %r355;
	shr.u32 	%r357, %r339, 31;
	add.s32 	%r358, %r339, %r357;
	shr.s32 	%r359, %r358, 1;
	mul.wide.s32 	%rd85, %r359, 8;
	add.s64 	%rd24, %rd1, %rd85;
	ld.global.f32 	%f86, [%rd24];
	shr.u32 	%r360, %r356, 31;
	add.s32 	%r361, %r356, %r360;
	shr.s32 	%r362, %r361, 1;
	mul.wide.s32 	%rd86, %r362, 2;
	add.s64 	%rd87, %rd2, %rd86;
	ld.global.v2.u8 	{%rs27, %rs28}, [%rd87];
	setp.eq.s16 	%p85, %rs27, 0;
	mul.f32 	%f87, %f86, %f46;
	selp.f32 	%f42, %f45, %f87, %p85;
	setp.eq.s16 	%p86, %rs28, 0;
	mov.f32 	%f516, %f45;
	@%p86 bra 	$L__BB498_32;
	ld.global.f32 	%f88, [%rd24+4];
	mul.f32 	%f516, %f88, %f46;
$L__BB498_32:
	max.f32 	%f89, %f3, 0fFF800000;
	max.f32 	%f90, %f89, %f503;
	max.f32 	%f91, %f90, %f6;
	max.f32 	%f92, %f91, %f504;
	max.f32 	%f93, %f92, %f9;
	max.f32 	%f94, %f93, %f505;
	max.f32 	%f95, %f94, %f12;
	max.f32 	%f96, %f95, %f506;
	max.f32 	%f97, %f96, %f15;
	max.f32 	%f98, %f97, %f507;
	max.f32 	%f99, %f98, %f18;
	max.f32 	%f100, %f99, %f508;
	max.f32 	%f101, %f100, %f21;
	max.f32 	%f102, %f101, %f509;
	max.f32 	%f103, %f102, %f24;
	max.f32 	%f104, %f103, %f510;
	max.f32 	%f105, %f104, %f27;
	max.f32 	%f106, %f105, %f511;
	max.f32 	%f107, %f106, %f30;
	max.f32 	%f108, %f107, %f512;
	max.f32 	%f109, %f108, %f33;
	max.f32 	%f110, %f109, %f513;
	max.f32 	%f111, %f110, %f36;
	max.f32 	%f112, %f111, %f514;
	max.f32 	%f113, %f112, %f39;
	max.f32 	%f114, %f113, %f515;
	max.f32 	%f115, %f114, %f42;
	max.f32 	%f116, %f115, %f516;
	mov.b32 	%r363, %f116;
	shfl.sync.bfly.b32	%r364|%p87, %r363, 16, 31, -1;
	mov.b32 	%f117, %r364;
	max.f32 	%f118, %f116, %f117;
	mov.b32 	%r365, %f118;
	shfl.sync.bfly.b32	%r366|%p88, %r365, 8, 31, -1;
	mov.b32 	%f119, %r366;
	max.f32 	%f120, %f118, %f119;
	mov.b32 	%r367, %f120;
	shfl.sync.bfly.b32	%r368|%p89, %r367, 4, 31, -1;
	mov.b32 	%f121, %r368;
	max.f32 	%f122, %f120, %f121;
	mov.b32 	%r369, %f122;
	shfl.sync.bfly.b32	%r370|%p90, %r369, 2, 31, -1;
	mov.b32 	%f123, %r370;
	max.f32 	%f124, %f122, %f123;
	mov.b32 	%r371, %f124;
	shfl.sync.bfly.b32	%r372|%p91, %r371, 1, 31, -1;
	mov.b32 	%f125, %r372;
	max.f32 	%f126, %f124, %f125;
	sub.f32 	%f127, %f3, %f126;
	fma.rn.f32 	%f128, %f127, 0f3BBB989D, 0f3F000000;
	cvt.sat.f32.f32 	%f129, %f128;
	mov.f32 	%f130, 0f4B400001;
	mov.f32 	%f131, 0f437C0000;
	fma.rm.f32 	%f132, %f129, %f131, %f130;
	add.f32 	%f133, %f132, 0fCB40007F;
	neg.f32 	%f134, %f133;
	fma.rn.f32 	%f135, %f127, 0f3FB8AA3B, %f134;
	fma.rn.f32 	%f136, %f127, 0f32A57060, %f135;
	mov.b32 	%r373, %f132;
	shl.b32 	%r374, %r373, 23;
	mov.b32 	%f137, %r374;
	ex2.approx.ftz.f32 	%f138, %f136;
	mul.f32 	%f139, %f138, %f137;
	add.f32 	%f140, %f139, 0f00000000;
	sub.f32 	%f141, %f503, %f126;
	fma.rn.f32 	%f142, %f141, 0f3BBB989D, 0f3F000000;
	cvt.sat.f32.f32 	%f143, %f142;
	fma.rm.f32 	%f144, %f143, %f131, %f130;
	add.f32 	%f145, %f144, 0fCB40007F;
	neg.f32 	%f146, %f145;
	fma.rn.f32 	%f147, %f141, 0f3FB8AA3B, %f146;
	fma.rn.f32 	%f148, %f141, 0f32A57060, %f147;
	mov.b32 	%r375, %f144;
	shl.b32 	%r376, %r375, 23;
	mov.b32 	%f149, %r376;
	ex2.approx.ftz.f32 	%f150, %f148;
	mul.f32 	%f151, %f150, %f149;
	add.f32 	%f152, %f140, %f151;
	sub.f32 	%f153, %f6, %f126;
	fma.rn.f32 	%f154, %f153, 0f3BBB989D, 0f3F000000;
	cvt.sat.f32.f32 	%f155, %f154;
	fma.rm.f32 	%f156, %f155, %f131, %f130;
	add.f32 	%f157, %f156, 0fCB40007F;
	neg.f32 	%f158, %f157;
	fma.rn.f32 	%f159, %f153, 0f3FB8AA3B, %f158;
	fma.rn.f32 	%f160, %f153, 0f32A57060, %f159;
	mov.b32 	%r377, %f156;
	shl.b32 	%r378, %r377, 23;
	mov.b32 	%f161, %r378;
	ex2.approx.ftz.f32 	%f162, %f160;
	mul.f32 	%f163, %f162, %f161;
	add.f32 	%f164, %f152, %f163;
	sub.f32 	%f165, %f504, %f126;
	fma.rn.f32 	%f166, %f165, 0f3BBB989D, 0f3F000000;
	cvt.sat.f32.f32 	%f167, %f166;
	fma.rm.f32 	%f168, %f167, %f131, %f130;
	add.f32 	%f169, %f168, 0fCB40007F;
	neg.f32 	%f170, %f169;
	fma.rn.f32 	%f171, %f165, 0f3FB8AA3B, %f170;
	fma.rn.f32 	%f172, %f165, 0f32A57060, %f171;
	mov.b32 	%r379, %f168;
	shl.b32 	%r380, %r379, 23;
	mov.b32 	%f173, %r380;
	ex2.approx.ftz.f32 	%f174, %f172;
	mul.f32 	%f175, %f174, %f173;
	add.f32 	%f176, %f164, %f175;
	sub.f32 	%f177, %f9, %f126;
	fma.rn.f32 	%f178, %f177, 0f3BBB989D, 0f3F000000;
	cvt.sat.f32.f32 	%f179, %f178;
	fma.rm.f32 	%f180, %f179, %f131, %f130;
	add.f32 	%f181, %f180, 0fCB40007F;
	neg.f32 	%f182, %f181;
	fma.rn.f32 	%f183, %f177, 0f3FB8AA3B, %f182;
	fma.rn.f32 	%f184, %f177, 0f32A57060, %f183;
	mov.b32 	%r381, %f180;
	shl.b32 	%r382, %r381, 23;
	mov.b32 	%f185, %r382;
	ex2.approx.ftz.f32 	%f186, %f184;
	mul.f32 	%f187, %f186, %f185;
	add.f32 	%f188, %f176, %f187;
	sub.f32 	%f189, %f505, %f126;
	fma.rn.f32 	%f190, %f189, 0f3BBB989D, 0f3F000000;
	cvt.sat.f32.f32 	%f191, %f190;
	fma.rm.f32 	%f192, %f191, %f131, %f130;
	add.f32 	%f193, %f192, 0fCB40007F;
	neg.f32 	%f194, %f193;
	fma.rn.f32 	%f195, %f189, 0f3FB8AA3B, %f194;
	fma.rn.f32 	%f196, %f189, 0f32A57060, %f195;
	mov.b32 	%r383, %f192;
	shl.b32 	%r384, %r383, 23;
	mov.b32 	%f197, %r384;
	ex2.approx.ftz.f32 	%f198, %f196;
	mul.f32 	%f199, %f198, %f197;
	add.f32 	%f200, %f188, %f199;
	sub.f32 	%f201, %f12, %f126;
	fma.rn.f32 	%f202, %f201, 0f3BBB989D, 0f3F000000;
	cvt.sat.f32.f32 	%f203, %f202;
	fma.rm.f32 	%f204, %f203, %f131, %f130;
	add.f32 	%f205, %f204, 0fCB40007F;
	neg.f32 	%f206, %f205;
	fma.rn.f32 	%f207, %f201, 0f3FB8AA3B, %f206;
	fma.rn.f32 	%f208, %f201, 0f32A57060, %f207;
	mov.b32 	%r385, %f204;
	shl.b32 	%r386, %r385, 23;
	mov.b32 	%f209, %r386;
	ex2.approx.ftz.f32 	%f210, %f208;
	mul.f32 	%f211, %f210, %f209;
	add.f32 	%f212, %f200, %f211;
	sub.f32 	%f213, %f506, %f126;
	fma.rn.f32 	%f214, %f213, 0f3BBB989D, 0f3F000000;
	cvt.sat.f32.f32 	%f215, %f214;
	fma.rm.f32 	%f216, %f215, %f131, %f130;
	add.f32 	%f217, %f216, 0fCB40007F;
	neg.f32 	%f218, %f217;
	fma.rn.f32 	%f219, %f213, 0f3FB8AA3B, %f218;
	fma.rn.f32 	%f220, %f213, 0f32A57060, %f219;
	mov.b32 	%r387, %f216;
	shl.b32 	%r388, %r387, 23;
	mov.b32 	%f221, %r388;
	ex2.approx.ftz.f32 	%f222, %f220;
	mul.f32 	%f223, %f222, %f221;
	add.f32 	%f224, %f212, %f223;
	sub.f32 	%f225, %f15, %f126;
	fma.rn.f32 	%f226, %f225, 0f3BBB989D, 0f3F000000;
	cvt.sat.f32.f32 	%f227, %f226;
	fma.rm.f32 	%f228, %f227, %f131, %f130;
	add.f32 	%f229, %f228, 0fCB40007F;
	neg.f32 	%f230, %f229;
	fma.rn.f32 	%f231, %f225, 0f3FB8AA3B, %f230;
	fma.rn.f32 	%f232, %f225, 0f32A57060, %f231;
	mov.b32 	%r389, %f228;
	shl.b32 	%r390, %r389, 23;
	mov.b32 	%f233, %r390;
	ex2.approx.ftz.f32 	%f234, %f232;
	mul.f32 	%f235, %f234, %f233;
	add.f32 	%f236, %f224, %f235;
	sub.f32 	%f237, %f507, %f126;
	fma.rn.f32 	%f238, %f237, 0f3BBB989D, 0f3F000000;
	cvt.sat.f32.f32 	%f239, %f238;
	fma.rm.f32 	%f240, %f239, %f131, %f130;
	add.f32 	%f241, %f240, 0fCB40007F;
	neg.f32 	%f242, %f241;
	fma.rn.f32 	%f243, %f237, 0f3FB8AA3B, %f242;
	fma.rn.f32 	%f244, %f237, 0f32A57060, %f243;
	mov.b32 	%r391, %f240;
	shl.b32 	%r392, %r391, 23;
	mov.b32 	%f245, %r392;
	ex2.approx.ftz.f32 	%f246, %f244;
	mul.f32 	%f247, %f246, %f245;
	add.f32 	%f248, %f236, %f247;
	sub.f32 	%f249, %f18, %f126;
	fma.rn.f32 	%f250, %f249, 0f3BBB989D, 0f3F000000;
	cvt.sat.f32.f32 	%f251, %f250;
	fma.rm.f32 	%f252, %f251, %f131, %f130;
	add.f32 	%f253, %f252, 0fCB40007F;
	neg.f32 	%f254, %f253;
	fma.rn.f32 	%f255, %f249, 0f3FB8AA3B, %f254;
	fma.rn.f32 	%f256, %f249, 0f32A57060, %f255;
	mov.b32 	%r393, %f252;
	shl.b32 	%r394, %r393, 23;
	mov.b32 	%f257, %r394;
	ex2.approx.ftz.f32 	%f258, %f256;
	mul.f32 	%f259, %f258, %f257;
	add.f32 	%f260, %f248, %f259;
	sub.f32 	%f261, %f508, %f126;
	fma.rn.f32 	%f262, %f261, 0f3BBB989D, 0f3F000000;
	cvt.sat.f32.f32 	%f263, %f262;
	fma.rm.f32 	%f264, %f263, %f131, %f130;
	add.f32 	%f265, %f264, 0fCB40007F;
	neg.f32 	%f266, %f265;
	fma.rn.f32 	%f267, %f261, 0f3FB8AA3B, %f266;
	fma.rn.f32 	%f268, %f261, 0f32A57060, %f267;
	mov.b32 	%r395, %f264;
	shl.b32 	%r396, %r395, 23;
	mov.b32 	%f269, %r396;
	ex2.approx.ftz.f32 	%f270, %f268;
	mul.f32 	%f271, %f270, %f269;
	add.f32 	%f272, %f260, %f271;
	sub.f32 	%f273, %f21, %f126;
	fma.rn.f32 	%f274, %f273, 0f3BBB989D, 0f3F000000;
	cvt.sat.f32.f32 	%f275, %f274;
	fma.rm.f32 	%f276, %f275, %f131, %f130;
	add.f32 	%f277, %f276, 0fCB40007F;
	neg.f32 	%f278, %f277;
	fma.rn.f32 	%f279, %f273, 0f3FB8AA3B, %f278;
	fma.rn.f32 	%f280, %f273, 0f32A57060, %f279;
	mov.b32 	%r397, %f276;
	shl.b32 	%r398, %r397, 23;
	mov.b32 	%f281, %r398;
	ex2.approx.ftz.f32 	%f282, %f280;
	mul.f32 	%f283, %f282, %f281;
	add.f32 	%f284, %f272, %f283;
	sub.f32 	%f285, %f509, %f126;
	fma.rn.f32 	%f286, %f285, 0f3BBB989D, 0f3F000000;
	cvt.sat.f32.f32 	%f287, %f286;
	fma.rm.f32 	%f288, %f287, %f131, %f130;
	add.f32 	%f289, %f288, 0fCB40007F;
	neg.f32 	%f290, %f289;
	fma.rn.f32 	%f291, %f285, 0f3FB8AA3B, %f290;
	fma.rn.f32 	%f292, %f285, 0f32A57060, %f291;
	mov.b32 	%r399, %f288;
	shl.b32 	%r400, %r399, 23;
	mov.b32 	%f293, %r400;
	ex2.approx.ftz.f32 	%f294, %f292;
	mul.f32 	%f295, %f294, %f293;
	add.f32 	%f296, %f284, %f295;
	sub.f32 	%f297, %f24, %f126;
	fma.rn.f32 	%f298, %f297, 0f3BBB989D, 0f3F000000;
	cvt.sat.f32.f32 	%f299, %f298;
	fma.rm.f32 	%f300, %f299, %f131, %f130;
	add.f32 	%f301, %f300, 0fCB40007F;
	neg.f32 	%f302, %f301;
	fma.rn.f32 	%f303, %f297, 0f3FB8AA3B, %f302;
	fma.rn.f32 	%f304, %f297, 0f32A57060, %f303;
	mov.b32 	%r401, %f300;
	shl.b32 	%r402, %r401, 23;
	mov.b32 	%f305, %r402;
	ex2.approx.ftz.f32 	%f306, %f304;
	mul.f32 	%f307, %f306, %f305;
	add.f32 	%f308, %f296, %f307;
	sub.f32 	%f309, %f510, %f126;
	fma.rn.f32 	%f310, %f309, 0f3BBB989D, 0f3F000000;
	cvt.sat.f32.f32 	%f311, %f310;
	fma.rm.f32 	%f312, %f311, %f131, %f130;
	add.f32 	%f313, %f312, 0fCB40007F;
	neg.f32 	%f314, %f313;
	fma.rn.f32 	%f315, %f309, 0f3FB8AA3B, %f314;
	fma.rn.f32 	%f316, %f309, 0f32A57060, %f315;
	mov.b32 	%r403, %f312;
	shl.b32 	%r404, %r403, 23;
	mov.b32 	%f317, %r404;
	ex2.approx.ftz.f32 	%f318, %f316;
	mul.f32 	%f319, %f318, %f317;
	add.f32 	%f320, %f308, %f319;
	sub.f32 	%f321, %f27, %f126;
	fma.rn.f32 	%f322, %f321, 0f3BBB989D, 0f3F000000;
	cvt.sat.f32.f32 	%f323, %f322;
	fma.rm.f32 	%f324, %f323, %f131, %f130;
	add.f32 	%f325, %f324, 0fCB40007F;
	neg.f32 	%f326, %f325;
	fma.rn.f32 	%f327, %f321, 0f3FB8AA3B, %f326;
	fma.rn.f32 	%f328, %f321, 0f32A57060, %f327;
	mov.b32 	%r405, %f324;
	shl.b32 	%r406, %r405, 23;
	mov.b32 	%f329, %r406;
	ex2.approx.ftz.f32 	%f330, %f328;
	mul.f32 	%f331, %f330, %f329;
	add.f32 	%f332, %f320, %f331;
	sub.f32 	%f333, %f511, %f126;
	fma.rn.f32 	%f334, %f333, 0f3BBB989D, 0f3F000000;
	cvt.sat.f32.f32 	%f335, %f334;
	fma.rm.f32 	%f336, %f335, %f131, %f130;
	add.f32 	%f337, %f336, 0fCB40007F;
	neg.f32 	%f338, %f337;
	fma.rn.f32 	%f339, %f333, 0f3FB8AA3B, %f338;
	fma.rn.f32 	%f340, %f333, 0f32A57060, %f339;
	mov.b32 	%r407, %f336;
	shl.b32 	%r408, %r407, 23;
	mov.b32 	%f341, %r408;
	ex2.approx.ftz.f32 	%f342, %f340;
	mul.f32 	%f343, %f342, %f341;
	add.f32 	%f344, %f332, %f343;
	sub.f32 	%f345, %f30, %f126;
	fma.rn.f32 	%f346, %f345, 0f3BBB989D, 0f3F000000;
	cvt.sat.f32.f32 	%f347, %f346;
	fma.rm.f32 	%f348, %f347, %f131, %f130;
	add.f32 	%f349, %f348, 0fCB40007F;
	neg.f32 	%f350, %f349;
	fma.rn.f32 	%f351, %f345, 0f3FB8AA3B, %f350;
	fma.rn.f32 	%f352, %f345, 0f32A57060, %f351;
	mov.b32 	%r409, %f348;
	shl.b32 	%r410, %r409, 23;
	mov.b32 	%f353, %r410;
	ex2.approx.ftz.f32 	%f354, %f352;
	mul.f32 	%f355, %f354, %f353;
	add.f32 	%f356, %f344, %f355;
	sub.f32 	%f357, %f512, %f126;
	fma.rn.f32 	%f358, %f357, 0f3BBB989D, 0f3F000000;
	cvt.sat.f32.f32 	%f359, %f358;
	fma.rm.f32 	%f360, %f359, %f131, %f130;
	add.f32 	%f361, %f360, 0fCB40007F;
	neg.f32 	%f362, %f361;
	fma.rn.f32 	%f363, %f357, 0f3FB8AA3B, %f362;
	fma.rn.f32 	%f364, %f357, 0f32A57060, %f363;
	mov.b32 	%r411, %f360;
	shl.b32 	%r412, %r411, 23;
	mov.b32 	%f365, %r412;
	ex2.approx.ftz.f32 	%f366, %f364;
	mul.f32 	%f367, %f366, %f365;
	add.f32 	%f368, %f356, %f367;
	sub.f32 	%f369, %f33, %f126;
	fma.rn.f32 	%f370, %f369, 0f3BBB989D, 0f3F000000;
	cvt.sat.f32.f32 	%f371, %f370;
	fma.rm.f32 	%f372, %f371, %f131, %f130;
	add.f32 	%f373, %f372, 0fCB40007F;
	neg.f32 	%f374, %f373;
	fma.rn.f32 	%f375, %f369, 0f3FB8AA3B, %f374;
	fma.rn.f32 	%f376, %f369, 0f32A57060, %f375;
	mov.b32 	%r413, %f372;
	shl.b32 	%r414, %r413, 23;
	mov.b32 	%f377, %r414;
	ex2.approx.ftz.f32 	%f378, %f376;
	mul.f32 	%f379, %f378, %f377;
	add.f32 	%f380, %f368, %f379;
	sub.f32 	%f381, %f513, %f126;
	fma.rn.f32 	%f382, %f381, 0f3BBB989D, 0f3F000000;
	cvt.sat.f32.f32 	%f383, %f382;
	fma.rm.f32 	%f384, %f383, %f131, %f130;
	add.f32 	%f385, %f384, 0fCB40007F;
	neg.f32 	%f386, %f385;
	fma.rn.f32 	%f387, %f381, 0f3FB8AA3B, %f386;
	fma.rn.f32 	%f388, %f381, 0f32A57060, %f387;
	mov.b32 	%r415, %f384;
	shl.b32 	%r416, %r415, 23;
	mov.b32 	%f389, %r416;
	ex2.approx.ftz.f32 	%f390, %f388;
	mul.f32 	%f391, %f390, %f389;
	add.f32 	%f392, %f380, %f391;
	sub.f32 	%f393, %f36, %f126;
	fma.rn.f32 	%f394, %f393, 0f3BBB989D, 0f3F000000;
	cvt.sat.f32.f32 	%f395, %f394;
	fma.rm.f32 	%f396, %f395, %f131, %f130;
	add.f32 	%f397, %f396, 0fCB40007F;
	neg.f32 	%f398, %f397;
	fma.rn.f32 	%f399, %f393, 0f3FB8AA3B, %f398;
	fma.rn.f32 	%f400, %f393, 0f32A57060, %f399;
	mov.b32 	%r417, %f396;
	shl.b32 	%r418, %r417, 23;
	mov.b32 	%f401, %r418;
	ex2.approx.ftz.f32 	%f402, %f400;
	mul.f32 	%f403, %f402, %f401;
	add.f32 	%f404, %f392, %f403;
	sub.f32 	%f405, %f514, %f126;
	fma.rn.f32 	%f406, %f405, 0f3BBB989D, 0f3F000000;
	cvt.sat.f32.f32 	%f407, %f406;
	fma.rm.f32 	%f408, %f407, %f131, %f130;
	add.f32 	%f409, %f408, 0fCB40007F;
	neg.f32 	%f410, %f409;
	fma.rn.f32 	%f411, %f405, 0f3FB8AA3B, %f410;
	fma.rn.f32 	%f412, %f405, 0f32A57060, %f411;
	mov.b32 	%r419, %f408;
	shl.b32 	%r420, %r419, 23;
	mov.b32 	%f413, %r420;
	ex2.approx.ftz.f32 	%f414, %f412;
	mul.f32 	%f415, %f414, %f413;
	add.f32 	%f416, %f404, %f415;
	sub.f32 	%f417, %f39, %f126;
	fma.rn.f32 	%f418, %f417, 0f3BBB989D, 0f3F000000;
	cvt.sat.f32.f32 	%f419, %f418;
	fma.rm.f32 	%f420, %f419, %f131, %f130;
	add.f32 	%f421, %f420, 0fCB40007F;
	neg.f32 	%f422, %f421;
	fma.rn.f32 	%f423, %f417, 0f3FB8AA3B, %f422;
	fma.rn.f32 	%f424, %f417, 0f32A57060, %f423;
	mov.b32 	%r421, %f420;
	shl.b32 	%r422, %r421, 23;
	mov.b32 	%f425, %r422;
	ex2.approx.ftz.f32 	%f426, %f424;
	mul.f32 	%f427, %f426, %f425;
	add.f32 	%f428, %f416, %f427;
	sub.f32 	%f429, %f515, %f126;
	fma.rn.f32 	%f430, %f429, 0f3BBB989D, 0f3F000000;
	cvt.sat.f32.f32 	%f431, %f430;
	fma.rm.f32 	%f432, %f431, %f131, %f130;
	add.f32 	%f433, %f432, 0fCB40007F;
	neg.f32 	%f434, %f433;
	fma.rn.f32 	%f435, %f429, 0f3FB8AA3B, %f434;
	fma.rn.f32 	%f436, %f429, 0f32A57060, %f435;
	mov.b32 	%r423, %f432;
	shl.b32 	%r424, %r423, 23;
	mov.b32 	%f437, %r424;
	ex2.approx.ftz.f32 	%f438, %f436;
	mul.f32 	%f439, %f438, %f437;
	add.f32 	%f440, %f428, %f439;
	sub.f32 	%f441, %f42, %f126;
	fma.rn.f32 	%f442, %f441, 0f3BBB989D, 0f3F000000;
	cvt.sat.f32.f32 	%f443, %f442;
	fma.rm.f32 	%f444, %f443, %f131, %f130;
	add.f32 	%f445, %f444, 0fCB40007F;
	neg.f32 	%f446, %f445;
	fma.rn.f32 	%f447, %f441, 0f3FB8AA3B, %f446;
	fma.rn.f32 	%f448, %f441, 0f32A57060, %f447;
	mov.b32 	%r425, %f444;
	shl.b32 	%r426, %r425, 23;
	mov.b32 	%f449, %r426;
	ex2.approx.ftz.f32 	%f450, %f448;
	mul.f32 	%f451, %f450, %f449;
	add.f32 	%f452, %f440, %f451;
	sub.f32 	%f453, %f516, %f126;
	fma.rn.f32 	%f454, %f453, 0f3BBB989D, 0f3F000000;
	cvt.sat.f32.f32 	%f455, %f454;
	fma.rm.f32 	%f456, %f455, %f131, %f130;
	add.f32 	%f457, %f456, 0fCB40007F;
	neg.f32 	%f458, %f457;
	fma.rn.f32 	%f459, %f453, 0f3FB8AA3B, %f458;
	fma.rn.f32 	%f460, %f453, 0f32A57060, %f459;
	mov.b32 	%r427, %f456;
	shl.b32 	%r428, %r427, 23;
	mov.b32 	%f461, %r428;
	ex2.approx.ftz.f32 	%f462, %f460;
	mul.f32 	%f463, %f462, %f461;
	add.f32 	%f464, %f452, %f463;
	mov.b32 	%r429, %f464;
	shfl.sync.bfly.b32	%r430|%p92, %r429, 16, 31, -1;
	mov.b32 	%f465, %r430;
	add.f32 	%f466, %f464, %f465;
	mov.b32 	%r431, %f466;
	shfl.sync.bfly.b32	%r432|%p93, %r431, 8, 31, -1;
	mov.b32 	%f467, %r432;
	add.f32 	%f468, %f466, %f467;
	mov.b32 	%r433, %f468;
	shfl.sync.bfly.b32	%r434|%p94, %r433, 4, 31, -1;
	mov.b32 	%f469, %r434;
	add.f32 	%f470, %f468, %f469;
	mov.b32 	%r435, %f470;
	shfl.sync.bfly.b32	%r436|%p95, %r435, 2, 31, -1;
	mov.b32 	%f471, %r436;
	add.f32 	%f472, %f470, %f471;
	mov.b32 	%r437, %f472;
	shfl.sync.bfly.b32	%r438|%p96, %r437, 1, 31, -1;
	mov.b32 	%f473, %r438;
	add.f32 	%f474, %f472, %f473;
	div.rn.f32 	%f475, %f139, %f474;
	div.rn.f32 	%f476, %f151, %f474;
	div.rn.f32 	%f477, %f163, %f474;
	div.rn.f32 	%f478, %f175, %f474;
	div.rn.f32 	%f479, %f187, %f474;
	div.rn.f32 	%f480, %f199, %f474;
	div.rn.f32 	%f481, %f211, %f474;
	div.rn.f32 	%f482, %f223, %f474;
	div.rn.f32 	%f483, %f235, %f474;
	div.rn.f32 	%f484, %f247, %f474;
	div.rn.f32 	%f485, %f259, %f474;
	div.rn.f32 	%f486, %f271, %f474;
	div.rn.f32 	%f487, %f283, %f474;
	div.rn.f32 	%f488, %f295, %f474;
	div.rn.f32 	%f489, %f307, %f474;
	div.rn.f32 	%f490, %f319, %f474;
	div.rn.f32 	%f491, %f331, %f474;
	div.rn.f32 	%f492, %f343, %f474;
	div.rn.f32 	%f493, %f355, %f474;
	div.rn.f32 	%f494, %f367, %f474;
	div.rn.f32 	%f495, %f379, %f474;
	div.rn.f32 	%f496, %f391, %f474;
	div.rn.f32 	%f497, %f403, %f474;
	div.rn.f32 	%f498, %f415, %f474;
	div.rn.f32 	%f499, %f427, %f474;
	div.rn.f32 	%f500, %f439, %f474;
	div.rn.f32 	%f501, %f451, %f474;
	div.rn.f32 	%f502, %f463, %f474;
	mad.lo.s64 	%rd88, %rd173, %rd37, %rd8;
	shr.u64 	%rd89, %rd88, 63;
	add.s64 	%rd90, %rd88, %rd89;
	cvta.to.global.u64 	%rd91, %rd36;
	shl.b64 	%rd92, %rd90, 2;
	and.b64  	%rd93, %rd92, -8;
	add.s64 	%rd94, %rd91, %rd93;
	st.global.v2.f32 	[%rd94], {%f475, %f476};
	add.s64 	%rd95, %rd88, 64;
	shr.u64 	%rd96, %rd95, 63;
	add.s64 	%rd97, %rd95, %rd96;
	shl.b64 	%rd98, %rd97, 2;
	and.b64  	%rd99, %rd98, -8;
	add.s64 	%rd100, %rd91, %rd99;
	st.global.v2.f32 	[%rd100], {%f477, %f478};
	add.s64 	%rd101, %rd88, 128;
	shr.u64 	%rd102, %rd101, 63;
	add.s64 	%rd103, %rd101, %rd102;
	shl.b64 	%rd104, %rd103, 2;
	and.b64  	%rd105, %rd104, -8;
	add.s64 	%rd106, %rd91, %rd105;
	st.global.v2.f32 	[%rd106], {%f479, %f480};
	add.s64 	%rd107, %rd88, 192;
	shr.u64 	%rd108, %rd107, 63;
	add.s64 	%rd109, %rd107, %rd108;
	shl.b64 	%rd110, %rd109, 2;
	and.b64  	%rd111, %rd110, -8;
	add.s64 	%rd112, %rd91, %rd111;
	st.global.v2.f32 	[%rd112], {%f481, %f482};
	add.s64 	%rd113, %rd88, 256;
	shr.u64 	%rd114, %rd113, 63;
	add.s64 	%rd115, %rd113, %rd114;
	shl.b64 	%rd116, %rd115, 2;
	and.b64  	%rd117, %rd116, -8;
	add.s64 	%rd118, %rd91, %rd117;
	st.global.v2.f32 	[%rd118], {%f483, %f484};
	add.s64 	%rd119, %rd88, 320;
	shr.u64 	%rd120, %rd119, 63;
	add.s64 	%rd121, %rd119, %rd120;
	shl.b64 	%rd122, %rd121, 2;
	and.b64  	%rd123, %rd122, -8;
	add.s64 	%rd124, %rd91, %rd123;
	st.global.v2.f32 	[%rd124], {%f485, %f486};
	add.s64 	%rd125, %rd88, 384;
	shr.u64 	%rd126, %rd125, 63;
	add.s64 	%rd127, %rd125, %rd126;
	shl.b64 	%rd128, %rd127, 2;
	and.b64  	%rd129, %rd128, -8;
	add.s64 	%rd130, %rd91, %rd129;
	st.global.v2.f32 	[%rd130], {%f487, %f488};
	add.s64 	%rd131, %rd88, 448;
	shr.u64 	%rd132, %rd131, 63;
	add.s64 	%rd133, %rd131, %rd132;
	shl.b64 	%rd134, %rd133, 2;
	and.b64  	%rd135, %rd134, -8;
	add.s64 	%rd136, %rd91, %rd135;
	st.global.v2.f32 	[%rd136], {%f489, %f490};
	add.s64 	%rd137, %rd88, 512;
	shr.u64 	%rd138, %rd137, 63;
	add.s64 	%rd139, %rd137, %rd138;
	shl.b64 	%rd140, %rd139, 2;
	and.b64  	%rd141, %rd140, -8;
	add.s64 	%rd142, %rd91, %rd141;
	st.global.v2.f32 	[%rd142], {%f491, %f492};
	add.s64 	%rd143, %rd88, 576;
	shr.u64 	%rd144, %rd143, 63;
	add.s64 	%rd145, %rd143, %rd144;
	shl.b64 	%rd146, %rd145, 2;
	and.b64  	%rd147, %rd146, -8;
	add.s64 	%rd148, %rd91, %rd147;
	st.global.v2.f32 	[%rd148], {%f493, %f494};
	add.s64 	%rd149, %rd88, 640;
	shr.u64 	%rd150, %rd149, 63;
	add.s64 	%rd151, %rd149, %rd150;
	shl.b64 	%rd152, %rd151, 2;
	and.b64  	%rd153, %rd152, -8;
	add.s64 	%rd154, %rd91, %rd153;
	st.global.v2.f32 	[%rd154], {%f495, %f496};
	add.s64 	%rd155, %rd88, 704;
	shr.u64 	%rd156, %rd155, 63;
	add.s64 	%rd157, %rd155, %rd156;
	shl.b64 	%rd158, %rd157, 2;
	and.b64  	%rd159, %rd158, -8;
	add.s64 	%rd160, %rd91, %rd159;
	st.global.v2.f32 	[%rd160], {%f497, %f498};
	add.s64 	%rd161, %rd88, 768;
	shr.u64 	%rd162, %rd161, 63;
	add.s64 	%rd163, %rd161, %rd162;
	shl.b64 	%rd164, %rd163, 2;
	and.b64  	%rd165, %rd164, -8;
	add.s64 	%rd166, %rd91, %rd165;
	st.global.v2.f32 	[%rd166], {%f499, %f500};
	add.s64 	%rd167, %rd88, 832;
	shr.u64 	%rd168, %rd167, 63;
	add.s64 	%rd169, %rd167, %rd168;
	shl.b64 	%rd170, %rd169, 2;
	and.b64  	%rd171, %rd170, -8;
	add.s64 	%rd172, %rd91, %rd171;
	st.global.v2.f32 	[%rd172], {%f501, %f502};
	add.s64 	%rd173, %rd173, %rd9;
	setp.lt.s64 	%p97, %rd173, %rd38;
	@%p97 bra 	$L__BB498_4;
$L__BB498_33:
	ret;

}
	// .globl	_Z15SoftmaxWarpImplI22BroadcastScaleMaskLoadIffbLm4EiE11DirectStoreIffEfLi2ELi28ELi32ELi1ELb1EL9Algorithm0EEvT_T0_ll
.visible .entry _Z15SoftmaxWarpImplI22BroadcastScaleMaskLoadIffbLm4EiE11DirectStoreIffEfLi2ELi28ELi32ELi1ELb1EL9Algorithm0EEvT_T0_ll(
	.param .align 8 .b8 _Z15SoftmaxWarpImplI22BroadcastScaleMaskLoadIffbLm4EiE11DirectStoreIffEfLi2ELi28ELi32ELi1ELb1EL9Algorithm0EEvT_T0_ll_param_0[120],
	.param .align 8 .b8 _Z15SoftmaxWarpImplI22BroadcastScaleMaskLoadIffbLm4EiE11DirectStoreIffEfLi2ELi28ELi32ELi1ELb1EL9Algorithm0EEvT_T0_ll_param_1[16],
	.param .u64 _Z15SoftmaxWarpImplI22BroadcastScaleMaskLoadIffbLm4EiE11DirectStoreIffEfLi2ELi28ELi32ELi1ELb1EL9Algorithm0EEvT_T0_ll_param_2,
	.param .u64 _Z15SoftmaxWarpImplI22BroadcastScaleMaskLoadIffbLm4EiE11DirectStoreIffEfLi2ELi28ELi32ELi1ELb1EL9Algorithm0EEvT_T0_ll_param_3
)
{
	.reg .pred 	%p<126>;
	.reg .b16 	%rs<29>;
	.reg .b32 	%r<467>;
	.reg .b32 	%f<615>;
	.reg .b64 	%rd<190>;

	ld.param.u64 	%rd51, [_Z15SoftmaxWarpImplI22BroadcastScaleMaskLoadIffbLm4EiE11DirectStoreIffEfLi2ELi28ELi32ELi1ELb1EL9Algorithm0EEvT_T0_ll_param_1+8];
	ld.param.v2.f32 	{%f129, %f130}, [_Z15SoftmaxWarpImplI22BroadcastScaleMaskLoadIffbLm4EiE11DirectStoreIffEfLi2ELi28ELi32ELi1ELb1EL9Algorithm0EEvT_T0_ll_param_0+112];
	ld.param.u64 	%rd49, [_Z15SoftmaxWarpImplI22BroadcastScaleMaskLoadIffbLm4EiE11DirectStoreIffEfLi2ELi28ELi32ELi1ELb1EL9Algorithm0EEvT_T0_ll_param_0+104];
	ld.param.v2.u32 	{%r15, %r16}, [_Z15SoftmaxWarpImplI22BroadcastScaleMaskLoadIffbLm4EiE11DirectStoreIffEfLi2ELi28ELi32ELi1ELb1EL9Algorithm0EEvT_T0_ll_param_0+88];
	ld.param.v2.u32 	{%r13, %r14}, [_Z15SoftmaxWarpImplI22BroadcastScaleMaskLoadIffbLm4EiE11DirectStoreIffEfLi2ELi28ELi32ELi1ELb1EL9Algorithm0EEvT_T0_ll_param_0+80];
	ld.param.v2.u32 	{%r11, %r12}, [_Z15SoftmaxWarpImplI22BroadcastScaleMaskLoadIffbLm4EiE11DirectStoreIffEfLi2ELi28ELi32ELi1ELb1EL9Algorithm0EEvT_T0_ll_param_0+64];
	ld.param.v2.u32 	{%r9, %r10}, [_Z15SoftmaxWarpImplI22BroadcastScaleMaskLoadIffbLm4EiE11DirectStoreIffEfLi2ELi28ELi32ELi1ELb1EL9Algorithm0EEvT_T0_ll_param_0+56];
	ld.param.u64 	%rd45, [_Z15SoftmaxWarpImplI22BroadcastScaleMaskLoadIffbLm4EiE11DirectStoreIffEfLi2ELi28ELi32ELi1ELb1EL9Algorithm0EEvT_T0_ll_param_0+40];
	ld.param.u64 	%rd44, [_Z15SoftmaxWarpImplI22BroadcastScaleMaskLoadIffbLm4EiE11DirectStoreIffEfLi2ELi28ELi32ELi1ELb1EL9Algorithm0EEvT_T0_ll_param_0+32];
	ld.param.u64 	%rd43, [_Z15SoftmaxWarpImplI22BroadcastScaleMaskLoadIffbLm4EiE11DirectStoreIffEfLi2ELi28ELi32ELi1ELb1EL9Algorithm0EEvT_T0_ll_param_0+24];
	ld.param.u64 	%rd42, [_Z15SoftmaxWarpImplI22BroadcastScaleMaskLoadIffbLm4EiE11DirectStoreIffEfLi2ELi28ELi32ELi1ELb1EL9Algorithm0EEvT_T0_ll_param_0+16];
	ld.param.u64 	%rd50, [_Z15SoftmaxWarpImplI22BroadcastScaleMaskLoadIffbLm4EiE11DirectStoreIffEfLi2ELi28ELi32ELi1ELb1EL9Algorithm0EEvT_T0_ll_param_1];
	ld.param.u64 	%rd41, [_Z15SoftmaxWarpImplI22BroadcastScaleMaskLoadIffbLm4EiE11DirectStoreIffEfLi2ELi28ELi32ELi1ELb1EL9Algorithm0EEvT_T0_ll_param_0+8];
	ld.param.u64 	%rd40, [_Z15SoftmaxWarpImplI22BroadcastScaleMaskLoadIffbLm4EiE11DirectStoreIffEfLi2ELi28ELi32ELi1ELb1EL9Algorithm0EEvT_T0_ll_param_0];
	ld.param.u64 	%rd53, [_Z15SoftmaxWarpImplI22BroadcastScaleMaskLoadIffbLm4EiE11DirectStoreIffEfLi2ELi28ELi32ELi1ELb1EL9Algorithm0EEvT_T0_ll_param_3];
	cvta.to.global.u64 	%rd1, %rd40;
	cvta.to.global.u64 	%rd2, %rd41;
	cvta.to.global.u64 	%rd3, %rd50;
	setp.lt.s64 	%p1, %rd53, 897;
	@%p1 bra 	$L__BB499_2;
	mov.u64 	%rd54, $str;
	cvta.global.u64 	%rd55, %rd54;
	mov.u64 	%rd56, $str$1;
	cvta.global.u64 	%rd57, %rd56;
	mov.u64 	%rd58, __unnamed_485;
	cvta.global.u64 	%rd59, %rd58;
	{ // callseq 484, 0
	.param .b64 param0;
	st.param.b64 	[param0], %rd55;
	.param .b64 param1;
	st.param.b64 	[param1], %rd57;
	.param .b32 param2;
	st.param.b32 	[param2], 219;
	.param .b64 param3;
	st.param.b64 	[param3], %rd59;
	.param .b64 param4;
	st.param.b64 	[param4], 1;
	call.uni 
	__assertfail, 
	(
	param0, 
	param1, 
	param2, 
	param3, 
	param4
	);
	} // callseq 484
$L__BB499_2:
	ld.param.u64 	%rd187, [_Z15SoftmaxWarpImplI22BroadcastScaleMaskLoadIffbLm4EiE11DirectStoreIffEfLi2ELi28ELi32ELi1ELb1EL9Algorithm0EEvT_T0_ll_param_2];
	mov.u32 	%r17, %ctaid.x;
	mov.u32 	%r18, %ntid.y;
	mov.u32 	%r19, %tid.y;
	mad.lo.s32 	%r20, %r17, %r18, %r19;
	cvt.s64.s32 	%rd189, %r20;
	setp.le.s64 	%p2, %rd187, %rd189;
	@%p2 bra 	$L__BB499_89;
	mov.u32 	%r21, %tid.x;
	shl.b32 	%r22, %r21, 1;
	cvt.u64.u32 	%rd5, %r22;
	add.s32 	%r23, %r22, 64;
	cvt.u64.u32 	%rd6, %r23;
	add.s32 	%r24, %r22, 128;
	cvt.u64.u32 	%rd7, %r24;
	add.s32 	%r25, %r22, 192;
	cvt.u64.u32 	%rd8, %r25;
	add.s32 	%r26, %r22, 256;
	cvt.u64.u32 	%rd9, %r26;
	add.s32 	%r27, %r22, 320;
	cvt.u64.u32 	%rd10, %r27;
	add.s32 	%r28, %r22, 384;
	cvt.u64.u32 	%rd11, %r28;
	add.s32 	%r29, %r22, 448;
	cvt.u64.u32 	%rd12, %r29;
	add.s32 	%r30, %r22, 512;
	cvt.u64.u32 	%rd13, %r30;
	add.s32 	%r31, %r22, 576;
	cvt.u64.u32 	%rd14, %r31;
	add.s32 	%r32, %r22, 640;
	cvt.u64.u32 	%rd15, %r32;
	add.s32 	%r33, %r22, 704;
	cvt.u64.u32 	%rd16, %r33;
	add.s32 	%r34, %r22, 768;
	cvt.u64.u32 	%rd17, %r34;
	add.s32 	%r35, %r22, 832;
	cvt.u64.u32 	%rd18, %r35;
	cvt.u32.u64 	%r37, %rd49;
	cvt.u32.u64 	%r38, %rd5;
$L__BB499_4:
	setp.le.s64 	%p3, %rd53, %rd5;
	cvt.u32.u64 	%r36, %rd189;
	mul.lo.s32 	%r8, %r37, %r36;
	mov.f32 	%f560, 0fFF800000;
	mov.f32 	%f561, %f560;
	mov.f32 	%f566, %f560;
	@%p3 bra 	$L__BB499_8;
	setp.eq.s64 	%p4, %rd45, 1;
	setp.eq.s64 	%p5, %rd44, 1;
	setp.eq.s64 	%p6, %rd43, 1;
	setp.eq.s64 	%p7, %rd42, 1;
	add.s32 	%r39, %r38, %r8;
	div.s32 	%r40, %r39, %r9;
	mul.lo.s32 	%r41, %r40, %r9;
	sub.s32 	%r42, %r39, %r41;
	div.s32 	%r43, %r42, %r10;
	mul.lo.s32 	%r44, %r43, %r10;
	sub.s32 	%r45, %r42, %r44;
	div.s32 	%r46, %r45, %r11;
	mul.lo.s32 	%r47, %r46, %r11;
	sub.s32 	%r48, %r45, %r47;
	selp.b32 	%r49, 0, %r40, %p7;
	selp.b32 	%r50, 0, %r43, %p6;
	selp.b32 	%r51, 0, %r46, %p5;
	selp.b32 	%r52, 0, %r48, %p4;
	mul.lo.s32 	%r53, %r13, %r49;
	mad.lo.s32 	%r54, %r14, %r50, %r53;
	mad.lo.s32 	%r55, %r15, %r51, %r54;
	mad.lo.s32 	%r56, %r16, %r52, %r55;
	shr.u32 	%r57, %r39, 31;
	add.s32 	%r58, %r39, %r57;
	shr.s32 	%r59, %r58, 1;
	mul.wide.s32 	%rd60, %r59, 8;
	add.s64 	%rd24, %rd1, %rd60;
	ld.global.f32 	%f132, [%rd24];
	shr.u32 	%r60, %r56, 31;
	add.s32 	%r61, %r56, %r60;
	shr.s32 	%r62, %r61, 1;
	mul.wide.s32 	%rd61, %r62, 2;
	add.s64 	%rd62, %rd2, %rd61;
	ld.global.v2.u8 	{%rs1, %rs2}, [%rd62];
	setp.eq.s16 	%p8, %rs1, 0;
	mul.f32 	%f133, %f132, %f130;
	selp.f32 	%f561, %f129, %f133, %p8;
	setp.eq.s16 	%p9, %rs2, 0;
	mov.f32 	%f560, %f129;
	@%p9 bra 	$L__BB499_7;
	ld.global.f32 	%f134, [%rd24+4];
	mul.f32 	%f560, %f134, %f130;
$L__BB499_7:
	max.f32 	%f135, %f561, 0fFF800000;
	max.f32 	%f566, %f135, %f560;
$L__BB499_8:
	setp.le.s64 	%p10, %rd53, %rd6;
	mov.f32 	%f564, 0fFF800000;
	mov.f32 	%f565, %f564;
	@%p10 bra 	$L__BB499_12;
	cvt.u32.u64 	%r63, %rd6;
	setp.eq.s64 	%p11, %rd45, 1;
	setp.eq.s64 	%p12, %rd44, 1;
	setp.eq.s64 	%p13, %rd43, 1;
	setp.eq.s64 	%p14, %rd42, 1;
	add.s32 	%r64, %r63, %r8;
	div.s32 	%r65, %r64, %r9;
	mul.lo.s32 	%r66, %r65, %r9;
	sub.s32 	%r67, %r64, %r66;
	div.s32 	%r68, %r67, %r10;
	mul.lo.s32 	%r69, %r68, %r10;
	sub.s32 	%r70, %r67, %r69;
	div.s32 	%r71, %r70, %r11;
	mul.lo.s32 	%r72, %r71, %r11;
	sub.s32 	%r73, %r70, %r72;
	selp.b32 	%r74, 0, %r65, %p14;
	selp.b32 	%r75, 0, %r68, %p13;
	selp.b32 	%r76, 0, %r71, %p12;
	selp.b32 	%r77, 0, %r73, %p11;
	mul.lo.s32 	%r78, %r13, %r74;
	mad.lo.s32 	%r79, %r14, %r75, %r78;
	mad.lo.s32 	%r80, %r15, %r76, %r79;
	mad.lo.s32 	%r81, %r16, %r77, %r80;
	shr.u32 	%r82, %r64, 31;
	add.s32 	%r83, %r64, %r82;
	shr.s32 	%r84, %r83, 1;
	mul.wide.s32 	%rd63, %r84, 8;
	add.s64 	%rd25, %rd1, %rd63;
	ld.global.f32 	%f137, [%rd25];
	shr.u32 	%r85, %r81, 31;
	add.s32 	%r86, %r81, %r85;
	shr.s32 	%r87, %r86, 1;
	mul.wide.s32 	%rd64, %r87, 2;
	add.s64 	%rd65, %rd2, %rd64;
	ld.global.v2.u8 	{%rs3, %rs4}, [%rd65];
	setp.eq.s16 	%p15, %rs3, 0;
	mul.f32 	%f138, %f137, %f130;
	selp.f32 	%f565, %f129, %f138, %p15;
	setp.eq.s16 	%p16, %rs4, 0;
	mov.f32 	%f564, %f129;
	@%p16 bra 	$L__BB499_11;
	ld.global.f32 	%f139, [%rd25+4];
	mul.f32 	%f564, %f139, %f130;
$L__BB499_11:
	max.f32 	%f140, %f566, %f565;
	max.f32 	%f566, %f140, %f564;
$L__BB499_12:
	setp.le.s64 	%p17, %rd53, %rd7;
	mov.f32 	%f568, 0fFF800000;
	mov.f32 	%f569, %f568;
	@%p17 bra 	$L__BB499_16;
	cvt.u32.u64 	%r88, %rd7;
	setp.eq.s64 	%p18, %rd45, 1;
	setp.eq.s64 	%p19, %rd44, 1;
	setp.eq.s64 	%p20, %rd43, 1;
	setp.eq.s64 	%p21, %rd42, 1;
	add.s32 	%r89, %r88, %r8;
	div.s32 	%r90, %r89, %r9;
	mul.lo.s32 	%r91, %r90, %r9;
	sub.s32 	%r92, %r89, %r91;
	div.s32 	%r93, %r92, %r10;
	mul.lo.s32 	%r94, %r93, %r10;
	sub.s32 	%r95, %r92, %r94;
	div.s32 	%r96, %r95, %r11;
	mul.lo.s32 	%r97, %r96, %r11;
	sub.s32 	%r98, %r95, %r97;
	selp.b32 	%r99, 0, %r90, %p21;
	selp.b32 	%r100, 0, %r93, %p20;
	selp.b32 	%r101, 0, %r96, %p19;
	selp.b32 	%r102, 0, %r98, %p18;
	mul.lo.s32 	%r103, %r13, %r99;
	mad.lo.s32 	%r104, %r14, %r100, %r103;
	mad.lo.s32 	%r105, %r15, %r101, %r104;
	mad.lo.s32 	%r106, %r16, %r102, %r105;
	shr.u32 	%r107, %r89, 31;
	add.s32 	%r108, %r89, %r107;
	shr.s32 	%r109, %r108, 1;
	mul.wide.s32 	%rd66, %r109, 8;
	add.s64 	%rd26, %rd1, %rd66;
	ld.global.f32 	%f142, [%rd26];
	shr.u32 	%r110, %r106, 31;
	add.s32 	%r111, %r106, %r110;
	shr.s32 	%r112, %r111, 1;
	mul.wide.s32 	%rd67, %r112, 2;
	add.s64 	%rd68, %rd2, %rd67;
	ld.global.v2.u8 	{%rs5, %rs6}, [%rd68];
	setp.eq.s16 	%p22, %rs5, 0;
	mul.f32 	%f143, %f142, %f130;
	selp.f32 	%f569, %f129, %f143, %p22;
	setp.eq.s16 	%p23, %rs6, 0;
	mov.f32 	%f568, %f129;
	@%p23 bra 	$L__BB499_15;
	ld.global.f32 	%f144, [%rd26+4];
	mul.f32 	%f568, %f144, %f130;
$L__BB499_15:
	max.f32 	%f145, %f566, %f569;
	max.f32 	%f566, %f145, %f568;
$L__BB499_16:
	setp.le.s64 	%p24, %rd53, %rd8;
	mov.f32 	%f572, 0fFF800000;
	mov.f32 	%f573, %f572;
	@%p24 bra 	$L__BB499_20;
	cvt.u32.u64 	%r113, %rd8;
	setp.eq.s64 	%p25, %rd45, 1;
	setp.eq.s64 	%p26, %rd44, 1;
	setp.eq.s64 	%p27, %rd43, 1;
	setp.eq.s64 	%p28, %rd42, 1;
	add.s32 	%r114, %r113, %r8;
	div.s32 	%r115, %r114, %r9;
	mul.lo.s32 	%r116, %r115, %r9;
	sub.s32 	%r117, %r114, %r116;
	div.s32 	%r118, %r117, %r10;
	mul.lo.s32 	%r119, %r118, %r10;
	sub.s32 	%r120, %r117, %r119;
	div.s32 	%r121, %r120, %r11;
	mul.lo.s32 	%r122, %r121, %r11;
	sub.s32 	%r123, %r120, %r122;
	selp.b32 	%r124, 0, %r115, %p28;
	selp.b32 	%r125, 0, %r118, %p27;
	selp.b32 	%r126, 0, %r121, %p26;
	selp.b32 	%r127, 0, %r123, %p25;
	mul.lo.s32 	%r128, %r13, %r124;
	mad.lo.s32 	%r129, %r14, %r125, %r128;
	mad.lo.s32 	%r130, %r15, %r126, %r129;
	mad.lo.s32 	%r131, %r16, %r127, %r130;
	shr.u32 	%r132, %r114, 31;
	add.s32 	%r133, %r114, %r132;
	shr.s32 	%r134, %r133, 1;
	mul.wide.s32 	%rd69, %r134, 8;
	add.s64 	%rd27, %rd1, %rd69;
	ld.global.f32 	%f147, [%rd27];
	shr.u32 	%r135, %r131, 31;
	add.s32 	%r136, %r131, %r135;
	shr.s32 	%r137, %r136, 1;
	mul.wide.s32 	%rd70, %r137, 2;
	add.s64 	%rd71, %rd2, %rd70;
	ld.global.v2.u8 	{%rs7, %rs8}, [%rd71];
	setp.eq.s16 	%p29, %rs7, 0;
	mul.f32 	%f148, %f147, %f130;
	selp.f32 	%f573, %f129, %f148, %p29;
	setp.eq.s16 	%p30, %rs8, 0;
	mov.f32 	%f572, %f129;
	@%p30 bra 	$L__BB499_19;
	ld.global.f32 	%f149, [%rd27+4];
	mul.f32 	%f572, %f149, %f130;
$L__BB499_19:
	max.f32 	%f150, %f566, %f573;
	max.f32 	%f566, %f150, %f572;
$L__BB499_20:
	setp.le.s64 	%p31, %rd53, %rd9;
	mov.f32 	%f576, 0fFF800000;
	mov.f32 	%f577, %f576;
	@%p31 bra 	$L__BB499_24;
	cvt.u32.u64 	%r138, %rd9;
	setp.eq.s64 	%p32, %rd45, 1;
	setp.eq.s64 	%p33, %rd44, 1;
	setp.eq.s64 	%p34, %rd43, 1;
	setp.eq.s64 	%p35, %rd42, 1;
	add.s32 	%r139, %r138, %r8;
	div.s32 	%r140, %r139, %r9;
	mul.lo.s32 	%r141, %r140, %r9;
	sub.s32 	%r142, %r139, %r141;
	div.s32 	%r143, %r142, %r10;
	mul.lo.s32 	%r144, %r143, %r10;
	sub.s32 	%r145, %r142, %r144;
	div.s32 	%r146, %r145, %r11;
	mul.lo.s32 	%r147, %r146, %r11;
	sub.s32 	%r148, %r145, %r147;
	selp.b32 	%r149, 0, %r140, %p35;
	selp.b32 	%r150, 0, %r143, %p34;
	selp.b32 	%r151, 0, %r146, %p33;
	selp.b32 	%r152, 0, %r148, %p32;
	mul.lo.s32 	%r153, %r13, %r149;
	mad.lo.s32 	%r154, %r14, %r150, %r153;
	mad.lo.s32 	%r155, %r15, %r151, %r154;
	mad.lo.s32 	%r156, %r16, %r152, %r155;
	shr.u32 	%r157, %r139, 31;
	add.s32 	%r158, %r139, %r157;
	shr.s32 	%r159, %r158, 1;
	mul.wide.s32 	%rd72, %r159, 8;
	add.s64 	%rd28, %rd1, %rd72;
	ld.global.f32 	%f152, [%rd28];
	shr.u32 	%r160, %r156, 31;
	add.s32 	%r161, %r156, %r160;
	shr.s32 	%r162, %r161, 1;
	mul.wide.s32 	%rd73, %r162, 2;
	add.s64 	%rd74, %rd2, %rd73;
	ld.global.v2.u8 	{%rs9, %rs10}, [%rd74];
	setp.eq.s16 	%p36, %rs9, 0;
	mul.f32 	%f153, %f152, %f130;
	selp.f32 	%f577, %f129, %f153, %p36;
	setp.eq.s16 	%p37, %rs10, 0;
	mov.f32 	%f576, %f129;
	@%p37 bra 	$L__BB499_23;
	ld.global.f32 	%f154, [%rd28+4];
	mul.f32 	%f576, %f154, %f130;
$L__BB499_23:
	max.f32 	%f155, %f566, %f577;
	max.f32 	%f566, %f155, %f576;
$L__BB499_24:
	setp.le.s64 	%p38, %rd53, %rd10;
	mov.f32 	%f580, 0fFF800000;
	mov.f32 	%f581, %f580;
	@%p38 bra 	$L__BB499_28;
	cvt.u32.u64 	%r163, %rd10;
	setp.eq.s64 	%p39, %rd45, 1;
	setp.eq.s64 	%p40, %rd44, 1;
	setp.eq.s64 	%p41, %rd43, 1;
	setp.eq.s64 	%p42, %rd42, 1;
	add.s32 	%r164, %r163, %r8;
	div.s32 	%r165, %r164, %r9;
	mul.lo.s32 	%r166, %r165, %r9;
	sub.s32 	%r167, %r164, %r166;
	div.s32 	%r168, %r167, %r10;
	mul.lo.s32 	%r169, %r168, %r10;
	sub.s32 	%r170, %r167, %r169;
	div.s32 	%r171, %r170, %r11;
	mul.lo.s32 	%r172, %r171, %r11;
	sub.s32 	%r173, %r170, %r172;
	selp.b32 	%r174, 0, %r165, %p42;
	selp.b32 	%r175, 0, %r168, %p41;
	selp.b32 	%r176, 0, %r171, %p40;
	selp.b32 	%r177, 0, %r173, %p39;
	mul.lo.s32 	%r178, %r13, %r174;
	mad.lo.s32 	%r179, %r14, %r175, %r178;
	mad.lo.s32 	%r180, %r15, %r176, %r179;
	mad.lo.s32 	%r181, %r16, %r177, %r180;
	shr.u32 	%r182, %r164, 31;
	add.s32 	%r183, %r164, %r182;
	shr.s32 	%r184, %r183, 1;
	mul.wide.s32 	%rd75, %r184, 8;
	add.s64 	%rd29, %rd1, %rd75;
	ld.global.f32 	%f157, [%rd29];
	shr.u32 	%r185, %r181, 31;
	add.s32 	%r186, %r181, %r185;
	shr.s32 	%r187, %r186, 1;
	mul.wide.s32 	%rd76, %r187, 2;
	add.s64 	%rd77, %rd2, %rd76;
	ld.global.v2.u8 	{%rs11, %rs12}, [%rd77];
	setp.eq.s16 	%p43, %rs11, 0;
	mul.f32 	%f158, %f157, %f130;
	selp.f32 	%f581, %f129, %f158, %p43;
	setp.eq.s16 	%p44, %rs12, 0;
	mov.f32 	%f580, %f129;
	@%p44 bra 	$L__BB499_27;
	ld.global.f32 	%f159, [%rd29+4];
	mul.f32 	%f580, %f159, %f130;
$L__BB499_27:
	max.f32 	%f160, %f566, %f581;
	max.f32 	%f566, %f160, %f580;
$L__BB499_28:
	setp.le.s64 	%p45, %rd53, %rd11;
	mov.f32 	%f584, 0fFF800000;
	mov.f32 	%f585, %f584;
	@%p45 bra 	$L__BB499_32;
	cvt.u32.u64 	%r188, %rd11;
	setp.eq.s64 	%p46, %rd45, 1;
	setp.eq.s64 	%p47, %rd44, 1;
	setp.eq.s64 	%p48, %rd43, 1;
	setp.eq.s64 	%p49, %rd42, 1;
	add.s32 	%r189, %r188, %r8;
	div.s32 	%r190, %r189, %r9;
	mul.lo.s32 	%r191, %r190, %r9;
	sub.s32 	%r192, %r189, %r191;
	div.s32 	%r193, %r192, %r10;
	mul.lo.s32 	%r194, %r193, %r10;
	sub.s32 	%r195, %r192, %r194;
	div.s32 	%r196, %r195, %r11;
	mul.lo.s32 	%r197, %r196, %r11;
	sub.s32 	%r198, %r195, %r197;
	selp.b32 	%r199, 0, %r190, %p49;
	selp.b32 	%r200, 0, %r193, %p48;
	selp.b32 	%r201, 0, %r196, %p47;
	selp.b32 	%r202, 0, %r198, %p46;
	mul.lo.s32 	%r203, %r13, %r199;
	mad.lo.s32 	%r204, %r14, %r200, %r203;
	mad.lo.s32 	%r205, %r15, %r201, %r204;
	mad.lo.s32 	%r206, %r16, %r202, %r205;
	shr.u32 	%r207, %r189, 31;
	add.s32 	%r208, %r189, %r207;
	shr.s32 	%r209, %r208, 1;
	mul.wide.s32 	%rd78, %r209, 8;
	add.s64 	%rd30, %rd1, %rd78;
	ld.global.f32 	%f162, [%rd30];
	shr.u32 	%r210, %r206, 31;
	add.s32 	%r211, %r206, %r210;
	shr.s32 	%r212, %r211, 1;
	mul.wide.s32 	%rd79, %r212, 2;
	add.s64 	%rd80, %rd2, %rd79;
	ld.global.v2.u8 	{%rs13, %rs14}, [%rd80];
	setp.eq.s16 	%p50, %rs13, 0;
	mul.f32 	%f163, %f162, %f130;
	selp.f32 	%f585, %f129, %f163, %p50;
	setp.eq.s16 	%p51, %rs14, 0;
	mov.f32 	%f584, %f129;
	@%p51 bra 	$L__BB499_31;
	ld.global.f32 	%f164, [%rd30+4];
	mul.f32 	%f584, %f164, %f130;
$L__BB499_31:
	max.f32 	%f165, %f566, %f585;
	max.f32 	%f566, %f165, %f584;
$L__BB499_32:
	setp.le.s64 	%p52, %rd53, %rd12;
	mov.f32 	%f588, 0fFF800000;
	mov.f32 	%f589, %f588;
	@%p52 bra 	$L__BB499_36;
	cvt.u32.u64 	%r213, %rd12;
	setp.eq.s64 	%p53, %rd45, 1;
	setp.eq.s64 	%p54, %rd44, 1;
	setp.eq.s64 	%p55, %rd43, 1;
	setp.eq.s64 	%p56, %rd42, 1;
	add.s32 	%r214, %r213, %r8;
	div.s32 	%r215, %r214, %r9;
	mul.lo.s32 	%r216, %r215, %r9;
	sub.s32 	%r217, %r214, %r216;
	div.s32 	%r218, %r217, %r10;
	mul.lo.s32 	%r219, %r218, %r10;
	sub.s32 	%r220, %r217, %r219;
	div.s32 	%r221, %r220, %r11;
	mul.lo.s32 	%r222, %r221, %r11;
	sub.s32 	%r223, %r220, %r222;
	selp.b32 	%r224, 0, %r215, %p56;
	selp.b32 	%r225, 0, %r218, %p55;
	selp.b32 	%r226, 0, %r221, %p54;
	selp.b32 	%r227, 0, %r223, %p53;
	mul.lo.s32 	%r228, %r13, %r224;
	mad.lo.s32 	%r229, %r14, %r225, %r228;
	mad.lo.s32 	%r230, %r15, %r226, %r229;
	mad.lo.s32 	%r231, %r16, %r227, %r230;
	shr.u32 	%r232, %r214, 31;
	add.s32 	%r233, %r214, %r232;
	shr.s32 	%r234, %r233, 1;
	mul.wide.s32 	%rd81, %r234, 8;
	add.s64 	%rd31, %rd1, %rd81;
	ld.global.f32 	%f167, [%rd31];
	shr.u32 	%r235, %r231, 31;
	add.s32 	%r236, %r231, %r235;
	shr.s32 	%r237, %r236, 1;
	mul.wide.s32 	%rd82, %r237, 2;
	add.s64 	%rd83, %rd2, %rd82;
	ld.global.v2.u8 	{%rs15, %rs16}, [%rd83];
	setp.eq.s16 	%p57, %rs15, 0;
	mul.f32 	%f168, %f167, %f130;
	selp.f32 	%f589, %f129, %f168, %p57;
	setp.eq.s16 	%p58, %rs16, 0;
	mov.f32 	%f588, %f129;
	@%p58 bra 	$L__BB499_35;
	ld.global.f32 	%f169, [%rd31+4];
	mul.f32 	%f588, %f169, %f130;
$L__BB499_35:
	max.f32 	%f170, %f566, %f589;
	max.f32 	%f566, %f170, %f588;
$L__BB499_36:
	setp.le.s64 	%p59, %rd53, %rd13;
	mov.f32 	%f592, 0fFF800000;
	mov.f32 	%f593, %f592;
	@%p59 bra 	$L__BB499_40;
	cvt.u32.u64 	%r238, %rd13;
	setp.eq.s64 	%p60, %rd45, 1;
	setp.eq.s64 	%p61, %rd44, 1;
	setp.eq.s64 	%p62, %rd43, 1;
	setp.eq.s64 	%p63, %rd42, 1;
	add.s32 	%r239, %r238, %r8;
	div.s32 	%r240, %r239, %r9;
	mul.lo.s32 	%r241, %r240, %r9;
	sub.s32 	%r242, %r239, %r241;
	div.s32 	%r243, %r242, %r10;
	mul.lo.s32 	%r244, %r243, %r10;
	sub.s32 	%r245, %r242, %r244;
	div.s32 	%r246, %r245, %r11;
	mul.lo.s32 	%r247, %r246, %r11;
	sub.s32 	%r248, %r245, %r247;
	selp.b32 	%r249, 0, %r240, %p63;
	selp.b32 	%r250, 0, %r243, %p62;
	selp.b32 	%r251, 0, %r246, %p61;
	selp.b32 	%r252, 0, %r248, %p60;
	mul.lo.s32 	%r253, %r13, %r249;
	mad.lo.s32 	%r254, %r14, %r250, %r253;
	mad.lo.s32 	%r255, %r15, %r251, %r254;
	mad.lo.s32 	%r256, %r16, %r252, %r255;
	shr.u32 	%r257, %r239, 31;
	add.s32 	%r258, %r239, %r257;
	shr.s32 	%r259, %r258, 1;
	mul.wide.s32 	%rd84, %r259, 8;
	add.s64 	%rd32, %rd1, %rd84;
	ld.global.f32 	%f172, [%rd32];
	shr.u32 	%r260, %r256, 31;
	add.s32 	%r261, %r256, %r260;
	shr.s32 	%r262, %r261, 1;
	mul.wide.s32 	%rd85, %r262, 2;
	add.s64 	%rd86, %rd2, %rd85;
	ld.global.v2.u8 	{%rs17, %rs18}, [%rd86];
	setp.eq.s16 	%p64, %rs17, 0;
	mul.f32 	%f173, %f172, %f130;
	selp.f32 	%f593, %f129, %f173, %p64;
	setp.eq.s16 	%p65, %rs18, 0;
	mov.f32 	%f592, %f129;
	@%p65 bra 	$L__BB499_39;
	ld.global.f32 	%f174, [%rd32+4];
	mul.f32 	%f592, %f174, %f130;
$L__BB499_39:
	max.f32 	%f175, %f566, %f593;
	max.f32 	%f566, %f175, %f592;
$L__BB499_40:
	setp.le.s64 	%p66, %rd53, %rd14;
	mov.f32 	%f596, 0fFF800000;
	mov.f32 	%f597, %f596;
	@%p66 bra 	$L__BB499_44;
	cvt.u32.u64 	%r263, %rd14;
	setp.eq.s64 	%p67, %rd45, 1;
	setp.eq.s64 	%p68, %rd44, 1;
	setp.eq.s64 	%p69, %rd43, 1;
	setp.eq.s64 	%p70, %rd42, 1;
	add.s32 	%r264, %r263, %r8;
	div.s32 	%r265, %r264, %r9;
	mul.lo.s32 	%r266, %r265, %r9;
	sub.s32 	%r267, %r264, %r266;
	div.s32 	%r268, %r267, %r10;
	mul.lo.s32 	%r269, %r268, %r10;
	sub.s32 	%r270, %r267, %r269;
	div.s32 	%r271, %r270, %r11;
	mul.lo.s32 	%r272, %r271, %r11;
	sub.s32 	%r273, %r270, %r272;
	selp.b32 	%r274, 0, %r265, %p70;
	selp.b32 	%r275, 0, %r268, %p69;
	selp.b32 	%r276, 0, %r271, %p68;
	selp.b32 	%r277, 0, %r273, %p67;
	mul.lo.s32 	%r278, %r13, %r274;
	mad.lo.s32 	%r279, %r14, %r275, %r278;
	mad.lo.s32 	%r280, %r15, %r276, %r279;
	mad.lo.s32 	%r281, %r16, %r277, %r280;
	shr.u32 	%r282, %r264, 31;
	add.s32 	%r283, %r264, %r282;
	shr.s32 	%r284, %r283, 1;
	mul.wide.s32 	%rd87, %r284, 8;
	add.s64 	%rd33, %rd1, %rd87;
	ld.global.f32 	%f177, [%rd33];
	shr.u32 	%r285, %r281, 31;
	add.s32 	%r286, %r281, %r285;
	shr.s32 	%r287, %r286, 1;
	mul.wide.s32 	%rd88, %r287, 2;
	add.s64 	%rd89, %rd2, %rd88;
	ld.global.v2.u8 	{%rs19, %rs20}, [%rd89];
	setp.eq.s16 	%p71, %rs19, 0;
	mul.f32 	%f178, %f177, %f130;
	selp.f32 	%f597, %f129, %f178, %p71;
	setp.eq.s16 	%p72, %rs20, 0;
	mov.f32 	%f596, %f129;
	@%p72 bra 	$L__BB499_43;
	ld.global.f32 	%f179, [%rd33+4];
	mul.f32 	%f596, %f179, %f130;
$L__BB499_43:
	max.f32 	%f180, %f566, %f597;
	max.f32 	%f566, %f180, %f596;
$L__BB499_44:
	setp.le.s64 	%p73, %rd53, %rd15;
	mov.f32 	%f600, 0fFF800000;
	mov.f32 	%f601, %f600;
	@%p73 bra 	$L__BB499_48;
	cvt.u32.u64 	%r288, %rd15;
	setp.eq.s64 	%p74, %rd45, 1;
	setp.eq.s64 	%p75, %rd44, 1;
	setp.eq.s64 	%p76, %rd43, 1;
	setp.eq.s64 	%p77, %rd42, 1;
	add.s32 	%r289, %r288, %r8;
	div.s32 	%r290, %r289, %r9;
	mul.lo.s32 	%r291, %r290, %r9;
	sub.s32 	%r292, %r289, %r291;
	div.s32 	%r293, %r292, %r10;
	mul.lo.s32 	%r294, %r293, %r10;
	sub.s32 	%r295, %r292, %r294;
	div.s32 	%r296, %r295, %r11;
	mul.lo.s32 	%r297, %r296, %r11;
	sub.s32 	%r298, %r295, %r297;
	selp.b32 	%r299, 0, %r290, %p77;
	selp.b32 	%r300, 0, %r293, %p76;
	selp.b32 	%r301, 0, %r296, %p75;
	selp.b32 	%r302, 0, %r298, %p74;
	mul.lo.s32 	%r303, %r13, %r299;
	mad.lo.s32 	%r304, %r14, %r300, %r303;
	mad.lo.s32 	%r305, %r15, %r301, %r304;
	mad.lo.s32 	%r306, %r16, %r302, %r305;
	shr.u32 	%r307, %r289, 31;
	add.s32 	%r308, %r289, %r307;
	shr.s32 	%r309, %r308, 1;
	mul.wide.s32 	%rd90, %r309, 8;
	add.s64 	%rd34, %rd1, %rd90;
	ld.global.f32 	%f182, [%rd34];
	shr.u32 	%r310, %r306, 31;
	add.s32 	%r311, %r306, %r310;
	shr.s32 	%r312, %r311, 1;
	mul.wide.s32 	%rd91, %r312, 2;
	add.s64 	%rd92, %rd2, %rd91;
	ld.global.v2.u8 	{%rs21, %rs22}, [%rd92];
	setp.eq.s16 	%p78, %rs21, 0;
	mul.f32 	%f183, %f182, %f130;
	selp.f32 	%f601, %f129, %f183, %p78;
	setp.eq.s16 	%p79, %rs22, 0;
	mov.f32 	%f600, %f129;
	@%p79 bra 	$L__BB499_47;
	ld.global.f32 	%f184, [%rd34+4];
	mul.f32 	%f600, %f184, %f130;
$L__BB499_47:
	max.f32 	%f185, %f566, %f601;
	max.f32 	%f566, %f185, %f600;
$L__BB499_48:
	setp.le.s64 	%p80, %rd53, %rd16;
	mov.f32 	%f604, 0fFF800000;
	mov.f32 	%f605, %f604;
	@%p80 bra 	$L__BB499_52;
	cvt.u32.u64 	%r313, %rd16;
	setp.eq.s64 	%p81, %rd45, 1;
	setp.eq.s64 	%p82, %rd44, 1;
	setp.eq.s64 	%p83, %rd43, 1;
	setp.eq.s64 	%p84, %rd42, 1;
	add.s32 	%r314, %r313, %r8;
	div.s32 	%r315, %r314, %r9;
	mul.lo.s32 	%r316, %r315, %r9;
	sub.s32 	%r317, %r314, %r316;
	div.s32 	%r318, %r317, %r10;
	mul.lo.s32 	%r319, %r318, %r10;
	sub.s32 	%r320, %r317, %r319;
	div.s32 	%r321, %r320, %r11;
	mul.lo.s32 	%r322, %r321, %r11;
	sub.s32 	%r323, %r320, %r322;
	selp.b32 	%r324, 0, %r315, %p84;
	selp.b32 	%r325, 0, %r318, %p83;
	selp.b32 	%r326, 0, %r321, %p82;
	selp.b32 	%r327, 0, %r323, %p81;
	mul.lo.s32 	%r328, %r13, %r324;
	mad.lo.s32 	%r329, %r14, %r325, %r328;
	mad.lo.s32 	%r330, %r15, %r326, %r329;
	mad.lo.s32 	%r331, %r16, %r327, %r330;
	shr.u32 	%r332, %r314, 31;
	add.s32 	%r333, %r314, %r332;
	shr.s32 	%r334, %r333, 1;
	mul.wide.s32 	%rd93, %r334, 8;
	add.s64 	%rd35, %rd1, %rd93;
	ld.global.f32 	%f187, [%rd35];
	shr.u32 	%r335, %r331, 31;
	add.s32 	%r336, %r331, %r335;
	shr.s32 	%r337, %r336, 1;
	mul.wide.s32 	%rd94, %r337, 2;
	add.s64 	%rd95, %rd2, %rd94;
	ld.global.v2.u8 	{%rs23, %rs24}, [%rd95];
	setp.eq.s16 	%p85, %rs23, 0;
	mul.f32 	%f188, %f187, %f130;
	selp.f32 	%f605, %f129, %f188, %p85;
	setp.eq.s16 	%p86, %rs24, 0;
	mov.f32 	%f604, %f129;
	@%p86 bra 	$L__BB499_51;
	ld.global.f32 	%f189, [%rd35+4];
	mul.f32 	%f604, %f189, %f130;
$L__BB499_51:
	max.f32 	%f190, %f566, %f605;
	max.f32 	%f566, %f190, %f604;
$L__BB499_52:
	setp.le.s64 	%p87, %rd53, %rd17;
	mov.f32 	%f608, 0fFF800000;
	mov.f32 	%f609, %f608;
	@%p87 bra 	$L__BB499_56;
	cvt.u32.u64 	%r338, %rd17;
	setp.eq.s64 	%p88, %rd45, 1;
	setp.eq.s64 	%p89, %rd44, 1;
	setp.eq.s64 	%p90, %rd43, 1;
	setp.eq.s64 	%p91, %rd42, 1;
	add.s32 	%r339, %r338, %r8;
	div.s32 	%r340, %r339, %r9;
	mul.lo.s32 	%r341, %r340, %r9;
	sub.s32 	%r342, %r339, %r341;
	div.s32 	%r343, %r342, %r10;
	mul.lo.s32 	%r344, %r343, %r10;
	sub.s32 	%r345, %r342, %r344;
	div.s32 	%r346, %r345, %r11;
	mul.lo.s32 	%r347, %r346, %r11;
	sub.s32 	%r348, %r345, %r347;
	selp.b32 	%r349, 0, %r340, %p91;
	selp.b32 	%r350, 0, %r343, %p90;
	selp.b32 	%r351, 0, %r346, %p89;
	selp.b32 	%r352, 0, %r348, %p88;
	mul.lo.s32 	%r353, %r13, %r349;
	mad.lo.s32 	%r354, %r14, %r350, %r353;
	mad.lo.s32 	%r355, %r15, %r351, %r354;
	mad.lo.s32 	%r356, %r16, %r352, %r355;
	shr.u32 	%r357, %r339, 31;
	add.s32 	%r358, %r339, %r357;
	shr.s32 	%r359, %r358, 1;
	mul.wide.s32 	%rd96, %r359, 8;
	add.s64 	%rd36, %rd1, %rd96;
	ld.global.f32 	%f192, [%rd36];
	shr.u32 	%r360, %r356, 31;
	add.s32 	%r361, %r356, %r360;
	shr.s32 	%r362, %r361, 1;
	mul.wide.s32 	%rd97, %r362, 2;
	add.s64 	%rd98, %rd2, %rd97;
	ld.global.v2.u8 	{%rs25, %rs26}, [%rd98];
	setp.eq.s16 	%p92, %rs25, 0;
	mul.f32 	%f193, %f192, %f130;
	selp.f32 	%f609, %f129, %f193, %p92;
	setp.eq.s16 	%p93, %rs26, 0;
	mov.f32 	%f608, %f129;
	@%p93 bra 	$L__BB499_55;
	ld.global.f32 	%f194, [%rd36+4];
	mul.f32 	%f608, %f194, %f130;
$L__BB499_55:
	max.f32 	%f195, %f566, %f609;
	max.f32 	%f566, %f195, %f608;
$L__BB499_56:
	setp.le.s64 	%p94, %rd53, %rd18;
	mov.f32 	%f612, 0fFF800000;
	mov.f32 	%f613, %f612;
	@%p94 bra 	$L__BB499_60;
	cvt.u32.u64 	%r363, %rd18;
	setp.eq.s64 	%p95, %rd45, 1;
	setp.eq.s64 	%p96, %rd44, 1;
	setp.eq.s64 	%p97, %rd43, 1;
	setp.eq.s64 	%p98, %rd42, 1;
	add.s32 	%r364, %r363, %r8;
	div.s32 	%r365, %r364, %r9;
	mul.lo.s32 	%r366, %r365, %r9;
	sub.s32 	%r367, %r364, %r366;
	div.s32 	%r368, %r367, %r10;
	mul.lo.s32 	%r369, %r368, %r10;
	sub.s32 	%r370, %r367, %r369;
	div.s32 	%r371, %r370, %r11;
	mul.lo.s32 	%r372, %r371, %r11;
	sub.s32 	%r373, %r370, %r372;
	selp.b32 	%r374, 0, %r365, %p98;
	selp.b32 	%r375, 0, %r368, %p97;
	selp.b32 	%r376, 0, %r371, %p96;
	selp.b32 	%r377, 0, %r373, %p95;
	mul.lo.s32 	%r378, %r13, %r374;
	mad.lo.s32 	%r379, %r14, %r375, %r378;
	mad.lo.s32 	%r380, %r15, %r376, %r379;
	mad.lo.s32 	%r381, %r16, %r377, %r380;
	shr.u32 	%r382, %r364, 31;
	add.s32 	%r383, %r364, %r382;
	shr.s32 	%r384, %r383, 1;
	mul.wide.s32 	%rd99, %r384, 8;
	add.s64 	%rd37, %rd1, %rd99;
	ld.global.f32 	%f197, [%rd37];
	shr.u32 	%r385, %r381, 31;
	add.s32 	%r386, %r381, %r385;
	shr.s32 	%r387, %r386, 1;
	mul.wide.s32 	%rd100, %r387, 2;
	add.s64 	%rd101, %rd2, %rd100;
	ld.global.v2.u8 	{%rs27, %rs28}, [%rd101];
	setp.eq.s16 	%p99, %rs27, 0;
	mul.f32 	%f198, %f197, %f130;
	selp.f32 	%f613, %f129, %f198, %p99;
	setp.eq.s16 	%p100, %rs28, 0;
	mov.f32 	%f612, %f129;
	@%p100 bra 	$L__BB499_59;
	ld.global.f32 	%f199, [%rd37+4];
	mul.f32 	%f612, %f199, %f130;
$L__BB499_59:
	max.f32 	%f200, %f566, %f613;
	max.f32 	%f566, %f200, %f612;
$L__BB499_60:
	setp.le.s64 	%p101, %rd53, %rd5;
	mov.b32 	%r388, %f566;
	shfl.sync.bfly.b32	%r389|%p102, %r388, 16, 31, -1;
	mov.b32 	%f201, %r389;
	max.f32 	%f202, %f566, %f201;
	mov.b32 	%r390, %f202;
	shfl.sync.bfly.b32	%r391|%p103, %r390, 8, 31, -1;
	mov.b32 	%f203, %r391;
	max.f32 	%f204, %f202, %f203;
	mov.b32 	%r392, %f204;
	shfl.sync.bfly.b32	%r393|%p104, %r392, 4, 31, -1;
	mov.b32 	%f205, %r393;
	max.f32 	%f206, %f204, %f205;
	mov.b32 	%r394, %f206;
	shfl.sync.bfly.b32	%r395|%p105, %r394, 2, 31, -1;
	mov.b32 	%f207, %r395;
	max.f32 	%f208, %f206, %f207;
	mov.b32 	%r396, %f208;
	shfl.sync.bfly.b32	%r397|%p106, %r396, 1, 31, -1;
	mov.b32 	%f209, %r397;
	max.f32 	%f210, %f208, %f209;
	sub.f32 	%f211, %f561, %f210;
	fma.rn.f32 	%f212, %f211, 0f3BBB989D, 0f3F000000;
	cvt.sat.f32.f32 	%f213, %f212;
	mov.f32 	%f214, 0f4B400001;
	mov.f32 	%f215, 0f437C0000;
	fma.rm.f32 	%f216, %f213, %f215, %f214;
	add.f32 	%f217, %f216, 0fCB40007F;
	neg.f32 	%f218, %f217;
	fma.rn.f32 	%f219, %f211, 0f3FB8AA3B, %f218;
	fma.rn.f32 	%f220, %f211, 0f32A57060, %f219;
	mov.b32 	%r398, %f216;
	shl.b32 	%r399, %r398, 23;
	mov.b32 	%f221, %r399;
	ex2.approx.ftz.f32 	%f222, %f220;
	mul.f32 	%f223, %f222, %f221;
	add.f32 	%f224, %f223, 0f00000000;
	sub.f32 	%f225, %f560, %f210;
	fma.rn.f32 	%f226, %f225, 0f3BBB989D, 0f3F000000;
	cvt.sat.f32.f32 	%f227, %f226;
	fma.rm.f32 	%f228, %f227, %f215, %f214;
	add.f32 	%f229, %f228, 0fCB40007F;
	neg.f32 	%f230, %f229;
	fma.rn.f32 	%f231, %f225, 0f3FB8AA3B, %f230;
	fma.rn.f32 	%f232, %f225, 0f32A57060, %f231;
	mov.b32 	%r400, %f228;
	shl.b32 	%r401, %r400, 23;
	mov.b32 	%f233, %r401;
	ex2.approx.ftz.f32 	%f234, %f232;
	mul.f32 	%f235, %f234, %f233;
	add.f32 	%f236, %f224, %f235;
	sub.f32 	%f237, %f565, %f210;
	fma.rn.f32 	%f238, %f237, 0f3BBB989D, 0f3F000000;
	cvt.sat.f32.f32 	%f239, %f238;
	fma.rm.f32 	%f240, %f239, %f215, %f214;
	add.f32 	%f241, %f240, 0fCB40007F;
	neg.f32 	%f242, %f241;
	fma.rn.f32 	%f243, %f237, 0f3FB8AA3B, %f242;
	fma.rn.f32 	%f244, %f237, 0f32A57060, %f243;
	mov.b32 	%r402, %f240;
	shl.b32 	%r403, %r402, 23;
	mov.b32 	%f245, %r403;
	ex2.approx.ftz.f32 	%f246, %f244;
	mul.f32 	%f247, %f246, %f245;
	add.f32 	%f248, %f236, %f247;
	sub.f32 	%f249, %f564, %f210;
	fma.rn.f32 	%f250, %f249, 0f3BBB989D, 0f3F000000;
	cvt.sat.f32.f32 	%f251, %f250;
	fma.rm.f32 	%f252, %f251, %f215, %f214;
	add.f32 	%f253, %f252, 0fCB40007F;
	neg.f32 	%f254, %f253;
	fma.rn.f32 	%f255, %f249, 0f3FB8AA3B, %f254;
	fma.rn.f32 	%f256, %f249, 0f32A57060, %f255;
	mov.b32 	%r404, %f252;
	shl.b32 	%r405, %r404, 23;
	mov.b32 	%f257, %r405;
	ex2.approx.ftz.f32 	%f258, %f256;
	mul.f32 	%f259, %f258, %f257;
	add.f32 	%f260, %f248, %f259;
	sub.f32 	%f261, %f569, %f210;
	fma.rn.f32 	%f262, %f261, 0f3BBB989D, 0f3F000000;
	cvt.sat.f32.f32 	%f263, %f262;
	fma.rm.f32 	%f264, %f263, %f215, %f214;
	add.f32 	%f265, %f264, 0fCB40007F;
	neg.f32 	%f266, %f265;
	fma.rn.f32 	%f267, %f261, 0f3FB8AA3B, %f266;
	fma.rn.f32 	%f268, %f261, 0f32A57060, %f267;
	mov.b32 	%r406, %f264;
	shl.b32 	%r407, %r406, 23;
	mov.b32 	%f269, %r407;
	ex2.approx.ftz.f32 	%f270, %f268;
	mul.f32 	%f271, %f270, %f269;
	add.f32 	%f272, %f260, %f271;
	sub.f32 	%f273, %f568, %f210;
	fma.rn.f32 	%f274, %f273, 0f3BBB989D, 0f3F000000;
	cvt.sat.f32.f32 	%f275, %f274;
	fma.rm.f32 	%f276, %f275, %f215, %f214;
	add.f32 	%f277, %f276, 0fCB40007F;
	neg.f32 	%f278, %f277;
	fma.rn.f32 	%f279, %f273, 0f3FB8AA3B, %f278;
	fma.rn.f32 	%f280, %f273, 0f32A57060, %f279;
	mov.b32 	%r408, %f276;
	shl.b32 	%r409, %r408, 23;
	mov.b32 	%f281, %r409;
	ex2.approx.ftz.f32 	%f282, %f280;
	mul.f32 	%f283, %f282, %f281;
	add.f32 	%f284, %f272, %f283;
	sub.f32 	%f285, %f573, %f210;
	fma.rn.f32 	%f286, %f285, 0f3BBB989D, 0f3F000000;
	cvt.sat.f32.f32 	%f287, %f286;
	fma.rm.f32 	%f288, %f287, %f215, %f214;
	add.f32 	%f289, %f288, 0fCB40007F;
	neg.f32 	%f290, %f289;
	fma.rn.f32 	%f291, %f285, 0f3FB8AA3B, %f290;
	fma.rn.f32 	%f292, %f285, 0f32A57060, %f291;
	mov.b32 	%r410, %f288;
	shl.b32 	%r411, %r410, 23;
	mov.b32 	%f293, %r411;
	ex2.approx.ftz.f32 	%f294, %f292;
	mul.f32 	%f295, %f294, %f293;
	add.f32 	%f296, %f284, %f295;
	sub.f32 	%f297, %f572, %f210;
	fma.rn.f32 	%f298, %f297, 0f3BBB989D, 0f3F000000;
	cvt.sat.f32.f32 	%f299, %f298;
	fma.rm.f32 	%f300, %f299, %f215, %f214;
	add.f32 	%f301, %f300, 0fCB40007F;
	neg.f32 	%f302, %f301;
	fma.rn.f32 	%f303, %f297, 0f3FB8AA3B, %f302;
	fma.rn.f32 	%f304, %f297, 0f32A57060, %f303;
	mov.b32 	%r412, %f300;
	shl.b32 	%r413, %r412, 23;
	mov.b32 	%f305, %r413;
	ex2.approx.ftz.f32 	%f306, %f304;
	mul.f32 	%f307, %f306, %f305;
	add.f32 	%f308, %f296, %f307;
	sub.f32 	%f309, %f577, %f210;
	fma.rn.f32 	%f310, %f309, 0f3BBB989D, 0f3F000000;
	cvt.sat.f32.f32 	%f311, %f310;
	fma.rm.f32 	%f312, %f311, %f215, %f214;
	add.f32 	%f313, %f312, 0fCB40007F;
	neg.f32 	%f314, %f313;
	fma.rn.f32 	%f315, %f309, 0f3FB8AA3B, %f314;
	fma.rn.f32 	%f316, %f309, 0f32A57060, %f315;
	mov.b32 	%r414, %f312;
	shl.b32 	%r415, %r414, 23;
	mov.b32 	%f317, %r415;
	ex2.approx.ftz.f32 	%f318, %f316;
	mul.f32 	%f319, %f318, %f317;
	add.f32 	%f320, %f308, %f319;
	sub.f32 	%f321, %f576, %f210;
	fma.rn.f32 	%f322, %f321, 0f3BBB989D, 0f3F000000;
	cvt.sat.f32.f32 	%f323, %f322;
	fma.rm.f32 	%f324, %f323, %f215, %f214;
	add.f32 	%f325, %f324, 0fCB40007F;
	neg.f32 	%f326, %f325;
	fma.rn.f32 	%f327, %f321, 0f3FB8AA3B, %f326;
	fma.rn.f32 	%f328, %f321, 0f32A57060, %f327;
	mov.b32 	%r416, %f324;
	shl.b32 	%r417, %r416, 23;
	mov.b32 	%f329, %r417;
	ex2.approx.ftz.f32 	%f330, %f328;
	mul.f32 	%f331, %f330, %f329;
	add.f32 	%f332, %f320, %f331;
	sub.f32 	%f333, %f581, %f210;
	fma.rn.f32 	%f334, %f333, 0f3BBB989D, 0f3F000000;
	cvt.sat.f32.f32 	%f335, %f334;
	fma.rm.f32 	%f336, %f335, %f215, %f214;
	add.f32 	%f337, %f336, 0fCB40007F;
	neg.f32 	%f338, %f337;
	fma.rn.f32 	%f339, %f333, 0f3FB8AA3B, %f338;
	fma.rn.f32 	%f340, %f333, 0f32A57060, %f339;
	mov.b32 	%r418, %f336;
	shl.b32 	%r419, %r418, 23;
	mov.b32 	%f341, %r419;
	ex2.approx.ftz.f32 	%f342, %f340;
	mul.f32 	%f343, %f342, %f341;
	add.f32 	%f344, %f332, %f343;
	sub.f32 	%f345, %f580, %f210;
	fma.rn.f32 	%f346, %f345, 0f3BBB989D, 0f3F000000;
	cvt.sat.f32.f32 	%f347, %f346;
	fma.rm.f32 	%f348, %f347, %f215, %f214;
	add.f32 	%f349, %f348, 0fCB40007F;
	neg.f32 	%f350, %f349;
	fma.rn.f32 	%f351, %f345, 0f3FB8AA3B, %f350;
	fma.rn.f32 	%f352, %f345, 0f32A57060, %f351;
	mov.b32 	%r420, %f348;
	shl.b32 	%r421, %r420, 23;
	mov.b32 	%f353, %r421;
	ex2.approx.ftz.f32 	%f354, %f352;
	mul.f32 	%f355, %f354, %f353;
	add.f32 	%f356, %f344, %f355;
	sub.f32 	%f357, %f585, %f210;
	fma.rn.f32 	%f358, %f357, 0f3BBB989D, 0f3F000000;
	cvt.sat.f32.f32 	%f359, %f358;
	fma.rm.f32 	%f360, %f359, %f215, %f214;
	add.f32 	%f361, %f360, 0fCB40007F;
	neg.f32 	%f362, %f361;
	fma.rn.f32 	%f363, %f357, 0f3FB8AA3B, %f362;
	fma.rn.f32 	%f364, %f357, 0f32A57060, %f363;
	mov.b32 	%r422, %f360;
	shl.b32 	%r423, %r422, 23;
	mov.b32 	%f365, %r423;
	ex2.approx.ftz.f32 	%f366, %f364;
	mul.f32 	%f367, %f366, %f365;
	add.f32 	%f368, %f356, %f367;
	sub.f32 	%f369, %f584, %f210;
	fma.rn.f32 	%f370, %f369, 0f3BBB989D, 0f3F000000;
	cvt.sat.f32.f32 	%f371, %f370;
	fma.rm.f32 	%f372, %f371, %f215, %f214;
	add.f32 	%f373, %f372, 0fCB40007F;
	neg.f32 	%f374, %f373;
	fma.rn.f32 	%f375, %f369, 0f3FB8AA3B, %f374;
	fma.rn.f32 	%f376, %f369, 0f32A57060, %f375;
	mov.b32 	%r424, %f372;
	shl.b32 	%r425, %r424, 23;
	mov.b32 	%f377, %r425;
	ex2.approx.ftz.f32 	%f378, %f376;
	mul.f32 	%f379, %f378, %f377;
	add.f32 	%f380, %f368, %f379;
	sub.f32 	%f381, %f589, %f210;
	fma.rn.f32 	%f382, %f381, 0f3BBB989D, 0f3F000000;
	cvt.sat.f32.f32 	%f383, %f382;
	fma.rm.f32 	%f384, %f383, %f215, %f214;
	add.f32 	%f385, %f384, 0fCB40007F;
	neg.f32 	%f386, %f385;
	fma.rn.f32 	%f387, %f381, 0f3FB8AA3B, %f386;
	fma.rn.f32 	%f388, %f381, 0f32A57060, %f387;
	mov.b32 	%r426, %f384;
	shl.b32 	%r427, %r426, 23;
	mov.b32 	%f389, %r427;
	ex2.approx.ftz.f32 	%f390, %f388;
	mul.f32 	%f391, %f390, %f389;
	add.f32 	%f392, %f380, %f391;
	sub.f32 	%f393, %f588, %f210;
	fma.rn.f32 	%f394, %f393, 0f3BBB989D, 0f3F000000;
	cvt.sat.f32.f32 	%f395, %f394;
	fma.rm.f32 	%f396, %f395, %f215, %f214;
	add.f32 	%f397, %f396, 0fCB40007F;
	neg.f32 	%f398, %f397;
	fma.rn.f32 	%f399, %f393, 0f3FB8AA3B, %f398;
	fma.rn.f32 	%f400, %f393, 0f32A57060, %f399;
	mov.b32 	%r428, %f396;
	shl.b32 	%r429, %r428, 23;
	mov.b32 	%f401, %r429;
	ex2.approx.ftz.f32 	%f402, %f400;
	mul.f32 	%f403, %f402, %f401;
	add.f32 	%f404, %f392, %f403;
	sub.f32 	%f405, %f593, %f210;
	fma.rn.f32 	%f406, %f405, 0f3BBB989D, 0f3F000000;
	cvt.sat.f32.f32 	%f407, %f406;
	fma.rm.f32 	%f408, %f407, %f215, %f214;
	add.f32 	%f409, %f408, 0fCB40007F;
	neg.f32 	%f410, %f409;
	fma.rn.f32 	%f411, %f405, 0f3FB8AA3B, %f410;
	fma.rn.f32 	%f412, %f405, 0f32A57060, %f411;
	mov.b32 	%r430, %f408;
	shl.b32 	%r431, %r430, 23;
	mov.b32 	%f413, %r431;
	ex2.approx.ftz.f32 	%f414, %f412;
	mul.f32 	%f415, %f414, %f413;
	add.f32 	%f416, %f404, %f415;
	sub.f32 	%f417, %f592, %f210;
	fma.rn.f32 	%f418, %f417, 0f3BBB989D, 0f3F000000;
	cvt.sat.f32.f32 	%f419, %f418;
	fma.rm.f32 	%f420, %f419, %f215, %f214;
	add.f32 	%f421, %f420, 0fCB40007F;
	neg.f32 	%f422, %f421;
	fma.rn.f32 	%f423, %f417, 0f3FB8AA3B, %f422;
	fma.rn.f32 	%f424, %f417, 0f32A57060, %f423;
	mov.b32 	%r432, %f420;
	shl.b32 	%r433, %r432, 23;
	mov.b32 	%f425, %r433;
	ex2.approx.ftz.f32 	%f426, %f424;
	mul.f32 	%f427, %f426, %f425;
	add.f32 	%f428, %f416, %f427;
	sub.f32 	%f429, %f597, %f210;
	fma.rn.f32 	%f430, %f429, 0f3BBB989D, 0f3F000000;
	cvt.sat.f32.f32 	%f431, %f430;
	fma.rm.f32 	%f432, %f431, %f215, %f214;
	add.f32 	%f433, %f432, 0fCB40007F;
	neg.f32 	%f434, %f433;
	fma.rn.f32 	%f435, %f429, 0f3FB8AA3B, %f434;
	fma.rn.f32 	%f436, %f429, 0f32A57060, %f435;
	mov.b32 	%r434, %f432;
	shl.b32 	%r435, %r434, 23;
	mov.b32 	%f437, %r435;
	ex2.approx.ftz.f32 	%f438, %f436;
	mul.f32 	%f439, %f438, %f437;
	add.f32 	%f440, %f428, %f439;
	sub.f32 	%f441, %f596, %f210;
	fma.rn.f32 	%f442, %f441, 0f3BBB989D, 0f3F000000;
	cvt.sat.f32.f32 	%f443, %f442;
	fma.rm.f32 	%f444, %f443, %f215, %f214;
	add.f32 	%f445, %f444, 0fCB40007F;
	neg.f32 	%f446, %f445;
	fma.rn.f32 	%f447, %f441, 0f3FB8AA3B, %f446;
	fma.rn.f32 	%f448, %f441, 0f32A57060, %f447;
	mov.b32 	%r436, %f444;
	shl.b32 	%r437, %r436, 23;
	mov.b32 	%f449, %r437;
	ex2.approx.ftz.f32 	%f450, %f448;
	mul.f32 	%f451, %f450, %f449;
	add.f32 	%f452, %f440, %f451;
	sub.f32 	%f453, %f601, %f210;
	fma.rn.f32 	%f454, %f453, 0f3BBB989D, 0f3F000000;
	cvt.sat.f32.f32 	%f455, %f454;
	fma.rm.f32 	%f456, %f455, %f215, %f214;
	add.f32 	%f457, %f456, 0fCB40007F;
	neg.f32 	%f458, %f457;
	fma.rn.f32 	%f459, %f453, 0f3FB8AA3B, %f458;
	fma.rn.f32 	%f460, %f453, 0f32A57060, %f459;
	mov.b32 	%r438, %f456;
	shl.b32 	%r439, %r438, 23;
	mov.b32 	%f461, %r439;
	ex2.approx.ftz.f32 	%f462, %f460;
	mul.f32 	%f463, %f462, %f461;
	add.f32 	%f464, %f452, %f463;
	sub.f32 	%f465, %f600, %f210;
	fma.rn.f32 	%f466, %f465, 0f3BBB989D, 0f3F000000;
	cvt.sat.f32.f32 	%f467, %f466;
	fma.rm.f32 	%f468, %f467, %f215, %f214;
	add.f32 	%f469, %f468, 0fCB40007F;
	neg.f32 	%f470, %f469;
	fma.rn.f32 	%f471, %f465, 0f3FB8AA3B, %f470;
	fma.rn.f32 	%f472, %f465, 0f32A57060, %f471;
	mov.b32 	%r440, %f468;
	shl.b32 	%r441, %r440, 23;
	mov.b32 	%f473, %r441;
	ex2.approx.ftz.f32 	%f474, %f472;
	mul.f32 	%f475, %f474, %f473;
	add.f32 	%f476, %f464, %f475;
	sub.f32 	%f477, %f605, %f210;
	fma.rn.f32 	%f478, %f477, 0f3BBB989D, 0f3F000000;
	cvt.sat.f32.f32 	%f479, %f478;
	fma.rm.f32 	%f480, %f479, %f215, %f214;
	add.f32 	%f481, %f480, 0fCB40007F;
	neg.f32 	%f482, %f481;
	fma.rn.f32 	%f483, %f477, 0f3FB8AA3B, %f482;
	fma.rn.f32 	%f484, %f477, 0f32A57060, %f483;
	mov.b32 	%r442, %f480;
	shl.b32 	%r443, %r442, 23;
	mov.b32 	%f485, %r443;
	ex2.approx.ftz.f32 	%f486, %f484;
	mul.f32 	%f487, %f486, %f485;
	add.f32 	%f488, %f476, %f487;
	sub.f32 	%f489, %f604, %f210;
	fma.rn.f32 	%f490, %f489, 0f3BBB989D, 0f3F000000;
	cvt.sat.f32.f32 	%f491, %f490;
	fma.rm.f32 	%f492, %f491, %f215, %f214;
	add.f32 	%f493, %f492, 0fCB40007F;
	neg.f32 	%f494, %f493;
	fma.rn.f32 	%f495, %f489, 0f3FB8AA3B, %f494;
	fma.rn.f32 	%f496, %f489, 0f32A57060, %f495;
	mov.b32 	%r444, %f492;
	shl.b32 	%r445, %r444, 23;
	mov.b32 	%f497, %r445;
	ex2.approx.ftz.f32 	%f498, %f496;
	mul.f32 	%f499, %f498, %f497;
	add.f32 	%f500, %f488, %f499;
	sub.f32 	%f501, %f609, %f210;
	fma.rn.f32 	%f502, %f501, 0f3BBB989D, 0f3F000000;
	cvt.sat.f32.f32 	%f503, %f502;
	fma.rm.f32 	%f504, %f503, %f215, %f214;
	add.f32 	%f505, %f504, 0fCB40007F;
	neg.f32 	%f506, %f505;
	fma.rn.f32 	%f507, %f501, 0f3FB8AA3B, %f506;
	fma.rn.f32 	%f508, %f501, 0f32A57060, %f507;
	mov.b32 	%r446, %f504;
	shl.b32 	%r447, %r446, 23;
	mov.b32 	%f509, %r447;
	ex2.approx.ftz.f32 	%f510, %f508;
	mul.f32 	%f511, %f510, %f509;
	add.f32 	%f512, %f500, %f511;
	sub.f32 	%f513, %f608, %f210;
	fma.rn.f32 	%f514, %f513, 0f3BBB989D, 0f3F000000;
	cvt.sat.f32.f32 	%f515, %f514;
	fma.rm.f32 	%f516, %f515, %f215, %f214;
	add.f32 	%f517, %f516, 0fCB40007F;
	neg.f32 	%f518, %f517;
	fma.rn.f32 	%f519, %f513, 0f3FB8AA3B, %f518;
	fma.rn.f32 	%f520, %f513, 0f32A57060, %f519;
	mov.b32 	%r448, %f516;
	shl.b32 	%r449, %r448, 23;
	mov.b32 	%f521, %r449;
	ex2.approx.ftz.f32 	%f522, %f520;
	mul.f32 	%f523, %f522, %f521;
	add.f32 	%f524, %f512, %f523;
	sub.f32 	%f525, %f613, %f210;
	fma.rn.f32 	%f526, %f525, 0f3BBB989D, 0f3F000000;
	cvt.sat.f32.f32 	%f527, %f526;
	fma.rm.f32 	%f528, %f527, %f215, %f214;
	add.f32 	%f529, %f528, 0fCB40007F;
	neg.f32 	%f530, %f529;
	fma.rn.f32 	%f531, %f525, 0f3FB8AA3B, %f530;
	fma.rn.f32 	%f532, %f525, 0f32A57060, %f531;
	mov.b32 	%r450, %f528;
	shl.b32 	%r451, %r450, 23;
	mov.b32 	%f533, %r451;
	ex2.approx.ftz.f32 	%f534, %f532;
	mul.f32 	%f535, %f534, %f533;
	add.f32 	%f536, %f524, %f535;
	sub.f32 	%f537, %f612, %f210;
	fma.rn.f32 	%f538, %f537, 0f3BBB989D, 0f3F000000;
	cvt.sat.f32.f32 	%f539, %f538;
	fma.rm.f32 	%f540, %f539, %f215, %f214;
	add.f32 	%f541, %f540, 0fCB40007F;
	neg.f32 	%f542, %f541;
	fma.rn.f32 	%f543, %f537, 0f3FB8AA3B, %f542;
	fma.rn.f32 	%f544, %f537, 0f32A57060, %f543;
	mov.b32 	%r452, %f540;
	shl.b32 	%r453, %r452, 23;
	mov.b32 	%f545, %r453;
	ex2.approx.ftz.f32 	%f546, %f544;
	mul.f32 	%f547, %f546, %f545;
	add.f32 	%f548, %f536, %f547;
	mov.b32 	%r454, %f548;
	shfl.sync.bfly.b32	%r455|%p107, %r454, 16, 31, -1;
	mov.b32 	%f549, %r455;
	add.f32 	%f550, %f548, %f549;
	mov.b32 	%r456, %f550;
	shfl.sync.bfly.b32	%r457|%p108, %r456, 8, 31, -1;
	mov.b32 	%f551, %r457;
	add.f32 	%f552, %f550, %f551;
	mov.b32 	%r458, %f552;
	shfl.sync.bfly.b32	%r459|%p109, %r458, 4, 31, -1;
	mov.b32 	%f553, %r459;
	add.f32 	%f554, %f552, %f553;
	mov.b32 	%r460, %f554;
	shfl.sync.bfly.b32	%r461|%p110, %r460, 2, 31, -1;
	mov.b32 	%f555, %r461;
	add.f32 	%f556, %f554, %f555;
	mov.b32 	%r462, %f556;
	shfl.sync.bfly.b32	%r463|%p111, %r462, 1, 31, -1;
	mov.b32 	%f557, %r463;
	add.f32 	%f558, %f556, %f557;
	div.rn.f32 	%f101, %f223, %f558;
	div.rn.f32 	%f102, %f235, %f558;
	div.rn.f32 	%f103, %f247, %f558;
	div.rn.f32 	%f104, %f259, %f558;
	div.rn.f32 	%f105, %f271, %f558;
	div.rn.f32 	%f106, %f283, %f558;
	div.rn.f32 	%f107, %f295, %f558;
	div.rn.f32 	%f108, %f307, %f558;
	div.rn.f32 	%f109, %f319, %f558;
	div.rn.f32 	%f110, %f331, %f558;
	div.rn.f32 	%f111, %f343, %f558;
	div.rn.f32 	%f112, %f355, %f558;
	div.rn.f32 	%f113, %f367, %f558;
	div.rn.f32 	%f114, %f379, %f558;
	div.rn.f32 	%f115, %f391, %f558;
	div.rn.f32 	%f116, %f403, %f558;
	div.rn.f32 	%f117, %f415, %f558;
	div.rn.f32 	%f118, %f427, %f558;
	div.rn.f32 	%f119, %f439, %f558;
	div.rn.f32 	%f120, %f451, %f558;
	div.rn.f32 	%f121, %f463, %f558;
	div.rn.f32 	%f122, %f475, %f558;
	div.rn.f32 	%f123, %f487, %f558;
	div.rn.f32 	%f124, %f499, %f558;
	div.rn.f32 	%f125, %f511, %f558;
	div.rn.f32 	%f126, %f523, %f558;
	div.rn.f32 	%f127, %f535, %f558;
	div.rn.f32 	%f128, %f547, %f558;
	mul.lo.s64 	%rd38, %rd189, %rd51;
	@%p101 bra 	$L__BB499_62;
	add.s64 	%rd102, %rd38, %rd5;
	shr.u64 	%rd103, %rd102, 63;
	add.s64 	%rd104, %rd102, %rd103;
	shl.b64 	%rd105, %rd104, 2;
	and.b64  	%rd106, %rd105, -8;
	add.s64 	%rd107, %rd3, %rd106;
	st.global.v2.f32 	[%rd107], {%f101, %f102};
$L__BB499_62:
	setp.le.s64 	%p112, %rd53, %rd6;
	@%p112 bra 	$L__BB499_64;
	add.s64 	%rd108, %rd38, %rd6;
	shr.u64 	%rd109, %rd108, 63;
	add.s64 	%rd110, %rd108, %rd109;
	shl.b64 	%rd111, %rd110, 2;
	and.b64  	%rd112, %rd111, -8;
	add.s64 	%rd113, %rd3, %rd112;
	st.global.v2.f32 	[%rd113], {%f103, %f104};
$L__BB499_64:
	setp.le.s64 	%p113, %rd53, %rd7;
	@%p113 bra 	$L__BB499_66;
	add.s64 	%rd114, %rd38, %rd7;
	shr.u64 	%rd115, %rd114, 63;
	add.s64 	%rd116, %rd114, %rd115;
	shl.b64 	%rd117, %rd116, 2;
	and.b64  	%rd118, %rd117, -8;
	add.s64 	%rd119, %rd3, %rd118;
	st.global.v2.f32 	[%rd119], {%f105, %f106};
$L__BB499_66:
	setp.le.s64 	%p114, %rd53, %rd8;
	@%p114 bra 	$L__BB499_68;
	add.s64 	%rd120, %rd38, %rd8;
	shr.u64 	%rd121, %rd120, 63;
	add.s64 	%rd122, %rd120, %rd121;
	shl.b64 	%rd123, %rd122, 2;
	and.b64  	%rd124, %rd123, -8;
	add.s64 	%rd125, %rd3, %rd124;
	st.global.v2.f32 	[%rd125], {%f107, %f108};
$L__BB499_68:
	setp.le.s64 	%p115, %rd53, %rd9;
	@%p115 bra 	$L__BB499_70;
	add.s64 	%rd126, %rd38, %rd9;
	shr.u64 	%rd127, %rd126, 63;
	add.s64 	%rd128, %rd126, %rd127;
	shl.b64 	%rd129, %rd128, 2;
	and.b64  	%rd130, %rd129, -8;
	add.s64 	%rd131, %rd3, %rd130;
	st.global.v2.f32 	[%rd131], {%f109, %f110};
$L__BB499_70:
	setp.le.s64 	%p116, %rd53, %rd10;
	@%p116 bra 	$L__BB499_72;
	add.s64 	%rd132, %rd38, %rd10;
	shr.u64 	%rd133, %rd132, 63;
	add.s64 	%rd134, %rd132, %rd133;
	shl.b64 	%rd135, %rd134, 2;
	and.b64  	%rd136, %rd135, -8;
	add.s64 	%rd137, %rd3, %rd136;
	st.global.v2.f32 	[%rd137], {%f111, %f112};
$L__BB499_72:
	setp.le.s64 	%p117, %rd53, %rd11;
	@%p117 bra 	$L__BB499_74;
	add.s64 	%rd138, %rd38, %rd11;
	shr.u64 	%rd139, %rd138, 63;
	add.s64 	%rd140, %rd138, %rd139;
	shl.b64 	%rd141, %rd140, 2;
	and.b64  	%rd142, %rd141, -8;
	add.s64 	%rd143, %rd3, %rd142;
	st.global.v2.f32 	[%rd143], {%f113, %f114};
$L__BB499_74:
	setp.le.s64 	%p118, %rd53, %rd12;
	@%p118 bra 	$L__BB499_76;
	add.s64 	%rd144, %rd38, %rd12;
	shr.u64 	%rd145, %rd144, 63;
	add.s64 	%rd146, %rd144, %rd145;
	shl.b64 	%rd147, %rd146, 2;
	and.b64  	%rd148, %rd147, -8;
	add.s64 	%rd149, %rd3, %rd148;
	st.global.v2.f32 	[%rd149], {%f115, %f116};
$L__BB499_76:
	setp.le.s64 	%p119, %rd53, %rd13;
	@%p119 bra 	$L__BB499_78;
	add.s64 	%rd150, %rd38, %rd13;
	shr.u64 	%rd151, %rd150, 63;
	add.s64 	%rd152, %rd150, %rd151;
	shl.b64 	%rd153, %rd152, 2;
	and.b64  	%rd154, %rd153, -8;
	add.s64 	%rd155, %rd3, %rd154;
	st.global.v2.f32 	[%rd155], {%f117, %f118};
$L__BB499_78:
	setp.le.s64 	%p120, %rd53, %rd14;
	@%p120 bra 	$L__BB499_80;
	add.s64 	%rd156, %rd38, %rd14;
	shr.u64 	%rd157, %rd156, 63;
	add.s64 	%rd158, %rd156, %rd157;
	shl.b64 	%rd159, %rd158, 2;
	and.b64  	%rd160, %rd159, -8;
	add.s64 	%rd161, %rd3, %rd160;
	st.global.v2.f32 	[%rd161], {%f119, %f120};
$L__BB499_80:
	setp.le.s64 	%p121, %rd53, %rd15;
	@%p121 bra 	$L__BB499_82;
	add.s64 	%rd162, %rd38, %rd15;
	shr.u64 	%rd163, %rd162, 63;
	add.s64 	%rd164, %rd162, %rd163;
	shl.b64 	%rd165, %rd164, 2;
	and.b64  	%rd166, %rd165, -8;
	add.s64 	%rd167, %rd3, %rd166;
	st.global.v2.f32 	[%rd167], {%f121, %f122};
$L__BB499_82:
	setp.le.s64 	%p122, %rd53, %rd16;
	@%p122 bra 	$L__BB499_84;
	add.s64 	%rd168, %rd38, %rd16;
	shr.u64 	%rd169, %rd168, 63;
	add.s64 	%rd170, %rd168, %rd169;
	shl.b64 	%rd171, %rd170, 2;
	and.b64  	%rd172, %rd171, -8;
	add.s64 	%rd173, %rd3, %rd172;
	st.global.v2.f32 	[%rd173], {%f123, %f124};
$L__BB499_84:
	setp.le.s64 	%p123, %rd53, %rd17;
	@%p123 bra 	$L__BB499_86;
	add.s64 	%rd174, %rd38, %rd17;
	shr.u64 	%rd175, %rd174, 63;
	add.s64 	%rd176, %rd174, %rd175;
	shl.b64 	%rd177, %rd176, 2;
	and.b64  	%rd178, %rd177, -8;
	add.s64 	%rd179, %rd3, %rd178;
	st.global.v2.f32 	[%rd179], {%f125, %f126};
$L__BB499_86:
	setp.le.s64 	%p124, %rd53, %rd18;
	@%p124 bra 	$L__BB499_88;
	add.s64 	%rd180, %rd38, %rd18;
	shr.u64 	%rd181, %rd180, 63;
	add.s64 	%rd182, %rd180, %rd181;
	shl.b64 	%rd183, %rd182, 2;
	and.b64  	%rd184, %rd183, -8;
	add.s64 	%rd185, %rd3, %rd184;
	st.global.v2.f32 	[%rd185], {%f127, %f128};
$L__BB499_88:
	ld.param.u64 	%rd188, [_Z15SoftmaxWarpImplI22BroadcastScaleMaskLoadIffbLm4EiE11DirectStoreIffEfLi2ELi28ELi32ELi1ELb1EL9Algorithm0EEvT_T0_ll_param_2];
	mov.u32 	%r464, %nctaid.x;
	mov.u32 	%r465, %ntid.y;
	mul.lo.s32 	%r466, %r464, %r465;
	cvt.s64.s32 	%rd186, %r466;
	add.s64 	%rd189, %rd189, %rd186;
	setp.lt.s64 	%p125, %rd189, %rd188;
	@%p125 bra 	$L__BB499_4;
$L__BB499_89:
	ret;

}
	// .globl	_Z15SoftmaxWarpImplI22BroadcastScaleMaskLoadIffbLm4EiE11DirectStoreIffEfLi2ELi30ELi32ELi1ELb0EL9Algorithm0EEvT_T0_ll
.visible .entry _Z15SoftmaxWarpImplI22BroadcastScaleMaskLoadIffbLm4EiE11DirectStoreIffEfLi2ELi30ELi32ELi1ELb0EL9Algorithm0EEvT_T0_ll(
	.param .align 8 .b8 _Z15SoftmaxWarpImplI22BroadcastScaleMaskLoadIffbLm4EiE11DirectStoreIffEfLi2ELi30ELi32ELi1ELb0EL9Algorithm0EEvT_T0_ll_param_0[120],
	.param .align 8 .b8 _Z15SoftmaxWarpImplI22BroadcastScaleMaskLoadIffbLm4EiE11DirectStoreIffEfLi2ELi30ELi32ELi1ELb0EL9Algorithm0EEvT_T0_ll_param_1[16],
	.param .u64 _Z15SoftmaxWarpImplI22BroadcastScaleMaskLoadIffbLm4EiE11DirectStoreIffEfLi2ELi30ELi32ELi1ELb0EL9Algorithm0EEvT_T0_ll_param_2,
	.param .u64 _Z15SoftmaxWarpImplI22BroadcastScaleMaskLoadIffbLm4EiE11DirectStoreIffEfLi2ELi30ELi32ELi1ELb0EL9Algorithm0EEvT_T0_ll_param_3
)
{
	.reg .pred 	%p<104>;
	.reg .b16 	%rs<31>;
	.reg .b32 	%r<467>;
	.reg .b32 	%f<552>;
	.reg .b64 	%rd<186>;

	ld.param.u64 	%rd38, [_Z15SoftmaxWarpImplI22BroadcastScaleMaskLoadIffbLm4EiE11DirectStoreIffEfLi2ELi30ELi32ELi1ELb0EL9Algorithm0EEvT_T0_ll_param_1+8];
	ld.param.u64 	%rd37, [_Z15SoftmaxWarpImplI22BroadcastScaleMaskLoadIffbLm4EiE11DirectStoreIffEfLi2ELi30ELi32ELi1ELb0EL9Algorithm0EEvT_T0_ll_param_1];
	ld.param.v2.f32 	{%f48, %f49}, [_Z15SoftmaxWarpImplI22BroadcastScaleMaskLoadIffbLm4EiE11DirectStoreIffEfLi2ELi30ELi32ELi1ELb0EL9Algorithm0EEvT_T0_ll_param_0+112];
	ld.param.u64 	%rd36, [_Z15SoftmaxWarpImplI22BroadcastScaleMaskLoadIffbLm4EiE11DirectStoreIffEfLi2ELi30ELi32ELi1ELb0EL9Algorithm0EEvT_T0_ll_param_0+104];
	ld.param.v2.u32 	{%r17, %r18}, [_Z15SoftmaxWarpImplI22BroadcastScaleMaskLoadIffbLm4EiE11DirectStoreIffEfLi2ELi30ELi32ELi1ELb0EL9Algorithm0EEvT_T0_ll_param_0+88];
	ld.param.v2.u32 	{%r15, %r16}, [_Z15SoftmaxWarpImplI22BroadcastScaleMaskLoadIffbLm4EiE11DirectStoreIffEfLi2ELi30ELi32ELi1ELb0EL9Algorithm0EEvT_T0_ll_param_0+80];
	ld.param.v2.u32 	{%r13, %r14}, [_Z15SoftmaxWarpImplI22BroadcastScaleMaskLoadIffbLm4EiE11DirectStoreIffEfLi2ELi30ELi32ELi1ELb0EL9Algorithm0EEvT_T0_ll_param_0+64];
	ld.param.v2.u32 	{%r11, %r12}, [_Z15SoftmaxWarpImplI22BroadcastScaleMaskLoadIffbLm4EiE11DirectStoreIffEfLi2ELi30ELi32ELi1ELb0EL9Algorithm0EEvT_T0_ll_param_0+56];
	ld.param.u64 	%rd32, [_Z15SoftmaxWarpImplI22BroadcastScaleMaskLoadIffbLm4EiE11DirectStoreIffEfLi2ELi30ELi32ELi1ELb0EL9Algorithm0EEvT_T0_ll_param_0+40];
	ld.param.u64 	%rd31, [_Z15SoftmaxWarpImplI22BroadcastScaleMaskLoadIffbLm4EiE11DirectStoreIffEfLi2ELi30ELi32ELi1ELb0EL9Algorithm0EEvT_T0_ll_param_0+32];
	ld.param.u64 	%rd30, [_Z15SoftmaxWarpImplI22BroadcastScaleMaskLoadIffbLm4EiE11DirectStoreIffEfLi2ELi30ELi32ELi1ELb0EL9Algorithm0EEvT_T0_ll_param_0+24];
	ld.param.u64 	%rd29, [_Z15SoftmaxWarpImplI22BroadcastScaleMaskLoadIffbLm4EiE11DirectStoreIffEfLi2ELi30ELi32ELi1ELb0EL9Algorithm0EEvT_T0_ll_param_0+16];
	ld.param.u64 	%rd28, [_Z15SoftmaxWarpImplI22BroadcastScaleMaskLoadIffbLm4EiE11DirectStoreIffEfLi2ELi30ELi32ELi1ELb0EL9Algorithm0EEvT_T0_ll_param_0+8];
	ld.param.u64 	%rd27, [_Z15SoftmaxWarpImplI22BroadcastScaleMaskLoadIffbLm4EiE11DirectStoreIffEfLi2ELi30ELi32ELi1ELb0EL9Algorithm0EEvT_T0_ll_param_0];
	ld.param.u64 	%rd40, [_Z15SoftmaxWarpImplI22BroadcastScaleMaskLoadIffbLm4EiE11DirectStoreIffEfLi2ELi30ELi32ELi1ELb0EL9Algorithm0EEvT_T0_ll_param_3];
	cvta.to.global.u64 	%rd1, %rd27;
	cvta.to.global.u64 	%rd2, %rd28;
	setp.lt.s64 	%p1, %rd40, 961;
	@%p1 bra 	$L__BB500_2;
	mov.u64 	%rd41, $str;
	cvta.global.u64 	%rd42, %rd41;
	mov.u64 	%rd43, $str$1;
	cvta.global.u64 	%rd44, %rd43;
	mov.u64 	%rd45, __unnamed_486;
	cvta.global.u64 	%rd46, %rd45;
	{ // callseq 485, 0
	.param .b64 param0;
	st.param.b64 	[param0], %rd42;
	.param .b64 param1;
	st.param.b64 	[param1], %rd44;
	.param .b32 param2;
	st.param.b32 	[param2], 219;
	.param .b64 param3;
	st.param.b64 	[param3], %rd46;
	.param .b64 param4;
	st.param.b64 	[param4], 1;
	call.uni 
	__assertfail, 
	(
	param0, 
	param1, 
	param2, 
	param3, 
	param4
	);
	} // callseq 485
$L__BB500_2:
	ld.param.u64 	%rd183, [_Z15SoftmaxWarpImplI22BroadcastScaleMaskLoadIffbLm4EiE11DirectStoreIffEfLi2ELi30ELi32ELi1ELb0EL9Algorithm0EEvT_T0_ll_param_2];
	mov.u32 	%r19, %ctaid.x;
	mov.u32 	%r20, %ntid.y;
	mov.u32 	%r21, %tid.y;
	mad.lo.s32 	%r22, %r19, %r20, %r21;
	mov.u32 	%r23, %nctaid.x;
	mul.lo.s32 	%r8, %r23, %r20;
	cvt.s64.s32 	%rd185, %r22;
	setp.le.s64 	%p2, %rd183, %rd185;
	@%p2 bra 	$L__BB500_35;
	mov.u32 	%r24, %tid.x;
	shl.b32 	%r25, %r24, 1;
	cvt.u64.u32 	%rd8, %r25;
	cvt.s64.s32 	%rd9, %r8;
	cvt.u32.u64 	%r26, %rd8;
	cvt.u32.u64 	%r28, %rd36;
$L__BB500_4:
	setp.eq.s64 	%p3, %rd32, 1;
	setp.eq.s64 	%p4, %rd31, 1;
	setp.eq.s64 	%p5, %rd30, 1;
	setp.eq.s64 	%p6, %rd29, 1;
	cvt.u32.u64 	%r27, %rd185;
	mad.lo.s32 	%r9, %r28, %r27, %r26;
	div.s32 	%r29, %r9, %r11;
	mul.lo.s32 	%r30, %r29, %r11;
	sub.s32 	%r31, %r9, %r30;
	div.s32 	%r32, %r31, %r12;
	mul.lo.s32 	%r33, %r32, %r12;
	sub.s32 	%r34, %r31, %r33;
	div.s32 	%r35, %r34, %r13;
	mul.lo.s32 	%r36, %r35, %r13;
	sub.s32 	%r37, %r34, %r36;
	selp.b32 	%r38, 0, %r29, %p6;
	selp.b32 	%r39, 0, %r32, %p5;
	selp.b32 	%r40, 0, %r35, %p4;
	selp.b32 	%r41, 0, %r37, %p3;
	mul.lo.s32 	%r42, %r15, %r38;
	mad.lo.s32 	%r43, %r16, %r39, %r42;
	mad.lo.s32 	%r44, %r17, %r40, %r43;
	mad.lo.s32 	%r45, %r18, %r41, %r44;
	shr.u32 	%r46, %r9, 31;
	add.s32 	%r47, %r9, %r46;
	shr.s32 	%r48, %r47, 1;
	mul.wide.s32 	%rd47, %r48, 8;
	add.s64 	%rd11, %rd1, %rd47;
	ld.global.f32 	%f50, [%rd11];
	shr.u32 	%r49, %r45, 31;
	add.s32 	%r50, %r45, %r49;
	shr.s32 	%r51, %r50, 1;
	mul.wide.s32 	%rd48, %r51, 2;
	add.s64 	%rd49, %rd2, %rd48;
	ld.global.v2.u8 	{%rs1, %rs2}, [%rd49];
	setp.eq.s16 	%p7, %rs1, 0;
	mul.f32 	%f51, %f50, %f49;
	selp.f32 	%f3, %f48, %f51, %p7;
	setp.eq.s16 	%p8, %rs2, 0;
	mov.f32 	%f537, %f48;
	@%p8 bra 	$L__BB500_6;
	ld.global.f32 	%f52, [%rd11+4];
	mul.f32 	%f537, %f52, %f49;
$L__BB500_6:
	setp.eq.s64 	%p9, %rd32, 1;
	setp.eq.s64 	%p10, %rd31, 1;
	setp.eq.s64 	%p11, %rd30, 1;
	setp.eq.s64 	%p12, %rd29, 1;
	add.s32 	%r10, %r9, 64;
	div.s32 	%r52, %r10, %r11;
	mul.lo.s32 	%r53, %r52, %r11;
	sub.s32 	%r54, %r10, %r53;
	div.s32 	%r55, %r54, %r12;
	mul.lo.s32 	%r56, %r55, %r12;
	sub.s32 	%r57, %r54, %r56;
	div.s32 	%r58, %r57, %r13;
	mul.lo.s32 	%r59, %r58, %r13;
	sub.s32 	%r60, %r57, %r59;
	selp.b32 	%r61, 0, %r52, %p12;
	selp.b32 	%r62, 0, %r55, %p11;
	selp.b32 	%r63, 0, %r58, %p10;
	selp.b32 	%r64, 0, %r60, %p9;
	mul.lo.s32 	%r65, %r15, %r61;
	mad.lo.s32 	%r66, %r16, %r62, %r65;
	mad.lo.s32 	%r67, %r17, %r63, %r66;
	mad.lo.s32 	%r68, %r18, %r64, %r67;
	shr.u32 	%r69, %r10, 31;
	add.s32 	%r70, %r10, %r69;
	shr.s32 	%r71, %r70, 1;
	mul.wide.s32 	%rd50, %r71, 8;
	add.s64 	%rd12, %rd1, %rd50;
	ld.global.f32 	%f53, [%rd12];
	shr.u32 	%r72, %r68, 31;
	add.s32 	%r73, %r68, %r72;
	shr.s32 	%r74, %r73, 1;
	mul.wide.s32 	%rd51, %r74, 2;
	add.s64 	%rd52, %rd2, %rd51;
	ld.global.v2.u8 	{%rs3, %rs4}, [%rd52];
	setp.eq.s16 	%p13, %rs3, 0;
	mul.f32 	%f54, %f53, %f49;
	selp.f32 	%f6, %f48, %f54, %p13;
	setp.eq.s16 	%p14, %rs4, 0;
	mov.f32 	%f538, %f48;
	@%p14 bra 	$L__BB500_8;
	ld.global.f32 	%f55, [%rd12+4];
	mul.f32 	%f538, %f55, %f49;
$L__BB500_8:
	setp.eq.s64 	%p15, %rd32, 1;
	setp.eq.s64 	%p16, %rd31, 1;
	setp.eq.s64 	%p17, %rd30, 1;
	setp.eq.s64 	%p18, %rd29, 1;
	add.s32 	%r75, %r10, 64;
	div.s32 	%r76, %r75, %r11;
	mul.lo.s32 	%r77, %r76, %r11;
	sub.s32 	%r78, %r75, %r77;
	div.s32 	%r79, %r78, %r12;
	mul.lo.s32 	%r80, %r79, %r12;
	sub.s32 	%r81, %r78, %r80;
	div.s32 	%r82, %r81, %r13;
	mul.lo.s32 	%r83, %r82, %r13;
	sub.s32 	%r84, %r81, %r83;
	selp.b32 	%r85, 0, %r76, %p18;
	selp.b32 	%r86, 0, %r79, %p17;
	selp.b32 	%r87, 0, %r82, %p16;
	selp.b32 	%r88, 0, %r84, %p15;
	mul.lo.s32 	%r89, %r15, %r85;
	mad.lo.s32 	%r90, %r16, %r86, %r89;
	mad.lo.s32 	%r91, %r17, %r87, %r90;
	mad.lo.s32 	%r92, %r18, %r88, %r91;
	shr.u32 	%r93, %r75, 31;
	add.s32 	%r94, %r75, %r93;
	shr.s32 	%r95, %r94, 1;
	mul.wide.s32 	%rd53, %r95, 8;
	add.s64 	%rd13, %rd1, %rd53;
	ld.global.f32 	%f56, [%rd13];
	shr.u32 	%r96, %r92, 31;
	add.s32 	%r97, %r92, %r96;
	shr.s32 	%r98, %r97, 1;
	mul.wide.s32 	%rd54, %r98, 2;
	add.s64 	%rd55, %rd2, %rd54;
	ld.global.v2.u8 	{%rs5, %rs6}, [%rd55];
	setp.eq.s16 	%p19, %rs5, 0;
	mul.f32 	%f57, %f56, %f49;
	selp.f32 	%f9, %f48, %f57, %p19;
	setp.eq.s16 	%p20, %rs6, 0;
	mov.f32 	%f539, %f48;
	@%p20 bra 	$L__BB500_10;
	ld.global.f32 	%f58, [%rd13+4];
	mul.f32 	%f539, %f58, %f49;
$L__BB500_10:
	setp.eq.s64 	%p21, %rd32, 1;
	setp.eq.s64 	%p22, %rd31, 1;
	setp.eq.s64 	%p23, %rd30, 1;
	setp.eq.s64 	%p24, %rd29, 1;
	add.s32 	%r99, %r10, 128;
	div.s32 	%r100, %r99, %r11;
	mul.lo.s32 	%r101, %r100, %r11;
	sub.s32 	%r102, %r99, %r101;
	div.s32 	%r103, %r102, %r12;
	mul.lo.s32 	%r104, %r103, %r12;
	sub.s32 	%r105, %r102, %r104;
	div.s32 	%r106, %r105, %r13;
	mul.lo.s32 	%r107, %r106, %r13;
	sub.s32 	%r108, %r105, %r107;
	selp.b32 	%r109, 0, %r100, %p24;
	selp.b32 	%r110, 0, %r103, %p23;
	selp.b32 	%r111, 0, %r106, %p22;
	selp.b32 	%r112, 0, %r108, %p21;
	mul.lo.s32 	%r113, %r15, %r109;
	mad.lo.s32 	%r114, %r16, %r110, %r113;
	mad.lo.s32 	%r115, %r17, %r111, %r114;
	mad.lo.s32 	%r116, %r18, %r112, %r115;
	shr.u32 	%r117, %r99, 31;
	add.s32 	%r118, %r99, %r117;
	shr.s32 	%r119, %r118, 1;
	mul.wide.s32 	%rd56, %r119, 8;
	add.s64 	%rd14, %rd1, %rd56;
	ld.global.f32 	%f59, [%rd14];
	shr.u32 	%r120, %r116, 31;
	add.s32 	%r121, %r116, %r120;
	shr.s32 	%r122, %r121, 1;
	mul.wide.s32 	%rd57, %r122, 2;
	add.s64 	%rd58, %rd2, %rd57;
	ld.global.v2.u8 	{%rs7, %rs8}, [%rd58];
	setp.eq.s16 	%p25, %rs7, 0;
	mul.f32 	%f60, %f59, %f49;
	selp.f32 	%f12, %f48, %f60, %p25;
	setp.eq.s16 	%p26, %rs8, 0;
	mov.f32 	%f540, %f48;
	@%p26 bra 	$L__BB500_12;
	ld.global.f32 	%f61, [%rd14+4];
	mul.f32 	%f540, %f61, %f49;
$L__BB500_12:
	setp.eq.s64 	%p27, %rd32, 1;
	setp.eq.s64 	%p28, %rd31, 1;
	setp.eq.s64 	%p29, %rd30, 1;
	setp.eq.s64 	%p30, %rd29, 1;
	add.s32 	%r123, %r10, 192;
	div.s32 	%r124, %r123, %r11;
	mul.lo.s32 	%r125, %r124, %r11;
	sub.s32 	%r126, %r123, %r125;
	div.s32 	%r127, %r126, %r12;
	mul.lo.s32 	%r128, %r127, %r12;
	sub.s32 	%r129, %r126, %r128;
	div.s32 	%r130, %r129, %r13;
	mul.lo.s32 	%r131, %r130, %r13;
	sub.s32 	%r132, %r129, %r131;
	selp.b32 	%r133, 0, %r124, %p30;
	selp.b32 	%r134, 0, %r127, %p29;
	selp.b32 	%r135, 0, %r130, %p28;
	selp.b32 	%r136, 0, %r132, %p27;
	mul.lo.s32 	%r137, %r15, %r133;
	mad.lo.s32 	%r138, %r16, %r134, %r137;
	mad.lo.s32 	%r139, %r17, %r135, %r138;
	mad.lo.s32 	%r140, %r18, %r136, %r139;
	shr.u32 	%r141, %r123, 31;
	add.s32 	%r142, %r123, %r141;
	shr.s32 	%r143, %r142, 1;
	mul.wide.s32 	%rd59, %r143, 8;
	add.s64 	%rd15, %rd1, %rd59;
	ld.global.f32 	%f62, [%rd15];
	shr.u32 	%r144, %r140, 31;
	add.s32 	%r145, %r140, %r144;
	shr.s32 	%r146, %r145, 1;
	mul.wide.s32 	%rd60, %r146, 2;
	add.s64 	%rd61, %rd2, %rd60;
	ld.global.v2.u8 	{%rs9, %rs10}, [%rd61];
	setp.eq.s16 	%p31, %rs9, 0;
	mul.f32 	%f63, %f62, %f49;
	selp.f32 	%f15, %f48, %f63, %p31;
	setp.eq.s16 	%p32, %rs10, 0;
	mov.f32 	%f541, %f48;
	@%p32 bra 	$L__BB500_14;
	ld.global.f32 	%f64, [%rd15+4];
	mul.f32 	%f541, %f64, %f49;
$L__BB500_14:
	setp.eq.s64 	%p33, %rd32, 1;
	setp.eq.s64 	%p34, %rd31, 1;
	setp.eq.s64 	%p35, %rd30, 1;
	setp.eq.s64 	%p36, %rd29, 1;
	add.s32 	%r147, %r10, 256;
	div.s32 	%r148, %r147, %r11;
	mul.lo.s32 	%r149, %r148, %r11;
	sub.s32 	%r150, %r147, %r149;
	div.s32 	%r151, %r150, %r12;
	mul.lo.s32 	%r152, %r151, %r12;
	sub.s32 	%r153, %r150, %r152;
	div.s32 	%r154, %r153, %r13;
	mul.lo.s32 	%r155, %r154, %r13;
	sub.s32 	%r156, %r153, %r155;
	selp.b32 	%r157, 0, %r148, %p36;
	selp.b32 	%r158, 0, %r151, %p35;
	selp.b32 	%r159, 0, %r154, %p34;
	selp.b32 	%r160, 0, %r156, %p33;
	mul.lo.s32 	%r161, %r15, %r157;
	mad.lo.s32 	%r162, %r16, %r158, %r161;
	mad.lo.s32 	%r163, %r17, %r159, %r162;
	mad.lo.s32 	%r164, %r18, %r160, %r163;
	shr.u32 	%r165, %r147, 31;
	add.s32 	%r166, %r147, %r165;
	shr.s32 	%r167, %r166, 1;
	mul.wide.s32 	%rd62, %r167, 8;
	add.s64 	%rd16, %rd1, %rd62;
	ld.global.f32 	%f65, [%rd16];
	shr.u32 	%r168, %r164, 31;
	add.s32 	%r169, %r164, %r168;
	shr.s32 	%r170, %r169, 1;
	mul.wide.s32 	%rd63, %r170, 2;
	add.s64 	%rd64, %rd2, %rd63;
	ld.global.v2.u8 	{%rs11, %rs12}, [%rd64];
	setp.eq.s16 	%p37, %rs11, 0;
	mul.f32 	%f66, %f65, %f49;
	selp.f32 	%f18, %f48, %f66, %p37;
	setp.eq.s16 	%p38, %rs12, 0;
	mov.f32 	%f542, %f48;
	@%p38 bra 	$L__BB500_16;
	ld.global.f32 	%f67, [%rd16+4];
	mul.f32 	%f542, %f67, %f49;
$L__BB500_16:
	setp.eq.s64 	%p39, %rd32, 1;
	setp.eq.s64 	%p40, %rd31, 1;
	setp.eq.s64 	%p41, %rd30, 1;
	setp.eq.s64 	%p42, %rd29, 1;
	add.s32 	%r171, %r10, 320;
	div.s32 	%r172, %r171, %r11;
	mul.lo.s32 	%r173, %r172, %r11;
	sub.s32 	%r174, %r171, %r173;
	div.s32 	%r175, %r174, %r12;
	mul.lo.s32 	%r176, %r175, %r12;
	sub.s32 	%r177, %r174, %r176;
	div.s32 	%r178, %r177, %r13;
	mul.lo.s32 	%r179, %r178, %r13;
	sub.s32 	%r180, %r177, %r179;
	selp.b32 	%r181, 0, %r172, %p42;
	selp.b32 	%r182, 0, %r175, %p41;
	selp.b32 	%r183, 0, %r178, %p40;
	selp.b32 	%r184, 0, %r180, %p39;
	mul.lo.s32 	%r185, %r15, %r181;
	mad.lo.s32 	%r186, %r16, %r182, %r185;
	mad.lo.s32 	%r187, %r17, %r183, %r186;
	mad.lo.s32 	%r188, %r18, %r184, %r187;
	shr.u32 	%r189, %r171, 31;
	add.s32 	%r190, %r171, %r189;
	shr.s32 	%r191, %r190, 1;
	mul.wide.s32 	%rd65, %r191, 8;
	add.s64 	%rd17, %rd1, %rd65;
	ld.global.f32 	%f68, [%rd17];
	shr.u32 	%r192, %r188, 31;
	add.s32 	%r193, %r188, %r192;
	shr.s32 	%r194, %r193, 1;
	mul.wide.s32 	%rd66, %r194, 2;
	add.s64 	%rd67, %rd2, %rd66;
	ld.global.v2.u8 	{%rs13, %rs14}, [%rd67];
	setp.eq.s16 	%p43, %rs13, 0;
	mul.f32 	%f69, %f68, %f49;
	selp.f32 	%f21, %f48, %f69, %p43;
	setp.eq.s16 	%p44, %rs14, 0;
	mov.f32 	%f543, %f48;
	@%p44 bra 	$L__BB500_18;
	ld.global.f32 	%f70, [%rd17+4];
	mul.f32 	%f543, %f70, %f49;
$L__BB500_18:
	setp.eq.s64 	%p45, %rd32, 1;
	setp.eq.s64 	%p46, %rd31, 1;
	setp.eq.s64 	%p47, %rd30, 1;
	setp.eq.s64 	%p48, %rd29, 1;
	add.s32 	%r195, %r10, 384;
	div.s32 	%r196, %r195, %r11;
	mul.lo.s32 	%r197, %r196, %r11;
	sub.s32 	%r198, %r195, %r197;
	div.s32 	%r199, %r198, %r12;
	mul.lo.s32 	%r200, %r199, %r12;
	sub.s32 	%r201, %r198, %r200;
	div.s32 	%r202, %r201, %r13;
	mul.lo.s32 	%r203, %r202, %r13;
	sub.s32 	%r204, %r201, %r203;
	selp.b32 	%r205, 0, %r196, %p48;
	selp.b32 	%r206, 0, %r199, %p47;
	selp.b32 	%r207, 0, %r202, %p46;
	selp.b32 	%r208, 0, %r204, %p45;
	mul.lo.s32 	%r209, %r15, %r205;
	mad.lo.s32 	%r210, %r16, %r206, %r209;
	mad.lo.s32 	%r211, %r17, %r207, %r210;
	mad.lo.s32 	%r212, %r18, %r208, %r211;
	shr.u32 	%r213, %r195, 31;
	add.s32 	%r214, %r195, %r213;
	shr.s32 	%r215, %r214, 1;
	mul.wide.s32 	%rd68, %r215, 8;
	add.s64 	%rd18, %rd1, %rd68;
	ld.global.f32 	%f71, [%rd18];
	shr.u32 	%r216, %r212, 31;
	add.s32 	%r217, %r212, %r216;
	shr.s32 	%r218, %r217, 1;
	mul.wide.s32 	%rd69, %r218, 2;
	add.s64 	%rd70, %rd2, %rd69;
	ld.global.v2.u8 	{%rs15, %rs16}, [%rd70];
	setp.eq.s16 	%p49, %rs15, 0;
	mul.f32 	%f72, %f71, %f49;
	selp.f32 	%f24, %f48, %f72, %p49;
	setp.eq.s16 	%p50, %rs16, 0;
	mov.f32 	%f544, %f48;
	@%p50 bra 	$L__BB500_20;
	ld.global.f32 	%f73, [%rd18+4];
	mul.f32 	%f544, %f73, %f49;
$L__BB500_20:
	add.s32 	%r219, %r10, 448;
	div.s32 	%r220, %r219, %r11;
	mul.lo.s32 	%r221, %r220, %r11;
	sub.s32 	%r222, %r219, %r221;
	div.s32 	%r223, %r222, %r12;
	mul.lo.s32 	%r224, %r223, %r12;
	sub.s32 	%r225, %r222, %r224;
	div.s32 	%r226, %r225, %r13;
	mul.lo.s32 	%r227, %r226, %r13;
	sub.s32 	%r228, %r225, %r227;
	selp.b32 	%r229, 0, %r220, %p48;
	selp.b32 	%r230, 0, %r223, %p47;
	selp.b32 	%r231, 0, %r226, %p46;
	selp.b32 	%r232, 0, %r228, %p45;
	mul.lo.s32 	%r233, %r15, %r229;
	mad.lo.s32 	%r234, %r16, %r230, %r233;
	mad.lo.s32 	%r235, %r17, %r231, %r234;
	mad.lo.s32 	%r236, %r18, %r232, %r235;
	shr.u32 	%r237, %r219, 31;
	add.s32 	%r238, %r219, %r237;
	shr.s32 	%r239, %r238, 1;
	mul.wide.s32 	%rd71, %r239, 8;
	add.s64 	%rd19, %rd1, %rd71;
	ld.global.f32 	%f74, [%rd19];
	shr.u32 	%r240, %r236, 31;
	add.s32 	%r241, %r236, %r240;
	shr.s32 	%r242, %r241, 1;
	mul.wide.s32 	%rd72, %r242, 2;
	add.s64 	%rd73, %rd2, %rd72;
	ld.global.v2.u8 	{%rs17, %rs18}, [%rd73];
	setp.eq.s16 	%p55, %rs17, 0;
	mul.f32 	%f75, %f74, %f49;
	selp.f32 	%f27, %f48, %f75, %p55;
	setp.eq.s16 	%p56, %rs18, 0;
	mov.f32 	%f545, %f48;
	@%p56 bra 	$L__BB500_22;
	ld.global.f32 	%f76, [%rd19+4];
	mul.f32 	%f545, %f76, %f49;
$L__BB500_22:
	setp.eq.s64 	%p57, %rd32, 1;
	setp.eq.s64 	%p58, %rd31, 1;
	setp.eq.s64 	%p59, %rd30, 1;
	setp.eq.s64 	%p60, %rd29, 1;
	add.s32 	%r243, %r10, 512;
	div.s32 	%r244, %r243, %r11;
	mul.lo.s32 	%r245, %r244, %r11;
	sub.s32 	%r246, %r243, %r245;
	div.s32 	%r247, %r246, %r12;
	mul.lo.s32 	%r248, %r247, %r12;
	sub.s32 	%r249, %r246, %r248;
	div.s32 	%r250, %r249, %r13;
	mul.lo.s32 	%r251, %r250, %r13;
	sub.s32 	%r252, %r249, %r251;
	selp.b32 	%r253, 0, %r244, %p60;
	selp.b32 	%r254, 0, %r247, %p59;
	selp.b32 	%r255, 0, %r250, %p58;
	selp.b32 	%r256, 0, %r252, %p57;
	mul.lo.s32 	%r257, %r15, %r253;
	mad.lo.s32 	%r258, %r16, %r254, %r257;
	mad.lo.s32 	%r259, %r17, %r255, %r258;
	mad.lo.s32 	%r260, %r18, %r256, %r259;
	shr.u32 	%r261, %r243, 31;
	add.s32 	%r262, %r243, %r261;
	shr.s32 	%r263, %r262, 1;
	mul.wide.s32 	%rd74, %r263, 8;
	add.s64 	%rd20, %rd1, %rd74;
	ld.global.f32 	%f77, [%rd20];
	shr.u32 	%r264, %r260, 31;
	add.s32 	%r265, %r260, %r264;
	shr.s32 	%r266, %r265, 1;
	mul.wide.s32 	%rd75, %r266, 2;
	add.s64 	%rd76, %rd2, %rd75;
	ld.global.v2.u8 	{%rs19, %rs20}, [%rd76];
	setp.eq.s16 	%p61, %rs19, 0;
	mul.f32 	%f78, %f77, %f49;
	selp.f32 	%f30, %f48, %f78, %p61;
	setp.eq.s16 	%p62, %rs20, 0;
	mov.f32 	%f546, %f48;
	@%p62 bra 	$L__BB500_24;
	ld.global.f32 	%f79, [%rd20+4];
	mul.f32 	%f546, %f79, %f49;
$L__BB500_24:
	add.s32 	%r267, %r10, 576;
	div.s32 	%r268, %r267, %r11;
	mul.lo.s32 	%r269, %r268, %r11;
	sub.s32 	%r270, %r267, %r269;
	div.s32 	%r271, %r270, %r12;
	mul.lo.s32 	%r272, %r271, %r12;
	sub.s32 	%r273, %r270, %r272;
	div.s32 	%r274, %r273, %r13;
	mul.lo.s32 	%r275, %r274, %r13;
	sub.s32 	%r276, %r273, %r275;
	selp.b32 	%r277, 0, %r268, %p60;
	selp.b32 	%r278, 0, %r271, %p59;
	selp.b32 	%r279, 0, %r274, %p58;
	selp.b32 	%r280, 0, %r276, %p57;
	mul.lo.s32 	%r281, %r15, %r277;
	mad.lo.s32 	%r282, %r16, %r278, %r281;
	mad.lo.s32 	%r283, %r17, %r279, %r282;
	mad.lo.s32 	%r284, %r18, %r280, %r283;
	shr.u32 	%r285, %r267, 31;
	add.s32 	%r286, %r267, %r285;
	shr.s32 	%r287, %r286, 1;
	mul.wide.s32 	%rd77, %r287, 8;
	add.s64 	%rd21, %rd1, %rd77;
	ld.global.f32 	%f80, [%rd21];
	shr.u32 	%r288, %r284, 31;
	add.s32 	%r289, %r284, %r288;
	shr.s32 	%r290, %r289, 1;
	mul.wide.s32 	%rd78, %r290, 2;
	add.s64 	%rd79, %rd2, %rd78;
	ld.global.v2.u8 	{%rs21, %rs22}, [%rd79];
	setp.eq.s16 	%p67, %rs21, 0;
	mul.f32 	%f81, %f80, %f49;
	selp.f32 	%f33, %f48, %f81, %p67;
	setp.eq.s16 	%p68, %rs22, 0;
	mov.f32 	%f547, %f48;
	@%p68 bra 	$L__BB500_26;
	ld.global.f32 	%f82, [%rd21+4];
	mul.f32 	%f547, %f82, %f49;
$L__BB500_26:
	setp.eq.s64 	%p69, %rd32, 1;
	setp.eq.s64 	%p70, %rd31, 1;
	setp.eq.s64 	%p71, %rd30, 1;
	setp.eq.s64 	%p72, %rd29, 1;
	add.s32 	%r291, %r10, 640;
	div.s32 	%r292, %r291, %r11;
	mul.lo.s32 	%r293, %r292, %r11;
	sub.s32 	%r294, %r291, %r293;
	div.s32 	%r295, %r294, %r12;
	mul.lo.s32 	%r296, %r295, %r12;
	sub.s32 	%r297, %r294, %r296;
	div.s32 	%r298, %r297, %r13;
	mul.lo.s32 	%r299, %r298, %r13;
	sub.s32 	%r300, %r297, %r299;
	selp.b32 	%r301, 0, %r292, %p72;
	selp.b32 	%r302, 0, %r295, %p71;
	selp.b32 	%r303, 0, %r298, %p70;
	selp.b32 	%r304, 0, %r300, %p69;
	mul.lo.s32 	%r305, %r15, %r301;
	mad.lo.s32 	%r306, %r16, %r302, %r305;
	mad.lo.s32 	%r307, %r17, %r303, %r306;
	mad.lo.s32 	%r308, %r18, %r304, %r307;
	shr.u32 	%r309, %r291, 31;
	add.s32 	%r310, %r291, %r309;
	shr.s32 	%r311, %r310, 1;
	mul.wide.s32 	%rd80, %r311, 8;
	add.s64 	%rd22, %rd1, %rd80;
	ld.global.f32 	%f83, [%rd22];
	shr.u32 	%r312, %r308, 31;
	add.s32 	%r313, %r308, %r312;
	shr.s32 	%r314, %r313, 1;
	mul.wide.s32 	%rd81, %r314, 2;
	add.s64 	%rd82, %rd2, %rd81;
	ld.global.v2.u8 	{%rs23, %rs24}, [%rd82];
	setp.eq.s16 	%p73, %rs23, 0;
	mul.f32 	%f84, %f83, %f49;
	selp.f32 	%f36, %f48, %f84, %p73;
	setp.eq.s16 	%p74, %rs24, 0;
	mov.f32 	%f548, %f48;
	@%p74 bra 	$L__BB500_28;
	ld.global.f32 	%f85, [%rd22+4];
	mul.f32 	%f548, %f85, %f49;
$L__BB500_28:
	add.s32 	%r315, %r10, 704;
	div.s32 	%r316, %r315, %r11;
	mul.lo.s32 	%r317, %r316, %r11;
	sub.s32 	%r318, %r315, %r317;
	div.s32 	%r319, %r318, %r12;
	mul.lo.s32 	%r320, %r319, %r12;
	sub.s32 	%r321, %r318, %r320;
	div.s32 	%r322, %r321, %r13;
	mul.lo.s32 	%r323, %r322, %r13;
	sub.s32 	%r324, %r321, %r323;
	selp.b32 	%r325, 0, %r316, %p72;
	selp.b32 	%r326, 0, %r319, %p71;
	selp.b32 	%r327, 0, %r322, %p70;
	selp.b32 	%r328, 0, %r324, %p69;
	mul.lo.s32 	%r329, %r15, %r325;
	mad.lo.s32 	%r330, %r16, %r326, %r329;
	mad.lo.s32 	%r331, %r17, %r327, %r330;
	mad.lo.s32 	%r332, %r18, %r328, %r331;
	shr.u32 	%r333, %r315, 31;
	add.s32 	%r334, %r315, %r333;
	shr.s32 	%r335, %r334, 1;
	mul.wide.s32 	%rd83, %r335, 8;
	add.s64 	%rd23, %rd1, %rd83;
	ld.global.f32 	%f86, [%rd23];
	shr.u32 	%r336, %r332, 31;
	add.s32 	%r337, %r332, %r336;
	shr.s32 	%r338, %r337, 1;
	mul.wide.s32 	%rd84, %r338, 2;
	add.s64 	%rd85, %rd2, %rd84;
	ld.global.v2.u8 	{%rs25, %rs26}, [%rd85];
	setp.eq.s16 	%p79, %rs25, 0;
	mul.f32 	%f87, %f86, %f49;
	selp.f32 	%f39, %f48, %f87, %p79;
	setp.eq.s16 	%p80, %rs26, 0;
	mov.f32 	%f549, %f48;
	@%p80 bra 	$L__BB500_30;
	ld.global.f32 	%f88, [%rd23+4];
	mul.f32 	%f549, %f88, %f49;
$L__BB500_30:
	setp.eq.s64 	%p81, %rd32, 1;
	setp.eq.s64 	%p82, %rd31, 1;
	setp.eq.s64 	%p83, %rd30, 1;
	setp.eq.s64 	%p84, %rd29, 1;
	add.s32 	%r339, %r10, 768;
	div.s32 	%r340, %r339, %r11;
	mul.lo.s32 	%r341, %r340, %r11;
	sub.s32 	%r342, %r339, %r341;
	div.s32 	%r343, %r342, %r12;
	mul.lo.s32 	%r344, %r343, %r12;
	sub.s32 	%r345, %r342, %r344;
	div.s32 	%r346, %r345, %r13;
	mul.lo.s32 	%r347, %r346, %r13;
	sub.s32 	%r348, %r345, %r347;
	selp.b32 	%r349, 0, %r340, %p84;
	selp.b32 	%r350, 0, %r343, %p83;
	selp.b32 	%r351, 0, %r346, %p82;
	selp.b32 	%r352, 0, %r348, %p81;
	mul.lo.s32 	%r353, %r15, %r349;
	mad.lo.s32 	%r354, %r16, %r350, %r353;
	mad.lo.s32 	%r355, %r17, %r351, %r354;
	mad.lo.s32 	%r356, %r18, %r352, %r355;
	shr.u32 	%r357, %r339, 31;
	add.s32 	%r358, %r339, %r357;
	shr.s32 	%r359, %r358, 1;
	mul.wide.s32 	%rd86, %r359, 8;
	add.s64 	%rd24, %rd1, %rd86;
	ld.global.f32 	%f89, [%rd24];
	shr.u32 	%r360, %r356, 31;
	add.s32 	%r361, %r356, %r360;
	shr.s32 	%r362, %r361, 1;
	mul.wide.s32 	%rd87, %r362, 2;
	add.s64 	%rd88, %rd2, %rd87;
	ld.global.v2.u8 	{%rs27, %rs28}, [%rd88];
	setp.eq.s16 	%p85, %rs27, 0;
	mul.f32 	%f90, %f89, %f49;
	selp.f32 	%f42, %f48, %f90, %p85;
	setp.eq.s16 	%p86, %rs28, 0;
	mov.f32 	%f550, %f48;
	@%p86 bra 	$L__BB500_32;
	ld.global.f32 	%f91, [%rd24+4];
	mul.f32 	%f550, %f91, %f49;
$L__BB500_32:
	add.s32 	%r363, %r10, 832;
	div.s32 	%r364, %r363, %r11;
	mul.lo.s32 	%r365, %r364, %r11;
	sub.s32 	%r366, %r363, %r365;
	div.s32 	%r367, %r366, %r12;
	mul.lo.s32 	%r368, %r367, %r12;
	sub.s32 	%r369, %r366, %r368;
	div.s32 	%r370, %r369, %r13;
	mul.lo.s32 	%r371, %r370, %r13;
	sub.s32 	%r372, %r369, %r371;
	selp.b32 	%r373, 0, %r364, %p84;
	selp.b32 	%r374, 0, %r367, %p83;
	selp.b32 	%r375, 0, %r370, %p82;
	selp.b32 	%r376, 0, %r372, %p81;
	mul.lo.s32 	%r377, %r15, %r373;
	mad.lo.s32 	%r378, %r16, %r374, %r377;
	mad.lo.s32 	%r379, %r17, %r375, %r378;
	mad.lo.s32 	%r380, %r18, %r376, %r379;
	shr.u32 	%r381, %r363, 31;
	add.s32 	%r382, %r363, %r381;
	shr.s32 	%r383, %r382, 1;
	mul.wide.s32 	%rd89, %r383, 8;
	add.s64 	%rd25, %rd1, %rd89;
	ld.global.f32 	%f92, [%rd25];
	shr.u32 	%r384, %r380, 31;
	add.s32 	%r385, %r380, %r384;
	shr.s32 	%r386, %r385, 1;
	mul.wide.s32 	%rd90, %r386, 2;
	add.s64 	%rd91, %rd2, %rd90;
	ld.global.v2.u8 	{%rs29, %rs30}, [%rd91];
	setp.eq.s16 	%p91, %rs29, 0;
	mul.f32 	%f93, %f92, %f49;
	selp.f32 	%f45, %f48, %f93, %p91;
	setp.eq.s16 	%p92, %rs30, 0;
	mov.f32 	%f551, %f48;
	@%p92 bra 	$L__BB500_34;
	ld.global.f32 	%f94, [%rd25+4];
	mul.f32 	%f551, %f94, %f49;
$L__BB500_34:
	ld.param.u64 	%rd184, [_Z15SoftmaxWarpImplI22BroadcastScaleMaskLoadIffbLm4EiE11DirectStoreIffEfLi2ELi30ELi32ELi1ELb0EL9Algorithm0EEvT_T0_ll_param_2];
	max.f32 	%f95, %f3, 0fFF800000;
	max.f32 	%f96, %f95, %f537;
	max.f32 	%f97, %f96, %f6;
	max.f32 	%f98, %f97, %f538;
	max.f32 	%f99, %f98, %f9;
	max.f32 	%f100, %f99, %f539;
	max.f32 	%f101, %f100, %f12;
	max.f32 	%f102, %f101, %f540;
	max.f32 	%f103, %f102, %f15;
	max.f32 	%f104, %f103, %f541;
	max.f32 	%f105, %f104, %f18;
	max.f32 	%f106, %f105, %f542;
	max.f32 	%f107, %f106, %f21;
	max.f32 	%f108, %f107, %f543;
	max.f32 	%f109, %f108, %f24;
	max.f32 	%f110, %f109, %f544;
	max.f32 	%f111, %f110, %f27;
	max.f32 	%f112, %f111, %f545;
	max.f32 	%f113, %f112, %f30;
	max.f32 	%f114, %f113, %f546;
	max.f32 	%f115, %f114, %f33;
	max.f32 	%f116, %f115, %f547;
	max.f32 	%f117, %f116, %f36;
	max.f32 	%f118, %f117, %f548;
	max.f32 	%f119, %f118, %f39;
	max.f32 	%f120, %f119, %f549;
	max.f32 	%f121, %f120, %f42;
	max.f32 	%f122, %f121, %f550;
	max.f32 	%f123, %f122, %f45;
	max.f32 	%f124, %f123, %f551;
	mov.b32 	%r387, %f124;
	shfl.sync.bfly.b32	%r388|%p93, %r387, 16, 31, -1;
	mov.b32 	%f125, %r388;
	max.f32 	%f126, %f124, %f125;
	mov.b32 	%r389, %f126;
	shfl.sync.bfly.b32	%r390|%p94, %r389, 8, 31, -1;
	mov.b32 	%f127, %r390;
	max.f32 	%f128, %f126, %f127;
	mov.b32 	%r391, %f128;
	shfl.sync.bfly.b32	%r392|%p95, %r391, 4, 31, -1;
	mov.b32 	%f129, %r392;
	max.f32 	%f130, %f128, %f129;
	mov.b32 	%r393, %f130;
	shfl.sync.bfly.b32	%r394|%p96, %r393, 2, 31, -1;
	mov.b32 	%f131, %r394;
	max.f32 	%f132, %f130, %f131;
	mov.b32 	%r395, %f132;
	shfl.sync.bfly.b32	%r396|%p97, %r395, 1, 31, -1;
	mov.b32 	%f133, %r396;
	max.f32 	%f134, %f132, %f133;
	sub.f32 	%f135, %f3, %f134;
	fma.rn.f32 	%f136, %f135, 0f3BBB989D, 0f3F000000;
	cvt.sat.f32.f32 	%f137, %f136;
	mov.f32 	%f138, 0f4B400001;
	mov.f32 	%f139, 0f437C0000;
	fma.rm.f32 	%f140, %f137, %f139, %f138;
	add.f32 	%f141, %f140, 0fCB40007F;
	neg.f32 	%f142, %f141;
	fma.rn.f32 	%f143, %f135, 0f3FB8AA3B, %f142;
	fma.rn.f32 	%f144, %f135, 0f32A57060, %f143;
	mov.b32 	%r397, %f140;
	shl.b32 	%r398, %r397, 23;
	mov.b32 	%f145, %r398;
	ex2.approx.ftz.f32 	%f146, %f144;
	mul.f32 	%f147, %f146, %f145;
	add.f32 	%f148, %f147, 0f00000000;
	sub.f32 	%f149, %f537, %f134;
	fma.rn.f32 	%f150, %f149, 0f3BBB989D, 0f3F000000;
	cvt.sat.f32.f32 	%f151, %f150;
	fma.rm.f32 	%f152, %f151, %f139, %f138;
	add.f32 	%f153, %f152, 0fCB40007F;
	neg.f32 	%f154, %f153;
	fma.rn.f32 	%f155, %f149, 0f3FB8AA3B, %f154;
	fma.rn.f32 	%f156, %f149, 0f32A57060, %f155;
	mov.b32 	%r399, %f152;
	shl.b32 	%r400, %r399, 23;
	mov.b32 	%f157, %r400;
	ex2.approx.ftz.f32 	%f158, %f156;
	mul.f32 	%f159, %f158, %f157;
	add.f32 	%f160, %f148, %f159;
	sub.f32 	%f161, %f6, %f134;
	fma.rn.f32 	%f162, %f161, 0f3BBB989D, 0f3F000000;
	cvt.sat.f32.f32 	%f163, %f162;
	fma.rm.f32 	%f164, %f163, %f139, %f138;
	add.f32 	%f165, %f164, 0fCB40007F;
	neg.f32 	%f166, %f165;
	fma.rn.f32 	%f167, %f161, 0f3FB8AA3B, %f166;
	fma.rn.f32 	%f168, %f161, 0f32A57060, %f167;
	mov.b32 	%r401, %f164;
	shl.b32 	%r402, %r401, 23;
	mov.b32 	%f169, %r402;
	ex2.approx.ftz.f32 	%f170, %f168;
	mul.f32 	%f171, %f170, %f169;
	add.f32 	%f172, %f160, %f171;
	sub.f32 	%f173, %f538, %f134;
	fma.rn.f32 	%f174, %f173, 0f3BBB989D, 0f3F000000;
	cvt.sat.f32.f32 	%f175, %f174;
	fma.rm.f32 	%f176, %f175, %f139, %f138;
	add.f32 	%f177, %f176, 0fCB40007F;
	neg.f32 	%f178, %f177;
	fma.rn.f32 	%f179, %f173, 0f3FB8AA3B, %f178;
	fma.rn.f32 	%f180, %f173, 0f32A57060, %f179;
	mov.b32 	%r403, %f176;
	shl.b32 	%r404, %r403, 23;
	mov.b32 	%f181, %r404;
	ex2.approx.ftz.f32 	%f182, %f180;
	mul.f32 	%f183, %f182, %f181;
	add.f32 	%f184, %f172, %f183;
	sub.f32 	%f185, %f9, %f134;
	fma.rn.f32 	%f186, %f185, 0f3BBB989D, 0f3F000000;
	cvt.sat.f32.f32 	%f187, %f186;
	fma.rm.f32 	%f188, %f187, %f139, %f138;
	add.f32 	%f189, %f188, 0fCB40007F;
	neg.f32 	%f190, %f189;
	fma.rn.f32 	%f191, %f185, 0f3FB8AA3B, %f190;
	fma.rn.f32 	%f192, %f185, 0f32A57060, %f191;
	mov.b32 	%r405, %f188;
	shl.b32 	%r406, %r405, 23;
	mov.b32 	%f193, %r406;
	ex2.approx.ftz.f32 	%f194, %f192;
	mul.f32 	%f195, %f194, %f193;
	add.f32 	%f196, %f184, %f195;
	sub.f32 	%f197, %f539, %f134;
	fma.rn.f32 	%f198, %f197, 0f3BBB989D, 0f3F000000;
	cvt.sat.f32.f32 	%f199, %f198;
	fma.rm.f32 	%f200, %f199, %f139, %f138;
	add.f32 	%f201, %f200, 0fCB40007F;
	neg.f32 	%f202, %f201;
	fma.rn.f32 	%f203, %f197, 0f3FB8AA3B, %f202;
	fma.rn.f32 	%f204, %f197, 0f32A57060, %f203;
	mov.b32 	%r407, %f200;
	shl.b32 	%r408, %r407, 23;
	mov.b32 	%f205, %r408;
	ex2.approx.ftz.f32 	%f206, %f204;
	mul.f32 	%f207, %f206, %f205;
	add.f32 	%f208, %f196, %f207;
	sub.f32 	%f209, %f12, %f134;
	fma.rn.f32 	%f210, %f209, 0f3BBB989D, 0f3F000000;
	cvt.sat.f32.f32 	%f211, %f210;
	fma.rm.f32 	%f212, %f211, %f139, %f138;
	add.f32 	%f213, %f212, 0fCB40007F;
	neg.f32 	%f214, %f213;
	fma.rn.f32 	%f215, %f209, 0f3FB8AA3B, %f214;
	fma.rn.f32 	%f216, %f209, 0f32A57060, %f215;
	mov.b32 	%r409, %f212;
	shl.b32 	%r410, %r409, 23;
	mov.b32 	%f217, %r410;
	ex2.approx.ftz.f32 	%f218, %f216;
	mul.f32 	%f219, %f218, %f217;
	add.f32 	%f220, %f208, %f219;
	sub.f32 	%f221, %f540, %f134;
	fma.rn.f32 	%f222, %f221, 0f3BBB989D, 0f3F000000;
	cvt.sat.f32.f32 	%f223, %f222;
	fma.rm.f32 	%f224, %f223, %f139, %f138;
	add.f32 	%f225, %f224, 0fCB40007F;
	neg.f32 	%f226, %f225;
	fma.rn.f32 	%f227, %f221, 0f3FB8AA3B, %f226;
	fma.rn.f32 	%f228, %f221, 0f32A57060, %f227;
	mov.b32 	%r411, %f224;
	shl.b32 	%r412, %r411, 23;
	mov.b32 	%f229, %r412;
	ex2.approx.ftz.f32 	%f230, %f228;
	mul.f32 	%f231, %f230, %f229;
	add.f32 	%f232, %f220, %f231;
	sub.f32 	%f233, %f15, %f134;
	fma.rn.f32 	%f234, %f233, 0f3BBB989D, 0f3F000000;
	cvt.sat.f32.f32 	%f235, %f234;
	fma.rm.f32 	%f236, %f235, %f139, %f138;
	add.f32 	%f237, %f236, 0fCB40007F;
	neg.f32 	%f238, %f237;
	fma.rn.f32 	%f239, %f233, 0f3FB8AA3B, %f238;
	fma.rn.f32 	%f240, %f233, 0f32A57060, %f239;
	mov.b32 	%r413, %f236;
	shl.b32 	%r414, %r413, 23;
	mov.b32 	%f241, %r414;
	ex2.approx.ftz.f32 	%f242, %f240;
	mul.f32 	%f243, %f242, %f241;
	add.f32 	%f244, %f232, %f243;
	sub.f32 	%f245, %f541, %f134;
	fma.rn.f32 	%f246, %f245, 0f3BBB989D, 0f3F000000;
	cvt.sat.f32.f32 	%f247, %f246;
	fma.rm.f32 	%f248, %f247, %f139, %f138;
	add.f32 	%f249, %f248, 0fCB40007F;
	neg.f32 	%f250, %f249;
	fma.rn.f32 	%f251, %f245, 0f3FB8AA3B, %f250;
	fma.rn.f32 	%f252, %f245, 0f32A57060, %f251;
	mov.b32 	%r415, %f248;
	shl.b32 	%r416, %r415, 23;
	mov.b32 	%f253, %r416;
	ex2.approx.ftz.f32 	%f254, %f252;
	mul.f32 	%f255, %f254, %f253;
	add.f32 	%f256, %f244, %f255;
	sub.f32 	%f257, %f18, %f134;
	fma.rn.f32 	%f258, %f257, 0f3BBB989D, 0f3F000000;
	cvt.sat.f32.f32 	%f259, %f258;
	fma.rm.f32 	%f260, %f259, %f139, %f138;
	add.f32 	%f261, %f260, 0fCB40007F;
	neg.f32 	%f262, %f261;
	fma.rn.f32 	%f263, %f257, 0f3FB8AA3B, %f262;
	fma.rn.f32 	%f264, %f257, 0f32A57060, %f263;
	mov.b32 	%r417, %f260;
	shl.b32 	%r418, %r417, 23;
	mov.b32 	%f265, %r418;
	ex2.approx.ftz.f32 	%f266, %f264;
	mul.f32 	%f267, %f266, %f265;
	add.f32 	%f268, %f256, %f267;
	sub.f32 	%f269, %f542, %f134;
	fma.rn.f32 	%f270, %f269, 0f3BBB989D, 0f3F000000;
	cvt.sat.f32.f32 	%f271, %f270;
	fma.rm.f32 	%f272, %f271, %f139, %f138;
	add.f32 	%f273, %f272, 0fCB40007F;
	neg.f32 	%f274, %f273;
	fma.rn.f32 	%f275, %f269, 0f3FB8AA3B, %f274;
	fma.rn.f32 	%f276, %f269, 0f32A57060, %f275;
	mov.b32 	%r419, %f272;
	shl.b32 	%r420, %r419, 23;
	mov.b32 	%f277, %r420;
	ex2.approx.ftz.f32 	%f278, %f276;
	mul.f32 	%f279, %f278, %f277;
	add.f32 	%f280, %f268, %f279;
	sub.f32 	%f281, %f21, %f134;
	fma.rn.f32 	%f282, %f281, 0f3BBB989D, 0f3F000000;
	cvt.sat.f32.f32 	%f283, %f282;
	fma.rm.f32 	%f284, %f283, %f139, %f138;
	add.f32 	%f285, %f284, 0fCB40007F;
	neg.f32 	%f286, %f285;
	fma.rn.f32 	%f287, %f281, 0f3FB8AA3B, %f286;
	fma.rn.f32 	%f288, %f281, 0f32A57060, %f287;
	mov.b32 	%r421, %f284;
	shl.b32 	%r422, %r421, 23;
	mov.b32 	%f289, %r422;
	ex2.approx.ftz.f32 	%f290, %f288;
	mul.f32 	%f291, %f290, %f289;
	add.f32 	%f292, %f280, %f291;
	sub.f32 	%f293, %f543, %f134;
	fma.rn.f32 	%f294, %f293, 0f3BBB989D, 0f3F000000;
	cvt.sat.f32.f32 	%f295, %f294;
	fma.rm.f32 	%f296, %f295, %f139, %f138;
	add.f32 	%f297, %f296, 0fCB40007F;
	neg.f32 	%f298, %f297;
	fma.rn.f32 	%f299, %f293, 0f3FB8AA3B, %f298;
	fma.rn.f32 	%f300, %f293, 0f32A57060, %f299;
	mov.b32 	%r423, %f296;
	shl.b32 	%r424, %r423, 23;
	mov.b32 	%f301, %r424;
	ex2.approx.ftz.f32 	%f302, %f300;
	mul.f32 	%f303, %f302, %f301;
	add.f32 	%f304, %f292, %f303;
	sub.f32 	%f305, %f24, %f134;
	fma.rn.f32 	%f306, %f305, 0f3BBB989D, 0f3F000000;
	cvt.sat.f32.f32 	%f307, %f306;
	fma.rm.f32 	%f308, %f307, %f139, %f138;
	add.f32 	%f309, %f308, 0fCB40007F;
	neg.f32 	%f310, %f309;
	fma.rn.f32 	%f311, %f305, 0f3FB8AA3B, %f310;
	fma.rn.f32 	%f312, %f305, 0f32A57060, %f311;
	mov.b32 	%r425, %f308;
	shl.b32 	%r426, %r425, 23;
	mov.b32 	%f313, %r426;
	ex2.approx.ftz.f32 	%f314, %f312;
	mul.f32 	%f315, %f314, %f313;
	add.f32 	%f316, %f304, %f315;
	sub.f32 	%f317, %f544, %f134;
	fma.rn.f32 	%f318, %f317, 0f3BBB989D, 0f3F000000;
	cvt.sat.f32.f32 	%f319, %f318;
	fma.rm.f32 	%f320, %f319, %f139, %f138;
	add.f32 	%f321, %f320, 0fCB40007F;
	neg.f32 	%f322, %f321;
	fma.rn.f32 	%f323, %f317, 0f3FB8AA3B, %f322;
	fma.rn.f32 	%f324, %f317, 0f32A57060, %f323;
	mov.b32 	%r427, %f320;
	shl.b32 	%r428, %r427, 23;
	mov.b32 	%f325, %r428;
	ex2.approx.ftz.f32 	%f326, %f324;
	mul.f32 	%f327, %f326, %f325;
	add.f32 	%f328, %f316, %f327;
	sub.f32 	%f329, %f27, %f134;
	fma.rn.f32 	%f330, %f329, 0f3BBB989D, 0f3F000000;
	cvt.sat.f32.f32 	%f331, %f330;
	fma.rm.f32 	%f332, %f331, %f139, %f138;
	add.f32 	%f333, %f332, 0fCB40007F;
	neg.f32 	%f334, %f333;
	fma.rn.f32 	%f335, %f329, 0f3FB8AA3B, %f334;
	fma.rn.f32 	%f336, %f329, 0f32A57060, %f335;
	mov.b32 	%r429, %f332;
	shl.b32 	%r430, %r429, 23;
	mov.b32 	%f337, %r430;
	ex2.approx.ftz.f32 	%f338, %f336;
	mul.f32 	%f339, %f338, %f337;
	add.f32 	%f340, %f328, %f339;
	sub.f32 	%f341, %f545, %f134;
	fma.rn.f32 	%f342, %f341, 0f3BBB989D, 0f3F000000;
	cvt.sat.f32.f32 	%f343, %f342;
	fma.rm.f32 	%f344, %f343, %f139, %f138;
	add.f32 	%f345, %f344, 0fCB40007F;
	neg.f32 	%f346, %f345;
	fma.rn.f32 	%f347, %f341, 0f3FB8AA3B, %f346;
	fma.rn.f32 	%f348, %f341, 0f32A57060, %f347;
	mov.b32 	%r431, %f344;
	shl.b32 	%r432, %r431, 23;
	mov.b32 	%f349, %r432;
	ex2.approx.ftz.f32 	%f350, %f348;
	mul.f32 	%f351, %f350, %f349;
	add.f32 	%f352, %f340, %f351;
	sub.f32 	%f353, %f30, %f134;
	fma.rn.f32 	%f354, %f353, 0f3BBB989D, 0f3F000000;
	cvt.sat.f32.f32 	%f355, %f354;
	fma.rm.f32 	%f356, %f355, %f139, %f138;
	add.f32 	%f357, %f356, 0fCB40007F;
	neg.f32 	%f358, %f357;
	fma.rn.f32 	%f359, %f353, 0f3FB8AA3B, %f358;
	fma.rn.f32 	%f360, %f353, 0f32A57060, %f359;
	mov.b32 	%r433, %f356;
	shl.b32 	%r434, %r433, 23;
	mov.b32 	%f361, %r434;
	ex2.approx.ftz.f32 	%f362, %f360;
	mul.f32 	%f363, %f362, %f361;
	add.f32 	%f364, %f352, %f363;
	sub.f32 	%f365, %f546, %f134;
	fma.rn.f32 	%f366, %f365, 0f3BBB989D, 0f3F000000;
	cvt.sat.f32.f32 	%f367, %f366;
	fma.rm.f32 	%f368, %f367, %f139, %f138;
	add.f32 	%f369, %f368, 0fCB40007F;
	neg.f32 	%f370, %f369;
	fma.rn.f32 	%f371, %f365, 0f3FB8AA3B, %f370;
	fma.rn.f32 	%f372, %f365, 0f32A57060, %f371;
	mov.b32 	%r435, %f368;
	shl.b32 	%r436, %r435, 23;
	mov.b32 	%f373, %r436;
	ex2.approx.ftz.f32 	%f374, %f372;
	mul.f32 	%f375, %f374, %f373;
	add.f32 	%f376, %f364, %f375;
	sub.f32 	%f377, %f33, %f134;
	fma.rn.f32 	%f378, %f377, 0f3BBB989D, 0f3F000000;
	cvt.sat.f32.f32 	%f379, %f378;
	fma.rm.f32 	%f380, %f379, %f139, %f138;
	add.f32 	%f381, %f380, 0fCB40007F;
	neg.f32 	%f382, %f381;
	fma.rn.f32 	%f383, %f377, 0f3FB8AA3B, %f382;
	fma.rn.f32 	%f384, %f377, 0f32A57060, %f383;
	mov.b32 	%r437, %f380;
	shl.b32 	%r438, %r437, 23;
	mov.b32 	%f385, %r438;
	ex2.approx.ftz.f32 	%f386, %f384;
	mul.f32 	%f387, %f386, %f385;
	add.f32 	%f388, %f376, %f387;
	sub.f32 	%f389, %f547, %f134;
	fma.rn.f32 	%f390, %f389, 0f3BBB989D, 0f3F000000;
	cvt.sat.f32.f32 	%f391, %f390;
	fma.rm.f32 	%f392, %f391, %f139, %f138;
	add.f32 	%f393, %f392, 0fCB40007F;
	neg.f32 	%f394, %f393;
	fma.rn.f32 	%f395, %f389, 0f3FB8AA3B, %f394;
	fma.rn.f32 	%f396, %f389, 0f32A57060, %f395;
	mov.b32 	%r439, %f392;
	shl.b32 	%r440, %r439, 23;
	mov.b32 	%f397, %r440;
	ex2.approx.ftz.f32 	%f398, %f396;
	mul.f32 	%f399, %f398, %f397;
	add.f32 	%f400, %f388, %f399;
	sub.f32 	%f401, %f36, %f134;
	fma.rn.f32 	%f402, %f401, 0f3BBB989D, 0f3F000000;
	cvt.sat.f32.f32 	%f403, %f402;
	fma.rm.f32 	%f404, %f403, %f139, %f138;
	add.f32 	%f405, %f404, 0fCB40007F;
	neg.f32 	%f406, %f405;
	fma.rn.f32 	%f407, %f401, 0f3FB8AA3B, %f406;
	fma.rn.f32 	%f408, %f401, 0f32A57060, %f407;
	mov.b32 	%r441, %f404;
	shl.b32 	%r442, %r441, 23;
	mov.b32 	%f409, %r442;
	ex2.approx.ftz.f32 	%f410, %f408;
	mul.f32 	%f411, %f410, %f409;
	add.f32 	%f412, %f400, %f411;
	sub.f32 	%f413, %f548, %f134;
	fma.rn.f32 	%f414, %f413, 0f3BBB989D, 0f3F000000;
	cvt.sat.f32.f32 	%f415, %f414;
	fma.rm.f32 	%f416, %f415, %f139, %f138;
	add.f32 	%f417, %f416, 0fCB40007F;
	neg.f32 	%f418, %f417;
	fma.rn.f32 	%f419, %f413, 0f3FB8AA3B, %f418;
	fma.rn.f32 	%f420, %f413, 0f32A57060, %f419;
	mov.b32 	%r443, %f416;
	shl.b32 	%r444, %r443, 23;
	mov.b32 	%f421, %r444;
	ex2.approx.ftz.f32 	%f422, %f420;
	mul.f32 	%f423, %f422, %f421;
	add.f32 	%f424, %f412, %f423;
	sub.f32 	%f425, %f39, %f134;
	fma.rn.f32 	%f426, %f425, 0f3BBB989D, 0f3F000000;
	cvt.sat.f32.f32 	%f427, %f426;
	fma.rm.f32 	%f428, %f427, %f139, %f138;
	add.f32 	%f429, %f428, 0fCB40007F;
	neg.f32 	%f430, %f429;
	fma.rn.f32 	%f431, %f425, 0f3FB8AA3B, %f430;
	fma.rn.f32 	%f432, %f425, 0f32A57060, %f431;
	mov.b32 	%r445, %f428;
	shl.b32 	%r446, %r445, 23;
	mov.b32 	%f433, %r446;
	ex2.approx.ftz.f32 	%f434, %f432;
	mul.f32 	%f435, %f434, %f433;
	add.f32 	%f436, %f424, %f435;
	sub.f32 	%f437, %f549, %f134;
	fma.rn.f32 	%f438, %f437, 0f3BBB989D, 0f3F000000;
	cvt.sat.f32.f32 	%f439, %f438;
	fma.rm.f32 	%f440, %f439, %f139, %f138;
	add.f32 	%f441, %f440, 0fCB40007F;
	neg.f32 	%f442, %f441;
	fma.rn.f32 	%f443, %f437, 0f3FB8AA3B, %f442;
	fma.rn.f32 	%f444, %f437, 0f32A57060, %f443;
	mov.b32 	%r447, %f440;
	shl.b32 	%r448, %r447, 23;
	mov.b32 	%f445, %r448;
	ex2.approx.ftz.f32 	%f446, %f444;
	mul.f32 	%f447, %f446, %f445;
	add.f32 	%f448, %f436, %f447;
	sub.f32 	%f449, %f42, %f134;
	fma.rn.f32 	%f450, %f449, 0f3BBB989D, 0f3F000000;
	cvt.sat.f32.f32 	%f451, %f450;
	fma.rm.f32 	%f452, %f451, %f139, %f138;
	add.f32 	%f453, %f452, 0fCB40007F;
	neg.f32 	%f454, %f453;
	fma.rn.f32 	%f455, %f449, 0f3FB8AA3B, %f454;
	fma.rn.f32 	%f456, %f449, 0f32A57060, %f455;
	mov.b32 	%r449, %f452;
	shl.b32 	%r450, %r449, 23;
	mov.b32 	%f457, %r450;
	ex2.approx.ftz.f32 	%f458, %f456;
	mul.f32 	%f459, %f458, %f457;
	add.f32 	%f460, %f448, %f459;
	sub.f32 	%f461, %f550, %f134;
	fma.rn.f32 	%f462, %f461, 0f3BBB989D, 0f3F000000;
	cvt.sat.f32.f32 	%f463, %f462;
	fma.rm.f32 	%f464, %f463, %f139, %f138;
	add.f32 	%f465, %f464, 0fCB40007F;
	neg.f32 	%f466, %f465;
	fma.rn.f32 	%f467, %f461, 0f3FB8AA3B, %f466;
	fma.rn.f32 	%f468, %f461, 0f32A57060, %f467;
	mov.b32 	%r451, %f464;
	shl.b32 	%r452, %r451, 23;
	mov.b32 	%f469, %r452;
	ex2.approx.ftz.f32 	%f470, %f468;
	mul.f32 	%f471, %f470, %f469;
	add.f32 	%f472, %f460, %f471;
	sub.f32 	%f473, %f45, %f134;
	fma.rn.f32 	%f474, %f473, 0f3BBB989D, 0f3F000000;
	cvt.sat.f32.f32 	%f475, %f474;
	fma.rm.f32 	%f476, %f475, %f139, %f138;
	add.f32 	%f477, %f476, 0fCB40007F;
	neg.f32 	%f478, %f477;
	fma.rn.f32 	%f479, %f473, 0f3FB8AA3B, %f478;
	fma.rn.f32 	%f480, %f473, 0f32A57060, %f479;
	mov.b32 	%r453, %f476;
	shl.b32 	%r454, %r453, 23;
	mov.b32 	%f481, %r454;
	ex2.approx.ftz.f32 	%f482, %f480;
	mul.f32 	%f483, %f482, %f481;
	add.f32 	%f484, %f472, %f483;
	sub.f32 	%f485, %f551, %f134;
	fma.rn.f32 	%f486, %f485, 0f3BBB989D, 0f3F000000;
	cvt.sat.f32.f32 	%f487, %f486;
	fma.rm.f32 	%f488, %f487, %f139, %f138;
	add.f32 	%f489, %f488, 0fCB40007F;
	neg.f32 	%f490, %f489;
	fma.rn.f32 	%f491, %f485, 0f3FB8AA3B, %f490;
	fma.rn.f32 	%f492, %f485, 0f32A57060, %f491;
	mov.b32 	%r455, %f488;
	shl.b32 	%r456, %r455, 23;
	mov.b32 	%f493, %r456;
	ex2.approx.ftz.f32 	%f494, %f492;
	mul.f32 	%f495, %f494, %f493;
	add.f32 	%f496, %f484, %f495;
	mov.b32 	%r457, %f496;
	shfl.sync.bfly.b32	%r458|%p98, %r457, 16, 31, -1;
	mov.b32 	%f497, %r458;
	add.f32 	%f498, %f496, %f497;
	mov.b32 	%r459, %f498;
	shfl.sync.bfly.b32	%r460|%p99, %r459, 8, 31, -1;
	mov.b32 	%f499, %r460;
	add.f32 	%f500, %f498, %f499;
	mov.b32 	%r461, %f500;
	shfl.sync.bfly.b32	%r462|%p100, %r461, 4, 31, -1;
	mov.b32 	%f501, %r462;
	add.f32 	%f502, %f500, %f501;
	mov.b32 	%r463, %f502;
	shfl.sync.bfly.b32	%r464|%p101, %r463, 2, 31, -1;
	mov.b32 	%f503, %r464;
	add.f32 	%f504, %f502, %f503;
	mov.b32 	%r465, %f504;
	shfl.sync.bfly.b32	%r466|%p102, %r465, 1, 31, -1;
	mov.b32 	%f505, %r466;
	add.f32 	%f506, %f504, %f505;
	div.rn.f32 	%f507, %f147, %f506;
	div.rn.f32 	%f508, %f159, %f506;
	div.rn.f32 	%f509, %f171, %f506;
	div.rn.f32 	%f510, %f183, %f506;
	div.rn.f32 	%f511, %f195, %f506;
	div.rn.f32 	%f512, %f207, %f506;
	div.rn.f32 	%f513, %f219, %f506;
	div.rn.f32 	%f514, %f231, %f506;
	div.rn.f32 	%f515, %f243, %f506;
	div.rn.f32 	%f516, %f255, %f506;
	div.rn.f32 	%f517, %f267, %f506;
	div.rn.f32 	%f518, %f279, %f506;
	div.rn.f32 	%f519, %f291, %f506;
	div.rn.f32 	%f520, %f303, %f506;
	div.rn.f32 	%f521, %f315, %f506;
	div.rn.f32 	%f522, %f327, %f506;
	div.rn.f32 	%f523, %f339, %f506;
	div.rn.f32 	%f524, %f351, %f506;
	div.rn.f32 	%f525, %f363, %f506;
	div.rn.f32 	%f526, %f375, %f506;
	div.rn.f32 	%f527, %f387, %f506;
	div.rn.f32 	%f528, %f399, %f506;
	div.rn.f32 	%f529, %f411, %f506;
	div.rn.f32 	%f530, %f423, %f506;
	div.rn.f32 	%f531, %f435, %f506;
	div.rn.f32 	%f532, %f447, %f506;
	div.rn.f32 	%f533, %f459, %f506;
	div.rn.f32 	%f534, %f471, %f506;
	div.rn.f32 	%f535, %f483, %f506;
	div.rn.f32 	%f536, %f495, %f506;
	mad.lo.s64 	%rd92, %rd185, %rd38, %rd8;
	shr.u64 	%rd93, %rd92, 63;
	add.s64 	%rd94, %rd92, %rd93;
	cvta.to.global.u64 	%rd95, %rd37;
	shl.b64 	%rd96, %rd94, 2;
	and.b64  	%rd97, %rd96, -8;
	add.s64 	%rd98, %rd95, %rd97;
	st.global.v2.f32 	[%rd98], {%f507, %f508};
	add.s64 	%rd99, %rd92, 64;
	shr.u64 	%rd100, %rd99, 63;
	add.s64 	%rd101, %rd99, %rd100;
	shl.b64 	%rd102, %rd101, 2;
	and.b64  	%rd103, %rd102, -8;
	add.s64 	%rd104, %rd95, %rd103;
	st.global.v2.f32 	[%rd104], {%f509, %f510};
	add.s64 	%rd105, %rd92, 128;
	shr.u64 	%rd106, %rd105, 63;
	add.s64 	%rd107, %rd105, %rd106;
	shl.b64 	%rd108, %rd107, 2;
	and.b64  	%rd109, %rd108, -8;
	add.s64 	%rd110, %rd95, %rd109;
	st.global.v2.f32 	[%rd110], {%f511, %f512};
	add.s64 	%rd111, %rd92, 192;
	shr.u64 	%rd112, %rd111, 63;
	add.s64 	%rd113, %rd111, %rd112;
	shl.b64 	%rd114, %rd113, 2;
	and.b64  	%rd115, %rd114, -8;
	add.s64 	%rd116, %rd95, %rd115;
	st.global.v2.f32 	[%rd116], {%f513, %f514};
	add.s64 	%rd117, %rd92, 256;
	shr.u64 	%rd118, %rd117, 63;
	add.s64 	%rd119, %rd117, %rd118;
	shl.b64 	%rd120, %rd119, 2;
	and.b64  	%rd121, %rd120, -8;
	add.s64 	%rd122, %rd95, %rd121;
	st.global.v2.f32 	[%rd122], {%f515, %f516};
	add.s64 	%rd123, %rd92, 320;
	shr.u64 	%rd124, %rd123, 63;
	add.s64 	%rd125, %rd123, %rd124;
	shl.b64 	%rd126, %rd125, 2;
	and.b64  	%rd127, %rd126, -8;
	add.s64 	%rd128, %rd95, %rd127;
	st.global.v2.f32 	[%rd128], {%f517, %f518};
	add.s64 	%rd129, %rd92, 384;
	shr.u64 	%rd130, %rd129, 63;
	add.s64 	%rd131, %rd129, %rd130;
	shl.b64 	%rd132, %rd131, 2;
	and.b64  	%rd133, %rd132, -8;
	add.s64 	%rd134, %rd95, %rd133;
	st.global.v2.f32 	[%rd134], {%f519, %f520};
	add.s64 	%rd135, %rd92, 448;
	shr.u64 	%rd136, %rd135, 63;
	add.s64 	%rd137, %rd135, %rd136;
	shl.b64 	%rd138, %rd137, 2;
	and.b64  	%rd139, %rd138, -8;
	add.s64 	%rd140, %rd95, %rd139;
	st.global.v2.f32 	[%rd140], {%f521, %f522};
	add.s64 	%rd141, %rd92, 512;
	shr.u64 	%rd142, %rd141, 63;
	add.s64 	%rd143, %rd141, %rd142;
	shl.b64 	%rd144, %rd143, 2;
	and.b64  	%rd145, %rd144, -8;
	add.s64 	%rd146, %rd95, %rd145;
	st.global.v2.f32 	[%rd146], {%f523, %f524};
	add.s64 	%rd147, %rd92, 576;
	shr.u64 	%rd148, %rd147, 63;
	add.s64 	%rd149, %rd147, %rd148;
	shl.b64 	%rd150, %rd149, 2;
	and.b64  	%rd151, %rd150, -8;
	add.s64 	%rd152, %rd95, %rd151;
	st.global.v2.f32 	[%rd152], {%f525, %f526};
	add.s64 	%rd153, %rd92, 640;
	shr.u64 	%rd154, %rd153, 63;
	add.s64 	%rd155, %rd153, %rd154;
	shl.b64 	%rd156, %rd155, 2;
	and.b64  	%rd157, %rd156, -8;
	add.s64 	%rd158, %rd95, %rd157;
	st.global.v2.f32 	[%rd158], {%f527, %f528};
	add.s64 	%rd159, %rd92, 704;
	shr.u64 	%rd160, %rd159, 63;
	add.s64 	%rd161, %rd159, %rd160;
	shl.b64 	%rd162, %rd161, 2;
	and.b64  	%rd163, %rd162, -8;
	add.s64 	%rd164, %rd95, %rd163;
	st.global.v2.f32 	[%rd164], {%f529, %f530};
	add.s64 	%rd165, %rd92, 768;
	shr.u64 	%rd166, %rd165, 63;
	add.s64 	%rd167, %rd165, %rd166;
	shl.b64 	%rd168, %rd167, 2;
	and.b64  	%rd169, %rd168, -8;
	add.s64 	%rd170, %rd95, %rd169;
	st.global.v2.f32 	[%rd170], {%f531, %f532};
	add.s64 	%rd171, %rd92, 832;
	shr.u64 	%rd172, %rd171, 63;
	add.s64 	%rd173, %rd171, %rd172;
	shl.b64 	%rd174, %rd173, 2;
	and.b64  	%rd175, %rd174, -8;
	add.s64 	%rd176, %rd95, %rd175;
	st.global.v2.f32 	[%rd176], {%f533, %f534};
	add.s64 	%rd177, %rd92, 896;
	shr.u64 	%rd178, %rd177, 63;
	add.s64 	%rd179, %rd177, %rd178;
	shl.b64 	%rd180, %rd179, 2;
	and.b64  	%rd181, %rd180, -8;
	add.s64 	%rd182, %rd95, %rd181;
	st.global.v2.f32 	[%rd182], {%f535, %f536};
	add.s64 	%rd185, %rd185, %rd9;
	setp.lt.s64 	%p103, %rd185, %rd184;
	@%p103 bra 	$L__BB500_4;
$L__BB500_35:
	ret;

}
	// .globl	_Z15SoftmaxWarpImplI22BroadcastScaleMaskLoadIffbLm4EiE11DirectStoreIffEfLi2ELi30ELi32ELi1ELb1EL9Algorithm0EEvT_T0_ll
.visible .entry _Z15SoftmaxWarpImplI22BroadcastScaleMaskLoadIffbLm4EiE11DirectStoreIffEfLi2ELi30ELi32ELi1ELb1EL9Algorithm0EEvT_T0_ll(
	.param .align 8 .b8 _Z15SoftmaxWarpImplI22BroadcastScaleMaskLoadIffbLm4EiE11DirectStoreIffEfLi2ELi30ELi32ELi1ELb1EL9Algorithm0EEvT_T0_ll_param_0[120],
	.param .align 8 .b8 _Z15SoftmaxWarpImplI22BroadcastScaleMaskLoadIffbLm4EiE11DirectStoreIffEfLi2ELi30ELi32ELi1ELb1EL9Algorithm0EEvT_T0_ll_param_1[16],
	.param .u64 _Z15SoftmaxWarpImplI22BroadcastScaleMaskLoadIffbLm4EiE11DirectStoreIffEfLi2ELi30ELi32ELi1ELb1EL9Algorithm0EEvT_T0_ll_param_2,
	.param .u64 _Z15SoftmaxWarpImplI22BroadcastScaleMaskLoadIffbLm4EiE11DirectStoreIffEfLi2ELi30ELi32ELi1ELb1EL9Algorithm0EEvT_T0_ll_param_3
)
{
	.reg .pred 	%p<134>;
	.reg .b16 	%rs<31>;
	.reg .b32 	%r<497>;
	.reg .b32 	%f<657>;
	.reg .b64 	%rd<201>;

	ld.param.u64 	%rd53, [_Z15SoftmaxWarpImplI22BroadcastScaleMaskLoadIffbLm4EiE11DirectStoreIffEfLi2ELi30ELi32ELi1ELb1EL9Algorithm0EEvT_T0_ll_param_1+8];
	ld.param.v2.f32 	{%f138, %f139}, [_Z15SoftmaxWarpImplI22BroadcastScaleMaskLoadIffbLm4EiE11DirectStoreIffEfLi2ELi30ELi32ELi1ELb1EL9Algorithm0EEvT_T0_ll_param_0+112];
	ld.param.u64 	%rd51, [_Z15SoftmaxWarpImplI22BroadcastScaleMaskLoadIffbLm4EiE11DirectStoreIffEfLi2ELi30ELi32ELi1ELb1EL9Algorithm0EEvT_T0_ll_param_0+104];
	ld.param.v2.u32 	{%r15, %r16}, [_Z15SoftmaxWarpImplI22BroadcastScaleMaskLoadIffbLm4EiE11DirectStoreIffEfLi2ELi30ELi32ELi1ELb1EL9Algorithm0EEvT_T0_ll_param_0+88];
	ld.param.v2.u32 	{%r13, %r14}, [_Z15SoftmaxWarpImplI22BroadcastScaleMaskLoadIffbLm4EiE11DirectStoreIffEfLi2ELi30ELi32ELi1ELb1EL9Algorithm0EEvT_T0_ll_param_0+80];
	ld.param.v2.u32 	{%r11, %r12}, [_Z15SoftmaxWarpImplI22BroadcastScaleMaskLoadIffbLm4EiE11DirectStoreIffEfLi2ELi30ELi32ELi1ELb1EL9Algorithm0EEvT_T0_ll_param_0+64];
	ld.param.v2.u32 	{%r9, %r10}, [_Z15SoftmaxWarpImplI22BroadcastScaleMaskLoadIffbLm4EiE11DirectStoreIffEfLi2ELi30ELi32ELi1ELb1EL9Algorithm0EEvT_T0_ll_param_0+56];
	ld.param.u64 	%rd47, [_Z15SoftmaxWarpImplI22BroadcastScaleMaskLoadIffbLm4EiE11DirectStoreIffEfLi2ELi30ELi32ELi1ELb1EL9Algorithm0EEvT_T0_ll_param_0+40];
	ld.param.u64 	%rd46, [_Z15SoftmaxWarpImplI22BroadcastScaleMaskLoadIffbLm4EiE11DirectStoreIffEfLi2ELi30ELi32ELi1ELb1EL9Algorithm0EEvT_T0_ll_param_0+32];
	ld.param.u64 	%rd45, [_Z15SoftmaxWarpImplI22BroadcastScaleMaskLoadIffbLm4EiE11DirectStoreIffEfLi2ELi30ELi32ELi1ELb1EL9Algorithm0EEvT_T0_ll_param_0+24];
	ld.param.u64 	%rd44, [_Z15SoftmaxWarpImplI22BroadcastScaleMaskLoadIffbLm4EiE11DirectStoreIffEfLi2ELi30ELi32ELi1ELb1EL9Algorithm0EEvT_T0_ll_param_0+16];
	ld.param.u64 	%rd52, [_Z15SoftmaxWarpImplI22BroadcastScaleMaskLoadIffbLm4EiE11DirectStoreIffEfLi2ELi30ELi32ELi1ELb1EL9Algorithm0EEvT_T0_ll_param_1];
	ld.param.u64 	%rd43, [_Z15SoftmaxWarpImplI22BroadcastScaleMaskLoadIffbLm4EiE11DirectStoreIffEfLi2ELi30ELi32ELi1ELb1EL9Algorithm0EEvT_T0_ll_param_0+8];
	ld.param.u64 	%rd42, [_Z15SoftmaxWarpImplI22BroadcastScaleMaskLoadIffbLm4EiE11DirectStoreIffEfLi2ELi30ELi32ELi1ELb1EL9Algorithm0EEvT_T0_ll_param_0];
	ld.param.u64 	%rd55, [_Z15SoftmaxWarpImplI22BroadcastScaleMaskLoadIffbLm4EiE11DirectStoreIffEfLi2ELi30ELi32ELi1ELb1EL9Algorithm0EEvT_T0_ll_param_3];
	cvta.to.global.u64 	%rd1, %rd42;
	cvta.to.global.u64 	%rd2, %rd43;
	cvta.to.global.u64 	%rd3, %rd52;
	setp.lt.s64 	%p1, %rd55, 961;
	@%p1 bra 	$L__BB501_2;
	mov.u64 	%rd56, $str;
	cvta.global.u64 	%rd57, %rd56;
	mov.u64 	%rd58, $str$1;
	cvta.global.u64 	%rd59, %rd58;
	mov.u64 	%rd60, __unnamed_487;
	cvta.global.u64 	%rd61, %rd60;
	{ // callseq 486, 0
	.param .b64 param0;
	st.param.b64 	[param0], %rd57;
	.param .b64 param1;
	st.param.b64 	[param1], %rd59;
	.param .b32 param2;
	st.param.b32 	[param2], 219;
	.param .b64 param3;
	st.param.b64 	[param3], %rd61;
	.param .b64 param4;
	st.param.b64 	[param4], 1;
	call.uni 
	__assertfail, 
	(
	param0, 
	param1, 
	param2, 
	param3, 
	param4
	);
	} // callseq 486
$L__BB501_2:
	ld.param.u64 	%rd198, [_Z15SoftmaxWarpImplI22BroadcastScaleMaskLoadIffbLm4EiE11DirectStoreIffEfLi2ELi30ELi32ELi1ELb1EL9Algorithm0EEvT_T0_ll_param_2];
	mov.u32 	%r17, %ctaid.x;
	mov.u32 	%r18, %ntid.y;
	mov.u32 	%r19, %tid.y;
	mad.lo.s32 	%r20, %r17, %r18, %r19;
	cvt.s64.s32 	%rd200, %r20;
	setp.le.s64 	%p2, %rd198, %rd200;
	@%p2 bra 	$L__BB501_95;
	mov.u32 	%r21, %tid.x;
	shl.b32 	%r22, %r21, 1;
	cvt.u64.u32 	%rd5, %r22;
	add.s32 	%r23, %r22, 64;
	cvt.u64.u32 	%rd6, %r23;
	add.s32 	%r24, %r22, 128;
	cvt.u64.u32 	%rd7, %r24;
	add.s32 	%r25, %r22, 192;
	cvt.u64.u32 	%rd8, %r25;
	add.s32 	%r26, %r22, 256;
	cvt.u64.u32 	%rd9, %r26;
	add.s32 	%r27, %r22, 320;
	cvt.u64.u32 	%rd10, %r27;
	add.s32 	%r28, %r22, 384;
	cvt.u64.u32 	%rd11, %r28;
	add.s32 	%r29, %r22, 448;
	cvt.u64.u32 	%rd12, %r29;
	add.s32 	%r30, %r22, 512;
	cvt.u64.u32 	%rd13, %r30;
	add.s32 	%r31, %r22, 576;
	cvt.u64.u32 	%rd14, %r31;
	add.s32 	%r32, %r22, 640;
	cvt.u64.u32 	%rd15, %r32;
	add.s32 	%r33, %r22, 704;
	cvt.u64.u32 	%rd16, %r33;
	add.s32 	%r34, %r22, 768;
	cvt.u64.u32 	%rd17, %r34;
	add.s32 	%r35, %r22, 832;
	cvt.u64.u32 	%rd18, %r35;
	add.s32 	%r36, %r22, 896;
	cvt.u64.u32 	%rd19, %r36;
	cvt.u32.u64 	%r38, %rd51;
	cvt.u32.u64 	%r39, %rd5;
$L__BB501_4:
	setp.le.s64 	%p3, %rd55, %rd5;
	cvt.u32.u64 	%r37, %rd200;
	mul.lo.s32 	%r8, %r38, %r37;
	mov.f32 	%f598, 0fFF800000;
	mov.f32 	%f599, %f598;
	mov.f32 	%f604, %f598;
	@%p3 bra 	$L__BB501_8;
	setp.eq.s64 	%p4, %rd47, 1;
	setp.eq.s64 	%p5, %rd46, 1;
	setp.eq.s64 	%p6, %rd45, 1;
	setp.eq.s64 	%p7, %rd44, 1;
	add.s32 	%r40, %r39, %r8;
	div.s32 	%r41, %r40, %r9;
	mul.lo.s32 	%r42, %r41, %r9;
	sub.s32 	%r43, %r40, %r42;
	div.s32 	%r44, %r43, %r10;
	mul.lo.s32 	%r45, %r44, %r10;
	sub.s32 	%r46, %r43, %r45;
	div.s32 	%r47, %r46, %r11;
	mul.lo.s32 	%r48, %r47, %r11;
	sub.s32 	%r49, %r46, %r48;
	selp.b32 	%r50, 0, %r41, %p7;
	selp.b32 	%r51, 0, %r44, %p6;
	selp.b32 	%r52, 0, %r47, %p5;
	selp.b32 	%r53, 0, %r49, %p4;
	mul.lo.s32 	%r54, %r13, %r50;
	mad.lo.s32 	%r55, %r14, %r51, %r54;
	mad.lo.s32 	%r56, %r15, %r52, %r55;
	mad.lo.s32 	%r57, %r16, %r53, %r56;
	shr.u32 	%r58, %r40, 31;
	add.s32 	%r59, %r40, %r58;
	shr.s32 	%r60, %r59, 1;
	mul.wide.s32 	%rd62, %r60, 8;
	add.s64 	%rd25, %rd1, %rd62;
	ld.global.f32 	%f141, [%rd25];
	shr.u32 	%r61, %r57, 31;
	add.s32 	%r62, %r57, %r61;
	shr.s32 	%r63, %r62, 1;
	mul.wide.s32 	%rd63, %r63, 2;
	add.s64 	%rd64, %rd2, %rd63;
	ld.global.v2.u8 	{%rs1, %rs2}, [%rd64];
	setp.eq.s16 	%p8, %rs1, 0;
	mul.f32 	%f142, %f141, %f139;
	selp.f32 	%f599, %f138, %f142, %p8;
	setp.eq.s16 	%p9, %rs2, 0;
	mov.f32 	%f598, %f138;
	@%p9 bra 	$L__BB501_7;
	ld.global.f32 	%f143, [%rd25+4];
	mul.f32 	%f598, %f143, %f139;
$L__BB501_7:
	max.f32 	%f144, %f599, 0fFF800000;
	max.f32 	%f604, %f144, %f598;
$L__BB501_8:
	setp.le.s64 	%p10, %rd55, %rd6;
	mov.f32 	%f602, 0fFF800000;
	mov.f32 	%f603, %f602;
	@%p10 bra 	$L__BB501_12;
	cvt.u32.u64 	%r64, %rd6;
	setp.eq.s64 	%p11, %rd47, 1;
	setp.eq.s64 	%p12, %rd46, 1;
	setp.eq.s64 	%p13, %rd45, 1;
	setp.eq.s64 	%p14, %rd44, 1;
	add.s32 	%r65, %r64, %r8;
	div.s32 	%r66, %r65, %r9;
	mul.lo.s32 	%r67, %r66, %r9;
	sub.s32 	%r68, %r65, %r67;
	div.s32 	%r69, %r68, %r10;
	mul.lo.s32 	%r70, %r69, %r10;
	sub.s32 	%r71, %r68, %r70;
	div.s32 	%r72, %r71, %r11;
	mul.lo.s32 	%r73, %r72, %r11;
	sub.s32 	%r74, %r71, %r73;
	selp.b32 	%r75, 0, %r66, %p14;
	selp.b32 	%r76, 0, %r69, %p13;
	selp.b32 	%r77, 0, %r72, %p12;
	selp.b32 	%r78, 0, %r74, %p11;
	mul.lo.s32 	%r79, %r13, %r75;
	mad.lo.s32 	%r80, %r14, %r76, %r79;
	mad.lo.s32 	%r81, %r15, %r77, %r80;
	mad.lo.s32 	%r82, %r16, %r78, %r81;
	shr.u32 	%r83, %r65, 31;
	add.s32 	%r84, %r65, %r83;
	shr.s32 	%r85, %r84, 1;
	mul.wide.s32 	%rd65, %r85, 8;
	add.s64 	%rd26, %rd1, %rd65;
	ld.global.f32 	%f146, [%rd26];
	shr.u32 	%r86, %r82, 31;
	add.s32 	%r87, %r82, %r86;
	shr.s32 	%r88, %r87, 1;
	mul.wide.s32 	%rd66, %r88, 2;
	add.s64 	%rd67, %rd2, %rd66;
	ld.global.v2.u8 	{%rs3, %rs4}, [%rd67];
	setp.eq.s16 	%p15, %rs3, 0;
	mul.f32 	%f147, %f146, %f139;
	selp.f32 	%f603, %f138, %f147, %p15;
	setp.eq.s16 	%p16, %rs4, 0;
	mov.f32 	%f602, %f138;
	@%p16 bra 	$L__BB501_11;
	ld.global.f32 	%f148, [%rd26+4];
	mul.f32 	%f602, %f148, %f139;
$L__BB501_11:
	max.f32 	%f149, %f604, %f603;
	max.f32 	%f604, %f149, %f602;
$L__BB501_12:
	setp.le.s64 	%p17, %rd55, %rd7;
	mov.f32 	%f606, 0fFF800000;
	mov.f32 	%f607, %f606;
	@%p17 bra 	$L__BB501_16;
	cvt.u32.u64 	%r89, %rd7;
	setp.eq.s64 	%p18, %rd47, 1;
	setp.eq.s64 	%p19, %rd46, 1;
	setp.eq.s64 	%p20, %rd45, 1;
	setp.eq.s64 	%p21, %rd44, 1;
	add.s32 	%r90, %r89, %r8;
	div.s32 	%r91, %r90, %r9;
	mul.lo.s32 	%r92, %r91, %r9;
	sub.s32 	%r93, %r90, %r92;
	div.s32 	%r94, %r93, %r10;
	mul.lo.s32 	%r95, %r94, %r10;
	sub.s32 	%r96, %r93, %r95;
	div.s32 	%r97, %r96, %r11;
	mul.lo.s32 	%r98, %r97, %r11;
	sub.s32 	%r99, %r96, %r98;
	selp.b32 	%r100, 0, %r91, %p21;
	selp.b32 	%r101, 0, %r94, %p20;
	selp.b32 	%r102, 0, %r97, %p19;
	selp.b32 	%r103, 0, %r99, %p18;
	mul.lo.s32 	%r104, %r13, %r100;
	mad.lo.s32 	%r105, %r14, %r101, %r104;
	mad.lo.s32 	%r106, %r15, %r102, %r105;
	mad.lo.s32 	%r107, %r16, %r103, %r106;
	shr.u32 	%r108, %r90, 31;
	add.s32 	%r109, %r90, %r108;
	shr.s32 	%r110, %r109, 1;
	mul.wide.s32 	%rd68, %r110, 8;
	add.s64 	%rd27, %rd1, %rd68;
	ld.global.f32 	%f151, [%rd27];
	shr.u32 	%r111, %r107, 31;
	add.s32 	%r112, %r107, %r111;
	shr.s32 	%r113, %r112, 1;
	mul.wide.s32 	%rd69, %r113, 2;
	add.s64 	%rd70, %rd2, %rd69;
	ld.global.v2.u8 	{%rs5, %rs6}, [%rd70];
	setp.eq.s16 	%p22, %rs5, 0;
	mul.f32 	%f152, %f151, %f139;
	selp.f32 	%f607, %f138, %f152, %p22;
	setp.eq.s16 	%p23, %rs6, 0;
	mov.f32 	%f606, %f138;
	@%p23 bra 	$L__BB501_15;
	ld.global.f32 	%f153, [%rd27+4];
	mul.f32 	%f606, %f153, %f139;
$L__BB501_15:
	max.f32 	%f154, %f604, %f607;
	max.f32 	%f604, %f154, %f606;
$L__BB501_16:
	setp.le.s64 	%p24, %rd55, %rd8;
	mov.f32 	%f610, 0fFF800000;
	mov.f32 	%f611, %f610;
	@%p24 bra 	$L__BB501_20;
	cvt.u32.u64 	%r114, %rd8;
	setp.eq.s64 	%p25, %rd47, 1;
	setp.eq.s64 	%p26, %rd46, 1;
	setp.eq.s64 	%p27, %rd45, 1;
	setp.eq.s64 	%p28, %rd44, 1;
	add.s32 	%r115, %r114, %r8;
	div.s32 	%r116, %r115, %r9;
	mul.lo.s32 	%r117, %r116, %r9;
	sub.s32 	%r118, %r115, %r117;
	div.s32 	%r119, %r118, %r10;
	mul.lo.s32 	%r120, %r119, %r10;
	sub.s32 	%r121, %r118, %r120;
	div.s32 	%r122, %r121, %r11;
	mul.lo.s32 	%r123, %r122, %r11;
	sub.s32 	%r124, %r121, %r123;
	selp.b32 	%r125, 0, %r116, %p28;
	selp.b32 	%r126, 0, %r119, %p27;
	selp.b32 	%r127, 0, %r122, %p26;
	selp.b32 	%r128, 0, %r124, %p25;
	mul.lo.s32 	%r129, %r13, %r125;
	mad.lo.s32 	%r130, %r14, %r126, %r129;
	mad.lo.s32 	%r131, %r15, %r127, %r130;
	mad.lo.s32 	%r132, %r16, %r128, %r131;
	shr.u32 	%r133, %r115, 31;
	add.s32 	%r134, %r115, %r133;
	shr.s32 	%r135, %r134, 1;
	mul.wide.s32 	%rd71, %r135, 8;
	add.s64 	%rd28, %rd1, %rd71;
	ld.global.f32 	%f156, [%rd28];
	shr.u32 	%r136, %r132, 31;
	add.s32 	%r137, %r132, %r136;
	shr.s32 	%r138, %r137, 1;
	mul.wide.s32 	%rd72, %r138, 2;
	add.s64 	%rd73, %rd2, %rd72;
	ld.global.v2.u8 	{%rs7, %rs8}, [%rd73];
	setp.eq.s16 	%p29, %rs7, 0;
	mul.f32 	%f157, %f156, %f139;
	selp.f32 	%f611, %f138, %f157, %p29;
	setp.eq.s16 	%p30, %rs8, 0;
	mov.f32 	%f610, %f138;
	@%p30 bra 	$L__BB501_19;
	ld.global.f32 	%f158, [%rd28+4];
	mul.f32 	%f610, %f158, %f139;
$L__BB501_19:
	max.f32 	%f159, %f604, %f611;
	max.f32 	%f604, %f159, %f610;
$L__BB501_20:
	setp.le.s64 	%p31, %rd55, %rd9;
	mov.f32 	%f614, 0fFF800000;
	mov.f32 	%f615, %f614;
	@%p31 bra 	$L__BB501_24;
	cvt.u32.u64 	%r139, %rd9;
	setp.eq.s64 	%p32, %rd47, 1;
	setp.eq.s64 	%p33, %rd46, 1;
	setp.eq.s64 	%p34, %rd45, 1;
	setp.eq.s64 	%p35, %rd44, 1;
	add.s32 	%r140, %r139, %r8;
	div.s32 	%r141, %r140, %r9;
	mul.lo.s32 	%r142, %r141, %r9;
	sub.s32 	%r143, %r140, %r142;
	div.s32 	%r144, %r143, %r10;
	mul.lo.s32 	%r145, %r144, %r10;
	sub.s32 	%r146, %r143, %r145;
	div.s32 	%r147, %r146, %r11;
	mul.lo.s32 	%r148, %r147, %r11;
	sub.s32 	%r149, %r146, %r148;
	selp.b32 	%r150, 0, %r141, %p35;
	selp.b32 	%r151, 0, %r144, %p34;
	selp.b32 	%r152, 0, %r147, %p33;
	selp.b32 	%r153, 0, %r149, %p32;
	mul.lo.s32 	%r154, %r13, %r150;
	mad.lo.s32 	%r155, %r14, %r151, %r154;
	mad.lo.s32 	%r156, %r15, %r152, %r155;
	mad.lo.s32 	%r157, %r16, %r153, %r156;
	shr.u32 	%r158, %r140, 31;
	add.s32 	%r159, %r140, %r158;
	shr.s32 	%r160, %r159, 1;
	mul.wide.s32 	%rd74, %r160, 8;
	add.s64 	%rd29, %rd1, %rd74;
	ld.global.f32 	%f161, [%rd29];
	shr.u32 	%r161, %r157, 31;
	add.s32 	%r162, %r157, %r161;
	shr.s32 	%r163, %r162, 1;
	mul.wide.s32 	%rd75, %r163, 2;
	add.s64 	%rd76, %rd2, %rd75;
	ld.global.v2.u8 	{%rs9, %rs10}, [%rd76];
	setp.eq.s16 	%p36, %rs9, 0;
	mul.f32 	%f162, %f161, %f139;
	selp.f32 	%f615, %f138, %f162, %p36;
	setp.eq.s16 	%p37, %rs10, 0;
	mov.f32 	%f614, %f138;
	@%p37 bra 	$L__BB501_23;
	ld.global.f32 	%f163, [%rd29+4];
	mul.f32 	%f614, %f163, %f139;
$L__BB501_23:
	max.f32 	%f164, %f604, %f615;
	max.f32 	%f604, %f164, %f614;
$L__BB501_24:
	setp.le.s64 	%p38, %rd55, %rd10;
	mov.f32 	%f618, 0fFF800000;
	mov.f32 	%f619, %f618;
	@%p38 bra 	$L__BB501_28;
	cvt.u32.u64 	%r164, %rd10;
	setp.eq.s64 	%p39, %rd47, 1;
	setp.eq.s64 	%p40, %rd46, 1;
	setp.eq.s64 	%p41, %rd45, 1;
	setp.eq.s64 	%p42, %rd44, 1;
	add.s32 	%r165, %r164, %r8;
	div.s32 	%r166, %r165, %r9;
	mul.lo.s32 	%r167, %r166, %r9;
	sub.s32 	%r168, %r165, %r167;
	div.s32 	%r169, %r168, %r10;
	mul.lo.s32 	%r170, %r169, %r10;
	sub.s32 	%r171, %r168, %r170;
	div.s32 	%r172, %r171, %r11;
	mul.lo.s32 	%r173, %r172, %r11;
	sub.s32 	%r174, %r171, %r173;
	selp.b32 	%r175, 0, %r166, %p42;
	selp.b32 	%r176, 0, %r169, %p41;
	selp.b32 	%r177, 0, %r172, %p40;
	selp.b32 	%r178, 0, %r174, %p39;
	mul.lo.s32 	%r179, %r13, %r175;
	mad.lo.s32 	%r180, %r14, %r176, %r179;
	mad.lo.s32 	%r181, %r15, %r177, %r180;
	mad.lo.s32 	%r182, %r16, %r178, %r181;
	shr.u32 	%r183, %r165, 31;
	add.s32 	%r184, %r165, %r183;
	shr.s32 	%r185, %r184, 1;
	mul.wide.s32 	%rd77, %r185, 8;
	add.s64 	%rd30, %rd1, %rd77;
	ld.global.f32 	%f166, [%rd30];
	shr.u32 	%r186, %r182, 31;
	add.s32 	%r187, %r182, %r186;
	shr.s32 	%r188, %r187, 1;
	mul.wide.s32 	%rd78, %r188, 2;
	add.s64 	%rd79, %rd2, %rd78;
	ld.global.v2.u8 	{%rs11, %rs12}, [%rd79];
	setp.eq.s16 	%p43, %rs11, 0;
	mul.f32 	%f167, %f166, %f139;
	selp.f32 	%f619, %f138, %f167, %p43;
	setp.eq.s16 	%p44, %rs12, 0;
	mov.f32 	%f618, %f138;
	@%p44 bra 	$L__BB501_27;
	ld.global.f32 	%f168, [%rd30+4];
	mul.f32 	%f618, %f168, %f139;
$L__BB501_27:
	max.f32 	%f169, %f604, %f619;
	max.f32 	%f604, %f169, %f618;
$L__BB501_28:
	setp.le.s64 	%p45, %rd55, %rd11;
	mov.f32 	%f622, 0fFF800000;
	mov.f32 	%f623, %f622;
	@%p45 bra 	$L__BB501_32;
	cvt.u32.u64 	%r189, %rd11;
	setp.eq.s64 	%p46, %rd47, 1;
	setp.eq.s64 	%p47, %rd46, 1;
	setp.eq.s64 	%p48, %rd45, 1;
	setp.eq.s64 	%p49, %rd44, 1;
	add.s32 	%r190, %r189, %r8;
	div.s32 	%r191, %r190, %r9;
	mul.lo.s32 	%r192, %r191, %r9;
	sub.s32 	%r193, %r190, %r192;
	div.s32 	%r194, %r193, %r10;
	mul.lo.s32 	%r195, %r194, %r10;
	sub.s32 	%r196, %r193, %r195;
	div.s32 	%r197, %r196, %r11;
	mul.lo.s32 	%r198, %r197, %r11;
	sub.s32 	%r199, %r196, %r198;
	selp.b32 	%r200, 0, %r191, %p49;
	selp.b32 	%r201, 0, %r194, %p48;
	selp.b32 	%r202, 0, %r197, %p47;
	selp.b32 	%r203, 0, %r199, %p46;
	mul.lo.s32 	%r204, %r13, %r200;
	mad.lo.s32 	%r205, %r14, %r201, %r204;
	mad.lo.s32 	%r206, %r15, %r202, %r205;
	mad.lo.s32 	%r207, %r16, %r203, %r206;
	shr.u32 	%r208, %r190, 31;
	add.s32 	%r209, %r190, %r208;
	shr.s32 	%r210, %r209, 1;
	mul.wide.s32 	%rd80, %r210, 8;
	add.s64 	%rd31, %rd1, %rd80;
	ld.global.f32 	%f171, [%rd31];
	shr.u32 	%r211, %r207, 31;
	add.s32 	%r212, %r207, %r211;
	shr.s32 	%r213, %r212, 1;
	mul.wide.s32 	%rd81, %r213, 2;
	add.s64 	%rd82, %rd2, %rd81;
	ld.global.v2.u8 	{%rs13, %rs14}, [%rd82];
	setp.eq.s16 	%p50, %rs13, 0;
	mul.f32 	%f172, %f171, %f139;
	selp.f32 	%f623, %f138, %f172, %p50;
	setp.eq.s16 	%p51, %rs14, 0;
	mov.f32 	%f622, %f138;
	@%p51 bra 	$L__BB501_31;
	ld.global.f32 	%f173, [%rd31+4];
	mul.f32 	%f622, %f173, %f139;
$L__BB501_31:
	max.f32 	%f174, %f604, %f623;
	max.f32 	%f604, %f174, %f622;
$L__BB501_32:
	setp.le.s64 	%p52, %rd55, %rd12;
	mov.f32 	%f626, 0fFF800000;
	mov.f32 	%f627, %f626;
	@%p52 bra 	$L__BB501_36;
	cvt.u32.u64 	%r214, %rd12;
	setp.eq.s64 	%p53, %rd47, 1;
	setp.eq.s64 	%p54, %rd46, 1;
	setp.eq.s64 	%p55, %rd45, 1;
	setp.eq.s64 	%p56, %rd44, 1;
	add.s32 	%r215, %r214, %r8;
	div.s32 	%r216, %r215, %r9;
	mul.lo.s32 	%r217, %r216, %r9;
	sub.s32 	%r218, %r215, %r217;
	div.s32 	%r219, %r218, %r10;
	mul.lo.s32 	%r220, %r219, %r10;
	sub.s32 	%r221, %r218, %r220;
	div.s32 	%r222, %r221, %r11;
	mul.lo.s32 	%r223, %r222, %r11;
	sub.s32 	%r224, %r221, %r223;
	selp.b32 	%r225, 0, %r216, %p56;
	selp.b32 	%r226, 0, %r219, %p55;
	selp.b32 	%r227, 0, %r222, %p54;
	selp.b32 	%r228, 0, %r224, %p53;
	mul.lo.s32 	%r229, %r13, %r225;
	mad.lo.s32 	%r230, %r14, %r226, %r229;
	mad.lo.s32 	%r231, %r15, %r227, %r230;
	mad.lo.s32 	%r232, %r16, %r228, %r231;
	shr.u32 	%r233, %r215, 31;
	add.s32 	%r234, %r215, %r233;
	shr.s32 	%r235, %r234, 1;
	mul.wide.s32 	%rd83, %r235, 8;
	add.s64 	%rd32, %rd1, %rd83;
	ld.global.f32 	%f176, [%rd32];
	shr.u32 	%r236, %r232, 31;
	add.s32 	%r237, %r232, %r236;
	shr.s32 	%r238, %r237, 1;
	mul.wide.s32 	%rd84, %r238, 2;
	add.s64 	%rd85, %rd2, %rd84;
	ld.global.v2.u8 	{%rs15, %rs16}, [%rd85];
	setp.eq.s16 	%p57, %rs15, 0;
	mul.f32 	%f177, %f176, %f139;
	selp.f32 	%f627, %f138, %f177, %p57;
	setp.eq.s16 	%p58, %rs16, 0;
	mov.f32 	%f626, %f138;
	@%p58 bra 	$L__BB501_35;
	ld.global.f32 	%f178, [%rd32+4];
	mul.f32 	%f626, %f178, %f139;
$L__BB501_35:
	max.f32 	%f179, %f604, %f627;
	max.f32 	%f604, %f179, %f626;
$L__BB501_36:
	setp.le.s64 	%p59, %rd55, %rd13;
	mov.f32 	%f630, 0fFF800000;
	mov.f32 	%f631, %f630;
	@%p59 bra 	$L__BB501_40;
	cvt.u32.u64 	%r239, %rd13;
	setp.eq.s64 	%p60, %rd47, 1;
	setp.eq.s64 	%p61, %rd46, 1;
	setp.eq.s64 	%p62, %rd45, 1;
	setp.eq.s64 	%p63, %rd44, 1;
	add.s32 	%r240, %r239, %r8;
	div.s32 	%r241, %r240, %r9;
	mul.lo.s32 	%r242, %r241, %r9;
	sub.s32 	%r243, %r240, %r242;
	div.s32 	%r244, %r243, %r10;
	mul.lo.s32 	%r245, %r244, %r10;
	sub.s32 	%r246, %r243, %r245;
	div.s32 	%r247, %r246, %r11;
	mul.lo.s32 	%r248, %r247, %r11;
	sub.s32 	%r249, %r246, %r248;
	selp.b32 	%r250, 0, %r241, %p63;
	selp.b32 	%r251, 0, %r244, %p62;
	selp.b32 	%r252, 0, %r247, %p61;
	selp.b32 	%r253, 0, %r249, %p60;
	mul.lo.s32 	%r254, %r13, %r250;
	mad.lo.s32 	%r255, %r14, %r251, %r254;
	mad.lo.s32 	%r256, %r15, %r252, %r255;
	mad.lo.s32 	%r257, %r16, %r253, %r256;
	shr.u32 	%r258, %r240, 31;
	add.s32 	%r259, %r240, %r258;
	shr.s32 	%r260, %r259, 1;
	mul.wide.s32 	%rd86, %r260, 8;
	add.s64 	%rd33, %rd1, %rd86;
	ld.global.f32 	%f181, [%rd33];
	shr.u32 	%r261, %r257, 31;
	add.s32 	%r262, %r257, %r261;
	shr.s32 	%r263, %r262, 1;
	mul.wide.s32 	%rd87, %r263, 2;
	add.s64 	%rd88, %rd2, %rd87;
	ld.global.v2.u8 	{%rs17, %rs18}, [%rd88];
	setp.eq.s16 	%p64, %rs17, 0;
	mul.f32 	%f182, %f181, %f139;
	selp.f32 	%f631, %f138, %f182, %p64;
	setp.eq.s16 	%p65, %rs18, 0;
	mov.f32 	%f630, %f138;
	@%p65 bra 	$L__BB501_39;
	ld.global.f32 	%f183, [%rd33+4];
	mul.f32 	%f630, %f183, %f139;
$L__BB501_39:
	max.f32 	%f184, %f604, %f631;
	max.f32 	%f604, %f184, %f630;
$L__BB501_40:
	setp.le.s64 	%p66, %rd55, %rd14;
	mov.f32 	%f634, 0fFF800000;
	mov.f32 	%f635, %f634;
	@%p66 bra 	$L__BB501_44;
	cvt.u32.u64 	%r264, %rd14;
	setp.eq.s64 	%p67, %rd47, 1;
	setp.eq.s64 	%p68, %rd46, 1;
	setp.eq.s64 	%p69, %rd45, 1;
	setp.eq.s64 	%p70, %rd44, 1;
	add.s32 	%r265, %r264, %r8;
	div.s32 	%r266, %r265, %r9;
	mul.lo.s32 	%r267, %r266, %r9;
	sub.s32 	%r268, %r265, %r267;
	div.s32 	%r269, %r268, %r10;
	mul.lo.s32 	%r270, %r269, %r10;
	sub.s32 	%r271, %r268, %r270;
	div.s32 	%r272, %r271, %r11;
	mul.lo.s32 	%r273, %r272, %r11;
	sub.s32 	%r274, %r271, %r273;
	selp.b32 	%r275, 0, %r266, %p70;
	selp.b32 	%r276, 0, %r269, %p69;
	selp.b32 	%r277, 0, %r272, %p68;
	selp.b32 	%r278, 0, %r274, %p67;
	mul.lo.s32 	%r279, %r13, %r275;
	mad.lo.s32 	%r280, %r14, %r276, %r279;
	mad.lo.s32 	%r281, %r15, %r277, %r280;
	mad.lo.s32 	%r282, %r16, %r278, %r281;
	shr.u32 	%r283, %r265, 31;
	add.s32 	%r284, %r265, %r283;
	shr.s32 	%r285, %r284, 1;
	mul.wide.s32 	%rd89, %r285, 8;
	add.s64 	%rd34, %rd1, %rd89;
	ld.global.f32 	%f186, [%rd34];
	shr.u32 	%r286, %r282, 31;
	add.s32 	%r287, %r282, %r286;
	shr.s32 	%r288, %r287, 1;
	mul.wide.s32 	%rd90, %r288, 2;
	add.s64 	%rd91, %rd2, %rd90;
	ld.global.v2.u8 	{%rs19, %rs20}, [%rd91];
	setp.eq.s16 	%p71, %rs19, 0;
	mul.f32 	%f187, %f186, %f139;
	selp.f32 	%f635, %f138, %f187, %p71;
	setp.eq.s16 	%p72, %rs20, 0;
	mov.f32 	%f634, %f138;
	@%p72 bra 	$L__BB501_43;
	ld.global.f32 	%f188, [%rd34+4];
	mul.f32 	%f634, %f188, %f139;
$L__BB501_43:
	max.f32 	%f189, %f604, %f635;
	max.f32 	%f604, %f189, %f634;
$L__BB501_44:
	setp.le.s64 	%p73, %rd55, %rd15;
	mov.f32 	%f638, 0fFF800000;
	mov.f32 	%f639, %f638;
	@%p73 bra 	$L__BB501_48;
	cvt.u32.u64 	%r289, %rd15;
	setp.eq.s64 	%p74, %rd47, 1;
	setp.eq.s64 	%p75, %rd46, 1;
	setp.eq.s64 	%p76, %rd45, 1;
	setp.eq.s64 	%p77, %rd44, 1;
	add.s32 	%r290, %r289, %r8;
	div.s32 	%r291, %r290, %r9;
	mul.lo.s32 	%r292, %r291, %r9;
	sub.s32 	%r293, %r290, %r292;
	div.s32 	%r294, %r293, %r10;
	mul.lo.s32 	%r295, %r294, %r10;
	sub.s32 	%r296, %r293, %r295;
	div.s32 	%r297, %r296, %r11;
	mul.lo.s32 	%r298, %r297, %r11;
	sub.s32 	%r299, %r296, %r298;
	selp.b32 	%r300, 0, %r291, %p77;
	selp.b32 	%r301, 0, %r294, %p76;
	selp.b32 	%r302, 0, %r297, %p75;
	selp.b32 	%r303, 0, %r299, %p74;
	mul.lo.s32 	%r304, %r13, %r300;
	mad.lo.s32 	%r305, %r14, %r301, %r304;
	mad.lo.s32 	%r306, %r15, %r302, %r305;
	mad.lo.s32 	%r307, %r16, %r303, %r306;
	shr.u32 	%r308, %r290, 31;
	add.s32 	%r309, %r290, %r308;
	shr.s32 	%r310, %r309, 1;
	mul.wide.s32 	%rd92, %r310, 8;
	add.s64 	%rd35, %rd1, %rd92;
	ld.global.f32 	%f191, [%rd35];
	shr.u32 	%r311, %r307, 31;
	add.s32 	%r312, %r307, %r311;
	shr.s32 	%r313, %r312, 1;
	mul.wide.s32 	%rd93, %r313, 2;
	add.s64 	%rd94, %rd2, %rd93;
	ld.global.v2.u8 	{%rs21, %rs22}, [%rd94];
	setp.eq.s16 	%p78, %rs21, 0;
	mul.f32 	%f192, %f191, %f139;
	selp.f32 	%f639, %f138, %f192, %p78;
	setp.eq.s16 	%p79, %rs22, 0;
	mov.f32 	%f638, %f138;
	@%p79 bra 	$L__BB501_47;
	ld.global.f32 	%f193, [%rd35+4];
	mul.f32 	%f638, %f193, %f139;
$L__BB501_47:
	max.f32 	%f194, %f604, %f639;
	max.f32 	%f604, %f194, %f638;
$L__BB501_48:
	setp.le.s64 	%p80, %rd55, %rd16;
	mov.f32 	%f642, 0fFF800000;
	mov.f32 	%f643, %f642;
	@%p80 bra 	$L__BB501_52;
	cvt.u32.u64 	%r314, %rd16;
	setp.eq.s64 	%p81, %rd47, 1;
	setp.eq.s64 	%p82, %rd46, 1;
	setp.eq.s64 	%p83, %rd45, 1;
	setp.eq.s64 	%p84, %rd44, 1;
	add.s32 	%r315, %r314, %r8;
	div.s32 	%r316, %r315, %r9;
	mul.lo.s32 	%r317, %r316, %r9;
	sub.s32 	%r318, %r315, %r317;
	div.s32 	%r319, %r318, %r10;
	mul.lo.s32 	%r320, %r319, %r10;
	sub.s32 	%r321, %r318, %r320;
	div.s32 	%r322, %r321, %r11;
	mul.lo.s32 	%r323, %r322, %r11;
	sub.s32 	%r324, %r321, %r323;
	selp.b32 	%r325, 0, %r316, %p84;
	selp.b32 	%r326, 0, %r319, %p83;
	selp.b32 	%r327, 0, %r322, %p82;
	selp.b32 	%r328, 0, %r324, %p81;
	mul.lo.s32 	%r329, %r13, %r325;
	mad.lo.s32 	%r330, %r14, %r326, %r329;
	mad.lo.s32 	%r331, %r15, %r327, %r330;
	mad.lo.s32 	%r332, %r16, %r328, %r331;
	shr.u32 	%r333, %r315, 31;
	add.s32 	%r334, %r315, %r333;
	shr.s32 	%r335, %r334, 1;
	mul.wide.s32 	%rd95, %r335, 8;
	add.s64 	%rd36, %rd1, %rd95;
	ld.global.f32 	%f196, [%rd36];
	shr.u32 	%r336, %r332, 31;
	add.s32 	%r337, %r332, %r336;
	shr.s32 	%r338, %r337, 1;
	mul.wide.s32 	%rd96, %r338, 2;
	add.s64 	%rd97, %rd2, %rd96;
	ld.global.v2.u8 	{%rs23, %rs24}, [%rd97];
	setp.eq.s16 	%p85, %rs23, 0;
	mul.f32 	%f197, %f196, %f139;
	selp.f32 	%f643, %f138, %f197, %p85;
	setp.eq.s16 	%p86, %rs24, 0;
	mov.f32 	%f642, %f138;
	@%p86 bra 	$L__BB501_51;
	ld.global.f32 	%f198, [%rd36+4];
	mul.f32 	%f642, %f198, %f139;
$L__BB501_51:
	max.f32 	%f199, %f604, %f643;
	max.f32 	%f604, %f199, %f642;
$L__BB501_52:
	setp.le.s64 	%p87, %rd55, %rd17;
	mov.f32 	%f646, 0fFF800000;
	mov.f32 	%f647, %f646;
	@%p87 bra 	$L__BB501_56;
	cvt.u32.u64 	%r339, %rd17;
	setp.eq.s64 	%p88, %rd47, 1;
	setp.eq.s64 	%p89, %rd46, 1;
	setp.eq.s64 	%p90, %rd45, 1;
	setp.eq.s64 	%p91, %rd44, 1;
	add.s32 	%r340, %r339, %r8;
	div.s32 	%r341, %r340, %r9;
	mul.lo.s32 	%r342, %r341, %r9;
	sub.s32 	%r343, %r340, %r342;
	div.s32 	%r344, %r343, %r10;
	mul.lo.s32 	%r345, %r344, %r10;
	sub.s32 	%r346, %r343, %r345;
	div.s32 	%r347, %r346, %r11;
	mul.lo.s32 	%r348, %r347, %r11;
	sub.s32 	%r349, %r346, %r348;
	selp.b32 	%r350, 0, %r341, %p91;
	selp.b32 	%r351, 0, %r344, %p90;
	selp.b32 	%r352, 0, %r347, %p89;
	selp.b32 	%r353, 0, %r349, %p88;
	mul.lo.s32 	%r354, %r13, %r350;
	mad.lo.s32 	%r355, %r14, %r351, %r354;
	mad.lo.s32 	%r356, %r15, %r352, %r355;
	mad.lo.s32 	%r357, %r16, %r353, %r356;
	shr.u32 	%r358, %r340, 31;
	add.s32 	%r359, %r340, %r358;
	shr.s32 	%r360, %r359, 1;
	mul.wide.s32 	%rd98, %r360, 8;
	add.s64 	%rd37, %rd1, %rd98;
	ld.global.f32 	%f201, [%rd37];
	shr.u32 	%r361, %r357, 31;
	add.s32 	%r362, %r357, %r361;
	shr.s32 	%r363, %r362, 1;
	mul.wide.s32 	%rd99, %r363, 2;
	add.s64 	%rd100, %rd2, %rd99;
	ld.global.v2.u8 	{%rs25, %rs26}, [%rd100];
	setp.eq.s16 	%p92, %rs25, 0;
	mul.f32 	%f202, %f201, %f139;
	selp.f32 	%f647, %f138, %f202, %p92;
	setp.eq.s16 	%p93, %rs26, 0;
	mov.f32 	%f646, %f138;
	@%p93 bra 	$L__BB501_55;
	ld.global.f32 	%f203, [%rd37+4];
	mul.f32 	%f646, %f203, %f139;
$L__BB501_55:
	max.f32 	%f204, %f604, %f647;
	max.f32 	%f604, %f204, %f646;
$L__BB501_56:
	setp.le.s64 	%p94, %rd55, %rd18;
	mov.f32 	%f650, 0fFF800000;
	mov.f32 	%f651, %f650;
	@%p94 bra 	$L__BB501_60;
	cvt.u32.u64 	%r364, %rd18;
	setp.eq.s64 	%p95, %rd47, 1;
	setp.eq.s64 	%p96, %rd46, 1;
	setp.eq.s64 	%p97, %rd45, 1;
	setp.eq.s64 	%p98, %rd44, 1;
	add.s32 	%r365, %r364, %r8;
	div.s32 	%r366, %r365, %r9;
	mul.lo.s32 	%r367, %r366, %r9;
	sub.s32 	%r368, %r365, %r367;
	div.s32 	%r369, %r368, %r10;
	mul.lo.s32 	%r370, %r369, %r10;
	sub.s32 	%r371, %r368, %r370;
	div.s32 	%r372, %r371, %r11;
	mul.lo.s32 	%r373, %r372, %r11;
	sub.s32 	%r374, %r371, %r373;
	selp.b32 	%r375, 0, %r366, %p98;
	selp.b32 	%r376, 0, %r369, %p97;
	selp.b32 	%r377, 0, %r372, %p96;
	selp.b32 	%r378, 0, %r374, %p95;
	mul.lo.s32 	%r379, %r13, %r375;
	mad.lo.s32 	%r380, %r14, %r376, %r379;
	mad.lo.s32 	%r381, %r15, %r377, %r380;
	mad.lo.s32 	%r382, %r16, %r378, %r381;
	shr.u32 	%r383, %r365, 31;
	add.s32 	%r384, %r365, %r383;
	shr.s32 	%r385, %r384, 1;
	mul.wide.s32 	%rd101, %r385, 8;
	add.s64 	%rd38, %rd1, %rd101;
	ld.global.f32 	%f206, [%rd38];
	shr.u32 	%r386, %r382, 31;
	add.s32 	%r387, %r382, %r386;
	shr.s32 	%r388, %r387, 1;
	mul.wide.s32 	%rd102, %r388, 2;
	add.s64 	%rd103, %rd2, %rd102;
	ld.global.v2.u8 	{%rs27, %rs28}, [%rd103];
	setp.eq.s16 	%p99, %rs27, 0;
	mul.f32 	%f207, %f206, %f139;
	selp.f32 	%f651, %f138, %f207, %p99;
	setp.eq.s16 	%p100, %rs28, 0;
	mov.f32 	%f650, %f138;
	@%p100 bra 	$L__BB501_59;
	ld.global.f32 	%f208, [%rd38+4];
	mul.f32 	%f650, %f208, %f139;
$L__BB501_59:
	max.f32 	%f209, %f604, %f651;
	max.f32 	%f604, %f209, %f650;
$L__BB501_60:
	setp.le.s64 	%p101, %rd55, %rd19;
	mov.f32 	%f654, 0fFF800000;
	mov.f32 	%f655, %f654;
	@%p101 bra 	$L__BB501_64;
	cvt.u32.u64 	%r389, %rd19;
	setp.eq.s64 	%p102, %rd47, 1;
	setp.eq.s64 	%p103, %rd46, 1;
	setp.eq.s64 	%p104, %rd45, 1;
	setp.eq.s64 	%p105, %rd44, 1;
	add.s32 	%r390, %r389, %r8;
	div.s32 	%r391, %r390, %r9;
	mul.lo.s32 	%r392, %r391, %r9;
	sub.s32 	%r393, %r390, %r392;
	div.s32 	%r394, %r393, %r10;
	mul.lo.s32 	%r395, %r394, %r10;
	sub.s32 	%r396, %r393, %r395;
	div.s32 	%r397, %r396, %r11;
	mul.lo.s32 	%r398, %r397, %r11;
	sub.s32 	%r399, %r396, %r398;
	selp.b32 	%r400, 0, %r391, %p105;
	selp.b32 	%r401, 0, %r394, %p104;
	selp.b32 	%r402, 0, %r397, %p103;
	selp.b32 	%r403, 0, %r399, %p102;
	mul.lo.s32 	%r404, %r13, %r400;
	mad.lo.s32 	%r405, %r14, %r401, %r404;
	mad.lo.s32 	%r406, %r15, %r402, %r405;
	mad.lo.s32 	%r407, %r16, %r403, %r406;
	shr.u32 	%r408, %r390, 31;
	add.s32 	%r409, %r390, %r408;
	shr.s32 	%r410, %r409, 1;
	mul.wide.s32 	%rd104, %r410, 8;
	add.s64 	%rd39, %rd1, %rd104;
	ld.global.f32 	%f211, [%rd39];
	shr.u32 	%r411, %r407, 31;
	add.s32 	%r412, %r407, %r411;
	shr.s32 	%r413, %r412, 1;
	mul.wide.s32 	%rd105, %r413, 2;
	add.s64 	%rd106, %rd2, %rd105;
	ld.global.v2.u8 	{%rs29, %rs30}, [%rd106];
	setp.eq.s16 	%p106, %rs29, 0;
	mul.f32 	%f212, %f211, %f139;
	selp.f32 	%f655, %f138, %f212, %p106;
	setp.eq.s16 	%p107, %rs30, 0;
	mov.f32 	%f654, %f138;
	@%p107 bra 	$L__BB501_63;
	ld.global.f32 	%f213, [%rd39+4];
	mul.f32 	%f654, %f213, %f139;
$L__BB501_63:
	max.f32 	%f214, %f604, %f655;
	max.f32 	%f604, %f214, %f654;
$L__BB501_64:
	setp.le.s64 	%p108, %rd55, %rd5;
	mov.b32 	%r414, %f604;
	shfl.sync.bfly.b32	%r415|%p109, %r414, 16, 31, -1;
	mov.b32 	%f215, %r415;
	max.f32 	%f216, %f604, %f215;
	mov.b32 	%r416, %f216;
	shfl.sync.bfly.b32	%r417|%p110, %r416, 8, 31, -1;
	mov.b32 	%f217, %r417;
	max.f32 	%f218, %f216, %f217;
	mov.b32 	%r418, %f218;
	shfl.sync.bfly.b32	%r419|%p111, %r418, 4, 31, -1;
	mov.b32 	%f219, %r419;
	max.f32 	%f220, %f218, %f219;
	mov.b32 	%r420, %f220;
	shfl.sync.bfly.b32	%r421|%p112, %r420, 2, 31, -1;
	mov.b32 	%f221, %r421;
	max.f32 	%f222, %f220, %f221;
	mov.b32 	%r422, %f222;
	shfl.sync.bfly.b32	%r423|%p113, %r422, 1, 31, -1;
	mov.b32 	%f223, %r423;
	max.f32 	%f224, %f222, %f223;
	sub.f32 	%f225, %f599, %f224;
	fma.rn.f32 	%f226, %f225, 0f3BBB989D, 0f3F000000;
	cvt.sat.f32.f32 	%f227, %f226;
	mov.f32 	%f228, 0f4B400001;
	mov.f32 	%f229, 0f437C0000;
	fma.rm.f32 	%f230, %f227, %f229, %f228;
	add.f32 	%f231, %f230, 0fCB40007F;
	neg.f32 	%f232, %f231;
	fma.rn.f32 	%f233, %f225, 0f3FB8AA3B, %f232;
	fma.rn.f32 	%f234, %f225, 0f32A57060, %f233;
	mov.b32 	%r424, %f230;
	shl.b32 	%r425, %r424, 23;
	mov.b32 	%f235, %r425;
	ex2.approx.ftz.f32 	%f236, %f234;
	mul.f32 	%f237, %f236, %f235;
	add.f32 	%f238, %f237, 0f00000000;
	sub.f32 	%f239, %f598, %f224;
	fma.rn.f32 	%f240, %f239, 0f3BBB989D, 0f3F000000;
	cvt.sat.f32.f32 	%f241, %f240;
	fma.rm.f32 	%f242, %f241, %f229, %f228;
	add.f32 	%f243, %f242, 0fCB40007F;
	neg.f32 	%f244, %f243;
	fma.rn.f32 	%f245, %f239, 0f3FB8AA3B, %f244;
	fma.rn.f32 	%f246, %f239, 0f32A57060, %f245;
	mov.b32 	%r426, %f242;
	shl.b32 	%r427, %r426, 23;
	mov.b32 	%f247, %r427;
	ex2.approx.ftz.f32 	%f248, %f246;
	mul.f32 	%f249, %f248, %f247;
	add.f32 	%f250, %f238, %f249;
	sub.f32 	%f251, %f603, %f224;
	fma.rn.f32 	%f252, %f251, 0f3BBB989D, 0f3F000000;
	cvt.sat.f32.f32 	%f253, %f252;
	fma.rm.f32 	%f254, %f253, %f229, %f228;
	add.f32 	%f255, %f254, 0fCB40007F;
	neg.f32 	%f256, %f255;
	fma.rn.f32 	%f257, %f251, 0f3FB8AA3B, %f256;
	fma.rn.f32 	%f258, %f251, 0f32A57060, %f257;
	mov.b32 	%r428, %f254;
	shl.b32 	%r429, %r428, 23;
	mov.b32 	%f259, %r429;
	ex2.approx.ftz.f32 	%f260, %f258;
	mul.f32 	%f261, %f260, %f259;
	add.f32 	%f262, %f250, %f261;
	sub.f32 	%f263, %f602, %f224;
	fma.rn.f32 	%f264, %f263, 0f3BBB989D, 0f3F000000;
	cvt.sat.f32.f32 	%f265, %f264;
	fma.rm.f32 	%f266, %f265, %f229, %f228;
	add.f32 	%f267, %f266, 0fCB40007F;
	neg.f32 	%f268, %f267;
	fma.rn.f32 	%f269, %f263, 0f3FB8AA3B, %f268;
	fma.rn.f32 	%f270, %f263, 0f32A57060, %f269;
	mov.b32 	%r430, %f266;
	shl.b32 	%r431, %r430, 23;
	mov.b32 	%f271, %r431;
	ex2.approx.ftz.f32 	%f272, %f270;
	mul.f32 	%f273, %f272, %f271;
	add.f32 	%f274, %f262, %f273;
	sub.f32 	%f275, %f607, %f224;
	fma.rn.f32 	%f276, %f275, 0f3BBB989D, 0f3F000000;
	cvt.sat.f32.f32 	%f277, %f276;
	fma.rm.f32 	%f278, %f277, %f229, %f228;
	add.f32 	%f279, %f278, 0fCB40007F;
	neg.f32 	%f280, %f279;
	fma.rn.f32 	%f281, %f275, 0f3FB8AA3B, %f280;
	fma.rn.f32 	%f282, %f275, 0f32A57060, %f281;
	mov.b32 	%r432, %f278;
	shl.b32 	%r433, %r432, 23;
	mov.b32 	%f283, %r433;
	ex2.approx.ftz.f32 	%f284, %f282;
	mul.f32 	%f285, %f284, %f283;
	add.f32 	%f286, %f274, %f285;
	sub.f32 	%f287, %f606, %f224;
	fma.rn.f32 	%f288, %f287, 0f3BBB989D, 0f3F000000;
	cvt.sat.f32.f32 	%f289, %f288;
	fma.rm.f32 	%f290, %f289, %f229, %f228;
	add.f32 	%f291, %f290, 0fCB40007F;
	neg.f32 	%f292, %f291;
	fma.rn.f32 	%f293, %f287, 0f3FB8AA3B, %f292;
	fma.rn.f32 	%f294, %f287, 0f32A57060, %f293;
	mov.b32 	%r434, %f290;
	shl.b32 	%r435, %r434, 23;
	mov.b32 	%f295, %r435;
	ex2.approx.ftz.f32 	%f296, %f294;
	mul.f32 	%f297, %f296, %f295;
	add.f32 	%f298, %f286, %f297;
	sub.f32 	%f299, %f611, %f224;
	fma.rn.f32 	%f300, %f299, 0f3BBB989D, 0f3F000000;
	cvt.sat.f32.f32 	%f301, %f300;
	fma.rm.f32 	%f302, %f301, %f229, %f228;
	add.f32 	%f303, %f302, 0fCB40007F;
	neg.f32 	%f304, %f303;
	fma.rn.f32 	%f305, %f299, 0f3FB8AA3B, %f304;
	fma.rn.f32 	%f306, %f299, 0f32A57060, %f305;
	mov.b32 	%r436, %f302;
	shl.b32 	%r437, %r436, 23;
	mov.b32 	%f307, %r437;
	ex2.approx.ftz.f32 	%f308, %f306;
	mul.f32 	%f309, %f308, %f307;
	add.f32 	%f310, %f298, %f309;
	sub.f32 	%f311, %f610, %f224;
	fma.rn.f32 	%f312, %f311, 0f3BBB989D, 0f3F000000;
	cvt.sat.f32.f32 	%f313, %f312;
	fma.rm.f32 	%f314, %f313, %f229, %f228;
	add.f32 	%f315, %f314, 0fCB40007F;
	neg.f32 	%f316, %f315;
	fma.rn.f32 	%f317, %f311, 0f3FB8AA3B, %f316;
	fma.rn.f32 	%f318, %f311, 0f32A57060, %f317;
	mov.b32 	%r438, %f314;
	shl.b32 	%r439, %r438, 23;
	mov.b32 	%f319, %r439;
	ex2.approx.ftz.f32 	%f320, %f318;
	mul.f32 	%f321, %f320, %f319;
	add.f32 	%f322, %f310, %f321;
	sub.f32 	%f323, %f615, %f224;
	fma.rn.f32 	%f324, %f323, 0f3BBB989D, 0f3F000000;
	cvt.sat.f32.f32 	%f325, %f324;
	fma.rm.f32 	%f326, %f325, %f229, %f228;
	add.f32 	%f327, %f326, 0fCB40007F;
	neg.f32 	%f328, %f327;
	fma.rn.f32 	%f329, %f323, 0f3FB8AA3B, %f328;
	fma.rn.f32 	%f330, %f323, 0f32A57060, %f329;
	mov.b32 	%r440, %f326;
	shl.b32 	%r441, %r440, 23;
	mov.b32 	%f331, %r441;
	ex2.approx.ftz.f32 	%f332, %f330;
	mul.f32 	%f333, %f332, %f331;
	add.f32 	%f334, %f322, %f333;
	sub.f32 	%f335, %f614, %f224;
	fma.rn.f32 	%f336, %f335, 0f3BBB989D, 0f3F000000;
	cvt.sat.f32.f32 	%f337, %f336;
	fma.rm.f32 	%f338, %f337, %f229, %f228;
	add.f32 	%f339, %f338, 0fCB40007F;
	neg.f32 	%f340, %f339;
	fma.rn.f32 	%f341, %f335, 0f3FB8AA3B, %f340;
	fma.rn.f32 	%f342, %f335, 0f32A57060, %f341;
	mov.b32 	%r442, %f338;
	shl.b32 	%r443, %r442, 23;
	mov.b32 	%f343, %r443;
	ex2.approx.ftz.f32 	%f344, %f342;
	mul.f32 	%f345, %f344, %f343;
	add.f32 	%f346, %f334, %f345;
	sub.f32 	%f347, %f619, %f224;
	fma.rn.f32 	%f348, %f347, 0f3BBB989D, 0f3F000000;
	cvt.sat.f32.f32 	%f349, %f348;
	fma.rm.f32 	%f350, %f349, %f229, %f228;
	add.f32 	%f351, %f350, 0fCB40007F;
	neg.f32 	%f352, %f351;
	fma.rn.f32 	%f353, %f347, 0f3FB8AA3B, %f352;
	fma.rn.f32 	%f354, %f347, 0f32A57060, %f353;
	mov.b32 	%r444, %f350;
	shl.b32 	%r445, %r444, 23;
	mov.b32 	%f355, %r445;
	ex2.approx.ftz.f32 	%f356, %f354;
	mul.f32 	%f357, %f356, %f355;
	add.f32 	%f358, %f346, %f357;
	sub.f32 	%f359, %f618, %f224;
	fma.rn.f32 	%f360, %f359, 0f3BBB989D, 0f3F000000;
	cvt.sat.f32.f32 	%f361, %f360;
	fma.rm.f32 	%f362, %f361, %f229, %f228;
	add.f32 	%f363, %f362, 0fCB40007F;
	neg.f32 	%f364, %f363;
	fma.rn.f32 	%f365, %f359, 0f3FB8AA3B, %f364;
	fma.rn.f32 	%f366, %f359, 0f32A57060, %f365;
	mov.b32 	%r446, %f362;
	shl.b32 	%r447, %r446, 23;
	mov.b32 	%f367, %r447;
	ex2.approx.ftz.f32 	%f368, %f366;
	mul.f32 	%f369, %f368, %f367;
	add.f32 	%f370, %f358, %f369;
	sub.f32 	%f371, %f623, %f224;
	fma.rn.f32 	%f372, %f371, 0f3BBB989D, 0f3F000000;
	cvt.sat.f32.f32 	%f373, %f372;
	fma.rm.f32 	%f374, %f373, %f229, %f228;
	add.f32 	%f375, %f374, 0fCB40007F;
	neg.f32 	%f376, %f375;
	fma.rn.f32 	%f377, %f371, 0f3FB8AA3B, %f376;
	fma.rn.f32 	%f378, %f371, 0f32A57060, %f377;
	mov.b32 	%r448, %f374;
	shl.b32 	%r449, %r448, 23;
	mov.b32 	%f379, %r449;
	ex2.approx.ftz.f32 	%f380, %f378;
	mul.f32 	%f381, %f380, %f379;
	add.f32 	%f382, %f370, %f381;
	sub.f32 	%f383, %f622, %f224;
	fma.rn.f32 	%f384, %f383, 0f3BBB989D, 0f3F000000;
	cvt.sat.f32.f32 	%f385, %f384;
	fma.rm.f32 	%f386, %f385, %f229, %f228;
	add.f32 	%f387, %f386, 0fCB40007F;
	neg.f32 	%f388, %f387;
	fma.rn.f32 	%f389, %f383, 0f3FB8AA3B, %f388;
	fma.rn.f32 	%f390, %f383, 0f32A57060, %f389;
	mov.b32 	%r450, %f386;
	shl.b32 	%r451, %r450, 23;
	mov.b32 	%f391, %r451;
	ex2.approx.ftz.f32 	%f392, %f390;
	mul.f32 	%f393, %f392, %f391;
	add.f32 	%f394, %f382, %f393;
	sub.f32 	%f395, %f627, %f224;
	fma.rn.f32 	%f396, %f395, 0f3BBB989D, 0f3F000000;
	cvt.sat.f32.f32 	%f397, %f396;
	fma.rm.f32 	%f398, %f397, %f229, %f228;
	add.f32 	%f399, %f398, 0fCB40007F;
	neg.f32 	%f400, %f399;
	fma.rn.f32 	%f401, %f395, 0f3FB8AA3B, %f400;
	fma.rn.f32 	%f402, %f395, 0f32A57060, %f401;
	mov.b32 	%r452, %f398;
	shl.b32 	%r453, %r452, 23;
	mov.b32 	%f403, %r453;
	ex2.approx.ftz.f32 	%f404, %f402;
	mul.f32 	%f405, %f404, %f403;
	add.f32 	%f406, %f394, %f405;
	sub.f32 	%f407, %f626, %f224;
	fma.rn.f32 	%f408, %f407, 0f3BBB989D, 0f3F000000;
	cvt.sat.f32.f32 	%f409, %f408;
	fma.rm.f32 	%f410, %f409, %f229, %f228;
	add.f32 	%f411, %f410, 0fCB40007F;
	neg.f32 	%f412, %f411;
	fma.rn.f32 	%f413, %f407, 0f3FB8AA3B, %f412;
	fma.rn.f32 	%f414, %f407, 0f32A57060, %f413;
	mov.b32 	%r454, %f410;
	shl.b32 	%r455, %r454, 23;
	mov.b32 	%f415, %r455;
	ex2.approx.ftz.f32 	%f416, %f414;
	mul.f32 	%f417, %f416, %f415;
	add.f32 	%f418, %f406, %f417;
	sub.f32 	%f419, %f631, %f224;
	fma.rn.f32 	%f420, %f419, 0f3BBB989D, 0f3F000000;
	cvt.sat.f32.f32 	%f421, %f420;
	fma.rm.f32 	%f422, %f421, %f229, %f228;
	add.f32 	%f423, %f422, 0fCB40007F;
	neg.f32 	%f424, %f423;
	fma.rn.f32 	%f425, %f419, 0f3FB8AA3B, %f424;
	fma.rn.f32 	%f426, %f419, 0f32A57060, %f425;
	mov.b32 	%r456, %f422;
	shl.b32 	%r457, %r456, 23;
	mov.b32 	%f427, %r457;
	ex2.approx.ftz.f32 	%f428, %f426;
	mul.f32 	%f429, %f428, %f427;
	add.f32 	%f430, %f418, %f429;
	sub.f32 	%f431, %f630, %f224;
	fma.rn.f32 	%f432, %f431, 0f3BBB989D, 0f3F000000;
	cvt.sat.f32.f32 	%f433, %f432;
	fma.rm.f32 	%f434, %f433, %f229, %f228;
	add.f32 	%f435, %f434, 0fCB40007F;
	neg.f32 	%f436, %f435;
	fma.rn.f32 	%f437, %f431, 0f3FB8AA3B, %f436;
	fma.rn.f32 	%f438, %f431, 0f32A57060, %f437;
	mov.b32 	%r458, %f434;
	shl.b32 	%r459, %r458, 23;
	mov.b32 	%f439, %r459;
	ex2.approx.ftz.f32 	%f440, %f438;
	mul.f32 	%f441, %f440, %f439;
	add.f32 	%f442, %f430, %f441;
	sub.f32 	%f443, %f635, %f224;
	fma.rn.f32 	%f444, %f443, 0f3BBB989D, 0f3F000000;
	cvt.sat.f32.f32 	%f445, %f444;
	fma.rm.f32 	%f446, %f445, %f229, %f228;
	add.f32 	%f447, %f446, 0fCB40007F;
	neg.f32 	%f448, %f447;
	fma.rn.f32 	%f449, %f443, 0f3FB8AA3B, %f448;
	fma.rn.f32 	%f450, %f443, 0f32A57060, %f449;
	mov.b32 	%r460, %f446;
	shl.b32 	%r461, %r460, 23;
	mov.b32 	%f451, %r461;
	ex2.approx.ftz.f32 	%f452, %f450;
	mul.f32 	%f453, %f452, %f451;
	add.f32 	%f454, %f442, %f453;
	sub.f32 	%f455, %f634, %f224;
	fma.rn.f32 	%f456, %f455, 0f3BBB989D, 0f3F000000;
	cvt.sat.f32.f32 	%f457, %f456;
	fma.rm.f32 	%f458, %f457, %f229, %f228;
	add.f32 	%f459, %f458, 0fCB40007F;
	neg.f32 	%f460, %f459;
	fma.rn.f32 	%f461, %f455, 0f3FB8AA3B, %f460;
	fma.rn.f32 	%f462, %f455, 0f32A57060, %f461;
	mov.b32 	%r462, %f458;
	shl.b32 	%r463, %r462, 23;
	mov.b32 	%f463, %r463;
	ex2.approx.ftz.f32 	%f464, %f462;
	mul.f32 	%f465, %f464, %f463;
	add.f32 	%f466, %f454, %f465;
	sub.f32 	%f467, %f639, %f224;
	fma.rn.f32 	%f468, %f467, 0f3BBB989D, 0f3F000000;
	cvt.sat.f32.f32 	%f469, %f468;
	fma.rm.f32 	%f470, %f469, %f229, %f228;
	add.f32 	%f471, %f470, 0fCB40007F;
	neg.f32 	%f472, %f471;
	fma.rn.f32 	%f473, %f467, 0f3FB8AA3B, %f472;
	fma.rn.f32 	%f474, %f467, 0f32A57060, %f473;
	mov.b32 	%r464, %f470;
	shl.b32 	%r465, %r464, 23;
	mov.b32 	%f475, %r465;
	ex2.approx.ftz.f32 	%f476, %f474;
	mul.f32 	%f477, %f476, %f475;
	add.f32 	%f478, %f466, %f477;
	sub.f32 	%f479, %f638, %f224;
	fma.rn.f32 	%f480, %f479, 0f3BBB989D, 0f3F000000;
	cvt.sat.f32.f32 	%f481, %f480;
	fma.rm.f32 	%f482, %f481, %f229, %f228;
	add.f32 	%f483, %f482, 0fCB40007F;
	neg.f32 	%f484, %f483;
	fma.rn.f32 	%f485, %f479, 0f3FB8AA3B, %f484;
	fma.rn.f32 	%f486, %f479, 0f32A57060, %f485;
	mov.b32 	%r466, %f482;
	shl.b32 	%r467, %r466, 23;
	mov.b32 	%f487, %r467;
	ex2.approx.ftz.f32 	%f488, %f486;
	mul.f32 	%f489, %f488, %f487;
	add.f32 	%f490, %f478, %f489;
	sub.f32 	%f491, %f643, %f224;
	fma.rn.f32 	%f492, %f491, 0f3BBB989D, 0f3F000000;
	cvt.sat.f32.f32 	%f493, %f492;
	fma.rm.f32 	%f494, %f493, %f229, %f228;
	add.f32 	%f495, %f494, 0fCB40007F;
	neg.f32 	%f496, %f495;
	fma.rn.f32 	%f497, %f491, 0f3FB8AA3B, %f496;
	fma.rn.f32 	%f498, %f491, 0f32A57060, %f497;
	mov.b32 	%r468, %f494;
	shl.b32 	%r469, %r468, 23;
	mov.b32 	%f499, %r469;
	ex2.approx.ftz.f32 	%f500, %f498;
	mul.f32 	%f501, %f500, %f499;
	add.f32 	%f502, %f490, %f501;
	sub.f32 	%f503, %f642, %f224;
	fma.rn.f32 	%f504, %f503, 0f3BBB989D, 0f3F000000;
	cvt.sat.f32.f32 	%f505, %f504;
	fma.rm.f32 	%f506, %f505, %f229, %f228;
	add.f32 	%f507, %f506, 0fCB40007F;
	neg.f32 	%f508, %f507;
	fma.rn.f32 	%f509, %f503, 0f3FB8AA3B, %f508;
	fma.rn.f32 	%f510, %f503, 0f32A57060, %f509;
	mov.b32 	%r470, %f506;
	shl.b32 	%r471, %r470, 23;
	mov.b32 	%f511, %r471;
	ex2.approx.ftz.f32 	%f512, %f510;
	mul.f32 	%f513, %f512, %f511;
	add.f32 	%f514, %f502, %f513;
	sub.f32 	%f515, %f647, %f224;
	fma.rn.f32 	%f516, %f515, 0f3BBB989D, 0f3F000000;
	cvt.sat.f32.f32 	%f517, %f516;
	fma.rm.f32 	%f518, %f517, %f229, %f228;
	add.f32 	%f519, %f518, 0fCB40007F;
	neg.f32 	%f520, %f519;
	fma.rn.f32 	%f521, %f515, 0f3FB8AA3B, %f520;
	fma.rn.f32 	%f522, %f515, 0f32A57060, %f521;
	mov.b32 	%r472, %f518;
	shl.b32 	%r473, %r472, 23;
	mov.b32 	%f523, %r473;
	ex2.approx.ftz.f32 	%f524, %f522;
	mul.f32 	%f525, %f524, %f523;
	add.f32 	%f526, %f514, %f525;
	sub.f32 	%f527, %f646, %f224;
	fma.rn.f32 	%f528, %f527, 0f3BBB989D, 0f3F000000;
	cvt.sat.f32.f32 	%f529, %f528;
	fma.rm.f32 	%f530, %f529, %f229, %f228;
	add.f32 	%f531, %f530, 0fCB40007F;
	neg.f32 	%f532, %f531;
	fma.rn.f32 	%f533, %f527, 0f3FB8AA3B, %f532;
	fma.rn.f32 	%f534, %f527, 0f32A57060, %f533;
	mov.b32 	%r474, %f530;
	shl.b32 	%r475, %r474, 23;
	mov.b32 	%f535, %r475;
	ex2.approx.ftz.f32 	%f536, %f534;
	mul.f32 	%f537, %f536, %f535;
	add.f32 	%f538, %f526, %f537;
	sub.f32 	%f539, %f651, %f224;
	fma.rn.f32 	%f540, %f539, 0f3BBB989D, 0f3F000000;
	cvt.sat.f32.f32 	%f541, %f540;
	fma.rm.f32 	%f542, %f541, %f229, %f228;
	add.f32 	%f543, %f542, 0fCB40007F;
	neg.f32 	%f544, %f543;
	fma.rn.f32 	%f545, %f539, 0f3FB8AA3B, %f544;
	fma.rn.f32 	%f546, %f539, 0f32A57060, %f545;
	mov.b32 	%r476, %f542;
	shl.b32 	%r477, %r476, 23;
	mov.b32 	%f547, %r477;
	ex2.approx.ftz.f32 	%f548, %f546;
	mul.f32 	%f549, %f548, %f547;
	add.f32 	%f550, %f538, %f549;
	sub.f32 	%f551, %f650, %f224;
	fma.rn.f32 	%f552, %f551, 0f3BBB989D, 0f3F000000;
	cvt.sat.f32.f32 	%f553, %f552;
	fma.rm.f32 	%f554, %f553, %f229, %f228;
	add.f32 	%f555, %f554, 0fCB40007F;
	neg.f32 	%f556, %f555;
	fma.rn.f32 	%f557, %f551, 0f3FB8AA3B, %f556;
	fma.rn.f32 	%f558, %f551, 0f32A57060, %f557;
	mov.b32 	%r478, %f554;
	shl.b32 	%r479, %r478, 23;
	mov.b32 	%f559, %r479;
	ex2.approx.ftz.f32 	%f560, %f558;
	mul.f32 	%f561, %f560, %f559;
	add.f32 	%f562, %f550, %f561;
	sub.f32 	%f563, %f655, %f224;
	fma.rn.f32 	%f564, %f563, 0f3BBB989D, 0f3F000000;
	cvt.sat.f32.f32 	%f565, %f564;
	fma.rm.f32 	%f566, %f565, %f229, %f228;
	add.f32 	%f567, %f566, 0fCB40007F;
	neg.f32 	%f568, %f567;
	fma.rn.f32 	%f569, %f563, 0f3FB8AA3B, %f568;
	fma.rn.f32 	%f570, %f563, 0f32A57060, %f569;
	mov.b32 	%r480, %f566;
	shl.b32 	%r481, %r480, 23;
	mov.b32 	%f571, %r481;
	ex2.approx.ftz.f32 	%f572, %f570;
	mul.f32 	%f573, %f572, %f571;
	add.f32 	%f574, %f562, %f573;
	sub.f32 	%f575, %f654, %f224;
	fma.rn.f32 	%f576, %f575, 0f3BBB989D, 0f3F000000;
	cvt.sat.f32.f32 	%f577, %f576;
	fma.rm.f32 	%f578, %f577, %f229, %f228;
	add.f32 	%f579, %f578, 0fCB40007F;
	neg.f32 	%f580, %f579;
	fma.rn.f32 	%f581, %f575, 0f3FB8AA3B, %f580;
	fma.rn.f32 	%f582, %f575, 0f32A57060, %f581;
	mov.b32 	%r482, %f578;
	shl.b32 	%r483, %r482, 23;
	mov.b32 	%f583, %r483;
	ex2.approx.ftz.f32 	%f584, %f582;
	mul.f32 	%f585, %f584, %f583;
	add.f32 	%f586, %f574, %f585;
	mov.b32 	%r484, %f586;
	shfl.sync.bfly.b32	%r485|%p114, %r484, 16, 31, -1;
	mov.b32 	%f587, %r485;
	add.f32 	%f588, %f586, %f587;
	mov.b32 	%r486, %f588;
	shfl.sync.bfly.b32	%r487|%p115, %r486, 8, 31, -1;
	mov.b32 	%f589, %r487;
	add.f32 	%f590, %f588, %f589;
	mov.b32 	%r488, %f590;
	shfl.sync.bfly.b32	%r489|%p116, %r488, 4, 31, -1;
	mov.b32 	%f591, %r489;
	add.f32 	%f592, %f590, %f591;
	mov.b32 	%r490, %f592;
	shfl.sync.bfly.b32	%r491|%p117, %r490, 2, 31, -1;
	mov.b32 	%f593, %r491;
	add.f32 	%f594, %f592, %f593;
	mov.b32 	%r492, %f594;
	shfl.sync.bfly.b32	%r493|%p118, %r492, 1, 31, -1;
	mov.b32 	%f595, %r493;
	add.f32 	%f596, %f594, %f595;
	div.rn.f32 	%f108, %f237, %f596;
	div.rn.f32 	%f109, %f249, %f596;
	div.rn.f32 	%f110, %f261, %f596;
	div.rn.f32 	%f111, %f273, %f596;
	div.rn.f32 	%f112, %f285, %f596;
	div.rn.f32 	%f113, %f297, %f596;
	div.rn.f32 	%f114, %f309, %f596;
	div.rn.f32 	%f115, %f321, %f596;
	div.rn.f32 	%f116, %f333, %f596;
	div.rn.f32 	%f117, %f345, %f596;
	div.rn.f32 	%f118, %f357, %f596;
	div.rn.f32 	%f119, %f369, %f596;
	div.rn.f32 	%f120, %f381, %f596;
	div.rn.f32 	%f121, %f393, %f596;
	div.rn.f32 	%f122, %f405, %f596;
	div.rn.f32 	%f123, %f417, %f596;
	div.rn.f32 	%f124, %f429, %f596;
	div.rn.f32 	%f125, %f441, %f596;
	div.rn.f32 	%f126, %f453, %f596;
	div.rn.f32 	%f127, %f465, %f596;
	div.rn.f32 	%f128, %f477, %f596;
	div.rn.f32 	%f129, %f489, %f596;
	div.rn.f32 	%f130, %f501, %f596;
	div.rn.f32 	%f131, %f513, %f596;
	div.rn.f32 	%f132, %f525, %f596;
	div.rn.f32 	%f133, %f537, %f596;
	div.rn.f32 	%f134, %f549, %f596;
	div.rn.f32 	%f135, %f561, %f596;
	div.rn.f32 	%f136, %f573, %f596;
	div.rn.f32 	%f137, %f585, %f596;
	mul.lo.s64 	%rd40, %rd200, %rd53;
	@%p108 bra 	$L__BB501_66;
	add.s64 	%rd107, %rd40, %rd5;
	shr.u64 	%rd108, %rd107, 63;
	add.s64 	%rd109, %rd107, %rd108;
	shl.b64 	%rd110, %rd109, 2;
	and.b64  	%rd111, %rd110, -8;
	add.s64 	%rd112, %rd3, %rd111;
	st.global.v2.f32 	[%rd112], {%f108, %f109};
$L__BB501_66:
	setp.le.s64 	%p119, %rd55, %rd6;
	@%p119 bra 	$L__BB501_68;
	add.s64 	%rd113, %rd40, %rd6;
	shr.u64 	%rd114, %rd113, 63;
	add.s64 	%rd115, %rd113, %rd114;
	shl.b64 	%rd116, %rd115, 2;
	and.b64  	%rd117, %rd116, -8;
	add.s64 	%rd118, %rd3, %rd117;
	st.global.v2.f32 	[%rd118], {%f110, %f111};
$L__BB501_68:
	setp.le.s64 	%p120, %rd55, %rd7;
	@%p120 bra 	$L__BB501_70;
	add.s64 	%rd119, %rd40, %rd7;
	shr.u64 	%rd120, %rd119, 63;
	add.s64 	%rd121, %rd119, %rd120;
	shl.b64 	%rd122, %rd121, 2;
	and.b64  	%rd123, %rd122, -8;
	add.s64 	%rd124, %rd3, %rd123;
	st.global.v2.f32 	[%rd124], {%f112, %f113};
$L__BB501_70:
	setp.le.s64 	%p121, %rd55, %rd8;
	@%p121 bra 	$L__BB501_72;
	add.s64 	%rd125, %rd40, %rd8;
	shr.u64 	%rd126, %rd125, 63;
	add.s64 	%rd127, %rd125, %rd126;
	shl.b64 	%rd128, %rd127, 2;
	and.b64  	%rd129, %rd128, -8;
	add.s64 	%rd130, %rd3, %rd129;
	st.global.v2.f32 	[%rd130], {%f114, %f115};
$L__BB501_72:
	setp.le.s64 	%p122, %rd55, %rd9;
	@%p122 bra 	$L__BB501_74;
	add.s64 	%rd131, %rd40, %rd9;
	shr.u64 	%rd132, %rd131, 63;
	add.s64 	%rd133, %rd131, %rd132;
	shl.b64 	%rd134, %rd133, 2;
	and.b64  	%rd135, %rd134, -8;
	add.s64 	%rd136, %rd3, %rd135;
	st.global.v2.f32 	[%rd136], {%f116, %f117};
$L__BB501_74:
	setp.le.s64 	%p123, %rd55, %rd10;
	@%p123 bra 	$L__BB501_76;
	add.s64 	%rd137, %rd40, %rd10;
	shr.u64 	%rd138, %rd137, 63;
	add.s64 	%rd139, %rd137, %rd138;
	shl.b64 	%rd140, %rd139, 2;
	and.b64  	%rd141, %rd140, -8;
	add.s64 	%rd142, %rd3, %rd141;
	st.global.v2.f32 	[%rd142], {%f118, %f119};
$L__BB501_76:
	setp.le.s64 	%p124, %rd55, %rd11;
	@%p124 bra 	$L__BB501_78;
	add.s64 	%rd143, %rd40, %rd11;
	shr.u64 	%rd144, %rd143, 63;
	add.s64 	%rd145, %rd143, %rd144;
	shl.b64 	%rd146, %rd145, 2;
	and.b64  	%rd147, %rd146, -8;
	add.s64 	%rd148, %rd3, %rd147;
	st.global.v2.f32 	[%rd148], {%f120, %f121};
$L__BB501_78:
	setp.le.s64 	%p125, %rd55, %rd12;
	@%p125 bra 	$L__BB501_80;
	add.s64 	%rd149, %rd40, %rd12;
	shr.u64 	%rd150, %rd149, 63;
	add.s64 	%rd151, %rd149, %rd150;
	shl.b64 	%rd152, %rd151, 2;
	and.b64  	%rd153, %rd152, -8;
	add.s64 	%rd154, %rd3, %rd153;
	st.global.v2.f32 	[%rd154], {%f122, %f123};
$L__BB501_80:
	setp.le.s64 	%p126, %rd55, %rd13;
	@%p126 bra 	$L__BB501_82;
	add.s64 	%rd155, %rd40, %rd13;
	shr.u64 	%rd156, %rd155, 63;
	add.s64 	%rd157, %rd155, %rd156;
	shl.b64 	%rd158, %rd157, 2;
	and.b64  	%rd159, %rd158, -8;
	add.s64 	%rd160, %rd3, %rd159;
	st.global.v2.f32 	[%rd160], {%f124, %f125};
$L__BB501_82:
	setp.le.s64 	%p127, %rd55, %rd14;
	@%p127 bra 	$L__BB501_84;
	add.s64 	%rd161, %rd40, %rd14;
	shr.u64 	%rd162, %rd161, 63;
	add.s64 	%rd163, %rd161, %rd162;
	shl.b64 	%rd164, %rd163, 2;
	and.b64  	%rd165, %rd164, -8;
	add.s64 	%rd166, %rd3, %rd165;
	st.global.v2.f32 	[%rd166], {%f126, %f127};
$L__BB501_84:
	setp.le.s64 	%p128, %rd55, %rd15;
	@%p128 bra 	$L__BB501_86;
	add.s64 	%rd167, %rd40, %rd15;
	shr.u64 	%rd168, %rd167, 63;
	add.s64 	%rd169, %rd167, %rd168;
	shl.b64 	%rd170, %rd169, 2;
	and.b64  	%rd171, %rd170, -8;
	add.s64 	%rd172, %rd3, %rd171;
	st.global.v2.f32 	[%rd172], {%f128, %f129};
$L__BB501_86:
	setp.le.s64 	%p129, %rd55, %rd16;
	@%p129 bra 	$L__BB501_88;
	add.s64 	%rd173, %rd40, %rd16;
	shr.u64 	%rd174, %rd173, 63;
	add.s64 	%rd175, %rd173, %rd174;
	shl.b64 	%rd176, %rd175, 2;
	and.b64  	%rd177, %rd176, -8;
	add.s64 	%rd178, %rd3, %rd177;
	st.global.v2.f32 	[%rd178], {%f130, %f131};
$L__BB501_88:
	setp.le.s64 	%p130, %rd55, %rd17;
	@%p130 bra 	$L__BB501_90;
	add.s64 	%rd179, %rd40, %rd17;
	shr.u64 	%rd180, %rd179, 63;
	add.s64 	%rd181, %rd179, %rd180;
	shl.b64 	%rd182, %rd181, 2;
	and.b64  	%rd183, %rd182, -8;
	add.s64 	%rd184, %rd3, %rd183;
	st.global.v2.f32 	[%rd184], {%f132, %f133};
$L__BB501_90:
	setp.le.s64 	%p131, %rd55, %rd18;
	@%p131 bra 	$L__BB501_92;
	add.s64 	%rd185, %rd40, %rd18;
	shr.u64 	%rd186, %rd185, 63;
	add.s64 	%rd187, %rd185, %rd186;
	shl.b64 	%rd188, %rd187, 2;
	and.b64  	%rd189, %rd188, -8;
	add.s64 	%rd190, %rd3, %rd189;
	st.global.v2.f32 	[%rd190], {%f134, %f135};
$L__BB501_92:
	setp.le.s64 	%p132, %rd55, %rd19;
	@%p132 bra 	$L__BB501_94;
	add.s64 	%rd191, %rd40, %rd19;
	shr.u64 	%rd192, %rd191, 63;
	add.s64 	%rd193, %rd191, %rd192;
	shl.b64 	%rd194, %rd193, 2;
	and.b64  	%rd195, %rd194, -8;
	add.s64 	%rd196, %rd3, %rd195;
	st.global.v2.f32 	[%rd196], {%f136, %f137};
$L__BB501_94:
	ld.param.u64 	%rd199, [_Z15SoftmaxWarpImplI22BroadcastScaleMaskLoadIffbLm4EiE11DirectStoreIffEfLi2ELi30ELi32ELi1ELb1EL9Algorithm0EEvT_T0_ll_param_2];
	mov.u32 	%r494, %nctaid.x;
	mov.u32 	%r495, %ntid.y;
	mul.lo.s32 	%r496, %r494, %r495;
	cvt.s64.s32 	%rd197, %r496;
	add.s64 	%rd200, %rd200, %rd197;
	setp.lt.s64 	%p133, %rd200, %rd199;
	@%p133 bra 	$L__BB501_4;
$L__BB501_95:
	ret;

}
	// .globl	_Z15SoftmaxWarpImplI22BroadcastScaleMaskLoadIffbLm4EiE11DirectStoreIffEfLi2ELi32ELi32ELi1ELb0EL9Algorithm0EEvT_T0_ll
.visible .entry _Z15SoftmaxWarpImplI22BroadcastScaleMaskLoadIffbLm4EiE11DirectStoreIffEfLi2ELi32ELi32ELi1ELb0EL9Algorithm0EEvT_T0_ll(
	.param .align 8 .b8 _Z15SoftmaxWarpImplI22BroadcastScaleMaskLoadIffbLm4EiE11DirectStoreIffEfLi2ELi32ELi32ELi1ELb0EL9Algorithm0EEvT_T0_ll_param_0[120],
	.param .align 8 .b8 _Z15SoftmaxWarpImplI22BroadcastScaleMaskLoadIffbLm4EiE11DirectStoreIffEfLi2ELi32ELi32ELi1ELb0EL9Algorithm0EEvT_T0_ll_param_1[16],
	.param .u64 _Z15SoftmaxWarpImplI22BroadcastScaleMaskLoadIffbLm4EiE11DirectStoreIffEfLi2ELi32ELi32ELi1ELb0EL9Algorithm0EEvT_T0_ll_param_2,
	.param .u64 _Z15SoftmaxWarpImplI22BroadcastScaleMaskLoadIffbLm4EiE11DirectStoreIffEfLi2ELi32ELi32ELi1ELb0EL9Algorithm0EEvT_T0_ll_param_3
)
{
	.reg .pred 	%p<110>;
	.reg .b16 	%rs<33>;
	.reg .b32 	%r<496>;
	.reg .b32 	%f<587>;
	.reg .b64 	%rd<196>;

	ld.param.u64 	%rd38, [_Z15SoftmaxWarpImplI22BroadcastScaleMaskLoadIffbLm4EiE11DirectStoreIffEfLi2ELi32ELi32ELi1ELb0EL9Algorithm0EEvT_T0_ll_param_1+8];
	ld.param.u64 	%rd37, [_Z15SoftmaxWarpImplI22BroadcastScaleMaskLoadIffbLm4EiE11DirectStoreIffEfLi2ELi32ELi32ELi1ELb0EL9Algorithm0EEvT_T0_ll_param_1];
	ld.param.v2.f32 	{%f51, %f52}, [_Z15SoftmaxWarpImplI22BroadcastScaleMaskLoadIffbLm4EiE11DirectStoreIffEfLi2ELi32ELi32ELi1ELb0EL9Algorithm0EEvT_T0_ll_param_0+112];
	ld.param.u64 	%rd36, [_Z15SoftmaxWarpImplI22BroadcastScaleMaskLoadIffbLm4EiE11DirectStoreIffEfLi2ELi32ELi32ELi1ELb0EL9Algorithm0EEvT_T0_ll_param_0+104];
	ld.param.v2.u32 	{%r16, %r17}, [_Z15SoftmaxWarpImplI22BroadcastScaleMaskLoadIffbLm4EiE11DirectStoreIffEfLi2ELi32ELi32ELi1ELb0EL9Algorithm0EEvT_T0_ll_param_0+88];
	ld.param.v2.u32 	{%r14, %r15}, [_Z15SoftmaxWarpImplI22BroadcastScaleMaskLoadIffbLm4EiE11DirectStoreIffEfLi2ELi32ELi32ELi1ELb0EL9Algorithm0EEvT_T0_ll_param_0+80];
	ld.param.v2.u32 	{%r12, %r13}, [_Z15SoftmaxWarpImplI22BroadcastScaleMaskLoadIffbLm4EiE11DirectStoreIffEfLi2ELi32ELi32ELi1ELb0EL9Algorithm0EEvT_T0_ll_param_0+64];
	ld.param.v2.u32 	{%r10, %r11}, [_Z15SoftmaxWarpImplI22BroadcastScaleMaskLoadIffbLm4EiE11DirectStoreIffEfLi2ELi32ELi32ELi1ELb0EL9Algorithm0EEvT_T0_ll_param_0+56];
	ld.param.u64 	%rd32, [_Z15SoftmaxWarpImplI22BroadcastScaleMaskLoadIffbLm4EiE11DirectStoreIffEfLi2ELi32ELi32ELi1ELb0EL9Algorithm0EEvT_T0_ll_param_0+40];
	ld.param.u64 	%rd31, [_Z15SoftmaxWarpImplI22BroadcastScaleMaskLoadIffbLm4EiE11DirectStoreIffEfLi2ELi32ELi32ELi1ELb0EL9Algorithm0EEvT_T0_ll_param_0+32];
	ld.param.u64 	%rd30, [_Z15SoftmaxWarpImplI22BroadcastScaleMaskLoadIffbLm4EiE11DirectStoreIffEfLi2ELi32ELi32ELi1ELb0EL9Algorithm0EEvT_T0_ll_param_0+24];
	ld.param.u64 	%rd29, [_Z15SoftmaxWarpImplI22BroadcastScaleMaskLoadIffbLm4EiE11DirectStoreIffEfLi2ELi32ELi32ELi1ELb0EL9Algorithm0EEvT_T0_ll_param_0+16];
	ld.param.u64 	%rd28, [_Z15SoftmaxWarpImplI22BroadcastScaleMaskLoadIffbLm4EiE11DirectStoreIffEfLi2ELi32ELi32ELi1ELb0EL9Algorithm0EEvT_T0_ll_param_0+8];
	ld.param.u64 	%rd27, [_Z15SoftmaxWarpImplI22BroadcastScaleMaskLoadIffbLm4EiE11DirectStoreIffEfLi2ELi32ELi32ELi1ELb0EL9Algorithm0EEvT_T0_ll_param_0];
	ld.param.u64 	%rd40, [_Z15SoftmaxWarpImplI22BroadcastScaleMaskLoadIffbLm4EiE11DirectStoreIffEfLi2ELi32ELi32ELi1ELb0EL9Algorithm0EEvT_T0_ll_param_3];
	cvta.to.global.u64 	%rd1, %rd27;
	cvta.to.global.u64 	%rd2, %rd28;
	setp.lt.s64 	%p1, %rd40, 1025;
	@%p1 bra 	$L__BB502_2;
	mov.u64 	%rd41, $str;
	cvta.global.u64 	%rd42, %rd41;
	mov.u64 	%rd43, $str$1;
	cvta.global.u64 	%rd44, %rd43;
	mov.u64 	%rd45, __unnamed_488;
	cvta.global.u64 	%rd46, %rd45;
	{ // callseq 487, 0
	.param .b64 param0;
	st.param.b64 	[param0], %rd42;
	.param .b64 param1;
	st.param.b64 	[param1], %rd44;
	.param .b32 param2;
	st.param.b32 	[param2], 219;
	.param .b64 param3;
	st.param.b64 	[param3], %rd46;
	.param .b64 param4;
	st.param.b64 	[param4], 1;
	call.uni 
	__assertfail, 
	(
	param0, 
	param1, 
	param2, 
	param3, 
	param4
	);
	} // callseq 487
$L__BB502_2:
	ld.param.u64 	%rd193, [_Z15SoftmaxWarpImplI22BroadcastScaleMaskLoadIffbLm4EiE11DirectStoreIffEfLi2ELi32ELi32ELi1ELb0EL9Algorithm0EEvT_T0_ll_param_2];
	mov.u32 	%r18, %ctaid.x;
	mov.u32 	%r19, %ntid.y;
	mov.u32 	%r20, %tid.y;
	mad.lo.s32 	%r21, %r18, %r19, %r20;
	cvt.s64.s32 	%rd195, %r21;
	setp.le.s64 	%p2, %rd193, %rd195;
	@%p2 bra 	$L__BB502_37;
	mov.u32 	%r22, %tid.x;
	shl.b32 	%r23, %r22, 1;
	cvt.u64.u32 	%rd8, %r23;
	cvt.u32.u64 	%r24, %rd8;
	cvt.u32.u64 	%r26, %rd36;
$L__BB502_4:
	setp.eq.s64 	%p3, %rd32, 1;
	setp.eq.s64 	%p4, %rd31, 1;
	setp.eq.s64 	%p5, %rd30, 1;
	setp.eq.s64 	%p6, %rd29, 1;
	cvt.u32.u64 	%r25, %rd195;
	mad.lo.s32 	%r8, %r26, %r25, %r24;
	div.s32 	%r27, %r8, %r10;
	mul.lo.s32 	%r28, %r27, %r10;
	sub.s32 	%r29, %r8, %r28;
	div.s32 	%r30, %r29, %r11;
	mul.lo.s32 	%r31, %r30, %r11;
	sub.s32 	%r32, %r29, %r31;
	div.s32 	%r33, %r32, %r12;
	mul.lo.s32 	%r34, %r33, %r12;
	sub.s32 	%r35, %r32, %r34;
	selp.b32 	%r36, 0, %r27, %p6;
	selp.b32 	%r37, 0, %r30, %p5;
	selp.b32 	%r38, 0, %r33, %p4;
	selp.b32 	%r39, 0, %r35, %p3;
	mul.lo.s32 	%r40, %r14, %r36;
	mad.lo.s32 	%r41, %r15, %r37, %r40;
	mad.lo.s32 	%r42, %r16, %r38, %r41;
	mad.lo.s32 	%r43, %r17, %r39, %r42;
	shr.u32 	%r44, %r8, 31;
	add.s32 	%r45, %r8, %r44;
	shr.s32 	%r46, %r45, 1;
	mul.wide.s32 	%rd47, %r46, 8;
	add.s64 	%rd10, %rd1, %rd47;
	ld.global.f32 	%f53, [%rd10];
	shr.u32 	%r47, %r43, 31;
	add.s32 	%r48, %r43, %r47;
	shr.s32 	%r49, %r48, 1;
	mul.wide.s32 	%rd48, %r49, 2;
	add.s64 	%rd49, %rd2, %rd48;
	ld.global.v2.u8 	{%rs1, %rs2}, [%rd49];
	setp.eq.s16 	%p7, %rs1, 0;
	mul.f32 	%f54, %f53, %f52;
	selp.f32 	%f3, %f51, %f54, %p7;
	setp.eq.s16 	%p8, %rs2, 0;
	mov.f32 	%f571, %f51;
	@%p8 bra 	$L__BB502_6;
	ld.global.f32 	%f55, [%rd10+4];
	mul.f32 	%f571, %f55, %f52;
$L__BB502_6:
	setp.eq.s64 	%p9, %rd32, 1;
	setp.eq.s64 	%p10, %rd31, 1;
	setp.eq.s64 	%p11, %rd30, 1;
	setp.eq.s64 	%p12, %rd29, 1;
	add.s32 	%r9, %r8, 64;
	div.s32 	%r50, %r9, %r10;
	mul.lo.s32 	%r51, %r50, %r10;
	sub.s32 	%r52, %r9, %r51;
	div.s32 	%r53, %r52, %r11;
	mul.lo.s32 	%r54, %r53, %r11;
	sub.s32 	%r55, %r52, %r54;
	div.s32 	%r56, %r55, %r12;
	mul.lo.s32 	%r57, %r56, %r12;
	sub.s32 	%r58, %r55, %r57;
	selp.b32 	%r59, 0, %r50, %p12;
	selp.b32 	%r60, 0, %r53, %p11;
	selp.b32 	%r61, 0, %r56, %p10;
	selp.b32 	%r62, 0, %r58, %p9;
	mul.lo.s32 	%r63, %r14, %r59;
	mad.lo.s32 	%r64, %r15, %r60, %r63;
	mad.lo.s32 	%r65, %r16, %r61, %r64;
	mad.lo.s32 	%r66, %r17, %r62, %r65;
	shr.u32 	%r67, %r9, 31;
	add.s32 	%r68, %r9, %r67;
	shr.s32 	%r69, %r68, 1;
	mul.wide.s32 	%rd50, %r69, 8;
	add.s64 	%rd11, %rd1, %rd50;
	ld.global.f32 	%f56, [%rd11];
	shr.u32 	%r70, %r66, 31;
	add.s32 	%r71, %r66, %r70;
	shr.s32 	%r72, %r71, 1;
	mul.wide.s32 	%rd51, %r72, 2;
	add.s64 	%rd52, %rd2, %rd51;
	ld.global.v2.u8 	{%rs3, %rs4}, [%rd52];
	setp.eq.s16 	%p13, %rs3, 0;
	mul.f32 	%f57, %f56, %f52;
	selp.f32 	%f6, %f51, %f57, %p13;
	setp.eq.s16 	%p14, %rs4, 0;
	mov.f32 	%f572, %f51;
	@%p14 bra 	$L__BB502_8;
	ld.global.f32 	%f58, [%rd11+4];
	mul.f32 	%f572, %f58, %f52;
$L__BB502_8:
	setp.eq.s64 	%p15, %rd32, 1;
	setp.eq.s64 	%p16, %rd31, 1;
	setp.eq.s64 	%p17, %rd30, 1;
	setp.eq.s64 	%p18, %rd29, 1;
	add.s32 	%r73, %r9, 64;
	div.s32 	%r74, %r73, %r10;
	mul.lo.s32 	%r75, %r74, %r10;
	sub.s32 	%r76, %r73, %r75;
	div.s32 	%r77, %r76, %r11;
	mul.lo.s32 	%r78, %r77, %r11;
	sub.s32 	%r79, %r76, %r78;
	div.s32 	%r80, %r79, %r12;
	mul.lo.s32 	%r81, %r80, %r12;
	sub.s32 	%r82, %r79, %r81;
	selp.b32 	%r83, 0, %r74, %p18;
	selp.b32 	%r84, 0, %r77, %p17;
	selp.b32 	%r85, 0, %r80, %p16;
	selp.b32 	%r86, 0, %r82, %p15;
	mul.lo.s32 	%r87, %r14, %r83;
	mad.lo.s32 	%r88, %r15, %r84, %r87;
	mad.lo.s32 	%r89, %r16, %r85, %r88;
	mad.lo.s32 	%r90, %r17, %r86, %r89;
	shr.u32 	%r91, %r73, 31;
	add.s32 	%r92, %r73, %r91;
	shr.s32 	%r93, %r92, 1;
	mul.wide.s32 	%rd53, %r93, 8;
	add.s64 	%rd12, %rd1, %rd53;
	ld.global.f32 	%f59, [%rd12];
	shr.u32 	%r94, %r90, 31;
	add.s32 	%r95, %r90, %r94;
	shr.s32 	%r96, %r95, 1;
	mul.wide.s32 	%rd54, %r96, 2;
	add.s64 	%rd55, %rd2, %rd54;
	ld.global.v2.u8 	{%rs5, %rs6}, [%rd55];
	setp.eq.s16 	%p19, %rs5, 0;
	mul.f32 	%f60, %f59, %f52;
	selp.f32 	%f9, %f51, %f60, %p19;
	setp.eq.s16 	%p20, %rs6, 0;
	mov.f32 	%f573, %f51;
	@%p20 bra 	$L__BB502_10;
	ld.global.f32 	%f61, [%rd12+4];
	mul.f32 	%f573, %f61, %f52;
$L__BB502_10:
	setp.eq.s64 	%p21, %rd32, 1;
	setp.eq.s64 	%p22, %rd31, 1;
	setp.eq.s64 	%p23, %rd30, 1;
	setp.eq.s64 	%p24, %rd29, 1;
	add.s32 	%r97, %r9, 128;
	div.s32 	%r98, %r97, %r10;
	mul.lo.s32 	%r99, %r98, %r10;
	sub.s32 	%r100, %r97, %r99;
	div.s32 	%r101, %r100, %r11;
	mul.lo.s32 	%r102, %r101, %r11;
	sub.s32 	%r103, %r100, %r102;
	div.s32 	%r104, %r103, %r12;
	mul.lo.s32 	%r105, %r104, %r12;
	sub.s32 	%r106, %r103, %r105;
	selp.b32 	%r107, 0, %r98, %p24;
	selp.b32 	%r108, 0, %r101, %p23;
	selp.b32 	%r109, 0, %r104, %p22;
	selp.b32 	%r110, 0, %r106, %p21;
	mul.lo.s32 	%r111, %r14, %r107;
	mad.lo.s32 	%r112, %r15, %r108, %r111;
	mad.lo.s32 	%r113, %r16, %r109, %r112;
	mad.lo.s32 	%r114, %r17, %r110, %r113;
	shr.u32 	%r115, %r97, 31;
	add.s32 	%r116, %r97, %r115;
	shr.s32 	%r117, %r116, 1;
	mul.wide.s32 	%rd56, %r117, 8;
	add.s64 	%rd13, %rd1, %rd56;
	ld.global.f32 	%f62, [%rd13];
	shr.u32 	%r118, %r114, 31;
	add.s32 	%r119, %r114, %r118;
	shr.s32 	%r120, %r119, 1;
	mul.wide.s32 	%rd57, %r120, 2;
	add.s64 	%rd58, %rd2, %rd57;
	ld.global.v2.u8 	{%rs7, %rs8}, [%rd58];
	setp.eq.s16 	%p25, %rs7, 0;
	mul.f32 	%f63, %f62, %f52;
	selp.f32 	%f12, %f51, %f63, %p25;
	setp.eq.s16 	%p26, %rs8, 0;
	mov.f32 	%f574, %f51;
	@%p26 bra 	$L__BB502_12;
	ld.global.f32 	%f64, [%rd13+4];
	mul.f32 	%f574, %f64, %f52;
$L__BB502_12:
	setp.eq.s64 	%p27, %rd32, 1;
	setp.eq.s64 	%p28, %rd31, 1;
	setp.eq.s64 	%p29, %rd30, 1;
	setp.eq.s64 	%p30, %rd29, 1;
	add.s32 	%r121, %r9, 192;
	div.s32 	%r122, %r121, %r10;
	mul.lo.s32 	%r123, %r122, %r10;
	sub.s32 	%r124, %r121, %r123;
	div.s32 	%r125, %r124, %r11;
	mul.lo.s32 	%r126, %r125, %r11;
	sub.s32 	%r127, %r124, %r126;
	div.s32 	%r128, %r127, %r12;
	mul.lo.s32 	%r129, %r128, %r12;
	sub.s32 	%r130, %r127, %r129;
	selp.b32 	%r131, 0, %r122, %p30;
	selp.b32 	%r132, 0, %r125, %p29;
	selp.b32 	%r133, 0, %r128, %p28;
	selp.b32 	%r134, 0, %r130, %p27;
	mul.lo.s32 	%r135, %r14, %r131;
	mad.lo.s32 	%r136, %r15, %r132, %r135;
	mad.lo.s32 	%r137, %r16, %r133, %r136;
	mad.lo.s32 	%r138, %r17, %r134, %r137;
	shr.u32 	%r139, %r121, 31;
	add.s32 	%r140, %r121, %r139;
	shr.s32 	%r141, %r140, 1;
	mul.wide.s32 	%rd59, %r141, 8;
	add.s64 	%rd14, %rd1, %rd59;
	ld.global.f32 	%f65, [%rd14];
	shr.u32 	%r142, %r138, 31;
	add.s32 	%r143, %r138, %r142;
	shr.s32 	%r144, %r143, 1;
	mul.wide.s32 	%rd60, %r144, 2;
	add.s64 	%rd61, %rd2, %rd60;
	ld.global.v2.u8 	{%rs9, %rs10}, [%rd61];
	setp.eq.s16 	%p31, %rs9, 0;
	mul.f32 	%f66, %f65, %f52;
	selp.f32 	%f15, %f51, %f66, %p31;
	setp.eq.s16 	%p32, %rs10, 0;
	mov.f32 	%f575, %f51;
	@%p32 bra 	$L__BB502_14;
	ld.global.f32 	%f67, [%rd14+4];
	mul.f32 	%f575, %f67, %f52;
$L__BB502_14:
	setp.eq.s64 	%p33, %rd32, 1;
	setp.eq.s64 	%p34, %rd31, 1;
	setp.eq.s64 	%p35, %rd30, 1;
	setp.eq.s64 	%p36, %rd29, 1;
	add.s32 	%r145, %r9, 256;
	div.s32 	%r146, %r145, %r10;
	mul.lo.s32 	%r147, %r146, %r10;
	sub.s32 	%r148, %r145, %r147;
	div.s32 	%r149, %r148, %r11;
	mul.lo.s32 	%r150, %r149, %r11;
	sub.s32 	%r151, %r148, %r150;
	div.s32 	%r152, %r151, %r12;
	mul.lo.s32 	%r153, %r152, %r12;
	sub.s32 	%r154, %r151, %r153;
	selp.b32 	%r155, 0, %r146, %p36;
	selp.b32 	%r156, 0, %r149, %p35;
	selp.b32 	%r157, 0, %r152, %p34;
	selp.b32 	%r158, 0, %r154, %p33;
	mul.lo.s32 	%r159, %r14, %r155;
	mad.lo.s32 	%r160, %r15, %r156, %r159;
	mad.lo.s32 	%r161, %r16, %r157, %r160;
	mad.lo.s32 	%r162, %r17, %r158, %r161;
	shr.u32 	%r163, %r145, 31;
	add.s32 	%r164, %r145, %r163;
	shr.s32 	%r165, %r164, 1;
	mul.wide.s32 	%rd62, %r165, 8;
	add.s64 	%rd15, %rd1, %rd62;
	ld.global.f32 	%f68, [%rd15];
	shr.u32 	%r166, %r162, 31;
	add.s32 	%r167, %r162, %r166;
	shr.s32 	%r168, %r167, 1;
	mul.wide.s32 	%rd63, %r168, 2;
	add.s64 	%rd64, %rd2, %rd63;
	ld.global.v2.u8 	{%rs11, %rs12}, [%rd64];
	setp.eq.s16 	%p37, %rs11, 0;
	mul.f32 	%f69, %f68, %f52;
	selp.f32 	%f18, %f51, %f69, %p37;
	setp.eq.s16 	%p38, %rs12, 0;
	mov.f32 	%f576, %f51;
	@%p38 bra 	$L__BB502_16;
	ld.global.f32 	%f70, [%rd15+4];
	mul.f32 	%f576, %f70, %f52;
$L__BB502_16:
	setp.eq.s64 	%p39, %rd32, 1;
	setp.eq.s64 	%p40, %rd31, 1;
	setp.eq.s64 	%p41, %rd30, 1;
	setp.eq.s64 	%p42, %rd29, 1;
	add.s32 	%r169, %r9, 320;
	div.s32 	%r170, %r169, %r10;
	mul.lo.s32 	%r171, %r170, %r10;
	sub.s32 	%r172, %r169, %r171;
	div.s32 	%r173, %r172, %r11;
	mul.lo.s32 	%r174, %r173, %r11;
	sub.s32 	%r175, %r172, %r174;
	div.s32 	%r176, %r175, %r12;
	mul.lo.s32 	%r177, %r176, %r12;
	sub.s32 	%r178, %r175, %r177;
	selp.b32 	%r179, 0, %r170, %p42;
	selp.b32 	%r180, 0, %r173, %p41;
	selp.b32 	%r181, 0, %r176, %p40;
	selp.b32 	%r182, 0, %r178, %p39;
	mul.lo.s32 	%r183, %r14, %r179;
	mad.lo.s32 	%r184, %r15, %r180, %r183;
	mad.lo.s32 	%r185, %r16, %r181, %r184;
	mad.lo.s32 	%r186, %r17, %r182, %r185;
	shr.u32 	%r187, %r169, 31;
	add.s32 	%r188, %r169, %r187;
	shr.s32 	%r189, %r188, 1;
	mul.wide.s32 	%rd65, %r189, 8;
	add.s64 	%rd16, %rd1, %rd65;
	ld.global.f32 	%f71, [%rd16];
	shr.u32 	%r190, %r186, 31;
	add.s32 	%r191, %r186, %r190;
	shr.s32 	%r192, %r191, 1;
	mul.wide.s32 	%rd66, %r192, 2;
	add.s64 	%rd67, %rd2, %rd66;
	ld.global.v2.u8 	{%rs13, %rs14}, [%rd67];
	setp.eq.s16 	%p43, %rs13, 0;
	mul.f32 	%f72, %f71, %f52;
	selp.f32 	%f21, %f51, %f72, %p43;
	setp.eq.s16 	%p44, %rs14, 0;
	mov.f32 	%f577, %f51;
	@%p44 bra 	$L__BB502_18;
	ld.global.f32 	%f73, [%rd16+4];
	mul.f32 	%f577, %f73, %f52;
$L__BB502_18:
	setp.eq.s64 	%p45, %rd32, 1;
	setp.eq.s64 	%p46, %rd31, 1;
	setp.eq.s64 	%p47, %rd30, 1;
	setp.eq.s64 	%p48, %rd29, 1;
	add.s32 	%r193, %r9, 384;
	div.s32 	%r194, %r193, %r10;
	mul.lo.s32 	%r195, %r194, %r10;
	sub.s32 	%r196, %r193, %r195;
	div.s32 	%r197, %r196, %r11;
	mul.lo.s32 	%r198, %r197, %r11;
	sub.s32 	%r199, %r196, %r198;
	div.s32 	%r200, %r199, %r12;
	mul.lo.s32 	%r201, %r200, %r12;
	sub.s32 	%r202, %r199, %r201;
	selp.b32 	%r203, 0, %r194, %p48;
	selp.b32 	%r204, 0, %r197, %p47;
	selp.b32 	%r205, 0, %r200, %p46;
	selp.b32 	%r206, 0, %r202, %p45;
	mul.lo.s32 	%r207, %r14, %r203;
	mad.lo.s32 	%r208, %r15, %r204, %r207;
	mad.lo.s32 	%r209, %r16, %r205, %r208;
	mad.lo.s32 	%r210, %r17, %r206, %r209;
	shr.u32 	%r211, %r193, 31;
	add.s32 	%r212, %r193, %r211;
	shr.s32 	%r213, %r212, 1;
	mul.wide.s32 	%rd68, %r213, 8;
	add.s64 	%rd17, %rd1, %rd68;
	ld.global.f32 	%f74, [%rd17];
	shr.u32 	%r214, %r210, 31;
	add.s32 	%r215, %r210, %r214;
	shr.s32 	%r216, %r215, 1;
	mul.wide.s32 	%rd69, %r216, 2;
	add.s64 	%rd70, %rd2, %rd69;
	ld.global.v2.u8 	{%rs15, %rs16}, [%rd70];
	setp.eq.s16 	%p49, %rs15, 0;
	mul.f32 	%f75, %f74, %f52;
	selp.f32 	%f24, %f51, %f75, %p49;
	setp.eq.s16 	%p50, %rs16, 0;
	mov.f32 	%f578, %f51;
	@%p50 bra 	$L__BB502_20;
	ld.global.f32 	%f76, [%rd17+4];
	mul.f32 	%f578, %f76, %f52;
$L__BB502_20:
	setp.eq.s64 	%p51, %rd32, 1;
	setp.eq.s64 	%p52, %rd31, 1;
	setp.eq.s64 	%p53, %rd30, 1;
	setp.eq.s64 	%p54, %rd29, 1;
	add.s32 	%r217, %r9, 448;
	div.s32 	%r218, %r217, %r10;
	mul.lo.s32 	%r219, %r218, %r10;
	sub.s32 	%r220, %r217, %r219;
	div.s32 	%r221, %r220, %r11;
	mul.lo.s32 	%r222, %r221, %r11;
	sub.s32 	%r223, %r220, %r222;
	div.s32 	%r224, %r223, %r12;
	mul.lo.s32 	%r225, %r224, %r12;
	sub.s32 	%r226, %r223, %r225;
	selp.b32 	%r227, 0, %r218, %p54;
	selp.b32 	%r228, 0, %r221, %p53;
	selp.b32 	%r229, 0, %r224, %p52;
	selp.b32 	%r230, 0, %r226, %p51;
	mul.lo.s32 	%r231, %r14, %r227;
	mad.lo.s32 	%r232, %r15, %r228, %r231;
	mad.lo.s32 	%r233, %r16, %r229, %r232;
	mad.lo.s32 	%r234, %r17, %r230, %r233;
	shr.u32 	%r235, %r217, 31;
	add.s32 	%r236, %r217, %r235;
	shr.s32 	%r237, %r236, 1;
	mul.wide.s32 	%rd71, %r237, 8;
	add.s64 	%rd18, %rd1, %rd71;
	ld.global.f32 	%f77, [%rd18];
	shr.u32 	%r238, %r234, 31;
	add.s32 	%r239, %r234, %r238;
	shr.s32 	%r240, %r239, 1;
	mul.wide.s32 	%rd72, %r240, 2;
	add.s64 	%rd73, %rd2, %rd72;
	ld.global.v2.u8 	{%rs17, %rs18}, [%rd73];
	setp.eq.s16 	%p55, %rs17, 0;
	mul.f32 	%f78, %f77, %f52;
	selp.f32 	%f27, %f51, %f78, %p55;
	setp.eq.s16 	%p56, %rs18, 0;
	mov.f32 	%f579, %f51;
	@%p56 bra 	$L__BB502_22;
	ld.global.f32 	%f79, [%rd18+4];
	mul.f32 	%f579, %f79, %f52;
$L__BB502_22:
	add.s32 	%r241, %r9, 512;
	div.s32 	%r242, %r241, %r10;
	mul.lo.s32 	%r243, %r242, %r10;
	sub.s32 	%r244, %r241, %r243;
	div.s32 	%r245, %r244, %r11;
	mul.lo.s32 	%r246, %r245, %r11;
	sub.s32 	%r247, %r244, %r246;
	div.s32 	%r248, %r247, %r12;
	mul.lo.s32 	%r249, %r248, %r12;
	sub.s32 	%r250, %r247, %r249;
	selp.b32 	%r251, 0, %r242, %p54;
	selp.b32 	%r252, 0, %r245, %p53;
	selp.b32 	%r253, 0, %r248, %p52;
	selp.b32 	%r254, 0, %r250, %p51;
	mul.lo.s32 	%r255, %r14, %r251;
	mad.lo.s32 	%r256, %r15, %r252, %r255;
	mad.lo.s32 	%r257, %r16, %r253, %r256;
	mad.lo.s32 	%r258, %r17, %r254, %r257;
	shr.u32 	%r259, %r241, 31;
	add.s32 	%r260, %r241, %r259;
	shr.s32 	%r261, %r260, 1;
	mul.wide.s32 	%rd74, %r261, 8;
	add.s64 	%rd19, %rd1, %rd74;
	ld.global.f32 	%f80, [%rd19];
	shr.u32 	%r262, %r258, 31;
	add.s32 	%r263, %r258, %r262;
	shr.s32 	%r264, %r263, 1;
	mul.wide.s32 	%rd75, %r264, 2;
	add.s64 	%rd76, %rd2, %rd75;
	ld.global.v2.u8 	{%rs19, %rs20}, [%rd76];
	setp.eq.s16 	%p61, %rs19, 0;
	mul.f32 	%f81, %f80, %f52;
	selp.f32 	%f30, %f51, %f81, %p61;
	setp.eq.s16 	%p62, %rs20, 0;
	mov.f32 	%f580, %f51;
	@%p62 bra 	$L__BB502_24;
	ld.global.f32 	%f82, [%rd19+4];
	mul.f32 	%f580, %f82, %f52;
$L__BB502_24:
	setp.eq.s64 	%p63, %rd32, 1;
	setp.eq.s64 	%p64, %rd31, 1;
	setp.eq.s64 	%p65, %rd30, 1;
	setp.eq.s64 	%p66, %rd29, 1;
	add.s32 	%r265, %r9, 576;
	div.s32 	%r266, %r265, %r10;
	mul.lo.s32 	%r267, %r266, %r10;
	sub.s32 	%r268, %r265, %r267;
	div.s32 	%r269, %r268, %r11;
	mul.lo.s32 	%r270, %r269, %r11;
	sub.s32 	%r271, %r268, %r270;
	div.s32 	%r272, %r271, %r12;
	mul.lo.s32 	%r273, %r272, %r12;
	sub.s32 	%r274, %r271, %r273;
	selp.b32 	%r275, 0, %r266, %p66;
	selp.b32 	%r276, 0, %r269, %p65;
	selp.b32 	%r277, 0, %r272, %p64;
	selp.b32 	%r278, 0, %r274, %p63;
	mul.lo.s32 	%r279, %r14, %r275;
	mad.lo.s32 	%r280, %r15, %r276, %r279;
	mad.lo.s32 	%r281, %r16, %r277, %r280;
	mad.lo.s32 	%r282, %r17, %r278, %r281;
	shr.u32 	%r283, %r265, 31;
	add.s32 	%r284, %r265, %r283;
	shr.s32 	%r285, %r284, 1;
	mul.wide.s32 	%rd77, %r285, 8;
	add.s64 	%rd20, %rd1, %rd77;
	ld.global.f32 	%f83, [%rd20];
	shr.u32 	%r286, %r282, 31;
	add.s32 	%r287, %r282, %r286;
	shr.s32 	%r288, %r287, 1;
	mul.wide.s32 	%rd78, %r288, 2;
	add.s64 	%rd79, %rd2, %rd78;
	ld.global.v2.u8 	{%rs21, %rs22}, [%rd79];
	setp.eq.s16 	%p67, %rs21, 0;
	mul.f32 	%f84, %f83, %f52;
	selp.f32 	%f33, %f51, %f84, %p67;
	setp.eq.s16 	%p68, %rs22, 0;
	mov.f32 	%f581, %f51;
	@%p68 bra 	$L__BB502_26;
	ld.global.f32 	%f85, [%rd20+4];
	mul.f32 	%f581, %f85, %f52;
$L__BB502_26:
	add.s32 	%r289, %r9, 640;
	div.s32 	%r290, %r289, %r10;
	mul.lo.s32 	%r291, %r290, %r10;
	sub.s32 	%r292, %r289, %r291;
	div.s32 	%r293, %r292, %r11;
	mul.lo.s32 	%r294, %r293, %r11;
	sub.s32 	%r295, %r292, %r294;
	div.s32 	%r296, %r295, %r12;
	mul.lo.s32 	%r297, %r296, %r12;
	sub.s32 	%r298, %r295, %r297;
	selp.b32 	%r299, 0, %r290, %p66;
	selp.b32 	%r300, 0, %r293, %p65;
	selp.b32 	%r301, 0, %r296, %p64;
	selp.b32 	%r302, 0, %r298, %p63;
	mul.lo.s32 	%r303, %r14, %r299;
	mad.lo.s32 	%r304, %r15, %r300, %r303;
	mad.lo.s32 	%r305, %r16, %r301, %r304;
	mad.lo.s32 	%r306, %r17, %r302, %r305;
	shr.u32 	%r307, %r289, 31;
	add.s32 	%r308, %r289, %r307;
	shr.s32 	%r309, %r308, 1;
	mul.wide.s32 	%rd80, %r309, 8;
	add.s64 	%rd21, %rd1, %rd80;
	ld.global.f32 	%f86, [%rd21];
	shr.u32 	%r310, %r306, 31;
	add.s32 	%r311, %r306, %r310;
	shr.s32 	%r312, %r311, 1;
	mul.wide.s32 	%rd81, %r312, 2;
	add.s64 	%rd82, %rd2, %rd81;
	ld.global.v2.u8 	{%rs23, %rs24}, [%rd82];
	setp.eq.s16 	%p73, %rs23, 0;
	mul.f32 	%f87, %f86, %f52;
	selp.f32 	%f36, %f51, %f87, %p73;
	setp.eq.s16 	%p74, %rs24, 0;
	mov.f32 	%f582, %f51;
	@%p74 bra 	$L__BB502_28;
	ld.global.f32 	%f88, [%rd21+4];
	mul.f32 	%f582, %f88, %f52;
$L__BB502_28:
	setp.eq.s64 	%p75, %rd32, 1;
	setp.eq.s64 	%p76, %rd31, 1;
	setp.eq.s64 	%p77, %rd30, 1;
	setp.eq.s64 	%p78, %rd29, 1;
	add.s32 	%r313, %r9, 704;
	div.s32 	%r314, %r313, %r10;
	mul.lo.s32 	%r315, %r314, %r10;
	sub.s32 	%r316, %r313, %r315;
	div.s32 	%r317, %r316, %r11;
	mul.lo.s32 	%r318, %r317, %r11;
	sub.s32 	%r319, %r316, %r318;
	div.s32 	%r320, %r319, %r12;
	mul.lo.s32 	%r321, %r320, %r12;
	sub.s32 	%r322, %r319, %r321;
	selp.b32 	%r323, 0, %r314, %p78;
	selp.b32 	%r324, 0, %r317, %p77;
	selp.b32 	%r325, 0, %r320, %p76;
	selp.b32 	%r326, 0, %r322, %p75;
	mul.lo.s32 	%r327, %r14, %r323;
	mad.lo.s32 	%r328, %r15, %r324, %r327;
	mad.lo.s32 	%r329, %r16, %r325, %r328;
	mad.lo.s32 	%r330, %r17, %r326, %r329;
	shr.u32 	%r331, %r313, 31;
	add.s32 	%r332, %r313, %r331;
	shr.s32 	%r333, %r332, 1;
	mul.wide.s32 	%rd83, %r333, 8;
	add.s64 	%rd22, %rd1, %rd83;
	ld.global.f32 	%f89, [%rd22];
	shr.u32 	%r334, %r330, 31;
	add.s32 	%r335, %r330, %r334;
	shr.s32 	%r336, %r335, 1;
	mul.wide.s32 	%rd84, %r336, 2;
	add.s64 	%rd85, %rd2, %rd84;
	ld.global.v2.u8 	{%rs25, %rs26}, [%rd85];
	setp.eq.s16 	%p79, %rs25, 0;
	mul.f32 	%f90, %f89, %f52;
	selp.f32 	%f39, %f51, %f90, %p79;
	setp.eq.s16 	%p80, %rs26, 0;
	mov.f32 	%f583, %f51;
	@%p80 bra 	$L__BB502_30;
	ld.global.f32 	%f91, [%rd22+4];
	mul.f32 	%f583, %f91, %f52;
$L__BB502_30:
	add.s32 	%r337, %r9, 768;
	div.s32 	%r338, %r337, %r10;
	mul.lo.s32 	%r339, %r338, %r10;
	sub.s32 	%r340, %r337, %r339;
	div.s32 	%r341, %r340, %r11;
	mul.lo.s32 	%r342, %r341, %r11;
	sub.s32 	%r343, %r340, %r342;
	div.s32 	%r344, %r343, %r12;
	mul.lo.s32 	%r345, %r344, %r12;
	sub.s32 	%r346, %r343, %r345;
	selp.b32 	%r347, 0, %r338, %p78;
	selp.b32 	%r348, 0, %r341, %p77;
	selp.b32 	%r349, 0, %r344, %p76;
	selp.b32 	%r350, 0, %r346, %p75;
	mul.lo.s32 	%r351, %r14, %r347;
	mad.lo.s32 	%r352, %r15, %r348, %r351;
	mad.lo.s32 	%r353, %r16, %r349, %r352;
	mad.lo.s32 	%r354, %r17, %r350, %r353;
	shr.u32 	%r355, %r337, 31;
	add.s32 	%r356, %r337, %r355;
	shr.s32 	%r357, %r356, 1;
	mul.wide.s32 	%rd86, %r357, 8;
	add.s64 	%rd23, %rd1, %rd86;
	ld.global.f32 	%f92, [%rd23];
	shr.u32 	%r358, %r354, 31;
	add.s32 	%r359, %r354, %r358;
	shr.s32 	%r360, %r359, 1;
	mul.wide.s32 	%rd87, %r360, 2;
	add.s64 	%rd88, %rd2, %rd87;
	ld.global.v2.u8 	{%rs27, %rs28}, [%rd88];
	setp.eq.s16 	%p85, %rs27, 0;
	mul.f32 	%f93, %f92, %f52;
	selp.f32 	%f42, %f51, %f93, %p85;
	setp.eq.s16 	%p86, %rs28, 0;
	mov.f32 	%f584, %f51;
	@%p86 bra 	$L__BB502_32;
	ld.global.f32 	%f94, [%rd23+4];
	mul.f32 	%f584, %f94, %f52;
$L__BB502_32:
	setp.eq.s64 	%p87, %rd32, 1;
	setp.eq.s64 	%p88, %rd31, 1;
	setp.eq.s64 	%p89, %rd30, 1;
	setp.eq.s64 	%p90, %rd29, 1;
	add.s32 	%r361, %r9, 832;
	div.s32 	%r362, %r361, %r10;
	mul.lo.s32 	%r363, %r362, %r10;
	sub.s32 	%r364, %r361, %r363;
	div.s32 	%r365, %r364, %r11;
	mul.lo.s32 	%r366, %r365, %r11;
	sub.s32 	%r367, %r364, %r366;
	div.s32 	%r368, %r367, %r12;
	mul.lo.s32 	%r369, %r368, %r12;
	sub.s32 	%r370, %r367, %r369;
	selp.b32 	%r371, 0, %r362, %p90;
	selp.b32 	%r372, 0, %r365, %p89;
	selp.b32 	%r373, 0, %r368, %p88;
	selp.b32 	%r374, 0, %r370, %p87;
	mul.lo.s32 	%r375, %r14, %r371;
	mad.lo.s32 	%r376, %r15, %r372, %r375;
	mad.lo.s32 	%r377, %r16, %r373, %r376;
	mad.lo.s32 	%r378, %r17, %r374, %r377;
	shr.u32 	%r379, %r361, 31;
	add.s32 	%r380, %r361, %r379;
	shr.s32 	%r381, %r380, 1;
	mul.wide.s32 	%rd89, %r381, 8;
	add.s64 	%rd24, %rd1, %rd89;
	ld.global.f32 	%f95, [%rd24];
	shr.u32 	%r382, %r378, 31;
	add.s32 	%r383, %r378, %r382;
	shr.s32 	%r384, %r383, 1;
	mul.wide.s32 	%rd90, %r384, 2;
	add.s64 	%rd91, %rd2, %rd90;
	ld.global.v2.u8 	{%rs29, %rs30}, [%rd91];
	setp.eq.s16 	%p91, %rs29, 0;
	mul.f32 	%f96, %f95, %f52;
	selp.f32 	%f45, %f51, %f96, %p91;
	setp.eq.s16 	%p92, %rs30, 0;
	mov.f32 	%f585, %f51;
	@%p92 bra 	$L__BB502_34;
	ld.global.f32 	%f97, [%rd24+4];
	mul.f32 	%f585, %f97, %f52;
$L__BB502_34:
	add.s32 	%r385, %r9, 896;
	div.s32 	%r386, %r385, %r10;
	mul.lo.s32 	%r387, %r386, %r10;
	sub.s32 	%r388, %r385, %r387;
	div.s32 	%r389, %r388, %r11;
	mul.lo.s32 	%r390, %r389, %r11;
	sub.s32 	%r391, %r388, %r390;
	div.s32 	%r392, %r391, %r12;
	mul.lo.s32 	%r393, %r392, %r12;
	sub.s32 	%r394, %r391, %r393;
	selp.b32 	%r395, 0, %r386, %p90;
	selp.b32 	%r396, 0, %r389, %p89;
	selp.b32 	%r397, 0, %r392, %p88;
	selp.b32 	%r398, 0, %r394, %p87;
	mul.lo.s32 	%r399, %r14, %r395;
	mad.lo.s32 	%r400, %r15, %r396, %r399;
	mad.lo.s32 	%r401, %r16, %r397, %r400;
	mad.lo.s32 	%r402, %r17, %r398, %r401;
	shr.u32 	%r403, %r385, 31;
	add.s32 	%r404, %r385, %r403;
	shr.s32 	%r405, %r404, 1;
	mul.wide.s32 	%rd92, %r405, 8;
	add.s64 	%rd25, %rd1, %rd92;
	ld.global.f32 	%f98, [%rd25];
	shr.u32 	%r406, %r402, 31;
	add.s32 	%r407, %r402, %r406;
	shr.s32 	%r408, %r407, 1;
	mul.wide.s32 	%rd93, %r408, 2;
	add.s64 	%rd94, %rd2, %rd93;
	ld.global.v2.u8 	{%rs31, %rs32}, [%rd94];
	setp.eq.s16 	%p97, %rs31, 0;
	mul.f32 	%f99, %f98, %f52;
	selp.f32 	%f48, %f51, %f99, %p97;
	setp.eq.s16 	%p98, %rs32, 0;
	mov.f32 	%f586, %f51;
	@%p98 bra 	$L__BB502_36;
	ld.global.f32 	%f100, [%rd25+4];
	mul.f32 	%f586, %f100, %f52;
$L__BB502_36:
	ld.param.u64 	%rd194, [_Z15SoftmaxWarpImplI22BroadcastScaleMaskLoadIffbLm4EiE11DirectStoreIffEfLi2ELi32ELi32ELi1ELb0EL9Algorithm0EEvT_T0_ll_param_2];
	max.f32 	%f101, %f3, 0fFF800000;
	max.f32 	%f102, %f101, %f571;
	max.f32 	%f103, %f102, %f6;
	max.f32 	%f104, %f103, %f572;
	max.f32 	%f105, %f104, %f9;
	max.f32 	%f106, %f105, %f573;
	max.f32 	%f107, %f106, %f12;
	max.f32 	%f108, %f107, %f574;
	max.f32 	%f109, %f108, %f15;
	max.f32 	%f110, %f109, %f575;
	max.f32 	%f111, %f110, %f18;
	max.f32 	%f112, %f111, %f576;
	max.f32 	%f113, %f112, %f21;
	max.f32 	%f114, %f113, %f577;
	max.f32 	%f115, %f114, %f24;
	max.f32 	%f116, %f115, %f578;
	max.f32 	%f117, %f116, %f27;
	max.f32 	%f118, %f117, %f579;
	max.f32 	%f119, %f118, %f30;
	max.f32 	%f120, %f119, %f580;
	max.f32 	%f121, %f120, %f33;
	max.f32 	%f122, %f121, %f581;
	max.f32 	%f123, %f122, %f36;
	max.f32 	%f124, %f123, %f582;
	max.f32 	%f125, %f124, %f39;
	max.f32 	%f126, %f125, %f583;
	max.f32 	%f127, %f126, %f42;
	max.f32 	%f128, %f127, %f584;
	max.f32 	%f129, %f128, %f45;
	max.f32 	%f130, %f129, %f585;
	max.f32 	%f131, %f130, %f48;
	max.f32 	%f132, %f131, %f586;
	mov.b32 	%r409, %f132;
	shfl.sync.bfly.b32	%r410|%p99, %r409, 16, 31, -1;
	mov.b32 	%f133, %r410;
	max.f32 	%f134, %f132, %f133;
	mov.b32 	%r411, %f134;
	shfl.sync.bfly.b32	%r412|%p100, %r411, 8, 31, -1;
	mov.b32 	%f135, %r412;
	max.f32 	%f136, %f134, %f135;
	mov.b32 	%r413, %f136;
	shfl.sync.bfly.b32	%r414|%p101, %r413, 4, 31, -1;
	mov.b32 	%f137, %r414;
	max.f32 	%f138, %f136, %f137;
	mov.b32 	%r415, %f138;
	shfl.sync.bfly.b32	%r416|%p102, %r415, 2, 31, -1;
	mov.b32 	%f139, %r416;
	max.f32 	%f140, %f138, %f139;
	mov.b32 	%r417, %f140;
	shfl.sync.bfly.b32	%r418|%p103, %r417, 1, 31, -1;
	mov.b32 	%f141, %r418;
	max.f32 	%f142, %f140, %f141;
	sub.f32 	%f143, %f3, %f142;
	fma.rn.f32 	%f144, %f143, 0f3BBB989D, 0f3F000000;
	cvt.sat.f32.f32 	%f145, %f144;
	mov.f32 	%f146, 0f4B400001;
	mov.f32 	%f147, 0f437C0000;
	fma.rm.f32 	%f148, %f145, %f147, %f146;
	add.f32 	%f149, %f148, 0fCB40007F;
	neg.f32 	%f150, %f149;
	fma.rn.f32 	%f151, %f143, 0f3FB8AA3B, %f150;
	fma.rn.f32 	%f152, %f143, 0f32A57060, %f151;
	mov.b32 	%r419, %f148;
	shl.b32 	%r420, %r419, 23;
	mov.b32 	%f153, %r420;
	ex2.approx.ftz.f32 	%f154, %f152;
	mul.f32 	%f155, %f154, %f153;
	add.f32 	%f156, %f155, 0f00000000;
	sub.f32 	%f157, %f571, %f142;
	fma.rn.f32 	%f158, %f157, 0f3BBB989D, 0f3F000000;
	cvt.sat.f32.f32 	%f159, %f158;
	fma.rm.f32 	%f160, %f159, %f147, %f146;
	add.f32 	%f161, %f160, 0fCB40007F;
	neg.f32 	%f162, %f161;
	fma.rn.f32 	%f163, %f157, 0f3FB8AA3B, %f162;
	fma.rn.f32 	%f164, %f157, 0f32A57060, %f163;
	mov.b32 	%r421, %f160;
	shl.b32 	%r422, %r421, 23;
	mov.b32 	%f165, %r422;
	ex2.approx.ftz.f32 	%f166, %f164;
	mul.f32 	%f167, %f166, %f165;
	add.f32 	%f168, %f156, %f167;
	sub.f32 	%f169, %f6, %f142;
	fma.rn.f32 	%f170, %f169, 0f3BBB989D, 0f3F000000;
	cvt.sat.f32.f32 	%f171, %f170;
	fma.rm.f32 	%f172, %f171, %f147, %f146;
	add.f32 	%f173, %f172, 0fCB40007F;
	neg.f32 	%f174, %f173;
	fma.rn.f32 	%f175, %f169, 0f3FB8AA3B, %f174;
	fma.rn.f32 	%f176, %f169, 0f32A57060, %f175;
	mov.b32 	%r423, %f172;
	shl.b32 	%r424, %r423, 23;
	mov.b32 	%f177, %r424;
	ex2.approx.ftz.f32 	%f178, %f176;
	mul.f32 	%f179, %f178, %f177;
	add.f32 	%f180, %f168, %f179;
	sub.f32 	%f181, %f572, %f142;
	fma.rn.f32 	%f182, %f181, 0f3BBB989D, 0f3F000000;
	cvt.sat.f32.f32 	%f183, %f182;
	fma.rm.f32 	%f184, %f183, %f147, %f146;
	add.f32 	%f185, %f184, 0fCB40007F;
	neg.f32 	%f186, %f185;
	fma.rn.f32 	%f187, %f181, 0f3FB8AA3B, %f186;
	fma.rn.f32 	%f188, %f181, 0f32A57060, %f187;
	mov.b32 	%r425, %f184;
	shl.b32 	%r426, %r425, 23;
	mov.b32 	%f189, %r426;
	ex2.approx.ftz.f32 	%f190, %f188;
	mul.f32 	%f191, %f190, %f189;
	add.f32 	%f192, %f180, %f191;
	sub.f32 	%f193, %f9, %f142;
	fma.rn.f32 	%f194, %f193, 0f3BBB989D, 0f3F000000;
	cvt.sat.f32.f32 	%f195, %f194;
	fma.rm.f32 	%f196, %f195, %f147, %f146;
	add.f32 	%f197, %f196, 0fCB40007F;
	neg.f32 	%f198, %f197;
	fma.rn.f32 	%f199, %f193, 0f3FB8AA3B, %f198;
	fma.rn.f32 	%f200, %f193, 0f32A57060, %f199;
	mov.b32 	%r427, %f196;
	shl.b32 	%r428, %r427, 23;
	mov.b32 	%f201, %r428;
	ex2.approx.ftz.f32 	%f202, %f200;
	mul.f32 	%f203, %f202, %f201;
	add.f32 	%f204, %f192, %f203;
	sub.f32 	%f205, %f573, %f142;
	fma.rn.f32 	%f206, %f205, 0f3BBB989D, 0f3F000000;
	cvt.sat.f32.f32 	%f207, %f206;
	fma.rm.f32 	%f208, %f207, %f147, %f146;
	add.f32 	%f209, %f208, 0fCB40007F;
	neg.f32 	%f210, %f209;
	fma.rn.f32 	%f211, %f205, 0f3FB8AA3B, %f210;
	fma.rn.f32 	%f212, %f205, 0f32A57060, %f211;
	mov.b32 	%r429, %f208;
	shl.b32 	%r430, %r429, 23;
	mov.b32 	%f213, %r430;
	ex2.approx.ftz.f32 	%f214, %f212;
	mul.f32 	%f215, %f214, %f213;
	add.f32 	%f216, %f204, %f215;
	sub.f32 	%f217, %f12, %f142;
	fma.rn.f32 	%f218, %f217, 0f3BBB989D, 0f3F000000;
	cvt.sat.f32.f32 	%f219, %f218;
	fma.rm.f32 	%f220, %f219, %f147, %f146;
	add.f32 	%f221, %f220, 0fCB40007F;
	neg.f32 	%f222, %f221;
	fma.rn.f32 	%f223, %f217, 0f3FB8AA3B, %f222;
	fma.rn.f32 	%f224, %f217, 0f32A57060, %f223;
	mov.b32 	%r431, %f220;
	shl.b32 	%r432, %r431, 23;
	mov.b32 	%f225, %r432;
	ex2.approx.ftz.f32 	%f226, %f224;
	mul.f32 	%f227, %f226, %f225;
	add.f32 	%f228, %f216, %f227;
	sub.f32 	%f229, %f574, %f142;
	fma.rn.f32 	%f230, %f229, 0f3BBB989D, 0f3F000000;
	cvt.sat.f32.f32 	%f231, %f230;
	fma.rm.f32 	%f232, %f231, %f147, %f146;
	add.f32 	%f233, %f232, 0fCB40007F;
	neg.f32 	%f234, %f233;
	fma.rn.f32 	%f235, %f229, 0f3FB8AA3B, %f234;
	fma.rn.f32 	%f236, %f229, 0f32A57060, %f235;
	mov.b32 	%r433, %f232;
	shl.b32 	%r434, %r433, 23;
	mov.b32 	%f237, %r434;
	ex2.approx.ftz.f32 	%f238, %f236;
	mul.f32 	%f239, %f238, %f237;
	add.f32 	%f240, %f228, %f239;
	sub.f32 	%f241, %f15, %f142;
	fma.rn.f32 	%f242, %f241, 0f3BBB989D, 0f3F000000;
	cvt.sat.f32.f32 	%f243, %f242;
	fma.rm.f32 	%f244, %f243, %f147, %f146;
	add.f32 	%f245, %f244, 0fCB40007F;
	neg.f32 	%f246, %f245;
	fma.rn.f32 	%f247, %f241, 0f3FB8AA3B, %f246;
	fma.rn.f32 	%f248, %f241, 0f32A57060, %f247;
	mov.b32 	%r435, %f244;
	shl.b32 	%r436, %r435, 23;
	mov.b32 	%f249, %r436;
	ex2.approx.ftz.f32 	%f250, %f248;
	mul.f32 	%f251, %f250, %f249;
	add.f32 	%f252, %f240, %f251;
	sub.f32 	%f253, %f575, %f142;
	fma.rn.f32 	%f254, %f253, 0f3BBB989D, 0f3F000000;
	cvt.sat.f32.f32 	%f255, %f254;
	fma.rm.f32 	%f256, %f255, %f147, %f146;
	add.f32 	%f257, %f256, 0fCB40007F;
	neg.f32 	%f258, %f257;
	fma.rn.f32 	%f259, %f253, 0f3FB8AA3B, %f258;
	fma.rn.f32 	%f260, %f253, 0f32A57060, %f259;
	mov.b32 	%r437, %f256;
	shl.b32 	%r438, %r437, 23;
	mov.b32 	%f261, %r438;
	ex2.approx.ftz.f32 	%f262, %f260;
	mul.f32 	%f263, %f262, %f261;
	add.f32 	%f264, %f252, %f263;
	sub.f32 	%f265, %f18, %f142;
	fma.rn.f32 	%f266, %f265, 0f3BBB989D, 0f3F000000;
	cvt.sat.f32.f32 	%f267, %f266;
	fma.rm.f32 	%f268, %f267, %f147, %f146;
	add.f32 	%f269, %f268, 0fCB40007F;
	neg.f32 	%f270, %f269;
	fma.rn.f32 	%f271, %f265, 0f3FB8AA3B, %f270;
	fma.rn.f32 	%f272, %f265, 0f32A57060, %f271;
	mov.b32 	%r439, %f268;
	shl.b32 	%r440, %r439, 23;
	mov.b32 	%f273, %r440;
	ex2.approx.ftz.f32 	%f274, %f272;
	mul.f32 	%f275, %f274, %f273;
	add.f32 	%f276, %f264, %f275;
	sub.f32 	%f277, %f576, %f142;
	fma.rn.f32 	%f278, %f277, 0f3BBB989D, 0f3F000000;
	cvt.sat.f32.f32 	%f279, %f278;
	fma.rm.f32 	%f280, %f279, %f147, %f146;
	add.f32 	%f281, %f280, 0fCB40007F;
	neg.f32 	%f282, %f281;
	fma.rn.f32 	%f283, %f277, 0f3FB8AA3B, %f282;
	fma.rn.f32 	%f284, %f277, 0f32A57060, %f283;
	mov.b32 	%r441, %f280;
	shl.b32 	%r442, %r441, 23;
	mov.b32 	%f285, %r442;
	ex2.approx.ftz.f32 	%f286, %f284;
	mul.f32 	%f287, %f286, %f285;
	add.f32 	%f288, %f276, %f287;
	sub.f32 	%f289, %f21, %f142;
	fma.rn.f32 	%f290, %f289, 0f3BBB989D, 0f3F000000;
	cvt.sat.f32.f32 	%f291, %f290;
	fma.rm.f32 	%f292, %f291, %f147, %f146;
	add.f32 	%f293, %f292, 0fCB40007F;
	neg.f32 	%f294, %f293;
	fma.rn.f32 	%f295, %f289, 0f3FB8AA3B, %f294;
	fma.rn.f32 	%f296, %f289, 0f32A57060, %f295;
	mov.b32 	%r443, %f292;
	shl.b32 	%r444, %r443, 23;
	mov.b32 	%f297, %r444;
	ex2.approx.ftz.f32 	%f298, %f296;
	mul.f32 	%f299, %f298, %f297;
	add.f32 	%f300, %f288, %f299;
	sub.f32 	%f301, %f577, %f142;
	fma.rn.f32 	%f302, %f301, 0f3BBB989D, 0f3F000000;
	cvt.sat.f32.f32 	%f303, %f302;
	fma.rm.f32 	%f304, %f303, %f147, %f146;
	add.f32 	%f305, %f304, 0fCB40007F;
	neg.f32 	%f306, %f305;
	fma.rn.f32 	%f307, %f301, 0f3FB8AA3B, %f306;
	fma.rn.f32 	%f308, %f301, 0f32A57060, %f307;
	mov.b32 	%r445, %f304;
	shl.b32 	%r446, %r445, 23;
	mov.b32 	%f309, %r446;
	ex2.approx.ftz.f32 	%f310, %f308;
	mul.f32 	%f311, %f310, %f309;
	add.f32 	%f312, %f300, %f311;
	sub.f32 	%f313, %f24, %f142;
	fma.rn.f32 	%f314, %f313, 0f3BBB989D, 0f3F000000;
	cvt.sat.f32.f32 	%f315, %f314;
	fma.rm.f32 	%f316, %f315, %f147, %f146;
	add.f32 	%f317, %f316, 0fCB40007F;
	neg.f32 	%f318, %f317;
	fma.rn.f32 	%f319, %f313, 0f3FB8AA3B, %f318;
	fma.rn.f32 	%f320, %f313, 0f32A57060, %f319;
	mov.b32 	%r447, %f316;
	shl.b32 	%r448, %r447, 23;
	mov.b32 	%f321, %r448;
	ex2.approx.ftz.f32 	%f322, %f320;
	mul.f32 	%f323, %f322, %f321;
	add.f32 	%f324, %f312, %f323;
	sub.f32 	%f325, %f578, %f142;
	fma.rn.f32 	%f326, %f325, 0f3BBB989D, 0f3F000000;
	cvt.sat.f32.f32 	%f327, %f326;
	fma.rm.f32 	%f328, %f327, %f147, %f146;
	add.f32 	%f329, %f328, 0fCB40007F;
	neg.f32 	%f330, %f329;
	fma.rn.f32 	%f331, %f325, 0f3FB8AA3B, %f330;
	fma.rn.f32 	%f332, %f325, 0f32A57060, %f331;
	mov.b32 	%r449, %f328;
	shl.b32 	%r450, %r449, 23;
	mov.b32 	%f333, %r450;
	ex2.approx.ftz.f32 	%f334, %f332;
	mul.f32 	%f335, %f334, %f333;
	add.f32 	%f336, %f324, %f335;
	sub.f32 	%f337, %f27, %f142;
	fma.rn.f32 	%f338, %f337, 0f3BBB989D, 0f3F000000;
	cvt.sat.f32.f32 	%f339, %f338;
	fma.rm.f32 	%f340, %f339, %f147, %f146;
	add.f32 	%f341, %f340, 0fCB40007F;
	neg.f32 	%f342, %f341;
	fma.rn.f32 	%f343, %f337, 0f3FB8AA3B, %f342;
	fma.rn.f32 	%f344, %f337, 0f32A57060, %f343;
	mov.b32 	%r451, %f340;
	shl.b32 	%r452, %r451, 23;
	mov.b32 	%f345, %r452;
	ex2.approx.ftz.f32 	%f346, %f344;
	mul.f32 	%f347, %f346, %f345;
	add.f32 	%f348, %f336, %f347;
	sub.f32 	%f349, %f579, %f142;
	fma.rn.f32 	%f350, %f349, 0f3BBB989D, 0f3F000000;
	cvt.sat.f32.f32 	%f351, %f350;
	fma.rm.f32 	%f352, %f351, %f147, %f146;
	add.f32 	%f353, %f352, 0fCB40007F;
	neg.f32 	%f354, %f353;
	fma.rn.f32 	%f355, %f349, 0f3FB8AA3B, %f354;
	fma.rn.f32 	%f356, %f349, 0f32A57060, %f355;
	mov.b32 	%r453, %f352;
	shl.b32 	%r454, %r453, 23;
	mov.b32 	%f357, %r454;
	ex2.approx.ftz.f32 	%f358, %f356;
	mul.f32 	%f359, %f358, %f357;
	add.f32 	%f360, %f348, %f359;
	sub.f32 	%f361, %f30, %f142;
	fma.rn.f32 	%f362, %f361, 0f3BBB989D, 0f3F000000;
	cvt.sat.f32.f32 	%f363, %f362;
	fma.rm.f32 	%f364, %f363, %f147, %f146;
	add.f32 	%f365, %f364, 0fCB40007F;
	neg.f32 	%f366, %f365;
	fma.rn.f32 	%f367, %f361, 0f3FB8AA3B, %f366;
	fma.rn.f32 	%f368, %f361, 0f32A57060, %f367;
	mov.b32 	%r455, %f364;
	shl.b32 	%r456, %r455, 23;
	mov.b32 	%f369, %r456;
	ex2.approx.ftz.f32 	%f370, %f368;
	mul.f32 	%f371, %f370, %f369;
	add.f32 	%f372, %f360, %f371;
	sub.f32 	%f373, %f580, %f142;
	fma.rn.f32 	%f374, %f373, 0f3BBB989D, 0f3F000000;
	cvt.sat.f32.f32 	%f375, %f374;
	fma.rm.f32 	%f376, %f375, %f147, %f146;
	add.f32 	%f377, %f376, 0fCB40007F;
	neg.f32 	%f378, %f377;
	fma.rn.f32 	%f379, %f373, 0f3FB8AA3B, %f378;
	fma.rn.f32 	%f380, %f373, 0f32A57060, %f379;
	mov.b32 	%r457, %f376;
	shl.b32 	%r458, %r457, 23;
	mov.b32 	%f381, %r458;
	ex2.approx.ftz.f32 	%f382, %f380;
	mul.f32 	%f383, %f382, %f381;
	add.f32 	%f384, %f372, %f383;
	sub.f32 	%f385, %f33, %f142;
	fma.rn.f32 	%f386, %f385, 0f3BBB989D, 0f3F000000;
	cvt.sat.f32.f32 	%f387, %f386;
	fma.rm.f32 	%f388, %f387, %f147, %f146;
	add.f32 	%f389, %f388, 0fCB40007F;
	neg.f32 	%f390, %f389;
	fma.rn.f32 	%f391, %f385, 0f3FB8AA3B, %f390;
	fma.rn.f32 	%f392, %f385, 0f32A57060, %f391;
	mov.b32 	%r459, %f388;
	shl.b32 	%r460, %r459, 23;
	mov.b32 	%f393, %r460;
	ex2.approx.ftz.f32 	%f394, %f392;
	mul.f32 	%f395, %f394, %f393;
	add.f32 	%f396, %f384, %f395;
	sub.f32 	%f397, %f581, %f142;
	fma.rn.f32 	%f398, %f397, 0f3BBB989D, 0f3F000000;
	cvt.sat.f32.f32 	%f399, %f398;
	fma.rm.f32 	%f400, %f399, %f147, %f146;
	add.f32 	%f401, %f400, 0fCB40007F;
	neg.f32 	%f402, %f401;
	fma.rn.f32 	%f403, %f397, 0f3FB8AA3B, %f402;
	fma.rn.f32 	%f404, %f397, 0f32A57060, %f403;
	mov.b32 	%r461, %f400;
	shl.b32 	%r462, %r461, 23;
	mov.b32 	%f405, %r462;
	ex2.approx.ftz.f32 	%f406, %f404;
	mul.f32 	%f407, %f406, %f405;
	add.f32 	%f408, %f396, %f407;
	sub.f32 	%f409, %f36, %f142;
	fma.rn.f32 	%f410, %f409, 0f3BBB989D, 0f3F000000;
	cvt.sat.f32.f32 	%f411, %f410;
	fma.rm.f32 	%f412, %f411, %f147, %f146;
	add.f32 	%f413, %f412, 0fCB40007F;
	neg.f32 	%f414, %f413;
	fma.rn.f32 	%f415, %f409, 0f3FB8AA3B, %f414;
	fma.rn.f32 	%f416, %f409, 0f32A57060, %f415;
	mov.b32 	%r463, %f412;
	shl.b32 	%r464, %r463, 23;
	mov.b32 	%f417, %r464;
	ex2.approx.ftz.f32 	%f418, %f416;
	mul.f32 	%f419, %f418, %f417;
	add.f32 	%f420, %f408, %f419;
	sub.f32 	%f421, %f582, %f142;
	fma.rn.f32 	%f422, %f421, 0f3BBB989D, 0f3F000000;
	cvt.sat.f32.f32 	%f423, %f422;
	fma.rm.f32 	%f424, %f423, %f147, %f146;
	add.f32 	%f425, %f424, 0fCB40007F;
	neg.f32 	%f426, %f425;
	fma.rn.f32 	%f427, %f421, 0f3FB8AA3B, %f426;
	fma.rn.f32 	%f428, %f421, 0f32A57060, %f427;
	mov.b32 	%r465, %f424;
	shl.b32 	%r466, %r465, 23;
	mov.b32 	%f429, %r466;
	ex2.approx.ftz.f32 	%f430, %f428;
	mul.f32 	%f431, %f430, %f429;
	add.f32 	%f432, %f420, %f431;
	sub.f32 	%f433, %f39, %f142;
	fma.rn.f32 	%f434, %f433, 0f3BBB989D, 0f3F000000;
	cvt.sat.f32.f32 	%f435, %f434;
	fma.rm.f32 	%f436, %f435, %f147, %f146;
	add.f32 	%f437, %f436, 0fCB40007F;
	neg.f32 	%f438, %f437;
	fma.rn.f32 	%f439, %f433, 0f3FB8AA3B, %f438;
	fma.rn.f32 	%f440, %f433, 0f32A57060, %f439;
	mov.b32 	%r467, %f436;
	shl.b32 	%r468, %r467, 23;
	mov.b32 	%f441, %r468;
	ex2.approx.ftz.f32 	%f442, %f440;
	mul.f32 	%f443, %f442, %f441;
	add.f32 	%f444, %f432, %f443;
	sub.f32 	%f445, %f583, %f142;
	fma.rn.f32 	%f446, %f445, 0f3BBB989D, 0f3F000000;
	cvt.sat.f32.f32 	%f447, %f446;
	fma.rm.f32 	%f448, %f447, %f147, %f146;
	add.f32 	%f449, %f448, 0fCB40007F;
	neg.f32 	%f450, %f449;
	fma.rn.f32 	%f451, %f445, 0f3FB8AA3B, %f450;
	fma.rn.f32 	%f452, %f445, 0f32A57060, %f451;
	mov.b32 	%r469, %f448;
	shl.b32 	%r470, %r469, 23;
	mov.b32 	%f453, %r470;
	ex2.approx.ftz.f32 	%f454, %f452;
	mul.f32 	%f455, %f454, %f453;
	add.f32 	%f456, %f444, %f455;
	sub.f32 	%f457, %f42, %f142;
	fma.rn.f32 	%f458, %f457, 0f3BBB989D, 0f3F000000;
	cvt.sat.f32.f32 	%f459, %f458;
	fma.rm.f32 	%f460, %f459, %f147, %f146;
	add.f32 	%f461, %f460, 0fCB40007F;
	neg.f32 	%f462, %f461;
	fma.rn.f32 	%f463, %f457, 0f3FB8AA3B, %f462;
	fma.rn.f32 	%f464, %f457, 0f32A57060, %f463;
	mov.b32 	%r471, %f460;
	shl.b32 	%r472, %r471, 23;
	mov.b32 	%f465, %r472;
	ex2.approx.ftz.f32 	%f466, %f464;
	mul.f32 	%f467, %f466, %f465;
	add.f32 	%f468, %f456, %f467;
	sub.f32 	%f469, %f584, %f142;
	fma.rn.f32 	%f470, %f469, 0f3BBB989D, 0f3F000000;
	cvt.sat.f32.f32 	%f471, %f470;
	fma.rm.f32 	%f472, %f471, %f147, %f146;
	add.f32 	%f473, %f472, 0fCB40007F;
	neg.f32 	%f474, %f473;
	fma.rn.f32 	%f475, %f469, 0f3FB8AA3B, %f474;
	fma.rn.f32 	%f476, %f469, 0f32A57060, %f475;
	mov.b32 	%r473, %f472;
	shl.b32 	%r474, %r473, 23;
	mov.b32 	%f477, %r474;
	ex2.approx.ftz.f32 	%f478, %f476;
	mul.f32 	%f479, %f478, %f477;
	add.f32 	%f480, %f468, %f479;
	sub.f32 	%f481, %f45, %f142;
	fma.rn.f32 	%f482, %f481, 0f3BBB989D, 0f3F000000;
	cvt.sat.f32.f32 	%f483, %f482;
	fma.rm.f32 	%f484, %f483, %f147, %f146;
	add.f32 	%f485, %f484, 0fCB40007F;
	neg.f32 	%f486, %f485;
	fma.rn.f32 	%f487, %f481, 0f3FB8AA3B, %f486;
	fma.rn.f32 	%f488, %f481, 0f32A57060, %f487;
	mov.b32 	%r475, %f484;
	shl.b32 	%r476, %r475, 23;
	mov.b32 	%f489, %r476;
	ex2.approx.ftz.f32 	%f490, %f488;
	mul.f32 	%f491, %f490, %f489;
	add.f32 	%f492, %f480, %f491;
	sub.f32 	%f493, %f585, %f142;
	fma.rn.f32 	%f494, %f493, 0f3BBB989D, 0f3F000000;
	cvt.sat.f32.f32 	%f495, %f494;
	fma.rm.f32 	%f496, %f495, %f147, %f146;
	add.f32 	%f497, %f496, 0fCB40007F;
	neg.f32 	%f498, %f497;
	fma.rn.f32 	%f499, %f493, 0f3FB8AA3B, %f498;
	fma.rn.f32 	%f500, %f493, 0f32A57060, %f499;
	mov.b32 	%r477, %f496;
	shl.b32 	%r478, %r477, 23;
	mov.b32 	%f501, %r478;
	ex2.approx.ftz.f32 	%f502, %f500;
	mul.f32 	%f503, %f502, %f501;
	add.f32 	%f504, %f492, %f503;
	sub.f32 	%f505, %f48, %f142;
	fma.rn.f32 	%f506, %f505, 0f3BBB989D, 0f3F000000;
	cvt.sat.f32.f32 	%f507, %f506;
	fma.rm.f32 	%f508, %f507, %f147, %f146;
	add.f32 	%f509, %f508, 0fCB40007F;
	neg.f32 	%f510, %f509;
	fma.rn.f32 	%f511, %f505, 0f3FB8AA3B, %f510;
	fma.rn.f32 	%f512, %f505, 0f32A57060, %f511;
	mov.b32 	%r479, %f508;
	shl.b32 	%r480, %r479, 23;
	mov.b32 	%f513, %r480;
	ex2.approx.ftz.f32 	%f514, %f512;
	mul.f32 	%f515, %f514, %f513;
	add.f32 	%f516, %f504, %f515;
	sub.f32 	%f517, %f586, %f142;
	fma.rn.f32 	%f518, %f517, 0f3BBB989D, 0f3F000000;
	cvt.sat.f32.f32 	%f519, %f518;
	fma.rm.f32 	%f520, %f519, %f147, %f146;
	add.f32 	%f521, %f520, 0fCB40007F;
	neg.f32 	%f522, %f521;
	fma.rn.f32 	%f523, %f517, 0f3FB8AA3B, %f522;
	fma.rn.f32 	%f524, %f517, 0f32A57060, %f523;
	mov.b32 	%r481, %f520;
	shl.b32 	%r482, %r481, 23;
	mov.b32 	%f525, %r482;
	ex2.approx.ftz.f32 	%f526, %f524;
	mul.f32 	%f527, %f526, %f525;
	add.f32 	%f528, %f516, %f527;
	mov.b32 	%r483, %f528;
	shfl.sync.bfly.b32	%r484|%p104, %r483, 16, 31, -1;
	mov.b32 	%f529, %r484;
	add.f32 	%f530, %f528, %f529;
	mov.b32 	%r485, %f530;
	shfl.sync.bfly.b32	%r486|%p105, %r485, 8, 31, -1;
	mov.b32 	%f531, %r486;
	add.f32 	%f532, %f530, %f531;
	mov.b32 	%r487, %f532;
	shfl.sync.bfly.b32	%r488|%p106, %r487, 4, 31, -1;
	mov.b32 	%f533, %r488;
	add.f32 	%f534, %f532, %f533;
	mov.b32 	%r489, %f534;
	shfl.sync.bfly.b32	%r490|%p107, %r489, 2, 31, -1;
	mov.b32 	%f535, %r490;
	add.f32 	%f536, %f534, %f535;
	mov.b32 	%r491, %f536;
	shfl.sync.bfly.b32	%r492|%p108, %r491, 1, 31, -1;
	mov.b32 	%f537, %r492;
	add.f32 	%f538, %f536, %f537;
	div.rn.f32 	%f539, %f155, %f538;
	div.rn.f32 	%f540, %f167, %f538;
	div.rn.f32 	%f541, %f179, %f538;
	div.rn.f32 	%f542, %f191, %f538;
	div.rn.f32 	%f543, %f203, %f538;
	div.rn.f32 	%f544, %f215, %f538;
	div.rn.f32 	%f545, %f227, %f538;
	div.rn.f32 	%f546, %f239, %f538;
	div.rn.f32 	%f547, %f251, %f538;
	div.rn.f32 	%f548, %f263, %f538;
	div.rn.f32 	%f549, %f275, %f538;
	div.rn.f32 	%f550, %f287, %f538;
	div.rn.f32 	%f551, %f299, %f538;
	div.rn.f32 	%f552, %f311, %f538;
	div.rn.f32 	%f553, %f323, %f538;
	div.rn.f32 	%f554, %f335, %f538;
	div.rn.f32 	%f555, %f347, %f538;
	div.rn.f32 	%f556, %f359, %f538;
	div.rn.f32 	%f557, %f371, %f538;
	div.rn.f32 	%f558, %f383, %f538;
	div.rn.f32 	%f559, %f395, %f538;
	div.rn.f32 	%f560, %f407, %f538;
	div.rn.f32 	%f561, %f419, %f538;
	div.rn.f32 	%f562, %f431, %f538;
	div.rn.f32 	%f563, %f443, %f538;
	div.rn.f32 	%f564, %f455, %f538;
	div.rn.f32 	%f565, %f467, %f538;
	div.rn.f32 	%f566, %f479, %f538;
	div.rn.f32 	%f567, %f491, %f538;
	div.rn.f32 	%f568, %f503, %f538;
	div.rn.f32 	%f569, %f515, %f538;
	div.rn.f32 	%f570, %f527, %f538;
	mad.lo.s64 	%rd95, %rd195, %rd38, %rd8;
	shr.u64 	%rd96, %rd95, 63;
	add.s64 	%rd97, %rd95, %rd96;
	cvta.to.global.u64 	%rd98, %rd37;
	shl.b64 	%rd99, %rd97, 2;
	and.b64  	%rd100, %rd99, -8;
	add.s64 	%rd101, %rd98, %rd100;
	st.global.v2.f32 	[%rd101], {%f539, %f540};
	add.s64 	%rd102, %rd95, 64;
	shr.u64 	%rd103, %rd102, 63;
	add.s64 	%rd104, %rd102, %rd103;
	shl.b64 	%rd105, %rd104, 2;
	and.b64  	%rd106, %rd105, -8;
	add.s64 	%rd107, %rd98, %rd106;
	st.global.v2.f32 	[%rd107], {%f541, %f542};
	add.s64 	%rd108, %rd95, 128;
	shr.u64 	%rd109, %rd108, 63;
	add.s64 	%rd110, %rd108, %rd109;
	shl.b64 	%rd111, %rd110, 2;
	and.b64  	%rd112, %rd111, -8;
	add.s64 	%rd113, %rd98, %rd112;
	st.global.v2.f32 	[%rd113], {%f543, %f544};
	add.s64 	%rd114, %rd95, 192;
	shr.u64 	%rd115, %rd114, 63;
	add.s64 	%rd116, %rd114, %rd115;
	shl.b64 	%rd117, %rd116, 2;
	and.b64  	%rd118, %rd117, -8;
	add.s64 	%rd119, %rd98, %rd118;
	st.global.v2.f32 	[%rd119], {%f545, %f546};
	add.s64 	%rd120, %rd95, 256;
	shr.u64 	%rd121, %rd120, 63;
	add.s64 	%rd122, %rd120, %rd121;
	shl.b64 	%rd123, %rd122, 2;
	and.b64  	%rd124, %rd123, -8;
	add.s64 	%rd125, %rd98, %rd124;
	st.global.v2.f32 	[%rd125], {%f547, %f548};
	add.s64 	%rd126, %rd95, 320;
	shr.u64 	%rd127, %rd126, 63;
	add.s64 	%rd128, %rd126, %rd127;
	shl.b64 	%rd129, %rd128, 2;
	and.b64  	%rd130, %rd129, -8;
	add.s64 	%rd131, %rd98, %rd130;
	st.global.v2.f32 	[%rd131], {%f549, %f550};
	add.s64 	%rd132, %rd95, 384;
	shr.u64 	%rd133, %rd132, 63;
	add.s64 	%rd134, %rd132, %rd133;
	shl.b64 	%rd135, %rd134, 2;
	and.b64  	%rd136, %rd135, -8;
	add.s64 	%rd137, %rd98, %rd136;
	st.global.v2.f32 	[%rd137], {%f551, %f552};
	add.s64 	%rd138, %rd95, 448;
	shr.u64 	%rd139, %rd138, 63;
	add.s64 	%rd140, %rd138, %rd139;
	shl.b64 	%rd141, %rd140, 2;
	and.b64  	%rd142, %rd141, -8;
	add.s64 	%rd143, %rd98, %rd142;
	st.global.v2.f32 	[%rd143], {%f553, %f554};
	add.s64 	%rd144, %rd95, 512;
	shr.u64 	%rd145, %rd144, 63;
	add.s64 	%rd146, %rd144, %rd145;
	shl.b64 	%rd147, %rd146, 2;
	and.b64  	%rd148, %rd147, -8;
	add.s64 	%rd149, %rd98, %rd148;
	st.global.v2.f32 	[%rd149], {%f555, %f556};
	add.s64 	%rd150, %rd95, 576;
	shr.u64 	%rd151, %rd150, 63;
	add.s64 	%rd152, %rd150, %rd151;
	shl.b64 	%rd153, %rd152, 2;
	and.b64  	%rd154, %rd153, -8;
	add.s64 	%rd155, %rd98, %rd154;
	st.global.v2.f32 	[%rd155], {%f557, %f558};
	add.s64 	%rd156, %rd95, 640;
	shr.u64 	%rd157, %rd156, 63;
	add.s64 	%rd158, %rd156, %rd157;
	shl.b64 	%rd159, %rd158, 2;
	and.b64  	%rd160, %rd159, -8;
	add.s64 	%rd161, %rd98, %rd160;
	st.global.v2.f32 	[%rd161], {%f559, %f560};
	add.s64 	%rd162, %rd95, 704;
	shr.u64 	%rd163, %rd162, 63;
	add.s64 	%rd164, %rd162, %rd163;
	shl.b64 	%rd165, %rd164, 2;
	and.b64  	%rd166, %rd165, -8;
	add.s64 	%rd167, %rd98, %rd166;
	st.global.v2.f32 	[%rd167], {%f561, %f562};
	add.s64 	%rd168, %rd95, 768;
	shr.u64 	%rd169, %rd168, 63;
	add.s64 	%rd170, %rd168, %rd169;
	shl.b64 	%rd171, %rd170, 2;
	and.b64  	%rd172, %rd171, -8;
	add.s64 	%rd173, %rd98, %rd172;
	st.global.v2.f32 	[%rd173], {%f563, %f564};
	add.s64 	%rd174, %rd95, 832;
	shr.u64 	%rd175, %rd174, 63;
	add.s64 	%rd176, %rd174, %rd175;
	shl.b64 	%rd177, %rd176, 2;
	and.b64  	%rd178, %rd177, -8;
	add.s64 	%rd179, %rd98, %rd178;
	st.global.v2.f32 	[%rd179], {%f565, %f566};
	add.s64 	%rd180, %rd95, 896;
	shr.u64 	%rd181, %rd180, 63;
	add.s64 	%rd182, %rd180, %rd181;
	shl.b64 	%rd183, %rd182, 2;
	and.b64  	%rd184, %rd183, -8;
	add.s64 	%rd185, %rd98, %rd184;
	st.global.v2.f32 	[%rd185], {%f567, %f568};
	add.s64 	%rd186, %rd95, 960;
	shr.u64 	%rd187, %rd186, 63;
	add.s64 	%rd188, %rd186, %rd187;
	shl.b64 	%rd189, %rd188, 2;
	and.b64  	%rd190, %rd189, -8;
	add.s64 	%rd191, %rd98, %rd190;
	st.global.v2.f32 	[%rd191], {%f569, %f570};
	mov.u32 	%r493, %nctaid.x;
	mov.u32 	%r494, %ntid.y;
	mul.lo.s32 	%r495, %r493, %r494;
	cvt.s64.s32 	%rd192, %r495;
	add.s64 	%rd195, %rd195, %rd192;
	setp.lt.s64 	%p109, %rd195, %rd194;
	@%p109 bra 	$L__BB502_4;
$L__BB502_37:
	ret;

}
	// .globl	_Z15SoftmaxWarpImplI22BroadcastScaleMaskLoadIffbLm4EiE11DirectStoreIffEfLi2ELi32ELi32ELi1ELb1EL9Algorithm0EEvT_T0_ll
.visible .entry _Z15SoftmaxWarpImplI22BroadcastScaleMaskLoadIffbLm4EiE11DirectStoreIffEfLi2ELi32ELi32ELi1ELb1EL9Algorithm0EEvT_T0_ll(
	.param .align 8 .b8 _Z15SoftmaxWarpImplI22BroadcastScaleMaskLoadIffbLm4EiE11DirectStoreIffEfLi2ELi32ELi32ELi1ELb1EL9Algorithm0EEvT_T0_ll_param_0[120],
	.param .align 8 .b8 _Z15SoftmaxWarpImplI22BroadcastScaleMaskLoadIffbLm4EiE11DirectStoreIffEfLi2ELi32ELi32ELi1ELb1EL9Algorithm0EEvT_T0_ll_param_1[16],
	.param .u64 _Z15SoftmaxWarpImplI22BroadcastScaleMaskLoadIffbLm4EiE11DirectStoreIffEfLi2ELi32ELi32ELi1ELb1EL9Algorithm0EEvT_T0_ll_param_2,
	.param .u64 _Z15SoftmaxWarpImplI22BroadcastScaleMaskLoadIffbLm4EiE11DirectStoreIffEfLi2ELi32ELi32ELi1ELb1EL9Algorithm0EEvT_T0_ll_param_3
)
{
	.reg .pred 	%p<142>;
	.reg .b16 	%rs<33>;
	.reg .b32 	%r<533>;
	.reg .b32 	%f<705>;
	.reg .b64 	%rd<214>;

	ld.param.u64 	%rd55, [_Z15SoftmaxWarpImplI22BroadcastScaleMaskLoadIffbLm4EiE11DirectStoreIffEfLi2ELi32ELi32ELi1ELb1EL9Algorithm0EEvT_T0_ll_param_1+8];
	ld.param.v2.f32 	{%f153, %f154}, [_Z15SoftmaxWarpImplI22BroadcastScaleMaskLoadIffbLm4EiE11DirectStoreIffEfLi2ELi32ELi32ELi1ELb1EL9Algorithm0EEvT_T0_ll_param_0+112];
	ld.param.u64 	%rd53, [_Z15SoftmaxWarpImplI22BroadcastScaleMaskLoadIffbLm4EiE11DirectStoreIffEfLi2ELi32ELi32ELi1ELb1EL9Algorithm0EEvT_T0_ll_param_0+104];
	ld.param.v2.u32 	{%r15, %r16}, [_Z15SoftmaxWarpImplI22BroadcastScaleMaskLoadIffbLm4EiE11DirectStoreIffEfLi2ELi32ELi32ELi1ELb1EL9Algorithm0EEvT_T0_ll_param_0+88];
	ld.param.v2.u32 	{%r13, %r14}, [_Z15SoftmaxWarpImplI22BroadcastScaleMaskLoadIffbLm4EiE11DirectStoreIffEfLi2ELi32ELi32ELi1ELb1EL9Algorithm0EEvT_T0_ll_param_0+80];
	ld.param.v2.u32 	{%r11, %r12}, [_Z15SoftmaxWarpImplI22BroadcastScaleMaskLoadIffbLm4EiE11DirectStoreIffEfLi2ELi32ELi32ELi1ELb1EL9Algorithm0EEvT_T0_ll_param_0+64];
	ld.param.v2.u32 	{%r9, %r10}, [_Z15SoftmaxWarpImplI22BroadcastScaleMaskLoadIffbLm4EiE11DirectStoreIffEfLi2ELi32ELi32ELi1ELb1EL9Algorithm0EEvT_T0_ll_param_0+56];
	ld.param.u64 	%rd49, [_Z15SoftmaxWarpImplI22BroadcastScaleMaskLoadIffbLm4EiE11DirectStoreIffEfLi2ELi32ELi32ELi1ELb1EL9Algorithm0EEvT_T0_ll_param_0+40];
	ld.param.u64 	%rd48, [_Z15SoftmaxWarpImplI22BroadcastScaleMaskLoadIffbLm4EiE11DirectStoreIffEfLi2ELi32ELi32ELi1ELb1EL9Algorithm0EEvT_T0_ll_param_0+32];
	ld.param.u64 	%rd47, [_Z15SoftmaxWarpImplI22BroadcastScaleMaskLoadIffbLm4EiE11DirectStoreIffEfLi2ELi32ELi32ELi1ELb1EL9Algorithm0EEvT_T0_ll_param_0+24];
	ld.param.u64 	%rd46, [_Z15SoftmaxWarpImplI22BroadcastScaleMaskLoadIffbLm4EiE11DirectStoreIffEfLi2ELi32ELi32ELi1ELb1EL9Algorithm0EEvT_T0_ll_param_0+16];
	ld.param.u64 	%rd54, [_Z15SoftmaxWarpImplI22BroadcastScaleMaskLoadIffbLm4EiE11DirectStoreIffEfLi2ELi32ELi32ELi1ELb1EL9Algorithm0EEvT_T0_ll_param_1];
	ld.param.u64 	%rd45, [_Z15SoftmaxWarpImplI22BroadcastScaleMaskLoadIffbLm4EiE11DirectStoreIffEfLi2ELi32ELi32ELi1ELb1EL9Algorithm0EEvT_T0_ll_param_0+8];
	ld.param.u64 	%rd44, [_Z15SoftmaxWarpImplI22BroadcastScaleMaskLoadIffbLm4EiE11DirectStoreIffEfLi2ELi32ELi32ELi1ELb1EL9Algorithm0EEvT_T0_ll_param_0];
	ld.param.u64 	%rd57, [_Z15SoftmaxWarpImplI22BroadcastScaleMaskLoadIffbLm4EiE11DirectStoreIffEfLi2ELi32ELi32ELi1ELb1EL9Algorithm0EEvT_T0_ll_param_3];
	cvta.to.global.u64 	%rd1, %rd44;
	cvta.to.global.u64 	%rd2, %rd45;
	cvta.to.global.u64 	%rd3, %rd54;
	setp.lt.s64 	%p1, %rd57, 1025;
	@%p1 bra 	$L__BB503_2;
	mov.u64 	%rd58, $str;
	cvta.global.u64 	%rd59, %rd58;
	mov.u64 	%rd60, $str$1;
	cvta.global.u64 	%rd61, %rd60;
	mov.u64 	%rd62, __unnamed_489;
	cvta.global.u64 	%rd63, %rd62;
	{ // callseq 488, 0
	.param .b64 param0;
	st.param.b64 	[param0], %rd59;
	.param .b64 param1;
	st.param.b64 	[param1], %rd61;
	.param .b32 param2;
	st.param.b32 	[param2], 219;
	.param .b64 param3;
	st.param.b64 	[param3], %rd63;
	.param .b64 param4;
	st.param.b64 	[param4], 1;
	call.uni 
	__assertfail, 
	(
	param0, 
	param1, 
	param2, 
	param3, 
	param4
	);
	} // callseq 488
$L__BB503_2:
	ld.param.u64 	%rd211, [_Z15SoftmaxWarpImplI22BroadcastScaleMaskLoadIffbLm4EiE11DirectStoreIffEfLi2ELi32ELi32ELi1ELb1EL9Algorithm0EEvT_T0_ll_param_2];
	mov.u32 	%r17, %ctaid.x;
	mov.u32 	%r18, %ntid.y;
	mov.u32 	%r19, %tid.y;
	mad.lo.s32 	%r20, %r17, %r18, %r19;
	cvt.s64.s32 	%rd213, %r20;
	setp.le.s64 	%p2, %rd211, %rd213;
	@%p2 bra 	$L__BB503_101;
	mov.u32 	%r21, %tid.x;
	shl.b32 	%r22, %r21, 1;
	add.s32 	%r23, %r22, 64;
	cvt.u64.u32 	%rd5, %r23;
	add.s32 	%r24, %r22, 128;
	cvt.u64.u32 	%rd6, %r24;
	add.s32 	%r25, %r22, 192;
	cvt.u64.u32 	%rd7, %r25;
	add.s32 	%r26, %r22, 256;
	cvt.u64.u32 	%rd8, %r26;
	add.s32 	%r27, %r22, 320;
	cvt.u64.u32 	%rd9, %r27;
	add.s32 	%r28, %r22, 384;
	cvt.u64.u32 	%rd10, %r28;
	add.s32 	%r29, %r22, 448;
	cvt.u64.u32 	%rd11, %r29;
	add.s32 	%r30, %r22, 512;
	cvt.u64.u32 	%rd12, %r30;
	add.s32 	%r31, %r22, 576;
	cvt.u64.u32 	%rd13, %r31;
	add.s32 	%r32, %r22, 640;
	cvt.u64.u32 	%rd14, %r32;
	add.s32 	%r33, %r22, 704;
	cvt.u64.u32 	%rd15, %r33;
	add.s32 	%r34, %r22, 768;
	cvt.u64.u32 	%rd16, %r34;
	add.s32 	%r35, %r22, 832;
	cvt.u64.u32 	%rd17, %r35;
	add.s32 	%r36, %r22, 896;
	cvt.u64.u32 	%rd18, %r36;
	add.s32 	%r37, %r22, 960;
	cvt.u64.u32 	%rd19, %r37;
	cvt.u32.u64 	%r41, %rd53;
$L__BB503_4:
	cvt.u64.u32 	%rd25, %r22;
	setp.le.s64 	%p3, %rd57, %rd25;
	cvt.u32.u64 	%r40, %rd213;
	mul.lo.s32 	%r8, %r41, %r40;
	mov.f32 	%f642, 0fFF800000;
	mov.f32 	%f643, %f642;
	mov.f32 	%f648, %f642;
	@%p3 bra 	$L__BB503_8;
	setp.eq.s64 	%p4, %rd49, 1;
	setp.eq.s64 	%p5, %rd48, 1;
	setp.eq.s64 	%p6, %rd47, 1;
	setp.eq.s64 	%p7, %rd46, 1;
	cvt.u32.u64 	%r42, %rd25;
	add.s32 	%r43, %r42, %r8;
	div.s32 	%r44, %r43, %r9;
	mul.lo.s32 	%r45, %r44, %r9;
	sub.s32 	%r46, %r43, %r45;
	div.s32 	%r47, %r46, %r10;
	mul.lo.s32 	%r48, %r47, %r10;
	sub.s32 	%r49, %r46, %r48;
	div.s32 	%r50, %r49, %r11;
	mul.lo.s32 	%r51, %r50, %r11;
	sub.s32 	%r52, %r49, %r51;
	selp.b32 	%r53, 0, %r44, %p7;
	selp.b32 	%r54, 0, %r47, %p6;
	selp.b32 	%r55, 0, %r50, %p5;
	selp.b32 	%r56, 0, %r52, %p4;
	mul.lo.s32 	%r57, %r13, %r53;
	mad.lo.s32 	%r58, %r14, %r54, %r57;
	mad.lo.s32 	%r59, %r15, %r55, %r58;
	mad.lo.s32 	%r60, %r16, %r56, %r59;
	shr.u32 	%r61, %r43, 31;
	add.s32 	%r62, %r43, %r61;
	shr.s32 	%r63, %r62, 1;
	mul.wide.s32 	%rd64, %r63, 8;
	add.s64 	%rd26, %rd1, %rd64;
	ld.global.f32 	%f156, [%rd26];
	shr.u32 	%r64, %r60, 31;
	add.s32 	%r65, %r60, %r64;
	shr.s32 	%r66, %r65, 1;
	mul.wide.s32 	%rd65, %r66, 2;
	add.s64 	%rd66, %rd2, %rd65;
	ld.global.v2.u8 	{%rs1, %rs2}, [%rd66];
	setp.eq.s16 	%p8, %rs1, 0;
	mul.f32 	%f157, %f156, %f154;
	selp.f32 	%f643, %f153, %f157, %p8;
	setp.eq.s16 	%p9, %rs2, 0;
	mov.f32 	%f642, %f153;
	@%p9 bra 	$L__BB503_7;
	ld.global.f32 	%f158, [%rd26+4];
	mul.f32 	%f642, %f158, %f154;
$L__BB503_7:
	max.f32 	%f159, %f643, 0fFF800000;
	max.f32 	%f648, %f159, %f642;
$L__BB503_8:
	setp.le.s64 	%p10, %rd57, %rd5;
	mov.f32 	%f646, 0fFF800000;
	mov.f32 	%f647, %f646;
	@%p10 bra 	$L__BB503_12;
	cvt.u32.u64 	%r67, %rd5;
	setp.eq.s64 	%p11, %rd49, 1;
	setp.eq.s64 	%p12, %rd48, 1;
	setp.eq.s64 	%p13, %rd47, 1;
	setp.eq.s64 	%p14, %rd46, 1;
	add.s32 	%r68, %r67, %r8;
	div.s32 	%r69, %r68, %r9;
	mul.lo.s32 	%r70, %r69, %r9;
	sub.s32 	%r71, %r68, %r70;
	div.s32 	%r72, %r71, %r10;
	mul.lo.s32 	%r73, %r72, %r10;
	sub.s32 	%r74, %r71, %r73;
	div.s32 	%r75, %r74, %r11;
	mul.lo.s32 	%r76, %r75, %r11;
	sub.s32 	%r77, %r74, %r76;
	selp.b32 	%r78, 0, %r69, %p14;
	selp.b32 	%r79, 0, %r72, %p13;
	selp.b32 	%r80, 0, %r75, %p12;
	selp.b32 	%r81, 0, %r77, %p11;
	mul.lo.s32 	%r82, %r13, %r78;
	mad.lo.s32 	%r83, %r14, %r79, %r82;
	mad.lo.s32 	%r84, %r15, %r80, %r83;
	mad.lo.s32 	%r85, %r16, %r81, %r84;
	shr.u32 	%r86, %r68, 31;
	add.s32 	%r87, %r68, %r86;
	shr.s32 	%r88, %r87, 1;
	mul.wide.s32 	%rd67, %r88, 8;
	add.s64 	%rd27, %rd1, %rd67;
	ld.global.f32 	%f161, [%rd27];
	shr.u32 	%r89, %r85, 31;
	add.s32 	%r90, %r85, %r89;
	shr.s32 	%r91, %r90, 1;
	mul.wide.s32 	%rd68, %r91, 2;
	add.s64 	%rd69, %rd2, %rd68;
	ld.global.v2.u8 	{%rs3, %rs4}, [%rd69];
	setp.eq.s16 	%p15, %rs3, 0;
	mul.f32 	%f162, %f161, %f154;
	selp.f32 	%f647, %f153, %f162, %p15;
	setp.eq.s16 	%p16, %rs4, 0;
	mov.f32 	%f646, %f153;
	@%p16 bra 	$L__BB503_11;
	ld.global.f32 	%f163, [%rd27+4];
	mul.f32 	%f646, %f163, %f154;
$L__BB503_11:
	max.f32 	%f164, %f648, %f647;
	max.f32 	%f648, %f164, %f646;
$L__BB503_12:
	setp.le.s64 	%p17, %rd57, %rd6;
	mov.f32 	%f650, 0fFF800000;
	mov.f32 	%f651, %f650;
	@%p17 bra 	$L__BB503_16;
	cvt.u32.u64 	%r92, %rd6;
	setp.eq.s64 	%p18, %rd49, 1;
	setp.eq.s64 	%p19, %rd48, 1;
	setp.eq.s64 	%p20, %rd47, 1;
	setp.eq.s64 	%p21, %rd46, 1;
	add.s32 	%r93, %r92, %r8;
	div.s32 	%r94, %r93, %r9;
	mul.lo.s32 	%r95, %r94, %r9;
	sub.s32 	%r96, %r93, %r95;
	div.s32 	%r97, %r96, %r10;
	mul.lo.s32 	%r98, %r97, %r10;
	sub.s32 	%r99, %r96, %r98;
	div.s32 	%r100, %r99, %r11;
	mul.lo.s32 	%r101, %r100, %r11;
	sub.s32 	%r102, %r99, %r101;
	selp.b32 	%r103, 0, %r94, %p21;
	selp.b32 	%r104, 0, %r97, %p20;
	selp.b32 	%r105, 0, %r100, %p19;
	selp.b32 	%r106, 0, %r102, %p18;
	mul.lo.s32 	%r107, %r13, %r103;
	mad.lo.s32 	%r108, %r14, %r104, %r107;
	mad.lo.s32 	%r109, %r15, %r105, %r108;
	mad.lo.s32 	%r110, %r16, %r106, %r109;
	shr.u32 	%r111, %r93, 31;
	add.s32 	%r112, %r93, %r111;
	shr.s32 	%r113, %r112, 1;
	mul.wide.s32 	%rd70, %r113, 8;
	add.s64 	%rd28, %rd1, %rd70;
	ld.global.f32 	%f166, [%rd28];
	shr.u32 	%r114, %r110, 31;
	add.s32 	%r115, %r110, %r114;
	shr.s32 	%r116, %r115, 1;
	mul.wide.s32 	%rd71, %r116, 2;
	add.s64 	%rd72, %rd2, %rd71;
	ld.global.v2.u8 	{%rs5, %rs6}, [%rd72];
	setp.eq.s16 	%p22, %rs5, 0;
	mul.f32 	%f167, %f166, %f154;
	selp.f32 	%f651, %f153, %f167, %p22;
	setp.eq.s16 	%p23, %rs6, 0;
	mov.f32 	%f650, %f153;
	@%p23 bra 	$L__BB503_15;
	ld.global.f32 	%f168, [%rd28+4];
	mul.f32 	%f650, %f168, %f154;
$L__BB503_15:
	max.f32 	%f169, %f648, %f651;
	max.f32 	%f648, %f169, %f650;
$L__BB503_16:
	setp.le.s64 	%p24, %rd57, %rd7;
	mov.f32 	%f654, 0fFF800000;
	mov.f32 	%f655, %f654;
	@%p24 bra 	$L__BB503_20;
	cvt.u32.u64 	%r117, %rd7;
	setp.eq.s64 	%p25, %rd49, 1;
	setp.eq.s64 	%p26, %rd48, 1;
	setp.eq.s64 	%p27, %rd47, 1;
	setp.eq.s64 	%p28, %rd46, 1;
	add.s32 	%r118, %r117, %r8;
	div.s32 	%r119, %r118, %r9;
	mul.lo.s32 	%r120, %r119, %r9;
	sub.s32 	%r121, %r118, %r120;
	div.s32 	%r122, %r121, %r10;
	mul.lo.s32 	%r123, %r122, %r10;
	sub.s32 	%r124, %r121, %r123;
	div.s32 	%r125, %r124, %r11;
	mul.lo.s32 	%r126, %r125, %r11;
	sub.s32 	%r127, %r124, %r126;
	selp.b32 	%r128, 0, %r119, %p28;
	selp.b32 	%r129, 0, %r122, %p27;
	selp.b32 	%r130, 0, %r125, %p26;
	selp.b32 	%r131, 0, %r127, %p25;
	mul.lo.s32 	%r132, %r13, %r128;
	mad.lo.s32 	%r133, %r14, %r129, %r132;
	mad.lo.s32 	%r134, %r15, %r130, %r133;
	mad.lo.s32 	%r135, %r16, %r131, %r134;
	shr.u32 	%r136, %r118, 31;
	add.s32 	%r137, %r118, %r136;
	shr.s32 	%r138, %r137, 1;
	mul.wide.s32 	%rd73, %r138, 8;
	add.s64 	%rd29, %rd1, %rd73;
	ld.global.f32 	%f171, [%rd29];
	shr.u32 	%r139, %r135, 31;
	add.s32 	%r140, %r135, %r139;
	shr.s32 	%r141, %r140, 1;
	mul.wide.s32 	%rd74, %r141, 2;
	add.s64 	%rd75, %rd2, %rd74;
	ld.global.v2.u8 	{%rs7, %rs8}, [%rd75];
	setp.eq.s16 	%p29, %rs7, 0;
	mul.f32 	%f172, %f171, %f154;
	selp.f32 	%f655, %f153, %f172, %p29;
	setp.eq.s16 	%p30, %rs8, 0;
	mov.f32 	%f654, %f153;
	@%p30 bra 	$L__BB503_19;
	ld.global.f32 	%f173, [%rd29+4];
	mul.f32 	%f654, %f173, %f154;
$L__BB503_19:
	max.f32 	%f174, %f648, %f655;
	max.f32 	%f648, %f174, %f654;
$L__BB503_20:
	setp.le.s64 	%p31, %rd57, %rd8;
	mov.f32 	%f658, 0fFF800000;
	mov.f32 	%f659, %f658;
	@%p31 bra 	$L__BB503_24;
	cvt.u32.u64 	%r142, %rd8;
	setp.eq.s64 	%p32, %rd49, 1;
	setp.eq.s64 	%p33, %rd48, 1;
	setp.eq.s64 	%p34, %rd47, 1;
	setp.eq.s64 	%p35, %rd46, 1;
	add.s32 	%r143, %r142, %r8;
	div.s32 	%r144, %r143, %r9;
	mul.lo.s32 	%r145, %r144, %r9;
	sub.s32 	%r146, %r143, %r145;
	div.s32 	%r147, %r146, %r10;
	mul.lo.s32 	%r148, %r147, %r10;
	sub.s32 	%r149, %r146, %r148;
	div.s32 	%r150, %r149, %r11;
	mul.lo.s32 	%r151, %r150, %r11;
	sub.s32 	%r152, %r149, %r151;
	selp.b32 	%r153, 0, %r144, %p35;
	selp.b32 	%r154, 0, %r147, %p34;
	selp.b32 	%r155, 0, %r150, %p33;
	selp.b32 	%r156, 0, %r152, %p32;
	mul.lo.s32 	%r157, %r13, %r153;
	mad.lo.s32 	%r158, %r14, %r154, %r157;
	mad.lo.s32 	%r159, %r15, %r155, %r158;
	mad.lo.s32 	%r160, %r16, %r156, %r159;
	shr.u32 	%r161, %r143, 31;
	add.s32 	%r162, %r143, %r161;
	shr.s32 	%r163, %r162, 1;
	mul.wide.s32 	%rd76, %r163, 8;
	add.s64 	%rd30, %rd1, %rd76;
	ld.global.f32 	%f176, [%rd30];
	shr.u32 	%r164, %r160, 31;
	add.s32 	%r165, %r160, %r164;
	shr.s32 	%r166, %r165, 1;
	mul.wide.s32 	%rd77, %r166, 2;
	add.s64 	%rd78, %rd2, %rd77;
	ld.global.v2.u8 	{%rs9, %rs10}, [%rd78];
	setp.eq.s16 	%p36, %rs9, 0;
	mul.f32 	%f177, %f176, %f154;
	selp.f32 	%f659, %f153, %f177, %p36;
	setp.eq.s16 	%p37, %rs10, 0;
	mov.f32 	%f658, %f153;
	@%p37 bra 	$L__BB503_23;
	ld.global.f32 	%f178, [%rd30+4];
	mul.f32 	%f658, %f178, %f154;
$L__BB503_23:
	max.f32 	%f179, %f648, %f659;
	max.f32 	%f648, %f179, %f658;
$L__BB503_24:
	setp.le.s64 	%p38, %rd57, %rd9;
	mov.f32 	%f662, 0fFF800000;
	mov.f32 	%f663, %f662;
	@%p38 bra 	$L__BB503_28;
	cvt.u32.u64 	%r167, %rd9;
	setp.eq.s64 	%p39, %rd49, 1;
	setp.eq.s64 	%p40, %rd48, 1;
	setp.eq.s64 	%p41, %rd47, 1;
	setp.eq.s64 	%p42, %rd46, 1;
	add.s32 	%r168, %r167, %r8;
	div.s32 	%r169, %r168, %r9;
	mul.lo.s32 	%r170, %r169, %r9;
	sub.s32 	%r171, %r168, %r170;
	div.s32 	%r172, %r171, %r10;
	mul.lo.s32 	%r173, %r172, %r10;
	sub.s32 	%r174, %r171, %r173;
	div.s32 	%r175, %r174, %r11;
	mul.lo.s32 	%r176, %r175, %r11;
	sub.s32 	%r177, %r174, %r176;
	selp.b32 	%r178, 0, %r169, %p42;
	selp.b32 	%r179, 0, %r172, %p41;
	selp.b32 	%r180, 0, %r175, %p40;
	selp.b32 	%r181, 0, %r177, %p39;
	mul.lo.s32 	%r182, %r13, %r178;
	mad.lo.s32 	%r183, %r14, %r179, %r182;
	mad.lo.s32 	%r184, %r15, %r180, %r183;
	mad.lo.s32 	%r185, %r16, %r181, %r184;
	shr.u32 	%r186, %r168, 31;
	add.s32 	%r187, %r168, %r186;
	shr.s32 	%r188, %r187, 1;
	mul.wide.s32 	%rd79, %r188, 8;
	add.s64 	%rd31, %rd1, %rd79;
	ld.global.f32 	%f181, [%rd31];
	shr.u32 	%r189, %r185, 31;
	add.s32 	%r190, %r185, %r189;
	shr.s32 	%r191, %r190, 1;
	mul.wide.s32 	%rd80, %r191, 2;
	add.s64 	%rd81, %rd2, %rd80;
	ld.global.v2.u8 	{%rs11, %rs12}, [%rd81];
	setp.eq.s16 	%p43, %rs11, 0;
	mul.f32 	%f182, %f181, %f154;
	selp.f32 	%f663, %f153, %f182, %p43;
	setp.eq.s16 	%p44, %rs12, 0;
	mov.f32 	%f662, %f153;
	@%p44 bra 	$L__BB503_27;
	ld.global.f32 	%f183, [%rd31+4];
	mul.f32 	%f662, %f183, %f154;
$L__BB503_27:
	max.f32 	%f184, %f648, %f663;
	max.f32 	%f648, %f184, %f662;
$L__BB503_28:
	setp.le.s64 	%p45, %rd57, %rd10;
	mov.f32 	%f666, 0fFF800000;
	mov.f32 	%f667, %f666;
	@%p45 bra 	$L__BB503_32;
	cvt.u32.u64 	%r192, %rd10;
	setp.eq.s64 	%p46, %rd49, 1;
	setp.eq.s64 	%p47, %rd48, 1;
	setp.eq.s64 	%p48, %rd47, 1;
	setp.eq.s64 	%p49, %rd46, 1;
	add.s32 	%r193, %r192, %r8;
	div.s32 	%r194, %r193, %r9;
	mul.lo.s32 	%r195, %r194, %r9;
	sub.s32 	%r196, %r193, %r195;
	div.s32 	%r197, %r196, %r10;
	mul.lo.s32 	%r198, %r197, %r10;
	sub.s32 	%r199, %r196, %r198;
	div.s32 	%r200, %r199, %r11;
	mul.lo.s32 	%r201, %r200, %r11;
	sub.s32 	%r202, %r199, %r201;
	selp.b32 	%r203, 0, %r194, %p49;
	selp.b32 	%r204, 0, %r197, %p48;
	selp.b32 	%r205, 0, %r200, %p47;
	selp.b32 	%r206, 0, %r202, %p46;
	mul.lo.s32 	%r207, %r13, %r203;
	mad.lo.s32 	%r208, %r14, %r204, %r207;
	mad.lo.s32 	%r209, %r15, %r205, %r208;
	mad.lo.s32 	%r210, %r16, %r206, %r209;
	shr.u32 	%r211, %r193, 31;
	add.s32 	%r212, %r193, %r211;
	shr.s32 	%r213, %r212, 1;
	mul.wide.s32 	%rd82, %r213, 8;
	add.s64 	%rd32, %rd1, %rd82;
	ld.global.f32 	%f186, [%rd32];
	shr.u32 	%r214, %r210, 31;
	add.s32 	%r215, %r210, %r214;
	shr.s32 	%r216, %r215, 1;
	mul.wide.s32 	%rd83, %r216, 2;
	add.s64 	%rd84, %rd2, %rd83;
	ld.global.v2.u8 	{%rs13, %rs14}, [%rd84];
	setp.eq.s16 	%p50, %rs13, 0;
	mul.f32 	%f187, %f186, %f154;
	selp.f32 	%f667, %f153, %f187, %p50;
	setp.eq.s16 	%p51, %rs14, 0;
	mov.f32 	%f666, %f153;
	@%p51 bra 	$L__BB503_31;
	ld.global.f32 	%f188, [%rd32+4];
	mul.f32 	%f666, %f188, %f154;
$L__BB503_31:
	max.f32 	%f189, %f648, %f667;
	max.f32 	%f648, %f189, %f666;
$L__BB503_32:
	setp.le.s64 	%p52, %rd57, %rd11;
	mov.f32 	%f670, 0fFF800000;
	mov.f32 	%f671, %f670;
	@%p52 bra 	$L__BB503_36;
	cvt.u32.u64 	%r217, %rd11;
	setp.eq.s64 	%p53, %rd49, 1;
	setp.eq.s64 	%p54, %rd48, 1;
	setp.eq.s64 	%p55, %rd47, 1;
	setp.eq.s64 	%p56, %rd46, 1;
	add.s32 	%r218, %r217, %r8;
	div.s32 	%r219, %r218, %r9;
	mul.lo.s32 	%r220, %r219, %r9;
	sub.s32 	%r221, %r218, %r220;
	div.s32 	%r222, %r221, %r10;
	mul.lo.s32 	%r223, %r222, %r10;
	sub.s32 	%r224, %r221, %r223;
	div.s32 	%r225, %r224, %r11;
	mul.lo.s32 	%r226, %r225, %r11;
	sub.s32 	%r227, %r224, %r226;
	selp.b32 	%r228, 0, %r219, %p56;
	selp.b32 	%r229, 0, %r222, %p55;
	selp.b32 	%r230, 0, %r225, %p54;
	selp.b32 	%r231, 0, %r227, %p53;
	mul.lo.s32 	%r232, %r13, %r228;
	mad.lo.s32 	%r233, %r14, %r229, %r232;
	mad.lo.s32 	%r234, %r15, %r230, %r233;
	mad.lo.s32 	%r235, %r16, %r231, %r234;
	shr.u32 	%r236, %r218, 31;
	add.s32 	%r237, %r218, %r236;
	shr.s32 	%r238, %r237, 1;
	mul.wide.s32 	%rd85, %r238, 8;
	add.s64 	%rd33, %rd1, %rd85;
	ld.global.f32 	%f191, [%rd33];
	shr.u32 	%r239, %r235, 31;
	add.s32 	%r240, %r235, %r239;
	shr.s32 	%r241, %r240, 1;
	mul.wide.s32 	%rd86, %r241, 2;
	add.s64 	%rd87, %rd2, %rd86;
	ld.global.v2.u8 	{%rs15, %rs16}, [%rd87];
	setp.eq.s16 	%p57, %rs15, 0;
	mul.f32 	%f192, %f191, %f154;
	selp.f32 	%f671, %f153, %f192, %p57;
	setp.eq.s16 	%p58, %rs16, 0;
	mov.f32 	%f670, %f153;
	@%p58 bra 	$L__BB503_35;
	ld.global.f32 	%f193, [%rd33+4];
	mul.f32 	%f670, %f193, %f154;
$L__BB503_35:
	max.f32 	%f194, %f648, %f671;
	max.f32 	%f648, %f194, %f670;
$L__BB503_36:
	setp.le.s64 	%p59, %rd57, %rd12;
	mov.f32 	%f674, 0fFF800000;
	mov.f32 	%f675, %f674;
	@%p59 bra 	$L__BB503_40;
	cvt.u32.u64 	%r242, %rd12;
	setp.eq.s64 	%p60, %rd49, 1;
	setp.eq.s64 	%p61, %rd48, 1;
	setp.eq.s64 	%p62, %rd47, 1;
	setp.eq.s64 	%p63, %rd46, 1;
	add.s32 	%r243, %r242, %r8;
	div.s32 	%r244, %r243, %r9;
	mul.lo.s32 	%r245, %r244, %r9;
	sub.s32 	%r246, %r243, %r245;
	div.s32 	%r247, %r246, %r10;
	mul.lo.s32 	%r248, %r247, %r10;
	sub.s32 	%r249, %r246, %r248;
	div.s32 	%r250, %r249, %r11;
	mul.lo.s32 	%r251, %r250, %r11;
	sub.s32 	%r252, %r249, %r251;
	selp.b32 	%r253, 0, %r244, %p63;
	selp.b32 	%r254, 0, %r247, %p62;
	selp.b32 	%r255, 0, %r250, %p61;
	selp.b32 	%r256, 0, %r252, %p60;
	mul.lo.s32 	%r257, %r13, %r253;
	mad.lo.s32 	%r258, %r14, %r254, %r257;
	mad.lo.s32 	%r259, %r15, %r255, %r258;
	mad.lo.s32 	%r260, %r16, %r256, %r259;
	shr.u32 	%r261, %r243, 31;
	add.s32 	%r262, %r243, %r261;
	shr.s32 	%r263, %r262, 1;
	mul.wide.s32 	%rd88, %r263, 8;
	add.s64 	%rd34, %rd1, %rd88;
	ld.global.f32 	%f196, [%rd34];
	shr.u32 	%r264, %r260, 31;
	add.s32 	%r265, %r260, %r264;
	shr.s32 	%r266, %r265, 1;
	mul.wide.s32 	%rd89, %r266, 2;
	add.s64 	%rd90, %rd2, %rd89;
	ld.global.v2.u8 	{%rs17, %rs18}, [%rd90];
	setp.eq.s16 	%p64, %rs17, 0;
	mul.f32 	%f197, %f196, %f154;
	selp.f32 	%f675, %f153, %f197, %p64;
	setp.eq.s16 	%p65, %rs18, 0;
	mov.f32 	%f674, %f153;
	@%p65 bra 	$L__BB503_39;
	ld.global.f32 	%f198, [%rd34+4];
	mul.f32 	%f674, %f198, %f154;
$L__BB503_39:
	max.f32 	%f199, %f648, %f675;
	max.f32 	%f648, %f199, %f674;
$L__BB503_40:
	setp.le.s64 	%p66, %rd57, %rd13;
	mov.f32 	%f678, 0fFF800000;
	mov.f32 	%f679, %f678;
	@%p66 bra 	$L__BB503_44;
	cvt.u32.u64 	%r267, %rd13;
	setp.eq.s64 	%p67, %rd49, 1;
	setp.eq.s64 	%p68, %rd48, 1;
	setp.eq.s64 	%p69, %rd47, 1;
	setp.eq.s64 	%p70, %rd46, 1;
	add.s32 	%r268, %r267, %r8;
	div.s32 	%r269, %r268, %r9;
	mul.lo.s32 	%r270, %r269, %r9;
	sub.s32 	%r271, %r268, %r270;
	div.s32 	%r272, %r271, %r10;
	mul.lo.s32 	%r273, %r272, %r10;
	sub.s32 	%r274, %r271, %r273;
	div.s32 	%r275, %r274, %r11;
	mul.lo.s32 	%r276, %r275, %r11;
	sub.s32 	%r277, %r274, %r276;
	selp.b32 	%r278, 0, %r269, %p70;
	selp.b32 	%r279, 0, %r272, %p69;
	selp.b32 	%r280, 0, %r275, %p68;
	selp.b32 	%r281, 0, %r277, %p67;
	mul.lo.s32 	%r282, %r13, %r278;
	mad.lo.s32 	%r283, %r14, %r279, %r282;
	mad.lo.s32 	%r284, %r15, %r280, %r283;
	mad.lo.s32 	%r285, %r16, %r281, %r284;
	shr.u32 	%r286, %r268, 31;
	add.s32 	%r287, %r268, %r286;
	shr.s32 	%r288, %r287, 1;
	mul.wide.s32 	%rd91, %r288, 8;
	add.s64 	%rd35, %rd1, %rd91;
	ld.global.f32 	%f201, [%rd35];
	shr.u32 	%r289, %r285, 31;
	add.s32 	%r290, %r285, %r289;
	shr.s32 	%r291, %r290, 1;
	mul.wide.s32 	%rd92, %r291, 2;
	add.s64 	%rd93, %rd2, %rd92;
	ld.global.v2.u8 	{%rs19, %rs20}, [%rd93];
	setp.eq.s16 	%p71, %rs19, 0;
	mul.f32 	%f202, %f201, %f154;
	selp.f32 	%f679, %f153, %f202, %p71;
	setp.eq.s16 	%p72, %rs20, 0;
	mov.f32 	%f678, %f153;
	@%p72 bra 	$L__BB503_43;
	ld.global.f32 	%f203, [%rd35+4];
	mul.f32 	%f678, %f203, %f154;
$L__BB503_43:
	max.f32 	%f204, %f648, %f679;
	max.f32 	%f648, %f204, %f678;
$L__BB503_44:
	setp.le.s64 	%p73, %rd57, %rd14;
	mov.f32 	%f682, 0fFF800000;
	mov.f32 	%f683, %f682;
	@%p73 bra 	$L__BB503_48;
	cvt.u32.u64 	%r292, %rd14;
	setp.eq.s64 	%p74, %rd49, 1;
	setp.eq.s64 	%p75, %rd48, 1;
	setp.eq.s64 	%p76, %rd47, 1;
	setp.eq.s64 	%p77, %rd46, 1;
	add.s32 	%r293, %r292, %r8;
	div.s32 	%r294, %r293, %r9;
	mul.lo.s32 	%r295, %r294, %r9;
	sub.s32 	%r296, %r293, %r295;
	div.s32 	%r297, %r296, %r10;
	mul.lo.s32 	%r298, %r297, %r10;
	sub.s32 	%r299, %r296, %r298;
	div.s32 	%r300, %r299, %r11;
	mul.lo.s32 	%r301, %r300, %r11;
	sub.s32 	%r302, %r299, %r301;
	selp.b32 	%r303, 0, %r294, %p77;
	selp.b32 	%r304, 0, %r297, %p76;
	selp.b32 	%r305, 0, %r300, %p75;
	selp.b32 	%r306, 0, %r302, %p74;
	mul.lo.s32 	%r307, %r13, %r303;
	mad.lo.s32 	%r308, %r14, %r304, %r307;
	mad.lo.s32 	%r309, %r15, %r305, %r308;
	mad.lo.s32 	%r310, %r16, %r306, %r309;
	shr.u32 	%r311, %r293, 31;
	add.s32 	%r312, %r293, %r311;
	shr.s32 	%r313, %r312, 1;
	mul.wide.s32 	%rd94, %r313, 8;
	add.s64 	%rd36, %rd1, %rd94;
	ld.global.f32 	%f206, [%rd36];
	shr.u32 	%r314, %r310, 31;
	add.s32 	%r315, %r310, %r314;
	shr.s32 	%r316, %r315, 1;
	mul.wide.s32 	%rd95, %r316, 2;
	add.s64 	%rd96, %rd2, %rd95;
	ld.global.v2.u8 	{%rs21, %rs22}, [%rd96];
	setp.eq.s16 	%p78, %rs21, 0;
	mul.f32 	%f207, %f206, %f154;
	selp.f32 	%f683, %f153, %f207, %p78;
	setp.eq.s16 	%p79, %rs22, 0;
	mov.f32 	%f682, %f153;
	@%p79 bra 	$L__BB503_47;
	ld.global.f32 	%f208, [%rd36+4];
	mul.f32 	%f682, %f208, %f154;
$L__BB503_47:
	max.f32 	%f209, %f648, %f683;
	max.f32 	%f648, %f209, %f682;
$L__BB503_48:
	setp.le.s64 	%p80, %rd57, %rd15;
	mov.f32 	%f686, 0fFF800000;
	mov.f32 	%f687, %f686;
	@%p80 bra 	$L__BB503_52;
	cvt.u32.u64 	%r317, %rd15;
	setp.eq.s64 	%p81, %rd49, 1;
	setp.eq.s64 	%p82, %rd48, 1;
	setp.eq.s64 	%p83, %rd47, 1;
	setp.eq.s64 	%p84, %rd46, 1;
	add.s32 	%r318, %r317, %r8;
	div.s32 	%r319, %r318, %r9;
	mul.lo.s32 	%r320, %r319, %r9;
	sub.s32 	%r321, %r318, %r320;
	div.s32 	%r322, %r321, %r10;
	mul.lo.s32 	%r323, %r322, %r10;
	sub.s32 	%r324, %r321, %r323;
	div.s32 	%r325, %r324, %r11;
	mul.lo.s32 	%r326, %r325, %r11;
	sub.s32 	%r327, %r324, %r326;
	selp.b32 	%r328, 0, %r319, %p84;
	selp.b32 	%r329, 0, %r322, %p83;
	selp.b32 	%r330, 0, %r325, %p82;
	selp.b32 	%r331, 0, %r327, %p81;
	mul.lo.s32 	%r332, %r13, %r328;
	mad.lo.s32 	%r333, %r14, %r329, %r332;
	mad.lo.s32 	%r334, %r15, %r330, %r333;
	mad.lo.s32 	%r335, %r16, %r331, %r334;
	shr.u32 	%r336, %r318, 31;
	add.s32 	%r337, %r318, %r336;
	shr.s32 	%r338, %r337, 1;
	mul.wide.s32 	%rd97, %r338, 8;
	add.s64 	%rd37, %rd1, %rd97;
	ld.global.f32 	%f211, [%rd37];
	shr.u32 	%r339, %r335, 31;
	add.s32 	%r340, %r335, %r339;
	shr.s32 	%r341, %r340, 1;
	mul.wide.s32 	%rd98, %r341, 2;
	add.s64 	%rd99, %rd2, %rd98;
	ld.global.v2.u8 	{%rs23, %rs24}, [%rd99];
	setp.eq.s16 	%p85, %rs23, 0;
	mul.f32 	%f212, %f211, %f154;
	selp.f32 	%f687, %f153, %f212, %p85;
	setp.eq.s16 	%p86, %rs24, 0;
	mov.f32 	%f686, %f153;
	@%p86 bra 	$L__BB503_51;
	ld.global.f32 	%f213, [%rd37+4];
	mul.f32 	%f686, %f213, %f154;
$L__BB503_51:
	max.f32 	%f214, %f648, %f687;
	max.f32 	%f648, %f214, %f686;
$L__BB503_52:
	setp.le.s64 	%p87, %rd57, %rd16;
	mov.f32 	%f690, 0fFF800000;
	mov.f32 	%f691, %f690;
	@%p87 bra 	$L__BB503_56;
	cvt.u32.u64 	%r342, %rd16;
	setp.eq.s64 	%p88, %rd49, 1;
	setp.eq.s64 	%p89, %rd48, 1;
	setp.eq.s64 	%p90, %rd47, 1;
	setp.eq.s64 	%p91, %rd46, 1;
	add.s32 	%r343, %r342, %r8;
	div.s32 	%r344, %r343, %r9;
	mul.lo.s32 	%r345, %r344, %r9;
	sub.s32 	%r346, %r343, %r345;
	div.s32 	%r347, %r346, %r10;
	mul.lo.s32 	%r348, %r347, %r10;
	sub.s32 	%r349, %r346, %r348;
	div.s32 	%r350, %r349, %r11;
	mul.lo.s32 	%r351, %r350, %r11;
	sub.s32 	%r352, %r349, %r351;
	selp.b32 	%r353, 0, %r344, %p91;
	selp.b32 	%r354, 0, %r347, %p90;
	selp.b32 	%r355, 0, %r350, %p89;
	selp.b32 	%r356, 0, %r352, %p88;
	mul.lo.s32 	%r357, %r13, %r353;
	mad.lo.s32 	%r358, %r14, %r354, %r357;
	mad.lo.s32 	%r359, %r15, %r355, %r358;
	mad.lo.s32 	%r360, %r16, %r356, %r359;
	shr.u32 	%r361, %r343, 31;
	add.s32 	%r362, %r343, %r361;
	shr.s32 	%r363, %r362, 1;
	mul.wide.s32 	%rd100, %r363, 8;
	add.s64 	%rd38, %rd1, %rd100;
	ld.global.f32 	%f216, [%rd38];
	shr.u32 	%r364, %r360, 31;
	add.s32 	%r365, %r360, %r364;
	shr.s32 	%r366, %r365, 1;
	mul.wide.s32 	%rd101, %r366, 2;
	add.s64 	%rd102, %rd2, %rd101;
	ld.global.v2.u8 	{%rs25, %rs26}, [%rd102];
	setp.eq.s16 	%p92, %rs25, 0;
	mul.f32 	%f217, %f216, %f154;
	selp.f32 	%f691, %f153, %f217, %p92;
	setp.eq.s16 	%p93, %rs26, 0;
	mov.f32 	%f690, %f153;
	@%p93 bra 	$L__BB503_55;
	ld.global.f32 	%f218, [%rd38+4];
	mul.f32 	%f690, %f218, %f154;
$L__BB503_55:
	max.f32 	%f219, %f648, %f691;
	max.f32 	%f648, %f219, %f690;
$L__BB503_56:
	setp.le.s64 	%p94, %rd57, %rd17;
	mov.f32 	%f694, 0fFF800000;
	mov.f32 	%f695, %f694;
	@%p94 bra 	$L__BB503_60;
	cvt.u32.u64 	%r367, %rd17;
	setp.eq.s64 	%p95, %rd49, 1;
	setp.eq.s64 	%p96, %rd48, 1;
	setp.eq.s64 	%p97, %rd47, 1;
	setp.eq.s64 	%p98, %rd46, 1;
	add.s32 	%r368, %r367, %r8;
	div.s32 	%r369, %r368, %r9;
	mul.lo.s32 	%r370, %r369, %r9;
	sub.s32 	%r371, %r368, %r370;
	div.s32 	%r372, %r371, %r10;
	mul.lo.s32 	%r373, %r372, %r10;
	sub.s32 	%r374, %r371, %r373;
	div.s32 	%r375, %r374, %r11;
	mul.lo.s32 	%r376, %r375, %r11;
	sub.s32 	%r377, %r374, %r376;
	selp.b32 	%r378, 0, %r369, %p98;
	selp.b32 	%r379, 0, %r372, %p97;
	selp.b32 	%r380, 0, %r375, %p96;
	selp.b32 	%r381, 0, %r377, %p95;
	mul.lo.s32 	%r382, %r13, %r378;
	mad.lo.s32 	%r383, %r14, %r379, %r382;
	mad.lo.s32 	%r384, %r15, %r380, %r383;
	mad.lo.s32 	%r385, %r16, %r381, %r384;
	shr.u32 	%r386, %r368, 31;
	add.s32 	%r387, %r368, %r386;
	shr.s32 	%r388, %r387, 1;
	mul.wide.s32 	%rd103, %r388, 8;
	add.s64 	%rd39, %rd1, %rd103;
	ld.global.f32 	%f221, [%rd39];
	shr.u32 	%r389, %r385, 31;
	add.s32 	%r390, %r385, %r389;
	shr.s32 	%r391, %r390, 1;
	mul.wide.s32 	%rd104, %r391, 2;
	add.s64 	%rd105, %rd2, %rd104;
	ld.global.v2.u8 	{%rs27, %rs28}, [%rd105];
	setp.eq.s16 	%p99, %rs27, 0;
	mul.f32 	%f222, %f221, %f154;
	selp.f32 	%f695, %f153, %f222, %p99;
	setp.eq.s16 	%p100, %rs28, 0;
	mov.f32 	%f694, %f153;
	@%p100 bra 	$L__BB503_59;
	ld.global.f32 	%f223, [%rd39+4];
	mul.f32 	%f694, %f223, %f154;
$L__BB503_59:
	max.f32 	%f224, %f648, %f695;
	max.f32 	%f648, %f224, %f694;
$L__BB503_60:
	setp.le.s64 	%p101, %rd57, %rd18;
	mov.f32 	%f698, 0fFF800000;
	mov.f32 	%f699, %f698;
	@%p101 bra 	$L__BB503_64;
	cvt.u32.u64 	%r392, %rd18;
	setp.eq.s64 	%p102, %rd49, 1;
	setp.eq.s64 	%p103, %rd48, 1;
	setp.eq.s64 	%p104, %rd47, 1;
	setp.eq.s64 	%p105, %rd46, 1;
	add.s32 	%r393, %r392, %r8;
	div.s32 	%r394, %r393, %r9;
	mul.lo.s32 	%r395, %r394, %r9;
	sub.s32 	%r396, %r393, %r395;
	div.s32 	%r397, %r396, %r10;
	mul.lo.s32 	%r398, %r397, %r10;
	sub.s32 	%r399, %r396, %r398;
	div.s32 	%r400, %r399, %r11;
	mul.lo.s32 	%r401, %r400, %r11;
	sub.s32 	%r402, %r399, %r401;
	selp.b32 	%r403, 0, %r394, %p105;
	selp.b32 	%r404, 0, %r397, %p104;
	selp.b32 	%r405, 0, %r400, %p103;
	selp.b32 	%r406, 0, %r402, %p102;
	mul.lo.s32 	%r407, %r13, %r403;
	mad.lo.s32 	%r408, %r14, %r404, %r407;
	mad.lo.s32 	%r409, %r15, %r405, %r408;
	mad.lo.s32 	%r410, %r16, %r406, %r409;
	shr.u32 	%r411, %r393, 31;
	add.s32 	%r412, %r393, %r411;
	shr.s32 	%r413, %r412, 1;
	mul.wide.s32 	%rd106, %r413, 8;
	add.s64 	%rd40, %rd1, %rd106;
	ld.global.f32 	%f226, [%rd40];
	shr.u32 	%r414, %r410, 31;
	add.s32 	%r415, %r410, %r414;
	shr.s32 	%r416, %r415, 1;
	mul.wide.s32 	%rd107, %r416, 2;
	add.s64 	%rd108, %rd2, %rd107;
	ld.global.v2.u8 	{%rs29, %rs30}, [%rd108];
	setp.eq.s16 	%p106, %rs29, 0;
	mul.f32 	%f227, %f226, %f154;
	selp.f32 	%f699, %f153, %f227, %p106;
	setp.eq.s16 	%p107, %rs30, 0;
	mov.f32 	%f698, %f153;
	@%p107 bra 	$L__BB503_63;
	ld.global.f32 	%f228, [%rd40+4];
	mul.f32 	%f698, %f228, %f154;
$L__BB503_63:
	max.f32 	%f229, %f648, %f699;
	max.f32 	%f648, %f229, %f698;
$L__BB503_64:
	setp.le.s64 	%p108, %rd57, %rd19;
	mov.f32 	%f702, 0fFF800000;
	mov.f32 	%f703, %f702;
	@%p108 bra 	$L__BB503_68;
	cvt.u32.u64 	%r417, %rd19;
	setp.eq.s64 	%p109, %rd49, 1;
	setp.eq.s64 	%p110, %rd48, 1;
	setp.eq.s64 	%p111, %rd47, 1;
	setp.eq.s64 	%p112, %rd46, 1;
	add.s32 	%r418, %r417, %r8;
	div.s32 	%r419, %r418, %r9;
	mul.lo.s32 	%r420, %r419, %r9;
	sub.s32 	%r421, %r418, %r420;
	div.s32 	%r422, %r421, %r10;
	mul.lo.s32 	%r423, %r422, %r10;
	sub.s32 	%r424, %r421, %r423;
	div.s32 	%r425, %r424, %r11;
	mul.lo.s32 	%r426, %r425, %r11;
	sub.s32 	%r427, %r424, %r426;
	selp.b32 	%r428, 0, %r419, %p112;
	selp.b32 	%r429, 0, %r422, %p111;
	selp.b32 	%r430, 0, %r425, %p110;
	selp.b32 	%r431, 0, %r427, %p109;
	mul.lo.s32 	%r432, %r13, %r428;
	mad.lo.s32 	%r433, %r14, %r429, %r432;
	mad.lo.s32 	%r434, %r15, %r430, %r433;
	mad.lo.s32 	%r435, %r16, %r431, %r434;
	shr.u32 	%r436, %r418, 31;
	add.s32 	%r437, %r418, %r436;
	shr.s32 	%r438, %r437, 1;
	mul.wide.s32 	%rd109, %r438, 8;
	add.s64 	%rd41, %rd1, %rd109;
	ld.global.f32 	%f231, [%rd41];
	shr.u32 	%r439, %r435, 31;
	add.s32 	%r440, %r435, %r439;
	shr.s32 	%r441, %r440, 1;
	mul.wide.s32 	%rd110, %r441, 2;
	add.s64 	%rd111, %rd2, %rd110;
	ld.global.v2.u8 	{%rs31, %rs32}, [%rd111];
	setp.eq.s16 	%p113, %rs31, 0;
	mul.f32 	%f232, %f231, %f154;
	selp.f32 	%f703, %f153, %f232, %p113;
	setp.eq.s16 	%p114, %rs32, 0;
	mov.f32 	%f702, %f153;
	@%p114 bra 	$L__BB503_67;
	ld.global.f32 	%f233, [%rd41+4];
	mul.f32 	%f702, %f233, %f154;
$L__BB503_67:
	max.f32 	%f234, %f648, %f703;
	max.f32 	%f648, %f234, %f702;
$L__BB503_68:
	mov.u32 	%r442, %tid.x;
	shl.b32 	%r443, %r442, 1;
	cvt.u64.u32 	%rd112, %r443;
	setp.le.s64 	%p115, %rd57, %rd112;
	mov.b32 	%r444, %f648;
	shfl.sync.bfly.b32	%r445|%p116, %r444, 16, 31, -1;
	mov.b32 	%f235, %r445;
	max.f32 	%f236, %f648, %f235;
	mov.b32 	%r446, %f236;
	shfl.sync.bfly.b32	%r447|%p117, %r446, 8, 31, -1;
	mov.b32 	%f237, %r447;
	max.f32 	%f238, %f236, %f237;
	mov.b32 	%r448, %f238;
	shfl.sync.bfly.b32	%r449|%p118, %r448, 4, 31, -1;
	mov.b32 	%f239, %r449;
	max.f32 	%f240, %f238, %f239;
	mov.b32 	%r450, %f240;
	shfl.sync.bfly.b32	%r451|%p119, %r450, 2, 31, -1;
	mov.b32 	%f241, %r451;
	max.f32 	%f242, %f240, %f241;
	mov.b32 	%r452, %f242;
	shfl.sync.bfly.b32	%r453|%p120, %r452, 1, 31, -1;
	mov.b32 	%f243, %r453;
	max.f32 	%f244, %f242, %f243;
	sub.f32 	%f245, %f643, %f244;
	fma.rn.f32 	%f246, %f245, 0f3BBB989D, 0f3F000000;
	cvt.sat.f32.f32 	%f247, %f246;
	mov.f32 	%f248, 0f4B400001;
	mov.f32 	%f249, 0f437C0000;
	fma.rm.f32 	%f250, %f247, %f249, %f248;
	add.f32 	%f251, %f250, 0fCB40007F;
	neg.f32 	%f252, %f251;
	fma.rn.f32 	%f253, %f245, 0f3FB8AA3B, %f252;
	fma.rn.f32 	%f254, %f245, 0f32A57060, %f253;
	mov.b32 	%r454, %f250;
	shl.b32 	%r455, %r454, 23;
	mov.b32 	%f255, %r455;
	ex2.approx.ftz.f32 	%f256, %f254;
	mul.f32 	%f257, %f256, %f255;
	add.f32 	%f258, %f257, 0f00000000;
	sub.f32 	%f259, %f642, %f244;
	fma.rn.f32 	%f260, %f259, 0f3BBB989D, 0f3F000000;
	cvt.sat.f32.f32 	%f261, %f260;
	fma.rm.f32 	%f262, %f261, %f249, %f248;
	add.f32 	%f263, %f262, 0fCB40007F;
	neg.f32 	%f264, %f263;
	fma.rn.f32 	%f265, %f259, 0f3FB8AA3B, %f264;
	fma.rn.f32 	%f266, %f259, 0f32A57060, %f265;
	mov.b32 	%r456, %f262;
	shl.b32 	%r457, %r456, 23;
	mov.b32 	%f267, %r457;
	ex2.approx.ftz.f32 	%f268, %f266;
	mul.f32 	%f269, %f268, %f267;
	add.f32 	%f270, %f258, %f269;
	sub.f32 	%f271, %f647, %f244;
	fma.rn.f32 	%f272, %f271, 0f3BBB989D, 0f3F000000;
	cvt.sat.f32.f32 	%f273, %f272;
	fma.rm.f32 	%f274, %f273, %f249, %f248;
	add.f32 	%f275, %f274, 0fCB40007F;
	neg.f32 	%f276, %f275;
	fma.rn.f32 	%f277, %f271, 0f3FB8AA3B, %f276;
	fma.rn.f32 	%f278, %f271, 0f32A57060, %f277;
	mov.b32 	%r458, %f274;
	shl.b32 	%r459, %r458, 23;
	mov.b32 	%f279, %r459;
	ex2.approx.ftz.f32 	%f280, %f278;
	mul.f32 	%f281, %f280, %f279;
	add.f32 	%f282, %f270, %f281;
	sub.f32 	%f283, %f646, %f244;
	fma.rn.f32 	%f284, %f283, 0f3BBB989D, 0f3F000000;
	cvt.sat.f32.f32 	%f285, %f284;
	fma.rm.f32 	%f286, %f285, %f249, %f248;
	add.f32 	%f287, %f286, 0fCB40007F;
	neg.f32 	%f288, %f287;
	fma.rn.f32 	%f289, %f283, 0f3FB8AA3B, %f288;
	fma.rn.f32 	%f290, %f283, 0f32A57060, %f289;
	mov.b32 	%r460, %f286;
	shl.b32 	%r461, %r460, 23;
	mov.b32 	%f291, %r461;
	ex2.approx.ftz.f32 	%f292, %f290;
	mul.f32 	%f293, %f292, %f291;
	add.f32 	%f294, %f282, %f293;
	sub.f32 	%f295, %f651, %f244;
	fma.rn.f32 	%f296, %f295, 0f3BBB989D, 0f3F000000;
	cvt.sat.f32.f32 	%f297, %f296;
	fma.rm.f32 	%f298, %f297, %f249, %f248;
	add.f32 	%f299, %f298, 0fCB40007F;
	neg.f32 	%f300, %f299;
	fma.rn.f32 	%f301, %f295, 0f3FB8AA3B, %f300;
	fma.rn.f32 	%f302, %f295, 0f32A57060, %f301;
	mov.b32 	%r462, %f298;
	shl.b32 	%r463, %r462, 23;
	mov.b32 	%f303, %r463;
	ex2.approx.ftz.f32 	%f304, %f302;
	mul.f32 	%f305, %f304, %f303;
	add.f32 	%f306, %f294, %f305;
	sub.f32 	%f307, %f650, %f244;
	fma.rn.f32 	%f308, %f307, 0f3BBB989D, 0f3F000000;
	cvt.sat.f32.f32 	%f309, %f308;
	fma.rm.f32 	%f310, %f309, %f249, %f248;
	add.f32 	%f311, %f310, 0fCB40007F;
	neg.f32 	%f312, %f311;
	fma.rn.f32 	%f313, %f307, 0f3FB8AA3B, %f312;
	fma.rn.f32 	%f314, %f307, 0f32A57060, %f313;
	mov.b32 	%r464, %f310;
	shl.b32 	%r465, %r464, 23;
	mov.b32 	%f315, %r465;
	ex2.approx.ftz.f32 	%f316, %f314;
	mul.f32 	%f317, %f316, %f315;
	add.f32 	%f318, %f306, %f317;
	sub.f32 	%f319, %f655, %f244;
	fma.rn.f32 	%f320, %f319, 0f3BBB989D, 0f3F000000;
	cvt.sat.f32.f32 	%f321, %f320;
	fma.rm.f32 	%f322, %f321, %f249, %f248;
	add.f32 	%f323, %f322, 0fCB40007F;
	neg.f32 	%f324, %f323;
	fma.rn.f32 	%f325, %f319, 0f3FB8AA3B, %f324;
	fma.rn.f32 	%f326, %f319, 0f32A57060, %f325;
	mov.b32 	%r466, %f322;
	shl.b32 	%r467, %r466, 23;
	mov.b32 	%f327, %r467;
	ex2.approx.ftz.f32 	%f328, %f326;
	mul.f32 	%f329, %f328, %f327;
	add.f32 	%f330, %f318, %f329;
	sub.f32 	%f331, %f654, %f244;
	fma.rn.f32 	%f332, %f331, 0f3BBB989D, 0f3F000000;
	cvt.sat.f32.f32 	%f333, %f332;
	fma.rm.f32 	%f334, %f333, %f249, %f248;
	add.f32 	%f335, %f334, 0fCB40007F;
	neg.f32 	%f336, %f335;
	fma.rn.f32 	%f337, %f331, 0f3FB8AA3B, %f336;
	fma.rn.f32 	%f338, %f331, 0f32A57060, %f337;
	mov.b32 	%r468, %f334;
	shl.b32 	%r469, %r468, 23;
	mov.b32 	%f339, %r469;
	ex2.approx.ftz.f32 	%f340, %f338;
	mul.f32 	%f341, %f340, %f339;
	add.f32 	%f342, %f330, %f341;
	sub.f32 	%f343, %f659, %f244;
	fma.rn.f32 	%f344, %f343, 0f3BBB989D, 0f3F000000;
	cvt.sat.f32.f32 	%f345, %f344;
	fma.rm.f32 	%f346, %f345, %f249, %f248;
	add.f32 	%f347, %f346, 0fCB40007F;
	neg.f32 	%f348, %f347;
	fma.rn.f32 	%f349, %f343, 0f3FB8AA3B, %f348;
	fma.rn.f32 	%f350, %f343, 0f32A57060, %f349;
	mov.b32 	%r470, %f346;
	shl.b32 	%r471, %r470, 23;
	mov.b32 	%f351, %r471;
	ex2.approx.ftz.f32 	%f352, %f350;
	mul.f32 	%f353, %f352, %f351;
	add.f32 	%f354, %f342, %f353;
	sub.f32 	%f355, %f658, %f244;
	fma.rn.f32 	%f356, %f355, 0f3BBB989D, 0f3F000000;
	cvt.sat.f32.f32 	%f357, %f356;
	fma.rm.f32 	%f358, %f357, %f249, %f248;
	add.f32 	%f359, %f358, 0fCB40007F;
	neg.f32 	%f360, %f359;
	fma.rn.f32 	%f361, %f355, 0f3FB8AA3B, %f360;
	fma.rn.f32 	%f362, %f355, 0f32A57060, %f361;
	mov.b32 	%r472, %f358;
	shl.b32 	%r473, %r472, 23;
	mov.b32 	%f363, %r473;
	ex2.approx.ftz.f32 	%f364, %f362;
	mul.f32 	%f365, %f364, %f363;
	add.f32 	%f366, %f354, %f365;
	sub.f32 	%f367, %f663, %f244;
	fma.rn.f32 	%f368, %f367, 0f3BBB989D, 0f3F000000;
	cvt.sat.f32.f32 	%f369, %f368;
	fma.rm.f32 	%f370, %f369, %f249, %f248;
	add.f32 	%f371, %f370, 0fCB40007F;
	neg.f32 	%f372, %f371;
	fma.rn.f32 	%f373, %f367, 0f3FB8AA3B, %f372;
	fma.rn.f32 	%f374, %f367, 0f32A57060, %f373;
	mov.b32 	%r474, %f370;
	shl.b32 	%r475, %r474, 23;
	mov.b32 	%f375, %r475;
	ex2.approx.ftz.f32 	%f376, %f374;
	mul.f32 	%f377, %f376, %f375;
	add.f32 	%f378, %f366, %f377;
	sub.f32 	%f379, %f662, %f244;
	fma.rn.f32 	%f380, %f379, 0f3BBB989D, 0f3F000000;
	cvt.sat.f32.f32 	%f381, %f380;
	fma.rm.f32 	%f382, %f381, %f249, %f248;
	add.f32 	%f383, %f382, 0fCB40007F;
	neg.f32 	%f384, %f383;
	fma.rn.f32 	%f385, %f379, 0f3FB8AA3B, %f384;
	fma.rn.f32 	%f386, %f379, 0f32A57060, %f385;
	mov.b32 	%r476, %f382;
	shl.b32 	%r477, %r476, 23;
	mov.b32 	%f387, %r477;
	ex2.approx.ftz.f32 	%f388, %f386;
	mul.f32 	%f389, %f388, %f387;
	add.f32 	%f390, %f378, %f389;
	sub.f32 	%f391, %f667, %f244;
	fma.rn.f32 	%f392, %f391, 0f3BBB989D, 0f3F000000;
	cvt.sat.f32.f32 	%f393, %f392;
	fma.rm.f32 	%f394, %f393, %f249, %f248;
	add.f32 	%f395, %f394, 0fCB40007F;
	neg.f32 	%f396, %f395;
	fma.rn.f32 	%f397, %f391, 0f3FB8AA3B, %f396;
	fma.rn.f32 	%f398, %f391, 0f32A57060, %f397;
	mov.b32 	%r478, %f394;
	shl.b32 	%r479, %r478, 23;
	mov.b32 	%f399, %r479;
	ex2.approx.ftz.f32 	%f400, %f398;
	mul.f32 	%f401, %f400, %f399;
	add.f32 	%f402, %f390, %f401;
	sub.f32 	%f403, %f666, %f244;
	fma.rn.f32 	%f404, %f403, 0f3BBB989D, 0f3F000000;
	cvt.sat.f32.f32 	%f405, %f404;
	fma.rm.f32 	%f406, %f405, %f249, %f248;
	add.f32 	%f407, %f406, 0fCB40007F;
	neg.f32 	%f408, %f407;
	fma.rn.f32 	%f409, %f403, 0f3FB8AA3B, %f408;
	fma.rn.f32 	%f410, %f403, 0f32A57060, %f409;
	mov.b32 	%r480, %f406;
	shl.b32 	%r481, %r480, 23;
	mov.b32 	%f411, %r481;
	ex2.approx.ftz.f32 	%f412, %f410;
	mul.f32 	%f413, %f412, %f411;
	add.f32 	%f414, %f402, %f413;
	sub.f32 	%f415, %f671, %f244;
	fma.rn.f32 	%f416, %f415, 0f3BBB989D, 0f3F000000;
	cvt.sat.f32.f32 	%f417, %f416;
	fma.rm.f32 	%f418, %f417, %f249, %f248;
	add.f32 	%f419, %f418, 0fCB40007F;
	neg.f32 	%f420, %f419;
	fma.rn.f32 	%f421, %f415, 0f3FB8AA3B, %f420;
	fma.rn.f32 	%f422, %f415, 0f32A57060, %f421;
	mov.b32 	%r482, %f418;
	shl.b32 	%r483, %r482, 23;
	mov.b32 	%f423, %r483;
	ex2.approx.ftz.f32 	%f424, %f422;
	mul.f32 	%f425, %f424, %f423;
	add.f32 	%f426, %f414, %f425;
	sub.f32 	%f427, %f670, %f244;
	fma.rn.f32 	%f428, %f427, 0f3BBB989D, 0f3F000000;
	cvt.sat.f32.f32 	%f429, %f428;
	fma.rm.f32 	%f430, %f429, %f249, %f248;
	add.f32 	%f431, %f430, 0fCB40007F;
	neg.f32 	%f432, %f431;
	fma.rn.f32 	%f433, %f427, 0f3FB8AA3B, %f432;
	fma.rn.f32 	%f434, %f427, 0f32A57060, %f433;
	mov.b32 	%r484, %f430;
	shl.b32 	%r485, %r484, 23;
	mov.b32 	%f435, %r485;
	ex2.approx.ftz.f32 	%f436, %f434;
	mul.f32 	%f437, %f436, %f435;
	add.f32 	%f438, %f426, %f437;
	sub.f32 	%f439, %f675, %f244;
	fma.rn.f32 	%f440, %f439, 0f3BBB989D, 0f3F000000;
	cvt.sat.f32.f32 	%f441, %f440;
	fma.rm.f32 	%f442, %f441, %f249, %f248;
	add.f32 	%f443, %f442, 0fCB40007F;
	neg.f32 	%f444, %f443;
	fma.rn.f32 	%f445, %f439, 0f3FB8AA3B, %f444;
	fma.rn.f32 	%f446, %f439, 0f32A57060, %f445;
	mov.b32 	%r486, %f442;
	shl.b32 	%r487, %r486, 23;
	mov.b32 	%f447, %r487;
	ex2.approx.ftz.f32 	%f448, %f446;
	mul.f32 	%f449, %f448, %f447;
	add.f32 	%f450, %f438, %f449;
	sub.f32 	%f451, %f674, %f244;
	fma.rn.f32 	%f452, %f451, 0f3BBB989D, 0f3F000000;
	cvt.sat.f32.f32 	%f453, %f452;
	fma.rm.f32 	%f454, %f453, %f249, %f248;
	add.f32 	%f455, %f454, 0fCB40007F;
	neg.f32 	%f456, %f455;
	fma.rn.f32 	%f457, %f451, 0f3FB8AA3B, %f456;
	fma.rn.f32 	%f458, %f451, 0f32A57060, %f457;
	mov.b32 	%r488, %f454;
	shl.b32 	%r489, %r488, 23;
	mov.b32 	%f459, %r489;
	ex2.approx.ftz.f32 	%f460, %f458;
	mul.f32 	%f461, %f460, %f459;
	add.f32 	%f462, %f450, %f461;
	sub.f32 	%f463, %f679, %f244;
	fma.rn.f32 	%f464, %f463, 0f3BBB989D, 0f3F000000;
	cvt.sat.f32.f32 	%f465, %f464;
	fma.rm.f32 	%f466, %f465, %f249, %f248;
	add.f32 	%f467, %f466, 0fCB40007F;
	neg.f32 	%f468, %f467;
	fma.rn.f32 	%f469, %f463, 0f3FB8AA3B, %f468;
	fma.rn.f32 	%f470, %f463, 0f32A57060, %f469;
	mov.b32 	%r490, %f466;
	shl.b32 	%r491, %r490, 23;
	mov.b32 	%f471, %r491;
	ex2.approx.ftz.f32 	%f472, %f470;
	mul.f32 	%f473, %f472, %f471;
	add.f32 	%f474, %f462, %f473;
	sub.f32 	%f475, %f678, %f244;
	fma.rn.f32 	%f476, %f475, 0f3BBB989D, 0f3F000000;
	cvt.sat.f32.f32 	%f477, %f476;
	fma.rm.f32 	%f478, %f477, %f249, %f248;
	add.f32 	%f479, %f478, 0fCB40007F;
	neg.f32 	%f480, %f479;
	fma.rn.f32 	%f481, %f475, 0f3FB8AA3B, %f480;
	fma.rn.f32 	%f482, %f475, 0f32A57060, %f481;
	mov.b32 	%r492, %f478;
	shl.b32 	%r493, %r492, 23;
	mov.b32 	%f483, %r493;
	ex2.approx.ftz.f32 	%f484, %f482;
	mul.f32 	%f485, %f484, %f483;
	add.f32 	%f486, %f474, %f485;
	sub.f32 	%f487, %f683, %f244;
	fma.rn.f32 	%f488, %f487, 0f3BBB989D, 0f3F000000;
	cvt.sat.f32.f32 	%f489, %f488;
	fma.rm.f32 	%f490, %f489, %f249, %f248;
	add.f32 	%f491, %f490, 0fCB40007F;
	neg.f32 	%f492, %f491;
	fma.rn.f32 	%f493, %f487, 0f3FB8AA3B, %f492;
	fma.rn.f32 	%f494, %f487, 0f32A57060, %f493;
	mov.b32 	%r494, %f490;
	shl.b32 	%r495, %r494, 23;
	mov.b32 	%f495, %r495;
	ex2.approx.ftz.f32 	%f496, %f494;
	mul.f32 	%f497, %f496, %f495;
	add.f32 	%f498, %f486, %f497;
	sub.f32 	%f499, %f682, %f244;
	fma.rn.f32 	%f500, %f499, 0f3BBB989D, 0f3F000000;
	cvt.sat.f32.f32 	%f501, %f500;
	fma.rm.f32 	%f502, %f501, %f249, %f248;
	add.f32 	%f503, %f502, 0fCB40007F;
	neg.f32 	%f504, %f503;
	fma.rn.f32 	%f505, %f499, 0f3FB8AA3B, %f504;
	fma.rn.f32 	%f506, %f499, 0f32A57060, %f505;
	mov.b32 	%r496, %f502;
	shl.b32 	%r497, %r496, 23;
	mov.b32 	%f507, %r497;
	ex2.approx.ftz.f32 	%f508, %f506;
	mul.f32 	%f509, %f508, %f507;
	add.f32 	%f510, %f498, %f509;
	sub.f32 	%f511, %f687, %f244;
	fma.rn.f32 	%f512, %f511, 0f3BBB989D, 0f3F000000;
	cvt.sat.f32.f32 	%f513, %f512;
	fma.rm.f32 	%f514, %f513, %f249, %f248;
	add.f32 	%f515, %f514, 0fCB40007F;
	neg.f32 	%f516, %f515;
	fma.rn.f32 	%f517, %f511, 0f3FB8AA3B, %f516;
	fma.rn.f32 	%f518, %f511, 0f32A57060, %f517;
	mov.b32 	%r498, %f514;
	shl.b32 	%r499, %r498, 23;
	mov.b32 	%f519, %r499;
	ex2.approx.ftz.f32 	%f520, %f518;
	mul.f32 	%f521, %f520, %f519;
	add.f32 	%f522, %f510, %f521;
	sub.f32 	%f523, %f686, %f244;
	fma.rn.f32 	%f524, %f523, 0f3BBB989D, 0f3F000000;
	cvt.sat.f32.f32 	%f525, %f524;
	fma.rm.f32 	%f526, %f525, %f249, %f248;
	add.f32 	%f527, %f526, 0fCB40007F;
	neg.f32 	%f528, %f527;
	fma.rn.f32 	%f529, %f523, 0f3FB8AA3B, %f528;
	fma.rn.f32 	%f530, %f523, 0f32A57060, %f529;
	mov.b32 	%r500, %f526;
	shl.b32 	%r501, %r500, 23;
	mov.b32 	%f531, %r501;
	ex2.approx.ftz.f32 	%f532, %f530;
	mul.f32 	%f533, %f532, %f531;
	add.f32 	%f534, %f522, %f533;
	sub.f32 	%f535, %f691, %f244;
	fma.rn.f32 	%f536, %f535, 0f3BBB989D, 0f3F000000;
	cvt.sat.f32.f32 	%f537, %f536;
	fma.rm.f32 	%f538, %f537, %f249, %f248;
	add.f32 	%f539, %f538, 0fCB40007F;
	neg.f32 	%f540, %f539;
	fma.rn.f32 	%f541, %f535, 0f3FB8AA3B, %f540;
	fma.rn.f32 	%f542, %f535, 0f32A57060, %f541;
	mov.b32 	%r502, %f538;
	shl.b32 	%r503, %r502, 23;
	mov.b32 	%f543, %r503;
	ex2.approx.ftz.f32 	%f544, %f542;
	mul.f32 	%f545, %f544, %f543;
	add.f32 	%f546, %f534, %f545;
	sub.f32 	%f547, %f690, %f244;
	fma.rn.f32 	%f548, %f547, 0f3BBB989D, 0f3F000000;
	cvt.sat.f32.f32 	%f549, %f548;
	fma.rm.f32 	%f550, %f549, %f249, %f248;
	add.f32 	%f551, %f550, 0fCB40007F;
	neg.f32 	%f552, %f551;
	fma.rn.f32 	%f553, %f547, 0f3FB8AA3B, %f552;
	fma.rn.f32 	%f554, %f547, 0f32A57060, %f553;
	mov.b32 	%r504, %f550;
	shl.b32 	%r505, %r504, 23;
	mov.b32 	%f555, %r505;
	ex2.approx.ftz.f32 	%f556, %f554;
	mul.f32 	%f557, %f556, %f555;
	add.f32 	%f558, %f546, %f557;
	sub.f32 	%f559, %f695, %f244;
	fma.rn.f32 	%f560, %f559, 0f3BBB989D, 0f3F000000;
	cvt.sat.f32.f32 	%f561, %f560;
	fma.rm.f32 	%f562, %f561, %f249, %f248;
	add.f32 	%f563, %f562, 0fCB40007F;
	neg.f32 	%f564, %f563;
	fma.rn.f32 	%f565, %f559, 0f3FB8AA3B, %f564;
	fma.rn.f32 	%f566, %f559, 0f32A57060, %f565;
	mov.b32 	%r506, %f562;
	shl.b32 	%r507, %r506, 23;
	mov.b32 	%f567, %r507;
	ex2.approx.ftz.f32 	%f568, %f566;
	mul.f32 	%f569, %f568, %f567;
	add.f32 	%f570, %f558, %f569;
	sub.f32 	%f571, %f694, %f244;
	fma.rn.f32 	%f572, %f571, 0f3BBB989D, 0f3F000000;
	cvt.sat.f32.f32 	%f573, %f572;
	fma.rm.f32 	%f574, %f573, %f249, %f248;
	add.f32 	%f575, %f574, 0fCB40007F;
	neg.f32 	%f576, %f575;
	fma.rn.f32 	%f577, %f571, 0f3FB8AA3B, %f576;
	fma.rn.f32 	%f578, %f571, 0f32A57060, %f577;
	mov.b32 	%r508, %f574;
	shl.b32 	%r509, %r508, 23;
	mov.b32 	%f579, %r509;
	ex2.approx.ftz.f32 	%f580, %f578;
	mul.f32 	%f581, %f580, %f579;
	add.f32 	%f582, %f570, %f581;
	sub.f32 	%f583, %f699, %f244;
	fma.rn.f32 	%f584, %f583, 0f3BBB989D, 0f3F000000;
	cvt.sat.f32.f32 	%f585, %f584;
	fma.rm.f32 	%f586, %f585, %f249, %f248;
	add.f32 	%f587, %f586, 0fCB40007F;
	neg.f32 	%f588, %f587;
	fma.rn.f32 	%f589, %f583, 0f3FB8AA3B, %f588;
	fma.rn.f32 	%f590, %f583, 0f32A57060, %f589;
	mov.b32 	%r510, %f586;
	shl.b32 	%r511, %r510, 23;
	mov.b32 	%f591, %r511;
	ex2.approx.ftz.f32 	%f592, %f590;
	mul.f32 	%f593, %f592, %f591;
	add.f32 	%f594, %f582, %f593;
	sub.f32 	%f595, %f698, %f244;
	fma.rn.f32 	%f596, %f595, 0f3BBB989D, 0f3F000000;
	cvt.sat.f32.f32 	%f597, %f596;
	fma.rm.f32 	%f598, %f597, %f249, %f248;
	add.f32 	%f599, %f598, 0fCB40007F;
	neg.f32 	%f600, %f599;
	fma.rn.f32 	%f601, %f595, 0f3FB8AA3B, %f600;
	fma.rn.f32 	%f602, %f595, 0f32A57060, %f601;
	mov.b32 	%r512, %f598;
	shl.b32 	%r513, %r512, 23;
	mov.b32 	%f603, %r513;
	ex2.approx.ftz.f32 	%f604, %f602;
	mul.f32 	%f605, %f604, %f603;
	add.f32 	%f606, %f594, %f605;
	sub.f32 	%f607, %f703, %f244;
	fma.rn.f32 	%f608, %f607, 0f3BBB989D, 0f3F000000;
	cvt.sat.f32.f32 	%f609, %f608;
	fma.rm.f32 	%f610, %f609, %f249, %f248;
	add.f32 	%f611, %f610, 0fCB40007F;
	neg.f32 	%f612, %f611;
	fma.rn.f32 	%f613, %f607, 0f3FB8AA3B, %f612;
	fma.rn.f32 	%f614, %f607, 0f32A57060, %f613;
	mov.b32 	%r514, %f610;
	shl.b32 	%r515, %r514, 23;
	mov.b32 	%f615, %r515;
	ex2.approx.ftz.f32 	%f616, %f614;
	mul.f32 	%f617, %f616, %f615;
	add.f32 	%f618, %f606, %f617;
	sub.f32 	%f619, %f702, %f244;
	fma.rn.f32 	%f620, %f619, 0f3BBB989D, 0f3F000000;
	cvt.sat.f32.f32 	%f621, %f620;
	fma.rm.f32 	%f622, %f621, %f249, %f248;
	add.f32 	%f623, %f622, 0fCB40007F;
	neg.f32 	%f624, %f623;
	fma.rn.f32 	%f625, %f619, 0f3FB8AA3B, %f624;
	fma.rn.f32 	%f626, %f619, 0f32A57060, %f625;
	mov.b32 	%r516, %f622;
	shl.b32 	%r517, %r516, 23;
	mov.b32 	%f627, %r517;
	ex2.approx.ftz.f32 	%f628, %f626;
	mul.f32 	%f629, %f628, %f627;
	add.f32 	%f630, %f618, %f629;
	mov.b32 	%r518, %f630;
	shfl.sync.bfly.b32	%r519|%p121, %r518, 16, 31, -1;
	mov.b32 	%f631, %r519;
	add.f32 	%f632, %f630, %f631;
	mov.b32 	%r520, %f632;
	shfl.sync.bfly.b32	%r521|%p122, %r520, 8, 31, -1;
	mov.b32 	%f633, %r521;
	add.f32 	%f634, %f632, %f633;
	mov.b32 	%r522, %f634;
	shfl.sync.bfly.b32	%r523|%p123, %r522, 4, 31, -1;
	mov.b32 	%f635, %r523;
	add.f32 	%f636, %f634, %f635;
	mov.b32 	%r524, %f636;
	shfl.sync.bfly.b32	%r525|%p124, %r524, 2, 31, -1;
	mov.b32 	%f637, %r525;
	add.f32 	%f638, %f636, %f637;
	mov.b32 	%r526, %f638;
	shfl.sync.bfly.b32	%r527|%p125, %r526, 1, 31, -1;
	mov.b32 	%f639, %r527;
	add.f32 	%f640, %f638, %f639;
	div.rn.f32 	%f121, %f257, %f640;
	div.rn.f32 	%f122, %f269, %f640;
	div.rn.f32 	%f123, %f281, %f640;
	div.rn.f32 	%f124, %f293, %f640;
	div.rn.f32 	%f125, %f305, %f640;
	div.rn.f32 	%f126, %f317, %f640;
	div.rn.f32 	%f127, %f329, %f640;
	div.rn.f32 	%f128, %f341, %f640;
	div.rn.f32 	%f129, %f353, %f640;
	div.rn.f32 	%f130, %f365, %f640;
	div.rn.f32 	%f131, %f377, %f640;
	div.rn.f32 	%f132, %f389, %f640;
	div.rn.f32 	%f133, %f401, %f640;
	div.rn.f32 	%f134, %f413, %f640;
	div.rn.f32 	%f135, %f425, %f640;
	div.rn.f32 	%f136, %f437, %f640;
	div.rn.f32 	%f137, %f449, %f640;
	div.rn.f32 	%f138, %f461, %f640;
	div.rn.f32 	%f139, %f473, %f640;
	div.rn.f32 	%f140, %f485, %f640;
	div.rn.f32 	%f141, %f497, %f640;
	div.rn.f32 	%f142, %f509, %f640;
	div.rn.f32 	%f143, %f521, %f640;
	div.rn.f32 	%f144, %f533, %f640;
	div.rn.f32 	%f145, %f545, %f640;
	div.rn.f32 	%f146, %f557, %f640;
	div.rn.f32 	%f147, %f569, %f640;
	div.rn.f32 	%f148, %f581, %f640;
	div.rn.f32 	%f149, %f593, %f640;
	div.rn.f32 	%f150, %f605, %f640;
	div.rn.f32 	%f151, %f617, %f640;
	div.rn.f32 	%f152, %f629, %f640;
	mul.lo.s64 	%rd42, %rd213, %rd55;
	@%p115 bra 	$L__BB503_70;
	mov.u32 	%r528, %tid.x;
	shl.b32 	%r529, %r528, 1;
	cvt.u64.u32 	%rd113, %r529;
	add.s64 	%rd114, %rd42, %rd113;
	shr.u64 	%rd115, %rd114, 63;
	add.s64 	%rd116, %rd114, %rd115;
	shl.b64 	%rd117, %rd116, 2;
	and.b64  	%rd118, %rd117, -8;
	add.s64 	%rd119, %rd3, %rd118;
	st.global.v2.f32 	[%rd119], {%f121, %f122};
$L__BB503_70:
	setp.le.s64 	%p126, %rd57, %rd5;
	@%p126 bra 	$L__BB503_72;
	add.s64 	%rd120, %rd42, %rd5;
	shr.u64 	%rd121, %rd120, 63;
	add.s64 	%rd122, %rd120, %rd121;
	shl.b64 	%rd123, %rd122, 2;
	and.b64  	%rd124, %rd123, -8;
	add.s64 	%rd125, %rd3, %rd124;
	st.global.v2.f32 	[%rd125], {%f123, %f124};
$L__BB503_72:
	setp.le.s64 	%p127, %rd57, %rd6;
	@%p127 bra 	$L__BB503_74;
	add.s64 	%rd126, %rd42, %rd6;
	shr.u64 	%rd127, %rd126, 63;
	add.s64 	%rd128, %rd126, %rd127;
	shl.b64 	%rd129, %rd128, 2;
	and.b64  	%rd130, %rd129, -8;
	add.s64 	%rd131, %rd3, %rd130;
	st.global.v2.f32 	[%rd131], {%f125, %f126};
$L__BB503_74:
	setp.le.s64 	%p128, %rd57, %rd7;
	@%p128 bra 	$L__BB503_76;
	add.s64 	%rd132, %rd42, %rd7;
	shr.u64 	%rd133, %rd132, 63;
	add.s64 	%rd134, %rd132, %rd133;
	shl.b64 	%rd135, %rd134, 2;
	and.b64  	%rd136, %rd135, -8;
	add.s64 	%rd137, %rd3, %rd136;
	st.global.v2.f32 	[%rd137], {%f127, %f128};
$L__BB503_76:
	setp.le.s64 	%p129, %rd57, %rd8;
	@%p129 bra 	$L__BB503_78;
	add.s64 	%rd138, %rd42, %rd8;
	shr.u64 	%rd139, %rd138, 63;
	add.s64 	%rd140, %rd138, %rd139;
	shl.b64 	%rd141, %rd140, 2;
	and.b64  	%rd142, %rd141, -8;
	add.s64 	%rd143, %rd3, %rd142;
	st.global.v2.f32 	[%rd143], {%f129, %f130};
$L__BB503_78:
	setp.le.s64 	%p130, %rd57, %rd9;
	@%p130 bra 	$L__BB503_80;
	add.s64 	%rd144, %rd42, %rd9;
	shr.u64 	%rd145, %rd144, 63;
	add.s64 	%rd146, %rd144, %rd145;
	shl.b64 	%rd147, %rd146, 2;
	and.b64  	%rd148, %rd147, -8;
	add.s64 	%rd149, %rd3, %rd148;
	st.global.v2.f32 	[%rd149], {%f131, %f132};
$L__BB503_80:
	setp.le.s64 	%p131, %rd57, %rd10;
	@%p131 bra 	$L__BB503_82;
	add.s64 	%rd150, %rd42, %rd10;
	shr.u64 	%rd151, %rd150, 63;
	add.s64 	%rd152, %rd150, %rd151;
	shl.b64 	%rd153, %rd152, 2;
	and.b64  	%rd154, %rd153, -8;
	add.s64 	%rd155, %rd3, %rd154;
	st.global.v2.f32 	[%rd155], {%f133, %f134};
$L__BB503_82:
	setp.le.s64 	%p132, %rd57, %rd11;
	@%p132 bra 	$L__BB503_84;
	add.s64 	%rd156, %rd42, %rd11;
	shr.u64 	%rd157, %rd156, 63;
	add.s64 	%rd158, %rd156, %rd157;
	shl.b64 	%rd159, %rd158, 2;
	and.b64  	%rd160, %rd159, -8;
	add.s64 	%rd161, %rd3, %rd160;
	st.global.v2.f32 	[%rd161], {%f135, %f136};
$L__BB503_84:
	setp.le.s64 	%p133, %rd57, %rd12;
	@%p133 bra 	$L__BB503_86;
	add.s64 	%rd162, %rd42, %rd12;
	shr.u64 	%rd163, %rd162, 63;
	add.s64 	%rd164, %rd162, %rd163;
	shl.b64 	%rd165, %rd164, 2;
	and.b64  	%rd166, %rd165, -8;
	add.s64 	%rd167, %rd3, %rd166;
	st.global.v2.f32 	[%rd167], {%f137, %f138};
$L__BB503_86:
	setp.le.s64 	%p134, %rd57, %rd13;
	@%p134 bra 	$L__BB503_88;
	add.s64 	%rd168, %rd42, %rd13;
	shr.u64 	%rd169, %rd168, 63;
	add.s64 	%rd170, %rd168, %rd169;
	shl.b64 	%rd171, %rd170, 2;
	and.b64  	%rd172, %rd171, -8;
	add.s64 	%rd173, %rd3, %rd172;
	st.global.v2.f32 	[%rd173], {%f139, %f140};
$L__BB503_88:
	setp.le.s64 	%p135, %rd57, %rd14;
	@%p135 bra 	$L__BB503_90;
	add.s64 	%rd174, %rd42, %rd14;
	shr.u64 	%rd175, %rd174, 63;
	add.s64 	%rd176, %rd174, %rd175;
	shl.b64 	%rd177, %rd176, 2;
	and.b64  	%rd178, %rd177, -8;
	add.s64 	%rd179, %rd3, %rd178;
	st.global.v2.f32 	[%rd179], {%f141, %f142};
$L__BB503_90:
	setp.le.s64 	%p136, %rd57, %rd15;
	@%p136 bra 	$L__BB503_92;
	add.s64 	%rd180, %rd42, %rd15;
	shr.u64 	%rd181, %rd180, 63;
	add.s64 	%rd182, %rd180, %rd181;
	shl.b64 	%rd183, %rd182, 2;
	and.b64  	%rd184, %rd183, -8;
	add.s64 	%rd185, %rd3, %rd184;
	st.global.v2.f32 	[%rd185], {%f143, %f144};
$L__BB503_92:
	setp.le.s64 	%p137, %rd57, %rd16;
	@%p137 bra 	$L__BB503_94;
	add.s64 	%rd186, %rd42, %rd16;
	shr.u64 	%rd187, %rd186, 63;
	add.s64 	%rd188, %rd186, %rd187;
	shl.b64 	%rd189, %rd188, 2;
	and.b64  	%rd190, %rd189, -8;
	add.s64 	%rd191, %rd3, %rd190;
	st.global.v2.f32 	[%rd191], {%f145, %f146};
$L__BB503_94:
	setp.le.s64 	%p138, %rd57, %rd17;
	@%p138 bra 	$L__BB503_96;
	add.s64 	%rd192, %rd42, %rd17;
	shr.u64 	%rd193, %rd192, 63;
	add.s64 	%rd194, %rd192, %rd193;
	shl.b64 	%rd195, %rd194, 2;
	and.b64  	%rd196, %rd195, -8;
	add.s64 	%rd197, %rd3, %rd196;
	st.global.v2.f32 	[%rd197], {%f147, %f148};
$L__BB503_96:
	setp.le.s64 	%p139, %rd57, %rd18;
	@%p139 bra 	$L__BB503_98;
	add.s64 	%rd198, %rd42, %rd18;
	shr.u64 	%rd199, %rd198, 63;
	add.s64 	%rd200, %rd198, %rd199;
	shl.b64 	%rd201, %rd200, 2;
	and.b64  	%rd202, %rd201, -8;
	add.s64 	%rd203, %rd3, %rd202;
	st.global.v2.f32 	[%rd203], {%f149, %f150};
$L__BB503_98:
	setp.le.s64 	%p140, %rd57, %rd19;
	@%p140 bra 	$L__BB503_100;
	add.s64 	%rd204, %rd42, %rd19;
	shr.u64 	%rd205, %rd204, 63;
	add.s64 	%rd206, %rd204, %rd205;
	shl.b64 	%rd207, %rd206, 2;
	and.b64  	%rd208, %rd207, -8;
	add.s64 	%rd209, %rd3, %rd208;
	st.global.v2.f32 	[%rd209], {%f151, %f152};
$L__BB503_100:
	ld.param.u64 	%rd212, [_Z15SoftmaxWarpImplI22BroadcastScaleMaskLoadIffbLm4EiE11DirectStoreIffEfLi2ELi32ELi32ELi1ELb1EL9Algorithm0EEvT_T0_ll_param_2];
	mov.u32 	%r530, %nctaid.x;
	mov.u32 	%r531, %ntid.y;
	mul.lo.s32 	%r532, %r530, %r531;
	cvt.s64.s32 	%rd210, %r532;
	add.s64 	%rd213, %rd213, %rd210;
	setp.lt.s64 	%p141, %rd213, %rd212;
	@%p141 bra 	$L__BB503_4;
$L__BB503_101:
	ret;

}
	// .globl	_Z15SoftmaxWarpImplI22BroadcastScaleMaskLoadIffbLm4EiE11DirectStoreIffEfLi1ELi1ELi1ELi2ELb0EL9Algorithm0EEvT_T0_ll
.visible .entry _Z15SoftmaxWarpImplI22BroadcastScaleMaskLoadIffbLm4EiE11DirectStoreIffEfLi1ELi1ELi1ELi2ELb0EL9Algorithm0EEvT_T0_ll(
	.param .align 8 .b8 _Z15SoftmaxWarpImplI22BroadcastScaleMaskLoadIffbLm4EiE11DirectStoreIffEfLi1ELi1ELi1ELi2ELb0EL9Algorithm0EEvT_T0_ll_param_0[120],
	.param .align 8 .b8 _Z15SoftmaxWarpImplI22BroadcastScaleMaskLoadIffbLm4EiE11DirectStoreIffEfLi1ELi1ELi1ELi2ELb0EL9Algorithm0EEvT_T0_ll_param_1[16],
	.param .u64 _Z15SoftmaxWarpImplI22BroadcastScaleMaskLoadIffbLm4EiE11DirectStoreIffEfLi1ELi1ELi1ELi2ELb0EL9Algorithm0EEvT_T0_ll_param_2,
	.param .u64 _Z15SoftmaxWarpImplI22BroadcastScaleMaskLoadIffbLm4EiE11DirectStoreIffEfLi1ELi1ELi1ELi2ELb0EL9Algorithm0EEvT_T0_ll_param_3
)
{
	.reg .pred 	%p<10>;
	.reg .b16 	%rs<3>;
	.reg .b32 	%r<65>;
	.reg .b32 	%f<41>;
	.reg .b64 	%rd<51>;

	ld.param.v2.f32 	{%f3, %f4}, [_Z15SoftmaxWarpImplI22BroadcastScaleMaskLoadIffbLm4EiE11DirectStoreIffEfLi1ELi1ELi1ELi2ELb0EL9Algorithm0EEvT_T0_ll_param_0+112];
	ld.param.u64 	%rd24, [_Z15SoftmaxWarpImplI22BroadcastScaleMaskLoadIffbLm4EiE11DirectStoreIffEfLi1ELi1ELi1ELi2ELb0EL9Algorithm0EEvT_T0_ll_param_0+104];
	ld.param.v2.u32 	{%r15, %r16}, [_Z15SoftmaxWarpImplI22BroadcastScaleMaskLoadIffbLm4EiE11DirectStoreIffEfLi1ELi1ELi1ELi2ELb0EL9Algorithm0EEvT_T0_ll_param_0+88];
	ld.param.v2.u32 	{%r13, %r14}, [_Z15SoftmaxWarpImplI22BroadcastScaleMaskLoadIffbLm4EiE11DirectStoreIffEfLi1ELi1ELi1ELi2ELb0EL9Algorithm0EEvT_T0_ll_param_0+80];
	ld.param.v2.u32 	{%r11, %r12}, [_Z15SoftmaxWarpImplI22BroadcastScaleMaskLoadIffbLm4EiE11DirectStoreIffEfLi1ELi1ELi1ELi2ELb0EL9Algorithm0EEvT_T0_ll_param_0+64];
	ld.param.v2.u32 	{%r9, %r10}, [_Z15SoftmaxWarpImplI22BroadcastScaleMaskLoadIffbLm4EiE11DirectStoreIffEfLi1ELi1ELi1ELi2ELb0EL9Algorithm0EEvT_T0_ll_param_0+56];
	ld.param.u64 	%rd20, [_Z15SoftmaxWarpImplI22BroadcastScaleMaskLoadIffbLm4EiE11DirectStoreIffEfLi1ELi1ELi1ELi2ELb0EL9Algorithm0EEvT_T0_ll_param_0+40];
	ld.param.u64 	%rd19, [_Z15SoftmaxWarpImplI22BroadcastScaleMaskLoadIffbLm4EiE11DirectStoreIffEfLi1ELi1ELi1ELi2ELb0EL9Algorithm0EEvT_T0_ll_param_0+32];
	ld.param.u64 	%rd18, [_Z15SoftmaxWarpImplI22BroadcastScaleMaskLoadIffbLm4EiE11DirectStoreIffEfLi1ELi1ELi1ELi2ELb0EL9Algorithm0EEvT_T0_ll_param_0+24];
	ld.param.u64 	%rd17, [_Z15SoftmaxWarpImplI22BroadcastScaleMaskLoadIffbLm4EiE11DirectStoreIffEfLi1ELi1ELi1ELi2ELb0EL9Algorithm0EEvT_T0_ll_param_0+16];
	ld.param.u64 	%rd16, [_Z15SoftmaxWarpImplI22BroadcastScaleMaskLoadIffbLm4EiE11DirectStoreIffEfLi1ELi1ELi1ELi2ELb0EL9Algorithm0EEvT_T0_ll_param_0+8];
	ld.param.u64 	%rd15, [_Z15SoftmaxWarpImplI22BroadcastScaleMaskLoadIffbLm4EiE11DirectStoreIffEfLi1ELi1ELi1ELi2ELb0EL9Algorithm0EEvT_T0_ll_param_0];
	ld.param.u64 	%rd5, [_Z15SoftmaxWarpImplI22BroadcastScaleMaskLoadIffbLm4EiE11DirectStoreIffEfLi1ELi1ELi1ELi2ELb0EL9Algorithm0EEvT_T0_ll_param_1];
	ld.param.u64 	%rd6, [_Z15SoftmaxWarpImplI22BroadcastScaleMaskLoadIffbLm4EiE11DirectStoreIffEfLi1ELi1ELi1ELi2ELb0EL9Algorithm0EEvT_T0_ll_param_1+8];
	ld.param.u64 	%rd25, [_Z15SoftmaxWarpImplI22BroadcastScaleMaskLoadIffbLm4EiE11DirectStoreIffEfLi1ELi1ELi1ELi2ELb0EL9Algorithm0EEvT_T0_ll_param_2];
	ld.param.u64 	%rd26, [_Z15SoftmaxWarpImplI22BroadcastScaleMaskLoadIffbLm4EiE11DirectStoreIffEfLi1ELi1ELi1ELi2ELb0EL9Algorithm0EEvT_T0_ll_param_3];
	setp.lt.s64 	%p1, %rd26, 2;
	@%p1 bra 	$L__BB504_2;
	mov.u64 	%rd27, $str;
	cvta.global.u64 	%rd28, %rd27;
	mov.u64 	%rd29, $str$1;
	cvta.global.u64 	%rd30, %rd29;
	mov.u64 	%rd31, __unnamed_490;
	cvta.global.u64 	%rd32, %rd31;
	{ // callseq 489, 0
	.param .b64 param0;
	st.param.b64 	[param0], %rd28;
	.param .b64 param1;
	st.param.b64 	[param1], %rd30;
	.param .b32 param2;
	st.param.b32 	[param2], 219;
	.param .b64 param3;
	st.param.b64 	[param3], %rd32;
	.param .b64 param4;
	st.param.b64 	[param4], 1;
	call.uni 
	__assertfail, 
	(
	param0, 
	param1, 
	param2, 
	param3, 
	param4
	);
	} // callseq 489
$L__BB504_2:
	mov.u32 	%r17, %ctaid.x;
	mov.u32 	%r18, %ntid.y;
	mov.u32 	%r19, %tid.y;
	mad.lo.s32 	%r20, %r17, %r18, %r19;
	mov.u32 	%r21, %nctaid.x;
	mul.lo.s32 	%r22, %r18, %r21;
	shl.b32 	%r8, %r22, 1;
	shl.b32 	%r23, %r20, 1;
	cvt.s64.s32 	%rd50, %r23;
	setp.le.s64 	%p2, %rd25, %rd50;
	@%p2 bra 	$L__BB504_5;
	cvta.to.global.u64 	%rd8, %rd15;
	cvta.to.global.u64 	%rd9, %rd16;
	mov.u32 	%r24, %tid.x;
	cvt.u64.u32 	%rd10, %r24;
	cvta.to.global.u64 	%rd11, %rd5;
	cvt.s64.s32 	%rd12, %r8;
$L__BB504_4:
	setp.eq.s64 	%p3, %rd20, 1;
	setp.eq.s64 	%p4, %rd19, 1;
	setp.eq.s64 	%p5, %rd18, 1;
	setp.eq.s64 	%p6, %rd17, 1;
	mad.lo.s64 	%rd33, %rd24, %rd50, %rd10;
	cvt.u32.u64 	%r25, %rd33;
	div.s32 	%r26, %r25, %r9;
	mul.lo.s32 	%r27, %r26, %r9;
	sub.s32 	%r28, %r25, %r27;
	div.s32 	%r29, %r28, %r10;
	mul.lo.s32 	%r30, %r29, %r10;
	sub.s32 	%r31, %r28, %r30;
	div.s32 	%r32, %r31, %r11;
	mul.lo.s32 	%r33, %r32, %r11;
	sub.s32 	%r34, %r31, %r33;
	selp.b32 	%r35, 0, %r26, %p6;
	selp.b32 	%r36, 0, %r29, %p5;
	selp.b32 	%r37, 0, %r32, %p4;
	selp.b32 	%r38, 0, %r34, %p3;
	mul.lo.s32 	%r39, %r13, %r35;
	mad.lo.s32 	%r40, %r14, %r36, %r39;
	mad.lo.s32 	%r41, %r15, %r37, %r40;
	mad.lo.s32 	%r42, %r16, %r38, %r41;
	shl.b64 	%rd34, %rd33, 32;
	shr.s64 	%rd35, %rd34, 30;
	add.s64 	%rd36, %rd8, %rd35;
	ld.global.f32 	%f5, [%rd36];
	cvt.s64.s32 	%rd37, %r42;
	add.s64 	%rd38, %rd9, %rd37;
	ld.global.u8 	%rs1, [%rd38];
	setp.eq.s16 	%p7, %rs1, 0;
	mul.f32 	%f6, %f5, %f4;
	selp.f32 	%f7, %f3, %f6, %p7;
	max.f32 	%f8, %f7, 0fFF800000;
	add.s64 	%rd39, %rd33, %rd24;
	cvt.u32.u64 	%r43, %rd39;
	div.s32 	%r44, %r43, %r9;
	mul.lo.s32 	%r45, %r44, %r9;
	sub.s32 	%r46, %r43, %r45;
	div.s32 	%r47, %r46, %r10;
	mul.lo.s32 	%r48, %r47, %r10;
	sub.s32 	%r49, %r46, %r48;
	div.s32 	%r50, %r49, %r11;
	mul.lo.s32 	%r51, %r50, %r11;
	sub.s32 	%r52, %r49, %r51;
	selp.b32 	%r53, 0, %r44, %p6;
	selp.b32 	%r54, 0, %r47, %p5;
	selp.b32 	%r55, 0, %r50, %p4;
	selp.b32 	%r56, 0, %r52, %p3;
	mul.lo.s32 	%r57, %r13, %r53;
	mad.lo.s32 	%r58, %r14, %r54, %r57;
	mad.lo.s32 	%r59, %r15, %r55, %r58;
	mad.lo.s32 	%r60, %r16, %r56, %r59;
	shl.b64 	%rd40, %rd39, 32;
	shr.s64 	%rd41, %rd40, 30;
	add.s64 	%rd42, %rd8, %rd41;
	ld.global.f32 	%f9, [%rd42];
	cvt.s64.s32 	%rd43, %r60;
	add.s64 	%rd44, %rd9, %rd43;
	ld.global.u8 	%rs2, [%rd44];
	setp.eq.s16 	%p8, %rs2, 0;
	mul.f32 	%f10, %f9, %f4;
	selp.f32 	%f11, %f3, %f10, %p8;
	max.f32 	%f12, %f11, 0fFF800000;
	sub.f32 	%f13, %f7, %f8;
	fma.rn.f32 	%f14, %f13, 0f3BBB989D, 0f3F000000;
	cvt.sat.f32.f32 	%f15, %f14;
	mov.f32 	%f16, 0f4B400001;
	mov.f32 	%f17, 0f437C0000;
	fma.rm.f32 	%f18, %f15, %f17, %f16;
	add.f32 	%f19, %f18, 0fCB40007F;
	neg.f32 	%f20, %f19;
	fma.rn.f32 	%f21, %f13, 0f3FB8AA3B, %f20;
	fma.rn.f32 	%f22, %f13, 0f32A57060, %f21;
	mov.b32 	%r61, %f18;
	shl.b32 	%r62, %r61, 23;
	mov.b32 	%f23, %r62;
	ex2.approx.ftz.f32 	%f24, %f22;
	mul.f32 	%f25, %f24, %f23;
	add.f32 	%f26, %f25, 0f00000000;
	sub.f32 	%f27, %f11, %f12;
	fma.rn.f32 	%f28, %f27, 0f3BBB989D, 0f3F000000;
	cvt.sat.f32.f32 	%f29, %f28;
	fma.rm.f32 	%f30, %f29, %f17, %f16;
	add.f32 	%f31, %f30, 0fCB40007F;
	neg.f32 	%f32, %f31;
	fma.rn.f32 	%f33, %f27, 0f3FB8AA3B, %f32;
	fma.rn.f32 	%f34, %f27, 0f32A57060, %f33;
	mov.b32 	%r63, %f30;
	shl.b32 	%r64, %r63, 23;
	mov.b32 	%f35, %r64;
	ex2.approx.ftz.f32 	%f36, %f34;
	mul.f32 	%f37, %f36, %f35;
	add.f32 	%f38, %f37, 0f00000000;
	div.rn.f32 	%f39, %f25, %f26;
	mad.lo.s64 	%rd45, %rd50, %rd6, %rd10;
	shl.b64 	%rd46, %rd45, 2;
	add.s64 	%rd47, %rd11, %rd46;
	st.global.f32 	[%rd47], %f39;
	div.rn.f32 	%f40, %f37, %f38;
	shl.b64 	%rd48, %rd6, 2;
	add.s64 	%rd49, %rd47, %rd48;
	st.global.f32 	[%rd49], %f40;
	add.s64 	%rd50, %rd50, %rd12;
	setp.lt.s64 	%p9, %rd50, %rd25;
	@%p9 bra 	$L__BB504_4;
$L__BB504_5:
	ret;

}
	// .globl	_Z15SoftmaxWarpImplI22BroadcastScaleMaskLoadIffbLm4EiE11DirectStoreIffEfLi1ELi1ELi1ELi2ELb1EL9Algorithm0EEvT_T0_ll
.visible .entry _Z15SoftmaxWarpImplI22BroadcastScaleMaskLoadIffbLm4EiE11DirectStoreIffEfLi1ELi1ELi1ELi2ELb1EL9Algorithm0EEvT_T0_ll(
	.param .align 8 .b8 _Z15SoftmaxWarpImplI22BroadcastScaleMaskLoadIffbLm4EiE11DirectStoreIffEfLi1ELi1ELi1ELi2ELb1EL9Algorithm0EEvT_T0_ll_param_0[120],
	.param .align 8 .b8 _Z15SoftmaxWarpImplI22BroadcastScaleMaskLoadIffbLm4EiE11DirectStoreIffEfLi1ELi1ELi1ELi2ELb1EL9Algorithm0EEvT_T0_ll_param_1[16],
	.param .u64 _Z15SoftmaxWarpImplI22BroadcastScaleMaskLoadIffbLm4EiE11DirectStoreIffEfLi1ELi1ELi1ELi2ELb1EL9Algorithm0EEvT_T0_ll_param_2,
	.param .u64 _Z15SoftmaxWarpImplI22BroadcastScaleMaskLoadIffbLm4EiE11DirectStoreIffEfLi1ELi1ELi1ELi2ELb1EL9Algorithm0EEvT_T0_ll_param_3
)
{
	.reg .pred 	%p<18>;
	.reg .b16 	%rs<3>;
	.reg .b32 	%r<65>;
	.reg .b32 	%f<51>;
	.reg .b64 	%rd<51>;

	ld.param.v2.f32 	{%f14, %f15}, [_Z15SoftmaxWarpImplI22BroadcastScaleMaskLoadIffbLm4EiE11DirectStoreIffEfLi1ELi1ELi1ELi2ELb1EL9Algorithm0EEvT_T0_ll_param_0+112];
	ld.param.u64 	%rd20, [_Z15SoftmaxWarpImplI22BroadcastScaleMaskLoadIffbLm4EiE11DirectStoreIffEfLi1ELi1ELi1ELi2ELb1EL9Algorithm0EEvT_T0_ll_param_0+104];
	ld.param.v2.u32 	{%r15, %r16}, [_Z15SoftmaxWarpImplI22BroadcastScaleMaskLoadIffbLm4EiE11DirectStoreIffEfLi1ELi1ELi1ELi2ELb1EL9Algorithm0EEvT_T0_ll_param_0+88];
	ld.param.v2.u32 	{%r13, %r14}, [_Z15SoftmaxWarpImplI22BroadcastScaleMaskLoadIffbLm4EiE11DirectStoreIffEfLi1ELi1ELi1ELi2ELb1EL9Algorithm0EEvT_T0_ll_param_0+80];
	ld.param.v2.u32 	{%r11, %r12}, [_Z15SoftmaxWarpImplI22BroadcastScaleMaskLoadIffbLm4EiE11DirectStoreIffEfLi1ELi1ELi1ELi2ELb1EL9Algorithm0EEvT_T0_ll_param_0+64];
	ld.param.v2.u32 	{%r9, %r10}, [_Z15SoftmaxWarpImplI22BroadcastScaleMaskLoadIffbLm4EiE11DirectStoreIffEfLi1ELi1ELi1ELi2ELb1EL9Algorithm0EEvT_T0_ll_param_0+56];
	ld.param.u64 	%rd16, [_Z15SoftmaxWarpImplI22BroadcastScaleMaskLoadIffbLm4EiE11DirectStoreIffEfLi1ELi1ELi1ELi2ELb1EL9Algorithm0EEvT_T0_ll_param_0+40];
	ld.param.u64 	%rd15, [_Z15SoftmaxWarpImplI22BroadcastScaleMaskLoadIffbLm4EiE11DirectStoreIffEfLi1ELi1ELi1ELi2ELb1EL9Algorithm0EEvT_T0_ll_param_0+32];
	ld.param.u64 	%rd14, [_Z15SoftmaxWarpImplI22BroadcastScaleMaskLoadIffbLm4EiE11DirectStoreIffEfLi1ELi1ELi1ELi2ELb1EL9Algorithm0EEvT_T0_ll_param_0+24];
	ld.param.u64 	%rd13, [_Z15SoftmaxWarpImplI22BroadcastScaleMaskLoadIffbLm4EiE11DirectStoreIffEfLi1ELi1ELi1ELi2ELb1EL9Algorithm0EEvT_T0_ll_param_0+16];
	ld.param.u64 	%rd5, [_Z15SoftmaxWarpImplI22BroadcastScaleMaskLoadIffbLm4EiE11DirectStoreIffEfLi1ELi1ELi1ELi2ELb1EL9Algorithm0EEvT_T0_ll_param_1+8];
	ld.param.u64 	%rd23, [_Z15SoftmaxWarpImplI22BroadcastScaleMaskLoadIffbLm4EiE11DirectStoreIffEfLi1ELi1ELi1ELi2ELb1EL9Algorithm0EEvT_T0_ll_param_1];
	ld.param.u64 	%rd12, [_Z15SoftmaxWarpImplI22BroadcastScaleMaskLoadIffbLm4EiE11DirectStoreIffEfLi1ELi1ELi1ELi2ELb1EL9Algorithm0EEvT_T0_ll_param_0+8];
	ld.param.u64 	%rd11, [_Z15SoftmaxWarpImplI22BroadcastScaleMaskLoadIffbLm4EiE11DirectStoreIffEfLi1ELi1ELi1ELi2ELb1EL9Algorithm0EEvT_T0_ll_param_0];
	ld.param.u64 	%rd21, [_Z15SoftmaxWarpImplI22BroadcastScaleMaskLoadIffbLm4EiE11DirectStoreIffEfLi1ELi1ELi1ELi2ELb1EL9Algorithm0EEvT_T0_ll_param_2];
	ld.param.u64 	%rd22, [_Z15SoftmaxWarpImplI22BroadcastScaleMaskLoadIffbLm4EiE11DirectStoreIffEfLi1ELi1ELi1ELi2ELb1EL9Algorithm0EEvT_T0_ll_param_3];
	cvta.to.global.u64 	%rd1, %rd11;
	cvta.to.global.u64 	%rd2, %rd12;
	cvta.to.global.u64 	%rd4, %rd23;
	setp.lt.s64 	%p1, %rd22, 2;
	@%p1 bra 	$L__BB505_2;
	mov.u64 	%rd24, $str;
	cvta.global.u64 	%rd25, %rd24;
	mov.u64 	%rd26, $str$1;
	cvta.global.u64 	%rd27, %rd26;
	mov.u64 	%rd28, __unnamed_491;
	cvta.global.u64 	%rd29, %rd28;
	{ // callseq 490, 0
	.param .b64 param0;
	st.param.b64 	[param0], %rd25;
	.param .b64 param1;
	st.param.b64 	[param1], %rd27;
	.param .b32 param2;
	st.param.b32 	[param2], 219;
	.param .b64 param3;
	st.param.b64 	[param3], %rd29;
	.param .b64 param4;
	st.param.b64 	[param4], 1;
	call.uni 
	__assertfail, 
	(
	param0, 
	param1, 
	param2, 
	param3, 
	param4
	);
	} // callseq 490
$L__BB505_2:
	mov.u32 	%r17, %ctaid.x;
	mov.u32 	%r18, %ntid.y;
	mov.u32 	%r19, %tid.y;
	mad.lo.s32 	%r20, %r17, %r18, %r19;
	mov.u32 	%r21, %nctaid.x;
	mul.lo.s32 	%r22, %r18, %r21;
	shl.b32 	%r8, %r22, 1;
	shl.b32 	%r23, %r20, 1;
	cvt.s64.s32 	%rd50, %r23;
	setp.le.s64 	%p2, %rd21, %rd50;
	@%p2 bra 	$L__BB505_13;
	mov.u32 	%r24, %tid.x;
	cvt.u64.u32 	%rd7, %r24;
	cvt.s64.s32 	%rd8, %r8;
$L__BB505_4:
	setp.le.s64 	%p3, %rd22, %rd7;
	mov.f32 	%f47, 0fFF800000;
	mov.f32 	%f48, %f47;
	@%p3 bra 	$L__BB505_6;
	setp.eq.s64 	%p4, %rd16, 1;
	setp.eq.s64 	%p5, %rd15, 1;
	setp.eq.s64 	%p6, %rd14, 1;
	setp.eq.s64 	%p7, %rd13, 1;
	mad.lo.s64 	%rd30, %rd20, %rd50, %rd7;
	cvt.u32.u64 	%r25, %rd30;
	div.s32 	%r26, %r25, %r9;
	mul.lo.s32 	%r27, %r26, %r9;
	sub.s32 	%r28, %r25, %r27;
	div.s32 	%r29, %r28, %r10;
	mul.lo.s32 	%r30, %r29, %r10;
	sub.s32 	%r31, %r28, %r30;
	div.s32 	%r32, %r31, %r11;
	mul.lo.s32 	%r33, %r32, %r11;
	sub.s32 	%r34, %r31, %r33;
	selp.b32 	%r35, 0, %r26, %p7;
	selp.b32 	%r36, 0, %r29, %p6;
	selp.b32 	%r37, 0, %r32, %p5;
	selp.b32 	%r38, 0, %r34, %p4;
	mul.lo.s32 	%r39, %r13, %r35;
	mad.lo.s32 	%r40, %r14, %r36, %r39;
	mad.lo.s32 	%r41, %r15, %r37, %r40;
	mad.lo.s32 	%r42, %r16, %r38, %r41;
	shl.b64 	%rd31, %rd30, 32;
	shr.s64 	%rd32, %rd31, 30;
	add.s64 	%rd33, %rd1, %rd32;
	ld.global.f32 	%f17, [%rd33];
	cvt.s64.s32 	%rd34, %r42;
	add.s64 	%rd35, %rd2, %rd34;
	ld.global.u8 	%rs1, [%rd35];
	setp.eq.s16 	%p8, %rs1, 0;
	mul.f32 	%f18, %f17, %f15;
	selp.f32 	%f47, %f14, %f18, %p8;
	max.f32 	%f48, %f47, 0fFF800000;
$L__BB505_6:
	mov.f32 	%f49, 0fFF800000;
	mov.f32 	%f50, %f49;
	@%p3 bra 	$L__BB505_8;
	setp.eq.s64 	%p10, %rd16, 1;
	setp.eq.s64 	%p11, %rd15, 1;
	setp.eq.s64 	%p12, %rd14, 1;
	setp.eq.s64 	%p13, %rd13, 1;
	mad.lo.s64 	%rd36, %rd20, %rd50, %rd20;
	add.s64 	%rd37, %rd36, %rd7;
	cvt.u32.u64 	%r43, %rd37;
	div.s32 	%r44, %r43, %r9;
	mul.lo.s32 	%r45, %r44, %r9;
	sub.s32 	%r46, %r43, %r45;
	div.s32 	%r47, %r46, %r10;
	mul.lo.s32 	%r48, %r47, %r10;
	sub.s32 	%r49, %r46, %r48;
	div.s32 	%r50, %r49, %r11;
	mul.lo.s32 	%r51, %r50, %r11;
	sub.s32 	%r52, %r49, %r51;
	selp.b32 	%r53, 0, %r44, %p13;
	selp.b32 	%r54, 0, %r47, %p12;
	selp.b32 	%r55, 0, %r50, %p11;
	selp.b32 	%r56, 0, %r52, %p10;
	mul.lo.s32 	%r57, %r13, %r53;
	mad.lo.s32 	%r58, %r14, %r54, %r57;
	mad.lo.s32 	%r59, %r15, %r55, %r58;
	mad.lo.s32 	%r60, %r16, %r56, %r59;
	shl.b64 	%rd38, %rd37, 32;
	shr.s64 	%rd39, %rd38, 30;
	add.s64 	%rd40, %rd1, %rd39;
	ld.global.f32 	%f20, [%rd40];
	cvt.s64.s32 	%rd41, %r60;
	add.s64 	%rd42, %rd2, %rd41;
	ld.global.u8 	%rs2, [%rd42];
	setp.eq.s16 	%p14, %rs2, 0;
	mul.f32 	%f21, %f20, %f15;
	selp.f32 	%f49, %f14, %f21, %p14;
	max.f32 	%f50, %f49, 0fFF800000;
$L__BB505_8:
	sub.f32 	%f22, %f47, %f48;
	fma.rn.f32 	%f23, %f22, 0f3BBB989D, 0f3F000000;
	cvt.sat.f32.f32 	%f24, %f23;
	mov.f32 	%f25, 0f4B400001;
	mov.f32 	%f26, 0f437C0000;
	fma.rm.f32 	%f27, %f24, %f26, %f25;
	add.f32 	%f28, %f27, 0fCB40007F;
	neg.f32 	%f29, %f28;
	fma.rn.f32 	%f30, %f22, 0f3FB8AA3B, %f29;
	fma.rn.f32 	%f31, %f22, 0f32A57060, %f30;
	mov.b32 	%r61, %f27;
	shl.b32 	%r62, %r61, 23;
	mov.b32 	%f32, %r62;
	ex2.approx.ftz.f32 	%f33, %f31;
	mul.f32 	%f34, %f33, %f32;
	add.f32 	%f35, %f34, 0f00000000;
	sub.f32 	%f36, %f49, %f50;
	fma.rn.f32 	%f37, %f36, 0f3BBB989D, 0f3F000000;
	cvt.sat.f32.f32 	%f38, %f37;
	fma.rm.f32 	%f39, %f38, %f26, %f25;
	add.f32 	%f40, %f39, 0fCB40007F;
	neg.f32 	%f41, %f40;
	fma.rn.f32 	%f42, %f36, 0f3FB8AA3B, %f41;
	fma.rn.f32 	%f43, %f36, 0f32A57060, %f42;
	mov.b32 	%r63, %f39;
	shl.b32 	%r64, %r63, 23;
	mov.b32 	%f44, %r64;
	ex2.approx.ftz.f32 	%f45, %f43;
	mul.f32 	%f11, %f45, %f44;
	div.rn.f32 	%f12, %f34, %f35;
	@%p3 bra 	$L__BB505_10;
	mad.lo.s64 	%rd43, %rd50, %rd5, %rd7;
	shl.b64 	%rd44, %rd43, 2;
	add.s64 	%rd45, %rd4, %rd44;
	st.global.f32 	[%rd45], %f12;
$L__BB505_10:
	add.f32 	%f46, %f11, 0f00000000;
	div.rn.f32 	%f13, %f11, %f46;
	@%p3 bra 	$L__BB505_12;
	mad.lo.s64 	%rd46, %rd5, %rd50, %rd5;
	add.s64 	%rd47, %rd46, %rd7;
	shl.b64 	%rd48, %rd47, 2;
	add.s64 	%rd49, %rd4, %rd48;
	st.global.f32 	[%rd49], %f13;
$L__BB505_12:
	add.s64 	%rd50, %rd50, %rd8;
	setp.lt.s64 	%p17, %rd50, %rd21;
	@%p17 bra 	$L__BB505_4;
$L__BB505_13:
	ret;

}
	// .globl	_Z15SoftmaxWarpImplI22BroadcastScaleMaskLoadIffbLm4EiE11DirectStoreIffEfLi1ELi1ELi1ELi1ELb0EL9Algorithm0EEvT_T0_ll
.visible .entry _Z15SoftmaxWarpImplI22BroadcastScaleMaskLoadIffbLm4EiE11DirectStoreIffEfLi1ELi1ELi1ELi1ELb0EL9Algorithm0EEvT_T0_ll(
	.param .align 8 .b8 _Z15SoftmaxWarpImplI22BroadcastScaleMaskLoadIffbLm4EiE11DirectStoreIffEfLi1ELi1ELi1ELi1ELb0EL9Algorithm0EEvT_T0_ll_param_0[120],
	.param .align 8 .b8 _Z15SoftmaxWarpImplI22BroadcastScaleMaskLoadIffbLm4EiE11DirectStoreIffEfLi1ELi1ELi1ELi1ELb0EL9Algorithm0EEvT_T0_ll_param_1[16],
	.param .u64 _Z15SoftmaxWarpImplI22BroadcastScaleMaskLoadIffbLm4EiE11DirectStoreIffEfLi1ELi1ELi1ELi1ELb0EL9Algorithm0EEvT_T0_ll_param_2,
	.param .u64 _Z15SoftmaxWarpImplI22BroadcastScaleMaskLoadIffbLm4EiE11DirectStoreIffEfLi1ELi1ELi1ELi1ELb0EL9Algorithm0EEvT_T0_ll_param_3
)
{
	.reg .pred 	%p<19>;
	.reg .b16 	%rs<4>;
	.reg .b32 	%r<86>;
	.reg .b32 	%f<60>;
	.reg .b64 	%rd<74>;

	ld.param.v2.f32 	{%f3, %f4}, [_Z15SoftmaxWarpImplI22BroadcastScaleMaskLoadIffbLm4EiE11DirectStoreIffEfLi1ELi1ELi1ELi1ELb0EL9Algorithm0EEvT_T0_ll_param_0+112];
	ld.param.u64 	%rd28, [_Z15SoftmaxWarpImplI22BroadcastScaleMaskLoadIffbLm4EiE11DirectStoreIffEfLi1ELi1ELi1ELi1ELb0EL9Algorithm0EEvT_T0_ll_param_0+104];
	ld.param.v2.u32 	{%r14, %r15}, [_Z15SoftmaxWarpImplI22BroadcastScaleMaskLoadIffbLm4EiE11DirectStoreIffEfLi1ELi1ELi1ELi1ELb0EL9Algorithm0EEvT_T0_ll_param_0+88];
	ld.param.v2.u32 	{%r12, %r13}, [_Z15SoftmaxWarpImplI22BroadcastScaleMaskLoadIffbLm4EiE11DirectStoreIffEfLi1ELi1ELi1ELi1ELb0EL9Algorithm0EEvT_T0_ll_param_0+80];
	ld.param.v2.u32 	{%r10, %r11}, [_Z15SoftmaxWarpImplI22BroadcastScaleMaskLoadIffbLm4EiE11DirectStoreIffEfLi1ELi1ELi1ELi1ELb0EL9Algorithm0EEvT_T0_ll_param_0+64];
	ld.param.v2.u32 	{%r8, %r9}, [_Z15SoftmaxWarpImplI22BroadcastScaleMaskLoadIffbLm4EiE11DirectStoreIffEfLi1ELi1ELi1ELi1ELb0EL9Algorithm0EEvT_T0_ll_param_0+56];
	ld.param.u64 	%rd24, [_Z15SoftmaxWarpImplI22BroadcastScaleMaskLoadIffbLm4EiE11DirectStoreIffEfLi1ELi1ELi1ELi1ELb0EL9Algorithm0EEvT_T0_ll_param_0+40];
	ld.param.u64 	%rd23, [_Z15SoftmaxWarpImplI22BroadcastScaleMaskLoadIffbLm4EiE11DirectStoreIffEfLi1ELi1ELi1ELi1ELb0EL9Algorithm0EEvT_T0_ll_param_0+32];
	ld.param.u64 	%rd22, [_Z15SoftmaxWarpImplI22BroadcastScaleMaskLoadIffbLm4EiE11DirectStoreIffEfLi1ELi1ELi1ELi1ELb0EL9Algorithm0EEvT_T0_ll_param_0+24];
	ld.param.u64 	%rd21, [_Z15SoftmaxWarpImplI22BroadcastScaleMaskLoadIffbLm4EiE11DirectStoreIffEfLi1ELi1ELi1ELi1ELb0EL9Algorithm0EEvT_T0_ll_param_0+16];
	ld.param.u64 	%rd5, [_Z15SoftmaxWarpImplI22BroadcastScaleMaskLoadIffbLm4EiE11DirectStoreIffEfLi1ELi1ELi1ELi1ELb0EL9Algorithm0EEvT_T0_ll_param_1+8];
	ld.param.u64 	%rd30, [_Z15SoftmaxWarpImplI22BroadcastScaleMaskLoadIffbLm4EiE11DirectStoreIffEfLi1ELi1ELi1ELi1ELb0EL9Algorithm0EEvT_T0_ll_param_1];
	ld.param.u64 	%rd20, [_Z15SoftmaxWarpImplI22BroadcastScaleMaskLoadIffbLm4EiE11DirectStoreIffEfLi1ELi1ELi1ELi1ELb0EL9Algorithm0EEvT_T0_ll_param_0+8];
	ld.param.u64 	%rd19, [_Z15SoftmaxWarpImplI22BroadcastScaleMaskLoadIffbLm4EiE11DirectStoreIffEfLi1ELi1ELi1ELi1ELb0EL9Algorithm0EEvT_T0_ll_param_0];
	ld.param.u64 	%rd29, [_Z15SoftmaxWarpImplI22BroadcastScaleMaskLoadIffbLm4EiE11DirectStoreIffEfLi1ELi1ELi1ELi1ELb0EL9Algorithm0EEvT_T0_ll_param_2];
	ld.param.u64 	%rd31, [_Z15SoftmaxWarpImplI22BroadcastScaleMaskLoadIffbLm4EiE11DirectStoreIffEfLi1ELi1ELi1ELi1ELb0EL9Algorithm0EEvT_T0_ll_param_3];
	cvta.to.global.u64 	%rd1, %rd19;
	cvta.to.global.u64 	%rd2, %rd20;
	cvta.to.global.u64 	%rd4, %rd30;
	setp.lt.s64 	%p1, %rd31, 2;
	@%p1 bra 	$L__BB506_2;
	mov.u64 	%rd32, $str;
	cvta.global.u64 	%rd33, %rd32;
	mov.u64 	%rd34, $str$1;
	cvta.global.u64 	%rd35, %rd34;
	mov.u64 	%rd36, __unnamed_492;
	cvta.global.u64 	%rd37, %rd36;
	{ // callseq 491, 0
	.param .b64 param0;
	st.param.b64 	[param0], %rd33;
	.param .b64 param1;
	st.param.b64 	[param1], %rd35;
	.param .b32 param2;
	st.param.b32 	[param2], 219;
	.param .b64 param3;
	st.param.b64 	[param3], %rd37;
	.param .b64 param4;
	st.param.b64 	[param4], 1;
	call.uni 
	__assertfail, 
	(
	param0, 
	param1, 
	param2, 
	param3, 
	param4
	);
	} // callseq 491
$L__BB506_2:
	mov.u32 	%r16, %ctaid.x;
	mov.u32 	%r17, %ntid.y;
	mov.u32 	%r18, %tid.y;
	mad.lo.s32 	%r19, %r16, %r17, %r18;
	mov.u32 	%r20, %nctaid.x;
	mul.lo.s32 	%r21, %r20, %r17;
	cvt.s64.s32 	%rd6, %r21;
	cvt.s64.s32 	%rd73, %r19;
	setp.le.s64 	%p2, %rd29, %rd73;
	@%p2 bra 	$L__BB506_10;
	mov.u32 	%r22, %tid.x;
	cvt.u64.u32 	%rd8, %r22;
	add.s64 	%rd9, %rd6, %rd73;
	max.s64 	%rd38, %rd29, %rd9;
	setp.lt.s64 	%p3, %rd9, %rd29;
	selp.u64 	%rd10, 1, 0, %p3;
	add.s64 	%rd39, %rd9, %rd10;
	sub.s64 	%rd11, %rd38, %rd39;
	or.b64  	%rd40, %rd11, %rd6;
	and.b64  	%rd41, %rd40, -4294967296;
	setp.ne.s64 	%p4, %rd41, 0;
	@%p4 bra 	$L__BB506_5;
	cvt.u32.u64 	%r23, %rd6;
	cvt.u32.u64 	%r24, %rd11;
	div.u32 	%r25, %r24, %r23;
	cvt.u64.u32 	%rd71, %r25;
	bra.uni 	$L__BB506_6;
$L__BB506_5:
	div.u64 	%rd71, %rd11, %rd6;
$L__BB506_6:
	add.s64 	%rd15, %rd71, %rd10;
	and.b64  	%rd42, %rd15, 1;
	setp.eq.b64 	%p5, %rd42, 1;
	@%p5 bra 	$L__BB506_8;
	mad.lo.s64 	%rd43, %rd28, %rd73, %rd8;
	cvt.u32.u64 	%r26, %rd43;
	div.s32 	%r27, %r26, %r8;
	mul.lo.s32 	%r28, %r27, %r8;
	sub.s32 	%r29, %r26, %r28;
	div.s32 	%r30, %r29, %r9;
	mul.lo.s32 	%r31, %r30, %r9;
	sub.s32 	%r32, %r29, %r31;
	div.s32 	%r33, %r32, %r10;
	mul.lo.s32 	%r34, %r33, %r10;
	sub.s32 	%r35, %r32, %r34;
	setp.eq.s64 	%p6, %rd21, 1;
	selp.b32 	%r36, 0, %r27, %p6;
	setp.eq.s64 	%p7, %rd22, 1;
	selp.b32 	%r37, 0, %r30, %p7;
	setp.eq.s64 	%p8, %rd23, 1;
	selp.b32 	%r38, 0, %r33, %p8;
	setp.eq.s64 	%p9, %rd24, 1;
	selp.b32 	%r39, 0, %r35, %p9;
	mul.lo.s32 	%r40, %r12, %r36;
	mad.lo.s32 	%r41, %r13, %r37, %r40;
	mad.lo.s32 	%r42, %r14, %r38, %r41;
	mad.lo.s32 	%r43, %r15, %r39, %r42;
	shl.b64 	%rd44, %rd43, 32;
	shr.s64 	%rd45, %rd44, 30;
	add.s64 	%rd46, %rd1, %rd45;
	ld.global.f32 	%f5, [%rd46];
	cvt.s64.s32 	%rd47, %r43;
	add.s64 	%rd48, %rd2, %rd47;
	ld.global.u8 	%rs1, [%rd48];
	setp.eq.s16 	%p10, %rs1, 0;
	mul.f32 	%f6, %f5, %f4;
	selp.f32 	%f7, %f3, %f6, %p10;
	max.f32 	%f8, %f7, 0fFF800000;
	sub.f32 	%f9, %f7, %f8;
	fma.rn.f32 	%f10, %f9, 0f3BBB989D, 0f3F000000;
	cvt.sat.f32.f32 	%f11, %f10;
	mov.f32 	%f12, 0f4B400001;
	mov.f32 	%f13, 0f437C0000;
	fma.rm.f32 	%f14, %f11, %f13, %f12;
	add.f32 	%f15, %f14, 0fCB40007F;
	neg.f32 	%f16, %f15;
	fma.rn.f32 	%f17, %f9, 0f3FB8AA3B, %f16;
	fma.rn.f32 	%f18, %f9, 0f32A57060, %f17;
	mov.b32 	%r44, %f14;
	shl.b32 	%r45, %r44, 23;
	mov.b32 	%f19, %r45;
	ex2.approx.ftz.f32 	%f20, %f18;
	mul.f32 	%f21, %f20, %f19;
	add.f32 	%f22, %f21, 0f00000000;
	div.rn.f32 	%f23, %f21, %f22;
	mad.lo.s64 	%rd49, %rd5, %rd73, %rd8;
	shl.b64 	%rd50, %rd49, 2;
	add.s64 	%rd51, %rd4, %rd50;
	st.global.f32 	[%rd51], %f23;
	mov.u64 	%rd73, %rd9;
$L__BB506_8:
	setp.eq.s64 	%p11, %rd15, 0;
	@%p11 bra 	$L__BB506_10;
$L__BB506_9:
	setp.eq.s64 	%p12, %rd24, 1;
	setp.eq.s64 	%p13, %rd23, 1;
	setp.eq.s64 	%p14, %rd22, 1;
	setp.eq.s64 	%p15, %rd21, 1;
	mad.lo.s64 	%rd52, %rd28, %rd73, %rd8;
	cvt.u32.u64 	%r46, %rd52;
	div.s32 	%r47, %r46, %r8;
	mul.lo.s32 	%r48, %r47, %r8;
	sub.s32 	%r49, %r46, %r48;
	div.s32 	%r50, %r49, %r9;
	mul.lo.s32 	%r51, %r50, %r9;
	sub.s32 	%r52, %r49, %r51;
	div.s32 	%r53, %r52, %r10;
	mul.lo.s32 	%r54, %r53, %r10;
	sub.s32 	%r55, %r52, %r54;
	selp.b32 	%r56, 0, %r47, %p15;
	selp.b32 	%r57, 0, %r50, %p14;
	selp.b32 	%r58, 0, %r53, %p13;
	selp.b32 	%r59, 0, %r55, %p12;
	mul.lo.s32 	%r60, %r12, %r56;
	mad.lo.s32 	%r61, %r13, %r57, %r60;
	mad.lo.s32 	%r62, %r14, %r58, %r61;
	mad.lo.s32 	%r63, %r15, %r59, %r62;
	shl.b64 	%rd53, %rd52, 32;
	shr.s64 	%rd54, %rd53, 30;
	add.s64 	%rd55, %rd1, %rd54;
	ld.global.f32 	%f24, [%rd55];
	cvt.s64.s32 	%rd56, %r63;
	add.s64 	%rd57, %rd2, %rd56;
	ld.global.u8 	%rs2, [%rd57];
	setp.eq.s16 	%p16, %rs2, 0;
	mul.f32 	%f25, %f24, %f4;
	selp.f32 	%f26, %f3, %f25, %p16;
	max.f32 	%f27, %f26, 0fFF800000;
	sub.f32 	%f28, %f26, %f27;
	fma.rn.f32 	%f29, %f28, 0f3BBB989D, 0f3F000000;
	cvt.sat.f32.f32 	%f30, %f29;
	mov.f32 	%f31, 0f4B400001;
	mov.f32 	%f32, 0f437C0000;
	fma.rm.f32 	%f33, %f30, %f32, %f31;
	add.f32 	%f34, %f33, 0fCB40007F;
	neg.f32 	%f35, %f34;
	fma.rn.f32 	%f36, %f28, 0f3FB8AA3B, %f35;
	fma.rn.f32 	%f37, %f28, 0f32A57060, %f36;
	mov.b32 	%r64, %f33;
	shl.b32 	%r65, %r64, 23;
	mov.b32 	%f38, %r65;
	ex2.approx.ftz.f32 	%f39, %f37;
	mul.f32 	%f40, %f39, %f38;
	add.f32 	%f41, %f40, 0f00000000;
	div.rn.f32 	%f42, %f40, %f41;
	mad.lo.s64 	%rd58, %rd73, %rd5, %rd8;
	shl.b64 	%rd59, %rd58, 2;
	add.s64 	%rd60, %rd4, %rd59;
	st.global.f32 	[%rd60], %f42;
	add.s64 	%rd61, %rd73, %rd6;
	mad.lo.s64 	%rd62, %rd28, %rd61, %rd8;
	cvt.u32.u64 	%r66, %rd62;
	div.s32 	%r67, %r66, %r8;
	mul.lo.s32 	%r68, %r67, %r8;
	sub.s32 	%r69, %r66, %r68;
	div.s32 	%r70, %r69, %r9;
	mul.lo.s32 	%r71, %r70, %r9;
	sub.s32 	%r72, %r69, %r71;
	div.s32 	%r73, %r72, %r10;
	mul.lo.s32 	%r74, %r73, %r10;
	sub.s32 	%r75, %r72, %r74;
	selp.b32 	%r76, 0, %r67, %p15;
	selp.b32 	%r77, 0, %r70, %p14;
	selp.b32 	%r78, 0, %r73, %p13;
	selp.b32 	%r79, 0, %r75, %p12;
	mul.lo.s32 	%r80, %r12, %r76;
	mad.lo.s32 	%r81, %r13, %r77, %r80;
	mad.lo.s32 	%r82, %r14, %r78, %r81;
	mad.lo.s32 	%r83, %r15, %r79, %r82;
	shl.b64 	%rd63, %rd62, 32;
	shr.s64 	%rd64, %rd63, 30;
	add.s64 	%rd65, %rd1, %rd64;
	ld.global.f32 	%f43, [%rd65];
	cvt.s64.s32 	%rd66, %r83;
	add.s64 	%rd67, %rd2, %rd66;
	ld.global.u8 	%rs3, [%rd67];
	setp.eq.s16 	%p17, %rs3, 0;
	mul.f32 	%f44, %f43, %f4;
	selp.f32 	%f45, %f3, %f44, %p17;
	max.f32 	%f46, %f45, 0fFF800000;
	sub.f32 	%f47, %f45, %f46;
	fma.rn.f32 	%f48, %f47, 0f3BBB989D, 0f3F000000;
	cvt.sat.f32.f32 	%f49, %f48;
	fma.rm.f32 	%f50, %f49, %f32, %f31;
	add.f32 	%f51, %f50, 0fCB40007F;
	neg.f32 	%f52, %f51;
	fma.rn.f32 	%f53, %f47, 0f3FB8AA3B, %f52;
	fma.rn.f32 	%f54, %f47, 0f32A57060, %f53;
	mov.b32 	%r84, %f50;
	shl.b32 	%r85, %r84, 23;
	mov.b32 	%f55, %r85;
	ex2.approx.ftz.f32 	%f56, %f54;
	mul.f32 	%f57, %f56, %f55;
	add.f32 	%f58, %f57, 0f00000000;
	div.rn.f32 	%f59, %f57, %f58;
	mad.lo.s64 	%rd68, %rd61, %rd5, %rd8;
	shl.b64 	%rd69, %rd68, 2;
	add.s64 	%rd70, %rd4, %rd69;
	st.global.f32 	[%rd70], %f59;
	add.s64 	%rd73, %rd61, %rd6;
	setp.lt.s64 	%p18, %rd73, %rd29;
	@%p18 bra 	$L__BB506_9;
$L__BB506_10:
	ret;

}
	// .globl	_Z15SoftmaxWarpImplI22BroadcastScaleMaskLoadIffbLm4EiE11DirectStoreIffEfLi1ELi1ELi1ELi1ELb1EL9Algorithm0EEvT_T0_ll
.visible .entry _Z15SoftmaxWarpImplI22BroadcastScaleMaskLoadIffbLm4EiE11DirectStoreIffEfLi1ELi1ELi1ELi1ELb1EL9Algorithm0EEvT_T0_ll(
	.param .align 8 .b8 _Z15SoftmaxWarpImplI22BroadcastScaleMaskLoadIffbLm4EiE11DirectStoreIffEfLi1ELi1ELi1ELi1ELb1EL9Algorithm0EEvT_T0_ll_param_0[120],
	.param .align 8 .b8 _Z15SoftmaxWarpImplI22BroadcastScaleMaskLoadIffbLm4EiE11DirectStoreIffEfLi1ELi1ELi1ELi1ELb1EL9Algorithm0EEvT_T0_ll_param_1[16],
	.param .u64 _Z15SoftmaxWarpImplI22BroadcastScaleMaskLoadIffbLm4EiE11DirectStoreIffEfLi1ELi1ELi1ELi1ELb1EL9Algorithm0EEvT_T0_ll_param_2,
	.param .u64 _Z15SoftmaxWarpImplI22BroadcastScaleMaskLoadIffbLm4EiE11DirectStoreIffEfLi1ELi1ELi1ELi1ELb1EL9Algorithm0EEvT_T0_ll_param_3
)
{
	.reg .pred 	%p<29>;
	.reg .b16 	%rs<4>;
	.reg .b32 	%r<86>;
	.reg .b32 	%f<77>;
	.reg .b64 	%rd<73>;

	ld.param.v2.f32 	{%f18, %f19}, [_Z15SoftmaxWarpImplI22BroadcastScaleMaskLoadIffbLm4EiE11DirectStoreIffEfLi1ELi1ELi1ELi1ELb1EL9Algorithm0EEvT_T0_ll_param_0+112];
	ld.param.u64 	%rd28, [_Z15SoftmaxWarpImplI22BroadcastScaleMaskLoadIffbLm4EiE11DirectStoreIffEfLi1ELi1ELi1ELi1ELb1EL9Algorithm0EEvT_T0_ll_param_0+104];
	ld.param.v2.u32 	{%r14, %r15}, [_Z15SoftmaxWarpImplI22BroadcastScaleMaskLoadIffbLm4EiE11DirectStoreIffEfLi1ELi1ELi1ELi1ELb1EL9Algorithm0EEvT_T0_ll_param_0+88];
	ld.param.v2.u32 	{%r12, %r13}, [_Z15SoftmaxWarpImplI22BroadcastScaleMaskLoadIffbLm4EiE11DirectStoreIffEfLi1ELi1ELi1ELi1ELb1EL9Algorithm0EEvT_T0_ll_param_0+80];
	ld.param.v2.u32 	{%r10, %r11}, [_Z15SoftmaxWarpImplI22BroadcastScaleMaskLoadIffbLm4EiE11DirectStoreIffEfLi1ELi1ELi1ELi1ELb1EL9Algorithm0EEvT_T0_ll_param_0+64];
	ld.param.v2.u32 	{%r8, %r9}, [_Z15SoftmaxWarpImplI22BroadcastScaleMaskLoadIffbLm4EiE11DirectStoreIffEfLi1ELi1ELi1ELi1ELb1EL9Algorithm0EEvT_T0_ll_param_0+56];
	ld.param.u64 	%rd24, [_Z15SoftmaxWarpImplI22BroadcastScaleMaskLoadIffbLm4EiE11DirectStoreIffEfLi1ELi1ELi1ELi1ELb1EL9Algorithm0EEvT_T0_ll_param_0+40];
	ld.param.u64 	%rd23, [_Z15SoftmaxWarpImplI22BroadcastScaleMaskLoadIffbLm4EiE11DirectStoreIffEfLi1ELi1ELi1ELi1ELb1EL9Algorithm0EEvT_T0_ll_param_0+32];
	ld.param.u64 	%rd22, [_Z15SoftmaxWarpImplI22BroadcastScaleMaskLoadIffbLm4EiE11DirectStoreIffEfLi1ELi1ELi1ELi1ELb1EL9Algorithm0EEvT_T0_ll_param_0+24];
	ld.param.u64 	%rd21, [_Z15SoftmaxWarpImplI22BroadcastScaleMaskLoadIffbLm4EiE11DirectStoreIffEfLi1ELi1ELi1ELi1ELb1EL9Algorithm0EEvT_T0_ll_param_0+16];
	ld.param.u64 	%rd4, [_Z15SoftmaxWarpImplI22BroadcastScaleMaskLoadIffbLm4EiE11DirectStoreIffEfLi1ELi1ELi1ELi1ELb1EL9Algorithm0EEvT_T0_ll_param_1+8];
	ld.param.u64 	%rd31, [_Z15SoftmaxWarpImplI22BroadcastScaleMaskLoadIffbLm4EiE11DirectStoreIffEfLi1ELi1ELi1ELi1ELb1EL9Algorithm0EEvT_T0_ll_param_1];
	ld.param.u64 	%rd20, [_Z15SoftmaxWarpImplI22BroadcastScaleMaskLoadIffbLm4EiE11DirectStoreIffEfLi1ELi1ELi1ELi1ELb1EL9Algorithm0EEvT_T0_ll_param_0+8];
	ld.param.u64 	%rd19, [_Z15SoftmaxWarpImplI22BroadcastScaleMaskLoadIffbLm4EiE11DirectStoreIffEfLi1ELi1ELi1ELi1ELb1EL9Algorithm0EEvT_T0_ll_param_0];
	ld.param.u64 	%rd29, [_Z15SoftmaxWarpImplI22BroadcastScaleMaskLoadIffbLm4EiE11DirectStoreIffEfLi1ELi1ELi1ELi1ELb1EL9Algorithm0EEvT_T0_ll_param_2];
	ld.param.u64 	%rd30, [_Z15SoftmaxWarpImplI22BroadcastScaleMaskLoadIffbLm4EiE11DirectStoreIffEfLi1ELi1ELi1ELi1ELb1EL9Algorithm0EEvT_T0_ll_param_3];
	cvta.to.global.u64 	%rd1, %rd19;
	cvta.to.global.u64 	%rd2, %rd20;
	cvta.to.global.u64 	%rd3, %rd31;
	setp.lt.s64 	%p1, %rd30, 2;
	@%p1 bra 	$L__BB507_2;
	mov.u64 	%rd32, $str;
	cvta.global.u64 	%rd33, %rd32;
	mov.u64 	%rd34, $str$1;
	cvta.global.u64 	%rd35, %rd34;
	mov.u64 	%rd36, __unnamed_493;
	cvta.global.u64 	%rd37, %rd36;
	{ // callseq 492, 0
	.param .b64 param0;
	st.param.b64 	[param0], %rd33;
	.param .b64 param1;
	st.param.b64 	[param1], %rd35;
	.param .b32 param2;
	st.param.b32 	[param2], 219;
	.param .b64 param3;
	st.param.b64 	[param3], %rd37;
	.param .b64 param4;
	st.param.b64 	[param4], 1;
	call.uni 
	__assertfail, 
	(
	param0, 
	param1, 
	param2, 
	param3, 
	param4
	);
	} // callseq 492
$L__BB507_2:
	mov.u32 	%r16, %ctaid.x;
	mov.u32 	%r17, %ntid.y;
	mov.u32 	%r18, %tid.y;
	mad.lo.s32 	%r19, %r16, %r17, %r18;
	mov.u32 	%r20, %nctaid.x;
	mul.lo.s32 	%r21, %r20, %r17;
	cvt.s64.s32 	%rd5, %r21;
	cvt.s64.s32 	%rd6, %r19;
	setp.le.s64 	%p2, %rd29, %rd6;
	@%p2 bra 	$L__BB507_21;
	mov.u32 	%r22, %tid.x;
	cvt.u64.u32 	%rd7, %r22;
	add.s64 	%rd8, %rd5, %rd6;
	max.s64 	%rd38, %rd29, %rd8;
	setp.lt.s64 	%p3, %rd8, %rd29;
	selp.u64 	%rd9, 1, 0, %p3;
	add.s64 	%rd39, %rd8, %rd9;
	sub.s64 	%rd10, %rd38, %rd39;
	or.b64  	%rd40, %rd10, %rd5;
	and.b64  	%rd41, %rd40, -4294967296;
	setp.ne.s64 	%p4, %rd41, 0;
	@%p4 bra 	$L__BB507_5;
	cvt.u32.u64 	%r23, %rd5;
	cvt.u32.u64 	%r24, %rd10;
	div.u32 	%r25, %r24, %r23;
	cvt.u64.u32 	%rd70, %r25;
	bra.uni 	$L__BB507_6;
$L__BB507_5:
	div.u64 	%rd70, %rd10, %rd5;
$L__BB507_6:
	add.s64 	%rd14, %rd70, %rd9;
	and.b64  	%rd42, %rd14, 1;
	setp.eq.b64 	%p5, %rd42, 1;
	mov.u64 	%rd72, %rd6;
	@%p5 bra 	$L__BB507_11;
	setp.le.s64 	%p6, %rd30, %rd7;
	mov.f32 	%f71, 0fFF800000;
	mov.f32 	%f72, %f71;
	@%p6 bra 	$L__BB507_9;
	mad.lo.s64 	%rd43, %rd28, %rd6, %rd7;
	cvt.u32.u64 	%r26, %rd43;
	div.s32 	%r27, %r26, %r8;
	mul.lo.s32 	%r28, %r27, %r8;
	sub.s32 	%r29, %r26, %r28;
	div.s32 	%r30, %r29, %r9;
	mul.lo.s32 	%r31, %r30, %r9;
	sub.s32 	%r32, %r29, %r31;
	div.s32 	%r33, %r32, %r10;
	mul.lo.s32 	%r34, %r33, %r10;
	sub.s32 	%r35, %r32, %r34;
	setp.eq.s64 	%p7, %rd21, 1;
	selp.b32 	%r36, 0, %r27, %p7;
	setp.eq.s64 	%p8, %rd22, 1;
	selp.b32 	%r37, 0, %r30, %p8;
	setp.eq.s64 	%p9, %rd23, 1;
	selp.b32 	%r38, 0, %r33, %p9;
	setp.eq.s64 	%p10, %rd24, 1;
	selp.b32 	%r39, 0, %r35, %p10;
	mul.lo.s32 	%r40, %r12, %r36;
	mad.lo.s32 	%r41, %r13, %r37, %r40;
	mad.lo.s32 	%r42, %r14, %r38, %r41;
	mad.lo.s32 	%r43, %r15, %r39, %r42;
	shl.b64 	%rd44, %rd43, 32;
	shr.s64 	%rd45, %rd44, 30;
	add.s64 	%rd46, %rd1, %rd45;
	ld.global.f32 	%f21, [%rd46];
	cvt.s64.s32 	%rd47, %r43;
	add.s64 	%rd48, %rd2, %rd47;
	ld.global.u8 	%rs1, [%rd48];
	setp.eq.s16 	%p11, %rs1, 0;
	mul.f32 	%f22, %f21, %f19;
	selp.f32 	%f71, %f18, %f22, %p11;
	max.f32 	%f72, %f71, 0fFF800000;
$L__BB507_9:
	sub.f32 	%f23, %f71, %f72;
	fma.rn.f32 	%f24, %f23, 0f3BBB989D, 0f3F000000;
	cvt.sat.f32.f32 	%f25, %f24;
	mov.f32 	%f26, 0f4B400001;
	mov.f32 	%f27, 0f437C0000;
	fma.rm.f32 	%f28, %f25, %f27, %f26;
	add.f32 	%f29, %f28, 0fCB40007F;
	neg.f32 	%f30, %f29;
	fma.rn.f32 	%f31, %f23, 0f3FB8AA3B, %f30;
	fma.rn.f32 	%f32, %f23, 0f32A57060, %f31;
	mov.b32 	%r44, %f28;
	shl.b32 	%r45, %r44, 23;
	mov.b32 	%f33, %r45;
	ex2.approx.ftz.f32 	%f34, %f32;
	mul.f32 	%f35, %f34, %f33;
	add.f32 	%f36, %f35, 0f00000000;
	div.rn.f32 	%f7, %f35, %f36;
	mov.u64 	%rd72, %rd8;
	@%p6 bra 	$L__BB507_11;
	mad.lo.s64 	%rd49, %rd4, %rd6, %rd7;
	shl.b64 	%rd50, %rd49, 2;
	add.s64 	%rd51, %rd3, %rd50;
	st.global.f32 	[%rd51], %f7;
$L__BB507_11:
	setp.eq.s64 	%p13, %rd14, 0;
	@%p13 bra 	$L__BB507_21;
$L__BB507_12:
	setp.le.s64 	%p14, %rd30, %rd7;
	mov.f32 	%f73, 0fFF800000;
	mov.f32 	%f74, %f73;
	@%p14 bra 	$L__BB507_14;
	setp.eq.s64 	%p15, %rd24, 1;
	setp.eq.s64 	%p16, %rd23, 1;
	setp.eq.s64 	%p17, %rd22, 1;
	setp.eq.s64 	%p18, %rd21, 1;
	mad.lo.s64 	%rd52, %rd28, %rd72, %rd7;
	cvt.u32.u64 	%r46, %rd52;
	div.s32 	%r47, %r46, %r8;
	mul.lo.s32 	%r48, %r47, %r8;
	sub.s32 	%r49, %r46, %r48;
	div.s32 	%r50, %r49, %r9;
	mul.lo.s32 	%r51, %r50, %r9;
	sub.s32 	%r52, %r49, %r51;
	div.s32 	%r53, %r52, %r10;
	mul.lo.s32 	%r54, %r53, %r10;
	sub.s32 	%r55, %r52, %r54;
	selp.b32 	%r56, 0, %r47, %p18;
	selp.b32 	%r57, 0, %r50, %p17;
	selp.b32 	%r58, 0, %r53, %p16;
	selp.b32 	%r59, 0, %r55, %p15;
	mul.lo.s32 	%r60, %r12, %r56;
	mad.lo.s32 	%r61, %r13, %r57, %r60;
	mad.lo.s32 	%r62, %r14, %r58, %r61;
	mad.lo.s32 	%r63, %r15, %r59, %r62;
	shl.b64 	%rd53, %rd52, 32;
	shr.s64 	%rd54, %rd53, 30;
	add.s64 	%rd55, %rd1, %rd54;
	ld.global.f32 	%f38, [%rd55];
	cvt.s64.s32 	%rd56, %r63;
	add.s64 	%rd57, %rd2, %rd56;
	ld.global.u8 	%rs2, [%rd57];
	setp.eq.s16 	%p19, %rs2, 0;
	mul.f32 	%f39, %f38, %f19;
	selp.f32 	%f73, %f18, %f39, %p19;
	max.f32 	%f74, %f73, 0fFF800000;
$L__BB507_14:
	sub.f32 	%f40, %f73, %f74;
	fma.rn.f32 	%f41, %f40, 0f3BBB989D, 0f3F000000;
	cvt.sat.f32.f32 	%f42, %f41;
	mov.f32 	%f43, 0f4B400001;
	mov.f32 	%f44, 0f437C0000;
	fma.rm.f32 	%f45, %f42, %f44, %f43;
	add.f32 	%f46, %f45, 0fCB40007F;
	neg.f32 	%f47, %f46;
	fma.rn.f32 	%f48, %f40, 0f3FB8AA3B, %f47;
	fma.rn.f32 	%f49, %f40, 0f32A57060, %f48;
	mov.b32 	%r64, %f45;
	shl.b32 	%r65, %r64, 23;
	mov.b32 	%f50, %r65;
	ex2.approx.ftz.f32 	%f51, %f49;
	mul.f32 	%f52, %f51, %f50;
	add.f32 	%f53, %f52, 0f00000000;
	div.rn.f32 	%f12, %f52, %f53;
	@%p14 bra 	$L__BB507_16;
	mad.lo.s64 	%rd58, %rd72, %rd4, %rd7;
	shl.b64 	%rd59, %rd58, 2;
	add.s64 	%rd60, %rd3, %rd59;
	st.global.f32 	[%rd60], %f12;
$L__BB507_16:
	add.s64 	%rd17, %rd72, %rd5;
	mov.f32 	%f75, 0fFF800000;
	mov.f32 	%f76, %f75;
	@%p14 bra 	$L__BB507_18;
	setp.eq.s64 	%p22, %rd24, 1;
	setp.eq.s64 	%p23, %rd23, 1;
	setp.eq.s64 	%p24, %rd22, 1;
	setp.eq.s64 	%p25, %rd21, 1;
	mad.lo.s64 	%rd61, %rd28, %rd17, %rd7;
	cvt.u32.u64 	%r66, %rd61;
	div.s32 	%r67, %r66, %r8;
	mul.lo.s32 	%r68, %r67, %r8;
	sub.s32 	%r69, %r66, %r68;
	div.s32 	%r70, %r69, %r9;
	mul.lo.s32 	%r71, %r70, %r9;
	sub.s32 	%r72, %r69, %r71;
	div.s32 	%r73, %r72, %r10;
	mul.lo.s32 	%r74, %r73, %r10;
	sub.s32 	%r75, %r72, %r74;
	selp.b32 	%r76, 0, %r67, %p25;
	selp.b32 	%r77, 0, %r70, %p24;
	selp.b32 	%r78, 0, %r73, %p23;
	selp.b32 	%r79, 0, %r75, %p22;
	mul.lo.s32 	%r80, %r12, %r76;
	mad.lo.s32 	%r81, %r13, %r77, %r80;
	mad.lo.s32 	%r82, %r14, %r78, %r81;
	mad.lo.s32 	%r83, %r15, %r79, %r82;
	shl.b64 	%rd62, %rd61, 32;
	shr.s64 	%rd63, %rd62, 30;
	add.s64 	%rd64, %rd1, %rd63;
	ld.global.f32 	%f55, [%rd64];
	cvt.s64.s32 	%rd65, %r83;
	add.s64 	%rd66, %rd2, %rd65;
	ld.global.u8 	%rs3, [%rd66];
	setp.eq.s16 	%p26, %rs3, 0;
	mul.f32 	%f56, %f55, %f19;
	selp.f32 	%f75, %f18, %f56, %p26;
	max.f32 	%f76, %f75, 0fFF800000;
$L__BB507_18:
	sub.f32 	%f57, %f75, %f76;
	fma.rn.f32 	%f58, %f57, 0f3BBB989D, 0f3F000000;
	cvt.sat.f32.f32 	%f59, %f58;
	mov.f32 	%f60, 0f4B400001;
	mov.f32 	%f61, 0f437C0000;
	fma.rm.f32 	%f62, %f59, %f61, %f60;
	add.f32 	%f63, %f62, 0fCB40007F;
	neg.f32 	%f64, %f63;
	fma.rn.f32 	%f65, %f57, 0f3FB8AA3B, %f64;
	fma.rn.f32 	%f66, %f57, 0f32A57060, %f65;
	mov.b32 	%r84, %f62;
	shl.b32 	%r85, %r84, 23;
	mov.b32 	%f67, %r85;
	ex2.approx.ftz.f32 	%f68, %f66;
	mul.f32 	%f69, %f68, %f67;
	add.f32 	%f70, %f69, 0f00000000;
	div.rn.f32 	%f17, %f69, %f70;
	@%p14 bra 	$L__BB507_20;
	mad.lo.s64 	%rd67, %rd17, %rd4, %rd7;
	shl.b64 	%rd68, %rd67, 2;
	add.s64 	%rd69, %rd3, %rd68;
	st.global.f32 	[%rd69], %f17;
$L__BB507_20:
	add.s64 	%rd72, %rd17, %rd5;
	setp.lt.s64 	%p28, %rd72, %rd29;
	@%p28 bra 	$L__BB507_12;
$L__BB507_21:
	ret;

}
	// .globl	_Z15SoftmaxWarpImplI22BroadcastScaleMaskLoadIffbLm4EiE11DirectStoreIffEfLi1ELi1ELi2ELi2ELb0EL9Algorithm0EEvT_T0_ll
.visible .entry _Z15SoftmaxWarpImplI22BroadcastScaleMaskLoadIffbLm4EiE11DirectStoreIffEfLi1ELi1ELi2ELi2ELb0EL9Algorithm0EEvT_T0_ll(
	.param .align 8 .b8 _Z15SoftmaxWarpImplI22BroadcastScaleMaskLoadIffbLm4EiE11DirectStoreIffEfLi1ELi1ELi2ELi2ELb0EL9Algorithm0EEvT_T0_ll_param_0[120],
	.param .align 8 .b8 _Z15SoftmaxWarpImplI22BroadcastScaleMaskLoadIffbLm4EiE11DirectStoreIffEfLi1ELi1ELi2ELi2ELb0EL9Algorithm0EEvT_T0_ll_param_1[16],
	.param .u64 _Z15SoftmaxWarpImplI22BroadcastScaleMaskLoadIffbLm4EiE11DirectStoreIffEfLi1ELi1ELi2ELi2ELb0EL9Algorithm0EEvT_T0_ll_param_2,
	.param .u64 _Z15SoftmaxWarpImplI22BroadcastScaleMaskLoadIffbLm4EiE11DirectStoreIffEfLi1ELi1ELi2ELi2ELb0EL9Algorithm0EEvT_T0_ll_param_3
)
{
	.reg .pred 	%p<14>;
	.reg .b16 	%rs<3>;
	.reg .b32 	%r<73>;
	.reg .b32 	%f<49>;
	.reg .b64 	%rd<51>;

	ld.param.v2.f32 	{%f3, %f4}, [_Z15SoftmaxWarpImplI22BroadcastScaleMaskLoadIffbLm4EiE11DirectStoreIffEfLi1ELi1ELi2ELi2ELb0EL9Algorithm0EEvT_T0_ll_param_0+112];
	ld.param.u64 	%rd24, [_Z15SoftmaxWarpImplI22BroadcastScaleMaskLoadIffbLm4EiE11DirectStoreIffEfLi1ELi1ELi2ELi2ELb0EL9Algorithm0EEvT_T0_ll_param_0+104];
	ld.param.v2.u32 	{%r15, %r16}, [_Z15SoftmaxWarpImplI22BroadcastScaleMaskLoadIffbLm4EiE11DirectStoreIffEfLi1ELi1ELi2ELi2ELb0EL9Algorithm0EEvT_T0_ll_param_0+88];
	ld.param.v2.u32 	{%r13, %r14}, [_Z15SoftmaxWarpImplI22BroadcastScaleMaskLoadIffbLm4EiE11DirectStoreIffEfLi1ELi1ELi2ELi2ELb0EL9Algorithm0EEvT_T0_ll_param_0+80];
	ld.param.v2.u32 	{%r11, %r12}, [_Z15SoftmaxWarpImplI22BroadcastScaleMaskLoadIffbLm4EiE11DirectStoreIffEfLi1ELi1ELi2ELi2ELb0EL9Algorithm0EEvT_T0_ll_param_0+64];
	ld.param.v2.u32 	{%r9, %r10}, [_Z15SoftmaxWarpImplI22BroadcastScaleMaskLoadIffbLm4EiE11DirectStoreIffEfLi1ELi1ELi2ELi2ELb0EL9Algorithm0EEvT_T0_ll_param_0+56];
	ld.param.u64 	%rd20, [_Z15SoftmaxWarpImplI22BroadcastScaleMaskLoadIffbLm4EiE11DirectStoreIffEfLi1ELi1ELi2ELi2ELb0EL9Algorithm0EEvT_T0_ll_param_0+40];
	ld.param.u64 	%rd19, [_Z15SoftmaxWarpImplI22BroadcastScaleMaskLoadIffbLm4EiE11DirectStoreIffEfLi1ELi1ELi2ELi2ELb0EL9Algorithm0EEvT_T0_ll_param_0+32];
	ld.param.u64 	%rd18, [_Z15SoftmaxWarpImplI22BroadcastScaleMaskLoadIffbLm4EiE11DirectStoreIffEfLi1ELi1ELi2ELi2ELb0EL9Algorithm0EEvT_T0_ll_param_0+24];
	ld.param.u64 	%rd17, [_Z15SoftmaxWarpImplI22BroadcastScaleMaskLoadIffbLm4EiE11DirectStoreIffEfLi1ELi1ELi2ELi2ELb0EL9Algorithm0EEvT_T0_ll_param_0+16];
	ld.param.u64 	%rd16, [_Z15SoftmaxWarpImplI22BroadcastScaleMaskLoadIffbLm4EiE11DirectStoreIffEfLi1ELi1ELi2ELi2ELb0EL9Algorithm0EEvT_T0_ll_param_0+8];
	ld.param.u64 	%rd15, [_Z15SoftmaxWarpImplI22BroadcastScaleMaskLoadIffbLm4EiE11DirectStoreIffEfLi1ELi1ELi2ELi2ELb0EL9Algorithm0EEvT_T0_ll_param_0];
	ld.param.u64 	%rd5, [_Z15SoftmaxWarpImplI22BroadcastScaleMaskLoadIffbLm4EiE11DirectStoreIffEfLi1ELi1ELi2ELi2ELb0EL9Algorithm0EEvT_T0_ll_param_1];
	ld.param.u64 	%rd6, [_Z15SoftmaxWarpImplI22BroadcastScaleMaskLoadIffbLm4EiE11DirectStoreIffEfLi1ELi1ELi2ELi2ELb0EL9Algorithm0EEvT_T0_ll_param_1+8];
	ld.param.u64 	%rd25, [_Z15SoftmaxWarpImplI22BroadcastScaleMaskLoadIffbLm4EiE11DirectStoreIffEfLi1ELi1ELi2ELi2ELb0EL9Algorithm0EEvT_T0_ll_param_2];
	ld.param.u64 	%rd26, [_Z15SoftmaxWarpImplI22BroadcastScaleMaskLoadIffbLm4EiE11DirectStoreIffEfLi1ELi1ELi2ELi2ELb0EL9Algorithm0EEvT_T0_ll_param_3];
	setp.lt.s64 	%p1, %rd26, 3;
	@%p1 bra 	$L__BB508_2;
	mov.u64 	%rd27, $str;
	cvta.global.u64 	%rd28, %rd27;
	mov.u64 	%rd29, $str$1;
	cvta.global.u64 	%rd30, %rd29;
	mov.u64 	%rd31, __unnamed_494;
	cvta.global.u64 	%rd32, %rd31;
	{ // callseq 493, 0
	.param .b64 param0;
	st.param.b64 	[param0], %rd28;
	.param .b64 param1;
	st.param.b64 	[param1], %rd30;
	.param .b32 param2;
	st.param.b32 	[param2], 219;
	.param .b64 param3;
	st.param.b64 	[param3], %rd32;
	.param .b64 param4;
	st.param.b64 	[param4], 1;
	call.uni 
	__assertfail, 
	(
	param0, 
	param1, 
	param2, 
	param3, 
	param4
	);
	} // callseq 493
$L__BB508_2:
	mov.u32 	%r17, %ctaid.x;
	mov.u32 	%r18, %ntid.y;
	mov.u32 	%r19, %tid.y;
	mad.lo.s32 	%r20, %r17, %r18, %r19;
	mov.u32 	%r21, %nctaid.x;
	mul.lo.s32 	%r22, %r18, %r21;
	shl.b32 	%r8, %r22, 1;
	shl.b32 	%r23, %r20, 1;
	cvt.s64.s32 	%rd50, %r23;
	setp.le.s64 	%p2, %rd25, %rd50;
	@%p2 bra 	$L__BB508_5;
	cvta.to.global.u64 	%rd8, %rd15;
	cvta.to.global.u64 	%rd9, %rd16;
	mov.u32 	%r24, %tid.x;
	cvt.u64.u32 	%rd10, %r24;
	cvta.to.global.u64 	%rd11, %rd5;
	cvt.s64.s32 	%rd12, %r8;
$L__BB508_4:
	setp.eq.s64 	%p3, %rd20, 1;
	setp.eq.s64 	%p4, %rd19, 1;
	setp.eq.s64 	%p5, %rd18, 1;
	setp.eq.s64 	%p6, %rd17, 1;
	mad.lo.s64 	%rd33, %rd24, %rd50, %rd10;
	cvt.u32.u64 	%r25, %rd33;
	div.s32 	%r26, %r25, %r9;
	mul.lo.s32 	%r27, %r26, %r9;
	sub.s32 	%r28, %r25, %r27;
	div.s32 	%r29, %r28, %r10;
	mul.lo.s32 	%r30, %r29, %r10;
	sub.s32 	%r31, %r28, %r30;
	div.s32 	%r32, %r31, %r11;
	mul.lo.s32 	%r33, %r32, %r11;
	sub.s32 	%r34, %r31, %r33;
	selp.b32 	%r35, 0, %r26, %p6;
	selp.b32 	%r36, 0, %r29, %p5;
	selp.b32 	%r37, 0, %r32, %p4;
	selp.b32 	%r38, 0, %r34, %p3;
	mul.lo.s32 	%r39, %r13, %r35;
	mad.lo.s32 	%r40, %r14, %r36, %r39;
	mad.lo.s32 	%r41, %r15, %r37, %r40;
	mad.lo.s32 	%r42, %r16, %r38, %r41;
	shl.b64 	%rd34, %rd33, 32;
	shr.s64 	%rd35, %rd34, 30;
	add.s64 	%rd36, %rd8, %rd35;
	ld.global.f32 	%f5, [%rd36];
	cvt.s64.s32 	%rd37, %r42;
	add.s64 	%rd38, %rd9, %rd37;
	ld.global.u8 	%rs1, [%rd38];
	setp.eq.s16 	%p7, %rs1, 0;
	mul.f32 	%f6, %f5, %f4;
	selp.f32 	%f7, %f3, %f6, %p7;
	max.f32 	%f8, %f7, 0fFF800000;
	add.s64 	%rd39, %rd33, %rd24;
	cvt.u32.u64 	%r43, %rd39;
	div.s32 	%r44, %r43, %r9;
	mul.lo.s32 	%r45, %r44, %r9;
	sub.s32 	%r46, %r43, %r45;
	div.s32 	%r47, %r46, %r10;
	mul.lo.s32 	%r48, %r47, %r10;
	sub.s32 	%r49, %r46, %r48;
	div.s32 	%r50, %r49, %r11;
	mul.lo.s32 	%r51, %r50, %r11;
	sub.s32 	%r52, %r49, %r51;
	selp.b32 	%r53, 0, %r44, %p6;
	selp.b32 	%r54, 0, %r47, %p5;
	selp.b32 	%r55, 0, %r50, %p4;
	selp.b32 	%r56, 0, %r52, %p3;
	mul.lo.s32 	%r57, %r13, %r53;
	mad.lo.s32 	%r58, %r14, %r54, %r57;
	mad.lo.s32 	%r59, %r15, %r55, %r58;
	mad.lo.s32 	%r60, %r16, %r56, %r59;
	shl.b64 	%rd40, %rd39, 32;
	shr.s64 	%rd41, %rd40, 30;
	add.s64 	%rd42, %rd8, %rd41;
	ld.global.f32 	%f9, [%rd42];
	cvt.s64.s32 	%rd43, %r60;
	add.s64 	%rd44, %rd9, %rd43;
	ld.global.u8 	%rs2, [%rd44];
	setp.eq.s16 	%p8, %rs2, 0;
	mul.f32 	%f10, %f9, %f4;
	selp.f32 	%f11, %f3, %f10, %p8;
	max.f32 	%f12, %f11, 0fFF800000;
	mov.b32 	%r61, %f8;
	shfl.sync.bfly.b32	%r62|%p9, %r61, 1, 31, -1;
	mov.b32 	%f13, %r62;
	max.f32 	%f14, %f8, %f13;
	mov.b32 	%r63, %f12;
	shfl.sync.bfly.b32	%r64|%p10, %r63, 1, 31, -1;
	mov.b32 	%f15, %r64;
	max.f32 	%f16, %f12, %f15;
	sub.f32 	%f17, %f7, %f14;
	fma.rn.f32 	%f18, %f17, 0f3BBB989D, 0f3F000000;
	cvt.sat.f32.f32 	%f19, %f18;
	mov.f32 	%f20, 0f4B400001;
	mov.f32 	%f21, 0f437C0000;
	fma.rm.f32 	%f22, %f19, %f21, %f20;
	add.f32 	%f23, %f22, 0fCB40007F;
	neg.f32 	%f24, %f23;
	fma.rn.f32 	%f25, %f17, 0f3FB8AA3B, %f24;
	fma.rn.f32 	%f26, %f17, 0f32A57060, %f25;
	mov.b32 	%r65, %f22;
	shl.b32 	%r66, %r65, 23;
	mov.b32 	%f27, %r66;
	ex2.approx.ftz.f32 	%f28, %f26;
	mul.f32 	%f29, %f28, %f27;
	add.f32 	%f30, %f29, 0f00000000;
	sub.f32 	%f31, %f11, %f16;
	fma.rn.f32 	%f32, %f31, 0f3BBB989D, 0f3F000000;
	cvt.sat.f32.f32 	%f33, %f32;
	fma.rm.f32 	%f34, %f33, %f21, %f20;
	add.f32 	%f35, %f34, 0fCB40007F;
	neg.f32 	%f36, %f35;
	fma.rn.f32 	%f37, %f31, 0f3FB8AA3B, %f36;
	fma.rn.f32 	%f38, %f31, 0f32A57060, %f37;
	mov.b32 	%r67, %f34;
	shl.b32 	%r68, %r67, 23;
	mov.b32 	%f39, %r68;
	ex2.approx.ftz.f32 	%f40, %f38;
	mul.f32 	%f41, %f40, %f39;
	add.f32 	%f42, %f41, 0f00000000;
	mov.b32 	%r69, %f30;
	shfl.sync.bfly.b32	%r70|%p11, %r69, 1, 31, -1;
	mov.b32 	%f43, %r70;
	add.f32 	%f44, %f30, %f43;
	mov.b32 	%r71, %f42;
	shfl.sync.bfly.b32	%r72|%p12, %r71, 1, 31, -1;
	mov.b32 	%f45, %r72;
	add.f32 	%f46, %f42, %f45;
	div.rn.f32 	%f47, %f29, %f44;
	mad.lo.s64 	%rd45, %rd50, %rd6, %rd10;
	shl.b64 	%rd46, %rd45, 2;
	add.s64 	%rd47, %rd11, %rd46;
	st.global.f32 	[%rd47], %f47;
	div.rn.f32 	%f48, %f41, %f46;
	shl.b64 	%rd48, %rd6, 2;
	add.s64 	%rd49, %rd47, %rd48;
	st.global.f32 	[%rd49], %f48;
	add.s64 	%rd50, %rd50, %rd12;
	setp.lt.s64 	%p13, %rd50, %rd25;
	@%p13 bra 	$L__BB508_4;
$L__BB508_5:
	ret;

}
	// .globl	_Z15SoftmaxWarpImplI22BroadcastScaleMaskLoadIffbLm4EiE11DirectStoreIffEfLi1ELi1ELi2ELi2ELb1EL9Algorithm0EEvT_T0_ll
.visible .entry _Z15SoftmaxWarpImplI22BroadcastScaleMaskLoadIffbLm4EiE11DirectStoreIffEfLi1ELi1ELi2ELi2ELb1EL9Algorithm0EEvT_T0_ll(
	.param .align 8 .b8 _Z15SoftmaxWarpImplI22BroadcastScaleMaskLoadIffbLm4EiE11DirectStoreIffEfLi1ELi1ELi2ELi2ELb1EL9Algorithm0EEvT_T0_ll_param_0[120],
	.param .align 8 .b8 _Z15SoftmaxWarpImplI22BroadcastScaleMaskLoadIffbLm4EiE11DirectStoreIffEfLi1ELi1ELi2ELi2ELb1EL9Algorithm0EEvT_T0_ll_param_1[16],
	.param .u64 _Z15SoftmaxWarpImplI22BroadcastScaleMaskLoadIffbLm4EiE11DirectStoreIffEfLi1ELi1ELi2ELi2ELb1EL9Algorithm0EEvT_T0_ll_param_2,
	.param .u64 _Z15SoftmaxWarpImplI22BroadcastScaleMaskLoadIffbLm4EiE11DirectStoreIffEfLi1ELi1ELi2ELi2ELb1EL9Algorithm0EEvT_T0_ll_param_3
)
{
	.reg .pred 	%p<22>;
	.reg .b16 	%rs<3>;
	.reg .b32 	%r<73>;
	.reg .b32 	%f<59>;
	.reg .b64 	%rd<51>;

	ld.param.v2.f32 	{%f15, %f16}, [_Z15SoftmaxWarpImplI22BroadcastScaleMaskLoadIffbLm4EiE11DirectStoreIffEfLi1ELi1ELi2ELi2ELb1EL9Algorithm0EEvT_T0_ll_param_0+112];
	ld.param.u64 	%rd20, [_Z15SoftmaxWarpImplI22BroadcastScaleMaskLoadIffbLm4EiE11DirectStoreIffEfLi1ELi1ELi2ELi2ELb1EL9Algorithm0EEvT_T0_ll_param_0+104];
	ld.param.v2.u32 	{%r15, %r16}, [_Z15SoftmaxWarpImplI22BroadcastScaleMaskLoadIffbLm4EiE11DirectStoreIffEfLi1ELi1ELi2ELi2ELb1EL9Algorithm0EEvT_T0_ll_param_0+88];
	ld.param.v2.u32 	{%r13, %r14}, [_Z15SoftmaxWarpImplI22BroadcastScaleMaskLoadIffbLm4EiE11DirectStoreIffEfLi1ELi1ELi2ELi2ELb1EL9Algorithm0EEvT_T0_ll_param_0+80];
	ld.param.v2.u32 	{%r11, %r12}, [_Z15SoftmaxWarpImplI22BroadcastScaleMaskLoadIffbLm4EiE11DirectStoreIffEfLi1ELi1ELi2ELi2ELb1EL9Algorithm0EEvT_T0_ll_param_0+64];
	ld.param.v2.u32 	{%r9, %r10}, [_Z15SoftmaxWarpImplI22BroadcastScaleMaskLoadIffbLm4EiE11DirectStoreIffEfLi1ELi1ELi2ELi2ELb1EL9Algorithm0EEvT_T0_ll_param_0+56];
	ld.param.u64 	%rd16, [_Z15SoftmaxWarpImplI22BroadcastScaleMaskLoadIffbLm4EiE11DirectStoreIffEfLi1ELi1ELi2ELi2ELb1EL9Algorithm0EEvT_T0_ll_param_0+40];
	ld.param.u64 	%rd15, [_Z15SoftmaxWarpImplI22BroadcastScaleMaskLoadIffbLm4EiE11DirectStoreIffEfLi1ELi1ELi2ELi2ELb1EL9Algorithm0EEvT_T0_ll_param_0+32];
	ld.param.u64 	%rd14, [_Z15SoftmaxWarpImplI22BroadcastScaleMaskLoadIffbLm4EiE11DirectStoreIffEfLi1ELi1ELi2ELi2ELb1EL9Algorithm0EEvT_T0_ll_param_0+24];
	ld.param.u64 	%rd13, [_Z15SoftmaxWarpImplI22BroadcastScaleMaskLoadIffbLm4EiE11DirectStoreIffEfLi1ELi1ELi2ELi2ELb1EL9Algorithm0EEvT_T0_ll_param_0+16];
	ld.param.u64 	%rd5, [_Z15SoftmaxWarpImplI22BroadcastScaleMaskLoadIffbLm4EiE11DirectStoreIffEfLi1ELi1ELi2ELi2ELb1EL9Algorithm0EEvT_T0_ll_param_1+8];
	ld.param.u64 	%rd23, [_Z15SoftmaxWarpImplI22BroadcastScaleMaskLoadIffbLm4EiE11DirectStoreIffEfLi1ELi1ELi2ELi2ELb1EL9Algorithm0EEvT_T0_ll_param_1];
	ld.param.u64 	%rd12, [_Z15SoftmaxWarpImplI22BroadcastScaleMaskLoadIffbLm4EiE11DirectStoreIffEfLi1ELi1ELi2ELi2ELb1EL9Algorithm0EEvT_T0_ll_param_0+8];
	ld.param.u64 	%rd11, [_Z15SoftmaxWarpImplI22BroadcastScaleMaskLoadIffbLm4EiE11DirectStoreIffEfLi1ELi1ELi2ELi2ELb1EL9Algorithm0EEvT_T0_ll_param_0];
	ld.param.u64 	%rd21, [_Z15SoftmaxWarpImplI22BroadcastScaleMaskLoadIffbLm4EiE11DirectStoreIffEfLi1ELi1ELi2ELi2ELb1EL9Algorithm0EEvT_T0_ll_param_2];
	ld.param.u64 	%rd22, [_Z15SoftmaxWarpImplI22BroadcastScaleMaskLoadIffbLm4EiE11DirectStoreIffEfLi1ELi1ELi2ELi2ELb1EL9Algorithm0EEvT_T0_ll_param_3];
	cvta.to.global.u64 	%rd1, %rd11;
	cvta.to.global.u64 	%rd2, %rd12;
	cvta.to.global.u64 	%rd4, %rd23;
	setp.lt.s64 	%p1, %rd22, 3;
	@%p1 bra 	$L__BB509_2;
	mov.u64 	%rd24, $str;
	cvta.global.u64 	%rd25, %rd24;
	mov.u64 	%rd26, $str$1;
	cvta.global.u64 	%rd27, %rd26;
	mov.u64 	%rd28, __unnamed_495;
	cvta.global.u64 	%rd29, %rd28;
	{ // callseq 494, 0
	.param .b64 param0;
	st.param.b64 	[param0], %rd25;
	.param .b64 param1;
	st.param.b64 	[param1], %rd27;
	.param .b32 param2;
	st.param.b32 	[param2], 219;
	.param .b64 param3;
	st.param.b64 	[param3], %rd29;
	.param .b64 param4;
	st.param.b64 	[param4], 1;
	call.uni 
	__assertfail, 
	(
	param0, 
	param1, 
	param2, 
	param3, 
	param4
	);
	} // callseq 494
$L__BB509_2:
	mov.u32 	%r17, %ctaid.x;
	mov.u32 	%r18, %ntid.y;
	mov.u32 	%r19, %tid.y;
	mad.lo.s32 	%r20, %r17, %r18, %r19;
	mov.u32 	%r21, %nctaid.x;
	mul.lo.s32 	%r22, %r18, %r21;
	shl.b32 	%r8, %r22, 1;
	shl.b32 	%r23, %r20, 1;
	cvt.s64.s32 	%rd50, %r23;
	setp.le.s64 	%p2, %rd21, %rd50;
	@%p2 bra 	$L__BB509_13;
	mov.u32 	%r24, %tid.x;
	cvt.u64.u32 	%rd7, %r24;
	cvt.s64.s32 	%rd8, %r8;
$L__BB509_4:
	setp.le.s64 	%p3, %rd22, %rd7;
	mov.f32 	%f55, 0fFF800000;
	mov.f32 	%f56, %f55;
	@%p3 bra 	$L__BB509_6;
	setp.eq.s64 	%p4, %rd16, 1;
	setp.eq.s64 	%p5, %rd15, 1;
	setp.eq.s64 	%p6, %rd14, 1;
	setp.eq.s64 	%p7, %rd13, 1;
	mad.lo.s64 	%rd30, %rd20, %rd50, %rd7;
	cvt.u32.u64 	%r25, %rd30;
	div.s32 	%r26, %r25, %r9;
	mul.lo.s32 	%r27, %r26, %r9;
	sub.s32 	%r28, %r25, %r27;
	div.s32 	%r29, %r28, %r10;
	mul.lo.s32 	%r30, %r29, %r10;
	sub.s32 	%r31, %r28, %r30;
	div.s32 	%r32, %r31, %r11;
	mul.lo.s32 	%r33, %r32, %r11;
	sub.s32 	%r34, %r31, %r33;
	selp.b32 	%r35, 0, %r26, %p7;
	selp.b32 	%r36, 0, %r29, %p6;
	selp.b32 	%r37, 0, %r32, %p5;
	selp.b32 	%r38, 0, %r34, %p4;
	mul.lo.s32 	%r39, %r13, %r35;
	mad.lo.s32 	%r40, %r14, %r36, %r39;
	mad.lo.s32 	%r41, %r15, %r37, %r40;
	mad.lo.s32 	%r42, %r16, %r38, %r41;
	shl.b64 	%rd31, %rd30, 32;
	shr.s64 	%rd32, %rd31, 30;
	add.s64 	%rd33, %rd1, %rd32;
	ld.global.f32 	%f18, [%rd33];
	cvt.s64.s32 	%rd34, %r42;
	add.s64 	%rd35, %rd2, %rd34;
	ld.global.u8 	%rs1, [%rd35];
	setp.eq.s16 	%p8, %rs1, 0;
	mul.f32 	%f19, %f18, %f16;
	selp.f32 	%f55, %f15, %f19, %p8;
	max.f32 	%f56, %f55, 0fFF800000;
$L__BB509_6:
	mov.f32 	%f57, 0fFF800000;
	mov.f32 	%f58, %f57;
	@%p3 bra 	$L__BB509_8;
	setp.eq.s64 	%p10, %rd16, 1;
	setp.eq.s64 	%p11, %rd15, 1;
	setp.eq.s64 	%p12, %rd14, 1;
	setp.eq.s64 	%p13, %rd13, 1;
	mad.lo.s64 	%rd36, %rd20, %rd50, %rd20;
	add.s64 	%rd37, %rd36, %rd7;
	cvt.u32.u64 	%r43, %rd37;
	div.s32 	%r44, %r43, %r9;
	mul.lo.s32 	%r45, %r44, %r9;
	sub.s32 	%r46, %r43, %r45;
	div.s32 	%r47, %r46, %r10;
	mul.lo.s32 	%r48, %r47, %r10;
	sub.s32 	%r49, %r46, %r48;
	div.s32 	%r50, %r49, %r11;
	mul.lo.s32 	%r51, %r50, %r11;
	sub.s32 	%r52, %r49, %r51;
	selp.b32 	%r53, 0, %r44, %p13;
	selp.b32 	%r54, 0, %r47, %p12;
	selp.b32 	%r55, 0, %r50, %p11;
	selp.b32 	%r56, 0, %r52, %p10;
	mul.lo.s32 	%r57, %r13, %r53;
	mad.lo.s32 	%r58, %r14, %r54, %r57;
	mad.lo.s32 	%r59, %r15, %r55, %r58;
	mad.lo.s32 	%r60, %r16, %r56, %r59;
	shl.b64 	%rd38, %rd37, 32;
	shr.s64 	%rd39, %rd38, 30;
	add.s64 	%rd40, %rd1, %rd39;
	ld.global.f32 	%f21, [%rd40];
	cvt.s64.s32 	%rd41, %r60;
	add.s64 	%rd42, %rd2, %rd41;
	ld.global.u8 	%rs2, [%rd42];
	setp.eq.s16 	%p14, %rs2, 0;
	mul.f32 	%f22, %f21, %f16;
	selp.f32 	%f57, %f15, %f22, %p14;
	max.f32 	%f58, %f57, 0fFF800000;
$L__BB509_8:
	mov.b32 	%r61, %f56;
	shfl.sync.bfly.b32	%r62|%p16, %r61, 1, 31, -1;
	mov.b32 	%f23, %r62;
	max.f32 	%f24, %f56, %f23;
	mov.b32 	%r63, %f58;
	shfl.sync.bfly.b32	%r64|%p17, %r63, 1, 31, -1;
	mov.b32 	%f25, %r64;
	max.f32 	%f26, %f58, %f25;
	sub.f32 	%f27, %f55, %f24;
	fma.rn.f32 	%f28, %f27, 0f3BBB989D, 0f3F000000;
	cvt.sat.f32.f32 	%f29, %f28;
	mov.f32 	%f30, 0f4B400001;
	mov.f32 	%f31, 0f437C0000;
	fma.rm.f32 	%f32, %f29, %f31, %f30;
	add.f32 	%f33, %f32, 0fCB40007F;
	neg.f32 	%f34, %f33;
	fma.rn.f32 	%f35, %f27, 0f3FB8AA3B, %f34;
	fma.rn.f32 	%f36, %f27, 0f32A57060, %f35;
	mov.b32 	%r65, %f32;
	shl.b32 	%r66, %r65, 23;
	mov.b32 	%f37, %r66;
	ex2.approx.ftz.f32 	%f38, %f36;
	mul.f32 	%f39, %f38, %f37;
	add.f32 	%f40, %f39, 0f00000000;
	sub.f32 	%f41, %f57, %f26;
	fma.rn.f32 	%f42, %f41, 0f3BBB989D, 0f3F000000;
	cvt.sat.f32.f32 	%f43, %f42;
	fma.rm.f32 	%f44, %f43, %f31, %f30;
	add.f32 	%f45, %f44, 0fCB40007F;
	neg.f32 	%f46, %f45;
	fma.rn.f32 	%f47, %f41, 0f3FB8AA3B, %f46;
	fma.rn.f32 	%f48, %f41, 0f32A57060, %f47;
	mov.b32 	%r67, %f44;
	shl.b32 	%r68, %r67, 23;
	mov.b32 	%f49, %r68;
	ex2.approx.ftz.f32 	%f50, %f48;
	mul.f32 	%f11, %f50, %f49;
	add.f32 	%f51, %f11, 0f00000000;
	mov.b32 	%r69, %f40;
	shfl.sync.bfly.b32	%r70|%p18, %r69, 1, 31, -1;
	mov.b32 	%f52, %r70;
	add.f32 	%f53, %f40, %f52;
	mov.b32 	%r71, %f51;
	shfl.sync.bfly.b32	%r72|%p19, %r71, 1, 31, -1;
	mov.b32 	%f54, %r72;
	add.f32 	%f12, %f51, %f54;
	div.rn.f32 	%f13, %f39, %f53;
	@%p3 bra 	$L__BB509_10;
	mad.lo.s64 	%rd43, %rd50, %rd5, %rd7;
	shl.b64 	%rd44, %rd43, 2;
	add.s64 	%rd45, %rd4, %rd44;
	st.global.f32 	[%rd45], %f13;
$L__BB509_10:
	div.rn.f32 	%f14, %f11, %f12;
	@%p3 bra 	$L__BB509_12;
	mad.lo.s64 	%rd46, %rd5, %rd50, %rd5;
	add.s64 	%rd47, %rd46, %rd7;
	shl.b64 	%rd48, %rd47, 2;
	add.s64 	%rd49, %rd4, %rd48;
	st.global.f32 	[%rd49], %f14;
$L__BB509_12:
	add.s64 	%rd50, %rd50, %rd8;
	setp.lt.s64 	%p21, %rd50, %rd21;
	@%p21 bra 	$L__BB509_4;
$L__BB509_13:
	ret;

}
	// .globl	_Z15SoftmaxWarpImplI22BroadcastScaleMaskLoadIffbLm4EiE11DirectStoreIffEfLi1ELi1ELi2ELi1ELb0EL9Algorithm0EEvT_T0_ll
.visible .entry _Z15SoftmaxWarpImplI22BroadcastScaleMaskLoadIffbLm4EiE11DirectStoreIffEfLi1ELi1ELi2ELi1ELb0EL9Algorithm0EEvT_T0_ll(
	.param .align 8 .b8 _Z15SoftmaxWarpImplI22BroadcastScaleMaskLoadIffbLm4EiE11DirectStoreIffEfLi1ELi1ELi2ELi1ELb0EL9Algorithm0EEvT_T0_ll_param_0[120],
	.param .align 8 .b8 _Z15SoftmaxWarpImplI22BroadcastScaleMaskLoadIffbLm4EiE11DirectStoreIffEfLi1ELi1ELi2ELi1ELb0EL9Algorithm0EEvT_T0_ll_param_1[16],
	.param .u64 _Z15SoftmaxWarpImplI22BroadcastScaleMaskLoadIffbLm4EiE11DirectStoreIffEfLi1ELi1ELi2ELi1ELb0EL9Algorithm0EEvT_T0_ll_param_2,
	.param .u64 _Z15SoftmaxWarpImplI22BroadcastScaleMaskLoadIffbLm4EiE11DirectStoreIffEfLi1ELi1ELi2ELi1ELb0EL9Algorithm0EEvT_T0_ll_param_3
)
{
	.reg .pred 	%p<25>;
	.reg .b16 	%rs<4>;
	.reg .b32 	%r<98>;
	.reg .b32 	%f<72>;
	.reg .b64 	%rd<74>;

	ld.param.v2.f32 	{%f3, %f4}, [_Z15SoftmaxWarpImplI22BroadcastScaleMaskLoadIffbLm4EiE11DirectStoreIffEfLi1ELi1ELi2ELi1ELb0EL9Algorithm0EEvT_T0_ll_param_0+112];
	ld.param.u64 	%rd28, [_Z15SoftmaxWarpImplI22BroadcastScaleMaskLoadIffbLm4EiE11DirectStoreIffEfLi1ELi1ELi2ELi1ELb0EL9Algorithm0EEvT_T0_ll_param_0+104];
	ld.param.v2.u32 	{%r14, %r15}, [_Z15SoftmaxWarpImplI22BroadcastScaleMaskLoadIffbLm4EiE11DirectStoreIffEfLi1ELi1ELi2ELi1ELb0EL9Algorithm0EEvT_T0_ll_param_0+88];
	ld.param.v2.u32 	{%r12, %r13}, [_Z15SoftmaxWarpImplI22BroadcastScaleMaskLoadIffbLm4EiE11DirectStoreIffEfLi1ELi1ELi2ELi1ELb0EL9Algorithm0EEvT_T0_ll_param_0+80];
	ld.param.v2.u32 	{%r10, %r11}, [_Z15SoftmaxWarpImplI22BroadcastScaleMaskLoadIffbLm4EiE11DirectStoreIffEfLi1ELi1ELi2ELi1ELb0EL9Algorithm0EEvT_T0_ll_param_0+64];
	ld.param.v2.u32 	{%r8, %r9}, [_Z15SoftmaxWarpImplI22BroadcastScaleMaskLoadIffbLm4EiE11DirectStoreIffEfLi1ELi1ELi2ELi1ELb0EL9Algorithm0EEvT_T0_ll_param_0+56];
	ld.param.u64 	%rd24, [_Z15SoftmaxWarpImplI22BroadcastScaleMaskLoadIffbLm4EiE11DirectStoreIffEfLi1ELi1ELi2ELi1ELb0EL9Algorithm0EEvT_T0_ll_param_0+40];
	ld.param.u64 	%rd23, [_Z15SoftmaxWarpImplI22BroadcastScaleMaskLoadIffbLm4EiE11DirectStoreIffEfLi1ELi1ELi2ELi1ELb0EL9Algorithm0EEvT_T0_ll_param_0+32];
	ld.param.u64 	%rd22, [_Z15SoftmaxWarpImplI22BroadcastScaleMaskLoadIffbLm4EiE11DirectStoreIffEfLi1ELi1ELi2ELi1ELb0EL9Algorithm0EEvT_T0_ll_param_0+24];
	ld.param.u64 	%rd21, [_Z15SoftmaxWarpImplI22BroadcastScaleMaskLoadIffbLm4EiE11DirectStoreIffEfLi1ELi1ELi2ELi1ELb0EL9Algorithm0EEvT_T0_ll_param_0+16];
	ld.param.u64 	%rd5, [_Z15SoftmaxWarpImplI22BroadcastScaleMaskLoadIffbLm4EiE11DirectStoreIffEfLi1ELi1ELi2ELi1ELb0EL9Algorithm0EEvT_T0_ll_param_1+8];
	ld.param.u64 	%rd30, [_Z15SoftmaxWarpImplI22BroadcastScaleMaskLoadIffbLm4EiE11DirectStoreIffEfLi1ELi1ELi2ELi1ELb0EL9Algorithm0EEvT_T0_ll_param_1];
	ld.param.u64 	%rd20, [_Z15SoftmaxWarpImplI22BroadcastScaleMaskLoadIffbLm4EiE11DirectStoreIffEfLi1ELi1ELi2ELi1ELb0EL9Algorithm0EEvT_T0_ll_param_0+8];
	ld.param.u64 	%rd19, [_Z15SoftmaxWarpImplI22BroadcastScaleMaskLoadIffbLm4EiE11DirectStoreIffEfLi1ELi1ELi2ELi1ELb0EL9Algorithm0EEvT_T0_ll_param_0];
	ld.param.u64 	%rd29, [_Z15SoftmaxWarpImplI22BroadcastScaleMaskLoadIffbLm4EiE11DirectStoreIffEfLi1ELi1ELi2ELi1ELb0EL9Algorithm0EEvT_T0_ll_param_2];
	ld.param.u64 	%rd31, [_Z15SoftmaxWarpImplI22BroadcastScaleMaskLoadIffbLm4EiE11DirectStoreIffEfLi1ELi1ELi2ELi1ELb0EL9Algorithm0EEvT_T0_ll_param_3];
	cvta.to.global.u64 	%rd1, %rd19;
	cvta.to.global.u64 	%rd2, %rd20;
	cvta.to.global.u64 	%rd4, %rd30;
	setp.lt.s64 	%p1, %rd31, 3;
	@%p1 bra 	$L__BB510_2;
	mov.u64 	%rd32, $str;
	cvta.global.u64 	%rd33, %rd32;
	mov.u64 	%rd34, $str$1;
	cvta.global.u64 	%rd35, %rd34;
	mov.u64 	%rd36, __unnamed_496;
	cvta.global.u64 	%rd37, %rd36;
	{ // callseq 495, 0
	.param .b64 param0;
	st.param.b64 	[param0], %rd33;
	.param .b64 param1;
	st.param.b64 	[param1], %rd35;
	.param .b32 param2;
	st.param.b32 	[param2], 219;
	.param .b64 param3;
	st.param.b64 	[param3], %rd37;
	.param .b64 param4;
	st.param.b64 	[param4], 1;
	call.uni 
	__assertfail, 
	(
	param0, 
	param1, 
	param2, 
	param3, 
	param4
	);
	} // callseq 495
$L__BB510_2:
	mov.u32 	%r16, %ctaid.x;
	mov.u32 	%r17, %ntid.y;
	mov.u32 	%r18, %tid.y;
	mad.lo.s32 	%r19, %r16, %r17, %r18;
	mov.u32 	%r20, %nctaid.x;
	mul.lo.s32 	%r21, %r20, %r17;
	cvt.s64.s32 	%rd6, %r21;
	cvt.s64.s32 	%rd73, %r19;
	setp.le.s64 	%p2, %rd29, %rd73;
	@%p2 bra 	$L__BB510_10;
	mov.u32 	%r22, %tid.x;
	cvt.u64.u32 	%rd8, %r22;
	add.s64 	%rd9, %rd6, %rd73;
	max.s64 	%rd38, %rd29, %rd9;
	setp.lt.s64 	%p3, %rd9, %rd29;
	selp.u64 	%rd10, 1, 0, %p3;
	add.s64 	%rd39, %rd9, %rd10;
	sub.s64 	%rd11, %rd38, %rd39;
	or.b64  	%rd40, %rd11, %rd6;
	and.b64  	%rd41, %rd40, -4294967296;
	setp.ne.s64 	%p4, %rd41, 0;
	@%p4 bra 	$L__BB510_5;
	cvt.u32.u64 	%r23, %rd6;
	cvt.u32.u64 	%r24, %rd11;
	div.u32 	%r25, %r24, %r23;
	cvt.u64.u32 	%rd71, %r25;
	bra.uni 	$L__BB510_6;
$L__BB510_5:
	div.u64 	%rd71, %rd11, %rd6;
$L__BB510_6:
	add.s64 	%rd15, %rd71, %rd10;
	and.b64  	%rd42, %rd15, 1;
	setp.eq.b64 	%p5, %rd42, 1;
	@%p5 bra 	$L__BB510_8;
	mad.lo.s64 	%rd43, %rd28, %rd73, %rd8;
	cvt.u32.u64 	%r26, %rd43;
	div.s32 	%r27, %r26, %r8;
	mul.lo.s32 	%r28, %r27, %r8;
	sub.s32 	%r29, %r26, %r28;
	div.s32 	%r30, %r29, %r9;
	mul.lo.s32 	%r31, %r30, %r9;
	sub.s32 	%r32, %r29, %r31;
	div.s32 	%r33, %r32, %r10;
	mul.lo.s32 	%r34, %r33, %r10;
	sub.s32 	%r35, %r32, %r34;
	setp.eq.s64 	%p6, %rd21, 1;
	selp.b32 	%r36, 0, %r27, %p6;
	setp.eq.s64 	%p7, %rd22, 1;
	selp.b32 	%r37, 0, %r30, %p7;
	setp.eq.s64 	%p8, %rd23, 1;
	selp.b32 	%r38, 0, %r33, %p8;
	setp.eq.s64 	%p9, %rd24, 1;
	selp.b32 	%r39, 0, %r35, %p9;
	mul.lo.s32 	%r40, %r12, %r36;
	mad.lo.s32 	%r41, %r13, %r37, %r40;
	mad.lo.s32 	%r42, %r14, %r38, %r41;
	mad.lo.s32 	%r43, %r15, %r39, %r42;
	shl.b64 	%rd44, %rd43, 32;
	shr.s64 	%rd45, %rd44, 30;
	add.s64 	%rd46, %rd1, %rd45;
	ld.global.f32 	%f5, [%rd46];
	cvt.s64.s32 	%rd47, %r43;
	add.s64 	%rd48, %rd2, %rd47;
	ld.global.u8 	%rs1, [%rd48];
	setp.eq.s16 	%p10, %rs1, 0;
	mul.f32 	%f6, %f5, %f4;
	selp.f32 	%f7, %f3, %f6, %p10;
	max.f32 	%f8, %f7, 0fFF800000;
	mov.b32 	%r44, %f8;
	shfl.sync.bfly.b32	%r45|%p11, %r44, 1, 31, -1;
	mov.b32 	%f9, %r45;
	max.f32 	%f10, %f8, %f9;
	sub.f32 	%f11, %f7, %f10;
	fma.rn.f32 	%f12, %f11, 0f3BBB989D, 0f3F000000;
	cvt.sat.f32.f32 	%f13, %f12;
	mov.f32 	%f14, 0f4B400001;
	mov.f32 	%f15, 0f437C0000;
	fma.rm.f32 	%f16, %f13, %f15, %f14;
	add.f32 	%f17, %f16, 0fCB40007F;
	neg.f32 	%f18, %f17;
	fma.rn.f32 	%f19, %f11, 0f3FB8AA3B, %f18;
	fma.rn.f32 	%f20, %f11, 0f32A57060, %f19;
	mov.b32 	%r46, %f16;
	shl.b32 	%r47, %r46, 23;
	mov.b32 	%f21, %r47;
	ex2.approx.ftz.f32 	%f22, %f20;
	mul.f32 	%f23, %f22, %f21;
	add.f32 	%f24, %f23, 0f00000000;
	mov.b32 	%r48, %f24;
	shfl.sync.bfly.b32	%r49|%p12, %r48, 1, 31, -1;
	mov.b32 	%f25, %r49;
	add.f32 	%f26, %f24, %f25;
	div.rn.f32 	%f27, %f23, %f26;
	mad.lo.s64 	%rd49, %rd5, %rd73, %rd8;
	shl.b64 	%rd50, %rd49, 2;
	add.s64 	%rd51, %rd4, %rd50;
	st.global.f32 	[%rd51], %f27;
	mov.u64 	%rd73, %rd9;
$L__BB510_8:
	setp.eq.s64 	%p13, %rd15, 0;
	@%p13 bra 	$L__BB510_10;
$L__BB510_9:
	setp.eq.s64 	%p14, %rd24, 1;
	setp.eq.s64 	%p15, %rd23, 1;
	setp.eq.s64 	%p16, %rd22, 1;
	setp.eq.s64 	%p17, %rd21, 1;
	mad.lo.s64 	%rd52, %rd28, %rd73, %rd8;
	cvt.u32.u64 	%r50, %rd52;
	div.s32 	%r51, %r50, %r8;
	mul.lo.s32 	%r52, %r51, %r8;
	sub.s32 	%r53, %r50, %r52;
	div.s32 	%r54, %r53, %r9;
	mul.lo.s32 	%r55, %r54, %r9;
	sub.s32 	%r56, %r53, %r55;
	div.s32 	%r57, %r56, %r10;
	mul.lo.s32 	%r58, %r57, %r10;
	sub.s32 	%r59, %r56, %r58;
	selp.b32 	%r60, 0, %r51, %p17;
	selp.b32 	%r61, 0, %r54, %p16;
	selp.b32 	%r62, 0, %r57, %p15;
	selp.b32 	%r63, 0, %r59, %p14;
	mul.lo.s32 	%r64, %r12, %r60;
	mad.lo.s32 	%r65, %r13, %r61, %r64;
	mad.lo.s32 	%r66, %r14, %r62, %r65;
	mad.lo.s32 	%r67, %r15, %r63, %r66;
	shl.b64 	%rd53, %rd52, 32;
	shr.s64 	%rd54, %rd53, 30;
	add.s64 	%rd55, %rd1, %rd54;
	ld.global.f32 	%f28, [%rd55];
	cvt.s64.s32 	%rd56, %r67;
	add.s64 	%rd57, %rd2, %rd56;
	ld.global.u8 	%rs2, [%rd57];
	setp.eq.s16 	%p18, %rs2, 0;
	mul.f32 	%f29, %f28, %f4;
	selp.f32 	%f30, %f3, %f29, %p18;
	max.f32 	%f31, %f30, 0fFF800000;
	mov.b32 	%r68, %f31;
	shfl.sync.bfly.b32	%r69|%p19, %r68, 1, 31, -1;
	mov.b32 	%f32, %r69;
	max.f32 	%f33, %f31, %f32;
	sub.f32 	%f34, %f30, %f33;
	fma.rn.f32 	%f35, %f34, 0f3BBB989D, 0f3F000000;
	cvt.sat.f32.f32 	%f36, %f35;
	mov.f32 	%f37, 0f4B400001;
	mov.f32 	%f38, 0f437C0000;
	fma.rm.f32 	%f39, %f36, %f38, %f37;
	add.f32 	%f40, %f39, 0fCB40007F;
	neg.f32 	%f41, %f40;
	fma.rn.f32 	%f42, %f34, 0f3FB8AA3B, %f41;
	fma.rn.f32 	%f43, %f34, 0f32A57060, %f42;
	mov.b32 	%r70, %f39;
	shl.b32 	%r71, %r70, 23;
	mov.b32 	%f44, %r71;
	ex2.approx.ftz.f32 	%f45, %f43;
	mul.f32 	%f46, %f45, %f44;
	add.f32 	%f47, %f46, 0f00000000;
	mov.b32 	%r72, %f47;
	shfl.sync.bfly.b32	%r73|%p20, %r72, 1, 31, -1;
	mov.b32 	%f48, %r73;
	add.f32 	%f49, %f47, %f48;
	div.rn.f32 	%f50, %f46, %f49;
	mad.lo.s64 	%rd58, %rd73, %rd5, %rd8;
	shl.b64 	%rd59, %rd58, 2;
	add.s64 	%rd60, %rd4, %rd59;
	st.global.f32 	[%rd60], %f50;
	add.s64 	%rd61, %rd73, %rd6;
	mad.lo.s64 	%rd62, %rd28, %rd61, %rd8;
	cvt.u32.u64 	%r74, %rd62;
	div.s32 	%r75, %r74, %r8;
	mul.lo.s32 	%r76, %r75, %r8;
	sub.s32 	%r77, %r74, %r76;
	div.s32 	%r78, %r77, %r9;
	mul.lo.s32 	%r79, %r78, %r9;
	sub.s32 	%r80, %r77, %r79;
	div.s32 	%r81, %r80, %r10;
	mul.lo.s32 	%r82, %r81, %r10;
	sub.s32 	%r83, %r80, %r82;
	selp.b32 	%r84, 0, %r75, %p17;
	selp.b32 	%r85, 0, %r78, %p16;
	selp.b32 	%r86, 0, %r81, %p15;
	selp.b32 	%r87, 0, %r83, %p14;
	mul.lo.s32 	%r88, %r12, %r84;
	mad.lo.s32 	%r89, %r13, %r85, %r88;
	mad.lo.s32 	%r90, %r14, %r86, %r89;
	mad.lo.s32 	%r91, %r15, %r87, %r90;
	shl.b64 	%rd63, %rd62, 32;
	shr.s64 	%rd64, %rd63, 30;
	add.s64 	%rd65, %rd1, %rd64;
	ld.global.f32 	%f51, [%rd65];
	cvt.s64.s32 	%rd66, %r91;
	add.s64 	%rd67, %rd2, %rd66;
	ld.global.u8 	%rs3, [%rd67];
	setp.eq.s16 	%p21, %rs3, 0;
	mul.f32 	%f52, %f51, %f4;
	selp.f32 	%f53, %f3, %f52, %p21;
	max.f32 	%f54, %f53, 0fFF800000;
	mov.b32 	%r92, %f54;
	shfl.sync.bfly.b32	%r93|%p22, %r92, 1, 31, -1;
	mov.b32 	%f55, %r93;
	max.f32 	%f56, %f54, %f55;
	sub.f32 	%f57, %f53, %f56;
	fma.rn.f32 	%f58, %f57, 0f3BBB989D, 0f3F000000;
	cvt.sat.f32.f32 	%f59, %f58;
	fma.rm.f32 	%f60, %f59, %f38, %f37;
	add.f32 	%f61, %f60, 0fCB40007F;
	neg.f32 	%f62, %f61;
	fma.rn.f32 	%f63, %f57, 0f3FB8AA3B, %f62;
	fma.rn.f32 	%f64, %f57, 0f32A57060, %f63;
	mov.b32 	%r94, %f60;
	shl.b32 	%r95, %r94, 23;
	mov.b32 	%f65, %r95;
	ex2.approx.ftz.f32 	%f66, %f64;
	mul.f32 	%f67, %f66, %f65;
	add.f32 	%f68, %f67, 0f00000000;
	mov.b32 	%r96, %f68;
	shfl.sync.bfly.b32	%r97|%p23, %r96, 1, 31, -1;
	mov.b32 	%f69, %r97;
	add.f32 	%f70, %f68, %f69;
	div.rn.f32 	%f71, %f67, %f70;
	mad.lo.s64 	%rd68, %rd61, %rd5, %rd8;
	shl.b64 	%rd69, %rd68, 2;
	add.s64 	%rd70, %rd4, %rd69;
	st.global.f32 	[%rd70], %f71;
	add.s64 	%rd73, %rd61, %rd6;
	setp.lt.s64 	%p24, %rd73, %rd29;
	@%p24 bra 	$L__BB510_9;
$L__BB510_10:
	ret;

}
	// .globl	_Z15SoftmaxWarpImplI22BroadcastScaleMaskLoadIffbLm4EiE11DirectStoreIffEfLi1ELi1ELi2ELi1ELb1EL9Algorithm0EEvT_T0_ll
.visible .entry _Z15SoftmaxWarpImplI22BroadcastScaleMaskLoadIffbLm4EiE11DirectStoreIffEfLi1ELi1ELi2ELi1ELb1EL9Algorithm0EEvT_T0_ll(
	.param .align 8 .b8 _Z15SoftmaxWarpImplI22BroadcastScaleMaskLoadIffbLm4EiE11DirectStoreIffEfLi1ELi1ELi2ELi1ELb1EL9Algorithm0EEvT_T0_ll_param_0[120],
	.param .align 8 .b8 _Z15SoftmaxWarpImplI22BroadcastScaleMaskLoadIffbLm4EiE11DirectStoreIffEfLi1ELi1ELi2ELi1ELb1EL9Algorithm0EEvT_T0_ll_param_1[16],
	.param .u64 _Z15SoftmaxWarpImplI22BroadcastScaleMaskLoadIffbLm4EiE11DirectStoreIffEfLi1ELi1ELi2ELi1ELb1EL9Algorithm0EEvT_T0_ll_param_2,
	.param .u64 _Z15SoftmaxWarpImplI22BroadcastScaleMaskLoadIffbLm4EiE11DirectStoreIffEfLi1ELi1ELi2ELi1ELb1EL9Algorithm0EEvT_T0_ll_param_3
)
{
	.reg .pred 	%p<13>;
	.reg .b16 	%rs<2>;
	.reg .b32 	%r<47>;
	.reg .b32 	%f<33>;
	.reg .b64 	%rd<43>;

	ld.param.v2.f32 	{%f8, %f9}, [_Z15SoftmaxWarpImplI22BroadcastScaleMaskLoadIffbLm4EiE11DirectStoreIffEfLi1ELi1ELi2ELi1ELb1EL9Algorithm0EEvT_T0_ll_param_0+112];
	ld.param.u64 	%rd24, [_Z15SoftmaxWarpImplI22BroadcastScaleMaskLoadIffbLm4EiE11DirectStoreIffEfLi1ELi1ELi2ELi1ELb1EL9Algorithm0EEvT_T0_ll_param_0+104];
	ld.param.v2.u32 	{%r15, %r16}, [_Z15SoftmaxWarpImplI22BroadcastScaleMaskLoadIffbLm4EiE11DirectStoreIffEfLi1ELi1ELi2ELi1ELb1EL9Algorithm0EEvT_T0_ll_param_0+88];
	ld.param.v2.u32 	{%r13, %r14}, [_Z15SoftmaxWarpImplI22BroadcastScaleMaskLoadIffbLm4EiE11DirectStoreIffEfLi1ELi1ELi2ELi1ELb1EL9Algorithm0EEvT_T0_ll_param_0+80];
	ld.param.v2.u32 	{%r11, %r12}, [_Z15SoftmaxWarpImplI22BroadcastScaleMaskLoadIffbLm4EiE11DirectStoreIffEfLi1ELi1ELi2ELi1ELb1EL9Algorithm0EEvT_T0_ll_param_0+64];
	ld.param.v2.u32 	{%r9, %r10}, [_Z15SoftmaxWarpImplI22BroadcastScaleMaskLoadIffbLm4EiE11DirectStoreIffEfLi1ELi1ELi2ELi1ELb1EL9Algorithm0EEvT_T0_ll_param_0+56];
	ld.param.u64 	%rd20, [_Z15SoftmaxWarpImplI22BroadcastScaleMaskLoadIffbLm4EiE11DirectStoreIffEfLi1ELi1ELi2ELi1ELb1EL9Algorithm0EEvT_T0_ll_param_0+40];
	ld.param.u64 	%rd19, [_Z15SoftmaxWarpImplI22BroadcastScaleMaskLoadIffbLm4EiE11DirectStoreIffEfLi1ELi1ELi2ELi1ELb1EL9Algorithm0EEvT_T0_ll_param_0+32];
	ld.param.u64 	%rd18, [_Z15SoftmaxWarpImplI22BroadcastScaleMaskLoadIffbLm4EiE11DirectStoreIffEfLi1ELi1ELi2ELi1ELb1EL9Algorithm0EEvT_T0_ll_param_0+24];
	ld.param.u64 	%rd17, [_Z15SoftmaxWarpImplI22BroadcastScaleMaskLoadIffbLm4EiE11DirectStoreIffEfLi1ELi1ELi2ELi1ELb1EL9Algorithm0EEvT_T0_ll_param_0+16];
	ld.param.u64 	%rd16, [_Z15SoftmaxWarpImplI22BroadcastScaleMaskLoadIffbLm4EiE11DirectStoreIffEfLi1ELi1ELi2ELi1ELb1EL9Algorithm0EEvT_T0_ll_param_0+8];
	ld.param.u64 	%rd15, [_Z15SoftmaxWarpImplI22BroadcastScaleMaskLoadIffbLm4EiE11DirectStoreIffEfLi1ELi1ELi2ELi1ELb1EL9Algorithm0EEvT_T0_ll_param_0];
	ld.param.u64 	%rd5, [_Z15SoftmaxWarpImplI22BroadcastScaleMaskLoadIffbLm4EiE11DirectStoreIffEfLi1ELi1ELi2ELi1ELb1EL9Algorithm0EEvT_T0_ll_param_1];
	ld.param.u64 	%rd6, [_Z15SoftmaxWarpImplI22BroadcastScaleMaskLoadIffbLm4EiE11DirectStoreIffEfLi1ELi1ELi2ELi1ELb1EL9Algorithm0EEvT_T0_ll_param_1+8];
	ld.param.u64 	%rd25, [_Z15SoftmaxWarpImplI22BroadcastScaleMaskLoadIffbLm4EiE11DirectStoreIffEfLi1ELi1ELi2ELi1ELb1EL9Algorithm0EEvT_T0_ll_param_2];
	ld.param.u64 	%rd26, [_Z15SoftmaxWarpImplI22BroadcastScaleMaskLoadIffbLm4EiE11DirectStoreIffEfLi1ELi1ELi2ELi1ELb1EL9Algorithm0EEvT_T0_ll_param_3];
	setp.lt.s64 	%p1, %rd26, 3;
	@%p1 bra 	$L__BB511_2;
	mov.u64 	%rd27, $str;
	cvta.global.u64 	%rd28, %rd27;
	mov.u64 	%rd29, $str$1;
	cvta.global.u64 	%rd30, %rd29;
	mov.u64 	%rd31, __unnamed_497;
	cvta.global.u64 	%rd32, %rd31;
	{ // callseq 496, 0
	.param .b64 param0;
	st.param.b64 	[param0], %rd28;
	.param .b64 param1;
	st.param.b64 	[param1], %rd30;
	.param .b32 param2;
	st.param.b32 	[param2], 219;
	.param .b64 param3;
	st.param.b64 	[param3], %rd32;
	.param .b64 param4;
	st.param.b64 	[param4], 1;
	call.uni 
	__assertfail, 
	(
	param0, 
	param1, 
	param2, 
	param3, 
	param4
	);
	} // callseq 496
$L__BB511_2:
	mov.u32 	%r17, %ctaid.x;
	mov.u32 	%r18, %ntid.y;
	mov.u32 	%r19, %tid.y;
	mad.lo.s32 	%r20, %r17, %r18, %r19;
	mov.u32 	%r21, %nctaid.x;
	mul.lo.s32 	%r8, %r21, %r18;
	cvt.s64.s32 	%rd42, %r20;
	setp.le.s64 	%p2, %rd25, %rd42;
	@%p2 bra 	$L__BB511_9;
	mov.u32 	%r22, %tid.x;
	cvt.u64.u32 	%rd8, %r22;
	cvta.to.global.u64 	%rd9, %rd5;
	cvta.to.global.u64 	%rd10, %rd16;
	cvta.to.global.u64 	%rd11, %rd15;
	cvt.s64.s32 	%rd12, %r8;
$L__BB511_4:
	setp.le.s64 	%p3, %rd26, %rd8;
	mov.f32 	%f31, 0fFF800000;
	mov.f32 	%f32, %f31;
	@%p3 bra 	$L__BB511_6;
	setp.eq.s64 	%p4, %rd20, 1;
	setp.eq.s64 	%p5, %rd19, 1;
	setp.eq.s64 	%p6, %rd18, 1;
	setp.eq.s64 	%p7, %rd17, 1;
	mad.lo.s64 	%rd33, %rd24, %rd42, %rd8;
	cvt.u32.u64 	%r23, %rd33;
	div.s32 	%r24, %r23, %r9;
	mul.lo.s32 	%r25, %r24, %r9;
	sub.s32 	%r26, %r23, %r25;
	div.s32 	%r27, %r26, %r10;
	mul.lo.s32 	%r28, %r27, %r10;
	sub.s32 	%r29, %r26, %r28;
	div.s32 	%r30, %r29, %r11;
	mul.lo.s32 	%r31, %r30, %r11;
	sub.s32 	%r32, %r29, %r31;
	selp.b32 	%r33, 0, %r24, %p7;
	selp.b32 	%r34, 0, %r27, %p6;
	selp.b32 	%r35, 0, %r30, %p5;
	selp.b32 	%r36, 0, %r32, %p4;
	mul.lo.s32 	%r37, %r13, %r33;
	mad.lo.s32 	%r38, %r14, %r34, %r37;
	mad.lo.s32 	%r39, %r15, %r35, %r38;
	mad.lo.s32 	%r40, %r16, %r36, %r39;
	shl.b64 	%rd34, %rd33, 32;
	shr.s64 	%rd35, %rd34, 30;
	add.s64 	%rd36, %rd11, %rd35;
	ld.global.f32 	%f11, [%rd36];
	cvt.s64.s32 	%rd37, %r40;
	add.s64 	%rd38, %rd10, %rd37;
	ld.global.u8 	%rs1, [%rd38];
	setp.eq.s16 	%p8, %rs1, 0;
	mul.f32 	%f12, %f11, %f9;
	selp.f32 	%f31, %f8, %f12, %p8;
	max.f32 	%f32, %f31, 0fFF800000;
$L__BB511_6:
	mov.b32 	%r41, %f32;
	shfl.sync.bfly.b32	%r42|%p10, %r41, 1, 31, -1;
	mov.b32 	%f13, %r42;
	max.f32 	%f14, %f32, %f13;
	sub.f32 	%f15, %f31, %f14;
	fma.rn.f32 	%f16, %f15, 0f3BBB989D, 0f3F000000;
	cvt.sat.f32.f32 	%f17, %f16;
	mov.f32 	%f18, 0f4B400001;
	mov.f32 	%f19, 0f437C0000;
	fma.rm.f32 	%f20, %f17, %f19, %f18;
	add.f32 	%f21, %f20, 0fCB40007F;
	neg.f32 	%f22, %f21;
	fma.rn.f32 	%f23, %f15, 0f3FB8AA3B, %f22;
	fma.rn.f32 	%f24, %f15, 0f32A57060, %f23;
	mov.b32 	%r43, %f20;
	shl.b32 	%r44, %r43, 23;
	mov.b32 	%f25, %r44;
	ex2.approx.ftz.f32 	%f26, %f24;
	mul.f32 	%f27, %f26, %f25;
	add.f32 	%f28, %f27, 0f00000000;
	mov.b32 	%r45, %f28;
	shfl.sync.bfly.b32	%r46|%p11, %r45, 1, 31, -1;
	mov.b32 	%f29, %r46;
	add.f32 	%f30, %f28, %f29;
	div.rn.f32 	%f7, %f27, %f30;
	@%p3 bra 	$L__BB511_8;
	mad.lo.s64 	%rd39, %rd42, %rd6, %rd8;
	shl.b64 	%rd40, %rd39, 2;
	add.s64 	%rd41, %rd9, %rd40;
	st.global.f32 	[%rd41], %f7;
$L__BB511_8:
	add.s64 	%rd42, %rd42, %rd12;
	setp.lt.s64 	%p12, %rd42, %rd25;
	@%p12 bra 	$L__BB511_4;
$L__BB511_9:
	ret;

}
	// .globl	_Z15SoftmaxWarpImplI22BroadcastScaleMaskLoadIffbLm4EiE11DirectStoreIffEfLi1ELi1ELi4ELi2ELb0EL9Algorithm0EEvT_T0_ll
.visible .entry _Z15SoftmaxWarpImplI22BroadcastScaleMaskLoadIffbLm4EiE11DirectStoreIffEfLi1ELi1ELi4ELi2ELb0EL9Algorithm0EEvT_T0_ll(
	.param .align 8 .b8 _Z15SoftmaxWarpImplI22BroadcastScaleMaskLoadIffbLm4EiE11DirectStoreIffEfLi1ELi1ELi4ELi2ELb0EL9Algorithm0EEvT_T0_ll_param_0[120],
	.param .align 8 .b8 _Z15SoftmaxWarpImplI22BroadcastScaleMaskLoadIffbLm4EiE11DirectStoreIffEfLi1ELi1ELi4ELi2ELb0EL9Algorithm0EEvT_T0_ll_param_1[16],
	.param .u64 _Z15SoftmaxWarpImplI22BroadcastScaleMaskLoadIffbLm4EiE11DirectStoreIffEfLi1ELi1ELi4ELi2ELb0EL9Algorithm0EEvT_T0_ll_param_2,
	.param .u64 _Z15SoftmaxWarpImplI22BroadcastScaleMaskLoadIffbLm4EiE11DirectStoreIffEfLi1ELi1ELi4ELi2ELb0EL9Algorithm0EEvT_T0_ll_param_3
)
{
	.reg .pred 	%p<18>;
	.reg .b16 	%rs<3>;
	.reg .b32 	%r<81>;
	.reg .b32 	%f<57>;
	.reg .b64 	%rd<51>;

	ld.param.v2.f32 	{%f3, %f4}, [_Z15SoftmaxWarpImplI22BroadcastScaleMaskLoadIffbLm4EiE11DirectStoreIffEfLi1ELi1ELi4ELi2ELb0EL9Algorithm0EEvT_T0_ll_param_0+112];
	ld.param.u64 	%rd24, [_Z15SoftmaxWarpImplI22BroadcastScaleMaskLoadIffbLm4EiE11DirectStoreIffEfLi1ELi1ELi4ELi2ELb0EL9Algorithm0EEvT_T0_ll_param_0+104];
	ld.param.v2.u32 	{%r15, %r16}, [_Z15SoftmaxWarpImplI22BroadcastScaleMaskLoadIffbLm4EiE11DirectStoreIffEfLi1ELi1ELi4ELi2ELb0EL9Algorithm0EEvT_T0_ll_param_0+88];
	ld.param.v2.u32 	{%r13, %r14}, [_Z15SoftmaxWarpImplI22BroadcastScaleMaskLoadIffbLm4EiE11DirectStoreIffEfLi1ELi1ELi4ELi2ELb0EL9Algorithm0EEvT_T0_ll_param_0+80];
	ld.param.v2.u32 	{%r11, %r12}, [_Z15SoftmaxWarpImplI22BroadcastScaleMaskLoadIffbLm4EiE11DirectStoreIffEfLi1ELi1ELi4ELi2ELb0EL9Algorithm0EEvT_T0_ll_param_0+64];
	ld.param.v2.u32 	{%r9, %r10}, [_Z15SoftmaxWarpImplI22BroadcastScaleMaskLoadIffbLm4EiE11DirectStoreIffEfLi1ELi1ELi4ELi2ELb0EL9Algorithm0EEvT_T0_ll_param_0+56];
	ld.param.u64 	%rd20, [_Z15SoftmaxWarpImplI22BroadcastScaleMaskLoadIffbLm4EiE11DirectStoreIffEfLi1ELi1ELi4ELi2ELb0EL9Algorithm0EEvT_T0_ll_param_0+40];
	ld.param.u64 	%rd19, [_Z15SoftmaxWarpImplI22BroadcastScaleMaskLoadIffbLm4EiE11DirectStoreIffEfLi1ELi1ELi4ELi2ELb0EL9Algorithm0EEvT_T0_ll_param_0+32];
	ld.param.u64 	%rd18, [_Z15SoftmaxWarpImplI22BroadcastScaleMaskLoadIffbLm4EiE11DirectStoreIffEfLi1ELi1ELi4ELi2ELb0EL9Algorithm0EEvT_T0_ll_param_0+24];
	ld.param.u64 	%rd17, [_Z15SoftmaxWarpImplI22BroadcastScaleMaskLoadIffbLm4EiE11DirectStoreIffEfLi1ELi1ELi4ELi2ELb0EL9Algorithm0EEvT_T0_ll_param_0+16];
	ld.param.u64 	%rd16, [_Z15SoftmaxWarpImplI22BroadcastScaleMaskLoadIffbLm4EiE11DirectStoreIffEfLi1ELi1ELi4ELi2ELb0EL9Algorithm0EEvT_T0_ll_param_0+8];
	ld.param.u64 	%rd15, [_Z15SoftmaxWarpImplI22BroadcastScaleMaskLoadIffbLm4EiE11DirectStoreIffEfLi1ELi1ELi4ELi2ELb0EL9Algorithm0EEvT_T0_ll_param_0];
	ld.param.u64 	%rd5, [_Z15SoftmaxWarpImplI22BroadcastScaleMaskLoadIffbLm4EiE11DirectStoreIffEfLi1ELi1ELi4ELi2ELb0EL9Algorithm0EEvT_T0_ll_param_1];
	ld.param.u64 	%rd6, [_Z15SoftmaxWarpImplI22BroadcastScaleMaskLoadIffbLm4EiE11DirectStoreIffEfLi1ELi1ELi4ELi2ELb0EL9Algorithm0EEvT_T0_ll_param_1+8];
	ld.param.u64 	%rd25, [_Z15SoftmaxWarpImplI22BroadcastScaleMaskLoadIffbLm4EiE11DirectStoreIffEfLi1ELi1ELi4ELi2ELb0EL9Algorithm0EEvT_T0_ll_param_2];
	ld.param.u64 	%rd26, [_Z15SoftmaxWarpImplI22BroadcastScaleMaskLoadIffbLm4EiE11DirectStoreIffEfLi1ELi1ELi4ELi2ELb0EL9Algorithm0EEvT_T0_ll_param_3];
	setp.lt.s64 	%p1, %rd26, 5;
	@%p1 bra 	$L__BB512_2;
	mov.u64 	%rd27, $str;
	cvta.global.u64 	%rd28, %rd27;
	mov.u64 	%rd29, $str$1;
	cvta.global.u64 	%rd30, %rd29;
	mov.u64 	%rd31, __unnamed_498;
	cvta.global.u64 	%rd32, %rd31;
	{ // callseq 497, 0
	.param .b64 param0;
	st.param.b64 	[param0], %rd28;
	.param .b64 param1;
	st.param.b64 	[param1], %rd30;
	.param .b32 param2;
	st.param.b32 	[param2], 219;
	.param .b64 param3;
	st.param.b64 	[param3], %rd32;
	.param .b64 param4;
	st.param.b64 	[param4], 1;
	call.uni 
	__assertfail, 
	(
	param0, 
	param1, 
	param2, 
	param3, 
	param4
	);
	} // callseq 497
$L__BB512_2:
	mov.u32 	%r17, %ctaid.x;
	mov.u32 	%r18, %ntid.y;
	mov.u32 	%r19, %tid.y;
	mad.lo.s32 	%r20, %r17, %r18, %r19;
	mov.u32 	%r21, %nctaid.x;
	mul.lo.s32 	%r22, %r18, %r21;
	shl.b32 	%r8, %r22, 1;
	shl.b32 	%r23, %r20, 1;
	cvt.s64.s32 	%rd50, %r23;
	setp.le.s64 	%p2, %rd25, %rd50;
	@%p2 bra 	$L__BB512_5;
	cvta.to.global.u64 	%rd8, %rd15;
	cvta.to.global.u64 	%rd9, %rd16;
	mov.u32 	%r24, %tid.x;
	cvt.u64.u32 	%rd10, %r24;
	cvta.to.global.u64 	%rd11, %rd5;
	cvt.s64.s32 	%rd12, %r8;
$L__BB512_4:
	setp.eq.s64 	%p3, %rd20, 1;
	setp.eq.s64 	%p4, %rd19, 1;
	setp.eq.s64 	%p5, %rd18, 1;
	setp.eq.s64 	%p6, %rd17, 1;
	mad.lo.s64 	%rd33, %rd24, %rd50, %rd10;
	cvt.u32.u64 	%r25, %rd33;
	div.s32 	%r26, %r25, %r9;
	mul.lo.s32 	%r27, %r26, %r9;
	sub.s32 	%r28, %r25, %r27;
	div.s32 	%r29, %r28, %r10;
	mul.lo.s32 	%r30, %r29, %r10;
	sub.s32 	%r31, %r28, %r30;
	div.s32 	%r32, %r31, %r11;
	mul.lo.s32 	%r33, %r32, %r11;
	sub.s32 	%r34, %r31, %r33;
	selp.b32 	%r35, 0, %r26, %p6;
	selp.b32 	%r36, 0, %r29, %p5;
	selp.b32 	%r37, 0, %r32, %p4;
	selp.b32 	%r38, 0, %r34, %p3;
	mul.lo.s32 	%r39, %r13, %r35;
	mad.lo.s32 	%r40, %r14, %r36, %r39;
	mad.lo.s32 	%r41, %r15, %r37, %r40;
	mad.lo.s32 	%r42, %r16, %r38, %r41;
	shl.b64 	%rd34, %rd33, 32;
	shr.s64 	%rd35, %rd34, 30;
	add.s64 	%rd36, %rd8, %rd35;
	ld.global.f32 	%f5, [%rd36];
	cvt.s64.s32 	%rd37, %r42;
	add.s64 	%rd38, %rd9, %rd37;
	ld.global.u8 	%rs1, [%rd38];
	setp.eq.s16 	%p7, %rs1, 0;
	mul.f32 	%f6, %f5, %f4;
	selp.f32 	%f7, %f3, %f6, %p7;
	max.f32 	%f8, %f7, 0fFF800000;
	add.s64 	%rd39, %rd33, %rd24;
	cvt.u32.u64 	%r43, %rd39;
	div.s32 	%r44, %r43, %r9;
	mul.lo.s32 	%r45, %r44, %r9;
	sub.s32 	%r46, %r43, %r45;
	div.s32 	%r47, %r46, %r10;
	mul.lo.s32 	%r48, %r47, %r10;
	sub.s32 	%r49, %r46, %r48;
	div.s32 	%r50, %r49, %r11;
	mul.lo.s32 	%r51, %r50, %r11;
	sub.s32 	%r52, %r49, %r51;
	selp.b32 	%r53, 0, %r44, %p6;
	selp.b32 	%r54, 0, %r47, %p5;
	selp.b32 	%r55, 0, %r50, %p4;
	selp.b32 	%r56, 0, %r52, %p3;
	mul.lo.s32 	%r57, %r13, %r53;
	mad.lo.s32 	%r58, %r14, %r54, %r57;
	mad.lo.s32 	%r59, %r15, %r55, %r58;
	mad.lo.s32 	%r60, %r16, %r56, %r59;
	shl.b64 	%rd40, %rd39, 32;
	shr.s64 	%rd41, %rd40, 30;
	add.s64 	%rd42, %rd8, %rd41;
	ld.global.f32 	%f9, [%rd42];
	cvt.s64.s32 	%rd43, %r60;
	add.s64 	%rd44, %rd9, %rd43;
	ld.global.u8 	%rs2, [%rd44];
	setp.eq.s16 	%p8, %rs2, 0;
	mul.f32 	%f10, %f9, %f4;
	selp.f32 	%f11, %f3, %f10, %p8;
	max.f32 	%f12, %f11, 0fFF800000;
	mov.b32 	%r61, %f8;
	shfl.sync.bfly.b32	%r62|%p9, %r61, 2, 31, -1;
	mov.b32 	%f13, %r62;
	max.f32 	%f14, %f8, %f13;
	mov.b32 	%r63, %f14;
	shfl.sync.bfly.b32	%r64|%p10, %r63, 1, 31, -1;
	mov.b32 	%f15, %r64;
	max.f32 	%f16, %f14, %f15;
	mov.b32 	%r65, %f12;
	shfl.sync.bfly.b32	%r66|%p11, %r65, 2, 31, -1;
	mov.b32 	%f17, %r66;
	max.f32 	%f18, %f12, %f17;
	mov.b32 	%r67, %f18;
	shfl.sync.bfly.b32	%r68|%p12, %r67, 1, 31, -1;
	mov.b32 	%f19, %r68;
	max.f32 	%f20, %f18, %f19;
	sub.f32 	%f21, %f7, %f16;
	fma.rn.f32 	%f22, %f21, 0f3BBB989D, 0f3F000000;
	cvt.sat.f32.f32 	%f23, %f22;
	mov.f32 	%f24, 0f4B400001;
	mov.f32 	%f25, 0f437C0000;
	fma.rm.f32 	%f26, %f23, %f25, %f24;
	add.f32 	%f27, %f26, 0fCB40007F;
	neg.f32 	%f28, %f27;
	fma.rn.f32 	%f29, %f21, 0f3FB8AA3B, %f28;
	fma.rn.f32 	%f30, %f21, 0f32A57060, %f29;
	mov.b32 	%r69, %f26;
	shl.b32 	%r70, %r69, 23;
	mov.b32 	%f31, %r70;
	ex2.approx.ftz.f32 	%f32, %f30;
	mul.f32 	%f33, %f32, %f31;
	add.f32 	%f34, %f33, 0f00000000;
	sub.f32 	%f35, %f11, %f20;
	fma.rn.f32 	%f36, %f35, 0f3BBB989D, 0f3F000000;
	cvt.sat.f32.f32 	%f37, %f36;
	fma.rm.f32 	%f38, %f37, %f25, %f24;
	add.f32 	%f39, %f38, 0fCB40007F;
	neg.f32 	%f40, %f39;
	fma.rn.f32 	%f41, %f35, 0f3FB8AA3B, %f40;
	fma.rn.f32 	%f42, %f35, 0f32A57060, %f41;
	mov.b32 	%r71, %f38;
	shl.b32 	%r72, %r71, 23;
	mov.b32 	%f43, %r72;
	ex2.approx.ftz.f32 	%f44, %f42;
	mul.f32 	%f45, %f44, %f43;
	add.f32 	%f46, %f45, 0f00000000;
	mov.b32 	%r73, %f34;
	shfl.sync.bfly.b32	%r74|%p13, %r73, 2, 31, -1;
	mov.b32 	%f47, %r74;
	add.f32 	%f48, %f34, %f47;
	mov.b32 	%r75, %f48;
	shfl.sync.bfly.b32	%r76|%p14, %r75, 1, 31, -1;
	mov.b32 	%f49, %r76;
	add.f32 	%f50, %f48, %f49;
	mov.b32 	%r77, %f46;
	shfl.sync.bfly.b32	%r78|%p15, %r77, 2, 31, -1;
	mov.b32 	%f51, %r78;
	add.f32 	%f52, %f46, %f51;
	mov.b32 	%r79, %f52;
	shfl.sync.bfly.b32	%r80|%p16, %r79, 1, 31, -1;
	mov.b32 	%f53, %r80;
	add.f32 	%f54, %f52, %f53;
	div.rn.f32 	%f55, %f33, %f50;
	mad.lo.s64 	%rd45, %rd50, %rd6, %rd10;
	shl.b64 	%rd46, %rd45, 2;
	add.s64 	%rd47, %rd11, %rd46;
	st.global.f32 	[%rd47], %f55;
	div.rn.f32 	%f56, %f45, %f54;
	shl.b64 	%rd48, %rd6, 2;
	add.s64 	%rd49, %rd47, %rd48;
	st.global.f32 	[%rd49], %f56;
	add.s64 	%rd50, %rd50, %rd12;
	setp.lt.s64 	%p17, %rd50, %rd25;
	@%p17 bra 	$L__BB512_4;
$L__BB512_5:
	ret;

}
	// .globl	_Z15SoftmaxWarpImplI22BroadcastScaleMaskLoadIffbLm4EiE11DirectStoreIffEfLi1ELi1ELi4ELi2ELb1EL9Algorithm0EEvT_T0_ll
.visible .entry _Z15SoftmaxWarpImplI22BroadcastScaleMaskLoadIffbLm4EiE11DirectStoreIffEfLi1ELi1ELi4ELi2ELb1EL9Algorithm0EEvT_T0_ll(
	.param .align 8 .b8 _Z15SoftmaxWarpImplI22BroadcastScaleMaskLoadIffbLm4EiE11DirectStoreIffEfLi1ELi1ELi4ELi2ELb1EL9Algorithm0EEvT_T0_ll_param_0[120],
	.param .align 8 .b8 _Z15SoftmaxWarpImplI22BroadcastScaleMaskLoadIffbLm4EiE11DirectStoreIffEfLi1ELi1ELi4ELi2ELb1EL9Algorithm0EEvT_T0_ll_param_1[16],
	.param .u64 _Z15SoftmaxWarpImplI22BroadcastScaleMaskLoadIffbLm4EiE11DirectStoreIffEfLi1ELi1ELi4ELi2ELb1EL9Algorithm0EEvT_T0_ll_param_2,
	.param .u64 _Z15SoftmaxWarpImplI22BroadcastScaleMaskLoadIffbLm4EiE11DirectStoreIffEfLi1ELi1ELi4ELi2ELb1EL9Algorithm0EEvT_T0_ll_param_3
)
{
	.reg .pred 	%p<26>;
	.reg .b16 	%rs<3>;
	.reg .b32 	%r<81>;
	.reg .b32 	%f<67>;
	.reg .b64 	%rd<51>;

	ld.param.v2.f32 	{%f15, %f16}, [_Z15SoftmaxWarpImplI22BroadcastScaleMaskLoadIffbLm4EiE11DirectStoreIffEfLi1ELi1ELi4ELi2ELb1EL9Algorithm0EEvT_T0_ll_param_0+112];
	ld.param.u64 	%rd20, [_Z15SoftmaxWarpImplI22BroadcastScaleMaskLoadIffbLm4EiE11DirectStoreIffEfLi1ELi1ELi4ELi2ELb1EL9Algorithm0EEvT_T0_ll_param_0+104];
	ld.param.v2.u32 	{%r15, %r16}, [_Z15SoftmaxWarpImplI22BroadcastScaleMaskLoadIffbLm4EiE11DirectStoreIffEfLi1ELi1ELi4ELi2ELb1EL9Algorithm0EEvT_T0_ll_param_0+88];
	ld.param.v2.u32 	{%r13, %r14}, [_Z15SoftmaxWarpImplI22BroadcastScaleMaskLoadIffbLm4EiE11DirectStoreIffEfLi1ELi1ELi4ELi2ELb1EL9Algorithm0EEvT_T0_ll_param_0+80];
	ld.param.v2.u32 	{%r11, %r12}, [_Z15SoftmaxWarpImplI22BroadcastScaleMaskLoadIffbLm4EiE11DirectStoreIffEfLi1ELi1ELi4ELi2ELb1EL9Algorithm0EEvT_T0_ll_param_0+64];
	ld.param.v2.u32 	{%r9, %r10}, [_Z15SoftmaxWarpImplI22BroadcastScaleMaskLoadIffbLm4EiE11DirectStoreIffEfLi1ELi1ELi4ELi2ELb1EL9Algorithm0EEvT_T0_ll_param_0+56];
	ld.param.u64 	%rd16, [_Z15SoftmaxWarpImplI22BroadcastScaleMaskLoadIffbLm4EiE11DirectStoreIffEfLi1ELi1ELi4ELi2ELb1EL9Algorithm0EEvT_T0_ll_param_0+40];
	ld.param.u64 	%rd15, [_Z15SoftmaxWarpImplI22BroadcastScaleMaskLoadIffbLm4EiE11DirectStoreIffEfLi1ELi1ELi4ELi2ELb1EL9Algorithm0EEvT_T0_ll_param_0+32];
	ld.param.u64 	%rd14, [_Z15SoftmaxWarpImplI22BroadcastScaleMaskLoadIffbLm4EiE11DirectStoreIffEfLi1ELi1ELi4ELi2ELb1EL9Algorithm0EEvT_T0_ll_param_0+24];
	ld.param.u64 	%rd13, [_Z15SoftmaxWarpImplI22BroadcastScaleMaskLoadIffbLm4EiE11DirectStoreIffEfLi1ELi1ELi4ELi2ELb1EL9Algorithm0EEvT_T0_ll_param_0+16];
	ld.param.u64 	%rd5, [_Z15SoftmaxWarpImplI22BroadcastScaleMaskLoadIffbLm4EiE11DirectStoreIffEfLi1ELi1ELi4ELi2ELb1EL9Algorithm0EEvT_T0_ll_param_1+8];
	ld.param.u64 	%rd23, [_Z15SoftmaxWarpImplI22BroadcastScaleMaskLoadIffbLm4EiE11DirectStoreIffEfLi1ELi1ELi4ELi2ELb1EL9Algorithm0EEvT_T0_ll_param_1];
	ld.param.u64 	%rd12, [_Z15SoftmaxWarpImplI22BroadcastScaleMaskLoadIffbLm4EiE11DirectStoreIffEfLi1ELi1ELi4ELi2ELb1EL9Algorithm0EEvT_T0_ll_param_0+8];
	ld.param.u64 	%rd11, [_Z15SoftmaxWarpImplI22BroadcastScaleMaskLoadIffbLm4EiE11DirectStoreIffEfLi1ELi1ELi4ELi2ELb1EL9Algorithm0EEvT_T0_ll_param_0];
	ld.param.u64 	%rd21, [_Z15SoftmaxWarpImplI22BroadcastScaleMaskLoadIffbLm4EiE11DirectStoreIffEfLi1ELi1ELi4ELi2ELb1EL9Algorithm0EEvT_T0_ll_param_2];
	ld.param.u64 	%rd22, [_Z15SoftmaxWarpImplI22BroadcastScaleMaskLoadIffbLm4EiE11DirectStoreIffEfLi1ELi1ELi4ELi2ELb1EL9Algorithm0EEvT_T0_ll_param_3];
	cvta.to.global.u64 	%rd1, %rd11;
	cvta.to.global.u64 	%rd2, %rd12;
	cvta.to.global.u64 	%rd4, %rd23;
	setp.lt.s64 	%p1, %rd22, 5;
	@%p1 bra 	$L__BB513_2;
	mov.u64 	%rd24, $str;
	cvta.global.u64 	%rd25, %rd24;
	mov.u64 	%rd26, $str$1;
	cvta.global.u64 	%rd27, %rd26;
	mov.u64 	%rd28, __unnamed_499;
	cvta.global.u64 	%rd29, %rd28;
	{ // callseq 498, 0
	.param .b64 param0;
	st.param.b64 	[param0], %rd25;
	.param .b64 param1;
	st.param.b64 	[param1], %rd27;
	.param .b32 param2;
	st.param.b32 	[param2], 219;
	.param .b64 param3;
	st.param.b64 	[param3], %rd29;
	.param .b64 param4;
	st.param.b64 	[param4], 1;
	call.uni 
	__assertfail, 
	(
	param0, 
	param1, 
	param2, 
	param3, 
	param4
	);
	} // callseq 498
$L__BB513_2:
	mov.u32 	%r17, %ctaid.x;
	mov.u32 	%r18, %ntid.y;
	mov.u32 	%r19, %tid.y;
	mad.lo.s32 	%r20, %r17, %r18, %r19;
	mov.u32 	%r21, %nctaid.x;
	mul.lo.s32 	%r22, %r18, %r21;
	shl.b32 	%r8, %r22, 1;
	shl.b32 	%r23, %r20, 1;
	cvt.s64.s32 	%rd50, %r23;
	setp.le.s64 	%p2, %rd21, %rd50;
	@%p2 bra 	$L__BB513_13;
	mov.u32 	%r24, %tid.x;
	cvt.u64.u32 	%rd7, %r24;
	cvt.s64.s32 	%rd8, %r8;
$L__BB513_4:
	setp.le.s64 	%p3, %rd22, %rd7;
	mov.f32 	%f63, 0fFF800000;
	mov.f32 	%f64, %f63;
	@%p3 bra 	$L__BB513_6;
	setp.eq.s64 	%p4, %rd16, 1;
	setp.eq.s64 	%p5, %rd15, 1;
	setp.eq.s64 	%p6, %rd14, 1;
	setp.eq.s64 	%p7, %rd13, 1;
	mad.lo.s64 	%rd30, %rd20, %rd50, %rd7;
	cvt.u32.u64 	%r25, %rd30;
	div.s32 	%r26, %r25, %r9;
	mul.lo.s32 	%r27, %r26, %r9;
	sub.s32 	%r28, %r25, %r27;
	div.s32 	%r29, %r28, %r10;
	mul.lo.s32 	%r30, %r29, %r10;
	sub.s32 	%r31, %r28, %r30;
	div.s32 	%r32, %r31, %r11;
	mul.lo.s32 	%r33, %r32, %r11;
	sub.s32 	%r34, %r31, %r33;
	selp.b32 	%r35, 0, %r26, %p7;
	selp.b32 	%r36, 0, %r29, %p6;
	selp.b32 	%r37, 0, %r32, %p5;
	selp.b32 	%r38, 0, %r34, %p4;
	mul.lo.s32 	%r39, %r13, %r35;
	mad.lo.s32 	%r40, %r14, %r36, %r39;
	mad.lo.s32 	%r41, %r15, %r37, %r40;
	mad.lo.s32 	%r42, %r16, %r38, %r41;
	shl.b64 	%rd31, %rd30, 32;
	shr.s64 	%rd32, %rd31, 30;
	add.s64 	%rd33, %rd1, %rd32;
	ld.global.f32 	%f18, [%rd33];
	cvt.s64.s32 	%rd34, %r42;
	add.s64 	%rd35, %rd2, %rd34;
	ld.global.u8 	%rs1, [%rd35];
	setp.eq.s16 	%p8, %rs1, 0;
	mul.f32 	%f19, %f18, %f16;
	selp.f32 	%f63, %f15, %f19, %p8;
	max.f32 	%f64, %f63, 0fFF800000;
$L__BB513_6:
	mov.f32 	%f65, 0fFF800000;
	mov.f32 	%f66, %f65;
	@%p3 bra 	$L__BB513_8;
	setp.eq.s64 	%p10, %rd16, 1;
	setp.eq.s64 	%p11, %rd15, 1;
	setp.eq.s64 	%p12, %rd14, 1;
	setp.eq.s64 	%p13, %rd13, 1;
	mad.lo.s64 	%rd36, %rd20, %rd50, %rd20;
	add.s64 	%rd37, %rd36, %rd7;
	cvt.u32.u64 	%r43, %rd37;
	div.s32 	%r44, %r43, %r9;
	mul.lo.s32 	%r45, %r44, %r9;
	sub.s32 	%r46, %r43, %r45;
	div.s32 	%r47, %r46, %r10;
	mul.lo.s32 	%r48, %r47, %r10;
	sub.s32 	%r49, %r46, %r48;
	div.s32 	%r50, %r49, %r11;
	mul.lo.s32 	%r51, %r50, %r11;
	sub.s32 	%r52, %r49, %r51;
	selp.b32 	%r53, 0, %r44, %p13;
	selp.b32 	%r54, 0, %r47, %p12;
	selp.b32 	%r55, 0, %r50, %p11;
	selp.b32 	%r56, 0, %r52, %p10;
	mul.lo.s32 	%r57, %r13, %r53;
	mad.lo.s32 	%r58, %r14, %r54, %r57;
	mad.lo.s32 	%r59, %r15, %r55, %r58;
	mad.lo.s32 	%r60, %r16, %r56, %r59;
	shl.b64 	%rd38, %rd37, 32;
	shr.s64 	%rd39, %rd38, 30;
	add.s64 	%rd40, %rd1, %rd39;
	ld.global.f32 	%f21, [%rd40];
	cvt.s64.s32 	%rd41, %r60;
	add.s64 	%rd42, %rd2, %rd41;
	ld.global.u8 	%rs2, [%rd42];
	setp.eq.s16 	%p14, %rs2, 0;
	mul.f32 	%f22, %f21, %f16;
	selp.f32 	%f65, %f15, %f22, %p14;
	max.f32 	%f66, %f65, 0fFF800000;
$L__BB513_8:
	setp.le.s64 	%p15, %rd22, %rd7;
	mov.b32 	%r61, %f64;
	shfl.sync.bfly.b32	%r62|%p16, %r61, 2, 31, -1;
	mov.b32 	%f23, %r62;
	max.f32 	%f24, %f64, %f23;
	mov.b32 	%r63, %f24;
	shfl.sync.bfly.b32	%r64|%p17, %r63, 1, 31, -1;
	mov.b32 	%f25, %r64;
	max.f32 	%f26, %f24, %f25;
	mov.b32 	%r65, %f66;
	shfl.sync.bfly.b32	%r66|%p18, %r65, 2, 31, -1;
	mov.b32 	%f27, %r66;
	max.f32 	%f28, %f66, %f27;
	mov.b32 	%r67, %f28;
	shfl.sync.bfly.b32	%r68|%p19, %r67, 1, 31, -1;
	mov.b32 	%f29, %r68;
	max.f32 	%f30, %f28, %f29;
	sub.f32 	%f31, %f63, %f26;
	fma.rn.f32 	%f32, %f31, 0f3BBB989D, 0f3F000000;
	cvt.sat.f32.f32 	%f33, %f32;
	mov.f32 	%f34, 0f4B400001;
	mov.f32 	%f35, 0f437C0000;
	fma.rm.f32 	%f36, %f33, %f35, %f34;
	add.f32 	%f37, %f36, 0fCB40007F;
	neg.f32 	%f38, %f37;
	fma.rn.f32 	%f39, %f31, 0f3FB8AA3B, %f38;
	fma.rn.f32 	%f40, %f31, 0f32A57060, %f39;
	mov.b32 	%r69, %f36;
	shl.b32 	%r70, %r69, 23;
	mov.b32 	%f41, %r70;
	ex2.approx.ftz.f32 	%f42, %f40;
	mul.f32 	%f43, %f42, %f41;
	add.f32 	%f44, %f43, 0f00000000;
	sub.f32 	%f45, %f65, %f30;
	fma.rn.f32 	%f46, %f45, 0f3BBB989D, 0f3F000000;
	cvt.sat.f32.f32 	%f47, %f46;
	fma.rm.f32 	%f48, %f47, %f35, %f34;
	add.f32 	%f49, %f48, 0fCB40007F;
	neg.f32 	%f50, %f49;
	fma.rn.f32 	%f51, %f45, 0f3FB8AA3B, %f50;
	fma.rn.f32 	%f52, %f45, 0f32A57060, %f51;
	mov.b32 	%r71, %f48;
	shl.b32 	%r72, %r71, 23;
	mov.b32 	%f53, %r72;
	ex2.approx.ftz.f32 	%f54, %f52;
	mul.f32 	%f11, %f54, %f53;
	add.f32 	%f55, %f11, 0f00000000;
	mov.b32 	%r73, %f44;
	shfl.sync.bfly.b32	%r74|%p20, %r73, 2, 31, -1;
	mov.b32 	%f56, %r74;
	add.f32 	%f57, %f44, %f56;
	mov.b32 	%r75, %f57;
	shfl.sync.bfly.b32	%r76|%p21, %r75, 1, 31, -1;
	mov.b32 	%f58, %r76;
	add.f32 	%f59, %f57, %f58;
	mov.b32 	%r77, %f55;
	shfl.sync.bfly.b32	%r78|%p22, %r77, 2, 31, -1;
	mov.b32 	%f60, %r78;
	add.f32 	%f61, %f55, %f60;
	mov.b32 	%r79, %f61;
	shfl.sync.bfly.b32	%r80|%p23, %r79, 1, 31, -1;
	mov.b32 	%f62, %r80;
	add.f32 	%f12, %f61, %f62;
	div.rn.f32 	%f13, %f43, %f59;
	@%p15 bra 	$L__BB513_10;
	mad.lo.s64 	%rd43, %rd50, %rd5, %rd7;
	shl.b64 	%rd44, %rd43, 2;
	add.s64 	%rd45, %rd4, %rd44;
	st.global.f32 	[%rd45], %f13;
$L__BB513_10:
	div.rn.f32 	%f14, %f11, %f12;
	@%p15 bra 	$L__BB513_12;
	mad.lo.s64 	%rd46, %rd5, %rd50, %rd5;
	add.s64 	%rd47, %rd46, %rd7;
	shl.b64 	%rd48, %rd47, 2;
	add.s64 	%rd49, %rd4, %rd48;
	st.global.f32 	[%rd49], %f14;
$L__BB513_12:
	add.s64 	%rd50, %rd50, %rd8;
	setp.lt.s64 	%p25, %rd50, %rd21;
	@%p25 bra 	$L__BB513_4;
$L__BB513_13:
	ret;

}
	// .globl	_Z15SoftmaxWarpImplI22BroadcastScaleMaskLoadIffbLm4EiE11DirectStoreIffEfLi1ELi1ELi4ELi1ELb0EL9Algorithm0EEvT_T0_ll
.visible .entry _Z15SoftmaxWarpImplI22BroadcastScaleMaskLoadIffbLm4EiE11DirectStoreIffEfLi1ELi1ELi4ELi1ELb0EL9Algorithm0EEvT_T0_ll(
	.param .align 8 .b8 _Z15SoftmaxWarpImplI22BroadcastScaleMaskLoadIffbLm4EiE11DirectStoreIffEfLi1ELi1ELi4ELi1ELb0EL9Algorithm0EEvT_T0_ll_param_0[120],
	.param .align 8 .b8 _Z15SoftmaxWarpImplI22BroadcastScaleMaskLoadIffbLm4EiE11DirectStoreIffEfLi1ELi1ELi4ELi1ELb0EL9Algorithm0EEvT_T0_ll_param_1[16],
	.param .u64 _Z15SoftmaxWarpImplI22BroadcastScaleMaskLoadIffbLm4EiE11DirectStoreIffEfLi1ELi1ELi4ELi1ELb0EL9Algorithm0EEvT_T0_ll_param_2,
	.param .u64 _Z15SoftmaxWarpImplI22BroadcastScaleMaskLoadIffbLm4EiE11DirectStoreIffEfLi1ELi1ELi4ELi1ELb0EL9Algorithm0EEvT_T0_ll_param_3
)
{
	.reg .pred 	%p<13>;
	.reg .b16 	%rs<2>;
	.reg .b32 	%r<51>;
	.reg .b32 	%f<32>;
	.reg .b64 	%rd<44>;

	ld.param.v2.f32 	{%f3, %f4}, [_Z15SoftmaxWarpImplI22BroadcastScaleMaskLoadIffbLm4EiE11DirectStoreIffEfLi1ELi1ELi4ELi1ELb0EL9Algorithm0EEvT_T0_ll_param_0+112];
	ld.param.u64 	%rd25, [_Z15SoftmaxWarpImplI22BroadcastScaleMaskLoadIffbLm4EiE11DirectStoreIffEfLi1ELi1ELi4ELi1ELb0EL9Algorithm0EEvT_T0_ll_param_0+104];
	ld.param.v2.u32 	{%r15, %r16}, [_Z15SoftmaxWarpImplI22BroadcastScaleMaskLoadIffbLm4EiE11DirectStoreIffEfLi1ELi1ELi4ELi1ELb0EL9Algorithm0EEvT_T0_ll_param_0+88];
	ld.param.v2.u32 	{%r13, %r14}, [_Z15SoftmaxWarpImplI22BroadcastScaleMaskLoadIffbLm4EiE11DirectStoreIffEfLi1ELi1ELi4ELi1ELb0EL9Algorithm0EEvT_T0_ll_param_0+80];
	ld.param.v2.u32 	{%r11, %r12}, [_Z15SoftmaxWarpImplI22BroadcastScaleMaskLoadIffbLm4EiE11DirectStoreIffEfLi1ELi1ELi4ELi1ELb0EL9Algorithm0EEvT_T0_ll_param_0+64];
	ld.param.v2.u32 	{%r9, %r10}, [_Z15SoftmaxWarpImplI22BroadcastScaleMaskLoadIffbLm4EiE11DirectStoreIffEfLi1ELi1ELi4ELi1ELb0EL9Algorithm0EEvT_T0_ll_param_0+56];
	ld.param.u64 	%rd21, [_Z15SoftmaxWarpImplI22BroadcastScaleMaskLoadIffbLm4EiE11DirectStoreIffEfLi1ELi1ELi4ELi1ELb0EL9Algorithm0EEvT_T0_ll_param_0+40];
	ld.param.u64 	%rd20, [_Z15SoftmaxWarpImplI22BroadcastScaleMaskLoadIffbLm4EiE11DirectStoreIffEfLi1ELi1ELi4ELi1ELb0EL9Algorithm0EEvT_T0_ll_param_0+32];
	ld.param.u64 	%rd19, [_Z15SoftmaxWarpImplI22BroadcastScaleMaskLoadIffbLm4EiE11DirectStoreIffEfLi1ELi1ELi4ELi1ELb0EL9Algorithm0EEvT_T0_ll_param_0+24];
	ld.param.u64 	%rd18, [_Z15SoftmaxWarpImplI22BroadcastScaleMaskLoadIffbLm4EiE11DirectStoreIffEfLi1ELi1ELi4ELi1ELb0EL9Algorithm0EEvT_T0_ll_param_0+16];
	ld.param.u64 	%rd17, [_Z15SoftmaxWarpImplI22BroadcastScaleMaskLoadIffbLm4EiE11DirectStoreIffEfLi1ELi1ELi4ELi1ELb0EL9Algorithm0EEvT_T0_ll_param_0+8];
	ld.param.u64 	%rd16, [_Z15SoftmaxWarpImplI22BroadcastScaleMaskLoadIffbLm4EiE11DirectStoreIffEfLi1ELi1ELi4ELi1ELb0EL9Algorithm0EEvT_T0_ll_param_0];
	ld.param.u64 	%rd6, [_Z15SoftmaxWarpImplI22BroadcastScaleMaskLoadIffbLm4EiE11DirectStoreIffEfLi1ELi1ELi4ELi1ELb0EL9Algorithm0EEvT_T0_ll_param_1];
	ld.param.u64 	%rd7, [_Z15SoftmaxWarpImplI22BroadcastScaleMaskLoadIffbLm4EiE11DirectStoreIffEfLi1ELi1ELi4ELi1ELb0EL9Algorithm0EEvT_T0_ll_param_1+8];
	ld.param.u64 	%rd26, [_Z15SoftmaxWarpImplI22BroadcastScaleMaskLoadIffbLm4EiE11DirectStoreIffEfLi1ELi1ELi4ELi1ELb0EL9Algorithm0EEvT_T0_ll_param_2];
	ld.param.u64 	%rd27, [_Z15SoftmaxWarpImplI22BroadcastScaleMaskLoadIffbLm4EiE11DirectStoreIffEfLi1ELi1ELi4ELi1ELb0EL9Algorithm0EEvT_T0_ll_param_3];
	setp.lt.s64 	%p1, %rd27, 5;
	@%p1 bra 	$L__BB514_2;
	mov.u64 	%rd28, $str;
	cvta.global.u64 	%rd29, %rd28;
	mov.u64 	%rd30, $str$1;
	cvta.global.u64 	%rd31, %rd30;
	mov.u64 	%rd32, __unnamed_500;
	cvta.global.u64 	%rd33, %rd32;
	{ // callseq 499, 0
	.param .b64 param0;
	st.param.b64 	[param0], %rd29;
	.param .b64 param1;
	st.param.b64 	[param1], %rd31;
	.param .b32 param2;
	st.param.b32 	[param2], 219;
	.param .b64 param3;
	st.param.b64 	[param3], %rd33;
	.param .b64 param4;
	st.param.b64 	[param4], 1;
	call.uni 
	__assertfail, 
	(
	param0, 
	param1, 
	param2, 
	param3, 
	param4
	);
	} // callseq 499
$L__BB514_2:
	mov.u32 	%r17, %ctaid.x;
	mov.u32 	%r18, %ntid.y;
	mov.u32 	%r19, %tid.y;
	mad.lo.s32 	%r20, %r17, %r18, %r19;
	mov.u32 	%r21, %nctaid.x;
	mul.lo.s32 	%r8, %r21, %r18;
	cvt.s64.s32 	%rd43, %r20;
	setp.le.s64 	%p2, %rd26, %rd43;
	@%p2 bra 	$L__BB514_5;
	mov.u32 	%r22, %tid.x;
	cvt.u64.u32 	%rd9, %r22;
	cvta.to.global.u64 	%rd10, %rd6;
	cvta.to.global.u64 	%rd11, %rd17;
	cvta.to.global.u64 	%rd12, %rd16;
	cvt.s64.s32 	%rd13, %r8;
$L__BB514_4:
	setp.eq.s64 	%p3, %rd21, 1;
	setp.eq.s64 	%p4, %rd20, 1;
	setp.eq.s64 	%p5, %rd19, 1;
	setp.eq.s64 	%p6, %rd18, 1;
	mad.lo.s64 	%rd34, %rd25, %rd43, %rd9;
	cvt.u32.u64 	%r23, %rd34;
	div.s32 	%r24, %r23, %r9;
	mul.lo.s32 	%r25, %r24, %r9;
	sub.s32 	%r26, %r23, %r25;
	div.s32 	%r27, %r26, %r10;
	mul.lo.s32 	%r28, %r27, %r10;
	sub.s32 	%r29, %r26, %r28;
	div.s32 	%r30, %r29, %r11;
	mul.lo.s32 	%r31, %r30, %r11;
	sub.s32 	%r32, %r29, %r31;
	selp.b32 	%r33, 0, %r24, %p6;
	selp.b32 	%r34, 0, %r27, %p5;
	selp.b32 	%r35, 0, %r30, %p4;
	selp.b32 	%r36, 0, %r32, %p3;
	mul.lo.s32 	%r37, %r13, %r33;
	mad.lo.s32 	%r38, %r14, %r34, %r37;
	mad.lo.s32 	%r39, %r15, %r35, %r38;
	mad.lo.s32 	%r40, %r16, %r36, %r39;
	shl.b64 	%rd35, %rd34, 32;
	shr.s64 	%rd36, %rd35, 30;
	add.s64 	%rd37, %rd12, %rd36;
	ld.global.f32 	%f5, [%rd37];
	cvt.s64.s32 	%rd38, %r40;
	add.s64 	%rd39, %rd11, %rd38;
	ld.global.u8 	%rs1, [%rd39];
	setp.eq.s16 	%p7, %rs1, 0;
	mul.f32 	%f6, %f5, %f4;
	selp.f32 	%f7, %f3, %f6, %p7;
	max.f32 	%f8, %f7, 0fFF800000;
	mov.b32 	%r41, %f8;
	shfl.sync.bfly.b32	%r42|%p8, %r41, 2, 31, -1;
	mov.b32 	%f9, %r42;
	max.f32 	%f10, %f8, %f9;
	mov.b32 	%r43, %f10;
	shfl.sync.bfly.b32	%r44|%p9, %r43, 1, 31, -1;
	mov.b32 	%f11, %r44;
	max.f32 	%f12, %f10, %f11;
	sub.f32 	%f13, %f7, %f12;
	fma.rn.f32 	%f14, %f13, 0f3BBB989D, 0f3F000000;
	cvt.sat.f32.f32 	%f15, %f14;
	mov.f32 	%f16, 0f4B400001;
	mov.f32 	%f17, 0f437C0000;
	fma.rm.f32 	%f18, %f15, %f17, %f16;
	add.f32 	%f19, %f18, 0fCB40007F;
	neg.f32 	%f20, %f19;
	fma.rn.f32 	%f21, %f13, 0f3FB8AA3B, %f20;
	fma.rn.f32 	%f22, %f13, 0f32A57060, %f21;
	mov.b32 	%r45, %f18;
	shl.b32 	%r46, %r45, 23;
	mov.b32 	%f23, %r46;
	ex2.approx.ftz.f32 	%f24, %f22;
	mul.f32 	%f25, %f24, %f23;
	add.f32 	%f26, %f25, 0f00000000;
	mov.b32 	%r47, %f26;
	shfl.sync.bfly.b32	%r48|%p10, %r47, 2, 31, -1;
	mov.b32 	%f27, %r48;
	add.f32 	%f28, %f26, %f27;
	mov.b32 	%r49, %f28;
	shfl.sync.bfly.b32	%r50|%p11, %r49, 1, 31, -1;
	mov.b32 	%f29, %r50;
	add.f32 	%f30, %f28, %f29;
	div.rn.f32 	%f31, %f25, %f30;
	mad.lo.s64 	%rd40, %rd43, %rd7, %rd9;
	shl.b64 	%rd41, %rd40, 2;
	add.s64 	%rd42, %rd10, %rd41;
	st.global.f32 	[%rd42], %f31;
	add.s64 	%rd43, %rd43, %rd13;
	setp.lt.s64 	%p12, %rd43, %rd26;
	@%p12 bra 	$L__BB514_4;
$L__BB514_5:
	ret;

}
	// .globl	_Z15SoftmaxWarpImplI22BroadcastScaleMaskLoadIffbLm4EiE11DirectStoreIffEfLi1ELi1ELi4ELi1ELb1EL9Algorithm0EEvT_T0_ll
.visible .entry _Z15SoftmaxWarpImplI22BroadcastScaleMaskLoadIffbLm4EiE11DirectStoreIffEfLi1ELi1ELi4ELi1ELb1EL9Algorithm0EEvT_T0_ll(
	.param .align 8 .b8 _Z15SoftmaxWarpImplI22BroadcastScaleMaskLoadIffbLm4EiE11DirectStoreIffEfLi1ELi1ELi4ELi1ELb1EL9Algorithm0EEvT_T0_ll_param_0[120],
	.param .align 8 .b8 _Z15SoftmaxWarpImplI22BroadcastScaleMaskLoadIffbLm4EiE11DirectStoreIffEfLi1ELi1ELi4ELi1ELb1EL9Algorithm0EEvT_T0_ll_param_1[16],
	.param .u64 _Z15SoftmaxWarpImplI22BroadcastScaleMaskLoadIffbLm4EiE11DirectStoreIffEfLi1ELi1ELi4ELi1ELb1EL9Algorithm0EEvT_T0_ll_param_2,
	.param .u64 _Z15SoftmaxWarpImplI22BroadcastScaleMaskLoadIffbLm4EiE11DirectStoreIffEfLi1ELi1ELi4ELi1ELb1EL9Algorithm0EEvT_T0_ll_param_3
)
{
	.reg .pred 	%p<15>;
	.reg .b16 	%rs<2>;
	.reg .b32 	%r<51>;
	.reg .b32 	%f<37>;
	.reg .b64 	%rd<43>;

	ld.param.v2.f32 	{%f8, %f9}, [_Z15SoftmaxWarpImplI22BroadcastScaleMaskLoadIffbLm4EiE11DirectStoreIffEfLi1ELi1ELi4ELi1ELb1EL9Algorithm0EEvT_T0_ll_param_0+112];
	ld.param.u64 	%rd24, [_Z15SoftmaxWarpImplI22BroadcastScaleMaskLoadIffbLm4EiE11DirectStoreIffEfLi1ELi1ELi4ELi1ELb1EL9Algorithm0EEvT_T0_ll_param_0+104];
	ld.param.v2.u32 	{%r15, %r16}, [_Z15SoftmaxWarpImplI22BroadcastScaleMaskLoadIffbLm4EiE11DirectStoreIffEfLi1ELi1ELi4ELi1ELb1EL9Algorithm0EEvT_T0_ll_param_0+88];
	ld.param.v2.u32 	{%r13, %r14}, [_Z15SoftmaxWarpImplI22BroadcastScaleMaskLoadIffbLm4EiE11DirectStoreIffEfLi1ELi1ELi4ELi1ELb1EL9Algorithm0EEvT_T0_ll_param_0+80];
	ld.param.v2.u32 	{%r11, %r12}, [_Z15SoftmaxWarpImplI22BroadcastScaleMaskLoadIffbLm4EiE11DirectStoreIffEfLi1ELi1ELi4ELi1ELb1EL9Algorithm0EEvT_T0_ll_param_0+64];
	ld.param.v2.u32 	{%r9, %r10}, [_Z15SoftmaxWarpImplI22BroadcastScaleMaskLoadIffbLm4EiE11DirectStoreIffEfLi1ELi1ELi4ELi1ELb1EL9Algorithm0EEvT_T0_ll_param_0+56];
	ld.param.u64 	%rd20, [_Z15SoftmaxWarpImplI22BroadcastScaleMaskLoadIffbLm4EiE11DirectStoreIffEfLi1ELi1ELi4ELi1ELb1EL9Algorithm0EEvT_T0_ll_param_0+40];
	ld.param.u64 	%rd19, [_Z15SoftmaxWarpImplI22BroadcastScaleMaskLoadIffbLm4EiE11DirectStoreIffEfLi1ELi1ELi4ELi1ELb1EL9Algorithm0EEvT_T0_ll_param_0+32];
	ld.param.u64 	%rd18, [_Z15SoftmaxWarpImplI22BroadcastScaleMaskLoadIffbLm4EiE11DirectStoreIffEfLi1ELi1ELi4ELi1ELb1EL9Algorithm0EEvT_T0_ll_param_0+24];
	ld.param.u64 	%rd17, [_Z15SoftmaxWarpImplI22BroadcastScaleMaskLoadIffbLm4EiE11DirectStoreIffEfLi1ELi1ELi4ELi1ELb1EL9Algorithm0EEvT_T0_ll_param_0+16];
	ld.param.u64 	%rd16, [_Z15SoftmaxWarpImplI22BroadcastScaleMaskLoadIffbLm4EiE11DirectStoreIffEfLi1ELi1ELi4ELi1ELb1EL9Algorithm0EEvT_T0_ll_param_0+8];
	ld.param.u64 	%rd15, [_Z15SoftmaxWarpImplI22BroadcastScaleMaskLoadIffbLm4EiE11DirectStoreIffEfLi1ELi1ELi4ELi1ELb1EL9Algorithm0EEvT_T0_ll_param_0];
	ld.param.u64 	%rd5, [_Z15SoftmaxWarpImplI22BroadcastScaleMaskLoadIffbLm4EiE11DirectStoreIffEfLi1ELi1ELi4ELi1ELb1EL9Algorithm0EEvT_T0_ll_param_1];
	ld.param.u64 	%rd6, [_Z15SoftmaxWarpImplI22BroadcastScaleMaskLoadIffbLm4EiE11DirectStoreIffEfLi1ELi1ELi4ELi1ELb1EL9Algorithm0EEvT_T0_ll_param_1+8];
	ld.param.u64 	%rd25, [_Z15SoftmaxWarpImplI22BroadcastScaleMaskLoadIffbLm4EiE11DirectStoreIffEfLi1ELi1ELi4ELi1ELb1EL9Algorithm0EEvT_T0_ll_param_2];
	ld.param.u64 	%rd26, [_Z15SoftmaxWarpImplI22BroadcastScaleMaskLoadIffbLm4EiE11DirectStoreIffEfLi1ELi1ELi4ELi1ELb1EL9Algorithm0EEvT_T0_ll_param_3];
	setp.lt.s64 	%p1, %rd26, 5;
	@%p1 bra 	$L__BB515_2;
	mov.u64 	%rd27, $str;
	cvta.global.u64 	%rd28, %rd27;
	mov.u64 	%rd29, $str$1;
	cvta.global.u64 	%rd30, %rd29;
	mov.u64 	%rd31, __unnamed_501;
	cvta.global.u64 	%rd32, %rd31;
	{ // callseq 500, 0
	.param .b64 param0;
	st.param.b64 	[param0], %rd28;
	.param .b64 param1;
	st.param.b64 	[param1], %rd30;
	.param .b32 param2;
	st.param.b32 	[param2], 219;
	.param .b64 param3;
	st.param.b64 	[param3], %rd32;
	.param .b64 param4;
	st.param.b64 	[param4], 1;
	call.uni 
	__assertfail, 
	(
	param0, 
	param1, 
	param2, 
	param3, 
	param4
	);
	} // callseq 500
$L__BB515_2:
	mov.u32 	%r17, %ctaid.x;
	mov.u32 	%r18, %ntid.y;
	mov.u32 	%r19, %tid.y;
	mad.lo.s32 	%r20, %r17, %r18, %r19;
	mov.u32 	%r21, %nctaid.x;
	mul.lo.s32 	%r8, %r21, %r18;
	cvt.s64.s32 	%rd42, %r20;
	setp.le.s64 	%p2, %rd25, %rd42;
	@%p2 bra 	$L__BB515_9;
	mov.u32 	%r22, %tid.x;
	cvt.u64.u32 	%rd8, %r22;
	cvta.to.global.u64 	%rd9, %rd5;
	cvta.to.global.u64 	%rd10, %rd16;
	cvta.to.global.u64 	%rd11, %rd15;
	cvt.s64.s32 	%rd12, %r8;
$L__BB515_4:
	setp.le.s64 	%p3, %rd26, %rd8;
	mov.f32 	%f35, 0fFF800000;
	mov.f32 	%f36, %f35;
	@%p3 bra 	$L__BB515_6;
	setp.eq.s64 	%p4, %rd20, 1;
	setp.eq.s64 	%p5, %rd19, 1;
	setp.eq.s64 	%p6, %rd18, 1;
	setp.eq.s64 	%p7, %rd17, 1;
	mad.lo.s64 	%rd33, %rd24, %rd42, %rd8;
	cvt.u32.u64 	%r23, %rd33;
	div.s32 	%r24, %r23, %r9;
	mul.lo.s32 	%r25, %r24, %r9;
	sub.s32 	%r26, %r23, %r25;
	div.s32 	%r27, %r26, %r10;
	mul.lo.s32 	%r28, %r27, %r10;
	sub.s32 	%r29, %r26, %r28;
	div.s32 	%r30, %r29, %r11;
	mul.lo.s32 	%r31, %r30, %r11;
	sub.s32 	%r32, %r29, %r31;
	selp.b32 	%r33, 0, %r24, %p7;
	selp.b32 	%r34, 0, %r27, %p6;
	selp.b32 	%r35, 0, %r30, %p5;
	selp.b32 	%r36, 0, %r32, %p4;
	mul.lo.s32 	%r37, %r13, %r33;
	mad.lo.s32 	%r38, %r14, %r34, %r37;
	mad.lo.s32 	%r39, %r15, %r35, %r38;
	mad.lo.s32 	%r40, %r16, %r36, %r39;
	shl.b64 	%rd34, %rd33, 32;
	shr.s64 	%rd35, %rd34, 30;
	add.s64 	%rd36, %rd11, %rd35;
	ld.global.f32 	%f11, [%rd36];
	cvt.s64.s32 	%rd37, %r40;
	add.s64 	%rd38, %rd10, %rd37;
	ld.global.u8 	%rs1, [%rd38];
	setp.eq.s16 	%p8, %rs1, 0;
	mul.f32 	%f12, %f11, %f9;
	selp.f32 	%f35, %f8, %f12, %p8;
	max.f32 	%f36, %f35, 0fFF800000;
$L__BB515_6:
	mov.b32 	%r41, %f36;
	shfl.sync.bfly.b32	%r42|%p10, %r41, 2, 31, -1;
	mov.b32 	%f13, %r42;
	max.f32 	%f14, %f36, %f13;
	mov.b32 	%r43, %f14;
	shfl.sync.bfly.b32	%r44|%p11, %r43, 1, 31, -1;
	mov.b32 	%f15, %r44;
	max.f32 	%f16, %f14, %f15;
	sub.f32 	%f17, %f35, %f16;
	fma.rn.f32 	%f18, %f17, 0f3BBB989D, 0f3F000000;
	cvt.sat.f32.f32 	%f19, %f18;
	mov.f32 	%f20, 0f4B400001;
	mov.f32 	%f21, 0f437C0000;
	fma.rm.f32 	%f22, %f19, %f21, %f20;
	add.f32 	%f23, %f22, 0fCB40007F;
	neg.f32 	%f24, %f23;
	fma.rn.f32 	%f25, %f17, 0f3FB8AA3B, %f24;
	fma.rn.f32 	%f26, %f17, 0f32A57060, %f25;
	mov.b32 	%r45, %f22;
	shl.b32 	%r46, %r45, 23;
	mov.b32 	%f27, %r46;
	ex2.approx.ftz.f32 	%f28, %f26;
	mul.f32 	%f29, %f28, %f27;
	add.f32 	%f30, %f29, 0f00000000;
	mov.b32 	%r47, %f30;
	shfl.sync.bfly.b32	%r48|%p12, %r47, 2, 31, -1;
	mov.b32 	%f31, %r48;
	add.f32 	%f32, %f30, %f31;
	mov.b32 	%r49, %f32;
	shfl.sync.bfly.b32	%r50|%p13, %r49, 1, 31, -1;
	mov.b32 	%f33, %r50;
	add.f32 	%f34, %f32, %f33;
	div.rn.f32 	%f7, %f29, %f34;
	@%p3 bra 	$L__BB515_8;
	mad.lo.s64 	%rd39, %rd42, %rd6, %rd8;
	shl.b64 	%rd40, %rd39, 2;
	add.s64 	%rd41, %rd9, %rd40;
	st.global.f32 	[%rd41], %f7;
$L__BB515_8:
	add.s64 	%rd42, %rd42, %rd12;
	setp.lt.s64 	%p14, %rd42, %rd25;
	@%p14 bra 	$L__BB515_4;
$L__BB515_9:
	ret;

}
	// .globl	_Z15SoftmaxWarpImplI22BroadcastScaleMaskLoadIffbLm4EiE11DirectStoreIffEfLi1ELi1ELi8ELi2ELb0EL9Algorithm0EEvT_T0_ll
.visible .entry _Z15SoftmaxWarpImplI22BroadcastScaleMaskLoadIffbLm4EiE11DirectStoreIffEfLi1ELi1ELi8ELi2ELb0EL9Algorithm0EEvT_T0_ll(
	.param .align 8 .b8 _Z15SoftmaxWarpImplI22BroadcastScaleMaskLoadIffbLm4EiE11DirectStoreIffEfLi1ELi1ELi8ELi2ELb0EL9Algorithm0EEvT_T0_ll_param_0[120],
	.param .align 8 .b8 _Z15SoftmaxWarpImplI22BroadcastScaleMaskLoadIffbLm4EiE11DirectStoreIffEfLi1ELi1ELi8ELi2ELb0EL9Algorithm0EEvT_T0_ll_param_1[16],
	.param .u64 _Z15SoftmaxWarpImplI22BroadcastScaleMaskLoadIffbLm4EiE11DirectStoreIffEfLi1ELi1ELi8ELi2ELb0EL9Algorithm0EEvT_T0_ll_param_2,
	.param .u64 _Z15SoftmaxWarpImplI22BroadcastScaleMaskLoadIffbLm4EiE11DirectStoreIffEfLi1ELi1ELi8ELi2ELb0EL9Algorithm0EEvT_T0_ll_param_3
)
{
	.reg .pred 	%p<22>;
	.reg .b16 	%rs<3>;
	.reg .b32 	%r<89>;
	.reg .b32 	%f<65>;
	.reg .b64 	%rd<51>;

	ld.param.v2.f32 	{%f3, %f4}, [_Z15SoftmaxWarpImplI22BroadcastScaleMaskLoadIffbLm4EiE11DirectStoreIffEfLi1ELi1ELi8ELi2ELb0EL9Algorithm0EEvT_T0_ll_param_0+112];
	ld.param.u64 	%rd24, [_Z15SoftmaxWarpImplI22BroadcastScaleMaskLoadIffbLm4EiE11DirectStoreIffEfLi1ELi1ELi8ELi2ELb0EL9Algorithm0EEvT_T0_ll_param_0+104];
	ld.param.v2.u32 	{%r15, %r16}, [_Z15SoftmaxWarpImplI22BroadcastScaleMaskLoadIffbLm4EiE11DirectStoreIffEfLi1ELi1ELi8ELi2ELb0EL9Algorithm0EEvT_T0_ll_param_0+88];
	ld.param.v2.u32 	{%r13, %r14}, [_Z15SoftmaxWarpImplI22BroadcastScaleMaskLoadIffbLm4EiE11DirectStoreIffEfLi1ELi1ELi8ELi2ELb0EL9Algorithm0EEvT_T0_ll_param_0+80];
	ld.param.v2.u32 	{%r11, %r12}, [_Z15SoftmaxWarpImplI22BroadcastScaleMaskLoadIffbLm4EiE11DirectStoreIffEfLi1ELi1ELi8ELi2ELb0EL9Algorithm0EEvT_T0_ll_param_0+64];
	ld.param.v2.u32 	{%r9, %r10}, [_Z15SoftmaxWarpImplI22BroadcastScaleMaskLoadIffbLm4EiE11DirectStoreIffEfLi1ELi1ELi8ELi2ELb0EL9Algorithm0EEvT_T0_ll_param_0+56];
	ld.param.u64 	%rd20, [_Z15SoftmaxWarpImplI22BroadcastScaleMaskLoadIffbLm4EiE11DirectStoreIffEfLi1ELi1ELi8ELi2ELb0EL9Algorithm0EEvT_T0_ll_param_0+40];
	ld.param.u64 	%rd19, [_Z15SoftmaxWarpImplI22BroadcastScaleMaskLoadIffbLm4EiE11DirectStoreIffEfLi1ELi1ELi8ELi2ELb0EL9Algorithm0EEvT_T0_ll_param_0+32];
	ld.param.u64 	%rd18, [_Z15SoftmaxWarpImplI22BroadcastScaleMaskLoadIffbLm4EiE11DirectStoreIffEfLi1ELi1ELi8ELi2ELb0EL9Algorithm0EEvT_T0_ll_param_0+24];
	ld.param.u64 	%rd17, [_Z15SoftmaxWarpImplI22BroadcastScaleMaskLoadIffbLm4EiE11DirectStoreIffEfLi1ELi1ELi8ELi2ELb0EL9Algorithm0EEvT_T0_ll_param_0+16];
	ld.param.u64 	%rd16, [_Z15SoftmaxWarpImplI22BroadcastScaleMaskLoadIffbLm4EiE11DirectStoreIffEfLi1ELi1ELi8ELi2ELb0EL9Algorithm0EEvT_T0_ll_param_0+8];
	ld.param.u64 	%rd15, [_Z15SoftmaxWarpImplI22BroadcastScaleMaskLoadIffbLm4EiE11DirectStoreIffEfLi1ELi1ELi8ELi2ELb0EL9Algorithm0EEvT_T0_ll_param_0];
	ld.param.u64 	%rd5, [_Z15SoftmaxWarpImplI22BroadcastScaleMaskLoadIffbLm4EiE11DirectStoreIffEfLi1ELi1ELi8ELi2ELb0EL9Algorithm0EEvT_T0_ll_param_1];
	ld.param.u64 	%rd6, [_Z15SoftmaxWarpImplI22BroadcastScaleMaskLoadIffbLm4EiE11DirectStoreIffEfLi1ELi1ELi8ELi2ELb0EL9Algorithm0EEvT_T0_ll_param_1+8];
	ld.param.u64 	%rd25, [_Z15SoftmaxWarpImplI22BroadcastScaleMaskLoadIffbLm4EiE11DirectStoreIffEfLi1ELi1ELi8ELi2ELb0EL9Algorithm0EEvT_T0_ll_param_2];
	ld.param.u64 	%rd26, [_Z15SoftmaxWarpImplI22BroadcastScaleMaskLoadIffbLm4EiE11DirectStoreIffEfLi1ELi1ELi8ELi2ELb0EL9Algorithm0EEvT_T0_ll_param_3];
	setp.lt.s64 	%p1, %rd26, 9;
	@%p1 bra 	$L__BB516_2;
	mov.u64 	%rd27, $str;
	cvta.global.u64 	%rd28, %rd27;
	mov.u64 	%rd29, $str$1;
	cvta.global.u64 	%rd30, %rd29;
	mov.u64 	%rd31, __unnamed_502;
	cvta.global.u64 	%rd32, %rd31;
	{ // callseq 501, 0
	.param .b64 param0;
	st.param.b64 	[param0], %rd28;
	.param .b64 param1;
	st.param.b64 	[param1], %rd30;
	.param .b32 param2;
	st.param.b32 	[param2], 219;
	.param .b64 param3;
	st.param.b64 	[param3], %rd32;
	.param .b64 param4;
	st.param.b64 	[param4], 1;
	call.uni 
	__assertfail, 
	(
	param0, 
	param1, 
	param2, 
	param3, 
	param4
	);
	} // callseq 501
$L__BB516_2:
	mov.u32 	%r17, %ctaid.x;
	mov.u32 	%r18, %ntid.y;
	mov.u32 	%r19, %tid.y;
	mad.lo.s32 	%r20, %r17, %r18, %r19;
	mov.u32 	%r21, %nctaid.x;
	mul.lo.s32 	%r22, %r18, %r21;
	shl.b32 	%r8, %r22, 1;
	shl.b32 	%r23, %r20, 1;
	cvt.s64.s32 	%rd50, %r23;
	setp.le.s64 	%p2, %rd25, %rd50;
	@%p2 bra 	$L__BB516_5;
	cvta.to.global.u64 	%rd8, %rd15;
	cvta.to.global.u64 	%rd9, %rd16;
	mov.u32 	%r24, %tid.x;
	cvt.u64.u32 	%rd10, %r24;
	cvta.to.global.u64 	%rd11, %rd5;
	cvt.s64.s32 	%rd12, %r8;
$L__BB516_4:
	setp.eq.s64 	%p3, %rd20, 1;
	setp.eq.s64 	%p4, %rd19, 1;
	setp.eq.s64 	%p5, %rd18, 1;
	setp.eq.s64 	%p6, %rd17, 1;
	mad.lo.s64 	%rd33, %rd24, %rd50, %rd10;
	cvt.u32.u64 	%r25, %rd33;
	div.s32 	%r26, %r25, %r9;
	mul.lo.s32 	%r27, %r26, %r9;
	sub.s32 	%r28, %r25, %r27;
	div.s32 	%r29, %r28, %r10;
	mul.lo.s32 	%r30, %r29, %r10;
	sub.s32 	%r31, %r28, %r30;
	div.s32 	%r32, %r31, %r11;
	mul.lo.s32 	%r33, %r32, %r11;
	sub.s32 	%r34, %r31, %r33;
	selp.b32 	%r35, 0, %r26, %p6;
	selp.b32 	%r36, 0, %r29, %p5;
	selp.b32 	%r37, 0, %r32, %p4;
	selp.b32 	%r38, 0, %r34, %p3;
	mul.lo.s32 	%r39, %r13, %r35;
	mad.lo.s32 	%r40, %r14, %r36, %r39;
	mad.lo.s32 	%r41, %r15, %r37, %r40;
	mad.lo.s32 	%r42, %r16, %r38, %r41;
	shl.b64 	%rd34, %rd33, 32;
	shr.s64 	%rd35, %rd34, 30;
	add.s64 	%rd36, %rd8, %rd35;
	ld.global.f32 	%f5, [%rd36];
	cvt.s64.s32 	%rd37, %r42;
	add.s64 	%rd38, %rd9, %rd37;
	ld.global.u8 	%rs1, [%rd38];
	setp.eq.s16 	%p7, %rs1, 0;
	mul.f32 	%f6, %f5, %f4;
	selp.f32 	%f7, %f3, %f6, %p7;
	max.f32 	%f8, %f7, 0fFF800000;
	add.s64 	%rd39, %rd33, %rd24;
	cvt.u32.u64 	%r43, %rd39;
	div.s32 	%r44, %r43, %r9;
	mul.lo.s32 	%r45, %r44, %r9;
	sub.s32 	%r46, %r43, %r45;
	div.s32 	%r47, %r46, %r10;
	mul.lo.s32 	%r48, %r47, %r10;
	sub.s32 	%r49, %r46, %r48;
	div.s32 	%r50, %r49, %r11;
	mul.lo.s32 	%r51, %r50, %r11;
	sub.s32 	%r52, %r49, %r51;
	selp.b32 	%r53, 0, %r44, %p6;
	selp.b32 	%r54, 0, %r47, %p5;
	selp.b32 	%r55, 0, %r50, %p4;
	selp.b32 	%r56, 0, %r52, %p3;
	mul.lo.s32 	%r57, %r13, %r53;
	mad.lo.s32 	%r58, %r14, %r54, %r57;
	mad.lo.s32 	%r59, %r15, %r55, %r58;
	mad.lo.s32 	%r60, %r16, %r56, %r59;
	shl.b64 	%rd40, %rd39, 32;
	shr.s64 	%rd41, %rd40, 30;
	add.s64 	%rd42, %rd8, %rd41;
	ld.global.f32 	%f9, [%rd42];
	cvt.s64.s32 	%rd43, %r60;
	add.s64 	%rd44, %rd9, %rd43;
	ld.global.u8 	%rs2, [%rd44];
	setp.eq.s16 	%p8, %rs2, 0;
	mul.f32 	%f10, %f9, %f4;
	selp.f32 	%f11, %f3, %f10, %p8;
	max.f32 	%f12, %f11, 0fFF800000;
	mov.b32 	%r61, %f8;
	shfl.sync.bfly.b32	%r62|%p9, %r61, 4, 31, -1;
	mov.b32 	%f13, %r62;
	max.f32 	%f14, %f8, %f13;
	mov.b32 	%r63, %f14;
	shfl.sync.bfly.b32	%r64|%p10, %r63, 2, 31, -1;
	mov.b32 	%f15, %r64;
	max.f32 	%f16, %f14, %f15;
	mov.b32 	%r65, %f16;
	shfl.sync.bfly.b32	%r66|%p11, %r65, 1, 31, -1;
	mov.b32 	%f17, %r66;
	max.f32 	%f18, %f16, %f17;
	mov.b32 	%r67, %f12;
	shfl.sync.bfly.b32	%r68|%p12, %r67, 4, 31, -1;
	mov.b32 	%f19, %r68;
	max.f32 	%f20, %f12, %f19;
	mov.b32 	%r69, %f20;
	shfl.sync.bfly.b32	%r70|%p13, %r69, 2, 31, -1;
	mov.b32 	%f21, %r70;
	max.f32 	%f22, %f20, %f21;
	mov.b32 	%r71, %f22;
	shfl.sync.bfly.b32	%r72|%p14, %r71, 1, 31, -1;
	mov.b32 	%f23, %r72;
	max.f32 	%f24, %f22, %f23;
	sub.f32 	%f25, %f7, %f18;
	fma.rn.f32 	%f26, %f25, 0f3BBB989D, 0f3F000000;
	cvt.sat.f32.f32 	%f27, %f26;
	mov.f32 	%f28, 0f4B400001;
	mov.f32 	%f29, 0f437C0000;
	fma.rm.f32 	%f30, %f27, %f29, %f28;
	add.f32 	%f31, %f30, 0fCB40007F;
	neg.f32 	%f32, %f31;
	fma.rn.f32 	%f33, %f25, 0f3FB8AA3B, %f32;
	fma.rn.f32 	%f34, %f25, 0f32A57060, %f33;
	mov.b32 	%r73, %f30;
	shl.b32 	%r74, %r73, 23;
	mov.b32 	%f35, %r74;
	ex2.approx.ftz.f32 	%f36, %f34;
	mul.f32 	%f37, %f36, %f35;
	add.f32 	%f38, %f37, 0f00000000;
	sub.f32 	%f39, %f11, %f24;
	fma.rn.f32 	%f40, %f39, 0f3BBB989D, 0f3F000000;
	cvt.sat.f32.f32 	%f41, %f40;
	fma.rm.f32 	%f42, %f41, %f29, %f28;
	add.f32 	%f43, %f42, 0fCB40007F;
	neg.f32 	%f44, %f43;
	fma.rn.f32 	%f45, %f39, 0f3FB8AA3B, %f44;
	fma.rn.f32 	%f46, %f39, 0f32A57060, %f45;
	mov.b32 	%r75, %f42;
	shl.b32 	%r76, %r75, 23;
	mov.b32 	%f47, %r76;
	ex2.approx.ftz.f32 	%f48, %f46;
	mul.f32 	%f49, %f48, %f47;
	add.f32 	%f50, %f49, 0f00000000;
	mov.b32 	%r77, %f38;
	shfl.sync.bfly.b32	%r78|%p15, %r77, 4, 31, -1;
	mov.b32 	%f51, %r78;
	add.f32 	%f52, %f38, %f51;
	mov.b32 	%r79, %f52;
	shfl.sync.bfly.b32	%r80|%p16, %r79, 2, 31, -1;
	mov.b32 	%f53, %r80;
	add.f32 	%f54, %f52, %f53;
	mov.b32 	%r81, %f54;
	shfl.sync.bfly.b32	%r82|%p17, %r81, 1, 31, -1;
	mov.b32 	%f55, %r82;
	add.f32 	%f56, %f54, %f55;
	mov.b32 	%r83, %f50;
	shfl.sync.bfly.b32	%r84|%p18, %r83, 4, 31, -1;
	mov.b32 	%f57, %r84;
	add.f32 	%f58, %f50, %f57;
	mov.b32 	%r85, %f58;
	shfl.sync.bfly.b32	%r86|%p19, %r85, 2, 31, -1;
	mov.b32 	%f59, %r86;
	add.f32 	%f60, %f58, %f59;
	mov.b32 	%r87, %f60;
	shfl.sync.bfly.b32	%r88|%p20, %r87, 1, 31, -1;
	mov.b32 	%f61, %r88;
	add.f32 	%f62, %f60, %f61;
	div.rn.f32 	%f63, %f37, %f56;
	mad.lo.s64 	%rd45, %rd50, %rd6, %rd10;
	shl.b64 	%rd46, %rd45, 2;
	add.s64 	%rd47, %rd11, %rd46;
	st.global.f32 	[%rd47], %f63;
	div.rn.f32 	%f64, %f49, %f62;
	shl.b64 	%rd48, %rd6, 2;
	add.s64 	%rd49, %rd47, %rd48;
	st.global.f32 	[%rd49], %f64;
	add.s64 	%rd50, %rd50, %rd12;
	setp.lt.s64 	%p21, %rd50, %rd25;
	@%p21 bra 	$L__BB516_4;
$L__BB516_5:
	ret;

}
	// .globl	_Z15SoftmaxWarpImplI22BroadcastScaleMaskLoadIffbLm4EiE11DirectStoreIffEfLi1ELi1ELi8ELi2ELb1EL9Algorithm0EEvT_T0_ll
.visible .entry _Z15SoftmaxWarpImplI22BroadcastScaleMaskLoadIffbLm4EiE11DirectStoreIffEfLi1ELi1ELi8ELi2ELb1EL9Algorithm0EEvT_T0_ll(
	.param .align 8 .b8 _Z15SoftmaxWarpImplI22BroadcastScaleMaskLoadIffbLm4EiE11DirectStoreIffEfLi1ELi1ELi8ELi2ELb1EL9Algorithm0EEvT_T0_ll_param_0[120],
	.param .align 8 .b8 _Z15SoftmaxWarpImplI22BroadcastScaleMaskLoadIffbLm4EiE11DirectStoreIffEfLi1ELi1ELi8ELi2ELb1EL9Algorithm0EEvT_T0_ll_param_1[16],
	.param .u64 _Z15SoftmaxWarpImplI22BroadcastScaleMaskLoadIffbLm4EiE11DirectStoreIffEfLi1ELi1ELi8ELi2ELb1EL9Algorithm0EEvT_T0_ll_param_2,
	.param .u64 _Z15SoftmaxWarpImplI22BroadcastScaleMaskLoadIffbLm4EiE11DirectStoreIffEfLi1ELi1ELi8ELi2ELb1EL9Algorithm0EEvT_T0_ll_param_3
)
{
	.reg .pred 	%p<30>;
	.reg .b16 	%rs<3>;
	.reg .b32 	%r<89>;
	.reg .b32 	%f<75>;
	.reg .b64 	%rd<51>;

	ld.param.v2.f32 	{%f15, %f16}, [_Z15SoftmaxWarpImplI22BroadcastScaleMaskLoadIffbLm4EiE11DirectStoreIffEfLi1ELi1ELi8ELi2ELb1EL9Algorithm0EEvT_T0_ll_param_0+112];
	ld.param.u64 	%rd20, [_Z15SoftmaxWarpImplI22BroadcastScaleMaskLoadIffbLm4EiE11DirectStoreIffEfLi1ELi1ELi8ELi2ELb1EL9Algorithm0EEvT_T0_ll_param_0+104];
	ld.param.v2.u32 	{%r15, %r16}, [_Z15SoftmaxWarpImplI22BroadcastScaleMaskLoadIffbLm4EiE11DirectStoreIffEfLi1ELi1ELi8ELi2ELb1EL9Algorithm0EEvT_T0_ll_param_0+88];
	ld.param.v2.u32 	{%r13, %r14}, [_Z15SoftmaxWarpImplI22BroadcastScaleMaskLoadIffbLm4EiE11DirectStoreIffEfLi1ELi1ELi8ELi2ELb1EL9Algorithm0EEvT_T0_ll_param_0+80];
	ld.param.v2.u32 	{%r11, %r12}, [_Z15SoftmaxWarpImplI22BroadcastScaleMaskLoadIffbLm4EiE11DirectStoreIffEfLi1ELi1ELi8ELi2ELb1EL9Algorithm0EEvT_T0_ll_param_0+64];
	ld.param.v2.u32 	{%r9, %r10}, [_Z15SoftmaxWarpImplI22BroadcastScaleMaskLoadIffbLm4EiE11DirectStoreIffEfLi1ELi1ELi8ELi2ELb1EL9Algorithm0EEvT_T0_ll_param_0+56];
	ld.param.u64 	%rd16, [_Z15SoftmaxWarpImplI22BroadcastScaleMaskLoadIffbLm4EiE11DirectStoreIffEfLi1ELi1ELi8ELi2ELb1EL9Algorithm0EEvT_T0_ll_param_0+40];
	ld.param.u64 	%rd15, [_Z15SoftmaxWarpImplI22BroadcastScaleMaskLoadIffbLm4EiE11DirectStoreIffEfLi1ELi1ELi8ELi2ELb1EL9Algorithm0EEvT_T0_ll_param_0+32];
	ld.param.u64 	%rd14, [_Z15SoftmaxWarpImplI22BroadcastScaleMaskLoadIffbLm4EiE11DirectStoreIffEfLi1ELi1ELi8ELi2ELb1EL9Algorithm0EEvT_T0_ll_param_0+24];
	ld.param.u64 	%rd13, [_Z15SoftmaxWarpImplI22BroadcastScaleMaskLoadIffbLm4EiE11DirectStoreIffEfLi1ELi1ELi8ELi2ELb1EL9Algorithm0EEvT_T0_ll_param_0+16];
	ld.param.u64 	%rd5, [_Z15SoftmaxWarpImplI22BroadcastScaleMaskLoadIffbLm4EiE11DirectStoreIffEfLi1ELi1ELi8ELi2ELb1EL9Algorithm0EEvT_T0_ll_param_1+8];
	ld.param.u64 	%rd23, [_Z15SoftmaxWarpImplI22BroadcastScaleMaskLoadIffbLm4EiE11DirectStoreIffEfLi1ELi1ELi8ELi2ELb1EL9Algorithm0EEvT_T0_ll_param_1];
	ld.param.u64 	%rd12, [_Z15SoftmaxWarpImplI22BroadcastScaleMaskLoadIffbLm4EiE11DirectStoreIffEfLi1ELi1ELi8ELi2ELb1EL9Algorithm0EEvT_T0_ll_param_0+8];
	ld.param.u64 	%rd11, [_Z15SoftmaxWarpImplI22BroadcastScaleMaskLoadIffbLm4EiE11DirectStoreIffEfLi1ELi1ELi8ELi2ELb1EL9Algorithm0EEvT_T0_ll_param_0];
	ld.param.u64 	%rd21, [_Z15SoftmaxWarpImplI22BroadcastScaleMaskLoadIffbLm4EiE11DirectStoreIffEfLi1ELi1ELi8ELi2ELb1EL9Algorithm0EEvT_T0_ll_param_2];
	ld.param.u64 	%rd22, [_Z15SoftmaxWarpImplI22BroadcastScaleMaskLoadIffbLm4EiE11DirectStoreIffEfLi1ELi1ELi8ELi2ELb1EL9Algorithm0EEvT_T0_ll_param_3];
	cvta.to.global.u64 	%rd1, %rd11;
	cvta.to.global.u64 	%rd2, %rd12;
	cvta.to.global.u64 	%rd4, %rd23;
	setp.lt.s64 	%p1, %rd22, 9;
	@%p1 bra 	$L__BB517_2;
	mov.u64 	%rd24, $str;
	cvta.global.u64 	%rd25, %rd24;
	mov.u64 	%rd26, $str$1;
	cvta.global.u64 	%rd27, %rd26;
	mov.u64 	%rd28, __unnamed_503;
	cvta.global.u64 	%rd29, %rd28;
	{ // callseq 502, 0
	.param .b64 param0;
	st.param.b64 	[param0], %rd25;
	.param .b64 param1;
	st.param.b64 	[param1], %rd27;
	.param .b32 param2;
	st.param.b32 	[param2], 219;
	.param .b64 param3;
	st.param.b64 	[param3], %rd29;
	.param .b64 param4;
	st.param.b64 	[param4], 1;
	call.uni 
	__assertfail, 
	(
	param0, 
	param1, 
	param2, 
	param3, 
	param4
	);
	} // callseq 502
$L__BB517_2:
	mov.u32 	%r17, %ctaid.x;
	mov.u32 	%r18, %ntid.y;
	mov.u32 	%r19, %tid.y;
	mad.lo.s32 	%r20, %r17, %r18, %r19;
	mov.u32 	%r21, %nctaid.x;
	mul.lo.s32 	%r22, %r18, %r21;
	shl.b32 	%r8, %r22, 1;
	shl.b32 	%r23, %r20, 1;
	cvt.s64.s32 	%rd50, %r23;
	setp.le.s64 	%p2, %rd21, %rd50;
	@%p2 bra 	$L__BB517_13;
	mov.u32 	%r24, %tid.x;
	cvt.u64.u32 	%rd7, %r24;
	cvt.s64.s32 	%rd8, %r8;
$L__BB517_4:
	setp.le.s64 	%p3, %rd22, %rd7;
	mov.f32 	%f71, 0fFF800000;
	mov.f32 	%f72, %f71;
	@%p3 bra 	$L__BB517_6;
	setp.eq.s64 	%p4, %rd16, 1;
	setp.eq.s64 	%p5, %rd15, 1;
	setp.eq.s64 	%p6, %rd14, 1;
	setp.eq.s64 	%p7, %rd13, 1;
	mad.lo.s64 	%rd30, %rd20, %rd50, %rd7;
	cvt.u32.u64 	%r25, %rd30;
	div.s32 	%r26, %r25, %r9;
	mul.lo.s32 	%r27, %r26, %r9;
	sub.s32 	%r28, %r25, %r27;
	div.s32 	%r29, %r28, %r10;
	mul.lo.s32 	%r30, %r29, %r10;
	sub.s32 	%r31, %r28, %r30;
	div.s32 	%r32, %r31, %r11;
	mul.lo.s32 	%r33, %r32, %r11;
	sub.s32 	%r34, %r31, %r33;
	selp.b32 	%r35, 0, %r26, %p7;
	selp.b32 	%r36, 0, %r29, %p6;
	selp.b32 	%r37, 0, %r32, %p5;
	selp.b32 	%r38, 0, %r34, %p4;
	mul.lo.s32 	%r39, %r13, %r35;
	mad.lo.s32 	%r40, %r14, %r36, %r39;
	mad.lo.s32 	%r41, %r15, %r37, %r40;
	mad.lo.s32 	%r42, %r16, %r38, %r41;
	shl.b64 	%rd31, %rd30, 32;
	shr.s64 	%rd32, %rd31, 30;
	add.s64 	%rd33, %rd1, %rd32;
	ld.global.f32 	%f18, [%rd33];
	cvt.s64.s32 	%rd34, %r42;
	add.s64 	%rd35, %rd2, %rd34;
	ld.global.u8 	%rs1, [%rd35];
	setp.eq.s16 	%p8, %rs1, 0;
	mul.f32 	%f19, %f18, %f16;
	selp.f32 	%f71, %f15, %f19, %p8;
	max.f32 	%f72, %f71, 0fFF800000;
$L__BB517_6:
	mov.f32 	%f73, 0fFF800000;
	mov.f32 	%f74, %f73;
	@%p3 bra 	$L__BB517_8;
	setp.eq.s64 	%p10, %rd16, 1;
	setp.eq.s64 	%p11, %rd15, 1;
	setp.eq.s64 	%p12, %rd14, 1;
	setp.eq.s64 	%p13, %rd13, 1;
	mad.lo.s64 	%rd36, %rd20, %rd50, %rd20;
	add.s64 	%rd37, %rd36, %rd7;
	cvt.u32.u64 	%r43, %rd37;
	div.s32 	%r44, %r43, %r9;
	mul.lo.s32 	%r45, %r44, %r9;
	sub.s32 	%r46, %r43, %r45;
	div.s32 	%r47, %r46, %r10;
	mul.lo.s32 	%r48, %r47, %r10;
	sub.s32 	%r49, %r46, %r48;
	div.s32 	%r50, %r49, %r11;
	mul.lo.s32 	%r51, %r50, %r11;
	sub.s32 	%r52, %r49, %r51;
	selp.b32 	%r53, 0, %r44, %p13;
	selp.b32 	%r54, 0, %r47, %p12;
	selp.b32 	%r55, 0, %r50, %p11;
	selp.b32 	%r56, 0, %r52, %p10;
	mul.lo.s32 	%r57, %r13, %r53;
	mad.lo.s32 	%r58, %r14, %r54, %r57;
	mad.lo.s32 	%r59, %r15, %r55, %r58;
	mad.lo.s32 	%r60, %r16, %r56, %r59;
	shl.b64 	%rd38, %rd37, 32;
	shr.s64 	%rd39, %rd38, 30;
	add.s64 	%rd40, %rd1, %rd39;
	ld.global.f32 	%f21, [%rd40];
	cvt.s64.s32 	%rd41, %r60;
	add.s64 	%rd42, %rd2, %rd41;
	ld.global.u8 	%rs2, [%rd42];
	setp.eq.s16 	%p14, %rs2, 0;
	mul.f32 	%f22, %f21, %f16;
	selp.f32 	%f73, %f15, %f22, %p14;
	max.f32 	%f74, %f73, 0fFF800000;
$L__BB517_8:
	setp.le.s64 	%p15, %rd22, %rd7;
	mov.b32 	%r61, %f72;
	shfl.sync.bfly.b32	%r62|%p16, %r61, 4, 31, -1;
	mov.b32 	%f23, %r62;
	max.f32 	%f24, %f72, %f23;
	mov.b32 	%r63, %f24;
	shfl.sync.bfly.b32	%r64|%p17, %r63, 2, 31, -1;
	mov.b32 	%f25, %r64;
	max.f32 	%f26, %f24, %f25;
	mov.b32 	%r65, %f26;
	shfl.sync.bfly.b32	%r66|%p18, %r65, 1, 31, -1;
	mov.b32 	%f27, %r66;
	max.f32 	%f28, %f26, %f27;
	mov.b32 	%r67, %f74;
	shfl.sync.bfly.b32	%r68|%p19, %r67, 4, 31, -1;
	mov.b32 	%f29, %r68;
	max.f32 	%f30, %f74, %f29;
	mov.b32 	%r69, %f30;
	shfl.sync.bfly.b32	%r70|%p20, %r69, 2, 31, -1;
	mov.b32 	%f31, %r70;
	max.f32 	%f32, %f30, %f31;
	mov.b32 	%r71, %f32;
	shfl.sync.bfly.b32	%r72|%p21, %r71, 1, 31, -1;
	mov.b32 	%f33, %r72;
	max.f32 	%f34, %f32, %f33;
	sub.f32 	%f35, %f71, %f28;
	fma.rn.f32 	%f36, %f35, 0f3BBB989D, 0f3F000000;
	cvt.sat.f32.f32 	%f37, %f36;
	mov.f32 	%f38, 0f4B400001;
	mov.f32 	%f39, 0f437C0000;
	fma.rm.f32 	%f40, %f37, %f39, %f38;
	add.f32 	%f41, %f40, 0fCB40007F;
	neg.f32 	%f42, %f41;
	fma.rn.f32 	%f43, %f35, 0f3FB8AA3B, %f42;
	fma.rn.f32 	%f44, %f35, 0f32A57060, %f43;
	mov.b32 	%r73, %f40;
	shl.b32 	%r74, %r73, 23;
	mov.b32 	%f45, %r74;
	ex2.approx.ftz.f32 	%f46, %f44;
	mul.f32 	%f47, %f46, %f45;
	add.f32 	%f48, %f47, 0f00000000;
	sub.f32 	%f49, %f73, %f34;
	fma.rn.f32 	%f50, %f49, 0f3BBB989D, 0f3F000000;
	cvt.sat.f32.f32 	%f51, %f50;
	fma.rm.f32 	%f52, %f51, %f39, %f38;
	add.f32 	%f53, %f52, 0fCB40007F;
	neg.f32 	%f54, %f53;
	fma.rn.f32 	%f55, %f49, 0f3FB8AA3B, %f54;
	fma.rn.f32 	%f56, %f49, 0f32A57060, %f55;
	mov.b32 	%r75, %f52;
	shl.b32 	%r76, %r75, 23;
	mov.b32 	%f57, %r76;
	ex2.approx.ftz.f32 	%f58, %f56;
	mul.f32 	%f11, %f58, %f57;
	add.f32 	%f59, %f11, 0f00000000;
	mov.b32 	%r77, %f48;
	shfl.sync.bfly.b32	%r78|%p22, %r77, 4, 31, -1;
	mov.b32 	%f60, %r78;
	add.f32 	%f61, %f48, %f60;
	mov.b32 	%r79, %f61;
	shfl.sync.bfly.b32	%r80|%p23, %r79, 2, 31, -1;
	mov.b32 	%f62, %r80;
	add.f32 	%f63, %f61, %f62;
	mov.b32 	%r81, %f63;
	shfl.sync.bfly.b32	%r82|%p24, %r81, 1, 31, -1;
	mov.b32 	%f64, %r82;
	add.f32 	%f65, %f63, %f64;
	mov.b32 	%r83, %f59;
	shfl.sync.bfly.b32	%r84|%p25, %r83, 4, 31, -1;
	mov.b32 	%f66, %r84;
	add.f32 	%f67, %f59, %f66;
	mov.b32 	%r85, %f67;
	shfl.sync.bfly.b32	%r86|%p26, %r85, 2, 31, -1;
	mov.b32 	%f68, %r86;
	add.f32 	%f69, %f67, %f68;
	mov.b32 	%r87, %f69;
	shfl.sync.bfly.b32	%r88|%p27, %r87, 1, 31, -1;
	mov.b32 	%f70, %r88;
	add.f32 	%f12, %f69, %f70;
	div.rn.f32 	%f13, %f47, %f65;
	@%p15 bra 	$L__BB517_10;
	mad.lo.s64 	%rd43, %rd50, %rd5, %rd7;
	shl.b64 	%rd44, %rd43, 2;
	add.s64 	%rd45, %rd4, %rd44;
	st.global.f32 	[%rd45], %f13;
$L__BB517_10:
	div.rn.f32 	%f14, %f11, %f12;
	@%p15 bra 	$L__BB517_12;
	mad.lo.s64 	%rd46, %rd5, %rd50, %rd5;
	add.s64 	%rd47, %rd46, %rd7;
	shl.b64 	%rd48, %rd47, 2;
	add.s64 	%rd49, %rd4, %rd48;
	st.global.f32 	[%rd49], %f14;
$L__BB517_12:
	add.s64 	%rd50, %rd50, %rd8;
	setp.lt.s64 	%p29, %rd50, %rd21;
	@%p29 bra 	$L__BB517_4;
$L__BB517_13:
	ret;

}
	// .globl	_Z15SoftmaxWarpImplI22BroadcastScaleMaskLoadIffbLm4EiE11DirectStoreIffEfLi1ELi1ELi8ELi1ELb0EL9Algorithm0EEvT_T0_ll
.visible .entry _Z15SoftmaxWarpImplI22BroadcastScaleMaskLoadIffbLm4EiE11DirectStoreIffEfLi1ELi1ELi8ELi1ELb0EL9Algorithm0EEvT_T0_ll(
	.param .align 8 .b8 _Z15SoftmaxWarpImplI22BroadcastScaleMaskLoadIffbLm4EiE11DirectStoreIffEfLi1ELi1ELi8ELi1ELb0EL9Algorithm0EEvT_T0_ll_param_0[120],
	.param .align 8 .b8 _Z15SoftmaxWarpImplI22BroadcastScaleMaskLoadIffbLm4EiE11DirectStoreIffEfLi1ELi1ELi8ELi1ELb0EL9Algorithm0EEvT_T0_ll_param_1[16],
	.param .u64 _Z15SoftmaxWarpImplI22BroadcastScaleMaskLoadIffbLm4EiE11DirectStoreIffEfLi1ELi1ELi8ELi1ELb0EL9Algorithm0EEvT_T0_ll_param_2,
	.param .u64 _Z15SoftmaxWarpImplI22BroadcastScaleMaskLoadIffbLm4EiE11DirectStoreIffEfLi1ELi1ELi8ELi1ELb0EL9Algorithm0EEvT_T0_ll_param_3
)
{
	.reg .pred 	%p<15>;
	.reg .b16 	%rs<2>;
	.reg .b32 	%r<55>;
	.reg .b32 	%f<36>;
	.reg .b64 	%rd<44>;

	ld.param.v2.f32 	{%f3, %f4}, [_Z15SoftmaxWarpImplI22BroadcastScaleMaskLoadIffbLm4EiE11DirectStoreIffEfLi1ELi1ELi8ELi1ELb0EL9Algorithm0EEvT_T0_ll_param_0+112];
	ld.param.u64 	%rd25, [_Z15SoftmaxWarpImplI22BroadcastScaleMaskLoadIffbLm4EiE11DirectStoreIffEfLi1ELi1ELi8ELi1ELb0EL9Algorithm0EEvT_T0_ll_param_0+104];
	ld.param.v2.u32 	{%r15, %r16}, [_Z15SoftmaxWarpImplI22BroadcastScaleMaskLoadIffbLm4EiE11DirectStoreIffEfLi1ELi1ELi8ELi1ELb0EL9Algorithm0EEvT_T0_ll_param_0+88];
	ld.param.v2.u32 	{%r13, %r14}, [_Z15SoftmaxWarpImplI22BroadcastScaleMaskLoadIffbLm4EiE11DirectStoreIffEfLi1ELi1ELi8ELi1ELb0EL9Algorithm0EEvT_T0_ll_param_0+80];
	ld.param.v2.u32 	{%r11, %r12}, [_Z15SoftmaxWarpImplI22BroadcastScaleMaskLoadIffbLm4EiE11DirectStoreIffEfLi1ELi1ELi8ELi1ELb0EL9Algorithm0EEvT_T0_ll_param_0+64];
	ld.param.v2.u32 	{%r9, %r10}, [_Z15SoftmaxWarpImplI22BroadcastScaleMaskLoadIffbLm4EiE11DirectStoreIffEfLi1ELi1ELi8ELi1ELb0EL9Algorithm0EEvT_T0_ll_param_0+56];
	ld.param.u64 	%rd21, [_Z15SoftmaxWarpImplI22BroadcastScaleMaskLoadIffbLm4EiE11DirectStoreIffEfLi1ELi1ELi8ELi1ELb0EL9Algorithm0EEvT_T0_ll_param_0+40];
	ld.param.u64 	%rd20, [_Z15SoftmaxWarpImplI22BroadcastScaleMaskLoadIffbLm4EiE11DirectStoreIffEfLi1ELi1ELi8ELi1ELb0EL9Algorithm0EEvT_T0_ll_param_0+32];
	ld.param.u64 	%rd19, [_Z15SoftmaxWarpImplI22BroadcastScaleMaskLoadIffbLm4EiE11DirectStoreIffEfLi1ELi1ELi8ELi1ELb0EL9Algorithm0EEvT_T0_ll_param_0+24];
	ld.param.u64 	%rd18, [_Z15SoftmaxWarpImplI22BroadcastScaleMaskLoadIffbLm4EiE11DirectStoreIffEfLi1ELi1ELi8ELi1ELb0EL9Algorithm0EEvT_T0_ll_param_0+16];
	ld.param.u64 	%rd17, [_Z15SoftmaxWarpImplI22BroadcastScaleMaskLoadIffbLm4EiE11DirectStoreIffEfLi1ELi1ELi8ELi1ELb0EL9Algorithm0EEvT_T0_ll_param_0+8];
	ld.param.u64 	%rd16, [_Z15SoftmaxWarpImplI22BroadcastScaleMaskLoadIffbLm4EiE11DirectStoreIffEfLi1ELi1ELi8ELi1ELb0EL9Algorithm0EEvT_T0_ll_param_0];
	ld.param.u64 	%rd6, [_Z15SoftmaxWarpImplI22BroadcastScaleMaskLoadIffbLm4EiE11DirectStoreIffEfLi1ELi1ELi8ELi1ELb0EL9Algorithm0EEvT_T0_ll_param_1];
	ld.param.u64 	%rd7, [_Z15SoftmaxWarpImplI22BroadcastScaleMaskLoadIffbLm4EiE11DirectStoreIffEfLi1ELi1ELi8ELi1ELb0EL9Algorithm0EEvT_T0_ll_param_1+8];
	ld.param.u64 	%rd26, [_Z15SoftmaxWarpImplI22BroadcastScaleMaskLoadIffbLm4EiE11DirectStoreIffEfLi1ELi1ELi8ELi1ELb0EL9Algorithm0EEvT_T0_ll_param_2];
	ld.param.u64 	%rd27, [_Z15SoftmaxWarpImplI22BroadcastScaleMaskLoadIffbLm4EiE11DirectStoreIffEfLi1ELi1ELi8ELi1ELb0EL9Algorithm0EEvT_T0_ll_param_3];
	setp.lt.s64 	%p1, %rd27, 9;
	@%p1 bra 	$L__BB518_2;
	mov.u64 	%rd28, $str;
	cvta.global.u64 	%rd29, %rd28;
	mov.u64 	%rd30, $str$1;
	cvta.global.u64 	%rd31, %rd30;
	mov.u64 	%rd32, __unnamed_504;
	cvta.global.u64 	%rd33, %rd32;
	{ // callseq 503, 0
	.param .b64 param0;
	st.param.b64 	[param0], %rd29;
	.param .b64 param1;
	st.param.b64 	[param1], %rd31;
	.param .b32 param2;
	st.param.b32 	[param2], 219;
	.param .b64 param3;
	st.param.b64 	[param3], %rd33;
	.param .b64 param4;
	st.param.b64 	[param4], 1;
	call.uni 
	__assertfail, 
	(
	param0, 
	param1, 
	param2, 
	param3, 
	param4
	);
	} // callseq 503
$L__BB518_2:
	mov.u32 	%r17, %ctaid.x;
	mov.u32 	%r18, %ntid.y;
	mov.u32 	%r19, %tid.y;
	mad.lo.s32 	%r20, %r17, %r18, %r19;
	mov.u32 	%r21, %nctaid.x;
	mul.lo.s32 	%r8, %r21, %r18;
	cvt.s64.s32 	%rd43, %r20;
	setp.le.s64 	%p2, %rd26, %rd43;
	@%p2 bra 	$L__BB518_5;
	mov.u32 	%r22, %tid.x;
	cvt.u64.u32 	%rd9, %r22;
	cvta.to.global.u64 	%rd10, %rd6;
	cvta.to.global.u64 	%rd11, %rd17;
	cvta.to.global.u64 	%rd12, %rd16;
	cvt.s64.s32 	%rd13, %r8;
$L__BB518_4:
	setp.eq.s64 	%p3, %rd21, 1;
	setp.eq.s64 	%p4, %rd20, 1;
	setp.eq.s64 	%p5, %rd19, 1;
	setp.eq.s64 	%p6, %rd18, 1;
	mad.lo.s64 	%rd34, %rd25, %rd43, %rd9;
	cvt.u32.u64 	%r23, %rd34;
	div.s32 	%r24, %r23, %r9;
	mul.lo.s32 	%r25, %r24, %r9;
	sub.s32 	%r26, %r23, %r25;
	div.s32 	%r27, %r26, %r10;
	mul.lo.s32 	%r28, %r27, %r10;
	sub.s32 	%r29, %r26, %r28;
	div.s32 	%r30, %r29, %r11;
	mul.lo.s32 	%r31, %r30, %r11;
	sub.s32 	%r32, %r29, %r31;
	selp.b32 	%r33, 0, %r24, %p6;
	selp.b32 	%r34, 0, %r27, %p5;
	selp.b32 	%r35, 0, %r30, %p4;
	selp.b32 	%r36, 0, %r32, %p3;
	mul.lo.s32 	%r37, %r13, %r33;
	mad.lo.s32 	%r38, %r14, %r34, %r37;
	mad.lo.s32 	%r39, %r15, %r35, %r38;
	mad.lo.s32 	%r40, %r16, %r36, %r39;
	shl.b64 	%rd35, %rd34, 32;
	shr.s64 	%rd36, %rd35, 30;
	add.s64 	%rd37, %rd12, %rd36;
	ld.global.f32 	%f5, [%rd37];
	cvt.s64.s32 	%rd38, %r40;
	add.s64 	%rd39, %rd11, %rd38;
	ld.global.u8 	%rs1, [%rd39];
	setp.eq.s16 	%p7, %rs1, 0;
	mul.f32 	%f6, %f5, %f4;
	selp.f32 	%f7, %f3, %f6, %p7;
	max.f32 	%f8, %f7, 0fFF800000;
	mov.b32 	%r41, %f8;
	shfl.sync.bfly.b32	%r42|%p8, %r41, 4, 31, -1;
	mov.b32 	%f9, %r42;
	max.f32 	%f10, %f8, %f9;
	mov.b32 	%r43, %f10;
	shfl.sync.bfly.b32	%r44|%p9, %r43, 2, 31, -1;
	mov.b32 	%f11, %r44;
	max.f32 	%f12, %f10, %f11;
	mov.b32 	%r45, %f12;
	shfl.sync.bfly.b32	%r46|%p10, %r45, 1, 31, -1;
	mov.b32 	%f13, %r46;
	max.f32 	%f14, %f12, %f13;
	sub.f32 	%f15, %f7, %f14;
	fma.rn.f32 	%f16, %f15, 0f3BBB989D, 0f3F000000;
	cvt.sat.f32.f32 	%f17, %f16;
	mov.f32 	%f18, 0f4B400001;
	mov.f32 	%f19, 0f437C0000;
	fma.rm.f32 	%f20, %f17, %f19, %f18;
	add.f32 	%f21, %f20, 0fCB40007F;
	neg.f32 	%f22, %f21;
	fma.rn.f32 	%f23, %f15, 0f3FB8AA3B, %f22;
	fma.rn.f32 	%f24, %f15, 0f32A57060, %f23;
	mov.b32 	%r47, %f20;
	shl.b32 	%r48, %r47, 23;
	mov.b32 	%f25, %r48;
	ex2.approx.ftz.f32 	%f26, %f24;
	mul.f32 	%f27, %f26, %f25;
	add.f32 	%f28, %f27, 0f00000000;
	mov.b32 	%r49, %f28;
	shfl.sync.bfly.b32	%r50|%p11, %r49, 4, 31, -1;
	mov.b32 	%f29, %r50;
	add.f32 	%f30, %f28, %f29;
	mov.b32 	%r51, %f30;
	shfl.sync.bfly.b32	%r52|%p12, %r51, 2, 31, -1;
	mov.b32 	%f31, %r52;
	add.f32 	%f32, %f30, %f31;
	mov.b32 	%r53, %f32;
	shfl.sync.bfly.b32	%r54|%p13, %r53, 1, 31, -1;
	mov.b32 	%f33, %r54;
	add.f32 	%f34, %f32, %f33;
	div.rn.f32 	%f35, %f27, %f34;
	mad.lo.s64 	%rd40, %rd43, %rd7, %rd9;
	shl.b64 	%rd41, %rd40, 2;
	add.s64 	%rd42, %rd10, %rd41;
	st.global.f32 	[%rd42], %f35;
	add.s64 	%rd43, %rd43, %rd13;
	setp.lt.s64 	%p14, %rd43, %rd26;
	@%p14 bra 	$L__BB518_4;
$L__BB518_5:
	ret;

}
	// .globl	_Z15SoftmaxWarpImplI22BroadcastScaleMaskLoadIffbLm4EiE11DirectStoreIffEfLi1ELi1ELi8ELi1ELb1EL9Algorithm0EEvT_T0_ll
.visible .entry _Z15SoftmaxWarpImplI22BroadcastScaleMaskLoadIffbLm4EiE11DirectStoreIffEfLi1ELi1ELi8ELi1ELb1EL9Algorithm0EEvT_T0_ll(
	.param .align 8 .b8 _Z15SoftmaxWarpImplI22BroadcastScaleMaskLoadIffbLm4EiE11DirectStoreIffEfLi1ELi1ELi8ELi1ELb1EL9Algorithm0EEvT_T0_ll_param_0[120],
	.param .align 8 .b8 _Z15SoftmaxWarpImplI22BroadcastScaleMaskLoadIffbLm4EiE11DirectStoreIffEfLi1ELi1ELi8ELi1ELb1EL9Algorithm0EEvT_T0_ll_param_1[16],
	.param .u64 _Z15SoftmaxWarpImplI22BroadcastScaleMaskLoadIffbLm4EiE11DirectStoreIffEfLi1ELi1ELi8ELi1ELb1EL9Algorithm0EEvT_T0_ll_param_2,
	.param .u64 _Z15SoftmaxWarpImplI22BroadcastScaleMaskLoadIffbLm4EiE11DirectStoreIffEfLi1ELi1ELi8ELi1ELb1EL9Algorithm0EEvT_T0_ll_param_3
)
{
	.reg .pred 	%p<17>;
	.reg .b16 	%rs<2>;
	.reg .b32 	%r<55>;
	.reg .b32 	%f<41>;
	.reg .b64 	%rd<43>;

	ld.param.v2.f32 	{%f8, %f9}, [_Z15SoftmaxWarpImplI22BroadcastScaleMaskLoadIffbLm4EiE11DirectStoreIffEfLi1ELi1ELi8ELi1ELb1EL9Algorithm0EEvT_T0_ll_param_0+112];
	ld.param.u64 	%rd24, [_Z15SoftmaxWarpImplI22BroadcastScaleMaskLoadIffbLm4EiE11DirectStoreIffEfLi1ELi1ELi8ELi1ELb1EL9Algorithm0EEvT_T0_ll_param_0+104];
	ld.param.v2.u32 	{%r15, %r16}, [_Z15SoftmaxWarpImplI22BroadcastScaleMaskLoadIffbLm4EiE11DirectStoreIffEfLi1ELi1ELi8ELi1ELb1EL9Algorithm0EEvT_T0_ll_param_0+88];
	ld.param.v2.u32 	{%r13, %r14}, [_Z15SoftmaxWarpImplI22BroadcastScaleMaskLoadIffbLm4EiE11DirectStoreIffEfLi1ELi1ELi8ELi1ELb1EL9Algorithm0EEvT_T0_ll_param_0+80];
	ld.param.v2.u32 	{%r11, %r12}, [_Z15SoftmaxWarpImplI22BroadcastScaleMaskLoadIffbLm4EiE11DirectStoreIffEfLi1ELi1ELi8ELi1ELb1EL9Algorithm0EEvT_T0_ll_param_0+64];
	ld.param.v2.u32 	{%r9, %r10}, [_Z15SoftmaxWarpImplI22BroadcastScaleMaskLoadIffbLm4EiE11DirectStoreIffEfLi1ELi1ELi8ELi1ELb1EL9Algorithm0EEvT_T0_ll_param_0+56];
	ld.param.u64 	%rd20, [_Z15SoftmaxWarpImplI22BroadcastScaleMaskLoadIffbLm4EiE11DirectStoreIffEfLi1ELi1ELi8ELi1ELb1EL9Algorithm0EEvT_T0_ll_param_0+40];
	ld.param.u64 	%rd19, [_Z15SoftmaxWarpImplI22BroadcastScaleMaskLoadIffbLm4EiE11DirectStoreIffEfLi1ELi1ELi8ELi1ELb1EL9Algorithm0EEvT_T0_ll_param_0+32];
	ld.param.u64 	%rd18, [_Z15SoftmaxWarpImplI22BroadcastScaleMaskLoadIffbLm4EiE11DirectStoreIffEfLi1ELi1ELi8ELi1ELb1EL9Algorithm0EEvT_T0_ll_param_0+24];
	ld.param.u64 	%rd17, [_Z15SoftmaxWarpImplI22BroadcastScaleMaskLoadIffbLm4EiE11DirectStoreIffEfLi1ELi1ELi8ELi1ELb1EL9Algorithm0EEvT_T0_ll_param_0+16];
	ld.param.u64 	%rd16, [_Z15SoftmaxWarpImplI22BroadcastScaleMaskLoadIffbLm4EiE11DirectStoreIffEfLi1ELi1ELi8ELi1ELb1EL9Algorithm0EEvT_T0_ll_param_0+8];
	ld.param.u64 	%rd15, [_Z15SoftmaxWarpImplI22BroadcastScaleMaskLoadIffbLm4EiE11DirectStoreIffEfLi1ELi1ELi8ELi1ELb1EL9Algorithm0EEvT_T0_ll_param_0];
	ld.param.u64 	%rd5, [_Z15SoftmaxWarpImplI22BroadcastScaleMaskLoadIffbLm4EiE11DirectStoreIffEfLi1ELi1ELi8ELi1ELb1EL9Algorithm0EEvT_T0_ll_param_1];
	ld.param.u64 	%rd6, [_Z15SoftmaxWarpImplI22BroadcastScaleMaskLoadIffbLm4EiE11DirectStoreIffEfLi1ELi1ELi8ELi1ELb1EL9Algorithm0EEvT_T0_ll_param_1+8];
	ld.param.u64 	%rd25, [_Z15SoftmaxWarpImplI22BroadcastScaleMaskLoadIffbLm4EiE11DirectStoreIffEfLi1ELi1ELi8ELi1ELb1EL9Algorithm0EEvT_T0_ll_param_2];
	ld.param.u64 	%rd26, [_Z15SoftmaxWarpImplI22BroadcastScaleMaskLoadIffbLm4EiE11DirectStoreIffEfLi1ELi1ELi8ELi1ELb1EL9Algorithm0EEvT_T0_ll_param_3];
	setp.lt.s64 	%p1, %rd26, 9;
	@%p1 bra 	$L__BB519_2;
	mov.u64 	%rd27, $str;
	cvta.global.u64 	%rd28, %rd27;
	mov.u64 	%rd29, $str$1;
	cvta.global.u64 	%rd30, %rd29;
	mov.u64 	%rd31, __unnamed_505;
	cvta.global.u64 	%rd32, %rd31;
	{ // callseq 504, 0
	.param .b64 param0;
	st.param.b64 	[param0], %rd28;
	.param .b64 param1;
	st.param.b64 	[param1], %rd30;
	.param .b32 param2;
	st.param.b32 	[param2], 219;
	.param .b64 param3;
	st.param.b64 	[param3], %rd32;
	.param .b64 param4;
	st.param.b64 	[param4], 1;
	call.uni 
	__assertfail, 
	(
	param0, 
	param1, 
	param2, 
	param3, 
	param4
	);
	} // callseq 504
$L__BB519_2:
	mov.u32 	%r17, %ctaid.x;
	mov.u32 	%r18, %ntid.y;
	mov.u32 	%r19, %tid.y;
	mad.lo.s32 	%r20, %r17, %r18, %r19;
	mov.u32 	%r21, %nctaid.x;
	mul.lo.s32 	%r8, %r21, %r18;
	cvt.s64.s32 	%rd42, %r20;
	setp.le.s64 	%p2, %rd25, %rd42;
	@%p2 bra 	$L__BB519_9;
	mov.u32 	%r22, %tid.x;
	cvt.u64.u32 	%rd8, %r22;
	cvta.to.global.u64 	%rd9, %rd5;
	cvta.to.global.u64 	%rd10, %rd16;
	cvta.to.global.u64 	%rd11, %rd15;
	cvt.s64.s32 	%rd12, %r8;
$L__BB519_4:
	setp.le.s64 	%p3, %rd26, %rd8;
	mov.f32 	%f39, 0fFF800000;
	mov.f32 	%f40, %f39;
	@%p3 bra 	$L__BB519_6;
	setp.eq.s64 	%p4, %rd20, 1;
	setp.eq.s64 	%p5, %rd19, 1;
	setp.eq.s64 	%p6, %rd18, 1;
	setp.eq.s64 	%p7, %rd17, 1;
	mad.lo.s64 	%rd33, %rd24, %rd42, %rd8;
	cvt.u32.u64 	%r23, %rd33;
	div.s32 	%r24, %r23, %r9;
	mul.lo.s32 	%r25, %r24, %r9;
	sub.s32 	%r26, %r23, %r25;
	div.s32 	%r27, %r26, %r10;
	mul.lo.s32 	%r28, %r27, %r10;
	sub.s32 	%r29, %r26, %r28;
	div.s32 	%r30, %r29, %r11;
	mul.lo.s32 	%r31, %r30, %r11;
	sub.s32 	%r32, %r29, %r31;
	selp.b32 	%r33, 0, %r24, %p7;
	selp.b32 	%r34, 0, %r27, %p6;
	selp.b32 	%r35, 0, %r30, %p5;
	selp.b32 	%r36, 0, %r32, %p4;
	mul.lo.s32 	%r37, %r13, %r33;
	mad.lo.s32 	%r38, %r14, %r34, %r37;
	mad.lo.s32 	%r39, %r15, %r35, %r38;
	mad.lo.s32 	%r40, %r16, %r36, %r39;
	shl.b64 	%rd34, %rd33, 32;
	shr.s64 	%rd35, %rd34, 30;
	add.s64 	%rd36, %rd11, %rd35;
	ld.global.f32 	%f11, [%rd36];
	cvt.s64.s32 	%rd37, %r40;
	add.s64 	%rd38, %rd10, %rd37;
	ld.global.u8 	%rs1, [%rd38];
	setp.eq.s16 	%p8, %rs1, 0;
	mul.f32 	%f12, %f11, %f9;
	selp.f32 	%f39, %f8, %f12, %p8;
	max.f32 	%f40, %f39, 0fFF800000;
$L__BB519_6:
	setp.le.s64 	%p9, %rd26, %rd8;
	mov.b32 	%r41, %f40;
	shfl.sync.bfly.b32	%r42|%p10, %r41, 4, 31, -1;
	mov.b32 	%f13, %r42;
	max.f32 	%f14, %f40, %f13;
	mov.b32 	%r43, %f14;
	shfl.sync.bfly.b32	%r44|%p11, %r43, 2, 31, -1;
	mov.b32 	%f15, %r44;
	max.f32 	%f16, %f14, %f15;
	mov.b32 	%r45, %f16;
	shfl.sync.bfly.b32	%r46|%p12, %r45, 1, 31, -1;
	mov.b32 	%f17, %r46;
	max.f32 	%f18, %f16, %f17;
	sub.f32 	%f19, %f39, %f18;
	fma.rn.f32 	%f20, %f19, 0f3BBB989D, 0f3F000000;
	cvt.sat.f32.f32 	%f21, %f20;
	mov.f32 	%f22, 0f4B400001;
	mov.f32 	%f23, 0f437C0000;
	fma.rm.f32 	%f24, %f21, %f23, %f22;
	add.f32 	%f25, %f24, 0fCB40007F;
	neg.f32 	%f26, %f25;
	fma.rn.f32 	%f27, %f19, 0f3FB8AA3B, %f26;
	fma.rn.f32 	%f28, %f19, 0f32A57060, %f27;
	mov.b32 	%r47, %f24;
	shl.b32 	%r48, %r47, 23;
	mov.b32 	%f29, %r48;
	ex2.approx.ftz.f32 	%f30, %f28;
	mul.f32 	%f31, %f30, %f29;
	add.f32 	%f32, %f31, 0f00000000;
	mov.b32 	%r49, %f32;
	shfl.sync.bfly.b32	%r50|%p13, %r49, 4, 31, -1;
	mov.b32 	%f33, %r50;
	add.f32 	%f34, %f32, %f33;
	mov.b32 	%r51, %f34;
	shfl.sync.bfly.b32	%r52|%p14, %r51, 2, 31, -1;
	mov.b32 	%f35, %r52;
	add.f32 	%f36, %f34, %f35;
	mov.b32 	%r53, %f36;
	shfl.sync.bfly.b32	%r54|%p15, %r53, 1, 31, -1;
	mov.b32 	%f37, %r54;
	add.f32 	%f38, %f36, %f37;
	div.rn.f32 	%f7, %f31, %f38;
	@%p9 bra 	$L__BB519_8;
	mad.lo.s64 	%rd39, %rd42, %rd6, %rd8;
	shl.b64 	%rd40, %rd39, 2;
	add.s64 	%rd41, %rd9, %rd40;
	st.global.f32 	[%rd41], %f7;
$L__BB519_8:
	add.s64 	%rd42, %rd42, %rd12;
	setp.lt.s64 	%p16, %rd42, %rd25;
	@%p16 bra 	$L__BB519_4;
$L__BB519_9:
	ret;

}
	// .globl	_Z15SoftmaxWarpImplI22BroadcastScaleMaskLoadIffbLm4EiE11DirectStoreIffEfLi1ELi1ELi16ELi2ELb0EL9Algorithm0EEvT_T0_ll
.visible .entry _Z15SoftmaxWarpImplI22BroadcastScaleMaskLoadIffbLm4EiE11DirectStoreIffEfLi1ELi1ELi16ELi2ELb0EL9Algorithm0EEvT_T0_ll(
	.param .align 8 .b8 _Z15SoftmaxWarpImplI22BroadcastScaleMaskLoadIffbLm4EiE11DirectStoreIffEfLi1ELi1ELi16ELi2ELb0EL9Algorithm0EEvT_T0_ll_param_0[120],
	.param .align 8 .b8 _Z15SoftmaxWarpImplI22BroadcastScaleMaskLoadIffbLm4EiE11DirectStoreIffEfLi1ELi1ELi16ELi2ELb0EL9Algorithm0EEvT_T0_ll_param_1[16],
	.param .u64 _Z15SoftmaxWarpImplI22BroadcastScaleMaskLoadIffbLm4EiE11DirectStoreIffEfLi1ELi1ELi16ELi2ELb0EL9Algorithm0EEvT_T0_ll_param_2,
	.param .u64 _Z15SoftmaxWarpImplI22BroadcastScaleMaskLoadIffbLm4EiE11DirectStoreIffEfLi1ELi1ELi16ELi2ELb0EL9Algorithm0EEvT_T0_ll_param_3
)
{
	.reg .pred 	%p<26>;
	.reg .b16 	%rs<3>;
	.reg .b32 	%r<97>;
	.reg .b32 	%f<73>;
	.reg .b64 	%rd<51>;

	ld.param.v2.f32 	{%f3, %f4}, [_Z15SoftmaxWarpImplI22BroadcastScaleMaskLoadIffbLm4EiE11DirectStoreIffEfLi1ELi1ELi16ELi2ELb0EL9Algorithm0EEvT_T0_ll_param_0+112];
	ld.param.u64 	%rd24, [_Z15SoftmaxWarpImplI22BroadcastScaleMaskLoadIffbLm4EiE11DirectStoreIffEfLi1ELi1ELi16ELi2ELb0EL9Algorithm0EEvT_T0_ll_param_0+104];
	ld.param.v2.u32 	{%r15, %r16}, [_Z15SoftmaxWarpImplI22BroadcastScaleMaskLoadIffbLm4EiE11DirectStoreIffEfLi1ELi1ELi16ELi2ELb0EL9Algorithm0EEvT_T0_ll_param_0+88];
	ld.param.v2.u32 	{%r13, %r14}, [_Z15SoftmaxWarpImplI22BroadcastScaleMaskLoadIffbLm4EiE11DirectStoreIffEfLi1ELi1ELi16ELi2ELb0EL9Algorithm0EEvT_T0_ll_param_0+80];
	ld.param.v2.u32 	{%r11, %r12}, [_Z15SoftmaxWarpImplI22BroadcastScaleMaskLoadIffbLm4EiE11DirectStoreIffEfLi1ELi1ELi16ELi2ELb0EL9Algorithm0EEvT_T0_ll_param_0+64];
	ld.param.v2.u32 	{%r9, %r10}, [_Z15SoftmaxWarpImplI22BroadcastScaleMaskLoadIffbLm4EiE11DirectStoreIffEfLi1ELi1ELi16ELi2ELb0EL9Algorithm0EEvT_T0_ll_param_0+56];
	ld.param.u64 	%rd20, [_Z15SoftmaxWarpImplI22BroadcastScaleMaskLoadIffbLm4EiE11DirectStoreIffEfLi1ELi1ELi16ELi2ELb0EL9Algorithm0EEvT_T0_ll_param_0+40];
	ld.param.u64 	%rd19, [_Z15SoftmaxWarpImplI22BroadcastScaleMaskLoadIffbLm4EiE11DirectStoreIffEfLi1ELi1ELi16ELi2ELb0EL9Algorithm0EEvT_T0_ll_param_0+32];
	ld.param.u64 	%rd18, [_Z15SoftmaxWarpImplI22BroadcastScaleMaskLoadIffbLm4EiE11DirectStoreIffEfLi1ELi1ELi16ELi2ELb0EL9Algorithm0EEvT_T0_ll_param_0+24];
	ld.param.u64 	%rd17, [_Z15SoftmaxWarpImplI22BroadcastScaleMaskLoadIffbLm4EiE11DirectStoreIffEfLi1ELi1ELi16ELi2ELb0EL9Algorithm0EEvT_T0_ll_param_0+16];
	ld.param.u64 	%rd16, [_Z15SoftmaxWarpImplI22BroadcastScaleMaskLoadIffbLm4EiE11DirectStoreIffEfLi1ELi1ELi16ELi2ELb0EL9Algorithm0EEvT_T0_ll_param_0+8];
	ld.param.u64 	%rd15, [_Z15SoftmaxWarpImplI22BroadcastScaleMaskLoadIffbLm4EiE11DirectStoreIffEfLi1ELi1ELi16ELi2ELb0EL9Algorithm0EEvT_T0_ll_param_0];
	ld.param.u64 	%rd5, [_Z15SoftmaxWarpImplI22BroadcastScaleMaskLoadIffbLm4EiE11DirectStoreIffEfLi1ELi1ELi16ELi2ELb0EL9Algorithm0EEvT_T0_ll_param_1];
	ld.param.u64 	%rd6, [_Z15SoftmaxWarpImplI22BroadcastScaleMaskLoadIffbLm4EiE11DirectStoreIffEfLi1ELi1ELi16ELi2ELb0EL9Algorithm0EEvT_T0_ll_param_1+8];
	ld.param.u64 	%rd25, [_Z15SoftmaxWarpImplI22BroadcastScaleMaskLoadIffbLm4EiE11DirectStoreIffEfLi1ELi1ELi16ELi2ELb0EL9Algorithm0EEvT_T0_ll_param_2];
	ld.param.u64 	%rd26, [_Z15SoftmaxWarpImplI22BroadcastScaleMaskLoadIffbLm4EiE11DirectStoreIffEfLi1ELi1ELi16ELi2ELb0EL9Algorithm0EEvT_T0_ll_param_3];
	setp.lt.s64 	%p1, %rd26, 17;
	@%p1 bra 	$L__BB520_2;
	mov.u64 	%rd27, $str;
	cvta.global.u64 	%rd28, %rd27;
	mov.u64 	%rd29, $str$1;
	cvta.global.u64 	%rd30, %rd29;
	mov.u64 	%rd31, __unnamed_506;
	cvta.global.u64 	%rd32, %rd31;
	{ // callseq 505, 0
	.param .b64 param0;
	st.param.b64 	[param0], %rd28;
	.param .b64 param1;
	st.param.b64 	[param1], %rd30;
	.param .b32 param2;
	st.param.b32 	[param2], 219;
	.param .b64 param3;
	st.param.b64 	[param3], %rd32;
	.param .b64 param4;
	st.param.b64 	[param4], 1;
	call.uni 
	__assertfail, 
	(
	param0, 
	param1, 
	param2, 
	param3, 
	param4
	);
	} // callseq 505
$L__BB520_2:
	mov.u32 	%r17, %ctaid.x;
	mov.u32 	%r18, %ntid.y;
	mov.u32 	%r19, %tid.y;
	mad.lo.s32 	%r20, %r17, %r18, %r19;
	mov.u32 	%r21, %nctaid.x;
	mul.lo.s32 	%r22, %r18, %r21;
	shl.b32 	%r8, %r22, 1;
	shl.b32 	%r23, %r20, 1;
	cvt.s64.s32 	%rd50, %r23;
	setp.le.s64 	%p2, %rd25, %rd50;
	@%p2 bra 	$L__BB520_5;
	cvta.to.global.u64 	%rd8, %rd15;
	cvta.to.global.u64 	%rd9, %rd16;
	mov.u32 	%r24, %tid.x;
	cvt.u64.u32 	%rd10, %r24;
	cvta.to.global.u64 	%rd11, %rd5;
	cvt.s64.s32 	%rd12, %r8;
$L__BB520_4:
	setp.eq.s64 	%p3, %rd20, 1;
	setp.eq.s64 	%p4, %rd19, 1;
	setp.eq.s64 	%p5, %rd18, 1;
	setp.eq.s64 	%p6, %rd17, 1;
	mad.lo.s64 	%rd33, %rd24, %rd50, %rd10;
	cvt.u32.u64 	%r25, %rd33;
	div.s32 	%r26, %r25, %r9;
	mul.lo.s32 	%r27, %r26, %r9;
	sub.s32 	%r28, %r25, %r27;
	div.s32 	%r29, %r28, %r10;
	mul.lo.s32 	%r30, %r29, %r10;
	sub.s32 	%r31, %r28, %r30;
	div.s32 	%r32, %r31, %r11;
	mul.lo.s32 	%r33, %r32, %r11;
	sub.s32 	%r34, %r31, %r33;
	selp.b32 	%r35, 0, %r26, %p6;
	selp.b32 	%r36, 0, %r29, %p5;
	selp.b32 	%r37, 0, %r32, %p4;
	selp.b32 	%r38, 0, %r34, %p3;
	mul.lo.s32 	%r39, %r13, %r35;
	mad.lo.s32 	%r40, %r14, %r36, %r39;
	mad.lo.s32 	%r41, %r15, %r37, %r40;
	mad.lo.s32 	%r42, %r16, %r38, %r41;
	shl.b64 	%rd34, %rd33, 32;
	shr.s64 	%rd35, %rd34, 30;
	add.s64 	%rd36, %rd8, %rd35;
	ld.global.f32 	%f5, [%rd36];
	cvt.s64.s32 	%rd37, %r42;
	add.s64 	%rd38, %rd9, %rd37;
	ld.global.u8 	%rs1, [%rd38];
	setp.eq.s16 	%p7, %rs1, 0;
	mul.f32 	%f6, %f5, %f4;
	selp.f32 	%f7, %f3, %f6, %p7;
	max.f32 	%f8, %f7, 0fFF800000;
	add.s64 	%rd39, %rd33, %rd24;
	cvt.u32.u64 	%r43, %rd39;
	div.s32 	%r44, %r43, %r9;
	mul.lo.s32 	%r45, %r44, %r9;
	sub.s32 	%r46, %r43, %r45;
	div.s32 	%r47, %r46, %r10;
	mul.lo.s32 	%r48, %r47, %r10;
	sub.s32 	%r49, %r46, %r48;
	div.s32 	%r50, %r49, %r11;
	mul.lo.s32 	%r51, %r50, %r11;
	sub.s32 	%r52, %r49, %r51;
	selp.b32 	%r53, 0, %r44, %p6;
	selp.b32 	%r54, 0, %r47, %p5;
	selp.b32 	%r55, 0, %r50, %p4;
	selp.b32 	%r56, 0, %r52, %p3;
	mul.lo.s32 	%r57, %r13, %r53;
	mad.lo.s32 	%r58, %r14, %r54, %r57;
	mad.lo.s32 	%r59, %r15, %r55, %r58;
	mad.lo.s32 	%r60, %r16, %r56, %r59;
	shl.b64 	%rd40, %rd39, 32;
	shr.s64 	%rd41, %rd40, 30;
	add.s64 	%rd42, %rd8, %rd41;
	ld.global.f32 	%f9, [%rd42];
	cvt.s64.s32 	%rd43, %r60;
	add.s64 	%rd44, %rd9, %rd43;
	ld.global.u8 	%rs2, [%rd44];
	setp.eq.s16 	%p8, %rs2, 0;
	mul.f32 	%f10, %f9, %f4;
	selp.f32 	%f11, %f3, %f10, %p8;
	max.f32 	%f12, %f11, 0fFF800000;
	mov.b32 	%r61, %f8;
	shfl.sync.bfly.b32	%r62|%p9, %r61, 8, 31, -1;
	mov.b32 	%f13, %r62;
	max.f32 	%f14, %f8, %f13;
	mov.b32 	%r63, %f14;
	shfl.sync.bfly.b32	%r64|%p10, %r63, 4, 31, -1;
	mov.b32 	%f15, %r64;
	max.f32 	%f16, %f14, %f15;
	mov.b32 	%r65, %f16;
	shfl.sync.bfly.b32	%r66|%p11, %r65, 2, 31, -1;
	mov.b32 	%f17, %r66;
	max.f32 	%f18, %f16, %f17;
	mov.b32 	%r67, %f18;
	shfl.sync.bfly.b32	%r68|%p12, %r67, 1, 31, -1;
	mov.b32 	%f19, %r68;
	max.f32 	%f20, %f18, %f19;
	mov.b32 	%r69, %f12;
	shfl.sync.bfly.b32	%r70|%p13, %r69, 8, 31, -1;
	mov.b32 	%f21, %r70;
	max.f32 	%f22, %f12, %f21;
	mov.b32 	%r71, %f22;
	shfl.sync.bfly.b32	%r72|%p14, %r71, 4, 31, -1;
	mov.b32 	%f23, %r72;
	max.f32 	%f24, %f22, %f23;
	mov.b32 	%r73, %f24;
	shfl.sync.bfly.b32	%r74|%p15, %r73, 2, 31, -1;
	mov.b32 	%f25, %r74;
	max.f32 	%f26, %f24, %f25;
	mov.b32 	%r75, %f26;
	shfl.sync.bfly.b32	%r76|%p16, %r75, 1, 31, -1;
	mov.b32 	%f27, %r76;
	max.f32 	%f28, %f26, %f27;
	sub.f32 	%f29, %f7, %f20;
	fma.rn.f32 	%f30, %f29, 0f3BBB989D, 0f3F000000;
	cvt.sat.f32.f32 	%f31, %f30;
	mov.f32 	%f32, 0f4B400001;
	mov.f32 	%f33, 0f437C0000;
	fma.rm.f32 	%f34, %f31, %f33, %f32;
	add.f32 	%f35, %f34, 0fCB40007F;
	neg.f32 	%f36, %f35;
	fma.rn.f32 	%f37, %f29, 0f3FB8AA3B, %f36;
	fma.rn.f32 	%f38, %f29, 0f32A57060, %f37;
	mov.b32 	%r77, %f34;
	shl.b32 	%r78, %r77, 23;
	mov.b32 	%f39, %r78;
	ex2.approx.ftz.f32 	%f40, %f38;
	mul.f32 	%f41, %f40, %f39;
	add.f32 	%f42, %f41, 0f00000000;
	sub.f32 	%f43, %f11, %f28;
	fma.rn.f32 	%f44, %f43, 0f3BBB989D, 0f3F000000;
	cvt.sat.f32.f32 	%f45, %f44;
	fma.rm.f32 	%f46, %f45, %f33, %f32;
	add.f32 	%f47, %f46, 0fCB40007F;
	neg.f32 	%f48, %f47;
	fma.rn.f32 	%f49, %f43, 0f3FB8AA3B, %f48;
	fma.rn.f32 	%f50, %f43, 0f32A57060, %f49;
	mov.b32 	%r79, %f46;
	shl.b32 	%r80, %r79, 23;
	mov.b32 	%f51, %r80;
	ex2.approx.ftz.f32 	%f52, %f50;
	mul.f32 	%f53, %f52, %f51;
	add.f32 	%f54, %f53, 0f00000000;
	mov.b32 	%r81, %f42;
	shfl.sync.bfly.b32	%r82|%p17, %r81, 8, 31, -1;
	mov.b32 	%f55, %r82;
	add.f32 	%f56, %f42, %f55;
	mov.b32 	%r83, %f56;
	shfl.sync.bfly.b32	%r84|%p18, %r83, 4, 31, -1;
	mov.b32 	%f57, %r84;
	add.f32 	%f58, %f56, %f57;
	mov.b32 	%r85, %f58;
	shfl.sync.bfly.b32	%r86|%p19, %r85, 2, 31, -1;
	mov.b32 	%f59, %r86;
	add.f32 	%f60, %f58, %f59;
	mov.b32 	%r87, %f60;
	shfl.sync.bfly.b32	%r88|%p20, %r87, 1, 31, -1;
	mov.b32 	%f61, %r88;
	add.f32 	%f62, %f60, %f61;
	mov.b32 	%r89, %f54;
	shfl.sync.bfly.b32	%r90|%p21, %r89, 8, 31, -1;
	mov.b32 	%f63, %r90;
	add.f32 	%f64, %f54, %f63;
	mov.b32 	%r91, %f64;
	shfl.sync.bfly.b32	%r92|%p22, %r91, 4, 31, -1;
	mov.b32 	%f65, %r92;
	add.f32 	%f66, %f64, %f65;
	mov.b32 	%r93, %f66;
	shfl.sync.bfly.b32	%r94|%p23, %r93, 2, 31, -1;
	mov.b32 	%f67, %r94;
	add.f32 	%f68, %f66, %f67;
	mov.b32 	%r95, %f68;
	shfl.sync.bfly.b32	%r96|%p24, %r95, 1, 31, -1;
	mov.b32 	%f69, %r96;
	add.f32 	%f70, %f68, %f69;
	div.rn.f32 	%f71, %f41, %f62;
	mad.lo.s64 	%rd45, %rd50, %rd6, %rd10;
	shl.b64 	%rd46, %rd45, 2;
	add.s64 	%rd47, %rd11, %rd46;
	st.global.f32 	[%rd47], %f71;
	div.rn.f32 	%f72, %f53, %f70;
	shl.b64 	%rd48, %rd6, 2;
	add.s64 	%rd49, %rd47, %rd48;
	st.global.f32 	[%rd49], %f72;
	add.s64 	%rd50, %rd50, %rd12;
	setp.lt.s64 	%p25, %rd50, %rd25;
	@%p25 bra 	$L__BB520_4;
$L__BB520_5:
	ret;

}
	// .globl	_Z15SoftmaxWarpImplI22BroadcastScaleMaskLoadIffbLm4EiE11DirectStoreIffEfLi1ELi1ELi16ELi2ELb1EL9Algorithm0EEvT_T0_ll
.visible .entry _Z15SoftmaxWarpImplI22BroadcastScaleMaskLoadIffbLm4EiE11DirectStoreIffEfLi1ELi1ELi16ELi2ELb1EL9Algorithm0EEvT_T0_ll(
	.param .align 8 .b8 _Z15SoftmaxWarpImplI22BroadcastScaleMaskLoadIffbLm4EiE11DirectStoreIffEfLi1ELi1ELi16ELi2ELb1EL9Algorithm0EEvT_T0_ll_param_0[120],
	.param .align 8 .b8 _Z15SoftmaxWarpImplI22BroadcastScaleMaskLoadIffbLm4EiE11DirectStoreIffEfLi1ELi1ELi16ELi2ELb1EL9Algorithm0EEvT_T0_ll_param_1[16],
	.param .u64 _Z15SoftmaxWarpImplI22BroadcastScaleMaskLoadIffbLm4EiE11DirectStoreIffEfLi1ELi1ELi16ELi2ELb1EL9Algorithm0EEvT_T0_ll_param_2,
	.param .u64 _Z15SoftmaxWarpImplI22BroadcastScaleMaskLoadIffbLm4EiE11DirectStoreIffEfLi1ELi1ELi16ELi2ELb1EL9Algorithm0EEvT_T0_ll_param_3
)
{
	.reg .pred 	%p<34>;
	.reg .b16 	%rs<3>;
	.reg .b32 	%r<97>;
	.reg .b32 	%f<83>;
	.reg .b64 	%rd<51>;

	ld.param.v2.f32 	{%f15, %f16}, [_Z15SoftmaxWarpImplI22BroadcastScaleMaskLoadIffbLm4EiE11DirectStoreIffEfLi1ELi1ELi16ELi2ELb1EL9Algorithm0EEvT_T0_ll_param_0+112];
	ld.param.u64 	%rd20, [_Z15SoftmaxWarpImplI22BroadcastScaleMaskLoadIffbLm4EiE11DirectStoreIffEfLi1ELi1ELi16ELi2ELb1EL9Algorithm0EEvT_T0_ll_param_0+104];
	ld.param.v2.u32 	{%r15, %r16}, [_Z15SoftmaxWarpImplI22BroadcastScaleMaskLoadIffbLm4EiE11DirectStoreIffEfLi1ELi1ELi16ELi2ELb1EL9Algorithm0EEvT_T0_ll_param_0+88];
	ld.param.v2.u32 	{%r13, %r14}, [_Z15SoftmaxWarpImplI22BroadcastScaleMaskLoadIffbLm4EiE11DirectStoreIffEfLi1ELi1ELi16ELi2ELb1EL9Algorithm0EEvT_T0_ll_param_0+80];
	ld.param.v2.u32 	{%r11, %r12}, [_Z15SoftmaxWarpImplI22BroadcastScaleMaskLoadIffbLm4EiE11DirectStoreIffEfLi1ELi1ELi16ELi2ELb1EL9Algorithm0EEvT_T0_ll_param_0+64];
	ld.param.v2.u32 	{%r9, %r10}, [_Z15SoftmaxWarpImplI22BroadcastScaleMaskLoadIffbLm4EiE11DirectStoreIffEfLi1ELi1ELi16ELi2ELb1EL9Algorithm0EEvT_T0_ll_param_0+56];
	ld.param.u64 	%rd16, [_Z15SoftmaxWarpImplI22BroadcastScaleMaskLoadIffbLm4EiE11DirectStoreIffEfLi1ELi1ELi16ELi2ELb1EL9Algorithm0EEvT_T0_ll_param_0+40];
	ld.param.u64 	%rd15, [_Z15SoftmaxWarpImplI22BroadcastScaleMaskLoadIffbLm4EiE11DirectStoreIffEfLi1ELi1ELi16ELi2ELb1EL9Algorithm0EEvT_T0_ll_param_0+32];
	ld.param.u64 	%rd14, [_Z15SoftmaxWarpImplI22BroadcastScaleMaskLoadIffbLm4EiE11DirectStoreIffEfLi1ELi1ELi16ELi2ELb1EL9Algorithm0EEvT_T0_ll_param_0+24];
	ld.param.u64 	%rd13, [_Z15SoftmaxWarpImplI22BroadcastScaleMaskLoadIffbLm4EiE11DirectStoreIffEfLi1ELi1ELi16ELi2ELb1EL9Algorithm0EEvT_T0_ll_param_0+16];
	ld.param.u64 	%rd5, [_Z15SoftmaxWarpImplI22BroadcastScaleMaskLoadIffbLm4EiE11DirectStoreIffEfLi1ELi1ELi16ELi2ELb1EL9Algorithm0EEvT_T0_ll_param_1+8];
	ld.param.u64 	%rd23, [_Z15SoftmaxWarpImplI22BroadcastScaleMaskLoadIffbLm4EiE11DirectStoreIffEfLi1ELi1ELi16ELi2ELb1EL9Algorithm0EEvT_T0_ll_param_1];
	ld.param.u64 	%rd12, [_Z15SoftmaxWarpImplI22BroadcastScaleMaskLoadIffbLm4EiE11DirectStoreIffEfLi1ELi1ELi16ELi2ELb1EL9Algorithm0EEvT_T0_ll_param_0+8];
	ld.param.u64 	%rd11, [_Z15SoftmaxWarpImplI22BroadcastScaleMaskLoadIffbLm4EiE11DirectStoreIffEfLi1ELi1ELi16ELi2ELb1EL9Algorithm0EEvT_T0_ll_param_0];
	ld.param.u64 	%rd21, [_Z15SoftmaxWarpImplI22BroadcastScaleMaskLoadIffbLm4EiE11DirectStoreIffEfLi1ELi1ELi16ELi2ELb1EL9Algorithm0EEvT_T0_ll_param_2];
	ld.param.u64 	%rd22, [_Z15SoftmaxWarpImplI22BroadcastScaleMaskLoadIffbLm4EiE11DirectStoreIffEfLi1ELi1ELi16ELi2ELb1EL9Algorithm0EEvT_T0_ll_param_3];
	cvta.to.global.u64 	%rd1, %rd11;
	cvta.to.global.u64 	%rd2, %rd12;
	cvta.to.global.u64 	%rd4, %rd23;
	setp.lt.s64 	%p1, %rd22, 17;
	@%p1 bra 	$L__BB521_2;
	mov.u64 	%rd24, $str;
	cvta.global.u64 	%rd25, %rd24;
	mov.u64 	%rd26, $str$1;
	cvta.global.u64 	%rd27, %rd26;
	mov.u64 	%rd28, __unnamed_507;
	cvta.global.u64 	%rd29, %rd28;
	{ // callseq 506, 0
	.param .b64 param0;
	st.param.b64 	[param0], %rd25;
	.param .b64 param1;
	st.param.b64 	[param1], %rd27;
	.param .b32 param2;
	st.param.b32 	[param2], 219;
	.param .b64 param3;
	st.param.b64 	[param3], %rd29;
	.param .b64 param4;
	st.param.b64 	[param4], 1;
	call.uni 
	__assertfail, 
	(
	param0, 
	param1, 
	param2, 
	param3, 
	param4
	);
	} // callseq 506
$L__BB521_2:
	mov.u32 	%r17, %ctaid.x;
	mov.u32 	%r18, %ntid.y;
	mov.u32 	%r19, %tid.y;
	mad.lo.s32 	%r20, %r17, %r18, %r19;
	mov.u32 	%r21, %nctaid.x;
	mul.lo.s32 	%r22, %r18, %r21;
	shl.b32 	%r8, %r22, 1;
	shl.b32 	%r23, %r20, 1;
	cvt.s64.s32 	%rd50, %r23;
	setp.le.s64 	%p2, %rd21, %rd50;
	@%p2 bra 	$L__BB521_13;
	mov.u32 	%r24, %tid.x;
	cvt.u64.u32 	%rd7, %r24;
	cvt.s64.s32 	%rd8, %r8;
$L__BB521_4:
	setp.le.s64 	%p3, %rd22, %rd7;
	mov.f32 	%f79, 0fFF800000;
	mov.f32 	%f80, %f79;
	@%p3 bra 	$L__BB521_6;
	setp.eq.s64 	%p4, %rd16, 1;
	setp.eq.s64 	%p5, %rd15, 1;
	setp.eq.s64 	%p6, %rd14, 1;
	setp.eq.s64 	%p7, %rd13, 1;
	mad.lo.s64 	%rd30, %rd20, %rd50, %rd7;
	cvt.u32.u64 	%r25, %rd30;
	div.s32 	%r26, %r25, %r9;
	mul.lo.s32 	%r27, %r26, %r9;
	sub.s32 	%r28, %r25, %r27;
	div.s32 	%r29, %r28, %r10;
	mul.lo.s32 	%r30, %r29, %r10;
	sub.s32 	%r31, %r28, %r30;
	div.s32 	%r32, %r31, %r11;
	mul.lo.s32 	%r33, %r32, %r11;
	sub.s32 	%r34, %r31, %r33;
	selp.b32 	%r35, 0, %r26, %p7;
	selp.b32 	%r36, 0, %r29, %p6;
	selp.b32 	%r37, 0, %r32, %p5;
	selp.b32 	%r38, 0, %r34, %p4;
	mul.lo.s32 	%r39, %r13, %r35;
	mad.lo.s32 	%r40, %r14, %r36, %r39;
	mad.lo.s32 	%r41, %r15, %r37, %r40;
	mad.lo.s32 	%r42, %r16, %r38, %r41;
	shl.b64 	%rd31, %rd30, 32;
	shr.s64 	%rd32, %rd31, 30;
	add.s64 	%rd33, %rd1, %rd32;
	ld.global.f32 	%f18, [%rd33];
	cvt.s64.s32 	%rd34, %r42;
	add.s64 	%rd35, %rd2, %rd34;
	ld.global.u8 	%rs1, [%rd35];
	setp.eq.s16 	%p8, %rs1, 0;
	mul.f32 	%f19, %f18, %f16;
	selp.f32 	%f79, %f15, %f19, %p8;
	max.f32 	%f80, %f79, 0fFF800000;
$L__BB521_6:
	mov.f32 	%f81, 0fFF800000;
	mov.f32 	%f82, %f81;
	@%p3 bra 	$L__BB521_8;
	setp.eq.s64 	%p10, %rd16, 1;
	setp.eq.s64 	%p11, %rd15, 1;
	setp.eq.s64 	%p12, %rd14, 1;
	setp.eq.s64 	%p13, %rd13, 1;
	mad.lo.s64 	%rd36, %rd20, %rd50, %rd20;
	add.s64 	%rd37, %rd36, %rd7;
	cvt.u32.u64 	%r43, %rd37;
	div.s32 	%r44, %r43, %r9;
	mul.lo.s32 	%r45, %r44, %r9;
	sub.s32 	%r46, %r43, %r45;
	div.s32 	%r47, %r46, %r10;
	mul.lo.s32 	%r48, %r47, %r10;
	sub.s32 	%r49, %r46, %r48;
	div.s32 	%r50, %r49, %r11;
	mul.lo.s32 	%r51, %r50, %r11;
	sub.s32 	%r52, %r49, %r51;
	selp.b32 	%r53, 0, %r44, %p13;
	selp.b32 	%r54, 0, %r47, %p12;
	selp.b32 	%r55, 0, %r50, %p11;
	selp.b32 	%r56, 0, %r52, %p10;
	mul.lo.s32 	%r57, %r13, %r53;
	mad.lo.s32 	%r58, %r14, %r54, %r57;
	mad.lo.s32 	%r59, %r15, %r55, %r58;
	mad.lo.s32 	%r60, %r16, %r56, %r59;
	shl.b64 	%rd38, %rd37, 32;
	shr.s64 	%rd39, %rd38, 30;
	add.s64 	%rd40, %rd1, %rd39;
	ld.global.f32 	%f21, [%rd40];
	cvt.s64.s32 	%rd41, %r60;
	add.s64 	%rd42, %rd2, %rd41;
	ld.global.u8 	%rs2, [%rd42];
	setp.eq.s16 	%p14, %rs2, 0;
	mul.f32 	%f22, %f21, %f16;
	selp.f32 	%f81, %f15, %f22, %p14;
	max.f32 	%f82, %f81, 0fFF800000;
$L__BB521_8:
	setp.le.s64 	%p15, %rd22, %rd7;
	mov.b32 	%r61, %f80;
	shfl.sync.bfly.b32	%r62|%p16, %r61, 8, 31, -1;
	mov.b32 	%f23, %r62;
	max.f32 	%f24, %f80, %f23;
	mov.b32 	%r63, %f24;
	shfl.sync.bfly.b32	%r64|%p17, %r63, 4, 31, -1;
	mov.b32 	%f25, %r64;
	max.f32 	%f26, %f24, %f25;
	mov.b32 	%r65, %f26;
	shfl.sync.bfly.b32	%r66|%p18, %r65, 2, 31, -1;
	mov.b32 	%f27, %r66;
	max.f32 	%f28, %f26, %f27;
	mov.b32 	%r67, %f28;
	shfl.sync.bfly.b32	%r68|%p19, %r67, 1, 31, -1;
	mov.b32 	%f29, %r68;
	max.f32 	%f30, %f28, %f29;
	mov.b32 	%r69, %f82;
	shfl.sync.bfly.b32	%r70|%p20, %r69, 8, 31, -1;
	mov.b32 	%f31, %r70;
	max.f32 	%f32, %f82, %f31;
	mov.b32 	%r71, %f32;
	shfl.sync.bfly.b32	%r72|%p21, %r71, 4, 31, -1;
	mov.b32 	%f33, %r72;
	max.f32 	%f34, %f32, %f33;
	mov.b32 	%r73, %f34;
	shfl.sync.bfly.b32	%r74|%p22, %r73, 2, 31, -1;
	mov.b32 	%f35, %r74;
	max.f32 	%f36, %f34, %f35;
	mov.b32 	%r75, %f36;
	shfl.sync.bfly.b32	%r76|%p23, %r75, 1, 31, -1;
	mov.b32 	%f37, %r76;
	max.f32 	%f38, %f36, %f37;
	sub.f32 	%f39, %f79, %f30;
	fma.rn.f32 	%f40, %f39, 0f3BBB989D, 0f3F000000;
	cvt.sat.f32.f32 	%f41, %f40;
	mov.f32 	%f42, 0f4B400001;
	mov.f32 	%f43, 0f437C0000;
	fma.rm.f32 	%f44, %f41, %f43, %f42;
	add.f32 	%f45, %f44, 0fCB40007F;
	neg.f32 	%f46, %f45;
	fma.rn.f32 	%f47, %f39, 0f3FB8AA3B, %f46;
	fma.rn.f32 	%f48, %f39, 0f32A57060, %f47;
	mov.b32 	%r77, %f44;
	shl.b32 	%r78, %r77, 23;
	mov.b32 	%f49, %r78;
	ex2.approx.ftz.f32 	%f50, %f48;
	mul.f32 	%f51, %f50, %f49;
	add.f32 	%f52, %f51, 0f00000000;
	sub.f32 	%f53, %f81, %f38;
	fma.rn.f32 	%f54, %f53, 0f3BBB989D, 0f3F000000;
	cvt.sat.f32.f32 	%f55, %f54;
	fma.rm.f32 	%f56, %f55, %f43, %f42;
	add.f32 	%f57, %f56, 0fCB40007F;
	neg.f32 	%f58, %f57;
	fma.rn.f32 	%f59, %f53, 0f3FB8AA3B, %f58;
	fma.rn.f32 	%f60, %f53, 0f32A57060, %f59;
	mov.b32 	%r79, %f56;
	shl.b32 	%r80, %r79, 23;
	mov.b32 	%f61, %r80;
	ex2.approx.ftz.f32 	%f62, %f60;
	mul.f32 	%f11, %f62, %f61;
	add.f32 	%f63, %f11, 0f00000000;
	mov.b32 	%r81, %f52;
	shfl.sync.bfly.b32	%r82|%p24, %r81, 8, 31, -1;
	mov.b32 	%f64, %r82;
	add.f32 	%f65, %f52, %f64;
	mov.b32 	%r83, %f65;
	shfl.sync.bfly.b32	%r84|%p25, %r83, 4, 31, -1;
	mov.b32 	%f66, %r84;
	add.f32 	%f67, %f65, %f66;
	mov.b32 	%r85, %f67;
	shfl.sync.bfly.b32	%r86|%p26, %r85, 2, 31, -1;
	mov.b32 	%f68, %r86;
	add.f32 	%f69, %f67, %f68;
	mov.b32 	%r87, %f69;
	shfl.sync.bfly.b32	%r88|%p27, %r87, 1, 31, -1;
	mov.b32 	%f70, %r88;
	add.f32 	%f71, %f69, %f70;
	mov.b32 	%r89, %f63;
	shfl.sync.bfly.b32	%r90|%p28, %r89, 8, 31, -1;
	mov.b32 	%f72, %r90;
	add.f32 	%f73, %f63, %f72;
	mov.b32 	%r91, %f73;
	shfl.sync.bfly.b32	%r92|%p29, %r91, 4, 31, -1;
	mov.b32 	%f74, %r92;
	add.f32 	%f75, %f73, %f74;
	mov.b32 	%r93, %f75;
	shfl.sync.bfly.b32	%r94|%p30, %r93, 2, 31, -1;
	mov.b32 	%f76, %r94;
	add.f32 	%f77, %f75, %f76;
	mov.b32 	%r95, %f77;
	shfl.sync.bfly.b32	%r96|%p31, %r95, 1, 31, -1;
	mov.b32 	%f78, %r96;
	add.f32 	%f12, %f77, %f78;
	div.rn.f32 	%f13, %f51, %f71;
	@%p15 bra 	$L__BB521_10;
	mad.lo.s64 	%rd43, %rd50, %rd5, %rd7;
	shl.b64 	%rd44, %rd43, 2;
	add.s64 	%rd45, %rd4, %rd44;
	st.global.f32 	[%rd45], %f13;
$L__BB521_10:
	div.rn.f32 	%f14, %f11, %f12;
	@%p15 bra 	$L__BB521_12;
	mad.lo.s64 	%rd46, %rd5, %rd50, %rd5;
	add.s64 	%rd47, %rd46, %rd7;
	shl.b64 	%rd48, %rd47, 2;
	add.s64 	%rd49, %rd4, %rd48;
	st.global.f32 	[%rd49], %f14;
$L__BB521_12:
	add.s64 	%rd50, %rd50, %rd8;
	setp.lt.s64 	%p33, %rd50, %rd21;
	@%p33 bra 	$L__BB521_4;
$L__BB521_13:
	ret;

}
	// .globl	_Z15SoftmaxWarpImplI22BroadcastScaleMaskLoadIffbLm4EiE11DirectStoreIffEfLi1ELi1ELi16ELi1ELb0EL9Algorithm0EEvT_T0_ll
.visible .entry _Z15SoftmaxWarpImplI22BroadcastScaleMaskLoadIffbLm4EiE11DirectStoreIffEfLi1ELi1ELi16ELi1ELb0EL9Algorithm0EEvT_T0_ll(
	.param .align 8 .b8 _Z15SoftmaxWarpImplI22BroadcastScaleMaskLoadIffbLm4EiE11DirectStoreIffEfLi1ELi1ELi16ELi1ELb0EL9Algorithm0EEvT_T0_ll_param_0[120],
	.param .align 8 .b8 _Z15SoftmaxWarpImplI22BroadcastScaleMaskLoadIffbLm4EiE11DirectStoreIffEfLi1ELi1ELi16ELi1ELb0EL9Algorithm0EEvT_T0_ll_param_1[16],
	.param .u64 _Z15SoftmaxWarpImplI22BroadcastScaleMaskLoadIffbLm4EiE11DirectStoreIffEfLi1ELi1ELi16ELi1ELb0EL9Algorithm0EEvT_T0_ll_param_2,
	.param .u64 _Z15SoftmaxWarpImplI22BroadcastScaleMaskLoadIffbLm4EiE11DirectStoreIffEfLi1ELi1ELi16ELi1ELb0EL9Algorithm0EEvT_T0_ll_param_3
)
{
	.reg .pred 	%p<17>;
	.reg .b16 	%rs<2>;
	.reg .b32 	%r<59>;
	.reg .b32 	%f<40>;
	.reg .b64 	%rd<44>;

	ld.param.v2.f32 	{%f3, %f4}, [_Z15SoftmaxWarpImplI22BroadcastScaleMaskLoadIffbLm4EiE11DirectStoreIffEfLi1ELi1ELi16ELi1ELb0EL9Algorithm0EEvT_T0_ll_param_0+112];
	ld.param.u64 	%rd25, [_Z15SoftmaxWarpImplI22BroadcastScaleMaskLoadIffbLm4EiE11DirectStoreIffEfLi1ELi1ELi16ELi1ELb0EL9Algorithm0EEvT_T0_ll_param_0+104];
	ld.param.v2.u32 	{%r15, %r16}, [_Z15SoftmaxWarpImplI22BroadcastScaleMaskLoadIffbLm4EiE11DirectStoreIffEfLi1ELi1ELi16ELi1ELb0EL9Algorithm0EEvT_T0_ll_param_0+88];
	ld.param.v2.u32 	{%r13, %r14}, [_Z15SoftmaxWarpImplI22BroadcastScaleMaskLoadIffbLm4EiE11DirectStoreIffEfLi1ELi1ELi16ELi1ELb0EL9Algorithm0EEvT_T0_ll_param_0+80];
	ld.param.v2.u32 	{%r11, %r12}, [_Z15SoftmaxWarpImplI22BroadcastScaleMaskLoadIffbLm4EiE11DirectStoreIffEfLi1ELi1ELi16ELi1ELb0EL9Algorithm0EEvT_T0_ll_param_0+64];
	ld.param.v2.u32 	{%r9, %r10}, [_Z15SoftmaxWarpImplI22BroadcastScaleMaskLoadIffbLm4EiE11DirectStoreIffEfLi1ELi1ELi16ELi1ELb0EL9Algorithm0EEvT_T0_ll_param_0+56];
	ld.param.u64 	%rd21, [_Z15SoftmaxWarpImplI22BroadcastScaleMaskLoadIffbLm4EiE11DirectStoreIffEfLi1ELi1ELi16ELi1ELb0EL9Algorithm0EEvT_T0_ll_param_0+40];
	ld.param.u64 	%rd20, [_Z15SoftmaxWarpImplI22BroadcastScaleMaskLoadIffbLm4EiE11DirectStoreIffEfLi1ELi1ELi16ELi1ELb0EL9Algorithm0EEvT_T0_ll_param_0+32];
	ld.param.u64 	%rd19, [_Z15SoftmaxWarpImplI22BroadcastScaleMaskLoadIffbLm4EiE11DirectStoreIffEfLi1ELi1ELi16ELi1ELb0EL9Algorithm0EEvT_T0_ll_param_0+24];
	ld.param.u64 	%rd18, [_Z15SoftmaxWarpImplI22BroadcastScaleMaskLoadIffbLm4EiE11DirectStoreIffEfLi1ELi1ELi16ELi1ELb0EL9Algorithm0EEvT_T0_ll_param_0+16];
	ld.param.u64 	%rd17, [_Z15SoftmaxWarpImplI22BroadcastScaleMaskLoadIffbLm4EiE11DirectStoreIffEfLi1ELi1ELi16ELi1ELb0EL9Algorithm0EEvT_T0_ll_param_0+8];
	ld.param.u64 	%rd16, [_Z15SoftmaxWarpImplI22BroadcastScaleMaskLoadIffbLm4EiE11DirectStoreIffEfLi1ELi1ELi16ELi1ELb0EL9Algorithm0EEvT_T0_ll_param_0];
	ld.param.u64 	%rd6, [_Z15SoftmaxWarpImplI22BroadcastScaleMaskLoadIffbLm4EiE11DirectStoreIffEfLi1ELi1ELi16ELi1ELb0EL9Algorithm0EEvT_T0_ll_param_1];
	ld.param.u64 	%rd7, [_Z15SoftmaxWarpImplI22BroadcastScaleMaskLoadIffbLm4EiE11DirectStoreIffEfLi1ELi1ELi16ELi1ELb0EL9Algorithm0EEvT_T0_ll_param_1+8];
	ld.param.u64 	%rd26, [_Z15SoftmaxWarpImplI22BroadcastScaleMaskLoadIffbLm4EiE11DirectStoreIffEfLi1ELi1ELi16ELi1ELb0EL9Algorithm0EEvT_T0_ll_param_2];
	ld.param.u64 	%rd27, [_Z15SoftmaxWarpImplI22BroadcastScaleMaskLoadIffbLm4EiE11DirectStoreIffEfLi1ELi1ELi16ELi1ELb0EL9Algorithm0EEvT_T0_ll_param_3];
	setp.lt.s64 	%p1, %rd27, 17;
	@%p1 bra 	$L__BB522_2;
	mov.u64 	%rd28, $str;
	cvta.global.u64 	%rd29, %rd28;
	mov.u64 	%rd30, $str$1;
	cvta.global.u64 	%rd31, %rd30;
	mov.u64 	%rd32, __unnamed_508;
	cvta.global.u64 	%rd33, %rd32;
	{ // callseq 507, 0
	.param .b64 param0;
	st.param.b64 	[param0], %rd29;
	.param .b64 param1;
	st.param.b64 	[param1], %rd31;
	.param .b32 param2;
	st.param.b32 	[param2], 219;
	.param .b64 param3;
	st.param.b64 	[param3], %rd33;
	.param .b64 param4;
	st.param.b64 	[param4], 1;
	call.uni 
	__assertfail, 
	(
	param0, 
	param1, 
	param2, 
	param3, 
	param4
	);
	} // callseq 507
$L__BB522_2:
	mov.u32 	%r17, %ctaid.x;
	mov.u32 	%r18, %ntid.y;
	mov.u32 	%r19, %tid.y;
	mad.lo.s32 	%r20, %r17, %r18, %r19;
	mov.u32 	%r21, %nctaid.x;
	mul.lo.s32 	%r8, %r21, %r18;
	cvt.s64.s32 	%rd43, %r20;
	setp.le.s64 	%p2, %rd26, %rd43;
	@%p2 bra 	$L__BB522_5;
	mov.u32 	%r22, %tid.x;
	cvt.u64.u32 	%rd9, %r22;
	cvta.to.global.u64 	%rd10, %rd6;
	cvta.to.global.u64 	%rd11, %rd17;
	cvta.to.global.u64 	%rd12, %rd16;
	cvt.s64.s32 	%rd13, %r8;
$L__BB522_4:
	setp.eq.s64 	%p3, %rd21, 1;
	setp.eq.s64 	%p4, %rd20, 1;
	setp.eq.s64 	%p5, %rd19, 1;
	setp.eq.s64 	%p6, %rd18, 1;
	mad.lo.s64 	%rd34, %rd25, %rd43, %rd9;
	cvt.u32.u64 	%r23, %rd34;
	div.s32 	%r24, %r23, %r9;
	mul.lo.s32 	%r25, %r24, %r9;
	sub.s32 	%r26, %r23, %r25;
	div.s32 	%r27, %r26, %r10;
	mul.lo.s32 	%r28, %r27, %r10;
	sub.s32 	%r29, %r26, %r28;
	div.s32 	%r30, %r29, %r11;
	mul.lo.s32 	%r31, %r30, %r11;
	sub.s32 	%r32, %r29, %r31;
	selp.b32 	%r33, 0, %r24, %p6;
	selp.b32 	%r34, 0, %r27, %p5;
	selp.b32 	%r35, 0, %r30, %p4;
	selp.b32 	%r36, 0, %r32, %p3;
	mul.lo.s32 	%r37, %r13, %r33;
	mad.lo.s32 	%r38, %r14, %r34, %r37;
	mad.lo.s32 	%r39, %r15, %r35, %r38;
	mad.lo.s32 	%r40, %r16, %r36, %r39;
	shl.b64 	%rd35, %rd34, 32;
	shr.s64 	%rd36, %rd35, 30;
	add.s64 	%rd37, %rd12, %rd36;
	ld.global.f32 	%f5, [%rd37];
	cvt.s64.s32 	%rd38, %r40;
	add.s64 	%rd39, %rd11, %rd38;
	ld.global.u8 	%rs1, [%rd39];
	setp.eq.s16 	%p7, %rs1, 0;
	mul.f32 	%f6, %f5, %f4;
	selp.f32 	%f7, %f3, %f6, %p7;
	max.f32 	%f8, %f7, 0fFF800000;
	mov.b32 	%r41, %f8;
	shfl.sync.bfly.b32	%r42|%p8, %r41, 8, 31, -1;
	mov.b32 	%f9, %r42;
	max.f32 	%f10, %f8, %f9;
	mov.b32 	%r43, %f10;
	shfl.sync.bfly.b32	%r44|%p9, %r43, 4, 31, -1;
	mov.b32 	%f11, %r44;
	max.f32 	%f12, %f10, %f11;
	mov.b32 	%r45, %f12;
	shfl.sync.bfly.b32	%r46|%p10, %r45, 2, 31, -1;
	mov.b32 	%f13, %r46;
	max.f32 	%f14, %f12, %f13;
	mov.b32 	%r47, %f14;
	shfl.sync.bfly.b32	%r48|%p11, %r47, 1, 31, -1;
	mov.b32 	%f15, %r48;
	max.f32 	%f16, %f14, %f15;
	sub.f32 	%f17, %f7, %f16;
	fma.rn.f32 	%f18, %f17, 0f3BBB989D, 0f3F000000;
	cvt.sat.f32.f32 	%f19, %f18;
	mov.f32 	%f20, 0f4B400001;
	mov.f32 	%f21, 0f437C0000;
	fma.rm.f32 	%f22, %f19, %f21, %f20;
	add.f32 	%f23, %f22, 0fCB40007F;
	neg.f32 	%f24, %f23;
	fma.rn.f32 	%f25, %f17, 0f3FB8AA3B, %f24;
	fma.rn.f32 	%f26, %f17, 0f32A57060, %f25;
	mov.b32 	%r49, %f22;
	shl.b32 	%r50, %r49, 23;
	mov.b32 	%f27, %r50;
	ex2.approx.ftz.f32 	%f28, %f26;
	mul.f32 	%f29, %f28, %f27;
	add.f32 	%f30, %f29, 0f00000000;
	mov.b32 	%r51, %f30;
	shfl.sync.bfly.b32	%r52|%p12, %r51, 8, 31, -1;
	mov.b32 	%f31, %r52;
	add.f32 	%f32, %f30, %f31;
	mov.b32 	%r53, %f32;
	shfl.sync.bfly.b32	%r54|%p13, %r53, 4, 31, -1;
	mov.b32 	%f33, %r54;
	add.f32 	%f34, %f32, %f33;
	mov.b32 	%r55, %f34;
	shfl.sync.bfly.b32	%r56|%p14, %r55, 2, 31, -1;
	mov.b32 	%f35, %r56;
	add.f32 	%f36, %f34, %f35;
	mov.b32 	%r57, %f36;
	shfl.sync.bfly.b32	%r58|%p15, %r57, 1, 31, -1;
	mov.b32 	%f37, %r58;
	add.f32 	%f38, %f36, %f37;
	div.rn.f32 	%f39, %f29, %f38;
	mad.lo.s64 	%rd40, %rd43, %rd7, %rd9;
	shl.b64 	%rd41, %rd40, 2;
	add.s64 	%rd42, %rd10, %rd41;
	st.global.f32 	[%rd42], %f39;
	add.s64 	%rd43, %rd43, %rd13;
	setp.lt.s64 	%p16, %rd43, %rd26;
	@%p16 bra 	$L__BB522_4;
$L__BB522_5:
	ret;

}
	// .globl	_Z15SoftmaxWarpImplI22BroadcastScaleMaskLoadIffbLm4EiE11DirectStoreIffEfLi1ELi1ELi16ELi1ELb1EL9Algorithm0EEvT_T0_ll
.visible .entry _Z15SoftmaxWarpImplI22BroadcastScaleMaskLoadIffbLm4EiE11DirectStoreIffEfLi1ELi1ELi16ELi1ELb1EL9Algorithm0EEvT_T0_ll(
	.param .align 8 .b8 _Z15SoftmaxWarpImplI22BroadcastScaleMaskLoadIffbLm4EiE11DirectStoreIffEfLi1ELi1ELi16ELi1ELb1EL9Algorithm0EEvT_T0_ll_param_0[120],
	.param .align 8 .b8 _Z15SoftmaxWarpImplI22BroadcastScaleMaskLoadIffbLm4EiE11DirectStoreIffEfLi1ELi1ELi16ELi1ELb1EL9Algorithm0EEvT_T0_ll_param_1[16],
	.param .u64 _Z15SoftmaxWarpImplI22BroadcastScaleMaskLoadIffbLm4EiE11DirectStoreIffEfLi1ELi1ELi16ELi1ELb1EL9Algorithm0EEvT_T0_ll_param_2,
	.param .u64 _Z15SoftmaxWarpImplI22BroadcastScaleMaskLoadIffbLm4EiE11DirectStoreIffEfLi1ELi1ELi16ELi1ELb1EL9Algorithm0EEvT_T0_ll_param_3
)
{
	.reg .pred 	%p<19>;
	.reg .b16 	%rs<2>;
	.reg .b32 	%r<59>;
	.reg .b32 	%f<45>;
	.reg .b64 	%rd<43>;

	ld.param.v2.f32 	{%f8, %f9}, [_Z15SoftmaxWarpImplI22BroadcastScaleMaskLoadIffbLm4EiE11DirectStoreIffEfLi1ELi1ELi16ELi1ELb1EL9Algorithm0EEvT_T0_ll_param_0+112];
	ld.param.u64 	%rd24, [_Z15SoftmaxWarpImplI22BroadcastScaleMaskLoadIffbLm4EiE11DirectStoreIffEfLi1ELi1ELi16ELi1ELb1EL9Algorithm0EEvT_T0_ll_param_0+104];
	ld.param.v2.u32 	{%r15, %r16}, [_Z15SoftmaxWarpImplI22BroadcastScaleMaskLoadIffbLm4EiE11DirectStoreIffEfLi1ELi1ELi16ELi1ELb1EL9Algorithm0EEvT_T0_ll_param_0+88];
	ld.param.v2.u32 	{%r13, %r14}, [_Z15SoftmaxWarpImplI22BroadcastScaleMaskLoadIffbLm4EiE11DirectStoreIffEfLi1ELi1ELi16ELi1ELb1EL9Algorithm0EEvT_T0_ll_param_0+80];
	ld.param.v2.u32 	{%r11, %r12}, [_Z15SoftmaxWarpImplI22BroadcastScaleMaskLoadIffbLm4EiE11DirectStoreIffEfLi1ELi1ELi16ELi1ELb1EL9Algorithm0EEvT_T0_ll_param_0+64];
	ld.param.v2.u32 	{%r9, %r10}, [_Z15SoftmaxWarpImplI22BroadcastScaleMaskLoadIffbLm4EiE11DirectStoreIffEfLi1ELi1ELi16ELi1ELb1EL9Algorithm0EEvT_T0_ll_param_0+56];
	ld.param.u64 	%rd20, [_Z15SoftmaxWarpImplI22BroadcastScaleMaskLoadIffbLm4EiE11DirectStoreIffEfLi1ELi1ELi16ELi1ELb1EL9Algorithm0EEvT_T0_ll_param_0+40];
	ld.param.u64 	%rd19, [_Z15SoftmaxWarpImplI22BroadcastScaleMaskLoadIffbLm4EiE11DirectStoreIffEfLi1ELi1ELi16ELi1ELb1EL9Algorithm0EEvT_T0_ll_param_0+32];
	ld.param.u64 	%rd18, [_Z15SoftmaxWarpImplI22BroadcastScaleMaskLoadIffbLm4EiE11DirectStoreIffEfLi1ELi1ELi16ELi1ELb1EL9Algorithm0EEvT_T0_ll_param_0+24];
	ld.param.u64 	%rd17, [_Z15SoftmaxWarpImplI22BroadcastScaleMaskLoadIffbLm4EiE11DirectStoreIffEfLi1ELi1ELi16ELi1ELb1EL9Algorithm0EEvT_T0_ll_param_0+16];
	ld.param.u64 	%rd16, [_Z15SoftmaxWarpImplI22BroadcastScaleMaskLoadIffbLm4EiE11DirectStoreIffEfLi1ELi1ELi16ELi1ELb1EL9Algorithm0EEvT_T0_ll_param_0+8];
	ld.param.u64 	%rd15, [_Z15SoftmaxWarpImplI22BroadcastScaleMaskLoadIffbLm4EiE11DirectStoreIffEfLi1ELi1ELi16ELi1ELb1EL9Algorithm0EEvT_T0_ll_param_0];
	ld.param.u64 	%rd5, [_Z15SoftmaxWarpImplI22BroadcastScaleMaskLoadIffbLm4EiE11DirectStoreIffEfLi1ELi1ELi16ELi1ELb1EL9Algorithm0EEvT_T0_ll_param_1];
	ld.param.u64 	%rd6, [_Z15SoftmaxWarpImplI22BroadcastScaleMaskLoadIffbLm4EiE11DirectStoreIffEfLi1ELi1ELi16ELi1ELb1EL9Algorithm0EEvT_T0_ll_param_1+8];
	ld.param.u64 	%rd25, [_Z15SoftmaxWarpImplI22BroadcastScaleMaskLoadIffbLm4EiE11DirectStoreIffEfLi1ELi1ELi16ELi1ELb1EL9Algorithm0EEvT_T0_ll_param_2];
	ld.param.u64 	%rd26, [_Z15SoftmaxWarpImplI22BroadcastScaleMaskLoadIffbLm4EiE11DirectStoreIffEfLi1ELi1ELi16ELi1ELb1EL9Algorithm0EEvT_T0_ll_param_3];
	setp.lt.s64 	%p1, %rd26, 17;
	@%p1 bra 	$L__BB523_2;
	mov.u64 	%rd27, $str;
	cvta.global.u64 	%rd28, %rd27;
	mov.u64 	%rd29, $str$1;
	cvta.global.u64 	%rd30, %rd29;
	mov.u64 	%rd31, __unnamed_509;
	cvta.global.u64 	%rd32, %rd31;
	{ // callseq 508, 0
	.param .b64 param0;
	st.param.b64 	[param0], %rd28;
	.param .b64 param1;
	st.param.b64 	[param1], %rd30;
	.param .b32 param2;
	st.param.b32 	[param2], 219;
	.param .b64 param3;
	st.param.b64 	[param3], %rd32;
	.param .b64 param4;
	st.param.b64 	[param4], 1;
	call.uni 
	__assertfail, 
	(
	param0, 
	param1, 
	param2, 
	param3, 
	param4
	);
	} // callseq 508
$L__BB523_2:
	mov.u32 	%r17, %ctaid.x;
	mov.u32 	%r18, %ntid.y;
	mov.u32 	%r19, %tid.y;
	mad.lo.s32 	%r20, %r17, %r18, %r19;
	mov.u32 	%r21, %nctaid.x;
	mul.lo.s32 	%r8, %r21, %r18;
	cvt.s64.s32 	%rd42, %r20;
	setp.le.s64 	%p2, %rd25, %rd42;
	@%p2 bra 	$L__BB523_9;
	mov.u32 	%r22, %tid.x;
	cvt.u64.u32 	%rd8, %r22;
	cvta.to.global.u64 	%rd9, %rd5;
	cvta.to.global.u64 	%rd10, %rd16;
	cvta.to.global.u64 	%rd11, %rd15;
	cvt.s64.s32 	%rd12, %r8;
$L__BB523_4:
	setp.le.s64 	%p3, %rd26, %rd8;
	mov.f32 	%f43, 0fFF800000;
	mov.f32 	%f44, %f43;
	@%p3 bra 	$L__BB523_6;
	setp.eq.s64 	%p4, %rd20, 1;
	setp.eq.s64 	%p5, %rd19, 1;
	setp.eq.s64 	%p6, %rd18, 1;
	setp.eq.s64 	%p7, %rd17, 1;
	mad.lo.s64 	%rd33, %rd24, %rd42, %rd8;
	cvt.u32.u64 	%r23, %rd33;
	div.s32 	%r24, %r23, %r9;
	mul.lo.s32 	%r25, %r24, %r9;
	sub.s32 	%r26, %r23, %r25;
	div.s32 	%r27, %r26, %r10;
	mul.lo.s32 	%r28, %r27, %r10;
	sub.s32 	%r29, %r26, %r28;
	div.s32 	%r30, %r29, %r11;
	mul.lo.s32 	%r31, %r30, %r11;
	sub.s32 	%r32, %r29, %r31;
	selp.b32 	%r33, 0, %r24, %p7;
	selp.b32 	%r34, 0, %r27, %p6;
	selp.b32 	%r35, 0, %r30, %p5;
	selp.b32 	%r36, 0, %r32, %p4;
	mul.lo.s32 	%r37, %r13, %r33;
	mad.lo.s32 	%r38, %r14, %r34, %r37;
	mad.lo.s32 	%r39, %r15, %r35, %r38;
	mad.lo.s32 	%r40, %r16, %r36, %r39;
	shl.b64 	%rd34, %rd33, 32;
	shr.s64 	%rd35, %rd34, 30;
	add.s64 	%rd36, %rd11, %rd35;
	ld.global.f32 	%f11, [%rd36];
	cvt.s64.s32 	%rd37, %r40;
	add.s64 	%rd38, %rd10, %rd37;
	ld.global.u8 	%rs1, [%rd38];
	setp.eq.s16 	%p8, %rs1, 0;
	mul.f32 	%f12, %f11, %f9;
	selp.f32 	%f43, %f8, %f12, %p8;
	max.f32 	%f44, %f43, 0fFF800000;
$L__BB523_6:
	setp.le.s64 	%p9, %rd26, %rd8;
	mov.b32 	%r41, %f44;
	shfl.sync.bfly.b32	%r42|%p10, %r41, 8, 31, -1;
	mov.b32 	%f13, %r42;
	max.f32 	%f14, %f44, %f13;
	mov.b32 	%r43, %f14;
	shfl.sync.bfly.b32	%r44|%p11, %r43, 4, 31, -1;
	mov.b32 	%f15, %r44;
	max.f32 	%f16, %f14, %f15;
	mov.b32 	%r45, %f16;
	shfl.sync.bfly.b32	%r46|%p12, %r45, 2, 31, -1;
	mov.b32 	%f17, %r46;
	max.f32 	%f18, %f16, %f17;
	mov.b32 	%r47, %f18;
	shfl.sync.bfly.b32	%r48|%p13, %r47, 1, 31, -1;
	mov.b32 	%f19, %r48;
	max.f32 	%f20, %f18, %f19;
	sub.f32 	%f21, %f43, %f20;
	fma.rn.f32 	%f22, %f21, 0f3BBB989D, 0f3F000000;
	cvt.sat.f32.f32 	%f23, %f22;
	mov.f32 	%f24, 0f4B400001;
	mov.f32 	%f25, 0f437C0000;
	fma.rm.f32 	%f26, %f23, %f25, %f24;
	add.f32 	%f27, %f26, 0fCB40007F;
	neg.f32 	%f28, %f27;
	fma.rn.f32 	%f29, %f21, 0f3FB8AA3B, %f28;
	fma.rn.f32 	%f30, %f21, 0f32A57060, %f29;
	mov.b32 	%r49, %f26;
	shl.b32 	%r50, %r49, 23;
	mov.b32 	%f31, %r50;
	ex2.approx.ftz.f32 	%f32, %f30;
	mul.f32 	%f33, %f32, %f31;
	add.f32 	%f34, %f33, 0f00000000;
	mov.b32 	%r51, %f34;
	shfl.sync.bfly.b32	%r52|%p14, %r51, 8, 31, -1;
	mov.b32 	%f35, %r52;
	add.f32 	%f36, %f34, %f35;
	mov.b32 	%r53, %f36;
	shfl.sync.bfly.b32	%r54|%p15, %r53, 4, 31, -1;
	mov.b32 	%f37, %r54;
	add.f32 	%f38, %f36, %f37;
	mov.b32 	%r55, %f38;
	shfl.sync.bfly.b32	%r56|%p16, %r55, 2, 31, -1;
	mov.b32 	%f39, %r56;
	add.f32 	%f40, %f38, %f39;
	mov.b32 	%r57, %f40;
	shfl.sync.bfly.b32	%r58|%p17, %r57, 1, 31, -1;
	mov.b32 	%f41, %r58;
	add.f32 	%f42, %f40, %f41;
	div.rn.f32 	%f7, %f33, %f42;
	@%p9 bra 	$L__BB523_8;
	mad.lo.s64 	%rd39, %rd42, %rd6, %rd8;
	shl.b64 	%rd40, %rd39, 2;
	add.s64 	%rd41, %rd9, %rd40;
	st.global.f32 	[%rd41], %f7;
$L__BB523_8:
	add.s64 	%rd42, %rd42, %rd12;
	setp.lt.s64 	%p18, %rd42, %rd25;
	@%p18 bra 	$L__BB523_4;
$L__BB523_9:
	ret;

}
	// .globl	_Z15SoftmaxWarpImplI22BroadcastScaleMaskLoadIffbLm4EiE11DirectStoreIffEfLi1ELi1ELi32ELi2ELb0EL9Algorithm0EEvT_T0_ll
.visible .entry _Z15SoftmaxWarpImplI22BroadcastScaleMaskLoadIffbLm4EiE11DirectStoreIffEfLi1ELi1ELi32ELi2ELb0EL9Algorithm0EEvT_T0_ll(
	.param .align 8 .b8 _Z15SoftmaxWarpImplI22BroadcastScaleMaskLoadIffbLm4EiE11DirectStoreIffEfLi1ELi1ELi32ELi2ELb0EL9Algorithm0EEvT_T0_ll_param_0[120],
	.param .align 8 .b8 _Z15SoftmaxWarpImplI22BroadcastScaleMaskLoadIffbLm4EiE11DirectStoreIffEfLi1ELi1ELi32ELi2ELb0EL9Algorithm0EEvT_T0_ll_param_1[16],
	.param .u64 _Z15SoftmaxWarpImplI22BroadcastScaleMaskLoadIffbLm4EiE11DirectStoreIffEfLi1ELi1ELi32ELi2ELb0EL9Algorithm0EEvT_T0_ll_param_2,
	.param .u64 _Z15SoftmaxWarpImplI22BroadcastScaleMaskLoadIffbLm4EiE11DirectStoreIffEfLi1ELi1ELi32ELi2ELb0EL9Algorithm0EEvT_T0_ll_param_3
)
{
	.reg .pred 	%p<30>;
	.reg .b16 	%rs<3>;
	.reg .b32 	%r<105>;
	.reg .b32 	%f<81>;
	.reg .b64 	%rd<51>;

	ld.param.v2.f32 	{%f3, %f4}, [_Z15SoftmaxWarpImplI22BroadcastScaleMaskLoadIffbLm4EiE11DirectStoreIffEfLi1ELi1ELi32ELi2ELb0EL9Algorithm0EEvT_T0_ll_param_0+112];
	ld.param.u64 	%rd24, [_Z15SoftmaxWarpImplI22BroadcastScaleMaskLoadIffbLm4EiE11DirectStoreIffEfLi1ELi1ELi32ELi2ELb0EL9Algorithm0EEvT_T0_ll_param_0+104];
	ld.param.v2.u32 	{%r15, %r16}, [_Z15SoftmaxWarpImplI22BroadcastScaleMaskLoadIffbLm4EiE11DirectStoreIffEfLi1ELi1ELi32ELi2ELb0EL9Algorithm0EEvT_T0_ll_param_0+88];
	ld.param.v2.u32 	{%r13, %r14}, [_Z15SoftmaxWarpImplI22BroadcastScaleMaskLoadIffbLm4EiE11DirectStoreIffEfLi1ELi1ELi32ELi2ELb0EL9Algorithm0EEvT_T0_ll_param_0+80];
	ld.param.v2.u32 	{%r11, %r12}, [_Z15SoftmaxWarpImplI22BroadcastScaleMaskLoadIffbLm4EiE11DirectStoreIffEfLi1ELi1ELi32ELi2ELb0EL9Algorithm0EEvT_T0_ll_param_0+64];
	ld.param.v2.u32 	{%r9, %r10}, [_Z15SoftmaxWarpImplI22BroadcastScaleMaskLoadIffbLm4EiE11DirectStoreIffEfLi1ELi1ELi32ELi2ELb0EL9Algorithm0EEvT_T0_ll_param_0+56];
	ld.param.u64 	%rd20, [_Z15SoftmaxWarpImplI22BroadcastScaleMaskLoadIffbLm4EiE11DirectStoreIffEfLi1ELi1ELi32ELi2ELb0EL9Algorithm0EEvT_T0_ll_param_0+40];
	ld.param.u64 	%rd19, [_Z15SoftmaxWarpImplI22BroadcastScaleMaskLoadIffbLm4EiE11DirectStoreIffEfLi1ELi1ELi32ELi2ELb0EL9Algorithm0EEvT_T0_ll_param_0+32];
	ld.param.u64 	%rd18, [_Z15SoftmaxWarpImplI22BroadcastScaleMaskLoadIffbLm4EiE11DirectStoreIffEfLi1ELi1ELi32ELi2ELb0EL9Algorithm0EEvT_T0_ll_param_0+24];
	ld.param.u64 	%rd17, [_Z15SoftmaxWarpImplI22BroadcastScaleMaskLoadIffbLm4EiE11DirectStoreIffEfLi1ELi1ELi32ELi2ELb0EL9Algorithm0EEvT_T0_ll_param_0+16];
	ld.param.u64 	%rd16, [_Z15SoftmaxWarpImplI22BroadcastScaleMaskLoadIffbLm4EiE11DirectStoreIffEfLi1ELi1ELi32ELi2ELb0EL9Algorithm0EEvT_T0_ll_param_0+8];
	ld.param.u64 	%rd15, [_Z15SoftmaxWarpImplI22BroadcastScaleMaskLoadIffbLm4EiE11DirectStoreIffEfLi1ELi1ELi32ELi2ELb0EL9Algorithm0EEvT_T0_ll_param_0];
	ld.param.u64 	%rd5, [_Z15SoftmaxWarpImplI22BroadcastScaleMaskLoadIffbLm4EiE11DirectStoreIffEfLi1ELi1ELi32ELi2ELb0EL9Algorithm0EEvT_T0_ll_param_1];
	ld.param.u64 	%rd6, [_Z15SoftmaxWarpImplI22BroadcastScaleMaskLoadIffbLm4EiE11DirectStoreIffEfLi1ELi1ELi32ELi2ELb0EL9Algorithm0EEvT_T0_ll_param_1+8];
	ld.param.u64 	%rd25, [_Z15SoftmaxWarpImplI22BroadcastScaleMaskLoadIffbLm4EiE11DirectStoreIffEfLi1ELi1ELi32ELi2ELb0EL9Algorithm0EEvT_T0_ll_param_2];
	ld.param.u64 	%rd26, [_Z15SoftmaxWarpImplI22BroadcastScaleMaskLoadIffbLm4EiE11DirectStoreIffEfLi1ELi1ELi32ELi2ELb0EL9Algorithm0EEvT_T0_ll_param_3];
	setp.lt.s64 	%p1, %rd26, 33;
	@%p1 bra 	$L__BB524_2;
	mov.u64 	%rd27, $str;
	cvta.global.u64 	%rd28, %rd27;
	mov.u64 	%rd29, $str$1;
	cvta.global.u64 	%rd30, %rd29;
	mov.u64 	%rd31, __unnamed_510;
	cvta.global.u64 	%rd32, %rd31;
	{ // callseq 509, 0
	.param .b64 param0;
	st.param.b64 	[param0], %rd28;
	.param .b64 param1;
	st.param.b64 	[param1], %rd30;
	.param .b32 param2;
	st.param.b32 	[param2], 219;
	.param .b64 param3;
	st.param.b64 	[param3], %rd32;
	.param .b64 param4;
	st.param.b64 	[param4], 1;
	call.uni 
	__assertfail, 
	(
	param0, 
	param1, 
	param2, 
	param3, 
	param4
	);
	} // callseq 509
$L__BB524_2:
	mov.u32 	%r17, %ctaid.x;
	mov.u32 	%r18, %ntid.y;
	mov.u32 	%r19, %tid.y;
	mad.lo.s32 	%r20, %r17, %r18, %r19;
	mov.u32 	%r21, %nctaid.x;
	mul.lo.s32 	%r22, %r18, %r21;
	shl.b32 	%r8, %r22, 1;
	shl.b32 	%r23, %r20, 1;
	cvt.s64.s32 	%rd50, %r23;
	setp.le.s64 	%p2, %rd25, %rd50;
	@%p2 bra 	$L__BB524_5;
	cvta.to.global.u64 	%rd8, %rd15;
	cvta.to.global.u64 	%rd9, %rd16;
	mov.u32 	%r24, %tid.x;
	cvt.u64.u32 	%rd10, %r24;
	cvta.to.global.u64 	%rd11, %rd5;
	cvt.s64.s32 	%rd12, %r8;
$L__BB524_4:
	setp.eq.s64 	%p3, %rd20, 1;
	setp.eq.s64 	%p4, %rd19, 1;
	setp.eq.s64 	%p5, %rd18, 1;
	setp.eq.s64 	%p6, %rd17, 1;
	mad.lo.s64 	%rd33, %rd24, %rd50, %rd10;
	cvt.u32.u64 	%r25, %rd33;
	div.s32 	%r26, %r25, %r9;
	mul.lo.s32 	%r27, %r26, %r9;
	sub.s32 	%r28, %r25, %r27;
	div.s32 	%r29, %r28, %r10;
	mul.lo.s32 	%r30, %r29, %r10;
	sub.s32 	%r31, %r28, %r30;
	div.s32 	%r32, %r31, %r11;
	mul.lo.s32 	%r33, %r32, %r11;
	sub.s32 	%r34, %r31, %r33;
	selp.b32 	%r35, 0, %r26, %p6;
	selp.b32 	%r36, 0, %r29, %p5;
	selp.b32 	%r37, 0, %r32, %p4;
	selp.b32 	%r38, 0, %r34, %p3;
	mul.lo.s32 	%r39, %r13, %r35;
	mad.lo.s32 	%r40, %r14, %r36, %r39;
	mad.lo.s32 	%r41, %r15, %r37, %r40;
	mad.lo.s32 	%r42, %r16, %r38, %r41;
	shl.b64 	%rd34, %rd33, 32;
	shr.s64 	%rd35, %rd34, 30;
	add.s64 	%rd36, %rd8, %rd35;
	ld.global.f32 	%f5, [%rd36];
	cvt.s64.s32 	%rd37, %r42;
	add.s64 	%rd38, %rd9, %rd37;
	ld.global.u8 	%rs1, [%rd38];
	setp.eq.s16 	%p7, %rs1, 0;
	mul.f32 	%f6, %f5, %f4;
	selp.f32 	%f7, %f3, %f6, %p7;
	max.f32 	%f8, %f7, 0fFF800000;
	add.s64 	%rd39, %rd33, %rd24;
	cvt.u32.u64 	%r43, %rd39;
	div.s32 	%r44, %r43, %r9;
	mul.lo.s32 	%r45, %r44, %r9;
	sub.s32 	%r46, %r43, %r45;
	div.s32 	%r47, %r46, %r10;
	mul.lo.s32 	%r48, %r47, %r10;
	sub.s32 	%r49, %r46, %r48;
	div.s32 	%r50, %r49, %r11;
	mul.lo.s32 	%r51, %r50, %r11;
	sub.s32 	%r52, %r49, %r51;
	selp.b32 	%r53, 0, %r44, %p6;
	selp.b32 	%r54, 0, %r47, %p5;
	selp.b32 	%r55, 0, %r50, %p4;
	selp.b32 	%r56, 0, %r52, %p3;
	mul.lo.s32 	%r57, %r13, %r53;
	mad.lo.s32 	%r58, %r14, %r54, %r57;
	mad.lo.s32 	%r59, %r15, %r55, %r58;
	mad.lo.s32 	%r60, %r16, %r56, %r59;
	shl.b64 	%rd40, %rd39, 32;
	shr.s64 	%rd41, %rd40, 30;
	add.s64 	%rd42, %rd8, %rd41;
	ld.global.f32 	%f9, [%rd42];
	cvt.s64.s32 	%rd43, %r60;
	add.s64 	%rd44, %rd9, %rd43;
	ld.global.u8 	%rs2, [%rd44];
	setp.eq.s16 	%p8, %rs2, 0;
	mul.f32 	%f10, %f9, %f4;
	selp.f32 	%f11, %f3, %f10, %p8;
	max.f32 	%f12, %f11, 0fFF800000;
	mov.b32 	%r61, %f8;
	shfl.sync.bfly.b32	%r62|%p9, %r61, 16, 31, -1;
	mov.b32 	%f13, %r62;
	max.f32 	%f14, %f8, %f13;
	mov.b32 	%r63, %f14;
	shfl.sync.bfly.b32	%r64|%p10, %r63, 8, 31, -1;
	mov.b32 	%f15, %r64;
	max.f32 	%f16, %f14, %f15;
	mov.b32 	%r65, %f16;
	shfl.sync.bfly.b32	%r66|%p11, %r65, 4, 31, -1;
	mov.b32 	%f17, %r66;
	max.f32 	%f18, %f16, %f17;
	mov.b32 	%r67, %f18;
	shfl.sync.bfly.b32	%r68|%p12, %r67, 2, 31, -1;
	mov.b32 	%f19, %r68;
	max.f32 	%f20, %f18, %f19;
	mov.b32 	%r69, %f20;
	shfl.sync.bfly.b32	%r70|%p13, %r69, 1, 31, -1;
	mov.b32 	%f21, %r70;
	max.f32 	%f22, %f20, %f21;
	mov.b32 	%r71, %f12;
	shfl.sync.bfly.b32	%r72|%p14, %r71, 16, 31, -1;
	mov.b32 	%f23, %r72;
	max.f32 	%f24, %f12, %f23;
	mov.b32 	%r73, %f24;
	shfl.sync.bfly.b32	%r74|%p15, %r73, 8, 31, -1;
	mov.b32 	%f25, %r74;
	max.f32 	%f26, %f24, %f25;
	mov.b32 	%r75, %f26;
	shfl.sync.bfly.b32	%r76|%p16, %r75, 4, 31, -1;
	mov.b32 	%f27, %r76;
	max.f32 	%f28, %f26, %f27;
	mov.b32 	%r77, %f28;
	shfl.sync.bfly.b32	%r78|%p17, %r77, 2, 31, -1;
	mov.b32 	%f29, %r78;
	max.f32 	%f30, %f28, %f29;
	mov.b32 	%r79, %f30;
	shfl.sync.bfly.b32	%r80|%p18, %r79, 1, 31, -1;
	mov.b32 	%f31, %r80;
	max.f32 	%f32, %f30, %f31;
	sub.f32 	%f33, %f7, %f22;
	fma.rn.f32 	%f34, %f33, 0f3BBB989D, 0f3F000000;
	cvt.sat.f32.f32 	%f35, %f34;
	mov.f32 	%f36, 0f4B400001;
	mov.f32 	%f37, 0f437C0000;
	fma.rm.f32 	%f38, %f35, %f37, %f36;
	add.f32 	%f39, %f38, 0fCB40007F;
	neg.f32 	%f40, %f39;
	fma.rn.f32 	%f41, %f33, 0f3FB8AA3B, %f40;
	fma.rn.f32 	%f42, %f33, 0f32A57060, %f41;
	mov.b32 	%r81, %f38;
	shl.b32 	%r82, %r81, 23;
	mov.b32 	%f43, %r82;
	ex2.approx.ftz.f32 	%f44, %f42;
	mul.f32 	%f45, %f44, %f43;
	add.f32 	%f46, %f45, 0f00000000;
	sub.f32 	%f47, %f11, %f32;
	fma.rn.f32 	%f48, %f47, 0f3BBB989D, 0f3F000000;
	cvt.sat.f32.f32 	%f49, %f48;
	fma.rm.f32 	%f50, %f49, %f37, %f36;
	add.f32 	%f51, %f50, 0fCB40007F;
	neg.f32 	%f52, %f51;
	fma.rn.f32 	%f53, %f47, 0f3FB8AA3B, %f52;
	fma.rn.f32 	%f54, %f47, 0f32A57060, %f53;
	mov.b32 	%r83, %f50;
	shl.b32 	%r84, %r83, 23;
	mov.b32 	%f55, %r84;
	ex2.approx.ftz.f32 	%f56, %f54;
	mul.f32 	%f57, %f56, %f55;
	add.f32 	%f58, %f57, 0f00000000;
	mov.b32 	%r85, %f46;
	shfl.sync.bfly.b32	%r86|%p19, %r85, 16, 31, -1;
	mov.b32 	%f59, %r86;
	add.f32 	%f60, %f46, %f59;
	mov.b32 	%r87, %f60;
	shfl.sync.bfly.b32	%r88|%p20, %r87, 8, 31, -1;
	mov.b32 	%f61, %r88;
	add.f32 	%f62, %f60, %f61;
	mov.b32 	%r89, %f62;
	shfl.sync.bfly.b32	%r90|%p21, %r89, 4, 31, -1;
	mov.b32 	%f63, %r90;
	add.f32 	%f64, %f62, %f63;
	mov.b32 	%r91, %f64;
	shfl.sync.bfly.b32	%r92|%p22, %r91, 2, 31, -1;
	mov.b32 	%f65, %r92;
	add.f32 	%f66, %f64, %f65;
	mov.b32 	%r93, %f66;
	shfl.sync.bfly.b32	%r94|%p23, %r93, 1, 31, -1;
	mov.b32 	%f67, %r94;
	add.f32 	%f68, %f66, %f67;
	mov.b32 	%r95, %f58;
	shfl.sync.bfly.b32	%r96|%p24, %r95, 16, 31, -1;
	mov.b32 	%f69, %r96;
	add.f32 	%f70, %f58, %f69;
	mov.b32 	%r97, %f70;
	shfl.sync.bfly.b32	%r98|%p25, %r97, 8, 31, -1;
	mov.b32 	%f71, %r98;
	add.f32 	%f72, %f70, %f71;
	mov.b32 	%r99, %f72;
	shfl.sync.bfly.b32	%r100|%p26, %r99, 4, 31, -1;
	mov.b32 	%f73, %r100;
	add.f32 	%f74, %f72, %f73;
	mov.b32 	%r101, %f74;
	shfl.sync.bfly.b32	%r102|%p27, %r101, 2, 31, -1;
	mov.b32 	%f75, %r102;
	add.f32 	%f76, %f74, %f75;
	mov.b32 	%r103, %f76;
	shfl.sync.bfly.b32	%r104|%p28, %r103, 1, 31, -1;
	mov.b32 	%f77, %r104;
	add.f32 	%f78, %f76, %f77;
	div.rn.f32 	%f79, %f45, %f68;
	mad.lo.s64 	%rd45, %rd50, %rd6, %rd10;
	shl.b64 	%rd46, %rd45, 2;
	add.s64 	%rd47, %rd11, %rd46;
	st.global.f32 	[%rd47], %f79;
	div.rn.f32 	%f80, %f57, %f78;
	shl.b64 	%rd48, %rd6, 2;
	add.s64 	%rd49, %rd47, %rd48;
	st.global.f32 	[%rd49], %f80;
	add.s64 	%rd50, %rd50, %rd12;
	setp.lt.s64 	%p29, %rd50, %rd25;
	@%p29 bra 	$L__BB524_4;
$L__BB524_5:
	ret;

}
	// .globl	_Z15SoftmaxWarpImplI22BroadcastScaleMaskLoadIffbLm4EiE11DirectStoreIffEfLi1ELi1ELi32ELi2ELb1EL9Algorithm0EEvT_T0_ll
.visible .entry _Z15SoftmaxWarpImplI22BroadcastScaleMaskLoadIffbLm4EiE11DirectStoreIffEfLi1ELi1ELi32ELi2ELb1EL9Algorithm0EEvT_T0_ll(
	.param .align 8 .b8 _Z15SoftmaxWarpImplI22BroadcastScaleMaskLoadIffbLm4EiE11DirectStoreIffEfLi1ELi1ELi32ELi2ELb1EL9Algorithm0EEvT_T0_ll_param_0[120],
	.param .align 8 .b8 _Z15SoftmaxWarpImplI22BroadcastScaleMaskLoadIffbLm4EiE11DirectStoreIffEfLi1ELi1ELi32ELi2ELb1EL9Algorithm0EEvT_T0_ll_param_1[16],
	.param .u64 _Z15SoftmaxWarpImplI22BroadcastScaleMaskLoadIffbLm4EiE11DirectStoreIffEfLi1ELi1ELi32ELi2ELb1EL9Algorithm0EEvT_T0_ll_param_2,
	.param .u64 _Z15SoftmaxWarpImplI22BroadcastScaleMaskLoadIffbLm4EiE11DirectStoreIffEfLi1ELi1ELi32ELi2ELb1EL9Algorithm0EEvT_T0_ll_param_3
)
{
	.reg .pred 	%p<38>;
	.reg .b16 	%rs<3>;
	.reg .b32 	%r<105>;
	.reg .b32 	%f<91>;
	.reg .b64 	%rd<51>;

	ld.param.v2.f32 	{%f15, %f16}, [_Z15SoftmaxWarpImplI22BroadcastScaleMaskLoadIffbLm4EiE11DirectStoreIffEfLi1ELi1ELi32ELi2ELb1EL9Algorithm0EEvT_T0_ll_param_0+112];
	ld.param.u64 	%rd20, [_Z15SoftmaxWarpImplI22BroadcastScaleMaskLoadIffbLm4EiE11DirectStoreIffEfLi1ELi1ELi32ELi2ELb1EL9Algorithm0EEvT_T0_ll_param_0+104];
	ld.param.v2.u32 	{%r15, %r16}, [_Z15SoftmaxWarpImplI22BroadcastScaleMaskLoadIffbLm4EiE11DirectStoreIffEfLi1ELi1ELi32ELi2ELb1EL9Algorithm0EEvT_T0_ll_param_0+88];
	ld.param.v2.u32 	{%r13, %r14}, [_Z15SoftmaxWarpImplI22BroadcastScaleMaskLoadIffbLm4EiE11DirectStoreIffEfLi1ELi1ELi32ELi2ELb1EL9Algorithm0EEvT_T0_ll_param_0+80];
	ld.param.v2.u32 	{%r11, %r12}, [_Z15SoftmaxWarpImplI22BroadcastScaleMaskLoadIffbLm4EiE11DirectStoreIffEfLi1ELi1ELi32ELi2ELb1EL9Algorithm0EEvT_T0_ll_param_0+64];
	ld.param.v2.u32 	{%r9, %r10}, [_Z15SoftmaxWarpImplI22BroadcastScaleMaskLoadIffbLm4EiE11DirectStoreIffEfLi1ELi1ELi32ELi2ELb1EL9Algorithm0EEvT_T0_ll_param_0+56];
	ld.param.u64 	%rd16, [_Z15SoftmaxWarpImplI22BroadcastScaleMaskLoadIffbLm4EiE11DirectStoreIffEfLi1ELi1ELi32ELi2ELb1EL9Algorithm0EEvT_T0_ll_param_0+40];
	ld.param.u64 	%rd15, [_Z15SoftmaxWarpImplI22BroadcastScaleMaskLoadIffbLm4EiE11DirectStoreIffEfLi1ELi1ELi32ELi2ELb1EL9Algorithm0EEvT_T0_ll_param_0+32];
	ld.param.u64 	%rd14, [_Z15SoftmaxWarpImplI22BroadcastScaleMaskLoadIffbLm4EiE11DirectStoreIffEfLi1ELi1ELi32ELi2ELb1EL9Algorithm0EEvT_T0_ll_param_0+24];
	ld.param.u64 	%rd13, [_Z15SoftmaxWarpImplI22BroadcastScaleMaskLoadIffbLm4EiE11DirectStoreIffEfLi1ELi1ELi32ELi2ELb1EL9Algorithm0EEvT_T0_ll_param_0+16];
	ld.param.u64 	%rd5, [_Z15SoftmaxWarpImplI22BroadcastScaleMaskLoadIffbLm4EiE11DirectStoreIffEfLi1ELi1ELi32ELi2ELb1EL9Algorithm0EEvT_T0_ll_param_1+8];
	ld.param.u64 	%rd23, [_Z15SoftmaxWarpImplI22BroadcastScaleMaskLoadIffbLm4EiE11DirectStoreIffEfLi1ELi1ELi32ELi2ELb1EL9Algorithm0EEvT_T0_ll_param_1];
	ld.param.u64 	%rd12, [_Z15SoftmaxWarpImplI22BroadcastScaleMaskLoadIffbLm4EiE11DirectStoreIffEfLi1ELi1ELi32ELi2ELb1EL9Algorithm0EEvT_T0_ll_param_0+8];
	ld.param.u64 	%rd11, [_Z15SoftmaxWarpImplI22BroadcastScaleMaskLoadIffbLm4EiE11DirectStoreIffEfLi1ELi1ELi32ELi2ELb1EL9Algorithm0EEvT_T0_ll_param_0];
	ld.param.u64 	%rd21, [_Z15SoftmaxWarpImplI22BroadcastScaleMaskLoadIffbLm4EiE11DirectStoreIffEfLi1ELi1ELi32ELi2ELb1EL9Algorithm0EEvT_T0_ll_param_2];
	ld.param.u64 	%rd22, [_Z15SoftmaxWarpImplI22BroadcastScaleMaskLoadIffbLm4EiE11DirectStoreIffEfLi1ELi1ELi32ELi2ELb1EL9Algorithm0EEvT_T0_ll_param_3];
	cvta.to.global.u64 	%rd1, %rd11;
	cvta.to.global.u64 	%rd2, %rd12;
	cvta.to.global.u64 	%rd4, %rd23;
	setp.lt.s64 	%p1, %rd22, 33;
	@%p1 bra 	$L__BB525_2;
	mov.u64 	%rd24, $str;
	cvta.global.u64 	%rd25, %rd24;
	mov.u64 	%rd26, $str$1;
	cvta.global.u64 	%rd27, %rd26;
	mov.u64 	%rd28, __unnamed_511;
	cvta.global.u64 	%rd29, %rd28;
	{ // callseq 510, 0
	.param .b64 param0;
	st.param.b64 	[param0], %rd25;
	.param .b64 param1;
	st.param.b64 	[param1], %rd27;
	.param .b32 param2;
	st.param.b32 	[param2], 219;
	.param .b64 param3;
	st.param.b64 	[param3], %rd29;
	.param .b64 param4;
	st.param.b64 	[param4], 1;
	call.uni 
	__assertfail, 
	(
	param0, 
	param1, 
	param2, 
	param3, 
	param4
	);
	} // callseq 510
$L__BB525_2:
	mov.u32 	%r17, %ctaid.x;
	mov.u32 	%r18, %ntid.y;
	mov.u32 	%r19, %tid.y;
	mad.lo.s32 	%r20, %r17, %r18, %r19;
	mov.u32 	%r21, %nctaid.x;
	mul.lo.s32 	%r22, %r18, %r21;
	shl.b32 	%r8, %r22, 1;
	shl.b32 	%r23, %r20, 1;
	cvt.s64.s32 	%rd50, %r23;
	setp.le.s64 	%p2, %rd21, %rd50;
	@%p2 bra 	$L__BB525_13;
	mov.u32 	%r24, %tid.x;
	cvt.u64.u32 	%rd7, %r24;
	cvt.s64.s32 	%rd8, %r8;
$L__BB525_4:
	setp.le.s64 	%p3, %rd22, %rd7;
	mov.f32 	%f87, 0fFF800000;
	mov.f32 	%f88, %f87;
	@%p3 bra 	$L__BB525_6;
	setp.eq.s64 	%p4, %rd16, 1;
	setp.eq.s64 	%p5, %rd15, 1;
	setp.eq.s64 	%p6, %rd14, 1;
	setp.eq.s64 	%p7, %rd13, 1;
	mad.lo.s64 	%rd30, %rd20, %rd50, %rd7;
	cvt.u32.u64 	%r25, %rd30;
	div.s32 	%r26, %r25, %r9;
	mul.lo.s32 	%r27, %r26, %r9;
	sub.s32 	%r28, %r25, %r27;
	div.s32 	%r29, %r28, %r10;
	mul.lo.s32 	%r30, %r29, %r10;
	sub.s32 	%r31, %r28, %r30;
	div.s32 	%r32, %r31, %r11;
	mul.lo.s32 	%r33, %r32, %r11;
	sub.s32 	%r34, %r31, %r33;
	selp.b32 	%r35, 0, %r26, %p7;
	selp.b32 	%r36, 0, %r29, %p6;
	selp.b32 	%r37, 0, %r32, %p5;
	selp.b32 	%r38, 0, %r34, %p4;
	mul.lo.s32 	%r39, %r13, %r35;
	mad.lo.s32 	%r40, %r14, %r36, %r39;
	mad.lo.s32 	%r41, %r15, %r37, %r40;
	mad.lo.s32 	%r42, %r16, %r38, %r41;
	shl.b64 	%rd31, %rd30, 32;
	shr.s64 	%rd32, %rd31, 30;
	add.s64 	%rd33, %rd1, %rd32;
	ld.global.f32 	%f18, [%rd33];
	cvt.s64.s32 	%rd34, %r42;
	add.s64 	%rd35, %rd2, %rd34;
	ld.global.u8 	%rs1, [%rd35];
	setp.eq.s16 	%p8, %rs1, 0;
	mul.f32 	%f19, %f18, %f16;
	selp.f32 	%f87, %f15, %f19, %p8;
	max.f32 	%f88, %f87, 0fFF800000;
$L__BB525_6:
	mov.f32 	%f89, 0fFF800000;
	mov.f32 	%f90, %f89;
	@%p3 bra 	$L__BB525_8;
	setp.eq.s64 	%p10, %rd16, 1;
	setp.eq.s64 	%p11, %rd15, 1;
	setp.eq.s64 	%p12, %rd14, 1;
	setp.eq.s64 	%p13, %rd13, 1;
	mad.lo.s64 	%rd36, %rd20, %rd50, %rd20;
	add.s64 	%rd37, %rd36, %rd7;
	cvt.u32.u64 	%r43, %rd37;
	div.s32 	%r44, %r43, %r9;
	mul.lo.s32 	%r45, %r44, %r9;
	sub.s32 	%r46, %r43, %r45;
	div.s32 	%r47, %r46, %r10;
	mul.lo.s32 	%r48, %r47, %r10;
	sub.s32 	%r49, %r46, %r48;
	div.s32 	%r50, %r49, %r11;
	mul.lo.s32 	%r51, %r50, %r11;
	sub.s32 	%r52, %r49, %r51;
	selp.b32 	%r53, 0, %r44, %p13;
	selp.b32 	%r54, 0, %r47, %p12;
	selp.b32 	%r55, 0, %r50, %p11;
	selp.b32 	%r56, 0, %r52, %p10;
	mul.lo.s32 	%r57, %r13, %r53;
	mad.lo.s32 	%r58, %r14, %r54, %r57;
	mad.lo.s32 	%r59, %r15, %r55, %r58;
	mad.lo.s32 	%r60, %r16, %r56, %r59;
	shl.b64 	%rd38, %rd37, 32;
	shr.s64 	%rd39, %rd38, 30;
	add.s64 	%rd40, %rd1, %rd39;
	ld.global.f32 	%f21, [%rd40];
	cvt.s64.s32 	%rd41, %r60;
	add.s64 	%rd42, %rd2, %rd41;
	ld.global.u8 	%rs2, [%rd42];
	setp.eq.s16 	%p14, %rs2, 0;
	mul.f32 	%f22, %f21, %f16;
	selp.f32 	%f89, %f15, %f22, %p14;
	max.f32 	%f90, %f89, 0fFF800000;
$L__BB525_8:
	setp.le.s64 	%p15, %rd22, %rd7;
	mov.b32 	%r61, %f88;
	shfl.sync.bfly.b32	%r62|%p16, %r61, 16, 31, -1;
	mov.b32 	%f23, %r62;
	max.f32 	%f24, %f88, %f23;
	mov.b32 	%r63, %f24;
	shfl.sync.bfly.b32	%r64|%p17, %r63, 8, 31, -1;
	mov.b32 	%f25, %r64;
	max.f32 	%f26, %f24, %f25;
	mov.b32 	%r65, %f26;
	shfl.sync.bfly.b32	%r66|%p18, %r65, 4, 31, -1;
	mov.b32 	%f27, %r66;
	max.f32 	%f28, %f26, %f27;
	mov.b32 	%r67, %f28;
	shfl.sync.bfly.b32	%r68|%p19, %r67, 2, 31, -1;
	mov.b32 	%f29, %r68;
	max.f32 	%f30, %f28, %f29;
	mov.b32 	%r69, %f30;
	shfl.sync.bfly.b32	%r70|%p20, %r69, 1, 31, -1;
	mov.b32 	%f31, %r70;
	max.f32 	%f32, %f30, %f31;
	mov.b32 	%r71, %f90;
	shfl.sync.bfly.b32	%r72|%p21, %r71, 16, 31, -1;
	mov.b32 	%f33, %r72;
	max.f32 	%f34, %f90, %f33;
	mov.b32 	%r73, %f34;
	shfl.sync.bfly.b32	%r74|%p22, %r73, 8, 31, -1;
	mov.b32 	%f35, %r74;
	max.f32 	%f36, %f34, %f35;
	mov.b32 	%r75, %f36;
	shfl.sync.bfly.b32	%r76|%p23, %r75, 4, 31, -1;
	mov.b32 	%f37, %r76;
	max.f32 	%f38, %f36, %f37;
	mov.b32 	%r77, %f38;
	shfl.sync.bfly.b32	%r78|%p24, %r77, 2, 31, -1;
	mov.b32 	%f39, %r78;
	max.f32 	%f40, %f38, %f39;
	mov.b32 	%r79, %f40;
	shfl.sync.bfly.b32	%r80|%p25, %r79, 1, 31, -1;
	mov.b32 	%f41, %r80;
	max.f32 	%f42, %f40, %f41;
	sub.f32 	%f43, %f87, %f32;
	fma.rn.f32 	%f44, %f43, 0f3BBB989D, 0f3F000000;
	cvt.sat.f32.f32 	%f45, %f44;
	mov.f32 	%f46, 0f4B400001;
	mov.f32 	%f47, 0f437C0000;
	fma.rm.f32 	%f48, %f45, %f47, %f46;
	add.f32 	%f49, %f48, 0fCB40007F;
	neg.f32 	%f50, %f49;
	fma.rn.f32 	%f51, %f43, 0f3FB8AA3B, %f50;
	fma.rn.f32 	%f52, %f43, 0f32A57060, %f51;
	mov.b32 	%r81, %f48;
	shl.b32 	%r82, %r81, 23;
	mov.b32 	%f53, %r82;
	ex2.approx.ftz.f32 	%f54, %f52;
	mul.f32 	%f55, %f54, %f53;
	add.f32 	%f56, %f55, 0f00000000;
	sub.f32 	%f57, %f89, %f42;
	fma.rn.f32 	%f58, %f57, 0f3BBB989D, 0f3F000000;
	cvt.sat.f32.f32 	%f59, %f58;
	fma.rm.f32 	%f60, %f59, %f47, %f46;
	add.f32 	%f61, %f60, 0fCB40007F;
	neg.f32 	%f62, %f61;
	fma.rn.f32 	%f63, %f57, 0f3FB8AA3B, %f62;
	fma.rn.f32 	%f64, %f57, 0f32A57060, %f63;
	mov.b32 	%r83, %f60;
	shl.b32 	%r84, %r83, 23;
	mov.b32 	%f65, %r84;
	ex2.approx.ftz.f32 	%f66, %f64;
	mul.f32 	%f11, %f66, %f65;
	add.f32 	%f67, %f11, 0f00000000;
	mov.b32 	%r85, %f56;
	shfl.sync.bfly.b32	%r86|%p26, %r85, 16, 31, -1;
	mov.b32 	%f68, %r86;
	add.f32 	%f69, %f56, %f68;
	mov.b32 	%r87, %f69;
	shfl.sync.bfly.b32	%r88|%p27, %r87, 8, 31, -1;
	mov.b32 	%f70, %r88;
	add.f32 	%f71, %f69, %f70;
	mov.b32 	%r89, %f71;
	shfl.sync.bfly.b32	%r90|%p28, %r89, 4, 31, -1;
	mov.b32 	%f72, %r90;
	add.f32 	%f73, %f71, %f72;
	mov.b32 	%r91, %f73;
	shfl.sync.bfly.b32	%r92|%p29, %r91, 2, 31, -1;
	mov.b32 	%f74, %r92;
	add.f32 	%f75, %f73, %f74;
	mov.b32 	%r93, %f75;
	shfl.sync.bfly.b32	%r94|%p30, %r93, 1, 31, -1;
	mov.b32 	%f76, %r94;
	add.f32 	%f77, %f75, %f76;
	mov.b32 	%r95, %f67;
	shfl.sync.bfly.b32	%r96|%p31, %r95, 16, 31, -1;
	mov.b32 	%f78, %r96;
	add.f32 	%f79, %f67, %f78;
	mov.b32 	%r97, %f79;
	shfl.sync.bfly.b32	%r98|%p32, %r97, 8, 31, -1;
	mov.b32 	%f80, %r98;
	add.f32 	%f81, %f79, %f80;
	mov.b32 	%r99, %f81;
	shfl.sync.bfly.b32	%r100|%p33, %r99, 4, 31, -1;
	mov.b32 	%f82, %r100;
	add.f32 	%f83, %f81, %f82;
	mov.b32 	%r101, %f83;
	shfl.sync.bfly.b32	%r102|%p34, %r101, 2, 31, -1;
	mov.b32 	%f84, %r102;
	add.f32 	%f85, %f83, %f84;
	mov.b32 	%r103, %f85;
	shfl.sync.bfly.b32	%r104|%p35, %r103, 1, 31, -1;
	mov.b32 	%f86, %r104;
	add.f32 	%f12, %f85, %f86;
	div.rn.f32 	%f13, %f55, %f77;
	@%p15 bra 	$L__BB525_10;
	mad.lo.s64 	%rd43, %rd50, %rd5, %rd7;
	shl.b64 	%rd44, %rd43, 2;
	add.s64 	%rd45, %rd4, %rd44;
	st.global.f32 	[%rd45], %f13;
$L__BB525_10:
	div.rn.f32 	%f14, %f11, %f12;
	@%p15 bra 	$L__BB525_12;
	mad.lo.s64 	%rd46, %rd5, %rd50, %rd5;
	add.s64 	%rd47, %rd46, %rd7;
	shl.b64 	%rd48, %rd47, 2;
	add.s64 	%rd49, %rd4, %rd48;
	st.global.f32 	[%rd49], %f14;
$L__BB525_12:
	add.s64 	%rd50, %rd50, %rd8;
	setp.lt.s64 	%p37, %rd50, %rd21;
	@%p37 bra 	$L__BB525_4;
$L__BB525_13:
	ret;

}
	// .globl	_Z15SoftmaxWarpImplI22BroadcastScaleMaskLoadIffbLm4EiE11DirectStoreIffEfLi1ELi1ELi32ELi1ELb0EL9Algorithm0EEvT_T0_ll
.visible .entry _Z15SoftmaxWarpImplI22BroadcastScaleMaskLoadIffbLm4EiE11DirectStoreIffEfLi1ELi1ELi32ELi1ELb0EL9Algorithm0EEvT_T0_ll(
	.param .align 8 .b8 _Z15SoftmaxWarpImplI22BroadcastScaleMaskLoadIffbLm4EiE11DirectStoreIffEfLi1ELi1ELi32ELi1ELb0EL9Algorithm0EEvT_T0_ll_param_0[120],
	.param .align 8 .b8 _Z15SoftmaxWarpImplI22BroadcastScaleMaskLoadIffbLm4EiE11DirectStoreIffEfLi1ELi1ELi32ELi1ELb0EL9Algorithm0EEvT_T0_ll_param_1[16],
	.param .u64 _Z15SoftmaxWarpImplI22BroadcastScaleMaskLoadIffbLm4EiE11DirectStoreIffEfLi1ELi1ELi32ELi1ELb0EL9Algorithm0EEvT_T0_ll_param_2,
	.param .u64 _Z15SoftmaxWarpImplI22BroadcastScaleMaskLoadIffbLm4EiE11DirectStoreIffEfLi1ELi1ELi32ELi1ELb0EL9Algorithm0EEvT_T0_ll_param_3
)
{
	.reg .pred 	%p<19>;
	.reg .b16 	%rs<2>;
	.reg .b32 	%r<63>;
	.reg .b32 	%f<44>;
	.reg .b64 	%rd<44>;

	ld.param.v2.f32 	{%f3, %f4}, [_Z15SoftmaxWarpImplI22BroadcastScaleMaskLoadIffbLm4EiE11DirectStoreIffEfLi1ELi1ELi32ELi1ELb0EL9Algorithm0EEvT_T0_ll_param_0+112];
	ld.param.u64 	%rd25, [_Z15SoftmaxWarpImplI22BroadcastScaleMaskLoadIffbLm4EiE11DirectStoreIffEfLi1ELi1ELi32ELi1ELb0EL9Algorithm0EEvT_T0_ll_param_0+104];
	ld.param.v2.u32 	{%r15, %r16}, [_Z15SoftmaxWarpImplI22BroadcastScaleMaskLoadIffbLm4EiE11DirectStoreIffEfLi1ELi1ELi32ELi1ELb0EL9Algorithm0EEvT_T0_ll_param_0+88];
	ld.param.v2.u32 	{%r13, %r14}, [_Z15SoftmaxWarpImplI22BroadcastScaleMaskLoadIffbLm4EiE11DirectStoreIffEfLi1ELi1ELi32ELi1ELb0EL9Algorithm0EEvT_T0_ll_param_0+80];
	ld.param.v2.u32 	{%r11, %r12}, [_Z15SoftmaxWarpImplI22BroadcastScaleMaskLoadIffbLm4EiE11DirectStoreIffEfLi1ELi1ELi32ELi1ELb0EL9Algorithm0EEvT_T0_ll_param_0+64];
	ld.param.v2.u32 	{%r9, %r10}, [_Z15SoftmaxWarpImplI22BroadcastScaleMaskLoadIffbLm4EiE11DirectStoreIffEfLi1ELi1ELi32ELi1ELb0EL9Algorithm0EEvT_T0_ll_param_0+56];
	ld.param.u64 	%rd21, [_Z15SoftmaxWarpImplI22BroadcastScaleMaskLoadIffbLm4EiE11DirectStoreIffEfLi1ELi1ELi32ELi1ELb0EL9Algorithm0EEvT_T0_ll_param_0+40];
	ld.param.u64 	%rd20, [_Z15SoftmaxWarpImplI22BroadcastScaleMaskLoadIffbLm4EiE11DirectStoreIffEfLi1ELi1ELi32ELi1ELb0EL9Algorithm0EEvT_T0_ll_param_0+32];
	ld.param.u64 	%rd19, [_Z15SoftmaxWarpImplI22BroadcastScaleMaskLoadIffbLm4EiE11DirectStoreIffEfLi1ELi1ELi32ELi1ELb0EL9Algorithm0EEvT_T0_ll_param_0+24];
	ld.param.u64 	%rd18, [_Z15SoftmaxWarpImplI22BroadcastScaleMaskLoadIffbLm4EiE11DirectStoreIffEfLi1ELi1ELi32ELi1ELb0EL9Algorithm0EEvT_T0_ll_param_0+16];
	ld.param.u64 	%rd17, [_Z15SoftmaxWarpImplI22BroadcastScaleMaskLoadIffbLm4EiE11DirectStoreIffEfLi1ELi1ELi32ELi1ELb0EL9Algorithm0EEvT_T0_ll_param_0+8];
	ld.param.u64 	%rd16, [_Z15SoftmaxWarpImplI22BroadcastScaleMaskLoadIffbLm4EiE11DirectStoreIffEfLi1ELi1ELi32ELi1ELb0EL9Algorithm0EEvT_T0_ll_param_0];
	ld.param.u64 	%rd6, [_Z15SoftmaxWarpImplI22BroadcastScaleMaskLoadIffbLm4EiE11DirectStoreIffEfLi1ELi1ELi32ELi1ELb0EL9Algorithm0EEvT_T0_ll_param_1];
	ld.param.u64 	%rd7, [_Z15SoftmaxWarpImplI22BroadcastScaleMaskLoadIffbLm4EiE11DirectStoreIffEfLi1ELi1ELi32ELi1ELb0EL9Algorithm0EEvT_T0_ll_param_1+8];
	ld.param.u64 	%rd26, [_Z15SoftmaxWarpImplI22BroadcastScaleMaskLoadIffbLm4EiE11DirectStoreIffEfLi1ELi1ELi32ELi1ELb0EL9Algorithm0EEvT_T0_ll_param_2];
	ld.param.u64 	%rd27, [_Z15SoftmaxWarpImplI22BroadcastScaleMaskLoadIffbLm4EiE11DirectStoreIffEfLi1ELi1ELi32ELi1ELb0EL9Algorithm0EEvT_T0_ll_param_3];
	setp.lt.s64 	%p1, %rd27, 33;
	@%p1 bra 	$L__BB526_2;
	mov.u64 	%rd28, $str;
	cvta.global.u64 	%rd29, %rd28;
	mov.u64 	%rd30, $str$1;
	cvta.global.u64 	%rd31, %rd30;
	mov.u64 	%rd32, __unnamed_512;
	cvta.global.u64 	%rd33, %rd32;
	{ // callseq 511, 0
	.param .b64 param0;
	st.param.b64 	[param0], %rd29;
	.param .b64 param1;
	st.param.b64 	[param1], %rd31;
	.param .b32 param2;
	st.param.b32 	[param2], 219;
	.param .b64 param3;
	st.param.b64 	[param3], %rd33;
	.param .b64 param4;
	st.param.b64 	[param4], 1;
	call.uni 
	__assertfail, 
	(
	param0, 
	param1, 
	param2, 
	param3, 
	param4
	);
	} // callseq 511
$L__BB526_2:
	mov.u32 	%r17, %ctaid.x;
	mov.u32 	%r18, %ntid.y;
	mov.u32 	%r19, %tid.y;
	mad.lo.s32 	%r20, %r17, %r18, %r19;
	mov.u32 	%r21, %nctaid.x;
	mul.lo.s32 	%r8, %r21, %r18;
	cvt.s64.s32 	%rd43, %r20;
	setp.le.s64 	%p2, %rd26, %rd43;
	@%p2 bra 	$L__BB526_5;
	mov.u32 	%r22, %tid.x;
	cvt.u64.u32 	%rd9, %r22;
	cvta.to.global.u64 	%rd10, %rd6;
	cvta.to.global.u64 	%rd11, %rd17;
	cvta.to.global.u64 	%rd12, %rd16;
	cvt.s64.s32 	%rd13, %r8;
$L__BB526_4:
	setp.eq.s64 	%p3, %rd21, 1;
	setp.eq.s64 	%p4, %rd20, 1;
	setp.eq.s64 	%p5, %rd19, 1;
	setp.eq.s64 	%p6, %rd18, 1;
	mad.lo.s64 	%rd34, %rd25, %rd43, %rd9;
	cvt.u32.u64 	%r23, %rd34;
	div.s32 	%r24, %r23, %r9;
	mul.lo.s32 	%r25, %r24, %r9;
	sub.s32 	%r26, %r23, %r25;
	div.s32 	%r27, %r26, %r10;
	mul.lo.s32 	%r28, %r27, %r10;
	sub.s32 	%r29, %r26, %r28;
	div.s32 	%r30, %r29, %r11;
	mul.lo.s32 	%r31, %r30, %r11;
	sub.s32 	%r32, %r29, %r31;
	selp.b32 	%r33, 0, %r24, %p6;
	selp.b32 	%r34, 0, %r27, %p5;
	selp.b32 	%r35, 0, %r30, %p4;
	selp.b32 	%r36, 0, %r32, %p3;
	mul.lo.s32 	%r37, %r13, %r33;
	mad.lo.s32 	%r38, %r14, %r34, %r37;
	mad.lo.s32 	%r39, %r15, %r35, %r38;
	mad.lo.s32 	%r40, %r16, %r36, %r39;
	shl.b64 	%rd35, %rd34, 32;
	shr.s64 	%rd36, %rd35, 30;
	add.s64 	%rd37, %rd12, %rd36;
	ld.global.f32 	%f5, [%rd37];
	cvt.s64.s32 	%rd38, %r40;
	add.s64 	%rd39, %rd11, %rd38;
	ld.global.u8 	%rs1, [%rd39];
	setp.eq.s16 	%p7, %rs1, 0;
	mul.f32 	%f6, %f5, %f4;
	selp.f32 	%f7, %f3, %f6, %p7;
	max.f32 	%f8, %f7, 0fFF800000;
	mov.b32 	%r41, %f8;
	shfl.sync.bfly.b32	%r42|%p8, %r41, 16, 31, -1;
	mov.b32 	%f9, %r42;
	max.f32 	%f10, %f8, %f9;
	mov.b32 	%r43, %f10;
	shfl.sync.bfly.b32	%r44|%p9, %r43, 8, 31, -1;
	mov.b32 	%f11, %r44;
	max.f32 	%f12, %f10, %f11;
	mov.b32 	%r45, %f12;
	shfl.sync.bfly.b32	%r46|%p10, %r45, 4, 31, -1;
	mov.b32 	%f13, %r46;
	max.f32 	%f14, %f12, %f13;
	mov.b32 	%r47, %f14;
	shfl.sync.bfly.b32	%r48|%p11, %r47, 2, 31, -1;
	mov.b32 	%f15, %r48;
	max.f32 	%f16, %f14, %f15;
	mov.b32 	%r49, %f16;
	shfl.sync.bfly.b32	%r50|%p12, %r49, 1, 31, -1;
	mov.b32 	%f17, %r50;
	max.f32 	%f18, %f16, %f17;
	sub.f32 	%f19, %f7, %f18;
	fma.rn.f32 	%f20, %f19, 0f3BBB989D, 0f3F000000;
	cvt.sat.f32.f32 	%f21, %f20;
	mov.f32 	%f22, 0f4B400001;
	mov.f32 	%f23, 0f437C0000;
	fma.rm.f32 	%f24, %f21, %f23, %f22;
	add.f32 	%f25, %f24, 0fCB40007F;
	neg.f32 	%f26, %f25;
	fma.rn.f32 	%f27, %f19, 0f3FB8AA3B, %f26;
	fma.rn.f32 	%f28, %f19, 0f32A57060, %f27;
	mov.b32 	%r51, %f24;
	shl.b32 	%r52, %r51, 23;
	mov.b32 	%f29, %r52;
	ex2.approx.ftz.f32 	%f30, %f28;
	mul.f32 	%f31, %f30, %f29;
	add.f32 	%f32, %f31, 0f00000000;
	mov.b32 	%r53, %f32;
	shfl.sync.bfly.b32	%r54|%p13, %r53, 16, 31, -1;
	mov.b32 	%f33, %r54;
	add.f32 	%f34, %f32, %f33;
	mov.b32 	%r55, %f34;
	shfl.sync.bfly.b32	%r56|%p14, %r55, 8, 31, -1;
	mov.b32 	%f35, %r56;
	add.f32 	%f36, %f34, %f35;
	mov.b32 	%r57, %f36;
	shfl.sync.bfly.b32	%r58|%p15, %r57, 4, 31, -1;
	mov.b32 	%f37, %r58;
	add.f32 	%f38, %f36, %f37;
	mov.b32 	%r59, %f38;
	shfl.sync.bfly.b32	%r60|%p16, %r59, 2, 31, -1;
	mov.b32 	%f39, %r60;
	add.f32 	%f40, %f38, %f39;
	mov.b32 	%r61, %f40;
	shfl.sync.bfly.b32	%r62|%p17, %r61, 1, 31, -1;
	mov.b32 	%f41, %r62;
	add.f32 	%f42, %f40, %f41;
	div.rn.f32 	%f43, %f31, %f42;
	mad.lo.s64 	%rd40, %rd43, %rd7, %rd9;
	shl.b64 	%rd41, %rd40, 2;
	add.s64 	%rd42, %rd10, %rd41;
	st.global.f32 	[%rd42], %f43;
	add.s64 	%rd43, %rd43, %rd13;
	setp.lt.s64 	%p18, %rd43, %rd26;
	@%p18 bra 	$L__BB526_4;
$L__BB526_5:
	ret;

}
	// .globl	_Z15SoftmaxWarpImplI22BroadcastScaleMaskLoadIffbLm4EiE11DirectStoreIffEfLi1ELi1ELi32ELi1ELb1EL9Algorithm0EEvT_T0_ll
.visible .entry _Z15SoftmaxWarpImplI22BroadcastScaleMaskLoadIffbLm4EiE11DirectStoreIffEfLi1ELi1ELi32ELi1ELb1EL9Algorithm0EEvT_T0_ll(
	.param .align 8 .b8 _Z15SoftmaxWarpImplI22BroadcastScaleMaskLoadIffbLm4EiE11DirectStoreIffEfLi1ELi1ELi32ELi1ELb1EL9Algorithm0EEvT_T0_ll_param_0[120],
	.param .align 8 .b8 _Z15SoftmaxWarpImplI22BroadcastScaleMaskLoadIffbLm4EiE11DirectStoreIffEfLi1ELi1ELi32ELi1ELb1EL9Algorithm0EEvT_T0_ll_param_1[16],
	.param .u64 _Z15SoftmaxWarpImplI22BroadcastScaleMaskLoadIffbLm4EiE11DirectStoreIffEfLi1ELi1ELi32ELi1ELb1EL9Algorithm0EEvT_T0_ll_param_2,
	.param .u64 _Z15SoftmaxWarpImplI22BroadcastScaleMaskLoadIffbLm4EiE11DirectStoreIffEfLi1ELi1ELi32ELi1ELb1EL9Algorithm0EEvT_T0_ll_param_3
)
{
	.reg .pred 	%p<21>;
	.reg .b16 	%rs<2>;
	.reg .b32 	%r<63>;
	.reg .b32 	%f<49>;
	.reg .b64 	%rd<43>;

	ld.param.v2.f32 	{%f8, %f9}, [_Z15SoftmaxWarpImplI22BroadcastScaleMaskLoadIffbLm4EiE11DirectStoreIffEfLi1ELi1ELi32ELi1ELb1EL9Algorithm0EEvT_T0_ll_param_0+112];
	ld.param.u64 	%rd24, [_Z15SoftmaxWarpImplI22BroadcastScaleMaskLoadIffbLm4EiE11DirectStoreIffEfLi1ELi1ELi32ELi1ELb1EL9Algorithm0EEvT_T0_ll_param_0+104];
	ld.param.v2.u32 	{%r15, %r16}, [_Z15SoftmaxWarpImplI22BroadcastScaleMaskLoadIffbLm4EiE11DirectStoreIffEfLi1ELi1ELi32ELi1ELb1EL9Algorithm0EEvT_T0_ll_param_0+88];
	ld.param.v2.u32 	{%r13, %r14}, [_Z15SoftmaxWarpImplI22BroadcastScaleMaskLoadIffbLm4EiE11DirectStoreIffEfLi1ELi1ELi32ELi1ELb1EL9Algorithm0EEvT_T0_ll_param_0+80];
	ld.param.v2.u32 	{%r11, %r12}, [_Z15SoftmaxWarpImplI22BroadcastScaleMaskLoadIffbLm4EiE11DirectStoreIffEfLi1ELi1ELi32ELi1ELb1EL9Algorithm0EEvT_T0_ll_param_0+64];
	ld.param.v2.u32 	{%r9, %r10}, [_Z15SoftmaxWarpImplI22BroadcastScaleMaskLoadIffbLm4EiE11DirectStoreIffEfLi1ELi1ELi32ELi1ELb1EL9Algorithm0EEvT_T0_ll_param_0+56];
	ld.param.u64 	%rd20, [_Z15SoftmaxWarpImplI22BroadcastScaleMaskLoadIffbLm4EiE11DirectStoreIffEfLi1ELi1ELi32ELi1ELb1EL9Algorithm0EEvT_T0_ll_param_0+40];
	ld.param.u64 	%rd19, [_Z15SoftmaxWarpImplI22BroadcastScaleMaskLoadIffbLm4EiE11DirectStoreIffEfLi1ELi1ELi32ELi1ELb1EL9Algorithm0EEvT_T0_ll_param_0+32];
	ld.param.u64 	%rd18, [_Z15SoftmaxWarpImplI22BroadcastScaleMaskLoadIffbLm4EiE11DirectStoreIffEfLi1ELi1ELi32ELi1ELb1EL9Algorithm0EEvT_T0_ll_param_0+24];
	ld.param.u64 	%rd17, [_Z15SoftmaxWarpImplI22BroadcastScaleMaskLoadIffbLm4EiE11DirectStoreIffEfLi1ELi1ELi32ELi1ELb1EL9Algorithm0EEvT_T0_ll_param_0+16];
	ld.param.u64 	%rd16, [_Z15SoftmaxWarpImplI22BroadcastScaleMaskLoadIffbLm4EiE11DirectStoreIffEfLi1ELi1ELi32ELi1ELb1EL9Algorithm0EEvT_T0_ll_param_0+8];
	ld.param.u64 	%rd15, [_Z15SoftmaxWarpImplI22BroadcastScaleMaskLoadIffbLm4EiE11DirectStoreIffEfLi1ELi1ELi32ELi1ELb1EL9Algorithm0EEvT_T0_ll_param_0];
	ld.param.u64 	%rd5, [_Z15SoftmaxWarpImplI22BroadcastScaleMaskLoadIffbLm4EiE11DirectStoreIffEfLi1ELi1ELi32ELi1ELb1EL9Algorithm0EEvT_T0_ll_param_1];
	ld.param.u64 	%rd6, [_Z15SoftmaxWarpImplI22BroadcastScaleMaskLoadIffbLm4EiE11DirectStoreIffEfLi1ELi1ELi32ELi1ELb1EL9Algorithm0EEvT_T0_ll_param_1+8];
	ld.param.u64 	%rd25, [_Z15SoftmaxWarpImplI22BroadcastScaleMaskLoadIffbLm4EiE11DirectStoreIffEfLi1ELi1ELi32ELi1ELb1EL9Algorithm0EEvT_T0_ll_param_2];
	ld.param.u64 	%rd26, [_Z15SoftmaxWarpImplI22BroadcastScaleMaskLoadIffbLm4EiE11DirectStoreIffEfLi1ELi1ELi32ELi1ELb1EL9Algorithm0EEvT_T0_ll_param_3];
	setp.lt.s64 	%p1, %rd26, 33;
	@%p1 bra 	$L__BB527_2;
	mov.u64 	%rd27, $str;
	cvta.global.u64 	%rd28, %rd27;
	mov.u64 	%rd29, $str$1;
	cvta.global.u64 	%rd30, %rd29;
	mov.u64 	%rd31, __unnamed_513;
	cvta.global.u64 	%rd32, %rd31;
	{ // callseq 512, 0
	.param .b64 param0;
	st.param.b64 	[param0], %rd28;
	.param .b64 param1;
	st.param.b64 	[param1], %rd30;
	.param .b32 param2;
	st.param.b32 	[param2], 219;
	.param .b64 param3;
	st.param.b64 	[param3], %rd32;
	.param .b64 param4;
	st.param.b64 	[param4], 1;
	call.uni 
	__assertfail, 
	(
	param0, 
	param1, 
	param2, 
	param3, 
	param4
	);
	} // callseq 512
$L__BB527_2:
	mov.u32 	%r17, %ctaid.x;
	mov.u32 	%r18, %ntid.y;
	mov.u32 	%r19, %tid.y;
	mad.lo.s32 	%r20, %r17, %r18, %r19;
	mov.u32 	%r21, %nctaid.x;
	mul.lo.s32 	%r8, %r21, %r18;
	cvt.s64.s32 	%rd42, %r20;
	setp.le.s64 	%p2, %rd25, %rd42;
	@%p2 bra 	$L__BB527_9;
	mov.u32 	%r22, %tid.x;
	cvt.u64.u32 	%rd8, %r22;
	cvta.to.global.u64 	%rd9, %rd5;
	cvta.to.global.u64 	%rd10, %rd16;
	cvta.to.global.u64 	%rd11, %rd15;
	cvt.s64.s32 	%rd12, %r8;
$L__BB527_4:
	setp.le.s64 	%p3, %rd26, %rd8;
	mov.f32 	%f47, 0fFF800000;
	mov.f32 	%f48, %f47;
	@%p3 bra 	$L__BB527_6;
	setp.eq.s64 	%p4, %rd20, 1;
	setp.eq.s64 	%p5, %rd19, 1;
	setp.eq.s64 	%p6, %rd18, 1;
	setp.eq.s64 	%p7, %rd17, 1;
	mad.lo.s64 	%rd33, %rd24, %rd42, %rd8;
	cvt.u32.u64 	%r23, %rd33;
	div.s32 	%r24, %r23, %r9;
	mul.lo.s32 	%r25, %r24, %r9;
	sub.s32 	%r26, %r23, %r25;
	div.s32 	%r27, %r26, %r10;
	mul.lo.s32 	%r28, %r27, %r10;
	sub.s32 	%r29, %r26, %r28;
	div.s32 	%r30, %r29, %r11;
	mul.lo.s32 	%r31, %r30, %r11;
	sub.s32 	%r32, %r29, %r31;
	selp.b32 	%r33, 0, %r24, %p7;
	selp.b32 	%r34, 0, %r27, %p6;
	selp.b32 	%r35, 0, %r30, %p5;
	selp.b32 	%r36, 0, %r32, %p4;
	mul.lo.s32 	%r37, %r13, %r33;
	mad.lo.s32 	%r38, %r14, %r34, %r37;
	mad.lo.s32 	%r39, %r15, %r35, %r38;
	mad.lo.s32 	%r40, %r16, %r36, %r39;
	shl.b64 	%rd34, %rd33, 32;
	shr.s64 	%rd35, %rd34, 30;
	add.s64 	%rd36, %rd11, %rd35;
	ld.global.f32 	%f11, [%rd36];
	cvt.s64.s32 	%rd37, %r40;
	add.s64 	%rd38, %rd10, %rd37;
	ld.global.u8 	%rs1, [%rd38];
	setp.eq.s16 	%p8, %rs1, 0;
	mul.f32 	%f12, %f11, %f9;
	selp.f32 	%f47, %f8, %f12, %p8;
	max.f32 	%f48, %f47, 0fFF800000;
$L__BB527_6:
	setp.le.s64 	%p9, %rd26, %rd8;
	mov.b32 	%r41, %f48;
	shfl.sync.bfly.b32	%r42|%p10, %r41, 16, 31, -1;
	mov.b32 	%f13, %r42;
	max.f32 	%f14, %f48, %f13;
	mov.b32 	%r43, %f14;
	shfl.sync.bfly.b32	%r44|%p11, %r43, 8, 31, -1;
	mov.b32 	%f15, %r44;
	max.f32 	%f16, %f14, %f15;
	mov.b32 	%r45, %f16;
	shfl.sync.bfly.b32	%r46|%p12, %r45, 4, 31, -1;
	mov.b32 	%f17, %r46;
	max.f32 	%f18, %f16, %f17;
	mov.b32 	%r47, %f18;
	shfl.sync.bfly.b32	%r48|%p13, %r47, 2, 31, -1;
	mov.b32 	%f19, %r48;
	max.f32 	%f20, %f18, %f19;
	mov.b32 	%r49, %f20;
	shfl.sync.bfly.b32	%r50|%p14, %r49, 1, 31, -1;
	mov.b32 	%f21, %r50;
	max.f32 	%f22, %f20, %f21;
	sub.f32 	%f23, %f47, %f22;
	fma.rn.f32 	%f24, %f23, 0f3BBB989D, 0f3F000000;
	cvt.sat.f32.f32 	%f25, %f24;
	mov.f32 	%f26, 0f4B400001;
	mov.f32 	%f27, 0f437C0000;
	fma.rm.f32 	%f28, %f25, %f27, %f26;
	add.f32 	%f29, %f28, 0fCB40007F;
	neg.f32 	%f30, %f29;
	fma.rn.f32 	%f31, %f23, 0f3FB8AA3B, %f30;
	fma.rn.f32 	%f32, %f23, 0f32A57060, %f31;
	mov.b32 	%r51, %f28;
	shl.b32 	%r52, %r51, 23;
	mov.b32 	%f33, %r52;
	ex2.approx.ftz.f32 	%f34, %f32;
	mul.f32 	%f35, %f34, %f33;
	add.f32 	%f36, %f35, 0f00000000;
	mov.b32 	%r53, %f36;
	shfl.sync.bfly.b32	%r54|%p15, %r53, 16, 31, -1;
	mov.b32 	%f37, %r54;
	add.f32 	%f38, %f36, %f37;
	mov.b32 	%r55, %f38;
	shfl.sync.bfly.b32	%r56|%p16, %r55, 8, 31, -1;
	mov.b32 	%f39, %r56;
	add.f32 	%f40, %f38, %f39;
	mov.b32 	%r57, %f40;
	shfl.sync.bfly.b32	%r58|%p17, %r57, 4, 31, -1;
	mov.b32 	%f41, %r58;
	add.f32 	%f42, %f40, %f41;
	mov.b32 	%r59, %f42;
	shfl.sync.bfly.b32	%r60|%p18, %r59, 2, 31, -1;
	mov.b32 	%f43, %r60;
	add.f32 	%f44, %f42, %f43;
	mov.b32 	%r61, %f44;
	shfl.sync.bfly.b32	%r62|%p19, %r61, 1, 31, -1;
	mov.b32 	%f45, %r62;
	add.f32 	%f46, %f44, %f45;
	div.rn.f32 	%f7, %f35, %f46;
	@%p9 bra 	$L__BB527_8;
	mad.lo.s64 	%rd39, %rd42, %rd6, %rd8;
	shl.b64 	%rd40, %rd39, 2;
	add.s64 	%rd41, %rd9, %rd40;
	st.global.f32 	[%rd41], %f7;
$L__BB527_8:
	add.s64 	%rd42, %rd42, %rd12;
	setp.lt.s64 	%p20, %rd42, %rd25;
	@%p20 bra 	$L__BB527_4;
$L__BB527_9:
	ret;

}
	// .globl	_Z15SoftmaxWarpImplI22BroadcastScaleMaskLoadIffbLm4EiE11DirectStoreIffEfLi1ELi2ELi32ELi1ELb0EL9Algorithm0EEvT_T0_ll
.visible .entry _Z15SoftmaxWarpImplI22BroadcastScaleMaskLoadIffbLm4EiE11DirectStoreIffEfLi1ELi2ELi32ELi1ELb0EL9Algorithm0EEvT_T0_ll(
	.param .align 8 .b8 _Z15SoftmaxWarpImplI22BroadcastScaleMaskLoadIffbLm4EiE11DirectStoreIffEfLi1ELi2ELi32ELi1ELb0EL9Algorithm0EEvT_T0_ll_param_0[120],
	.param .align 8 .b8 _Z15SoftmaxWarpImplI22BroadcastScaleMaskLoadIffbLm4EiE11DirectStoreIffEfLi1ELi2ELi32ELi1ELb0EL9Algorithm0EEvT_T0_ll_param_1[16],
	.param .u64 _Z15SoftmaxWarpImplI22BroadcastScaleMaskLoadIffbLm4EiE11DirectStoreIffEfLi1ELi2ELi32ELi1ELb0EL9Algorithm0EEvT_T0_ll_param_2,
	.param .u64 _Z15SoftmaxWarpImplI22BroadcastScaleMaskLoadIffbLm4EiE11DirectStoreIffEfLi1ELi2ELi32ELi1ELb0EL9Algorithm0EEvT_T0_ll_param_3
)
{
	.reg .pred 	%p<20>;
	.reg .b16 	%rs<3>;
	.reg .b32 	%r<83>;
	.reg .b32 	%f<61>;
	.reg .b64 	%rd<49>;

	ld.param.v2.f32 	{%f3, %f4}, [_Z15SoftmaxWarpImplI22BroadcastScaleMaskLoadIffbLm4EiE11DirectStoreIffEfLi1ELi2ELi32ELi1ELb0EL9Algorithm0EEvT_T0_ll_param_0+112];
	ld.param.u64 	%rd24, [_Z15SoftmaxWarpImplI22BroadcastScaleMaskLoadIffbLm4EiE11DirectStoreIffEfLi1ELi2ELi32ELi1ELb0EL9Algorithm0EEvT_T0_ll_param_0+104];
	ld.param.v2.u32 	{%r15, %r16}, [_Z15SoftmaxWarpImplI22BroadcastScaleMaskLoadIffbLm4EiE11DirectStoreIffEfLi1ELi2ELi32ELi1ELb0EL9Algorithm0EEvT_T0_ll_param_0+88];
	ld.param.v2.u32 	{%r13, %r14}, [_Z15SoftmaxWarpImplI22BroadcastScaleMaskLoadIffbLm4EiE11DirectStoreIffEfLi1ELi2ELi32ELi1ELb0EL9Algorithm0EEvT_T0_ll_param_0+80];
	ld.param.v2.u32 	{%r11, %r12}, [_Z15SoftmaxWarpImplI22BroadcastScaleMaskLoadIffbLm4EiE11DirectStoreIffEfLi1ELi2ELi32ELi1ELb0EL9Algorithm0EEvT_T0_ll_param_0+64];
	ld.param.v2.u32 	{%r9, %r10}, [_Z15SoftmaxWarpImplI22BroadcastScaleMaskLoadIffbLm4EiE11DirectStoreIffEfLi1ELi2ELi32ELi1ELb0EL9Algorithm0EEvT_T0_ll_param_0+56];
	ld.param.u64 	%rd20, [_Z15SoftmaxWarpImplI22BroadcastScaleMaskLoadIffbLm4EiE11DirectStoreIffEfLi1ELi2ELi32ELi1ELb0EL9Algorithm0EEvT_T0_ll_param_0+40];
	ld.param.u64 	%rd19, [_Z15SoftmaxWarpImplI22BroadcastScaleMaskLoadIffbLm4EiE11DirectStoreIffEfLi1ELi2ELi32ELi1ELb0EL9Algorithm0EEvT_T0_ll_param_0+32];
	ld.param.u64 	%rd18, [_Z15SoftmaxWarpImplI22BroadcastScaleMaskLoadIffbLm4EiE11DirectStoreIffEfLi1ELi2ELi32ELi1ELb0EL9Algorithm0EEvT_T0_ll_param_0+24];
	ld.param.u64 	%rd17, [_Z15SoftmaxWarpImplI22BroadcastScaleMaskLoadIffbLm4EiE11DirectStoreIffEfLi1ELi2ELi32ELi1ELb0EL9Algorithm0EEvT_T0_ll_param_0+16];
	ld.param.u64 	%rd16, [_Z15SoftmaxWarpImplI22BroadcastScaleMaskLoadIffbLm4EiE11DirectStoreIffEfLi1ELi2ELi32ELi1ELb0EL9Algorithm0EEvT_T0_ll_param_0+8];
	ld.param.u64 	%rd15, [_Z15SoftmaxWarpImplI22BroadcastScaleMaskLoadIffbLm4EiE11DirectStoreIffEfLi1ELi2ELi32ELi1ELb0EL9Algorithm0EEvT_T0_ll_param_0];
	ld.param.u64 	%rd5, [_Z15SoftmaxWarpImplI22BroadcastScaleMaskLoadIffbLm4EiE11DirectStoreIffEfLi1ELi2ELi32ELi1ELb0EL9Algorithm0EEvT_T0_ll_param_1];
	ld.param.u64 	%rd6, [_Z15SoftmaxWarpImplI22BroadcastScaleMaskLoadIffbLm4EiE11DirectStoreIffEfLi1ELi2ELi32ELi1ELb0EL9Algorithm0EEvT_T0_ll_param_1+8];
	ld.param.u64 	%rd25, [_Z15SoftmaxWarpImplI22BroadcastScaleMaskLoadIffbLm4EiE11DirectStoreIffEfLi1ELi2ELi32ELi1ELb0EL9Algorithm0EEvT_T0_ll_param_2];
	ld.param.u64 	%rd26, [_Z15SoftmaxWarpImplI22BroadcastScaleMaskLoadIffbLm4EiE11DirectStoreIffEfLi1ELi2ELi32ELi1ELb0EL9Algorithm0EEvT_T0_ll_param_3];
	setp.lt.s64 	%p1, %rd26, 65;
	@%p1 bra 	$L__BB528_2;
	mov.u64 	%rd27, $str;
	cvta.global.u64 	%rd28, %rd27;
	mov.u64 	%rd29, $str$1;
	cvta.global.u64 	%rd30, %rd29;
	mov.u64 	%rd31, __unnamed_514;
	cvta.global.u64 	%rd32, %rd31;
	{ // callseq 513, 0
	.param .b64 param0;
	st.param.b64 	[param0], %rd28;
	.param .b64 param1;
	st.param.b64 	[param1], %rd30;
	.param .b32 param2;
	st.param.b32 	[param2], 219;
	.param .b64 param3;
	st.param.b64 	[param3], %rd32;
	.param .b64 param4;
	st.param.b64 	[param4], 1;
	call.uni 
	__assertfail, 
	(
	param0, 
	param1, 
	param2, 
	param3, 
	param4
	);
	} // callseq 513
$L__BB528_2:
	mov.u32 	%r17, %ctaid.x;
	mov.u32 	%r18, %ntid.y;
	mov.u32 	%r19, %tid.y;
	mad.lo.s32 	%r20, %r17, %r18, %r19;
	mov.u32 	%r21, %nctaid.x;
	mul.lo.s32 	%r8, %r21, %r18;
	cvt.s64.s32 	%rd48, %r20;
	setp.le.s64 	%p2, %rd25, %rd48;
	@%p2 bra 	$L__BB528_5;
	cvta.to.global.u64 	%rd8, %rd15;
	cvta.to.global.u64 	%rd9, %rd16;
	mov.u32 	%r22, %tid.x;
	cvt.u64.u32 	%rd10, %r22;
	cvta.to.global.u64 	%rd11, %rd5;
	cvt.s64.s32 	%rd12, %r8;
$L__BB528_4:
	setp.eq.s64 	%p3, %rd20, 1;
	setp.eq.s64 	%p4, %rd19, 1;
	setp.eq.s64 	%p5, %rd18, 1;
	setp.eq.s64 	%p6, %rd17, 1;
	mad.lo.s64 	%rd33, %rd24, %rd48, %rd10;
	cvt.u32.u64 	%r23, %rd33;
	div.s32 	%r24, %r23, %r9;
	mul.lo.s32 	%r25, %r24, %r9;
	sub.s32 	%r26, %r23, %r25;
	div.s32 	%r27, %r26, %r10;
	mul.lo.s32 	%r28, %r27, %r10;
	sub.s32 	%r29, %r26, %r28;
	div.s32 	%r30, %r29, %r11;
	mul.lo.s32 	%r31, %r30, %r11;
	sub.s32 	%r32, %r29, %r31;
	selp.b32 	%r33, 0, %r24, %p6;
	selp.b32 	%r34, 0, %r27, %p5;
	selp.b32 	%r35, 0, %r30, %p4;
	selp.b32 	%r36, 0, %r32, %p3;
	mul.lo.s32 	%r37, %r13, %r33;
	mad.lo.s32 	%r38, %r14, %r34, %r37;
	mad.lo.s32 	%r39, %r15, %r35, %r38;
	mad.lo.s32 	%r40, %r16, %r36, %r39;
	shl.b64 	%rd34, %rd33, 32;
	shr.s64 	%rd35, %rd34, 30;
	add.s64 	%rd36, %rd8, %rd35;
	ld.global.f32 	%f5, [%rd36];
	cvt.s64.s32 	%rd37, %r40;
	add.s64 	%rd38, %rd9, %rd37;
	ld.global.u8 	%rs1, [%rd38];
	setp.eq.s16 	%p7, %rs1, 0;
	mul.f32 	%f6, %f5, %f4;
	selp.f32 	%f7, %f3, %f6, %p7;
	max.f32 	%f8, %f7, 0fFF800000;
	add.s64 	%rd39, %rd33, 32;
	cvt.u32.u64 	%r41, %rd39;
	div.s32 	%r42, %r41, %r9;
	mul.lo.s32 	%r43, %r42, %r9;
	sub.s32 	%r44, %r41, %r43;
	div.s32 	%r45, %r44, %r10;
	mul.lo.s32 	%r46, %r45, %r10;
	sub.s32 	%r47, %r44, %r46;
	div.s32 	%r48, %r47, %r11;
	mul.lo.s32 	%r49, %r48, %r11;
	sub.s32 	%r50, %r47, %r49;
	selp.b32 	%r51, 0, %r42, %p6;
	selp.b32 	%r52, 0, %r45, %p5;
	selp.b32 	%r53, 0, %r48, %p4;
	selp.b32 	%r54, 0, %r50, %p3;
	mul.lo.s32 	%r55, %r13, %r51;
	mad.lo.s32 	%r56, %r14, %r52, %r55;
	mad.lo.s32 	%r57, %r15, %r53, %r56;
	mad.lo.s32 	%r58, %r16, %r54, %r57;
	shl.b64 	%rd40, %rd39, 32;
	shr.s64 	%rd41, %rd40, 30;
	add.s64 	%rd42, %rd8, %rd41;
	ld.global.f32 	%f9, [%rd42];
	cvt.s64.s32 	%rd43, %r58;
	add.s64 	%rd44, %rd9, %rd43;
	ld.global.u8 	%rs2, [%rd44];
	setp.eq.s16 	%p8, %rs2, 0;
	mul.f32 	%f10, %f9, %f4;
	selp.f32 	%f11, %f3, %f10, %p8;
	max.f32 	%f12, %f8, %f11;
	mov.b32 	%r59, %f12;
	shfl.sync.bfly.b32	%r60|%p9, %r59, 16, 31, -1;
	mov.b32 	%f13, %r60;
	max.f32 	%f14, %f12, %f13;
	mov.b32 	%r61, %f14;
	shfl.sync.bfly.b32	%r62|%p10, %r61, 8, 31, -1;
	mov.b32 	%f15, %r62;
	max.f32 	%f16, %f14, %f15;
	mov.b32 	%r63, %f16;
	shfl.sync.bfly.b32	%r64|%p11, %r63, 4, 31, -1;
	mov.b32 	%f17, %r64;
	max.f32 	%f18, %f16, %f17;
	mov.b32 	%r65, %f18;
	shfl.sync.bfly.b32	%r66|%p12, %r65, 2, 31, -1;
	mov.b32 	%f19, %r66;
	max.f32 	%f20, %f18, %f19;
	mov.b32 	%r67, %f20;
	shfl.sync.bfly.b32	%r68|%p13, %r67, 1, 31, -1;
	mov.b32 	%f21, %r68;
	max.f32 	%f22, %f20, %f21;
	sub.f32 	%f23, %f7, %f22;
	fma.rn.f32 	%f24, %f23, 0f3BBB989D, 0f3F000000;
	cvt.sat.f32.f32 	%f25, %f24;
	mov.f32 	%f26, 0f4B400001;
	mov.f32 	%f27, 0f437C0000;
	fma.rm.f32 	%f28, %f25, %f27, %f26;
	add.f32 	%f29, %f28, 0fCB40007F;
	neg.f32 	%f30, %f29;
	fma.rn.f32 	%f31, %f23, 0f3FB8AA3B, %f30;
	fma.rn.f32 	%f32, %f23, 0f32A57060, %f31;
	mov.b32 	%r69, %f28;
	shl.b32 	%r70, %r69, 23;
	mov.b32 	%f33, %r70;
	ex2.approx.ftz.f32 	%f34, %f32;
	mul.f32 	%f35, %f34, %f33;
	add.f32 	%f36, %f35, 0f00000000;
	sub.f32 	%f37, %f11, %f22;
	fma.rn.f32 	%f38, %f37, 0f3BBB989D, 0f3F000000;
	cvt.sat.f32.f32 	%f39, %f38;
	fma.rm.f32 	%f40, %f39, %f27, %f26;
	add.f32 	%f41, %f40, 0fCB40007F;
	neg.f32 	%f42, %f41;
	fma.rn.f32 	%f43, %f37, 0f3FB8AA3B, %f42;
	fma.rn.f32 	%f44, %f37, 0f32A57060, %f43;
	mov.b32 	%r71, %f40;
	shl.b32 	%r72, %r71, 23;
	mov.b32 	%f45, %r72;
	ex2.approx.ftz.f32 	%f46, %f44;
	mul.f32 	%f47, %f46, %f45;
	add.f32 	%f48, %f36, %f47;
	mov.b32 	%r73, %f48;
	shfl.sync.bfly.b32	%r74|%p14, %r73, 16, 31, -1;
	mov.b32 	%f49, %r74;
	add.f32 	%f50, %f48, %f49;
	mov.b32 	%r75, %f50;
	shfl.sync.bfly.b32	%r76|%p15, %r75, 8, 31, -1;
	mov.b32 	%f51, %r76;
	add.f32 	%f52, %f50, %f51;
	mov.b32 	%r77, %f52;
	shfl.sync.bfly.b32	%r78|%p16, %r77, 4, 31, -1;
	mov.b32 	%f53, %r78;
	add.f32 	%f54, %f52, %f53;
	mov.b32 	%r79, %f54;
	shfl.sync.bfly.b32	%r80|%p17, %r79, 2, 31, -1;
	mov.b32 	%f55, %r80;
	add.f32 	%f56, %f54, %f55;
	mov.b32 	%r81, %f56;
	shfl.sync.bfly.b32	%r82|%p18, %r81, 1, 31, -1;
	mov.b32 	%f57, %r82;
	add.f32 	%f58, %f56, %f57;
	div.rn.f32 	%f59, %f35, %f58;
	div.rn.f32 	%f60, %f47, %f58;
	mad.lo.s64 	%rd45, %rd48, %rd6, %rd10;
	shl.b64 	%rd46, %rd45, 2;
	add.s64 	%rd47, %rd11, %rd46;
	st.global.f32 	[%rd47], %f59;
	st.global.f32 	[%rd47+128], %f60;
	add.s64 	%rd48, %rd48, %rd12;
	setp.lt.s64 	%p19, %rd48, %rd25;
	@%p19 bra 	$L__BB528_4;
$L__BB528_5:
	ret;

}
	// .globl	_Z15SoftmaxWarpImplI22BroadcastScaleMaskLoadIffbLm4EiE11DirectStoreIffEfLi1ELi2ELi32ELi1ELb1EL9Algorithm0EEvT_T0_ll
.visible .entry _Z15SoftmaxWarpImplI22BroadcastScaleMaskLoadIffbLm4EiE11DirectStoreIffEfLi1ELi2ELi32ELi1ELb1EL9Algorithm0EEvT_T0_ll(
	.param .align 8 .b8 _Z15SoftmaxWarpImplI22BroadcastScaleMaskLoadIffbLm4EiE11DirectStoreIffEfLi1ELi2ELi32ELi1ELb1EL9Algorithm0EEvT_T0_ll_param_0[120],
	.param .align 8 .b8 _Z15SoftmaxWarpImplI22BroadcastScaleMaskLoadIffbLm4EiE11DirectStoreIffEfLi1ELi2ELi32ELi1ELb1EL9Algorithm0EEvT_T0_ll_param_1[16],
	.param .u64 _Z15SoftmaxWarpImplI22BroadcastScaleMaskLoadIffbLm4EiE11DirectStoreIffEfLi1ELi2ELi32ELi1ELb1EL9Algorithm0EEvT_T0_ll_param_2,
	.param .u64 _Z15SoftmaxWarpImplI22BroadcastScaleMaskLoadIffbLm4EiE11DirectStoreIffEfLi1ELi2ELi32ELi1ELb1EL9Algorithm0EEvT_T0_ll_param_3
)
{
	.reg .pred 	%p<28>;
	.reg .b16 	%rs<3>;
	.reg .b32 	%r<84>;
	.reg .b32 	%f<71>;
	.reg .b64 	%rd<49>;

	ld.param.u64 	%rd24, [_Z15SoftmaxWarpImplI22BroadcastScaleMaskLoadIffbLm4EiE11DirectStoreIffEfLi1ELi2ELi32ELi1ELb1EL9Algorithm0EEvT_T0_ll_param_1+8];
	ld.param.u64 	%rd23, [_Z15SoftmaxWarpImplI22BroadcastScaleMaskLoadIffbLm4EiE11DirectStoreIffEfLi1ELi2ELi32ELi1ELb1EL9Algorithm0EEvT_T0_ll_param_1];
	ld.param.v2.f32 	{%f13, %f14}, [_Z15SoftmaxWarpImplI22BroadcastScaleMaskLoadIffbLm4EiE11DirectStoreIffEfLi1ELi2ELi32ELi1ELb1EL9Algorithm0EEvT_T0_ll_param_0+112];
	ld.param.u64 	%rd22, [_Z15SoftmaxWarpImplI22BroadcastScaleMaskLoadIffbLm4EiE11DirectStoreIffEfLi1ELi2ELi32ELi1ELb1EL9Algorithm0EEvT_T0_ll_param_0+104];
	ld.param.v2.u32 	{%r15, %r16}, [_Z15SoftmaxWarpImplI22BroadcastScaleMaskLoadIffbLm4EiE11DirectStoreIffEfLi1ELi2ELi32ELi1ELb1EL9Algorithm0EEvT_T0_ll_param_0+88];
	ld.param.v2.u32 	{%r13, %r14}, [_Z15SoftmaxWarpImplI22BroadcastScaleMaskLoadIffbLm4EiE11DirectStoreIffEfLi1ELi2ELi32ELi1ELb1EL9Algorithm0EEvT_T0_ll_param_0+80];
	ld.param.v2.u32 	{%r11, %r12}, [_Z15SoftmaxWarpImplI22BroadcastScaleMaskLoadIffbLm4EiE11DirectStoreIffEfLi1ELi2ELi32ELi1ELb1EL9Algorithm0EEvT_T0_ll_param_0+64];
	ld.param.v2.u32 	{%r9, %r10}, [_Z15SoftmaxWarpImplI22BroadcastScaleMaskLoadIffbLm4EiE11DirectStoreIffEfLi1ELi2ELi32ELi1ELb1EL9Algorithm0EEvT_T0_ll_param_0+56];
	ld.param.u64 	%rd18, [_Z15SoftmaxWarpImplI22BroadcastScaleMaskLoadIffbLm4EiE11DirectStoreIffEfLi1ELi2ELi32ELi1ELb1EL9Algorithm0EEvT_T0_ll_param_0+40];
	ld.param.u64 	%rd17, [_Z15SoftmaxWarpImplI22BroadcastScaleMaskLoadIffbLm4EiE11DirectStoreIffEfLi1ELi2ELi32ELi1ELb1EL9Algorithm0EEvT_T0_ll_param_0+32];
	ld.param.u64 	%rd16, [_Z15SoftmaxWarpImplI22BroadcastScaleMaskLoadIffbLm4EiE11DirectStoreIffEfLi1ELi2ELi32ELi1ELb1EL9Algorithm0EEvT_T0_ll_param_0+24];
	ld.param.u64 	%rd15, [_Z15SoftmaxWarpImplI22BroadcastScaleMaskLoadIffbLm4EiE11DirectStoreIffEfLi1ELi2ELi32ELi1ELb1EL9Algorithm0EEvT_T0_ll_param_0+16];
	ld.param.u64 	%rd14, [_Z15SoftmaxWarpImplI22BroadcastScaleMaskLoadIffbLm4EiE11DirectStoreIffEfLi1ELi2ELi32ELi1ELb1EL9Algorithm0EEvT_T0_ll_param_0+8];
	ld.param.u64 	%rd13, [_Z15SoftmaxWarpImplI22BroadcastScaleMaskLoadIffbLm4EiE11DirectStoreIffEfLi1ELi2ELi32ELi1ELb1EL9Algorithm0EEvT_T0_ll_param_0];
	ld.param.u64 	%rd25, [_Z15SoftmaxWarpImplI22BroadcastScaleMaskLoadIffbLm4EiE11DirectStoreIffEfLi1ELi2ELi32ELi1ELb1EL9Algorithm0EEvT_T0_ll_param_2];
	ld.param.u64 	%rd26, [_Z15SoftmaxWarpImplI22BroadcastScaleMaskLoadIffbLm4EiE11DirectStoreIffEfLi1ELi2ELi32ELi1ELb1EL9Algorithm0EEvT_T0_ll_param_3];
	cvta.to.global.u64 	%rd1, %rd13;
	cvta.to.global.u64 	%rd2, %rd14;
	setp.lt.s64 	%p1, %rd26, 65;
	@%p1 bra 	$L__BB529_2;
	mov.u64 	%rd27, $str;
	cvta.global.u64 	%rd28, %rd27;
	mov.u64 	%rd29, $str$1;
	cvta.global.u64 	%rd30, %rd29;
	mov.u64 	%rd31, __unnamed_515;
	cvta.global.u64 	%rd32, %rd31;
	{ // callseq 514, 0
	.param .b64 param0;
	st.param.b64 	[param0], %rd28;
	.param .b64 param1;
	st.param.b64 	[param1], %rd30;
	.param .b32 param2;
	st.param.b32 	[param2], 219;
	.param .b64 param3;
	st.param.b64 	[param3], %rd32;
	.param .b64 param4;
	st.param.b64 	[param4], 1;
	call.uni 
	__assertfail, 
	(
	param0, 
	param1, 
	param2, 
	param3, 
	param4
	);
	} // callseq 514
$L__BB529_2:
	mov.u32 	%r17, %ctaid.x;
	mov.u32 	%r18, %ntid.y;
	mov.u32 	%r19, %tid.y;
	mad.lo.s32 	%r20, %r17, %r18, %r19;
	mov.u32 	%r21, %nctaid.x;
	mul.lo.s32 	%r8, %r21, %r18;
	cvt.s64.s32 	%rd48, %r20;
	setp.le.s64 	%p2, %rd25, %rd48;
	@%p2 bra 	$L__BB529_13;
	mov.u32 	%r22, %tid.x;
	cvt.u64.u32 	%rd6, %r22;
	add.s32 	%r23, %r22, 32;
	cvt.u64.u32 	%rd7, %r23;
	cvt.s64.s32 	%rd8, %r8;
$L__BB529_4:
	setp.le.s64 	%p3, %rd26, %rd6;
	mul.lo.s64 	%rd10, %rd22, %rd48;
	mov.f32 	%f67, 0fFF800000;
	mov.f32 	%f70, %f67;
	@%p3 bra 	$L__BB529_6;
	setp.eq.s64 	%p4, %rd18, 1;
	setp.eq.s64 	%p5, %rd17, 1;
	setp.eq.s64 	%p6, %rd16, 1;
	setp.eq.s64 	%p7, %rd15, 1;
	add.s64 	%rd33, %rd10, %rd6;
	cvt.u32.u64 	%r24, %rd33;
	div.s32 	%r25, %r24, %r9;
	mul.lo.s32 	%r26, %r25, %r9;
	sub.s32 	%r27, %r24, %r26;
	div.s32 	%r28, %r27, %r10;
	mul.lo.s32 	%r29, %r28, %r10;
	sub.s32 	%r30, %r27, %r29;
	div.s32 	%r31, %r30, %r11;
	mul.lo.s32 	%r32, %r31, %r11;
	sub.s32 	%r33, %r30, %r32;
	selp.b32 	%r34, 0, %r25, %p7;
	selp.b32 	%r35, 0, %r28, %p6;
	selp.b32 	%r36, 0, %r31, %p5;
	selp.b32 	%r37, 0, %r33, %p4;
	mul.lo.s32 	%r38, %r13, %r34;
	mad.lo.s32 	%r39, %r14, %r35, %r38;
	mad.lo.s32 	%r40, %r15, %r36, %r39;
	mad.lo.s32 	%r41, %r16, %r37, %r40;
	shl.b64 	%rd34, %rd33, 32;
	shr.s64 	%rd35, %rd34, 30;
	add.s64 	%rd36, %rd1, %rd35;
	ld.global.f32 	%f16, [%rd36];
	cvt.s64.s32 	%rd37, %r41;
	add.s64 	%rd38, %rd2, %rd37;
	ld.global.u8 	%rs1, [%rd38];
	setp.eq.s16 	%p8, %rs1, 0;
	mul.f32 	%f17, %f16, %f14;
	selp.f32 	%f67, %f13, %f17, %p8;
	max.f32 	%f70, %f67, 0fFF800000;
$L__BB529_6:
	setp.le.s64 	%p9, %rd26, %rd7;
	mov.f32 	%f69, 0fFF800000;
	@%p9 bra 	$L__BB529_8;
	setp.eq.s64 	%p10, %rd18, 1;
	setp.eq.s64 	%p11, %rd17, 1;
	setp.eq.s64 	%p12, %rd16, 1;
	setp.eq.s64 	%p13, %rd15, 1;
	add.s64 	%rd39, %rd10, %rd7;
	cvt.u32.u64 	%r42, %rd39;
	div.s32 	%r43, %r42, %r9;
	mul.lo.s32 	%r44, %r43, %r9;
	sub.s32 	%r45, %r42, %r44;
	div.s32 	%r46, %r45, %r10;
	mul.lo.s32 	%r47, %r46, %r10;
	sub.s32 	%r48, %r45, %r47;
	div.s32 	%r49, %r48, %r11;
	mul.lo.s32 	%r50, %r49, %r11;
	sub.s32 	%r51, %r48, %r50;
	selp.b32 	%r52, 0, %r43, %p13;
	selp.b32 	%r53, 0, %r46, %p12;
	selp.b32 	%r54, 0, %r49, %p11;
	selp.b32 	%r55, 0, %r51, %p10;
	mul.lo.s32 	%r56, %r13, %r52;
	mad.lo.s32 	%r57, %r14, %r53, %r56;
	mad.lo.s32 	%r58, %r15, %r54, %r57;
	mad.lo.s32 	%r59, %r16, %r55, %r58;
	shl.b64 	%rd40, %rd39, 32;
	shr.s64 	%rd41, %rd40, 30;
	add.s64 	%rd42, %rd1, %rd41;
	ld.global.f32 	%f19, [%rd42];
	cvt.s64.s32 	%rd43, %r59;
	add.s64 	%rd44, %rd2, %rd43;
	ld.global.u8 	%rs2, [%rd44];
	setp.eq.s16 	%p14, %rs2, 0;
	mul.f32 	%f20, %f19, %f14;
	selp.f32 	%f69, %f13, %f20, %p14;
	max.f32 	%f70, %f70, %f69;
$L__BB529_8:
	setp.le.s64 	%p15, %rd26, %rd6;
	mov.b32 	%r60, %f70;
	shfl.sync.bfly.b32	%r61|%p16, %r60, 16, 31, -1;
	mov.b32 	%f21, %r61;
	max.f32 	%f22, %f70, %f21;
	mov.b32 	%r62, %f22;
	shfl.sync.bfly.b32	%r63|%p17, %r62, 8, 31, -1;
	mov.b32 	%f23, %r63;
	max.f32 	%f24, %f22, %f23;
	mov.b32 	%r64, %f24;
	shfl.sync.bfly.b32	%r65|%p18, %r64, 4, 31, -1;
	mov.b32 	%f25, %r65;
	max.f32 	%f26, %f24, %f25;
	mov.b32 	%r66, %f26;
	shfl.sync.bfly.b32	%r67|%p19, %r66, 2, 31, -1;
	mov.b32 	%f27, %r67;
	max.f32 	%f28, %f26, %f27;
	mov.b32 	%r68, %f28;
	shfl.sync.bfly.b32	%r69|%p20, %r68, 1, 31, -1;
	mov.b32 	%f29, %r69;
	max.f32 	%f30, %f28, %f29;
	sub.f32 	%f31, %f67, %f30;
	fma.rn.f32 	%f32, %f31, 0f3BBB989D, 0f3F000000;
	cvt.sat.f32.f32 	%f33, %f32;
	mov.f32 	%f34, 0f4B400001;
	mov.f32 	%f35, 0f437C0000;
	fma.rm.f32 	%f36, %f33, %f35, %f34;
	add.f32 	%f37, %f36, 0fCB40007F;
	neg.f32 	%f38, %f37;
	fma.rn.f32 	%f39, %f31, 0f3FB8AA3B, %f38;
	fma.rn.f32 	%f40, %f31, 0f32A57060, %f39;
	mov.b32 	%r70, %f36;
	shl.b32 	%r71, %r70, 23;
	mov.b32 	%f41, %r71;
	ex2.approx.ftz.f32 	%f42, %f40;
	mul.f32 	%f43, %f42, %f41;
	add.f32 	%f44, %f43, 0f00000000;
	sub.f32 	%f45, %f69, %f30;
	fma.rn.f32 	%f46, %f45, 0f3BBB989D, 0f3F000000;
	cvt.sat.f32.f32 	%f47, %f46;
	fma.rm.f32 	%f48, %f47, %f35, %f34;
	add.f32 	%f49, %f48, 0fCB40007F;
	neg.f32 	%f50, %f49;
	fma.rn.f32 	%f51, %f45, 0f3FB8AA3B, %f50;
	fma.rn.f32 	%f52, %f45, 0f32A57060, %f51;
	mov.b32 	%r72, %f48;
	shl.b32 	%r73, %r72, 23;
	mov.b32 	%f53, %r73;
	ex2.approx.ftz.f32 	%f54, %f52;
	mul.f32 	%f55, %f54, %f53;
	add.f32 	%f56, %f44, %f55;
	mov.b32 	%r74, %f56;
	shfl.sync.bfly.b32	%r75|%p21, %r74, 16, 31, -1;
	mov.b32 	%f57, %r75;
	add.f32 	%f58, %f56, %f57;
	mov.b32 	%r76, %f58;
	shfl.sync.bfly.b32	%r77|%p22, %r76, 8, 31, -1;
	mov.b32 	%f59, %r77;
	add.f32 	%f60, %f58, %f59;
	mov.b32 	%r78, %f60;
	shfl.sync.bfly.b32	%r79|%p23, %r78, 4, 31, -1;
	mov.b32 	%f61, %r79;
	add.f32 	%f62, %f60, %f61;
	mov.b32 	%r80, %f62;
	shfl.sync.bfly.b32	%r81|%p24, %r80, 2, 31, -1;
	mov.b32 	%f63, %r81;
	add.f32 	%f64, %f62, %f63;
	mov.b32 	%r82, %f64;
	shfl.sync.bfly.b32	%r83|%p25, %r82, 1, 31, -1;
	mov.b32 	%f65, %r83;
	add.f32 	%f66, %f64, %f65;
	div.rn.f32 	%f11, %f43, %f66;
	div.rn.f32 	%f12, %f55, %f66;
	mad.lo.s64 	%rd45, %rd48, %rd24, %rd6;
	cvta.to.global.u64 	%rd46, %rd23;
	shl.b64 	%rd47, %rd45, 2;
	add.s64 	%rd11, %rd46, %rd47;
	@%p15 bra 	$L__BB529_10;
	st.global.f32 	[%rd11], %f11;
$L__BB529_10:
	setp.le.s64 	%p26, %rd26, %rd7;
	@%p26 bra 	$L__BB529_12;
	st.global.f32 	[%rd11+128], %f12;
$L__BB529_12:
	add.s64 	%rd48, %rd48, %rd8;
	setp.lt.s64 	%p27, %rd48, %rd25;
	@%p27 bra 	$L__BB529_4;
$L__BB529_13:
	ret;

}
	// .globl	_Z15SoftmaxWarpImplI22BroadcastScaleMaskLoadIffbLm4EiE11DirectStoreIffEfLi1ELi3ELi32ELi1ELb0EL9Algorithm0EEvT_T0_ll
.visible .entry _Z15SoftmaxWarpImplI22BroadcastScaleMaskLoadIffbLm4EiE11DirectStoreIffEfLi1ELi3ELi32ELi1ELb0EL9Algorithm0EEvT_T0_ll(
	.param .align 8 .b8 _Z15SoftmaxWarpImplI22BroadcastScaleMaskLoadIffbLm4EiE11DirectStoreIffEfLi1ELi3ELi32ELi1ELb0EL9Algorithm0EEvT_T0_ll_param_0[120],
	.param .align 8 .b8 _Z15SoftmaxWarpImplI22BroadcastScaleMaskLoadIffbLm4EiE11DirectStoreIffEfLi1ELi3ELi32ELi1ELb0EL9Algorithm0EEvT_T0_ll_param_1[16],
	.param .u64 _Z15SoftmaxWarpImplI22BroadcastScaleMaskLoadIffbLm4EiE11DirectStoreIffEfLi1ELi3ELi32ELi1ELb0EL9Algorithm0EEvT_T0_ll_param_2,
	.param .u64 _Z15SoftmaxWarpImplI22BroadcastScaleMaskLoadIffbLm4EiE11DirectStoreIffEfLi1ELi3ELi32ELi1ELb0EL9Algorithm0EEvT_T0_ll_param_3
)
{
	.reg .pred 	%p<21>;
	.reg .b16 	%rs<4>;
	.reg .b32 	%r<103>;
	.reg .b32 	%f<78>;
	.reg .b64 	%rd<54>;

	ld.param.v2.f32 	{%f3, %f4}, [_Z15SoftmaxWarpImplI22BroadcastScaleMaskLoadIffbLm4EiE11DirectStoreIffEfLi1ELi3ELi32ELi1ELb0EL9Algorithm0EEvT_T0_ll_param_0+112];
	ld.param.u64 	%rd23, [_Z15SoftmaxWarpImplI22BroadcastScaleMaskLoadIffbLm4EiE11DirectStoreIffEfLi1ELi3ELi32ELi1ELb0EL9Algorithm0EEvT_T0_ll_param_0+104];
	ld.param.v2.u32 	{%r15, %r16}, [_Z15SoftmaxWarpImplI22BroadcastScaleMaskLoadIffbLm4EiE11DirectStoreIffEfLi1ELi3ELi32ELi1ELb0EL9Algorithm0EEvT_T0_ll_param_0+88];
	ld.param.v2.u32 	{%r13, %r14}, [_Z15SoftmaxWarpImplI22BroadcastScaleMaskLoadIffbLm4EiE11DirectStoreIffEfLi1ELi3ELi32ELi1ELb0EL9Algorithm0EEvT_T0_ll_param_0+80];
	ld.param.v2.u32 	{%r11, %r12}, [_Z15SoftmaxWarpImplI22BroadcastScaleMaskLoadIffbLm4EiE11DirectStoreIffEfLi1ELi3ELi32ELi1ELb0EL9Algorithm0EEvT_T0_ll_param_0+64];
	ld.param.v2.u32 	{%r9, %r10}, [_Z15SoftmaxWarpImplI22BroadcastScaleMaskLoadIffbLm4EiE11DirectStoreIffEfLi1ELi3ELi32ELi1ELb0EL9Algorithm0EEvT_T0_ll_param_0+56];
	ld.param.u64 	%rd19, [_Z15SoftmaxWarpImplI22BroadcastScaleMaskLoadIffbLm4EiE11DirectStoreIffEfLi1ELi3ELi32ELi1ELb0EL9Algorithm0EEvT_T0_ll_param_0+40];
	ld.param.u64 	%rd18, [_Z15SoftmaxWarpImplI22BroadcastScaleMaskLoadIffbLm4EiE11DirectStoreIffEfLi1ELi3ELi32ELi1ELb0EL9Algorithm0EEvT_T0_ll_param_0+32];
	ld.param.u64 	%rd17, [_Z15SoftmaxWarpImplI22BroadcastScaleMaskLoadIffbLm4EiE11DirectStoreIffEfLi1ELi3ELi32ELi1ELb0EL9Algorithm0EEvT_T0_ll_param_0+24];
	ld.param.u64 	%rd16, [_Z15SoftmaxWarpImplI22BroadcastScaleMaskLoadIffbLm4EiE11DirectStoreIffEfLi1ELi3ELi32ELi1ELb0EL9Algorithm0EEvT_T0_ll_param_0+16];
	ld.param.u64 	%rd15, [_Z15SoftmaxWarpImplI22BroadcastScaleMaskLoadIffbLm4EiE11DirectStoreIffEfLi1ELi3ELi32ELi1ELb0EL9Algorithm0EEvT_T0_ll_param_0+8];
	ld.param.u64 	%rd14, [_Z15SoftmaxWarpImplI22BroadcastScaleMaskLoadIffbLm4EiE11DirectStoreIffEfLi1ELi3ELi32ELi1ELb0EL9Algorithm0EEvT_T0_ll_param_0];
	ld.param.u64 	%rd4, [_Z15SoftmaxWarpImplI22BroadcastScaleMaskLoadIffbLm4EiE11DirectStoreIffEfLi1ELi3ELi32ELi1ELb0EL9Algorithm0EEvT_T0_ll_param_1];
	ld.param.u64 	%rd5, [_Z15SoftmaxWarpImplI22BroadcastScaleMaskLoadIffbLm4EiE11DirectStoreIffEfLi1ELi3ELi32ELi1ELb0EL9Algorithm0EEvT_T0_ll_param_1+8];
	ld.param.u64 	%rd24, [_Z15SoftmaxWarpImplI22BroadcastScaleMaskLoadIffbLm4EiE11DirectStoreIffEfLi1ELi3ELi32ELi1ELb0EL9Algorithm0EEvT_T0_ll_param_2];
	ld.param.u64 	%rd25, [_Z15SoftmaxWarpImplI22BroadcastScaleMaskLoadIffbLm4EiE11DirectStoreIffEfLi1ELi3ELi32ELi1ELb0EL9Algorithm0EEvT_T0_ll_param_3];
	setp.lt.s64 	%p1, %rd25, 97;
	@%p1 bra 	$L__BB530_2;
	mov.u64 	%rd26, $str;
	cvta.global.u64 	%rd27, %rd26;
	mov.u64 	%rd28, $str$1;
	cvta.global.u64 	%rd29, %rd28;
	mov.u64 	%rd30, __unnamed_516;
	cvta.global.u64 	%rd31, %rd30;
	{ // callseq 515, 0
	.param .b64 param0;
	st.param.b64 	[param0], %rd27;
	.param .b64 param1;
	st.param.b64 	[param1], %rd29;
	.param .b32 param2;
	st.param.b32 	[param2], 219;
	.param .b64 param3;
	st.param.b64 	[param3], %rd31;
	.param .b64 param4;
	st.param.b64 	[param4], 1;
	call.uni 
	__assertfail, 
	(
	param0, 
	param1, 
	param2, 
	param3, 
	param4
	);
	} // callseq 515
$L__BB530_2:
	mov.u32 	%r17, %ctaid.x;
	mov.u32 	%r18, %ntid.y;
	mov.u32 	%r19, %tid.y;
	mad.lo.s32 	%r20, %r17, %r18, %r19;
	mov.u32 	%r21, %nctaid.x;
	mul.lo.s32 	%r8, %r21, %r18;
	cvt.s64.s32 	%rd53, %r20;
	setp.le.s64 	%p2, %rd24, %rd53;
	@%p2 bra 	$L__BB530_5;
	cvta.to.global.u64 	%rd7, %rd14;
	cvta.to.global.u64 	%rd8, %rd15;
	mov.u32 	%r22, %tid.x;
	cvt.u64.u32 	%rd9, %r22;
	cvta.to.global.u64 	%rd10, %rd4;
	cvt.s64.s32 	%rd11, %r8;
$L__BB530_4:
	setp.eq.s64 	%p3, %rd19, 1;
	setp.eq.s64 	%p4, %rd18, 1;
	setp.eq.s64 	%p5, %rd17, 1;
	setp.eq.s64 	%p6, %rd16, 1;
	mad.lo.s64 	%rd32, %rd23, %rd53, %rd9;
	cvt.u32.u64 	%r23, %rd32;
	div.s32 	%r24, %r23, %r9;
	mul.lo.s32 	%r25, %r24, %r9;
	sub.s32 	%r26, %r23, %r25;
	div.s32 	%r27, %r26, %r10;
	mul.lo.s32 	%r28, %r27, %r10;
	sub.s32 	%r29, %r26, %r28;
	div.s32 	%r30, %r29, %r11;
	mul.lo.s32 	%r31, %r30, %r11;
	sub.s32 	%r32, %r29, %r31;
	selp.b32 	%r33, 0, %r24, %p6;
	selp.b32 	%r34, 0, %r27, %p5;
	selp.b32 	%r35, 0, %r30, %p4;
	selp.b32 	%r36, 0, %r32, %p3;
	mul.lo.s32 	%r37, %r13, %r33;
	mad.lo.s32 	%r38, %r14, %r34, %r37;
	mad.lo.s32 	%r39, %r15, %r35, %r38;
	mad.lo.s32 	%r40, %r16, %r36, %r39;
	shl.b64 	%rd33, %rd32, 32;
	shr.s64 	%rd34, %rd33, 30;
	add.s64 	%rd35, %rd7, %rd34;
	ld.global.f32 	%f5, [%rd35];
	cvt.s64.s32 	%rd36, %r40;
	add.s64 	%rd37, %rd8, %rd36;
	ld.global.u8 	%rs1, [%rd37];
	setp.eq.s16 	%p7, %rs1, 0;
	mul.f32 	%f6, %f5, %f4;
	selp.f32 	%f7, %f3, %f6, %p7;
	max.f32 	%f8, %f7, 0fFF800000;
	add.s64 	%rd38, %rd32, 32;
	cvt.u32.u64 	%r41, %rd38;
	div.s32 	%r42, %r41, %r9;
	mul.lo.s32 	%r43, %r42, %r9;
	sub.s32 	%r44, %r41, %r43;
	div.s32 	%r45, %r44, %r10;
	mul.lo.s32 	%r46, %r45, %r10;
	sub.s32 	%r47, %r44, %r46;
	div.s32 	%r48, %r47, %r11;
	mul.lo.s32 	%r49, %r48, %r11;
	sub.s32 	%r50, %r47, %r49;
	selp.b32 	%r51, 0, %r42, %p6;
	selp.b32 	%r52, 0, %r45, %p5;
	selp.b32 	%r53, 0, %r48, %p4;
	selp.b32 	%r54, 0, %r50, %p3;
	mul.lo.s32 	%r55, %r13, %r51;
	mad.lo.s32 	%r56, %r14, %r52, %r55;
	mad.lo.s32 	%r57, %r15, %r53, %r56;
	mad.lo.s32 	%r58, %r16, %r54, %r57;
	shl.b64 	%rd39, %rd38, 32;
	shr.s64 	%rd40, %rd39, 30;
	add.s64 	%rd41, %rd7, %rd40;
	ld.global.f32 	%f9, [%rd41];
	cvt.s64.s32 	%rd42, %r58;
	add.s64 	%rd43, %rd8, %rd42;
	ld.global.u8 	%rs2, [%rd43];
	setp.eq.s16 	%p8, %rs2, 0;
	mul.f32 	%f10, %f9, %f4;
	selp.f32 	%f11, %f3, %f10, %p8;
	max.f32 	%f12, %f8, %f11;
	add.s64 	%rd44, %rd32, 64;
	cvt.u32.u64 	%r59, %rd44;
	div.s32 	%r60, %r59, %r9;
	mul.lo.s32 	%r61, %r60, %r9;
	sub.s32 	%r62, %r59, %r61;
	div.s32 	%r63, %r62, %r10;
	mul.lo.s32 	%r64, %r63, %r10;
	sub.s32 	%r65, %r62, %r64;
	div.s32 	%r66, %r65, %r11;
	mul.lo.s32 	%r67, %r66, %r11;
	sub.s32 	%r68, %r65, %r67;
	selp.b32 	%r69, 0, %r60, %p6;
	selp.b32 	%r70, 0, %r63, %p5;
	selp.b32 	%r71, 0, %r66, %p4;
	selp.b32 	%r72, 0, %r68, %p3;
	mul.lo.s32 	%r73, %r13, %r69;
	mad.lo.s32 	%r74, %r14, %r70, %r73;
	mad.lo.s32 	%r75, %r15, %r71, %r74;
	mad.lo.s32 	%r76, %r16, %r72, %r75;
	shl.b64 	%rd45, %rd44, 32;
	shr.s64 	%rd46, %rd45, 30;
	add.s64 	%rd47, %rd7, %rd46;
	ld.global.f32 	%f13, [%rd47];
	cvt.s64.s32 	%rd48, %r76;
	add.s64 	%rd49, %rd8, %rd48;
	ld.global.u8 	%rs3, [%rd49];
	setp.eq.s16 	%p9, %rs3, 0;
	mul.f32 	%f14, %f13, %f4;
	selp.f32 	%f15, %f3, %f14, %p9;
	max.f32 	%f16, %f12, %f15;
	mov.b32 	%r77, %f16;
	shfl.sync.bfly.b32	%r78|%p10, %r77, 16, 31, -1;
	mov.b32 	%f17, %r78;
	max.f32 	%f18, %f16, %f17;
	mov.b32 	%r79, %f18;
	shfl.sync.bfly.b32	%r80|%p11, %r79, 8, 31, -1;
	mov.b32 	%f19, %r80;
	max.f32 	%f20, %f18, %f19;
	mov.b32 	%r81, %f20;
	shfl.sync.bfly.b32	%r82|%p12, %r81, 4, 31, -1;
	mov.b32 	%f21, %r82;
	max.f32 	%f22, %f20, %f21;
	mov.b32 	%r83, %f22;
	shfl.sync.bfly.b32	%r84|%p13, %r83, 2, 31, -1;
	mov.b32 	%f23, %r84;
	max.f32 	%f24, %f22, %f23;
	mov.b32 	%r85, %f24;
	shfl.sync.bfly.b32	%r86|%p14, %r85, 1, 31, -1;
	mov.b32 	%f25, %r86;
	max.f32 	%f26, %f24, %f25;
	sub.f32 	%f27, %f7, %f26;
	fma.rn.f32 	%f28, %f27, 0f3BBB989D, 0f3F000000;
	cvt.sat.f32.f32 	%f29, %f28;
	mov.f32 	%f30, 0f4B400001;
	mov.f32 	%f31, 0f437C0000;
	fma.rm.f32 	%f32, %f29, %f31, %f30;
	add.f32 	%f33, %f32, 0fCB40007F;
	neg.f32 	%f34, %f33;
	fma.rn.f32 	%f35, %f27, 0f3FB8AA3B, %f34;
	fma.rn.f32 	%f36, %f27, 0f32A57060, %f35;
	mov.b32 	%r87, %f32;
	shl.b32 	%r88, %r87, 23;
	mov.b32 	%f37, %r88;
	ex2.approx.ftz.f32 	%f38, %f36;
	mul.f32 	%f39, %f38, %f37;
	add.f32 	%f40, %f39, 0f00000000;
	sub.f32 	%f41, %f11, %f26;
	fma.rn.f32 	%f42, %f41, 0f3BBB989D, 0f3F000000;
	cvt.sat.f32.f32 	%f43, %f42;
	fma.rm.f32 	%f44, %f43, %f31, %f30;
	add.f32 	%f45, %f44, 0fCB40007F;
	neg.f32 	%f46, %f45;
	fma.rn.f32 	%f47, %f41, 0f3FB8AA3B, %f46;
	fma.rn.f32 	%f48, %f41, 0f32A57060, %f47;
	mov.b32 	%r89, %f44;
	shl.b32 	%r90, %r89, 23;
	mov.b32 	%f49, %r90;
	ex2.approx.ftz.f32 	%f50, %f48;
	mul.f32 	%f51, %f50, %f49;
	add.f32 	%f52, %f40, %f51;
	sub.f32 	%f53, %f15, %f26;
	fma.rn.f32 	%f54, %f53, 0f3BBB989D, 0f3F000000;
	cvt.sat.f32.f32 	%f55, %f54;
	fma.rm.f32 	%f56, %f55, %f31, %f30;
	add.f32 	%f57, %f56, 0fCB40007F;
	neg.f32 	%f58, %f57;
	fma.rn.f32 	%f59, %f53, 0f3FB8AA3B, %f58;
	fma.rn.f32 	%f60, %f53, 0f32A57060, %f59;
	mov.b32 	%r91, %f56;
	shl.b32 	%r92, %r91, 23;
	mov.b32 	%f61, %r92;
	ex2.approx.ftz.f32 	%f62, %f60;
	mul.f32 	%f63, %f62, %f61;
	add.f32 	%f64, %f52, %f63;
	mov.b32 	%r93, %f64;
	shfl.sync.bfly.b32	%r94|%p15, %r93, 16, 31, -1;
	mov.b32 	%f65, %r94;
	add.f32 	%f66, %f64, %f65;
	mov.b32 	%r95, %f66;
	shfl.sync.bfly.b32	%r96|%p16, %r95, 8, 31, -1;
	mov.b32 	%f67, %r96;
	add.f32 	%f68, %f66, %f67;
	mov.b32 	%r97, %f68;
	shfl.sync.bfly.b32	%r98|%p17, %r97, 4, 31, -1;
	mov.b32 	%f69, %r98;
	add.f32 	%f70, %f68, %f69;
	mov.b32 	%r99, %f70;
	shfl.sync.bfly.b32	%r100|%p18, %r99, 2, 31, -1;
	mov.b32 	%f71, %r100;
	add.f32 	%f72, %f70, %f71;
	mov.b32 	%r101, %f72;
	shfl.sync.bfly.b32	%r102|%p19, %r101, 1, 31, -1;
	mov.b32 	%f73, %r102;
	add.f32 	%f74, %f72, %f73;
	div.rn.f32 	%f75, %f39, %f74;
	div.rn.f32 	%f76, %f51, %f74;
	div.rn.f32 	%f77, %f63, %f74;
	mad.lo.s64 	%rd50, %rd53, %rd5, %rd9;
	shl.b64 	%rd51, %rd50, 2;
	add.s64 	%rd52, %rd10, %rd51;
	st.global.f32 	[%rd52], %f75;
	st.global.f32 	[%rd52+128], %f76;
	st.global.f32 	[%rd52+256], %f77;
	add.s64 	%rd53, %rd53, %rd11;
	setp.lt.s64 	%p20, %rd53, %rd24;
	@%p20 bra 	$L__BB530_4;
$L__BB530_5:
	ret;

}
	// .globl	_Z15SoftmaxWarpImplI22BroadcastScaleMaskLoadIffbLm4EiE11DirectStoreIffEfLi1ELi3ELi32ELi1ELb1EL9Algorithm0EEvT_T0_ll
.visible .entry _Z15SoftmaxWarpImplI22BroadcastScaleMaskLoadIffbLm4EiE11DirectStoreIffEfLi1ELi3ELi32ELi1ELb1EL9Algorithm0EEvT_T0_ll(
	.param .align 8 .b8 _Z15SoftmaxWarpImplI22BroadcastScaleMaskLoadIffbLm4EiE11DirectStoreIffEfLi1ELi3ELi32ELi1ELb1EL9Algorithm0EEvT_T0_ll_param_0[120],
	.param .align 8 .b8 _Z15SoftmaxWarpImplI22BroadcastScaleMaskLoadIffbLm4EiE11DirectStoreIffEfLi1ELi3ELi32ELi1ELb1EL9Algorithm0EEvT_T0_ll_param_1[16],
	.param .u64 _Z15SoftmaxWarpImplI22BroadcastScaleMaskLoadIffbLm4EiE11DirectStoreIffEfLi1ELi3ELi32ELi1ELb1EL9Algorithm0EEvT_T0_ll_param_2,
	.param .u64 _Z15SoftmaxWarpImplI22BroadcastScaleMaskLoadIffbLm4EiE11DirectStoreIffEfLi1ELi3ELi32ELi1ELb1EL9Algorithm0EEvT_T0_ll_param_3
)
{
	.reg .pred 	%p<35>;
	.reg .b16 	%rs<4>;
	.reg .b32 	%r<105>;
	.reg .b32 	%f<93>;
	.reg .b64 	%rd<58>;

	ld.param.u64 	%rd27, [_Z15SoftmaxWarpImplI22BroadcastScaleMaskLoadIffbLm4EiE11DirectStoreIffEfLi1ELi3ELi32ELi1ELb1EL9Algorithm0EEvT_T0_ll_param_1+8];
	ld.param.u64 	%rd26, [_Z15SoftmaxWarpImplI22BroadcastScaleMaskLoadIffbLm4EiE11DirectStoreIffEfLi1ELi3ELi32ELi1ELb1EL9Algorithm0EEvT_T0_ll_param_1];
	ld.param.v2.f32 	{%f18, %f19}, [_Z15SoftmaxWarpImplI22BroadcastScaleMaskLoadIffbLm4EiE11DirectStoreIffEfLi1ELi3ELi32ELi1ELb1EL9Algorithm0EEvT_T0_ll_param_0+112];
	ld.param.u64 	%rd25, [_Z15SoftmaxWarpImplI22BroadcastScaleMaskLoadIffbLm4EiE11DirectStoreIffEfLi1ELi3ELi32ELi1ELb1EL9Algorithm0EEvT_T0_ll_param_0+104];
	ld.param.v2.u32 	{%r15, %r16}, [_Z15SoftmaxWarpImplI22BroadcastScaleMaskLoadIffbLm4EiE11DirectStoreIffEfLi1ELi3ELi32ELi1ELb1EL9Algorithm0EEvT_T0_ll_param_0+88];
	ld.param.v2.u32 	{%r13, %r14}, [_Z15SoftmaxWarpImplI22BroadcastScaleMaskLoadIffbLm4EiE11DirectStoreIffEfLi1ELi3ELi32ELi1ELb1EL9Algorithm0EEvT_T0_ll_param_0+80];
	ld.param.v2.u32 	{%r11, %r12}, [_Z15SoftmaxWarpImplI22BroadcastScaleMaskLoadIffbLm4EiE11DirectStoreIffEfLi1ELi3ELi32ELi1ELb1EL9Algorithm0EEvT_T0_ll_param_0+64];
	ld.param.v2.u32 	{%r9, %r10}, [_Z15SoftmaxWarpImplI22BroadcastScaleMaskLoadIffbLm4EiE11DirectStoreIffEfLi1ELi3ELi32ELi1ELb1EL9Algorithm0EEvT_T0_ll_param_0+56];
	ld.param.u64 	%rd21, [_Z15SoftmaxWarpImplI22BroadcastScaleMaskLoadIffbLm4EiE11DirectStoreIffEfLi1ELi3ELi32ELi1ELb1EL9Algorithm0EEvT_T0_ll_param_0+40];
	ld.param.u64 	%rd20, [_Z15SoftmaxWarpImplI22BroadcastScaleMaskLoadIffbLm4EiE11DirectStoreIffEfLi1ELi3ELi32ELi1ELb1EL9Algorithm0EEvT_T0_ll_param_0+32];
	ld.param.u64 	%rd19, [_Z15SoftmaxWarpImplI22BroadcastScaleMaskLoadIffbLm4EiE11DirectStoreIffEfLi1ELi3ELi32ELi1ELb1EL9Algorithm0EEvT_T0_ll_param_0+24];
	ld.param.u64 	%rd18, [_Z15SoftmaxWarpImplI22BroadcastScaleMaskLoadIffbLm4EiE11DirectStoreIffEfLi1ELi3ELi32ELi1ELb1EL9Algorithm0EEvT_T0_ll_param_0+16];
	ld.param.u64 	%rd17, [_Z15SoftmaxWarpImplI22BroadcastScaleMaskLoadIffbLm4EiE11DirectStoreIffEfLi1ELi3ELi32ELi1ELb1EL9Algorithm0EEvT_T0_ll_param_0+8];
	ld.param.u64 	%rd16, [_Z15SoftmaxWarpImplI22BroadcastScaleMaskLoadIffbLm4EiE11DirectStoreIffEfLi1ELi3ELi32ELi1ELb1EL9Algorithm0EEvT_T0_ll_param_0];
	ld.param.u64 	%rd28, [_Z15SoftmaxWarpImplI22BroadcastScaleMaskLoadIffbLm4EiE11DirectStoreIffEfLi1ELi3ELi32ELi1ELb1EL9Algorithm0EEvT_T0_ll_param_2];
	ld.param.u64 	%rd29, [_Z15SoftmaxWarpImplI22BroadcastScaleMaskLoadIffbLm4EiE11DirectStoreIffEfLi1ELi3ELi32ELi1ELb1EL9Algorithm0EEvT_T0_ll_param_3];
	cvta.to.global.u64 	%rd1, %rd16;
	cvta.to.global.u64 	%rd2, %rd17;
	setp.lt.s64 	%p1, %rd29, 97;
	@%p1 bra 	$L__BB531_2;
	mov.u64 	%rd30, $str;
	cvta.global.u64 	%rd31, %rd30;
	mov.u64 	%rd32, $str$1;
	cvta.global.u64 	%rd33, %rd32;
	mov.u64 	%rd34, __unnamed_517;
	cvta.global.u64 	%rd35, %rd34;
	{ // callseq 516, 0
	.param .b64 param0;
	st.param.b64 	[param0], %rd31;
	.param .b64 param1;
	st.param.b64 	[param1], %rd33;
	.param .b32 param2;
	st.param.b32 	[param2], 219;
	.param .b64 param3;
	st.param.b64 	[param3], %rd35;
	.param .b64 param4;
	st.param.b64 	[param4], 1;
	call.uni 
	__assertfail, 
	(
	param0, 
	param1, 
	param2, 
	param3, 
	param4
	);
	} // callseq 516
$L__BB531_2:
	mov.u32 	%r17, %ctaid.x;
	mov.u32 	%r18, %ntid.y;
	mov.u32 	%r19, %tid.y;
	mad.lo.s32 	%r20, %r17, %r18, %r19;
	mov.u32 	%r21, %nctaid.x;
	mul.lo.s32 	%r8, %r21, %r18;
	cvt.s64.s32 	%rd57, %r20;
	setp.le.s64 	%p2, %rd28, %rd57;
	@%p2 bra 	$L__BB531_17;
	mov.u32 	%r22, %tid.x;
	cvt.u64.u32 	%rd8, %r22;
	add.s32 	%r23, %r22, 32;
	cvt.u64.u32 	%rd9, %r23;
	add.s32 	%r24, %r22, 64;
	cvt.u64.u32 	%rd10, %r24;
	cvt.s64.s32 	%rd11, %r8;
$L__BB531_4:
	setp.le.s64 	%p3, %rd29, %rd8;
	mul.lo.s64 	%rd13, %rd25, %rd57;
	mov.f32 	%f87, 0fFF800000;
	mov.f32 	%f90, %f87;
	@%p3 bra 	$L__BB531_6;
	setp.eq.s64 	%p4, %rd21, 1;
	setp.eq.s64 	%p5, %rd20, 1;
	setp.eq.s64 	%p6, %rd19, 1;
	setp.eq.s64 	%p7, %rd18, 1;
	add.s64 	%rd36, %rd13, %rd8;
	cvt.u32.u64 	%r25, %rd36;
	div.s32 	%r26, %r25, %r9;
	mul.lo.s32 	%r27, %r26, %r9;
	sub.s32 	%r28, %r25, %r27;
	div.s32 	%r29, %r28, %r10;
	mul.lo.s32 	%r30, %r29, %r10;
	sub.s32 	%r31, %r28, %r30;
	div.s32 	%r32, %r31, %r11;
	mul.lo.s32 	%r33, %r32, %r11;
	sub.s32 	%r34, %r31, %r33;
	selp.b32 	%r35, 0, %r26, %p7;
	selp.b32 	%r36, 0, %r29, %p6;
	selp.b32 	%r37, 0, %r32, %p5;
	selp.b32 	%r38, 0, %r34, %p4;
	mul.lo.s32 	%r39, %r13, %r35;
	mad.lo.s32 	%r40, %r14, %r36, %r39;
	mad.lo.s32 	%r41, %r15, %r37, %r40;
	mad.lo.s32 	%r42, %r16, %r38, %r41;
	shl.b64 	%rd37, %rd36, 32;
	shr.s64 	%rd38, %rd37, 30;
	add.s64 	%rd39, %rd1, %rd38;
	ld.global.f32 	%f21, [%rd39];
	cvt.s64.s32 	%rd40, %r42;
	add.s64 	%rd41, %rd2, %rd40;
	ld.global.u8 	%rs1, [%rd41];
	setp.eq.s16 	%p8, %rs1, 0;
	mul.f32 	%f22, %f21, %f19;
	selp.f32 	%f87, %f18, %f22, %p8;
	max.f32 	%f90, %f87, 0fFF800000;
$L__BB531_6:
	setp.le.s64 	%p9, %rd29, %rd9;
	mov.f32 	%f89, 0fFF800000;
	@%p9 bra 	$L__BB531_8;
	setp.eq.s64 	%p10, %rd21, 1;
	setp.eq.s64 	%p11, %rd20, 1;
	setp.eq.s64 	%p12, %rd19, 1;
	setp.eq.s64 	%p13, %rd18, 1;
	add.s64 	%rd42, %rd13, %rd9;
	cvt.u32.u64 	%r43, %rd42;
	div.s32 	%r44, %r43, %r9;
	mul.lo.s32 	%r45, %r44, %r9;
	sub.s32 	%r46, %r43, %r45;
	div.s32 	%r47, %r46, %r10;
	mul.lo.s32 	%r48, %r47, %r10;
	sub.s32 	%r49, %r46, %r48;
	div.s32 	%r50, %r49, %r11;
	mul.lo.s32 	%r51, %r50, %r11;
	sub.s32 	%r52, %r49, %r51;
	selp.b32 	%r53, 0, %r44, %p13;
	selp.b32 	%r54, 0, %r47, %p12;
	selp.b32 	%r55, 0, %r50, %p11;
	selp.b32 	%r56, 0, %r52, %p10;
	mul.lo.s32 	%r57, %r13, %r53;
	mad.lo.s32 	%r58, %r14, %r54, %r57;
	mad.lo.s32 	%r59, %r15, %r55, %r58;
	mad.lo.s32 	%r60, %r16, %r56, %r59;
	shl.b64 	%rd43, %rd42, 32;
	shr.s64 	%rd44, %rd43, 30;
	add.s64 	%rd45, %rd1, %rd44;
	ld.global.f32 	%f24, [%rd45];
	cvt.s64.s32 	%rd46, %r60;
	add.s64 	%rd47, %rd2, %rd46;
	ld.global.u8 	%rs2, [%rd47];
	setp.eq.s16 	%p14, %rs2, 0;
	mul.f32 	%f25, %f24, %f19;
	selp.f32 	%f89, %f18, %f25, %p14;
	max.f32 	%f90, %f90, %f89;
$L__BB531_8:
	setp.le.s64 	%p15, %rd29, %rd10;
	mov.f32 	%f91, 0fFF800000;
	@%p15 bra 	$L__BB531_10;
	setp.eq.s64 	%p16, %rd21, 1;
	setp.eq.s64 	%p17, %rd20, 1;
	setp.eq.s64 	%p18, %rd19, 1;
	setp.eq.s64 	%p19, %rd18, 1;
	add.s64 	%rd48, %rd13, %rd10;
	cvt.u32.u64 	%r61, %rd48;
	div.s32 	%r62, %r61, %r9;
	mul.lo.s32 	%r63, %r62, %r9;
	sub.s32 	%r64, %r61, %r63;
	div.s32 	%r65, %r64, %r10;
	mul.lo.s32 	%r66, %r65, %r10;
	sub.s32 	%r67, %r64, %r66;
	div.s32 	%r68, %r67, %r11;
	mul.lo.s32 	%r69, %r68, %r11;
	sub.s32 	%r70, %r67, %r69;
	selp.b32 	%r71, 0, %r62, %p19;
	selp.b32 	%r72, 0, %r65, %p18;
	selp.b32 	%r73, 0, %r68, %p17;
	selp.b32 	%r74, 0, %r70, %p16;
	mul.lo.s32 	%r75, %r13, %r71;
	mad.lo.s32 	%r76, %r14, %r72, %r75;
	mad.lo.s32 	%r77, %r15, %r73, %r76;
	mad.lo.s32 	%r78, %r16, %r74, %r77;
	shl.b64 	%rd49, %rd48, 32;
	shr.s64 	%rd50, %rd49, 30;
	add.s64 	%rd51, %rd1, %rd50;
	ld.global.f32 	%f27, [%rd51];
	cvt.s64.s32 	%rd52, %r78;
	add.s64 	%rd53, %rd2, %rd52;
	ld.global.u8 	%rs3, [%rd53];
	setp.eq.s16 	%p20, %rs3, 0;
	mul.f32 	%f28, %f27, %f19;
	selp.f32 	%f91, %f18, %f28, %p20;
	max.f32 	%f90, %f90, %f91;
$L__BB531_10:
	setp.le.s64 	%p21, %rd29, %rd8;
	mov.b32 	%r79, %f90;
	shfl.sync.bfly.b32	%r80|%p22, %r79, 16, 31, -1;
	mov.b32 	%f29, %r80;
	max.f32 	%f30, %f90, %f29;
	mov.b32 	%r81, %f30;
	shfl.sync.bfly.b32	%r82|%p23, %r81, 8, 31, -1;
	mov.b32 	%f31, %r82;
	max.f32 	%f32, %f30, %f31;
	mov.b32 	%r83, %f32;
	shfl.sync.bfly.b32	%r84|%p24, %r83, 4, 31, -1;
	mov.b32 	%f33, %r84;
	max.f32 	%f34, %f32, %f33;
	mov.b32 	%r85, %f34;
	shfl.sync.bfly.b32	%r86|%p25, %r85, 2, 31, -1;
	mov.b32 	%f35, %r86;
	max.f32 	%f36, %f34, %f35;
	mov.b32 	%r87, %f36;
	shfl.sync.bfly.b32	%r88|%p26, %r87, 1, 31, -1;
	mov.b32 	%f37, %r88;
	max.f32 	%f38, %f36, %f37;
	sub.f32 	%f39, %f87, %f38;
	fma.rn.f32 	%f40, %f39, 0f3BBB989D, 0f3F000000;
	cvt.sat.f32.f32 	%f41, %f40;
	mov.f32 	%f42, 0f4B400001;
	mov.f32 	%f43, 0f437C0000;
	fma.rm.f32 	%f44, %f41, %f43, %f42;
	add.f32 	%f45, %f44, 0fCB40007F;
	neg.f32 	%f46, %f45;
	fma.rn.f32 	%f47, %f39, 0f3FB8AA3B, %f46;
	fma.rn.f32 	%f48, %f39, 0f32A57060, %f47;
	mov.b32 	%r89, %f44;
	shl.b32 	%r90, %r89, 23;
	mov.b32 	%f49, %r90;
	ex2.approx.ftz.f32 	%f50, %f48;
	mul.f32 	%f51, %f50, %f49;
	add.f32 	%f52, %f51, 0f00000000;
	sub.f32 	%f53, %f89, %f38;
	fma.rn.f32 	%f54, %f53, 0f3BBB989D, 0f3F000000;
	cvt.sat.f32.f32 	%f55, %f54;
	fma.rm.f32 	%f56, %f55, %f43, %f42;
	add.f32 	%f57, %f56, 0fCB40007F;
	neg.f32 	%f58, %f57;
	fma.rn.f32 	%f59, %f53, 0f3FB8AA3B, %f58;
	fma.rn.f32 	%f60, %f53, 0f32A57060, %f59;
	mov.b32 	%r91, %f56;
	shl.b32 	%r92, %r91, 23;
	mov.b32 	%f61, %r92;
	ex2.approx.ftz.f32 	%f62, %f60;
	mul.f32 	%f63, %f62, %f61;
	add.f32 	%f64, %f52, %f63;
	sub.f32 	%f65, %f91, %f38;
	fma.rn.f32 	%f66, %f65, 0f3BBB989D, 0f3F000000;
	cvt.sat.f32.f32 	%f67, %f66;
	fma.rm.f32 	%f68, %f67, %f43, %f42;
	add.f32 	%f69, %f68, 0fCB40007F;
	neg.f32 	%f70, %f69;
	fma.rn.f32 	%f71, %f65, 0f3FB8AA3B, %f70;
	fma.rn.f32 	%f72, %f65, 0f32A57060, %f71;
	mov.b32 	%r93, %f68;
	shl.b32 	%r94, %r93, 23;
	mov.b32 	%f73, %r94;
	ex2.approx.ftz.f32 	%f74, %f72;
	mul.f32 	%f75, %f74, %f73;
	add.f32 	%f76, %f64, %f75;
	mov.b32 	%r95, %f76;
	shfl.sync.bfly.b32	%r96|%p27, %r95, 16, 31, -1;
	mov.b32 	%f77, %r96;
	add.f32 	%f78, %f76, %f77;
	mov.b32 	%r97, %f78;
	shfl.sync.bfly.b32	%r98|%p28, %r97, 8, 31, -1;
	mov.b32 	%f79, %r98;
	add.f32 	%f80, %f78, %f79;
	mov.b32 	%r99, %f80;
	shfl.sync.bfly.b32	%r100|%p29, %r99, 4, 31, -1;
	mov.b32 	%f81, %r100;
	add.f32 	%f82, %f80, %f81;
	mov.b32 	%r101, %f82;
	shfl.sync.bfly.b32	%r102|%p30, %r101, 2, 31, -1;
	mov.b32 	%f83, %r102;
	add.f32 	%f84, %f82, %f83;
	mov.b32 	%r103, %f84;
	shfl.sync.bfly.b32	%r104|%p31, %r103, 1, 31, -1;
	mov.b32 	%f85, %r104;
	add.f32 	%f86, %f84, %f85;
	div.rn.f32 	%f15, %f51, %f86;
	div.rn.f32 	%f16, %f63, %f86;
	div.rn.f32 	%f17, %f75, %f86;
	mad.lo.s64 	%rd54, %rd57, %rd27, %rd8;
	cvta.to.global.u64 	%rd55, %rd26;
	shl.b64 	%rd56, %rd54, 2;
	add.s64 	%rd14, %rd55, %rd56;
	@%p21 bra 	$L__BB531_12;
	st.global.f32 	[%rd14], %f15;
$L__BB531_12:
	setp.le.s64 	%p32, %rd29, %rd9;
	@%p32 bra 	$L__BB531_14;
	st.global.f32 	[%rd14+128], %f16;
$L__BB531_14:
	setp.le.s64 	%p33, %rd29, %rd10;
	@%p33 bra 	$L__BB531_16;
	st.global.f32 	[%rd14+256], %f17;
$L__BB531_16:
	add.s64 	%rd57, %rd57, %rd11;
	setp.lt.s64 	%p34, %rd57, %rd28;
	@%p34 bra 	$L__BB531_4;
$L__BB531_17:
	ret;

}
	// .globl	_Z15SoftmaxWarpImplI22BroadcastScaleMaskLoadIffbLm4EiE11DirectStoreIffEfLi1ELi4ELi32ELi1ELb0EL9Algorithm0EEvT_T0_ll
.visible .entry _Z15SoftmaxWarpImplI22BroadcastScaleMaskLoadIffbLm4EiE11DirectStoreIffEfLi1ELi4ELi32ELi1ELb0EL9Algorithm0EEvT_T0_ll(
	.param .align 8 .b8 _Z15SoftmaxWarpImplI22BroadcastScaleMaskLoadIffbLm4EiE11DirectStoreIffEfLi1ELi4ELi32ELi1ELb0EL9Algorithm0EEvT_T0_ll_param_0[120],
	.param .align 8 .b8 _Z15SoftmaxWarpImplI22BroadcastScaleMaskLoadIffbLm4EiE11DirectStoreIffEfLi1ELi4ELi32ELi1ELb0EL9Algorithm0EEvT_T0_ll_param_1[16],
	.param .u64 _Z15SoftmaxWarpImplI22BroadcastScaleMaskLoadIffbLm4EiE11DirectStoreIffEfLi1ELi4ELi32ELi1ELb0EL9Algorithm0EEvT_T0_ll_param_2,
	.param .u64 _Z15SoftmaxWarpImplI22BroadcastScaleMaskLoadIffbLm4EiE11DirectStoreIffEfLi1ELi4ELi32ELi1ELb0EL9Algorithm0EEvT_T0_ll_param_3
)
{
	.reg .pred 	%p<22>;
	.reg .b16 	%rs<5>;
	.reg .b32 	%r<123>;
	.reg .b32 	%f<95>;
	.reg .b64 	%rd<60>;

	ld.param.v2.f32 	{%f3, %f4}, [_Z15SoftmaxWarpImplI22BroadcastScaleMaskLoadIffbLm4EiE11DirectStoreIffEfLi1ELi4ELi32ELi1ELb0EL9Algorithm0EEvT_T0_ll_param_0+112];
	ld.param.u64 	%rd23, [_Z15SoftmaxWarpImplI22BroadcastScaleMaskLoadIffbLm4EiE11DirectStoreIffEfLi1ELi4ELi32ELi1ELb0EL9Algorithm0EEvT_T0_ll_param_0+104];
	ld.param.v2.u32 	{%r15, %r16}, [_Z15SoftmaxWarpImplI22BroadcastScaleMaskLoadIffbLm4EiE11DirectStoreIffEfLi1ELi4ELi32ELi1ELb0EL9Algorithm0EEvT_T0_ll_param_0+88];
	ld.param.v2.u32 	{%r13, %r14}, [_Z15SoftmaxWarpImplI22BroadcastScaleMaskLoadIffbLm4EiE11DirectStoreIffEfLi1ELi4ELi32ELi1ELb0EL9Algorithm0EEvT_T0_ll_param_0+80];
	ld.param.v2.u32 	{%r11, %r12}, [_Z15SoftmaxWarpImplI22BroadcastScaleMaskLoadIffbLm4EiE11DirectStoreIffEfLi1ELi4ELi32ELi1ELb0EL9Algorithm0EEvT_T0_ll_param_0+64];
	ld.param.v2.u32 	{%r9, %r10}, [_Z15SoftmaxWarpImplI22BroadcastScaleMaskLoadIffbLm4EiE11DirectStoreIffEfLi1ELi4ELi32ELi1ELb0EL9Algorithm0EEvT_T0_ll_param_0+56];
	ld.param.u64 	%rd19, [_Z15SoftmaxWarpImplI22BroadcastScaleMaskLoadIffbLm4EiE11DirectStoreIffEfLi1ELi4ELi32ELi1ELb0EL9Algorithm0EEvT_T0_ll_param_0+40];
	ld.param.u64 	%rd18, [_Z15SoftmaxWarpImplI22BroadcastScaleMaskLoadIffbLm4EiE11DirectStoreIffEfLi1ELi4ELi32ELi1ELb0EL9Algorithm0EEvT_T0_ll_param_0+32];
	ld.param.u64 	%rd17, [_Z15SoftmaxWarpImplI22BroadcastScaleMaskLoadIffbLm4EiE11DirectStoreIffEfLi1ELi4ELi32ELi1ELb0EL9Algorithm0EEvT_T0_ll_param_0+24];
	ld.param.u64 	%rd16, [_Z15SoftmaxWarpImplI22BroadcastScaleMaskLoadIffbLm4EiE11DirectStoreIffEfLi1ELi4ELi32ELi1ELb0EL9Algorithm0EEvT_T0_ll_param_0+16];
	ld.param.u64 	%rd15, [_Z15SoftmaxWarpImplI22BroadcastScaleMaskLoadIffbLm4EiE11DirectStoreIffEfLi1ELi4ELi32ELi1ELb0EL9Algorithm0EEvT_T0_ll_param_0+8];
	ld.param.u64 	%rd14, [_Z15SoftmaxWarpImplI22BroadcastScaleMaskLoadIffbLm4EiE11DirectStoreIffEfLi1ELi4ELi32ELi1ELb0EL9Algorithm0EEvT_T0_ll_param_0];
	ld.param.u64 	%rd4, [_Z15SoftmaxWarpImplI22BroadcastScaleMaskLoadIffbLm4EiE11DirectStoreIffEfLi1ELi4ELi32ELi1ELb0EL9Algorithm0EEvT_T0_ll_param_1];
	ld.param.u64 	%rd5, [_Z15SoftmaxWarpImplI22BroadcastScaleMaskLoadIffbLm4EiE11DirectStoreIffEfLi1ELi4ELi32ELi1ELb0EL9Algorithm0EEvT_T0_ll_param_1+8];
	ld.param.u64 	%rd24, [_Z15SoftmaxWarpImplI22BroadcastScaleMaskLoadIffbLm4EiE11DirectStoreIffEfLi1ELi4ELi32ELi1ELb0EL9Algorithm0EEvT_T0_ll_param_2];
	ld.param.u64 	%rd25, [_Z15SoftmaxWarpImplI22BroadcastScaleMaskLoadIffbLm4EiE11DirectStoreIffEfLi1ELi4ELi32ELi1ELb0EL9Algorithm0EEvT_T0_ll_param_3];
	setp.lt.s64 	%p1, %rd25, 129;
	@%p1 bra 	$L__BB532_2;
	mov.u64 	%rd26, $str;
	cvta.global.u64 	%rd27, %rd26;
	mov.u64 	%rd28, $str$1;
	cvta.global.u64 	%rd29, %rd28;
	mov.u64 	%rd30, __unnamed_518;
	cvta.global.u64 	%rd31, %rd30;
	{ // callseq 517, 0
	.param .b64 param0;
	st.param.b64 	[param0], %rd27;
	.param .b64 param1;
	st.param.b64 	[param1], %rd29;
	.param .b32 param2;
	st.param.b32 	[param2], 219;
	.param .b64 param3;
	st.param.b64 	[param3], %rd31;
	.param .b64 param4;
	st.param.b64 	[param4], 1;
	call.uni 
	__assertfail, 
	(
	param0, 
	param1, 
	param2, 
	param3, 
	param4
	);
	} // callseq 517
$L__BB532_2:
	mov.u32 	%r17, %ctaid.x;
	mov.u32 	%r18, %ntid.y;
	mov.u32 	%r19, %tid.y;
	mad.lo.s32 	%r20, %r17, %r18, %r19;
	mov.u32 	%r21, %nctaid.x;
	mul.lo.s32 	%r8, %r21, %r18;
	cvt.s64.s32 	%rd59, %r20;
	setp.le.s64 	%p2, %rd24, %rd59;
	@%p2 bra 	$L__BB532_5;
	cvta.to.global.u64 	%rd7, %rd14;
	cvta.to.global.u64 	%rd8, %rd15;
	mov.u32 	%r22, %tid.x;
	cvt.u64.u32 	%rd9, %r22;
	cvta.to.global.u64 	%rd10, %rd4;
	cvt.s64.s32 	%rd11, %r8;
$L__BB532_4:
	setp.eq.s64 	%p3, %rd19, 1;
	setp.eq.s64 	%p4, %rd18, 1;
	setp.eq.s64 	%p5, %rd17, 1;
	setp.eq.s64 	%p6, %rd16, 1;
	mad.lo.s64 	%rd32, %rd23, %rd59, %rd9;
	cvt.u32.u64 	%r23, %rd32;
	div.s32 	%r24, %r23, %r9;
	mul.lo.s32 	%r25, %r24, %r9;
	sub.s32 	%r26, %r23, %r25;
	div.s32 	%r27, %r26, %r10;
	mul.lo.s32 	%r28, %r27, %r10;
	sub.s32 	%r29, %r26, %r28;
	div.s32 	%r30, %r29, %r11;
	mul.lo.s32 	%r31, %r30, %r11;
	sub.s32 	%r32, %r29, %r31;
	selp.b32 	%r33, 0, %r24, %p6;
	selp.b32 	%r34, 0, %r27, %p5;
	selp.b32 	%r35, 0, %r30, %p4;
	selp.b32 	%r36, 0, %r32, %p3;
	mul.lo.s32 	%r37, %r13, %r33;
	mad.lo.s32 	%r38, %r14, %r34, %r37;
	mad.lo.s32 	%r39, %r15, %r35, %r38;
	mad.lo.s32 	%r40, %r16, %r36, %r39;
	shl.b64 	%rd33, %rd32, 32;
	shr.s64 	%rd34, %rd33, 30;
	add.s64 	%rd35, %rd7, %rd34;
	ld.global.f32 	%f5, [%rd35];
	cvt.s64.s32 	%rd36, %r40;
	add.s64 	%rd37, %rd8, %rd36;
	ld.global.u8 	%rs1, [%rd37];
	setp.eq.s16 	%p7, %rs1, 0;
	mul.f32 	%f6, %f5, %f4;
	selp.f32 	%f7, %f3, %f6, %p7;
	max.f32 	%f8, %f7, 0fFF800000;
	add.s64 	%rd38, %rd32, 32;
	cvt.u32.u64 	%r41, %rd38;
	div.s32 	%r42, %r41, %r9;
	mul.lo.s32 	%r43, %r42, %r9;
	sub.s32 	%r44, %r41, %r43;
	div.s32 	%r45, %r44, %r10;
	mul.lo.s32 	%r46, %r45, %r10;
	sub.s32 	%r47, %r44, %r46;
	div.s32 	%r48, %r47, %r11;
	mul.lo.s32 	%r49, %r48, %r11;
	sub.s32 	%r50, %r47, %r49;
	selp.b32 	%r51, 0, %r42, %p6;
	selp.b32 	%r52, 0, %r45, %p5;
	selp.b32 	%r53, 0, %r48, %p4;
	selp.b32 	%r54, 0, %r50, %p3;
	mul.lo.s32 	%r55, %r13, %r51;
	mad.lo.s32 	%r56, %r14, %r52, %r55;
	mad.lo.s32 	%r57, %r15, %r53, %r56;
	mad.lo.s32 	%r58, %r16, %r54, %r57;
	shl.b64 	%rd39, %rd38, 32;
	shr.s64 	%rd40, %rd39, 30;
	add.s64 	%rd41, %rd7, %rd40;
	ld.global.f32 	%f9, [%rd41];
	cvt.s64.s32 	%rd42, %r58;
	add.s64 	%rd43, %rd8, %rd42;
	ld.global.u8 	%rs2, [%rd43];
	setp.eq.s16 	%p8, %rs2, 0;
	mul.f32 	%f10, %f9, %f4;
	selp.f32 	%f11, %f3, %f10, %p8;
	max.f32 	%f12, %f8, %f11;
	add.s64 	%rd44, %rd32, 64;
	cvt.u32.u64 	%r59, %rd44;
	div.s32 	%r60, %r59, %r9;
	mul.lo.s32 	%r61, %r60, %r9;
	sub.s32 	%r62, %r59, %r61;
	div.s32 	%r63, %r62, %r10;
	mul.lo.s32 	%r64, %r63, %r10;
	sub.s32 	%r65, %r62, %r64;
	div.s32 	%r66, %r65, %r11;
	mul.lo.s32 	%r67, %r66, %r11;
	sub.s32 	%r68, %r65, %r67;
	selp.b32 	%r69, 0, %r60, %p6;
	selp.b32 	%r70, 0, %r63, %p5;
	selp.b32 	%r71, 0, %r66, %p4;
	selp.b32 	%r72, 0, %r68, %p3;
	mul.lo.s32 	%r73, %r13, %r69;
	mad.lo.s32 	%r74, %r14, %r70, %r73;
	mad.lo.s32 	%r75, %r15, %r71, %r74;
	mad.lo.s32 	%r76, %r16, %r72, %r75;
	shl.b64 	%rd45, %rd44, 32;
	shr.s64 	%rd46, %rd45, 30;
	add.s64 	%rd47, %rd7, %rd46;
	ld.global.f32 	%f13, [%rd47];
	cvt.s64.s32 	%rd48, %r76;
	add.s64 	%rd49, %rd8, %rd48;
	ld.global.u8 	%rs3, [%rd49];
	setp.eq.s16 	%p9, %rs3, 0;
	mul.f32 	%f14, %f13, %f4;
	selp.f32 	%f15, %f3, %f14, %p9;
	max.f32 	%f16, %f12, %f15;
	add.s64 	%rd50, %rd32, 96;
	cvt.u32.u64 	%r77, %rd50;
	div.s32 	%r78, %r77, %r9;
	mul.lo.s32 	%r79, %r78, %r9;
	sub.s32 	%r80, %r77, %r79;
	div.s32 	%r81, %r80, %r10;
	mul.lo.s32 	%r82, %r81, %r10;
	sub.s32 	%r83, %r80, %r82;
	div.s32 	%r84, %r83, %r11;
	mul.lo.s32 	%r85, %r84, %r11;
	sub.s32 	%r86, %r83, %r85;
	selp.b32 	%r87, 0, %r78, %p6;
	selp.b32 	%r88, 0, %r81, %p5;
	selp.b32 	%r89, 0, %r84, %p4;
	selp.b32 	%r90, 0, %r86, %p3;
	mul.lo.s32 	%r91, %r13, %r87;
	mad.lo.s32 	%r92, %r14, %r88, %r91;
	mad.lo.s32 	%r93, %r15, %r89, %r92;
	mad.lo.s32 	%r94, %r16, %r90, %r93;
	shl.b64 	%rd51, %rd50, 32;
	shr.s64 	%rd52, %rd51, 30;
	add.s64 	%rd53, %rd7, %rd52;
	ld.global.f32 	%f17, [%rd53];
	cvt.s64.s32 	%rd54, %r94;
	add.s64 	%rd55, %rd8, %rd54;
	ld.global.u8 	%rs4, [%rd55];
	setp.eq.s16 	%p10, %rs4, 0;
	mul.f32 	%f18, %f17, %f4;
	selp.f32 	%f19, %f3, %f18, %p10;
	max.f32 	%f20, %f16, %f19;
	mov.b32 	%r95, %f20;
	shfl.sync.bfly.b32	%r96|%p11, %r95, 16, 31, -1;
	mov.b32 	%f21, %r96;
	max.f32 	%f22, %f20, %f21;
	mov.b32 	%r97, %f22;
	shfl.sync.bfly.b32	%r98|%p12, %r97, 8, 31, -1;
	mov.b32 	%f23, %r98;
	max.f32 	%f24, %f22, %f23;
	mov.b32 	%r99, %f24;
	shfl.sync.bfly.b32	%r100|%p13, %r99, 4, 31, -1;
	mov.b32 	%f25, %r100;
	max.f32 	%f26, %f24, %f25;
	mov.b32 	%r101, %f26;
	shfl.sync.bfly.b32	%r102|%p14, %r101, 2, 31, -1;
	mov.b32 	%f27, %r102;
	max.f32 	%f28, %f26, %f27;
	mov.b32 	%r103, %f28;
	shfl.sync.bfly.b32	%r104|%p15, %r103, 1, 31, -1;
	mov.b32 	%f29, %r104;
	max.f32 	%f30, %f28, %f29;
	sub.f32 	%f31, %f7, %f30;
	fma.rn.f32 	%f32, %f31, 0f3BBB989D, 0f3F000000;
	cvt.sat.f32.f32 	%f33, %f32;
	mov.f32 	%f34, 0f4B400001;
	mov.f32 	%f35, 0f437C0000;
	fma.rm.f32 	%f36, %f33, %f35, %f34;
	add.f32 	%f37, %f36, 0fCB40007F;
	neg.f32 	%f38, %f37;
	fma.rn.f32 	%f39, %f31, 0f3FB8AA3B, %f38;
	fma.rn.f32 	%f40, %f31, 0f32A57060, %f39;
	mov.b32 	%r105, %f36;
	shl.b32 	%r106, %r105, 23;
	mov.b32 	%f41, %r106;
	ex2.approx.ftz.f32 	%f42, %f40;
	mul.f32 	%f43, %f42, %f41;
	add.f32 	%f44, %f43, 0f00000000;
	sub.f32 	%f45, %f11, %f30;
	fma.rn.f32 	%f46, %f45, 0f3BBB989D, 0f3F000000;
	cvt.sat.f32.f32 	%f47, %f46;
	fma.rm.f32 	%f48, %f47, %f35, %f34;
	add.f32 	%f49, %f48, 0fCB40007F;
	neg.f32 	%f50, %f49;
	fma.rn.f32 	%f51, %f45, 0f3FB8AA3B, %f50;
	fma.rn.f32 	%f52, %f45, 0f32A57060, %f51;
	mov.b32 	%r107, %f48;
	shl.b32 	%r108, %r107, 23;
	mov.b32 	%f53, %r108;
	ex2.approx.ftz.f32 	%f54, %f52;
	mul.f32 	%f55, %f54, %f53;
	add.f32 	%f56, %f44, %f55;
	sub.f32 	%f57, %f15, %f30;
	fma.rn.f32 	%f58, %f57, 0f3BBB989D, 0f3F000000;
	cvt.sat.f32.f32 	%f59, %f58;
	fma.rm.f32 	%f60, %f59, %f35, %f34;
	add.f32 	%f61, %f60, 0fCB40007F;
	neg.f32 	%f62, %f61;
	fma.rn.f32 	%f63, %f57, 0f3FB8AA3B, %f62;
	fma.rn.f32 	%f64, %f57, 0f32A57060, %f63;
	mov.b32 	%r109, %f60;
	shl.b32 	%r110, %r109, 23;
	mov.b32 	%f65, %r110;
	ex2.approx.ftz.f32 	%f66, %f64;
	mul.f32 	%f67, %f66, %f65;
	add.f32 	%f68, %f56, %f67;
	sub.f32 	%f69, %f19, %f30;
	fma.rn.f32 	%f70, %f69, 0f3BBB989D, 0f3F000000;
	cvt.sat.f32.f32 	%f71, %f70;
	fma.rm.f32 	%f72, %f71, %f35, %f34;
	add.f32 	%f73, %f72, 0fCB40007F;
	neg.f32 	%f74, %f73;
	fma.rn.f32 	%f75, %f69, 0f3FB8AA3B, %f74;
	fma.rn.f32 	%f76, %f69, 0f32A57060, %f75;
	mov.b32 	%r111, %f72;
	shl.b32 	%r112, %r111, 23;
	mov.b32 	%f77, %r112;
	ex2.approx.ftz.f32 	%f78, %f76;
	mul.f32 	%f79, %f78, %f77;
	add.f32 	%f80, %f68, %f79;
	mov.b32 	%r113, %f80;
	shfl.sync.bfly.b32	%r114|%p16, %r113, 16, 31, -1;
	mov.b32 	%f81, %r114;
	add.f32 	%f82, %f80, %f81;
	mov.b32 	%r115, %f82;
	shfl.sync.bfly.b32	%r116|%p17, %r115, 8, 31, -1;
	mov.b32 	%f83, %r116;
	add.f32 	%f84, %f82, %f83;
	mov.b32 	%r117, %f84;
	shfl.sync.bfly.b32	%r118|%p18, %r117, 4, 31, -1;
	mov.b32 	%f85, %r118;
	add.f32 	%f86, %f84, %f85;
	mov.b32 	%r119, %f86;
	shfl.sync.bfly.b32	%r120|%p19, %r119, 2, 31, -1;
	mov.b32 	%f87, %r120;
	add.f32 	%f88, %f86, %f87;
	mov.b32 	%r121, %f88;
	shfl.sync.bfly.b32	%r122|%p20, %r121, 1, 31, -1;
	mov.b32 	%f89, %r122;
	add.f32 	%f90, %f88, %f89;
	div.rn.f32 	%f91, %f43, %f90;
	div.rn.f32 	%f92, %f55, %f90;
	div.rn.f32 	%f93, %f67, %f90;
	div.rn.f32 	%f94, %f79, %f90;
	mad.lo.s64 	%rd56, %rd59, %rd5, %rd9;
	shl.b64 	%rd57, %rd56, 2;
	add.s64 	%rd58, %rd10, %rd57;
	st.global.f32 	[%rd58], %f91;
	st.global.f32 	[%rd58+128], %f92;
	st.global.f32 	[%rd58+256], %f93;
	st.global.f32 	[%rd58+384], %f94;
	add.s64 	%rd59, %rd59, %rd11;
	setp.lt.s64 	%p21, %rd59, %rd24;
	@%p21 bra 	$L__BB532_4;
$L__BB532_5:
	ret;

}
	// .globl	_Z15SoftmaxWarpImplI22BroadcastScaleMaskLoadIffbLm4EiE11DirectStoreIffEfLi1ELi4ELi32ELi1ELb1EL9Algorithm0EEvT_T0_ll
.visible .entry _Z15SoftmaxWarpImplI22BroadcastScaleMaskLoadIffbLm4EiE11DirectStoreIffEfLi1ELi4ELi32ELi1ELb1EL9Algorithm0EEvT_T0_ll(
	.param .align 8 .b8 _Z15SoftmaxWarpImplI22BroadcastScaleMaskLoadIffbLm4EiE11DirectStoreIffEfLi1ELi4ELi32ELi1ELb1EL9Algorithm0EEvT_T0_ll_param_0[120],
	.param .align 8 .b8 _Z15SoftmaxWarpImplI22BroadcastScaleMaskLoadIffbLm4EiE11DirectStoreIffEfLi1ELi4ELi32ELi1ELb1EL9Algorithm0EEvT_T0_ll_param_1[16],
	.param .u64 _Z15SoftmaxWarpImplI22BroadcastScaleMaskLoadIffbLm4EiE11DirectStoreIffEfLi1ELi4ELi32ELi1ELb1EL9Algorithm0EEvT_T0_ll_param_2,
	.param .u64 _Z15SoftmaxWarpImplI22BroadcastScaleMaskLoadIffbLm4EiE11DirectStoreIffEfLi1ELi4ELi32ELi1ELb1EL9Algorithm0EEvT_T0_ll_param_3
)
{
	.reg .pred 	%p<42>;
	.reg .b16 	%rs<5>;
	.reg .b32 	%r<126>;
	.reg .b32 	%f<115>;
	.reg .b64 	%rd<64>;

	ld.param.u64 	%rd27, [_Z15SoftmaxWarpImplI22BroadcastScaleMaskLoadIffbLm4EiE11DirectStoreIffEfLi1ELi4ELi32ELi1ELb1EL9Algorithm0EEvT_T0_ll_param_1+8];
	ld.param.u64 	%rd26, [_Z15SoftmaxWarpImplI22BroadcastScaleMaskLoadIffbLm4EiE11DirectStoreIffEfLi1ELi4ELi32ELi1ELb1EL9Algorithm0EEvT_T0_ll_param_1];
	ld.param.v2.f32 	{%f23, %f24}, [_Z15SoftmaxWarpImplI22BroadcastScaleMaskLoadIffbLm4EiE11DirectStoreIffEfLi1ELi4ELi32ELi1ELb1EL9Algorithm0EEvT_T0_ll_param_0+112];
	ld.param.u64 	%rd25, [_Z15SoftmaxWarpImplI22BroadcastScaleMaskLoadIffbLm4EiE11DirectStoreIffEfLi1ELi4ELi32ELi1ELb1EL9Algorithm0EEvT_T0_ll_param_0+104];
	ld.param.v2.u32 	{%r15, %r16}, [_Z15SoftmaxWarpImplI22BroadcastScaleMaskLoadIffbLm4EiE11DirectStoreIffEfLi1ELi4ELi32ELi1ELb1EL9Algorithm0EEvT_T0_ll_param_0+88];
	ld.param.v2.u32 	{%r13, %r14}, [_Z15SoftmaxWarpImplI22BroadcastScaleMaskLoadIffbLm4EiE11DirectStoreIffEfLi1ELi4ELi32ELi1ELb1EL9Algorithm0EEvT_T0_ll_param_0+80];
	ld.param.v2.u32 	{%r11, %r12}, [_Z15SoftmaxWarpImplI22BroadcastScaleMaskLoadIffbLm4EiE11DirectStoreIffEfLi1ELi4ELi32ELi1ELb1EL9Algorithm0EEvT_T0_ll_param_0+64];
	ld.param.v2.u32 	{%r9, %r10}, [_Z15SoftmaxWarpImplI22BroadcastScaleMaskLoadIffbLm4EiE11DirectStoreIffEfLi1ELi4ELi32ELi1ELb1EL9Algorithm0EEvT_T0_ll_param_0+56];
	ld.param.u64 	%rd21, [_Z15SoftmaxWarpImplI22BroadcastScaleMaskLoadIffbLm4EiE11DirectStoreIffEfLi1ELi4ELi32ELi1ELb1EL9Algorithm0EEvT_T0_ll_param_0+40];
	ld.param.u64 	%rd20, [_Z15SoftmaxWarpImplI22BroadcastScaleMaskLoadIffbLm4EiE11DirectStoreIffEfLi1ELi4ELi32ELi1ELb1EL9Algorithm0EEvT_T0_ll_param_0+32];
	ld.param.u64 	%rd19, [_Z15SoftmaxWarpImplI22BroadcastScaleMaskLoadIffbLm4EiE11DirectStoreIffEfLi1ELi4ELi32ELi1ELb1EL9Algorithm0EEvT_T0_ll_param_0+24];
	ld.param.u64 	%rd18, [_Z15SoftmaxWarpImplI22BroadcastScaleMaskLoadIffbLm4EiE11DirectStoreIffEfLi1ELi4ELi32ELi1ELb1EL9Algorithm0EEvT_T0_ll_param_0+16];
	ld.param.u64 	%rd17, [_Z15SoftmaxWarpImplI22BroadcastScaleMaskLoadIffbLm4EiE11DirectStoreIffEfLi1ELi4ELi32ELi1ELb1EL9Algorithm0EEvT_T0_ll_param_0+8];
	ld.param.u64 	%rd16, [_Z15SoftmaxWarpImplI22BroadcastScaleMaskLoadIffbLm4EiE11DirectStoreIffEfLi1ELi4ELi32ELi1ELb1EL9Algorithm0EEvT_T0_ll_param_0];
	ld.param.u64 	%rd28, [_Z15SoftmaxWarpImplI22BroadcastScaleMaskLoadIffbLm4EiE11DirectStoreIffEfLi1ELi4ELi32ELi1ELb1EL9Algorithm0EEvT_T0_ll_param_2];
	ld.param.u64 	%rd29, [_Z15SoftmaxWarpImplI22BroadcastScaleMaskLoadIffbLm4EiE11DirectStoreIffEfLi1ELi4ELi32ELi1ELb1EL9Algorithm0EEvT_T0_ll_param_3];
	cvta.to.global.u64 	%rd1, %rd16;
	cvta.to.global.u64 	%rd2, %rd17;
	setp.lt.s64 	%p1, %rd29, 129;
	@%p1 bra 	$L__BB533_2;
	mov.u64 	%rd30, $str;
	cvta.global.u64 	%rd31, %rd30;
	mov.u64 	%rd32, $str$1;
	cvta.global.u64 	%rd33, %rd32;
	mov.u64 	%rd34, __unnamed_519;
	cvta.global.u64 	%rd35, %rd34;
	{ // callseq 518, 0
	.param .b64 param0;
	st.param.b64 	[param0], %rd31;
	.param .b64 param1;
	st.param.b64 	[param1], %rd33;
	.param .b32 param2;
	st.param.b32 	[param2], 219;
	.param .b64 param3;
	st.param.b64 	[param3], %rd35;
	.param .b64 param4;
	st.param.b64 	[param4], 1;
	call.uni 
	__assertfail, 
	(
	param0, 
	param1, 
	param2, 
	param3, 
	param4
	);
	} // callseq 518
$L__BB533_2:
	mov.u32 	%r17, %ctaid.x;
	mov.u32 	%r18, %ntid.y;
	mov.u32 	%r19, %tid.y;
	mad.lo.s32 	%r20, %r17, %r18, %r19;
	mov.u32 	%r21, %nctaid.x;
	mul.lo.s32 	%r8, %r21, %r18;
	cvt.s64.s32 	%rd63, %r20;
	setp.le.s64 	%p2, %rd28, %rd63;
	@%p2 bra 	$L__BB533_21;
	mov.u32 	%r22, %tid.x;
	cvt.u64.u32 	%rd7, %r22;
	add.s32 	%r23, %r22, 32;
	cvt.u64.u32 	%rd8, %r23;
	add.s32 	%r24, %r22, 64;
	cvt.u64.u32 	%rd9, %r24;
	add.s32 	%r25, %r22, 96;
	cvt.u64.u32 	%rd10, %r25;
	cvt.s64.s32 	%rd11, %r8;
$L__BB533_4:
	setp.le.s64 	%p3, %rd29, %rd7;
	mul.lo.s64 	%rd13, %rd25, %rd63;
	mov.f32 	%f107, 0fFF800000;
	mov.f32 	%f110, %f107;
	@%p3 bra 	$L__BB533_6;
	setp.eq.s64 	%p4, %rd21, 1;
	setp.eq.s64 	%p5, %rd20, 1;
	setp.eq.s64 	%p6, %rd19, 1;
	setp.eq.s64 	%p7, %rd18, 1;
	add.s64 	%rd36, %rd13, %rd7;
	cvt.u32.u64 	%r26, %rd36;
	div.s32 	%r27, %r26, %r9;
	mul.lo.s32 	%r28, %r27, %r9;
	sub.s32 	%r29, %r26, %r28;
	div.s32 	%r30, %r29, %r10;
	mul.lo.s32 	%r31, %r30, %r10;
	sub.s32 	%r32, %r29, %r31;
	div.s32 	%r33, %r32, %r11;
	mul.lo.s32 	%r34, %r33, %r11;
	sub.s32 	%r35, %r32, %r34;
	selp.b32 	%r36, 0, %r27, %p7;
	selp.b32 	%r37, 0, %r30, %p6;
	selp.b32 	%r38, 0, %r33, %p5;
	selp.b32 	%r39, 0, %r35, %p4;
	mul.lo.s32 	%r40, %r13, %r36;
	mad.lo.s32 	%r41, %r14, %r37, %r40;
	mad.lo.s32 	%r42, %r15, %r38, %r41;
	mad.lo.s32 	%r43, %r16, %r39, %r42;
	shl.b64 	%rd37, %rd36, 32;
	shr.s64 	%rd38, %rd37, 30;
	add.s64 	%rd39, %rd1, %rd38;
	ld.global.f32 	%f26, [%rd39];
	cvt.s64.s32 	%rd40, %r43;
	add.s64 	%rd41, %rd2, %rd40;
	ld.global.u8 	%rs1, [%rd41];
	setp.eq.s16 	%p8, %rs1, 0;
	mul.f32 	%f27, %f26, %f24;
	selp.f32 	%f107, %f23, %f27, %p8;
	max.f32 	%f110, %f107, 0fFF800000;
$L__BB533_6:
	setp.le.s64 	%p9, %rd29, %rd8;
	mov.f32 	%f109, 0fFF800000;
	@%p9 bra 	$L__BB533_8;
	setp.eq.s64 	%p10, %rd21, 1;
	setp.eq.s64 	%p11, %rd20, 1;
	setp.eq.s64 	%p12, %rd19, 1;
	setp.eq.s64 	%p13, %rd18, 1;
	add.s64 	%rd42, %rd13, %rd8;
	cvt.u32.u64 	%r44, %rd42;
	div.s32 	%r45, %r44, %r9;
	mul.lo.s32 	%r46, %r45, %r9;
	sub.s32 	%r47, %r44, %r46;
	div.s32 	%r48, %r47, %r10;
	mul.lo.s32 	%r49, %r48, %r10;
	sub.s32 	%r50, %r47, %r49;
	div.s32 	%r51, %r50, %r11;
	mul.lo.s32 	%r52, %r51, %r11;
	sub.s32 	%r53, %r50, %r52;
	selp.b32 	%r54, 0, %r45, %p13;
	selp.b32 	%r55, 0, %r48, %p12;
	selp.b32 	%r56, 0, %r51, %p11;
	selp.b32 	%r57, 0, %r53, %p10;
	mul.lo.s32 	%r58, %r13, %r54;
	mad.lo.s32 	%r59, %r14, %r55, %r58;
	mad.lo.s32 	%r60, %r15, %r56, %r59;
	mad.lo.s32 	%r61, %r16, %r57, %r60;
	shl.b64 	%rd43, %rd42, 32;
	shr.s64 	%rd44, %rd43, 30;
	add.s64 	%rd45, %rd1, %rd44;
	ld.global.f32 	%f29, [%rd45];
	cvt.s64.s32 	%rd46, %r61;
	add.s64 	%rd47, %rd2, %rd46;
	ld.global.u8 	%rs2, [%rd47];
	setp.eq.s16 	%p14, %rs2, 0;
	mul.f32 	%f30, %f29, %f24;
	selp.f32 	%f109, %f23, %f30, %p14;
	max.f32 	%f110, %f110, %f109;
$L__BB533_8:
	setp.le.s64 	%p15, %rd29, %rd9;
	mov.f32 	%f111, 0fFF800000;
	@%p15 bra 	$L__BB533_10;
	setp.eq.s64 	%p16, %rd21, 1;
	setp.eq.s64 	%p17, %rd20, 1;
	setp.eq.s64 	%p18, %rd19, 1;
	setp.eq.s64 	%p19, %rd18, 1;
	add.s64 	%rd48, %rd13, %rd9;
	cvt.u32.u64 	%r62, %rd48;
	div.s32 	%r63, %r62, %r9;
	mul.lo.s32 	%r64, %r63, %r9;
	sub.s32 	%r65, %r62, %r64;
	div.s32 	%r66, %r65, %r10;
	mul.lo.s32 	%r67, %r66, %r10;
	sub.s32 	%r68, %r65, %r67;
	div.s32 	%r69, %r68, %r11;
	mul.lo.s32 	%r70, %r69, %r11;
	sub.s32 	%r71, %r68, %r70;
	selp.b32 	%r72, 0, %r63, %p19;
	selp.b32 	%r73, 0, %r66, %p18;
	selp.b32 	%r74, 0, %r69, %p17;
	selp.b32 	%r75, 0, %r71, %p16;
	mul.lo.s32 	%r76, %r13, %r72;
	mad.lo.s32 	%r77, %r14, %r73, %r76;
	mad.lo.s32 	%r78, %r15, %r74, %r77;
	mad.lo.s32 	%r79, %r16, %r75, %r78;
	shl.b64 	%rd49, %rd48, 32;
	shr.s64 	%rd50, %rd49, 30;
	add.s64 	%rd51, %rd1, %rd50;
	ld.global.f32 	%f32, [%rd51];
	cvt.s64.s32 	%rd52, %r79;
	add.s64 	%rd53, %rd2, %rd52;
	ld.global.u8 	%rs3, [%rd53];
	setp.eq.s16 	%p20, %rs3, 0;
	mul.f32 	%f33, %f32, %f24;
	selp.f32 	%f111, %f23, %f33, %p20;
	max.f32 	%f110, %f110, %f111;
$L__BB533_10:
	setp.le.s64 	%p21, %rd29, %rd10;
	mov.f32 	%f113, 0fFF800000;
	@%p21 bra 	$L__BB533_12;
	setp.eq.s64 	%p22, %rd21, 1;
	setp.eq.s64 	%p23, %rd20, 1;
	setp.eq.s64 	%p24, %rd19, 1;
	setp.eq.s64 	%p25, %rd18, 1;
	add.s64 	%rd54, %rd13, %rd10;
	cvt.u32.u64 	%r80, %rd54;
	div.s32 	%r81, %r80, %r9;
	mul.lo.s32 	%r82, %r81, %r9;
	sub.s32 	%r83, %r80, %r82;
	div.s32 	%r84, %r83, %r10;
	mul.lo.s32 	%r85, %r84, %r10;
	sub.s32 	%r86, %r83, %r85;
	div.s32 	%r87, %r86, %r11;
	mul.lo.s32 	%r88, %r87, %r11;
	sub.s32 	%r89, %r86, %r88;
	selp.b32 	%r90, 0, %r81, %p25;
	selp.b32 	%r91, 0, %r84, %p24;
	selp.b32 	%r92, 0, %r87, %p23;
	selp.b32 	%r93, 0, %r89, %p22;
	mul.lo.s32 	%r94, %r13, %r90;
	mad.lo.s32 	%r95, %r14, %r91, %r94;
	mad.lo.s32 	%r96, %r15, %r92, %r95;
	mad.lo.s32 	%r97, %r16, %r93, %r96;
	shl.b64 	%rd55, %rd54, 32;
	shr.s64 	%rd56, %rd55, 30;
	add.s64 	%rd57, %rd1, %rd56;
	ld.global.f32 	%f35, [%rd57];
	cvt.s64.s32 	%rd58, %r97;
	add.s64 	%rd59, %rd2, %rd58;
	ld.global.u8 	%rs4, [%rd59];
	setp.eq.s16 	%p26, %rs4, 0;
	mul.f32 	%f36, %f35, %f24;
	selp.f32 	%f113, %f23, %f36, %p26;
	max.f32 	%f110, %f110, %f113;
$L__BB533_12:
	setp.le.s64 	%p27, %rd29, %rd7;
	mov.b32 	%r98, %f110;
	shfl.sync.bfly.b32	%r99|%p28, %r98, 16, 31, -1;
	mov.b32 	%f37, %r99;
	max.f32 	%f38, %f110, %f37;
	mov.b32 	%r100, %f38;
	shfl.sync.bfly.b32	%r101|%p29, %r100, 8, 31, -1;
	mov.b32 	%f39, %r101;
	max.f32 	%f40, %f38, %f39;
	mov.b32 	%r102, %f40;
	shfl.sync.bfly.b32	%r103|%p30, %r102, 4, 31, -1;
	mov.b32 	%f41, %r103;
	max.f32 	%f42, %f40, %f41;
	mov.b32 	%r104, %f42;
	shfl.sync.bfly.b32	%r105|%p31, %r104, 2, 31, -1;
	mov.b32 	%f43, %r105;
	max.f32 	%f44, %f42, %f43;
	mov.b32 	%r106, %f44;
	shfl.sync.bfly.b32	%r107|%p32, %r106, 1, 31, -1;
	mov.b32 	%f45, %r107;
	max.f32 	%f46, %f44, %f45;
	sub.f32 	%f47, %f107, %f46;
	fma.rn.f32 	%f48, %f47, 0f3BBB989D, 0f3F000000;
	cvt.sat.f32.f32 	%f49, %f48;
	mov.f32 	%f50, 0f4B400001;
	mov.f32 	%f51, 0f437C0000;
	fma.rm.f32 	%f52, %f49, %f51, %f50;
	add.f32 	%f53, %f52, 0fCB40007F;
	neg.f32 	%f54, %f53;
	fma.rn.f32 	%f55, %f47, 0f3FB8AA3B, %f54;
	fma.rn.f32 	%f56, %f47, 0f32A57060, %f55;
	mov.b32 	%r108, %f52;
	shl.b32 	%r109, %r108, 23;
	mov.b32 	%f57, %r109;
	ex2.approx.ftz.f32 	%f58, %f56;
	mul.f32 	%f59, %f58, %f57;
	add.f32 	%f60, %f59, 0f00000000;
	sub.f32 	%f61, %f109, %f46;
	fma.rn.f32 	%f62, %f61, 0f3BBB989D, 0f3F000000;
	cvt.sat.f32.f32 	%f63, %f62;
	fma.rm.f32 	%f64, %f63, %f51, %f50;
	add.f32 	%f65, %f64, 0fCB40007F;
	neg.f32 	%f66, %f65;
	fma.rn.f32 	%f67, %f61, 0f3FB8AA3B, %f66;
	fma.rn.f32 	%f68, %f61, 0f32A57060, %f67;
	mov.b32 	%r110, %f64;
	shl.b32 	%r111, %r110, 23;
	mov.b32 	%f69, %r111;
	ex2.approx.ftz.f32 	%f70, %f68;
	mul.f32 	%f71, %f70, %f69;
	add.f32 	%f72, %f60, %f71;
	sub.f32 	%f73, %f111, %f46;
	fma.rn.f32 	%f74, %f73, 0f3BBB989D, 0f3F000000;
	cvt.sat.f32.f32 	%f75, %f74;
	fma.rm.f32 	%f76, %f75, %f51, %f50;
	add.f32 	%f77, %f76, 0fCB40007F;
	neg.f32 	%f78, %f77;
	fma.rn.f32 	%f79, %f73, 0f3FB8AA3B, %f78;
	fma.rn.f32 	%f80, %f73, 0f32A57060, %f79;
	mov.b32 	%r112, %f76;
	shl.b32 	%r113, %r112, 23;
	mov.b32 	%f81, %r113;
	ex2.approx.ftz.f32 	%f82, %f80;
	mul.f32 	%f83, %f82, %f81;
	add.f32 	%f84, %f72, %f83;
	sub.f32 	%f85, %f113, %f46;
	fma.rn.f32 	%f86, %f85, 0f3BBB989D, 0f3F000000;
	cvt.sat.f32.f32 	%f87, %f86;
	fma.rm.f32 	%f88, %f87, %f51, %f50;
	add.f32 	%f89, %f88, 0fCB40007F;
	neg.f32 	%f90, %f89;
	fma.rn.f32 	%f91, %f85, 0f3FB8AA3B, %f90;
	fma.rn.f32 	%f92, %f85, 0f32A57060, %f91;
	mov.b32 	%r114, %f88;
	shl.b32 	%r115, %r114, 23;
	mov.b32 	%f93, %r115;
	ex2.approx.ftz.f32 	%f94, %f92;
	mul.f32 	%f95, %f94, %f93;
	add.f32 	%f96, %f84, %f95;
	mov.b32 	%r116, %f96;
	shfl.sync.bfly.b32	%r117|%p33, %r116, 16, 31, -1;
	mov.b32 	%f97, %r117;
	add.f32 	%f98, %f96, %f97;
	mov.b32 	%r118, %f98;
	shfl.sync.bfly.b32	%r119|%p34, %r118, 8, 31, -1;
	mov.b32 	%f99, %r119;
	add.f32 	%f100, %f98, %f99;
	mov.b32 	%r120, %f100;
	shfl.sync.bfly.b32	%r121|%p35, %r120, 4, 31, -1;
	mov.b32 	%f101, %r121;
	add.f32 	%f102, %f100, %f101;
	mov.b32 	%r122, %f102;
	shfl.sync.bfly.b32	%r123|%p36, %r122, 2, 31, -1;
	mov.b32 	%f103, %r123;
	add.f32 	%f104, %f102, %f103;
	mov.b32 	%r124, %f104;
	shfl.sync.bfly.b32	%r125|%p37, %r124, 1, 31, -1;
	mov.b32 	%f105, %r125;
	add.f32 	%f106, %f104, %f105;
	div.rn.f32 	%f19, %f59, %f106;
	div.rn.f32 	%f20, %f71, %f106;
	div.rn.f32 	%f21, %f83, %f106;
	div.rn.f32 	%f22, %f95, %f106;
	mad.lo.s64 	%rd60, %rd63, %rd27, %rd7;
	cvta.to.global.u64 	%rd61, %rd26;
	shl.b64 	%rd62, %rd60, 2;
	add.s64 	%rd14, %rd61, %rd62;
	@%p27 bra 	$L__BB533_14;
	st.global.f32 	[%rd14], %f19;
$L__BB533_14:
	setp.le.s64 	%p38, %rd29, %rd8;
	@%p38 bra 	$L__BB533_16;
	st.global.f32 	[%rd14+128], %f20;
$L__BB533_16:
	setp.le.s64 	%p39, %rd29, %rd9;
	@%p39 bra 	$L__BB533_18;
	st.global.f32 	[%rd14+256], %f21;
$L__BB533_18:
	setp.le.s64 	%p40, %rd29, %rd10;
	@%p40 bra 	$L__BB533_20;
	st.global.f32 	[%rd14+384], %f22;
$L__BB533_20:
	add.s64 	%rd63, %rd63, %rd11;
	setp.lt.s64 	%p41, %rd63, %rd28;
	@%p41 bra 	$L__BB533_4;
$L__BB533_21:
	ret;

}
	// .globl	_Z15SoftmaxWarpImplI22BroadcastScaleMaskLoadIffbLm4EiE11DirectStoreIffEfLi1ELi5ELi32ELi1ELb0EL9Algorithm0EEvT_T0_ll
.visible .entry _Z15SoftmaxWarpImplI22BroadcastScaleMaskLoadIffbLm4EiE11DirectStoreIffEfLi1ELi5ELi32ELi1ELb0EL9Algorithm0EEvT_T0_ll(
	.param .align 8 .b8 _Z15SoftmaxWarpImplI22BroadcastScaleMaskLoadIffbLm4EiE11DirectStoreIffEfLi1ELi5ELi32ELi1ELb0EL9Algorithm0EEvT_T0_ll_param_0[120],
	.param .align 8 .b8 _Z15SoftmaxWarpImplI22BroadcastScaleMaskLoadIffbLm4EiE11DirectStoreIffEfLi1ELi5ELi32ELi1ELb0EL9Algorithm0EEvT_T0_ll_param_1[16],
	.param .u64 _Z15SoftmaxWarpImplI22BroadcastScaleMaskLoadIffbLm4EiE11DirectStoreIffEfLi1ELi5ELi32ELi1ELb0EL9Algorithm0EEvT_T0_ll_param_2,
	.param .u64 _Z15SoftmaxWarpImplI22BroadcastScaleMaskLoadIffbLm4EiE11DirectStoreIffEfLi1ELi5ELi32ELi1ELb0EL9Algorithm0EEvT_T0_ll_param_3
)
{
	.reg .pred 	%p<23>;
	.reg .b16 	%rs<6>;
	.reg .b32 	%r<143>;
	.reg .b32 	%f<112>;
	.reg .b64 	%rd<65>;

	ld.param.v2.f32 	{%f3, %f4}, [_Z15SoftmaxWarpImplI22BroadcastScaleMaskLoadIffbLm4EiE11DirectStoreIffEfLi1ELi5ELi32ELi1ELb0EL9Algorithm0EEvT_T0_ll_param_0+112];
	ld.param.u64 	%rd22, [_Z15SoftmaxWarpImplI22BroadcastScaleMaskLoadIffbLm4EiE11DirectStoreIffEfLi1ELi5ELi32ELi1ELb0EL9Algorithm0EEvT_T0_ll_param_0+104];
	ld.param.v2.u32 	{%r15, %r16}, [_Z15SoftmaxWarpImplI22BroadcastScaleMaskLoadIffbLm4EiE11DirectStoreIffEfLi1ELi5ELi32ELi1ELb0EL9Algorithm0EEvT_T0_ll_param_0+88];
	ld.param.v2.u32 	{%r13, %r14}, [_Z15SoftmaxWarpImplI22BroadcastScaleMaskLoadIffbLm4EiE11DirectStoreIffEfLi1ELi5ELi32ELi1ELb0EL9Algorithm0EEvT_T0_ll_param_0+80];
	ld.param.v2.u32 	{%r11, %r12}, [_Z15SoftmaxWarpImplI22BroadcastScaleMaskLoadIffbLm4EiE11DirectStoreIffEfLi1ELi5ELi32ELi1ELb0EL9Algorithm0EEvT_T0_ll_param_0+64];
	ld.param.v2.u32 	{%r9, %r10}, [_Z15SoftmaxWarpImplI22BroadcastScaleMaskLoadIffbLm4EiE11DirectStoreIffEfLi1ELi5ELi32ELi1ELb0EL9Algorithm0EEvT_T0_ll_param_0+56];
	ld.param.u64 	%rd18, [_Z15SoftmaxWarpImplI22BroadcastScaleMaskLoadIffbLm4EiE11DirectStoreIffEfLi1ELi5ELi32ELi1ELb0EL9Algorithm0EEvT_T0_ll_param_0+40];
	ld.param.u64 	%rd17, [_Z15SoftmaxWarpImplI22BroadcastScaleMaskLoadIffbLm4EiE11DirectStoreIffEfLi1ELi5ELi32ELi1ELb0EL9Algorithm0EEvT_T0_ll_param_0+32];
	ld.param.u64 	%rd16, [_Z15SoftmaxWarpImplI22BroadcastScaleMaskLoadIffbLm4EiE11DirectStoreIffEfLi1ELi5ELi32ELi1ELb0EL9Algorithm0EEvT_T0_ll_param_0+24];
	ld.param.u64 	%rd15, [_Z15SoftmaxWarpImplI22BroadcastScaleMaskLoadIffbLm4EiE11DirectStoreIffEfLi1ELi5ELi32ELi1ELb0EL9Algorithm0EEvT_T0_ll_param_0+16];
	ld.param.u64 	%rd14, [_Z15SoftmaxWarpImplI22BroadcastScaleMaskLoadIffbLm4EiE11DirectStoreIffEfLi1ELi5ELi32ELi1ELb0EL9Algorithm0EEvT_T0_ll_param_0+8];
	ld.param.u64 	%rd13, [_Z15SoftmaxWarpImplI22BroadcastScaleMaskLoadIffbLm4EiE11DirectStoreIffEfLi1ELi5ELi32ELi1ELb0EL9Algorithm0EEvT_T0_ll_param_0];
	ld.param.u64 	%rd3, [_Z15SoftmaxWarpImplI22BroadcastScaleMaskLoadIffbLm4EiE11DirectStoreIffEfLi1ELi5ELi32ELi1ELb0EL9Algorithm0EEvT_T0_ll_param_1];
	ld.param.u64 	%rd4, [_Z15SoftmaxWarpImplI22BroadcastScaleMaskLoadIffbLm4EiE11DirectStoreIffEfLi1ELi5ELi32ELi1ELb0EL9Algorithm0EEvT_T0_ll_param_1+8];
	ld.param.u64 	%rd23, [_Z15SoftmaxWarpImplI22BroadcastScaleMaskLoadIffbLm4EiE11DirectStoreIffEfLi1ELi5ELi32ELi1ELb0EL9Algorithm0EEvT_T0_ll_param_2];
	ld.param.u64 	%rd24, [_Z15SoftmaxWarpImplI22BroadcastScaleMaskLoadIffbLm4EiE11DirectStoreIffEfLi1ELi5ELi32ELi1ELb0EL9Algorithm0EEvT_T0_ll_param_3];
	setp.lt.s64 	%p1, %rd24, 161;
	@%p1 bra 	$L__BB534_2;
	mov.u64 	%rd25, $str;
	cvta.global.u64 	%rd26, %rd25;
	mov.u64 	%rd27, $str$1;
	cvta.global.u64 	%rd28, %rd27;
	mov.u64 	%rd29, __unnamed_520;
	cvta.global.u64 	%rd30, %rd29;
	{ // callseq 519, 0
	.param .b64 param0;
	st.param.b64 	[param0], %rd26;
	.param .b64 param1;
	st.param.b64 	[param1], %rd28;
	.param .b32 param2;
	st.param.b32 	[param2], 219;
	.param .b64 param3;
	st.param.b64 	[param3], %rd30;
	.param .b64 param4;
	st.param.b64 	[param4], 1;
	call.uni 
	__assertfail, 
	(
	param0, 
	param1, 
	param2, 
	param3, 
	param4
	);
	} // callseq 519
$L__BB534_2:
	mov.u32 	%r17, %ctaid.x;
	mov.u32 	%r18, %ntid.y;
	mov.u32 	%r19, %tid.y;
	mad.lo.s32 	%r20, %r17, %r18, %r19;
	mov.u32 	%r21, %nctaid.x;
	mul.lo.s32 	%r8, %r21, %r18;
	cvt.s64.s32 	%rd64, %r20;
	setp.le.s64 	%p2, %rd23, %rd64;
	@%p2 bra 	$L__BB534_5;
	cvta.to.global.u64 	%rd6, %rd13;
	cvta.to.global.u64 	%rd7, %rd14;
	mov.u32 	%r22, %tid.x;
	cvt.u64.u32 	%rd8, %r22;
	cvta.to.global.u64 	%rd9, %rd3;
	cvt.s64.s32 	%rd10, %r8;
$L__BB534_4:
	setp.eq.s64 	%p3, %rd18, 1;
	setp.eq.s64 	%p4, %rd17, 1;
	setp.eq.s64 	%p5, %rd16, 1;
	setp.eq.s64 	%p6, %rd15, 1;
	mad.lo.s64 	%rd31, %rd22, %rd64, %rd8;
	cvt.u32.u64 	%r23, %rd31;
	div.s32 	%r24, %r23, %r9;
	mul.lo.s32 	%r25, %r24, %r9;
	sub.s32 	%r26, %r23, %r25;
	div.s32 	%r27, %r26, %r10;
	mul.lo.s32 	%r28, %r27, %r10;
	sub.s32 	%r29, %r26, %r28;
	div.s32 	%r30, %r29, %r11;
	mul.lo.s32 	%r31, %r30, %r11;
	sub.s32 	%r32, %r29, %r31;
	selp.b32 	%r33, 0, %r24, %p6;
	selp.b32 	%r34, 0, %r27, %p5;
	selp.b32 	%r35, 0, %r30, %p4;
	selp.b32 	%r36, 0, %r32, %p3;
	mul.lo.s32 	%r37, %r13, %r33;
	mad.lo.s32 	%r38, %r14, %r34, %r37;
	mad.lo.s32 	%r39, %r15, %r35, %r38;
	mad.lo.s32 	%r40, %r16, %r36, %r39;
	shl.b64 	%rd32, %rd31, 32;
	shr.s64 	%rd33, %rd32, 30;
	add.s64 	%rd34, %rd6, %rd33;
	ld.global.f32 	%f5, [%rd34];
	cvt.s64.s32 	%rd35, %r40;
	add.s64 	%rd36, %rd7, %rd35;
	ld.global.u8 	%rs1, [%rd36];
	setp.eq.s16 	%p7, %rs1, 0;
	mul.f32 	%f6, %f5, %f4;
	selp.f32 	%f7, %f3, %f6, %p7;
	max.f32 	%f8, %f7, 0fFF800000;
	add.s64 	%rd37, %rd31, 32;
	cvt.u32.u64 	%r41, %rd37;
	div.s32 	%r42, %r41, %r9;
	mul.lo.s32 	%r43, %r42, %r9;
	sub.s32 	%r44, %r41, %r43;
	div.s32 	%r45, %r44, %r10;
	mul.lo.s32 	%r46, %r45, %r10;
	sub.s32 	%r47, %r44, %r46;
	div.s32 	%r48, %r47, %r11;
	mul.lo.s32 	%r49, %r48, %r11;
	sub.s32 	%r50, %r47, %r49;
	selp.b32 	%r51, 0, %r42, %p6;
	selp.b32 	%r52, 0, %r45, %p5;
	selp.b32 	%r53, 0, %r48, %p4;
	selp.b32 	%r54, 0, %r50, %p3;
	mul.lo.s32 	%r55, %r13, %r51;
	mad.lo.s32 	%r56, %r14, %r52, %r55;
	mad.lo.s32 	%r57, %r15, %r53, %r56;
	mad.lo.s32 	%r58, %r16, %r54, %r57;
	shl.b64 	%rd38, %rd37, 32;
	shr.s64 	%rd39, %rd38, 30;
	add.s64 	%rd40, %rd6, %rd39;
	ld.global.f32 	%f9, [%rd40];
	cvt.s64.s32 	%rd41, %r58;
	add.s64 	%rd42, %rd7, %rd41;
	ld.global.u8 	%rs2, [%rd42];
	setp.eq.s16 	%p8, %rs2, 0;
	mul.f32 	%f10, %f9, %f4;
	selp.f32 	%f11, %f3, %f10, %p8;
	max.f32 	%f12, %f8, %f11;
	add.s64 	%rd43, %rd31, 64;
	cvt.u32.u64 	%r59, %rd43;
	div.s32 	%r60, %r59, %r9;
	mul.lo.s32 	%r61, %r60, %r9;
	sub.s32 	%r62, %r59, %r61;
	div.s32 	%r63, %r62, %r10;
	mul.lo.s32 	%r64, %r63, %r10;
	sub.s32 	%r65, %r62, %r64;
	div.s32 	%r66, %r65, %r11;
	mul.lo.s32 	%r67, %r66, %r11;
	sub.s32 	%r68, %r65, %r67;
	selp.b32 	%r69, 0, %r60, %p6;
	selp.b32 	%r70, 0, %r63, %p5;
	selp.b32 	%r71, 0, %r66, %p4;
	selp.b32 	%r72, 0, %r68, %p3;
	mul.lo.s32 	%r73, %r13, %r69;
	mad.lo.s32 	%r74, %r14, %r70, %r73;
	mad.lo.s32 	%r75, %r15, %r71, %r74;
	mad.lo.s32 	%r76, %r16, %r72, %r75;
	shl.b64 	%rd44, %rd43, 32;
	shr.s64 	%rd45, %rd44, 30;
	add.s64 	%rd46, %rd6, %rd45;
	ld.global.f32 	%f13, [%rd46];
	cvt.s64.s32 	%rd47, %r76;
	add.s64 	%rd48, %rd7, %rd47;
	ld.global.u8 	%rs3, [%rd48];
	setp.eq.s16 	%p9, %rs3, 0;
	mul.f32 	%f14, %f13, %f4;
	selp.f32 	%f15, %f3, %f14, %p9;
	max.f32 	%f16, %f12, %f15;
	add.s64 	%rd49, %rd31, 96;
	cvt.u32.u64 	%r77, %rd49;
	div.s32 	%r78, %r77, %r9;
	mul.lo.s32 	%r79, %r78, %r9;
	sub.s32 	%r80, %r77, %r79;
	div.s32 	%r81, %r80, %r10;
	mul.lo.s32 	%r82, %r81, %r10;
	sub.s32 	%r83, %r80, %r82;
	div.s32 	%r84, %r83, %r11;
	mul.lo.s32 	%r85, %r84, %r11;
	sub.s32 	%r86, %r83, %r85;
	selp.b32 	%r87, 0, %r78, %p6;
	selp.b32 	%r88, 0, %r81, %p5;
	selp.b32 	%r89, 0, %r84, %p4;
	selp.b32 	%r90, 0, %r86, %p3;
	mul.lo.s32 	%r91, %r13, %r87;
	mad.lo.s32 	%r92, %r14, %r88, %r91;
	mad.lo.s32 	%r93, %r15, %r89, %r92;
	mad.lo.s32 	%r94, %r16, %r90, %r93;
	shl.b64 	%rd50, %rd49, 32;
	shr.s64 	%rd51, %rd50, 30;
	add.s64 	%rd52, %rd6, %rd51;
	ld.global.f32 	%f17, [%rd52];
	cvt.s64.s32 	%rd53, %r94;
	add.s64 	%rd54, %rd7, %rd53;
	ld.global.u8 	%rs4, [%rd54];
	setp.eq.s16 	%p10, %rs4, 0;
	mul.f32 	%f18, %f17, %f4;
	selp.f32 	%f19, %f3, %f18, %p10;
	max.f32 	%f20, %f16, %f19;
	add.s64 	%rd55, %rd31, 128;
	cvt.u32.u64 	%r95, %rd55;
	div.s32 	%r96, %r95, %r9;
	mul.lo.s32 	%r97, %r96, %r9;
	sub.s32 	%r98, %r95, %r97;
	div.s32 	%r99, %r98, %r10;
	mul.lo.s32 	%r100, %r99, %r10;
	sub.s32 	%r101, %r98, %r100;
	div.s32 	%r102, %r101, %r11;
	mul.lo.s32 	%r103, %r102, %r11;
	sub.s32 	%r104, %r101, %r103;
	selp.b32 	%r105, 0, %r96, %p6;
	selp.b32 	%r106, 0, %r99, %p5;
	selp.b32 	%r107, 0, %r102, %p4;
	selp.b32 	%r108, 0, %r104, %p3;
	mul.lo.s32 	%r109, %r13, %r105;
	mad.lo.s32 	%r110, %r14, %r106, %r109;
	mad.lo.s32 	%r111, %r15, %r107, %r110;
	mad.lo.s32 	%r112, %r16, %r108, %r111;
	shl.b64 	%rd56, %rd55, 32;
	shr.s64 	%rd57, %rd56, 30;
	add.s64 	%rd58, %rd6, %rd57;
	ld.global.f32 	%f21, [%rd58];
	cvt.s64.s32 	%rd59, %r112;
	add.s64 	%rd60, %rd7, %rd59;
	ld.global.u8 	%rs5, [%rd60];
	setp.eq.s16 	%p11, %rs5, 0;
	mul.f32 	%f22, %f21, %f4;
	selp.f32 	%f23, %f3, %f22, %p11;
	max.f32 	%f24, %f20, %f23;
	mov.b32 	%r113, %f24;
	shfl.sync.bfly.b32	%r114|%p12, %r113, 16, 31, -1;
	mov.b32 	%f25, %r114;
	max.f32 	%f26, %f24, %f25;
	mov.b32 	%r115, %f26;
	shfl.sync.bfly.b32	%r116|%p13, %r115, 8, 31, -1;
	mov.b32 	%f27, %r116;
	max.f32 	%f28, %f26, %f27;
	mov.b32 	%r117, %f28;
	shfl.sync.bfly.b32	%r118|%p14, %r117, 4, 31, -1;
	mov.b32 	%f29, %r118;
	max.f32 	%f30, %f28, %f29;
	mov.b32 	%r119, %f30;
	shfl.sync.bfly.b32	%r120|%p15, %r119, 2, 31, -1;
	mov.b32 	%f31, %r120;
	max.f32 	%f32, %f30, %f31;
	mov.b32 	%r121, %f32;
	shfl.sync.bfly.b32	%r122|%p16, %r121, 1, 31, -1;
	mov.b32 	%f33, %r122;
	max.f32 	%f34, %f32, %f33;
	sub.f32 	%f35, %f7, %f34;
	fma.rn.f32 	%f36, %f35, 0f3BBB989D, 0f3F000000;
	cvt.sat.f32.f32 	%f37, %f36;
	mov.f32 	%f38, 0f4B400001;
	mov.f32 	%f39, 0f437C0000;
	fma.rm.f32 	%f40, %f37, %f39, %f38;
	add.f32 	%f41, %f40, 0fCB40007F;
	neg.f32 	%f42, %f41;
	fma.rn.f32 	%f43, %f35, 0f3FB8AA3B, %f42;
	fma.rn.f32 	%f44, %f35, 0f32A57060, %f43;
	mov.b32 	%r123, %f40;
	shl.b32 	%r124, %r123, 23;
	mov.b32 	%f45, %r124;
	ex2.approx.ftz.f32 	%f46, %f44;
	mul.f32 	%f47, %f46, %f45;
	add.f32 	%f48, %f47, 0f00000000;
	sub.f32 	%f49, %f11, %f34;
	fma.rn.f32 	%f50, %f49, 0f3BBB989D, 0f3F000000;
	cvt.sat.f32.f32 	%f51, %f50;
	fma.rm.f32 	%f52, %f51, %f39, %f38;
	add.f32 	%f53, %f52, 0fCB40007F;
	neg.f32 	%f54, %f53;
	fma.rn.f32 	%f55, %f49, 0f3FB8AA3B, %f54;
	fma.rn.f32 	%f56, %f49, 0f32A57060, %f55;
	mov.b32 	%r125, %f52;
	shl.b32 	%r126, %r125, 23;
	mov.b32 	%f57, %r126;
	ex2.approx.ftz.f32 	%f58, %f56;
	mul.f32 	%f59, %f58, %f57;
	add.f32 	%f60, %f48, %f59;
	sub.f32 	%f61, %f15, %f34;
	fma.rn.f32 	%f62, %f61, 0f3BBB989D, 0f3F000000;
	cvt.sat.f32.f32 	%f63, %f62;
	fma.rm.f32 	%f64, %f63, %f39, %f38;
	add.f32 	%f65, %f64, 0fCB40007F;
	neg.f32 	%f66, %f65;
	fma.rn.f32 	%f67, %f61, 0f3FB8AA3B, %f66;
	fma.rn.f32 	%f68, %f61, 0f32A57060, %f67;
	mov.b32 	%r127, %f64;
	shl.b32 	%r128, %r127, 23;
	mov.b32 	%f69, %r128;
	ex2.approx.ftz.f32 	%f70, %f68;
	mul.f32 	%f71, %f70, %f69;
	add.f32 	%f72, %f60, %f71;
	sub.f32 	%f73, %f19, %f34;
	fma.rn.f32 	%f74, %f73, 0f3BBB989D, 0f3F000000;
	cvt.sat.f32.f32 	%f75, %f74;
	fma.rm.f32 	%f76, %f75, %f39, %f38;
	add.f32 	%f77, %f76, 0fCB40007F;
	neg.f32 	%f78, %f77;
	fma.rn.f32 	%f79, %f73, 0f3FB8AA3B, %f78;
	fma.rn.f32 	%f80, %f73, 0f32A57060, %f79;
	mov.b32 	%r129, %f76;
	shl.b32 	%r130, %r129, 23;
	mov.b32 	%f81, %r130;
	ex2.approx.ftz.f32 	%f82, %f80;
	mul.f32 	%f83, %f82, %f81;
	add.f32 	%f84, %f72, %f83;
	sub.f32 	%f85, %f23, %f34;
	fma.rn.f32 	%f86, %f85, 0f3BBB989D, 0f3F000000;
	cvt.sat.f32.f32 	%f87, %f86;
	fma.rm.f32 	%f88, %f87, %f39, %f38;
	add.f32 	%f89, %f88, 0fCB40007F;
	neg.f32 	%f90, %f89;
	fma.rn.f32 	%f91, %f85, 0f3FB8AA3B, %f90;
	fma.rn.f32 	%f92, %f85, 0f32A57060, %f91;
	mov.b32 	%r131, %f88;
	shl.b32 	%r132, %r131, 23;
	mov.b32 	%f93, %r132;
	ex2.approx.ftz.f32 	%f94, %f92;
	mul.f32 	%f95, %f94, %f93;
	add.f32 	%f96, %f84, %f95;
	mov.b32 	%r133, %f96;
	shfl.sync.bfly.b32	%r134|%p17, %r133, 16, 31, -1;
	mov.b32 	%f97, %r134;
	add.f32 	%f98, %f96, %f97;
	mov.b32 	%r135, %f98;
	shfl.sync.bfly.b32	%r136|%p18, %r135, 8, 31, -1;
	mov.b32 	%f99, %r136;
	add.f32 	%f100, %f98, %f99;
	mov.b32 	%r137, %f100;
	shfl.sync.bfly.b32	%r138|%p19, %r137, 4, 31, -1;
	mov.b32 	%f101, %r138;
	add.f32 	%f102, %f100, %f101;
	mov.b32 	%r139, %f102;
	shfl.sync.bfly.b32	%r140|%p20, %r139, 2, 31, -1;
	mov.b32 	%f103, %r140;
	add.f32 	%f104, %f102, %f103;
	mov.b32 	%r141, %f104;
	shfl.sync.bfly.b32	%r142|%p21, %r141, 1, 31, -1;
	mov.b32 	%f105, %r142;
	add.f32 	%f106, %f104, %f105;
	div.rn.f32 	%f107, %f47, %f106;
	div.rn.f32 	%f108, %f59, %f106;
	div.rn.f32 	%f109, %f71, %f106;
	div.rn.f32 	%f110, %f83, %f106;
	div.rn.f32 	%f111, %f95, %f106;
	mad.lo.s64 	%rd61, %rd64, %rd4, %rd8;
	shl.b64 	%rd62, %rd61, 2;
	add.s64 	%rd63, %rd9, %rd62;
	st.global.f32 	[%rd63], %f107;
	st.global.f32 	[%rd63+128], %f108;
	st.global.f32 	[%rd63+256], %f109;
	st.global.f32 	[%rd63+384], %f110;
	st.global.f32 	[%rd63+512], %f111;
	add.s64 	%rd64, %rd64, %rd10;
	setp.lt.s64 	%p22, %rd64, %rd23;
	@%p22 bra 	$L__BB534_4;
$L__BB534_5:
	ret;

}
	// .globl	_Z15SoftmaxWarpImplI22BroadcastScaleMaskLoadIffbLm4EiE11DirectStoreIffEfLi1ELi5ELi32ELi1ELb1EL9Algorithm0EEvT_T0_ll
.visible .entry _Z15SoftmaxWarpImplI22BroadcastScaleMaskLoadIffbLm4EiE11DirectStoreIffEfLi1ELi5ELi32ELi1ELb1EL9Algorithm0EEvT_T0_ll(
	.param .align 8 .b8 _Z15SoftmaxWarpImplI22BroadcastScaleMaskLoadIffbLm4EiE11DirectStoreIffEfLi1ELi5ELi32ELi1ELb1EL9Algorithm0EEvT_T0_ll_param_0[120],
	.param .align 8 .b8 _Z15SoftmaxWarpImplI22BroadcastScaleMaskLoadIffbLm4EiE11DirectStoreIffEfLi1ELi5ELi32ELi1ELb1EL9Algorithm0EEvT_T0_ll_param_1[16],
	.param .u64 _Z15SoftmaxWarpImplI22BroadcastScaleMaskLoadIffbLm4EiE11DirectStoreIffEfLi1ELi5ELi32ELi1ELb1EL9Algorithm0EEvT_T0_ll_param_2,
	.param .u64 _Z15SoftmaxWarpImplI22BroadcastScaleMaskLoadIffbLm4EiE11DirectStoreIffEfLi1ELi5ELi32ELi1ELb1EL9Algorithm0EEvT_T0_ll_param_3
)
{
	.reg .pred 	%p<49>;
	.reg .b16 	%rs<6>;
	.reg .b32 	%r<147>;
	.reg .b32 	%f<137>;
	.reg .b64 	%rd<69>;

	ld.param.u64 	%rd26, [_Z15SoftmaxWarpImplI22BroadcastScaleMaskLoadIffbLm4EiE11DirectStoreIffEfLi1ELi5ELi32ELi1ELb1EL9Algorithm0EEvT_T0_ll_param_1+8];
	ld.param.u64 	%rd25, [_Z15SoftmaxWarpImplI22BroadcastScaleMaskLoadIffbLm4EiE11DirectStoreIffEfLi1ELi5ELi32ELi1ELb1EL9Algorithm0EEvT_T0_ll_param_1];
	ld.param.v2.f32 	{%f28, %f29}, [_Z15SoftmaxWarpImplI22BroadcastScaleMaskLoadIffbLm4EiE11DirectStoreIffEfLi1ELi5ELi32ELi1ELb1EL9Algorithm0EEvT_T0_ll_param_0+112];
	ld.param.u64 	%rd24, [_Z15SoftmaxWarpImplI22BroadcastScaleMaskLoadIffbLm4EiE11DirectStoreIffEfLi1ELi5ELi32ELi1ELb1EL9Algorithm0EEvT_T0_ll_param_0+104];
	ld.param.v2.u32 	{%r15, %r16}, [_Z15SoftmaxWarpImplI22BroadcastScaleMaskLoadIffbLm4EiE11DirectStoreIffEfLi1ELi5ELi32ELi1ELb1EL9Algorithm0EEvT_T0_ll_param_0+88];
	ld.param.v2.u32 	{%r13, %r14}, [_Z15SoftmaxWarpImplI22BroadcastScaleMaskLoadIffbLm4EiE11DirectStoreIffEfLi1ELi5ELi32ELi1ELb1EL9Algorithm0EEvT_T0_ll_param_0+80];
	ld.param.v2.u32 	{%r11, %r12}, [_Z15SoftmaxWarpImplI22BroadcastScaleMaskLoadIffbLm4EiE11DirectStoreIffEfLi1ELi5ELi32ELi1ELb1EL9Algorithm0EEvT_T0_ll_param_0+64];
	ld.param.v2.u32 	{%r9, %r10}, [_Z15SoftmaxWarpImplI22BroadcastScaleMaskLoadIffbLm4EiE11DirectStoreIffEfLi1ELi5ELi32ELi1ELb1EL9Algorithm0EEvT_T0_ll_param_0+56];
	ld.param.u64 	%rd20, [_Z15SoftmaxWarpImplI22BroadcastScaleMaskLoadIffbLm4EiE11DirectStoreIffEfLi1ELi5ELi32ELi1ELb1EL9Algorithm0EEvT_T0_ll_param_0+40];
	ld.param.u64 	%rd19, [_Z15SoftmaxWarpImplI22BroadcastScaleMaskLoadIffbLm4EiE11DirectStoreIffEfLi1ELi5ELi32ELi1ELb1EL9Algorithm0EEvT_T0_ll_param_0+32];
	ld.param.u64 	%rd18, [_Z15SoftmaxWarpImplI22BroadcastScaleMaskLoadIffbLm4EiE11DirectStoreIffEfLi1ELi5ELi32ELi1ELb1EL9Algorithm0EEvT_T0_ll_param_0+24];
	ld.param.u64 	%rd17, [_Z15SoftmaxWarpImplI22BroadcastScaleMaskLoadIffbLm4EiE11DirectStoreIffEfLi1ELi5ELi32ELi1ELb1EL9Algorithm0EEvT_T0_ll_param_0+16];
	ld.param.u64 	%rd16, [_Z15SoftmaxWarpImplI22BroadcastScaleMaskLoadIffbLm4EiE11DirectStoreIffEfLi1ELi5ELi32ELi1ELb1EL9Algorithm0EEvT_T0_ll_param_0+8];
	ld.param.u64 	%rd15, [_Z15SoftmaxWarpImplI22BroadcastScaleMaskLoadIffbLm4EiE11DirectStoreIffEfLi1ELi5ELi32ELi1ELb1EL9Algorithm0EEvT_T0_ll_param_0];
	ld.param.u64 	%rd27, [_Z15SoftmaxWarpImplI22BroadcastScaleMaskLoadIffbLm4EiE11DirectStoreIffEfLi1ELi5ELi32ELi1ELb1EL9Algorithm0EEvT_T0_ll_param_2];
	ld.param.u64 	%rd28, [_Z15SoftmaxWarpImplI22BroadcastScaleMaskLoadIffbLm4EiE11DirectStoreIffEfLi1ELi5ELi32ELi1ELb1EL9Algorithm0EEvT_T0_ll_param_3];
	cvta.to.global.u64 	%rd1, %rd15;
	cvta.to.global.u64 	%rd2, %rd16;
	setp.lt.s64 	%p1, %rd28, 161;
	@%p1 bra 	$L__BB535_2;
	mov.u64 	%rd29, $str;
	cvta.global.u64 	%rd30, %rd29;
	mov.u64 	%rd31, $str$1;
	cvta.global.u64 	%rd32, %rd31;
	mov.u64 	%rd33, __unnamed_521;
	cvta.global.u64 	%rd34, %rd33;
	{ // callseq 520, 0
	.param .b64 param0;
	st.param.b64 	[param0], %rd30;
	.param .b64 param1;
	st.param.b64 	[param1], %rd32;
	.param .b32 param2;
	st.param.b32 	[param2], 219;
	.param .b64 param3;
	st.param.b64 	[param3], %rd34;
	.param .b64 param4;
	st.param.b64 	[param4], 1;
	call.uni 
	__assertfail, 
	(
	param0, 
	param1, 
	param2, 
	param3, 
	param4
	);
	} // callseq 520
$L__BB535_2:
	mov.u32 	%r17, %ctaid.x;
	mov.u32 	%r18, %ntid.y;
	mov.u32 	%r19, %tid.y;
	mad.lo.s32 	%r20, %r17, %r18, %r19;
	mov.u32 	%r21, %nctaid.x;
	mul.lo.s32 	%r8, %r21, %r18;
	cvt.s64.s32 	%rd68, %r20;
	setp.le.s64 	%p2, %rd27, %rd68;
	@%p2 bra 	$L__BB535_25;
	mov.u32 	%r22, %tid.x;
	cvt.u64.u32 	%rd5, %r22;
	add.s32 	%r23, %r22, 32;
	cvt.u64.u32 	%rd6, %r23;
	add.s32 	%r24, %r22, 64;
	cvt.u64.u32 	%rd7, %r24;
	add.s32 	%r25, %r22, 96;
	cvt.u64.u32 	%rd8, %r25;
	add.s32 	%r26, %r22, 128;
	cvt.u64.u32 	%rd9, %r26;
	cvt.s64.s32 	%rd10, %r8;
$L__BB535_4:
	setp.le.s64 	%p3, %rd28, %rd5;
	mul.lo.s64 	%rd12, %rd24, %rd68;
	mov.f32 	%f127, 0fFF800000;
	mov.f32 	%f130, %f127;
	@%p3 bra 	$L__BB535_6;
	setp.eq.s64 	%p4, %rd20, 1;
	setp.eq.s64 	%p5, %rd19, 1;
	setp.eq.s64 	%p6, %rd18, 1;
	setp.eq.s64 	%p7, %rd17, 1;
	add.s64 	%rd35, %rd12, %rd5;
	cvt.u32.u64 	%r27, %rd35;
	div.s32 	%r28, %r27, %r9;
	mul.lo.s32 	%r29, %r28, %r9;
	sub.s32 	%r30, %r27, %r29;
	div.s32 	%r31, %r30, %r10;
	mul.lo.s32 	%r32, %r31, %r10;
	sub.s32 	%r33, %r30, %r32;
	div.s32 	%r34, %r33, %r11;
	mul.lo.s32 	%r35, %r34, %r11;
	sub.s32 	%r36, %r33, %r35;
	selp.b32 	%r37, 0, %r28, %p7;
	selp.b32 	%r38, 0, %r31, %p6;
	selp.b32 	%r39, 0, %r34, %p5;
	selp.b32 	%r40, 0, %r36, %p4;
	mul.lo.s32 	%r41, %r13, %r37;
	mad.lo.s32 	%r42, %r14, %r38, %r41;
	mad.lo.s32 	%r43, %r15, %r39, %r42;
	mad.lo.s32 	%r44, %r16, %r40, %r43;
	shl.b64 	%rd36, %rd35, 32;
	shr.s64 	%rd37, %rd36, 30;
	add.s64 	%rd38, %rd1, %rd37;
	ld.global.f32 	%f31, [%rd38];
	cvt.s64.s32 	%rd39, %r44;
	add.s64 	%rd40, %rd2, %rd39;
	ld.global.u8 	%rs1, [%rd40];
	setp.eq.s16 	%p8, %rs1, 0;
	mul.f32 	%f32, %f31, %f29;
	selp.f32 	%f127, %f28, %f32, %p8;
	max.f32 	%f130, %f127, 0fFF800000;
$L__BB535_6:
	setp.le.s64 	%p9, %rd28, %rd6;
	mov.f32 	%f129, 0fFF800000;
	@%p9 bra 	$L__BB535_8;
	setp.eq.s64 	%p10, %rd20, 1;
	setp.eq.s64 	%p11, %rd19, 1;
	setp.eq.s64 	%p12, %rd18, 1;
	setp.eq.s64 	%p13, %rd17, 1;
	add.s64 	%rd41, %rd12, %rd6;
	cvt.u32.u64 	%r45, %rd41;
	div.s32 	%r46, %r45, %r9;
	mul.lo.s32 	%r47, %r46, %r9;
	sub.s32 	%r48, %r45, %r47;
	div.s32 	%r49, %r48, %r10;
	mul.lo.s32 	%r50, %r49, %r10;
	sub.s32 	%r51, %r48, %r50;
	div.s32 	%r52, %r51, %r11;
	mul.lo.s32 	%r53, %r52, %r11;
	sub.s32 	%r54, %r51, %r53;
	selp.b32 	%r55, 0, %r46, %p13;
	selp.b32 	%r56, 0, %r49, %p12;
	selp.b32 	%r57, 0, %r52, %p11;
	selp.b32 	%r58, 0, %r54, %p10;
	mul.lo.s32 	%r59, %r13, %r55;
	mad.lo.s32 	%r60, %r14, %r56, %r59;
	mad.lo.s32 	%r61, %r15, %r57, %r60;
	mad.lo.s32 	%r62, %r16, %r58, %r61;
	shl.b64 	%rd42, %rd41, 32;
	shr.s64 	%rd43, %rd42, 30;
	add.s64 	%rd44, %rd1, %rd43;
	ld.global.f32 	%f34, [%rd44];
	cvt.s64.s32 	%rd45, %r62;
	add.s64 	%rd46, %rd2, %rd45;
	ld.global.u8 	%rs2, [%rd46];
	setp.eq.s16 	%p14, %rs2, 0;
	mul.f32 	%f35, %f34, %f29;
	selp.f32 	%f129, %f28, %f35, %p14;
	max.f32 	%f130, %f130, %f129;
$L__BB535_8:
	setp.le.s64 	%p15, %rd28, %rd7;
	mov.f32 	%f131, 0fFF800000;
	@%p15 bra 	$L__BB535_10;
	setp.eq.s64 	%p16, %rd20, 1;
	setp.eq.s64 	%p17, %rd19, 1;
	setp.eq.s64 	%p18, %rd18, 1;
	setp.eq.s64 	%p19, %rd17, 1;
	add.s64 	%rd47, %rd12, %rd7;
	cvt.u32.u64 	%r63, %rd47;
	div.s32 	%r64, %r63, %r9;
	mul.lo.s32 	%r65, %r64, %r9;
	sub.s32 	%r66, %r63, %r65;
	div.s32 	%r67, %r66, %r10;
	mul.lo.s32 	%r68, %r67, %r10;
	sub.s32 	%r69, %r66, %r68;
	div.s32 	%r70, %r69, %r11;
	mul.lo.s32 	%r71, %r70, %r11;
	sub.s32 	%r72, %r69, %r71;
	selp.b32 	%r73, 0, %r64, %p19;
	selp.b32 	%r74, 0, %r67, %p18;
	selp.b32 	%r75, 0, %r70, %p17;
	selp.b32 	%r76, 0, %r72, %p16;
	mul.lo.s32 	%r77, %r13, %r73;
	mad.lo.s32 	%r78, %r14, %r74, %r77;
	mad.lo.s32 	%r79, %r15, %r75, %r78;
	mad.lo.s32 	%r80, %r16, %r76, %r79;
	shl.b64 	%rd48, %rd47, 32;
	shr.s64 	%rd49, %rd48, 30;
	add.s64 	%rd50, %rd1, %rd49;
	ld.global.f32 	%f37, [%rd50];
	cvt.s64.s32 	%rd51, %r80;
	add.s64 	%rd52, %rd2, %rd51;
	ld.global.u8 	%rs3, [%rd52];
	setp.eq.s16 	%p20, %rs3, 0;
	mul.f32 	%f38, %f37, %f29;
	selp.f32 	%f131, %f28, %f38, %p20;
	max.f32 	%f130, %f130, %f131;
$L__BB535_10:
	setp.le.s64 	%p21, %rd28, %rd8;
	mov.f32 	%f133, 0fFF800000;
	@%p21 bra 	$L__BB535_12;
	setp.eq.s64 	%p22, %rd20, 1;
	setp.eq.s64 	%p23, %rd19, 1;
	setp.eq.s64 	%p24, %rd18, 1;
	setp.eq.s64 	%p25, %rd17, 1;
	add.s64 	%rd53, %rd12, %rd8;
	cvt.u32.u64 	%r81, %rd53;
	div.s32 	%r82, %r81, %r9;
	mul.lo.s32 	%r83, %r82, %r9;
	sub.s32 	%r84, %r81, %r83;
	div.s32 	%r85, %r84, %r10;
	mul.lo.s32 	%r86, %r85, %r10;
	sub.s32 	%r87, %r84, %r86;
	div.s32 	%r88, %r87, %r11;
	mul.lo.s32 	%r89, %r88, %r11;
	sub.s32 	%r90, %r87, %r89;
	selp.b32 	%r91, 0, %r82, %p25;
	selp.b32 	%r92, 0, %r85, %p24;
	selp.b32 	%r93, 0, %r88, %p23;
	selp.b32 	%r94, 0, %r90, %p22;
	mul.lo.s32 	%r95, %r13, %r91;
	mad.lo.s32 	%r96, %r14, %r92, %r95;
	mad.lo.s32 	%r97, %r15, %r93, %r96;
	mad.lo.s32 	%r98, %r16, %r94, %r97;
	shl.b64 	%rd54, %rd53, 32;
	shr.s64 	%rd55, %rd54, 30;
	add.s64 	%rd56, %rd1, %rd55;
	ld.global.f32 	%f40, [%rd56];
	cvt.s64.s32 	%rd57, %r98;
	add.s64 	%rd58, %rd2, %rd57;
	ld.global.u8 	%rs4, [%rd58];
	setp.eq.s16 	%p26, %rs4, 0;
	mul.f32 	%f41, %f40, %f29;
	selp.f32 	%f133, %f28, %f41, %p26;
	max.f32 	%f130, %f130, %f133;
$L__BB535_12:
	setp.le.s64 	%p27, %rd28, %rd9;
	mov.f32 	%f135, 0fFF800000;
	@%p27 bra 	$L__BB535_14;
	setp.eq.s64 	%p28, %rd20, 1;
	setp.eq.s64 	%p29, %rd19, 1;
	setp.eq.s64 	%p30, %rd18, 1;
	setp.eq.s64 	%p31, %rd17, 1;
	add.s64 	%rd59, %rd12, %rd9;
	cvt.u32.u64 	%r99, %rd59;
	div.s32 	%r100, %r99, %r9;
	mul.lo.s32 	%r101, %r100, %r9;
	sub.s32 	%r102, %r99, %r101;
	div.s32 	%r103, %r102, %r10;
	mul.lo.s32 	%r104, %r103, %r10;
	sub.s32 	%r105, %r102, %r104;
	div.s32 	%r106, %r105, %r11;
	mul.lo.s32 	%r107, %r106, %r11;
	sub.s32 	%r108, %r105, %r107;
	selp.b32 	%r109, 0, %r100, %p31;
	selp.b32 	%r110, 0, %r103, %p30;
	selp.b32 	%r111, 0, %r106, %p29;
	selp.b32 	%r112, 0, %r108, %p28;
	mul.lo.s32 	%r113, %r13, %r109;
	mad.lo.s32 	%r114, %r14, %r110, %r113;
	mad.lo.s32 	%r115, %r15, %r111, %r114;
	mad.lo.s32 	%r116, %r16, %r112, %r115;
	shl.b64 	%rd60, %rd59, 32;
	shr.s64 	%rd61, %rd60, 30;
	add.s64 	%rd62, %rd1, %rd61;
	ld.global.f32 	%f43, [%rd62];
	cvt.s64.s32 	%rd63, %r116;
	add.s64 	%rd64, %rd2, %rd63;
	ld.global.u8 	%rs5, [%rd64];
	setp.eq.s16 	%p32, %rs5, 0;
	mul.f32 	%f44, %f43, %f29;
	selp.f32 	%f135, %f28, %f44, %p32;
	max.f32 	%f130, %f130, %f135;
$L__BB535_14:
	setp.le.s64 	%p33, %rd28, %rd5;
	mov.b32 	%r117, %f130;
	shfl.sync.bfly.b32	%r118|%p34, %r117, 16, 31, -1;
	mov.b32 	%f45, %r118;
	max.f32 	%f46, %f130, %f45;
	mov.b32 	%r119, %f46;
	shfl.sync.bfly.b32	%r120|%p35, %r119, 8, 31, -1;
	mov.b32 	%f47, %r120;
	max.f32 	%f48, %f46, %f47;
	mov.b32 	%r121, %f48;
	shfl.sync.bfly.b32	%r122|%p36, %r121, 4, 31, -1;
	mov.b32 	%f49, %r122;
	max.f32 	%f50, %f48, %f49;
	mov.b32 	%r123, %f50;
	shfl.sync.bfly.b32	%r124|%p37, %r123, 2, 31, -1;
	mov.b32 	%f51, %r124;
	max.f32 	%f52, %f50, %f51;
	mov.b32 	%r125, %f52;
	shfl.sync.bfly.b32	%r126|%p38, %r125, 1, 31, -1;
	mov.b32 	%f53, %r126;
	max.f32 	%f54, %f52, %f53;
	sub.f32 	%f55, %f127, %f54;
	fma.rn.f32 	%f56, %f55, 0f3BBB989D, 0f3F000000;
	cvt.sat.f32.f32 	%f57, %f56;
	mov.f32 	%f58, 0f4B400001;
	mov.f32 	%f59, 0f437C0000;
	fma.rm.f32 	%f60, %f57, %f59, %f58;
	add.f32 	%f61, %f60, 0fCB40007F;
	neg.f32 	%f62, %f61;
	fma.rn.f32 	%f63, %f55, 0f3FB8AA3B, %f62;
	fma.rn.f32 	%f64, %f55, 0f32A57060, %f63;
	mov.b32 	%r127, %f60;
	shl.b32 	%r128, %r127, 23;
	mov.b32 	%f65, %r128;
	ex2.approx.ftz.f32 	%f66, %f64;
	mul.f32 	%f67, %f66, %f65;
	add.f32 	%f68, %f67, 0f00000000;
	sub.f32 	%f69, %f129, %f54;
	fma.rn.f32 	%f70, %f69, 0f3BBB989D, 0f3F000000;
	cvt.sat.f32.f32 	%f71, %f70;
	fma.rm.f32 	%f72, %f71, %f59, %f58;
	add.f32 	%f73, %f72, 0fCB40007F;
	neg.f32 	%f74, %f73;
	fma.rn.f32 	%f75, %f69, 0f3FB8AA3B, %f74;
	fma.rn.f32 	%f76, %f69, 0f32A57060, %f75;
	mov.b32 	%r129, %f72;
	shl.b32 	%r130, %r129, 23;
	mov.b32 	%f77, %r130;
	ex2.approx.ftz.f32 	%f78, %f76;
	mul.f32 	%f79, %f78, %f77;
	add.f32 	%f80, %f68, %f79;
	sub.f32 	%f81, %f131, %f54;
	fma.rn.f32 	%f82, %f81, 0f3BBB989D, 0f3F000000;
	cvt.sat.f32.f32 	%f83, %f82;
	fma.rm.f32 	%f84, %f83, %f59, %f58;
	add.f32 	%f85, %f84, 0fCB40007F;
	neg.f32 	%f86, %f85;
	fma.rn.f32 	%f87, %f81, 0f3FB8AA3B, %f86;
	fma.rn.f32 	%f88, %f81, 0f32A57060, %f87;
	mov.b32 	%r131, %f84;
	shl.b32 	%r132, %r131, 23;
	mov.b32 	%f89, %r132;
	ex2.approx.ftz.f32 	%f90, %f88;
	mul.f32 	%f91, %f90, %f89;
	add.f32 	%f92, %f80, %f91;
	sub.f32 	%f93, %f133, %f54;
	fma.rn.f32 	%f94, %f93, 0f3BBB989D, 0f3F000000;
	cvt.sat.f32.f32 	%f95, %f94;
	fma.rm.f32 	%f96, %f95, %f59, %f58;
	add.f32 	%f97, %f96, 0fCB40007F;
	neg.f32 	%f98, %f97;
	fma.rn.f32 	%f99, %f93, 0f3FB8AA3B, %f98;
	fma.rn.f32 	%f100, %f93, 0f32A57060, %f99;
	mov.b32 	%r133, %f96;
	shl.b32 	%r134, %r133, 23;
	mov.b32 	%f101, %r134;
	ex2.approx.ftz.f32 	%f102, %f100;
	mul.f32 	%f103, %f102, %f101;
	add.f32 	%f104, %f92, %f103;
	sub.f32 	%f105, %f135, %f54;
	fma.rn.f32 	%f106, %f105, 0f3BBB989D, 0f3F000000;
	cvt.sat.f32.f32 	%f107, %f106;
	fma.rm.f32 	%f108, %f107, %f59, %f58;
	add.f32 	%f109, %f108, 0fCB40007F;
	neg.f32 	%f110, %f109;
	fma.rn.f32 	%f111, %f105, 0f3FB8AA3B, %f110;
	fma.rn.f32 	%f112, %f105, 0f32A57060, %f111;
	mov.b32 	%r135, %f108;
	shl.b32 	%r136, %r135, 23;
	mov.b32 	%f113, %r136;
	ex2.approx.ftz.f32 	%f114, %f112;
	mul.f32 	%f115, %f114, %f113;
	add.f32 	%f116, %f104, %f115;
	mov.b32 	%r137, %f116;
	shfl.sync.bfly.b32	%r138|%p39, %r137, 16, 31, -1;
	mov.b32 	%f117, %r138;
	add.f32 	%f118, %f116, %f117;
	mov.b32 	%r139, %f118;
	shfl.sync.bfly.b32	%r140|%p40, %r139, 8, 31, -1;
	mov.b32 	%f119, %r140;
	add.f32 	%f120, %f118, %f119;
	mov.b32 	%r141, %f120;
	shfl.sync.bfly.b32	%r142|%p41, %r141, 4, 31, -1;
	mov.b32 	%f121, %r142;
	add.f32 	%f122, %f120, %f121;
	mov.b32 	%r143, %f122;
	shfl.sync.bfly.b32	%r144|%p42, %r143, 2, 31, -1;
	mov.b32 	%f123, %r144;
	add.f32 	%f124, %f122, %f123;
	mov.b32 	%r145, %f124;
	shfl.sync.bfly.b32	%r146|%p43, %r145, 1, 31, -1;
	mov.b32 	%f125, %r146;
	add.f32 	%f126, %f124, %f125;
	div.rn.f32 	%f23, %f67, %f126;
	div.rn.f32 	%f24, %f79, %f126;
	div.rn.f32 	%f25, %f91, %f126;
	div.rn.f32 	%f26, %f103, %f126;
	div.rn.f32 	%f27, %f115, %f126;
	mad.lo.s64 	%rd65, %rd68, %rd26, %rd5;
	cvta.to.global.u64 	%rd66, %rd25;
	shl.b64 	%rd67, %rd65, 2;
	add.s64 	%rd13, %rd66, %rd67;
	@%p33 bra 	$L__BB535_16;
	st.global.f32 	[%rd13], %f23;
$L__BB535_16:
	setp.le.s64 	%p44, %rd28, %rd6;
	@%p44 bra 	$L__BB535_18;
	st.global.f32 	[%rd13+128], %f24;
$L__BB535_18:
	setp.le.s64 	%p45, %rd28, %rd7;
	@%p45 bra 	$L__BB535_20;
	st.global.f32 	[%rd13+256], %f25;
$L__BB535_20:
	setp.le.s64 	%p46, %rd28, %rd8;
	@%p46 bra 	$L__BB535_22;
	st.global.f32 	[%rd13+384], %f26;
$L__BB535_22:
	setp.le.s64 	%p47, %rd28, %rd9;
	@%p47 bra 	$L__BB535_24;
	st.global.f32 	[%rd13+512], %f27;
$L__BB535_24:
	add.s64 	%rd68, %rd68, %rd10;
	setp.lt.s64 	%p48, %rd68, %rd27;
	@%p48 bra 	$L__BB535_4;
$L__BB535_25:
	ret;

}
	// .globl	_Z15SoftmaxWarpImplI22BroadcastScaleMaskLoadIffbLm4EiE11DirectStoreIffEfLi1ELi6ELi32ELi1ELb0EL9Algorithm0EEvT_T0_ll
.visible .entry _Z15SoftmaxWarpImplI22BroadcastScaleMaskLoadIffbLm4EiE11DirectStoreIffEfLi1ELi6ELi32ELi1ELb0EL9Algorithm0EEvT_T0_ll(
	.param .align 8 .b8 _Z15SoftmaxWarpImplI22BroadcastScaleMaskLoadIffbLm4EiE11DirectStoreIffEfLi1ELi6ELi32ELi1ELb0EL9Algorithm0EEvT_T0_ll_param_0[120],
	.param .align 8 .b8 _Z15SoftmaxWarpImplI22BroadcastScaleMaskLoadIffbLm4EiE11DirectStoreIffEfLi1ELi6ELi32ELi1ELb0EL9Algorithm0EEvT_T0_ll_param_1[16],
	.param .u64 _Z15SoftmaxWarpImplI22BroadcastScaleMaskLoadIffbLm4EiE11DirectStoreIffEfLi1ELi6ELi32ELi1ELb0EL9Algorithm0EEvT_T0_ll_param_2,
	.param .u64 _Z15SoftmaxWarpImplI22BroadcastScaleMaskLoadIffbLm4EiE11DirectStoreIffEfLi1ELi6ELi32ELi1ELb0EL9Algorithm0EEvT_T0_ll_param_3
)
{
	.reg .pred 	%p<24>;
	.reg .b16 	%rs<7>;
	.reg .b32 	%r<163>;
	.reg .b32 	%f<129>;
	.reg .b64 	%rd<75>;

	ld.param.v2.f32 	{%f3, %f4}, [_Z15SoftmaxWarpImplI22BroadcastScaleMaskLoadIffbLm4EiE11DirectStoreIffEfLi1ELi6ELi32ELi1ELb0EL9Algorithm0EEvT_T0_ll_param_0+112];
	ld.param.u64 	%rd26, [_Z15SoftmaxWarpImplI22BroadcastScaleMaskLoadIffbLm4EiE11DirectStoreIffEfLi1ELi6ELi32ELi1ELb0EL9Algorithm0EEvT_T0_ll_param_0+104];
	ld.param.v2.u32 	{%r15, %r16}, [_Z15SoftmaxWarpImplI22BroadcastScaleMaskLoadIffbLm4EiE11DirectStoreIffEfLi1ELi6ELi32ELi1ELb0EL9Algorithm0EEvT_T0_ll_param_0+88];
	ld.param.v2.u32 	{%r13, %r14}, [_Z15SoftmaxWarpImplI22BroadcastScaleMaskLoadIffbLm4EiE11DirectStoreIffEfLi1ELi6ELi32ELi1ELb0EL9Algorithm0EEvT_T0_ll_param_0+80];
	ld.param.v2.u32 	{%r11, %r12}, [_Z15SoftmaxWarpImplI22BroadcastScaleMaskLoadIffbLm4EiE11DirectStoreIffEfLi1ELi6ELi32ELi1ELb0EL9Algorithm0EEvT_T0_ll_param_0+64];
	ld.param.v2.u32 	{%r9, %r10}, [_Z15SoftmaxWarpImplI22BroadcastScaleMaskLoadIffbLm4EiE11DirectStoreIffEfLi1ELi6ELi32ELi1ELb0EL9Algorithm0EEvT_T0_ll_param_0+56];
	ld.param.u64 	%rd22, [_Z15SoftmaxWarpImplI22BroadcastScaleMaskLoadIffbLm4EiE11DirectStoreIffEfLi1ELi6ELi32ELi1ELb0EL9Algorithm0EEvT_T0_ll_param_0+40];
	ld.param.u64 	%rd21, [_Z15SoftmaxWarpImplI22BroadcastScaleMaskLoadIffbLm4EiE11DirectStoreIffEfLi1ELi6ELi32ELi1ELb0EL9Algorithm0EEvT_T0_ll_param_0+32];
	ld.param.u64 	%rd20, [_Z15SoftmaxWarpImplI22BroadcastScaleMaskLoadIffbLm4EiE11DirectStoreIffEfLi1ELi6ELi32ELi1ELb0EL9Algorithm0EEvT_T0_ll_param_0+24];
	ld.param.u64 	%rd19, [_Z15SoftmaxWarpImplI22BroadcastScaleMaskLoadIffbLm4EiE11DirectStoreIffEfLi1ELi6ELi32ELi1ELb0EL9Algorithm0EEvT_T0_ll_param_0+16];
	ld.param.u64 	%rd18, [_Z15SoftmaxWarpImplI22BroadcastScaleMaskLoadIffbLm4EiE11DirectStoreIffEfLi1ELi6ELi32ELi1ELb0EL9Algorithm0EEvT_T0_ll_param_0+8];
	ld.param.u64 	%rd17, [_Z15SoftmaxWarpImplI22BroadcastScaleMaskLoadIffbLm4EiE11DirectStoreIffEfLi1ELi6ELi32ELi1ELb0EL9Algorithm0EEvT_T0_ll_param_0];
	ld.param.u64 	%rd7, [_Z15SoftmaxWarpImplI22BroadcastScaleMaskLoadIffbLm4EiE11DirectStoreIffEfLi1ELi6ELi32ELi1ELb0EL9Algorithm0EEvT_T0_ll_param_1];
	ld.param.u64 	%rd8, [_Z15SoftmaxWarpImplI22BroadcastScaleMaskLoadIffbLm4EiE11DirectStoreIffEfLi1ELi6ELi32ELi1ELb0EL9Algorithm0EEvT_T0_ll_param_1+8];
	ld.param.u64 	%rd27, [_Z15SoftmaxWarpImplI22BroadcastScaleMaskLoadIffbLm4EiE11DirectStoreIffEfLi1ELi6ELi32ELi1ELb0EL9Algorithm0EEvT_T0_ll_param_2];
	ld.param.u64 	%rd28, [_Z15SoftmaxWarpImplI22BroadcastScaleMaskLoadIffbLm4EiE11DirectStoreIffEfLi1ELi6ELi32ELi1ELb0EL9Algorithm0EEvT_T0_ll_param_3];
	setp.lt.s64 	%p1, %rd28, 193;
	@%p1 bra 	$L__BB536_2;
	mov.u64 	%rd29, $str;
	cvta.global.u64 	%rd30, %rd29;
	mov.u64 	%rd31, $str$1;
	cvta.global.u64 	%rd32, %rd31;
	mov.u64 	%rd33, __unnamed_522;
	cvta.global.u64 	%rd34, %rd33;
	{ // callseq 521, 0
	.param .b64 param0;
	st.param.b64 	[param0], %rd30;
	.param .b64 param1;
	st.param.b64 	[param1], %rd32;
	.param .b32 param2;
	st.param.b32 	[param2], 219;
	.param .b64 param3;
	st.param.b64 	[param3], %rd34;
	.param .b64 param4;
	st.param.b64 	[param4], 1;
	call.uni 
	__assertfail, 
	(
	param0, 
	param1, 
	param2, 
	param3, 
	param4
	);
	} // callseq 521
$L__BB536_2:
	mov.u32 	%r17, %ctaid.x;
	mov.u32 	%r18, %ntid.y;
	mov.u32 	%r19, %tid.y;
	mad.lo.s32 	%r20, %r17, %r18, %r19;
	mov.u32 	%r21, %nctaid.x;
	mul.lo.s32 	%r8, %r21, %r18;
	cvt.s64.s32 	%rd74, %r20;
	setp.le.s64 	%p2, %rd27, %rd74;
	@%p2 bra 	$L__BB536_5;
	cvta.to.global.u64 	%rd10, %rd17;
	cvta.to.global.u64 	%rd11, %rd18;
	mov.u32 	%r22, %tid.x;
	cvt.u64.u32 	%rd12, %r22;
	cvta.to.global.u64 	%rd13, %rd7;
	cvt.s64.s32 	%rd14, %r8;
$L__BB536_4:
	setp.eq.s64 	%p3, %rd22, 1;
	setp.eq.s64 	%p4, %rd21, 1;
	setp.eq.s64 	%p5, %rd20, 1;
	setp.eq.s64 	%p6, %rd19, 1;
	mad.lo.s64 	%rd35, %rd26, %rd74, %rd12;
	cvt.u32.u64 	%r23, %rd35;
	div.s32 	%r24, %r23, %r9;
	mul.lo.s32 	%r25, %r24, %r9;
	sub.s32 	%r26, %r23, %r25;
	div.s32 	%r27, %r26, %r10;
	mul.lo.s32 	%r28, %r27, %r10;
	sub.s32 	%r29, %r26, %r28;
	div.s32 	%r30, %r29, %r11;
	mul.lo.s32 	%r31, %r30, %r11;
	sub.s32 	%r32, %r29, %r31;
	selp.b32 	%r33, 0, %r24, %p6;
	selp.b32 	%r34, 0, %r27, %p5;
	selp.b32 	%r35, 0, %r30, %p4;
	selp.b32 	%r36, 0, %r32, %p3;
	mul.lo.s32 	%r37, %r13, %r33;
	mad.lo.s32 	%r38, %r14, %r34, %r37;
	mad.lo.s32 	%r39, %r15, %r35, %r38;
	mad.lo.s32 	%r40, %r16, %r36, %r39;
	shl.b64 	%rd36, %rd35, 32;
	shr.s64 	%rd37, %rd36, 30;
	add.s64 	%rd38, %rd10, %rd37;
	ld.global.f32 	%f5, [%rd38];
	cvt.s64.s32 	%rd39, %r40;
	add.s64 	%rd40, %rd11, %rd39;
	ld.global.u8 	%rs1, [%rd40];
	setp.eq.s16 	%p7, %rs1, 0;
	mul.f32 	%f6, %f5, %f4;
	selp.f32 	%f7, %f3, %f6, %p7;
	max.f32 	%f8, %f7, 0fFF800000;
	add.s64 	%rd41, %rd35, 32;
	cvt.u32.u64 	%r41, %rd41;
	div.s32 	%r42, %r41, %r9;
	mul.lo.s32 	%r43, %r42, %r9;
	sub.s32 	%r44, %r41, %r43;
	div.s32 	%r45, %r44, %r10;
	mul.lo.s32 	%r46, %r45, %r10;
	sub.s32 	%r47, %r44, %r46;
	div.s32 	%r48, %r47, %r11;
	mul.lo.s32 	%r49, %r48, %r11;
	sub.s32 	%r50, %r47, %r49;
	selp.b32 	%r51, 0, %r42, %p6;
	selp.b32 	%r52, 0, %r45, %p5;
	selp.b32 	%r53, 0, %r48, %p4;
	selp.b32 	%r54, 0, %r50, %p3;
	mul.lo.s32 	%r55, %r13, %r51;
	mad.lo.s32 	%r56, %r14, %r52, %r55;
	mad.lo.s32 	%r57, %r15, %r53, %r56;
	mad.lo.s32 	%r58, %r16, %r54, %r57;
	shl.b64 	%rd42, %rd41, 32;
	shr.s64 	%rd43, %rd42, 30;
	add.s64 	%rd44, %rd10, %rd43;
	ld.global.f32 	%f9, [%rd44];
	cvt.s64.s32 	%rd45, %r58;
	add.s64 	%rd46, %rd11, %rd45;
	ld.global.u8 	%rs2, [%rd46];
	setp.eq.s16 	%p8, %rs2, 0;
	mul.f32 	%f10, %f9, %f4;
	selp.f32 	%f11, %f3, %f10, %p8;
	max.f32 	%f12, %f8, %f11;
	add.s64 	%rd47, %rd35, 64;
	cvt.u32.u64 	%r59, %rd47;
	div.s32 	%r60, %r59, %r9;
	mul.lo.s32 	%r61, %r60, %r9;
	sub.s32 	%r62, %r59, %r61;
	div.s32 	%r63, %r62, %r10;
	mul.lo.s32 	%r64, %r63, %r10;
	sub.s32 	%r65, %r62, %r64;
	div.s32 	%r66, %r65, %r11;
	mul.lo.s32 	%r67, %r66, %r11;
	sub.s32 	%r68, %r65, %r67;
	selp.b32 	%r69, 0, %r60, %p6;
	selp.b32 	%r70, 0, %r63, %p5;
	selp.b32 	%r71, 0, %r66, %p4;
	selp.b32 	%r72, 0, %r68, %p3;
	mul.lo.s32 	%r73, %r13, %r69;
	mad.lo.s32 	%r74, %r14, %r70, %r73;
	mad.lo.s32 	%r75, %r15, %r71, %r74;
	mad.lo.s32 	%r76, %r16, %r72, %r75;
	shl.b64 	%rd48, %rd47, 32;
	shr.s64 	%rd49, %rd48, 30;
	add.s64 	%rd50, %rd10, %rd49;
	ld.global.f32 	%f13, [%rd50];
	cvt.s64.s32 	%rd51, %r76;
	add.s64 	%rd52, %rd11, %rd51;
	ld.global.u8 	%rs3, [%rd52];
	setp.eq.s16 	%p9, %rs3, 0;
	mul.f32 	%f14, %f13, %f4;
	selp.f32 	%f15, %f3, %f14, %p9;
	max.f32 	%f16, %f12, %f15;
	add.s64 	%rd53, %rd35, 96;
	cvt.u32.u64 	%r77, %rd53;
	div.s32 	%r78, %r77, %r9;
	mul.lo.s32 	%r79, %r78, %r9;
	sub.s32 	%r80, %r77, %r79;
	div.s32 	%r81, %r80, %r10;
	mul.lo.s32 	%r82, %r81, %r10;
	sub.s32 	%r83, %r80, %r82;
	div.s32 	%r84, %r83, %r11;
	mul.lo.s32 	%r85, %r84, %r11;
	sub.s32 	%r86, %r83, %r85;
	selp.b32 	%r87, 0, %r78, %p6;
	selp.b32 	%r88, 0, %r81, %p5;
	selp.b32 	%r89, 0, %r84, %p4;
	selp.b32 	%r90, 0, %r86, %p3;
	mul.lo.s32 	%r91, %r13, %r87;
	mad.lo.s32 	%r92, %r14, %r88, %r91;
	mad.lo.s32 	%r93, %r15, %r89, %r92;
	mad.lo.s32 	%r94, %r16, %r90, %r93;
	shl.b64 	%rd54, %rd53, 32;
	shr.s64 	%rd55, %rd54, 30;
	add.s64 	%rd56, %rd10, %rd55;
	ld.global.f32 	%f17, [%rd56];
	cvt.s64.s32 	%rd57, %r94;
	add.s64 	%rd58, %rd11, %rd57;
	ld.global.u8 	%rs4, [%rd58];
	setp.eq.s16 	%p10, %rs4, 0;
	mul.f32 	%f18, %f17, %f4;
	selp.f32 	%f19, %f3, %f18, %p10;
	max.f32 	%f20, %f16, %f19;
	add.s64 	%rd59, %rd35, 128;
	cvt.u32.u64 	%r95, %rd59;
	div.s32 	%r96, %r95, %r9;
	mul.lo.s32 	%r97, %r96, %r9;
	sub.s32 	%r98, %r95, %r97;
	div.s32 	%r99, %r98, %r10;
	mul.lo.s32 	%r100, %r99, %r10;
	sub.s32 	%r101, %r98, %r100;
	div.s32 	%r102, %r101, %r11;
	mul.lo.s32 	%r103, %r102, %r11;
	sub.s32 	%r104, %r101, %r103;
	selp.b32 	%r105, 0, %r96, %p6;
	selp.b32 	%r106, 0, %r99, %p5;
	selp.b32 	%r107, 0, %r102, %p4;
	selp.b32 	%r108, 0, %r104, %p3;
	mul.lo.s32 	%r109, %r13, %r105;
	mad.lo.s32 	%r110, %r14, %r106, %r109;
	mad.lo.s32 	%r111, %r15, %r107, %r110;
	mad.lo.s32 	%r112, %r16, %r108, %r111;
	shl.b64 	%rd60, %rd59, 32;
	shr.s64 	%rd61, %rd60, 30;
	add.s64 	%rd62, %rd10, %rd61;
	ld.global.f32 	%f21, [%rd62];
	cvt.s64.s32 	%rd63, %r112;
	add.s64 	%rd64, %rd11, %rd63;
	ld.global.u8 	%rs5, [%rd64];
	setp.eq.s16 	%p11, %rs5, 0;
	mul.f32 	%f22, %f21, %f4;
	selp.f32 	%f23, %f3, %f22, %p11;
	max.f32 	%f24, %f20, %f23;
	add.s64 	%rd65, %rd35, 160;
	cvt.u32.u64 	%r113, %rd65;
	div.s32 	%r114, %r113, %r9;
	mul.lo.s32 	%r115, %r114, %r9;
	sub.s32 	%r116, %r113, %r115;
	div.s32 	%r117, %r116, %r10;
	mul.lo.s32 	%r118, %r117, %r10;
	sub.s32 	%r119, %r116, %r118;
	div.s32 	%r120, %r119, %r11;
	mul.lo.s32 	%r121, %r120, %r11;
	sub.s32 	%r122, %r119, %r121;
	selp.b32 	%r123, 0, %r114, %p6;
	selp.b32 	%r124, 0, %r117, %p5;
	selp.b32 	%r125, 0, %r120, %p4;
	selp.b32 	%r126, 0, %r122, %p3;
	mul.lo.s32 	%r127, %r13, %r123;
	mad.lo.s32 	%r128, %r14, %r124, %r127;
	mad.lo.s32 	%r129, %r15, %r125, %r128;
	mad.lo.s32 	%r130, %r16, %r126, %r129;
	shl.b64 	%rd66, %rd65, 32;
	shr.s64 	%rd67, %rd66, 30;
	add.s64 	%rd68, %rd10, %rd67;
	ld.global.f32 	%f25, [%rd68];
	cvt.s64.s32 	%rd69, %r130;
	add.s64 	%rd70, %rd11, %rd69;
	ld.global.u8 	%rs6, [%rd70];
	setp.eq.s16 	%p12, %rs6, 0;
	mul.f32 	%f26, %f25, %f4;
	selp.f32 	%f27, %f3, %f26, %p12;
	max.f32 	%f28, %f24, %f27;
	mov.b32 	%r131, %f28;
	shfl.sync.bfly.b32	%r132|%p13, %r131, 16, 31, -1;
	mov.b32 	%f29, %r132;
	max.f32 	%f30, %f28, %f29;
	mov.b32 	%r133, %f30;
	shfl.sync.bfly.b32	%r134|%p14, %r133, 8, 31, -1;
	mov.b32 	%f31, %r134;
	max.f32 	%f32, %f30, %f31;
	mov.b32 	%r135, %f32;
	shfl.sync.bfly.b32	%r136|%p15, %r135, 4, 31, -1;
	mov.b32 	%f33, %r136;
	max.f32 	%f34, %f32, %f33;
	mov.b32 	%r137, %f34;
	shfl.sync.bfly.b32	%r138|%p16, %r137, 2, 31, -1;
	mov.b32 	%f35, %r138;
	max.f32 	%f36, %f34, %f35;
	mov.b32 	%r139, %f36;
	shfl.sync.bfly.b32	%r140|%p17, %r139, 1, 31, -1;
	mov.b32 	%f37, %r140;
	max.f32 	%f38, %f36, %f37;
	sub.f32 	%f39, %f7, %f38;
	fma.rn.f32 	%f40, %f39, 0f3BBB989D, 0f3F000000;
	cvt.sat.f32.f32 	%f41, %f40;
	mov.f32 	%f42, 0f4B400001;
	mov.f32 	%f43, 0f437C0000;
	fma.rm.f32 	%f44, %f41, %f43, %f42;
	add.f32 	%f45, %f44, 0fCB40007F;
	neg.f32 	%f46, %f45;
	fma.rn.f32 	%f47, %f39, 0f3FB8AA3B, %f46;
	fma.rn.f32 	%f48, %f39, 0f32A57060, %f47;
	mov.b32 	%r141, %f44;
	shl.b32 	%r142, %r141, 23;
	mov.b32 	%f49, %r142;
	ex2.approx.ftz.f32 	%f50, %f48;
	mul.f32 	%f51, %f50, %f49;
	add.f32 	%f52, %f51, 0f00000000;
	sub.f32 	%f53, %f11, %f38;
	fma.rn.f32 	%f54, %f53, 0f3BBB989D, 0f3F000000;
	cvt.sat.f32.f32 	%f55, %f54;
	fma.rm.f32 	%f56, %f55, %f43, %f42;
	add.f32 	%f57, %f56, 0fCB40007F;
	neg.f32 	%f58, %f57;
	fma.rn.f32 	%f59, %f53, 0f3FB8AA3B, %f58;
	fma.rn.f32 	%f60, %f53, 0f32A57060, %f59;
	mov.b32 	%r143, %f56;
	shl.b32 	%r144, %r143, 23;
	mov.b32 	%f61, %r144;
	ex2.approx.ftz.f32 	%f62, %f60;
	mul.f32 	%f63, %f62, %f61;
	add.f32 	%f64, %f52, %f63;
	sub.f32 	%f65, %f15, %f38;
	fma.rn.f32 	%f66, %f65, 0f3BBB989D, 0f3F000000;
	cvt.sat.f32.f32 	%f67, %f66;
	fma.rm.f32 	%f68, %f67, %f43, %f42;
	add.f32 	%f69, %f68, 0fCB40007F;
	neg.f32 	%f70, %f69;
	fma.rn.f32 	%f71, %f65, 0f3FB8AA3B, %f70;
	fma.rn.f32 	%f72, %f65, 0f32A57060, %f71;
	mov.b32 	%r145, %f68;
	shl.b32 	%r146, %r145, 23;
	mov.b32 	%f73, %r146;
	ex2.approx.ftz.f32 	%f74, %f72;
	mul.f32 	%f75, %f74, %f73;
	add.f32 	%f76, %f64, %f75;
	sub.f32 	%f77, %f19, %f38;
	fma.rn.f32 	%f78, %f77, 0f3BBB989D, 0f3F000000;
	cvt.sat.f32.f32 	%f79, %f78;
	fma.rm.f32 	%f80, %f79, %f43, %f42;
	add.f32 	%f81, %f80, 0fCB40007F;
	neg.f32 	%f82, %f81;
	fma.rn.f32 	%f83, %f77, 0f3FB8AA3B, %f82;
	fma.rn.f32 	%f84, %f77, 0f32A57060, %f83;
	mov.b32 	%r147, %f80;
	shl.b32 	%r148, %r147, 23;
	mov.b32 	%f85, %r148;
	ex2.approx.ftz.f32 	%f86, %f84;
	mul.f32 	%f87, %f86, %f85;
	add.f32 	%f88, %f76, %f87;
	sub.f32 	%f89, %f23, %f38;
	fma.rn.f32 	%f90, %f89, 0f3BBB989D, 0f3F000000;
	cvt.sat.f32.f32 	%f91, %f90;
	fma.rm.f32 	%f92, %f91, %f43, %f42;
	add.f32 	%f93, %f92, 0fCB40007F;
	neg.f32 	%f94, %f93;
	fma.rn.f32 	%f95, %f89, 0f3FB8AA3B, %f94;
	fma.rn.f32 	%f96, %f89, 0f32A57060, %f95;
	mov.b32 	%r149, %f92;
	shl.b32 	%r150, %r149, 23;
	mov.b32 	%f97, %r150;
	ex2.approx.ftz.f32 	%f98, %f96;
	mul.f32 	%f99, %f98, %f97;
	add.f32 	%f100, %f88, %f99;
	sub.f32 	%f101, %f27, %f38;
	fma.rn.f32 	%f102, %f101, 0f3BBB989D, 0f3F000000;
	cvt.sat.f32.f32 	%f103, %f102;
	fma.rm.f32 	%f104, %f103, %f43, %f42;
	add.f32 	%f105, %f104, 0fCB40007F;
	neg.f32 	%f106, %f105;
	fma.rn.f32 	%f107, %f101, 0f3FB8AA3B, %f106;
	fma.rn.f32 	%f108, %f101, 0f32A57060, %f107;
	mov.b32 	%r151, %f104;
	shl.b32 	%r152, %r151, 23;
	mov.b32 	%f109, %r152;
	ex2.approx.ftz.f32 	%f110, %f108;
	mul.f32 	%f111, %f110, %f109;
	add.f32 	%f112, %f100, %f111;
	mov.b32 	%r153, %f112;
	shfl.sync.bfly.b32	%r154|%p18, %r153, 16, 31, -1;
	mov.b32 	%f113, %r154;
	add.f32 	%f114, %f112, %f113;
	mov.b32 	%r155, %f114;
	shfl.sync.bfly.b32	%r156|%p19, %r155, 8, 31, -1;
	mov.b32 	%f115, %r156;
	add.f32 	%f116, %f114, %f115;
	mov.b32 	%r157, %f116;
	shfl.sync.bfly.b32	%r158|%p20, %r157, 4, 31, -1;
	mov.b32 	%f117, %r158;
	add.f32 	%f118, %f116, %f117;
	mov.b32 	%r159, %f118;
	shfl.sync.bfly.b32	%r160|%p21, %r159, 2, 31, -1;
	mov.b32 	%f119, %r160;
	add.f32 	%f120, %f118, %f119;
	mov.b32 	%r161, %f120;
	shfl.sync.bfly.b32	%r162|%p22, %r161, 1, 31, -1;
	mov.b32 	%f121, %r162;
	add.f32 	%f122, %f120, %f121;
	div.rn.f32 	%f123, %f51, %f122;
	div.rn.f32 	%f124, %f63, %f122;
	div.rn.f32 	%f125, %f75, %f122;
	div.rn.f32 	%f126, %f87, %f122;
	div.rn.f32 	%f127, %f99, %f122;
	div.rn.f32 	%f128, %f111, %f122;
	mad.lo.s64 	%rd71, %rd74, %rd8, %rd12;
	shl.b64 	%rd72, %rd71, 2;
	add.s64 	%rd73, %rd13, %rd72;
	st.global.f32 	[%rd73], %f123;
	st.global.f32 	[%rd73+128], %f124;
	st.global.f32 	[%rd73+256], %f125;
	st.global.f32 	[%rd73+384], %f126;
	st.global.f32 	[%rd73+512], %f127;
	st.global.f32 	[%rd73+640], %f128;
	add.s64 	%rd74, %rd74, %rd14;
	setp.lt.s64 	%p23, %rd74, %rd27;
	@%p23 bra 	$L__BB536_4;
$L__BB536_5:
	ret;

}
	// .globl	_Z15SoftmaxWarpImplI22BroadcastScaleMaskLoadIffbLm4EiE11DirectStoreIffEfLi1ELi6ELi32ELi1ELb1EL9Algorithm0EEvT_T0_ll
.visible .entry _Z15SoftmaxWarpImplI22BroadcastScaleMaskLoadIffbLm4EiE11DirectStoreIffEfLi1ELi6ELi32ELi1ELb1EL9Algorithm0EEvT_T0_ll(
	.param .align 8 .b8 _Z15SoftmaxWarpImplI22BroadcastScaleMaskLoadIffbLm4EiE11DirectStoreIffEfLi1ELi6ELi32ELi1ELb1EL9Algorithm0EEvT_T0_ll_param_0[120],
	.param .align 8 .b8 _Z15SoftmaxWarpImplI22BroadcastScaleMaskLoadIffbLm4EiE11DirectStoreIffEfLi1ELi6ELi32ELi1ELb1EL9Algorithm0EEvT_T0_ll_param_1[16],
	.param .u64 _Z15SoftmaxWarpImplI22BroadcastScaleMaskLoadIffbLm4EiE11DirectStoreIffEfLi1ELi6ELi32ELi1ELb1EL9Algorithm0EEvT_T0_ll_param_2,
	.param .u64 _Z15SoftmaxWarpImplI22BroadcastScaleMaskLoadIffbLm4EiE11DirectStoreIffEfLi1ELi6ELi32ELi1ELb1EL9Algorithm0EEvT_T0_ll_param_3
)
{
	.reg .pred 	%p<56>;
	.reg .b16 	%rs<7>;
	.reg .b32 	%r<168>;
	.reg .b32 	%f<159>;
	.reg .b64 	%rd<75>;

	ld.param.u64 	%rd26, [_Z15SoftmaxWarpImplI22BroadcastScaleMaskLoadIffbLm4EiE11DirectStoreIffEfLi1ELi6ELi32ELi1ELb1EL9Algorithm0EEvT_T0_ll_param_1+8];
	ld.param.u64 	%rd25, [_Z15SoftmaxWarpImplI22BroadcastScaleMaskLoadIffbLm4EiE11DirectStoreIffEfLi1ELi6ELi32ELi1ELb1EL9Algorithm0EEvT_T0_ll_param_1];
	ld.param.v2.f32 	{%f33, %f34}, [_Z15SoftmaxWarpImplI22BroadcastScaleMaskLoadIffbLm4EiE11DirectStoreIffEfLi1ELi6ELi32ELi1ELb1EL9Algorithm0EEvT_T0_ll_param_0+112];
	ld.param.u64 	%rd24, [_Z15SoftmaxWarpImplI22BroadcastScaleMaskLoadIffbLm4EiE11DirectStoreIffEfLi1ELi6ELi32ELi1ELb1EL9Algorithm0EEvT_T0_ll_param_0+104];
	ld.param.v2.u32 	{%r15, %r16}, [_Z15SoftmaxWarpImplI22BroadcastScaleMaskLoadIffbLm4EiE11DirectStoreIffEfLi1ELi6ELi32ELi1ELb1EL9Algorithm0EEvT_T0_ll_param_0+88];
	ld.param.v2.u32 	{%r13, %r14}, [_Z15SoftmaxWarpImplI22BroadcastScaleMaskLoadIffbLm4EiE11DirectStoreIffEfLi1ELi6ELi32ELi1ELb1EL9Algorithm0EEvT_T0_ll_param_0+80];
	ld.param.v2.u32 	{%r11, %r12}, [_Z15SoftmaxWarpImplI22BroadcastScaleMaskLoadIffbLm4EiE11DirectStoreIffEfLi1ELi6ELi32ELi1ELb1EL9Algorithm0EEvT_T0_ll_param_0+64];
	ld.param.v2.u32 	{%r9, %r10}, [_Z15SoftmaxWarpImplI22BroadcastScaleMaskLoadIffbLm4EiE11DirectStoreIffEfLi1ELi6ELi32ELi1ELb1EL9Algorithm0EEvT_T0_ll_param_0+56];
	ld.param.u64 	%rd20, [_Z15SoftmaxWarpImplI22BroadcastScaleMaskLoadIffbLm4EiE11DirectStoreIffEfLi1ELi6ELi32ELi1ELb1EL9Algorithm0EEvT_T0_ll_param_0+40];
	ld.param.u64 	%rd19, [_Z15SoftmaxWarpImplI22BroadcastScaleMaskLoadIffbLm4EiE11DirectStoreIffEfLi1ELi6ELi32ELi1ELb1EL9Algorithm0EEvT_T0_ll_param_0+32];
	ld.param.u64 	%rd18, [_Z15SoftmaxWarpImplI22BroadcastScaleMaskLoadIffbLm4EiE11DirectStoreIffEfLi1ELi6ELi32ELi1ELb1EL9Algorithm0EEvT_T0_ll_param_0+24];
	ld.param.u64 	%rd17, [_Z15SoftmaxWarpImplI22BroadcastScaleMaskLoadIffbLm4EiE11DirectStoreIffEfLi1ELi6ELi32ELi1ELb1EL9Algorithm0EEvT_T0_ll_param_0+16];
	ld.param.u64 	%rd16, [_Z15SoftmaxWarpImplI22BroadcastScaleMaskLoadIffbLm4EiE11DirectStoreIffEfLi1ELi6ELi32ELi1ELb1EL9Algorithm0EEvT_T0_ll_param_0+8];
	ld.param.u64 	%rd15, [_Z15SoftmaxWarpImplI22BroadcastScaleMaskLoadIffbLm4EiE11DirectStoreIffEfLi1ELi6ELi32ELi1ELb1EL9Algorithm0EEvT_T0_ll_param_0];
	ld.param.u64 	%rd27, [_Z15SoftmaxWarpImplI22BroadcastScaleMaskLoadIffbLm4EiE11DirectStoreIffEfLi1ELi6ELi32ELi1ELb1EL9Algorithm0EEvT_T0_ll_param_2];
	ld.param.u64 	%rd28, [_Z15SoftmaxWarpImplI22BroadcastScaleMaskLoadIffbLm4EiE11DirectStoreIffEfLi1ELi6ELi32ELi1ELb1EL9Algorithm0EEvT_T0_ll_param_3];
	cvta.to.global.u64 	%rd1, %rd15;
	cvta.to.global.u64 	%rd2, %rd16;
	setp.lt.s64 	%p1, %rd28, 193;
	@%p1 bra 	$L__BB537_2;
	mov.u64 	%rd29, $str;
	cvta.global.u64 	%rd30, %rd29;
	mov.u64 	%rd31, $str$1;
	cvta.global.u64 	%rd32, %rd31;
	mov.u64 	%rd33, __unnamed_523;
	cvta.global.u64 	%rd34, %rd33;
	{ // callseq 522, 0
	.param .b64 param0;
	st.param.b64 	[param0], %rd30;
	.param .b64 param1;
	st.param.b64 	[param1], %rd32;
	.param .b32 param2;
	st.param.b32 	[param2], 219;
	.param .b64 param3;
	st.param.b64 	[param3], %rd34;
	.param .b64 param4;
	st.param.b64 	[param4], 1;
	call.uni 
	__assertfail, 
	(
	param0, 
	param1, 
	param2, 
	param3, 
	param4
	);
	} // callseq 522
$L__BB537_2:
	mov.u32 	%r17, %ctaid.x;
	mov.u32 	%r18, %ntid.y;
	mov.u32 	%r19, %tid.y;
	mad.lo.s32 	%r20, %r17, %r18, %r19;
	mov.u32 	%r21, %nctaid.x;
	mul.lo.s32 	%r8, %r21, %r18;
	cvt.s64.s32 	%rd74, %r20;
	setp.le.s64 	%p2, %rd27, %rd74;
	@%p2 bra 	$L__BB537_29;
	mov.u32 	%r22, %tid.x;
	cvt.u64.u32 	%rd4, %r22;
	add.s32 	%r23, %r22, 32;
	cvt.u64.u32 	%rd5, %r23;
	add.s32 	%r24, %r22, 64;
	cvt.u64.u32 	%rd6, %r24;
	add.s32 	%r25, %r22, 96;
	cvt.u64.u32 	%rd7, %r25;
	add.s32 	%r26, %r22, 128;
	cvt.u64.u32 	%rd8, %r26;
	add.s32 	%r27, %r22, 160;
	cvt.u64.u32 	%rd9, %r27;
	cvt.s64.s32 	%rd10, %r8;
$L__BB537_4:
	setp.le.s64 	%p3, %rd28, %rd4;
	mul.lo.s64 	%rd12, %rd24, %rd74;
	mov.f32 	%f147, 0fFF800000;
	mov.f32 	%f150, %f147;
	@%p3 bra 	$L__BB537_6;
	setp.eq.s64 	%p4, %rd20, 1;
	setp.eq.s64 	%p5, %rd19, 1;
	setp.eq.s64 	%p6, %rd18, 1;
	setp.eq.s64 	%p7, %rd17, 1;
	add.s64 	%rd35, %rd12, %rd4;
	cvt.u32.u64 	%r28, %rd35;
	div.s32 	%r29, %r28, %r9;
	mul.lo.s32 	%r30, %r29, %r9;
	sub.s32 	%r31, %r28, %r30;
	div.s32 	%r32, %r31, %r10;
	mul.lo.s32 	%r33, %r32, %r10;
	sub.s32 	%r34, %r31, %r33;
	div.s32 	%r35, %r34, %r11;
	mul.lo.s32 	%r36, %r35, %r11;
	sub.s32 	%r37, %r34, %r36;
	selp.b32 	%r38, 0, %r29, %p7;
	selp.b32 	%r39, 0, %r32, %p6;
	selp.b32 	%r40, 0, %r35, %p5;
	selp.b32 	%r41, 0, %r37, %p4;
	mul.lo.s32 	%r42, %r13, %r38;
	mad.lo.s32 	%r43, %r14, %r39, %r42;
	mad.lo.s32 	%r44, %r15, %r40, %r43;
	mad.lo.s32 	%r45, %r16, %r41, %r44;
	shl.b64 	%rd36, %rd35, 32;
	shr.s64 	%rd37, %rd36, 30;
	add.s64 	%rd38, %rd1, %rd37;
	ld.global.f32 	%f36, [%rd38];
	cvt.s64.s32 	%rd39, %r45;
	add.s64 	%rd40, %rd2, %rd39;
	ld.global.u8 	%rs1, [%rd40];
	setp.eq.s16 	%p8, %rs1, 0;
	mul.f32 	%f37, %f36, %f34;
	selp.f32 	%f147, %f33, %f37, %p8;
	max.f32 	%f150, %f147, 0fFF800000;
$L__BB537_6:
	setp.le.s64 	%p9, %rd28, %rd5;
	mov.f32 	%f149, 0fFF800000;
	@%p9 bra 	$L__BB537_8;
	setp.eq.s64 	%p10, %rd20, 1;
	setp.eq.s64 	%p11, %rd19, 1;
	setp.eq.s64 	%p12, %rd18, 1;
	setp.eq.s64 	%p13, %rd17, 1;
	add.s64 	%rd41, %rd12, %rd5;
	cvt.u32.u64 	%r46, %rd41;
	div.s32 	%r47, %r46, %r9;
	mul.lo.s32 	%r48, %r47, %r9;
	sub.s32 	%r49, %r46, %r48;
	div.s32 	%r50, %r49, %r10;
	mul.lo.s32 	%r51, %r50, %r10;
	sub.s32 	%r52, %r49, %r51;
	div.s32 	%r53, %r52, %r11;
	mul.lo.s32 	%r54, %r53, %r11;
	sub.s32 	%r55, %r52, %r54;
	selp.b32 	%r56, 0, %r47, %p13;
	selp.b32 	%r57, 0, %r50, %p12;
	selp.b32 	%r58, 0, %r53, %p11;
	selp.b32 	%r59, 0, %r55, %p10;
	mul.lo.s32 	%r60, %r13, %r56;
	mad.lo.s32 	%r61, %r14, %r57, %r60;
	mad.lo.s32 	%r62, %r15, %r58, %r61;
	mad.lo.s32 	%r63, %r16, %r59, %r62;
	shl.b64 	%rd42, %rd41, 32;
	shr.s64 	%rd43, %rd42, 30;
	add.s64 	%rd44, %rd1, %rd43;
	ld.global.f32 	%f39, [%rd44];
	cvt.s64.s32 	%rd45, %r63;
	add.s64 	%rd46, %rd2, %rd45;
	ld.global.u8 	%rs2, [%rd46];
	setp.eq.s16 	%p14, %rs2, 0;
	mul.f32 	%f40, %f39, %f34;
	selp.f32 	%f149, %f33, %f40, %p14;
	max.f32 	%f150, %f150, %f149;
$L__BB537_8:
	setp.le.s64 	%p15, %rd28, %rd6;
	mov.f32 	%f151, 0fFF800000;
	@%p15 bra 	$L__BB537_10;
	setp.eq.s64 	%p16, %rd20, 1;
	setp.eq.s64 	%p17, %rd19, 1;
	setp.eq.s64 	%p18, %rd18, 1;
	setp.eq.s64 	%p19, %rd17, 1;
	add.s64 	%rd47, %rd12, %rd6;
	cvt.u32.u64 	%r64, %rd47;
	div.s32 	%r65, %r64, %r9;
	mul.lo.s32 	%r66, %r65, %r9;
	sub.s32 	%r67, %r64, %r66;
	div.s32 	%r68, %r67, %r10;
	mul.lo.s32 	%r69, %r68, %r10;
	sub.s32 	%r70, %r67, %r69;
	div.s32 	%r71, %r70, %r11;
	mul.lo.s32 	%r72, %r71, %r11;
	sub.s32 	%r73, %r70, %r72;
	selp.b32 	%r74, 0, %r65, %p19;
	selp.b32 	%r75, 0, %r68, %p18;
	selp.b32 	%r76, 0, %r71, %p17;
	selp.b32 	%r77, 0, %r73, %p16;
	mul.lo.s32 	%r78, %r13, %r74;
	mad.lo.s32 	%r79, %r14, %r75, %r78;
	mad.lo.s32 	%r80, %r15, %r76, %r79;
	mad.lo.s32 	%r81, %r16, %r77, %r80;
	shl.b64 	%rd48, %rd47, 32;
	shr.s64 	%rd49, %rd48, 30;
	add.s64 	%rd50, %rd1, %rd49;
	ld.global.f32 	%f42, [%rd50];
	cvt.s64.s32 	%rd51, %r81;
	add.s64 	%rd52, %rd2, %rd51;
	ld.global.u8 	%rs3, [%rd52];
	setp.eq.s16 	%p20, %rs3, 0;
	mul.f32 	%f43, %f42, %f34;
	selp.f32 	%f151, %f33, %f43, %p20;
	max.f32 	%f150, %f150, %f151;
$L__BB537_10:
	setp.le.s64 	%p21, %rd28, %rd7;
	mov.f32 	%f153, 0fFF800000;
	@%p21 bra 	$L__BB537_12;
	setp.eq.s64 	%p22, %rd20, 1;
	setp.eq.s64 	%p23, %rd19, 1;
	setp.eq.s64 	%p24, %rd18, 1;
	setp.eq.s64 	%p25, %rd17, 1;
	add.s64 	%rd53, %rd12, %rd7;
	cvt.u32.u64 	%r82, %rd53;
	div.s32 	%r83, %r82, %r9;
	mul.lo.s32 	%r84, %r83, %r9;
	sub.s32 	%r85, %r82, %r84;
	div.s32 	%r86, %r85, %r10;
	mul.lo.s32 	%r87, %r86, %r10;
	sub.s32 	%r88, %r85, %r87;
	div.s32 	%r89, %r88, %r11;
	mul.lo.s32 	%r90, %r89, %r11;
	sub.s32 	%r91, %r88, %r90;
	selp.b32 	%r92, 0, %r83, %p25;
	selp.b32 	%r93, 0, %r86, %p24;
	selp.b32 	%r94, 0, %r89, %p23;
	selp.b32 	%r95, 0, %r91, %p22;
	mul.lo.s32 	%r96, %r13, %r92;
	mad.lo.s32 	%r97, %r14, %r93, %r96;
	mad.lo.s32 	%r98, %r15, %r94, %r97;
	mad.lo.s32 	%r99, %r16, %r95, %r98;
	shl.b64 	%rd54, %rd53, 32;
	shr.s64 	%rd55, %rd54, 30;
	add.s64 	%rd56, %rd1, %rd55;
	ld.global.f32 	%f45, [%rd56];
	cvt.s64.s32 	%rd57, %r99;
	add.s64 	%rd58, %rd2, %rd57;
	ld.global.u8 	%rs4, [%rd58];
	setp.eq.s16 	%p26, %rs4, 0;
	mul.f32 	%f46, %f45, %f34;
	selp.f32 	%f153, %f33, %f46, %p26;
	max.f32 	%f150, %f150, %f153;
$L__BB537_12:
	setp.le.s64 	%p27, %rd28, %rd8;
	mov.f32 	%f155, 0fFF800000;
	@%p27 bra 	$L__BB537_14;
	setp.eq.s64 	%p28, %rd20, 1;
	setp.eq.s64 	%p29, %rd19, 1;
	setp.eq.s64 	%p30, %rd18, 1;
	setp.eq.s64 	%p31, %rd17, 1;
	add.s64 	%rd59, %rd12, %rd8;
	cvt.u32.u64 	%r100, %rd59;
	div.s32 	%r101, %r100, %r9;
	mul.lo.s32 	%r102, %r101, %r9;
	sub.s32 	%r103, %r100, %r102;
	div.s32 	%r104, %r103, %r10;
	mul.lo.s32 	%r105, %r104, %r10;
	sub.s32 	%r106, %r103, %r105;
	div.s32 	%r107, %r106, %r11;
	mul.lo.s32 	%r108, %r107, %r11;
	sub.s32 	%r109, %r106, %r108;
	selp.b32 	%r110, 0, %r101, %p31;
	selp.b32 	%r111, 0, %r104, %p30;
	selp.b32 	%r112, 0, %r107, %p29;
	selp.b32 	%r113, 0, %r109, %p28;
	mul.lo.s32 	%r114, %r13, %r110;
	mad.lo.s32 	%r115, %r14, %r111, %r114;
	mad.lo.s32 	%r116, %r15, %r112, %r115;
	mad.lo.s32 	%r117, %r16, %r113, %r116;
	shl.b64 	%rd60, %rd59, 32;
	shr.s64 	%rd61, %rd60, 30;
	add.s64 	%rd62, %rd1, %rd61;
	ld.global.f32 	%f48, [%rd62];
	cvt.s64.s32 	%rd63, %r117;
	add.s64 	%rd64, %rd2, %rd63;
	ld.global.u8 	%rs5, [%rd64];
	setp.eq.s16 	%p32, %rs5, 0;
	mul.f32 	%f49, %f48, %f34;
	selp.f32 	%f155, %f33, %f49, %p32;
	max.f32 	%f150, %f150, %f155;
$L__BB537_14:
	setp.le.s64 	%p33, %rd28, %rd9;
	mov.f32 	%f157, 0fFF800000;
	@%p33 bra 	$L__BB537_16;
	setp.eq.s64 	%p34, %rd20, 1;
	setp.eq.s64 	%p35, %rd19, 1;
	setp.eq.s64 	%p36, %rd18, 1;
	setp.eq.s64 	%p37, %rd17, 1;
	add.s64 	%rd65, %rd12, %rd9;
	cvt.u32.u64 	%r118, %rd65;
	div.s32 	%r119, %r118, %r9;
	mul.lo.s32 	%r120, %r119, %r9;
	sub.s32 	%r121, %r118, %r120;
	div.s32 	%r122, %r121, %r10;
	mul.lo.s32 	%r123, %r122, %r10;
	sub.s32 	%r124, %r121, %r123;
	div.s32 	%r125, %r124, %r11;
	mul.lo.s32 	%r126, %r125, %r11;
	sub.s32 	%r127, %r124, %r126;
	selp.b32 	%r128, 0, %r119, %p37;
	selp.b32 	%r129, 0, %r122, %p36;
	selp.b32 	%r130, 0, %r125, %p35;
	selp.b32 	%r131, 0, %r127, %p34;
	mul.lo.s32 	%r132, %r13, %r128;
	mad.lo.s32 	%r133, %r14, %r129, %r132;
	mad.lo.s32 	%r134, %r15, %r130, %r133;
	mad.lo.s32 	%r135, %r16, %r131, %r134;
	shl.b64 	%rd66, %rd65, 32;
	shr.s64 	%rd67, %rd66, 30;
	add.s64 	%rd68, %rd1, %rd67;
	ld.global.f32 	%f51, [%rd68];
	cvt.s64.s32 	%rd69, %r135;
	add.s64 	%rd70, %rd2, %rd69;
	ld.global.u8 	%rs6, [%rd70];
	setp.eq.s16 	%p38, %rs6, 0;
	mul.f32 	%f52, %f51, %f34;
	selp.f32 	%f157, %f33, %f52, %p38;
	max.f32 	%f150, %f150, %f157;
$L__BB537_16:
	setp.le.s64 	%p39, %rd28, %rd4;
	mov.b32 	%r136, %f150;
	shfl.sync.bfly.b32	%r137|%p40, %r136, 16, 31, -1;
	mov.b32 	%f53, %r137;
	max.f32 	%f54, %f150, %f53;
	mov.b32 	%r138, %f54;
	shfl.sync.bfly.b32	%r139|%p41, %r138, 8, 31, -1;
	mov.b32 	%f55, %r139;
	max.f32 	%f56, %f54, %f55;
	mov.b32 	%r140, %f56;
	shfl.sync.bfly.b32	%r141|%p42, %r140, 4, 31, -1;
	mov.b32 	%f57, %r141;
	max.f32 	%f58, %f56, %f57;
	mov.b32 	%r142, %f58;
	shfl.sync.bfly.b32	%r143|%p43, %r142, 2, 31, -1;
	mov.b32 	%f59, %r143;
	max.f32 	%f60, %f58, %f59;
	mov.b32 	%r144, %f60;
	shfl.sync.bfly.b32	%r145|%p44, %r144, 1, 31, -1;
	mov.b32 	%f61, %r145;
	max.f32 	%f62, %f60, %f61;
	sub.f32 	%f63, %f147, %f62;
	fma.rn.f32 	%f64, %f63, 0f3BBB989D, 0f3F000000;
	cvt.sat.f32.f32 	%f65, %f64;
	mov.f32 	%f66, 0f4B400001;
	mov.f32 	%f67, 0f437C0000;
	fma.rm.f32 	%f68, %f65, %f67, %f66;
	add.f32 	%f69, %f68, 0fCB40007F;
	neg.f32 	%f70, %f69;
	fma.rn.f32 	%f71, %f63, 0f3FB8AA3B, %f70;
	fma.rn.f32 	%f72, %f63, 0f32A57060, %f71;
	mov.b32 	%r146, %f68;
	shl.b32 	%r147, %r146, 23;
	mov.b32 	%f73, %r147;
	ex2.approx.ftz.f32 	%f74, %f72;
	mul.f32 	%f75, %f74, %f73;
	add.f32 	%f76, %f75, 0f00000000;
	sub.f32 	%f77, %f149, %f62;
	fma.rn.f32 	%f78, %f77, 0f3BBB989D, 0f3F000000;
	cvt.sat.f32.f32 	%f79, %f78;
	fma.rm.f32 	%f80, %f79, %f67, %f66;
	add.f32 	%f81, %f80, 0fCB40007F;
	neg.f32 	%f82, %f81;
	fma.rn.f32 	%f83, %f77, 0f3FB8AA3B, %f82;
	fma.rn.f32 	%f84, %f77, 0f32A57060, %f83;
	mov.b32 	%r148, %f80;
	shl.b32 	%r149, %r148, 23;
	mov.b32 	%f85, %r149;
	ex2.approx.ftz.f32 	%f86, %f84;
	mul.f32 	%f87, %f86, %f85;
	add.f32 	%f88, %f76, %f87;
	sub.f32 	%f89, %f151, %f62;
	fma.rn.f32 	%f90, %f89, 0f3BBB989D, 0f3F000000;
	cvt.sat.f32.f32 	%f91, %f90;
	fma.rm.f32 	%f92, %f91, %f67, %f66;
	add.f32 	%f93, %f92, 0fCB40007F;
	neg.f32 	%f94, %f93;
	fma.rn.f32 	%f95, %f89, 0f3FB8AA3B, %f94;
	fma.rn.f32 	%f96, %f89, 0f32A57060, %f95;
	mov.b32 	%r150, %f92;
	shl.b32 	%r151, %r150, 23;
	mov.b32 	%f97, %r151;
	ex2.approx.ftz.f32 	%f98, %f96;
	mul.f32 	%f99, %f98, %f97;
	add.f32 	%f100, %f88, %f99;
	sub.f32 	%f101, %f153, %f62;
	fma.rn.f32 	%f102, %f101, 0f3BBB989D, 0f3F000000;
	cvt.sat.f32.f32 	%f103, %f102;
	fma.rm.f32 	%f104, %f103, %f67, %f66;
	add.f32 	%f105, %f104, 0fCB40007F;
	neg.f32 	%f106, %f105;
	fma.rn.f32 	%f107, %f101, 0f3FB8AA3B, %f106;
	fma.rn.f32 	%f108, %f101, 0f32A57060, %f107;
	mov.b32 	%r152, %f104;
	shl.b32 	%r153, %r152, 23;
	mov.b32 	%f109, %r153;
	ex2.approx.ftz.f32 	%f110, %f108;
	mul.f32 	%f111, %f110, %f109;
	add.f32 	%f112, %f100, %f111;
	sub.f32 	%f113, %f155, %f62;
	fma.rn.f32 	%f114, %f113, 0f3BBB989D, 0f3F000000;
	cvt.sat.f32.f32 	%f115, %f114;
	fma.rm.f32 	%f116, %f115, %f67, %f66;
	add.f32 	%f117, %f116, 0fCB40007F;
	neg.f32 	%f118, %f117;
	fma.rn.f32 	%f119, %f113, 0f3FB8AA3B, %f118;
	fma.rn.f32 	%f120, %f113, 0f32A57060, %f119;
	mov.b32 	%r154, %f116;
	shl.b32 	%r155, %r154, 23;
	mov.b32 	%f121, %r155;
	ex2.approx.ftz.f32 	%f122, %f120;
	mul.f32 	%f123, %f122, %f121;
	add.f32 	%f124, %f112, %f123;
	sub.f32 	%f125, %f157, %f62;
	fma.rn.f32 	%f126, %f125, 0f3BBB989D, 0f3F000000;
	cvt.sat.f32.f32 	%f127, %f126;
	fma.rm.f32 	%f128, %f127, %f67, %f66;
	add.f32 	%f129, %f128, 0fCB40007F;
	neg.f32 	%f130, %f129;
	fma.rn.f32 	%f131, %f125, 0f3FB8AA3B, %f130;
	fma.rn.f32 	%f132, %f125, 0f32A57060, %f131;
	mov.b32 	%r156, %f128;
	shl.b32 	%r157, %r156, 23;
	mov.b32 	%f133, %r157;
	ex2.approx.ftz.f32 	%f134, %f132;
	mul.f32 	%f135, %f134, %f133;
	add.f32 	%f136, %f124, %f135;
	mov.b32 	%r158, %f136;
	shfl.sync.bfly.b32	%r159|%p45, %r158, 16, 31, -1;
	mov.b32 	%f137, %r159;
	add.f32 	%f138, %f136, %f137;
	mov.b32 	%r160, %f138;
	shfl.sync.bfly.b32	%r161|%p46, %r160, 8, 31, -1;
	mov.b32 	%f139, %r161;
	add.f32 	%f140, %f138, %f139;
	mov.b32 	%r162, %f140;
	shfl.sync.bfly.b32	%r163|%p47, %r162, 4, 31, -1;
	mov.b32 	%f141, %r163;
	add.f32 	%f142, %f140, %f141;
	mov.b32 	%r164, %f142;
	shfl.sync.bfly.b32	%r165|%p48, %r164, 2, 31, -1;
	mov.b32 	%f143, %r165;
	add.f32 	%f144, %f142, %f143;
	mov.b32 	%r166, %f144;
	shfl.sync.bfly.b32	%r167|%p49, %r166, 1, 31, -1;
	mov.b32 	%f145, %r167;
	add.f32 	%f146, %f144, %f145;
	div.rn.f32 	%f27, %f75, %f146;
	div.rn.f32 	%f28, %f87, %f146;
	div.rn.f32 	%f29, %f99, %f146;
	div.rn.f32 	%f30, %f111, %f146;
	div.rn.f32 	%f31, %f123, %f146;
	div.rn.f32 	%f32, %f135, %f146;
	mad.lo.s64 	%rd71, %rd74, %rd26, %rd4;
	cvta.to.global.u64 	%rd72, %rd25;
	shl.b64 	%rd73, %rd71, 2;
	add.s64 	%rd13, %rd72, %rd73;
	@%p39 bra 	$L__BB537_18;
	st.global.f32 	[%rd13], %f27;
$L__BB537_18:
	setp.le.s64 	%p50, %rd28, %rd5;
	@%p50 bra 	$L__BB537_20;
	st.global.f32 	[%rd13+128], %f28;
$L__BB537_20:
	setp.le.s64 	%p51, %rd28, %rd6;
	@%p51 bra 	$L__BB537_22;
	st.global.f32 	[%rd13+256], %f29;
$L__BB537_22:
	setp.le.s64 	%p52, %rd28, %rd7;
	@%p52 bra 	$L__BB537_24;
	st.global.f32 	[%rd13+384], %f30;
$L__BB537_24:
	setp.le.s64 	%p53, %rd28, %rd8;
	@%p53 bra 	$L__BB537_26;
	st.global.f32 	[%rd13+512], %f31;
$L__BB537_26:
	setp.le.s64 	%p54, %rd28, %rd9;
	@%p54 bra 	$L__BB537_28;
	st.global.f32 	[%rd13+640], %f32;
$L__BB537_28:
	add.s64 	%rd74, %rd74, %rd10;
	setp.lt.s64 	%p55, %rd74, %rd27;
	@%p55 bra 	$L__BB537_4;
$L__BB537_29:
	ret;

}
	// .globl	_Z15SoftmaxWarpImplI22BroadcastScaleMaskLoadIffbLm4EiE11DirectStoreIffEfLi1ELi7ELi32ELi1ELb0EL9Algorithm0EEvT_T0_ll
.visible .entry _Z15SoftmaxWarpImplI22BroadcastScaleMaskLoadIffbLm4EiE11DirectStoreIffEfLi1ELi7ELi32ELi1ELb0EL9Algorithm0EEvT_T0_ll(
	.param .align 8 .b8 _Z15SoftmaxWarpImplI22BroadcastScaleMaskLoadIffbLm4EiE11DirectStoreIffEfLi1ELi7ELi32ELi1ELb0EL9Algorithm0EEvT_T0_ll_param_0[120],
	.param .align 8 .b8 _Z15SoftmaxWarpImplI22BroadcastScaleMaskLoadIffbLm4EiE11DirectStoreIffEfLi1ELi7ELi32ELi1ELb0EL9Algorithm0EEvT_T0_ll_param_1[16],
	.param .u64 _Z15SoftmaxWarpImplI22BroadcastScaleMaskLoadIffbLm4EiE11DirectStoreIffEfLi1ELi7ELi32ELi1ELb0EL9Algorithm0EEvT_T0_ll_param_2,
	.param .u64 _Z15SoftmaxWarpImplI22BroadcastScaleMaskLoadIffbLm4EiE11DirectStoreIffEfLi1ELi7ELi32ELi1ELb0EL9Algorithm0EEvT_T0_ll_param_3
)
{
	.reg .pred 	%p<25>;
	.reg .b16 	%rs<8>;
	.reg .b32 	%r<183>;
	.reg .b32 	%f<146>;
	.reg .b64 	%rd<80>;

	ld.param.v2.f32 	{%f3, %f4}, [_Z15SoftmaxWarpImplI22BroadcastScaleMaskLoadIffbLm4EiE11DirectStoreIffEfLi1ELi7ELi32ELi1ELb0EL9Algorithm0EEvT_T0_ll_param_0+112];
	ld.param.u64 	%rd25, [_Z15SoftmaxWarpImplI22BroadcastScaleMaskLoadIffbLm4EiE11DirectStoreIffEfLi1ELi7ELi32ELi1ELb0EL9Algorithm0EEvT_T0_ll_param_0+104];
	ld.param.v2.u32 	{%r15, %r16}, [_Z15SoftmaxWarpImplI22BroadcastScaleMaskLoadIffbLm4EiE11DirectStoreIffEfLi1ELi7ELi32ELi1ELb0EL9Algorithm0EEvT_T0_ll_param_0+88];
	ld.param.v2.u32 	{%r13, %r14}, [_Z15SoftmaxWarpImplI22BroadcastScaleMaskLoadIffbLm4EiE11DirectStoreIffEfLi1ELi7ELi32ELi1ELb0EL9Algorithm0EEvT_T0_ll_param_0+80];
	ld.param.v2.u32 	{%r11, %r12}, [_Z15SoftmaxWarpImplI22BroadcastScaleMaskLoadIffbLm4EiE11DirectStoreIffEfLi1ELi7ELi32ELi1ELb0EL9Algorithm0EEvT_T0_ll_param_0+64];
	ld.param.v2.u32 	{%r9, %r10}, [_Z15SoftmaxWarpImplI22BroadcastScaleMaskLoadIffbLm4EiE11DirectStoreIffEfLi1ELi7ELi32ELi1ELb0EL9Algorithm0EEvT_T0_ll_param_0+56];
	ld.param.u64 	%rd21, [_Z15SoftmaxWarpImplI22BroadcastScaleMaskLoadIffbLm4EiE11DirectStoreIffEfLi1ELi7ELi32ELi1ELb0EL9Algorithm0EEvT_T0_ll_param_0+40];
	ld.param.u64 	%rd20, [_Z15SoftmaxWarpImplI22BroadcastScaleMaskLoadIffbLm4EiE11DirectStoreIffEfLi1ELi7ELi32ELi1ELb0EL9Algorithm0EEvT_T0_ll_param_0+32];
	ld.param.u64 	%rd19, [_Z15SoftmaxWarpImplI22BroadcastScaleMaskLoadIffbLm4EiE11DirectStoreIffEfLi1ELi7ELi32ELi1ELb0EL9Algorithm0EEvT_T0_ll_param_0+24];
	ld.param.u64 	%rd18, [_Z15SoftmaxWarpImplI22BroadcastScaleMaskLoadIffbLm4EiE11DirectStoreIffEfLi1ELi7ELi32ELi1ELb0EL9Algorithm0EEvT_T0_ll_param_0+16];
	ld.param.u64 	%rd17, [_Z15SoftmaxWarpImplI22BroadcastScaleMaskLoadIffbLm4EiE11DirectStoreIffEfLi1ELi7ELi32ELi1ELb0EL9Algorithm0EEvT_T0_ll_param_0+8];
	ld.param.u64 	%rd16, [_Z15SoftmaxWarpImplI22BroadcastScaleMaskLoadIffbLm4EiE11DirectStoreIffEfLi1ELi7ELi32ELi1ELb0EL9Algorithm0EEvT_T0_ll_param_0];
	ld.param.u64 	%rd6, [_Z15SoftmaxWarpImplI22BroadcastScaleMaskLoadIffbLm4EiE11DirectStoreIffEfLi1ELi7ELi32ELi1ELb0EL9Algorithm0EEvT_T0_ll_param_1];
	ld.param.u64 	%rd7, [_Z15SoftmaxWarpImplI22BroadcastScaleMaskLoadIffbLm4EiE11DirectStoreIffEfLi1ELi7ELi32ELi1ELb0EL9Algorithm0EEvT_T0_ll_param_1+8];
	ld.param.u64 	%rd26, [_Z15SoftmaxWarpImplI22BroadcastScaleMaskLoadIffbLm4EiE11DirectStoreIffEfLi1ELi7ELi32ELi1ELb0EL9Algorithm0EEvT_T0_ll_param_2];
	ld.param.u64 	%rd27, [_Z15SoftmaxWarpImplI22BroadcastScaleMaskLoadIffbLm4EiE11DirectStoreIffEfLi1ELi7ELi32ELi1ELb0EL9Algorithm0EEvT_T0_ll_param_3];
	setp.lt.s64 	%p1, %rd27, 225;
	@%p1 bra 	$L__BB538_2;
	mov.u64 	%rd28, $str;
	cvta.global.u64 	%rd29, %rd28;
	mov.u64 	%rd30, $str$1;
	cvta.global.u64 	%rd31, %rd30;
	mov.u64 	%rd32, __unnamed_524;
	cvta.global.u64 	%rd33, %rd32;
	{ // callseq 523, 0
	.param .b64 param0;
	st.param.b64 	[param0], %rd29;
	.param .b64 param1;
	st.param.b64 	[param1], %rd31;
	.param .b32 param2;
	st.param.b32 	[param2], 219;
	.param .b64 param3;
	st.param.b64 	[param3], %rd33;
	.param .b64 param4;
	st.param.b64 	[param4], 1;
	call.uni 
	__assertfail, 
	(
	param0, 
	param1, 
	param2, 
	param3, 
	param4
	);
	} // callseq 523
$L__BB538_2:
	mov.u32 	%r17, %ctaid.x;
	mov.u32 	%r18, %ntid.y;
	mov.u32 	%r19, %tid.y;
	mad.lo.s32 	%r20, %r17, %r18, %r19;
	mov.u32 	%r21, %nctaid.x;
	mul.lo.s32 	%r8, %r21, %r18;
	cvt.s64.s32 	%rd79, %r20;
	setp.le.s64 	%p2, %rd26, %rd79;
	@%p2 bra 	$L__BB538_5;
	cvta.to.global.u64 	%rd9, %rd16;
	cvta.to.global.u64 	%rd10, %rd17;
	mov.u32 	%r22, %tid.x;
	cvt.u64.u32 	%rd11, %r22;
	cvta.to.global.u64 	%rd12, %rd6;
	cvt.s64.s32 	%rd13, %r8;
$L__BB538_4:
	setp.eq.s64 	%p3, %rd21, 1;
	setp.eq.s64 	%p4, %rd20, 1;
	setp.eq.s64 	%p5, %rd19, 1;
	setp.eq.s64 	%p6, %rd18, 1;
	mad.lo.s64 	%rd34, %rd25, %rd79, %rd11;
	cvt.u32.u64 	%r23, %rd34;
	div.s32 	%r24, %r23, %r9;
	mul.lo.s32 	%r25, %r24, %r9;
	sub.s32 	%r26, %r23, %r25;
	div.s32 	%r27, %r26, %r10;
	mul.lo.s32 	%r28, %r27, %r10;
	sub.s32 	%r29, %r26, %r28;
	div.s32 	%r30, %r29, %r11;
	mul.lo.s32 	%r31, %r30, %r11;
	sub.s32 	%r32, %r29, %r31;
	selp.b32 	%r33, 0, %r24, %p6;
	selp.b32 	%r34, 0, %r27, %p5;
	selp.b32 	%r35, 0, %r30, %p4;
	selp.b32 	%r36, 0, %r32, %p3;
	mul.lo.s32 	%r37, %r13, %r33;
	mad.lo.s32 	%r38, %r14, %r34, %r37;
	mad.lo.s32 	%r39, %r15, %r35, %r38;
	mad.lo.s32 	%r40, %r16, %r36, %r39;
	shl.b64 	%rd35, %rd34, 32;
	shr.s64 	%rd36, %rd35, 30;
	add.s64 	%rd37, %rd9, %rd36;
	ld.global.f32 	%f5, [%rd37];
	cvt.s64.s32 	%rd38, %r40;
	add.s64 	%rd39, %rd10, %rd38;
	ld.global.u8 	%rs1, [%rd39];
	setp.eq.s16 	%p7, %rs1, 0;
	mul.f32 	%f6, %f5, %f4;
	selp.f32 	%f7, %f3, %f6, %p7;
	max.f32 	%f8, %f7, 0fFF800000;
	add.s64 	%rd40, %rd34, 32;
	cvt.u32.u64 	%r41, %rd40;
	div.s32 	%r42, %r41, %r9;
	mul.lo.s32 	%r43, %r42, %r9;
	sub.s32 	%r44, %r41, %r43;
	div.s32 	%r45, %r44, %r10;
	mul.lo.s32 	%r46, %r45, %r10;
	sub.s32 	%r47, %r44, %r46;
	div.s32 	%r48, %r47, %r11;
	mul.lo.s32 	%r49, %r48, %r11;
	sub.s32 	%r50, %r47, %r49;
	selp.b32 	%r51, 0, %r42, %p6;
	selp.b32 	%r52, 0, %r45, %p5;
	selp.b32 	%r53, 0, %r48, %p4;
	selp.b32 	%r54, 0, %r50, %p3;
	mul.lo.s32 	%r55, %r13, %r51;
	mad.lo.s32 	%r56, %r14, %r52, %r55;
	mad.lo.s32 	%r57, %r15, %r53, %r56;
	mad.lo.s32 	%r58, %r16, %r54, %r57;
	shl.b64 	%rd41, %rd40, 32;
	shr.s64 	%rd42, %rd41, 30;
	add.s64 	%rd43, %rd9, %rd42;
	ld.global.f32 	%f9, [%rd43];
	cvt.s64.s32 	%rd44, %r58;
	add.s64 	%rd45, %rd10, %rd44;
	ld.global.u8 	%rs2, [%rd45];
	setp.eq.s16 	%p8, %rs2, 0;
	mul.f32 	%f10, %f9, %f4;
	selp.f32 	%f11, %f3, %f10, %p8;
	max.f32 	%f12, %f8, %f11;
	add.s64 	%rd46, %rd34, 64;
	cvt.u32.u64 	%r59, %rd46;
	div.s32 	%r60, %r59, %r9;
	mul.lo.s32 	%r61, %r60, %r9;
	sub.s32 	%r62, %r59, %r61;
	div.s32 	%r63, %r62, %r10;
	mul.lo.s32 	%r64, %r63, %r10;
	sub.s32 	%r65, %r62, %r64;
	div.s32 	%r66, %r65, %r11;
	mul.lo.s32 	%r67, %r66, %r11;
	sub.s32 	%r68, %r65, %r67;
	selp.b32 	%r69, 0, %r60, %p6;
	selp.b32 	%r70, 0, %r63, %p5;
	selp.b32 	%r71, 0, %r66, %p4;
	selp.b32 	%r72, 0, %r68, %p3;
	mul.lo.s32 	%r73, %r13, %r69;
	mad.lo.s32 	%r74, %r14, %r70, %r73;
	mad.lo.s32 	%r75, %r15, %r71, %r74;
	mad.lo.s32 	%r76, %r16, %r72, %r75;
	shl.b64 	%rd47, %rd46, 32;
	shr.s64 	%rd48, %rd47, 30;
	add.s64 	%rd49, %rd9, %rd48;
	ld.global.f32 	%f13, [%rd49];
	cvt.s64.s32 	%rd50, %r76;
	add.s64 	%rd51, %rd10, %rd50;
	ld.global.u8 	%rs3, [%rd51];
	setp.eq.s16 	%p9, %rs3, 0;
	mul.f32 	%f14, %f13, %f4;
	selp.f32 	%f15, %f3, %f14, %p9;
	max.f32 	%f16, %f12, %f15;
	add.s64 	%rd52, %rd34, 96;
	cvt.u32.u64 	%r77, %rd52;
	div.s32 	%r78, %r77, %r9;
	mul.lo.s32 	%r79, %r78, %r9;
	sub.s32 	%r80, %r77, %r79;
	div.s32 	%r81, %r80, %r10;
	mul.lo.s32 	%r82, %r81, %r10;
	sub.s32 	%r83, %r80, %r82;
	div.s32 	%r84, %r83, %r11;
	mul.lo.s32 	%r85, %r84, %r11;
	sub.s32 	%r86, %r83, %r85;
	selp.b32 	%r87, 0, %r78, %p6;
	selp.b32 	%r88, 0, %r81, %p5;
	selp.b32 	%r89, 0, %r84, %p4;
	selp.b32 	%r90, 0, %r86, %p3;
	mul.lo.s32 	%r91, %r13, %r87;
	mad.lo.s32 	%r92, %r14, %r88, %r91;
	mad.lo.s32 	%r93, %r15, %r89, %r92;
	mad.lo.s32 	%r94, %r16, %r90, %r93;
	shl.b64 	%rd53, %rd52, 32;
	shr.s64 	%rd54, %rd53, 30;
	add.s64 	%rd55, %rd9, %rd54;
	ld.global.f32 	%f17, [%rd55];
	cvt.s64.s32 	%rd56, %r94;
	add.s64 	%rd57, %rd10, %rd56;
	ld.global.u8 	%rs4, [%rd57];
	setp.eq.s16 	%p10, %rs4, 0;
	mul.f32 	%f18, %f17, %f4;
	selp.f32 	%f19, %f3, %f18, %p10;
	max.f32 	%f20, %f16, %f19;
	add.s64 	%rd58, %rd34, 128;
	cvt.u32.u64 	%r95, %rd58;
	div.s32 	%r96, %r95, %r9;
	mul.lo.s32 	%r97, %r96, %r9;
	sub.s32 	%r98, %r95, %r97;
	div.s32 	%r99, %r98, %r10;
	mul.lo.s32 	%r100, %r99, %r10;
	sub.s32 	%r101, %r98, %r100;
	div.s32 	%r102, %r101, %r11;
	mul.lo.s32 	%r103, %r102, %r11;
	sub.s32 	%r104, %r101, %r103;
	selp.b32 	%r105, 0, %r96, %p6;
	selp.b32 	%r106, 0, %r99, %p5;
	selp.b32 	%r107, 0, %r102, %p4;
	selp.b32 	%r108, 0, %r104, %p3;
	mul.lo.s32 	%r109, %r13, %r105;
	mad.lo.s32 	%r110, %r14, %r106, %r109;
	mad.lo.s32 	%r111, %r15, %r107, %r110;
	mad.lo.s32 	%r112, %r16, %r108, %r111;
	shl.b64 	%rd59, %rd58, 32;
	shr.s64 	%rd60, %rd59, 30;
	add.s64 	%rd61, %rd9, %rd60;
	ld.global.f32 	%f21, [%rd61];
	cvt.s64.s32 	%rd62, %r112;
	add.s64 	%rd63, %rd10, %rd62;
	ld.global.u8 	%rs5, [%rd63];
	setp.eq.s16 	%p11, %rs5, 0;
	mul.f32 	%f22, %f21, %f4;
	selp.f32 	%f23, %f3, %f22, %p11;
	max.f32 	%f24, %f20, %f23;
	add.s64 	%rd64, %rd34, 160;
	cvt.u32.u64 	%r113, %rd64;
	div.s32 	%r114, %r113, %r9;
	mul.lo.s32 	%r115, %r114, %r9;
	sub.s32 	%r116, %r113, %r115;
	div.s32 	%r117, %r116, %r10;
	mul.lo.s32 	%r118, %r117, %r10;
	sub.s32 	%r119, %r116, %r118;
	div.s32 	%r120, %r119, %r11;
	mul.lo.s32 	%r121, %r120, %r11;
	sub.s32 	%r122, %r119, %r121;
	selp.b32 	%r123, 0, %r114, %p6;
	selp.b32 	%r124, 0, %r117, %p5;
	selp.b32 	%r125, 0, %r120, %p4;
	selp.b32 	%r126, 0, %r122, %p3;
	mul.lo.s32 	%r127, %r13, %r123;
	mad.lo.s32 	%r128, %r14, %r124, %r127;
	mad.lo.s32 	%r129, %r15, %r125, %r128;
	mad.lo.s32 	%r130, %r16, %r126, %r129;
	shl.b64 	%rd65, %rd64, 32;
	shr.s64 	%rd66, %rd65, 30;
	add.s64 	%rd67, %rd9, %rd66;
	ld.global.f32 	%f25, [%rd67];
	cvt.s64.s32 	%rd68, %r130;
	add.s64 	%rd69, %rd10, %rd68;
	ld.global.u8 	%rs6, [%rd69];
	setp.eq.s16 	%p12, %rs6, 0;
	mul.f32 	%f26, %f25, %f4;
	selp.f32 	%f27, %f3, %f26, %p12;
	max.f32 	%f28, %f24, %f27;
	add.s64 	%rd70, %rd34, 192;
	cvt.u32.u64 	%r131, %rd70;
	div.s32 	%r132, %r131, %r9;
	mul.lo.s32 	%r133, %r132, %r9;
	sub.s32 	%r134, %r131, %r133;
	div.s32 	%r135, %r134, %r10;
	mul.lo.s32 	%r136, %r135, %r10;
	sub.s32 	%r137, %r134, %r136;
	div.s32 	%r138, %r137, %r11;
	mul.lo.s32 	%r139, %r138, %r11;
	sub.s32 	%r140, %r137, %r139;
	selp.b32 	%r141, 0, %r132, %p6;
	selp.b32 	%r142, 0, %r135, %p5;
	selp.b32 	%r143, 0, %r138, %p4;
	selp.b32 	%r144, 0, %r140, %p3;
	mul.lo.s32 	%r145, %r13, %r141;
	mad.lo.s32 	%r146, %r14, %r142, %r145;
	mad.lo.s32 	%r147, %r15, %r143, %r146;
	mad.lo.s32 	%r148, %r16, %r144, %r147;
	shl.b64 	%rd71, %rd70, 32;
	shr.s64 	%rd72, %rd71, 30;
	add.s64 	%rd73, %rd9, %rd72;
	ld.global.f32 	%f29, [%rd73];
	cvt.s64.s32 	%rd74, %r148;
	add.s64 	%rd75, %rd10, %rd74;
	ld.global.u8 	%rs7, [%rd75];
	setp.eq.s16 	%p13, %rs7, 0;
	mul.f32 	%f30, %f29, %f4;
	selp.f32 	%f31, %f3, %f30, %p13;
	max.f32 	%f32, %f28, %f31;
	mov.b32 	%r149, %f32;
	shfl.sync.bfly.b32	%r150|%p14, %r149, 16, 31, -1;
	mov.b32 	%f33, %r150;
	max.f32 	%f34, %f32, %f33;
	mov.b32 	%r151, %f34;
	shfl.sync.bfly.b32	%r152|%p15, %r151, 8, 31, -1;
	mov.b32 	%f35, %r152;
	max.f32 	%f36, %f34, %f35;
	mov.b32 	%r153, %f36;
	shfl.sync.bfly.b32	%r154|%p16, %r153, 4, 31, -1;
	mov.b32 	%f37, %r154;
	max.f32 	%f38, %f36, %f37;
	mov.b32 	%r155, %f38;
	shfl.sync.bfly.b32	%r156|%p17, %r155, 2, 31, -1;
	mov.b32 	%f39, %r156;
	max.f32 	%f40, %f38, %f39;
	mov.b32 	%r157, %f40;
	shfl.sync.bfly.b32	%r158|%p18, %r157, 1, 31, -1;
	mov.b32 	%f41, %r158;
	max.f32 	%f42, %f40, %f41;
	sub.f32 	%f43, %f7, %f42;
	fma.rn.f32 	%f44, %f43, 0f3BBB989D, 0f3F000000;
	cvt.sat.f32.f32 	%f45, %f44;
	mov.f32 	%f46, 0f4B400001;
	mov.f32 	%f47, 0f437C0000;
	fma.rm.f32 	%f48, %f45, %f47, %f46;
	add.f32 	%f49, %f48, 0fCB40007F;
	neg.f32 	%f50, %f49;
	fma.rn.f32 	%f51, %f43, 0f3FB8AA3B, %f50;
	fma.rn.f32 	%f52, %f43, 0f32A57060, %f51;
	mov.b32 	%r159, %f48;
	shl.b32 	%r160, %r159, 23;
	mov.b32 	%f53, %r160;
	ex2.approx.ftz.f32 	%f54, %f52;
	mul.f32 	%f55, %f54, %f53;
	add.f32 	%f56, %f55, 0f00000000;
	sub.f32 	%f57, %f11, %f42;
	fma.rn.f32 	%f58, %f57, 0f3BBB989D, 0f3F000000;
	cvt.sat.f32.f32 	%f59, %f58;
	fma.rm.f32 	%f60, %f59, %f47, %f46;
	add.f32 	%f61, %f60, 0fCB40007F;
	neg.f32 	%f62, %f61;
	fma.rn.f32 	%f63, %f57, 0f3FB8AA3B, %f62;
	fma.rn.f32 	%f64, %f57, 0f32A57060, %f63;
	mov.b32 	%r161, %f60;
	shl.b32 	%r162, %r161, 23;
	mov.b32 	%f65, %r162;
	ex2.approx.ftz.f32 	%f66, %f64;
	mul.f32 	%f67, %f66, %f65;
	add.f32 	%f68, %f56, %f67;
	sub.f32 	%f69, %f15, %f42;
	fma.rn.f32 	%f70, %f69, 0f3BBB989D, 0f3F000000;
	cvt.sat.f32.f32 	%f71, %f70;
	fma.rm.f32 	%f72, %f71, %f47, %f46;
	add.f32 	%f73, %f72, 0fCB40007F;
	neg.f32 	%f74, %f73;
	fma.rn.f32 	%f75, %f69, 0f3FB8AA3B, %f74;
	fma.rn.f32 	%f76, %f69, 0f32A57060, %f75;
	mov.b32 	%r163, %f72;
	shl.b32 	%r164, %r163, 23;
	mov.b32 	%f77, %r164;
	ex2.approx.ftz.f32 	%f78, %f76;
	mul.f32 	%f79, %f78, %f77;
	add.f32 	%f80, %f68, %f79;
	sub.f32 	%f81, %f19, %f42;
	fma.rn.f32 	%f82, %f81, 0f3BBB989D, 0f3F000000;
	cvt.sat.f32.f32 	%f83, %f82;
	fma.rm.f32 	%f84, %f83, %f47, %f46;
	add.f32 	%f85, %f84, 0fCB40007F;
	neg.f32 	%f86, %f85;
	fma.rn.f32 	%f87, %f81, 0f3FB8AA3B, %f86;
	fma.rn.f32 	%f88, %f81, 0f32A57060, %f87;
	mov.b32 	%r165, %f84;
	shl.b32 	%r166, %r165, 23;
	mov.b32 	%f89, %r166;
	ex2.approx.ftz.f32 	%f90, %f88;
	mul.f32 	%f91, %f90, %f89;
	add.f32 	%f92, %f80, %f91;
	sub.f32 	%f93, %f23, %f42;
	fma.rn.f32 	%f94, %f93, 0f3BBB989D, 0f3F000000;
	cvt.sat.f32.f32 	%f95, %f94;
	fma.rm.f32 	%f96, %f95, %f47, %f46;
	add.f32 	%f97, %f96, 0fCB40007F;
	neg.f32 	%f98, %f97;
	fma.rn.f32 	%f99, %f93, 0f3FB8AA3B, %f98;
	fma.rn.f32 	%f100, %f93, 0f32A57060, %f99;
	mov.b32 	%r167, %f96;
	shl.b32 	%r168, %r167, 23;
	mov.b32 	%f101, %r168;
	ex2.approx.ftz.f32 	%f102, %f100;
	mul.f32 	%f103, %f102, %f101;
	add.f32 	%f104, %f92, %f103;
	sub.f32 	%f105, %f27, %f42;
	fma.rn.f32 	%f106, %f105, 0f3BBB989D, 0f3F000000;
	cvt.sat.f32.f32 	%f107, %f106;
	fma.rm.f32 	%f108, %f107, %f47, %f46;
	add.f32 	%f109, %f108, 0fCB40007F;
	neg.f32 	%f110, %f109;
	fma.rn.f32 	%f111, %f105, 0f3FB8AA3B, %f110;
	fma.rn.f32 	%f112, %f105, 0f32A57060, %f111;
	mov.b32 	%r169, %f108;
	shl.b32 	%r170, %r169, 23;
	mov.b32 	%f113, %r170;
	ex2.approx.ftz.f32 	%f114, %f112;
	mul.f32 	%f115, %f114, %f113;
	add.f32 	%f116, %f104, %f115;
	sub.f32 	%f117, %f31, %f42;
	fma.rn.f32 	%f118, %f117, 0f3BBB989D, 0f3F000000;
	cvt.sat.f32.f32 	%f119, %f118;
	fma.rm.f32 	%f120, %f119, %f47, %f46;
	add.f32 	%f121, %f120, 0fCB40007F;
	neg.f32 	%f122, %f121;
	fma.rn.f32 	%f123, %f117, 0f3FB8AA3B, %f122;
	fma.rn.f32 	%f124, %f117, 0f32A57060, %f123;
	mov.b32 	%r171, %f120;
	shl.b32 	%r172, %r171, 23;
	mov.b32 	%f125, %r172;
	ex2.approx.ftz.f32 	%f126, %f124;
	mul.f32 	%f127, %f126, %f125;
	add.f32 	%f128, %f116, %f127;
	mov.b32 	%r173, %f128;
	shfl.sync.bfly.b32	%r174|%p19, %r173, 16, 31, -1;
	mov.b32 	%f129, %r174;
	add.f32 	%f130, %f128, %f129;
	mov.b32 	%r175, %f130;
	shfl.sync.bfly.b32	%r176|%p20, %r175, 8, 31, -1;
	mov.b32 	%f131, %r176;
	add.f32 	%f132, %f130, %f131;
	mov.b32 	%r177, %f132;
	shfl.sync.bfly.b32	%r178|%p21, %r177, 4, 31, -1;
	mov.b32 	%f133, %r178;
	add.f32 	%f134, %f132, %f133;
	mov.b32 	%r179, %f134;
	shfl.sync.bfly.b32	%r180|%p22, %r179, 2, 31, -1;
	mov.b32 	%f135, %r180;
	add.f32 	%f136, %f134, %f135;
	mov.b32 	%r181, %f136;
	shfl.sync.bfly.b32	%r182|%p23, %r181, 1, 31, -1;
	mov.b32 	%f137, %r182;
	add.f32 	%f138, %f136, %f137;
	div.rn.f32 	%f139, %f55, %f138;
	div.rn.f32 	%f140, %f67, %f138;
	div.rn.f32 	%f141, %f79, %f138;
	div.rn.f32 	%f142, %f91, %f138;
	div.rn.f32 	%f143, %f103, %f138;
	div.rn.f32 	%f144, %f115, %f138;
	div.rn.f32 	%f145, %f127, %f138;
	mad.lo.s64 	%rd76, %rd79, %rd7, %rd11;
	shl.b64 	%rd77, %rd76, 2;
	add.s64 	%rd78, %rd12, %rd77;
	st.global.f32 	[%rd78], %f139;
	st.global.f32 	[%rd78+128], %f140;
	st.global.f32 	[%rd78+256], %f141;
	st.global.f32 	[%rd78+384], %f142;
	st.global.f32 	[%rd78+512], %f143;
	st.global.f32 	[%rd78+640], %f144;
	st.global.f32 	[%rd78+768], %f145;
	add.s64 	%rd79, %rd79, %rd13;
	setp.lt.s64 	%p24, %rd79, %rd26;
	@%p24 bra 	$L__BB538_4;
$L__BB538_5:
	ret;

}
	// .globl	_Z15SoftmaxWarpImplI22BroadcastScaleMaskLoadIffbLm4EiE11DirectStoreIffEfLi1ELi7ELi32ELi1ELb1EL9Algorithm0EEvT_T0_ll
.visible .entry _Z15SoftmaxWarpImplI22BroadcastScaleMaskLoadIffbLm4EiE11DirectStoreIffEfLi1ELi7ELi32ELi1ELb1EL9Algorithm0EEvT_T0_ll(
	.param .align 8 .b8 _Z15SoftmaxWarpImplI22BroadcastScaleMaskLoadIffbLm4EiE11DirectStoreIffEfLi1ELi7ELi32ELi1ELb1EL9Algorithm0EEvT_T0_ll_param_0[120],
	.param .align 8 .b8 _Z15SoftmaxWarpImplI22BroadcastScaleMaskLoadIffbLm4EiE11DirectStoreIffEfLi1ELi7ELi32ELi1ELb1EL9Algorithm0EEvT_T0_ll_param_1[16],
	.param .u64 _Z15SoftmaxWarpImplI22BroadcastScaleMaskLoadIffbLm4EiE11DirectStoreIffEfLi1ELi7ELi32ELi1ELb1EL9Algorithm0EEvT_T0_ll_param_2,
	.param .u64 _Z15SoftmaxWarpImplI22BroadcastScaleMaskLoadIffbLm4EiE11DirectStoreIffEfLi1ELi7ELi32ELi1ELb1EL9Algorithm0EEvT_T0_ll_param_3
)
{
	.reg .pred 	%p<63>;
	.reg .b16 	%rs<8>;
	.reg .b32 	%r<188>;
	.reg .b32 	%f<181>;
	.reg .b64 	%rd<84>;

	ld.param.u64 	%rd27, [_Z15SoftmaxWarpImplI22BroadcastScaleMaskLoadIffbLm4EiE11DirectStoreIffEfLi1ELi7ELi32ELi1ELb1EL9Algorithm0EEvT_T0_ll_param_1+8];
	ld.param.u64 	%rd26, [_Z15SoftmaxWarpImplI22BroadcastScaleMaskLoadIffbLm4EiE11DirectStoreIffEfLi1ELi7ELi32ELi1ELb1EL9Algorithm0EEvT_T0_ll_param_1];
	ld.param.v2.f32 	{%f38, %f39}, [_Z15SoftmaxWarpImplI22BroadcastScaleMaskLoadIffbLm4EiE11DirectStoreIffEfLi1ELi7ELi32ELi1ELb1EL9Algorithm0EEvT_T0_ll_param_0+112];
	ld.param.u64 	%rd25, [_Z15SoftmaxWarpImplI22BroadcastScaleMaskLoadIffbLm4EiE11DirectStoreIffEfLi1ELi7ELi32ELi1ELb1EL9Algorithm0EEvT_T0_ll_param_0+104];
	ld.param.v2.u32 	{%r14, %r15}, [_Z15SoftmaxWarpImplI22BroadcastScaleMaskLoadIffbLm4EiE11DirectStoreIffEfLi1ELi7ELi32ELi1ELb1EL9Algorithm0EEvT_T0_ll_param_0+88];
	ld.param.v2.u32 	{%r12, %r13}, [_Z15SoftmaxWarpImplI22BroadcastScaleMaskLoadIffbLm4EiE11DirectStoreIffEfLi1ELi7ELi32ELi1ELb1EL9Algorithm0EEvT_T0_ll_param_0+80];
	ld.param.v2.u32 	{%r10, %r11}, [_Z15SoftmaxWarpImplI22BroadcastScaleMaskLoadIffbLm4EiE11DirectStoreIffEfLi1ELi7ELi32ELi1ELb1EL9Algorithm0EEvT_T0_ll_param_0+64];
	ld.param.v2.u32 	{%r8, %r9}, [_Z15SoftmaxWarpImplI22BroadcastScaleMaskLoadIffbLm4EiE11DirectStoreIffEfLi1ELi7ELi32ELi1ELb1EL9Algorithm0EEvT_T0_ll_param_0+56];
	ld.param.u64 	%rd21, [_Z15SoftmaxWarpImplI22BroadcastScaleMaskLoadIffbLm4EiE11DirectStoreIffEfLi1ELi7ELi32ELi1ELb1EL9Algorithm0EEvT_T0_ll_param_0+40];
	ld.param.u64 	%rd20, [_Z15SoftmaxWarpImplI22BroadcastScaleMaskLoadIffbLm4EiE11DirectStoreIffEfLi1ELi7ELi32ELi1ELb1EL9Algorithm0EEvT_T0_ll_param_0+32];
	ld.param.u64 	%rd19, [_Z15SoftmaxWarpImplI22BroadcastScaleMaskLoadIffbLm4EiE11DirectStoreIffEfLi1ELi7ELi32ELi1ELb1EL9Algorithm0EEvT_T0_ll_param_0+24];
	ld.param.u64 	%rd18, [_Z15SoftmaxWarpImplI22BroadcastScaleMaskLoadIffbLm4EiE11DirectStoreIffEfLi1ELi7ELi32ELi1ELb1EL9Algorithm0EEvT_T0_ll_param_0+16];
	ld.param.u64 	%rd17, [_Z15SoftmaxWarpImplI22BroadcastScaleMaskLoadIffbLm4EiE11DirectStoreIffEfLi1ELi7ELi32ELi1ELb1EL9Algorithm0EEvT_T0_ll_param_0+8];
	ld.param.u64 	%rd16, [_Z15SoftmaxWarpImplI22BroadcastScaleMaskLoadIffbLm4EiE11DirectStoreIffEfLi1ELi7ELi32ELi1ELb1EL9Algorithm0EEvT_T0_ll_param_0];
	ld.param.u64 	%rd29, [_Z15SoftmaxWarpImplI22BroadcastScaleMaskLoadIffbLm4EiE11DirectStoreIffEfLi1ELi7ELi32ELi1ELb1EL9Algorithm0EEvT_T0_ll_param_3];
	cvta.to.global.u64 	%rd1, %rd16;
	cvta.to.global.u64 	%rd2, %rd17;
	setp.lt.s64 	%p1, %rd29, 225;
	@%p1 bra 	$L__BB539_2;
	mov.u64 	%rd30, $str;
	cvta.global.u64 	%rd31, %rd30;
	mov.u64 	%rd32, $str$1;
	cvta.global.u64 	%rd33, %rd32;
	mov.u64 	%rd34, __unnamed_525;
	cvta.global.u64 	%rd35, %rd34;
	{ // callseq 524, 0
	.param .b64 param0;
	st.param.b64 	[param0], %rd31;
	.param .b64 param1;
	st.param.b64 	[param1], %rd33;
	.param .b32 param2;
	st.param.b32 	[param2], 219;
	.param .b64 param3;
	st.param.b64 	[param3], %rd35;
	.param .b64 param4;
	st.param.b64 	[param4], 1;
	call.uni 
	__assertfail, 
	(
	param0, 
	param1, 
	param2, 
	param3, 
	param4
	);
	} // callseq 524
$L__BB539_2:
	ld.param.u64 	%rd81, [_Z15SoftmaxWarpImplI22BroadcastScaleMaskLoadIffbLm4EiE11DirectStoreIffEfLi1ELi7ELi32ELi1ELb1EL9Algorithm0EEvT_T0_ll_param_2];
	mov.u32 	%r16, %ctaid.x;
	mov.u32 	%r17, %ntid.y;
	mov.u32 	%r18, %tid.y;
	mad.lo.s32 	%r19, %r16, %r17, %r18;
	mov.u32 	%r20, %nctaid.x;
	mul.lo.s32 	%r7, %r20, %r17;
	cvt.s64.s32 	%rd83, %r19;
	setp.le.s64 	%p2, %rd81, %rd83;
	@%p2 bra 	$L__BB539_33;
	mov.u32 	%r21, %tid.x;
	cvt.u64.u32 	%rd4, %r21;
	add.s32 	%r22, %r21, 32;
	cvt.u64.u32 	%rd5, %r22;
	add.s32 	%r23, %r21, 64;
	cvt.u64.u32 	%rd6, %r23;
	add.s32 	%r24, %r21, 96;
	cvt.u64.u32 	%rd7, %r24;
	add.s32 	%r25, %r21, 128;
	cvt.u64.u32 	%rd8, %r25;
	add.s32 	%r26, %r21, 160;
	cvt.u64.u32 	%rd9, %r26;
	add.s32 	%r27, %r21, 192;
	cvt.u64.u32 	%rd10, %r27;
	cvt.s64.s32 	%rd11, %r7;
$L__BB539_4:
	setp.le.s64 	%p3, %rd29, %rd4;
	mul.lo.s64 	%rd13, %rd25, %rd83;
	mov.f32 	%f167, 0fFF800000;
	mov.f32 	%f170, %f167;
	@%p3 bra 	$L__BB539_6;
	setp.eq.s64 	%p4, %rd21, 1;
	setp.eq.s64 	%p5, %rd20, 1;
	setp.eq.s64 	%p6, %rd19, 1;
	setp.eq.s64 	%p7, %rd18, 1;
	add.s64 	%rd36, %rd13, %rd4;
	cvt.u32.u64 	%r28, %rd36;
	div.s32 	%r29, %r28, %r8;
	mul.lo.s32 	%r30, %r29, %r8;
	sub.s32 	%r31, %r28, %r30;
	div.s32 	%r32, %r31, %r9;
	mul.lo.s32 	%r33, %r32, %r9;
	sub.s32 	%r34, %r31, %r33;
	div.s32 	%r35, %r34, %r10;
	mul.lo.s32 	%r36, %r35, %r10;
	sub.s32 	%r37, %r34, %r36;
	selp.b32 	%r38, 0, %r29, %p7;
	selp.b32 	%r39, 0, %r32, %p6;
	selp.b32 	%r40, 0, %r35, %p5;
	selp.b32 	%r41, 0, %r37, %p4;
	mul.lo.s32 	%r42, %r12, %r38;
	mad.lo.s32 	%r43, %r13, %r39, %r42;
	mad.lo.s32 	%r44, %r14, %r40, %r43;
	mad.lo.s32 	%r45, %r15, %r41, %r44;
	shl.b64 	%rd37, %rd36, 32;
	shr.s64 	%rd38, %rd37, 30;
	add.s64 	%rd39, %rd1, %rd38;
	ld.global.f32 	%f41, [%rd39];
	cvt.s64.s32 	%rd40, %r45;
	add.s64 	%rd41, %rd2, %rd40;
	ld.global.u8 	%rs1, [%rd41];
	setp.eq.s16 	%p8, %rs1, 0;
	mul.f32 	%f42, %f41, %f39;
	selp.f32 	%f167, %f38, %f42, %p8;
	max.f32 	%f170, %f167, 0fFF800000;
$L__BB539_6:
	setp.le.s64 	%p9, %rd29, %rd5;
	mov.f32 	%f169, 0fFF800000;
	@%p9 bra 	$L__BB539_8;
	setp.eq.s64 	%p10, %rd21, 1;
	setp.eq.s64 	%p11, %rd20, 1;
	setp.eq.s64 	%p12, %rd19, 1;
	setp.eq.s64 	%p13, %rd18, 1;
	add.s64 	%rd42, %rd13, %rd5;
	cvt.u32.u64 	%r46, %rd42;
	div.s32 	%r47, %r46, %r8;
	mul.lo.s32 	%r48, %r47, %r8;
	sub.s32 	%r49, %r46, %r48;
	div.s32 	%r50, %r49, %r9;
	mul.lo.s32 	%r51, %r50, %r9;
	sub.s32 	%r52, %r49, %r51;
	div.s32 	%r53, %r52, %r10;
	mul.lo.s32 	%r54, %r53, %r10;
	sub.s32 	%r55, %r52, %r54;
	selp.b32 	%r56, 0, %r47, %p13;
	selp.b32 	%r57, 0, %r50, %p12;
	selp.b32 	%r58, 0, %r53, %p11;
	selp.b32 	%r59, 0, %r55, %p10;
	mul.lo.s32 	%r60, %r12, %r56;
	mad.lo.s32 	%r61, %r13, %r57, %r60;
	mad.lo.s32 	%r62, %r14, %r58, %r61;
	mad.lo.s32 	%r63, %r15, %r59, %r62;
	shl.b64 	%rd43, %rd42, 32;
	shr.s64 	%rd44, %rd43, 30;
	add.s64 	%rd45, %rd1, %rd44;
	ld.global.f32 	%f44, [%rd45];
	cvt.s64.s32 	%rd46, %r63;
	add.s64 	%rd47, %rd2, %rd46;
	ld.global.u8 	%rs2, [%rd47];
	setp.eq.s16 	%p14, %rs2, 0;
	mul.f32 	%f45, %f44, %f39;
	selp.f32 	%f169, %f38, %f45, %p14;
	max.f32 	%f170, %f170, %f169;
$L__BB539_8:
	setp.le.s64 	%p15, %rd29, %rd6;
	mov.f32 	%f171, 0fFF800000;
	@%p15 bra 	$L__BB539_10;
	setp.eq.s64 	%p16, %rd21, 1;
	setp.eq.s64 	%p17, %rd20, 1;
	setp.eq.s64 	%p18, %rd19, 1;
	setp.eq.s64 	%p19, %rd18, 1;
	add.s64 	%rd48, %rd13, %rd6;
	cvt.u32.u64 	%r64, %rd48;
	div.s32 	%r65, %r64, %r8;
	mul.lo.s32 	%r66, %r65, %r8;
	sub.s32 	%r67, %r64, %r66;
	div.s32 	%r68, %r67, %r9;
	mul.lo.s32 	%r69, %r68, %r9;
	sub.s32 	%r70, %r67, %r69;
	div.s32 	%r71, %r70, %r10;
	mul.lo.s32 	%r72, %r71, %r10;
	sub.s32 	%r73, %r70, %r72;
	selp.b32 	%r74, 0, %r65, %p19;
	selp.b32 	%r75, 0, %r68, %p18;
	selp.b32 	%r76, 0, %r71, %p17;
	selp.b32 	%r77, 0, %r73, %p16;
	mul.lo.s32 	%r78, %r12, %r74;
	mad.lo.s32 	%r79, %r13, %r75, %r78;
	mad.lo.s32 	%r80, %r14, %r76, %r79;
	mad.lo.s32 	%r81, %r15, %r77, %r80;
	shl.b64 	%rd49, %rd48, 32;
	shr.s64 	%rd50, %rd49, 30;
	add.s64 	%rd51, %rd1, %rd50;
	ld.global.f32 	%f47, [%rd51];
	cvt.s64.s32 	%rd52, %r81;
	add.s64 	%rd53, %rd2, %rd52;
	ld.global.u8 	%rs3, [%rd53];
	setp.eq.s16 	%p20, %rs3, 0;
	mul.f32 	%f48, %f47, %f39;
	selp.f32 	%f171, %f38, %f48, %p20;
	max.f32 	%f170, %f170, %f171;
$L__BB539_10:
	setp.le.s64 	%p21, %rd29, %rd7;
	mov.f32 	%f173, 0fFF800000;
	@%p21 bra 	$L__BB539_12;
	setp.eq.s64 	%p22, %rd21, 1;
	setp.eq.s64 	%p23, %rd20, 1;
	setp.eq.s64 	%p24, %rd19, 1;
	setp.eq.s64 	%p25, %rd18, 1;
	add.s64 	%rd54, %rd13, %rd7;
	cvt.u32.u64 	%r82, %rd54;
	div.s32 	%r83, %r82, %r8;
	mul.lo.s32 	%r84, %r83, %r8;
	sub.s32 	%r85, %r82, %r84;
	div.s32 	%r86, %r85, %r9;
	mul.lo.s32 	%r87, %r86, %r9;
	sub.s32 	%r88, %r85, %r87;
	div.s32 	%r89, %r88, %r10;
	mul.lo.s32 	%r90, %r89, %r10;
	sub.s32 	%r91, %r88, %r90;
	selp.b32 	%r92, 0, %r83, %p25;
	selp.b32 	%r93, 0, %r86, %p24;
	selp.b32 	%r94, 0, %r89, %p23;
	selp.b32 	%r95, 0, %r91, %p22;
	mul.lo.s32 	%r96, %r12, %r92;
	mad.lo.s32 	%r97, %r13, %r93, %r96;
	mad.lo.s32 	%r98, %r14, %r94, %r97;
	mad.lo.s32 	%r99, %r15, %r95, %r98;
	shl.b64 	%rd55, %rd54, 32;
	shr.s64 	%rd56, %rd55, 30;
	add.s64 	%rd57, %rd1, %rd56;
	ld.global.f32 	%f50, [%rd57];
	cvt.s64.s32 	%rd58, %r99;
	add.s64 	%rd59, %rd2, %rd58;
	ld.global.u8 	%rs4, [%rd59];
	setp.eq.s16 	%p26, %rs4, 0;
	mul.f32 	%f51, %f50, %f39;
	selp.f32 	%f173, %f38, %f51, %p26;
	max.f32 	%f170, %f170, %f173;
$L__BB539_12:
	setp.le.s64 	%p27, %rd29, %rd8;
	mov.f32 	%f175, 0fFF800000;
	@%p27 bra 	$L__BB539_14;
	setp.eq.s64 	%p28, %rd21, 1;
	setp.eq.s64 	%p29, %rd20, 1;
	setp.eq.s64 	%p30, %rd19, 1;
	setp.eq.s64 	%p31, %rd18, 1;
	add.s64 	%rd60, %rd13, %rd8;
	cvt.u32.u64 	%r100, %rd60;
	div.s32 	%r101, %r100, %r8;
	mul.lo.s32 	%r102, %r101, %r8;
	sub.s32 	%r103, %r100, %r102;
	div.s32 	%r104, %r103, %r9;
	mul.lo.s32 	%r105, %r104, %r9;
	sub.s32 	%r106, %r103, %r105;
	div.s32 	%r107, %r106, %r10;
	mul.lo.s32 	%r108, %r107, %r10;
	sub.s32 	%r109, %r106, %r108;
	selp.b32 	%r110, 0, %r101, %p31;
	selp.b32 	%r111, 0, %r104, %p30;
	selp.b32 	%r112, 0, %r107, %p29;
	selp.b32 	%r113, 0, %r109, %p28;
	mul.lo.s32 	%r114, %r12, %r110;
	mad.lo.s32 	%r115, %r13, %r111, %r114;
	mad.lo.s32 	%r116, %r14, %r112, %r115;
	mad.lo.s32 	%r117, %r15, %r113, %r116;
	shl.b64 	%rd61, %rd60, 32;
	shr.s64 	%rd62, %rd61, 30;
	add.s64 	%rd63, %rd1, %rd62;
	ld.global.f32 	%f53, [%rd63];
	cvt.s64.s32 	%rd64, %r117;
	add.s64 	%rd65, %rd2, %rd64;
	ld.global.u8 	%rs5, [%rd65];
	setp.eq.s16 	%p32, %rs5, 0;
	mul.f32 	%f54, %f53, %f39;
	selp.f32 	%f175, %f38, %f54, %p32;
	max.f32 	%f170, %f170, %f175;
$L__BB539_14:
	setp.le.s64 	%p33, %rd29, %rd9;
	mov.f32 	%f177, 0fFF800000;
	@%p33 bra 	$L__BB539_16;
	setp.eq.s64 	%p34, %rd21, 1;
	setp.eq.s64 	%p35, %rd20, 1;
	setp.eq.s64 	%p36, %rd19, 1;
	setp.eq.s64 	%p37, %rd18, 1;
	add.s64 	%rd66, %rd13, %rd9;
	cvt.u32.u64 	%r118, %rd66;
	div.s32 	%r119, %r118, %r8;
	mul.lo.s32 	%r120, %r119, %r8;
	sub.s32 	%r121, %r118, %r120;
	div.s32 	%r122, %r121, %r9;
	mul.lo.s32 	%r123, %r122, %r9;
	sub.s32 	%r124, %r121, %r123;
	div.s32 	%r125, %r124, %r10;
	mul.lo.s32 	%r126, %r125, %r10;
	sub.s32 	%r127, %r124, %r126;
	selp.b32 	%r128, 0, %r119, %p37;
	selp.b32 	%r129, 0, %r122, %p36;
	selp.b32 	%r130, 0, %r125, %p35;
	selp.b32 	%r131, 0, %r127, %p34;
	mul.lo.s32 	%r132, %r12, %r128;
	mad.lo.s32 	%r133, %r13, %r129, %r132;
	mad.lo.s32 	%r134, %r14, %r130, %r133;
	mad.lo.s32 	%r135, %r15, %r131, %r134;
	shl.b64 	%rd67, %rd66, 32;
	shr.s64 	%rd68, %rd67, 30;
	add.s64 	%rd69, %rd1, %rd68;
	ld.global.f32 	%f56, [%rd69];
	cvt.s64.s32 	%rd70, %r135;
	add.s64 	%rd71, %rd2, %rd70;
	ld.global.u8 	%rs6, [%rd71];
	setp.eq.s16 	%p38, %rs6, 0;
	mul.f32 	%f57, %f56, %f39;
	selp.f32 	%f177, %f38, %f57, %p38;
	max.f32 	%f170, %f170, %f177;
$L__BB539_16:
	setp.le.s64 	%p39, %rd29, %rd10;
	mov.f32 	%f179, 0fFF800000;
	@%p39 bra 	$L__BB539_18;
	setp.eq.s64 	%p40, %rd21, 1;
	setp.eq.s64 	%p41, %rd20, 1;
	setp.eq.s64 	%p42, %rd19, 1;
	setp.eq.s64 	%p43, %rd18, 1;
	add.s64 	%rd72, %rd13, %rd10;
	cvt.u32.u64 	%r136, %rd72;
	div.s32 	%r137, %r136, %r8;
	mul.lo.s32 	%r138, %r137, %r8;
	sub.s32 	%r139, %r136, %r138;
	div.s32 	%r140, %r139, %r9;
	mul.lo.s32 	%r141, %r140, %r9;
	sub.s32 	%r142, %r139, %r141;
	div.s32 	%r143, %r142, %r10;
	mul.lo.s32 	%r144, %r143, %r10;
	sub.s32 	%r145, %r142, %r144;
	selp.b32 	%r146, 0, %r137, %p43;
	selp.b32 	%r147, 0, %r140, %p42;
	selp.b32 	%r148, 0, %r143, %p41;
	selp.b32 	%r149, 0, %r145, %p40;
	mul.lo.s32 	%r150, %r12, %r146;
	mad.lo.s32 	%r151, %r13, %r147, %r150;
	mad.lo.s32 	%r152, %r14, %r148, %r151;
	mad.lo.s32 	%r153, %r15, %r149, %r152;
	shl.b64 	%rd73, %rd72, 32;
	shr.s64 	%rd74, %rd73, 30;
	add.s64 	%rd75, %rd1, %rd74;
	ld.global.f32 	%f59, [%rd75];
	cvt.s64.s32 	%rd76, %r153;
	add.s64 	%rd77, %rd2, %rd76;
	ld.global.u8 	%rs7, [%rd77];
	setp.eq.s16 	%p44, %rs7, 0;
	mul.f32 	%f60, %f59, %f39;
	selp.f32 	%f179, %f38, %f60, %p44;
	max.f32 	%f170, %f170, %f179;
$L__BB539_18:
	setp.le.s64 	%p45, %rd29, %rd4;
	mov.b32 	%r154, %f170;
	shfl.sync.bfly.b32	%r155|%p46, %r154, 16, 31, -1;
	mov.b32 	%f61, %r155;
	max.f32 	%f62, %f170, %f61;
	mov.b32 	%r156, %f62;
	shfl.sync.bfly.b32	%r157|%p47, %r156, 8, 31, -1;
	mov.b32 	%f63, %r157;
	max.f32 	%f64, %f62, %f63;
	mov.b32 	%r158, %f64;
	shfl.sync.bfly.b32	%r159|%p48, %r158, 4, 31, -1;
	mov.b32 	%f65, %r159;
	max.f32 	%f66, %f64, %f65;
	mov.b32 	%r160, %f66;
	shfl.sync.bfly.b32	%r161|%p49, %r160, 2, 31, -1;
	mov.b32 	%f67, %r161;
	max.f32 	%f68, %f66, %f67;
	mov.b32 	%r162, %f68;
	shfl.sync.bfly.b32	%r163|%p50, %r162, 1, 31, -1;
	mov.b32 	%f69, %r163;
	max.f32 	%f70, %f68, %f69;
	sub.f32 	%f71, %f167, %f70;
	fma.rn.f32 	%f72, %f71, 0f3BBB989D, 0f3F000000;
	cvt.sat.f32.f32 	%f73, %f72;
	mov.f32 	%f74, 0f4B400001;
	mov.f32 	%f75, 0f437C0000;
	fma.rm.f32 	%f76, %f73, %f75, %f74;
	add.f32 	%f77, %f76, 0fCB40007F;
	neg.f32 	%f78, %f77;
	fma.rn.f32 	%f79, %f71, 0f3FB8AA3B, %f78;
	fma.rn.f32 	%f80, %f71, 0f32A57060, %f79;
	mov.b32 	%r164, %f76;
	shl.b32 	%r165, %r164, 23;
	mov.b32 	%f81, %r165;
	ex2.approx.ftz.f32 	%f82, %f80;
	mul.f32 	%f83, %f82, %f81;
	add.f32 	%f84, %f83, 0f00000000;
	sub.f32 	%f85, %f169, %f70;
	fma.rn.f32 	%f86, %f85, 0f3BBB989D, 0f3F000000;
	cvt.sat.f32.f32 	%f87, %f86;
	fma.rm.f32 	%f88, %f87, %f75, %f74;
	add.f32 	%f89, %f88, 0fCB40007F;
	neg.f32 	%f90, %f89;
	fma.rn.f32 	%f91, %f85, 0f3FB8AA3B, %f90;
	fma.rn.f32 	%f92, %f85, 0f32A57060, %f91;
	mov.b32 	%r166, %f88;
	shl.b32 	%r167, %r166, 23;
	mov.b32 	%f93, %r167;
	ex2.approx.ftz.f32 	%f94, %f92;
	mul.f32 	%f95, %f94, %f93;
	add.f32 	%f96, %f84, %f95;
	sub.f32 	%f97, %f171, %f70;
	fma.rn.f32 	%f98, %f97, 0f3BBB989D, 0f3F000000;
	cvt.sat.f32.f32 	%f99, %f98;
	fma.rm.f32 	%f100, %f99, %f75, %f74;
	add.f32 	%f101, %f100, 0fCB40007F;
	neg.f32 	%f102, %f101;
	fma.rn.f32 	%f103, %f97, 0f3FB8AA3B, %f102;
	fma.rn.f32 	%f104, %f97, 0f32A57060, %f103;
	mov.b32 	%r168, %f100;
	shl.b32 	%r169, %r168, 23;
	mov.b32 	%f105, %r169;
	ex2.approx.ftz.f32 	%f106, %f104;
	mul.f32 	%f107, %f106, %f105;
	add.f32 	%f108, %f96, %f107;
	sub.f32 	%f109, %f173, %f70;
	fma.rn.f32 	%f110, %f109, 0f3BBB989D, 0f3F000000;
	cvt.sat.f32.f32 	%f111, %f110;
	fma.rm.f32 	%f112, %f111, %f75, %f74;
	add.f32 	%f113, %f112, 0fCB40007F;
	neg.f32 	%f114, %f113;
	fma.rn.f32 	%f115, %f109, 0f3FB8AA3B, %f114;
	fma.rn.f32 	%f116, %f109, 0f32A57060, %f115;
	mov.b32 	%r170, %f112;
	shl.b32 	%r171, %r170, 23;
	mov.b32 	%f117, %r171;
	ex2.approx.ftz.f32 	%f118, %f116;
	mul.f32 	%f119, %f118, %f117;
	add.f32 	%f120, %f108, %f119;
	sub.f32 	%f121, %f175, %f70;
	fma.rn.f32 	%f122, %f121, 0f3BBB989D, 0f3F000000;
	cvt.sat.f32.f32 	%f123, %f122;
	fma.rm.f32 	%f124, %f123, %f75, %f74;
	add.f32 	%f125, %f124, 0fCB40007F;
	neg.f32 	%f126, %f125;
	fma.rn.f32 	%f127, %f121, 0f3FB8AA3B, %f126;
	fma.rn.f32 	%f128, %f121, 0f32A57060, %f127;
	mov.b32 	%r172, %f124;
	shl.b32 	%r173, %r172, 23;
	mov.b32 	%f129, %r173;
	ex2.approx.ftz.f32 	%f130, %f128;
	mul.f32 	%f131, %f130, %f129;
	add.f32 	%f132, %f120, %f131;
	sub.f32 	%f133, %f177, %f70;
	fma.rn.f32 	%f134, %f133, 0f3BBB989D, 0f3F000000;
	cvt.sat.f32.f32 	%f135, %f134;
	fma.rm.f32 	%f136, %f135, %f75, %f74;
	add.f32 	%f137, %f136, 0fCB40007F;
	neg.f32 	%f138, %f137;
	fma.rn.f32 	%f139, %f133, 0f3FB8AA3B, %f138;
	fma.rn.f32 	%f140, %f133, 0f32A57060, %f139;
	mov.b32 	%r174, %f136;
	shl.b32 	%r175, %r174, 23;
	mov.b32 	%f141, %r175;
	ex2.approx.ftz.f32 	%f142, %f140;
	mul.f32 	%f143, %f142, %f141;
	add.f32 	%f144, %f132, %f143;
	sub.f32 	%f145, %f179, %f70;
	fma.rn.f32 	%f146, %f145, 0f3BBB989D, 0f3F000000;
	cvt.sat.f32.f32 	%f147, %f146;
	fma.rm.f32 	%f148, %f147, %f75, %f74;
	add.f32 	%f149, %f148, 0fCB40007F;
	neg.f32 	%f150, %f149;
	fma.rn.f32 	%f151, %f145, 0f3FB8AA3B, %f150;
	fma.rn.f32 	%f152, %f145, 0f32A57060, %f151;
	mov.b32 	%r176, %f148;
	shl.b32 	%r177, %r176, 23;
	mov.b32 	%f153, %r177;
	ex2.approx.ftz.f32 	%f154, %f152;
	mul.f32 	%f155, %f154, %f153;
	add.f32 	%f156, %f144, %f155;
	mov.b32 	%r178, %f156;
	shfl.sync.bfly.b32	%r179|%p51, %r178, 16, 31, -1;
	mov.b32 	%f157, %r179;
	add.f32 	%f158, %f156, %f157;
	mov.b32 	%r180, %f158;
	shfl.sync.bfly.b32	%r181|%p52, %r180, 8, 31, -1;
	mov.b32 	%f159, %r181;
	add.f32 	%f160, %f158, %f159;
	mov.b32 	%r182, %f160;
	shfl.sync.bfly.b32	%r183|%p53, %r182, 4, 31, -1;
	mov.b32 	%f161, %r183;
	add.f32 	%f162, %f160, %f161;
	mov.b32 	%r184, %f162;
	shfl.sync.bfly.b32	%r185|%p54, %r184, 2, 31, -1;
	mov.b32 	%f163, %r185;
	add.f32 	%f164, %f162, %f163;
	mov.b32 	%r186, %f164;
	shfl.sync.bfly.b32	%r187|%p55, %r186, 1, 31, -1;
	mov.b32 	%f165, %r187;
	add.f32 	%f166, %f164, %f165;
	div.rn.f32 	%f31, %f83, %f166;
	div.rn.f32 	%f32, %f95, %f166;
	div.rn.f32 	%f33, %f107, %f166;
	div.rn.f32 	%f34, %f119, %f166;
	div.rn.f32 	%f35, %f131, %f166;
	div.rn.f32 	%f36, %f143, %f166;
	div.rn.f32 	%f37, %f155, %f166;
	mad.lo.s64 	%rd78, %rd83, %rd27, %rd4;
	cvta.to.global.u64 	%rd79, %rd26;
	shl.b64 	%rd80, %rd78, 2;
	add.s64 	%rd14, %rd79, %rd80;
	@%p45 bra 	$L__BB539_20;
	st.global.f32 	[%rd14], %f31;
$L__BB539_20:
	setp.le.s64 	%p56, %rd29, %rd5;
	@%p56 bra 	$L__BB539_22;
	st.global.f32 	[%rd14+128], %f32;
$L__BB539_22:
	setp.le.s64 	%p57, %rd29, %rd6;
	@%p57 bra 	$L__BB539_24;
	st.global.f32 	[%rd14+256], %f33;
$L__BB539_24:
	setp.le.s64 	%p58, %rd29, %rd7;
	@%p58 bra 	$L__BB539_26;
	st.global.f32 	[%rd14+384], %f34;
$L__BB539_26:
	setp.le.s64 	%p59, %rd29, %rd8;
	@%p59 bra 	$L__BB539_28;
	st.global.f32 	[%rd14+512], %f35;
$L__BB539_28:
	setp.le.s64 	%p60, %rd29, %rd9;
	@%p60 bra 	$L__BB539_30;
	st.global.f32 	[%rd14+640], %f36;
$L__BB539_30:
	setp.le.s64 	%p61, %rd29, %rd10;
	@%p61 bra 	$L__BB539_32;
	st.global.f32 	[%rd14+768], %f37;
$L__BB539_32:
	ld.param.u64 	%rd82, [_Z15SoftmaxWarpImplI22BroadcastScaleMaskLoadIffbLm4EiE11DirectStoreIffEfLi1ELi7ELi32ELi1ELb1EL9Algorithm0EEvT_T0_ll_param_2];
	add.s64 	%rd83, %rd83, %rd11;
	setp.lt.s64 	%p62, %rd83, %rd82;
	@%p62 bra 	$L__BB539_4;
$L__BB539_33:
	ret;

}
	// .globl	_Z15SoftmaxWarpImplI22BroadcastScaleMaskLoadIffbLm4EiE11DirectStoreIffEfLi1ELi8ELi32ELi1ELb0EL9Algorithm0EEvT_T0_ll
.visible .entry _Z15SoftmaxWarpImplI22BroadcastScaleMaskLoadIffbLm4EiE11DirectStoreIffEfLi1ELi8ELi32ELi1ELb0EL9Algorithm0EEvT_T0_ll(
	.param .align 8 .b8 _Z15SoftmaxWarpImplI22BroadcastScaleMaskLoadIffbLm4EiE11DirectStoreIffEfLi1ELi8ELi32ELi1ELb0EL9Algorithm0EEvT_T0_ll_param_0[120],
	.param .align 8 .b8 _Z15SoftmaxWarpImplI22BroadcastScaleMaskLoadIffbLm4EiE11DirectStoreIffEfLi1ELi8ELi32ELi1ELb0EL9Algorithm0EEvT_T0_ll_param_1[16],
	.param .u64 _Z15SoftmaxWarpImplI22BroadcastScaleMaskLoadIffbLm4EiE11DirectStoreIffEfLi1ELi8ELi32ELi1ELb0EL9Algorithm0EEvT_T0_ll_param_2,
	.param .u64 _Z15SoftmaxWarpImplI22BroadcastScaleMaskLoadIffbLm4EiE11DirectStoreIffEfLi1ELi8ELi32ELi1ELb0EL9Algorithm0EEvT_T0_ll_param_3
)
{
	.reg .pred 	%p<26>;
	.reg .b16 	%rs<9>;
	.reg .b32 	%r<203>;
	.reg .b32 	%f<163>;
	.reg .b64 	%rd<86>;

	ld.param.v2.f32 	{%f3, %f4}, [_Z15SoftmaxWarpImplI22BroadcastScaleMaskLoadIffbLm4EiE11DirectStoreIffEfLi1ELi8ELi32ELi1ELb0EL9Algorithm0EEvT_T0_ll_param_0+112];
	ld.param.u64 	%rd25, [_Z15SoftmaxWarpImplI22BroadcastScaleMaskLoadIffbLm4EiE11DirectStoreIffEfLi1ELi8ELi32ELi1ELb0EL9Algorithm0EEvT_T0_ll_param_0+104];
	ld.param.v2.u32 	{%r15, %r16}, [_Z15SoftmaxWarpImplI22BroadcastScaleMaskLoadIffbLm4EiE11DirectStoreIffEfLi1ELi8ELi32ELi1ELb0EL9Algorithm0EEvT_T0_ll_param_0+88];
	ld.param.v2.u32 	{%r13, %r14}, [_Z15SoftmaxWarpImplI22BroadcastScaleMaskLoadIffbLm4EiE11DirectStoreIffEfLi1ELi8ELi32ELi1ELb0EL9Algorithm0EEvT_T0_ll_param_0+80];
	ld.param.v2.u32 	{%r11, %r12}, [_Z15SoftmaxWarpImplI22BroadcastScaleMaskLoadIffbLm4EiE11DirectStoreIffEfLi1ELi8ELi32ELi1ELb0EL9Algorithm0EEvT_T0_ll_param_0+64];
	ld.param.v2.u32 	{%r9, %r10}, [_Z15SoftmaxWarpImplI22BroadcastScaleMaskLoadIffbLm4EiE11DirectStoreIffEfLi1ELi8ELi32ELi1ELb0EL9Algorithm0EEvT_T0_ll_param_0+56];
	ld.param.u64 	%rd21, [_Z15SoftmaxWarpImplI22BroadcastScaleMaskLoadIffbLm4EiE11DirectStoreIffEfLi1ELi8ELi32ELi1ELb0EL9Algorithm0EEvT_T0_ll_param_0+40];
	ld.param.u64 	%rd20, [_Z15SoftmaxWarpImplI22BroadcastScaleMaskLoadIffbLm4EiE11DirectStoreIffEfLi1ELi8ELi32ELi1ELb0EL9Algorithm0EEvT_T0_ll_param_0+32];
	ld.param.u64 	%rd19, [_Z15SoftmaxWarpImplI22BroadcastScaleMaskLoadIffbLm4EiE11DirectStoreIffEfLi1ELi8ELi32ELi1ELb0EL9Algorithm0EEvT_T0_ll_param_0+24];
	ld.param.u64 	%rd18, [_Z15SoftmaxWarpImplI22BroadcastScaleMaskLoadIffbLm4EiE11DirectStoreIffEfLi1ELi8ELi32ELi1ELb0EL9Algorithm0EEvT_T0_ll_param_0+16];
	ld.param.u64 	%rd17, [_Z15SoftmaxWarpImplI22BroadcastScaleMaskLoadIffbLm4EiE11DirectStoreIffEfLi1ELi8ELi32ELi1ELb0EL9Algorithm0EEvT_T0_ll_param_0+8];
	ld.param.u64 	%rd16, [_Z15SoftmaxWarpImplI22BroadcastScaleMaskLoadIffbLm4EiE11DirectStoreIffEfLi1ELi8ELi32ELi1ELb0EL9Algorithm0EEvT_T0_ll_param_0];
	ld.param.u64 	%rd6, [_Z15SoftmaxWarpImplI22BroadcastScaleMaskLoadIffbLm4EiE11DirectStoreIffEfLi1ELi8ELi32ELi1ELb0EL9Algorithm0EEvT_T0_ll_param_1];
	ld.param.u64 	%rd7, [_Z15SoftmaxWarpImplI22BroadcastScaleMaskLoadIffbLm4EiE11DirectStoreIffEfLi1ELi8ELi32ELi1ELb0EL9Algorithm0EEvT_T0_ll_param_1+8];
	ld.param.u64 	%rd26, [_Z15SoftmaxWarpImplI22BroadcastScaleMaskLoadIffbLm4EiE11DirectStoreIffEfLi1ELi8ELi32ELi1ELb0EL9Algorithm0EEvT_T0_ll_param_2];
	ld.param.u64 	%rd27, [_Z15SoftmaxWarpImplI22BroadcastScaleMaskLoadIffbLm4EiE11DirectStoreIffEfLi1ELi8ELi32ELi1ELb0EL9Algorithm0EEvT_T0_ll_param_3];
	setp.lt.s64 	%p1, %rd27, 257;
	@%p1 bra 	$L__BB540_2;
	mov.u64 	%rd28, $str;
	cvta.global.u64 	%rd29, %rd28;
	mov.u64 	%rd30, $str$1;
	cvta.global.u64 	%rd31, %rd30;
	mov.u64 	%rd32, __unnamed_526;
	cvta.global.u64 	%rd33, %rd32;
	{ // callseq 525, 0
	.param .b64 param0;
	st.param.b64 	[param0], %rd29;
	.param .b64 param1;
	st.param.b64 	[param1], %rd31;
	.param .b32 param2;
	st.param.b32 	[param2], 219;
	.param .b64 param3;
	st.param.b64 	[param3], %rd33;
	.param .b64 param4;
	st.param.b64 	[param4], 1;
	call.uni 
	__assertfail, 
	(
	param0, 
	param1, 
	param2, 
	param3, 
	param4
	);
	} // callseq 525
$L__BB540_2:
	mov.u32 	%r17, %ctaid.x;
	mov.u32 	%r18, %ntid.y;
	mov.u32 	%r19, %tid.y;
	mad.lo.s32 	%r20, %r17, %r18, %r19;
	mov.u32 	%r21, %nctaid.x;
	mul.lo.s32 	%r8, %r21, %r18;
	cvt.s64.s32 	%rd85, %r20;
	setp.le.s64 	%p2, %rd26, %rd85;
	@%p2 bra 	$L__BB540_5;
	cvta.to.global.u64 	%rd9, %rd16;
	cvta.to.global.u64 	%rd10, %rd17;
	mov.u32 	%r22, %tid.x;
	cvt.u64.u32 	%rd11, %r22;
	cvta.to.global.u64 	%rd12, %rd6;
	cvt.s64.s32 	%rd13, %r8;
$L__BB540_4:
	setp.eq.s64 	%p3, %rd21, 1;
	setp.eq.s64 	%p4, %rd20, 1;
	setp.eq.s64 	%p5, %rd19, 1;
	setp.eq.s64 	%p6, %rd18, 1;
	mad.lo.s64 	%rd34, %rd25, %rd85, %rd11;
	cvt.u32.u64 	%r23, %rd34;
	div.s32 	%r24, %r23, %r9;
	mul.lo.s32 	%r25, %r24, %r9;
	sub.s32 	%r26, %r23, %r25;
	div.s32 	%r27, %r26, %r10;
	mul.lo.s32 	%r28, %r27, %r10;
	sub.s32 	%r29, %r26, %r28;
	div.s32 	%r30, %r29, %r11;
	mul.lo.s32 	%r31, %r30, %r11;
	sub.s32 	%r32, %r29, %r31;
	selp.b32 	%r33, 0, %r24, %p6;
	selp.b32 	%r34, 0, %r27, %p5;
	selp.b32 	%r35, 0, %r30, %p4;
	selp.b32 	%r36, 0, %r32, %p3;
	mul.lo.s32 	%r37, %r13, %r33;
	mad.lo.s32 	%r38, %r14, %r34, %r37;
	mad.lo.s32 	%r39, %r15, %r35, %r38;
	mad.lo.s32 	%r40, %r16, %r36, %r39;
	shl.b64 	%rd35, %rd34, 32;
	shr.s64 	%rd36, %rd35, 30;
	add.s64 	%rd37, %rd9, %rd36;
	ld.global.f32 	%f5, [%rd37];
	cvt.s64.s32 	%rd38, %r40;
	add.s64 	%rd39, %rd10, %rd38;
	ld.global.u8 	%rs1, [%rd39];
	setp.eq.s16 	%p7, %rs1, 0;
	mul.f32 	%f6, %f5, %f4;
	selp.f32 	%f7, %f3, %f6, %p7;
	max.f32 	%f8, %f7, 0fFF800000;
	add.s64 	%rd40, %rd34, 32;
	cvt.u32.u64 	%r41, %rd40;
	div.s32 	%r42, %r41, %r9;
	mul.lo.s32 	%r43, %r42, %r9;
	sub.s32 	%r44, %r41, %r43;
	div.s32 	%r45, %r44, %r10;
	mul.lo.s32 	%r46, %r45, %r10;
	sub.s32 	%r47, %r44, %r46;
	div.s32 	%r48, %r47, %r11;
	mul.lo.s32 	%r49, %r48, %r11;
	sub.s32 	%r50, %r47, %r49;
	selp.b32 	%r51, 0, %r42, %p6;
	selp.b32 	%r52, 0, %r45, %p5;
	selp.b32 	%r53, 0, %r48, %p4;
	selp.b32 	%r54, 0, %r50, %p3;
	mul.lo.s32 	%r55, %r13, %r51;
	mad.lo.s32 	%r56, %r14, %r52, %r55;
	mad.lo.s32 	%r57, %r15, %r53, %r56;
	mad.lo.s32 	%r58, %r16, %r54, %r57;
	shl.b64 	%rd41, %rd40, 32;
	shr.s64 	%rd42, %rd41, 30;
	add.s64 	%rd43, %rd9, %rd42;
	ld.global.f32 	%f9, [%rd43];
	cvt.s64.s32 	%rd44, %r58;
	add.s64 	%rd45, %rd10, %rd44;
	ld.global.u8 	%rs2, [%rd45];
	setp.eq.s16 	%p8, %rs2, 0;
	mul.f32 	%f10, %f9, %f4;
	selp.f32 	%f11, %f3, %f10, %p8;
	max.f32 	%f12, %f8, %f11;
	add.s64 	%rd46, %rd34, 64;
	cvt.u32.u64 	%r59, %rd46;
	div.s32 	%r60, %r59, %r9;
	mul.lo.s32 	%r61, %r60, %r9;
	sub.s32 	%r62, %r59, %r61;
	div.s32 	%r63, %r62, %r10;
	mul.lo.s32 	%r64, %r63, %r10;
	sub.s32 	%r65, %r62, %r64;
	div.s32 	%r66, %r65, %r11;
	mul.lo.s32 	%r67, %r66, %r11;
	sub.s32 	%r68, %r65, %r67;
	selp.b32 	%r69, 0, %r60, %p6;
	selp.b32 	%r70, 0, %r63, %p5;
	selp.b32 	%r71, 0, %r66, %p4;
	selp.b32 	%r72, 0, %r68, %p3;
	mul.lo.s32 	%r73, %r13, %r69;
	mad.lo.s32 	%r74, %r14, %r70, %r73;
	mad.lo.s32 	%r75, %r15, %r71, %r74;
	mad.lo.s32 	%r76, %r16, %r72, %r75;
	shl.b64 	%rd47, %rd46, 32;
	shr.s64 	%rd48, %rd47, 30;
	add.s64 	%rd49, %rd9, %rd48;
	ld.global.f32 	%f13, [%rd49];
	cvt.s64.s32 	%rd50, %r76;
	add.s64 	%rd51, %rd10, %rd50;
	ld.global.u8 	%rs3, [%rd51];
	setp.eq.s16 	%p9, %rs3, 0;
	mul.f32 	%f14, %f13, %f4;
	selp.f32 	%f15, %f3, %f14, %p9;
	max.f32 	%f16, %f12, %f15;
	add.s64 	%rd52, %rd34, 96;
	cvt.u32.u64 	%r77, %rd52;
	div.s32 	%r78, %r77, %r9;
	mul.lo.s32 	%r79, %r78, %r9;
	sub.s32 	%r80, %r77, %r79;
	div.s32 	%r81, %r80, %r10;
	mul.lo.s32 	%r82, %r81, %r10;
	sub.s32 	%r83, %r80, %r82;
	div.s32 	%r84, %r83, %r11;
	mul.lo.s32 	%r85, %r84, %r11;
	sub.s32 	%r86, %r83, %r85;
	selp.b32 	%r87, 0, %r78, %p6;
	selp.b32 	%r88, 0, %r81, %p5;
	selp.b32 	%r89, 0, %r84, %p4;
	selp.b32 	%r90, 0, %r86, %p3;
	mul.lo.s32 	%r91, %r13, %r87;
	mad.lo.s32 	%r92, %r14, %r88, %r91;
	mad.lo.s32 	%r93, %r15, %r89, %r92;
	mad.lo.s32 	%r94, %r16, %r90, %r93;
	shl.b64 	%rd53, %rd52, 32;
	shr.s64 	%rd54, %rd53, 30;
	add.s64 	%rd55, %rd9, %rd54;
	ld.global.f32 	%f17, [%rd55];
	cvt.s64.s32 	%rd56, %r94;
	add.s64 	%rd57, %rd10, %rd56;
	ld.global.u8 	%rs4, [%rd57];
	setp.eq.s16 	%p10, %rs4, 0;
	mul.f32 	%f18, %f17, %f4;
	selp.f32 	%f19, %f3, %f18, %p10;
	max.f32 	%f20, %f16, %f19;
	add.s64 	%rd58, %rd34, 128;
	cvt.u32.u64 	%r95, %rd58;
	div.s32 	%r96, %r95, %r9;
	mul.lo.s32 	%r97, %r96, %r9;
	sub.s32 	%r98, %r95, %r97;
	div.s32 	%r99, %r98, %r10;
	mul.lo.s32 	%r100, %r99, %r10;
	sub.s32 	%r101, %r98, %r100;
	div.s32 	%r102, %r101, %r11;
	mul.lo.s32 	%r103, %r102, %r11;
	sub.s32 	%r104, %r101, %r103;
	selp.b32 	%r105, 0, %r96, %p6;
	selp.b32 	%r106, 0, %r99, %p5;
	selp.b32 	%r107, 0, %r102, %p4;
	selp.b32 	%r108, 0, %r104, %p3;
	mul.lo.s32 	%r109, %r13, %r105;
	mad.lo.s32 	%r110, %r14, %r106, %r109;
	mad.lo.s32 	%r111, %r15, %r107, %r110;
	mad.lo.s32 	%r112, %r16, %r108, %r111;
	shl.b64 	%rd59, %rd58, 32;
	shr.s64 	%rd60, %rd59, 30;
	add.s64 	%rd61, %rd9, %rd60;
	ld.global.f32 	%f21, [%rd61];
	cvt.s64.s32 	%rd62, %r112;
	add.s64 	%rd63, %rd10, %rd62;
	ld.global.u8 	%rs5, [%rd63];
	setp.eq.s16 	%p11, %rs5, 0;
	mul.f32 	%f22, %f21, %f4;
	selp.f32 	%f23, %f3, %f22, %p11;
	max.f32 	%f24, %f20, %f23;
	add.s64 	%rd64, %rd34, 160;
	cvt.u32.u64 	%r113, %rd64;
	div.s32 	%r114, %r113, %r9;
	mul.lo.s32 	%r115, %r114, %r9;
	sub.s32 	%r116, %r113, %r115;
	div.s32 	%r117, %r116, %r10;
	mul.lo.s32 	%r118, %r117, %r10;
	sub.s32 	%r119, %r116, %r118;
	div.s32 	%r120, %r119, %r11;
	mul.lo.s32 	%r121, %r120, %r11;
	sub.s32 	%r122, %r119, %r121;
	selp.b32 	%r123, 0, %r114, %p6;
	selp.b32 	%r124, 0, %r117, %p5;
	selp.b32 	%r125, 0, %r120, %p4;
	selp.b32 	%r126, 0, %r122, %p3;
	mul.lo.s32 	%r127, %r13, %r123;
	mad.lo.s32 	%r128, %r14, %r124, %r127;
	mad.lo.s32 	%r129, %r15, %r125, %r128;
	mad.lo.s32 	%r130, %r16, %r126, %r129;
	shl.b64 	%rd65, %rd64, 32;
	shr.s64 	%rd66, %rd65, 30;
	add.s64 	%rd67, %rd9, %rd66;
	ld.global.f32 	%f25, [%rd67];
	cvt.s64.s32 	%rd68, %r130;
	add.s64 	%rd69, %rd10, %rd68;
	ld.global.u8 	%rs6, [%rd69];
	setp.eq.s16 	%p12, %rs6, 0;
	mul.f32 	%f26, %f25, %f4;
	selp.f32 	%f27, %f3, %f26, %p12;
	max.f32 	%f28, %f24, %f27;
	add.s64 	%rd70, %rd34, 192;
	cvt.u32.u64 	%r131, %rd70;
	div.s32 	%r132, %r131, %r9;
	mul.lo.s32 	%r133, %r132, %r9;
	sub.s32 	%r134, %r131, %r133;
	div.s32 	%r135, %r134, %r10;
	mul.lo.s32 	%r136, %r135, %r10;
	sub.s32 	%r137, %r134, %r136;
	div.s32 	%r138, %r137, %r11;
	mul.lo.s32 	%r139, %r138, %r11;
	sub.s32 	%r140, %r137, %r139;
	selp.b32 	%r141, 0, %r132, %p6;
	selp.b32 	%r142, 0, %r135, %p5;
	selp.b32 	%r143, 0, %r138, %p4;
	selp.b32 	%r144, 0, %r140, %p3;
	mul.lo.s32 	%r145, %r13, %r141;
	mad.lo.s32 	%r146, %r14, %r142, %r145;
	mad.lo.s32 	%r147, %r15, %r143, %r146;
	mad.lo.s32 	%r148, %r16, %r144, %r147;
	shl.b64 	%rd71, %rd70, 32;
	shr.s64 	%rd72, %rd71, 30;
	add.s64 	%rd73, %rd9, %rd72;
	ld.global.f32 	%f29, [%rd73];
	cvt.s64.s32 	%rd74, %r148;
	add.s64 	%rd75, %rd10, %rd74;
	ld.global.u8 	%rs7, [%rd75];
	setp.eq.s16 	%p13, %rs7, 0;
	mul.f32 	%f30, %f29, %f4;
	selp.f32 	%f31, %f3, %f30, %p13;
	max.f32 	%f32, %f28, %f31;
	add.s64 	%rd76, %rd34, 224;
	cvt.u32.u64 	%r149, %rd76;
	div.s32 	%r150, %r149, %r9;
	mul.lo.s32 	%r151, %r150, %r9;
	sub.s32 	%r152, %r149, %r151;
	div.s32 	%r153, %r152, %r10;
	mul.lo.s32 	%r154, %r153, %r10;
	sub.s32 	%r155, %r152, %r154;
	div.s32 	%r156, %r155, %r11;
	mul.lo.s32 	%r157, %r156, %r11;
	sub.s32 	%r158, %r155, %r157;
	selp.b32 	%r159, 0, %r150, %p6;
	selp.b32 	%r160, 0, %r153, %p5;
	selp.b32 	%r161, 0, %r156, %p4;
	selp.b32 	%r162, 0, %r158, %p3;
	mul.lo.s32 	%r163, %r13, %r159;
	mad.lo.s32 	%r164, %r14, %r160, %r163;
	mad.lo.s32 	%r165, %r15, %r161, %r164;
	mad.lo.s32 	%r166, %r16, %r162, %r165;
	shl.b64 	%rd77, %rd76, 32;
	shr.s64 	%rd78, %rd77, 30;
	add.s64 	%rd79, %rd9, %rd78;
	ld.global.f32 	%f33, [%rd79];
	cvt.s64.s32 	%rd80, %r166;
	add.s64 	%rd81, %rd10, %rd80;
	ld.global.u8 	%rs8, [%rd81];
	setp.eq.s16 	%p14, %rs8, 0;
	mul.f32 	%f34, %f33, %f4;
	selp.f32 	%f35, %f3, %f34, %p14;
	max.f32 	%f36, %f32, %f35;
	mov.b32 	%r167, %f36;
	shfl.sync.bfly.b32	%r168|%p15, %r167, 16, 31, -1;
	mov.b32 	%f37, %r168;
	max.f32 	%f38, %f36, %f37;
	mov.b32 	%r169, %f38;
	shfl.sync.bfly.b32	%r170|%p16, %r169, 8, 31, -1;
	mov.b32 	%f39, %r170;
	max.f32 	%f40, %f38, %f39;
	mov.b32 	%r171, %f40;
	shfl.sync.bfly.b32	%r172|%p17, %r171, 4, 31, -1;
	mov.b32 	%f41, %r172;
	max.f32 	%f42, %f40, %f41;
	mov.b32 	%r173, %f42;
	shfl.sync.bfly.b32	%r174|%p18, %r173, 2, 31, -1;
	mov.b32 	%f43, %r174;
	max.f32 	%f44, %f42, %f43;
	mov.b32 	%r175, %f44;
	shfl.sync.bfly.b32	%r176|%p19, %r175, 1, 31, -1;
	mov.b32 	%f45, %r176;
	max.f32 	%f46, %f44, %f45;
	sub.f32 	%f47, %f7, %f46;
	fma.rn.f32 	%f48, %f47, 0f3BBB989D, 0f3F000000;
	cvt.sat.f32.f32 	%f49, %f48;
	mov.f32 	%f50, 0f4B400001;
	mov.f32 	%f51, 0f437C0000;
	fma.rm.f32 	%f52, %f49, %f51, %f50;
	add.f32 	%f53, %f52, 0fCB40007F;
	neg.f32 	%f54, %f53;
	fma.rn.f32 	%f55, %f47, 0f3FB8AA3B, %f54;
	fma.rn.f32 	%f56, %f47, 0f32A57060, %f55;
	mov.b32 	%r177, %f52;
	shl.b32 	%r178, %r177, 23;
	mov.b32 	%f57, %r178;
	ex2.approx.ftz.f32 	%f58, %f56;
	mul.f32 	%f59, %f58, %f57;
	add.f32 	%f60, %f59, 0f00000000;
	sub.f32 	%f61, %f11, %f46;
	fma.rn.f32 	%f62, %f61, 0f3BBB989D, 0f3F000000;
	cvt.sat.f32.f32 	%f63, %f62;
	fma.rm.f32 	%f64, %f63, %f51, %f50;
	add.f32 	%f65, %f64, 0fCB40007F;
	neg.f32 	%f66, %f65;
	fma.rn.f32 	%f67, %f61, 0f3FB8AA3B, %f66;
	fma.rn.f32 	%f68, %f61, 0f32A57060, %f67;
	mov.b32 	%r179, %f64;
	shl.b32 	%r180, %r179, 23;
	mov.b32 	%f69, %r180;
	ex2.approx.ftz.f32 	%f70, %f68;
	mul.f32 	%f71, %f70, %f69;
	add.f32 	%f72, %f60, %f71;
	sub.f32 	%f73, %f15, %f46;
	fma.rn.f32 	%f74, %f73, 0f3BBB989D, 0f3F000000;
	cvt.sat.f32.f32 	%f75, %f74;
	fma.rm.f32 	%f76, %f75, %f51, %f50;
	add.f32 	%f77, %f76, 0fCB40007F;
	neg.f32 	%f78, %f77;
	fma.rn.f32 	%f79, %f73, 0f3FB8AA3B, %f78;
	fma.rn.f32 	%f80, %f73, 0f32A57060, %f79;
	mov.b32 	%r181, %f76;
	shl.b32 	%r182, %r181, 23;
	mov.b32 	%f81, %r182;
	ex2.approx.ftz.f32 	%f82, %f80;
	mul.f32 	%f83, %f82, %f81;
	add.f32 	%f84, %f72, %f83;
	sub.f32 	%f85, %f19, %f46;
	fma.rn.f32 	%f86, %f85, 0f3BBB989D, 0f3F000000;
	cvt.sat.f32.f32 	%f87, %f86;
	fma.rm.f32 	%f88, %f87, %f51, %f50;
	add.f32 	%f89, %f88, 0fCB40007F;
	neg.f32 	%f90, %f89;
	fma.rn.f32 	%f91, %f85, 0f3FB8AA3B, %f90;
	fma.rn.f32 	%f92, %f85, 0f32A57060, %f91;
	mov.b32 	%r183, %f88;
	shl.b32 	%r184, %r183, 23;
	mov.b32 	%f93, %r184;
	ex2.approx.ftz.f32 	%f94, %f92;
	mul.f32 	%f95, %f94, %f93;
	add.f32 	%f96, %f84, %f95;
	sub.f32 	%f97, %f23, %f46;
	fma.rn.f32 	%f98, %f97, 0f3BBB989D, 0f3F000000;
	cvt.sat.f32.f32 	%f99, %f98;
	fma.rm.f32 	%f100, %f99, %f51, %f50;
	add.f32 	%f101, %f100, 0fCB40007F;
	neg.f32 	%f102, %f101;
	fma.rn.f32 	%f103, %f97, 0f3FB8AA3B, %f102;
	fma.rn.f32 	%f104, %f97, 0f32A57060, %f103;
	mov.b32 	%r185, %f100;
	shl.b32 	%r186, %r185, 23;
	mov.b32 	%f105, %r186;
	ex2.approx.ftz.f32 	%f106, %f104;
	mul.f32 	%f107, %f106, %f105;
	add.f32 	%f108, %f96, %f107;
	sub.f32 	%f109, %f27, %f46;
	fma.rn.f32 	%f110, %f109, 0f3BBB989D, 0f3F000000;
	cvt.sat.f32.f32 	%f111, %f110;
	fma.rm.f32 	%f112, %f111, %f51, %f50;
	add.f32 	%f113, %f112, 0fCB40007F;
	neg.f32 	%f114, %f113;
	fma.rn.f32 	%f115, %f109, 0f3FB8AA3B, %f114;
	fma.rn.f32 	%f116, %f109, 0f32A57060, %f115;
	mov.b32 	%r187, %f112;
	shl.b32 	%r188, %r187, 23;
	mov.b32 	%f117, %r188;
	ex2.approx.ftz.f32 	%f118, %f116;
	mul.f32 	%f119, %f118, %f117;
	add.f32 	%f120, %f108, %f119;
	sub.f32 	%f121, %f31, %f46;
	fma.rn.f32 	%f122, %f121, 0f3BBB989D, 0f3F000000;
	cvt.sat.f32.f32 	%f123, %f122;
	fma.rm.f32 	%f124, %f123, %f51, %f50;
	add.f32 	%f125, %f124, 0fCB40007F;
	neg.f32 	%f126, %f125;
	fma.rn.f32 	%f127, %f121, 0f3FB8AA3B, %f126;
	fma.rn.f32 	%f128, %f121, 0f32A57060, %f127;
	mov.b32 	%r189, %f124;
	shl.b32 	%r190, %r189, 23;
	mov.b32 	%f129, %r190;
	ex2.approx.ftz.f32 	%f130, %f128;
	mul.f32 	%f131, %f130, %f129;
	add.f32 	%f132, %f120, %f131;
	sub.f32 	%f133, %f35, %f46;
	fma.rn.f32 	%f134, %f133, 0f3BBB989D, 0f3F000000;
	cvt.sat.f32.f32 	%f135, %f134;
	fma.rm.f32 	%f136, %f135, %f51, %f50;
	add.f32 	%f137, %f136, 0fCB40007F;
	neg.f32 	%f138, %f137;
	fma.rn.f32 	%f139, %f133, 0f3FB8AA3B, %f138;
	fma.rn.f32 	%f140, %f133, 0f32A57060, %f139;
	mov.b32 	%r191, %f136;
	shl.b32 	%r192, %r191, 23;
	mov.b32 	%f141, %r192;
	ex2.approx.ftz.f32 	%f142, %f140;
	mul.f32 	%f143, %f142, %f141;
	add.f32 	%f144, %f132, %f143;
	mov.b32 	%r193, %f144;
	shfl.sync.bfly.b32	%r194|%p20, %r193, 16, 31, -1;
	mov.b32 	%f145, %r194;
	add.f32 	%f146, %f144, %f145;
	mov.b32 	%r195, %f146;
	shfl.sync.bfly.b32	%r196|%p21, %r195, 8, 31, -1;
	mov.b32 	%f147, %r196;
	add.f32 	%f148, %f146, %f147;
	mov.b32 	%r197, %f148;
	shfl.sync.bfly.b32	%r198|%p22, %r197, 4, 31, -1;
	mov.b32 	%f149, %r198;
	add.f32 	%f150, %f148, %f149;
	mov.b32 	%r199, %f150;
	shfl.sync.bfly.b32	%r200|%p23, %r199, 2, 31, -1;
	mov.b32 	%f151, %r200;
	add.f32 	%f152, %f150, %f151;
	mov.b32 	%r201, %f152;
	shfl.sync.bfly.b32	%r202|%p24, %r201, 1, 31, -1;
	mov.b32 	%f153, %r202;
	add.f32 	%f154, %f152, %f153;
	div.rn.f32 	%f155, %f59, %f154;
	div.rn.f32 	%f156, %f71, %f154;
	div.rn.f32 	%f157, %f83, %f154;
	div.rn.f32 	%f158, %f95, %f154;
	div.rn.f32 	%f159, %f107, %f154;
	div.rn.f32 	%f160, %f119, %f154;
	div.rn.f32 	%f161, %f131, %f154;
	div.rn.f32 	%f162, %f143, %f154;
	mad.lo.s64 	%rd82, %rd85, %rd7, %rd11;
	shl.b64 	%rd83, %rd82, 2;
	add.s64 	%rd84, %rd12, %rd83;
	st.global.f32 	[%rd84], %f155;
	st.global.f32 	[%rd84+128], %f156;
	st.global.f32 	[%rd84+256], %f157;
	st.global.f32 	[%rd84+384], %f158;
	st.global.f32 	[%rd84+512], %f159;
	st.global.f32 	[%rd84+640], %f160;
	st.global.f32 	[%rd84+768], %f161;
	st.global.f32 	[%rd84+896], %f162;
	add.s64 	%rd85, %rd85, %rd13;
	setp.lt.s64 	%p25, %rd85, %rd26;
	@%p25 bra 	$L__BB540_4;
$L__BB540_5:
	ret;

}
	// .globl	_Z15SoftmaxWarpImplI22BroadcastScaleMaskLoadIffbLm4EiE11DirectStoreIffEfLi1ELi8ELi32ELi1ELb1EL9Algorithm0EEvT_T0_ll
.visible .entry _Z15SoftmaxWarpImplI22BroadcastScaleMaskLoadIffbLm4EiE11DirectStoreIffEfLi1ELi8ELi32ELi1ELb1EL9Algorithm0EEvT_T0_ll(
	.param .align 8 .b8 _Z15SoftmaxWarpImplI22BroadcastScaleMaskLoadIffbLm4EiE11DirectStoreIffEfLi1ELi8ELi32ELi1ELb1EL9Algorithm0EEvT_T0_ll_param_0[120],
	.param .align 8 .b8 _Z15SoftmaxWarpImplI22BroadcastScaleMaskLoadIffbLm4EiE11DirectStoreIffEfLi1ELi8ELi32ELi1ELb1EL9Algorithm0EEvT_T0_ll_param_1[16],
	.param .u64 _Z15SoftmaxWarpImplI22BroadcastScaleMaskLoadIffbLm4EiE11DirectStoreIffEfLi1ELi8ELi32ELi1ELb1EL9Algorithm0EEvT_T0_ll_param_2,
	.param .u64 _Z15SoftmaxWarpImplI22BroadcastScaleMaskLoadIffbLm4EiE11DirectStoreIffEfLi1ELi8ELi32ELi1ELb1EL9Algorithm0EEvT_T0_ll_param_3
)
{
	.reg .pred 	%p<70>;
	.reg .b16 	%rs<9>;
	.reg .b32 	%r<210>;
	.reg .b32 	%f<203>;
	.reg .b64 	%rd<94>;

	ld.param.u64 	%rd34, [_Z15SoftmaxWarpImplI22BroadcastScaleMaskLoadIffbLm4EiE11DirectStoreIffEfLi1ELi8ELi32ELi1ELb1EL9Algorithm0EEvT_T0_ll_param_1+8];
	ld.param.u64 	%rd33, [_Z15SoftmaxWarpImplI22BroadcastScaleMaskLoadIffbLm4EiE11DirectStoreIffEfLi1ELi8ELi32ELi1ELb1EL9Algorithm0EEvT_T0_ll_param_1];
	ld.param.v2.f32 	{%f43, %f44}, [_Z15SoftmaxWarpImplI22BroadcastScaleMaskLoadIffbLm4EiE11DirectStoreIffEfLi1ELi8ELi32ELi1ELb1EL9Algorithm0EEvT_T0_ll_param_0+112];
	ld.param.u64 	%rd32, [_Z15SoftmaxWarpImplI22BroadcastScaleMaskLoadIffbLm4EiE11DirectStoreIffEfLi1ELi8ELi32ELi1ELb1EL9Algorithm0EEvT_T0_ll_param_0+104];
	ld.param.v2.u32 	{%r15, %r16}, [_Z15SoftmaxWarpImplI22BroadcastScaleMaskLoadIffbLm4EiE11DirectStoreIffEfLi1ELi8ELi32ELi1ELb1EL9Algorithm0EEvT_T0_ll_param_0+88];
	ld.param.v2.u32 	{%r13, %r14}, [_Z15SoftmaxWarpImplI22BroadcastScaleMaskLoadIffbLm4EiE11DirectStoreIffEfLi1ELi8ELi32ELi1ELb1EL9Algorithm0EEvT_T0_ll_param_0+80];
	ld.param.v2.u32 	{%r11, %r12}, [_Z15SoftmaxWarpImplI22BroadcastScaleMaskLoadIffbLm4EiE11DirectStoreIffEfLi1ELi8ELi32ELi1ELb1EL9Algorithm0EEvT_T0_ll_param_0+64];
	ld.param.v2.u32 	{%r9, %r10}, [_Z15SoftmaxWarpImplI22BroadcastScaleMaskLoadIffbLm4EiE11DirectStoreIffEfLi1ELi8ELi32ELi1ELb1EL9Algorithm0EEvT_T0_ll_param_0+56];
	ld.param.u64 	%rd28, [_Z15SoftmaxWarpImplI22BroadcastScaleMaskLoadIffbLm4EiE11DirectStoreIffEfLi1ELi8ELi32ELi1ELb1EL9Algorithm0EEvT_T0_ll_param_0+40];
	ld.param.u64 	%rd27, [_Z15SoftmaxWarpImplI22BroadcastScaleMaskLoadIffbLm4EiE11DirectStoreIffEfLi1ELi8ELi32ELi1ELb1EL9Algorithm0EEvT_T0_ll_param_0+32];
	ld.param.u64 	%rd26, [_Z15SoftmaxWarpImplI22BroadcastScaleMaskLoadIffbLm4EiE11DirectStoreIffEfLi1ELi8ELi32ELi1ELb1EL9Algorithm0EEvT_T0_ll_param_0+24];
	ld.param.u64 	%rd25, [_Z15SoftmaxWarpImplI22BroadcastScaleMaskLoadIffbLm4EiE11DirectStoreIffEfLi1ELi8ELi32ELi1ELb1EL9Algorithm0EEvT_T0_ll_param_0+16];
	ld.param.u64 	%rd24, [_Z15SoftmaxWarpImplI22BroadcastScaleMaskLoadIffbLm4EiE11DirectStoreIffEfLi1ELi8ELi32ELi1ELb1EL9Algorithm0EEvT_T0_ll_param_0+8];
	ld.param.u64 	%rd23, [_Z15SoftmaxWarpImplI22BroadcastScaleMaskLoadIffbLm4EiE11DirectStoreIffEfLi1ELi8ELi32ELi1ELb1EL9Algorithm0EEvT_T0_ll_param_0];
	ld.param.u64 	%rd35, [_Z15SoftmaxWarpImplI22BroadcastScaleMaskLoadIffbLm4EiE11DirectStoreIffEfLi1ELi8ELi32ELi1ELb1EL9Algorithm0EEvT_T0_ll_param_2];
	ld.param.u64 	%rd36, [_Z15SoftmaxWarpImplI22BroadcastScaleMaskLoadIffbLm4EiE11DirectStoreIffEfLi1ELi8ELi32ELi1ELb1EL9Algorithm0EEvT_T0_ll_param_3];
	cvta.to.global.u64 	%rd1, %rd23;
	cvta.to.global.u64 	%rd2, %rd24;
	setp.lt.s64 	%p1, %rd36, 257;
	@%p1 bra 	$L__BB541_2;
	mov.u64 	%rd37, $str;
	cvta.global.u64 	%rd38, %rd37;
	mov.u64 	%rd39, $str$1;
	cvta.global.u64 	%rd40, %rd39;
	mov.u64 	%rd41, __unnamed_527;
	cvta.global.u64 	%rd42, %rd41;
	{ // callseq 526, 0
	.param .b64 param0;
	st.param.b64 	[param0], %rd38;
	.param .b64 param1;
	st.param.b64 	[param1], %rd40;
	.param .b32 param2;
	st.param.b32 	[param2], 219;
	.param .b64 param3;
	st.param.b64 	[param3], %rd42;
	.param .b64 param4;
	st.param.b64 	[param4], 1;
	call.uni 
	__assertfail, 
	(
	param0, 
	param1, 
	param2, 
	param3, 
	param4
	);
	} // callseq 526
$L__BB541_2:
	mov.u32 	%r17, %ctaid.x;
	mov.u32 	%r18, %ntid.y;
	mov.u32 	%r19, %tid.y;
	mad.lo.s32 	%r20, %r17, %r18, %r19;
	mov.u32 	%r21, %nctaid.x;
	mul.lo.s32 	%r8, %r21, %r18;
	cvt.s64.s32 	%rd93, %r20;
	setp.le.s64 	%p2, %rd35, %rd93;
	@%p2 bra 	$L__BB541_37;
	mov.u32 	%r22, %tid.x;
	cvt.u64.u32 	%rd9, %r22;
	add.s32 	%r23, %r22, 32;
	cvt.u64.u32 	%rd10, %r23;
	add.s32 	%r24, %r22, 64;
	cvt.u64.u32 	%rd11, %r24;
	add.s32 	%r25, %r22, 96;
	cvt.u64.u32 	%rd12, %r25;
	add.s32 	%r26, %r22, 128;
	cvt.u64.u32 	%rd13, %r26;
	add.s32 	%r27, %r22, 160;
	cvt.u64.u32 	%rd14, %r27;
	add.s32 	%r28, %r22, 192;
	cvt.u64.u32 	%rd15, %r28;
	add.s32 	%r29, %r22, 224;
	cvt.u64.u32 	%rd16, %r29;
	cvta.to.global.u64 	%rd17, %rd33;
	cvt.s64.s32 	%rd18, %r8;
$L__BB541_4:
	setp.le.s64 	%p3, %rd36, %rd9;
	mul.lo.s64 	%rd20, %rd32, %rd93;
	mov.f32 	%f187, 0fFF800000;
	mov.f32 	%f190, %f187;
	@%p3 bra 	$L__BB541_6;
	setp.eq.s64 	%p4, %rd28, 1;
	setp.eq.s64 	%p5, %rd27, 1;
	setp.eq.s64 	%p6, %rd26, 1;
	setp.eq.s64 	%p7, %rd25, 1;
	add.s64 	%rd43, %rd20, %rd9;
	cvt.u32.u64 	%r30, %rd43;
	div.s32 	%r31, %r30, %r9;
	mul.lo.s32 	%r32, %r31, %r9;
	sub.s32 	%r33, %r30, %r32;
	div.s32 	%r34, %r33, %r10;
	mul.lo.s32 	%r35, %r34, %r10;
	sub.s32 	%r36, %r33, %r35;
	div.s32 	%r37, %r36, %r11;
	mul.lo.s32 	%r38, %r37, %r11;
	sub.s32 	%r39, %r36, %r38;
	selp.b32 	%r40, 0, %r31, %p7;
	selp.b32 	%r41, 0, %r34, %p6;
	selp.b32 	%r42, 0, %r37, %p5;
	selp.b32 	%r43, 0, %r39, %p4;
	mul.lo.s32 	%r44, %r13, %r40;
	mad.lo.s32 	%r45, %r14, %r41, %r44;
	mad.lo.s32 	%r46, %r15, %r42, %r45;
	mad.lo.s32 	%r47, %r16, %r43, %r46;
	shl.b64 	%rd44, %rd43, 32;
	shr.s64 	%rd45, %rd44, 30;
	add.s64 	%rd46, %rd1, %rd45;
	ld.global.f32 	%f46, [%rd46];
	cvt.s64.s32 	%rd47, %r47;
	add.s64 	%rd48, %rd2, %rd47;
	ld.global.u8 	%rs1, [%rd48];
	setp.eq.s16 	%p8, %rs1, 0;
	mul.f32 	%f47, %f46, %f44;
	selp.f32 	%f187, %f43, %f47, %p8;
	max.f32 	%f190, %f187, 0fFF800000;
$L__BB541_6:
	setp.le.s64 	%p9, %rd36, %rd10;
	mov.f32 	%f189, 0fFF800000;
	@%p9 bra 	$L__BB541_8;
	setp.eq.s64 	%p10, %rd28, 1;
	setp.eq.s64 	%p11, %rd27, 1;
	setp.eq.s64 	%p12, %rd26, 1;
	setp.eq.s64 	%p13, %rd25, 1;
	add.s64 	%rd49, %rd20, %rd10;
	cvt.u32.u64 	%r48, %rd49;
	div.s32 	%r49, %r48, %r9;
	mul.lo.s32 	%r50, %r49, %r9;
	sub.s32 	%r51, %r48, %r50;
	div.s32 	%r52, %r51, %r10;
	mul.lo.s32 	%r53, %r52, %r10;
	sub.s32 	%r54, %r51, %r53;
	div.s32 	%r55, %r54, %r11;
	mul.lo.s32 	%r56, %r55, %r11;
	sub.s32 	%r57, %r54, %r56;
	selp.b32 	%r58, 0, %r49, %p13;
	selp.b32 	%r59, 0, %r52, %p12;
	selp.b32 	%r60, 0, %r55, %p11;
	selp.b32 	%r61, 0, %r57, %p10;
	mul.lo.s32 	%r62, %r13, %r58;
	mad.lo.s32 	%r63, %r14, %r59, %r62;
	mad.lo.s32 	%r64, %r15, %r60, %r63;
	mad.lo.s32 	%r65, %r16, %r61, %r64;
	shl.b64 	%rd50, %rd49, 32;
	shr.s64 	%rd51, %rd50, 30;
	add.s64 	%rd52, %rd1, %rd51;
	ld.global.f32 	%f49, [%rd52];
	cvt.s64.s32 	%rd53, %r65;
	add.s64 	%rd54, %rd2, %rd53;
	ld.global.u8 	%rs2, [%rd54];
	setp.eq.s16 	%p14, %rs2, 0;
	mul.f32 	%f50, %f49, %f44;
	selp.f32 	%f189, %f43, %f50, %p14;
	max.f32 	%f190, %f190, %f189;
$L__BB541_8:
	setp.le.s64 	%p15, %rd36, %rd11;
	mov.f32 	%f191, 0fFF800000;
	@%p15 bra 	$L__BB541_10;
	setp.eq.s64 	%p16, %rd28, 1;
	setp.eq.s64 	%p17, %rd27, 1;
	setp.eq.s64 	%p18, %rd26, 1;
	setp.eq.s64 	%p19, %rd25, 1;
	add.s64 	%rd55, %rd20, %rd11;
	cvt.u32.u64 	%r66, %rd55;
	div.s32 	%r67, %r66, %r9;
	mul.lo.s32 	%r68, %r67, %r9;
	sub.s32 	%r69, %r66, %r68;
	div.s32 	%r70, %r69, %r10;
	mul.lo.s32 	%r71, %r70, %r10;
	sub.s32 	%r72, %r69, %r71;
	div.s32 	%r73, %r72, %r11;
	mul.lo.s32 	%r74, %r73, %r11;
	sub.s32 	%r75, %r72, %r74;
	selp.b32 	%r76, 0, %r67, %p19;
	selp.b32 	%r77, 0, %r70, %p18;
	selp.b32 	%r78, 0, %r73, %p17;
	selp.b32 	%r79, 0, %r75, %p16;
	mul.lo.s32 	%r80, %r13, %r76;
	mad.lo.s32 	%r81, %r14, %r77, %r80;
	mad.lo.s32 	%r82, %r15, %r78, %r81;
	mad.lo.s32 	%r83, %r16, %r79, %r82;
	shl.b64 	%rd56, %rd55, 32;
	shr.s64 	%rd57, %rd56, 30;
	add.s64 	%rd58, %rd1, %rd57;
	ld.global.f32 	%f52, [%rd58];
	cvt.s64.s32 	%rd59, %r83;
	add.s64 	%rd60, %rd2, %rd59;
	ld.global.u8 	%rs3, [%rd60];
	setp.eq.s16 	%p20, %rs3, 0;
	mul.f32 	%f53, %f52, %f44;
	selp.f32 	%f191, %f43, %f53, %p20;
	max.f32 	%f190, %f190, %f191;
$L__BB541_10:
	setp.le.s64 	%p21, %rd36, %rd12;
	mov.f32 	%f193, 0fFF800000;
	@%p21 bra 	$L__BB541_12;
	setp.eq.s64 	%p22, %rd28, 1;
	setp.eq.s64 	%p23, %rd27, 1;
	setp.eq.s64 	%p24, %rd26, 1;
	setp.eq.s64 	%p25, %rd25, 1;
	add.s64 	%rd61, %rd20, %rd12;
	cvt.u32.u64 	%r84, %rd61;
	div.s32 	%r85, %r84, %r9;
	mul.lo.s32 	%r86, %r85, %r9;
	sub.s32 	%r87, %r84, %r86;
	div.s32 	%r88, %r87, %r10;
	mul.lo.s32 	%r89, %r88, %r10;
	sub.s32 	%r90, %r87, %r89;
	div.s32 	%r91, %r90, %r11;
	mul.lo.s32 	%r92, %r91, %r11;
	sub.s32 	%r93, %r90, %r92;
	selp.b32 	%r94, 0, %r85, %p25;
	selp.b32 	%r95, 0, %r88, %p24;
	selp.b32 	%r96, 0, %r91, %p23;
	selp.b32 	%r97, 0, %r93, %p22;
	mul.lo.s32 	%r98, %r13, %r94;
	mad.lo.s32 	%r99, %r14, %r95, %r98;
	mad.lo.s32 	%r100, %r15, %r96, %r99;
	mad.lo.s32 	%r101, %r16, %r97, %r100;
	shl.b64 	%rd62, %rd61, 32;
	shr.s64 	%rd63, %rd62, 30;
	add.s64 	%rd64, %rd1, %rd63;
	ld.global.f32 	%f55, [%rd64];
	cvt.s64.s32 	%rd65, %r101;
	add.s64 	%rd66, %rd2, %rd65;
	ld.global.u8 	%rs4, [%rd66];
	setp.eq.s16 	%p26, %rs4, 0;
	mul.f32 	%f56, %f55, %f44;
	selp.f32 	%f193, %f43, %f56, %p26;
	max.f32 	%f190, %f190, %f193;
$L__BB541_12:
	setp.le.s64 	%p27, %rd36, %rd13;
	mov.f32 	%f195, 0fFF800000;
	@%p27 bra 	$L__BB541_14;
	setp.eq.s64 	%p28, %rd28, 1;
	setp.eq.s64 	%p29, %rd27, 1;
	setp.eq.s64 	%p30, %rd26, 1;
	setp.eq.s64 	%p31, %rd25, 1;
	add.s64 	%rd67, %rd20, %rd13;
	cvt.u32.u64 	%r102, %rd67;
	div.s32 	%r103, %r102, %r9;
	mul.lo.s32 	%r104, %r103, %r9;
	sub.s32 	%r105, %r102, %r104;
	div.s32 	%r106, %r105, %r10;
	mul.lo.s32 	%r107, %r106, %r10;
	sub.s32 	%r108, %r105, %r107;
	div.s32 	%r109, %r108, %r11;
	mul.lo.s32 	%r110, %r109, %r11;
	sub.s32 	%r111, %r108, %r110;
	selp.b32 	%r112, 0, %r103, %p31;
	selp.b32 	%r113, 0, %r106, %p30;
	selp.b32 	%r114, 0, %r109, %p29;
	selp.b32 	%r115, 0, %r111, %p28;
	mul.lo.s32 	%r116, %r13, %r112;
	mad.lo.s32 	%r117, %r14, %r113, %r116;
	mad.lo.s32 	%r118, %r15, %r114, %r117;
	mad.lo.s32 	%r119, %r16, %r115, %r118;
	shl.b64 	%rd68, %rd67, 32;
	shr.s64 	%rd69, %rd68, 30;
	add.s64 	%rd70, %rd1, %rd69;
	ld.global.f32 	%f58, [%rd70];
	cvt.s64.s32 	%rd71, %r119;
	add.s64 	%rd72, %rd2, %rd71;
	ld.global.u8 	%rs5, [%rd72];
	setp.eq.s16 	%p32, %rs5, 0;
	mul.f32 	%f59, %f58, %f44;
	selp.f32 	%f195, %f43, %f59, %p32;
	max.f32 	%f190, %f190, %f195;
$L__BB541_14:
	setp.le.s64 	%p33, %rd36, %rd14;
	mov.f32 	%f197, 0fFF800000;
	@%p33 bra 	$L__BB541_16;
	setp.eq.s64 	%p34, %rd28, 1;
	setp.eq.s64 	%p35, %rd27, 1;
	setp.eq.s64 	%p36, %rd26, 1;
	setp.eq.s64 	%p37, %rd25, 1;
	add.s64 	%rd73, %rd20, %rd14;
	cvt.u32.u64 	%r120, %rd73;
	div.s32 	%r121, %r120, %r9;
	mul.lo.s32 	%r122, %r121, %r9;
	sub.s32 	%r123, %r120, %r122;
	div.s32 	%r124, %r123, %r10;
	mul.lo.s32 	%r125, %r124, %r10;
	sub.s32 	%r126, %r123, %r125;
	div.s32 	%r127, %r126, %r11;
	mul.lo.s32 	%r128, %r127, %r11;
	sub.s32 	%r129, %r126, %r128;
	selp.b32 	%r130, 0, %r121, %p37;
	selp.b32 	%r131, 0, %r124, %p36;
	selp.b32 	%r132, 0, %r127, %p35;
	selp.b32 	%r133, 0, %r129, %p34;
	mul.lo.s32 	%r134, %r13, %r130;
	mad.lo.s32 	%r135, %r14, %r131, %r134;
	mad.lo.s32 	%r136, %r15, %r132, %r135;
	mad.lo.s32 	%r137, %r16, %r133, %r136;
	shl.b64 	%rd74, %rd73, 32;
	shr.s64 	%rd75, %rd74, 30;
	add.s64 	%rd76, %rd1, %rd75;
	ld.global.f32 	%f61, [%rd76];
	cvt.s64.s32 	%rd77, %r137;
	add.s64 	%rd78, %rd2, %rd77;
	ld.global.u8 	%rs6, [%rd78];
	setp.eq.s16 	%p38, %rs6, 0;
	mul.f32 	%f62, %f61, %f44;
	selp.f32 	%f197, %f43, %f62, %p38;
	max.f32 	%f190, %f190, %f197;
$L__BB541_16:
	setp.le.s64 	%p39, %rd36, %rd15;
	mov.f32 	%f199, 0fFF800000;
	@%p39 bra 	$L__BB541_18;
	setp.eq.s64 	%p40, %rd28, 1;
	setp.eq.s64 	%p41, %rd27, 1;
	setp.eq.s64 	%p42, %rd26, 1;
	setp.eq.s64 	%p43, %rd25, 1;
	add.s64 	%rd79, %rd20, %rd15;
	cvt.u32.u64 	%r138, %rd79;
	div.s32 	%r139, %r138, %r9;
	mul.lo.s32 	%r140, %r139, %r9;
	sub.s32 	%r141, %r138, %r140;
	div.s32 	%r142, %r141, %r10;
	mul.lo.s32 	%r143, %r142, %r10;
	sub.s32 	%r144, %r141, %r143;
	div.s32 	%r145, %r144, %r11;
	mul.lo.s32 	%r146, %r145, %r11;
	sub.s32 	%r147, %r144, %r146;
	selp.b32 	%r148, 0, %r139, %p43;
	selp.b32 	%r149, 0, %r142, %p42;
	selp.b32 	%r150, 0, %r145, %p41;
	selp.b32 	%r151, 0, %r147, %p40;
	mul.lo.s32 	%r152, %r13, %r148;
	mad.lo.s32 	%r153, %r14, %r149, %r152;
	mad.lo.s32 	%r154, %r15, %r150, %r153;
	mad.lo.s32 	%r155, %r16, %r151, %r154;
	shl.b64 	%rd80, %rd79, 32;
	shr.s64 	%rd81, %rd80, 30;
	add.s64 	%rd82, %rd1, %rd81;
	ld.global.f32 	%f64, [%rd82];
	cvt.s64.s32 	%rd83, %r155;
	add.s64 	%rd84, %rd2, %rd83;
	ld.global.u8 	%rs7, [%rd84];
	setp.eq.s16 	%p44, %rs7, 0;
	mul.f32 	%f65, %f64, %f44;
	selp.f32 	%f199, %f43, %f65, %p44;
	max.f32 	%f190, %f190, %f199;
$L__BB541_18:
	setp.le.s64 	%p45, %rd36, %rd16;
	mov.f32 	%f201, 0fFF800000;
	@%p45 bra 	$L__BB541_20;
	setp.eq.s64 	%p46, %rd28, 1;
	setp.eq.s64 	%p47, %rd27, 1;
	setp.eq.s64 	%p48, %rd26, 1;
	setp.eq.s64 	%p49, %rd25, 1;
	add.s64 	%rd85, %rd20, %rd16;
	cvt.u32.u64 	%r156, %rd85;
	div.s32 	%r157, %r156, %r9;
	mul.lo.s32 	%r158, %r157, %r9;
	sub.s32 	%r159, %r156, %r158;
	div.s32 	%r160, %r159, %r10;
	mul.lo.s32 	%r161, %r160, %r10;
	sub.s32 	%r162, %r159, %r161;
	div.s32 	%r163, %r162, %r11;
	mul.lo.s32 	%r164, %r163, %r11;
	sub.s32 	%r165, %r162, %r164;
	selp.b32 	%r166, 0, %r157, %p49;
	selp.b32 	%r167, 0, %r160, %p48;
	selp.b32 	%r168, 0, %r163, %p47;
	selp.b32 	%r169, 0, %r165, %p46;
	mul.lo.s32 	%r170, %r13, %r166;
	mad.lo.s32 	%r171, %r14, %r167, %r170;
	mad.lo.s32 	%r172, %r15, %r168, %r171;
	mad.lo.s32 	%r173, %r16, %r169, %r172;
	shl.b64 	%rd86, %rd85, 32;
	shr.s64 	%rd87, %rd86, 30;
	add.s64 	%rd88, %rd1, %rd87;
	ld.global.f32 	%f67, [%rd88];
	cvt.s64.s32 	%rd89, %r173;
	add.s64 	%rd90, %rd2, %rd89;
	ld.global.u8 	%rs8, [%rd90];
	setp.eq.s16 	%p50, %rs8, 0;
	mul.f32 	%f68, %f67, %f44;
	selp.f32 	%f201, %f43, %f68, %p50;
	max.f32 	%f190, %f190, %f201;
$L__BB541_20:
	setp.le.s64 	%p51, %rd36, %rd9;
	mov.b32 	%r174, %f190;
	shfl.sync.bfly.b32	%r175|%p52, %r174, 16, 31, -1;
	mov.b32 	%f69, %r175;
	max.f32 	%f70, %f190, %f69;
	mov.b32 	%r176, %f70;
	shfl.sync.bfly.b32	%r177|%p53, %r176, 8, 31, -1;
	mov.b32 	%f71, %r177;
	max.f32 	%f72, %f70, %f71;
	mov.b32 	%r178, %f72;
	shfl.sync.bfly.b32	%r179|%p54, %r178, 4, 31, -1;
	mov.b32 	%f73, %r179;
	max.f32 	%f74, %f72, %f73;
	mov.b32 	%r180, %f74;
	shfl.sync.bfly.b32	%r181|%p55, %r180, 2, 31, -1;
	mov.b32 	%f75, %r181;
	max.f32 	%f76, %f74, %f75;
	mov.b32 	%r182, %f76;
	shfl.sync.bfly.b32	%r183|%p56, %r182, 1, 31, -1;
	mov.b32 	%f77, %r183;
	max.f32 	%f78, %f76, %f77;
	sub.f32 	%f79, %f187, %f78;
	fma.rn.f32 	%f80, %f79, 0f3BBB989D, 0f3F000000;
	cvt.sat.f32.f32 	%f81, %f80;
	mov.f32 	%f82, 0f4B400001;
	mov.f32 	%f83, 0f437C0000;
	fma.rm.f32 	%f84, %f81, %f83, %f82;
	add.f32 	%f85, %f84, 0fCB40007F;
	neg.f32 	%f86, %f85;
	fma.rn.f32 	%f87, %f79, 0f3FB8AA3B, %f86;
	fma.rn.f32 	%f88, %f79, 0f32A57060, %f87;
	mov.b32 	%r184, %f84;
	shl.b32 	%r185, %r184, 23;
	mov.b32 	%f89, %r185;
	ex2.approx.ftz.f32 	%f90, %f88;
	mul.f32 	%f91, %f90, %f89;
	add.f32 	%f92, %f91, 0f00000000;
	sub.f32 	%f93, %f189, %f78;
	fma.rn.f32 	%f94, %f93, 0f3BBB989D, 0f3F000000;
	cvt.sat.f32.f32 	%f95, %f94;
	fma.rm.f32 	%f96, %f95, %f83, %f82;
	add.f32 	%f97, %f96, 0fCB40007F;
	neg.f32 	%f98, %f97;
	fma.rn.f32 	%f99, %f93, 0f3FB8AA3B, %f98;
	fma.rn.f32 	%f100, %f93, 0f32A57060, %f99;
	mov.b32 	%r186, %f96;
	shl.b32 	%r187, %r186, 23;
	mov.b32 	%f101, %r187;
	ex2.approx.ftz.f32 	%f102, %f100;
	mul.f32 	%f103, %f102, %f101;
	add.f32 	%f104, %f92, %f103;
	sub.f32 	%f105, %f191, %f78;
	fma.rn.f32 	%f106, %f105, 0f3BBB989D, 0f3F000000;
	cvt.sat.f32.f32 	%f107, %f106;
	fma.rm.f32 	%f108, %f107, %f83, %f82;
	add.f32 	%f109, %f108, 0fCB40007F;
	neg.f32 	%f110, %f109;
	fma.rn.f32 	%f111, %f105, 0f3FB8AA3B, %f110;
	fma.rn.f32 	%f112, %f105, 0f32A57060, %f111;
	mov.b32 	%r188, %f108;
	shl.b32 	%r189, %r188, 23;
	mov.b32 	%f113, %r189;
	ex2.approx.ftz.f32 	%f114, %f112;
	mul.f32 	%f115, %f114, %f113;
	add.f32 	%f116, %f104, %f115;
	sub.f32 	%f117, %f193, %f78;
	fma.rn.f32 	%f118, %f117, 0f3BBB989D, 0f3F000000;
	cvt.sat.f32.f32 	%f119, %f118;
	fma.rm.f32 	%f120, %f119, %f83, %f82;
	add.f32 	%f121, %f120, 0fCB40007F;
	neg.f32 	%f122, %f121;
	fma.rn.f32 	%f123, %f117, 0f3FB8AA3B, %f122;
	fma.rn.f32 	%f124, %f117, 0f32A57060, %f123;
	mov.b32 	%r190, %f120;
	shl.b32 	%r191, %r190, 23;
	mov.b32 	%f125, %r191;
	ex2.approx.ftz.f32 	%f126, %f124;
	mul.f32 	%f127, %f126, %f125;
	add.f32 	%f128, %f116, %f127;
	sub.f32 	%f129, %f195, %f78;
	fma.rn.f32 	%f130, %f129, 0f3BBB989D, 0f3F000000;
	cvt.sat.f32.f32 	%f131, %f130;
	fma.rm.f32 	%f132, %f131, %f83, %f82;
	add.f32 	%f133, %f132, 0fCB40007F;
	neg.f32 	%f134, %f133;
	fma.rn.f32 	%f135, %f129, 0f3FB8AA3B, %f134;
	fma.rn.f32 	%f136, %f129, 0f32A57060, %f135;
	mov.b32 	%r192, %f132;
	shl.b32 	%r193, %r192, 23;
	mov.b32 	%f137, %r193;
	ex2.approx.ftz.f32 	%f138, %f136;
	mul.f32 	%f139, %f138, %f137;
	add.f32 	%f140, %f128, %f139;
	sub.f32 	%f141, %f197, %f78;
	fma.rn.f32 	%f142, %f141, 0f3BBB989D, 0f3F000000;
	cvt.sat.f32.f32 	%f143, %f142;
	fma.rm.f32 	%f144, %f143, %f83, %f82;
	add.f32 	%f145, %f144, 0fCB40007F;
	neg.f32 	%f146, %f145;
	fma.rn.f32 	%f147, %f141, 0f3FB8AA3B, %f146;
	fma.rn.f32 	%f148, %f141, 0f32A57060, %f147;
	mov.b32 	%r194, %f144;
	shl.b32 	%r195, %r194, 23;
	mov.b32 	%f149, %r195;
	ex2.approx.ftz.f32 	%f150, %f148;
	mul.f32 	%f151, %f150, %f149;
	add.f32 	%f152, %f140, %f151;
	sub.f32 	%f153, %f199, %f78;
	fma.rn.f32 	%f154, %f153, 0f3BBB989D, 0f3F000000;
	cvt.sat.f32.f32 	%f155, %f154;
	fma.rm.f32 	%f156, %f155, %f83, %f82;
	add.f32 	%f157, %f156, 0fCB40007F;
	neg.f32 	%f158, %f157;
	fma.rn.f32 	%f159, %f153, 0f3FB8AA3B, %f158;
	fma.rn.f32 	%f160, %f153, 0f32A57060, %f159;
	mov.b32 	%r196, %f156;
	shl.b32 	%r197, %r196, 23;
	mov.b32 	%f161, %r197;
	ex2.approx.ftz.f32 	%f162, %f160;
	mul.f32 	%f163, %f162, %f161;
	add.f32 	%f164, %f152, %f163;
	sub.f32 	%f165, %f201, %f78;
	fma.rn.f32 	%f166, %f165, 0f3BBB989D, 0f3F000000;
	cvt.sat.f32.f32 	%f167, %f166;
	fma.rm.f32 	%f168, %f167, %f83, %f82;
	add.f32 	%f169, %f168, 0fCB40007F;
	neg.f32 	%f170, %f169;
	fma.rn.f32 	%f171, %f165, 0f3FB8AA3B, %f170;
	fma.rn.f32 	%f172, %f165, 0f32A57060, %f171;
	mov.b32 	%r198, %f168;
	shl.b32 	%r199, %r198, 23;
	mov.b32 	%f173, %r199;
	ex2.approx.ftz.f32 	%f174, %f172;
	mul.f32 	%f175, %f174, %f173;
	add.f32 	%f176, %f164, %f175;
	mov.b32 	%r200, %f176;
	shfl.sync.bfly.b32	%r201|%p57, %r200, 16, 31, -1;
	mov.b32 	%f177, %r201;
	add.f32 	%f178, %f176, %f177;
	mov.b32 	%r202, %f178;
	shfl.sync.bfly.b32	%r203|%p58, %r202, 8, 31, -1;
	mov.b32 	%f179, %r203;
	add.f32 	%f180, %f178, %f179;
	mov.b32 	%r204, %f180;
	shfl.sync.bfly.b32	%r205|%p59, %r204, 4, 31, -1;
	mov.b32 	%f181, %r205;
	add.f32 	%f182, %f180, %f181;
	mov.b32 	%r206, %f182;
	shfl.sync.bfly.b32	%r207|%p60, %r206, 2, 31, -1;
	mov.b32 	%f183, %r207;
	add.f32 	%f184, %f182, %f183;
	mov.b32 	%r208, %f184;
	shfl.sync.bfly.b32	%r209|%p61, %r208, 1, 31, -1;
	mov.b32 	%f185, %r209;
	add.f32 	%f186, %f184, %f185;
	div.rn.f32 	%f35, %f91, %f186;
	div.rn.f32 	%f36, %f103, %f186;
	div.rn.f32 	%f37, %f115, %f186;
	div.rn.f32 	%f38, %f127, %f186;
	div.rn.f32 	%f39, %f139, %f186;
	div.rn.f32 	%f40, %f151, %f186;
	div.rn.f32 	%f41, %f163, %f186;
	div.rn.f32 	%f42, %f175, %f186;
	mad.lo.s64 	%rd91, %rd93, %rd34, %rd9;
	shl.b64 	%rd92, %rd91, 2;
	add.s64 	%rd21, %rd17, %rd92;
	@%p51 bra 	$L__BB541_22;
	st.global.f32 	[%rd21], %f35;
$L__BB541_22:
	setp.le.s64 	%p62, %rd36, %rd10;
	@%p62 bra 	$L__BB541_24;
	st.global.f32 	[%rd21+128], %f36;
$L__BB541_24:
	setp.le.s64 	%p63, %rd36, %rd11;
	@%p63 bra 	$L__BB541_26;
	st.global.f32 	[%rd21+256], %f37;
$L__BB541_26:
	setp.le.s64 	%p64, %rd36, %rd12;
	@%p64 bra 	$L__BB541_28;
	st.global.f32 	[%rd21+384], %f38;
$L__BB541_28:
	setp.le.s64 	%p65, %rd36, %rd13;
	@%p65 bra 	$L__BB541_30;
	st.global.f32 	[%rd21+512], %f39;
$L__BB541_30:
	setp.le.s64 	%p66, %rd36, %rd14;
	@%p66 bra 	$L__BB541_32;
	st.global.f32 	[%rd21+640], %f40;
$L__BB541_32:
	setp.le.s64 	%p67, %rd36, %rd15;
	@%p67 bra 	$L__BB541_34;
	st.global.f32 	[%rd21+768], %f41;
$L__BB541_34:
	setp.le.s64 	%p68, %rd36, %rd16;
	@%p68 bra 	$L__BB541_36;
	st.global.f32 	[%rd21+896], %f42;
$L__BB541_36:
	add.s64 	%rd93, %rd93, %rd18;
	setp.lt.s64 	%p69, %rd93, %rd35;
	@%p69 bra 	$L__BB541_4;
$L__BB541_37:
	ret;

}
	// .globl	_Z15SoftmaxWarpImplI22BroadcastScaleMaskLoadIffbLm4EiE11DirectStoreIffEfLi1ELi9ELi32ELi1ELb0EL9Algorithm0EEvT_T0_ll
.visible .entry _Z15SoftmaxWarpImplI22BroadcastScaleMaskLoadIffbLm4EiE11DirectStoreIffEfLi1ELi9ELi32ELi1ELb0EL9Algorithm0EEvT_T0_ll(
	.param .align 8 .b8 _Z15SoftmaxWarpImplI22BroadcastScaleMaskLoadIffbLm4EiE11DirectStoreIffEfLi1ELi9ELi32ELi1ELb0EL9Algorithm0EEvT_T0_ll_param_0[120],
	.param .align 8 .b8 _Z15SoftmaxWarpImplI22BroadcastScaleMaskLoadIffbLm4EiE11DirectStoreIffEfLi1ELi9ELi32ELi1ELb0EL9Algorithm0EEvT_T0_ll_param_1[16],
	.param .u64 _Z15SoftmaxWarpImplI22BroadcastScaleMaskLoadIffbLm4EiE11DirectStoreIffEfLi1ELi9ELi32ELi1ELb0EL9Algorithm0EEvT_T0_ll_param_2,
	.param .u64 _Z15SoftmaxWarpImplI22BroadcastScaleMaskLoadIffbLm4EiE11DirectStoreIffEfLi1ELi9ELi32ELi1ELb0EL9Algorithm0EEvT_T0_ll_param_3
)
{
	.reg .pred 	%p<27>;
	.reg .b16 	%rs<10>;
	.reg .b32 	%r<223>;
	.reg .b32 	%f<180>;
	.reg .b64 	%rd<91>;

	ld.param.v2.f32 	{%f3, %f4}, [_Z15SoftmaxWarpImplI22BroadcastScaleMaskLoadIffbLm4EiE11DirectStoreIffEfLi1ELi9ELi32ELi1ELb0EL9Algorithm0EEvT_T0_ll_param_0+112];
	ld.param.u64 	%rd24, [_Z15SoftmaxWarpImplI22BroadcastScaleMaskLoadIffbLm4EiE11DirectStoreIffEfLi1ELi9ELi32ELi1ELb0EL9Algorithm0EEvT_T0_ll_param_0+104];
	ld.param.v2.u32 	{%r15, %r16}, [_Z15SoftmaxWarpImplI22BroadcastScaleMaskLoadIffbLm4EiE11DirectStoreIffEfLi1ELi9ELi32ELi1ELb0EL9Algorithm0EEvT_T0_ll_param_0+88];
	ld.param.v2.u32 	{%r13, %r14}, [_Z15SoftmaxWarpImplI22BroadcastScaleMaskLoadIffbLm4EiE11DirectStoreIffEfLi1ELi9ELi32ELi1ELb0EL9Algorithm0EEvT_T0_ll_param_0+80];
	ld.param.v2.u32 	{%r11, %r12}, [_Z15SoftmaxWarpImplI22BroadcastScaleMaskLoadIffbLm4EiE11DirectStoreIffEfLi1ELi9ELi32ELi1ELb0EL9Algorithm0EEvT_T0_ll_param_0+64];
	ld.param.v2.u32 	{%r9, %r10}, [_Z15SoftmaxWarpImplI22BroadcastScaleMaskLoadIffbLm4EiE11DirectStoreIffEfLi1ELi9ELi32ELi1ELb0EL9Algorithm0EEvT_T0_ll_param_0+56];
	ld.param.u64 	%rd20, [_Z15SoftmaxWarpImplI22BroadcastScaleMaskLoadIffbLm4EiE11DirectStoreIffEfLi1ELi9ELi32ELi1ELb0EL9Algorithm0EEvT_T0_ll_param_0+40];
	ld.param.u64 	%rd19, [_Z15SoftmaxWarpImplI22BroadcastScaleMaskLoadIffbLm4EiE11DirectStoreIffEfLi1ELi9ELi32ELi1ELb0EL9Algorithm0EEvT_T0_ll_param_0+32];
	ld.param.u64 	%rd18, [_Z15SoftmaxWarpImplI22BroadcastScaleMaskLoadIffbLm4EiE11DirectStoreIffEfLi1ELi9ELi32ELi1ELb0EL9Algorithm0EEvT_T0_ll_param_0+24];
	ld.param.u64 	%rd17, [_Z15SoftmaxWarpImplI22BroadcastScaleMaskLoadIffbLm4EiE11DirectStoreIffEfLi1ELi9ELi32ELi1ELb0EL9Algorithm0EEvT_T0_ll_param_0+16];
	ld.param.u64 	%rd16, [_Z15SoftmaxWarpImplI22BroadcastScaleMaskLoadIffbLm4EiE11DirectStoreIffEfLi1ELi9ELi32ELi1ELb0EL9Algorithm0EEvT_T0_ll_param_0+8];
	ld.param.u64 	%rd15, [_Z15SoftmaxWarpImplI22BroadcastScaleMaskLoadIffbLm4EiE11DirectStoreIffEfLi1ELi9ELi32ELi1ELb0EL9Algorithm0EEvT_T0_ll_param_0];
	ld.param.u64 	%rd5, [_Z15SoftmaxWarpImplI22BroadcastScaleMaskLoadIffbLm4EiE11DirectStoreIffEfLi1ELi9ELi32ELi1ELb0EL9Algorithm0EEvT_T0_ll_param_1];
	ld.param.u64 	%rd6, [_Z15SoftmaxWarpImplI22BroadcastScaleMaskLoadIffbLm4EiE11DirectStoreIffEfLi1ELi9ELi32ELi1ELb0EL9Algorithm0EEvT_T0_ll_param_1+8];
	ld.param.u64 	%rd25, [_Z15SoftmaxWarpImplI22BroadcastScaleMaskLoadIffbLm4EiE11DirectStoreIffEfLi1ELi9ELi32ELi1ELb0EL9Algorithm0EEvT_T0_ll_param_2];
	ld.param.u64 	%rd26, [_Z15SoftmaxWarpImplI22BroadcastScaleMaskLoadIffbLm4EiE11DirectStoreIffEfLi1ELi9ELi32ELi1ELb0EL9Algorithm0EEvT_T0_ll_param_3];
	setp.lt.s64 	%p1, %rd26, 289;
	@%p1 bra 	$L__BB542_2;
	mov.u64 	%rd27, $str;
	cvta.global.u64 	%rd28, %rd27;
	mov.u64 	%rd29, $str$1;
	cvta.global.u64 	%rd30, %rd29;
	mov.u64 	%rd31, __unnamed_528;
	cvta.global.u64 	%rd32, %rd31;
	{ // callseq 527, 0
	.param .b64 param0;
	st.param.b64 	[param0], %rd28;
	.param .b64 param1;
	st.param.b64 	[param1], %rd30;
	.param .b32 param2;
	st.param.b32 	[param2], 219;
	.param .b64 param3;
	st.param.b64 	[param3], %rd32;
	.param .b64 param4;
	st.param.b64 	[param4], 1;
	call.uni 
	__assertfail, 
	(
	param0, 
	param1, 
	param2, 
	param3, 
	param4
	);
	} // callseq 527
$L__BB542_2:
	mov.u32 	%r17, %ctaid.x;
	mov.u32 	%r18, %ntid.y;
	mov.u32 	%r19, %tid.y;
	mad.lo.s32 	%r20, %r17, %r18, %r19;
	mov.u32 	%r21, %nctaid.x;
	mul.lo.s32 	%r8, %r21, %r18;
	cvt.s64.s32 	%rd90, %r20;
	setp.le.s64 	%p2, %rd25, %rd90;
	@%p2 bra 	$L__BB542_5;
	cvta.to.global.u64 	%rd8, %rd15;
	cvta.to.global.u64 	%rd9, %rd16;
	mov.u32 	%r22, %tid.x;
	cvt.u64.u32 	%rd10, %r22;
	cvta.to.global.u64 	%rd11, %rd5;
	cvt.s64.s32 	%rd12, %r8;
$L__BB542_4:
	setp.eq.s64 	%p3, %rd20, 1;
	setp.eq.s64 	%p4, %rd19, 1;
	setp.eq.s64 	%p5, %rd18, 1;
	setp.eq.s64 	%p6, %rd17, 1;
	mad.lo.s64 	%rd33, %rd24, %rd90, %rd10;
	cvt.u32.u64 	%r23, %rd33;
	div.s32 	%r24, %r23, %r9;
	mul.lo.s32 	%r25, %r24, %r9;
	sub.s32 	%r26, %r23, %r25;
	div.s32 	%r27, %r26, %r10;
	mul.lo.s32 	%r28, %r27, %r10;
	sub.s32 	%r29, %r26, %r28;
	div.s32 	%r30, %r29, %r11;
	mul.lo.s32 	%r31, %r30, %r11;
	sub.s32 	%r32, %r29, %r31;
	selp.b32 	%r33, 0, %r24, %p6;
	selp.b32 	%r34, 0, %r27, %p5;
	selp.b32 	%r35, 0, %r30, %p4;
	selp.b32 	%r36, 0, %r32, %p3;
	mul.lo.s32 	%r37, %r13, %r33;
	mad.lo.s32 	%r38, %r14, %r34, %r37;
	mad.lo.s32 	%r39, %r15, %r35, %r38;
	mad.lo.s32 	%r40, %r16, %r36, %r39;
	shl.b64 	%rd34, %rd33, 32;
	shr.s64 	%rd35, %rd34, 30;
	add.s64 	%rd36, %rd8, %rd35;
	ld.global.f32 	%f5, [%rd36];
	cvt.s64.s32 	%rd37, %r40;
	add.s64 	%rd38, %rd9, %rd37;
	ld.global.u8 	%rs1, [%rd38];
	setp.eq.s16 	%p7, %rs1, 0;
	mul.f32 	%f6, %f5, %f4;
	selp.f32 	%f7, %f3, %f6, %p7;
	max.f32 	%f8, %f7, 0fFF800000;
	add.s64 	%rd39, %rd33, 32;
	cvt.u32.u64 	%r41, %rd39;
	div.s32 	%r42, %r41, %r9;
	mul.lo.s32 	%r43, %r42, %r9;
	sub.s32 	%r44, %r41, %r43;
	div.s32 	%r45, %r44, %r10;
	mul.lo.s32 	%r46, %r45, %r10;
	sub.s32 	%r47, %r44, %r46;
	div.s32 	%r48, %r47, %r11;
	mul.lo.s32 	%r49, %r48, %r11;
	sub.s32 	%r50, %r47, %r49;
	selp.b32 	%r51, 0, %r42, %p6;
	selp.b32 	%r52, 0, %r45, %p5;
	selp.b32 	%r53, 0, %r48, %p4;
	selp.b32 	%r54, 0, %r50, %p3;
	mul.lo.s32 	%r55, %r13, %r51;
	mad.lo.s32 	%r56, %r14, %r52, %r55;
	mad.lo.s32 	%r57, %r15, %r53, %r56;
	mad.lo.s32 	%r58, %r16, %r54, %r57;
	shl.b64 	%rd40, %rd39, 32;
	shr.s64 	%rd41, %rd40, 30;
	add.s64 	%rd42, %rd8, %rd41;
	ld.global.f32 	%f9, [%rd42];
	cvt.s64.s32 	%rd43, %r58;
	add.s64 	%rd44, %rd9, %rd43;
	ld.global.u8 	%rs2, [%rd44];
	setp.eq.s16 	%p8, %rs2, 0;
	mul.f32 	%f10, %f9, %f4;
	selp.f32 	%f11, %f3, %f10, %p8;
	max.f32 	%f12, %f8, %f11;
	add.s64 	%rd45, %rd33, 64;
	cvt.u32.u64 	%r59, %rd45;
	div.s32 	%r60, %r59, %r9;
	mul.lo.s32 	%r61, %r60, %r9;
	sub.s32 	%r62, %r59, %r61;
	div.s32 	%r63, %r62, %r10;
	mul.lo.s32 	%r64, %r63, %r10;
	sub.s32 	%r65, %r62, %r64;
	div.s32 	%r66, %r65, %r11;
	mul.lo.s32 	%r67, %r66, %r11;
	sub.s32 	%r68, %r65, %r67;
	selp.b32 	%r69, 0, %r60, %p6;
	selp.b32 	%r70, 0, %r63, %p5;
	selp.b32 	%r71, 0, %r66, %p4;
	selp.b32 	%r72, 0, %r68, %p3;
	mul.lo.s32 	%r73, %r13, %r69;
	mad.lo.s32 	%r74, %r14, %r70, %r73;
	mad.lo.s32 	%r75, %r15, %r71, %r74;
	mad.lo.s32 	%r76, %r16, %r72, %r75;
	shl.b64 	%rd46, %rd45, 32;
	shr.s64 	%rd47, %rd46, 30;
	add.s64 	%rd48, %rd8, %rd47;
	ld.global.f32 	%f13, [%rd48];
	cvt.s64.s32 	%rd49, %r76;
	add.s64 	%rd50, %rd9, %rd49;
	ld.global.u8 	%rs3, [%rd50];
	setp.eq.s16 	%p9, %rs3, 0;
	mul.f32 	%f14, %f13, %f4;
	selp.f32 	%f15, %f3, %f14, %p9;
	max.f32 	%f16, %f12, %f15;
	add.s64 	%rd51, %rd33, 96;
	cvt.u32.u64 	%r77, %rd51;
	div.s32 	%r78, %r77, %r9;
	mul.lo.s32 	%r79, %r78, %r9;
	sub.s32 	%r80, %r77, %r79;
	div.s32 	%r81, %r80, %r10;
	mul.lo.s32 	%r82, %r81, %r10;
	sub.s32 	%r83, %r80, %r82;
	div.s32 	%r84, %r83, %r11;
	mul.lo.s32 	%r85, %r84, %r11;
	sub.s32 	%r86, %r83, %r85;
	selp.b32 	%r87, 0, %r78, %p6;
	selp.b32 	%r88, 0, %r81, %p5;
	selp.b32 	%r89, 0, %r84, %p4;
	selp.b32 	%r90, 0, %r86, %p3;
	mul.lo.s32 	%r91, %r13, %r87;
	mad.lo.s32 	%r92, %r14, %r88, %r91;
	mad.lo.s32 	%r93, %r15, %r89, %r92;
	mad.lo.s32 	%r94, %r16, %r90, %r93;
	shl.b64 	%rd52, %rd51, 32;
	shr.s64 	%rd53, %rd52, 30;
	add.s64 	%rd54, %rd8, %rd53;
	ld.global.f32 	%f17, [%rd54];
	cvt.s64.s32 	%rd55, %r94;
	add.s64 	%rd56, %rd9, %rd55;
	ld.global.u8 	%rs4, [%rd56];
	setp.eq.s16 	%p10, %rs4, 0;
	mul.f32 	%f18, %f17, %f4;
	selp.f32 	%f19, %f3, %f18, %p10;
	max.f32 	%f20, %f16, %f19;
	add.s64 	%rd57, %rd33, 128;
	cvt.u32.u64 	%r95, %rd57;
	div.s32 	%r96, %r95, %r9;
	mul.lo.s32 	%r97, %r96, %r9;
	sub.s32 	%r98, %r95, %r97;
	div.s32 	%r99, %r98, %r10;
	mul.lo.s32 	%r100, %r99, %r10;
	sub.s32 	%r101, %r98, %r100;
	div.s32 	%r102, %r101, %r11;
	mul.lo.s32 	%r103, %r102, %r11;
	sub.s32 	%r104, %r101, %r103;
	selp.b32 	%r105, 0, %r96, %p6;
	selp.b32 	%r106, 0, %r99, %p5;
	selp.b32 	%r107, 0, %r102, %p4;
	selp.b32 	%r108, 0, %r104, %p3;
	mul.lo.s32 	%r109, %r13, %r105;
	mad.lo.s32 	%r110, %r14, %r106, %r109;
	mad.lo.s32 	%r111, %r15, %r107, %r110;
	mad.lo.s32 	%r112, %r16, %r108, %r111;
	shl.b64 	%rd58, %rd57, 32;
	shr.s64 	%rd59, %rd58, 30;
	add.s64 	%rd60, %rd8, %rd59;
	ld.global.f32 	%f21, [%rd60];
	cvt.s64.s32 	%rd61, %r112;
	add.s64 	%rd62, %rd9, %rd61;
	ld.global.u8 	%rs5, [%rd62];
	setp.eq.s16 	%p11, %rs5, 0;
	mul.f32 	%f22, %f21, %f4;
	selp.f32 	%f23, %f3, %f22, %p11;
	max.f32 	%f24, %f20, %f23;
	add.s64 	%rd63, %rd33, 160;
	cvt.u32.u64 	%r113, %rd63;
	div.s32 	%r114, %r113, %r9;
	mul.lo.s32 	%r115, %r114, %r9;
	sub.s32 	%r116, %r113, %r115;
	div.s32 	%r117, %r116, %r10;
	mul.lo.s32 	%r118, %r117, %r10;
	sub.s32 	%r119, %r116, %r118;
	div.s32 	%r120, %r119, %r11;
	mul.lo.s32 	%r121, %r120, %r11;
	sub.s32 	%r122, %r119, %r121;
	selp.b32 	%r123, 0, %r114, %p6;
	selp.b32 	%r124, 0, %r117, %p5;
	selp.b32 	%r125, 0, %r120, %p4;
	selp.b32 	%r126, 0, %r122, %p3;
	mul.lo.s32 	%r127, %r13, %r123;
	mad.lo.s32 	%r128, %r14, %r124, %r127;
	mad.lo.s32 	%r129, %r15, %r125, %r128;
	mad.lo.s32 	%r130, %r16, %r126, %r129;
	shl.b64 	%rd64, %rd63, 32;
	shr.s64 	%rd65, %rd64, 30;
	add.s64 	%rd66, %rd8, %rd65;
	ld.global.f32 	%f25, [%rd66];
	cvt.s64.s32 	%rd67, %r130;
	add.s64 	%rd68, %rd9, %rd67;
	ld.global.u8 	%rs6, [%rd68];
	setp.eq.s16 	%p12, %rs6, 0;
	mul.f32 	%f26, %f25, %f4;
	selp.f32 	%f27, %f3, %f26, %p12;
	max.f32 	%f28, %f24, %f27;
	add.s64 	%rd69, %rd33, 192;
	cvt.u32.u64 	%r131, %rd69;
	div.s32 	%r132, %r131, %r9;
	mul.lo.s32 	%r133, %r132, %r9;
	sub.s32 	%r134, %r131, %r133;
	div.s32 	%r135, %r134, %r10;
	mul.lo.s32 	%r136, %r135, %r10;
	sub.s32 	%r137, %r134, %r136;
	div.s32 	%r138, %r137, %r11;
	mul.lo.s32 	%r139, %r138, %r11;
	sub.s32 	%r140, %r137, %r139;
	selp.b32 	%r141, 0, %r132, %p6;
	selp.b32 	%r142, 0, %r135, %p5;
	selp.b32 	%r143, 0, %r138, %p4;
	selp.b32 	%r144, 0, %r140, %p3;
	mul.lo.s32 	%r145, %r13, %r141;
	mad.lo.s32 	%r146, %r14, %r142, %r145;
	mad.lo.s32 	%r147, %r15, %r143, %r146;
	mad.lo.s32 	%r148, %r16, %r144, %r147;
	shl.b64 	%rd70, %rd69, 32;
	shr.s64 	%rd71, %rd70, 30;
	add.s64 	%rd72, %rd8, %rd71;
	ld.global.f32 	%f29, [%rd72];
	cvt.s64.s32 	%rd73, %r148;
	add.s64 	%rd74, %rd9, %rd73;
	ld.global.u8 	%rs7, [%rd74];
	setp.eq.s16 	%p13, %rs7, 0;
	mul.f32 	%f30, %f29, %f4;
	selp.f32 	%f31, %f3, %f30, %p13;
	max.f32 	%f32, %f28, %f31;
	add.s64 	%rd75, %rd33, 224;
	cvt.u32.u64 	%r149, %rd75;
	div.s32 	%r150, %r149, %r9;
	mul.lo.s32 	%r151, %r150, %r9;
	sub.s32 	%r152, %r149, %r151;
	div.s32 	%r153, %r152, %r10;
	mul.lo.s32 	%r154, %r153, %r10;
	sub.s32 	%r155, %r152, %r154;
	div.s32 	%r156, %r155, %r11;
	mul.lo.s32 	%r157, %r156, %r11;
	sub.s32 	%r158, %r155, %r157;
	selp.b32 	%r159, 0, %r150, %p6;
	selp.b32 	%r160, 0, %r153, %p5;
	selp.b32 	%r161, 0, %r156, %p4;
	selp.b32 	%r162, 0, %r158, %p3;
	mul.lo.s32 	%r163, %r13, %r159;
	mad.lo.s32 	%r164, %r14, %r160, %r163;
	mad.lo.s32 	%r165, %r15, %r161, %r164;
	mad.lo.s32 	%r166, %r16, %r162, %r165;
	shl.b64 	%rd76, %rd75, 32;
	shr.s64 	%rd77, %rd76, 30;
	add.s64 	%rd78, %rd8, %rd77;
	ld.global.f32 	%f33, [%rd78];
	cvt.s64.s32 	%rd79, %r166;
	add.s64 	%rd80, %rd9, %rd79;
	ld.global.u8 	%rs8, [%rd80];
	setp.eq.s16 	%p14, %rs8, 0;
	mul.f32 	%f34, %f33, %f4;
	selp.f32 	%f35, %f3, %f34, %p14;
	max.f32 	%f36, %f32, %f35;
	add.s64 	%rd81, %rd33, 256;
	cvt.u32.u64 	%r167, %rd81;
	div.s32 	%r168, %r167, %r9;
	mul.lo.s32 	%r169, %r168, %r9;
	sub.s32 	%r170, %r167, %r169;
	div.s32 	%r171, %r170, %r10;
	mul.lo.s32 	%r172, %r171, %r10;
	sub.s32 	%r173, %r170, %r172;
	div.s32 	%r174, %r173, %r11;
	mul.lo.s32 	%r175, %r174, %r11;
	sub.s32 	%r176, %r173, %r175;
	selp.b32 	%r177, 0, %r168, %p6;
	selp.b32 	%r178, 0, %r171, %p5;
	selp.b32 	%r179, 0, %r174, %p4;
	selp.b32 	%r180, 0, %r176, %p3;
	mul.lo.s32 	%r181, %r13, %r177;
	mad.lo.s32 	%r182, %r14, %r178, %r181;
	mad.lo.s32 	%r183, %r15, %r179, %r182;
	mad.lo.s32 	%r184, %r16, %r180, %r183;
	shl.b64 	%rd82, %rd81, 32;
	shr.s64 	%rd83, %rd82, 30;
	add.s64 	%rd84, %rd8, %rd83;
	ld.global.f32 	%f37, [%rd84];
	cvt.s64.s32 	%rd85, %r184;
	add.s64 	%rd86, %rd9, %rd85;
	ld.global.u8 	%rs9, [%rd86];
	setp.eq.s16 	%p15, %rs9, 0;
	mul.f32 	%f38, %f37, %f4;
	selp.f32 	%f39, %f3, %f38, %p15;
	max.f32 	%f40, %f36, %f39;
	mov.b32 	%r185, %f40;
	shfl.sync.bfly.b32	%r186|%p16, %r185, 16, 31, -1;
	mov.b32 	%f41, %r186;
	max.f32 	%f42, %f40, %f41;
	mov.b32 	%r187, %f42;
	shfl.sync.bfly.b32	%r188|%p17, %r187, 8, 31, -1;
	mov.b32 	%f43, %r188;
	max.f32 	%f44, %f42, %f43;
	mov.b32 	%r189, %f44;
	shfl.sync.bfly.b32	%r190|%p18, %r189, 4, 31, -1;
	mov.b32 	%f45, %r190;
	max.f32 	%f46, %f44, %f45;
	mov.b32 	%r191, %f46;
	shfl.sync.bfly.b32	%r192|%p19, %r191, 2, 31, -1;
	mov.b32 	%f47, %r192;
	max.f32 	%f48, %f46, %f47;
	mov.b32 	%r193, %f48;
	shfl.sync.bfly.b32	%r194|%p20, %r193, 1, 31, -1;
	mov.b32 	%f49, %r194;
	max.f32 	%f50, %f48, %f49;
	sub.f32 	%f51, %f7, %f50;
	fma.rn.f32 	%f52, %f51, 0f3BBB989D, 0f3F000000;
	cvt.sat.f32.f32 	%f53, %f52;
	mov.f32 	%f54, 0f4B400001;
	mov.f32 	%f55, 0f437C0000;
	fma.rm.f32 	%f56, %f53, %f55, %f54;
	add.f32 	%f57, %f56, 0fCB40007F;
	neg.f32 	%f58, %f57;
	fma.rn.f32 	%f59, %f51, 0f3FB8AA3B, %f58;
	fma.rn.f32 	%f60, %f51, 0f32A57060, %f59;
	mov.b32 	%r195, %f56;
	shl.b32 	%r196, %r195, 23;
	mov.b32 	%f61, %r196;
	ex2.approx.ftz.f32 	%f62, %f60;
	mul.f32 	%f63, %f62, %f61;
	add.f32 	%f64, %f63, 0f00000000;
	sub.f32 	%f65, %f11, %f50;
	fma.rn.f32 	%f66, %f65, 0f3BBB989D, 0f3F000000;
	cvt.sat.f32.f32 	%f67, %f66;
	fma.rm.f32 	%f68, %f67, %f55, %f54;
	add.f32 	%f69, %f68, 0fCB40007F;
	neg.f32 	%f70, %f69;
	fma.rn.f32 	%f71, %f65, 0f3FB8AA3B, %f70;
	fma.rn.f32 	%f72, %f65, 0f32A57060, %f71;
	mov.b32 	%r197, %f68;
	shl.b32 	%r198, %r197, 23;
	mov.b32 	%f73, %r198;
	ex2.approx.ftz.f32 	%f74, %f72;
	mul.f32 	%f75, %f74, %f73;
	add.f32 	%f76, %f64, %f75;
	sub.f32 	%f77, %f15, %f50;
	fma.rn.f32 	%f78, %f77, 0f3BBB989D, 0f3F000000;
	cvt.sat.f32.f32 	%f79, %f78;
	fma.rm.f32 	%f80, %f79, %f55, %f54;
	add.f32 	%f81, %f80, 0fCB40007F;
	neg.f32 	%f82, %f81;
	fma.rn.f32 	%f83, %f77, 0f3FB8AA3B, %f82;
	fma.rn.f32 	%f84, %f77, 0f32A57060, %f83;
	mov.b32 	%r199, %f80;
	shl.b32 	%r200, %r199, 23;
	mov.b32 	%f85, %r200;
	ex2.approx.ftz.f32 	%f86, %f84;
	mul.f32 	%f87, %f86, %f85;
	add.f32 	%f88, %f76, %f87;
	sub.f32 	%f89, %f19, %f50;
	fma.rn.f32 	%f90, %f89, 0f3BBB989D, 0f3F000000;
	cvt.sat.f32.f32 	%f91, %f90;
	fma.rm.f32 	%f92, %f91, %f55, %f54;
	add.f32 	%f93, %f92, 0fCB40007F;
	neg.f32 	%f94, %f93;
	fma.rn.f32 	%f95, %f89, 0f3FB8AA3B, %f94;
	fma.rn.f32 	%f96, %f89, 0f32A57060, %f95;
	mov.b32 	%r201, %f92;
	shl.b32 	%r202, %r201, 23;
	mov.b32 	%f97, %r202;
	ex2.approx.ftz.f32 	%f98, %f96;
	mul.f32 	%f99, %f98, %f97;
	add.f32 	%f100, %f88, %f99;
	sub.f32 	%f101, %f23, %f50;
	fma.rn.f32 	%f102, %f101, 0f3BBB989D, 0f3F000000;
	cvt.sat.f32.f32 	%f103, %f102;
	fma.rm.f32 	%f104, %f103, %f55, %f54;
	add.f32 	%f105, %f104, 0fCB40007F;
	neg.f32 	%f106, %f105;
	fma.rn.f32 	%f107, %f101, 0f3FB8AA3B, %f106;
	fma.rn.f32 	%f108, %f101, 0f32A57060, %f107;
	mov.b32 	%r203, %f104;
	shl.b32 	%r204, %r203, 23;
	mov.b32 	%f109, %r204;
	ex2.approx.ftz.f32 	%f110, %f108;
	mul.f32 	%f111, %f110, %f109;
	add.f32 	%f112, %f100, %f111;
	sub.f32 	%f113, %f27, %f50;
	fma.rn.f32 	%f114, %f113, 0f3BBB989D, 0f3F000000;
	cvt.sat.f32.f32 	%f115, %f114;
	fma.rm.f32 	%f116, %f115, %f55, %f54;
	add.f32 	%f117, %f116, 0fCB40007F;
	neg.f32 	%f118, %f117;
	fma.rn.f32 	%f119, %f113, 0f3FB8AA3B, %f118;
	fma.rn.f32 	%f120, %f113, 0f32A57060, %f119;
	mov.b32 	%r205, %f116;
	shl.b32 	%r206, %r205, 23;
	mov.b32 	%f121, %r206;
	ex2.approx.ftz.f32 	%f122, %f120;
	mul.f32 	%f123, %f122, %f121;
	add.f32 	%f124, %f112, %f123;
	sub.f32 	%f125, %f31, %f50;
	fma.rn.f32 	%f126, %f125, 0f3BBB989D, 0f3F000000;
	cvt.sat.f32.f32 	%f127, %f126;
	fma.rm.f32 	%f128, %f127, %f55, %f54;
	add.f32 	%f129, %f128, 0fCB40007F;
	neg.f32 	%f130, %f129;
	fma.rn.f32 	%f131, %f125, 0f3FB8AA3B, %f130;
	fma.rn.f32 	%f132, %f125, 0f32A57060, %f131;
	mov.b32 	%r207, %f128;
	shl.b32 	%r208, %r207, 23;
	mov.b32 	%f133, %r208;
	ex2.approx.ftz.f32 	%f134, %f132;
	mul.f32 	%f135, %f134, %f133;
	add.f32 	%f136, %f124, %f135;
	sub.f32 	%f137, %f35, %f50;
	fma.rn.f32 	%f138, %f137, 0f3BBB989D, 0f3F000000;
	cvt.sat.f32.f32 	%f139, %f138;
	fma.rm.f32 	%f140, %f139, %f55, %f54;
	add.f32 	%f141, %f140, 0fCB40007F;
	neg.f32 	%f142, %f141;
	fma.rn.f32 	%f143, %f137, 0f3FB8AA3B, %f142;
	fma.rn.f32 	%f144, %f137, 0f32A57060, %f143;
	mov.b32 	%r209, %f140;
	shl.b32 	%r210, %r209, 23;
	mov.b32 	%f145, %r210;
	ex2.approx.ftz.f32 	%f146, %f144;
	mul.f32 	%f147, %f146, %f145;
	add.f32 	%f148, %f136, %f147;
	sub.f32 	%f149, %f39, %f50;
	fma.rn.f32 	%f150, %f149, 0f3BBB989D, 0f3F000000;
	cvt.sat.f32.f32 	%f151, %f150;
	fma.rm.f32 	%f152, %f151, %f55, %f54;
	add.f32 	%f153, %f152, 0fCB40007F;
	neg.f32 	%f154, %f153;
	fma.rn.f32 	%f155, %f149, 0f3FB8AA3B, %f154;
	fma.rn.f32 	%f156, %f149, 0f32A57060, %f155;
	mov.b32 	%r211, %f152;
	shl.b32 	%r212, %r211, 23;
	mov.b32 	%f157, %r212;
	ex2.approx.ftz.f32 	%f158, %f156;
	mul.f32 	%f159, %f158, %f157;
	add.f32 	%f160, %f148, %f159;
	mov.b32 	%r213, %f160;
	shfl.sync.bfly.b32	%r214|%p21, %r213, 16, 31, -1;
	mov.b32 	%f161, %r214;
	add.f32 	%f162, %f160, %f161;
	mov.b32 	%r215, %f162;
	shfl.sync.bfly.b32	%r216|%p22, %r215, 8, 31, -1;
	mov.b32 	%f163, %r216;
	add.f32 	%f164, %f162, %f163;
	mov.b32 	%r217, %f164;
	shfl.sync.bfly.b32	%r218|%p23, %r217, 4, 31, -1;
	mov.b32 	%f165, %r218;
	add.f32 	%f166, %f164, %f165;
	mov.b32 	%r219, %f166;
	shfl.sync.bfly.b32	%r220|%p24, %r219, 2, 31, -1;
	mov.b32 	%f167, %r220;
	add.f32 	%f168, %f166, %f167;
	mov.b32 	%r221, %f168;
	shfl.sync.bfly.b32	%r222|%p25, %r221, 1, 31, -1;
	mov.b32 	%f169, %r222;
	add.f32 	%f170, %f168, %f169;
	div.rn.f32 	%f171, %f63, %f170;
	div.rn.f32 	%f172, %f75, %f170;
	div.rn.f32 	%f173, %f87, %f170;
	div.rn.f32 	%f174, %f99, %f170;
	div.rn.f32 	%f175, %f111, %f170;
	div.rn.f32 	%f176, %f123, %f170;
	div.rn.f32 	%f177, %f135, %f170;
	div.rn.f32 	%f178, %f147, %f170;
	div.rn.f32 	%f179, %f159, %f170;
	mad.lo.s64 	%rd87, %rd90, %rd6, %rd10;
	shl.b64 	%rd88, %rd87, 2;
	add.s64 	%rd89, %rd11, %rd88;
	st.global.f32 	[%rd89], %f171;
	st.global.f32 	[%rd89+128], %f172;
	st.global.f32 	[%rd89+256], %f173;
	st.global.f32 	[%rd89+384], %f174;
	st.global.f32 	[%rd89+512], %f175;
	st.global.f32 	[%rd89+640], %f176;
	st.global.f32 	[%rd89+768], %f177;
	st.global.f32 	[%rd89+896], %f178;
	st.global.f32 	[%rd89+1024], %f179;
	add.s64 	%rd90, %rd90, %rd12;
	setp.lt.s64 	%p26, %rd90, %rd25;
	@%p26 bra 	$L__BB542_4;
$L__BB542_5:
	ret;

}
	// .globl	_Z15SoftmaxWarpImplI22BroadcastScaleMaskLoadIffbLm4EiE11DirectStoreIffEfLi1ELi9ELi32ELi1ELb1EL9Algorithm0EEvT_T0_ll
.visible .entry _Z15SoftmaxWarpImplI22BroadcastScaleMaskLoadIffbLm4EiE11DirectStoreIffEfLi1ELi9ELi32ELi1ELb1EL9Algorithm0EEvT_T0_ll(
	.param .align 8 .b8 _Z15SoftmaxWarpImplI22BroadcastScaleMaskLoadIffbLm4EiE11DirectStoreIffEfLi1ELi9ELi32ELi1ELb1EL9Algorithm0EEvT_T0_ll_param_0[120],
	.param .align 8 .b8 _Z15SoftmaxWarpImplI22BroadcastScaleMaskLoadIffbLm4EiE11DirectStoreIffEfLi1ELi9ELi32ELi1ELb1EL9Algorithm0EEvT_T0_ll_param_1[16],
	.param .u64 _Z15SoftmaxWarpImplI22BroadcastScaleMaskLoadIffbLm4EiE11DirectStoreIffEfLi1ELi9ELi32ELi1ELb1EL9Algorithm0EEvT_T0_ll_param_2,
	.param .u64 _Z15SoftmaxWarpImplI22BroadcastScaleMaskLoadIffbLm4EiE11DirectStoreIffEfLi1ELi9ELi32ELi1ELb1EL9Algorithm0EEvT_T0_ll_param_3
)
{
	.reg .pred 	%p<77>;
	.reg .b16 	%rs<10>;
	.reg .b32 	%r<231>;
	.reg .b32 	%f<225>;
	.reg .b64 	%rd<102>;

	ld.param.u64 	%rd33, [_Z15SoftmaxWarpImplI22BroadcastScaleMaskLoadIffbLm4EiE11DirectStoreIffEfLi1ELi9ELi32ELi1ELb1EL9Algorithm0EEvT_T0_ll_param_1+8];
	ld.param.u64 	%rd32, [_Z15SoftmaxWarpImplI22BroadcastScaleMaskLoadIffbLm4EiE11DirectStoreIffEfLi1ELi9ELi32ELi1ELb1EL9Algorithm0EEvT_T0_ll_param_1];
	ld.param.v2.f32 	{%f48, %f49}, [_Z15SoftmaxWarpImplI22BroadcastScaleMaskLoadIffbLm4EiE11DirectStoreIffEfLi1ELi9ELi32ELi1ELb1EL9Algorithm0EEvT_T0_ll_param_0+112];
	ld.param.u64 	%rd31, [_Z15SoftmaxWarpImplI22BroadcastScaleMaskLoadIffbLm4EiE11DirectStoreIffEfLi1ELi9ELi32ELi1ELb1EL9Algorithm0EEvT_T0_ll_param_0+104];
	ld.param.v2.u32 	{%r15, %r16}, [_Z15SoftmaxWarpImplI22BroadcastScaleMaskLoadIffbLm4EiE11DirectStoreIffEfLi1ELi9ELi32ELi1ELb1EL9Algorithm0EEvT_T0_ll_param_0+88];
	ld.param.v2.u32 	{%r13, %r14}, [_Z15SoftmaxWarpImplI22BroadcastScaleMaskLoadIffbLm4EiE11DirectStoreIffEfLi1ELi9ELi32ELi1ELb1EL9Algorithm0EEvT_T0_ll_param_0+80];
	ld.param.v2.u32 	{%r11, %r12}, [_Z15SoftmaxWarpImplI22BroadcastScaleMaskLoadIffbLm4EiE11DirectStoreIffEfLi1ELi9ELi32ELi1ELb1EL9Algorithm0EEvT_T0_ll_param_0+64];
	ld.param.v2.u32 	{%r9, %r10}, [_Z15SoftmaxWarpImplI22BroadcastScaleMaskLoadIffbLm4EiE11DirectStoreIffEfLi1ELi9ELi32ELi1ELb1EL9Algorithm0EEvT_T0_ll_param_0+56];
	ld.param.u64 	%rd27, [_Z15SoftmaxWarpImplI22BroadcastScaleMaskLoadIffbLm4EiE11DirectStoreIffEfLi1ELi9ELi32ELi1ELb1EL9Algorithm0EEvT_T0_ll_param_0+40];
	ld.param.u64 	%rd26, [_Z15SoftmaxWarpImplI22BroadcastScaleMaskLoadIffbLm4EiE11DirectStoreIffEfLi1ELi9ELi32ELi1ELb1EL9Algorithm0EEvT_T0_ll_param_0+32];
	ld.param.u64 	%rd25, [_Z15SoftmaxWarpImplI22BroadcastScaleMaskLoadIffbLm4EiE11DirectStoreIffEfLi1ELi9ELi32ELi1ELb1EL9Algorithm0EEvT_T0_ll_param_0+24];
	ld.param.u64 	%rd24, [_Z15SoftmaxWarpImplI22BroadcastScaleMaskLoadIffbLm4EiE11DirectStoreIffEfLi1ELi9ELi32ELi1ELb1EL9Algorithm0EEvT_T0_ll_param_0+16];
	ld.param.u64 	%rd23, [_Z15SoftmaxWarpImplI22BroadcastScaleMaskLoadIffbLm4EiE11DirectStoreIffEfLi1ELi9ELi32ELi1ELb1EL9Algorithm0EEvT_T0_ll_param_0+8];
	ld.param.u64 	%rd22, [_Z15SoftmaxWarpImplI22BroadcastScaleMaskLoadIffbLm4EiE11DirectStoreIffEfLi1ELi9ELi32ELi1ELb1EL9Algorithm0EEvT_T0_ll_param_0];
	ld.param.u64 	%rd35, [_Z15SoftmaxWarpImplI22BroadcastScaleMaskLoadIffbLm4EiE11DirectStoreIffEfLi1ELi9ELi32ELi1ELb1EL9Algorithm0EEvT_T0_ll_param_3];
	cvta.to.global.u64 	%rd1, %rd22;
	cvta.to.global.u64 	%rd2, %rd23;
	setp.lt.s64 	%p1, %rd35, 289;
	@%p1 bra 	$L__BB543_2;
	mov.u64 	%rd36, $str;
	cvta.global.u64 	%rd37, %rd36;
	mov.u64 	%rd38, $str$1;
	cvta.global.u64 	%rd39, %rd38;
	mov.u64 	%rd40, __unnamed_529;
	cvta.global.u64 	%rd41, %rd40;
	{ // callseq 528, 0
	.param .b64 param0;
	st.param.b64 	[param0], %rd37;
	.param .b64 param1;
	st.param.b64 	[param1], %rd39;
	.param .b32 param2;
	st.param.b32 	[param2], 219;
	.param .b64 param3;
	st.param.b64 	[param3], %rd41;
	.param .b64 param4;
	st.param.b64 	[param4], 1;
	call.uni 
	__assertfail, 
	(
	param0, 
	param1, 
	param2, 
	param3, 
	param4
	);
	} // callseq 528
$L__BB543_2:
	ld.param.u64 	%rd99, [_Z15SoftmaxWarpImplI22BroadcastScaleMaskLoadIffbLm4EiE11DirectStoreIffEfLi1ELi9ELi32ELi1ELb1EL9Algorithm0EEvT_T0_ll_param_2];
	mov.u32 	%r17, %ctaid.x;
	mov.u32 	%r18, %ntid.y;
	mov.u32 	%r19, %tid.y;
	mad.lo.s32 	%r20, %r17, %r18, %r19;
	mov.u32 	%r21, %nctaid.x;
	mul.lo.s32 	%r8, %r21, %r18;
	cvt.s64.s32 	%rd101, %r20;
	setp.le.s64 	%p2, %rd99, %rd101;
	@%p2 bra 	$L__BB543_41;
	mov.u32 	%r22, %tid.x;
	cvt.u64.u32 	%rd8, %r22;
	add.s32 	%r23, %r22, 32;
	cvt.u64.u32 	%rd9, %r23;
	add.s32 	%r24, %r22, 64;
	cvt.u64.u32 	%rd10, %r24;
	add.s32 	%r25, %r22, 96;
	cvt.u64.u32 	%rd11, %r25;
	add.s32 	%r26, %r22, 128;
	cvt.u64.u32 	%rd12, %r26;
	add.s32 	%r27, %r22, 160;
	cvt.u64.u32 	%rd13, %r27;
	add.s32 	%r28, %r22, 192;
	cvt.u64.u32 	%rd14, %r28;
	add.s32 	%r29, %r22, 224;
	cvt.u64.u32 	%rd15, %r29;
	add.s32 	%r30, %r22, 256;
	cvt.u64.u32 	%rd16, %r30;
	cvt.s64.s32 	%rd17, %r8;
$L__BB543_4:
	setp.le.s64 	%p3, %rd35, %rd8;
	mul.lo.s64 	%rd19, %rd31, %rd101;
	mov.f32 	%f207, 0fFF800000;
	mov.f32 	%f210, %f207;
	@%p3 bra 	$L__BB543_6;
	setp.eq.s64 	%p4, %rd27, 1;
	setp.eq.s64 	%p5, %rd26, 1;
	setp.eq.s64 	%p6, %rd25, 1;
	setp.eq.s64 	%p7, %rd24, 1;
	add.s64 	%rd42, %rd19, %rd8;
	cvt.u32.u64 	%r31, %rd42;
	div.s32 	%r32, %r31, %r9;
	mul.lo.s32 	%r33, %r32, %r9;
	sub.s32 	%r34, %r31, %r33;
	div.s32 	%r35, %r34, %r10;
	mul.lo.s32 	%r36, %r35, %r10;
	sub.s32 	%r37, %r34, %r36;
	div.s32 	%r38, %r37, %r11;
	mul.lo.s32 	%r39, %r38, %r11;
	sub.s32 	%r40, %r37, %r39;
	selp.b32 	%r41, 0, %r32, %p7;
	selp.b32 	%r42, 0, %r35, %p6;
	selp.b32 	%r43, 0, %r38, %p5;
	selp.b32 	%r44, 0, %r40, %p4;
	mul.lo.s32 	%r45, %r13, %r41;
	mad.lo.s32 	%r46, %r14, %r42, %r45;
	mad.lo.s32 	%r47, %r15, %r43, %r46;
	mad.lo.s32 	%r48, %r16, %r44, %r47;
	shl.b64 	%rd43, %rd42, 32;
	shr.s64 	%rd44, %rd43, 30;
	add.s64 	%rd45, %rd1, %rd44;
	ld.global.f32 	%f51, [%rd45];
	cvt.s64.s32 	%rd46, %r48;
	add.s64 	%rd47, %rd2, %rd46;
	ld.global.u8 	%rs1, [%rd47];
	setp.eq.s16 	%p8, %rs1, 0;
	mul.f32 	%f52, %f51, %f49;
	selp.f32 	%f207, %f48, %f52, %p8;
	max.f32 	%f210, %f207, 0fFF800000;
$L__BB543_6:
	setp.le.s64 	%p9, %rd35, %rd9;
	mov.f32 	%f209, 0fFF800000;
	@%p9 bra 	$L__BB543_8;
	setp.eq.s64 	%p10, %rd27, 1;
	setp.eq.s64 	%p11, %rd26, 1;
	setp.eq.s64 	%p12, %rd25, 1;
	setp.eq.s64 	%p13, %rd24, 1;
	add.s64 	%rd48, %rd19, %rd9;
	cvt.u32.u64 	%r49, %rd48;
	div.s32 	%r50, %r49, %r9;
	mul.lo.s32 	%r51, %r50, %r9;
	sub.s32 	%r52, %r49, %r51;
	div.s32 	%r53, %r52, %r10;
	mul.lo.s32 	%r54, %r53, %r10;
	sub.s32 	%r55, %r52, %r54;
	div.s32 	%r56, %r55, %r11;
	mul.lo.s32 	%r57, %r56, %r11;
	sub.s32 	%r58, %r55, %r57;
	selp.b32 	%r59, 0, %r50, %p13;
	selp.b32 	%r60, 0, %r53, %p12;
	selp.b32 	%r61, 0, %r56, %p11;
	selp.b32 	%r62, 0, %r58, %p10;
	mul.lo.s32 	%r63, %r13, %r59;
	mad.lo.s32 	%r64, %r14, %r60, %r63;
	mad.lo.s32 	%r65, %r15, %r61, %r64;
	mad.lo.s32 	%r66, %r16, %r62, %r65;
	shl.b64 	%rd49, %rd48, 32;
	shr.s64 	%rd50, %rd49, 30;
	add.s64 	%rd51, %rd1, %rd50;
	ld.global.f32 	%f54, [%rd51];
	cvt.s64.s32 	%rd52, %r66;
	add.s64 	%rd53, %rd2, %rd52;
	ld.global.u8 	%rs2, [%rd53];
	setp.eq.s16 	%p14, %rs2, 0;
	mul.f32 	%f55, %f54, %f49;
	selp.f32 	%f209, %f48, %f55, %p14;
	max.f32 	%f210, %f210, %f209;
$L__BB543_8:
	setp.le.s64 	%p15, %rd35, %rd10;
	mov.f32 	%f211, 0fFF800000;
	@%p15 bra 	$L__BB543_10;
	setp.eq.s64 	%p16, %rd27, 1;
	setp.eq.s64 	%p17, %rd26, 1;
	setp.eq.s64 	%p18, %rd25, 1;
	setp.eq.s64 	%p19, %rd24, 1;
	add.s64 	%rd54, %rd19, %rd10;
	cvt.u32.u64 	%r67, %rd54;
	div.s32 	%r68, %r67, %r9;
	mul.lo.s32 	%r69, %r68, %r9;
	sub.s32 	%r70, %r67, %r69;
	div.s32 	%r71, %r70, %r10;
	mul.lo.s32 	%r72, %r71, %r10;
	sub.s32 	%r73, %r70, %r72;
	div.s32 	%r74, %r73, %r11;
	mul.lo.s32 	%r75, %r74, %r11;
	sub.s32 	%r76, %r73, %r75;
	selp.b32 	%r77, 0, %r68, %p19;
	selp.b32 	%r78, 0, %r71, %p18;
	selp.b32 	%r79, 0, %r74, %p17;
	selp.b32 	%r80, 0, %r76, %p16;
	mul.lo.s32 	%r81, %r13, %r77;
	mad.lo.s32 	%r82, %r14, %r78, %r81;
	mad.lo.s32 	%r83, %r15, %r79, %r82;
	mad.lo.s32 	%r84, %r16, %r80, %r83;
	shl.b64 	%rd55, %rd54, 32;
	shr.s64 	%rd56, %rd55, 30;
	add.s64 	%rd57, %rd1, %rd56;
	ld.global.f32 	%f57, [%rd57];
	cvt.s64.s32 	%rd58, %r84;
	add.s64 	%rd59, %rd2, %rd58;
	ld.global.u8 	%rs3, [%rd59];
	setp.eq.s16 	%p20, %rs3, 0;
	mul.f32 	%f58, %f57, %f49;
	selp.f32 	%f211, %f48, %f58, %p20;
	max.f32 	%f210, %f210, %f211;
$L__BB543_10:
	setp.le.s64 	%p21, %rd35, %rd11;
	mov.f32 	%f213, 0fFF800000;
	@%p21 bra 	$L__BB543_12;
	setp.eq.s64 	%p22, %rd27, 1;
	setp.eq.s64 	%p23, %rd26, 1;
	setp.eq.s64 	%p24, %rd25, 1;
	setp.eq.s64 	%p25, %rd24, 1;
	add.s64 	%rd60, %rd19, %rd11;
	cvt.u32.u64 	%r85, %rd60;
	div.s32 	%r86, %r85, %r9;
	mul.lo.s32 	%r87, %r86, %r9;
	sub.s32 	%r88, %r85, %r87;
	div.s32 	%r89, %r88, %r10;
	mul.lo.s32 	%r90, %r89, %r10;
	sub.s32 	%r91, %r88, %r90;
	div.s32 	%r92, %r91, %r11;
	mul.lo.s32 	%r93, %r92, %r11;
	sub.s32 	%r94, %r91, %r93;
	selp.b32 	%r95, 0, %r86, %p25;
	selp.b32 	%r96, 0, %r89, %p24;
	selp.b32 	%r97, 0, %r92, %p23;
	selp.b32 	%r98, 0, %r94, %p22;
	mul.lo.s32 	%r99, %r13, %r95;
	mad.lo.s32 	%r100, %r14, %r96, %r99;
	mad.lo.s32 	%r101, %r15, %r97, %r100;
	mad.lo.s32 	%r102, %r16, %r98, %r101;
	shl.b64 	%rd61, %rd60, 32;
	shr.s64 	%rd62, %rd61, 30;
	add.s64 	%rd63, %rd1, %rd62;
	ld.global.f32 	%f60, [%rd63];
	cvt.s64.s32 	%rd64, %r102;
	add.s64 	%rd65, %rd2, %rd64;
	ld.global.u8 	%rs4, [%rd65];
	setp.eq.s16 	%p26, %rs4, 0;
	mul.f32 	%f61, %f60, %f49;
	selp.f32 	%f213, %f48, %f61, %p26;
	max.f32 	%f210, %f210, %f213;
$L__BB543_12:
	setp.le.s64 	%p27, %rd35, %rd12;
	mov.f32 	%f215, 0fFF800000;
	@%p27 bra 	$L__BB543_14;
	setp.eq.s64 	%p28, %rd27, 1;
	setp.eq.s64 	%p29, %rd26, 1;
	setp.eq.s64 	%p30, %rd25, 1;
	setp.eq.s64 	%p31, %rd24, 1;
	add.s64 	%rd66, %rd19, %rd12;
	cvt.u32.u64 	%r103, %rd66;
	div.s32 	%r104, %r103, %r9;
	mul.lo.s32 	%r105, %r104, %r9;
	sub.s32 	%r106, %r103, %r105;
	div.s32 	%r107, %r106, %r10;
	mul.lo.s32 	%r108, %r107, %r10;
	sub.s32 	%r109, %r106, %r108;
	div.s32 	%r110, %r109, %r11;
	mul.lo.s32 	%r111, %r110, %r11;
	sub.s32 	%r112, %r109, %r111;
	selp.b32 	%r113, 0, %r104, %p31;
	selp.b32 	%r114, 0, %r107, %p30;
	selp.b32 	%r115, 0, %r110, %p29;
	selp.b32 	%r116, 0, %r112, %p28;
	mul.lo.s32 	%r117, %r13, %r113;
	mad.lo.s32 	%r118, %r14, %r114, %r117;
	mad.lo.s32 	%r119, %r15, %r115, %r118;
	mad.lo.s32 	%r120, %r16, %r116, %r119;
	shl.b64 	%rd67, %rd66, 32;
	shr.s64 	%rd68, %rd67, 30;
	add.s64 	%rd69, %rd1, %rd68;
	ld.global.f32 	%f63, [%rd69];
	cvt.s64.s32 	%rd70, %r120;
	add.s64 	%rd71, %rd2, %rd70;
	ld.global.u8 	%rs5, [%rd71];
	setp.eq.s16 	%p32, %rs5, 0;
	mul.f32 	%f64, %f63, %f49;
	selp.f32 	%f215, %f48, %f64, %p32;
	max.f32 	%f210, %f210, %f215;
$L__BB543_14:
	setp.le.s64 	%p33, %rd35, %rd13;
	mov.f32 	%f217, 0fFF800000;
	@%p33 bra 	$L__BB543_16;
	setp.eq.s64 	%p34, %rd27, 1;
	setp.eq.s64 	%p35, %rd26, 1;
	setp.eq.s64 	%p36, %rd25, 1;
	setp.eq.s64 	%p37, %rd24, 1;
	add.s64 	%rd72, %rd19, %rd13;
	cvt.u32.u64 	%r121, %rd72;
	div.s32 	%r122, %r121, %r9;
	mul.lo.s32 	%r123, %r122, %r9;
	sub.s32 	%r124, %r121, %r123;
	div.s32 	%r125, %r124, %r10;
	mul.lo.s32 	%r126, %r125, %r10;
	sub.s32 	%r127, %r124, %r126;
	div.s32 	%r128, %r127, %r11;
	mul.lo.s32 	%r129, %r128, %r11;
	sub.s32 	%r130, %r127, %r129;
	selp.b32 	%r131, 0, %r122, %p37;
	selp.b32 	%r132, 0, %r125, %p36;
	selp.b32 	%r133, 0, %r128, %p35;
	selp.b32 	%r134, 0, %r130, %p34;
	mul.lo.s32 	%r135, %r13, %r131;
	mad.lo.s32 	%r136, %r14, %r132, %r135;
	mad.lo.s32 	%r137, %r15, %r133, %r136;
	mad.lo.s32 	%r138, %r16, %r134, %r137;
	shl.b64 	%rd73, %rd72, 32;
	shr.s64 	%rd74, %rd73, 30;
	add.s64 	%rd75, %rd1, %rd74;
	ld.global.f32 	%f66, [%rd75];
	cvt.s64.s32 	%rd76, %r138;
	add.s64 	%rd77, %rd2, %rd76;
	ld.global.u8 	%rs6, [%rd77];
	setp.eq.s16 	%p38, %rs6, 0;
	mul.f32 	%f67, %f66, %f49;
	selp.f32 	%f217, %f48, %f67, %p38;
	max.f32 	%f210, %f210, %f217;
$L__BB543_16:
	setp.le.s64 	%p39, %rd35, %rd14;
	mov.f32 	%f219, 0fFF800000;
	@%p39 bra 	$L__BB543_18;
	setp.eq.s64 	%p40, %rd27, 1;
	setp.eq.s64 	%p41, %rd26, 1;
	setp.eq.s64 	%p42, %rd25, 1;
	setp.eq.s64 	%p43, %rd24, 1;
	add.s64 	%rd78, %rd19, %rd14;
	cvt.u32.u64 	%r139, %rd78;
	div.s32 	%r140, %r139, %r9;
	mul.lo.s32 	%r141, %r140, %r9;
	sub.s32 	%r142, %r139, %r141;
	div.s32 	%r143, %r142, %r10;
	mul.lo.s32 	%r144, %r143, %r10;
	sub.s32 	%r145, %r142, %r144;
	div.s32 	%r146, %r145, %r11;
	mul.lo.s32 	%r147, %r146, %r11;
	sub.s32 	%r148, %r145, %r147;
	selp.b32 	%r149, 0, %r140, %p43;
	selp.b32 	%r150, 0, %r143, %p42;
	selp.b32 	%r151, 0, %r146, %p41;
	selp.b32 	%r152, 0, %r148, %p40;
	mul.lo.s32 	%r153, %r13, %r149;
	mad.lo.s32 	%r154, %r14, %r150, %r153;
	mad.lo.s32 	%r155, %r15, %r151, %r154;
	mad.lo.s32 	%r156, %r16, %r152, %r155;
	shl.b64 	%rd79, %rd78, 32;
	shr.s64 	%rd80, %rd79, 30;
	add.s64 	%rd81, %rd1, %rd80;
	ld.global.f32 	%f69, [%rd81];
	cvt.s64.s32 	%rd82, %r156;
	add.s64 	%rd83, %rd2, %rd82;
	ld.global.u8 	%rs7, [%rd83];
	setp.eq.s16 	%p44, %rs7, 0;
	mul.f32 	%f70, %f69, %f49;
	selp.f32 	%f219, %f48, %f70, %p44;
	max.f32 	%f210, %f210, %f219;
$L__BB543_18:
	setp.le.s64 	%p45, %rd35, %rd15;
	mov.f32 	%f221, 0fFF800000;
	@%p45 bra 	$L__BB543_20;
	setp.eq.s64 	%p46, %rd27, 1;
	setp.eq.s64 	%p47, %rd26, 1;
	setp.eq.s64 	%p48, %rd25, 1;
	setp.eq.s64 	%p49, %rd24, 1;
	add.s64 	%rd84, %rd19, %rd15;
	cvt.u32.u64 	%r157, %rd84;
	div.s32 	%r158, %r157, %r9;
	mul.lo.s32 	%r159, %r158, %r9;
	sub.s32 	%r160, %r157, %r159;
	div.s32 	%r161, %r160, %r10;
	mul.lo.s32 	%r162, %r161, %r10;
	sub.s32 	%r163, %r160, %r162;
	div.s32 	%r164, %r163, %r11;
	mul.lo.s32 	%r165, %r164, %r11;
	sub.s32 	%r166, %r163, %r165;
	selp.b32 	%r167, 0, %r158, %p49;
	selp.b32 	%r168, 0, %r161, %p48;
	selp.b32 	%r169, 0, %r164, %p47;
	selp.b32 	%r170, 0, %r166, %p46;
	mul.lo.s32 	%r171, %r13, %r167;
	mad.lo.s32 	%r172, %r14, %r168, %r171;
	mad.lo.s32 	%r173, %r15, %r169, %r172;
	mad.lo.s32 	%r174, %r16, %r170, %r173;
	shl.b64 	%rd85, %rd84, 32;
	shr.s64 	%rd86, %rd85, 30;
	add.s64 	%rd87, %rd1, %rd86;
	ld.global.f32 	%f72, [%rd87];
	cvt.s64.s32 	%rd88, %r174;
	add.s64 	%rd89, %rd2, %rd88;
	ld.global.u8 	%rs8, [%rd89];
	setp.eq.s16 	%p50, %rs8, 0;
	mul.f32 	%f73, %f72, %f49;
	selp.f32 	%f221, %f48, %f73, %p50;
	max.f32 	%f210, %f210, %f221;
$L__BB543_20:
	setp.le.s64 	%p51, %rd35, %rd16;
	mov.f32 	%f223, 0fFF800000;
	@%p51 bra 	$L__BB543_22;
	setp.eq.s64 	%p52, %rd27, 1;
	setp.eq.s64 	%p53, %rd26, 1;
	setp.eq.s64 	%p54, %rd25, 1;
	setp.eq.s64 	%p55, %rd24, 1;
	add.s64 	%rd90, %rd19, %rd16;
	cvt.u32.u64 	%r175, %rd90;
	div.s32 	%r176, %r175, %r9;
	mul.lo.s32 	%r177, %r176, %r9;
	sub.s32 	%r178, %r175, %r177;
	div.s32 	%r179, %r178, %r10;
	mul.lo.s32 	%r180, %r179, %r10;
	sub.s32 	%r181, %r178, %r180;
	div.s32 	%r182, %r181, %r11;
	mul.lo.s32 	%r183, %r182, %r11;
	sub.s32 	%r184, %r181, %r183;
	selp.b32 	%r185, 0, %r176, %p55;
	selp.b32 	%r186, 0, %r179, %p54;
	selp.b32 	%r187, 0, %r182, %p53;
	selp.b32 	%r188, 0, %r184, %p52;
	mul.lo.s32 	%r189, %r13, %r185;
	mad.lo.s32 	%r190, %r14, %r186, %r189;
	mad.lo.s32 	%r191, %r15, %r187, %r190;
	mad.lo.s32 	%r192, %r16, %r188, %r191;
	shl.b64 	%rd91, %rd90, 32;
	shr.s64 	%rd92, %rd91, 30;
	add.s64 	%rd93, %rd1, %rd92;
	ld.global.f32 	%f75, [%rd93];
	cvt.s64.s32 	%rd94, %r192;
	add.s64 	%rd95, %rd2, %rd94;
	ld.global.u8 	%rs9, [%rd95];
	setp.eq.s16 	%p56, %rs9, 0;
	mul.f32 	%f76, %f75, %f49;
	selp.f32 	%f223, %f48, %f76, %p56;
	max.f32 	%f210, %f210, %f223;
$L__BB543_22:
	setp.le.s64 	%p57, %rd35, %rd8;
	mov.b32 	%r193, %f210;
	shfl.sync.bfly.b32	%r194|%p58, %r193, 16, 31, -1;
	mov.b32 	%f77, %r194;
	max.f32 	%f78, %f210, %f77;
	mov.b32 	%r195, %f78;
	shfl.sync.bfly.b32	%r196|%p59, %r195, 8, 31, -1;
	mov.b32 	%f79, %r196;
	max.f32 	%f80, %f78, %f79;
	mov.b32 	%r197, %f80;
	shfl.sync.bfly.b32	%r198|%p60, %r197, 4, 31, -1;
	mov.b32 	%f81, %r198;
	max.f32 	%f82, %f80, %f81;
	mov.b32 	%r199, %f82;
	shfl.sync.bfly.b32	%r200|%p61, %r199, 2, 31, -1;
	mov.b32 	%f83, %r200;
	max.f32 	%f84, %f82, %f83;
	mov.b32 	%r201, %f84;
	shfl.sync.bfly.b32	%r202|%p62, %r201, 1, 31, -1;
	mov.b32 	%f85, %r202;
	max.f32 	%f86, %f84, %f85;
	sub.f32 	%f87, %f207, %f86;
	fma.rn.f32 	%f88, %f87, 0f3BBB989D, 0f3F000000;
	cvt.sat.f32.f32 	%f89, %f88;
	mov.f32 	%f90, 0f4B400001;
	mov.f32 	%f91, 0f437C0000;
	fma.rm.f32 	%f92, %f89, %f91, %f90;
	add.f32 	%f93, %f92, 0fCB40007F;
	neg.f32 	%f94, %f93;
	fma.rn.f32 	%f95, %f87, 0f3FB8AA3B, %f94;
	fma.rn.f32 	%f96, %f87, 0f32A57060, %f95;
	mov.b32 	%r203, %f92;
	shl.b32 	%r204, %r203, 23;
	mov.b32 	%f97, %r204;
	ex2.approx.ftz.f32 	%f98, %f96;
	mul.f32 	%f99, %f98, %f97;
	add.f32 	%f100, %f99, 0f00000000;
	sub.f32 	%f101, %f209, %f86;
	fma.rn.f32 	%f102, %f101, 0f3BBB989D, 0f3F000000;
	cvt.sat.f32.f32 	%f103, %f102;
	fma.rm.f32 	%f104, %f103, %f91, %f90;
	add.f32 	%f105, %f104, 0fCB40007F;
	neg.f32 	%f106, %f105;
	fma.rn.f32 	%f107, %f101, 0f3FB8AA3B, %f106;
	fma.rn.f32 	%f108, %f101, 0f32A57060, %f107;
	mov.b32 	%r205, %f104;
	shl.b32 	%r206, %r205, 23;
	mov.b32 	%f109, %r206;
	ex2.approx.ftz.f32 	%f110, %f108;
	mul.f32 	%f111, %f110, %f109;
	add.f32 	%f112, %f100, %f111;
	sub.f32 	%f113, %f211, %f86;
	fma.rn.f32 	%f114, %f113, 0f3BBB989D, 0f3F000000;
	cvt.sat.f32.f32 	%f115, %f114;
	fma.rm.f32 	%f116, %f115, %f91, %f90;
	add.f32 	%f117, %f116, 0fCB40007F;
	neg.f32 	%f118, %f117;
	fma.rn.f32 	%f119, %f113, 0f3FB8AA3B, %f118;
	fma.rn.f32 	%f120, %f113, 0f32A57060, %f119;
	mov.b32 	%r207, %f116;
	shl.b32 	%r208, %r207, 23;
	mov.b32 	%f121, %r208;
	ex2.approx.ftz.f32 	%f122, %f120;
	mul.f32 	%f123, %f122, %f121;
	add.f32 	%f124, %f112, %f123;
	sub.f32 	%f125, %f213, %f86;
	fma.rn.f32 	%f126, %f125, 0f3BBB989D, 0f3F000000;
	cvt.sat.f32.f32 	%f127, %f126;
	fma.rm.f32 	%f128, %f127, %f91, %f90;
	add.f32 	%f129, %f128, 0fCB40007F;
	neg.f32 	%f130, %f129;
	fma.rn.f32 	%f131, %f125, 0f3FB8AA3B, %f130;
	fma.rn.f32 	%f132, %f125, 0f32A57060, %f131;
	mov.b32 	%r209, %f128;
	shl.b32 	%r210, %r209, 23;
	mov.b32 	%f133, %r210;
	ex2.approx.ftz.f32 	%f134, %f132;
	mul.f32 	%f135, %f134, %f133;
	add.f32 	%f136, %f124, %f135;
	sub.f32 	%f137, %f215, %f86;
	fma.rn.f32 	%f138, %f137, 0f3BBB989D, 0f3F000000;
	cvt.sat.f32.f32 	%f139, %f138;
	fma.rm.f32 	%f140, %f139, %f91, %f90;
	add.f32 	%f141, %f140, 0fCB40007F;
	neg.f32 	%f142, %f141;
	fma.rn.f32 	%f143, %f137, 0f3FB8AA3B, %f142;
	fma.rn.f32 	%f144, %f137, 0f32A57060, %f143;
	mov.b32 	%r211, %f140;
	shl.b32 	%r212, %r211, 23;
	mov.b32 	%f145, %r212;
	ex2.approx.ftz.f32 	%f146, %f144;
	mul.f32 	%f147, %f146, %f145;
	add.f32 	%f148, %f136, %f147;
	sub.f32 	%f149, %f217, %f86;
	fma.rn.f32 	%f150, %f149, 0f3BBB989D, 0f3F000000;
	cvt.sat.f32.f32 	%f151, %f150;
	fma.rm.f32 	%f152, %f151, %f91, %f90;
	add.f32 	%f153, %f152, 0fCB40007F;
	neg.f32 	%f154, %f153;
	fma.rn.f32 	%f155, %f149, 0f3FB8AA3B, %f154;
	fma.rn.f32 	%f156, %f149, 0f32A57060, %f155;
	mov.b32 	%r213, %f152;
	shl.b32 	%r214, %r213, 23;
	mov.b32 	%f157, %r214;
	ex2.approx.ftz.f32 	%f158, %f156;
	mul.f32 	%f159, %f158, %f157;
	add.f32 	%f160, %f148, %f159;
	sub.f32 	%f161, %f219, %f86;
	fma.rn.f32 	%f162, %f161, 0f3BBB989D, 0f3F000000;
	cvt.sat.f32.f32 	%f163, %f162;
	fma.rm.f32 	%f164, %f163, %f91, %f90;
	add.f32 	%f165, %f164, 0fCB40007F;
	neg.f32 	%f166, %f165;
	fma.rn.f32 	%f167, %f161, 0f3FB8AA3B, %f166;
	fma.rn.f32 	%f168, %f161, 0f32A57060, %f167;
	mov.b32 	%r215, %f164;
	shl.b32 	%r216, %r215, 23;
	mov.b32 	%f169, %r216;
	ex2.approx.ftz.f32 	%f170, %f168;
	mul.f32 	%f171, %f170, %f169;
	add.f32 	%f172, %f160, %f171;
	sub.f32 	%f173, %f221, %f86;
	fma.rn.f32 	%f174, %f173, 0f3BBB989D, 0f3F000000;
	cvt.sat.f32.f32 	%f175, %f174;
	fma.rm.f32 	%f176, %f175, %f91, %f90;
	add.f32 	%f177, %f176, 0fCB40007F;
	neg.f32 	%f178, %f177;
	fma.rn.f32 	%f179, %f173, 0f3FB8AA3B, %f178;
	fma.rn.f32 	%f180, %f173, 0f32A57060, %f179;
	mov.b32 	%r217, %f176;
	shl.b32 	%r218, %r217, 23;
	mov.b32 	%f181, %r218;
	ex2.approx.ftz.f32 	%f182, %f180;
	mul.f32 	%f183, %f182, %f181;
	add.f32 	%f184, %f172, %f183;
	sub.f32 	%f185, %f223, %f86;
	fma.rn.f32 	%f186, %f185, 0f3BBB989D, 0f3F000000;
	cvt.sat.f32.f32 	%f187, %f186;
	fma.rm.f32 	%f188, %f187, %f91, %f90;
	add.f32 	%f189, %f188, 0fCB40007F;
	neg.f32 	%f190, %f189;
	fma.rn.f32 	%f191, %f185, 0f3FB8AA3B, %f190;
	fma.rn.f32 	%f192, %f185, 0f32A57060, %f191;
	mov.b32 	%r219, %f188;
	shl.b32 	%r220, %r219, 23;
	mov.b32 	%f193, %r220;
	ex2.approx.ftz.f32 	%f194, %f192;
	mul.f32 	%f195, %f194, %f193;
	add.f32 	%f196, %f184, %f195;
	mov.b32 	%r221, %f196;
	shfl.sync.bfly.b32	%r222|%p63, %r221, 16, 31, -1;
	mov.b32 	%f197, %r222;
	add.f32 	%f198, %f196, %f197;
	mov.b32 	%r223, %f198;
	shfl.sync.bfly.b32	%r224|%p64, %r223, 8, 31, -1;
	mov.b32 	%f199, %r224;
	add.f32 	%f200, %f198, %f199;
	mov.b32 	%r225, %f200;
	shfl.sync.bfly.b32	%r226|%p65, %r225, 4, 31, -1;
	mov.b32 	%f201, %r226;
	add.f32 	%f202, %f200, %f201;
	mov.b32 	%r227, %f202;
	shfl.sync.bfly.b32	%r228|%p66, %r227, 2, 31, -1;
	mov.b32 	%f203, %r228;
	add.f32 	%f204, %f202, %f203;
	mov.b32 	%r229, %f204;
	shfl.sync.bfly.b32	%r230|%p67, %r229, 1, 31, -1;
	mov.b32 	%f205, %r230;
	add.f32 	%f206, %f204, %f205;
	div.rn.f32 	%f39, %f99, %f206;
	div.rn.f32 	%f40, %f111, %f206;
	div.rn.f32 	%f41, %f123, %f206;
	div.rn.f32 	%f42, %f135, %f206;
	div.rn.f32 	%f43, %f147, %f206;
	div.rn.f32 	%f44, %f159, %f206;
	div.rn.f32 	%f45, %f171, %f206;
	div.rn.f32 	%f46, %f183, %f206;
	div.rn.f32 	%f47, %f195, %f206;
	mad.lo.s64 	%rd96, %rd101, %rd33, %rd8;
	cvta.to.global.u64 	%rd97, %rd32;
	shl.b64 	%rd98, %rd96, 2;
	add.s64 	%rd20, %rd97, %rd98;
	@%p57 bra 	$L__BB543_24;
	st.global.f32 	[%rd20], %f39;
$L__BB543_24:
	setp.le.s64 	%p68, %rd35, %rd9;
	@%p68 bra 	$L__BB543_26;
	st.global.f32 	[%rd20+128], %f40;
$L__BB543_26:
	setp.le.s64 	%p69, %rd35, %rd10;
	@%p69 bra 	$L__BB543_28;
	st.global.f32 	[%rd20+256], %f41;
$L__BB543_28:
	setp.le.s64 	%p70, %rd35, %rd11;
	@%p70 bra 	$L__BB543_30;
	st.global.f32 	[%rd20+384], %f42;
$L__BB543_30:
	setp.le.s64 	%p71, %rd35, %rd12;
	@%p71 bra 	$L__BB543_32;
	st.global.f32 	[%rd20+512], %f43;
$L__BB543_32:
	setp.le.s64 	%p72, %rd35, %rd13;
	@%p72 bra 	$L__BB543_34;
	st.global.f32 	[%rd20+640], %f44;
$L__BB543_34:
	setp.le.s64 	%p73, %rd35, %rd14;
	@%p73 bra 	$L__BB543_36;
	st.global.f32 	[%rd20+768], %f45;
$L__BB543_36:
	setp.le.s64 	%p74, %rd35, %rd15;
	@%p74 bra 	$L__BB543_38;
	st.global.f32 	[%rd20+896], %f46;
$L__BB543_38:
	setp.le.s64 	%p75, %rd35, %rd16;
	@%p75 bra 	$L__BB543_40;
	st.global.f32 	[%rd20+1024], %f47;
$L__BB543_40:
	ld.param.u64 	%rd100, [_Z15SoftmaxWarpImplI22BroadcastScaleMaskLoadIffbLm4EiE11DirectStoreIffEfLi1ELi9ELi32ELi1ELb1EL9Algorithm0EEvT_T0_ll_param_2];
	add.s64 	%rd101, %rd101, %rd17;
	setp.lt.s64 	%p76, %rd101, %rd100;
	@%p76 bra 	$L__BB543_4;
$L__BB543_41:
	ret;

}
	// .globl	_Z15SoftmaxWarpImplI22BroadcastScaleMaskLoadIffbLm4EiE11DirectStoreIffEfLi1ELi10ELi32ELi1ELb0EL9Algorithm0EEvT_T0_ll
.visible .entry _Z15SoftmaxWarpImplI22BroadcastScaleMaskLoadIffbLm4EiE11DirectStoreIffEfLi1ELi10ELi32ELi1ELb0EL9Algorithm0EEvT_T0_ll(
	.param .align 8 .b8 _Z15SoftmaxWarpImplI22BroadcastScaleMaskLoadIffbLm4EiE11DirectStoreIffEfLi1ELi10ELi32ELi1ELb0EL9Algorithm0EEvT_T0_ll_param_0[120],
	.param .align 8 .b8 _Z15SoftmaxWarpImplI22BroadcastScaleMaskLoadIffbLm4EiE11DirectStoreIffEfLi1ELi10ELi32ELi1ELb0EL9Algorithm0EEvT_T0_ll_param_1[16],
	.param .u64 _Z15SoftmaxWarpImplI22BroadcastScaleMaskLoadIffbLm4EiE11DirectStoreIffEfLi1ELi10ELi32ELi1ELb0EL9Algorithm0EEvT_T0_ll_param_2,
	.param .u64 _Z15SoftmaxWarpImplI22BroadcastScaleMaskLoadIffbLm4EiE11DirectStoreIffEfLi1ELi10ELi32ELi1ELb0EL9Algorithm0EEvT_T0_ll_param_3
)
{
	.reg .pred 	%p<28>;
	.reg .b16 	%rs<11>;
	.reg .b32 	%r<243>;
	.reg .b32 	%f<197>;
	.reg .b64 	%rd<97>;

	ld.param.v2.f32 	{%f3, %f4}, [_Z15SoftmaxWarpImplI22BroadcastScaleMaskLoadIffbLm4EiE11DirectStoreIffEfLi1ELi10ELi32ELi1ELb0EL9Algorithm0EEvT_T0_ll_param_0+112];
	ld.param.u64 	%rd24, [_Z15SoftmaxWarpImplI22BroadcastScaleMaskLoadIffbLm4EiE11DirectStoreIffEfLi1ELi10ELi32ELi1ELb0EL9Algorithm0EEvT_T0_ll_param_0+104];
	ld.param.v2.u32 	{%r15, %r16}, [_Z15SoftmaxWarpImplI22BroadcastScaleMaskLoadIffbLm4EiE11DirectStoreIffEfLi1ELi10ELi32ELi1ELb0EL9Algorithm0EEvT_T0_ll_param_0+88];
	ld.param.v2.u32 	{%r13, %r14}, [_Z15SoftmaxWarpImplI22BroadcastScaleMaskLoadIffbLm4EiE11DirectStoreIffEfLi1ELi10ELi32ELi1ELb0EL9Algorithm0EEvT_T0_ll_param_0+80];
	ld.param.v2.u32 	{%r11, %r12}, [_Z15SoftmaxWarpImplI22BroadcastScaleMaskLoadIffbLm4EiE11DirectStoreIffEfLi1ELi10ELi32ELi1ELb0EL9Algorithm0EEvT_T0_ll_param_0+64];
	ld.param.v2.u32 	{%r9, %r10}, [_Z15SoftmaxWarpImplI22BroadcastScaleMaskLoadIffbLm4EiE11DirectStoreIffEfLi1ELi10ELi32ELi1ELb0EL9Algorithm0EEvT_T0_ll_param_0+56];
	ld.param.u64 	%rd20, [_Z15SoftmaxWarpImplI22BroadcastScaleMaskLoadIffbLm4EiE11DirectStoreIffEfLi1ELi10ELi32ELi1ELb0EL9Algorithm0EEvT_T0_ll_param_0+40];
	ld.param.u64 	%rd19, [_Z15SoftmaxWarpImplI22BroadcastScaleMaskLoadIffbLm4EiE11DirectStoreIffEfLi1ELi10ELi32ELi1ELb0EL9Algorithm0EEvT_T0_ll_param_0+32];
	ld.param.u64 	%rd18, [_Z15SoftmaxWarpImplI22BroadcastScaleMaskLoadIffbLm4EiE11DirectStoreIffEfLi1ELi10ELi32ELi1ELb0EL9Algorithm0EEvT_T0_ll_param_0+24];
	ld.param.u64 	%rd17, [_Z15SoftmaxWarpImplI22BroadcastScaleMaskLoadIffbLm4EiE11DirectStoreIffEfLi1ELi10ELi32ELi1ELb0EL9Algorithm0EEvT_T0_ll_param_0+16];
	ld.param.u64 	%rd16, [_Z15SoftmaxWarpImplI22BroadcastScaleMaskLoadIffbLm4EiE11DirectStoreIffEfLi1ELi10ELi32ELi1ELb0EL9Algorithm0EEvT_T0_ll_param_0+8];
	ld.param.u64 	%rd15, [_Z15SoftmaxWarpImplI22BroadcastScaleMaskLoadIffbLm4EiE11DirectStoreIffEfLi1ELi10ELi32ELi1ELb0EL9Algorithm0EEvT_T0_ll_param_0];
	ld.param.u64 	%rd5, [_Z15SoftmaxWarpImplI22BroadcastScaleMaskLoadIffbLm4EiE11DirectStoreIffEfLi1ELi10ELi32ELi1ELb0EL9Algorithm0EEvT_T0_ll_param_1];
	ld.param.u64 	%rd6, [_Z15SoftmaxWarpImplI22BroadcastScaleMaskLoadIffbLm4EiE11DirectStoreIffEfLi1ELi10ELi32ELi1ELb0EL9Algorithm0EEvT_T0_ll_param_1+8];
	ld.param.u64 	%rd25, [_Z15SoftmaxWarpImplI22BroadcastScaleMaskLoadIffbLm4EiE11DirectStoreIffEfLi1ELi10ELi32ELi1ELb0EL9Algorithm0EEvT_T0_ll_param_2];
	ld.param.u64 	%rd26, [_Z15SoftmaxWarpImplI22BroadcastScaleMaskLoadIffbLm4EiE11DirectStoreIffEfLi1ELi10ELi32ELi1ELb0EL9Algorithm0EEvT_T0_ll_param_3];
	setp.lt.s64 	%p1, %rd26, 321;
	@%p1 bra 	$L__BB544_2;
	mov.u64 	%rd27, $str;
	cvta.global.u64 	%rd28, %rd27;
	mov.u64 	%rd29, $str$1;
	cvta.global.u64 	%rd30, %rd29;
	mov.u64 	%rd31, __unnamed_530;
	cvta.global.u64 	%rd32, %rd31;
	{ // callseq 529, 0
	.param .b64 param0;
	st.param.b64 	[param0], %rd28;
	.param .b64 param1;
	st.param.b64 	[param1], %rd30;
	.param .b32 param2;
	st.param.b32 	[param2], 219;
	.param .b64 param3;
	st.param.b64 	[param3], %rd32;
	.param .b64 param4;
	st.param.b64 	[param4], 1;
	call.uni 
	__assertfail, 
	(
	param0, 
	param1, 
	param2, 
	param3, 
	param4
	);
	} // callseq 529
$L__BB544_2:
	mov.u32 	%r17, %ctaid.x;
	mov.u32 	%r18, %ntid.y;
	mov.u32 	%r19, %tid.y;
	mad.lo.s32 	%r20, %r17, %r18, %r19;
	mov.u32 	%r21, %nctaid.x;
	mul.lo.s32 	%r8, %r21, %r18;
	cvt.s64.s32 	%rd96, %r20;
	setp.le.s64 	%p2, %rd25, %rd96;
	@%p2 bra 	$L__BB544_5;
	cvta.to.global.u64 	%rd8, %rd15;
	cvta.to.global.u64 	%rd9, %rd16;
	mov.u32 	%r22, %tid.x;
	cvt.u64.u32 	%rd10, %r22;
	cvta.to.global.u64 	%rd11, %rd5;
	cvt.s64.s32 	%rd12, %r8;
$L__BB544_4:
	setp.eq.s64 	%p3, %rd20, 1;
	setp.eq.s64 	%p4, %rd19, 1;
	setp.eq.s64 	%p5, %rd18, 1;
	setp.eq.s64 	%p6, %rd17, 1;
	mad.lo.s64 	%rd33, %rd24, %rd96, %rd10;
	cvt.u32.u64 	%r23, %rd33;
	div.s32 	%r24, %r23, %r9;
	mul.lo.s32 	%r25, %r24, %r9;
	sub.s32 	%r26, %r23, %r25;
	div.s32 	%r27, %r26, %r10;
	mul.lo.s32 	%r28, %r27, %r10;
	sub.s32 	%r29, %r26, %r28;
	div.s32 	%r30, %r29, %r11;
	mul.lo.s32 	%r31, %r30, %r11;
	sub.s32 	%r32, %r29, %r31;
	selp.b32 	%r33, 0, %r24, %p6;
	selp.b32 	%r34, 0, %r27, %p5;
	selp.b32 	%r35, 0, %r30, %p4;
	selp.b32 	%r36, 0, %r32, %p3;
	mul.lo.s32 	%r37, %r13, %r33;
	mad.lo.s32 	%r38, %r14, %r34, %r37;
	mad.lo.s32 	%r39, %r15, %r35, %r38;
	mad.lo.s32 	%r40, %r16, %r36, %r39;
	shl.b64 	%rd34, %rd33, 32;
	shr.s64 	%rd35, %rd34, 30;
	add.s64 	%rd36, %rd8, %rd35;
	ld.global.f32 	%f5, [%rd36];
	cvt.s64.s32 	%rd37, %r40;
	add.s64 	%rd38, %rd9, %rd37;
	ld.global.u8 	%rs1, [%rd38];
	setp.eq.s16 	%p7, %rs1, 0;
	mul.f32 	%f6, %f5, %f4;
	selp.f32 	%f7, %f3, %f6, %p7;
	max.f32 	%f8, %f7, 0fFF800000;
	add.s64 	%rd39, %rd33, 32;
	cvt.u32.u64 	%r41, %rd39;
	div.s32 	%r42, %r41, %r9;
	mul.lo.s32 	%r43, %r42, %r9;
	sub.s32 	%r44, %r41, %r43;
	div.s32 	%r45, %r44, %r10;
	mul.lo.s32 	%r46, %r45, %r10;
	sub.s32 	%r47, %r44, %r46;
	div.s32 	%r48, %r47, %r11;
	mul.lo.s32 	%r49, %r48, %r11;
	sub.s32 	%r50, %r47, %r49;
	selp.b32 	%r51, 0, %r42, %p6;
	selp.b32 	%r52, 0, %r45, %p5;
	selp.b32 	%r53, 0, %r48, %p4;
	selp.b32 	%r54, 0, %r50, %p3;
	mul.lo.s32 	%r55, %r13, %r51;
	mad.lo.s32 	%r56, %r14, %r52, %r55;
	mad.lo.s32 	%r57, %r15, %r53, %r56;
	mad.lo.s32 	%r58, %r16, %r54, %r57;
	shl.b64 	%rd40, %rd39, 32;
	shr.s64 	%rd41, %rd40, 30;
	add.s64 	%rd42, %rd8, %rd41;
	ld.global.f32 	%f9, [%rd42];
	cvt.s64.s32 	%rd43, %r58;
	add.s64 	%rd44, %rd9, %rd43;
	ld.global.u8 	%rs2, [%rd44];
	setp.eq.s16 	%p8, %rs2, 0;
	mul.f32 	%f10, %f9, %f4;
	selp.f32 	%f11, %f3, %f10, %p8;
	max.f32 	%f12, %f8, %f11;
	add.s64 	%rd45, %rd33, 64;
	cvt.u32.u64 	%r59, %rd45;
	div.s32 	%r60, %r59, %r9;
	mul.lo.s32 	%r61, %r60, %r9;
	sub.s32 	%r62, %r59, %r61;
	div.s32 	%r63, %r62, %r10;
	mul.lo.s32 	%r64, %r63, %r10;
	sub.s32 	%r65, %r62, %r64;
	div.s32 	%r66, %r65, %r11;
	mul.lo.s32 	%r67, %r66, %r11;
	sub.s32 	%r68, %r65, %r67;
	selp.b32 	%r69, 0, %r60, %p6;
	selp.b32 	%r70, 0, %r63, %p5;
	selp.b32 	%r71, 0, %r66, %p4;
	selp.b32 	%r72, 0, %r68, %p3;
	mul.lo.s32 	%r73, %r13, %r69;
	mad.lo.s32 	%r74, %r14, %r70, %r73;
	mad.lo.s32 	%r75, %r15, %r71, %r74;
	mad.lo.s32 	%r76, %r16, %r72, %r75;
	shl.b64 	%rd46, %rd45, 32;
	shr.s64 	%rd47, %rd46, 30;
	add.s64 	%rd48, %rd8, %rd47;
	ld.global.f32 	%f13, [%rd48];
	cvt.s64.s32 	%rd49, %r76;
	add.s64 	%rd50, %rd9, %rd49;
	ld.global.u8 	%rs3, [%rd50];
	setp.eq.s16 	%p9, %rs3, 0;
	mul.f32 	%f14, %f13, %f4;
	selp.f32 	%f15, %f3, %f14, %p9;
	max.f32 	%f16, %f12, %f15;
	add.s64 	%rd51, %rd33, 96;
	cvt.u32.u64 	%r77, %rd51;
	div.s32 	%r78, %r77, %r9;
	mul.lo.s32 	%r79, %r78, %r9;
	sub.s32 	%r80, %r77, %r79;
	div.s32 	%r81, %r80, %r10;
	mul.lo.s32 	%r82, %r81, %r10;
	sub.s32 	%r83, %r80, %r82;
	div.s32 	%r84, %r83, %r11;
	mul.lo.s32 	%r85, %r84, %r11;
	sub.s32 	%r86, %r83, %r85;
	selp.b32 	%r87, 0, %r78, %p6;
	selp.b32 	%r88, 0, %r81, %p5;
	selp.b32 	%r89, 0, %r84, %p4;
	selp.b32 	%r90, 0, %r86, %p3;
	mul.lo.s32 	%r91, %r13, %r87;
	mad.lo.s32 	%r92, %r14, %r88, %r91;
	mad.lo.s32 	%r93, %r15, %r89, %r92;
	mad.lo.s32 	%r94, %r16, %r90, %r93;
	shl.b64 	%rd52, %rd51, 32;
	shr.s64 	%rd53, %rd52, 30;
	add.s64 	%rd54, %rd8, %rd53;
	ld.global.f32 	%f17, [%rd54];
	cvt.s64.s32 	%rd55, %r94;
	add.s64 	%rd56, %rd9, %rd55;
	ld.global.u8 	%rs4, [%rd56];
	setp.eq.s16 	%p10, %rs4, 0;
	mul.f32 	%f18, %f17, %f4;
	selp.f32 	%f19, %f3, %f18, %p10;
	max.f32 	%f20, %f16, %f19;
	add.s64 	%rd57, %rd33, 128;
	cvt.u32.u64 	%r95, %rd57;
	div.s32 	%r96, %r95, %r9;
	mul.lo.s32 	%r97, %r96, %r9;
	sub.s32 	%r98, %r95, %r97;
	div.s32 	%r99, %r98, %r10;
	mul.lo.s32 	%r100, %r99, %r10;
	sub.s32 	%r101, %r98, %r100;
	div.s32 	%r102, %r101, %r11;
	mul.lo.s32 	%r103, %r102, %r11;
	sub.s32 	%r104, %r101, %r103;
	selp.b32 	%r105, 0, %r96, %p6;
	selp.b32 	%r106, 0, %r99, %p5;
	selp.b32 	%r107, 0, %r102, %p4;
	selp.b32 	%r108, 0, %r104, %p3;
	mul.lo.s32 	%r109, %r13, %r105;
	mad.lo.s32 	%r110, %r14, %r106, %r109;
	mad.lo.s32 	%r111, %r15, %r107, %r110;
	mad.lo.s32 	%r112, %r16, %r108, %r111;
	shl.b64 	%rd58, %rd57, 32;
	shr.s64 	%rd59, %rd58, 30;
	add.s64 	%rd60, %rd8, %rd59;
	ld.global.f32 	%f21, [%rd60];
	cvt.s64.s32 	%rd61, %r112;
	add.s64 	%rd62, %rd9, %rd61;
	ld.global.u8 	%rs5, [%rd62];
	setp.eq.s16 	%p11, %rs5, 0;
	mul.f32 	%f22, %f21, %f4;
	selp.f32 	%f23, %f3, %f22, %p11;
	max.f32 	%f24, %f20, %f23;
	add.s64 	%rd63, %rd33, 160;
	cvt.u32.u64 	%r113, %rd63;
	div.s32 	%r114, %r113, %r9;
	mul.lo.s32 	%r115, %r114, %r9;
	sub.s32 	%r116, %r113, %r115;
	div.s32 	%r117, %r116, %r10;
	mul.lo.s32 	%r118, %r117, %r10;
	sub.s32 	%r119, %r116, %r118;
	div.s32 	%r120, %r119, %r11;
	mul.lo.s32 	%r121, %r120, %r11;
	sub.s32 	%r122, %r119, %r121;
	selp.b32 	%r123, 0, %r114, %p6;
	selp.b32 	%r124, 0, %r117, %p5;
	selp.b32 	%r125, 0, %r120, %p4;
	selp.b32 	%r126, 0, %r122, %p3;
	mul.lo.s32 	%r127, %r13, %r123;
	mad.lo.s32 	%r128, %r14, %r124, %r127;
	mad.lo.s32 	%r129, %r15, %r125, %r128;
	mad.lo.s32 	%r130, %r16, %r126, %r129;
	shl.b64 	%rd64, %rd63, 32;
	shr.s64 	%rd65, %rd64, 30;
	add.s64 	%rd66, %rd8, %rd65;
	ld.global.f32 	%f25, [%rd66];
	cvt.s64.s32 	%rd67, %r130;
	add.s64 	%rd68, %rd9, %rd67;
	ld.global.u8 	%rs6, [%rd68];
	setp.eq.s16 	%p12, %rs6, 0;
	mul.f32 	%f26, %f25, %f4;
	selp.f32 	%f27, %f3, %f26, %p12;
	max.f32 	%f28, %f24, %f27;
	add.s64 	%rd69, %rd33, 192;
	cvt.u32.u64 	%r131, %rd69;
	div.s32 	%r132, %r131, %r9;
	mul.lo.s32 	%r133, %r132, %r9;
	sub.s32 	%r134, %r131, %r133;
	div.s32 	%r135, %r134, %r10;
	mul.lo.s32 	%r136, %r135, %r10;
	sub.s32 	%r137, %r134, %r136;
	div.s32 	%r138, %r137, %r11;
	mul.lo.s32 	%r139, %r138, %r11;
	sub.s32 	%r140, %r137, %r139;
	selp.b32 	%r141, 0, %r132, %p6;
	selp.b32 	%r142, 0, %r135, %p5;
	selp.b32 	%r143, 0, %r138, %p4;
	selp.b32 	%r144, 0, %r140, %p3;
	mul.lo.s32 	%r145, %r13, %r141;
	mad.lo.s32 	%r146, %r14, %r142, %r145;
	mad.lo.s32 	%r147, %r15, %r143, %r146;
	mad.lo.s32 	%r148, %r16, %r144, %r147;
	shl.b64 	%rd70, %rd69, 32;
	shr.s64 	%rd71, %rd70, 30;
	add.s64 	%rd72, %rd8, %rd71;
	ld.global.f32 	%f29, [%rd72];
	cvt.s64.s32 	%rd73, %r148;
	add.s64 	%rd74, %rd9, %rd73;
	ld.global.u8 	%rs7, [%rd74];
	setp.eq.s16 	%p13, %rs7, 0;
	mul.f32 	%f30, %f29, %f4;
	selp.f32 	%f31, %f3, %f30, %p13;
	max.f32 	%f32, %f28, %f31;
	add.s64 	%rd75, %rd33, 224;
	cvt.u32.u64 	%r149, %rd75;
	div.s32 	%r150, %r149, %r9;
	mul.lo.s32 	%r151, %r150, %r9;
	sub.s32 	%r152, %r149, %r151;
	div.s32 	%r153, %r152, %r10;
	mul.lo.s32 	%r154, %r153, %r10;
	sub.s32 	%r155, %r152, %r154;
	div.s32 	%r156, %r155, %r11;
	mul.lo.s32 	%r157, %r156, %r11;
	sub.s32 	%r158, %r155, %r157;
	selp.b32 	%r159, 0, %r150, %p6;
	selp.b32 	%r160, 0, %r153, %p5;
	selp.b32 	%r161, 0, %r156, %p4;
	selp.b32 	%r162, 0, %r158, %p3;
	mul.lo.s32 	%r163, %r13, %r159;
	mad.lo.s32 	%r164, %r14, %r160, %r163;
	mad.lo.s32 	%r165, %r15, %r161, %r164;
	mad.lo.s32 	%r166, %r16, %r162, %r165;
	shl.b64 	%rd76, %rd75, 32;
	shr.s64 	%rd77, %rd76, 30;
	add.s64 	%rd78, %rd8, %rd77;
	ld.global.f32 	%f33, [%rd78];
	cvt.s64.s32 	%rd79, %r166;
	add.s64 	%rd80, %rd9, %rd79;
	ld.global.u8 	%rs8, [%rd80];
	setp.eq.s16 	%p14, %rs8, 0;
	mul.f32 	%f34, %f33, %f4;
	selp.f32 	%f35, %f3, %f34, %p14;
	max.f32 	%f36, %f32, %f35;
	add.s64 	%rd81, %rd33, 256;
	cvt.u32.u64 	%r167, %rd81;
	div.s32 	%r168, %r167, %r9;
	mul.lo.s32 	%r169, %r168, %r9;
	sub.s32 	%r170, %r167, %r169;
	div.s32 	%r171, %r170, %r10;
	mul.lo.s32 	%r172, %r171, %r10;
	sub.s32 	%r173, %r170, %r172;
	div.s32 	%r174, %r173, %r11;
	mul.lo.s32 	%r175, %r174, %r11;
	sub.s32 	%r176, %r173, %r175;
	selp.b32 	%r177, 0, %r168, %p6;
	selp.b32 	%r178, 0, %r171, %p5;
	selp.b32 	%r179, 0, %r174, %p4;
	selp.b32 	%r180, 0, %r176, %p3;
	mul.lo.s32 	%r181, %r13, %r177;
	mad.lo.s32 	%r182, %r14, %r178, %r181;
	mad.lo.s32 	%r183, %r15, %r179, %r182;
	mad.lo.s32 	%r184, %r16, %r180, %r183;
	shl.b64 	%rd82, %rd81, 32;
	shr.s64 	%rd83, %rd82, 30;
	add.s64 	%rd84, %rd8, %rd83;
	ld.global.f32 	%f37, [%rd84];
	cvt.s64.s32 	%rd85, %r184;
	add.s64 	%rd86, %rd9, %rd85;
	ld.global.u8 	%rs9, [%rd86];
	setp.eq.s16 	%p15, %rs9, 0;
	mul.f32 	%f38, %f37, %f4;
	selp.f32 	%f39, %f3, %f38, %p15;
	max.f32 	%f40, %f36, %f39;
	add.s64 	%rd87, %rd33, 288;
	cvt.u32.u64 	%r185, %rd87;
	div.s32 	%r186, %r185, %r9;
	mul.lo.s32 	%r187, %r186, %r9;
	sub.s32 	%r188, %r185, %r187;
	div.s32 	%r189, %r188, %r10;
	mul.lo.s32 	%r190, %r189, %r10;
	sub.s32 	%r191, %r188, %r190;
	div.s32 	%r192, %r191, %r11;
	mul.lo.s32 	%r193, %r192, %r11;
	sub.s32 	%r194, %r191, %r193;
	selp.b32 	%r195, 0, %r186, %p6;
	selp.b32 	%r196, 0, %r189, %p5;
	selp.b32 	%r197, 0, %r192, %p4;
	selp.b32 	%r198, 0, %r194, %p3;
	mul.lo.s32 	%r199, %r13, %r195;
	mad.lo.s32 	%r200, %r14, %r196, %r199;
	mad.lo.s32 	%r201, %r15, %r197, %r200;
	mad.lo.s32 	%r202, %r16, %r198, %r201;
	shl.b64 	%rd88, %rd87, 32;
	shr.s64 	%rd89, %rd88, 30;
	add.s64 	%rd90, %rd8, %rd89;
	ld.global.f32 	%f41, [%rd90];
	cvt.s64.s32 	%rd91, %r202;
	add.s64 	%rd92, %rd9, %rd91;
	ld.global.u8 	%rs10, [%rd92];
	setp.eq.s16 	%p16, %rs10, 0;
	mul.f32 	%f42, %f41, %f4;
	selp.f32 	%f43, %f3, %f42, %p16;
	max.f32 	%f44, %f40, %f43;
	mov.b32 	%r203, %f44;
	shfl.sync.bfly.b32	%r204|%p17, %r203, 16, 31, -1;
	mov.b32 	%f45, %r204;
	max.f32 	%f46, %f44, %f45;
	mov.b32 	%r205, %f46;
	shfl.sync.bfly.b32	%r206|%p18, %r205, 8, 31, -1;
	mov.b32 	%f47, %r206;
	max.f32 	%f48, %f46, %f47;
	mov.b32 	%r207, %f48;
	shfl.sync.bfly.b32	%r208|%p19, %r207, 4, 31, -1;
	mov.b32 	%f49, %r208;
	max.f32 	%f50, %f48, %f49;
	mov.b32 	%r209, %f50;
	shfl.sync.bfly.b32	%r210|%p20, %r209, 2, 31, -1;
	mov.b32 	%f51, %r210;
	max.f32 	%f52, %f50, %f51;
	mov.b32 	%r211, %f52;
	shfl.sync.bfly.b32	%r212|%p21, %r211, 1, 31, -1;
	mov.b32 	%f53, %r212;
	max.f32 	%f54, %f52, %f53;
	sub.f32 	%f55, %f7, %f54;
	fma.rn.f32 	%f56, %f55, 0f3BBB989D, 0f3F000000;
	cvt.sat.f32.f32 	%f57, %f56;
	mov.f32 	%f58, 0f4B400001;
	mov.f32 	%f59, 0f437C0000;
	fma.rm.f32 	%f60, %f57, %f59, %f58;
	add.f32 	%f61, %f60, 0fCB40007F;
	neg.f32 	%f62, %f61;
	fma.rn.f32 	%f63, %f55, 0f3FB8AA3B, %f62;
	fma.rn.f32 	%f64, %f55, 0f32A57060, %f63;
	mov.b32 	%r213, %f60;
	shl.b32 	%r214, %r213, 23;
	mov.b32 	%f65, %r214;
	ex2.approx.ftz.f32 	%f66, %f64;
	mul.f32 	%f67, %f66, %f65;
	add.f32 	%f68, %f67, 0f00000000;
	sub.f32 	%f69, %f11, %f54;
	fma.rn.f32 	%f70, %f69, 0f3BBB989D, 0f3F000000;
	cvt.sat.f32.f32 	%f71, %f70;
	fma.rm.f32 	%f72, %f71, %f59, %f58;
	add.f32 	%f73, %f72, 0fCB40007F;
	neg.f32 	%f74, %f73;
	fma.rn.f32 	%f75, %f69, 0f3FB8AA3B, %f74;
	fma.rn.f32 	%f76, %f69, 0f32A57060, %f75;
	mov.b32 	%r215, %f72;
	shl.b32 	%r216, %r215, 23;
	mov.b32 	%f77, %r216;
	ex2.approx.ftz.f32 	%f78, %f76;
	mul.f32 	%f79, %f78, %f77;
	add.f32 	%f80, %f68, %f79;
	sub.f32 	%f81, %f15, %f54;
	fma.rn.f32 	%f82, %f81, 0f3BBB989D, 0f3F000000;
	cvt.sat.f32.f32 	%f83, %f82;
	fma.rm.f32 	%f84, %f83, %f59, %f58;
	add.f32 	%f85, %f84, 0fCB40007F;
	neg.f32 	%f86, %f85;
	fma.rn.f32 	%f87, %f81, 0f3FB8AA3B, %f86;
	fma.rn.f32 	%f88, %f81, 0f32A57060, %f87;
	mov.b32 	%r217, %f84;
	shl.b32 	%r218, %r217, 23;
	mov.b32 	%f89, %r218;
	ex2.approx.ftz.f32 	%f90, %f88;
	mul.f32 	%f91, %f90, %f89;
	add.f32 	%f92, %f80, %f91;
	sub.f32 	%f93, %f19, %f54;
	fma.rn.f32 	%f94, %f93, 0f3BBB989D, 0f3F000000;
	cvt.sat.f32.f32 	%f95, %f94;
	fma.rm.f32 	%f96, %f95, %f59, %f58;
	add.f32 	%f97, %f96, 0fCB40007F;
	neg.f32 	%f98, %f97;
	fma.rn.f32 	%f99, %f93, 0f3FB8AA3B, %f98;
	fma.rn.f32 	%f100, %f93, 0f32A57060, %f99;
	mov.b32 	%r219, %f96;
	shl.b32 	%r220, %r219, 23;
	mov.b32 	%f101, %r220;
	ex2.approx.ftz.f32 	%f102, %f100;
	mul.f32 	%f103, %f102, %f101;
	add.f32 	%f104, %f92, %f103;
	sub.f32 	%f105, %f23, %f54;
	fma.rn.f32 	%f106, %f105, 0f3BBB989D, 0f3F000000;
	cvt.sat.f32.f32 	%f107, %f106;
	fma.rm.f32 	%f108, %f107, %f59, %f58;
	add.f32 	%f109, %f108, 0fCB40007F;
	neg.f32 	%f110, %f109;
	fma.rn.f32 	%f111, %f105, 0f3FB8AA3B, %f110;
	fma.rn.f32 	%f112, %f105, 0f32A57060, %f111;
	mov.b32 	%r221, %f108;
	shl.b32 	%r222, %r221, 23;
	mov.b32 	%f113, %r222;
	ex2.approx.ftz.f32 	%f114, %f112;
	mul.f32 	%f115, %f114, %f113;
	add.f32 	%f116, %f104, %f115;
	sub.f32 	%f117, %f27, %f54;
	fma.rn.f32 	%f118, %f117, 0f3BBB989D, 0f3F000000;
	cvt.sat.f32.f32 	%f119, %f118;
	fma.rm.f32 	%f120, %f119, %f59, %f58;
	add.f32 	%f121, %f120, 0fCB40007F;
	neg.f32 	%f122, %f121;
	fma.rn.f32 	%f123, %f117, 0f3FB8AA3B, %f122;
	fma.rn.f32 	%f124, %f117, 0f32A57060, %f123;
	mov.b32 	%r223, %f120;
	shl.b32 	%r224, %r223, 23;
	mov.b32 	%f125, %r224;
	ex2.approx.ftz.f32 	%f126, %f124;
	mul.f32 	%f127, %f126, %f125;
	add.f32 	%f128, %f116, %f127;
	sub.f32 	%f129, %f31, %f54;
	fma.rn.f32 	%f130, %f129, 0f3BBB989D, 0f3F000000;
	cvt.sat.f32.f32 	%f131, %f130;
	fma.rm.f32 	%f132, %f131, %f59, %f58;
	add.f32 	%f133, %f132, 0fCB40007F;
	neg.f32 	%f134, %f133;
	fma.rn.f32 	%f135, %f129, 0f3FB8AA3B, %f134;
	fma.rn.f32 	%f136, %f129, 0f32A57060, %f135;
	mov.b32 	%r225, %f132;
	shl.b32 	%r226, %r225, 23;
	mov.b32 	%f137, %r226;
	ex2.approx.ftz.f32 	%f138, %f136;
	mul.f32 	%f139, %f138, %f137;
	add.f32 	%f140, %f128, %f139;
	sub.f32 	%f141, %f35, %f54;
	fma.rn.f32 	%f142, %f141, 0f3BBB989D, 0f3F000000;
	cvt.sat.f32.f32 	%f143, %f142;
	fma.rm.f32 	%f144, %f143, %f59, %f58;
	add.f32 	%f145, %f144, 0fCB40007F;
	neg.f32 	%f146, %f145;
	fma.rn.f32 	%f147, %f141, 0f3FB8AA3B, %f146;
	fma.rn.f32 	%f148, %f141, 0f32A57060, %f147;
	mov.b32 	%r227, %f144;
	shl.b32 	%r228, %r227, 23;
	mov.b32 	%f149, %r228;
	ex2.approx.ftz.f32 	%f150, %f148;
	mul.f32 	%f151, %f150, %f149;
	add.f32 	%f152, %f140, %f151;
	sub.f32 	%f153, %f39, %f54;
	fma.rn.f32 	%f154, %f153, 0f3BBB989D, 0f3F000000;
	cvt.sat.f32.f32 	%f155, %f154;
	fma.rm.f32 	%f156, %f155, %f59, %f58;
	add.f32 	%f157, %f156, 0fCB40007F;
	neg.f32 	%f158, %f157;
	fma.rn.f32 	%f159, %f153, 0f3FB8AA3B, %f158;
	fma.rn.f32 	%f160, %f153, 0f32A57060, %f159;
	mov.b32 	%r229, %f156;
	shl.b32 	%r230, %r229, 23;
	mov.b32 	%f161, %r230;
	ex2.approx.ftz.f32 	%f162, %f160;
	mul.f32 	%f163, %f162, %f161;
	add.f32 	%f164, %f152, %f163;
	sub.f32 	%f165, %f43, %f54;
	fma.rn.f32 	%f166, %f165, 0f3BBB989D, 0f3F000000;
	cvt.sat.f32.f32 	%f167, %f166;
	fma.rm.f32 	%f168, %f167, %f59, %f58;
	add.f32 	%f169, %f168, 0fCB40007F;
	neg.f32 	%f170, %f169;
	fma.rn.f32 	%f171, %f165, 0f3FB8AA3B, %f170;
	fma.rn.f32 	%f172, %f165, 0f32A57060, %f171;
	mov.b32 	%r231, %f168;
	shl.b32 	%r232, %r231, 23;
	mov.b32 	%f173, %r232;
	ex2.approx.ftz.f32 	%f174, %f172;
	mul.f32 	%f175, %f174, %f173;
	add.f32 	%f176, %f164, %f175;
	mov.b32 	%r233, %f176;
	shfl.sync.bfly.b32	%r234|%p22, %r233, 16, 31, -1;
	mov.b32 	%f177, %r234;
	add.f32 	%f178, %f176, %f177;
	mov.b32 	%r235, %f178;
	shfl.sync.bfly.b32	%r236|%p23, %r235, 8, 31, -1;
	mov.b32 	%f179, %r236;
	add.f32 	%f180, %f178, %f179;
	mov.b32 	%r237, %f180;
	shfl.sync.bfly.b32	%r238|%p24, %r237, 4, 31, -1;
	mov.b32 	%f181, %r238;
	add.f32 	%f182, %f180, %f181;
	mov.b32 	%r239, %f182;
	shfl.sync.bfly.b32	%r240|%p25, %r239, 2, 31, -1;
	mov.b32 	%f183, %r240;
	add.f32 	%f184, %f182, %f183;
	mov.b32 	%r241, %f184;
	shfl.sync.bfly.b32	%r242|%p26, %r241, 1, 31, -1;
	mov.b32 	%f185, %r242;
	add.f32 	%f186, %f184, %f185;
	div.rn.f32 	%f187, %f67, %f186;
	div.rn.f32 	%f188, %f79, %f186;
	div.rn.f32 	%f189, %f91, %f186;
	div.rn.f32 	%f190, %f103, %f186;
	div.rn.f32 	%f191, %f115, %f186;
	div.rn.f32 	%f192, %f127, %f186;
	div.rn.f32 	%f193, %f139, %f186;
	div.rn.f32 	%f194, %f151, %f186;
	div.rn.f32 	%f195, %f163, %f186;
	div.rn.f32 	%f196, %f175, %f186;
	mad.lo.s64 	%rd93, %rd96, %rd6, %rd10;
	shl.b64 	%rd94, %rd93, 2;
	add.s64 	%rd95, %rd11, %rd94;
	st.global.f32 	[%rd95], %f187;
	st.global.f32 	[%rd95+128], %f188;
	st.global.f32 	[%rd95+256], %f189;
	st.global.f32 	[%rd95+384], %f190;
	st.global.f32 	[%rd95+512], %f191;
	st.global.f32 	[%rd95+640], %f192;
	st.global.f32 	[%rd95+768], %f193;
	st.global.f32 	[%rd95+896], %f194;
	st.global.f32 	[%rd95+1024], %f195;
	st.global.f32 	[%rd95+1152], %f196;
	add.s64 	%rd96, %rd96, %rd12;
	setp.lt.s64 	%p27, %rd96, %rd25;
	@%p27 bra 	$L__BB544_4;
$L__BB544_5:
	ret;

}
	// .globl	_Z15SoftmaxWarpImplI22BroadcastScaleMaskLoadIffbLm4EiE11DirectStoreIffEfLi1ELi10ELi32ELi1ELb1EL9Algorithm0EEvT_T0_ll
.visible .entry _Z15SoftmaxWarpImplI22BroadcastScaleMaskLoadIffbLm4EiE11DirectStoreIffEfLi1ELi10ELi32ELi1ELb1EL9Algorithm0EEvT_T0_ll(
	.param .align 8 .b8 _Z15SoftmaxWarpImplI22BroadcastScaleMaskLoadIffbLm4EiE11DirectStoreIffEfLi1ELi10ELi32ELi1ELb1EL9Algorithm0EEvT_T0_ll_param_0[120],
	.param .align 8 .b8 _Z15SoftmaxWarpImplI22BroadcastScaleMaskLoadIffbLm4EiE11DirectStoreIffEfLi1ELi10ELi32ELi1ELb1EL9Algorithm0EEvT_T0_ll_param_1[16],
	.param .u64 _Z15SoftmaxWarpImplI22BroadcastScaleMaskLoadIffbLm4EiE11DirectStoreIffEfLi1ELi10ELi32ELi1ELb1EL9Algorithm0EEvT_T0_ll_param_2,
	.param .u64 _Z15SoftmaxWarpImplI22BroadcastScaleMaskLoadIffbLm4EiE11DirectStoreIffEfLi1ELi10ELi32ELi1ELb1EL9Algorithm0EEvT_T0_ll_param_3
)
{
	.reg .pred 	%p<84>;
	.reg .b16 	%rs<11>;
	.reg .b32 	%r<253>;
	.reg .b32 	%f<247>;
	.reg .b64 	%rd<109>;

	ld.param.u64 	%rd33, [_Z15SoftmaxWarpImplI22BroadcastScaleMaskLoadIffbLm4EiE11DirectStoreIffEfLi1ELi10ELi32ELi1ELb1EL9Algorithm0EEvT_T0_ll_param_1+8];
	ld.param.u64 	%rd32, [_Z15SoftmaxWarpImplI22BroadcastScaleMaskLoadIffbLm4EiE11DirectStoreIffEfLi1ELi10ELi32ELi1ELb1EL9Algorithm0EEvT_T0_ll_param_1];
	ld.param.v2.f32 	{%f53, %f54}, [_Z15SoftmaxWarpImplI22BroadcastScaleMaskLoadIffbLm4EiE11DirectStoreIffEfLi1ELi10ELi32ELi1ELb1EL9Algorithm0EEvT_T0_ll_param_0+112];
	ld.param.u64 	%rd31, [_Z15SoftmaxWarpImplI22BroadcastScaleMaskLoadIffbLm4EiE11DirectStoreIffEfLi1ELi10ELi32ELi1ELb1EL9Algorithm0EEvT_T0_ll_param_0+104];
	ld.param.v2.u32 	{%r14, %r15}, [_Z15SoftmaxWarpImplI22BroadcastScaleMaskLoadIffbLm4EiE11DirectStoreIffEfLi1ELi10ELi32ELi1ELb1EL9Algorithm0EEvT_T0_ll_param_0+88];
	ld.param.v2.u32 	{%r12, %r13}, [_Z15SoftmaxWarpImplI22BroadcastScaleMaskLoadIffbLm4EiE11DirectStoreIffEfLi1ELi10ELi32ELi1ELb1EL9Algorithm0EEvT_T0_ll_param_0+80];
	ld.param.v2.u32 	{%r10, %r11}, [_Z15SoftmaxWarpImplI22BroadcastScaleMaskLoadIffbLm4EiE11DirectStoreIffEfLi1ELi10ELi32ELi1ELb1EL9Algorithm0EEvT_T0_ll_param_0+64];
	ld.param.v2.u32 	{%r8, %r9}, [_Z15SoftmaxWarpImplI22BroadcastScaleMaskLoadIffbLm4EiE11DirectStoreIffEfLi1ELi10ELi32ELi1ELb1EL9Algorithm0EEvT_T0_ll_param_0+56];
	ld.param.u64 	%rd27, [_Z15SoftmaxWarpImplI22BroadcastScaleMaskLoadIffbLm4EiE11DirectStoreIffEfLi1ELi10ELi32ELi1ELb1EL9Algorithm0EEvT_T0_ll_param_0+40];
	ld.param.u64 	%rd26, [_Z15SoftmaxWarpImplI22BroadcastScaleMaskLoadIffbLm4EiE11DirectStoreIffEfLi1ELi10ELi32ELi1ELb1EL9Algorithm0EEvT_T0_ll_param_0+32];
	ld.param.u64 	%rd25, [_Z15SoftmaxWarpImplI22BroadcastScaleMaskLoadIffbLm4EiE11DirectStoreIffEfLi1ELi10ELi32ELi1ELb1EL9Algorithm0EEvT_T0_ll_param_0+24];
	ld.param.u64 	%rd24, [_Z15SoftmaxWarpImplI22BroadcastScaleMaskLoadIffbLm4EiE11DirectStoreIffEfLi1ELi10ELi32ELi1ELb1EL9Algorithm0EEvT_T0_ll_param_0+16];
	ld.param.u64 	%rd23, [_Z15SoftmaxWarpImplI22BroadcastScaleMaskLoadIffbLm4EiE11DirectStoreIffEfLi1ELi10ELi32ELi1ELb1EL9Algorithm0EEvT_T0_ll_param_0+8];
	ld.param.u64 	%rd22, [_Z15SoftmaxWarpImplI22BroadcastScaleMaskLoadIffbLm4EiE11DirectStoreIffEfLi1ELi10ELi32ELi1ELb1EL9Algorithm0EEvT_T0_ll_param_0];
	ld.param.u64 	%rd35, [_Z15SoftmaxWarpImplI22BroadcastScaleMaskLoadIffbLm4EiE11DirectStoreIffEfLi1ELi10ELi32ELi1ELb1EL9Algorithm0EEvT_T0_ll_param_3];
	cvta.to.global.u64 	%rd1, %rd22;
	cvta.to.global.u64 	%rd2, %rd23;
	setp.lt.s64 	%p1, %rd35, 321;
	@%p1 bra 	$L__BB545_2;
	mov.u64 	%rd36, $str;
	cvta.global.u64 	%rd37, %rd36;
	mov.u64 	%rd38, $str$1;
	cvta.global.u64 	%rd39, %rd38;
	mov.u64 	%rd40, __unnamed_531;
	cvta.global.u64 	%rd41, %rd40;
	{ // callseq 530, 0
	.param .b64 param0;
	st.param.b64 	[param0], %rd37;
	.param .b64 param1;
	st.param.b64 	[param1], %rd39;
	.param .b32 param2;
	st.param.b32 	[param2], 219;
	.param .b64 param3;
	st.param.b64 	[param3], %rd41;
	.param .b64 param4;
	st.param.b64 	[param4], 1;
	call.uni 
	__assertfail, 
	(
	param0, 
	param1, 
	param2, 
	param3, 
	param4
	);
	} // callseq 530
$L__BB545_2:
	ld.param.u64 	%rd106, [_Z15SoftmaxWarpImplI22BroadcastScaleMaskLoadIffbLm4EiE11DirectStoreIffEfLi1ELi10ELi32ELi1ELb1EL9Algorithm0EEvT_T0_ll_param_2];
	mov.u32 	%r16, %ctaid.x;
	mov.u32 	%r17, %ntid.y;
	mov.u32 	%r18, %tid.y;
	mad.lo.s32 	%r19, %r16, %r17, %r18;
	cvt.s64.s32 	%rd108, %r19;
	setp.le.s64 	%p2, %rd106, %rd108;
	@%p2 bra 	$L__BB545_45;
	mov.u32 	%r20, %tid.x;
	cvt.u64.u32 	%rd8, %r20;
	add.s32 	%r21, %r20, 32;
	cvt.u64.u32 	%rd9, %r21;
	add.s32 	%r22, %r20, 64;
	cvt.u64.u32 	%rd10, %r22;
	add.s32 	%r23, %r20, 96;
	cvt.u64.u32 	%rd11, %r23;
	add.s32 	%r24, %r20, 128;
	cvt.u64.u32 	%rd12, %r24;
	add.s32 	%r25, %r20, 160;
	cvt.u64.u32 	%rd13, %r25;
	add.s32 	%r26, %r20, 192;
	cvt.u64.u32 	%rd14, %r26;
	add.s32 	%r27, %r20, 224;
	cvt.u64.u32 	%rd15, %r27;
	add.s32 	%r28, %r20, 256;
	cvt.u64.u32 	%rd16, %r28;
	add.s32 	%r29, %r20, 288;
	cvt.u64.u32 	%rd17, %r29;
$L__BB545_4:
	setp.le.s64 	%p3, %rd35, %rd8;
	mul.lo.s64 	%rd19, %rd31, %rd108;
	mov.f32 	%f227, 0fFF800000;
	mov.f32 	%f230, %f227;
	@%p3 bra 	$L__BB545_6;
	setp.eq.s64 	%p4, %rd27, 1;
	setp.eq.s64 	%p5, %rd26, 1;
	setp.eq.s64 	%p6, %rd25, 1;
	setp.eq.s64 	%p7, %rd24, 1;
	add.s64 	%rd42, %rd19, %rd8;
	cvt.u32.u64 	%r30, %rd42;
	div.s32 	%r31, %r30, %r8;
	mul.lo.s32 	%r32, %r31, %r8;
	sub.s32 	%r33, %r30, %r32;
	div.s32 	%r34, %r33, %r9;
	mul.lo.s32 	%r35, %r34, %r9;
	sub.s32 	%r36, %r33, %r35;
	div.s32 	%r37, %r36, %r10;
	mul.lo.s32 	%r38, %r37, %r10;
	sub.s32 	%r39, %r36, %r38;
	selp.b32 	%r40, 0, %r31, %p7;
	selp.b32 	%r41, 0, %r34, %p6;
	selp.b32 	%r42, 0, %r37, %p5;
	selp.b32 	%r43, 0, %r39, %p4;
	mul.lo.s32 	%r44, %r12, %r40;
	mad.lo.s32 	%r45, %r13, %r41, %r44;
	mad.lo.s32 	%r46, %r14, %r42, %r45;
	mad.lo.s32 	%r47, %r15, %r43, %r46;
	shl.b64 	%rd43, %rd42, 32;
	shr.s64 	%rd44, %rd43, 30;
	add.s64 	%rd45, %rd1, %rd44;
	ld.global.f32 	%f56, [%rd45];
	cvt.s64.s32 	%rd46, %r47;
	add.s64 	%rd47, %rd2, %rd46;
	ld.global.u8 	%rs1, [%rd47];
	setp.eq.s16 	%p8, %rs1, 0;
	mul.f32 	%f57, %f56, %f54;
	selp.f32 	%f227, %f53, %f57, %p8;
	max.f32 	%f230, %f227, 0fFF800000;
$L__BB545_6:
	setp.le.s64 	%p9, %rd35, %rd9;
	mov.f32 	%f229, 0fFF800000;
	@%p9 bra 	$L__BB545_8;
	setp.eq.s64 	%p10, %rd27, 1;
	setp.eq.s64 	%p11, %rd26, 1;
	setp.eq.s64 	%p12, %rd25, 1;
	setp.eq.s64 	%p13, %rd24, 1;
	add.s64 	%rd48, %rd19, %rd9;
	cvt.u32.u64 	%r48, %rd48;
	div.s32 	%r49, %r48, %r8;
	mul.lo.s32 	%r50, %r49, %r8;
	sub.s32 	%r51, %r48, %r50;
	div.s32 	%r52, %r51, %r9;
	mul.lo.s32 	%r53, %r52, %r9;
	sub.s32 	%r54, %r51, %r53;
	div.s32 	%r55, %r54, %r10;
	mul.lo.s32 	%r56, %r55, %r10;
	sub.s32 	%r57, %r54, %r56;
	selp.b32 	%r58, 0, %r49, %p13;
	selp.b32 	%r59, 0, %r52, %p12;
	selp.b32 	%r60, 0, %r55, %p11;
	selp.b32 	%r61, 0, %r57, %p10;
	mul.lo.s32 	%r62, %r12, %r58;
	mad.lo.s32 	%r63, %r13, %r59, %r62;
	mad.lo.s32 	%r64, %r14, %r60, %r63;
	mad.lo.s32 	%r65, %r15, %r61, %r64;
	shl.b64 	%rd49, %rd48, 32;
	shr.s64 	%rd50, %rd49, 30;
	add.s64 	%rd51, %rd1, %rd50;
	ld.global.f32 	%f59, [%rd51];
	cvt.s64.s32 	%rd52, %r65;
	add.s64 	%rd53, %rd2, %rd52;
	ld.global.u8 	%rs2, [%rd53];
	setp.eq.s16 	%p14, %rs2, 0;
	mul.f32 	%f60, %f59, %f54;
	selp.f32 	%f229, %f53, %f60, %p14;
	max.f32 	%f230, %f230, %f229;
$L__BB545_8:
	setp.le.s64 	%p15, %rd35, %rd10;
	mov.f32 	%f231, 0fFF800000;
	@%p15 bra 	$L__BB545_10;
	setp.eq.s64 	%p16, %rd27, 1;
	setp.eq.s64 	%p17, %rd26, 1;
	setp.eq.s64 	%p18, %rd25, 1;
	setp.eq.s64 	%p19, %rd24, 1;
	add.s64 	%rd54, %rd19, %rd10;
	cvt.u32.u64 	%r66, %rd54;
	div.s32 	%r67, %r66, %r8;
	mul.lo.s32 	%r68, %r67, %r8;
	sub.s32 	%r69, %r66, %r68;
	div.s32 	%r70, %r69, %r9;
	mul.lo.s32 	%r71, %r70, %r9;
	sub.s32 	%r72, %r69, %r71;
	div.s32 	%r73, %r72, %r10;
	mul.lo.s32 	%r74, %r73, %r10;
	sub.s32 	%r75, %r72, %r74;
	selp.b32 	%r76, 0, %r67, %p19;
	selp.b32 	%r77, 0, %r70, %p18;
	selp.b32 	%r78, 0, %r73, %p17;
	selp.b32 	%r79, 0, %r75, %p16;
	mul.lo.s32 	%r80, %r12, %r76;
	mad.lo.s32 	%r81, %r13, %r77, %r80;
	mad.lo.s32 	%r82, %r14, %r78, %r81;
	mad.lo.s32 	%r83, %r15, %r79, %r82;
	shl.b64 	%rd55, %rd54, 32;
	shr.s64 	%rd56, %rd55, 30;
	add.s64 	%rd57, %rd1, %rd56;
	ld.global.f32 	%f62, [%rd57];
	cvt.s64.s32 	%rd58, %r83;
	add.s64 	%rd59, %rd2, %rd58;
	ld.global.u8 	%rs3, [%rd59];
	setp.eq.s16 	%p20, %rs3, 0;
	mul.f32 	%f63, %f62, %f54;
	selp.f32 	%f231, %f53, %f63, %p20;
	max.f32 	%f230, %f230, %f231;
$L__BB545_10:
	setp.le.s64 	%p21, %rd35, %rd11;
	mov.f32 	%f233, 0fFF800000;
	@%p21 bra 	$L__BB545_12;
	setp.eq.s64 	%p22, %rd27, 1;
	setp.eq.s64 	%p23, %rd26, 1;
	setp.eq.s64 	%p24, %rd25, 1;
	setp.eq.s64 	%p25, %rd24, 1;
	add.s64 	%rd60, %rd19, %rd11;
	cvt.u32.u64 	%r84, %rd60;
	div.s32 	%r85, %r84, %r8;
	mul.lo.s32 	%r86, %r85, %r8;
	sub.s32 	%r87, %r84, %r86;
	div.s32 	%r88, %r87, %r9;
	mul.lo.s32 	%r89, %r88, %r9;
	sub.s32 	%r90, %r87, %r89;
	div.s32 	%r91, %r90, %r10;
	mul.lo.s32 	%r92, %r91, %r10;
	sub.s32 	%r93, %r90, %r92;
	selp.b32 	%r94, 0, %r85, %p25;
	selp.b32 	%r95, 0, %r88, %p24;
	selp.b32 	%r96, 0, %r91, %p23;
	selp.b32 	%r97, 0, %r93, %p22;
	mul.lo.s32 	%r98, %r12, %r94;
	mad.lo.s32 	%r99, %r13, %r95, %r98;
	mad.lo.s32 	%r100, %r14, %r96, %r99;
	mad.lo.s32 	%r101, %r15, %r97, %r100;
	shl.b64 	%rd61, %rd60, 32;
	shr.s64 	%rd62, %rd61, 30;
	add.s64 	%rd63, %rd1, %rd62;
	ld.global.f32 	%f65, [%rd63];
	cvt.s64.s32 	%rd64, %r101;
	add.s64 	%rd65, %rd2, %rd64;
	ld.global.u8 	%rs4, [%rd65];
	setp.eq.s16 	%p26, %rs4, 0;
	mul.f32 	%f66, %f65, %f54;
	selp.f32 	%f233, %f53, %f66, %p26;
	max.f32 	%f230, %f230, %f233;
$L__BB545_12:
	setp.le.s64 	%p27, %rd35, %rd12;
	mov.f32 	%f235, 0fFF800000;
	@%p27 bra 	$L__BB545_14;
	setp.eq.s64 	%p28, %rd27, 1;
	setp.eq.s64 	%p29, %rd26, 1;
	setp.eq.s64 	%p30, %rd25, 1;
	setp.eq.s64 	%p31, %rd24, 1;
	add.s64 	%rd66, %rd19, %rd12;
	cvt.u32.u64 	%r102, %rd66;
	div.s32 	%r103, %r102, %r8;
	mul.lo.s32 	%r104, %r103, %r8;
	sub.s32 	%r105, %r102, %r104;
	div.s32 	%r106, %r105, %r9;
	mul.lo.s32 	%r107, %r106, %r9;
	sub.s32 	%r108, %r105, %r107;
	div.s32 	%r109, %r108, %r10;
	mul.lo.s32 	%r110, %r109, %r10;
	sub.s32 	%r111, %r108, %r110;
	selp.b32 	%r112, 0, %r103, %p31;
	selp.b32 	%r113, 0, %r106, %p30;
	selp.b32 	%r114, 0, %r109, %p29;
	selp.b32 	%r115, 0, %r111, %p28;
	mul.lo.s32 	%r116, %r12, %r112;
	mad.lo.s32 	%r117, %r13, %r113, %r116;
	mad.lo.s32 	%r118, %r14, %r114, %r117;
	mad.lo.s32 	%r119, %r15, %r115, %r118;
	shl.b64 	%rd67, %rd66, 32;
	shr.s64 	%rd68, %rd67, 30;
	add.s64 	%rd69, %rd1, %rd68;
	ld.global.f32 	%f68, [%rd69];
	cvt.s64.s32 	%rd70, %r119;
	add.s64 	%rd71, %rd2, %rd70;
	ld.global.u8 	%rs5, [%rd71];
	setp.eq.s16 	%p32, %rs5, 0;
	mul.f32 	%f69, %f68, %f54;
	selp.f32 	%f235, %f53, %f69, %p32;
	max.f32 	%f230, %f230, %f235;
$L__BB545_14:
	setp.le.s64 	%p33, %rd35, %rd13;
	mov.f32 	%f237, 0fFF800000;
	@%p33 bra 	$L__BB545_16;
	setp.eq.s64 	%p34, %rd27, 1;
	setp.eq.s64 	%p35, %rd26, 1;
	setp.eq.s64 	%p36, %rd25, 1;
	setp.eq.s64 	%p37, %rd24, 1;
	add.s64 	%rd72, %rd19, %rd13;
	cvt.u32.u64 	%r120, %rd72;
	div.s32 	%r121, %r120, %r8;
	mul.lo.s32 	%r122, %r121, %r8;
	sub.s32 	%r123, %r120, %r122;
	div.s32 	%r124, %r123, %r9;
	mul.lo.s32 	%r125, %r124, %r9;
	sub.s32 	%r126, %r123, %r125;
	div.s32 	%r127, %r126, %r10;
	mul.lo.s32 	%r128, %r127, %r10;
	sub.s32 	%r129, %r126, %r128;
	selp.b32 	%r130, 0, %r121, %p37;
	selp.b32 	%r131, 0, %r124, %p36;
	selp.b32 	%r132, 0, %r127, %p35;
	selp.b32 	%r133, 0, %r129, %p34;
	mul.lo.s32 	%r134, %r12, %r130;
	mad.lo.s32 	%r135, %r13, %r131, %r134;
	mad.lo.s32 	%r136, %r14, %r132, %r135;
	mad.lo.s32 	%r137, %r15, %r133, %r136;
	shl.b64 	%rd73, %rd72, 32;
	shr.s64 	%rd74, %rd73, 30;
	add.s64 	%rd75, %rd1, %rd74;
	ld.global.f32 	%f71, [%rd75];
	cvt.s64.s32 	%rd76, %r137;
	add.s64 	%rd77, %rd2, %rd76;
	ld.global.u8 	%rs6, [%rd77];
	setp.eq.s16 	%p38, %rs6, 0;
	mul.f32 	%f72, %f71, %f54;
	selp.f32 	%f237, %f53, %f72, %p38;
	max.f32 	%f230, %f230, %f237;
$L__BB545_16:
	setp.le.s64 	%p39, %rd35, %rd14;
	mov.f32 	%f239, 0fFF800000;
	@%p39 bra 	$L__BB545_18;
	setp.eq.s64 	%p40, %rd27, 1;
	setp.eq.s64 	%p41, %rd26, 1;
	setp.eq.s64 	%p42, %rd25, 1;
	setp.eq.s64 	%p43, %rd24, 1;
	add.s64 	%rd78, %rd19, %rd14;
	cvt.u32.u64 	%r138, %rd78;
	div.s32 	%r139, %r138, %r8;
	mul.lo.s32 	%r140, %r139, %r8;
	sub.s32 	%r141, %r138, %r140;
	div.s32 	%r142, %r141, %r9;
	mul.lo.s32 	%r143, %r142, %r9;
	sub.s32 	%r144, %r141, %r143;
	div.s32 	%r145, %r144, %r10;
	mul.lo.s32 	%r146, %r145, %r10;
	sub.s32 	%r147, %r144, %r146;
	selp.b32 	%r148, 0, %r139, %p43;
	selp.b32 	%r149, 0, %r142, %p42;
	selp.b32 	%r150, 0, %r145, %p41;
	selp.b32 	%r151, 0, %r147, %p40;
	mul.lo.s32 	%r152, %r12, %r148;
	mad.lo.s32 	%r153, %r13, %r149, %r152;
	mad.lo.s32 	%r154, %r14, %r150, %r153;
	mad.lo.s32 	%r155, %r15, %r151, %r154;
	shl.b64 	%rd79, %rd78, 32;
	shr.s64 	%rd80, %rd79, 30;
	add.s64 	%rd81, %rd1, %rd80;
	ld.global.f32 	%f74, [%rd81];
	cvt.s64.s32 	%rd82, %r155;
	add.s64 	%rd83, %rd2, %rd82;
	ld.global.u8 	%rs7, [%rd83];
	setp.eq.s16 	%p44, %rs7, 0;
	mul.f32 	%f75, %f74, %f54;
	selp.f32 	%f239, %f53, %f75, %p44;
	max.f32 	%f230, %f230, %f239;
$L__BB545_18:
	setp.le.s64 	%p45, %rd35, %rd15;
	mov.f32 	%f241, 0fFF800000;
	@%p45 bra 	$L__BB545_20;
	setp.eq.s64 	%p46, %rd27, 1;
	setp.eq.s64 	%p47, %rd26, 1;
	setp.eq.s64 	%p48, %rd25, 1;
	setp.eq.s64 	%p49, %rd24, 1;
	add.s64 	%rd84, %rd19, %rd15;
	cvt.u32.u64 	%r156, %rd84;
	div.s32 	%r157, %r156, %r8;
	mul.lo.s32 	%r158, %r157, %r8;
	sub.s32 	%r159, %r156, %r158;
	div.s32 	%r160, %r159, %r9;
	mul.lo.s32 	%r161, %r160, %r9;
	sub.s32 	%r162, %r159, %r161;
	div.s32 	%r163, %r162, %r10;
	mul.lo.s32 	%r164, %r163, %r10;
	sub.s32 	%r165, %r162, %r164;
	selp.b32 	%r166, 0, %r157, %p49;
	selp.b32 	%r167, 0, %r160, %p48;
	selp.b32 	%r168, 0, %r163, %p47;
	selp.b32 	%r169, 0, %r165, %p46;
	mul.lo.s32 	%r170, %r12, %r166;
	mad.lo.s32 	%r171, %r13, %r167, %r170;
	mad.lo.s32 	%r172, %r14, %r168, %r171;
	mad.lo.s32 	%r173, %r15, %r169, %r172;
	shl.b64 	%rd85, %rd84, 32;
	shr.s64 	%rd86, %rd85, 30;
	add.s64 	%rd87, %rd1, %rd86;
	ld.global.f32 	%f77, [%rd87];
	cvt.s64.s32 	%rd88, %r173;
	add.s64 	%rd89, %rd2, %rd88;
	ld.global.u8 	%rs8, [%rd89];
	setp.eq.s16 	%p50, %rs8, 0;
	mul.f32 	%f78, %f77, %f54;
	selp.f32 	%f241, %f53, %f78, %p50;
	max.f32 	%f230, %f230, %f241;
$L__BB545_20:
	setp.le.s64 	%p51, %rd35, %rd16;
	mov.f32 	%f243, 0fFF800000;
	@%p51 bra 	$L__BB545_22;
	setp.eq.s64 	%p52, %rd27, 1;
	setp.eq.s64 	%p53, %rd26, 1;
	setp.eq.s64 	%p54, %rd25, 1;
	setp.eq.s64 	%p55, %rd24, 1;
	add.s64 	%rd90, %rd19, %rd16;
	cvt.u32.u64 	%r174, %rd90;
	div.s32 	%r175, %r174, %r8;
	mul.lo.s32 	%r176, %r175, %r8;
	sub.s32 	%r177, %r174, %r176;
	div.s32 	%r178, %r177, %r9;
	mul.lo.s32 	%r179, %r178, %r9;
	sub.s32 	%r180, %r177, %r179;
	div.s32 	%r181, %r180, %r10;
	mul.lo.s32 	%r182, %r181, %r10;
	sub.s32 	%r183, %r180, %r182;
	selp.b32 	%r184, 0, %r175, %p55;
	selp.b32 	%r185, 0, %r178, %p54;
	selp.b32 	%r186, 0, %r181, %p53;
	selp.b32 	%r187, 0, %r183, %p52;
	mul.lo.s32 	%r188, %r12, %r184;
	mad.lo.s32 	%r189, %r13, %r185, %r188;
	mad.lo.s32 	%r190, %r14, %r186, %r189;
	mad.lo.s32 	%r191, %r15, %r187, %r190;
	shl.b64 	%rd91, %rd90, 32;
	shr.s64 	%rd92, %rd91, 30;
	add.s64 	%rd93, %rd1, %rd92;
	ld.global.f32 	%f80, [%rd93];
	cvt.s64.s32 	%rd94, %r191;
	add.s64 	%rd95, %rd2, %rd94;
	ld.global.u8 	%rs9, [%rd95];
	setp.eq.s16 	%p56, %rs9, 0;
	mul.f32 	%f81, %f80, %f54;
	selp.f32 	%f243, %f53, %f81, %p56;
	max.f32 	%f230, %f230, %f243;
$L__BB545_22:
	setp.le.s64 	%p57, %rd35, %rd17;
	mov.f32 	%f245, 0fFF800000;
	@%p57 bra 	$L__BB545_24;
	setp.eq.s64 	%p58, %rd27, 1;
	setp.eq.s64 	%p59, %rd26, 1;
	setp.eq.s64 	%p60, %rd25, 1;
	setp.eq.s64 	%p61, %rd24, 1;
	add.s64 	%rd96, %rd19, %rd17;
	cvt.u32.u64 	%r192, %rd96;
	div.s32 	%r193, %r192, %r8;
	mul.lo.s32 	%r194, %r193, %r8;
	sub.s32 	%r195, %r192, %r194;
	div.s32 	%r196, %r195, %r9;
	mul.lo.s32 	%r197, %r196, %r9;
	sub.s32 	%r198, %r195, %r197;
	div.s32 	%r199, %r198, %r10;
	mul.lo.s32 	%r200, %r199, %r10;
	sub.s32 	%r201, %r198, %r200;
	selp.b32 	%r202, 0, %r193, %p61;
	selp.b32 	%r203, 0, %r196, %p60;
	selp.b32 	%r204, 0, %r199, %p59;
	selp.b32 	%r205, 0, %r201, %p58;
	mul.lo.s32 	%r206, %r12, %r202;
	mad.lo.s32 	%r207, %r13, %r203, %r206;
	mad.lo.s32 	%r208, %r14, %r204, %r207;
	mad.lo.s32 	%r209, %r15, %r205, %r208;
	shl.b64 	%rd97, %rd96, 32;
	shr.s64 	%rd98, %rd97, 30;
	add.s64 	%rd99, %rd1, %rd98;
	ld.global.f32 	%f83, [%rd99];
	cvt.s64.s32 	%rd100, %r209;
	add.s64 	%rd101, %rd2, %rd100;
	ld.global.u8 	%rs10, [%rd101];
	setp.eq.s16 	%p62, %rs10, 0;
	mul.f32 	%f84, %f83, %f54;
	selp.f32 	%f245, %f53, %f84, %p62;
	max.f32 	%f230, %f230, %f245;
$L__BB545_24:
	setp.le.s64 	%p63, %rd35, %rd8;
	mov.b32 	%r210, %f230;
	shfl.sync.bfly.b32	%r211|%p64, %r210, 16, 31, -1;
	mov.b32 	%f85, %r211;
	max.f32 	%f86, %f230, %f85;
	mov.b32 	%r212, %f86;
	shfl.sync.bfly.b32	%r213|%p65, %r212, 8, 31, -1;
	mov.b32 	%f87, %r213;
	max.f32 	%f88, %f86, %f87;
	mov.b32 	%r214, %f88;
	shfl.sync.bfly.b32	%r215|%p66, %r214, 4, 31, -1;
	mov.b32 	%f89, %r215;
	max.f32 	%f90, %f88, %f89;
	mov.b32 	%r216, %f90;
	shfl.sync.bfly.b32	%r217|%p67, %r216, 2, 31, -1;
	mov.b32 	%f91, %r217;
	max.f32 	%f92, %f90, %f91;
	mov.b32 	%r218, %f92;
	shfl.sync.bfly.b32	%r219|%p68, %r218, 1, 31, -1;
	mov.b32 	%f93, %r219;
	max.f32 	%f94, %f92, %f93;
	sub.f32 	%f95, %f227, %f94;
	fma.rn.f32 	%f96, %f95, 0f3BBB989D, 0f3F000000;
	cvt.sat.f32.f32 	%f97, %f96;
	mov.f32 	%f98, 0f4B400001;
	mov.f32 	%f99, 0f437C0000;
	fma.rm.f32 	%f100, %f97, %f99, %f98;
	add.f32 	%f101, %f100, 0fCB40007F;
	neg.f32 	%f102, %f101;
	fma.rn.f32 	%f103, %f95, 0f3FB8AA3B, %f102;
	fma.rn.f32 	%f104, %f95, 0f32A57060, %f103;
	mov.b32 	%r220, %f100;
	shl.b32 	%r221, %r220, 23;
	mov.b32 	%f105, %r221;
	ex2.approx.ftz.f32 	%f106, %f104;
	mul.f32 	%f107, %f106, %f105;
	add.f32 	%f108, %f107, 0f00000000;
	sub.f32 	%f109, %f229, %f94;
	fma.rn.f32 	%f110, %f109, 0f3BBB989D, 0f3F000000;
	cvt.sat.f32.f32 	%f111, %f110;
	fma.rm.f32 	%f112, %f111, %f99, %f98;
	add.f32 	%f113, %f112, 0fCB40007F;
	neg.f32 	%f114, %f113;
	fma.rn.f32 	%f115, %f109, 0f3FB8AA3B, %f114;
	fma.rn.f32 	%f116, %f109, 0f32A57060, %f115;
	mov.b32 	%r222, %f112;
	shl.b32 	%r223, %r222, 23;
	mov.b32 	%f117, %r223;
	ex2.approx.ftz.f32 	%f118, %f116;
	mul.f32 	%f119, %f118, %f117;
	add.f32 	%f120, %f108, %f119;
	sub.f32 	%f121, %f231, %f94;
	fma.rn.f32 	%f122, %f121, 0f3BBB989D, 0f3F000000;
	cvt.sat.f32.f32 	%f123, %f122;
	fma.rm.f32 	%f124, %f123, %f99, %f98;
	add.f32 	%f125, %f124, 0fCB40007F;
	neg.f32 	%f126, %f125;
	fma.rn.f32 	%f127, %f121, 0f3FB8AA3B, %f126;
	fma.rn.f32 	%f128, %f121, 0f32A57060, %f127;
	mov.b32 	%r224, %f124;
	shl.b32 	%r225, %r224, 23;
	mov.b32 	%f129, %r225;
	ex2.approx.ftz.f32 	%f130, %f128;
	mul.f32 	%f131, %f130, %f129;
	add.f32 	%f132, %f120, %f131;
	sub.f32 	%f133, %f233, %f94;
	fma.rn.f32 	%f134, %f133, 0f3BBB989D, 0f3F000000;
	cvt.sat.f32.f32 	%f135, %f134;
	fma.rm.f32 	%f136, %f135, %f99, %f98;
	add.f32 	%f137, %f136, 0fCB40007F;
	neg.f32 	%f138, %f137;
	fma.rn.f32 	%f139, %f133, 0f3FB8AA3B, %f138;
	fma.rn.f32 	%f140, %f133, 0f32A57060, %f139;
	mov.b32 	%r226, %f136;
	shl.b32 	%r227, %r226, 23;
	mov.b32 	%f141, %r227;
	ex2.approx.ftz.f32 	%f142, %f140;
	mul.f32 	%f143, %f142, %f141;
	add.f32 	%f144, %f132, %f143;
	sub.f32 	%f145, %f235, %f94;
	fma.rn.f32 	%f146, %f145, 0f3BBB989D, 0f3F000000;
	cvt.sat.f32.f32 	%f147, %f146;
	fma.rm.f32 	%f148, %f147, %f99, %f98;
	add.f32 	%f149, %f148, 0fCB40007F;
	neg.f32 	%f150, %f149;
	fma.rn.f32 	%f151, %f145, 0f3FB8AA3B, %f150;
	fma.rn.f32 	%f152, %f145, 0f32A57060, %f151;
	mov.b32 	%r228, %f148;
	shl.b32 	%r229, %r228, 23;
	mov.b32 	%f153, %r229;
	ex2.approx.ftz.f32 	%f154, %f152;
	mul.f32 	%f155, %f154, %f153;
	add.f32 	%f156, %f144, %f155;
	sub.f32 	%f157, %f237, %f94;
	fma.rn.f32 	%f158, %f157, 0f3BBB989D, 0f3F000000;
	cvt.sat.f32.f32 	%f159, %f158;
	fma.rm.f32 	%f160, %f159, %f99, %f98;
	add.f32 	%f161, %f160, 0fCB40007F;
	neg.f32 	%f162, %f161;
	fma.rn.f32 	%f163, %f157, 0f3FB8AA3B, %f162;
	fma.rn.f32 	%f164, %f157, 0f32A57060, %f163;
	mov.b32 	%r230, %f160;
	shl.b32 	%r231, %r230, 23;
	mov.b32 	%f165, %r231;
	ex2.approx.ftz.f32 	%f166, %f164;
	mul.f32 	%f167, %f166, %f165;
	add.f32 	%f168, %f156, %f167;
	sub.f32 	%f169, %f239, %f94;
	fma.rn.f32 	%f170, %f169, 0f3BBB989D, 0f3F000000;
	cvt.sat.f32.f32 	%f171, %f170;
	fma.rm.f32 	%f172, %f171, %f99, %f98;
	add.f32 	%f173, %f172, 0fCB40007F;
	neg.f32 	%f174, %f173;
	fma.rn.f32 	%f175, %f169, 0f3FB8AA3B, %f174;
	fma.rn.f32 	%f176, %f169, 0f32A57060, %f175;
	mov.b32 	%r232, %f172;
	shl.b32 	%r233, %r232, 23;
	mov.b32 	%f177, %r233;
	ex2.approx.ftz.f32 	%f178, %f176;
	mul.f32 	%f179, %f178, %f177;
	add.f32 	%f180, %f168, %f179;
	sub.f32 	%f181, %f241, %f94;
	fma.rn.f32 	%f182, %f181, 0f3BBB989D, 0f3F000000;
	cvt.sat.f32.f32 	%f183, %f182;
	fma.rm.f32 	%f184, %f183, %f99, %f98;
	add.f32 	%f185, %f184, 0fCB40007F;
	neg.f32 	%f186, %f185;
	fma.rn.f32 	%f187, %f181, 0f3FB8AA3B, %f186;
	fma.rn.f32 	%f188, %f181, 0f32A57060, %f187;
	mov.b32 	%r234, %f184;
	shl.b32 	%r235, %r234, 23;
	mov.b32 	%f189, %r235;
	ex2.approx.ftz.f32 	%f190, %f188;
	mul.f32 	%f191, %f190, %f189;
	add.f32 	%f192, %f180, %f191;
	sub.f32 	%f193, %f243, %f94;
	fma.rn.f32 	%f194, %f193, 0f3BBB989D, 0f3F000000;
	cvt.sat.f32.f32 	%f195, %f194;
	fma.rm.f32 	%f196, %f195, %f99, %f98;
	add.f32 	%f197, %f196, 0fCB40007F;
	neg.f32 	%f198, %f197;
	fma.rn.f32 	%f199, %f193, 0f3FB8AA3B, %f198;
	fma.rn.f32 	%f200, %f193, 0f32A57060, %f199;
	mov.b32 	%r236, %f196;
	shl.b32 	%r237, %r236, 23;
	mov.b32 	%f201, %r237;
	ex2.approx.ftz.f32 	%f202, %f200;
	mul.f32 	%f203, %f202, %f201;
	add.f32 	%f204, %f192, %f203;
	sub.f32 	%f205, %f245, %f94;
	fma.rn.f32 	%f206, %f205, 0f3BBB989D, 0f3F000000;
	cvt.sat.f32.f32 	%f207, %f206;
	fma.rm.f32 	%f208, %f207, %f99, %f98;
	add.f32 	%f209, %f208, 0fCB40007F;
	neg.f32 	%f210, %f209;
	fma.rn.f32 	%f211, %f205, 0f3FB8AA3B, %f210;
	fma.rn.f32 	%f212, %f205, 0f32A57060, %f211;
	mov.b32 	%r238, %f208;
	shl.b32 	%r239, %r238, 23;
	mov.b32 	%f213, %r239;
	ex2.approx.ftz.f32 	%f214, %f212;
	mul.f32 	%f215, %f214, %f213;
	add.f32 	%f216, %f204, %f215;
	mov.b32 	%r240, %f216;
	shfl.sync.bfly.b32	%r241|%p69, %r240, 16, 31, -1;
	mov.b32 	%f217, %r241;
	add.f32 	%f218, %f216, %f217;
	mov.b32 	%r242, %f218;
	shfl.sync.bfly.b32	%r243|%p70, %r242, 8, 31, -1;
	mov.b32 	%f219, %r243;
	add.f32 	%f220, %f218, %f219;
	mov.b32 	%r244, %f220;
	shfl.sync.bfly.b32	%r245|%p71, %r244, 4, 31, -1;
	mov.b32 	%f221, %r245;
	add.f32 	%f222, %f220, %f221;
	mov.b32 	%r246, %f222;
	shfl.sync.bfly.b32	%r247|%p72, %r246, 2, 31, -1;
	mov.b32 	%f223, %r247;
	add.f32 	%f224, %f222, %f223;
	mov.b32 	%r248, %f224;
	shfl.sync.bfly.b32	%r249|%p73, %r248, 1, 31, -1;
	mov.b32 	%f225, %r249;
	add.f32 	%f226, %f224, %f225;
	div.rn.f32 	%f43, %f107, %f226;
	div.rn.f32 	%f44, %f119, %f226;
	div.rn.f32 	%f45, %f131, %f226;
	div.rn.f32 	%f46, %f143, %f226;
	div.rn.f32 	%f47, %f155, %f226;
	div.rn.f32 	%f48, %f167, %f226;
	div.rn.f32 	%f49, %f179, %f226;
	div.rn.f32 	%f50, %f191, %f226;
	div.rn.f32 	%f51, %f203, %f226;
	div.rn.f32 	%f52, %f215, %f226;
	mad.lo.s64 	%rd102, %rd108, %rd33, %rd8;
	cvta.to.global.u64 	%rd103, %rd32;
	shl.b64 	%rd104, %rd102, 2;
	add.s64 	%rd20, %rd103, %rd104;
	@%p63 bra 	$L__BB545_26;
	st.global.f32 	[%rd20], %f43;
$L__BB545_26:
	setp.le.s64 	%p74, %rd35, %rd9;
	@%p74 bra 	$L__BB545_28;
	st.global.f32 	[%rd20+128], %f44;
$L__BB545_28:
	setp.le.s64 	%p75, %rd35, %rd10;
	@%p75 bra 	$L__BB545_30;
	st.global.f32 	[%rd20+256], %f45;
$L__BB545_30:
	setp.le.s64 	%p76, %rd35, %rd11;
	@%p76 bra 	$L__BB545_32;
	st.global.f32 	[%rd20+384], %f46;
$L__BB545_32:
	setp.le.s64 	%p77, %rd35, %rd12;
	@%p77 bra 	$L__BB545_34;
	st.global.f32 	[%rd20+512], %f47;
$L__BB545_34:
	setp.le.s64 	%p78, %rd35, %rd13;
	@%p78 bra 	$L__BB545_36;
	st.global.f32 	[%rd20+640], %f48;
$L__BB545_36:
	setp.le.s64 	%p79, %rd35, %rd14;
	@%p79 bra 	$L__BB545_38;
	st.global.f32 	[%rd20+768], %f49;
$L__BB545_38:
	setp.le.s64 	%p80, %rd35, %rd15;
	@%p80 bra 	$L__BB545_40;
	st.global.f32 	[%rd20+896], %f50;
$L__BB545_40:
	setp.le.s64 	%p81, %rd35, %rd16;
	@%p81 bra 	$L__BB545_42;
	st.global.f32 	[%rd20+1024], %f51;
$L__BB545_42:
	setp.le.s64 	%p82, %rd35, %rd17;
	@%p82 bra 	$L__BB545_44;
	st.global.f32 	[%rd20+1152], %f52;
$L__BB545_44:
	ld.param.u64 	%rd107, [_Z15SoftmaxWarpImplI22BroadcastScaleMaskLoadIffbLm4EiE11DirectStoreIffEfLi1ELi10ELi32ELi1ELb1EL9Algorithm0EEvT_T0_ll_param_2];
	mov.u32 	%r250, %nctaid.x;
	mov.u32 	%r251, %ntid.y;
	mul.lo.s32 	%r252, %r250, %r251;
	cvt.s64.s32 	%rd105, %r252;
	add.s64 	%rd108, %rd108, %rd105;
	setp.lt.s64 	%p83, %rd108, %rd107;
	@%p83 bra 	$L__BB545_4;
$L__BB545_45:
	ret;

}
	// .globl	_Z15SoftmaxWarpImplI22BroadcastScaleMaskLoadIffbLm4EiE11DirectStoreIffEfLi1ELi11ELi32ELi1ELb0EL9Algorithm0EEvT_T0_ll
.visible .entry _Z15SoftmaxWarpImplI22BroadcastScaleMaskLoadIffbLm4EiE11DirectStoreIffEfLi1ELi11ELi32ELi1ELb0EL9Algorithm0EEvT_T0_ll(
	.param .align 8 .b8 _Z15SoftmaxWarpImplI22BroadcastScaleMaskLoadIffbLm4EiE11DirectStoreIffEfLi1ELi11ELi32ELi1ELb0EL9Algorithm0EEvT_T0_ll_param_0[120],
	.param .align 8 .b8 _Z15SoftmaxWarpImplI22BroadcastScaleMaskLoadIffbLm4EiE11DirectStoreIffEfLi1ELi11ELi32ELi1ELb0EL9Algorithm0EEvT_T0_ll_param_1[16],
	.param .u64 _Z15SoftmaxWarpImplI22BroadcastScaleMaskLoadIffbLm4EiE11DirectStoreIffEfLi1ELi11ELi32ELi1ELb0EL9Algorithm0EEvT_T0_ll_param_2,
	.param .u64 _Z15SoftmaxWarpImplI22BroadcastScaleMaskLoadIffbLm4EiE11DirectStoreIffEfLi1ELi11ELi32ELi1ELb0EL9Algorithm0EEvT_T0_ll_param_3
)
{
	.reg .pred 	%p<29>;
	.reg .b16 	%rs<12>;
	.reg .b32 	%r<263>;
	.reg .b32 	%f<214>;
	.reg .b64 	%rd<102>;

	ld.param.v2.f32 	{%f3, %f4}, [_Z15SoftmaxWarpImplI22BroadcastScaleMaskLoadIffbLm4EiE11DirectStoreIffEfLi1ELi11ELi32ELi1ELb0EL9Algorithm0EEvT_T0_ll_param_0+112];
	ld.param.u64 	%rd23, [_Z15SoftmaxWarpImplI22BroadcastScaleMaskLoadIffbLm4EiE11DirectStoreIffEfLi1ELi11ELi32ELi1ELb0EL9Algorithm0EEvT_T0_ll_param_0+104];
	ld.param.v2.u32 	{%r15, %r16}, [_Z15SoftmaxWarpImplI22BroadcastScaleMaskLoadIffbLm4EiE11DirectStoreIffEfLi1ELi11ELi32ELi1ELb0EL9Algorithm0EEvT_T0_ll_param_0+88];
	ld.param.v2.u32 	{%r13, %r14}, [_Z15SoftmaxWarpImplI22BroadcastScaleMaskLoadIffbLm4EiE11DirectStoreIffEfLi1ELi11ELi32ELi1ELb0EL9Algorithm0EEvT_T0_ll_param_0+80];
	ld.param.v2.u32 	{%r11, %r12}, [_Z15SoftmaxWarpImplI22BroadcastScaleMaskLoadIffbLm4EiE11DirectStoreIffEfLi1ELi11ELi32ELi1ELb0EL9Algorithm0EEvT_T0_ll_param_0+64];
	ld.param.v2.u32 	{%r9, %r10}, [_Z15SoftmaxWarpImplI22BroadcastScaleMaskLoadIffbLm4EiE11DirectStoreIffEfLi1ELi11ELi32ELi1ELb0EL9Algorithm0EEvT_T0_ll_param_0+56];
	ld.param.u64 	%rd19, [_Z15SoftmaxWarpImplI22BroadcastScaleMaskLoadIffbLm4EiE11DirectStoreIffEfLi1ELi11ELi32ELi1ELb0EL9Algorithm0EEvT_T0_ll_param_0+40];
	ld.param.u64 	%rd18, [_Z15SoftmaxWarpImplI22BroadcastScaleMaskLoadIffbLm4EiE11DirectStoreIffEfLi1ELi11ELi32ELi1ELb0EL9Algorithm0EEvT_T0_ll_param_0+32];
	ld.param.u64 	%rd17, [_Z15SoftmaxWarpImplI22BroadcastScaleMaskLoadIffbLm4EiE11DirectStoreIffEfLi1ELi11ELi32ELi1ELb0EL9Algorithm0EEvT_T0_ll_param_0+24];
	ld.param.u64 	%rd16, [_Z15SoftmaxWarpImplI22BroadcastScaleMaskLoadIffbLm4EiE11DirectStoreIffEfLi1ELi11ELi32ELi1ELb0EL9Algorithm0EEvT_T0_ll_param_0+16];
	ld.param.u64 	%rd15, [_Z15SoftmaxWarpImplI22BroadcastScaleMaskLoadIffbLm4EiE11DirectStoreIffEfLi1ELi11ELi32ELi1ELb0EL9Algorithm0EEvT_T0_ll_param_0+8];
	ld.param.u64 	%rd14, [_Z15SoftmaxWarpImplI22BroadcastScaleMaskLoadIffbLm4EiE11DirectStoreIffEfLi1ELi11ELi32ELi1ELb0EL9Algorithm0EEvT_T0_ll_param_0];
	ld.param.u64 	%rd4, [_Z15SoftmaxWarpImplI22BroadcastScaleMaskLoadIffbLm4EiE11DirectStoreIffEfLi1ELi11ELi32ELi1ELb0EL9Algorithm0EEvT_T0_ll_param_1];
	ld.param.u64 	%rd5, [_Z15SoftmaxWarpImplI22BroadcastScaleMaskLoadIffbLm4EiE11DirectStoreIffEfLi1ELi11ELi32ELi1ELb0EL9Algorithm0EEvT_T0_ll_param_1+8];
	ld.param.u64 	%rd24, [_Z15SoftmaxWarpImplI22BroadcastScaleMaskLoadIffbLm4EiE11DirectStoreIffEfLi1ELi11ELi32ELi1ELb0EL9Algorithm0EEvT_T0_ll_param_2];
	ld.param.u64 	%rd25, [_Z15SoftmaxWarpImplI22BroadcastScaleMaskLoadIffbLm4EiE11DirectStoreIffEfLi1ELi11ELi32ELi1ELb0EL9Algorithm0EEvT_T0_ll_param_3];
	setp.lt.s64 	%p1, %rd25, 353;
	@%p1 bra 	$L__BB546_2;
	mov.u64 	%rd26, $str;
	cvta.global.u64 	%rd27, %rd26;
	mov.u64 	%rd28, $str$1;
	cvta.global.u64 	%rd29, %rd28;
	mov.u64 	%rd30, __unnamed_532;
	cvta.global.u64 	%rd31, %rd30;
	{ // callseq 531, 0
	.param .b64 param0;
	st.param.b64 	[param0], %rd27;
	.param .b64 param1;
	st.param.b64 	[param1], %rd29;
	.param .b32 param2;
	st.param.b32 	[param2], 219;
	.param .b64 param3;
	st.param.b64 	[param3], %rd31;
	.param .b64 param4;
	st.param.b64 	[param4], 1;
	call.uni 
	__assertfail, 
	(
	param0, 
	param1, 
	param2, 
	param3, 
	param4
	);
	} // callseq 531
$L__BB546_2:
	mov.u32 	%r17, %ctaid.x;
	mov.u32 	%r18, %ntid.y;
	mov.u32 	%r19, %tid.y;
	mad.lo.s32 	%r20, %r17, %r18, %r19;
	mov.u32 	%r21, %nctaid.x;
	mul.lo.s32 	%r8, %r21, %r18;
	cvt.s64.s32 	%rd101, %r20;
	setp.le.s64 	%p2, %rd24, %rd101;
	@%p2 bra 	$L__BB546_5;
	cvta.to.global.u64 	%rd7, %rd14;
	cvta.to.global.u64 	%rd8, %rd15;
	mov.u32 	%r22, %tid.x;
	cvt.u64.u32 	%rd9, %r22;
	cvta.to.global.u64 	%rd10, %rd4;
	cvt.s64.s32 	%rd11, %r8;
$L__BB546_4:
	setp.eq.s64 	%p3, %rd19, 1;
	setp.eq.s64 	%p4, %rd18, 1;
	setp.eq.s64 	%p5, %rd17, 1;
	setp.eq.s64 	%p6, %rd16, 1;
	mad.lo.s64 	%rd32, %rd23, %rd101, %rd9;
	cvt.u32.u64 	%r23, %rd32;
	div.s32 	%r24, %r23, %r9;
	mul.lo.s32 	%r25, %r24, %r9;
	sub.s32 	%r26, %r23, %r25;
	div.s32 	%r27, %r26, %r10;
	mul.lo.s32 	%r28, %r27, %r10;
	sub.s32 	%r29, %r26, %r28;
	div.s32 	%r30, %r29, %r11;
	mul.lo.s32 	%r31, %r30, %r11;
	sub.s32 	%r32, %r29, %r31;
	selp.b32 	%r33, 0, %r24, %p6;
	selp.b32 	%r34, 0, %r27, %p5;
	selp.b32 	%r35, 0, %r30, %p4;
	selp.b32 	%r36, 0, %r32, %p3;
	mul.lo.s32 	%r37, %r13, %r33;
	mad.lo.s32 	%r38, %r14, %r34, %r37;
	mad.lo.s32 	%r39, %r15, %r35, %r38;
	mad.lo.s32 	%r40, %r16, %r36, %r39;
	shl.b64 	%rd33, %rd32, 32;
	shr.s64 	%rd34, %rd33, 30;
	add.s64 	%rd35, %rd7, %rd34;
	ld.global.f32 	%f5, [%rd35];
	cvt.s64.s32 	%rd36, %r40;
	add.s64 	%rd37, %rd8, %rd36;
	ld.global.u8 	%rs1, [%rd37];
	setp.eq.s16 	%p7, %rs1, 0;
	mul.f32 	%f6, %f5, %f4;
	selp.f32 	%f7, %f3, %f6, %p7;
	max.f32 	%f8, %f7, 0fFF800000;
	add.s64 	%rd38, %rd32, 32;
	cvt.u32.u64 	%r41, %rd38;
	div.s32 	%r42, %r41, %r9;
	mul.lo.s32 	%r43, %r42, %r9;
	sub.s32 	%r44, %r41, %r43;
	div.s32 	%r45, %r44, %r10;
	mul.lo.s32 	%r46, %r45, %r10;
	sub.s32 	%r47, %r44, %r46;
	div.s32 	%r48, %r47, %r11;
	mul.lo.s32 	%r49, %r48, %r11;
	sub.s32 	%r50, %r47, %r49;
	selp.b32 	%r51, 0, %r42, %p6;
	selp.b32 	%r52, 0, %r45, %p5;
	selp.b32 	%r53, 0, %r48, %p4;
	selp.b32 	%r54, 0, %r50, %p3;
	mul.lo.s32 	%r55, %r13, %r51;
	mad.lo.s32 	%r56, %r14, %r52, %r55;
	mad.lo.s32 	%r57, %r15, %r53, %r56;
	mad.lo.s32 	%r58, %r16, %r54, %r57;
	shl.b64 	%rd39, %rd38, 32;
	shr.s64 	%rd40, %rd39, 30;
	add.s64 	%rd41, %rd7, %rd40;
	ld.global.f32 	%f9, [%rd41];
	cvt.s64.s32 	%rd42, %r58;
	add.s64 	%rd43, %rd8, %rd42;
	ld.global.u8 	%rs2, [%rd43];
	setp.eq.s16 	%p8, %rs2, 0;
	mul.f32 	%f10, %f9, %f4;
	selp.f32 	%f11, %f3, %f10, %p8;
	max.f32 	%f12, %f8, %f11;
	add.s64 	%rd44, %rd32, 64;
	cvt.u32.u64 	%r59, %rd44;
	div.s32 	%r60, %r59, %r9;
	mul.lo.s32 	%r61, %r60, %r9;
	sub.s32 	%r62, %r59, %r61;
	div.s32 	%r63, %r62, %r10;
	mul.lo.s32 	%r64, %r63, %r10;
	sub.s32 	%r65, %r62, %r64;
	div.s32 	%r66, %r65, %r11;
	mul.lo.s32 	%r67, %r66, %r11;
	sub.s32 	%r68, %r65, %r67;
	selp.b32 	%r69, 0, %r60, %p6;
	selp.b32 	%r70, 0, %r63, %p5;
	selp.b32 	%r71, 0, %r66, %p4;
	selp.b32 	%r72, 0, %r68, %p3;
	mul.lo.s32 	%r73, %r13, %r69;
	mad.lo.s32 	%r74, %r14, %r70, %r73;
	mad.lo.s32 	%r75, %r15, %r71, %r74;
	mad.lo.s32 	%r76, %r16, %r72, %r75;
	shl.b64 	%rd45, %rd44, 32;
	shr.s64 	%rd46, %rd45, 30;
	add.s64 	%rd47, %rd7, %rd46;
	ld.global.f32 	%f13, [%rd47];
	cvt.s64.s32 	%rd48, %r76;
	add.s64 	%rd49, %rd8, %rd48;
	ld.global.u8 	%rs3, [%rd49];
	setp.eq.s16 	%p9, %rs3, 0;
	mul.f32 	%f14, %f13, %f4;
	selp.f32 	%f15, %f3, %f14, %p9;
	max.f32 	%f16, %f12, %f15;
	add.s64 	%rd50, %rd32, 96;
	cvt.u32.u64 	%r77, %rd50;
	div.s32 	%r78, %r77, %r9;
	mul.lo.s32 	%r79, %r78, %r9;
	sub.s32 	%r80, %r77, %r79;
	div.s32 	%r81, %r80, %r10;
	mul.lo.s32 	%r82, %r81, %r10;
	sub.s32 	%r83, %r80, %r82;
	div.s32 	%r84, %r83, %r11;
	mul.lo.s32 	%r85, %r84, %r11;
	sub.s32 	%r86, %r83, %r85;
	selp.b32 	%r87, 0, %r78, %p6;
	selp.b32 	%r88, 0, %r81, %p5;
	selp.b32 	%r89, 0, %r84, %p4;
	selp.b32 	%r90, 0, %r86, %p3;
	mul.lo.s32 	%r91, %r13, %r87;
	mad.lo.s32 	%r92, %r14, %r88, %r91;
	mad.lo.s32 	%r93, %r15, %r89, %r92;
	mad.lo.s32 	%r94, %r16, %r90, %r93;
	shl.b64 	%rd51, %rd50, 32;
	shr.s64 	%rd52, %rd51, 30;
	add.s64 	%rd53, %rd7, %rd52;
	ld.global.f32 	%f17, [%rd53];
	cvt.s64.s32 	%rd54, %r94;
	add.s64 	%rd55, %rd8, %rd54;
	ld.global.u8 	%rs4, [%rd55];
	setp.eq.s16 	%p10, %rs4, 0;
	mul.f32 	%f18, %f17, %f4;
	selp.f32 	%f19, %f3, %f18, %p10;
	max.f32 	%f20, %f16, %f19;
	add.s64 	%rd56, %rd32, 128;
	cvt.u32.u64 	%r95, %rd56;
	div.s32 	%r96, %r95, %r9;
	mul.lo.s32 	%r97, %r96, %r9;
	sub.s32 	%r98, %r95, %r97;
	div.s32 	%r99, %r98, %r10;
	mul.lo.s32 	%r100, %r99, %r10;
	sub.s32 	%r101, %r98, %r100;
	div.s32 	%r102, %r101, %r11;
	mul.lo.s32 	%r103, %r102, %r11;
	sub.s32 	%r104, %r101, %r103;
	selp.b32 	%r105, 0, %r96, %p6;
	selp.b32 	%r106, 0, %r99, %p5;
	selp.b32 	%r107, 0, %r102, %p4;
	selp.b32 	%r108, 0, %r104, %p3;
	mul.lo.s32 	%r109, %r13, %r105;
	mad.lo.s32 	%r110, %r14, %r106, %r109;
	mad.lo.s32 	%r111, %r15, %r107, %r110;
	mad.lo.s32 	%r112, %r16, %r108, %r111;
	shl.b64 	%rd57, %rd56, 32;
	shr.s64 	%rd58, %rd57, 30;
	add.s64 	%rd59, %rd7, %rd58;
	ld.global.f32 	%f21, [%rd59];
	cvt.s64.s32 	%rd60, %r112;
	add.s64 	%rd61, %rd8, %rd60;
	ld.global.u8 	%rs5, [%rd61];
	setp.eq.s16 	%p11, %rs5, 0;
	mul.f32 	%f22, %f21, %f4;
	selp.f32 	%f23, %f3, %f22, %p11;
	max.f32 	%f24, %f20, %f23;
	add.s64 	%rd62, %rd32, 160;
	cvt.u32.u64 	%r113, %rd62;
	div.s32 	%r114, %r113, %r9;
	mul.lo.s32 	%r115, %r114, %r9;
	sub.s32 	%r116, %r113, %r115;
	div.s32 	%r117, %r116, %r10;
	mul.lo.s32 	%r118, %r117, %r10;
	sub.s32 	%r119, %r116, %r118;
	div.s32 	%r120, %r119, %r11;
	mul.lo.s32 	%r121, %r120, %r11;
	sub.s32 	%r122, %r119, %r121;
	selp.b32 	%r123, 0, %r114, %p6;
	selp.b32 	%r124, 0, %r117, %p5;
	selp.b32 	%r125, 0, %r120, %p4;
	selp.b32 	%r126, 0, %r122, %p3;
	mul.lo.s32 	%r127, %r13, %r123;
	mad.lo.s32 	%r128, %r14, %r124, %r127;
	mad.lo.s32 	%r129, %r15, %r125, %r128;
	mad.lo.s32 	%r130, %r16, %r126, %r129;
	shl.b64 	%rd63, %rd62, 32;
	shr.s64 	%rd64, %rd63, 30;
	add.s64 	%rd65, %rd7, %rd64;
	ld.global.f32 	%f25, [%rd65];
	cvt.s64.s32 	%rd66, %r130;
	add.s64 	%rd67, %rd8, %rd66;
	ld.global.u8 	%rs6, [%rd67];
	setp.eq.s16 	%p12, %rs6, 0;
	mul.f32 	%f26, %f25, %f4;
	selp.f32 	%f27, %f3, %f26, %p12;
	max.f32 	%f28, %f24, %f27;
	add.s64 	%rd68, %rd32, 192;
	cvt.u32.u64 	%r131, %rd68;
	div.s32 	%r132, %r131, %r9;
	mul.lo.s32 	%r133, %r132, %r9;
	sub.s32 	%r134, %r131, %r133;
	div.s32 	%r135, %r134, %r10;
	mul.lo.s32 	%r136, %r135, %r10;
	sub.s32 	%r137, %r134, %r136;
	div.s32 	%r138, %r137, %r11;
	mul.lo.s32 	%r139, %r138, %r11;
	sub.s32 	%r140, %r137, %r139;
	selp.b32 	%r141, 0, %r132, %p6;
	selp.b32 	%r142, 0, %r135, %p5;
	selp.b32 	%r143, 0, %r138, %p4;
	selp.b32 	%r144, 0, %r140, %p3;
	mul.lo.s32 	%r145, %r13, %r141;
	mad.lo.s32 	%r146, %r14, %r142, %r145;
	mad.lo.s32 	%r147, %r15, %r143, %r146;
	mad.lo.s32 	%r148, %r16, %r144, %r147;
	shl.b64 	%rd69, %rd68, 32;
	shr.s64 	%rd70, %rd69, 30;
	add.s64 	%rd71, %rd7, %rd70;
	ld.global.f32 	%f29, [%rd71];
	cvt.s64.s32 	%rd72, %r148;
	add.s64 	%rd73, %rd8, %rd72;
	ld.global.u8 	%rs7, [%rd73];
	setp.eq.s16 	%p13, %rs7, 0;
	mul.f32 	%f30, %f29, %f4;
	selp.f32 	%f31, %f3, %f30, %p13;
	max.f32 	%f32, %f28, %f31;
	add.s64 	%rd74, %rd32, 224;
	cvt.u32.u64 	%r149, %rd74;
	div.s32 	%r150, %r149, %r9;
	mul.lo.s32 	%r151, %r150, %r9;
	sub.s32 	%r152, %r149, %r151;
	div.s32 	%r153, %r152, %r10;
	mul.lo.s32 	%r154, %r153, %r10;
	sub.s32 	%r155, %r152, %r154;
	div.s32 	%r156, %r155, %r11;
	mul.lo.s32 	%r157, %r156, %r11;
	sub.s32 	%r158, %r155, %r157;
	selp.b32 	%r159, 0, %r150, %p6;
	selp.b32 	%r160, 0, %r153, %p5;
	selp.b32 	%r161, 0, %r156, %p4;
	selp.b32 	%r162, 0, %r158, %p3;
	mul.lo.s32 	%r163, %r13, %r159;
	mad.lo.s32 	%r164, %r14, %r160, %r163;
	mad.lo.s32 	%r165, %r15, %r161, %r164;
	mad.lo.s32 	%r166, %r16, %r162, %r165;
	shl.b64 	%rd75, %rd74, 32;
	shr.s64 	%rd76, %rd75, 30;
	add.s64 	%rd77, %rd7, %rd76;
	ld.global.f32 	%f33, [%rd77];
	cvt.s64.s32 	%rd78, %r166;
	add.s64 	%rd79, %rd8, %rd78;
	ld.global.u8 	%rs8, [%rd79];
	setp.eq.s16 	%p14, %rs8, 0;
	mul.f32 	%f34, %f33, %f4;
	selp.f32 	%f35, %f3, %f34, %p14;
	max.f32 	%f36, %f32, %f35;
	add.s64 	%rd80, %rd32, 256;
	cvt.u32.u64 	%r167, %rd80;
	div.s32 	%r168, %r167, %r9;
	mul.lo.s32 	%r169, %r168, %r9;
	sub.s32 	%r170, %r167, %r169;
	div.s32 	%r171, %r170, %r10;
	mul.lo.s32 	%r172, %r171, %r10;
	sub.s32 	%r173, %r170, %r172;
	div.s32 	%r174, %r173, %r11;
	mul.lo.s32 	%r175, %r174, %r11;
	sub.s32 	%r176, %r173, %r175;
	selp.b32 	%r177, 0, %r168, %p6;
	selp.b32 	%r178, 0, %r171, %p5;
	selp.b32 	%r179, 0, %r174, %p4;
	selp.b32 	%r180, 0, %r176, %p3;
	mul.lo.s32 	%r181, %r13, %r177;
	mad.lo.s32 	%r182, %r14, %r178, %r181;
	mad.lo.s32 	%r183, %r15, %r179, %r182;
	mad.lo.s32 	%r184, %r16, %r180, %r183;
	shl.b64 	%rd81, %rd80, 32;
	shr.s64 	%rd82, %rd81, 30;
	add.s64 	%rd83, %rd7, %rd82;
	ld.global.f32 	%f37, [%rd83];
	cvt.s64.s32 	%rd84, %r184;
	add.s64 	%rd85, %rd8, %rd84;
	ld.global.u8 	%rs9, [%rd85];
	setp.eq.s16 	%p15, %rs9, 0;
	mul.f32 	%f38, %f37, %f4;
	selp.f32 	%f39, %f3, %f38, %p15;
	max.f32 	%f40, %f36, %f39;
	add.s64 	%rd86, %rd32, 288;
	cvt.u32.u64 	%r185, %rd86;
	div.s32 	%r186, %r185, %r9;
	mul.lo.s32 	%r187, %r186, %r9;
	sub.s32 	%r188, %r185, %r187;
	div.s32 	%r189, %r188, %r10;
	mul.lo.s32 	%r190, %r189, %r10;
	sub.s32 	%r191, %r188, %r190;
	div.s32 	%r192, %r191, %r11;
	mul.lo.s32 	%r193, %r192, %r11;
	sub.s32 	%r194, %r191, %r193;
	selp.b32 	%r195, 0, %r186, %p6;
	selp.b32 	%r196, 0, %r189, %p5;
	selp.b32 	%r197, 0, %r192, %p4;
	selp.b32 	%r198, 0, %r194, %p3;
	mul.lo.s32 	%r199, %r13, %r195;
	mad.lo.s32 	%r200, %r14, %r196, %r199;
	mad.lo.s32 	%r201, %r15, %r197, %r200;
	mad.lo.s32 	%r202, %r16, %r198, %r201;
	shl.b64 	%rd87, %rd86, 32;
	shr.s64 	%rd88, %rd87, 30;
	add.s64 	%rd89, %rd7, %rd88;
	ld.global.f32 	%f41, [%rd89];
	cvt.s64.s32 	%rd90, %r202;
	add.s64 	%rd91, %rd8, %rd90;
	ld.global.u8 	%rs10, [%rd91];
	setp.eq.s16 	%p16, %rs10, 0;
	mul.f32 	%f42, %f41, %f4;
	selp.f32 	%f43, %f3, %f42, %p16;
	max.f32 	%f44, %f40, %f43;
	add.s64 	%rd92, %rd32, 320;
	cvt.u32.u64 	%r203, %rd92;
	div.s32 	%r204, %r203, %r9;
	mul.lo.s32 	%r205, %r204, %r9;
	sub.s32 	%r206, %r203, %r205;
	div.s32 	%r207, %r206, %r10;
	mul.lo.s32 	%r208, %r207, %r10;
	sub.s32 	%r209, %r206, %r208;
	div.s32 	%r210, %r209, %r11;
	mul.lo.s32 	%r211, %r210, %r11;
	sub.s32 	%r212, %r209, %r211;
	selp.b32 	%r213, 0, %r204, %p6;
	selp.b32 	%r214, 0, %r207, %p5;
	selp.b32 	%r215, 0, %r210, %p4;
	selp.b32 	%r216, 0, %r212, %p3;
	mul.lo.s32 	%r217, %r13, %r213;
	mad.lo.s32 	%r218, %r14, %r214, %r217;
	mad.lo.s32 	%r219, %r15, %r215, %r218;
	mad.lo.s32 	%r220, %r16, %r216, %r219;
	shl.b64 	%rd93, %rd92, 32;
	shr.s64 	%rd94, %rd93, 30;
	add.s64 	%rd95, %rd7, %rd94;
	ld.global.f32 	%f45, [%rd95];
	cvt.s64.s32 	%rd96, %r220;
	add.s64 	%rd97, %rd8, %rd96;
	ld.global.u8 	%rs11, [%rd97];
	setp.eq.s16 	%p17, %rs11, 0;
	mul.f32 	%f46, %f45, %f4;
	selp.f32 	%f47, %f3, %f46, %p17;
	max.f32 	%f48, %f44, %f47;
	mov.b32 	%r221, %f48;
	shfl.sync.bfly.b32	%r222|%p18, %r221, 16, 31, -1;
	mov.b32 	%f49, %r222;
	max.f32 	%f50, %f48, %f49;
	mov.b32 	%r223, %f50;
	shfl.sync.bfly.b32	%r224|%p19, %r223, 8, 31, -1;
	mov.b32 	%f51, %r224;
	max.f32 	%f52, %f50, %f51;
	mov.b32 	%r225, %f52;
	shfl.sync.bfly.b32	%r226|%p20, %r225, 4, 31, -1;
	mov.b32 	%f53, %r226;
	max.f32 	%f54, %f52, %f53;
	mov.b32 	%r227, %f54;
	shfl.sync.bfly.b32	%r228|%p21, %r227, 2, 31, -1;
	mov.b32 	%f55, %r228;
	max.f32 	%f56, %f54, %f55;
	mov.b32 	%r229, %f56;
	shfl.sync.bfly.b32	%r230|%p22, %r229, 1, 31, -1;
	mov.b32 	%f57, %r230;
	max.f32 	%f58, %f56, %f57;
	sub.f32 	%f59, %f7, %f58;
	fma.rn.f32 	%f60, %f59, 0f3BBB989D, 0f3F000000;
	cvt.sat.f32.f32 	%f61, %f60;
	mov.f32 	%f62, 0f4B400001;
	mov.f32 	%f63, 0f437C0000;
	fma.rm.f32 	%f64, %f61, %f63, %f62;
	add.f32 	%f65, %f64, 0fCB40007F;
	neg.f32 	%f66, %f65;
	fma.rn.f32 	%f67, %f59, 0f3FB8AA3B, %f66;
	fma.rn.f32 	%f68, %f59, 0f32A57060, %f67;
	mov.b32 	%r231, %f64;
	shl.b32 	%r232, %r231, 23;
	mov.b32 	%f69, %r232;
	ex2.approx.ftz.f32 	%f70, %f68;
	mul.f32 	%f71, %f70, %f69;
	add.f32 	%f72, %f71, 0f00000000;
	sub.f32 	%f73, %f11, %f58;
	fma.rn.f32 	%f74, %f73, 0f3BBB989D, 0f3F000000;
	cvt.sat.f32.f32 	%f75, %f74;
	fma.rm.f32 	%f76, %f75, %f63, %f62;
	add.f32 	%f77, %f76, 0fCB40007F;
	neg.f32 	%f78, %f77;
	fma.rn.f32 	%f79, %f73, 0f3FB8AA3B, %f78;
	fma.rn.f32 	%f80, %f73, 0f32A57060, %f79;
	mov.b32 	%r233, %f76;
	shl.b32 	%r234, %r233, 23;
	mov.b32 	%f81, %r234;
	ex2.approx.ftz.f32 	%f82, %f80;
	mul.f32 	%f83, %f82, %f81;
	add.f32 	%f84, %f72, %f83;
	sub.f32 	%f85, %f15, %f58;
	fma.rn.f32 	%f86, %f85, 0f3BBB989D, 0f3F000000;
	cvt.sat.f32.f32 	%f87, %f86;
	fma.rm.f32 	%f88, %f87, %f63, %f62;
	add.f32 	%f89, %f88, 0fCB40007F;
	neg.f32 	%f90, %f89;
	fma.rn.f32 	%f91, %f85, 0f3FB8AA3B, %f90;
	fma.rn.f32 	%f92, %f85, 0f32A57060, %f91;
	mov.b32 	%r235, %f88;
	shl.b32 	%r236, %r235, 23;
	mov.b32 	%f93, %r236;
	ex2.approx.ftz.f32 	%f94, %f92;
	mul.f32 	%f95, %f94, %f93;
	add.f32 	%f96, %f84, %f95;
	sub.f32 	%f97, %f19, %f58;
	fma.rn.f32 	%f98, %f97, 0f3BBB989D, 0f3F000000;
	cvt.sat.f32.f32 	%f99, %f98;
	fma.rm.f32 	%f100, %f99, %f63, %f62;
	add.f32 	%f101, %f100, 0fCB40007F;
	neg.f32 	%f102, %f101;
	fma.rn.f32 	%f103, %f97, 0f3FB8AA3B, %f102;
	fma.rn.f32 	%f104, %f97, 0f32A57060, %f103;
	mov.b32 	%r237, %f100;
	shl.b32 	%r238, %r237, 23;
	mov.b32 	%f105, %r238;
	ex2.approx.ftz.f32 	%f106, %f104;
	mul.f32 	%f107, %f106, %f105;
	add.f32 	%f108, %f96, %f107;
	sub.f32 	%f109, %f23, %f58;
	fma.rn.f32 	%f110, %f109, 0f3BBB989D, 0f3F000000;
	cvt.sat.f32.f32 	%f111, %f110;
	fma.rm.f32 	%f112, %f111, %f63, %f62;
	add.f32 	%f113, %f112, 0fCB40007F;
	neg.f32 	%f114, %f113;
	fma.rn.f32 	%f115, %f109, 0f3FB8AA3B, %f114;
	fma.rn.f32 	%f116, %f109, 0f32A57060, %f115;
	mov.b32 	%r239, %f112;
	shl.b32 	%r240, %r239, 23;
	mov.b32 	%f117, %r240;
	ex2.approx.ftz.f32 	%f118, %f116;
	mul.f32 	%f119, %f118, %f117;
	add.f32 	%f120, %f108, %f119;
	sub.f32 	%f121, %f27, %f58;
	fma.rn.f32 	%f122, %f121, 0f3BBB989D, 0f3F000000;
	cvt.sat.f32.f32 	%f123, %f122;
	fma.rm.f32 	%f124, %f123, %f63, %f62;
	add.f32 	%f125, %f124, 0fCB40007F;
	neg.f32 	%f126, %f125;
	fma.rn.f32 	%f127, %f121, 0f3FB8AA3B, %f126;
	fma.rn.f32 	%f128, %f121, 0f32A57060, %f127;
	mov.b32 	%r241, %f124;
	shl.b32 	%r242, %r241, 23;
	mov.b32 	%f129, %r242;
	ex2.approx.ftz.f32 	%f130, %f128;
	mul.f32 	%f131, %f130, %f129;
	add.f32 	%f132, %f120, %f131;
	sub.f32 	%f133, %f31, %f58;
	fma.rn.f32 	%f134, %f133, 0f3BBB989D, 0f3F000000;
	cvt.sat.f32.f32 	%f135, %f134;
	fma.rm.f32 	%f136, %f135, %f63, %f62;
	add.f32 	%f137, %f136, 0fCB40007F;
	neg.f32 	%f138, %f137;
	fma.rn.f32 	%f139, %f133, 0f3FB8AA3B, %f138;
	fma.rn.f32 	%f140, %f133, 0f32A57060, %f139;
	mov.b32 	%r243, %f136;
	shl.b32 	%r244, %r243, 23;
	mov.b32 	%f141, %r244;
	ex2.approx.ftz.f32 	%f142, %f140;
	mul.f32 	%f143, %f142, %f141;
	add.f32 	%f144, %f132, %f143;
	sub.f32 	%f145, %f35, %f58;
	fma.rn.f32 	%f146, %f145, 0f3BBB989D, 0f3F000000;
	cvt.sat.f32.f32 	%f147, %f146;
	fma.rm.f32 	%f148, %f147, %f63, %f62;
	add.f32 	%f149, %f148, 0fCB40007F;
	neg.f32 	%f150, %f149;
	fma.rn.f32 	%f151, %f145, 0f3FB8AA3B, %f150;
	fma.rn.f32 	%f152, %f145, 0f32A57060, %f151;
	mov.b32 	%r245, %f148;
	shl.b32 	%r246, %r245, 23;
	mov.b32 	%f153, %r246;
	ex2.approx.ftz.f32 	%f154, %f152;
	mul.f32 	%f155, %f154, %f153;
	add.f32 	%f156, %f144, %f155;
	sub.f32 	%f157, %f39, %f58;
	fma.rn.f32 	%f158, %f157, 0f3BBB989D, 0f3F000000;
	cvt.sat.f32.f32 	%f159, %f158;
	fma.rm.f32 	%f160, %f159, %f63, %f62;
	add.f32 	%f161, %f160, 0fCB40007F;
	neg.f32 	%f162, %f161;
	fma.rn.f32 	%f163, %f157, 0f3FB8AA3B, %f162;
	fma.rn.f32 	%f164, %f157, 0f32A57060, %f163;
	mov.b32 	%r247, %f160;
	shl.b32 	%r248, %r247, 23;
	mov.b32 	%f165, %r248;
	ex2.approx.ftz.f32 	%f166, %f164;
	mul.f32 	%f167, %f166, %f165;
	add.f32 	%f168, %f156, %f167;
	sub.f32 	%f169, %f43, %f58;
	fma.rn.f32 	%f170, %f169, 0f3BBB989D, 0f3F000000;
	cvt.sat.f32.f32 	%f171, %f170;
	fma.rm.f32 	%f172, %f171, %f63, %f62;
	add.f32 	%f173, %f172, 0fCB40007F;
	neg.f32 	%f174, %f173;
	fma.rn.f32 	%f175, %f169, 0f3FB8AA3B, %f174;
	fma.rn.f32 	%f176, %f169, 0f32A57060, %f175;
	mov.b32 	%r249, %f172;
	shl.b32 	%r250, %r249, 23;
	mov.b32 	%f177, %r250;
	ex2.approx.ftz.f32 	%f178, %f176;
	mul.f32 	%f179, %f178, %f177;
	add.f32 	%f180, %f168, %f179;
	sub.f32 	%f181, %f47, %f58;
	fma.rn.f32 	%f182, %f181, 0f3BBB989D, 0f3F000000;
	cvt.sat.f32.f32 	%f183, %f182;
	fma.rm.f32 	%f184, %f183, %f63, %f62;
	add.f32 	%f185, %f184, 0fCB40007F;
	neg.f32 	%f186, %f185;
	fma.rn.f32 	%f187, %f181, 0f3FB8AA3B, %f186;
	fma.rn.f32 	%f188, %f181, 0f32A57060, %f187;
	mov.b32 	%r251, %f184;
	shl.b32 	%r252, %r251, 23;
	mov.b32 	%f189, %r252;
	ex2.approx.ftz.f32 	%f190, %f188;
	mul.f32 	%f191, %f190, %f189;
	add.f32 	%f192, %f180, %f191;
	mov.b32 	%r253, %f192;
	shfl.sync.bfly.b32	%r254|%p23, %r253, 16, 31, -1;
	mov.b32 	%f193, %r254;
	add.f32 	%f194, %f192, %f193;
	mov.b32 	%r255, %f194;
	shfl.sync.bfly.b32	%r256|%p24, %r255, 8, 31, -1;
	mov.b32 	%f195, %r256;
	add.f32 	%f196, %f194, %f195;
	mov.b32 	%r257, %f196;
	shfl.sync.bfly.b32	%r258|%p25, %r257, 4, 31, -1;
	mov.b32 	%f197, %r258;
	add.f32 	%f198, %f196, %f197;
	mov.b32 	%r259, %f198;
	shfl.sync.bfly.b32	%r260|%p26, %r259, 2, 31, -1;
	mov.b32 	%f199, %r260;
	add.f32 	%f200, %f198, %f199;
	mov.b32 	%r261, %f200;
	shfl.sync.bfly.b32	%r262|%p27, %r261, 1, 31, -1;
	mov.b32 	%f201, %r262;
	add.f32 	%f202, %f200, %f201;
	div.rn.f32 	%f203, %f71, %f202;
	div.rn.f32 	%f204, %f83, %f202;
	div.rn.f32 	%f205, %f95, %f202;
	div.rn.f32 	%f206, %f107, %f202;
	div.rn.f32 	%f207, %f119, %f202;
	div.rn.f32 	%f208, %f131, %f202;
	div.rn.f32 	%f209, %f143, %f202;
	div.rn.f32 	%f210, %f155, %f202;
	div.rn.f32 	%f211, %f167, %f202;
	div.rn.f32 	%f212, %f179, %f202;
	div.rn.f32 	%f213, %f191, %f202;
	mad.lo.s64 	%rd98, %rd101, %rd5, %rd9;
	shl.b64 	%rd99, %rd98, 2;
	add.s64 	%rd100, %rd10, %rd99;
	st.global.f32 	[%rd100], %f203;
	st.global.f32 	[%rd100+128], %f204;
	st.global.f32 	[%rd100+256], %f205;
	st.global.f32 	[%rd100+384], %f206;
	st.global.f32 	[%rd100+512], %f207;
	st.global.f32 	[%rd100+640], %f208;
	st.global.f32 	[%rd100+768], %f209;
	st.global.f32 	[%rd100+896], %f210;
	st.global.f32 	[%rd100+1024], %f211;
	st.global.f32 	[%rd100+1152], %f212;
	st.global.f32 	[%rd100+1280], %f213;
	add.s64 	%rd101, %rd101, %rd11;
	setp.lt.s64 	%p28, %rd101, %rd24;
	@%p28 bra 	$L__BB546_4;
$L__BB546_5:
	ret;

}
	// .globl	_Z15SoftmaxWarpImplI22BroadcastScaleMaskLoadIffbLm4EiE11DirectStoreIffEfLi1ELi11ELi32ELi1ELb1EL9Algorithm0EEvT_T0_ll
.visible .entry _Z15SoftmaxWarpImplI22BroadcastScaleMaskLoadIffbLm4EiE11DirectStoreIffEfLi1ELi11ELi32ELi1ELb1EL9Algorithm0EEvT_T0_ll(
	.param .align 8 .b8 _Z15SoftmaxWarpImplI22BroadcastScaleMaskLoadIffbLm4EiE11DirectStoreIffEfLi1ELi11ELi32ELi1ELb1EL9Algorithm0EEvT_T0_ll_param_0[120],
	.param .align 8 .b8 _Z15SoftmaxWarpImplI22BroadcastScaleMaskLoadIffbLm4EiE11DirectStoreIffEfLi1ELi11ELi32ELi1ELb1EL9Algorithm0EEvT_T0_ll_param_1[16],
	.param .u64 _Z15SoftmaxWarpImplI22BroadcastScaleMaskLoadIffbLm4EiE11DirectStoreIffEfLi1ELi11ELi32ELi1ELb1EL9Algorithm0EEvT_T0_ll_param_2,
	.param .u64 _Z15SoftmaxWarpImplI22BroadcastScaleMaskLoadIffbLm4EiE11DirectStoreIffEfLi1ELi11ELi32ELi1ELb1EL9Algorithm0EEvT_T0_ll_param_3
)
{
	.reg .pred 	%p<91>;
	.reg .b16 	%rs<12>;
	.reg .b32 	%r<274>;
	.reg .b32 	%f<269>;
	.reg .b64 	%rd<115>;

	ld.param.u64 	%rd33, [_Z15SoftmaxWarpImplI22BroadcastScaleMaskLoadIffbLm4EiE11DirectStoreIffEfLi1ELi11ELi32ELi1ELb1EL9Algorithm0EEvT_T0_ll_param_1+8];
	ld.param.u64 	%rd32, [_Z15SoftmaxWarpImplI22BroadcastScaleMaskLoadIffbLm4EiE11DirectStoreIffEfLi1ELi11ELi32ELi1ELb1EL9Algorithm0EEvT_T0_ll_param_1];
	ld.param.v2.f32 	{%f58, %f59}, [_Z15SoftmaxWarpImplI22BroadcastScaleMaskLoadIffbLm4EiE11DirectStoreIffEfLi1ELi11ELi32ELi1ELb1EL9Algorithm0EEvT_T0_ll_param_0+112];
	ld.param.u64 	%rd31, [_Z15SoftmaxWarpImplI22BroadcastScaleMaskLoadIffbLm4EiE11DirectStoreIffEfLi1ELi11ELi32ELi1ELb1EL9Algorithm0EEvT_T0_ll_param_0+104];
	ld.param.v2.u32 	{%r14, %r15}, [_Z15SoftmaxWarpImplI22BroadcastScaleMaskLoadIffbLm4EiE11DirectStoreIffEfLi1ELi11ELi32ELi1ELb1EL9Algorithm0EEvT_T0_ll_param_0+88];
	ld.param.v2.u32 	{%r12, %r13}, [_Z15SoftmaxWarpImplI22BroadcastScaleMaskLoadIffbLm4EiE11DirectStoreIffEfLi1ELi11ELi32ELi1ELb1EL9Algorithm0EEvT_T0_ll_param_0+80];
	ld.param.v2.u32 	{%r10, %r11}, [_Z15SoftmaxWarpImplI22BroadcastScaleMaskLoadIffbLm4EiE11DirectStoreIffEfLi1ELi11ELi32ELi1ELb1EL9Algorithm0EEvT_T0_ll_param_0+64];
	ld.param.v2.u32 	{%r8, %r9}, [_Z15SoftmaxWarpImplI22BroadcastScaleMaskLoadIffbLm4EiE11DirectStoreIffEfLi1ELi11ELi32ELi1ELb1EL9Algorithm0EEvT_T0_ll_param_0+56];
	ld.param.u64 	%rd27, [_Z15SoftmaxWarpImplI22BroadcastScaleMaskLoadIffbLm4EiE11DirectStoreIffEfLi1ELi11ELi32ELi1ELb1EL9Algorithm0EEvT_T0_ll_param_0+40];
	ld.param.u64 	%rd26, [_Z15SoftmaxWarpImplI22BroadcastScaleMaskLoadIffbLm4EiE11DirectStoreIffEfLi1ELi11ELi32ELi1ELb1EL9Algorithm0EEvT_T0_ll_param_0+32];
	ld.param.u64 	%rd25, [_Z15SoftmaxWarpImplI22BroadcastScaleMaskLoadIffbLm4EiE11DirectStoreIffEfLi1ELi11ELi32ELi1ELb1EL9Algorithm0EEvT_T0_ll_param_0+24];
	ld.param.u64 	%rd24, [_Z15SoftmaxWarpImplI22BroadcastScaleMaskLoadIffbLm4EiE11DirectStoreIffEfLi1ELi11ELi32ELi1ELb1EL9Algorithm0EEvT_T0_ll_param_0+16];
	ld.param.u64 	%rd23, [_Z15SoftmaxWarpImplI22BroadcastScaleMaskLoadIffbLm4EiE11DirectStoreIffEfLi1ELi11ELi32ELi1ELb1EL9Algorithm0EEvT_T0_ll_param_0+8];
	ld.param.u64 	%rd22, [_Z15SoftmaxWarpImplI22BroadcastScaleMaskLoadIffbLm4EiE11DirectStoreIffEfLi1ELi11ELi32ELi1ELb1EL9Algorithm0EEvT_T0_ll_param_0];
	ld.param.u64 	%rd35, [_Z15SoftmaxWarpImplI22BroadcastScaleMaskLoadIffbLm4EiE11DirectStoreIffEfLi1ELi11ELi32ELi1ELb1EL9Algorithm0EEvT_T0_ll_param_3];
	cvta.to.global.u64 	%rd1, %rd22;
	cvta.to.global.u64 	%rd2, %rd23;
	setp.lt.s64 	%p1, %rd35, 353;
	@%p1 bra 	$L__BB547_2;
	mov.u64 	%rd36, $str;
	cvta.global.u64 	%rd37, %rd36;
	mov.u64 	%rd38, $str$1;
	cvta.global.u64 	%rd39, %rd38;
	mov.u64 	%rd40, __unnamed_533;
	cvta.global.u64 	%rd41, %rd40;
	{ // callseq 532, 0
	.param .b64 param0;
	st.param.b64 	[param0], %rd37;
	.param .b64 param1;
	st.param.b64 	[param1], %rd39;
	.param .b32 param2;
	st.param.b32 	[param2], 219;
	.param .b64 param3;
	st.param.b64 	[param3], %rd41;
	.param .b64 param4;
	st.param.b64 	[param4], 1;
	call.uni 
	__assertfail, 
	(
	param0, 
	param1, 
	param2, 
	param3, 
	param4
	);
	} // callseq 532
$L__BB547_2:
	ld.param.u64 	%rd112, [_Z15SoftmaxWarpImplI22BroadcastScaleMaskLoadIffbLm4EiE11DirectStoreIffEfLi1ELi11ELi32ELi1ELb1EL9Algorithm0EEvT_T0_ll_param_2];
	mov.u32 	%r16, %ctaid.x;
	mov.u32 	%r17, %ntid.y;
	mov.u32 	%r18, %tid.y;
	mad.lo.s32 	%r19, %r16, %r17, %r18;
	cvt.s64.s32 	%rd114, %r19;
	setp.le.s64 	%p2, %rd112, %rd114;
	@%p2 bra 	$L__BB547_49;
	mov.u32 	%r20, %tid.x;
	cvt.u64.u32 	%rd6, %r20;
	add.s32 	%r21, %r20, 32;
	cvt.u64.u32 	%rd7, %r21;
	add.s32 	%r22, %r20, 64;
	cvt.u64.u32 	%rd8, %r22;
	add.s32 	%r23, %r20, 96;
	cvt.u64.u32 	%rd9, %r23;
	add.s32 	%r24, %r20, 128;
	cvt.u64.u32 	%rd10, %r24;
	add.s32 	%r25, %r20, 160;
	cvt.u64.u32 	%rd11, %r25;
	add.s32 	%r26, %r20, 192;
	cvt.u64.u32 	%rd12, %r26;
	add.s32 	%r27, %r20, 224;
	cvt.u64.u32 	%rd13, %r27;
	add.s32 	%r28, %r20, 256;
	cvt.u64.u32 	%rd14, %r28;
	add.s32 	%r29, %r20, 288;
	cvt.u64.u32 	%rd15, %r29;
	add.s32 	%r30, %r20, 320;
	cvt.u64.u32 	%rd16, %r30;
$L__BB547_4:
	setp.le.s64 	%p3, %rd35, %rd6;
	mul.lo.s64 	%rd19, %rd31, %rd114;
	mov.f32 	%f247, 0fFF800000;
	mov.f32 	%f250, %f247;
	@%p3 bra 	$L__BB547_6;
	setp.eq.s64 	%p4, %rd27, 1;
	setp.eq.s64 	%p5, %rd26, 1;
	setp.eq.s64 	%p6, %rd25, 1;
	setp.eq.s64 	%p7, %rd24, 1;
	add.s64 	%rd42, %rd19, %rd6;
	cvt.u32.u64 	%r31, %rd42;
	div.s32 	%r32, %r31, %r8;
	mul.lo.s32 	%r33, %r32, %r8;
	sub.s32 	%r34, %r31, %r33;
	div.s32 	%r35, %r34, %r9;
	mul.lo.s32 	%r36, %r35, %r9;
	sub.s32 	%r37, %r34, %r36;
	div.s32 	%r38, %r37, %r10;
	mul.lo.s32 	%r39, %r38, %r10;
	sub.s32 	%r40, %r37, %r39;
	selp.b32 	%r41, 0, %r32, %p7;
	selp.b32 	%r42, 0, %r35, %p6;
	selp.b32 	%r43, 0, %r38, %p5;
	selp.b32 	%r44, 0, %r40, %p4;
	mul.lo.s32 	%r45, %r12, %r41;
	mad.lo.s32 	%r46, %r13, %r42, %r45;
	mad.lo.s32 	%r47, %r14, %r43, %r46;
	mad.lo.s32 	%r48, %r15, %r44, %r47;
	shl.b64 	%rd43, %rd42, 32;
	shr.s64 	%rd44, %rd43, 30;
	add.s64 	%rd45, %rd1, %rd44;
	ld.global.f32 	%f61, [%rd45];
	cvt.s64.s32 	%rd46, %r48;
	add.s64 	%rd47, %rd2, %rd46;
	ld.global.u8 	%rs1, [%rd47];
	setp.eq.s16 	%p8, %rs1, 0;
	mul.f32 	%f62, %f61, %f59;
	selp.f32 	%f247, %f58, %f62, %p8;
	max.f32 	%f250, %f247, 0fFF800000;
$L__BB547_6:
	setp.le.s64 	%p9, %rd35, %rd7;
	mov.f32 	%f249, 0fFF800000;
	@%p9 bra 	$L__BB547_8;
	setp.eq.s64 	%p10, %rd27, 1;
	setp.eq.s64 	%p11, %rd26, 1;
	setp.eq.s64 	%p12, %rd25, 1;
	setp.eq.s64 	%p13, %rd24, 1;
	add.s64 	%rd48, %rd19, %rd7;
	cvt.u32.u64 	%r49, %rd48;
	div.s32 	%r50, %r49, %r8;
	mul.lo.s32 	%r51, %r50, %r8;
	sub.s32 	%r52, %r49, %r51;
	div.s32 	%r53, %r52, %r9;
	mul.lo.s32 	%r54, %r53, %r9;
	sub.s32 	%r55, %r52, %r54;
	div.s32 	%r56, %r55, %r10;
	mul.lo.s32 	%r57, %r56, %r10;
	sub.s32 	%r58, %r55, %r57;
	selp.b32 	%r59, 0, %r50, %p13;
	selp.b32 	%r60, 0, %r53, %p12;
	selp.b32 	%r61, 0, %r56, %p11;
	selp.b32 	%r62, 0, %r58, %p10;
	mul.lo.s32 	%r63, %r12, %r59;
	mad.lo.s32 	%r64, %r13, %r60, %r63;
	mad.lo.s32 	%r65, %r14, %r61, %r64;
	mad.lo.s32 	%r66, %r15, %r62, %r65;
	shl.b64 	%rd49, %rd48, 32;
	shr.s64 	%rd50, %rd49, 30;
	add.s64 	%rd51, %rd1, %rd50;
	ld.global.f32 	%f64, [%rd51];
	cvt.s64.s32 	%rd52, %r66;
	add.s64 	%rd53, %rd2, %rd52;
	ld.global.u8 	%rs2, [%rd53];
	setp.eq.s16 	%p14, %rs2, 0;
	mul.f32 	%f65, %f64, %f59;
	selp.f32 	%f249, %f58, %f65, %p14;
	max.f32 	%f250, %f250, %f249;
$L__BB547_8:
	setp.le.s64 	%p15, %rd35, %rd8;
	mov.f32 	%f251, 0fFF800000;
	@%p15 bra 	$L__BB547_10;
	setp.eq.s64 	%p16, %rd27, 1;
	setp.eq.s64 	%p17, %rd26, 1;
	setp.eq.s64 	%p18, %rd25, 1;
	setp.eq.s64 	%p19, %rd24, 1;
	add.s64 	%rd54, %rd19, %rd8;
	cvt.u32.u64 	%r67, %rd54;
	div.s32 	%r68, %r67, %r8;
	mul.lo.s32 	%r69, %r68, %r8;
	sub.s32 	%r70, %r67, %r69;
	div.s32 	%r71, %r70, %r9;
	mul.lo.s32 	%r72, %r71, %r9;
	sub.s32 	%r73, %r70, %r72;
	div.s32 	%r74, %r73, %r10;
	mul.lo.s32 	%r75, %r74, %r10;
	sub.s32 	%r76, %r73, %r75;
	selp.b32 	%r77, 0, %r68, %p19;
	selp.b32 	%r78, 0, %r71, %p18;
	selp.b32 	%r79, 0, %r74, %p17;
	selp.b32 	%r80, 0, %r76, %p16;
	mul.lo.s32 	%r81, %r12, %r77;
	mad.lo.s32 	%r82, %r13, %r78, %r81;
	mad.lo.s32 	%r83, %r14, %r79, %r82;
	mad.lo.s32 	%r84, %r15, %r80, %r83;
	shl.b64 	%rd55, %rd54, 32;
	shr.s64 	%rd56, %rd55, 30;
	add.s64 	%rd57, %rd1, %rd56;
	ld.global.f32 	%f67, [%rd57];
	cvt.s64.s32 	%rd58, %r84;
	add.s64 	%rd59, %rd2, %rd58;
	ld.global.u8 	%rs3, [%rd59];
	setp.eq.s16 	%p20, %rs3, 0;
	mul.f32 	%f68, %f67, %f59;
	selp.f32 	%f251, %f58, %f68, %p20;
	max.f32 	%f250, %f250, %f251;
$L__BB547_10:
	setp.le.s64 	%p21, %rd35, %rd9;
	mov.f32 	%f253, 0fFF800000;
	@%p21 bra 	$L__BB547_12;
	setp.eq.s64 	%p22, %rd27, 1;
	setp.eq.s64 	%p23, %rd26, 1;
	setp.eq.s64 	%p24, %rd25, 1;
	setp.eq.s64 	%p25, %rd24, 1;
	add.s64 	%rd60, %rd19, %rd9;
	cvt.u32.u64 	%r85, %rd60;
	div.s32 	%r86, %r85, %r8;
	mul.lo.s32 	%r87, %r86, %r8;
	sub.s32 	%r88, %r85, %r87;
	div.s32 	%r89, %r88, %r9;
	mul.lo.s32 	%r90, %r89, %r9;
	sub.s32 	%r91, %r88, %r90;
	div.s32 	%r92, %r91, %r10;
	mul.lo.s32 	%r93, %r92, %r10;
	sub.s32 	%r94, %r91, %r93;
	selp.b32 	%r95, 0, %r86, %p25;
	selp.b32 	%r96, 0, %r89, %p24;
	selp.b32 	%r97, 0, %r92, %p23;
	selp.b32 	%r98, 0, %r94, %p22;
	mul.lo.s32 	%r99, %r12, %r95;
	mad.lo.s32 	%r100, %r13, %r96, %r99;
	mad.lo.s32 	%r101, %r14, %r97, %r100;
	mad.lo.s32 	%r102, %r15, %r98, %r101;
	shl.b64 	%rd61, %rd60, 32;
	shr.s64 	%rd62, %rd61, 30;
	add.s64 	%rd63, %rd1, %rd62;
	ld.global.f32 	%f70, [%rd63];
	cvt.s64.s32 	%rd64, %r102;
	add.s64 	%rd65, %rd2, %rd64;
	ld.global.u8 	%rs4, [%rd65];
	setp.eq.s16 	%p26, %rs4, 0;
	mul.f32 	%f71, %f70, %f59;
	selp.f32 	%f253, %f58, %f71, %p26;
	max.f32 	%f250, %f250, %f253;
$L__BB547_12:
	setp.le.s64 	%p27, %rd35, %rd10;
	mov.f32 	%f255, 0fFF800000;
	@%p27 bra 	$L__BB547_14;
	setp.eq.s64 	%p28, %rd27, 1;
	setp.eq.s64 	%p29, %rd26, 1;
	setp.eq.s64 	%p30, %rd25, 1;
	setp.eq.s64 	%p31, %rd24, 1;
	add.s64 	%rd66, %rd19, %rd10;
	cvt.u32.u64 	%r103, %rd66;
	div.s32 	%r104, %r103, %r8;
	mul.lo.s32 	%r105, %r104, %r8;
	sub.s32 	%r106, %r103, %r105;
	div.s32 	%r107, %r106, %r9;
	mul.lo.s32 	%r108, %r107, %r9;
	sub.s32 	%r109, %r106, %r108;
	div.s32 	%r110, %r109, %r10;
	mul.lo.s32 	%r111, %r110, %r10;
	sub.s32 	%r112, %r109, %r111;
	selp.b32 	%r113, 0, %r104, %p31;
	selp.b32 	%r114, 0, %r107, %p30;
	selp.b32 	%r115, 0, %r110, %p29;
	selp.b32 	%r116, 0, %r112, %p28;
	mul.lo.s32 	%r117, %r12, %r113;
	mad.lo.s32 	%r118, %r13, %r114, %r117;
	mad.lo.s32 	%r119, %r14, %r115, %r118;
	mad.lo.s32 	%r120, %r15, %r116, %r119;
	shl.b64 	%rd67, %rd66, 32;
	shr.s64 	%rd68, %rd67, 30;
	add.s64 	%rd69, %rd1, %rd68;
	ld.global.f32 	%f73, [%rd69];
	cvt.s64.s32 	%rd70, %r120;
	add.s64 	%rd71, %rd2, %rd70;
	ld.global.u8 	%rs5, [%rd71];
	setp.eq.s16 	%p32, %rs5, 0;
	mul.f32 	%f74, %f73, %f59;
	selp.f32 	%f255, %f58, %f74, %p32;
	max.f32 	%f250, %f250, %f255;
$L__BB547_14:
	setp.le.s64 	%p33, %rd35, %rd11;
	mov.f32 	%f257, 0fFF800000;
	@%p33 bra 	$L__BB547_16;
	setp.eq.s64 	%p34, %rd27, 1;
	setp.eq.s64 	%p35, %rd26, 1;
	setp.eq.s64 	%p36, %rd25, 1;
	setp.eq.s64 	%p37, %rd24, 1;
	add.s64 	%rd72, %rd19, %rd11;
	cvt.u32.u64 	%r121, %rd72;
	div.s32 	%r122, %r121, %r8;
	mul.lo.s32 	%r123, %r122, %r8;
	sub.s32 	%r124, %r121, %r123;
	div.s32 	%r125, %r124, %r9;
	mul.lo.s32 	%r126, %r125, %r9;
	sub.s32 	%r127, %r124, %r126;
	div.s32 	%r128, %r127, %r10;
	mul.lo.s32 	%r129, %r128, %r10;
	sub.s32 	%r130, %r127, %r129;
	selp.b32 	%r131, 0, %r122, %p37;
	selp.b32 	%r132, 0, %r125, %p36;
	selp.b32 	%r133, 0, %r128, %p35;
	selp.b32 	%r134, 0, %r130, %p34;
	mul.lo.s32 	%r135, %r12, %r131;
	mad.lo.s32 	%r136, %r13, %r132, %r135;
	mad.lo.s32 	%r137, %r14, %r133, %r136;
	mad.lo.s32 	%r138, %r15, %r134, %r137;
	shl.b64 	%rd73, %rd72, 32;
	shr.s64 	%rd74, %rd73, 30;
	add.s64 	%rd75, %rd1, %rd74;
	ld.global.f32 	%f76, [%rd75];
	cvt.s64.s32 	%rd76, %r138;
	add.s64 	%rd77, %rd2, %rd76;
	ld.global.u8 	%rs6, [%rd77];
	setp.eq.s16 	%p38, %rs6, 0;
	mul.f32 	%f77, %f76, %f59;
	selp.f32 	%f257, %f58, %f77, %p38;
	max.f32 	%f250, %f250, %f257;
$L__BB547_16:
	setp.le.s64 	%p39, %rd35, %rd12;
	mov.f32 	%f259, 0fFF800000;
	@%p39 bra 	$L__BB547_18;
	setp.eq.s64 	%p40, %rd27, 1;
	setp.eq.s64 	%p41, %rd26, 1;
	setp.eq.s64 	%p42, %rd25, 1;
	setp.eq.s64 	%p43, %rd24, 1;
	add.s64 	%rd78, %rd19, %rd12;
	cvt.u32.u64 	%r139, %rd78;
	div.s32 	%r140, %r139, %r8;
	mul.lo.s32 	%r141, %r140, %r8;
	sub.s32 	%r142, %r139, %r141;
	div.s32 	%r143, %r142, %r9;
	mul.lo.s32 	%r144, %r143, %r9;
	sub.s32 	%r145, %r142, %r144;
	div.s32 	%r146, %r145, %r10;
	mul.lo.s32 	%r147, %r146, %r10;
	sub.s32 	%r148, %r145, %r147;
	selp.b32 	%r149, 0, %r140, %p43;
	selp.b32 	%r150, 0, %r143, %p42;
	selp.b32 	%r151, 0, %r146, %p41;
	selp.b32 	%r152, 0, %r148, %p40;
	mul.lo.s32 	%r153, %r12, %r149;
	mad.lo.s32 	%r154, %r13, %r150, %r153;
	mad.lo.s32 	%r155, %r14, %r151, %r154;
	mad.lo.s32 	%r156, %r15, %r152, %r155;
	shl.b64 	%rd79, %rd78, 32;
	shr.s64 	%rd80, %rd79, 30;
	add.s64 	%rd81, %rd1, %rd80;
	ld.global.f32 	%f79, [%rd81];
	cvt.s64.s32 	%rd82, %r156;
	add.s64 	%rd83, %rd2, %rd82;
	ld.global.u8 	%rs7, [%rd83];
	setp.eq.s16 	%p44, %rs7, 0;
	mul.f32 	%f80, %f79, %f59;
	selp.f32 	%f259, %f58, %f80, %p44;
	max.f32 	%f250, %f250, %f259;
$L__BB547_18:
	setp.le.s64 	%p45, %rd35, %rd13;
	mov.f32 	%f261, 0fFF800000;
	@%p45 bra 	$L__BB547_20;
	setp.eq.s64 	%p46, %rd27, 1;
	setp.eq.s64 	%p47, %rd26, 1;
	setp.eq.s64 	%p48, %rd25, 1;
	setp.eq.s64 	%p49, %rd24, 1;
	add.s64 	%rd84, %rd19, %rd13;
	cvt.u32.u64 	%r157, %rd84;
	div.s32 	%r158, %r157, %r8;
	mul.lo.s32 	%r159, %r158, %r8;
	sub.s32 	%r160, %r157, %r159;
	div.s32 	%r161, %r160, %r9;
	mul.lo.s32 	%r162, %r161, %r9;
	sub.s32 	%r163, %r160, %r162;
	div.s32 	%r164, %r163, %r10;
	mul.lo.s32 	%r165, %r164, %r10;
	sub.s32 	%r166, %r163, %r165;
	selp.b32 	%r167, 0, %r158, %p49;
	selp.b32 	%r168, 0, %r161, %p48;
	selp.b32 	%r169, 0, %r164, %p47;
	selp.b32 	%r170, 0, %r166, %p46;
	mul.lo.s32 	%r171, %r12, %r167;
	mad.lo.s32 	%r172, %r13, %r168, %r171;
	mad.lo.s32 	%r173, %r14, %r169, %r172;
	mad.lo.s32 	%r174, %r15, %r170, %r173;
	shl.b64 	%rd85, %rd84, 32;
	shr.s64 	%rd86, %rd85, 30;
	add.s64 	%rd87, %rd1, %rd86;
	ld.global.f32 	%f82, [%rd87];
	cvt.s64.s32 	%rd88, %r174;
	add.s64 	%rd89, %rd2, %rd88;
	ld.global.u8 	%rs8, [%rd89];
	setp.eq.s16 	%p50, %rs8, 0;
	mul.f32 	%f83, %f82, %f59;
	selp.f32 	%f261, %f58, %f83, %p50;
	max.f32 	%f250, %f250, %f261;
$L__BB547_20:
	setp.le.s64 	%p51, %rd35, %rd14;
	mov.f32 	%f263, 0fFF800000;
	@%p51 bra 	$L__BB547_22;
	setp.eq.s64 	%p52, %rd27, 1;
	setp.eq.s64 	%p53, %rd26, 1;
	setp.eq.s64 	%p54, %rd25, 1;
	setp.eq.s64 	%p55, %rd24, 1;
	add.s64 	%rd90, %rd19, %rd14;
	cvt.u32.u64 	%r175, %rd90;
	div.s32 	%r176, %r175, %r8;
	mul.lo.s32 	%r177, %r176, %r8;
	sub.s32 	%r178, %r175, %r177;
	div.s32 	%r179, %r178, %r9;
	mul.lo.s32 	%r180, %r179, %r9;
	sub.s32 	%r181, %r178, %r180;
	div.s32 	%r182, %r181, %r10;
	mul.lo.s32 	%r183, %r182, %r10;
	sub.s32 	%r184, %r181, %r183;
	selp.b32 	%r185, 0, %r176, %p55;
	selp.b32 	%r186, 0, %r179, %p54;
	selp.b32 	%r187, 0, %r182, %p53;
	selp.b32 	%r188, 0, %r184, %p52;
	mul.lo.s32 	%r189, %r12, %r185;
	mad.lo.s32 	%r190, %r13, %r186, %r189;
	mad.lo.s32 	%r191, %r14, %r187, %r190;
	mad.lo.s32 	%r192, %r15, %r188, %r191;
	shl.b64 	%rd91, %rd90, 32;
	shr.s64 	%rd92, %rd91, 30;
	add.s64 	%rd93, %rd1, %rd92;
	ld.global.f32 	%f85, [%rd93];
	cvt.s64.s32 	%rd94, %r192;
	add.s64 	%rd95, %rd2, %rd94;
	ld.global.u8 	%rs9, [%rd95];
	setp.eq.s16 	%p56, %rs9, 0;
	mul.f32 	%f86, %f85, %f59;
	selp.f32 	%f263, %f58, %f86, %p56;
	max.f32 	%f250, %f250, %f263;
$L__BB547_22:
	setp.le.s64 	%p57, %rd35, %rd15;
	mov.f32 	%f265, 0fFF800000;
	@%p57 bra 	$L__BB547_24;
	setp.eq.s64 	%p58, %rd27, 1;
	setp.eq.s64 	%p59, %rd26, 1;
	setp.eq.s64 	%p60, %rd25, 1;
	setp.eq.s64 	%p61, %rd24, 1;
	add.s64 	%rd96, %rd19, %rd15;
	cvt.u32.u64 	%r193, %rd96;
	div.s32 	%r194, %r193, %r8;
	mul.lo.s32 	%r195, %r194, %r8;
	sub.s32 	%r196, %r193, %r195;
	div.s32 	%r197, %r196, %r9;
	mul.lo.s32 	%r198, %r197, %r9;
	sub.s32 	%r199, %r196, %r198;
	div.s32 	%r200, %r199, %r10;
	mul.lo.s32 	%r201, %r200, %r10;
	sub.s32 	%r202, %r199, %r201;
	selp.b32 	%r203, 0, %r194, %p61;
	selp.b32 	%r204, 0, %r197, %p60;
	selp.b32 	%r205, 0, %r200, %p59;
	selp.b32 	%r206, 0, %r202, %p58;
	mul.lo.s32 	%r207, %r12, %r203;
	mad.lo.s32 	%r208, %r13, %r204, %r207;
	mad.lo.s32 	%r209, %r14, %r205, %r208;
	mad.lo.s32 	%r210, %r15, %r206, %r209;
	shl.b64 	%rd97, %rd96, 32;
	shr.s64 	%rd98, %rd97, 30;
	add.s64 	%rd99, %rd1, %rd98;
	ld.global.f32 	%f88, [%rd99];
	cvt.s64.s32 	%rd100, %r210;
	add.s64 	%rd101, %rd2, %rd100;
	ld.global.u8 	%rs10, [%rd101];
	setp.eq.s16 	%p62, %rs10, 0;
	mul.f32 	%f89, %f88, %f59;
	selp.f32 	%f265, %f58, %f89, %p62;
	max.f32 	%f250, %f250, %f265;
$L__BB547_24:
	setp.le.s64 	%p63, %rd35, %rd16;
	mov.f32 	%f267, 0fFF800000;
	@%p63 bra 	$L__BB547_26;
	setp.eq.s64 	%p64, %rd27, 1;
	setp.eq.s64 	%p65, %rd26, 1;
	setp.eq.s64 	%p66, %rd25, 1;
	setp.eq.s64 	%p67, %rd24, 1;
	add.s64 	%rd102, %rd19, %rd16;
	cvt.u32.u64 	%r211, %rd102;
	div.s32 	%r212, %r211, %r8;
	mul.lo.s32 	%r213, %r212, %r8;
	sub.s32 	%r214, %r211, %r213;
	div.s32 	%r215, %r214, %r9;
	mul.lo.s32 	%r216, %r215, %r9;
	sub.s32 	%r217, %r214, %r216;
	div.s32 	%r218, %r217, %r10;
	mul.lo.s32 	%r219, %r218, %r10;
	sub.s32 	%r220, %r217, %r219;
	selp.b32 	%r221, 0, %r212, %p67;
	selp.b32 	%r222, 0, %r215, %p66;
	selp.b32 	%r223, 0, %r218, %p65;
	selp.b32 	%r224, 0, %r220, %p64;
	mul.lo.s32 	%r225, %r12, %r221;
	mad.lo.s32 	%r226, %r13, %r222, %r225;
	mad.lo.s32 	%r227, %r14, %r223, %r226;
	mad.lo.s32 	%r228, %r15, %r224, %r227;
	shl.b64 	%rd103, %rd102, 32;
	shr.s64 	%rd104, %rd103, 30;
	add.s64 	%rd105, %rd1, %rd104;
	ld.global.f32 	%f91, [%rd105];
	cvt.s64.s32 	%rd106, %r228;
	add.s64 	%rd107, %rd2, %rd106;
	ld.global.u8 	%rs11, [%rd107];
	setp.eq.s16 	%p68, %rs11, 0;
	mul.f32 	%f92, %f91, %f59;
	selp.f32 	%f267, %f58, %f92, %p68;
	max.f32 	%f250, %f250, %f267;
$L__BB547_26:
	setp.le.s64 	%p69, %rd35, %rd6;
	mov.b32 	%r229, %f250;
	shfl.sync.bfly.b32	%r230|%p70, %r229, 16, 31, -1;
	mov.b32 	%f93, %r230;
	max.f32 	%f94, %f250, %f93;
	mov.b32 	%r231, %f94;
	shfl.sync.bfly.b32	%r232|%p71, %r231, 8, 31, -1;
	mov.b32 	%f95, %r232;
	max.f32 	%f96, %f94, %f95;
	mov.b32 	%r233, %f96;
	shfl.sync.bfly.b32	%r234|%p72, %r233, 4, 31, -1;
	mov.b32 	%f97, %r234;
	max.f32 	%f98, %f96, %f97;
	mov.b32 	%r235, %f98;
	shfl.sync.bfly.b32	%r236|%p73, %r235, 2, 31, -1;
	mov.b32 	%f99, %r236;
	max.f32 	%f100, %f98, %f99;
	mov.b32 	%r237, %f100;
	shfl.sync.bfly.b32	%r238|%p74, %r237, 1, 31, -1;
	mov.b32 	%f101, %r238;
	max.f32 	%f102, %f100, %f101;
	sub.f32 	%f103, %f247, %f102;
	fma.rn.f32 	%f104, %f103, 0f3BBB989D, 0f3F000000;
	cvt.sat.f32.f32 	%f105, %f104;
	mov.f32 	%f106, 0f4B400001;
	mov.f32 	%f107, 0f437C0000;
	fma.rm.f32 	%f108, %f105, %f107, %f106;
	add.f32 	%f109, %f108, 0fCB40007F;
	neg.f32 	%f110, %f109;
	fma.rn.f32 	%f111, %f103, 0f3FB8AA3B, %f110;
	fma.rn.f32 	%f112, %f103, 0f32A57060, %f111;
	mov.b32 	%r239, %f108;
	shl.b32 	%r240, %r239, 23;
	mov.b32 	%f113, %r240;
	ex2.approx.ftz.f32 	%f114, %f112;
	mul.f32 	%f115, %f114, %f113;
	add.f32 	%f116, %f115, 0f00000000;
	sub.f32 	%f117, %f249, %f102;
	fma.rn.f32 	%f118, %f117, 0f3BBB989D, 0f3F000000;
	cvt.sat.f32.f32 	%f119, %f118;
	fma.rm.f32 	%f120, %f119, %f107, %f106;
	add.f32 	%f121, %f120, 0fCB40007F;
	neg.f32 	%f122, %f121;
	fma.rn.f32 	%f123, %f117, 0f3FB8AA3B, %f122;
	fma.rn.f32 	%f124, %f117, 0f32A57060, %f123;
	mov.b32 	%r241, %f120;
	shl.b32 	%r242, %r241, 23;
	mov.b32 	%f125, %r242;
	ex2.approx.ftz.f32 	%f126, %f124;
	mul.f32 	%f127, %f126, %f125;
	add.f32 	%f128, %f116, %f127;
	sub.f32 	%f129, %f251, %f102;
	fma.rn.f32 	%f130, %f129, 0f3BBB989D, 0f3F000000;
	cvt.sat.f32.f32 	%f131, %f130;
	fma.rm.f32 	%f132, %f131, %f107, %f106;
	add.f32 	%f133, %f132, 0fCB40007F;
	neg.f32 	%f134, %f133;
	fma.rn.f32 	%f135, %f129, 0f3FB8AA3B, %f134;
	fma.rn.f32 	%f136, %f129, 0f32A57060, %f135;
	mov.b32 	%r243, %f132;
	shl.b32 	%r244, %r243, 23;
	mov.b32 	%f137, %r244;
	ex2.approx.ftz.f32 	%f138, %f136;
	mul.f32 	%f139, %f138, %f137;
	add.f32 	%f140, %f128, %f139;
	sub.f32 	%f141, %f253, %f102;
	fma.rn.f32 	%f142, %f141, 0f3BBB989D, 0f3F000000;
	cvt.sat.f32.f32 	%f143, %f142;
	fma.rm.f32 	%f144, %f143, %f107, %f106;
	add.f32 	%f145, %f144, 0fCB40007F;
	neg.f32 	%f146, %f145;
	fma.rn.f32 	%f147, %f141, 0f3FB8AA3B, %f146;
	fma.rn.f32 	%f148, %f141, 0f32A57060, %f147;
	mov.b32 	%r245, %f144;
	shl.b32 	%r246, %r245, 23;
	mov.b32 	%f149, %r246;
	ex2.approx.ftz.f32 	%f150, %f148;
	mul.f32 	%f151, %f150, %f149;
	add.f32 	%f152, %f140, %f151;
	sub.f32 	%f153, %f255, %f102;
	fma.rn.f32 	%f154, %f153, 0f3BBB989D, 0f3F000000;
	cvt.sat.f32.f32 	%f155, %f154;
	fma.rm.f32 	%f156, %f155, %f107, %f106;
	add.f32 	%f157, %f156, 0fCB40007F;
	neg.f32 	%f158, %f157;
	fma.rn.f32 	%f159, %f153, 0f3FB8AA3B, %f158;
	fma.rn.f32 	%f160, %f153, 0f32A57060, %f159;
	mov.b32 	%r247, %f156;
	shl.b32 	%r248, %r247, 23;
	mov.b32 	%f161, %r248;
	ex2.approx.ftz.f32 	%f162, %f160;
	mul.f32 	%f163, %f162, %f161;
	add.f32 	%f164, %f152, %f163;
	sub.f32 	%f165, %f257, %f102;
	fma.rn.f32 	%f166, %f165, 0f3BBB989D, 0f3F000000;
	cvt.sat.f32.f32 	%f167, %f166;
	fma.rm.f32 	%f168, %f167, %f107, %f106;
	add.f32 	%f169, %f168, 0fCB40007F;
	neg.f32 	%f170, %f169;
	fma.rn.f32 	%f171, %f165, 0f3FB8AA3B, %f170;
	fma.rn.f32 	%f172, %f165, 0f32A57060, %f171;
	mov.b32 	%r249, %f168;
	shl.b32 	%r250, %r249, 23;
	mov.b32 	%f173, %r250;
	ex2.approx.ftz.f32 	%f174, %f172;
	mul.f32 	%f175, %f174, %f173;
	add.f32 	%f176, %f164, %f175;
	sub.f32 	%f177, %f259, %f102;
	fma.rn.f32 	%f178, %f177, 0f3BBB989D, 0f3F000000;
	cvt.sat.f32.f32 	%f179, %f178;
	fma.rm.f32 	%f180, %f179, %f107, %f106;
	add.f32 	%f181, %f180, 0fCB40007F;
	neg.f32 	%f182, %f181;
	fma.rn.f32 	%f183, %f177, 0f3FB8AA3B, %f182;
	fma.rn.f32 	%f184, %f177, 0f32A57060, %f183;
	mov.b32 	%r251, %f180;
	shl.b32 	%r252, %r251, 23;
	mov.b32 	%f185, %r252;
	ex2.approx.ftz.f32 	%f186, %f184;
	mul.f32 	%f187, %f186, %f185;
	add.f32 	%f188, %f176, %f187;
	sub.f32 	%f189, %f261, %f102;
	fma.rn.f32 	%f190, %f189, 0f3BBB989D, 0f3F000000;
	cvt.sat.f32.f32 	%f191, %f190;
	fma.rm.f32 	%f192, %f191, %f107, %f106;
	add.f32 	%f193, %f192, 0fCB40007F;
	neg.f32 	%f194, %f193;
	fma.rn.f32 	%f195, %f189, 0f3FB8AA3B, %f194;
	fma.rn.f32 	%f196, %f189, 0f32A57060, %f195;
	mov.b32 	%r253, %f192;
	shl.b32 	%r254, %r253, 23;
	mov.b32 	%f197, %r254;
	ex2.approx.ftz.f32 	%f198, %f196;
	mul.f32 	%f199, %f198, %f197;
	add.f32 	%f200, %f188, %f199;
	sub.f32 	%f201, %f263, %f102;
	fma.rn.f32 	%f202, %f201, 0f3BBB989D, 0f3F000000;
	cvt.sat.f32.f32 	%f203, %f202;
	fma.rm.f32 	%f204, %f203, %f107, %f106;
	add.f32 	%f205, %f204, 0fCB40007F;
	neg.f32 	%f206, %f205;
	fma.rn.f32 	%f207, %f201, 0f3FB8AA3B, %f206;
	fma.rn.f32 	%f208, %f201, 0f32A57060, %f207;
	mov.b32 	%r255, %f204;
	shl.b32 	%r256, %r255, 23;
	mov.b32 	%f209, %r256;
	ex2.approx.ftz.f32 	%f210, %f208;
	mul.f32 	%f211, %f210, %f209;
	add.f32 	%f212, %f200, %f211;
	sub.f32 	%f213, %f265, %f102;
	fma.rn.f32 	%f214, %f213, 0f3BBB989D, 0f3F000000;
	cvt.sat.f32.f32 	%f215, %f214;
	fma.rm.f32 	%f216, %f215, %f107, %f106;
	add.f32 	%f217, %f216, 0fCB40007F;
	neg.f32 	%f218, %f217;
	fma.rn.f32 	%f219, %f213, 0f3FB8AA3B, %f218;
	fma.rn.f32 	%f220, %f213, 0f32A57060, %f219;
	mov.b32 	%r257, %f216;
	shl.b32 	%r258, %r257, 23;
	mov.b32 	%f221, %r258;
	ex2.approx.ftz.f32 	%f222, %f220;
	mul.f32 	%f223, %f222, %f221;
	add.f32 	%f224, %f212, %f223;
	sub.f32 	%f225, %f267, %f102;
	fma.rn.f32 	%f226, %f225, 0f3BBB989D, 0f3F000000;
	cvt.sat.f32.f32 	%f227, %f226;
	fma.rm.f32 	%f228, %f227, %f107, %f106;
	add.f32 	%f229, %f228, 0fCB40007F;
	neg.f32 	%f230, %f229;
	fma.rn.f32 	%f231, %f225, 0f3FB8AA3B, %f230;
	fma.rn.f32 	%f232, %f225, 0f32A57060, %f231;
	mov.b32 	%r259, %f228;
	shl.b32 	%r260, %r259, 23;
	mov.b32 	%f233, %r260;
	ex2.approx.ftz.f32 	%f234, %f232;
	mul.f32 	%f235, %f234, %f233;
	add.f32 	%f236, %f224, %f235;
	mov.b32 	%r261, %f236;
	shfl.sync.bfly.b32	%r262|%p75, %r261, 16, 31, -1;
	mov.b32 	%f237, %r262;
	add.f32 	%f238, %f236, %f237;
	mov.b32 	%r263, %f238;
	shfl.sync.bfly.b32	%r264|%p76, %r263, 8, 31, -1;
	mov.b32 	%f239, %r264;
	add.f32 	%f240, %f238, %f239;
	mov.b32 	%r265, %f240;
	shfl.sync.bfly.b32	%r266|%p77, %r265, 4, 31, -1;
	mov.b32 	%f241, %r266;
	add.f32 	%f242, %f240, %f241;
	mov.b32 	%r267, %f242;
	shfl.sync.bfly.b32	%r268|%p78, %r267, 2, 31, -1;
	mov.b32 	%f243, %r268;
	add.f32 	%f244, %f242, %f243;
	mov.b32 	%r269, %f244;
	shfl.sync.bfly.b32	%r270|%p79, %r269, 1, 31, -1;
	mov.b32 	%f245, %r270;
	add.f32 	%f246, %f244, %f245;
	div.rn.f32 	%f47, %f115, %f246;
	div.rn.f32 	%f48, %f127, %f246;
	div.rn.f32 	%f49, %f139, %f246;
	div.rn.f32 	%f50, %f151, %f246;
	div.rn.f32 	%f51, %f163, %f246;
	div.rn.f32 	%f52, %f175, %f246;
	div.rn.f32 	%f53, %f187, %f246;
	div.rn.f32 	%f54, %f199, %f246;
	div.rn.f32 	%f55, %f211, %f246;
	div.rn.f32 	%f56, %f223, %f246;
	div.rn.f32 	%f57, %f235, %f246;
	mad.lo.s64 	%rd108, %rd114, %rd33, %rd6;
	cvta.to.global.u64 	%rd109, %rd32;
	shl.b64 	%rd110, %rd108, 2;
	add.s64 	%rd20, %rd109, %rd110;
	@%p69 bra 	$L__BB547_28;
	st.global.f32 	[%rd20], %f47;
$L__BB547_28:
	setp.le.s64 	%p80, %rd35, %rd7;
	@%p80 bra 	$L__BB547_30;
	st.global.f32 	[%rd20+128], %f48;
$L__BB547_30:
	setp.le.s64 	%p81, %rd35, %rd8;
	@%p81 bra 	$L__BB547_32;
	st.global.f32 	[%rd20+256], %f49;
$L__BB547_32:
	setp.le.s64 	%p82, %rd35, %rd9;
	@%p82 bra 	$L__BB547_34;
	st.global.f32 	[%rd20+384], %f50;
$L__BB547_34:
	setp.le.s64 	%p83, %rd35, %rd10;
	@%p83 bra 	$L__BB547_36;
	st.global.f32 	[%rd20+512], %f51;
$L__BB547_36:
	setp.le.s64 	%p84, %rd35, %rd11;
	@%p84 bra 	$L__BB547_38;
	st.global.f32 	[%rd20+640], %f52;
$L__BB547_38:
	setp.le.s64 	%p85, %rd35, %rd12;
	@%p85 bra 	$L__BB547_40;
	st.global.f32 	[%rd20+768], %f53;
$L__BB547_40:
	setp.le.s64 	%p86, %rd35, %rd13;
	@%p86 bra 	$L__BB547_42;
	st.global.f32 	[%rd20+896], %f54;
$L__BB547_42:
	setp.le.s64 	%p87, %rd35, %rd14;
	@%p87 bra 	$L__BB547_44;
	st.global.f32 	[%rd20+1024], %f55;
$L__BB547_44:
	setp.le.s64 	%p88, %rd35, %rd15;
	@%p88 bra 	$L__BB547_46;
	st.global.f32 	[%rd20+1152], %f56;
$L__BB547_46:
	setp.le.s64 	%p89, %rd35, %rd16;
	@%p89 bra 	$L__BB547_48;
	st.global.f32 	[%rd20+1280], %f57;
$L__BB547_48:
	ld.param.u64 	%rd113, [_Z15SoftmaxWarpImplI22BroadcastScaleMaskLoadIffbLm4EiE11DirectStoreIffEfLi1ELi11ELi32ELi1ELb1EL9Algorithm0EEvT_T0_ll_param_2];
	mov.u32 	%r271, %nctaid.x;
	mov.u32 	%r272, %ntid.y;
	mul.lo.s32 	%r273, %r271, %r272;
	cvt.s64.s32 	%rd111, %r273;
	add.s64 	%rd114, %rd114, %rd111;
	setp.lt.s64 	%p90, %rd114, %rd113;
	@%p90 bra 	$L__BB547_4;
$L__BB547_49:
	ret;

}
	// .globl	_Z15SoftmaxWarpImplI22BroadcastScaleMaskLoadIffbLm4EiE11DirectStoreIffEfLi1ELi12ELi32ELi1ELb0EL9Algorithm0EEvT_T0_ll
.visible .entry _Z15SoftmaxWarpImplI22BroadcastScaleMaskLoadIffbLm4EiE11DirectStoreIffEfLi1ELi12ELi32ELi1ELb0EL9Algorithm0EEvT_T0_ll(
	.param .align 8 .b8 _Z15SoftmaxWarpImplI22BroadcastScaleMaskLoadIffbLm4EiE11DirectStoreIffEfLi1ELi12ELi32ELi1ELb0EL9Algorithm0EEvT_T0_ll_param_0[120],
	.param .align 8 .b8 _Z15SoftmaxWarpImplI22BroadcastScaleMaskLoadIffbLm4EiE11DirectStoreIffEfLi1ELi12ELi32ELi1ELb0EL9Algorithm0EEvT_T0_ll_param_1[16],
	.param .u64 _Z15SoftmaxWarpImplI22BroadcastScaleMaskLoadIffbLm4EiE11DirectStoreIffEfLi1ELi12ELi32ELi1ELb0EL9Algorithm0EEvT_T0_ll_param_2,
	.param .u64 _Z15SoftmaxWarpImplI22BroadcastScaleMaskLoadIffbLm4EiE11DirectStoreIffEfLi1ELi12ELi32ELi1ELb0EL9Algorithm0EEvT_T0_ll_param_3
)
{
	.reg .pred 	%p<30>;
	.reg .b16 	%rs<13>;
	.reg .b32 	%r<283>;
	.reg .b32 	%f<231>;
	.reg .b64 	%rd<108>;

	ld.param.v2.f32 	{%f3, %f4}, [_Z15SoftmaxWarpImplI22BroadcastScaleMaskLoadIffbLm4EiE11DirectStoreIffEfLi1ELi12ELi32ELi1ELb0EL9Algorithm0EEvT_T0_ll_param_0+112];
	ld.param.u64 	%rd23, [_Z15SoftmaxWarpImplI22BroadcastScaleMaskLoadIffbLm4EiE11DirectStoreIffEfLi1ELi12ELi32ELi1ELb0EL9Algorithm0EEvT_T0_ll_param_0+104];
	ld.param.v2.u32 	{%r15, %r16}, [_Z15SoftmaxWarpImplI22BroadcastScaleMaskLoadIffbLm4EiE11DirectStoreIffEfLi1ELi12ELi32ELi1ELb0EL9Algorithm0EEvT_T0_ll_param_0+88];
	ld.param.v2.u32 	{%r13, %r14}, [_Z15SoftmaxWarpImplI22BroadcastScaleMaskLoadIffbLm4EiE11DirectStoreIffEfLi1ELi12ELi32ELi1ELb0EL9Algorithm0EEvT_T0_ll_param_0+80];
	ld.param.v2.u32 	{%r11, %r12}, [_Z15SoftmaxWarpImplI22BroadcastScaleMaskLoadIffbLm4EiE11DirectStoreIffEfLi1ELi12ELi32ELi1ELb0EL9Algorithm0EEvT_T0_ll_param_0+64];
	ld.param.v2.u32 	{%r9, %r10}, [_Z15SoftmaxWarpImplI22BroadcastScaleMaskLoadIffbLm4EiE11DirectStoreIffEfLi1ELi12ELi32ELi1ELb0EL9Algorithm0EEvT_T0_ll_param_0+56];
	ld.param.u64 	%rd19, [_Z15SoftmaxWarpImplI22BroadcastScaleMaskLoadIffbLm4EiE11DirectStoreIffEfLi1ELi12ELi32ELi1ELb0EL9Algorithm0EEvT_T0_ll_param_0+40];
	ld.param.u64 	%rd18, [_Z15SoftmaxWarpImplI22BroadcastScaleMaskLoadIffbLm4EiE11DirectStoreIffEfLi1ELi12ELi32ELi1ELb0EL9Algorithm0EEvT_T0_ll_param_0+32];
	ld.param.u64 	%rd17, [_Z15SoftmaxWarpImplI22BroadcastScaleMaskLoadIffbLm4EiE11DirectStoreIffEfLi1ELi12ELi32ELi1ELb0EL9Algorithm0EEvT_T0_ll_param_0+24];
	ld.param.u64 	%rd16, [_Z15SoftmaxWarpImplI22BroadcastScaleMaskLoadIffbLm4EiE11DirectStoreIffEfLi1ELi12ELi32ELi1ELb0EL9Algorithm0EEvT_T0_ll_param_0+16];
	ld.param.u64 	%rd15, [_Z15SoftmaxWarpImplI22BroadcastScaleMaskLoadIffbLm4EiE11DirectStoreIffEfLi1ELi12ELi32ELi1ELb0EL9Algorithm0EEvT_T0_ll_param_0+8];
	ld.param.u64 	%rd14, [_Z15SoftmaxWarpImplI22BroadcastScaleMaskLoadIffbLm4EiE11DirectStoreIffEfLi1ELi12ELi32ELi1ELb0EL9Algorithm0EEvT_T0_ll_param_0];
	ld.param.u64 	%rd4, [_Z15SoftmaxWarpImplI22BroadcastScaleMaskLoadIffbLm4EiE11DirectStoreIffEfLi1ELi12ELi32ELi1ELb0EL9Algorithm0EEvT_T0_ll_param_1];
	ld.param.u64 	%rd5, [_Z15SoftmaxWarpImplI22BroadcastScaleMaskLoadIffbLm4EiE11DirectStoreIffEfLi1ELi12ELi32ELi1ELb0EL9Algorithm0EEvT_T0_ll_param_1+8];
	ld.param.u64 	%rd24, [_Z15SoftmaxWarpImplI22BroadcastScaleMaskLoadIffbLm4EiE11DirectStoreIffEfLi1ELi12ELi32ELi1ELb0EL9Algorithm0EEvT_T0_ll_param_2];
	ld.param.u64 	%rd25, [_Z15SoftmaxWarpImplI22BroadcastScaleMaskLoadIffbLm4EiE11DirectStoreIffEfLi1ELi12ELi32ELi1ELb0EL9Algorithm0EEvT_T0_ll_param_3];
	setp.lt.s64 	%p1, %rd25, 385;
	@%p1 bra 	$L__BB548_2;
	mov.u64 	%rd26, $str;
	cvta.global.u64 	%rd27, %rd26;
	mov.u64 	%rd28, $str$1;
	cvta.global.u64 	%rd29, %rd28;
	mov.u64 	%rd30, __unnamed_534;
	cvta.global.u64 	%rd31, %rd30;
	{ // callseq 533, 0
	.param .b64 param0;
	st.param.b64 	[param0], %rd27;
	.param .b64 param1;
	st.param.b64 	[param1], %rd29;
	.param .b32 param2;
	st.param.b32 	[param2], 219;
	.param .b64 param3;
	st.param.b64 	[param3], %rd31;
	.param .b64 param4;
	st.param.b64 	[param4], 1;
	call.uni 
	__assertfail, 
	(
	param0, 
	param1, 
	param2, 
	param3, 
	param4
	);
	} // callseq 533
$L__BB548_2:
	mov.u32 	%r17, %ctaid.x;
	mov.u32 	%r18, %ntid.y;
	mov.u32 	%r19, %tid.y;
	mad.lo.s32 	%r20, %r17, %r18, %r19;
	mov.u32 	%r21, %nctaid.x;
	mul.lo.s32 	%r8, %r21, %r18;
	cvt.s64.s32 	%rd107, %r20;
	setp.le.s64 	%p2, %rd24, %rd107;
	@%p2 bra 	$L__BB548_5;
	cvta.to.global.u64 	%rd7, %rd14;
	cvta.to.global.u64 	%rd8, %rd15;
	mov.u32 	%r22, %tid.x;
	cvt.u64.u32 	%rd9, %r22;
	cvta.to.global.u64 	%rd10, %rd4;
	cvt.s64.s32 	%rd11, %r8;
$L__BB548_4:
	setp.eq.s64 	%p3, %rd19, 1;
	setp.eq.s64 	%p4, %rd18, 1;
	setp.eq.s64 	%p5, %rd17, 1;
	setp.eq.s64 	%p6, %rd16, 1;
	mad.lo.s64 	%rd32, %rd23, %rd107, %rd9;
	cvt.u32.u64 	%r23, %rd32;
	div.s32 	%r24, %r23, %r9;
	mul.lo.s32 	%r25, %r24, %r9;
	sub.s32 	%r26, %r23, %r25;
	div.s32 	%r27, %r26, %r10;
	mul.lo.s32 	%r28, %r27, %r10;
	sub.s32 	%r29, %r26, %r28;
	div.s32 	%r30, %r29, %r11;
	mul.lo.s32 	%r31, %r30, %r11;
	sub.s32 	%r32, %r29, %r31;
	selp.b32 	%r33, 0, %r24, %p6;
	selp.b32 	%r34, 0, %r27, %p5;
	selp.b32 	%r35, 0, %r30, %p4;
	selp.b32 	%r36, 0, %r32, %p3;
	mul.lo.s32 	%r37, %r13, %r33;
	mad.lo.s32 	%r38, %r14, %r34, %r37;
	mad.lo.s32 	%r39, %r15, %r35, %r38;
	mad.lo.s32 	%r40, %r16, %r36, %r39;
	shl.b64 	%rd33, %rd32, 32;
	shr.s64 	%rd34, %rd33, 30;
	add.s64 	%rd35, %rd7, %rd34;
	ld.global.f32 	%f5, [%rd35];
	cvt.s64.s32 	%rd36, %r40;
	add.s64 	%rd37, %rd8, %rd36;
	ld.global.u8 	%rs1, [%rd37];
	setp.eq.s16 	%p7, %rs1, 0;
	mul.f32 	%f6, %f5, %f4;
	selp.f32 	%f7, %f3, %f6, %p7;
	max.f32 	%f8, %f7, 0fFF800000;
	add.s64 	%rd38, %rd32, 32;
	cvt.u32.u64 	%r41, %rd38;
	div.s32 	%r42, %r41, %r9;
	mul.lo.s32 	%r43, %r42, %r9;
	sub.s32 	%r44, %r41, %r43;
	div.s32 	%r45, %r44, %r10;
	mul.lo.s32 	%r46, %r45, %r10;
	sub.s32 	%r47, %r44, %r46;
	div.s32 	%r48, %r47, %r11;
	mul.lo.s32 	%r49, %r48, %r11;
	sub.s32 	%r50, %r47, %r49;
	selp.b32 	%r51, 0, %r42, %p6;
	selp.b32 	%r52, 0, %r45, %p5;
	selp.b32 	%r53, 0, %r48, %p4;
	selp.b32 	%r54, 0, %r50, %p3;
	mul.lo.s32 	%r55, %r13, %r51;
	mad.lo.s32 	%r56, %r14, %r52, %r55;
	mad.lo.s32 	%r57, %r15, %r53, %r56;
	mad.lo.s32 	%r58, %r16, %r54, %r57;
	shl.b64 	%rd39, %rd38, 32;
	shr.s64 	%rd40, %rd39, 30;
	add.s64 	%rd41, %rd7, %rd40;
	ld.global.f32 	%f9, [%rd41];
	cvt.s64.s32 	%rd42, %r58;
	add.s64 	%rd43, %rd8, %rd42;
	ld.global.u8 	%rs2, [%rd43];
	setp.eq.s16 	%p8, %rs2, 0;
	mul.f32 	%f10, %f9, %f4;
	selp.f32 	%f11, %f3, %f10, %p8;
	max.f32 	%f12, %f8, %f11;
	add.s64 	%rd44, %rd32, 64;
	cvt.u32.u64 	%r59, %rd44;
	div.s32 	%r60, %r59, %r9;
	mul.lo.s32 	%r61, %r60, %r9;
	sub.s32 	%r62, %r59, %r61;
	div.s32 	%r63, %r62, %r10;
	mul.lo.s32 	%r64, %r63, %r10;
	sub.s32 	%r65, %r62, %r64;
	div.s32 	%r66, %r65, %r11;
	mul.lo.s32 	%r67, %r66, %r11;
	sub.s32 	%r68, %r65, %r67;
	selp.b32 	%r69, 0, %r60, %p6;
	selp.b32 	%r70, 0, %r63, %p5;
	selp.b32 	%r71, 0, %r66, %p4;
	selp.b32 	%r72, 0, %r68, %p3;
	mul.lo.s32 	%r73, %r13, %r69;
	mad.lo.s32 	%r74, %r14, %r70, %r73;
	mad.lo.s32 	%r75, %r15, %r71, %r74;
	mad.lo.s32 	%r76, %r16, %r72, %r75;
	shl.b64 	%rd45, %rd44, 32;
	shr.s64 	%rd46, %rd45, 30;
	add.s64 	%rd47, %rd7, %rd46;
	ld.global.f32 	%f13, [%rd47];
	cvt.s64.s32 	%rd48, %r76;
	add.s64 	%rd49, %rd8, %rd48;
	ld.global.u8 	%rs3, [%rd49];
	setp.eq.s16 	%p9, %rs3, 0;
	mul.f32 	%f14, %f13, %f4;
	selp.f32 	%f15, %f3, %f14, %p9;
	max.f32 	%f16, %f12, %f15;
	add.s64 	%rd50, %rd32, 96;
	cvt.u32.u64 	%r77, %rd50;
	div.s32 	%r78, %r77, %r9;
	mul.lo.s32 	%r79, %r78, %r9;
	sub.s32 	%r80, %r77, %r79;
	div.s32 	%r81, %r80, %r10;
	mul.lo.s32 	%r82, %r81, %r10;
	sub.s32 	%r83, %r80, %r82;
	div.s32 	%r84, %r83, %r11;
	mul.lo.s32 	%r85, %r84, %r11;
	sub.s32 	%r86, %r83, %r85;
	selp.b32 	%r87, 0, %r78, %p6;
	selp.b32 	%r88, 0, %r81, %p5;
	selp.b32 	%r89, 0, %r84, %p4;
	selp.b32 	%r90, 0, %r86, %p3;
	mul.lo.s32 	%r91, %r13, %r87;
	mad.lo.s32 	%r92, %r14, %r88, %r91;
	mad.lo.s32 	%r93, %r15, %r89, %r92;
	mad.lo.s32 	%r94, %r16, %r90, %r93;
	shl.b64 	%rd51, %rd50, 32;
	shr.s64 	%rd52, %rd51, 30;
	add.s64 	%rd53, %rd7, %rd52;
	ld.global.f32 	%f17, [%rd53];
	cvt.s64.s32 	%rd54, %r94;
	add.s64 	%rd55, %rd8, %rd54;
	ld.global.u8 	%rs4, [%rd55];
	setp.eq.s16 	%p10, %rs4, 0;
	mul.f32 	%f18, %f17, %f4;
	selp.f32 	%f19, %f3, %f18, %p10;
	max.f32 	%f20, %f16, %f19;
	add.s64 	%rd56, %rd32, 128;
	cvt.u32.u64 	%r95, %rd56;
	div.s32 	%r96, %r95, %r9;
	mul.lo.s32 	%r97, %r96, %r9;
	sub.s32 	%r98, %r95, %r97;
	div.s32 	%r99, %r98, %r10;
	mul.lo.s32 	%r100, %r99, %r10;
	sub.s32 	%r101, %r98, %r100;
	div.s32 	%r102, %r101, %r11;
	mul.lo.s32 	%r103, %r102, %r11;
	sub.s32 	%r104, %r101, %r103;
	selp.b32 	%r105, 0, %r96, %p6;
	selp.b32 	%r106, 0, %r99, %p5;
	selp.b32 	%r107, 0, %r102, %p4;
	selp.b32 	%r108, 0, %r104, %p3;
	mul.lo.s32 	%r109, %r13, %r105;
	mad.lo.s32 	%r110, %r14, %r106, %r109;
	mad.lo.s32 	%r111, %r15, %r107, %r110;
	mad.lo.s32 	%r112, %r16, %r108, %r111;
	shl.b64 	%rd57, %rd56, 32;
	shr.s64 	%rd58, %rd57, 30;
	add.s64 	%rd59, %rd7, %rd58;
	ld.global.f32 	%f21, [%rd59];
	cvt.s64.s32 	%rd60, %r112;
	add.s64 	%rd61, %rd8, %rd60;
	ld.global.u8 	%rs5, [%rd61];
	setp.eq.s16 	%p11, %rs5, 0;
	mul.f32 	%f22, %f21, %f4;
	selp.f32 	%f23, %f3, %f22, %p11;
	max.f32 	%f24, %f20, %f23;
	add.s64 	%rd62, %rd32, 160;
	cvt.u32.u64 	%r113, %rd62;
	div.s32 	%r114, %r113, %r9;
	mul.lo.s32 	%r115, %r114, %r9;
	sub.s32 	%r116, %r113, %r115;
	div.s32 	%r117, %r116, %r10;
	mul.lo.s32 	%r118, %r117, %r10;
	sub.s32 	%r119, %r116, %r118;
	div.s32 	%r120, %r119, %r11;
	mul.lo.s32 	%r121, %r120, %r11;
	sub.s32 	%r122, %r119, %r121;
	selp.b32 	%r123, 0, %r114, %p6;
	selp.b32 	%r124, 0, %r117, %p5;
	selp.b32 	%r125, 0, %r120, %p4;
	selp.b32 	%r126, 0, %r122, %p3;
	mul.lo.s32 	%r127, %r13, %r123;
	mad.lo.s32 	%r128, %r14, %r124, %r127;
	mad.lo.s32 	%r129, %r15, %r125, %r128;
	mad.lo.s32 	%r130, %r16, %r126, %r129;
	shl.b64 	%rd63, %rd62, 32;
	shr.s64 	%rd64, %rd63, 30;
	add.s64 	%rd65, %rd7, %rd64;
	ld.global.f32 	%f25, [%rd65];
	cvt.s64.s32 	%rd66, %r130;
	add.s64 	%rd67, %rd8, %rd66;
	ld.global.u8 	%rs6, [%rd67];
	setp.eq.s16 	%p12, %rs6, 0;
	mul.f32 	%f26, %f25, %f4;
	selp.f32 	%f27, %f3, %f26, %p12;
	max.f32 	%f28, %f24, %f27;
	add.s64 	%rd68, %rd32, 192;
	cvt.u32.u64 	%r131, %rd68;
	div.s32 	%r132, %r131, %r9;
	mul.lo.s32 	%r133, %r132, %r9;
	sub.s32 	%r134, %r131, %r133;
	div.s32 	%r135, %r134, %r10;
	mul.lo.s32 	%r136, %r135, %r10;
	sub.s32 	%r137, %r134, %r136;
	div.s32 	%r138, %r137, %r11;
	mul.lo.s32 	%r139, %r138, %r11;
	sub.s32 	%r140, %r137, %r139;
	selp.b32 	%r141, 0, %r132, %p6;
	selp.b32 	%r142, 0, %r135, %p5;
	selp.b32 	%r143, 0, %r138, %p4;
	selp.b32 	%r144, 0, %r140, %p3;
	mul.lo.s32 	%r145, %r13, %r141;
	mad.lo.s32 	%r146, %r14, %r142, %r145;
	mad.lo.s32 	%r147, %r15, %r143, %r146;
	mad.lo.s32 	%r148, %r16, %r144, %r147;
	shl.b64 	%rd69, %rd68, 32;
	shr.s64 	%rd70, %rd69, 30;
	add.s64 	%rd71, %rd7, %rd70;
	ld.global.f32 	%f29, [%rd71];
	cvt.s64.s32 	%rd72, %r148;
	add.s64 	%rd73, %rd8, %rd72;
	ld.global.u8 	%rs7, [%rd73];
	setp.eq.s16 	%p13, %rs7, 0;
	mul.f32 	%f30, %f29, %f4;
	selp.f32 	%f31, %f3, %f30, %p13;
	max.f32 	%f32, %f28, %f31;
	add.s64 	%rd74, %rd32, 224;
	cvt.u32.u64 	%r149, %rd74;
	div.s32 	%r150, %r149, %r9;
	mul.lo.s32 	%r151, %r150, %r9;
	sub.s32 	%r152, %r149, %r151;
	div.s32 	%r153, %r152, %r10;
	mul.lo.s32 	%r154, %r153, %r10;
	sub.s32 	%r155, %r152, %r154;
	div.s32 	%r156, %r155, %r11;
	mul.lo.s32 	%r157, %r156, %r11;
	sub.s32 	%r158, %r155, %r157;
	selp.b32 	%r159, 0, %r150, %p6;
	selp.b32 	%r160, 0, %r153, %p5;
	selp.b32 	%r161, 0, %r156, %p4;
	selp.b32 	%r162, 0, %r158, %p3;
	mul.lo.s32 	%r163, %r13, %r159;
	mad.lo.s32 	%r164, %r14, %r160, %r163;
	mad.lo.s32 	%r165, %r15, %r161, %r164;
	mad.lo.s32 	%r166, %r16, %r162, %r165;
	shl.b64 	%rd75, %rd74, 32;
	shr.s64 	%rd76, %rd75, 30;
	add.s64 	%rd77, %rd7, %rd76;
	ld.global.f32 	%f33, [%rd77];
	cvt.s64.s32 	%rd78, %r166;
	add.s64 	%rd79, %rd8, %rd78;
	ld.global.u8 	%rs8, [%rd79];
	setp.eq.s16 	%p14, %rs8, 0;
	mul.f32 	%f34, %f33, %f4;
	selp.f32 	%f35, %f3, %f34, %p14;
	max.f32 	%f36, %f32, %f35;
	add.s64 	%rd80, %rd32, 256;
	cvt.u32.u64 	%r167, %rd80;
	div.s32 	%r168, %r167, %r9;
	mul.lo.s32 	%r169, %r168, %r9;
	sub.s32 	%r170, %r167, %r169;
	div.s32 	%r171, %r170, %r10;
	mul.lo.s32 	%r172, %r171, %r10;
	sub.s32 	%r173, %r170, %r172;
	div.s32 	%r174, %r173, %r11;
	mul.lo.s32 	%r175, %r174, %r11;
	sub.s32 	%r176, %r173, %r175;
	selp.b32 	%r177, 0, %r168, %p6;
	selp.b32 	%r178, 0, %r171, %p5;
	selp.b32 	%r179, 0, %r174, %p4;
	selp.b32 	%r180, 0, %r176, %p3;
	mul.lo.s32 	%r181, %r13, %r177;
	mad.lo.s32 	%r182, %r14, %r178, %r181;
	mad.lo.s32 	%r183, %r15, %r179, %r182;
	mad.lo.s32 	%r184, %r16, %r180, %r183;
	shl.b64 	%rd81, %rd80, 32;
	shr.s64 	%rd82, %rd81, 30;
	add.s64 	%rd83, %rd7, %rd82;
	ld.global.f32 	%f37, [%rd83];
	cvt.s64.s32 	%rd84, %r184;
	add.s64 	%rd85, %rd8, %rd84;
	ld.global.u8 	%rs9, [%rd85];
	setp.eq.s16 	%p15, %rs9, 0;
	mul.f32 	%f38, %f37, %f4;
	selp.f32 	%f39, %f3, %f38, %p15;
	max.f32 	%f40, %f36, %f39;
	add.s64 	%rd86, %rd32, 288;
	cvt.u32.u64 	%r185, %rd86;
	div.s32 	%r186, %r185, %r9;
	mul.lo.s32 	%r187, %r186, %r9;
	sub.s32 	%r188, %r185, %r187;
	div.s32 	%r189, %r188, %r10;
	mul.lo.s32 	%r190, %r189, %r10;
	sub.s32 	%r191, %r188, %r190;
	div.s32 	%r192, %r191, %r11;
	mul.lo.s32 	%r193, %r192, %r11;
	sub.s32 	%r194, %r191, %r193;
	selp.b32 	%r195, 0, %r186, %p6;
	selp.b32 	%r196, 0, %r189, %p5;
	selp.b32 	%r197, 0, %r192, %p4;
	selp.b32 	%r198, 0, %r194, %p3;
	mul.lo.s32 	%r199, %r13, %r195;
	mad.lo.s32 	%r200, %r14, %r196, %r199;
	mad.lo.s32 	%r201, %r15, %r197, %r200;
	mad.lo.s32 	%r202, %r16, %r198, %r201;
	shl.b64 	%rd87, %rd86, 32;
	shr.s64 	%rd88, %rd87, 30;
	add.s64 	%rd89, %rd7, %rd88;
	ld.global.f32 	%f41, [%rd89];
	cvt.s64.s32 	%rd90, %r202;
	add.s64 	%rd91, %rd8, %rd90;
	ld.global.u8 	%rs10, [%rd91];
	setp.eq.s16 	%p16, %rs10, 0;
	mul.f32 	%f42, %f41, %f4;
	selp.f32 	%f43, %f3, %f42, %p16;
	max.f32 	%f44, %f40, %f43;
	add.s64 	%rd92, %rd32, 320;
	cvt.u32.u64 	%r203, %rd92;
	div.s32 	%r204, %r203, %r9;
	mul.lo.s32 	%r205, %r204, %r9;
	sub.s32 	%r206, %r203, %r205;
	div.s32 	%r207, %r206, %r10;
	mul.lo.s32 	%r208, %r207, %r10;
	sub.s32 	%r209, %r206, %r208;
	div.s32 	%r210, %r209, %r11;
	mul.lo.s32 	%r211, %r210, %r11;
	sub.s32 	%r212, %r209, %r211;
	selp.b32 	%r213, 0, %r204, %p6;
	selp.b32 	%r214, 0, %r207, %p5;
	selp.b32 	%r215, 0, %r210, %p4;
	selp.b32 	%r216, 0, %r212, %p3;
	mul.lo.s32 	%r217, %r13, %r213;
	mad.lo.s32 	%r218, %r14, %r214, %r217;
	mad.lo.s32 	%r219, %r15, %r215, %r218;
	mad.lo.s32 	%r220, %r16, %r216, %r219;
	shl.b64 	%rd93, %rd92, 32;
	shr.s64 	%rd94, %rd93, 30;
	add.s64 	%rd95, %rd7, %rd94;
	ld.global.f32 	%f45, [%rd95];
	cvt.s64.s32 	%rd96, %r220;
	add.s64 	%rd97, %rd8, %rd96;
	ld.global.u8 	%rs11, [%rd97];
	setp.eq.s16 	%p17, %rs11, 0;
	mul.f32 	%f46, %f45, %f4;
	selp.f32 	%f47, %f3, %f46, %p17;
	max.f32 	%f48, %f44, %f47;
	add.s64 	%rd98, %rd32, 352;
	cvt.u32.u64 	%r221, %rd98;
	div.s32 	%r222, %r221, %r9;
	mul.lo.s32 	%r223, %r222, %r9;
	sub.s32 	%r224, %r221, %r223;
	div.s32 	%r225, %r224, %r10;
	mul.lo.s32 	%r226, %r225, %r10;
	sub.s32 	%r227, %r224, %r226;
	div.s32 	%r228, %r227, %r11;
	mul.lo.s32 	%r229, %r228, %r11;
	sub.s32 	%r230, %r227, %r229;
	selp.b32 	%r231, 0, %r222, %p6;
	selp.b32 	%r232, 0, %r225, %p5;
	selp.b32 	%r233, 0, %r228, %p4;
	selp.b32 	%r234, 0, %r230, %p3;
	mul.lo.s32 	%r235, %r13, %r231;
	mad.lo.s32 	%r236, %r14, %r232, %r235;
	mad.lo.s32 	%r237, %r15, %r233, %r236;
	mad.lo.s32 	%r238, %r16, %r234, %r237;
	shl.b64 	%rd99, %rd98, 32;
	shr.s64 	%rd100, %rd99, 30;
	add.s64 	%rd101, %rd7, %rd100;
	ld.global.f32 	%f49, [%rd101];
	cvt.s64.s32 	%rd102, %r238;
	add.s64 	%rd103, %rd8, %rd102;
	ld.global.u8 	%rs12, [%rd103];
	setp.eq.s16 	%p18, %rs12, 0;
	mul.f32 	%f50, %f49, %f4;
	selp.f32 	%f51, %f3, %f50, %p18;
	max.f32 	%f52, %f48, %f51;
	mov.b32 	%r239, %f52;
	shfl.sync.bfly.b32	%r240|%p19, %r239, 16, 31, -1;
	mov.b32 	%f53, %r240;
	max.f32 	%f54, %f52, %f53;
	mov.b32 	%r241, %f54;
	shfl.sync.bfly.b32	%r242|%p20, %r241, 8, 31, -1;
	mov.b32 	%f55, %r242;
	max.f32 	%f56, %f54, %f55;
	mov.b32 	%r243, %f56;
	shfl.sync.bfly.b32	%r244|%p21, %r243, 4, 31, -1;
	mov.b32 	%f57, %r244;
	max.f32 	%f58, %f56, %f57;
	mov.b32 	%r245, %f58;
	shfl.sync.bfly.b32	%r246|%p22, %r245, 2, 31, -1;
	mov.b32 	%f59, %r246;
	max.f32 	%f60, %f58, %f59;
	mov.b32 	%r247, %f60;
	shfl.sync.bfly.b32	%r248|%p23, %r247, 1, 31, -1;
	mov.b32 	%f61, %r248;
	max.f32 	%f62, %f60, %f61;
	sub.f32 	%f63, %f7, %f62;
	fma.rn.f32 	%f64, %f63, 0f3BBB989D, 0f3F000000;
	cvt.sat.f32.f32 	%f65, %f64;
	mov.f32 	%f66, 0f4B400001;
	mov.f32 	%f67, 0f437C0000;
	fma.rm.f32 	%f68, %f65, %f67, %f66;
	add.f32 	%f69, %f68, 0fCB40007F;
	neg.f32 	%f70, %f69;
	fma.rn.f32 	%f71, %f63, 0f3FB8AA3B, %f70;
	fma.rn.f32 	%f72, %f63, 0f32A57060, %f71;
	mov.b32 	%r249, %f68;
	shl.b32 	%r250, %r249, 23;
	mov.b32 	%f73, %r250;
	ex2.approx.ftz.f32 	%f74, %f72;
	mul.f32 	%f75, %f74, %f73;
	add.f32 	%f76, %f75, 0f00000000;
	sub.f32 	%f77, %f11, %f62;
	fma.rn.f32 	%f78, %f77, 0f3BBB989D, 0f3F000000;
	cvt.sat.f32.f32 	%f79, %f78;
	fma.rm.f32 	%f80, %f79, %f67, %f66;
	add.f32 	%f81, %f80, 0fCB40007F;
	neg.f32 	%f82, %f81;
	fma.rn.f32 	%f83, %f77, 0f3FB8AA3B, %f82;
	fma.rn.f32 	%f84, %f77, 0f32A57060, %f83;
	mov.b32 	%r251, %f80;
	shl.b32 	%r252, %r251, 23;
	mov.b32 	%f85, %r252;
	ex2.approx.ftz.f32 	%f86, %f84;
	mul.f32 	%f87, %f86, %f85;
	add.f32 	%f88, %f76, %f87;
	sub.f32 	%f89, %f15, %f62;
	fma.rn.f32 	%f90, %f89, 0f3BBB989D, 0f3F000000;
	cvt.sat.f32.f32 	%f91, %f90;
	fma.rm.f32 	%f92, %f91, %f67, %f66;
	add.f32 	%f93, %f92, 0fCB40007F;
	neg.f32 	%f94, %f93;
	fma.rn.f32 	%f95, %f89, 0f3FB8AA3B, %f94;
	fma.rn.f32 	%f96, %f89, 0f32A57060, %f95;
	mov.b32 	%r253, %f92;
	shl.b32 	%r254, %r253, 23;
	mov.b32 	%f97, %r254;
	ex2.approx.ftz.f32 	%f98, %f96;
	mul.f32 	%f99, %f98, %f97;
	add.f32 	%f100, %f88, %f99;
	sub.f32 	%f101, %f19, %f62;
	fma.rn.f32 	%f102, %f101, 0f3BBB989D, 0f3F000000;
	cvt.sat.f32.f32 	%f103, %f102;
	fma.rm.f32 	%f104, %f103, %f67, %f66;
	add.f32 	%f105, %f104, 0fCB40007F;
	neg.f32 	%f106, %f105;
	fma.rn.f32 	%f107, %f101, 0f3FB8AA3B, %f106;
	fma.rn.f32 	%f108, %f101, 0f32A57060, %f107;
	mov.b32 	%r255, %f104;
	shl.b32 	%r256, %r255, 23;
	mov.b32 	%f109, %r256;
	ex2.approx.ftz.f32 	%f110, %f108;
	mul.f32 	%f111, %f110, %f109;
	add.f32 	%f112, %f100, %f111;
	sub.f32 	%f113, %f23, %f62;
	fma.rn.f32 	%f114, %f113, 0f3BBB989D, 0f3F000000;
	cvt.sat.f32.f32 	%f115, %f114;
	fma.rm.f32 	%f116, %f115, %f67, %f66;
	add.f32 	%f117, %f116, 0fCB40007F;
	neg.f32 	%f118, %f117;
	fma.rn.f32 	%f119, %f113, 0f3FB8AA3B, %f118;
	fma.rn.f32 	%f120, %f113, 0f32A57060, %f119;
	mov.b32 	%r257, %f116;
	shl.b32 	%r258, %r257, 23;
	mov.b32 	%f121, %r258;
	ex2.approx.ftz.f32 	%f122, %f120;
	mul.f32 	%f123, %f122, %f121;
	add.f32 	%f124, %f112, %f123;
	sub.f32 	%f125, %f27, %f62;
	fma.rn.f32 	%f126, %f125, 0f3BBB989D, 0f3F000000;
	cvt.sat.f32.f32 	%f127, %f126;
	fma.rm.f32 	%f128, %f127, %f67, %f66;
	add.f32 	%f129, %f128, 0fCB40007F;
	neg.f32 	%f130, %f129;
	fma.rn.f32 	%f131, %f125, 0f3FB8AA3B, %f130;
	fma.rn.f32 	%f132, %f125, 0f32A57060, %f131;
	mov.b32 	%r259, %f128;
	shl.b32 	%r260, %r259, 23;
	mov.b32 	%f133, %r260;
	ex2.approx.ftz.f32 	%f134, %f132;
	mul.f32 	%f135, %f134, %f133;
	add.f32 	%f136, %f124, %f135;
	sub.f32 	%f137, %f31, %f62;
	fma.rn.f32 	%f138, %f137, 0f3BBB989D, 0f3F000000;
	cvt.sat.f32.f32 	%f139, %f138;
	fma.rm.f32 	%f140, %f139, %f67, %f66;
	add.f32 	%f141, %f140, 0fCB40007F;
	neg.f32 	%f142, %f141;
	fma.rn.f32 	%f143, %f137, 0f3FB8AA3B, %f142;
	fma.rn.f32 	%f144, %f137, 0f32A57060, %f143;
	mov.b32 	%r261, %f140;
	shl.b32 	%r262, %r261, 23;
	mov.b32 	%f145, %r262;
	ex2.approx.ftz.f32 	%f146, %f144;
	mul.f32 	%f147, %f146, %f145;
	add.f32 	%f148, %f136, %f147;
	sub.f32 	%f149, %f35, %f62;
	fma.rn.f32 	%f150, %f149, 0f3BBB989D, 0f3F000000;
	cvt.sat.f32.f32 	%f151, %f150;
	fma.rm.f32 	%f152, %f151, %f67, %f66;
	add.f32 	%f153, %f152, 0fCB40007F;
	neg.f32 	%f154, %f153;
	fma.rn.f32 	%f155, %f149, 0f3FB8AA3B, %f154;
	fma.rn.f32 	%f156, %f149, 0f32A57060, %f155;
	mov.b32 	%r263, %f152;
	shl.b32 	%r264, %r263, 23;
	mov.b32 	%f157, %r264;
	ex2.approx.ftz.f32 	%f158, %f156;
	mul.f32 	%f159, %f158, %f157;
	add.f32 	%f160, %f148, %f159;
	sub.f32 	%f161, %f39, %f62;
	fma.rn.f32 	%f162, %f161, 0f3BBB989D, 0f3F000000;
	cvt.sat.f32.f32 	%f163, %f162;
	fma.rm.f32 	%f164, %f163, %f67, %f66;
	add.f32 	%f165, %f164, 0fCB40007F;
	neg.f32 	%f166, %f165;
	fma.rn.f32 	%f167, %f161, 0f3FB8AA3B, %f166;
	fma.rn.f32 	%f168, %f161, 0f32A57060, %f167;
	mov.b32 	%r265, %f164;
	shl.b32 	%r266, %r265, 23;
	mov.b32 	%f169, %r266;
	ex2.approx.ftz.f32 	%f170, %f168;
	mul.f32 	%f171, %f170, %f169;
	add.f32 	%f172, %f160, %f171;
	sub.f32 	%f173, %f43, %f62;
	fma.rn.f32 	%f174, %f173, 0f3BBB989D, 0f3F000000;
	cvt.sat.f32.f32 	%f175, %f174;
	fma.rm.f32 	%f176, %f175, %f67, %f66;
	add.f32 	%f177, %f176, 0fCB40007F;
	neg.f32 	%f178, %f177;
	fma.rn.f32 	%f179, %f173, 0f3FB8AA3B, %f178;
	fma.rn.f32 	%f180, %f173, 0f32A57060, %f179;
	mov.b32 	%r267, %f176;
	shl.b32 	%r268, %r267, 23;
	mov.b32 	%f181, %r268;
	ex2.approx.ftz.f32 	%f182, %f180;
	mul.f32 	%f183, %f182, %f181;
	add.f32 	%f184, %f172, %f183;
	sub.f32 	%f185, %f47, %f62;
	fma.rn.f32 	%f186, %f185, 0f3BBB989D, 0f3F000000;
	cvt.sat.f32.f32 	%f187, %f186;
	fma.rm.f32 	%f188, %f187, %f67, %f66;
	add.f32 	%f189, %f188, 0fCB40007F;
	neg.f32 	%f190, %f189;
	fma.rn.f32 	%f191, %f185, 0f3FB8AA3B, %f190;
	fma.rn.f32 	%f192, %f185, 0f32A57060, %f191;
	mov.b32 	%r269, %f188;
	shl.b32 	%r270, %r269, 23;
	mov.b32 	%f193, %r270;
	ex2.approx.ftz.f32 	%f194, %f192;
	mul.f32 	%f195, %f194, %f193;
	add.f32 	%f196, %f184, %f195;
	sub.f32 	%f197, %f51, %f62;
	fma.rn.f32 	%f198, %f197, 0f3BBB989D, 0f3F000000;
	cvt.sat.f32.f32 	%f199, %f198;
	fma.rm.f32 	%f200, %f199, %f67, %f66;
	add.f32 	%f201, %f200, 0fCB40007F;
	neg.f32 	%f202, %f201;
	fma.rn.f32 	%f203, %f197, 0f3FB8AA3B, %f202;
	fma.rn.f32 	%f204, %f197, 0f32A57060, %f203;
	mov.b32 	%r271, %f200;
	shl.b32 	%r272, %r271, 23;
	mov.b32 	%f205, %r272;
	ex2.approx.ftz.f32 	%f206, %f204;
	mul.f32 	%f207, %f206, %f205;
	add.f32 	%f208, %f196, %f207;
	mov.b32 	%r273, %f208;
	shfl.sync.bfly.b32	%r274|%p24, %r273, 16, 31, -1;
	mov.b32 	%f209, %r274;
	add.f32 	%f210, %f208, %f209;
	mov.b32 	%r275, %f210;
	shfl.sync.bfly.b32	%r276|%p25, %r275, 8, 31, -1;
	mov.b32 	%f211, %r276;
	add.f32 	%f212, %f210, %f211;
	mov.b32 	%r277, %f212;
	shfl.sync.bfly.b32	%r278|%p26, %r277, 4, 31, -1;
	mov.b32 	%f213, %r278;
	add.f32 	%f214, %f212, %f213;
	mov.b32 	%r279, %f214;
	shfl.sync.bfly.b32	%r280|%p27, %r279, 2, 31, -1;
	mov.b32 	%f215, %r280;
	add.f32 	%f216, %f214, %f215;
	mov.b32 	%r281, %f216;
	shfl.sync.bfly.b32	%r282|%p28, %r281, 1, 31, -1;
	mov.b32 	%f217, %r282;
	add.f32 	%f218, %f216, %f217;
	div.rn.f32 	%f219, %f75, %f218;
	div.rn.f32 	%f220, %f87, %f218;
	div.rn.f32 	%f221, %f99, %f218;
	div.rn.f32 	%f222, %f111, %f218;
	div.rn.f32 	%f223, %f123, %f218;
	div.rn.f32 	%f224, %f135, %f218;
	div.rn.f32 	%f225, %f147, %f218;
	div.rn.f32 	%f226, %f159, %f218;
	div.rn.f32 	%f227, %f171, %f218;
	div.rn.f32 	%f228, %f183, %f218;
	div.rn.f32 	%f229, %f195, %f218;
	div.rn.f32 	%f230, %f207, %f218;
	mad.lo.s64 	%rd104, %rd107, %rd5, %rd9;
	shl.b64 	%rd105, %rd104, 2;
	add.s64 	%rd106, %rd10, %rd105;
	st.global.f32 	[%rd106], %f219;
	st.global.f32 	[%rd106+128], %f220;
	st.global.f32 	[%rd106+256], %f221;
	st.global.f32 	[%rd106+384], %f222;
	st.global.f32 	[%rd106+512], %f223;
	st.global.f32 	[%rd106+640], %f224;
	st.global.f32 	[%rd106+768], %f225;
	st.global.f32 	[%rd106+896], %f226;
	st.global.f32 	[%rd106+1024], %f227;
	st.global.f32 	[%rd106+1152], %f228;
	st.global.f32 	[%rd106+1280], %f229;
	st.global.f32 	[%rd106+1408], %f230;
	add.s64 	%rd107, %rd107, %rd11;
	setp.lt.s64 	%p29, %rd107, %rd24;
	@%p29 bra 	$L__BB548_4;
$L__BB548_5:
	ret;

}
	// .globl	_Z15SoftmaxWarpImplI22BroadcastScaleMaskLoadIffbLm4EiE11DirectStoreIffEfLi1ELi12ELi32ELi1ELb1EL9Algorithm0EEvT_T0_ll
.visible .entry _Z15SoftmaxWarpImplI22BroadcastScaleMaskLoadIffbLm4EiE11DirectStoreIffEfLi1ELi12ELi32ELi1ELb1EL9Algorithm0EEvT_T0_ll(
	.param .align 8 .b8 _Z15SoftmaxWarpImplI22BroadcastScaleMaskLoadIffbLm4EiE11DirectStoreIffEfLi1ELi12ELi32ELi1ELb1EL9Algorithm0EEvT_T0_ll_param_0[120],
	.param .align 8 .b8 _Z15SoftmaxWarpImplI22BroadcastScaleMaskLoadIffbLm4EiE11DirectStoreIffEfLi1ELi12ELi32ELi1ELb1EL9Algorithm0EEvT_T0_ll_param_1[16],
	.param .u64 _Z15SoftmaxWarpImplI22BroadcastScaleMaskLoadIffbLm4EiE11DirectStoreIffEfLi1ELi12ELi32ELi1ELb1EL9Algorithm0EEvT_T0_ll_param_2,
	.param .u64 _Z15SoftmaxWarpImplI22BroadcastScaleMaskLoadIffbLm4EiE11DirectStoreIffEfLi1ELi12ELi32ELi1ELb1EL9Algorithm0EEvT_T0_ll_param_3
)
{
	.reg .pred 	%p<98>;
	.reg .b16 	%rs<13>;
	.reg .b32 	%r<295>;
	.reg .b32 	%f<291>;
	.reg .b64 	%rd<121>;

	ld.param.u64 	%rd33, [_Z15SoftmaxWarpImplI22BroadcastScaleMaskLoadIffbLm4EiE11DirectStoreIffEfLi1ELi12ELi32ELi1ELb1EL9Algorithm0EEvT_T0_ll_param_1+8];
	ld.param.u64 	%rd32, [_Z15SoftmaxWarpImplI22BroadcastScaleMaskLoadIffbLm4EiE11DirectStoreIffEfLi1ELi12ELi32ELi1ELb1EL9Algorithm0EEvT_T0_ll_param_1];
	ld.param.v2.f32 	{%f63, %f64}, [_Z15SoftmaxWarpImplI22BroadcastScaleMaskLoadIffbLm4EiE11DirectStoreIffEfLi1ELi12ELi32ELi1ELb1EL9Algorithm0EEvT_T0_ll_param_0+112];
	ld.param.u64 	%rd31, [_Z15SoftmaxWarpImplI22BroadcastScaleMaskLoadIffbLm4EiE11DirectStoreIffEfLi1ELi12ELi32ELi1ELb1EL9Algorithm0EEvT_T0_ll_param_0+104];
	ld.param.v2.u32 	{%r14, %r15}, [_Z15SoftmaxWarpImplI22BroadcastScaleMaskLoadIffbLm4EiE11DirectStoreIffEfLi1ELi12ELi32ELi1ELb1EL9Algorithm0EEvT_T0_ll_param_0+88];
	ld.param.v2.u32 	{%r12, %r13}, [_Z15SoftmaxWarpImplI22BroadcastScaleMaskLoadIffbLm4EiE11DirectStoreIffEfLi1ELi12ELi32ELi1ELb1EL9Algorithm0EEvT_T0_ll_param_0+80];
	ld.param.v2.u32 	{%r10, %r11}, [_Z15SoftmaxWarpImplI22BroadcastScaleMaskLoadIffbLm4EiE11DirectStoreIffEfLi1ELi12ELi32ELi1ELb1EL9Algorithm0EEvT_T0_ll_param_0+64];
	ld.param.v2.u32 	{%r8, %r9}, [_Z15SoftmaxWarpImplI22BroadcastScaleMaskLoadIffbLm4EiE11DirectStoreIffEfLi1ELi12ELi32ELi1ELb1EL9Algorithm0EEvT_T0_ll_param_0+56];
	ld.param.u64 	%rd27, [_Z15SoftmaxWarpImplI22BroadcastScaleMaskLoadIffbLm4EiE11DirectStoreIffEfLi1ELi12ELi32ELi1ELb1EL9Algorithm0EEvT_T0_ll_param_0+40];
	ld.param.u64 	%rd26, [_Z15SoftmaxWarpImplI22BroadcastScaleMaskLoadIffbLm4EiE11DirectStoreIffEfLi1ELi12ELi32ELi1ELb1EL9Algorithm0EEvT_T0_ll_param_0+32];
	ld.param.u64 	%rd25, [_Z15SoftmaxWarpImplI22BroadcastScaleMaskLoadIffbLm4EiE11DirectStoreIffEfLi1ELi12ELi32ELi1ELb1EL9Algorithm0EEvT_T0_ll_param_0+24];
	ld.param.u64 	%rd24, [_Z15SoftmaxWarpImplI22BroadcastScaleMaskLoadIffbLm4EiE11DirectStoreIffEfLi1ELi12ELi32ELi1ELb1EL9Algorithm0EEvT_T0_ll_param_0+16];
	ld.param.u64 	%rd23, [_Z15SoftmaxWarpImplI22BroadcastScaleMaskLoadIffbLm4EiE11DirectStoreIffEfLi1ELi12ELi32ELi1ELb1EL9Algorithm0EEvT_T0_ll_param_0+8];
	ld.param.u64 	%rd22, [_Z15SoftmaxWarpImplI22BroadcastScaleMaskLoadIffbLm4EiE11DirectStoreIffEfLi1ELi12ELi32ELi1ELb1EL9Algorithm0EEvT_T0_ll_param_0];
	ld.param.u64 	%rd35, [_Z15SoftmaxWarpImplI22BroadcastScaleMaskLoadIffbLm4EiE11DirectStoreIffEfLi1ELi12ELi32ELi1ELb1EL9Algorithm0EEvT_T0_ll_param_3];
	cvta.to.global.u64 	%rd1, %rd22;
	cvta.to.global.u64 	%rd2, %rd23;
	setp.lt.s64 	%p1, %rd35, 385;
	@%p1 bra 	$L__BB549_2;
	mov.u64 	%rd36, $str;
	cvta.global.u64 	%rd37, %rd36;
	mov.u64 	%rd38, $str$1;
	cvta.global.u64 	%rd39, %rd38;
	mov.u64 	%rd40, __unnamed_535;
	cvta.global.u64 	%rd41, %rd40;
	{ // callseq 534, 0
	.param .b64 param0;
	st.param.b64 	[param0], %rd37;
	.param .b64 param1;
	st.param.b64 	[param1], %rd39;
	.param .b32 param2;
	st.param.b32 	[param2], 219;
	.param .b64 param3;
	st.param.b64 	[param3], %rd41;
	.param .b64 param4;
	st.param.b64 	[param4], 1;
	call.uni 
	__assertfail, 
	(
	param0, 
	param1, 
	param2, 
	param3, 
	param4
	);
	} // callseq 534
$L__BB549_2:
	ld.param.u64 	%rd118, [_Z15SoftmaxWarpImplI22BroadcastScaleMaskLoadIffbLm4EiE11DirectStoreIffEfLi1ELi12ELi32ELi1ELb1EL9Algorithm0EEvT_T0_ll_param_2];
	mov.u32 	%r16, %ctaid.x;
	mov.u32 	%r17, %ntid.y;
	mov.u32 	%r18, %tid.y;
	mad.lo.s32 	%r19, %r16, %r17, %r18;
	cvt.s64.s32 	%rd120, %r19;
	setp.le.s64 	%p2, %rd118, %rd120;
	@%p2 bra 	$L__BB549_53;
	mov.u32 	%r20, %tid.x;
	cvt.u64.u32 	%rd5, %r20;
	add.s32 	%r21, %r20, 32;
	cvt.u64.u32 	%rd6, %r21;
	add.s32 	%r22, %r20, 64;
	cvt.u64.u32 	%rd7, %r22;
	add.s32 	%r23, %r20, 96;
	cvt.u64.u32 	%rd8, %r23;
	add.s32 	%r24, %r20, 128;
	cvt.u64.u32 	%rd9, %r24;
	add.s32 	%r25, %r20, 160;
	cvt.u64.u32 	%rd10, %r25;
	add.s32 	%r26, %r20, 192;
	cvt.u64.u32 	%rd11, %r26;
	add.s32 	%r27, %r20, 224;
	cvt.u64.u32 	%rd12, %r27;
	add.s32 	%r28, %r20, 256;
	cvt.u64.u32 	%rd13, %r28;
	add.s32 	%r29, %r20, 288;
	cvt.u64.u32 	%rd14, %r29;
	add.s32 	%r30, %r20, 320;
	cvt.u64.u32 	%rd15, %r30;
	add.s32 	%r31, %r20, 352;
	cvt.u64.u32 	%rd16, %r31;
$L__BB549_4:
	setp.le.s64 	%p3, %rd35, %rd5;
	mul.lo.s64 	%rd19, %rd31, %rd120;
	mov.f32 	%f267, 0fFF800000;
	mov.f32 	%f270, %f267;
	@%p3 bra 	$L__BB549_6;
	setp.eq.s64 	%p4, %rd27, 1;
	setp.eq.s64 	%p5, %rd26, 1;
	setp.eq.s64 	%p6, %rd25, 1;
	setp.eq.s64 	%p7, %rd24, 1;
	add.s64 	%rd42, %rd19, %rd5;
	cvt.u32.u64 	%r32, %rd42;
	div.s32 	%r33, %r32, %r8;
	mul.lo.s32 	%r34, %r33, %r8;
	sub.s32 	%r35, %r32, %r34;
	div.s32 	%r36, %r35, %r9;
	mul.lo.s32 	%r37, %r36, %r9;
	sub.s32 	%r38, %r35, %r37;
	div.s32 	%r39, %r38, %r10;
	mul.lo.s32 	%r40, %r39, %r10;
	sub.s32 	%r41, %r38, %r40;
	selp.b32 	%r42, 0, %r33, %p7;
	selp.b32 	%r43, 0, %r36, %p6;
	selp.b32 	%r44, 0, %r39, %p5;
	selp.b32 	%r45, 0, %r41, %p4;
	mul.lo.s32 	%r46, %r12, %r42;
	mad.lo.s32 	%r47, %r13, %r43, %r46;
	mad.lo.s32 	%r48, %r14, %r44, %r47;
	mad.lo.s32 	%r49, %r15, %r45, %r48;
	shl.b64 	%rd43, %rd42, 32;
	shr.s64 	%rd44, %rd43, 30;
	add.s64 	%rd45, %rd1, %rd44;
	ld.global.f32 	%f66, [%rd45];
	cvt.s64.s32 	%rd46, %r49;
	add.s64 	%rd47, %rd2, %rd46;
	ld.global.u8 	%rs1, [%rd47];
	setp.eq.s16 	%p8, %rs1, 0;
	mul.f32 	%f67, %f66, %f64;
	selp.f32 	%f267, %f63, %f67, %p8;
	max.f32 	%f270, %f267, 0fFF800000;
$L__BB549_6:
	setp.le.s64 	%p9, %rd35, %rd6;
	mov.f32 	%f269, 0fFF800000;
	@%p9 bra 	$L__BB549_8;
	setp.eq.s64 	%p10, %rd27, 1;
	setp.eq.s64 	%p11, %rd26, 1;
	setp.eq.s64 	%p12, %rd25, 1;
	setp.eq.s64 	%p13, %rd24, 1;
	add.s64 	%rd48, %rd19, %rd6;
	cvt.u32.u64 	%r50, %rd48;
	div.s32 	%r51, %r50, %r8;
	mul.lo.s32 	%r52, %r51, %r8;
	sub.s32 	%r53, %r50, %r52;
	div.s32 	%r54, %r53, %r9;
	mul.lo.s32 	%r55, %r54, %r9;
	sub.s32 	%r56, %r53, %r55;
	div.s32 	%r57, %r56, %r10;
	mul.lo.s32 	%r58, %r57, %r10;
	sub.s32 	%r59, %r56, %r58;
	selp.b32 	%r60, 0, %r51, %p13;
	selp.b32 	%r61, 0, %r54, %p12;
	selp.b32 	%r62, 0, %r57, %p11;
	selp.b32 	%r63, 0, %r59, %p10;
	mul.lo.s32 	%r64, %r12, %r60;
	mad.lo.s32 	%r65, %r13, %r61, %r64;
	mad.lo.s32 	%r66, %r14, %r62, %r65;
	mad.lo.s32 	%r67, %r15, %r63, %r66;
	shl.b64 	%rd49, %rd48, 32;
	shr.s64 	%rd50, %rd49, 30;
	add.s64 	%rd51, %rd1, %rd50;
	ld.global.f32 	%f69, [%rd51];
	cvt.s64.s32 	%rd52, %r67;
	add.s64 	%rd53, %rd2, %rd52;
	ld.global.u8 	%rs2, [%rd53];
	setp.eq.s16 	%p14, %rs2, 0;
	mul.f32 	%f70, %f69, %f64;
	selp.f32 	%f269, %f63, %f70, %p14;
	max.f32 	%f270, %f270, %f269;
$L__BB549_8:
	setp.le.s64 	%p15, %rd35, %rd7;
	mov.f32 	%f271, 0fFF800000;
	@%p15 bra 	$L__BB549_10;
	setp.eq.s64 	%p16, %rd27, 1;
	setp.eq.s64 	%p17, %rd26, 1;
	setp.eq.s64 	%p18, %rd25, 1;
	setp.eq.s64 	%p19, %rd24, 1;
	add.s64 	%rd54, %rd19, %rd7;
	cvt.u32.u64 	%r68, %rd54;
	div.s32 	%r69, %r68, %r8;
	mul.lo.s32 	%r70, %r69, %r8;
	sub.s32 	%r71, %r68, %r70;
	div.s32 	%r72, %r71, %r9;
	mul.lo.s32 	%r73, %r72, %r9;
	sub.s32 	%r74, %r71, %r73;
	div.s32 	%r75, %r74, %r10;
	mul.lo.s32 	%r76, %r75, %r10;
	sub.s32 	%r77, %r74, %r76;
	selp.b32 	%r78, 0, %r69, %p19;
	selp.b32 	%r79, 0, %r72, %p18;
	selp.b32 	%r80, 0, %r75, %p17;
	selp.b32 	%r81, 0, %r77, %p16;
	mul.lo.s32 	%r82, %r12, %r78;
	mad.lo.s32 	%r83, %r13, %r79, %r82;
	mad.lo.s32 	%r84, %r14, %r80, %r83;
	mad.lo.s32 	%r85, %r15, %r81, %r84;
	shl.b64 	%rd55, %rd54, 32;
	shr.s64 	%rd56, %rd55, 30;
	add.s64 	%rd57, %rd1, %rd56;
	ld.global.f32 	%f72, [%rd57];
	cvt.s64.s32 	%rd58, %r85;
	add.s64 	%rd59, %rd2, %rd58;
	ld.global.u8 	%rs3, [%rd59];
	setp.eq.s16 	%p20, %rs3, 0;
	mul.f32 	%f73, %f72, %f64;
	selp.f32 	%f271, %f63, %f73, %p20;
	max.f32 	%f270, %f270, %f271;
$L__BB549_10:
	setp.le.s64 	%p21, %rd35, %rd8;
	mov.f32 	%f273, 0fFF800000;
	@%p21 bra 	$L__BB549_12;
	setp.eq.s64 	%p22, %rd27, 1;
	setp.eq.s64 	%p23, %rd26, 1;
	setp.eq.s64 	%p24, %rd25, 1;
	setp.eq.s64 	%p25, %rd24, 1;
	add.s64 	%rd60, %rd19, %rd8;
	cvt.u32.u64 	%r86, %rd60;
	div.s32 	%r87, %r86, %r8;
	mul.lo.s32 	%r88, %r87, %r8;
	sub.s32 	%r89, %r86, %r88;
	div.s32 	%r90, %r89, %r9;
	mul.lo.s32 	%r91, %r90, %r9;
	sub.s32 	%r92, %r89, %r91;
	div.s32 	%r93, %r92, %r10;
	mul.lo.s32 	%r94, %r93, %r10;
	sub.s32 	%r95, %r92, %r94;
	selp.b32 	%r96, 0, %r87, %p25;
	selp.b32 	%r97, 0, %r90, %p24;
	selp.b32 	%r98, 0, %r93, %p23;
	selp.b32 	%r99, 0, %r95, %p22;
	mul.lo.s32 	%r100, %r12, %r96;
	mad.lo.s32 	%r101, %r13, %r97, %r100;
	mad.lo.s32 	%r102, %r14, %r98, %r101;
	mad.lo.s32 	%r103, %r15, %r99, %r102;
	shl.b64 	%rd61, %rd60, 32;
	shr.s64 	%rd62, %rd61, 30;
	add.s64 	%rd63, %rd1, %rd62;
	ld.global.f32 	%f75, [%rd63];
	cvt.s64.s32 	%rd64, %r103;
	add.s64 	%rd65, %rd2, %rd64;
	ld.global.u8 	%rs4, [%rd65];
	setp.eq.s16 	%p26, %rs4, 0;
	mul.f32 	%f76, %f75, %f64;
	selp.f32 	%f273, %f63, %f76, %p26;
	max.f32 	%f270, %f270, %f273;
$L__BB549_12:
	setp.le.s64 	%p27, %rd35, %rd9;
	mov.f32 	%f275, 0fFF800000;
	@%p27 bra 	$L__BB549_14;
	setp.eq.s64 	%p28, %rd27, 1;
	setp.eq.s64 	%p29, %rd26, 1;
	setp.eq.s64 	%p30, %rd25, 1;
	setp.eq.s64 	%p31, %rd24, 1;
	add.s64 	%rd66, %rd19, %rd9;
	cvt.u32.u64 	%r104, %rd66;
	div.s32 	%r105, %r104, %r8;
	mul.lo.s32 	%r106, %r105, %r8;
	sub.s32 	%r107, %r104, %r106;
	div.s32 	%r108, %r107, %r9;
	mul.lo.s32 	%r109, %r108, %r9;
	sub.s32 	%r110, %r107, %r109;
	div.s32 	%r111, %r110, %r10;
	mul.lo.s32 	%r112, %r111, %r10;
	sub.s32 	%r113, %r110, %r112;
	selp.b32 	%r114, 0, %r105, %p31;
	selp.b32 	%r115, 0, %r108, %p30;
	selp.b32 	%r116, 0, %r111, %p29;
	selp.b32 	%r117, 0, %r113, %p28;
	mul.lo.s32 	%r118, %r12, %r114;
	mad.lo.s32 	%r119, %r13, %r115, %r118;
	mad.lo.s32 	%r120, %r14, %r116, %r119;
	mad.lo.s32 	%r121, %r15, %r117, %r120;
	shl.b64 	%rd67, %rd66, 32;
	shr.s64 	%rd68, %rd67, 30;
	add.s64 	%rd69, %rd1, %rd68;
	ld.global.f32 	%f78, [%rd69];
	cvt.s64.s32 	%rd70, %r121;
	add.s64 	%rd71, %rd2, %rd70;
	ld.global.u8 	%rs5, [%rd71];
	setp.eq.s16 	%p32, %rs5, 0;
	mul.f32 	%f79, %f78, %f64;
	selp.f32 	%f275, %f63, %f79, %p32;
	max.f32 	%f270, %f270, %f275;
$L__BB549_14:
	setp.le.s64 	%p33, %rd35, %rd10;
	mov.f32 	%f277, 0fFF800000;
	@%p33 bra 	$L__BB549_16;
	setp.eq.s64 	%p34, %rd27, 1;
	setp.eq.s64 	%p35, %rd26, 1;
	setp.eq.s64 	%p36, %rd25, 1;
	setp.eq.s64 	%p37, %rd24, 1;
	add.s64 	%rd72, %rd19, %rd10;
	cvt.u32.u64 	%r122, %rd72;
	div.s32 	%r123, %r122, %r8;
	mul.lo.s32 	%r124, %r123, %r8;
	sub.s32 	%r125, %r122, %r124;
	div.s32 	%r126, %r125, %r9;
	mul.lo.s32 	%r127, %r126, %r9;
	sub.s32 	%r128, %r125, %r127;
	div.s32 	%r129, %r128, %r10;
	mul.lo.s32 	%r130, %r129, %r10;
	sub.s32 	%r131, %r128, %r130;
	selp.b32 	%r132, 0, %r123, %p37;
	selp.b32 	%r133, 0, %r126, %p36;
	selp.b32 	%r134, 0, %r129, %p35;
	selp.b32 	%r135, 0, %r131, %p34;
	mul.lo.s32 	%r136, %r12, %r132;
	mad.lo.s32 	%r137, %r13, %r133, %r136;
	mad.lo.s32 	%r138, %r14, %r134, %r137;
	mad.lo.s32 	%r139, %r15, %r135, %r138;
	shl.b64 	%rd73, %rd72, 32;
	shr.s64 	%rd74, %rd73, 30;
	add.s64 	%rd75, %rd1, %rd74;
	ld.global.f32 	%f81, [%rd75];
	cvt.s64.s32 	%rd76, %r139;
	add.s64 	%rd77, %rd2, %rd76;
	ld.global.u8 	%rs6, [%rd77];
	setp.eq.s16 	%p38, %rs6, 0;
	mul.f32 	%f82, %f81, %f64;
	selp.f32 	%f277, %f63, %f82, %p38;
	max.f32 	%f270, %f270, %f277;
$L__BB549_16:
	setp.le.s64 	%p39, %rd35, %rd11;
	mov.f32 	%f279, 0fFF800000;
	@%p39 bra 	$L__BB549_18;
	setp.eq.s64 	%p40, %rd27, 1;
	setp.eq.s64 	%p41, %rd26, 1;
	setp.eq.s64 	%p42, %rd25, 1;
	setp.eq.s64 	%p43, %rd24, 1;
	add.s64 	%rd78, %rd19, %rd11;
	cvt.u32.u64 	%r140, %rd78;
	div.s32 	%r141, %r140, %r8;
	mul.lo.s32 	%r142, %r141, %r8;
	sub.s32 	%r143, %r140, %r142;
	div.s32 	%r144, %r143, %r9;
	mul.lo.s32 	%r145, %r144, %r9;
	sub.s32 	%r146, %r143, %r145;
	div.s32 	%r147, %r146, %r10;
	mul.lo.s32 	%r148, %r147, %r10;
	sub.s32 	%r149, %r146, %r148;
	selp.b32 	%r150, 0, %r141, %p43;
	selp.b32 	%r151, 0, %r144, %p42;
	selp.b32 	%r152, 0, %r147, %p41;
	selp.b32 	%r153, 0, %r149, %p40;
	mul.lo.s32 	%r154, %r12, %r150;
	mad.lo.s32 	%r155, %r13, %r151, %r154;
	mad.lo.s32 	%r156, %r14, %r152, %r155;
	mad.lo.s32 	%r157, %r15, %r153, %r156;
	shl.b64 	%rd79, %rd78, 32;
	shr.s64 	%rd80, %rd79, 30;
	add.s64 	%rd81, %rd1, %rd80;
	ld.global.f32 	%f84, [%rd81];
	cvt.s64.s32 	%rd82, %r157;
	add.s64 	%rd83, %rd2, %rd82;
	ld.global.u8 	%rs7, [%rd83];
	setp.eq.s16 	%p44, %rs7, 0;
	mul.f32 	%f85, %f84, %f64;
	selp.f32 	%f279, %f63, %f85, %p44;
	max.f32 	%f270, %f270, %f279;
$L__BB549_18:
	setp.le.s64 	%p45, %rd35, %rd12;
	mov.f32 	%f281, 0fFF800000;
	@%p45 bra 	$L__BB549_20;
	setp.eq.s64 	%p46, %rd27, 1;
	setp.eq.s64 	%p47, %rd26, 1;
	setp.eq.s64 	%p48, %rd25, 1;
	setp.eq.s64 	%p49, %rd24, 1;
	add.s64 	%rd84, %rd19, %rd12;
	cvt.u32.u64 	%r158, %rd84;
	div.s32 	%r159, %r158, %r8;
	mul.lo.s32 	%r160, %r159, %r8;
	sub.s32 	%r161, %r158, %r160;
	div.s32 	%r162, %r161, %r9;
	mul.lo.s32 	%r163, %r162, %r9;
	sub.s32 	%r164, %r161, %r163;
	div.s32 	%r165, %r164, %r10;
	mul.lo.s32 	%r166, %r165, %r10;
	sub.s32 	%r167, %r164, %r166;
	selp.b32 	%r168, 0, %r159, %p49;
	selp.b32 	%r169, 0, %r162, %p48;
	selp.b32 	%r170, 0, %r165, %p47;
	selp.b32 	%r171, 0, %r167, %p46;
	mul.lo.s32 	%r172, %r12, %r168;
	mad.lo.s32 	%r173, %r13, %r169, %r172;
	mad.lo.s32 	%r174, %r14, %r170, %r173;
	mad.lo.s32 	%r175, %r15, %r171, %r174;
	shl.b64 	%rd85, %rd84, 32;
	shr.s64 	%rd86, %rd85, 30;
	add.s64 	%rd87, %rd1, %rd86;
	ld.global.f32 	%f87, [%rd87];
	cvt.s64.s32 	%rd88, %r175;
	add.s64 	%rd89, %rd2, %rd88;
	ld.global.u8 	%rs8, [%rd89];
	setp.eq.s16 	%p50, %rs8, 0;
	mul.f32 	%f88, %f87, %f64;
	selp.f32 	%f281, %f63, %f88, %p50;
	max.f32 	%f270, %f270, %f281;
$L__BB549_20:
	setp.le.s64 	%p51, %rd35, %rd13;
	mov.f32 	%f283, 0fFF800000;
	@%p51 bra 	$L__BB549_22;
	setp.eq.s64 	%p52, %rd27, 1;
	setp.eq.s64 	%p53, %rd26, 1;
	setp.eq.s64 	%p54, %rd25, 1;
	setp.eq.s64 	%p55, %rd24, 1;
	add.s64 	%rd90, %rd19, %rd13;
	cvt.u32.u64 	%r176, %rd90;
	div.s32 	%r177, %r176, %r8;
	mul.lo.s32 	%r178, %r177, %r8;
	sub.s32 	%r179, %r176, %r178;
	div.s32 	%r180, %r179, %r9;
	mul.lo.s32 	%r181, %r180, %r9;
	sub.s32 	%r182, %r179, %r181;
	div.s32 	%r183, %r182, %r10;
	mul.lo.s32 	%r184, %r183, %r10;
	sub.s32 	%r185, %r182, %r184;
	selp.b32 	%r186, 0, %r177, %p55;
	selp.b32 	%r187, 0, %r180, %p54;
	selp.b32 	%r188, 0, %r183, %p53;
	selp.b32 	%r189, 0, %r185, %p52;
	mul.lo.s32 	%r190, %r12, %r186;
	mad.lo.s32 	%r191, %r13, %r187, %r190;
	mad.lo.s32 	%r192, %r14, %r188, %r191;
	mad.lo.s32 	%r193, %r15, %r189, %r192;
	shl.b64 	%rd91, %rd90, 32;
	shr.s64 	%rd92, %rd91, 30;
	add.s64 	%rd93, %rd1, %rd92;
	ld.global.f32 	%f90, [%rd93];
	cvt.s64.s32 	%rd94, %r193;
	add.s64 	%rd95, %rd2, %rd94;
	ld.global.u8 	%rs9, [%rd95];
	setp.eq.s16 	%p56, %rs9, 0;
	mul.f32 	%f91, %f90, %f64;
	selp.f32 	%f283, %f63, %f91, %p56;
	max.f32 	%f270, %f270, %f283;
$L__BB549_22:
	setp.le.s64 	%p57, %rd35, %rd14;
	mov.f32 	%f285, 0fFF800000;
	@%p57 bra 	$L__BB549_24;
	setp.eq.s64 	%p58, %rd27, 1;
	setp.eq.s64 	%p59, %rd26, 1;
	setp.eq.s64 	%p60, %rd25, 1;
	setp.eq.s64 	%p61, %rd24, 1;
	add.s64 	%rd96, %rd19, %rd14;
	cvt.u32.u64 	%r194, %rd96;
	div.s32 	%r195, %r194, %r8;
	mul.lo.s32 	%r196, %r195, %r8;
	sub.s32 	%r197, %r194, %r196;
	div.s32 	%r198, %r197, %r9;
	mul.lo.s32 	%r199, %r198, %r9;
	sub.s32 	%r200, %r197, %r199;
	div.s32 	%r201, %r200, %r10;
	mul.lo.s32 	%r202, %r201, %r10;
	sub.s32 	%r203, %r200, %r202;
	selp.b32 	%r204, 0, %r195, %p61;
	selp.b32 	%r205, 0, %r198, %p60;
	selp.b32 	%r206, 0, %r201, %p59;
	selp.b32 	%r207, 0, %r203, %p58;
	mul.lo.s32 	%r208, %r12, %r204;
	mad.lo.s32 	%r209, %r13, %r205, %r208;
	mad.lo.s32 	%r210, %r14, %r206, %r209;
	mad.lo.s32 	%r211, %r15, %r207, %r210;
	shl.b64 	%rd97, %rd96, 32;
	shr.s64 	%rd98, %rd97, 30;
	add.s64 	%rd99, %rd1, %rd98;
	ld.global.f32 	%f93, [%rd99];
	cvt.s64.s32 	%rd100, %r211;
	add.s64 	%rd101, %rd2, %rd100;
	ld.global.u8 	%rs10, [%rd101];
	setp.eq.s16 	%p62, %rs10, 0;
	mul.f32 	%f94, %f93, %f64;
	selp.f32 	%f285, %f63, %f94, %p62;
	max.f32 	%f270, %f270, %f285;
$L__BB549_24:
	setp.le.s64 	%p63, %rd35, %rd15;
	mov.f32 	%f287, 0fFF800000;
	@%p63 bra 	$L__BB549_26;
	setp.eq.s64 	%p64, %rd27, 1;
	setp.eq.s64 	%p65, %rd26, 1;
	setp.eq.s64 	%p66, %rd25, 1;
	setp.eq.s64 	%p67, %rd24, 1;
	add.s64 	%rd102, %rd19, %rd15;
	cvt.u32.u64 	%r212, %rd102;
	div.s32 	%r213, %r212, %r8;
	mul.lo.s32 	%r214, %r213, %r8;
	sub.s32 	%r215, %r212, %r214;
	div.s32 	%r216, %r215, %r9;
	mul.lo.s32 	%r217, %r216, %r9;
	sub.s32 	%r218, %r215, %r217;
	div.s32 	%r219, %r218, %r10;
	mul.lo.s32 	%r220, %r219, %r10;
	sub.s32 	%r221, %r218, %r220;
	selp.b32 	%r222, 0, %r213, %p67;
	selp.b32 	%r223, 0, %r216, %p66;
	selp.b32 	%r224, 0, %r219, %p65;
	selp.b32 	%r225, 0, %r221, %p64;
	mul.lo.s32 	%r226, %r12, %r222;
	mad.lo.s32 	%r227, %r13, %r223, %r226;
	mad.lo.s32 	%r228, %r14, %r224, %r227;
	mad.lo.s32 	%r229, %r15, %r225, %r228;
	shl.b64 	%rd103, %rd102, 32;
	shr.s64 	%rd104, %rd103, 30;
	add.s64 	%rd105, %rd1, %rd104;
	ld.global.f32 	%f96, [%rd105];
	cvt.s64.s32 	%rd106, %r229;
	add.s64 	%rd107, %rd2, %rd106;
	ld.global.u8 	%rs11, [%rd107];
	setp.eq.s16 	%p68, %rs11, 0;
	mul.f32 	%f97, %f96, %f64;
	selp.f32 	%f287, %f63, %f97, %p68;
	max.f32 	%f270, %f270, %f287;
$L__BB549_26:
	setp.le.s64 	%p69, %rd35, %rd16;
	mov.f32 	%f289, 0fFF800000;
	@%p69 bra 	$L__BB549_28;
	setp.eq.s64 	%p70, %rd27, 1;
	setp.eq.s64 	%p71, %rd26, 1;
	setp.eq.s64 	%p72, %rd25, 1;
	setp.eq.s64 	%p73, %rd24, 1;
	add.s64 	%rd108, %rd19, %rd16;
	cvt.u32.u64 	%r230, %rd108;
	div.s32 	%r231, %r230, %r8;
	mul.lo.s32 	%r232, %r231, %r8;
	sub.s32 	%r233, %r230, %r232;
	div.s32 	%r234, %r233, %r9;
	mul.lo.s32 	%r235, %r234, %r9;
	sub.s32 	%r236, %r233, %r235;
	div.s32 	%r237, %r236, %r10;
	mul.lo.s32 	%r238, %r237, %r10;
	sub.s32 	%r239, %r236, %r238;
	selp.b32 	%r240, 0, %r231, %p73;
	selp.b32 	%r241, 0, %r234, %p72;
	selp.b32 	%r242, 0, %r237, %p71;
	selp.b32 	%r243, 0, %r239, %p70;
	mul.lo.s32 	%r244, %r12, %r240;
	mad.lo.s32 	%r245, %r13, %r241, %r244;
	mad.lo.s32 	%r246, %r14, %r242, %r245;
	mad.lo.s32 	%r247, %r15, %r243, %r246;
	shl.b64 	%rd109, %rd108, 32;
	shr.s64 	%rd110, %rd109, 30;
	add.s64 	%rd111, %rd1, %rd110;
	ld.global.f32 	%f99, [%rd111];
	cvt.s64.s32 	%rd112, %r247;
	add.s64 	%rd113, %rd2, %rd112;
	ld.global.u8 	%rs12, [%rd113];
	setp.eq.s16 	%p74, %rs12, 0;
	mul.f32 	%f100, %f99, %f64;
	selp.f32 	%f289, %f63, %f100, %p74;
	max.f32 	%f270, %f270, %f289;
$L__BB549_28:
	setp.le.s64 	%p75, %rd35, %rd5;
	mov.b32 	%r248, %f270;
	shfl.sync.bfly.b32	%r249|%p76, %r248, 16, 31, -1;
	mov.b32 	%f101, %r249;
	max.f32 	%f102, %f270, %f101;
	mov.b32 	%r250, %f102;
	shfl.sync.bfly.b32	%r251|%p77, %r250, 8, 31, -1;
	mov.b32 	%f103, %r251;
	max.f32 	%f104, %f102, %f103;
	mov.b32 	%r252, %f104;
	shfl.sync.bfly.b32	%r253|%p78, %r252, 4, 31, -1;
	mov.b32 	%f105, %r253;
	max.f32 	%f106, %f104, %f105;
	mov.b32 	%r254, %f106;
	shfl.sync.bfly.b32	%r255|%p79, %r254, 2, 31, -1;
	mov.b32 	%f107, %r255;
	max.f32 	%f108, %f106, %f107;
	mov.b32 	%r256, %f108;
	shfl.sync.bfly.b32	%r257|%p80, %r256, 1, 31, -1;
	mov.b32 	%f109, %r257;
	max.f32 	%f110, %f108, %f109;
	sub.f32 	%f111, %f267, %f110;
	fma.rn.f32 	%f112, %f111, 0f3BBB989D, 0f3F000000;
	cvt.sat.f32.f32 	%f113, %f112;
	mov.f32 	%f114, 0f4B400001;
	mov.f32 	%f115, 0f437C0000;
	fma.rm.f32 	%f116, %f113, %f115, %f114;
	add.f32 	%f117, %f116, 0fCB40007F;
	neg.f32 	%f118, %f117;
	fma.rn.f32 	%f119, %f111, 0f3FB8AA3B, %f118;
	fma.rn.f32 	%f120, %f111, 0f32A57060, %f119;
	mov.b32 	%r258, %f116;
	shl.b32 	%r259, %r258, 23;
	mov.b32 	%f121, %r259;
	ex2.approx.ftz.f32 	%f122, %f120;
	mul.f32 	%f123, %f122, %f121;
	add.f32 	%f124, %f123, 0f00000000;
	sub.f32 	%f125, %f269, %f110;
	fma.rn.f32 	%f126, %f125, 0f3BBB989D, 0f3F000000;
	cvt.sat.f32.f32 	%f127, %f126;
	fma.rm.f32 	%f128, %f127, %f115, %f114;
	add.f32 	%f129, %f128, 0fCB40007F;
	neg.f32 	%f130, %f129;
	fma.rn.f32 	%f131, %f125, 0f3FB8AA3B, %f130;
	fma.rn.f32 	%f132, %f125, 0f32A57060, %f131;
	mov.b32 	%r260, %f128;
	shl.b32 	%r261, %r260, 23;
	mov.b32 	%f133, %r261;
	ex2.approx.ftz.f32 	%f134, %f132;
	mul.f32 	%f135, %f134, %f133;
	add.f32 	%f136, %f124, %f135;
	sub.f32 	%f137, %f271, %f110;
	fma.rn.f32 	%f138, %f137, 0f3BBB989D, 0f3F000000;
	cvt.sat.f32.f32 	%f139, %f138;
	fma.rm.f32 	%f140, %f139, %f115, %f114;
	add.f32 	%f141, %f140, 0fCB40007F;
	neg.f32 	%f142, %f141;
	fma.rn.f32 	%f143, %f137, 0f3FB8AA3B, %f142;
	fma.rn.f32 	%f144, %f137, 0f32A57060, %f143;
	mov.b32 	%r262, %f140;
	shl.b32 	%r263, %r262, 23;
	mov.b32 	%f145, %r263;
	ex2.approx.ftz.f32 	%f146, %f144;
	mul.f32 	%f147, %f146, %f145;
	add.f32 	%f148, %f136, %f147;
	sub.f32 	%f149, %f273, %f110;
	fma.rn.f32 	%f150, %f149, 0f3BBB989D, 0f3F000000;
	cvt.sat.f32.f32 	%f151, %f150;
	fma.rm.f32 	%f152, %f151, %f115, %f114;
	add.f32 	%f153, %f152, 0fCB40007F;
	neg.f32 	%f154, %f153;
	fma.rn.f32 	%f155, %f149, 0f3FB8AA3B, %f154;
	fma.rn.f32 	%f156, %f149, 0f32A57060, %f155;
	mov.b32 	%r264, %f152;
	shl.b32 	%r265, %r264, 23;
	mov.b32 	%f157, %r265;
	ex2.approx.ftz.f32 	%f158, %f156;
	mul.f32 	%f159, %f158, %f157;
	add.f32 	%f160, %f148, %f159;
	sub.f32 	%f161, %f275, %f110;
	fma.rn.f32 	%f162, %f161, 0f3BBB989D, 0f3F000000;
	cvt.sat.f32.f32 	%f163, %f162;
	fma.rm.f32 	%f164, %f163, %f115, %f114;
	add.f32 	%f165, %f164, 0fCB40007F;
	neg.f32 	%f166, %f165;
	fma.rn.f32 	%f167, %f161, 0f3FB8AA3B, %f166;
	fma.rn.f32 	%f168, %f161, 0f32A57060, %f167;
	mov.b32 	%r266, %f164;
	shl.b32 	%r267, %r266, 23;
	mov.b32 	%f169, %r267;
	ex2.approx.ftz.f32 	%f170, %f168;
	mul.f32 	%f171, %f170, %f169;
	add.f32 	%f172, %f160, %f171;
	sub.f32 	%f173, %f277, %f110;
	fma.rn.f32 	%f174, %f173, 0f3BBB989D, 0f3F000000;
	cvt.sat.f32.f32 	%f175, %f174;
	fma.rm.f32 	%f176, %f175, %f115, %f114;
	add.f32 	%f177, %f176, 0fCB40007F;
	neg.f32 	%f178, %f177;
	fma.rn.f32 	%f179, %f173, 0f3FB8AA3B, %f178;
	fma.rn.f32 	%f180, %f173, 0f32A57060, %f179;
	mov.b32 	%r268, %f176;
	shl.b32 	%r269, %r268, 23;
	mov.b32 	%f181, %r269;
	ex2.approx.ftz.f32 	%f182, %f180;
	mul.f32 	%f183, %f182, %f181;
	add.f32 	%f184, %f172, %f183;
	sub.f32 	%f185, %f279, %f110;
	fma.rn.f32 	%f186, %f185, 0f3BBB989D, 0f3F000000;
	cvt.sat.f32.f32 	%f187, %f186;
	fma.rm.f32 	%f188, %f187, %f115, %f114;
	add.f32 	%f189, %f188, 0fCB40007F;
	neg.f32 	%f190, %f189;
	fma.rn.f32 	%f191, %f185, 0f3FB8AA3B, %f190;
	fma.rn.f32 	%f192, %f185, 0f32A57060, %f191;
	mov.b32 	%r270, %f188;
	shl.b32 	%r271, %r270, 23;
	mov.b32 	%f193, %r271;
	ex2.approx.ftz.f32 	%f194, %f192;
	mul.f32 	%f195, %f194, %f193;
	add.f32 	%f196, %f184, %f195;
	sub.f32 	%f197, %f281, %f110;
	fma.rn.f32 	%f198, %f197, 0f3BBB989D, 0f3F000000;
	cvt.sat.f32.f32 	%f199, %f198;
	fma.rm.f32 	%f200, %f199, %f115, %f114;
	add.f32 	%f201, %f200, 0fCB40007F;
	neg.f32 	%f202, %f201;
	fma.rn.f32 	%f203, %f197, 0f3FB8AA3B, %f202;
	fma.rn.f32 	%f204, %f197, 0f32A57060, %f203;
	mov.b32 	%r272, %f200;
	shl.b32 	%r273, %r272, 23;
	mov.b32 	%f205, %r273;
	ex2.approx.ftz.f32 	%f206, %f204;
	mul.f32 	%f207, %f206, %f205;
	add.f32 	%f208, %f196, %f207;
	sub.f32 	%f209, %f283, %f110;
	fma.rn.f32 	%f210, %f209, 0f3BBB989D, 0f3F000000;
	cvt.sat.f32.f32 	%f211, %f210;
	fma.rm.f32 	%f212, %f211, %f115, %f114;
	add.f32 	%f213, %f212, 0fCB40007F;
	neg.f32 	%f214, %f213;
	fma.rn.f32 	%f215, %f209, 0f3FB8AA3B, %f214;
	fma.rn.f32 	%f216, %f209, 0f32A57060, %f215;
	mov.b32 	%r274, %f212;
	shl.b32 	%r275, %r274, 23;
	mov.b32 	%f217, %r275;
	ex2.approx.ftz.f32 	%f218, %f216;
	mul.f32 	%f219, %f218, %f217;
	add.f32 	%f220, %f208, %f219;
	sub.f32 	%f221, %f285, %f110;
	fma.rn.f32 	%f222, %f221, 0f3BBB989D, 0f3F000000;
	cvt.sat.f32.f32 	%f223, %f222;
	fma.rm.f32 	%f224, %f223, %f115, %f114;
	add.f32 	%f225, %f224, 0fCB40007F;
	neg.f32 	%f226, %f225;
	fma.rn.f32 	%f227, %f221, 0f3FB8AA3B, %f226;
	fma.rn.f32 	%f228, %f221, 0f32A57060, %f227;
	mov.b32 	%r276, %f224;
	shl.b32 	%r277, %r276, 23;
	mov.b32 	%f229, %r277;
	ex2.approx.ftz.f32 	%f230, %f228;
	mul.f32 	%f231, %f230, %f229;
	add.f32 	%f232, %f220, %f231;
	sub.f32 	%f233, %f287, %f110;
	fma.rn.f32 	%f234, %f233, 0f3BBB989D, 0f3F000000;
	cvt.sat.f32.f32 	%f235, %f234;
	fma.rm.f32 	%f236, %f235, %f115, %f114;
	add.f32 	%f237, %f236, 0fCB40007F;
	neg.f32 	%f238, %f237;
	fma.rn.f32 	%f239, %f233, 0f3FB8AA3B, %f238;
	fma.rn.f32 	%f240, %f233, 0f32A57060, %f239;
	mov.b32 	%r278, %f236;
	shl.b32 	%r279, %r278, 23;
	mov.b32 	%f241, %r279;
	ex2.approx.ftz.f32 	%f242, %f240;
	mul.f32 	%f243, %f242, %f241;
	add.f32 	%f244, %f232, %f243;
	sub.f32 	%f245, %f289, %f110;
	fma.rn.f32 	%f246, %f245, 0f3BBB989D, 0f3F000000;
	cvt.sat.f32.f32 	%f247, %f246;
	fma.rm.f32 	%f248, %f247, %f115, %f114;
	add.f32 	%f249, %f248, 0fCB40007F;
	neg.f32 	%f250, %f249;
	fma.rn.f32 	%f251, %f245, 0f3FB8AA3B, %f250;
	fma.rn.f32 	%f252, %f245, 0f32A57060, %f251;
	mov.b32 	%r280, %f248;
	shl.b32 	%r281, %r280, 23;
	mov.b32 	%f253, %r281;
	ex2.approx.ftz.f32 	%f254, %f252;
	mul.f32 	%f255, %f254, %f253;
	add.f32 	%f256, %f244, %f255;
	mov.b32 	%r282, %f256;
	shfl.sync.bfly.b32	%r283|%p81, %r282, 16, 31, -1;
	mov.b32 	%f257, %r283;
	add.f32 	%f258, %f256, %f257;
	mov.b32 	%r284, %f258;
	shfl.sync.bfly.b32	%r285|%p82, %r284, 8, 31, -1;
	mov.b32 	%f259, %r285;
	add.f32 	%f260, %f258, %f259;
	mov.b32 	%r286, %f260;
	shfl.sync.bfly.b32	%r287|%p83, %r286, 4, 31, -1;
	mov.b32 	%f261, %r287;
	add.f32 	%f262, %f260, %f261;
	mov.b32 	%r288, %f262;
	shfl.sync.bfly.b32	%r289|%p84, %r288, 2, 31, -1;
	mov.b32 	%f263, %r289;
	add.f32 	%f264, %f262, %f263;
	mov.b32 	%r290, %f264;
	shfl.sync.bfly.b32	%r291|%p85, %r290, 1, 31, -1;
	mov.b32 	%f265, %r291;
	add.f32 	%f266, %f264, %f265;
	div.rn.f32 	%f51, %f123, %f266;
	div.rn.f32 	%f52, %f135, %f266;
	div.rn.f32 	%f53, %f147, %f266;
	div.rn.f32 	%f54, %f159, %f266;
	div.rn.f32 	%f55, %f171, %f266;
	div.rn.f32 	%f56, %f183, %f266;
	div.rn.f32 	%f57, %f195, %f266;
	div.rn.f32 	%f58, %f207, %f266;
	div.rn.f32 	%f59, %f219, %f266;
	div.rn.f32 	%f60, %f231, %f266;
	div.rn.f32 	%f61, %f243, %f266;
	div.rn.f32 	%f62, %f255, %f266;
	mad.lo.s64 	%rd114, %rd120, %rd33, %rd5;
	cvta.to.global.u64 	%rd115, %rd32;
	shl.b64 	%rd116, %rd114, 2;
	add.s64 	%rd20, %rd115, %rd116;
	@%p75 bra 	$L__BB549_30;
	st.global.f32 	[%rd20], %f51;
$L__BB549_30:
	setp.le.s64 	%p86, %rd35, %rd6;
	@%p86 bra 	$L__BB549_32;
	st.global.f32 	[%rd20+128], %f52;
$L__BB549_32:
	setp.le.s64 	%p87, %rd35, %rd7;
	@%p87 bra 	$L__BB549_34;
	st.global.f32 	[%rd20+256], %f53;
$L__BB549_34:
	setp.le.s64 	%p88, %rd35, %rd8;
	@%p88 bra 	$L__BB549_36;
	st.global.f32 	[%rd20+384], %f54;
$L__BB549_36:
	setp.le.s64 	%p89, %rd35, %rd9;
	@%p89 bra 	$L__BB549_38;
	st.global.f32 	[%rd20+512], %f55;
$L__BB549_38:
	setp.le.s64 	%p90, %rd35, %rd10;
	@%p90 bra 	$L__BB549_40;
	st.global.f32 	[%rd20+640], %f56;
$L__BB549_40:
	setp.le.s64 	%p91, %rd35, %rd11;
	@%p91 bra 	$L__BB549_42;
	st.global.f32 	[%rd20+768], %f57;
$L__BB549_42:
	setp.le.s64 	%p92, %rd35, %rd12;
	@%p92 bra 	$L__BB549_44;
	st.global.f32 	[%rd20+896], %f58;
$L__BB549_44:
	setp.le.s64 	%p93, %rd35, %rd13;
	@%p93 bra 	$L__BB549_46;
	st.global.f32 	[%rd20+1024], %f59;
$L__BB549_46:
	setp.le.s64 	%p94, %rd35, %rd14;
	@%p94 bra 	$L__BB549_48;
	st.global.f32 	[%rd20+1152], %f60;
$L__BB549_48:
	setp.le.s64 	%p95, %rd35, %rd15;
	@%p95 bra 	$L__BB549_50;
	st.global.f32 	[%rd20+1280], %f61;
$L__BB549_50:
	setp.le.s64 	%p96, %rd35, %rd16;
	@%p96 bra 	$L__BB549_52;
	st.global.f32 	[%rd20+1408], %f62;
$L__BB549_52:
	ld.param.u64 	%rd119, [_Z15SoftmaxWarpImplI22BroadcastScaleMaskLoadIffbLm4EiE11DirectStoreIffEfLi1ELi12ELi32ELi1ELb1EL9Algorithm0EEvT_T0_ll_param_2];
	mov.u32 	%r292, %nctaid.x;
	mov.u32 	%r293, %ntid.y;
	mul.lo.s32 	%r294, %r292, %r293;
	cvt.s64.s32 	%rd117, %r294;
	add.s64 	%rd120, %rd120, %rd117;
	setp.lt.s64 	%p97, %rd120, %rd119;
	@%p97 bra 	$L__BB549_4;
$L__BB549_53:
	ret;

}
	// .globl	_Z15SoftmaxWarpImplI22BroadcastScaleMaskLoadIffbLm4EiE11DirectStoreIffEfLi1ELi13ELi32ELi1ELb0EL9Algorithm0EEvT_T0_ll
.visible .entry _Z15SoftmaxWarpImplI22BroadcastScaleMaskLoadIffbLm4EiE11DirectStoreIffEfLi1ELi13ELi32ELi1ELb0EL9Algorithm0EEvT_T0_ll(
	.param .align 8 .b8 _Z15SoftmaxWarpImplI22BroadcastScaleMaskLoadIffbLm4EiE11DirectStoreIffEfLi1ELi13ELi32ELi1ELb0EL9Algorithm0EEvT_T0_ll_param_0[120],
	.param .align 8 .b8 _Z15SoftmaxWarpImplI22BroadcastScaleMaskLoadIffbLm4EiE11DirectStoreIffEfLi1ELi13ELi32ELi1ELb0EL9Algorithm0EEvT_T0_ll_param_1[16],
	.param .u64 _Z15SoftmaxWarpImplI22BroadcastScaleMaskLoadIffbLm4EiE11DirectStoreIffEfLi1ELi13ELi32ELi1ELb0EL9Algorithm0EEvT_T0_ll_param_2,
	.param .u64 _Z15SoftmaxWarpImplI22BroadcastScaleMaskLoadIffbLm4EiE11DirectStoreIffEfLi1ELi13ELi32ELi1ELb0EL9Algorithm0EEvT_T0_ll_param_3
)
{
	.reg .pred 	%p<31>;
	.reg .b16 	%rs<14>;
	.reg .b32 	%r<303>;
	.reg .b32 	%f<248>;
	.reg .b64 	%rd<113>;

	ld.param.v2.f32 	{%f3, %f4}, [_Z15SoftmaxWarpImplI22BroadcastScaleMaskLoadIffbLm4EiE11DirectStoreIffEfLi1ELi13ELi32ELi1ELb0EL9Algorithm0EEvT_T0_ll_param_0+112];
	ld.param.u64 	%rd22, [_Z15SoftmaxWarpImplI22BroadcastScaleMaskLoadIffbLm4EiE11DirectStoreIffEfLi1ELi13ELi32ELi1ELb0EL9Algorithm0EEvT_T0_ll_param_0+104];
	ld.param.v2.u32 	{%r15, %r16}, [_Z15SoftmaxWarpImplI22BroadcastScaleMaskLoadIffbLm4EiE11DirectStoreIffEfLi1ELi13ELi32ELi1ELb0EL9Algorithm0EEvT_T0_ll_param_0+88];
	ld.param.v2.u32 	{%r13, %r14}, [_Z15SoftmaxWarpImplI22BroadcastScaleMaskLoadIffbLm4EiE11DirectStoreIffEfLi1ELi13ELi32ELi1ELb0EL9Algorithm0EEvT_T0_ll_param_0+80];
	ld.param.v2.u32 	{%r11, %r12}, [_Z15SoftmaxWarpImplI22BroadcastScaleMaskLoadIffbLm4EiE11DirectStoreIffEfLi1ELi13ELi32ELi1ELb0EL9Algorithm0EEvT_T0_ll_param_0+64];
	ld.param.v2.u32 	{%r9, %r10}, [_Z15SoftmaxWarpImplI22BroadcastScaleMaskLoadIffbLm4EiE11DirectStoreIffEfLi1ELi13ELi32ELi1ELb0EL9Algorithm0EEvT_T0_ll_param_0+56];
	ld.param.u64 	%rd18, [_Z15SoftmaxWarpImplI22BroadcastScaleMaskLoadIffbLm4EiE11DirectStoreIffEfLi1ELi13ELi32ELi1ELb0EL9Algorithm0EEvT_T0_ll_param_0+40];
	ld.param.u64 	%rd17, [_Z15SoftmaxWarpImplI22BroadcastScaleMaskLoadIffbLm4EiE11DirectStoreIffEfLi1ELi13ELi32ELi1ELb0EL9Algorithm0EEvT_T0_ll_param_0+32];
	ld.param.u64 	%rd16, [_Z15SoftmaxWarpImplI22BroadcastScaleMaskLoadIffbLm4EiE11DirectStoreIffEfLi1ELi13ELi32ELi1ELb0EL9Algorithm0EEvT_T0_ll_param_0+24];
	ld.param.u64 	%rd15, [_Z15SoftmaxWarpImplI22BroadcastScaleMaskLoadIffbLm4EiE11DirectStoreIffEfLi1ELi13ELi32ELi1ELb0EL9Algorithm0EEvT_T0_ll_param_0+16];
	ld.param.u64 	%rd14, [_Z15SoftmaxWarpImplI22BroadcastScaleMaskLoadIffbLm4EiE11DirectStoreIffEfLi1ELi13ELi32ELi1ELb0EL9Algorithm0EEvT_T0_ll_param_0+8];
	ld.param.u64 	%rd13, [_Z15SoftmaxWarpImplI22BroadcastScaleMaskLoadIffbLm4EiE11DirectStoreIffEfLi1ELi13ELi32ELi1ELb0EL9Algorithm0EEvT_T0_ll_param_0];
	ld.param.u64 	%rd3, [_Z15SoftmaxWarpImplI22BroadcastScaleMaskLoadIffbLm4EiE11DirectStoreIffEfLi1ELi13ELi32ELi1ELb0EL9Algorithm0EEvT_T0_ll_param_1];
	ld.param.u64 	%rd4, [_Z15SoftmaxWarpImplI22BroadcastScaleMaskLoadIffbLm4EiE11DirectStoreIffEfLi1ELi13ELi32ELi1ELb0EL9Algorithm0EEvT_T0_ll_param_1+8];
	ld.param.u64 	%rd23, [_Z15SoftmaxWarpImplI22BroadcastScaleMaskLoadIffbLm4EiE11DirectStoreIffEfLi1ELi13ELi32ELi1ELb0EL9Algorithm0EEvT_T0_ll_param_2];
	ld.param.u64 	%rd24, [_Z15SoftmaxWarpImplI22BroadcastScaleMaskLoadIffbLm4EiE11DirectStoreIffEfLi1ELi13ELi32ELi1ELb0EL9Algorithm0EEvT_T0_ll_param_3];
	setp.lt.s64 	%p1, %rd24, 417;
	@%p1 bra 	$L__BB550_2;
	mov.u64 	%rd25, $str;
	cvta.global.u64 	%rd26, %rd25;
	mov.u64 	%rd27, $str$1;
	cvta.global.u64 	%rd28, %rd27;
	mov.u64 	%rd29, __unnamed_536;
	cvta.global.u64 	%rd30, %rd29;
	{ // callseq 535, 0
	.param .b64 param0;
	st.param.b64 	[param0], %rd26;
	.param .b64 param1;
	st.param.b64 	[param1], %rd28;
	.param .b32 param2;
	st.param.b32 	[param2], 219;
	.param .b64 param3;
	st.param.b64 	[param3], %rd30;
	.param .b64 param4;
	st.param.b64 	[param4], 1;
	call.uni 
	__assertfail, 
	(
	param0, 
	param1, 
	param2, 
	param3, 
	param4
	);
	} // callseq 535
$L__BB550_2:
	mov.u32 	%r17, %ctaid.x;
	mov.u32 	%r18, %ntid.y;
	mov.u32 	%r19, %tid.y;
	mad.lo.s32 	%r20, %r17, %r18, %r19;
	mov.u32 	%r21, %nctaid.x;
	mul.lo.s32 	%r8, %r21, %r18;
	cvt.s64.s32 	%rd112, %r20;
	setp.le.s64 	%p2, %rd23, %rd112;
	@%p2 bra 	$L__BB550_5;
	cvta.to.global.u64 	%rd6, %rd13;
	cvta.to.global.u64 	%rd7, %rd14;
	mov.u32 	%r22, %tid.x;
	cvt.u64.u32 	%rd8, %r22;
	cvta.to.global.u64 	%rd9, %rd3;
	cvt.s64.s32 	%rd10, %r8;
$L__BB550_4:
	setp.eq.s64 	%p3, %rd18, 1;
	setp.eq.s64 	%p4, %rd17, 1;
	setp.eq.s64 	%p5, %rd16, 1;
	setp.eq.s64 	%p6, %rd15, 1;
	mad.lo.s64 	%rd31, %rd22, %rd112, %rd8;
	cvt.u32.u64 	%r23, %rd31;
	div.s32 	%r24, %r23, %r9;
	mul.lo.s32 	%r25, %r24, %r9;
	sub.s32 	%r26, %r23, %r25;
	div.s32 	%r27, %r26, %r10;
	mul.lo.s32 	%r28, %r27, %r10;
	sub.s32 	%r29, %r26, %r28;
	div.s32 	%r30, %r29, %r11;
	mul.lo.s32 	%r31, %r30, %r11;
	sub.s32 	%r32, %r29, %r31;
	selp.b32 	%r33, 0, %r24, %p6;
	selp.b32 	%r34, 0, %r27, %p5;
	selp.b32 	%r35, 0, %r30, %p4;
	selp.b32 	%r36, 0, %r32, %p3;
	mul.lo.s32 	%r37, %r13, %r33;
	mad.lo.s32 	%r38, %r14, %r34, %r37;
	mad.lo.s32 	%r39, %r15, %r35, %r38;
	mad.lo.s32 	%r40, %r16, %r36, %r39;
	shl.b64 	%rd32, %rd31, 32;
	shr.s64 	%rd33, %rd32, 30;
	add.s64 	%rd34, %rd6, %rd33;
	ld.global.f32 	%f5, [%rd34];
	cvt.s64.s32 	%rd35, %r40;
	add.s64 	%rd36, %rd7, %rd35;
	ld.global.u8 	%rs1, [%rd36];
	setp.eq.s16 	%p7, %rs1, 0;
	mul.f32 	%f6, %f5, %f4;
	selp.f32 	%f7, %f3, %f6, %p7;
	max.f32 	%f8, %f7, 0fFF800000;
	add.s64 	%rd37, %rd31, 32;
	cvt.u32.u64 	%r41, %rd37;
	div.s32 	%r42, %r41, %r9;
	mul.lo.s32 	%r43, %r42, %r9;
	sub.s32 	%r44, %r41, %r43;
	div.s32 	%r45, %r44, %r10;
	mul.lo.s32 	%r46, %r45, %r10;
	sub.s32 	%r47, %r44, %r46;
	div.s32 	%r48, %r47, %r11;
	mul.lo.s32 	%r49, %r48, %r11;
	sub.s32 	%r50, %r47, %r49;
	selp.b32 	%r51, 0, %r42, %p6;
	selp.b32 	%r52, 0, %r45, %p5;
	selp.b32 	%r53, 0, %r48, %p4;
	selp.b32 	%r54, 0, %r50, %p3;
	mul.lo.s32 	%r55, %r13, %r51;
	mad.lo.s32 	%r56, %r14, %r52, %r55;
	mad.lo.s32 	%r57, %r15, %r53, %r56;
	mad.lo.s32 	%r58, %r16, %r54, %r57;
	shl.b64 	%rd38, %rd37, 32;
	shr.s64 	%rd39, %rd38, 30;
	add.s64 	%rd40, %rd6, %rd39;
	ld.global.f32 	%f9, [%rd40];
	cvt.s64.s32 	%rd41, %r58;
	add.s64 	%rd42, %rd7, %rd41;
	ld.global.u8 	%rs2, [%rd42];
	setp.eq.s16 	%p8, %rs2, 0;
	mul.f32 	%f10, %f9, %f4;
	selp.f32 	%f11, %f3, %f10, %p8;
	max.f32 	%f12, %f8, %f11;
	add.s64 	%rd43, %rd31, 64;
	cvt.u32.u64 	%r59, %rd43;
	div.s32 	%r60, %r59, %r9;
	mul.lo.s32 	%r61, %r60, %r9;
	sub.s32 	%r62, %r59, %r61;
	div.s32 	%r63, %r62, %r10;
	mul.lo.s32 	%r64, %r63, %r10;
	sub.s32 	%r65, %r62, %r64;
	div.s32 	%r66, %r65, %r11;
	mul.lo.s32 	%r67, %r66, %r11;
	sub.s32 	%r68, %r65, %r67;
	selp.b32 	%r69, 0, %r60, %p6;
	selp.b32 	%r70, 0, %r63, %p5;
	selp.b32 	%r71, 0, %r66, %p4;
	selp.b32 	%r72, 0, %r68, %p3;
	mul.lo.s32 	%r73, %r13, %r69;
	mad.lo.s32 	%r74, %r14, %r70, %r73;
	mad.lo.s32 	%r75, %r15, %r71, %r74;
	mad.lo.s32 	%r76, %r16, %r72, %r75;
	shl.b64 	%rd44, %rd43, 32;
	shr.s64 	%rd45, %rd44, 30;
	add.s64 	%rd46, %rd6, %rd45;
	ld.global.f32 	%f13, [%rd46];
	cvt.s64.s32 	%rd47, %r76;
	add.s64 	%rd48, %rd7, %rd47;
	ld.global.u8 	%rs3, [%rd48];
	setp.eq.s16 	%p9, %rs3, 0;
	mul.f32 	%f14, %f13, %f4;
	selp.f32 	%f15, %f3, %f14, %p9;
	max.f32 	%f16, %f12, %f15;
	add.s64 	%rd49, %rd31, 96;
	cvt.u32.u64 	%r77, %rd49;
	div.s32 	%r78, %r77, %r9;
	mul.lo.s32 	%r79, %r78, %r9;
	sub.s32 	%r80, %r77, %r79;
	div.s32 	%r81, %r80, %r10;
	mul.lo.s32 	%r82, %r81, %r10;
	sub.s32 	%r83, %r80, %r82;
	div.s32 	%r84, %r83, %r11;
	mul.lo.s32 	%r85, %r84, %r11;
	sub.s32 	%r86, %r83, %r85;
	selp.b32 	%r87, 0, %r78, %p6;
	selp.b32 	%r88, 0, %r81, %p5;
	selp.b32 	%r89, 0, %r84, %p4;
	selp.b32 	%r90, 0, %r86, %p3;
	mul.lo.s32 	%r91, %r13, %r87;
	mad.lo.s32 	%r92, %r14, %r88, %r91;
	mad.lo.s32 	%r93, %r15, %r89, %r92;
	mad.lo.s32 	%r94, %r16, %r90, %r93;
	shl.b64 	%rd50, %rd49, 32;
	shr.s64 	%rd51, %rd50, 30;
	add.s64 	%rd52, %rd6, %rd51;
	ld.global.f32 	%f17, [%rd52];
	cvt.s64.s32 	%rd53, %r94;
	add.s64 	%rd54, %rd7, %rd53;
	ld.global.u8 	%rs4, [%rd54];
	setp.eq.s16 	%p10, %rs4, 0;
	mul.f32 	%f18, %f17, %f4;
	selp.f32 	%f19, %f3, %f18, %p10;
	max.f32 	%f20, %f16, %f19;
	add.s64 	%rd55, %rd31, 128;
	cvt.u32.u64 	%r95, %rd55;
	div.s32 	%r96, %r95, %r9;
	mul.lo.s32 	%r97, %r96, %r9;
	sub.s32 	%r98, %r95, %r97;
	div.s32 	%r99, %r98, %r10;
	mul.lo.s32 	%r100, %r99, %r10;
	sub.s32 	%r101, %r98, %r100;
	div.s32 	%r102, %r101, %r11;
	mul.lo.s32 	%r103, %r102, %r11;
	sub.s32 	%r104, %r101, %r103;
	selp.b32 	%r105, 0, %r96, %p6;
	selp.b32 	%r106, 0, %r99, %p5;
	selp.b32 	%r107, 0, %r102, %p4;
	selp.b32 	%r108, 0, %r104, %p3;
	mul.lo.s32 	%r109, %r13, %r105;
	mad.lo.s32 	%r110, %r14, %r106, %r109;
	mad.lo.s32 	%r111, %r15, %r107, %r110;
	mad.lo.s32 	%r112, %r16, %r108, %r111;
	shl.b64 	%rd56, %rd55, 32;
	shr.s64 	%rd57, %rd56, 30;
	add.s64 	%rd58, %rd6, %rd57;
	ld.global.f32 	%f21, [%rd58];
	cvt.s64.s32 	%rd59, %r112;
	add.s64 	%rd60, %rd7, %rd59;
	ld.global.u8 	%rs5, [%rd60];
	setp.eq.s16 	%p11, %rs5, 0;
	mul.f32 	%f22, %f21, %f4;
	selp.f32 	%f23, %f3, %f22, %p11;
	max.f32 	%f24, %f20, %f23;
	add.s64 	%rd61, %rd31, 160;
	cvt.u32.u64 	%r113, %rd61;
	div.s32 	%r114, %r113, %r9;
	mul.lo.s32 	%r115, %r114, %r9;
	sub.s32 	%r116, %r113, %r115;
	div.s32 	%r117, %r116, %r10;
	mul.lo.s32 	%r118, %r117, %r10;
	sub.s32 	%r119, %r116, %r118;
	div.s32 	%r120, %r119, %r11;
	mul.lo.s32 	%r121, %r120, %r11;
	sub.s32 	%r122, %r119, %r121;
	selp.b32 	%r123, 0, %r114, %p6;
	selp.b32 	%r124, 0, %r117, %p5;
	selp.b32 	%r125, 0, %r120, %p4;
	selp.b32 	%r126, 0, %r122, %p3;
	mul.lo.s32 	%r127, %r13, %r123;
	mad.lo.s32 	%r128, %r14, %r124, %r127;
	mad.lo.s32 	%r129, %r15, %r125, %r128;
	mad.lo.s32 	%r130, %r16, %r126, %r129;
	shl.b64 	%rd62, %rd61, 32;
	shr.s64 	%rd63, %rd62, 30;
	add.s64 	%rd64, %rd6, %rd63;
	ld.global.f32 	%f25, [%rd64];
	cvt.s64.s32 	%rd65, %r130;
	add.s64 	%rd66, %rd7, %rd65;
	ld.global.u8 	%rs6, [%rd66];
	setp.eq.s16 	%p12, %rs6, 0;
	mul.f32 	%f26, %f25, %f4;
	selp.f32 	%f27, %f3, %f26, %p12;
	max.f32 	%f28, %f24, %f27;
	add.s64 	%rd67, %rd31, 192;
	cvt.u32.u64 	%r131, %rd67;
	div.s32 	%r132, %r131, %r9;
	mul.lo.s32 	%r133, %r132, %r9;
	sub.s32 	%r134, %r131, %r133;
	div.s32 	%r135, %r134, %r10;
	mul.lo.s32 	%r136, %r135, %r10;
	sub.s32 	%r137, %r134, %r136;
	div.s32 	%r138, %r137, %r11;
	mul.lo.s32 	%r139, %r138, %r11;
	sub.s32 	%r140, %r137, %r139;
	selp.b32 	%r141, 0, %r132, %p6;
	selp.b32 	%r142, 0, %r135, %p5;
	selp.b32 	%r143, 0, %r138, %p4;
	selp.b32 	%r144, 0, %r140, %p3;
	mul.lo.s32 	%r145, %r13, %r141;
	mad.lo.s32 	%r146, %r14, %r142, %r145;
	mad.lo.s32 	%r147, %r15, %r143, %r146;
	mad.lo.s32 	%r148, %r16, %r144, %r147;
	shl.b64 	%rd68, %rd67, 32;
	shr.s64 	%rd69, %rd68, 30;
	add.s64 	%rd70, %rd6, %rd69;
	ld.global.f32 	%f29, [%rd70];
	cvt.s64.s32 	%rd71, %r148;
	add.s64 	%rd72, %rd7, %rd71;
	ld.global.u8 	%rs7, [%rd72];
	setp.eq.s16 	%p13, %rs7, 0;
	mul.f32 	%f30, %f29, %f4;
	selp.f32 	%f31, %f3, %f30, %p13;
	max.f32 	%f32, %f28, %f31;
	add.s64 	%rd73, %rd31, 224;
	cvt.u32.u64 	%r149, %rd73;
	div.s32 	%r150, %r149, %r9;
	mul.lo.s32 	%r151, %r150, %r9;
	sub.s32 	%r152, %r149, %r151;
	div.s32 	%r153, %r152, %r10;
	mul.lo.s32 	%r154, %r153, %r10;
	sub.s32 	%r155, %r152, %r154;
	div.s32 	%r156, %r155, %r11;
	mul.lo.s32 	%r157, %r156, %r11;
	sub.s32 	%r158, %r155, %r157;
	selp.b32 	%r159, 0, %r150, %p6;
	selp.b32 	%r160, 0, %r153, %p5;
	selp.b32 	%r161, 0, %r156, %p4;
	selp.b32 	%r162, 0, %r158, %p3;
	mul.lo.s32 	%r163, %r13, %r159;
	mad.lo.s32 	%r164, %r14, %r160, %r163;
	mad.lo.s32 	%r165, %r15, %r161, %r164;
	mad.lo.s32 	%r166, %r16, %r162, %r165;
	shl.b64 	%rd74, %rd73, 32;
	shr.s64 	%rd75, %rd74, 30;
	add.s64 	%rd76, %rd6, %rd75;
	ld.global.f32 	%f33, [%rd76];
	cvt.s64.s32 	%rd77, %r166;
	add.s64 	%rd78, %rd7, %rd77;
	ld.global.u8 	%rs8, [%rd78];
	setp.eq.s16 	%p14, %rs8, 0;
	mul.f32 	%f34, %f33, %f4;
	selp.f32 	%f35, %f3, %f34, %p14;
	max.f32 	%f36, %f32, %f35;
	add.s64 	%rd79, %rd31, 256;
	cvt.u32.u64 	%r167, %rd79;
	div.s32 	%r168, %r167, %r9;
	mul.lo.s32 	%r169, %r168, %r9;
	sub.s32 	%r170, %r167, %r169;
	div.s32 	%r171, %r170, %r10;
	mul.lo.s32 	%r172, %r171, %r10;
	sub.s32 	%r173, %r170, %r172;
	div.s32 	%r174, %r173, %r11;
	mul.lo.s32 	%r175, %r174, %r11;
	sub.s32 	%r176, %r173, %r175;
	selp.b32 	%r177, 0, %r168, %p6;
	selp.b32 	%r178, 0, %r171, %p5;
	selp.b32 	%r179, 0, %r174, %p4;
	selp.b32 	%r180, 0, %r176, %p3;
	mul.lo.s32 	%r181, %r13, %r177;
	mad.lo.s32 	%r182, %r14, %r178, %r181;
	mad.lo.s32 	%r183, %r15, %r179, %r182;
	mad.lo.s32 	%r184, %r16, %r180, %r183;
	shl.b64 	%rd80, %rd79, 32;
	shr.s64 	%rd81, %rd80, 30;
	add.s64 	%rd82, %rd6, %rd81;
	ld.global.f32 	%f37, [%rd82];
	cvt.s64.s32 	%rd83, %r184;
	add.s64 	%rd84, %rd7, %rd83;
	ld.global.u8 	%rs9, [%rd84];
	setp.eq.s16 	%p15, %rs9, 0;
	mul.f32 	%f38, %f37, %f4;
	selp.f32 	%f39, %f3, %f38, %p15;
	max.f32 	%f40, %f36, %f39;
	add.s64 	%rd85, %rd31, 288;
	cvt.u32.u64 	%r185, %rd85;
	div.s32 	%r186, %r185, %r9;
	mul.lo.s32 	%r187, %r186, %r9;
	sub.s32 	%r188, %r185, %r187;
	div.s32 	%r189, %r188, %r10;
	mul.lo.s32 	%r190, %r189, %r10;
	sub.s32 	%r191, %r188, %r190;
	div.s32 	%r192, %r191, %r11;
	mul.lo.s32 	%r193, %r192, %r11;
	sub.s32 	%r194, %r191, %r193;
	selp.b32 	%r195, 0, %r186, %p6;
	selp.b32 	%r196, 0, %r189, %p5;
	selp.b32 	%r197, 0, %r192, %p4;
	selp.b32 	%r198, 0, %r194, %p3;
	mul.lo.s32 	%r199, %r13, %r195;
	mad.lo.s32 	%r200, %r14, %r196, %r199;
	mad.lo.s32 	%r201, %r15, %r197, %r200;
	mad.lo.s32 	%r202, %r16, %r198, %r201;
	shl.b64 	%rd86, %rd85, 32;
	shr.s64 	%rd87, %rd86, 30;
	add.s64 	%rd88, %rd6, %rd87;
	ld.global.f32 	%f41, [%rd88];
	cvt.s64.s32 	%rd89, %r202;
	add.s64 	%rd90, %rd7, %rd89;
	ld.global.u8 	%rs10, [%rd90];
	setp.eq.s16 	%p16, %rs10, 0;
	mul.f32 	%f42, %f41, %f4;
	selp.f32 	%f43, %f3, %f42, %p16;
	max.f32 	%f44, %f40, %f43;
	add.s64 	%rd91, %rd31, 320;
	cvt.u32.u64 	%r203, %rd91;
	div.s32 	%r204, %r203, %r9;
	mul.lo.s32 	%r205, %r204, %r9;
	sub.s32 	%r206, %r203, %r205;
	div.s32 	%r207, %r206, %r10;
	mul.lo.s32 	%r208, %r207, %r10;
	sub.s32 	%r209, %r206, %r208;
	div.s32 	%r210, %r209, %r11;
	mul.lo.s32 	%r211, %r210, %r11;
	sub.s32 	%r212, %r209, %r211;
	selp.b32 	%r213, 0, %r204, %p6;
	selp.b32 	%r214, 0, %r207, %p5;
	selp.b32 	%r215, 0, %r210, %p4;
	selp.b32 	%r216, 0, %r212, %p3;
	mul.lo.s32 	%r217, %r13, %r213;
	mad.lo.s32 	%r218, %r14, %r214, %r217;
	mad.lo.s32 	%r219, %r15, %r215, %r218;
	mad.lo.s32 	%r220, %r16, %r216, %r219;
	shl.b64 	%rd92, %rd91, 32;
	shr.s64 	%rd93, %rd92, 30;
	add.s64 	%rd94, %rd6, %rd93;
	ld.global.f32 	%f45, [%rd94];
	cvt.s64.s32 	%rd95, %r220;
	add.s64 	%rd96, %rd7, %rd95;
	ld.global.u8 	%rs11, [%rd96];
	setp.eq.s16 	%p17, %rs11, 0;
	mul.f32 	%f46, %f45, %f4;
	selp.f32 	%f47, %f3, %f46, %p17;
	max.f32 	%f48, %f44, %f47;
	add.s64 	%rd97, %rd31, 352;
	cvt.u32.u64 	%r221, %rd97;
	div.s32 	%r222, %r221, %r9;
	mul.lo.s32 	%r223, %r222, %r9;
	sub.s32 	%r224, %r221, %r223;
	div.s32 	%r225, %r224, %r10;
	mul.lo.s32 	%r226, %r225, %r10;
	sub.s32 	%r227, %r224, %r226;
	div.s32 	%r228, %r227, %r11;
	mul.lo.s32 	%r229, %r228, %r11;
	sub.s32 	%r230, %r227, %r229;
	selp.b32 	%r231, 0, %r222, %p6;
	selp.b32 	%r232, 0, %r225, %p5;
	selp.b32 	%r233, 0, %r228, %p4;
	selp.b32 	%r234, 0, %r230, %p3;
	mul.lo.s32 	%r235, %r13, %r231;
	mad.lo.s32 	%r236, %r14, %r232, %r235;
	mad.lo.s32 	%r237, %r15, %r233, %r236;
	mad.lo.s32 	%r238, %r16, %r234, %r237;
	shl.b64 	%rd98, %rd97, 32;
	shr.s64 	%rd99, %rd98, 30;
	add.s64 	%rd100, %rd6, %rd99;
	ld.global.f32 	%f49, [%rd100];
	cvt.s64.s32 	%rd101, %r238;
	add.s64 	%rd102, %rd7, %rd101;
	ld.global.u8 	%rs12, [%rd102];
	setp.eq.s16 	%p18, %rs12, 0;
	mul.f32 	%f50, %f49, %f4;
	selp.f32 	%f51, %f3, %f50, %p18;
	max.f32 	%f52, %f48, %f51;
	add.s64 	%rd103, %rd31, 384;
	cvt.u32.u64 	%r239, %rd103;
	div.s32 	%r240, %r239, %r9;
	mul.lo.s32 	%r241, %r240, %r9;
	sub.s32 	%r242, %r239, %r241;
	div.s32 	%r243, %r242, %r10;
	mul.lo.s32 	%r244, %r243, %r10;
	sub.s32 	%r245, %r242, %r244;
	div.s32 	%r246, %r245, %r11;
	mul.lo.s32 	%r247, %r246, %r11;
	sub.s32 	%r248, %r245, %r247;
	selp.b32 	%r249, 0, %r240, %p6;
	selp.b32 	%r250, 0, %r243, %p5;
	selp.b32 	%r251, 0, %r246, %p4;
	selp.b32 	%r252, 0, %r248, %p3;
	mul.lo.s32 	%r253, %r13, %r249;
	mad.lo.s32 	%r254, %r14, %r250, %r253;
	mad.lo.s32 	%r255, %r15, %r251, %r254;
	mad.lo.s32 	%r256, %r16, %r252, %r255;
	shl.b64 	%rd104, %rd103, 32;
	shr.s64 	%rd105, %rd104, 30;
	add.s64 	%rd106, %rd6, %rd105;
	ld.global.f32 	%f53, [%rd106];
	cvt.s64.s32 	%rd107, %r256;
	add.s64 	%rd108, %rd7, %rd107;
	ld.global.u8 	%rs13, [%rd108];
	setp.eq.s16 	%p19, %rs13, 0;
	mul.f32 	%f54, %f53, %f4;
	selp.f32 	%f55, %f3, %f54, %p19;
	max.f32 	%f56, %f52, %f55;
	mov.b32 	%r257, %f56;
	shfl.sync.bfly.b32	%r258|%p20, %r257, 16, 31, -1;
	mov.b32 	%f57, %r258;
	max.f32 	%f58, %f56, %f57;
	mov.b32 	%r259, %f58;
	shfl.sync.bfly.b32	%r260|%p21, %r259, 8, 31, -1;
	mov.b32 	%f59, %r260;
	max.f32 	%f60, %f58, %f59;
	mov.b32 	%r261, %f60;
	shfl.sync.bfly.b32	%r262|%p22, %r261, 4, 31, -1;
	mov.b32 	%f61, %r262;
	max.f32 	%f62, %f60, %f61;
	mov.b32 	%r263, %f62;
	shfl.sync.bfly.b32	%r264|%p23, %r263, 2, 31, -1;
	mov.b32 	%f63, %r264;
	max.f32 	%f64, %f62, %f63;
	mov.b32 	%r265, %f64;
	shfl.sync.bfly.b32	%r266|%p24, %r265, 1, 31, -1;
	mov.b32 	%f65, %r266;
	max.f32 	%f66, %f64, %f65;
	sub.f32 	%f67, %f7, %f66;
	fma.rn.f32 	%f68, %f67, 0f3BBB989D, 0f3F000000;
	cvt.sat.f32.f32 	%f69, %f68;
	mov.f32 	%f70, 0f4B400001;
	mov.f32 	%f71, 0f437C0000;
	fma.rm.f32 	%f72, %f69, %f71, %f70;
	add.f32 	%f73, %f72, 0fCB40007F;
	neg.f32 	%f74, %f73;
	fma.rn.f32 	%f75, %f67, 0f3FB8AA3B, %f74;
	fma.rn.f32 	%f76, %f67, 0f32A57060, %f75;
	mov.b32 	%r267, %f72;
	shl.b32 	%r268, %r267, 23;
	mov.b32 	%f77, %r268;
	ex2.approx.ftz.f32 	%f78, %f76;
	mul.f32 	%f79, %f78, %f77;
	add.f32 	%f80, %f79, 0f00000000;
	sub.f32 	%f81, %f11, %f66;
	fma.rn.f32 	%f82, %f81, 0f3BBB989D, 0f3F000000;
	cvt.sat.f32.f32 	%f83, %f82;
	fma.rm.f32 	%f84, %f83, %f71, %f70;
	add.f32 	%f85, %f84, 0fCB40007F;
	neg.f32 	%f86, %f85;
	fma.rn.f32 	%f87, %f81, 0f3FB8AA3B, %f86;
	fma.rn.f32 	%f88, %f81, 0f32A57060, %f87;
	mov.b32 	%r269, %f84;
	shl.b32 	%r270, %r269, 23;
	mov.b32 	%f89, %r270;
	ex2.approx.ftz.f32 	%f90, %f88;
	mul.f32 	%f91, %f90, %f89;
	add.f32 	%f92, %f80, %f91;
	sub.f32 	%f93, %f15, %f66;
	fma.rn.f32 	%f94, %f93, 0f3BBB989D, 0f3F000000;
	cvt.sat.f32.f32 	%f95, %f94;
	fma.rm.f32 	%f96, %f95, %f71, %f70;
	add.f32 	%f97, %f96, 0fCB40007F;
	neg.f32 	%f98, %f97;
	fma.rn.f32 	%f99, %f93, 0f3FB8AA3B, %f98;
	fma.rn.f32 	%f100, %f93, 0f32A57060, %f99;
	mov.b32 	%r271, %f96;
	shl.b32 	%r272, %r271, 23;
	mov.b32 	%f101, %r272;
	ex2.approx.ftz.f32 	%f102, %f100;
	mul.f32 	%f103, %f102, %f101;
	add.f32 	%f104, %f92, %f103;
	sub.f32 	%f105, %f19, %f66;
	fma.rn.f32 	%f106, %f105, 0f3BBB989D, 0f3F000000;
	cvt.sat.f32.f32 	%f107, %f106;
	fma.rm.f32 	%f108, %f107, %f71, %f70;
	add.f32 	%f109, %f108, 0fCB40007F;
	neg.f32 	%f110, %f109;
	fma.rn.f32 	%f111, %f105, 0f3FB8AA3B, %f110;
	fma.rn.f32 	%f112, %f105, 0f32A57060, %f111;
	mov.b32 	%r273, %f108;
	shl.b32 	%r274, %r273, 23;
	mov.b32 	%f113, %r274;
	ex2.approx.ftz.f32 	%f114, %f112;
	mul.f32 	%f115, %f114, %f113;
	add.f32 	%f116, %f104, %f115;
	sub.f32 	%f117, %f23, %f66;
	fma.rn.f32 	%f118, %f117, 0f3BBB989D, 0f3F000000;
	cvt.sat.f32.f32 	%f119, %f118;
	fma.rm.f32 	%f120, %f119, %f71, %f70;
	add.f32 	%f121, %f120, 0fCB40007F;
	neg.f32 	%f122, %f121;
	fma.rn.f32 	%f123, %f117, 0f3FB8AA3B, %f122;
	fma.rn.f32 	%f124, %f117, 0f32A57060, %f123;
	mov.b32 	%r275, %f120;
	shl.b32 	%r276, %r275, 23;
	mov.b32 	%f125, %r276;
	ex2.approx.ftz.f32 	%f126, %f124;
	mul.f32 	%f127, %f126, %f125;
	add.f32 	%f128, %f116, %f127;
	sub.f32 	%f129, %f27, %f66;
	fma.rn.f32 	%f130, %f129, 0f3BBB989D, 0f3F000000;
	cvt.sat.f32.f32 	%f131, %f130;
	fma.rm.f32 	%f132, %f131, %f71, %f70;
	add.f32 	%f133, %f132, 0fCB40007F;
	neg.f32 	%f134, %f133;
	fma.rn.f32 	%f135, %f129, 0f3FB8AA3B, %f134;
	fma.rn.f32 	%f136, %f129, 0f32A57060, %f135;
	mov.b32 	%r277, %f132;
	shl.b32 	%r278, %r277, 23;
	mov.b32 	%f137, %r278;
	ex2.approx.ftz.f32 	%f138, %f136;
	mul.f32 	%f139, %f138, %f137;
	add.f32 	%f140, %f128, %f139;
	sub.f32 	%f141, %f31, %f66;
	fma.rn.f32 	%f142, %f141, 0f3BBB989D, 0f3F000000;
	cvt.sat.f32.f32 	%f143, %f142;
	fma.rm.f32 	%f144, %f143, %f71, %f70;
	add.f32 	%f145, %f144, 0fCB40007F;
	neg.f32 	%f146, %f145;
	fma.rn.f32 	%f147, %f141, 0f3FB8AA3B, %f146;
	fma.rn.f32 	%f148, %f141, 0f32A57060, %f147;
	mov.b32 	%r279, %f144;
	shl.b32 	%r280, %r279, 23;
	mov.b32 	%f149, %r280;
	ex2.approx.ftz.f32 	%f150, %f148;
	mul.f32 	%f151, %f150, %f149;
	add.f32 	%f152, %f140, %f151;
	sub.f32 	%f153, %f35, %f66;
	fma.rn.f32 	%f154, %f153, 0f3BBB989D, 0f3F000000;
	cvt.sat.f32.f32 	%f155, %f154;
	fma.rm.f32 	%f156, %f155, %f71, %f70;
	add.f32 	%f157, %f156, 0fCB40007F;
	neg.f32 	%f158, %f157;
	fma.rn.f32 	%f159, %f153, 0f3FB8AA3B, %f158;
	fma.rn.f32 	%f160, %f153, 0f32A57060, %f159;
	mov.b32 	%r281, %f156;
	shl.b32 	%r282, %r281, 23;
	mov.b32 	%f161, %r282;
	ex2.approx.ftz.f32 	%f162, %f160;
	mul.f32 	%f163, %f162, %f161;
	add.f32 	%f164, %f152, %f163;
	sub.f32 	%f165, %f39, %f66;
	fma.rn.f32 	%f166, %f165, 0f3BBB989D, 0f3F000000;
	cvt.sat.f32.f32 	%f167, %f166;
	fma.rm.f32 	%f168, %f167, %f71, %f70;
	add.f32 	%f169, %f168, 0fCB40007F;
	neg.f32 	%f170, %f169;
	fma.rn.f32 	%f171, %f165, 0f3FB8AA3B, %f170;
	fma.rn.f32 	%f172, %f165, 0f32A57060, %f171;
	mov.b32 	%r283, %f168;
	shl.b32 	%r284, %r283, 23;
	mov.b32 	%f173, %r284;
	ex2.approx.ftz.f32 	%f174, %f172;
	mul.f32 	%f175, %f174, %f173;
	add.f32 	%f176, %f164, %f175;
	sub.f32 	%f177, %f43, %f66;
	fma.rn.f32 	%f178, %f177, 0f3BBB989D, 0f3F000000;
	cvt.sat.f32.f32 	%f179, %f178;
	fma.rm.f32 	%f180, %f179, %f71, %f70;
	add.f32 	%f181, %f180, 0fCB40007F;
	neg.f32 	%f182, %f181;
	fma.rn.f32 	%f183, %f177, 0f3FB8AA3B, %f182;
	fma.rn.f32 	%f184, %f177, 0f32A57060, %f183;
	mov.b32 	%r285, %f180;
	shl.b32 	%r286, %r285, 23;
	mov.b32 	%f185, %r286;
	ex2.approx.ftz.f32 	%f186, %f184;
	mul.f32 	%f187, %f186, %f185;
	add.f32 	%f188, %f176, %f187;
	sub.f32 	%f189, %f47, %f66;
	fma.rn.f32 	%f190, %f189, 0f3BBB989D, 0f3F000000;
	cvt.sat.f32.f32 	%f191, %f190;
	fma.rm.f32 	%f192, %f191, %f71, %f70;
	add.f32 	%f193, %f192, 0fCB40007F;
	neg.f32 	%f194, %f193;
	fma.rn.f32 	%f195, %f189, 0f3FB8AA3B, %f194;
	fma.rn.f32 	%f196, %f189, 0f32A57060, %f195;
	mov.b32 	%r287, %f192;
	shl.b32 	%r288, %r287, 23;
	mov.b32 	%f197, %r288;
	ex2.approx.ftz.f32 	%f198, %f196;
	mul.f32 	%f199, %f198, %f197;
	add.f32 	%f200, %f188, %f199;
	sub.f32 	%f201, %f51, %f66;
	fma.rn.f32 	%f202, %f201, 0f3BBB989D, 0f3F000000;
	cvt.sat.f32.f32 	%f203, %f202;
	fma.rm.f32 	%f204, %f203, %f71, %f70;
	add.f32 	%f205, %f204, 0fCB40007F;
	neg.f32 	%f206, %f205;
	fma.rn.f32 	%f207, %f201, 0f3FB8AA3B, %f206;
	fma.rn.f32 	%f208, %f201, 0f32A57060, %f207;
	mov.b32 	%r289, %f204;
	shl.b32 	%r290, %r289, 23;
	mov.b32 	%f209, %r290;
	ex2.approx.ftz.f32 	%f210, %f208;
	mul.f32 	%f211, %f210, %f209;
	add.f32 	%f212, %f200, %f211;
	sub.f32 	%f213, %f55, %f66;
	fma.rn.f32 	%f214, %f213, 0f3BBB989D, 0f3F000000;
	cvt.sat.f32.f32 	%f215, %f214;
	fma.rm.f32 	%f216, %f215, %f71, %f70;
	add.f32 	%f217, %f216, 0fCB40007F;
	neg.f32 	%f218, %f217;
	fma.rn.f32 	%f219, %f213, 0f3FB8AA3B, %f218;
	fma.rn.f32 	%f220, %f213, 0f32A57060, %f219;
	mov.b32 	%r291, %f216;
	shl.b32 	%r292, %r291, 23;
	mov.b32 	%f221, %r292;
	ex2.approx.ftz.f32 	%f222, %f220;
	mul.f32 	%f223, %f222, %f221;
	add.f32 	%f224, %f212, %f223;
	mov.b32 	%r293, %f224;
	shfl.sync.bfly.b32	%r294|%p25, %r293, 16, 31, -1;
	mov.b32 	%f225, %r294;
	add.f32 	%f226, %f224, %f225;
	mov.b32 	%r295, %f226;
	shfl.sync.bfly.b32	%r296|%p26, %r295, 8, 31, -1;
	mov.b32 	%f227, %r296;
	add.f32 	%f228, %f226, %f227;
	mov.b32 	%r297, %f228;
	shfl.sync.bfly.b32	%r298|%p27, %r297, 4, 31, -1;
	mov.b32 	%f229, %r298;
	add.f32 	%f230, %f228, %f229;
	mov.b32 	%r299, %f230;
	shfl.sync.bfly.b32	%r300|%p28, %r299, 2, 31, -1;
	mov.b32 	%f231, %r300;
	add.f32 	%f232, %f230, %f231;
	mov.b32 	%r301, %f232;
	shfl.sync.bfly.b32	%r302|%p29, %r301, 1, 31, -1;
	mov.b32 	%f233, %r302;
	add.f32 	%f234, %f232, %f233;
	div.rn.f32 	%f235, %f79, %f234;
	div.rn.f32 	%f236, %f91, %f234;
	div.rn.f32 	%f237, %f103, %f234;
	div.rn.f32 	%f238, %f115, %f234;
	div.rn.f32 	%f239, %f127, %f234;
	div.rn.f32 	%f240, %f139, %f234;
	div.rn.f32 	%f241, %f151, %f234;
	div.rn.f32 	%f242, %f163, %f234;
	div.rn.f32 	%f243, %f175, %f234;
	div.rn.f32 	%f244, %f187, %f234;
	div.rn.f32 	%f245, %f199, %f234;
	div.rn.f32 	%f246, %f211, %f234;
	div.rn.f32 	%f247, %f223, %f234;
	mad.lo.s64 	%rd109, %rd112, %rd4, %rd8;
	shl.b64 	%rd110, %rd109, 2;
	add.s64 	%rd111, %rd9, %rd110;
	st.global.f32 	[%rd111], %f235;
	st.global.f32 	[%rd111+128], %f236;
	st.global.f32 	[%rd111+256], %f237;
	st.global.f32 	[%rd111+384], %f238;
	st.global.f32 	[%rd111+512], %f239;
	st.global.f32 	[%rd111+640], %f240;
	st.global.f32 	[%rd111+768], %f241;
	st.global.f32 	[%rd111+896], %f242;
	st.global.f32 	[%rd111+1024], %f243;
	st.global.f32 	[%rd111+1152], %f244;
	st.global.f32 	[%rd111+1280], %f245;
	st.global.f32 	[%rd111+1408], %f246;
	st.global.f32 	[%rd111+1536], %f247;
	add.s64 	%rd112, %rd112, %rd10;
	setp.lt.s64 	%p30, %rd112, %rd23;
	@%p30 bra 	$L__BB550_4;
$L__BB550_5:
	ret;

}
	// .globl	_Z15SoftmaxWarpImplI22BroadcastScaleMaskLoadIffbLm4EiE11DirectStoreIffEfLi1ELi13ELi32ELi1ELb1EL9Algorithm0EEvT_T0_ll
.visible .entry _Z15SoftmaxWarpImplI22BroadcastScaleMaskLoadIffbLm4EiE11DirectStoreIffEfLi1ELi13ELi32ELi1ELb1EL9Algorithm0EEvT_T0_ll(
	.param .align 8 .b8 _Z15SoftmaxWarpImplI22BroadcastScaleMaskLoadIffbLm4EiE11DirectStoreIffEfLi1ELi13ELi32ELi1ELb1EL9Algorithm0EEvT_T0_ll_param_0[120],
	.param .align 8 .b8 _Z15SoftmaxWarpImplI22BroadcastScaleMaskLoadIffbLm4EiE11DirectStoreIffEfLi1ELi13ELi32ELi1ELb1EL9Algorithm0EEvT_T0_ll_param_1[16],
	.param .u64 _Z15SoftmaxWarpImplI22BroadcastScaleMaskLoadIffbLm4EiE11DirectStoreIffEfLi1ELi13ELi32ELi1ELb1EL9Algorithm0EEvT_T0_ll_param_2,
	.param .u64 _Z15SoftmaxWarpImplI22BroadcastScaleMaskLoadIffbLm4EiE11DirectStoreIffEfLi1ELi13ELi32ELi1ELb1EL9Algorithm0EEvT_T0_ll_param_3
)
{
	.reg .pred 	%p<105>;
	.reg .b16 	%rs<14>;
	.reg .b32 	%r<315>;
	.reg .b32 	%f<313>;
	.reg .b64 	%rd<129>;

	ld.param.u64 	%rd39, [_Z15SoftmaxWarpImplI22BroadcastScaleMaskLoadIffbLm4EiE11DirectStoreIffEfLi1ELi13ELi32ELi1ELb1EL9Algorithm0EEvT_T0_ll_param_1+8];
	ld.param.u64 	%rd38, [_Z15SoftmaxWarpImplI22BroadcastScaleMaskLoadIffbLm4EiE11DirectStoreIffEfLi1ELi13ELi32ELi1ELb1EL9Algorithm0EEvT_T0_ll_param_1];
	ld.param.v2.f32 	{%f68, %f69}, [_Z15SoftmaxWarpImplI22BroadcastScaleMaskLoadIffbLm4EiE11DirectStoreIffEfLi1ELi13ELi32ELi1ELb1EL9Algorithm0EEvT_T0_ll_param_0+112];
	ld.param.u64 	%rd37, [_Z15SoftmaxWarpImplI22BroadcastScaleMaskLoadIffbLm4EiE11DirectStoreIffEfLi1ELi13ELi32ELi1ELb1EL9Algorithm0EEvT_T0_ll_param_0+104];
	ld.param.v2.u32 	{%r15, %r16}, [_Z15SoftmaxWarpImplI22BroadcastScaleMaskLoadIffbLm4EiE11DirectStoreIffEfLi1ELi13ELi32ELi1ELb1EL9Algorithm0EEvT_T0_ll_param_0+88];
	ld.param.v2.u32 	{%r13, %r14}, [_Z15SoftmaxWarpImplI22BroadcastScaleMaskLoadIffbLm4EiE11DirectStoreIffEfLi1ELi13ELi32ELi1ELb1EL9Algorithm0EEvT_T0_ll_param_0+80];
	ld.param.v2.u32 	{%r11, %r12}, [_Z15SoftmaxWarpImplI22BroadcastScaleMaskLoadIffbLm4EiE11DirectStoreIffEfLi1ELi13ELi32ELi1ELb1EL9Algorithm0EEvT_T0_ll_param_0+64];
	ld.param.v2.u32 	{%r9, %r10}, [_Z15SoftmaxWarpImplI22BroadcastScaleMaskLoadIffbLm4EiE11DirectStoreIffEfLi1ELi13ELi32ELi1ELb1EL9Algorithm0EEvT_T0_ll_param_0+56];
	ld.param.u64 	%rd33, [_Z15SoftmaxWarpImplI22BroadcastScaleMaskLoadIffbLm4EiE11DirectStoreIffEfLi1ELi13ELi32ELi1ELb1EL9Algorithm0EEvT_T0_ll_param_0+40];
	ld.param.u64 	%rd32, [_Z15SoftmaxWarpImplI22BroadcastScaleMaskLoadIffbLm4EiE11DirectStoreIffEfLi1ELi13ELi32ELi1ELb1EL9Algorithm0EEvT_T0_ll_param_0+32];
	ld.param.u64 	%rd31, [_Z15SoftmaxWarpImplI22BroadcastScaleMaskLoadIffbLm4EiE11DirectStoreIffEfLi1ELi13ELi32ELi1ELb1EL9Algorithm0EEvT_T0_ll_param_0+24];
	ld.param.u64 	%rd30, [_Z15SoftmaxWarpImplI22BroadcastScaleMaskLoadIffbLm4EiE11DirectStoreIffEfLi1ELi13ELi32ELi1ELb1EL9Algorithm0EEvT_T0_ll_param_0+16];
	ld.param.u64 	%rd29, [_Z15SoftmaxWarpImplI22BroadcastScaleMaskLoadIffbLm4EiE11DirectStoreIffEfLi1ELi13ELi32ELi1ELb1EL9Algorithm0EEvT_T0_ll_param_0+8];
	ld.param.u64 	%rd28, [_Z15SoftmaxWarpImplI22BroadcastScaleMaskLoadIffbLm4EiE11DirectStoreIffEfLi1ELi13ELi32ELi1ELb1EL9Algorithm0EEvT_T0_ll_param_0];
	ld.param.u64 	%rd40, [_Z15SoftmaxWarpImplI22BroadcastScaleMaskLoadIffbLm4EiE11DirectStoreIffEfLi1ELi13ELi32ELi1ELb1EL9Algorithm0EEvT_T0_ll_param_2];
	ld.param.u64 	%rd41, [_Z15SoftmaxWarpImplI22BroadcastScaleMaskLoadIffbLm4EiE11DirectStoreIffEfLi1ELi13ELi32ELi1ELb1EL9Algorithm0EEvT_T0_ll_param_3];
	cvta.to.global.u64 	%rd1, %rd28;
	cvta.to.global.u64 	%rd2, %rd29;
	setp.lt.s64 	%p1, %rd41, 417;
	@%p1 bra 	$L__BB551_2;
	mov.u64 	%rd42, $str;
	cvta.global.u64 	%rd43, %rd42;
	mov.u64 	%rd44, $str$1;
	cvta.global.u64 	%rd45, %rd44;
	mov.u64 	%rd46, __unnamed_537;
	cvta.global.u64 	%rd47, %rd46;
	{ // callseq 536, 0
	.param .b64 param0;
	st.param.b64 	[param0], %rd43;
	.param .b64 param1;
	st.param.b64 	[param1], %rd45;
	.param .b32 param2;
	st.param.b32 	[param2], 219;
	.param .b64 param3;
	st.param.b64 	[param3], %rd47;
	.param .b64 param4;
	st.param.b64 	[param4], 1;
	call.uni 
	__assertfail, 
	(
	param0, 
	param1, 
	param2, 
	param3, 
	param4
	);
	} // callseq 536
$L__BB551_2:
	mov.u32 	%r17, %ctaid.x;
	mov.u32 	%r18, %ntid.y;
	mov.u32 	%r19, %tid.y;
	mad.lo.s32 	%r20, %r17, %r18, %r19;
	mov.u32 	%r21, %nctaid.x;
	mul.lo.s32 	%r8, %r21, %r18;
	cvt.s64.s32 	%rd128, %r20;
	setp.le.s64 	%p2, %rd40, %rd128;
	@%p2 bra 	$L__BB551_57;
	mov.u32 	%r22, %tid.x;
	cvt.u64.u32 	%rd9, %r22;
	add.s32 	%r23, %r22, 32;
	cvt.u64.u32 	%rd10, %r23;
	add.s32 	%r24, %r22, 64;
	cvt.u64.u32 	%rd11, %r24;
	add.s32 	%r25, %r22, 96;
	cvt.u64.u32 	%rd12, %r25;
	add.s32 	%r26, %r22, 128;
	cvt.u64.u32 	%rd13, %r26;
	add.s32 	%r27, %r22, 160;
	cvt.u64.u32 	%rd14, %r27;
	add.s32 	%r28, %r22, 192;
	cvt.u64.u32 	%rd15, %r28;
	add.s32 	%r29, %r22, 224;
	cvt.u64.u32 	%rd16, %r29;
	add.s32 	%r30, %r22, 256;
	cvt.u64.u32 	%rd17, %r30;
	add.s32 	%r31, %r22, 288;
	cvt.u64.u32 	%rd18, %r31;
	add.s32 	%r32, %r22, 320;
	cvt.u64.u32 	%rd19, %r32;
	add.s32 	%r33, %r22, 352;
	cvt.u64.u32 	%rd20, %r33;
	add.s32 	%r34, %r22, 384;
	cvt.u64.u32 	%rd21, %r34;
	cvta.to.global.u64 	%rd22, %rd38;
	cvt.s64.s32 	%rd23, %r8;
$L__BB551_4:
	setp.le.s64 	%p3, %rd41, %rd9;
	mul.lo.s64 	%rd25, %rd37, %rd128;
	mov.f32 	%f287, 0fFF800000;
	mov.f32 	%f290, %f287;
	@%p3 bra 	$L__BB551_6;
	setp.eq.s64 	%p4, %rd33, 1;
	setp.eq.s64 	%p5, %rd32, 1;
	setp.eq.s64 	%p6, %rd31, 1;
	setp.eq.s64 	%p7, %rd30, 1;
	add.s64 	%rd48, %rd25, %rd9;
	cvt.u32.u64 	%r35, %rd48;
	div.s32 	%r36, %r35, %r9;
	mul.lo.s32 	%r37, %r36, %r9;
	sub.s32 	%r38, %r35, %r37;
	div.s32 	%r39, %r38, %r10;
	mul.lo.s32 	%r40, %r39, %r10;
	sub.s32 	%r41, %r38, %r40;
	div.s32 	%r42, %r41, %r11;
	mul.lo.s32 	%r43, %r42, %r11;
	sub.s32 	%r44, %r41, %r43;
	selp.b32 	%r45, 0, %r36, %p7;
	selp.b32 	%r46, 0, %r39, %p6;
	selp.b32 	%r47, 0, %r42, %p5;
	selp.b32 	%r48, 0, %r44, %p4;
	mul.lo.s32 	%r49, %r13, %r45;
	mad.lo.s32 	%r50, %r14, %r46, %r49;
	mad.lo.s32 	%r51, %r15, %r47, %r50;
	mad.lo.s32 	%r52, %r16, %r48, %r51;
	shl.b64 	%rd49, %rd48, 32;
	shr.s64 	%rd50, %rd49, 30;
	add.s64 	%rd51, %rd1, %rd50;
	ld.global.f32 	%f71, [%rd51];
	cvt.s64.s32 	%rd52, %r52;
	add.s64 	%rd53, %rd2, %rd52;
	ld.global.u8 	%rs1, [%rd53];
	setp.eq.s16 	%p8, %rs1, 0;
	mul.f32 	%f72, %f71, %f69;
	selp.f32 	%f287, %f68, %f72, %p8;
	max.f32 	%f290, %f287, 0fFF800000;
$L__BB551_6:
	setp.le.s64 	%p9, %rd41, %rd10;
	mov.f32 	%f289, 0fFF800000;
	@%p9 bra 	$L__BB551_8;
	setp.eq.s64 	%p10, %rd33, 1;
	setp.eq.s64 	%p11, %rd32, 1;
	setp.eq.s64 	%p12, %rd31, 1;
	setp.eq.s64 	%p13, %rd30, 1;
	add.s64 	%rd54, %rd25, %rd10;
	cvt.u32.u64 	%r53, %rd54;
	div.s32 	%r54, %r53, %r9;
	mul.lo.s32 	%r55, %r54, %r9;
	sub.s32 	%r56, %r53, %r55;
	div.s32 	%r57, %r56, %r10;
	mul.lo.s32 	%r58, %r57, %r10;
	sub.s32 	%r59, %r56, %r58;
	div.s32 	%r60, %r59, %r11;
	mul.lo.s32 	%r61, %r60, %r11;
	sub.s32 	%r62, %r59, %r61;
	selp.b32 	%r63, 0, %r54, %p13;
	selp.b32 	%r64, 0, %r57, %p12;
	selp.b32 	%r65, 0, %r60, %p11;
	selp.b32 	%r66, 0, %r62, %p10;
	mul.lo.s32 	%r67, %r13, %r63;
	mad.lo.s32 	%r68, %r14, %r64, %r67;
	mad.lo.s32 	%r69, %r15, %r65, %r68;
	mad.lo.s32 	%r70, %r16, %r66, %r69;
	shl.b64 	%rd55, %rd54, 32;
	shr.s64 	%rd56, %rd55, 30;
	add.s64 	%rd57, %rd1, %rd56;
	ld.global.f32 	%f74, [%rd57];
	cvt.s64.s32 	%rd58, %r70;
	add.s64 	%rd59, %rd2, %rd58;
	ld.global.u8 	%rs2, [%rd59];
	setp.eq.s16 	%p14, %rs2, 0;
	mul.f32 	%f75, %f74, %f69;
	selp.f32 	%f289, %f68, %f75, %p14;
	max.f32 	%f290, %f290, %f289;
$L__BB551_8:
	setp.le.s64 	%p15, %rd41, %rd11;
	mov.f32 	%f291, 0fFF800000;
	@%p15 bra 	$L__BB551_10;
	setp.eq.s64 	%p16, %rd33, 1;
	setp.eq.s64 	%p17, %rd32, 1;
	setp.eq.s64 	%p18, %rd31, 1;
	setp.eq.s64 	%p19, %rd30, 1;
	add.s64 	%rd60, %rd25, %rd11;
	cvt.u32.u64 	%r71, %rd60;
	div.s32 	%r72, %r71, %r9;
	mul.lo.s32 	%r73, %r72, %r9;
	sub.s32 	%r74, %r71, %r73;
	div.s32 	%r75, %r74, %r10;
	mul.lo.s32 	%r76, %r75, %r10;
	sub.s32 	%r77, %r74, %r76;
	div.s32 	%r78, %r77, %r11;
	mul.lo.s32 	%r79, %r78, %r11;
	sub.s32 	%r80, %r77, %r79;
	selp.b32 	%r81, 0, %r72, %p19;
	selp.b32 	%r82, 0, %r75, %p18;
	selp.b32 	%r83, 0, %r78, %p17;
	selp.b32 	%r84, 0, %r80, %p16;
	mul.lo.s32 	%r85, %r13, %r81;
	mad.lo.s32 	%r86, %r14, %r82, %r85;
	mad.lo.s32 	%r87, %r15, %r83, %r86;
	mad.lo.s32 	%r88, %r16, %r84, %r87;
	shl.b64 	%rd61, %rd60, 32;
	shr.s64 	%rd62, %rd61, 30;
	add.s64 	%rd63, %rd1, %rd62;
	ld.global.f32 	%f77, [%rd63];
	cvt.s64.s32 	%rd64, %r88;
	add.s64 	%rd65, %rd2, %rd64;
	ld.global.u8 	%rs3, [%rd65];
	setp.eq.s16 	%p20, %rs3, 0;
	mul.f32 	%f78, %f77, %f69;
	selp.f32 	%f291, %f68, %f78, %p20;
	max.f32 	%f290, %f290, %f291;
$L__BB551_10:
	setp.le.s64 	%p21, %rd41, %rd12;
	mov.f32 	%f293, 0fFF800000;
	@%p21 bra 	$L__BB551_12;
	setp.eq.s64 	%p22, %rd33, 1;
	setp.eq.s64 	%p23, %rd32, 1;
	setp.eq.s64 	%p24, %rd31, 1;
	setp.eq.s64 	%p25, %rd30, 1;
	add.s64 	%rd66, %rd25, %rd12;
	cvt.u32.u64 	%r89, %rd66;
	div.s32 	%r90, %r89, %r9;
	mul.lo.s32 	%r91, %r90, %r9;
	sub.s32 	%r92, %r89, %r91;
	div.s32 	%r93, %r92, %r10;
	mul.lo.s32 	%r94, %r93, %r10;
	sub.s32 	%r95, %r92, %r94;
	div.s32 	%r96, %r95, %r11;
	mul.lo.s32 	%r97, %r96, %r11;
	sub.s32 	%r98, %r95, %r97;
	selp.b32 	%r99, 0, %r90, %p25;
	selp.b32 	%r100, 0, %r93, %p24;
	selp.b32 	%r101, 0, %r96, %p23;
	selp.b32 	%r102, 0, %r98, %p22;
	mul.lo.s32 	%r103, %r13, %r99;
	mad.lo.s32 	%r104, %r14, %r100, %r103;
	mad.lo.s32 	%r105, %r15, %r101, %r104;
	mad.lo.s32 	%r106, %r16, %r102, %r105;
	shl.b64 	%rd67, %rd66, 32;
	shr.s64 	%rd68, %rd67, 30;
	add.s64 	%rd69, %rd1, %rd68;
	ld.global.f32 	%f80, [%rd69];
	cvt.s64.s32 	%rd70, %r106;
	add.s64 	%rd71, %rd2, %rd70;
	ld.global.u8 	%rs4, [%rd71];
	setp.eq.s16 	%p26, %rs4, 0;
	mul.f32 	%f81, %f80, %f69;
	selp.f32 	%f293, %f68, %f81, %p26;
	max.f32 	%f290, %f290, %f293;
$L__BB551_12:
	setp.le.s64 	%p27, %rd41, %rd13;
	mov.f32 	%f295, 0fFF800000;
	@%p27 bra 	$L__BB551_14;
	setp.eq.s64 	%p28, %rd33, 1;
	setp.eq.s64 	%p29, %rd32, 1;
	setp.eq.s64 	%p30, %rd31, 1;
	setp.eq.s64 	%p31, %rd30, 1;
	add.s64 	%rd72, %rd25, %rd13;
	cvt.u32.u64 	%r107, %rd72;
	div.s32 	%r108, %r107, %r9;
	mul.lo.s32 	%r109, %r108, %r9;
	sub.s32 	%r110, %r107, %r109;
	div.s32 	%r111, %r110, %r10;
	mul.lo.s32 	%r112, %r111, %r10;
	sub.s32 	%r113, %r110, %r112;
	div.s32 	%r114, %r113, %r11;
	mul.lo.s32 	%r115, %r114, %r11;
	sub.s32 	%r116, %r113, %r115;
	selp.b32 	%r117, 0, %r108, %p31;
	selp.b32 	%r118, 0, %r111, %p30;
	selp.b32 	%r119, 0, %r114, %p29;
	selp.b32 	%r120, 0, %r116, %p28;
	mul.lo.s32 	%r121, %r13, %r117;
	mad.lo.s32 	%r122, %r14, %r118, %r121;
	mad.lo.s32 	%r123, %r15, %r119, %r122;
	mad.lo.s32 	%r124, %r16, %r120, %r123;
	shl.b64 	%rd73, %rd72, 32;
	shr.s64 	%rd74, %rd73, 30;
	add.s64 	%rd75, %rd1, %rd74;
	ld.global.f32 	%f83, [%rd75];
	cvt.s64.s32 	%rd76, %r124;
	add.s64 	%rd77, %rd2, %rd76;
	ld.global.u8 	%rs5, [%rd77];
	setp.eq.s16 	%p32, %rs5, 0;
	mul.f32 	%f84, %f83, %f69;
	selp.f32 	%f295, %f68, %f84, %p32;
	max.f32 	%f290, %f290, %f295;
$L__BB551_14:
	setp.le.s64 	%p33, %rd41, %rd14;
	mov.f32 	%f297, 0fFF800000;
	@%p33 bra 	$L__BB551_16;
	setp.eq.s64 	%p34, %rd33, 1;
	setp.eq.s64 	%p35, %rd32, 1;
	setp.eq.s64 	%p36, %rd31, 1;
	setp.eq.s64 	%p37, %rd30, 1;
	add.s64 	%rd78, %rd25, %rd14;
	cvt.u32.u64 	%r125, %rd78;
	div.s32 	%r126, %r125, %r9;
	mul.lo.s32 	%r127, %r126, %r9;
	sub.s32 	%r128, %r125, %r127;
	div.s32 	%r129, %r128, %r10;
	mul.lo.s32 	%r130, %r129, %r10;
	sub.s32 	%r131, %r128, %r130;
	div.s32 	%r132, %r131, %r11;
	mul.lo.s32 	%r133, %r132, %r11;
	sub.s32 	%r134, %r131, %r133;
	selp.b32 	%r135, 0, %r126, %p37;
	selp.b32 	%r136, 0, %r129, %p36;
	selp.b32 	%r137, 0, %r132, %p35;
	selp.b32 	%r138, 0, %r134, %p34;
	mul.lo.s32 	%r139, %r13, %r135;
	mad.lo.s32 	%r140, %r14, %r136, %r139;
	mad.lo.s32 	%r141, %r15, %r137, %r140;
	mad.lo.s32 	%r142, %r16, %r138, %r141;
	shl.b64 	%rd79, %rd78, 32;
	shr.s64 	%rd80, %rd79, 30;
	add.s64 	%rd81, %rd1, %rd80;
	ld.global.f32 	%f86, [%rd81];
	cvt.s64.s32 	%rd82, %r142;
	add.s64 	%rd83, %rd2, %rd82;
	ld.global.u8 	%rs6, [%rd83];
	setp.eq.s16 	%p38, %rs6, 0;
	mul.f32 	%f87, %f86, %f69;
	selp.f32 	%f297, %f68, %f87, %p38;
	max.f32 	%f290, %f290, %f297;
$L__BB551_16:
	setp.le.s64 	%p39, %rd41, %rd15;
	mov.f32 	%f299, 0fFF800000;
	@%p39 bra 	$L__BB551_18;
	setp.eq.s64 	%p40, %rd33, 1;
	setp.eq.s64 	%p41, %rd32, 1;
	setp.eq.s64 	%p42, %rd31, 1;
	setp.eq.s64 	%p43, %rd30, 1;
	add.s64 	%rd84, %rd25, %rd15;
	cvt.u32.u64 	%r143, %rd84;
	div.s32 	%r144, %r143, %r9;
	mul.lo.s32 	%r145, %r144, %r9;
	sub.s32 	%r146, %r143, %r145;
	div.s32 	%r147, %r146, %r10;
	mul.lo.s32 	%r148, %r147, %r10;
	sub.s32 	%r149, %r146, %r148;
	div.s32 	%r150, %r149, %r11;
	mul.lo.s32 	%r151, %r150, %r11;
	sub.s32 	%r152, %r149, %r151;
	selp.b32 	%r153, 0, %r144, %p43;
	selp.b32 	%r154, 0, %r147, %p42;
	selp.b32 	%r155, 0, %r150, %p41;
	selp.b32 	%r156, 0, %r152, %p40;
	mul.lo.s32 	%r157, %r13, %r153;
	mad.lo.s32 	%r158, %r14, %r154, %r157;
	mad.lo.s32 	%r159, %r15, %r155, %r158;
	mad.lo.s32 	%r160, %r16, %r156, %r159;
	shl.b64 	%rd85, %rd84, 32;
	shr.s64 	%rd86, %rd85, 30;
	add.s64 	%rd87, %rd1, %rd86;
	ld.global.f32 	%f89, [%rd87];
	cvt.s64.s32 	%rd88, %r160;
	add.s64 	%rd89, %rd2, %rd88;
	ld.global.u8 	%rs7, [%rd89];
	setp.eq.s16 	%p44, %rs7, 0;
	mul.f32 	%f90, %f89, %f69;
	selp.f32 	%f299, %f68, %f90, %p44;
	max.f32 	%f290, %f290, %f299;
$L__BB551_18:
	setp.le.s64 	%p45, %rd41, %rd16;
	mov.f32 	%f301, 0fFF800000;
	@%p45 bra 	$L__BB551_20;
	setp.eq.s64 	%p46, %rd33, 1;
	setp.eq.s64 	%p47, %rd32, 1;
	setp.eq.s64 	%p48, %rd31, 1;
	setp.eq.s64 	%p49, %rd30, 1;
	add.s64 	%rd90, %rd25, %rd16;
	cvt.u32.u64 	%r161, %rd90;
	div.s32 	%r162, %r161, %r9;
	mul.lo.s32 	%r163, %r162, %r9;
	sub.s32 	%r164, %r161, %r163;
	div.s32 	%r165, %r164, %r10;
	mul.lo.s32 	%r166, %r165, %r10;
	sub.s32 	%r167, %r164, %r166;
	div.s32 	%r168, %r167, %r11;
	mul.lo.s32 	%r169, %r168, %r11;
	sub.s32 	%r170, %r167, %r169;
	selp.b32 	%r171, 0, %r162, %p49;
	selp.b32 	%r172, 0, %r165, %p48;
	selp.b32 	%r173, 0, %r168, %p47;
	selp.b32 	%r174, 0, %r170, %p46;
	mul.lo.s32 	%r175, %r13, %r171;
	mad.lo.s32 	%r176, %r14, %r172, %r175;
	mad.lo.s32 	%r177, %r15, %r173, %r176;
	mad.lo.s32 	%r178, %r16, %r174, %r177;
	shl.b64 	%rd91, %rd90, 32;
	shr.s64 	%rd92, %rd91, 30;
	add.s64 	%rd93, %rd1, %rd92;
	ld.global.f32 	%f92, [%rd93];
	cvt.s64.s32 	%rd94, %r178;
	add.s64 	%rd95, %rd2, %rd94;
	ld.global.u8 	%rs8, [%rd95];
	setp.eq.s16 	%p50, %rs8, 0;
	mul.f32 	%f93, %f92, %f69;
	selp.f32 	%f301, %f68, %f93, %p50;
	max.f32 	%f290, %f290, %f301;
$L__BB551_20:
	setp.le.s64 	%p51, %rd41, %rd17;
	mov.f32 	%f303, 0fFF800000;
	@%p51 bra 	$L__BB551_22;
	setp.eq.s64 	%p52, %rd33, 1;
	setp.eq.s64 	%p53, %rd32, 1;
	setp.eq.s64 	%p54, %rd31, 1;
	setp.eq.s64 	%p55, %rd30, 1;
	add.s64 	%rd96, %rd25, %rd17;
	cvt.u32.u64 	%r179, %rd96;
	div.s32 	%r180, %r179, %r9;
	mul.lo.s32 	%r181, %r180, %r9;
	sub.s32 	%r182, %r179, %r181;
	div.s32 	%r183, %r182, %r10;
	mul.lo.s32 	%r184, %r183, %r10;
	sub.s32 	%r185, %r182, %r184;
	div.s32 	%r186, %r185, %r11;
	mul.lo.s32 	%r187, %r186, %r11;
	sub.s32 	%r188, %r185, %r187;
	selp.b32 	%r189, 0, %r180, %p55;
	selp.b32 	%r190, 0, %r183, %p54;
	selp.b32 	%r191, 0, %r186, %p53;
	selp.b32 	%r192, 0, %r188, %p52;
	mul.lo.s32 	%r193, %r13, %r189;
	mad.lo.s32 	%r194, %r14, %r190, %r193;
	mad.lo.s32 	%r195, %r15, %r191, %r194;
	mad.lo.s32 	%r196, %r16, %r192, %r195;
	shl.b64 	%rd97, %rd96, 32;
	shr.s64 	%rd98, %rd97, 30;
	add.s64 	%rd99, %rd1, %rd98;
	ld.global.f32 	%f95, [%rd99];
	cvt.s64.s32 	%rd100, %r196;
	add.s64 	%rd101, %rd2, %rd100;
	ld.global.u8 	%rs9, [%rd101];
	setp.eq.s16 	%p56, %rs9, 0;
	mul.f32 	%f96, %f95, %f69;
	selp.f32 	%f303, %f68, %f96, %p56;
	max.f32 	%f290, %f290, %f303;
$L__BB551_22:
	setp.le.s64 	%p57, %rd41, %rd18;
	mov.f32 	%f305, 0fFF800000;
	@%p57 bra 	$L__BB551_24;
	setp.eq.s64 	%p58, %rd33, 1;
	setp.eq.s64 	%p59, %rd32, 1;
	setp.eq.s64 	%p60, %rd31, 1;
	setp.eq.s64 	%p61, %rd30, 1;
	add.s64 	%rd102, %rd25, %rd18;
	cvt.u32.u64 	%r197, %rd102;
	div.s32 	%r198, %r197, %r9;
	mul.lo.s32 	%r199, %r198, %r9;
	sub.s32 	%r200, %r197, %r199;
	div.s32 	%r201, %r200, %r10;
	mul.lo.s32 	%r202, %r201, %r10;
	sub.s32 	%r203, %r200, %r202;
	div.s32 	%r204, %r203, %r11;
	mul.lo.s32 	%r205, %r204, %r11;
	sub.s32 	%r206, %r203, %r205;
	selp.b32 	%r207, 0, %r198, %p61;
	selp.b32 	%r208, 0, %r201, %p60;
	selp.b32 	%r209, 0, %r204, %p59;
	selp.b32 	%r210, 0, %r206, %p58;
	mul.lo.s32 	%r211, %r13, %r207;
	mad.lo.s32 	%r212, %r14, %r208, %r211;
	mad.lo.s32 	%r213, %r15, %r209, %r212;
	mad.lo.s32 	%r214, %r16, %r210, %r213;
	shl.b64 	%rd103, %rd102, 32;
	shr.s64 	%rd104, %rd103, 30;
	add.s64 	%rd105, %rd1, %rd104;
	ld.global.f32 	%f98, [%rd105];
	cvt.s64.s32 	%rd106, %r214;
	add.s64 	%rd107, %rd2, %rd106;
	ld.global.u8 	%rs10, [%rd107];
	setp.eq.s16 	%p62, %rs10, 0;
	mul.f32 	%f99, %f98, %f69;
	selp.f32 	%f305, %f68, %f99, %p62;
	max.f32 	%f290, %f290, %f305;
$L__BB551_24:
	setp.le.s64 	%p63, %rd41, %rd19;
	mov.f32 	%f307, 0fFF800000;
	@%p63 bra 	$L__BB551_26;
	setp.eq.s64 	%p64, %rd33, 1;
	setp.eq.s64 	%p65, %rd32, 1;
	setp.eq.s64 	%p66, %rd31, 1;
	setp.eq.s64 	%p67, %rd30, 1;
	add.s64 	%rd108, %rd25, %rd19;
	cvt.u32.u64 	%r215, %rd108;
	div.s32 	%r216, %r215, %r9;
	mul.lo.s32 	%r217, %r216, %r9;
	sub.s32 	%r218, %r215, %r217;
	div.s32 	%r219, %r218, %r10;
	mul.lo.s32 	%r220, %r219, %r10;
	sub.s32 	%r221, %r218, %r220;
	div.s32 	%r222, %r221, %r11;
	mul.lo.s32 	%r223, %r222, %r11;
	sub.s32 	%r224, %r221, %r223;
	selp.b32 	%r225, 0, %r216, %p67;
	selp.b32 	%r226, 0, %r219, %p66;
	selp.b32 	%r227, 0, %r222, %p65;
	selp.b32 	%r228, 0, %r224, %p64;
	mul.lo.s32 	%r229, %r13, %r225;
	mad.lo.s32 	%r230, %r14, %r226, %r229;
	mad.lo.s32 	%r231, %r15, %r227, %r230;
	mad.lo.s32 	%r232, %r16, %r228, %r231;
	shl.b64 	%rd109, %rd108, 32;
	shr.s64 	%rd110, %rd109, 30;
	add.s64 	%rd111, %rd1, %rd110;
	ld.global.f32 	%f101, [%rd111];
	cvt.s64.s32 	%rd112, %r232;
	add.s64 	%rd113, %rd2, %rd112;
	ld.global.u8 	%rs11, [%rd113];
	setp.eq.s16 	%p68, %rs11, 0;
	mul.f32 	%f102, %f101, %f69;
	selp.f32 	%f307, %f68, %f102, %p68;
	max.f32 	%f290, %f290, %f307;
$L__BB551_26:
	setp.le.s64 	%p69, %rd41, %rd20;
	mov.f32 	%f309, 0fFF800000;
	@%p69 bra 	$L__BB551_28;
	setp.eq.s64 	%p70, %rd33, 1;
	setp.eq.s64 	%p71, %rd32, 1;
	setp.eq.s64 	%p72, %rd31, 1;
	setp.eq.s64 	%p73, %rd30, 1;
	add.s64 	%rd114, %rd25, %rd20;
	cvt.u32.u64 	%r233, %rd114;
	div.s32 	%r234, %r233, %r9;
	mul.lo.s32 	%r235, %r234, %r9;
	sub.s32 	%r236, %r233, %r235;
	div.s32 	%r237, %r236, %r10;
	mul.lo.s32 	%r238, %r237, %r10;
	sub.s32 	%r239, %r236, %r238;
	div.s32 	%r240, %r239, %r11;
	mul.lo.s32 	%r241, %r240, %r11;
	sub.s32 	%r242, %r239, %r241;
	selp.b32 	%r243, 0, %r234, %p73;
	selp.b32 	%r244, 0, %r237, %p72;
	selp.b32 	%r245, 0, %r240, %p71;
	selp.b32 	%r246, 0, %r242, %p70;
	mul.lo.s32 	%r247, %r13, %r243;
	mad.lo.s32 	%r248, %r14, %r244, %r247;
	mad.lo.s32 	%r249, %r15, %r245, %r248;
	mad.lo.s32 	%r250, %r16, %r246, %r249;
	shl.b64 	%rd115, %rd114, 32;
	shr.s64 	%rd116, %rd115, 30;
	add.s64 	%rd117, %rd1, %rd116;
	ld.global.f32 	%f104, [%rd117];
	cvt.s64.s32 	%rd118, %r250;
	add.s64 	%rd119, %rd2, %rd118;
	ld.global.u8 	%rs12, [%rd119];
	setp.eq.s16 	%p74, %rs12, 0;
	mul.f32 	%f105, %f104, %f69;
	selp.f32 	%f309, %f68, %f105, %p74;
	max.f32 	%f290, %f290, %f309;
$L__BB551_28:
	setp.le.s64 	%p75, %rd41, %rd21;
	mov.f32 	%f311, 0fFF800000;
	@%p75 bra 	$L__BB551_30;
	setp.eq.s64 	%p76, %rd33, 1;
	setp.eq.s64 	%p77, %rd32, 1;
	setp.eq.s64 	%p78, %rd31, 1;
	setp.eq.s64 	%p79, %rd30, 1;
	add.s64 	%rd120, %rd25, %rd21;
	cvt.u32.u64 	%r251, %rd120;
	div.s32 	%r252, %r251, %r9;
	mul.lo.s32 	%r253, %r252, %r9;
	sub.s32 	%r254, %r251, %r253;
	div.s32 	%r255, %r254, %r10;
	mul.lo.s32 	%r256, %r255, %r10;
	sub.s32 	%r257, %r254, %r256;
	div.s32 	%r258, %r257, %r11;
	mul.lo.s32 	%r259, %r258, %r11;
	sub.s32 	%r260, %r257, %r259;
	selp.b32 	%r261, 0, %r252, %p79;
	selp.b32 	%r262, 0, %r255, %p78;
	selp.b32 	%r263, 0, %r258, %p77;
	selp.b32 	%r264, 0, %r260, %p76;
	mul.lo.s32 	%r265, %r13, %r261;
	mad.lo.s32 	%r266, %r14, %r262, %r265;
	mad.lo.s32 	%r267, %r15, %r263, %r266;
	mad.lo.s32 	%r268, %r16, %r264, %r267;
	shl.b64 	%rd121, %rd120, 32;
	shr.s64 	%rd122, %rd121, 30;
	add.s64 	%rd123, %rd1, %rd122;
	ld.global.f32 	%f107, [%rd123];
	cvt.s64.s32 	%rd124, %r268;
	add.s64 	%rd125, %rd2, %rd124;
	ld.global.u8 	%rs13, [%rd125];
	setp.eq.s16 	%p80, %rs13, 0;
	mul.f32 	%f108, %f107, %f69;
	selp.f32 	%f311, %f68, %f108, %p80;
	max.f32 	%f290, %f290, %f311;
$L__BB551_30:
	setp.le.s64 	%p81, %rd41, %rd9;
	mov.b32 	%r269, %f290;
	shfl.sync.bfly.b32	%r270|%p82, %r269, 16, 31, -1;
	mov.b32 	%f109, %r270;
	max.f32 	%f110, %f290, %f109;
	mov.b32 	%r271, %f110;
	shfl.sync.bfly.b32	%r272|%p83, %r271, 8, 31, -1;
	mov.b32 	%f111, %r272;
	max.f32 	%f112, %f110, %f111;
	mov.b32 	%r273, %f112;
	shfl.sync.bfly.b32	%r274|%p84, %r273, 4, 31, -1;
	mov.b32 	%f113, %r274;
	max.f32 	%f114, %f112, %f113;
	mov.b32 	%r275, %f114;
	shfl.sync.bfly.b32	%r276|%p85, %r275, 2, 31, -1;
	mov.b32 	%f115, %r276;
	max.f32 	%f116, %f114, %f115;
	mov.b32 	%r277, %f116;
	shfl.sync.bfly.b32	%r278|%p86, %r277, 1, 31, -1;
	mov.b32 	%f117, %r278;
	max.f32 	%f118, %f116, %f117;
	sub.f32 	%f119, %f287, %f118;
	fma.rn.f32 	%f120, %f119, 0f3BBB989D, 0f3F000000;
	cvt.sat.f32.f32 	%f121, %f120;
	mov.f32 	%f122, 0f4B400001;
	mov.f32 	%f123, 0f437C0000;
	fma.rm.f32 	%f124, %f121, %f123, %f122;
	add.f32 	%f125, %f124, 0fCB40007F;
	neg.f32 	%f126, %f125;
	fma.rn.f32 	%f127, %f119, 0f3FB8AA3B, %f126;
	fma.rn.f32 	%f128, %f119, 0f32A57060, %f127;
	mov.b32 	%r279, %f124;
	shl.b32 	%r280, %r279, 23;
	mov.b32 	%f129, %r280;
	ex2.approx.ftz.f32 	%f130, %f128;
	mul.f32 	%f131, %f130, %f129;
	add.f32 	%f132, %f131, 0f00000000;
	sub.f32 	%f133, %f289, %f118;
	fma.rn.f32 	%f134, %f133, 0f3BBB989D, 0f3F000000;
	cvt.sat.f32.f32 	%f135, %f134;
	fma.rm.f32 	%f136, %f135, %f123, %f122;
	add.f32 	%f137, %f136, 0fCB40007F;
	neg.f32 	%f138, %f137;
	fma.rn.f32 	%f139, %f133, 0f3FB8AA3B, %f138;
	fma.rn.f32 	%f140, %f133, 0f32A57060, %f139;
	mov.b32 	%r281, %f136;
	shl.b32 	%r282, %r281, 23;
	mov.b32 	%f141, %r282;
	ex2.approx.ftz.f32 	%f142, %f140;
	mul.f32 	%f143, %f142, %f141;
	add.f32 	%f144, %f132, %f143;
	sub.f32 	%f145, %f291, %f118;
	fma.rn.f32 	%f146, %f145, 0f3BBB989D, 0f3F000000;
	cvt.sat.f32.f32 	%f147, %f146;
	fma.rm.f32 	%f148, %f147, %f123, %f122;
	add.f32 	%f149, %f148, 0fCB40007F;
	neg.f32 	%f150, %f149;
	fma.rn.f32 	%f151, %f145, 0f3FB8AA3B, %f150;
	fma.rn.f32 	%f152, %f145, 0f32A57060, %f151;
	mov.b32 	%r283, %f148;
	shl.b32 	%r284, %r283, 23;
	mov.b32 	%f153, %r284;
	ex2.approx.ftz.f32 	%f154, %f152;
	mul.f32 	%f155, %f154, %f153;
	add.f32 	%f156, %f144, %f155;
	sub.f32 	%f157, %f293, %f118;
	fma.rn.f32 	%f158, %f157, 0f3BBB989D, 0f3F000000;
	cvt.sat.f32.f32 	%f159, %f158;
	fma.rm.f32 	%f160, %f159, %f123, %f122;
	add.f32 	%f161, %f160, 0fCB40007F;
	neg.f32 	%f162, %f161;
	fma.rn.f32 	%f163, %f157, 0f3FB8AA3B, %f162;
	fma.rn.f32 	%f164, %f157, 0f32A57060, %f163;
	mov.b32 	%r285, %f160;
	shl.b32 	%r286, %r285, 23;
	mov.b32 	%f165, %r286;
	ex2.approx.ftz.f32 	%f166, %f164;
	mul.f32 	%f167, %f166, %f165;
	add.f32 	%f168, %f156, %f167;
	sub.f32 	%f169, %f295, %f118;
	fma.rn.f32 	%f170, %f169, 0f3BBB989D, 0f3F000000;
	cvt.sat.f32.f32 	%f171, %f170;
	fma.rm.f32 	%f172, %f171, %f123, %f122;
	add.f32 	%f173, %f172, 0fCB40007F;
	neg.f32 	%f174, %f173;
	fma.rn.f32 	%f175, %f169, 0f3FB8AA3B, %f174;
	fma.rn.f32 	%f176, %f169, 0f32A57060, %f175;
	mov.b32 	%r287, %f172;
	shl.b32 	%r288, %r287, 23;
	mov.b32 	%f177, %r288;
	ex2.approx.ftz.f32 	%f178, %f176;
	mul.f32 	%f179, %f178, %f177;
	add.f32 	%f180, %f168, %f179;
	sub.f32 	%f181, %f297, %f118;
	fma.rn.f32 	%f182, %f181, 0f3BBB989D, 0f3F000000;
	cvt.sat.f32.f32 	%f183, %f182;
	fma.rm.f32 	%f184, %f183, %f123, %f122;
	add.f32 	%f185, %f184, 0fCB40007F;
	neg.f32 	%f186, %f185;
	fma.rn.f32 	%f187, %f181, 0f3FB8AA3B, %f186;
	fma.rn.f32 	%f188, %f181, 0f32A57060, %f187;
	mov.b32 	%r289, %f184;
	shl.b32 	%r290, %r289, 23;
	mov.b32 	%f189, %r290;
	ex2.approx.ftz.f32 	%f190, %f188;
	mul.f32 	%f191, %f190, %f189;
	add.f32 	%f192, %f180, %f191;
	sub.f32 	%f193, %f299, %f118;
	fma.rn.f32 	%f194, %f193, 0f3BBB989D, 0f3F000000;
	cvt.sat.f32.f32 	%f195, %f194;
	fma.rm.f32 	%f196, %f195, %f123, %f122;
	add.f32 	%f197, %f196, 0fCB40007F;
	neg.f32 	%f198, %f197;
	fma.rn.f32 	%f199, %f193, 0f3FB8AA3B, %f198;
	fma.rn.f32 	%f200, %f193, 0f32A57060, %f199;
	mov.b32 	%r291, %f196;
	shl.b32 	%r292, %r291, 23;
	mov.b32 	%f201, %r292;
	ex2.approx.ftz.f32 	%f202, %f200;
	mul.f32 	%f203, %f202, %f201;
	add.f32 	%f204, %f192, %f203;
	sub.f32 	%f205, %f301, %f118;
	fma.rn.f32 	%f206, %f205, 0f3BBB989D, 0f3F000000;
	cvt.sat.f32.f32 	%f207, %f206;
	fma.rm.f32 	%f208, %f207, %f123, %f122;
	add.f32 	%f209, %f208, 0fCB40007F;
	neg.f32 	%f210, %f209;
	fma.rn.f32 	%f211, %f205, 0f3FB8AA3B, %f210;
	fma.rn.f32 	%f212, %f205, 0f32A57060, %f211;
	mov.b32 	%r293, %f208;
	shl.b32 	%r294, %r293, 23;
	mov.b32 	%f213, %r294;
	ex2.approx.ftz.f32 	%f214, %f212;
	mul.f32 	%f215, %f214, %f213;
	add.f32 	%f216, %f204, %f215;
	sub.f32 	%f217, %f303, %f118;
	fma.rn.f32 	%f218, %f217, 0f3BBB989D, 0f3F000000;
	cvt.sat.f32.f32 	%f219, %f218;
	fma.rm.f32 	%f220, %f219, %f123, %f122;
	add.f32 	%f221, %f220, 0fCB40007F;
	neg.f32 	%f222, %f221;
	fma.rn.f32 	%f223, %f217, 0f3FB8AA3B, %f222;
	fma.rn.f32 	%f224, %f217, 0f32A57060, %f223;
	mov.b32 	%r295, %f220;
	shl.b32 	%r296, %r295, 23;
	mov.b32 	%f225, %r296;
	ex2.approx.ftz.f32 	%f226, %f224;
	mul.f32 	%f227, %f226, %f225;
	add.f32 	%f228, %f216, %f227;
	sub.f32 	%f229, %f305, %f118;
	fma.rn.f32 	%f230, %f229, 0f3BBB989D, 0f3F000000;
	cvt.sat.f32.f32 	%f231, %f230;
	fma.rm.f32 	%f232, %f231, %f123, %f122;
	add.f32 	%f233, %f232, 0fCB40007F;
	neg.f32 	%f234, %f233;
	fma.rn.f32 	%f235, %f229, 0f3FB8AA3B, %f234;
	fma.rn.f32 	%f236, %f229, 0f32A57060, %f235;
	mov.b32 	%r297, %f232;
	shl.b32 	%r298, %r297, 23;
	mov.b32 	%f237, %r298;
	ex2.approx.ftz.f32 	%f238, %f236;
	mul.f32 	%f239, %f238, %f237;
	add.f32 	%f240, %f228, %f239;
	sub.f32 	%f241, %f307, %f118;
	fma.rn.f32 	%f242, %f241, 0f3BBB989D, 0f3F000000;
	cvt.sat.f32.f32 	%f243, %f242;
	fma.rm.f32 	%f244, %f243, %f123, %f122;
	add.f32 	%f245, %f244, 0fCB40007F;
	neg.f32 	%f246, %f245;
	fma.rn.f32 	%f247, %f241, 0f3FB8AA3B, %f246;
	fma.rn.f32 	%f248, %f241, 0f32A57060, %f247;
	mov.b32 	%r299, %f244;
	shl.b32 	%r300, %r299, 23;
	mov.b32 	%f249, %r300;
	ex2.approx.ftz.f32 	%f250, %f248;
	mul.f32 	%f251, %f250, %f249;
	add.f32 	%f252, %f240, %f251;
	sub.f32 	%f253, %f309, %f118;
	fma.rn.f32 	%f254, %f253, 0f3BBB989D, 0f3F000000;
	cvt.sat.f32.f32 	%f255, %f254;
	fma.rm.f32 	%f256, %f255, %f123, %f122;
	add.f32 	%f257, %f256, 0fCB40007F;
	neg.f32 	%f258, %f257;
	fma.rn.f32 	%f259, %f253, 0f3FB8AA3B, %f258;
	fma.rn.f32 	%f260, %f253, 0f32A57060, %f259;
	mov.b32 	%r301, %f256;
	shl.b32 	%r302, %r301, 23;
	mov.b32 	%f261, %r302;
	ex2.approx.ftz.f32 	%f262, %f260;
	mul.f32 	%f263, %f262, %f261;
	add.f32 	%f264, %f252, %f263;
	sub.f32 	%f265, %f311, %f118;
	fma.rn.f32 	%f266, %f265, 0f3BBB989D, 0f3F000000;
	cvt.sat.f32.f32 	%f267, %f266;
	fma.rm.f32 	%f268, %f267, %f123, %f122;
	add.f32 	%f269, %f268, 0fCB40007F;
	neg.f32 	%f270, %f269;
	fma.rn.f32 	%f271, %f265, 0f3FB8AA3B, %f270;
	fma.rn.f32 	%f272, %f265, 0f32A57060, %f271;
	mov.b32 	%r303, %f268;
	shl.b32 	%r304, %r303, 23;
	mov.b32 	%f273, %r304;
	ex2.approx.ftz.f32 	%f274, %f272;
	mul.f32 	%f275, %f274, %f273;
	add.f32 	%f276, %f264, %f275;
	mov.b32 	%r305, %f276;
	shfl.sync.bfly.b32	%r306|%p87, %r305, 16, 31, -1;
	mov.b32 	%f277, %r306;
	add.f32 	%f278, %f276, %f277;
	mov.b32 	%r307, %f278;
	shfl.sync.bfly.b32	%r308|%p88, %r307, 8, 31, -1;
	mov.b32 	%f279, %r308;
	add.f32 	%f280, %f278, %f279;
	mov.b32 	%r309, %f280;
	shfl.sync.bfly.b32	%r310|%p89, %r309, 4, 31, -1;
	mov.b32 	%f281, %r310;
	add.f32 	%f282, %f280, %f281;
	mov.b32 	%r311, %f282;
	shfl.sync.bfly.b32	%r312|%p90, %r311, 2, 31, -1;
	mov.b32 	%f283, %r312;
	add.f32 	%f284, %f282, %f283;
	mov.b32 	%r313, %f284;
	shfl.sync.bfly.b32	%r314|%p91, %r313, 1, 31, -1;
	mov.b32 	%f285, %r314;
	add.f32 	%f286, %f284, %f285;
	div.rn.f32 	%f55, %f131, %f286;
	div.rn.f32 	%f56, %f143, %f286;
	div.rn.f32 	%f57, %f155, %f286;
	div.rn.f32 	%f58, %f167, %f286;
	div.rn.f32 	%f59, %f179, %f286;
	div.rn.f32 	%f60, %f191, %f286;
	div.rn.f32 	%f61, %f203, %f286;
	div.rn.f32 	%f62, %f215, %f286;
	div.rn.f32 	%f63, %f227, %f286;
	div.rn.f32 	%f64, %f239, %f286;
	div.rn.f32 	%f65, %f251, %f286;
	div.rn.f32 	%f66, %f263, %f286;
	div.rn.f32 	%f67, %f275, %f286;
	mad.lo.s64 	%rd126, %rd128, %rd39, %rd9;
	shl.b64 	%rd127, %rd126, 2;
	add.s64 	%rd26, %rd22, %rd127;
	@%p81 bra 	$L__BB551_32;
	st.global.f32 	[%rd26], %f55;
$L__BB551_32:
	setp.le.s64 	%p92, %rd41, %rd10;
	@%p92 bra 	$L__BB551_34;
	st.global.f32 	[%rd26+128], %f56;
$L__BB551_34:
	setp.le.s64 	%p93, %rd41, %rd11;
	@%p93 bra 	$L__BB551_36;
	st.global.f32 	[%rd26+256], %f57;
$L__BB551_36:
	setp.le.s64 	%p94, %rd41, %rd12;
	@%p94 bra 	$L__BB551_38;
	st.global.f32 	[%rd26+384], %f58;
$L__BB551_38:
	setp.le.s64 	%p95, %rd41, %rd13;
	@%p95 bra 	$L__BB551_40;
	st.global.f32 	[%rd26+512], %f59;
$L__BB551_40:
	setp.le.s64 	%p96, %rd41, %rd14;
	@%p96 bra 	$L__BB551_42;
	st.global.f32 	[%rd26+640], %f60;
$L__BB551_42:
	setp.le.s64 	%p97, %rd41, %rd15;
	@%p97 bra 	$L__BB551_44;
	st.global.f32 	[%rd26+768], %f61;
$L__BB551_44:
	setp.le.s64 	%p98, %rd41, %rd16;
	@%p98 bra 	$L__BB551_46;
	st.global.f32 	[%rd26+896], %f62;
$L__BB551_46:
	setp.le.s64 	%p99, %rd41, %rd17;
	@%p99 bra 	$L__BB551_48;
	st.global.f32 	[%rd26+1024], %f63;
$L__BB551_48:
	setp.le.s64 	%p100, %rd41, %rd18;
	@%p100 bra 	$L__BB551_50;
	st.global.f32 	[%rd26+1152], %f64;
$L__BB551_50:
	setp.le.s64 	%p101, %rd41, %rd19;
	@%p101 bra 	$L__BB551_52;
	st.global.f32 	[%rd26+1280], %f65;
$L__BB551_52:
	setp.le.s64 	%p102, %rd41, %rd20;
	@%p102 bra 	$L__BB551_54;
	st.global.f32 	[%rd26+1408], %f66;
$L__BB551_54:
	setp.le.s64 	%p103, %rd41, %rd21;
	@%p103 bra 	$L__BB551_56;
	st.global.f32 	[%rd26+1536], %f67;
$L__BB551_56:
	add.s64 	%rd128, %rd128, %rd23;
	setp.lt.s64 	%p104, %rd128, %rd40;
	@%p104 bra 	$L__BB551_4;
$L__BB551_57:
	ret;

}
	// .globl	_Z15SoftmaxWarpImplI22BroadcastScaleMaskLoadIffbLm4EiE11DirectStoreIffEfLi1ELi14ELi32ELi1ELb0EL9Algorithm0EEvT_T0_ll
.visible .entry _Z15SoftmaxWarpImplI22BroadcastScaleMaskLoadIffbLm4EiE11DirectStoreIffEfLi1ELi14ELi32ELi1ELb0EL9Algorithm0EEvT_T0_ll(
	.param .align 8 .b8 _Z15SoftmaxWarpImplI22BroadcastScaleMaskLoadIffbLm4EiE11DirectStoreIffEfLi1ELi14ELi32ELi1ELb0EL9Algorithm0EEvT_T0_ll_param_0[120],
	.param .align 8 .b8 _Z15SoftmaxWarpImplI22BroadcastScaleMaskLoadIffbLm4EiE11DirectStoreIffEfLi1ELi14ELi32ELi1ELb0EL9Algorithm0EEvT_T0_ll_param_1[16],
	.param .u64 _Z15SoftmaxWarpImplI22BroadcastScaleMaskLoadIffbLm4EiE11DirectStoreIffEfLi1ELi14ELi32ELi1ELb0EL9Algorithm0EEvT_T0_ll_param_2,
	.param .u64 _Z15SoftmaxWarpImplI22BroadcastScaleMaskLoadIffbLm4EiE11DirectStoreIffEfLi1ELi14ELi32ELi1ELb0EL9Algorithm0EEvT_T0_ll_param_3
)
{
	.reg .pred 	%p<32>;
	.reg .b16 	%rs<15>;
	.reg .b32 	%r<323>;
	.reg .b32 	%f<265>;
	.reg .b64 	%rd<119>;

	ld.param.v2.f32 	{%f3, %f4}, [_Z15SoftmaxWarpImplI22BroadcastScaleMaskLoadIffbLm4EiE11DirectStoreIffEfLi1ELi14ELi32ELi1ELb0EL9Algorithm0EEvT_T0_ll_param_0+112];
	ld.param.u64 	%rd22, [_Z15SoftmaxWarpImplI22BroadcastScaleMaskLoadIffbLm4EiE11DirectStoreIffEfLi1ELi14ELi32ELi1ELb0EL9Algorithm0EEvT_T0_ll_param_0+104];
	ld.param.v2.u32 	{%r15, %r16}, [_Z15SoftmaxWarpImplI22BroadcastScaleMaskLoadIffbLm4EiE11DirectStoreIffEfLi1ELi14ELi32ELi1ELb0EL9Algorithm0EEvT_T0_ll_param_0+88];
	ld.param.v2.u32 	{%r13, %r14}, [_Z15SoftmaxWarpImplI22BroadcastScaleMaskLoadIffbLm4EiE11DirectStoreIffEfLi1ELi14ELi32ELi1ELb0EL9Algorithm0EEvT_T0_ll_param_0+80];
	ld.param.v2.u32 	{%r11, %r12}, [_Z15SoftmaxWarpImplI22BroadcastScaleMaskLoadIffbLm4EiE11DirectStoreIffEfLi1ELi14ELi32ELi1ELb0EL9Algorithm0EEvT_T0_ll_param_0+64];
	ld.param.v2.u32 	{%r9, %r10}, [_Z15SoftmaxWarpImplI22BroadcastScaleMaskLoadIffbLm4EiE11DirectStoreIffEfLi1ELi14ELi32ELi1ELb0EL9Algorithm0EEvT_T0_ll_param_0+56];
	ld.param.u64 	%rd18, [_Z15SoftmaxWarpImplI22BroadcastScaleMaskLoadIffbLm4EiE11DirectStoreIffEfLi1ELi14ELi32ELi1ELb0EL9Algorithm0EEvT_T0_ll_param_0+40];
	ld.param.u64 	%rd17, [_Z15SoftmaxWarpImplI22BroadcastScaleMaskLoadIffbLm4EiE11DirectStoreIffEfLi1ELi14ELi32ELi1ELb0EL9Algorithm0EEvT_T0_ll_param_0+32];
	ld.param.u64 	%rd16, [_Z15SoftmaxWarpImplI22BroadcastScaleMaskLoadIffbLm4EiE11DirectStoreIffEfLi1ELi14ELi32ELi1ELb0EL9Algorithm0EEvT_T0_ll_param_0+24];
	ld.param.u64 	%rd15, [_Z15SoftmaxWarpImplI22BroadcastScaleMaskLoadIffbLm4EiE11DirectStoreIffEfLi1ELi14ELi32ELi1ELb0EL9Algorithm0EEvT_T0_ll_param_0+16];
	ld.param.u64 	%rd14, [_Z15SoftmaxWarpImplI22BroadcastScaleMaskLoadIffbLm4EiE11DirectStoreIffEfLi1ELi14ELi32ELi1ELb0EL9Algorithm0EEvT_T0_ll_param_0+8];
	ld.param.u64 	%rd13, [_Z15SoftmaxWarpImplI22BroadcastScaleMaskLoadIffbLm4EiE11DirectStoreIffEfLi1ELi14ELi32ELi1ELb0EL9Algorithm0EEvT_T0_ll_param_0];
	ld.param.u64 	%rd3, [_Z15SoftmaxWarpImplI22BroadcastScaleMaskLoadIffbLm4EiE11DirectStoreIffEfLi1ELi14ELi32ELi1ELb0EL9Algorithm0EEvT_T0_ll_param_1];
	ld.param.u64 	%rd4, [_Z15SoftmaxWarpImplI22BroadcastScaleMaskLoadIffbLm4EiE11DirectStoreIffEfLi1ELi14ELi32ELi1ELb0EL9Algorithm0EEvT_T0_ll_param_1+8];
	ld.param.u64 	%rd23, [_Z15SoftmaxWarpImplI22BroadcastScaleMaskLoadIffbLm4EiE11DirectStoreIffEfLi1ELi14ELi32ELi1ELb0EL9Algorithm0EEvT_T0_ll_param_2];
	ld.param.u64 	%rd24, [_Z15SoftmaxWarpImplI22BroadcastScaleMaskLoadIffbLm4EiE11DirectStoreIffEfLi1ELi14ELi32ELi1ELb0EL9Algorithm0EEvT_T0_ll_param_3];
	setp.lt.s64 	%p1, %rd24, 449;
	@%p1 bra 	$L__BB552_2;
	mov.u64 	%rd25, $str;
	cvta.global.u64 	%rd26, %rd25;
	mov.u64 	%rd27, $str$1;
	cvta.global.u64 	%rd28, %rd27;
	mov.u64 	%rd29, __unnamed_538;
	cvta.global.u64 	%rd30, %rd29;
	{ // callseq 537, 0
	.param .b64 param0;
	st.param.b64 	[param0], %rd26;
	.param .b64 param1;
	st.param.b64 	[param1], %rd28;
	.param .b32 param2;
	st.param.b32 	[param2], 219;
	.param .b64 param3;
	st.param.b64 	[param3], %rd30;
	.param .b64 param4;
	st.param.b64 	[param4], 1;
	call.uni 
	__assertfail, 
	(
	param0, 
	param1, 
	param2, 
	param3, 
	param4
	);
	} // callseq 537
$L__BB552_2:
	mov.u32 	%r17, %ctaid.x;
	mov.u32 	%r18, %ntid.y;
	mov.u32 	%r19, %tid.y;
	mad.lo.s32 	%r20, %r17, %r18, %r19;
	mov.u32 	%r21, %nctaid.x;
	mul.lo.s32 	%r8, %r21, %r18;
	cvt.s64.s32 	%rd118, %r20;
	setp.le.s64 	%p2, %rd23, %rd118;
	@%p2 bra 	$L__BB552_5;
	cvta.to.global.u64 	%rd6, %rd13;
	cvta.to.global.u64 	%rd7, %rd14;
	mov.u32 	%r22, %tid.x;
	cvt.u64.u32 	%rd8, %r22;
	cvta.to.global.u64 	%rd9, %rd3;
	cvt.s64.s32 	%rd10, %r8;
$L__BB552_4:
	setp.eq.s64 	%p3, %rd18, 1;
	setp.eq.s64 	%p4, %rd17, 1;
	setp.eq.s64 	%p5, %rd16, 1;
	setp.eq.s64 	%p6, %rd15, 1;
	mad.lo.s64 	%rd31, %rd22, %rd118, %rd8;
	cvt.u32.u64 	%r23, %rd31;
	div.s32 	%r24, %r23, %r9;
	mul.lo.s32 	%r25, %r24, %r9;
	sub.s32 	%r26, %r23, %r25;
	div.s32 	%r27, %r26, %r10;
	mul.lo.s32 	%r28, %r27, %r10;
	sub.s32 	%r29, %r26, %r28;
	div.s32 	%r30, %r29, %r11;
	mul.lo.s32 	%r31, %r30, %r11;
	sub.s32 	%r32, %r29, %r31;
	selp.b32 	%r33, 0, %r24, %p6;
	selp.b32 	%r34, 0, %r27, %p5;
	selp.b32 	%r35, 0, %r30, %p4;
	selp.b32 	%r36, 0, %r32, %p3;
	mul.lo.s32 	%r37, %r13, %r33;
	mad.lo.s32 	%r38, %r14, %r34, %r37;
	mad.lo.s32 	%r39, %r15, %r35, %r38;
	mad.lo.s32 	%r40, %r16, %r36, %r39;
	shl.b64 	%rd32, %rd31, 32;
	shr.s64 	%rd33, %rd32, 30;
	add.s64 	%rd34, %rd6, %rd33;
	ld.global.f32 	%f5, [%rd34];
	cvt.s64.s32 	%rd35, %r40;
	add.s64 	%rd36, %rd7, %rd35;
	ld.global.u8 	%rs1, [%rd36];
	setp.eq.s16 	%p7, %rs1, 0;
	mul.f32 	%f6, %f5, %f4;
	selp.f32 	%f7, %f3, %f6, %p7;
	max.f32 	%f8, %f7, 0fFF800000;
	add.s64 	%rd37, %rd31, 32;
	cvt.u32.u64 	%r41, %rd37;
	div.s32 	%r42, %r41, %r9;
	mul.lo.s32 	%r43, %r42, %r9;
	sub.s32 	%r44, %r41, %r43;
	div.s32 	%r45, %r44, %r10;
	mul.lo.s32 	%r46, %r45, %r10;
	sub.s32 	%r47, %r44, %r46;
	div.s32 	%r48, %r47, %r11;
	mul.lo.s32 	%r49, %r48, %r11;
	sub.s32 	%r50, %r47, %r49;
	selp.b32 	%r51, 0, %r42, %p6;
	selp.b32 	%r52, 0, %r45, %p5;
	selp.b32 	%r53, 0, %r48, %p4;
	selp.b32 	%r54, 0, %r50, %p3;
	mul.lo.s32 	%r55, %r13, %r51;
	mad.lo.s32 	%r56, %r14, %r52, %r55;
	mad.lo.s32 	%r57, %r15, %r53, %r56;
	mad.lo.s32 	%r58, %r16, %r54, %r57;
	shl.b64 	%rd38, %rd37, 32;
	shr.s64 	%rd39, %rd38, 30;
	add.s64 	%rd40, %rd6, %rd39;
	ld.global.f32 	%f9, [%rd40];
	cvt.s64.s32 	%rd41, %r58;
	add.s64 	%rd42, %rd7, %rd41;
	ld.global.u8 	%rs2, [%rd42];
	setp.eq.s16 	%p8, %rs2, 0;
	mul.f32 	%f10, %f9, %f4;
	selp.f32 	%f11, %f3, %f10, %p8;
	max.f32 	%f12, %f8, %f11;
	add.s64 	%rd43, %rd31, 64;
	cvt.u32.u64 	%r59, %rd43;
	div.s32 	%r60, %r59, %r9;
	mul.lo.s32 	%r61, %r60, %r9;
	sub.s32 	%r62, %r59, %r61;
	div.s32 	%r63, %r62, %r10;
	mul.lo.s32 	%r64, %r63, %r10;
	sub.s32 	%r65, %r62, %r64;
	div.s32 	%r66, %r65, %r11;
	mul.lo.s32 	%r67, %r66, %r11;
	sub.s32 	%r68, %r65, %r67;
	selp.b32 	%r69, 0, %r60, %p6;
	selp.b32 	%r70, 0, %r63, %p5;
	selp.b32 	%r71, 0, %r66, %p4;
	selp.b32 	%r72, 0, %r68, %p3;
	mul.lo.s32 	%r73, %r13, %r69;
	mad.lo.s32 	%r74, %r14, %r70, %r73;
	mad.lo.s32 	%r75, %r15, %r71, %r74;
	mad.lo.s32 	%r76, %r16, %r72, %r75;
	shl.b64 	%rd44, %rd43, 32;
	shr.s64 	%rd45, %rd44, 30;
	add.s64 	%rd46, %rd6, %rd45;
	ld.global.f32 	%f13, [%rd46];
	cvt.s64.s32 	%rd47, %r76;
	add.s64 	%rd48, %rd7, %rd47;
	ld.global.u8 	%rs3, [%rd48];
	setp.eq.s16 	%p9, %rs3, 0;
	mul.f32 	%f14, %f13, %f4;
	selp.f32 	%f15, %f3, %f14, %p9;
	max.f32 	%f16, %f12, %f15;
	add.s64 	%rd49, %rd31, 96;
	cvt.u32.u64 	%r77, %rd49;
	div.s32 	%r78, %r77, %r9;
	mul.lo.s32 	%r79, %r78, %r9;
	sub.s32 	%r80, %r77, %r79;
	div.s32 	%r81, %r80, %r10;
	mul.lo.s32 	%r82, %r81, %r10;
	sub.s32 	%r83, %r80, %r82;
	div.s32 	%r84, %r83, %r11;
	mul.lo.s32 	%r85, %r84, %r11;
	sub.s32 	%r86, %r83, %r85;
	selp.b32 	%r87, 0, %r78, %p6;
	selp.b32 	%r88, 0, %r81, %p5;
	selp.b32 	%r89, 0, %r84, %p4;
	selp.b32 	%r90, 0, %r86, %p3;
	mul.lo.s32 	%r91, %r13, %r87;
	mad.lo.s32 	%r92, %r14, %r88, %r91;
	mad.lo.s32 	%r93, %r15, %r89, %r92;
	mad.lo.s32 	%r94, %r16, %r90, %r93;
	shl.b64 	%rd50, %rd49, 32;
	shr.s64 	%rd51, %rd50, 30;
	add.s64 	%rd52, %rd6, %rd51;
	ld.global.f32 	%f17, [%rd52];
	cvt.s64.s32 	%rd53, %r94;
	add.s64 	%rd54, %rd7, %rd53;
	ld.global.u8 	%rs4, [%rd54];
	setp.eq.s16 	%p10, %rs4, 0;
	mul.f32 	%f18, %f17, %f4;
	selp.f32 	%f19, %f3, %f18, %p10;
	max.f32 	%f20, %f16, %f19;
	add.s64 	%rd55, %rd31, 128;
	cvt.u32.u64 	%r95, %rd55;
	div.s32 	%r96, %r95, %r9;
	mul.lo.s32 	%r97, %r96, %r9;
	sub.s32 	%r98, %r95, %r97;
	div.s32 	%r99, %r98, %r10;
	mul.lo.s32 	%r100, %r99, %r10;
	sub.s32 	%r101, %r98, %r100;
	div.s32 	%r102, %r101, %r11;
	mul.lo.s32 	%r103, %r102, %r11;
	sub.s32 	%r104, %r101, %r103;
	selp.b32 	%r105, 0, %r96, %p6;
	selp.b32 	%r106, 0, %r99, %p5;
	selp.b32 	%r107, 0, %r102, %p4;
	selp.b32 	%r108, 0, %r104, %p3;
	mul.lo.s32 	%r109, %r13, %r105;
	mad.lo.s32 	%r110, %r14, %r106, %r109;
	mad.lo.s32 	%r111, %r15, %r107, %r110;
	mad.lo.s32 	%r112, %r16, %r108, %r111;
	shl.b64 	%rd56, %rd55, 32;
	shr.s64 	%rd57, %rd56, 30;
	add.s64 	%rd58, %rd6, %rd57;
	ld.global.f32 	%f21, [%rd58];
	cvt.s64.s32 	%rd59, %r112;
	add.s64 	%rd60, %rd7, %rd59;
	ld.global.u8 	%rs5, [%rd60];
	setp.eq.s16 	%p11, %rs5, 0;
	mul.f32 	%f22, %f21, %f4;
	selp.f32 	%f23, %f3, %f22, %p11;
	max.f32 	%f24, %f20, %f23;
	add.s64 	%rd61, %rd31, 160;
	cvt.u32.u64 	%r113, %rd61;
	div.s32 	%r114, %r113, %r9;
	mul.lo.s32 	%r115, %r114, %r9;
	sub.s32 	%r116, %r113, %r115;
	div.s32 	%r117, %r116, %r10;
	mul.lo.s32 	%r118, %r117, %r10;
	sub.s32 	%r119, %r116, %r118;
	div.s32 	%r120, %r119, %r11;
	mul.lo.s32 	%r121, %r120, %r11;
	sub.s32 	%r122, %r119, %r121;
	selp.b32 	%r123, 0, %r114, %p6;
	selp.b32 	%r124, 0, %r117, %p5;
	selp.b32 	%r125, 0, %r120, %p4;
	selp.b32 	%r126, 0, %r122, %p3;
	mul.lo.s32 	%r127, %r13, %r123;
	mad.lo.s32 	%r128, %r14, %r124, %r127;
	mad.lo.s32 	%r129, %r15, %r125, %r128;
	mad.lo.s32 	%r130, %r16, %r126, %r129;
	shl.b64 	%rd62, %rd61, 32;
	shr.s64 	%rd63, %rd62, 30;
	add.s64 	%rd64, %rd6, %rd63;
	ld.global.f32 	%f25, [%rd64];
	cvt.s64.s32 	%rd65, %r130;
	add.s64 	%rd66, %rd7, %rd65;
	ld.global.u8 	%rs6, [%rd66];
	setp.eq.s16 	%p12, %rs6, 0;
	mul.f32 	%f26, %f25, %f4;
	selp.f32 	%f27, %f3, %f26, %p12;
	max.f32 	%f28, %f24, %f27;
	add.s64 	%rd67, %rd31, 192;
	cvt.u32.u64 	%r131, %rd67;
	div.s32 	%r132, %r131, %r9;
	mul.lo.s32 	%r133, %r132, %r9;
	sub.s32 	%r134, %r131, %r133;
	div.s32 	%r135, %r134, %r10;
	mul.lo.s32 	%r136, %r135, %r10;
	sub.s32 	%r137, %r134, %r136;
	div.s32 	%r138, %r137, %r11;
	mul.lo.s32 	%r139, %r138, %r11;
	sub.s32 	%r140, %r137, %r139;
	selp.b32 	%r141, 0, %r132, %p6;
	selp.b32 	%r142, 0, %r135, %p5;
	selp.b32 	%r143, 0, %r138, %p4;
	selp.b32 	%r144, 0, %r140, %p3;
	mul.lo.s32 	%r145, %r13, %r141;
	mad.lo.s32 	%r146, %r14, %r142, %r145;
	mad.lo.s32 	%r147, %r15, %r143, %r146;
	mad.lo.s32 	%r148, %r16, %r144, %r147;
	shl.b64 	%rd68, %rd67, 32;
	shr.s64 	%rd69, %rd68, 30;
	add.s64 	%rd70, %rd6, %rd69;
	ld.global.f32 	%f29, [%rd70];
	cvt.s64.s32 	%rd71, %r148;
	add.s64 	%rd72, %rd7, %rd71;
	ld.global.u8 	%rs7, [%rd72];
	setp.eq.s16 	%p13, %rs7, 0;
	mul.f32 	%f30, %f29, %f4;
	selp.f32 	%f31, %f3, %f30, %p13;
	max.f32 	%f32, %f28, %f31;
	add.s64 	%rd73, %rd31, 224;
	cvt.u32.u64 	%r149, %rd73;
	div.s32 	%r150, %r149, %r9;
	mul.lo.s32 	%r151, %r150, %r9;
	sub.s32 	%r152, %r149, %r151;
	div.s32 	%r153, %r152, %r10;
	mul.lo.s32 	%r154, %r153, %r10;
	sub.s32 	%r155, %r152, %r154;
	div.s32 	%r156, %r155, %r11;
	mul.lo.s32 	%r157, %r156, %r11;
	sub.s32 	%r158, %r155, %r157;
	selp.b32 	%r159, 0, %r150, %p6;
	selp.b32 	%r160, 0, %r153, %p5;
	selp.b32 	%r161, 0, %r156, %p4;
	selp.b32 	%r162, 0, %r158, %p3;
	mul.lo.s32 	%r163, %r13, %r159;
	mad.lo.s32 	%r164, %r14, %r160, %r163;
	mad.lo.s32 	%r165, %r15, %r161, %r164;
	mad.lo.s32 	%r166, %r16, %r162, %r165;
	shl.b64 	%rd74, %rd73, 32;
	shr.s64 	%rd75, %rd74, 30;
	add.s64 	%rd76, %rd6, %rd75;
	ld.global.f32 	%f33, [%rd76];
	cvt.s64.s32 	%rd77, %r166;
	add.s64 	%rd78, %rd7, %rd77;
	ld.global.u8 	%rs8, [%rd78];
	setp.eq.s16 	%p14, %rs8, 0;
	mul.f32 	%f34, %f33, %f4;
	selp.f32 	%f35, %f3, %f34, %p14;
	max.f32 	%f36, %f32, %f35;
	add.s64 	%rd79, %rd31, 256;
	cvt.u32.u64 	%r167, %rd79;
	div.s32 	%r168, %r167, %r9;
	mul.lo.s32 	%r169, %r168, %r9;
	sub.s32 	%r170, %r167, %r169;
	div.s32 	%r171, %r170, %r10;
	mul.lo.s32 	%r172, %r171, %r10;
	sub.s32 	%r173, %r170, %r172;
	div.s32 	%r174, %r173, %r11;
	mul.lo.s32 	%r175, %r174, %r11;
	sub.s32 	%r176, %r173, %r175;
	selp.b32 	%r177, 0, %r168, %p6;
	selp.b32 	%r178, 0, %r171, %p5;
	selp.b32 	%r179, 0, %r174, %p4;
	selp.b32 	%r180, 0, %r176, %p3;
	mul.lo.s32 	%r181, %r13, %r177;
	mad.lo.s32 	%r182, %r14, %r178, %r181;
	mad.lo.s32 	%r183, %r15, %r179, %r182;
	mad.lo.s32 	%r184, %r16, %r180, %r183;
	shl.b64 	%rd80, %rd79, 32;
	shr.s64 	%rd81, %rd80, 30;
	add.s64 	%rd82, %rd6, %rd81;
	ld.global.f32 	%f37, [%rd82];
	cvt.s64.s32 	%rd83, %r184;
	add.s64 	%rd84, %rd7, %rd83;
	ld.global.u8 	%rs9, [%rd84];
	setp.eq.s16 	%p15, %rs9, 0;
	mul.f32 	%f38, %f37, %f4;
	selp.f32 	%f39, %f3, %f38, %p15;
	max.f32 	%f40, %f36, %f39;
	add.s64 	%rd85, %rd31, 288;
	cvt.u32.u64 	%r185, %rd85;
	div.s32 	%r186, %r185, %r9;
	mul.lo.s32 	%r187, %r186, %r9;
	sub.s32 	%r188, %r185, %r187;
	div.s32 	%r189, %r188, %r10;
	mul.lo.s32 	%r190, %r189, %r10;
	sub.s32 	%r191, %r188, %r190;
	div.s32 	%r192, %r191, %r11;
	mul.lo.s32 	%r193, %r192, %r11;
	sub.s32 	%r194, %r191, %r193;
	selp.b32 	%r195, 0, %r186, %p6;
	selp.b32 	%r196, 0, %r189, %p5;
	selp.b32 	%r197, 0, %r192, %p4;
	selp.b32 	%r198, 0, %r194, %p3;
	mul.lo.s32 	%r199, %r13, %r195;
	mad.lo.s32 	%r200, %r14, %r196, %r199;
	mad.lo.s32 	%r201, %r15, %r197, %r200;
	mad.lo.s32 	%r202, %r16, %r198, %r201;
	shl.b64 	%rd86, %rd85, 32;
	shr.s64 	%rd87, %rd86, 30;
	add.s64 	%rd88, %rd6, %rd87;
	ld.global.f32 	%f41, [%rd88];
	cvt.s64.s32 	%rd89, %r202;
	add.s64 	%rd90, %rd7, %rd89;
	ld.global.u8 	%rs10, [%rd90];
	setp.eq.s16 	%p16, %rs10, 0;
	mul.f32 	%f42, %f41, %f4;
	selp.f32 	%f43, %f3, %f42, %p16;
	max.f32 	%f44, %f40, %f43;
	add.s64 	%rd91, %rd31, 320;
	cvt.u32.u64 	%r203, %rd91;
	div.s32 	%r204, %r203, %r9;
	mul.lo.s32 	%r205, %r204, %r9;
	sub.s32 	%r206, %r203, %r205;
	div.s32 	%r207, %r206, %r10;
	mul.lo.s32 	%r208, %r207, %r10;
	sub.s32 	%r209, %r206, %r208;
	div.s32 	%r210, %r209, %r11;
	mul.lo.s32 	%r211, %r210, %r11;
	sub.s32 	%r212, %r209, %r211;
	selp.b32 	%r213, 0, %r204, %p6;
	selp.b32 	%r214, 0, %r207, %p5;
	selp.b32 	%r215, 0, %r210, %p4;
	selp.b32 	%r216, 0, %r212, %p3;
	mul.lo.s32 	%r217, %r13, %r213;
	mad.lo.s32 	%r218, %r14, %r214, %r217;
	mad.lo.s32 	%r219, %r15, %r215, %r218;
	mad.lo.s32 	%r220, %r16, %r216, %r219;
	shl.b64 	%rd92, %rd91, 32;
	shr.s64 	%rd93, %rd92, 30;
	add.s64 	%rd94, %rd6, %rd93;
	ld.global.f32 	%f45, [%rd94];
	cvt.s64.s32 	%rd95, %r220;
	add.s64 	%rd96, %rd7, %rd95;
	ld.global.u8 	%rs11, [%rd96];
	setp.eq.s16 	%p17, %rs11, 0;
	mul.f32 	%f46, %f45, %f4;
	selp.f32 	%f47, %f3, %f46, %p17;
	max.f32 	%f48, %f44, %f47;
	add.s64 	%rd97, %rd31, 352;
	cvt.u32.u64 	%r221, %rd97;
	div.s32 	%r222, %r221, %r9;
	mul.lo.s32 	%r223, %r222, %r9;
	sub.s32 	%r224, %r221, %r223;
	div.s32 	%r225, %r224, %r10;
	mul.lo.s32 	%r226, %r225, %r10;
	sub.s32 	%r227, %r224, %r226;
	div.s32 	%r228, %r227, %r11;
	mul.lo.s32 	%r229, %r228, %r11;
	sub.s32 	%r230, %r227, %r229;
	selp.b32 	%r231, 0, %r222, %p6;
	selp.b32 	%r232, 0, %r225, %p5;
	selp.b32 	%r233, 0, %r228, %p4;
	selp.b32 	%r234, 0, %r230, %p3;
	mul.lo.s32 	%r235, %r13, %r231;
	mad.lo.s32 	%r236, %r14, %r232, %r235;
	mad.lo.s32 	%r237, %r15, %r233, %r236;
	mad.lo.s32 	%r238, %r16, %r234, %r237;
	shl.b64 	%rd98, %rd97, 32;
	shr.s64 	%rd99, %rd98, 30;
	add.s64 	%rd100, %rd6, %rd99;
	ld.global.f32 	%f49, [%rd100];
	cvt.s64.s32 	%rd101, %r238;
	add.s64 	%rd102, %rd7, %rd101;
	ld.global.u8 	%rs12, [%rd102];
	setp.eq.s16 	%p18, %rs12, 0;
	mul.f32 	%f50, %f49, %f4;
	selp.f32 	%f51, %f3, %f50, %p18;
	max.f32 	%f52, %f48, %f51;
	add.s64 	%rd103, %rd31, 384;
	cvt.u32.u64 	%r239, %rd103;
	div.s32 	%r240, %r239, %r9;
	mul.lo.s32 	%r241, %r240, %r9;
	sub.s32 	%r242, %r239, %r241;
	div.s32 	%r243, %r242, %r10;
	mul.lo.s32 	%r244, %r243, %r10;
	sub.s32 	%r245, %r242, %r244;
	div.s32 	%r246, %r245, %r11;
	mul.lo.s32 	%r247, %r246, %r11;
	sub.s32 	%r248, %r245, %r247;
	selp.b32 	%r249, 0, %r240, %p6;
	selp.b32 	%r250, 0, %r243, %p5;
	selp.b32 	%r251, 0, %r246, %p4;
	selp.b32 	%r252, 0, %r248, %p3;
	mul.lo.s32 	%r253, %r13, %r249;
	mad.lo.s32 	%r254, %r14, %r250, %r253;
	mad.lo.s32 	%r255, %r15, %r251, %r254;
	mad.lo.s32 	%r256, %r16, %r252, %r255;
	shl.b64 	%rd104, %rd103, 32;
	shr.s64 	%rd105, %rd104, 30;
	add.s64 	%rd106, %rd6, %rd105;
	ld.global.f32 	%f53, [%rd106];
	cvt.s64.s32 	%rd107, %r256;
	add.s64 	%rd108, %rd7, %rd107;
	ld.global.u8 	%rs13, [%rd108];
	setp.eq.s16 	%p19, %rs13, 0;
	mul.f32 	%f54, %f53, %f4;
	selp.f32 	%f55, %f3, %f54, %p19;
	max.f32 	%f56, %f52, %f55;
	add.s64 	%rd109, %rd31, 416;
	cvt.u32.u64 	%r257, %rd109;
	div.s32 	%r258, %r257, %r9;
	mul.lo.s32 	%r259, %r258, %r9;
	sub.s32 	%r260, %r257, %r259;
	div.s32 	%r261, %r260, %r10;
	mul.lo.s32 	%r262, %r261, %r10;
	sub.s32 	%r263, %r260, %r262;
	div.s32 	%r264, %r263, %r11;
	mul.lo.s32 	%r265, %r264, %r11;
	sub.s32 	%r266, %r263, %r265;
	selp.b32 	%r267, 0, %r258, %p6;
	selp.b32 	%r268, 0, %r261, %p5;
	selp.b32 	%r269, 0, %r264, %p4;
	selp.b32 	%r270, 0, %r266, %p3;
	mul.lo.s32 	%r271, %r13, %r267;
	mad.lo.s32 	%r272, %r14, %r268, %r271;
	mad.lo.s32 	%r273, %r15, %r269, %r272;
	mad.lo.s32 	%r274, %r16, %r270, %r273;
	shl.b64 	%rd110, %rd109, 32;
	shr.s64 	%rd111, %rd110, 30;
	add.s64 	%rd112, %rd6, %rd111;
	ld.global.f32 	%f57, [%rd112];
	cvt.s64.s32 	%rd113, %r274;
	add.s64 	%rd114, %rd7, %rd113;
	ld.global.u8 	%rs14, [%rd114];
	setp.eq.s16 	%p20, %rs14, 0;
	mul.f32 	%f58, %f57, %f4;
	selp.f32 	%f59, %f3, %f58, %p20;
	max.f32 	%f60, %f56, %f59;
	mov.b32 	%r275, %f60;
	shfl.sync.bfly.b32	%r276|%p21, %r275, 16, 31, -1;
	mov.b32 	%f61, %r276;
	max.f32 	%f62, %f60, %f61;
	mov.b32 	%r277, %f62;
	shfl.sync.bfly.b32	%r278|%p22, %r277, 8, 31, -1;
	mov.b32 	%f63, %r278;
	max.f32 	%f64, %f62, %f63;
	mov.b32 	%r279, %f64;
	shfl.sync.bfly.b32	%r280|%p23, %r279, 4, 31, -1;
	mov.b32 	%f65, %r280;
	max.f32 	%f66, %f64, %f65;
	mov.b32 	%r281, %f66;
	shfl.sync.bfly.b32	%r282|%p24, %r281, 2, 31, -1;
	mov.b32 	%f67, %r282;
	max.f32 	%f68, %f66, %f67;
	mov.b32 	%r283, %f68;
	shfl.sync.bfly.b32	%r284|%p25, %r283, 1, 31, -1;
	mov.b32 	%f69, %r284;
	max.f32 	%f70, %f68, %f69;
	sub.f32 	%f71, %f7, %f70;
	fma.rn.f32 	%f72, %f71, 0f3BBB989D, 0f3F000000;
	cvt.sat.f32.f32 	%f73, %f72;
	mov.f32 	%f74, 0f4B400001;
	mov.f32 	%f75, 0f437C0000;
	fma.rm.f32 	%f76, %f73, %f75, %f74;
	add.f32 	%f77, %f76, 0fCB40007F;
	neg.f32 	%f78, %f77;
	fma.rn.f32 	%f79, %f71, 0f3FB8AA3B, %f78;
	fma.rn.f32 	%f80, %f71, 0f32A57060, %f79;
	mov.b32 	%r285, %f76;
	shl.b32 	%r286, %r285, 23;
	mov.b32 	%f81, %r286;
	ex2.approx.ftz.f32 	%f82, %f80;
	mul.f32 	%f83, %f82, %f81;
	add.f32 	%f84, %f83, 0f00000000;
	sub.f32 	%f85, %f11, %f70;
	fma.rn.f32 	%f86, %f85, 0f3BBB989D, 0f3F000000;
	cvt.sat.f32.f32 	%f87, %f86;
	fma.rm.f32 	%f88, %f87, %f75, %f74;
	add.f32 	%f89, %f88, 0fCB40007F;
	neg.f32 	%f90, %f89;
	fma.rn.f32 	%f91, %f85, 0f3FB8AA3B, %f90;
	fma.rn.f32 	%f92, %f85, 0f32A57060, %f91;
	mov.b32 	%r287, %f88;
	shl.b32 	%r288, %r287, 23;
	mov.b32 	%f93, %r288;
	ex2.approx.ftz.f32 	%f94, %f92;
	mul.f32 	%f95, %f94, %f93;
	add.f32 	%f96, %f84, %f95;
	sub.f32 	%f97, %f15, %f70;
	fma.rn.f32 	%f98, %f97, 0f3BBB989D, 0f3F000000;
	cvt.sat.f32.f32 	%f99, %f98;
	fma.rm.f32 	%f100, %f99, %f75, %f74;
	add.f32 	%f101, %f100, 0fCB40007F;
	neg.f32 	%f102, %f101;
	fma.rn.f32 	%f103, %f97, 0f3FB8AA3B, %f102;
	fma.rn.f32 	%f104, %f97, 0f32A57060, %f103;
	mov.b32 	%r289, %f100;
	shl.b32 	%r290, %r289, 23;
	mov.b32 	%f105, %r290;
	ex2.approx.ftz.f32 	%f106, %f104;
	mul.f32 	%f107, %f106, %f105;
	add.f32 	%f108, %f96, %f107;
	sub.f32 	%f109, %f19, %f70;
	fma.rn.f32 	%f110, %f109, 0f3BBB989D, 0f3F000000;
	cvt.sat.f32.f32 	%f111, %f110;
	fma.rm.f32 	%f112, %f111, %f75, %f74;
	add.f32 	%f113, %f112, 0fCB40007F;
	neg.f32 	%f114, %f113;
	fma.rn.f32 	%f115, %f109, 0f3FB8AA3B, %f114;
	fma.rn.f32 	%f116, %f109, 0f32A57060, %f115;
	mov.b32 	%r291, %f112;
	shl.b32 	%r292, %r291, 23;
	mov.b32 	%f117, %r292;
	ex2.approx.ftz.f32 	%f118, %f116;
	mul.f32 	%f119, %f118, %f117;
	add.f32 	%f120, %f108, %f119;
	sub.f32 	%f121, %f23, %f70;
	fma.rn.f32 	%f122, %f121, 0f3BBB989D, 0f3F000000;
	cvt.sat.f32.f32 	%f123, %f122;
	fma.rm.f32 	%f124, %f123, %f75, %f74;
	add.f32 	%f125, %f124, 0fCB40007F;
	neg.f32 	%f126, %f125;
	fma.rn.f32 	%f127, %f121, 0f3FB8AA3B, %f126;
	fma.rn.f32 	%f128, %f121, 0f32A57060, %f127;
	mov.b32 	%r293, %f124;
	shl.b32 	%r294, %r293, 23;
	mov.b32 	%f129, %r294;
	ex2.approx.ftz.f32 	%f130, %f128;
	mul.f32 	%f131, %f130, %f129;
	add.f32 	%f132, %f120, %f131;
	sub.f32 	%f133, %f27, %f70;
	fma.rn.f32 	%f134, %f133, 0f3BBB989D, 0f3F000000;
	cvt.sat.f32.f32 	%f135, %f134;
	fma.rm.f32 	%f136, %f135, %f75, %f74;
	add.f32 	%f137, %f136, 0fCB40007F;
	neg.f32 	%f138, %f137;
	fma.rn.f32 	%f139, %f133, 0f3FB8AA3B, %f138;
	fma.rn.f32 	%f140, %f133, 0f32A57060, %f139;
	mov.b32 	%r295, %f136;
	shl.b32 	%r296, %r295, 23;
	mov.b32 	%f141, %r296;
	ex2.approx.ftz.f32 	%f142, %f140;
	mul.f32 	%f143, %f142, %f141;
	add.f32 	%f144, %f132, %f143;
	sub.f32 	%f145, %f31, %f70;
	fma.rn.f32 	%f146, %f145, 0f3BBB989D, 0f3F000000;
	cvt.sat.f32.f32 	%f147, %f146;
	fma.rm.f32 	%f148, %f147, %f75, %f74;
	add.f32 	%f149, %f148, 0fCB40007F;
	neg.f32 	%f150, %f149;
	fma.rn.f32 	%f151, %f145, 0f3FB8AA3B, %f150;
	fma.rn.f32 	%f152, %f145, 0f32A57060, %f151;
	mov.b32 	%r297, %f148;
	shl.b32 	%r298, %r297, 23;
	mov.b32 	%f153, %r298;
	ex2.approx.ftz.f32 	%f154, %f152;
	mul.f32 	%f155, %f154, %f153;
	add.f32 	%f156, %f144, %f155;
	sub.f32 	%f157, %f35, %f70;
	fma.rn.f32 	%f158, %f157, 0f3BBB989D, 0f3F000000;
	cvt.sat.f32.f32 	%f159, %f158;
	fma.rm.f32 	%f160, %f159, %f75, %f74;
	add.f32 	%f161, %f160, 0fCB40007F;
	neg.f32 	%f162, %f161;
	fma.rn.f32 	%f163, %f157, 0f3FB8AA3B, %f162;
	fma.rn.f32 	%f164, %f157, 0f32A57060, %f163;
	mov.b32 	%r299, %f160;
	shl.b32 	%r300, %r299, 23;
	mov.b32 	%f165, %r300;
	ex2.approx.ftz.f32 	%f166, %f164;
	mul.f32 	%f167, %f166, %f165;
	add.f32 	%f168, %f156, %f167;
	sub.f32 	%f169, %f39, %f70;
	fma.rn.f32 	%f170, %f169, 0f3BBB989D, 0f3F000000;
	cvt.sat.f32.f32 	%f171, %f170;
	fma.rm.f32 	%f172, %f171, %f75, %f74;
	add.f32 	%f173, %f172, 0fCB40007F;
	neg.f32 	%f174, %f173;
	fma.rn.f32 	%f175, %f169, 0f3FB8AA3B, %f174;
	fma.rn.f32 	%f176, %f169, 0f32A57060, %f175;
	mov.b32 	%r301, %f172;
	shl.b32 	%r302, %r301, 23;
	mov.b32 	%f177, %r302;
	ex2.approx.ftz.f32 	%f178, %f176;
	mul.f32 	%f179, %f178, %f177;
	add.f32 	%f180, %f168, %f179;
	sub.f32 	%f181, %f43, %f70;
	fma.rn.f32 	%f182, %f181, 0f3BBB989D, 0f3F000000;
	cvt.sat.f32.f32 	%f183, %f182;
	fma.rm.f32 	%f184, %f183, %f75, %f74;
	add.f32 	%f185, %f184, 0fCB40007F;
	neg.f32 	%f186, %f185;
	fma.rn.f32 	%f187, %f181, 0f3FB8AA3B, %f186;
	fma.rn.f32 	%f188, %f181, 0f32A57060, %f187;
	mov.b32 	%r303, %f184;
	shl.b32 	%r304, %r303, 23;
	mov.b32 	%f189, %r304;
	ex2.approx.ftz.f32 	%f190, %f188;
	mul.f32 	%f191, %f190, %f189;
	add.f32 	%f192, %f180, %f191;
	sub.f32 	%f193, %f47, %f70;
	fma.rn.f32 	%f194, %f193, 0f3BBB989D, 0f3F000000;
	cvt.sat.f32.f32 	%f195, %f194;
	fma.rm.f32 	%f196, %f195, %f75, %f74;
	add.f32 	%f197, %f196, 0fCB40007F;
	neg.f32 	%f198, %f197;
	fma.rn.f32 	%f199, %f193, 0f3FB8AA3B, %f198;
	fma.rn.f32 	%f200, %f193, 0f32A57060, %f199;
	mov.b32 	%r305, %f196;
	shl.b32 	%r306, %r305, 23;
	mov.b32 	%f201, %r306;
	ex2.approx.ftz.f32 	%f202, %f200;
	mul.f32 	%f203, %f202, %f201;
	add.f32 	%f204, %f192, %f203;
	sub.f32 	%f205, %f51, %f70;
	fma.rn.f32 	%f206, %f205, 0f3BBB989D, 0f3F000000;
	cvt.sat.f32.f32 	%f207, %f206;
	fma.rm.f32 	%f208, %f207, %f75, %f74;
	add.f32 	%f209, %f208, 0fCB40007F;
	neg.f32 	%f210, %f209;
	fma.rn.f32 	%f211, %f205, 0f3FB8AA3B, %f210;
	fma.rn.f32 	%f212, %f205, 0f32A57060, %f211;
	mov.b32 	%r307, %f208;
	shl.b32 	%r308, %r307, 23;
	mov.b32 	%f213, %r308;
	ex2.approx.ftz.f32 	%f214, %f212;
	mul.f32 	%f215, %f214, %f213;
	add.f32 	%f216, %f204, %f215;
	sub.f32 	%f217, %f55, %f70;
	fma.rn.f32 	%f218, %f217, 0f3BBB989D, 0f3F000000;
	cvt.sat.f32.f32 	%f219, %f218;
	fma.rm.f32 	%f220, %f219, %f75, %f74;
	add.f32 	%f221, %f220, 0fCB40007F;
	neg.f32 	%f222, %f221;
	fma.rn.f32 	%f223, %f217, 0f3FB8AA3B, %f222;
	fma.rn.f32 	%f224, %f217, 0f32A57060, %f223;
	mov.b32 	%r309, %f220;
	shl.b32 	%r310, %r309, 23;
	mov.b32 	%f225, %r310;
	ex2.approx.ftz.f32 	%f226, %f224;
	mul.f32 	%f227, %f226, %f225;
	add.f32 	%f228, %f216, %f227;
	sub.f32 	%f229, %f59, %f70;
	fma.rn.f32 	%f230, %f229, 0f3BBB989D, 0f3F000000;
	cvt.sat.f32.f32 	%f231, %f230;
	fma.rm.f32 	%f232, %f231, %f75, %f74;
	add.f32 	%f233, %f232, 0fCB40007F;
	neg.f32 	%f234, %f233;
	fma.rn.f32 	%f235, %f229, 0f3FB8AA3B, %f234;
	fma.rn.f32 	%f236, %f229, 0f32A57060, %f235;
	mov.b32 	%r311, %f232;
	shl.b32 	%r312, %r311, 23;
	mov.b32 	%f237, %r312;
	ex2.approx.ftz.f32 	%f238, %f236;
	mul.f32 	%f239, %f238, %f237;
	add.f32 	%f240, %f228, %f239;
	mov.b32 	%r313, %f240;
	shfl.sync.bfly.b32	%r314|%p26, %r313, 16, 31, -1;
	mov.b32 	%f241, %r314;
	add.f32 	%f242, %f240, %f241;
	mov.b32 	%r315, %f242;
	shfl.sync.bfly.b32	%r316|%p27, %r315, 8, 31, -1;
	mov.b32 	%f243, %r316;
	add.f32 	%f244, %f242, %f243;
	mov.b32 	%r317, %f244;
	shfl.sync.bfly.b32	%r318|%p28, %r317, 4, 31, -1;
	mov.b32 	%f245, %r318;
	add.f32 	%f246, %f244, %f245;
	mov.b32 	%r319, %f246;
	shfl.sync.bfly.b32	%r320|%p29, %r319, 2, 31, -1;
	mov.b32 	%f247, %r320;
	add.f32 	%f248, %f246, %f247;
	mov.b32 	%r321, %f248;
	shfl.sync.bfly.b32	%r322|%p30, %r321, 1, 31, -1;
	mov.b32 	%f249, %r322;
	add.f32 	%f250, %f248, %f249;
	div.rn.f32 	%f251, %f83, %f250;
	div.rn.f32 	%f252, %f95, %f250;
	div.rn.f32 	%f253, %f107, %f250;
	div.rn.f32 	%f254, %f119, %f250;
	div.rn.f32 	%f255, %f131, %f250;
	div.rn.f32 	%f256, %f143, %f250;
	div.rn.f32 	%f257, %f155, %f250;
	div.rn.f32 	%f258, %f167, %f250;
	div.rn.f32 	%f259, %f179, %f250;
	div.rn.f32 	%f260, %f191, %f250;
	div.rn.f32 	%f261, %f203, %f250;
	div.rn.f32 	%f262, %f215, %f250;
	div.rn.f32 	%f263, %f227, %f250;
	div.rn.f32 	%f264, %f239, %f250;
	mad.lo.s64 	%rd115, %rd118, %rd4, %rd8;
	shl.b64 	%rd116, %rd115, 2;
	add.s64 	%rd117, %rd9, %rd116;
	st.global.f32 	[%rd117], %f251;
	st.global.f32 	[%rd117+128], %f252;
	st.global.f32 	[%rd117+256], %f253;
	st.global.f32 	[%rd117+384], %f254;
	st.global.f32 	[%rd117+512], %f255;
	st.global.f32 	[%rd117+640], %f256;
	st.global.f32 	[%rd117+768], %f257;
	st.global.f32 	[%rd117+896], %f258;
	st.global.f32 	[%rd117+1024], %f259;
	st.global.f32 	[%rd117+1152], %f260;
	st.global.f32 	[%rd117+1280], %f261;
	st.global.f32 	[%rd117+1408], %f262;
	st.global.f32 	[%rd117+1536], %f263;
	st.global.f32 	[%rd117+1664], %f264;
	add.s64 	%rd118, %rd118, %rd10;
	setp.lt.s64 	%p31, %rd118, %rd23;
	@%p31 bra 	$L__BB552_4;
$L__BB552_5:
	ret;

}
	// .globl	_Z15SoftmaxWarpImplI22BroadcastScaleMaskLoadIffbLm4EiE11DirectStoreIffEfLi1ELi14ELi32ELi1ELb1EL9Algorithm0EEvT_T0_ll
.visible .entry _Z15SoftmaxWarpImplI22BroadcastScaleMaskLoadIffbLm4EiE11DirectStoreIffEfLi1ELi14ELi32ELi1ELb1EL9Algorithm0EEvT_T0_ll(
	.param .align 8 .b8 _Z15SoftmaxWarpImplI22BroadcastScaleMaskLoadIffbLm4EiE11DirectStoreIffEfLi1ELi14ELi32ELi1ELb1EL9Algorithm0EEvT_T0_ll_param_0[120],
	.param .align 8 .b8 _Z15SoftmaxWarpImplI22BroadcastScaleMaskLoadIffbLm4EiE11DirectStoreIffEfLi1ELi14ELi32ELi1ELb1EL9Algorithm0EEvT_T0_ll_param_1[16],
	.param .u64 _Z15SoftmaxWarpImplI22BroadcastScaleMaskLoadIffbLm4EiE11DirectStoreIffEfLi1ELi14ELi32ELi1ELb1EL9Algorithm0EEvT_T0_ll_param_2,
	.param .u64 _Z15SoftmaxWarpImplI22BroadcastScaleMaskLoadIffbLm4EiE11DirectStoreIffEfLi1ELi14ELi32ELi1ELb1EL9Algorithm0EEvT_T0_ll_param_3
)
{
	.reg .pred 	%p<112>;
	.reg .b16 	%rs<15>;
	.reg .b32 	%r<336>;
	.reg .b32 	%f<335>;
	.reg .b64 	%rd<135>;

	ld.param.u64 	%rd38, [_Z15SoftmaxWarpImplI22BroadcastScaleMaskLoadIffbLm4EiE11DirectStoreIffEfLi1ELi14ELi32ELi1ELb1EL9Algorithm0EEvT_T0_ll_param_1+8];
	ld.param.u64 	%rd37, [_Z15SoftmaxWarpImplI22BroadcastScaleMaskLoadIffbLm4EiE11DirectStoreIffEfLi1ELi14ELi32ELi1ELb1EL9Algorithm0EEvT_T0_ll_param_1];
	ld.param.v2.f32 	{%f73, %f74}, [_Z15SoftmaxWarpImplI22BroadcastScaleMaskLoadIffbLm4EiE11DirectStoreIffEfLi1ELi14ELi32ELi1ELb1EL9Algorithm0EEvT_T0_ll_param_0+112];
	ld.param.u64 	%rd36, [_Z15SoftmaxWarpImplI22BroadcastScaleMaskLoadIffbLm4EiE11DirectStoreIffEfLi1ELi14ELi32ELi1ELb1EL9Algorithm0EEvT_T0_ll_param_0+104];
	ld.param.v2.u32 	{%r15, %r16}, [_Z15SoftmaxWarpImplI22BroadcastScaleMaskLoadIffbLm4EiE11DirectStoreIffEfLi1ELi14ELi32ELi1ELb1EL9Algorithm0EEvT_T0_ll_param_0+88];
	ld.param.v2.u32 	{%r13, %r14}, [_Z15SoftmaxWarpImplI22BroadcastScaleMaskLoadIffbLm4EiE11DirectStoreIffEfLi1ELi14ELi32ELi1ELb1EL9Algorithm0EEvT_T0_ll_param_0+80];
	ld.param.v2.u32 	{%r11, %r12}, [_Z15SoftmaxWarpImplI22BroadcastScaleMaskLoadIffbLm4EiE11DirectStoreIffEfLi1ELi14ELi32ELi1ELb1EL9Algorithm0EEvT_T0_ll_param_0+64];
	ld.param.v2.u32 	{%r9, %r10}, [_Z15SoftmaxWarpImplI22BroadcastScaleMaskLoadIffbLm4EiE11DirectStoreIffEfLi1ELi14ELi32ELi1ELb1EL9Algorithm0EEvT_T0_ll_param_0+56];
	ld.param.u64 	%rd32, [_Z15SoftmaxWarpImplI22BroadcastScaleMaskLoadIffbLm4EiE11DirectStoreIffEfLi1ELi14ELi32ELi1ELb1EL9Algorithm0EEvT_T0_ll_param_0+40];
	ld.param.u64 	%rd31, [_Z15SoftmaxWarpImplI22BroadcastScaleMaskLoadIffbLm4EiE11DirectStoreIffEfLi1ELi14ELi32ELi1ELb1EL9Algorithm0EEvT_T0_ll_param_0+32];
	ld.param.u64 	%rd30, [_Z15SoftmaxWarpImplI22BroadcastScaleMaskLoadIffbLm4EiE11DirectStoreIffEfLi1ELi14ELi32ELi1ELb1EL9Algorithm0EEvT_T0_ll_param_0+24];
	ld.param.u64 	%rd29, [_Z15SoftmaxWarpImplI22BroadcastScaleMaskLoadIffbLm4EiE11DirectStoreIffEfLi1ELi14ELi32ELi1ELb1EL9Algorithm0EEvT_T0_ll_param_0+16];
	ld.param.u64 	%rd28, [_Z15SoftmaxWarpImplI22BroadcastScaleMaskLoadIffbLm4EiE11DirectStoreIffEfLi1ELi14ELi32ELi1ELb1EL9Algorithm0EEvT_T0_ll_param_0+8];
	ld.param.u64 	%rd27, [_Z15SoftmaxWarpImplI22BroadcastScaleMaskLoadIffbLm4EiE11DirectStoreIffEfLi1ELi14ELi32ELi1ELb1EL9Algorithm0EEvT_T0_ll_param_0];
	ld.param.u64 	%rd39, [_Z15SoftmaxWarpImplI22BroadcastScaleMaskLoadIffbLm4EiE11DirectStoreIffEfLi1ELi14ELi32ELi1ELb1EL9Algorithm0EEvT_T0_ll_param_2];
	ld.param.u64 	%rd40, [_Z15SoftmaxWarpImplI22BroadcastScaleMaskLoadIffbLm4EiE11DirectStoreIffEfLi1ELi14ELi32ELi1ELb1EL9Algorithm0EEvT_T0_ll_param_3];
	cvta.to.global.u64 	%rd1, %rd27;
	cvta.to.global.u64 	%rd2, %rd28;
	setp.lt.s64 	%p1, %rd40, 449;
	@%p1 bra 	$L__BB553_2;
	mov.u64 	%rd41, $str;
	cvta.global.u64 	%rd42, %rd41;
	mov.u64 	%rd43, $str$1;
	cvta.global.u64 	%rd44, %rd43;
	mov.u64 	%rd45, __unnamed_539;
	cvta.global.u64 	%rd46, %rd45;
	{ // callseq 538, 0
	.param .b64 param0;
	st.param.b64 	[param0], %rd42;
	.param .b64 param1;
	st.param.b64 	[param1], %rd44;
	.param .b32 param2;
	st.param.b32 	[param2], 219;
	.param .b64 param3;
	st.param.b64 	[param3], %rd46;
	.param .b64 param4;
	st.param.b64 	[param4], 1;
	call.uni 
	__assertfail, 
	(
	param0, 
	param1, 
	param2, 
	param3, 
	param4
	);
	} // callseq 538
$L__BB553_2:
	mov.u32 	%r17, %ctaid.x;
	mov.u32 	%r18, %ntid.y;
	mov.u32 	%r19, %tid.y;
	mad.lo.s32 	%r20, %r17, %r18, %r19;
	mov.u32 	%r21, %nctaid.x;
	mul.lo.s32 	%r8, %r21, %r18;
	cvt.s64.s32 	%rd134, %r20;
	setp.le.s64 	%p2, %rd39, %rd134;
	@%p2 bra 	$L__BB553_61;
	mov.u32 	%r22, %tid.x;
	cvt.u64.u32 	%rd8, %r22;
	add.s32 	%r23, %r22, 32;
	cvt.u64.u32 	%rd9, %r23;
	add.s32 	%r24, %r22, 64;
	cvt.u64.u32 	%rd10, %r24;
	add.s32 	%r25, %r22, 96;
	cvt.u64.u32 	%rd11, %r25;
	add.s32 	%r26, %r22, 128;
	cvt.u64.u32 	%rd12, %r26;
	add.s32 	%r27, %r22, 160;
	cvt.u64.u32 	%rd13, %r27;
	add.s32 	%r28, %r22, 192;
	cvt.u64.u32 	%rd14, %r28;
	add.s32 	%r29, %r22, 224;
	cvt.u64.u32 	%rd15, %r29;
	add.s32 	%r30, %r22, 256;
	cvt.u64.u32 	%rd16, %r30;
	add.s32 	%r31, %r22, 288;
	cvt.u64.u32 	%rd17, %r31;
	add.s32 	%r32, %r22, 320;
	cvt.u64.u32 	%rd18, %r32;
	add.s32 	%r33, %r22, 352;
	cvt.u64.u32 	%rd19, %r33;
	add.s32 	%r34, %r22, 384;
	cvt.u64.u32 	%rd20, %r34;
	add.s32 	%r35, %r22, 416;
	cvt.u64.u32 	%rd21, %r35;
	cvt.s64.s32 	%rd22, %r8;
$L__BB553_4:
	setp.le.s64 	%p3, %rd40, %rd8;
	mul.lo.s64 	%rd24, %rd36, %rd134;
	mov.f32 	%f307, 0fFF800000;
	mov.f32 	%f310, %f307;
	@%p3 bra 	$L__BB553_6;
	setp.eq.s64 	%p4, %rd32, 1;
	setp.eq.s64 	%p5, %rd31, 1;
	setp.eq.s64 	%p6, %rd30, 1;
	setp.eq.s64 	%p7, %rd29, 1;
	add.s64 	%rd47, %rd24, %rd8;
	cvt.u32.u64 	%r36, %rd47;
	div.s32 	%r37, %r36, %r9;
	mul.lo.s32 	%r38, %r37, %r9;
	sub.s32 	%r39, %r36, %r38;
	div.s32 	%r40, %r39, %r10;
	mul.lo.s32 	%r41, %r40, %r10;
	sub.s32 	%r42, %r39, %r41;
	div.s32 	%r43, %r42, %r11;
	mul.lo.s32 	%r44, %r43, %r11;
	sub.s32 	%r45, %r42, %r44;
	selp.b32 	%r46, 0, %r37, %p7;
	selp.b32 	%r47, 0, %r40, %p6;
	selp.b32 	%r48, 0, %r43, %p5;
	selp.b32 	%r49, 0, %r45, %p4;
	mul.lo.s32 	%r50, %r13, %r46;
	mad.lo.s32 	%r51, %r14, %r47, %r50;
	mad.lo.s32 	%r52, %r15, %r48, %r51;
	mad.lo.s32 	%r53, %r16, %r49, %r52;
	shl.b64 	%rd48, %rd47, 32;
	shr.s64 	%rd49, %rd48, 30;
	add.s64 	%rd50, %rd1, %rd49;
	ld.global.f32 	%f76, [%rd50];
	cvt.s64.s32 	%rd51, %r53;
	add.s64 	%rd52, %rd2, %rd51;
	ld.global.u8 	%rs1, [%rd52];
	setp.eq.s16 	%p8, %rs1, 0;
	mul.f32 	%f77, %f76, %f74;
	selp.f32 	%f307, %f73, %f77, %p8;
	max.f32 	%f310, %f307, 0fFF800000;
$L__BB553_6:
	setp.le.s64 	%p9, %rd40, %rd9;
	mov.f32 	%f309, 0fFF800000;
	@%p9 bra 	$L__BB553_8;
	setp.eq.s64 	%p10, %rd32, 1;
	setp.eq.s64 	%p11, %rd31, 1;
	setp.eq.s64 	%p12, %rd30, 1;
	setp.eq.s64 	%p13, %rd29, 1;
	add.s64 	%rd53, %rd24, %rd9;
	cvt.u32.u64 	%r54, %rd53;
	div.s32 	%r55, %r54, %r9;
	mul.lo.s32 	%r56, %r55, %r9;
	sub.s32 	%r57, %r54, %r56;
	div.s32 	%r58, %r57, %r10;
	mul.lo.s32 	%r59, %r58, %r10;
	sub.s32 	%r60, %r57, %r59;
	div.s32 	%r61, %r60, %r11;
	mul.lo.s32 	%r62, %r61, %r11;
	sub.s32 	%r63, %r60, %r62;
	selp.b32 	%r64, 0, %r55, %p13;
	selp.b32 	%r65, 0, %r58, %p12;
	selp.b32 	%r66, 0, %r61, %p11;
	selp.b32 	%r67, 0, %r63, %p10;
	mul.lo.s32 	%r68, %r13, %r64;
	mad.lo.s32 	%r69, %r14, %r65, %r68;
	mad.lo.s32 	%r70, %r15, %r66, %r69;
	mad.lo.s32 	%r71, %r16, %r67, %r70;
	shl.b64 	%rd54, %rd53, 32;
	shr.s64 	%rd55, %rd54, 30;
	add.s64 	%rd56, %rd1, %rd55;
	ld.global.f32 	%f79, [%rd56];
	cvt.s64.s32 	%rd57, %r71;
	add.s64 	%rd58, %rd2, %rd57;
	ld.global.u8 	%rs2, [%rd58];
	setp.eq.s16 	%p14, %rs2, 0;
	mul.f32 	%f80, %f79, %f74;
	selp.f32 	%f309, %f73, %f80, %p14;
	max.f32 	%f310, %f310, %f309;
$L__BB553_8:
	setp.le.s64 	%p15, %rd40, %rd10;
	mov.f32 	%f311, 0fFF800000;
	@%p15 bra 	$L__BB553_10;
	setp.eq.s64 	%p16, %rd32, 1;
	setp.eq.s64 	%p17, %rd31, 1;
	setp.eq.s64 	%p18, %rd30, 1;
	setp.eq.s64 	%p19, %rd29, 1;
	add.s64 	%rd59, %rd24, %rd10;
	cvt.u32.u64 	%r72, %rd59;
	div.s32 	%r73, %r72, %r9;
	mul.lo.s32 	%r74, %r73, %r9;
	sub.s32 	%r75, %r72, %r74;
	div.s32 	%r76, %r75, %r10;
	mul.lo.s32 	%r77, %r76, %r10;
	sub.s32 	%r78, %r75, %r77;
	div.s32 	%r79, %r78, %r11;
	mul.lo.s32 	%r80, %r79, %r11;
	sub.s32 	%r81, %r78, %r80;
	selp.b32 	%r82, 0, %r73, %p19;
	selp.b32 	%r83, 0, %r76, %p18;
	selp.b32 	%r84, 0, %r79, %p17;
	selp.b32 	%r85, 0, %r81, %p16;
	mul.lo.s32 	%r86, %r13, %r82;
	mad.lo.s32 	%r87, %r14, %r83, %r86;
	mad.lo.s32 	%r88, %r15, %r84, %r87;
	mad.lo.s32 	%r89, %r16, %r85, %r88;
	shl.b64 	%rd60, %rd59, 32;
	shr.s64 	%rd61, %rd60, 30;
	add.s64 	%rd62, %rd1, %rd61;
	ld.global.f32 	%f82, [%rd62];
	cvt.s64.s32 	%rd63, %r89;
	add.s64 	%rd64, %rd2, %rd63;
	ld.global.u8 	%rs3, [%rd64];
	setp.eq.s16 	%p20, %rs3, 0;
	mul.f32 	%f83, %f82, %f74;
	selp.f32 	%f311, %f73, %f83, %p20;
	max.f32 	%f310, %f310, %f311;
$L__BB553_10:
	setp.le.s64 	%p21, %rd40, %rd11;
	mov.f32 	%f313, 0fFF800000;
	@%p21 bra 	$L__BB553_12;
	setp.eq.s64 	%p22, %rd32, 1;
	setp.eq.s64 	%p23, %rd31, 1;
	setp.eq.s64 	%p24, %rd30, 1;
	setp.eq.s64 	%p25, %rd29, 1;
	add.s64 	%rd65, %rd24, %rd11;
	cvt.u32.u64 	%r90, %rd65;
	div.s32 	%r91, %r90, %r9;
	mul.lo.s32 	%r92, %r91, %r9;
	sub.s32 	%r93, %r90, %r92;
	div.s32 	%r94, %r93, %r10;
	mul.lo.s32 	%r95, %r94, %r10;
	sub.s32 	%r96, %r93, %r95;
	div.s32 	%r97, %r96, %r11;
	mul.lo.s32 	%r98, %r97, %r11;
	sub.s32 	%r99, %r96, %r98;
	selp.b32 	%r100, 0, %r91, %p25;
	selp.b32 	%r101, 0, %r94, %p24;
	selp.b32 	%r102, 0, %r97, %p23;
	selp.b32 	%r103, 0, %r99, %p22;
	mul.lo.s32 	%r104, %r13, %r100;
	mad.lo.s32 	%r105, %r14, %r101, %r104;
	mad.lo.s32 	%r106, %r15, %r102, %r105;
	mad.lo.s32 	%r107, %r16, %r103, %r106;
	shl.b64 	%rd66, %rd65, 32;
	shr.s64 	%rd67, %rd66, 30;
	add.s64 	%rd68, %rd1, %rd67;
	ld.global.f32 	%f85, [%rd68];
	cvt.s64.s32 	%rd69, %r107;
	add.s64 	%rd70, %rd2, %rd69;
	ld.global.u8 	%rs4, [%rd70];
	setp.eq.s16 	%p26, %rs4, 0;
	mul.f32 	%f86, %f85, %f74;
	selp.f32 	%f313, %f73, %f86, %p26;
	max.f32 	%f310, %f310, %f313;
$L__BB553_12:
	setp.le.s64 	%p27, %rd40, %rd12;
	mov.f32 	%f315, 0fFF800000;
	@%p27 bra 	$L__BB553_14;
	setp.eq.s64 	%p28, %rd32, 1;
	setp.eq.s64 	%p29, %rd31, 1;
	setp.eq.s64 	%p30, %rd30, 1;
	setp.eq.s64 	%p31, %rd29, 1;
	add.s64 	%rd71, %rd24, %rd12;
	cvt.u32.u64 	%r108, %rd71;
	div.s32 	%r109, %r108, %r9;
	mul.lo.s32 	%r110, %r109, %r9;
	sub.s32 	%r111, %r108, %r110;
	div.s32 	%r112, %r111, %r10;
	mul.lo.s32 	%r113, %r112, %r10;
	sub.s32 	%r114, %r111, %r113;
	div.s32 	%r115, %r114, %r11;
	mul.lo.s32 	%r116, %r115, %r11;
	sub.s32 	%r117, %r114, %r116;
	selp.b32 	%r118, 0, %r109, %p31;
	selp.b32 	%r119, 0, %r112, %p30;
	selp.b32 	%r120, 0, %r115, %p29;
	selp.b32 	%r121, 0, %r117, %p28;
	mul.lo.s32 	%r122, %r13, %r118;
	mad.lo.s32 	%r123, %r14, %r119, %r122;
	mad.lo.s32 	%r124, %r15, %r120, %r123;
	mad.lo.s32 	%r125, %r16, %r121, %r124;
	shl.b64 	%rd72, %rd71, 32;
	shr.s64 	%rd73, %rd72, 30;
	add.s64 	%rd74, %rd1, %rd73;
	ld.global.f32 	%f88, [%rd74];
	cvt.s64.s32 	%rd75, %r125;
	add.s64 	%rd76, %rd2, %rd75;
	ld.global.u8 	%rs5, [%rd76];
	setp.eq.s16 	%p32, %rs5, 0;
	mul.f32 	%f89, %f88, %f74;
	selp.f32 	%f315, %f73, %f89, %p32;
	max.f32 	%f310, %f310, %f315;
$L__BB553_14:
	setp.le.s64 	%p33, %rd40, %rd13;
	mov.f32 	%f317, 0fFF800000;
	@%p33 bra 	$L__BB553_16;
	setp.eq.s64 	%p34, %rd32, 1;
	setp.eq.s64 	%p35, %rd31, 1;
	setp.eq.s64 	%p36, %rd30, 1;
	setp.eq.s64 	%p37, %rd29, 1;
	add.s64 	%rd77, %rd24, %rd13;
	cvt.u32.u64 	%r126, %rd77;
	div.s32 	%r127, %r126, %r9;
	mul.lo.s32 	%r128, %r127, %r9;
	sub.s32 	%r129, %r126, %r128;
	div.s32 	%r130, %r129, %r10;
	mul.lo.s32 	%r131, %r130, %r10;
	sub.s32 	%r132, %r129, %r131;
	div.s32 	%r133, %r132, %r11;
	mul.lo.s32 	%r134, %r133, %r11;
	sub.s32 	%r135, %r132, %r134;
	selp.b32 	%r136, 0, %r127, %p37;
	selp.b32 	%r137, 0, %r130, %p36;
	selp.b32 	%r138, 0, %r133, %p35;
	selp.b32 	%r139, 0, %r135, %p34;
	mul.lo.s32 	%r140, %r13, %r136;
	mad.lo.s32 	%r141, %r14, %r137, %r140;
	mad.lo.s32 	%r142, %r15, %r138, %r141;
	mad.lo.s32 	%r143, %r16, %r139, %r142;
	shl.b64 	%rd78, %rd77, 32;
	shr.s64 	%rd79, %rd78, 30;
	add.s64 	%rd80, %rd1, %rd79;
	ld.global.f32 	%f91, [%rd80];
	cvt.s64.s32 	%rd81, %r143;
	add.s64 	%rd82, %rd2, %rd81;
	ld.global.u8 	%rs6, [%rd82];
	setp.eq.s16 	%p38, %rs6, 0;
	mul.f32 	%f92, %f91, %f74;
	selp.f32 	%f317, %f73, %f92, %p38;
	max.f32 	%f310, %f310, %f317;
$L__BB553_16:
	setp.le.s64 	%p39, %rd40, %rd14;
	mov.f32 	%f319, 0fFF800000;
	@%p39 bra 	$L__BB553_18;
	setp.eq.s64 	%p40, %rd32, 1;
	setp.eq.s64 	%p41, %rd31, 1;
	setp.eq.s64 	%p42, %rd30, 1;
	setp.eq.s64 	%p43, %rd29, 1;
	add.s64 	%rd83, %rd24, %rd14;
	cvt.u32.u64 	%r144, %rd83;
	div.s32 	%r145, %r144, %r9;
	mul.lo.s32 	%r146, %r145, %r9;
	sub.s32 	%r147, %r144, %r146;
	div.s32 	%r148, %r147, %r10;
	mul.lo.s32 	%r149, %r148, %r10;
	sub.s32 	%r150, %r147, %r149;
	div.s32 	%r151, %r150, %r11;
	mul.lo.s32 	%r152, %r151, %r11;
	sub.s32 	%r153, %r150, %r152;
	selp.b32 	%r154, 0, %r145, %p43;
	selp.b32 	%r155, 0, %r148, %p42;
	selp.b32 	%r156, 0, %r151, %p41;
	selp.b32 	%r157, 0, %r153, %p40;
	mul.lo.s32 	%r158, %r13, %r154;
	mad.lo.s32 	%r159, %r14, %r155, %r158;
	mad.lo.s32 	%r160, %r15, %r156, %r159;
	mad.lo.s32 	%r161, %r16, %r157, %r160;
	shl.b64 	%rd84, %rd83, 32;
	shr.s64 	%rd85, %rd84, 30;
	add.s64 	%rd86, %rd1, %rd85;
	ld.global.f32 	%f94, [%rd86];
	cvt.s64.s32 	%rd87, %r161;
	add.s64 	%rd88, %rd2, %rd87;
	ld.global.u8 	%rs7, [%rd88];
	setp.eq.s16 	%p44, %rs7, 0;
	mul.f32 	%f95, %f94, %f74;
	selp.f32 	%f319, %f73, %f95, %p44;
	max.f32 	%f310, %f310, %f319;
$L__BB553_18:
	setp.le.s64 	%p45, %rd40, %rd15;
	mov.f32 	%f321, 0fFF800000;
	@%p45 bra 	$L__BB553_20;
	setp.eq.s64 	%p46, %rd32, 1;
	setp.eq.s64 	%p47, %rd31, 1;
	setp.eq.s64 	%p48, %rd30, 1;
	setp.eq.s64 	%p49, %rd29, 1;
	add.s64 	%rd89, %rd24, %rd15;
	cvt.u32.u64 	%r162, %rd89;
	div.s32 	%r163, %r162, %r9;
	mul.lo.s32 	%r164, %r163, %r9;
	sub.s32 	%r165, %r162, %r164;
	div.s32 	%r166, %r165, %r10;
	mul.lo.s32 	%r167, %r166, %r10;
	sub.s32 	%r168, %r165, %r167;
	div.s32 	%r169, %r168, %r11;
	mul.lo.s32 	%r170, %r169, %r11;
	sub.s32 	%r171, %r168, %r170;
	selp.b32 	%r172, 0, %r163, %p49;
	selp.b32 	%r173, 0, %r166, %p48;
	selp.b32 	%r174, 0, %r169, %p47;
	selp.b32 	%r175, 0, %r171, %p46;
	mul.lo.s32 	%r176, %r13, %r172;
	mad.lo.s32 	%r177, %r14, %r173, %r176;
	mad.lo.s32 	%r178, %r15, %r174, %r177;
	mad.lo.s32 	%r179, %r16, %r175, %r178;
	shl.b64 	%rd90, %rd89, 32;
	shr.s64 	%rd91, %rd90, 30;
	add.s64 	%rd92, %rd1, %rd91;
	ld.global.f32 	%f97, [%rd92];
	cvt.s64.s32 	%rd93, %r179;
	add.s64 	%rd94, %rd2, %rd93;
	ld.global.u8 	%rs8, [%rd94];
	setp.eq.s16 	%p50, %rs8, 0;
	mul.f32 	%f98, %f97, %f74;
	selp.f32 	%f321, %f73, %f98, %p50;
	max.f32 	%f310, %f310, %f321;
$L__BB553_20:
	setp.le.s64 	%p51, %rd40, %rd16;
	mov.f32 	%f323, 0fFF800000;
	@%p51 bra 	$L__BB553_22;
	setp.eq.s64 	%p52, %rd32, 1;
	setp.eq.s64 	%p53, %rd31, 1;
	setp.eq.s64 	%p54, %rd30, 1;
	setp.eq.s64 	%p55, %rd29, 1;
	add.s64 	%rd95, %rd24, %rd16;
	cvt.u32.u64 	%r180, %rd95;
	div.s32 	%r181, %r180, %r9;
	mul.lo.s32 	%r182, %r181, %r9;
	sub.s32 	%r183, %r180, %r182;
	div.s32 	%r184, %r183, %r10;
	mul.lo.s32 	%r185, %r184, %r10;
	sub.s32 	%r186, %r183, %r185;
	div.s32 	%r187, %r186, %r11;
	mul.lo.s32 	%r188, %r187, %r11;
	sub.s32 	%r189, %r186, %r188;
	selp.b32 	%r190, 0, %r181, %p55;
	selp.b32 	%r191, 0, %r184, %p54;
	selp.b32 	%r192, 0, %r187, %p53;
	selp.b32 	%r193, 0, %r189, %p52;
	mul.lo.s32 	%r194, %r13, %r190;
	mad.lo.s32 	%r195, %r14, %r191, %r194;
	mad.lo.s32 	%r196, %r15, %r192, %r195;
	mad.lo.s32 	%r197, %r16, %r193, %r196;
	shl.b64 	%rd96, %rd95, 32;
	shr.s64 	%rd97, %rd96, 30;
	add.s64 	%rd98, %rd1, %rd97;
	ld.global.f32 	%f100, [%rd98];
	cvt.s64.s32 	%rd99, %r197;
	add.s64 	%rd100, %rd2, %rd99;
	ld.global.u8 	%rs9, [%rd100];
	setp.eq.s16 	%p56, %rs9, 0;
	mul.f32 	%f101, %f100, %f74;
	selp.f32 	%f323, %f73, %f101, %p56;
	max.f32 	%f310, %f310, %f323;
$L__BB553_22:
	setp.le.s64 	%p57, %rd40, %rd17;
	mov.f32 	%f325, 0fFF800000;
	@%p57 bra 	$L__BB553_24;
	setp.eq.s64 	%p58, %rd32, 1;
	setp.eq.s64 	%p59, %rd31, 1;
	setp.eq.s64 	%p60, %rd30, 1;
	setp.eq.s64 	%p61, %rd29, 1;
	add.s64 	%rd101, %rd24, %rd17;
	cvt.u32.u64 	%r198, %rd101;
	div.s32 	%r199, %r198, %r9;
	mul.lo.s32 	%r200, %r199, %r9;
	sub.s32 	%r201, %r198, %r200;
	div.s32 	%r202, %r201, %r10;
	mul.lo.s32 	%r203, %r202, %r10;
	sub.s32 	%r204, %r201, %r203;
	div.s32 	%r205, %r204, %r11;
	mul.lo.s32 	%r206, %r205, %r11;
	sub.s32 	%r207, %r204, %r206;
	selp.b32 	%r208, 0, %r199, %p61;
	selp.b32 	%r209, 0, %r202, %p60;
	selp.b32 	%r210, 0, %r205, %p59;
	selp.b32 	%r211, 0, %r207, %p58;
	mul.lo.s32 	%r212, %r13, %r208;
	mad.lo.s32 	%r213, %r14, %r209, %r212;
	mad.lo.s32 	%r214, %r15, %r210, %r213;
	mad.lo.s32 	%r215, %r16, %r211, %r214;
	shl.b64 	%rd102, %rd101, 32;
	shr.s64 	%rd103, %rd102, 30;
	add.s64 	%rd104, %rd1, %rd103;
	ld.global.f32 	%f103, [%rd104];
	cvt.s64.s32 	%rd105, %r215;
	add.s64 	%rd106, %rd2, %rd105;
	ld.global.u8 	%rs10, [%rd106];
	setp.eq.s16 	%p62, %rs10, 0;
	mul.f32 	%f104, %f103, %f74;
	selp.f32 	%f325, %f73, %f104, %p62;
	max.f32 	%f310, %f310, %f325;
$L__BB553_24:
	setp.le.s64 	%p63, %rd40, %rd18;
	mov.f32 	%f327, 0fFF800000;
	@%p63 bra 	$L__BB553_26;
	setp.eq.s64 	%p64, %rd32, 1;
	setp.eq.s64 	%p65, %rd31, 1;
	setp.eq.s64 	%p66, %rd30, 1;
	setp.eq.s64 	%p67, %rd29, 1;
	add.s64 	%rd107, %rd24, %rd18;
	cvt.u32.u64 	%r216, %rd107;
	div.s32 	%r217, %r216, %r9;
	mul.lo.s32 	%r218, %r217, %r9;
	sub.s32 	%r219, %r216, %r218;
	div.s32 	%r220, %r219, %r10;
	mul.lo.s32 	%r221, %r220, %r10;
	sub.s32 	%r222, %r219, %r221;
	div.s32 	%r223, %r222, %r11;
	mul.lo.s32 	%r224, %r223, %r11;
	sub.s32 	%r225, %r222, %r224;
	selp.b32 	%r226, 0, %r217, %p67;
	selp.b32 	%r227, 0, %r220, %p66;
	selp.b32 	%r228, 0, %r223, %p65;
	selp.b32 	%r229, 0, %r225, %p64;
	mul.lo.s32 	%r230, %r13, %r226;
	mad.lo.s32 	%r231, %r14, %r227, %r230;
	mad.lo.s32 	%r232, %r15, %r228, %r231;
	mad.lo.s32 	%r233, %r16, %r229, %r232;
	shl.b64 	%rd108, %rd107, 32;
	shr.s64 	%rd109, %rd108, 30;
	add.s64 	%rd110, %rd1, %rd109;
	ld.global.f32 	%f106, [%rd110];
	cvt.s64.s32 	%rd111, %r233;
	add.s64 	%rd112, %rd2, %rd111;
	ld.global.u8 	%rs11, [%rd112];
	setp.eq.s16 	%p68, %rs11, 0;
	mul.f32 	%f107, %f106, %f74;
	selp.f32 	%f327, %f73, %f107, %p68;
	max.f32 	%f310, %f310, %f327;
$L__BB553_26:
	setp.le.s64 	%p69, %rd40, %rd19;
	mov.f32 	%f329, 0fFF800000;
	@%p69 bra 	$L__BB553_28;
	setp.eq.s64 	%p70, %rd32, 1;
	setp.eq.s64 	%p71, %rd31, 1;
	setp.eq.s64 	%p72, %rd30, 1;
	setp.eq.s64 	%p73, %rd29, 1;
	add.s64 	%rd113, %rd24, %rd19;
	cvt.u32.u64 	%r234, %rd113;
	div.s32 	%r235, %r234, %r9;
	mul.lo.s32 	%r236, %r235, %r9;
	sub.s32 	%r237, %r234, %r236;
	div.s32 	%r238, %r237, %r10;
	mul.lo.s32 	%r239, %r238, %r10;
	sub.s32 	%r240, %r237, %r239;
	div.s32 	%r241, %r240, %r11;
	mul.lo.s32 	%r242, %r241, %r11;
	sub.s32 	%r243, %r240, %r242;
	selp.b32 	%r244, 0, %r235, %p73;
	selp.b32 	%r245, 0, %r238, %p72;
	selp.b32 	%r246, 0, %r241, %p71;
	selp.b32 	%r247, 0, %r243, %p70;
	mul.lo.s32 	%r248, %r13, %r244;
	mad.lo.s32 	%r249, %r14, %r245, %r248;
	mad.lo.s32 	%r250, %r15, %r246, %r249;
	mad.lo.s32 	%r251, %r16, %r247, %r250;
	shl.b64 	%rd114, %rd113, 32;
	shr.s64 	%rd115, %rd114, 30;
	add.s64 	%rd116, %rd1, %rd115;
	ld.global.f32 	%f109, [%rd116];
	cvt.s64.s32 	%rd117, %r251;
	add.s64 	%rd118, %rd2, %rd117;
	ld.global.u8 	%rs12, [%rd118];
	setp.eq.s16 	%p74, %rs12, 0;
	mul.f32 	%f110, %f109, %f74;
	selp.f32 	%f329, %f73, %f110, %p74;
	max.f32 	%f310, %f310, %f329;
$L__BB553_28:
	setp.le.s64 	%p75, %rd40, %rd20;
	mov.f32 	%f331, 0fFF800000;
	@%p75 bra 	$L__BB553_30;
	setp.eq.s64 	%p76, %rd32, 1;
	setp.eq.s64 	%p77, %rd31, 1;
	setp.eq.s64 	%p78, %rd30, 1;
	setp.eq.s64 	%p79, %rd29, 1;
	add.s64 	%rd119, %rd24, %rd20;
	cvt.u32.u64 	%r252, %rd119;
	div.s32 	%r253, %r252, %r9;
	mul.lo.s32 	%r254, %r253, %r9;
	sub.s32 	%r255, %r252, %r254;
	div.s32 	%r256, %r255, %r10;
	mul.lo.s32 	%r257, %r256, %r10;
	sub.s32 	%r258, %r255, %r257;
	div.s32 	%r259, %r258, %r11;
	mul.lo.s32 	%r260, %r259, %r11;
	sub.s32 	%r261, %r258, %r260;
	selp.b32 	%r262, 0, %r253, %p79;
	selp.b32 	%r263, 0, %r256, %p78;
	selp.b32 	%r264, 0, %r259, %p77;
	selp.b32 	%r265, 0, %r261, %p76;
	mul.lo.s32 	%r266, %r13, %r262;
	mad.lo.s32 	%r267, %r14, %r263, %r266;
	mad.lo.s32 	%r268, %r15, %r264, %r267;
	mad.lo.s32 	%r269, %r16, %r265, %r268;
	shl.b64 	%rd120, %rd119, 32;
	shr.s64 	%rd121, %rd120, 30;
	add.s64 	%rd122, %rd1, %rd121;
	ld.global.f32 	%f112, [%rd122];
	cvt.s64.s32 	%rd123, %r269;
	add.s64 	%rd124, %rd2, %rd123;
	ld.global.u8 	%rs13, [%rd124];
	setp.eq.s16 	%p80, %rs13, 0;
	mul.f32 	%f113, %f112, %f74;
	selp.f32 	%f331, %f73, %f113, %p80;
	max.f32 	%f310, %f310, %f331;
$L__BB553_30:
	setp.le.s64 	%p81, %rd40, %rd21;
	mov.f32 	%f333, 0fFF800000;
	@%p81 bra 	$L__BB553_32;
	setp.eq.s64 	%p82, %rd32, 1;
	setp.eq.s64 	%p83, %rd31, 1;
	setp.eq.s64 	%p84, %rd30, 1;
	setp.eq.s64 	%p85, %rd29, 1;
	add.s64 	%rd125, %rd24, %rd21;
	cvt.u32.u64 	%r270, %rd125;
	div.s32 	%r271, %r270, %r9;
	mul.lo.s32 	%r272, %r271, %r9;
	sub.s32 	%r273, %r270, %r272;
	div.s32 	%r274, %r273, %r10;
	mul.lo.s32 	%r275, %r274, %r10;
	sub.s32 	%r276, %r273, %r275;
	div.s32 	%r277, %r276, %r11;
	mul.lo.s32 	%r278, %r277, %r11;
	sub.s32 	%r279, %r276, %r278;
	selp.b32 	%r280, 0, %r271, %p85;
	selp.b32 	%r281, 0, %r274, %p84;
	selp.b32 	%r282, 0, %r277, %p83;
	selp.b32 	%r283, 0, %r279, %p82;
	mul.lo.s32 	%r284, %r13, %r280;
	mad.lo.s32 	%r285, %r14, %r281, %r284;
	mad.lo.s32 	%r286, %r15, %r282, %r285;
	mad.lo.s32 	%r287, %r16, %r283, %r286;
	shl.b64 	%rd126, %rd125, 32;
	shr.s64 	%rd127, %rd126, 30;
	add.s64 	%rd128, %rd1, %rd127;
	ld.global.f32 	%f115, [%rd128];
	cvt.s64.s32 	%rd129, %r287;
	add.s64 	%rd130, %rd2, %rd129;
	ld.global.u8 	%rs14, [%rd130];
	setp.eq.s16 	%p86, %rs14, 0;
	mul.f32 	%f116, %f115, %f74;
	selp.f32 	%f333, %f73, %f116, %p86;
	max.f32 	%f310, %f310, %f333;
$L__BB553_32:
	setp.le.s64 	%p87, %rd40, %rd8;
	mov.b32 	%r288, %f310;
	shfl.sync.bfly.b32	%r289|%p88, %r288, 16, 31, -1;
	mov.b32 	%f117, %r289;
	max.f32 	%f118, %f310, %f117;
	mov.b32 	%r290, %f118;
	shfl.sync.bfly.b32	%r291|%p89, %r290, 8, 31, -1;
	mov.b32 	%f119, %r291;
	max.f32 	%f120, %f118, %f119;
	mov.b32 	%r292, %f120;
	shfl.sync.bfly.b32	%r293|%p90, %r292, 4, 31, -1;
	mov.b32 	%f121, %r293;
	max.f32 	%f122, %f120, %f121;
	mov.b32 	%r294, %f122;
	shfl.sync.bfly.b32	%r295|%p91, %r294, 2, 31, -1;
	mov.b32 	%f123, %r295;
	max.f32 	%f124, %f122, %f123;
	mov.b32 	%r296, %f124;
	shfl.sync.bfly.b32	%r297|%p92, %r296, 1, 31, -1;
	mov.b32 	%f125, %r297;
	max.f32 	%f126, %f124, %f125;
	sub.f32 	%f127, %f307, %f126;
	fma.rn.f32 	%f128, %f127, 0f3BBB989D, 0f3F000000;
	cvt.sat.f32.f32 	%f129, %f128;
	mov.f32 	%f130, 0f4B400001;
	mov.f32 	%f131, 0f437C0000;
	fma.rm.f32 	%f132, %f129, %f131, %f130;
	add.f32 	%f133, %f132, 0fCB40007F;
	neg.f32 	%f134, %f133;
	fma.rn.f32 	%f135, %f127, 0f3FB8AA3B, %f134;
	fma.rn.f32 	%f136, %f127, 0f32A57060, %f135;
	mov.b32 	%r298, %f132;
	shl.b32 	%r299, %r298, 23;
	mov.b32 	%f137, %r299;
	ex2.approx.ftz.f32 	%f138, %f136;
	mul.f32 	%f139, %f138, %f137;
	add.f32 	%f140, %f139, 0f00000000;
	sub.f32 	%f141, %f309, %f126;
	fma.rn.f32 	%f142, %f141, 0f3BBB989D, 0f3F000000;
	cvt.sat.f32.f32 	%f143, %f142;
	fma.rm.f32 	%f144, %f143, %f131, %f130;
	add.f32 	%f145, %f144, 0fCB40007F;
	neg.f32 	%f146, %f145;
	fma.rn.f32 	%f147, %f141, 0f3FB8AA3B, %f146;
	fma.rn.f32 	%f148, %f141, 0f32A57060, %f147;
	mov.b32 	%r300, %f144;
	shl.b32 	%r301, %r300, 23;
	mov.b32 	%f149, %r301;
	ex2.approx.ftz.f32 	%f150, %f148;
	mul.f32 	%f151, %f150, %f149;
	add.f32 	%f152, %f140, %f151;
	sub.f32 	%f153, %f311, %f126;
	fma.rn.f32 	%f154, %f153, 0f3BBB989D, 0f3F000000;
	cvt.sat.f32.f32 	%f155, %f154;
	fma.rm.f32 	%f156, %f155, %f131, %f130;
	add.f32 	%f157, %f156, 0fCB40007F;
	neg.f32 	%f158, %f157;
	fma.rn.f32 	%f159, %f153, 0f3FB8AA3B, %f158;
	fma.rn.f32 	%f160, %f153, 0f32A57060, %f159;
	mov.b32 	%r302, %f156;
	shl.b32 	%r303, %r302, 23;
	mov.b32 	%f161, %r303;
	ex2.approx.ftz.f32 	%f162, %f160;
	mul.f32 	%f163, %f162, %f161;
	add.f32 	%f164, %f152, %f163;
	sub.f32 	%f165, %f313, %f126;
	fma.rn.f32 	%f166, %f165, 0f3BBB989D, 0f3F000000;
	cvt.sat.f32.f32 	%f167, %f166;
	fma.rm.f32 	%f168, %f167, %f131, %f130;
	add.f32 	%f169, %f168, 0fCB40007F;
	neg.f32 	%f170, %f169;
	fma.rn.f32 	%f171, %f165, 0f3FB8AA3B, %f170;
	fma.rn.f32 	%f172, %f165, 0f32A57060, %f171;
	mov.b32 	%r304, %f168;
	shl.b32 	%r305, %r304, 23;
	mov.b32 	%f173, %r305;
	ex2.approx.ftz.f32 	%f174, %f172;
	mul.f32 	%f175, %f174, %f173;
	add.f32 	%f176, %f164, %f175;
	sub.f32 	%f177, %f315, %f126;
	fma.rn.f32 	%f178, %f177, 0f3BBB989D, 0f3F000000;
	cvt.sat.f32.f32 	%f179, %f178;
	fma.rm.f32 	%f180, %f179, %f131, %f130;
	add.f32 	%f181, %f180, 0fCB40007F;
	neg.f32 	%f182, %f181;
	fma.rn.f32 	%f183, %f177, 0f3FB8AA3B, %f182;
	fma.rn.f32 	%f184, %f177, 0f32A57060, %f183;
	mov.b32 	%r306, %f180;
	shl.b32 	%r307, %r306, 23;
	mov.b32 	%f185, %r307;
	ex2.approx.ftz.f32 	%f186, %f184;
	mul.f32 	%f187, %f186, %f185;
	add.f32 	%f188, %f176, %f187;
	sub.f32 	%f189, %f317, %f126;
	fma.rn.f32 	%f190, %f189, 0f3BBB989D, 0f3F000000;
	cvt.sat.f32.f32 	%f191, %f190;
	fma.rm.f32 	%f192, %f191, %f131, %f130;
	add.f32 	%f193, %f192, 0fCB40007F;
	neg.f32 	%f194, %f193;
	fma.rn.f32 	%f195, %f189, 0f3FB8AA3B, %f194;
	fma.rn.f32 	%f196, %f189, 0f32A57060, %f195;
	mov.b32 	%r308, %f192;
	shl.b32 	%r309, %r308, 23;
	mov.b32 	%f197, %r309;
	ex2.approx.ftz.f32 	%f198, %f196;
	mul.f32 	%f199, %f198, %f197;
	add.f32 	%f200, %f188, %f199;
	sub.f32 	%f201, %f319, %f126;
	fma.rn.f32 	%f202, %f201, 0f3BBB989D, 0f3F000000;
	cvt.sat.f32.f32 	%f203, %f202;
	fma.rm.f32 	%f204, %f203, %f131, %f130;
	add.f32 	%f205, %f204, 0fCB40007F;
	neg.f32 	%f206, %f205;
	fma.rn.f32 	%f207, %f201, 0f3FB8AA3B, %f206;
	fma.rn.f32 	%f208, %f201, 0f32A57060, %f207;
	mov.b32 	%r310, %f204;
	shl.b32 	%r311, %r310, 23;
	mov.b32 	%f209, %r311;
	ex2.approx.ftz.f32 	%f210, %f208;
	mul.f32 	%f211, %f210, %f209;
	add.f32 	%f212, %f200, %f211;
	sub.f32 	%f213, %f321, %f126;
	fma.rn.f32 	%f214, %f213, 0f3BBB989D, 0f3F000000;
	cvt.sat.f32.f32 	%f215, %f214;
	fma.rm.f32 	%f216, %f215, %f131, %f130;
	add.f32 	%f217, %f216, 0fCB40007F;
	neg.f32 	%f218, %f217;
	fma.rn.f32 	%f219, %f213, 0f3FB8AA3B, %f218;
	fma.rn.f32 	%f220, %f213, 0f32A57060, %f219;
	mov.b32 	%r312, %f216;
	shl.b32 	%r313, %r312, 23;
	mov.b32 	%f221, %r313;
	ex2.approx.ftz.f32 	%f222, %f220;
	mul.f32 	%f223, %f222, %f221;
	add.f32 	%f224, %f212, %f223;
	sub.f32 	%f225, %f323, %f126;
	fma.rn.f32 	%f226, %f225, 0f3BBB989D, 0f3F000000;
	cvt.sat.f32.f32 	%f227, %f226;
	fma.rm.f32 	%f228, %f227, %f131, %f130;
	add.f32 	%f229, %f228, 0fCB40007F;
	neg.f32 	%f230, %f229;
	fma.rn.f32 	%f231, %f225, 0f3FB8AA3B, %f230;
	fma.rn.f32 	%f232, %f225, 0f32A57060, %f231;
	mov.b32 	%r314, %f228;
	shl.b32 	%r315, %r314, 23;
	mov.b32 	%f233, %r315;
	ex2.approx.ftz.f32 	%f234, %f232;
	mul.f32 	%f235, %f234, %f233;
	add.f32 	%f236, %f224, %f235;
	sub.f32 	%f237, %f325, %f126;
	fma.rn.f32 	%f238, %f237, 0f3BBB989D, 0f3F000000;
	cvt.sat.f32.f32 	%f239, %f238;
	fma.rm.f32 	%f240, %f239, %f131, %f130;
	add.f32 	%f241, %f240, 0fCB40007F;
	neg.f32 	%f242, %f241;
	fma.rn.f32 	%f243, %f237, 0f3FB8AA3B, %f242;
	fma.rn.f32 	%f244, %f237, 0f32A57060, %f243;
	mov.b32 	%r316, %f240;
	shl.b32 	%r317, %r316, 23;
	mov.b32 	%f245, %r317;
	ex2.approx.ftz.f32 	%f246, %f244;
	mul.f32 	%f247, %f246, %f245;
	add.f32 	%f248, %f236, %f247;
	sub.f32 	%f249, %f327, %f126;
	fma.rn.f32 	%f250, %f249, 0f3BBB989D, 0f3F000000;
	cvt.sat.f32.f32 	%f251, %f250;
	fma.rm.f32 	%f252, %f251, %f131, %f130;
	add.f32 	%f253, %f252, 0fCB40007F;
	neg.f32 	%f254, %f253;
	fma.rn.f32 	%f255, %f249, 0f3FB8AA3B, %f254;
	fma.rn.f32 	%f256, %f249, 0f32A57060, %f255;
	mov.b32 	%r318, %f252;
	shl.b32 	%r319, %r318, 23;
	mov.b32 	%f257, %r319;
	ex2.approx.ftz.f32 	%f258, %f256;
	mul.f32 	%f259, %f258, %f257;
	add.f32 	%f260, %f248, %f259;
	sub.f32 	%f261, %f329, %f126;
	fma.rn.f32 	%f262, %f261, 0f3BBB989D, 0f3F000000;
	cvt.sat.f32.f32 	%f263, %f262;
	fma.rm.f32 	%f264, %f263, %f131, %f130;
	add.f32 	%f265, %f264, 0fCB40007F;
	neg.f32 	%f266, %f265;
	fma.rn.f32 	%f267, %f261, 0f3FB8AA3B, %f266;
	fma.rn.f32 	%f268, %f261, 0f32A57060, %f267;
	mov.b32 	%r320, %f264;
	shl.b32 	%r321, %r320, 23;
	mov.b32 	%f269, %r321;
	ex2.approx.ftz.f32 	%f270, %f268;
	mul.f32 	%f271, %f270, %f269;
	add.f32 	%f272, %f260, %f271;
	sub.f32 	%f273, %f331, %f126;
	fma.rn.f32 	%f274, %f273, 0f3BBB989D, 0f3F000000;
	cvt.sat.f32.f32 	%f275, %f274;
	fma.rm.f32 	%f276, %f275, %f131, %f130;
	add.f32 	%f277, %f276, 0fCB40007F;
	neg.f32 	%f278, %f277;
	fma.rn.f32 	%f279, %f273, 0f3FB8AA3B, %f278;
	fma.rn.f32 	%f280, %f273, 0f32A57060, %f279;
	mov.b32 	%r322, %f276;
	shl.b32 	%r323, %r322, 23;
	mov.b32 	%f281, %r323;
	ex2.approx.ftz.f32 	%f282, %f280;
	mul.f32 	%f283, %f282, %f281;
	add.f32 	%f284, %f272, %f283;
	sub.f32 	%f285, %f333, %f126;
	fma.rn.f32 	%f286, %f285, 0f3BBB989D, 0f3F000000;
	cvt.sat.f32.f32 	%f287, %f286;
	fma.rm.f32 	%f288, %f287, %f131, %f130;
	add.f32 	%f289, %f288, 0fCB40007F;
	neg.f32 	%f290, %f289;
	fma.rn.f32 	%f291, %f285, 0f3FB8AA3B, %f290;
	fma.rn.f32 	%f292, %f285, 0f32A57060, %f291;
	mov.b32 	%r324, %f288;
	shl.b32 	%r325, %r324, 23;
	mov.b32 	%f293, %r325;
	ex2.approx.ftz.f32 	%f294, %f292;
	mul.f32 	%f295, %f294, %f293;
	add.f32 	%f296, %f284, %f295;
	mov.b32 	%r326, %f296;
	shfl.sync.bfly.b32	%r327|%p93, %r326, 16, 31, -1;
	mov.b32 	%f297, %r327;
	add.f32 	%f298, %f296, %f297;
	mov.b32 	%r328, %f298;
	shfl.sync.bfly.b32	%r329|%p94, %r328, 8, 31, -1;
	mov.b32 	%f299, %r329;
	add.f32 	%f300, %f298, %f299;
	mov.b32 	%r330, %f300;
	shfl.sync.bfly.b32	%r331|%p95, %r330, 4, 31, -1;
	mov.b32 	%f301, %r331;
	add.f32 	%f302, %f300, %f301;
	mov.b32 	%r332, %f302;
	shfl.sync.bfly.b32	%r333|%p96, %r332, 2, 31, -1;
	mov.b32 	%f303, %r333;
	add.f32 	%f304, %f302, %f303;
	mov.b32 	%r334, %f304;
	shfl.sync.bfly.b32	%r335|%p97, %r334, 1, 31, -1;
	mov.b32 	%f305, %r335;
	add.f32 	%f306, %f304, %f305;
	div.rn.f32 	%f59, %f139, %f306;
	div.rn.f32 	%f60, %f151, %f306;
	div.rn.f32 	%f61, %f163, %f306;
	div.rn.f32 	%f62, %f175, %f306;
	div.rn.f32 	%f63, %f187, %f306;
	div.rn.f32 	%f64, %f199, %f306;
	div.rn.f32 	%f65, %f211, %f306;
	div.rn.f32 	%f66, %f223, %f306;
	div.rn.f32 	%f67, %f235, %f306;
	div.rn.f32 	%f68, %f247, %f306;
	div.rn.f32 	%f69, %f259, %f306;
	div.rn.f32 	%f70, %f271, %f306;
	div.rn.f32 	%f71, %f283, %f306;
	div.rn.f32 	%f72, %f295, %f306;
	mad.lo.s64 	%rd131, %rd134, %rd38, %rd8;
	cvta.to.global.u64 	%rd132, %rd37;
	shl.b64 	%rd133, %rd131, 2;
	add.s64 	%rd25, %rd132, %rd133;
	@%p87 bra 	$L__BB553_34;
	st.global.f32 	[%rd25], %f59;
$L__BB553_34:
	setp.le.s64 	%p98, %rd40, %rd9;
	@%p98 bra 	$L__BB553_36;
	st.global.f32 	[%rd25+128], %f60;
$L__BB553_36:
	setp.le.s64 	%p99, %rd40, %rd10;
	@%p99 bra 	$L__BB553_38;
	st.global.f32 	[%rd25+256], %f61;
$L__BB553_38:
	setp.le.s64 	%p100, %rd40, %rd11;
	@%p100 bra 	$L__BB553_40;
	st.global.f32 	[%rd25+384], %f62;
$L__BB553_40:
	setp.le.s64 	%p101, %rd40, %rd12;
	@%p101 bra 	$L__BB553_42;
	st.global.f32 	[%rd25+512], %f63;
$L__BB553_42:
	setp.le.s64 	%p102, %rd40, %rd13;
	@%p102 bra 	$L__BB553_44;
	st.global.f32 	[%rd25+640], %f64;
$L__BB553_44:
	setp.le.s64 	%p103, %rd40, %rd14;
	@%p103 bra 	$L__BB553_46;
	st.global.f32 	[%rd25+768], %f65;
$L__BB553_46:
	setp.le.s64 	%p104, %rd40, %rd15;
	@%p104 bra 	$L__BB553_48;
	st.global.f32 	[%rd25+896], %f66;
$L__BB553_48:
	setp.le.s64 	%p105, %rd40, %rd16;
	@%p105 bra 	$L__BB553_50;
	st.global.f32 	[%rd25+1024], %f67;
$L__BB553_50:
	setp.le.s64 	%p106, %rd40, %rd17;
	@%p106 bra 	$L__BB553_52;
	st.global.f32 	[%rd25+1152], %f68;
$L__BB553_52:
	setp.le.s64 	%p107, %rd40, %rd18;
	@%p107 bra 	$L__BB553_54;
	st.global.f32 	[%rd25+1280], %f69;
$L__BB553_54:
	setp.le.s64 	%p108, %rd40, %rd19;
	@%p108 bra 	$L__BB553_56;
	st.global.f32 	[%rd25+1408], %f70;
$L__BB553_56:
	setp.le.s64 	%p109, %rd40, %rd20;
	@%p109 bra 	$L__BB553_58;
	st.global.f32 	[%rd25+1536], %f71;
$L__BB553_58:
	setp.le.s64 	%p110, %rd40, %rd21;
	@%p110 bra 	$L__BB553_60;
	st.global.f32 	[%rd25+1664], %f72;
$L__BB553_60:
	add.s64 	%rd134, %rd134, %rd22;
	setp.lt.s64 	%p111, %rd134, %rd39;
	@%p111 bra 	$L__BB553_4;
$L__BB553_61:
	ret;

}
	// .globl	_Z15SoftmaxWarpImplI22BroadcastScaleMaskLoadIffbLm4EiE11DirectStoreIffEfLi1ELi15ELi32ELi1ELb0EL9Algorithm0EEvT_T0_ll
.visible .entry _Z15SoftmaxWarpImplI22BroadcastScaleMaskLoadIffbLm4EiE11DirectStoreIffEfLi1ELi15ELi32ELi1ELb0EL9Algorithm0EEvT_T0_ll(
	.param .align 8 .b8 _Z15SoftmaxWarpImplI22BroadcastScaleMaskLoadIffbLm4EiE11DirectStoreIffEfLi1ELi15ELi32ELi1ELb0EL9Algorithm0EEvT_T0_ll_param_0[120],
	.param .align 8 .b8 _Z15SoftmaxWarpImplI22BroadcastScaleMaskLoadIffbLm4EiE11DirectStoreIffEfLi1ELi15ELi32ELi1ELb0EL9Algorithm0EEvT_T0_ll_param_1[16],
	.param .u64 _Z15SoftmaxWarpImplI22BroadcastScaleMaskLoadIffbLm4EiE11DirectStoreIffEfLi1ELi15ELi32ELi1ELb0EL9Algorithm0EEvT_T0_ll_param_2,
	.param .u64 _Z15SoftmaxWarpImplI22BroadcastScaleMaskLoadIffbLm4EiE11DirectStoreIffEfLi1ELi15ELi32ELi1ELb0EL9Algorithm0EEvT_T0_ll_param_3
)
{
	.reg .pred 	%p<33>;
	.reg .b16 	%rs<16>;
	.reg .b32 	%r<343>;
	.reg .b32 	%f<282>;
	.reg .b64 	%rd<126>;

	ld.param.u64 	%rd23, [_Z15SoftmaxWarpImplI22BroadcastScaleMaskLoadIffbLm4EiE11DirectStoreIffEfLi1ELi15ELi32ELi1ELb0EL9Algorithm0EEvT_T0_ll_param_1+8];
	ld.param.u64 	%rd22, [_Z15SoftmaxWarpImplI22BroadcastScaleMaskLoadIffbLm4EiE11DirectStoreIffEfLi1ELi15ELi32ELi1ELb0EL9Algorithm0EEvT_T0_ll_param_1];
	ld.param.v2.f32 	{%f3, %f4}, [_Z15SoftmaxWarpImplI22BroadcastScaleMaskLoadIffbLm4EiE11DirectStoreIffEfLi1ELi15ELi32ELi1ELb0EL9Algorithm0EEvT_T0_ll_param_0+112];
	ld.param.u64 	%rd21, [_Z15SoftmaxWarpImplI22BroadcastScaleMaskLoadIffbLm4EiE11DirectStoreIffEfLi1ELi15ELi32ELi1ELb0EL9Algorithm0EEvT_T0_ll_param_0+104];
	ld.param.v2.u32 	{%r15, %r16}, [_Z15SoftmaxWarpImplI22BroadcastScaleMaskLoadIffbLm4EiE11DirectStoreIffEfLi1ELi15ELi32ELi1ELb0EL9Algorithm0EEvT_T0_ll_param_0+88];
	ld.param.v2.u32 	{%r13, %r14}, [_Z15SoftmaxWarpImplI22BroadcastScaleMaskLoadIffbLm4EiE11DirectStoreIffEfLi1ELi15ELi32ELi1ELb0EL9Algorithm0EEvT_T0_ll_param_0+80];
	ld.param.v2.u32 	{%r11, %r12}, [_Z15SoftmaxWarpImplI22BroadcastScaleMaskLoadIffbLm4EiE11DirectStoreIffEfLi1ELi15ELi32ELi1ELb0EL9Algorithm0EEvT_T0_ll_param_0+64];
	ld.param.v2.u32 	{%r9, %r10}, [_Z15SoftmaxWarpImplI22BroadcastScaleMaskLoadIffbLm4EiE11DirectStoreIffEfLi1ELi15ELi32ELi1ELb0EL9Algorithm0EEvT_T0_ll_param_0+56];
	ld.param.u64 	%rd17, [_Z15SoftmaxWarpImplI22BroadcastScaleMaskLoadIffbLm4EiE11DirectStoreIffEfLi1ELi15ELi32ELi1ELb0EL9Algorithm0EEvT_T0_ll_param_0+40];
	ld.param.u64 	%rd16, [_Z15SoftmaxWarpImplI22BroadcastScaleMaskLoadIffbLm4EiE11DirectStoreIffEfLi1ELi15ELi32ELi1ELb0EL9Algorithm0EEvT_T0_ll_param_0+32];
	ld.param.u64 	%rd15, [_Z15SoftmaxWarpImplI22BroadcastScaleMaskLoadIffbLm4EiE11DirectStoreIffEfLi1ELi15ELi32ELi1ELb0EL9Algorithm0EEvT_T0_ll_param_0+24];
	ld.param.u64 	%rd14, [_Z15SoftmaxWarpImplI22BroadcastScaleMaskLoadIffbLm4EiE11DirectStoreIffEfLi1ELi15ELi32ELi1ELb0EL9Algorithm0EEvT_T0_ll_param_0+16];
	ld.param.u64 	%rd13, [_Z15SoftmaxWarpImplI22BroadcastScaleMaskLoadIffbLm4EiE11DirectStoreIffEfLi1ELi15ELi32ELi1ELb0EL9Algorithm0EEvT_T0_ll_param_0+8];
	ld.param.u64 	%rd12, [_Z15SoftmaxWarpImplI22BroadcastScaleMaskLoadIffbLm4EiE11DirectStoreIffEfLi1ELi15ELi32ELi1ELb0EL9Algorithm0EEvT_T0_ll_param_0];
	ld.param.u64 	%rd24, [_Z15SoftmaxWarpImplI22BroadcastScaleMaskLoadIffbLm4EiE11DirectStoreIffEfLi1ELi15ELi32ELi1ELb0EL9Algorithm0EEvT_T0_ll_param_2];
	ld.param.u64 	%rd25, [_Z15SoftmaxWarpImplI22BroadcastScaleMaskLoadIffbLm4EiE11DirectStoreIffEfLi1ELi15ELi32ELi1ELb0EL9Algorithm0EEvT_T0_ll_param_3];
	setp.lt.s64 	%p1, %rd25, 481;
	@%p1 bra 	$L__BB554_2;
	mov.u64 	%rd26, $str;
	cvta.global.u64 	%rd27, %rd26;
	mov.u64 	%rd28, $str$1;
	cvta.global.u64 	%rd29, %rd28;
	mov.u64 	%rd30, __unnamed_540;
	cvta.global.u64 	%rd31, %rd30;
	{ // callseq 539, 0
	.param .b64 param0;
	st.param.b64 	[param0], %rd27;
	.param .b64 param1;
	st.param.b64 	[param1], %rd29;
	.param .b32 param2;
	st.param.b32 	[param2], 219;
	.param .b64 param3;
	st.param.b64 	[param3], %rd31;
	.param .b64 param4;
	st.param.b64 	[param4], 1;
	call.uni 
	__assertfail, 
	(
	param0, 
	param1, 
	param2, 
	param3, 
	param4
	);
	} // callseq 539
$L__BB554_2:
	mov.u32 	%r17, %ctaid.x;
	mov.u32 	%r18, %ntid.y;
	mov.u32 	%r19, %tid.y;
	mad.lo.s32 	%r20, %r17, %r18, %r19;
	mov.u32 	%r21, %nctaid.x;
	mul.lo.s32 	%r8, %r21, %r18;
	cvt.s64.s32 	%rd125, %r20;
	setp.le.s64 	%p2, %rd24, %rd125;
	@%p2 bra 	$L__BB554_5;
	cvta.to.global.u64 	%rd5, %rd12;
	cvta.to.global.u64 	%rd6, %rd13;
	mov.u32 	%r22, %tid.x;
	cvt.u64.u32 	%rd7, %r22;
	cvta.to.global.u64 	%rd8, %rd22;
	cvt.s64.s32 	%rd9, %r8;
$L__BB554_4:
	setp.eq.s64 	%p3, %rd17, 1;
	setp.eq.s64 	%p4, %rd16, 1;
	setp.eq.s64 	%p5, %rd15, 1;
	setp.eq.s64 	%p6, %rd14, 1;
	mad.lo.s64 	%rd32, %rd21, %rd125, %rd7;
	cvt.u32.u64 	%r23, %rd32;
	div.s32 	%r24, %r23, %r9;
	mul.lo.s32 	%r25, %r24, %r9;
	sub.s32 	%r26, %r23, %r25;
	div.s32 	%r27, %r26, %r10;
	mul.lo.s32 	%r28, %r27, %r10;
	sub.s32 	%r29, %r26, %r28;
	div.s32 	%r30, %r29, %r11;
	mul.lo.s32 	%r31, %r30, %r11;
	sub.s32 	%r32, %r29, %r31;
	selp.b32 	%r33, 0, %r24, %p6;
	selp.b32 	%r34, 0, %r27, %p5;
	selp.b32 	%r35, 0, %r30, %p4;
	selp.b32 	%r36, 0, %r32, %p3;
	mul.lo.s32 	%r37, %r13, %r33;
	mad.lo.s32 	%r38, %r14, %r34, %r37;
	mad.lo.s32 	%r39, %r15, %r35, %r38;
	mad.lo.s32 	%r40, %r16, %r36, %r39;
	shl.b64 	%rd33, %rd32, 32;
	shr.s64 	%rd34, %rd33, 30;
	add.s64 	%rd35, %rd5, %rd34;
	ld.global.f32 	%f5, [%rd35];
	cvt.s64.s32 	%rd36, %r40;
	add.s64 	%rd37, %rd6, %rd36;
	ld.global.u8 	%rs1, [%rd37];
	setp.eq.s16 	%p7, %rs1, 0;
	mul.f32 	%f6, %f5, %f4;
	selp.f32 	%f7, %f3, %f6, %p7;
	max.f32 	%f8, %f7, 0fFF800000;
	add.s64 	%rd38, %rd32, 32;
	cvt.u32.u64 	%r41, %rd38;
	div.s32 	%r42, %r41, %r9;
	mul.lo.s32 	%r43, %r42, %r9;
	sub.s32 	%r44, %r41, %r43;
	div.s32 	%r45, %r44, %r10;
	mul.lo.s32 	%r46, %r45, %r10;
	sub.s32 	%r47, %r44, %r46;
	div.s32 	%r48, %r47, %r11;
	mul.lo.s32 	%r49, %r48, %r11;
	sub.s32 	%r50, %r47, %r49;
	selp.b32 	%r51, 0, %r42, %p6;
	selp.b32 	%r52, 0, %r45, %p5;
	selp.b32 	%r53, 0, %r48, %p4;
	selp.b32 	%r54, 0, %r50, %p3;
	mul.lo.s32 	%r55, %r13, %r51;
	mad.lo.s32 	%r56, %r14, %r52, %r55;
	mad.lo.s32 	%r57, %r15, %r53, %r56;
	mad.lo.s32 	%r58, %r16, %r54, %r57;
	shl.b64 	%rd39, %rd38, 32;
	shr.s64 	%rd40, %rd39, 30;
	add.s64 	%rd41, %rd5, %rd40;
	ld.global.f32 	%f9, [%rd41];
	cvt.s64.s32 	%rd42, %r58;
	add.s64 	%rd43, %rd6, %rd42;
	ld.global.u8 	%rs2, [%rd43];
	setp.eq.s16 	%p8, %rs2, 0;
	mul.f32 	%f10, %f9, %f4;
	selp.f32 	%f11, %f3, %f10, %p8;
	max.f32 	%f12, %f8, %f11;
	add.s64 	%rd44, %rd32, 64;
	cvt.u32.u64 	%r59, %rd44;
	div.s32 	%r60, %r59, %r9;
	mul.lo.s32 	%r61, %r60, %r9;
	sub.s32 	%r62, %r59, %r61;
	div.s32 	%r63, %r62, %r10;
	mul.lo.s32 	%r64, %r63, %r10;
	sub.s32 	%r65, %r62, %r64;
	div.s32 	%r66, %r65, %r11;
	mul.lo.s32 	%r67, %r66, %r11;
	sub.s32 	%r68, %r65, %r67;
	selp.b32 	%r69, 0, %r60, %p6;
	selp.b32 	%r70, 0, %r63, %p5;
	selp.b32 	%r71, 0, %r66, %p4;
	selp.b32 	%r72, 0, %r68, %p3;
	mul.lo.s32 	%r73, %r13, %r69;
	mad.lo.s32 	%r74, %r14, %r70, %r73;
	mad.lo.s32 	%r75, %r15, %r71, %r74;
	mad.lo.s32 	%r76, %r16, %r72, %r75;
	shl.b64 	%rd45, %rd44, 32;
	shr.s64 	%rd46, %rd45, 30;
	add.s64 	%rd47, %rd5, %rd46;
	ld.global.f32 	%f13, [%rd47];
	cvt.s64.s32 	%rd48, %r76;
	add.s64 	%rd49, %rd6, %rd48;
	ld.global.u8 	%rs3, [%rd49];
	setp.eq.s16 	%p9, %rs3, 0;
	mul.f32 	%f14, %f13, %f4;
	selp.f32 	%f15, %f3, %f14, %p9;
	max.f32 	%f16, %f12, %f15;
	add.s64 	%rd50, %rd32, 96;
	cvt.u32.u64 	%r77, %rd50;
	div.s32 	%r78, %r77, %r9;
	mul.lo.s32 	%r79, %r78, %r9;
	sub.s32 	%r80, %r77, %r79;
	div.s32 	%r81, %r80, %r10;
	mul.lo.s32 	%r82, %r81, %r10;
	sub.s32 	%r83, %r80, %r82;
	div.s32 	%r84, %r83, %r11;
	mul.lo.s32 	%r85, %r84, %r11;
	sub.s32 	%r86, %r83, %r85;
	selp.b32 	%r87, 0, %r78, %p6;
	selp.b32 	%r88, 0, %r81, %p5;
	selp.b32 	%r89, 0, %r84, %p4;
	selp.b32 	%r90, 0, %r86, %p3;
	mul.lo.s32 	%r91, %r13, %r87;
	mad.lo.s32 	%r92, %r14, %r88, %r91;
	mad.lo.s32 	%r93, %r15, %r89, %r92;
	mad.lo.s32 	%r94, %r16, %r90, %r93;
	shl.b64 	%rd51, %rd50, 32;
	shr.s64 	%rd52, %rd51, 30;
	add.s64 	%rd53, %rd5, %rd52;
	ld.global.f32 	%f17, [%rd53];
	cvt.s64.s32 	%rd54, %r94;
	add.s64 	%rd55, %rd6, %rd54;
	ld.global.u8 	%rs4, [%rd55];
	setp.eq.s16 	%p10, %rs4, 0;
	mul.f32 	%f18, %f17, %f4;
	selp.f32 	%f19, %f3, %f18, %p10;
	max.f32 	%f20, %f16, %f19;
	add.s64 	%rd56, %rd32, 128;
	cvt.u32.u64 	%r95, %rd56;
	div.s32 	%r96, %r95, %r9;
	mul.lo.s32 	%r97, %r96, %r9;
	sub.s32 	%r98, %r95, %r97;
	div.s32 	%r99, %r98, %r10;
	mul.lo.s32 	%r100, %r99, %r10;
	sub.s32 	%r101, %r98, %r100;
	div.s32 	%r102, %r101, %r11;
	mul.lo.s32 	%r103, %r102, %r11;
	sub.s32 	%r104, %r101, %r103;
	selp.b32 	%r105, 0, %r96, %p6;
	selp.b32 	%r106, 0, %r99, %p5;
	selp.b32 	%r107, 0, %r102, %p4;
	selp.b32 	%r108, 0, %r104, %p3;
	mul.lo.s32 	%r109, %r13, %r105;
	mad.lo.s32 	%r110, %r14, %r106, %r109;
	mad.lo.s32 	%r111, %r15, %r107, %r110;
	mad.lo.s32 	%r112, %r16, %r108, %r111;
	shl.b64 	%rd57, %rd56, 32;
	shr.s64 	%rd58, %rd57, 30;
	add.s64 	%rd59, %rd5, %rd58;
	ld.global.f32 	%f21, [%rd59];
	cvt.s64.s32 	%rd60, %r112;
	add.s64 	%rd61, %rd6, %rd60;
	ld.global.u8 	%rs5, [%rd61];
	setp.eq.s16 	%p11, %rs5, 0;
	mul.f32 	%f22, %f21, %f4;
	selp.f32 	%f23, %f3, %f22, %p11;
	max.f32 	%f24, %f20, %f23;
	add.s64 	%rd62, %rd32, 160;
	cvt.u32.u64 	%r113, %rd62;
	div.s32 	%r114, %r113, %r9;
	mul.lo.s32 	%r115, %r114, %r9;
	sub.s32 	%r116, %r113, %r115;
	div.s32 	%r117, %r116, %r10;
	mul.lo.s32 	%r118, %r117, %r10;
	sub.s32 	%r119, %r116, %r118;
	div.s32 	%r120, %r119, %r11;
	mul.lo.s32 	%r121, %r120, %r11;
	sub.s32 	%r122, %r119, %r121;
	selp.b32 	%r123, 0, %r114, %p6;
	selp.b32 	%r124, 0, %r117, %p5;
	selp.b32 	%r125, 0, %r120, %p4;
	selp.b32 	%r126, 0, %r122, %p3;
	mul.lo.s32 	%r127, %r13, %r123;
	mad.lo.s32 	%r128, %r14, %r124, %r127;
	mad.lo.s32 	%r129, %r15, %r125, %r128;
	mad.lo.s32 	%r130, %r16, %r126, %r129;
	shl.b64 	%rd63, %rd62, 32;
	shr.s64 	%rd64, %rd63, 30;
	add.s64 	%rd65, %rd5, %rd64;
	ld.global.f32 	%f25, [%rd65];
	cvt.s64.s32 	%rd66, %r130;
	add.s64 	%rd67, %rd6, %rd66;
	ld.global.u8 	%rs6, [%rd67];
	setp.eq.s16 	%p12, %rs6, 0;
	mul.f32 	%f26, %f25, %f4;
	selp.f32 	%f27, %f3, %f26, %p12;
	max.f32 	%f28, %f24, %f27;
	add.s64 	%rd68, %rd32, 192;
	cvt.u32.u64 	%r131, %rd68;
	div.s32 	%r132, %r131, %r9;
	mul.lo.s32 	%r133, %r132, %r9;
	sub.s32 	%r134, %r131, %r133;
	div.s32 	%r135, %r134, %r10;
	mul.lo.s32 	%r136, %r135, %r10;
	sub.s32 	%r137, %r134, %r136;
	div.s32 	%r138, %r137, %r11;
	mul.lo.s32 	%r139, %r138, %r11;
	sub.s32 	%r140, %r137, %r139;
	selp.b32 	%r141, 0, %r132, %p6;
	selp.b32 	%r142, 0, %r135, %p5;
	selp.b32 	%r143, 0, %r138, %p4;
	selp.b32 	%r144, 0, %r140, %p3;
	mul.lo.s32 	%r145, %r13, %r141;
	mad.lo.s32 	%r146, %r14, %r142, %r145;
	mad.lo.s32 	%r147, %r15, %r143, %r146;
	mad.lo.s32 	%r148, %r16, %r144, %r147;
	shl.b64 	%rd69, %rd68, 32;
	shr.s64 	%rd70, %rd69, 30;
	add.s64 	%rd71, %rd5, %rd70;
	ld.global.f32 	%f29, [%rd71];
	cvt.s64.s32 	%rd72, %r148;
	add.s64 	%rd73, %rd6, %rd72;
	ld.global.u8 	%rs7, [%rd73];
	setp.eq.s16 	%p13, %rs7, 0;
	mul.f32 	%f30, %f29, %f4;
	selp.f32 	%f31, %f3, %f30, %p13;
	max.f32 	%f32, %f28, %f31;
	add.s64 	%rd74, %rd32, 224;
	cvt.u32.u64 	%r149, %rd74;
	div.s32 	%r150, %r149, %r9;
	mul.lo.s32 	%r151, %r150, %r9;
	sub.s32 	%r152, %r149, %r151;
	div.s32 	%r153, %r152, %r10;
	mul.lo.s32 	%r154, %r153, %r10;
	sub.s32 	%r155, %r152, %r154;
	div.s32 	%r156, %r155, %r11;
	mul.lo.s32 	%r157, %r156, %r11;
	sub.s32 	%r158, %r155, %r157;
	selp.b32 	%r159, 0, %r150, %p6;
	selp.b32 	%r160, 0, %r153, %p5;
	selp.b32 	%r161, 0, %r156, %p4;
	selp.b32 	%r162, 0, %r158, %p3;
	mul.lo.s32 	%r163, %r13, %r159;
	mad.lo.s32 	%r164, %r14, %r160, %r163;
	mad.lo.s32 	%r165, %r15, %r161, %r164;
	mad.lo.s32 	%r166, %r16, %r162, %r165;
	shl.b64 	%rd75, %rd74, 32;
	shr.s64 	%rd76, %rd75, 30;
	add.s64 	%rd77, %rd5, %rd76;
	ld.global.f32 	%f33, [%rd77];
	cvt.s64.s32 	%rd78, %r166;
	add.s64 	%rd79, %rd6, %rd78;
	ld.global.u8 	%rs8, [%rd79];
	setp.eq.s16 	%p14, %rs8, 0;
	mul.f32 	%f34, %f33, %f4;
	selp.f32 	%f35, %f3, %f34, %p14;
	max.f32 	%f36, %f32, %f35;
	add.s64 	%rd80, %rd32, 256;
	cvt.u32.u64 	%r167, %rd80;
	div.s32 	%r168, %r167, %r9;
	mul.lo.s32 	%r169, %r168, %r9;
	sub.s32 	%r170, %r167, %r169;
	div.s32 	%r171, %r170, %r10;
	mul.lo.s32 	%r172, %r171, %r10;
	sub.s32 	%r173, %r170, %r172;
	div.s32 	%r174, %r173, %r11;
	mul.lo.s32 	%r175, %r174, %r11;
	sub.s32 	%r176, %r173, %r175;
	selp.b32 	%r177, 0, %r168, %p6;
	selp.b32 	%r178, 0, %r171, %p5;
	selp.b32 	%r179, 0, %r174, %p4;
	selp.b32 	%r180, 0, %r176, %p3;
	mul.lo.s32 	%r181, %r13, %r177;
	mad.lo.s32 	%r182, %r14, %r178, %r181;
	mad.lo.s32 	%r183, %r15, %r179, %r182;
	mad.lo.s32 	%r184, %r16, %r180, %r183;
	shl.b64 	%rd81, %rd80, 32;
	shr.s64 	%rd82, %rd81, 30;
	add.s64 	%rd83, %rd5, %rd82;
	ld.global.f32 	%f37, [%rd83];
	cvt.s64.s32 	%rd84, %r184;
	add.s64 	%rd85, %rd6, %rd84;
	ld.global.u8 	%rs9, [%rd85];
	setp.eq.s16 	%p15, %rs9, 0;
	mul.f32 	%f38, %f37, %f4;
	selp.f32 	%f39, %f3, %f38, %p15;
	max.f32 	%f40, %f36, %f39;
	add.s64 	%rd86, %rd32, 288;
	cvt.u32.u64 	%r185, %rd86;
	div.s32 	%r186, %r185, %r9;
	mul.lo.s32 	%r187, %r186, %r9;
	sub.s32 	%r188, %r185, %r187;
	div.s32 	%r189, %r188, %r10;
	mul.lo.s32 	%r190, %r189, %r10;
	sub.s32 	%r191, %r188, %r190;
	div.s32 	%r192, %r191, %r11;
	mul.lo.s32 	%r193, %r192, %r11;
	sub.s32 	%r194, %r191, %r193;
	selp.b32 	%r195, 0, %r186, %p6;
	selp.b32 	%r196, 0, %r189, %p5;
	selp.b32 	%r197, 0, %r192, %p4;
	selp.b32 	%r198, 0, %r194, %p3;
	mul.lo.s32 	%r199, %r13, %r195;
	mad.lo.s32 	%r200, %r14, %r196, %r199;
	mad.lo.s32 	%r201, %r15, %r197, %r200;
	mad.lo.s32 	%r202, %r16, %r198, %r201;
	shl.b64 	%rd87, %rd86, 32;
	shr.s64 	%rd88, %rd87, 30;
	add.s64 	%rd89, %rd5, %rd88;
	ld.global.f32 	%f41, [%rd89];
	cvt.s64.s32 	%rd90, %r202;
	add.s64 	%rd91, %rd6, %rd90;
	ld.global.u8 	%rs10, [%rd91];
	setp.eq.s16 	%p16, %rs10, 0;
	mul.f32 	%f42, %f41, %f4;
	selp.f32 	%f43, %f3, %f42, %p16;
	max.f32 	%f44, %f40, %f43;
	add.s64 	%rd92, %rd32, 320;
	cvt.u32.u64 	%r203, %rd92;
	div.s32 	%r204, %r203, %r9;
	mul.lo.s32 	%r205, %r204, %r9;
	sub.s32 	%r206, %r203, %r205;
	div.s32 	%r207, %r206, %r10;
	mul.lo.s32 	%r208, %r207, %r10;
	sub.s32 	%r209, %r206, %r208;
	div.s32 	%r210, %r209, %r11;
	mul.lo.s32 	%r211, %r210, %r11;
	sub.s32 	%r212, %r209, %r211;
	selp.b32 	%r213, 0, %r204, %p6;
	selp.b32 	%r214, 0, %r207, %p5;
	selp.b32 	%r215, 0, %r210, %p4;
	selp.b32 	%r216, 0, %r212, %p3;
	mul.lo.s32 	%r217, %r13, %r213;
	mad.lo.s32 	%r218, %r14, %r214, %r217;
	mad.lo.s32 	%r219, %r15, %r215, %r218;
	mad.lo.s32 	%r220, %r16, %r216, %r219;
	shl.b64 	%rd93, %rd92, 32;
	shr.s64 	%rd94, %rd93, 30;
	add.s64 	%rd95, %rd5, %rd94;
	ld.global.f32 	%f45, [%rd95];
	cvt.s64.s32 	%rd96, %r220;
	add.s64 	%rd97, %rd6, %rd96;
	ld.global.u8 	%rs11, [%rd97];
	setp.eq.s16 	%p17, %rs11, 0;
	mul.f32 	%f46, %f45, %f4;
	selp.f32 	%f47, %f3, %f46, %p17;
	max.f32 	%f48, %f44, %f47;
	add.s64 	%rd98, %rd32, 352;
	cvt.u32.u64 	%r221, %rd98;
	div.s32 	%r222, %r221, %r9;
	mul.lo.s32 	%r223, %r222, %r9;
	sub.s32 	%r224, %r221, %r223;
	div.s32 	%r225, %r224, %r10;
	mul.lo.s32 	%r226, %r225, %r10;
	sub.s32 	%r227, %r224, %r226;
	div.s32 	%r228, %r227, %r11;
	mul.lo.s32 	%r229, %r228, %r11;
	sub.s32 	%r230, %r227, %r229;
	selp.b32 	%r231, 0, %r222, %p6;
	selp.b32 	%r232, 0, %r225, %p5;
	selp.b32 	%r233, 0, %r228, %p4;
	selp.b32 	%r234, 0, %r230, %p3;
	mul.lo.s32 	%r235, %r13, %r231;
	mad.lo.s32 	%r236, %r14, %r232, %r235;
	mad.lo.s32 	%r237, %r15, %r233, %r236;
	mad.lo.s32 	%r238, %r16, %r234, %r237;
	shl.b64 	%rd99, %rd98, 32;
	shr.s64 	%rd100, %rd99, 30;
	add.s64 	%rd101, %rd5, %rd100;
	ld.global.f32 	%f49, [%rd101];
	cvt.s64.s32 	%rd102, %r238;
	add.s64 	%rd103, %rd6, %rd102;
	ld.global.u8 	%rs12, [%rd103];
	setp.eq.s16 	%p18, %rs12, 0;
	mul.f32 	%f50, %f49, %f4;
	selp.f32 	%f51, %f3, %f50, %p18;
	max.f32 	%f52, %f48, %f51;
	add.s64 	%rd104, %rd32, 384;
	cvt.u32.u64 	%r239, %rd104;
	div.s32 	%r240, %r239, %r9;
	mul.lo.s32 	%r241, %r240, %r9;
	sub.s32 	%r242, %r239, %r241;
	div.s32 	%r243, %r242, %r10;
	mul.lo.s32 	%r244, %r243, %r10;
	sub.s32 	%r245, %r242, %r244;
	div.s32 	%r246, %r245, %r11;
	mul.lo.s32 	%r247, %r246, %r11;
	sub.s32 	%r248, %r245, %r247;
	selp.b32 	%r249, 0, %r240, %p6;
	selp.b32 	%r250, 0, %r243, %p5;
	selp.b32 	%r251, 0, %r246, %p4;
	selp.b32 	%r252, 0, %r248, %p3;
	mul.lo.s32 	%r253, %r13, %r249;
	mad.lo.s32 	%r254, %r14, %r250, %r253;
	mad.lo.s32 	%r255, %r15, %r251, %r254;
	mad.lo.s32 	%r256, %r16, %r252, %r255;
	shl.b64 	%rd105, %rd104, 32;
	shr.s64 	%rd106, %rd105, 30;
	add.s64 	%rd107, %rd5, %rd106;
	ld.global.f32 	%f53, [%rd107];
	cvt.s64.s32 	%rd108, %r256;
	add.s64 	%rd109, %rd6, %rd108;
	ld.global.u8 	%rs13, [%rd109];
	setp.eq.s16 	%p19, %rs13, 0;
	mul.f32 	%f54, %f53, %f4;
	selp.f32 	%f55, %f3, %f54, %p19;
	max.f32 	%f56, %f52, %f55;
	add.s64 	%rd110, %rd32, 416;
	cvt.u32.u64 	%r257, %rd110;
	div.s32 	%r258, %r257, %r9;
	mul.lo.s32 	%r259, %r258, %r9;
	sub.s32 	%r260, %r257, %r259;
	div.s32 	%r261, %r260, %r10;
	mul.lo.s32 	%r262, %r261, %r10;
	sub.s32 	%r263, %r260, %r262;
	div.s32 	%r264, %r263, %r11;
	mul.lo.s32 	%r265, %r264, %r11;
	sub.s32 	%r266, %r263, %r265;
	selp.b32 	%r267, 0, %r258, %p6;
	selp.b32 	%r268, 0, %r261, %p5;
	selp.b32 	%r269, 0, %r264, %p4;
	selp.b32 	%r270, 0, %r266, %p3;
	mul.lo.s32 	%r271, %r13, %r267;
	mad.lo.s32 	%r272, %r14, %r268, %r271;
	mad.lo.s32 	%r273, %r15, %r269, %r272;
	mad.lo.s32 	%r274, %r16, %r270, %r273;
	shl.b64 	%rd111, %rd110, 32;
	shr.s64 	%rd112, %rd111, 30;
	add.s64 	%rd113, %rd5, %rd112;
	ld.global.f32 	%f57, [%rd113];
	cvt.s64.s32 	%rd114, %r274;
	add.s64 	%rd115, %rd6, %rd114;
	ld.global.u8 	%rs14, [%rd115];
	setp.eq.s16 	%p20, %rs14, 0;
	mul.f32 	%f58, %f57, %f4;
	selp.f32 	%f59, %f3, %f58, %p20;
	max.f32 	%f60, %f56, %f59;
	add.s64 	%rd116, %rd32, 448;
	cvt.u32.u64 	%r275, %rd116;
	div.s32 	%r276, %r275, %r9;
	mul.lo.s32 	%r277, %r276, %r9;
	sub.s32 	%r278, %r275, %r277;
	div.s32 	%r279, %r278, %r10;
	mul.lo.s32 	%r280, %r279, %r10;
	sub.s32 	%r281, %r278, %r280;
	div.s32 	%r282, %r281, %r11;
	mul.lo.s32 	%r283, %r282, %r11;
	sub.s32 	%r284, %r281, %r283;
	selp.b32 	%r285, 0, %r276, %p6;
	selp.b32 	%r286, 0, %r279, %p5;
	selp.b32 	%r287, 0, %r282, %p4;
	selp.b32 	%r288, 0, %r284, %p3;
	mul.lo.s32 	%r289, %r13, %r285;
	mad.lo.s32 	%r290, %r14, %r286, %r289;
	mad.lo.s32 	%r291, %r15, %r287, %r290;
	mad.lo.s32 	%r292, %r16, %r288, %r291;
	shl.b64 	%rd117, %rd116, 32;
	shr.s64 	%rd118, %rd117, 30;
	add.s64 	%rd119, %rd5, %rd118;
	ld.global.f32 	%f61, [%rd119];
	cvt.s64.s32 	%rd120, %r292;
	add.s64 	%rd121, %rd6, %rd120;
	ld.global.u8 	%rs15, [%rd121];
	setp.eq.s16 	%p21, %rs15, 0;
	mul.f32 	%f62, %f61, %f4;
	selp.f32 	%f63, %f3, %f62, %p21;
	max.f32 	%f64, %f60, %f63;
	mov.b32 	%r293, %f64;
	shfl.sync.bfly.b32	%r294|%p22, %r293, 16, 31, -1;
	mov.b32 	%f65, %r294;
	max.f32 	%f66, %f64, %f65;
	mov.b32 	%r295, %f66;
	shfl.sync.bfly.b32	%r296|%p23, %r295, 8, 31, -1;
	mov.b32 	%f67, %r296;
	max.f32 	%f68, %f66, %f67;
	mov.b32 	%r297, %f68;
	shfl.sync.bfly.b32	%r298|%p24, %r297, 4, 31, -1;
	mov.b32 	%f69, %r298;
	max.f32 	%f70, %f68, %f69;
	mov.b32 	%r299, %f70;
	shfl.sync.bfly.b32	%r300|%p25, %r299, 2, 31, -1;
	mov.b32 	%f71, %r300;
	max.f32 	%f72, %f70, %f71;
	mov.b32 	%r301, %f72;
	shfl.sync.bfly.b32	%r302|%p26, %r301, 1, 31, -1;
	mov.b32 	%f73, %r302;
	max.f32 	%f74, %f72, %f73;
	sub.f32 	%f75, %f7, %f74;
	fma.rn.f32 	%f76, %f75, 0f3BBB989D, 0f3F000000;
	cvt.sat.f32.f32 	%f77, %f76;
	mov.f32 	%f78, 0f4B400001;
	mov.f32 	%f79, 0f437C0000;
	fma.rm.f32 	%f80, %f77, %f79, %f78;
	add.f32 	%f81, %f80, 0fCB40007F;
	neg.f32 	%f82, %f81;
	fma.rn.f32 	%f83, %f75, 0f3FB8AA3B, %f82;
	fma.rn.f32 	%f84, %f75, 0f32A57060, %f83;
	mov.b32 	%r303, %f80;
	shl.b32 	%r304, %r303, 23;
	mov.b32 	%f85, %r304;
	ex2.approx.ftz.f32 	%f86, %f84;
	mul.f32 	%f87, %f86, %f85;
	add.f32 	%f88, %f87, 0f00000000;
	sub.f32 	%f89, %f11, %f74;
	fma.rn.f32 	%f90, %f89, 0f3BBB989D, 0f3F000000;
	cvt.sat.f32.f32 	%f91, %f90;
	fma.rm.f32 	%f92, %f91, %f79, %f78;
	add.f32 	%f93, %f92, 0fCB40007F;
	neg.f32 	%f94, %f93;
	fma.rn.f32 	%f95, %f89, 0f3FB8AA3B, %f94;
	fma.rn.f32 	%f96, %f89, 0f32A57060, %f95;
	mov.b32 	%r305, %f92;
	shl.b32 	%r306, %r305, 23;
	mov.b32 	%f97, %r306;
	ex2.approx.ftz.f32 	%f98, %f96;
	mul.f32 	%f99, %f98, %f97;
	add.f32 	%f100, %f88, %f99;
	sub.f32 	%f101, %f15, %f74;
	fma.rn.f32 	%f102, %f101, 0f3BBB989D, 0f3F000000;
	cvt.sat.f32.f32 	%f103, %f102;
	fma.rm.f32 	%f104, %f103, %f79, %f78;
	add.f32 	%f105, %f104, 0fCB40007F;
	neg.f32 	%f106, %f105;
	fma.rn.f32 	%f107, %f101, 0f3FB8AA3B, %f106;
	fma.rn.f32 	%f108, %f101, 0f32A57060, %f107;
	mov.b32 	%r307, %f104;
	shl.b32 	%r308, %r307, 23;
	mov.b32 	%f109, %r308;
	ex2.approx.ftz.f32 	%f110, %f108;
	mul.f32 	%f111, %f110, %f109;
	add.f32 	%f112, %f100, %f111;
	sub.f32 	%f113, %f19, %f74;
	fma.rn.f32 	%f114, %f113, 0f3BBB989D, 0f3F000000;
	cvt.sat.f32.f32 	%f115, %f114;
	fma.rm.f32 	%f116, %f115, %f79, %f78;
	add.f32 	%f117, %f116, 0fCB40007F;
	neg.f32 	%f118, %f117;
	fma.rn.f32 	%f119, %f113, 0f3FB8AA3B, %f118;
	fma.rn.f32 	%f120, %f113, 0f32A57060, %f119;
	mov.b32 	%r309, %f116;
	shl.b32 	%r310, %r309, 23;
	mov.b32 	%f121, %r310;
	ex2.approx.ftz.f32 	%f122, %f120;
	mul.f32 	%f123, %f122, %f121;
	add.f32 	%f124, %f112, %f123;
	sub.f32 	%f125, %f23, %f74;
	fma.rn.f32 	%f126, %f125, 0f3BBB989D, 0f3F000000;
	cvt.sat.f32.f32 	%f127, %f126;
	fma.rm.f32 	%f128, %f127, %f79, %f78;
	add.f32 	%f129, %f128, 0fCB40007F;
	neg.f32 	%f130, %f129;
	fma.rn.f32 	%f131, %f125, 0f3FB8AA3B, %f130;
	fma.rn.f32 	%f132, %f125, 0f32A57060, %f131;
	mov.b32 	%r311, %f128;
	shl.b32 	%r312, %r311, 23;
	mov.b32 	%f133, %r312;
	ex2.approx.ftz.f32 	%f134, %f132;
	mul.f32 	%f135, %f134, %f133;
	add.f32 	%f136, %f124, %f135;
	sub.f32 	%f137, %f27, %f74;
	fma.rn.f32 	%f138, %f137, 0f3BBB989D, 0f3F000000;
	cvt.sat.f32.f32 	%f139, %f138;
	fma.rm.f32 	%f140, %f139, %f79, %f78;
	add.f32 	%f141, %f140, 0fCB40007F;
	neg.f32 	%f142, %f141;
	fma.rn.f32 	%f143, %f137, 0f3FB8AA3B, %f142;
	fma.rn.f32 	%f144, %f137, 0f32A57060, %f143;
	mov.b32 	%r313, %f140;
	shl.b32 	%r314, %r313, 23;
	mov.b32 	%f145, %r314;
	ex2.approx.ftz.f32 	%f146, %f144;
	mul.f32 	%f147, %f146, %f145;
	add.f32 	%f148, %f136, %f147;
	sub.f32 	%f149, %f31, %f74;
	fma.rn.f32 	%f150, %f149, 0f3BBB989D, 0f3F000000;
	cvt.sat.f32.f32 	%f151, %f150;
	fma.rm.f32 	%f152, %f151, %f79, %f78;
	add.f32 	%f153, %f152, 0fCB40007F;
	neg.f32 	%f154, %f153;
	fma.rn.f32 	%f155, %f149, 0f3FB8AA3B, %f154;
	fma.rn.f32 	%f156, %f149, 0f32A57060, %f155;
	mov.b32 	%r315, %f152;
	shl.b32 	%r316, %r315, 23;
	mov.b32 	%f157, %r316;
	ex2.approx.ftz.f32 	%f158, %f156;
	mul.f32 	%f159, %f158, %f157;
	add.f32 	%f160, %f148, %f159;
	sub.f32 	%f161, %f35, %f74;
	fma.rn.f32 	%f162, %f161, 0f3BBB989D, 0f3F000000;
	cvt.sat.f32.f32 	%f163, %f162;
	fma.rm.f32 	%f164, %f163, %f79, %f78;
	add.f32 	%f165, %f164, 0fCB40007F;
	neg.f32 	%f166, %f165;
	fma.rn.f32 	%f167, %f161, 0f3FB8AA3B, %f166;
	fma.rn.f32 	%f168, %f161, 0f32A57060, %f167;
	mov.b32 	%r317, %f164;
	shl.b32 	%r318, %r317, 23;
	mov.b32 	%f169, %r318;
	ex2.approx.ftz.f32 	%f170, %f168;
	mul.f32 	%f171, %f170, %f169;
	add.f32 	%f172, %f160, %f171;
	sub.f32 	%f173, %f39, %f74;
	fma.rn.f32 	%f174, %f173, 0f3BBB989D, 0f3F000000;
	cvt.sat.f32.f32 	%f175, %f174;
	fma.rm.f32 	%f176, %f175, %f79, %f78;
	add.f32 	%f177, %f176, 0fCB40007F;
	neg.f32 	%f178, %f177;
	fma.rn.f32 	%f179, %f173, 0f3FB8AA3B, %f178;
	fma.rn.f32 	%f180, %f173, 0f32A57060, %f179;
	mov.b32 	%r319, %f176;
	shl.b32 	%r320, %r319, 23;
	mov.b32 	%f181, %r320;
	ex2.approx.ftz.f32 	%f182, %f180;
	mul.f32 	%f183, %f182, %f181;
	add.f32 	%f184, %f172, %f183;
	sub.f32 	%f185, %f43, %f74;
	fma.rn.f32 	%f186, %f185, 0f3BBB989D, 0f3F000000;
	cvt.sat.f32.f32 	%f187, %f186;
	fma.rm.f32 	%f188, %f187, %f79, %f78;
	add.f32 	%f189, %f188, 0fCB40007F;
	neg.f32 	%f190, %f189;
	fma.rn.f32 	%f191, %f185, 0f3FB8AA3B, %f190;
	fma.rn.f32 	%f192, %f185, 0f32A57060, %f191;
	mov.b32 	%r321, %f188;
	shl.b32 	%r322, %r321, 23;
	mov.b32 	%f193, %r322;
	ex2.approx.ftz.f32 	%f194, %f192;
	mul.f32 	%f195, %f194, %f193;
	add.f32 	%f196, %f184, %f195;
	sub.f32 	%f197, %f47, %f74;
	fma.rn.f32 	%f198, %f197, 0f3BBB989D, 0f3F000000;
	cvt.sat.f32.f32 	%f199, %f198;
	fma.rm.f32 	%f200, %f199, %f79, %f78;
	add.f32 	%f201, %f200, 0fCB40007F;
	neg.f32 	%f202, %f201;
	fma.rn.f32 	%f203, %f197, 0f3FB8AA3B, %f202;
	fma.rn.f32 	%f204, %f197, 0f32A57060, %f203;
	mov.b32 	%r323, %f200;
	shl.b32 	%r324, %r323, 23;
	mov.b32 	%f205, %r324;
	ex2.approx.ftz.f32 	%f206, %f204;
	mul.f32 	%f207, %f206, %f205;
	add.f32 	%f208, %f196, %f207;
	sub.f32 	%f209, %f51, %f74;
	fma.rn.f32 	%f210, %f209, 0f3BBB989D, 0f3F000000;
	cvt.sat.f32.f32 	%f211, %f210;
	fma.rm.f32 	%f212, %f211, %f79, %f78;
	add.f32 	%f213, %f212, 0fCB40007F;
	neg.f32 	%f214, %f213;
	fma.rn.f32 	%f215, %f209, 0f3FB8AA3B, %f214;
	fma.rn.f32 	%f216, %f209, 0f32A57060, %f215;
	mov.b32 	%r325, %f212;
	shl.b32 	%r326, %r325, 23;
	mov.b32 	%f217, %r326;
	ex2.approx.ftz.f32 	%f218, %f216;
	mul.f32 	%f219, %f218, %f217;
	add.f32 	%f220, %f208, %f219;
	sub.f32 	%f221, %f55, %f74;
	fma.rn.f32 	%f222, %f221, 0f3BBB989D, 0f3F000000;
	cvt.sat.f32.f32 	%f223, %f222;
	fma.rm.f32 	%f224, %f223, %f79, %f78;
	add.f32 	%f225, %f224, 0fCB40007F;
	neg.f32 	%f226, %f225;
	fma.rn.f32 	%f227, %f221, 0f3FB8AA3B, %f226;
	fma.rn.f32 	%f228, %f221, 0f32A57060, %f227;
	mov.b32 	%r327, %f224;
	shl.b32 	%r328, %r327, 23;
	mov.b32 	%f229, %r328;
	ex2.approx.ftz.f32 	%f230, %f228;
	mul.f32 	%f231, %f230, %f229;
	add.f32 	%f232, %f220, %f231;
	sub.f32 	%f233, %f59, %f74;
	fma.rn.f32 	%f234, %f233, 0f3BBB989D, 0f3F000000;
	cvt.sat.f32.f32 	%f235, %f234;
	fma.rm.f32 	%f236, %f235, %f79, %f78;
	add.f32 	%f237, %f236, 0fCB40007F;
	neg.f32 	%f238, %f237;
	fma.rn.f32 	%f239, %f233, 0f3FB8AA3B, %f238;
	fma.rn.f32 	%f240, %f233, 0f32A57060, %f239;
	mov.b32 	%r329, %f236;
	shl.b32 	%r330, %r329, 23;
	mov.b32 	%f241, %r330;
	ex2.approx.ftz.f32 	%f242, %f240;
	mul.f32 	%f243, %f242, %f241;
	add.f32 	%f244, %f232, %f243;
	sub.f32 	%f245, %f63, %f74;
	fma.rn.f32 	%f246, %f245, 0f3BBB989D, 0f3F000000;
	cvt.sat.f32.f32 	%f247, %f246;
	fma.rm.f32 	%f248, %f247, %f79, %f78;
	add.f32 	%f249, %f248, 0fCB40007F;
	neg.f32 	%f250, %f249;
	fma.rn.f32 	%f251, %f245, 0f3FB8AA3B, %f250;
	fma.rn.f32 	%f252, %f245, 0f32A57060, %f251;
	mov.b32 	%r331, %f248;
	shl.b32 	%r332, %r331, 23;
	mov.b32 	%f253, %r332;
	ex2.approx.ftz.f32 	%f254, %f252;
	mul.f32 	%f255, %f254, %f253;
	add.f32 	%f256, %f244, %f255;
	mov.b32 	%r333, %f256;
	shfl.sync.bfly.b32	%r334|%p27, %r333, 16, 31, -1;
	mov.b32 	%f257, %r334;
	add.f32 	%f258, %f256, %f257;
	mov.b32 	%r335, %f258;
	shfl.sync.bfly.b32	%r336|%p28, %r335, 8, 31, -1;
	mov.b32 	%f259, %r336;
	add.f32 	%f260, %f258, %f259;
	mov.b32 	%r337, %f260;
	shfl.sync.bfly.b32	%r338|%p29, %r337, 4, 31, -1;
	mov.b32 	%f261, %r338;
	add.f32 	%f262, %f260, %f261;
	mov.b32 	%r339, %f262;
	shfl.sync.bfly.b32	%r340|%p30, %r339, 2, 31, -1;
	mov.b32 	%f263, %r340;
	add.f32 	%f264, %f262, %f263;
	mov.b32 	%r341, %f264;
	shfl.sync.bfly.b32	%r342|%p31, %r341, 1, 31, -1;
	mov.b32 	%f265, %r342;
	add.f32 	%f266, %f264, %f265;
	div.rn.f32 	%f267, %f87, %f266;
	div.rn.f32 	%f268, %f99, %f266;
	div.rn.f32 	%f269, %f111, %f266;
	div.rn.f32 	%f270, %f123, %f266;
	div.rn.f32 	%f271, %f135, %f266;
	div.rn.f32 	%f272, %f147, %f266;
	div.rn.f32 	%f273, %f159, %f266;
	div.rn.f32 	%f274, %f171, %f266;
	div.rn.f32 	%f275, %f183, %f266;
	div.rn.f32 	%f276, %f195, %f266;
	div.rn.f32 	%f277, %f207, %f266;
	div.rn.f32 	%f278, %f219, %f266;
	div.rn.f32 	%f279, %f231, %f266;
	div.rn.f32 	%f280, %f243, %f266;
	div.rn.f32 	%f281, %f255, %f266;
	mad.lo.s64 	%rd122, %rd125, %rd23, %rd7;
	shl.b64 	%rd123, %rd122, 2;
	add.s64 	%rd124, %rd8, %rd123;
	st.global.f32 	[%rd124], %f267;
	st.global.f32 	[%rd124+128], %f268;
	st.global.f32 	[%rd124+256], %f269;
	st.global.f32 	[%rd124+384], %f270;
	st.global.f32 	[%rd124+512], %f271;
	st.global.f32 	[%rd124+640], %f272;
	st.global.f32 	[%rd124+768], %f273;
	st.global.f32 	[%rd124+896], %f274;
	st.global.f32 	[%rd124+1024], %f275;
	st.global.f32 	[%rd124+1152], %f276;
	st.global.f32 	[%rd124+1280], %f277;
	st.global.f32 	[%rd124+1408], %f278;
	st.global.f32 	[%rd124+1536], %f279;
	st.global.f32 	[%rd124+1664], %f280;
	st.global.f32 	[%rd124+1792], %f281;
	add.s64 	%rd125, %rd125, %rd9;
	setp.lt.s64 	%p32, %rd125, %rd24;
	@%p32 bra 	$L__BB554_4;
$L__BB554_5:
	ret;

}
	// .globl	_Z15SoftmaxWarpImplI22BroadcastScaleMaskLoadIffbLm4EiE11DirectStoreIffEfLi1ELi15ELi32ELi1ELb1EL9Algorithm0EEvT_T0_ll
.visible .entry _Z15SoftmaxWarpImplI22BroadcastScaleMaskLoadIffbLm4EiE11DirectStoreIffEfLi1ELi15ELi32ELi1ELb1EL9Algorithm0EEvT_T0_ll(
	.param .align 8 .b8 _Z15SoftmaxWarpImplI22BroadcastScaleMaskLoadIffbLm4EiE11DirectStoreIffEfLi1ELi15ELi32ELi1ELb1EL9Algorithm0EEvT_T0_ll_param_0[120],
	.param .align 8 .b8 _Z15SoftmaxWarpImplI22BroadcastScaleMaskLoadIffbLm4EiE11DirectStoreIffEfLi1ELi15ELi32ELi1ELb1EL9Algorithm0EEvT_T0_ll_param_1[16],
	.param .u64 _Z15SoftmaxWarpImplI22BroadcastScaleMaskLoadIffbLm4EiE11DirectStoreIffEfLi1ELi15ELi32ELi1ELb1EL9Algorithm0EEvT_T0_ll_param_2,
	.param .u64 _Z15SoftmaxWarpImplI22BroadcastScaleMaskLoadIffbLm4EiE11DirectStoreIffEfLi1ELi15ELi32ELi1ELb1EL9Algorithm0EEvT_T0_ll_param_3
)
{
	.reg .pred 	%p<119>;
	.reg .b16 	%rs<16>;
	.reg .b32 	%r<358>;
	.reg .b32 	%f<357>;
	.reg .b64 	%rd<144>;

	ld.param.u64 	%rd38, [_Z15SoftmaxWarpImplI22BroadcastScaleMaskLoadIffbLm4EiE11DirectStoreIffEfLi1ELi15ELi32ELi1ELb1EL9Algorithm0EEvT_T0_ll_param_1+8];
	ld.param.u64 	%rd37, [_Z15SoftmaxWarpImplI22BroadcastScaleMaskLoadIffbLm4EiE11DirectStoreIffEfLi1ELi15ELi32ELi1ELb1EL9Algorithm0EEvT_T0_ll_param_1];
	ld.param.v2.f32 	{%f78, %f79}, [_Z15SoftmaxWarpImplI22BroadcastScaleMaskLoadIffbLm4EiE11DirectStoreIffEfLi1ELi15ELi32ELi1ELb1EL9Algorithm0EEvT_T0_ll_param_0+112];
	ld.param.u64 	%rd36, [_Z15SoftmaxWarpImplI22BroadcastScaleMaskLoadIffbLm4EiE11DirectStoreIffEfLi1ELi15ELi32ELi1ELb1EL9Algorithm0EEvT_T0_ll_param_0+104];
	ld.param.v2.u32 	{%r14, %r15}, [_Z15SoftmaxWarpImplI22BroadcastScaleMaskLoadIffbLm4EiE11DirectStoreIffEfLi1ELi15ELi32ELi1ELb1EL9Algorithm0EEvT_T0_ll_param_0+88];
	ld.param.v2.u32 	{%r12, %r13}, [_Z15SoftmaxWarpImplI22BroadcastScaleMaskLoadIffbLm4EiE11DirectStoreIffEfLi1ELi15ELi32ELi1ELb1EL9Algorithm0EEvT_T0_ll_param_0+80];
	ld.param.v2.u32 	{%r10, %r11}, [_Z15SoftmaxWarpImplI22BroadcastScaleMaskLoadIffbLm4EiE11DirectStoreIffEfLi1ELi15ELi32ELi1ELb1EL9Algorithm0EEvT_T0_ll_param_0+64];
	ld.param.v2.u32 	{%r8, %r9}, [_Z15SoftmaxWarpImplI22BroadcastScaleMaskLoadIffbLm4EiE11DirectStoreIffEfLi1ELi15ELi32ELi1ELb1EL9Algorithm0EEvT_T0_ll_param_0+56];
	ld.param.u64 	%rd32, [_Z15SoftmaxWarpImplI22BroadcastScaleMaskLoadIffbLm4EiE11DirectStoreIffEfLi1ELi15ELi32ELi1ELb1EL9Algorithm0EEvT_T0_ll_param_0+40];
	ld.param.u64 	%rd31, [_Z15SoftmaxWarpImplI22BroadcastScaleMaskLoadIffbLm4EiE11DirectStoreIffEfLi1ELi15ELi32ELi1ELb1EL9Algorithm0EEvT_T0_ll_param_0+32];
	ld.param.u64 	%rd30, [_Z15SoftmaxWarpImplI22BroadcastScaleMaskLoadIffbLm4EiE11DirectStoreIffEfLi1ELi15ELi32ELi1ELb1EL9Algorithm0EEvT_T0_ll_param_0+24];
	ld.param.u64 	%rd29, [_Z15SoftmaxWarpImplI22BroadcastScaleMaskLoadIffbLm4EiE11DirectStoreIffEfLi1ELi15ELi32ELi1ELb1EL9Algorithm0EEvT_T0_ll_param_0+16];
	ld.param.u64 	%rd28, [_Z15SoftmaxWarpImplI22BroadcastScaleMaskLoadIffbLm4EiE11DirectStoreIffEfLi1ELi15ELi32ELi1ELb1EL9Algorithm0EEvT_T0_ll_param_0+8];
	ld.param.u64 	%rd27, [_Z15SoftmaxWarpImplI22BroadcastScaleMaskLoadIffbLm4EiE11DirectStoreIffEfLi1ELi15ELi32ELi1ELb1EL9Algorithm0EEvT_T0_ll_param_0];
	ld.param.u64 	%rd40, [_Z15SoftmaxWarpImplI22BroadcastScaleMaskLoadIffbLm4EiE11DirectStoreIffEfLi1ELi15ELi32ELi1ELb1EL9Algorithm0EEvT_T0_ll_param_3];
	cvta.to.global.u64 	%rd1, %rd27;
	cvta.to.global.u64 	%rd2, %rd28;
	setp.lt.s64 	%p1, %rd40, 481;
	@%p1 bra 	$L__BB555_2;
	mov.u64 	%rd41, $str;
	cvta.global.u64 	%rd42, %rd41;
	mov.u64 	%rd43, $str$1;
	cvta.global.u64 	%rd44, %rd43;
	mov.u64 	%rd45, __unnamed_541;
	cvta.global.u64 	%rd46, %rd45;
	{ // callseq 540, 0
	.param .b64 param0;
	st.param.b64 	[param0], %rd42;
	.param .b64 param1;
	st.param.b64 	[param1], %rd44;
	.param .b32 param2;
	st.param.b32 	[param2], 219;
	.param .b64 param3;
	st.param.b64 	[param3], %rd46;
	.param .b64 param4;
	st.param.b64 	[param4], 1;
	call.uni 
	__assertfail, 
	(
	param0, 
	param1, 
	param2, 
	param3, 
	param4
	);
	} // callseq 540
$L__BB555_2:
	ld.param.u64 	%rd141, [_Z15SoftmaxWarpImplI22BroadcastScaleMaskLoadIffbLm4EiE11DirectStoreIffEfLi1ELi15ELi32ELi1ELb1EL9Algorithm0EEvT_T0_ll_param_2];
	mov.u32 	%r16, %ctaid.x;
	mov.u32 	%r17, %ntid.y;
	mov.u32 	%r18, %tid.y;
	mad.lo.s32 	%r19, %r16, %r17, %r18;
	cvt.s64.s32 	%rd143, %r19;
	setp.le.s64 	%p2, %rd141, %rd143;
	@%p2 bra 	$L__BB555_65;
	mov.u32 	%r20, %tid.x;
	cvt.u64.u32 	%rd8, %r20;
	add.s32 	%r21, %r20, 32;
	cvt.u64.u32 	%rd9, %r21;
	add.s32 	%r22, %r20, 64;
	cvt.u64.u32 	%rd10, %r22;
	add.s32 	%r23, %r20, 96;
	cvt.u64.u32 	%rd11, %r23;
	add.s32 	%r24, %r20, 128;
	cvt.u64.u32 	%rd12, %r24;
	add.s32 	%r25, %r20, 160;
	cvt.u64.u32 	%rd13, %r25;
	add.s32 	%r26, %r20, 192;
	cvt.u64.u32 	%rd14, %r26;
	add.s32 	%r27, %r20, 224;
	cvt.u64.u32 	%rd15, %r27;
	add.s32 	%r28, %r20, 256;
	cvt.u64.u32 	%rd16, %r28;
	add.s32 	%r29, %r20, 288;
	cvt.u64.u32 	%rd17, %r29;
	add.s32 	%r30, %r20, 320;
	cvt.u64.u32 	%rd18, %r30;
	add.s32 	%r31, %r20, 352;
	cvt.u64.u32 	%rd19, %r31;
	add.s32 	%r32, %r20, 384;
	cvt.u64.u32 	%rd20, %r32;
	add.s32 	%r33, %r20, 416;
	cvt.u64.u32 	%rd21, %r33;
	add.s32 	%r34, %r20, 448;
	cvt.u64.u32 	%rd22, %r34;
$L__BB555_4:
	setp.le.s64 	%p3, %rd40, %rd8;
	mul.lo.s64 	%rd24, %rd36, %rd143;
	mov.f32 	%f327, 0fFF800000;
	mov.f32 	%f330, %f327;
	@%p3 bra 	$L__BB555_6;
	setp.eq.s64 	%p4, %rd32, 1;
	setp.eq.s64 	%p5, %rd31, 1;
	setp.eq.s64 	%p6, %rd30, 1;
	setp.eq.s64 	%p7, %rd29, 1;
	add.s64 	%rd47, %rd24, %rd8;
	cvt.u32.u64 	%r35, %rd47;
	div.s32 	%r36, %r35, %r8;
	mul.lo.s32 	%r37, %r36, %r8;
	sub.s32 	%r38, %r35, %r37;
	div.s32 	%r39, %r38, %r9;
	mul.lo.s32 	%r40, %r39, %r9;
	sub.s32 	%r41, %r38, %r40;
	div.s32 	%r42, %r41, %r10;
	mul.lo.s32 	%r43, %r42, %r10;
	sub.s32 	%r44, %r41, %r43;
	selp.b32 	%r45, 0, %r36, %p7;
	selp.b32 	%r46, 0, %r39, %p6;
	selp.b32 	%r47, 0, %r42, %p5;
	selp.b32 	%r48, 0, %r44, %p4;
	mul.lo.s32 	%r49, %r12, %r45;
	mad.lo.s32 	%r50, %r13, %r46, %r49;
	mad.lo.s32 	%r51, %r14, %r47, %r50;
	mad.lo.s32 	%r52, %r15, %r48, %r51;
	shl.b64 	%rd48, %rd47, 32;
	shr.s64 	%rd49, %rd48, 30;
	add.s64 	%rd50, %rd1, %rd49;
	ld.global.f32 	%f81, [%rd50];
	cvt.s64.s32 	%rd51, %r52;
	add.s64 	%rd52, %rd2, %rd51;
	ld.global.u8 	%rs1, [%rd52];
	setp.eq.s16 	%p8, %rs1, 0;
	mul.f32 	%f82, %f81, %f79;
	selp.f32 	%f327, %f78, %f82, %p8;
	max.f32 	%f330, %f327, 0fFF800000;
$L__BB555_6:
	setp.le.s64 	%p9, %rd40, %rd9;
	mov.f32 	%f329, 0fFF800000;
	@%p9 bra 	$L__BB555_8;
	setp.eq.s64 	%p10, %rd32, 1;
	setp.eq.s64 	%p11, %rd31, 1;
	setp.eq.s64 	%p12, %rd30, 1;
	setp.eq.s64 	%p13, %rd29, 1;
	add.s64 	%rd53, %rd24, %rd9;
	cvt.u32.u64 	%r53, %rd53;
	div.s32 	%r54, %r53, %r8;
	mul.lo.s32 	%r55, %r54, %r8;
	sub.s32 	%r56, %r53, %r55;
	div.s32 	%r57, %r56, %r9;
	mul.lo.s32 	%r58, %r57, %r9;
	sub.s32 	%r59, %r56, %r58;
	div.s32 	%r60, %r59, %r10;
	mul.lo.s32 	%r61, %r60, %r10;
	sub.s32 	%r62, %r59, %r61;
	selp.b32 	%r63, 0, %r54, %p13;
	selp.b32 	%r64, 0, %r57, %p12;
	selp.b32 	%r65, 0, %r60, %p11;
	selp.b32 	%r66, 0, %r62, %p10;
	mul.lo.s32 	%r67, %r12, %r63;
	mad.lo.s32 	%r68, %r13, %r64, %r67;
	mad.lo.s32 	%r69, %r14, %r65, %r68;
	mad.lo.s32 	%r70, %r15, %r66, %r69;
	shl.b64 	%rd54, %rd53, 32;
	shr.s64 	%rd55, %rd54, 30;
	add.s64 	%rd56, %rd1, %rd55;
	ld.global.f32 	%f84, [%rd56];
	cvt.s64.s32 	%rd57, %r70;
	add.s64 	%rd58, %rd2, %rd57;
	ld.global.u8 	%rs2, [%rd58];
	setp.eq.s16 	%p14, %rs2, 0;
	mul.f32 	%f85, %f84, %f79;
	selp.f32 	%f329, %f78, %f85, %p14;
	max.f32 	%f330, %f330, %f329;
$L__BB555_8:
	setp.le.s64 	%p15, %rd40, %rd10;
	mov.f32 	%f331, 0fFF800000;
	@%p15 bra 	$L__BB555_10;
	setp.eq.s64 	%p16, %rd32, 1;
	setp.eq.s64 	%p17, %rd31, 1;
	setp.eq.s64 	%p18, %rd30, 1;
	setp.eq.s64 	%p19, %rd29, 1;
	add.s64 	%rd59, %rd24, %rd10;
	cvt.u32.u64 	%r71, %rd59;
	div.s32 	%r72, %r71, %r8;
	mul.lo.s32 	%r73, %r72, %r8;
	sub.s32 	%r74, %r71, %r73;
	div.s32 	%r75, %r74, %r9;
	mul.lo.s32 	%r76, %r75, %r9;
	sub.s32 	%r77, %r74, %r76;
	div.s32 	%r78, %r77, %r10;
	mul.lo.s32 	%r79, %r78, %r10;
	sub.s32 	%r80, %r77, %r79;
	selp.b32 	%r81, 0, %r72, %p19;
	selp.b32 	%r82, 0, %r75, %p18;
	selp.b32 	%r83, 0, %r78, %p17;
	selp.b32 	%r84, 0, %r80, %p16;
	mul.lo.s32 	%r85, %r12, %r81;
	mad.lo.s32 	%r86, %r13, %r82, %r85;
	mad.lo.s32 	%r87, %r14, %r83, %r86;
	mad.lo.s32 	%r88, %r15, %r84, %r87;
	shl.b64 	%rd60, %rd59, 32;
	shr.s64 	%rd61, %rd60, 30;
	add.s64 	%rd62, %rd1, %rd61;
	ld.global.f32 	%f87, [%rd62];
	cvt.s64.s32 	%rd63, %r88;
	add.s64 	%rd64, %rd2, %rd63;
	ld.global.u8 	%rs3, [%rd64];
	setp.eq.s16 	%p20, %rs3, 0;
	mul.f32 	%f88, %f87, %f79;
	selp.f32 	%f331, %f78, %f88, %p20;
	max.f32 	%f330, %f330, %f331;
$L__BB555_10:
	setp.le.s64 	%p21, %rd40, %rd11;
	mov.f32 	%f333, 0fFF800000;
	@%p21 bra 	$L__BB555_12;
	setp.eq.s64 	%p22, %rd32, 1;
	setp.eq.s64 	%p23, %rd31, 1;
	setp.eq.s64 	%p24, %rd30, 1;
	setp.eq.s64 	%p25, %rd29, 1;
	add.s64 	%rd65, %rd24, %rd11;
	cvt.u32.u64 	%r89, %rd65;
	div.s32 	%r90, %r89, %r8;
	mul.lo.s32 	%r91, %r90, %r8;
	sub.s32 	%r92, %r89, %r91;
	div.s32 	%r93, %r92, %r9;
	mul.lo.s32 	%r94, %r93, %r9;
	sub.s32 	%r95, %r92, %r94;
	div.s32 	%r96, %r95, %r10;
	mul.lo.s32 	%r97, %r96, %r10;
	sub.s32 	%r98, %r95, %r97;
	selp.b32 	%r99, 0, %r90, %p25;
	selp.b32 	%r100, 0, %r93, %p24;
	selp.b32 	%r101, 0, %r96, %p23;
	selp.b32 	%r102, 0, %r98, %p22;
	mul.lo.s32 	%r103, %r12, %r99;
	mad.lo.s32 	%r104, %r13, %r100, %r103;
	mad.lo.s32 	%r105, %r14, %r101, %r104;
	mad.lo.s32 	%r106, %r15, %r102, %r105;
	shl.b64 	%rd66, %rd65, 32;
	shr.s64 	%rd67, %rd66, 30;
	add.s64 	%rd68, %rd1, %rd67;
	ld.global.f32 	%f90, [%rd68];
	cvt.s64.s32 	%rd69, %r106;
	add.s64 	%rd70, %rd2, %rd69;
	ld.global.u8 	%rs4, [%rd70];
	setp.eq.s16 	%p26, %rs4, 0;
	mul.f32 	%f91, %f90, %f79;
	selp.f32 	%f333, %f78, %f91, %p26;
	max.f32 	%f330, %f330, %f333;
$L__BB555_12:
	setp.le.s64 	%p27, %rd40, %rd12;
	mov.f32 	%f335, 0fFF800000;
	@%p27 bra 	$L__BB555_14;
	setp.eq.s64 	%p28, %rd32, 1;
	setp.eq.s64 	%p29, %rd31, 1;
	setp.eq.s64 	%p30, %rd30, 1;
	setp.eq.s64 	%p31, %rd29, 1;
	add.s64 	%rd71, %rd24, %rd12;
	cvt.u32.u64 	%r107, %rd71;
	div.s32 	%r108, %r107, %r8;
	mul.lo.s32 	%r109, %r108, %r8;
	sub.s32 	%r110, %r107, %r109;
	div.s32 	%r111, %r110, %r9;
	mul.lo.s32 	%r112, %r111, %r9;
	sub.s32 	%r113, %r110, %r112;
	div.s32 	%r114, %r113, %r10;
	mul.lo.s32 	%r115, %r114, %r10;
	sub.s32 	%r116, %r113, %r115;
	selp.b32 	%r117, 0, %r108, %p31;
	selp.b32 	%r118, 0, %r111, %p30;
	selp.b32 	%r119, 0, %r114, %p29;
	selp.b32 	%r120, 0, %r116, %p28;
	mul.lo.s32 	%r121, %r12, %r117;
	mad.lo.s32 	%r122, %r13, %r118, %r121;
	mad.lo.s32 	%r123, %r14, %r119, %r122;
	mad.lo.s32 	%r124, %r15, %r120, %r123;
	shl.b64 	%rd72, %rd71, 32;
	shr.s64 	%rd73, %rd72, 30;
	add.s64 	%rd74, %rd1, %rd73;
	ld.global.f32 	%f93, [%rd74];
	cvt.s64.s32 	%rd75, %r124;
	add.s64 	%rd76, %rd2, %rd75;
	ld.global.u8 	%rs5, [%rd76];
	setp.eq.s16 	%p32, %rs5, 0;
	mul.f32 	%f94, %f93, %f79;
	selp.f32 	%f335, %f78, %f94, %p32;
	max.f32 	%f330, %f330, %f335;
$L__BB555_14:
	setp.le.s64 	%p33, %rd40, %rd13;
	mov.f32 	%f337, 0fFF800000;
	@%p33 bra 	$L__BB555_16;
	setp.eq.s64 	%p34, %rd32, 1;
	setp.eq.s64 	%p35, %rd31, 1;
	setp.eq.s64 	%p36, %rd30, 1;
	setp.eq.s64 	%p37, %rd29, 1;
	add.s64 	%rd77, %rd24, %rd13;
	cvt.u32.u64 	%r125, %rd77;
	div.s32 	%r126, %r125, %r8;
	mul.lo.s32 	%r127, %r126, %r8;
	sub.s32 	%r128, %r125, %r127;
	div.s32 	%r129, %r128, %r9;
	mul.lo.s32 	%r130, %r129, %r9;
	sub.s32 	%r131, %r128, %r130;
	div.s32 	%r132, %r131, %r10;
	mul.lo.s32 	%r133, %r132, %r10;
	sub.s32 	%r134, %r131, %r133;
	selp.b32 	%r135, 0, %r126, %p37;
	selp.b32 	%r136, 0, %r129, %p36;
	selp.b32 	%r137, 0, %r132, %p35;
	selp.b32 	%r138, 0, %r134, %p34;
	mul.lo.s32 	%r139, %r12, %r135;
	mad.lo.s32 	%r140, %r13, %r136, %r139;
	mad.lo.s32 	%r141, %r14, %r137, %r140;
	mad.lo.s32 	%r142, %r15, %r138, %r141;
	shl.b64 	%rd78, %rd77, 32;
	shr.s64 	%rd79, %rd78, 30;
	add.s64 	%rd80, %rd1, %rd79;
	ld.global.f32 	%f96, [%rd80];
	cvt.s64.s32 	%rd81, %r142;
	add.s64 	%rd82, %rd2, %rd81;
	ld.global.u8 	%rs6, [%rd82];
	setp.eq.s16 	%p38, %rs6, 0;
	mul.f32 	%f97, %f96, %f79;
	selp.f32 	%f337, %f78, %f97, %p38;
	max.f32 	%f330, %f330, %f337;
$L__BB555_16:
	setp.le.s64 	%p39, %rd40, %rd14;
	mov.f32 	%f339, 0fFF800000;
	@%p39 bra 	$L__BB555_18;
	setp.eq.s64 	%p40, %rd32, 1;
	setp.eq.s64 	%p41, %rd31, 1;
	setp.eq.s64 	%p42, %rd30, 1;
	setp.eq.s64 	%p43, %rd29, 1;
	add.s64 	%rd83, %rd24, %rd14;
	cvt.u32.u64 	%r143, %rd83;
	div.s32 	%r144, %r143, %r8;
	mul.lo.s32 	%r145, %r144, %r8;
	sub.s32 	%r146, %r143, %r145;
	div.s32 	%r147, %r146, %r9;
	mul.lo.s32 	%r148, %r147, %r9;
	sub.s32 	%r149, %r146, %r148;
	div.s32 	%r150, %r149, %r10;
	mul.lo.s32 	%r151, %r150, %r10;
	sub.s32 	%r152, %r149, %r151;
	selp.b32 	%r153, 0, %r144, %p43;
	selp.b32 	%r154, 0, %r147, %p42;
	selp.b32 	%r155, 0, %r150, %p41;
	selp.b32 	%r156, 0, %r152, %p40;
	mul.lo.s32 	%r157, %r12, %r153;
	mad.lo.s32 	%r158, %r13, %r154, %r157;
	mad.lo.s32 	%r159, %r14, %r155, %r158;
	mad.lo.s32 	%r160, %r15, %r156, %r159;
	shl.b64 	%rd84, %rd83, 32;
	shr.s64 	%rd85, %rd84, 30;
	add.s64 	%rd86, %rd1, %rd85;
	ld.global.f32 	%f99, [%rd86];
	cvt.s64.s32 	%rd87, %r160;
	add.s64 	%rd88, %rd2, %rd87;
	ld.global.u8 	%rs7, [%rd88];
	setp.eq.s16 	%p44, %rs7, 0;
	mul.f32 	%f100, %f99, %f79;
	selp.f32 	%f339, %f78, %f100, %p44;
	max.f32 	%f330, %f330, %f339;
$L__BB555_18:
	setp.le.s64 	%p45, %rd40, %rd15;
	mov.f32 	%f341, 0fFF800000;
	@%p45 bra 	$L__BB555_20;
	setp.eq.s64 	%p46, %rd32, 1;
	setp.eq.s64 	%p47, %rd31, 1;
	setp.eq.s64 	%p48, %rd30, 1;
	setp.eq.s64 	%p49, %rd29, 1;
	add.s64 	%rd89, %rd24, %rd15;
	cvt.u32.u64 	%r161, %rd89;
	div.s32 	%r162, %r161, %r8;
	mul.lo.s32 	%r163, %r162, %r8;
	sub.s32 	%r164, %r161, %r163;
	div.s32 	%r165, %r164, %r9;
	mul.lo.s32 	%r166, %r165, %r9;
	sub.s32 	%r167, %r164, %r166;
	div.s32 	%r168, %r167, %r10;
	mul.lo.s32 	%r169, %r168, %r10;
	sub.s32 	%r170, %r167, %r169;
	selp.b32 	%r171, 0, %r162, %p49;
	selp.b32 	%r172, 0, %r165, %p48;
	selp.b32 	%r173, 0, %r168, %p47;
	selp.b32 	%r174, 0, %r170, %p46;
	mul.lo.s32 	%r175, %r12, %r171;
	mad.lo.s32 	%r176, %r13, %r172, %r175;
	mad.lo.s32 	%r177, %r14, %r173, %r176;
	mad.lo.s32 	%r178, %r15, %r174, %r177;
	shl.b64 	%rd90, %rd89, 32;
	shr.s64 	%rd91, %rd90, 30;
	add.s64 	%rd92, %rd1, %rd91;
	ld.global.f32 	%f102, [%rd92];
	cvt.s64.s32 	%rd93, %r178;
	add.s64 	%rd94, %rd2, %rd93;
	ld.global.u8 	%rs8, [%rd94];
	setp.eq.s16 	%p50, %rs8, 0;
	mul.f32 	%f103, %f102, %f79;
	selp.f32 	%f341, %f78, %f103, %p50;
	max.f32 	%f330, %f330, %f341;
$L__BB555_20:
	setp.le.s64 	%p51, %rd40, %rd16;
	mov.f32 	%f343, 0fFF800000;
	@%p51 bra 	$L__BB555_22;
	setp.eq.s64 	%p52, %rd32, 1;
	setp.eq.s64 	%p53, %rd31, 1;
	setp.eq.s64 	%p54, %rd30, 1;
	setp.eq.s64 	%p55, %rd29, 1;
	add.s64 	%rd95, %rd24, %rd16;
	cvt.u32.u64 	%r179, %rd95;
	div.s32 	%r180, %r179, %r8;
	mul.lo.s32 	%r181, %r180, %r8;
	sub.s32 	%r182, %r179, %r181;
	div.s32 	%r183, %r182, %r9;
	mul.lo.s32 	%r184, %r183, %r9;
	sub.s32 	%r185, %r182, %r184;
	div.s32 	%r186, %r185, %r10;
	mul.lo.s32 	%r187, %r186, %r10;
	sub.s32 	%r188, %r185, %r187;
	selp.b32 	%r189, 0, %r180, %p55;
	selp.b32 	%r190, 0, %r183, %p54;
	selp.b32 	%r191, 0, %r186, %p53;
	selp.b32 	%r192, 0, %r188, %p52;
	mul.lo.s32 	%r193, %r12, %r189;
	mad.lo.s32 	%r194, %r13, %r190, %r193;
	mad.lo.s32 	%r195, %r14, %r191, %r194;
	mad.lo.s32 	%r196, %r15, %r192, %r195;
	shl.b64 	%rd96, %rd95, 32;
	shr.s64 	%rd97, %rd96, 30;
	add.s64 	%rd98, %rd1, %rd97;
	ld.global.f32 	%f105, [%rd98];
	cvt.s64.s32 	%rd99, %r196;
	add.s64 	%rd100, %rd2, %rd99;
	ld.global.u8 	%rs9, [%rd100];
	setp.eq.s16 	%p56, %rs9, 0;
	mul.f32 	%f106, %f105, %f79;
	selp.f32 	%f343, %f78, %f106, %p56;
	max.f32 	%f330, %f330, %f343;
$L__BB555_22:
	setp.le.s64 	%p57, %rd40, %rd17;
	mov.f32 	%f345, 0fFF800000;
	@%p57 bra 	$L__BB555_24;
	setp.eq.s64 	%p58, %rd32, 1;
	setp.eq.s64 	%p59, %rd31, 1;
	setp.eq.s64 	%p60, %rd30, 1;
	setp.eq.s64 	%p61, %rd29, 1;
	add.s64 	%rd101, %rd24, %rd17;
	cvt.u32.u64 	%r197, %rd101;
	div.s32 	%r198, %r197, %r8;
	mul.lo.s32 	%r199, %r198, %r8;
	sub.s32 	%r200, %r197, %r199;
	div.s32 	%r201, %r200, %r9;
	mul.lo.s32 	%r202, %r201, %r9;
	sub.s32 	%r203, %r200, %r202;
	div.s32 	%r204, %r203, %r10;
	mul.lo.s32 	%r205, %r204, %r10;
	sub.s32 	%r206, %r203, %r205;
	selp.b32 	%r207, 0, %r198, %p61;
	selp.b32 	%r208, 0, %r201, %p60;
	selp.b32 	%r209, 0, %r204, %p59;
	selp.b32 	%r210, 0, %r206, %p58;
	mul.lo.s32 	%r211, %r12, %r207;
	mad.lo.s32 	%r212, %r13, %r208, %r211;
	mad.lo.s32 	%r213, %r14, %r209, %r212;
	mad.lo.s32 	%r214, %r15, %r210, %r213;
	shl.b64 	%rd102, %rd101, 32;
	shr.s64 	%rd103, %rd102, 30;
	add.s64 	%rd104, %rd1, %rd103;
	ld.global.f32 	%f108, [%rd104];
	cvt.s64.s32 	%rd105, %r214;
	add.s64 	%rd106, %rd2, %rd105;
	ld.global.u8 	%rs10, [%rd106];
	setp.eq.s16 	%p62, %rs10, 0;
	mul.f32 	%f109, %f108, %f79;
	selp.f32 	%f345, %f78, %f109, %p62;
	max.f32 	%f330, %f330, %f345;
$L__BB555_24:
	setp.le.s64 	%p63, %rd40, %rd18;
	mov.f32 	%f347, 0fFF800000;
	@%p63 bra 	$L__BB555_26;
	setp.eq.s64 	%p64, %rd32, 1;
	setp.eq.s64 	%p65, %rd31, 1;
	setp.eq.s64 	%p66, %rd30, 1;
	setp.eq.s64 	%p67, %rd29, 1;
	add.s64 	%rd107, %rd24, %rd18;
	cvt.u32.u64 	%r215, %rd107;
	div.s32 	%r216, %r215, %r8;
	mul.lo.s32 	%r217, %r216, %r8;
	sub.s32 	%r218, %r215, %r217;
	div.s32 	%r219, %r218, %r9;
	mul.lo.s32 	%r220, %r219, %r9;
	sub.s32 	%r221, %r218, %r220;
	div.s32 	%r222, %r221, %r10;
	mul.lo.s32 	%r223, %r222, %r10;
	sub.s32 	%r224, %r221, %r223;
	selp.b32 	%r225, 0, %r216, %p67;
	selp.b32 	%r226, 0, %r219, %p66;
	selp.b32 	%r227, 0, %r222, %p65;
	selp.b32 	%r228, 0, %r224, %p64;
	mul.lo.s32 	%r229, %r12, %r225;
	mad.lo.s32 	%r230, %r13, %r226, %r229;
	mad.lo.s32 	%r231, %r14, %r227, %r230;
	mad.lo.s32 	%r232, %r15, %r228, %r231;
	shl.b64 	%rd108, %rd107, 32;
	shr.s64 	%rd109, %rd108, 30;
	add.s64 	%rd110, %rd1, %rd109;
	ld.global.f32 	%f111, [%rd110];
	cvt.s64.s32 	%rd111, %r232;
	add.s64 	%rd112, %rd2, %rd111;
	ld.global.u8 	%rs11, [%rd112];
	setp.eq.s16 	%p68, %rs11, 0;
	mul.f32 	%f112, %f111, %f79;
	selp.f32 	%f347, %f78, %f112, %p68;
	max.f32 	%f330, %f330, %f347;
$L__BB555_26:
	setp.le.s64 	%p69, %rd40, %rd19;
	mov.f32 	%f349, 0fFF800000;
	@%p69 bra 	$L__BB555_28;
	setp.eq.s64 	%p70, %rd32, 1;
	setp.eq.s64 	%p71, %rd31, 1;
	setp.eq.s64 	%p72, %rd30, 1;
	setp.eq.s64 	%p73, %rd29, 1;
	add.s64 	%rd113, %rd24, %rd19;
	cvt.u32.u64 	%r233, %rd113;
	div.s32 	%r234, %r233, %r8;
	mul.lo.s32 	%r235, %r234, %r8;
	sub.s32 	%r236, %r233, %r235;
	div.s32 	%r237, %r236, %r9;
	mul.lo.s32 	%r238, %r237, %r9;
	sub.s32 	%r239, %r236, %r238;
	div.s32 	%r240, %r239, %r10;
	mul.lo.s32 	%r241, %r240, %r10;
	sub.s32 	%r242, %r239, %r241;
	selp.b32 	%r243, 0, %r234, %p73;
	selp.b32 	%r244, 0, %r237, %p72;
	selp.b32 	%r245, 0, %r240, %p71;
	selp.b32 	%r246, 0, %r242, %p70;
	mul.lo.s32 	%r247, %r12, %r243;
	mad.lo.s32 	%r248, %r13, %r244, %r247;
	mad.lo.s32 	%r249, %r14, %r245, %r248;
	mad.lo.s32 	%r250, %r15, %r246, %r249;
	shl.b64 	%rd114, %rd113, 32;
	shr.s64 	%rd115, %rd114, 30;
	add.s64 	%rd116, %rd1, %rd115;
	ld.global.f32 	%f114, [%rd116];
	cvt.s64.s32 	%rd117, %r250;
	add.s64 	%rd118, %rd2, %rd117;
	ld.global.u8 	%rs12, [%rd118];
	setp.eq.s16 	%p74, %rs12, 0;
	mul.f32 	%f115, %f114, %f79;
	selp.f32 	%f349, %f78, %f115, %p74;
	max.f32 	%f330, %f330, %f349;
$L__BB555_28:
	setp.le.s64 	%p75, %rd40, %rd20;
	mov.f32 	%f351, 0fFF800000;
	@%p75 bra 	$L__BB555_30;
	setp.eq.s64 	%p76, %rd32, 1;
	setp.eq.s64 	%p77, %rd31, 1;
	setp.eq.s64 	%p78, %rd30, 1;
	setp.eq.s64 	%p79, %rd29, 1;
	add.s64 	%rd119, %rd24, %rd20;
	cvt.u32.u64 	%r251, %rd119;
	div.s32 	%r252, %r251, %r8;
	mul.lo.s32 	%r253, %r252, %r8;
	sub.s32 	%r254, %r251, %r253;
	div.s32 	%r255, %r254, %r9;
	mul.lo.s32 	%r256, %r255, %r9;
	sub.s32 	%r257, %r254, %r256;
	div.s32 	%r258, %r257, %r10;
	mul.lo.s32 	%r259, %r258, %r10;
	sub.s32 	%r260, %r257, %r259;
	selp.b32 	%r261, 0, %r252, %p79;
	selp.b32 	%r262, 0, %r255, %p78;
	selp.b32 	%r263, 0, %r258, %p77;
	selp.b32 	%r264, 0, %r260, %p76;
	mul.lo.s32 	%r265, %r12, %r261;
	mad.lo.s32 	%r266, %r13, %r262, %r265;
	mad.lo.s32 	%r267, %r14, %r263, %r266;
	mad.lo.s32 	%r268, %r15, %r264, %r267;
	shl.b64 	%rd120, %rd119, 32;
	shr.s64 	%rd121, %rd120, 30;
	add.s64 	%rd122, %rd1, %rd121;
	ld.global.f32 	%f117, [%rd122];
	cvt.s64.s32 	%rd123, %r268;
	add.s64 	%rd124, %rd2, %rd123;
	ld.global.u8 	%rs13, [%rd124];
	setp.eq.s16 	%p80, %rs13, 0;
	mul.f32 	%f118, %f117, %f79;
	selp.f32 	%f351, %f78, %f118, %p80;
	max.f32 	%f330, %f330, %f351;
$L__BB555_30:
	setp.le.s64 	%p81, %rd40, %rd21;
	mov.f32 	%f353, 0fFF800000;
	@%p81 bra 	$L__BB555_32;
	setp.eq.s64 	%p82, %rd32, 1;
	setp.eq.s64 	%p83, %rd31, 1;
	setp.eq.s64 	%p84, %rd30, 1;
	setp.eq.s64 	%p85, %rd29, 1;
	add.s64 	%rd125, %rd24, %rd21;
	cvt.u32.u64 	%r269, %rd125;
	div.s32 	%r270, %r269, %r8;
	mul.lo.s32 	%r271, %r270, %r8;
	sub.s32 	%r272, %r269, %r271;
	div.s32 	%r273, %r272, %r9;
	mul.lo.s32 	%r274, %r273, %r9;
	sub.s32 	%r275, %r272, %r274;
	div.s32 	%r276, %r275, %r10;
	mul.lo.s32 	%r277, %r276, %r10;
	sub.s32 	%r278, %r275, %r277;
	selp.b32 	%r279, 0, %r270, %p85;
	selp.b32 	%r280, 0, %r273, %p84;
	selp.b32 	%r281, 0, %r276, %p83;
	selp.b32 	%r282, 0, %r278, %p82;
	mul.lo.s32 	%r283, %r12, %r279;
	mad.lo.s32 	%r284, %r13, %r280, %r283;
	mad.lo.s32 	%r285, %r14, %r281, %r284;
	mad.lo.s32 	%r286, %r15, %r282, %r285;
	shl.b64 	%rd126, %rd125, 32;
	shr.s64 	%rd127, %rd126, 30;
	add.s64 	%rd128, %rd1, %rd127;
	ld.global.f32 	%f120, [%rd128];
	cvt.s64.s32 	%rd129, %r286;
	add.s64 	%rd130, %rd2, %rd129;
	ld.global.u8 	%rs14, [%rd130];
	setp.eq.s16 	%p86, %rs14, 0;
	mul.f32 	%f121, %f120, %f79;
	selp.f32 	%f353, %f78, %f121, %p86;
	max.f32 	%f330, %f330, %f353;
$L__BB555_32:
	setp.le.s64 	%p87, %rd40, %rd22;
	mov.f32 	%f355, 0fFF800000;
	@%p87 bra 	$L__BB555_34;
	setp.eq.s64 	%p88, %rd32, 1;
	setp.eq.s64 	%p89, %rd31, 1;
	setp.eq.s64 	%p90, %rd30, 1;
	setp.eq.s64 	%p91, %rd29, 1;
	add.s64 	%rd131, %rd24, %rd22;
	cvt.u32.u64 	%r287, %rd131;
	div.s32 	%r288, %r287, %r8;
	mul.lo.s32 	%r289, %r288, %r8;
	sub.s32 	%r290, %r287, %r289;
	div.s32 	%r291, %r290, %r9;
	mul.lo.s32 	%r292, %r291, %r9;
	sub.s32 	%r293, %r290, %r292;
	div.s32 	%r294, %r293, %r10;
	mul.lo.s32 	%r295, %r294, %r10;
	sub.s32 	%r296, %r293, %r295;
	selp.b32 	%r297, 0, %r288, %p91;
	selp.b32 	%r298, 0, %r291, %p90;
	selp.b32 	%r299, 0, %r294, %p89;
	selp.b32 	%r300, 0, %r296, %p88;
	mul.lo.s32 	%r301, %r12, %r297;
	mad.lo.s32 	%r302, %r13, %r298, %r301;
	mad.lo.s32 	%r303, %r14, %r299, %r302;
	mad.lo.s32 	%r304, %r15, %r300, %r303;
	shl.b64 	%rd132, %rd131, 32;
	shr.s64 	%rd133, %rd132, 30;
	add.s64 	%rd134, %rd1, %rd133;
	ld.global.f32 	%f123, [%rd134];
	cvt.s64.s32 	%rd135, %r304;
	add.s64 	%rd136, %rd2, %rd135;
	ld.global.u8 	%rs15, [%rd136];
	setp.eq.s16 	%p92, %rs15, 0;
	mul.f32 	%f124, %f123, %f79;
	selp.f32 	%f355, %f78, %f124, %p92;
	max.f32 	%f330, %f330, %f355;
$L__BB555_34:
	setp.le.s64 	%p93, %rd40, %rd8;
	mov.b32 	%r305, %f330;
	shfl.sync.bfly.b32	%r306|%p94, %r305, 16, 31, -1;
	mov.b32 	%f125, %r306;
	max.f32 	%f126, %f330, %f125;
	mov.b32 	%r307, %f126;
	shfl.sync.bfly.b32	%r308|%p95, %r307, 8, 31, -1;
	mov.b32 	%f127, %r308;
	max.f32 	%f128, %f126, %f127;
	mov.b32 	%r309, %f128;
	shfl.sync.bfly.b32	%r310|%p96, %r309, 4, 31, -1;
	mov.b32 	%f129, %r310;
	max.f32 	%f130, %f128, %f129;
	mov.b32 	%r311, %f130;
	shfl.sync.bfly.b32	%r312|%p97, %r311, 2, 31, -1;
	mov.b32 	%f131, %r312;
	max.f32 	%f132, %f130, %f131;
	mov.b32 	%r313, %f132;
	shfl.sync.bfly.b32	%r314|%p98, %r313, 1, 31, -1;
	mov.b32 	%f133, %r314;
	max.f32 	%f134, %f132, %f133;
	sub.f32 	%f135, %f327, %f134;
	fma.rn.f32 	%f136, %f135, 0f3BBB989D, 0f3F000000;
	cvt.sat.f32.f32 	%f137, %f136;
	mov.f32 	%f138, 0f4B400001;
	mov.f32 	%f139, 0f437C0000;
	fma.rm.f32 	%f140, %f137, %f139, %f138;
	add.f32 	%f141, %f140, 0fCB40007F;
	neg.f32 	%f142, %f141;
	fma.rn.f32 	%f143, %f135, 0f3FB8AA3B, %f142;
	fma.rn.f32 	%f144, %f135, 0f32A57060, %f143;
	mov.b32 	%r315, %f140;
	shl.b32 	%r316, %r315, 23;
	mov.b32 	%f145, %r316;
	ex2.approx.ftz.f32 	%f146, %f144;
	mul.f32 	%f147, %f146, %f145;
	add.f32 	%f148, %f147, 0f00000000;
	sub.f32 	%f149, %f329, %f134;
	fma.rn.f32 	%f150, %f149, 0f3BBB989D, 0f3F000000;
	cvt.sat.f32.f32 	%f151, %f150;
	fma.rm.f32 	%f152, %f151, %f139, %f138;
	add.f32 	%f153, %f152, 0fCB40007F;
	neg.f32 	%f154, %f153;
	fma.rn.f32 	%f155, %f149, 0f3FB8AA3B, %f154;
	fma.rn.f32 	%f156, %f149, 0f32A57060, %f155;
	mov.b32 	%r317, %f152;
	shl.b32 	%r318, %r317, 23;
	mov.b32 	%f157, %r318;
	ex2.approx.ftz.f32 	%f158, %f156;
	mul.f32 	%f159, %f158, %f157;
	add.f32 	%f160, %f148, %f159;
	sub.f32 	%f161, %f331, %f134;
	fma.rn.f32 	%f162, %f161, 0f3BBB989D, 0f3F000000;
	cvt.sat.f32.f32 	%f163, %f162;
	fma.rm.f32 	%f164, %f163, %f139, %f138;
	add.f32 	%f165, %f164, 0fCB40007F;
	neg.f32 	%f166, %f165;
	fma.rn.f32 	%f167, %f161, 0f3FB8AA3B, %f166;
	fma.rn.f32 	%f168, %f161, 0f32A57060, %f167;
	mov.b32 	%r319, %f164;
	shl.b32 	%r320, %r319, 23;
	mov.b32 	%f169, %r320;
	ex2.approx.ftz.f32 	%f170, %f168;
	mul.f32 	%f171, %f170, %f169;
	add.f32 	%f172, %f160, %f171;
	sub.f32 	%f173, %f333, %f134;
	fma.rn.f32 	%f174, %f173, 0f3BBB989D, 0f3F000000;
	cvt.sat.f32.f32 	%f175, %f174;
	fma.rm.f32 	%f176, %f175, %f139, %f138;
	add.f32 	%f177, %f176, 0fCB40007F;
	neg.f32 	%f178, %f177;
	fma.rn.f32 	%f179, %f173, 0f3FB8AA3B, %f178;
	fma.rn.f32 	%f180, %f173, 0f32A57060, %f179;
	mov.b32 	%r321, %f176;
	shl.b32 	%r322, %r321, 23;
	mov.b32 	%f181, %r322;
	ex2.approx.ftz.f32 	%f182, %f180;
	mul.f32 	%f183, %f182, %f181;
	add.f32 	%f184, %f172, %f183;
	sub.f32 	%f185, %f335, %f134;
	fma.rn.f32 	%f186, %f185, 0f3BBB989D, 0f3F000000;
	cvt.sat.f32.f32 	%f187, %f186;
	fma.rm.f32 	%f188, %f187, %f139, %f138;
	add.f32 	%f189, %f188, 0fCB40007F;
	neg.f32 	%f190, %f189;
	fma.rn.f32 	%f191, %f185, 0f3FB8AA3B, %f190;
	fma.rn.f32 	%f192, %f185, 0f32A57060, %f191;
	mov.b32 	%r323, %f188;
	shl.b32 	%r324, %r323, 23;
	mov.b32 	%f193, %r324;
	ex2.approx.ftz.f32 	%f194, %f192;
	mul.f32 	%f195, %f194, %f193;
	add.f32 	%f196, %f184, %f195;
	sub.f32 	%f197, %f337, %f134;
	fma.rn.f32 	%f198, %f197, 0f3BBB989D, 0f3F000000;
	cvt.sat.f32.f32 	%f199, %f198;
	fma.rm.f32 	%f200, %f199, %f139, %f138;
	add.f32 	%f201, %f200, 0fCB40007F;
	neg.f32 	%f202, %f201;
	fma.rn.f32 	%f203, %f197, 0f3FB8AA3B, %f202;
	fma.rn.f32 	%f204, %f197, 0f32A57060, %f203;
	mov.b32 	%r325, %f200;
	shl.b32 	%r326, %r325, 23;
	mov.b32 	%f205, %r326;
	ex2.approx.ftz.f32 	%f206, %f204;
	mul.f32 	%f207, %f206, %f205;
	add.f32 	%f208, %f196, %f207;
	sub.f32 	%f209, %f339, %f134;
	fma.rn.f32 	%f210, %f209, 0f3BBB989D, 0f3F000000;
	cvt.sat.f32.f32 	%f211, %f210;
	fma.rm.f32 	%f212, %f211, %f139, %f138;
	add.f32 	%f213, %f212, 0fCB40007F;
	neg.f32 	%f214, %f213;
	fma.rn.f32 	%f215, %f209, 0f3FB8AA3B, %f214;
	fma.rn.f32 	%f216, %f209, 0f32A57060, %f215;
	mov.b32 	%r327, %f212;
	shl.b32 	%r328, %r327, 23;
	mov.b32 	%f217, %r328;
	ex2.approx.ftz.f32 	%f218, %f216;
	mul.f32 	%f219, %f218, %f217;
	add.f32 	%f220, %f208, %f219;
	sub.f32 	%f221, %f341, %f134;
	fma.rn.f32 	%f222, %f221, 0f3BBB989D, 0f3F000000;
	cvt.sat.f32.f32 	%f223, %f222;
	fma.rm.f32 	%f224, %f223, %f139, %f138;
	add.f32 	%f225, %f224, 0fCB40007F;
	neg.f32 	%f226, %f225;
	fma.rn.f32 	%f227, %f221, 0f3FB8AA3B, %f226;
	fma.rn.f32 	%f228, %f221, 0f32A57060, %f227;
	mov.b32 	%r329, %f224;
	shl.b32 	%r330, %r329, 23;
	mov.b32 	%f229, %r330;
	ex2.approx.ftz.f32 	%f230, %f228;
	mul.f32 	%f231, %f230, %f229;
	add.f32 	%f232, %f220, %f231;
	sub.f32 	%f233, %f343, %f134;
	fma.rn.f32 	%f234, %f233, 0f3BBB989D, 0f3F000000;
	cvt.sat.f32.f32 	%f235, %f234;
	fma.rm.f32 	%f236, %f235, %f139, %f138;
	add.f32 	%f237, %f236, 0fCB40007F;
	neg.f32 	%f238, %f237;
	fma.rn.f32 	%f239, %f233, 0f3FB8AA3B, %f238;
	fma.rn.f32 	%f240, %f233, 0f32A57060, %f239;
	mov.b32 	%r331, %f236;
	shl.b32 	%r332, %r331, 23;
	mov.b32 	%f241, %r332;
	ex2.approx.ftz.f32 	%f242, %f240;
	mul.f32 	%f243, %f242, %f241;
	add.f32 	%f244, %f232, %f243;
	sub.f32 	%f245, %f345, %f134;
	fma.rn.f32 	%f246, %f245, 0f3BBB989D, 0f3F000000;
	cvt.sat.f32.f32 	%f247, %f246;
	fma.rm.f32 	%f248, %f247, %f139, %f138;
	add.f32 	%f249, %f248, 0fCB40007F;
	neg.f32 	%f250, %f249;
	fma.rn.f32 	%f251, %f245, 0f3FB8AA3B, %f250;
	fma.rn.f32 	%f252, %f245, 0f32A57060, %f251;
	mov.b32 	%r333, %f248;
	shl.b32 	%r334, %r333, 23;
	mov.b32 	%f253, %r334;
	ex2.approx.ftz.f32 	%f254, %f252;
	mul.f32 	%f255, %f254, %f253;
	add.f32 	%f256, %f244, %f255;
	sub.f32 	%f257, %f347, %f134;
	fma.rn.f32 	%f258, %f257, 0f3BBB989D, 0f3F000000;
	cvt.sat.f32.f32 	%f259, %f258;
	fma.rm.f32 	%f260, %f259, %f139, %f138;
	add.f32 	%f261, %f260, 0fCB40007F;
	neg.f32 	%f262, %f261;
	fma.rn.f32 	%f263, %f257, 0f3FB8AA3B, %f262;
	fma.rn.f32 	%f264, %f257, 0f32A57060, %f263;
	mov.b32 	%r335, %f260;
	shl.b32 	%r336, %r335, 23;
	mov.b32 	%f265, %r336;
	ex2.approx.ftz.f32 	%f266, %f264;
	mul.f32 	%f267, %f266, %f265;
	add.f32 	%f268, %f256, %f267;
	sub.f32 	%f269, %f349, %f134;
	fma.rn.f32 	%f270, %f269, 0f3BBB989D, 0f3F000000;
	cvt.sat.f32.f32 	%f271, %f270;
	fma.rm.f32 	%f272, %f271, %f139, %f138;
	add.f32 	%f273, %f272, 0fCB40007F;
	neg.f32 	%f274, %f273;
	fma.rn.f32 	%f275, %f269, 0f3FB8AA3B, %f274;
	fma.rn.f32 	%f276, %f269, 0f32A57060, %f275;
	mov.b32 	%r337, %f272;
	shl.b32 	%r338, %r337, 23;
	mov.b32 	%f277, %r338;
	ex2.approx.ftz.f32 	%f278, %f276;
	mul.f32 	%f279, %f278, %f277;
	add.f32 	%f280, %f268, %f279;
	sub.f32 	%f281, %f351, %f134;
	fma.rn.f32 	%f282, %f281, 0f3BBB989D, 0f3F000000;
	cvt.sat.f32.f32 	%f283, %f282;
	fma.rm.f32 	%f284, %f283, %f139, %f138;
	add.f32 	%f285, %f284, 0fCB40007F;
	neg.f32 	%f286, %f285;
	fma.rn.f32 	%f287, %f281, 0f3FB8AA3B, %f286;
	fma.rn.f32 	%f288, %f281, 0f32A57060, %f287;
	mov.b32 	%r339, %f284;
	shl.b32 	%r340, %r339, 23;
	mov.b32 	%f289, %r340;
	ex2.approx.ftz.f32 	%f290, %f288;
	mul.f32 	%f291, %f290, %f289;
	add.f32 	%f292, %f280, %f291;
	sub.f32 	%f293, %f353, %f134;
	fma.rn.f32 	%f294, %f293, 0f3BBB989D, 0f3F000000;
	cvt.sat.f32.f32 	%f295, %f294;
	fma.rm.f32 	%f296, %f295, %f139, %f138;
	add.f32 	%f297, %f296, 0fCB40007F;
	neg.f32 	%f298, %f297;
	fma.rn.f32 	%f299, %f293, 0f3FB8AA3B, %f298;
	fma.rn.f32 	%f300, %f293, 0f32A57060, %f299;
	mov.b32 	%r341, %f296;
	shl.b32 	%r342, %r341, 23;
	mov.b32 	%f301, %r342;
	ex2.approx.ftz.f32 	%f302, %f300;
	mul.f32 	%f303, %f302, %f301;
	add.f32 	%f304, %f292, %f303;
	sub.f32 	%f305, %f355, %f134;
	fma.rn.f32 	%f306, %f305, 0f3BBB989D, 0f3F000000;
	cvt.sat.f32.f32 	%f307, %f306;
	fma.rm.f32 	%f308, %f307, %f139, %f138;
	add.f32 	%f309, %f308, 0fCB40007F;
	neg.f32 	%f310, %f309;
	fma.rn.f32 	%f311, %f305, 0f3FB8AA3B, %f310;
	fma.rn.f32 	%f312, %f305, 0f32A57060, %f311;
	mov.b32 	%r343, %f308;
	shl.b32 	%r344, %r343, 23;
	mov.b32 	%f313, %r344;
	ex2.approx.ftz.f32 	%f314, %f312;
	mul.f32 	%f315, %f314, %f313;
	add.f32 	%f316, %f304, %f315;
	mov.b32 	%r345, %f316;
	shfl.sync.bfly.b32	%r346|%p99, %r345, 16, 31, -1;
	mov.b32 	%f317, %r346;
	add.f32 	%f318, %f316, %f317;
	mov.b32 	%r347, %f318;
	shfl.sync.bfly.b32	%r348|%p100, %r347, 8, 31, -1;
	mov.b32 	%f319, %r348;
	add.f32 	%f320, %f318, %f319;
	mov.b32 	%r349, %f320;
	shfl.sync.bfly.b32	%r350|%p101, %r349, 4, 31, -1;
	mov.b32 	%f321, %r350;
	add.f32 	%f322, %f320, %f321;
	mov.b32 	%r351, %f322;
	shfl.sync.bfly.b32	%r352|%p102, %r351, 2, 31, -1;
	mov.b32 	%f323, %r352;
	add.f32 	%f324, %f322, %f323;
	mov.b32 	%r353, %f324;
	shfl.sync.bfly.b32	%r354|%p103, %r353, 1, 31, -1;
	mov.b32 	%f325, %r354;
	add.f32 	%f326, %f324, %f325;
	div.rn.f32 	%f63, %f147, %f326;
	div.rn.f32 	%f64, %f159, %f326;
	div.rn.f32 	%f65, %f171, %f326;
	div.rn.f32 	%f66, %f183, %f326;
	div.rn.f32 	%f67, %f195, %f326;
	div.rn.f32 	%f68, %f207, %f326;
	div.rn.f32 	%f69, %f219, %f326;
	div.rn.f32 	%f70, %f231, %f326;
	div.rn.f32 	%f71, %f243, %f326;
	div.rn.f32 	%f72, %f255, %f326;
	div.rn.f32 	%f73, %f267, %f326;
	div.rn.f32 	%f74, %f279, %f326;
	div.rn.f32 	%f75, %f291, %f326;
	div.rn.f32 	%f76, %f303, %f326;
	div.rn.f32 	%f77, %f315, %f326;
	mad.lo.s64 	%rd137, %rd143, %rd38, %rd8;
	cvta.to.global.u64 	%rd138, %rd37;
	shl.b64 	%rd139, %rd137, 2;
	add.s64 	%rd25, %rd138, %rd139;
	@%p93 bra 	$L__BB555_36;
	st.global.f32 	[%rd25], %f63;
$L__BB555_36:
	setp.le.s64 	%p104, %rd40, %rd9;
	@%p104 bra 	$L__BB555_38;
	st.global.f32 	[%rd25+128], %f64;
$L__BB555_38:
	setp.le.s64 	%p105, %rd40, %rd10;
	@%p105 bra 	$L__BB555_40;
	st.global.f32 	[%rd25+256], %f65;
$L__BB555_40:
	setp.le.s64 	%p106, %rd40, %rd11;
	@%p106 bra 	$L__BB555_42;
	st.global.f32 	[%rd25+384], %f66;
$L__BB555_42:
	setp.le.s64 	%p107, %rd40, %rd12;
	@%p107 bra 	$L__BB555_44;
	st.global.f32 	[%rd25+512], %f67;
$L__BB555_44:
	setp.le.s64 	%p108, %rd40, %rd13;
	@%p108 bra 	$L__BB555_46;
	st.global.f32 	[%rd25+640], %f68;
$L__BB555_46:
	setp.le.s64 	%p109, %rd40, %rd14;
	@%p109 bra 	$L__BB555_48;
	st.global.f32 	[%rd25+768], %f69;
$L__BB555_48:
	setp.le.s64 	%p110, %rd40, %rd15;
	@%p110 bra 	$L__BB555_50;
	st.global.f32 	[%rd25+896], %f70;
$L__BB555_50:
	setp.le.s64 	%p111, %rd40, %rd16;
	@%p111 bra 	$L__BB555_52;
	st.global.f32 	[%rd25+1024], %f71;
$L__BB555_52:
	setp.le.s64 	%p112, %rd40, %rd17;
	@%p112 bra 	$L__BB555_54;
	st.global.f32 	[%rd25+1152], %f72;
$L__BB555_54:
	setp.le.s64 	%p113, %rd40, %rd18;
	@%p113 bra 	$L__BB555_56;
	st.global.f32 	[%rd25+1280], %f73;
$L__BB555_56:
	setp.le.s64 	%p114, %rd40, %rd19;
	@%p114 bra 	$L__BB555_58;
	st.global.f32 	[%rd25+1408], %f74;
$L__BB555_58:
	setp.le.s64 	%p115, %rd40, %rd20;
	@%p115 bra 	$L__BB555_60;
	st.global.f32 	[%rd25+1536], %f75;
$L__BB555_60:
	setp.le.s64 	%p116, %rd40, %rd21;
	@%p116 bra 	$L__BB555_62;
	st.global.f32 	[%rd25+1664], %f76;
$L__BB555_62:
	setp.le.s64 	%p117, %rd40, %rd22;
	@%p117 bra 	$L__BB555_64;
	st.global.f32 	[%rd25+1792], %f77;
$L__BB555_64:
	ld.param.u64 	%rd142, [_Z15SoftmaxWarpImplI22BroadcastScaleMaskLoadIffbLm4EiE11DirectStoreIffEfLi1ELi15ELi32ELi1ELb1EL9Algorithm0EEvT_T0_ll_param_2];
	mov.u32 	%r355, %nctaid.x;
	mov.u32 	%r356, %ntid.y;
	mul.lo.s32 	%r357, %r355, %r356;
	cvt.s64.s32 	%rd140, %r357;
	add.s64 	%rd143, %rd143, %rd140;
	setp.lt.s64 	%p118, %rd143, %rd142;
	@%p118 bra 	$L__BB555_4;
$L__BB555_65:
	ret;

}
	// .globl	_Z15SoftmaxWarpImplI22BroadcastScaleMaskLoadIffbLm4EiE11DirectStoreIffEfLi1ELi16ELi32ELi1ELb0EL9Algorithm0EEvT_T0_ll
.visible .entry _Z15SoftmaxWarpImplI22BroadcastScaleMaskLoadIffbLm4EiE11DirectStoreIffEfLi1ELi16ELi32ELi1ELb0EL9Algorithm0EEvT_T0_ll(
	.param .align 8 .b8 _Z15SoftmaxWarpImplI22BroadcastScaleMaskLoadIffbLm4EiE11DirectStoreIffEfLi1ELi16ELi32ELi1ELb0EL9Algorithm0EEvT_T0_ll_param_0[120],
	.param .align 8 .b8 _Z15SoftmaxWarpImplI22BroadcastScaleMaskLoadIffbLm4EiE11DirectStoreIffEfLi1ELi16ELi32ELi1ELb0EL9Algorithm0EEvT_T0_ll_param_1[16],
	.param .u64 _Z15SoftmaxWarpImplI22BroadcastScaleMaskLoadIffbLm4EiE11DirectStoreIffEfLi1ELi16ELi32ELi1ELb0EL9Algorithm0EEvT_T0_ll_param_2,
	.param .u64 _Z15SoftmaxWarpImplI22BroadcastScaleMaskLoadIffbLm4EiE11DirectStoreIffEfLi1ELi16ELi32ELi1ELb0EL9Algorithm0EEvT_T0_ll_param_3
)
{
	.reg .pred 	%p<34>;
	.reg .b16 	%rs<17>;
	.reg .b32 	%r<363>;
	.reg .b32 	%f<299>;
	.reg .b64 	%rd<132>;

	ld.param.u64 	%rd23, [_Z15SoftmaxWarpImplI22BroadcastScaleMaskLoadIffbLm4EiE11DirectStoreIffEfLi1ELi16ELi32ELi1ELb0EL9Algorithm0EEvT_T0_ll_param_1+8];
	ld.param.u64 	%rd22, [_Z15SoftmaxWarpImplI22BroadcastScaleMaskLoadIffbLm4EiE11DirectStoreIffEfLi1ELi16ELi32ELi1ELb0EL9Algorithm0EEvT_T0_ll_param_1];
	ld.param.v2.f32 	{%f3, %f4}, [_Z15SoftmaxWarpImplI22BroadcastScaleMaskLoadIffbLm4EiE11DirectStoreIffEfLi1ELi16ELi32ELi1ELb0EL9Algorithm0EEvT_T0_ll_param_0+112];
	ld.param.u64 	%rd21, [_Z15SoftmaxWarpImplI22BroadcastScaleMaskLoadIffbLm4EiE11DirectStoreIffEfLi1ELi16ELi32ELi1ELb0EL9Algorithm0EEvT_T0_ll_param_0+104];
	ld.param.v2.u32 	{%r15, %r16}, [_Z15SoftmaxWarpImplI22BroadcastScaleMaskLoadIffbLm4EiE11DirectStoreIffEfLi1ELi16ELi32ELi1ELb0EL9Algorithm0EEvT_T0_ll_param_0+88];
	ld.param.v2.u32 	{%r13, %r14}, [_Z15SoftmaxWarpImplI22BroadcastScaleMaskLoadIffbLm4EiE11DirectStoreIffEfLi1ELi16ELi32ELi1ELb0EL9Algorithm0EEvT_T0_ll_param_0+80];
	ld.param.v2.u32 	{%r11, %r12}, [_Z15SoftmaxWarpImplI22BroadcastScaleMaskLoadIffbLm4EiE11DirectStoreIffEfLi1ELi16ELi32ELi1ELb0EL9Algorithm0EEvT_T0_ll_param_0+64];
	ld.param.v2.u32 	{%r9, %r10}, [_Z15SoftmaxWarpImplI22BroadcastScaleMaskLoadIffbLm4EiE11DirectStoreIffEfLi1ELi16ELi32ELi1ELb0EL9Algorithm0EEvT_T0_ll_param_0+56];
	ld.param.u64 	%rd17, [_Z15SoftmaxWarpImplI22BroadcastScaleMaskLoadIffbLm4EiE11DirectStoreIffEfLi1ELi16ELi32ELi1ELb0EL9Algorithm0EEvT_T0_ll_param_0+40];
	ld.param.u64 	%rd16, [_Z15SoftmaxWarpImplI22BroadcastScaleMaskLoadIffbLm4EiE11DirectStoreIffEfLi1ELi16ELi32ELi1ELb0EL9Algorithm0EEvT_T0_ll_param_0+32];
	ld.param.u64 	%rd15, [_Z15SoftmaxWarpImplI22BroadcastScaleMaskLoadIffbLm4EiE11DirectStoreIffEfLi1ELi16ELi32ELi1ELb0EL9Algorithm0EEvT_T0_ll_param_0+24];
	ld.param.u64 	%rd14, [_Z15SoftmaxWarpImplI22BroadcastScaleMaskLoadIffbLm4EiE11DirectStoreIffEfLi1ELi16ELi32ELi1ELb0EL9Algorithm0EEvT_T0_ll_param_0+16];
	ld.param.u64 	%rd13, [_Z15SoftmaxWarpImplI22BroadcastScaleMaskLoadIffbLm4EiE11DirectStoreIffEfLi1ELi16ELi32ELi1ELb0EL9Algorithm0EEvT_T0_ll_param_0+8];
	ld.param.u64 	%rd12, [_Z15SoftmaxWarpImplI22BroadcastScaleMaskLoadIffbLm4EiE11DirectStoreIffEfLi1ELi16ELi32ELi1ELb0EL9Algorithm0EEvT_T0_ll_param_0];
	ld.param.u64 	%rd24, [_Z15SoftmaxWarpImplI22BroadcastScaleMaskLoadIffbLm4EiE11DirectStoreIffEfLi1ELi16ELi32ELi1ELb0EL9Algorithm0EEvT_T0_ll_param_2];
	ld.param.u64 	%rd25, [_Z15SoftmaxWarpImplI22BroadcastScaleMaskLoadIffbLm4EiE11DirectStoreIffEfLi1ELi16ELi32ELi1ELb0EL9Algorithm0EEvT_T0_ll_param_3];
	setp.lt.s64 	%p1, %rd25, 513;
	@%p1 bra 	$L__BB556_2;
	mov.u64 	%rd26, $str;
	cvta.global.u64 	%rd27, %rd26;
	mov.u64 	%rd28, $str$1;
	cvta.global.u64 	%rd29, %rd28;
	mov.u64 	%rd30, __unnamed_542;
	cvta.global.u64 	%rd31, %rd30;
	{ // callseq 541, 0
	.param .b64 param0;
	st.param.b64 	[param0], %rd27;
	.param .b64 param1;
	st.param.b64 	[param1], %rd29;
	.param .b32 param2;
	st.param.b32 	[param2], 219;
	.param .b64 param3;
	st.param.b64 	[param3], %rd31;
	.param .b64 param4;
	st.param.b64 	[param4], 1;
	call.uni 
	__assertfail, 
	(
	param0, 
	param1, 
	param2, 
	param3, 
	param4
	);
	} // callseq 541
$L__BB556_2:
	mov.u32 	%r17, %ctaid.x;
	mov.u32 	%r18, %ntid.y;
	mov.u32 	%r19, %tid.y;
	mad.lo.s32 	%r20, %r17, %r18, %r19;
	mov.u32 	%r21, %nctaid.x;
	mul.lo.s32 	%r8, %r21, %r18;
	cvt.s64.s32 	%rd131, %r20;
	setp.le.s64 	%p2, %rd24, %rd131;
	@%p2 bra 	$L__BB556_5;
	cvta.to.global.u64 	%rd5, %rd12;
	cvta.to.global.u64 	%rd6, %rd13;
	mov.u32 	%r22, %tid.x;
	cvt.u64.u32 	%rd7, %r22;
	cvta.to.global.u64 	%rd8, %rd22;
	cvt.s64.s32 	%rd9, %r8;
$L__BB556_4:
	setp.eq.s64 	%p3, %rd17, 1;
	setp.eq.s64 	%p4, %rd16, 1;
	setp.eq.s64 	%p5, %rd15, 1;
	setp.eq.s64 	%p6, %rd14, 1;
	mad.lo.s64 	%rd32, %rd21, %rd131, %rd7;
	cvt.u32.u64 	%r23, %rd32;
	div.s32 	%r24, %r23, %r9;
	mul.lo.s32 	%r25, %r24, %r9;
	sub.s32 	%r26, %r23, %r25;
	div.s32 	%r27, %r26, %r10;
	mul.lo.s32 	%r28, %r27, %r10;
	sub.s32 	%r29, %r26, %r28;
	div.s32 	%r30, %r29, %r11;
	mul.lo.s32 	%r31, %r30, %r11;
	sub.s32 	%r32, %r29, %r31;
	selp.b32 	%r33, 0, %r24, %p6;
	selp.b32 	%r34, 0, %r27, %p5;
	selp.b32 	%r35, 0, %r30, %p4;
	selp.b32 	%r36, 0, %r32, %p3;
	mul.lo.s32 	%r37, %r13, %r33;
	mad.lo.s32 	%r38, %r14, %r34, %r37;
	mad.lo.s32 	%r39, %r15, %r35, %r38;
	mad.lo.s32 	%r40, %r16, %r36, %r39;
	shl.b64 	%rd33, %rd32, 32;
	shr.s64 	%rd34, %rd33, 30;
	add.s64 	%rd35, %rd5, %rd34;
	ld.global.f32 	%f5, [%rd35];
	cvt.s64.s32 	%rd36, %r40;
	add.s64 	%rd37, %rd6, %rd36;
	ld.global.u8 	%rs1, [%rd37];
	setp.eq.s16 	%p7, %rs1, 0;
	mul.f32 	%f6, %f5, %f4;
	selp.f32 	%f7, %f3, %f6, %p7;
	max.f32 	%f8, %f7, 0fFF800000;
	add.s64 	%rd38, %rd32, 32;
	cvt.u32.u64 	%r41, %rd38;
	div.s32 	%r42, %r41, %r9;
	mul.lo.s32 	%r43, %r42, %r9;
	sub.s32 	%r44, %r41, %r43;
	div.s32 	%r45, %r44, %r10;
	mul.lo.s32 	%r46, %r45, %r10;
	sub.s32 	%r47, %r44, %r46;
	div.s32 	%r48, %r47, %r11;
	mul.lo.s32 	%r49, %r48, %r11;
	sub.s32 	%r50, %r47, %r49;
	selp.b32 	%r51, 0, %r42, %p6;
	selp.b32 	%r52, 0, %r45, %p5;
	selp.b32 	%r53, 0, %r48, %p4;
	selp.b32 	%r54, 0, %r50, %p3;
	mul.lo.s32 	%r55, %r13, %r51;
	mad.lo.s32 	%r56, %r14, %r52, %r55;
	mad.lo.s32 	%r57, %r15, %r53, %r56;
	mad.lo.s32 	%r58, %r16, %r54, %r57;
	shl.b64 	%rd39, %rd38, 32;
	shr.s64 	%rd40, %rd39, 30;
	add.s64 	%rd41, %rd5, %rd40;
	ld.global.f32 	%f9, [%rd41];
	cvt.s64.s32 	%rd42, %r58;
	add.s64 	%rd43, %rd6, %rd42;
	ld.global.u8 	%rs2, [%rd43];
	setp.eq.s16 	%p8, %rs2, 0;
	mul.f32 	%f10, %f9, %f4;
	selp.f32 	%f11, %f3, %f10, %p8;
	max.f32 	%f12, %f8, %f11;
	add.s64 	%rd44, %rd32, 64;
	cvt.u32.u64 	%r59, %rd44;
	div.s32 	%r60, %r59, %r9;
	mul.lo.s32 	%r61, %r60, %r9;
	sub.s32 	%r62, %r59, %r61;
	div.s32 	%r63, %r62, %r10;
	mul.lo.s32 	%r64, %r63, %r10;
	sub.s32 	%r65, %r62, %r64;
	div.s32 	%r66, %r65, %r11;
	mul.lo.s32 	%r67, %r66, %r11;
	sub.s32 	%r68, %r65, %r67;
	selp.b32 	%r69, 0, %r60, %p6;
	selp.b32 	%r70, 0, %r63, %p5;
	selp.b32 	%r71, 0, %r66, %p4;
	selp.b32 	%r72, 0, %r68, %p3;
	mul.lo.s32 	%r73, %r13, %r69;
	mad.lo.s32 	%r74, %r14, %r70, %r73;
	mad.lo.s32 	%r75, %r15, %r71, %r74;
	mad.lo.s32 	%r76, %r16, %r72, %r75;
	shl.b64 	%rd45, %rd44, 32;
	shr.s64 	%rd46, %rd45, 30;
	add.s64 	%rd47, %rd5, %rd46;
	ld.global.f32 	%f13, [%rd47];
	cvt.s64.s32 	%rd48, %r76;
	add.s64 	%rd49, %rd6, %rd48;
	ld.global.u8 	%rs3, [%rd49];
	setp.eq.s16 	%p9, %rs3, 0;
	mul.f32 	%f14, %f13, %f4;
	selp.f32 	%f15, %f3, %f14, %p9;
	max.f32 	%f16, %f12, %f15;
	add.s64 	%rd50, %rd32, 96;
	cvt.u32.u64 	%r77, %rd50;
	div.s32 	%r78, %r77, %r9;
	mul.lo.s32 	%r79, %r78, %r9;
	sub.s32 	%r80, %r77, %r79;
	div.s32 	%r81, %r80, %r10;
	mul.lo.s32 	%r82, %r81, %r10;
	sub.s32 	%r83, %r80, %r82;
	div.s32 	%r84, %r83, %r11;
	mul.lo.s32 	%r85, %r84, %r11;
	sub.s32 	%r86, %r83, %r85;
	selp.b32 	%r87, 0, %r78, %p6;
	selp.b32 	%r88, 0, %r81, %p5;
	selp.b32 	%r89, 0, %r84, %p4;
	selp.b32 	%r90, 0, %r86, %p3;
	mul.lo.s32 	%r91, %r13, %r87;
	mad.lo.s32 	%r92, %r14, %r88, %r91;
	mad.lo.s32 	%r93, %r15, %r89, %r92;
	mad.lo.s32 	%r94, %r16, %r90, %r93;
	shl.b64 	%rd51, %rd50, 32;
	shr.s64 	%rd52, %rd51, 30;
	add.s64 	%rd53, %rd5, %rd52;
	ld.global.f32 	%f17, [%rd53];
	cvt.s64.s32 	%rd54, %r94;
	add.s64 	%rd55, %rd6, %rd54;
	ld.global.u8 	%rs4, [%rd55];
	setp.eq.s16 	%p10, %rs4, 0;
	mul.f32 	%f18, %f17, %f4;
	selp.f32 	%f19, %f3, %f18, %p10;
	max.f32 	%f20, %f16, %f19;
	add.s64 	%rd56, %rd32, 128;
	cvt.u32.u64 	%r95, %rd56;
	div.s32 	%r96, %r95, %r9;
	mul.lo.s32 	%r97, %r96, %r9;
	sub.s32 	%r98, %r95, %r97;
	div.s32 	%r99, %r98, %r10;
	mul.lo.s32 	%r100, %r99, %r10;
	sub.s32 	%r101, %r98, %r100;
	div.s32 	%r102, %r101, %r11;
	mul.lo.s32 	%r103, %r102, %r11;
	sub.s32 	%r104, %r101, %r103;
	selp.b32 	%r105, 0, %r96, %p6;
	selp.b32 	%r106, 0, %r99, %p5;
	selp.b32 	%r107, 0, %r102, %p4;
	selp.b32 	%r108, 0, %r104, %p3;
	mul.lo.s32 	%r109, %r13, %r105;
	mad.lo.s32 	%r110, %r14, %r106, %r109;
	mad.lo.s32 	%r111, %r15, %r107, %r110;
	mad.lo.s32 	%r112, %r16, %r108, %r111;
	shl.b64 	%rd57, %rd56, 32;
	shr.s64 	%rd58, %rd57, 30;
	add.s64 	%rd59, %rd5, %rd58;
	ld.global.f32 	%f21, [%rd59];
	cvt.s64.s32 	%rd60, %r112;
	add.s64 	%rd61, %rd6, %rd60;
	ld.global.u8 	%rs5, [%rd61];
	setp.eq.s16 	%p11, %rs5, 0;
	mul.f32 	%f22, %f21, %f4;
	selp.f32 	%f23, %f3, %f22, %p11;
	max.f32 	%f24, %f20, %f23;
	add.s64 	%rd62, %rd32, 160;
	cvt.u32.u64 	%r113, %rd62;
	div.s32 	%r114, %r113, %r9;
	mul.lo.s32 	%r115, %r114, %r9;
	sub.s32 	%r116, %r113, %r115;
	div.s32 	%r117, %r116, %r10;
	mul.lo.s32 	%r118, %r117, %r10;
	sub.s32 	%r119, %r116, %r118;
	div.s32 	%r120, %r119, %r11;
	mul.lo.s32 	%r121, %r120, %r11;
	sub.s32 	%r122, %r119, %r121;
	selp.b32 	%r123, 0, %r114, %p6;
	selp.b32 	%r124, 0, %r117, %p5;
	selp.b32 	%r125, 0, %r120, %p4;
	selp.b32 	%r126, 0, %r122, %p3;
	mul.lo.s32 	%r127, %r13, %r123;
	mad.lo.s32 	%r128, %r14, %r124, %r127;
	mad.lo.s32 	%r129, %r15, %r125, %r128;
	mad.lo.s32 	%r130, %r16, %r126, %r129;
	shl.b64 	%rd63, %rd62, 32;
	shr.s64 	%rd64, %rd63, 30;
	add.s64 	%rd65, %rd5, %rd64;
	ld.global.f32 	%f25, [%rd65];
	cvt.s64.s32 	%rd66, %r130;
	add.s64 	%rd67, %rd6, %rd66;
	ld.global.u8 	%rs6, [%rd67];
	setp.eq.s16 	%p12, %rs6, 0;
	mul.f32 	%f26, %f25, %f4;
	selp.f32 	%f27, %f3, %f26, %p12;
	max.f32 	%f28, %f24, %f27;
	add.s64 	%rd68, %rd32, 192;
	cvt.u32.u64 	%r131, %rd68;
	div.s32 	%r132, %r131, %r9;
	mul.lo.s32 	%r133, %r132, %r9;
	sub.s32 	%r134, %r131, %r133;
	div.s32 	%r135, %r134, %r10;
	mul.lo.s32 	%r136, %r135, %r10;
	sub.s32 	%r137, %r134, %r136;
	div.s32 	%r138, %r137, %r11;
	mul.lo.s32 	%r139, %r138, %r11;
	sub.s32 	%r140, %r137, %r139;
	selp.b32 	%r141, 0, %r132, %p6;
	selp.b32 	%r142, 0, %r135, %p5;
	selp.b32 	%r143, 0, %r138, %p4;
	selp.b32 	%r144, 0, %r140, %p3;
	mul.lo.s32 	%r145, %r13, %r141;
	mad.lo.s32 	%r146, %r14, %r142, %r145;
	mad.lo.s32 	%r147, %r15, %r143, %r146;
	mad.lo.s32 	%r148, %r16, %r144, %r147;
	shl.b64 	%rd69, %rd68, 32;
	shr.s64 	%rd70, %rd69, 30;
	add.s64 	%rd71, %rd5, %rd70;
	ld.global.f32 	%f29, [%rd71];
	cvt.s64.s32 	%rd72, %r148;
	add.s64 	%rd73, %rd6, %rd72;
	ld.global.u8 	%rs7, [%rd73];
	setp.eq.s16 	%p13, %rs7, 0;
	mul.f32 	%f30, %f29, %f4;
	selp.f32 	%f31, %f3, %f30, %p13;
	max.f32 	%f32, %f28, %f31;
	add.s64 	%rd74, %rd32, 224;
	cvt.u32.u64 	%r149, %rd74;
	div.s32 	%r150, %r149, %r9;
	mul.lo.s32 	%r151, %r150, %r9;
	sub.s32 	%r152, %r149, %r151;
	div.s32 	%r153, %r152, %r10;
	mul.lo.s32 	%r154, %r153, %r10;
	sub.s32 	%r155, %r152, %r154;
	div.s32 	%r156, %r155, %r11;
	mul.lo.s32 	%r157, %r156, %r11;
	sub.s32 	%r158, %r155, %r157;
	selp.b32 	%r159, 0, %r150, %p6;
	selp.b32 	%r160, 0, %r153, %p5;
	selp.b32 	%r161, 0, %r156, %p4;
	selp.b32 	%r162, 0, %r158, %p3;
	mul.lo.s32 	%r163, %r13, %r159;
	mad.lo.s32 	%r164, %r14, %r160, %r163;
	mad.lo.s32 	%r165, %r15, %r161, %r164;
	mad.lo.s32 	%r166, %r16, %r162, %r165;
	shl.b64 	%rd75, %rd74, 32;
	shr.s64 	%rd76, %rd75, 30;
	add.s64 	%rd77, %rd5, %rd76;
	ld.global.f32 	%f33, [%rd77];
	cvt.s64.s32 	%rd78, %r166;
	add.s64 	%rd79, %rd6, %rd78;
	ld.global.u8 	%rs8, [%rd79];
	setp.eq.s16 	%p14, %rs8, 0;
	mul.f32 	%f34, %f33, %f4;
	selp.f32 	%f35, %f3, %f34, %p14;
	max.f32 	%f36, %f32, %f35;
	add.s64 	%rd80, %rd32, 256;
	cvt.u32.u64 	%r167, %rd80;
	div.s32 	%r168, %r167, %r9;
	mul.lo.s32 	%r169, %r168, %r9;
	sub.s32 	%r170, %r167, %r169;
	div.s32 	%r171, %r170, %r10;
	mul.lo.s32 	%r172, %r171, %r10;
	sub.s32 	%r173, %r170, %r172;
	div.s32 	%r174, %r173, %r11;
	mul.lo.s32 	%r175, %r174, %r11;
	sub.s32 	%r176, %r173, %r175;
	selp.b32 	%r177, 0, %r168, %p6;
	selp.b32 	%r178, 0, %r171, %p5;
	selp.b32 	%r179, 0, %r174, %p4;
	selp.b32 	%r180, 0, %r176, %p3;
	mul.lo.s32 	%r181, %r13, %r177;
	mad.lo.s32 	%r182, %r14, %r178, %r181;
	mad.lo.s32 	%r183, %r15, %r179, %r182;
	mad.lo.s32 	%r184, %r16, %r180, %r183;
	shl.b64 	%rd81, %rd80, 32;
	shr.s64 	%rd82, %rd81, 30;
	add.s64 	%rd83, %rd5, %rd82;
	ld.global.f32 	%f37, [%rd83];
	cvt.s64.s32 	%rd84, %r184;
	add.s64 	%rd85, %rd6, %rd84;
	ld.global.u8 	%rs9, [%rd85];
	setp.eq.s16 	%p15, %rs9, 0;
	mul.f32 	%f38, %f37, %f4;
	selp.f32 	%f39, %f3, %f38, %p15;
	max.f32 	%f40, %f36, %f39;
	add.s64 	%rd86, %rd32, 288;
	cvt.u32.u64 	%r185, %rd86;
	div.s32 	%r186, %r185, %r9;
	mul.lo.s32 	%r187, %r186, %r9;
	sub.s32 	%r188, %r185, %r187;
	div.s32 	%r189, %r188, %r10;
	mul.lo.s32 	%r190, %r189, %r10;
	sub.s32 	%r191, %r188, %r190;
	div.s32 	%r192, %r191, %r11;
	mul.lo.s32 	%r193, %r192, %r11;
	sub.s32 	%r194, %r191, %r193;
	selp.b32 	%r195, 0, %r186, %p6;
	selp.b32 	%r196, 0, %r189, %p5;
	selp.b32 	%r197, 0, %r192, %p4;
	selp.b32 	%r198, 0, %r194, %p3;
	mul.lo.s32 	%r199, %r13, %r195;
	mad.lo.s32 	%r200, %r14, %r196, %r199;
	mad.lo.s32 	%r201, %r15, %r197, %r200;
	mad.lo.s32 	%r202, %r16, %r198, %r201;
	shl.b64 	%rd87, %rd86, 32;
	shr.s64 	%rd88, %rd87, 30;
	add.s64 	%rd89, %rd5, %rd88;
	ld.global.f32 	%f41, [%rd89];
	cvt.s64.s32 	%rd90, %r202;
	add.s64 	%rd91, %rd6, %rd90;
	ld.global.u8 	%rs10, [%rd91];
	setp.eq.s16 	%p16, %rs10, 0;
	mul.f32 	%f42, %f41, %f4;
	selp.f32 	%f43, %f3, %f42, %p16;
	max.f32 	%f44, %f40, %f43;
	add.s64 	%rd92, %rd32, 320;
	cvt.u32.u64 	%r203, %rd92;
	div.s32 	%r204, %r203, %r9;
	mul.lo.s32 	%r205, %r204, %r9;
	sub.s32 	%r206, %r203, %r205;
	div.s32 	%r207, %r206, %r10;
	mul.lo.s32 	%r208, %r207, %r10;
	sub.s32 	%r209, %r206, %r208;
	div.s32 	%r210, %r209, %r11;
	mul.lo.s32 	%r211, %r210, %r11;
	sub.s32 	%r212, %r209, %r211;
	selp.b32 	%r213, 0, %r204, %p6;
	selp.b32 	%r214, 0, %r207, %p5;
	selp.b32 	%r215, 0, %r210, %p4;
	selp.b32 	%r216, 0, %r212, %p3;
	mul.lo.s32 	%r217, %r13, %r213;
	mad.lo.s32 	%r218, %r14, %r214, %r217;
	mad.lo.s32 	%r219, %r15, %r215, %r218;
	mad.lo.s32 	%r220, %r16, %r216, %r219;
	shl.b64 	%rd93, %rd92, 32;
	shr.s64 	%rd94, %rd93, 30;
	add.s64 	%rd95, %rd5, %rd94;
	ld.global.f32 	%f45, [%rd95];
	cvt.s64.s32 	%rd96, %r220;
	add.s64 	%rd97, %rd6, %rd96;
	ld.global.u8 	%rs11, [%rd97];
	setp.eq.s16 	%p17, %rs11, 0;
	mul.f32 	%f46, %f45, %f4;
	selp.f32 	%f47, %f3, %f46, %p17;
	max.f32 	%f48, %f44, %f47;
	add.s64 	%rd98, %rd32, 352;
	cvt.u32.u64 	%r221, %rd98;
	div.s32 	%r222, %r221, %r9;
	mul.lo.s32 	%r223, %r222, %r9;
	sub.s32 	%r224, %r221, %r223;
	div.s32 	%r225, %r224, %r10;
	mul.lo.s32 	%r226, %r225, %r10;
	sub.s32 	%r227, %r224, %r226;
	div.s32 	%r228, %r227, %r11;
	mul.lo.s32 	%r229, %r228, %r11;
	sub.s32 	%r230, %r227, %r229;
	selp.b32 	%r231, 0, %r222, %p6;
	selp.b32 	%r232, 0, %r225, %p5;
	selp.b32 	%r233, 0, %r228, %p4;
	selp.b32 	%r234, 0, %r230, %p3;
	mul.lo.s32 	%r235, %r13, %r231;
	mad.lo.s32 	%r236, %r14, %r232, %r235;
	mad.lo.s32 	%r237, %r15, %r233, %r236;
	mad.lo.s32 	%r238, %r16, %r234, %r237;
	shl.b64 	%rd99, %rd98, 32;
	shr.s64 	%rd100, %rd99, 30;
	add.s64 	%rd101, %rd5, %rd100;
	ld.global.f32 	%f49, [%rd101];
	cvt.s64.s32 	%rd102, %r238;
	add.s64 	%rd103, %rd6, %rd102;
	ld.global.u8 	%rs12, [%rd103];
	setp.eq.s16 	%p18, %rs12, 0;
	mul.f32 	%f50, %f49, %f4;
	selp.f32 	%f51, %f3, %f50, %p18;
	max.f32 	%f52, %f48, %f51;
	add.s64 	%rd104, %rd32, 384;
	cvt.u32.u64 	%r239, %rd104;
	div.s32 	%r240, %r239, %r9;
	mul.lo.s32 	%r241, %r240, %r9;
	sub.s32 	%r242, %r239, %r241;
	div.s32 	%r243, %r242, %r10;
	mul.lo.s32 	%r244, %r243, %r10;
	sub.s32 	%r245, %r242, %r244;
	div.s32 	%r246, %r245, %r11;
	mul.lo.s32 	%r247, %r246, %r11;
	sub.s32 	%r248, %r245, %r247;
	selp.b32 	%r249, 0, %r240, %p6;
	selp.b32 	%r250, 0, %r243, %p5;
	selp.b32 	%r251, 0, %r246, %p4;
	selp.b32 	%r252, 0, %r248, %p3;
	mul.lo.s32 	%r253, %r13, %r249;
	mad.lo.s32 	%r254, %r14, %r250, %r253;
	mad.lo.s32 	%r255, %r15, %r251, %r254;
	mad.lo.s32 	%r256, %r16, %r252, %r255;
	shl.b64 	%rd105, %rd104, 32;
	shr.s64 	%rd106, %rd105, 30;
	add.s64 	%rd107, %rd5, %rd106;
	ld.global.f32 	%f53, [%rd107];
	cvt.s64.s32 	%rd108, %r256;
	add.s64 	%rd109, %rd6, %rd108;
	ld.global.u8 	%rs13, [%rd109];
	setp.eq.s16 	%p19, %rs13, 0;
	mul.f32 	%f54, %f53, %f4;
	selp.f32 	%f55, %f3, %f54, %p19;
	max.f32 	%f56, %f52, %f55;
	add.s64 	%rd110, %rd32, 416;
	cvt.u32.u64 	%r257, %rd110;
	div.s32 	%r258, %r257, %r9;
	mul.lo.s32 	%r259, %r258, %r9;
	sub.s32 	%r260, %r257, %r259;
	div.s32 	%r261, %r260, %r10;
	mul.lo.s32 	%r262, %r261, %r10;
	sub.s32 	%r263, %r260, %r262;
	div.s32 	%r264, %r263, %r11;
	mul.lo.s32 	%r265, %r264, %r11;
	sub.s32 	%r266, %r263, %r265;
	selp.b32 	%r267, 0, %r258, %p6;
	selp.b32 	%r268, 0, %r261, %p5;
	selp.b32 	%r269, 0, %r264, %p4;
	selp.b32 	%r270, 0, %r266, %p3;
	mul.lo.s32 	%r271, %r13, %r267;
	mad.lo.s32 	%r272, %r14, %r268, %r271;
	mad.lo.s32 	%r273, %r15, %r269, %r272;
	mad.lo.s32 	%r274, %r16, %r270, %r273;
	shl.b64 	%rd111, %rd110, 32;
	shr.s64 	%rd112, %rd111, 30;
	add.s64 	%rd113, %rd5, %rd112;
	ld.global.f32 	%f57, [%rd113];
	cvt.s64.s32 	%rd114, %r274;
	add.s64 	%rd115, %rd6, %rd114;
	ld.global.u8 	%rs14, [%rd115];
	setp.eq.s16 	%p20, %rs14, 0;
	mul.f32 	%f58, %f57, %f4;
	selp.f32 	%f59, %f3, %f58, %p20;
	max.f32 	%f60, %f56, %f59;
	add.s64 	%rd116, %rd32, 448;
	cvt.u32.u64 	%r275, %rd116;
	div.s32 	%r276, %r275, %r9;
	mul.lo.s32 	%r277, %r276, %r9;
	sub.s32 	%r278, %r275, %r277;
	div.s32 	%r279, %r278, %r10;
	mul.lo.s32 	%r280, %r279, %r10;
	sub.s32 	%r281, %r278, %r280;
	div.s32 	%r282, %r281, %r11;
	mul.lo.s32 	%r283, %r282, %r11;
	sub.s32 	%r284, %r281, %r283;
	selp.b32 	%r285, 0, %r276, %p6;
	selp.b32 	%r286, 0, %r279, %p5;
	selp.b32 	%r287, 0, %r282, %p4;
	selp.b32 	%r288, 0, %r284, %p3;
	mul.lo.s32 	%r289, %r13, %r285;
	mad.lo.s32 	%r290, %r14, %r286, %r289;
	mad.lo.s32 	%r291, %r15, %r287, %r290;
	mad.lo.s32 	%r292, %r16, %r288, %r291;
	shl.b64 	%rd117, %rd116, 32;
	shr.s64 	%rd118, %rd117, 30;
	add.s64 	%rd119, %rd5, %rd118;
	ld.global.f32 	%f61, [%rd119];
	cvt.s64.s32 	%rd120, %r292;
	add.s64 	%rd121, %rd6, %rd120;
	ld.global.u8 	%rs15, [%rd121];
	setp.eq.s16 	%p21, %rs15, 0;
	mul.f32 	%f62, %f61, %f4;
	selp.f32 	%f63, %f3, %f62, %p21;
	max.f32 	%f64, %f60, %f63;
	add.s64 	%rd122, %rd32, 480;
	cvt.u32.u64 	%r293, %rd122;
	div.s32 	%r294, %r293, %r9;
	mul.lo.s32 	%r295, %r294, %r9;
	sub.s32 	%r296, %r293, %r295;
	div.s32 	%r297, %r296, %r10;
	mul.lo.s32 	%r298, %r297, %r10;
	sub.s32 	%r299, %r296, %r298;
	div.s32 	%r300, %r299, %r11;
	mul.lo.s32 	%r301, %r300, %r11;
	sub.s32 	%r302, %r299, %r301;
	selp.b32 	%r303, 0, %r294, %p6;
	selp.b32 	%r304, 0, %r297, %p5;
	selp.b32 	%r305, 0, %r300, %p4;
	selp.b32 	%r306, 0, %r302, %p3;
	mul.lo.s32 	%r307, %r13, %r303;
	mad.lo.s32 	%r308, %r14, %r304, %r307;
	mad.lo.s32 	%r309, %r15, %r305, %r308;
	mad.lo.s32 	%r310, %r16, %r306, %r309;
	shl.b64 	%rd123, %rd122, 32;
	shr.s64 	%rd124, %rd123, 30;
	add.s64 	%rd125, %rd5, %rd124;
	ld.global.f32 	%f65, [%rd125];
	cvt.s64.s32 	%rd126, %r310;
	add.s64 	%rd127, %rd6, %rd126;
	ld.global.u8 	%rs16, [%rd127];
	setp.eq.s16 	%p22, %rs16, 0;
	mul.f32 	%f66, %f65, %f4;
	selp.f32 	%f67, %f3, %f66, %p22;
	max.f32 	%f68, %f64, %f67;
	mov.b32 	%r311, %f68;
	shfl.sync.bfly.b32	%r312|%p23, %r311, 16, 31, -1;
	mov.b32 	%f69, %r312;
	max.f32 	%f70, %f68, %f69;
	mov.b32 	%r313, %f70;
	shfl.sync.bfly.b32	%r314|%p24, %r313, 8, 31, -1;
	mov.b32 	%f71, %r314;
	max.f32 	%f72, %f70, %f71;
	mov.b32 	%r315, %f72;
	shfl.sync.bfly.b32	%r316|%p25, %r315, 4, 31, -1;
	mov.b32 	%f73, %r316;
	max.f32 	%f74, %f72, %f73;
	mov.b32 	%r317, %f74;
	shfl.sync.bfly.b32	%r318|%p26, %r317, 2, 31, -1;
	mov.b32 	%f75, %r318;
	max.f32 	%f76, %f74, %f75;
	mov.b32 	%r319, %f76;
	shfl.sync.bfly.b32	%r320|%p27, %r319, 1, 31, -1;
	mov.b32 	%f77, %r320;
	max.f32 	%f78, %f76, %f77;
	sub.f32 	%f79, %f7, %f78;
	fma.rn.f32 	%f80, %f79, 0f3BBB989D, 0f3F000000;
	cvt.sat.f32.f32 	%f81, %f80;
	mov.f32 	%f82, 0f4B400001;
	mov.f32 	%f83, 0f437C0000;
	fma.rm.f32 	%f84, %f81, %f83, %f82;
	add.f32 	%f85, %f84, 0fCB40007F;
	neg.f32 	%f86, %f85;
	fma.rn.f32 	%f87, %f79, 0f3FB8AA3B, %f86;
	fma.rn.f32 	%f88, %f79, 0f32A57060, %f87;
	mov.b32 	%r321, %f84;
	shl.b32 	%r322, %r321, 23;
	mov.b32 	%f89, %r322;
	ex2.approx.ftz.f32 	%f90, %f88;
	mul.f32 	%f91, %f90, %f89;
	add.f32 	%f92, %f91, 0f00000000;
	sub.f32 	%f93, %f11, %f78;
	fma.rn.f32 	%f94, %f93, 0f3BBB989D, 0f3F000000;
	cvt.sat.f32.f32 	%f95, %f94;
	fma.rm.f32 	%f96, %f95, %f83, %f82;
	add.f32 	%f97, %f96, 0fCB40007F;
	neg.f32 	%f98, %f97;
	fma.rn.f32 	%f99, %f93, 0f3FB8AA3B, %f98;
	fma.rn.f32 	%f100, %f93, 0f32A57060, %f99;
	mov.b32 	%r323, %f96;
	shl.b32 	%r324, %r323, 23;
	mov.b32 	%f101, %r324;
	ex2.approx.ftz.f32 	%f102, %f100;
	mul.f32 	%f103, %f102, %f101;
	add.f32 	%f104, %f92, %f103;
	sub.f32 	%f105, %f15, %f78;
	fma.rn.f32 	%f106, %f105, 0f3BBB989D, 0f3F000000;
	cvt.sat.f32.f32 	%f107, %f106;
	fma.rm.f32 	%f108, %f107, %f83, %f82;
	add.f32 	%f109, %f108, 0fCB40007F;
	neg.f32 	%f110, %f109;
	fma.rn.f32 	%f111, %f105, 0f3FB8AA3B, %f110;
	fma.rn.f32 	%f112, %f105, 0f32A57060, %f111;
	mov.b32 	%r325, %f108;
	shl.b32 	%r326, %r325, 23;
	mov.b32 	%f113, %r326;
	ex2.approx.ftz.f32 	%f114, %f112;
	mul.f32 	%f115, %f114, %f113;
	add.f32 	%f116, %f104, %f115;
	sub.f32 	%f117, %f19, %f78;
	fma.rn.f32 	%f118, %f117, 0f3BBB989D, 0f3F000000;
	cvt.sat.f32.f32 	%f119, %f118;
	fma.rm.f32 	%f120, %f119, %f83, %f82;
	add.f32 	%f121, %f120, 0fCB40007F;
	neg.f32 	%f122, %f121;
	fma.rn.f32 	%f123, %f117, 0f3FB8AA3B, %f122;
	fma.rn.f32 	%f124, %f117, 0f32A57060, %f123;
	mov.b32 	%r327, %f120;
	shl.b32 	%r328, %r327, 23;
	mov.b32 	%f125, %r328;
	ex2.approx.ftz.f32 	%f126, %f124;
	mul.f32 	%f127, %f126, %f125;
	add.f32 	%f128, %f116, %f127;
	sub.f32 	%f129, %f23, %f78;
	fma.rn.f32 	%f130, %f129, 0f3BBB989D, 0f3F000000;
	cvt.sat.f32.f32 	%f131, %f130;
	fma.rm.f32 	%f132, %f131, %f83, %f82;
	add.f32 	%f133, %f132, 0fCB40007F;
	neg.f32 	%f134, %f133;
	fma.rn.f32 	%f135, %f129, 0f3FB8AA3B, %f134;
	fma.rn.f32 	%f136, %f129, 0f32A57060, %f135;
	mov.b32 	%r329, %f132;
	shl.b32 	%r330, %r329, 23;
	mov.b32 	%f137, %r330;
	ex2.approx.ftz.f32 	%f138, %f136;
	mul.f32 	%f139, %f138, %f137;
	add.f32 	%f140, %f128, %f139;
	sub.f32 	%f141, %f27, %f78;
	fma.rn.f32 	%f142, %f141, 0f3BBB989D, 0f3F000000;
	cvt.sat.f32.f32 	%f143, %f142;
	fma.rm.f32 	%f144, %f143, %f83, %f82;
	add.f32 	%f145, %f144, 0fCB40007F;
	neg.f32 	%f146, %f145;
	fma.rn.f32 	%f147, %f141, 0f3FB8AA3B, %f146;
	fma.rn.f32 	%f148, %f141, 0f32A57060, %f147;
	mov.b32 	%r331, %f144;
	shl.b32 	%r332, %r331, 23;
	mov.b32 	%f149, %r332;
	ex2.approx.ftz.f32 	%f150, %f148;
	mul.f32 	%f151, %f150, %f149;
	add.f32 	%f152, %f140, %f151;
	sub.f32 	%f153, %f31, %f78;
	fma.rn.f32 	%f154, %f153, 0f3BBB989D, 0f3F000000;
	cvt.sat.f32.f32 	%f155, %f154;
	fma.rm.f32 	%f156, %f155, %f83, %f82;
	add.f32 	%f157, %f156, 0fCB40007F;
	neg.f32 	%f158, %f157;
	fma.rn.f32 	%f159, %f153, 0f3FB8AA3B, %f158;
	fma.rn.f32 	%f160, %f153, 0f32A57060, %f159;
	mov.b32 	%r333, %f156;
	shl.b32 	%r334, %r333, 23;
	mov.b32 	%f161, %r334;
	ex2.approx.ftz.f32 	%f162, %f160;
	mul.f32 	%f163, %f162, %f161;
	add.f32 	%f164, %f152, %f163;
	sub.f32 	%f165, %f35, %f78;
	fma.rn.f32 	%f166, %f165, 0f3BBB989D, 0f3F000000;
	cvt.sat.f32.f32 	%f167, %f166;
	fma.rm.f32 	%f168, %f167, %f83, %f82;
	add.f32 	%f169, %f168, 0fCB40007F;
	neg.f32 	%f170, %f169;
	fma.rn.f32 	%f171, %f165, 0f3FB8AA3B, %f170;
	fma.rn.f32 	%f172, %f165, 0f32A57060, %f171;
	mov.b32 	%r335, %f168;
	shl.b32 	%r336, %r335, 23;
	mov.b32 	%f173, %r336;
	ex2.approx.ftz.f32 	%f174, %f172;
	mul.f32 	%f175, %f174, %f173;
	add.f32 	%f176, %f164, %f175;
	sub.f32 	%f177, %f39, %f78;
	fma.rn.f32 	%f178, %f177, 0f3BBB989D, 0f3F000000;
	cvt.sat.f32.f32 	%f179, %f178;
	fma.rm.f32 	%f180, %f179, %f83, %f82;
	add.f32 	%f181, %f180, 0fCB40007F;
	neg.f32 	%f182, %f181;
	fma.rn.f32 	%f183, %f177, 0f3FB8AA3B, %f182;
	fma.rn.f32 	%f184, %f177, 0f32A57060, %f183;
	mov.b32 	%r337, %f180;
	shl.b32 	%r338, %r337, 23;
	mov.b32 	%f185, %r338;
	ex2.approx.ftz.f32 	%f186, %f184;
	mul.f32 	%f187, %f186, %f185;
	add.f32 	%f188, %f176, %f187;
	sub.f32 	%f189, %f43, %f78;
	fma.rn.f32 	%f190, %f189, 0f3BBB989D, 0f3F000000;
	cvt.sat.f32.f32 	%f191, %f190;
	fma.rm.f32 	%f192, %f191, %f83, %f82;
	add.f32 	%f193, %f192, 0fCB40007F;
	neg.f32 	%f194, %f193;
	fma.rn.f32 	%f195, %f189, 0f3FB8AA3B, %f194;
	fma.rn.f32 	%f196, %f189, 0f32A57060, %f195;
	mov.b32 	%r339, %f192;
	shl.b32 	%r340, %r339, 23;
	mov.b32 	%f197, %r340;
	ex2.approx.ftz.f32 	%f198, %f196;
	mul.f32 	%f199, %f198, %f197;
	add.f32 	%f200, %f188, %f199;
	sub.f32 	%f201, %f47, %f78;
	fma.rn.f32 	%f202, %f201, 0f3BBB989D, 0f3F000000;
	cvt.sat.f32.f32 	%f203, %f202;
	fma.rm.f32 	%f204, %f203, %f83, %f82;
	add.f32 	%f205, %f204, 0fCB40007F;
	neg.f32 	%f206, %f205;
	fma.rn.f32 	%f207, %f201, 0f3FB8AA3B, %f206;
	fma.rn.f32 	%f208, %f201, 0f32A57060, %f207;
	mov.b32 	%r341, %f204;
	shl.b32 	%r342, %r341, 23;
	mov.b32 	%f209, %r342;
	ex2.approx.ftz.f32 	%f210, %f208;
	mul.f32 	%f211, %f210, %f209;
	add.f32 	%f212, %f200, %f211;
	sub.f32 	%f213, %f51, %f78;
	fma.rn.f32 	%f214, %f213, 0f3BBB989D, 0f3F000000;
	cvt.sat.f32.f32 	%f215, %f214;
	fma.rm.f32 	%f216, %f215, %f83, %f82;
	add.f32 	%f217, %f216, 0fCB40007F;
	neg.f32 	%f218, %f217;
	fma.rn.f32 	%f219, %f213, 0f3FB8AA3B, %f218;
	fma.rn.f32 	%f220, %f213, 0f32A57060, %f219;
	mov.b32 	%r343, %f216;
	shl.b32 	%r344, %r343, 23;
	mov.b32 	%f221, %r344;
	ex2.approx.ftz.f32 	%f222, %f220;
	mul.f32 	%f223, %f222, %f221;
	add.f32 	%f224, %f212, %f223;
	sub.f32 	%f225, %f55, %f78;
	fma.rn.f32 	%f226, %f225, 0f3BBB989D, 0f3F000000;
	cvt.sat.f32.f32 	%f227, %f226;
	fma.rm.f32 	%f228, %f227, %f83, %f82;
	add.f32 	%f229, %f228, 0fCB40007F;
	neg.f32 	%f230, %f229;
	fma.rn.f32 	%f231, %f225, 0f3FB8AA3B, %f230;
	fma.rn.f32 	%f232, %f225, 0f32A57060, %f231;
	mov.b32 	%r345, %f228;
	shl.b32 	%r346, %r345, 23;
	mov.b32 	%f233, %r346;
	ex2.approx.ftz.f32 	%f234, %f232;
	mul.f32 	%f235, %f234, %f233;
	add.f32 	%f236, %f224, %f235;
	sub.f32 	%f237, %f59, %f78;
	fma.rn.f32 	%f238, %f237, 0f3BBB989D, 0f3F000000;
	cvt.sat.f32.f32 	%f239, %f238;
	fma.rm.f32 	%f240, %f239, %f83, %f82;
	add.f32 	%f241, %f240, 0fCB40007F;
	neg.f32 	%f242, %f241;
	fma.rn.f32 	%f243, %f237, 0f3FB8AA3B, %f242;
	fma.rn.f32 	%f244, %f237, 0f32A57060, %f243;
	mov.b32 	%r347, %f240;
	shl.b32 	%r348, %r347, 23;
	mov.b32 	%f245, %r348;
	ex2.approx.ftz.f32 	%f246, %f244;
	mul.f32 	%f247, %f246, %f245;
	add.f32 	%f248, %f236, %f247;
	sub.f32 	%f249, %f63, %f78;
	fma.rn.f32 	%f250, %f249, 0f3BBB989D, 0f3F000000;
	cvt.sat.f32.f32 	%f251, %f250;
	fma.rm.f32 	%f252, %f251, %f83, %f82;
	add.f32 	%f253, %f252, 0fCB40007F;
	neg.f32 	%f254, %f253;
	fma.rn.f32 	%f255, %f249, 0f3FB8AA3B, %f254;
	fma.rn.f32 	%f256, %f249, 0f32A57060, %f255;
	mov.b32 	%r349, %f252;
	shl.b32 	%r350, %r349, 23;
	mov.b32 	%f257, %r350;
	ex2.approx.ftz.f32 	%f258, %f256;
	mul.f32 	%f259, %f258, %f257;
	add.f32 	%f260, %f248, %f259;
	sub.f32 	%f261, %f67, %f78;
	fma.rn.f32 	%f262, %f261, 0f3BBB989D, 0f3F000000;
	cvt.sat.f32.f32 	%f263, %f262;
	fma.rm.f32 	%f264, %f263, %f83, %f82;
	add.f32 	%f265, %f264, 0fCB40007F;
	neg.f32 	%f266, %f265;
	fma.rn.f32 	%f267, %f261, 0f3FB8AA3B, %f266;
	fma.rn.f32 	%f268, %f261, 0f32A57060, %f267;
	mov.b32 	%r351, %f264;
	shl.b32 	%r352, %r351, 23;
	mov.b32 	%f269, %r352;
	ex2.approx.ftz.f32 	%f270, %f268;
	mul.f32 	%f271, %f270, %f269;
	add.f32 	%f272, %f260, %f271;
	mov.b32 	%r353, %f272;
	shfl.sync.bfly.b32	%r354|%p28, %r353, 16, 31, -1;
	mov.b32 	%f273, %r354;
	add.f32 	%f274, %f272, %f273;
	mov.b32 	%r355, %f274;
	shfl.sync.bfly.b32	%r356|%p29, %r355, 8, 31, -1;
	mov.b32 	%f275, %r356;
	add.f32 	%f276, %f274, %f275;
	mov.b32 	%r357, %f276;
	shfl.sync.bfly.b32	%r358|%p30, %r357, 4, 31, -1;
	mov.b32 	%f277, %r358;
	add.f32 	%f278, %f276, %f277;
	mov.b32 	%r359, %f278;
	shfl.sync.bfly.b32	%r360|%p31, %r359, 2, 31, -1;
	mov.b32 	%f279, %r360;
	add.f32 	%f280, %f278, %f279;
	mov.b32 	%r361, %f280;
	shfl.sync.bfly.b32	%r362|%p32, %r361, 1, 31, -1;
	mov.b32 	%f281, %r362;
	add.f32 	%f282, %f280, %f281;
	div.rn.f32 	%f283, %f91, %f282;
	div.rn.f32 	%f284, %f103, %f282;
	div.rn.f32 	%f285, %f115, %f282;
	div.rn.f32 	%f286, %f127, %f282;
	div.rn.f32 	%f287, %f139, %f282;
	div.rn.f32 	%f288, %f151, %f282;
	div.rn.f32 	%f289, %f163, %f282;
	div.rn.f32 	%f290, %f175, %f282;
	div.rn.f32 	%f291, %f187, %f282;
	div.rn.f32 	%f292, %f199, %f282;
	div.rn.f32 	%f293, %f211, %f282;
	div.rn.f32 	%f294, %f223, %f282;
	div.rn.f32 	%f295, %f235, %f282;
	div.rn.f32 	%f296, %f247, %f282;
	div.rn.f32 	%f297, %f259, %f282;
	div.rn.f32 	%f298, %f271, %f282;
	mad.lo.s64 	%rd128, %rd131, %rd23, %rd7;
	shl.b64 	%rd129, %rd128, 2;
	add.s64 	%rd130, %rd8, %rd129;
	st.global.f32 	[%rd130], %f283;
	st.global.f32 	[%rd130+128], %f284;
	st.global.f32 	[%rd130+256], %f285;
	st.global.f32 	[%rd130+384], %f286;
	st.global.f32 	[%rd130+512], %f287;
	st.global.f32 	[%rd130+640], %f288;
	st.global.f32 	[%rd130+768], %f289;
	st.global.f32 	[%rd130+896], %f290;
	st.global.f32 	[%rd130+1024], %f291;
	st.global.f32 	[%rd130+1152], %f292;
	st.global.f32 	[%rd130+1280], %f293;
	st.global.f32 	[%rd130+1408], %f294;
	st.global.f32 	[%rd130+1536], %f295;
	st.global.f32 	[%rd130+1664], %f296;
	st.global.f32 	[%rd130+1792], %f297;
	st.global.f32 	[%rd130+1920], %f298;
	add.s64 	%rd131, %rd131, %rd9;
	setp.lt.s64 	%p33, %rd131, %rd24;
	@%p33 bra 	$L__BB556_4;
$L__BB556_5:
	ret;

}
	// .globl	_Z15SoftmaxWarpImplI22BroadcastScaleMaskLoadIffbLm4EiE11DirectStoreIffEfLi1ELi16ELi32ELi1ELb1EL9Algorithm0EEvT_T0_ll
.visible .entry _Z15SoftmaxWarpImplI22BroadcastScaleMaskLoadIffbLm4EiE11DirectStoreIffEfLi1ELi16ELi32ELi1ELb1EL9Algorithm0EEvT_T0_ll(
	.param .align 8 .b8 _Z15SoftmaxWarpImplI22BroadcastScaleMaskLoadIffbLm4EiE11DirectStoreIffEfLi1ELi16ELi32ELi1ELb1EL9Algorithm0EEvT_T0_ll_param_0[120],
	.param .align 8 .b8 _Z15SoftmaxWarpImplI22BroadcastScaleMaskLoadIffbLm4EiE11DirectStoreIffEfLi1ELi16ELi32ELi1ELb1EL9Algorithm0EEvT_T0_ll_param_1[16],
	.param .u64 _Z15SoftmaxWarpImplI22BroadcastScaleMaskLoadIffbLm4EiE11DirectStoreIffEfLi1ELi16ELi32ELi1ELb1EL9Algorithm0EEvT_T0_ll_param_2,
	.param .u64 _Z15SoftmaxWarpImplI22BroadcastScaleMaskLoadIffbLm4EiE11DirectStoreIffEfLi1ELi16ELi32ELi1ELb1EL9Algorithm0EEvT_T0_ll_param_3
)
{
	.reg .pred 	%p<126>;
	.reg .b16 	%rs<17>;
	.reg .b32 	%r<381>;
	.reg .b32 	%f<379>;
	.reg .b64 	%rd<152>;

	ld.param.u64 	%rd39, [_Z15SoftmaxWarpImplI22BroadcastScaleMaskLoadIffbLm4EiE11DirectStoreIffEfLi1ELi16ELi32ELi1ELb1EL9Algorithm0EEvT_T0_ll_param_1+8];
	ld.param.u64 	%rd38, [_Z15SoftmaxWarpImplI22BroadcastScaleMaskLoadIffbLm4EiE11DirectStoreIffEfLi1ELi16ELi32ELi1ELb1EL9Algorithm0EEvT_T0_ll_param_1];
	ld.param.v2.f32 	{%f83, %f84}, [_Z15SoftmaxWarpImplI22BroadcastScaleMaskLoadIffbLm4EiE11DirectStoreIffEfLi1ELi16ELi32ELi1ELb1EL9Algorithm0EEvT_T0_ll_param_0+112];
	ld.param.u64 	%rd37, [_Z15SoftmaxWarpImplI22BroadcastScaleMaskLoadIffbLm4EiE11DirectStoreIffEfLi1ELi16ELi32ELi1ELb1EL9Algorithm0EEvT_T0_ll_param_0+104];
	ld.param.v2.u32 	{%r14, %r15}, [_Z15SoftmaxWarpImplI22BroadcastScaleMaskLoadIffbLm4EiE11DirectStoreIffEfLi1ELi16ELi32ELi1ELb1EL9Algorithm0EEvT_T0_ll_param_0+88];
	ld.param.v2.u32 	{%r12, %r13}, [_Z15SoftmaxWarpImplI22BroadcastScaleMaskLoadIffbLm4EiE11DirectStoreIffEfLi1ELi16ELi32ELi1ELb1EL9Algorithm0EEvT_T0_ll_param_0+80];
	ld.param.v2.u32 	{%r10, %r11}, [_Z15SoftmaxWarpImplI22BroadcastScaleMaskLoadIffbLm4EiE11DirectStoreIffEfLi1ELi16ELi32ELi1ELb1EL9Algorithm0EEvT_T0_ll_param_0+64];
	ld.param.v2.u32 	{%r8, %r9}, [_Z15SoftmaxWarpImplI22BroadcastScaleMaskLoadIffbLm4EiE11DirectStoreIffEfLi1ELi16ELi32ELi1ELb1EL9Algorithm0EEvT_T0_ll_param_0+56];
	ld.param.u64 	%rd33, [_Z15SoftmaxWarpImplI22BroadcastScaleMaskLoadIffbLm4EiE11DirectStoreIffEfLi1ELi16ELi32ELi1ELb1EL9Algorithm0EEvT_T0_ll_param_0+40];
	ld.param.u64 	%rd32, [_Z15SoftmaxWarpImplI22BroadcastScaleMaskLoadIffbLm4EiE11DirectStoreIffEfLi1ELi16ELi32ELi1ELb1EL9Algorithm0EEvT_T0_ll_param_0+32];
	ld.param.u64 	%rd31, [_Z15SoftmaxWarpImplI22BroadcastScaleMaskLoadIffbLm4EiE11DirectStoreIffEfLi1ELi16ELi32ELi1ELb1EL9Algorithm0EEvT_T0_ll_param_0+24];
	ld.param.u64 	%rd30, [_Z15SoftmaxWarpImplI22BroadcastScaleMaskLoadIffbLm4EiE11DirectStoreIffEfLi1ELi16ELi32ELi1ELb1EL9Algorithm0EEvT_T0_ll_param_0+16];
	ld.param.u64 	%rd29, [_Z15SoftmaxWarpImplI22BroadcastScaleMaskLoadIffbLm4EiE11DirectStoreIffEfLi1ELi16ELi32ELi1ELb1EL9Algorithm0EEvT_T0_ll_param_0+8];
	ld.param.u64 	%rd28, [_Z15SoftmaxWarpImplI22BroadcastScaleMaskLoadIffbLm4EiE11DirectStoreIffEfLi1ELi16ELi32ELi1ELb1EL9Algorithm0EEvT_T0_ll_param_0];
	ld.param.u64 	%rd41, [_Z15SoftmaxWarpImplI22BroadcastScaleMaskLoadIffbLm4EiE11DirectStoreIffEfLi1ELi16ELi32ELi1ELb1EL9Algorithm0EEvT_T0_ll_param_3];
	cvta.to.global.u64 	%rd1, %rd28;
	cvta.to.global.u64 	%rd2, %rd29;
	setp.lt.s64 	%p1, %rd41, 513;
	@%p1 bra 	$L__BB557_2;
	mov.u64 	%rd42, $str;
	cvta.global.u64 	%rd43, %rd42;
	mov.u64 	%rd44, $str$1;
	cvta.global.u64 	%rd45, %rd44;
	mov.u64 	%rd46, __unnamed_543;
	cvta.global.u64 	%rd47, %rd46;
	{ // callseq 542, 0
	.param .b64 param0;
	st.param.b64 	[param0], %rd43;
	.param .b64 param1;
	st.param.b64 	[param1], %rd45;
	.param .b32 param2;
	st.param.b32 	[param2], 219;
	.param .b64 param3;
	st.param.b64 	[param3], %rd47;
	.param .b64 param4;
	st.param.b64 	[param4], 1;
	call.uni 
	__assertfail, 
	(
	param0, 
	param1, 
	param2, 
	param3, 
	param4
	);
	} // callseq 542
$L__BB557_2:
	ld.param.u64 	%rd149, [_Z15SoftmaxWarpImplI22BroadcastScaleMaskLoadIffbLm4EiE11DirectStoreIffEfLi1ELi16ELi32ELi1ELb1EL9Algorithm0EEvT_T0_ll_param_2];
	mov.u32 	%r16, %ctaid.x;
	mov.u32 	%r17, %ntid.y;
	mov.u32 	%r18, %tid.y;
	mad.lo.s32 	%r19, %r16, %r17, %r18;
	cvt.s64.s32 	%rd151, %r19;
	setp.le.s64 	%p2, %rd149, %rd151;
	@%p2 bra 	$L__BB557_69;
	mov.u32 	%r20, %tid.x;
	add.s32 	%r21, %r20, 32;
	cvt.u64.u32 	%rd8, %r21;
	add.s32 	%r22, %r20, 64;
	cvt.u64.u32 	%rd9, %r22;
	add.s32 	%r23, %r20, 96;
	cvt.u64.u32 	%rd10, %r23;
	add.s32 	%r24, %r20, 128;
	cvt.u64.u32 	%rd11, %r24;
	add.s32 	%r25, %r20, 160;
	cvt.u64.u32 	%rd12, %r25;
	add.s32 	%r26, %r20, 192;
	cvt.u64.u32 	%rd13, %r26;
	add.s32 	%r27, %r20, 224;
	cvt.u64.u32 	%rd14, %r27;
	add.s32 	%r28, %r20, 256;
	cvt.u64.u32 	%rd15, %r28;
	add.s32 	%r29, %r20, 288;
	cvt.u64.u32 	%rd16, %r29;
	add.s32 	%r30, %r20, 320;
	cvt.u64.u32 	%rd17, %r30;
	add.s32 	%r31, %r20, 352;
	cvt.u64.u32 	%rd18, %r31;
	add.s32 	%r32, %r20, 384;
	cvt.u64.u32 	%rd19, %r32;
	add.s32 	%r33, %r20, 416;
	cvt.u64.u32 	%rd20, %r33;
	add.s32 	%r34, %r20, 448;
	cvt.u64.u32 	%rd21, %r34;
	add.s32 	%r35, %r20, 480;
	cvt.u64.u32 	%rd22, %r35;
$L__BB557_4:
	cvt.u64.u32 	%rd24, %r20;
	setp.le.s64 	%p3, %rd41, %rd24;
	mul.lo.s64 	%rd25, %rd37, %rd151;
	mov.f32 	%f347, 0fFF800000;
	mov.f32 	%f350, %f347;
	@%p3 bra 	$L__BB557_6;
	setp.eq.s64 	%p4, %rd33, 1;
	setp.eq.s64 	%p5, %rd32, 1;
	setp.eq.s64 	%p6, %rd31, 1;
	setp.eq.s64 	%p7, %rd30, 1;
	add.s64 	%rd48, %rd25, %rd24;
	cvt.u32.u64 	%r37, %rd48;
	div.s32 	%r38, %r37, %r8;
	mul.lo.s32 	%r39, %r38, %r8;
	sub.s32 	%r40, %r37, %r39;
	div.s32 	%r41, %r40, %r9;
	mul.lo.s32 	%r42, %r41, %r9;
	sub.s32 	%r43, %r40, %r42;
	div.s32 	%r44, %r43, %r10;
	mul.lo.s32 	%r45, %r44, %r10;
	sub.s32 	%r46, %r43, %r45;
	selp.b32 	%r47, 0, %r38, %p7;
	selp.b32 	%r48, 0, %r41, %p6;
	selp.b32 	%r49, 0, %r44, %p5;
	selp.b32 	%r50, 0, %r46, %p4;
	mul.lo.s32 	%r51, %r12, %r47;
	mad.lo.s32 	%r52, %r13, %r48, %r51;
	mad.lo.s32 	%r53, %r14, %r49, %r52;
	mad.lo.s32 	%r54, %r15, %r50, %r53;
	shl.b64 	%rd49, %rd48, 32;
	shr.s64 	%rd50, %rd49, 30;
	add.s64 	%rd51, %rd1, %rd50;
	ld.global.f32 	%f86, [%rd51];
	cvt.s64.s32 	%rd52, %r54;
	add.s64 	%rd53, %rd2, %rd52;
	ld.global.u8 	%rs1, [%rd53];
	setp.eq.s16 	%p8, %rs1, 0;
	mul.f32 	%f87, %f86, %f84;
	selp.f32 	%f347, %f83, %f87, %p8;
	max.f32 	%f350, %f347, 0fFF800000;
$L__BB557_6:
	setp.le.s64 	%p9, %rd41, %rd8;
	mov.f32 	%f349, 0fFF800000;
	@%p9 bra 	$L__BB557_8;
	setp.eq.s64 	%p10, %rd33, 1;
	setp.eq.s64 	%p11, %rd32, 1;
	setp.eq.s64 	%p12, %rd31, 1;
	setp.eq.s64 	%p13, %rd30, 1;
	add.s64 	%rd54, %rd25, %rd8;
	cvt.u32.u64 	%r55, %rd54;
	div.s32 	%r56, %r55, %r8;
	mul.lo.s32 	%r57, %r56, %r8;
	sub.s32 	%r58, %r55, %r57;
	div.s32 	%r59, %r58, %r9;
	mul.lo.s32 	%r60, %r59, %r9;
	sub.s32 	%r61, %r58, %r60;
	div.s32 	%r62, %r61, %r10;
	mul.lo.s32 	%r63, %r62, %r10;
	sub.s32 	%r64, %r61, %r63;
	selp.b32 	%r65, 0, %r56, %p13;
	selp.b32 	%r66, 0, %r59, %p12;
	selp.b32 	%r67, 0, %r62, %p11;
	selp.b32 	%r68, 0, %r64, %p10;
	mul.lo.s32 	%r69, %r12, %r65;
	mad.lo.s32 	%r70, %r13, %r66, %r69;
	mad.lo.s32 	%r71, %r14, %r67, %r70;
	mad.lo.s32 	%r72, %r15, %r68, %r71;
	shl.b64 	%rd55, %rd54, 32;
	shr.s64 	%rd56, %rd55, 30;
	add.s64 	%rd57, %rd1, %rd56;
	ld.global.f32 	%f89, [%rd57];
	cvt.s64.s32 	%rd58, %r72;
	add.s64 	%rd59, %rd2, %rd58;
	ld.global.u8 	%rs2, [%rd59];
	setp.eq.s16 	%p14, %rs2, 0;
	mul.f32 	%f90, %f89, %f84;
	selp.f32 	%f349, %f83, %f90, %p14;
	max.f32 	%f350, %f350, %f349;
$L__BB557_8:
	setp.le.s64 	%p15, %rd41, %rd9;
	mov.f32 	%f351, 0fFF800000;
	@%p15 bra 	$L__BB557_10;
	setp.eq.s64 	%p16, %rd33, 1;
	setp.eq.s64 	%p17, %rd32, 1;
	setp.eq.s64 	%p18, %rd31, 1;
	setp.eq.s64 	%p19, %rd30, 1;
	add.s64 	%rd60, %rd25, %rd9;
	cvt.u32.u64 	%r73, %rd60;
	div.s32 	%r74, %r73, %r8;
	mul.lo.s32 	%r75, %r74, %r8;
	sub.s32 	%r76, %r73, %r75;
	div.s32 	%r77, %r76, %r9;
	mul.lo.s32 	%r78, %r77, %r9;
	sub.s32 	%r79, %r76, %r78;
	div.s32 	%r80, %r79, %r10;
	mul.lo.s32 	%r81, %r80, %r10;
	sub.s32 	%r82, %r79, %r81;
	selp.b32 	%r83, 0, %r74, %p19;
	selp.b32 	%r84, 0, %r77, %p18;
	selp.b32 	%r85, 0, %r80, %p17;
	selp.b32 	%r86, 0, %r82, %p16;
	mul.lo.s32 	%r87, %r12, %r83;
	mad.lo.s32 	%r88, %r13, %r84, %r87;
	mad.lo.s32 	%r89, %r14, %r85, %r88;
	mad.lo.s32 	%r90, %r15, %r86, %r89;
	shl.b64 	%rd61, %rd60, 32;
	shr.s64 	%rd62, %rd61, 30;
	add.s64 	%rd63, %rd1, %rd62;
	ld.global.f32 	%f92, [%rd63];
	cvt.s64.s32 	%rd64, %r90;
	add.s64 	%rd65, %rd2, %rd64;
	ld.global.u8 	%rs3, [%rd65];
	setp.eq.s16 	%p20, %rs3, 0;
	mul.f32 	%f93, %f92, %f84;
	selp.f32 	%f351, %f83, %f93, %p20;
	max.f32 	%f350, %f350, %f351;
$L__BB557_10:
	setp.le.s64 	%p21, %rd41, %rd10;
	mov.f32 	%f353, 0fFF800000;
	@%p21 bra 	$L__BB557_12;
	setp.eq.s64 	%p22, %rd33, 1;
	setp.eq.s64 	%p23, %rd32, 1;
	setp.eq.s64 	%p24, %rd31, 1;
	setp.eq.s64 	%p25, %rd30, 1;
	add.s64 	%rd66, %rd25, %rd10;
	cvt.u32.u64 	%r91, %rd66;
	div.s32 	%r92, %r91, %r8;
	mul.lo.s32 	%r93, %r92, %r8;
	sub.s32 	%r94, %r91, %r93;
	div.s32 	%r95, %r94, %r9;
	mul.lo.s32 	%r96, %r95, %r9;
	sub.s32 	%r97, %r94, %r96;
	div.s32 	%r98, %r97, %r10;
	mul.lo.s32 	%r99, %r98, %r10;
	sub.s32 	%r100, %r97, %r99;
	selp.b32 	%r101, 0, %r92, %p25;
	selp.b32 	%r102, 0, %r95, %p24;
	selp.b32 	%r103, 0, %r98, %p23;
	selp.b32 	%r104, 0, %r100, %p22;
	mul.lo.s32 	%r105, %r12, %r101;
	mad.lo.s32 	%r106, %r13, %r102, %r105;
	mad.lo.s32 	%r107, %r14, %r103, %r106;
	mad.lo.s32 	%r108, %r15, %r104, %r107;
	shl.b64 	%rd67, %rd66, 32;
	shr.s64 	%rd68, %rd67, 30;
	add.s64 	%rd69, %rd1, %rd68;
	ld.global.f32 	%f95, [%rd69];
	cvt.s64.s32 	%rd70, %r108;
	add.s64 	%rd71, %rd2, %rd70;
	ld.global.u8 	%rs4, [%rd71];
	setp.eq.s16 	%p26, %rs4, 0;
	mul.f32 	%f96, %f95, %f84;
	selp.f32 	%f353, %f83, %f96, %p26;
	max.f32 	%f350, %f350, %f353;
$L__BB557_12:
	setp.le.s64 	%p27, %rd41, %rd11;
	mov.f32 	%f355, 0fFF800000;
	@%p27 bra 	$L__BB557_14;
	setp.eq.s64 	%p28, %rd33, 1;
	setp.eq.s64 	%p29, %rd32, 1;
	setp.eq.s64 	%p30, %rd31, 1;
	setp.eq.s64 	%p31, %rd30, 1;
	add.s64 	%rd72, %rd25, %rd11;
	cvt.u32.u64 	%r109, %rd72;
	div.s32 	%r110, %r109, %r8;
	mul.lo.s32 	%r111, %r110, %r8;
	sub.s32 	%r112, %r109, %r111;
	div.s32 	%r113, %r112, %r9;
	mul.lo.s32 	%r114, %r113, %r9;
	sub.s32 	%r115, %r112, %r114;
	div.s32 	%r116, %r115, %r10;
	mul.lo.s32 	%r117, %r116, %r10;
	sub.s32 	%r118, %r115, %r117;
	selp.b32 	%r119, 0, %r110, %p31;
	selp.b32 	%r120, 0, %r113, %p30;
	selp.b32 	%r121, 0, %r116, %p29;
	selp.b32 	%r122, 0, %r118, %p28;
	mul.lo.s32 	%r123, %r12, %r119;
	mad.lo.s32 	%r124, %r13, %r120, %r123;
	mad.lo.s32 	%r125, %r14, %r121, %r124;
	mad.lo.s32 	%r126, %r15, %r122, %r125;
	shl.b64 	%rd73, %rd72, 32;
	shr.s64 	%rd74, %rd73, 30;
	add.s64 	%rd75, %rd1, %rd74;
	ld.global.f32 	%f98, [%rd75];
	cvt.s64.s32 	%rd76, %r126;
	add.s64 	%rd77, %rd2, %rd76;
	ld.global.u8 	%rs5, [%rd77];
	setp.eq.s16 	%p32, %rs5, 0;
	mul.f32 	%f99, %f98, %f84;
	selp.f32 	%f355, %f83, %f99, %p32;
	max.f32 	%f350, %f350, %f355;
$L__BB557_14:
	setp.le.s64 	%p33, %rd41, %rd12;
	mov.f32 	%f357, 0fFF800000;
	@%p33 bra 	$L__BB557_16;
	setp.eq.s64 	%p34, %rd33, 1;
	setp.eq.s64 	%p35, %rd32, 1;
	setp.eq.s64 	%p36, %rd31, 1;
	setp.eq.s64 	%p37, %rd30, 1;
	add.s64 	%rd78, %rd25, %rd12;
	cvt.u32.u64 	%r127, %rd78;
	div.s32 	%r128, %r127, %r8;
	mul.lo.s32 	%r129, %r128, %r8;
	sub.s32 	%r130, %r127, %r129;
	div.s32 	%r131, %r130, %r9;
	mul.lo.s32 	%r132, %r131, %r9;
	sub.s32 	%r133, %r130, %r132;
	div.s32 	%r134, %r133, %r10;
	mul.lo.s32 	%r135, %r134, %r10;
	sub.s32 	%r136, %r133, %r135;
	selp.b32 	%r137, 0, %r128, %p37;
	selp.b32 	%r138, 0, %r131, %p36;
	selp.b32 	%r139, 0, %r134, %p35;
	selp.b32 	%r140, 0, %r136, %p34;
	mul.lo.s32 	%r141, %r12, %r137;
	mad.lo.s32 	%r142, %r13, %r138, %r141;
	mad.lo.s32 	%r143, %r14, %r139, %r142;
	mad.lo.s32 	%r144, %r15, %r140, %r143;
	shl.b64 	%rd79, %rd78, 32;
	shr.s64 	%rd80, %rd79, 30;
	add.s64 	%rd81, %rd1, %rd80;
	ld.global.f32 	%f101, [%rd81];
	cvt.s64.s32 	%rd82, %r144;
	add.s64 	%rd83, %rd2, %rd82;
	ld.global.u8 	%rs6, [%rd83];
	setp.eq.s16 	%p38, %rs6, 0;
	mul.f32 	%f102, %f101, %f84;
	selp.f32 	%f357, %f83, %f102, %p38;
	max.f32 	%f350, %f350, %f357;
$L__BB557_16:
	setp.le.s64 	%p39, %rd41, %rd13;
	mov.f32 	%f359, 0fFF800000;
	@%p39 bra 	$L__BB557_18;
	setp.eq.s64 	%p40, %rd33, 1;
	setp.eq.s64 	%p41, %rd32, 1;
	setp.eq.s64 	%p42, %rd31, 1;
	setp.eq.s64 	%p43, %rd30, 1;
	add.s64 	%rd84, %rd25, %rd13;
	cvt.u32.u64 	%r145, %rd84;
	div.s32 	%r146, %r145, %r8;
	mul.lo.s32 	%r147, %r146, %r8;
	sub.s32 	%r148, %r145, %r147;
	div.s32 	%r149, %r148, %r9;
	mul.lo.s32 	%r150, %r149, %r9;
	sub.s32 	%r151, %r148, %r150;
	div.s32 	%r152, %r151, %r10;
	mul.lo.s32 	%r153, %r152, %r10;
	sub.s32 	%r154, %r151, %r153;
	selp.b32 	%r155, 0, %r146, %p43;
	selp.b32 	%r156, 0, %r149, %p42;
	selp.b32 	%r157, 0, %r152, %p41;
	selp.b32 	%r158, 0, %r154, %p40;
	mul.lo.s32 	%r159, %r12, %r155;
	mad.lo.s32 	%r160, %r13, %r156, %r159;
	mad.lo.s32 	%r161, %r14, %r157, %r160;
	mad.lo.s32 	%r162, %r15, %r158, %r161;
	shl.b64 	%rd85, %rd84, 32;
	shr.s64 	%rd86, %rd85, 30;
	add.s64 	%rd87, %rd1, %rd86;
	ld.global.f32 	%f104, [%rd87];
	cvt.s64.s32 	%rd88, %r162;
	add.s64 	%rd89, %rd2, %rd88;
	ld.global.u8 	%rs7, [%rd89];
	setp.eq.s16 	%p44, %rs7, 0;
	mul.f32 	%f105, %f104, %f84;
	selp.f32 	%f359, %f83, %f105, %p44;
	max.f32 	%f350, %f350, %f359;
$L__BB557_18:
	setp.le.s64 	%p45, %rd41, %rd14;
	mov.f32 	%f361, 0fFF800000;
	@%p45 bra 	$L__BB557_20;
	setp.eq.s64 	%p46, %rd33, 1;
	setp.eq.s64 	%p47, %rd32, 1;
	setp.eq.s64 	%p48, %rd31, 1;
	setp.eq.s64 	%p49, %rd30, 1;
	add.s64 	%rd90, %rd25, %rd14;
	cvt.u32.u64 	%r163, %rd90;
	div.s32 	%r164, %r163, %r8;
	mul.lo.s32 	%r165, %r164, %r8;
	sub.s32 	%r166, %r163, %r165;
	div.s32 	%r167, %r166, %r9;
	mul.lo.s32 	%r168, %r167, %r9;
	sub.s32 	%r169, %r166, %r168;
	div.s32 	%r170, %r169, %r10;
	mul.lo.s32 	%r171, %r170, %r10;
	sub.s32 	%r172, %r169, %r171;
	selp.b32 	%r173, 0, %r164, %p49;
	selp.b32 	%r174, 0, %r167, %p48;
	selp.b32 	%r175, 0, %r170, %p47;
	selp.b32 	%r176, 0, %r172, %p46;
	mul.lo.s32 	%r177, %r12, %r173;
	mad.lo.s32 	%r178, %r13, %r174, %r177;
	mad.lo.s32 	%r179, %r14, %r175, %r178;
	mad.lo.s32 	%r180, %r15, %r176, %r179;
	shl.b64 	%rd91, %rd90, 32;
	shr.s64 	%rd92, %rd91, 30;
	add.s64 	%rd93, %rd1, %rd92;
	ld.global.f32 	%f107, [%rd93];
	cvt.s64.s32 	%rd94, %r180;
	add.s64 	%rd95, %rd2, %rd94;
	ld.global.u8 	%rs8, [%rd95];
	setp.eq.s16 	%p50, %rs8, 0;
	mul.f32 	%f108, %f107, %f84;
	selp.f32 	%f361, %f83, %f108, %p50;
	max.f32 	%f350, %f350, %f361;
$L__BB557_20:
	setp.le.s64 	%p51, %rd41, %rd15;
	mov.f32 	%f363, 0fFF800000;
	@%p51 bra 	$L__BB557_22;
	setp.eq.s64 	%p52, %rd33, 1;
	setp.eq.s64 	%p53, %rd32, 1;
	setp.eq.s64 	%p54, %rd31, 1;
	setp.eq.s64 	%p55, %rd30, 1;
	add.s64 	%rd96, %rd25, %rd15;
	cvt.u32.u64 	%r181, %rd96;
	div.s32 	%r182, %r181, %r8;
	mul.lo.s32 	%r183, %r182, %r8;
	sub.s32 	%r184, %r181, %r183;
	div.s32 	%r185, %r184, %r9;
	mul.lo.s32 	%r186, %r185, %r9;
	sub.s32 	%r187, %r184, %r186;
	div.s32 	%r188, %r187, %r10;
	mul.lo.s32 	%r189, %r188, %r10;
	sub.s32 	%r190, %r187, %r189;
	selp.b32 	%r191, 0, %r182, %p55;
	selp.b32 	%r192, 0, %r185, %p54;
	selp.b32 	%r193, 0, %r188, %p53;
	selp.b32 	%r194, 0, %r190, %p52;
	mul.lo.s32 	%r195, %r12, %r191;
	mad.lo.s32 	%r196, %r13, %r192, %r195;
	mad.lo.s32 	%r197, %r14, %r193, %r196;
	mad.lo.s32 	%r198, %r15, %r194, %r197;
	shl.b64 	%rd97, %rd96, 32;
	shr.s64 	%rd98, %rd97, 30;
	add.s64 	%rd99, %rd1, %rd98;
	ld.global.f32 	%f110, [%rd99];
	cvt.s64.s32 	%rd100, %r198;
	add.s64 	%rd101, %rd2, %rd100;
	ld.global.u8 	%rs9, [%rd101];
	setp.eq.s16 	%p56, %rs9, 0;
	mul.f32 	%f111, %f110, %f84;
	selp.f32 	%f363, %f83, %f111, %p56;
	max.f32 	%f350, %f350, %f363;
$L__BB557_22:
	setp.le.s64 	%p57, %rd41, %rd16;
	mov.f32 	%f365, 0fFF800000;
	@%p57 bra 	$L__BB557_24;
	setp.eq.s64 	%p58, %rd33, 1;
	setp.eq.s64 	%p59, %rd32, 1;
	setp.eq.s64 	%p60, %rd31, 1;
	setp.eq.s64 	%p61, %rd30, 1;
	add.s64 	%rd102, %rd25, %rd16;
	cvt.u32.u64 	%r199, %rd102;
	div.s32 	%r200, %r199, %r8;
	mul.lo.s32 	%r201, %r200, %r8;
	sub.s32 	%r202, %r199, %r201;
	div.s32 	%r203, %r202, %r9;
	mul.lo.s32 	%r204, %r203, %r9;
	sub.s32 	%r205, %r202, %r204;
	div.s32 	%r206, %r205, %r10;
	mul.lo.s32 	%r207, %r206, %r10;
	sub.s32 	%r208, %r205, %r207;
	selp.b32 	%r209, 0, %r200, %p61;
	selp.b32 	%r210, 0, %r203, %p60;
	selp.b32 	%r211, 0, %r206, %p59;
	selp.b32 	%r212, 0, %r208, %p58;
	mul.lo.s32 	%r213, %r12, %r209;
	mad.lo.s32 	%r214, %r13, %r210, %r213;
	mad.lo.s32 	%r215, %r14, %r211, %r214;
	mad.lo.s32 	%r216, %r15, %r212, %r215;
	shl.b64 	%rd103, %rd102, 32;
	shr.s64 	%rd104, %rd103, 30;
	add.s64 	%rd105, %rd1, %rd104;
	ld.global.f32 	%f113, [%rd105];
	cvt.s64.s32 	%rd106, %r216;
	add.s64 	%rd107, %rd2, %rd106;
	ld.global.u8 	%rs10, [%rd107];
	setp.eq.s16 	%p62, %rs10, 0;
	mul.f32 	%f114, %f113, %f84;
	selp.f32 	%f365, %f83, %f114, %p62;
	max.f32 	%f350, %f350, %f365;
$L__BB557_24:
	setp.le.s64 	%p63, %rd41, %rd17;
	mov.f32 	%f367, 0fFF800000;
	@%p63 bra 	$L__BB557_26;
	setp.eq.s64 	%p64, %rd33, 1;
	setp.eq.s64 	%p65, %rd32, 1;
	setp.eq.s64 	%p66, %rd31, 1;
	setp.eq.s64 	%p67, %rd30, 1;
	add.s64 	%rd108, %rd25, %rd17;
	cvt.u32.u64 	%r217, %rd108;
	div.s32 	%r218, %r217, %r8;
	mul.lo.s32 	%r219, %r218, %r8;
	sub.s32 	%r220, %r217, %r219;
	div.s32 	%r221, %r220, %r9;
	mul.lo.s32 	%r222, %r221, %r9;
	sub.s32 	%r223, %r220, %r222;
	div.s32 	%r224, %r223, %r10;
	mul.lo.s32 	%r225, %r224, %r10;
	sub.s32 	%r226, %r223, %r225;
	selp.b32 	%r227, 0, %r218, %p67;
	selp.b32 	%r228, 0, %r221, %p66;
	selp.b32 	%r229, 0, %r224, %p65;
	selp.b32 	%r230, 0, %r226, %p64;
	mul.lo.s32 	%r231, %r12, %r227;
	mad.lo.s32 	%r232, %r13, %r228, %r231;
	mad.lo.s32 	%r233, %r14, %r229, %r232;
	mad.lo.s32 	%r234, %r15, %r230, %r233;
	shl.b64 	%rd109, %rd108, 32;
	shr.s64 	%rd110, %rd109, 30;
	add.s64 	%rd111, %rd1, %rd110;
	ld.global.f32 	%f116, [%rd111];
	cvt.s64.s32 	%rd112, %r234;
	add.s64 	%rd113, %rd2, %rd112;
	ld.global.u8 	%rs11, [%rd113];
	setp.eq.s16 	%p68, %rs11, 0;
	mul.f32 	%f117, %f116, %f84;
	selp.f32 	%f367, %f83, %f117, %p68;
	max.f32 	%f350, %f350, %f367;
$L__BB557_26:
	setp.le.s64 	%p69, %rd41, %rd18;
	mov.f32 	%f369, 0fFF800000;
	@%p69 bra 	$L__BB557_28;
	setp.eq.s64 	%p70, %rd33, 1;
	setp.eq.s64 	%p71, %rd32, 1;
	setp.eq.s64 	%p72, %rd31, 1;
	setp.eq.s64 	%p73, %rd30, 1;
	add.s64 	%rd114, %rd25, %rd18;
	cvt.u32.u64 	%r235, %rd114;
	div.s32 	%r236, %r235, %r8;
	mul.lo.s32 	%r237, %r236, %r8;
	sub.s32 	%r238, %r235, %r237;
	div.s32 	%r239, %r238, %r9;
	mul.lo.s32 	%r240, %r239, %r9;
	sub.s32 	%r241, %r238, %r240;
	div.s32 	%r242, %r241, %r10;
	mul.lo.s32 	%r243, %r242, %r10;
	sub.s32 	%r244, %r241, %r243;
	selp.b32 	%r245, 0, %r236, %p73;
	selp.b32 	%r246, 0, %r239, %p72;
	selp.b32 	%r247, 0, %r242, %p71;
	selp.b32 	%r248, 0, %r244, %p70;
	mul.lo.s32 	%r249, %r12, %r245;
	mad.lo.s32 	%r250, %r13, %r246, %r249;
	mad.lo.s32 	%r251, %r14, %r247, %r250;
	mad.lo.s32 	%r252, %r15, %r248, %r251;
	shl.b64 	%rd115, %rd114, 32;
	shr.s64 	%rd116, %rd115, 30;
	add.s64 	%rd117, %rd1, %rd116;
	ld.global.f32 	%f119, [%rd117];
	cvt.s64.s32 	%rd118, %r252;
	add.s64 	%rd119, %rd2, %rd118;
	ld.global.u8 	%rs12, [%rd119];
	setp.eq.s16 	%p74, %rs12, 0;
	mul.f32 	%f120, %f119, %f84;
	selp.f32 	%f369, %f83, %f120, %p74;
	max.f32 	%f350, %f350, %f369;
$L__BB557_28:
	setp.le.s64 	%p75, %rd41, %rd19;
	mov.f32 	%f371, 0fFF800000;
	@%p75 bra 	$L__BB557_30;
	setp.eq.s64 	%p76, %rd33, 1;
	setp.eq.s64 	%p77, %rd32, 1;
	setp.eq.s64 	%p78, %rd31, 1;
	setp.eq.s64 	%p79, %rd30, 1;
	add.s64 	%rd120, %rd25, %rd19;
	cvt.u32.u64 	%r253, %rd120;
	div.s32 	%r254, %r253, %r8;
	mul.lo.s32 	%r255, %r254, %r8;
	sub.s32 	%r256, %r253, %r255;
	div.s32 	%r257, %r256, %r9;
	mul.lo.s32 	%r258, %r257, %r9;
	sub.s32 	%r259, %r256, %r258;
	div.s32 	%r260, %r259, %r10;
	mul.lo.s32 	%r261, %r260, %r10;
	sub.s32 	%r262, %r259, %r261;
	selp.b32 	%r263, 0, %r254, %p79;
	selp.b32 	%r264, 0, %r257, %p78;
	selp.b32 	%r265, 0, %r260, %p77;
	selp.b32 	%r266, 0, %r262, %p76;
	mul.lo.s32 	%r267, %r12, %r263;
	mad.lo.s32 	%r268, %r13, %r264, %r267;
	mad.lo.s32 	%r269, %r14, %r265, %r268;
	mad.lo.s32 	%r270, %r15, %r266, %r269;
	shl.b64 	%rd121, %rd120, 32;
	shr.s64 	%rd122, %rd121, 30;
	add.s64 	%rd123, %rd1, %rd122;
	ld.global.f32 	%f122, [%rd123];
	cvt.s64.s32 	%rd124, %r270;
	add.s64 	%rd125, %rd2, %rd124;
	ld.global.u8 	%rs13, [%rd125];
	setp.eq.s16 	%p80, %rs13, 0;
	mul.f32 	%f123, %f122, %f84;
	selp.f32 	%f371, %f83, %f123, %p80;
	max.f32 	%f350, %f350, %f371;
$L__BB557_30:
	setp.le.s64 	%p81, %rd41, %rd20;
	mov.f32 	%f373, 0fFF800000;
	@%p81 bra 	$L__BB557_32;
	setp.eq.s64 	%p82, %rd33, 1;
	setp.eq.s64 	%p83, %rd32, 1;
	setp.eq.s64 	%p84, %rd31, 1;
	setp.eq.s64 	%p85, %rd30, 1;
	add.s64 	%rd126, %rd25, %rd20;
	cvt.u32.u64 	%r271, %rd126;
	div.s32 	%r272, %r271, %r8;
	mul.lo.s32 	%r273, %r272, %r8;
	sub.s32 	%r274, %r271, %r273;
	div.s32 	%r275, %r274, %r9;
	mul.lo.s32 	%r276, %r275, %r9;
	sub.s32 	%r277, %r274, %r276;
	div.s32 	%r278, %r277, %r10;
	mul.lo.s32 	%r279, %r278, %r10;
	sub.s32 	%r280, %r277, %r279;
	selp.b32 	%r281, 0, %r272, %p85;
	selp.b32 	%r282, 0, %r275, %p84;
	selp.b32 	%r283, 0, %r278, %p83;
	selp.b32 	%r284, 0, %r280, %p82;
	mul.lo.s32 	%r285, %r12, %r281;
	mad.lo.s32 	%r286, %r13, %r282, %r285;
	mad.lo.s32 	%r287, %r14, %r283, %r286;
	mad.lo.s32 	%r288, %r15, %r284, %r287;
	shl.b64 	%rd127, %rd126, 32;
	shr.s64 	%rd128, %rd127, 30;
	add.s64 	%rd129, %rd1, %rd128;
	ld.global.f32 	%f125, [%rd129];
	cvt.s64.s32 	%rd130, %r288;
	add.s64 	%rd131, %rd2, %rd130;
	ld.global.u8 	%rs14, [%rd131];
	setp.eq.s16 	%p86, %rs14, 0;
	mul.f32 	%f126, %f125, %f84;
	selp.f32 	%f373, %f83, %f126, %p86;
	max.f32 	%f350, %f350, %f373;
$L__BB557_32:
	setp.le.s64 	%p87, %rd41, %rd21;
	mov.f32 	%f375, 0fFF800000;
	@%p87 bra 	$L__BB557_34;
	setp.eq.s64 	%p88, %rd33, 1;
	setp.eq.s64 	%p89, %rd32, 1;
	setp.eq.s64 	%p90, %rd31, 1;
	setp.eq.s64 	%p91, %rd30, 1;
	add.s64 	%rd132, %rd25, %rd21;
	cvt.u32.u64 	%r289, %rd132;
	div.s32 	%r290, %r289, %r8;
	mul.lo.s32 	%r291, %r290, %r8;
	sub.s32 	%r292, %r289, %r291;
	div.s32 	%r293, %r292, %r9;
	mul.lo.s32 	%r294, %r293, %r9;
	sub.s32 	%r295, %r292, %r294;
	div.s32 	%r296, %r295, %r10;
	mul.lo.s32 	%r297, %r296, %r10;
	sub.s32 	%r298, %r295, %r297;
	selp.b32 	%r299, 0, %r290, %p91;
	selp.b32 	%r300, 0, %r293, %p90;
	selp.b32 	%r301, 0, %r296, %p89;
	selp.b32 	%r302, 0, %r298, %p88;
	mul.lo.s32 	%r303, %r12, %r299;
	mad.lo.s32 	%r304, %r13, %r300, %r303;
	mad.lo.s32 	%r305, %r14, %r301, %r304;
	mad.lo.s32 	%r306, %r15, %r302, %r305;
	shl.b64 	%rd133, %rd132, 32;
	shr.s64 	%rd134, %rd133, 30;
	add.s64 	%rd135, %rd1, %rd134;
	ld.global.f32 	%f128, [%rd135];
	cvt.s64.s32 	%rd136, %r306;
	add.s64 	%rd137, %rd2, %rd136;
	ld.global.u8 	%rs15, [%rd137];
	setp.eq.s16 	%p92, %rs15, 0;
	mul.f32 	%f129, %f128, %f84;
	selp.f32 	%f375, %f83, %f129, %p92;
	max.f32 	%f350, %f350, %f375;
$L__BB557_34:
	setp.le.s64 	%p93, %rd41, %rd22;
	mov.f32 	%f377, 0fFF800000;
	@%p93 bra 	$L__BB557_36;
	setp.eq.s64 	%p94, %rd33, 1;
	setp.eq.s64 	%p95, %rd32, 1;
	setp.eq.s64 	%p96, %rd31, 1;
	setp.eq.s64 	%p97, %rd30, 1;
	add.s64 	%rd138, %rd25, %rd22;
	cvt.u32.u64 	%r307, %rd138;
	div.s32 	%r308, %r307, %r8;
	mul.lo.s32 	%r309, %r308, %r8;
	sub.s32 	%r310, %r307, %r309;
	div.s32 	%r311, %r310, %r9;
	mul.lo.s32 	%r312, %r311, %r9;
	sub.s32 	%r313, %r310, %r312;
	div.s32 	%r314, %r313, %r10;
	mul.lo.s32 	%r315, %r314, %r10;
	sub.s32 	%r316, %r313, %r315;
	selp.b32 	%r317, 0, %r308, %p97;
	selp.b32 	%r318, 0, %r311, %p96;
	selp.b32 	%r319, 0, %r314, %p95;
	selp.b32 	%r320, 0, %r316, %p94;
	mul.lo.s32 	%r321, %r12, %r317;
	mad.lo.s32 	%r322, %r13, %r318, %r321;
	mad.lo.s32 	%r323, %r14, %r319, %r322;
	mad.lo.s32 	%r324, %r15, %r320, %r323;
	shl.b64 	%rd139, %rd138, 32;
	shr.s64 	%rd140, %rd139, 30;
	add.s64 	%rd141, %rd1, %rd140;
	ld.global.f32 	%f131, [%rd141];
	cvt.s64.s32 	%rd142, %r324;
	add.s64 	%rd143, %rd2, %rd142;
	ld.global.u8 	%rs16, [%rd143];
	setp.eq.s16 	%p98, %rs16, 0;
	mul.f32 	%f132, %f131, %f84;
	selp.f32 	%f377, %f83, %f132, %p98;
	max.f32 	%f350, %f350, %f377;
$L__BB557_36:
	mov.u32 	%r325, %tid.x;
	cvt.u64.u32 	%rd144, %r325;
	setp.le.s64 	%p99, %rd41, %rd144;
	mov.b32 	%r326, %f350;
	shfl.sync.bfly.b32	%r327|%p100, %r326, 16, 31, -1;
	mov.b32 	%f133, %r327;
	max.f32 	%f134, %f350, %f133;
	mov.b32 	%r328, %f134;
	shfl.sync.bfly.b32	%r329|%p101, %r328, 8, 31, -1;
	mov.b32 	%f135, %r329;
	max.f32 	%f136, %f134, %f135;
	mov.b32 	%r330, %f136;
	shfl.sync.bfly.b32	%r331|%p102, %r330, 4, 31, -1;
	mov.b32 	%f137, %r331;
	max.f32 	%f138, %f136, %f137;
	mov.b32 	%r332, %f138;
	shfl.sync.bfly.b32	%r333|%p103, %r332, 2, 31, -1;
	mov.b32 	%f139, %r333;
	max.f32 	%f140, %f138, %f139;
	mov.b32 	%r334, %f140;
	shfl.sync.bfly.b32	%r335|%p104, %r334, 1, 31, -1;
	mov.b32 	%f141, %r335;
	max.f32 	%f142, %f140, %f141;
	sub.f32 	%f143, %f347, %f142;
	fma.rn.f32 	%f144, %f143, 0f3BBB989D, 0f3F000000;
	cvt.sat.f32.f32 	%f145, %f144;
	mov.f32 	%f146, 0f4B400001;
	mov.f32 	%f147, 0f437C0000;
	fma.rm.f32 	%f148, %f145, %f147, %f146;
	add.f32 	%f149, %f148, 0fCB40007F;
	neg.f32 	%f150, %f149;
	fma.rn.f32 	%f151, %f143, 0f3FB8AA3B, %f150;
	fma.rn.f32 	%f152, %f143, 0f32A57060, %f151;
	mov.b32 	%r336, %f148;
	shl.b32 	%r337, %r336, 23;
	mov.b32 	%f153, %r337;
	ex2.approx.ftz.f32 	%f154, %f152;
	mul.f32 	%f155, %f154, %f153;
	add.f32 	%f156, %f155, 0f00000000;
	sub.f32 	%f157, %f349, %f142;
	fma.rn.f32 	%f158, %f157, 0f3BBB989D, 0f3F000000;
	cvt.sat.f32.f32 	%f159, %f158;
	fma.rm.f32 	%f160, %f159, %f147, %f146;
	add.f32 	%f161, %f160, 0fCB40007F;
	neg.f32 	%f162, %f161;
	fma.rn.f32 	%f163, %f157, 0f3FB8AA3B, %f162;
	fma.rn.f32 	%f164, %f157, 0f32A57060, %f163;
	mov.b32 	%r338, %f160;
	shl.b32 	%r339, %r338, 23;
	mov.b32 	%f165, %r339;
	ex2.approx.ftz.f32 	%f166, %f164;
	mul.f32 	%f167, %f166, %f165;
	add.f32 	%f168, %f156, %f167;
	sub.f32 	%f169, %f351, %f142;
	fma.rn.f32 	%f170, %f169, 0f3BBB989D, 0f3F000000;
	cvt.sat.f32.f32 	%f171, %f170;
	fma.rm.f32 	%f172, %f171, %f147, %f146;
	add.f32 	%f173, %f172, 0fCB40007F;
	neg.f32 	%f174, %f173;
	fma.rn.f32 	%f175, %f169, 0f3FB8AA3B, %f174;
	fma.rn.f32 	%f176, %f169, 0f32A57060, %f175;
	mov.b32 	%r340, %f172;
	shl.b32 	%r341, %r340, 23;
	mov.b32 	%f177, %r341;
	ex2.approx.ftz.f32 	%f178, %f176;
	mul.f32 	%f179, %f178, %f177;
	add.f32 	%f180, %f168, %f179;
	sub.f32 	%f181, %f353, %f142;
	fma.rn.f32 	%f182, %f181, 0f3BBB989D, 0f3F000000;
	cvt.sat.f32.f32 	%f183, %f182;
	fma.rm.f32 	%f184, %f183, %f147, %f146;
	add.f32 	%f185, %f184, 0fCB40007F;
	neg.f32 	%f186, %f185;
	fma.rn.f32 	%f187, %f181, 0f3FB8AA3B, %f186;
	fma.rn.f32 	%f188, %f181, 0f32A57060, %f187;
	mov.b32 	%r342, %f184;
	shl.b32 	%r343, %r342, 23;
	mov.b32 	%f189, %r343;
	ex2.approx.ftz.f32 	%f190, %f188;
	mul.f32 	%f191, %f190, %f189;
	add.f32 	%f192, %f180, %f191;
	sub.f32 	%f193, %f355, %f142;
	fma.rn.f32 	%f194, %f193, 0f3BBB989D, 0f3F000000;
	cvt.sat.f32.f32 	%f195, %f194;
	fma.rm.f32 	%f196, %f195, %f147, %f146;
	add.f32 	%f197, %f196, 0fCB40007F;
	neg.f32 	%f198, %f197;
	fma.rn.f32 	%f199, %f193, 0f3FB8AA3B, %f198;
	fma.rn.f32 	%f200, %f193, 0f32A57060, %f199;
	mov.b32 	%r344, %f196;
	shl.b32 	%r345, %r344, 23;
	mov.b32 	%f201, %r345;
	ex2.approx.ftz.f32 	%f202, %f200;
	mul.f32 	%f203, %f202, %f201;
	add.f32 	%f204, %f192, %f203;
	sub.f32 	%f205, %f357, %f142;
	fma.rn.f32 	%f206, %f205, 0f3BBB989D, 0f3F000000;
	cvt.sat.f32.f32 	%f207, %f206;
	fma.rm.f32 	%f208, %f207, %f147, %f146;
	add.f32 	%f209, %f208, 0fCB40007F;
	neg.f32 	%f210, %f209;
	fma.rn.f32 	%f211, %f205, 0f3FB8AA3B, %f210;
	fma.rn.f32 	%f212, %f205, 0f32A57060, %f211;
	mov.b32 	%r346, %f208;
	shl.b32 	%r347, %r346, 23;
	mov.b32 	%f213, %r347;
	ex2.approx.ftz.f32 	%f214, %f212;
	mul.f32 	%f215, %f214, %f213;
	add.f32 	%f216, %f204, %f215;
	sub.f32 	%f217, %f359, %f142;
	fma.rn.f32 	%f218, %f217, 0f3BBB989D, 0f3F000000;
	cvt.sat.f32.f32 	%f219, %f218;
	fma.rm.f32 	%f220, %f219, %f147, %f146;
	add.f32 	%f221, %f220, 0fCB40007F;
	neg.f32 	%f222, %f221;
	fma.rn.f32 	%f223, %f217, 0f3FB8AA3B, %f222;
	fma.rn.f32 	%f224, %f217, 0f32A57060, %f223;
	mov.b32 	%r348, %f220;
	shl.b32 	%r349, %r348, 23;
	mov.b32 	%f225, %r349;
	ex2.approx.ftz.f32 	%f226, %f224;
	mul.f32 	%f227, %f226, %f225;
	add.f32 	%f228, %f216, %f227;
	sub.f32 	%f229, %f361, %f142;
	fma.rn.f32 	%f230, %f229, 0f3BBB989D, 0f3F000000;
	cvt.sat.f32.f32 	%f231, %f230;
	fma.rm.f32 	%f232, %f231, %f147, %f146;
	add.f32 	%f233, %f232, 0fCB40007F;
	neg.f32 	%f234, %f233;
	fma.rn.f32 	%f235, %f229, 0f3FB8AA3B, %f234;
	fma.rn.f32 	%f236, %f229, 0f32A57060, %f235;
	mov.b32 	%r350, %f232;
	shl.b32 	%r351, %r350, 23;
	mov.b32 	%f237, %r351;
	ex2.approx.ftz.f32 	%f238, %f236;
	mul.f32 	%f239, %f238, %f237;
	add.f32 	%f240, %f228, %f239;
	sub.f32 	%f241, %f363, %f142;
	fma.rn.f32 	%f242, %f241, 0f3BBB989D, 0f3F000000;
	cvt.sat.f32.f32 	%f243, %f242;
	fma.rm.f32 	%f244, %f243, %f147, %f146;
	add.f32 	%f245, %f244, 0fCB40007F;
	neg.f32 	%f246, %f245;
	fma.rn.f32 	%f247, %f241, 0f3FB8AA3B, %f246;
	fma.rn.f32 	%f248, %f241, 0f32A57060, %f247;
	mov.b32 	%r352, %f244;
	shl.b32 	%r353, %r352, 23;
	mov.b32 	%f249, %r353;
	ex2.approx.ftz.f32 	%f250, %f248;
	mul.f32 	%f251, %f250, %f249;
	add.f32 	%f252, %f240, %f251;
	sub.f32 	%f253, %f365, %f142;
	fma.rn.f32 	%f254, %f253, 0f3BBB989D, 0f3F000000;
	cvt.sat.f32.f32 	%f255, %f254;
	fma.rm.f32 	%f256, %f255, %f147, %f146;
	add.f32 	%f257, %f256, 0fCB40007F;
	neg.f32 	%f258, %f257;
	fma.rn.f32 	%f259, %f253, 0f3FB8AA3B, %f258;
	fma.rn.f32 	%f260, %f253, 0f32A57060, %f259;
	mov.b32 	%r354, %f256;
	shl.b32 	%r355, %r354, 23;
	mov.b32 	%f261, %r355;
	ex2.approx.ftz.f32 	%f262, %f260;
	mul.f32 	%f263, %f262, %f261;
	add.f32 	%f264, %f252, %f263;
	sub.f32 	%f265, %f367, %f142;
	fma.rn.f32 	%f266, %f265, 0f3BBB989D, 0f3F000000;
	cvt.sat.f32.f32 	%f267, %f266;
	fma.rm.f32 	%f268, %f267, %f147, %f146;
	add.f32 	%f269, %f268, 0fCB40007F;
	neg.f32 	%f270, %f269;
	fma.rn.f32 	%f271, %f265, 0f3FB8AA3B, %f270;
	fma.rn.f32 	%f272, %f265, 0f32A57060, %f271;
	mov.b32 	%r356, %f268;
	shl.b32 	%r357, %r356, 23;
	mov.b32 	%f273, %r357;
	ex2.approx.ftz.f32 	%f274, %f272;
	mul.f32 	%f275, %f274, %f273;
	add.f32 	%f276, %f264, %f275;
	sub.f32 	%f277, %f369, %f142;
	fma.rn.f32 	%f278, %f277, 0f3BBB989D, 0f3F000000;
	cvt.sat.f32.f32 	%f279, %f278;
	fma.rm.f32 	%f280, %f279, %f147, %f146;
	add.f32 	%f281, %f280, 0fCB40007F;
	neg.f32 	%f282, %f281;
	fma.rn.f32 	%f283, %f277, 0f3FB8AA3B, %f282;
	fma.rn.f32 	%f284, %f277, 0f32A57060, %f283;
	mov.b32 	%r358, %f280;
	shl.b32 	%r359, %r358, 23;
	mov.b32 	%f285, %r359;
	ex2.approx.ftz.f32 	%f286, %f284;
	mul.f32 	%f287, %f286, %f285;
	add.f32 	%f288, %f276, %f287;
	sub.f32 	%f289, %f371, %f142;
	fma.rn.f32 	%f290, %f289, 0f3BBB989D, 0f3F000000;
	cvt.sat.f32.f32 	%f291, %f290;
	fma.rm.f32 	%f292, %f291, %f147, %f146;
	add.f32 	%f293, %f292, 0fCB40007F;
	neg.f32 	%f294, %f293;
	fma.rn.f32 	%f295, %f289, 0f3FB8AA3B, %f294;
	fma.rn.f32 	%f296, %f289, 0f32A57060, %f295;
	mov.b32 	%r360, %f292;
	shl.b32 	%r361, %r360, 23;
	mov.b32 	%f297, %r361;
	ex2.approx.ftz.f32 	%f298, %f296;
	mul.f32 	%f299, %f298, %f297;
	add.f32 	%f300, %f288, %f299;
	sub.f32 	%f301, %f373, %f142;
	fma.rn.f32 	%f302, %f301, 0f3BBB989D, 0f3F000000;
	cvt.sat.f32.f32 	%f303, %f302;
	fma.rm.f32 	%f304, %f303, %f147, %f146;
	add.f32 	%f305, %f304, 0fCB40007F;
	neg.f32 	%f306, %f305;
	fma.rn.f32 	%f307, %f301, 0f3FB8AA3B, %f306;
	fma.rn.f32 	%f308, %f301, 0f32A57060, %f307;
	mov.b32 	%r362, %f304;
	shl.b32 	%r363, %r362, 23;
	mov.b32 	%f309, %r363;
	ex2.approx.ftz.f32 	%f310, %f308;
	mul.f32 	%f311, %f310, %f309;
	add.f32 	%f312, %f300, %f311;
	sub.f32 	%f313, %f375, %f142;
	fma.rn.f32 	%f314, %f313, 0f3BBB989D, 0f3F000000;
	cvt.sat.f32.f32 	%f315, %f314;
	fma.rm.f32 	%f316, %f315, %f147, %f146;
	add.f32 	%f317, %f316, 0fCB40007F;
	neg.f32 	%f318, %f317;
	fma.rn.f32 	%f319, %f313, 0f3FB8AA3B, %f318;
	fma.rn.f32 	%f320, %f313, 0f32A57060, %f319;
	mov.b32 	%r364, %f316;
	shl.b32 	%r365, %r364, 23;
	mov.b32 	%f321, %r365;
	ex2.approx.ftz.f32 	%f322, %f320;
	mul.f32 	%f323, %f322, %f321;
	add.f32 	%f324, %f312, %f323;
	sub.f32 	%f325, %f377, %f142;
	fma.rn.f32 	%f326, %f325, 0f3BBB989D, 0f3F000000;
	cvt.sat.f32.f32 	%f327, %f326;
	fma.rm.f32 	%f328, %f327, %f147, %f146;
	add.f32 	%f329, %f328, 0fCB40007F;
	neg.f32 	%f330, %f329;
	fma.rn.f32 	%f331, %f325, 0f3FB8AA3B, %f330;
	fma.rn.f32 	%f332, %f325, 0f32A57060, %f331;
	mov.b32 	%r366, %f328;
	shl.b32 	%r367, %r366, 23;
	mov.b32 	%f333, %r367;
	ex2.approx.ftz.f32 	%f334, %f332;
	mul.f32 	%f335, %f334, %f333;
	add.f32 	%f336, %f324, %f335;
	mov.b32 	%r368, %f336;
	shfl.sync.bfly.b32	%r369|%p105, %r368, 16, 31, -1;
	mov.b32 	%f337, %r369;
	add.f32 	%f338, %f336, %f337;
	mov.b32 	%r370, %f338;
	shfl.sync.bfly.b32	%r371|%p106, %r370, 8, 31, -1;
	mov.b32 	%f339, %r371;
	add.f32 	%f340, %f338, %f339;
	mov.b32 	%r372, %f340;
	shfl.sync.bfly.b32	%r373|%p107, %r372, 4, 31, -1;
	mov.b32 	%f341, %r373;
	add.f32 	%f342, %f340, %f341;
	mov.b32 	%r374, %f342;
	shfl.sync.bfly.b32	%r375|%p108, %r374, 2, 31, -1;
	mov.b32 	%f343, %r375;
	add.f32 	%f344, %f342, %f343;
	mov.b32 	%r376, %f344;
	shfl.sync.bfly.b32	%r377|%p109, %r376, 1, 31, -1;
	mov.b32 	%f345, %r377;
	add.f32 	%f346, %f344, %f345;
	div.rn.f32 	%f67, %f155, %f346;
	div.rn.f32 	%f68, %f167, %f346;
	div.rn.f32 	%f69, %f179, %f346;
	div.rn.f32 	%f70, %f191, %f346;
	div.rn.f32 	%f71, %f203, %f346;
	div.rn.f32 	%f72, %f215, %f346;
	div.rn.f32 	%f73, %f227, %f346;
	div.rn.f32 	%f74, %f239, %f346;
	div.rn.f32 	%f75, %f251, %f346;
	div.rn.f32 	%f76, %f263, %f346;
	div.rn.f32 	%f77, %f275, %f346;
	div.rn.f32 	%f78, %f287, %f346;
	div.rn.f32 	%f79, %f299, %f346;
	div.rn.f32 	%f80, %f311, %f346;
	div.rn.f32 	%f81, %f323, %f346;
	div.rn.f32 	%f82, %f335, %f346;
	mad.lo.s64 	%rd145, %rd151, %rd39, %rd144;
	cvta.to.global.u64 	%rd146, %rd38;
	shl.b64 	%rd147, %rd145, 2;
	add.s64 	%rd26, %rd146, %rd147;
	@%p99 bra 	$L__BB557_38;
	st.global.f32 	[%rd26], %f67;
$L__BB557_38:
	setp.le.s64 	%p110, %rd41, %rd8;
	@%p110 bra 	$L__BB557_40;
	st.global.f32 	[%rd26+128], %f68;
$L__BB557_40:
	setp.le.s64 	%p111, %rd41, %rd9;
	@%p111 bra 	$L__BB557_42;
	st.global.f32 	[%rd26+256], %f69;
$L__BB557_42:
	setp.le.s64 	%p112, %rd41, %rd10;
	@%p112 bra 	$L__BB557_44;
	st.global.f32 	[%rd26+384], %f70;
$L__BB557_44:
	setp.le.s64 	%p113, %rd41, %rd11;
	@%p113 bra 	$L__BB557_46;
	st.global.f32 	[%rd26+512], %f71;
$L__BB557_46:
	setp.le.s64 	%p114, %rd41, %rd12;
	@%p114 bra 	$L__BB557_48;
	st.global.f32 	[%rd26+640], %f72;
$L__BB557_48:
	setp.le.s64 	%p115, %rd41, %rd13;
	@%p115 bra 	$L__BB557_50;
	st.global.f32 	[%rd26+768], %f73;
$L__BB557_50:
	setp.le.s64 	%p116, %rd41, %rd14;
	@%p116 bra 	$L__BB557_52;
	st.global.f32 	[%rd26+896], %f74;
$L__BB557_52:
	setp.le.s64 	%p117, %rd41, %rd15;
	@%p117 bra 	$L__BB557_54;
	st.global.f32 	[%rd26+1024], %f75;
$L__BB557_54:
	setp.le.s64 	%p118, %rd41, %rd16;
	@%p118 bra 	$L__BB557_56;
	st.global.f32 	[%rd26+1152], %f76;
$L__BB557_56:
	setp.le.s64 	%p119, %rd41, %rd17;
	@%p119 bra 	$L__BB557_58;
	st.global.f32 	[%rd26+1280], %f77;
$L__BB557_58:
	setp.le.s64 	%p120, %rd41, %rd18;
	@%p120 bra 	$L__BB557_60;
	st.global.f32 	[%rd26+1408], %f78;
$L__BB557_60:
	setp.le.s64 	%p121, %rd41, %rd19;
	@%p121 bra 	$L__BB557_62;
	st.global.f32 	[%rd26+1536], %f79;
$L__BB557_62:
	setp.le.s64 	%p122, %rd41, %rd20;
	@%p122 bra 	$L__BB557_64;
	st.global.f32 	[%rd26+1664], %f80;
$L__BB557_64:
	setp.le.s64 	%p123, %rd41, %rd21;
	@%p123 bra 	$L__BB557_66;
	st.global.f32 	[%rd26+1792], %f81;
$L__BB557_66:
	setp.le.s64 	%p124, %rd41, %rd22;
	@%p124 bra 	$L__BB557_68;
	st.global.f32 	[%rd26+1920], %f82;
$L__BB557_68:
	ld.param.u64 	%rd150, [_Z15SoftmaxWarpImplI22BroadcastScaleMaskLoadIffbLm4EiE11DirectStoreIffEfLi1ELi16ELi32ELi1ELb1EL9Algorithm0EEvT_T0_ll_param_2];
	mov.u32 	%r378, %nctaid.x;
	mov.u32 	%r379, %ntid.y;
	mul.lo.s32 	%r380, %r378, %r379;
	cvt.s64.s32 	%rd148, %r380;
	add.s64 	%rd151, %rd151, %rd148;
	setp.lt.s64 	%p125, %rd151, %rd150;
	@%p125 bra 	$L__BB557_4;
$L__BB557_69:
	ret;

}
	// .globl	_Z15SoftmaxWarpImplI22BroadcastScaleMaskLoadIffbLm4EiE11DirectStoreIffEfLi1ELi17ELi32ELi1ELb0EL9Algorithm0EEvT_T0_ll
.visible .entry _Z15SoftmaxWarpImplI22BroadcastScaleMaskLoadIffbLm4EiE11DirectStoreIffEfLi1ELi17ELi32ELi1ELb0EL9Algorithm0EEvT_T0_ll(
	.param .align 8 .b8 _Z15SoftmaxWarpImplI22BroadcastScaleMaskLoadIffbLm4EiE11DirectStoreIffEfLi1ELi17ELi32ELi1ELb0EL9Algorithm0EEvT_T0_ll_param_0[120],
	.param .align 8 .b8 _Z15SoftmaxWarpImplI22BroadcastScaleMaskLoadIffbLm4EiE11DirectStoreIffEfLi1ELi17ELi32ELi1ELb0EL9Algorithm0EEvT_T0_ll_param_1[16],
	.param .u64 _Z15SoftmaxWarpImplI22BroadcastScaleMaskLoadIffbLm4EiE11DirectStoreIffEfLi1ELi17ELi32ELi1ELb0EL9Algorithm0EEvT_T0_ll_param_2,
	.param .u64 _Z15SoftmaxWarpImplI22BroadcastScaleMaskLoadIffbLm4EiE11DirectStoreIffEfLi1ELi17ELi32ELi1ELb0EL9Algorithm0EEvT_T0_ll_param_3
)
{
	.reg .pred 	%p<35>;
	.reg .b16 	%rs<18>;
	.reg .b32 	%r<382>;
	.reg .b32 	%f<316>;
	.reg .b64 	%rd<138>;

	ld.param.u64 	%rd23, [_Z15SoftmaxWarpImplI22BroadcastScaleMaskLoadIffbLm4EiE11DirectStoreIffEfLi1ELi17ELi32ELi1ELb0EL9Algorithm0EEvT_T0_ll_param_1+8];
	ld.param.u64 	%rd22, [_Z15SoftmaxWarpImplI22BroadcastScaleMaskLoadIffbLm4EiE11DirectStoreIffEfLi1ELi17ELi32ELi1ELb0EL9Algorithm0EEvT_T0_ll_param_1];
	ld.param.v2.f32 	{%f3, %f4}, [_Z15SoftmaxWarpImplI22BroadcastScaleMaskLoadIffbLm4EiE11DirectStoreIffEfLi1ELi17ELi32ELi1ELb0EL9Algorithm0EEvT_T0_ll_param_0+112];
	ld.param.u64 	%rd21, [_Z15SoftmaxWarpImplI22BroadcastScaleMaskLoadIffbLm4EiE11DirectStoreIffEfLi1ELi17ELi32ELi1ELb0EL9Algorithm0EEvT_T0_ll_param_0+104];
	ld.param.v2.u32 	{%r14, %r15}, [_Z15SoftmaxWarpImplI22BroadcastScaleMaskLoadIffbLm4EiE11DirectStoreIffEfLi1ELi17ELi32ELi1ELb0EL9Algorithm0EEvT_T0_ll_param_0+88];
	ld.param.v2.u32 	{%r12, %r13}, [_Z15SoftmaxWarpImplI22BroadcastScaleMaskLoadIffbLm4EiE11DirectStoreIffEfLi1ELi17ELi32ELi1ELb0EL9Algorithm0EEvT_T0_ll_param_0+80];
	ld.param.v2.u32 	{%r10, %r11}, [_Z15SoftmaxWarpImplI22BroadcastScaleMaskLoadIffbLm4EiE11DirectStoreIffEfLi1ELi17ELi32ELi1ELb0EL9Algorithm0EEvT_T0_ll_param_0+64];
	ld.param.v2.u32 	{%r8, %r9}, [_Z15SoftmaxWarpImplI22BroadcastScaleMaskLoadIffbLm4EiE11DirectStoreIffEfLi1ELi17ELi32ELi1ELb0EL9Algorithm0EEvT_T0_ll_param_0+56];
	ld.param.u64 	%rd17, [_Z15SoftmaxWarpImplI22BroadcastScaleMaskLoadIffbLm4EiE11DirectStoreIffEfLi1ELi17ELi32ELi1ELb0EL9Algorithm0EEvT_T0_ll_param_0+40];
	ld.param.u64 	%rd16, [_Z15SoftmaxWarpImplI22BroadcastScaleMaskLoadIffbLm4EiE11DirectStoreIffEfLi1ELi17ELi32ELi1ELb0EL9Algorithm0EEvT_T0_ll_param_0+32];
	ld.param.u64 	%rd15, [_Z15SoftmaxWarpImplI22BroadcastScaleMaskLoadIffbLm4EiE11DirectStoreIffEfLi1ELi17ELi32ELi1ELb0EL9Algorithm0EEvT_T0_ll_param_0+24];
	ld.param.u64 	%rd14, [_Z15SoftmaxWarpImplI22BroadcastScaleMaskLoadIffbLm4EiE11DirectStoreIffEfLi1ELi17ELi32ELi1ELb0EL9Algorithm0EEvT_T0_ll_param_0+16];
	ld.param.u64 	%rd13, [_Z15SoftmaxWarpImplI22BroadcastScaleMaskLoadIffbLm4EiE11DirectStoreIffEfLi1ELi17ELi32ELi1ELb0EL9Algorithm0EEvT_T0_ll_param_0+8];
	ld.param.u64 	%rd12, [_Z15SoftmaxWarpImplI22BroadcastScaleMaskLoadIffbLm4EiE11DirectStoreIffEfLi1ELi17ELi32ELi1ELb0EL9Algorithm0EEvT_T0_ll_param_0];
	ld.param.u64 	%rd24, [_Z15SoftmaxWarpImplI22BroadcastScaleMaskLoadIffbLm4EiE11DirectStoreIffEfLi1ELi17ELi32ELi1ELb0EL9Algorithm0EEvT_T0_ll_param_2];
	ld.param.u64 	%rd25, [_Z15SoftmaxWarpImplI22BroadcastScaleMaskLoadIffbLm4EiE11DirectStoreIffEfLi1ELi17ELi32ELi1ELb0EL9Algorithm0EEvT_T0_ll_param_3];
	setp.lt.s64 	%p1, %rd25, 545;
	@%p1 bra 	$L__BB558_2;
	mov.u64 	%rd26, $str;
	cvta.global.u64 	%rd27, %rd26;
	mov.u64 	%rd28, $str$1;
	cvta.global.u64 	%rd29, %rd28;
	mov.u64 	%rd30, __unnamed_544;
	cvta.global.u64 	%rd31, %rd30;
	{ // callseq 543, 0
	.param .b64 param0;
	st.param.b64 	[param0], %rd27;
	.param .b64 param1;
	st.param.b64 	[param1], %rd29;
	.param .b32 param2;
	st.param.b32 	[param2], 219;
	.param .b64 param3;
	st.param.b64 	[param3], %rd31;
	.param .b64 param4;
	st.param.b64 	[param4], 1;
	call.uni 
	__assertfail, 
	(
	param0, 
	param1, 
	param2, 
	param3, 
	param4
	);
	} // callseq 543
$L__BB558_2:
	mov.u32 	%r16, %ctaid.x;
	mov.u32 	%r17, %ntid.y;
	mov.u32 	%r18, %tid.y;
	mad.lo.s32 	%r19, %r16, %r17, %r18;
	mov.u32 	%r20, %nctaid.x;
	mul.lo.s32 	%r7, %r20, %r17;
	cvt.s64.s32 	%rd137, %r19;
	setp.le.s64 	%p2, %rd24, %rd137;
	@%p2 bra 	$L__BB558_5;
	cvta.to.global.u64 	%rd5, %rd12;
	cvta.to.global.u64 	%rd6, %rd13;
	mov.u32 	%r21, %tid.x;
	cvt.u64.u32 	%rd7, %r21;
	cvta.to.global.u64 	%rd8, %rd22;
	cvt.s64.s32 	%rd9, %r7;
$L__BB558_4:
	setp.eq.s64 	%p3, %rd17, 1;
	setp.eq.s64 	%p4, %rd16, 1;
	setp.eq.s64 	%p5, %rd15, 1;
	setp.eq.s64 	%p6, %rd14, 1;
	mad.lo.s64 	%rd32, %rd21, %rd137, %rd7;
	cvt.u32.u64 	%r22, %rd32;
	div.s32 	%r23, %r22, %r8;
	mul.lo.s32 	%r24, %r23, %r8;
	sub.s32 	%r25, %r22, %r24;
	div.s32 	%r26, %r25, %r9;
	mul.lo.s32 	%r27, %r26, %r9;
	sub.s32 	%r28, %r25, %r27;
	div.s32 	%r29, %r28, %r10;
	mul.lo.s32 	%r30, %r29, %r10;
	sub.s32 	%r31, %r28, %r30;
	selp.b32 	%r32, 0, %r23, %p6;
	selp.b32 	%r33, 0, %r26, %p5;
	selp.b32 	%r34, 0, %r29, %p4;
	selp.b32 	%r35, 0, %r31, %p3;
	mul.lo.s32 	%r36, %r12, %r32;
	mad.lo.s32 	%r37, %r13, %r33, %r36;
	mad.lo.s32 	%r38, %r14, %r34, %r37;
	mad.lo.s32 	%r39, %r15, %r35, %r38;
	shl.b64 	%rd33, %rd32, 32;
	shr.s64 	%rd34, %rd33, 30;
	add.s64 	%rd35, %rd5, %rd34;
	ld.global.f32 	%f5, [%rd35];
	cvt.s64.s32 	%rd36, %r39;
	add.s64 	%rd37, %rd6, %rd36;
	ld.global.u8 	%rs1, [%rd37];
	setp.eq.s16 	%p7, %rs1, 0;
	mul.f32 	%f6, %f5, %f4;
	selp.f32 	%f7, %f3, %f6, %p7;
	max.f32 	%f8, %f7, 0fFF800000;
	add.s64 	%rd38, %rd32, 32;
	cvt.u32.u64 	%r40, %rd38;
	div.s32 	%r41, %r40, %r8;
	mul.lo.s32 	%r42, %r41, %r8;
	sub.s32 	%r43, %r40, %r42;
	div.s32 	%r44, %r43, %r9;
	mul.lo.s32 	%r45, %r44, %r9;
	sub.s32 	%r46, %r43, %r45;
	div.s32 	%r47, %r46, %r10;
	mul.lo.s32 	%r48, %r47, %r10;
	sub.s32 	%r49, %r46, %r48;
	selp.b32 	%r50, 0, %r41, %p6;
	selp.b32 	%r51, 0, %r44, %p5;
	selp.b32 	%r52, 0, %r47, %p4;
	selp.b32 	%r53, 0, %r49, %p3;
	mul.lo.s32 	%r54, %r12, %r50;
	mad.lo.s32 	%r55, %r13, %r51, %r54;
	mad.lo.s32 	%r56, %r14, %r52, %r55;
	mad.lo.s32 	%r57, %r15, %r53, %r56;
	shl.b64 	%rd39, %rd38, 32;
	shr.s64 	%rd40, %rd39, 30;
	add.s64 	%rd41, %rd5, %rd40;
	ld.global.f32 	%f9, [%rd41];
	cvt.s64.s32 	%rd42, %r57;
	add.s64 	%rd43, %rd6, %rd42;
	ld.global.u8 	%rs2, [%rd43];
	setp.eq.s16 	%p8, %rs2, 0;
	mul.f32 	%f10, %f9, %f4;
	selp.f32 	%f11, %f3, %f10, %p8;
	max.f32 	%f12, %f8, %f11;
	add.s64 	%rd44, %rd32, 64;
	cvt.u32.u64 	%r58, %rd44;
	div.s32 	%r59, %r58, %r8;
	mul.lo.s32 	%r60, %r59, %r8;
	sub.s32 	%r61, %r58, %r60;
	div.s32 	%r62, %r61, %r9;
	mul.lo.s32 	%r63, %r62, %r9;
	sub.s32 	%r64, %r61, %r63;
	div.s32 	%r65, %r64, %r10;
	mul.lo.s32 	%r66, %r65, %r10;
	sub.s32 	%r67, %r64, %r66;
	selp.b32 	%r68, 0, %r59, %p6;
	selp.b32 	%r69, 0, %r62, %p5;
	selp.b32 	%r70, 0, %r65, %p4;
	selp.b32 	%r71, 0, %r67, %p3;
	mul.lo.s32 	%r72, %r12, %r68;
	mad.lo.s32 	%r73, %r13, %r69, %r72;
	mad.lo.s32 	%r74, %r14, %r70, %r73;
	mad.lo.s32 	%r75, %r15, %r71, %r74;
	shl.b64 	%rd45, %rd44, 32;
	shr.s64 	%rd46, %rd45, 30;
	add.s64 	%rd47, %rd5, %rd46;
	ld.global.f32 	%f13, [%rd47];
	cvt.s64.s32 	%rd48, %r75;
	add.s64 	%rd49, %rd6, %rd48;
	ld.global.u8 	%rs3, [%rd49];
	setp.eq.s16 	%p9, %rs3, 0;
	mul.f32 	%f14, %f13, %f4;
	selp.f32 	%f15, %f3, %f14, %p9;
	max.f32 	%f16, %f12, %f15;
	add.s64 	%rd50, %rd32, 96;
	cvt.u32.u64 	%r76, %rd50;
	div.s32 	%r77, %r76, %r8;
	mul.lo.s32 	%r78, %r77, %r8;
	sub.s32 	%r79, %r76, %r78;
	div.s32 	%r80, %r79, %r9;
	mul.lo.s32 	%r81, %r80, %r9;
	sub.s32 	%r82, %r79, %r81;
	div.s32 	%r83, %r82, %r10;
	mul.lo.s32 	%r84, %r83, %r10;
	sub.s32 	%r85, %r82, %r84;
	selp.b32 	%r86, 0, %r77, %p6;
	selp.b32 	%r87, 0, %r80, %p5;
	selp.b32 	%r88, 0, %r83, %p4;
	selp.b32 	%r89, 0, %r85, %p3;
	mul.lo.s32 	%r90, %r12, %r86;
	mad.lo.s32 	%r91, %r13, %r87, %r90;
	mad.lo.s32 	%r92, %r14, %r88, %r91;
	mad.lo.s32 	%r93, %r15, %r89, %r92;
	shl.b64 	%rd51, %rd50, 32;
	shr.s64 	%rd52, %rd51, 30;
	add.s64 	%rd53, %rd5, %rd52;
	ld.global.f32 	%f17, [%rd53];
	cvt.s64.s32 	%rd54, %r93;
	add.s64 	%rd55, %rd6, %rd54;
	ld.global.u8 	%rs4, [%rd55];
	setp.eq.s16 	%p10, %rs4, 0;
	mul.f32 	%f18, %f17, %f4;
	selp.f32 	%f19, %f3, %f18, %p10;
	max.f32 	%f20, %f16, %f19;
	add.s64 	%rd56, %rd32, 128;
	cvt.u32.u64 	%r94, %rd56;
	div.s32 	%r95, %r94, %r8;
	mul.lo.s32 	%r96, %r95, %r8;
	sub.s32 	%r97, %r94, %r96;
	div.s32 	%r98, %r97, %r9;
	mul.lo.s32 	%r99, %r98, %r9;
	sub.s32 	%r100, %r97, %r99;
	div.s32 	%r101, %r100, %r10;
	mul.lo.s32 	%r102, %r101, %r10;
	sub.s32 	%r103, %r100, %r102;
	selp.b32 	%r104, 0, %r95, %p6;
	selp.b32 	%r105, 0, %r98, %p5;
	selp.b32 	%r106, 0, %r101, %p4;
	selp.b32 	%r107, 0, %r103, %p3;
	mul.lo.s32 	%r108, %r12, %r104;
	mad.lo.s32 	%r109, %r13, %r105, %r108;
	mad.lo.s32 	%r110, %r14, %r106, %r109;
	mad.lo.s32 	%r111, %r15, %r107, %r110;
	shl.b64 	%rd57, %rd56, 32;
	shr.s64 	%rd58, %rd57, 30;
	add.s64 	%rd59, %rd5, %rd58;
	ld.global.f32 	%f21, [%rd59];
	cvt.s64.s32 	%rd60, %r111;
	add.s64 	%rd61, %rd6, %rd60;
	ld.global.u8 	%rs5, [%rd61];
	setp.eq.s16 	%p11, %rs5, 0;
	mul.f32 	%f22, %f21, %f4;
	selp.f32 	%f23, %f3, %f22, %p11;
	max.f32 	%f24, %f20, %f23;
	add.s64 	%rd62, %rd32, 160;
	cvt.u32.u64 	%r112, %rd62;
	div.s32 	%r113, %r112, %r8;
	mul.lo.s32 	%r114, %r113, %r8;
	sub.s32 	%r115, %r112, %r114;
	div.s32 	%r116, %r115, %r9;
	mul.lo.s32 	%r117, %r116, %r9;
	sub.s32 	%r118, %r115, %r117;
	div.s32 	%r119, %r118, %r10;
	mul.lo.s32 	%r120, %r119, %r10;
	sub.s32 	%r121, %r118, %r120;
	selp.b32 	%r122, 0, %r113, %p6;
	selp.b32 	%r123, 0, %r116, %p5;
	selp.b32 	%r124, 0, %r119, %p4;
	selp.b32 	%r125, 0, %r121, %p3;
	mul.lo.s32 	%r126, %r12, %r122;
	mad.lo.s32 	%r127, %r13, %r123, %r126;
	mad.lo.s32 	%r128, %r14, %r124, %r127;
	mad.lo.s32 	%r129, %r15, %r125, %r128;
	shl.b64 	%rd63, %rd62, 32;
	shr.s64 	%rd64, %rd63, 30;
	add.s64 	%rd65, %rd5, %rd64;
	ld.global.f32 	%f25, [%rd65];
	cvt.s64.s32 	%rd66, %r129;
	add.s64 	%rd67, %rd6, %rd66;
	ld.global.u8 	%rs6, [%rd67];
	setp.eq.s16 	%p12, %rs6, 0;
	mul.f32 	%f26, %f25, %f4;
	selp.f32 	%f27, %f3, %f26, %p12;
	max.f32 	%f28, %f24, %f27;
	add.s64 	%rd68, %rd32, 192;
	cvt.u32.u64 	%r130, %rd68;
	div.s32 	%r131, %r130, %r8;
	mul.lo.s32 	%r132, %r131, %r8;
	sub.s32 	%r133, %r130, %r132;
	div.s32 	%r134, %r133, %r9;
	mul.lo.s32 	%r135, %r134, %r9;
	sub.s32 	%r136, %r133, %r135;
	div.s32 	%r137, %r136, %r10;
	mul.lo.s32 	%r138, %r137, %r10;
	sub.s32 	%r139, %r136, %r138;
	selp.b32 	%r140, 0, %r131, %p6;
	selp.b32 	%r141, 0, %r134, %p5;
	selp.b32 	%r142, 0, %r137, %p4;
	selp.b32 	%r143, 0, %r139, %p3;
	mul.lo.s32 	%r144, %r12, %r140;
	mad.lo.s32 	%r145, %r13, %r141, %r144;
	mad.lo.s32 	%r146, %r14, %r142, %r145;
	mad.lo.s32 	%r147, %r15, %r143, %r146;
	shl.b64 	%rd69, %rd68, 32;
	shr.s64 	%rd70, %rd69, 30;
	add.s64 	%rd71, %rd5, %rd70;
	ld.global.f32 	%f29, [%rd71];
	cvt.s64.s32 	%rd72, %r147;
	add.s64 	%rd73, %rd6, %rd72;
	ld.global.u8 	%rs7, [%rd73];
	setp.eq.s16 	%p13, %rs7, 0;
	mul.f32 	%f30, %f29, %f4;
	selp.f32 	%f31, %f3, %f30, %p13;
	max.f32 	%f32, %f28, %f31;
	add.s64 	%rd74, %rd32, 224;
	cvt.u32.u64 	%r148, %rd74;
	div.s32 	%r149, %r148, %r8;
	mul.lo.s32 	%r150, %r149, %r8;
	sub.s32 	%r151, %r148, %r150;
	div.s32 	%r152, %r151, %r9;
	mul.lo.s32 	%r153, %r152, %r9;
	sub.s32 	%r154, %r151, %r153;
	div.s32 	%r155, %r154, %r10;
	mul.lo.s32 	%r156, %r155, %r10;
	sub.s32 	%r157, %r154, %r156;
	selp.b32 	%r158, 0, %r149, %p6;
	selp.b32 	%r159, 0, %r152, %p5;
	selp.b32 	%r160, 0, %r155, %p4;
	selp.b32 	%r161, 0, %r157, %p3;
	mul.lo.s32 	%r162, %r12, %r158;
	mad.lo.s32 	%r163, %r13, %r159, %r162;
	mad.lo.s32 	%r164, %r14, %r160, %r163;
	mad.lo.s32 	%r165, %r15, %r161, %r164;
	shl.b64 	%rd75, %rd74, 32;
	shr.s64 	%rd76, %rd75, 30;
	add.s64 	%rd77, %rd5, %rd76;
	ld.global.f32 	%f33, [%rd77];
	cvt.s64.s32 	%rd78, %r165;
	add.s64 	%rd79, %rd6, %rd78;
	ld.global.u8 	%rs8, [%rd79];
	setp.eq.s16 	%p14, %rs8, 0;
	mul.f32 	%f34, %f33, %f4;
	selp.f32 	%f35, %f3, %f34, %p14;
	max.f32 	%f36, %f32, %f35;
	add.s64 	%rd80, %rd32, 256;
	cvt.u32.u64 	%r166, %rd80;
	div.s32 	%r167, %r166, %r8;
	mul.lo.s32 	%r168, %r167, %r8;
	sub.s32 	%r169, %r166, %r168;
	div.s32 	%r170, %r169, %r9;
	mul.lo.s32 	%r171, %r170, %r9;
	sub.s32 	%r172, %r169, %r171;
	div.s32 	%r173, %r172, %r10;
	mul.lo.s32 	%r174, %r173, %r10;
	sub.s32 	%r175, %r172, %r174;
	selp.b32 	%r176, 0, %r167, %p6;
	selp.b32 	%r177, 0, %r170, %p5;
	selp.b32 	%r178, 0, %r173, %p4;
	selp.b32 	%r179, 0, %r175, %p3;
	mul.lo.s32 	%r180, %r12, %r176;
	mad.lo.s32 	%r181, %r13, %r177, %r180;
	mad.lo.s32 	%r182, %r14, %r178, %r181;
	mad.lo.s32 	%r183, %r15, %r179, %r182;
	shl.b64 	%rd81, %rd80, 32;
	shr.s64 	%rd82, %rd81, 30;
	add.s64 	%rd83, %rd5, %rd82;
	ld.global.f32 	%f37, [%rd83];
	cvt.s64.s32 	%rd84, %r183;
	add.s64 	%rd85, %rd6, %rd84;
	ld.global.u8 	%rs9, [%rd85];
	setp.eq.s16 	%p15, %rs9, 0;
	mul.f32 	%f38, %f37, %f4;
	selp.f32 	%f39, %f3, %f38, %p15;
	max.f32 	%f40, %f36, %f39;
	add.s64 	%rd86, %rd32, 288;
	cvt.u32.u64 	%r184, %rd86;
	div.s32 	%r185, %r184, %r8;
	mul.lo.s32 	%r186, %r185, %r8;
	sub.s32 	%r187, %r184, %r186;
	div.s32 	%r188, %r187, %r9;
	mul.lo.s32 	%r189, %r188, %r9;
	sub.s32 	%r190, %r187, %r189;
	div.s32 	%r191, %r190, %r10;
	mul.lo.s32 	%r192, %r191, %r10;
	sub.s32 	%r193, %r190, %r192;
	selp.b32 	%r194, 0, %r185, %p6;
	selp.b32 	%r195, 0, %r188, %p5;
	selp.b32 	%r196, 0, %r191, %p4;
	selp.b32 	%r197, 0, %r193, %p3;
	mul.lo.s32 	%r198, %r12, %r194;
	mad.lo.s32 	%r199, %r13, %r195, %r198;
	mad.lo.s32 	%r200, %r14, %r196, %r199;
	mad.lo.s32 	%r201, %r15, %r197, %r200;
	shl.b64 	%rd87, %rd86, 32;
	shr.s64 	%rd88, %rd87, 30;
	add.s64 	%rd89, %rd5, %rd88;
	ld.global.f32 	%f41, [%rd89];
	cvt.s64.s32 	%rd90, %r201;
	add.s64 	%rd91, %rd6, %rd90;
	ld.global.u8 	%rs10, [%rd91];
	setp.eq.s16 	%p16, %rs10, 0;
	mul.f32 	%f42, %f41, %f4;
	selp.f32 	%f43, %f3, %f42, %p16;
	max.f32 	%f44, %f40, %f43;
	add.s64 	%rd92, %rd32, 320;
	cvt.u32.u64 	%r202, %rd92;
	div.s32 	%r203, %r202, %r8;
	mul.lo.s32 	%r204, %r203, %r8;
	sub.s32 	%r205, %r202, %r204;
	div.s32 	%r206, %r205, %r9;
	mul.lo.s32 	%r207, %r206, %r9;
	sub.s32 	%r208, %r205, %r207;
	div.s32 	%r209, %r208, %r10;
	mul.lo.s32 	%r210, %r209, %r10;
	sub.s32 	%r211, %r208, %r210;
	selp.b32 	%r212, 0, %r203, %p6;
	selp.b32 	%r213, 0, %r206, %p5;
	selp.b32 	%r214, 0, %r209, %p4;
	selp.b32 	%r215, 0, %r211, %p3;
	mul.lo.s32 	%r216, %r12, %r212;
	mad.lo.s32 	%r217, %r13, %r213, %r216;
	mad.lo.s32 	%r218, %r14, %r214, %r217;
	mad.lo.s32 	%r219, %r15, %r215, %r218;
	shl.b64 	%rd93, %rd92, 32;
	shr.s64 	%rd94, %rd93, 30;
	add.s64 	%rd95, %rd5, %rd94;
	ld.global.f32 	%f45, [%rd95];
	cvt.s64.s32 	%rd96, %r219;
	add.s64 	%rd97, %rd6, %rd96;
	ld.global.u8 	%rs11, [%rd97];
	setp.eq.s16 	%p17, %rs11, 0;
	mul.f32 	%f46, %f45, %f4;
	selp.f32 	%f47, %f3, %f46, %p17;
	max.f32 	%f48, %f44, %f47;
	add.s64 	%rd98, %rd32, 352;
	cvt.u32.u64 	%r220, %rd98;
	div.s32 	%r221, %r220, %r8;
	mul.lo.s32 	%r222, %r221, %r8;
	sub.s32 	%r223, %r220, %r222;
	div.s32 	%r224, %r223, %r9;
	mul.lo.s32 	%r225, %r224, %r9;
	sub.s32 	%r226, %r223, %r225;
	div.s32 	%r227, %r226, %r10;
	mul.lo.s32 	%r228, %r227, %r10;
	sub.s32 	%r229, %r226, %r228;
	selp.b32 	%r230, 0, %r221, %p6;
	selp.b32 	%r231, 0, %r224, %p5;
	selp.b32 	%r232, 0, %r227, %p4;
	selp.b32 	%r233, 0, %r229, %p3;
	mul.lo.s32 	%r234, %r12, %r230;
	mad.lo.s32 	%r235, %r13, %r231, %r234;
	mad.lo.s32 	%r236, %r14, %r232, %r235;
	mad.lo.s32 	%r237, %r15, %r233, %r236;
	shl.b64 	%rd99, %rd98, 32;
	shr.s64 	%rd100, %rd99, 30;
	add.s64 	%rd101, %rd5, %rd100;
	ld.global.f32 	%f49, [%rd101];
	cvt.s64.s32 	%rd102, %r237;
	add.s64 	%rd103, %rd6, %rd102;
	ld.global.u8 	%rs12, [%rd103];
	setp.eq.s16 	%p18, %rs12, 0;
	mul.f32 	%f50, %f49, %f4;
	selp.f32 	%f51, %f3, %f50, %p18;
	max.f32 	%f52, %f48, %f51;
	add.s64 	%rd104, %rd32, 384;
	cvt.u32.u64 	%r238, %rd104;
	div.s32 	%r239, %r238, %r8;
	mul.lo.s32 	%r240, %r239, %r8;
	sub.s32 	%r241, %r238, %r240;
	div.s32 	%r242, %r241, %r9;
	mul.lo.s32 	%r243, %r242, %r9;
	sub.s32 	%r244, %r241, %r243;
	div.s32 	%r245, %r244, %r10;
	mul.lo.s32 	%r246, %r245, %r10;
	sub.s32 	%r247, %r244, %r246;
	selp.b32 	%r248, 0, %r239, %p6;
	selp.b32 	%r249, 0, %r242, %p5;
	selp.b32 	%r250, 0, %r245, %p4;
	selp.b32 	%r251, 0, %r247, %p3;
	mul.lo.s32 	%r252, %r12, %r248;
	mad.lo.s32 	%r253, %r13, %r249, %r252;
	mad.lo.s32 	%r254, %r14, %r250, %r253;
	mad.lo.s32 	%r255, %r15, %r251, %r254;
	shl.b64 	%rd105, %rd104, 32;
	shr.s64 	%rd106, %rd105, 30;
	add.s64 	%rd107, %rd5, %rd106;
	ld.global.f32 	%f53, [%rd107];
	cvt.s64.s32 	%rd108, %r255;
	add.s64 	%rd109, %rd6, %rd108;
	ld.global.u8 	%rs13, [%rd109];
	setp.eq.s16 	%p19, %rs13, 0;
	mul.f32 	%f54, %f53, %f4;
	selp.f32 	%f55, %f3, %f54, %p19;
	max.f32 	%f56, %f52, %f55;
	add.s64 	%rd110, %rd32, 416;
	cvt.u32.u64 	%r256, %rd110;
	div.s32 	%r257, %r256, %r8;
	mul.lo.s32 	%r258, %r257, %r8;
	sub.s32 	%r259, %r256, %r258;
	div.s32 	%r260, %r259, %r9;
	mul.lo.s32 	%r261, %r260, %r9;
	sub.s32 	%r262, %r259, %r261;
	div.s32 	%r263, %r262, %r10;
	mul.lo.s32 	%r264, %r263, %r10;
	sub.s32 	%r265, %r262, %r264;
	selp.b32 	%r266, 0, %r257, %p6;
	selp.b32 	%r267, 0, %r260, %p5;
	selp.b32 	%r268, 0, %r263, %p4;
	selp.b32 	%r269, 0, %r265, %p3;
	mul.lo.s32 	%r270, %r12, %r266;
	mad.lo.s32 	%r271, %r13, %r267, %r270;
	mad.lo.s32 	%r272, %r14, %r268, %r271;
	mad.lo.s32 	%r273, %r15, %r269, %r272;
	shl.b64 	%rd111, %rd110, 32;
	shr.s64 	%rd112, %rd111, 30;
	add.s64 	%rd113, %rd5, %rd112;
	ld.global.f32 	%f57, [%rd113];
	cvt.s64.s32 	%rd114, %r273;
	add.s64 	%rd115, %rd6, %rd114;
	ld.global.u8 	%rs14, [%rd115];
	setp.eq.s16 	%p20, %rs14, 0;
	mul.f32 	%f58, %f57, %f4;
	selp.f32 	%f59, %f3, %f58, %p20;
	max.f32 	%f60, %f56, %f59;
	add.s64 	%rd116, %rd32, 448;
	cvt.u32.u64 	%r274, %rd116;
	div.s32 	%r275, %r274, %r8;
	mul.lo.s32 	%r276, %r275, %r8;
	sub.s32 	%r277, %r274, %r276;
	div.s32 	%r278, %r277, %r9;
	mul.lo.s32 	%r279, %r278, %r9;
	sub.s32 	%r280, %r277, %r279;
	div.s32 	%r281, %r280, %r10;
	mul.lo.s32 	%r282, %r281, %r10;
	sub.s32 	%r283, %r280, %r282;
	selp.b32 	%r284, 0, %r275, %p6;
	selp.b32 	%r285, 0, %r278, %p5;
	selp.b32 	%r286, 0, %r281, %p4;
	selp.b32 	%r287, 0, %r283, %p3;
	mul.lo.s32 	%r288, %r12, %r284;
	mad.lo.s32 	%r289, %r13, %r285, %r288;
	mad.lo.s32 	%r290, %r14, %r286, %r289;
	mad.lo.s32 	%r291, %r15, %r287, %r290;
	shl.b64 	%rd117, %rd116, 32;
	shr.s64 	%rd118, %rd117, 30;
	add.s64 	%rd119, %rd5, %rd118;
	ld.global.f32 	%f61, [%rd119];
	cvt.s64.s32 	%rd120, %r291;
	add.s64 	%rd121, %rd6, %rd120;
	ld.global.u8 	%rs15, [%rd121];
	setp.eq.s16 	%p21, %rs15, 0;
	mul.f32 	%f62, %f61, %f4;
	selp.f32 	%f63, %f3, %f62, %p21;
	max.f32 	%f64, %f60, %f63;
	add.s64 	%rd122, %rd32, 480;
	cvt.u32.u64 	%r292, %rd122;
	div.s32 	%r293, %r292, %r8;
	mul.lo.s32 	%r294, %r293, %r8;
	sub.s32 	%r295, %r292, %r294;
	div.s32 	%r296, %r295, %r9;
	mul.lo.s32 	%r297, %r296, %r9;
	sub.s32 	%r298, %r295, %r297;
	div.s32 	%r299, %r298, %r10;
	mul.lo.s32 	%r300, %r299, %r10;
	sub.s32 	%r301, %r298, %r300;
	selp.b32 	%r302, 0, %r293, %p6;
	selp.b32 	%r303, 0, %r296, %p5;
	selp.b32 	%r304, 0, %r299, %p4;
	selp.b32 	%r305, 0, %r301, %p3;
	mul.lo.s32 	%r306, %r12, %r302;
	mad.lo.s32 	%r307, %r13, %r303, %r306;
	mad.lo.s32 	%r308, %r14, %r304, %r307;
	mad.lo.s32 	%r309, %r15, %r305, %r308;
	shl.b64 	%rd123, %rd122, 32;
	shr.s64 	%rd124, %rd123, 30;
	add.s64 	%rd125, %rd5, %rd124;
	ld.global.f32 	%f65, [%rd125];
	cvt.s64.s32 	%rd126, %r309;
	add.s64 	%rd127, %rd6, %rd126;
	ld.global.u8 	%rs16, [%rd127];
	setp.eq.s16 	%p22, %rs16, 0;
	mul.f32 	%f66, %f65, %f4;
	selp.f32 	%f67, %f3, %f66, %p22;
	max.f32 	%f68, %f64, %f67;
	add.s64 	%rd128, %rd32, 512;
	cvt.u32.u64 	%r310, %rd128;
	div.s32 	%r311, %r310, %r8;
	mul.lo.s32 	%r312, %r311, %r8;
	sub.s32 	%r313, %r310, %r312;
	div.s32 	%r314, %r313, %r9;
	mul.lo.s32 	%r315, %r314, %r9;
	sub.s32 	%r316, %r313, %r315;
	div.s32 	%r317, %r316, %r10;
	mul.lo.s32 	%r318, %r317, %r10;
	sub.s32 	%r319, %r316, %r318;
	selp.b32 	%r320, 0, %r311, %p6;
	selp.b32 	%r321, 0, %r314, %p5;
	selp.b32 	%r322, 0, %r317, %p4;
	selp.b32 	%r323, 0, %r319, %p3;
	mul.lo.s32 	%r324, %r12, %r320;
	mad.lo.s32 	%r325, %r13, %r321, %r324;
	mad.lo.s32 	%r326, %r14, %r322, %r325;
	mad.lo.s32 	%r327, %r15, %r323, %r326;
	shl.b64 	%rd129, %rd128, 32;
	shr.s64 	%rd130, %rd129, 30;
	add.s64 	%rd131, %rd5, %rd130;
	ld.global.f32 	%f69, [%rd131];
	cvt.s64.s32 	%rd132, %r327;
	add.s64 	%rd133, %rd6, %rd132;
	ld.global.u8 	%rs17, [%rd133];
	setp.eq.s16 	%p23, %rs17, 0;
	mul.f32 	%f70, %f69, %f4;
	selp.f32 	%f71, %f3, %f70, %p23;
	max.f32 	%f72, %f68, %f71;
	mov.b32 	%r328, %f72;
	shfl.sync.bfly.b32	%r329|%p24, %r328, 16, 31, -1;
	mov.b32 	%f73, %r329;
	max.f32 	%f74, %f72, %f73;
	mov.b32 	%r330, %f74;
	shfl.sync.bfly.b32	%r331|%p25, %r330, 8, 31, -1;
	mov.b32 	%f75, %r331;
	max.f32 	%f76, %f74, %f75;
	mov.b32 	%r332, %f76;
	shfl.sync.bfly.b32	%r333|%p26, %r332, 4, 31, -1;
	mov.b32 	%f77, %r333;
	max.f32 	%f78, %f76, %f77;
	mov.b32 	%r334, %f78;
	shfl.sync.bfly.b32	%r335|%p27, %r334, 2, 31, -1;
	mov.b32 	%f79, %r335;
	max.f32 	%f80, %f78, %f79;
	mov.b32 	%r336, %f80;
	shfl.sync.bfly.b32	%r337|%p28, %r336, 1, 31, -1;
	mov.b32 	%f81, %r337;
	max.f32 	%f82, %f80, %f81;
	sub.f32 	%f83, %f7, %f82;
	fma.rn.f32 	%f84, %f83, 0f3BBB989D, 0f3F000000;
	cvt.sat.f32.f32 	%f85, %f84;
	mov.f32 	%f86, 0f4B400001;
	mov.f32 	%f87, 0f437C0000;
	fma.rm.f32 	%f88, %f85, %f87, %f86;
	add.f32 	%f89, %f88, 0fCB40007F;
	neg.f32 	%f90, %f89;
	fma.rn.f32 	%f91, %f83, 0f3FB8AA3B, %f90;
	fma.rn.f32 	%f92, %f83, 0f32A57060, %f91;
	mov.b32 	%r338, %f88;
	shl.b32 	%r339, %r338, 23;
	mov.b32 	%f93, %r339;
	ex2.approx.ftz.f32 	%f94, %f92;
	mul.f32 	%f95, %f94, %f93;
	add.f32 	%f96, %f95, 0f00000000;
	sub.f32 	%f97, %f11, %f82;
	fma.rn.f32 	%f98, %f97, 0f3BBB989D, 0f3F000000;
	cvt.sat.f32.f32 	%f99, %f98;
	fma.rm.f32 	%f100, %f99, %f87, %f86;
	add.f32 	%f101, %f100, 0fCB40007F;
	neg.f32 	%f102, %f101;
	fma.rn.f32 	%f103, %f97, 0f3FB8AA3B, %f102;
	fma.rn.f32 	%f104, %f97, 0f32A57060, %f103;
	mov.b32 	%r340, %f100;
	shl.b32 	%r341, %r340, 23;
	mov.b32 	%f105, %r341;
	ex2.approx.ftz.f32 	%f106, %f104;
	mul.f32 	%f107, %f106, %f105;
	add.f32 	%f108, %f96, %f107;
	sub.f32 	%f109, %f15, %f82;
	fma.rn.f32 	%f110, %f109, 0f3BBB989D, 0f3F000000;
	cvt.sat.f32.f32 	%f111, %f110;
	fma.rm.f32 	%f112, %f111, %f87, %f86;
	add.f32 	%f113, %f112, 0fCB40007F;
	neg.f32 	%f114, %f113;
	fma.rn.f32 	%f115, %f109, 0f3FB8AA3B, %f114;
	fma.rn.f32 	%f116, %f109, 0f32A57060, %f115;
	mov.b32 	%r342, %f112;
	shl.b32 	%r343, %r342, 23;
	mov.b32 	%f117, %r343;
	ex2.approx.ftz.f32 	%f118, %f116;
	mul.f32 	%f119, %f118, %f117;
	add.f32 	%f120, %f108, %f119;
	sub.f32 	%f121, %f19, %f82;
	fma.rn.f32 	%f122, %f121, 0f3BBB989D, 0f3F000000;
	cvt.sat.f32.f32 	%f123, %f122;
	fma.rm.f32 	%f124, %f123, %f87, %f86;
	add.f32 	%f125, %f124, 0fCB40007F;
	neg.f32 	%f126, %f125;
	fma.rn.f32 	%f127, %f121, 0f3FB8AA3B, %f126;
	fma.rn.f32 	%f128, %f121, 0f32A57060, %f127;
	mov.b32 	%r344, %f124;
	shl.b32 	%r345, %r344, 23;
	mov.b32 	%f129, %r345;
	ex2.approx.ftz.f32 	%f130, %f128;
	mul.f32 	%f131, %f130, %f129;
	add.f32 	%f132, %f120, %f131;
	sub.f32 	%f133, %f23, %f82;
	fma.rn.f32 	%f134, %f133, 0f3BBB989D, 0f3F000000;
	cvt.sat.f32.f32 	%f135, %f134;
	fma.rm.f32 	%f136, %f135, %f87, %f86;
	add.f32 	%f137, %f136, 0fCB40007F;
	neg.f32 	%f138, %f137;
	fma.rn.f32 	%f139, %f133, 0f3FB8AA3B, %f138;
	fma.rn.f32 	%f140, %f133, 0f32A57060, %f139;
	mov.b32 	%r346, %f136;
	shl.b32 	%r347, %r346, 23;
	mov.b32 	%f141, %r347;
	ex2.approx.ftz.f32 	%f142, %f140;
	mul.f32 	%f143, %f142, %f141;
	add.f32 	%f144, %f132, %f143;
	sub.f32 	%f145, %f27, %f82;
	fma.rn.f32 	%f146, %f145, 0f3BBB989D, 0f3F000000;
	cvt.sat.f32.f32 	%f147, %f146;
	fma.rm.f32 	%f148, %f147, %f87, %f86;
	add.f32 	%f149, %f148, 0fCB40007F;
	neg.f32 	%f150, %f149;
	fma.rn.f32 	%f151, %f145, 0f3FB8AA3B, %f150;
	fma.rn.f32 	%f152, %f145, 0f32A57060, %f151;
	mov.b32 	%r348, %f148;
	shl.b32 	%r349, %r348, 23;
	mov.b32 	%f153, %r349;
	ex2.approx.ftz.f32 	%f154, %f152;
	mul.f32 	%f155, %f154, %f153;
	add.f32 	%f156, %f144, %f155;
	sub.f32 	%f157, %f31, %f82;
	fma.rn.f32 	%f158, %f157, 0f3BBB989D, 0f3F000000;
	cvt.sat.f32.f32 	%f159, %f158;
	fma.rm.f32 	%f160, %f159, %f87, %f86;
	add.f32 	%f161, %f160, 0fCB40007F;
	neg.f32 	%f162, %f161;
	fma.rn.f32 	%f163, %f157, 0f3FB8AA3B, %f162;
	fma.rn.f32 	%f164, %f157, 0f32A57060, %f163;
	mov.b32 	%r350, %f160;
	shl.b32 	%r351, %r350, 23;
	mov.b32 	%f165, %r351;
	ex2.approx.ftz.f32 	%f166, %f164;
	mul.f32 	%f167, %f166, %f165;
	add.f32 	%f168, %f156, %f167;
	sub.f32 	%f169, %f35, %f82;
	fma.rn.f32 	%f170, %f169, 0f3BBB989D, 0f3F000000;
	cvt.sat.f32.f32 	%f171, %f170;
	fma.rm.f32 	%f172, %f171, %f87, %f86;
	add.f32 	%f173, %f172, 0fCB40007F;
	neg.f32 	%f174, %f173;
	fma.rn.f32 	%f175, %f169, 0f3FB8AA3B, %f174;
	fma.rn.f32 	%f176, %f169, 0f32A57060, %f175;
	mov.b32 	%r352, %f172;
	shl.b32 	%r353, %r352, 23;
	mov.b32 	%f177, %r353;
	ex2.approx.ftz.f32 	%f178, %f176;
	mul.f32 	%f179, %f178, %f177;
	add.f32 	%f180, %f168, %f179;
	sub.f32 	%f181, %f39, %f82;
	fma.rn.f32 	%f182, %f181, 0f3BBB989D, 0f3F000000;
	cvt.sat.f32.f32 	%f183, %f182;
	fma.rm.f32 	%f184, %f183, %f87, %f86;
	add.f32 	%f185, %f184, 0fCB40007F;
	neg.f32 	%f186, %f185;
	fma.rn.f32 	%f187, %f181, 0f3FB8AA3B, %f186;
	fma.rn.f32 	%f188, %f181, 0f32A57060, %f187;
	mov.b32 	%r354, %f184;
	shl.b32 	%r355, %r354, 23;
	mov.b32 	%f189, %r355;
	ex2.approx.ftz.f32 	%f190, %f188;
	mul.f32 	%f191, %f190, %f189;
	add.f32 	%f192, %f180, %f191;
	sub.f32 	%f193, %f43, %f82;
	fma.rn.f32 	%f194, %f193, 0f3BBB989D, 0f3F000000;
	cvt.sat.f32.f32 	%f195, %f194;
	fma.rm.f32 	%f196, %f195, %f87, %f86;
	add.f32 	%f197, %f196, 0fCB40007F;
	neg.f32 	%f198, %f197;
	fma.rn.f32 	%f199, %f193, 0f3FB8AA3B, %f198;
	fma.rn.f32 	%f200, %f193, 0f32A57060, %f199;
	mov.b32 	%r356, %f196;
	shl.b32 	%r357, %r356, 23;
	mov.b32 	%f201, %r357;
	ex2.approx.ftz.f32 	%f202, %f200;
	mul.f32 	%f203, %f202, %f201;
	add.f32 	%f204, %f192, %f203;
	sub.f32 	%f205, %f47, %f82;
	fma.rn.f32 	%f206, %f205, 0f3BBB989D, 0f3F000000;
	cvt.sat.f32.f32 	%f207, %f206;
	fma.rm.f32 	%f208, %f207, %f87, %f86;
	add.f32 	%f209, %f208, 0fCB40007F;
	neg.f32 	%f210, %f209;
	fma.rn.f32 	%f211, %f205, 0f3FB8AA3B, %f210;
	fma.rn.f32 	%f212, %f205, 0f32A57060, %f211;
	mov.b32 	%r358, %f208;
	shl.b32 	%r359, %r358, 23;
	mov.b32 	%f213, %r359;
	ex2.approx.ftz.f32 	%f214, %f212;
	mul.f32 	%f215, %f214, %f213;
	add.f32 	%f216, %f204, %f215;
	sub.f32 	%f217, %f51, %f82;
	fma.rn.f32 	%f218, %f217, 0f3BBB989D, 0f3F000000;
	cvt.sat.f32.f32 	%f219, %f218;
	fma.rm.f32 	%f220, %f219, %f87, %f86;
	add.f32 	%f221, %f220, 0fCB40007F;
	neg.f32 	%f222, %f221;
	fma.rn.f32 	%f223, %f217, 0f3FB8AA3B, %f222;
	fma.rn.f32 	%f224, %f217, 0f32A57060, %f223;
	mov.b32 	%r360, %f220;
	shl.b32 	%r361, %r360, 23;
	mov.b32 	%f225, %r361;
	ex2.approx.ftz.f32 	%f226, %f224;
	mul.f32 	%f227, %f226, %f225;
	add.f32 	%f228, %f216, %f227;
	sub.f32 	%f229, %f55, %f82;
	fma.rn.f32 	%f230, %f229, 0f3BBB989D, 0f3F000000;
	cvt.sat.f32.f32 	%f231, %f230;
	fma.rm.f32 	%f232, %f231, %f87, %f86;
	add.f32 	%f233, %f232, 0fCB40007F;
	neg.f32 	%f234, %f233;
	fma.rn.f32 	%f235, %f229, 0f3FB8AA3B, %f234;
	fma.rn.f32 	%f236, %f229, 0f32A57060, %f235;
	mov.b32 	%r362, %f232;
	shl.b32 	%r363, %r362, 23;
	mov.b32 	%f237, %r363;
	ex2.approx.ftz.f32 	%f238, %f236;
	mul.f32 	%f239, %f238, %f237;
	add.f32 	%f240, %f228, %f239;
	sub.f32 	%f241, %f59, %f82;
	fma.rn.f32 	%f242, %f241, 0f3BBB989D, 0f3F000000;
	cvt.sat.f32.f32 	%f243, %f242;
	fma.rm.f32 	%f244, %f243, %f87, %f86;
	add.f32 	%f245, %f244, 0fCB40007F;
	neg.f32 	%f246, %f245;
	fma.rn.f32 	%f247, %f241, 0f3FB8AA3B, %f246;
	fma.rn.f32 	%f248, %f241, 0f32A57060, %f247;
	mov.b32 	%r364, %f244;
	shl.b32 	%r365, %r364, 23;
	mov.b32 	%f249, %r365;
	ex2.approx.ftz.f32 	%f250, %f248;
	mul.f32 	%f251, %f250, %f249;
	add.f32 	%f252, %f240, %f251;
	sub.f32 	%f253, %f63, %f82;
	fma.rn.f32 	%f254, %f253, 0f3BBB989D, 0f3F000000;
	cvt.sat.f32.f32 	%f255, %f254;
	fma.rm.f32 	%f256, %f255, %f87, %f86;
	add.f32 	%f257, %f256, 0fCB40007F;
	neg.f32 	%f258, %f257;
	fma.rn.f32 	%f259, %f253, 0f3FB8AA3B, %f258;
	fma.rn.f32 	%f260, %f253, 0f32A57060, %f259;
	mov.b32 	%r366, %f256;
	shl.b32 	%r367, %r366, 23;
	mov.b32 	%f261, %r367;
	ex2.approx.ftz.f32 	%f262, %f260;
	mul.f32 	%f263, %f262, %f261;
	add.f32 	%f264, %f252, %f263;
	sub.f32 	%f265, %f67, %f82;
	fma.rn.f32 	%f266, %f265, 0f3BBB989D, 0f3F000000;
	cvt.sat.f32.f32 	%f267, %f266;
	fma.rm.f32 	%f268, %f267, %f87, %f86;
	add.f32 	%f269, %f268, 0fCB40007F;
	neg.f32 	%f270, %f269;
	fma.rn.f32 	%f271, %f265, 0f3FB8AA3B, %f270;
	fma.rn.f32 	%f272, %f265, 0f32A57060, %f271;
	mov.b32 	%r368, %f268;
	shl.b32 	%r369, %r368, 23;
	mov.b32 	%f273, %r369;
	ex2.approx.ftz.f32 	%f274, %f272;
	mul.f32 	%f275, %f274, %f273;
	add.f32 	%f276, %f264, %f275;
	sub.f32 	%f277, %f71, %f82;
	fma.rn.f32 	%f278, %f277, 0f3BBB989D, 0f3F000000;
	cvt.sat.f32.f32 	%f279, %f278;
	fma.rm.f32 	%f280, %f279, %f87, %f86;
	add.f32 	%f281, %f280, 0fCB40007F;
	neg.f32 	%f282, %f281;
	fma.rn.f32 	%f283, %f277, 0f3FB8AA3B, %f282;
	fma.rn.f32 	%f284, %f277, 0f32A57060, %f283;
	mov.b32 	%r370, %f280;
	shl.b32 	%r371, %r370, 23;
	mov.b32 	%f285, %r371;
	ex2.approx.ftz.f32 	%f286, %f284;
	mul.f32 	%f287, %f286, %f285;
	add.f32 	%f288, %f276, %f287;
	mov.b32 	%r372, %f288;
	shfl.sync.bfly.b32	%r373|%p29, %r372, 16, 31, -1;
	mov.b32 	%f289, %r373;
	add.f32 	%f290, %f288, %f289;
	mov.b32 	%r374, %f290;
	shfl.sync.bfly.b32	%r375|%p30, %r374, 8, 31, -1;
	mov.b32 	%f291, %r375;
	add.f32 	%f292, %f290, %f291;
	mov.b32 	%r376, %f292;
	shfl.sync.bfly.b32	%r377|%p31, %r376, 4, 31, -1;
	mov.b32 	%f293, %r377;
	add.f32 	%f294, %f292, %f293;
	mov.b32 	%r378, %f294;
	shfl.sync.bfly.b32	%r379|%p32, %r378, 2, 31, -1;
	mov.b32 	%f295, %r379;
	add.f32 	%f296, %f294, %f295;
	mov.b32 	%r380, %f296;
	shfl.sync.bfly.b32	%r381|%p33, %r380, 1, 31, -1;
	mov.b32 	%f297, %r381;
	add.f32 	%f298, %f296, %f297;
	div.rn.f32 	%f299, %f95, %f298;
	div.rn.f32 	%f300, %f107, %f298;
	div.rn.f32 	%f301, %f119, %f298;
	div.rn.f32 	%f302, %f131, %f298;
	div.rn.f32 	%f303, %f143, %f298;
	div.rn.f32 	%f304, %f155, %f298;
	div.rn.f32 	%f305, %f167, %f298;
	div.rn.f32 	%f306, %f179, %f298;
	div.rn.f32 	%f307, %f191, %f298;
	div.rn.f32 	%f308, %f203, %f298;
	div.rn.f32 	%f309, %f215, %f298;
	div.rn.f32 	%f310, %f227, %f298;
	div.rn.f32 	%f311, %f239, %f298;
	div.rn.f32 	%f312, %f251, %f298;
	div.rn.f32 	%f313, %f263, %f298;
	div.rn.f32 	%f314, %f275, %f298;
	div.rn.f32 	%f315, %f287, %f298;
	mad.lo.s64 	%rd134, %rd137, %rd23, %rd7;
	shl.b64 	%rd135, %rd134, 2;
	add.s64 	%rd136, %rd8, %rd135;
	st.global.f32 	[%rd136], %f299;
	st.global.f32 	[%rd136+128], %f300;
	st.global.f32 	[%rd136+256], %f301;
	st.global.f32 	[%rd136+384], %f302;
	st.global.f32 	[%rd136+512], %f303;
	st.global.f32 	[%rd136+640], %f304;
	st.global.f32 	[%rd136+768], %f305;
	st.global.f32 	[%rd136+896], %f306;
	st.global.f32 	[%rd136+1024], %f307;
	st.global.f32 	[%rd136+1152], %f308;
	st.global.f32 	[%rd136+1280], %f309;
	st.global.f32 	[%rd136+1408], %f310;
	st.global.f32 	[%rd136+1536], %f311;
	st.global.f32 	[%rd136+1664], %f312;
	st.global.f32 	[%rd136+1792], %f313;
	st.global.f32 	[%rd136+1920], %f314;
	st.global.f32 	[%rd136+2048], %f315;
	add.s64 	%rd137, %rd137, %rd9;
	setp.lt.s64 	%p34, %rd137, %rd24;
	@%p34 bra 	$L__BB558_4;
$L__BB558_5:
	ret;

}
	// .globl	_Z15SoftmaxWarpImplI22BroadcastScaleMaskLoadIffbLm4EiE11DirectStoreIffEfLi1ELi17ELi32ELi1ELb1EL9Algorithm0EEvT_T0_ll
.visible .entry _Z15SoftmaxWarpImplI22BroadcastScaleMaskLoadIffbLm4EiE11DirectStoreIffEfLi1ELi17ELi32ELi1ELb1EL9Algorithm0EEvT_T0_ll(
	.param .align 8 .b8 _Z15SoftmaxWarpImplI22BroadcastScaleMaskLoadIffbLm4EiE11DirectStoreIffEfLi1ELi17ELi32ELi1ELb1EL9Algorithm0EEvT_T0_ll_param_0[120],
	.param .align 8 .b8 _Z15SoftmaxWarpImplI22BroadcastScaleMaskLoadIffbLm4EiE11DirectStoreIffEfLi1ELi17ELi32ELi1ELb1EL9Algorithm0EEvT_T0_ll_param_1[16],
	.param .u64 _Z15SoftmaxWarpImplI22BroadcastScaleMaskLoadIffbLm4EiE11DirectStoreIffEfLi1ELi17ELi32ELi1ELb1EL9Algorithm0EEvT_T0_ll_param_2,
	.param .u64 _Z15SoftmaxWarpImplI22BroadcastScaleMaskLoadIffbLm4EiE11DirectStoreIffEfLi1ELi17ELi32ELi1ELb1EL9Algorithm0EEvT_T0_ll_param_3
)
{
	.reg .pred 	%p<133>;
	.reg .b16 	%rs<18>;
	.reg .b32 	%r<412>;
	.reg .b32 	%f<401>;
	.reg .b64 	%rd<163>;

	ld.param.u64 	%rd38, [_Z15SoftmaxWarpImplI22BroadcastScaleMaskLoadIffbLm4EiE11DirectStoreIffEfLi1ELi17ELi32ELi1ELb1EL9Algorithm0EEvT_T0_ll_param_1+8];
	ld.param.u64 	%rd37, [_Z15SoftmaxWarpImplI22BroadcastScaleMaskLoadIffbLm4EiE11DirectStoreIffEfLi1ELi17ELi32ELi1ELb1EL9Algorithm0EEvT_T0_ll_param_1];
	ld.param.v2.f32 	{%f88, %f89}, [_Z15SoftmaxWarpImplI22BroadcastScaleMaskLoadIffbLm4EiE11DirectStoreIffEfLi1ELi17ELi32ELi1ELb1EL9Algorithm0EEvT_T0_ll_param_0+112];
	ld.param.u64 	%rd36, [_Z15SoftmaxWarpImplI22BroadcastScaleMaskLoadIffbLm4EiE11DirectStoreIffEfLi1ELi17ELi32ELi1ELb1EL9Algorithm0EEvT_T0_ll_param_0+104];
	ld.param.v2.u32 	{%r14, %r15}, [_Z15SoftmaxWarpImplI22BroadcastScaleMaskLoadIffbLm4EiE11DirectStoreIffEfLi1ELi17ELi32ELi1ELb1EL9Algorithm0EEvT_T0_ll_param_0+88];
	ld.param.v2.u32 	{%r12, %r13}, [_Z15SoftmaxWarpImplI22BroadcastScaleMaskLoadIffbLm4EiE11DirectStoreIffEfLi1ELi17ELi32ELi1ELb1EL9Algorithm0EEvT_T0_ll_param_0+80];
	ld.param.v2.u32 	{%r10, %r11}, [_Z15SoftmaxWarpImplI22BroadcastScaleMaskLoadIffbLm4EiE11DirectStoreIffEfLi1ELi17ELi32ELi1ELb1EL9Algorithm0EEvT_T0_ll_param_0+64];
	ld.param.v2.u32 	{%r8, %r9}, [_Z15SoftmaxWarpImplI22BroadcastScaleMaskLoadIffbLm4EiE11DirectStoreIffEfLi1ELi17ELi32ELi1ELb1EL9Algorithm0EEvT_T0_ll_param_0+56];
	ld.param.u64 	%rd32, [_Z15SoftmaxWarpImplI22BroadcastScaleMaskLoadIffbLm4EiE11DirectStoreIffEfLi1ELi17ELi32ELi1ELb1EL9Algorithm0EEvT_T0_ll_param_0+40];
	ld.param.u64 	%rd31, [_Z15SoftmaxWarpImplI22BroadcastScaleMaskLoadIffbLm4EiE11DirectStoreIffEfLi1ELi17ELi32ELi1ELb1EL9Algorithm0EEvT_T0_ll_param_0+32];
	ld.param.u64 	%rd30, [_Z15SoftmaxWarpImplI22BroadcastScaleMaskLoadIffbLm4EiE11DirectStoreIffEfLi1ELi17ELi32ELi1ELb1EL9Algorithm0EEvT_T0_ll_param_0+24];
	ld.param.u64 	%rd29, [_Z15SoftmaxWarpImplI22BroadcastScaleMaskLoadIffbLm4EiE11DirectStoreIffEfLi1ELi17ELi32ELi1ELb1EL9Algorithm0EEvT_T0_ll_param_0+16];
	ld.param.u64 	%rd28, [_Z15SoftmaxWarpImplI22BroadcastScaleMaskLoadIffbLm4EiE11DirectStoreIffEfLi1ELi17ELi32ELi1ELb1EL9Algorithm0EEvT_T0_ll_param_0+8];
	ld.param.u64 	%rd27, [_Z15SoftmaxWarpImplI22BroadcastScaleMaskLoadIffbLm4EiE11DirectStoreIffEfLi1ELi17ELi32ELi1ELb1EL9Algorithm0EEvT_T0_ll_param_0];
	ld.param.u64 	%rd40, [_Z15SoftmaxWarpImplI22BroadcastScaleMaskLoadIffbLm4EiE11DirectStoreIffEfLi1ELi17ELi32ELi1ELb1EL9Algorithm0EEvT_T0_ll_param_3];
	cvta.to.global.u64 	%rd1, %rd27;
	cvta.to.global.u64 	%rd2, %rd28;
	setp.lt.s64 	%p1, %rd40, 545;
	@%p1 bra 	$L__BB559_2;
	mov.u64 	%rd41, $str;
	cvta.global.u64 	%rd42, %rd41;
	mov.u64 	%rd43, $str$1;
	cvta.global.u64 	%rd44, %rd43;
	mov.u64 	%rd45, __unnamed_545;
	cvta.global.u64 	%rd46, %rd45;
	{ // callseq 544, 0
	.param .b64 param0;
	st.param.b64 	[param0], %rd42;
	.param .b64 param1;
	st.param.b64 	[param1], %rd44;
	.param .b32 param2;
	st.param.b32 	[param2], 219;
	.param .b64 param3;
	st.param.b64 	[param3], %rd46;
	.param .b64 param4;
	st.param.b64 	[param4], 1;
	call.uni 
	__assertfail, 
	(
	param0, 
	param1, 
	param2, 
	param3, 
	param4
	);
	} // callseq 544
$L__BB559_2:
	ld.param.u64 	%rd160, [_Z15SoftmaxWarpImplI22BroadcastScaleMaskLoadIffbLm4EiE11DirectStoreIffEfLi1ELi17ELi32ELi1ELb1EL9Algorithm0EEvT_T0_ll_param_2];
	mov.u32 	%r16, %ctaid.x;
	mov.u32 	%r17, %ntid.y;
	mov.u32 	%r18, %tid.y;
	mad.lo.s32 	%r19, %r16, %r17, %r18;
	cvt.s64.s32 	%rd162, %r19;
	setp.le.s64 	%p2, %rd160, %rd162;
	@%p2 bra 	$L__BB559_73;
	mov.u32 	%r20, %tid.x;
	add.s32 	%r21, %r20, 32;
	cvt.u64.u32 	%rd8, %r21;
	add.s32 	%r22, %r20, 64;
	cvt.u64.u32 	%rd9, %r22;
	add.s32 	%r23, %r20, 96;
	cvt.u64.u32 	%rd10, %r23;
	add.s32 	%r24, %r20, 128;
	cvt.u64.u32 	%rd11, %r24;
	add.s32 	%r25, %r20, 160;
	cvt.u64.u32 	%rd12, %r25;
	add.s32 	%r26, %r20, 192;
	cvt.u64.u32 	%rd13, %r26;
	add.s32 	%r27, %r20, 224;
	cvt.u64.u32 	%rd14, %r27;
	add.s32 	%r28, %r20, 288;
	cvt.u64.u32 	%rd15, %r28;
	add.s32 	%r29, %r20, 352;
	cvt.u64.u32 	%rd16, %r29;
	add.s32 	%r30, %r20, 384;
	cvt.u64.u32 	%rd17, %r30;
	add.s32 	%r31, %r20, 416;
	cvt.u64.u32 	%rd18, %r31;
	add.s32 	%r32, %r20, 448;
	cvt.u64.u32 	%rd19, %r32;
	add.s32 	%r33, %r20, 480;
	cvt.u64.u32 	%rd20, %r33;
	add.s32 	%r34, %r20, 512;
	cvt.u64.u32 	%rd21, %r34;
$L__BB559_4:
	cvt.u64.u32 	%rd23, %r20;
	setp.le.s64 	%p3, %rd40, %rd23;
	mul.lo.s64 	%rd24, %rd36, %rd162;
	mov.f32 	%f367, 0fFF800000;
	mov.f32 	%f370, %f367;
	@%p3 bra 	$L__BB559_6;
	setp.eq.s64 	%p4, %rd32, 1;
	setp.eq.s64 	%p5, %rd31, 1;
	setp.eq.s64 	%p6, %rd30, 1;
	setp.eq.s64 	%p7, %rd29, 1;
	add.s64 	%rd47, %rd24, %rd23;
	cvt.u32.u64 	%r36, %rd47;
	div.s32 	%r37, %r36, %r8;
	mul.lo.s32 	%r38, %r37, %r8;
	sub.s32 	%r39, %r36, %r38;
	div.s32 	%r40, %r39, %r9;
	mul.lo.s32 	%r41, %r40, %r9;
	sub.s32 	%r42, %r39, %r41;
	div.s32 	%r43, %r42, %r10;
	mul.lo.s32 	%r44, %r43, %r10;
	sub.s32 	%r45, %r42, %r44;
	selp.b32 	%r46, 0, %r37, %p7;
	selp.b32 	%r47, 0, %r40, %p6;
	selp.b32 	%r48, 0, %r43, %p5;
	selp.b32 	%r49, 0, %r45, %p4;
	mul.lo.s32 	%r50, %r12, %r46;
	mad.lo.s32 	%r51, %r13, %r47, %r50;
	mad.lo.s32 	%r52, %r14, %r48, %r51;
	mad.lo.s32 	%r53, %r15, %r49, %r52;
	shl.b64 	%rd48, %rd47, 32;
	shr.s64 	%rd49, %rd48, 30;
	add.s64 	%rd50, %rd1, %rd49;
	ld.global.f32 	%f91, [%rd50];
	cvt.s64.s32 	%rd51, %r53;
	add.s64 	%rd52, %rd2, %rd51;
	ld.global.u8 	%rs1, [%rd52];
	setp.eq.s16 	%p8, %rs1, 0;
	mul.f32 	%f92, %f91, %f89;
	selp.f32 	%f367, %f88, %f92, %p8;
	max.f32 	%f370, %f367, 0fFF800000;
$L__BB559_6:
	setp.le.s64 	%p9, %rd40, %rd8;
	mov.f32 	%f369, 0fFF800000;
	@%p9 bra 	$L__BB559_8;
	setp.eq.s64 	%p10, %rd32, 1;
	setp.eq.s64 	%p11, %rd31, 1;
	setp.eq.s64 	%p12, %rd30, 1;
	setp.eq.s64 	%p13, %rd29, 1;
	add.s64 	%rd53, %rd24, %rd8;
	cvt.u32.u64 	%r54, %rd53;
	div.s32 	%r55, %r54, %r8;
	mul.lo.s32 	%r56, %r55, %r8;
	sub.s32 	%r57, %r54, %r56;
	div.s32 	%r58, %r57, %r9;
	mul.lo.s32 	%r59, %r58, %r9;
	sub.s32 	%r60, %r57, %r59;
	div.s32 	%r61, %r60, %r10;
	mul.lo.s32 	%r62, %r61, %r10;
	sub.s32 	%r63, %r60, %r62;
	selp.b32 	%r64, 0, %r55, %p13;
	selp.b32 	%r65, 0, %r58, %p12;
	selp.b32 	%r66, 0, %r61, %p11;
	selp.b32 	%r67, 0, %r63, %p10;
	mul.lo.s32 	%r68, %r12, %r64;
	mad.lo.s32 	%r69, %r13, %r65, %r68;
	mad.lo.s32 	%r70, %r14, %r66, %r69;
	mad.lo.s32 	%r71, %r15, %r67, %r70;
	shl.b64 	%rd54, %rd53, 32;
	shr.s64 	%rd55, %rd54, 30;
	add.s64 	%rd56, %rd1, %rd55;
	ld.global.f32 	%f94, [%rd56];
	cvt.s64.s32 	%rd57, %r71;
	add.s64 	%rd58, %rd2, %rd57;
	ld.global.u8 	%rs2, [%rd58];
	setp.eq.s16 	%p14, %rs2, 0;
	mul.f32 	%f95, %f94, %f89;
	selp.f32 	%f369, %f88, %f95, %p14;
	max.f32 	%f370, %f370, %f369;
$L__BB559_8:
	setp.le.s64 	%p15, %rd40, %rd9;
	mov.f32 	%f371, 0fFF800000;
	@%p15 bra 	$L__BB559_10;
	setp.eq.s64 	%p16, %rd32, 1;
	setp.eq.s64 	%p17, %rd31, 1;
	setp.eq.s64 	%p18, %rd30, 1;
	setp.eq.s64 	%p19, %rd29, 1;
	add.s64 	%rd59, %rd24, %rd9;
	cvt.u32.u64 	%r72, %rd59;
	div.s32 	%r73, %r72, %r8;
	mul.lo.s32 	%r74, %r73, %r8;
	sub.s32 	%r75, %r72, %r74;
	div.s32 	%r76, %r75, %r9;
	mul.lo.s32 	%r77, %r76, %r9;
	sub.s32 	%r78, %r75, %r77;
	div.s32 	%r79, %r78, %r10;
	mul.lo.s32 	%r80, %r79, %r10;
	sub.s32 	%r81, %r78, %r80;
	selp.b32 	%r82, 0, %r73, %p19;
	selp.b32 	%r83, 0, %r76, %p18;
	selp.b32 	%r84, 0, %r79, %p17;
	selp.b32 	%r85, 0, %r81, %p16;
	mul.lo.s32 	%r86, %r12, %r82;
	mad.lo.s32 	%r87, %r13, %r83, %r86;
	mad.lo.s32 	%r88, %r14, %r84, %r87;
	mad.lo.s32 	%r89, %r15, %r85, %r88;
	shl.b64 	%rd60, %rd59, 32;
	shr.s64 	%rd61, %rd60, 30;
	add.s64 	%rd62, %rd1, %rd61;
	ld.global.f32 	%f97, [%rd62];
	cvt.s64.s32 	%rd63, %r89;
	add.s64 	%rd64, %rd2, %rd63;
	ld.global.u8 	%rs3, [%rd64];
	setp.eq.s16 	%p20, %rs3, 0;
	mul.f32 	%f98, %f97, %f89;
	selp.f32 	%f371, %f88, %f98, %p20;
	max.f32 	%f370, %f370, %f371;
$L__BB559_10:
	setp.le.s64 	%p21, %rd40, %rd10;
	mov.f32 	%f373, 0fFF800000;
	@%p21 bra 	$L__BB559_12;
	setp.eq.s64 	%p22, %rd32, 1;
	setp.eq.s64 	%p23, %rd31, 1;
	setp.eq.s64 	%p24, %rd30, 1;
	setp.eq.s64 	%p25, %rd29, 1;
	add.s64 	%rd65, %rd24, %rd10;
	cvt.u32.u64 	%r90, %rd65;
	div.s32 	%r91, %r90, %r8;
	mul.lo.s32 	%r92, %r91, %r8;
	sub.s32 	%r93, %r90, %r92;
	div.s32 	%r94, %r93, %r9;
	mul.lo.s32 	%r95, %r94, %r9;
	sub.s32 	%r96, %r93, %r95;
	div.s32 	%r97, %r96, %r10;
	mul.lo.s32 	%r98, %r97, %r10;
	sub.s32 	%r99, %r96, %r98;
	selp.b32 	%r100, 0, %r91, %p25;
	selp.b32 	%r101, 0, %r94, %p24;
	selp.b32 	%r102, 0, %r97, %p23;
	selp.b32 	%r103, 0, %r99, %p22;
	mul.lo.s32 	%r104, %r12, %r100;
	mad.lo.s32 	%r105, %r13, %r101, %r104;
	mad.lo.s32 	%r106, %r14, %r102, %r105;
	mad.lo.s32 	%r107, %r15, %r103, %r106;
	shl.b64 	%rd66, %rd65, 32;
	shr.s64 	%rd67, %rd66, 30;
	add.s64 	%rd68, %rd1, %rd67;
	ld.global.f32 	%f100, [%rd68];
	cvt.s64.s32 	%rd69, %r107;
	add.s64 	%rd70, %rd2, %rd69;
	ld.global.u8 	%rs4, [%rd70];
	setp.eq.s16 	%p26, %rs4, 0;
	mul.f32 	%f101, %f100, %f89;
	selp.f32 	%f373, %f88, %f101, %p26;
	max.f32 	%f370, %f370, %f373;
$L__BB559_12:
	setp.le.s64 	%p27, %rd40, %rd11;
	mov.f32 	%f375, 0fFF800000;
	@%p27 bra 	$L__BB559_14;
	setp.eq.s64 	%p28, %rd32, 1;
	setp.eq.s64 	%p29, %rd31, 1;
	setp.eq.s64 	%p30, %rd30, 1;
	setp.eq.s64 	%p31, %rd29, 1;
	add.s64 	%rd71, %rd24, %rd11;
	cvt.u32.u64 	%r108, %rd71;
	div.s32 	%r109, %r108, %r8;
	mul.lo.s32 	%r110, %r109, %r8;
	sub.s32 	%r111, %r108, %r110;
	div.s32 	%r112, %r111, %r9;
	mul.lo.s32 	%r113, %r112, %r9;
	sub.s32 	%r114, %r111, %r113;
	div.s32 	%r115, %r114, %r10;
	mul.lo.s32 	%r116, %r115, %r10;
	sub.s32 	%r117, %r114, %r116;
	selp.b32 	%r118, 0, %r109, %p31;
	selp.b32 	%r119, 0, %r112, %p30;
	selp.b32 	%r120, 0, %r115, %p29;
	selp.b32 	%r121, 0, %r117, %p28;
	mul.lo.s32 	%r122, %r12, %r118;
	mad.lo.s32 	%r123, %r13, %r119, %r122;
	mad.lo.s32 	%r124, %r14, %r120, %r123;
	mad.lo.s32 	%r125, %r15, %r121, %r124;
	shl.b64 	%rd72, %rd71, 32;
	shr.s64 	%rd73, %rd72, 30;
	add.s64 	%rd74, %rd1, %rd73;
	ld.global.f32 	%f103, [%rd74];
	cvt.s64.s32 	%rd75, %r125;
	add.s64 	%rd76, %rd2, %rd75;
	ld.global.u8 	%rs5, [%rd76];
	setp.eq.s16 	%p32, %rs5, 0;
	mul.f32 	%f104, %f103, %f89;
	selp.f32 	%f375, %f88, %f104, %p32;
	max.f32 	%f370, %f370, %f375;
$L__BB559_14:
	setp.le.s64 	%p33, %rd40, %rd12;
	mov.f32 	%f377, 0fFF800000;
	@%p33 bra 	$L__BB559_16;
	setp.eq.s64 	%p34, %rd32, 1;
	setp.eq.s64 	%p35, %rd31, 1;
	setp.eq.s64 	%p36, %rd30, 1;
	setp.eq.s64 	%p37, %rd29, 1;
	add.s64 	%rd77, %rd24, %rd12;
	cvt.u32.u64 	%r126, %rd77;
	div.s32 	%r127, %r126, %r8;
	mul.lo.s32 	%r128, %r127, %r8;
	sub.s32 	%r129, %r126, %r128;
	div.s32 	%r130, %r129, %r9;
	mul.lo.s32 	%r131, %r130, %r9;
	sub.s32 	%r132, %r129, %r131;
	div.s32 	%r133, %r132, %r10;
	mul.lo.s32 	%r134, %r133, %r10;
	sub.s32 	%r135, %r132, %r134;
	selp.b32 	%r136, 0, %r127, %p37;
	selp.b32 	%r137, 0, %r130, %p36;
	selp.b32 	%r138, 0, %r133, %p35;
	selp.b32 	%r139, 0, %r135, %p34;
	mul.lo.s32 	%r140, %r12, %r136;
	mad.lo.s32 	%r141, %r13, %r137, %r140;
	mad.lo.s32 	%r142, %r14, %r138, %r141;
	mad.lo.s32 	%r143, %r15, %r139, %r142;
	shl.b64 	%rd78, %rd77, 32;
	shr.s64 	%rd79, %rd78, 30;
	add.s64 	%rd80, %rd1, %rd79;
	ld.global.f32 	%f106, [%rd80];
	cvt.s64.s32 	%rd81, %r143;
	add.s64 	%rd82, %rd2, %rd81;
	ld.global.u8 	%rs6, [%rd82];
	setp.eq.s16 	%p38, %rs6, 0;
	mul.f32 	%f107, %f106, %f89;
	selp.f32 	%f377, %f88, %f107, %p38;
	max.f32 	%f370, %f370, %f377;
$L__BB559_16:
	setp.le.s64 	%p39, %rd40, %rd13;
	mov.f32 	%f379, 0fFF800000;
	@%p39 bra 	$L__BB559_18;
	setp.eq.s64 	%p40, %rd32, 1;
	setp.eq.s64 	%p41, %rd31, 1;
	setp.eq.s64 	%p42, %rd30, 1;
	setp.eq.s64 	%p43, %rd29, 1;
	add.s64 	%rd83, %rd24, %rd13;
	cvt.u32.u64 	%r144, %rd83;
	div.s32 	%r145, %r144, %r8;
	mul.lo.s32 	%r146, %r145, %r8;
	sub.s32 	%r147, %r144, %r146;
	div.s32 	%r148, %r147, %r9;
	mul.lo.s32 	%r149, %r148, %r9;
	sub.s32 	%r150, %r147, %r149;
	div.s32 	%r151, %r150, %r10;
	mul.lo.s32 	%r152, %r151, %r10;
	sub.s32 	%r153, %r150, %r152;
	selp.b32 	%r154, 0, %r145, %p43;
	selp.b32 	%r155, 0, %r148, %p42;
	selp.b32 	%r156, 0, %r151, %p41;
	selp.b32 	%r157, 0, %r153, %p40;
	mul.lo.s32 	%r158, %r12, %r154;
	mad.lo.s32 	%r159, %r13, %r155, %r158;
	mad.lo.s32 	%r160, %r14, %r156, %r159;
	mad.lo.s32 	%r161, %r15, %r157, %r160;
	shl.b64 	%rd84, %rd83, 32;
	shr.s64 	%rd85, %rd84, 30;
	add.s64 	%rd86, %rd1, %rd85;
	ld.global.f32 	%f109, [%rd86];
	cvt.s64.s32 	%rd87, %r161;
	add.s64 	%rd88, %rd2, %rd87;
	ld.global.u8 	%rs7, [%rd88];
	setp.eq.s16 	%p44, %rs7, 0;
	mul.f32 	%f110, %f109, %f89;
	selp.f32 	%f379, %f88, %f110, %p44;
	max.f32 	%f370, %f370, %f379;
$L__BB559_18:
	setp.le.s64 	%p45, %rd40, %rd14;
	mov.f32 	%f381, 0fFF800000;
	@%p45 bra 	$L__BB559_20;
	setp.eq.s64 	%p46, %rd32, 1;
	setp.eq.s64 	%p47, %rd31, 1;
	setp.eq.s64 	%p48, %rd30, 1;
	setp.eq.s64 	%p49, %rd29, 1;
	add.s64 	%rd89, %rd24, %rd14;
	cvt.u32.u64 	%r162, %rd89;
	div.s32 	%r163, %r162, %r8;
	mul.lo.s32 	%r164, %r163, %r8;
	sub.s32 	%r165, %r162, %r164;
	div.s32 	%r166, %r165, %r9;
	mul.lo.s32 	%r167, %r166, %r9;
	sub.s32 	%r168, %r165, %r167;
	div.s32 	%r169, %r168, %r10;
	mul.lo.s32 	%r170, %r169, %r10;
	sub.s32 	%r171, %r168, %r170;
	selp.b32 	%r172, 0, %r163, %p49;
	selp.b32 	%r173, 0, %r166, %p48;
	selp.b32 	%r174, 0, %r169, %p47;
	selp.b32 	%r175, 0, %r171, %p46;
	mul.lo.s32 	%r176, %r12, %r172;
	mad.lo.s32 	%r177, %r13, %r173, %r176;
	mad.lo.s32 	%r178, %r14, %r174, %r177;
	mad.lo.s32 	%r179, %r15, %r175, %r178;
	shl.b64 	%rd90, %rd89, 32;
	shr.s64 	%rd91, %rd90, 30;
	add.s64 	%rd92, %rd1, %rd91;
	ld.global.f32 	%f112, [%rd92];
	cvt.s64.s32 	%rd93, %r179;
	add.s64 	%rd94, %rd2, %rd93;
	ld.global.u8 	%rs8, [%rd94];
	setp.eq.s16 	%p50, %rs8, 0;
	mul.f32 	%f113, %f112, %f89;
	selp.f32 	%f381, %f88, %f113, %p50;
	max.f32 	%f370, %f370, %f381;
$L__BB559_20:
	mov.u32 	%r180, %tid.x;
	add.s32 	%r181, %r180, 256;
	cvt.u64.u32 	%rd95, %r181;
	setp.le.s64 	%p51, %rd40, %rd95;
	mov.f32 	%f383, 0fFF800000;
	@%p51 bra 	$L__BB559_22;
	setp.eq.s64 	%p52, %rd32, 1;
	setp.eq.s64 	%p53, %rd31, 1;
	setp.eq.s64 	%p54, %rd30, 1;
	setp.eq.s64 	%p55, %rd29, 1;
	cvt.u64.u32 	%rd96, %r181;
	add.s64 	%rd97, %rd24, %rd96;
	cvt.u32.u64 	%r184, %rd97;
	div.s32 	%r185, %r184, %r8;
	mul.lo.s32 	%r186, %r185, %r8;
	sub.s32 	%r187, %r184, %r186;
	div.s32 	%r188, %r187, %r9;
	mul.lo.s32 	%r189, %r188, %r9;
	sub.s32 	%r190, %r187, %r189;
	div.s32 	%r191, %r190, %r10;
	mul.lo.s32 	%r192, %r191, %r10;
	sub.s32 	%r193, %r190, %r192;
	selp.b32 	%r194, 0, %r185, %p55;
	selp.b32 	%r195, 0, %r188, %p54;
	selp.b32 	%r196, 0, %r191, %p53;
	selp.b32 	%r197, 0, %r193, %p52;
	mul.lo.s32 	%r198, %r12, %r194;
	mad.lo.s32 	%r199, %r13, %r195, %r198;
	mad.lo.s32 	%r200, %r14, %r196, %r199;
	mad.lo.s32 	%r201, %r15, %r197, %r200;
	shl.b64 	%rd98, %rd97, 32;
	shr.s64 	%rd99, %rd98, 30;
	add.s64 	%rd100, %rd1, %rd99;
	ld.global.f32 	%f115, [%rd100];
	cvt.s64.s32 	%rd101, %r201;
	add.s64 	%rd102, %rd2, %rd101;
	ld.global.u8 	%rs9, [%rd102];
	setp.eq.s16 	%p56, %rs9, 0;
	mul.f32 	%f116, %f115, %f89;
	selp.f32 	%f383, %f88, %f116, %p56;
	max.f32 	%f370, %f370, %f383;
$L__BB559_22:
	setp.le.s64 	%p57, %rd40, %rd15;
	mov.f32 	%f385, 0fFF800000;
	@%p57 bra 	$L__BB559_24;
	setp.eq.s64 	%p58, %rd32, 1;
	setp.eq.s64 	%p59, %rd31, 1;
	setp.eq.s64 	%p60, %rd30, 1;
	setp.eq.s64 	%p61, %rd29, 1;
	add.s64 	%rd103, %rd24, %rd15;
	cvt.u32.u64 	%r202, %rd103;
	div.s32 	%r203, %r202, %r8;
	mul.lo.s32 	%r204, %r203, %r8;
	sub.s32 	%r205, %r202, %r204;
	div.s32 	%r206, %r205, %r9;
	mul.lo.s32 	%r207, %r206, %r9;
	sub.s32 	%r208, %r205, %r207;
	div.s32 	%r209, %r208, %r10;
	mul.lo.s32 	%r210, %r209, %r10;
	sub.s32 	%r211, %r208, %r210;
	selp.b32 	%r212, 0, %r203, %p61;
	selp.b32 	%r213, 0, %r206, %p60;
	selp.b32 	%r214, 0, %r209, %p59;
	selp.b32 	%r215, 0, %r211, %p58;
	mul.lo.s32 	%r216, %r12, %r212;
	mad.lo.s32 	%r217, %r13, %r213, %r216;
	mad.lo.s32 	%r218, %r14, %r214, %r217;
	mad.lo.s32 	%r219, %r15, %r215, %r218;
	shl.b64 	%rd104, %rd103, 32;
	shr.s64 	%rd105, %rd104, 30;
	add.s64 	%rd106, %rd1, %rd105;
	ld.global.f32 	%f118, [%rd106];
	cvt.s64.s32 	%rd107, %r219;
	add.s64 	%rd108, %rd2, %rd107;
	ld.global.u8 	%rs10, [%rd108];
	setp.eq.s16 	%p62, %rs10, 0;
	mul.f32 	%f119, %f118, %f89;
	selp.f32 	%f385, %f88, %f119, %p62;
	max.f32 	%f370, %f370, %f385;
$L__BB559_24:
	mov.u32 	%r220, %tid.x;
	add.s32 	%r221, %r220, 320;
	cvt.u64.u32 	%rd109, %r221;
	setp.le.s64 	%p63, %rd40, %rd109;
	mov.f32 	%f387, 0fFF800000;
	@%p63 bra 	$L__BB559_26;
	setp.eq.s64 	%p64, %rd32, 1;
	setp.eq.s64 	%p65, %rd31, 1;
	setp.eq.s64 	%p66, %rd30, 1;
	setp.eq.s64 	%p67, %rd29, 1;
	mov.u32 	%r222, %tid.x;
	add.s32 	%r223, %r222, 320;
	cvt.u64.u32 	%rd110, %r223;
	add.s64 	%rd111, %rd24, %rd110;
	cvt.u32.u64 	%r224, %rd111;
	div.s32 	%r225, %r224, %r8;
	mul.lo.s32 	%r226, %r225, %r8;
	sub.s32 	%r227, %r224, %r226;
	div.s32 	%r228, %r227, %r9;
	mul.lo.s32 	%r229, %r228, %r9;
	sub.s32 	%r230, %r227, %r229;
	div.s32 	%r231, %r230, %r10;
	mul.lo.s32 	%r232, %r231, %r10;
	sub.s32 	%r233, %r230, %r232;
	selp.b32 	%r234, 0, %r225, %p67;
	selp.b32 	%r235, 0, %r228, %p66;
	selp.b32 	%r236, 0, %r231, %p65;
	selp.b32 	%r237, 0, %r233, %p64;
	mul.lo.s32 	%r238, %r12, %r234;
	mad.lo.s32 	%r239, %r13, %r235, %r238;
	mad.lo.s32 	%r240, %r14, %r236, %r239;
	mad.lo.s32 	%r241, %r15, %r237, %r240;
	shl.b64 	%rd112, %rd111, 32;
	shr.s64 	%rd113, %rd112, 30;
	add.s64 	%rd114, %rd1, %rd113;
	ld.global.f32 	%f121, [%rd114];
	cvt.s64.s32 	%rd115, %r241;
	add.s64 	%rd116, %rd2, %rd115;
	ld.global.u8 	%rs11, [%rd116];
	setp.eq.s16 	%p68, %rs11, 0;
	mul.f32 	%f122, %f121, %f89;
	selp.f32 	%f387, %f88, %f122, %p68;
	max.f32 	%f370, %f370, %f387;
$L__BB559_26:
	setp.le.s64 	%p69, %rd40, %rd16;
	mov.f32 	%f389, 0fFF800000;
	@%p69 bra 	$L__BB559_28;
	setp.eq.s64 	%p70, %rd32, 1;
	setp.eq.s64 	%p71, %rd31, 1;
	setp.eq.s64 	%p72, %rd30, 1;
	setp.eq.s64 	%p73, %rd29, 1;
	add.s64 	%rd117, %rd24, %rd16;
	cvt.u32.u64 	%r242, %rd117;
	div.s32 	%r243, %r242, %r8;
	mul.lo.s32 	%r244, %r243, %r8;
	sub.s32 	%r245, %r242, %r244;
	div.s32 	%r246, %r245, %r9;
	mul.lo.s32 	%r247, %r246, %r9;
	sub.s32 	%r248, %r245, %r247;
	div.s32 	%r249, %r248, %r10;
	mul.lo.s32 	%r250, %r249, %r10;
	sub.s32 	%r251, %r248, %r250;
	selp.b32 	%r252, 0, %r243, %p73;
	selp.b32 	%r253, 0, %r246, %p72;
	selp.b32 	%r254, 0, %r249, %p71;
	selp.b32 	%r255, 0, %r251, %p70;
	mul.lo.s32 	%r256, %r12, %r252;
	mad.lo.s32 	%r257, %r13, %r253, %r256;
	mad.lo.s32 	%r258, %r14, %r254, %r257;
	mad.lo.s32 	%r259, %r15, %r255, %r258;
	shl.b64 	%rd118, %rd117, 32;
	shr.s64 	%rd119, %rd118, 30;
	add.s64 	%rd120, %rd1, %rd119;
	ld.global.f32 	%f124, [%rd120];
	cvt.s64.s32 	%rd121, %r259;
	add.s64 	%rd122, %rd2, %rd121;
	ld.global.u8 	%rs12, [%rd122];
	setp.eq.s16 	%p74, %rs12, 0;
	mul.f32 	%f125, %f124, %f89;
	selp.f32 	%f389, %f88, %f125, %p74;
	max.f32 	%f370, %f370, %f389;
$L__BB559_28:
	setp.le.s64 	%p75, %rd40, %rd17;
	mov.f32 	%f391, 0fFF800000;
	@%p75 bra 	$L__BB559_30;
	setp.eq.s64 	%p76, %rd32, 1;
	setp.eq.s64 	%p77, %rd31, 1;
	setp.eq.s64 	%p78, %rd30, 1;
	setp.eq.s64 	%p79, %rd29, 1;
	add.s64 	%rd123, %rd24, %rd17;
	cvt.u32.u64 	%r260, %rd123;
	div.s32 	%r261, %r260, %r8;
	mul.lo.s32 	%r262, %r261, %r8;
	sub.s32 	%r263, %r260, %r262;
	div.s32 	%r264, %r263, %r9;
	mul.lo.s32 	%r265, %r264, %r9;
	sub.s32 	%r266, %r263, %r265;
	div.s32 	%r267, %r266, %r10;
	mul.lo.s32 	%r268, %r267, %r10;
	sub.s32 	%r269, %r266, %r268;
	selp.b32 	%r270, 0, %r261, %p79;
	selp.b32 	%r271, 0, %r264, %p78;
	selp.b32 	%r272, 0, %r267, %p77;
	selp.b32 	%r273, 0, %r269, %p76;
	mul.lo.s32 	%r274, %r12, %r270;
	mad.lo.s32 	%r275, %r13, %r271, %r274;
	mad.lo.s32 	%r276, %r14, %r272, %r275;
	mad.lo.s32 	%r277, %r15, %r273, %r276;
	shl.b64 	%rd124, %rd123, 32;
	shr.s64 	%rd125, %rd124, 30;
	add.s64 	%rd126, %rd1, %rd125;
	ld.global.f32 	%f127, [%rd126];
	cvt.s64.s32 	%rd127, %r277;
	add.s64 	%rd128, %rd2, %rd127;
	ld.global.u8 	%rs13, [%rd128];
	setp.eq.s16 	%p80, %rs13, 0;
	mul.f32 	%f128, %f127, %f89;
	selp.f32 	%f391, %f88, %f128, %p80;
	max.f32 	%f370, %f370, %f391;
$L__BB559_30:
	setp.le.s64 	%p81, %rd40, %rd18;
	mov.f32 	%f393, 0fFF800000;
	@%p81 bra 	$L__BB559_32;
	setp.eq.s64 	%p82, %rd32, 1;
	setp.eq.s64 	%p83, %rd31, 1;
	setp.eq.s64 	%p84, %rd30, 1;
	setp.eq.s64 	%p85, %rd29, 1;
	add.s64 	%rd129, %rd24, %rd18;
	cvt.u32.u64 	%r278, %rd129;
	div.s32 	%r279, %r278, %r8;
	mul.lo.s32 	%r280, %r279, %r8;
	sub.s32 	%r281, %r278, %r280;
	div.s32 	%r282, %r281, %r9;
	mul.lo.s32 	%r283, %r282, %r9;
	sub.s32 	%r284, %r281, %r283;
	div.s32 	%r285, %r284, %r10;
	mul.lo.s32 	%r286, %r285, %r10;
	sub.s32 	%r287, %r284, %r286;
	selp.b32 	%r288, 0, %r279, %p85;
	selp.b32 	%r289, 0, %r282, %p84;
	selp.b32 	%r290, 0, %r285, %p83;
	selp.b32 	%r291, 0, %r287, %p82;
	mul.lo.s32 	%r292, %r12, %r288;
	mad.lo.s32 	%r293, %r13, %r289, %r292;
	mad.lo.s32 	%r294, %r14, %r290, %r293;
	mad.lo.s32 	%r295, %r15, %r291, %r294;
	shl.b64 	%rd130, %rd129, 32;
	shr.s64 	%rd131, %rd130, 30;
	add.s64 	%rd132, %rd1, %rd131;
	ld.global.f32 	%f130, [%rd132];
	cvt.s64.s32 	%rd133, %r295;
	add.s64 	%rd134, %rd2, %rd133;
	ld.global.u8 	%rs14, [%rd134];
	setp.eq.s16 	%p86, %rs14, 0;
	mul.f32 	%f131, %f130, %f89;
	selp.f32 	%f393, %f88, %f131, %p86;
	max.f32 	%f370, %f370, %f393;
$L__BB559_32:
	setp.le.s64 	%p87, %rd40, %rd19;
	mov.f32 	%f395, 0fFF800000;
	@%p87 bra 	$L__BB559_34;
	setp.eq.s64 	%p88, %rd32, 1;
	setp.eq.s64 	%p89, %rd31, 1;
	setp.eq.s64 	%p90, %rd30, 1;
	setp.eq.s64 	%p91, %rd29, 1;
	add.s64 	%rd135, %rd24, %rd19;
	cvt.u32.u64 	%r296, %rd135;
	div.s32 	%r297, %r296, %r8;
	mul.lo.s32 	%r298, %r297, %r8;
	sub.s32 	%r299, %r296, %r298;
	div.s32 	%r300, %r299, %r9;
	mul.lo.s32 	%r301, %r300, %r9;
	sub.s32 	%r302, %r299, %r301;
	div.s32 	%r303, %r302, %r10;
	mul.lo.s32 	%r304, %r303, %r10;
	sub.s32 	%r305, %r302, %r304;
	selp.b32 	%r306, 0, %r297, %p91;
	selp.b32 	%r307, 0, %r300, %p90;
	selp.b32 	%r308, 0, %r303, %p89;
	selp.b32 	%r309, 0, %r305, %p88;
	mul.lo.s32 	%r310, %r12, %r306;
	mad.lo.s32 	%r311, %r13, %r307, %r310;
	mad.lo.s32 	%r312, %r14, %r308, %r311;
	mad.lo.s32 	%r313, %r15, %r309, %r312;
	shl.b64 	%rd136, %rd135, 32;
	shr.s64 	%rd137, %rd136, 30;
	add.s64 	%rd138, %rd1, %rd137;
	ld.global.f32 	%f133, [%rd138];
	cvt.s64.s32 	%rd139, %r313;
	add.s64 	%rd140, %rd2, %rd139;
	ld.global.u8 	%rs15, [%rd140];
	setp.eq.s16 	%p92, %rs15, 0;
	mul.f32 	%f134, %f133, %f89;
	selp.f32 	%f395, %f88, %f134, %p92;
	max.f32 	%f370, %f370, %f395;
$L__BB559_34:
	setp.le.s64 	%p93, %rd40, %rd20;
	mov.f32 	%f397, 0fFF800000;
	@%p93 bra 	$L__BB559_36;
	setp.eq.s64 	%p94, %rd32, 1;
	setp.eq.s64 	%p95, %rd31, 1;
	setp.eq.s64 	%p96, %rd30, 1;
	setp.eq.s64 	%p97, %rd29, 1;
	add.s64 	%rd141, %rd24, %rd20;
	cvt.u32.u64 	%r314, %rd141;
	div.s32 	%r315, %r314, %r8;
	mul.lo.s32 	%r316, %r315, %r8;
	sub.s32 	%r317, %r314, %r316;
	div.s32 	%r318, %r317, %r9;
	mul.lo.s32 	%r319, %r318, %r9;
	sub.s32 	%r320, %r317, %r319;
	div.s32 	%r321, %r320, %r10;
	mul.lo.s32 	%r322, %r321, %r10;
	sub.s32 	%r323, %r320, %r322;
	selp.b32 	%r324, 0, %r315, %p97;
	selp.b32 	%r325, 0, %r318, %p96;
	selp.b32 	%r326, 0, %r321, %p95;
	selp.b32 	%r327, 0, %r323, %p94;
	mul.lo.s32 	%r328, %r12, %r324;
	mad.lo.s32 	%r329, %r13, %r325, %r328;
	mad.lo.s32 	%r330, %r14, %r326, %r329;
	mad.lo.s32 	%r331, %r15, %r327, %r330;
	shl.b64 	%rd142, %rd141, 32;
	shr.s64 	%rd143, %rd142, 30;
	add.s64 	%rd144, %rd1, %rd143;
	ld.global.f32 	%f136, [%rd144];
	cvt.s64.s32 	%rd145, %r331;
	add.s64 	%rd146, %rd2, %rd145;
	ld.global.u8 	%rs16, [%rd146];
	setp.eq.s16 	%p98, %rs16, 0;
	mul.f32 	%f137, %f136, %f89;
	selp.f32 	%f397, %f88, %f137, %p98;
	max.f32 	%f370, %f370, %f397;
$L__BB559_36:
	setp.le.s64 	%p99, %rd40, %rd21;
	mov.f32 	%f399, 0fFF800000;
	@%p99 bra 	$L__BB559_38;
	setp.eq.s64 	%p100, %rd32, 1;
	setp.eq.s64 	%p101, %rd31, 1;
	setp.eq.s64 	%p102, %rd30, 1;
	setp.eq.s64 	%p103, %rd29, 1;
	add.s64 	%rd147, %rd24, %rd21;
	cvt.u32.u64 	%r332, %rd147;
	div.s32 	%r333, %r332, %r8;
	mul.lo.s32 	%r334, %r333, %r8;
	sub.s32 	%r335, %r332, %r334;
	div.s32 	%r336, %r335, %r9;
	mul.lo.s32 	%r337, %r336, %r9;
	sub.s32 	%r338, %r335, %r337;
	div.s32 	%r339, %r338, %r10;
	mul.lo.s32 	%r340, %r339, %r10;
	sub.s32 	%r341, %r338, %r340;
	selp.b32 	%r342, 0, %r333, %p103;
	selp.b32 	%r343, 0, %r336, %p102;
	selp.b32 	%r344, 0, %r339, %p101;
	selp.b32 	%r345, 0, %r341, %p100;
	mul.lo.s32 	%r346, %r12, %r342;
	mad.lo.s32 	%r347, %r13, %r343, %r346;
	mad.lo.s32 	%r348, %r14, %r344, %r347;
	mad.lo.s32 	%r349, %r15, %r345, %r348;
	shl.b64 	%rd148, %rd147, 32;
	shr.s64 	%rd149, %rd148, 30;
	add.s64 	%rd150, %rd1, %rd149;
	ld.global.f32 	%f139, [%rd150];
	cvt.s64.s32 	%rd151, %r349;
	add.s64 	%rd152, %rd2, %rd151;
	ld.global.u8 	%rs17, [%rd152];
	setp.eq.s16 	%p104, %rs17, 0;
	mul.f32 	%f140, %f139, %f89;
	selp.f32 	%f399, %f88, %f140, %p104;
	max.f32 	%f370, %f370, %f399;
$L__BB559_38:
	mov.u32 	%r350, %tid.x;
	cvt.u64.u32 	%rd153, %r350;
	setp.le.s64 	%p105, %rd40, %rd153;
	mov.b32 	%r351, %f370;
	shfl.sync.bfly.b32	%r352|%p106, %r351, 16, 31, -1;
	mov.b32 	%f141, %r352;
	max.f32 	%f142, %f370, %f141;
	mov.b32 	%r353, %f142;
	shfl.sync.bfly.b32	%r354|%p107, %r353, 8, 31, -1;
	mov.b32 	%f143, %r354;
	max.f32 	%f144, %f142, %f143;
	mov.b32 	%r355, %f144;
	shfl.sync.bfly.b32	%r356|%p108, %r355, 4, 31, -1;
	mov.b32 	%f145, %r356;
	max.f32 	%f146, %f144, %f145;
	mov.b32 	%r357, %f146;
	shfl.sync.bfly.b32	%r358|%p109, %r357, 2, 31, -1;
	mov.b32 	%f147, %r358;
	max.f32 	%f148, %f146, %f147;
	mov.b32 	%r359, %f148;
	shfl.sync.bfly.b32	%r360|%p110, %r359, 1, 31, -1;
	mov.b32 	%f149, %r360;
	max.f32 	%f150, %f148, %f149;
	sub.f32 	%f151, %f367, %f150;
	fma.rn.f32 	%f152, %f151, 0f3BBB989D, 0f3F000000;
	cvt.sat.f32.f32 	%f153, %f152;
	mov.f32 	%f154, 0f4B400001;
	mov.f32 	%f155, 0f437C0000;
	fma.rm.f32 	%f156, %f153, %f155, %f154;
	add.f32 	%f157, %f156, 0fCB40007F;
	neg.f32 	%f158, %f157;
	fma.rn.f32 	%f159, %f151, 0f3FB8AA3B, %f158;
	fma.rn.f32 	%f160, %f151, 0f32A57060, %f159;
	mov.b32 	%r361, %f156;
	shl.b32 	%r362, %r361, 23;
	mov.b32 	%f161, %r362;
	ex2.approx.ftz.f32 	%f162, %f160;
	mul.f32 	%f163, %f162, %f161;
	add.f32 	%f164, %f163, 0f00000000;
	sub.f32 	%f165, %f369, %f150;
	fma.rn.f32 	%f166, %f165, 0f3BBB989D, 0f3F000000;
	cvt.sat.f32.f32 	%f167, %f166;
	fma.rm.f32 	%f168, %f167, %f155, %f154;
	add.f32 	%f169, %f168, 0fCB40007F;
	neg.f32 	%f170, %f169;
	fma.rn.f32 	%f171, %f165, 0f3FB8AA3B, %f170;
	fma.rn.f32 	%f172, %f165, 0f32A57060, %f171;
	mov.b32 	%r363, %f168;
	shl.b32 	%r364, %r363, 23;
	mov.b32 	%f173, %r364;
	ex2.approx.ftz.f32 	%f174, %f172;
	mul.f32 	%f175, %f174, %f173;
	add.f32 	%f176, %f164, %f175;
	sub.f32 	%f177, %f371, %f150;
	fma.rn.f32 	%f178, %f177, 0f3BBB989D, 0f3F000000;
	cvt.sat.f32.f32 	%f179, %f178;
	fma.rm.f32 	%f180, %f179, %f155, %f154;
	add.f32 	%f181, %f180, 0fCB40007F;
	neg.f32 	%f182, %f181;
	fma.rn.f32 	%f183, %f177, 0f3FB8AA3B, %f182;
	fma.rn.f32 	%f184, %f177, 0f32A57060, %f183;
	mov.b32 	%r365, %f180;
	shl.b32 	%r366, %r365, 23;
	mov.b32 	%f185, %r366;
	ex2.approx.ftz.f32 	%f186, %f184;
	mul.f32 	%f187, %f186, %f185;
	add.f32 	%f188, %f176, %f187;
	sub.f32 	%f189, %f373, %f150;
	fma.rn.f32 	%f190, %f189, 0f3BBB989D, 0f3F000000;
	cvt.sat.f32.f32 	%f191, %f190;
	fma.rm.f32 	%f192, %f191, %f155, %f154;
	add.f32 	%f193, %f192, 0fCB40007F;
	neg.f32 	%f194, %f193;
	fma.rn.f32 	%f195, %f189, 0f3FB8AA3B, %f194;
	fma.rn.f32 	%f196, %f189, 0f32A57060, %f195;
	mov.b32 	%r367, %f192;
	shl.b32 	%r368, %r367, 23;
	mov.b32 	%f197, %r368;
	ex2.approx.ftz.f32 	%f198, %f196;
	mul.f32 	%f199, %f198, %f197;
	add.f32 	%f200, %f188, %f199;
	sub.f32 	%f201, %f375, %f150;
	fma.rn.f32 	%f202, %f201, 0f3BBB989D, 0f3F000000;
	cvt.sat.f32.f32 	%f203, %f202;
	fma.rm.f32 	%f204, %f203, %f155, %f154;
	add.f32 	%f205, %f204, 0fCB40007F;
	neg.f32 	%f206, %f205;
	fma.rn.f32 	%f207, %f201, 0f3FB8AA3B, %f206;
	fma.rn.f32 	%f208, %f201, 0f32A57060, %f207;
	mov.b32 	%r369, %f204;
	shl.b32 	%r370, %r369, 23;
	mov.b32 	%f209, %r370;
	ex2.approx.ftz.f32 	%f210, %f208;
	mul.f32 	%f211, %f210, %f209;
	add.f32 	%f212, %f200, %f211;
	sub.f32 	%f213, %f377, %f150;
	fma.rn.f32 	%f214, %f213, 0f3BBB989D, 0f3F000000;
	cvt.sat.f32.f32 	%f215, %f214;
	fma.rm.f32 	%f216, %f215, %f155, %f154;
	add.f32 	%f217, %f216, 0fCB40007F;
	neg.f32 	%f218, %f217;
	fma.rn.f32 	%f219, %f213, 0f3FB8AA3B, %f218;
	fma.rn.f32 	%f220, %f213, 0f32A57060, %f219;
	mov.b32 	%r371, %f216;
	shl.b32 	%r372, %r371, 23;
	mov.b32 	%f221, %r372;
	ex2.approx.ftz.f32 	%f222, %f220;
	mul.f32 	%f223, %f222, %f221;
	add.f32 	%f224, %f212, %f223;
	sub.f32 	%f225, %f379, %f150;
	fma.rn.f32 	%f226, %f225, 0f3BBB989D, 0f3F000000;
	cvt.sat.f32.f32 	%f227, %f226;
	fma.rm.f32 	%f228, %f227, %f155, %f154;
	add.f32 	%f229, %f228, 0fCB40007F;
	neg.f32 	%f230, %f229;
	fma.rn.f32 	%f231, %f225, 0f3FB8AA3B, %f230;
	fma.rn.f32 	%f232, %f225, 0f32A57060, %f231;
	mov.b32 	%r373, %f228;
	shl.b32 	%r374, %r373, 23;
	mov.b32 	%f233, %r374;
	ex2.approx.ftz.f32 	%f234, %f232;
	mul.f32 	%f235, %f234, %f233;
	add.f32 	%f236, %f224, %f235;
	sub.f32 	%f237, %f381, %f150;
	fma.rn.f32 	%f238, %f237, 0f3BBB989D, 0f3F000000;
	cvt.sat.f32.f32 	%f239, %f238;
	fma.rm.f32 	%f240, %f239, %f155, %f154;
	add.f32 	%f241, %f240, 0fCB40007F;
	neg.f32 	%f242, %f241;
	fma.rn.f32 	%f243, %f237, 0f3FB8AA3B, %f242;
	fma.rn.f32 	%f244, %f237, 0f32A57060, %f243;
	mov.b32 	%r375, %f240;
	shl.b32 	%r376, %r375, 23;
	mov.b32 	%f245, %r376;
	ex2.approx.ftz.f32 	%f246, %f244;
	mul.f32 	%f247, %f246, %f245;
	add.f32 	%f248, %f236, %f247;
	sub.f32 	%f249, %f383, %f150;
	fma.rn.f32 	%f250, %f249, 0f3BBB989D, 0f3F000000;
	cvt.sat.f32.f32 	%f251, %f250;
	fma.rm.f32 	%f252, %f251, %f155, %f154;
	add.f32 	%f253, %f252, 0fCB40007F;
	neg.f32 	%f254, %f253;
	fma.rn.f32 	%f255, %f249, 0f3FB8AA3B, %f254;
	fma.rn.f32 	%f256, %f249, 0f32A57060, %f255;
	mov.b32 	%r377, %f252;
	shl.b32 	%r378, %r377, 23;
	mov.b32 	%f257, %r378;
	ex2.approx.ftz.f32 	%f258, %f256;
	mul.f32 	%f259, %f258, %f257;
	add.f32 	%f260, %f248, %f259;
	sub.f32 	%f261, %f385, %f150;
	fma.rn.f32 	%f262, %f261, 0f3BBB989D, 0f3F000000;
	cvt.sat.f32.f32 	%f263, %f262;
	fma.rm.f32 	%f264, %f263, %f155, %f154;
	add.f32 	%f265, %f264, 0fCB40007F;
	neg.f32 	%f266, %f265;
	fma.rn.f32 	%f267, %f261, 0f3FB8AA3B, %f266;
	fma.rn.f32 	%f268, %f261, 0f32A57060, %f267;
	mov.b32 	%r379, %f264;
	shl.b32 	%r380, %r379, 23;
	mov.b32 	%f269, %r380;
	ex2.approx.ftz.f32 	%f270, %f268;
	mul.f32 	%f271, %f270, %f269;
	add.f32 	%f272, %f260, %f271;
	sub.f32 	%f273, %f387, %f150;
	fma.rn.f32 	%f274, %f273, 0f3BBB989D, 0f3F000000;
	cvt.sat.f32.f32 	%f275, %f274;
	fma.rm.f32 	%f276, %f275, %f155, %f154;
	add.f32 	%f277, %f276, 0fCB40007F;
	neg.f32 	%f278, %f277;
	fma.rn.f32 	%f279, %f273, 0f3FB8AA3B, %f278;
	fma.rn.f32 	%f280, %f273, 0f32A57060, %f279;
	mov.b32 	%r381, %f276;
	shl.b32 	%r382, %r381, 23;
	mov.b32 	%f281, %r382;
	ex2.approx.ftz.f32 	%f282, %f280;
	mul.f32 	%f283, %f282, %f281;
	add.f32 	%f284, %f272, %f283;
	sub.f32 	%f285, %f389, %f150;
	fma.rn.f32 	%f286, %f285, 0f3BBB989D, 0f3F000000;
	cvt.sat.f32.f32 	%f287, %f286;
	fma.rm.f32 	%f288, %f287, %f155, %f154;
	add.f32 	%f289, %f288, 0fCB40007F;
	neg.f32 	%f290, %f289;
	fma.rn.f32 	%f291, %f285, 0f3FB8AA3B, %f290;
	fma.rn.f32 	%f292, %f285, 0f32A57060, %f291;
	mov.b32 	%r383, %f288;
	shl.b32 	%r384, %r383, 23;
	mov.b32 	%f293, %r384;
	ex2.approx.ftz.f32 	%f294, %f292;
	mul.f32 	%f295, %f294, %f293;
	add.f32 	%f296, %f284, %f295;
	sub.f32 	%f297, %f391, %f150;
	fma.rn.f32 	%f298, %f297, 0f3BBB989D, 0f3F000000;
	cvt.sat.f32.f32 	%f299, %f298;
	fma.rm.f32 	%f300, %f299, %f155, %f154;
	add.f32 	%f301, %f300, 0fCB40007F;
	neg.f32 	%f302, %f301;
	fma.rn.f32 	%f303, %f297, 0f3FB8AA3B, %f302;
	fma.rn.f32 	%f304, %f297, 0f32A57060, %f303;
	mov.b32 	%r385, %f300;
	shl.b32 	%r386, %r385, 23;
	mov.b32 	%f305, %r386;
	ex2.approx.ftz.f32 	%f306, %f304;
	mul.f32 	%f307, %f306, %f305;
	add.f32 	%f308, %f296, %f307;
	sub.f32 	%f309, %f393, %f150;
	fma.rn.f32 	%f310, %f309, 0f3BBB989D, 0f3F000000;
	cvt.sat.f32.f32 	%f311, %f310;
	fma.rm.f32 	%f312, %f311, %f155, %f154;
	add.f32 	%f313, %f312, 0fCB40007F;
	neg.f32 	%f314, %f313;
	fma.rn.f32 	%f315, %f309, 0f3FB8AA3B, %f314;
	fma.rn.f32 	%f316, %f309, 0f32A57060, %f315;
	mov.b32 	%r387, %f312;
	shl.b32 	%r388, %r387, 23;
	mov.b32 	%f317, %r388;
	ex2.approx.ftz.f32 	%f318, %f316;
	mul.f32 	%f319, %f318, %f317;
	add.f32 	%f320, %f308, %f319;
	sub.f32 	%f321, %f395, %f150;
	fma.rn.f32 	%f322, %f321, 0f3BBB989D, 0f3F000000;
	cvt.sat.f32.f32 	%f323, %f322;
	fma.rm.f32 	%f324, %f323, %f155, %f154;
	add.f32 	%f325, %f324, 0fCB40007F;
	neg.f32 	%f326, %f325;
	fma.rn.f32 	%f327, %f321, 0f3FB8AA3B, %f326;
	fma.rn.f32 	%f328, %f321, 0f32A57060, %f327;
	mov.b32 	%r389, %f324;
	shl.b32 	%r390, %r389, 23;
	mov.b32 	%f329, %r390;
	ex2.approx.ftz.f32 	%f330, %f328;
	mul.f32 	%f331, %f330, %f329;
	add.f32 	%f332, %f320, %f331;
	sub.f32 	%f333, %f397, %f150;
	fma.rn.f32 	%f334, %f333, 0f3BBB989D, 0f3F000000;
	cvt.sat.f32.f32 	%f335, %f334;
	fma.rm.f32 	%f336, %f335, %f155, %f154;
	add.f32 	%f337, %f336, 0fCB40007F;
	neg.f32 	%f338, %f337;
	fma.rn.f32 	%f339, %f333, 0f3FB8AA3B, %f338;
	fma.rn.f32 	%f340, %f333, 0f32A57060, %f339;
	mov.b32 	%r391, %f336;
	shl.b32 	%r392, %r391, 23;
	mov.b32 	%f341, %r392;
	ex2.approx.ftz.f32 	%f342, %f340;
	mul.f32 	%f343, %f342, %f341;
	add.f32 	%f344, %f332, %f343;
	sub.f32 	%f345, %f399, %f150;
	fma.rn.f32 	%f346, %f345, 0f3BBB989D, 0f3F000000;
	cvt.sat.f32.f32 	%f347, %f346;
	fma.rm.f32 	%f348, %f347, %f155, %f154;
	add.f32 	%f349, %f348, 0fCB40007F;
	neg.f32 	%f350, %f349;
	fma.rn.f32 	%f351, %f345, 0f3FB8AA3B, %f350;
	fma.rn.f32 	%f352, %f345, 0f32A57060, %f351;
	mov.b32 	%r393, %f348;
	shl.b32 	%r394, %r393, 23;
	mov.b32 	%f353, %r394;
	ex2.approx.ftz.f32 	%f354, %f352;
	mul.f32 	%f355, %f354, %f353;
	add.f32 	%f356, %f344, %f355;
	mov.b32 	%r395, %f356;
	shfl.sync.bfly.b32	%r396|%p111, %r395, 16, 31, -1;
	mov.b32 	%f357, %r396;
	add.f32 	%f358, %f356, %f357;
	mov.b32 	%r397, %f358;
	shfl.sync.bfly.b32	%r398|%p112, %r397, 8, 31, -1;
	mov.b32 	%f359, %r398;
	add.f32 	%f360, %f358, %f359;
	mov.b32 	%r399, %f360;
	shfl.sync.bfly.b32	%r400|%p113, %r399, 4, 31, -1;
	mov.b32 	%f361, %r400;
	add.f32 	%f362, %f360, %f361;
	mov.b32 	%r401, %f362;
	shfl.sync.bfly.b32	%r402|%p114, %r401, 2, 31, -1;
	mov.b32 	%f363, %r402;
	add.f32 	%f364, %f362, %f363;
	mov.b32 	%r403, %f364;
	shfl.sync.bfly.b32	%r404|%p115, %r403, 1, 31, -1;
	mov.b32 	%f365, %r404;
	add.f32 	%f366, %f364, %f365;
	div.rn.f32 	%f71, %f163, %f366;
	div.rn.f32 	%f72, %f175, %f366;
	div.rn.f32 	%f73, %f187, %f366;
	div.rn.f32 	%f74, %f199, %f366;
	div.rn.f32 	%f75, %f211, %f366;
	div.rn.f32 	%f76, %f223, %f366;
	div.rn.f32 	%f77, %f235, %f366;
	div.rn.f32 	%f78, %f247, %f366;
	div.rn.f32 	%f79, %f259, %f366;
	div.rn.f32 	%f80, %f271, %f366;
	div.rn.f32 	%f81, %f283, %f366;
	div.rn.f32 	%f82, %f295, %f366;
	div.rn.f32 	%f83, %f307, %f366;
	div.rn.f32 	%f84, %f319, %f366;
	div.rn.f32 	%f85, %f331, %f366;
	div.rn.f32 	%f86, %f343, %f366;
	div.rn.f32 	%f87, %f355, %f366;
	mad.lo.s64 	%rd154, %rd162, %rd38, %rd153;
	cvta.to.global.u64 	%rd155, %rd37;
	shl.b64 	%rd156, %rd154, 2;
	add.s64 	%rd25, %rd155, %rd156;
	@%p105 bra 	$L__BB559_40;
	st.global.f32 	[%rd25], %f71;
$L__BB559_40:
	setp.le.s64 	%p116, %rd40, %rd8;
	@%p116 bra 	$L__BB559_42;
	st.global.f32 	[%rd25+128], %f72;
$L__BB559_42:
	setp.le.s64 	%p117, %rd40, %rd9;
	@%p117 bra 	$L__BB559_44;
	st.global.f32 	[%rd25+256], %f73;
$L__BB559_44:
	setp.le.s64 	%p118, %rd40, %rd10;
	@%p118 bra 	$L__BB559_46;
	st.global.f32 	[%rd25+384], %f74;
$L__BB559_46:
	setp.le.s64 	%p119, %rd40, %rd11;
	@%p119 bra 	$L__BB559_48;
	st.global.f32 	[%rd25+512], %f75;
$L__BB559_48:
	setp.le.s64 	%p120, %rd40, %rd12;
	@%p120 bra 	$L__BB559_50;
	st.global.f32 	[%rd25+640], %f76;
$L__BB559_50:
	setp.le.s64 	%p121, %rd40, %rd13;
	@%p121 bra 	$L__BB559_52;
	st.global.f32 	[%rd25+768], %f77;
$L__BB559_52:
	setp.le.s64 	%p122, %rd40, %rd14;
	@%p122 bra 	$L__BB559_54;
	st.global.f32 	[%rd25+896], %f78;
$L__BB559_54:
	add.s32 	%r406, %r350, 256;
	cvt.u64.u32 	%rd157, %r406;
	setp.le.s64 	%p123, %rd40, %rd157;
	@%p123 bra 	$L__BB559_56;
	st.global.f32 	[%rd25+1024], %f79;
$L__BB559_56:
	setp.le.s64 	%p124, %rd40, %rd15;
	@%p124 bra 	$L__BB559_58;
	st.global.f32 	[%rd25+1152], %f80;
$L__BB559_58:
	add.s32 	%r408, %r350, 320;
	cvt.u64.u32 	%rd158, %r408;
	setp.le.s64 	%p125, %rd40, %rd158;
	@%p125 bra 	$L__BB559_60;
	st.global.f32 	[%rd25+1280], %f81;
$L__BB559_60:
	setp.le.s64 	%p126, %rd40, %rd16;
	@%p126 bra 	$L__BB559_62;
	st.global.f32 	[%rd25+1408], %f82;
$L__BB559_62:
	setp.le.s64 	%p127, %rd40, %rd17;
	@%p127 bra 	$L__BB559_64;
	st.global.f32 	[%rd25+1536], %f83;
$L__BB559_64:
	setp.le.s64 	%p128, %rd40, %rd18;
	@%p128 bra 	$L__BB559_66;
	st.global.f32 	[%rd25+1664], %f84;
$L__BB559_66:
	setp.le.s64 	%p129, %rd40, %rd19;
	@%p129 bra 	$L__BB559_68;
	st.global.f32 	[%rd25+1792], %f85;
$L__BB559_68:
	setp.le.s64 	%p130, %rd40, %rd20;
	@%p130 bra 	$L__BB559_70;
	st.global.f32 	[%rd25+1920], %f86;
$L__BB559_70:
	setp.le.s64 	%p131, %rd40, %rd21;
	@%p131 bra 	$L__BB559_72;
	st.global.f32 	[%rd25+2048], %f87;
$L__BB559_72:
	ld.param.u64 	%rd161, [_Z15SoftmaxWarpImplI22BroadcastScaleMaskLoadIffbLm4EiE11DirectStoreIffEfLi1ELi17ELi32ELi1ELb1EL9Algorithm0EEvT_T0_ll_param_2];
	mov.u32 	%r409, %nctaid.x;
	mov.u32 	%r410, %ntid.y;
	mul.lo.s32 	%r411, %r409, %r410;
	cvt.s64.s32 	%rd159, %r411;
	add.s64 	%rd162, %rd162, %rd159;
	setp.lt.s64 	%p132, %rd162, %rd161;
	@%p132 bra 	$L__BB559_4;
$L__BB559_73:
	ret;

}
	// .globl	_Z15SoftmaxWarpImplI22BroadcastScaleMaskLoadIffbLm4EiE11DirectStoreIffEfLi1ELi18ELi32ELi1ELb0EL9Algorithm0EEvT_T0_ll
.visible .entry _Z15SoftmaxWarpImplI22BroadcastScaleMaskLoadIffbLm4EiE11DirectStoreIffEfLi1ELi18ELi32ELi1ELb0EL9Algorithm0EEvT_T0_ll(
	.param .align 8 .b8 _Z15SoftmaxWarpImplI22BroadcastScaleMaskLoadIffbLm4EiE11DirectStoreIffEfLi1ELi18ELi32ELi1ELb0EL9Algorithm0EEvT_T0_ll_param_0[120],
	.param .align 8 .b8 _Z15SoftmaxWarpImplI22BroadcastScaleMaskLoadIffbLm4EiE11DirectStoreIffEfLi1ELi18ELi32ELi1ELb0EL9Algorithm0EEvT_T0_ll_param_1[16],
	.param .u64 _Z15SoftmaxWarpImplI22BroadcastScaleMaskLoadIffbLm4EiE11DirectStoreIffEfLi1ELi18ELi32ELi1ELb0EL9Algorithm0EEvT_T0_ll_param_2,
	.param .u64 _Z15SoftmaxWarpImplI22BroadcastScaleMaskLoadIffbLm4EiE11DirectStoreIffEfLi1ELi18ELi32ELi1ELb0EL9Algorithm0EEvT_T0_ll_param_3
)
{
	.reg .pred 	%p<36>;
	.reg .b16 	%rs<19>;
	.reg .b32 	%r<401>;
	.reg .b32 	%f<333>;
	.reg .b64 	%rd<144>;

	ld.param.u64 	%rd23, [_Z15SoftmaxWarpImplI22BroadcastScaleMaskLoadIffbLm4EiE11DirectStoreIffEfLi1ELi18ELi32ELi1ELb0EL9Algorithm0EEvT_T0_ll_param_1+8];
	ld.param.u64 	%rd22, [_Z15SoftmaxWarpImplI22BroadcastScaleMaskLoadIffbLm4EiE11DirectStoreIffEfLi1ELi18ELi32ELi1ELb0EL9Algorithm0EEvT_T0_ll_param_1];
	ld.param.v2.f32 	{%f3, %f4}, [_Z15SoftmaxWarpImplI22BroadcastScaleMaskLoadIffbLm4EiE11DirectStoreIffEfLi1ELi18ELi32ELi1ELb0EL9Algorithm0EEvT_T0_ll_param_0+112];
	ld.param.u64 	%rd21, [_Z15SoftmaxWarpImplI22BroadcastScaleMaskLoadIffbLm4EiE11DirectStoreIffEfLi1ELi18ELi32ELi1ELb0EL9Algorithm0EEvT_T0_ll_param_0+104];
	ld.param.v2.u32 	{%r13, %r14}, [_Z15SoftmaxWarpImplI22BroadcastScaleMaskLoadIffbLm4EiE11DirectStoreIffEfLi1ELi18ELi32ELi1ELb0EL9Algorithm0EEvT_T0_ll_param_0+88];
	ld.param.v2.u32 	{%r11, %r12}, [_Z15SoftmaxWarpImplI22BroadcastScaleMaskLoadIffbLm4EiE11DirectStoreIffEfLi1ELi18ELi32ELi1ELb0EL9Algorithm0EEvT_T0_ll_param_0+80];
	ld.param.v2.u32 	{%r9, %r10}, [_Z15SoftmaxWarpImplI22BroadcastScaleMaskLoadIffbLm4EiE11DirectStoreIffEfLi1ELi18ELi32ELi1ELb0EL9Algorithm0EEvT_T0_ll_param_0+64];
	ld.param.v2.u32 	{%r7, %r8}, [_Z15SoftmaxWarpImplI22BroadcastScaleMaskLoadIffbLm4EiE11DirectStoreIffEfLi1ELi18ELi32ELi1ELb0EL9Algorithm0EEvT_T0_ll_param_0+56];
	ld.param.u64 	%rd17, [_Z15SoftmaxWarpImplI22BroadcastScaleMaskLoadIffbLm4EiE11DirectStoreIffEfLi1ELi18ELi32ELi1ELb0EL9Algorithm0EEvT_T0_ll_param_0+40];
	ld.param.u64 	%rd16, [_Z15SoftmaxWarpImplI22BroadcastScaleMaskLoadIffbLm4EiE11DirectStoreIffEfLi1ELi18ELi32ELi1ELb0EL9Algorithm0EEvT_T0_ll_param_0+32];
	ld.param.u64 	%rd15, [_Z15SoftmaxWarpImplI22BroadcastScaleMaskLoadIffbLm4EiE11DirectStoreIffEfLi1ELi18ELi32ELi1ELb0EL9Algorithm0EEvT_T0_ll_param_0+24];
	ld.param.u64 	%rd14, [_Z15SoftmaxWarpImplI22BroadcastScaleMaskLoadIffbLm4EiE11DirectStoreIffEfLi1ELi18ELi32ELi1ELb0EL9Algorithm0EEvT_T0_ll_param_0+16];
	ld.param.u64 	%rd13, [_Z15SoftmaxWarpImplI22BroadcastScaleMaskLoadIffbLm4EiE11DirectStoreIffEfLi1ELi18ELi32ELi1ELb0EL9Algorithm0EEvT_T0_ll_param_0+8];
	ld.param.u64 	%rd12, [_Z15SoftmaxWarpImplI22BroadcastScaleMaskLoadIffbLm4EiE11DirectStoreIffEfLi1ELi18ELi32ELi1ELb0EL9Algorithm0EEvT_T0_ll_param_0];
	ld.param.u64 	%rd24, [_Z15SoftmaxWarpImplI22BroadcastScaleMaskLoadIffbLm4EiE11DirectStoreIffEfLi1ELi18ELi32ELi1ELb0EL9Algorithm0EEvT_T0_ll_param_2];
	ld.param.u64 	%rd25, [_Z15SoftmaxWarpImplI22BroadcastScaleMaskLoadIffbLm4EiE11DirectStoreIffEfLi1ELi18ELi32ELi1ELb0EL9Algorithm0EEvT_T0_ll_param_3];
	setp.lt.s64 	%p1, %rd25, 577;
	@%p1 bra 	$L__BB560_2;
	mov.u64 	%rd26, $str;
	cvta.global.u64 	%rd27, %rd26;
	mov.u64 	%rd28, $str$1;
	cvta.global.u64 	%rd29, %rd28;
	mov.u64 	%rd30, __unnamed_546;
	cvta.global.u64 	%rd31, %rd30;
	{ // callseq 545, 0
	.param .b64 param0;
	st.param.b64 	[param0], %rd27;
	.param .b64 param1;
	st.param.b64 	[param1], %rd29;
	.param .b32 param2;
	st.param.b32 	[param2], 219;
	.param .b64 param3;
	st.param.b64 	[param3], %rd31;
	.param .b64 param4;
	st.param.b64 	[param4], 1;
	call.uni 
	__assertfail, 
	(
	param0, 
	param1, 
	param2, 
	param3, 
	param4
	);
	} // callseq 545
$L__BB560_2:
	mov.u32 	%r15, %ctaid.x;
	mov.u32 	%r16, %ntid.y;
	mov.u32 	%r17, %tid.y;
	mad.lo.s32 	%r18, %r15, %r16, %r17;
	mov.u32 	%r19, %nctaid.x;
	mul.lo.s32 	%r6, %r19, %r16;
	cvt.s64.s32 	%rd143, %r18;
	setp.le.s64 	%p2, %rd24, %rd143;
	@%p2 bra 	$L__BB560_5;
	cvta.to.global.u64 	%rd5, %rd12;
	cvta.to.global.u64 	%rd6, %rd13;
	mov.u32 	%r20, %tid.x;
	cvt.u64.u32 	%rd7, %r20;
	cvta.to.global.u64 	%rd8, %rd22;
	cvt.s64.s32 	%rd9, %r6;
$L__BB560_4:
	setp.eq.s64 	%p3, %rd17, 1;
	setp.eq.s64 	%p4, %rd16, 1;
	setp.eq.s64 	%p5, %rd15, 1;
	setp.eq.s64 	%p6, %rd14, 1;
	mad.lo.s64 	%rd32, %rd21, %rd143, %rd7;
	cvt.u32.u64 	%r21, %rd32;
	div.s32 	%r22, %r21, %r7;
	mul.lo.s32 	%r23, %r22, %r7;
	sub.s32 	%r24, %r21, %r23;
	div.s32 	%r25, %r24, %r8;
	mul.lo.s32 	%r26, %r25, %r8;
	sub.s32 	%r27, %r24, %r26;
	div.s32 	%r28, %r27, %r9;
	mul.lo.s32 	%r29, %r28, %r9;
	sub.s32 	%r30, %r27, %r29;
	selp.b32 	%r31, 0, %r22, %p6;
	selp.b32 	%r32, 0, %r25, %p5;
	selp.b32 	%r33, 0, %r28, %p4;
	selp.b32 	%r34, 0, %r30, %p3;
	mul.lo.s32 	%r35, %r11, %r31;
	mad.lo.s32 	%r36, %r12, %r32, %r35;
	mad.lo.s32 	%r37, %r13, %r33, %r36;
	mad.lo.s32 	%r38, %r14, %r34, %r37;
	shl.b64 	%rd33, %rd32, 32;
	shr.s64 	%rd34, %rd33, 30;
	add.s64 	%rd35, %rd5, %rd34;
	ld.global.f32 	%f5, [%rd35];
	cvt.s64.s32 	%rd36, %r38;
	add.s64 	%rd37, %rd6, %rd36;
	ld.global.u8 	%rs1, [%rd37];
	setp.eq.s16 	%p7, %rs1, 0;
	mul.f32 	%f6, %f5, %f4;
	selp.f32 	%f7, %f3, %f6, %p7;
	max.f32 	%f8, %f7, 0fFF800000;
	add.s64 	%rd38, %rd32, 32;
	cvt.u32.u64 	%r39, %rd38;
	div.s32 	%r40, %r39, %r7;
	mul.lo.s32 	%r41, %r40, %r7;
	sub.s32 	%r42, %r39, %r41;
	div.s32 	%r43, %r42, %r8;
	mul.lo.s32 	%r44, %r43, %r8;
	sub.s32 	%r45, %r42, %r44;
	div.s32 	%r46, %r45, %r9;
	mul.lo.s32 	%r47, %r46, %r9;
	sub.s32 	%r48, %r45, %r47;
	selp.b32 	%r49, 0, %r40, %p6;
	selp.b32 	%r50, 0, %r43, %p5;
	selp.b32 	%r51, 0, %r46, %p4;
	selp.b32 	%r52, 0, %r48, %p3;
	mul.lo.s32 	%r53, %r11, %r49;
	mad.lo.s32 	%r54, %r12, %r50, %r53;
	mad.lo.s32 	%r55, %r13, %r51, %r54;
	mad.lo.s32 	%r56, %r14, %r52, %r55;
	shl.b64 	%rd39, %rd38, 32;
	shr.s64 	%rd40, %rd39, 30;
	add.s64 	%rd41, %rd5, %rd40;
	ld.global.f32 	%f9, [%rd41];
	cvt.s64.s32 	%rd42, %r56;
	add.s64 	%rd43, %rd6, %rd42;
	ld.global.u8 	%rs2, [%rd43];
	setp.eq.s16 	%p8, %rs2, 0;
	mul.f32 	%f10, %f9, %f4;
	selp.f32 	%f11, %f3, %f10, %p8;
	max.f32 	%f12, %f8, %f11;
	add.s64 	%rd44, %rd32, 64;
	cvt.u32.u64 	%r57, %rd44;
	div.s32 	%r58, %r57, %r7;
	mul.lo.s32 	%r59, %r58, %r7;
	sub.s32 	%r60, %r57, %r59;
	div.s32 	%r61, %r60, %r8;
	mul.lo.s32 	%r62, %r61, %r8;
	sub.s32 	%r63, %r60, %r62;
	div.s32 	%r64, %r63, %r9;
	mul.lo.s32 	%r65, %r64, %r9;
	sub.s32 	%r66, %r63, %r65;
	selp.b32 	%r67, 0, %r58, %p6;
	selp.b32 	%r68, 0, %r61, %p5;
	selp.b32 	%r69, 0, %r64, %p4;
	selp.b32 	%r70, 0, %r66, %p3;
	mul.lo.s32 	%r71, %r11, %r67;
	mad.lo.s32 	%r72, %r12, %r68, %r71;
	mad.lo.s32 	%r73, %r13, %r69, %r72;
	mad.lo.s32 	%r74, %r14, %r70, %r73;
	shl.b64 	%rd45, %rd44, 32;
	shr.s64 	%rd46, %rd45, 30;
	add.s64 	%rd47, %rd5, %rd46;
	ld.global.f32 	%f13, [%rd47];
	cvt.s64.s32 	%rd48, %r74;
	add.s64 	%rd49, %rd6, %rd48;
	ld.global.u8 	%rs3, [%rd49];
	setp.eq.s16 	%p9, %rs3, 0;
	mul.f32 	%f14, %f13, %f4;
	selp.f32 	%f15, %f3, %f14, %p9;
	max.f32 	%f16, %f12, %f15;
	add.s64 	%rd50, %rd32, 96;
	cvt.u32.u64 	%r75, %rd50;
	div.s32 	%r76, %r75, %r7;
	mul.lo.s32 	%r77, %r76, %r7;
	sub.s32 	%r78, %r75, %r77;
	div.s32 	%r79, %r78, %r8;
	mul.lo.s32 	%r80, %r79, %r8;
	sub.s32 	%r81, %r78, %r80;
	div.s32 	%r82, %r81, %r9;
	mul.lo.s32 	%r83, %r82, %r9;
	sub.s32 	%r84, %r81, %r83;
	selp.b32 	%r85, 0, %r76, %p6;
	selp.b32 	%r86, 0, %r79, %p5;
	selp.b32 	%r87, 0, %r82, %p4;
	selp.b32 	%r88, 0, %r84, %p3;
	mul.lo.s32 	%r89, %r11, %r85;
	mad.lo.s32 	%r90, %r12, %r86, %r89;
	mad.lo.s32 	%r91, %r13, %r87, %r90;
	mad.lo.s32 	%r92, %r14, %r88, %r91;
	shl.b64 	%rd51, %rd50, 32;
	shr.s64 	%rd52, %rd51, 30;
	add.s64 	%rd53, %rd5, %rd52;
	ld.global.f32 	%f17, [%rd53];
	cvt.s64.s32 	%rd54, %r92;
	add.s64 	%rd55, %rd6, %rd54;
	ld.global.u8 	%rs4, [%rd55];
	setp.eq.s16 	%p10, %rs4, 0;
	mul.f32 	%f18, %f17, %f4;
	selp.f32 	%f19, %f3, %f18, %p10;
	max.f32 	%f20, %f16, %f19;
	add.s64 	%rd56, %rd32, 128;
	cvt.u32.u64 	%r93, %rd56;
	div.s32 	%r94, %r93, %r7;
	mul.lo.s32 	%r95, %r94, %r7;
	sub.s32 	%r96, %r93, %r95;
	div.s32 	%r97, %r96, %r8;
	mul.lo.s32 	%r98, %r97, %r8;
	sub.s32 	%r99, %r96, %r98;
	div.s32 	%r100, %r99, %r9;
	mul.lo.s32 	%r101, %r100, %r9;
	sub.s32 	%r102, %r99, %r101;
	selp.b32 	%r103, 0, %r94, %p6;
	selp.b32 	%r104, 0, %r97, %p5;
	selp.b32 	%r105, 0, %r100, %p4;
	selp.b32 	%r106, 0, %r102, %p3;
	mul.lo.s32 	%r107, %r11, %r103;
	mad.lo.s32 	%r108, %r12, %r104, %r107;
	mad.lo.s32 	%r109, %r13, %r105, %r108;
	mad.lo.s32 	%r110, %r14, %r106, %r109;
	shl.b64 	%rd57, %rd56, 32;
	shr.s64 	%rd58, %rd57, 30;
	add.s64 	%rd59, %rd5, %rd58;
	ld.global.f32 	%f21, [%rd59];
	cvt.s64.s32 	%rd60, %r110;
	add.s64 	%rd61, %rd6, %rd60;
	ld.global.u8 	%rs5, [%rd61];
	setp.eq.s16 	%p11, %rs5, 0;
	mul.f32 	%f22, %f21, %f4;
	selp.f32 	%f23, %f3, %f22, %p11;
	max.f32 	%f24, %f20, %f23;
	add.s64 	%rd62, %rd32, 160;
	cvt.u32.u64 	%r111, %rd62;
	div.s32 	%r112, %r111, %r7;
	mul.lo.s32 	%r113, %r112, %r7;
	sub.s32 	%r114, %r111, %r113;
	div.s32 	%r115, %r114, %r8;
	mul.lo.s32 	%r116, %r115, %r8;
	sub.s32 	%r117, %r114, %r116;
	div.s32 	%r118, %r117, %r9;
	mul.lo.s32 	%r119, %r118, %r9;
	sub.s32 	%r120, %r117, %r119;
	selp.b32 	%r121, 0, %r112, %p6;
	selp.b32 	%r122, 0, %r115, %p5;
	selp.b32 	%r123, 0, %r118, %p4;
	selp.b32 	%r124, 0, %r120, %p3;
	mul.lo.s32 	%r125, %r11, %r121;
	mad.lo.s32 	%r126, %r12, %r122, %r125;
	mad.lo.s32 	%r127, %r13, %r123, %r126;
	mad.lo.s32 	%r128, %r14, %r124, %r127;
	shl.b64 	%rd63, %rd62, 32;
	shr.s64 	%rd64, %rd63, 30;
	add.s64 	%rd65, %rd5, %rd64;
	ld.global.f32 	%f25, [%rd65];
	cvt.s64.s32 	%rd66, %r128;
	add.s64 	%rd67, %rd6, %rd66;
	ld.global.u8 	%rs6, [%rd67];
	setp.eq.s16 	%p12, %rs6, 0;
	mul.f32 	%f26, %f25, %f4;
	selp.f32 	%f27, %f3, %f26, %p12;
	max.f32 	%f28, %f24, %f27;
	add.s64 	%rd68, %rd32, 192;
	cvt.u32.u64 	%r129, %rd68;
	div.s32 	%r130, %r129, %r7;
	mul.lo.s32 	%r131, %r130, %r7;
	sub.s32 	%r132, %r129, %r131;
	div.s32 	%r133, %r132, %r8;
	mul.lo.s32 	%r134, %r133, %r8;
	sub.s32 	%r135, %r132, %r134;
	div.s32 	%r136, %r135, %r9;
	mul.lo.s32 	%r137, %r136, %r9;
	sub.s32 	%r138, %r135, %r137;
	selp.b32 	%r139, 0, %r130, %p6;
	selp.b32 	%r140, 0, %r133, %p5;
	selp.b32 	%r141, 0, %r136, %p4;
	selp.b32 	%r142, 0, %r138, %p3;
	mul.lo.s32 	%r143, %r11, %r139;
	mad.lo.s32 	%r144, %r12, %r140, %r143;
	mad.lo.s32 	%r145, %r13, %r141, %r144;
	mad.lo.s32 	%r146, %r14, %r142, %r145;
	shl.b64 	%rd69, %rd68, 32;
	shr.s64 	%rd70, %rd69, 30;
	add.s64 	%rd71, %rd5, %rd70;
	ld.global.f32 	%f29, [%rd71];
	cvt.s64.s32 	%rd72, %r146;
	add.s64 	%rd73, %rd6, %rd72;
	ld.global.u8 	%rs7, [%rd73];
	setp.eq.s16 	%p13, %rs7, 0;
	mul.f32 	%f30, %f29, %f4;
	selp.f32 	%f31, %f3, %f30, %p13;
	max.f32 	%f32, %f28, %f31;
	add.s64 	%rd74, %rd32, 224;
	cvt.u32.u64 	%r147, %rd74;
	div.s32 	%r148, %r147, %r7;
	mul.lo.s32 	%r149, %r148, %r7;
	sub.s32 	%r150, %r147, %r149;
	div.s32 	%r151, %r150, %r8;
	mul.lo.s32 	%r152, %r151, %r8;
	sub.s32 	%r153, %r150, %r152;
	div.s32 	%r154, %r153, %r9;
	mul.lo.s32 	%r155, %r154, %r9;
	sub.s32 	%r156, %r153, %r155;
	selp.b32 	%r157, 0, %r148, %p6;
	selp.b32 	%r158, 0, %r151, %p5;
	selp.b32 	%r159, 0, %r154, %p4;
	selp.b32 	%r160, 0, %r156, %p3;
	mul.lo.s32 	%r161, %r11, %r157;
	mad.lo.s32 	%r162, %r12, %r158, %r161;
	mad.lo.s32 	%r163, %r13, %r159, %r162;
	mad.lo.s32 	%r164, %r14, %r160, %r163;
	shl.b64 	%rd75, %rd74, 32;
	shr.s64 	%rd76, %rd75, 30;
	add.s64 	%rd77, %rd5, %rd76;
	ld.global.f32 	%f33, [%rd77];
	cvt.s64.s32 	%rd78, %r164;
	add.s64 	%rd79, %rd6, %rd78;
	ld.global.u8 	%rs8, [%rd79];
	setp.eq.s16 	%p14, %rs8, 0;
	mul.f32 	%f34, %f33, %f4;
	selp.f32 	%f35, %f3, %f34, %p14;
	max.f32 	%f36, %f32, %f35;
	add.s64 	%rd80, %rd32, 256;
	cvt.u32.u64 	%r165, %rd80;
	div.s32 	%r166, %r165, %r7;
	mul.lo.s32 	%r167, %r166, %r7;
	sub.s32 	%r168, %r165, %r167;
	div.s32 	%r169, %r168, %r8;
	mul.lo.s32 	%r170, %r169, %r8;
	sub.s32 	%r171, %r168, %r170;
	div.s32 	%r172, %r171, %r9;
	mul.lo.s32 	%r173, %r172, %r9;
	sub.s32 	%r174, %r171, %r173;
	selp.b32 	%r175, 0, %r166, %p6;
	selp.b32 	%r176, 0, %r169, %p5;
	selp.b32 	%r177, 0, %r172, %p4;
	selp.b32 	%r178, 0, %r174, %p3;
	mul.lo.s32 	%r179, %r11, %r175;
	mad.lo.s32 	%r180, %r12, %r176, %r179;
	mad.lo.s32 	%r181, %r13, %r177, %r180;
	mad.lo.s32 	%r182, %r14, %r178, %r181;
	shl.b64 	%rd81, %rd80, 32;
	shr.s64 	%rd82, %rd81, 30;
	add.s64 	%rd83, %rd5, %rd82;
	ld.global.f32 	%f37, [%rd83];
	cvt.s64.s32 	%rd84, %r182;
	add.s64 	%rd85, %rd6, %rd84;
	ld.global.u8 	%rs9, [%rd85];
	setp.eq.s16 	%p15, %rs9, 0;
	mul.f32 	%f38, %f37, %f4;
	selp.f32 	%f39, %f3, %f38, %p15;
	max.f32 	%f40, %f36, %f39;
	add.s64 	%rd86, %rd32, 288;
	cvt.u32.u64 	%r183, %rd86;
	div.s32 	%r184, %r183, %r7;
	mul.lo.s32 	%r185, %r184, %r7;
	sub.s32 	%r186, %r183, %r185;
	div.s32 	%r187, %r186, %r8;
	mul.lo.s32 	%r188, %r187, %r8;
	sub.s32 	%r189, %r186, %r188;
	div.s32 	%r190, %r189, %r9;
	mul.lo.s32 	%r191, %r190, %r9;
	sub.s32 	%r192, %r189, %r191;
	selp.b32 	%r193, 0, %r184, %p6;
	selp.b32 	%r194, 0, %r187, %p5;
	selp.b32 	%r195, 0, %r190, %p4;
	selp.b32 	%r196, 0, %r192, %p3;
	mul.lo.s32 	%r197, %r11, %r193;
	mad.lo.s32 	%r198, %r12, %r194, %r197;
	mad.lo.s32 	%r199, %r13, %r195, %r198;
	mad.lo.s32 	%r200, %r14, %r196, %r199;
	shl.b64 	%rd87, %rd86, 32;
	shr.s64 	%rd88, %rd87, 30;
	add.s64 	%rd89, %rd5, %rd88;
	ld.global.f32 	%f41, [%rd89];
	cvt.s64.s32 	%rd90, %r200;
	add.s64 	%rd91, %rd6, %rd90;
	ld.global.u8 	%rs10, [%rd91];
	setp.eq.s16 	%p16, %rs10, 0;
	mul.f32 	%f42, %f41, %f4;
	selp.f32 	%f43, %f3, %f42, %p16;
	max.f32 	%f44, %f40, %f43;
	add.s64 	%rd92, %rd32, 320;
	cvt.u32.u64 	%r201, %rd92;
	div.s32 	%r202, %r201, %r7;
	mul.lo.s32 	%r203, %r202, %r7;
	sub.s32 	%r204, %r201, %r203;
	div.s32 	%r205, %r204, %r8;
	mul.lo.s32 	%r206, %r205, %r8;
	sub.s32 	%r207, %r204, %r206;
	div.s32 	%r208, %r207, %r9;
	mul.lo.s32 	%r209, %r208, %r9;
	sub.s32 	%r210, %r207, %r209;
	selp.b32 	%r211, 0, %r202, %p6;
	selp.b32 	%r212, 0, %r205, %p5;
	selp.b32 	%r213, 0, %r208, %p4;
	selp.b32 	%r214, 0, %r210, %p3;
	mul.lo.s32 	%r215, %r11, %r211;
	mad.lo.s32 	%r216, %r12, %r212, %r215;
	mad.lo.s32 	%r217, %r13, %r213, %r216;
	mad.lo.s32 	%r218, %r14, %r214, %r217;
	shl.b64 	%rd93, %rd92, 32;
	shr.s64 	%rd94, %rd93, 30;
	add.s64 	%rd95, %rd5, %rd94;
	ld.global.f32 	%f45, [%rd95];
	cvt.s64.s32 	%rd96, %r218;
	add.s64 	%rd97, %rd6, %rd96;
	ld.global.u8 	%rs11, [%rd97];
	setp.eq.s16 	%p17, %rs11, 0;
	mul.f32 	%f46, %f45, %f4;
	selp.f32 	%f47, %f3, %f46, %p17;
	max.f32 	%f48, %f44, %f47;
	add.s64 	%rd98, %rd32, 352;
	cvt.u32.u64 	%r219, %rd98;
	div.s32 	%r220, %r219, %r7;
	mul.lo.s32 	%r221, %r220, %r7;
	sub.s32 	%r222, %r219, %r221;
	div.s32 	%r223, %r222, %r8;
	mul.lo.s32 	%r224, %r223, %r8;
	sub.s32 	%r225, %r222, %r224;
	div.s32 	%r226, %r225, %r9;
	mul.lo.s32 	%r227, %r226, %r9;
	sub.s32 	%r228, %r225, %r227;
	selp.b32 	%r229, 0, %r220, %p6;
	selp.b32 	%r230, 0, %r223, %p5;
	selp.b32 	%r231, 0, %r226, %p4;
	selp.b32 	%r232, 0, %r228, %p3;
	mul.lo.s32 	%r233, %r11, %r229;
	mad.lo.s32 	%r234, %r12, %r230, %r233;
	mad.lo.s32 	%r235, %r13, %r231, %r234;
	mad.lo.s32 	%r236, %r14, %r232, %r235;
	shl.b64 	%rd99, %rd98, 32;
	shr.s64 	%rd100, %rd99, 30;
	add.s64 	%rd101, %rd5, %rd100;
	ld.global.f32 	%f49, [%rd101];
	cvt.s64.s32 	%rd102, %r236;
	add.s64 	%rd103, %rd6, %rd102;
	ld.global.u8 	%rs12, [%rd103];
	setp.eq.s16 	%p18, %rs12, 0;
	mul.f32 	%f50, %f49, %f4;
	selp.f32 	%f51, %f3, %f50, %p18;
	max.f32 	%f52, %f48, %f51;
	add.s64 	%rd104, %rd32, 384;
	cvt.u32.u64 	%r237, %rd104;
	div.s32 	%r238, %r237, %r7;
	mul.lo.s32 	%r239, %r238, %r7;
	sub.s32 	%r240, %r237, %r239;
	div.s32 	%r241, %r240, %r8;
	mul.lo.s32 	%r242, %r241, %r8;
	sub.s32 	%r243, %r240, %r242;
	div.s32 	%r244, %r243, %r9;
	mul.lo.s32 	%r245, %r244, %r9;
	sub.s32 	%r246, %r243, %r245;
	selp.b32 	%r247, 0, %r238, %p6;
	selp.b32 	%r248, 0, %r241, %p5;
	selp.b32 	%r249, 0, %r244, %p4;
	selp.b32 	%r250, 0, %r246, %p3;
	mul.lo.s32 	%r251, %r11, %r247;
	mad.lo.s32 	%r252, %r12, %r248, %r251;
	mad.lo.s32 	%r253, %r13, %r249, %r252;
	mad.lo.s32 	%r254, %r14, %r250, %r253;
	shl.b64 	%rd105, %rd104, 32;
	shr.s64 	%rd106, %rd105, 30;
	add.s64 	%rd107, %rd5, %rd106;
	ld.global.f32 	%f53, [%rd107];
	cvt.s64.s32 	%rd108, %r254;
	add.s64 	%rd109, %rd6, %rd108;
	ld.global.u8 	%rs13, [%rd109];
	setp.eq.s16 	%p19, %rs13, 0;
	mul.f32 	%f54, %f53, %f4;
	selp.f32 	%f55, %f3, %f54, %p19;
	max.f32 	%f56, %f52, %f55;
	add.s64 	%rd110, %rd32, 416;
	cvt.u32.u64 	%r255, %rd110;
	div.s32 	%r256, %r255, %r7;
	mul.lo.s32 	%r257, %r256, %r7;
	sub.s32 	%r258, %r255, %r257;
	div.s32 	%r259, %r258, %r8;
	mul.lo.s32 	%r260, %r259, %r8;
	sub.s32 	%r261, %r258, %r260;
	div.s32 	%r262, %r261, %r9;
	mul.lo.s32 	%r263, %r262, %r9;
	sub.s32 	%r264, %r261, %r263;
	selp.b32 	%r265, 0, %r256, %p6;
	selp.b32 	%r266, 0, %r259, %p5;
	selp.b32 	%r267, 0, %r262, %p4;
	selp.b32 	%r268, 0, %r264, %p3;
	mul.lo.s32 	%r269, %r11, %r265;
	mad.lo.s32 	%r270, %r12, %r266, %r269;
	mad.lo.s32 	%r271, %r13, %r267, %r270;
	mad.lo.s32 	%r272, %r14, %r268, %r271;
	shl.b64 	%rd111, %rd110, 32;
	shr.s64 	%rd112, %rd111, 30;
	add.s64 	%rd113, %rd5, %rd112;
	ld.global.f32 	%f57, [%rd113];
	cvt.s64.s32 	%rd114, %r272;
	add.s64 	%rd115, %rd6, %rd114;
	ld.global.u8 	%rs14, [%rd115];
	setp.eq.s16 	%p20, %rs14, 0;
	mul.f32 	%f58, %f57, %f4;
	selp.f32 	%f59, %f3, %f58, %p20;
	max.f32 	%f60, %f56, %f59;
	add.s64 	%rd116, %rd32, 448;
	cvt.u32.u64 	%r273, %rd116;
	div.s32 	%r274, %r273, %r7;
	mul.lo.s32 	%r275, %r274, %r7;
	sub.s32 	%r276, %r273, %r275;
	div.s32 	%r277, %r276, %r8;
	mul.lo.s32 	%r278, %r277, %r8;
	sub.s32 	%r279, %r276, %r278;
	div.s32 	%r280, %r279, %r9;
	mul.lo.s32 	%r281, %r280, %r9;
	sub.s32 	%r282, %r279, %r281;
	selp.b32 	%r283, 0, %r274, %p6;
	selp.b32 	%r284, 0, %r277, %p5;
	selp.b32 	%r285, 0, %r280, %p4;
	selp.b32 	%r286, 0, %r282, %p3;
	mul.lo.s32 	%r287, %r11, %r283;
	mad.lo.s32 	%r288, %r12, %r284, %r287;
	mad.lo.s32 	%r289, %r13, %r285, %r288;
	mad.lo.s32 	%r290, %r14, %r286, %r289;
	shl.b64 	%rd117, %rd116, 32;
	shr.s64 	%rd118, %rd117, 30;
	add.s64 	%rd119, %rd5, %rd118;
	ld.global.f32 	%f61, [%rd119];
	cvt.s64.s32 	%rd120, %r290;
	add.s64 	%rd121, %rd6, %rd120;
	ld.global.u8 	%rs15, [%rd121];
	setp.eq.s16 	%p21, %rs15, 0;
	mul.f32 	%f62, %f61, %f4;
	selp.f32 	%f63, %f3, %f62, %p21;
	max.f32 	%f64, %f60, %f63;
	add.s64 	%rd122, %rd32, 480;
	cvt.u32.u64 	%r291, %rd122;
	div.s32 	%r292, %r291, %r7;
	mul.lo.s32 	%r293, %r292, %r7;
	sub.s32 	%r294, %r291, %r293;
	div.s32 	%r295, %r294, %r8;
	mul.lo.s32 	%r296, %r295, %r8;
	sub.s32 	%r297, %r294, %r296;
	div.s32 	%r298, %r297, %r9;
	mul.lo.s32 	%r299, %r298, %r9;
	sub.s32 	%r300, %r297, %r299;
	selp.b32 	%r301, 0, %r292, %p6;
	selp.b32 	%r302, 0, %r295, %p5;
	selp.b32 	%r303, 0, %r298, %p4;
	selp.b32 	%r304, 0, %r300, %p3;
	mul.lo.s32 	%r305, %r11, %r301;
	mad.lo.s32 	%r306, %r12, %r302, %r305;
	mad.lo.s32 	%r307, %r13, %r303, %r306;
	mad.lo.s32 	%r308, %r14, %r304, %r307;
	shl.b64 	%rd123, %rd122, 32;
	shr.s64 	%rd124, %rd123, 30;
	add.s64 	%rd125, %rd5, %rd124;
	ld.global.f32 	%f65, [%rd125];
	cvt.s64.s32 	%rd126, %r308;
	add.s64 	%rd127, %rd6, %rd126;
	ld.global.u8 	%rs16, [%rd127];
	setp.eq.s16 	%p22, %rs16, 0;
	mul.f32 	%f66, %f65, %f4;
	selp.f32 	%f67, %f3, %f66, %p22;
	max.f32 	%f68, %f64, %f67;
	add.s64 	%rd128, %rd32, 512;
	cvt.u32.u64 	%r309, %rd128;
	div.s32 	%r310, %r309, %r7;
	mul.lo.s32 	%r311, %r310, %r7;
	sub.s32 	%r312, %r309, %r311;
	div.s32 	%r313, %r312, %r8;
	mul.lo.s32 	%r314, %r313, %r8;
	sub.s32 	%r315, %r312, %r314;
	div.s32 	%r316, %r315, %r9;
	mul.lo.s32 	%r317, %r316, %r9;
	sub.s32 	%r318, %r315, %r317;
	selp.b32 	%r319, 0, %r310, %p6;
	selp.b32 	%r320, 0, %r313, %p5;
	selp.b32 	%r321, 0, %r316, %p4;
	selp.b32 	%r322, 0, %r318, %p3;
	mul.lo.s32 	%r323, %r11, %r319;
	mad.lo.s32 	%r324, %r12, %r320, %r323;
	mad.lo.s32 	%r325, %r13, %r321, %r324;
	mad.lo.s32 	%r326, %r14, %r322, %r325;
	shl.b64 	%rd129, %rd128, 32;
	shr.s64 	%rd130, %rd129, 30;
	add.s64 	%rd131, %rd5, %rd130;
	ld.global.f32 	%f69, [%rd131];
	cvt.s64.s32 	%rd132, %r326;
	add.s64 	%rd133, %rd6, %rd132;
	ld.global.u8 	%rs17, [%rd133];
	setp.eq.s16 	%p23, %rs17, 0;
	mul.f32 	%f70, %f69, %f4;
	selp.f32 	%f71, %f3, %f70, %p23;
	max.f32 	%f72, %f68, %f71;
	add.s64 	%rd134, %rd32, 544;
	cvt.u32.u64 	%r327, %rd134;
	div.s32 	%r328, %r327, %r7;
	mul.lo.s32 	%r329, %r328, %r7;
	sub.s32 	%r330, %r327, %r329;
	div.s32 	%r331, %r330, %r8;
	mul.lo.s32 	%r332, %r331, %r8;
	sub.s32 	%r333, %r330, %r332;
	div.s32 	%r334, %r333, %r9;
	mul.lo.s32 	%r335, %r334, %r9;
	sub.s32 	%r336, %r333, %r335;
	selp.b32 	%r337, 0, %r328, %p6;
	selp.b32 	%r338, 0, %r331, %p5;
	selp.b32 	%r339, 0, %r334, %p4;
	selp.b32 	%r340, 0, %r336, %p3;
	mul.lo.s32 	%r341, %r11, %r337;
	mad.lo.s32 	%r342, %r12, %r338, %r341;
	mad.lo.s32 	%r343, %r13, %r339, %r342;
	mad.lo.s32 	%r344, %r14, %r340, %r343;
	shl.b64 	%rd135, %rd134, 32;
	shr.s64 	%rd136, %rd135, 30;
	add.s64 	%rd137, %rd5, %rd136;
	ld.global.f32 	%f73, [%rd137];
	cvt.s64.s32 	%rd138, %r344;
	add.s64 	%rd139, %rd6, %rd138;
	ld.global.u8 	%rs18, [%rd139];
	setp.eq.s16 	%p24, %rs18, 0;
	mul.f32 	%f74, %f73, %f4;
	selp.f32 	%f75, %f3, %f74, %p24;
	max.f32 	%f76, %f72, %f75;
	mov.b32 	%r345, %f76;
	shfl.sync.bfly.b32	%r346|%p25, %r345, 16, 31, -1;
	mov.b32 	%f77, %r346;
	max.f32 	%f78, %f76, %f77;
	mov.b32 	%r347, %f78;
	shfl.sync.bfly.b32	%r348|%p26, %r347, 8, 31, -1;
	mov.b32 	%f79, %r348;
	max.f32 	%f80, %f78, %f79;
	mov.b32 	%r349, %f80;
	shfl.sync.bfly.b32	%r350|%p27, %r349, 4, 31, -1;
	mov.b32 	%f81, %r350;
	max.f32 	%f82, %f80, %f81;
	mov.b32 	%r351, %f82;
	shfl.sync.bfly.b32	%r352|%p28, %r351, 2, 31, -1;
	mov.b32 	%f83, %r352;
	max.f32 	%f84, %f82, %f83;
	mov.b32 	%r353, %f84;
	shfl.sync.bfly.b32	%r354|%p29, %r353, 1, 31, -1;
	mov.b32 	%f85, %r354;
	max.f32 	%f86, %f84, %f85;
	sub.f32 	%f87, %f7, %f86;
	fma.rn.f32 	%f88, %f87, 0f3BBB989D, 0f3F000000;
	cvt.sat.f32.f32 	%f89, %f88;
	mov.f32 	%f90, 0f4B400001;
	mov.f32 	%f91, 0f437C0000;
	fma.rm.f32 	%f92, %f89, %f91, %f90;
	add.f32 	%f93, %f92, 0fCB40007F;
	neg.f32 	%f94, %f93;
	fma.rn.f32 	%f95, %f87, 0f3FB8AA3B, %f94;
	fma.rn.f32 	%f96, %f87, 0f32A57060, %f95;
	mov.b32 	%r355, %f92;
	shl.b32 	%r356, %r355, 23;
	mov.b32 	%f97, %r356;
	ex2.approx.ftz.f32 	%f98, %f96;
	mul.f32 	%f99, %f98, %f97;
	add.f32 	%f100, %f99, 0f00000000;
	sub.f32 	%f101, %f11, %f86;
	fma.rn.f32 	%f102, %f101, 0f3BBB989D, 0f3F000000;
	cvt.sat.f32.f32 	%f103, %f102;
	fma.rm.f32 	%f104, %f103, %f91, %f90;
	add.f32 	%f105, %f104, 0fCB40007F;
	neg.f32 	%f106, %f105;
	fma.rn.f32 	%f107, %f101, 0f3FB8AA3B, %f106;
	fma.rn.f32 	%f108, %f101, 0f32A57060, %f107;
	mov.b32 	%r357, %f104;
	shl.b32 	%r358, %r357, 23;
	mov.b32 	%f109, %r358;
	ex2.approx.ftz.f32 	%f110, %f108;
	mul.f32 	%f111, %f110, %f109;
	add.f32 	%f112, %f100, %f111;
	sub.f32 	%f113, %f15, %f86;
	fma.rn.f32 	%f114, %f113, 0f3BBB989D, 0f3F000000;
	cvt.sat.f32.f32 	%f115, %f114;
	fma.rm.f32 	%f116, %f115, %f91, %f90;
	add.f32 	%f117, %f116, 0fCB40007F;
	neg.f32 	%f118, %f117;
	fma.rn.f32 	%f119, %f113, 0f3FB8AA3B, %f118;
	fma.rn.f32 	%f120, %f113, 0f32A57060, %f119;
	mov.b32 	%r359, %f116;
	shl.b32 	%r360, %r359, 23;
	mov.b32 	%f121, %r360;
	ex2.approx.ftz.f32 	%f122, %f120;
	mul.f32 	%f123, %f122, %f121;
	add.f32 	%f124, %f112, %f123;
	sub.f32 	%f125, %f19, %f86;
	fma.rn.f32 	%f126, %f125, 0f3BBB989D, 0f3F000000;
	cvt.sat.f32.f32 	%f127, %f126;
	fma.rm.f32 	%f128, %f127, %f91, %f90;
	add.f32 	%f129, %f128, 0fCB40007F;
	neg.f32 	%f130, %f129;
	fma.rn.f32 	%f131, %f125, 0f3FB8AA3B, %f130;
	fma.rn.f32 	%f132, %f125, 0f32A57060, %f131;
	mov.b32 	%r361, %f128;
	shl.b32 	%r362, %r361, 23;
	mov.b32 	%f133, %r362;
	ex2.approx.ftz.f32 	%f134, %f132;
	mul.f32 	%f135, %f134, %f133;
	add.f32 	%f136, %f124, %f135;
	sub.f32 	%f137, %f23, %f86;
	fma.rn.f32 	%f138, %f137, 0f3BBB989D, 0f3F000000;
	cvt.sat.f32.f32 	%f139, %f138;
	fma.rm.f32 	%f140, %f139, %f91, %f90;
	add.f32 	%f141, %f140, 0fCB40007F;
	neg.f32 	%f142, %f141;
	fma.rn.f32 	%f143, %f137, 0f3FB8AA3B, %f142;
	fma.rn.f32 	%f144, %f137, 0f32A57060, %f143;
	mov.b32 	%r363, %f140;
	shl.b32 	%r364, %r363, 23;
	mov.b32 	%f145, %r364;
	ex2.approx.ftz.f32 	%f146, %f144;
	mul.f32 	%f147, %f146, %f145;
	add.f32 	%f148, %f136, %f147;
	sub.f32 	%f149, %f27, %f86;
	fma.rn.f32 	%f150, %f149, 0f3BBB989D, 0f3F000000;
	cvt.sat.f32.f32 	%f151, %f150;
	fma.rm.f32 	%f152, %f151, %f91, %f90;
	add.f32 	%f153, %f152, 0fCB40007F;
	neg.f32 	%f154, %f153;
	fma.rn.f32 	%f155, %f149, 0f3FB8AA3B, %f154;
	fma.rn.f32 	%f156, %f149, 0f32A57060, %f155;
	mov.b32 	%r365, %f152;
	shl.b32 	%r366, %r365, 23;
	mov.b32 	%f157, %r366;
	ex2.approx.ftz.f32 	%f158, %f156;
	mul.f32 	%f159, %f158, %f157;
	add.f32 	%f160, %f148, %f159;
	sub.f32 	%f161, %f31, %f86;
	fma.rn.f32 	%f162, %f161, 0f3BBB989D, 0f3F000000;
	cvt.sat.f32.f32 	%f163, %f162;
	fma.rm.f32 	%f164, %f163, %f91, %f90;
	add.f32 	%f165, %f164, 0fCB40007F;
	neg.f32 	%f166, %f165;
	fma.rn.f32 	%f167, %f161, 0f3FB8AA3B, %f166;
	fma.rn.f32 	%f168, %f161, 0f32A57060, %f167;
	mov.b32 	%r367, %f164;
	shl.b32 	%r368, %r367, 23;
	mov.b32 	%f169, %r368;
	ex2.approx.ftz.f32 	%f170, %f168;
	mul.f32 	%f171, %f170, %f169;
	add.f32 	%f172, %f160, %f171;
	sub.f32 	%f173, %f35, %f86;
	fma.rn.f32 	%f174, %f173, 0f3BBB989D, 0f3F000000;
	cvt.sat.f32.f32 	%f175, %f174;
	fma.rm.f32 	%f176, %f175, %f91, %f90;
	add.f32 	%f177, %f176, 0fCB40007F;
	neg.f32 	%f178, %f177;
	fma.rn.f32 	%f179, %f173, 0f3FB8AA3B, %f178;
	fma.rn.f32 	%f180, %f173, 0f32A57060, %f179;
	mov.b32 	%r369, %f176;
	shl.b32 	%r370, %r369, 23;
	mov.b32 	%f181, %r370;
	ex2.approx.ftz.f32 	%f182, %f180;
	mul.f32 	%f183, %f182, %f181;
	add.f32 	%f184, %f172, %f183;
	sub.f32 	%f185, %f39, %f86;
	fma.rn.f32 	%f186, %f185, 0f3BBB989D, 0f3F000000;
	cvt.sat.f32.f32 	%f187, %f186;
	fma.rm.f32 	%f188, %f187, %f91, %f90;
	add.f32 	%f189, %f188, 0fCB40007F;
	neg.f32 	%f190, %f189;
	fma.rn.f32 	%f191, %f185, 0f3FB8AA3B, %f190;
	fma.rn.f32 	%f192, %f185, 0f32A57060, %f191;
	mov.b32 	%r371, %f188;
	shl.b32 	%r372, %r371, 23;
	mov.b32 	%f193, %r372;
	ex2.approx.ftz.f32 	%f194, %f192;
	mul.f32 	%f195, %f194, %f193;
	add.f32 	%f196, %f184, %f195;
	sub.f32 	%f197, %f43, %f86;
	fma.rn.f32 	%f198, %f197, 0f3BBB989D, 0f3F000000;
	cvt.sat.f32.f32 	%f199, %f198;
	fma.rm.f32 	%f200, %f199, %f91, %f90;
	add.f32 	%f201, %f200, 0fCB40007F;
	neg.f32 	%f202, %f201;
	fma.rn.f32 	%f203, %f197, 0f3FB8AA3B, %f202;
	fma.rn.f32 	%f204, %f197, 0f32A57060, %f203;
	mov.b32 	%r373, %f200;
	shl.b32 	%r374, %r373, 23;
	mov.b32 	%f205, %r374;
	ex2.approx.ftz.f32 	%f206, %f204;
	mul.f32 	%f207, %f206, %f205;
	add.f32 	%f208, %f196, %f207;
	sub.f32 	%f209, %f47, %f86;
	fma.rn.f32 	%f210, %f209, 0f3BBB989D, 0f3F000000;
	cvt.sat.f32.f32 	%f211, %f210;
	fma.rm.f32 	%f212, %f211, %f91, %f90;
	add.f32 	%f213, %f212, 0fCB40007F;
	neg.f32 	%f214, %f213;
	fma.rn.f32 	%f215, %f209, 0f3FB8AA3B, %f214;
	fma.rn.f32 	%f216, %f209, 0f32A57060, %f215;
	mov.b32 	%r375, %f212;
	shl.b32 	%r376, %r375, 23;
	mov.b32 	%f217, %r376;
	ex2.approx.ftz.f32 	%f218, %f216;
	mul.f32 	%f219, %f218, %f217;
	add.f32 	%f220, %f208, %f219;
	sub.f32 	%f221, %f51, %f86;
	fma.rn.f32 	%f222, %f221, 0f3BBB989D, 0f3F000000;
	cvt.sat.f32.f32 	%f223, %f222;
	fma.rm.f32 	%f224, %f223, %f91, %f90;
	add.f32 	%f225, %f224, 0fCB40007F;
	neg.f32 	%f226, %f225;
	fma.rn.f32 	%f227, %f221, 0f3FB8AA3B, %f226;
	fma.rn.f32 	%f228, %f221, 0f32A57060, %f227;
	mov.b32 	%r377, %f224;
	shl.b32 	%r378, %r377, 23;
	mov.b32 	%f229, %r378;
	ex2.approx.ftz.f32 	%f230, %f228;
	mul.f32 	%f231, %f230, %f229;
	add.f32 	%f232, %f220, %f231;
	sub.f32 	%f233, %f55, %f86;
	fma.rn.f32 	%f234, %f233, 0f3BBB989D, 0f3F000000;
	cvt.sat.f32.f32 	%f235, %f234;
	fma.rm.f32 	%f236, %f235, %f91, %f90;
	add.f32 	%f237, %f236, 0fCB40007F;
	neg.f32 	%f238, %f237;
	fma.rn.f32 	%f239, %f233, 0f3FB8AA3B, %f238;
	fma.rn.f32 	%f240, %f233, 0f32A57060, %f239;
	mov.b32 	%r379, %f236;
	shl.b32 	%r380, %r379, 23;
	mov.b32 	%f241, %r380;
	ex2.approx.ftz.f32 	%f242, %f240;
	mul.f32 	%f243, %f242, %f241;
	add.f32 	%f244, %f232, %f243;
	sub.f32 	%f245, %f59, %f86;
	fma.rn.f32 	%f246, %f245, 0f3BBB989D, 0f3F000000;
	cvt.sat.f32.f32 	%f247, %f246;
	fma.rm.f32 	%f248, %f247, %f91, %f90;
	add.f32 	%f249, %f248, 0fCB40007F;
	neg.f32 	%f250, %f249;
	fma.rn.f32 	%f251, %f245, 0f3FB8AA3B, %f250;
	fma.rn.f32 	%f252, %f245, 0f32A57060, %f251;
	mov.b32 	%r381, %f248;
	shl.b32 	%r382, %r381, 23;
	mov.b32 	%f253, %r382;
	ex2.approx.ftz.f32 	%f254, %f252;
	mul.f32 	%f255, %f254, %f253;
	add.f32 	%f256, %f244, %f255;
	sub.f32 	%f257, %f63, %f86;
	fma.rn.f32 	%f258, %f257, 0f3BBB989D, 0f3F000000;
	cvt.sat.f32.f32 	%f259, %f258;
	fma.rm.f32 	%f260, %f259, %f91, %f90;
	add.f32 	%f261, %f260, 0fCB40007F;
	neg.f32 	%f262, %f261;
	fma.rn.f32 	%f263, %f257, 0f3FB8AA3B, %f262;
	fma.rn.f32 	%f264, %f257, 0f32A57060, %f263;
	mov.b32 	%r383, %f260;
	shl.b32 	%r384, %r383, 23;
	mov.b32 	%f265, %r384;
	ex2.approx.ftz.f32 	%f266, %f264;
	mul.f32 	%f267, %f266, %f265;
	add.f32 	%f268, %f256, %f267;
	sub.f32 	%f269, %f67, %f86;
	fma.rn.f32 	%f270, %f269, 0f3BBB989D, 0f3F000000;
	cvt.sat.f32.f32 	%f271, %f270;
	fma.rm.f32 	%f272, %f271, %f91, %f90;
	add.f32 	%f273, %f272, 0fCB40007F;
	neg.f32 	%f274, %f273;
	fma.rn.f32 	%f275, %f269, 0f3FB8AA3B, %f274;
	fma.rn.f32 	%f276, %f269, 0f32A57060, %f275;
	mov.b32 	%r385, %f272;
	shl.b32 	%r386, %r385, 23;
	mov.b32 	%f277, %r386;
	ex2.approx.ftz.f32 	%f278, %f276;
	mul.f32 	%f279, %f278, %f277;
	add.f32 	%f280, %f268, %f279;
	sub.f32 	%f281, %f71, %f86;
	fma.rn.f32 	%f282, %f281, 0f3BBB989D, 0f3F000000;
	cvt.sat.f32.f32 	%f283, %f282;
	fma.rm.f32 	%f284, %f283, %f91, %f90;
	add.f32 	%f285, %f284, 0fCB40007F;
	neg.f32 	%f286, %f285;
	fma.rn.f32 	%f287, %f281, 0f3FB8AA3B, %f286;
	fma.rn.f32 	%f288, %f281, 0f32A57060, %f287;
	mov.b32 	%r387, %f284;
	shl.b32 	%r388, %r387, 23;
	mov.b32 	%f289, %r388;
	ex2.approx.ftz.f32 	%f290, %f288;
	mul.f32 	%f291, %f290, %f289;
	add.f32 	%f292, %f280, %f291;
	sub.f32 	%f293, %f75, %f86;
	fma.rn.f32 	%f294, %f293, 0f3BBB989D, 0f3F000000;
	cvt.sat.f32.f32 	%f295, %f294;
	fma.rm.f32 	%f296, %f295, %f91, %f90;
	add.f32 	%f297, %f296, 0fCB40007F;
	neg.f32 	%f298, %f297;
	fma.rn.f32 	%f299, %f293, 0f3FB8AA3B, %f298;
	fma.rn.f32 	%f300, %f293, 0f32A57060, %f299;
	mov.b32 	%r389, %f296;
	shl.b32 	%r390, %r389, 23;
	mov.b32 	%f301, %r390;
	ex2.approx.ftz.f32 	%f302, %f300;
	mul.f32 	%f303, %f302, %f301;
	add.f32 	%f304, %f292, %f303;
	mov.b32 	%r391, %f304;
	shfl.sync.bfly.b32	%r392|%p30, %r391, 16, 31, -1;
	mov.b32 	%f305, %r392;
	add.f32 	%f306, %f304, %f305;
	mov.b32 	%r393, %f306;
	shfl.sync.bfly.b32	%r394|%p31, %r393, 8, 31, -1;
	mov.b32 	%f307, %r394;
	add.f32 	%f308, %f306, %f307;
	mov.b32 	%r395, %f308;
	shfl.sync.bfly.b32	%r396|%p32, %r395, 4, 31, -1;
	mov.b32 	%f309, %r396;
	add.f32 	%f310, %f308, %f309;
	mov.b32 	%r397, %f310;
	shfl.sync.bfly.b32	%r398|%p33, %r397, 2, 31, -1;
	mov.b32 	%f311, %r398;
	add.f32 	%f312, %f310, %f311;
	mov.b32 	%r399, %f312;
	shfl.sync.bfly.b32	%r400|%p34, %r399, 1, 31, -1;
	mov.b32 	%f313, %r400;
	add.f32 	%f314, %f312, %f313;
	div.rn.f32 	%f315, %f99, %f314;
	div.rn.f32 	%f316, %f111, %f314;
	div.rn.f32 	%f317, %f123, %f314;
	div.rn.f32 	%f318, %f135, %f314;
	div.rn.f32 	%f319, %f147, %f314;
	div.rn.f32 	%f320, %f159, %f314;
	div.rn.f32 	%f321, %f171, %f314;
	div.rn.f32 	%f322, %f183, %f314;
	div.rn.f32 	%f323, %f195, %f314;
	div.rn.f32 	%f324, %f207, %f314;
	div.rn.f32 	%f325, %f219, %f314;
	div.rn.f32 	%f326, %f231, %f314;
	div.rn.f32 	%f327, %f243, %f314;
	div.rn.f32 	%f328, %f255, %f314;
	div.rn.f32 	%f329, %f267, %f314;
	div.rn.f32 	%f330, %f279, %f314;
	div.rn.f32 	%f331, %f291, %f314;
	div.rn.f32 	%f332, %f303, %f314;
	mad.lo.s64 	%rd140, %rd143, %rd23, %rd7;
	shl.b64 	%rd141, %rd140, 2;
	add.s64 	%rd142, %rd8, %rd141;
	st.global.f32 	[%rd142], %f315;
	st.global.f32 	[%rd142+128], %f316;
	st.global.f32 	[%rd142+256], %f317;
	st.global.f32 	[%rd142+384], %f318;
	st.global.f32 	[%rd142+512], %f319;
	st.global.f32 	[%rd142+640], %f320;
	st.global.f32 	[%rd142+768], %f321;
	st.global.f32 	[%rd142+896], %f322;
	st.global.f32 	[%rd142+1024], %f323;
	st.global.f32 	[%rd142+1152], %f324;
	st.global.f32 	[%rd142+1280], %f325;
	st.global.f32 	[%rd142+1408], %f326;
	st.global.f32 	[%rd142+1536], %f327;
	st.global.f32 	[%rd142+1664], %f328;
	st.global.f32 	[%rd142+1792], %f329;
	st.global.f32 	[%rd142+1920], %f330;
	st.global.f32 	[%rd142+2048], %f331;
	st.global.f32 	[%rd142+2176], %f332;
	add.s64 	%rd143, %rd143, %rd9;
	setp.lt.s64 	%p35, %rd143, %rd24;
	@%p35 bra 	$L__BB560_4;
$L__BB560_5:
	ret;

}
	// .globl	_Z15SoftmaxWarpImplI22BroadcastScaleMaskLoadIffbLm4EiE11DirectStoreIffEfLi1ELi18ELi32ELi1ELb1EL9Algorithm0EEvT_T0_ll
.visible .entry _Z15SoftmaxWarpImplI22BroadcastScaleMaskLoadIffbLm4EiE11DirectStoreIffEfLi1ELi18ELi32ELi1ELb1EL9Algorithm0EEvT_T0_ll(
	.param .align 8 .b8 _Z15SoftmaxWarpImplI22BroadcastScaleMaskLoadIffbLm4EiE11DirectStoreIffEfLi1ELi18ELi32ELi1ELb1EL9Algorithm0EEvT_T0_ll_param_0[120],
	.param .align 8 .b8 _Z15SoftmaxWarpImplI22BroadcastScaleMaskLoadIffbLm4EiE11DirectStoreIffEfLi1ELi18ELi32ELi1ELb1EL9Algorithm0EEvT_T0_ll_param_1[16],
	.param .u64 _Z15SoftmaxWarpImplI22BroadcastScaleMaskLoadIffbLm4EiE11DirectStoreIffEfLi1ELi18ELi32ELi1ELb1EL9Algorithm0EEvT_T0_ll_param_2,
	.param .u64 _Z15SoftmaxWarpImplI22BroadcastScaleMaskLoadIffbLm4EiE11DirectStoreIffEfLi1ELi18ELi32ELi1ELb1EL9Algorithm0EEvT_T0_ll_param_3
)
{
	.reg .pred 	%p<140>;
	.reg .b16 	%rs<19>;
	.reg .b32 	%r<438>;
	.reg .b32 	%f<423>;
	.reg .b64 	%rd<172>;

	ld.param.u64 	%rd38, [_Z15SoftmaxWarpImplI22BroadcastScaleMaskLoadIffbLm4EiE11DirectStoreIffEfLi1ELi18ELi32ELi1ELb1EL9Algorithm0EEvT_T0_ll_param_1+8];
	ld.param.u64 	%rd37, [_Z15SoftmaxWarpImplI22BroadcastScaleMaskLoadIffbLm4EiE11DirectStoreIffEfLi1ELi18ELi32ELi1ELb1EL9Algorithm0EEvT_T0_ll_param_1];
	ld.param.v2.f32 	{%f93, %f94}, [_Z15SoftmaxWarpImplI22BroadcastScaleMaskLoadIffbLm4EiE11DirectStoreIffEfLi1ELi18ELi32ELi1ELb1EL9Algorithm0EEvT_T0_ll_param_0+112];
	ld.param.u64 	%rd36, [_Z15SoftmaxWarpImplI22BroadcastScaleMaskLoadIffbLm4EiE11DirectStoreIffEfLi1ELi18ELi32ELi1ELb1EL9Algorithm0EEvT_T0_ll_param_0+104];
	ld.param.v2.u32 	{%r14, %r15}, [_Z15SoftmaxWarpImplI22BroadcastScaleMaskLoadIffbLm4EiE11DirectStoreIffEfLi1ELi18ELi32ELi1ELb1EL9Algorithm0EEvT_T0_ll_param_0+88];
	ld.param.v2.u32 	{%r12, %r13}, [_Z15SoftmaxWarpImplI22BroadcastScaleMaskLoadIffbLm4EiE11DirectStoreIffEfLi1ELi18ELi32ELi1ELb1EL9Algorithm0EEvT_T0_ll_param_0+80];
	ld.param.v2.u32 	{%r10, %r11}, [_Z15SoftmaxWarpImplI22BroadcastScaleMaskLoadIffbLm4EiE11DirectStoreIffEfLi1ELi18ELi32ELi1ELb1EL9Algorithm0EEvT_T0_ll_param_0+64];
	ld.param.v2.u32 	{%r8, %r9}, [_Z15SoftmaxWarpImplI22BroadcastScaleMaskLoadIffbLm4EiE11DirectStoreIffEfLi1ELi18ELi32ELi1ELb1EL9Algorithm0EEvT_T0_ll_param_0+56];
	ld.param.u64 	%rd32, [_Z15SoftmaxWarpImplI22BroadcastScaleMaskLoadIffbLm4EiE11DirectStoreIffEfLi1ELi18ELi32ELi1ELb1EL9Algorithm0EEvT_T0_ll_param_0+40];
	ld.param.u64 	%rd31, [_Z15SoftmaxWarpImplI22BroadcastScaleMaskLoadIffbLm4EiE11DirectStoreIffEfLi1ELi18ELi32ELi1ELb1EL9Algorithm0EEvT_T0_ll_param_0+32];
	ld.param.u64 	%rd30, [_Z15SoftmaxWarpImplI22BroadcastScaleMaskLoadIffbLm4EiE11DirectStoreIffEfLi1ELi18ELi32ELi1ELb1EL9Algorithm0EEvT_T0_ll_param_0+24];
	ld.param.u64 	%rd29, [_Z15SoftmaxWarpImplI22BroadcastScaleMaskLoadIffbLm4EiE11DirectStoreIffEfLi1ELi18ELi32ELi1ELb1EL9Algorithm0EEvT_T0_ll_param_0+16];
	ld.param.u64 	%rd28, [_Z15SoftmaxWarpImplI22BroadcastScaleMaskLoadIffbLm4EiE11DirectStoreIffEfLi1ELi18ELi32ELi1ELb1EL9Algorithm0EEvT_T0_ll_param_0+8];
	ld.param.u64 	%rd27, [_Z15SoftmaxWarpImplI22BroadcastScaleMaskLoadIffbLm4EiE11DirectStoreIffEfLi1ELi18ELi32ELi1ELb1EL9Algorithm0EEvT_T0_ll_param_0];
	ld.param.u64 	%rd40, [_Z15SoftmaxWarpImplI22BroadcastScaleMaskLoadIffbLm4EiE11DirectStoreIffEfLi1ELi18ELi32ELi1ELb1EL9Algorithm0EEvT_T0_ll_param_3];
	cvta.to.global.u64 	%rd1, %rd27;
	cvta.to.global.u64 	%rd2, %rd28;
	setp.lt.s64 	%p1, %rd40, 577;
	@%p1 bra 	$L__BB561_2;
	mov.u64 	%rd41, $str;
	cvta.global.u64 	%rd42, %rd41;
	mov.u64 	%rd43, $str$1;
	cvta.global.u64 	%rd44, %rd43;
	mov.u64 	%rd45, __unnamed_547;
	cvta.global.u64 	%rd46, %rd45;
	{ // callseq 546, 0
	.param .b64 param0;
	st.param.b64 	[param0], %rd42;
	.param .b64 param1;
	st.param.b64 	[param1], %rd44;
	.param .b32 param2;
	st.param.b32 	[param2], 219;
	.param .b64 param3;
	st.param.b64 	[param3], %rd46;
	.param .b64 param4;
	st.param.b64 	[param4], 1;
	call.uni 
	__assertfail, 
	(
	param0, 
	param1, 
	param2, 
	param3, 
	param4
	);
	} // callseq 546
$L__BB561_2:
	ld.param.u64 	%rd169, [_Z15SoftmaxWarpImplI22BroadcastScaleMaskLoadIffbLm4EiE11DirectStoreIffEfLi1ELi18ELi32ELi1ELb1EL9Algorithm0EEvT_T0_ll_param_2];
	mov.u32 	%r16, %ctaid.x;
	mov.u32 	%r17, %ntid.y;
	mov.u32 	%r18, %tid.y;
	mad.lo.s32 	%r19, %r16, %r17, %r18;
	cvt.s64.s32 	%rd171, %r19;
	setp.le.s64 	%p2, %rd169, %rd171;
	@%p2 bra 	$L__BB561_77;
	mov.u32 	%r20, %tid.x;
	add.s32 	%r21, %r20, 32;
	cvt.u64.u32 	%rd8, %r21;
	add.s32 	%r22, %r20, 64;
	cvt.u64.u32 	%rd9, %r22;
	add.s32 	%r23, %r20, 96;
	cvt.u64.u32 	%rd10, %r23;
	add.s32 	%r24, %r20, 128;
	cvt.u64.u32 	%rd11, %r24;
	add.s32 	%r25, %r20, 160;
	cvt.u64.u32 	%rd12, %r25;
	add.s32 	%r26, %r20, 192;
	cvt.u64.u32 	%rd13, %r26;
	add.s32 	%r27, %r20, 224;
	cvt.u64.u32 	%rd14, %r27;
	add.s32 	%r28, %r20, 288;
	cvt.u64.u32 	%rd15, %r28;
	add.s32 	%r29, %r20, 384;
	cvt.u64.u32 	%rd16, %r29;
	add.s32 	%r30, %r20, 416;
	cvt.u64.u32 	%rd17, %r30;
	add.s32 	%r31, %r20, 448;
	cvt.u64.u32 	%rd18, %r31;
	add.s32 	%r32, %r20, 480;
	cvt.u64.u32 	%rd19, %r32;
	add.s32 	%r33, %r20, 512;
	cvt.u64.u32 	%rd20, %r33;
	add.s32 	%r34, %r20, 544;
	cvt.u64.u32 	%rd21, %r34;
$L__BB561_4:
	cvt.u64.u32 	%rd23, %r20;
	setp.le.s64 	%p3, %rd40, %rd23;
	mul.lo.s64 	%rd24, %rd36, %rd171;
	mov.f32 	%f387, 0fFF800000;
	mov.f32 	%f390, %f387;
	@%p3 bra 	$L__BB561_6;
	setp.eq.s64 	%p4, %rd32, 1;
	setp.eq.s64 	%p5, %rd31, 1;
	setp.eq.s64 	%p6, %rd30, 1;
	setp.eq.s64 	%p7, %rd29, 1;
	add.s64 	%rd47, %rd24, %rd23;
	cvt.u32.u64 	%r36, %rd47;
	div.s32 	%r37, %r36, %r8;
	mul.lo.s32 	%r38, %r37, %r8;
	sub.s32 	%r39, %r36, %r38;
	div.s32 	%r40, %r39, %r9;
	mul.lo.s32 	%r41, %r40, %r9;
	sub.s32 	%r42, %r39, %r41;
	div.s32 	%r43, %r42, %r10;
	mul.lo.s32 	%r44, %r43, %r10;
	sub.s32 	%r45, %r42, %r44;
	selp.b32 	%r46, 0, %r37, %p7;
	selp.b32 	%r47, 0, %r40, %p6;
	selp.b32 	%r48, 0, %r43, %p5;
	selp.b32 	%r49, 0, %r45, %p4;
	mul.lo.s32 	%r50, %r12, %r46;
	mad.lo.s32 	%r51, %r13, %r47, %r50;
	mad.lo.s32 	%r52, %r14, %r48, %r51;
	mad.lo.s32 	%r53, %r15, %r49, %r52;
	shl.b64 	%rd48, %rd47, 32;
	shr.s64 	%rd49, %rd48, 30;
	add.s64 	%rd50, %rd1, %rd49;
	ld.global.f32 	%f96, [%rd50];
	cvt.s64.s32 	%rd51, %r53;
	add.s64 	%rd52, %rd2, %rd51;
	ld.global.u8 	%rs1, [%rd52];
	setp.eq.s16 	%p8, %rs1, 0;
	mul.f32 	%f97, %f96, %f94;
	selp.f32 	%f387, %f93, %f97, %p8;
	max.f32 	%f390, %f387, 0fFF800000;
$L__BB561_6:
	setp.le.s64 	%p9, %rd40, %rd8;
	mov.f32 	%f389, 0fFF800000;
	@%p9 bra 	$L__BB561_8;
	setp.eq.s64 	%p10, %rd32, 1;
	setp.eq.s64 	%p11, %rd31, 1;
	setp.eq.s64 	%p12, %rd30, 1;
	setp.eq.s64 	%p13, %rd29, 1;
	add.s64 	%rd53, %rd24, %rd8;
	cvt.u32.u64 	%r54, %rd53;
	div.s32 	%r55, %r54, %r8;
	mul.lo.s32 	%r56, %r55, %r8;
	sub.s32 	%r57, %r54, %r56;
	div.s32 	%r58, %r57, %r9;
	mul.lo.s32 	%r59, %r58, %r9;
	sub.s32 	%r60, %r57, %r59;
	div.s32 	%r61, %r60, %r10;
	mul.lo.s32 	%r62, %r61, %r10;
	sub.s32 	%r63, %r60, %r62;
	selp.b32 	%r64, 0, %r55, %p13;
	selp.b32 	%r65, 0, %r58, %p12;
	selp.b32 	%r66, 0, %r61, %p11;
	selp.b32 	%r67, 0, %r63, %p10;
	mul.lo.s32 	%r68, %r12, %r64;
	mad.lo.s32 	%r69, %r13, %r65, %r68;
	mad.lo.s32 	%r70, %r14, %r66, %r69;
	mad.lo.s32 	%r71, %r15, %r67, %r70;
	shl.b64 	%rd54, %rd53, 32;
	shr.s64 	%rd55, %rd54, 30;
	add.s64 	%rd56, %rd1, %rd55;
	ld.global.f32 	%f99, [%rd56];
	cvt.s64.s32 	%rd57, %r71;
	add.s64 	%rd58, %rd2, %rd57;
	ld.global.u8 	%rs2, [%rd58];
	setp.eq.s16 	%p14, %rs2, 0;
	mul.f32 	%f100, %f99, %f94;
	selp.f32 	%f389, %f93, %f100, %p14;
	max.f32 	%f390, %f390, %f389;
$L__BB561_8:
	setp.le.s64 	%p15, %rd40, %rd9;
	mov.f32 	%f391, 0fFF800000;
	@%p15 bra 	$L__BB561_10;
	setp.eq.s64 	%p16, %rd32, 1;
	setp.eq.s64 	%p17, %rd31, 1;
	setp.eq.s64 	%p18, %rd30, 1;
	setp.eq.s64 	%p19, %rd29, 1;
	add.s64 	%rd59, %rd24, %rd9;
	cvt.u32.u64 	%r72, %rd59;
	div.s32 	%r73, %r72, %r8;
	mul.lo.s32 	%r74, %r73, %r8;
	sub.s32 	%r75, %r72, %r74;
	div.s32 	%r76, %r75, %r9;
	mul.lo.s32 	%r77, %r76, %r9;
	sub.s32 	%r78, %r75, %r77;
	div.s32 	%r79, %r78, %r10;
	mul.lo.s32 	%r80, %r79, %r10;
	sub.s32 	%r81, %r78, %r80;
	selp.b32 	%r82, 0, %r73, %p19;
	selp.b32 	%r83, 0, %r76, %p18;
	selp.b32 	%r84, 0, %r79, %p17;
	selp.b32 	%r85, 0, %r81, %p16;
	mul.lo.s32 	%r86, %r12, %r82;
	mad.lo.s32 	%r87, %r13, %r83, %r86;
	mad.lo.s32 	%r88, %r14, %r84, %r87;
	mad.lo.s32 	%r89, %r15, %r85, %r88;
	shl.b64 	%rd60, %rd59, 32;
	shr.s64 	%rd61, %rd60, 30;
	add.s64 	%rd62, %rd1, %rd61;
	ld.global.f32 	%f102, [%rd62];
	cvt.s64.s32 	%rd63, %r89;
	add.s64 	%rd64, %rd2, %rd63;
	ld.global.u8 	%rs3, [%rd64];
	setp.eq.s16 	%p20, %rs3, 0;
	mul.f32 	%f103, %f102, %f94;
	selp.f32 	%f391, %f93, %f103, %p20;
	max.f32 	%f390, %f390, %f391;
$L__BB561_10:
	setp.le.s64 	%p21, %rd40, %rd10;
	mov.f32 	%f393, 0fFF800000;
	@%p21 bra 	$L__BB561_12;
	setp.eq.s64 	%p22, %rd32, 1;
	setp.eq.s64 	%p23, %rd31, 1;
	setp.eq.s64 	%p24, %rd30, 1;
	setp.eq.s64 	%p25, %rd29, 1;
	add.s64 	%rd65, %rd24, %rd10;
	cvt.u32.u64 	%r90, %rd65;
	div.s32 	%r91, %r90, %r8;
	mul.lo.s32 	%r92, %r91, %r8;
	sub.s32 	%r93, %r90, %r92;
	div.s32 	%r94, %r93, %r9;
	mul.lo.s32 	%r95, %r94, %r9;
	sub.s32 	%r96, %r93, %r95;
	div.s32 	%r97, %r96, %r10;
	mul.lo.s32 	%r98, %r97, %r10;
	sub.s32 	%r99, %r96, %r98;
	selp.b32 	%r100, 0, %r91, %p25;
	selp.b32 	%r101, 0, %r94, %p24;
	selp.b32 	%r102, 0, %r97, %p23;
	selp.b32 	%r103, 0, %r99, %p22;
	mul.lo.s32 	%r104, %r12, %r100;
	mad.lo.s32 	%r105, %r13, %r101, %r104;
	mad.lo.s32 	%r106, %r14, %r102, %r105;
	mad.lo.s32 	%r107, %r15, %r103, %r106;
	shl.b64 	%rd66, %rd65, 32;
	shr.s64 	%rd67, %rd66, 30;
	add.s64 	%rd68, %rd1, %rd67;
	ld.global.f32 	%f105, [%rd68];
	cvt.s64.s32 	%rd69, %r107;
	add.s64 	%rd70, %rd2, %rd69;
	ld.global.u8 	%rs4, [%rd70];
	setp.eq.s16 	%p26, %rs4, 0;
	mul.f32 	%f106, %f105, %f94;
	selp.f32 	%f393, %f93, %f106, %p26;
	max.f32 	%f390, %f390, %f393;
$L__BB561_12:
	setp.le.s64 	%p27, %rd40, %rd11;
	mov.f32 	%f395, 0fFF800000;
	@%p27 bra 	$L__BB561_14;
	setp.eq.s64 	%p28, %rd32, 1;
	setp.eq.s64 	%p29, %rd31, 1;
	setp.eq.s64 	%p30, %rd30, 1;
	setp.eq.s64 	%p31, %rd29, 1;
	add.s64 	%rd71, %rd24, %rd11;
	cvt.u32.u64 	%r108, %rd71;
	div.s32 	%r109, %r108, %r8;
	mul.lo.s32 	%r110, %r109, %r8;
	sub.s32 	%r111, %r108, %r110;
	div.s32 	%r112, %r111, %r9;
	mul.lo.s32 	%r113, %r112, %r9;
	sub.s32 	%r114, %r111, %r113;
	div.s32 	%r115, %r114, %r10;
	mul.lo.s32 	%r116, %r115, %r10;
	sub.s32 	%r117, %r114, %r116;
	selp.b32 	%r118, 0, %r109, %p31;
	selp.b32 	%r119, 0, %r112, %p30;
	selp.b32 	%r120, 0, %r115, %p29;
	selp.b32 	%r121, 0, %r117, %p28;
	mul.lo.s32 	%r122, %r12, %r118;
	mad.lo.s32 	%r123, %r13, %r119, %r122;
	mad.lo.s32 	%r124, %r14, %r120, %r123;
	mad.lo.s32 	%r125, %r15, %r121, %r124;
	shl.b64 	%rd72, %rd71, 32;
	shr.s64 	%rd73, %rd72, 30;
	add.s64 	%rd74, %rd1, %rd73;
	ld.global.f32 	%f108, [%rd74];
	cvt.s64.s32 	%rd75, %r125;
	add.s64 	%rd76, %rd2, %rd75;
	ld.global.u8 	%rs5, [%rd76];
	setp.eq.s16 	%p32, %rs5, 0;
	mul.f32 	%f109, %f108, %f94;
	selp.f32 	%f395, %f93, %f109, %p32;
	max.f32 	%f390, %f390, %f395;
$L__BB561_14:
	setp.le.s64 	%p33, %rd40, %rd12;
	mov.f32 	%f397, 0fFF800000;
	@%p33 bra 	$L__BB561_16;
	setp.eq.s64 	%p34, %rd32, 1;
	setp.eq.s64 	%p35, %rd31, 1;
	setp.eq.s64 	%p36, %rd30, 1;
	setp.eq.s64 	%p37, %rd29, 1;
	add.s64 	%rd77, %rd24, %rd12;
	cvt.u32.u64 	%r126, %rd77;
	div.s32 	%r127, %r126, %r8;
	mul.lo.s32 	%r128, %r127, %r8;
	sub.s32 	%r129, %r126, %r128;
	div.s32 	%r130, %r129, %r9;
	mul.lo.s32 	%r131, %r130, %r9;
	sub.s32 	%r132, %r129, %r131;
	div.s32 	%r133, %r132, %r10;
	mul.lo.s32 	%r134, %r133, %r10;
	sub.s32 	%r135, %r132, %r134;
	selp.b32 	%r136, 0, %r127, %p37;
	selp.b32 	%r137, 0, %r130, %p36;
	selp.b32 	%r138, 0, %r133, %p35;
	selp.b32 	%r139, 0, %r135, %p34;
	mul.lo.s32 	%r140, %r12, %r136;
	mad.lo.s32 	%r141, %r13, %r137, %r140;
	mad.lo.s32 	%r142, %r14, %r138, %r141;
	mad.lo.s32 	%r143, %r15, %r139, %r142;
	shl.b64 	%rd78, %rd77, 32;
	shr.s64 	%rd79, %rd78, 30;
	add.s64 	%rd80, %rd1, %rd79;
	ld.global.f32 	%f111, [%rd80];
	cvt.s64.s32 	%rd81, %r143;
	add.s64 	%rd82, %rd2, %rd81;
	ld.global.u8 	%rs6, [%rd82];
	setp.eq.s16 	%p38, %rs6, 0;
	mul.f32 	%f112, %f111, %f94;
	selp.f32 	%f397, %f93, %f112, %p38;
	max.f32 	%f390, %f390, %f397;
$L__BB561_16:
	setp.le.s64 	%p39, %rd40, %rd13;
	mov.f32 	%f399, 0fFF800000;
	@%p39 bra 	$L__BB561_18;
	setp.eq.s64 	%p40, %rd32, 1;
	setp.eq.s64 	%p41, %rd31, 1;
	setp.eq.s64 	%p42, %rd30, 1;
	setp.eq.s64 	%p43, %rd29, 1;
	add.s64 	%rd83, %rd24, %rd13;
	cvt.u32.u64 	%r144, %rd83;
	div.s32 	%r145, %r144, %r8;
	mul.lo.s32 	%r146, %r145, %r8;
	sub.s32 	%r147, %r144, %r146;
	div.s32 	%r148, %r147, %r9;
	mul.lo.s32 	%r149, %r148, %r9;
	sub.s32 	%r150, %r147, %r149;
	div.s32 	%r151, %r150, %r10;
	mul.lo.s32 	%r152, %r151, %r10;
	sub.s32 	%r153, %r150, %r152;
	selp.b32 	%r154, 0, %r145, %p43;
	selp.b32 	%r155, 0, %r148, %p42;
	selp.b32 	%r156, 0, %r151, %p41;
	selp.b32 	%r157, 0, %r153, %p40;
	mul.lo.s32 	%r158, %r12, %r154;
	mad.lo.s32 	%r159, %r13, %r155, %r158;
	mad.lo.s32 	%r160, %r14, %r156, %r159;
	mad.lo.s32 	%r161, %r15, %r157, %r160;
	shl.b64 	%rd84, %rd83, 32;
	shr.s64 	%rd85, %rd84, 30;
	add.s64 	%rd86, %rd1, %rd85;
	ld.global.f32 	%f114, [%rd86];
	cvt.s64.s32 	%rd87, %r161;
	add.s64 	%rd88, %rd2, %rd87;
	ld.global.u8 	%rs7, [%rd88];
	setp.eq.s16 	%p44, %rs7, 0;
	mul.f32 	%f115, %f114, %f94;
	selp.f32 	%f399, %f93, %f115, %p44;
	max.f32 	%f390, %f390, %f399;
$L__BB561_18:
	setp.le.s64 	%p45, %rd40, %rd14;
	mov.f32 	%f401, 0fFF800000;
	@%p45 bra 	$L__BB561_20;
	setp.eq.s64 	%p46, %rd32, 1;
	setp.eq.s64 	%p47, %rd31, 1;
	setp.eq.s64 	%p48, %rd30, 1;
	setp.eq.s64 	%p49, %rd29, 1;
	add.s64 	%rd89, %rd24, %rd14;
	cvt.u32.u64 	%r162, %rd89;
	div.s32 	%r163, %r162, %r8;
	mul.lo.s32 	%r164, %r163, %r8;
	sub.s32 	%r165, %r162, %r164;
	div.s32 	%r166, %r165, %r9;
	mul.lo.s32 	%r167, %r166, %r9;
	sub.s32 	%r168, %r165, %r167;
	div.s32 	%r169, %r168, %r10;
	mul.lo.s32 	%r170, %r169, %r10;
	sub.s32 	%r171, %r168, %r170;
	selp.b32 	%r172, 0, %r163, %p49;
	selp.b32 	%r173, 0, %r166, %p48;
	selp.b32 	%r174, 0, %r169, %p47;
	selp.b32 	%r175, 0, %r171, %p46;
	mul.lo.s32 	%r176, %r12, %r172;
	mad.lo.s32 	%r177, %r13, %r173, %r176;
	mad.lo.s32 	%r178, %r14, %r174, %r177;
	mad.lo.s32 	%r179, %r15, %r175, %r178;
	shl.b64 	%rd90, %rd89, 32;
	shr.s64 	%rd91, %rd90, 30;
	add.s64 	%rd92, %rd1, %rd91;
	ld.global.f32 	%f117, [%rd92];
	cvt.s64.s32 	%rd93, %r179;
	add.s64 	%rd94, %rd2, %rd93;
	ld.global.u8 	%rs8, [%rd94];
	setp.eq.s16 	%p50, %rs8, 0;
	mul.f32 	%f118, %f117, %f94;
	selp.f32 	%f401, %f93, %f118, %p50;
	max.f32 	%f390, %f390, %f401;
$L__BB561_20:
	mov.u32 	%r180, %tid.x;
	add.s32 	%r181, %r180, 256;
	cvt.u64.u32 	%rd95, %r181;
	setp.le.s64 	%p51, %rd40, %rd95;
	mov.f32 	%f403, 0fFF800000;
	@%p51 bra 	$L__BB561_22;
	setp.eq.s64 	%p52, %rd32, 1;
	setp.eq.s64 	%p53, %rd31, 1;
	setp.eq.s64 	%p54, %rd30, 1;
	setp.eq.s64 	%p55, %rd29, 1;
	cvt.u64.u32 	%rd96, %r181;
	add.s64 	%rd97, %rd24, %rd96;
	cvt.u32.u64 	%r184, %rd97;
	div.s32 	%r185, %r184, %r8;
	mul.lo.s32 	%r186, %r185, %r8;
	sub.s32 	%r187, %r184, %r186;
	div.s32 	%r188, %r187, %r9;
	mul.lo.s32 	%r189, %r188, %r9;
	sub.s32 	%r190, %r187, %r189;
	div.s32 	%r191, %r190, %r10;
	mul.lo.s32 	%r192, %r191, %r10;
	sub.s32 	%r193, %r190, %r192;
	selp.b32 	%r194, 0, %r185, %p55;
	selp.b32 	%r195, 0, %r188, %p54;
	selp.b32 	%r196, 0, %r191, %p53;
	selp.b32 	%r197, 0, %r193, %p52;
	mul.lo.s32 	%r198, %r12, %r194;
	mad.lo.s32 	%r199, %r13, %r195, %r198;
	mad.lo.s32 	%r200, %r14, %r196, %r199;
	mad.lo.s32 	%r201, %r15, %r197, %r200;
	shl.b64 	%rd98, %rd97, 32;
	shr.s64 	%rd99, %rd98, 30;
	add.s64 	%rd100, %rd1, %rd99;
	ld.global.f32 	%f120, [%rd100];
	cvt.s64.s32 	%rd101, %r201;
	add.s64 	%rd102, %rd2, %rd101;
	ld.global.u8 	%rs9, [%rd102];
	setp.eq.s16 	%p56, %rs9, 0;
	mul.f32 	%f121, %f120, %f94;
	selp.f32 	%f403, %f93, %f121, %p56;
	max.f32 	%f390, %f390, %f403;
$L__BB561_22:
	setp.le.s64 	%p57, %rd40, %rd15;
	mov.f32 	%f405, 0fFF800000;
	@%p57 bra 	$L__BB561_24;
	setp.eq.s64 	%p58, %rd32, 1;
	setp.eq.s64 	%p59, %rd31, 1;
	setp.eq.s64 	%p60, %rd30, 1;
	setp.eq.s64 	%p61, %rd29, 1;
	add.s64 	%rd103, %rd24, %rd15;
	cvt.u32.u64 	%r202, %rd103;
	div.s32 	%r203, %r202, %r8;
	mul.lo.s32 	%r204, %r203, %r8;
	sub.s32 	%r205, %r202, %r204;
	div.s32 	%r206, %r205, %r9;
	mul.lo.s32 	%r207, %r206, %r9;
	sub.s32 	%r208, %r205, %r207;
	div.s32 	%r209, %r208, %r10;
	mul.lo.s32 	%r210, %r209, %r10;
	sub.s32 	%r211, %r208, %r210;
	selp.b32 	%r212, 0, %r203, %p61;
	selp.b32 	%r213, 0, %r206, %p60;
	selp.b32 	%r214, 0, %r209, %p59;
	selp.b32 	%r215, 0, %r211, %p58;
	mul.lo.s32 	%r216, %r12, %r212;
	mad.lo.s32 	%r217, %r13, %r213, %r216;
	mad.lo.s32 	%r218, %r14, %r214, %r217;
	mad.lo.s32 	%r219, %r15, %r215, %r218;
	shl.b64 	%rd104, %rd103, 32;
	shr.s64 	%rd105, %rd104, 30;
	add.s64 	%rd106, %rd1, %rd105;
	ld.global.f32 	%f123, [%rd106];
	cvt.s64.s32 	%rd107, %r219;
	add.s64 	%rd108, %rd2, %rd107;
	ld.global.u8 	%rs10, [%rd108];
	setp.eq.s16 	%p62, %rs10, 0;
	mul.f32 	%f124, %f123, %f94;
	selp.f32 	%f405, %f93, %f124, %p62;
	max.f32 	%f390, %f390, %f405;
$L__BB561_24:
	mov.u32 	%r220, %tid.x;
	add.s32 	%r221, %r220, 320;
	cvt.u64.u32 	%rd109, %r221;
	setp.le.s64 	%p63, %rd40, %rd109;
	mov.f32 	%f407, 0fFF800000;
	@%p63 bra 	$L__BB561_26;
	setp.eq.s64 	%p64, %rd32, 1;
	setp.eq.s64 	%p65, %rd31, 1;
	setp.eq.s64 	%p66, %rd30, 1;
	setp.eq.s64 	%p67, %rd29, 1;
	mov.u32 	%r222, %tid.x;
	add.s32 	%r223, %r222, 320;
	cvt.u64.u32 	%rd110, %r223;
	add.s64 	%rd111, %rd24, %rd110;
	cvt.u32.u64 	%r224, %rd111;
	div.s32 	%r225, %r224, %r8;
	mul.lo.s32 	%r226, %r225, %r8;
	sub.s32 	%r227, %r224, %r226;
	div.s32 	%r228, %r227, %r9;
	mul.lo.s32 	%r229, %r228, %r9;
	sub.s32 	%r230, %r227, %r229;
	div.s32 	%r231, %r230, %r10;
	mul.lo.s32 	%r232, %r231, %r10;
	sub.s32 	%r233, %r230, %r232;
	selp.b32 	%r234, 0, %r225, %p67;
	selp.b32 	%r235, 0, %r228, %p66;
	selp.b32 	%r236, 0, %r231, %p65;
	selp.b32 	%r237, 0, %r233, %p64;
	mul.lo.s32 	%r238, %r12, %r234;
	mad.lo.s32 	%r239, %r13, %r235, %r238;
	mad.lo.s32 	%r240, %r14, %r236, %r239;
	mad.lo.s32 	%r241, %r15, %r237, %r240;
	shl.b64 	%rd112, %rd111, 32;
	shr.s64 	%rd113, %rd112, 30;
	add.s64 	%rd114, %rd1, %rd113;
	ld.global.f32 	%f126, [%rd114];
	cvt.s64.s32 	%rd115, %r241;
	add.s64 	%rd116, %rd2, %rd115;
	ld.global.u8 	%rs11, [%rd116];
	setp.eq.s16 	%p68, %rs11, 0;
	mul.f32 	%f127, %f126, %f94;
	selp.f32 	%f407, %f93, %f127, %p68;
	max.f32 	%f390, %f390, %f407;
$L__BB561_26:
	mov.u32 	%r242, %tid.x;
	add.s32 	%r243, %r242, 352;
	cvt.u64.u32 	%rd117, %r243;
	setp.le.s64 	%p69, %rd40, %rd117;
	mov.f32 	%f409, 0fFF800000;
	@%p69 bra 	$L__BB561_28;
	setp.eq.s64 	%p70, %rd32, 1;
	setp.eq.s64 	%p71, %rd31, 1;
	setp.eq.s64 	%p72, %rd30, 1;
	setp.eq.s64 	%p73, %rd29, 1;
	mov.u32 	%r244, %tid.x;
	add.s32 	%r245, %r244, 352;
	cvt.u64.u32 	%rd118, %r245;
	add.s64 	%rd119, %rd24, %rd118;
	cvt.u32.u64 	%r246, %rd119;
	div.s32 	%r247, %r246, %r8;
	mul.lo.s32 	%r248, %r247, %r8;
	sub.s32 	%r249, %r246, %r248;
	div.s32 	%r250, %r249, %r9;
	mul.lo.s32 	%r251, %r250, %r9;
	sub.s32 	%r252, %r249, %r251;
	div.s32 	%r253, %r252, %r10;
	mul.lo.s32 	%r254, %r253, %r10;
	sub.s32 	%r255, %r252, %r254;
	selp.b32 	%r256, 0, %r247, %p73;
	selp.b32 	%r257, 0, %r250, %p72;
	selp.b32 	%r258, 0, %r253, %p71;
	selp.b32 	%r259, 0, %r255, %p70;
	mul.lo.s32 	%r260, %r12, %r256;
	mad.lo.s32 	%r261, %r13, %r257, %r260;
	mad.lo.s32 	%r262, %r14, %r258, %r261;
	mad.lo.s32 	%r263, %r15, %r259, %r262;
	shl.b64 	%rd120, %rd119, 32;
	shr.s64 	%rd121, %rd120, 30;
	add.s64 	%rd122, %rd1, %rd121;
	ld.global.f32 	%f129, [%rd122];
	cvt.s64.s32 	%rd123, %r263;
	add.s64 	%rd124, %rd2, %rd123;
	ld.global.u8 	%rs12, [%rd124];
	setp.eq.s16 	%p74, %rs12, 0;
	mul.f32 	%f130, %f129, %f94;
	selp.f32 	%f409, %f93, %f130, %p74;
	max.f32 	%f390, %f390, %f409;
$L__BB561_28:
	setp.le.s64 	%p75, %rd40, %rd16;
	mov.f32 	%f411, 0fFF800000;
	@%p75 bra 	$L__BB561_30;
	setp.eq.s64 	%p76, %rd32, 1;
	setp.eq.s64 	%p77, %rd31, 1;
	setp.eq.s64 	%p78, %rd30, 1;
	setp.eq.s64 	%p79, %rd29, 1;
	add.s64 	%rd125, %rd24, %rd16;
	cvt.u32.u64 	%r264, %rd125;
	div.s32 	%r265, %r264, %r8;
	mul.lo.s32 	%r266, %r265, %r8;
	sub.s32 	%r267, %r264, %r266;
	div.s32 	%r268, %r267, %r9;
	mul.lo.s32 	%r269, %r268, %r9;
	sub.s32 	%r270, %r267, %r269;
	div.s32 	%r271, %r270, %r10;
	mul.lo.s32 	%r272, %r271, %r10;
	sub.s32 	%r273, %r270, %r272;
	selp.b32 	%r274, 0, %r265, %p79;
	selp.b32 	%r275, 0, %r268, %p78;
	selp.b32 	%r276, 0, %r271, %p77;
	selp.b32 	%r277, 0, %r273, %p76;
	mul.lo.s32 	%r278, %r12, %r274;
	mad.lo.s32 	%r279, %r13, %r275, %r278;
	mad.lo.s32 	%r280, %r14, %r276, %r279;
	mad.lo.s32 	%r281, %r15, %r277, %r280;
	shl.b64 	%rd126, %rd125, 32;
	shr.s64 	%rd127, %rd126, 30;
	add.s64 	%rd128, %rd1, %rd127;
	ld.global.f32 	%f132, [%rd128];
	cvt.s64.s32 	%rd129, %r281;
	add.s64 	%rd130, %rd2, %rd129;
	ld.global.u8 	%rs13, [%rd130];
	setp.eq.s16 	%p80, %rs13, 0;
	mul.f32 	%f133, %f132, %f94;
	selp.f32 	%f411, %f93, %f133, %p80;
	max.f32 	%f390, %f390, %f411;
$L__BB561_30:
	setp.le.s64 	%p81, %rd40, %rd17;
	mov.f32 	%f413, 0fFF800000;
	@%p81 bra 	$L__BB561_32;
	setp.eq.s64 	%p82, %rd32, 1;
	setp.eq.s64 	%p83, %rd31, 1;
	setp.eq.s64 	%p84, %rd30, 1;
	setp.eq.s64 	%p85, %rd29, 1;
	add.s64 	%rd131, %rd24, %rd17;
	cvt.u32.u64 	%r282, %rd131;
	div.s32 	%r283, %r282, %r8;
	mul.lo.s32 	%r284, %r283, %r8;
	sub.s32 	%r285, %r282, %r284;
	div.s32 	%r286, %r285, %r9;
	mul.lo.s32 	%r287, %r286, %r9;
	sub.s32 	%r288, %r285, %r287;
	div.s32 	%r289, %r288, %r10;
	mul.lo.s32 	%r290, %r289, %r10;
	sub.s32 	%r291, %r288, %r290;
	selp.b32 	%r292, 0, %r283, %p85;
	selp.b32 	%r293, 0, %r286, %p84;
	selp.b32 	%r294, 0, %r289, %p83;
	selp.b32 	%r295, 0, %r291, %p82;
	mul.lo.s32 	%r296, %r12, %r292;
	mad.lo.s32 	%r297, %r13, %r293, %r296;
	mad.lo.s32 	%r298, %r14, %r294, %r297;
	mad.lo.s32 	%r299, %r15, %r295, %r298;
	shl.b64 	%rd132, %rd131, 32;
	shr.s64 	%rd133, %rd132, 30;
	add.s64 	%rd134, %rd1, %rd133;
	ld.global.f32 	%f135, [%rd134];
	cvt.s64.s32 	%rd135, %r299;
	add.s64 	%rd136, %rd2, %rd135;
	ld.global.u8 	%rs14, [%rd136];
	setp.eq.s16 	%p86, %rs14, 0;
	mul.f32 	%f136, %f135, %f94;
	selp.f32 	%f413, %f93, %f136, %p86;
	max.f32 	%f390, %f390, %f413;
$L__BB561_32:
	setp.le.s64 	%p87, %rd40, %rd18;
	mov.f32 	%f415, 0fFF800000;
	@%p87 bra 	$L__BB561_34;
	setp.eq.s64 	%p88, %rd32, 1;
	setp.eq.s64 	%p89, %rd31, 1;
	setp.eq.s64 	%p90, %rd30, 1;
	setp.eq.s64 	%p91, %rd29, 1;
	add.s64 	%rd137, %rd24, %rd18;
	cvt.u32.u64 	%r300, %rd137;
	div.s32 	%r301, %r300, %r8;
	mul.lo.s32 	%r302, %r301, %r8;
	sub.s32 	%r303, %r300, %r302;
	div.s32 	%r304, %r303, %r9;
	mul.lo.s32 	%r305, %r304, %r9;
	sub.s32 	%r306, %r303, %r305;
	div.s32 	%r307, %r306, %r10;
	mul.lo.s32 	%r308, %r307, %r10;
	sub.s32 	%r309, %r306, %r308;
	selp.b32 	%r310, 0, %r301, %p91;
	selp.b32 	%r311, 0, %r304, %p90;
	selp.b32 	%r312, 0, %r307, %p89;
	selp.b32 	%r313, 0, %r309, %p88;
	mul.lo.s32 	%r314, %r12, %r310;
	mad.lo.s32 	%r315, %r13, %r311, %r314;
	mad.lo.s32 	%r316, %r14, %r312, %r315;
	mad.lo.s32 	%r317, %r15, %r313, %r316;
	shl.b64 	%rd138, %rd137, 32;
	shr.s64 	%rd139, %rd138, 30;
	add.s64 	%rd140, %rd1, %rd139;
	ld.global.f32 	%f138, [%rd140];
	cvt.s64.s32 	%rd141, %r317;
	add.s64 	%rd142, %rd2, %rd141;
	ld.global.u8 	%rs15, [%rd142];
	setp.eq.s16 	%p92, %rs15, 0;
	mul.f32 	%f139, %f138, %f94;
	selp.f32 	%f415, %f93, %f139, %p92;
	max.f32 	%f390, %f390, %f415;
$L__BB561_34:
	setp.le.s64 	%p93, %rd40, %rd19;
	mov.f32 	%f417, 0fFF800000;
	@%p93 bra 	$L__BB561_36;
	setp.eq.s64 	%p94, %rd32, 1;
	setp.eq.s64 	%p95, %rd31, 1;
	setp.eq.s64 	%p96, %rd30, 1;
	setp.eq.s64 	%p97, %rd29, 1;
	add.s64 	%rd143, %rd24, %rd19;
	cvt.u32.u64 	%r318, %rd143;
	div.s32 	%r319, %r318, %r8;
	mul.lo.s32 	%r320, %r319, %r8;
	sub.s32 	%r321, %r318, %r320;
	div.s32 	%r322, %r321, %r9;
	mul.lo.s32 	%r323, %r322, %r9;
	sub.s32 	%r324, %r321, %r323;
	div.s32 	%r325, %r324, %r10;
	mul.lo.s32 	%r326, %r325, %r10;
	sub.s32 	%r327, %r324, %r326;
	selp.b32 	%r328, 0, %r319, %p97;
	selp.b32 	%r329, 0, %r322, %p96;
	selp.b32 	%r330, 0, %r325, %p95;
	selp.b32 	%r331, 0, %r327, %p94;
	mul.lo.s32 	%r332, %r12, %r328;
	mad.lo.s32 	%r333, %r13, %r329, %r332;
	mad.lo.s32 	%r334, %r14, %r330, %r333;
	mad.lo.s32 	%r335, %r15, %r331, %r334;
	shl.b64 	%rd144, %rd143, 32;
	shr.s64 	%rd145, %rd144, 30;
	add.s64 	%rd146, %rd1, %rd145;
	ld.global.f32 	%f141, [%rd146];
	cvt.s64.s32 	%rd147, %r335;
	add.s64 	%rd148, %rd2, %rd147;
	ld.global.u8 	%rs16, [%rd148];
	setp.eq.s16 	%p98, %rs16, 0;
	mul.f32 	%f142, %f141, %f94;
	selp.f32 	%f417, %f93, %f142, %p98;
	max.f32 	%f390, %f390, %f417;
$L__BB561_36:
	setp.le.s64 	%p99, %rd40, %rd20;
	mov.f32 	%f419, 0fFF800000;
	@%p99 bra 	$L__BB561_38;
	setp.eq.s64 	%p100, %rd32, 1;
	setp.eq.s64 	%p101, %rd31, 1;
	setp.eq.s64 	%p102, %rd30, 1;
	setp.eq.s64 	%p103, %rd29, 1;
	add.s64 	%rd149, %rd24, %rd20;
	cvt.u32.u64 	%r336, %rd149;
	div.s32 	%r337, %r336, %r8;
	mul.lo.s32 	%r338, %r337, %r8;
	sub.s32 	%r339, %r336, %r338;
	div.s32 	%r340, %r339, %r9;
	mul.lo.s32 	%r341, %r340, %r9;
	sub.s32 	%r342, %r339, %r341;
	div.s32 	%r343, %r342, %r10;
	mul.lo.s32 	%r344, %r343, %r10;
	sub.s32 	%r345, %r342, %r344;
	selp.b32 	%r346, 0, %r337, %p103;
	selp.b32 	%r347, 0, %r340, %p102;
	selp.b32 	%r348, 0, %r343, %p101;
	selp.b32 	%r349, 0, %r345, %p100;
	mul.lo.s32 	%r350, %r12, %r346;
	mad.lo.s32 	%r351, %r13, %r347, %r350;
	mad.lo.s32 	%r352, %r14, %r348, %r351;
	mad.lo.s32 	%r353, %r15, %r349, %r352;
	shl.b64 	%rd150, %rd149, 32;
	shr.s64 	%rd151, %rd150, 30;
	add.s64 	%rd152, %rd1, %rd151;
	ld.global.f32 	%f144, [%rd152];
	cvt.s64.s32 	%rd153, %r353;
	add.s64 	%rd154, %rd2, %rd153;
	ld.global.u8 	%rs17, [%rd154];
	setp.eq.s16 	%p104, %rs17, 0;
	mul.f32 	%f145, %f144, %f94;
	selp.f32 	%f419, %f93, %f145, %p104;
	max.f32 	%f390, %f390, %f419;
$L__BB561_38:
	setp.le.s64 	%p105, %rd40, %rd21;
	mov.f32 	%f421, 0fFF800000;
	@%p105 bra 	$L__BB561_40;
	setp.eq.s64 	%p106, %rd32, 1;
	setp.eq.s64 	%p107, %rd31, 1;
	setp.eq.s64 	%p108, %rd30, 1;
	setp.eq.s64 	%p109, %rd29, 1;
	add.s64 	%rd155, %rd24, %rd21;
	cvt.u32.u64 	%r354, %rd155;
	div.s32 	%r355, %r354, %r8;
	mul.lo.s32 	%r356, %r355, %r8;
	sub.s32 	%r357, %r354, %r356;
	div.s32 	%r358, %r357, %r9;
	mul.lo.s32 	%r359, %r358, %r9;
	sub.s32 	%r360, %r357, %r359;
	div.s32 	%r361, %r360, %r10;
	mul.lo.s32 	%r362, %r361, %r10;
	sub.s32 	%r363, %r360, %r362;
	selp.b32 	%r364, 0, %r355, %p109;
	selp.b32 	%r365, 0, %r358, %p108;
	selp.b32 	%r366, 0, %r361, %p107;
	selp.b32 	%r367, 0, %r363, %p106;
	mul.lo.s32 	%r368, %r12, %r364;
	mad.lo.s32 	%r369, %r13, %r365, %r368;
	mad.lo.s32 	%r370, %r14, %r366, %r369;
	mad.lo.s32 	%r371, %r15, %r367, %r370;
	shl.b64 	%rd156, %rd155, 32;
	shr.s64 	%rd157, %rd156, 30;
	add.s64 	%rd158, %rd1, %rd157;
	ld.global.f32 	%f147, [%rd158];
	cvt.s64.s32 	%rd159, %r371;
	add.s64 	%rd160, %rd2, %rd159;
	ld.global.u8 	%rs18, [%rd160];
	setp.eq.s16 	%p110, %rs18, 0;
	mul.f32 	%f148, %f147, %f94;
	selp.f32 	%f421, %f93, %f148, %p110;
	max.f32 	%f390, %f390, %f421;
$L__BB561_40:
	mov.u32 	%r372, %tid.x;
	cvt.u64.u32 	%rd161, %r372;
	setp.le.s64 	%p111, %rd40, %rd161;
	mov.b32 	%r373, %f390;
	shfl.sync.bfly.b32	%r374|%p112, %r373, 16, 31, -1;
	mov.b32 	%f149, %r374;
	max.f32 	%f150, %f390, %f149;
	mov.b32 	%r375, %f150;
	shfl.sync.bfly.b32	%r376|%p113, %r375, 8, 31, -1;
	mov.b32 	%f151, %r376;
	max.f32 	%f152, %f150, %f151;
	mov.b32 	%r377, %f152;
	shfl.sync.bfly.b32	%r378|%p114, %r377, 4, 31, -1;
	mov.b32 	%f153, %r378;
	max.f32 	%f154, %f152, %f153;
	mov.b32 	%r379, %f154;
	shfl.sync.bfly.b32	%r380|%p115, %r379, 2, 31, -1;
	mov.b32 	%f155, %r380;
	max.f32 	%f156, %f154, %f155;
	mov.b32 	%r381, %f156;
	shfl.sync.bfly.b32	%r382|%p116, %r381, 1, 31, -1;
	mov.b32 	%f157, %r382;
	max.f32 	%f158, %f156, %f157;
	sub.f32 	%f159, %f387, %f158;
	fma.rn.f32 	%f160, %f159, 0f3BBB989D, 0f3F000000;
	cvt.sat.f32.f32 	%f161, %f160;
	mov.f32 	%f162, 0f4B400001;
	mov.f32 	%f163, 0f437C0000;
	fma.rm.f32 	%f164, %f161, %f163, %f162;
	add.f32 	%f165, %f164, 0fCB40007F;
	neg.f32 	%f166, %f165;
	fma.rn.f32 	%f167, %f159, 0f3FB8AA3B, %f166;
	fma.rn.f32 	%f168, %f159, 0f32A57060, %f167;
	mov.b32 	%r383, %f164;
	shl.b32 	%r384, %r383, 23;
	mov.b32 	%f169, %r384;
	ex2.approx.ftz.f32 	%f170, %f168;
	mul.f32 	%f171, %f170, %f169;
	add.f32 	%f172, %f171, 0f00000000;
	sub.f32 	%f173, %f389, %f158;
	fma.rn.f32 	%f174, %f173, 0f3BBB989D, 0f3F000000;
	cvt.sat.f32.f32 	%f175, %f174;
	fma.rm.f32 	%f176, %f175, %f163, %f162;
	add.f32 	%f177, %f176, 0fCB40007F;
	neg.f32 	%f178, %f177;
	fma.rn.f32 	%f179, %f173, 0f3FB8AA3B, %f178;
	fma.rn.f32 	%f180, %f173, 0f32A57060, %f179;
	mov.b32 	%r385, %f176;
	shl.b32 	%r386, %r385, 23;
	mov.b32 	%f181, %r386;
	ex2.approx.ftz.f32 	%f182, %f180;
	mul.f32 	%f183, %f182, %f181;
	add.f32 	%f184, %f172, %f183;
	sub.f32 	%f185, %f391, %f158;
	fma.rn.f32 	%f186, %f185, 0f3BBB989D, 0f3F000000;
	cvt.sat.f32.f32 	%f187, %f186;
	fma.rm.f32 	%f188, %f187, %f163, %f162;
	add.f32 	%f189, %f188, 0fCB40007F;
	neg.f32 	%f190, %f189;
	fma.rn.f32 	%f191, %f185, 0f3FB8AA3B, %f190;
	fma.rn.f32 	%f192, %f185, 0f32A57060, %f191;
	mov.b32 	%r387, %f188;
	shl.b32 	%r388, %r387, 23;
	mov.b32 	%f193, %r388;
	ex2.approx.ftz.f32 	%f194, %f192;
	mul.f32 	%f195, %f194, %f193;
	add.f32 	%f196, %f184, %f195;
	sub.f32 	%f197, %f393, %f158;
	fma.rn.f32 	%f198, %f197, 0f3BBB989D, 0f3F000000;
	cvt.sat.f32.f32 	%f199, %f198;
	fma.rm.f32 	%f200, %f199, %f163, %f162;
	add.f32 	%f201, %f200, 0fCB40007F;
	neg.f32 	%f202, %f201;
	fma.rn.f32 	%f203, %f197, 0f3FB8AA3B, %f202;
	fma.rn.f32 	%f204, %f197, 0f32A57060, %f203;
	mov.b32 	%r389, %f200;
	shl.b32 	%r390, %r389, 23;
	mov.b32 	%f205, %r390;
	ex2.approx.ftz.f32 	%f206, %f204;
	mul.f32 	%f207, %f206, %f205;
	add.f32 	%f208, %f196, %f207;
	sub.f32 	%f209, %f395, %f158;
	fma.rn.f32 	%f210, %f209, 0f3BBB989D, 0f3F000000;
	cvt.sat.f32.f32 	%f211, %f210;
	fma.rm.f32 	%f212, %f211, %f163, %f162;
	add.f32 	%f213, %f212, 0fCB40007F;
	neg.f32 	%f214, %f213;
	fma.rn.f32 	%f215, %f209, 0f3FB8AA3B, %f214;
	fma.rn.f32 	%f216, %f209, 0f32A57060, %f215;
	mov.b32 	%r391, %f212;
	shl.b32 	%r392, %r391, 23;
	mov.b32 	%f217, %r392;
	ex2.approx.ftz.f32 	%f218, %f216;
	mul.f32 	%f219, %f218, %f217;
	add.f32 	%f220, %f208, %f219;
	sub.f32 	%f221, %f397, %f158;
	fma.rn.f32 	%f222, %f221, 0f3BBB989D, 0f3F000000;
	cvt.sat.f32.f32 	%f223, %f222;
	fma.rm.f32 	%f224, %f223, %f163, %f162;
	add.f32 	%f225, %f224, 0fCB40007F;
	neg.f32 	%f226, %f225;
	fma.rn.f32 	%f227, %f221, 0f3FB8AA3B, %f226;
	fma.rn.f32 	%f228, %f221, 0f32A57060, %f227;
	mov.b32 	%r393, %f224;
	shl.b32 	%r394, %r393, 23;
	mov.b32 	%f229, %r394;
	ex2.approx.ftz.f32 	%f230, %f228;
	mul.f32 	%f231, %f230, %f229;
	add.f32 	%f232, %f220, %f231;
	sub.f32 	%f233, %f399, %f158;
	fma.rn.f32 	%f234, %f233, 0f3BBB989D, 0f3F000000;
	cvt.sat.f32.f32 	%f235, %f234;
	fma.rm.f32 	%f236, %f235, %f163, %f162;
	add.f32 	%f237, %f236, 0fCB40007F;
	neg.f32 	%f238, %f237;
	fma.rn.f32 	%f239, %f233, 0f3FB8AA3B, %f238;
	fma.rn.f32 	%f240, %f233, 0f32A57060, %f239;
	mov.b32 	%r395, %f236;
	shl.b32 	%r396, %r395, 23;
	mov.b32 	%f241, %r396;
	ex2.approx.ftz.f32 	%f242, %f240;
	mul.f32 	%f243, %f242, %f241;
	add.f32 	%f244, %f232, %f243;
	sub.f32 	%f245, %f401, %f158;
	fma.rn.f32 	%f246, %f245, 0f3BBB989D, 0f3F000000;
	cvt.sat.f32.f32 	%f247, %f246;
	fma.rm.f32 	%f248, %f247, %f163, %f162;
	add.f32 	%f249, %f248, 0fCB40007F;
	neg.f32 	%f250, %f249;
	fma.rn.f32 	%f251, %f245, 0f3FB8AA3B, %f250;
	fma.rn.f32 	%f252, %f245, 0f32A57060, %f251;
	mov.b32 	%r397, %f248;
	shl.b32 	%r398, %r397, 23;
	mov.b32 	%f253, %r398;
	ex2.approx.ftz.f32 	%f254, %f252;
	mul.f32 	%f255, %f254, %f253;
	add.f32 	%f256, %f244, %f255;
	sub.f32 	%f257, %f403, %f158;
	fma.rn.f32 	%f258, %f257, 0f3BBB989D, 0f3F000000;
	cvt.sat.f32.f32 	%f259, %f258;
	fma.rm.f32 	%f260, %f259, %f163, %f162;
	add.f32 	%f261, %f260, 0fCB40007F;
	neg.f32 	%f262, %f261;
	fma.rn.f32 	%f263, %f257, 0f3FB8AA3B, %f262;
	fma.rn.f32 	%f264, %f257, 0f32A57060, %f263;
	mov.b32 	%r399, %f260;
	shl.b32 	%r400, %r399, 23;
	mov.b32 	%f265, %r400;
	ex2.approx.ftz.f32 	%f266, %f264;
	mul.f32 	%f267, %f266, %f265;
	add.f32 	%f268, %f256, %f267;
	sub.f32 	%f269, %f405, %f158;
	fma.rn.f32 	%f270, %f269, 0f3BBB989D, 0f3F000000;
	cvt.sat.f32.f32 	%f271, %f270;
	fma.rm.f32 	%f272, %f271, %f163, %f162;
	add.f32 	%f273, %f272, 0fCB40007F;
	neg.f32 	%f274, %f273;
	fma.rn.f32 	%f275, %f269, 0f3FB8AA3B, %f274;
	fma.rn.f32 	%f276, %f269, 0f32A57060, %f275;
	mov.b32 	%r401, %f272;
	shl.b32 	%r402, %r401, 23;
	mov.b32 	%f277, %r402;
	ex2.approx.ftz.f32 	%f278, %f276;
	mul.f32 	%f279, %f278, %f277;
	add.f32 	%f280, %f268, %f279;
	sub.f32 	%f281, %f407, %f158;
	fma.rn.f32 	%f282, %f281, 0f3BBB989D, 0f3F000000;
	cvt.sat.f32.f32 	%f283, %f282;
	fma.rm.f32 	%f284, %f283, %f163, %f162;
	add.f32 	%f285, %f284, 0fCB40007F;
	neg.f32 	%f286, %f285;
	fma.rn.f32 	%f287, %f281, 0f3FB8AA3B, %f286;
	fma.rn.f32 	%f288, %f281, 0f32A57060, %f287;
	mov.b32 	%r403, %f284;
	shl.b32 	%r404, %r403, 23;
	mov.b32 	%f289, %r404;
	ex2.approx.ftz.f32 	%f290, %f288;
	mul.f32 	%f291, %f290, %f289;
	add.f32 	%f292, %f280, %f291;
	sub.f32 	%f293, %f409, %f158;
	fma.rn.f32 	%f294, %f293, 0f3BBB989D, 0f3F000000;
	cvt.sat.f32.f32 	%f295, %f294;
	fma.rm.f32 	%f296, %f295, %f163, %f162;
	add.f32 	%f297, %f296, 0fCB40007F;
	neg.f32 	%f298, %f297;
	fma.rn.f32 	%f299, %f293, 0f3FB8AA3B, %f298;
	fma.rn.f32 	%f300, %f293, 0f32A57060, %f299;
	mov.b32 	%r405, %f296;
	shl.b32 	%r406, %r405, 23;
	mov.b32 	%f301, %r406;
	ex2.approx.ftz.f32 	%f302, %f300;
	mul.f32 	%f303, %f302, %f301;
	add.f32 	%f304, %f292, %f303;
	sub.f32 	%f305, %f411, %f158;
	fma.rn.f32 	%f306, %f305, 0f3BBB989D, 0f3F000000;
	cvt.sat.f32.f32 	%f307, %f306;
	fma.rm.f32 	%f308, %f307, %f163, %f162;
	add.f32 	%f309, %f308, 0fCB40007F;
	neg.f32 	%f310, %f309;
	fma.rn.f32 	%f311, %f305, 0f3FB8AA3B, %f310;
	fma.rn.f32 	%f312, %f305, 0f32A57060, %f311;
	mov.b32 	%r407, %f308;
	shl.b32 	%r408, %r407, 23;
	mov.b32 	%f313, %r408;
	ex2.approx.ftz.f32 	%f314, %f312;
	mul.f32 	%f315, %f314, %f313;
	add.f32 	%f316, %f304, %f315;
	sub.f32 	%f317, %f413, %f158;
	fma.rn.f32 	%f318, %f317, 0f3BBB989D, 0f3F000000;
	cvt.sat.f32.f32 	%f319, %f318;
	fma.rm.f32 	%f320, %f319, %f163, %f162;
	add.f32 	%f321, %f320, 0fCB40007F;
	neg.f32 	%f322, %f321;
	fma.rn.f32 	%f323, %f317, 0f3FB8AA3B, %f322;
	fma.rn.f32 	%f324, %f317, 0f32A57060, %f323;
	mov.b32 	%r409, %f320;
	shl.b32 	%r410, %r409, 23;
	mov.b32 	%f325, %r410;
	ex2.approx.ftz.f32 	%f326, %f324;
	mul.f32 	%f327, %f326, %f325;
	add.f32 	%f328, %f316, %f327;
	sub.f32 	%f329, %f415, %f158;
	fma.rn.f32 	%f330, %f329, 0f3BBB989D, 0f3F000000;
	cvt.sat.f32.f32 	%f331, %f330;
	fma.rm.f32 	%f332, %f331, %f163, %f162;
	add.f32 	%f333, %f332, 0fCB40007F;
	neg.f32 	%f334, %f333;
	fma.rn.f32 	%f335, %f329, 0f3FB8AA3B, %f334;
	fma.rn.f32 	%f336, %f329, 0f32A57060, %f335;
	mov.b32 	%r411, %f332;
	shl.b32 	%r412, %r411, 23;
	mov.b32 	%f337, %r412;
	ex2.approx.ftz.f32 	%f338, %f336;
	mul.f32 	%f339, %f338, %f337;
	add.f32 	%f340, %f328, %f339;
	sub.f32 	%f341, %f417, %f158;
	fma.rn.f32 	%f342, %f341, 0f3BBB989D, 0f3F000000;
	cvt.sat.f32.f32 	%f343, %f342;
	fma.rm.f32 	%f344, %f343, %f163, %f162;
	add.f32 	%f345, %f344, 0fCB40007F;
	neg.f32 	%f346, %f345;
	fma.rn.f32 	%f347, %f341, 0f3FB8AA3B, %f346;
	fma.rn.f32 	%f348, %f341, 0f32A57060, %f347;
	mov.b32 	%r413, %f344;
	shl.b32 	%r414, %r413, 23;
	mov.b32 	%f349, %r414;
	ex2.approx.ftz.f32 	%f350, %f348;
	mul.f32 	%f351, %f350, %f349;
	add.f32 	%f352, %f340, %f351;
	sub.f32 	%f353, %f419, %f158;
	fma.rn.f32 	%f354, %f353, 0f3BBB989D, 0f3F000000;
	cvt.sat.f32.f32 	%f355, %f354;
	fma.rm.f32 	%f356, %f355, %f163, %f162;
	add.f32 	%f357, %f356, 0fCB40007F;
	neg.f32 	%f358, %f357;
	fma.rn.f32 	%f359, %f353, 0f3FB8AA3B, %f358;
	fma.rn.f32 	%f360, %f353, 0f32A57060, %f359;
	mov.b32 	%r415, %f356;
	shl.b32 	%r416, %r415, 23;
	mov.b32 	%f361, %r416;
	ex2.approx.ftz.f32 	%f362, %f360;
	mul.f32 	%f363, %f362, %f361;
	add.f32 	%f364, %f352, %f363;
	sub.f32 	%f365, %f421, %f158;
	fma.rn.f32 	%f366, %f365, 0f3BBB989D, 0f3F000000;
	cvt.sat.f32.f32 	%f367, %f366;
	fma.rm.f32 	%f368, %f367, %f163, %f162;
	add.f32 	%f369, %f368, 0fCB40007F;
	neg.f32 	%f370, %f369;
	fma.rn.f32 	%f371, %f365, 0f3FB8AA3B, %f370;
	fma.rn.f32 	%f372, %f365, 0f32A57060, %f371;
	mov.b32 	%r417, %f368;
	shl.b32 	%r418, %r417, 23;
	mov.b32 	%f373, %r418;
	ex2.approx.ftz.f32 	%f374, %f372;
	mul.f32 	%f375, %f374, %f373;
	add.f32 	%f376, %f364, %f375;
	mov.b32 	%r419, %f376;
	shfl.sync.bfly.b32	%r420|%p117, %r419, 16, 31, -1;
	mov.b32 	%f377, %r420;
	add.f32 	%f378, %f376, %f377;
	mov.b32 	%r421, %f378;
	shfl.sync.bfly.b32	%r422|%p118, %r421, 8, 31, -1;
	mov.b32 	%f379, %r422;
	add.f32 	%f380, %f378, %f379;
	mov.b32 	%r423, %f380;
	shfl.sync.bfly.b32	%r424|%p119, %r423, 4, 31, -1;
	mov.b32 	%f381, %r424;
	add.f32 	%f382, %f380, %f381;
	mov.b32 	%r425, %f382;
	shfl.sync.bfly.b32	%r426|%p120, %r425, 2, 31, -1;
	mov.b32 	%f383, %r426;
	add.f32 	%f384, %f382, %f383;
	mov.b32 	%r427, %f384;
	shfl.sync.bfly.b32	%r428|%p121, %r427, 1, 31, -1;
	mov.b32 	%f385, %r428;
	add.f32 	%f386, %f384, %f385;
	div.rn.f32 	%f75, %f171, %f386;
	div.rn.f32 	%f76, %f183, %f386;
	div.rn.f32 	%f77, %f195, %f386;
	div.rn.f32 	%f78, %f207, %f386;
	div.rn.f32 	%f79, %f219, %f386;
	div.rn.f32 	%f80, %f231, %f386;
	div.rn.f32 	%f81, %f243, %f386;
	div.rn.f32 	%f82, %f255, %f386;
	div.rn.f32 	%f83, %f267, %f386;
	div.rn.f32 	%f84, %f279, %f386;
	div.rn.f32 	%f85, %f291, %f386;
	div.rn.f32 	%f86, %f303, %f386;
	div.rn.f32 	%f87, %f315, %f386;
	div.rn.f32 	%f88, %f327, %f386;
	div.rn.f32 	%f89, %f339, %f386;
	div.rn.f32 	%f90, %f351, %f386;
	div.rn.f32 	%f91, %f363, %f386;
	div.rn.f32 	%f92, %f375, %f386;
	mad.lo.s64 	%rd162, %rd171, %rd38, %rd161;
	cvta.to.global.u64 	%rd163, %rd37;
	shl.b64 	%rd164, %rd162, 2;
	add.s64 	%rd25, %rd163, %rd164;
	@%p111 bra 	$L__BB561_42;
	st.global.f32 	[%rd25], %f75;
$L__BB561_42:
	setp.le.s64 	%p122, %rd40, %rd8;
	@%p122 bra 	$L__BB561_44;
	st.global.f32 	[%rd25+128], %f76;
$L__BB561_44:
	setp.le.s64 	%p123, %rd40, %rd9;
	@%p123 bra 	$L__BB561_46;
	st.global.f32 	[%rd25+256], %f77;
$L__BB561_46:
	setp.le.s64 	%p124, %rd40, %rd10;
	@%p124 bra 	$L__BB561_48;
	st.global.f32 	[%rd25+384], %f78;
$L__BB561_48:
	setp.le.s64 	%p125, %rd40, %rd11;
	@%p125 bra 	$L__BB561_50;
	st.global.f32 	[%rd25+512], %f79;
$L__BB561_50:
	setp.le.s64 	%p126, %rd40, %rd12;
	@%p126 bra 	$L__BB561_52;
	st.global.f32 	[%rd25+640], %f80;
$L__BB561_52:
	setp.le.s64 	%p127, %rd40, %rd13;
	@%p127 bra 	$L__BB561_54;
	st.global.f32 	[%rd25+768], %f81;
$L__BB561_54:
	setp.le.s64 	%p128, %rd40, %rd14;
	@%p128 bra 	$L__BB561_56;
	st.global.f32 	[%rd25+896], %f82;
$L__BB561_56:
	mov.u32 	%r429, %tid.x;
	add.s32 	%r430, %r429, 256;
	cvt.u64.u32 	%rd165, %r430;
	setp.le.s64 	%p129, %rd40, %rd165;
	@%p129 bra 	$L__BB561_58;
	st.global.f32 	[%rd25+1024], %f83;
$L__BB561_58:
	setp.le.s64 	%p130, %rd40, %rd15;
	@%p130 bra 	$L__BB561_60;
	st.global.f32 	[%rd25+1152], %f84;
$L__BB561_60:
	add.s32 	%r432, %r429, 320;
	cvt.u64.u32 	%rd166, %r432;
	setp.le.s64 	%p131, %rd40, %rd166;
	@%p131 bra 	$L__BB561_62;
	st.global.f32 	[%rd25+1280], %f85;
$L__BB561_62:
	add.s32 	%r434, %r429, 352;
	cvt.u64.u32 	%rd167, %r434;
	setp.le.s64 	%p132, %rd40, %rd167;
	@%p132 bra 	$L__BB561_64;
	st.global.f32 	[%rd25+1408], %f86;
$L__BB561_64:
	setp.le.s64 	%p133, %rd40, %rd16;
	@%p133 bra 	$L__BB561_66;
	st.global.f32 	[%rd25+1536], %f87;
$L__BB561_66:
	setp.le.s64 	%p134, %rd40, %rd17;
	@%p134 bra 	$L__BB561_68;
	st.global.f32 	[%rd25+1664], %f88;
$L__BB561_68:
	setp.le.s64 	%p135, %rd40, %rd18;
	@%p135 bra 	$L__BB561_70;
	st.global.f32 	[%rd25+1792], %f89;
$L__BB561_70:
	setp.le.s64 	%p136, %rd40, %rd19;
	@%p136 bra 	$L__BB561_72;
	st.global.f32 	[%rd25+1920], %f90;
$L__BB561_72:
	setp.le.s64 	%p137, %rd40, %rd20;
	@%p137 bra 	$L__BB561_74;
	st.global.f32 	[%rd25+2048], %f91;
$L__BB561_74:
	setp.le.s64 	%p138, %rd40, %rd21;
	@%p138 bra 	$L__BB561_76;
	st.global.f32 	[%rd25+2176], %f92;
$L__BB561_76:
	ld.param.u64 	%rd170, [_Z15SoftmaxWarpImplI22BroadcastScaleMaskLoadIffbLm4EiE11DirectStoreIffEfLi1ELi18ELi32ELi1ELb1EL9Algorithm0EEvT_T0_ll_param_2];
	mov.u32 	%r435, %nctaid.x;
	mov.u32 	%r436, %ntid.y;
	mul.lo.s32 	%r437, %r435, %r436;
	cvt.s64.s32 	%rd168, %r437;
	add.s64 	%rd171, %rd171, %rd168;
	setp.lt.s64 	%p139, %rd171, %rd170;
	@%p139 bra 	$L__BB561_4;
$L__BB561_77:
	ret;

}
	// .globl	_Z15SoftmaxWarpImplI22BroadcastScaleMaskLoadIffbLm4EiE11DirectStoreIffEfLi1ELi19ELi32ELi1ELb0EL9Algorithm0EEvT_T0_ll
.visible .entry _Z15SoftmaxWarpImplI22BroadcastScaleMaskLoadIffbLm4EiE11DirectStoreIffEfLi1ELi19ELi32ELi1ELb0EL9Algorithm0EEvT_T0_ll(
	.param .align 8 .b8 _Z15SoftmaxWarpImplI22BroadcastScaleMaskLoadIffbLm4EiE11DirectStoreIffEfLi1ELi19ELi32ELi1ELb0EL9Algorithm0EEvT_T0_ll_param_0[120],
	.param .align 8 .b8 _Z15SoftmaxWarpImplI22BroadcastScaleMaskLoadIffbLm4EiE11DirectStoreIffEfLi1ELi19ELi32ELi1ELb0EL9Algorithm0EEvT_T0_ll_param_1[16],
	.param .u64 _Z15SoftmaxWarpImplI22BroadcastScaleMaskLoadIffbLm4EiE11DirectStoreIffEfLi1ELi19ELi32ELi1ELb0EL9Algorithm0EEvT_T0_ll_param_2,
	.param .u64 _Z15SoftmaxWarpImplI22BroadcastScaleMaskLoadIffbLm4EiE11DirectStoreIffEfLi1ELi19ELi32ELi1ELb0EL9Algorithm0EEvT_T0_ll_param_3
)
{
	.reg .pred 	%p<37>;
	.reg .b16 	%rs<20>;
	.reg .b32 	%r<420>;
	.reg .b32 	%f<350>;
	.reg .b64 	%rd<150>;

	ld.param.u64 	%rd23, [_Z15SoftmaxWarpImplI22BroadcastScaleMaskLoadIffbLm4EiE11DirectStoreIffEfLi1ELi19ELi32ELi1ELb0EL9Algorithm0EEvT_T0_ll_param_1+8];
	ld.param.u64 	%rd22, [_Z15SoftmaxWarpImplI22BroadcastScaleMaskLoadIffbLm4EiE11DirectStoreIffEfLi1ELi19ELi32ELi1ELb0EL9Algorithm0EEvT_T0_ll_param_1];
	ld.param.v2.f32 	{%f3, %f4}, [_Z15SoftmaxWarpImplI22BroadcastScaleMaskLoadIffbLm4EiE11DirectStoreIffEfLi1ELi19ELi32ELi1ELb0EL9Algorithm0EEvT_T0_ll_param_0+112];
	ld.param.u64 	%rd21, [_Z15SoftmaxWarpImplI22BroadcastScaleMaskLoadIffbLm4EiE11DirectStoreIffEfLi1ELi19ELi32ELi1ELb0EL9Algorithm0EEvT_T0_ll_param_0+104];
	ld.param.v2.u32 	{%r12, %r13}, [_Z15SoftmaxWarpImplI22BroadcastScaleMaskLoadIffbLm4EiE11DirectStoreIffEfLi1ELi19ELi32ELi1ELb0EL9Algorithm0EEvT_T0_ll_param_0+88];
	ld.param.v2.u32 	{%r10, %r11}, [_Z15SoftmaxWarpImplI22BroadcastScaleMaskLoadIffbLm4EiE11DirectStoreIffEfLi1ELi19ELi32ELi1ELb0EL9Algorithm0EEvT_T0_ll_param_0+80];
	ld.param.v2.u32 	{%r8, %r9}, [_Z15SoftmaxWarpImplI22BroadcastScaleMaskLoadIffbLm4EiE11DirectStoreIffEfLi1ELi19ELi32ELi1ELb0EL9Algorithm0EEvT_T0_ll_param_0+64];
	ld.param.v2.u32 	{%r6, %r7}, [_Z15SoftmaxWarpImplI22BroadcastScaleMaskLoadIffbLm4EiE11DirectStoreIffEfLi1ELi19ELi32ELi1ELb0EL9Algorithm0EEvT_T0_ll_param_0+56];
	ld.param.u64 	%rd17, [_Z15SoftmaxWarpImplI22BroadcastScaleMaskLoadIffbLm4EiE11DirectStoreIffEfLi1ELi19ELi32ELi1ELb0EL9Algorithm0EEvT_T0_ll_param_0+40];
	ld.param.u64 	%rd16, [_Z15SoftmaxWarpImplI22BroadcastScaleMaskLoadIffbLm4EiE11DirectStoreIffEfLi1ELi19ELi32ELi1ELb0EL9Algorithm0EEvT_T0_ll_param_0+32];
	ld.param.u64 	%rd15, [_Z15SoftmaxWarpImplI22BroadcastScaleMaskLoadIffbLm4EiE11DirectStoreIffEfLi1ELi19ELi32ELi1ELb0EL9Algorithm0EEvT_T0_ll_param_0+24];
	ld.param.u64 	%rd14, [_Z15SoftmaxWarpImplI22BroadcastScaleMaskLoadIffbLm4EiE11DirectStoreIffEfLi1ELi19ELi32ELi1ELb0EL9Algorithm0EEvT_T0_ll_param_0+16];
	ld.param.u64 	%rd13, [_Z15SoftmaxWarpImplI22BroadcastScaleMaskLoadIffbLm4EiE11DirectStoreIffEfLi1ELi19ELi32ELi1ELb0EL9Algorithm0EEvT_T0_ll_param_0+8];
	ld.param.u64 	%rd12, [_Z15SoftmaxWarpImplI22BroadcastScaleMaskLoadIffbLm4EiE11DirectStoreIffEfLi1ELi19ELi32ELi1ELb0EL9Algorithm0EEvT_T0_ll_param_0];
	ld.param.u64 	%rd24, [_Z15SoftmaxWarpImplI22BroadcastScaleMaskLoadIffbLm4EiE11DirectStoreIffEfLi1ELi19ELi32ELi1ELb0EL9Algorithm0EEvT_T0_ll_param_2];
	ld.param.u64 	%rd25, [_Z15SoftmaxWarpImplI22BroadcastScaleMaskLoadIffbLm4EiE11DirectStoreIffEfLi1ELi19ELi32ELi1ELb0EL9Algorithm0EEvT_T0_ll_param_3];
	setp.lt.s64 	%p1, %rd25, 609;
	@%p1 bra 	$L__BB562_2;
	mov.u64 	%rd26, $str;
	cvta.global.u64 	%rd27, %rd26;
	mov.u64 	%rd28, $str$1;
	cvta.global.u64 	%rd29, %rd28;
	mov.u64 	%rd30, __unnamed_548;
	cvta.global.u64 	%rd31, %rd30;
	{ // callseq 547, 0
	.param .b64 param0;
	st.param.b64 	[param0], %rd27;
	.param .b64 param1;
	st.param.b64 	[param1], %rd29;
	.param .b32 param2;
	st.param.b32 	[param2], 219;
	.param .b64 param3;
	st.param.b64 	[param3], %rd31;
	.param .b64 param4;
	st.param.b64 	[param4], 1;
	call.uni 
	__assertfail, 
	(
	param0, 
	param1, 
	param2, 
	param3, 
	param4
	);
	} // callseq 547
$L__BB562_2:
	mov.u32 	%r14, %ctaid.x;
	mov.u32 	%r15, %ntid.y;
	mov.u32 	%r16, %tid.y;
	mad.lo.s32 	%r17, %r14, %r15, %r16;
	mov.u32 	%r18, %nctaid.x;
	mul.lo.s32 	%r5, %r18, %r15;
	cvt.s64.s32 	%rd149, %r17;
	setp.le.s64 	%p2, %rd24, %rd149;
	@%p2 bra 	$L__BB562_5;
	cvta.to.global.u64 	%rd5, %rd12;
	cvta.to.global.u64 	%rd6, %rd13;
	mov.u32 	%r19, %tid.x;
	cvt.u64.u32 	%rd7, %r19;
	cvta.to.global.u64 	%rd8, %rd22;
	cvt.s64.s32 	%rd9, %r5;
$L__BB562_4:
	setp.eq.s64 	%p3, %rd17, 1;
	setp.eq.s64 	%p4, %rd16, 1;
	setp.eq.s64 	%p5, %rd15, 1;
	setp.eq.s64 	%p6, %rd14, 1;
	mad.lo.s64 	%rd32, %rd21, %rd149, %rd7;
	cvt.u32.u64 	%r20, %rd32;
	div.s32 	%r21, %r20, %r6;
	mul.lo.s32 	%r22, %r21, %r6;
	sub.s32 	%r23, %r20, %r22;
	div.s32 	%r24, %r23, %r7;
	mul.lo.s32 	%r25, %r24, %r7;
	sub.s32 	%r26, %r23, %r25;
	div.s32 	%r27, %r26, %r8;
	mul.lo.s32 	%r28, %r27, %r8;
	sub.s32 	%r29, %r26, %r28;
	selp.b32 	%r30, 0, %r21, %p6;
	selp.b32 	%r31, 0, %r24, %p5;
	selp.b32 	%r32, 0, %r27, %p4;
	selp.b32 	%r33, 0, %r29, %p3;
	mul.lo.s32 	%r34, %r10, %r30;
	mad.lo.s32 	%r35, %r11, %r31, %r34;
	mad.lo.s32 	%r36, %r12, %r32, %r35;
	mad.lo.s32 	%r37, %r13, %r33, %r36;
	shl.b64 	%rd33, %rd32, 32;
	shr.s64 	%rd34, %rd33, 30;
	add.s64 	%rd35, %rd5, %rd34;
	ld.global.f32 	%f5, [%rd35];
	cvt.s64.s32 	%rd36, %r37;
	add.s64 	%rd37, %rd6, %rd36;
	ld.global.u8 	%rs1, [%rd37];
	setp.eq.s16 	%p7, %rs1, 0;
	mul.f32 	%f6, %f5, %f4;
	selp.f32 	%f7, %f3, %f6, %p7;
	max.f32 	%f8, %f7, 0fFF800000;
	add.s64 	%rd38, %rd32, 32;
	cvt.u32.u64 	%r38, %rd38;
	div.s32 	%r39, %r38, %r6;
	mul.lo.s32 	%r40, %r39, %r6;
	sub.s32 	%r41, %r38, %r40;
	div.s32 	%r42, %r41, %r7;
	mul.lo.s32 	%r43, %r42, %r7;
	sub.s32 	%r44, %r41, %r43;
	div.s32 	%r45, %r44, %r8;
	mul.lo.s32 	%r46, %r45, %r8;
	sub.s32 	%r47, %r44, %r46;
	selp.b32 	%r48, 0, %r39, %p6;
	selp.b32 	%r49, 0, %r42, %p5;
	selp.b32 	%r50, 0, %r45, %p4;
	selp.b32 	%r51, 0, %r47, %p3;
	mul.lo.s32 	%r52, %r10, %r48;
	mad.lo.s32 	%r53, %r11, %r49, %r52;
	mad.lo.s32 	%r54, %r12, %r50, %r53;
	mad.lo.s32 	%r55, %r13, %r51, %r54;
	shl.b64 	%rd39, %rd38, 32;
	shr.s64 	%rd40, %rd39, 30;
	add.s64 	%rd41, %rd5, %rd40;
	ld.global.f32 	%f9, [%rd41];
	cvt.s64.s32 	%rd42, %r55;
	add.s64 	%rd43, %rd6, %rd42;
	ld.global.u8 	%rs2, [%rd43];
	setp.eq.s16 	%p8, %rs2, 0;
	mul.f32 	%f10, %f9, %f4;
	selp.f32 	%f11, %f3, %f10, %p8;
	max.f32 	%f12, %f8, %f11;
	add.s64 	%rd44, %rd32, 64;
	cvt.u32.u64 	%r56, %rd44;
	div.s32 	%r57, %r56, %r6;
	mul.lo.s32 	%r58, %r57, %r6;
	sub.s32 	%r59, %r56, %r58;
	div.s32 	%r60, %r59, %r7;
	mul.lo.s32 	%r61, %r60, %r7;
	sub.s32 	%r62, %r59, %r61;
	div.s32 	%r63, %r62, %r8;
	mul.lo.s32 	%r64, %r63, %r8;
	sub.s32 	%r65, %r62, %r64;
	selp.b32 	%r66, 0, %r57, %p6;
	selp.b32 	%r67, 0, %r60, %p5;
	selp.b32 	%r68, 0, %r63, %p4;
	selp.b32 	%r69, 0, %r65, %p3;
	mul.lo.s32 	%r70, %r10, %r66;
	mad.lo.s32 	%r71, %r11, %r67, %r70;
	mad.lo.s32 	%r72, %r12, %r68, %r71;
	mad.lo.s32 	%r73, %r13, %r69, %r72;
	shl.b64 	%rd45, %rd44, 32;
	shr.s64 	%rd46, %rd45, 30;
	add.s64 	%rd47, %rd5, %rd46;
	ld.global.f32 	%f13, [%rd47];
	cvt.s64.s32 	%rd48, %r73;
	add.s64 	%rd49, %rd6, %rd48;
	ld.global.u8 	%rs3, [%rd49];
	setp.eq.s16 	%p9, %rs3, 0;
	mul.f32 	%f14, %f13, %f4;
	selp.f32 	%f15, %f3, %f14, %p9;
	max.f32 	%f16, %f12, %f15;
	add.s64 	%rd50, %rd32, 96;
	cvt.u32.u64 	%r74, %rd50;
	div.s32 	%r75, %r74, %r6;
	mul.lo.s32 	%r76, %r75, %r6;
	sub.s32 	%r77, %r74, %r76;
	div.s32 	%r78, %r77, %r7;
	mul.lo.s32 	%r79, %r78, %r7;
	sub.s32 	%r80, %r77, %r79;
	div.s32 	%r81, %r80, %r8;
	mul.lo.s32 	%r82, %r81, %r8;
	sub.s32 	%r83, %r80, %r82;
	selp.b32 	%r84, 0, %r75, %p6;
	selp.b32 	%r85, 0, %r78, %p5;
	selp.b32 	%r86, 0, %r81, %p4;
	selp.b32 	%r87, 0, %r83, %p3;
	mul.lo.s32 	%r88, %r10, %r84;
	mad.lo.s32 	%r89, %r11, %r85, %r88;
	mad.lo.s32 	%r90, %r12, %r86, %r89;
	mad.lo.s32 	%r91, %r13, %r87, %r90;
	shl.b64 	%rd51, %rd50, 32;
	shr.s64 	%rd52, %rd51, 30;
	add.s64 	%rd53, %rd5, %rd52;
	ld.global.f32 	%f17, [%rd53];
	cvt.s64.s32 	%rd54, %r91;
	add.s64 	%rd55, %rd6, %rd54;
	ld.global.u8 	%rs4, [%rd55];
	setp.eq.s16 	%p10, %rs4, 0;
	mul.f32 	%f18, %f17, %f4;
	selp.f32 	%f19, %f3, %f18, %p10;
	max.f32 	%f20, %f16, %f19;
	add.s64 	%rd56, %rd32, 128;
	cvt.u32.u64 	%r92, %rd56;
	div.s32 	%r93, %r92, %r6;
	mul.lo.s32 	%r94, %r93, %r6;
	sub.s32 	%r95, %r92, %r94;
	div.s32 	%r96, %r95, %r7;
	mul.lo.s32 	%r97, %r96, %r7;
	sub.s32 	%r98, %r95, %r97;
	div.s32 	%r99, %r98, %r8;
	mul.lo.s32 	%r100, %r99, %r8;
	sub.s32 	%r101, %r98, %r100;
	selp.b32 	%r102, 0, %r93, %p6;
	selp.b32 	%r103, 0, %r96, %p5;
	selp.b32 	%r104, 0, %r99, %p4;
	selp.b32 	%r105, 0, %r101, %p3;
	mul.lo.s32 	%r106, %r10, %r102;
	mad.lo.s32 	%r107, %r11, %r103, %r106;
	mad.lo.s32 	%r108, %r12, %r104, %r107;
	mad.lo.s32 	%r109, %r13, %r105, %r108;
	shl.b64 	%rd57, %rd56, 32;
	shr.s64 	%rd58, %rd57, 30;
	add.s64 	%rd59, %rd5, %rd58;
	ld.global.f32 	%f21, [%rd59];
	cvt.s64.s32 	%rd60, %r109;
	add.s64 	%rd61, %rd6, %rd60;
	ld.global.u8 	%rs5, [%rd61];
	setp.eq.s16 	%p11, %rs5, 0;
	mul.f32 	%f22, %f21, %f4;
	selp.f32 	%f23, %f3, %f22, %p11;
	max.f32 	%f24, %f20, %f23;
	add.s64 	%rd62, %rd32, 160;
	cvt.u32.u64 	%r110, %rd62;
	div.s32 	%r111, %r110, %r6;
	mul.lo.s32 	%r112, %r111, %r6;
	sub.s32 	%r113, %r110, %r112;
	div.s32 	%r114, %r113, %r7;
	mul.lo.s32 	%r115, %r114, %r7;
	sub.s32 	%r116, %r113, %r115;
	div.s32 	%r117, %r116, %r8;
	mul.lo.s32 	%r118, %r117, %r8;
	sub.s32 	%r119, %r116, %r118;
	selp.b32 	%r120, 0, %r111, %p6;
	selp.b32 	%r121, 0, %r114, %p5;
	selp.b32 	%r122, 0, %r117, %p4;
	selp.b32 	%r123, 0, %r119, %p3;
	mul.lo.s32 	%r124, %r10, %r120;
	mad.lo.s32 	%r125, %r11, %r121, %r124;
	mad.lo.s32 	%r126, %r12, %r122, %r125;
	mad.lo.s32 	%r127, %r13, %r123, %r126;
	shl.b64 	%rd63, %rd62, 32;
	shr.s64 	%rd64, %rd63, 30;
	add.s64 	%rd65, %rd5, %rd64;
	ld.global.f32 	%f25, [%rd65];
	cvt.s64.s32 	%rd66, %r127;
	add.s64 	%rd67, %rd6, %rd66;
	ld.global.u8 	%rs6, [%rd67];
	setp.eq.s16 	%p12, %rs6, 0;
	mul.f32 	%f26, %f25, %f4;
	selp.f32 	%f27, %f3, %f26, %p12;
	max.f32 	%f28, %f24, %f27;
	add.s64 	%rd68, %rd32, 192;
	cvt.u32.u64 	%r128, %rd68;
	div.s32 	%r129, %r128, %r6;
	mul.lo.s32 	%r130, %r129, %r6;
	sub.s32 	%r131, %r128, %r130;
	div.s32 	%r132, %r131, %r7;
	mul.lo.s32 	%r133, %r132, %r7;
	sub.s32 	%r134, %r131, %r133;
	div.s32 	%r135, %r134, %r8;
	mul.lo.s32 	%r136, %r135, %r8;
	sub.s32 	%r137, %r134, %r136;
	selp.b32 	%r138, 0, %r129, %p6;
	selp.b32 	%r139, 0, %r132, %p5;
	selp.b32 	%r140, 0, %r135, %p4;
	selp.b32 	%r141, 0, %r137, %p3;
	mul.lo.s32 	%r142, %r10, %r138;
	mad.lo.s32 	%r143, %r11, %r139, %r142;
	mad.lo.s32 	%r144, %r12, %r140, %r143;
	mad.lo.s32 	%r145, %r13, %r141, %r144;
	shl.b64 	%rd69, %rd68, 32;
	shr.s64 	%rd70, %rd69, 30;
	add.s64 	%rd71, %rd5, %rd70;
	ld.global.f32 	%f29, [%rd71];
	cvt.s64.s32 	%rd72, %r145;
	add.s64 	%rd73, %rd6, %rd72;
	ld.global.u8 	%rs7, [%rd73];
	setp.eq.s16 	%p13, %rs7, 0;
	mul.f32 	%f30, %f29, %f4;
	selp.f32 	%f31, %f3, %f30, %p13;
	max.f32 	%f32, %f28, %f31;
	add.s64 	%rd74, %rd32, 224;
	cvt.u32.u64 	%r146, %rd74;
	div.s32 	%r147, %r146, %r6;
	mul.lo.s32 	%r148, %r147, %r6;
	sub.s32 	%r149, %r146, %r148;
	div.s32 	%r150, %r149, %r7;
	mul.lo.s32 	%r151, %r150, %r7;
	sub.s32 	%r152, %r149, %r151;
	div.s32 	%r153, %r152, %r8;
	mul.lo.s32 	%r154, %r153, %r8;
	sub.s32 	%r155, %r152, %r154;
	selp.b32 	%r156, 0, %r147, %p6;
	selp.b32 	%r157, 0, %r150, %p5;
	selp.b32 	%r158, 0, %r153, %p4;
	selp.b32 	%r159, 0, %r155, %p3;
	mul.lo.s32 	%r160, %r10, %r156;
	mad.lo.s32 	%r161, %r11, %r157, %r160;
	mad.lo.s32 	%r162, %r12, %r158, %r161;
	mad.lo.s32 	%r163, %r13, %r159, %r162;
	shl.b64 	%rd75, %rd74, 32;
	shr.s64 	%rd76, %rd75, 30;
	add.s64 	%rd77, %rd5, %rd76;
	ld.global.f32 	%f33, [%rd77];
	cvt.s64.s32 	%rd78, %r163;
	add.s64 	%rd79, %rd6, %rd78;
	ld.global.u8 	%rs8, [%rd79];
	setp.eq.s16 	%p14, %rs8, 0;
	mul.f32 	%f34, %f33, %f4;
	selp.f32 	%f35, %f3, %f34, %p14;
	max.f32 	%f36, %f32, %f35;
	add.s64 	%rd80, %rd32, 256;
	cvt.u32.u64 	%r164, %rd80;
	div.s32 	%r165, %r164, %r6;
	mul.lo.s32 	%r166, %r165, %r6;
	sub.s32 	%r167, %r164, %r166;
	div.s32 	%r168, %r167, %r7;
	mul.lo.s32 	%r169, %r168, %r7;
	sub.s32 	%r170, %r167, %r169;
	div.s32 	%r171, %r170, %r8;
	mul.lo.s32 	%r172, %r171, %r8;
	sub.s32 	%r173, %r170, %r172;
	selp.b32 	%r174, 0, %r165, %p6;
	selp.b32 	%r175, 0, %r168, %p5;
	selp.b32 	%r176, 0, %r171, %p4;
	selp.b32 	%r177, 0, %r173, %p3;
	mul.lo.s32 	%r178, %r10, %r174;
	mad.lo.s32 	%r179, %r11, %r175, %r178;
	mad.lo.s32 	%r180, %r12, %r176, %r179;
	mad.lo.s32 	%r181, %r13, %r177, %r180;
	shl.b64 	%rd81, %rd80, 32;
	shr.s64 	%rd82, %rd81, 30;
	add.s64 	%rd83, %rd5, %rd82;
	ld.global.f32 	%f37, [%rd83];
	cvt.s64.s32 	%rd84, %r181;
	add.s64 	%rd85, %rd6, %rd84;
	ld.global.u8 	%rs9, [%rd85];
	setp.eq.s16 	%p15, %rs9, 0;
	mul.f32 	%f38, %f37, %f4;
	selp.f32 	%f39, %f3, %f38, %p15;
	max.f32 	%f40, %f36, %f39;
	add.s64 	%rd86, %rd32, 288;
	cvt.u32.u64 	%r182, %rd86;
	div.s32 	%r183, %r182, %r6;
	mul.lo.s32 	%r184, %r183, %r6;
	sub.s32 	%r185, %r182, %r184;
	div.s32 	%r186, %r185, %r7;
	mul.lo.s32 	%r187, %r186, %r7;
	sub.s32 	%r188, %r185, %r187;
	div.s32 	%r189, %r188, %r8;
	mul.lo.s32 	%r190, %r189, %r8;
	sub.s32 	%r191, %r188, %r190;
	selp.b32 	%r192, 0, %r183, %p6;
	selp.b32 	%r193, 0, %r186, %p5;
	selp.b32 	%r194, 0, %r189, %p4;
	selp.b32 	%r195, 0, %r191, %p3;
	mul.lo.s32 	%r196, %r10, %r192;
	mad.lo.s32 	%r197, %r11, %r193, %r196;
	mad.lo.s32 	%r198, %r12, %r194, %r197;
	mad.lo.s32 	%r199, %r13, %r195, %r198;
	shl.b64 	%rd87, %rd86, 32;
	shr.s64 	%rd88, %rd87, 30;
	add.s64 	%rd89, %rd5, %rd88;
	ld.global.f32 	%f41, [%rd89];
	cvt.s64.s32 	%rd90, %r199;
	add.s64 	%rd91, %rd6, %rd90;
	ld.global.u8 	%rs10, [%rd91];
	setp.eq.s16 	%p16, %rs10, 0;
	mul.f32 	%f42, %f41, %f4;
	selp.f32 	%f43, %f3, %f42, %p16;
	max.f32 	%f44, %f40, %f43;
	add.s64 	%rd92, %rd32, 320;
	cvt.u32.u64 	%r200, %rd92;
	div.s32 	%r201, %r200, %r6;
	mul.lo.s32 	%r202, %r201, %r6;
	sub.s32 	%r203, %r200, %r202;
	div.s32 	%r204, %r203, %r7;
	mul.lo.s32 	%r205, %r204, %r7;
	sub.s32 	%r206, %r203, %r205;
	div.s32 	%r207, %r206, %r8;
	mul.lo.s32 	%r208, %r207, %r8;
	sub.s32 	%r209, %r206, %r208;
	selp.b32 	%r210, 0, %r201, %p6;
	selp.b32 	%r211, 0, %r204, %p5;
	selp.b32 	%r212, 0, %r207, %p4;
	selp.b32 	%r213, 0, %r209, %p3;
	mul.lo.s32 	%r214, %r10, %r210;
	mad.lo.s32 	%r215, %r11, %r211, %r214;
	mad.lo.s32 	%r216, %r12, %r212, %r215;
	mad.lo.s32 	%r217, %r13, %r213, %r216;
	shl.b64 	%rd93, %rd92, 32;
	shr.s64 	%rd94, %rd93, 30;
	add.s64 	%rd95, %rd5, %rd94;
	ld.global.f32 	%f45, [%rd95];
	cvt.s64.s32 	%rd96, %r217;
	add.s64 	%rd97, %rd6, %rd96;
	ld.global.u8 	%rs11, [%rd97];
	setp.eq.s16 	%p17, %rs11, 0;
	mul.f32 	%f46, %f45, %f4;
	selp.f32 	%f47, %f3, %f46, %p17;
	max.f32 	%f48, %f44, %f47;
	add.s64 	%rd98, %rd32, 352;
	cvt.u32.u64 	%r218, %rd98;
	div.s32 	%r219, %r218, %r6;
	mul.lo.s32 	%r220, %r219, %r6;
	sub.s32 	%r221, %r218, %r220;
	div.s32 	%r222, %r221, %r7;
	mul.lo.s32 	%r223, %r222, %r7;
	sub.s32 	%r224, %r221, %r223;
	div.s32 	%r225, %r224, %r8;
	mul.lo.s32 	%r226, %r225, %r8;
	sub.s32 	%r227, %r224, %r226;
	selp.b32 	%r228, 0, %r219, %p6;
	selp.b32 	%r229, 0, %r222, %p5;
	selp.b32 	%r230, 0, %r225, %p4;
	selp.b32 	%r231, 0, %r227, %p3;
	mul.lo.s32 	%r232, %r10, %r228;
	mad.lo.s32 	%r233, %r11, %r229, %r232;
	mad.lo.s32 	%r234, %r12, %r230, %r233;
	mad.lo.s32 	%r235, %r13, %r231, %r234;
	shl.b64 	%rd99, %rd98, 32;
	shr.s64 	%rd100, %rd99, 30;
	add.s64 	%rd101, %rd5, %rd100;
	ld.global.f32 	%f49, [%rd101];
	cvt.s64.s32 	%rd102, %r235;
	add.s64 	%rd103, %rd6, %rd102;
	ld.global.u8 	%rs12, [%rd103];
	setp.eq.s16 	%p18, %rs12, 0;
	mul.f32 	%f50, %f49, %f4;
	selp.f32 	%f51, %f3, %f50, %p18;
	max.f32 	%f52, %f48, %f51;
	add.s64 	%rd104, %rd32, 384;
	cvt.u32.u64 	%r236, %rd104;
	div.s32 	%r237, %r236, %r6;
	mul.lo.s32 	%r238, %r237, %r6;
	sub.s32 	%r239, %r236, %r238;
	div.s32 	%r240, %r239, %r7;
	mul.lo.s32 	%r241, %r240, %r7;
	sub.s32 	%r242, %r239, %r241;
	div.s32 	%r243, %r242, %r8;
	mul.lo.s32 	%r244, %r243, %r8;
	sub.s32 	%r245, %r242, %r244;
	selp.b32 	%r246, 0, %r237, %p6;
	selp.b32 	%r247, 0, %r240, %p5;
	selp.b32 	%r248, 0, %r243, %p4;
	selp.b32 	%r249, 0, %r245, %p3;
	mul.lo.s32 	%r250, %r10, %r246;
	mad.lo.s32 	%r251, %r11, %r247, %r250;
	mad.lo.s32 	%r252, %r12, %r248, %r251;
	mad.lo.s32 	%r253, %r13, %r249, %r252;
	shl.b64 	%rd105, %rd104, 32;
	shr.s64 	%rd106, %rd105, 30;
	add.s64 	%rd107, %rd5, %rd106;
	ld.global.f32 	%f53, [%rd107];
	cvt.s64.s32 	%rd108, %r253;
	add.s64 	%rd109, %rd6, %rd108;
	ld.global.u8 	%rs13, [%rd109];
	setp.eq.s16 	%p19, %rs13, 0;
	mul.f32 	%f54, %f53, %f4;
	selp.f32 	%f55, %f3, %f54, %p19;
	max.f32 	%f56, %f52, %f55;
	add.s64 	%rd110, %rd32, 416;
	cvt.u32.u64 	%r254, %rd110;
	div.s32 	%r255, %r254, %r6;
	mul.lo.s32 	%r256, %r255, %r6;
	sub.s32 	%r257, %r254, %r256;
	div.s32 	%r258, %r257, %r7;
	mul.lo.s32 	%r259, %r258, %r7;
	sub.s32 	%r260, %r257, %r259;
	div.s32 	%r261, %r260, %r8;
	mul.lo.s32 	%r262, %r261, %r8;
	sub.s32 	%r263, %r260, %r262;
	selp.b32 	%r264, 0, %r255, %p6;
	selp.b32 	%r265, 0, %r258, %p5;
	selp.b32 	%r266, 0, %r261, %p4;
	selp.b32 	%r267, 0, %r263, %p3;
	mul.lo.s32 	%r268, %r10, %r264;
	mad.lo.s32 	%r269, %r11, %r265, %r268;
	mad.lo.s32 	%r270, %r12, %r266, %r269;
	mad.lo.s32 	%r271, %r13, %r267, %r270;
	shl.b64 	%rd111, %rd110, 32;
	shr.s64 	%rd112, %rd111, 30;
	add.s64 	%rd113, %rd5, %rd112;
	ld.global.f32 	%f57, [%rd113];
	cvt.s64.s32 	%rd114, %r271;
	add.s64 	%rd115, %rd6, %rd114;
	ld.global.u8 	%rs14, [%rd115];
	setp.eq.s16 	%p20, %rs14, 0;
	mul.f32 	%f58, %f57, %f4;
	selp.f32 	%f59, %f3, %f58, %p20;
	max.f32 	%f60, %f56, %f59;
	add.s64 	%rd116, %rd32, 448;
	cvt.u32.u64 	%r272, %rd116;
	div.s32 	%r273, %r272, %r6;
	mul.lo.s32 	%r274, %r273, %r6;
	sub.s32 	%r275, %r272, %r274;
	div.s32 	%r276, %r275, %r7;
	mul.lo.s32 	%r277, %r276, %r7;
	sub.s32 	%r278, %r275, %r277;
	div.s32 	%r279, %r278, %r8;
	mul.lo.s32 	%r280, %r279, %r8;
	sub.s32 	%r281, %r278, %r280;
	selp.b32 	%r282, 0, %r273, %p6;
	selp.b32 	%r283, 0, %r276, %p5;
	selp.b32 	%r284, 0, %r279, %p4;
	selp.b32 	%r285, 0, %r281, %p3;
	mul.lo.s32 	%r286, %r10, %r282;
	mad.lo.s32 	%r287, %r11, %r283, %r286;
	mad.lo.s32 	%r288, %r12, %r284, %r287;
	mad.lo.s32 	%r289, %r13, %r285, %r288;
	shl.b64 	%rd117, %rd116, 32;
	shr.s64 	%rd118, %rd117, 30;
	add.s64 	%rd119, %rd5, %rd118;
	ld.global.f32 	%f61, [%rd119];
	cvt.s64.s32 	%rd120, %r289;
	add.s64 	%rd121, %rd6, %rd120;
	ld.global.u8 	%rs15, [%rd121];
	setp.eq.s16 	%p21, %rs15, 0;
	mul.f32 	%f62, %f61, %f4;
	selp.f32 	%f63, %f3, %f62, %p21;
	max.f32 	%f64, %f60, %f63;
	add.s64 	%rd122, %rd32, 480;
	cvt.u32.u64 	%r290, %rd122;
	div.s32 	%r291, %r290, %r6;
	mul.lo.s32 	%r292, %r291, %r6;
	sub.s32 	%r293, %r290, %r292;
	div.s32 	%r294, %r293, %r7;
	mul.lo.s32 	%r295, %r294, %r7;
	sub.s32 	%r296, %r293, %r295;
	div.s32 	%r297, %r296, %r8;
	mul.lo.s32 	%r298, %r297, %r8;
	sub.s32 	%r299, %r296, %r298;
	selp.b32 	%r300, 0, %r291, %p6;
	selp.b32 	%r301, 0, %r294, %p5;
	selp.b32 	%r302, 0, %r297, %p4;
	selp.b32 	%r303, 0, %r299, %p3;
	mul.lo.s32 	%r304, %r10, %r300;
	mad.lo.s32 	%r305, %r11, %r301, %r304;
	mad.lo.s32 	%r306, %r12, %r302, %r305;
	mad.lo.s32 	%r307, %r13, %r303, %r306;
	shl.b64 	%rd123, %rd122, 32;
	shr.s64 	%rd124, %rd123, 30;
	add.s64 	%rd125, %rd5, %rd124;
	ld.global.f32 	%f65, [%rd125];
	cvt.s64.s32 	%rd126, %r307;
	add.s64 	%rd127, %rd6, %rd126;
	ld.global.u8 	%rs16, [%rd127];
	setp.eq.s16 	%p22, %rs16, 0;
	mul.f32 	%f66, %f65, %f4;
	selp.f32 	%f67, %f3, %f66, %p22;
	max.f32 	%f68, %f64, %f67;
	add.s64 	%rd128, %rd32, 512;
	cvt.u32.u64 	%r308, %rd128;
	div.s32 	%r309, %r308, %r6;
	mul.lo.s32 	%r310, %r309, %r6;
	sub.s32 	%r311, %r308, %r310;
	div.s32 	%r312, %r311, %r7;
	mul.lo.s32 	%r313, %r312, %r7;
	sub.s32 	%r314, %r311, %r313;
	div.s32 	%r315, %r314, %r8;
	mul.lo.s32 	%r316, %r315, %r8;
	sub.s32 	%r317, %r314, %r316;
	selp.b32 	%r318, 0, %r309, %p6;
	selp.b32 	%r319, 0, %r312, %p5;
	selp.b32 	%r320, 0, %r315, %p4;
	selp.b32 	%r321, 0, %r317, %p3;
	mul.lo.s32 	%r322, %r10, %r318;
	mad.lo.s32 	%r323, %r11, %r319, %r322;
	mad.lo.s32 	%r324, %r12, %r320, %r323;
	mad.lo.s32 	%r325, %r13, %r321, %r324;
	shl.b64 	%rd129, %rd128, 32;
	shr.s64 	%rd130, %rd129, 30;
	add.s64 	%rd131, %rd5, %rd130;
	ld.global.f32 	%f69, [%rd131];
	cvt.s64.s32 	%rd132, %r325;
	add.s64 	%rd133, %rd6, %rd132;
	ld.global.u8 	%rs17, [%rd133];
	setp.eq.s16 	%p23, %rs17, 0;
	mul.f32 	%f70, %f69, %f4;
	selp.f32 	%f71, %f3, %f70, %p23;
	max.f32 	%f72, %f68, %f71;
	add.s64 	%rd134, %rd32, 544;
	cvt.u32.u64 	%r326, %rd134;
	div.s32 	%r327, %r326, %r6;
	mul.lo.s32 	%r328, %r327, %r6;
	sub.s32 	%r329, %r326, %r328;
	div.s32 	%r330, %r329, %r7;
	mul.lo.s32 	%r331, %r330, %r7;
	sub.s32 	%r332, %r329, %r331;
	div.s32 	%r333, %r332, %r8;
	mul.lo.s32 	%r334, %r333, %r8;
	sub.s32 	%r335, %r332, %r334;
	selp.b32 	%r336, 0, %r327, %p6;
	selp.b32 	%r337, 0, %r330, %p5;
	selp.b32 	%r338, 0, %r333, %p4;
	selp.b32 	%r339, 0, %r335, %p3;
	mul.lo.s32 	%r340, %r10, %r336;
	mad.lo.s32 	%r341, %r11, %r337, %r340;
	mad.lo.s32 	%r342, %r12, %r338, %r341;
	mad.lo.s32 	%r343, %r13, %r339, %r342;
	shl.b64 	%rd135, %rd134, 32;
	shr.s64 	%rd136, %rd135, 30;
	add.s64 	%rd137, %rd5, %rd136;
	ld.global.f32 	%f73, [%rd137];
	cvt.s64.s32 	%rd138, %r343;
	add.s64 	%rd139, %rd6, %rd138;
	ld.global.u8 	%rs18, [%rd139];
	setp.eq.s16 	%p24, %rs18, 0;
	mul.f32 	%f74, %f73, %f4;
	selp.f32 	%f75, %f3, %f74, %p24;
	max.f32 	%f76, %f72, %f75;
	add.s64 	%rd140, %rd32, 576;
	cvt.u32.u64 	%r344, %rd140;
	div.s32 	%r345, %r344, %r6;
	mul.lo.s32 	%r346, %r345, %r6;
	sub.s32 	%r347, %r344, %r346;
	div.s32 	%r348, %r347, %r7;
	mul.lo.s32 	%r349, %r348, %r7;
	sub.s32 	%r350, %r347, %r349;
	div.s32 	%r351, %r350, %r8;
	mul.lo.s32 	%r352, %r351, %r8;
	sub.s32 	%r353, %r350, %r352;
	selp.b32 	%r354, 0, %r345, %p6;
	selp.b32 	%r355, 0, %r348, %p5;
	selp.b32 	%r356, 0, %r351, %p4;
	selp.b32 	%r357, 0, %r353, %p3;
	mul.lo.s32 	%r358, %r10, %r354;
	mad.lo.s32 	%r359, %r11, %r355, %r358;
	mad.lo.s32 	%r360, %r12, %r356, %r359;
	mad.lo.s32 	%r361, %r13, %r357, %r360;
	shl.b64 	%rd141, %rd140, 32;
	shr.s64 	%rd142, %rd141, 30;
	add.s64 	%rd143, %rd5, %rd142;
	ld.global.f32 	%f77, [%rd143];
	cvt.s64.s32 	%rd144, %r361;
	add.s64 	%rd145, %rd6, %rd144;
	ld.global.u8 	%rs19, [%rd145];
	setp.eq.s16 	%p25, %rs19, 0;
	mul.f32 	%f78, %f77, %f4;
	selp.f32 	%f79, %f3, %f78, %p25;
	max.f32 	%f80, %f76, %f79;
	mov.b32 	%r362, %f80;
	shfl.sync.bfly.b32	%r363|%p26, %r362, 16, 31, -1;
	mov.b32 	%f81, %r363;
	max.f32 	%f82, %f80, %f81;
	mov.b32 	%r364, %f82;
	shfl.sync.bfly.b32	%r365|%p27, %r364, 8, 31, -1;
	mov.b32 	%f83, %r365;
	max.f32 	%f84, %f82, %f83;
	mov.b32 	%r366, %f84;
	shfl.sync.bfly.b32	%r367|%p28, %r366, 4, 31, -1;
	mov.b32 	%f85, %r367;
	max.f32 	%f86, %f84, %f85;
	mov.b32 	%r368, %f86;
	shfl.sync.bfly.b32	%r369|%p29, %r368, 2, 31, -1;
	mov.b32 	%f87, %r369;
	max.f32 	%f88, %f86, %f87;
	mov.b32 	%r370, %f88;
	shfl.sync.bfly.b32	%r371|%p30, %r370, 1, 31, -1;
	mov.b32 	%f89, %r371;
	max.f32 	%f90, %f88, %f89;
	sub.f32 	%f91, %f7, %f90;
	fma.rn.f32 	%f92, %f91, 0f3BBB989D, 0f3F000000;
	cvt.sat.f32.f32 	%f93, %f92;
	mov.f32 	%f94, 0f4B400001;
	mov.f32 	%f95, 0f437C0000;
	fma.rm.f32 	%f96, %f93, %f95, %f94;
	add.f32 	%f97, %f96, 0fCB40007F;
	neg.f32 	%f98, %f97;
	fma.rn.f32 	%f99, %f91, 0f3FB8AA3B, %f98;
	fma.rn.f32 	%f100, %f91, 0f32A57060, %f99;
	mov.b32 	%r372, %f96;
	shl.b32 	%r373, %r372, 23;
	mov.b32 	%f101, %r373;
	ex2.approx.ftz.f32 	%f102, %f100;
	mul.f32 	%f103, %f102, %f101;
	add.f32 	%f104, %f103, 0f00000000;
	sub.f32 	%f105, %f11, %f90;
	fma.rn.f32 	%f106, %f105, 0f3BBB989D, 0f3F000000;
	cvt.sat.f32.f32 	%f107, %f106;
	fma.rm.f32 	%f108, %f107, %f95, %f94;
	add.f32 	%f109, %f108, 0fCB40007F;
	neg.f32 	%f110, %f109;
	fma.rn.f32 	%f111, %f105, 0f3FB8AA3B, %f110;
	fma.rn.f32 	%f112, %f105, 0f32A57060, %f111;
	mov.b32 	%r374, %f108;
	shl.b32 	%r375, %r374, 23;
	mov.b32 	%f113, %r375;
	ex2.approx.ftz.f32 	%f114, %f112;
	mul.f32 	%f115, %f114, %f113;
	add.f32 	%f116, %f104, %f115;
	sub.f32 	%f117, %f15, %f90;
	fma.rn.f32 	%f118, %f117, 0f3BBB989D, 0f3F000000;
	cvt.sat.f32.f32 	%f119, %f118;
	fma.rm.f32 	%f120, %f119, %f95, %f94;
	add.f32 	%f121, %f120, 0fCB40007F;
	neg.f32 	%f122, %f121;
	fma.rn.f32 	%f123, %f117, 0f3FB8AA3B, %f122;
	fma.rn.f32 	%f124, %f117, 0f32A57060, %f123;
	mov.b32 	%r376, %f120;
	shl.b32 	%r377, %r376, 23;
	mov.b32 	%f125, %r377;
	ex2.approx.ftz.f32 	%f126, %f124;
	mul.f32 	%f127, %f126, %f125;
	add.f32 	%f128, %f116, %f127;
	sub.f32 	%f129, %f19, %f90;
	fma.rn.f32 	%f130, %f129, 0f3BBB989D, 0f3F000000;
	cvt.sat.f32.f32 	%f131, %f130;
	fma.rm.f32 	%f132, %f131, %f95, %f94;
	add.f32 	%f133, %f132, 0fCB40007F;
	neg.f32 	%f134, %f133;
	fma.rn.f32 	%f135, %f129, 0f3FB8AA3B, %f134;
	fma.rn.f32 	%f136, %f129, 0f32A57060, %f135;
	mov.b32 	%r378, %f132;
	shl.b32 	%r379, %r378, 23;
	mov.b32 	%f137, %r379;
	ex2.approx.ftz.f32 	%f138, %f136;
	mul.f32 	%f139, %f138, %f137;
	add.f32 	%f140, %f128, %f139;
	sub.f32 	%f141, %f23, %f90;
	fma.rn.f32 	%f142, %f141, 0f3BBB989D, 0f3F000000;
	cvt.sat.f32.f32 	%f143, %f142;
	fma.rm.f32 	%f144, %f143, %f95, %f94;
	add.f32 	%f145, %f144, 0fCB40007F;
	neg.f32 	%f146, %f145;
	fma.rn.f32 	%f147, %f141, 0f3FB8AA3B, %f146;
	fma.rn.f32 	%f148, %f141, 0f32A57060, %f147;
	mov.b32 	%r380, %f144;
	shl.b32 	%r381, %r380, 23;
	mov.b32 	%f149, %r381;
	ex2.approx.ftz.f32 	%f150, %f148;
	mul.f32 	%f151, %f150, %f149;
	add.f32 	%f152, %f140, %f151;
	sub.f32 	%f153, %f27, %f90;
	fma.rn.f32 	%f154, %f153, 0f3BBB989D, 0f3F000000;
	cvt.sat.f32.f32 	%f155, %f154;
	fma.rm.f32 	%f156, %f155, %f95, %f94;
	add.f32 	%f157, %f156, 0fCB40007F;
	neg.f32 	%f158, %f157;
	fma.rn.f32 	%f159, %f153, 0f3FB8AA3B, %f158;
	fma.rn.f32 	%f160, %f153, 0f32A57060, %f159;
	mov.b32 	%r382, %f156;
	shl.b32 	%r383, %r382, 23;
	mov.b32 	%f161, %r383;
	ex2.approx.ftz.f32 	%f162, %f160;
	mul.f32 	%f163, %f162, %f161;
	add.f32 	%f164, %f152, %f163;
	sub.f32 	%f165, %f31, %f90;
	fma.rn.f32 	%f166, %f165, 0f3BBB989D, 0f3F000000;
	cvt.sat.f32.f32 	%f167, %f166;
	fma.rm.f32 	%f168, %f167, %f95, %f94;
	add.f32 	%f169, %f168, 0fCB40007F;
	neg.f32 	%f170, %f169;
	fma.rn.f32 	%f171, %f165, 0f3FB8AA3B, %f170;
	fma.rn.f32 	%f172, %f165, 0f32A57060, %f171;
	mov.b32 	%r384, %f168;
	shl.b32 	%r385, %r384, 23;
	mov.b32 	%f173, %r385;
	ex2.approx.ftz.f32 	%f174, %f172;
	mul.f32 	%f175, %f174, %f173;
	add.f32 	%f176, %f164, %f175;
	sub.f32 	%f177, %f35, %f90;
	fma.rn.f32 	%f178, %f177, 0f3BBB989D, 0f3F000000;
	cvt.sat.f32.f32 	%f179, %f178;
	fma.rm.f32 	%f180, %f179, %f95, %f94;
	add.f32 	%f181, %f180, 0fCB40007F;
	neg.f32 	%f182, %f181;
	fma.rn.f32 	%f183, %f177, 0f3FB8AA3B, %f182;
	fma.rn.f32 	%f184, %f177, 0f32A57060, %f183;
	mov.b32 	%r386, %f180;
	shl.b32 	%r387, %r386, 23;
	mov.b32 	%f185, %r387;
	ex2.approx.ftz.f32 	%f186, %f184;
	mul.f32 	%f187, %f186, %f185;
	add.f32 	%f188, %f176, %f187;
	sub.f32 	%f189, %f39, %f90;
	fma.rn.f32 	%f190, %f189, 0f3BBB989D, 0f3F000000;
	cvt.sat.f32.f32 	%f191, %f190;
	fma.rm.f32 	%f192, %f191, %f95, %f94;
	add.f32 	%f193, %f192, 0fCB40007F;
	neg.f32 	%f194, %f193;
	fma.rn.f32 	%f195, %f189, 0f3FB8AA3B, %f194;
	fma.rn.f32 	%f196, %f189, 0f32A57060, %f195;
	mov.b32 	%r388, %f192;
	shl.b32 	%r389, %r388, 23;
	mov.b32 	%f197, %r389;
	ex2.approx.ftz.f32 	%f198, %f196;
	mul.f32 	%f199, %f198, %f197;
	add.f32 	%f200, %f188, %f199;
	sub.f32 	%f201, %f43, %f90;
	fma.rn.f32 	%f202, %f201, 0f3BBB989D, 0f3F000000;
	cvt.sat.f32.f32 	%f203, %f202;
	fma.rm.f32 	%f204, %f203, %f95, %f94;
	add.f32 	%f205, %f204, 0fCB40007F;
	neg.f32 	%f206, %f205;
	fma.rn.f32 	%f207, %f201, 0f3FB8AA3B, %f206;
	fma.rn.f32 	%f208, %f201, 0f32A57060, %f207;
	mov.b32 	%r390, %f204;
	shl.b32 	%r391, %r390, 23;
	mov.b32 	%f209, %r391;
	ex2.approx.ftz.f32 	%f210, %f208;
	mul.f32 	%f211, %f210, %f209;
	add.f32 	%f212, %f200, %f211;
	sub.f32 	%f213, %f47, %f90;
	fma.rn.f32 	%f214, %f213, 0f3BBB989D, 0f3F000000;
	cvt.sat.f32.f32 	%f215, %f214;
	fma.rm.f32 	%f216, %f215, %f95, %f94;
	add.f32 	%f217, %f216, 0fCB40007F;
	neg.f32 	%f218, %f217;
	fma.rn.f32 	%f219, %f213, 0f3FB8AA3B, %f218;
	fma.rn.f32 	%f220, %f213, 0f32A57060, %f219;
	mov.b32 	%r392, %f216;
	shl.b32 	%r393, %r392, 23;
	mov.b32 	%f221, %r393;
	ex2.approx.ftz.f32 	%f222, %f220;
	mul.f32 	%f223, %f222, %f221;
	add.f32 	%f224, %f212, %f223;
	sub.f32 	%f225, %f51, %f90;
	fma.rn.f32 	%f226, %f225, 0f3BBB989D, 0f3F000000;
	cvt.sat.f32.f32 	%f227, %f226;
	fma.rm.f32 	%f228, %f227, %f95, %f94;
	add.f32 	%f229, %f228, 0fCB40007F;
	neg.f32 	%f230, %f229;
	fma.rn.f32 	%f231, %f225, 0f3FB8AA3B, %f230;
	fma.rn.f32 	%f232, %f225, 0f32A57060, %f231;
	mov.b32 	%r394, %f228;
	shl.b32 	%r395, %r394, 23;
	mov.b32 	%f233, %r395;
	ex2.approx.ftz.f32 	%f234, %f232;
	mul.f32 	%f235, %f234, %f233;
	add.f32 	%f236, %f224, %f235;
	sub.f32 	%f237, %f55, %f90;
	fma.rn.f32 	%f238, %f237, 0f3BBB989D, 0f3F000000;
	cvt.sat.f32.f32 	%f239, %f238;
	fma.rm.f32 	%f240, %f239, %f95, %f94;
	add.f32 	%f241, %f240, 0fCB40007F;
	neg.f32 	%f242, %f241;
	fma.rn.f32 	%f243, %f237, 0f3FB8AA3B, %f242;
	fma.rn.f32 	%f244, %f237, 0f32A57060, %f243;
	mov.b32 	%r396, %f240;
	shl.b32 	%r397, %r396, 23;
	mov.b32 	%f245, %r397;
	ex2.approx.ftz.f32 	%f246, %f244;
	mul.f32 	%f247, %f246, %f245;
	add.f32 	%f248, %f236, %f247;
	sub.f32 	%f249, %f59, %f90;
	fma.rn.f32 	%f250, %f249, 0f3BBB989D, 0f3F000000;
	cvt.sat.f32.f32 	%f251, %f250;
	fma.rm.f32 	%f252, %f251, %f95, %f94;
	add.f32 	%f253, %f252, 0fCB40007F;
	neg.f32 	%f254, %f253;
	fma.rn.f32 	%f255, %f249, 0f3FB8AA3B, %f254;
	fma.rn.f32 	%f256, %f249, 0f32A57060, %f255;
	mov.b32 	%r398, %f252;
	shl.b32 	%r399, %r398, 23;
	mov.b32 	%f257, %r399;
	ex2.approx.ftz.f32 	%f258, %f256;
	mul.f32 	%f259, %f258, %f257;
	add.f32 	%f260, %f248, %f259;
	sub.f32 	%f261, %f63, %f90;
	fma.rn.f32 	%f262, %f261, 0f3BBB989D, 0f3F000000;
	cvt.sat.f32.f32 	%f263, %f262;
	fma.rm.f32 	%f264, %f263, %f95, %f94;
	add.f32 	%f265, %f264, 0fCB40007F;
	neg.f32 	%f266, %f265;
	fma.rn.f32 	%f267, %f261, 0f3FB8AA3B, %f266;
	fma.rn.f32 	%f268, %f261, 0f32A57060, %f267;
	mov.b32 	%r400, %f264;
	shl.b32 	%r401, %r400, 23;
	mov.b32 	%f269, %r401;
	ex2.approx.ftz.f32 	%f270, %f268;
	mul.f32 	%f271, %f270, %f269;
	add.f32 	%f272, %f260, %f271;
	sub.f32 	%f273, %f67, %f90;
	fma.rn.f32 	%f274, %f273, 0f3BBB989D, 0f3F000000;
	cvt.sat.f32.f32 	%f275, %f274;
	fma.rm.f32 	%f276, %f275, %f95, %f94;
	add.f32 	%f277, %f276, 0fCB40007F;
	neg.f32 	%f278, %f277;
	fma.rn.f32 	%f279, %f273, 0f3FB8AA3B, %f278;
	fma.rn.f32 	%f280, %f273, 0f32A57060, %f279;
	mov.b32 	%r402, %f276;
	shl.b32 	%r403, %r402, 23;
	mov.b32 	%f281, %r403;
	ex2.approx.ftz.f32 	%f282, %f280;
	mul.f32 	%f283, %f282, %f281;
	add.f32 	%f284, %f272, %f283;
	sub.f32 	%f285, %f71, %f90;
	fma.rn.f32 	%f286, %f285, 0f3BBB989D, 0f3F000000;
	cvt.sat.f32.f32 	%f287, %f286;
	fma.rm.f32 	%f288, %f287, %f95, %f94;
	add.f32 	%f289, %f288, 0fCB40007F;
	neg.f32 	%f290, %f289;
	fma.rn.f32 	%f291, %f285, 0f3FB8AA3B, %f290;
	fma.rn.f32 	%f292, %f285, 0f32A57060, %f291;
	mov.b32 	%r404, %f288;
	shl.b32 	%r405, %r404, 23;
	mov.b32 	%f293, %r405;
	ex2.approx.ftz.f32 	%f294, %f292;
	mul.f32 	%f295, %f294, %f293;
	add.f32 	%f296, %f284, %f295;
	sub.f32 	%f297, %f75, %f90;
	fma.rn.f32 	%f298, %f297, 0f3BBB989D, 0f3F000000;
	cvt.sat.f32.f32 	%f299, %f298;
	fma.rm.f32 	%f300, %f299, %f95, %f94;
	add.f32 	%f301, %f300, 0fCB40007F;
	neg.f32 	%f302, %f301;
	fma.rn.f32 	%f303, %f297, 0f3FB8AA3B, %f302;
	fma.rn.f32 	%f304, %f297, 0f32A57060, %f303;
	mov.b32 	%r406, %f300;
	shl.b32 	%r407, %r406, 23;
	mov.b32 	%f305, %r407;
	ex2.approx.ftz.f32 	%f306, %f304;
	mul.f32 	%f307, %f306, %f305;
	add.f32 	%f308, %f296, %f307;
	sub.f32 	%f309, %f79, %f90;
	fma.rn.f32 	%f310, %f309, 0f3BBB989D, 0f3F000000;
	cvt.sat.f32.f32 	%f311, %f310;
	fma.rm.f32 	%f312, %f311, %f95, %f94;
	add.f32 	%f313, %f312, 0fCB40007F;
	neg.f32 	%f314, %f313;
	fma.rn.f32 	%f315, %f309, 0f3FB8AA3B, %f314;
	fma.rn.f32 	%f316, %f309, 0f32A57060, %f315;
	mov.b32 	%r408, %f312;
	shl.b32 	%r409, %r408, 23;
	mov.b32 	%f317, %r409;
	ex2.approx.ftz.f32 	%f318, %f316;
	mul.f32 	%f319, %f318, %f317;
	add.f32 	%f320, %f308, %f319;
	mov.b32 	%r410, %f320;
	shfl.sync.bfly.b32	%r411|%p31, %r410, 16, 31, -1;
	mov.b32 	%f321, %r411;
	add.f32 	%f322, %f320, %f321;
	mov.b32 	%r412, %f322;
	shfl.sync.bfly.b32	%r413|%p32, %r412, 8, 31, -1;
	mov.b32 	%f323, %r413;
	add.f32 	%f324, %f322, %f323;
	mov.b32 	%r414, %f324;
	shfl.sync.bfly.b32	%r415|%p33, %r414, 4, 31, -1;
	mov.b32 	%f325, %r415;
	add.f32 	%f326, %f324, %f325;
	mov.b32 	%r416, %f326;
	shfl.sync.bfly.b32	%r417|%p34, %r416, 2, 31, -1;
	mov.b32 	%f327, %r417;
	add.f32 	%f328, %f326, %f327;
	mov.b32 	%r418, %f328;
	shfl.sync.bfly.b32	%r419|%p35, %r418, 1, 31, -1;
	mov.b32 	%f329, %r419;
	add.f32 	%f330, %f328, %f329;
	div.rn.f32 	%f331, %f103, %f330;
	div.rn.f32 	%f332, %f115, %f330;
	div.rn.f32 	%f333, %f127, %f330;
	div.rn.f32 	%f334, %f139, %f330;
	div.rn.f32 	%f335, %f151, %f330;
	div.rn.f32 	%f336, %f163, %f330;
	div.rn.f32 	%f337, %f175, %f330;
	div.rn.f32 	%f338, %f187, %f330;
	div.rn.f32 	%f339, %f199, %f330;
	div.rn.f32 	%f340, %f211, %f330;
	div.rn.f32 	%f341, %f223, %f330;
	div.rn.f32 	%f342, %f235, %f330;
	div.rn.f32 	%f343, %f247, %f330;
	div.rn.f32 	%f344, %f259, %f330;
	div.rn.f32 	%f345, %f271, %f330;
	div.rn.f32 	%f346, %f283, %f330;
	div.rn.f32 	%f347, %f295, %f330;
	div.rn.f32 	%f348, %f307, %f330;
	div.rn.f32 	%f349, %f319, %f330;
	mad.lo.s64 	%rd146, %rd149, %rd23, %rd7;
	shl.b64 	%rd147, %rd146, 2;
	add.s64 	%rd148, %rd8, %rd147;
	st.global.f32 	[%rd148], %f331;
	st.global.f32 	[%rd148+128], %f332;
	st.global.f32 	[%rd148+256], %f333;
	st.global.f32 	[%rd148+384], %f334;
	st.global.f32 	[%rd148+512], %f335;
	st.global.f32 	[%rd148+640], %f336;
	st.global.f32 	[%rd148+768], %f337;
	st.global.f32 	[%rd148+896], %f338;
	st.global.f32 	[%rd148+1024], %f339;
	st.global.f32 	[%rd148+1152], %f340;
	st.global.f32 	[%rd148+1280], %f341;
	st.global.f32 	[%rd148+1408], %f342;
	st.global.f32 	[%rd148+1536], %f343;
	st.global.f32 	[%rd148+1664], %f344;
	st.global.f32 	[%rd148+1792], %f345;
	st.global.f32 	[%rd148+1920], %f346;
	st.global.f32 	[%rd148+2048], %f347;
	st.global.f32 	[%rd148+2176], %f348;
	st.global.f32 	[%rd148+2304], %f349;
	add.s64 	%rd149, %rd149, %rd9;
	setp.lt.s64 	%p36, %rd149, %rd24;
	@%p36 bra 	$L__BB562_4;
$L__BB562_5:
	ret;

}
	// .globl	_Z15SoftmaxWarpImplI22BroadcastScaleMaskLoadIffbLm4EiE11DirectStoreIffEfLi1ELi19ELi32ELi1ELb1EL9Algorithm0EEvT_T0_ll
.visible .entry _Z15SoftmaxWarpImplI22BroadcastScaleMaskLoadIffbLm4EiE11DirectStoreIffEfLi1ELi19ELi32ELi1ELb1EL9Algorithm0EEvT_T0_ll(
	.param .align 8 .b8 _Z15SoftmaxWarpImplI22BroadcastScaleMaskLoadIffbLm4EiE11DirectStoreIffEfLi1ELi19ELi32ELi1ELb1EL9Algorithm0EEvT_T0_ll_param_0[120],
	.param .align 8 .b8 _Z15SoftmaxWarpImplI22BroadcastScaleMaskLoadIffbLm4EiE11DirectStoreIffEfLi1ELi19ELi32ELi1ELb1EL9Algorithm0EEvT_T0_ll_param_1[16],
	.param .u64 _Z15SoftmaxWarpImplI22BroadcastScaleMaskLoadIffbLm4EiE11DirectStoreIffEfLi1ELi19ELi32ELi1ELb1EL9Algorithm0EEvT_T0_ll_param_2,
	.param .u64 _Z15SoftmaxWarpImplI22BroadcastScaleMaskLoadIffbLm4EiE11DirectStoreIffEfLi1ELi19ELi32ELi1ELb1EL9Algorithm0EEvT_T0_ll_param_3
)
{
	.reg .pred 	%p<147>;
	.reg .b16 	%rs<20>;
	.reg .b32 	%r<468>;
	.reg .b32 	%f<445>;
	.reg .b64 	%rd<183>;

	ld.param.u64 	%rd37, [_Z15SoftmaxWarpImplI22BroadcastScaleMaskLoadIffbLm4EiE11DirectStoreIffEfLi1ELi19ELi32ELi1ELb1EL9Algorithm0EEvT_T0_ll_param_1+8];
	ld.param.u64 	%rd36, [_Z15SoftmaxWarpImplI22BroadcastScaleMaskLoadIffbLm4EiE11DirectStoreIffEfLi1ELi19ELi32ELi1ELb1EL9Algorithm0EEvT_T0_ll_param_1];
	ld.param.v2.f32 	{%f98, %f99}, [_Z15SoftmaxWarpImplI22BroadcastScaleMaskLoadIffbLm4EiE11DirectStoreIffEfLi1ELi19ELi32ELi1ELb1EL9Algorithm0EEvT_T0_ll_param_0+112];
	ld.param.u64 	%rd35, [_Z15SoftmaxWarpImplI22BroadcastScaleMaskLoadIffbLm4EiE11DirectStoreIffEfLi1ELi19ELi32ELi1ELb1EL9Algorithm0EEvT_T0_ll_param_0+104];
	ld.param.v2.u32 	{%r14, %r15}, [_Z15SoftmaxWarpImplI22BroadcastScaleMaskLoadIffbLm4EiE11DirectStoreIffEfLi1ELi19ELi32ELi1ELb1EL9Algorithm0EEvT_T0_ll_param_0+88];
	ld.param.v2.u32 	{%r12, %r13}, [_Z15SoftmaxWarpImplI22BroadcastScaleMaskLoadIffbLm4EiE11DirectStoreIffEfLi1ELi19ELi32ELi1ELb1EL9Algorithm0EEvT_T0_ll_param_0+80];
	ld.param.v2.u32 	{%r10, %r11}, [_Z15SoftmaxWarpImplI22BroadcastScaleMaskLoadIffbLm4EiE11DirectStoreIffEfLi1ELi19ELi32ELi1ELb1EL9Algorithm0EEvT_T0_ll_param_0+64];
	ld.param.v2.u32 	{%r8, %r9}, [_Z15SoftmaxWarpImplI22BroadcastScaleMaskLoadIffbLm4EiE11DirectStoreIffEfLi1ELi19ELi32ELi1ELb1EL9Algorithm0EEvT_T0_ll_param_0+56];
	ld.param.u64 	%rd31, [_Z15SoftmaxWarpImplI22BroadcastScaleMaskLoadIffbLm4EiE11DirectStoreIffEfLi1ELi19ELi32ELi1ELb1EL9Algorithm0EEvT_T0_ll_param_0+40];
	ld.param.u64 	%rd30, [_Z15SoftmaxWarpImplI22BroadcastScaleMaskLoadIffbLm4EiE11DirectStoreIffEfLi1ELi19ELi32ELi1ELb1EL9Algorithm0EEvT_T0_ll_param_0+32];
	ld.param.u64 	%rd29, [_Z15SoftmaxWarpImplI22BroadcastScaleMaskLoadIffbLm4EiE11DirectStoreIffEfLi1ELi19ELi32ELi1ELb1EL9Algorithm0EEvT_T0_ll_param_0+24];
	ld.param.u64 	%rd28, [_Z15SoftmaxWarpImplI22BroadcastScaleMaskLoadIffbLm4EiE11DirectStoreIffEfLi1ELi19ELi32ELi1ELb1EL9Algorithm0EEvT_T0_ll_param_0+16];
	ld.param.u64 	%rd27, [_Z15SoftmaxWarpImplI22BroadcastScaleMaskLoadIffbLm4EiE11DirectStoreIffEfLi1ELi19ELi32ELi1ELb1EL9Algorithm0EEvT_T0_ll_param_0+8];
	ld.param.u64 	%rd26, [_Z15SoftmaxWarpImplI22BroadcastScaleMaskLoadIffbLm4EiE11DirectStoreIffEfLi1ELi19ELi32ELi1ELb1EL9Algorithm0EEvT_T0_ll_param_0];
	ld.param.u64 	%rd39, [_Z15SoftmaxWarpImplI22BroadcastScaleMaskLoadIffbLm4EiE11DirectStoreIffEfLi1ELi19ELi32ELi1ELb1EL9Algorithm0EEvT_T0_ll_param_3];
	cvta.to.global.u64 	%rd1, %rd26;
	cvta.to.global.u64 	%rd2, %rd27;
	setp.lt.s64 	%p1, %rd39, 609;
	@%p1 bra 	$L__BB563_2;
	mov.u64 	%rd40, $str;
	cvta.global.u64 	%rd41, %rd40;
	mov.u64 	%rd42, $str$1;
	cvta.global.u64 	%rd43, %rd42;
	mov.u64 	%rd44, __unnamed_549;
	cvta.global.u64 	%rd45, %rd44;
	{ // callseq 548, 0
	.param .b64 param0;
	st.param.b64 	[param0], %rd41;
	.param .b64 param1;
	st.param.b64 	[param1], %rd43;
	.param .b32 param2;
	st.param.b32 	[param2], 219;
	.param .b64 param3;
	st.param.b64 	[param3], %rd45;
	.param .b64 param4;
	st.param.b64 	[param4], 1;
	call.uni 
	__assertfail, 
	(
	param0, 
	param1, 
	param2, 
	param3, 
	param4
	);
	} // callseq 548
$L__BB563_2:
	ld.param.u64 	%rd180, [_Z15SoftmaxWarpImplI22BroadcastScaleMaskLoadIffbLm4EiE11DirectStoreIffEfLi1ELi19ELi32ELi1ELb1EL9Algorithm0EEvT_T0_ll_param_2];
	mov.u32 	%r16, %ctaid.x;
	mov.u32 	%r17, %ntid.y;
	mov.u32 	%r18, %tid.y;
	mad.lo.s32 	%r19, %r16, %r17, %r18;
	cvt.s64.s32 	%rd182, %r19;
	setp.le.s64 	%p2, %rd180, %rd182;
	@%p2 bra 	$L__BB563_81;
	mov.u32 	%r20, %tid.x;
	add.s32 	%r21, %r20, 32;
	cvt.u64.u32 	%rd8, %r21;
	add.s32 	%r22, %r20, 64;
	cvt.u64.u32 	%rd9, %r22;
	add.s32 	%r23, %r20, 96;
	cvt.u64.u32 	%rd10, %r23;
	add.s32 	%r24, %r20, 160;
	cvt.u64.u32 	%rd11, %r24;
	add.s32 	%r25, %r20, 192;
	cvt.u64.u32 	%rd12, %r25;
	add.s32 	%r26, %r20, 224;
	cvt.u64.u32 	%rd13, %r26;
	add.s32 	%r27, %r20, 384;
	cvt.u64.u32 	%rd14, %r27;
	add.s32 	%r28, %r20, 416;
	cvt.u64.u32 	%rd15, %r28;
	add.s32 	%r29, %r20, 448;
	cvt.u64.u32 	%rd16, %r29;
	add.s32 	%r30, %r20, 480;
	cvt.u64.u32 	%rd17, %r30;
	add.s32 	%r31, %r20, 512;
	cvt.u64.u32 	%rd18, %r31;
	add.s32 	%r32, %r20, 544;
	cvt.u64.u32 	%rd19, %r32;
	add.s32 	%r33, %r20, 576;
	cvt.u64.u32 	%rd20, %r33;
$L__BB563_4:
	cvt.u64.u32 	%rd46, %r20;
	setp.le.s64 	%p3, %rd39, %rd46;
	mul.lo.s64 	%rd22, %rd35, %rd182;
	mov.f32 	%f407, 0fFF800000;
	mov.f32 	%f410, %f407;
	@%p3 bra 	$L__BB563_6;
	setp.eq.s64 	%p4, %rd31, 1;
	setp.eq.s64 	%p5, %rd30, 1;
	setp.eq.s64 	%p6, %rd29, 1;
	setp.eq.s64 	%p7, %rd28, 1;
	add.s64 	%rd48, %rd22, %rd46;
	cvt.u32.u64 	%r36, %rd48;
	div.s32 	%r37, %r36, %r8;
	mul.lo.s32 	%r38, %r37, %r8;
	sub.s32 	%r39, %r36, %r38;
	div.s32 	%r40, %r39, %r9;
	mul.lo.s32 	%r41, %r40, %r9;
	sub.s32 	%r42, %r39, %r41;
	div.s32 	%r43, %r42, %r10;
	mul.lo.s32 	%r44, %r43, %r10;
	sub.s32 	%r45, %r42, %r44;
	selp.b32 	%r46, 0, %r37, %p7;
	selp.b32 	%r47, 0, %r40, %p6;
	selp.b32 	%r48, 0, %r43, %p5;
	selp.b32 	%r49, 0, %r45, %p4;
	mul.lo.s32 	%r50, %r12, %r46;
	mad.lo.s32 	%r51, %r13, %r47, %r50;
	mad.lo.s32 	%r52, %r14, %r48, %r51;
	mad.lo.s32 	%r53, %r15, %r49, %r52;
	shl.b64 	%rd49, %rd48, 32;
	shr.s64 	%rd50, %rd49, 30;
	add.s64 	%rd51, %rd1, %rd50;
	ld.global.f32 	%f101, [%rd51];
	cvt.s64.s32 	%rd52, %r53;
	add.s64 	%rd53, %rd2, %rd52;
	ld.global.u8 	%rs1, [%rd53];
	setp.eq.s16 	%p8, %rs1, 0;
	mul.f32 	%f102, %f101, %f99;
	selp.f32 	%f407, %f98, %f102, %p8;
	max.f32 	%f410, %f407, 0fFF800000;
$L__BB563_6:
	setp.le.s64 	%p9, %rd39, %rd8;
	mov.f32 	%f409, 0fFF800000;
	@%p9 bra 	$L__BB563_8;
	setp.eq.s64 	%p10, %rd31, 1;
	setp.eq.s64 	%p11, %rd30, 1;
	setp.eq.s64 	%p12, %rd29, 1;
	setp.eq.s64 	%p13, %rd28, 1;
	add.s64 	%rd54, %rd22, %rd8;
	cvt.u32.u64 	%r54, %rd54;
	div.s32 	%r55, %r54, %r8;
	mul.lo.s32 	%r56, %r55, %r8;
	sub.s32 	%r57, %r54, %r56;
	div.s32 	%r58, %r57, %r9;
	mul.lo.s32 	%r59, %r58, %r9;
	sub.s32 	%r60, %r57, %r59;
	div.s32 	%r61, %r60, %r10;
	mul.lo.s32 	%r62, %r61, %r10;
	sub.s32 	%r63, %r60, %r62;
	selp.b32 	%r64, 0, %r55, %p13;
	selp.b32 	%r65, 0, %r58, %p12;
	selp.b32 	%r66, 0, %r61, %p11;
	selp.b32 	%r67, 0, %r63, %p10;
	mul.lo.s32 	%r68, %r12, %r64;
	mad.lo.s32 	%r69, %r13, %r65, %r68;
	mad.lo.s32 	%r70, %r14, %r66, %r69;
	mad.lo.s32 	%r71, %r15, %r67, %r70;
	shl.b64 	%rd55, %rd54, 32;
	shr.s64 	%rd56, %rd55, 30;
	add.s64 	%rd57, %rd1, %rd56;
	ld.global.f32 	%f104, [%rd57];
	cvt.s64.s32 	%rd58, %r71;
	add.s64 	%rd59, %rd2, %rd58;
	ld.global.u8 	%rs2, [%rd59];
	setp.eq.s16 	%p14, %rs2, 0;
	mul.f32 	%f105, %f104, %f99;
	selp.f32 	%f409, %f98, %f105, %p14;
	max.f32 	%f410, %f410, %f409;
$L__BB563_8:
	setp.le.s64 	%p15, %rd39, %rd9;
	mov.f32 	%f411, 0fFF800000;
	@%p15 bra 	$L__BB563_10;
	setp.eq.s64 	%p16, %rd31, 1;
	setp.eq.s64 	%p17, %rd30, 1;
	setp.eq.s64 	%p18, %rd29, 1;
	setp.eq.s64 	%p19, %rd28, 1;
	add.s64 	%rd60, %rd22, %rd9;
	cvt.u32.u64 	%r72, %rd60;
	div.s32 	%r73, %r72, %r8;
	mul.lo.s32 	%r74, %r73, %r8;
	sub.s32 	%r75, %r72, %r74;
	div.s32 	%r76, %r75, %r9;
	mul.lo.s32 	%r77, %r76, %r9;
	sub.s32 	%r78, %r75, %r77;
	div.s32 	%r79, %r78, %r10;
	mul.lo.s32 	%r80, %r79, %r10;
	sub.s32 	%r81, %r78, %r80;
	selp.b32 	%r82, 0, %r73, %p19;
	selp.b32 	%r83, 0, %r76, %p18;
	selp.b32 	%r84, 0, %r79, %p17;
	selp.b32 	%r85, 0, %r81, %p16;
	mul.lo.s32 	%r86, %r12, %r82;
	mad.lo.s32 	%r87, %r13, %r83, %r86;
	mad.lo.s32 	%r88, %r14, %r84, %r87;
	mad.lo.s32 	%r89, %r15, %r85, %r88;
	shl.b64 	%rd61, %rd60, 32;
	shr.s64 	%rd62, %rd61, 30;
	add.s64 	%rd63, %rd1, %rd62;
	ld.global.f32 	%f107, [%rd63];
	cvt.s64.s32 	%rd64, %r89;
	add.s64 	%rd65, %rd2, %rd64;
	ld.global.u8 	%rs3, [%rd65];
	setp.eq.s16 	%p20, %rs3, 0;
	mul.f32 	%f108, %f107, %f99;
	selp.f32 	%f411, %f98, %f108, %p20;
	max.f32 	%f410, %f410, %f411;
$L__BB563_10:
	setp.le.s64 	%p21, %rd39, %rd10;
	mov.f32 	%f413, 0fFF800000;
	@%p21 bra 	$L__BB563_12;
	setp.eq.s64 	%p22, %rd31, 1;
	setp.eq.s64 	%p23, %rd30, 1;
	setp.eq.s64 	%p24, %rd29, 1;
	setp.eq.s64 	%p25, %rd28, 1;
	add.s64 	%rd66, %rd22, %rd10;
	cvt.u32.u64 	%r90, %rd66;
	div.s32 	%r91, %r90, %r8;
	mul.lo.s32 	%r92, %r91, %r8;
	sub.s32 	%r93, %r90, %r92;
	div.s32 	%r94, %r93, %r9;
	mul.lo.s32 	%r95, %r94, %r9;
	sub.s32 	%r96, %r93, %r95;
	div.s32 	%r97, %r96, %r10;
	mul.lo.s32 	%r98, %r97, %r10;
	sub.s32 	%r99, %r96, %r98;
	selp.b32 	%r100, 0, %r91, %p25;
	selp.b32 	%r101, 0, %r94, %p24;
	selp.b32 	%r102, 0, %r97, %p23;
	selp.b32 	%r103, 0, %r99, %p22;
	mul.lo.s32 	%r104, %r12, %r100;
	mad.lo.s32 	%r105, %r13, %r101, %r104;
	mad.lo.s32 	%r106, %r14, %r102, %r105;
	mad.lo.s32 	%r107, %r15, %r103, %r106;
	shl.b64 	%rd67, %rd66, 32;
	shr.s64 	%rd68, %rd67, 30;
	add.s64 	%rd69, %rd1, %rd68;
	ld.global.f32 	%f110, [%rd69];
	cvt.s64.s32 	%rd70, %r107;
	add.s64 	%rd71, %rd2, %rd70;
	ld.global.u8 	%rs4, [%rd71];
	setp.eq.s16 	%p26, %rs4, 0;
	mul.f32 	%f111, %f110, %f99;
	selp.f32 	%f413, %f98, %f111, %p26;
	max.f32 	%f410, %f410, %f413;
$L__BB563_12:
	mov.u32 	%r108, %tid.x;
	add.s32 	%r109, %r108, 128;
	cvt.u64.u32 	%rd23, %r109;
	setp.le.s64 	%p27, %rd39, %rd23;
	mov.f32 	%f415, 0fFF800000;
	@%p27 bra 	$L__BB563_14;
	setp.eq.s64 	%p28, %rd31, 1;
	setp.eq.s64 	%p29, %rd30, 1;
	setp.eq.s64 	%p30, %rd29, 1;
	setp.eq.s64 	%p31, %rd28, 1;
	add.s64 	%rd72, %rd22, %rd23;
	cvt.u32.u64 	%r110, %rd72;
	div.s32 	%r111, %r110, %r8;
	mul.lo.s32 	%r112, %r111, %r8;
	sub.s32 	%r113, %r110, %r112;
	div.s32 	%r114, %r113, %r9;
	mul.lo.s32 	%r115, %r114, %r9;
	sub.s32 	%r116, %r113, %r115;
	div.s32 	%r117, %r116, %r10;
	mul.lo.s32 	%r118, %r117, %r10;
	sub.s32 	%r119, %r116, %r118;
	selp.b32 	%r120, 0, %r111, %p31;
	selp.b32 	%r121, 0, %r114, %p30;
	selp.b32 	%r122, 0, %r117, %p29;
	selp.b32 	%r123, 0, %r119, %p28;
	mul.lo.s32 	%r124, %r12, %r120;
	mad.lo.s32 	%r125, %r13, %r121, %r124;
	mad.lo.s32 	%r126, %r14, %r122, %r125;
	mad.lo.s32 	%r127, %r15, %r123, %r126;
	shl.b64 	%rd73, %rd72, 32;
	shr.s64 	%rd74, %rd73, 30;
	add.s64 	%rd75, %rd1, %rd74;
	ld.global.f32 	%f113, [%rd75];
	cvt.s64.s32 	%rd76, %r127;
	add.s64 	%rd77, %rd2, %rd76;
	ld.global.u8 	%rs5, [%rd77];
	setp.eq.s16 	%p32, %rs5, 0;
	mul.f32 	%f114, %f113, %f99;
	selp.f32 	%f415, %f98, %f114, %p32;
	max.f32 	%f410, %f410, %f415;
$L__BB563_14:
	setp.le.s64 	%p33, %rd39, %rd11;
	mov.f32 	%f417, 0fFF800000;
	@%p33 bra 	$L__BB563_16;
	setp.eq.s64 	%p34, %rd31, 1;
	setp.eq.s64 	%p35, %rd30, 1;
	setp.eq.s64 	%p36, %rd29, 1;
	setp.eq.s64 	%p37, %rd28, 1;
	add.s64 	%rd78, %rd22, %rd11;
	cvt.u32.u64 	%r128, %rd78;
	div.s32 	%r129, %r128, %r8;
	mul.lo.s32 	%r130, %r129, %r8;
	sub.s32 	%r131, %r128, %r130;
	div.s32 	%r132, %r131, %r9;
	mul.lo.s32 	%r133, %r132, %r9;
	sub.s32 	%r134, %r131, %r133;
	div.s32 	%r135, %r134, %r10;
	mul.lo.s32 	%r136, %r135, %r10;
	sub.s32 	%r137, %r134, %r136;
	selp.b32 	%r138, 0, %r129, %p37;
	selp.b32 	%r139, 0, %r132, %p36;
	selp.b32 	%r140, 0, %r135, %p35;
	selp.b32 	%r141, 0, %r137, %p34;
	mul.lo.s32 	%r142, %r12, %r138;
	mad.lo.s32 	%r143, %r13, %r139, %r142;
	mad.lo.s32 	%r144, %r14, %r140, %r143;
	mad.lo.s32 	%r145, %r15, %r141, %r144;
	shl.b64 	%rd79, %rd78, 32;
	shr.s64 	%rd80, %rd79, 30;
	add.s64 	%rd81, %rd1, %rd80;
	ld.global.f32 	%f116, [%rd81];
	cvt.s64.s32 	%rd82, %r145;
	add.s64 	%rd83, %rd2, %rd82;
	ld.global.u8 	%rs6, [%rd83];
	setp.eq.s16 	%p38, %rs6, 0;
	mul.f32 	%f117, %f116, %f99;
	selp.f32 	%f417, %f98, %f117, %p38;
	max.f32 	%f410, %f410, %f417;
$L__BB563_16:
	setp.le.s64 	%p39, %rd39, %rd12;
	mov.f32 	%f419, 0fFF800000;
	@%p39 bra 	$L__BB563_18;
	setp.eq.s64 	%p40, %rd31, 1;
	setp.eq.s64 	%p41, %rd30, 1;
	setp.eq.s64 	%p42, %rd29, 1;
	setp.eq.s64 	%p43, %rd28, 1;
	add.s64 	%rd84, %rd22, %rd12;
	cvt.u32.u64 	%r146, %rd84;
	div.s32 	%r147, %r146, %r8;
	mul.lo.s32 	%r148, %r147, %r8;
	sub.s32 	%r149, %r146, %r148;
	div.s32 	%r150, %r149, %r9;
	mul.lo.s32 	%r151, %r150, %r9;
	sub.s32 	%r152, %r149, %r151;
	div.s32 	%r153, %r152, %r10;
	mul.lo.s32 	%r154, %r153, %r10;
	sub.s32 	%r155, %r152, %r154;
	selp.b32 	%r156, 0, %r147, %p43;
	selp.b32 	%r157, 0, %r150, %p42;
	selp.b32 	%r158, 0, %r153, %p41;
	selp.b32 	%r159, 0, %r155, %p40;
	mul.lo.s32 	%r160, %r12, %r156;
	mad.lo.s32 	%r161, %r13, %r157, %r160;
	mad.lo.s32 	%r162, %r14, %r158, %r161;
	mad.lo.s32 	%r163, %r15, %r159, %r162;
	shl.b64 	%rd85, %rd84, 32;
	shr.s64 	%rd86, %rd85, 30;
	add.s64 	%rd87, %rd1, %rd86;
	ld.global.f32 	%f119, [%rd87];
	cvt.s64.s32 	%rd88, %r163;
	add.s64 	%rd89, %rd2, %rd88;
	ld.global.u8 	%rs7, [%rd89];
	setp.eq.s16 	%p44, %rs7, 0;
	mul.f32 	%f120, %f119, %f99;
	selp.f32 	%f419, %f98, %f120, %p44;
	max.f32 	%f410, %f410, %f419;
$L__BB563_18:
	setp.le.s64 	%p45, %rd39, %rd13;
	mov.f32 	%f421, 0fFF800000;
	@%p45 bra 	$L__BB563_20;
	setp.eq.s64 	%p46, %rd31, 1;
	setp.eq.s64 	%p47, %rd30, 1;
	setp.eq.s64 	%p48, %rd29, 1;
	setp.eq.s64 	%p49, %rd28, 1;
	add.s64 	%rd90, %rd22, %rd13;
	cvt.u32.u64 	%r164, %rd90;
	div.s32 	%r165, %r164, %r8;
	mul.lo.s32 	%r166, %r165, %r8;
	sub.s32 	%r167, %r164, %r166;
	div.s32 	%r168, %r167, %r9;
	mul.lo.s32 	%r169, %r168, %r9;
	sub.s32 	%r170, %r167, %r169;
	div.s32 	%r171, %r170, %r10;
	mul.lo.s32 	%r172, %r171, %r10;
	sub.s32 	%r173, %r170, %r172;
	selp.b32 	%r174, 0, %r165, %p49;
	selp.b32 	%r175, 0, %r168, %p48;
	selp.b32 	%r176, 0, %r171, %p47;
	selp.b32 	%r177, 0, %r173, %p46;
	mul.lo.s32 	%r178, %r12, %r174;
	mad.lo.s32 	%r179, %r13, %r175, %r178;
	mad.lo.s32 	%r180, %r14, %r176, %r179;
	mad.lo.s32 	%r181, %r15, %r177, %r180;
	shl.b64 	%rd91, %rd90, 32;
	shr.s64 	%rd92, %rd91, 30;
	add.s64 	%rd93, %rd1, %rd92;
	ld.global.f32 	%f122, [%rd93];
	cvt.s64.s32 	%rd94, %r181;
	add.s64 	%rd95, %rd2, %rd94;
	ld.global.u8 	%rs8, [%rd95];
	setp.eq.s16 	%p50, %rs8, 0;
	mul.f32 	%f123, %f122, %f99;
	selp.f32 	%f421, %f98, %f123, %p50;
	max.f32 	%f410, %f410, %f421;
$L__BB563_20:
	add.s32 	%r183, %r108, 256;
	cvt.u64.u32 	%rd96, %r183;
	setp.le.s64 	%p51, %rd39, %rd96;
	mov.f32 	%f423, 0fFF800000;
	@%p51 bra 	$L__BB563_22;
	setp.eq.s64 	%p52, %rd31, 1;
	setp.eq.s64 	%p53, %rd30, 1;
	setp.eq.s64 	%p54, %rd29, 1;
	setp.eq.s64 	%p55, %rd28, 1;
	cvt.u64.u32 	%rd97, %r183;
	add.s64 	%rd98, %rd22, %rd97;
	cvt.u32.u64 	%r186, %rd98;
	div.s32 	%r187, %r186, %r8;
	mul.lo.s32 	%r188, %r187, %r8;
	sub.s32 	%r189, %r186, %r188;
	div.s32 	%r190, %r189, %r9;
	mul.lo.s32 	%r191, %r190, %r9;
	sub.s32 	%r192, %r189, %r191;
	div.s32 	%r193, %r192, %r10;
	mul.lo.s32 	%r194, %r193, %r10;
	sub.s32 	%r195, %r192, %r194;
	selp.b32 	%r196, 0, %r187, %p55;
	selp.b32 	%r197, 0, %r190, %p54;
	selp.b32 	%r198, 0, %r193, %p53;
	selp.b32 	%r199, 0, %r195, %p52;
	mul.lo.s32 	%r200, %r12, %r196;
	mad.lo.s32 	%r201, %r13, %r197, %r200;
	mad.lo.s32 	%r202, %r14, %r198, %r201;
	mad.lo.s32 	%r203, %r15, %r199, %r202;
	shl.b64 	%rd99, %rd98, 32;
	shr.s64 	%rd100, %rd99, 30;
	add.s64 	%rd101, %rd1, %rd100;
	ld.global.f32 	%f125, [%rd101];
	cvt.s64.s32 	%rd102, %r203;
	add.s64 	%rd103, %rd2, %rd102;
	ld.global.u8 	%rs9, [%rd103];
	setp.eq.s16 	%p56, %rs9, 0;
	mul.f32 	%f126, %f125, %f99;
	selp.f32 	%f423, %f98, %f126, %p56;
	max.f32 	%f410, %f410, %f423;
$L__BB563_22:
	add.s32 	%r205, %r108, 288;
	cvt.u64.u32 	%rd104, %r205;
	setp.le.s64 	%p57, %rd39, %rd104;
	mov.f32 	%f425, 0fFF800000;
	@%p57 bra 	$L__BB563_24;
	setp.eq.s64 	%p58, %rd31, 1;
	setp.eq.s64 	%p59, %rd30, 1;
	setp.eq.s64 	%p60, %rd29, 1;
	setp.eq.s64 	%p61, %rd28, 1;
	add.s32 	%r207, %r108, 288;
	cvt.u64.u32 	%rd105, %r207;
	add.s64 	%rd106, %rd22, %rd105;
	cvt.u32.u64 	%r208, %rd106;
	div.s32 	%r209, %r208, %r8;
	mul.lo.s32 	%r210, %r209, %r8;
	sub.s32 	%r211, %r208, %r210;
	div.s32 	%r212, %r211, %r9;
	mul.lo.s32 	%r213, %r212, %r9;
	sub.s32 	%r214, %r211, %r213;
	div.s32 	%r215, %r214, %r10;
	mul.lo.s32 	%r216, %r215, %r10;
	sub.s32 	%r217, %r214, %r216;
	selp.b32 	%r218, 0, %r209, %p61;
	selp.b32 	%r219, 0, %r212, %p60;
	selp.b32 	%r220, 0, %r215, %p59;
	selp.b32 	%r221, 0, %r217, %p58;
	mul.lo.s32 	%r222, %r12, %r218;
	mad.lo.s32 	%r223, %r13, %r219, %r222;
	mad.lo.s32 	%r224, %r14, %r220, %r223;
	mad.lo.s32 	%r225, %r15, %r221, %r224;
	shl.b64 	%rd107, %rd106, 32;
	shr.s64 	%rd108, %rd107, 30;
	add.s64 	%rd109, %rd1, %rd108;
	ld.global.f32 	%f128, [%rd109];
	cvt.s64.s32 	%rd110, %r225;
	add.s64 	%rd111, %rd2, %rd110;
	ld.global.u8 	%rs10, [%rd111];
	setp.eq.s16 	%p62, %rs10, 0;
	mul.f32 	%f129, %f128, %f99;
	selp.f32 	%f425, %f98, %f129, %p62;
	max.f32 	%f410, %f410, %f425;
$L__BB563_24:
	add.s32 	%r227, %r108, 320;
	cvt.u64.u32 	%rd112, %r227;
	setp.le.s64 	%p63, %rd39, %rd112;
	mov.f32 	%f427, 0fFF800000;
	@%p63 bra 	$L__BB563_26;
	setp.eq.s64 	%p64, %rd31, 1;
	setp.eq.s64 	%p65, %rd30, 1;
	setp.eq.s64 	%p66, %rd29, 1;
	setp.eq.s64 	%p67, %rd28, 1;
	add.s32 	%r229, %r108, 320;
	cvt.u64.u32 	%rd113, %r229;
	add.s64 	%rd114, %rd22, %rd113;
	cvt.u32.u64 	%r230, %rd114;
	div.s32 	%r231, %r230, %r8;
	mul.lo.s32 	%r232, %r231, %r8;
	sub.s32 	%r233, %r230, %r232;
	div.s32 	%r234, %r233, %r9;
	mul.lo.s32 	%r235, %r234, %r9;
	sub.s32 	%r236, %r233, %r235;
	div.s32 	%r237, %r236, %r10;
	mul.lo.s32 	%r238, %r237, %r10;
	sub.s32 	%r239, %r236, %r238;
	selp.b32 	%r240, 0, %r231, %p67;
	selp.b32 	%r241, 0, %r234, %p66;
	selp.b32 	%r242, 0, %r237, %p65;
	selp.b32 	%r243, 0, %r239, %p64;
	mul.lo.s32 	%r244, %r12, %r240;
	mad.lo.s32 	%r245, %r13, %r241, %r244;
	mad.lo.s32 	%r246, %r14, %r242, %r245;
	mad.lo.s32 	%r247, %r15, %r243, %r246;
	shl.b64 	%rd115, %rd114, 32;
	shr.s64 	%rd116, %rd115, 30;
	add.s64 	%rd117, %rd1, %rd116;
	ld.global.f32 	%f131, [%rd117];
	cvt.s64.s32 	%rd118, %r247;
	add.s64 	%rd119, %rd2, %rd118;
	ld.global.u8 	%rs11, [%rd119];
	setp.eq.s16 	%p68, %rs11, 0;
	mul.f32 	%f132, %f131, %f99;
	selp.f32 	%f427, %f98, %f132, %p68;
	max.f32 	%f410, %f410, %f427;
$L__BB563_26:
	add.s32 	%r249, %r108, 352;
	cvt.u64.u32 	%rd120, %r249;
	setp.le.s64 	%p69, %rd39, %rd120;
	mov.f32 	%f429, 0fFF800000;
	@%p69 bra 	$L__BB563_28;
	setp.eq.s64 	%p70, %rd31, 1;
	setp.eq.s64 	%p71, %rd30, 1;
	setp.eq.s64 	%p72, %rd29, 1;
	setp.eq.s64 	%p73, %rd28, 1;
	mov.u32 	%r250, %tid.x;
	add.s32 	%r251, %r250, 352;
	cvt.u64.u32 	%rd121, %r251;
	add.s64 	%rd122, %rd22, %rd121;
	cvt.u32.u64 	%r252, %rd122;
	div.s32 	%r253, %r252, %r8;
	mul.lo.s32 	%r254, %r253, %r8;
	sub.s32 	%r255, %r252, %r254;
	div.s32 	%r256, %r255, %r9;
	mul.lo.s32 	%r257, %r256, %r9;
	sub.s32 	%r258, %r255, %r257;
	div.s32 	%r259, %r258, %r10;
	mul.lo.s32 	%r260, %r259, %r10;
	sub.s32 	%r261, %r258, %r260;
	selp.b32 	%r262, 0, %r253, %p73;
	selp.b32 	%r263, 0, %r256, %p72;
	selp.b32 	%r264, 0, %r259, %p71;
	selp.b32 	%r265, 0, %r261, %p70;
	mul.lo.s32 	%r266, %r12, %r262;
	mad.lo.s32 	%r267, %r13, %r263, %r266;
	mad.lo.s32 	%r268, %r14, %r264, %r267;
	mad.lo.s32 	%r269, %r15, %r265, %r268;
	shl.b64 	%rd123, %rd122, 32;
	shr.s64 	%rd124, %rd123, 30;
	add.s64 	%rd125, %rd1, %rd124;
	ld.global.f32 	%f134, [%rd125];
	cvt.s64.s32 	%rd126, %r269;
	add.s64 	%rd127, %rd2, %rd126;
	ld.global.u8 	%rs12, [%rd127];
	setp.eq.s16 	%p74, %rs12, 0;
	mul.f32 	%f135, %f134, %f99;
	selp.f32 	%f429, %f98, %f135, %p74;
	max.f32 	%f410, %f410, %f429;
$L__BB563_28:
	setp.le.s64 	%p75, %rd39, %rd14;
	mov.f32 	%f431, 0fFF800000;
	@%p75 bra 	$L__BB563_30;
	setp.eq.s64 	%p76, %rd31, 1;
	setp.eq.s64 	%p77, %rd30, 1;
	setp.eq.s64 	%p78, %rd29, 1;
	setp.eq.s64 	%p79, %rd28, 1;
	add.s64 	%rd128, %rd22, %rd14;
	cvt.u32.u64 	%r270, %rd128;
	div.s32 	%r271, %r270, %r8;
	mul.lo.s32 	%r272, %r271, %r8;
	sub.s32 	%r273, %r270, %r272;
	div.s32 	%r274, %r273, %r9;
	mul.lo.s32 	%r275, %r274, %r9;
	sub.s32 	%r276, %r273, %r275;
	div.s32 	%r277, %r276, %r10;
	mul.lo.s32 	%r278, %r277, %r10;
	sub.s32 	%r279, %r276, %r278;
	selp.b32 	%r280, 0, %r271, %p79;
	selp.b32 	%r281, 0, %r274, %p78;
	selp.b32 	%r282, 0, %r277, %p77;
	selp.b32 	%r283, 0, %r279, %p76;
	mul.lo.s32 	%r284, %r12, %r280;
	mad.lo.s32 	%r285, %r13, %r281, %r284;
	mad.lo.s32 	%r286, %r14, %r282, %r285;
	mad.lo.s32 	%r287, %r15, %r283, %r286;
	shl.b64 	%rd129, %rd128, 32;
	shr.s64 	%rd130, %rd129, 30;
	add.s64 	%rd131, %rd1, %rd130;
	ld.global.f32 	%f137, [%rd131];
	cvt.s64.s32 	%rd132, %r287;
	add.s64 	%rd133, %rd2, %rd132;
	ld.global.u8 	%rs13, [%rd133];
	setp.eq.s16 	%p80, %rs13, 0;
	mul.f32 	%f138, %f137, %f99;
	selp.f32 	%f431, %f98, %f138, %p80;
	max.f32 	%f410, %f410, %f431;
$L__BB563_30:
	setp.le.s64 	%p81, %rd39, %rd15;
	mov.f32 	%f433, 0fFF800000;
	@%p81 bra 	$L__BB563_32;
	setp.eq.s64 	%p82, %rd31, 1;
	setp.eq.s64 	%p83, %rd30, 1;
	setp.eq.s64 	%p84, %rd29, 1;
	setp.eq.s64 	%p85, %rd28, 1;
	add.s64 	%rd134, %rd22, %rd15;
	cvt.u32.u64 	%r288, %rd134;
	div.s32 	%r289, %r288, %r8;
	mul.lo.s32 	%r290, %r289, %r8;
	sub.s32 	%r291, %r288, %r290;
	div.s32 	%r292, %r291, %r9;
	mul.lo.s32 	%r293, %r292, %r9;
	sub.s32 	%r294, %r291, %r293;
	div.s32 	%r295, %r294, %r10;
	mul.lo.s32 	%r296, %r295, %r10;
	sub.s32 	%r297, %r294, %r296;
	selp.b32 	%r298, 0, %r289, %p85;
	selp.b32 	%r299, 0, %r292, %p84;
	selp.b32 	%r300, 0, %r295, %p83;
	selp.b32 	%r301, 0, %r297, %p82;
	mul.lo.s32 	%r302, %r12, %r298;
	mad.lo.s32 	%r303, %r13, %r299, %r302;
	mad.lo.s32 	%r304, %r14, %r300, %r303;
	mad.lo.s32 	%r305, %r15, %r301, %r304;
	shl.b64 	%rd135, %rd134, 32;
	shr.s64 	%rd136, %rd135, 30;
	add.s64 	%rd137, %rd1, %rd136;
	ld.global.f32 	%f140, [%rd137];
	cvt.s64.s32 	%rd138, %r305;
	add.s64 	%rd139, %rd2, %rd138;
	ld.global.u8 	%rs14, [%rd139];
	setp.eq.s16 	%p86, %rs14, 0;
	mul.f32 	%f141, %f140, %f99;
	selp.f32 	%f433, %f98, %f141, %p86;
	max.f32 	%f410, %f410, %f433;
$L__BB563_32:
	setp.le.s64 	%p87, %rd39, %rd16;
	mov.f32 	%f435, 0fFF800000;
	@%p87 bra 	$L__BB563_34;
	setp.eq.s64 	%p88, %rd31, 1;
	setp.eq.s64 	%p89, %rd30, 1;
	setp.eq.s64 	%p90, %rd29, 1;
	setp.eq.s64 	%p91, %rd28, 1;
	add.s64 	%rd140, %rd22, %rd16;
	cvt.u32.u64 	%r306, %rd140;
	div.s32 	%r307, %r306, %r8;
	mul.lo.s32 	%r308, %r307, %r8;
	sub.s32 	%r309, %r306, %r308;
	div.s32 	%r310, %r309, %r9;
	mul.lo.s32 	%r311, %r310, %r9;
	sub.s32 	%r312, %r309, %r311;
	div.s32 	%r313, %r312, %r10;
	mul.lo.s32 	%r314, %r313, %r10;
	sub.s32 	%r315, %r312, %r314;
	selp.b32 	%r316, 0, %r307, %p91;
	selp.b32 	%r317, 0, %r310, %p90;
	selp.b32 	%r318, 0, %r313, %p89;
	selp.b32 	%r319, 0, %r315, %p88;
	mul.lo.s32 	%r320, %r12, %r316;
	mad.lo.s32 	%r321, %r13, %r317, %r320;
	mad.lo.s32 	%r322, %r14, %r318, %r321;
	mad.lo.s32 	%r323, %r15, %r319, %r322;
	shl.b64 	%rd141, %rd140, 32;
	shr.s64 	%rd142, %rd141, 30;
	add.s64 	%rd143, %rd1, %rd142;
	ld.global.f32 	%f143, [%rd143];
	cvt.s64.s32 	%rd144, %r323;
	add.s64 	%rd145, %rd2, %rd144;
	ld.global.u8 	%rs15, [%rd145];
	setp.eq.s16 	%p92, %rs15, 0;
	mul.f32 	%f144, %f143, %f99;
	selp.f32 	%f435, %f98, %f144, %p92;
	max.f32 	%f410, %f410, %f435;
$L__BB563_34:
	setp.le.s64 	%p93, %rd39, %rd17;
	mov.f32 	%f437, 0fFF800000;
	@%p93 bra 	$L__BB563_36;
	setp.eq.s64 	%p94, %rd31, 1;
	setp.eq.s64 	%p95, %rd30, 1;
	setp.eq.s64 	%p96, %rd29, 1;
	setp.eq.s64 	%p97, %rd28, 1;
	add.s64 	%rd146, %rd22, %rd17;
	cvt.u32.u64 	%r324, %rd146;
	div.s32 	%r325, %r324, %r8;
	mul.lo.s32 	%r326, %r325, %r8;
	sub.s32 	%r327, %r324, %r326;
	div.s32 	%r328, %r327, %r9;
	mul.lo.s32 	%r329, %r328, %r9;
	sub.s32 	%r330, %r327, %r329;
	div.s32 	%r331, %r330, %r10;
	mul.lo.s32 	%r332, %r331, %r10;
	sub.s32 	%r333, %r330, %r332;
	selp.b32 	%r334, 0, %r325, %p97;
	selp.b32 	%r335, 0, %r328, %p96;
	selp.b32 	%r336, 0, %r331, %p95;
	selp.b32 	%r337, 0, %r333, %p94;
	mul.lo.s32 	%r338, %r12, %r334;
	mad.lo.s32 	%r339, %r13, %r335, %r338;
	mad.lo.s32 	%r340, %r14, %r336, %r339;
	mad.lo.s32 	%r341, %r15, %r337, %r340;
	shl.b64 	%rd147, %rd146, 32;
	shr.s64 	%rd148, %rd147, 30;
	add.s64 	%rd149, %rd1, %rd148;
	ld.global.f32 	%f146, [%rd149];
	cvt.s64.s32 	%rd150, %r341;
	add.s64 	%rd151, %rd2, %rd150;
	ld.global.u8 	%rs16, [%rd151];
	setp.eq.s16 	%p98, %rs16, 0;
	mul.f32 	%f147, %f146, %f99;
	selp.f32 	%f437, %f98, %f147, %p98;
	max.f32 	%f410, %f410, %f437;
$L__BB563_36:
	setp.le.s64 	%p99, %rd39, %rd18;
	mov.f32 	%f439, 0fFF800000;
	@%p99 bra 	$L__BB563_38;
	setp.eq.s64 	%p100, %rd31, 1;
	setp.eq.s64 	%p101, %rd30, 1;
	setp.eq.s64 	%p102, %rd29, 1;
	setp.eq.s64 	%p103, %rd28, 1;
	add.s64 	%rd152, %rd22, %rd18;
	cvt.u32.u64 	%r342, %rd152;
	div.s32 	%r343, %r342, %r8;
	mul.lo.s32 	%r344, %r343, %r8;
	sub.s32 	%r345, %r342, %r344;
	div.s32 	%r346, %r345, %r9;
	mul.lo.s32 	%r347, %r346, %r9;
	sub.s32 	%r348, %r345, %r347;
	div.s32 	%r349, %r348, %r10;
	mul.lo.s32 	%r350, %r349, %r10;
	sub.s32 	%r351, %r348, %r350;
	selp.b32 	%r352, 0, %r343, %p103;
	selp.b32 	%r353, 0, %r346, %p102;
	selp.b32 	%r354, 0, %r349, %p101;
	selp.b32 	%r355, 0, %r351, %p100;
	mul.lo.s32 	%r356, %r12, %r352;
	mad.lo.s32 	%r357, %r13, %r353, %r356;
	mad.lo.s32 	%r358, %r14, %r354, %r357;
	mad.lo.s32 	%r359, %r15, %r355, %r358;
	shl.b64 	%rd153, %rd152, 32;
	shr.s64 	%rd154, %rd153, 30;
	add.s64 	%rd155, %rd1, %rd154;
	ld.global.f32 	%f149, [%rd155];
	cvt.s64.s32 	%rd156, %r359;
	add.s64 	%rd157, %rd2, %rd156;
	ld.global.u8 	%rs17, [%rd157];
	setp.eq.s16 	%p104, %rs17, 0;
	mul.f32 	%f150, %f149, %f99;
	selp.f32 	%f439, %f98, %f150, %p104;
	max.f32 	%f410, %f410, %f439;
$L__BB563_38:
	setp.le.s64 	%p105, %rd39, %rd19;
	mov.f32 	%f441, 0fFF800000;
	@%p105 bra 	$L__BB563_40;
	setp.eq.s64 	%p106, %rd31, 1;
	setp.eq.s64 	%p107, %rd30, 1;
	setp.eq.s64 	%p108, %rd29, 1;
	setp.eq.s64 	%p109, %rd28, 1;
	add.s64 	%rd158, %rd22, %rd19;
	cvt.u32.u64 	%r360, %rd158;
	div.s32 	%r361, %r360, %r8;
	mul.lo.s32 	%r362, %r361, %r8;
	sub.s32 	%r363, %r360, %r362;
	div.s32 	%r364, %r363, %r9;
	mul.lo.s32 	%r365, %r364, %r9;
	sub.s32 	%r366, %r363, %r365;
	div.s32 	%r367, %r366, %r10;
	mul.lo.s32 	%r368, %r367, %r10;
	sub.s32 	%r369, %r366, %r368;
	selp.b32 	%r370, 0, %r361, %p109;
	selp.b32 	%r371, 0, %r364, %p108;
	selp.b32 	%r372, 0, %r367, %p107;
	selp.b32 	%r373, 0, %r369, %p106;
	mul.lo.s32 	%r374, %r12, %r370;
	mad.lo.s32 	%r375, %r13, %r371, %r374;
	mad.lo.s32 	%r376, %r14, %r372, %r375;
	mad.lo.s32 	%r377, %r15, %r373, %r376;
	shl.b64 	%rd159, %rd158, 32;
	shr.s64 	%rd160, %rd159, 30;
	add.s64 	%rd161, %rd1, %rd160;
	ld.global.f32 	%f152, [%rd161];
	cvt.s64.s32 	%rd162, %r377;
	add.s64 	%rd163, %rd2, %rd162;
	ld.global.u8 	%rs18, [%rd163];
	setp.eq.s16 	%p110, %rs18, 0;
	mul.f32 	%f153, %f152, %f99;
	selp.f32 	%f441, %f98, %f153, %p110;
	max.f32 	%f410, %f410, %f441;
$L__BB563_40:
	setp.le.s64 	%p111, %rd39, %rd20;
	mov.f32 	%f443, 0fFF800000;
	@%p111 bra 	$L__BB563_42;
	setp.eq.s64 	%p112, %rd31, 1;
	setp.eq.s64 	%p113, %rd30, 1;
	setp.eq.s64 	%p114, %rd29, 1;
	setp.eq.s64 	%p115, %rd28, 1;
	add.s64 	%rd164, %rd22, %rd20;
	cvt.u32.u64 	%r378, %rd164;
	div.s32 	%r379, %r378, %r8;
	mul.lo.s32 	%r380, %r379, %r8;
	sub.s32 	%r381, %r378, %r380;
	div.s32 	%r382, %r381, %r9;
	mul.lo.s32 	%r383, %r382, %r9;
	sub.s32 	%r384, %r381, %r383;
	div.s32 	%r385, %r384, %r10;
	mul.lo.s32 	%r386, %r385, %r10;
	sub.s32 	%r387, %r384, %r386;
	selp.b32 	%r388, 0, %r379, %p115;
	selp.b32 	%r389, 0, %r382, %p114;
	selp.b32 	%r390, 0, %r385, %p113;
	selp.b32 	%r391, 0, %r387, %p112;
	mul.lo.s32 	%r392, %r12, %r388;
	mad.lo.s32 	%r393, %r13, %r389, %r392;
	mad.lo.s32 	%r394, %r14, %r390, %r393;
	mad.lo.s32 	%r395, %r15, %r391, %r394;
	shl.b64 	%rd165, %rd164, 32;
	shr.s64 	%rd166, %rd165, 30;
	add.s64 	%rd167, %rd1, %rd166;
	ld.global.f32 	%f155, [%rd167];
	cvt.s64.s32 	%rd168, %r395;
	add.s64 	%rd169, %rd2, %rd168;
	ld.global.u8 	%rs19, [%rd169];
	setp.eq.s16 	%p116, %rs19, 0;
	mul.f32 	%f156, %f155, %f99;
	selp.f32 	%f443, %f98, %f156, %p116;
	max.f32 	%f410, %f410, %f443;
$L__BB563_42:
	mov.u32 	%r396, %tid.x;
	cvt.u64.u32 	%rd170, %r396;
	setp.le.s64 	%p117, %rd39, %rd170;
	mov.b32 	%r397, %f410;
	shfl.sync.bfly.b32	%r398|%p118, %r397, 16, 31, -1;
	mov.b32 	%f157, %r398;
	max.f32 	%f158, %f410, %f157;
	mov.b32 	%r399, %f158;
	shfl.sync.bfly.b32	%r400|%p119, %r399, 8, 31, -1;
	mov.b32 	%f159, %r400;
	max.f32 	%f160, %f158, %f159;
	mov.b32 	%r401, %f160;
	shfl.sync.bfly.b32	%r402|%p120, %r401, 4, 31, -1;
	mov.b32 	%f161, %r402;
	max.f32 	%f162, %f160, %f161;
	mov.b32 	%r403, %f162;
	shfl.sync.bfly.b32	%r404|%p121, %r403, 2, 31, -1;
	mov.b32 	%f163, %r404;
	max.f32 	%f164, %f162, %f163;
	mov.b32 	%r405, %f164;
	shfl.sync.bfly.b32	%r406|%p122, %r405, 1, 31, -1;
	mov.b32 	%f165, %r406;
	max.f32 	%f166, %f164, %f165;
	sub.f32 	%f167, %f407, %f166;
	fma.rn.f32 	%f168, %f167, 0f3BBB989D, 0f3F000000;
	cvt.sat.f32.f32 	%f169, %f168;
	mov.f32 	%f170, 0f4B400001;
	mov.f32 	%f171, 0f437C0000;
	fma.rm.f32 	%f172, %f169, %f171, %f170;
	add.f32 	%f173, %f172, 0fCB40007F;
	neg.f32 	%f174, %f173;
	fma.rn.f32 	%f175, %f167, 0f3FB8AA3B, %f174;
	fma.rn.f32 	%f176, %f167, 0f32A57060, %f175;
	mov.b32 	%r407, %f172;
	shl.b32 	%r408, %r407, 23;
	mov.b32 	%f177, %r408;
	ex2.approx.ftz.f32 	%f178, %f176;
	mul.f32 	%f179, %f178, %f177;
	add.f32 	%f180, %f179, 0f00000000;
	sub.f32 	%f181, %f409, %f166;
	fma.rn.f32 	%f182, %f181, 0f3BBB989D, 0f3F000000;
	cvt.sat.f32.f32 	%f183, %f182;
	fma.rm.f32 	%f184, %f183, %f171, %f170;
	add.f32 	%f185, %f184, 0fCB40007F;
	neg.f32 	%f186, %f185;
	fma.rn.f32 	%f187, %f181, 0f3FB8AA3B, %f186;
	fma.rn.f32 	%f188, %f181, 0f32A57060, %f187;
	mov.b32 	%r409, %f184;
	shl.b32 	%r410, %r409, 23;
	mov.b32 	%f189, %r410;
	ex2.approx.ftz.f32 	%f190, %f188;
	mul.f32 	%f191, %f190, %f189;
	add.f32 	%f192, %f180, %f191;
	sub.f32 	%f193, %f411, %f166;
	fma.rn.f32 	%f194, %f193, 0f3BBB989D, 0f3F000000;
	cvt.sat.f32.f32 	%f195, %f194;
	fma.rm.f32 	%f196, %f195, %f171, %f170;
	add.f32 	%f197, %f196, 0fCB40007F;
	neg.f32 	%f198, %f197;
	fma.rn.f32 	%f199, %f193, 0f3FB8AA3B, %f198;
	fma.rn.f32 	%f200, %f193, 0f32A57060, %f199;
	mov.b32 	%r411, %f196;
	shl.b32 	%r412, %r411, 23;
	mov.b32 	%f201, %r412;
	ex2.approx.ftz.f32 	%f202, %f200;
	mul.f32 	%f203, %f202, %f201;
	add.f32 	%f204, %f192, %f203;
	sub.f32 	%f205, %f413, %f166;
	fma.rn.f32 	%f206, %f205, 0f3BBB989D, 0f3F000000;
	cvt.sat.f32.f32 	%f207, %f206;
	fma.rm.f32 	%f208, %f207, %f171, %f170;
	add.f32 	%f209, %f208, 0fCB40007F;
	neg.f32 	%f210, %f209;
	fma.rn.f32 	%f211, %f205, 0f3FB8AA3B, %f210;
	fma.rn.f32 	%f212, %f205, 0f32A57060, %f211;
	mov.b32 	%r413, %f208;
	shl.b32 	%r414, %r413, 23;
	mov.b32 	%f213, %r414;
	ex2.approx.ftz.f32 	%f214, %f212;
	mul.f32 	%f215, %f214, %f213;
	add.f32 	%f216, %f204, %f215;
	sub.f32 	%f217, %f415, %f166;
	fma.rn.f32 	%f218, %f217, 0f3BBB989D, 0f3F000000;
	cvt.sat.f32.f32 	%f219, %f218;
	fma.rm.f32 	%f220, %f219, %f171, %f170;
	add.f32 	%f221, %f220, 0fCB40007F;
	neg.f32 	%f222, %f221;
	fma.rn.f32 	%f223, %f217, 0f3FB8AA3B, %f222;
	fma.rn.f32 	%f224, %f217, 0f32A57060, %f223;
	mov.b32 	%r415, %f220;
	shl.b32 	%r416, %r415, 23;
	mov.b32 	%f225, %r416;
	ex2.approx.ftz.f32 	%f226, %f224;
	mul.f32 	%f227, %f226, %f225;
	add.f32 	%f228, %f216, %f227;
	sub.f32 	%f229, %f417, %f166;
	fma.rn.f32 	%f230, %f229, 0f3BBB989D, 0f3F000000;
	cvt.sat.f32.f32 	%f231, %f230;
	fma.rm.f32 	%f232, %f231, %f171, %f170;
	add.f32 	%f233, %f232, 0fCB40007F;
	neg.f32 	%f234, %f233;
	fma.rn.f32 	%f235, %f229, 0f3FB8AA3B, %f234;
	fma.rn.f32 	%f236, %f229, 0f32A57060, %f235;
	mov.b32 	%r417, %f232;
	shl.b32 	%r418, %r417, 23;
	mov.b32 	%f237, %r418;
	ex2.approx.ftz.f32 	%f238, %f236;
	mul.f32 	%f239, %f238, %f237;
	add.f32 	%f240, %f228, %f239;
	sub.f32 	%f241, %f419, %f166;
	fma.rn.f32 	%f242, %f241, 0f3BBB989D, 0f3F000000;
	cvt.sat.f32.f32 	%f243, %f242;
	fma.rm.f32 	%f244, %f243, %f171, %f170;
	add.f32 	%f245, %f244, 0fCB40007F;
	neg.f32 	%f246, %f245;
	fma.rn.f32 	%f247, %f241, 0f3FB8AA3B, %f246;
	fma.rn.f32 	%f248, %f241, 0f32A57060, %f247;
	mov.b32 	%r419, %f244;
	shl.b32 	%r420, %r419, 23;
	mov.b32 	%f249, %r420;
	ex2.approx.ftz.f32 	%f250, %f248;
	mul.f32 	%f251, %f250, %f249;
	add.f32 	%f252, %f240, %f251;
	sub.f32 	%f253, %f421, %f166;
	fma.rn.f32 	%f254, %f253, 0f3BBB989D, 0f3F000000;
	cvt.sat.f32.f32 	%f255, %f254;
	fma.rm.f32 	%f256, %f255, %f171, %f170;
	add.f32 	%f257, %f256, 0fCB40007F;
	neg.f32 	%f258, %f257;
	fma.rn.f32 	%f259, %f253, 0f3FB8AA3B, %f258;
	fma.rn.f32 	%f260, %f253, 0f32A57060, %f259;
	mov.b32 	%r421, %f256;
	shl.b32 	%r422, %r421, 23;
	mov.b32 	%f261, %r422;
	ex2.approx.ftz.f32 	%f262, %f260;
	mul.f32 	%f263, %f262, %f261;
	add.f32 	%f264, %f252, %f263;
	sub.f32 	%f265, %f423, %f166;
	fma.rn.f32 	%f266, %f265, 0f3BBB989D, 0f3F000000;
	cvt.sat.f32.f32 	%f267, %f266;
	fma.rm.f32 	%f268, %f267, %f171, %f170;
	add.f32 	%f269, %f268, 0fCB40007F;
	neg.f32 	%f270, %f269;
	fma.rn.f32 	%f271, %f265, 0f3FB8AA3B, %f270;
	fma.rn.f32 	%f272, %f265, 0f32A57060, %f271;
	mov.b32 	%r423, %f268;
	shl.b32 	%r424, %r423, 23;
	mov.b32 	%f273, %r424;
	ex2.approx.ftz.f32 	%f274, %f272;
	mul.f32 	%f275, %f274, %f273;
	add.f32 	%f276, %f264, %f275;
	sub.f32 	%f277, %f425, %f166;
	fma.rn.f32 	%f278, %f277, 0f3BBB989D, 0f3F000000;
	cvt.sat.f32.f32 	%f279, %f278;
	fma.rm.f32 	%f280, %f279, %f171, %f170;
	add.f32 	%f281, %f280, 0fCB40007F;
	neg.f32 	%f282, %f281;
	fma.rn.f32 	%f283, %f277, 0f3FB8AA3B, %f282;
	fma.rn.f32 	%f284, %f277, 0f32A57060, %f283;
	mov.b32 	%r425, %f280;
	shl.b32 	%r426, %r425, 23;
	mov.b32 	%f285, %r426;
	ex2.approx.ftz.f32 	%f286, %f284;
	mul.f32 	%f287, %f286, %f285;
	add.f32 	%f288, %f276, %f287;
	sub.f32 	%f289, %f427, %f166;
	fma.rn.f32 	%f290, %f289, 0f3BBB989D, 0f3F000000;
	cvt.sat.f32.f32 	%f291, %f290;
	fma.rm.f32 	%f292, %f291, %f171, %f170;
	add.f32 	%f293, %f292, 0fCB40007F;
	neg.f32 	%f294, %f293;
	fma.rn.f32 	%f295, %f289, 0f3FB8AA3B, %f294;
	fma.rn.f32 	%f296, %f289, 0f32A57060, %f295;
	mov.b32 	%r427, %f292;
	shl.b32 	%r428, %r427, 23;
	mov.b32 	%f297, %r428;
	ex2.approx.ftz.f32 	%f298, %f296;
	mul.f32 	%f299, %f298, %f297;
	add.f32 	%f300, %f288, %f299;
	sub.f32 	%f301, %f429, %f166;
	fma.rn.f32 	%f302, %f301, 0f3BBB989D, 0f3F000000;
	cvt.sat.f32.f32 	%f303, %f302;
	fma.rm.f32 	%f304, %f303, %f171, %f170;
	add.f32 	%f305, %f304, 0fCB40007F;
	neg.f32 	%f306, %f305;
	fma.rn.f32 	%f307, %f301, 0f3FB8AA3B, %f306;
	fma.rn.f32 	%f308, %f301, 0f32A57060, %f307;
	mov.b32 	%r429, %f304;
	shl.b32 	%r430, %r429, 23;
	mov.b32 	%f309, %r430;
	ex2.approx.ftz.f32 	%f310, %f308;
	mul.f32 	%f311, %f310, %f309;
	add.f32 	%f312, %f300, %f311;
	sub.f32 	%f313, %f431, %f166;
	fma.rn.f32 	%f314, %f313, 0f3BBB989D, 0f3F000000;
	cvt.sat.f32.f32 	%f315, %f314;
	fma.rm.f32 	%f316, %f315, %f171, %f170;
	add.f32 	%f317, %f316, 0fCB40007F;
	neg.f32 	%f318, %f317;
	fma.rn.f32 	%f319, %f313, 0f3FB8AA3B, %f318;
	fma.rn.f32 	%f320, %f313, 0f32A57060, %f319;
	mov.b32 	%r431, %f316;
	shl.b32 	%r432, %r431, 23;
	mov.b32 	%f321, %r432;
	ex2.approx.ftz.f32 	%f322, %f320;
	mul.f32 	%f323, %f322, %f321;
	add.f32 	%f324, %f312, %f323;
	sub.f32 	%f325, %f433, %f166;
	fma.rn.f32 	%f326, %f325, 0f3BBB989D, 0f3F000000;
	cvt.sat.f32.f32 	%f327, %f326;
	fma.rm.f32 	%f328, %f327, %f171, %f170;
	add.f32 	%f329, %f328, 0fCB40007F;
	neg.f32 	%f330, %f329;
	fma.rn.f32 	%f331, %f325, 0f3FB8AA3B, %f330;
	fma.rn.f32 	%f332, %f325, 0f32A57060, %f331;
	mov.b32 	%r433, %f328;
	shl.b32 	%r434, %r433, 23;
	mov.b32 	%f333, %r434;
	ex2.approx.ftz.f32 	%f334, %f332;
	mul.f32 	%f335, %f334, %f333;
	add.f32 	%f336, %f324, %f335;
	sub.f32 	%f337, %f435, %f166;
	fma.rn.f32 	%f338, %f337, 0f3BBB989D, 0f3F000000;
	cvt.sat.f32.f32 	%f339, %f338;
	fma.rm.f32 	%f340, %f339, %f171, %f170;
	add.f32 	%f341, %f340, 0fCB40007F;
	neg.f32 	%f342, %f341;
	fma.rn.f32 	%f343, %f337, 0f3FB8AA3B, %f342;
	fma.rn.f32 	%f344, %f337, 0f32A57060, %f343;
	mov.b32 	%r435, %f340;
	shl.b32 	%r436, %r435, 23;
	mov.b32 	%f345, %r436;
	ex2.approx.ftz.f32 	%f346, %f344;
	mul.f32 	%f347, %f346, %f345;
	add.f32 	%f348, %f336, %f347;
	sub.f32 	%f349, %f437, %f166;
	fma.rn.f32 	%f350, %f349, 0f3BBB989D, 0f3F000000;
	cvt.sat.f32.f32 	%f351, %f350;
	fma.rm.f32 	%f352, %f351, %f171, %f170;
	add.f32 	%f353, %f352, 0fCB40007F;
	neg.f32 	%f354, %f353;
	fma.rn.f32 	%f355, %f349, 0f3FB8AA3B, %f354;
	fma.rn.f32 	%f356, %f349, 0f32A57060, %f355;
	mov.b32 	%r437, %f352;
	shl.b32 	%r438, %r437, 23;
	mov.b32 	%f357, %r438;
	ex2.approx.ftz.f32 	%f358, %f356;
	mul.f32 	%f359, %f358, %f357;
	add.f32 	%f360, %f348, %f359;
	sub.f32 	%f361, %f439, %f166;
	fma.rn.f32 	%f362, %f361, 0f3BBB989D, 0f3F000000;
	cvt.sat.f32.f32 	%f363, %f362;
	fma.rm.f32 	%f364, %f363, %f171, %f170;
	add.f32 	%f365, %f364, 0fCB40007F;
	neg.f32 	%f366, %f365;
	fma.rn.f32 	%f367, %f361, 0f3FB8AA3B, %f366;
	fma.rn.f32 	%f368, %f361, 0f32A57060, %f367;
	mov.b32 	%r439, %f364;
	shl.b32 	%r440, %r439, 23;
	mov.b32 	%f369, %r440;
	ex2.approx.ftz.f32 	%f370, %f368;
	mul.f32 	%f371, %f370, %f369;
	add.f32 	%f372, %f360, %f371;
	sub.f32 	%f373, %f441, %f166;
	fma.rn.f32 	%f374, %f373, 0f3BBB989D, 0f3F000000;
	cvt.sat.f32.f32 	%f375, %f374;
	fma.rm.f32 	%f376, %f375, %f171, %f170;
	add.f32 	%f377, %f376, 0fCB40007F;
	neg.f32 	%f378, %f377;
	fma.rn.f32 	%f379, %f373, 0f3FB8AA3B, %f378;
	fma.rn.f32 	%f380, %f373, 0f32A57060, %f379;
	mov.b32 	%r441, %f376;
	shl.b32 	%r442, %r441, 23;
	mov.b32 	%f381, %r442;
	ex2.approx.ftz.f32 	%f382, %f380;
	mul.f32 	%f383, %f382, %f381;
	add.f32 	%f384, %f372, %f383;
	sub.f32 	%f385, %f443, %f166;
	fma.rn.f32 	%f386, %f385, 0f3BBB989D, 0f3F000000;
	cvt.sat.f32.f32 	%f387, %f386;
	fma.rm.f32 	%f388, %f387, %f171, %f170;
	add.f32 	%f389, %f388, 0fCB40007F;
	neg.f32 	%f390, %f389;
	fma.rn.f32 	%f391, %f385, 0f3FB8AA3B, %f390;
	fma.rn.f32 	%f392, %f385, 0f32A57060, %f391;
	mov.b32 	%r443, %f388;
	shl.b32 	%r444, %r443, 23;
	mov.b32 	%f393, %r444;
	ex2.approx.ftz.f32 	%f394, %f392;
	mul.f32 	%f395, %f394, %f393;
	add.f32 	%f396, %f384, %f395;
	mov.b32 	%r445, %f396;
	shfl.sync.bfly.b32	%r446|%p123, %r445, 16, 31, -1;
	mov.b32 	%f397, %r446;
	add.f32 	%f398, %f396, %f397;
	mov.b32 	%r447, %f398;
	shfl.sync.bfly.b32	%r448|%p124, %r447, 8, 31, -1;
	mov.b32 	%f399, %r448;
	add.f32 	%f400, %f398, %f399;
	mov.b32 	%r449, %f400;
	shfl.sync.bfly.b32	%r450|%p125, %r449, 4, 31, -1;
	mov.b32 	%f401, %r450;
	add.f32 	%f402, %f400, %f401;
	mov.b32 	%r451, %f402;
	shfl.sync.bfly.b32	%r452|%p126, %r451, 2, 31, -1;
	mov.b32 	%f403, %r452;
	add.f32 	%f404, %f402, %f403;
	mov.b32 	%r453, %f404;
	shfl.sync.bfly.b32	%r454|%p127, %r453, 1, 31, -1;
	mov.b32 	%f405, %r454;
	add.f32 	%f406, %f404, %f405;
	div.rn.f32 	%f79, %f179, %f406;
	div.rn.f32 	%f80, %f191, %f406;
	div.rn.f32 	%f81, %f203, %f406;
	div.rn.f32 	%f82, %f215, %f406;
	div.rn.f32 	%f83, %f227, %f406;
	div.rn.f32 	%f84, %f239, %f406;
	div.rn.f32 	%f85, %f251, %f406;
	div.rn.f32 	%f86, %f263, %f406;
	div.rn.f32 	%f87, %f275, %f406;
	div.rn.f32 	%f88, %f287, %f406;
	div.rn.f32 	%f89, %f299, %f406;
	div.rn.f32 	%f90, %f311, %f406;
	div.rn.f32 	%f91, %f323, %f406;
	div.rn.f32 	%f92, %f335, %f406;
	div.rn.f32 	%f93, %f347, %f406;
	div.rn.f32 	%f94, %f359, %f406;
	div.rn.f32 	%f95, %f371, %f406;
	div.rn.f32 	%f96, %f383, %f406;
	div.rn.f32 	%f97, %f395, %f406;
	mad.lo.s64 	%rd171, %rd182, %rd37, %rd170;
	cvta.to.global.u64 	%rd172, %rd36;
	shl.b64 	%rd173, %rd171, 2;
	add.s64 	%rd24, %rd172, %rd173;
	@%p117 bra 	$L__BB563_44;
	st.global.f32 	[%rd24], %f79;
$L__BB563_44:
	setp.le.s64 	%p128, %rd39, %rd8;
	@%p128 bra 	$L__BB563_46;
	st.global.f32 	[%rd24+128], %f80;
$L__BB563_46:
	setp.le.s64 	%p129, %rd39, %rd9;
	@%p129 bra 	$L__BB563_48;
	st.global.f32 	[%rd24+256], %f81;
$L__BB563_48:
	setp.le.s64 	%p130, %rd39, %rd10;
	@%p130 bra 	$L__BB563_50;
	st.global.f32 	[%rd24+384], %f82;
$L__BB563_50:
	add.s32 	%r456, %r396, 128;
	cvt.u64.u32 	%rd174, %r456;
	setp.le.s64 	%p131, %rd39, %rd174;
	@%p131 bra 	$L__BB563_52;
	st.global.f32 	[%rd24+512], %f83;
$L__BB563_52:
	setp.le.s64 	%p132, %rd39, %rd11;
	@%p132 bra 	$L__BB563_54;
	st.global.f32 	[%rd24+640], %f84;
$L__BB563_54:
	setp.le.s64 	%p133, %rd39, %rd12;
	@%p133 bra 	$L__BB563_56;
	st.global.f32 	[%rd24+768], %f85;
$L__BB563_56:
	setp.le.s64 	%p134, %rd39, %rd13;
	@%p134 bra 	$L__BB563_58;
	st.global.f32 	[%rd24+896], %f86;
$L__BB563_58:
	add.s32 	%r458, %r396, 256;
	cvt.u64.u32 	%rd175, %r458;
	setp.le.s64 	%p135, %rd39, %rd175;
	@%p135 bra 	$L__BB563_60;
	st.global.f32 	[%rd24+1024], %f87;
$L__BB563_60:
	add.s32 	%r460, %r396, 288;
	cvt.u64.u32 	%rd176, %r460;
	setp.le.s64 	%p136, %rd39, %rd176;
	@%p136 bra 	$L__BB563_62;
	st.global.f32 	[%rd24+1152], %f88;
$L__BB563_62:
	add.s32 	%r462, %r396, 320;
	cvt.u64.u32 	%rd177, %r462;
	setp.le.s64 	%p137, %rd39, %rd177;
	@%p137 bra 	$L__BB563_64;
	st.global.f32 	[%rd24+1280], %f89;
$L__BB563_64:
	add.s32 	%r464, %r396, 352;
	cvt.u64.u32 	%rd178, %r464;
	setp.le.s64 	%p138, %rd39, %rd178;
	@%p138 bra 	$L__BB563_66;
	st.global.f32 	[%rd24+1408], %f90;
$L__BB563_66:
	setp.le.s64 	%p139, %rd39, %rd14;
	@%p139 bra 	$L__BB563_68;
	st.global.f32 	[%rd24+1536], %f91;
$L__BB563_68:
	setp.le.s64 	%p140, %rd39, %rd15;
	@%p140 bra 	$L__BB563_70;
	st.global.f32 	[%rd24+1664], %f92;
$L__BB563_70:
	setp.le.s64 	%p141, %rd39, %rd16;
	@%p141 bra 	$L__BB563_72;
	st.global.f32 	[%rd24+1792], %f93;
$L__BB563_72:
	setp.le.s64 	%p142, %rd39, %rd17;
	@%p142 bra 	$L__BB563_74;
	st.global.f32 	[%rd24+1920], %f94;
$L__BB563_74:
	setp.le.s64 	%p143, %rd39, %rd18;
	@%p143 bra 	$L__BB563_76;
	st.global.f32 	[%rd24+2048], %f95;
$L__BB563_76:
	setp.le.s64 	%p144, %rd39, %rd19;
	@%p144 bra 	$L__BB563_78;
	st.global.f32 	[%rd24+2176], %f96;
$L__BB563_78:
	setp.le.s64 	%p145, %rd39, %rd20;
	@%p145 bra 	$L__BB563_80;
	st.global.f32 	[%rd24+2304], %f97;
$L__BB563_80:
	ld.param.u64 	%rd181, [_Z15SoftmaxWarpImplI22BroadcastScaleMaskLoadIffbLm4EiE11DirectStoreIffEfLi1ELi19ELi32ELi1ELb1EL9Algorithm0EEvT_T0_ll_param_2];
	mov.u32 	%r465, %nctaid.x;
	mov.u32 	%r466, %ntid.y;
	mul.lo.s32 	%r467, %r465, %r466;
	cvt.s64.s32 	%rd179, %r467;
	add.s64 	%rd182, %rd182, %rd179;
	setp.lt.s64 	%p146, %rd182, %rd181;
	@%p146 bra 	$L__BB563_4;
$L__BB563_81:
	ret;

}
	// .globl	_Z15SoftmaxWarpImplI22BroadcastScaleMaskLoadIffbLm4EiE11DirectStoreIffEfLi1ELi20ELi32ELi1ELb0EL9Algorithm0EEvT_T0_ll
.visible .entry _Z15SoftmaxWarpImplI22BroadcastScaleMaskLoadIffbLm4EiE11DirectStoreIffEfLi1ELi20ELi32ELi1ELb0EL9Algorithm0EEvT_T0_ll(
	.param .align 8 .b8 _Z15SoftmaxWarpImplI22BroadcastScaleMaskLoadIffbLm4EiE11DirectStoreIffEfLi1ELi20ELi32ELi1ELb0EL9Algorithm0EEvT_T0_ll_param_0[120],
	.param .align 8 .b8 _Z15SoftmaxWarpImplI22BroadcastScaleMaskLoadIffbLm4EiE11DirectStoreIffEfLi1ELi20ELi32ELi1ELb0EL9Algorithm0EEvT_T0_ll_param_1[16],
	.param .u64 _Z15SoftmaxWarpImplI22BroadcastScaleMaskLoadIffbLm4EiE11DirectStoreIffEfLi1ELi20ELi32ELi1ELb0EL9Algorithm0EEvT_T0_ll_param_2,
	.param .u64 _Z15SoftmaxWarpImplI22BroadcastScaleMaskLoadIffbLm4EiE11DirectStoreIffEfLi1ELi20ELi32ELi1ELb0EL9Algorithm0EEvT_T0_ll_param_3
)
{
	.reg .pred 	%p<38>;
	.reg .b16 	%rs<21>;
	.reg .b32 	%r<439>;
	.reg .b32 	%f<367>;
	.reg .b64 	%rd<156>;

	ld.param.u64 	%rd23, [_Z15SoftmaxWarpImplI22BroadcastScaleMaskLoadIffbLm4EiE11DirectStoreIffEfLi1ELi20ELi32ELi1ELb0EL9Algorithm0EEvT_T0_ll_param_1+8];
	ld.param.u64 	%rd22, [_Z15SoftmaxWarpImplI22BroadcastScaleMaskLoadIffbLm4EiE11DirectStoreIffEfLi1ELi20ELi32ELi1ELb0EL9Algorithm0EEvT_T0_ll_param_1];
	ld.param.v2.f32 	{%f3, %f4}, [_Z15SoftmaxWarpImplI22BroadcastScaleMaskLoadIffbLm4EiE11DirectStoreIffEfLi1ELi20ELi32ELi1ELb0EL9Algorithm0EEvT_T0_ll_param_0+112];
	ld.param.u64 	%rd21, [_Z15SoftmaxWarpImplI22BroadcastScaleMaskLoadIffbLm4EiE11DirectStoreIffEfLi1ELi20ELi32ELi1ELb0EL9Algorithm0EEvT_T0_ll_param_0+104];
	ld.param.v2.u32 	{%r11, %r12}, [_Z15SoftmaxWarpImplI22BroadcastScaleMaskLoadIffbLm4EiE11DirectStoreIffEfLi1ELi20ELi32ELi1ELb0EL9Algorithm0EEvT_T0_ll_param_0+88];
	ld.param.v2.u32 	{%r9, %r10}, [_Z15SoftmaxWarpImplI22BroadcastScaleMaskLoadIffbLm4EiE11DirectStoreIffEfLi1ELi20ELi32ELi1ELb0EL9Algorithm0EEvT_T0_ll_param_0+80];
	ld.param.v2.u32 	{%r7, %r8}, [_Z15SoftmaxWarpImplI22BroadcastScaleMaskLoadIffbLm4EiE11DirectStoreIffEfLi1ELi20ELi32ELi1ELb0EL9Algorithm0EEvT_T0_ll_param_0+64];
	ld.param.v2.u32 	{%r5, %r6}, [_Z15SoftmaxWarpImplI22BroadcastScaleMaskLoadIffbLm4EiE11DirectStoreIffEfLi1ELi20ELi32ELi1ELb0EL9Algorithm0EEvT_T0_ll_param_0+56];
	ld.param.u64 	%rd17, [_Z15SoftmaxWarpImplI22BroadcastScaleMaskLoadIffbLm4EiE11DirectStoreIffEfLi1ELi20ELi32ELi1ELb0EL9Algorithm0EEvT_T0_ll_param_0+40];
	ld.param.u64 	%rd16, [_Z15SoftmaxWarpImplI22BroadcastScaleMaskLoadIffbLm4EiE11DirectStoreIffEfLi1ELi20ELi32ELi1ELb0EL9Algorithm0EEvT_T0_ll_param_0+32];
	ld.param.u64 	%rd15, [_Z15SoftmaxWarpImplI22BroadcastScaleMaskLoadIffbLm4EiE11DirectStoreIffEfLi1ELi20ELi32ELi1ELb0EL9Algorithm0EEvT_T0_ll_param_0+24];
	ld.param.u64 	%rd14, [_Z15SoftmaxWarpImplI22BroadcastScaleMaskLoadIffbLm4EiE11DirectStoreIffEfLi1ELi20ELi32ELi1ELb0EL9Algorithm0EEvT_T0_ll_param_0+16];
	ld.param.u64 	%rd13, [_Z15SoftmaxWarpImplI22BroadcastScaleMaskLoadIffbLm4EiE11DirectStoreIffEfLi1ELi20ELi32ELi1ELb0EL9Algorithm0EEvT_T0_ll_param_0+8];
	ld.param.u64 	%rd12, [_Z15SoftmaxWarpImplI22BroadcastScaleMaskLoadIffbLm4EiE11DirectStoreIffEfLi1ELi20ELi32ELi1ELb0EL9Algorithm0EEvT_T0_ll_param_0];
	ld.param.u64 	%rd24, [_Z15SoftmaxWarpImplI22BroadcastScaleMaskLoadIffbLm4EiE11DirectStoreIffEfLi1ELi20ELi32ELi1ELb0EL9Algorithm0EEvT_T0_ll_param_2];
	ld.param.u64 	%rd25, [_Z15SoftmaxWarpImplI22BroadcastScaleMaskLoadIffbLm4EiE11DirectStoreIffEfLi1ELi20ELi32ELi1ELb0EL9Algorithm0EEvT_T0_ll_param_3];
	setp.lt.s64 	%p1, %rd25, 641;
	@%p1 bra 	$L__BB564_2;
	mov.u64 	%rd26, $str;
	cvta.global.u64 	%rd27, %rd26;
	mov.u64 	%rd28, $str$1;
	cvta.global.u64 	%rd29, %rd28;
	mov.u64 	%rd30, __unnamed_550;
	cvta.global.u64 	%rd31, %rd30;
	{ // callseq 549, 0
	.param .b64 param0;
	st.param.b64 	[param0], %rd27;
	.param .b64 param1;
	st.param.b64 	[param1], %rd29;
	.param .b32 param2;
	st.param.b32 	[param2], 219;
	.param .b64 param3;
	st.param.b64 	[param3], %rd31;
	.param .b64 param4;
	st.param.b64 	[param4], 1;
	call.uni 
	__assertfail, 
	(
	param0, 
	param1, 
	param2, 
	param3, 
	param4
	);
	} // callseq 549
$L__BB564_2:
	mov.u32 	%r13, %ctaid.x;
	mov.u32 	%r14, %ntid.y;
	mov.u32 	%r15, %tid.y;
	mad.lo.s32 	%r16, %r13, %r14, %r15;
	mov.u32 	%r17, %nctaid.x;
	mul.lo.s32 	%r4, %r17, %r14;
	cvt.s64.s32 	%rd155, %r16;
	setp.le.s64 	%p2, %rd24, %rd155;
	@%p2 bra 	$L__BB564_5;
	cvta.to.global.u64 	%rd5, %rd12;
	cvta.to.global.u64 	%rd6, %rd13;
	mov.u32 	%r18, %tid.x;
	cvt.u64.u32 	%rd7, %r18;
	cvta.to.global.u64 	%rd8, %rd22;
	cvt.s64.s32 	%rd9, %r4;
$L__BB564_4:
	setp.eq.s64 	%p3, %rd17, 1;
	setp.eq.s64 	%p4, %rd16, 1;
	setp.eq.s64 	%p5, %rd15, 1;
	setp.eq.s64 	%p6, %rd14, 1;
	mad.lo.s64 	%rd32, %rd21, %rd155, %rd7;
	cvt.u32.u64 	%r19, %rd32;
	div.s32 	%r20, %r19, %r5;
	mul.lo.s32 	%r21, %r20, %r5;
	sub.s32 	%r22, %r19, %r21;
	div.s32 	%r23, %r22, %r6;
	mul.lo.s32 	%r24, %r23, %r6;
	sub.s32 	%r25, %r22, %r24;
	div.s32 	%r26, %r25, %r7;
	mul.lo.s32 	%r27, %r26, %r7;
	sub.s32 	%r28, %r25, %r27;
	selp.b32 	%r29, 0, %r20, %p6;
	selp.b32 	%r30, 0, %r23, %p5;
	selp.b32 	%r31, 0, %r26, %p4;
	selp.b32 	%r32, 0, %r28, %p3;
	mul.lo.s32 	%r33, %r9, %r29;
	mad.lo.s32 	%r34, %r10, %r30, %r33;
	mad.lo.s32 	%r35, %r11, %r31, %r34;
	mad.lo.s32 	%r36, %r12, %r32, %r35;
	shl.b64 	%rd33, %rd32, 32;
	shr.s64 	%rd34, %rd33, 30;
	add.s64 	%rd35, %rd5, %rd34;
	ld.global.f32 	%f5, [%rd35];
	cvt.s64.s32 	%rd36, %r36;
	add.s64 	%rd37, %rd6, %rd36;
	ld.global.u8 	%rs1, [%rd37];
	setp.eq.s16 	%p7, %rs1, 0;
	mul.f32 	%f6, %f5, %f4;
	selp.f32 	%f7, %f3, %f6, %p7;
	max.f32 	%f8, %f7, 0fFF800000;
	add.s64 	%rd38, %rd32, 32;
	cvt.u32.u64 	%r37, %rd38;
	div.s32 	%r38, %r37, %r5;
	mul.lo.s32 	%r39, %r38, %r5;
	sub.s32 	%r40, %r37, %r39;
	div.s32 	%r41, %r40, %r6;
	mul.lo.s32 	%r42, %r41, %r6;
	sub.s32 	%r43, %r40, %r42;
	div.s32 	%r44, %r43, %r7;
	mul.lo.s32 	%r45, %r44, %r7;
	sub.s32 	%r46, %r43, %r45;
	selp.b32 	%r47, 0, %r38, %p6;
	selp.b32 	%r48, 0, %r41, %p5;
	selp.b32 	%r49, 0, %r44, %p4;
	selp.b32 	%r50, 0, %r46, %p3;
	mul.lo.s32 	%r51, %r9, %r47;
	mad.lo.s32 	%r52, %r10, %r48, %r51;
	mad.lo.s32 	%r53, %r11, %r49, %r52;
	mad.lo.s32 	%r54, %r12, %r50, %r53;
	shl.b64 	%rd39, %rd38, 32;
	shr.s64 	%rd40, %rd39, 30;
	add.s64 	%rd41, %rd5, %rd40;
	ld.global.f32 	%f9, [%rd41];
	cvt.s64.s32 	%rd42, %r54;
	add.s64 	%rd43, %rd6, %rd42;
	ld.global.u8 	%rs2, [%rd43];
	setp.eq.s16 	%p8, %rs2, 0;
	mul.f32 	%f10, %f9, %f4;
	selp.f32 	%f11, %f3, %f10, %p8;
	max.f32 	%f12, %f8, %f11;
	add.s64 	%rd44, %rd32, 64;
	cvt.u32.u64 	%r55, %rd44;
	div.s32 	%r56, %r55, %r5;
	mul.lo.s32 	%r57, %r56, %r5;
	sub.s32 	%r58, %r55, %r57;
	div.s32 	%r59, %r58, %r6;
	mul.lo.s32 	%r60, %r59, %r6;
	sub.s32 	%r61, %r58, %r60;
	div.s32 	%r62, %r61, %r7;
	mul.lo.s32 	%r63, %r62, %r7;
	sub.s32 	%r64, %r61, %r63;
	selp.b32 	%r65, 0, %r56, %p6;
	selp.b32 	%r66, 0, %r59, %p5;
	selp.b32 	%r67, 0, %r62, %p4;
	selp.b32 	%r68, 0, %r64, %p3;
	mul.lo.s32 	%r69, %r9, %r65;
	mad.lo.s32 	%r70, %r10, %r66, %r69;
	mad.lo.s32 	%r71, %r11, %r67, %r70;
	mad.lo.s32 	%r72, %r12, %r68, %r71;
	shl.b64 	%rd45, %rd44, 32;
	shr.s64 	%rd46, %rd45, 30;
	add.s64 	%rd47, %rd5, %rd46;
	ld.global.f32 	%f13, [%rd47];
	cvt.s64.s32 	%rd48, %r72;
	add.s64 	%rd49, %rd6, %rd48;
	ld.global.u8 	%rs3, [%rd49];
	setp.eq.s16 	%p9, %rs3, 0;
	mul.f32 	%f14, %f13, %f4;
	selp.f32 	%f15, %f3, %f14, %p9;
	max.f32 	%f16, %f12, %f15;
	add.s64 	%rd50, %rd32, 96;
	cvt.u32.u64 	%r73, %rd50;
	div.s32 	%r74, %r73, %r5;
	mul.lo.s32 	%r75, %r74, %r5;
	sub.s32 	%r76, %r73, %r75;
	div.s32 	%r77, %r76, %r6;
	mul.lo.s32 	%r78, %r77, %r6;
	sub.s32 	%r79, %r76, %r78;
	div.s32 	%r80, %r79, %r7;
	mul.lo.s32 	%r81, %r80, %r7;
	sub.s32 	%r82, %r79, %r81;
	selp.b32 	%r83, 0, %r74, %p6;
	selp.b32 	%r84, 0, %r77, %p5;
	selp.b32 	%r85, 0, %r80, %p4;
	selp.b32 	%r86, 0, %r82, %p3;
	mul.lo.s32 	%r87, %r9, %r83;
	mad.lo.s32 	%r88, %r10, %r84, %r87;
	mad.lo.s32 	%r89, %r11, %r85, %r88;
	mad.lo.s32 	%r90, %r12, %r86, %r89;
	shl.b64 	%rd51, %rd50, 32;
	shr.s64 	%rd52, %rd51, 30;
	add.s64 	%rd53, %rd5, %rd52;
	ld.global.f32 	%f17, [%rd53];
	cvt.s64.s32 	%rd54, %r90;
	add.s64 	%rd55, %rd6, %rd54;
	ld.global.u8 	%rs4, [%rd55];
	setp.eq.s16 	%p10, %rs4, 0;
	mul.f32 	%f18, %f17, %f4;
	selp.f32 	%f19, %f3, %f18, %p10;
	max.f32 	%f20, %f16, %f19;
	add.s64 	%rd56, %rd32, 128;
	cvt.u32.u64 	%r91, %rd56;
	div.s32 	%r92, %r91, %r5;
	mul.lo.s32 	%r93, %r92, %r5;
	sub.s32 	%r94, %r91, %r93;
	div.s32 	%r95, %r94, %r6;
	mul.lo.s32 	%r96, %r95, %r6;
	sub.s32 	%r97, %r94, %r96;
	div.s32 	%r98, %r97, %r7;
	mul.lo.s32 	%r99, %r98, %r7;
	sub.s32 	%r100, %r97, %r99;
	selp.b32 	%r101, 0, %r92, %p6;
	selp.b32 	%r102, 0, %r95, %p5;
	selp.b32 	%r103, 0, %r98, %p4;
	selp.b32 	%r104, 0, %r100, %p3;
	mul.lo.s32 	%r105, %r9, %r101;
	mad.lo.s32 	%r106, %r10, %r102, %r105;
	mad.lo.s32 	%r107, %r11, %r103, %r106;
	mad.lo.s32 	%r108, %r12, %r104, %r107;
	shl.b64 	%rd57, %rd56, 32;
	shr.s64 	%rd58, %rd57, 30;
	add.s64 	%rd59, %rd5, %rd58;
	ld.global.f32 	%f21, [%rd59];
	cvt.s64.s32 	%rd60, %r108;
	add.s64 	%rd61, %rd6, %rd60;
	ld.global.u8 	%rs5, [%rd61];
	setp.eq.s16 	%p11, %rs5, 0;
	mul.f32 	%f22, %f21, %f4;
	selp.f32 	%f23, %f3, %f22, %p11;
	max.f32 	%f24, %f20, %f23;
	add.s64 	%rd62, %rd32, 160;
	cvt.u32.u64 	%r109, %rd62;
	div.s32 	%r110, %r109, %r5;
	mul.lo.s32 	%r111, %r110, %r5;
	sub.s32 	%r112, %r109, %r111;
	div.s32 	%r113, %r112, %r6;
	mul.lo.s32 	%r114, %r113, %r6;
	sub.s32 	%r115, %r112, %r114;
	div.s32 	%r116, %r115, %r7;
	mul.lo.s32 	%r117, %r116, %r7;
	sub.s32 	%r118, %r115, %r117;
	selp.b32 	%r119, 0, %r110, %p6;
	selp.b32 	%r120, 0, %r113, %p5;
	selp.b32 	%r121, 0, %r116, %p4;
	selp.b32 	%r122, 0, %r118, %p3;
	mul.lo.s32 	%r123, %r9, %r119;
	mad.lo.s32 	%r124, %r10, %r120, %r123;
	mad.lo.s32 	%r125, %r11, %r121, %r124;
	mad.lo.s32 	%r126, %r12, %r122, %r125;
	shl.b64 	%rd63, %rd62, 32;
	shr.s64 	%rd64, %rd63, 30;
	add.s64 	%rd65, %rd5, %rd64;
	ld.global.f32 	%f25, [%rd65];
	cvt.s64.s32 	%rd66, %r126;
	add.s64 	%rd67, %rd6, %rd66;
	ld.global.u8 	%rs6, [%rd67];
	setp.eq.s16 	%p12, %rs6, 0;
	mul.f32 	%f26, %f25, %f4;
	selp.f32 	%f27, %f3, %f26, %p12;
	max.f32 	%f28, %f24, %f27;
	add.s64 	%rd68, %rd32, 192;
	cvt.u32.u64 	%r127, %rd68;
	div.s32 	%r128, %r127, %r5;
	mul.lo.s32 	%r129, %r128, %r5;
	sub.s32 	%r130, %r127, %r129;
	div.s32 	%r131, %r130, %r6;
	mul.lo.s32 	%r132, %r131, %r6;
	sub.s32 	%r133, %r130, %r132;
	div.s32 	%r134, %r133, %r7;
	mul.lo.s32 	%r135, %r134, %r7;
	sub.s32 	%r136, %r133, %r135;
	selp.b32 	%r137, 0, %r128, %p6;
	selp.b32 	%r138, 0, %r131, %p5;
	selp.b32 	%r139, 0, %r134, %p4;
	selp.b32 	%r140, 0, %r136, %p3;
	mul.lo.s32 	%r141, %r9, %r137;
	mad.lo.s32 	%r142, %r10, %r138, %r141;
	mad.lo.s32 	%r143, %r11, %r139, %r142;
	mad.lo.s32 	%r144, %r12, %r140, %r143;
	shl.b64 	%rd69, %rd68, 32;
	shr.s64 	%rd70, %rd69, 30;
	add.s64 	%rd71, %rd5, %rd70;
	ld.global.f32 	%f29, [%rd71];
	cvt.s64.s32 	%rd72, %r144;
	add.s64 	%rd73, %rd6, %rd72;
	ld.global.u8 	%rs7, [%rd73];
	setp.eq.s16 	%p13, %rs7, 0;
	mul.f32 	%f30, %f29, %f4;
	selp.f32 	%f31, %f3, %f30, %p13;
	max.f32 	%f32, %f28, %f31;
	add.s64 	%rd74, %rd32, 224;
	cvt.u32.u64 	%r145, %rd74;
	div.s32 	%r146, %r145, %r5;
	mul.lo.s32 	%r147, %r146, %r5;
	sub.s32 	%r148, %r145, %r147;
	div.s32 	%r149, %r148, %r6;
	mul.lo.s32 	%r150, %r149, %r6;
	sub.s32 	%r151, %r148, %r150;
	div.s32 	%r152, %r151, %r7;
	mul.lo.s32 	%r153, %r152, %r7;
	sub.s32 	%r154, %r151, %r153;
	selp.b32 	%r155, 0, %r146, %p6;
	selp.b32 	%r156, 0, %r149, %p5;
	selp.b32 	%r157, 0, %r152, %p4;
	selp.b32 	%r158, 0, %r154, %p3;
	mul.lo.s32 	%r159, %r9, %r155;
	mad.lo.s32 	%r160, %r10, %r156, %r159;
	mad.lo.s32 	%r161, %r11, %r157, %r160;
	mad.lo.s32 	%r162, %r12, %r158, %r161;
	shl.b64 	%rd75, %rd74, 32;
	shr.s64 	%rd76, %rd75, 30;
	add.s64 	%rd77, %rd5, %rd76;
	ld.global.f32 	%f33, [%rd77];
	cvt.s64.s32 	%rd78, %r162;
	add.s64 	%rd79, %rd6, %rd78;
	ld.global.u8 	%rs8, [%rd79];
	setp.eq.s16 	%p14, %rs8, 0;
	mul.f32 	%f34, %f33, %f4;
	selp.f32 	%f35, %f3, %f34, %p14;
	max.f32 	%f36, %f32, %f35;
	add.s64 	%rd80, %rd32, 256;
	cvt.u32.u64 	%r163, %rd80;
	div.s32 	%r164, %r163, %r5;
	mul.lo.s32 	%r165, %r164, %r5;
	sub.s32 	%r166, %r163, %r165;
	div.s32 	%r167, %r166, %r6;
	mul.lo.s32 	%r168, %r167, %r6;
	sub.s32 	%r169, %r166, %r168;
	div.s32 	%r170, %r169, %r7;
	mul.lo.s32 	%r171, %r170, %r7;
	sub.s32 	%r172, %r169, %r171;
	selp.b32 	%r173, 0, %r164, %p6;
	selp.b32 	%r174, 0, %r167, %p5;
	selp.b32 	%r175, 0, %r170, %p4;
	selp.b32 	%r176, 0, %r172, %p3;
	mul.lo.s32 	%r177, %r9, %r173;
	mad.lo.s32 	%r178, %r10, %r174, %r177;
	mad.lo.s32 	%r179, %r11, %r175, %r178;
	mad.lo.s32 	%r180, %r12, %r176, %r179;
	shl.b64 	%rd81, %rd80, 32;
	shr.s64 	%rd82, %rd81, 30;
	add.s64 	%rd83, %rd5, %rd82;
	ld.global.f32 	%f37, [%rd83];
	cvt.s64.s32 	%rd84, %r180;
	add.s64 	%rd85, %rd6, %rd84;
	ld.global.u8 	%rs9, [%rd85];
	setp.eq.s16 	%p15, %rs9, 0;
	mul.f32 	%f38, %f37, %f4;
	selp.f32 	%f39, %f3, %f38, %p15;
	max.f32 	%f40, %f36, %f39;
	add.s64 	%rd86, %rd32, 288;
	cvt.u32.u64 	%r181, %rd86;
	div.s32 	%r182, %r181, %r5;
	mul.lo.s32 	%r183, %r182, %r5;
	sub.s32 	%r184, %r181, %r183;
	div.s32 	%r185, %r184, %r6;
	mul.lo.s32 	%r186, %r185, %r6;
	sub.s32 	%r187, %r184, %r186;
	div.s32 	%r188, %r187, %r7;
	mul.lo.s32 	%r189, %r188, %r7;
	sub.s32 	%r190, %r187, %r189;
	selp.b32 	%r191, 0, %r182, %p6;
	selp.b32 	%r192, 0, %r185, %p5;
	selp.b32 	%r193, 0, %r188, %p4;
	selp.b32 	%r194, 0, %r190, %p3;
	mul.lo.s32 	%r195, %r9, %r191;
	mad.lo.s32 	%r196, %r10, %r192, %r195;
	mad.lo.s32 	%r197, %r11, %r193, %r196;
	mad.lo.s32 	%r198, %r12, %r194, %r197;
	shl.b64 	%rd87, %rd86, 32;
	shr.s64 	%rd88, %rd87, 30;
	add.s64 	%rd89, %rd5, %rd88;
	ld.global.f32 	%f41, [%rd89];
	cvt.s64.s32 	%rd90, %r198;
	add.s64 	%rd91, %rd6, %rd90;
	ld.global.u8 	%rs10, [%rd91];
	setp.eq.s16 	%p16, %rs10, 0;
	mul.f32 	%f42, %f41, %f4;
	selp.f32 	%f43, %f3, %f42, %p16;
	max.f32 	%f44, %f40, %f43;
	add.s64 	%rd92, %rd32, 320;
	cvt.u32.u64 	%r199, %rd92;
	div.s32 	%r200, %r199, %r5;
	mul.lo.s32 	%r201, %r200, %r5;
	sub.s32 	%r202, %r199, %r201;
	div.s32 	%r203, %r202, %r6;
	mul.lo.s32 	%r204, %r203, %r6;
	sub.s32 	%r205, %r202, %r204;
	div.s32 	%r206, %r205, %r7;
	mul.lo.s32 	%r207, %r206, %r7;
	sub.s32 	%r208, %r205, %r207;
	selp.b32 	%r209, 0, %r200, %p6;
	selp.b32 	%r210, 0, %r203, %p5;
	selp.b32 	%r211, 0, %r206, %p4;
	selp.b32 	%r212, 0, %r208, %p3;
	mul.lo.s32 	%r213, %r9, %r209;
	mad.lo.s32 	%r214, %r10, %r210, %r213;
	mad.lo.s32 	%r215, %r11, %r211, %r214;
	mad.lo.s32 	%r216, %r12, %r212, %r215;
	shl.b64 	%rd93, %rd92, 32;
	shr.s64 	%rd94, %rd93, 30;
	add.s64 	%rd95, %rd5, %rd94;
	ld.global.f32 	%f45, [%rd95];
	cvt.s64.s32 	%rd96, %r216;
	add.s64 	%rd97, %rd6, %rd96;
	ld.global.u8 	%rs11, [%rd97];
	setp.eq.s16 	%p17, %rs11, 0;
	mul.f32 	%f46, %f45, %f4;
	selp.f32 	%f47, %f3, %f46, %p17;
	max.f32 	%f48, %f44, %f47;
	add.s64 	%rd98, %rd32, 352;
	cvt.u32.u64 	%r217, %rd98;
	div.s32 	%r218, %r217, %r5;
	mul.lo.s32 	%r219, %r218, %r5;
	sub.s32 	%r220, %r217, %r219;
	div.s32 	%r221, %r220, %r6;
	mul.lo.s32 	%r222, %r221, %r6;
	sub.s32 	%r223, %r220, %r222;
	div.s32 	%r224, %r223, %r7;
	mul.lo.s32 	%r225, %r224, %r7;
	sub.s32 	%r226, %r223, %r225;
	selp.b32 	%r227, 0, %r218, %p6;
	selp.b32 	%r228, 0, %r221, %p5;
	selp.b32 	%r229, 0, %r224, %p4;
	selp.b32 	%r230, 0, %r226, %p3;
	mul.lo.s32 	%r231, %r9, %r227;
	mad.lo.s32 	%r232, %r10, %r228, %r231;
	mad.lo.s32 	%r233, %r11, %r229, %r232;
	mad.lo.s32 	%r234, %r12, %r230, %r233;
	shl.b64 	%rd99, %rd98, 32;
	shr.s64 	%rd100, %rd99, 30;
	add.s64 	%rd101, %rd5, %rd100;
	ld.global.f32 	%f49, [%rd101];
	cvt.s64.s32 	%rd102, %r234;
	add.s64 	%rd103, %rd6, %rd102;
	ld.global.u8 	%rs12, [%rd103];
	setp.eq.s16 	%p18, %rs12, 0;
	mul.f32 	%f50, %f49, %f4;
	selp.f32 	%f51, %f3, %f50, %p18;
	max.f32 	%f52, %f48, %f51;
	add.s64 	%rd104, %rd32, 384;
	cvt.u32.u64 	%r235, %rd104;
	div.s32 	%r236, %r235, %r5;
	mul.lo.s32 	%r237, %r236, %r5;
	sub.s32 	%r238, %r235, %r237;
	div.s32 	%r239, %r238, %r6;
	mul.lo.s32 	%r240, %r239, %r6;
	sub.s32 	%r241, %r238, %r240;
	div.s32 	%r242, %r241, %r7;
	mul.lo.s32 	%r243, %r242, %r7;
	sub.s32 	%r244, %r241, %r243;
	selp.b32 	%r245, 0, %r236, %p6;
	selp.b32 	%r246, 0, %r239, %p5;
	selp.b32 	%r247, 0, %r242, %p4;
	selp.b32 	%r248, 0, %r244, %p3;
	mul.lo.s32 	%r249, %r9, %r245;
	mad.lo.s32 	%r250, %r10, %r246, %r249;
	mad.lo.s32 	%r251, %r11, %r247, %r250;
	mad.lo.s32 	%r252, %r12, %r248, %r251;
	shl.b64 	%rd105, %rd104, 32;
	shr.s64 	%rd106, %rd105, 30;
	add.s64 	%rd107, %rd5, %rd106;
	ld.global.f32 	%f53, [%rd107];
	cvt.s64.s32 	%rd108, %r252;
	add.s64 	%rd109, %rd6, %rd108;
	ld.global.u8 	%rs13, [%rd109];
	setp.eq.s16 	%p19, %rs13, 0;
	mul.f32 	%f54, %f53, %f4;
	selp.f32 	%f55, %f3, %f54, %p19;
	max.f32 	%f56, %f52, %f55;
	add.s64 	%rd110, %rd32, 416;
	cvt.u32.u64 	%r253, %rd110;
	div.s32 	%r254, %r253, %r5;
	mul.lo.s32 	%r255, %r254, %r5;
	sub.s32 	%r256, %r253, %r255;
	div.s32 	%r257, %r256, %r6;
	mul.lo.s32 	%r258, %r257, %r6;
	sub.s32 	%r259, %r256, %r258;
	div.s32 	%r260, %r259, %r7;
	mul.lo.s32 	%r261, %r260, %r7;
	sub.s32 	%r262, %r259, %r261;
	selp.b32 	%r263, 0, %r254, %p6;
	selp.b32 	%r264, 0, %r257, %p5;
	selp.b32 	%r265, 0, %r260, %p4;
	selp.b32 	%r266, 0, %r262, %p3;
	mul.lo.s32 	%r267, %r9, %r263;
	mad.lo.s32 	%r268, %r10, %r264, %r267;
	mad.lo.s32 	%r269, %r11, %r265, %r268;
	mad.lo.s32 	%r270, %r12, %r266, %r269;
	shl.b64 	%rd111, %rd110, 32;
	shr.s64 	%rd112, %rd111, 30;
	add.s64 	%rd113, %rd5, %rd112;
	ld.global.f32 	%f57, [%rd113];
	cvt.s64.s32 	%rd114, %r270;
	add.s64 	%rd115, %rd6, %rd114;
	ld.global.u8 	%rs14, [%rd115];
	setp.eq.s16 	%p20, %rs14, 0;
	mul.f32 	%f58, %f57, %f4;
	selp.f32 	%f59, %f3, %f58, %p20;
	max.f32 	%f60, %f56, %f59;
	add.s64 	%rd116, %rd32, 448;
	cvt.u32.u64 	%r271, %rd116;
	div.s32 	%r272, %r271, %r5;
	mul.lo.s32 	%r273, %r272, %r5;
	sub.s32 	%r274, %r271, %r273;
	div.s32 	%r275, %r274, %r6;
	mul.lo.s32 	%r276, %r275, %r6;
	sub.s32 	%r277, %r274, %r276;
	div.s32 	%r278, %r277, %r7;
	mul.lo.s32 	%r279, %r278, %r7;
	sub.s32 	%r280, %r277, %r279;
	selp.b32 	%r281, 0, %r272, %p6;
	selp.b32 	%r282, 0, %r275, %p5;
	selp.b32 	%r283, 0, %r278, %p4;
	selp.b32 	%r284, 0, %r280, %p3;
	mul.lo.s32 	%r285, %r9, %r281;
	mad.lo.s32 	%r286, %r10, %r282, %r285;
	mad.lo.s32 	%r287, %r11, %r283, %r286;
	mad.lo.s32 	%r288, %r12, %r284, %r287;
	shl.b64 	%rd117, %rd116, 32;
	shr.s64 	%rd118, %rd117, 30;
	add.s64 	%rd119, %rd5, %rd118;
	ld.global.f32 	%f61, [%rd119];
	cvt.s64.s32 	%rd120, %r288;
	add.s64 	%rd121, %rd6, %rd120;
	ld.global.u8 	%rs15, [%rd121];
	setp.eq.s16 	%p21, %rs15, 0;
	mul.f32 	%f62, %f61, %f4;
	selp.f32 	%f63, %f3, %f62, %p21;
	max.f32 	%f64, %f60, %f63;
	add.s64 	%rd122, %rd32, 480;
	cvt.u32.u64 	%r289, %rd122;
	div.s32 	%r290, %r289, %r5;
	mul.lo.s32 	%r291, %r290, %r5;
	sub.s32 	%r292, %r289, %r291;
	div.s32 	%r293, %r292, %r6;
	mul.lo.s32 	%r294, %r293, %r6;
	sub.s32 	%r295, %r292, %r294;
	div.s32 	%r296, %r295, %r7;
	mul.lo.s32 	%r297, %r296, %r7;
	sub.s32 	%r298, %r295, %r297;
	selp.b32 	%r299, 0, %r290, %p6;
	selp.b32 	%r300, 0, %r293, %p5;
	selp.b32 	%r301, 0, %r296, %p4;
	selp.b32 	%r302, 0, %r298, %p3;
	mul.lo.s32 	%r303, %r9, %r299;
	mad.lo.s32 	%r304, %r10, %r300, %r303;
	mad.lo.s32 	%r305, %r11, %r301, %r304;
	mad.lo.s32 	%r306, %r12, %r302, %r305;
	shl.b64 	%rd123, %rd122, 32;
	shr.s64 	%rd124, %rd123, 30;
	add.s64 	%rd125, %rd5, %rd124;
	ld.global.f32 	%f65, [%rd125];
	cvt.s64.s32 	%rd126, %r306;
	add.s64 	%rd127, %rd6, %rd126;
	ld.global.u8 	%rs16, [%rd127];
	setp.eq.s16 	%p22, %rs16, 0;
	mul.f32 	%f66, %f65, %f4;
	selp.f32 	%f67, %f3, %f66, %p22;
	max.f32 	%f68, %f64, %f67;
	add.s64 	%rd128, %rd32, 512;
	cvt.u32.u64 	%r307, %rd128;
	div.s32 	%r308, %r307, %r5;
	mul.lo.s32 	%r309, %r308, %r5;
	sub.s32 	%r310, %r307, %r309;
	div.s32 	%r311, %r310, %r6;
	mul.lo.s32 	%r312, %r311, %r6;
	sub.s32 	%r313, %r310, %r312;
	div.s32 	%r314, %r313, %r7;
	mul.lo.s32 	%r315, %r314, %r7;
	sub.s32 	%r316, %r313, %r315;
	selp.b32 	%r317, 0, %r308, %p6;
	selp.b32 	%r318, 0, %r311, %p5;
	selp.b32 	%r319, 0, %r314, %p4;
	selp.b32 	%r320, 0, %r316, %p3;
	mul.lo.s32 	%r321, %r9, %r317;
	mad.lo.s32 	%r322, %r10, %r318, %r321;
	mad.lo.s32 	%r323, %r11, %r319, %r322;
	mad.lo.s32 	%r324, %r12, %r320, %r323;
	shl.b64 	%rd129, %rd128, 32;
	shr.s64 	%rd130, %rd129, 30;
	add.s64 	%rd131, %rd5, %rd130;
	ld.global.f32 	%f69, [%rd131];
	cvt.s64.s32 	%rd132, %r324;
	add.s64 	%rd133, %rd6, %rd132;
	ld.global.u8 	%rs17, [%rd133];
	setp.eq.s16 	%p23, %rs17, 0;
	mul.f32 	%f70, %f69, %f4;
	selp.f32 	%f71, %f3, %f70, %p23;
	max.f32 	%f72, %f68, %f71;
	add.s64 	%rd134, %rd32, 544;
	cvt.u32.u64 	%r325, %rd134;
	div.s32 	%r326, %r325, %r5;
	mul.lo.s32 	%r327, %r326, %r5;
	sub.s32 	%r328, %r325, %r327;
	div.s32 	%r329, %r328, %r6;
	mul.lo.s32 	%r330, %r329, %r6;
	sub.s32 	%r331, %r328, %r330;
	div.s32 	%r332, %r331, %r7;
	mul.lo.s32 	%r333, %r332, %r7;
	sub.s32 	%r334, %r331, %r333;
	selp.b32 	%r335, 0, %r326, %p6;
	selp.b32 	%r336, 0, %r329, %p5;
	selp.b32 	%r337, 0, %r332, %p4;
	selp.b32 	%r338, 0, %r334, %p3;
	mul.lo.s32 	%r339, %r9, %r335;
	mad.lo.s32 	%r340, %r10, %r336, %r339;
	mad.lo.s32 	%r341, %r11, %r337, %r340;
	mad.lo.s32 	%r342, %r12, %r338, %r341;
	shl.b64 	%rd135, %rd134, 32;
	shr.s64 	%rd136, %rd135, 30;
	add.s64 	%rd137, %rd5, %rd136;
	ld.global.f32 	%f73, [%rd137];
	cvt.s64.s32 	%rd138, %r342;
	add.s64 	%rd139, %rd6, %rd138;
	ld.global.u8 	%rs18, [%rd139];
	setp.eq.s16 	%p24, %rs18, 0;
	mul.f32 	%f74, %f73, %f4;
	selp.f32 	%f75, %f3, %f74, %p24;
	max.f32 	%f76, %f72, %f75;
	add.s64 	%rd140, %rd32, 576;
	cvt.u32.u64 	%r343, %rd140;
	div.s32 	%r344, %r343, %r5;
	mul.lo.s32 	%r345, %r344, %r5;
	sub.s32 	%r346, %r343, %r345;
	div.s32 	%r347, %r346, %r6;
	mul.lo.s32 	%r348, %r347, %r6;
	sub.s32 	%r349, %r346, %r348;
	div.s32 	%r350, %r349, %r7;
	mul.lo.s32 	%r351, %r350, %r7;
	sub.s32 	%r352, %r349, %r351;
	selp.b32 	%r353, 0, %r344, %p6;
	selp.b32 	%r354, 0, %r347, %p5;
	selp.b32 	%r355, 0, %r350, %p4;
	selp.b32 	%r356, 0, %r352, %p3;
	mul.lo.s32 	%r357, %r9, %r353;
	mad.lo.s32 	%r358, %r10, %r354, %r357;
	mad.lo.s32 	%r359, %r11, %r355, %r358;
	mad.lo.s32 	%r360, %r12, %r356, %r359;
	shl.b64 	%rd141, %rd140, 32;
	shr.s64 	%rd142, %rd141, 30;
	add.s64 	%rd143, %rd5, %rd142;
	ld.global.f32 	%f77, [%rd143];
	cvt.s64.s32 	%rd144, %r360;
	add.s64 	%rd145, %rd6, %rd144;
	ld.global.u8 	%rs19, [%rd145];
	setp.eq.s16 	%p25, %rs19, 0;
	mul.f32 	%f78, %f77, %f4;
	selp.f32 	%f79, %f3, %f78, %p25;
	max.f32 	%f80, %f76, %f79;
	add.s64 	%rd146, %rd32, 608;
	cvt.u32.u64 	%r361, %rd146;
	div.s32 	%r362, %r361, %r5;
	mul.lo.s32 	%r363, %r362, %r5;
	sub.s32 	%r364, %r361, %r363;
	div.s32 	%r365, %r364, %r6;
	mul.lo.s32 	%r366, %r365, %r6;
	sub.s32 	%r367, %r364, %r366;
	div.s32 	%r368, %r367, %r7;
	mul.lo.s32 	%r369, %r368, %r7;
	sub.s32 	%r370, %r367, %r369;
	selp.b32 	%r371, 0, %r362, %p6;
	selp.b32 	%r372, 0, %r365, %p5;
	selp.b32 	%r373, 0, %r368, %p4;
	selp.b32 	%r374, 0, %r370, %p3;
	mul.lo.s32 	%r375, %r9, %r371;
	mad.lo.s32 	%r376, %r10, %r372, %r375;
	mad.lo.s32 	%r377, %r11, %r373, %r376;
	mad.lo.s32 	%r378, %r12, %r374, %r377;
	shl.b64 	%rd147, %rd146, 32;
	shr.s64 	%rd148, %rd147, 30;
	add.s64 	%rd149, %rd5, %rd148;
	ld.global.f32 	%f81, [%rd149];
	cvt.s64.s32 	%rd150, %r378;
	add.s64 	%rd151, %rd6, %rd150;
	ld.global.u8 	%rs20, [%rd151];
	setp.eq.s16 	%p26, %rs20, 0;
	mul.f32 	%f82, %f81, %f4;
	selp.f32 	%f83, %f3, %f82, %p26;
	max.f32 	%f84, %f80, %f83;
	mov.b32 	%r379, %f84;
	shfl.sync.bfly.b32	%r380|%p27, %r379, 16, 31, -1;
	mov.b32 	%f85, %r380;
	max.f32 	%f86, %f84, %f85;
	mov.b32 	%r381, %f86;
	shfl.sync.bfly.b32	%r382|%p28, %r381, 8, 31, -1;
	mov.b32 	%f87, %r382;
	max.f32 	%f88, %f86, %f87;
	mov.b32 	%r383, %f88;
	shfl.sync.bfly.b32	%r384|%p29, %r383, 4, 31, -1;
	mov.b32 	%f89, %r384;
	max.f32 	%f90, %f88, %f89;
	mov.b32 	%r385, %f90;
	shfl.sync.bfly.b32	%r386|%p30, %r385, 2, 31, -1;
	mov.b32 	%f91, %r386;
	max.f32 	%f92, %f90, %f91;
	mov.b32 	%r387, %f92;
	shfl.sync.bfly.b32	%r388|%p31, %r387, 1, 31, -1;
	mov.b32 	%f93, %r388;
	max.f32 	%f94, %f92, %f93;
	sub.f32 	%f95, %f7, %f94;
	fma.rn.f32 	%f96, %f95, 0f3BBB989D, 0f3F000000;
	cvt.sat.f32.f32 	%f97, %f96;
	mov.f32 	%f98, 0f4B400001;
	mov.f32 	%f99, 0f437C0000;
	fma.rm.f32 	%f100, %f97, %f99, %f98;
	add.f32 	%f101, %f100, 0fCB40007F;
	neg.f32 	%f102, %f101;
	fma.rn.f32 	%f103, %f95, 0f3FB8AA3B, %f102;
	fma.rn.f32 	%f104, %f95, 0f32A57060, %f103;
	mov.b32 	%r389, %f100;
	shl.b32 	%r390, %r389, 23;
	mov.b32 	%f105, %r390;
	ex2.approx.ftz.f32 	%f106, %f104;
	mul.f32 	%f107, %f106, %f105;
	add.f32 	%f108, %f107, 0f00000000;
	sub.f32 	%f109, %f11, %f94;
	fma.rn.f32 	%f110, %f109, 0f3BBB989D, 0f3F000000;
	cvt.sat.f32.f32 	%f111, %f110;
	fma.rm.f32 	%f112, %f111, %f99, %f98;
	add.f32 	%f113, %f112, 0fCB40007F;
	neg.f32 	%f114, %f113;
	fma.rn.f32 	%f115, %f109, 0f3FB8AA3B, %f114;
	fma.rn.f32 	%f116, %f109, 0f32A57060, %f115;
	mov.b32 	%r391, %f112;
	shl.b32 	%r392, %r391, 23;
	mov.b32 	%f117, %r392;
	ex2.approx.ftz.f32 	%f118, %f116;
	mul.f32 	%f119, %f118, %f117;
	add.f32 	%f120, %f108, %f119;
	sub.f32 	%f121, %f15, %f94;
	fma.rn.f32 	%f122, %f121, 0f3BBB989D, 0f3F000000;
	cvt.sat.f32.f32 	%f123, %f122;
	fma.rm.f32 	%f124, %f123, %f99, %f98;
	add.f32 	%f125, %f124, 0fCB40007F;
	neg.f32 	%f126, %f125;
	fma.rn.f32 	%f127, %f121, 0f3FB8AA3B, %f126;
	fma.rn.f32 	%f128, %f121, 0f32A57060, %f127;
	mov.b32 	%r393, %f124;
	shl.b32 	%r394, %r393, 23;
	mov.b32 	%f129, %r394;
	ex2.approx.ftz.f32 	%f130, %f128;
	mul.f32 	%f131, %f130, %f129;
	add.f32 	%f132, %f120, %f131;
	sub.f32 	%f133, %f19, %f94;
	fma.rn.f32 	%f134, %f133, 0f3BBB989D, 0f3F000000;
	cvt.sat.f32.f32 	%f135, %f134;
	fma.rm.f32 	%f136, %f135, %f99, %f98;
	add.f32 	%f137, %f136, 0fCB40007F;
	neg.f32 	%f138, %f137;
	fma.rn.f32 	%f139, %f133, 0f3FB8AA3B, %f138;
	fma.rn.f32 	%f140, %f133, 0f32A57060, %f139;
	mov.b32 	%r395, %f136;
	shl.b32 	%r396, %r395, 23;
	mov.b32 	%f141, %r396;
	ex2.approx.ftz.f32 	%f142, %f140;
	mul.f32 	%f143, %f142, %f141;
	add.f32 	%f144, %f132, %f143;
	sub.f32 	%f145, %f23, %f94;
	fma.rn.f32 	%f146, %f145, 0f3BBB989D, 0f3F000000;
	cvt.sat.f32.f32 	%f147, %f146;
	fma.rm.f32 	%f148, %f147, %f99, %f98;
	add.f32 	%f149, %f148, 0fCB40007F;
	neg.f32 	%f150, %f149;
	fma.rn.f32 	%f151, %f145, 0f3FB8AA3B, %f150;
	fma.rn.f32 	%f152, %f145, 0f32A57060, %f151;
	mov.b32 	%r397, %f148;
	shl.b32 	%r398, %r397, 23;
	mov.b32 	%f153, %r398;
	ex2.approx.ftz.f32 	%f154, %f152;
	mul.f32 	%f155, %f154, %f153;
	add.f32 	%f156, %f144, %f155;
	sub.f32 	%f157, %f27, %f94;
	fma.rn.f32 	%f158, %f157, 0f3BBB989D, 0f3F000000;
	cvt.sat.f32.f32 	%f159, %f158;
	fma.rm.f32 	%f160, %f159, %f99, %f98;
	add.f32 	%f161, %f160, 0fCB40007F;
	neg.f32 	%f162, %f161;
	fma.rn.f32 	%f163, %f157, 0f3FB8AA3B, %f162;
	fma.rn.f32 	%f164, %f157, 0f32A57060, %f163;
	mov.b32 	%r399, %f160;
	shl.b32 	%r400, %r399, 23;
	mov.b32 	%f165, %r400;
	ex2.approx.ftz.f32 	%f166, %f164;
	mul.f32 	%f167, %f166, %f165;
	add.f32 	%f168, %f156, %f167;
	sub.f32 	%f169, %f31, %f94;
	fma.rn.f32 	%f170, %f169, 0f3BBB989D, 0f3F000000;
	cvt.sat.f32.f32 	%f171, %f170;
	fma.rm.f32 	%f172, %f171, %f99, %f98;
	add.f32 	%f173, %f172, 0fCB40007F;
	neg.f32 	%f174, %f173;
	fma.rn.f32 	%f175, %f169, 0f3FB8AA3B, %f174;
	fma.rn.f32 	%f176, %f169, 0f32A57060, %f175;
	mov.b32 	%r401, %f172;
	shl.b32 	%r402, %r401, 23;
	mov.b32 	%f177, %r402;
	ex2.approx.ftz.f32 	%f178, %f176;
	mul.f32 	%f179, %f178, %f177;
	add.f32 	%f180, %f168, %f179;
	sub.f32 	%f181, %f35, %f94;
	fma.rn.f32 	%f182, %f181, 0f3BBB989D, 0f3F000000;
	cvt.sat.f32.f32 	%f183, %f182;
	fma.rm.f32 	%f184, %f183, %f99, %f98;
	add.f32 	%f185, %f184, 0fCB40007F;
	neg.f32 	%f186, %f185;
	fma.rn.f32 	%f187, %f181, 0f3FB8AA3B, %f186;
	fma.rn.f32 	%f188, %f181, 0f32A57060, %f187;
	mov.b32 	%r403, %f184;
	shl.b32 	%r404, %r403, 23;
	mov.b32 	%f189, %r404;
	ex2.approx.ftz.f32 	%f190, %f188;
	mul.f32 	%f191, %f190, %f189;
	add.f32 	%f192, %f180, %f191;
	sub.f32 	%f193, %f39, %f94;
	fma.rn.f32 	%f194, %f193, 0f3BBB989D, 0f3F000000;
	cvt.sat.f32.f32 	%f195, %f194;
	fma.rm.f32 	%f196, %f195, %f99, %f98;
	add.f32 	%f197, %f196, 0fCB40007F;
	neg.f32 	%f198, %f197;
	fma.rn.f32 	%f199, %f193, 0f3FB8AA3B, %f198;
	fma.rn.f32 	%f200, %f193, 0f32A57060, %f199;
	mov.b32 	%r405, %f196;
	shl.b32 	%r406, %r405, 23;
	mov.b32 	%f201, %r406;
	ex2.approx.ftz.f32 	%f202, %f200;
	mul.f32 	%f203, %f202, %f201;
	add.f32 	%f204, %f192, %f203;
	sub.f32 	%f205, %f43, %f94;
	fma.rn.f32 	%f206, %f205, 0f3BBB989D, 0f3F000000;
	cvt.sat.f32.f32 	%f207, %f206;
	fma.rm.f32 	%f208, %f207, %f99, %f98;
	add.f32 	%f209, %f208, 0fCB40007F;
	neg.f32 	%f210, %f209;
	fma.rn.f32 	%f211, %f205, 0f3FB8AA3B, %f210;
	fma.rn.f32 	%f212, %f205, 0f32A57060, %f211;
	mov.b32 	%r407, %f208;
	shl.b32 	%r408, %r407, 23;
	mov.b32 	%f213, %r408;
	ex2.approx.ftz.f32 	%f214, %f212;
	mul.f32 	%f215, %f214, %f213;
	add.f32 	%f216, %f204, %f215;
	sub.f32 	%f217, %f47, %f94;
	fma.rn.f32 	%f218, %f217, 0f3BBB989D, 0f3F000000;
	cvt.sat.f32.f32 	%f219, %f218;
	fma.rm.f32 	%f220, %f219, %f99, %f98;
	add.f32 	%f221, %f220, 0fCB40007F;
	neg.f32 	%f222, %f221;
	fma.rn.f32 	%f223, %f217, 0f3FB8AA3B, %f222;
	fma.rn.f32 	%f224, %f217, 0f32A57060, %f223;
	mov.b32 	%r409, %f220;
	shl.b32 	%r410, %r409, 23;
	mov.b32 	%f225, %r410;
	ex2.approx.ftz.f32 	%f226, %f224;
	mul.f32 	%f227, %f226, %f225;
	add.f32 	%f228, %f216, %f227;
	sub.f32 	%f229, %f51, %f94;
	fma.rn.f32 	%f230, %f229, 0f3BBB989D, 0f3F000000;
	cvt.sat.f32.f32 	%f231, %f230;
	fma.rm.f32 	%f232, %f231, %f99, %f98;
	add.f32 	%f233, %f232, 0fCB40007F;
	neg.f32 	%f234, %f233;
	fma.rn.f32 	%f235, %f229, 0f3FB8AA3B, %f234;
	fma.rn.f32 	%f236, %f229, 0f32A57060, %f235;
	mov.b32 	%r411, %f232;
	shl.b32 	%r412, %r411, 23;
	mov.b32 	%f237, %r412;
	ex2.approx.ftz.f32 	%f238, %f236;
	mul.f32 	%f239, %f238, %f237;
	add.f32 	%f240, %f228, %f239;
	sub.f32 	%f241, %f55, %f94;
	fma.rn.f32 	%f242, %f241, 0f3BBB989D, 0f3F000000;
	cvt.sat.f32.f32 	%f243, %f242;
	fma.rm.f32 	%f244, %f243, %f99, %f98;
	add.f32 	%f245, %f244, 0fCB40007F;
	neg.f32 	%f246, %f245;
	fma.rn.f32 	%f247, %f241, 0f3FB8AA3B, %f246;
	fma.rn.f32 	%f248, %f241, 0f32A57060, %f247;
	mov.b32 	%r413, %f244;
	shl.b32 	%r414, %r413, 23;
	mov.b32 	%f249, %r414;
	ex2.approx.ftz.f32 	%f250, %f248;
	mul.f32 	%f251, %f250, %f249;
	add.f32 	%f252, %f240, %f251;
	sub.f32 	%f253, %f59, %f94;
	fma.rn.f32 	%f254, %f253, 0f3BBB989D, 0f3F000000;
	cvt.sat.f32.f32 	%f255, %f254;
	fma.rm.f32 	%f256, %f255, %f99, %f98;
	add.f32 	%f257, %f256, 0fCB40007F;
	neg.f32 	%f258, %f257;
	fma.rn.f32 	%f259, %f253, 0f3FB8AA3B, %f258;
	fma.rn.f32 	%f260, %f253, 0f32A57060, %f259;
	mov.b32 	%r415, %f256;
	shl.b32 	%r416, %r415, 23;
	mov.b32 	%f261, %r416;
	ex2.approx.ftz.f32 	%f262, %f260;
	mul.f32 	%f263, %f262, %f261;
	add.f32 	%f264, %f252, %f263;
	sub.f32 	%f265, %f63, %f94;
	fma.rn.f32 	%f266, %f265, 0f3BBB989D, 0f3F000000;
	cvt.sat.f32.f32 	%f267, %f266;
	fma.rm.f32 	%f268, %f267, %f99, %f98;
	add.f32 	%f269, %f268, 0fCB40007F;
	neg.f32 	%f270, %f269;
	fma.rn.f32 	%f271, %f265, 0f3FB8AA3B, %f270;
	fma.rn.f32 	%f272, %f265, 0f32A57060, %f271;
	mov.b32 	%r417, %f268;
	shl.b32 	%r418, %r417, 23;
	mov.b32 	%f273, %r418;
	ex2.approx.ftz.f32 	%f274, %f272;
	mul.f32 	%f275, %f274, %f273;
	add.f32 	%f276, %f264, %f275;
	sub.f32 	%f277, %f67, %f94;
	fma.rn.f32 	%f278, %f277, 0f3BBB989D, 0f3F000000;
	cvt.sat.f32.f32 	%f279, %f278;
	fma.rm.f32 	%f280, %f279, %f99, %f98;
	add.f32 	%f281, %f280, 0fCB40007F;
	neg.f32 	%f282, %f281;
	fma.rn.f32 	%f283, %f277, 0f3FB8AA3B, %f282;
	fma.rn.f32 	%f284, %f277, 0f32A57060, %f283;
	mov.b32 	%r419, %f280;
	shl.b32 	%r420, %r419, 23;
	mov.b32 	%f285, %r420;
	ex2.approx.ftz.f32 	%f286, %f284;
	mul.f32 	%f287, %f286, %f285;
	add.f32 	%f288, %f276, %f287;
	sub.f32 	%f289, %f71, %f94;
	fma.rn.f32 	%f290, %f289, 0f3BBB989D, 0f3F000000;
	cvt.sat.f32.f32 	%f291, %f290;
	fma.rm.f32 	%f292, %f291, %f99, %f98;
	add.f32 	%f293, %f292, 0fCB40007F;
	neg.f32 	%f294, %f293;
	fma.rn.f32 	%f295, %f289, 0f3FB8AA3B, %f294;
	fma.rn.f32 	%f296, %f289, 0f32A57060, %f295;
	mov.b32 	%r421, %f292;
	shl.b32 	%r422, %r421, 23;
	mov.b32 	%f297, %r422;
	ex2.approx.ftz.f32 	%f298, %f296;
	mul.f32 	%f299, %f298, %f297;
	add.f32 	%f300, %f288, %f299;
	sub.f32 	%f301, %f75, %f94;
	fma.rn.f32 	%f302, %f301, 0f3BBB989D, 0f3F000000;
	cvt.sat.f32.f32 	%f303, %f302;
	fma.rm.f32 	%f304, %f303, %f99, %f98;
	add.f32 	%f305, %f304, 0fCB40007F;
	neg.f32 	%f306, %f305;
	fma.rn.f32 	%f307, %f301, 0f3FB8AA3B, %f306;
	fma.rn.f32 	%f308, %f301, 0f32A57060, %f307;
	mov.b32 	%r423, %f304;
	shl.b32 	%r424, %r423, 23;
	mov.b32 	%f309, %r424;
	ex2.approx.ftz.f32 	%f310, %f308;
	mul.f32 	%f311, %f310, %f309;
	add.f32 	%f312, %f300, %f311;
	sub.f32 	%f313, %f79, %f94;
	fma.rn.f32 	%f314, %f313, 0f3BBB989D, 0f3F000000;
	cvt.sat.f32.f32 	%f315, %f314;
	fma.rm.f32 	%f316, %f315, %f99, %f98;
	add.f32 	%f317, %f316, 0fCB40007F;
	neg.f32 	%f318, %f317;
	fma.rn.f32 	%f319, %f313, 0f3FB8AA3B, %f318;
	fma.rn.f32 	%f320, %f313, 0f32A57060, %f319;
	mov.b32 	%r425, %f316;
	shl.b32 	%r426, %r425, 23;
	mov.b32 	%f321, %r426;
	ex2.approx.ftz.f32 	%f322, %f320;
	mul.f32 	%f323, %f322, %f321;
	add.f32 	%f324, %f312, %f323;
	sub.f32 	%f325, %f83, %f94;
	fma.rn.f32 	%f326, %f325, 0f3BBB989D, 0f3F000000;
	cvt.sat.f32.f32 	%f327, %f326;
	fma.rm.f32 	%f328, %f327, %f99, %f98;
	add.f32 	%f329, %f328, 0fCB40007F;
	neg.f32 	%f330, %f329;
	fma.rn.f32 	%f331, %f325, 0f3FB8AA3B, %f330;
	fma.rn.f32 	%f332, %f325, 0f32A57060, %f331;
	mov.b32 	%r427, %f328;
	shl.b32 	%r428, %r427, 23;
	mov.b32 	%f333, %r428;
	ex2.approx.ftz.f32 	%f334, %f332;
	mul.f32 	%f335, %f334, %f333;
	add.f32 	%f336, %f324, %f335;
	mov.b32 	%r429, %f336;
	shfl.sync.bfly.b32	%r430|%p32, %r429, 16, 31, -1;
	mov.b32 	%f337, %r430;
	add.f32 	%f338, %f336, %f337;
	mov.b32 	%r431, %f338;
	shfl.sync.bfly.b32	%r432|%p33, %r431, 8, 31, -1;
	mov.b32 	%f339, %r432;
	add.f32 	%f340, %f338, %f339;
	mov.b32 	%r433, %f340;
	shfl.sync.bfly.b32	%r434|%p34, %r433, 4, 31, -1;
	mov.b32 	%f341, %r434;
	add.f32 	%f342, %f340, %f341;
	mov.b32 	%r435, %f342;
	shfl.sync.bfly.b32	%r436|%p35, %r435, 2, 31, -1;
	mov.b32 	%f343, %r436;
	add.f32 	%f344, %f342, %f343;
	mov.b32 	%r437, %f344;
	shfl.sync.bfly.b32	%r438|%p36, %r437, 1, 31, -1;
	mov.b32 	%f345, %r438;
	add.f32 	%f346, %f344, %f345;
	div.rn.f32 	%f347, %f107, %f346;
	div.rn.f32 	%f348, %f119, %f346;
	div.rn.f32 	%f349, %f131, %f346;
	div.rn.f32 	%f350, %f143, %f346;
	div.rn.f32 	%f351, %f155, %f346;
	div.rn.f32 	%f352, %f167, %f346;
	div.rn.f32 	%f353, %f179, %f346;
	div.rn.f32 	%f354, %f191, %f346;
	div.rn.f32 	%f355, %f203, %f346;
	div.rn.f32 	%f356, %f215, %f346;
	div.rn.f32 	%f357, %f227, %f346;
	div.rn.f32 	%f358, %f239, %f346;
	div.rn.f32 	%f359, %f251, %f346;
	div.rn.f32 	%f360, %f263, %f346;
	div.rn.f32 	%f361, %f275, %f346;
	div.rn.f32 	%f362, %f287, %f346;
	div.rn.f32 	%f363, %f299, %f346;
	div.rn.f32 	%f364, %f311, %f346;
	div.rn.f32 	%f365, %f323, %f346;
	div.rn.f32 	%f366, %f335, %f346;
	mad.lo.s64 	%rd152, %rd155, %rd23, %rd7;
	shl.b64 	%rd153, %rd152, 2;
	add.s64 	%rd154, %rd8, %rd153;
	st.global.f32 	[%rd154], %f347;
	st.global.f32 	[%rd154+128], %f348;
	st.global.f32 	[%rd154+256], %f349;
	st.global.f32 	[%rd154+384], %f350;
	st.global.f32 	[%rd154+512], %f351;
	st.global.f32 	[%rd154+640], %f352;
	st.global.f32 	[%rd154+768], %f353;
	st.global.f32 	[%rd154+896], %f354;
	st.global.f32 	[%rd154+1024], %f355;
	st.global.f32 	[%rd154+1152], %f356;
	st.global.f32 	[%rd154+1280], %f357;
	st.global.f32 	[%rd154+1408], %f358;
	st.global.f32 	[%rd154+1536], %f359;
	st.global.f32 	[%rd154+1664], %f360;
	st.global.f32 	[%rd154+1792], %f361;
	st.global.f32 	[%rd154+1920], %f362;
	st.global.f32 	[%rd154+2048], %f363;
	st.global.f32 	[%rd154+2176], %f364;
	st.global.f32 	[%rd154+2304], %f365;
	st.global.f32 	[%rd154+2432], %f366;
	add.s64 	%rd155, %rd155, %rd9;
	setp.lt.s64 	%p37, %rd155, %rd24;
	@%p37 bra 	$L__BB564_4;
$L__BB564_5:
	ret;

}
	// .globl	_Z15SoftmaxWarpImplI22BroadcastScaleMaskLoadIffbLm4EiE11DirectStoreIffEfLi1ELi20ELi32ELi1ELb1EL9Algorithm0EEvT_T0_ll
.visible .entry _Z15SoftmaxWarpImplI22BroadcastScaleMaskLoadIffbLm4EiE11DirectStoreIffEfLi1ELi20ELi32ELi1ELb1EL9Algorithm0EEvT_T0_ll(
	.param .align 8 .b8 _Z15SoftmaxWarpImplI22BroadcastScaleMaskLoadIffbLm4EiE11DirectStoreIffEfLi1ELi20ELi32ELi1ELb1EL9Algorithm0EEvT_T0_ll_param_0[120],
	.param .align 8 .b8 _Z15SoftmaxWarpImplI22BroadcastScaleMaskLoadIffbLm4EiE11DirectStoreIffEfLi1ELi20ELi32ELi1ELb1EL9Algorithm0EEvT_T0_ll_param_1[16],
	.param .u64 _Z15SoftmaxWarpImplI22BroadcastScaleMaskLoadIffbLm4EiE11DirectStoreIffEfLi1ELi20ELi32ELi1ELb1EL9Algorithm0EEvT_T0_ll_param_2,
	.param .u64 _Z15SoftmaxWarpImplI22BroadcastScaleMaskLoadIffbLm4EiE11DirectStoreIffEfLi1ELi20ELi32ELi1ELb1EL9Algorithm0EEvT_T0_ll_param_3
)
{
	.reg .pred 	%p<154>;
	.reg .b16 	%rs<21>;
	.reg .b32 	%r<492>;
	.reg .b32 	%f<467>;
	.reg .b64 	%rd<191>;

	ld.param.u64 	%rd38, [_Z15SoftmaxWarpImplI22BroadcastScaleMaskLoadIffbLm4EiE11DirectStoreIffEfLi1ELi20ELi32ELi1ELb1EL9Algorithm0EEvT_T0_ll_param_1+8];
	ld.param.u64 	%rd37, [_Z15SoftmaxWarpImplI22BroadcastScaleMaskLoadIffbLm4EiE11DirectStoreIffEfLi1ELi20ELi32ELi1ELb1EL9Algorithm0EEvT_T0_ll_param_1];
	ld.param.v2.f32 	{%f103, %f104}, [_Z15SoftmaxWarpImplI22BroadcastScaleMaskLoadIffbLm4EiE11DirectStoreIffEfLi1ELi20ELi32ELi1ELb1EL9Algorithm0EEvT_T0_ll_param_0+112];
	ld.param.u64 	%rd36, [_Z15SoftmaxWarpImplI22BroadcastScaleMaskLoadIffbLm4EiE11DirectStoreIffEfLi1ELi20ELi32ELi1ELb1EL9Algorithm0EEvT_T0_ll_param_0+104];
	ld.param.v2.u32 	{%r14, %r15}, [_Z15SoftmaxWarpImplI22BroadcastScaleMaskLoadIffbLm4EiE11DirectStoreIffEfLi1ELi20ELi32ELi1ELb1EL9Algorithm0EEvT_T0_ll_param_0+88];
	ld.param.v2.u32 	{%r12, %r13}, [_Z15SoftmaxWarpImplI22BroadcastScaleMaskLoadIffbLm4EiE11DirectStoreIffEfLi1ELi20ELi32ELi1ELb1EL9Algorithm0EEvT_T0_ll_param_0+80];
	ld.param.v2.u32 	{%r10, %r11}, [_Z15SoftmaxWarpImplI22BroadcastScaleMaskLoadIffbLm4EiE11DirectStoreIffEfLi1ELi20ELi32ELi1ELb1EL9Algorithm0EEvT_T0_ll_param_0+64];
	ld.param.v2.u32 	{%r8, %r9}, [_Z15SoftmaxWarpImplI22BroadcastScaleMaskLoadIffbLm4EiE11DirectStoreIffEfLi1ELi20ELi32ELi1ELb1EL9Algorithm0EEvT_T0_ll_param_0+56];
	ld.param.u64 	%rd32, [_Z15SoftmaxWarpImplI22BroadcastScaleMaskLoadIffbLm4EiE11DirectStoreIffEfLi1ELi20ELi32ELi1ELb1EL9Algorithm0EEvT_T0_ll_param_0+40];
	ld.param.u64 	%rd31, [_Z15SoftmaxWarpImplI22BroadcastScaleMaskLoadIffbLm4EiE11DirectStoreIffEfLi1ELi20ELi32ELi1ELb1EL9Algorithm0EEvT_T0_ll_param_0+32];
	ld.param.u64 	%rd30, [_Z15SoftmaxWarpImplI22BroadcastScaleMaskLoadIffbLm4EiE11DirectStoreIffEfLi1ELi20ELi32ELi1ELb1EL9Algorithm0EEvT_T0_ll_param_0+24];
	ld.param.u64 	%rd29, [_Z15SoftmaxWarpImplI22BroadcastScaleMaskLoadIffbLm4EiE11DirectStoreIffEfLi1ELi20ELi32ELi1ELb1EL9Algorithm0EEvT_T0_ll_param_0+16];
	ld.param.u64 	%rd28, [_Z15SoftmaxWarpImplI22BroadcastScaleMaskLoadIffbLm4EiE11DirectStoreIffEfLi1ELi20ELi32ELi1ELb1EL9Algorithm0EEvT_T0_ll_param_0+8];
	ld.param.u64 	%rd27, [_Z15SoftmaxWarpImplI22BroadcastScaleMaskLoadIffbLm4EiE11DirectStoreIffEfLi1ELi20ELi32ELi1ELb1EL9Algorithm0EEvT_T0_ll_param_0];
	ld.param.u64 	%rd40, [_Z15SoftmaxWarpImplI22BroadcastScaleMaskLoadIffbLm4EiE11DirectStoreIffEfLi1ELi20ELi32ELi1ELb1EL9Algorithm0EEvT_T0_ll_param_3];
	cvta.to.global.u64 	%rd1, %rd27;
	cvta.to.global.u64 	%rd2, %rd28;
	setp.lt.s64 	%p1, %rd40, 641;
	@%p1 bra 	$L__BB565_2;
	mov.u64 	%rd41, $str;
	cvta.global.u64 	%rd42, %rd41;
	mov.u64 	%rd43, $str$1;
	cvta.global.u64 	%rd44, %rd43;
	mov.u64 	%rd45, __unnamed_551;
	cvta.global.u64 	%rd46, %rd45;
	{ // callseq 550, 0
	.param .b64 param0;
	st.param.b64 	[param0], %rd42;
	.param .b64 param1;
	st.param.b64 	[param1], %rd44;
	.param .b32 param2;
	st.param.b32 	[param2], 219;
	.param .b64 param3;
	st.param.b64 	[param3], %rd46;
	.param .b64 param4;
	st.param.b64 	[param4], 1;
	call.uni 
	__assertfail, 
	(
	param0, 
	param1, 
	param2, 
	param3, 
	param4
	);
	} // callseq 550
$L__BB565_2:
	ld.param.u64 	%rd188, [_Z15SoftmaxWarpImplI22BroadcastScaleMaskLoadIffbLm4EiE11DirectStoreIffEfLi1ELi20ELi32ELi1ELb1EL9Algorithm0EEvT_T0_ll_param_2];
	mov.u32 	%r16, %ctaid.x;
	mov.u32 	%r17, %ntid.y;
	mov.u32 	%r18, %tid.y;
	mad.lo.s32 	%r19, %r16, %r17, %r18;
	cvt.s64.s32 	%rd190, %r19;
	setp.le.s64 	%p2, %rd188, %rd190;
	@%p2 bra 	$L__BB565_85;
	mov.u32 	%r20, %tid.x;
	add.s32 	%r21, %r20, 32;
	cvt.u64.u32 	%rd8, %r21;
	add.s32 	%r22, %r20, 64;
	cvt.u64.u32 	%rd9, %r22;
	add.s32 	%r23, %r20, 96;
	cvt.u64.u32 	%rd10, %r23;
	add.s32 	%r24, %r20, 160;
	cvt.u64.u32 	%rd11, %r24;
	add.s32 	%r25, %r20, 224;
	cvt.u64.u32 	%rd12, %r25;
	add.s32 	%r26, %r20, 384;
	cvt.u64.u32 	%rd13, %r26;
	add.s32 	%r27, %r20, 416;
	cvt.u64.u32 	%rd14, %r27;
	add.s32 	%r28, %r20, 448;
	cvt.u64.u32 	%rd15, %r28;
	add.s32 	%r29, %r20, 480;
	cvt.u64.u32 	%rd16, %r29;
	add.s32 	%r30, %r20, 512;
	cvt.u64.u32 	%rd17, %r30;
	add.s32 	%r31, %r20, 544;
	cvt.u64.u32 	%rd18, %r31;
	add.s32 	%r32, %r20, 576;
	cvt.u64.u32 	%rd19, %r32;
	add.s32 	%r33, %r20, 608;
	cvt.u64.u32 	%rd20, %r33;
$L__BB565_4:
	cvt.u64.u32 	%rd47, %r20;
	setp.le.s64 	%p3, %rd40, %rd47;
	mul.lo.s64 	%rd22, %rd36, %rd190;
	mov.f32 	%f427, 0fFF800000;
	mov.f32 	%f430, %f427;
	@%p3 bra 	$L__BB565_6;
	setp.eq.s64 	%p4, %rd32, 1;
	setp.eq.s64 	%p5, %rd31, 1;
	setp.eq.s64 	%p6, %rd30, 1;
	setp.eq.s64 	%p7, %rd29, 1;
	add.s64 	%rd49, %rd22, %rd47;
	cvt.u32.u64 	%r36, %rd49;
	div.s32 	%r37, %r36, %r8;
	mul.lo.s32 	%r38, %r37, %r8;
	sub.s32 	%r39, %r36, %r38;
	div.s32 	%r40, %r39, %r9;
	mul.lo.s32 	%r41, %r40, %r9;
	sub.s32 	%r42, %r39, %r41;
	div.s32 	%r43, %r42, %r10;
	mul.lo.s32 	%r44, %r43, %r10;
	sub.s32 	%r45, %r42, %r44;
	selp.b32 	%r46, 0, %r37, %p7;
	selp.b32 	%r47, 0, %r40, %p6;
	selp.b32 	%r48, 0, %r43, %p5;
	selp.b32 	%r49, 0, %r45, %p4;
	mul.lo.s32 	%r50, %r12, %r46;
	mad.lo.s32 	%r51, %r13, %r47, %r50;
	mad.lo.s32 	%r52, %r14, %r48, %r51;
	mad.lo.s32 	%r53, %r15, %r49, %r52;
	shl.b64 	%rd50, %rd49, 32;
	shr.s64 	%rd51, %rd50, 30;
	add.s64 	%rd52, %rd1, %rd51;
	ld.global.f32 	%f106, [%rd52];
	cvt.s64.s32 	%rd53, %r53;
	add.s64 	%rd54, %rd2, %rd53;
	ld.global.u8 	%rs1, [%rd54];
	setp.eq.s16 	%p8, %rs1, 0;
	mul.f32 	%f107, %f106, %f104;
	selp.f32 	%f427, %f103, %f107, %p8;
	max.f32 	%f430, %f427, 0fFF800000;
$L__BB565_6:
	setp.le.s64 	%p9, %rd40, %rd8;
	mov.f32 	%f429, 0fFF800000;
	@%p9 bra 	$L__BB565_8;
	setp.eq.s64 	%p10, %rd32, 1;
	setp.eq.s64 	%p11, %rd31, 1;
	setp.eq.s64 	%p12, %rd30, 1;
	setp.eq.s64 	%p13, %rd29, 1;
	add.s64 	%rd55, %rd22, %rd8;
	cvt.u32.u64 	%r54, %rd55;
	div.s32 	%r55, %r54, %r8;
	mul.lo.s32 	%r56, %r55, %r8;
	sub.s32 	%r57, %r54, %r56;
	div.s32 	%r58, %r57, %r9;
	mul.lo.s32 	%r59, %r58, %r9;
	sub.s32 	%r60, %r57, %r59;
	div.s32 	%r61, %r60, %r10;
	mul.lo.s32 	%r62, %r61, %r10;
	sub.s32 	%r63, %r60, %r62;
	selp.b32 	%r64, 0, %r55, %p13;
	selp.b32 	%r65, 0, %r58, %p12;
	selp.b32 	%r66, 0, %r61, %p11;
	selp.b32 	%r67, 0, %r63, %p10;
	mul.lo.s32 	%r68, %r12, %r64;
	mad.lo.s32 	%r69, %r13, %r65, %r68;
	mad.lo.s32 	%r70, %r14, %r66, %r69;
	mad.lo.s32 	%r71, %r15, %r67, %r70;
	shl.b64 	%rd56, %rd55, 32;
	shr.s64 	%rd57, %rd56, 30;
	add.s64 	%rd58, %rd1, %rd57;
	ld.global.f32 	%f109, [%rd58];
	cvt.s64.s32 	%rd59, %r71;
	add.s64 	%rd60, %rd2, %rd59;
	ld.global.u8 	%rs2, [%rd60];
	setp.eq.s16 	%p14, %rs2, 0;
	mul.f32 	%f110, %f109, %f104;
	selp.f32 	%f429, %f103, %f110, %p14;
	max.f32 	%f430, %f430, %f429;
$L__BB565_8:
	setp.le.s64 	%p15, %rd40, %rd9;
	mov.f32 	%f431, 0fFF800000;
	@%p15 bra 	$L__BB565_10;
	setp.eq.s64 	%p16, %rd32, 1;
	setp.eq.s64 	%p17, %rd31, 1;
	setp.eq.s64 	%p18, %rd30, 1;
	setp.eq.s64 	%p19, %rd29, 1;
	add.s64 	%rd61, %rd22, %rd9;
	cvt.u32.u64 	%r72, %rd61;
	div.s32 	%r73, %r72, %r8;
	mul.lo.s32 	%r74, %r73, %r8;
	sub.s32 	%r75, %r72, %r74;
	div.s32 	%r76, %r75, %r9;
	mul.lo.s32 	%r77, %r76, %r9;
	sub.s32 	%r78, %r75, %r77;
	div.s32 	%r79, %r78, %r10;
	mul.lo.s32 	%r80, %r79, %r10;
	sub.s32 	%r81, %r78, %r80;
	selp.b32 	%r82, 0, %r73, %p19;
	selp.b32 	%r83, 0, %r76, %p18;
	selp.b32 	%r84, 0, %r79, %p17;
	selp.b32 	%r85, 0, %r81, %p16;
	mul.lo.s32 	%r86, %r12, %r82;
	mad.lo.s32 	%r87, %r13, %r83, %r86;
	mad.lo.s32 	%r88, %r14, %r84, %r87;
	mad.lo.s32 	%r89, %r15, %r85, %r88;
	shl.b64 	%rd62, %rd61, 32;
	shr.s64 	%rd63, %rd62, 30;
	add.s64 	%rd64, %rd1, %rd63;
	ld.global.f32 	%f112, [%rd64];
	cvt.s64.s32 	%rd65, %r89;
	add.s64 	%rd66, %rd2, %rd65;
	ld.global.u8 	%rs3, [%rd66];
	setp.eq.s16 	%p20, %rs3, 0;
	mul.f32 	%f113, %f112, %f104;
	selp.f32 	%f431, %f103, %f113, %p20;
	max.f32 	%f430, %f430, %f431;
$L__BB565_10:
	setp.le.s64 	%p21, %rd40, %rd10;
	mov.f32 	%f433, 0fFF800000;
	@%p21 bra 	$L__BB565_12;
	setp.eq.s64 	%p22, %rd32, 1;
	setp.eq.s64 	%p23, %rd31, 1;
	setp.eq.s64 	%p24, %rd30, 1;
	setp.eq.s64 	%p25, %rd29, 1;
	add.s64 	%rd67, %rd22, %rd10;
	cvt.u32.u64 	%r90, %rd67;
	div.s32 	%r91, %r90, %r8;
	mul.lo.s32 	%r92, %r91, %r8;
	sub.s32 	%r93, %r90, %r92;
	div.s32 	%r94, %r93, %r9;
	mul.lo.s32 	%r95, %r94, %r9;
	sub.s32 	%r96, %r93, %r95;
	div.s32 	%r97, %r96, %r10;
	mul.lo.s32 	%r98, %r97, %r10;
	sub.s32 	%r99, %r96, %r98;
	selp.b32 	%r100, 0, %r91, %p25;
	selp.b32 	%r101, 0, %r94, %p24;
	selp.b32 	%r102, 0, %r97, %p23;
	selp.b32 	%r103, 0, %r99, %p22;
	mul.lo.s32 	%r104, %r12, %r100;
	mad.lo.s32 	%r105, %r13, %r101, %r104;
	mad.lo.s32 	%r106, %r14, %r102, %r105;
	mad.lo.s32 	%r107, %r15, %r103, %r106;
	shl.b64 	%rd68, %rd67, 32;
	shr.s64 	%rd69, %rd68, 30;
	add.s64 	%rd70, %rd1, %rd69;
	ld.global.f32 	%f115, [%rd70];
	cvt.s64.s32 	%rd71, %r107;
	add.s64 	%rd72, %rd2, %rd71;
	ld.global.u8 	%rs4, [%rd72];
	setp.eq.s16 	%p26, %rs4, 0;
	mul.f32 	%f116, %f115, %f104;
	selp.f32 	%f433, %f103, %f116, %p26;
	max.f32 	%f430, %f430, %f433;
$L__BB565_12:
	mov.u32 	%r108, %tid.x;
	add.s32 	%r109, %r108, 128;
	cvt.u64.u32 	%rd23, %r109;
	setp.le.s64 	%p27, %rd40, %rd23;
	mov.f32 	%f435, 0fFF800000;
	@%p27 bra 	$L__BB565_14;
	setp.eq.s64 	%p28, %rd32, 1;
	setp.eq.s64 	%p29, %rd31, 1;
	setp.eq.s64 	%p30, %rd30, 1;
	setp.eq.s64 	%p31, %rd29, 1;
	add.s64 	%rd73, %rd22, %rd23;
	cvt.u32.u64 	%r110, %rd73;
	div.s32 	%r111, %r110, %r8;
	mul.lo.s32 	%r112, %r111, %r8;
	sub.s32 	%r113, %r110, %r112;
	div.s32 	%r114, %r113, %r9;
	mul.lo.s32 	%r115, %r114, %r9;
	sub.s32 	%r116, %r113, %r115;
	div.s32 	%r117, %r116, %r10;
	mul.lo.s32 	%r118, %r117, %r10;
	sub.s32 	%r119, %r116, %r118;
	selp.b32 	%r120, 0, %r111, %p31;
	selp.b32 	%r121, 0, %r114, %p30;
	selp.b32 	%r122, 0, %r117, %p29;
	selp.b32 	%r123, 0, %r119, %p28;
	mul.lo.s32 	%r124, %r12, %r120;
	mad.lo.s32 	%r125, %r13, %r121, %r124;
	mad.lo.s32 	%r126, %r14, %r122, %r125;
	mad.lo.s32 	%r127, %r15, %r123, %r126;
	shl.b64 	%rd74, %rd73, 32;
	shr.s64 	%rd75, %rd74, 30;
	add.s64 	%rd76, %rd1, %rd75;
	ld.global.f32 	%f118, [%rd76];
	cvt.s64.s32 	%rd77, %r127;
	add.s64 	%rd78, %rd2, %rd77;
	ld.global.u8 	%rs5, [%rd78];
	setp.eq.s16 	%p32, %rs5, 0;
	mul.f32 	%f119, %f118, %f104;
	selp.f32 	%f435, %f103, %f119, %p32;
	max.f32 	%f430, %f430, %f435;
$L__BB565_14:
	setp.le.s64 	%p33, %rd40, %rd11;
	mov.f32 	%f437, 0fFF800000;
	@%p33 bra 	$L__BB565_16;
	setp.eq.s64 	%p34, %rd32, 1;
	setp.eq.s64 	%p35, %rd31, 1;
	setp.eq.s64 	%p36, %rd30, 1;
	setp.eq.s64 	%p37, %rd29, 1;
	add.s64 	%rd79, %rd22, %rd11;
	cvt.u32.u64 	%r128, %rd79;
	div.s32 	%r129, %r128, %r8;
	mul.lo.s32 	%r130, %r129, %r8;
	sub.s32 	%r131, %r128, %r130;
	div.s32 	%r132, %r131, %r9;
	mul.lo.s32 	%r133, %r132, %r9;
	sub.s32 	%r134, %r131, %r133;
	div.s32 	%r135, %r134, %r10;
	mul.lo.s32 	%r136, %r135, %r10;
	sub.s32 	%r137, %r134, %r136;
	selp.b32 	%r138, 0, %r129, %p37;
	selp.b32 	%r139, 0, %r132, %p36;
	selp.b32 	%r140, 0, %r135, %p35;
	selp.b32 	%r141, 0, %r137, %p34;
	mul.lo.s32 	%r142, %r12, %r138;
	mad.lo.s32 	%r143, %r13, %r139, %r142;
	mad.lo.s32 	%r144, %r14, %r140, %r143;
	mad.lo.s32 	%r145, %r15, %r141, %r144;
	shl.b64 	%rd80, %rd79, 32;
	shr.s64 	%rd81, %rd80, 30;
	add.s64 	%rd82, %rd1, %rd81;
	ld.global.f32 	%f121, [%rd82];
	cvt.s64.s32 	%rd83, %r145;
	add.s64 	%rd84, %rd2, %rd83;
	ld.global.u8 	%rs6, [%rd84];
	setp.eq.s16 	%p38, %rs6, 0;
	mul.f32 	%f122, %f121, %f104;
	selp.f32 	%f437, %f103, %f122, %p38;
	max.f32 	%f430, %f430, %f437;
$L__BB565_16:
	add.s32 	%r147, %r108, 192;
	cvt.u64.u32 	%rd24, %r147;
	setp.le.s64 	%p39, %rd40, %rd24;
	mov.f32 	%f439, 0fFF800000;
	@%p39 bra 	$L__BB565_18;
	setp.eq.s64 	%p40, %rd32, 1;
	setp.eq.s64 	%p41, %rd31, 1;
	setp.eq.s64 	%p42, %rd30, 1;
	setp.eq.s64 	%p43, %rd29, 1;
	add.s64 	%rd85, %rd22, %rd24;
	cvt.u32.u64 	%r148, %rd85;
	div.s32 	%r149, %r148, %r8;
	mul.lo.s32 	%r150, %r149, %r8;
	sub.s32 	%r151, %r148, %r150;
	div.s32 	%r152, %r151, %r9;
	mul.lo.s32 	%r153, %r152, %r9;
	sub.s32 	%r154, %r151, %r153;
	div.s32 	%r155, %r154, %r10;
	mul.lo.s32 	%r156, %r155, %r10;
	sub.s32 	%r157, %r154, %r156;
	selp.b32 	%r158, 0, %r149, %p43;
	selp.b32 	%r159, 0, %r152, %p42;
	selp.b32 	%r160, 0, %r155, %p41;
	selp.b32 	%r161, 0, %r157, %p40;
	mul.lo.s32 	%r162, %r12, %r158;
	mad.lo.s32 	%r163, %r13, %r159, %r162;
	mad.lo.s32 	%r164, %r14, %r160, %r163;
	mad.lo.s32 	%r165, %r15, %r161, %r164;
	shl.b64 	%rd86, %rd85, 32;
	shr.s64 	%rd87, %rd86, 30;
	add.s64 	%rd88, %rd1, %rd87;
	ld.global.f32 	%f124, [%rd88];
	cvt.s64.s32 	%rd89, %r165;
	add.s64 	%rd90, %rd2, %rd89;
	ld.global.u8 	%rs7, [%rd90];
	setp.eq.s16 	%p44, %rs7, 0;
	mul.f32 	%f125, %f124, %f104;
	selp.f32 	%f439, %f103, %f125, %p44;
	max.f32 	%f430, %f430, %f439;
$L__BB565_18:
	setp.le.s64 	%p45, %rd40, %rd12;
	mov.f32 	%f441, 0fFF800000;
	@%p45 bra 	$L__BB565_20;
	setp.eq.s64 	%p46, %rd32, 1;
	setp.eq.s64 	%p47, %rd31, 1;
	setp.eq.s64 	%p48, %rd30, 1;
	setp.eq.s64 	%p49, %rd29, 1;
	add.s64 	%rd91, %rd22, %rd12;
	cvt.u32.u64 	%r166, %rd91;
	div.s32 	%r167, %r166, %r8;
	mul.lo.s32 	%r168, %r167, %r8;
	sub.s32 	%r169, %r166, %r168;
	div.s32 	%r170, %r169, %r9;
	mul.lo.s32 	%r171, %r170, %r9;
	sub.s32 	%r172, %r169, %r171;
	div.s32 	%r173, %r172, %r10;
	mul.lo.s32 	%r174, %r173, %r10;
	sub.s32 	%r175, %r172, %r174;
	selp.b32 	%r176, 0, %r167, %p49;
	selp.b32 	%r177, 0, %r170, %p48;
	selp.b32 	%r178, 0, %r173, %p47;
	selp.b32 	%r179, 0, %r175, %p46;
	mul.lo.s32 	%r180, %r12, %r176;
	mad.lo.s32 	%r181, %r13, %r177, %r180;
	mad.lo.s32 	%r182, %r14, %r178, %r181;
	mad.lo.s32 	%r183, %r15, %r179, %r182;
	shl.b64 	%rd92, %rd91, 32;
	shr.s64 	%rd93, %rd92, 30;
	add.s64 	%rd94, %rd1, %rd93;
	ld.global.f32 	%f127, [%rd94];
	cvt.s64.s32 	%rd95, %r183;
	add.s64 	%rd96, %rd2, %rd95;
	ld.global.u8 	%rs8, [%rd96];
	setp.eq.s16 	%p50, %rs8, 0;
	mul.f32 	%f128, %f127, %f104;
	selp.f32 	%f441, %f103, %f128, %p50;
	max.f32 	%f430, %f430, %f441;
$L__BB565_20:
	add.s32 	%r185, %r108, 256;
	cvt.u64.u32 	%rd97, %r185;
	setp.le.s64 	%p51, %rd40, %rd97;
	mov.f32 	%f443, 0fFF800000;
	@%p51 bra 	$L__BB565_22;
	setp.eq.s64 	%p52, %rd32, 1;
	setp.eq.s64 	%p53, %rd31, 1;
	setp.eq.s64 	%p54, %rd30, 1;
	setp.eq.s64 	%p55, %rd29, 1;
	cvt.u64.u32 	%rd98, %r185;
	add.s64 	%rd99, %rd22, %rd98;
	cvt.u32.u64 	%r188, %rd99;
	div.s32 	%r189, %r188, %r8;
	mul.lo.s32 	%r190, %r189, %r8;
	sub.s32 	%r191, %r188, %r190;
	div.s32 	%r192, %r191, %r9;
	mul.lo.s32 	%r193, %r192, %r9;
	sub.s32 	%r194, %r191, %r193;
	div.s32 	%r195, %r194, %r10;
	mul.lo.s32 	%r196, %r195, %r10;
	sub.s32 	%r197, %r194, %r196;
	selp.b32 	%r198, 0, %r189, %p55;
	selp.b32 	%r199, 0, %r192, %p54;
	selp.b32 	%r200, 0, %r195, %p53;
	selp.b32 	%r201, 0, %r197, %p52;
	mul.lo.s32 	%r202, %r12, %r198;
	mad.lo.s32 	%r203, %r13, %r199, %r202;
	mad.lo.s32 	%r204, %r14, %r200, %r203;
	mad.lo.s32 	%r205, %r15, %r201, %r204;
	shl.b64 	%rd100, %rd99, 32;
	shr.s64 	%rd101, %rd100, 30;
	add.s64 	%rd102, %rd1, %rd101;
	ld.global.f32 	%f130, [%rd102];
	cvt.s64.s32 	%rd103, %r205;
	add.s64 	%rd104, %rd2, %rd103;
	ld.global.u8 	%rs9, [%rd104];
	setp.eq.s16 	%p56, %rs9, 0;
	mul.f32 	%f131, %f130, %f104;
	selp.f32 	%f443, %f103, %f131, %p56;
	max.f32 	%f430, %f430, %f443;
$L__BB565_22:
	add.s32 	%r207, %r108, 288;
	cvt.u64.u32 	%rd105, %r207;
	setp.le.s64 	%p57, %rd40, %rd105;
	mov.f32 	%f445, 0fFF800000;
	@%p57 bra 	$L__BB565_24;
	setp.eq.s64 	%p58, %rd32, 1;
	setp.eq.s64 	%p59, %rd31, 1;
	setp.eq.s64 	%p60, %rd30, 1;
	setp.eq.s64 	%p61, %rd29, 1;
	add.s32 	%r209, %r108, 288;
	cvt.u64.u32 	%rd106, %r209;
	add.s64 	%rd107, %rd22, %rd106;
	cvt.u32.u64 	%r210, %rd107;
	div.s32 	%r211, %r210, %r8;
	mul.lo.s32 	%r212, %r211, %r8;
	sub.s32 	%r213, %r210, %r212;
	div.s32 	%r214, %r213, %r9;
	mul.lo.s32 	%r215, %r214, %r9;
	sub.s32 	%r216, %r213, %r215;
	div.s32 	%r217, %r216, %r10;
	mul.lo.s32 	%r218, %r217, %r10;
	sub.s32 	%r219, %r216, %r218;
	selp.b32 	%r220, 0, %r211, %p61;
	selp.b32 	%r221, 0, %r214, %p60;
	selp.b32 	%r222, 0, %r217, %p59;
	selp.b32 	%r223, 0, %r219, %p58;
	mul.lo.s32 	%r224, %r12, %r220;
	mad.lo.s32 	%r225, %r13, %r221, %r224;
	mad.lo.s32 	%r226, %r14, %r222, %r225;
	mad.lo.s32 	%r227, %r15, %r223, %r226;
	shl.b64 	%rd108, %rd107, 32;
	shr.s64 	%rd109, %rd108, 30;
	add.s64 	%rd110, %rd1, %rd109;
	ld.global.f32 	%f133, [%rd110];
	cvt.s64.s32 	%rd111, %r227;
	add.s64 	%rd112, %rd2, %rd111;
	ld.global.u8 	%rs10, [%rd112];
	setp.eq.s16 	%p62, %rs10, 0;
	mul.f32 	%f134, %f133, %f104;
	selp.f32 	%f445, %f103, %f134, %p62;
	max.f32 	%f430, %f430, %f445;
$L__BB565_24:
	add.s32 	%r229, %r108, 320;
	cvt.u64.u32 	%rd113, %r229;
	setp.le.s64 	%p63, %rd40, %rd113;
	mov.f32 	%f447, 0fFF800000;
	@%p63 bra 	$L__BB565_26;
	setp.eq.s64 	%p64, %rd32, 1;
	setp.eq.s64 	%p65, %rd31, 1;
	setp.eq.s64 	%p66, %rd30, 1;
	setp.eq.s64 	%p67, %rd29, 1;
	add.s32 	%r231, %r108, 320;
	cvt.u64.u32 	%rd114, %r231;
	add.s64 	%rd115, %rd22, %rd114;
	cvt.u32.u64 	%r232, %rd115;
	div.s32 	%r233, %r232, %r8;
	mul.lo.s32 	%r234, %r233, %r8;
	sub.s32 	%r235, %r232, %r234;
	div.s32 	%r236, %r235, %r9;
	mul.lo.s32 	%r237, %r236, %r9;
	sub.s32 	%r238, %r235, %r237;
	div.s32 	%r239, %r238, %r10;
	mul.lo.s32 	%r240, %r239, %r10;
	sub.s32 	%r241, %r238, %r240;
	selp.b32 	%r242, 0, %r233, %p67;
	selp.b32 	%r243, 0, %r236, %p66;
	selp.b32 	%r244, 0, %r239, %p65;
	selp.b32 	%r245, 0, %r241, %p64;
	mul.lo.s32 	%r246, %r12, %r242;
	mad.lo.s32 	%r247, %r13, %r243, %r246;
	mad.lo.s32 	%r248, %r14, %r244, %r247;
	mad.lo.s32 	%r249, %r15, %r245, %r248;
	shl.b64 	%rd116, %rd115, 32;
	shr.s64 	%rd117, %rd116, 30;
	add.s64 	%rd118, %rd1, %rd117;
	ld.global.f32 	%f136, [%rd118];
	cvt.s64.s32 	%rd119, %r249;
	add.s64 	%rd120, %rd2, %rd119;
	ld.global.u8 	%rs11, [%rd120];
	setp.eq.s16 	%p68, %rs11, 0;
	mul.f32 	%f137, %f136, %f104;
	selp.f32 	%f447, %f103, %f137, %p68;
	max.f32 	%f430, %f430, %f447;
$L__BB565_26:
	add.s32 	%r251, %r108, 352;
	cvt.u64.u32 	%rd121, %r251;
	setp.le.s64 	%p69, %rd40, %rd121;
	mov.f32 	%f449, 0fFF800000;
	@%p69 bra 	$L__BB565_28;
	setp.eq.s64 	%p70, %rd32, 1;
	setp.eq.s64 	%p71, %rd31, 1;
	setp.eq.s64 	%p72, %rd30, 1;
	setp.eq.s64 	%p73, %rd29, 1;
	mov.u32 	%r252, %tid.x;
	add.s32 	%r253, %r252, 352;
	cvt.u64.u32 	%rd122, %r253;
	add.s64 	%rd123, %rd22, %rd122;
	cvt.u32.u64 	%r254, %rd123;
	div.s32 	%r255, %r254, %r8;
	mul.lo.s32 	%r256, %r255, %r8;
	sub.s32 	%r257, %r254, %r256;
	div.s32 	%r258, %r257, %r9;
	mul.lo.s32 	%r259, %r258, %r9;
	sub.s32 	%r260, %r257, %r259;
	div.s32 	%r261, %r260, %r10;
	mul.lo.s32 	%r262, %r261, %r10;
	sub.s32 	%r263, %r260, %r262;
	selp.b32 	%r264, 0, %r255, %p73;
	selp.b32 	%r265, 0, %r258, %p72;
	selp.b32 	%r266, 0, %r261, %p71;
	selp.b32 	%r267, 0, %r263, %p70;
	mul.lo.s32 	%r268, %r12, %r264;
	mad.lo.s32 	%r269, %r13, %r265, %r268;
	mad.lo.s32 	%r270, %r14, %r266, %r269;
	mad.lo.s32 	%r271, %r15, %r267, %r270;
	shl.b64 	%rd124, %rd123, 32;
	shr.s64 	%rd125, %rd124, 30;
	add.s64 	%rd126, %rd1, %rd125;
	ld.global.f32 	%f139, [%rd126];
	cvt.s64.s32 	%rd127, %r271;
	add.s64 	%rd128, %rd2, %rd127;
	ld.global.u8 	%rs12, [%rd128];
	setp.eq.s16 	%p74, %rs12, 0;
	mul.f32 	%f140, %f139, %f104;
	selp.f32 	%f449, %f103, %f140, %p74;
	max.f32 	%f430, %f430, %f449;
$L__BB565_28:
	setp.le.s64 	%p75, %rd40, %rd13;
	mov.f32 	%f451, 0fFF800000;
	@%p75 bra 	$L__BB565_30;
	setp.eq.s64 	%p76, %rd32, 1;
	setp.eq.s64 	%p77, %rd31, 1;
	setp.eq.s64 	%p78, %rd30, 1;
	setp.eq.s64 	%p79, %rd29, 1;
	add.s64 	%rd129, %rd22, %rd13;
	cvt.u32.u64 	%r272, %rd129;
	div.s32 	%r273, %r272, %r8;
	mul.lo.s32 	%r274, %r273, %r8;
	sub.s32 	%r275, %r272, %r274;
	div.s32 	%r276, %r275, %r9;
	mul.lo.s32 	%r277, %r276, %r9;
	sub.s32 	%r278, %r275, %r277;
	div.s32 	%r279, %r278, %r10;
	mul.lo.s32 	%r280, %r279, %r10;
	sub.s32 	%r281, %r278, %r280;
	selp.b32 	%r282, 0, %r273, %p79;
	selp.b32 	%r283, 0, %r276, %p78;
	selp.b32 	%r284, 0, %r279, %p77;
	selp.b32 	%r285, 0, %r281, %p76;
	mul.lo.s32 	%r286, %r12, %r282;
	mad.lo.s32 	%r287, %r13, %r283, %r286;
	mad.lo.s32 	%r288, %r14, %r284, %r287;
	mad.lo.s32 	%r289, %r15, %r285, %r288;
	shl.b64 	%rd130, %rd129, 32;
	shr.s64 	%rd131, %rd130, 30;
	add.s64 	%rd132, %rd1, %rd131;
	ld.global.f32 	%f142, [%rd132];
	cvt.s64.s32 	%rd133, %r289;
	add.s64 	%rd134, %rd2, %rd133;
	ld.global.u8 	%rs13, [%rd134];
	setp.eq.s16 	%p80, %rs13, 0;
	mul.f32 	%f143, %f142, %f104;
	selp.f32 	%f451, %f103, %f143, %p80;
	max.f32 	%f430, %f430, %f451;
$L__BB565_30:
	setp.le.s64 	%p81, %rd40, %rd14;
	mov.f32 	%f453, 0fFF800000;
	@%p81 bra 	$L__BB565_32;
	setp.eq.s64 	%p82, %rd32, 1;
	setp.eq.s64 	%p83, %rd31, 1;
	setp.eq.s64 	%p84, %rd30, 1;
	setp.eq.s64 	%p85, %rd29, 1;
	add.s64 	%rd135, %rd22, %rd14;
	cvt.u32.u64 	%r290, %rd135;
	div.s32 	%r291, %r290, %r8;
	mul.lo.s32 	%r292, %r291, %r8;
	sub.s32 	%r293, %r290, %r292;
	div.s32 	%r294, %r293, %r9;
	mul.lo.s32 	%r295, %r294, %r9;
	sub.s32 	%r296, %r293, %r295;
	div.s32 	%r297, %r296, %r10;
	mul.lo.s32 	%r298, %r297, %r10;
	sub.s32 	%r299, %r296, %r298;
	selp.b32 	%r300, 0, %r291, %p85;
	selp.b32 	%r301, 0, %r294, %p84;
	selp.b32 	%r302, 0, %r297, %p83;
	selp.b32 	%r303, 0, %r299, %p82;
	mul.lo.s32 	%r304, %r12, %r300;
	mad.lo.s32 	%r305, %r13, %r301, %r304;
	mad.lo.s32 	%r306, %r14, %r302, %r305;
	mad.lo.s32 	%r307, %r15, %r303, %r306;
	shl.b64 	%rd136, %rd135, 32;
	shr.s64 	%rd137, %rd136, 30;
	add.s64 	%rd138, %rd1, %rd137;
	ld.global.f32 	%f145, [%rd138];
	cvt.s64.s32 	%rd139, %r307;
	add.s64 	%rd140, %rd2, %rd139;
	ld.global.u8 	%rs14, [%rd140];
	setp.eq.s16 	%p86, %rs14, 0;
	mul.f32 	%f146, %f145, %f104;
	selp.f32 	%f453, %f103, %f146, %p86;
	max.f32 	%f430, %f430, %f453;
$L__BB565_32:
	setp.le.s64 	%p87, %rd40, %rd15;
	mov.f32 	%f455, 0fFF800000;
	@%p87 bra 	$L__BB565_34;
	setp.eq.s64 	%p88, %rd32, 1;
	setp.eq.s64 	%p89, %rd31, 1;
	setp.eq.s64 	%p90, %rd30, 1;
	setp.eq.s64 	%p91, %rd29, 1;
	add.s64 	%rd141, %rd22, %rd15;
	cvt.u32.u64 	%r308, %rd141;
	div.s32 	%r309, %r308, %r8;
	mul.lo.s32 	%r310, %r309, %r8;
	sub.s32 	%r311, %r308, %r310;
	div.s32 	%r312, %r311, %r9;
	mul.lo.s32 	%r313, %r312, %r9;
	sub.s32 	%r314, %r311, %r313;
	div.s32 	%r315, %r314, %r10;
	mul.lo.s32 	%r316, %r315, %r10;
	sub.s32 	%r317, %r314, %r316;
	selp.b32 	%r318, 0, %r309, %p91;
	selp.b32 	%r319, 0, %r312, %p90;
	selp.b32 	%r320, 0, %r315, %p89;
	selp.b32 	%r321, 0, %r317, %p88;
	mul.lo.s32 	%r322, %r12, %r318;
	mad.lo.s32 	%r323, %r13, %r319, %r322;
	mad.lo.s32 	%r324, %r14, %r320, %r323;
	mad.lo.s32 	%r325, %r15, %r321, %r324;
	shl.b64 	%rd142, %rd141, 32;
	shr.s64 	%rd143, %rd142, 30;
	add.s64 	%rd144, %rd1, %rd143;
	ld.global.f32 	%f148, [%rd144];
	cvt.s64.s32 	%rd145, %r325;
	add.s64 	%rd146, %rd2, %rd145;
	ld.global.u8 	%rs15, [%rd146];
	setp.eq.s16 	%p92, %rs15, 0;
	mul.f32 	%f149, %f148, %f104;
	selp.f32 	%f455, %f103, %f149, %p92;
	max.f32 	%f430, %f430, %f455;
$L__BB565_34:
	setp.le.s64 	%p93, %rd40, %rd16;
	mov.f32 	%f457, 0fFF800000;
	@%p93 bra 	$L__BB565_36;
	setp.eq.s64 	%p94, %rd32, 1;
	setp.eq.s64 	%p95, %rd31, 1;
	setp.eq.s64 	%p96, %rd30, 1;
	setp.eq.s64 	%p97, %rd29, 1;
	add.s64 	%rd147, %rd22, %rd16;
	cvt.u32.u64 	%r326, %rd147;
	div.s32 	%r327, %r326, %r8;
	mul.lo.s32 	%r328, %r327, %r8;
	sub.s32 	%r329, %r326, %r328;
	div.s32 	%r330, %r329, %r9;
	mul.lo.s32 	%r331, %r330, %r9;
	sub.s32 	%r332, %r329, %r331;
	div.s32 	%r333, %r332, %r10;
	mul.lo.s32 	%r334, %r333, %r10;
	sub.s32 	%r335, %r332, %r334;
	selp.b32 	%r336, 0, %r327, %p97;
	selp.b32 	%r337, 0, %r330, %p96;
	selp.b32 	%r338, 0, %r333, %p95;
	selp.b32 	%r339, 0, %r335, %p94;
	mul.lo.s32 	%r340, %r12, %r336;
	mad.lo.s32 	%r341, %r13, %r337, %r340;
	mad.lo.s32 	%r342, %r14, %r338, %r341;
	mad.lo.s32 	%r343, %r15, %r339, %r342;
	shl.b64 	%rd148, %rd147, 32;
	shr.s64 	%rd149, %rd148, 30;
	add.s64 	%rd150, %rd1, %rd149;
	ld.global.f32 	%f151, [%rd150];
	cvt.s64.s32 	%rd151, %r343;
	add.s64 	%rd152, %rd2, %rd151;
	ld.global.u8 	%rs16, [%rd152];
	setp.eq.s16 	%p98, %rs16, 0;
	mul.f32 	%f152, %f151, %f104;
	selp.f32 	%f457, %f103, %f152, %p98;
	max.f32 	%f430, %f430, %f457;
$L__BB565_36:
	setp.le.s64 	%p99, %rd40, %rd17;
	mov.f32 	%f459, 0fFF800000;
	@%p99 bra 	$L__BB565_38;
	setp.eq.s64 	%p100, %rd32, 1;
	setp.eq.s64 	%p101, %rd31, 1;
	setp.eq.s64 	%p102, %rd30, 1;
	setp.eq.s64 	%p103, %rd29, 1;
	add.s64 	%rd153, %rd22, %rd17;
	cvt.u32.u64 	%r344, %rd153;
	div.s32 	%r345, %r344, %r8;
	mul.lo.s32 	%r346, %r345, %r8;
	sub.s32 	%r347, %r344, %r346;
	div.s32 	%r348, %r347, %r9;
	mul.lo.s32 	%r349, %r348, %r9;
	sub.s32 	%r350, %r347, %r349;
	div.s32 	%r351, %r350, %r10;
	mul.lo.s32 	%r352, %r351, %r10;
	sub.s32 	%r353, %r350, %r352;
	selp.b32 	%r354, 0, %r345, %p103;
	selp.b32 	%r355, 0, %r348, %p102;
	selp.b32 	%r356, 0, %r351, %p101;
	selp.b32 	%r357, 0, %r353, %p100;
	mul.lo.s32 	%r358, %r12, %r354;
	mad.lo.s32 	%r359, %r13, %r355, %r358;
	mad.lo.s32 	%r360, %r14, %r356, %r359;
	mad.lo.s32 	%r361, %r15, %r357, %r360;
	shl.b64 	%rd154, %rd153, 32;
	shr.s64 	%rd155, %rd154, 30;
	add.s64 	%rd156, %rd1, %rd155;
	ld.global.f32 	%f154, [%rd156];
	cvt.s64.s32 	%rd157, %r361;
	add.s64 	%rd158, %rd2, %rd157;
	ld.global.u8 	%rs17, [%rd158];
	setp.eq.s16 	%p104, %rs17, 0;
	mul.f32 	%f155, %f154, %f104;
	selp.f32 	%f459, %f103, %f155, %p104;
	max.f32 	%f430, %f430, %f459;
$L__BB565_38:
	setp.le.s64 	%p105, %rd40, %rd18;
	mov.f32 	%f461, 0fFF800000;
	@%p105 bra 	$L__BB565_40;
	setp.eq.s64 	%p106, %rd32, 1;
	setp.eq.s64 	%p107, %rd31, 1;
	setp.eq.s64 	%p108, %rd30, 1;
	setp.eq.s64 	%p109, %rd29, 1;
	add.s64 	%rd159, %rd22, %rd18;
	cvt.u32.u64 	%r362, %rd159;
	div.s32 	%r363, %r362, %r8;
	mul.lo.s32 	%r364, %r363, %r8;
	sub.s32 	%r365, %r362, %r364;
	div.s32 	%r366, %r365, %r9;
	mul.lo.s32 	%r367, %r366, %r9;
	sub.s32 	%r368, %r365, %r367;
	div.s32 	%r369, %r368, %r10;
	mul.lo.s32 	%r370, %r369, %r10;
	sub.s32 	%r371, %r368, %r370;
	selp.b32 	%r372, 0, %r363, %p109;
	selp.b32 	%r373, 0, %r366, %p108;
	selp.b32 	%r374, 0, %r369, %p107;
	selp.b32 	%r375, 0, %r371, %p106;
	mul.lo.s32 	%r376, %r12, %r372;
	mad.lo.s32 	%r377, %r13, %r373, %r376;
	mad.lo.s32 	%r378, %r14, %r374, %r377;
	mad.lo.s32 	%r379, %r15, %r375, %r378;
	shl.b64 	%rd160, %rd159, 32;
	shr.s64 	%rd161, %rd160, 30;
	add.s64 	%rd162, %rd1, %rd161;
	ld.global.f32 	%f157, [%rd162];
	cvt.s64.s32 	%rd163, %r379;
	add.s64 	%rd164, %rd2, %rd163;
	ld.global.u8 	%rs18, [%rd164];
	setp.eq.s16 	%p110, %rs18, 0;
	mul.f32 	%f158, %f157, %f104;
	selp.f32 	%f461, %f103, %f158, %p110;
	max.f32 	%f430, %f430, %f461;
$L__BB565_40:
	setp.le.s64 	%p111, %rd40, %rd19;
	mov.f32 	%f463, 0fFF800000;
	@%p111 bra 	$L__BB565_42;
	setp.eq.s64 	%p112, %rd32, 1;
	setp.eq.s64 	%p113, %rd31, 1;
	setp.eq.s64 	%p114, %rd30, 1;
	setp.eq.s64 	%p115, %rd29, 1;
	add.s64 	%rd165, %rd22, %rd19;
	cvt.u32.u64 	%r380, %rd165;
	div.s32 	%r381, %r380, %r8;
	mul.lo.s32 	%r382, %r381, %r8;
	sub.s32 	%r383, %r380, %r382;
	div.s32 	%r384, %r383, %r9;
	mul.lo.s32 	%r385, %r384, %r9;
	sub.s32 	%r386, %r383, %r385;
	div.s32 	%r387, %r386, %r10;
	mul.lo.s32 	%r388, %r387, %r10;
	sub.s32 	%r389, %r386, %r388;
	selp.b32 	%r390, 0, %r381, %p115;
	selp.b32 	%r391, 0, %r384, %p114;
	selp.b32 	%r392, 0, %r387, %p113;
	selp.b32 	%r393, 0, %r389, %p112;
	mul.lo.s32 	%r394, %r12, %r390;
	mad.lo.s32 	%r395, %r13, %r391, %r394;
	mad.lo.s32 	%r396, %r14, %r392, %r395;
	mad.lo.s32 	%r397, %r15, %r393, %r396;
	shl.b64 	%rd166, %rd165, 32;
	shr.s64 	%rd167, %rd166, 30;
	add.s64 	%rd168, %rd1, %rd167;
	ld.global.f32 	%f160, [%rd168];
	cvt.s64.s32 	%rd169, %r397;
	add.s64 	%rd170, %rd2, %rd169;
	ld.global.u8 	%rs19, [%rd170];
	setp.eq.s16 	%p116, %rs19, 0;
	mul.f32 	%f161, %f160, %f104;
	selp.f32 	%f463, %f103, %f161, %p116;
	max.f32 	%f430, %f430, %f463;
$L__BB565_42:
	setp.le.s64 	%p117, %rd40, %rd20;
	mov.f32 	%f465, 0fFF800000;
	@%p117 bra 	$L__BB565_44;
	setp.eq.s64 	%p118, %rd32, 1;
	setp.eq.s64 	%p119, %rd31, 1;
	setp.eq.s64 	%p120, %rd30, 1;
	setp.eq.s64 	%p121, %rd29, 1;
	add.s64 	%rd171, %rd22, %rd20;
	cvt.u32.u64 	%r398, %rd171;
	div.s32 	%r399, %r398, %r8;
	mul.lo.s32 	%r400, %r399, %r8;
	sub.s32 	%r401, %r398, %r400;
	div.s32 	%r402, %r401, %r9;
	mul.lo.s32 	%r403, %r402, %r9;
	sub.s32 	%r404, %r401, %r403;
	div.s32 	%r405, %r404, %r10;
	mul.lo.s32 	%r406, %r405, %r10;
	sub.s32 	%r407, %r404, %r406;
	selp.b32 	%r408, 0, %r399, %p121;
	selp.b32 	%r409, 0, %r402, %p120;
	selp.b32 	%r410, 0, %r405, %p119;
	selp.b32 	%r411, 0, %r407, %p118;
	mul.lo.s32 	%r412, %r12, %r408;
	mad.lo.s32 	%r413, %r13, %r409, %r412;
	mad.lo.s32 	%r414, %r14, %r410, %r413;
	mad.lo.s32 	%r415, %r15, %r411, %r414;
	shl.b64 	%rd172, %rd171, 32;
	shr.s64 	%rd173, %rd172, 30;
	add.s64 	%rd174, %rd1, %rd173;
	ld.global.f32 	%f163, [%rd174];
	cvt.s64.s32 	%rd175, %r415;
	add.s64 	%rd176, %rd2, %rd175;
	ld.global.u8 	%rs20, [%rd176];
	setp.eq.s16 	%p122, %rs20, 0;
	mul.f32 	%f164, %f163, %f104;
	selp.f32 	%f465, %f103, %f164, %p122;
	max.f32 	%f430, %f430, %f465;
$L__BB565_44:
	mov.u32 	%r416, %tid.x;
	cvt.u64.u32 	%rd177, %r416;
	setp.le.s64 	%p123, %rd40, %rd177;
	mov.b32 	%r417, %f430;
	shfl.sync.bfly.b32	%r418|%p124, %r417, 16, 31, -1;
	mov.b32 	%f165, %r418;
	max.f32 	%f166, %f430, %f165;
	mov.b32 	%r419, %f166;
	shfl.sync.bfly.b32	%r420|%p125, %r419, 8, 31, -1;
	mov.b32 	%f167, %r420;
	max.f32 	%f168, %f166, %f167;
	mov.b32 	%r421, %f168;
	shfl.sync.bfly.b32	%r422|%p126, %r421, 4, 31, -1;
	mov.b32 	%f169, %r422;
	max.f32 	%f170, %f168, %f169;
	mov.b32 	%r423, %f170;
	shfl.sync.bfly.b32	%r424|%p127, %r423, 2, 31, -1;
	mov.b32 	%f171, %r424;
	max.f32 	%f172, %f170, %f171;
	mov.b32 	%r425, %f172;
	shfl.sync.bfly.b32	%r426|%p128, %r425, 1, 31, -1;
	mov.b32 	%f173, %r426;
	max.f32 	%f174, %f172, %f173;
	sub.f32 	%f175, %f427, %f174;
	fma.rn.f32 	%f176, %f175, 0f3BBB989D, 0f3F000000;
	cvt.sat.f32.f32 	%f177, %f176;
	mov.f32 	%f178, 0f4B400001;
	mov.f32 	%f179, 0f437C0000;
	fma.rm.f32 	%f180, %f177, %f179, %f178;
	add.f32 	%f181, %f180, 0fCB40007F;
	neg.f32 	%f182, %f181;
	fma.rn.f32 	%f183, %f175, 0f3FB8AA3B, %f182;
	fma.rn.f32 	%f184, %f175, 0f32A57060, %f183;
	mov.b32 	%r427, %f180;
	shl.b32 	%r428, %r427, 23;
	mov.b32 	%f185, %r428;
	ex2.approx.ftz.f32 	%f186, %f184;
	mul.f32 	%f187, %f186, %f185;
	add.f32 	%f188, %f187, 0f00000000;
	sub.f32 	%f189, %f429, %f174;
	fma.rn.f32 	%f190, %f189, 0f3BBB989D, 0f3F000000;
	cvt.sat.f32.f32 	%f191, %f190;
	fma.rm.f32 	%f192, %f191, %f179, %f178;
	add.f32 	%f193, %f192, 0fCB40007F;
	neg.f32 	%f194, %f193;
	fma.rn.f32 	%f195, %f189, 0f3FB8AA3B, %f194;
	fma.rn.f32 	%f196, %f189, 0f32A57060, %f195;
	mov.b32 	%r429, %f192;
	shl.b32 	%r430, %r429, 23;
	mov.b32 	%f197, %r430;
	ex2.approx.ftz.f32 	%f198, %f196;
	mul.f32 	%f199, %f198, %f197;
	add.f32 	%f200, %f188, %f199;
	sub.f32 	%f201, %f431, %f174;
	fma.rn.f32 	%f202, %f201, 0f3BBB989D, 0f3F000000;
	cvt.sat.f32.f32 	%f203, %f202;
	fma.rm.f32 	%f204, %f203, %f179, %f178;
	add.f32 	%f205, %f204, 0fCB40007F;
	neg.f32 	%f206, %f205;
	fma.rn.f32 	%f207, %f201, 0f3FB8AA3B, %f206;
	fma.rn.f32 	%f208, %f201, 0f32A57060, %f207;
	mov.b32 	%r431, %f204;
	shl.b32 	%r432, %r431, 23;
	mov.b32 	%f209, %r432;
	ex2.approx.ftz.f32 	%f210, %f208;
	mul.f32 	%f211, %f210, %f209;
	add.f32 	%f212, %f200, %f211;
	sub.f32 	%f213, %f433, %f174;
	fma.rn.f32 	%f214, %f213, 0f3BBB989D, 0f3F000000;
	cvt.sat.f32.f32 	%f215, %f214;
	fma.rm.f32 	%f216, %f215, %f179, %f178;
	add.f32 	%f217, %f216, 0fCB40007F;
	neg.f32 	%f218, %f217;
	fma.rn.f32 	%f219, %f213, 0f3FB8AA3B, %f218;
	fma.rn.f32 	%f220, %f213, 0f32A57060, %f219;
	mov.b32 	%r433, %f216;
	shl.b32 	%r434, %r433, 23;
	mov.b32 	%f221, %r434;
	ex2.approx.ftz.f32 	%f222, %f220;
	mul.f32 	%f223, %f222, %f221;
	add.f32 	%f224, %f212, %f223;
	sub.f32 	%f225, %f435, %f174;
	fma.rn.f32 	%f226, %f225, 0f3BBB989D, 0f3F000000;
	cvt.sat.f32.f32 	%f227, %f226;
	fma.rm.f32 	%f228, %f227, %f179, %f178;
	add.f32 	%f229, %f228, 0fCB40007F;
	neg.f32 	%f230, %f229;
	fma.rn.f32 	%f231, %f225, 0f3FB8AA3B, %f230;
	fma.rn.f32 	%f232, %f225, 0f32A57060, %f231;
	mov.b32 	%r435, %f228;
	shl.b32 	%r436, %r435, 23;
	mov.b32 	%f233, %r436;
	ex2.approx.ftz.f32 	%f234, %f232;
	mul.f32 	%f235, %f234, %f233;
	add.f32 	%f236, %f224, %f235;
	sub.f32 	%f237, %f437, %f174;
	fma.rn.f32 	%f238, %f237, 0f3BBB989D, 0f3F000000;
	cvt.sat.f32.f32 	%f239, %f238;
	fma.rm.f32 	%f240, %f239, %f179, %f178;
	add.f32 	%f241, %f240, 0fCB40007F;
	neg.f32 	%f242, %f241;
	fma.rn.f32 	%f243, %f237, 0f3FB8AA3B, %f242;
	fma.rn.f32 	%f244, %f237, 0f32A57060, %f243;
	mov.b32 	%r437, %f240;
	shl.b32 	%r438, %r437, 23;
	mov.b32 	%f245, %r438;
	ex2.approx.ftz.f32 	%f246, %f244;
	mul.f32 	%f247, %f246, %f245;
	add.f32 	%f248, %f236, %f247;
	sub.f32 	%f249, %f439, %f174;
	fma.rn.f32 	%f250, %f249, 0f3BBB989D, 0f3F000000;
	cvt.sat.f32.f32 	%f251, %f250;
	fma.rm.f32 	%f252, %f251, %f179, %f178;
	add.f32 	%f253, %f252, 0fCB40007F;
	neg.f32 	%f254, %f253;
	fma.rn.f32 	%f255, %f249, 0f3FB8AA3B, %f254;
	fma.rn.f32 	%f256, %f249, 0f32A57060, %f255;
	mov.b32 	%r439, %f252;
	shl.b32 	%r440, %r439, 23;
	mov.b32 	%f257, %r440;
	ex2.approx.ftz.f32 	%f258, %f256;
	mul.f32 	%f259, %f258, %f257;
	add.f32 	%f260, %f248, %f259;
	sub.f32 	%f261, %f441, %f174;
	fma.rn.f32 	%f262, %f261, 0f3BBB989D, 0f3F000000;
	cvt.sat.f32.f32 	%f263, %f262;
	fma.rm.f32 	%f264, %f263, %f179, %f178;
	add.f32 	%f265, %f264, 0fCB40007F;
	neg.f32 	%f266, %f265;
	fma.rn.f32 	%f267, %f261, 0f3FB8AA3B, %f266;
	fma.rn.f32 	%f268, %f261, 0f32A57060, %f267;
	mov.b32 	%r441, %f264;
	shl.b32 	%r442, %r441, 23;
	mov.b32 	%f269, %r442;
	ex2.approx.ftz.f32 	%f270, %f268;
	mul.f32 	%f271, %f270, %f269;
	add.f32 	%f272, %f260, %f271;
	sub.f32 	%f273, %f443, %f174;
	fma.rn.f32 	%f274, %f273, 0f3BBB989D, 0f3F000000;
	cvt.sat.f32.f32 	%f275, %f274;
	fma.rm.f32 	%f276, %f275, %f179, %f178;
	add.f32 	%f277, %f276, 0fCB40007F;
	neg.f32 	%f278, %f277;
	fma.rn.f32 	%f279, %f273, 0f3FB8AA3B, %f278;
	fma.rn.f32 	%f280, %f273, 0f32A57060, %f279;
	mov.b32 	%r443, %f276;
	shl.b32 	%r444, %r443, 23;
	mov.b32 	%f281, %r444;
	ex2.approx.ftz.f32 	%f282, %f280;
	mul.f32 	%f283, %f282, %f281;
	add.f32 	%f284, %f272, %f283;
	sub.f32 	%f285, %f445, %f174;
	fma.rn.f32 	%f286, %f285, 0f3BBB989D, 0f3F000000;
	cvt.sat.f32.f32 	%f287, %f286;
	fma.rm.f32 	%f288, %f287, %f179, %f178;
	add.f32 	%f289, %f288, 0fCB40007F;
	neg.f32 	%f290, %f289;
	fma.rn.f32 	%f291, %f285, 0f3FB8AA3B, %f290;
	fma.rn.f32 	%f292, %f285, 0f32A57060, %f291;
	mov.b32 	%r445, %f288;
	shl.b32 	%r446, %r445, 23;
	mov.b32 	%f293, %r446;
	ex2.approx.ftz.f32 	%f294, %f292;
	mul.f32 	%f295, %f294, %f293;
	add.f32 	%f296, %f284, %f295;
	sub.f32 	%f297, %f447, %f174;
	fma.rn.f32 	%f298, %f297, 0f3BBB989D, 0f3F000000;
	cvt.sat.f32.f32 	%f299, %f298;
	fma.rm.f32 	%f300, %f299, %f179, %f178;
	add.f32 	%f301, %f300, 0fCB40007F;
	neg.f32 	%f302, %f301;
	fma.rn.f32 	%f303, %f297, 0f3FB8AA3B, %f302;
	fma.rn.f32 	%f304, %f297, 0f32A57060, %f303;
	mov.b32 	%r447, %f300;
	shl.b32 	%r448, %r447, 23;
	mov.b32 	%f305, %r448;
	ex2.approx.ftz.f32 	%f306, %f304;
	mul.f32 	%f307, %f306, %f305;
	add.f32 	%f308, %f296, %f307;
	sub.f32 	%f309, %f449, %f174;
	fma.rn.f32 	%f310, %f309, 0f3BBB989D, 0f3F000000;
	cvt.sat.f32.f32 	%f311, %f310;
	fma.rm.f32 	%f312, %f311, %f179, %f178;
	add.f32 	%f313, %f312, 0fCB40007F;
	neg.f32 	%f314, %f313;
	fma.rn.f32 	%f315, %f309, 0f3FB8AA3B, %f314;
	fma.rn.f32 	%f316, %f309, 0f32A57060, %f315;
	mov.b32 	%r449, %f312;
	shl.b32 	%r450, %r449, 23;
	mov.b32 	%f317, %r450;
	ex2.approx.ftz.f32 	%f318, %f316;
	mul.f32 	%f319, %f318, %f317;
	add.f32 	%f320, %f308, %f319;
	sub.f32 	%f321, %f451, %f174;
	fma.rn.f32 	%f322, %f321, 0f3BBB989D, 0f3F000000;
	cvt.sat.f32.f32 	%f323, %f322;
	fma.rm.f32 	%f324, %f323, %f179, %f178;
	add.f32 	%f325, %f324, 0fCB40007F;
	neg.f32 	%f326, %f325;
	fma.rn.f32 	%f327, %f321, 0f3FB8AA3B, %f326;
	fma.rn.f32 	%f328, %f321, 0f32A57060, %f327;
	mov.b32 	%r451, %f324;
	shl.b32 	%r452, %r451, 23;
	mov.b32 	%f329, %r452;
	ex2.approx.ftz.f32 	%f330, %f328;
	mul.f32 	%f331, %f330, %f329;
	add.f32 	%f332, %f320, %f331;
	sub.f32 	%f333, %f453, %f174;
	fma.rn.f32 	%f334, %f333, 0f3BBB989D, 0f3F000000;
	cvt.sat.f32.f32 	%f335, %f334;
	fma.rm.f32 	%f336, %f335, %f179, %f178;
	add.f32 	%f337, %f336, 0fCB40007F;
	neg.f32 	%f338, %f337;
	fma.rn.f32 	%f339, %f333, 0f3FB8AA3B, %f338;
	fma.rn.f32 	%f340, %f333, 0f32A57060, %f339;
	mov.b32 	%r453, %f336;
	shl.b32 	%r454, %r453, 23;
	mov.b32 	%f341, %r454;
	ex2.approx.ftz.f32 	%f342, %f340;
	mul.f32 	%f343, %f342, %f341;
	add.f32 	%f344, %f332, %f343;
	sub.f32 	%f345, %f455, %f174;
	fma.rn.f32 	%f346, %f345, 0f3BBB989D, 0f3F000000;
	cvt.sat.f32.f32 	%f347, %f346;
	fma.rm.f32 	%f348, %f347, %f179, %f178;
	add.f32 	%f349, %f348, 0fCB40007F;
	neg.f32 	%f350, %f349;
	fma.rn.f32 	%f351, %f345, 0f3FB8AA3B, %f350;
	fma.rn.f32 	%f352, %f345, 0f32A57060, %f351;
	mov.b32 	%r455, %f348;
	shl.b32 	%r456, %r455, 23;
	mov.b32 	%f353, %r456;
	ex2.approx.ftz.f32 	%f354, %f352;
	mul.f32 	%f355, %f354, %f353;
	add.f32 	%f356, %f344, %f355;
	sub.f32 	%f357, %f457, %f174;
	fma.rn.f32 	%f358, %f357, 0f3BBB989D, 0f3F000000;
	cvt.sat.f32.f32 	%f359, %f358;
	fma.rm.f32 	%f360, %f359, %f179, %f178;
	add.f32 	%f361, %f360, 0fCB40007F;
	neg.f32 	%f362, %f361;
	fma.rn.f32 	%f363, %f357, 0f3FB8AA3B, %f362;
	fma.rn.f32 	%f364, %f357, 0f32A57060, %f363;
	mov.b32 	%r457, %f360;
	shl.b32 	%r458, %r457, 23;
	mov.b32 	%f365, %r458;
	ex2.approx.ftz.f32 	%f366, %f364;
	mul.f32 	%f367, %f366, %f365;
	add.f32 	%f368, %f356, %f367;
	sub.f32 	%f369, %f459, %f174;
	fma.rn.f32 	%f370, %f369, 0f3BBB989D, 0f3F000000;
	cvt.sat.f32.f32 	%f371, %f370;
	fma.rm.f32 	%f372, %f371, %f179, %f178;
	add.f32 	%f373, %f372, 0fCB40007F;
	neg.f32 	%f374, %f373;
	fma.rn.f32 	%f375, %f369, 0f3FB8AA3B, %f374;
	fma.rn.f32 	%f376, %f369, 0f32A57060, %f375;
	mov.b32 	%r459, %f372;
	shl.b32 	%r460, %r459, 23;
	mov.b32 	%f377, %r460;
	ex2.approx.ftz.f32 	%f378, %f376;
	mul.f32 	%f379, %f378, %f377;
	add.f32 	%f380, %f368, %f379;
	sub.f32 	%f381, %f461, %f174;
	fma.rn.f32 	%f382, %f381, 0f3BBB989D, 0f3F000000;
	cvt.sat.f32.f32 	%f383, %f382;
	fma.rm.f32 	%f384, %f383, %f179, %f178;
	add.f32 	%f385, %f384, 0fCB40007F;
	neg.f32 	%f386, %f385;
	fma.rn.f32 	%f387, %f381, 0f3FB8AA3B, %f386;
	fma.rn.f32 	%f388, %f381, 0f32A57060, %f387;
	mov.b32 	%r461, %f384;
	shl.b32 	%r462, %r461, 23;
	mov.b32 	%f389, %r462;
	ex2.approx.ftz.f32 	%f390, %f388;
	mul.f32 	%f391, %f390, %f389;
	add.f32 	%f392, %f380, %f391;
	sub.f32 	%f393, %f463, %f174;
	fma.rn.f32 	%f394, %f393, 0f3BBB989D, 0f3F000000;
	cvt.sat.f32.f32 	%f395, %f394;
	fma.rm.f32 	%f396, %f395, %f179, %f178;
	add.f32 	%f397, %f396, 0fCB40007F;
	neg.f32 	%f398, %f397;
	fma.rn.f32 	%f399, %f393, 0f3FB8AA3B, %f398;
	fma.rn.f32 	%f400, %f393, 0f32A57060, %f399;
	mov.b32 	%r463, %f396;
	shl.b32 	%r464, %r463, 23;
	mov.b32 	%f401, %r464;
	ex2.approx.ftz.f32 	%f402, %f400;
	mul.f32 	%f403, %f402, %f401;
	add.f32 	%f404, %f392, %f403;
	sub.f32 	%f405, %f465, %f174;
	fma.rn.f32 	%f406, %f405, 0f3BBB989D, 0f3F000000;
	cvt.sat.f32.f32 	%f407, %f406;
	fma.rm.f32 	%f408, %f407, %f179, %f178;
	add.f32 	%f409, %f408, 0fCB40007F;
	neg.f32 	%f410, %f409;
	fma.rn.f32 	%f411, %f405, 0f3FB8AA3B, %f410;
	fma.rn.f32 	%f412, %f405, 0f32A57060, %f411;
	mov.b32 	%r465, %f408;
	shl.b32 	%r466, %r465, 23;
	mov.b32 	%f413, %r466;
	ex2.approx.ftz.f32 	%f414, %f412;
	mul.f32 	%f415, %f414, %f413;
	add.f32 	%f416, %f404, %f415;
	mov.b32 	%r467, %f416;
	shfl.sync.bfly.b32	%r468|%p129, %r467, 16, 31, -1;
	mov.b32 	%f417, %r468;
	add.f32 	%f418, %f416, %f417;
	mov.b32 	%r469, %f418;
	shfl.sync.bfly.b32	%r470|%p130, %r469, 8, 31, -1;
	mov.b32 	%f419, %r470;
	add.f32 	%f420, %f418, %f419;
	mov.b32 	%r471, %f420;
	shfl.sync.bfly.b32	%r472|%p131, %r471, 4, 31, -1;
	mov.b32 	%f421, %r472;
	add.f32 	%f422, %f420, %f421;
	mov.b32 	%r473, %f422;
	shfl.sync.bfly.b32	%r474|%p132, %r473, 2, 31, -1;
	mov.b32 	%f423, %r474;
	add.f32 	%f424, %f422, %f423;
	mov.b32 	%r475, %f424;
	shfl.sync.bfly.b32	%r476|%p133, %r475, 1, 31, -1;
	mov.b32 	%f425, %r476;
	add.f32 	%f426, %f424, %f425;
	div.rn.f32 	%f83, %f187, %f426;
	div.rn.f32 	%f84, %f199, %f426;
	div.rn.f32 	%f85, %f211, %f426;
	div.rn.f32 	%f86, %f223, %f426;
	div.rn.f32 	%f87, %f235, %f426;
	div.rn.f32 	%f88, %f247, %f426;
	div.rn.f32 	%f89, %f259, %f426;
	div.rn.f32 	%f90, %f271, %f426;
	div.rn.f32 	%f91, %f283, %f426;
	div.rn.f32 	%f92, %f295, %f426;
	div.rn.f32 	%f93, %f307, %f426;
	div.rn.f32 	%f94, %f319, %f426;
	div.rn.f32 	%f95, %f331, %f426;
	div.rn.f32 	%f96, %f343, %f426;
	div.rn.f32 	%f97, %f355, %f426;
	div.rn.f32 	%f98, %f367, %f426;
	div.rn.f32 	%f99, %f379, %f426;
	div.rn.f32 	%f100, %f391, %f426;
	div.rn.f32 	%f101, %f403, %f426;
	div.rn.f32 	%f102, %f415, %f426;
	mad.lo.s64 	%rd178, %rd190, %rd38, %rd177;
	cvta.to.global.u64 	%rd179, %rd37;
	shl.b64 	%rd180, %rd178, 2;
	add.s64 	%rd25, %rd179, %rd180;
	@%p123 bra 	$L__BB565_46;
	st.global.f32 	[%rd25], %f83;
$L__BB565_46:
	setp.le.s64 	%p134, %rd40, %rd8;
	@%p134 bra 	$L__BB565_48;
	st.global.f32 	[%rd25+128], %f84;
$L__BB565_48:
	setp.le.s64 	%p135, %rd40, %rd9;
	@%p135 bra 	$L__BB565_50;
	st.global.f32 	[%rd25+256], %f85;
$L__BB565_50:
	setp.le.s64 	%p136, %rd40, %rd10;
	@%p136 bra 	$L__BB565_52;
	st.global.f32 	[%rd25+384], %f86;
$L__BB565_52:
	mov.u32 	%r477, %tid.x;
	add.s32 	%r478, %r477, 128;
	cvt.u64.u32 	%rd181, %r478;
	setp.le.s64 	%p137, %rd40, %rd181;
	@%p137 bra 	$L__BB565_54;
	st.global.f32 	[%rd25+512], %f87;
$L__BB565_54:
	setp.le.s64 	%p138, %rd40, %rd11;
	@%p138 bra 	$L__BB565_56;
	st.global.f32 	[%rd25+640], %f88;
$L__BB565_56:
	add.s32 	%r480, %r477, 192;
	cvt.u64.u32 	%rd182, %r480;
	setp.le.s64 	%p139, %rd40, %rd182;
	@%p139 bra 	$L__BB565_58;
	st.global.f32 	[%rd25+768], %f89;
$L__BB565_58:
	setp.le.s64 	%p140, %rd40, %rd12;
	@%p140 bra 	$L__BB565_60;
	st.global.f32 	[%rd25+896], %f90;
$L__BB565_60:
	add.s32 	%r482, %r477, 256;
	cvt.u64.u32 	%rd183, %r482;
	setp.le.s64 	%p141, %rd40, %rd183;
	@%p141 bra 	$L__BB565_62;
	st.global.f32 	[%rd25+1024], %f91;
$L__BB565_62:
	add.s32 	%r484, %r477, 288;
	cvt.u64.u32 	%rd184, %r484;
	setp.le.s64 	%p142, %rd40, %rd184;
	@%p142 bra 	$L__BB565_64;
	st.global.f32 	[%rd25+1152], %f92;
$L__BB565_64:
	add.s32 	%r486, %r477, 320;
	cvt.u64.u32 	%rd185, %r486;
	setp.le.s64 	%p143, %rd40, %rd185;
	@%p143 bra 	$L__BB565_66;
	st.global.f32 	[%rd25+1280], %f93;
$L__BB565_66:
	add.s32 	%r488, %r477, 352;
	cvt.u64.u32 	%rd186, %r488;
	setp.le.s64 	%p144, %rd40, %rd186;
	@%p144 bra 	$L__BB565_68;
	st.global.f32 	[%rd25+1408], %f94;
$L__BB565_68:
	setp.le.s64 	%p145, %rd40, %rd13;
	@%p145 bra 	$L__BB565_70;
	st.global.f32 	[%rd25+1536], %f95;
$L__BB565_70:
	setp.le.s64 	%p146, %rd40, %rd14;
	@%p146 bra 	$L__BB565_72;
	st.global.f32 	[%rd25+1664], %f96;
$L__BB565_72:
	setp.le.s64 	%p147, %rd40, %rd15;
	@%p147 bra 	$L__BB565_74;
	st.global.f32 	[%rd25+1792], %f97;
$L__BB565_74:
	setp.le.s64 	%p148, %rd40, %rd16;
	@%p148 bra 	$L__BB565_76;
	st.global.f32 	[%rd25+1920], %f98;
$L__BB565_76:
	setp.le.s64 	%p149, %rd40, %rd17;
	@%p149 bra 	$L__BB565_78;
	st.global.f32 	[%rd25+2048], %f99;
$L__BB565_78:
	setp.le.s64 	%p150, %rd40, %rd18;
	@%p150 bra 	$L__BB565_80;
	st.global.f32 	[%rd25+2176], %f100;
$L__BB565_80:
	setp.le.s64 	%p151, %rd40, %rd19;
	@%p151 bra 	$L__BB565_82;
	st.global.f32 	[%rd25+2304], %f101;
$L__BB565_82:
	setp.le.s64 	%p152, %rd40, %rd20;
	@%p152 bra 	$L__BB565_84;
	st.global.f32 	[%rd25+2432], %f102;
$L__BB565_84:
	ld.param.u64 	%rd189, [_Z15SoftmaxWarpImplI22BroadcastScaleMaskLoadIffbLm4EiE11DirectStoreIffEfLi1ELi20ELi32ELi1ELb1EL9Algorithm0EEvT_T0_ll_param_2];
	mov.u32 	%r489, %nctaid.x;
	mov.u32 	%r490, %ntid.y;
	mul.lo.s32 	%r491, %r489, %r490;
	cvt.s64.s32 	%rd187, %r491;
	add.s64 	%rd190, %rd190, %rd187;
	setp.lt.s64 	%p153, %rd190, %rd189;
	@%p153 bra 	$L__BB565_4;
$L__BB565_85:
	ret;

}
	// .globl	_Z15SoftmaxWarpImplI22BroadcastScaleMaskLoadIffbLm4EiE11DirectStoreIffEfLi1ELi21ELi32ELi1ELb0EL9Algorithm0EEvT_T0_ll
.visible .entry _Z15SoftmaxWarpImplI22BroadcastScaleMaskLoadIffbLm4EiE11DirectStoreIffEfLi1ELi21ELi32ELi1ELb0EL9Algorithm0EEvT_T0_ll(
	.param .align 8 .b8 _Z15SoftmaxWarpImplI22BroadcastScaleMaskLoadIffbLm4EiE11DirectStoreIffEfLi1ELi21ELi32ELi1ELb0EL9Algorithm0EEvT_T0_ll_param_0[120],
	.param .align 8 .b8 _Z15SoftmaxWarpImplI22BroadcastScaleMaskLoadIffbLm4EiE11DirectStoreIffEfLi1ELi21ELi32ELi1ELb0EL9Algorithm0EEvT_T0_ll_param_1[16],
	.param .u64 _Z15SoftmaxWarpImplI22BroadcastScaleMaskLoadIffbLm4EiE11DirectStoreIffEfLi1ELi21ELi32ELi1ELb0EL9Algorithm0EEvT_T0_ll_param_2,
	.param .u64 _Z15SoftmaxWarpImplI22BroadcastScaleMaskLoadIffbLm4EiE11DirectStoreIffEfLi1ELi21ELi32ELi1ELb0EL9Algorithm0EEvT_T0_ll_param_3
)
{
	.reg .pred 	%p<39>;
	.reg .b16 	%rs<22>;
	.reg .b32 	%r<458>;
	.reg .b32 	%f<384>;
	.reg .b64 	%rd<162>;

	ld.param.u64 	%rd23, [_Z15SoftmaxWarpImplI22BroadcastScaleMaskLoadIffbLm4EiE11DirectStoreIffEfLi1ELi21ELi32ELi1ELb0EL9Algorithm0EEvT_T0_ll_param_1+8];
	ld.param.u64 	%rd22, [_Z15SoftmaxWarpImplI22BroadcastScaleMaskLoadIffbLm4EiE11DirectStoreIffEfLi1ELi21ELi32ELi1ELb0EL9Algorithm0EEvT_T0_ll_param_1];
	ld.param.v2.f32 	{%f3, %f4}, [_Z15SoftmaxWarpImplI22BroadcastScaleMaskLoadIffbLm4EiE11DirectStoreIffEfLi1ELi21ELi32ELi1ELb0EL9Algorithm0EEvT_T0_ll_param_0+112];
	ld.param.u64 	%rd21, [_Z15SoftmaxWarpImplI22BroadcastScaleMaskLoadIffbLm4EiE11DirectStoreIffEfLi1ELi21ELi32ELi1ELb0EL9Algorithm0EEvT_T0_ll_param_0+104];
	ld.param.v2.u32 	{%r10, %r11}, [_Z15SoftmaxWarpImplI22BroadcastScaleMaskLoadIffbLm4EiE11DirectStoreIffEfLi1ELi21ELi32ELi1ELb0EL9Algorithm0EEvT_T0_ll_param_0+88];
	ld.param.v2.u32 	{%r8, %r9}, [_Z15SoftmaxWarpImplI22BroadcastScaleMaskLoadIffbLm4EiE11DirectStoreIffEfLi1ELi21ELi32ELi1ELb0EL9Algorithm0EEvT_T0_ll_param_0+80];
	ld.param.v2.u32 	{%r6, %r7}, [_Z15SoftmaxWarpImplI22BroadcastScaleMaskLoadIffbLm4EiE11DirectStoreIffEfLi1ELi21ELi32ELi1ELb0EL9Algorithm0EEvT_T0_ll_param_0+64];
	ld.param.v2.u32 	{%r4, %r5}, [_Z15SoftmaxWarpImplI22BroadcastScaleMaskLoadIffbLm4EiE11DirectStoreIffEfLi1ELi21ELi32ELi1ELb0EL9Algorithm0EEvT_T0_ll_param_0+56];
	ld.param.u64 	%rd17, [_Z15SoftmaxWarpImplI22BroadcastScaleMaskLoadIffbLm4EiE11DirectStoreIffEfLi1ELi21ELi32ELi1ELb0EL9Algorithm0EEvT_T0_ll_param_0+40];
	ld.param.u64 	%rd16, [_Z15SoftmaxWarpImplI22BroadcastScaleMaskLoadIffbLm4EiE11DirectStoreIffEfLi1ELi21ELi32ELi1ELb0EL9Algorithm0EEvT_T0_ll_param_0+32];
	ld.param.u64 	%rd15, [_Z15SoftmaxWarpImplI22BroadcastScaleMaskLoadIffbLm4EiE11DirectStoreIffEfLi1ELi21ELi32ELi1ELb0EL9Algorithm0EEvT_T0_ll_param_0+24];
	ld.param.u64 	%rd14, [_Z15SoftmaxWarpImplI22BroadcastScaleMaskLoadIffbLm4EiE11DirectStoreIffEfLi1ELi21ELi32ELi1ELb0EL9Algorithm0EEvT_T0_ll_param_0+16];
	ld.param.u64 	%rd13, [_Z15SoftmaxWarpImplI22BroadcastScaleMaskLoadIffbLm4EiE11DirectStoreIffEfLi1ELi21ELi32ELi1ELb0EL9Algorithm0EEvT_T0_ll_param_0+8];
	ld.param.u64 	%rd12, [_Z15SoftmaxWarpImplI22BroadcastScaleMaskLoadIffbLm4EiE11DirectStoreIffEfLi1ELi21ELi32ELi1ELb0EL9Algorithm0EEvT_T0_ll_param_0];
	ld.param.u64 	%rd24, [_Z15SoftmaxWarpImplI22BroadcastScaleMaskLoadIffbLm4EiE11DirectStoreIffEfLi1ELi21ELi32ELi1ELb0EL9Algorithm0EEvT_T0_ll_param_2];
	ld.param.u64 	%rd25, [_Z15SoftmaxWarpImplI22BroadcastScaleMaskLoadIffbLm4EiE11DirectStoreIffEfLi1ELi21ELi32ELi1ELb0EL9Algorithm0EEvT_T0_ll_param_3];
	setp.lt.s64 	%p1, %rd25, 673;
	@%p1 bra 	$L__BB566_2;
	mov.u64 	%rd26, $str;
	cvta.global.u64 	%rd27, %rd26;
	mov.u64 	%rd28, $str$1;
	cvta.global.u64 	%rd29, %rd28;
	mov.u64 	%rd30, __unnamed_552;
	cvta.global.u64 	%rd31, %rd30;
	{ // callseq 551, 0
	.param .b64 param0;
	st.param.b64 	[param0], %rd27;
	.param .b64 param1;
	st.param.b64 	[param1], %rd29;
	.param .b32 param2;
	st.param.b32 	[param2], 219;
	.param .b64 param3;
	st.param.b64 	[param3], %rd31;
	.param .b64 param4;
	st.param.b64 	[param4], 1;
	call.uni 
	__assertfail, 
	(
	param0, 
	param1, 
	param2, 
	param3, 
	param4
	);
	} // callseq 551
$L__BB566_2:
	mov.u32 	%r12, %ctaid.x;
	mov.u32 	%r13, %ntid.y;
	mov.u32 	%r14, %tid.y;
	mad.lo.s32 	%r15, %r12, %r13, %r14;
	mov.u32 	%r16, %nctaid.x;
	mul.lo.s32 	%r3, %r16, %r13;
	cvt.s64.s32 	%rd161, %r15;
	setp.le.s64 	%p2, %rd24, %rd161;
	@%p2 bra 	$L__BB566_5;
	cvta.to.global.u64 	%rd5, %rd12;
	cvta.to.global.u64 	%rd6, %rd13;
	mov.u32 	%r17, %tid.x;
	cvt.u64.u32 	%rd7, %r17;
	cvta.to.global.u64 	%rd8, %rd22;
	cvt.s64.s32 	%rd9, %r3;
$L__BB566_4:
	setp.eq.s64 	%p3, %rd17, 1;
	setp.eq.s64 	%p4, %rd16, 1;
	setp.eq.s64 	%p5, %rd15, 1;
	setp.eq.s64 	%p6, %rd14, 1;
	mad.lo.s64 	%rd32, %rd21, %rd161, %rd7;
	cvt.u32.u64 	%r18, %rd32;
	div.s32 	%r19, %r18, %r4;
	mul.lo.s32 	%r20, %r19, %r4;
	sub.s32 	%r21, %r18, %r20;
	div.s32 	%r22, %r21, %r5;
	mul.lo.s32 	%r23, %r22, %r5;
	sub.s32 	%r24, %r21, %r23;
	div.s32 	%r25, %r24, %r6;
	mul.lo.s32 	%r26, %r25, %r6;
	sub.s32 	%r27, %r24, %r26;
	selp.b32 	%r28, 0, %r19, %p6;
	selp.b32 	%r29, 0, %r22, %p5;
	selp.b32 	%r30, 0, %r25, %p4;
	selp.b32 	%r31, 0, %r27, %p3;
	mul.lo.s32 	%r32, %r8, %r28;
	mad.lo.s32 	%r33, %r9, %r29, %r32;
	mad.lo.s32 	%r34, %r10, %r30, %r33;
	mad.lo.s32 	%r35, %r11, %r31, %r34;
	shl.b64 	%rd33, %rd32, 32;
	shr.s64 	%rd34, %rd33, 30;
	add.s64 	%rd35, %rd5, %rd34;
	ld.global.f32 	%f5, [%rd35];
	cvt.s64.s32 	%rd36, %r35;
	add.s64 	%rd37, %rd6, %rd36;
	ld.global.u8 	%rs1, [%rd37];
	setp.eq.s16 	%p7, %rs1, 0;
	mul.f32 	%f6, %f5, %f4;
	selp.f32 	%f7, %f3, %f6, %p7;
	max.f32 	%f8, %f7, 0fFF800000;
	add.s64 	%rd38, %rd32, 32;
	cvt.u32.u64 	%r36, %rd38;
	div.s32 	%r37, %r36, %r4;
	mul.lo.s32 	%r38, %r37, %r4;
	sub.s32 	%r39, %r36, %r38;
	div.s32 	%r40, %r39, %r5;
	mul.lo.s32 	%r41, %r40, %r5;
	sub.s32 	%r42, %r39, %r41;
	div.s32 	%r43, %r42, %r6;
	mul.lo.s32 	%r44, %r43, %r6;
	sub.s32 	%r45, %r42, %r44;
	selp.b32 	%r46, 0, %r37, %p6;
	selp.b32 	%r47, 0, %r40, %p5;
	selp.b32 	%r48, 0, %r43, %p4;
	selp.b32 	%r49, 0, %r45, %p3;
	mul.lo.s32 	%r50, %r8, %r46;
	mad.lo.s32 	%r51, %r9, %r47, %r50;
	mad.lo.s32 	%r52, %r10, %r48, %r51;
	mad.lo.s32 	%r53, %r11, %r49, %r52;
	shl.b64 	%rd39, %rd38, 32;
	shr.s64 	%rd40, %rd39, 30;
	add.s64 	%rd41, %rd5, %rd40;
	ld.global.f32 	%f9, [%rd41];
	cvt.s64.s32 	%rd42, %r53;
	add.s64 	%rd43, %rd6, %rd42;
	ld.global.u8 	%rs2, [%rd43];
	setp.eq.s16 	%p8, %rs2, 0;
	mul.f32 	%f10, %f9, %f4;
	selp.f32 	%f11, %f3, %f10, %p8;
	max.f32 	%f12, %f8, %f11;
	add.s64 	%rd44, %rd32, 64;
	cvt.u32.u64 	%r54, %rd44;
	div.s32 	%r55, %r54, %r4;
	mul.lo.s32 	%r56, %r55, %r4;
	sub.s32 	%r57, %r54, %r56;
	div.s32 	%r58, %r57, %r5;
	mul.lo.s32 	%r59, %r58, %r5;
	sub.s32 	%r60, %r57, %r59;
	div.s32 	%r61, %r60, %r6;
	mul.lo.s32 	%r62, %r61, %r6;
	sub.s32 	%r63, %r60, %r62;
	selp.b32 	%r64, 0, %r55, %p6;
	selp.b32 	%r65, 0, %r58, %p5;
	selp.b32 	%r66, 0, %r61, %p4;
	selp.b32 	%r67, 0, %r63, %p3;
	mul.lo.s32 	%r68, %r8, %r64;
	mad.lo.s32 	%r69, %r9, %r65, %r68;
	mad.lo.s32 	%r70, %r10, %r66, %r69;
	mad.lo.s32 	%r71, %r11, %r67, %r70;
	shl.b64 	%rd45, %rd44, 32;
	shr.s64 	%rd46, %rd45, 30;
	add.s64 	%rd47, %rd5, %rd46;
	ld.global.f32 	%f13, [%rd47];
	cvt.s64.s32 	%rd48, %r71;
	add.s64 	%rd49, %rd6, %rd48;
	ld.global.u8 	%rs3, [%rd49];
	setp.eq.s16 	%p9, %rs3, 0;
	mul.f32 	%f14, %f13, %f4;
	selp.f32 	%f15, %f3, %f14, %p9;
	max.f32 	%f16, %f12, %f15;
	add.s64 	%rd50, %rd32, 96;
	cvt.u32.u64 	%r72, %rd50;
	div.s32 	%r73, %r72, %r4;
	mul.lo.s32 	%r74, %r73, %r4;
	sub.s32 	%r75, %r72, %r74;
	div.s32 	%r76, %r75, %r5;
	mul.lo.s32 	%r77, %r76, %r5;
	sub.s32 	%r78, %r75, %r77;
	div.s32 	%r79, %r78, %r6;
	mul.lo.s32 	%r80, %r79, %r6;
	sub.s32 	%r81, %r78, %r80;
	selp.b32 	%r82, 0, %r73, %p6;
	selp.b32 	%r83, 0, %r76, %p5;
	selp.b32 	%r84, 0, %r79, %p4;
	selp.b32 	%r85, 0, %r81, %p3;
	mul.lo.s32 	%r86, %r8, %r82;
	mad.lo.s32 	%r87, %r9, %r83, %r86;
	mad.lo.s32 	%r88, %r10, %r84, %r87;
	mad.lo.s32 	%r89, %r11, %r85, %r88;
	shl.b64 	%rd51, %rd50, 32;
	shr.s64 	%rd52, %rd51, 30;
	add.s64 	%rd53, %rd5, %rd52;
	ld.global.f32 	%f17, [%rd53];
	cvt.s64.s32 	%rd54, %r89;
	add.s64 	%rd55, %rd6, %rd54;
	ld.global.u8 	%rs4, [%rd55];
	setp.eq.s16 	%p10, %rs4, 0;
	mul.f32 	%f18, %f17, %f4;
	selp.f32 	%f19, %f3, %f18, %p10;
	max.f32 	%f20, %f16, %f19;
	add.s64 	%rd56, %rd32, 128;
	cvt.u32.u64 	%r90, %rd56;
	div.s32 	%r91, %r90, %r4;
	mul.lo.s32 	%r92, %r91, %r4;
	sub.s32 	%r93, %r90, %r92;
	div.s32 	%r94, %r93, %r5;
	mul.lo.s32 	%r95, %r94, %r5;
	sub.s32 	%r96, %r93, %r95;
	div.s32 	%r97, %r96, %r6;
	mul.lo.s32 	%r98, %r97, %r6;
	sub.s32 	%r99, %r96, %r98;
	selp.b32 	%r100, 0, %r91, %p6;
	selp.b32 	%r101, 0, %r94, %p5;
	selp.b32 	%r102, 0, %r97, %p4;
	selp.b32 	%r103, 0, %r99, %p3;
	mul.lo.s32 	%r104, %r8, %r100;
	mad.lo.s32 	%r105, %r9, %r101, %r104;
	mad.lo.s32 	%r106, %r10, %r102, %r105;
	mad.lo.s32 	%r107, %r11, %r103, %r106;
	shl.b64 	%rd57, %rd56, 32;
	shr.s64 	%rd58, %rd57, 30;
	add.s64 	%rd59, %rd5, %rd58;
	ld.global.f32 	%f21, [%rd59];
	cvt.s64.s32 	%rd60, %r107;
	add.s64 	%rd61, %rd6, %rd60;
	ld.global.u8 	%rs5, [%rd61];
	setp.eq.s16 	%p11, %rs5, 0;
	mul.f32 	%f22, %f21, %f4;
	selp.f32 	%f23, %f3, %f22, %p11;
	max.f32 	%f24, %f20, %f23;
	add.s64 	%rd62, %rd32, 160;
	cvt.u32.u64 	%r108, %rd62;
	div.s32 	%r109, %r108, %r4;
	mul.lo.s32 	%r110, %r109, %r4;
	sub.s32 	%r111, %r108, %r110;
	div.s32 	%r112, %r111, %r5;
	mul.lo.s32 	%r113, %r112, %r5;
	sub.s32 	%r114, %r111, %r113;
	div.s32 	%r115, %r114, %r6;
	mul.lo.s32 	%r116, %r115, %r6;
	sub.s32 	%r117, %r114, %r116;
	selp.b32 	%r118, 0, %r109, %p6;
	selp.b32 	%r119, 0, %r112, %p5;
	selp.b32 	%r120, 0, %r115, %p4;
	selp.b32 	%r121, 0, %r117, %p3;
	mul.lo.s32 	%r122, %r8, %r118;
	mad.lo.s32 	%r123, %r9, %r119, %r122;
	mad.lo.s32 	%r124, %r10, %r120, %r123;
	mad.lo.s32 	%r125, %r11, %r121, %r124;
	shl.b64 	%rd63, %rd62, 32;
	shr.s64 	%rd64, %rd63, 30;
	add.s64 	%rd65, %rd5, %rd64;
	ld.global.f32 	%f25, [%rd65];
	cvt.s64.s32 	%rd66, %r125;
	add.s64 	%rd67, %rd6, %rd66;
	ld.global.u8 	%rs6, [%rd67];
	setp.eq.s16 	%p12, %rs6, 0;
	mul.f32 	%f26, %f25, %f4;
	selp.f32 	%f27, %f3, %f26, %p12;
	max.f32 	%f28, %f24, %f27;
	add.s64 	%rd68, %rd32, 192;
	cvt.u32.u64 	%r126, %rd68;
	div.s32 	%r127, %r126, %r4;
	mul.lo.s32 	%r128, %r127, %r4;
	sub.s32 	%r129, %r126, %r128;
	div.s32 	%r130, %r129, %r5;
	mul.lo.s32 	%r131, %r130, %r5;
	sub.s32 	%r132, %r129, %r131;
	div.s32 	%r133, %r132, %r6;
	mul.lo.s32 	%r134, %r133, %r6;
	sub.s32 	%r135, %r132, %r134;
	selp.b32 	%r136, 0, %r127, %p6;
	selp.b32 	%r137, 0, %r130, %p5;
	selp.b32 	%r138, 0, %r133, %p4;
	selp.b32 	%r139, 0, %r135, %p3;
	mul.lo.s32 	%r140, %r8, %r136;
	mad.lo.s32 	%r141, %r9, %r137, %r140;
	mad.lo.s32 	%r142, %r10, %r138, %r141;
	mad.lo.s32 	%r143, %r11, %r139, %r142;
	shl.b64 	%rd69, %rd68, 32;
	shr.s64 	%rd70, %rd69, 30;
	add.s64 	%rd71, %rd5, %rd70;
	ld.global.f32 	%f29, [%rd71];
	cvt.s64.s32 	%rd72, %r143;
	add.s64 	%rd73, %rd6, %rd72;
	ld.global.u8 	%rs7, [%rd73];
	setp.eq.s16 	%p13, %rs7, 0;
	mul.f32 	%f30, %f29, %f4;
	selp.f32 	%f31, %f3, %f30, %p13;
	max.f32 	%f32, %f28, %f31;
	add.s64 	%rd74, %rd32, 224;
	cvt.u32.u64 	%r144, %rd74;
	div.s32 	%r145, %r144, %r4;
	mul.lo.s32 	%r146, %r145, %r4;
	sub.s32 	%r147, %r144, %r146;
	div.s32 	%r148, %r147, %r5;
	mul.lo.s32 	%r149, %r148, %r5;
	sub.s32 	%r150, %r147, %r149;
	div.s32 	%r151, %r150, %r6;
	mul.lo.s32 	%r152, %r151, %r6;
	sub.s32 	%r153, %r150, %r152;
	selp.b32 	%r154, 0, %r145, %p6;
	selp.b32 	%r155, 0, %r148, %p5;
	selp.b32 	%r156, 0, %r151, %p4;
	selp.b32 	%r157, 0, %r153, %p3;
	mul.lo.s32 	%r158, %r8, %r154;
	mad.lo.s32 	%r159, %r9, %r155, %r158;
	mad.lo.s32 	%r160, %r10, %r156, %r159;
	mad.lo.s32 	%r161, %r11, %r157, %r160;
	shl.b64 	%rd75, %rd74, 32;
	shr.s64 	%rd76, %rd75, 30;
	add.s64 	%rd77, %rd5, %rd76;
	ld.global.f32 	%f33, [%rd77];
	cvt.s64.s32 	%rd78, %r161;
	add.s64 	%rd79, %rd6, %rd78;
	ld.global.u8 	%rs8, [%rd79];
	setp.eq.s16 	%p14, %rs8, 0;
	mul.f32 	%f34, %f33, %f4;
	selp.f32 	%f35, %f3, %f34, %p14;
	max.f32 	%f36, %f32, %f35;
	add.s64 	%rd80, %rd32, 256;
	cvt.u32.u64 	%r162, %rd80;
	div.s32 	%r163, %r162, %r4;
	mul.lo.s32 	%r164, %r163, %r4;
	sub.s32 	%r165, %r162, %r164;
	div.s32 	%r166, %r165, %r5;
	mul.lo.s32 	%r167, %r166, %r5;
	sub.s32 	%r168, %r165, %r167;
	div.s32 	%r169, %r168, %r6;
	mul.lo.s32 	%r170, %r169, %r6;
	sub.s32 	%r171, %r168, %r170;
	selp.b32 	%r172, 0, %r163, %p6;
	selp.b32 	%r173, 0, %r166, %p5;
	selp.b32 	%r174, 0, %r169, %p4;
	selp.b32 	%r175, 0, %r171, %p3;
	mul.lo.s32 	%r176, %r8, %r172;
	mad.lo.s32 	%r177, %r9, %r173, %r176;
	mad.lo.s32 	%r178, %r10, %r174, %r177;
	mad.lo.s32 	%r179, %r11, %r175, %r178;
	shl.b64 	%rd81, %rd80, 32;
	shr.s64 	%rd82, %rd81, 30;
	add.s64 	%rd83, %rd5, %rd82;
	ld.global.f32 	%f37, [%rd83];
	cvt.s64.s32 	%rd84, %r179;
	add.s64 	%rd85, %rd6, %rd84;
	ld.global.u8 	%rs9, [%rd85];
	setp.eq.s16 	%p15, %rs9, 0;
	mul.f32 	%f38, %f37, %f4;
	selp.f32 	%f39, %f3, %f38, %p15;
	max.f32 	%f40, %f36, %f39;
	add.s64 	%rd86, %rd32, 288;
	cvt.u32.u64 	%r180, %rd86;
	div.s32 	%r181, %r180, %r4;
	mul.lo.s32 	%r182, %r181, %r4;
	sub.s32 	%r183, %r180, %r182;
	div.s32 	%r184, %r183, %r5;
	mul.lo.s32 	%r185, %r184, %r5;
	sub.s32 	%r186, %r183, %r185;
	div.s32 	%r187, %r186, %r6;
	mul.lo.s32 	%r188, %r187, %r6;
	sub.s32 	%r189, %r186, %r188;
	selp.b32 	%r190, 0, %r181, %p6;
	selp.b32 	%r191, 0, %r184, %p5;
	selp.b32 	%r192, 0, %r187, %p4;
	selp.b32 	%r193, 0, %r189, %p3;
	mul.lo.s32 	%r194, %r8, %r190;
	mad.lo.s32 	%r195, %r9, %r191, %r194;
	mad.lo.s32 	%r196, %r10, %r192, %r195;
	mad.lo.s32 	%r197, %r11, %r193, %r196;
	shl.b64 	%rd87, %rd86, 32;
	shr.s64 	%rd88, %rd87, 30;
	add.s64 	%rd89, %rd5, %rd88;
	ld.global.f32 	%f41, [%rd89];
	cvt.s64.s32 	%rd90, %r197;
	add.s64 	%rd91, %rd6, %rd90;
	ld.global.u8 	%rs10, [%rd91];
	setp.eq.s16 	%p16, %rs10, 0;
	mul.f32 	%f42, %f41, %f4;
	selp.f32 	%f43, %f3, %f42, %p16;
	max.f32 	%f44, %f40, %f43;
	add.s64 	%rd92, %rd32, 320;
	cvt.u32.u64 	%r198, %rd92;
	div.s32 	%r199, %r198, %r4;
	mul.lo.s32 	%r200, %r199, %r4;
	sub.s32 	%r201, %r198, %r200;
	div.s32 	%r202, %r201, %r5;
	mul.lo.s32 	%r203, %r202, %r5;
	sub.s32 	%r204, %r201, %r203;
	div.s32 	%r205, %r204, %r6;
	mul.lo.s32 	%r206, %r205, %r6;
	sub.s32 	%r207, %r204, %r206;
	selp.b32 	%r208, 0, %r199, %p6;
	selp.b32 	%r209, 0, %r202, %p5;
	selp.b32 	%r210, 0, %r205, %p4;
	selp.b32 	%r211, 0, %r207, %p3;
	mul.lo.s32 	%r212, %r8, %r208;
	mad.lo.s32 	%r213, %r9, %r209, %r212;
	mad.lo.s32 	%r214, %r10, %r210, %r213;
	mad.lo.s32 	%r215, %r11, %r211, %r214;
	shl.b64 	%rd93, %rd92, 32;
	shr.s64 	%rd94, %rd93, 30;
	add.s64 	%rd95, %rd5, %rd94;
	ld.global.f32 	%f45, [%rd95];
	cvt.s64.s32 	%rd96, %r215;
	add.s64 	%rd97, %rd6, %rd96;
	ld.global.u8 	%rs11, [%rd97];
	setp.eq.s16 	%p17, %rs11, 0;
	mul.f32 	%f46, %f45, %f4;
	selp.f32 	%f47, %f3, %f46, %p17;
	max.f32 	%f48, %f44, %f47;
	add.s64 	%rd98, %rd32, 352;
	cvt.u32.u64 	%r216, %rd98;
	div.s32 	%r217, %r216, %r4;
	mul.lo.s32 	%r218, %r217, %r4;
	sub.s32 	%r219, %r216, %r218;
	div.s32 	%r220, %r219, %r5;
	mul.lo.s32 	%r221, %r220, %r5;
	sub.s32 	%r222, %r219, %r221;
	div.s32 	%r223, %r222, %r6;
	mul.lo.s32 	%r224, %r223, %r6;
	sub.s32 	%r225, %r222, %r224;
	selp.b32 	%r226, 0, %r217, %p6;
	selp.b32 	%r227, 0, %r220, %p5;
	selp.b32 	%r228, 0, %r223, %p4;
	selp.b32 	%r229, 0, %r225, %p3;
	mul.lo.s32 	%r230, %r8, %r226;
	mad.lo.s32 	%r231, %r9, %r227, %r230;
	mad.lo.s32 	%r232, %r10, %r228, %r231;
	mad.lo.s32 	%r233, %r11, %r229, %r232;
	shl.b64 	%rd99, %rd98, 32;
	shr.s64 	%rd100, %rd99, 30;
	add.s64 	%rd101, %rd5, %rd100;
	ld.global.f32 	%f49, [%rd101];
	cvt.s64.s32 	%rd102, %r233;
	add.s64 	%rd103, %rd6, %rd102;
	ld.global.u8 	%rs12, [%rd103];
	setp.eq.s16 	%p18, %rs12, 0;
	mul.f32 	%f50, %f49, %f4;
	selp.f32 	%f51, %f3, %f50, %p18;
	max.f32 	%f52, %f48, %f51;
	add.s64 	%rd104, %rd32, 384;
	cvt.u32.u64 	%r234, %rd104;
	div.s32 	%r235, %r234, %r4;
	mul.lo.s32 	%r236, %r235, %r4;
	sub.s32 	%r237, %r234, %r236;
	div.s32 	%r238, %r237, %r5;
	mul.lo.s32 	%r239, %r238, %r5;
	sub.s32 	%r240, %r237, %r239;
	div.s32 	%r241, %r240, %r6;
	mul.lo.s32 	%r242, %r241, %r6;
	sub.s32 	%r243, %r240, %r242;
	selp.b32 	%r244, 0, %r235, %p6;
	selp.b32 	%r245, 0, %r238, %p5;
	selp.b32 	%r246, 0, %r241, %p4;
	selp.b32 	%r247, 0, %r243, %p3;
	mul.lo.s32 	%r248, %r8, %r244;
	mad.lo.s32 	%r249, %r9, %r245, %r248;
	mad.lo.s32 	%r250, %r10, %r246, %r249;
	mad.lo.s32 	%r251, %r11, %r247, %r250;
	shl.b64 	%rd105, %rd104, 32;
	shr.s64 	%rd106, %rd105, 30;
	add.s64 	%rd107, %rd5, %rd106;
	ld.global.f32 	%f53, [%rd107];
	cvt.s64.s32 	%rd108, %r251;
	add.s64 	%rd109, %rd6, %rd108;
	ld.global.u8 	%rs13, [%rd109];
	setp.eq.s16 	%p19, %rs13, 0;
	mul.f32 	%f54, %f53, %f4;
	selp.f32 	%f55, %f3, %f54, %p19;
	max.f32 	%f56, %f52, %f55;
	add.s64 	%rd110, %rd32, 416;
	cvt.u32.u64 	%r252, %rd110;
	div.s32 	%r253, %r252, %r4;
	mul.lo.s32 	%r254, %r253, %r4;
	sub.s32 	%r255, %r252, %r254;
	div.s32 	%r256, %r255, %r5;
	mul.lo.s32 	%r257, %r256, %r5;
	sub.s32 	%r258, %r255, %r257;
	div.s32 	%r259, %r258, %r6;
	mul.lo.s32 	%r260, %r259, %r6;
	sub.s32 	%r261, %r258, %r260;
	selp.b32 	%r262, 0, %r253, %p6;
	selp.b32 	%r263, 0, %r256, %p5;
	selp.b32 	%r264, 0, %r259, %p4;
	selp.b32 	%r265, 0, %r261, %p3;
	mul.lo.s32 	%r266, %r8, %r262;
	mad.lo.s32 	%r267, %r9, %r263, %r266;
	mad.lo.s32 	%r268, %r10, %r264, %r267;
	mad.lo.s32 	%r269, %r11, %r265, %r268;
	shl.b64 	%rd111, %rd110, 32;
	shr.s64 	%rd112, %rd111, 30;
	add.s64 	%rd113, %rd5, %rd112;
	ld.global.f32 	%f57, [%rd113];
	cvt.s64.s32 	%rd114, %r269;
	add.s64 	%rd115, %rd6, %rd114;
	ld.global.u8 	%rs14, [%rd115];
	setp.eq.s16 	%p20, %rs14, 0;
	mul.f32 	%f58, %f57, %f4;
	selp.f32 	%f59, %f3, %f58, %p20;
	max.f32 	%f60, %f56, %f59;
	add.s64 	%rd116, %rd32, 448;
	cvt.u32.u64 	%r270, %rd116;
	div.s32 	%r271, %r270, %r4;
	mul.lo.s32 	%r272, %r271, %r4;
	sub.s32 	%r273, %r270, %r272;
	div.s32 	%r274, %r273, %r5;
	mul.lo.s32 	%r275, %r274, %r5;
	sub.s32 	%r276, %r273, %r275;
	div.s32 	%r277, %r276, %r6;
	mul.lo.s32 	%r278, %r277, %r6;
	sub.s32 	%r279, %r276, %r278;
	selp.b32 	%r280, 0, %r271, %p6;
	selp.b32 	%r281, 0, %r274, %p5;
	selp.b32 	%r282, 0, %r277, %p4;
	selp.b32 	%r283, 0, %r279, %p3;
	mul.lo.s32 	%r284, %r8, %r280;
	mad.lo.s32 	%r285, %r9, %r281, %r284;
	mad.lo.s32 	%r286, %r10, %r282, %r285;
	mad.lo.s32 	%r287, %r11, %r283, %r286;
	shl.b64 	%rd117, %rd116, 32;
	shr.s64 	%rd118, %rd117, 30;
	add.s64 	%rd119, %rd5, %rd118;
	ld.global.f32 	%f61, [%rd119];
	cvt.s64.s32 	%rd120, %r287;
	add.s64 	%rd121, %rd6, %rd120;
	ld.global.u8 	%rs15, [%rd121];
	setp.eq.s16 	%p21, %rs15, 0;
	mul.f32 	%f62, %f61, %f4;
	selp.f32 	%f63, %f3, %f62, %p21;
	max.f32 	%f64, %f60, %f63;
	add.s64 	%rd122, %rd32, 480;
	cvt.u32.u64 	%r288, %rd122;
	div.s32 	%r289, %r288, %r4;
	mul.lo.s32 	%r290, %r289, %r4;
	sub.s32 	%r291, %r288, %r290;
	div.s32 	%r292, %r291, %r5;
	mul.lo.s32 	%r293, %r292, %r5;
	sub.s32 	%r294, %r291, %r293;
	div.s32 	%r295, %r294, %r6;
	mul.lo.s32 	%r296, %r295, %r6;
	sub.s32 	%r297, %r294, %r296;
	selp.b32 	%r298, 0, %r289, %p6;
	selp.b32 	%r299, 0, %r292, %p5;
	selp.b32 	%r300, 0, %r295, %p4;
	selp.b32 	%r301, 0, %r297, %p3;
	mul.lo.s32 	%r302, %r8, %r298;
	mad.lo.s32 	%r303, %r9, %r299, %r302;
	mad.lo.s32 	%r304, %r10, %r300, %r303;
	mad.lo.s32 	%r305, %r11, %r301, %r304;
	shl.b64 	%rd123, %rd122, 32;
	shr.s64 	%rd124, %rd123, 30;
	add.s64 	%rd125, %rd5, %rd124;
	ld.global.f32 	%f65, [%rd125];
	cvt.s64.s32 	%rd126, %r305;
	add.s64 	%rd127, %rd6, %rd126;
	ld.global.u8 	%rs16, [%rd127];
	setp.eq.s16 	%p22, %rs16, 0;
	mul.f32 	%f66, %f65, %f4;
	selp.f32 	%f67, %f3, %f66, %p22;
	max.f32 	%f68, %f64, %f67;
	add.s64 	%rd128, %rd32, 512;
	cvt.u32.u64 	%r306, %rd128;
	div.s32 	%r307, %r306, %r4;
	mul.lo.s32 	%r308, %r307, %r4;
	sub.s32 	%r309, %r306, %r308;
	div.s32 	%r310, %r309, %r5;
	mul.lo.s32 	%r311, %r310, %r5;
	sub.s32 	%r312, %r309, %r311;
	div.s32 	%r313, %r312, %r6;
	mul.lo.s32 	%r314, %r313, %r6;
	sub.s32 	%r315, %r312, %r314;
	selp.b32 	%r316, 0, %r307, %p6;
	selp.b32 	%r317, 0, %r310, %p5;
	selp.b32 	%r318, 0, %r313, %p4;
	selp.b32 	%r319, 0, %r315, %p3;
	mul.lo.s32 	%r320, %r8, %r316;
	mad.lo.s32 	%r321, %r9, %r317, %r320;
	mad.lo.s32 	%r322, %r10, %r318, %r321;
	mad.lo.s32 	%r323, %r11, %r319, %r322;
	shl.b64 	%rd129, %rd128, 32;
	shr.s64 	%rd130, %rd129, 30;
	add.s64 	%rd131, %rd5, %rd130;
	ld.global.f32 	%f69, [%rd131];
	cvt.s64.s32 	%rd132, %r323;
	add.s64 	%rd133, %rd6, %rd132;
	ld.global.u8 	%rs17, [%rd133];
	setp.eq.s16 	%p23, %rs17, 0;
	mul.f32 	%f70, %f69, %f4;
	selp.f32 	%f71, %f3, %f70, %p23;
	max.f32 	%f72, %f68, %f71;
	add.s64 	%rd134, %rd32, 544;
	cvt.u32.u64 	%r324, %rd134;
	div.s32 	%r325, %r324, %r4;
	mul.lo.s32 	%r326, %r325, %r4;
	sub.s32 	%r327, %r324, %r326;
	div.s32 	%r328, %r327, %r5;
	mul.lo.s32 	%r329, %r328, %r5;
	sub.s32 	%r330, %r327, %r329;
	div.s32 	%r331, %r330, %r6;
	mul.lo.s32 	%r332, %r331, %r6;
	sub.s32 	%r333, %r330, %r332;
	selp.b32 	%r334, 0, %r325, %p6;
	selp.b32 	%r335, 0, %r328, %p5;
	selp.b32 	%r336, 0, %r331, %p4;
	selp.b32 	%r337, 0, %r333, %p3;
	mul.lo.s32 	%r338, %r8, %r334;
	mad.lo.s32 	%r339, %r9, %r335, %r338;
	mad.lo.s32 	%r340, %r10, %r336, %r339;
	mad.lo.s32 	%r341, %r11, %r337, %r340;
	shl.b64 	%rd135, %rd134, 32;
	shr.s64 	%rd136, %rd135, 30;
	add.s64 	%rd137, %rd5, %rd136;
	ld.global.f32 	%f73, [%rd137];
	cvt.s64.s32 	%rd138, %r341;
	add.s64 	%rd139, %rd6, %rd138;
	ld.global.u8 	%rs18, [%rd139];
	setp.eq.s16 	%p24, %rs18, 0;
	mul.f32 	%f74, %f73, %f4;
	selp.f32 	%f75, %f3, %f74, %p24;
	max.f32 	%f76, %f72, %f75;
	add.s64 	%rd140, %rd32, 576;
	cvt.u32.u64 	%r342, %rd140;
	div.s32 	%r343, %r342, %r4;
	mul.lo.s32 	%r344, %r343, %r4;
	sub.s32 	%r345, %r342, %r344;
	div.s32 	%r346, %r345, %r5;
	mul.lo.s32 	%r347, %r346, %r5;
	sub.s32 	%r348, %r345, %r347;
	div.s32 	%r349, %r348, %r6;
	mul.lo.s32 	%r350, %r349, %r6;
	sub.s32 	%r351, %r348, %r350;
	selp.b32 	%r352, 0, %r343, %p6;
	selp.b32 	%r353, 0, %r346, %p5;
	selp.b32 	%r354, 0, %r349, %p4;
	selp.b32 	%r355, 0, %r351, %p3;
	mul.lo.s32 	%r356, %r8, %r352;
	mad.lo.s32 	%r357, %r9, %r353, %r356;
	mad.lo.s32 	%r358, %r10, %r354, %r357;
	mad.lo.s32 	%r359, %r11, %r355, %r358;
	shl.b64 	%rd141, %rd140, 32;
	shr.s64 	%rd142, %rd141, 30;
	add.s64 	%rd143, %rd5, %rd142;
	ld.global.f32 	%f77, [%rd143];
	cvt.s64.s32 	%rd144, %r359;
	add.s64 	%rd145, %rd6, %rd144;
	ld.global.u8 	%rs19, [%rd145];
	setp.eq.s16 	%p25, %rs19, 0;
	mul.f32 	%f78, %f77, %f4;
	selp.f32 	%f79, %f3, %f78, %p25;
	max.f32 	%f80, %f76, %f79;
	add.s64 	%rd146, %rd32, 608;
	cvt.u32.u64 	%r360, %rd146;
	div.s32 	%r361, %r360, %r4;
	mul.lo.s32 	%r362, %r361, %r4;
	sub.s32 	%r363, %r360, %r362;
	div.s32 	%r364, %r363, %r5;
	mul.lo.s32 	%r365, %r364, %r5;
	sub.s32 	%r366, %r363, %r365;
	div.s32 	%r367, %r366, %r6;
	mul.lo.s32 	%r368, %r367, %r6;
	sub.s32 	%r369, %r366, %r368;
	selp.b32 	%r370, 0, %r361, %p6;
	selp.b32 	%r371, 0, %r364, %p5;
	selp.b32 	%r372, 0, %r367, %p4;
	selp.b32 	%r373, 0, %r369, %p3;
	mul.lo.s32 	%r374, %r8, %r370;
	mad.lo.s32 	%r375, %r9, %r371, %r374;
	mad.lo.s32 	%r376, %r10, %r372, %r375;
	mad.lo.s32 	%r377, %r11, %r373, %r376;
	shl.b64 	%rd147, %rd146, 32;
	shr.s64 	%rd148, %rd147, 30;
	add.s64 	%rd149, %rd5, %rd148;
	ld.global.f32 	%f81, [%rd149];
	cvt.s64.s32 	%rd150, %r377;
	add.s64 	%rd151, %rd6, %rd150;
	ld.global.u8 	%rs20, [%rd151];
	setp.eq.s16 	%p26, %rs20, 0;
	mul.f32 	%f82, %f81, %f4;
	selp.f32 	%f83, %f3, %f82, %p26;
	max.f32 	%f84, %f80, %f83;
	add.s64 	%rd152, %rd32, 640;
	cvt.u32.u64 	%r378, %rd152;
	div.s32 	%r379, %r378, %r4;
	mul.lo.s32 	%r380, %r379, %r4;
	sub.s32 	%r381, %r378, %r380;
	div.s32 	%r382, %r381, %r5;
	mul.lo.s32 	%r383, %r382, %r5;
	sub.s32 	%r384, %r381, %r383;
	div.s32 	%r385, %r384, %r6;
	mul.lo.s32 	%r386, %r385, %r6;
	sub.s32 	%r387, %r384, %r386;
	selp.b32 	%r388, 0, %r379, %p6;
	selp.b32 	%r389, 0, %r382, %p5;
	selp.b32 	%r390, 0, %r385, %p4;
	selp.b32 	%r391, 0, %r387, %p3;
	mul.lo.s32 	%r392, %r8, %r388;
	mad.lo.s32 	%r393, %r9, %r389, %r392;
	mad.lo.s32 	%r394, %r10, %r390, %r393;
	mad.lo.s32 	%r395, %r11, %r391, %r394;
	shl.b64 	%rd153, %rd152, 32;
	shr.s64 	%rd154, %rd153, 30;
	add.s64 	%rd155, %rd5, %rd154;
	ld.global.f32 	%f85, [%rd155];
	cvt.s64.s32 	%rd156, %r395;
	add.s64 	%rd157, %rd6, %rd156;
	ld.global.u8 	%rs21, [%rd157];
	setp.eq.s16 	%p27, %rs21, 0;
	mul.f32 	%f86, %f85, %f4;
	selp.f32 	%f87, %f3, %f86, %p27;
	max.f32 	%f88, %f84, %f87;
	mov.b32 	%r396, %f88;
	shfl.sync.bfly.b32	%r397|%p28, %r396, 16, 31, -1;
	mov.b32 	%f89, %r397;
	max.f32 	%f90, %f88, %f89;
	mov.b32 	%r398, %f90;
	shfl.sync.bfly.b32	%r399|%p29, %r398, 8, 31, -1;
	mov.b32 	%f91, %r399;
	max.f32 	%f92, %f90, %f91;
	mov.b32 	%r400, %f92;
	shfl.sync.bfly.b32	%r401|%p30, %r400, 4, 31, -1;
	mov.b32 	%f93, %r401;
	max.f32 	%f94, %f92, %f93;
	mov.b32 	%r402, %f94;
	shfl.sync.bfly.b32	%r403|%p31, %r402, 2, 31, -1;
	mov.b32 	%f95, %r403;
	max.f32 	%f96, %f94, %f95;
	mov.b32 	%r404, %f96;
	shfl.sync.bfly.b32	%r405|%p32, %r404, 1, 31, -1;
	mov.b32 	%f97, %r405;
	max.f32 	%f98, %f96, %f97;
	sub.f32 	%f99, %f7, %f98;
	fma.rn.f32 	%f100, %f99, 0f3BBB989D, 0f3F000000;
	cvt.sat.f32.f32 	%f101, %f100;
	mov.f32 	%f102, 0f4B400001;
	mov.f32 	%f103, 0f437C0000;
	fma.rm.f32 	%f104, %f101, %f103, %f102;
	add.f32 	%f105, %f104, 0fCB40007F;
	neg.f32 	%f106, %f105;
	fma.rn.f32 	%f107, %f99, 0f3FB8AA3B, %f106;
	fma.rn.f32 	%f108, %f99, 0f32A57060, %f107;
	mov.b32 	%r406, %f104;
	shl.b32 	%r407, %r406, 23;
	mov.b32 	%f109, %r407;
	ex2.approx.ftz.f32 	%f110, %f108;
	mul.f32 	%f111, %f110, %f109;
	add.f32 	%f112, %f111, 0f00000000;
	sub.f32 	%f113, %f11, %f98;
	fma.rn.f32 	%f114, %f113, 0f3BBB989D, 0f3F000000;
	cvt.sat.f32.f32 	%f115, %f114;
	fma.rm.f32 	%f116, %f115, %f103, %f102;
	add.f32 	%f117, %f116, 0fCB40007F;
	neg.f32 	%f118, %f117;
	fma.rn.f32 	%f119, %f113, 0f3FB8AA3B, %f118;
	fma.rn.f32 	%f120, %f113, 0f32A57060, %f119;
	mov.b32 	%r408, %f116;
	shl.b32 	%r409, %r408, 23;
	mov.b32 	%f121, %r409;
	ex2.approx.ftz.f32 	%f122, %f120;
	mul.f32 	%f123, %f122, %f121;
	add.f32 	%f124, %f112, %f123;
	sub.f32 	%f125, %f15, %f98;
	fma.rn.f32 	%f126, %f125, 0f3BBB989D, 0f3F000000;
	cvt.sat.f32.f32 	%f127, %f126;
	fma.rm.f32 	%f128, %f127, %f103, %f102;
	add.f32 	%f129, %f128, 0fCB40007F;
	neg.f32 	%f130, %f129;
	fma.rn.f32 	%f131, %f125, 0f3FB8AA3B, %f130;
	fma.rn.f32 	%f132, %f125, 0f32A57060, %f131;
	mov.b32 	%r410, %f128;
	shl.b32 	%r411, %r410, 23;
	mov.b32 	%f133, %r411;
	ex2.approx.ftz.f32 	%f134, %f132;
	mul.f32 	%f135, %f134, %f133;
	add.f32 	%f136, %f124, %f135;
	sub.f32 	%f137, %f19, %f98;
	fma.rn.f32 	%f138, %f137, 0f3BBB989D, 0f3F000000;
	cvt.sat.f32.f32 	%f139, %f138;
	fma.rm.f32 	%f140, %f139, %f103, %f102;
	add.f32 	%f141, %f140, 0fCB40007F;
	neg.f32 	%f142, %f141;
	fma.rn.f32 	%f143, %f137, 0f3FB8AA3B, %f142;
	fma.rn.f32 	%f144, %f137, 0f32A57060, %f143;
	mov.b32 	%r412, %f140;
	shl.b32 	%r413, %r412, 23;
	mov.b32 	%f145, %r413;
	ex2.approx.ftz.f32 	%f146, %f144;
	mul.f32 	%f147, %f146, %f145;
	add.f32 	%f148, %f136, %f147;
	sub.f32 	%f149, %f23, %f98;
	fma.rn.f32 	%f150, %f149, 0f3BBB989D, 0f3F000000;
	cvt.sat.f32.f32 	%f151, %f150;
	fma.rm.f32 	%f152, %f151, %f103, %f102;
	add.f32 	%f153, %f152, 0fCB40007F;
	neg.f32 	%f154, %f153;
	fma.rn.f32 	%f155, %f149, 0f3FB8AA3B, %f154;
	fma.rn.f32 	%f156, %f149, 0f32A57060, %f155;
	mov.b32 	%r414, %f152;
	shl.b32 	%r415, %r414, 23;
	mov.b32 	%f157, %r415;
	ex2.approx.ftz.f32 	%f158, %f156;
	mul.f32 	%f159, %f158, %f157;
	add.f32 	%f160, %f148, %f159;
	sub.f32 	%f161, %f27, %f98;
	fma.rn.f32 	%f162, %f161, 0f3BBB989D, 0f3F000000;
	cvt.sat.f32.f32 	%f163, %f162;
	fma.rm.f32 	%f164, %f163, %f103, %f102;
	add.f32 	%f165, %f164, 0fCB40007F;
	neg.f32 	%f166, %f165;
	fma.rn.f32 	%f167, %f161, 0f3FB8AA3B, %f166;
	fma.rn.f32 	%f168, %f161, 0f32A57060, %f167;
	mov.b32 	%r416, %f164;
	shl.b32 	%r417, %r416, 23;
	mov.b32 	%f169, %r417;
	ex2.approx.ftz.f32 	%f170, %f168;
	mul.f32 	%f171, %f170, %f169;
	add.f32 	%f172, %f160, %f171;
	sub.f32 	%f173, %f31, %f98;
	fma.rn.f32 	%f174, %f173, 0f3BBB989D, 0f3F000000;
	cvt.sat.f32.f32 	%f175, %f174;
	fma.rm.f32 	%f176, %f175, %f103, %f102;
	add.f32 	%f177, %f176, 0fCB40007F;
	neg.f32 	%f178, %f177;
	fma.rn.f32 	%f179, %f173, 0f3FB8AA3B, %f178;
	fma.rn.f32 	%f180, %f173, 0f32A57060, %f179;
	mov.b32 	%r418, %f176;
	shl.b32 	%r419, %r418, 23;
	mov.b32 	%f181, %r419;
	ex2.approx.ftz.f32 	%f182, %f180;
	mul.f32 	%f183, %f182, %f181;
	add.f32 	%f184, %f172, %f183;
	sub.f32 	%f185, %f35, %f98;
	fma.rn.f32 	%f186, %f185, 0f3BBB989D, 0f3F000000;
	cvt.sat.f32.f32 	%f187, %f186;
	fma.rm.f32 	%f188, %f187, %f103, %f102;
	add.f32 	%f189, %f188, 0fCB40007F;
	neg.f32 	%f190, %f189;
	fma.rn.f32 	%f191, %f185, 0f3FB8AA3B, %f190;
	fma.rn.f32 	%f192, %f185, 0f32A57060, %f191;
	mov.b32 	%r420, %f188;
	shl.b32 	%r421, %r420, 23;
	mov.b32 	%f193, %r421;
	ex2.approx.ftz.f32 	%f194, %f192;
	mul.f32 	%f195, %f194, %f193;
	add.f32 	%f196, %f184, %f195;
	sub.f32 	%f197, %f39, %f98;
	fma.rn.f32 	%f198, %f197, 0f3BBB989D, 0f3F000000;
	cvt.sat.f32.f32 	%f199, %f198;
	fma.rm.f32 	%f200, %f199, %f103, %f102;
	add.f32 	%f201, %f200, 0fCB40007F;
	neg.f32 	%f202, %f201;
	fma.rn.f32 	%f203, %f197, 0f3FB8AA3B, %f202;
	fma.rn.f32 	%f204, %f197, 0f32A57060, %f203;
	mov.b32 	%r422, %f200;
	shl.b32 	%r423, %r422, 23;
	mov.b32 	%f205, %r423;
	ex2.approx.ftz.f32 	%f206, %f204;
	mul.f32 	%f207, %f206, %f205;
	add.f32 	%f208, %f196, %f207;
	sub.f32 	%f209, %f43, %f98;
	fma.rn.f32 	%f210, %f209, 0f3BBB989D, 0f3F000000;
	cvt.sat.f32.f32 	%f211, %f210;
	fma.rm.f32 	%f212, %f211, %f103, %f102;
	add.f32 	%f213, %f212, 0fCB40007F;
	neg.f32 	%f214, %f213;
	fma.rn.f32 	%f215, %f209, 0f3FB8AA3B, %f214;
	fma.rn.f32 	%f216, %f209, 0f32A57060, %f215;
	mov.b32 	%r424, %f212;
	shl.b32 	%r425, %r424, 23;
	mov.b32 	%f217, %r425;
	ex2.approx.ftz.f32 	%f218, %f216;
	mul.f32 	%f219, %f218, %f217;
	add.f32 	%f220, %f208, %f219;
	sub.f32 	%f221, %f47, %f98;
	fma.rn.f32 	%f222, %f221, 0f3BBB989D, 0f3F000000;
	cvt.sat.f32.f32 	%f223, %f222;
	fma.rm.f32 	%f224, %f223, %f103, %f102;
	add.f32 	%f225, %f224, 0fCB40007F;
	neg.f32 	%f226, %f225;
	fma.rn.f32 	%f227, %f221, 0f3FB8AA3B, %f226;
	fma.rn.f32 	%f228, %f221, 0f32A57060, %f227;
	mov.b32 	%r426, %f224;
	shl.b32 	%r427, %r426, 23;
	mov.b32 	%f229, %r427;
	ex2.approx.ftz.f32 	%f230, %f228;
	mul.f32 	%f231, %f230, %f229;
	add.f32 	%f232, %f220, %f231;
	sub.f32 	%f233, %f51, %f98;
	fma.rn.f32 	%f234, %f233, 0f3BBB989D, 0f3F000000;
	cvt.sat.f32.f32 	%f235, %f234;
	fma.rm.f32 	%f236, %f235, %f103, %f102;
	add.f32 	%f237, %f236, 0fCB40007F;
	neg.f32 	%f238, %f237;
	fma.rn.f32 	%f239, %f233, 0f3FB8AA3B, %f238;
	fma.rn.f32 	%f240, %f233, 0f32A57060, %f239;
	mov.b32 	%r428, %f236;
	shl.b32 	%r429, %r428, 23;
	mov.b32 	%f241, %r429;
	ex2.approx.ftz.f32 	%f242, %f240;
	mul.f32 	%f243, %f242, %f241;
	add.f32 	%f244, %f232, %f243;
	sub.f32 	%f245, %f55, %f98;
	fma.rn.f32 	%f246, %f245, 0f3BBB989D, 0f3F000000;
	cvt.sat.f32.f32 	%f247, %f246;
	fma.rm.f32 	%f248, %f247, %f103, %f102;
	add.f32 	%f249, %f248, 0fCB40007F;
	neg.f32 	%f250, %f249;
	fma.rn.f32 	%f251, %f245, 0f3FB8AA3B, %f250;
	fma.rn.f32 	%f252, %f245, 0f32A57060, %f251;
	mov.b32 	%r430, %f248;
	shl.b32 	%r431, %r430, 23;
	mov.b32 	%f253, %r431;
	ex2.approx.ftz.f32 	%f254, %f252;
	mul.f32 	%f255, %f254, %f253;
	add.f32 	%f256, %f244, %f255;
	sub.f32 	%f257, %f59, %f98;
	fma.rn.f32 	%f258, %f257, 0f3BBB989D, 0f3F000000;
	cvt.sat.f32.f32 	%f259, %f258;
	fma.rm.f32 	%f260, %f259, %f103, %f102;
	add.f32 	%f261, %f260, 0fCB40007F;
	neg.f32 	%f262, %f261;
	fma.rn.f32 	%f263, %f257, 0f3FB8AA3B, %f262;
	fma.rn.f32 	%f264, %f257, 0f32A57060, %f263;
	mov.b32 	%r432, %f260;
	shl.b32 	%r433, %r432, 23;
	mov.b32 	%f265, %r433;
	ex2.approx.ftz.f32 	%f266, %f264;
	mul.f32 	%f267, %f266, %f265;
	add.f32 	%f268, %f256, %f267;
	sub.f32 	%f269, %f63, %f98;
	fma.rn.f32 	%f270, %f269, 0f3BBB989D, 0f3F000000;
	cvt.sat.f32.f32 	%f271, %f270;
	fma.rm.f32 	%f272, %f271, %f103, %f102;
	add.f32 	%f273, %f272, 0fCB40007F;
	neg.f32 	%f274, %f273;
	fma.rn.f32 	%f275, %f269, 0f3FB8AA3B, %f274;
	fma.rn.f32 	%f276, %f269, 0f32A57060, %f275;
	mov.b32 	%r434, %f272;
	shl.b32 	%r435, %r434, 23;
	mov.b32 	%f277, %r435;
	ex2.approx.ftz.f32 	%f278, %f276;
	mul.f32 	%f279, %f278, %f277;
	add.f32 	%f280, %f268, %f279;
	sub.f32 	%f281, %f67, %f98;
	fma.rn.f32 	%f282, %f281, 0f3BBB989D, 0f3F000000;
	cvt.sat.f32.f32 	%f283, %f282;
	fma.rm.f32 	%f284, %f283, %f103, %f102;
	add.f32 	%f285, %f284, 0fCB40007F;
	neg.f32 	%f286, %f285;
	fma.rn.f32 	%f287, %f281, 0f3FB8AA3B, %f286;
	fma.rn.f32 	%f288, %f281, 0f32A57060, %f287;
	mov.b32 	%r436, %f284;
	shl.b32 	%r437, %r436, 23;
	mov.b32 	%f289, %r437;
	ex2.approx.ftz.f32 	%f290, %f288;
	mul.f32 	%f291, %f290, %f289;
	add.f32 	%f292, %f280, %f291;
	sub.f32 	%f293, %f71, %f98;
	fma.rn.f32 	%f294, %f293, 0f3BBB989D, 0f3F000000;
	cvt.sat.f32.f32 	%f295, %f294;
	fma.rm.f32 	%f296, %f295, %f103, %f102;
	add.f32 	%f297, %f296, 0fCB40007F;
	neg.f32 	%f298, %f297;
	fma.rn.f32 	%f299, %f293, 0f3FB8AA3B, %f298;
	fma.rn.f32 	%f300, %f293, 0f32A57060, %f299;
	mov.b32 	%r438, %f296;
	shl.b32 	%r439, %r438, 23;
	mov.b32 	%f301, %r439;
	ex2.approx.ftz.f32 	%f302, %f300;
	mul.f32 	%f303, %f302, %f301;
	add.f32 	%f304, %f292, %f303;
	sub.f32 	%f305, %f75, %f98;
	fma.rn.f32 	%f306, %f305, 0f3BBB989D, 0f3F000000;
	cvt.sat.f32.f32 	%f307, %f306;
	fma.rm.f32 	%f308, %f307, %f103, %f102;
	add.f32 	%f309, %f308, 0fCB40007F;
	neg.f32 	%f310, %f309;
	fma.rn.f32 	%f311, %f305, 0f3FB8AA3B, %f310;
	fma.rn.f32 	%f312, %f305, 0f32A57060, %f311;
	mov.b32 	%r440, %f308;
	shl.b32 	%r441, %r440, 23;
	mov.b32 	%f313, %r441;
	ex2.approx.ftz.f32 	%f314, %f312;
	mul.f32 	%f315, %f314, %f313;
	add.f32 	%f316, %f304, %f315;
	sub.f32 	%f317, %f79, %f98;
	fma.rn.f32 	%f318, %f317, 0f3BBB989D, 0f3F000000;
	cvt.sat.f32.f32 	%f319, %f318;
	fma.rm.f32 	%f320, %f319, %f103, %f102;
	add.f32 	%f321, %f320, 0fCB40007F;
	neg.f32 	%f322, %f321;
	fma.rn.f32 	%f323, %f317, 0f3FB8AA3B, %f322;
	fma.rn.f32 	%f324, %f317, 0f32A57060, %f323;
	mov.b32 	%r442, %f320;
	shl.b32 	%r443, %r442, 23;
	mov.b32 	%f325, %r443;
	ex2.approx.ftz.f32 	%f326, %f324;
	mul.f32 	%f327, %f326, %f325;
	add.f32 	%f328, %f316, %f327;
	sub.f32 	%f329, %f83, %f98;
	fma.rn.f32 	%f330, %f329, 0f3BBB989D, 0f3F000000;
	cvt.sat.f32.f32 	%f331, %f330;
	fma.rm.f32 	%f332, %f331, %f103, %f102;
	add.f32 	%f333, %f332, 0fCB40007F;
	neg.f32 	%f334, %f333;
	fma.rn.f32 	%f335, %f329, 0f3FB8AA3B, %f334;
	fma.rn.f32 	%f336, %f329, 0f32A57060, %f335;
	mov.b32 	%r444, %f332;
	shl.b32 	%r445, %r444, 23;
	mov.b32 	%f337, %r445;
	ex2.approx.ftz.f32 	%f338, %f336;
	mul.f32 	%f339, %f338, %f337;
	add.f32 	%f340, %f328, %f339;
	sub.f32 	%f341, %f87, %f98;
	fma.rn.f32 	%f342, %f341, 0f3BBB989D, 0f3F000000;
	cvt.sat.f32.f32 	%f343, %f342;
	fma.rm.f32 	%f344, %f343, %f103, %f102;
	add.f32 	%f345, %f344, 0fCB40007F;
	neg.f32 	%f346, %f345;
	fma.rn.f32 	%f347, %f341, 0f3FB8AA3B, %f346;
	fma.rn.f32 	%f348, %f341, 0f32A57060, %f347;
	mov.b32 	%r446, %f344;
	shl.b32 	%r447, %r446, 23;
	mov.b32 	%f349, %r447;
	ex2.approx.ftz.f32 	%f350, %f348;
	mul.f32 	%f351, %f350, %f349;
	add.f32 	%f352, %f340, %f351;
	mov.b32 	%r448, %f352;
	shfl.sync.bfly.b32	%r449|%p33, %r448, 16, 31, -1;
	mov.b32 	%f353, %r449;
	add.f32 	%f354, %f352, %f353;
	mov.b32 	%r450, %f354;
	shfl.sync.bfly.b32	%r451|%p34, %r450, 8, 31, -1;
	mov.b32 	%f355, %r451;
	add.f32 	%f356, %f354, %f355;
	mov.b32 	%r452, %f356;
	shfl.sync.bfly.b32	%r453|%p35, %r452, 4, 31, -1;
	mov.b32 	%f357, %r453;
	add.f32 	%f358, %f356, %f357;
	mov.b32 	%r454, %f358;
	shfl.sync.bfly.b32	%r455|%p36, %r454, 2, 31, -1;
	mov.b32 	%f359, %r455;
	add.f32 	%f360, %f358, %f359;
	mov.b32 	%r456, %f360;
	shfl.sync.bfly.b32	%r457|%p37, %r456, 1, 31, -1;
	mov.b32 	%f361, %r457;
	add.f32 	%f362, %f360, %f361;
	div.rn.f32 	%f363, %f111, %f362;
	div.rn.f32 	%f364, %f123, %f362;
	div.rn.f32 	%f365, %f135, %f362;
	div.rn.f32 	%f366, %f147, %f362;
	div.rn.f32 	%f367, %f159, %f362;
	div.rn.f32 	%f368, %f171, %f362;
	div.rn.f32 	%f369, %f183, %f362;
	div.rn.f32 	%f370, %f195, %f362;
	div.rn.f32 	%f371, %f207, %f362;
	div.rn.f32 	%f372, %f219, %f362;
	div.rn.f32 	%f373, %f231, %f362;
	div.rn.f32 	%f374, %f243, %f362;
	div.rn.f32 	%f375, %f255, %f362;
	div.rn.f32 	%f376, %f267, %f362;
	div.rn.f32 	%f377, %f279, %f362;
	div.rn.f32 	%f378, %f291, %f362;
	div.rn.f32 	%f379, %f303, %f362;
	div.rn.f32 	%f380, %f315, %f362;
	div.rn.f32 	%f381, %f327, %f362;
	div.rn.f32 	%f382, %f339, %f362;
	div.rn.f32 	%f383, %f351, %f362;
	mad.lo.s64 	%rd158, %rd161, %rd23, %rd7;
	shl.b64 	%rd159, %rd158, 2;
	add.s64 	%rd160, %rd8, %rd159;
	st.global.f32 	[%rd160], %f363;
	st.global.f32 	[%rd160+128], %f364;
	st.global.f32 	[%rd160+256], %f365;
	st.global.f32 	[%rd160+384], %f366;
	st.global.f32 	[%rd160+512], %f367;
	st.global.f32 	[%rd160+640], %f368;
	st.global.f32 	[%rd160+768], %f369;
	st.global.f32 	[%rd160+896], %f370;
	st.global.f32 	[%rd160+1024], %f371;
	st.global.f32 	[%rd160+1152], %f372;
	st.global.f32 	[%rd160+1280], %f373;
	st.global.f32 	[%rd160+1408], %f374;
	st.global.f32 	[%rd160+1536], %f375;
	st.global.f32 	[%rd160+1664], %f376;
	st.global.f32 	[%rd160+1792], %f377;
	st.global.f32 	[%rd160+1920], %f378;
	st.global.f32 	[%rd160+2048], %f379;
	st.global.f32 	[%rd160+2176], %f380;
	st.global.f32 	[%rd160+2304], %f381;
	st.global.f32 	[%rd160+2432], %f382;
	st.global.f32 	[%rd160+2560], %f383;
	add.s64 	%rd161, %rd161, %rd9;
	setp.lt.s64 	%p38, %rd161, %rd24;
	@%p38 bra 	$L__BB566_4;
$L__BB566_5:
	ret;

}
	// .globl	_Z15SoftmaxWarpImplI22BroadcastScaleMaskLoadIffbLm4EiE11DirectStoreIffEfLi1ELi21ELi32ELi1ELb1EL9Algorithm0EEvT_T0_ll
.visible .entry _Z15SoftmaxWarpImplI22BroadcastScaleMaskLoadIffbLm4EiE11DirectStoreIffEfLi1ELi21ELi32ELi1ELb1EL9Algorithm0EEvT_T0_ll(
	.param .align 8 .b8 _Z15SoftmaxWarpImplI22BroadcastScaleMaskLoadIffbLm4EiE11DirectStoreIffEfLi1ELi21ELi32ELi1ELb1EL9Algorithm0EEvT_T0_ll_param_0[120],
	.param .align 8 .b8 _Z15SoftmaxWarpImplI22BroadcastScaleMaskLoadIffbLm4EiE11DirectStoreIffEfLi1ELi21ELi32ELi1ELb1EL9Algorithm0EEvT_T0_ll_param_1[16],
	.param .u64 _Z15SoftmaxWarpImplI22BroadcastScaleMaskLoadIffbLm4EiE11DirectStoreIffEfLi1ELi21ELi32ELi1ELb1EL9Algorithm0EEvT_T0_ll_param_2,
	.param .u64 _Z15SoftmaxWarpImplI22BroadcastScaleMaskLoadIffbLm4EiE11DirectStoreIffEfLi1ELi21ELi32ELi1ELb1EL9Algorithm0EEvT_T0_ll_param_3
)
{
	.reg .pred 	%p<161>;
	.reg .b16 	%rs<22>;
	.reg .b32 	%r<519>;
	.reg .b32 	%f<489>;
	.reg .b64 	%rd<200>;

	ld.param.u64 	%rd39, [_Z15SoftmaxWarpImplI22BroadcastScaleMaskLoadIffbLm4EiE11DirectStoreIffEfLi1ELi21ELi32ELi1ELb1EL9Algorithm0EEvT_T0_ll_param_1+8];
	ld.param.u64 	%rd38, [_Z15SoftmaxWarpImplI22BroadcastScaleMaskLoadIffbLm4EiE11DirectStoreIffEfLi1ELi21ELi32ELi1ELb1EL9Algorithm0EEvT_T0_ll_param_1];
	ld.param.v2.f32 	{%f108, %f109}, [_Z15SoftmaxWarpImplI22BroadcastScaleMaskLoadIffbLm4EiE11DirectStoreIffEfLi1ELi21ELi32ELi1ELb1EL9Algorithm0EEvT_T0_ll_param_0+112];
	ld.param.u64 	%rd37, [_Z15SoftmaxWarpImplI22BroadcastScaleMaskLoadIffbLm4EiE11DirectStoreIffEfLi1ELi21ELi32ELi1ELb1EL9Algorithm0EEvT_T0_ll_param_0+104];
	ld.param.v2.u32 	{%r14, %r15}, [_Z15SoftmaxWarpImplI22BroadcastScaleMaskLoadIffbLm4EiE11DirectStoreIffEfLi1ELi21ELi32ELi1ELb1EL9Algorithm0EEvT_T0_ll_param_0+88];
	ld.param.v2.u32 	{%r12, %r13}, [_Z15SoftmaxWarpImplI22BroadcastScaleMaskLoadIffbLm4EiE11DirectStoreIffEfLi1ELi21ELi32ELi1ELb1EL9Algorithm0EEvT_T0_ll_param_0+80];
	ld.param.v2.u32 	{%r10, %r11}, [_Z15SoftmaxWarpImplI22BroadcastScaleMaskLoadIffbLm4EiE11DirectStoreIffEfLi1ELi21ELi32ELi1ELb1EL9Algorithm0EEvT_T0_ll_param_0+64];
	ld.param.v2.u32 	{%r8, %r9}, [_Z15SoftmaxWarpImplI22BroadcastScaleMaskLoadIffbLm4EiE11DirectStoreIffEfLi1ELi21ELi32ELi1ELb1EL9Algorithm0EEvT_T0_ll_param_0+56];
	ld.param.u64 	%rd33, [_Z15SoftmaxWarpImplI22BroadcastScaleMaskLoadIffbLm4EiE11DirectStoreIffEfLi1ELi21ELi32ELi1ELb1EL9Algorithm0EEvT_T0_ll_param_0+40];
	ld.param.u64 	%rd32, [_Z15SoftmaxWarpImplI22BroadcastScaleMaskLoadIffbLm4EiE11DirectStoreIffEfLi1ELi21ELi32ELi1ELb1EL9Algorithm0EEvT_T0_ll_param_0+32];
	ld.param.u64 	%rd31, [_Z15SoftmaxWarpImplI22BroadcastScaleMaskLoadIffbLm4EiE11DirectStoreIffEfLi1ELi21ELi32ELi1ELb1EL9Algorithm0EEvT_T0_ll_param_0+24];
	ld.param.u64 	%rd30, [_Z15SoftmaxWarpImplI22BroadcastScaleMaskLoadIffbLm4EiE11DirectStoreIffEfLi1ELi21ELi32ELi1ELb1EL9Algorithm0EEvT_T0_ll_param_0+16];
	ld.param.u64 	%rd29, [_Z15SoftmaxWarpImplI22BroadcastScaleMaskLoadIffbLm4EiE11DirectStoreIffEfLi1ELi21ELi32ELi1ELb1EL9Algorithm0EEvT_T0_ll_param_0+8];
	ld.param.u64 	%rd28, [_Z15SoftmaxWarpImplI22BroadcastScaleMaskLoadIffbLm4EiE11DirectStoreIffEfLi1ELi21ELi32ELi1ELb1EL9Algorithm0EEvT_T0_ll_param_0];
	ld.param.u64 	%rd41, [_Z15SoftmaxWarpImplI22BroadcastScaleMaskLoadIffbLm4EiE11DirectStoreIffEfLi1ELi21ELi32ELi1ELb1EL9Algorithm0EEvT_T0_ll_param_3];
	cvta.to.global.u64 	%rd1, %rd28;
	cvta.to.global.u64 	%rd2, %rd29;
	setp.lt.s64 	%p1, %rd41, 673;
	@%p1 bra 	$L__BB567_2;
	mov.u64 	%rd42, $str;
	cvta.global.u64 	%rd43, %rd42;
	mov.u64 	%rd44, $str$1;
	cvta.global.u64 	%rd45, %rd44;
	mov.u64 	%rd46, __unnamed_553;
	cvta.global.u64 	%rd47, %rd46;
	{ // callseq 552, 0
	.param .b64 param0;
	st.param.b64 	[param0], %rd43;
	.param .b64 param1;
	st.param.b64 	[param1], %rd45;
	.param .b32 param2;
	st.param.b32 	[param2], 219;
	.param .b64 param3;
	st.param.b64 	[param3], %rd47;
	.param .b64 param4;
	st.param.b64 	[param4], 1;
	call.uni 
	__assertfail, 
	(
	param0, 
	param1, 
	param2, 
	param3, 
	param4
	);
	} // callseq 552
$L__BB567_2:
	ld.param.u64 	%rd197, [_Z15SoftmaxWarpImplI22BroadcastScaleMaskLoadIffbLm4EiE11DirectStoreIffEfLi1ELi21ELi32ELi1ELb1EL9Algorithm0EEvT_T0_ll_param_2];
	mov.u32 	%r16, %ctaid.x;
	mov.u32 	%r17, %ntid.y;
	mov.u32 	%r18, %tid.y;
	mad.lo.s32 	%r19, %r16, %r17, %r18;
	cvt.s64.s32 	%rd199, %r19;
	setp.le.s64 	%p2, %rd197, %rd199;
	@%p2 bra 	$L__BB567_89;
	mov.u32 	%r20, %tid.x;
	add.s32 	%r21, %r20, 32;
	cvt.u64.u32 	%rd8, %r21;
	add.s32 	%r22, %r20, 64;
	cvt.u64.u32 	%rd9, %r22;
	add.s32 	%r23, %r20, 96;
	cvt.u64.u32 	%rd10, %r23;
	add.s32 	%r24, %r20, 384;
	cvt.u64.u32 	%rd11, %r24;
	add.s32 	%r25, %r20, 416;
	cvt.u64.u32 	%rd12, %r25;
	add.s32 	%r26, %r20, 448;
	cvt.u64.u32 	%rd13, %r26;
	add.s32 	%r27, %r20, 480;
	cvt.u64.u32 	%rd14, %r27;
	add.s32 	%r28, %r20, 512;
	cvt.u64.u32 	%rd15, %r28;
	add.s32 	%r29, %r20, 544;
	cvt.u64.u32 	%rd16, %r29;
	add.s32 	%r30, %r20, 576;
	cvt.u64.u32 	%rd17, %r30;
	add.s32 	%r31, %r20, 608;
	cvt.u64.u32 	%rd18, %r31;
	add.s32 	%r32, %r20, 640;
	cvt.u64.u32 	%rd19, %r32;
$L__BB567_4:
	cvt.u64.u32 	%rd48, %r20;
	setp.le.s64 	%p3, %rd41, %rd48;
	mul.lo.s64 	%rd21, %rd37, %rd199;
	mov.f32 	%f447, 0fFF800000;
	mov.f32 	%f450, %f447;
	@%p3 bra 	$L__BB567_6;
	setp.eq.s64 	%p4, %rd33, 1;
	setp.eq.s64 	%p5, %rd32, 1;
	setp.eq.s64 	%p6, %rd31, 1;
	setp.eq.s64 	%p7, %rd30, 1;
	add.s64 	%rd50, %rd21, %rd48;
	cvt.u32.u64 	%r35, %rd50;
	div.s32 	%r36, %r35, %r8;
	mul.lo.s32 	%r37, %r36, %r8;
	sub.s32 	%r38, %r35, %r37;
	div.s32 	%r39, %r38, %r9;
	mul.lo.s32 	%r40, %r39, %r9;
	sub.s32 	%r41, %r38, %r40;
	div.s32 	%r42, %r41, %r10;
	mul.lo.s32 	%r43, %r42, %r10;
	sub.s32 	%r44, %r41, %r43;
	selp.b32 	%r45, 0, %r36, %p7;
	selp.b32 	%r46, 0, %r39, %p6;
	selp.b32 	%r47, 0, %r42, %p5;
	selp.b32 	%r48, 0, %r44, %p4;
	mul.lo.s32 	%r49, %r12, %r45;
	mad.lo.s32 	%r50, %r13, %r46, %r49;
	mad.lo.s32 	%r51, %r14, %r47, %r50;
	mad.lo.s32 	%r52, %r15, %r48, %r51;
	shl.b64 	%rd51, %rd50, 32;
	shr.s64 	%rd52, %rd51, 30;
	add.s64 	%rd53, %rd1, %rd52;
	ld.global.f32 	%f111, [%rd53];
	cvt.s64.s32 	%rd54, %r52;
	add.s64 	%rd55, %rd2, %rd54;
	ld.global.u8 	%rs1, [%rd55];
	setp.eq.s16 	%p8, %rs1, 0;
	mul.f32 	%f112, %f111, %f109;
	selp.f32 	%f447, %f108, %f112, %p8;
	max.f32 	%f450, %f447, 0fFF800000;
$L__BB567_6:
	setp.le.s64 	%p9, %rd41, %rd8;
	mov.f32 	%f449, 0fFF800000;
	@%p9 bra 	$L__BB567_8;
	setp.eq.s64 	%p10, %rd33, 1;
	setp.eq.s64 	%p11, %rd32, 1;
	setp.eq.s64 	%p12, %rd31, 1;
	setp.eq.s64 	%p13, %rd30, 1;
	add.s64 	%rd56, %rd21, %rd8;
	cvt.u32.u64 	%r53, %rd56;
	div.s32 	%r54, %r53, %r8;
	mul.lo.s32 	%r55, %r54, %r8;
	sub.s32 	%r56, %r53, %r55;
	div.s32 	%r57, %r56, %r9;
	mul.lo.s32 	%r58, %r57, %r9;
	sub.s32 	%r59, %r56, %r58;
	div.s32 	%r60, %r59, %r10;
	mul.lo.s32 	%r61, %r60, %r10;
	sub.s32 	%r62, %r59, %r61;
	selp.b32 	%r63, 0, %r54, %p13;
	selp.b32 	%r64, 0, %r57, %p12;
	selp.b32 	%r65, 0, %r60, %p11;
	selp.b32 	%r66, 0, %r62, %p10;
	mul.lo.s32 	%r67, %r12, %r63;
	mad.lo.s32 	%r68, %r13, %r64, %r67;
	mad.lo.s32 	%r69, %r14, %r65, %r68;
	mad.lo.s32 	%r70, %r15, %r66, %r69;
	shl.b64 	%rd57, %rd56, 32;
	shr.s64 	%rd58, %rd57, 30;
	add.s64 	%rd59, %rd1, %rd58;
	ld.global.f32 	%f114, [%rd59];
	cvt.s64.s32 	%rd60, %r70;
	add.s64 	%rd61, %rd2, %rd60;
	ld.global.u8 	%rs2, [%rd61];
	setp.eq.s16 	%p14, %rs2, 0;
	mul.f32 	%f115, %f114, %f109;
	selp.f32 	%f449, %f108, %f115, %p14;
	max.f32 	%f450, %f450, %f449;
$L__BB567_8:
	setp.le.s64 	%p15, %rd41, %rd9;
	mov.f32 	%f451, 0fFF800000;
	@%p15 bra 	$L__BB567_10;
	setp.eq.s64 	%p16, %rd33, 1;
	setp.eq.s64 	%p17, %rd32, 1;
	setp.eq.s64 	%p18, %rd31, 1;
	setp.eq.s64 	%p19, %rd30, 1;
	add.s64 	%rd62, %rd21, %rd9;
	cvt.u32.u64 	%r71, %rd62;
	div.s32 	%r72, %r71, %r8;
	mul.lo.s32 	%r73, %r72, %r8;
	sub.s32 	%r74, %r71, %r73;
	div.s32 	%r75, %r74, %r9;
	mul.lo.s32 	%r76, %r75, %r9;
	sub.s32 	%r77, %r74, %r76;
	div.s32 	%r78, %r77, %r10;
	mul.lo.s32 	%r79, %r78, %r10;
	sub.s32 	%r80, %r77, %r79;
	selp.b32 	%r81, 0, %r72, %p19;
	selp.b32 	%r82, 0, %r75, %p18;
	selp.b32 	%r83, 0, %r78, %p17;
	selp.b32 	%r84, 0, %r80, %p16;
	mul.lo.s32 	%r85, %r12, %r81;
	mad.lo.s32 	%r86, %r13, %r82, %r85;
	mad.lo.s32 	%r87, %r14, %r83, %r86;
	mad.lo.s32 	%r88, %r15, %r84, %r87;
	shl.b64 	%rd63, %rd62, 32;
	shr.s64 	%rd64, %rd63, 30;
	add.s64 	%rd65, %rd1, %rd64;
	ld.global.f32 	%f117, [%rd65];
	cvt.s64.s32 	%rd66, %r88;
	add.s64 	%rd67, %rd2, %rd66;
	ld.global.u8 	%rs3, [%rd67];
	setp.eq.s16 	%p20, %rs3, 0;
	mul.f32 	%f118, %f117, %f109;
	selp.f32 	%f451, %f108, %f118, %p20;
	max.f32 	%f450, %f450, %f451;
$L__BB567_10:
	setp.le.s64 	%p21, %rd41, %rd10;
	mov.f32 	%f453, 0fFF800000;
	@%p21 bra 	$L__BB567_12;
	setp.eq.s64 	%p22, %rd33, 1;
	setp.eq.s64 	%p23, %rd32, 1;
	setp.eq.s64 	%p24, %rd31, 1;
	setp.eq.s64 	%p25, %rd30, 1;
	add.s64 	%rd68, %rd21, %rd10;
	cvt.u32.u64 	%r89, %rd68;
	div.s32 	%r90, %r89, %r8;
	mul.lo.s32 	%r91, %r90, %r8;
	sub.s32 	%r92, %r89, %r91;
	div.s32 	%r93, %r92, %r9;
	mul.lo.s32 	%r94, %r93, %r9;
	sub.s32 	%r95, %r92, %r94;
	div.s32 	%r96, %r95, %r10;
	mul.lo.s32 	%r97, %r96, %r10;
	sub.s32 	%r98, %r95, %r97;
	selp.b32 	%r99, 0, %r90, %p25;
	selp.b32 	%r100, 0, %r93, %p24;
	selp.b32 	%r101, 0, %r96, %p23;
	selp.b32 	%r102, 0, %r98, %p22;
	mul.lo.s32 	%r103, %r12, %r99;
	mad.lo.s32 	%r104, %r13, %r100, %r103;
	mad.lo.s32 	%r105, %r14, %r101, %r104;
	mad.lo.s32 	%r106, %r15, %r102, %r105;
	shl.b64 	%rd69, %rd68, 32;
	shr.s64 	%rd70, %rd69, 30;
	add.s64 	%rd71, %rd1, %rd70;
	ld.global.f32 	%f120, [%rd71];
	cvt.s64.s32 	%rd72, %r106;
	add.s64 	%rd73, %rd2, %rd72;
	ld.global.u8 	%rs4, [%rd73];
	setp.eq.s16 	%p26, %rs4, 0;
	mul.f32 	%f121, %f120, %f109;
	selp.f32 	%f453, %f108, %f121, %p26;
	max.f32 	%f450, %f450, %f453;
$L__BB567_12:
	mov.u32 	%r107, %tid.x;
	add.s32 	%r108, %r107, 128;
	cvt.u64.u32 	%rd22, %r108;
	setp.le.s64 	%p27, %rd41, %rd22;
	mov.f32 	%f455, 0fFF800000;
	@%p27 bra 	$L__BB567_14;
	setp.eq.s64 	%p28, %rd33, 1;
	setp.eq.s64 	%p29, %rd32, 1;
	setp.eq.s64 	%p30, %rd31, 1;
	setp.eq.s64 	%p31, %rd30, 1;
	add.s64 	%rd74, %rd21, %rd22;
	cvt.u32.u64 	%r109, %rd74;
	div.s32 	%r110, %r109, %r8;
	mul.lo.s32 	%r111, %r110, %r8;
	sub.s32 	%r112, %r109, %r111;
	div.s32 	%r113, %r112, %r9;
	mul.lo.s32 	%r114, %r113, %r9;
	sub.s32 	%r115, %r112, %r114;
	div.s32 	%r116, %r115, %r10;
	mul.lo.s32 	%r117, %r116, %r10;
	sub.s32 	%r118, %r115, %r117;
	selp.b32 	%r119, 0, %r110, %p31;
	selp.b32 	%r120, 0, %r113, %p30;
	selp.b32 	%r121, 0, %r116, %p29;
	selp.b32 	%r122, 0, %r118, %p28;
	mul.lo.s32 	%r123, %r12, %r119;
	mad.lo.s32 	%r124, %r13, %r120, %r123;
	mad.lo.s32 	%r125, %r14, %r121, %r124;
	mad.lo.s32 	%r126, %r15, %r122, %r125;
	shl.b64 	%rd75, %rd74, 32;
	shr.s64 	%rd76, %rd75, 30;
	add.s64 	%rd77, %rd1, %rd76;
	ld.global.f32 	%f123, [%rd77];
	cvt.s64.s32 	%rd78, %r126;
	add.s64 	%rd79, %rd2, %rd78;
	ld.global.u8 	%rs5, [%rd79];
	setp.eq.s16 	%p32, %rs5, 0;
	mul.f32 	%f124, %f123, %f109;
	selp.f32 	%f455, %f108, %f124, %p32;
	max.f32 	%f450, %f450, %f455;
$L__BB567_14:
	add.s32 	%r128, %r107, 160;
	cvt.u64.u32 	%rd23, %r128;
	setp.le.s64 	%p33, %rd41, %rd23;
	mov.f32 	%f457, 0fFF800000;
	@%p33 bra 	$L__BB567_16;
	setp.eq.s64 	%p34, %rd33, 1;
	setp.eq.s64 	%p35, %rd32, 1;
	setp.eq.s64 	%p36, %rd31, 1;
	setp.eq.s64 	%p37, %rd30, 1;
	add.s64 	%rd80, %rd21, %rd23;
	cvt.u32.u64 	%r129, %rd80;
	div.s32 	%r130, %r129, %r8;
	mul.lo.s32 	%r131, %r130, %r8;
	sub.s32 	%r132, %r129, %r131;
	div.s32 	%r133, %r132, %r9;
	mul.lo.s32 	%r134, %r133, %r9;
	sub.s32 	%r135, %r132, %r134;
	div.s32 	%r136, %r135, %r10;
	mul.lo.s32 	%r137, %r136, %r10;
	sub.s32 	%r138, %r135, %r137;
	selp.b32 	%r139, 0, %r130, %p37;
	selp.b32 	%r140, 0, %r133, %p36;
	selp.b32 	%r141, 0, %r136, %p35;
	selp.b32 	%r142, 0, %r138, %p34;
	mul.lo.s32 	%r143, %r12, %r139;
	mad.lo.s32 	%r144, %r13, %r140, %r143;
	mad.lo.s32 	%r145, %r14, %r141, %r144;
	mad.lo.s32 	%r146, %r15, %r142, %r145;
	shl.b64 	%rd81, %rd80, 32;
	shr.s64 	%rd82, %rd81, 30;
	add.s64 	%rd83, %rd1, %rd82;
	ld.global.f32 	%f126, [%rd83];
	cvt.s64.s32 	%rd84, %r146;
	add.s64 	%rd85, %rd2, %rd84;
	ld.global.u8 	%rs6, [%rd85];
	setp.eq.s16 	%p38, %rs6, 0;
	mul.f32 	%f127, %f126, %f109;
	selp.f32 	%f457, %f108, %f127, %p38;
	max.f32 	%f450, %f450, %f457;
$L__BB567_16:
	add.s32 	%r148, %r107, 192;
	cvt.u64.u32 	%rd24, %r148;
	setp.le.s64 	%p39, %rd41, %rd24;
	mov.f32 	%f459, 0fFF800000;
	@%p39 bra 	$L__BB567_18;
	setp.eq.s64 	%p40, %rd33, 1;
	setp.eq.s64 	%p41, %rd32, 1;
	setp.eq.s64 	%p42, %rd31, 1;
	setp.eq.s64 	%p43, %rd30, 1;
	add.s64 	%rd86, %rd21, %rd24;
	cvt.u32.u64 	%r149, %rd86;
	div.s32 	%r150, %r149, %r8;
	mul.lo.s32 	%r151, %r150, %r8;
	sub.s32 	%r152, %r149, %r151;
	div.s32 	%r153, %r152, %r9;
	mul.lo.s32 	%r154, %r153, %r9;
	sub.s32 	%r155, %r152, %r154;
	div.s32 	%r156, %r155, %r10;
	mul.lo.s32 	%r157, %r156, %r10;
	sub.s32 	%r158, %r155, %r157;
	selp.b32 	%r159, 0, %r150, %p43;
	selp.b32 	%r160, 0, %r153, %p42;
	selp.b32 	%r161, 0, %r156, %p41;
	selp.b32 	%r162, 0, %r158, %p40;
	mul.lo.s32 	%r163, %r12, %r159;
	mad.lo.s32 	%r164, %r13, %r160, %r163;
	mad.lo.s32 	%r165, %r14, %r161, %r164;
	mad.lo.s32 	%r166, %r15, %r162, %r165;
	shl.b64 	%rd87, %rd86, 32;
	shr.s64 	%rd88, %rd87, 30;
	add.s64 	%rd89, %rd1, %rd88;
	ld.global.f32 	%f129, [%rd89];
	cvt.s64.s32 	%rd90, %r166;
	add.s64 	%rd91, %rd2, %rd90;
	ld.global.u8 	%rs7, [%rd91];
	setp.eq.s16 	%p44, %rs7, 0;
	mul.f32 	%f130, %f129, %f109;
	selp.f32 	%f459, %f108, %f130, %p44;
	max.f32 	%f450, %f450, %f459;
$L__BB567_18:
	add.s32 	%r168, %r107, 224;
	cvt.u64.u32 	%rd25, %r168;
	setp.le.s64 	%p45, %rd41, %rd25;
	mov.f32 	%f461, 0fFF800000;
	@%p45 bra 	$L__BB567_20;
	setp.eq.s64 	%p46, %rd33, 1;
	setp.eq.s64 	%p47, %rd32, 1;
	setp.eq.s64 	%p48, %rd31, 1;
	setp.eq.s64 	%p49, %rd30, 1;
	add.s64 	%rd92, %rd21, %rd25;
	cvt.u32.u64 	%r169, %rd92;
	div.s32 	%r170, %r169, %r8;
	mul.lo.s32 	%r171, %r170, %r8;
	sub.s32 	%r172, %r169, %r171;
	div.s32 	%r173, %r172, %r9;
	mul.lo.s32 	%r174, %r173, %r9;
	sub.s32 	%r175, %r172, %r174;
	div.s32 	%r176, %r175, %r10;
	mul.lo.s32 	%r177, %r176, %r10;
	sub.s32 	%r178, %r175, %r177;
	selp.b32 	%r179, 0, %r170, %p49;
	selp.b32 	%r180, 0, %r173, %p48;
	selp.b32 	%r181, 0, %r176, %p47;
	selp.b32 	%r182, 0, %r178, %p46;
	mul.lo.s32 	%r183, %r12, %r179;
	mad.lo.s32 	%r184, %r13, %r180, %r183;
	mad.lo.s32 	%r185, %r14, %r181, %r184;
	mad.lo.s32 	%r186, %r15, %r182, %r185;
	shl.b64 	%rd93, %rd92, 32;
	shr.s64 	%rd94, %rd93, 30;
	add.s64 	%rd95, %rd1, %rd94;
	ld.global.f32 	%f132, [%rd95];
	cvt.s64.s32 	%rd96, %r186;
	add.s64 	%rd97, %rd2, %rd96;
	ld.global.u8 	%rs8, [%rd97];
	setp.eq.s16 	%p50, %rs8, 0;
	mul.f32 	%f133, %f132, %f109;
	selp.f32 	%f461, %f108, %f133, %p50;
	max.f32 	%f450, %f450, %f461;
$L__BB567_20:
	add.s32 	%r188, %r107, 256;
	cvt.u64.u32 	%rd98, %r188;
	setp.le.s64 	%p51, %rd41, %rd98;
	mov.f32 	%f463, 0fFF800000;
	@%p51 bra 	$L__BB567_22;
	setp.eq.s64 	%p52, %rd33, 1;
	setp.eq.s64 	%p53, %rd32, 1;
	setp.eq.s64 	%p54, %rd31, 1;
	setp.eq.s64 	%p55, %rd30, 1;
	add.s64 	%rd100, %rd21, %rd98;
	cvt.u32.u64 	%r191, %rd100;
	div.s32 	%r192, %r191, %r8;
	mul.lo.s32 	%r193, %r192, %r8;
	sub.s32 	%r194, %r191, %r193;
	div.s32 	%r195, %r194, %r9;
	mul.lo.s32 	%r196, %r195, %r9;
	sub.s32 	%r197, %r194, %r196;
	div.s32 	%r198, %r197, %r10;
	mul.lo.s32 	%r199, %r198, %r10;
	sub.s32 	%r200, %r197, %r199;
	selp.b32 	%r201, 0, %r192, %p55;
	selp.b32 	%r202, 0, %r195, %p54;
	selp.b32 	%r203, 0, %r198, %p53;
	selp.b32 	%r204, 0, %r200, %p52;
	mul.lo.s32 	%r205, %r12, %r201;
	mad.lo.s32 	%r206, %r13, %r202, %r205;
	mad.lo.s32 	%r207, %r14, %r203, %r206;
	mad.lo.s32 	%r208, %r15, %r204, %r207;
	shl.b64 	%rd101, %rd100, 32;
	shr.s64 	%rd102, %rd101, 30;
	add.s64 	%rd103, %rd1, %rd102;
	ld.global.f32 	%f135, [%rd103];
	cvt.s64.s32 	%rd104, %r208;
	add.s64 	%rd105, %rd2, %rd104;
	ld.global.u8 	%rs9, [%rd105];
	setp.eq.s16 	%p56, %rs9, 0;
	mul.f32 	%f136, %f135, %f109;
	selp.f32 	%f463, %f108, %f136, %p56;
	max.f32 	%f450, %f450, %f463;
$L__BB567_22:
	add.s32 	%r210, %r107, 288;
	cvt.u64.u32 	%rd106, %r210;
	setp.le.s64 	%p57, %rd41, %rd106;
	mov.f32 	%f465, 0fFF800000;
	@%p57 bra 	$L__BB567_24;
	setp.eq.s64 	%p58, %rd33, 1;
	setp.eq.s64 	%p59, %rd32, 1;
	setp.eq.s64 	%p60, %rd31, 1;
	setp.eq.s64 	%p61, %rd30, 1;
	cvt.u64.u32 	%rd107, %r210;
	add.s64 	%rd108, %rd21, %rd107;
	cvt.u32.u64 	%r213, %rd108;
	div.s32 	%r214, %r213, %r8;
	mul.lo.s32 	%r215, %r214, %r8;
	sub.s32 	%r216, %r213, %r215;
	div.s32 	%r217, %r216, %r9;
	mul.lo.s32 	%r218, %r217, %r9;
	sub.s32 	%r219, %r216, %r218;
	div.s32 	%r220, %r219, %r10;
	mul.lo.s32 	%r221, %r220, %r10;
	sub.s32 	%r222, %r219, %r221;
	selp.b32 	%r223, 0, %r214, %p61;
	selp.b32 	%r224, 0, %r217, %p60;
	selp.b32 	%r225, 0, %r220, %p59;
	selp.b32 	%r226, 0, %r222, %p58;
	mul.lo.s32 	%r227, %r12, %r223;
	mad.lo.s32 	%r228, %r13, %r224, %r227;
	mad.lo.s32 	%r229, %r14, %r225, %r228;
	mad.lo.s32 	%r230, %r15, %r226, %r229;
	shl.b64 	%rd109, %rd108, 32;
	shr.s64 	%rd110, %rd109, 30;
	add.s64 	%rd111, %rd1, %rd110;
	ld.global.f32 	%f138, [%rd111];
	cvt.s64.s32 	%rd112, %r230;
	add.s64 	%rd113, %rd2, %rd112;
	ld.global.u8 	%rs10, [%rd113];
	setp.eq.s16 	%p62, %rs10, 0;
	mul.f32 	%f139, %f138, %f109;
	selp.f32 	%f465, %f108, %f139, %p62;
	max.f32 	%f450, %f450, %f465;
$L__BB567_24:
	add.s32 	%r232, %r107, 320;
	cvt.u64.u32 	%rd114, %r232;
	setp.le.s64 	%p63, %rd41, %rd114;
	mov.f32 	%f467, 0fFF800000;
	@%p63 bra 	$L__BB567_26;
	setp.eq.s64 	%p64, %rd33, 1;
	setp.eq.s64 	%p65, %rd32, 1;
	setp.eq.s64 	%p66, %rd31, 1;
	setp.eq.s64 	%p67, %rd30, 1;
	cvt.u64.u32 	%rd115, %r232;
	add.s64 	%rd116, %rd21, %rd115;
	cvt.u32.u64 	%r235, %rd116;
	div.s32 	%r236, %r235, %r8;
	mul.lo.s32 	%r237, %r236, %r8;
	sub.s32 	%r238, %r235, %r237;
	div.s32 	%r239, %r238, %r9;
	mul.lo.s32 	%r240, %r239, %r9;
	sub.s32 	%r241, %r238, %r240;
	div.s32 	%r242, %r241, %r10;
	mul.lo.s32 	%r243, %r242, %r10;
	sub.s32 	%r244, %r241, %r243;
	selp.b32 	%r245, 0, %r236, %p67;
	selp.b32 	%r246, 0, %r239, %p66;
	selp.b32 	%r247, 0, %r242, %p65;
	selp.b32 	%r248, 0, %r244, %p64;
	mul.lo.s32 	%r249, %r12, %r245;
	mad.lo.s32 	%r250, %r13, %r246, %r249;
	mad.lo.s32 	%r251, %r14, %r247, %r250;
	mad.lo.s32 	%r252, %r15, %r248, %r251;
	shl.b64 	%rd117, %rd116, 32;
	shr.s64 	%rd118, %rd117, 30;
	add.s64 	%rd119, %rd1, %rd118;
	ld.global.f32 	%f141, [%rd119];
	cvt.s64.s32 	%rd120, %r252;
	add.s64 	%rd121, %rd2, %rd120;
	ld.global.u8 	%rs11, [%rd121];
	setp.eq.s16 	%p68, %rs11, 0;
	mul.f32 	%f142, %f141, %f109;
	selp.f32 	%f467, %f108, %f142, %p68;
	max.f32 	%f450, %f450, %f467;
$L__BB567_26:
	add.s32 	%r254, %r107, 352;
	cvt.u64.u32 	%rd122, %r254;
	setp.le.s64 	%p69, %rd41, %rd122;
	mov.f32 	%f469, 0fFF800000;
	@%p69 bra 	$L__BB567_28;
	setp.eq.s64 	%p70, %rd33, 1;
	setp.eq.s64 	%p71, %rd32, 1;
	setp.eq.s64 	%p72, %rd31, 1;
	setp.eq.s64 	%p73, %rd30, 1;
	cvt.u64.u32 	%rd123, %r254;
	add.s64 	%rd124, %rd21, %rd123;
	cvt.u32.u64 	%r257, %rd124;
	div.s32 	%r258, %r257, %r8;
	mul.lo.s32 	%r259, %r258, %r8;
	sub.s32 	%r260, %r257, %r259;
	div.s32 	%r261, %r260, %r9;
	mul.lo.s32 	%r262, %r261, %r9;
	sub.s32 	%r263, %r260, %r262;
	div.s32 	%r264, %r263, %r10;
	mul.lo.s32 	%r265, %r264, %r10;
	sub.s32 	%r266, %r263, %r265;
	selp.b32 	%r267, 0, %r258, %p73;
	selp.b32 	%r268, 0, %r261, %p72;
	selp.b32 	%r269, 0, %r264, %p71;
	selp.b32 	%r270, 0, %r266, %p70;
	mul.lo.s32 	%r271, %r12, %r267;
	mad.lo.s32 	%r272, %r13, %r268, %r271;
	mad.lo.s32 	%r273, %r14, %r269, %r272;
	mad.lo.s32 	%r274, %r15, %r270, %r273;
	shl.b64 	%rd125, %rd124, 32;
	shr.s64 	%rd126, %rd125, 30;
	add.s64 	%rd127, %rd1, %rd126;
	ld.global.f32 	%f144, [%rd127];
	cvt.s64.s32 	%rd128, %r274;
	add.s64 	%rd129, %rd2, %rd128;
	ld.global.u8 	%rs12, [%rd129];
	setp.eq.s16 	%p74, %rs12, 0;
	mul.f32 	%f145, %f144, %f109;
	selp.f32 	%f469, %f108, %f145, %p74;
	max.f32 	%f450, %f450, %f469;
$L__BB567_28:
	setp.le.s64 	%p75, %rd41, %rd11;
	mov.f32 	%f471, 0fFF800000;
	@%p75 bra 	$L__BB567_30;
	setp.eq.s64 	%p76, %rd33, 1;
	setp.eq.s64 	%p77, %rd32, 1;
	setp.eq.s64 	%p78, %rd31, 1;
	setp.eq.s64 	%p79, %rd30, 1;
	add.s64 	%rd130, %rd21, %rd11;
	cvt.u32.u64 	%r275, %rd130;
	div.s32 	%r276, %r275, %r8;
	mul.lo.s32 	%r277, %r276, %r8;
	sub.s32 	%r278, %r275, %r277;
	div.s32 	%r279, %r278, %r9;
	mul.lo.s32 	%r280, %r279, %r9;
	sub.s32 	%r281, %r278, %r280;
	div.s32 	%r282, %r281, %r10;
	mul.lo.s32 	%r283, %r282, %r10;
	sub.s32 	%r284, %r281, %r283;
	selp.b32 	%r285, 0, %r276, %p79;
	selp.b32 	%r286, 0, %r279, %p78;
	selp.b32 	%r287, 0, %r282, %p77;
	selp.b32 	%r288, 0, %r284, %p76;
	mul.lo.s32 	%r289, %r12, %r285;
	mad.lo.s32 	%r290, %r13, %r286, %r289;
	mad.lo.s32 	%r291, %r14, %r287, %r290;
	mad.lo.s32 	%r292, %r15, %r288, %r291;
	shl.b64 	%rd131, %rd130, 32;
	shr.s64 	%rd132, %rd131, 30;
	add.s64 	%rd133, %rd1, %rd132;
	ld.global.f32 	%f147, [%rd133];
	cvt.s64.s32 	%rd134, %r292;
	add.s64 	%rd135, %rd2, %rd134;
	ld.global.u8 	%rs13, [%rd135];
	setp.eq.s16 	%p80, %rs13, 0;
	mul.f32 	%f148, %f147, %f109;
	selp.f32 	%f471, %f108, %f148, %p80;
	max.f32 	%f450, %f450, %f471;
$L__BB567_30:
	setp.le.s64 	%p81, %rd41, %rd12;
	mov.f32 	%f473, 0fFF800000;
	@%p81 bra 	$L__BB567_32;
	setp.eq.s64 	%p82, %rd33, 1;
	setp.eq.s64 	%p83, %rd32, 1;
	setp.eq.s64 	%p84, %rd31, 1;
	setp.eq.s64 	%p85, %rd30, 1;
	add.s64 	%rd136, %rd21, %rd12;
	cvt.u32.u64 	%r293, %rd136;
	div.s32 	%r294, %r293, %r8;
	mul.lo.s32 	%r295, %r294, %r8;
	sub.s32 	%r296, %r293, %r295;
	div.s32 	%r297, %r296, %r9;
	mul.lo.s32 	%r298, %r297, %r9;
	sub.s32 	%r299, %r296, %r298;
	div.s32 	%r300, %r299, %r10;
	mul.lo.s32 	%r301, %r300, %r10;
	sub.s32 	%r302, %r299, %r301;
	selp.b32 	%r303, 0, %r294, %p85;
	selp.b32 	%r304, 0, %r297, %p84;
	selp.b32 	%r305, 0, %r300, %p83;
	selp.b32 	%r306, 0, %r302, %p82;
	mul.lo.s32 	%r307, %r12, %r303;
	mad.lo.s32 	%r308, %r13, %r304, %r307;
	mad.lo.s32 	%r309, %r14, %r305, %r308;
	mad.lo.s32 	%r310, %r15, %r306, %r309;
	shl.b64 	%rd137, %rd136, 32;
	shr.s64 	%rd138, %rd137, 30;
	add.s64 	%rd139, %rd1, %rd138;
	ld.global.f32 	%f150, [%rd139];
	cvt.s64.s32 	%rd140, %r310;
	add.s64 	%rd141, %rd2, %rd140;
	ld.global.u8 	%rs14, [%rd141];
	setp.eq.s16 	%p86, %rs14, 0;
	mul.f32 	%f151, %f150, %f109;
	selp.f32 	%f473, %f108, %f151, %p86;
	max.f32 	%f450, %f450, %f473;
$L__BB567_32:
	setp.le.s64 	%p87, %rd41, %rd13;
	mov.f32 	%f475, 0fFF800000;
	@%p87 bra 	$L__BB567_34;
	setp.eq.s64 	%p88, %rd33, 1;
	setp.eq.s64 	%p89, %rd32, 1;
	setp.eq.s64 	%p90, %rd31, 1;
	setp.eq.s64 	%p91, %rd30, 1;
	add.s64 	%rd142, %rd21, %rd13;
	cvt.u32.u64 	%r311, %rd142;
	div.s32 	%r312, %r311, %r8;
	mul.lo.s32 	%r313, %r312, %r8;
	sub.s32 	%r314, %r311, %r313;
	div.s32 	%r315, %r314, %r9;
	mul.lo.s32 	%r316, %r315, %r9;
	sub.s32 	%r317, %r314, %r316;
	div.s32 	%r318, %r317, %r10;
	mul.lo.s32 	%r319, %r318, %r10;
	sub.s32 	%r320, %r317, %r319;
	selp.b32 	%r321, 0, %r312, %p91;
	selp.b32 	%r322, 0, %r315, %p90;
	selp.b32 	%r323, 0, %r318, %p89;
	selp.b32 	%r324, 0, %r320, %p88;
	mul.lo.s32 	%r325, %r12, %r321;
	mad.lo.s32 	%r326, %r13, %r322, %r325;
	mad.lo.s32 	%r327, %r14, %r323, %r326;
	mad.lo.s32 	%r328, %r15, %r324, %r327;
	shl.b64 	%rd143, %rd142, 32;
	shr.s64 	%rd144, %rd143, 30;
	add.s64 	%rd145, %rd1, %rd144;
	ld.global.f32 	%f153, [%rd145];
	cvt.s64.s32 	%rd146, %r328;
	add.s64 	%rd147, %rd2, %rd146;
	ld.global.u8 	%rs15, [%rd147];
	setp.eq.s16 	%p92, %rs15, 0;
	mul.f32 	%f154, %f153, %f109;
	selp.f32 	%f475, %f108, %f154, %p92;
	max.f32 	%f450, %f450, %f475;
$L__BB567_34:
	setp.le.s64 	%p93, %rd41, %rd14;
	mov.f32 	%f477, 0fFF800000;
	@%p93 bra 	$L__BB567_36;
	setp.eq.s64 	%p94, %rd33, 1;
	setp.eq.s64 	%p95, %rd32, 1;
	setp.eq.s64 	%p96, %rd31, 1;
	setp.eq.s64 	%p97, %rd30, 1;
	add.s64 	%rd148, %rd21, %rd14;
	cvt.u32.u64 	%r329, %rd148;
	div.s32 	%r330, %r329, %r8;
	mul.lo.s32 	%r331, %r330, %r8;
	sub.s32 	%r332, %r329, %r331;
	div.s32 	%r333, %r332, %r9;
	mul.lo.s32 	%r334, %r333, %r9;
	sub.s32 	%r335, %r332, %r334;
	div.s32 	%r336, %r335, %r10;
	mul.lo.s32 	%r337, %r336, %r10;
	sub.s32 	%r338, %r335, %r337;
	selp.b32 	%r339, 0, %r330, %p97;
	selp.b32 	%r340, 0, %r333, %p96;
	selp.b32 	%r341, 0, %r336, %p95;
	selp.b32 	%r342, 0, %r338, %p94;
	mul.lo.s32 	%r343, %r12, %r339;
	mad.lo.s32 	%r344, %r13, %r340, %r343;
	mad.lo.s32 	%r345, %r14, %r341, %r344;
	mad.lo.s32 	%r346, %r15, %r342, %r345;
	shl.b64 	%rd149, %rd148, 32;
	shr.s64 	%rd150, %rd149, 30;
	add.s64 	%rd151, %rd1, %rd150;
	ld.global.f32 	%f156, [%rd151];
	cvt.s64.s32 	%rd152, %r346;
	add.s64 	%rd153, %rd2, %rd152;
	ld.global.u8 	%rs16, [%rd153];
	setp.eq.s16 	%p98, %rs16, 0;
	mul.f32 	%f157, %f156, %f109;
	selp.f32 	%f477, %f108, %f157, %p98;
	max.f32 	%f450, %f450, %f477;
$L__BB567_36:
	setp.le.s64 	%p99, %rd41, %rd15;
	mov.f32 	%f479, 0fFF800000;
	@%p99 bra 	$L__BB567_38;
	setp.eq.s64 	%p100, %rd33, 1;
	setp.eq.s64 	%p101, %rd32, 1;
	setp.eq.s64 	%p102, %rd31, 1;
	setp.eq.s64 	%p103, %rd30, 1;
	add.s64 	%rd154, %rd21, %rd15;
	cvt.u32.u64 	%r347, %rd154;
	div.s32 	%r348, %r347, %r8;
	mul.lo.s32 	%r349, %r348, %r8;
	sub.s32 	%r350, %r347, %r349;
	div.s32 	%r351, %r350, %r9;
	mul.lo.s32 	%r352, %r351, %r9;
	sub.s32 	%r353, %r350, %r352;
	div.s32 	%r354, %r353, %r10;
	mul.lo.s32 	%r355, %r354, %r10;
	sub.s32 	%r356, %r353, %r355;
	selp.b32 	%r357, 0, %r348, %p103;
	selp.b32 	%r358, 0, %r351, %p102;
	selp.b32 	%r359, 0, %r354, %p101;
	selp.b32 	%r360, 0, %r356, %p100;
	mul.lo.s32 	%r361, %r12, %r357;
	mad.lo.s32 	%r362, %r13, %r358, %r361;
	mad.lo.s32 	%r363, %r14, %r359, %r362;
	mad.lo.s32 	%r364, %r15, %r360, %r363;
	shl.b64 	%rd155, %rd154, 32;
	shr.s64 	%rd156, %rd155, 30;
	add.s64 	%rd157, %rd1, %rd156;
	ld.global.f32 	%f159, [%rd157];
	cvt.s64.s32 	%rd158, %r364;
	add.s64 	%rd159, %rd2, %rd158;
	ld.global.u8 	%rs17, [%rd159];
	setp.eq.s16 	%p104, %rs17, 0;
	mul.f32 	%f160, %f159, %f109;
	selp.f32 	%f479, %f108, %f160, %p104;
	max.f32 	%f450, %f450, %f479;
$L__BB567_38:
	setp.le.s64 	%p105, %rd41, %rd16;
	mov.f32 	%f481, 0fFF800000;
	@%p105 bra 	$L__BB567_40;
	setp.eq.s64 	%p106, %rd33, 1;
	setp.eq.s64 	%p107, %rd32, 1;
	setp.eq.s64 	%p108, %rd31, 1;
	setp.eq.s64 	%p109, %rd30, 1;
	add.s64 	%rd160, %rd21, %rd16;
	cvt.u32.u64 	%r365, %rd160;
	div.s32 	%r366, %r365, %r8;
	mul.lo.s32 	%r367, %r366, %r8;
	sub.s32 	%r368, %r365, %r367;
	div.s32 	%r369, %r368, %r9;
	mul.lo.s32 	%r370, %r369, %r9;
	sub.s32 	%r371, %r368, %r370;
	div.s32 	%r372, %r371, %r10;
	mul.lo.s32 	%r373, %r372, %r10;
	sub.s32 	%r374, %r371, %r373;
	selp.b32 	%r375, 0, %r366, %p109;
	selp.b32 	%r376, 0, %r369, %p108;
	selp.b32 	%r377, 0, %r372, %p107;
	selp.b32 	%r378, 0, %r374, %p106;
	mul.lo.s32 	%r379, %r12, %r375;
	mad.lo.s32 	%r380, %r13, %r376, %r379;
	mad.lo.s32 	%r381, %r14, %r377, %r380;
	mad.lo.s32 	%r382, %r15, %r378, %r381;
	shl.b64 	%rd161, %rd160, 32;
	shr.s64 	%rd162, %rd161, 30;
	add.s64 	%rd163, %rd1, %rd162;
	ld.global.f32 	%f162, [%rd163];
	cvt.s64.s32 	%rd164, %r382;
	add.s64 	%rd165, %rd2, %rd164;
	ld.global.u8 	%rs18, [%rd165];
	setp.eq.s16 	%p110, %rs18, 0;
	mul.f32 	%f163, %f162, %f109;
	selp.f32 	%f481, %f108, %f163, %p110;
	max.f32 	%f450, %f450, %f481;
$L__BB567_40:
	setp.le.s64 	%p111, %rd41, %rd17;
	mov.f32 	%f483, 0fFF800000;
	@%p111 bra 	$L__BB567_42;
	setp.eq.s64 	%p112, %rd33, 1;
	setp.eq.s64 	%p113, %rd32, 1;
	setp.eq.s64 	%p114, %rd31, 1;
	setp.eq.s64 	%p115, %rd30, 1;
	add.s64 	%rd166, %rd21, %rd17;
	cvt.u32.u64 	%r383, %rd166;
	div.s32 	%r384, %r383, %r8;
	mul.lo.s32 	%r385, %r384, %r8;
	sub.s32 	%r386, %r383, %r385;
	div.s32 	%r387, %r386, %r9;
	mul.lo.s32 	%r388, %r387, %r9;
	sub.s32 	%r389, %r386, %r388;
	div.s32 	%r390, %r389, %r10;
	mul.lo.s32 	%r391, %r390, %r10;
	sub.s32 	%r392, %r389, %r391;
	selp.b32 	%r393, 0, %r384, %p115;
	selp.b32 	%r394, 0, %r387, %p114;
	selp.b32 	%r395, 0, %r390, %p113;
	selp.b32 	%r396, 0, %r392, %p112;
	mul.lo.s32 	%r397, %r12, %r393;
	mad.lo.s32 	%r398, %r13, %r394, %r397;
	mad.lo.s32 	%r399, %r14, %r395, %r398;
	mad.lo.s32 	%r400, %r15, %r396, %r399;
	shl.b64 	%rd167, %rd166, 32;
	shr.s64 	%rd168, %rd167, 30;
	add.s64 	%rd169, %rd1, %rd168;
	ld.global.f32 	%f165, [%rd169];
	cvt.s64.s32 	%rd170, %r400;
	add.s64 	%rd171, %rd2, %rd170;
	ld.global.u8 	%rs19, [%rd171];
	setp.eq.s16 	%p116, %rs19, 0;
	mul.f32 	%f166, %f165, %f109;
	selp.f32 	%f483, %f108, %f166, %p116;
	max.f32 	%f450, %f450, %f483;
$L__BB567_42:
	setp.le.s64 	%p117, %rd41, %rd18;
	mov.f32 	%f485, 0fFF800000;
	@%p117 bra 	$L__BB567_44;
	setp.eq.s64 	%p118, %rd33, 1;
	setp.eq.s64 	%p119, %rd32, 1;
	setp.eq.s64 	%p120, %rd31, 1;
	setp.eq.s64 	%p121, %rd30, 1;
	add.s64 	%rd172, %rd21, %rd18;
	cvt.u32.u64 	%r401, %rd172;
	div.s32 	%r402, %r401, %r8;
	mul.lo.s32 	%r403, %r402, %r8;
	sub.s32 	%r404, %r401, %r403;
	div.s32 	%r405, %r404, %r9;
	mul.lo.s32 	%r406, %r405, %r9;
	sub.s32 	%r407, %r404, %r406;
	div.s32 	%r408, %r407, %r10;
	mul.lo.s32 	%r409, %r408, %r10;
	sub.s32 	%r410, %r407, %r409;
	selp.b32 	%r411, 0, %r402, %p121;
	selp.b32 	%r412, 0, %r405, %p120;
	selp.b32 	%r413, 0, %r408, %p119;
	selp.b32 	%r414, 0, %r410, %p118;
	mul.lo.s32 	%r415, %r12, %r411;
	mad.lo.s32 	%r416, %r13, %r412, %r415;
	mad.lo.s32 	%r417, %r14, %r413, %r416;
	mad.lo.s32 	%r418, %r15, %r414, %r417;
	shl.b64 	%rd173, %rd172, 32;
	shr.s64 	%rd174, %rd173, 30;
	add.s64 	%rd175, %rd1, %rd174;
	ld.global.f32 	%f168, [%rd175];
	cvt.s64.s32 	%rd176, %r418;
	add.s64 	%rd177, %rd2, %rd176;
	ld.global.u8 	%rs20, [%rd177];
	setp.eq.s16 	%p122, %rs20, 0;
	mul.f32 	%f169, %f168, %f109;
	selp.f32 	%f485, %f108, %f169, %p122;
	max.f32 	%f450, %f450, %f485;
$L__BB567_44:
	setp.le.s64 	%p123, %rd41, %rd19;
	mov.f32 	%f487, 0fFF800000;
	@%p123 bra 	$L__BB567_46;
	setp.eq.s64 	%p124, %rd33, 1;
	setp.eq.s64 	%p125, %rd32, 1;
	setp.eq.s64 	%p126, %rd31, 1;
	setp.eq.s64 	%p127, %rd30, 1;
	add.s64 	%rd178, %rd21, %rd19;
	cvt.u32.u64 	%r419, %rd178;
	div.s32 	%r420, %r419, %r8;
	mul.lo.s32 	%r421, %r420, %r8;
	sub.s32 	%r422, %r419, %r421;
	div.s32 	%r423, %r422, %r9;
	mul.lo.s32 	%r424, %r423, %r9;
	sub.s32 	%r425, %r422, %r424;
	div.s32 	%r426, %r425, %r10;
	mul.lo.s32 	%r427, %r426, %r10;
	sub.s32 	%r428, %r425, %r427;
	selp.b32 	%r429, 0, %r420, %p127;
	selp.b32 	%r430, 0, %r423, %p126;
	selp.b32 	%r431, 0, %r426, %p125;
	selp.b32 	%r432, 0, %r428, %p124;
	mul.lo.s32 	%r433, %r12, %r429;
	mad.lo.s32 	%r434, %r13, %r430, %r433;
	mad.lo.s32 	%r435, %r14, %r431, %r434;
	mad.lo.s32 	%r436, %r15, %r432, %r435;
	shl.b64 	%rd179, %rd178, 32;
	shr.s64 	%rd180, %rd179, 30;
	add.s64 	%rd181, %rd1, %rd180;
	ld.global.f32 	%f171, [%rd181];
	cvt.s64.s32 	%rd182, %r436;
	add.s64 	%rd183, %rd2, %rd182;
	ld.global.u8 	%rs21, [%rd183];
	setp.eq.s16 	%p128, %rs21, 0;
	mul.f32 	%f172, %f171, %f109;
	selp.f32 	%f487, %f108, %f172, %p128;
	max.f32 	%f450, %f450, %f487;
$L__BB567_46:
	mov.u32 	%r437, %tid.x;
	cvt.u64.u32 	%rd184, %r437;
	setp.le.s64 	%p129, %rd41, %rd184;
	mov.b32 	%r438, %f450;
	shfl.sync.bfly.b32	%r439|%p130, %r438, 16, 31, -1;
	mov.b32 	%f173, %r439;
	max.f32 	%f174, %f450, %f173;
	mov.b32 	%r440, %f174;
	shfl.sync.bfly.b32	%r441|%p131, %r440, 8, 31, -1;
	mov.b32 	%f175, %r441;
	max.f32 	%f176, %f174, %f175;
	mov.b32 	%r442, %f176;
	shfl.sync.bfly.b32	%r443|%p132, %r442, 4, 31, -1;
	mov.b32 	%f177, %r443;
	max.f32 	%f178, %f176, %f177;
	mov.b32 	%r444, %f178;
	shfl.sync.bfly.b32	%r445|%p133, %r444, 2, 31, -1;
	mov.b32 	%f179, %r445;
	max.f32 	%f180, %f178, %f179;
	mov.b32 	%r446, %f180;
	shfl.sync.bfly.b32	%r447|%p134, %r446, 1, 31, -1;
	mov.b32 	%f181, %r447;
	max.f32 	%f182, %f180, %f181;
	sub.f32 	%f183, %f447, %f182;
	fma.rn.f32 	%f184, %f183, 0f3BBB989D, 0f3F000000;
	cvt.sat.f32.f32 	%f185, %f184;
	mov.f32 	%f186, 0f4B400001;
	mov.f32 	%f187, 0f437C0000;
	fma.rm.f32 	%f188, %f185, %f187, %f186;
	add.f32 	%f189, %f188, 0fCB40007F;
	neg.f32 	%f190, %f189;
	fma.rn.f32 	%f191, %f183, 0f3FB8AA3B, %f190;
	fma.rn.f32 	%f192, %f183, 0f32A57060, %f191;
	mov.b32 	%r448, %f188;
	shl.b32 	%r449, %r448, 23;
	mov.b32 	%f193, %r449;
	ex2.approx.ftz.f32 	%f194, %f192;
	mul.f32 	%f195, %f194, %f193;
	add.f32 	%f196, %f195, 0f00000000;
	sub.f32 	%f197, %f449, %f182;
	fma.rn.f32 	%f198, %f197, 0f3BBB989D, 0f3F000000;
	cvt.sat.f32.f32 	%f199, %f198;
	fma.rm.f32 	%f200, %f199, %f187, %f186;
	add.f32 	%f201, %f200, 0fCB40007F;
	neg.f32 	%f202, %f201;
	fma.rn.f32 	%f203, %f197, 0f3FB8AA3B, %f202;
	fma.rn.f32 	%f204, %f197, 0f32A57060, %f203;
	mov.b32 	%r450, %f200;
	shl.b32 	%r451, %r450, 23;
	mov.b32 	%f205, %r451;
	ex2.approx.ftz.f32 	%f206, %f204;
	mul.f32 	%f207, %f206, %f205;
	add.f32 	%f208, %f196, %f207;
	sub.f32 	%f209, %f451, %f182;
	fma.rn.f32 	%f210, %f209, 0f3BBB989D, 0f3F000000;
	cvt.sat.f32.f32 	%f211, %f210;
	fma.rm.f32 	%f212, %f211, %f187, %f186;
	add.f32 	%f213, %f212, 0fCB40007F;
	neg.f32 	%f214, %f213;
	fma.rn.f32 	%f215, %f209, 0f3FB8AA3B, %f214;
	fma.rn.f32 	%f216, %f209, 0f32A57060, %f215;
	mov.b32 	%r452, %f212;
	shl.b32 	%r453, %r452, 23;
	mov.b32 	%f217, %r453;
	ex2.approx.ftz.f32 	%f218, %f216;
	mul.f32 	%f219, %f218, %f217;
	add.f32 	%f220, %f208, %f219;
	sub.f32 	%f221, %f453, %f182;
	fma.rn.f32 	%f222, %f221, 0f3BBB989D, 0f3F000000;
	cvt.sat.f32.f32 	%f223, %f222;
	fma.rm.f32 	%f224, %f223, %f187, %f186;
	add.f32 	%f225, %f224, 0fCB40007F;
	neg.f32 	%f226, %f225;
	fma.rn.f32 	%f227, %f221, 0f3FB8AA3B, %f226;
	fma.rn.f32 	%f228, %f221, 0f32A57060, %f227;
	mov.b32 	%r454, %f224;
	shl.b32 	%r455, %r454, 23;
	mov.b32 	%f229, %r455;
	ex2.approx.ftz.f32 	%f230, %f228;
	mul.f32 	%f231, %f230, %f229;
	add.f32 	%f232, %f220, %f231;
	sub.f32 	%f233, %f455, %f182;
	fma.rn.f32 	%f234, %f233, 0f3BBB989D, 0f3F000000;
	cvt.sat.f32.f32 	%f235, %f234;
	fma.rm.f32 	%f236, %f235, %f187, %f186;
	add.f32 	%f237, %f236, 0fCB40007F;
	neg.f32 	%f238, %f237;
	fma.rn.f32 	%f239, %f233, 0f3FB8AA3B, %f238;
	fma.rn.f32 	%f240, %f233, 0f32A57060, %f239;
	mov.b32 	%r456, %f236;
	shl.b32 	%r457, %r456, 23;
	mov.b32 	%f241, %r457;
	ex2.approx.ftz.f32 	%f242, %f240;
	mul.f32 	%f243, %f242, %f241;
	add.f32 	%f244, %f232, %f243;
	sub.f32 	%f245, %f457, %f182;
	fma.rn.f32 	%f246, %f245, 0f3BBB989D, 0f3F000000;
	cvt.sat.f32.f32 	%f247, %f246;
	fma.rm.f32 	%f248, %f247, %f187, %f186;
	add.f32 	%f249, %f248, 0fCB40007F;
	neg.f32 	%f250, %f249;
	fma.rn.f32 	%f251, %f245, 0f3FB8AA3B, %f250;
	fma.rn.f32 	%f252, %f245, 0f32A57060, %f251;
	mov.b32 	%r458, %f248;
	shl.b32 	%r459, %r458, 23;
	mov.b32 	%f253, %r459;
	ex2.approx.ftz.f32 	%f254, %f252;
	mul.f32 	%f255, %f254, %f253;
	add.f32 	%f256, %f244, %f255;
	sub.f32 	%f257, %f459, %f182;
	fma.rn.f32 	%f258, %f257, 0f3BBB989D, 0f3F000000;
	cvt.sat.f32.f32 	%f259, %f258;
	fma.rm.f32 	%f260, %f259, %f187, %f186;
	add.f32 	%f261, %f260, 0fCB40007F;
	neg.f32 	%f262, %f261;
	fma.rn.f32 	%f263, %f257, 0f3FB8AA3B, %f262;
	fma.rn.f32 	%f264, %f257, 0f32A57060, %f263;
	mov.b32 	%r460, %f260;
	shl.b32 	%r461, %r460, 23;
	mov.b32 	%f265, %r461;
	ex2.approx.ftz.f32 	%f266, %f264;
	mul.f32 	%f267, %f266, %f265;
	add.f32 	%f268, %f256, %f267;
	sub.f32 	%f269, %f461, %f182;
	fma.rn.f32 	%f270, %f269, 0f3BBB989D, 0f3F000000;
	cvt.sat.f32.f32 	%f271, %f270;
	fma.rm.f32 	%f272, %f271, %f187, %f186;
	add.f32 	%f273, %f272, 0fCB40007F;
	neg.f32 	%f274, %f273;
	fma.rn.f32 	%f275, %f269, 0f3FB8AA3B, %f274;
	fma.rn.f32 	%f276, %f269, 0f32A57060, %f275;
	mov.b32 	%r462, %f272;
	shl.b32 	%r463, %r462, 23;
	mov.b32 	%f277, %r463;
	ex2.approx.ftz.f32 	%f278, %f276;
	mul.f32 	%f279, %f278, %f277;
	add.f32 	%f280, %f268, %f279;
	sub.f32 	%f281, %f463, %f182;
	fma.rn.f32 	%f282, %f281, 0f3BBB989D, 0f3F000000;
	cvt.sat.f32.f32 	%f283, %f282;
	fma.rm.f32 	%f284, %f283, %f187, %f186;
	add.f32 	%f285, %f284, 0fCB40007F;
	neg.f32 	%f286, %f285;
	fma.rn.f32 	%f287, %f281, 0f3FB8AA3B, %f286;
	fma.rn.f32 	%f288, %f281, 0f32A57060, %f287;
	mov.b32 	%r464, %f284;
	shl.b32 	%r465, %r464, 23;
	mov.b32 	%f289, %r465;
	ex2.approx.ftz.f32 	%f290, %f288;
	mul.f32 	%f291, %f290, %f289;
	add.f32 	%f292, %f280, %f291;
	sub.f32 	%f293, %f465, %f182;
	fma.rn.f32 	%f294, %f293, 0f3BBB989D, 0f3F000000;
	cvt.sat.f32.f32 	%f295, %f294;
	fma.rm.f32 	%f296, %f295, %f187, %f186;
	add.f32 	%f297, %f296, 0fCB40007F;
	neg.f32 	%f298, %f297;
	fma.rn.f32 	%f299, %f293, 0f3FB8AA3B, %f298;
	fma.rn.f32 	%f300, %f293, 0f32A57060, %f299;
	mov.b32 	%r466, %f296;
	shl.b32 	%r467, %r466, 23;
	mov.b32 	%f301, %r467;
	ex2.approx.ftz.f32 	%f302, %f300;
	mul.f32 	%f303, %f302, %f301;
	add.f32 	%f304, %f292, %f303;
	sub.f32 	%f305, %f467, %f182;
	fma.rn.f32 	%f306, %f305, 0f3BBB989D, 0f3F000000;
	cvt.sat.f32.f32 	%f307, %f306;
	fma.rm.f32 	%f308, %f307, %f187, %f186;
	add.f32 	%f309, %f308, 0fCB40007F;
	neg.f32 	%f310, %f309;
	fma.rn.f32 	%f311, %f305, 0f3FB8AA3B, %f310;
	fma.rn.f32 	%f312, %f305, 0f32A57060, %f311;
	mov.b32 	%r468, %f308;
	shl.b32 	%r469, %r468, 23;
	mov.b32 	%f313, %r469;
	ex2.approx.ftz.f32 	%f314, %f312;
	mul.f32 	%f315, %f314, %f313;
	add.f32 	%f316, %f304, %f315;
	sub.f32 	%f317, %f469, %f182;
	fma.rn.f32 	%f318, %f317, 0f3BBB989D, 0f3F000000;
	cvt.sat.f32.f32 	%f319, %f318;
	fma.rm.f32 	%f320, %f319, %f187, %f186;
	add.f32 	%f321, %f320, 0fCB40007F;
	neg.f32 	%f322, %f321;
	fma.rn.f32 	%f323, %f317, 0f3FB8AA3B, %f322;
	fma.rn.f32 	%f324, %f317, 0f32A57060, %f323;
	mov.b32 	%r470, %f320;
	shl.b32 	%r471, %r470, 23;
	mov.b32 	%f325, %r471;
	ex2.approx.ftz.f32 	%f326, %f324;
	mul.f32 	%f327, %f326, %f325;
	add.f32 	%f328, %f316, %f327;
	sub.f32 	%f329, %f471, %f182;
	fma.rn.f32 	%f330, %f329, 0f3BBB989D, 0f3F000000;
	cvt.sat.f32.f32 	%f331, %f330;
	fma.rm.f32 	%f332, %f331, %f187, %f186;
	add.f32 	%f333, %f332, 0fCB40007F;
	neg.f32 	%f334, %f333;
	fma.rn.f32 	%f335, %f329, 0f3FB8AA3B, %f334;
	fma.rn.f32 	%f336, %f329, 0f32A57060, %f335;
	mov.b32 	%r472, %f332;
	shl.b32 	%r473, %r472, 23;
	mov.b32 	%f337, %r473;
	ex2.approx.ftz.f32 	%f338, %f336;
	mul.f32 	%f339, %f338, %f337;
	add.f32 	%f340, %f328, %f339;
	sub.f32 	%f341, %f473, %f182;
	fma.rn.f32 	%f342, %f341, 0f3BBB989D, 0f3F000000;
	cvt.sat.f32.f32 	%f343, %f342;
	fma.rm.f32 	%f344, %f343, %f187, %f186;
	add.f32 	%f345, %f344, 0fCB40007F;
	neg.f32 	%f346, %f345;
	fma.rn.f32 	%f347, %f341, 0f3FB8AA3B, %f346;
	fma.rn.f32 	%f348, %f341, 0f32A57060, %f347;
	mov.b32 	%r474, %f344;
	shl.b32 	%r475, %r474, 23;
	mov.b32 	%f349, %r475;
	ex2.approx.ftz.f32 	%f350, %f348;
	mul.f32 	%f351, %f350, %f349;
	add.f32 	%f352, %f340, %f351;
	sub.f32 	%f353, %f475, %f182;
	fma.rn.f32 	%f354, %f353, 0f3BBB989D, 0f3F000000;
	cvt.sat.f32.f32 	%f355, %f354;
	fma.rm.f32 	%f356, %f355, %f187, %f186;
	add.f32 	%f357, %f356, 0fCB40007F;
	neg.f32 	%f358, %f357;
	fma.rn.f32 	%f359, %f353, 0f3FB8AA3B, %f358;
	fma.rn.f32 	%f360, %f353, 0f32A57060, %f359;
	mov.b32 	%r476, %f356;
	shl.b32 	%r477, %r476, 23;
	mov.b32 	%f361, %r477;
	ex2.approx.ftz.f32 	%f362, %f360;
	mul.f32 	%f363, %f362, %f361;
	add.f32 	%f364, %f352, %f363;
	sub.f32 	%f365, %f477, %f182;
	fma.rn.f32 	%f366, %f365, 0f3BBB989D, 0f3F000000;
	cvt.sat.f32.f32 	%f367, %f366;
	fma.rm.f32 	%f368, %f367, %f187, %f186;
	add.f32 	%f369, %f368, 0fCB40007F;
	neg.f32 	%f370, %f369;
	fma.rn.f32 	%f371, %f365, 0f3FB8AA3B, %f370;
	fma.rn.f32 	%f372, %f365, 0f32A57060, %f371;
	mov.b32 	%r478, %f368;
	shl.b32 	%r479, %r478, 23;
	mov.b32 	%f373, %r479;
	ex2.approx.ftz.f32 	%f374, %f372;
	mul.f32 	%f375, %f374, %f373;
	add.f32 	%f376, %f364, %f375;
	sub.f32 	%f377, %f479, %f182;
	fma.rn.f32 	%f378, %f377, 0f3BBB989D, 0f3F000000;
	cvt.sat.f32.f32 	%f379, %f378;
	fma.rm.f32 	%f380, %f379, %f187, %f186;
	add.f32 	%f381, %f380, 0fCB40007F;
	neg.f32 	%f382, %f381;
	fma.rn.f32 	%f383, %f377, 0f3FB8AA3B, %f382;
	fma.rn.f32 	%f384, %f377, 0f32A57060, %f383;
	mov.b32 	%r480, %f380;
	shl.b32 	%r481, %r480, 23;
	mov.b32 	%f385, %r481;
	ex2.approx.ftz.f32 	%f386, %f384;
	mul.f32 	%f387, %f386, %f385;
	add.f32 	%f388, %f376, %f387;
	sub.f32 	%f389, %f481, %f182;
	fma.rn.f32 	%f390, %f389, 0f3BBB989D, 0f3F000000;
	cvt.sat.f32.f32 	%f391, %f390;
	fma.rm.f32 	%f392, %f391, %f187, %f186;
	add.f32 	%f393, %f392, 0fCB40007F;
	neg.f32 	%f394, %f393;
	fma.rn.f32 	%f395, %f389, 0f3FB8AA3B, %f394;
	fma.rn.f32 	%f396, %f389, 0f32A57060, %f395;
	mov.b32 	%r482, %f392;
	shl.b32 	%r483, %r482, 23;
	mov.b32 	%f397, %r483;
	ex2.approx.ftz.f32 	%f398, %f396;
	mul.f32 	%f399, %f398, %f397;
	add.f32 	%f400, %f388, %f399;
	sub.f32 	%f401, %f483, %f182;
	fma.rn.f32 	%f402, %f401, 0f3BBB989D, 0f3F000000;
	cvt.sat.f32.f32 	%f403, %f402;
	fma.rm.f32 	%f404, %f403, %f187, %f186;
	add.f32 	%f405, %f404, 0fCB40007F;
	neg.f32 	%f406, %f405;
	fma.rn.f32 	%f407, %f401, 0f3FB8AA3B, %f406;
	fma.rn.f32 	%f408, %f401, 0f32A57060, %f407;
	mov.b32 	%r484, %f404;
	shl.b32 	%r485, %r484, 23;
	mov.b32 	%f409, %r485;
	ex2.approx.ftz.f32 	%f410, %f408;
	mul.f32 	%f411, %f410, %f409;
	add.f32 	%f412, %f400, %f411;
	sub.f32 	%f413, %f485, %f182;
	fma.rn.f32 	%f414, %f413, 0f3BBB989D, 0f3F000000;
	cvt.sat.f32.f32 	%f415, %f414;
	fma.rm.f32 	%f416, %f415, %f187, %f186;
	add.f32 	%f417, %f416, 0fCB40007F;
	neg.f32 	%f418, %f417;
	fma.rn.f32 	%f419, %f413, 0f3FB8AA3B, %f418;
	fma.rn.f32 	%f420, %f413, 0f32A57060, %f419;
	mov.b32 	%r486, %f416;
	shl.b32 	%r487, %r486, 23;
	mov.b32 	%f421, %r487;
	ex2.approx.ftz.f32 	%f422, %f420;
	mul.f32 	%f423, %f422, %f421;
	add.f32 	%f424, %f412, %f423;
	sub.f32 	%f425, %f487, %f182;
	fma.rn.f32 	%f426, %f425, 0f3BBB989D, 0f3F000000;
	cvt.sat.f32.f32 	%f427, %f426;
	fma.rm.f32 	%f428, %f427, %f187, %f186;
	add.f32 	%f429, %f428, 0fCB40007F;
	neg.f32 	%f430, %f429;
	fma.rn.f32 	%f431, %f425, 0f3FB8AA3B, %f430;
	fma.rn.f32 	%f432, %f425, 0f32A57060, %f431;
	mov.b32 	%r488, %f428;
	shl.b32 	%r489, %r488, 23;
	mov.b32 	%f433, %r489;
	ex2.approx.ftz.f32 	%f434, %f432;
	mul.f32 	%f435, %f434, %f433;
	add.f32 	%f436, %f424, %f435;
	mov.b32 	%r490, %f436;
	shfl.sync.bfly.b32	%r491|%p135, %r490, 16, 31, -1;
	mov.b32 	%f437, %r491;
	add.f32 	%f438, %f436, %f437;
	mov.b32 	%r492, %f438;
	shfl.sync.bfly.b32	%r493|%p136, %r492, 8, 31, -1;
	mov.b32 	%f439, %r493;
	add.f32 	%f440, %f438, %f439;
	mov.b32 	%r494, %f440;
	shfl.sync.bfly.b32	%r495|%p137, %r494, 4, 31, -1;
	mov.b32 	%f441, %r495;
	add.f32 	%f442, %f440, %f441;
	mov.b32 	%r496, %f442;
	shfl.sync.bfly.b32	%r497|%p138, %r496, 2, 31, -1;
	mov.b32 	%f443, %r497;
	add.f32 	%f444, %f442, %f443;
	mov.b32 	%r498, %f444;
	shfl.sync.bfly.b32	%r499|%p139, %r498, 1, 31, -1;
	mov.b32 	%f445, %r499;
	add.f32 	%f446, %f444, %f445;
	div.rn.f32 	%f87, %f195, %f446;
	div.rn.f32 	%f88, %f207, %f446;
	div.rn.f32 	%f89, %f219, %f446;
	div.rn.f32 	%f90, %f231, %f446;
	div.rn.f32 	%f91, %f243, %f446;
	div.rn.f32 	%f92, %f255, %f446;
	div.rn.f32 	%f93, %f267, %f446;
	div.rn.f32 	%f94, %f279, %f446;
	div.rn.f32 	%f95, %f291, %f446;
	div.rn.f32 	%f96, %f303, %f446;
	div.rn.f32 	%f97, %f315, %f446;
	div.rn.f32 	%f98, %f327, %f446;
	div.rn.f32 	%f99, %f339, %f446;
	div.rn.f32 	%f100, %f351, %f446;
	div.rn.f32 	%f101, %f363, %f446;
	div.rn.f32 	%f102, %f375, %f446;
	div.rn.f32 	%f103, %f387, %f446;
	div.rn.f32 	%f104, %f399, %f446;
	div.rn.f32 	%f105, %f411, %f446;
	div.rn.f32 	%f106, %f423, %f446;
	div.rn.f32 	%f107, %f435, %f446;
	mad.lo.s64 	%rd185, %rd199, %rd39, %rd184;
	cvta.to.global.u64 	%rd186, %rd38;
	shl.b64 	%rd187, %rd185, 2;
	add.s64 	%rd26, %rd186, %rd187;
	@%p129 bra 	$L__BB567_48;
	st.global.f32 	[%rd26], %f87;
$L__BB567_48:
	setp.le.s64 	%p140, %rd41, %rd8;
	@%p140 bra 	$L__BB567_50;
	st.global.f32 	[%rd26+128], %f88;
$L__BB567_50:
	setp.le.s64 	%p141, %rd41, %rd9;
	@%p141 bra 	$L__BB567_52;
	st.global.f32 	[%rd26+256], %f89;
$L__BB567_52:
	setp.le.s64 	%p142, %rd41, %rd10;
	@%p142 bra 	$L__BB567_54;
	st.global.f32 	[%rd26+384], %f90;
$L__BB567_54:
	add.s32 	%r501, %r437, 128;
	cvt.u64.u32 	%rd188, %r501;
	setp.le.s64 	%p143, %rd41, %rd188;
	@%p143 bra 	$L__BB567_56;
	st.global.f32 	[%rd26+512], %f91;
$L__BB567_56:
	add.s32 	%r503, %r437, 160;
	cvt.u64.u32 	%rd189, %r503;
	setp.le.s64 	%p144, %rd41, %rd189;
	@%p144 bra 	$L__BB567_58;
	st.global.f32 	[%rd26+640], %f92;
$L__BB567_58:
	add.s32 	%r505, %r437, 192;
	cvt.u64.u32 	%rd190, %r505;
	setp.le.s64 	%p145, %rd41, %rd190;
	@%p145 bra 	$L__BB567_60;
	st.global.f32 	[%rd26+768], %f93;
$L__BB567_60:
	add.s32 	%r507, %r437, 224;
	cvt.u64.u32 	%rd191, %r507;
	setp.le.s64 	%p146, %rd41, %rd191;
	@%p146 bra 	$L__BB567_62;
	st.global.f32 	[%rd26+896], %f94;
$L__BB567_62:
	add.s32 	%r509, %r437, 256;
	cvt.u64.u32 	%rd192, %r509;
	setp.le.s64 	%p147, %rd41, %rd192;
	@%p147 bra 	$L__BB567_64;
	st.global.f32 	[%rd26+1024], %f95;
$L__BB567_64:
	add.s32 	%r511, %r437, 288;
	cvt.u64.u32 	%rd193, %r511;
	setp.le.s64 	%p148, %rd41, %rd193;
	@%p148 bra 	$L__BB567_66;
	st.global.f32 	[%rd26+1152], %f96;
$L__BB567_66:
	add.s32 	%r513, %r437, 320;
	cvt.u64.u32 	%rd194, %r513;
	setp.le.s64 	%p149, %rd41, %rd194;
	@%p149 bra 	$L__BB567_68;
	st.global.f32 	[%rd26+1280], %f97;
$L__BB567_68:
	add.s32 	%r515, %r437, 352;
	cvt.u64.u32 	%rd195, %r515;
	setp.le.s64 	%p150, %rd41, %rd195;
	@%p150 bra 	$L__BB567_70;
	st.global.f32 	[%rd26+1408], %f98;
$L__BB567_70:
	setp.le.s64 	%p151, %rd41, %rd11;
	@%p151 bra 	$L__BB567_72;
	st.global.f32 	[%rd26+1536], %f99;
$L__BB567_72:
	setp.le.s64 	%p152, %rd41, %rd12;
	@%p152 bra 	$L__BB567_74;
	st.global.f32 	[%rd26+1664], %f100;
$L__BB567_74:
	setp.le.s64 	%p153, %rd41, %rd13;
	@%p153 bra 	$L__BB567_76;
	st.global.f32 	[%rd26+1792], %f101;
$L__BB567_76:
	setp.le.s64 	%p154, %rd41, %rd14;
	@%p154 bra 	$L__BB567_78;
	st.global.f32 	[%rd26+1920], %f102;
$L__BB567_78:
	setp.le.s64 	%p155, %rd41, %rd15;
	@%p155 bra 	$L__BB567_80;
	st.global.f32 	[%rd26+2048], %f103;
$L__BB567_80:
	setp.le.s64 	%p156, %rd41, %rd16;
	@%p156 bra 	$L__BB567_82;
	st.global.f32 	[%rd26+2176], %f104;
$L__BB567_82:
	setp.le.s64 	%p157, %rd41, %rd17;
	@%p157 bra 	$L__BB567_84;
	st.global.f32 	[%rd26+2304], %f105;
$L__BB567_84:
	setp.le.s64 	%p158, %rd41, %rd18;
	@%p158 bra 	$L__BB567_86;
	st.global.f32 	[%rd26+2432], %f106;
$L__BB567_86:
	setp.le.s64 	%p159, %rd41, %rd19;
	@%p159 bra 	$L__BB567_88;
	st.global.f32 	[%rd26+2560], %f107;
$L__BB567_88:
	ld.param.u64 	%rd198, [_Z15SoftmaxWarpImplI22BroadcastScaleMaskLoadIffbLm4EiE11DirectStoreIffEfLi1ELi21ELi32ELi1ELb1EL9Algorithm0EEvT_T0_ll_param_2];
	mov.u32 	%r516, %nctaid.x;
	mov.u32 	%r517, %ntid.y;
	mul.lo.s32 	%r518, %r516, %r517;
	cvt.s64.s32 	%rd196, %r518;
	add.s64 	%rd199, %rd199, %rd196;
	setp.lt.s64 	%p160, %rd199, %rd198;
	@%p160 bra 	$L__BB567_4;
$L__BB567_89:
	ret;

}
	// .globl	_Z15SoftmaxWarpImplI22BroadcastScaleMaskLoadIffbLm4EiE11DirectStoreIffEfLi1ELi22ELi32ELi1ELb0EL9Algorithm0EEvT_T0_ll
.visible .entry _Z15SoftmaxWarpImplI22BroadcastScaleMaskLoadIffbLm4EiE11DirectStoreIffEfLi1ELi22ELi32ELi1ELb0EL9Algorithm0EEvT_T0_ll(
	.param .align 8 .b8 _Z15SoftmaxWarpImplI22BroadcastScaleMaskLoadIffbLm4EiE11DirectStoreIffEfLi1ELi22ELi32ELi1ELb0EL9Algorithm0EEvT_T0_ll_param_0[120],
	.param .align 8 .b8 _Z15SoftmaxWarpImplI22BroadcastScaleMaskLoadIffbLm4EiE11DirectStoreIffEfLi1ELi22ELi32ELi1ELb0EL9Algorithm0EEvT_T0_ll_param_1[16],
	.param .u64 _Z15SoftmaxWarpImplI22BroadcastScaleMaskLoadIffbLm4EiE11DirectStoreIffEfLi1ELi22ELi32ELi1ELb0EL9Algorithm0EEvT_T0_ll_param_2,
	.param .u64 _Z15SoftmaxWarpImplI22BroadcastScaleMaskLoadIffbLm4EiE11DirectStoreIffEfLi1ELi22ELi32ELi1ELb0EL9Algorithm0EEvT_T0_ll_param_3
)
{
	.reg .pred 	%p<40>;
	.reg .b16 	%rs<23>;
	.reg .b32 	%r<483>;
	.reg .b32 	%f<401>;
	.reg .b64 	%rd<171>;

	ld.param.v2.f32 	{%f3, %f4}, [_Z15SoftmaxWarpImplI22BroadcastScaleMaskLoadIffbLm4EiE11DirectStoreIffEfLi1ELi22ELi32ELi1ELb0EL9Algorithm0EEvT_T0_ll_param_0+112];
	ld.param.u64 	%rd26, [_Z15SoftmaxWarpImplI22BroadcastScaleMaskLoadIffbLm4EiE11DirectStoreIffEfLi1ELi22ELi32ELi1ELb0EL9Algorithm0EEvT_T0_ll_param_0+104];
	ld.param.v2.u32 	{%r15, %r16}, [_Z15SoftmaxWarpImplI22BroadcastScaleMaskLoadIffbLm4EiE11DirectStoreIffEfLi1ELi22ELi32ELi1ELb0EL9Algorithm0EEvT_T0_ll_param_0+88];
	ld.param.v2.u32 	{%r13, %r14}, [_Z15SoftmaxWarpImplI22BroadcastScaleMaskLoadIffbLm4EiE11DirectStoreIffEfLi1ELi22ELi32ELi1ELb0EL9Algorithm0EEvT_T0_ll_param_0+80];
	ld.param.v2.u32 	{%r11, %r12}, [_Z15SoftmaxWarpImplI22BroadcastScaleMaskLoadIffbLm4EiE11DirectStoreIffEfLi1ELi22ELi32ELi1ELb0EL9Algorithm0EEvT_T0_ll_param_0+64];
	ld.param.v2.u32 	{%r9, %r10}, [_Z15SoftmaxWarpImplI22BroadcastScaleMaskLoadIffbLm4EiE11DirectStoreIffEfLi1ELi22ELi32ELi1ELb0EL9Algorithm0EEvT_T0_ll_param_0+56];
	ld.param.u64 	%rd22, [_Z15SoftmaxWarpImplI22BroadcastScaleMaskLoadIffbLm4EiE11DirectStoreIffEfLi1ELi22ELi32ELi1ELb0EL9Algorithm0EEvT_T0_ll_param_0+40];
	ld.param.u64 	%rd21, [_Z15SoftmaxWarpImplI22BroadcastScaleMaskLoadIffbLm4EiE11DirectStoreIffEfLi1ELi22ELi32ELi1ELb0EL9Algorithm0EEvT_T0_ll_param_0+32];
	ld.param.u64 	%rd20, [_Z15SoftmaxWarpImplI22BroadcastScaleMaskLoadIffbLm4EiE11DirectStoreIffEfLi1ELi22ELi32ELi1ELb0EL9Algorithm0EEvT_T0_ll_param_0+24];
	ld.param.u64 	%rd19, [_Z15SoftmaxWarpImplI22BroadcastScaleMaskLoadIffbLm4EiE11DirectStoreIffEfLi1ELi22ELi32ELi1ELb0EL9Algorithm0EEvT_T0_ll_param_0+16];
	ld.param.u64 	%rd18, [_Z15SoftmaxWarpImplI22BroadcastScaleMaskLoadIffbLm4EiE11DirectStoreIffEfLi1ELi22ELi32ELi1ELb0EL9Algorithm0EEvT_T0_ll_param_0+8];
	ld.param.u64 	%rd17, [_Z15SoftmaxWarpImplI22BroadcastScaleMaskLoadIffbLm4EiE11DirectStoreIffEfLi1ELi22ELi32ELi1ELb0EL9Algorithm0EEvT_T0_ll_param_0];
	ld.param.u64 	%rd7, [_Z15SoftmaxWarpImplI22BroadcastScaleMaskLoadIffbLm4EiE11DirectStoreIffEfLi1ELi22ELi32ELi1ELb0EL9Algorithm0EEvT_T0_ll_param_1];
	ld.param.u64 	%rd8, [_Z15SoftmaxWarpImplI22BroadcastScaleMaskLoadIffbLm4EiE11DirectStoreIffEfLi1ELi22ELi32ELi1ELb0EL9Algorithm0EEvT_T0_ll_param_1+8];
	ld.param.u64 	%rd27, [_Z15SoftmaxWarpImplI22BroadcastScaleMaskLoadIffbLm4EiE11DirectStoreIffEfLi1ELi22ELi32ELi1ELb0EL9Algorithm0EEvT_T0_ll_param_2];
	ld.param.u64 	%rd28, [_Z15SoftmaxWarpImplI22BroadcastScaleMaskLoadIffbLm4EiE11DirectStoreIffEfLi1ELi22ELi32ELi1ELb0EL9Algorithm0EEvT_T0_ll_param_3];
	setp.lt.s64 	%p1, %rd28, 705;
	@%p1 bra 	$L__BB568_2;
	mov.u64 	%rd29, $str;
	cvta.global.u64 	%rd30, %rd29;
	mov.u64 	%rd31, $str$1;
	cvta.global.u64 	%rd32, %rd31;
	mov.u64 	%rd33, __unnamed_554;
	cvta.global.u64 	%rd34, %rd33;
	{ // callseq 553, 0
	.param .b64 param0;
	st.param.b64 	[param0], %rd30;
	.param .b64 param1;
	st.param.b64 	[param1], %rd32;
	.param .b32 param2;
	st.param.b32 	[param2], 219;
	.param .b64 param3;
	st.param.b64 	[param3], %rd34;
	.param .b64 param4;
	st.param.b64 	[param4], 1;
	call.uni 
	__assertfail, 
	(
	param0, 
	param1, 
	param2, 
	param3, 
	param4
	);
	} // callseq 553
$L__BB568_2:
	mov.u32 	%r17, %ctaid.x;
	mov.u32 	%r18, %ntid.y;
	mov.u32 	%r19, %tid.y;
	mad.lo.s32 	%r20, %r17, %r18, %r19;
	mov.u32 	%r21, %nctaid.x;
	mul.lo.s32 	%r8, %r21, %r18;
	cvt.s64.s32 	%rd170, %r20;
	setp.le.s64 	%p2, %rd27, %rd170;
	@%p2 bra 	$L__BB568_5;
	cvta.to.global.u64 	%rd10, %rd17;
	cvta.to.global.u64 	%rd11, %rd18;
	mov.u32 	%r22, %tid.x;
	cvt.u64.u32 	%rd12, %r22;
	cvta.to.global.u64 	%rd13, %rd7;
	cvt.s64.s32 	%rd14, %r8;
$L__BB568_4:
	setp.eq.s64 	%p3, %rd22, 1;
	setp.eq.s64 	%p4, %rd21, 1;
	setp.eq.s64 	%p5, %rd20, 1;
	setp.eq.s64 	%p6, %rd19, 1;
	mad.lo.s64 	%rd35, %rd26, %rd170, %rd12;
	cvt.u32.u64 	%r23, %rd35;
	div.s32 	%r24, %r23, %r9;
	mul.lo.s32 	%r25, %r24, %r9;
	sub.s32 	%r26, %r23, %r25;
	div.s32 	%r27, %r26, %r10;
	mul.lo.s32 	%r28, %r27, %r10;
	sub.s32 	%r29, %r26, %r28;
	div.s32 	%r30, %r29, %r11;
	mul.lo.s32 	%r31, %r30, %r11;
	sub.s32 	%r32, %r29, %r31;
	selp.b32 	%r33, 0, %r24, %p6;
	selp.b32 	%r34, 0, %r27, %p5;
	selp.b32 	%r35, 0, %r30, %p4;
	selp.b32 	%r36, 0, %r32, %p3;
	mul.lo.s32 	%r37, %r13, %r33;
	mad.lo.s32 	%r38, %r14, %r34, %r37;
	mad.lo.s32 	%r39, %r15, %r35, %r38;
	mad.lo.s32 	%r40, %r16, %r36, %r39;
	shl.b64 	%rd36, %rd35, 32;
	shr.s64 	%rd37, %rd36, 30;
	add.s64 	%rd38, %rd10, %rd37;
	ld.global.f32 	%f5, [%rd38];
	cvt.s64.s32 	%rd39, %r40;
	add.s64 	%rd40, %rd11, %rd39;
	ld.global.u8 	%rs1, [%rd40];
	setp.eq.s16 	%p7, %rs1, 0;
	mul.f32 	%f6, %f5, %f4;
	selp.f32 	%f7, %f3, %f6, %p7;
	max.f32 	%f8, %f7, 0fFF800000;
	add.s64 	%rd41, %rd35, 32;
	cvt.u32.u64 	%r41, %rd41;
	div.s32 	%r42, %r41, %r9;
	mul.lo.s32 	%r43, %r42, %r9;
	sub.s32 	%r44, %r41, %r43;
	div.s32 	%r45, %r44, %r10;
	mul.lo.s32 	%r46, %r45, %r10;
	sub.s32 	%r47, %r44, %r46;
	div.s32 	%r48, %r47, %r11;
	mul.lo.s32 	%r49, %r48, %r11;
	sub.s32 	%r50, %r47, %r49;
	selp.b32 	%r51, 0, %r42, %p6;
	selp.b32 	%r52, 0, %r45, %p5;
	selp.b32 	%r53, 0, %r48, %p4;
	selp.b32 	%r54, 0, %r50, %p3;
	mul.lo.s32 	%r55, %r13, %r51;
	mad.lo.s32 	%r56, %r14, %r52, %r55;
	mad.lo.s32 	%r57, %r15, %r53, %r56;
	mad.lo.s32 	%r58, %r16, %r54, %r57;
	shl.b64 	%rd42, %rd41, 32;
	shr.s64 	%rd43, %rd42, 30;
	add.s64 	%rd44, %rd10, %rd43;
	ld.global.f32 	%f9, [%rd44];
	cvt.s64.s32 	%rd45, %r58;
	add.s64 	%rd46, %rd11, %rd45;
	ld.global.u8 	%rs2, [%rd46];
	setp.eq.s16 	%p8, %rs2, 0;
	mul.f32 	%f10, %f9, %f4;
	selp.f32 	%f11, %f3, %f10, %p8;
	max.f32 	%f12, %f8, %f11;
	add.s64 	%rd47, %rd35, 64;
	cvt.u32.u64 	%r59, %rd47;
	div.s32 	%r60, %r59, %r9;
	mul.lo.s32 	%r61, %r60, %r9;
	sub.s32 	%r62, %r59, %r61;
	div.s32 	%r63, %r62, %r10;
	mul.lo.s32 	%r64, %r63, %r10;
	sub.s32 	%r65, %r62, %r64;
	div.s32 	%r66, %r65, %r11;
	mul.lo.s32 	%r67, %r66, %r11;
	sub.s32 	%r68, %r65, %r67;
	selp.b32 	%r69, 0, %r60, %p6;
	selp.b32 	%r70, 0, %r63, %p5;
	selp.b32 	%r71, 0, %r66, %p4;
	selp.b32 	%r72, 0, %r68, %p3;
	mul.lo.s32 	%r73, %r13, %r69;
	mad.lo.s32 	%r74, %r14, %r70, %r73;
	mad.lo.s32 	%r75, %r15, %r71, %r74;
	mad.lo.s32 	%r76, %r16, %r72, %r75;
	shl.b64 	%rd48, %rd47, 32;
	shr.s64 	%rd49, %rd48, 30;
	add.s64 	%rd50, %rd10, %rd49;
	ld.global.f32 	%f13, [%rd50];
	cvt.s64.s32 	%rd51, %r76;
	add.s64 	%rd52, %rd11, %rd51;
	ld.global.u8 	%rs3, [%rd52];
	setp.eq.s16 	%p9, %rs3, 0;
	mul.f32 	%f14, %f13, %f4;
	selp.f32 	%f15, %f3, %f14, %p9;
	max.f32 	%f16, %f12, %f15;
	add.s64 	%rd53, %rd35, 96;
	cvt.u32.u64 	%r77, %rd53;
	div.s32 	%r78, %r77, %r9;
	mul.lo.s32 	%r79, %r78, %r9;
	sub.s32 	%r80, %r77, %r79;
	div.s32 	%r81, %r80, %r10;
	mul.lo.s32 	%r82, %r81, %r10;
	sub.s32 	%r83, %r80, %r82;
	div.s32 	%r84, %r83, %r11;
	mul.lo.s32 	%r85, %r84, %r11;
	sub.s32 	%r86, %r83, %r85;
	selp.b32 	%r87, 0, %r78, %p6;
	selp.b32 	%r88, 0, %r81, %p5;
	selp.b32 	%r89, 0, %r84, %p4;
	selp.b32 	%r90, 0, %r86, %p3;
	mul.lo.s32 	%r91, %r13, %r87;
	mad.lo.s32 	%r92, %r14, %r88, %r91;
	mad.lo.s32 	%r93, %r15, %r89, %r92;
	mad.lo.s32 	%r94, %r16, %r90, %r93;
	shl.b64 	%rd54, %rd53, 32;
	shr.s64 	%rd55, %rd54, 30;
	add.s64 	%rd56, %rd10, %rd55;
	ld.global.f32 	%f17, [%rd56];
	cvt.s64.s32 	%rd57, %r94;
	add.s64 	%rd58, %rd11, %rd57;
	ld.global.u8 	%rs4, [%rd58];
	setp.eq.s16 	%p10, %rs4, 0;
	mul.f32 	%f18, %f17, %f4;
	selp.f32 	%f19, %f3, %f18, %p10;
	max.f32 	%f20, %f16, %f19;
	add.s64 	%rd59, %rd35, 128;
	cvt.u32.u64 	%r95, %rd59;
	div.s32 	%r96, %r95, %r9;
	mul.lo.s32 	%r97, %r96, %r9;
	sub.s32 	%r98, %r95, %r97;
	div.s32 	%r99, %r98, %r10;
	mul.lo.s32 	%r100, %r99, %r10;
	sub.s32 	%r101, %r98, %r100;
	div.s32 	%r102, %r101, %r11;
	mul.lo.s32 	%r103, %r102, %r11;
	sub.s32 	%r104, %r101, %r103;
	selp.b32 	%r105, 0, %r96, %p6;
	selp.b32 	%r106, 0, %r99, %p5;
	selp.b32 	%r107, 0, %r102, %p4;
	selp.b32 	%r108, 0, %r104, %p3;
	mul.lo.s32 	%r109, %r13, %r105;
	mad.lo.s32 	%r110, %r14, %r106, %r109;
	mad.lo.s32 	%r111, %r15, %r107, %r110;
	mad.lo.s32 	%r112, %r16, %r108, %r111;
	shl.b64 	%rd60, %rd59, 32;
	shr.s64 	%rd61, %rd60, 30;
	add.s64 	%rd62, %rd10, %rd61;
	ld.global.f32 	%f21, [%rd62];
	cvt.s64.s32 	%rd63, %r112;
	add.s64 	%rd64, %rd11, %rd63;
	ld.global.u8 	%rs5, [%rd64];
	setp.eq.s16 	%p11, %rs5, 0;
	mul.f32 	%f22, %f21, %f4;
	selp.f32 	%f23, %f3, %f22, %p11;
	max.f32 	%f24, %f20, %f23;
	add.s64 	%rd65, %rd35, 160;
	cvt.u32.u64 	%r113, %rd65;
	div.s32 	%r114, %r113, %r9;
	mul.lo.s32 	%r115, %r114, %r9;
	sub.s32 	%r116, %r113, %r115;
	div.s32 	%r117, %r116, %r10;
	mul.lo.s32 	%r118, %r117, %r10;
	sub.s32 	%r119, %r116, %r118;
	div.s32 	%r120, %r119, %r11;
	mul.lo.s32 	%r121, %r120, %r11;
	sub.s32 	%r122, %r119, %r121;
	selp.b32 	%r123, 0, %r114, %p6;
	selp.b32 	%r124, 0, %r117, %p5;
	selp.b32 	%r125, 0, %r120, %p4;
	selp.b32 	%r126, 0, %r122, %p3;
	mul.lo.s32 	%r127, %r13, %r123;
	mad.lo.s32 	%r128, %r14, %r124, %r127;
	mad.lo.s32 	%r129, %r15, %r125, %r128;
	mad.lo.s32 	%r130, %r16, %r126, %r129;
	shl.b64 	%rd66, %rd65, 32;
	shr.s64 	%rd67, %rd66, 30;
	add.s64 	%rd68, %rd10, %rd67;
	ld.global.f32 	%f25, [%rd68];
	cvt.s64.s32 	%rd69, %r130;
	add.s64 	%rd70, %rd11, %rd69;
	ld.global.u8 	%rs6, [%rd70];
	setp.eq.s16 	%p12, %rs6, 0;
	mul.f32 	%f26, %f25, %f4;
	selp.f32 	%f27, %f3, %f26, %p12;
	max.f32 	%f28, %f24, %f27;
	add.s64 	%rd71, %rd35, 192;
	cvt.u32.u64 	%r131, %rd71;
	div.s32 	%r132, %r131, %r9;
	mul.lo.s32 	%r133, %r132, %r9;
	sub.s32 	%r134, %r131, %r133;
	div.s32 	%r135, %r134, %r10;
	mul.lo.s32 	%r136, %r135, %r10;
	sub.s32 	%r137, %r134, %r136;
	div.s32 	%r138, %r137, %r11;
	mul.lo.s32 	%r139, %r138, %r11;
	sub.s32 	%r140, %r137, %r139;
	selp.b32 	%r141, 0, %r132, %p6;
	selp.b32 	%r142, 0, %r135, %p5;
	selp.b32 	%r143, 0, %r138, %p4;
	selp.b32 	%r144, 0, %r140, %p3;
	mul.lo.s32 	%r145, %r13, %r141;
	mad.lo.s32 	%r146, %r14, %r142, %r145;
	mad.lo.s32 	%r147, %r15, %r143, %r146;
	mad.lo.s32 	%r148, %r16, %r144, %r147;
	shl.b64 	%rd72, %rd71, 32;
	shr.s64 	%rd73, %rd72, 30;
	add.s64 	%rd74, %rd10, %rd73;
	ld.global.f32 	%f29, [%rd74];
	cvt.s64.s32 	%rd75, %r148;
	add.s64 	%rd76, %rd11, %rd75;
	ld.global.u8 	%rs7, [%rd76];
	setp.eq.s16 	%p13, %rs7, 0;
	mul.f32 	%f30, %f29, %f4;
	selp.f32 	%f31, %f3, %f30, %p13;
	max.f32 	%f32, %f28, %f31;
	add.s64 	%rd77, %rd35, 224;
	cvt.u32.u64 	%r149, %rd77;
	div.s32 	%r150, %r149, %r9;
	mul.lo.s32 	%r151, %r150, %r9;
	sub.s32 	%r152, %r149, %r151;
	div.s32 	%r153, %r152, %r10;
	mul.lo.s32 	%r154, %r153, %r10;
	sub.s32 	%r155, %r152, %r154;
	div.s32 	%r156, %r155, %r11;
	mul.lo.s32 	%r157, %r156, %r11;
	sub.s32 	%r158, %r155, %r157;
	selp.b32 	%r159, 0, %r150, %p6;
	selp.b32 	%r160, 0, %r153, %p5;
	selp.b32 	%r161, 0, %r156, %p4;
	selp.b32 	%r162, 0, %r158, %p3;
	mul.lo.s32 	%r163, %r13, %r159;
	mad.lo.s32 	%r164, %r14, %r160, %r163;
	mad.lo.s32 	%r165, %r15, %r161, %r164;
	mad.lo.s32 	%r166, %r16, %r162, %r165;
	shl.b64 	%rd78, %rd77, 32;
	shr.s64 	%rd79, %rd78, 30;
	add.s64 	%rd80, %rd10, %rd79;
	ld.global.f32 	%f33, [%rd80];
	cvt.s64.s32 	%rd81, %r166;
	add.s64 	%rd82, %rd11, %rd81;
	ld.global.u8 	%rs8, [%rd82];
	setp.eq.s16 	%p14, %rs8, 0;
	mul.f32 	%f34, %f33, %f4;
	selp.f32 	%f35, %f3, %f34, %p14;
	max.f32 	%f36, %f32, %f35;
	add.s64 	%rd83, %rd35, 256;
	cvt.u32.u64 	%r167, %rd83;
	div.s32 	%r168, %r167, %r9;
	mul.lo.s32 	%r169, %r168, %r9;
	sub.s32 	%r170, %r167, %r169;
	div.s32 	%r171, %r170, %r10;
	mul.lo.s32 	%r172, %r171, %r10;
	sub.s32 	%r173, %r170, %r172;
	div.s32 	%r174, %r173, %r11;
	mul.lo.s32 	%r175, %r174, %r11;
	sub.s32 	%r176, %r173, %r175;
	selp.b32 	%r177, 0, %r168, %p6;
	selp.b32 	%r178, 0, %r171, %p5;
	selp.b32 	%r179, 0, %r174, %p4;
	selp.b32 	%r180, 0, %r176, %p3;
	mul.lo.s32 	%r181, %r13, %r177;
	mad.lo.s32 	%r182, %r14, %r178, %r181;
	mad.lo.s32 	%r183, %r15, %r179, %r182;
	mad.lo.s32 	%r184, %r16, %r180, %r183;
	shl.b64 	%rd84, %rd83, 32;
	shr.s64 	%rd85, %rd84, 30;
	add.s64 	%rd86, %rd10, %rd85;
	ld.global.f32 	%f37, [%rd86];
	cvt.s64.s32 	%rd87, %r184;
	add.s64 	%rd88, %rd11, %rd87;
	ld.global.u8 	%rs9, [%rd88];
	setp.eq.s16 	%p15, %rs9, 0;
	mul.f32 	%f38, %f37, %f4;
	selp.f32 	%f39, %f3, %f38, %p15;
	max.f32 	%f40, %f36, %f39;
	add.s64 	%rd89, %rd35, 288;
	cvt.u32.u64 	%r185, %rd89;
	div.s32 	%r186, %r185, %r9;
	mul.lo.s32 	%r187, %r186, %r9;
	sub.s32 	%r188, %r185, %r187;
	div.s32 	%r189, %r188, %r10;
	mul.lo.s32 	%r190, %r189, %r10;
	sub.s32 	%r191, %r188, %r190;
	div.s32 	%r192, %r191, %r11;
	mul.lo.s32 	%r193, %r192, %r11;
	sub.s32 	%r194, %r191, %r193;
	selp.b32 	%r195, 0, %r186, %p6;
	selp.b32 	%r196, 0, %r189, %p5;
	selp.b32 	%r197, 0, %r192, %p4;
	selp.b32 	%r198, 0, %r194, %p3;
	mul.lo.s32 	%r199, %r13, %r195;
	mad.lo.s32 	%r200, %r14, %r196, %r199;
	mad.lo.s32 	%r201, %r15, %r197, %r200;
	mad.lo.s32 	%r202, %r16, %r198, %r201;
	shl.b64 	%rd90, %rd89, 32;
	shr.s64 	%rd91, %rd90, 30;
	add.s64 	%rd92, %rd10, %rd91;
	ld.global.f32 	%f41, [%rd92];
	cvt.s64.s32 	%rd93, %r202;
	add.s64 	%rd94, %rd11, %rd93;
	ld.global.u8 	%rs10, [%rd94];
	setp.eq.s16 	%p16, %rs10, 0;
	mul.f32 	%f42, %f41, %f4;
	selp.f32 	%f43, %f3, %f42, %p16;
	max.f32 	%f44, %f40, %f43;
	add.s64 	%rd95, %rd35, 320;
	cvt.u32.u64 	%r203, %rd95;
	div.s32 	%r204, %r203, %r9;
	mul.lo.s32 	%r205, %r204, %r9;
	sub.s32 	%r206, %r203, %r205;
	div.s32 	%r207, %r206, %r10;
	mul.lo.s32 	%r208, %r207, %r10;
	sub.s32 	%r209, %r206, %r208;
	div.s32 	%r210, %r209, %r11;
	mul.lo.s32 	%r211, %r210, %r11;
	sub.s32 	%r212, %r209, %r211;
	selp.b32 	%r213, 0, %r204, %p6;
	selp.b32 	%r214, 0, %r207, %p5;
	selp.b32 	%r215, 0, %r210, %p4;
	selp.b32 	%r216, 0, %r212, %p3;
	mul.lo.s32 	%r217, %r13, %r213;
	mad.lo.s32 	%r218, %r14, %r214, %r217;
	mad.lo.s32 	%r219, %r15, %r215, %r218;
	mad.lo.s32 	%r220, %r16, %r216, %r219;
	shl.b64 	%rd96, %rd95, 32;
	shr.s64 	%rd97, %rd96, 30;
	add.s64 	%rd98, %rd10, %rd97;
	ld.global.f32 	%f45, [%rd98];
	cvt.s64.s32 	%rd99, %r220;
	add.s64 	%rd100, %rd11, %rd99;
	ld.global.u8 	%rs11, [%rd100];
	setp.eq.s16 	%p17, %rs11, 0;
	mul.f32 	%f46, %f45, %f4;
	selp.f32 	%f47, %f3, %f46, %p17;
	max.f32 	%f48, %f44, %f47;
	add.s64 	%rd101, %rd35, 352;
	cvt.u32.u64 	%r221, %rd101;
	div.s32 	%r222, %r221, %r9;
	mul.lo.s32 	%r223, %r222, %r9;
	sub.s32 	%r224, %r221, %r223;
	div.s32 	%r225, %r224, %r10;
	mul.lo.s32 	%r226, %r225, %r10;
	sub.s32 	%r227, %r224, %r226;
	div.s32 	%r228, %r227, %r11;
	mul.lo.s32 	%r229, %r228, %r11;
	sub.s32 	%r230, %r227, %r229;
	selp.b32 	%r231, 0, %r222, %p6;
	selp.b32 	%r232, 0, %r225, %p5;
	selp.b32 	%r233, 0, %r228, %p4;
	selp.b32 	%r234, 0, %r230, %p3;
	mul.lo.s32 	%r235, %r13, %r231;
	mad.lo.s32 	%r236, %r14, %r232, %r235;
	mad.lo.s32 	%r237, %r15, %r233, %r236;
	mad.lo.s32 	%r238, %r16, %r234, %r237;
	shl.b64 	%rd102, %rd101, 32;
	shr.s64 	%rd103, %rd102, 30;
	add.s64 	%rd104, %rd10, %rd103;
	ld.global.f32 	%f49, [%rd104];
	cvt.s64.s32 	%rd105, %r238;
	add.s64 	%rd106, %rd11, %rd105;
	ld.global.u8 	%rs12, [%rd106];
	setp.eq.s16 	%p18, %rs12, 0;
	mul.f32 	%f50, %f49, %f4;
	selp.f32 	%f51, %f3, %f50, %p18;
	max.f32 	%f52, %f48, %f51;
	add.s64 	%rd107, %rd35, 384;
	cvt.u32.u64 	%r239, %rd107;
	div.s32 	%r240, %r239, %r9;
	mul.lo.s32 	%r241, %r240, %r9;
	sub.s32 	%r242, %r239, %r241;
	div.s32 	%r243, %r242, %r10;
	mul.lo.s32 	%r244, %r243, %r10;
	sub.s32 	%r245, %r242, %r244;
	div.s32 	%r246, %r245, %r11;
	mul.lo.s32 	%r247, %r246, %r11;
	sub.s32 	%r248, %r245, %r247;
	selp.b32 	%r249, 0, %r240, %p6;
	selp.b32 	%r250, 0, %r243, %p5;
	selp.b32 	%r251, 0, %r246, %p4;
	selp.b32 	%r252, 0, %r248, %p3;
	mul.lo.s32 	%r253, %r13, %r249;
	mad.lo.s32 	%r254, %r14, %r250, %r253;
	mad.lo.s32 	%r255, %r15, %r251, %r254;
	mad.lo.s32 	%r256, %r16, %r252, %r255;
	shl.b64 	%rd108, %rd107, 32;
	shr.s64 	%rd109, %rd108, 30;
	add.s64 	%rd110, %rd10, %rd109;
	ld.global.f32 	%f53, [%rd110];
	cvt.s64.s32 	%rd111, %r256;
	add.s64 	%rd112, %rd11, %rd111;
	ld.global.u8 	%rs13, [%rd112];
	setp.eq.s16 	%p19, %rs13, 0;
	mul.f32 	%f54, %f53, %f4;
	selp.f32 	%f55, %f3, %f54, %p19;
	max.f32 	%f56, %f52, %f55;
	add.s64 	%rd113, %rd35, 416;
	cvt.u32.u64 	%r257, %rd113;
	div.s32 	%r258, %r257, %r9;
	mul.lo.s32 	%r259, %r258, %r9;
	sub.s32 	%r260, %r257, %r259;
	div.s32 	%r261, %r260, %r10;
	mul.lo.s32 	%r262, %r261, %r10;
	sub.s32 	%r263, %r260, %r262;
	div.s32 	%r264, %r263, %r11;
	mul.lo.s32 	%r265, %r264, %r11;
	sub.s32 	%r266, %r263, %r265;
	selp.b32 	%r267, 0, %r258, %p6;
	selp.b32 	%r268, 0, %r261, %p5;
	selp.b32 	%r269, 0, %r264, %p4;
	selp.b32 	%r270, 0, %r266, %p3;
	mul.lo.s32 	%r271, %r13, %r267;
	mad.lo.s32 	%r272, %r14, %r268, %r271;
	mad.lo.s32 	%r273, %r15, %r269, %r272;
	mad.lo.s32 	%r274, %r16, %r270, %r273;
	shl.b64 	%rd114, %rd113, 32;
	shr.s64 	%rd115, %rd114, 30;
	add.s64 	%rd116, %rd10, %rd115;
	ld.global.f32 	%f57, [%rd116];
	cvt.s64.s32 	%rd117, %r274;
	add.s64 	%rd118, %rd11, %rd117;
	ld.global.u8 	%rs14, [%rd118];
	setp.eq.s16 	%p20, %rs14, 0;
	mul.f32 	%f58, %f57, %f4;
	selp.f32 	%f59, %f3, %f58, %p20;
	max.f32 	%f60, %f56, %f59;
	add.s64 	%rd119, %rd35, 448;
	cvt.u32.u64 	%r275, %rd119;
	div.s32 	%r276, %r275, %r9;
	mul.lo.s32 	%r277, %r276, %r9;
	sub.s32 	%r278, %r275, %r277;
	div.s32 	%r279, %r278, %r10;
	mul.lo.s32 	%r280, %r279, %r10;
	sub.s32 	%r281, %r278, %r280;
	div.s32 	%r282, %r281, %r11;
	mul.lo.s32 	%r283, %r282, %r11;
	sub.s32 	%r284, %r281, %r283;
	selp.b32 	%r285, 0, %r276, %p6;
	selp.b32 	%r286, 0, %r279, %p5;
	selp.b32 	%r287, 0, %r282, %p4;
	selp.b32 	%r288, 0, %r284, %p3;
	mul.lo.s32 	%r289, %r13, %r285;
	mad.lo.s32 	%r290, %r14, %r286, %r289;
	mad.lo.s32 	%r291, %r15, %r287, %r290;
	mad.lo.s32 	%r292, %r16, %r288, %r291;
	shl.b64 	%rd120, %rd119, 32;
	shr.s64 	%rd121, %rd120, 30;
	add.s64 	%rd122, %rd10, %rd121;
	ld.global.f32 	%f61, [%rd122];
	cvt.s64.s32 	%rd123, %r292;
	add.s64 	%rd124, %rd11, %rd123;
	ld.global.u8 	%rs15, [%rd124];
	setp.eq.s16 	%p21, %rs15, 0;
	mul.f32 	%f62, %f61, %f4;
	selp.f32 	%f63, %f3, %f62, %p21;
	max.f32 	%f64, %f60, %f63;
	add.s64 	%rd125, %rd35, 480;
	cvt.u32.u64 	%r293, %rd125;
	div.s32 	%r294, %r293, %r9;
	mul.lo.s32 	%r295, %r294, %r9;
	sub.s32 	%r296, %r293, %r295;
	div.s32 	%r297, %r296, %r10;
	mul.lo.s32 	%r298, %r297, %r10;
	sub.s32 	%r299, %r296, %r298;
	div.s32 	%r300, %r299, %r11;
	mul.lo.s32 	%r301, %r300, %r11;
	sub.s32 	%r302, %r299, %r301;
	selp.b32 	%r303, 0, %r294, %p6;
	selp.b32 	%r304, 0, %r297, %p5;
	selp.b32 	%r305, 0, %r300, %p4;
	selp.b32 	%r306, 0, %r302, %p3;
	mul.lo.s32 	%r307, %r13, %r303;
	mad.lo.s32 	%r308, %r14, %r304, %r307;
	mad.lo.s32 	%r309, %r15, %r305, %r308;
	mad.lo.s32 	%r310, %r16, %r306, %r309;
	shl.b64 	%rd126, %rd125, 32;
	shr.s64 	%rd127, %rd126, 30;
	add.s64 	%rd128, %rd10, %rd127;
	ld.global.f32 	%f65, [%rd128];
	cvt.s64.s32 	%rd129, %r310;
	add.s64 	%rd130, %rd11, %rd129;
	ld.global.u8 	%rs16, [%rd130];
	setp.eq.s16 	%p22, %rs16, 0;
	mul.f32 	%f66, %f65, %f4;
	selp.f32 	%f67, %f3, %f66, %p22;
	max.f32 	%f68, %f64, %f67;
	add.s64 	%rd131, %rd35, 512;
	cvt.u32.u64 	%r311, %rd131;
	div.s32 	%r312, %r311, %r9;
	mul.lo.s32 	%r313, %r312, %r9;
	sub.s32 	%r314, %r311, %r313;
	div.s32 	%r315, %r314, %r10;
	mul.lo.s32 	%r316, %r315, %r10;
	sub.s32 	%r317, %r314, %r316;
	div.s32 	%r318, %r317, %r11;
	mul.lo.s32 	%r319, %r318, %r11;
	sub.s32 	%r320, %r317, %r319;
	selp.b32 	%r321, 0, %r312, %p6;
	selp.b32 	%r322, 0, %r315, %p5;
	selp.b32 	%r323, 0, %r318, %p4;
	selp.b32 	%r324, 0, %r320, %p3;
	mul.lo.s32 	%r325, %r13, %r321;
	mad.lo.s32 	%r326, %r14, %r322, %r325;
	mad.lo.s32 	%r327, %r15, %r323, %r326;
	mad.lo.s32 	%r328, %r16, %r324, %r327;
	shl.b64 	%rd132, %rd131, 32;
	shr.s64 	%rd133, %rd132, 30;
	add.s64 	%rd134, %rd10, %rd133;
	ld.global.f32 	%f69, [%rd134];
	cvt.s64.s32 	%rd135, %r328;
	add.s64 	%rd136, %rd11, %rd135;
	ld.global.u8 	%rs17, [%rd136];
	setp.eq.s16 	%p23, %rs17, 0;
	mul.f32 	%f70, %f69, %f4;
	selp.f32 	%f71, %f3, %f70, %p23;
	max.f32 	%f72, %f68, %f71;
	add.s64 	%rd137, %rd35, 544;
	cvt.u32.u64 	%r329, %rd137;
	div.s32 	%r330, %r329, %r9;
	mul.lo.s32 	%r331, %r330, %r9;
	sub.s32 	%r332, %r329, %r331;
	div.s32 	%r333, %r332, %r10;
	mul.lo.s32 	%r334, %r333, %r10;
	sub.s32 	%r335, %r332, %r334;
	div.s32 	%r336, %r335, %r11;
	mul.lo.s32 	%r337, %r336, %r11;
	sub.s32 	%r338, %r335, %r337;
	selp.b32 	%r339, 0, %r330, %p6;
	selp.b32 	%r340, 0, %r333, %p5;
	selp.b32 	%r341, 0, %r336, %p4;
	selp.b32 	%r342, 0, %r338, %p3;
	mul.lo.s32 	%r343, %r13, %r339;
	mad.lo.s32 	%r344, %r14, %r340, %r343;
	mad.lo.s32 	%r345, %r15, %r341, %r344;
	mad.lo.s32 	%r346, %r16, %r342, %r345;
	shl.b64 	%rd138, %rd137, 32;
	shr.s64 	%rd139, %rd138, 30;
	add.s64 	%rd140, %rd10, %rd139;
	ld.global.f32 	%f73, [%rd140];
	cvt.s64.s32 	%rd141, %r346;
	add.s64 	%rd142, %rd11, %rd141;
	ld.global.u8 	%rs18, [%rd142];
	setp.eq.s16 	%p24, %rs18, 0;
	mul.f32 	%f74, %f73, %f4;
	selp.f32 	%f75, %f3, %f74, %p24;
	max.f32 	%f76, %f72, %f75;
	add.s64 	%rd143, %rd35, 576;
	cvt.u32.u64 	%r347, %rd143;
	div.s32 	%r348, %r347, %r9;
	mul.lo.s32 	%r349, %r348, %r9;
	sub.s32 	%r350, %r347, %r349;
	div.s32 	%r351, %r350, %r10;
	mul.lo.s32 	%r352, %r351, %r10;
	sub.s32 	%r353, %r350, %r352;
	div.s32 	%r354, %r353, %r11;
	mul.lo.s32 	%r355, %r354, %r11;
	sub.s32 	%r356, %r353, %r355;
	selp.b32 	%r357, 0, %r348, %p6;
	selp.b32 	%r358, 0, %r351, %p5;
	selp.b32 	%r359, 0, %r354, %p4;
	selp.b32 	%r360, 0, %r356, %p3;
	mul.lo.s32 	%r361, %r13, %r357;
	mad.lo.s32 	%r362, %r14, %r358, %r361;
	mad.lo.s32 	%r363, %r15, %r359, %r362;
	mad.lo.s32 	%r364, %r16, %r360, %r363;
	shl.b64 	%rd144, %rd143, 32;
	shr.s64 	%rd145, %rd144, 30;
	add.s64 	%rd146, %rd10, %rd145;
	ld.global.f32 	%f77, [%rd146];
	cvt.s64.s32 	%rd147, %r364;
	add.s64 	%rd148, %rd11, %rd147;
	ld.global.u8 	%rs19, [%rd148];
	setp.eq.s16 	%p25, %rs19, 0;
	mul.f32 	%f78, %f77, %f4;
	selp.f32 	%f79, %f3, %f78, %p25;
	max.f32 	%f80, %f76, %f79;
	add.s64 	%rd149, %rd35, 608;
	cvt.u32.u64 	%r365, %rd149;
	div.s32 	%r366, %r365, %r9;
	mul.lo.s32 	%r367, %r366, %r9;
	sub.s32 	%r368, %r365, %r367;
	div.s32 	%r369, %r368, %r10;
	mul.lo.s32 	%r370, %r369, %r10;
	sub.s32 	%r371, %r368, %r370;
	div.s32 	%r372, %r371, %r11;
	mul.lo.s32 	%r373, %r372, %r11;
	sub.s32 	%r374, %r371, %r373;
	selp.b32 	%r375, 0, %r366, %p6;
	selp.b32 	%r376, 0, %r369, %p5;
	selp.b32 	%r377, 0, %r372, %p4;
	selp.b32 	%r378, 0, %r374, %p3;
	mul.lo.s32 	%r379, %r13, %r375;
	mad.lo.s32 	%r380, %r14, %r376, %r379;
	mad.lo.s32 	%r381, %r15, %r377, %r380;
	mad.lo.s32 	%r382, %r16, %r378, %r381;
	shl.b64 	%rd150, %rd149, 32;
	shr.s64 	%rd151, %rd150, 30;
	add.s64 	%rd152, %rd10, %rd151;
	ld.global.f32 	%f81, [%rd152];
	cvt.s64.s32 	%rd153, %r382;
	add.s64 	%rd154, %rd11, %rd153;
	ld.global.u8 	%rs20, [%rd154];
	setp.eq.s16 	%p26, %rs20, 0;
	mul.f32 	%f82, %f81, %f4;
	selp.f32 	%f83, %f3, %f82, %p26;
	max.f32 	%f84, %f80, %f83;
	add.s64 	%rd155, %rd35, 640;
	cvt.u32.u64 	%r383, %rd155;
	div.s32 	%r384, %r383, %r9;
	mul.lo.s32 	%r385, %r384, %r9;
	sub.s32 	%r386, %r383, %r385;
	div.s32 	%r387, %r386, %r10;
	mul.lo.s32 	%r388, %r387, %r10;
	sub.s32 	%r389, %r386, %r388;
	div.s32 	%r390, %r389, %r11;
	mul.lo.s32 	%r391, %r390, %r11;
	sub.s32 	%r392, %r389, %r391;
	selp.b32 	%r393, 0, %r384, %p6;
	selp.b32 	%r394, 0, %r387, %p5;
	selp.b32 	%r395, 0, %r390, %p4;
	selp.b32 	%r396, 0, %r392, %p3;
	mul.lo.s32 	%r397, %r13, %r393;
	mad.lo.s32 	%r398, %r14, %r394, %r397;
	mad.lo.s32 	%r399, %r15, %r395, %r398;
	mad.lo.s32 	%r400, %r16, %r396, %r399;
	shl.b64 	%rd156, %rd155, 32;
	shr.s64 	%rd157, %rd156, 30;
	add.s64 	%rd158, %rd10, %rd157;
	ld.global.f32 	%f85, [%rd158];
	cvt.s64.s32 	%rd159, %r400;
	add.s64 	%rd160, %rd11, %rd159;
	ld.global.u8 	%rs21, [%rd160];
	setp.eq.s16 	%p27, %rs21, 0;
	mul.f32 	%f86, %f85, %f4;
	selp.f32 	%f87, %f3, %f86, %p27;
	max.f32 	%f88, %f84, %f87;
	add.s64 	%rd161, %rd35, 672;
	cvt.u32.u64 	%r401, %rd161;
	div.s32 	%r402, %r401, %r9;
	mul.lo.s32 	%r403, %r402, %r9;
	sub.s32 	%r404, %r401, %r403;
	div.s32 	%r405, %r404, %r10;
	mul.lo.s32 	%r406, %r405, %r10;
	sub.s32 	%r407, %r404, %r406;
	div.s32 	%r408, %r407, %r11;
	mul.lo.s32 	%r409, %r408, %r11;
	sub.s32 	%r410, %r407, %r409;
	selp.b32 	%r411, 0, %r402, %p6;
	selp.b32 	%r412, 0, %r405, %p5;
	selp.b32 	%r413, 0, %r408, %p4;
	selp.b32 	%r414, 0, %r410, %p3;
	mul.lo.s32 	%r415, %r13, %r411;
	mad.lo.s32 	%r416, %r14, %r412, %r415;
	mad.lo.s32 	%r417, %r15, %r413, %r416;
	mad.lo.s32 	%r418, %r16, %r414, %r417;
	shl.b64 	%rd162, %rd161, 32;
	shr.s64 	%rd163, %rd162, 30;
	add.s64 	%rd164, %rd10, %rd163;
	ld.global.f32 	%f89, [%rd164];
	cvt.s64.s32 	%rd165, %r418;
	add.s64 	%rd166, %rd11, %rd165;
	ld.global.u8 	%rs22, [%rd166];
	setp.eq.s16 	%p28, %rs22, 0;
	mul.f32 	%f90, %f89, %f4;
	selp.f32 	%f91, %f3, %f90, %p28;
	max.f32 	%f92, %f88, %f91;
	mov.b32 	%r419, %f92;
	shfl.sync.bfly.b32	%r420|%p29, %r419, 16, 31, -1;
	mov.b32 	%f93, %r420;
	max.f32 	%f94, %f92, %f93;
	mov.b32 	%r421, %f94;
	shfl.sync.bfly.b32	%r422|%p30, %r421, 8, 31, -1;
	mov.b32 	%f95, %r422;
	max.f32 	%f96, %f94, %f95;
	mov.b32 	%r423, %f96;
	shfl.sync.bfly.b32	%r424|%p31, %r423, 4, 31, -1;
	mov.b32 	%f97, %r424;
	max.f32 	%f98, %f96, %f97;
	mov.b32 	%r425, %f98;
	shfl.sync.bfly.b32	%r426|%p32, %r425, 2, 31, -1;
	mov.b32 	%f99, %r426;
	max.f32 	%f100, %f98, %f99;
	mov.b32 	%r427, %f100;
	shfl.sync.bfly.b32	%r428|%p33, %r427, 1, 31, -1;
	mov.b32 	%f101, %r428;
	max.f32 	%f102, %f100, %f101;
	sub.f32 	%f103, %f7, %f102;
	fma.rn.f32 	%f104, %f103, 0f3BBB989D, 0f3F000000;
	cvt.sat.f32.f32 	%f105, %f104;
	mov.f32 	%f106, 0f4B400001;
	mov.f32 	%f107, 0f437C0000;
	fma.rm.f32 	%f108, %f105, %f107, %f106;
	add.f32 	%f109, %f108, 0fCB40007F;
	neg.f32 	%f110, %f109;
	fma.rn.f32 	%f111, %f103, 0f3FB8AA3B, %f110;
	fma.rn.f32 	%f112, %f103, 0f32A57060, %f111;
	mov.b32 	%r429, %f108;
	shl.b32 	%r430, %r429, 23;
	mov.b32 	%f113, %r430;
	ex2.approx.ftz.f32 	%f114, %f112;
	mul.f32 	%f115, %f114, %f113;
	add.f32 	%f116, %f115, 0f00000000;
	sub.f32 	%f117, %f11, %f102;
	fma.rn.f32 	%f118, %f117, 0f3BBB989D, 0f3F000000;
	cvt.sat.f32.f32 	%f119, %f118;
	fma.rm.f32 	%f120, %f119, %f107, %f106;
	add.f32 	%f121, %f120, 0fCB40007F;
	neg.f32 	%f122, %f121;
	fma.rn.f32 	%f123, %f117, 0f3FB8AA3B, %f122;
	fma.rn.f32 	%f124, %f117, 0f32A57060, %f123;
	mov.b32 	%r431, %f120;
	shl.b32 	%r432, %r431, 23;
	mov.b32 	%f125, %r432;
	ex2.approx.ftz.f32 	%f126, %f124;
	mul.f32 	%f127, %f126, %f125;
	add.f32 	%f128, %f116, %f127;
	sub.f32 	%f129, %f15, %f102;
	fma.rn.f32 	%f130, %f129, 0f3BBB989D, 0f3F000000;
	cvt.sat.f32.f32 	%f131, %f130;
	fma.rm.f32 	%f132, %f131, %f107, %f106;
	add.f32 	%f133, %f132, 0fCB40007F;
	neg.f32 	%f134, %f133;
	fma.rn.f32 	%f135, %f129, 0f3FB8AA3B, %f134;
	fma.rn.f32 	%f136, %f129, 0f32A57060, %f135;
	mov.b32 	%r433, %f132;
	shl.b32 	%r434, %r433, 23;
	mov.b32 	%f137, %r434;
	ex2.approx.ftz.f32 	%f138, %f136;
	mul.f32 	%f139, %f138, %f137;
	add.f32 	%f140, %f128, %f139;
	sub.f32 	%f141, %f19, %f102;
	fma.rn.f32 	%f142, %f141, 0f3BBB989D, 0f3F000000;
	cvt.sat.f32.f32 	%f143, %f142;
	fma.rm.f32 	%f144, %f143, %f107, %f106;
	add.f32 	%f145, %f144, 0fCB40007F;
	neg.f32 	%f146, %f145;
	fma.rn.f32 	%f147, %f141, 0f3FB8AA3B, %f146;
	fma.rn.f32 	%f148, %f141, 0f32A57060, %f147;
	mov.b32 	%r435, %f144;
	shl.b32 	%r436, %r435, 23;
	mov.b32 	%f149, %r436;
	ex2.approx.ftz.f32 	%f150, %f148;
	mul.f32 	%f151, %f150, %f149;
	add.f32 	%f152, %f140, %f151;
	sub.f32 	%f153, %f23, %f102;
	fma.rn.f32 	%f154, %f153, 0f3BBB989D, 0f3F000000;
	cvt.sat.f32.f32 	%f155, %f154;
	fma.rm.f32 	%f156, %f155, %f107, %f106;
	add.f32 	%f157, %f156, 0fCB40007F;
	neg.f32 	%f158, %f157;
	fma.rn.f32 	%f159, %f153, 0f3FB8AA3B, %f158;
	fma.rn.f32 	%f160, %f153, 0f32A57060, %f159;
	mov.b32 	%r437, %f156;
	shl.b32 	%r438, %r437, 23;
	mov.b32 	%f161, %r438;
	ex2.approx.ftz.f32 	%f162, %f160;
	mul.f32 	%f163, %f162, %f161;
	add.f32 	%f164, %f152, %f163;
	sub.f32 	%f165, %f27, %f102;
	fma.rn.f32 	%f166, %f165, 0f3BBB989D, 0f3F000000;
	cvt.sat.f32.f32 	%f167, %f166;
	fma.rm.f32 	%f168, %f167, %f107, %f106;
	add.f32 	%f169, %f168, 0fCB40007F;
	neg.f32 	%f170, %f169;
	fma.rn.f32 	%f171, %f165, 0f3FB8AA3B, %f170;
	fma.rn.f32 	%f172, %f165, 0f32A57060, %f171;
	mov.b32 	%r439, %f168;
	shl.b32 	%r440, %r439, 23;
	mov.b32 	%f173, %r440;
	ex2.approx.ftz.f32 	%f174, %f172;
	mul.f32 	%f175, %f174, %f173;
	add.f32 	%f176, %f164, %f175;
	sub.f32 	%f177, %f31, %f102;
	fma.rn.f32 	%f178, %f177, 0f3BBB989D, 0f3F000000;
	cvt.sat.f32.f32 	%f179, %f178;
	fma.rm.f32 	%f180, %f179, %f107, %f106;
	add.f32 	%f181, %f180, 0fCB40007F;
	neg.f32 	%f182, %f181;
	fma.rn.f32 	%f183, %f177, 0f3FB8AA3B, %f182;
	fma.rn.f32 	%f184, %f177, 0f32A57060, %f183;
	mov.b32 	%r441, %f180;
	shl.b32 	%r442, %r441, 23;
	mov.b32 	%f185, %r442;
	ex2.approx.ftz.f32 	%f186, %f184;
	mul.f32 	%f187, %f186, %f185;
	add.f32 	%f188, %f176, %f187;
	sub.f32 	%f189, %f35, %f102;
	fma.rn.f32 	%f190, %f189, 0f3BBB989D, 0f3F000000;
	cvt.sat.f32.f32 	%f191, %f190;
	fma.rm.f32 	%f192, %f191, %f107, %f106;
	add.f32 	%f193, %f192, 0fCB40007F;
	neg.f32 	%f194, %f193;
	fma.rn.f32 	%f195, %f189, 0f3FB8AA3B, %f194;
	fma.rn.f32 	%f196, %f189, 0f32A57060, %f195;
	mov.b32 	%r443, %f192;
	shl.b32 	%r444, %r443, 23;
	mov.b32 	%f197, %r444;
	ex2.approx.ftz.f32 	%f198, %f196;
	mul.f32 	%f199, %f198, %f197;
	add.f32 	%f200, %f188, %f199;
	sub.f32 	%f201, %f39, %f102;
	fma.rn.f32 	%f202, %f201, 0f3BBB989D, 0f3F000000;
	cvt.sat.f32.f32 	%f203, %f202;
	fma.rm.f32 	%f204, %f203, %f107, %f106;
	add.f32 	%f205, %f204, 0fCB40007F;
	neg.f32 	%f206, %f205;
	fma.rn.f32 	%f207, %f201, 0f3FB8AA3B, %f206;
	fma.rn.f32 	%f208, %f201, 0f32A57060, %f207;
	mov.b32 	%r445, %f204;
	shl.b32 	%r446, %r445, 23;
	mov.b32 	%f209, %r446;
	ex2.approx.ftz.f32 	%f210, %f208;
	mul.f32 	%f211, %f210, %f209;
	add.f32 	%f212, %f200, %f211;
	sub.f32 	%f213, %f43, %f102;
	fma.rn.f32 	%f214, %f213, 0f3BBB989D, 0f3F000000;
	cvt.sat.f32.f32 	%f215, %f214;
	fma.rm.f32 	%f216, %f215, %f107, %f106;
	add.f32 	%f217, %f216, 0fCB40007F;
	neg.f32 	%f218, %f217;
	fma.rn.f32 	%f219, %f213, 0f3FB8AA3B, %f218;
	fma.rn.f32 	%f220, %f213, 0f32A57060, %f219;
	mov.b32 	%r447, %f216;
	shl.b32 	%r448, %r447, 23;
	mov.b32 	%f221, %r448;
	ex2.approx.ftz.f32 	%f222, %f220;
	mul.f32 	%f223, %f222, %f221;
	add.f32 	%f224, %f212, %f223;
	sub.f32 	%f225, %f47, %f102;
	fma.rn.f32 	%f226, %f225, 0f3BBB989D, 0f3F000000;
	cvt.sat.f32.f32 	%f227, %f226;
	fma.rm.f32 	%f228, %f227, %f107, %f106;
	add.f32 	%f229, %f228, 0fCB40007F;
	neg.f32 	%f230, %f229;
	fma.rn.f32 	%f231, %f225, 0f3FB8AA3B, %f230;
	fma.rn.f32 	%f232, %f225, 0f32A57060, %f231;
	mov.b32 	%r449, %f228;
	shl.b32 	%r450, %r449, 23;
	mov.b32 	%f233, %r450;
	ex2.approx.ftz.f32 	%f234, %f232;
	mul.f32 	%f235, %f234, %f233;
	add.f32 	%f236, %f224, %f235;
	sub.f32 	%f237, %f51, %f102;
	fma.rn.f32 	%f238, %f237, 0f3BBB989D, 0f3F000000;
	cvt.sat.f32.f32 	%f239, %f238;
	fma.rm.f32 	%f240, %f239, %f107, %f106;
	add.f32 	%f241, %f240, 0fCB40007F;
	neg.f32 	%f242, %f241;
	fma.rn.f32 	%f243, %f237, 0f3FB8AA3B, %f242;
	fma.rn.f32 	%f244, %f237, 0f32A57060, %f243;
	mov.b32 	%r451, %f240;
	shl.b32 	%r452, %r451, 23;
	mov.b32 	%f245, %r452;
	ex2.approx.ftz.f32 	%f246, %f244;
	mul.f32 	%f247, %f246, %f245;
	add.f32 	%f248, %f236, %f247;
	sub.f32 	%f249, %f55, %f102;
	fma.rn.f32 	%f250, %f249, 0f3BBB989D, 0f3F000000;
	cvt.sat.f32.f32 	%f251, %f250;
	fma.rm.f32 	%f252, %f251, %f107, %f106;
	add.f32 	%f253, %f252, 0fCB40007F;
	neg.f32 	%f254, %f253;
	fma.rn.f32 	%f255, %f249, 0f3FB8AA3B, %f254;
	fma.rn.f32 	%f256, %f249, 0f32A57060, %f255;
	mov.b32 	%r453, %f252;
	shl.b32 	%r454, %r453, 23;
	mov.b32 	%f257, %r454;
	ex2.approx.ftz.f32 	%f258, %f256;
	mul.f32 	%f259, %f258, %f257;
	add.f32 	%f260, %f248, %f259;
	sub.f32 	%f261, %f59, %f102;
	fma.rn.f32 	%f262, %f261, 0f3BBB989D, 0f3F000000;
	cvt.sat.f32.f32 	%f263, %f262;
	fma.rm.f32 	%f264, %f263, %f107, %f106;
	add.f32 	%f265, %f264, 0fCB40007F;
	neg.f32 	%f266, %f265;
	fma.rn.f32 	%f267, %f261, 0f3FB8AA3B, %f266;
	fma.rn.f32 	%f268, %f261, 0f32A57060, %f267;
	mov.b32 	%r455, %f264;
	shl.b32 	%r456, %r455, 23;
	mov.b32 	%f269, %r456;
	ex2.approx.ftz.f32 	%f270, %f268;
	mul.f32 	%f271, %f270, %f269;
	add.f32 	%f272, %f260, %f271;
	sub.f32 	%f273, %f63, %f102;
	fma.rn.f32 	%f274, %f273, 0f3BBB989D, 0f3F000000;
	cvt.sat.f32.f32 	%f275, %f274;
	fma.rm.f32 	%f276, %f275, %f107, %f106;
	add.f32 	%f277, %f276, 0fCB40007F;
	neg.f32 	%f278, %f277;
	fma.rn.f32 	%f279, %f273, 0f3FB8AA3B, %f278;
	fma.rn.f32 	%f280, %f273, 0f32A57060, %f279;
	mov.b32 	%r457, %f276;
	shl.b32 	%r458, %r457, 23;
	mov.b32 	%f281, %r458;
	ex2.approx.ftz.f32 	%f282, %f280;
	mul.f32 	%f283, %f282, %f281;
	add.f32 	%f284, %f272, %f283;
	sub.f32 	%f285, %f67, %f102;
	fma.rn.f32 	%f286, %f285, 0f3BBB989D, 0f3F000000;
	cvt.sat.f32.f32 	%f287, %f286;
	fma.rm.f32 	%f288, %f287, %f107, %f106;
	add.f32 	%f289, %f288, 0fCB40007F;
	neg.f32 	%f290, %f289;
	fma.rn.f32 	%f291, %f285, 0f3FB8AA3B, %f290;
	fma.rn.f32 	%f292, %f285, 0f32A57060, %f291;
	mov.b32 	%r459, %f288;
	shl.b32 	%r460, %r459, 23;
	mov.b32 	%f293, %r460;
	ex2.approx.ftz.f32 	%f294, %f292;
	mul.f32 	%f295, %f294, %f293;
	add.f32 	%f296, %f284, %f295;
	sub.f32 	%f297, %f71, %f102;
	fma.rn.f32 	%f298, %f297, 0f3BBB989D, 0f3F000000;
	cvt.sat.f32.f32 	%f299, %f298;
	fma.rm.f32 	%f300, %f299, %f107, %f106;
	add.f32 	%f301, %f300, 0fCB40007F;
	neg.f32 	%f302, %f301;
	fma.rn.f32 	%f303, %f297, 0f3FB8AA3B, %f302;
	fma.rn.f32 	%f304, %f297, 0f32A57060, %f303;
	mov.b32 	%r461, %f300;
	shl.b32 	%r462, %r461, 23;
	mov.b32 	%f305, %r462;
	ex2.approx.ftz.f32 	%f306, %f304;
	mul.f32 	%f307, %f306, %f305;
	add.f32 	%f308, %f296, %f307;
	sub.f32 	%f309, %f75, %f102;
	fma.rn.f32 	%f310, %f309, 0f3BBB989D, 0f3F000000;
	cvt.sat.f32.f32 	%f311, %f310;
	fma.rm.f32 	%f312, %f311, %f107, %f106;
	add.f32 	%f313, %f312, 0fCB40007F;
	neg.f32 	%f314, %f313;
	fma.rn.f32 	%f315, %f309, 0f3FB8AA3B, %f314;
	fma.rn.f32 	%f316, %f309, 0f32A57060, %f315;
	mov.b32 	%r463, %f312;
	shl.b32 	%r464, %r463, 23;
	mov.b32 	%f317, %r464;
	ex2.approx.ftz.f32 	%f318, %f316;
	mul.f32 	%f319, %f318, %f317;
	add.f32 	%f320, %f308, %f319;
	sub.f32 	%f321, %f79, %f102;
	fma.rn.f32 	%f322, %f321, 0f3BBB989D, 0f3F000000;
	cvt.sat.f32.f32 	%f323, %f322;
	fma.rm.f32 	%f324, %f323, %f107, %f106;
	add.f32 	%f325, %f324, 0fCB40007F;
	neg.f32 	%f326, %f325;
	fma.rn.f32 	%f327, %f321, 0f3FB8AA3B, %f326;
	fma.rn.f32 	%f328, %f321, 0f32A57060, %f327;
	mov.b32 	%r465, %f324;
	shl.b32 	%r466, %r465, 23;
	mov.b32 	%f329, %r466;
	ex2.approx.ftz.f32 	%f330, %f328;
	mul.f32 	%f331, %f330, %f329;
	add.f32 	%f332, %f320, %f331;
	sub.f32 	%f333, %f83, %f102;
	fma.rn.f32 	%f334, %f333, 0f3BBB989D, 0f3F000000;
	cvt.sat.f32.f32 	%f335, %f334;
	fma.rm.f32 	%f336, %f335, %f107, %f106;
	add.f32 	%f337, %f336, 0fCB40007F;
	neg.f32 	%f338, %f337;
	fma.rn.f32 	%f339, %f333, 0f3FB8AA3B, %f338;
	fma.rn.f32 	%f340, %f333, 0f32A57060, %f339;
	mov.b32 	%r467, %f336;
	shl.b32 	%r468, %r467, 23;
	mov.b32 	%f341, %r468;
	ex2.approx.ftz.f32 	%f342, %f340;
	mul.f32 	%f343, %f342, %f341;
	add.f32 	%f344, %f332, %f343;
	sub.f32 	%f345, %f87, %f102;
	fma.rn.f32 	%f346, %f345, 0f3BBB989D, 0f3F000000;
	cvt.sat.f32.f32 	%f347, %f346;
	fma.rm.f32 	%f348, %f347, %f107, %f106;
	add.f32 	%f349, %f348, 0fCB40007F;
	neg.f32 	%f350, %f349;
	fma.rn.f32 	%f351, %f345, 0f3FB8AA3B, %f350;
	fma.rn.f32 	%f352, %f345, 0f32A57060, %f351;
	mov.b32 	%r469, %f348;
	shl.b32 	%r470, %r469, 23;
	mov.b32 	%f353, %r470;
	ex2.approx.ftz.f32 	%f354, %f352;
	mul.f32 	%f355, %f354, %f353;
	add.f32 	%f356, %f344, %f355;
	sub.f32 	%f357, %f91, %f102;
	fma.rn.f32 	%f358, %f357, 0f3BBB989D, 0f3F000000;
	cvt.sat.f32.f32 	%f359, %f358;
	fma.rm.f32 	%f360, %f359, %f107, %f106;
	add.f32 	%f361, %f360, 0fCB40007F;
	neg.f32 	%f362, %f361;
	fma.rn.f32 	%f363, %f357, 0f3FB8AA3B, %f362;
	fma.rn.f32 	%f364, %f357, 0f32A57060, %f363;
	mov.b32 	%r471, %f360;
	shl.b32 	%r472, %r471, 23;
	mov.b32 	%f365, %r472;
	ex2.approx.ftz.f32 	%f366, %f364;
	mul.f32 	%f367, %f366, %f365;
	add.f32 	%f368, %f356, %f367;
	mov.b32 	%r473, %f368;
	shfl.sync.bfly.b32	%r474|%p34, %r473, 16, 31, -1;
	mov.b32 	%f369, %r474;
	add.f32 	%f370, %f368, %f369;
	mov.b32 	%r475, %f370;
	shfl.sync.bfly.b32	%r476|%p35, %r475, 8, 31, -1;
	mov.b32 	%f371, %r476;
	add.f32 	%f372, %f370, %f371;
	mov.b32 	%r477, %f372;
	shfl.sync.bfly.b32	%r478|%p36, %r477, 4, 31, -1;
	mov.b32 	%f373, %r478;
	add.f32 	%f374, %f372, %f373;
	mov.b32 	%r479, %f374;
	shfl.sync.bfly.b32	%r480|%p37, %r479, 2, 31, -1;
	mov.b32 	%f375, %r480;
	add.f32 	%f376, %f374, %f375;
	mov.b32 	%r481, %f376;
	shfl.sync.bfly.b32	%r482|%p38, %r481, 1, 31, -1;
	mov.b32 	%f377, %r482;
	add.f32 	%f378, %f376, %f377;
	div.rn.f32 	%f379, %f115, %f378;
	div.rn.f32 	%f380, %f127, %f378;
	div.rn.f32 	%f381, %f139, %f378;
	div.rn.f32 	%f382, %f151, %f378;
	div.rn.f32 	%f383, %f163, %f378;
	div.rn.f32 	%f384, %f175, %f378;
	div.rn.f32 	%f385, %f187, %f378;
	div.rn.f32 	%f386, %f199, %f378;
	div.rn.f32 	%f387, %f211, %f378;
	div.rn.f32 	%f388, %f223, %f378;
	div.rn.f32 	%f389, %f235, %f378;
	div.rn.f32 	%f390, %f247, %f378;
	div.rn.f32 	%f391, %f259, %f378;
	div.rn.f32 	%f392, %f271, %f378;
	div.rn.f32 	%f393, %f283, %f378;
	div.rn.f32 	%f394, %f295, %f378;
	div.rn.f32 	%f395, %f307, %f378;
	div.rn.f32 	%f396, %f319, %f378;
	div.rn.f32 	%f397, %f331, %f378;
	div.rn.f32 	%f398, %f343, %f378;
	div.rn.f32 	%f399, %f355, %f378;
	div.rn.f32 	%f400, %f367, %f378;
	mad.lo.s64 	%rd167, %rd170, %rd8, %rd12;
	shl.b64 	%rd168, %rd167, 2;
	add.s64 	%rd169, %rd13, %rd168;
	st.global.f32 	[%rd169], %f379;
	st.global.f32 	[%rd169+128], %f380;
	st.global.f32 	[%rd169+256], %f381;
	st.global.f32 	[%rd169+384], %f382;
	st.global.f32 	[%rd169+512], %f383;
	st.global.f32 	[%rd169+640], %f384;
	st.global.f32 	[%rd169+768], %f385;
	st.global.f32 	[%rd169+896], %f386;
	st.global.f32 	[%rd169+1024], %f387;
	st.global.f32 	[%rd169+1152], %f388;
	st.global.f32 	[%rd169+1280], %f389;
	st.global.f32 	[%rd169+1408], %f390;
	st.global.f32 	[%rd169+1536], %f391;
	st.global.f32 	[%rd169+1664], %f392;
	st.global.f32 	[%rd169+1792], %f393;
	st.global.f32 	[%rd169+1920], %f394;
	st.global.f32 	[%rd169+2048], %f395;
	st.global.f32 	[%rd169+2176], %f396;
	st.global.f32 	[%rd169+2304], %f397;
	st.global.f32 	[%rd169+2432], %f398;
	st.global.f32 	[%rd169+2560], %f399;
	st.global.f32 	[%rd169+2688], %f400;
	add.s64 	%rd170, %rd170, %rd14;
	setp.lt.s64 	%p39, %rd170, %rd27;
	@%p39 bra 	$L__BB568_4;
$L__BB568_5:
	ret;

}
	// .globl	_Z15SoftmaxWarpImplI22BroadcastScaleMaskLoadIffbLm4EiE11DirectStoreIffEfLi1ELi22ELi32ELi1ELb1EL9Algorithm0EEvT_T0_ll
.visible .entry _Z15SoftmaxWarpImplI22BroadcastScaleMaskLoadIffbLm4EiE11DirectStoreIffEfLi1ELi22ELi32ELi1ELb1EL9Algorithm0EEvT_T0_ll(
	.param .align 8 .b8 _Z15SoftmaxWarpImplI22BroadcastScaleMaskLoadIffbLm4EiE11DirectStoreIffEfLi1ELi22ELi32ELi1ELb1EL9Algorithm0EEvT_T0_ll_param_0[120],
	.param .align 8 .b8 _Z15SoftmaxWarpImplI22BroadcastScaleMaskLoadIffbLm4EiE11DirectStoreIffEfLi1ELi22ELi32ELi1ELb1EL9Algorithm0EEvT_T0_ll_param_1[16],
	.param .u64 _Z15SoftmaxWarpImplI22BroadcastScaleMaskLoadIffbLm4EiE11DirectStoreIffEfLi1ELi22ELi32ELi1ELb1EL9Algorithm0EEvT_T0_ll_param_2,
	.param .u64 _Z15SoftmaxWarpImplI22BroadcastScaleMaskLoadIffbLm4EiE11DirectStoreIffEfLi1ELi22ELi32ELi1ELb1EL9Algorithm0EEvT_T0_ll_param_3
)
{
	.reg .pred 	%p<168>;
	.reg .b16 	%rs<23>;
	.reg .b32 	%r<549>;
	.reg .b32 	%f<511>;
	.reg .b64 	%rd<211>;

	ld.param.u64 	%rd37, [_Z15SoftmaxWarpImplI22BroadcastScaleMaskLoadIffbLm4EiE11DirectStoreIffEfLi1ELi22ELi32ELi1ELb1EL9Algorithm0EEvT_T0_ll_param_1+8];
	ld.param.u64 	%rd36, [_Z15SoftmaxWarpImplI22BroadcastScaleMaskLoadIffbLm4EiE11DirectStoreIffEfLi1ELi22ELi32ELi1ELb1EL9Algorithm0EEvT_T0_ll_param_1];
	ld.param.v2.f32 	{%f113, %f114}, [_Z15SoftmaxWarpImplI22BroadcastScaleMaskLoadIffbLm4EiE11DirectStoreIffEfLi1ELi22ELi32ELi1ELb1EL9Algorithm0EEvT_T0_ll_param_0+112];
	ld.param.u64 	%rd35, [_Z15SoftmaxWarpImplI22BroadcastScaleMaskLoadIffbLm4EiE11DirectStoreIffEfLi1ELi22ELi32ELi1ELb1EL9Algorithm0EEvT_T0_ll_param_0+104];
	ld.param.v2.u32 	{%r14, %r15}, [_Z15SoftmaxWarpImplI22BroadcastScaleMaskLoadIffbLm4EiE11DirectStoreIffEfLi1ELi22ELi32ELi1ELb1EL9Algorithm0EEvT_T0_ll_param_0+88];
	ld.param.v2.u32 	{%r12, %r13}, [_Z15SoftmaxWarpImplI22BroadcastScaleMaskLoadIffbLm4EiE11DirectStoreIffEfLi1ELi22ELi32ELi1ELb1EL9Algorithm0EEvT_T0_ll_param_0+80];
	ld.param.v2.u32 	{%r10, %r11}, [_Z15SoftmaxWarpImplI22BroadcastScaleMaskLoadIffbLm4EiE11DirectStoreIffEfLi1ELi22ELi32ELi1ELb1EL9Algorithm0EEvT_T0_ll_param_0+64];
	ld.param.v2.u32 	{%r8, %r9}, [_Z15SoftmaxWarpImplI22BroadcastScaleMaskLoadIffbLm4EiE11DirectStoreIffEfLi1ELi22ELi32ELi1ELb1EL9Algorithm0EEvT_T0_ll_param_0+56];
	ld.param.u64 	%rd31, [_Z15SoftmaxWarpImplI22BroadcastScaleMaskLoadIffbLm4EiE11DirectStoreIffEfLi1ELi22ELi32ELi1ELb1EL9Algorithm0EEvT_T0_ll_param_0+40];
	ld.param.u64 	%rd30, [_Z15SoftmaxWarpImplI22BroadcastScaleMaskLoadIffbLm4EiE11DirectStoreIffEfLi1ELi22ELi32ELi1ELb1EL9Algorithm0EEvT_T0_ll_param_0+32];
	ld.param.u64 	%rd29, [_Z15SoftmaxWarpImplI22BroadcastScaleMaskLoadIffbLm4EiE11DirectStoreIffEfLi1ELi22ELi32ELi1ELb1EL9Algorithm0EEvT_T0_ll_param_0+24];
	ld.param.u64 	%rd28, [_Z15SoftmaxWarpImplI22BroadcastScaleMaskLoadIffbLm4EiE11DirectStoreIffEfLi1ELi22ELi32ELi1ELb1EL9Algorithm0EEvT_T0_ll_param_0+16];
	ld.param.u64 	%rd27, [_Z15SoftmaxWarpImplI22BroadcastScaleMaskLoadIffbLm4EiE11DirectStoreIffEfLi1ELi22ELi32ELi1ELb1EL9Algorithm0EEvT_T0_ll_param_0+8];
	ld.param.u64 	%rd26, [_Z15SoftmaxWarpImplI22BroadcastScaleMaskLoadIffbLm4EiE11DirectStoreIffEfLi1ELi22ELi32ELi1ELb1EL9Algorithm0EEvT_T0_ll_param_0];
	ld.param.u64 	%rd39, [_Z15SoftmaxWarpImplI22BroadcastScaleMaskLoadIffbLm4EiE11DirectStoreIffEfLi1ELi22ELi32ELi1ELb1EL9Algorithm0EEvT_T0_ll_param_3];
	cvta.to.global.u64 	%rd1, %rd26;
	cvta.to.global.u64 	%rd2, %rd27;
	setp.lt.s64 	%p1, %rd39, 705;
	@%p1 bra 	$L__BB569_2;
	mov.u64 	%rd40, $str;
	cvta.global.u64 	%rd41, %rd40;
	mov.u64 	%rd42, $str$1;
	cvta.global.u64 	%rd43, %rd42;
	mov.u64 	%rd44, __unnamed_555;
	cvta.global.u64 	%rd45, %rd44;
	{ // callseq 554, 0
	.param .b64 param0;
	st.param.b64 	[param0], %rd41;
	.param .b64 param1;
	st.param.b64 	[param1], %rd43;
	.param .b32 param2;
	st.param.b32 	[param2], 219;
	.param .b64 param3;
	st.param.b64 	[param3], %rd45;
	.param .b64 param4;
	st.param.b64 	[param4], 1;
	call.uni 
	__assertfail, 
	(
	param0, 
	param1, 
	param2, 
	param3, 
	param4
	);
	} // callseq 554
$L__BB569_2:
	ld.param.u64 	%rd208, [_Z15SoftmaxWarpImplI22BroadcastScaleMaskLoadIffbLm4EiE11DirectStoreIffEfLi1ELi22ELi32ELi1ELb1EL9Algorithm0EEvT_T0_ll_param_2];
	mov.u32 	%r16, %ctaid.x;
	mov.u32 	%r17, %ntid.y;
	mov.u32 	%r18, %tid.y;
	mad.lo.s32 	%r19, %r16, %r17, %r18;
	cvt.s64.s32 	%rd210, %r19;
	setp.le.s64 	%p2, %rd208, %rd210;
	@%p2 bra 	$L__BB569_93;
	mov.u32 	%r20, %tid.x;
	add.s32 	%r21, %r20, 32;
	cvt.u64.u32 	%rd8, %r21;
	add.s32 	%r22, %r20, 64;
	cvt.u64.u32 	%rd9, %r22;
	add.s32 	%r23, %r20, 128;
	cvt.u64.u32 	%rd10, %r23;
	add.s32 	%r24, %r20, 416;
	cvt.u64.u32 	%rd11, %r24;
	add.s32 	%r25, %r20, 448;
	cvt.u64.u32 	%rd12, %r25;
	add.s32 	%r26, %r20, 480;
	cvt.u64.u32 	%rd13, %r26;
	add.s32 	%r27, %r20, 512;
	cvt.u64.u32 	%rd14, %r27;
	add.s32 	%r28, %r20, 544;
	cvt.u64.u32 	%rd15, %r28;
	add.s32 	%r29, %r20, 576;
	cvt.u64.u32 	%rd16, %r29;
	add.s32 	%r30, %r20, 608;
	cvt.u64.u32 	%rd17, %r30;
	add.s32 	%r31, %r20, 640;
	cvt.u64.u32 	%rd18, %r31;
	add.s32 	%r32, %r20, 672;
	cvt.u64.u32 	%rd19, %r32;
$L__BB569_4:
	cvt.u64.u32 	%rd46, %r20;
	setp.le.s64 	%p3, %rd39, %rd46;
	mul.lo.s64 	%rd21, %rd35, %rd210;
	mov.f32 	%f467, 0fFF800000;
	mov.f32 	%f470, %f467;
	@%p3 bra 	$L__BB569_6;
	setp.eq.s64 	%p4, %rd31, 1;
	setp.eq.s64 	%p5, %rd30, 1;
	setp.eq.s64 	%p6, %rd29, 1;
	setp.eq.s64 	%p7, %rd28, 1;
	add.s64 	%rd48, %rd21, %rd46;
	cvt.u32.u64 	%r35, %rd48;
	div.s32 	%r36, %r35, %r8;
	mul.lo.s32 	%r37, %r36, %r8;
	sub.s32 	%r38, %r35, %r37;
	div.s32 	%r39, %r38, %r9;
	mul.lo.s32 	%r40, %r39, %r9;
	sub.s32 	%r41, %r38, %r40;
	div.s32 	%r42, %r41, %r10;
	mul.lo.s32 	%r43, %r42, %r10;
	sub.s32 	%r44, %r41, %r43;
	selp.b32 	%r45, 0, %r36, %p7;
	selp.b32 	%r46, 0, %r39, %p6;
	selp.b32 	%r47, 0, %r42, %p5;
	selp.b32 	%r48, 0, %r44, %p4;
	mul.lo.s32 	%r49, %r12, %r45;
	mad.lo.s32 	%r50, %r13, %r46, %r49;
	mad.lo.s32 	%r51, %r14, %r47, %r50;
	mad.lo.s32 	%r52, %r15, %r48, %r51;
	shl.b64 	%rd49, %rd48, 32;
	shr.s64 	%rd50, %rd49, 30;
	add.s64 	%rd51, %rd1, %rd50;
	ld.global.f32 	%f116, [%rd51];
	cvt.s64.s32 	%rd52, %r52;
	add.s64 	%rd53, %rd2, %rd52;
	ld.global.u8 	%rs1, [%rd53];
	setp.eq.s16 	%p8, %rs1, 0;
	mul.f32 	%f117, %f116, %f114;
	selp.f32 	%f467, %f113, %f117, %p8;
	max.f32 	%f470, %f467, 0fFF800000;
$L__BB569_6:
	setp.le.s64 	%p9, %rd39, %rd8;
	mov.f32 	%f469, 0fFF800000;
	@%p9 bra 	$L__BB569_8;
	setp.eq.s64 	%p10, %rd31, 1;
	setp.eq.s64 	%p11, %rd30, 1;
	setp.eq.s64 	%p12, %rd29, 1;
	setp.eq.s64 	%p13, %rd28, 1;
	add.s64 	%rd54, %rd21, %rd8;
	cvt.u32.u64 	%r53, %rd54;
	div.s32 	%r54, %r53, %r8;
	mul.lo.s32 	%r55, %r54, %r8;
	sub.s32 	%r56, %r53, %r55;
	div.s32 	%r57, %r56, %r9;
	mul.lo.s32 	%r58, %r57, %r9;
	sub.s32 	%r59, %r56, %r58;
	div.s32 	%r60, %r59, %r10;
	mul.lo.s32 	%r61, %r60, %r10;
	sub.s32 	%r62, %r59, %r61;
	selp.b32 	%r63, 0, %r54, %p13;
	selp.b32 	%r64, 0, %r57, %p12;
	selp.b32 	%r65, 0, %r60, %p11;
	selp.b32 	%r66, 0, %r62, %p10;
	mul.lo.s32 	%r67, %r12, %r63;
	mad.lo.s32 	%r68, %r13, %r64, %r67;
	mad.lo.s32 	%r69, %r14, %r65, %r68;
	mad.lo.s32 	%r70, %r15, %r66, %r69;
	shl.b64 	%rd55, %rd54, 32;
	shr.s64 	%rd56, %rd55, 30;
	add.s64 	%rd57, %rd1, %rd56;
	ld.global.f32 	%f119, [%rd57];
	cvt.s64.s32 	%rd58, %r70;
	add.s64 	%rd59, %rd2, %rd58;
	ld.global.u8 	%rs2, [%rd59];
	setp.eq.s16 	%p14, %rs2, 0;
	mul.f32 	%f120, %f119, %f114;
	selp.f32 	%f469, %f113, %f120, %p14;
	max.f32 	%f470, %f470, %f469;
$L__BB569_8:
	setp.le.s64 	%p15, %rd39, %rd9;
	mov.f32 	%f471, 0fFF800000;
	@%p15 bra 	$L__BB569_10;
	setp.eq.s64 	%p16, %rd31, 1;
	setp.eq.s64 	%p17, %rd30, 1;
	setp.eq.s64 	%p18, %rd29, 1;
	setp.eq.s64 	%p19, %rd28, 1;
	add.s64 	%rd60, %rd21, %rd9;
	cvt.u32.u64 	%r71, %rd60;
	div.s32 	%r72, %r71, %r8;
	mul.lo.s32 	%r73, %r72, %r8;
	sub.s32 	%r74, %r71, %r73;
	div.s32 	%r75, %r74, %r9;
	mul.lo.s32 	%r76, %r75, %r9;
	sub.s32 	%r77, %r74, %r76;
	div.s32 	%r78, %r77, %r10;
	mul.lo.s32 	%r79, %r78, %r10;
	sub.s32 	%r80, %r77, %r79;
	selp.b32 	%r81, 0, %r72, %p19;
	selp.b32 	%r82, 0, %r75, %p18;
	selp.b32 	%r83, 0, %r78, %p17;
	selp.b32 	%r84, 0, %r80, %p16;
	mul.lo.s32 	%r85, %r12, %r81;
	mad.lo.s32 	%r86, %r13, %r82, %r85;
	mad.lo.s32 	%r87, %r14, %r83, %r86;
	mad.lo.s32 	%r88, %r15, %r84, %r87;
	shl.b64 	%rd61, %rd60, 32;
	shr.s64 	%rd62, %rd61, 30;
	add.s64 	%rd63, %rd1, %rd62;
	ld.global.f32 	%f122, [%rd63];
	cvt.s64.s32 	%rd64, %r88;
	add.s64 	%rd65, %rd2, %rd64;
	ld.global.u8 	%rs3, [%rd65];
	setp.eq.s16 	%p20, %rs3, 0;
	mul.f32 	%f123, %f122, %f114;
	selp.f32 	%f471, %f113, %f123, %p20;
	max.f32 	%f470, %f470, %f471;
$L__BB569_10:
	mov.u32 	%r89, %tid.x;
	add.s32 	%r90, %r89, 96;
	cvt.u64.u32 	%rd22, %r90;
	setp.le.s64 	%p21, %rd39, %rd22;
	mov.f32 	%f473, 0fFF800000;
	@%p21 bra 	$L__BB569_12;
	setp.eq.s64 	%p22, %rd31, 1;
	setp.eq.s64 	%p23, %rd30, 1;
	setp.eq.s64 	%p24, %rd29, 1;
	setp.eq.s64 	%p25, %rd28, 1;
	add.s64 	%rd66, %rd21, %rd22;
	cvt.u32.u64 	%r91, %rd66;
	div.s32 	%r92, %r91, %r8;
	mul.lo.s32 	%r93, %r92, %r8;
	sub.s32 	%r94, %r91, %r93;
	div.s32 	%r95, %r94, %r9;
	mul.lo.s32 	%r96, %r95, %r9;
	sub.s32 	%r97, %r94, %r96;
	div.s32 	%r98, %r97, %r10;
	mul.lo.s32 	%r99, %r98, %r10;
	sub.s32 	%r100, %r97, %r99;
	selp.b32 	%r101, 0, %r92, %p25;
	selp.b32 	%r102, 0, %r95, %p24;
	selp.b32 	%r103, 0, %r98, %p23;
	selp.b32 	%r104, 0, %r100, %p22;
	mul.lo.s32 	%r105, %r12, %r101;
	mad.lo.s32 	%r106, %r13, %r102, %r105;
	mad.lo.s32 	%r107, %r14, %r103, %r106;
	mad.lo.s32 	%r108, %r15, %r104, %r107;
	shl.b64 	%rd67, %rd66, 32;
	shr.s64 	%rd68, %rd67, 30;
	add.s64 	%rd69, %rd1, %rd68;
	ld.global.f32 	%f125, [%rd69];
	cvt.s64.s32 	%rd70, %r108;
	add.s64 	%rd71, %rd2, %rd70;
	ld.global.u8 	%rs4, [%rd71];
	setp.eq.s16 	%p26, %rs4, 0;
	mul.f32 	%f126, %f125, %f114;
	selp.f32 	%f473, %f113, %f126, %p26;
	max.f32 	%f470, %f470, %f473;
$L__BB569_12:
	setp.le.s64 	%p27, %rd39, %rd10;
	mov.f32 	%f475, 0fFF800000;
	@%p27 bra 	$L__BB569_14;
	setp.eq.s64 	%p28, %rd31, 1;
	setp.eq.s64 	%p29, %rd30, 1;
	setp.eq.s64 	%p30, %rd29, 1;
	setp.eq.s64 	%p31, %rd28, 1;
	add.s64 	%rd72, %rd21, %rd10;
	cvt.u32.u64 	%r109, %rd72;
	div.s32 	%r110, %r109, %r8;
	mul.lo.s32 	%r111, %r110, %r8;
	sub.s32 	%r112, %r109, %r111;
	div.s32 	%r113, %r112, %r9;
	mul.lo.s32 	%r114, %r113, %r9;
	sub.s32 	%r115, %r112, %r114;
	div.s32 	%r116, %r115, %r10;
	mul.lo.s32 	%r117, %r116, %r10;
	sub.s32 	%r118, %r115, %r117;
	selp.b32 	%r119, 0, %r110, %p31;
	selp.b32 	%r120, 0, %r113, %p30;
	selp.b32 	%r121, 0, %r116, %p29;
	selp.b32 	%r122, 0, %r118, %p28;
	mul.lo.s32 	%r123, %r12, %r119;
	mad.lo.s32 	%r124, %r13, %r120, %r123;
	mad.lo.s32 	%r125, %r14, %r121, %r124;
	mad.lo.s32 	%r126, %r15, %r122, %r125;
	shl.b64 	%rd73, %rd72, 32;
	shr.s64 	%rd74, %rd73, 30;
	add.s64 	%rd75, %rd1, %rd74;
	ld.global.f32 	%f128, [%rd75];
	cvt.s64.s32 	%rd76, %r126;
	add.s64 	%rd77, %rd2, %rd76;
	ld.global.u8 	%rs5, [%rd77];
	setp.eq.s16 	%p32, %rs5, 0;
	mul.f32 	%f129, %f128, %f114;
	selp.f32 	%f475, %f113, %f129, %p32;
	max.f32 	%f470, %f470, %f475;
$L__BB569_14:
	add.s32 	%r128, %r89, 160;
	cvt.u64.u32 	%rd78, %r128;
	setp.le.s64 	%p33, %rd39, %rd78;
	mov.f32 	%f477, 0fFF800000;
	@%p33 bra 	$L__BB569_16;
	setp.eq.s64 	%p34, %rd31, 1;
	setp.eq.s64 	%p35, %rd30, 1;
	setp.eq.s64 	%p36, %rd29, 1;
	setp.eq.s64 	%p37, %rd28, 1;
	add.s64 	%rd80, %rd21, %rd78;
	cvt.u32.u64 	%r131, %rd80;
	div.s32 	%r132, %r131, %r8;
	mul.lo.s32 	%r133, %r132, %r8;
	sub.s32 	%r134, %r131, %r133;
	div.s32 	%r135, %r134, %r9;
	mul.lo.s32 	%r136, %r135, %r9;
	sub.s32 	%r137, %r134, %r136;
	div.s32 	%r138, %r137, %r10;
	mul.lo.s32 	%r139, %r138, %r10;
	sub.s32 	%r140, %r137, %r139;
	selp.b32 	%r141, 0, %r132, %p37;
	selp.b32 	%r142, 0, %r135, %p36;
	selp.b32 	%r143, 0, %r138, %p35;
	selp.b32 	%r144, 0, %r140, %p34;
	mul.lo.s32 	%r145, %r12, %r141;
	mad.lo.s32 	%r146, %r13, %r142, %r145;
	mad.lo.s32 	%r147, %r14, %r143, %r146;
	mad.lo.s32 	%r148, %r15, %r144, %r147;
	shl.b64 	%rd81, %rd80, 32;
	shr.s64 	%rd82, %rd81, 30;
	add.s64 	%rd83, %rd1, %rd82;
	ld.global.f32 	%f131, [%rd83];
	cvt.s64.s32 	%rd84, %r148;
	add.s64 	%rd85, %rd2, %rd84;
	ld.global.u8 	%rs6, [%rd85];
	setp.eq.s16 	%p38, %rs6, 0;
	mul.f32 	%f132, %f131, %f114;
	selp.f32 	%f477, %f113, %f132, %p38;
	max.f32 	%f470, %f470, %f477;
$L__BB569_16:
	add.s32 	%r150, %r89, 192;
	cvt.u64.u32 	%rd23, %r150;
	setp.le.s64 	%p39, %rd39, %rd23;
	mov.f32 	%f479, 0fFF800000;
	@%p39 bra 	$L__BB569_18;
	setp.eq.s64 	%p40, %rd31, 1;
	setp.eq.s64 	%p41, %rd30, 1;
	setp.eq.s64 	%p42, %rd29, 1;
	setp.eq.s64 	%p43, %rd28, 1;
	add.s64 	%rd86, %rd21, %rd23;
	cvt.u32.u64 	%r151, %rd86;
	div.s32 	%r152, %r151, %r8;
	mul.lo.s32 	%r153, %r152, %r8;
	sub.s32 	%r154, %r151, %r153;
	div.s32 	%r155, %r154, %r9;
	mul.lo.s32 	%r156, %r155, %r9;
	sub.s32 	%r157, %r154, %r156;
	div.s32 	%r158, %r157, %r10;
	mul.lo.s32 	%r159, %r158, %r10;
	sub.s32 	%r160, %r157, %r159;
	selp.b32 	%r161, 0, %r152, %p43;
	selp.b32 	%r162, 0, %r155, %p42;
	selp.b32 	%r163, 0, %r158, %p41;
	selp.b32 	%r164, 0, %r160, %p40;
	mul.lo.s32 	%r165, %r12, %r161;
	mad.lo.s32 	%r166, %r13, %r162, %r165;
	mad.lo.s32 	%r167, %r14, %r163, %r166;
	mad.lo.s32 	%r168, %r15, %r164, %r167;
	shl.b64 	%rd87, %rd86, 32;
	shr.s64 	%rd88, %rd87, 30;
	add.s64 	%rd89, %rd1, %rd88;
	ld.global.f32 	%f134, [%rd89];
	cvt.s64.s32 	%rd90, %r168;
	add.s64 	%rd91, %rd2, %rd90;
	ld.global.u8 	%rs7, [%rd91];
	setp.eq.s16 	%p44, %rs7, 0;
	mul.f32 	%f135, %f134, %f114;
	selp.f32 	%f479, %f113, %f135, %p44;
	max.f32 	%f470, %f470, %f479;
$L__BB569_18:
	add.s32 	%r170, %r89, 224;
	cvt.u64.u32 	%rd92, %r170;
	setp.le.s64 	%p45, %rd39, %rd92;
	mov.f32 	%f481, 0fFF800000;
	@%p45 bra 	$L__BB569_20;
	setp.eq.s64 	%p46, %rd31, 1;
	setp.eq.s64 	%p47, %rd30, 1;
	setp.eq.s64 	%p48, %rd29, 1;
	setp.eq.s64 	%p49, %rd28, 1;
	add.s64 	%rd94, %rd21, %rd92;
	cvt.u32.u64 	%r173, %rd94;
	div.s32 	%r174, %r173, %r8;
	mul.lo.s32 	%r175, %r174, %r8;
	sub.s32 	%r176, %r173, %r175;
	div.s32 	%r177, %r176, %r9;
	mul.lo.s32 	%r178, %r177, %r9;
	sub.s32 	%r179, %r176, %r178;
	div.s32 	%r180, %r179, %r10;
	mul.lo.s32 	%r181, %r180, %r10;
	sub.s32 	%r182, %r179, %r181;
	selp.b32 	%r183, 0, %r174, %p49;
	selp.b32 	%r184, 0, %r177, %p48;
	selp.b32 	%r185, 0, %r180, %p47;
	selp.b32 	%r186, 0, %r182, %p46;
	mul.lo.s32 	%r187, %r12, %r183;
	mad.lo.s32 	%r188, %r13, %r184, %r187;
	mad.lo.s32 	%r189, %r14, %r185, %r188;
	mad.lo.s32 	%r190, %r15, %r186, %r189;
	shl.b64 	%rd95, %rd94, 32;
	shr.s64 	%rd96, %rd95, 30;
	add.s64 	%rd97, %rd1, %rd96;
	ld.global.f32 	%f137, [%rd97];
	cvt.s64.s32 	%rd98, %r190;
	add.s64 	%rd99, %rd2, %rd98;
	ld.global.u8 	%rs8, [%rd99];
	setp.eq.s16 	%p50, %rs8, 0;
	mul.f32 	%f138, %f137, %f114;
	selp.f32 	%f481, %f113, %f138, %p50;
	max.f32 	%f470, %f470, %f481;
$L__BB569_20:
	add.s32 	%r192, %r89, 256;
	cvt.u64.u32 	%rd100, %r192;
	setp.le.s64 	%p51, %rd39, %rd100;
	mov.f32 	%f483, 0fFF800000;
	@%p51 bra 	$L__BB569_22;
	setp.eq.s64 	%p52, %rd31, 1;
	setp.eq.s64 	%p53, %rd30, 1;
	setp.eq.s64 	%p54, %rd29, 1;
	setp.eq.s64 	%p55, %rd28, 1;
	add.s64 	%rd102, %rd21, %rd100;
	cvt.u32.u64 	%r195, %rd102;
	div.s32 	%r196, %r195, %r8;
	mul.lo.s32 	%r197, %r196, %r8;
	sub.s32 	%r198, %r195, %r197;
	div.s32 	%r199, %r198, %r9;
	mul.lo.s32 	%r200, %r199, %r9;
	sub.s32 	%r201, %r198, %r200;
	div.s32 	%r202, %r201, %r10;
	mul.lo.s32 	%r203, %r202, %r10;
	sub.s32 	%r204, %r201, %r203;
	selp.b32 	%r205, 0, %r196, %p55;
	selp.b32 	%r206, 0, %r199, %p54;
	selp.b32 	%r207, 0, %r202, %p53;
	selp.b32 	%r208, 0, %r204, %p52;
	mul.lo.s32 	%r209, %r12, %r205;
	mad.lo.s32 	%r210, %r13, %r206, %r209;
	mad.lo.s32 	%r211, %r14, %r207, %r210;
	mad.lo.s32 	%r212, %r15, %r208, %r211;
	shl.b64 	%rd103, %rd102, 32;
	shr.s64 	%rd104, %rd103, 30;
	add.s64 	%rd105, %rd1, %rd104;
	ld.global.f32 	%f140, [%rd105];
	cvt.s64.s32 	%rd106, %r212;
	add.s64 	%rd107, %rd2, %rd106;
	ld.global.u8 	%rs9, [%rd107];
	setp.eq.s16 	%p56, %rs9, 0;
	mul.f32 	%f141, %f140, %f114;
	selp.f32 	%f483, %f113, %f141, %p56;
	max.f32 	%f470, %f470, %f483;
$L__BB569_22:
	add.s32 	%r214, %r89, 288;
	cvt.u64.u32 	%rd108, %r214;
	setp.le.s64 	%p57, %rd39, %rd108;
	mov.f32 	%f485, 0fFF800000;
	@%p57 bra 	$L__BB569_24;
	setp.eq.s64 	%p58, %rd31, 1;
	setp.eq.s64 	%p59, %rd30, 1;
	setp.eq.s64 	%p60, %rd29, 1;
	setp.eq.s64 	%p61, %rd28, 1;
	cvt.u64.u32 	%rd109, %r214;
	add.s64 	%rd110, %rd21, %rd109;
	cvt.u32.u64 	%r217, %rd110;
	div.s32 	%r218, %r217, %r8;
	mul.lo.s32 	%r219, %r218, %r8;
	sub.s32 	%r220, %r217, %r219;
	div.s32 	%r221, %r220, %r9;
	mul.lo.s32 	%r222, %r221, %r9;
	sub.s32 	%r223, %r220, %r222;
	div.s32 	%r224, %r223, %r10;
	mul.lo.s32 	%r225, %r224, %r10;
	sub.s32 	%r226, %r223, %r225;
	selp.b32 	%r227, 0, %r218, %p61;
	selp.b32 	%r228, 0, %r221, %p60;
	selp.b32 	%r229, 0, %r224, %p59;
	selp.b32 	%r230, 0, %r226, %p58;
	mul.lo.s32 	%r231, %r12, %r227;
	mad.lo.s32 	%r232, %r13, %r228, %r231;
	mad.lo.s32 	%r233, %r14, %r229, %r232;
	mad.lo.s32 	%r234, %r15, %r230, %r233;
	shl.b64 	%rd111, %rd110, 32;
	shr.s64 	%rd112, %rd111, 30;
	add.s64 	%rd113, %rd1, %rd112;
	ld.global.f32 	%f143, [%rd113];
	cvt.s64.s32 	%rd114, %r234;
	add.s64 	%rd115, %rd2, %rd114;
	ld.global.u8 	%rs10, [%rd115];
	setp.eq.s16 	%p62, %rs10, 0;
	mul.f32 	%f144, %f143, %f114;
	selp.f32 	%f485, %f113, %f144, %p62;
	max.f32 	%f470, %f470, %f485;
$L__BB569_24:
	add.s32 	%r236, %r89, 320;
	cvt.u64.u32 	%rd116, %r236;
	setp.le.s64 	%p63, %rd39, %rd116;
	mov.f32 	%f487, 0fFF800000;
	@%p63 bra 	$L__BB569_26;
	setp.eq.s64 	%p64, %rd31, 1;
	setp.eq.s64 	%p65, %rd30, 1;
	setp.eq.s64 	%p66, %rd29, 1;
	setp.eq.s64 	%p67, %rd28, 1;
	cvt.u64.u32 	%rd117, %r236;
	add.s64 	%rd118, %rd21, %rd117;
	cvt.u32.u64 	%r239, %rd118;
	div.s32 	%r240, %r239, %r8;
	mul.lo.s32 	%r241, %r240, %r8;
	sub.s32 	%r242, %r239, %r241;
	div.s32 	%r243, %r242, %r9;
	mul.lo.s32 	%r244, %r243, %r9;
	sub.s32 	%r245, %r242, %r244;
	div.s32 	%r246, %r245, %r10;
	mul.lo.s32 	%r247, %r246, %r10;
	sub.s32 	%r248, %r245, %r247;
	selp.b32 	%r249, 0, %r240, %p67;
	selp.b32 	%r250, 0, %r243, %p66;
	selp.b32 	%r251, 0, %r246, %p65;
	selp.b32 	%r252, 0, %r248, %p64;
	mul.lo.s32 	%r253, %r12, %r249;
	mad.lo.s32 	%r254, %r13, %r250, %r253;
	mad.lo.s32 	%r255, %r14, %r251, %r254;
	mad.lo.s32 	%r256, %r15, %r252, %r255;
	shl.b64 	%rd119, %rd118, 32;
	shr.s64 	%rd120, %rd119, 30;
	add.s64 	%rd121, %rd1, %rd120;
	ld.global.f32 	%f146, [%rd121];
	cvt.s64.s32 	%rd122, %r256;
	add.s64 	%rd123, %rd2, %rd122;
	ld.global.u8 	%rs11, [%rd123];
	setp.eq.s16 	%p68, %rs11, 0;
	mul.f32 	%f147, %f146, %f114;
	selp.f32 	%f487, %f113, %f147, %p68;
	max.f32 	%f470, %f470, %f487;
$L__BB569_26:
	add.s32 	%r258, %r89, 352;
	cvt.u64.u32 	%rd124, %r258;
	setp.le.s64 	%p69, %rd39, %rd124;
	mov.f32 	%f489, 0fFF800000;
	@%p69 bra 	$L__BB569_28;
	setp.eq.s64 	%p70, %rd31, 1;
	setp.eq.s64 	%p71, %rd30, 1;
	setp.eq.s64 	%p72, %rd29, 1;
	setp.eq.s64 	%p73, %rd28, 1;
	add.s32 	%r260, %r89, 352;
	cvt.u64.u32 	%rd125, %r260;
	add.s64 	%rd126, %rd21, %rd125;
	cvt.u32.u64 	%r261, %rd126;
	div.s32 	%r262, %r261, %r8;
	mul.lo.s32 	%r263, %r262, %r8;
	sub.s32 	%r264, %r261, %r263;
	div.s32 	%r265, %r264, %r9;
	mul.lo.s32 	%r266, %r265, %r9;
	sub.s32 	%r267, %r264, %r266;
	div.s32 	%r268, %r267, %r10;
	mul.lo.s32 	%r269, %r268, %r10;
	sub.s32 	%r270, %r267, %r269;
	selp.b32 	%r271, 0, %r262, %p73;
	selp.b32 	%r272, 0, %r265, %p72;
	selp.b32 	%r273, 0, %r268, %p71;
	selp.b32 	%r274, 0, %r270, %p70;
	mul.lo.s32 	%r275, %r12, %r271;
	mad.lo.s32 	%r276, %r13, %r272, %r275;
	mad.lo.s32 	%r277, %r14, %r273, %r276;
	mad.lo.s32 	%r278, %r15, %r274, %r277;
	shl.b64 	%rd127, %rd126, 32;
	shr.s64 	%rd128, %rd127, 30;
	add.s64 	%rd129, %rd1, %rd128;
	ld.global.f32 	%f149, [%rd129];
	cvt.s64.s32 	%rd130, %r278;
	add.s64 	%rd131, %rd2, %rd130;
	ld.global.u8 	%rs12, [%rd131];
	setp.eq.s16 	%p74, %rs12, 0;
	mul.f32 	%f150, %f149, %f114;
	selp.f32 	%f489, %f113, %f150, %p74;
	max.f32 	%f470, %f470, %f489;
$L__BB569_28:
	add.s32 	%r280, %r89, 384;
	cvt.u64.u32 	%rd132, %r280;
	setp.le.s64 	%p75, %rd39, %rd132;
	mov.f32 	%f491, 0fFF800000;
	@%p75 bra 	$L__BB569_30;
	setp.eq.s64 	%p76, %rd31, 1;
	setp.eq.s64 	%p77, %rd30, 1;
	setp.eq.s64 	%p78, %rd29, 1;
	setp.eq.s64 	%p79, %rd28, 1;
	add.s32 	%r282, %r89, 384;
	cvt.u64.u32 	%rd133, %r282;
	add.s64 	%rd134, %rd21, %rd133;
	cvt.u32.u64 	%r283, %rd134;
	div.s32 	%r284, %r283, %r8;
	mul.lo.s32 	%r285, %r284, %r8;
	sub.s32 	%r286, %r283, %r285;
	div.s32 	%r287, %r286, %r9;
	mul.lo.s32 	%r288, %r287, %r9;
	sub.s32 	%r289, %r286, %r288;
	div.s32 	%r290, %r289, %r10;
	mul.lo.s32 	%r291, %r290, %r10;
	sub.s32 	%r292, %r289, %r291;
	selp.b32 	%r293, 0, %r284, %p79;
	selp.b32 	%r294, 0, %r287, %p78;
	selp.b32 	%r295, 0, %r290, %p77;
	selp.b32 	%r296, 0, %r292, %p76;
	mul.lo.s32 	%r297, %r12, %r293;
	mad.lo.s32 	%r298, %r13, %r294, %r297;
	mad.lo.s32 	%r299, %r14, %r295, %r298;
	mad.lo.s32 	%r300, %r15, %r296, %r299;
	shl.b64 	%rd135, %rd134, 32;
	shr.s64 	%rd136, %rd135, 30;
	add.s64 	%rd137, %rd1, %rd136;
	ld.global.f32 	%f152, [%rd137];
	cvt.s64.s32 	%rd138, %r300;
	add.s64 	%rd139, %rd2, %rd138;
	ld.global.u8 	%rs13, [%rd139];
	setp.eq.s16 	%p80, %rs13, 0;
	mul.f32 	%f153, %f152, %f114;
	selp.f32 	%f491, %f113, %f153, %p80;
	max.f32 	%f470, %f470, %f491;
$L__BB569_30:
	setp.le.s64 	%p81, %rd39, %rd11;
	mov.f32 	%f493, 0fFF800000;
	@%p81 bra 	$L__BB569_32;
	setp.eq.s64 	%p82, %rd31, 1;
	setp.eq.s64 	%p83, %rd30, 1;
	setp.eq.s64 	%p84, %rd29, 1;
	setp.eq.s64 	%p85, %rd28, 1;
	add.s64 	%rd140, %rd21, %rd11;
	cvt.u32.u64 	%r301, %rd140;
	div.s32 	%r302, %r301, %r8;
	mul.lo.s32 	%r303, %r302, %r8;
	sub.s32 	%r304, %r301, %r303;
	div.s32 	%r305, %r304, %r9;
	mul.lo.s32 	%r306, %r305, %r9;
	sub.s32 	%r307, %r304, %r306;
	div.s32 	%r308, %r307, %r10;
	mul.lo.s32 	%r309, %r308, %r10;
	sub.s32 	%r310, %r307, %r309;
	selp.b32 	%r311, 0, %r302, %p85;
	selp.b32 	%r312, 0, %r305, %p84;
	selp.b32 	%r313, 0, %r308, %p83;
	selp.b32 	%r314, 0, %r310, %p82;
	mul.lo.s32 	%r315, %r12, %r311;
	mad.lo.s32 	%r316, %r13, %r312, %r315;
	mad.lo.s32 	%r317, %r14, %r313, %r316;
	mad.lo.s32 	%r318, %r15, %r314, %r317;
	shl.b64 	%rd141, %rd140, 32;
	shr.s64 	%rd142, %rd141, 30;
	add.s64 	%rd143, %rd1, %rd142;
	ld.global.f32 	%f155, [%rd143];
	cvt.s64.s32 	%rd144, %r318;
	add.s64 	%rd145, %rd2, %rd144;
	ld.global.u8 	%rs14, [%rd145];
	setp.eq.s16 	%p86, %rs14, 0;
	mul.f32 	%f156, %f155, %f114;
	selp.f32 	%f493, %f113, %f156, %p86;
	max.f32 	%f470, %f470, %f493;
$L__BB569_32:
	setp.le.s64 	%p87, %rd39, %rd12;
	mov.f32 	%f495, 0fFF800000;
	@%p87 bra 	$L__BB569_34;
	setp.eq.s64 	%p88, %rd31, 1;
	setp.eq.s64 	%p89, %rd30, 1;
	setp.eq.s64 	%p90, %rd29, 1;
	setp.eq.s64 	%p91, %rd28, 1;
	add.s64 	%rd146, %rd21, %rd12;
	cvt.u32.u64 	%r319, %rd146;
	div.s32 	%r320, %r319, %r8;
	mul.lo.s32 	%r321, %r320, %r8;
	sub.s32 	%r322, %r319, %r321;
	div.s32 	%r323, %r322, %r9;
	mul.lo.s32 	%r324, %r323, %r9;
	sub.s32 	%r325, %r322, %r324;
	div.s32 	%r326, %r325, %r10;
	mul.lo.s32 	%r327, %r326, %r10;
	sub.s32 	%r328, %r325, %r327;
	selp.b32 	%r329, 0, %r320, %p91;
	selp.b32 	%r330, 0, %r323, %p90;
	selp.b32 	%r331, 0, %r326, %p89;
	selp.b32 	%r332, 0, %r328, %p88;
	mul.lo.s32 	%r333, %r12, %r329;
	mad.lo.s32 	%r334, %r13, %r330, %r333;
	mad.lo.s32 	%r335, %r14, %r331, %r334;
	mad.lo.s32 	%r336, %r15, %r332, %r335;
	shl.b64 	%rd147, %rd146, 32;
	shr.s64 	%rd148, %rd147, 30;
	add.s64 	%rd149, %rd1, %rd148;
	ld.global.f32 	%f158, [%rd149];
	cvt.s64.s32 	%rd150, %r336;
	add.s64 	%rd151, %rd2, %rd150;
	ld.global.u8 	%rs15, [%rd151];
	setp.eq.s16 	%p92, %rs15, 0;
	mul.f32 	%f159, %f158, %f114;
	selp.f32 	%f495, %f113, %f159, %p92;
	max.f32 	%f470, %f470, %f495;
$L__BB569_34:
	setp.le.s64 	%p93, %rd39, %rd13;
	mov.f32 	%f497, 0fFF800000;
	@%p93 bra 	$L__BB569_36;
	setp.eq.s64 	%p94, %rd31, 1;
	setp.eq.s64 	%p95, %rd30, 1;
	setp.eq.s64 	%p96, %rd29, 1;
	setp.eq.s64 	%p97, %rd28, 1;
	add.s64 	%rd152, %rd21, %rd13;
	cvt.u32.u64 	%r337, %rd152;
	div.s32 	%r338, %r337, %r8;
	mul.lo.s32 	%r339, %r338, %r8;
	sub.s32 	%r340, %r337, %r339;
	div.s32 	%r341, %r340, %r9;
	mul.lo.s32 	%r342, %r341, %r9;
	sub.s32 	%r343, %r340, %r342;
	div.s32 	%r344, %r343, %r10;
	mul.lo.s32 	%r345, %r344, %r10;
	sub.s32 	%r346, %r343, %r345;
	selp.b32 	%r347, 0, %r338, %p97;
	selp.b32 	%r348, 0, %r341, %p96;
	selp.b32 	%r349, 0, %r344, %p95;
	selp.b32 	%r350, 0, %r346, %p94;
	mul.lo.s32 	%r351, %r12, %r347;
	mad.lo.s32 	%r352, %r13, %r348, %r351;
	mad.lo.s32 	%r353, %r14, %r349, %r352;
	mad.lo.s32 	%r354, %r15, %r350, %r353;
	shl.b64 	%rd153, %rd152, 32;
	shr.s64 	%rd154, %rd153, 30;
	add.s64 	%rd155, %rd1, %rd154;
	ld.global.f32 	%f161, [%rd155];
	cvt.s64.s32 	%rd156, %r354;
	add.s64 	%rd157, %rd2, %rd156;
	ld.global.u8 	%rs16, [%rd157];
	setp.eq.s16 	%p98, %rs16, 0;
	mul.f32 	%f162, %f161, %f114;
	selp.f32 	%f497, %f113, %f162, %p98;
	max.f32 	%f470, %f470, %f497;
$L__BB569_36:
	setp.le.s64 	%p99, %rd39, %rd14;
	mov.f32 	%f499, 0fFF800000;
	@%p99 bra 	$L__BB569_38;
	setp.eq.s64 	%p100, %rd31, 1;
	setp.eq.s64 	%p101, %rd30, 1;
	setp.eq.s64 	%p102, %rd29, 1;
	setp.eq.s64 	%p103, %rd28, 1;
	add.s64 	%rd158, %rd21, %rd14;
	cvt.u32.u64 	%r355, %rd158;
	div.s32 	%r356, %r355, %r8;
	mul.lo.s32 	%r357, %r356, %r8;
	sub.s32 	%r358, %r355, %r357;
	div.s32 	%r359, %r358, %r9;
	mul.lo.s32 	%r360, %r359, %r9;
	sub.s32 	%r361, %r358, %r360;
	div.s32 	%r362, %r361, %r10;
	mul.lo.s32 	%r363, %r362, %r10;
	sub.s32 	%r364, %r361, %r363;
	selp.b32 	%r365, 0, %r356, %p103;
	selp.b32 	%r366, 0, %r359, %p102;
	selp.b32 	%r367, 0, %r362, %p101;
	selp.b32 	%r368, 0, %r364, %p100;
	mul.lo.s32 	%r369, %r12, %r365;
	mad.lo.s32 	%r370, %r13, %r366, %r369;
	mad.lo.s32 	%r371, %r14, %r367, %r370;
	mad.lo.s32 	%r372, %r15, %r368, %r371;
	shl.b64 	%rd159, %rd158, 32;
	shr.s64 	%rd160, %rd159, 30;
	add.s64 	%rd161, %rd1, %rd160;
	ld.global.f32 	%f164, [%rd161];
	cvt.s64.s32 	%rd162, %r372;
	add.s64 	%rd163, %rd2, %rd162;
	ld.global.u8 	%rs17, [%rd163];
	setp.eq.s16 	%p104, %rs17, 0;
	mul.f32 	%f165, %f164, %f114;
	selp.f32 	%f499, %f113, %f165, %p104;
	max.f32 	%f470, %f470, %f499;
$L__BB569_38:
	setp.le.s64 	%p105, %rd39, %rd15;
	mov.f32 	%f501, 0fFF800000;
	@%p105 bra 	$L__BB569_40;
	setp.eq.s64 	%p106, %rd31, 1;
	setp.eq.s64 	%p107, %rd30, 1;
	setp.eq.s64 	%p108, %rd29, 1;
	setp.eq.s64 	%p109, %rd28, 1;
	add.s64 	%rd164, %rd21, %rd15;
	cvt.u32.u64 	%r373, %rd164;
	div.s32 	%r374, %r373, %r8;
	mul.lo.s32 	%r375, %r374, %r8;
	sub.s32 	%r376, %r373, %r375;
	div.s32 	%r377, %r376, %r9;
	mul.lo.s32 	%r378, %r377, %r9;
	sub.s32 	%r379, %r376, %r378;
	div.s32 	%r380, %r379, %r10;
	mul.lo.s32 	%r381, %r380, %r10;
	sub.s32 	%r382, %r379, %r381;
	selp.b32 	%r383, 0, %r374, %p109;
	selp.b32 	%r384, 0, %r377, %p108;
	selp.b32 	%r385, 0, %r380, %p107;
	selp.b32 	%r386, 0, %r382, %p106;
	mul.lo.s32 	%r387, %r12, %r383;
	mad.lo.s32 	%r388, %r13, %r384, %r387;
	mad.lo.s32 	%r389, %r14, %r385, %r388;
	mad.lo.s32 	%r390, %r15, %r386, %r389;
	shl.b64 	%rd165, %rd164, 32;
	shr.s64 	%rd166, %rd165, 30;
	add.s64 	%rd167, %rd1, %rd166;
	ld.global.f32 	%f167, [%rd167];
	cvt.s64.s32 	%rd168, %r390;
	add.s64 	%rd169, %rd2, %rd168;
	ld.global.u8 	%rs18, [%rd169];
	setp.eq.s16 	%p110, %rs18, 0;
	mul.f32 	%f168, %f167, %f114;
	selp.f32 	%f501, %f113, %f168, %p110;
	max.f32 	%f470, %f470, %f501;
$L__BB569_40:
	setp.le.s64 	%p111, %rd39, %rd16;
	mov.f32 	%f503, 0fFF800000;
	@%p111 bra 	$L__BB569_42;
	setp.eq.s64 	%p112, %rd31, 1;
	setp.eq.s64 	%p113, %rd30, 1;
	setp.eq.s64 	%p114, %rd29, 1;
	setp.eq.s64 	%p115, %rd28, 1;
	add.s64 	%rd170, %rd21, %rd16;
	cvt.u32.u64 	%r391, %rd170;
	div.s32 	%r392, %r391, %r8;
	mul.lo.s32 	%r393, %r392, %r8;
	sub.s32 	%r394, %r391, %r393;
	div.s32 	%r395, %r394, %r9;
	mul.lo.s32 	%r396, %r395, %r9;
	sub.s32 	%r397, %r394, %r396;
	div.s32 	%r398, %r397, %r10;
	mul.lo.s32 	%r399, %r398, %r10;
	sub.s32 	%r400, %r397, %r399;
	selp.b32 	%r401, 0, %r392, %p115;
	selp.b32 	%r402, 0, %r395, %p114;
	selp.b32 	%r403, 0, %r398, %p113;
	selp.b32 	%r404, 0, %r400, %p112;
	mul.lo.s32 	%r405, %r12, %r401;
	mad.lo.s32 	%r406, %r13, %r402, %r405;
	mad.lo.s32 	%r407, %r14, %r403, %r406;
	mad.lo.s32 	%r408, %r15, %r404, %r407;
	shl.b64 	%rd171, %rd170, 32;
	shr.s64 	%rd172, %rd171, 30;
	add.s64 	%rd173, %rd1, %rd172;
	ld.global.f32 	%f170, [%rd173];
	cvt.s64.s32 	%rd174, %r408;
	add.s64 	%rd175, %rd2, %rd174;
	ld.global.u8 	%rs19, [%rd175];
	setp.eq.s16 	%p116, %rs19, 0;
	mul.f32 	%f171, %f170, %f114;
	selp.f32 	%f503, %f113, %f171, %p116;
	max.f32 	%f470, %f470, %f503;
$L__BB569_42:
	setp.le.s64 	%p117, %rd39, %rd17;
	mov.f32 	%f505, 0fFF800000;
	@%p117 bra 	$L__BB569_44;
	setp.eq.s64 	%p118, %rd31, 1;
	setp.eq.s64 	%p119, %rd30, 1;
	setp.eq.s64 	%p120, %rd29, 1;
	setp.eq.s64 	%p121, %rd28, 1;
	add.s64 	%rd176, %rd21, %rd17;
	cvt.u32.u64 	%r409, %rd176;
	div.s32 	%r410, %r409, %r8;
	mul.lo.s32 	%r411, %r410, %r8;
	sub.s32 	%r412, %r409, %r411;
	div.s32 	%r413, %r412, %r9;
	mul.lo.s32 	%r414, %r413, %r9;
	sub.s32 	%r415, %r412, %r414;
	div.s32 	%r416, %r415, %r10;
	mul.lo.s32 	%r417, %r416, %r10;
	sub.s32 	%r418, %r415, %r417;
	selp.b32 	%r419, 0, %r410, %p121;
	selp.b32 	%r420, 0, %r413, %p120;
	selp.b32 	%r421, 0, %r416, %p119;
	selp.b32 	%r422, 0, %r418, %p118;
	mul.lo.s32 	%r423, %r12, %r419;
	mad.lo.s32 	%r424, %r13, %r420, %r423;
	mad.lo.s32 	%r425, %r14, %r421, %r424;
	mad.lo.s32 	%r426, %r15, %r422, %r425;
	shl.b64 	%rd177, %rd176, 32;
	shr.s64 	%rd178, %rd177, 30;
	add.s64 	%rd179, %rd1, %rd178;
	ld.global.f32 	%f173, [%rd179];
	cvt.s64.s32 	%rd180, %r426;
	add.s64 	%rd181, %rd2, %rd180;
	ld.global.u8 	%rs20, [%rd181];
	setp.eq.s16 	%p122, %rs20, 0;
	mul.f32 	%f174, %f173, %f114;
	selp.f32 	%f505, %f113, %f174, %p122;
	max.f32 	%f470, %f470, %f505;
$L__BB569_44:
	setp.le.s64 	%p123, %rd39, %rd18;
	mov.f32 	%f507, 0fFF800000;
	@%p123 bra 	$L__BB569_46;
	setp.eq.s64 	%p124, %rd31, 1;
	setp.eq.s64 	%p125, %rd30, 1;
	setp.eq.s64 	%p126, %rd29, 1;
	setp.eq.s64 	%p127, %rd28, 1;
	add.s64 	%rd182, %rd21, %rd18;
	cvt.u32.u64 	%r427, %rd182;
	div.s32 	%r428, %r427, %r8;
	mul.lo.s32 	%r429, %r428, %r8;
	sub.s32 	%r430, %r427, %r429;
	div.s32 	%r431, %r430, %r9;
	mul.lo.s32 	%r432, %r431, %r9;
	sub.s32 	%r433, %r430, %r432;
	div.s32 	%r434, %r433, %r10;
	mul.lo.s32 	%r435, %r434, %r10;
	sub.s32 	%r436, %r433, %r435;
	selp.b32 	%r437, 0, %r428, %p127;
	selp.b32 	%r438, 0, %r431, %p126;
	selp.b32 	%r439, 0, %r434, %p125;
	selp.b32 	%r440, 0, %r436, %p124;
	mul.lo.s32 	%r441, %r12, %r437;
	mad.lo.s32 	%r442, %r13, %r438, %r441;
	mad.lo.s32 	%r443, %r14, %r439, %r442;
	mad.lo.s32 	%r444, %r15, %r440, %r443;
	shl.b64 	%rd183, %rd182, 32;
	shr.s64 	%rd184, %rd183, 30;
	add.s64 	%rd185, %rd1, %rd184;
	ld.global.f32 	%f176, [%rd185];
	cvt.s64.s32 	%rd186, %r444;
	add.s64 	%rd187, %rd2, %rd186;
	ld.global.u8 	%rs21, [%rd187];
	setp.eq.s16 	%p128, %rs21, 0;
	mul.f32 	%f177, %f176, %f114;
	selp.f32 	%f507, %f113, %f177, %p128;
	max.f32 	%f470, %f470, %f507;
$L__BB569_46:
	setp.le.s64 	%p129, %rd39, %rd19;
	mov.f32 	%f509, 0fFF800000;
	@%p129 bra 	$L__BB569_48;
	setp.eq.s64 	%p130, %rd31, 1;
	setp.eq.s64 	%p131, %rd30, 1;
	setp.eq.s64 	%p132, %rd29, 1;
	setp.eq.s64 	%p133, %rd28, 1;
	add.s64 	%rd188, %rd21, %rd19;
	cvt.u32.u64 	%r445, %rd188;
	div.s32 	%r446, %r445, %r8;
	mul.lo.s32 	%r447, %r446, %r8;
	sub.s32 	%r448, %r445, %r447;
	div.s32 	%r449, %r448, %r9;
	mul.lo.s32 	%r450, %r449, %r9;
	sub.s32 	%r451, %r448, %r450;
	div.s32 	%r452, %r451, %r10;
	mul.lo.s32 	%r453, %r452, %r10;
	sub.s32 	%r454, %r451, %r453;
	selp.b32 	%r455, 0, %r446, %p133;
	selp.b32 	%r456, 0, %r449, %p132;
	selp.b32 	%r457, 0, %r452, %p131;
	selp.b32 	%r458, 0, %r454, %p130;
	mul.lo.s32 	%r459, %r12, %r455;
	mad.lo.s32 	%r460, %r13, %r456, %r459;
	mad.lo.s32 	%r461, %r14, %r457, %r460;
	mad.lo.s32 	%r462, %r15, %r458, %r461;
	shl.b64 	%rd189, %rd188, 32;
	shr.s64 	%rd190, %rd189, 30;
	add.s64 	%rd191, %rd1, %rd190;
	ld.global.f32 	%f179, [%rd191];
	cvt.s64.s32 	%rd192, %r462;
	add.s64 	%rd193, %rd2, %rd192;
	ld.global.u8 	%rs22, [%rd193];
	setp.eq.s16 	%p134, %rs22, 0;
	mul.f32 	%f180, %f179, %f114;
	selp.f32 	%f509, %f113, %f180, %p134;
	max.f32 	%f470, %f470, %f509;
$L__BB569_48:
	mov.u32 	%r463, %tid.x;
	cvt.u64.u32 	%rd194, %r463;
	setp.le.s64 	%p135, %rd39, %rd194;
	mov.b32 	%r464, %f470;
	shfl.sync.bfly.b32	%r465|%p136, %r464, 16, 31, -1;
	mov.b32 	%f181, %r465;
	max.f32 	%f182, %f470, %f181;
	mov.b32 	%r466, %f182;
	shfl.sync.bfly.b32	%r467|%p137, %r466, 8, 31, -1;
	mov.b32 	%f183, %r467;
	max.f32 	%f184, %f182, %f183;
	mov.b32 	%r468, %f184;
	shfl.sync.bfly.b32	%r469|%p138, %r468, 4, 31, -1;
	mov.b32 	%f185, %r469;
	max.f32 	%f186, %f184, %f185;
	mov.b32 	%r470, %f186;
	shfl.sync.bfly.b32	%r471|%p139, %r470, 2, 31, -1;
	mov.b32 	%f187, %r471;
	max.f32 	%f188, %f186, %f187;
	mov.b32 	%r472, %f188;
	shfl.sync.bfly.b32	%r473|%p140, %r472, 1, 31, -1;
	mov.b32 	%f189, %r473;
	max.f32 	%f190, %f188, %f189;
	sub.f32 	%f191, %f467, %f190;
	fma.rn.f32 	%f192, %f191, 0f3BBB989D, 0f3F000000;
	cvt.sat.f32.f32 	%f193, %f192;
	mov.f32 	%f194, 0f4B400001;
	mov.f32 	%f195, 0f437C0000;
	fma.rm.f32 	%f196, %f193, %f195, %f194;
	add.f32 	%f197, %f196, 0fCB40007F;
	neg.f32 	%f198, %f197;
	fma.rn.f32 	%f199, %f191, 0f3FB8AA3B, %f198;
	fma.rn.f32 	%f200, %f191, 0f32A57060, %f199;
	mov.b32 	%r474, %f196;
	shl.b32 	%r475, %r474, 23;
	mov.b32 	%f201, %r475;
	ex2.approx.ftz.f32 	%f202, %f200;
	mul.f32 	%f203, %f202, %f201;
	add.f32 	%f204, %f203, 0f00000000;
	sub.f32 	%f205, %f469, %f190;
	fma.rn.f32 	%f206, %f205, 0f3BBB989D, 0f3F000000;
	cvt.sat.f32.f32 	%f207, %f206;
	fma.rm.f32 	%f208, %f207, %f195, %f194;
	add.f32 	%f209, %f208, 0fCB40007F;
	neg.f32 	%f210, %f209;
	fma.rn.f32 	%f211, %f205, 0f3FB8AA3B, %f210;
	fma.rn.f32 	%f212, %f205, 0f32A57060, %f211;
	mov.b32 	%r476, %f208;
	shl.b32 	%r477, %r476, 23;
	mov.b32 	%f213, %r477;
	ex2.approx.ftz.f32 	%f214, %f212;
	mul.f32 	%f215, %f214, %f213;
	add.f32 	%f216, %f204, %f215;
	sub.f32 	%f217, %f471, %f190;
	fma.rn.f32 	%f218, %f217, 0f3BBB989D, 0f3F000000;
	cvt.sat.f32.f32 	%f219, %f218;
	fma.rm.f32 	%f220, %f219, %f195, %f194;
	add.f32 	%f221, %f220, 0fCB40007F;
	neg.f32 	%f222, %f221;
	fma.rn.f32 	%f223, %f217, 0f3FB8AA3B, %f222;
	fma.rn.f32 	%f224, %f217, 0f32A57060, %f223;
	mov.b32 	%r478, %f220;
	shl.b32 	%r479, %r478, 23;
	mov.b32 	%f225, %r479;
	ex2.approx.ftz.f32 	%f226, %f224;
	mul.f32 	%f227, %f226, %f225;
	add.f32 	%f228, %f216, %f227;
	sub.f32 	%f229, %f473, %f190;
	fma.rn.f32 	%f230, %f229, 0f3BBB989D, 0f3F000000;
	cvt.sat.f32.f32 	%f231, %f230;
	fma.rm.f32 	%f232, %f231, %f195, %f194;
	add.f32 	%f233, %f232, 0fCB40007F;
	neg.f32 	%f234, %f233;
	fma.rn.f32 	%f235, %f229, 0f3FB8AA3B, %f234;
	fma.rn.f32 	%f236, %f229, 0f32A57060, %f235;
	mov.b32 	%r480, %f232;
	shl.b32 	%r481, %r480, 23;
	mov.b32 	%f237, %r481;
	ex2.approx.ftz.f32 	%f238, %f236;
	mul.f32 	%f239, %f238, %f237;
	add.f32 	%f240, %f228, %f239;
	sub.f32 	%f241, %f475, %f190;
	fma.rn.f32 	%f242, %f241, 0f3BBB989D, 0f3F000000;
	cvt.sat.f32.f32 	%f243, %f242;
	fma.rm.f32 	%f244, %f243, %f195, %f194;
	add.f32 	%f245, %f244, 0fCB40007F;
	neg.f32 	%f246, %f245;
	fma.rn.f32 	%f247, %f241, 0f3FB8AA3B, %f246;
	fma.rn.f32 	%f248, %f241, 0f32A57060, %f247;
	mov.b32 	%r482, %f244;
	shl.b32 	%r483, %r482, 23;
	mov.b32 	%f249, %r483;
	ex2.approx.ftz.f32 	%f250, %f248;
	mul.f32 	%f251, %f250, %f249;
	add.f32 	%f252, %f240, %f251;
	sub.f32 	%f253, %f477, %f190;
	fma.rn.f32 	%f254, %f253, 0f3BBB989D, 0f3F000000;
	cvt.sat.f32.f32 	%f255, %f254;
	fma.rm.f32 	%f256, %f255, %f195, %f194;
	add.f32 	%f257, %f256, 0fCB40007F;
	neg.f32 	%f258, %f257;
	fma.rn.f32 	%f259, %f253, 0f3FB8AA3B, %f258;
	fma.rn.f32 	%f260, %f253, 0f32A57060, %f259;
	mov.b32 	%r484, %f256;
	shl.b32 	%r485, %r484, 23;
	mov.b32 	%f261, %r485;
	ex2.approx.ftz.f32 	%f262, %f260;
	mul.f32 	%f263, %f262, %f261;
	add.f32 	%f264, %f252, %f263;
	sub.f32 	%f265, %f479, %f190;
	fma.rn.f32 	%f266, %f265, 0f3BBB989D, 0f3F000000;
	cvt.sat.f32.f32 	%f267, %f266;
	fma.rm.f32 	%f268, %f267, %f195, %f194;
	add.f32 	%f269, %f268, 0fCB40007F;
	neg.f32 	%f270, %f269;
	fma.rn.f32 	%f271, %f265, 0f3FB8AA3B, %f270;
	fma.rn.f32 	%f272, %f265, 0f32A57060, %f271;
	mov.b32 	%r486, %f268;
	shl.b32 	%r487, %r486, 23;
	mov.b32 	%f273, %r487;
	ex2.approx.ftz.f32 	%f274, %f272;
	mul.f32 	%f275, %f274, %f273;
	add.f32 	%f276, %f264, %f275;
	sub.f32 	%f277, %f481, %f190;
	fma.rn.f32 	%f278, %f277, 0f3BBB989D, 0f3F000000;
	cvt.sat.f32.f32 	%f279, %f278;
	fma.rm.f32 	%f280, %f279, %f195, %f194;
	add.f32 	%f281, %f280, 0fCB40007F;
	neg.f32 	%f282, %f281;
	fma.rn.f32 	%f283, %f277, 0f3FB8AA3B, %f282;
	fma.rn.f32 	%f284, %f277, 0f32A57060, %f283;
	mov.b32 	%r488, %f280;
	shl.b32 	%r489, %r488, 23;
	mov.b32 	%f285, %r489;
	ex2.approx.ftz.f32 	%f286, %f284;
	mul.f32 	%f287, %f286, %f285;
	add.f32 	%f288, %f276, %f287;
	sub.f32 	%f289, %f483, %f190;
	fma.rn.f32 	%f290, %f289, 0f3BBB989D, 0f3F000000;
	cvt.sat.f32.f32 	%f291, %f290;
	fma.rm.f32 	%f292, %f291, %f195, %f194;
	add.f32 	%f293, %f292, 0fCB40007F;
	neg.f32 	%f294, %f293;
	fma.rn.f32 	%f295, %f289, 0f3FB8AA3B, %f294;
	fma.rn.f32 	%f296, %f289, 0f32A57060, %f295;
	mov.b32 	%r490, %f292;
	shl.b32 	%r491, %r490, 23;
	mov.b32 	%f297, %r491;
	ex2.approx.ftz.f32 	%f298, %f296;
	mul.f32 	%f299, %f298, %f297;
	add.f32 	%f300, %f288, %f299;
	sub.f32 	%f301, %f485, %f190;
	fma.rn.f32 	%f302, %f301, 0f3BBB989D, 0f3F000000;
	cvt.sat.f32.f32 	%f303, %f302;
	fma.rm.f32 	%f304, %f303, %f195, %f194;
	add.f32 	%f305, %f304, 0fCB40007F;
	neg.f32 	%f306, %f305;
	fma.rn.f32 	%f307, %f301, 0f3FB8AA3B, %f306;
	fma.rn.f32 	%f308, %f301, 0f32A57060, %f307;
	mov.b32 	%r492, %f304;
	shl.b32 	%r493, %r492, 23;
	mov.b32 	%f309, %r493;
	ex2.approx.ftz.f32 	%f310, %f308;
	mul.f32 	%f311, %f310, %f309;
	add.f32 	%f312, %f300, %f311;
	sub.f32 	%f313, %f487, %f190;
	fma.rn.f32 	%f314, %f313, 0f3BBB989D, 0f3F000000;
	cvt.sat.f32.f32 	%f315, %f314;
	fma.rm.f32 	%f316, %f315, %f195, %f194;
	add.f32 	%f317, %f316, 0fCB40007F;
	neg.f32 	%f318, %f317;
	fma.rn.f32 	%f319, %f313, 0f3FB8AA3B, %f318;
	fma.rn.f32 	%f320, %f313, 0f32A57060, %f319;
	mov.b32 	%r494, %f316;
	shl.b32 	%r495, %r494, 23;
	mov.b32 	%f321, %r495;
	ex2.approx.ftz.f32 	%f322, %f320;
	mul.f32 	%f323, %f322, %f321;
	add.f32 	%f324, %f312, %f323;
	sub.f32 	%f325, %f489, %f190;
	fma.rn.f32 	%f326, %f325, 0f3BBB989D, 0f3F000000;
	cvt.sat.f32.f32 	%f327, %f326;
	fma.rm.f32 	%f328, %f327, %f195, %f194;
	add.f32 	%f329, %f328, 0fCB40007F;
	neg.f32 	%f330, %f329;
	fma.rn.f32 	%f331, %f325, 0f3FB8AA3B, %f330;
	fma.rn.f32 	%f332, %f325, 0f32A57060, %f331;
	mov.b32 	%r496, %f328;
	shl.b32 	%r497, %r496, 23;
	mov.b32 	%f333, %r497;
	ex2.approx.ftz.f32 	%f334, %f332;
	mul.f32 	%f335, %f334, %f333;
	add.f32 	%f336, %f324, %f335;
	sub.f32 	%f337, %f491, %f190;
	fma.rn.f32 	%f338, %f337, 0f3BBB989D, 0f3F000000;
	cvt.sat.f32.f32 	%f339, %f338;
	fma.rm.f32 	%f340, %f339, %f195, %f194;
	add.f32 	%f341, %f340, 0fCB40007F;
	neg.f32 	%f342, %f341;
	fma.rn.f32 	%f343, %f337, 0f3FB8AA3B, %f342;
	fma.rn.f32 	%f344, %f337, 0f32A57060, %f343;
	mov.b32 	%r498, %f340;
	shl.b32 	%r499, %r498, 23;
	mov.b32 	%f345, %r499;
	ex2.approx.ftz.f32 	%f346, %f344;
	mul.f32 	%f347, %f346, %f345;
	add.f32 	%f348, %f336, %f347;
	sub.f32 	%f349, %f493, %f190;
	fma.rn.f32 	%f350, %f349, 0f3BBB989D, 0f3F000000;
	cvt.sat.f32.f32 	%f351, %f350;
	fma.rm.f32 	%f352, %f351, %f195, %f194;
	add.f32 	%f353, %f352, 0fCB40007F;
	neg.f32 	%f354, %f353;
	fma.rn.f32 	%f355, %f349, 0f3FB8AA3B, %f354;
	fma.rn.f32 	%f356, %f349, 0f32A57060, %f355;
	mov.b32 	%r500, %f352;
	shl.b32 	%r501, %r500, 23;
	mov.b32 	%f357, %r501;
	ex2.approx.ftz.f32 	%f358, %f356;
	mul.f32 	%f359, %f358, %f357;
	add.f32 	%f360, %f348, %f359;
	sub.f32 	%f361, %f495, %f190;
	fma.rn.f32 	%f362, %f361, 0f3BBB989D, 0f3F000000;
	cvt.sat.f32.f32 	%f363, %f362;
	fma.rm.f32 	%f364, %f363, %f195, %f194;
	add.f32 	%f365, %f364, 0fCB40007F;
	neg.f32 	%f366, %f365;
	fma.rn.f32 	%f367, %f361, 0f3FB8AA3B, %f366;
	fma.rn.f32 	%f368, %f361, 0f32A57060, %f367;
	mov.b32 	%r502, %f364;
	shl.b32 	%r503, %r502, 23;
	mov.b32 	%f369, %r503;
	ex2.approx.ftz.f32 	%f370, %f368;
	mul.f32 	%f371, %f370, %f369;
	add.f32 	%f372, %f360, %f371;
	sub.f32 	%f373, %f497, %f190;
	fma.rn.f32 	%f374, %f373, 0f3BBB989D, 0f3F000000;
	cvt.sat.f32.f32 	%f375, %f374;
	fma.rm.f32 	%f376, %f375, %f195, %f194;
	add.f32 	%f377, %f376, 0fCB40007F;
	neg.f32 	%f378, %f377;
	fma.rn.f32 	%f379, %f373, 0f3FB8AA3B, %f378;
	fma.rn.f32 	%f380, %f373, 0f32A57060, %f379;
	mov.b32 	%r504, %f376;
	shl.b32 	%r505, %r504, 23;
	mov.b32 	%f381, %r505;
	ex2.approx.ftz.f32 	%f382, %f380;
	mul.f32 	%f383, %f382, %f381;
	add.f32 	%f384, %f372, %f383;
	sub.f32 	%f385, %f499, %f190;
	fma.rn.f32 	%f386, %f385, 0f3BBB989D, 0f3F000000;
	cvt.sat.f32.f32 	%f387, %f386;
	fma.rm.f32 	%f388, %f387, %f195, %f194;
	add.f32 	%f389, %f388, 0fCB40007F;
	neg.f32 	%f390, %f389;
	fma.rn.f32 	%f391, %f385, 0f3FB8AA3B, %f390;
	fma.rn.f32 	%f392, %f385, 0f32A57060, %f391;
	mov.b32 	%r506, %f388;
	shl.b32 	%r507, %r506, 23;
	mov.b32 	%f393, %r507;
	ex2.approx.ftz.f32 	%f394, %f392;
	mul.f32 	%f395, %f394, %f393;
	add.f32 	%f396, %f384, %f395;
	sub.f32 	%f397, %f501, %f190;
	fma.rn.f32 	%f398, %f397, 0f3BBB989D, 0f3F000000;
	cvt.sat.f32.f32 	%f399, %f398;
	fma.rm.f32 	%f400, %f399, %f195, %f194;
	add.f32 	%f401, %f400, 0fCB40007F;
	neg.f32 	%f402, %f401;
	fma.rn.f32 	%f403, %f397, 0f3FB8AA3B, %f402;
	fma.rn.f32 	%f404, %f397, 0f32A57060, %f403;
	mov.b32 	%r508, %f400;
	shl.b32 	%r509, %r508, 23;
	mov.b32 	%f405, %r509;
	ex2.approx.ftz.f32 	%f406, %f404;
	mul.f32 	%f407, %f406, %f405;
	add.f32 	%f408, %f396, %f407;
	sub.f32 	%f409, %f503, %f190;
	fma.rn.f32 	%f410, %f409, 0f3BBB989D, 0f3F000000;
	cvt.sat.f32.f32 	%f411, %f410;
	fma.rm.f32 	%f412, %f411, %f195, %f194;
	add.f32 	%f413, %f412, 0fCB40007F;
	neg.f32 	%f414, %f413;
	fma.rn.f32 	%f415, %f409, 0f3FB8AA3B, %f414;
	fma.rn.f32 	%f416, %f409, 0f32A57060, %f415;
	mov.b32 	%r510, %f412;
	shl.b32 	%r511, %r510, 23;
	mov.b32 	%f417, %r511;
	ex2.approx.ftz.f32 	%f418, %f416;
	mul.f32 	%f419, %f418, %f417;
	add.f32 	%f420, %f408, %f419;
	sub.f32 	%f421, %f505, %f190;
	fma.rn.f32 	%f422, %f421, 0f3BBB989D, 0f3F000000;
	cvt.sat.f32.f32 	%f423, %f422;
	fma.rm.f32 	%f424, %f423, %f195, %f194;
	add.f32 	%f425, %f424, 0fCB40007F;
	neg.f32 	%f426, %f425;
	fma.rn.f32 	%f427, %f421, 0f3FB8AA3B, %f426;
	fma.rn.f32 	%f428, %f421, 0f32A57060, %f427;
	mov.b32 	%r512, %f424;
	shl.b32 	%r513, %r512, 23;
	mov.b32 	%f429, %r513;
	ex2.approx.ftz.f32 	%f430, %f428;
	mul.f32 	%f431, %f430, %f429;
	add.f32 	%f432, %f420, %f431;
	sub.f32 	%f433, %f507, %f190;
	fma.rn.f32 	%f434, %f433, 0f3BBB989D, 0f3F000000;
	cvt.sat.f32.f32 	%f435, %f434;
	fma.rm.f32 	%f436, %f435, %f195, %f194;
	add.f32 	%f437, %f436, 0fCB40007F;
	neg.f32 	%f438, %f437;
	fma.rn.f32 	%f439, %f433, 0f3FB8AA3B, %f438;
	fma.rn.f32 	%f440, %f433, 0f32A57060, %f439;
	mov.b32 	%r514, %f436;
	shl.b32 	%r515, %r514, 23;
	mov.b32 	%f441, %r515;
	ex2.approx.ftz.f32 	%f442, %f440;
	mul.f32 	%f443, %f442, %f441;
	add.f32 	%f444, %f432, %f443;
	sub.f32 	%f445, %f509, %f190;
	fma.rn.f32 	%f446, %f445, 0f3BBB989D, 0f3F000000;
	cvt.sat.f32.f32 	%f447, %f446;
	fma.rm.f32 	%f448, %f447, %f195, %f194;
	add.f32 	%f449, %f448, 0fCB40007F;
	neg.f32 	%f450, %f449;
	fma.rn.f32 	%f451, %f445, 0f3FB8AA3B, %f450;
	fma.rn.f32 	%f452, %f445, 0f32A57060, %f451;
	mov.b32 	%r516, %f448;
	shl.b32 	%r517, %r516, 23;
	mov.b32 	%f453, %r517;
	ex2.approx.ftz.f32 	%f454, %f452;
	mul.f32 	%f455, %f454, %f453;
	add.f32 	%f456, %f444, %f455;
	mov.b32 	%r518, %f456;
	shfl.sync.bfly.b32	%r519|%p141, %r518, 16, 31, -1;
	mov.b32 	%f457, %r519;
	add.f32 	%f458, %f456, %f457;
	mov.b32 	%r520, %f458;
	shfl.sync.bfly.b32	%r521|%p142, %r520, 8, 31, -1;
	mov.b32 	%f459, %r521;
	add.f32 	%f460, %f458, %f459;
	mov.b32 	%r522, %f460;
	shfl.sync.bfly.b32	%r523|%p143, %r522, 4, 31, -1;
	mov.b32 	%f461, %r523;
	add.f32 	%f462, %f460, %f461;
	mov.b32 	%r524, %f462;
	shfl.sync.bfly.b32	%r525|%p144, %r524, 2, 31, -1;
	mov.b32 	%f463, %r525;
	add.f32 	%f464, %f462, %f463;
	mov.b32 	%r526, %f464;
	shfl.sync.bfly.b32	%r527|%p145, %r526, 1, 31, -1;
	mov.b32 	%f465, %r527;
	add.f32 	%f466, %f464, %f465;
	div.rn.f32 	%f91, %f203, %f466;
	div.rn.f32 	%f92, %f215, %f466;
	div.rn.f32 	%f93, %f227, %f466;
	div.rn.f32 	%f94, %f239, %f466;
	div.rn.f32 	%f95, %f251, %f466;
	div.rn.f32 	%f96, %f263, %f466;
	div.rn.f32 	%f97, %f275, %f466;
	div.rn.f32 	%f98, %f287, %f466;
	div.rn.f32 	%f99, %f299, %f466;
	div.rn.f32 	%f100, %f311, %f466;
	div.rn.f32 	%f101, %f323, %f466;
	div.rn.f32 	%f102, %f335, %f466;
	div.rn.f32 	%f103, %f347, %f466;
	div.rn.f32 	%f104, %f359, %f466;
	div.rn.f32 	%f105, %f371, %f466;
	div.rn.f32 	%f106, %f383, %f466;
	div.rn.f32 	%f107, %f395, %f466;
	div.rn.f32 	%f108, %f407, %f466;
	div.rn.f32 	%f109, %f419, %f466;
	div.rn.f32 	%f110, %f431, %f466;
	div.rn.f32 	%f111, %f443, %f466;
	div.rn.f32 	%f112, %f455, %f466;
	mad.lo.s64 	%rd195, %rd210, %rd37, %rd194;
	cvta.to.global.u64 	%rd196, %rd36;
	shl.b64 	%rd197, %rd195, 2;
	add.s64 	%rd24, %rd196, %rd197;
	@%p135 bra 	$L__BB569_50;
	st.global.f32 	[%rd24], %f91;
$L__BB569_50:
	setp.le.s64 	%p146, %rd39, %rd8;
	@%p146 bra 	$L__BB569_52;
	st.global.f32 	[%rd24+128], %f92;
$L__BB569_52:
	setp.le.s64 	%p147, %rd39, %rd9;
	@%p147 bra 	$L__BB569_54;
	st.global.f32 	[%rd24+256], %f93;
$L__BB569_54:
	mov.u32 	%r528, %tid.x;
	add.s32 	%r529, %r528, 96;
	cvt.u64.u32 	%rd198, %r529;
	setp.le.s64 	%p148, %rd39, %rd198;
	@%p148 bra 	$L__BB569_56;
	st.global.f32 	[%rd24+384], %f94;
$L__BB569_56:
	setp.le.s64 	%p149, %rd39, %rd10;
	@%p149 bra 	$L__BB569_58;
	st.global.f32 	[%rd24+512], %f95;
$L__BB569_58:
	add.s32 	%r531, %r528, 160;
	cvt.u64.u32 	%rd199, %r531;
	setp.le.s64 	%p150, %rd39, %rd199;
	@%p150 bra 	$L__BB569_60;
	st.global.f32 	[%rd24+640], %f96;
$L__BB569_60:
	add.s32 	%r533, %r528, 192;
	cvt.u64.u32 	%rd200, %r533;
	setp.le.s64 	%p151, %rd39, %rd200;
	@%p151 bra 	$L__BB569_62;
	st.global.f32 	[%rd24+768], %f97;
$L__BB569_62:
	add.s32 	%r535, %r528, 224;
	cvt.u64.u32 	%rd201, %r535;
	setp.le.s64 	%p152, %rd39, %rd201;
	@%p152 bra 	$L__BB569_64;
	st.global.f32 	[%rd24+896], %f98;
$L__BB569_64:
	add.s32 	%r537, %r528, 256;
	cvt.u64.u32 	%rd202, %r537;
	setp.le.s64 	%p153, %rd39, %rd202;
	@%p153 bra 	$L__BB569_66;
	st.global.f32 	[%rd24+1024], %f99;
$L__BB569_66:
	add.s32 	%r539, %r528, 288;
	cvt.u64.u32 	%rd203, %r539;
	setp.le.s64 	%p154, %rd39, %rd203;
	@%p154 bra 	$L__BB569_68;
	st.global.f32 	[%rd24+1152], %f100;
$L__BB569_68:
	add.s32 	%r541, %r528, 320;
	cvt.u64.u32 	%rd204, %r541;
	setp.le.s64 	%p155, %rd39, %rd204;
	@%p155 bra 	$L__BB569_70;
	st.global.f32 	[%rd24+1280], %f101;
$L__BB569_70:
	add.s32 	%r543, %r528, 352;
	cvt.u64.u32 	%rd205, %r543;
	setp.le.s64 	%p156, %rd39, %rd205;
	@%p156 bra 	$L__BB569_72;
	st.global.f32 	[%rd24+1408], %f102;
$L__BB569_72:
	add.s32 	%r545, %r528, 384;
	cvt.u64.u32 	%rd206, %r545;
	setp.le.s64 	%p157, %rd39, %rd206;
	@%p157 bra 	$L__BB569_74;
	st.global.f32 	[%rd24+1536], %f103;
$L__BB569_74:
	setp.le.s64 	%p158, %rd39, %rd11;
	@%p158 bra 	$L__BB569_76;
	st.global.f32 	[%rd24+1664], %f104;
$L__BB569_76:
	setp.le.s64 	%p159, %rd39, %rd12;
	@%p159 bra 	$L__BB569_78;
	st.global.f32 	[%rd24+1792], %f105;
$L__BB569_78:
	setp.le.s64 	%p160, %rd39, %rd13;
	@%p160 bra 	$L__BB569_80;
	st.global.f32 	[%rd24+1920], %f106;
$L__BB569_80:
	setp.le.s64 	%p161, %rd39, %rd14;
	@%p161 bra 	$L__BB569_82;
	st.global.f32 	[%rd24+2048], %f107;
$L__BB569_82:
	setp.le.s64 	%p162, %rd39, %rd15;
	@%p162 bra 	$L__BB569_84;
	st.global.f32 	[%rd24+2176], %f108;
$L__BB569_84:
	setp.le.s64 	%p163, %rd39, %rd16;
	@%p163 bra 	$L__BB569_86;
	st.global.f32 	[%rd24+2304], %f109;
$L__BB569_86:
	setp.le.s64 	%p164, %rd39, %rd17;
	@%p164 bra 	$L__BB569_88;
	st.global.f32 	[%rd24+2432], %f110;
$L__BB569_88:
	setp.le.s64 	%p165, %rd39, %rd18;
	@%p165 bra 	$L__BB569_90;
	st.global.f32 	[%rd24+2560], %f111;
$L__BB569_90:
	setp.le.s64 	%p166, %rd39, %rd19;
	@%p166 bra 	$L__BB569_92;
	st.global.f32 	[%rd24+2688], %f112;
$L__BB569_92:
	ld.param.u64 	%rd209, [_Z15SoftmaxWarpImplI22BroadcastScaleMaskLoadIffbLm4EiE11DirectStoreIffEfLi1ELi22ELi32ELi1ELb1EL9Algorithm0EEvT_T0_ll_param_2];
	mov.u32 	%r546, %nctaid.x;
	mov.u32 	%r547, %ntid.y;
	mul.lo.s32 	%r548, %r546, %r547;
	cvt.s64.s32 	%rd207, %r548;
	add.s64 	%rd210, %rd210, %rd207;
	setp.lt.s64 	%p167, %rd210, %rd209;
	@%p167 bra 	$L__BB569_4;
$L__BB569_93:
	ret;

}
	// .globl	_Z15SoftmaxWarpImplI22BroadcastScaleMaskLoadIffbLm4EiE11DirectStoreIffEfLi1ELi23ELi32ELi1ELb0EL9Algorithm0EEvT_T0_ll
.visible .entry _Z15SoftmaxWarpImplI22BroadcastScaleMaskLoadIffbLm4EiE11DirectStoreIffEfLi1ELi23ELi32ELi1ELb0EL9Algorithm0EEvT_T0_ll(
	.param .align 8 .b8 _Z15SoftmaxWarpImplI22BroadcastScaleMaskLoadIffbLm4EiE11DirectStoreIffEfLi1ELi23ELi32ELi1ELb0EL9Algorithm0EEvT_T0_ll_param_0[120],
	.param .align 8 .b8 _Z15SoftmaxWarpImplI22BroadcastScaleMaskLoadIffbLm4EiE11DirectStoreIffEfLi1ELi23ELi32ELi1ELb0EL9Algorithm0EEvT_T0_ll_param_1[16],
	.param .u64 _Z15SoftmaxWarpImplI22BroadcastScaleMaskLoadIffbLm4EiE11DirectStoreIffEfLi1ELi23ELi32ELi1ELb0EL9Algorithm0EEvT_T0_ll_param_2,
	.param .u64 _Z15SoftmaxWarpImplI22BroadcastScaleMaskLoadIffbLm4EiE11DirectStoreIffEfLi1ELi23ELi32ELi1ELb0EL9Algorithm0EEvT_T0_ll_param_3
)
{
	.reg .pred 	%p<41>;
	.reg .b16 	%rs<24>;
	.reg .b32 	%r<503>;
	.reg .b32 	%f<418>;
	.reg .b64 	%rd<176>;

	ld.param.v2.f32 	{%f3, %f4}, [_Z15SoftmaxWarpImplI22BroadcastScaleMaskLoadIffbLm4EiE11DirectStoreIffEfLi1ELi23ELi32ELi1ELb0EL9Algorithm0EEvT_T0_ll_param_0+112];
	ld.param.u64 	%rd25, [_Z15SoftmaxWarpImplI22BroadcastScaleMaskLoadIffbLm4EiE11DirectStoreIffEfLi1ELi23ELi32ELi1ELb0EL9Algorithm0EEvT_T0_ll_param_0+104];
	ld.param.v2.u32 	{%r15, %r16}, [_Z15SoftmaxWarpImplI22BroadcastScaleMaskLoadIffbLm4EiE11DirectStoreIffEfLi1ELi23ELi32ELi1ELb0EL9Algorithm0EEvT_T0_ll_param_0+88];
	ld.param.v2.u32 	{%r13, %r14}, [_Z15SoftmaxWarpImplI22BroadcastScaleMaskLoadIffbLm4EiE11DirectStoreIffEfLi1ELi23ELi32ELi1ELb0EL9Algorithm0EEvT_T0_ll_param_0+80];
	ld.param.v2.u32 	{%r11, %r12}, [_Z15SoftmaxWarpImplI22BroadcastScaleMaskLoadIffbLm4EiE11DirectStoreIffEfLi1ELi23ELi32ELi1ELb0EL9Algorithm0EEvT_T0_ll_param_0+64];
	ld.param.v2.u32 	{%r9, %r10}, [_Z15SoftmaxWarpImplI22BroadcastScaleMaskLoadIffbLm4EiE11DirectStoreIffEfLi1ELi23ELi32ELi1ELb0EL9Algorithm0EEvT_T0_ll_param_0+56];
	ld.param.u64 	%rd21, [_Z15SoftmaxWarpImplI22BroadcastScaleMaskLoadIffbLm4EiE11DirectStoreIffEfLi1ELi23ELi32ELi1ELb0EL9Algorithm0EEvT_T0_ll_param_0+40];
	ld.param.u64 	%rd20, [_Z15SoftmaxWarpImplI22BroadcastScaleMaskLoadIffbLm4EiE11DirectStoreIffEfLi1ELi23ELi32ELi1ELb0EL9Algorithm0EEvT_T0_ll_param_0+32];
	ld.param.u64 	%rd19, [_Z15SoftmaxWarpImplI22BroadcastScaleMaskLoadIffbLm4EiE11DirectStoreIffEfLi1ELi23ELi32ELi1ELb0EL9Algorithm0EEvT_T0_ll_param_0+24];
	ld.param.u64 	%rd18, [_Z15SoftmaxWarpImplI22BroadcastScaleMaskLoadIffbLm4EiE11DirectStoreIffEfLi1ELi23ELi32ELi1ELb0EL9Algorithm0EEvT_T0_ll_param_0+16];
	ld.param.u64 	%rd17, [_Z15SoftmaxWarpImplI22BroadcastScaleMaskLoadIffbLm4EiE11DirectStoreIffEfLi1ELi23ELi32ELi1ELb0EL9Algorithm0EEvT_T0_ll_param_0+8];
	ld.param.u64 	%rd16, [_Z15SoftmaxWarpImplI22BroadcastScaleMaskLoadIffbLm4EiE11DirectStoreIffEfLi1ELi23ELi32ELi1ELb0EL9Algorithm0EEvT_T0_ll_param_0];
	ld.param.u64 	%rd6, [_Z15SoftmaxWarpImplI22BroadcastScaleMaskLoadIffbLm4EiE11DirectStoreIffEfLi1ELi23ELi32ELi1ELb0EL9Algorithm0EEvT_T0_ll_param_1];
	ld.param.u64 	%rd7, [_Z15SoftmaxWarpImplI22BroadcastScaleMaskLoadIffbLm4EiE11DirectStoreIffEfLi1ELi23ELi32ELi1ELb0EL9Algorithm0EEvT_T0_ll_param_1+8];
	ld.param.u64 	%rd26, [_Z15SoftmaxWarpImplI22BroadcastScaleMaskLoadIffbLm4EiE11DirectStoreIffEfLi1ELi23ELi32ELi1ELb0EL9Algorithm0EEvT_T0_ll_param_2];
	ld.param.u64 	%rd27, [_Z15SoftmaxWarpImplI22BroadcastScaleMaskLoadIffbLm4EiE11DirectStoreIffEfLi1ELi23ELi32ELi1ELb0EL9Algorithm0EEvT_T0_ll_param_3];
	setp.lt.s64 	%p1, %rd27, 737;
	@%p1 bra 	$L__BB570_2;
	mov.u64 	%rd28, $str;
	cvta.global.u64 	%rd29, %rd28;
	mov.u64 	%rd30, $str$1;
	cvta.global.u64 	%rd31, %rd30;
	mov.u64 	%rd32, __unnamed_556;
	cvta.global.u64 	%rd33, %rd32;
	{ // callseq 555, 0
	.param .b64 param0;
	st.param.b64 	[param0], %rd29;
	.param .b64 param1;
	st.param.b64 	[param1], %rd31;
	.param .b32 param2;
	st.param.b32 	[param2], 219;
	.param .b64 param3;
	st.param.b64 	[param3], %rd33;
	.param .b64 param4;
	st.param.b64 	[param4], 1;
	call.uni 
	__assertfail, 
	(
	param0, 
	param1, 
	param2, 
	param3, 
	param4
	);
	} // callseq 555
$L__BB570_2:
	mov.u32 	%r17, %ctaid.x;
	mov.u32 	%r18, %ntid.y;
	mov.u32 	%r19, %tid.y;
	mad.lo.s32 	%r20, %r17, %r18, %r19;
	mov.u32 	%r21, %nctaid.x;
	mul.lo.s32 	%r8, %r21, %r18;
	cvt.s64.s32 	%rd175, %r20;
	setp.le.s64 	%p2, %rd26, %rd175;
	@%p2 bra 	$L__BB570_5;
	cvta.to.global.u64 	%rd9, %rd16;
	cvta.to.global.u64 	%rd10, %rd17;
	mov.u32 	%r22, %tid.x;
	cvt.u64.u32 	%rd11, %r22;
	cvta.to.global.u64 	%rd12, %rd6;
	cvt.s64.s32 	%rd13, %r8;
$L__BB570_4:
	setp.eq.s64 	%p3, %rd21, 1;
	setp.eq.s64 	%p4, %rd20, 1;
	setp.eq.s64 	%p5, %rd19, 1;
	setp.eq.s64 	%p6, %rd18, 1;
	mad.lo.s64 	%rd34, %rd25, %rd175, %rd11;
	cvt.u32.u64 	%r23, %rd34;
	div.s32 	%r24, %r23, %r9;
	mul.lo.s32 	%r25, %r24, %r9;
	sub.s32 	%r26, %r23, %r25;
	div.s32 	%r27, %r26, %r10;
	mul.lo.s32 	%r28, %r27, %r10;
	sub.s32 	%r29, %r26, %r28;
	div.s32 	%r30, %r29, %r11;
	mul.lo.s32 	%r31, %r30, %r11;
	sub.s32 	%r32, %r29, %r31;
	selp.b32 	%r33, 0, %r24, %p6;
	selp.b32 	%r34, 0, %r27, %p5;
	selp.b32 	%r35, 0, %r30, %p4;
	selp.b32 	%r36, 0, %r32, %p3;
	mul.lo.s32 	%r37, %r13, %r33;
	mad.lo.s32 	%r38, %r14, %r34, %r37;
	mad.lo.s32 	%r39, %r15, %r35, %r38;
	mad.lo.s32 	%r40, %r16, %r36, %r39;
	shl.b64 	%rd35, %rd34, 32;
	shr.s64 	%rd36, %rd35, 30;
	add.s64 	%rd37, %rd9, %rd36;
	ld.global.f32 	%f5, [%rd37];
	cvt.s64.s32 	%rd38, %r40;
	add.s64 	%rd39, %rd10, %rd38;
	ld.global.u8 	%rs1, [%rd39];
	setp.eq.s16 	%p7, %rs1, 0;
	mul.f32 	%f6, %f5, %f4;
	selp.f32 	%f7, %f3, %f6, %p7;
	max.f32 	%f8, %f7, 0fFF800000;
	add.s64 	%rd40, %rd34, 32;
	cvt.u32.u64 	%r41, %rd40;
	div.s32 	%r42, %r41, %r9;
	mul.lo.s32 	%r43, %r42, %r9;
	sub.s32 	%r44, %r41, %r43;
	div.s32 	%r45, %r44, %r10;
	mul.lo.s32 	%r46, %r45, %r10;
	sub.s32 	%r47, %r44, %r46;
	div.s32 	%r48, %r47, %r11;
	mul.lo.s32 	%r49, %r48, %r11;
	sub.s32 	%r50, %r47, %r49;
	selp.b32 	%r51, 0, %r42, %p6;
	selp.b32 	%r52, 0, %r45, %p5;
	selp.b32 	%r53, 0, %r48, %p4;
	selp.b32 	%r54, 0, %r50, %p3;
	mul.lo.s32 	%r55, %r13, %r51;
	mad.lo.s32 	%r56, %r14, %r52, %r55;
	mad.lo.s32 	%r57, %r15, %r53, %r56;
	mad.lo.s32 	%r58, %r16, %r54, %r57;
	shl.b64 	%rd41, %rd40, 32;
	shr.s64 	%rd42, %rd41, 30;
	add.s64 	%rd43, %rd9, %rd42;
	ld.global.f32 	%f9, [%rd43];
	cvt.s64.s32 	%rd44, %r58;
	add.s64 	%rd45, %rd10, %rd44;
	ld.global.u8 	%rs2, [%rd45];
	setp.eq.s16 	%p8, %rs2, 0;
	mul.f32 	%f10, %f9, %f4;
	selp.f32 	%f11, %f3, %f10, %p8;
	max.f32 	%f12, %f8, %f11;
	add.s64 	%rd46, %rd34, 64;
	cvt.u32.u64 	%r59, %rd46;
	div.s32 	%r60, %r59, %r9;
	mul.lo.s32 	%r61, %r60, %r9;
	sub.s32 	%r62, %r59, %r61;
	div.s32 	%r63, %r62, %r10;
	mul.lo.s32 	%r64, %r63, %r10;
	sub.s32 	%r65, %r62, %r64;
	div.s32 	%r66, %r65, %r11;
	mul.lo.s32 	%r67, %r66, %r11;
	sub.s32 	%r68, %r65, %r67;
	selp.b32 	%r69, 0, %r60, %p6;
	selp.b32 	%r70, 0, %r63, %p5;
	selp.b32 	%r71, 0, %r66, %p4;
	selp.b32 	%r72, 0, %r68, %p3;
	mul.lo.s32 	%r73, %r13, %r69;
	mad.lo.s32 	%r74, %r14, %r70, %r73;
	mad.lo.s32 	%r75, %r15, %r71, %r74;
	mad.lo.s32 	%r76, %r16, %r72, %r75;
	shl.b64 	%rd47, %rd46, 32;
	shr.s64 	%rd48, %rd47, 30;
	add.s64 	%rd49, %rd9, %rd48;
	ld.global.f32 	%f13, [%rd49];
	cvt.s64.s32 	%rd50, %r76;
	add.s64 	%rd51, %rd10, %rd50;
	ld.global.u8 	%rs3, [%rd51];
	setp.eq.s16 	%p9, %rs3, 0;
	mul.f32 	%f14, %f13, %f4;
	selp.f32 	%f15, %f3, %f14, %p9;
	max.f32 	%f16, %f12, %f15;
	add.s64 	%rd52, %rd34, 96;
	cvt.u32.u64 	%r77, %rd52;
	div.s32 	%r78, %r77, %r9;
	mul.lo.s32 	%r79, %r78, %r9;
	sub.s32 	%r80, %r77, %r79;
	div.s32 	%r81, %r80, %r10;
	mul.lo.s32 	%r82, %r81, %r10;
	sub.s32 	%r83, %r80, %r82;
	div.s32 	%r84, %r83, %r11;
	mul.lo.s32 	%r85, %r84, %r11;
	sub.s32 	%r86, %r83, %r85;
	selp.b32 	%r87, 0, %r78, %p6;
	selp.b32 	%r88, 0, %r81, %p5;
	selp.b32 	%r89, 0, %r84, %p4;
	selp.b32 	%r90, 0, %r86, %p3;
	mul.lo.s32 	%r91, %r13, %r87;
	mad.lo.s32 	%r92, %r14, %r88, %r91;
	mad.lo.s32 	%r93, %r15, %r89, %r92;
	mad.lo.s32 	%r94, %r16, %r90, %r93;
	shl.b64 	%rd53, %rd52, 32;
	shr.s64 	%rd54, %rd53, 30;
	add.s64 	%rd55, %rd9, %rd54;
	ld.global.f32 	%f17, [%rd55];
	cvt.s64.s32 	%rd56, %r94;
	add.s64 	%rd57, %rd10, %rd56;
	ld.global.u8 	%rs4, [%rd57];
	setp.eq.s16 	%p10, %rs4, 0;
	mul.f32 	%f18, %f17, %f4;
	selp.f32 	%f19, %f3, %f18, %p10;
	max.f32 	%f20, %f16, %f19;
	add.s64 	%rd58, %rd34, 128;
	cvt.u32.u64 	%r95, %rd58;
	div.s32 	%r96, %r95, %r9;
	mul.lo.s32 	%r97, %r96, %r9;
	sub.s32 	%r98, %r95, %r97;
	div.s32 	%r99, %r98, %r10;
	mul.lo.s32 	%r100, %r99, %r10;
	sub.s32 	%r101, %r98, %r100;
	div.s32 	%r102, %r101, %r11;
	mul.lo.s32 	%r103, %r102, %r11;
	sub.s32 	%r104, %r101, %r103;
	selp.b32 	%r105, 0, %r96, %p6;
	selp.b32 	%r106, 0, %r99, %p5;
	selp.b32 	%r107, 0, %r102, %p4;
	selp.b32 	%r108, 0, %r104, %p3;
	mul.lo.s32 	%r109, %r13, %r105;
	mad.lo.s32 	%r110, %r14, %r106, %r109;
	mad.lo.s32 	%r111, %r15, %r107, %r110;
	mad.lo.s32 	%r112, %r16, %r108, %r111;
	shl.b64 	%rd59, %rd58, 32;
	shr.s64 	%rd60, %rd59, 30;
	add.s64 	%rd61, %rd9, %rd60;
	ld.global.f32 	%f21, [%rd61];
	cvt.s64.s32 	%rd62, %r112;
	add.s64 	%rd63, %rd10, %rd62;
	ld.global.u8 	%rs5, [%rd63];
	setp.eq.s16 	%p11, %rs5, 0;
	mul.f32 	%f22, %f21, %f4;
	selp.f32 	%f23, %f3, %f22, %p11;
	max.f32 	%f24, %f20, %f23;
	add.s64 	%rd64, %rd34, 160;
	cvt.u32.u64 	%r113, %rd64;
	div.s32 	%r114, %r113, %r9;
	mul.lo.s32 	%r115, %r114, %r9;
	sub.s32 	%r116, %r113, %r115;
	div.s32 	%r117, %r116, %r10;
	mul.lo.s32 	%r118, %r117, %r10;
	sub.s32 	%r119, %r116, %r118;
	div.s32 	%r120, %r119, %r11;
	mul.lo.s32 	%r121, %r120, %r11;
	sub.s32 	%r122, %r119, %r121;
	selp.b32 	%r123, 0, %r114, %p6;
	selp.b32 	%r124, 0, %r117, %p5;
	selp.b32 	%r125, 0, %r120, %p4;
	selp.b32 	%r126, 0, %r122, %p3;
	mul.lo.s32 	%r127, %r13, %r123;
	mad.lo.s32 	%r128, %r14, %r124, %r127;
	mad.lo.s32 	%r129, %r15, %r125, %r128;
	mad.lo.s32 	%r130, %r16, %r126, %r129;
	shl.b64 	%rd65, %rd64, 32;
	shr.s64 	%rd66, %rd65, 30;
	add.s64 	%rd67, %rd9, %rd66;
	ld.global.f32 	%f25, [%rd67];
	cvt.s64.s32 	%rd68, %r130;
	add.s64 	%rd69, %rd10, %rd68;
	ld.global.u8 	%rs6, [%rd69];
	setp.eq.s16 	%p12, %rs6, 0;
	mul.f32 	%f26, %f25, %f4;
	selp.f32 	%f27, %f3, %f26, %p12;
	max.f32 	%f28, %f24, %f27;
	add.s64 	%rd70, %rd34, 192;
	cvt.u32.u64 	%r131, %rd70;
	div.s32 	%r132, %r131, %r9;
	mul.lo.s32 	%r133, %r132, %r9;
	sub.s32 	%r134, %r131, %r133;
	div.s32 	%r135, %r134, %r10;
	mul.lo.s32 	%r136, %r135, %r10;
	sub.s32 	%r137, %r134, %r136;
	div.s32 	%r138, %r137, %r11;
	mul.lo.s32 	%r139, %r138, %r11;
	sub.s32 	%r140, %r137, %r139;
	selp.b32 	%r141, 0, %r132, %p6;
	selp.b32 	%r142, 0, %r135, %p5;
	selp.b32 	%r143, 0, %r138, %p4;
	selp.b32 	%r144, 0, %r140, %p3;
	mul.lo.s32 	%r145, %r13, %r141;
	mad.lo.s32 	%r146, %r14, %r142, %r145;
	mad.lo.s32 	%r147, %r15, %r143, %r146;
	mad.lo.s32 	%r148, %r16, %r144, %r147;
	shl.b64 	%rd71, %rd70, 32;
	shr.s64 	%rd72, %rd71, 30;
	add.s64 	%rd73, %rd9, %rd72;
	ld.global.f32 	%f29, [%rd73];
	cvt.s64.s32 	%rd74, %r148;
	add.s64 	%rd75, %rd10, %rd74;
	ld.global.u8 	%rs7, [%rd75];
	setp.eq.s16 	%p13, %rs7, 0;
	mul.f32 	%f30, %f29, %f4;
	selp.f32 	%f31, %f3, %f30, %p13;
	max.f32 	%f32, %f28, %f31;
	add.s64 	%rd76, %rd34, 224;
	cvt.u32.u64 	%r149, %rd76;
	div.s32 	%r150, %r149, %r9;
	mul.lo.s32 	%r151, %r150, %r9;
	sub.s32 	%r152, %r149, %r151;
	div.s32 	%r153, %r152, %r10;
	mul.lo.s32 	%r154, %r153, %r10;
	sub.s32 	%r155, %r152, %r154;
	div.s32 	%r156, %r155, %r11;
	mul.lo.s32 	%r157, %r156, %r11;
	sub.s32 	%r158, %r155, %r157;
	selp.b32 	%r159, 0, %r150, %p6;
	selp.b32 	%r160, 0, %r153, %p5;
	selp.b32 	%r161, 0, %r156, %p4;
	selp.b32 	%r162, 0, %r158, %p3;
	mul.lo.s32 	%r163, %r13, %r159;
	mad.lo.s32 	%r164, %r14, %r160, %r163;
	mad.lo.s32 	%r165, %r15, %r161, %r164;
	mad.lo.s32 	%r166, %r16, %r162, %r165;
	shl.b64 	%rd77, %rd76, 32;
	shr.s64 	%rd78, %rd77, 30;
	add.s64 	%rd79, %rd9, %rd78;
	ld.global.f32 	%f33, [%rd79];
	cvt.s64.s32 	%rd80, %r166;
	add.s64 	%rd81, %rd10, %rd80;
	ld.global.u8 	%rs8, [%rd81];
	setp.eq.s16 	%p14, %rs8, 0;
	mul.f32 	%f34, %f33, %f4;
	selp.f32 	%f35, %f3, %f34, %p14;
	max.f32 	%f36, %f32, %f35;
	add.s64 	%rd82, %rd34, 256;
	cvt.u32.u64 	%r167, %rd82;
	div.s32 	%r168, %r167, %r9;
	mul.lo.s32 	%r169, %r168, %r9;
	sub.s32 	%r170, %r167, %r169;
	div.s32 	%r171, %r170, %r10;
	mul.lo.s32 	%r172, %r171, %r10;
	sub.s32 	%r173, %r170, %r172;
	div.s32 	%r174, %r173, %r11;
	mul.lo.s32 	%r175, %r174, %r11;
	sub.s32 	%r176, %r173, %r175;
	selp.b32 	%r177, 0, %r168, %p6;
	selp.b32 	%r178, 0, %r171, %p5;
	selp.b32 	%r179, 0, %r174, %p4;
	selp.b32 	%r180, 0, %r176, %p3;
	mul.lo.s32 	%r181, %r13, %r177;
	mad.lo.s32 	%r182, %r14, %r178, %r181;
	mad.lo.s32 	%r183, %r15, %r179, %r182;
	mad.lo.s32 	%r184, %r16, %r180, %r183;
	shl.b64 	%rd83, %rd82, 32;
	shr.s64 	%rd84, %rd83, 30;
	add.s64 	%rd85, %rd9, %rd84;
	ld.global.f32 	%f37, [%rd85];
	cvt.s64.s32 	%rd86, %r184;
	add.s64 	%rd87, %rd10, %rd86;
	ld.global.u8 	%rs9, [%rd87];
	setp.eq.s16 	%p15, %rs9, 0;
	mul.f32 	%f38, %f37, %f4;
	selp.f32 	%f39, %f3, %f38, %p15;
	max.f32 	%f40, %f36, %f39;
	add.s64 	%rd88, %rd34, 288;
	cvt.u32.u64 	%r185, %rd88;
	div.s32 	%r186, %r185, %r9;
	mul.lo.s32 	%r187, %r186, %r9;
	sub.s32 	%r188, %r185, %r187;
	div.s32 	%r189, %r188, %r10;
	mul.lo.s32 	%r190, %r189, %r10;
	sub.s32 	%r191, %r188, %r190;
	div.s32 	%r192, %r191, %r11;
	mul.lo.s32 	%r193, %r192, %r11;
	sub.s32 	%r194, %r191, %r193;
	selp.b32 	%r195, 0, %r186, %p6;
	selp.b32 	%r196, 0, %r189, %p5;
	selp.b32 	%r197, 0, %r192, %p4;
	selp.b32 	%r198, 0, %r194, %p3;
	mul.lo.s32 	%r199, %r13, %r195;
	mad.lo.s32 	%r200, %r14, %r196, %r199;
	mad.lo.s32 	%r201, %r15, %r197, %r200;
	mad.lo.s32 	%r202, %r16, %r198, %r201;
	shl.b64 	%rd89, %rd88, 32;
	shr.s64 	%rd90, %rd89, 30;
	add.s64 	%rd91, %rd9, %rd90;
	ld.global.f32 	%f41, [%rd91];
	cvt.s64.s32 	%rd92, %r202;
	add.s64 	%rd93, %rd10, %rd92;
	ld.global.u8 	%rs10, [%rd93];
	setp.eq.s16 	%p16, %rs10, 0;
	mul.f32 	%f42, %f41, %f4;
	selp.f32 	%f43, %f3, %f42, %p16;
	max.f32 	%f44, %f40, %f43;
	add.s64 	%rd94, %rd34, 320;
	cvt.u32.u64 	%r203, %rd94;
	div.s32 	%r204, %r203, %r9;
	mul.lo.s32 	%r205, %r204, %r9;
	sub.s32 	%r206, %r203, %r205;
	div.s32 	%r207, %r206, %r10;
	mul.lo.s32 	%r208, %r207, %r10;
	sub.s32 	%r209, %r206, %r208;
	div.s32 	%r210, %r209, %r11;
	mul.lo.s32 	%r211, %r210, %r11;
	sub.s32 	%r212, %r209, %r211;
	selp.b32 	%r213, 0, %r204, %p6;
	selp.b32 	%r214, 0, %r207, %p5;
	selp.b32 	%r215, 0, %r210, %p4;
	selp.b32 	%r216, 0, %r212, %p3;
	mul.lo.s32 	%r217, %r13, %r213;
	mad.lo.s32 	%r218, %r14, %r214, %r217;
	mad.lo.s32 	%r219, %r15, %r215, %r218;
	mad.lo.s32 	%r220, %r16, %r216, %r219;
	shl.b64 	%rd95, %rd94, 32;
	shr.s64 	%rd96, %rd95, 30;
	add.s64 	%rd97, %rd9, %rd96;
	ld.global.f32 	%f45, [%rd97];
	cvt.s64.s32 	%rd98, %r220;
	add.s64 	%rd99, %rd10, %rd98;
	ld.global.u8 	%rs11, [%rd99];
	setp.eq.s16 	%p17, %rs11, 0;
	mul.f32 	%f46, %f45, %f4;
	selp.f32 	%f47, %f3, %f46, %p17;
	max.f32 	%f48, %f44, %f47;
	add.s64 	%rd100, %rd34, 352;
	cvt.u32.u64 	%r221, %rd100;
	div.s32 	%r222, %r221, %r9;
	mul.lo.s32 	%r223, %r222, %r9;
	sub.s32 	%r224, %r221, %r223;
	div.s32 	%r225, %r224, %r10;
	mul.lo.s32 	%r226, %r225, %r10;
	sub.s32 	%r227, %r224, %r226;
	div.s32 	%r228, %r227, %r11;
	mul.lo.s32 	%r229, %r228, %r11;
	sub.s32 	%r230, %r227, %r229;
	selp.b32 	%r231, 0, %r222, %p6;
	selp.b32 	%r232, 0, %r225, %p5;
	selp.b32 	%r233, 0, %r228, %p4;
	selp.b32 	%r234, 0, %r230, %p3;
	mul.lo.s32 	%r235, %r13, %r231;
	mad.lo.s32 	%r236, %r14, %r232, %r235;
	mad.lo.s32 	%r237, %r15, %r233, %r236;
	mad.lo.s32 	%r238, %r16, %r234, %r237;
	shl.b64 	%rd101, %rd100, 32;
	shr.s64 	%rd102, %rd101, 30;
	add.s64 	%rd103, %rd9, %rd102;
	ld.global.f32 	%f49, [%rd103];
	cvt.s64.s32 	%rd104, %r238;
	add.s64 	%rd105, %rd10, %rd104;
	ld.global.u8 	%rs12, [%rd105];
	setp.eq.s16 	%p18, %rs12, 0;
	mul.f32 	%f50, %f49, %f4;
	selp.f32 	%f51, %f3, %f50, %p18;
	max.f32 	%f52, %f48, %f51;
	add.s64 	%rd106, %rd34, 384;
	cvt.u32.u64 	%r239, %rd106;
	div.s32 	%r240, %r239, %r9;
	mul.lo.s32 	%r241, %r240, %r9;
	sub.s32 	%r242, %r239, %r241;
	div.s32 	%r243, %r242, %r10;
	mul.lo.s32 	%r244, %r243, %r10;
	sub.s32 	%r245, %r242, %r244;
	div.s32 	%r246, %r245, %r11;
	mul.lo.s32 	%r247, %r246, %r11;
	sub.s32 	%r248, %r245, %r247;
	selp.b32 	%r249, 0, %r240, %p6;
	selp.b32 	%r250, 0, %r243, %p5;
	selp.b32 	%r251, 0, %r246, %p4;
	selp.b32 	%r252, 0, %r248, %p3;
	mul.lo.s32 	%r253, %r13, %r249;
	mad.lo.s32 	%r254, %r14, %r250, %r253;
	mad.lo.s32 	%r255, %r15, %r251, %r254;
	mad.lo.s32 	%r256, %r16, %r252, %r255;
	shl.b64 	%rd107, %rd106, 32;
	shr.s64 	%rd108, %rd107, 30;
	add.s64 	%rd109, %rd9, %rd108;
	ld.global.f32 	%f53, [%rd109];
	cvt.s64.s32 	%rd110, %r256;
	add.s64 	%rd111, %rd10, %rd110;
	ld.global.u8 	%rs13, [%rd111];
	setp.eq.s16 	%p19, %rs13, 0;
	mul.f32 	%f54, %f53, %f4;
	selp.f32 	%f55, %f3, %f54, %p19;
	max.f32 	%f56, %f52, %f55;
	add.s64 	%rd112, %rd34, 416;
	cvt.u32.u64 	%r257, %rd112;
	div.s32 	%r258, %r257, %r9;
	mul.lo.s32 	%r259, %r258, %r9;
	sub.s32 	%r260, %r257, %r259;
	div.s32 	%r261, %r260, %r10;
	mul.lo.s32 	%r262, %r261, %r10;
	sub.s32 	%r263, %r260, %r262;
	div.s32 	%r264, %r263, %r11;
	mul.lo.s32 	%r265, %r264, %r11;
	sub.s32 	%r266, %r263, %r265;
	selp.b32 	%r267, 0, %r258, %p6;
	selp.b32 	%r268, 0, %r261, %p5;
	selp.b32 	%r269, 0, %r264, %p4;
	selp.b32 	%r270, 0, %r266, %p3;
	mul.lo.s32 	%r271, %r13, %r267;
	mad.lo.s32 	%r272, %r14, %r268, %r271;
	mad.lo.s32 	%r273, %r15, %r269, %r272;
	mad.lo.s32 	%r274, %r16, %r270, %r273;
	shl.b64 	%rd113, %rd112, 32;
	shr.s64 	%rd114, %rd113, 30;
	add.s64 	%rd115, %rd9, %rd114;
	ld.global.f32 	%f57, [%rd115];
	cvt.s64.s32 	%rd116, %r274;
	add.s64 	%rd117, %rd10, %rd116;
	ld.global.u8 	%rs14, [%rd117];
	setp.eq.s16 	%p20, %rs14, 0;
	mul.f32 	%f58, %f57, %f4;
	selp.f32 	%f59, %f3, %f58, %p20;
	max.f32 	%f60, %f56, %f59;
	add.s64 	%rd118, %rd34, 448;
	cvt.u32.u64 	%r275, %rd118;
	div.s32 	%r276, %r275, %r9;
	mul.lo.s32 	%r277, %r276, %r9;
	sub.s32 	%r278, %r275, %r277;
	div.s32 	%r279, %r278, %r10;
	mul.lo.s32 	%r280, %r279, %r10;
	sub.s32 	%r281, %r278, %r280;
	div.s32 	%r282, %r281, %r11;
	mul.lo.s32 	%r283, %r282, %r11;
	sub.s32 	%r284, %r281, %r283;
	selp.b32 	%r285, 0, %r276, %p6;
	selp.b32 	%r286, 0, %r279, %p5;
	selp.b32 	%r287, 0, %r282, %p4;
	selp.b32 	%r288, 0, %r284, %p3;
	mul.lo.s32 	%r289, %r13, %r285;
	mad.lo.s32 	%r290, %r14, %r286, %r289;
	mad.lo.s32 	%r291, %r15, %r287, %r290;
	mad.lo.s32 	%r292, %r16, %r288, %r291;
	shl.b64 	%rd119, %rd118, 32;
	shr.s64 	%rd120, %rd119, 30;
	add.s64 	%rd121, %rd9, %rd120;
	ld.global.f32 	%f61, [%rd121];
	cvt.s64.s32 	%rd122, %r292;
	add.s64 	%rd123, %rd10, %rd122;
	ld.global.u8 	%rs15, [%rd123];
	setp.eq.s16 	%p21, %rs15, 0;
	mul.f32 	%f62, %f61, %f4;
	selp.f32 	%f63, %f3, %f62, %p21;
	max.f32 	%f64, %f60, %f63;
	add.s64 	%rd124, %rd34, 480;
	cvt.u32.u64 	%r293, %rd124;
	div.s32 	%r294, %r293, %r9;
	mul.lo.s32 	%r295, %r294, %r9;
	sub.s32 	%r296, %r293, %r295;
	div.s32 	%r297, %r296, %r10;
	mul.lo.s32 	%r298, %r297, %r10;
	sub.s32 	%r299, %r296, %r298;
	div.s32 	%r300, %r299, %r11;
	mul.lo.s32 	%r301, %r300, %r11;
	sub.s32 	%r302, %r299, %r301;
	selp.b32 	%r303, 0, %r294, %p6;
	selp.b32 	%r304, 0, %r297, %p5;
	selp.b32 	%r305, 0, %r300, %p4;
	selp.b32 	%r306, 0, %r302, %p3;
	mul.lo.s32 	%r307, %r13, %r303;
	mad.lo.s32 	%r308, %r14, %r304, %r307;
	mad.lo.s32 	%r309, %r15, %r305, %r308;
	mad.lo.s32 	%r310, %r16, %r306, %r309;
	shl.b64 	%rd125, %rd124, 32;
	shr.s64 	%rd126, %rd125, 30;
	add.s64 	%rd127, %rd9, %rd126;
	ld.global.f32 	%f65, [%rd127];
	cvt.s64.s32 	%rd128, %r310;
	add.s64 	%rd129, %rd10, %rd128;
	ld.global.u8 	%rs16, [%rd129];
	setp.eq.s16 	%p22, %rs16, 0;
	mul.f32 	%f66, %f65, %f4;
	selp.f32 	%f67, %f3, %f66, %p22;
	max.f32 	%f68, %f64, %f67;
	add.s64 	%rd130, %rd34, 512;
	cvt.u32.u64 	%r311, %rd130;
	div.s32 	%r312, %r311, %r9;
	mul.lo.s32 	%r313, %r312, %r9;
	sub.s32 	%r314, %r311, %r313;
	div.s32 	%r315, %r314, %r10;
	mul.lo.s32 	%r316, %r315, %r10;
	sub.s32 	%r317, %r314, %r316;
	div.s32 	%r318, %r317, %r11;
	mul.lo.s32 	%r319, %r318, %r11;
	sub.s32 	%r320, %r317, %r319;
	selp.b32 	%r321, 0, %r312, %p6;
	selp.b32 	%r322, 0, %r315, %p5;
	selp.b32 	%r323, 0, %r318, %p4;
	selp.b32 	%r324, 0, %r320, %p3;
	mul.lo.s32 	%r325, %r13, %r321;
	mad.lo.s32 	%r326, %r14, %r322, %r325;
	mad.lo.s32 	%r327, %r15, %r323, %r326;
	mad.lo.s32 	%r328, %r16, %r324, %r327;
	shl.b64 	%rd131, %rd130, 32;
	shr.s64 	%rd132, %rd131, 30;
	add.s64 	%rd133, %rd9, %rd132;
	ld.global.f32 	%f69, [%rd133];
	cvt.s64.s32 	%rd134, %r328;
	add.s64 	%rd135, %rd10, %rd134;
	ld.global.u8 	%rs17, [%rd135];
	setp.eq.s16 	%p23, %rs17, 0;
	mul.f32 	%f70, %f69, %f4;
	selp.f32 	%f71, %f3, %f70, %p23;
	max.f32 	%f72, %f68, %f71;
	add.s64 	%rd136, %rd34, 544;
	cvt.u32.u64 	%r329, %rd136;
	div.s32 	%r330, %r329, %r9;
	mul.lo.s32 	%r331, %r330, %r9;
	sub.s32 	%r332, %r329, %r331;
	div.s32 	%r333, %r332, %r10;
	mul.lo.s32 	%r334, %r333, %r10;
	sub.s32 	%r335, %r332, %r334;
	div.s32 	%r336, %r335, %r11;
	mul.lo.s32 	%r337, %r336, %r11;
	sub.s32 	%r338, %r335, %r337;
	selp.b32 	%r339, 0, %r330, %p6;
	selp.b32 	%r340, 0, %r333, %p5;
	selp.b32 	%r341, 0, %r336, %p4;
	selp.b32 	%r342, 0, %r338, %p3;
	mul.lo.s32 	%r343, %r13, %r339;
	mad.lo.s32 	%r344, %r14, %r340, %r343;
	mad.lo.s32 	%r345, %r15, %r341, %r344;
	mad.lo.s32 	%r346, %r16, %r342, %r345;
	shl.b64 	%rd137, %rd136, 32;
	shr.s64 	%rd138, %rd137, 30;
	add.s64 	%rd139, %rd9, %rd138;
	ld.global.f32 	%f73, [%rd139];
	cvt.s64.s32 	%rd140, %r346;
	add.s64 	%rd141, %rd10, %rd140;
	ld.global.u8 	%rs18, [%rd141];
	setp.eq.s16 	%p24, %rs18, 0;
	mul.f32 	%f74, %f73, %f4;
	selp.f32 	%f75, %f3, %f74, %p24;
	max.f32 	%f76, %f72, %f75;
	add.s64 	%rd142, %rd34, 576;
	cvt.u32.u64 	%r347, %rd142;
	div.s32 	%r348, %r347, %r9;
	mul.lo.s32 	%r349, %r348, %r9;
	sub.s32 	%r350, %r347, %r349;
	div.s32 	%r351, %r350, %r10;
	mul.lo.s32 	%r352, %r351, %r10;
	sub.s32 	%r353, %r350, %r352;
	div.s32 	%r354, %r353, %r11;
	mul.lo.s32 	%r355, %r354, %r11;
	sub.s32 	%r356, %r353, %r355;
	selp.b32 	%r357, 0, %r348, %p6;
	selp.b32 	%r358, 0, %r351, %p5;
	selp.b32 	%r359, 0, %r354, %p4;
	selp.b32 	%r360, 0, %r356, %p3;
	mul.lo.s32 	%r361, %r13, %r357;
	mad.lo.s32 	%r362, %r14, %r358, %r361;
	mad.lo.s32 	%r363, %r15, %r359, %r362;
	mad.lo.s32 	%r364, %r16, %r360, %r363;
	shl.b64 	%rd143, %rd142, 32;
	shr.s64 	%rd144, %rd143, 30;
	add.s64 	%rd145, %rd9, %rd144;
	ld.global.f32 	%f77, [%rd145];
	cvt.s64.s32 	%rd146, %r364;
	add.s64 	%rd147, %rd10, %rd146;
	ld.global.u8 	%rs19, [%rd147];
	setp.eq.s16 	%p25, %rs19, 0;
	mul.f32 	%f78, %f77, %f4;
	selp.f32 	%f79, %f3, %f78, %p25;
	max.f32 	%f80, %f76, %f79;
	add.s64 	%rd148, %rd34, 608;
	cvt.u32.u64 	%r365, %rd148;
	div.s32 	%r366, %r365, %r9;
	mul.lo.s32 	%r367, %r366, %r9;
	sub.s32 	%r368, %r365, %r367;
	div.s32 	%r369, %r368, %r10;
	mul.lo.s32 	%r370, %r369, %r10;
	sub.s32 	%r371, %r368, %r370;
	div.s32 	%r372, %r371, %r11;
	mul.lo.s32 	%r373, %r372, %r11;
	sub.s32 	%r374, %r371, %r373;
	selp.b32 	%r375, 0, %r366, %p6;
	selp.b32 	%r376, 0, %r369, %p5;
	selp.b32 	%r377, 0, %r372, %p4;
	selp.b32 	%r378, 0, %r374, %p3;
	mul.lo.s32 	%r379, %r13, %r375;
	mad.lo.s32 	%r380, %r14, %r376, %r379;
	mad.lo.s32 	%r381, %r15, %r377, %r380;
	mad.lo.s32 	%r382, %r16, %r378, %r381;
	shl.b64 	%rd149, %rd148, 32;
	shr.s64 	%rd150, %rd149, 30;
	add.s64 	%rd151, %rd9, %rd150;
	ld.global.f32 	%f81, [%rd151];
	cvt.s64.s32 	%rd152, %r382;
	add.s64 	%rd153, %rd10, %rd152;
	ld.global.u8 	%rs20, [%rd153];
	setp.eq.s16 	%p26, %rs20, 0;
	mul.f32 	%f82, %f81, %f4;
	selp.f32 	%f83, %f3, %f82, %p26;
	max.f32 	%f84, %f80, %f83;
	add.s64 	%rd154, %rd34, 640;
	cvt.u32.u64 	%r383, %rd154;
	div.s32 	%r384, %r383, %r9;
	mul.lo.s32 	%r385, %r384, %r9;
	sub.s32 	%r386, %r383, %r385;
	div.s32 	%r387, %r386, %r10;
	mul.lo.s32 	%r388, %r387, %r10;
	sub.s32 	%r389, %r386, %r388;
	div.s32 	%r390, %r389, %r11;
	mul.lo.s32 	%r391, %r390, %r11;
	sub.s32 	%r392, %r389, %r391;
	selp.b32 	%r393, 0, %r384, %p6;
	selp.b32 	%r394, 0, %r387, %p5;
	selp.b32 	%r395, 0, %r390, %p4;
	selp.b32 	%r396, 0, %r392, %p3;
	mul.lo.s32 	%r397, %r13, %r393;
	mad.lo.s32 	%r398, %r14, %r394, %r397;
	mad.lo.s32 	%r399, %r15, %r395, %r398;
	mad.lo.s32 	%r400, %r16, %r396, %r399;
	shl.b64 	%rd155, %rd154, 32;
	shr.s64 	%rd156, %rd155, 30;
	add.s64 	%rd157, %rd9, %rd156;
	ld.global.f32 	%f85, [%rd157];
	cvt.s64.s32 	%rd158, %r400;
	add.s64 	%rd159, %rd10, %rd158;
	ld.global.u8 	%rs21, [%rd159];
	setp.eq.s16 	%p27, %rs21, 0;
	mul.f32 	%f86, %f85, %f4;
	selp.f32 	%f87, %f3, %f86, %p27;
	max.f32 	%f88, %f84, %f87;
	add.s64 	%rd160, %rd34, 672;
	cvt.u32.u64 	%r401, %rd160;
	div.s32 	%r402, %r401, %r9;
	mul.lo.s32 	%r403, %r402, %r9;
	sub.s32 	%r404, %r401, %r403;
	div.s32 	%r405, %r404, %r10;
	mul.lo.s32 	%r406, %r405, %r10;
	sub.s32 	%r407, %r404, %r406;
	div.s32 	%r408, %r407, %r11;
	mul.lo.s32 	%r409, %r408, %r11;
	sub.s32 	%r410, %r407, %r409;
	selp.b32 	%r411, 0, %r402, %p6;
	selp.b32 	%r412, 0, %r405, %p5;
	selp.b32 	%r413, 0, %r408, %p4;
	selp.b32 	%r414, 0, %r410, %p3;
	mul.lo.s32 	%r415, %r13, %r411;
	mad.lo.s32 	%r416, %r14, %r412, %r415;
	mad.lo.s32 	%r417, %r15, %r413, %r416;
	mad.lo.s32 	%r418, %r16, %r414, %r417;
	shl.b64 	%rd161, %rd160, 32;
	shr.s64 	%rd162, %rd161, 30;
	add.s64 	%rd163, %rd9, %rd162;
	ld.global.f32 	%f89, [%rd163];
	cvt.s64.s32 	%rd164, %r418;
	add.s64 	%rd165, %rd10, %rd164;
	ld.global.u8 	%rs22, [%rd165];
	setp.eq.s16 	%p28, %rs22, 0;
	mul.f32 	%f90, %f89, %f4;
	selp.f32 	%f91, %f3, %f90, %p28;
	max.f32 	%f92, %f88, %f91;
	add.s64 	%rd166, %rd34, 704;
	cvt.u32.u64 	%r419, %rd166;
	div.s32 	%r420, %r419, %r9;
	mul.lo.s32 	%r421, %r420, %r9;
	sub.s32 	%r422, %r419, %r421;
	div.s32 	%r423, %r422, %r10;
	mul.lo.s32 	%r424, %r423, %r10;
	sub.s32 	%r425, %r422, %r424;
	div.s32 	%r426, %r425, %r11;
	mul.lo.s32 	%r427, %r426, %r11;
	sub.s32 	%r428, %r425, %r427;
	selp.b32 	%r429, 0, %r420, %p6;
	selp.b32 	%r430, 0, %r423, %p5;
	selp.b32 	%r431, 0, %r426, %p4;
	selp.b32 	%r432, 0, %r428, %p3;
	mul.lo.s32 	%r433, %r13, %r429;
	mad.lo.s32 	%r434, %r14, %r430, %r433;
	mad.lo.s32 	%r435, %r15, %r431, %r434;
	mad.lo.s32 	%r436, %r16, %r432, %r435;
	shl.b64 	%rd167, %rd166, 32;
	shr.s64 	%rd168, %rd167, 30;
	add.s64 	%rd169, %rd9, %rd168;
	ld.global.f32 	%f93, [%rd169];
	cvt.s64.s32 	%rd170, %r436;
	add.s64 	%rd171, %rd10, %rd170;
	ld.global.u8 	%rs23, [%rd171];
	setp.eq.s16 	%p29, %rs23, 0;
	mul.f32 	%f94, %f93, %f4;
	selp.f32 	%f95, %f3, %f94, %p29;
	max.f32 	%f96, %f92, %f95;
	mov.b32 	%r437, %f96;
	shfl.sync.bfly.b32	%r438|%p30, %r437, 16, 31, -1;
	mov.b32 	%f97, %r438;
	max.f32 	%f98, %f96, %f97;
	mov.b32 	%r439, %f98;
	shfl.sync.bfly.b32	%r440|%p31, %r439, 8, 31, -1;
	mov.b32 	%f99, %r440;
	max.f32 	%f100, %f98, %f99;
	mov.b32 	%r441, %f100;
	shfl.sync.bfly.b32	%r442|%p32, %r441, 4, 31, -1;
	mov.b32 	%f101, %r442;
	max.f32 	%f102, %f100, %f101;
	mov.b32 	%r443, %f102;
	shfl.sync.bfly.b32	%r444|%p33, %r443, 2, 31, -1;
	mov.b32 	%f103, %r444;
	max.f32 	%f104, %f102, %f103;
	mov.b32 	%r445, %f104;
	shfl.sync.bfly.b32	%r446|%p34, %r445, 1, 31, -1;
	mov.b32 	%f105, %r446;
	max.f32 	%f106, %f104, %f105;
	sub.f32 	%f107, %f7, %f106;
	fma.rn.f32 	%f108, %f107, 0f3BBB989D, 0f3F000000;
	cvt.sat.f32.f32 	%f109, %f108;
	mov.f32 	%f110, 0f4B400001;
	mov.f32 	%f111, 0f437C0000;
	fma.rm.f32 	%f112, %f109, %f111, %f110;
	add.f32 	%f113, %f112, 0fCB40007F;
	neg.f32 	%f114, %f113;
	fma.rn.f32 	%f115, %f107, 0f3FB8AA3B, %f114;
	fma.rn.f32 	%f116, %f107, 0f32A57060, %f115;
	mov.b32 	%r447, %f112;
	shl.b32 	%r448, %r447, 23;
	mov.b32 	%f117, %r448;
	ex2.approx.ftz.f32 	%f118, %f116;
	mul.f32 	%f119, %f118, %f117;
	add.f32 	%f120, %f119, 0f00000000;
	sub.f32 	%f121, %f11, %f106;
	fma.rn.f32 	%f122, %f121, 0f3BBB989D, 0f3F000000;
	cvt.sat.f32.f32 	%f123, %f122;
	fma.rm.f32 	%f124, %f123, %f111, %f110;
	add.f32 	%f125, %f124, 0fCB40007F;
	neg.f32 	%f126, %f125;
	fma.rn.f32 	%f127, %f121, 0f3FB8AA3B, %f126;
	fma.rn.f32 	%f128, %f121, 0f32A57060, %f127;
	mov.b32 	%r449, %f124;
	shl.b32 	%r450, %r449, 23;
	mov.b32 	%f129, %r450;
	ex2.approx.ftz.f32 	%f130, %f128;
	mul.f32 	%f131, %f130, %f129;
	add.f32 	%f132, %f120, %f131;
	sub.f32 	%f133, %f15, %f106;
	fma.rn.f32 	%f134, %f133, 0f3BBB989D, 0f3F000000;
	cvt.sat.f32.f32 	%f135, %f134;
	fma.rm.f32 	%f136, %f135, %f111, %f110;
	add.f32 	%f137, %f136, 0fCB40007F;
	neg.f32 	%f138, %f137;
	fma.rn.f32 	%f139, %f133, 0f3FB8AA3B, %f138;
	fma.rn.f32 	%f140, %f133, 0f32A57060, %f139;
	mov.b32 	%r451, %f136;
	shl.b32 	%r452, %r451, 23;
	mov.b32 	%f141, %r452;
	ex2.approx.ftz.f32 	%f142, %f140;
	mul.f32 	%f143, %f142, %f141;
	add.f32 	%f144, %f132, %f143;
	sub.f32 	%f145, %f19, %f106;
	fma.rn.f32 	%f146, %f145, 0f3BBB989D, 0f3F000000;
	cvt.sat.f32.f32 	%f147, %f146;
	fma.rm.f32 	%f148, %f147, %f111, %f110;
	add.f32 	%f149, %f148, 0fCB40007F;
	neg.f32 	%f150, %f149;
	fma.rn.f32 	%f151, %f145, 0f3FB8AA3B, %f150;
	fma.rn.f32 	%f152, %f145, 0f32A57060, %f151;
	mov.b32 	%r453, %f148;
	shl.b32 	%r454, %r453, 23;
	mov.b32 	%f153, %r454;
	ex2.approx.ftz.f32 	%f154, %f152;
	mul.f32 	%f155, %f154, %f153;
	add.f32 	%f156, %f144, %f155;
	sub.f32 	%f157, %f23, %f106;
	fma.rn.f32 	%f158, %f157, 0f3BBB989D, 0f3F000000;
	cvt.sat.f32.f32 	%f159, %f158;
	fma.rm.f32 	%f160, %f159, %f111, %f110;
	add.f32 	%f161, %f160, 0fCB40007F;
	neg.f32 	%f162, %f161;
	fma.rn.f32 	%f163, %f157, 0f3FB8AA3B, %f162;
	fma.rn.f32 	%f164, %f157, 0f32A57060, %f163;
	mov.b32 	%r455, %f160;
	shl.b32 	%r456, %r455, 23;
	mov.b32 	%f165, %r456;
	ex2.approx.ftz.f32 	%f166, %f164;
	mul.f32 	%f167, %f166, %f165;
	add.f32 	%f168, %f156, %f167;
	sub.f32 	%f169, %f27, %f106;
	fma.rn.f32 	%f170, %f169, 0f3BBB989D, 0f3F000000;
	cvt.sat.f32.f32 	%f171, %f170;
	fma.rm.f32 	%f172, %f171, %f111, %f110;
	add.f32 	%f173, %f172, 0fCB40007F;
	neg.f32 	%f174, %f173;
	fma.rn.f32 	%f175, %f169, 0f3FB8AA3B, %f174;
	fma.rn.f32 	%f176, %f169, 0f32A57060, %f175;
	mov.b32 	%r457, %f172;
	shl.b32 	%r458, %r457, 23;
	mov.b32 	%f177, %r458;
	ex2.approx.ftz.f32 	%f178, %f176;
	mul.f32 	%f179, %f178, %f177;
	add.f32 	%f180, %f168, %f179;
	sub.f32 	%f181, %f31, %f106;
	fma.rn.f32 	%f182, %f181, 0f3BBB989D, 0f3F000000;
	cvt.sat.f32.f32 	%f183, %f182;
	fma.rm.f32 	%f184, %f183, %f111, %f110;
	add.f32 	%f185, %f184, 0fCB40007F;
	neg.f32 	%f186, %f185;
	fma.rn.f32 	%f187, %f181, 0f3FB8AA3B, %f186;
	fma.rn.f32 	%f188, %f181, 0f32A57060, %f187;
	mov.b32 	%r459, %f184;
	shl.b32 	%r460, %r459, 23;
	mov.b32 	%f189, %r460;
	ex2.approx.ftz.f32 	%f190, %f188;
	mul.f32 	%f191, %f190, %f189;
	add.f32 	%f192, %f180, %f191;
	sub.f32 	%f193, %f35, %f106;
	fma.rn.f32 	%f194, %f193, 0f3BBB989D, 0f3F000000;
	cvt.sat.f32.f32 	%f195, %f194;
	fma.rm.f32 	%f196, %f195, %f111, %f110;
	add.f32 	%f197, %f196, 0fCB40007F;
	neg.f32 	%f198, %f197;
	fma.rn.f32 	%f199, %f193, 0f3FB8AA3B, %f198;
	fma.rn.f32 	%f200, %f193, 0f32A57060, %f199;
	mov.b32 	%r461, %f196;
	shl.b32 	%r462, %r461, 23;
	mov.b32 	%f201, %r462;
	ex2.approx.ftz.f32 	%f202, %f200;
	mul.f32 	%f203, %f202, %f201;
	add.f32 	%f204, %f192, %f203;
	sub.f32 	%f205, %f39, %f106;
	fma.rn.f32 	%f206, %f205, 0f3BBB989D, 0f3F000000;
	cvt.sat.f32.f32 	%f207, %f206;
	fma.rm.f32 	%f208, %f207, %f111, %f110;
	add.f32 	%f209, %f208, 0fCB40007F;
	neg.f32 	%f210, %f209;
	fma.rn.f32 	%f211, %f205, 0f3FB8AA3B, %f210;
	fma.rn.f32 	%f212, %f205, 0f32A57060, %f211;
	mov.b32 	%r463, %f208;
	shl.b32 	%r464, %r463, 23;
	mov.b32 	%f213, %r464;
	ex2.approx.ftz.f32 	%f214, %f212;
	mul.f32 	%f215, %f214, %f213;
	add.f32 	%f216, %f204, %f215;
	sub.f32 	%f217, %f43, %f106;
	fma.rn.f32 	%f218, %f217, 0f3BBB989D, 0f3F000000;
	cvt.sat.f32.f32 	%f219, %f218;
	fma.rm.f32 	%f220, %f219, %f111, %f110;
	add.f32 	%f221, %f220, 0fCB40007F;
	neg.f32 	%f222, %f221;
	fma.rn.f32 	%f223, %f217, 0f3FB8AA3B, %f222;
	fma.rn.f32 	%f224, %f217, 0f32A57060, %f223;
	mov.b32 	%r465, %f220;
	shl.b32 	%r466, %r465, 23;
	mov.b32 	%f225, %r466;
	ex2.approx.ftz.f32 	%f226, %f224;
	mul.f32 	%f227, %f226, %f225;
	add.f32 	%f228, %f216, %f227;
	sub.f32 	%f229, %f47, %f106;
	fma.rn.f32 	%f230, %f229, 0f3BBB989D, 0f3F000000;
	cvt.sat.f32.f32 	%f231, %f230;
	fma.rm.f32 	%f232, %f231, %f111, %f110;
	add.f32 	%f233, %f232, 0fCB40007F;
	neg.f32 	%f234, %f233;
	fma.rn.f32 	%f235, %f229, 0f3FB8AA3B, %f234;
	fma.rn.f32 	%f236, %f229, 0f32A57060, %f235;
	mov.b32 	%r467, %f232;
	shl.b32 	%r468, %r467, 23;
	mov.b32 	%f237, %r468;
	ex2.approx.ftz.f32 	%f238, %f236;
	mul.f32 	%f239, %f238, %f237;
	add.f32 	%f240, %f228, %f239;
	sub.f32 	%f241, %f51, %f106;
	fma.rn.f32 	%f242, %f241, 0f3BBB989D, 0f3F000000;
	cvt.sat.f32.f32 	%f243, %f242;
	fma.rm.f32 	%f244, %f243, %f111, %f110;
	add.f32 	%f245, %f244, 0fCB40007F;
	neg.f32 	%f246, %f245;
	fma.rn.f32 	%f247, %f241, 0f3FB8AA3B, %f246;
	fma.rn.f32 	%f248, %f241, 0f32A57060, %f247;
	mov.b32 	%r469, %f244;
	shl.b32 	%r470, %r469, 23;
	mov.b32 	%f249, %r470;
	ex2.approx.ftz.f32 	%f250, %f248;
	mul.f32 	%f251, %f250, %f249;
	add.f32 	%f252, %f240, %f251;
	sub.f32 	%f253, %f55, %f106;
	fma.rn.f32 	%f254, %f253, 0f3BBB989D, 0f3F000000;
	cvt.sat.f32.f32 	%f255, %f254;
	fma.rm.f32 	%f256, %f255, %f111, %f110;
	add.f32 	%f257, %f256, 0fCB40007F;
	neg.f32 	%f258, %f257;
	fma.rn.f32 	%f259, %f253, 0f3FB8AA3B, %f258;
	fma.rn.f32 	%f260, %f253, 0f32A57060, %f259;
	mov.b32 	%r471, %f256;
	shl.b32 	%r472, %r471, 23;
	mov.b32 	%f261, %r472;
	ex2.approx.ftz.f32 	%f262, %f260;
	mul.f32 	%f263, %f262, %f261;
	add.f32 	%f264, %f252, %f263;
	sub.f32 	%f265, %f59, %f106;
	fma.rn.f32 	%f266, %f265, 0f3BBB989D, 0f3F000000;
	cvt.sat.f32.f32 	%f267, %f266;
	fma.rm.f32 	%f268, %f267, %f111, %f110;
	add.f32 	%f269, %f268, 0fCB40007F;
	neg.f32 	%f270, %f269;
	fma.rn.f32 	%f271, %f265, 0f3FB8AA3B, %f270;
	fma.rn.f32 	%f272, %f265, 0f32A57060, %f271;
	mov.b32 	%r473, %f268;
	shl.b32 	%r474, %r473, 23;
	mov.b32 	%f273, %r474;
	ex2.approx.ftz.f32 	%f274, %f272;
	mul.f32 	%f275, %f274, %f273;
	add.f32 	%f276, %f264, %f275;
	sub.f32 	%f277, %f63, %f106;
	fma.rn.f32 	%f278, %f277, 0f3BBB989D, 0f3F000000;
	cvt.sat.f32.f32 	%f279, %f278;
	fma.rm.f32 	%f280, %f279, %f111, %f110;
	add.f32 	%f281, %f280, 0fCB40007F;
	neg.f32 	%f282, %f281;
	fma.rn.f32 	%f283, %f277, 0f3FB8AA3B, %f282;
	fma.rn.f32 	%f284, %f277, 0f32A57060, %f283;
	mov.b32 	%r475, %f280;
	shl.b32 	%r476, %r475, 23;
	mov.b32 	%f285, %r476;
	ex2.approx.ftz.f32 	%f286, %f284;
	mul.f32 	%f287, %f286, %f285;
	add.f32 	%f288, %f276, %f287;
	sub.f32 	%f289, %f67, %f106;
	fma.rn.f32 	%f290, %f289, 0f3BBB989D, 0f3F000000;
	cvt.sat.f32.f32 	%f291, %f290;
	fma.rm.f32 	%f292, %f291, %f111, %f110;
	add.f32 	%f293, %f292, 0fCB40007F;
	neg.f32 	%f294, %f293;
	fma.rn.f32 	%f295, %f289, 0f3FB8AA3B, %f294;
	fma.rn.f32 	%f296, %f289, 0f32A57060, %f295;
	mov.b32 	%r477, %f292;
	shl.b32 	%r478, %r477, 23;
	mov.b32 	%f297, %r478;
	ex2.approx.ftz.f32 	%f298, %f296;
	mul.f32 	%f299, %f298, %f297;
	add.f32 	%f300, %f288, %f299;
	sub.f32 	%f301, %f71, %f106;
	fma.rn.f32 	%f302, %f301, 0f3BBB989D, 0f3F000000;
	cvt.sat.f32.f32 	%f303, %f302;
	fma.rm.f32 	%f304, %f303, %f111, %f110;
	add.f32 	%f305, %f304, 0fCB40007F;
	neg.f32 	%f306, %f305;
	fma.rn.f32 	%f307, %f301, 0f3FB8AA3B, %f306;
	fma.rn.f32 	%f308, %f301, 0f32A57060, %f307;
	mov.b32 	%r479, %f304;
	shl.b32 	%r480, %r479, 23;
	mov.b32 	%f309, %r480;
	ex2.approx.ftz.f32 	%f310, %f308;
	mul.f32 	%f311, %f310, %f309;
	add.f32 	%f312, %f300, %f311;
	sub.f32 	%f313, %f75, %f106;
	fma.rn.f32 	%f314, %f313, 0f3BBB989D, 0f3F000000;
	cvt.sat.f32.f32 	%f315, %f314;
	fma.rm.f32 	%f316, %f315, %f111, %f110;
	add.f32 	%f317, %f316, 0fCB40007F;
	neg.f32 	%f318, %f317;
	fma.rn.f32 	%f319, %f313, 0f3FB8AA3B, %f318;
	fma.rn.f32 	%f320, %f313, 0f32A57060, %f319;
	mov.b32 	%r481, %f316;
	shl.b32 	%r482, %r481, 23;
	mov.b32 	%f321, %r482;
	ex2.approx.ftz.f32 	%f322, %f320;
	mul.f32 	%f323, %f322, %f321;
	add.f32 	%f324, %f312, %f323;
	sub.f32 	%f325, %f79, %f106;
	fma.rn.f32 	%f326, %f325, 0f3BBB989D, 0f3F000000;
	cvt.sat.f32.f32 	%f327, %f326;
	fma.rm.f32 	%f328, %f327, %f111, %f110;
	add.f32 	%f329, %f328, 0fCB40007F;
	neg.f32 	%f330, %f329;
	fma.rn.f32 	%f331, %f325, 0f3FB8AA3B, %f330;
	fma.rn.f32 	%f332, %f325, 0f32A57060, %f331;
	mov.b32 	%r483, %f328;
	shl.b32 	%r484, %r483, 23;
	mov.b32 	%f333, %r484;
	ex2.approx.ftz.f32 	%f334, %f332;
	mul.f32 	%f335, %f334, %f333;
	add.f32 	%f336, %f324, %f335;
	sub.f32 	%f337, %f83, %f106;
	fma.rn.f32 	%f338, %f337, 0f3BBB989D, 0f3F000000;
	cvt.sat.f32.f32 	%f339, %f338;
	fma.rm.f32 	%f340, %f339, %f111, %f110;
	add.f32 	%f341, %f340, 0fCB40007F;
	neg.f32 	%f342, %f341;
	fma.rn.f32 	%f343, %f337, 0f3FB8AA3B, %f342;
	fma.rn.f32 	%f344, %f337, 0f32A57060, %f343;
	mov.b32 	%r485, %f340;
	shl.b32 	%r486, %r485, 23;
	mov.b32 	%f345, %r486;
	ex2.approx.ftz.f32 	%f346, %f344;
	mul.f32 	%f347, %f346, %f345;
	add.f32 	%f348, %f336, %f347;
	sub.f32 	%f349, %f87, %f106;
	fma.rn.f32 	%f350, %f349, 0f3BBB989D, 0f3F000000;
	cvt.sat.f32.f32 	%f351, %f350;
	fma.rm.f32 	%f352, %f351, %f111, %f110;
	add.f32 	%f353, %f352, 0fCB40007F;
	neg.f32 	%f354, %f353;
	fma.rn.f32 	%f355, %f349, 0f3FB8AA3B, %f354;
	fma.rn.f32 	%f356, %f349, 0f32A57060, %f355;
	mov.b32 	%r487, %f352;
	shl.b32 	%r488, %r487, 23;
	mov.b32 	%f357, %r488;
	ex2.approx.ftz.f32 	%f358, %f356;
	mul.f32 	%f359, %f358, %f357;
	add.f32 	%f360, %f348, %f359;
	sub.f32 	%f361, %f91, %f106;
	fma.rn.f32 	%f362, %f361, 0f3BBB989D, 0f3F000000;
	cvt.sat.f32.f32 	%f363, %f362;
	fma.rm.f32 	%f364, %f363, %f111, %f110;
	add.f32 	%f365, %f364, 0fCB40007F;
	neg.f32 	%f366, %f365;
	fma.rn.f32 	%f367, %f361, 0f3FB8AA3B, %f366;
	fma.rn.f32 	%f368, %f361, 0f32A57060, %f367;
	mov.b32 	%r489, %f364;
	shl.b32 	%r490, %r489, 23;
	mov.b32 	%f369, %r490;
	ex2.approx.ftz.f32 	%f370, %f368;
	mul.f32 	%f371, %f370, %f369;
	add.f32 	%f372, %f360, %f371;
	sub.f32 	%f373, %f95, %f106;
	fma.rn.f32 	%f374, %f373, 0f3BBB989D, 0f3F000000;
	cvt.sat.f32.f32 	%f375, %f374;
	fma.rm.f32 	%f376, %f375, %f111, %f110;
	add.f32 	%f377, %f376, 0fCB40007F;
	neg.f32 	%f378, %f377;
	fma.rn.f32 	%f379, %f373, 0f3FB8AA3B, %f378;
	fma.rn.f32 	%f380, %f373, 0f32A57060, %f379;
	mov.b32 	%r491, %f376;
	shl.b32 	%r492, %r491, 23;
	mov.b32 	%f381, %r492;
	ex2.approx.ftz.f32 	%f382, %f380;
	mul.f32 	%f383, %f382, %f381;
	add.f32 	%f384, %f372, %f383;
	mov.b32 	%r493, %f384;
	shfl.sync.bfly.b32	%r494|%p35, %r493, 16, 31, -1;
	mov.b32 	%f385, %r494;
	add.f32 	%f386, %f384, %f385;
	mov.b32 	%r495, %f386;
	shfl.sync.bfly.b32	%r496|%p36, %r495, 8, 31, -1;
	mov.b32 	%f387, %r496;
	add.f32 	%f388, %f386, %f387;
	mov.b32 	%r497, %f388;
	shfl.sync.bfly.b32	%r498|%p37, %r497, 4, 31, -1;
	mov.b32 	%f389, %r498;
	add.f32 	%f390, %f388, %f389;
	mov.b32 	%r499, %f390;
	shfl.sync.bfly.b32	%r500|%p38, %r499, 2, 31, -1;
	mov.b32 	%f391, %r500;
	add.f32 	%f392, %f390, %f391;
	mov.b32 	%r501, %f392;
	shfl.sync.bfly.b32	%r502|%p39, %r501, 1, 31, -1;
	mov.b32 	%f393, %r502;
	add.f32 	%f394, %f392, %f393;
	div.rn.f32 	%f395, %f119, %f394;
	div.rn.f32 	%f396, %f131, %f394;
	div.rn.f32 	%f397, %f143, %f394;
	div.rn.f32 	%f398, %f155, %f394;
	div.rn.f32 	%f399, %f167, %f394;
	div.rn.f32 	%f400, %f179, %f394;
	div.rn.f32 	%f401, %f191, %f394;
	div.rn.f32 	%f402, %f203, %f394;
	div.rn.f32 	%f403, %f215, %f394;
	div.rn.f32 	%f404, %f227, %f394;
	div.rn.f32 	%f405, %f239, %f394;
	div.rn.f32 	%f406, %f251, %f394;
	div.rn.f32 	%f407, %f263, %f394;
	div.rn.f32 	%f408, %f275, %f394;
	div.rn.f32 	%f409, %f287, %f394;
	div.rn.f32 	%f410, %f299, %f394;
	div.rn.f32 	%f411, %f311, %f394;
	div.rn.f32 	%f412, %f323, %f394;
	div.rn.f32 	%f413, %f335, %f394;
	div.rn.f32 	%f414, %f347, %f394;
	div.rn.f32 	%f415, %f359, %f394;
	div.rn.f32 	%f416, %f371, %f394;
	div.rn.f32 	%f417, %f383, %f394;
	mad.lo.s64 	%rd172, %rd175, %rd7, %rd11;
	shl.b64 	%rd173, %rd172, 2;
	add.s64 	%rd174, %rd12, %rd173;
	st.global.f32 	[%rd174], %f395;
	st.global.f32 	[%rd174+128], %f396;
	st.global.f32 	[%rd174+256], %f397;
	st.global.f32 	[%rd174+384], %f398;
	st.global.f32 	[%rd174+512], %f399;
	st.global.f32 	[%rd174+640], %f400;
	st.global.f32 	[%rd174+768], %f401;
	st.global.f32 	[%rd174+896], %f402;
	st.global.f32 	[%rd174+1024], %f403;
	st.global.f32 	[%rd174+1152], %f404;
	st.global.f32 	[%rd174+1280], %f405;
	st.global.f32 	[%rd174+1408], %f406;
	st.global.f32 	[%rd174+1536], %f407;
	st.global.f32 	[%rd174+1664], %f408;
	st.global.f32 	[%rd174+1792], %f409;
	st.global.f32 	[%rd174+1920], %f410;
	st.global.f32 	[%rd174+2048], %f411;
	st.global.f32 	[%rd174+2176], %f412;
	st.global.f32 	[%rd174+2304], %f413;
	st.global.f32 	[%rd174+2432], %f414;
	st.global.f32 	[%rd174+2560], %f415;
	st.global.f32 	[%rd174+2688], %f416;
	st.global.f32 	[%rd174+2816], %f417;
	add.s64 	%rd175, %rd175, %rd13;
	setp.lt.s64 	%p40, %rd175, %rd26;
	@%p40 bra 	$L__BB570_4;
$L__BB570_5:
	ret;

}
	// .globl	_Z15SoftmaxWarpImplI22BroadcastScaleMaskLoadIffbLm4EiE11DirectStoreIffEfLi1ELi23ELi32ELi1ELb1EL9Algorithm0EEvT_T0_ll
.visible .entry _Z15SoftmaxWarpImplI22BroadcastScaleMaskLoadIffbLm4EiE11DirectStoreIffEfLi1ELi23ELi32ELi1ELb1EL9Algorithm0EEvT_T0_ll(
	.param .align 8 .b8 _Z15SoftmaxWarpImplI22BroadcastScaleMaskLoadIffbLm4EiE11DirectStoreIffEfLi1ELi23ELi32ELi1ELb1EL9Algorithm0EEvT_T0_ll_param_0[120],
	.param .align 8 .b8 _Z15SoftmaxWarpImplI22BroadcastScaleMaskLoadIffbLm4EiE11DirectStoreIffEfLi1ELi23ELi32ELi1ELb1EL9Algorithm0EEvT_T0_ll_param_1[16],
	.param .u64 _Z15SoftmaxWarpImplI22BroadcastScaleMaskLoadIffbLm4EiE11DirectStoreIffEfLi1ELi23ELi32ELi1ELb1EL9Algorithm0EEvT_T0_ll_param_2,
	.param .u64 _Z15SoftmaxWarpImplI22BroadcastScaleMaskLoadIffbLm4EiE11DirectStoreIffEfLi1ELi23ELi32ELi1ELb1EL9Algorithm0EEvT_T0_ll_param_3
)
{
	.reg .pred 	%p<175>;
	.reg .b16 	%rs<24>;
	.reg .b32 	%r<580>;
	.reg .b32 	%f<533>;
	.reg .b64 	%rd<222>;

	ld.param.u64 	%rd36, [_Z15SoftmaxWarpImplI22BroadcastScaleMaskLoadIffbLm4EiE11DirectStoreIffEfLi1ELi23ELi32ELi1ELb1EL9Algorithm0EEvT_T0_ll_param_1+8];
	ld.param.u64 	%rd35, [_Z15SoftmaxWarpImplI22BroadcastScaleMaskLoadIffbLm4EiE11DirectStoreIffEfLi1ELi23ELi32ELi1ELb1EL9Algorithm0EEvT_T0_ll_param_1];
	ld.param.v2.f32 	{%f118, %f119}, [_Z15SoftmaxWarpImplI22BroadcastScaleMaskLoadIffbLm4EiE11DirectStoreIffEfLi1ELi23ELi32ELi1ELb1EL9Algorithm0EEvT_T0_ll_param_0+112];
	ld.param.u64 	%rd34, [_Z15SoftmaxWarpImplI22BroadcastScaleMaskLoadIffbLm4EiE11DirectStoreIffEfLi1ELi23ELi32ELi1ELb1EL9Algorithm0EEvT_T0_ll_param_0+104];
	ld.param.v2.u32 	{%r14, %r15}, [_Z15SoftmaxWarpImplI22BroadcastScaleMaskLoadIffbLm4EiE11DirectStoreIffEfLi1ELi23ELi32ELi1ELb1EL9Algorithm0EEvT_T0_ll_param_0+88];
	ld.param.v2.u32 	{%r12, %r13}, [_Z15SoftmaxWarpImplI22BroadcastScaleMaskLoadIffbLm4EiE11DirectStoreIffEfLi1ELi23ELi32ELi1ELb1EL9Algorithm0EEvT_T0_ll_param_0+80];
	ld.param.v2.u32 	{%r10, %r11}, [_Z15SoftmaxWarpImplI22BroadcastScaleMaskLoadIffbLm4EiE11DirectStoreIffEfLi1ELi23ELi32ELi1ELb1EL9Algorithm0EEvT_T0_ll_param_0+64];
	ld.param.v2.u32 	{%r8, %r9}, [_Z15SoftmaxWarpImplI22BroadcastScaleMaskLoadIffbLm4EiE11DirectStoreIffEfLi1ELi23ELi32ELi1ELb1EL9Algorithm0EEvT_T0_ll_param_0+56];
	ld.param.u64 	%rd30, [_Z15SoftmaxWarpImplI22BroadcastScaleMaskLoadIffbLm4EiE11DirectStoreIffEfLi1ELi23ELi32ELi1ELb1EL9Algorithm0EEvT_T0_ll_param_0+40];
	ld.param.u64 	%rd29, [_Z15SoftmaxWarpImplI22BroadcastScaleMaskLoadIffbLm4EiE11DirectStoreIffEfLi1ELi23ELi32ELi1ELb1EL9Algorithm0EEvT_T0_ll_param_0+32];
	ld.param.u64 	%rd28, [_Z15SoftmaxWarpImplI22BroadcastScaleMaskLoadIffbLm4EiE11DirectStoreIffEfLi1ELi23ELi32ELi1ELb1EL9Algorithm0EEvT_T0_ll_param_0+24];
	ld.param.u64 	%rd27, [_Z15SoftmaxWarpImplI22BroadcastScaleMaskLoadIffbLm4EiE11DirectStoreIffEfLi1ELi23ELi32ELi1ELb1EL9Algorithm0EEvT_T0_ll_param_0+16];
	ld.param.u64 	%rd26, [_Z15SoftmaxWarpImplI22BroadcastScaleMaskLoadIffbLm4EiE11DirectStoreIffEfLi1ELi23ELi32ELi1ELb1EL9Algorithm0EEvT_T0_ll_param_0+8];
	ld.param.u64 	%rd25, [_Z15SoftmaxWarpImplI22BroadcastScaleMaskLoadIffbLm4EiE11DirectStoreIffEfLi1ELi23ELi32ELi1ELb1EL9Algorithm0EEvT_T0_ll_param_0];
	ld.param.u64 	%rd38, [_Z15SoftmaxWarpImplI22BroadcastScaleMaskLoadIffbLm4EiE11DirectStoreIffEfLi1ELi23ELi32ELi1ELb1EL9Algorithm0EEvT_T0_ll_param_3];
	cvta.to.global.u64 	%rd1, %rd25;
	cvta.to.global.u64 	%rd2, %rd26;
	setp.lt.s64 	%p1, %rd38, 737;
	@%p1 bra 	$L__BB571_2;
	mov.u64 	%rd39, $str;
	cvta.global.u64 	%rd40, %rd39;
	mov.u64 	%rd41, $str$1;
	cvta.global.u64 	%rd42, %rd41;
	mov.u64 	%rd43, __unnamed_557;
	cvta.global.u64 	%rd44, %rd43;
	{ // callseq 556, 0
	.param .b64 param0;
	st.param.b64 	[param0], %rd40;
	.param .b64 param1;
	st.param.b64 	[param1], %rd42;
	.param .b32 param2;
	st.param.b32 	[param2], 219;
	.param .b64 param3;
	st.param.b64 	[param3], %rd44;
	.param .b64 param4;
	st.param.b64 	[param4], 1;
	call.uni 
	__assertfail, 
	(
	param0, 
	param1, 
	param2, 
	param3, 
	param4
	);
	} // callseq 556
$L__BB571_2:
	ld.param.u64 	%rd219, [_Z15SoftmaxWarpImplI22BroadcastScaleMaskLoadIffbLm4EiE11DirectStoreIffEfLi1ELi23ELi32ELi1ELb1EL9Algorithm0EEvT_T0_ll_param_2];
	mov.u32 	%r16, %ctaid.x;
	mov.u32 	%r17, %ntid.y;
	mov.u32 	%r18, %tid.y;
	mad.lo.s32 	%r19, %r16, %r17, %r18;
	cvt.s64.s32 	%rd221, %r19;
	setp.le.s64 	%p2, %rd219, %rd221;
	@%p2 bra 	$L__BB571_97;
	mov.u32 	%r20, %tid.x;
	add.s32 	%r21, %r20, 288;
	cvt.u64.u32 	%rd8, %r21;
	add.s32 	%r22, %r20, 320;
	cvt.u64.u32 	%rd9, %r22;
	add.s32 	%r23, %r20, 352;
	cvt.u64.u32 	%rd10, %r23;
	add.s32 	%r24, %r20, 384;
	cvt.u64.u32 	%rd11, %r24;
	add.s32 	%r25, %r20, 416;
	cvt.u64.u32 	%rd12, %r25;
	add.s32 	%r26, %r20, 448;
	cvt.u64.u32 	%rd13, %r26;
	add.s32 	%r27, %r20, 480;
	cvt.u64.u32 	%rd14, %r27;
	add.s32 	%r28, %r20, 512;
	cvt.u64.u32 	%rd15, %r28;
	add.s32 	%r29, %r20, 576;
	cvt.u64.u32 	%rd16, %r29;
	add.s32 	%r30, %r20, 608;
	cvt.u64.u32 	%rd17, %r30;
	add.s32 	%r31, %r20, 640;
	cvt.u64.u32 	%rd18, %r31;
$L__BB571_4:
	cvt.u64.u32 	%rd45, %r20;
	setp.le.s64 	%p3, %rd38, %rd45;
	mul.lo.s64 	%rd20, %rd34, %rd221;
	mov.f32 	%f487, 0fFF800000;
	mov.f32 	%f490, %f487;
	@%p3 bra 	$L__BB571_6;
	setp.eq.s64 	%p4, %rd30, 1;
	setp.eq.s64 	%p5, %rd29, 1;
	setp.eq.s64 	%p6, %rd28, 1;
	setp.eq.s64 	%p7, %rd27, 1;
	add.s64 	%rd47, %rd20, %rd45;
	cvt.u32.u64 	%r34, %rd47;
	div.s32 	%r35, %r34, %r8;
	mul.lo.s32 	%r36, %r35, %r8;
	sub.s32 	%r37, %r34, %r36;
	div.s32 	%r38, %r37, %r9;
	mul.lo.s32 	%r39, %r38, %r9;
	sub.s32 	%r40, %r37, %r39;
	div.s32 	%r41, %r40, %r10;
	mul.lo.s32 	%r42, %r41, %r10;
	sub.s32 	%r43, %r40, %r42;
	selp.b32 	%r44, 0, %r35, %p7;
	selp.b32 	%r45, 0, %r38, %p6;
	selp.b32 	%r46, 0, %r41, %p5;
	selp.b32 	%r47, 0, %r43, %p4;
	mul.lo.s32 	%r48, %r12, %r44;
	mad.lo.s32 	%r49, %r13, %r45, %r48;
	mad.lo.s32 	%r50, %r14, %r46, %r49;
	mad.lo.s32 	%r51, %r15, %r47, %r50;
	shl.b64 	%rd48, %rd47, 32;
	shr.s64 	%rd49, %rd48, 30;
	add.s64 	%rd50, %rd1, %rd49;
	ld.global.f32 	%f121, [%rd50];
	cvt.s64.s32 	%rd51, %r51;
	add.s64 	%rd52, %rd2, %rd51;
	ld.global.u8 	%rs1, [%rd52];
	setp.eq.s16 	%p8, %rs1, 0;
	mul.f32 	%f122, %f121, %f119;
	selp.f32 	%f487, %f118, %f122, %p8;
	max.f32 	%f490, %f487, 0fFF800000;
$L__BB571_6:
	mov.u32 	%r52, %tid.x;
	add.s32 	%r53, %r52, 32;
	cvt.u64.u32 	%rd21, %r53;
	setp.le.s64 	%p9, %rd38, %rd21;
	mov.f32 	%f489, 0fFF800000;
	@%p9 bra 	$L__BB571_8;
	setp.eq.s64 	%p10, %rd30, 1;
	setp.eq.s64 	%p11, %rd29, 1;
	setp.eq.s64 	%p12, %rd28, 1;
	setp.eq.s64 	%p13, %rd27, 1;
	add.s64 	%rd53, %rd20, %rd21;
	cvt.u32.u64 	%r54, %rd53;
	div.s32 	%r55, %r54, %r8;
	mul.lo.s32 	%r56, %r55, %r8;
	sub.s32 	%r57, %r54, %r56;
	div.s32 	%r58, %r57, %r9;
	mul.lo.s32 	%r59, %r58, %r9;
	sub.s32 	%r60, %r57, %r59;
	div.s32 	%r61, %r60, %r10;
	mul.lo.s32 	%r62, %r61, %r10;
	sub.s32 	%r63, %r60, %r62;
	selp.b32 	%r64, 0, %r55, %p13;
	selp.b32 	%r65, 0, %r58, %p12;
	selp.b32 	%r66, 0, %r61, %p11;
	selp.b32 	%r67, 0, %r63, %p10;
	mul.lo.s32 	%r68, %r12, %r64;
	mad.lo.s32 	%r69, %r13, %r65, %r68;
	mad.lo.s32 	%r70, %r14, %r66, %r69;
	mad.lo.s32 	%r71, %r15, %r67, %r70;
	shl.b64 	%rd54, %rd53, 32;
	shr.s64 	%rd55, %rd54, 30;
	add.s64 	%rd56, %rd1, %rd55;
	ld.global.f32 	%f124, [%rd56];
	cvt.s64.s32 	%rd57, %r71;
	add.s64 	%rd58, %rd2, %rd57;
	ld.global.u8 	%rs2, [%rd58];
	setp.eq.s16 	%p14, %rs2, 0;
	mul.f32 	%f125, %f124, %f119;
	selp.f32 	%f489, %f118, %f125, %p14;
	max.f32 	%f490, %f490, %f489;
$L__BB571_8:
	add.s32 	%r73, %r52, 64;
	cvt.u64.u32 	%rd22, %r73;
	setp.le.s64 	%p15, %rd38, %rd22;
	mov.f32 	%f491, 0fFF800000;
	@%p15 bra 	$L__BB571_10;
	setp.eq.s64 	%p16, %rd30, 1;
	setp.eq.s64 	%p17, %rd29, 1;
	setp.eq.s64 	%p18, %rd28, 1;
	setp.eq.s64 	%p19, %rd27, 1;
	add.s64 	%rd59, %rd20, %rd22;
	cvt.u32.u64 	%r74, %rd59;
	div.s32 	%r75, %r74, %r8;
	mul.lo.s32 	%r76, %r75, %r8;
	sub.s32 	%r77, %r74, %r76;
	div.s32 	%r78, %r77, %r9;
	mul.lo.s32 	%r79, %r78, %r9;
	sub.s32 	%r80, %r77, %r79;
	div.s32 	%r81, %r80, %r10;
	mul.lo.s32 	%r82, %r81, %r10;
	sub.s32 	%r83, %r80, %r82;
	selp.b32 	%r84, 0, %r75, %p19;
	selp.b32 	%r85, 0, %r78, %p18;
	selp.b32 	%r86, 0, %r81, %p17;
	selp.b32 	%r87, 0, %r83, %p16;
	mul.lo.s32 	%r88, %r12, %r84;
	mad.lo.s32 	%r89, %r13, %r85, %r88;
	mad.lo.s32 	%r90, %r14, %r86, %r89;
	mad.lo.s32 	%r91, %r15, %r87, %r90;
	shl.b64 	%rd60, %rd59, 32;
	shr.s64 	%rd61, %rd60, 30;
	add.s64 	%rd62, %rd1, %rd61;
	ld.global.f32 	%f127, [%rd62];
	cvt.s64.s32 	%rd63, %r91;
	add.s64 	%rd64, %rd2, %rd63;
	ld.global.u8 	%rs3, [%rd64];
	setp.eq.s16 	%p20, %rs3, 0;
	mul.f32 	%f128, %f127, %f119;
	selp.f32 	%f491, %f118, %f128, %p20;
	max.f32 	%f490, %f490, %f491;
$L__BB571_10:
	add.s32 	%r93, %r52, 96;
	cvt.u64.u32 	%rd65, %r93;
	setp.le.s64 	%p21, %rd38, %rd65;
	mov.f32 	%f493, 0fFF800000;
	@%p21 bra 	$L__BB571_12;
	setp.eq.s64 	%p22, %rd30, 1;
	setp.eq.s64 	%p23, %rd29, 1;
	setp.eq.s64 	%p24, %rd28, 1;
	setp.eq.s64 	%p25, %rd27, 1;
	add.s64 	%rd67, %rd20, %rd65;
	cvt.u32.u64 	%r96, %rd67;
	div.s32 	%r97, %r96, %r8;
	mul.lo.s32 	%r98, %r97, %r8;
	sub.s32 	%r99, %r96, %r98;
	div.s32 	%r100, %r99, %r9;
	mul.lo.s32 	%r101, %r100, %r9;
	sub.s32 	%r102, %r99, %r101;
	div.s32 	%r103, %r102, %r10;
	mul.lo.s32 	%r104, %r103, %r10;
	sub.s32 	%r105, %r102, %r104;
	selp.b32 	%r106, 0, %r97, %p25;
	selp.b32 	%r107, 0, %r100, %p24;
	selp.b32 	%r108, 0, %r103, %p23;
	selp.b32 	%r109, 0, %r105, %p22;
	mul.lo.s32 	%r110, %r12, %r106;
	mad.lo.s32 	%r111, %r13, %r107, %r110;
	mad.lo.s32 	%r112, %r14, %r108, %r111;
	mad.lo.s32 	%r113, %r15, %r109, %r112;
	shl.b64 	%rd68, %rd67, 32;
	shr.s64 	%rd69, %rd68, 30;
	add.s64 	%rd70, %rd1, %rd69;
	ld.global.f32 	%f130, [%rd70];
	cvt.s64.s32 	%rd71, %r113;
	add.s64 	%rd72, %rd2, %rd71;
	ld.global.u8 	%rs4, [%rd72];
	setp.eq.s16 	%p26, %rs4, 0;
	mul.f32 	%f131, %f130, %f119;
	selp.f32 	%f493, %f118, %f131, %p26;
	max.f32 	%f490, %f490, %f493;
$L__BB571_12:
	add.s32 	%r115, %r52, 128;
	cvt.u64.u32 	%rd73, %r115;
	setp.le.s64 	%p27, %rd38, %rd73;
	mov.f32 	%f495, 0fFF800000;
	@%p27 bra 	$L__BB571_14;
	setp.eq.s64 	%p28, %rd30, 1;
	setp.eq.s64 	%p29, %rd29, 1;
	setp.eq.s64 	%p30, %rd28, 1;
	setp.eq.s64 	%p31, %rd27, 1;
	add.s64 	%rd75, %rd20, %rd73;
	cvt.u32.u64 	%r118, %rd75;
	div.s32 	%r119, %r118, %r8;
	mul.lo.s32 	%r120, %r119, %r8;
	sub.s32 	%r121, %r118, %r120;
	div.s32 	%r122, %r121, %r9;
	mul.lo.s32 	%r123, %r122, %r9;
	sub.s32 	%r124, %r121, %r123;
	div.s32 	%r125, %r124, %r10;
	mul.lo.s32 	%r126, %r125, %r10;
	sub.s32 	%r127, %r124, %r126;
	selp.b32 	%r128, 0, %r119, %p31;
	selp.b32 	%r129, 0, %r122, %p30;
	selp.b32 	%r130, 0, %r125, %p29;
	selp.b32 	%r131, 0, %r127, %p28;
	mul.lo.s32 	%r132, %r12, %r128;
	mad.lo.s32 	%r133, %r13, %r129, %r132;
	mad.lo.s32 	%r134, %r14, %r130, %r133;
	mad.lo.s32 	%r135, %r15, %r131, %r134;
	shl.b64 	%rd76, %rd75, 32;
	shr.s64 	%rd77, %rd76, 30;
	add.s64 	%rd78, %rd1, %rd77;
	ld.global.f32 	%f133, [%rd78];
	cvt.s64.s32 	%rd79, %r135;
	add.s64 	%rd80, %rd2, %rd79;
	ld.global.u8 	%rs5, [%rd80];
	setp.eq.s16 	%p32, %rs5, 0;
	mul.f32 	%f134, %f133, %f119;
	selp.f32 	%f495, %f118, %f134, %p32;
	max.f32 	%f490, %f490, %f495;
$L__BB571_14:
	add.s32 	%r137, %r52, 160;
	cvt.u64.u32 	%rd81, %r137;
	setp.le.s64 	%p33, %rd38, %rd81;
	mov.f32 	%f497, 0fFF800000;
	@%p33 bra 	$L__BB571_16;
	setp.eq.s64 	%p34, %rd30, 1;
	setp.eq.s64 	%p35, %rd29, 1;
	setp.eq.s64 	%p36, %rd28, 1;
	setp.eq.s64 	%p37, %rd27, 1;
	add.s64 	%rd83, %rd20, %rd81;
	cvt.u32.u64 	%r140, %rd83;
	div.s32 	%r141, %r140, %r8;
	mul.lo.s32 	%r142, %r141, %r8;
	sub.s32 	%r143, %r140, %r142;
	div.s32 	%r144, %r143, %r9;
	mul.lo.s32 	%r145, %r144, %r9;
	sub.s32 	%r146, %r143, %r145;
	div.s32 	%r147, %r146, %r10;
	mul.lo.s32 	%r148, %r147, %r10;
	sub.s32 	%r149, %r146, %r148;
	selp.b32 	%r150, 0, %r141, %p37;
	selp.b32 	%r151, 0, %r144, %p36;
	selp.b32 	%r152, 0, %r147, %p35;
	selp.b32 	%r153, 0, %r149, %p34;
	mul.lo.s32 	%r154, %r12, %r150;
	mad.lo.s32 	%r155, %r13, %r151, %r154;
	mad.lo.s32 	%r156, %r14, %r152, %r155;
	mad.lo.s32 	%r157, %r15, %r153, %r156;
	shl.b64 	%rd84, %rd83, 32;
	shr.s64 	%rd85, %rd84, 30;
	add.s64 	%rd86, %rd1, %rd85;
	ld.global.f32 	%f136, [%rd86];
	cvt.s64.s32 	%rd87, %r157;
	add.s64 	%rd88, %rd2, %rd87;
	ld.global.u8 	%rs6, [%rd88];
	setp.eq.s16 	%p38, %rs6, 0;
	mul.f32 	%f137, %f136, %f119;
	selp.f32 	%f497, %f118, %f137, %p38;
	max.f32 	%f490, %f490, %f497;
$L__BB571_16:
	add.s32 	%r159, %r52, 192;
	cvt.u64.u32 	%rd89, %r159;
	setp.le.s64 	%p39, %rd38, %rd89;
	mov.f32 	%f499, 0fFF800000;
	@%p39 bra 	$L__BB571_18;
	setp.eq.s64 	%p40, %rd30, 1;
	setp.eq.s64 	%p41, %rd29, 1;
	setp.eq.s64 	%p42, %rd28, 1;
	setp.eq.s64 	%p43, %rd27, 1;
	add.s64 	%rd91, %rd20, %rd89;
	cvt.u32.u64 	%r162, %rd91;
	div.s32 	%r163, %r162, %r8;
	mul.lo.s32 	%r164, %r163, %r8;
	sub.s32 	%r165, %r162, %r164;
	div.s32 	%r166, %r165, %r9;
	mul.lo.s32 	%r167, %r166, %r9;
	sub.s32 	%r168, %r165, %r167;
	div.s32 	%r169, %r168, %r10;
	mul.lo.s32 	%r170, %r169, %r10;
	sub.s32 	%r171, %r168, %r170;
	selp.b32 	%r172, 0, %r163, %p43;
	selp.b32 	%r173, 0, %r166, %p42;
	selp.b32 	%r174, 0, %r169, %p41;
	selp.b32 	%r175, 0, %r171, %p40;
	mul.lo.s32 	%r176, %r12, %r172;
	mad.lo.s32 	%r177, %r13, %r173, %r176;
	mad.lo.s32 	%r178, %r14, %r174, %r177;
	mad.lo.s32 	%r179, %r15, %r175, %r178;
	shl.b64 	%rd92, %rd91, 32;
	shr.s64 	%rd93, %rd92, 30;
	add.s64 	%rd94, %rd1, %rd93;
	ld.global.f32 	%f139, [%rd94];
	cvt.s64.s32 	%rd95, %r179;
	add.s64 	%rd96, %rd2, %rd95;
	ld.global.u8 	%rs7, [%rd96];
	setp.eq.s16 	%p44, %rs7, 0;
	mul.f32 	%f140, %f139, %f119;
	selp.f32 	%f499, %f118, %f140, %p44;
	max.f32 	%f490, %f490, %f499;
$L__BB571_18:
	add.s32 	%r181, %r52, 224;
	cvt.u64.u32 	%rd97, %r181;
	setp.le.s64 	%p45, %rd38, %rd97;
	mov.f32 	%f501, 0fFF800000;
	@%p45 bra 	$L__BB571_20;
	setp.eq.s64 	%p46, %rd30, 1;
	setp.eq.s64 	%p47, %rd29, 1;
	setp.eq.s64 	%p48, %rd28, 1;
	setp.eq.s64 	%p49, %rd27, 1;
	add.s64 	%rd99, %rd20, %rd97;
	cvt.u32.u64 	%r184, %rd99;
	div.s32 	%r185, %r184, %r8;
	mul.lo.s32 	%r186, %r185, %r8;
	sub.s32 	%r187, %r184, %r186;
	div.s32 	%r188, %r187, %r9;
	mul.lo.s32 	%r189, %r188, %r9;
	sub.s32 	%r190, %r187, %r189;
	div.s32 	%r191, %r190, %r10;
	mul.lo.s32 	%r192, %r191, %r10;
	sub.s32 	%r193, %r190, %r192;
	selp.b32 	%r194, 0, %r185, %p49;
	selp.b32 	%r195, 0, %r188, %p48;
	selp.b32 	%r196, 0, %r191, %p47;
	selp.b32 	%r197, 0, %r193, %p46;
	mul.lo.s32 	%r198, %r12, %r194;
	mad.lo.s32 	%r199, %r13, %r195, %r198;
	mad.lo.s32 	%r200, %r14, %r196, %r199;
	mad.lo.s32 	%r201, %r15, %r197, %r200;
	shl.b64 	%rd100, %rd99, 32;
	shr.s64 	%rd101, %rd100, 30;
	add.s64 	%rd102, %rd1, %rd101;
	ld.global.f32 	%f142, [%rd102];
	cvt.s64.s32 	%rd103, %r201;
	add.s64 	%rd104, %rd2, %rd103;
	ld.global.u8 	%rs8, [%rd104];
	setp.eq.s16 	%p50, %rs8, 0;
	mul.f32 	%f143, %f142, %f119;
	selp.f32 	%f501, %f118, %f143, %p50;
	max.f32 	%f490, %f490, %f501;
$L__BB571_20:
	add.s32 	%r203, %r52, 256;
	cvt.u64.u32 	%rd105, %r203;
	setp.le.s64 	%p51, %rd38, %rd105;
	mov.f32 	%f503, 0fFF800000;
	@%p51 bra 	$L__BB571_22;
	setp.eq.s64 	%p52, %rd30, 1;
	setp.eq.s64 	%p53, %rd29, 1;
	setp.eq.s64 	%p54, %rd28, 1;
	setp.eq.s64 	%p55, %rd27, 1;
	add.s64 	%rd107, %rd20, %rd105;
	cvt.u32.u64 	%r206, %rd107;
	div.s32 	%r207, %r206, %r8;
	mul.lo.s32 	%r208, %r207, %r8;
	sub.s32 	%r209, %r206, %r208;
	div.s32 	%r210, %r209, %r9;
	mul.lo.s32 	%r211, %r210, %r9;
	sub.s32 	%r212, %r209, %r211;
	div.s32 	%r213, %r212, %r10;
	mul.lo.s32 	%r214, %r213, %r10;
	sub.s32 	%r215, %r212, %r214;
	selp.b32 	%r216, 0, %r207, %p55;
	selp.b32 	%r217, 0, %r210, %p54;
	selp.b32 	%r218, 0, %r213, %p53;
	selp.b32 	%r219, 0, %r215, %p52;
	mul.lo.s32 	%r220, %r12, %r216;
	mad.lo.s32 	%r221, %r13, %r217, %r220;
	mad.lo.s32 	%r222, %r14, %r218, %r221;
	mad.lo.s32 	%r223, %r15, %r219, %r222;
	shl.b64 	%rd108, %rd107, 32;
	shr.s64 	%rd109, %rd108, 30;
	add.s64 	%rd110, %rd1, %rd109;
	ld.global.f32 	%f145, [%rd110];
	cvt.s64.s32 	%rd111, %r223;
	add.s64 	%rd112, %rd2, %rd111;
	ld.global.u8 	%rs9, [%rd112];
	setp.eq.s16 	%p56, %rs9, 0;
	mul.f32 	%f146, %f145, %f119;
	selp.f32 	%f503, %f118, %f146, %p56;
	max.f32 	%f490, %f490, %f503;
$L__BB571_22:
	setp.le.s64 	%p57, %rd38, %rd8;
	mov.f32 	%f505, 0fFF800000;
	@%p57 bra 	$L__BB571_24;
	setp.eq.s64 	%p58, %rd30, 1;
	setp.eq.s64 	%p59, %rd29, 1;
	setp.eq.s64 	%p60, %rd28, 1;
	setp.eq.s64 	%p61, %rd27, 1;
	add.s64 	%rd113, %rd20, %rd8;
	cvt.u32.u64 	%r224, %rd113;
	div.s32 	%r225, %r224, %r8;
	mul.lo.s32 	%r226, %r225, %r8;
	sub.s32 	%r227, %r224, %r226;
	div.s32 	%r228, %r227, %r9;
	mul.lo.s32 	%r229, %r228, %r9;
	sub.s32 	%r230, %r227, %r229;
	div.s32 	%r231, %r230, %r10;
	mul.lo.s32 	%r232, %r231, %r10;
	sub.s32 	%r233, %r230, %r232;
	selp.b32 	%r234, 0, %r225, %p61;
	selp.b32 	%r235, 0, %r228, %p60;
	selp.b32 	%r236, 0, %r231, %p59;
	selp.b32 	%r237, 0, %r233, %p58;
	mul.lo.s32 	%r238, %r12, %r234;
	mad.lo.s32 	%r239, %r13, %r235, %r238;
	mad.lo.s32 	%r240, %r14, %r236, %r239;
	mad.lo.s32 	%r241, %r15, %r237, %r240;
	shl.b64 	%rd114, %rd113, 32;
	shr.s64 	%rd115, %rd114, 30;
	add.s64 	%rd116, %rd1, %rd115;
	ld.global.f32 	%f148, [%rd116];
	cvt.s64.s32 	%rd117, %r241;
	add.s64 	%rd118, %rd2, %rd117;
	ld.global.u8 	%rs10, [%rd118];
	setp.eq.s16 	%p62, %rs10, 0;
	mul.f32 	%f149, %f148, %f119;
	selp.f32 	%f505, %f118, %f149, %p62;
	max.f32 	%f490, %f490, %f505;
$L__BB571_24:
	setp.le.s64 	%p63, %rd38, %rd9;
	mov.f32 	%f507, 0fFF800000;
	@%p63 bra 	$L__BB571_26;
	setp.eq.s64 	%p64, %rd30, 1;
	setp.eq.s64 	%p65, %rd29, 1;
	setp.eq.s64 	%p66, %rd28, 1;
	setp.eq.s64 	%p67, %rd27, 1;
	add.s64 	%rd119, %rd20, %rd9;
	cvt.u32.u64 	%r242, %rd119;
	div.s32 	%r243, %r242, %r8;
	mul.lo.s32 	%r244, %r243, %r8;
	sub.s32 	%r245, %r242, %r244;
	div.s32 	%r246, %r245, %r9;
	mul.lo.s32 	%r247, %r246, %r9;
	sub.s32 	%r248, %r245, %r247;
	div.s32 	%r249, %r248, %r10;
	mul.lo.s32 	%r250, %r249, %r10;
	sub.s32 	%r251, %r248, %r250;
	selp.b32 	%r252, 0, %r243, %p67;
	selp.b32 	%r253, 0, %r246, %p66;
	selp.b32 	%r254, 0, %r249, %p65;
	selp.b32 	%r255, 0, %r251, %p64;
	mul.lo.s32 	%r256, %r12, %r252;
	mad.lo.s32 	%r257, %r13, %r253, %r256;
	mad.lo.s32 	%r258, %r14, %r254, %r257;
	mad.lo.s32 	%r259, %r15, %r255, %r258;
	shl.b64 	%rd120, %rd119, 32;
	shr.s64 	%rd121, %rd120, 30;
	add.s64 	%rd122, %rd1, %rd121;
	ld.global.f32 	%f151, [%rd122];
	cvt.s64.s32 	%rd123, %r259;
	add.s64 	%rd124, %rd2, %rd123;
	ld.global.u8 	%rs11, [%rd124];
	setp.eq.s16 	%p68, %rs11, 0;
	mul.f32 	%f152, %f151, %f119;
	selp.f32 	%f507, %f118, %f152, %p68;
	max.f32 	%f490, %f490, %f507;
$L__BB571_26:
	setp.le.s64 	%p69, %rd38, %rd10;
	mov.f32 	%f509, 0fFF800000;
	@%p69 bra 	$L__BB571_28;
	setp.eq.s64 	%p70, %rd30, 1;
	setp.eq.s64 	%p71, %rd29, 1;
	setp.eq.s64 	%p72, %rd28, 1;
	setp.eq.s64 	%p73, %rd27, 1;
	add.s64 	%rd125, %rd20, %rd10;
	cvt.u32.u64 	%r260, %rd125;
	div.s32 	%r261, %r260, %r8;
	mul.lo.s32 	%r262, %r261, %r8;
	sub.s32 	%r263, %r260, %r262;
	div.s32 	%r264, %r263, %r9;
	mul.lo.s32 	%r265, %r264, %r9;
	sub.s32 	%r266, %r263, %r265;
	div.s32 	%r267, %r266, %r10;
	mul.lo.s32 	%r268, %r267, %r10;
	sub.s32 	%r269, %r266, %r268;
	selp.b32 	%r270, 0, %r261, %p73;
	selp.b32 	%r271, 0, %r264, %p72;
	selp.b32 	%r272, 0, %r267, %p71;
	selp.b32 	%r273, 0, %r269, %p70;
	mul.lo.s32 	%r274, %r12, %r270;
	mad.lo.s32 	%r275, %r13, %r271, %r274;
	mad.lo.s32 	%r276, %r14, %r272, %r275;
	mad.lo.s32 	%r277, %r15, %r273, %r276;
	shl.b64 	%rd126, %rd125, 32;
	shr.s64 	%rd127, %rd126, 30;
	add.s64 	%rd128, %rd1, %rd127;
	ld.global.f32 	%f154, [%rd128];
	cvt.s64.s32 	%rd129, %r277;
	add.s64 	%rd130, %rd2, %rd129;
	ld.global.u8 	%rs12, [%rd130];
	setp.eq.s16 	%p74, %rs12, 0;
	mul.f32 	%f155, %f154, %f119;
	selp.f32 	%f509, %f118, %f155, %p74;
	max.f32 	%f490, %f490, %f509;
$L__BB571_28:
	setp.le.s64 	%p75, %rd38, %rd11;
	mov.f32 	%f511, 0fFF800000;
	@%p75 bra 	$L__BB571_30;
	setp.eq.s64 	%p76, %rd30, 1;
	setp.eq.s64 	%p77, %rd29, 1;
	setp.eq.s64 	%p78, %rd28, 1;
	setp.eq.s64 	%p79, %rd27, 1;
	add.s64 	%rd131, %rd20, %rd11;
	cvt.u32.u64 	%r278, %rd131;
	div.s32 	%r279, %r278, %r8;
	mul.lo.s32 	%r280, %r279, %r8;
	sub.s32 	%r281, %r278, %r280;
	div.s32 	%r282, %r281, %r9;
	mul.lo.s32 	%r283, %r282, %r9;
	sub.s32 	%r284, %r281, %r283;
	div.s32 	%r285, %r284, %r10;
	mul.lo.s32 	%r286, %r285, %r10;
	sub.s32 	%r287, %r284, %r286;
	selp.b32 	%r288, 0, %r279, %p79;
	selp.b32 	%r289, 0, %r282, %p78;
	selp.b32 	%r290, 0, %r285, %p77;
	selp.b32 	%r291, 0, %r287, %p76;
	mul.lo.s32 	%r292, %r12, %r288;
	mad.lo.s32 	%r293, %r13, %r289, %r292;
	mad.lo.s32 	%r294, %r14, %r290, %r293;
	mad.lo.s32 	%r295, %r15, %r291, %r294;
	shl.b64 	%rd132, %rd131, 32;
	shr.s64 	%rd133, %rd132, 30;
	add.s64 	%rd134, %rd1, %rd133;
	ld.global.f32 	%f157, [%rd134];
	cvt.s64.s32 	%rd135, %r295;
	add.s64 	%rd136, %rd2, %rd135;
	ld.global.u8 	%rs13, [%rd136];
	setp.eq.s16 	%p80, %rs13, 0;
	mul.f32 	%f158, %f157, %f119;
	selp.f32 	%f511, %f118, %f158, %p80;
	max.f32 	%f490, %f490, %f511;
$L__BB571_30:
	setp.le.s64 	%p81, %rd38, %rd12;
	mov.f32 	%f513, 0fFF800000;
	@%p81 bra 	$L__BB571_32;
	setp.eq.s64 	%p82, %rd30, 1;
	setp.eq.s64 	%p83, %rd29, 1;
	setp.eq.s64 	%p84, %rd28, 1;
	setp.eq.s64 	%p85, %rd27, 1;
	add.s64 	%rd137, %rd20, %rd12;
	cvt.u32.u64 	%r296, %rd137;
	div.s32 	%r297, %r296, %r8;
	mul.lo.s32 	%r298, %r297, %r8;
	sub.s32 	%r299, %r296, %r298;
	div.s32 	%r300, %r299, %r9;
	mul.lo.s32 	%r301, %r300, %r9;
	sub.s32 	%r302, %r299, %r301;
	div.s32 	%r303, %r302, %r10;
	mul.lo.s32 	%r304, %r303, %r10;
	sub.s32 	%r305, %r302, %r304;
	selp.b32 	%r306, 0, %r297, %p85;
	selp.b32 	%r307, 0, %r300, %p84;
	selp.b32 	%r308, 0, %r303, %p83;
	selp.b32 	%r309, 0, %r305, %p82;
	mul.lo.s32 	%r310, %r12, %r306;
	mad.lo.s32 	%r311, %r13, %r307, %r310;
	mad.lo.s32 	%r312, %r14, %r308, %r311;
	mad.lo.s32 	%r313, %r15, %r309, %r312;
	shl.b64 	%rd138, %rd137, 32;
	shr.s64 	%rd139, %rd138, 30;
	add.s64 	%rd140, %rd1, %rd139;
	ld.global.f32 	%f160, [%rd140];
	cvt.s64.s32 	%rd141, %r313;
	add.s64 	%rd142, %rd2, %rd141;
	ld.global.u8 	%rs14, [%rd142];
	setp.eq.s16 	%p86, %rs14, 0;
	mul.f32 	%f161, %f160, %f119;
	selp.f32 	%f513, %f118, %f161, %p86;
	max.f32 	%f490, %f490, %f513;
$L__BB571_32:
	setp.le.s64 	%p87, %rd38, %rd13;
	mov.f32 	%f515, 0fFF800000;
	@%p87 bra 	$L__BB571_34;
	setp.eq.s64 	%p88, %rd30, 1;
	setp.eq.s64 	%p89, %rd29, 1;
	setp.eq.s64 	%p90, %rd28, 1;
	setp.eq.s64 	%p91, %rd27, 1;
	add.s64 	%rd143, %rd20, %rd13;
	cvt.u32.u64 	%r314, %rd143;
	div.s32 	%r315, %r314, %r8;
	mul.lo.s32 	%r316, %r315, %r8;
	sub.s32 	%r317, %r314, %r316;
	div.s32 	%r318, %r317, %r9;
	mul.lo.s32 	%r319, %r318, %r9;
	sub.s32 	%r320, %r317, %r319;
	div.s32 	%r321, %r320, %r10;
	mul.lo.s32 	%r322, %r321, %r10;
	sub.s32 	%r323, %r320, %r322;
	selp.b32 	%r324, 0, %r315, %p91;
	selp.b32 	%r325, 0, %r318, %p90;
	selp.b32 	%r326, 0, %r321, %p89;
	selp.b32 	%r327, 0, %r323, %p88;
	mul.lo.s32 	%r328, %r12, %r324;
	mad.lo.s32 	%r329, %r13, %r325, %r328;
	mad.lo.s32 	%r330, %r14, %r326, %r329;
	mad.lo.s32 	%r331, %r15, %r327, %r330;
	shl.b64 	%rd144, %rd143, 32;
	shr.s64 	%rd145, %rd144, 30;
	add.s64 	%rd146, %rd1, %rd145;
	ld.global.f32 	%f163, [%rd146];
	cvt.s64.s32 	%rd147, %r331;
	add.s64 	%rd148, %rd2, %rd147;
	ld.global.u8 	%rs15, [%rd148];
	setp.eq.s16 	%p92, %rs15, 0;
	mul.f32 	%f164, %f163, %f119;
	selp.f32 	%f515, %f118, %f164, %p92;
	max.f32 	%f490, %f490, %f515;
$L__BB571_34:
	setp.le.s64 	%p93, %rd38, %rd14;
	mov.f32 	%f517, 0fFF800000;
	@%p93 bra 	$L__BB571_36;
	setp.eq.s64 	%p94, %rd30, 1;
	setp.eq.s64 	%p95, %rd29, 1;
	setp.eq.s64 	%p96, %rd28, 1;
	setp.eq.s64 	%p97, %rd27, 1;
	add.s64 	%rd149, %rd20, %rd14;
	cvt.u32.u64 	%r332, %rd149;
	div.s32 	%r333, %r332, %r8;
	mul.lo.s32 	%r334, %r333, %r8;
	sub.s32 	%r335, %r332, %r334;
	div.s32 	%r336, %r335, %r9;
	mul.lo.s32 	%r337, %r336, %r9;
	sub.s32 	%r338, %r335, %r337;
	div.s32 	%r339, %r338, %r10;
	mul.lo.s32 	%r340, %r339, %r10;
	sub.s32 	%r341, %r338, %r340;
	selp.b32 	%r342, 0, %r333, %p97;
	selp.b32 	%r343, 0, %r336, %p96;
	selp.b32 	%r344, 0, %r339, %p95;
	selp.b32 	%r345, 0, %r341, %p94;
	mul.lo.s32 	%r346, %r12, %r342;
	mad.lo.s32 	%r347, %r13, %r343, %r346;
	mad.lo.s32 	%r348, %r14, %r344, %r347;
	mad.lo.s32 	%r349, %r15, %r345, %r348;
	shl.b64 	%rd150, %rd149, 32;
	shr.s64 	%rd151, %rd150, 30;
	add.s64 	%rd152, %rd1, %rd151;
	ld.global.f32 	%f166, [%rd152];
	cvt.s64.s32 	%rd153, %r349;
	add.s64 	%rd154, %rd2, %rd153;
	ld.global.u8 	%rs16, [%rd154];
	setp.eq.s16 	%p98, %rs16, 0;
	mul.f32 	%f167, %f166, %f119;
	selp.f32 	%f517, %f118, %f167, %p98;
	max.f32 	%f490, %f490, %f517;
$L__BB571_36:
	setp.le.s64 	%p99, %rd38, %rd15;
	mov.f32 	%f519, 0fFF800000;
	@%p99 bra 	$L__BB571_38;
	setp.eq.s64 	%p100, %rd30, 1;
	setp.eq.s64 	%p101, %rd29, 1;
	setp.eq.s64 	%p102, %rd28, 1;
	setp.eq.s64 	%p103, %rd27, 1;
	add.s64 	%rd155, %rd20, %rd15;
	cvt.u32.u64 	%r350, %rd155;
	div.s32 	%r351, %r350, %r8;
	mul.lo.s32 	%r352, %r351, %r8;
	sub.s32 	%r353, %r350, %r352;
	div.s32 	%r354, %r353, %r9;
	mul.lo.s32 	%r355, %r354, %r9;
	sub.s32 	%r356, %r353, %r355;
	div.s32 	%r357, %r356, %r10;
	mul.lo.s32 	%r358, %r357, %r10;
	sub.s32 	%r359, %r356, %r358;
	selp.b32 	%r360, 0, %r351, %p103;
	selp.b32 	%r361, 0, %r354, %p102;
	selp.b32 	%r362, 0, %r357, %p101;
	selp.b32 	%r363, 0, %r359, %p100;
	mul.lo.s32 	%r364, %r12, %r360;
	mad.lo.s32 	%r365, %r13, %r361, %r364;
	mad.lo.s32 	%r366, %r14, %r362, %r365;
	mad.lo.s32 	%r367, %r15, %r363, %r366;
	shl.b64 	%rd156, %rd155, 32;
	shr.s64 	%rd157, %rd156, 30;
	add.s64 	%rd158, %rd1, %rd157;
	ld.global.f32 	%f169, [%rd158];
	cvt.s64.s32 	%rd159, %r367;
	add.s64 	%rd160, %rd2, %rd159;
	ld.global.u8 	%rs17, [%rd160];
	setp.eq.s16 	%p104, %rs17, 0;
	mul.f32 	%f170, %f169, %f119;
	selp.f32 	%f519, %f118, %f170, %p104;
	max.f32 	%f490, %f490, %f519;
$L__BB571_38:
	mov.u32 	%r368, %tid.x;
	add.s32 	%r369, %r368, 544;
	cvt.u64.u32 	%rd161, %r369;
	setp.le.s64 	%p105, %rd38, %rd161;
	mov.f32 	%f521, 0fFF800000;
	@%p105 bra 	$L__BB571_40;
	setp.eq.s64 	%p106, %rd30, 1;
	setp.eq.s64 	%p107, %rd29, 1;
	setp.eq.s64 	%p108, %rd28, 1;
	setp.eq.s64 	%p109, %rd27, 1;
	mov.u32 	%r370, %tid.x;
	add.s32 	%r371, %r370, 544;
	cvt.u64.u32 	%rd162, %r371;
	add.s64 	%rd163, %rd20, %rd162;
	cvt.u32.u64 	%r372, %rd163;
	div.s32 	%r373, %r372, %r8;
	mul.lo.s32 	%r374, %r373, %r8;
	sub.s32 	%r375, %r372, %r374;
	div.s32 	%r376, %r375, %r9;
	mul.lo.s32 	%r377, %r376, %r9;
	sub.s32 	%r378, %r375, %r377;
	div.s32 	%r379, %r378, %r10;
	mul.lo.s32 	%r380, %r379, %r10;
	sub.s32 	%r381, %r378, %r380;
	selp.b32 	%r382, 0, %r373, %p109;
	selp.b32 	%r383, 0, %r376, %p108;
	selp.b32 	%r384, 0, %r379, %p107;
	selp.b32 	%r385, 0, %r381, %p106;
	mul.lo.s32 	%r386, %r12, %r382;
	mad.lo.s32 	%r387, %r13, %r383, %r386;
	mad.lo.s32 	%r388, %r14, %r384, %r387;
	mad.lo.s32 	%r389, %r15, %r385, %r388;
	shl.b64 	%rd164, %rd163, 32;
	shr.s64 	%rd165, %rd164, 30;
	add.s64 	%rd166, %rd1, %rd165;
	ld.global.f32 	%f172, [%rd166];
	cvt.s64.s32 	%rd167, %r389;
	add.s64 	%rd168, %rd2, %rd167;
	ld.global.u8 	%rs18, [%rd168];
	setp.eq.s16 	%p110, %rs18, 0;
	mul.f32 	%f173, %f172, %f119;
	selp.f32 	%f521, %f118, %f173, %p110;
	max.f32 	%f490, %f490, %f521;
$L__BB571_40:
	setp.le.s64 	%p111, %rd38, %rd16;
	mov.f32 	%f523, 0fFF800000;
	@%p111 bra 	$L__BB571_42;
	setp.eq.s64 	%p112, %rd30, 1;
	setp.eq.s64 	%p113, %rd29, 1;
	setp.eq.s64 	%p114, %rd28, 1;
	setp.eq.s64 	%p115, %rd27, 1;
	add.s64 	%rd169, %rd20, %rd16;
	cvt.u32.u64 	%r390, %rd169;
	div.s32 	%r391, %r390, %r8;
	mul.lo.s32 	%r392, %r391, %r8;
	sub.s32 	%r393, %r390, %r392;
	div.s32 	%r394, %r393, %r9;
	mul.lo.s32 	%r395, %r394, %r9;
	sub.s32 	%r396, %r393, %r395;
	div.s32 	%r397, %r396, %r10;
	mul.lo.s32 	%r398, %r397, %r10;
	sub.s32 	%r399, %r396, %r398;
	selp.b32 	%r400, 0, %r391, %p115;
	selp.b32 	%r401, 0, %r394, %p114;
	selp.b32 	%r402, 0, %r397, %p113;
	selp.b32 	%r403, 0, %r399, %p112;
	mul.lo.s32 	%r404, %r12, %r400;
	mad.lo.s32 	%r405, %r13, %r401, %r404;
	mad.lo.s32 	%r406, %r14, %r402, %r405;
	mad.lo.s32 	%r407, %r15, %r403, %r406;
	shl.b64 	%rd170, %rd169, 32;
	shr.s64 	%rd171, %rd170, 30;
	add.s64 	%rd172, %rd1, %rd171;
	ld.global.f32 	%f175, [%rd172];
	cvt.s64.s32 	%rd173, %r407;
	add.s64 	%rd174, %rd2, %rd173;
	ld.global.u8 	%rs19, [%rd174];
	setp.eq.s16 	%p116, %rs19, 0;
	mul.f32 	%f176, %f175, %f119;
	selp.f32 	%f523, %f118, %f176, %p116;
	max.f32 	%f490, %f490, %f523;
$L__BB571_42:
	setp.le.s64 	%p117, %rd38, %rd17;
	mov.f32 	%f525, 0fFF800000;
	@%p117 bra 	$L__BB571_44;
	setp.eq.s64 	%p118, %rd30, 1;
	setp.eq.s64 	%p119, %rd29, 1;
	setp.eq.s64 	%p120, %rd28, 1;
	setp.eq.s64 	%p121, %rd27, 1;
	add.s64 	%rd175, %rd20, %rd17;
	cvt.u32.u64 	%r408, %rd175;
	div.s32 	%r409, %r408, %r8;
	mul.lo.s32 	%r410, %r409, %r8;
	sub.s32 	%r411, %r408, %r410;
	div.s32 	%r412, %r411, %r9;
	mul.lo.s32 	%r413, %r412, %r9;
	sub.s32 	%r414, %r411, %r413;
	div.s32 	%r415, %r414, %r10;
	mul.lo.s32 	%r416, %r415, %r10;
	sub.s32 	%r417, %r414, %r416;
	selp.b32 	%r418, 0, %r409, %p121;
	selp.b32 	%r419, 0, %r412, %p120;
	selp.b32 	%r420, 0, %r415, %p119;
	selp.b32 	%r421, 0, %r417, %p118;
	mul.lo.s32 	%r422, %r12, %r418;
	mad.lo.s32 	%r423, %r13, %r419, %r422;
	mad.lo.s32 	%r424, %r14, %r420, %r423;
	mad.lo.s32 	%r425, %r15, %r421, %r424;
	shl.b64 	%rd176, %rd175, 32;
	shr.s64 	%rd177, %rd176, 30;
	add.s64 	%rd178, %rd1, %rd177;
	ld.global.f32 	%f178, [%rd178];
	cvt.s64.s32 	%rd179, %r425;
	add.s64 	%rd180, %rd2, %rd179;
	ld.global.u8 	%rs20, [%rd180];
	setp.eq.s16 	%p122, %rs20, 0;
	mul.f32 	%f179, %f178, %f119;
	selp.f32 	%f525, %f118, %f179, %p122;
	max.f32 	%f490, %f490, %f525;
$L__BB571_44:
	setp.le.s64 	%p123, %rd38, %rd18;
	mov.f32 	%f527, 0fFF800000;
	@%p123 bra 	$L__BB571_46;
	setp.eq.s64 	%p124, %rd30, 1;
	setp.eq.s64 	%p125, %rd29, 1;
	setp.eq.s64 	%p126, %rd28, 1;
	setp.eq.s64 	%p127, %rd27, 1;
	add.s64 	%rd181, %rd20, %rd18;
	cvt.u32.u64 	%r426, %rd181;
	div.s32 	%r427, %r426, %r8;
	mul.lo.s32 	%r428, %r427, %r8;
	sub.s32 	%r429, %r426, %r428;
	div.s32 	%r430, %r429, %r9;
	mul.lo.s32 	%r431, %r430, %r9;
	sub.s32 	%r432, %r429, %r431;
	div.s32 	%r433, %r432, %r10;
	mul.lo.s32 	%r434, %r433, %r10;
	sub.s32 	%r435, %r432, %r434;
	selp.b32 	%r436, 0, %r427, %p127;
	selp.b32 	%r437, 0, %r430, %p126;
	selp.b32 	%r438, 0, %r433, %p125;
	selp.b32 	%r439, 0, %r435, %p124;
	mul.lo.s32 	%r440, %r12, %r436;
	mad.lo.s32 	%r441, %r13, %r437, %r440;
	mad.lo.s32 	%r442, %r14, %r438, %r441;
	mad.lo.s32 	%r443, %r15, %r439, %r442;
	shl.b64 	%rd182, %rd181, 32;
	shr.s64 	%rd183, %rd182, 30;
	add.s64 	%rd184, %rd1, %rd183;
	ld.global.f32 	%f181, [%rd184];
	cvt.s64.s32 	%rd185, %r443;
	add.s64 	%rd186, %rd2, %rd185;
	ld.global.u8 	%rs21, [%rd186];
	setp.eq.s16 	%p128, %rs21, 0;
	mul.f32 	%f182, %f181, %f119;
	selp.f32 	%f527, %f118, %f182, %p128;
	max.f32 	%f490, %f490, %f527;
$L__BB571_46:
	mov.u32 	%r444, %tid.x;
	add.s32 	%r445, %r444, 672;
	cvt.u64.u32 	%rd187, %r445;
	setp.le.s64 	%p129, %rd38, %rd187;
	mov.f32 	%f529, 0fFF800000;
	@%p129 bra 	$L__BB571_48;
	setp.eq.s64 	%p130, %rd30, 1;
	setp.eq.s64 	%p131, %rd29, 1;
	setp.eq.s64 	%p132, %rd28, 1;
	setp.eq.s64 	%p133, %rd27, 1;
	mov.u32 	%r446, %tid.x;
	add.s32 	%r447, %r446, 672;
	cvt.u64.u32 	%rd188, %r447;
	add.s64 	%rd189, %rd20, %rd188;
	cvt.u32.u64 	%r448, %rd189;
	div.s32 	%r449, %r448, %r8;
	mul.lo.s32 	%r450, %r449, %r8;
	sub.s32 	%r451, %r448, %r450;
	div.s32 	%r452, %r451, %r9;
	mul.lo.s32 	%r453, %r452, %r9;
	sub.s32 	%r454, %r451, %r453;
	div.s32 	%r455, %r454, %r10;
	mul.lo.s32 	%r456, %r455, %r10;
	sub.s32 	%r457, %r454, %r456;
	selp.b32 	%r458, 0, %r449, %p133;
	selp.b32 	%r459, 0, %r452, %p132;
	selp.b32 	%r460, 0, %r455, %p131;
	selp.b32 	%r461, 0, %r457, %p130;
	mul.lo.s32 	%r462, %r12, %r458;
	mad.lo.s32 	%r463, %r13, %r459, %r462;
	mad.lo.s32 	%r464, %r14, %r460, %r463;
	mad.lo.s32 	%r465, %r15, %r461, %r464;
	shl.b64 	%rd190, %rd189, 32;
	shr.s64 	%rd191, %rd190, 30;
	add.s64 	%rd192, %rd1, %rd191;
	ld.global.f32 	%f184, [%rd192];
	cvt.s64.s32 	%rd193, %r465;
	add.s64 	%rd194, %rd2, %rd193;
	ld.global.u8 	%rs22, [%rd194];
	setp.eq.s16 	%p134, %rs22, 0;
	mul.f32 	%f185, %f184, %f119;
	selp.f32 	%f529, %f118, %f185, %p134;
	max.f32 	%f490, %f490, %f529;
$L__BB571_48:
	mov.u32 	%r466, %tid.x;
	add.s32 	%r467, %r466, 704;
	cvt.u64.u32 	%rd195, %r467;
	setp.le.s64 	%p135, %rd38, %rd195;
	mov.f32 	%f531, 0fFF800000;
	@%p135 bra 	$L__BB571_50;
	setp.eq.s64 	%p136, %rd30, 1;
	setp.eq.s64 	%p137, %rd29, 1;
	setp.eq.s64 	%p138, %rd28, 1;
	setp.eq.s64 	%p139, %rd27, 1;
	mov.u32 	%r468, %tid.x;
	add.s32 	%r469, %r468, 704;
	cvt.u64.u32 	%rd196, %r469;
	add.s64 	%rd197, %rd20, %rd196;
	cvt.u32.u64 	%r470, %rd197;
	div.s32 	%r471, %r470, %r8;
	mul.lo.s32 	%r472, %r471, %r8;
	sub.s32 	%r473, %r470, %r472;
	div.s32 	%r474, %r473, %r9;
	mul.lo.s32 	%r475, %r474, %r9;
	sub.s32 	%r476, %r473, %r475;
	div.s32 	%r477, %r476, %r10;
	mul.lo.s32 	%r478, %r477, %r10;
	sub.s32 	%r479, %r476, %r478;
	selp.b32 	%r480, 0, %r471, %p139;
	selp.b32 	%r481, 0, %r474, %p138;
	selp.b32 	%r482, 0, %r477, %p137;
	selp.b32 	%r483, 0, %r479, %p136;
	mul.lo.s32 	%r484, %r12, %r480;
	mad.lo.s32 	%r485, %r13, %r481, %r484;
	mad.lo.s32 	%r486, %r14, %r482, %r485;
	mad.lo.s32 	%r487, %r15, %r483, %r486;
	shl.b64 	%rd198, %rd197, 32;
	shr.s64 	%rd199, %rd198, 30;
	add.s64 	%rd200, %rd1, %rd199;
	ld.global.f32 	%f187, [%rd200];
	cvt.s64.s32 	%rd201, %r487;
	add.s64 	%rd202, %rd2, %rd201;
	ld.global.u8 	%rs23, [%rd202];
	setp.eq.s16 	%p140, %rs23, 0;
	mul.f32 	%f188, %f187, %f119;
	selp.f32 	%f531, %f118, %f188, %p140;
	max.f32 	%f490, %f490, %f531;
$L__BB571_50:
	mov.u32 	%r488, %tid.x;
	cvt.u64.u32 	%rd203, %r488;
	setp.le.s64 	%p141, %rd38, %rd203;
	mov.b32 	%r489, %f490;
	shfl.sync.bfly.b32	%r490|%p142, %r489, 16, 31, -1;
	mov.b32 	%f189, %r490;
	max.f32 	%f190, %f490, %f189;
	mov.b32 	%r491, %f190;
	shfl.sync.bfly.b32	%r492|%p143, %r491, 8, 31, -1;
	mov.b32 	%f191, %r492;
	max.f32 	%f192, %f190, %f191;
	mov.b32 	%r493, %f192;
	shfl.sync.bfly.b32	%r494|%p144, %r493, 4, 31, -1;
	mov.b32 	%f193, %r494;
	max.f32 	%f194, %f192, %f193;
	mov.b32 	%r495, %f194;
	shfl.sync.bfly.b32	%r496|%p145, %r495, 2, 31, -1;
	mov.b32 	%f195, %r496;
	max.f32 	%f196, %f194, %f195;
	mov.b32 	%r497, %f196;
	shfl.sync.bfly.b32	%r498|%p146, %r497, 1, 31, -1;
	mov.b32 	%f197, %r498;
	max.f32 	%f198, %f196, %f197;
	sub.f32 	%f199, %f487, %f198;
	fma.rn.f32 	%f200, %f199, 0f3BBB989D, 0f3F000000;
	cvt.sat.f32.f32 	%f201, %f200;
	mov.f32 	%f202, 0f4B400001;
	mov.f32 	%f203, 0f437C0000;
	fma.rm.f32 	%f204, %f201, %f203, %f202;
	add.f32 	%f205, %f204, 0fCB40007F;
	neg.f32 	%f206, %f205;
	fma.rn.f32 	%f207, %f199, 0f3FB8AA3B, %f206;
	fma.rn.f32 	%f208, %f199, 0f32A57060, %f207;
	mov.b32 	%r499, %f204;
	shl.b32 	%r500, %r499, 23;
	mov.b32 	%f209, %r500;
	ex2.approx.ftz.f32 	%f210, %f208;
	mul.f32 	%f211, %f210, %f209;
	add.f32 	%f212, %f211, 0f00000000;
	sub.f32 	%f213, %f489, %f198;
	fma.rn.f32 	%f214, %f213, 0f3BBB989D, 0f3F000000;
	cvt.sat.f32.f32 	%f215, %f214;
	fma.rm.f32 	%f216, %f215, %f203, %f202;
	add.f32 	%f217, %f216, 0fCB40007F;
	neg.f32 	%f218, %f217;
	fma.rn.f32 	%f219, %f213, 0f3FB8AA3B, %f218;
	fma.rn.f32 	%f220, %f213, 0f32A57060, %f219;
	mov.b32 	%r501, %f216;
	shl.b32 	%r502, %r501, 23;
	mov.b32 	%f221, %r502;
	ex2.approx.ftz.f32 	%f222, %f220;
	mul.f32 	%f223, %f222, %f221;
	add.f32 	%f224, %f212, %f223;
	sub.f32 	%f225, %f491, %f198;
	fma.rn.f32 	%f226, %f225, 0f3BBB989D, 0f3F000000;
	cvt.sat.f32.f32 	%f227, %f226;
	fma.rm.f32 	%f228, %f227, %f203, %f202;
	add.f32 	%f229, %f228, 0fCB40007F;
	neg.f32 	%f230, %f229;
	fma.rn.f32 	%f231, %f225, 0f3FB8AA3B, %f230;
	fma.rn.f32 	%f232, %f225, 0f32A57060, %f231;
	mov.b32 	%r503, %f228;
	shl.b32 	%r504, %r503, 23;
	mov.b32 	%f233, %r504;
	ex2.approx.ftz.f32 	%f234, %f232;
	mul.f32 	%f235, %f234, %f233;
	add.f32 	%f236, %f224, %f235;
	sub.f32 	%f237, %f493, %f198;
	fma.rn.f32 	%f238, %f237, 0f3BBB989D, 0f3F000000;
	cvt.sat.f32.f32 	%f239, %f238;
	fma.rm.f32 	%f240, %f239, %f203, %f202;
	add.f32 	%f241, %f240, 0fCB40007F;
	neg.f32 	%f242, %f241;
	fma.rn.f32 	%f243, %f237, 0f3FB8AA3B, %f242;
	fma.rn.f32 	%f244, %f237, 0f32A57060, %f243;
	mov.b32 	%r505, %f240;
	shl.b32 	%r506, %r505, 23;
	mov.b32 	%f245, %r506;
	ex2.approx.ftz.f32 	%f246, %f244;
	mul.f32 	%f247, %f246, %f245;
	add.f32 	%f248, %f236, %f247;
	sub.f32 	%f249, %f495, %f198;
	fma.rn.f32 	%f250, %f249, 0f3BBB989D, 0f3F000000;
	cvt.sat.f32.f32 	%f251, %f250;
	fma.rm.f32 	%f252, %f251, %f203, %f202;
	add.f32 	%f253, %f252, 0fCB40007F;
	neg.f32 	%f254, %f253;
	fma.rn.f32 	%f255, %f249, 0f3FB8AA3B, %f254;
	fma.rn.f32 	%f256, %f249, 0f32A57060, %f255;
	mov.b32 	%r507, %f252;
	shl.b32 	%r508, %r507, 23;
	mov.b32 	%f257, %r508;
	ex2.approx.ftz.f32 	%f258, %f256;
	mul.f32 	%f259, %f258, %f257;
	add.f32 	%f260, %f248, %f259;
	sub.f32 	%f261, %f497, %f198;
	fma.rn.f32 	%f262, %f261, 0f3BBB989D, 0f3F000000;
	cvt.sat.f32.f32 	%f263, %f262;
	fma.rm.f32 	%f264, %f263, %f203, %f202;
	add.f32 	%f265, %f264, 0fCB40007F;
	neg.f32 	%f266, %f265;
	fma.rn.f32 	%f267, %f261, 0f3FB8AA3B, %f266;
	fma.rn.f32 	%f268, %f261, 0f32A57060, %f267;
	mov.b32 	%r509, %f264;
	shl.b32 	%r510, %r509, 23;
	mov.b32 	%f269, %r510;
	ex2.approx.ftz.f32 	%f270, %f268;
	mul.f32 	%f271, %f270, %f269;
	add.f32 	%f272, %f260, %f271;
	sub.f32 	%f273, %f499, %f198;
	fma.rn.f32 	%f274, %f273, 0f3BBB989D, 0f3F000000;
	cvt.sat.f32.f32 	%f275, %f274;
	fma.rm.f32 	%f276, %f275, %f203, %f202;
	add.f32 	%f277, %f276, 0fCB40007F;
	neg.f32 	%f278, %f277;
	fma.rn.f32 	%f279, %f273, 0f3FB8AA3B, %f278;
	fma.rn.f32 	%f280, %f273, 0f32A57060, %f279;
	mov.b32 	%r511, %f276;
	shl.b32 	%r512, %r511, 23;
	mov.b32 	%f281, %r512;
	ex2.approx.ftz.f32 	%f282, %f280;
	mul.f32 	%f283, %f282, %f281;
	add.f32 	%f284, %f272, %f283;
	sub.f32 	%f285, %f501, %f198;
	fma.rn.f32 	%f286, %f285, 0f3BBB989D, 0f3F000000;
	cvt.sat.f32.f32 	%f287, %f286;
	fma.rm.f32 	%f288, %f287, %f203, %f202;
	add.f32 	%f289, %f288, 0fCB40007F;
	neg.f32 	%f290, %f289;
	fma.rn.f32 	%f291, %f285, 0f3FB8AA3B, %f290;
	fma.rn.f32 	%f292, %f285, 0f32A57060, %f291;
	mov.b32 	%r513, %f288;
	shl.b32 	%r514, %r513, 23;
	mov.b32 	%f293, %r514;
	ex2.approx.ftz.f32 	%f294, %f292;
	mul.f32 	%f295, %f294, %f293;
	add.f32 	%f296, %f284, %f295;
	sub.f32 	%f297, %f503, %f198;
	fma.rn.f32 	%f298, %f297, 0f3BBB989D, 0f3F000000;
	cvt.sat.f32.f32 	%f299, %f298;
	fma.rm.f32 	%f300, %f299, %f203, %f202;
	add.f32 	%f301, %f300, 0fCB40007F;
	neg.f32 	%f302, %f301;
	fma.rn.f32 	%f303, %f297, 0f3FB8AA3B, %f302;
	fma.rn.f32 	%f304, %f297, 0f32A57060, %f303;
	mov.b32 	%r515, %f300;
	shl.b32 	%r516, %r515, 23;
	mov.b32 	%f305, %r516;
	ex2.approx.ftz.f32 	%f306, %f304;
	mul.f32 	%f307, %f306, %f305;
	add.f32 	%f308, %f296, %f307;
	sub.f32 	%f309, %f505, %f198;
	fma.rn.f32 	%f310, %f309, 0f3BBB989D, 0f3F000000;
	cvt.sat.f32.f32 	%f311, %f310;
	fma.rm.f32 	%f312, %f311, %f203, %f202;
	add.f32 	%f313, %f312, 0fCB40007F;
	neg.f32 	%f314, %f313;
	fma.rn.f32 	%f315, %f309, 0f3FB8AA3B, %f314;
	fma.rn.f32 	%f316, %f309, 0f32A57060, %f315;
	mov.b32 	%r517, %f312;
	shl.b32 	%r518, %r517, 23;
	mov.b32 	%f317, %r518;
	ex2.approx.ftz.f32 	%f318, %f316;
	mul.f32 	%f319, %f318, %f317;
	add.f32 	%f320, %f308, %f319;
	sub.f32 	%f321, %f507, %f198;
	fma.rn.f32 	%f322, %f321, 0f3BBB989D, 0f3F000000;
	cvt.sat.f32.f32 	%f323, %f322;
	fma.rm.f32 	%f324, %f323, %f203, %f202;
	add.f32 	%f325, %f324, 0fCB40007F;
	neg.f32 	%f326, %f325;
	fma.rn.f32 	%f327, %f321, 0f3FB8AA3B, %f326;
	fma.rn.f32 	%f328, %f321, 0f32A57060, %f327;
	mov.b32 	%r519, %f324;
	shl.b32 	%r520, %r519, 23;
	mov.b32 	%f329, %r520;
	ex2.approx.ftz.f32 	%f330, %f328;
	mul.f32 	%f331, %f330, %f329;
	add.f32 	%f332, %f320, %f331;
	sub.f32 	%f333, %f509, %f198;
	fma.rn.f32 	%f334, %f333, 0f3BBB989D, 0f3F000000;
	cvt.sat.f32.f32 	%f335, %f334;
	fma.rm.f32 	%f336, %f335, %f203, %f202;
	add.f32 	%f337, %f336, 0fCB40007F;
	neg.f32 	%f338, %f337;
	fma.rn.f32 	%f339, %f333, 0f3FB8AA3B, %f338;
	fma.rn.f32 	%f340, %f333, 0f32A57060, %f339;
	mov.b32 	%r521, %f336;
	shl.b32 	%r522, %r521, 23;
	mov.b32 	%f341, %r522;
	ex2.approx.ftz.f32 	%f342, %f340;
	mul.f32 	%f343, %f342, %f341;
	add.f32 	%f344, %f332, %f343;
	sub.f32 	%f345, %f511, %f198;
	fma.rn.f32 	%f346, %f345, 0f3BBB989D, 0f3F000000;
	cvt.sat.f32.f32 	%f347, %f346;
	fma.rm.f32 	%f348, %f347, %f203, %f202;
	add.f32 	%f349, %f348, 0fCB40007F;
	neg.f32 	%f350, %f349;
	fma.rn.f32 	%f351, %f345, 0f3FB8AA3B, %f350;
	fma.rn.f32 	%f352, %f345, 0f32A57060, %f351;
	mov.b32 	%r523, %f348;
	shl.b32 	%r524, %r523, 23;
	mov.b32 	%f353, %r524;
	ex2.approx.ftz.f32 	%f354, %f352;
	mul.f32 	%f355, %f354, %f353;
	add.f32 	%f356, %f344, %f355;
	sub.f32 	%f357, %f513, %f198;
	fma.rn.f32 	%f358, %f357, 0f3BBB989D, 0f3F000000;
	cvt.sat.f32.f32 	%f359, %f358;
	fma.rm.f32 	%f360, %f359, %f203, %f202;
	add.f32 	%f361, %f360, 0fCB40007F;
	neg.f32 	%f362, %f361;
	fma.rn.f32 	%f363, %f357, 0f3FB8AA3B, %f362;
	fma.rn.f32 	%f364, %f357, 0f32A57060, %f363;
	mov.b32 	%r525, %f360;
	shl.b32 	%r526, %r525, 23;
	mov.b32 	%f365, %r526;
	ex2.approx.ftz.f32 	%f366, %f364;
	mul.f32 	%f367, %f366, %f365;
	add.f32 	%f368, %f356, %f367;
	sub.f32 	%f369, %f515, %f198;
	fma.rn.f32 	%f370, %f369, 0f3BBB989D, 0f3F000000;
	cvt.sat.f32.f32 	%f371, %f370;
	fma.rm.f32 	%f372, %f371, %f203, %f202;
	add.f32 	%f373, %f372, 0fCB40007F;
	neg.f32 	%f374, %f373;
	fma.rn.f32 	%f375, %f369, 0f3FB8AA3B, %f374;
	fma.rn.f32 	%f376, %f369, 0f32A57060, %f375;
	mov.b32 	%r527, %f372;
	shl.b32 	%r528, %r527, 23;
	mov.b32 	%f377, %r528;
	ex2.approx.ftz.f32 	%f378, %f376;
	mul.f32 	%f379, %f378, %f377;
	add.f32 	%f380, %f368, %f379;
	sub.f32 	%f381, %f517, %f198;
	fma.rn.f32 	%f382, %f381, 0f3BBB989D, 0f3F000000;
	cvt.sat.f32.f32 	%f383, %f382;
	fma.rm.f32 	%f384, %f383, %f203, %f202;
	add.f32 	%f385, %f384, 0fCB40007F;
	neg.f32 	%f386, %f385;
	fma.rn.f32 	%f387, %f381, 0f3FB8AA3B, %f386;
	fma.rn.f32 	%f388, %f381, 0f32A57060, %f387;
	mov.b32 	%r529, %f384;
	shl.b32 	%r530, %r529, 23;
	mov.b32 	%f389, %r530;
	ex2.approx.ftz.f32 	%f390, %f388;
	mul.f32 	%f391, %f390, %f389;
	add.f32 	%f392, %f380, %f391;
	sub.f32 	%f393, %f519, %f198;
	fma.rn.f32 	%f394, %f393, 0f3BBB989D, 0f3F000000;
	cvt.sat.f32.f32 	%f395, %f394;
	fma.rm.f32 	%f396, %f395, %f203, %f202;
	add.f32 	%f397, %f396, 0fCB40007F;
	neg.f32 	%f398, %f397;
	fma.rn.f32 	%f399, %f393, 0f3FB8AA3B, %f398;
	fma.rn.f32 	%f400, %f393, 0f32A57060, %f399;
	mov.b32 	%r531, %f396;
	shl.b32 	%r532, %r531, 23;
	mov.b32 	%f401, %r532;
	ex2.approx.ftz.f32 	%f402, %f400;
	mul.f32 	%f403, %f402, %f401;
	add.f32 	%f404, %f392, %f403;
	sub.f32 	%f405, %f521, %f198;
	fma.rn.f32 	%f406, %f405, 0f3BBB989D, 0f3F000000;
	cvt.sat.f32.f32 	%f407, %f406;
	fma.rm.f32 	%f408, %f407, %f203, %f202;
	add.f32 	%f409, %f408, 0fCB40007F;
	neg.f32 	%f410, %f409;
	fma.rn.f32 	%f411, %f405, 0f3FB8AA3B, %f410;
	fma.rn.f32 	%f412, %f405, 0f32A57060, %f411;
	mov.b32 	%r533, %f408;
	shl.b32 	%r534, %r533, 23;
	mov.b32 	%f413, %r534;
	ex2.approx.ftz.f32 	%f414, %f412;
	mul.f32 	%f415, %f414, %f413;
	add.f32 	%f416, %f404, %f415;
	sub.f32 	%f417, %f523, %f198;
	fma.rn.f32 	%f418, %f417, 0f3BBB989D, 0f3F000000;
	cvt.sat.f32.f32 	%f419, %f418;
	fma.rm.f32 	%f420, %f419, %f203, %f202;
	add.f32 	%f421, %f420, 0fCB40007F;
	neg.f32 	%f422, %f421;
	fma.rn.f32 	%f423, %f417, 0f3FB8AA3B, %f422;
	fma.rn.f32 	%f424, %f417, 0f32A57060, %f423;
	mov.b32 	%r535, %f420;
	shl.b32 	%r536, %r535, 23;
	mov.b32 	%f425, %r536;
	ex2.approx.ftz.f32 	%f426, %f424;
	mul.f32 	%f427, %f426, %f425;
	add.f32 	%f428, %f416, %f427;
	sub.f32 	%f429, %f525, %f198;
	fma.rn.f32 	%f430, %f429, 0f3BBB989D, 0f3F000000;
	cvt.sat.f32.f32 	%f431, %f430;
	fma.rm.f32 	%f432, %f431, %f203, %f202;
	add.f32 	%f433, %f432, 0fCB40007F;
	neg.f32 	%f434, %f433;
	fma.rn.f32 	%f435, %f429, 0f3FB8AA3B, %f434;
	fma.rn.f32 	%f436, %f429, 0f32A57060, %f435;
	mov.b32 	%r537, %f432;
	shl.b32 	%r538, %r537, 23;
	mov.b32 	%f437, %r538;
	ex2.approx.ftz.f32 	%f438, %f436;
	mul.f32 	%f439, %f438, %f437;
	add.f32 	%f440, %f428, %f439;
	sub.f32 	%f441, %f527, %f198;
	fma.rn.f32 	%f442, %f441, 0f3BBB989D, 0f3F000000;
	cvt.sat.f32.f32 	%f443, %f442;
	fma.rm.f32 	%f444, %f443, %f203, %f202;
	add.f32 	%f445, %f444, 0fCB40007F;
	neg.f32 	%f446, %f445;
	fma.rn.f32 	%f447, %f441, 0f3FB8AA3B, %f446;
	fma.rn.f32 	%f448, %f441, 0f32A57060, %f447;
	mov.b32 	%r539, %f444;
	shl.b32 	%r540, %r539, 23;
	mov.b32 	%f449, %r540;
	ex2.approx.ftz.f32 	%f450, %f448;
	mul.f32 	%f451, %f450, %f449;
	add.f32 	%f452, %f440, %f451;
	sub.f32 	%f453, %f529, %f198;
	fma.rn.f32 	%f454, %f453, 0f3BBB989D, 0f3F000000;
	cvt.sat.f32.f32 	%f455, %f454;
	fma.rm.f32 	%f456, %f455, %f203, %f202;
	add.f32 	%f457, %f456, 0fCB40007F;
	neg.f32 	%f458, %f457;
	fma.rn.f32 	%f459, %f453, 0f3FB8AA3B, %f458;
	fma.rn.f32 	%f460, %f453, 0f32A57060, %f459;
	mov.b32 	%r541, %f456;
	shl.b32 	%r542, %r541, 23;
	mov.b32 	%f461, %r542;
	ex2.approx.ftz.f32 	%f462, %f460;
	mul.f32 	%f463, %f462, %f461;
	add.f32 	%f464, %f452, %f463;
	sub.f32 	%f465, %f531, %f198;
	fma.rn.f32 	%f466, %f465, 0f3BBB989D, 0f3F000000;
	cvt.sat.f32.f32 	%f467, %f466;
	fma.rm.f32 	%f468, %f467, %f203, %f202;
	add.f32 	%f469, %f468, 0fCB40007F;
	neg.f32 	%f470, %f469;
	fma.rn.f32 	%f471, %f465, 0f3FB8AA3B, %f470;
	fma.rn.f32 	%f472, %f465, 0f32A57060, %f471;
	mov.b32 	%r543, %f468;
	shl.b32 	%r544, %r543, 23;
	mov.b32 	%f473, %r544;
	ex2.approx.ftz.f32 	%f474, %f472;
	mul.f32 	%f475, %f474, %f473;
	add.f32 	%f476, %f464, %f475;
	mov.b32 	%r545, %f476;
	shfl.sync.bfly.b32	%r546|%p147, %r545, 16, 31, -1;
	mov.b32 	%f477, %r546;
	add.f32 	%f478, %f476, %f477;
	mov.b32 	%r547, %f478;
	shfl.sync.bfly.b32	%r548|%p148, %r547, 8, 31, -1;
	mov.b32 	%f479, %r548;
	add.f32 	%f480, %f478, %f479;
	mov.b32 	%r549, %f480;
	shfl.sync.bfly.b32	%r550|%p149, %r549, 4, 31, -1;
	mov.b32 	%f481, %r550;
	add.f32 	%f482, %f480, %f481;
	mov.b32 	%r551, %f482;
	shfl.sync.bfly.b32	%r552|%p150, %r551, 2, 31, -1;
	mov.b32 	%f483, %r552;
	add.f32 	%f484, %f482, %f483;
	mov.b32 	%r553, %f484;
	shfl.sync.bfly.b32	%r554|%p151, %r553, 1, 31, -1;
	mov.b32 	%f485, %r554;
	add.f32 	%f486, %f484, %f485;
	div.rn.f32 	%f95, %f211, %f486;
	div.rn.f32 	%f96, %f223, %f486;
	div.rn.f32 	%f97, %f235, %f486;
	div.rn.f32 	%f98, %f247, %f486;
	div.rn.f32 	%f99, %f259, %f486;
	div.rn.f32 	%f100, %f271, %f486;
	div.rn.f32 	%f101, %f283, %f486;
	div.rn.f32 	%f102, %f295, %f486;
	div.rn.f32 	%f103, %f307, %f486;
	div.rn.f32 	%f104, %f319, %f486;
	div.rn.f32 	%f105, %f331, %f486;
	div.rn.f32 	%f106, %f343, %f486;
	div.rn.f32 	%f107, %f355, %f486;
	div.rn.f32 	%f108, %f367, %f486;
	div.rn.f32 	%f109, %f379, %f486;
	div.rn.f32 	%f110, %f391, %f486;
	div.rn.f32 	%f111, %f403, %f486;
	div.rn.f32 	%f112, %f415, %f486;
	div.rn.f32 	%f113, %f427, %f486;
	div.rn.f32 	%f114, %f439, %f486;
	div.rn.f32 	%f115, %f451, %f486;
	div.rn.f32 	%f116, %f463, %f486;
	div.rn.f32 	%f117, %f475, %f486;
	mad.lo.s64 	%rd204, %rd221, %rd36, %rd203;
	cvta.to.global.u64 	%rd205, %rd35;
	shl.b64 	%rd206, %rd204, 2;
	add.s64 	%rd23, %rd205, %rd206;
	@%p141 bra 	$L__BB571_52;
	st.global.f32 	[%rd23], %f95;
$L__BB571_52:
	mov.u32 	%r555, %tid.x;
	add.s32 	%r556, %r555, 32;
	cvt.u64.u32 	%rd207, %r556;
	setp.le.s64 	%p152, %rd38, %rd207;
	@%p152 bra 	$L__BB571_54;
	st.global.f32 	[%rd23+128], %f96;
$L__BB571_54:
	mov.u32 	%r557, %tid.x;
	add.s32 	%r558, %r557, 64;
	cvt.u64.u32 	%rd208, %r558;
	setp.le.s64 	%p153, %rd38, %rd208;
	@%p153 bra 	$L__BB571_56;
	st.global.f32 	[%rd23+256], %f97;
$L__BB571_56:
	add.s32 	%r560, %r557, 96;
	cvt.u64.u32 	%rd209, %r560;
	setp.le.s64 	%p154, %rd38, %rd209;
	@%p154 bra 	$L__BB571_58;
	st.global.f32 	[%rd23+384], %f98;
$L__BB571_58:
	add.s32 	%r562, %r557, 128;
	cvt.u64.u32 	%rd210, %r562;
	setp.le.s64 	%p155, %rd38, %rd210;
	@%p155 bra 	$L__BB571_60;
	st.global.f32 	[%rd23+512], %f99;
$L__BB571_60:
	add.s32 	%r564, %r557, 160;
	cvt.u64.u32 	%rd211, %r564;
	setp.le.s64 	%p156, %rd38, %rd211;
	@%p156 bra 	$L__BB571_62;
	st.global.f32 	[%rd23+640], %f100;
$L__BB571_62:
	add.s32 	%r566, %r557, 192;
	cvt.u64.u32 	%rd212, %r566;
	setp.le.s64 	%p157, %rd38, %rd212;
	@%p157 bra 	$L__BB571_64;
	st.global.f32 	[%rd23+768], %f101;
$L__BB571_64:
	add.s32 	%r568, %r557, 224;
	cvt.u64.u32 	%rd213, %r568;
	setp.le.s64 	%p158, %rd38, %rd213;
	@%p158 bra 	$L__BB571_66;
	st.global.f32 	[%rd23+896], %f102;
$L__BB571_66:
	add.s32 	%r570, %r557, 256;
	cvt.u64.u32 	%rd214, %r570;
	setp.le.s64 	%p159, %rd38, %rd214;
	@%p159 bra 	$L__BB571_68;
	st.global.f32 	[%rd23+1024], %f103;
$L__BB571_68:
	setp.le.s64 	%p160, %rd38, %rd8;
	@%p160 bra 	$L__BB571_70;
	st.global.f32 	[%rd23+1152], %f104;
$L__BB571_70:
	setp.le.s64 	%p161, %rd38, %rd9;
	@%p161 bra 	$L__BB571_72;
	st.global.f32 	[%rd23+1280], %f105;
$L__BB571_72:
	setp.le.s64 	%p162, %rd38, %rd10;
	@%p162 bra 	$L__BB571_74;
	st.global.f32 	[%rd23+1408], %f106;
$L__BB571_74:
	setp.le.s64 	%p163, %rd38, %rd11;
	@%p163 bra 	$L__BB571_76;
	st.global.f32 	[%rd23+1536], %f107;
$L__BB571_76:
	setp.le.s64 	%p164, %rd38, %rd12;
	@%p164 bra 	$L__BB571_78;
	st.global.f32 	[%rd23+1664], %f108;
$L__BB571_78:
	setp.le.s64 	%p165, %rd38, %rd13;
	@%p165 bra 	$L__BB571_80;
	st.global.f32 	[%rd23+1792], %f109;
$L__BB571_80:
	setp.le.s64 	%p166, %rd38, %rd14;
	@%p166 bra 	$L__BB571_82;
	st.global.f32 	[%rd23+1920], %f110;
$L__BB571_82:
	setp.le.s64 	%p167, %rd38, %rd15;
	@%p167 bra 	$L__BB571_84;
	st.global.f32 	[%rd23+2048], %f111;
$L__BB571_84:
	add.s32 	%r572, %r557, 544;
	cvt.u64.u32 	%rd215, %r572;
	setp.le.s64 	%p168, %rd38, %rd215;
	@%p168 bra 	$L__BB571_86;
	st.global.f32 	[%rd23+2176], %f112;
$L__BB571_86:
	setp.le.s64 	%p169, %rd38, %rd16;
	@%p169 bra 	$L__BB571_88;
	st.global.f32 	[%rd23+2304], %f113;
$L__BB571_88:
	setp.le.s64 	%p170, %rd38, %rd17;
	@%p170 bra 	$L__BB571_90;
	st.global.f32 	[%rd23+2432], %f114;
$L__BB571_90:
	setp.le.s64 	%p171, %rd38, %rd18;
	@%p171 bra 	$L__BB571_92;
	st.global.f32 	[%rd23+2560], %f115;
$L__BB571_92:
	add.s32 	%r574, %r557, 672;
	cvt.u64.u32 	%rd216, %r574;
	setp.le.s64 	%p172, %rd38, %rd216;
	@%p172 bra 	$L__BB571_94;
	st.global.f32 	[%rd23+2688], %f116;
$L__BB571_94:
	add.s32 	%r576, %r557, 704;
	cvt.u64.u32 	%rd217, %r576;
	setp.le.s64 	%p173, %rd38, %rd217;
	@%p173 bra 	$L__BB571_96;
	st.global.f32 	[%rd23+2816], %f117;
$L__BB571_96:
	ld.param.u64 	%rd220, [_Z15SoftmaxWarpImplI22BroadcastScaleMaskLoadIffbLm4EiE11DirectStoreIffEfLi1ELi23ELi32ELi1ELb1EL9Algorithm0EEvT_T0_ll_param_2];
	mov.u32 	%r577, %nctaid.x;
	mov.u32 	%r578, %ntid.y;
	mul.lo.s32 	%r579, %r577, %r578;
	cvt.s64.s32 	%rd218, %r579;
	add.s64 	%rd221, %rd221, %rd218;
	setp.lt.s64 	%p174, %rd221, %rd220;
	@%p174 bra 	$L__BB571_4;
$L__BB571_97:
	ret;

}
	// .globl	_Z15SoftmaxWarpImplI22BroadcastScaleMaskLoadIffbLm4EiE11DirectStoreIffEfLi1ELi24ELi32ELi1ELb0EL9Algorithm0EEvT_T0_ll
.visible .entry _Z15SoftmaxWarpImplI22BroadcastScaleMaskLoadIffbLm4EiE11DirectStoreIffEfLi1ELi24ELi32ELi1ELb0EL9Algorithm0EEvT_T0_ll(
	.param .align 8 .b8 _Z15SoftmaxWarpImplI22BroadcastScaleMaskLoadIffbLm4EiE11DirectStoreIffEfLi1ELi24ELi32ELi1ELb0EL9Algorithm0EEvT_T0_ll_param_0[120],
	.param .align 8 .b8 _Z15SoftmaxWarpImplI22BroadcastScaleMaskLoadIffbLm4EiE11DirectStoreIffEfLi1ELi24ELi32ELi1ELb0EL9Algorithm0EEvT_T0_ll_param_1[16],
	.param .u64 _Z15SoftmaxWarpImplI22BroadcastScaleMaskLoadIffbLm4EiE11DirectStoreIffEfLi1ELi24ELi32ELi1ELb0EL9Algorithm0EEvT_T0_ll_param_2,
	.param .u64 _Z15SoftmaxWarpImplI22BroadcastScaleMaskLoadIffbLm4EiE11DirectStoreIffEfLi1ELi24ELi32ELi1ELb0EL9Algorithm0EEvT_T0_ll_param_3
)
{
	.reg .pred 	%p<42>;
	.reg .b16 	%rs<25>;
	.reg .b32 	%r<523>;
	.reg .b32 	%f<435>;
	.reg .b64 	%rd<182>;

	ld.param.v2.f32 	{%f3, %f4}, [_Z15SoftmaxWarpImplI22BroadcastScaleMaskLoadIffbLm4EiE11DirectStoreIffEfLi1ELi24ELi32ELi1ELb0EL9Algorithm0EEvT_T0_ll_param_0+112];
	ld.param.u64 	%rd25, [_Z15SoftmaxWarpImplI22BroadcastScaleMaskLoadIffbLm4EiE11DirectStoreIffEfLi1ELi24ELi32ELi1ELb0EL9Algorithm0EEvT_T0_ll_param_0+104];
	ld.param.v2.u32 	{%r15, %r16}, [_Z15SoftmaxWarpImplI22BroadcastScaleMaskLoadIffbLm4EiE11DirectStoreIffEfLi1ELi24ELi32ELi1ELb0EL9Algorithm0EEvT_T0_ll_param_0+88];
	ld.param.v2.u32 	{%r13, %r14}, [_Z15SoftmaxWarpImplI22BroadcastScaleMaskLoadIffbLm4EiE11DirectStoreIffEfLi1ELi24ELi32ELi1ELb0EL9Algorithm0EEvT_T0_ll_param_0+80];
	ld.param.v2.u32 	{%r11, %r12}, [_Z15SoftmaxWarpImplI22BroadcastScaleMaskLoadIffbLm4EiE11DirectStoreIffEfLi1ELi24ELi32ELi1ELb0EL9Algorithm0EEvT_T0_ll_param_0+64];
	ld.param.v2.u32 	{%r9, %r10}, [_Z15SoftmaxWarpImplI22BroadcastScaleMaskLoadIffbLm4EiE11DirectStoreIffEfLi1ELi24ELi32ELi1ELb0EL9Algorithm0EEvT_T0_ll_param_0+56];
	ld.param.u64 	%rd21, [_Z15SoftmaxWarpImplI22BroadcastScaleMaskLoadIffbLm4EiE11DirectStoreIffEfLi1ELi24ELi32ELi1ELb0EL9Algorithm0EEvT_T0_ll_param_0+40];
	ld.param.u64 	%rd20, [_Z15SoftmaxWarpImplI22BroadcastScaleMaskLoadIffbLm4EiE11DirectStoreIffEfLi1ELi24ELi32ELi1ELb0EL9Algorithm0EEvT_T0_ll_param_0+32];
	ld.param.u64 	%rd19, [_Z15SoftmaxWarpImplI22BroadcastScaleMaskLoadIffbLm4EiE11DirectStoreIffEfLi1ELi24ELi32ELi1ELb0EL9Algorithm0EEvT_T0_ll_param_0+24];
	ld.param.u64 	%rd18, [_Z15SoftmaxWarpImplI22BroadcastScaleMaskLoadIffbLm4EiE11DirectStoreIffEfLi1ELi24ELi32ELi1ELb0EL9Algorithm0EEvT_T0_ll_param_0+16];
	ld.param.u64 	%rd17, [_Z15SoftmaxWarpImplI22BroadcastScaleMaskLoadIffbLm4EiE11DirectStoreIffEfLi1ELi24ELi32ELi1ELb0EL9Algorithm0EEvT_T0_ll_param_0+8];
	ld.param.u64 	%rd16, [_Z15SoftmaxWarpImplI22BroadcastScaleMaskLoadIffbLm4EiE11DirectStoreIffEfLi1ELi24ELi32ELi1ELb0EL9Algorithm0EEvT_T0_ll_param_0];
	ld.param.u64 	%rd6, [_Z15SoftmaxWarpImplI22BroadcastScaleMaskLoadIffbLm4EiE11DirectStoreIffEfLi1ELi24ELi32ELi1ELb0EL9Algorithm0EEvT_T0_ll_param_1];
	ld.param.u64 	%rd7, [_Z15SoftmaxWarpImplI22BroadcastScaleMaskLoadIffbLm4EiE11DirectStoreIffEfLi1ELi24ELi32ELi1ELb0EL9Algorithm0EEvT_T0_ll_param_1+8];
	ld.param.u64 	%rd26, [_Z15SoftmaxWarpImplI22BroadcastScaleMaskLoadIffbLm4EiE11DirectStoreIffEfLi1ELi24ELi32ELi1ELb0EL9Algorithm0EEvT_T0_ll_param_2];
	ld.param.u64 	%rd27, [_Z15SoftmaxWarpImplI22BroadcastScaleMaskLoadIffbLm4EiE11DirectStoreIffEfLi1ELi24ELi32ELi1ELb0EL9Algorithm0EEvT_T0_ll_param_3];
	setp.lt.s64 	%p1, %rd27, 769;
	@%p1 bra 	$L__BB572_2;
	mov.u64 	%rd28, $str;
	cvta.global.u64 	%rd29, %rd28;
	mov.u64 	%rd30, $str$1;
	cvta.global.u64 	%rd31, %rd30;
	mov.u64 	%rd32, __unnamed_558;
	cvta.global.u64 	%rd33, %rd32;
	{ // callseq 557, 0
	.param .b64 param0;
	st.param.b64 	[param0], %rd29;
	.param .b64 param1;
	st.param.b64 	[param1], %rd31;
	.param .b32 param2;
	st.param.b32 	[param2], 219;
	.param .b64 param3;
	st.param.b64 	[param3], %rd33;
	.param .b64 param4;
	st.param.b64 	[param4], 1;
	call.uni 
	__assertfail, 
	(
	param0, 
	param1, 
	param2, 
	param3, 
	param4
	);
	} // callseq 557
$L__BB572_2:
	mov.u32 	%r17, %ctaid.x;
	mov.u32 	%r18, %ntid.y;
	mov.u32 	%r19, %tid.y;
	mad.lo.s32 	%r20, %r17, %r18, %r19;
	mov.u32 	%r21, %nctaid.x;
	mul.lo.s32 	%r8, %r21, %r18;
	cvt.s64.s32 	%rd181, %r20;
	setp.le.s64 	%p2, %rd26, %rd181;
	@%p2 bra 	$L__BB572_5;
	cvta.to.global.u64 	%rd9, %rd16;
	cvta.to.global.u64 	%rd10, %rd17;
	mov.u32 	%r22, %tid.x;
	cvt.u64.u32 	%rd11, %r22;
	cvta.to.global.u64 	%rd12, %rd6;
	cvt.s64.s32 	%rd13, %r8;
$L__BB572_4:
	setp.eq.s64 	%p3, %rd21, 1;
	setp.eq.s64 	%p4, %rd20, 1;
	setp.eq.s64 	%p5, %rd19, 1;
	setp.eq.s64 	%p6, %rd18, 1;
	mad.lo.s64 	%rd34, %rd25, %rd181, %rd11;
	cvt.u32.u64 	%r23, %rd34;
	div.s32 	%r24, %r23, %r9;
	mul.lo.s32 	%r25, %r24, %r9;
	sub.s32 	%r26, %r23, %r25;
	div.s32 	%r27, %r26, %r10;
	mul.lo.s32 	%r28, %r27, %r10;
	sub.s32 	%r29, %r26, %r28;
	div.s32 	%r30, %r29, %r11;
	mul.lo.s32 	%r31, %r30, %r11;
	sub.s32 	%r32, %r29, %r31;
	selp.b32 	%r33, 0, %r24, %p6;
	selp.b32 	%r34, 0, %r27, %p5;
	selp.b32 	%r35, 0, %r30, %p4;
	selp.b32 	%r36, 0, %r32, %p3;
	mul.lo.s32 	%r37, %r13, %r33;
	mad.lo.s32 	%r38, %r14, %r34, %r37;
	mad.lo.s32 	%r39, %r15, %r35, %r38;
	mad.lo.s32 	%r40, %r16, %r36, %r39;
	shl.b64 	%rd35, %rd34, 32;
	shr.s64 	%rd36, %rd35, 30;
	add.s64 	%rd37, %rd9, %rd36;
	ld.global.f32 	%f5, [%rd37];
	cvt.s64.s32 	%rd38, %r40;
	add.s64 	%rd39, %rd10, %rd38;
	ld.global.u8 	%rs1, [%rd39];
	setp.eq.s16 	%p7, %rs1, 0;
	mul.f32 	%f6, %f5, %f4;
	selp.f32 	%f7, %f3, %f6, %p7;
	max.f32 	%f8, %f7, 0fFF800000;
	add.s64 	%rd40, %rd34, 32;
	cvt.u32.u64 	%r41, %rd40;
	div.s32 	%r42, %r41, %r9;
	mul.lo.s32 	%r43, %r42, %r9;
	sub.s32 	%r44, %r41, %r43;
	div.s32 	%r45, %r44, %r10;
	mul.lo.s32 	%r46, %r45, %r10;
	sub.s32 	%r47, %r44, %r46;
	div.s32 	%r48, %r47, %r11;
	mul.lo.s32 	%r49, %r48, %r11;
	sub.s32 	%r50, %r47, %r49;
	selp.b32 	%r51, 0, %r42, %p6;
	selp.b32 	%r52, 0, %r45, %p5;
	selp.b32 	%r53, 0, %r48, %p4;
	selp.b32 	%r54, 0, %r50, %p3;
	mul.lo.s32 	%r55, %r13, %r51;
	mad.lo.s32 	%r56, %r14, %r52, %r55;
	mad.lo.s32 	%r57, %r15, %r53, %r56;
	mad.lo.s32 	%r58, %r16, %r54, %r57;
	shl.b64 	%rd41, %rd40, 32;
	shr.s64 	%rd42, %rd41, 30;
	add.s64 	%rd43, %rd9, %rd42;
	ld.global.f32 	%f9, [%rd43];
	cvt.s64.s32 	%rd44, %r58;
	add.s64 	%rd45, %rd10, %rd44;
	ld.global.u8 	%rs2, [%rd45];
	setp.eq.s16 	%p8, %rs2, 0;
	mul.f32 	%f10, %f9, %f4;
	selp.f32 	%f11, %f3, %f10, %p8;
	max.f32 	%f12, %f8, %f11;
	add.s64 	%rd46, %rd34, 64;
	cvt.u32.u64 	%r59, %rd46;
	div.s32 	%r60, %r59, %r9;
	mul.lo.s32 	%r61, %r60, %r9;
	sub.s32 	%r62, %r59, %r61;
	div.s32 	%r63, %r62, %r10;
	mul.lo.s32 	%r64, %r63, %r10;
	sub.s32 	%r65, %r62, %r64;
	div.s32 	%r66, %r65, %r11;
	mul.lo.s32 	%r67, %r66, %r11;
	sub.s32 	%r68, %r65, %r67;
	selp.b32 	%r69, 0, %r60, %p6;
	selp.b32 	%r70, 0, %r63, %p5;
	selp.b32 	%r71, 0, %r66, %p4;
	selp.b32 	%r72, 0, %r68, %p3;
	mul.lo.s32 	%r73, %r13, %r69;
	mad.lo.s32 	%r74, %r14, %r70, %r73;
	mad.lo.s32 	%r75, %r15, %r71, %r74;
	mad.lo.s32 	%r76, %r16, %r72, %r75;
	shl.b64 	%rd47, %rd46, 32;
	shr.s64 	%rd48, %rd47, 30;
	add.s64 	%rd49, %rd9, %rd48;
	ld.global.f32 	%f13, [%rd49];
	cvt.s64.s32 	%rd50, %r76;
	add.s64 	%rd51, %rd10, %rd50;
	ld.global.u8 	%rs3, [%rd51];
	setp.eq.s16 	%p9, %rs3, 0;
	mul.f32 	%f14, %f13, %f4;
	selp.f32 	%f15, %f3, %f14, %p9;
	max.f32 	%f16, %f12, %f15;
	add.s64 	%rd52, %rd34, 96;
	cvt.u32.u64 	%r77, %rd52;
	div.s32 	%r78, %r77, %r9;
	mul.lo.s32 	%r79, %r78, %r9;
	sub.s32 	%r80, %r77, %r79;
	div.s32 	%r81, %r80, %r10;
	mul.lo.s32 	%r82, %r81, %r10;
	sub.s32 	%r83, %r80, %r82;
	div.s32 	%r84, %r83, %r11;
	mul.lo.s32 	%r85, %r84, %r11;
	sub.s32 	%r86, %r83, %r85;
	selp.b32 	%r87, 0, %r78, %p6;
	selp.b32 	%r88, 0, %r81, %p5;
	selp.b32 	%r89, 0, %r84, %p4;
	selp.b32 	%r90, 0, %r86, %p3;
	mul.lo.s32 	%r91, %r13, %r87;
	mad.lo.s32 	%r92, %r14, %r88, %r91;
	mad.lo.s32 	%r93, %r15, %r89, %r92;
	mad.lo.s32 	%r94, %r16, %r90, %r93;
	shl.b64 	%rd53, %rd52, 32;
	shr.s64 	%rd54, %rd53, 30;
	add.s64 	%rd55, %rd9, %rd54;
	ld.global.f32 	%f17, [%rd55];
	cvt.s64.s32 	%rd56, %r94;
	add.s64 	%rd57, %rd10, %rd56;
	ld.global.u8 	%rs4, [%rd57];
	setp.eq.s16 	%p10, %rs4, 0;
	mul.f32 	%f18, %f17, %f4;
	selp.f32 	%f19, %f3, %f18, %p10;
	max.f32 	%f20, %f16, %f19;
	add.s64 	%rd58, %rd34, 128;
	cvt.u32.u64 	%r95, %rd58;
	div.s32 	%r96, %r95, %r9;
	mul.lo.s32 	%r97, %r96, %r9;
	sub.s32 	%r98, %r95, %r97;
	div.s32 	%r99, %r98, %r10;
	mul.lo.s32 	%r100, %r99, %r10;
	sub.s32 	%r101, %r98, %r100;
	div.s32 	%r102, %r101, %r11;
	mul.lo.s32 	%r103, %r102, %r11;
	sub.s32 	%r104, %r101, %r103;
	selp.b32 	%r105, 0, %r96, %p6;
	selp.b32 	%r106, 0, %r99, %p5;
	selp.b32 	%r107, 0, %r102, %p4;
	selp.b32 	%r108, 0, %r104, %p3;
	mul.lo.s32 	%r109, %r13, %r105;
	mad.lo.s32 	%r110, %r14, %r106, %r109;
	mad.lo.s32 	%r111, %r15, %r107, %r110;
	mad.lo.s32 	%r112, %r16, %r108, %r111;
	shl.b64 	%rd59, %rd58, 32;
	shr.s64 	%rd60, %rd59, 30;
	add.s64 	%rd61, %rd9, %rd60;
	ld.global.f32 	%f21, [%rd61];
	cvt.s64.s32 	%rd62, %r112;
	add.s64 	%rd63, %rd10, %rd62;
	ld.global.u8 	%rs5, [%rd63];
	setp.eq.s16 	%p11, %rs5, 0;
	mul.f32 	%f22, %f21, %f4;
	selp.f32 	%f23, %f3, %f22, %p11;
	max.f32 	%f24, %f20, %f23;
	add.s64 	%rd64, %rd34, 160;
	cvt.u32.u64 	%r113, %rd64;
	div.s32 	%r114, %r113, %r9;
	mul.lo.s32 	%r115, %r114, %r9;
	sub.s32 	%r116, %r113, %r115;
	div.s32 	%r117, %r116, %r10;
	mul.lo.s32 	%r118, %r117, %r10;
	sub.s32 	%r119, %r116, %r118;
	div.s32 	%r120, %r119, %r11;
	mul.lo.s32 	%r121, %r120, %r11;
	sub.s32 	%r122, %r119, %r121;
	selp.b32 	%r123, 0, %r114, %p6;
	selp.b32 	%r124, 0, %r117, %p5;
	selp.b32 	%r125, 0, %r120, %p4;
	selp.b32 	%r126, 0, %r122, %p3;
	mul.lo.s32 	%r127, %r13, %r123;
	mad.lo.s32 	%r128, %r14, %r124, %r127;
	mad.lo.s32 	%r129, %r15, %r125, %r128;
	mad.lo.s32 	%r130, %r16, %r126, %r129;
	shl.b64 	%rd65, %rd64, 32;
	shr.s64 	%rd66, %rd65, 30;
	add.s64 	%rd67, %rd9, %rd66;
	ld.global.f32 	%f25, [%rd67];
	cvt.s64.s32 	%rd68, %r130;
	add.s64 	%rd69, %rd10, %rd68;
	ld.global.u8 	%rs6, [%rd69];
	setp.eq.s16 	%p12, %rs6, 0;
	mul.f32 	%f26, %f25, %f4;
	selp.f32 	%f27, %f3, %f26, %p12;
	max.f32 	%f28, %f24, %f27;
	add.s64 	%rd70, %rd34, 192;
	cvt.u32.u64 	%r131, %rd70;
	div.s32 	%r132, %r131, %r9;
	mul.lo.s32 	%r133, %r132, %r9;
	sub.s32 	%r134, %r131, %r133;
	div.s32 	%r135, %r134, %r10;
	mul.lo.s32 	%r136, %r135, %r10;
	sub.s32 	%r137, %r134, %r136;
	div.s32 	%r138, %r137, %r11;
	mul.lo.s32 	%r139, %r138, %r11;
	sub.s32 	%r140, %r137, %r139;
	selp.b32 	%r141, 0, %r132, %p6;
	selp.b32 	%r142, 0, %r135, %p5;
	selp.b32 	%r143, 0, %r138, %p4;
	selp.b32 	%r144, 0, %r140, %p3;
	mul.lo.s32 	%r145, %r13, %r141;
	mad.lo.s32 	%r146, %r14, %r142, %r145;
	mad.lo.s32 	%r147, %r15, %r143, %r146;
	mad.lo.s32 	%r148, %r16, %r144, %r147;
	shl.b64 	%rd71, %rd70, 32;
	shr.s64 	%rd72, %rd71, 30;
	add.s64 	%rd73, %rd9, %rd72;
	ld.global.f32 	%f29, [%rd73];
	cvt.s64.s32 	%rd74, %r148;
	add.s64 	%rd75, %rd10, %rd74;
	ld.global.u8 	%rs7, [%rd75];
	setp.eq.s16 	%p13, %rs7, 0;
	mul.f32 	%f30, %f29, %f4;
	selp.f32 	%f31, %f3, %f30, %p13;
	max.f32 	%f32, %f28, %f31;
	add.s64 	%rd76, %rd34, 224;
	cvt.u32.u64 	%r149, %rd76;
	div.s32 	%r150, %r149, %r9;
	mul.lo.s32 	%r151, %r150, %r9;
	sub.s32 	%r152, %r149, %r151;
	div.s32 	%r153, %r152, %r10;
	mul.lo.s32 	%r154, %r153, %r10;
	sub.s32 	%r155, %r152, %r154;
	div.s32 	%r156, %r155, %r11;
	mul.lo.s32 	%r157, %r156, %r11;
	sub.s32 	%r158, %r155, %r157;
	selp.b32 	%r159, 0, %r150, %p6;
	selp.b32 	%r160, 0, %r153, %p5;
	selp.b32 	%r161, 0, %r156, %p4;
	selp.b32 	%r162, 0, %r158, %p3;
	mul.lo.s32 	%r163, %r13, %r159;
	mad.lo.s32 	%r164, %r14, %r160, %r163;
	mad.lo.s32 	%r165, %r15, %r161, %r164;
	mad.lo.s32 	%r166, %r16, %r162, %r165;
	shl.b64 	%rd77, %rd76, 32;
	shr.s64 	%rd78, %rd77, 30;
	add.s64 	%rd79, %rd9, %rd78;
	ld.global.f32 	%f33, [%rd79];
	cvt.s64.s32 	%rd80, %r166;
	add.s64 	%rd81, %rd10, %rd80;
	ld.global.u8 	%rs8, [%rd81];
	setp.eq.s16 	%p14, %rs8, 0;
	mul.f32 	%f34, %f33, %f4;
	selp.f32 	%f35, %f3, %f34, %p14;
	max.f32 	%f36, %f32, %f35;
	add.s64 	%rd82, %rd34, 256;
	cvt.u32.u64 	%r167, %rd82;
	div.s32 	%r168, %r167, %r9;
	mul.lo.s32 	%r169, %r168, %r9;
	sub.s32 	%r170, %r167, %r169;
	div.s32 	%r171, %r170, %r10;
	mul.lo.s32 	%r172, %r171, %r10;
	sub.s32 	%r173, %r170, %r172;
	div.s32 	%r174, %r173, %r11;
	mul.lo.s32 	%r175, %r174, %r11;
	sub.s32 	%r176, %r173, %r175;
	selp.b32 	%r177, 0, %r168, %p6;
	selp.b32 	%r178, 0, %r171, %p5;
	selp.b32 	%r179, 0, %r174, %p4;
	selp.b32 	%r180, 0, %r176, %p3;
	mul.lo.s32 	%r181, %r13, %r177;
	mad.lo.s32 	%r182, %r14, %r178, %r181;
	mad.lo.s32 	%r183, %r15, %r179, %r182;
	mad.lo.s32 	%r184, %r16, %r180, %r183;
	shl.b64 	%rd83, %rd82, 32;
	shr.s64 	%rd84, %rd83, 30;
	add.s64 	%rd85, %rd9, %rd84;
	ld.global.f32 	%f37, [%rd85];
	cvt.s64.s32 	%rd86, %r184;
	add.s64 	%rd87, %rd10, %rd86;
	ld.global.u8 	%rs9, [%rd87];
	setp.eq.s16 	%p15, %rs9, 0;
	mul.f32 	%f38, %f37, %f4;
	selp.f32 	%f39, %f3, %f38, %p15;
	max.f32 	%f40, %f36, %f39;
	add.s64 	%rd88, %rd34, 288;
	cvt.u32.u64 	%r185, %rd88;
	div.s32 	%r186, %r185, %r9;
	mul.lo.s32 	%r187, %r186, %r9;
	sub.s32 	%r188, %r185, %r187;
	div.s32 	%r189, %r188, %r10;
	mul.lo.s32 	%r190, %r189, %r10;
	sub.s32 	%r191, %r188, %r190;
	div.s32 	%r192, %r191, %r11;
	mul.lo.s32 	%r193, %r192, %r11;
	sub.s32 	%r194, %r191, %r193;
	selp.b32 	%r195, 0, %r186, %p6;
	selp.b32 	%r196, 0, %r189, %p5;
	selp.b32 	%r197, 0, %r192, %p4;
	selp.b32 	%r198, 0, %r194, %p3;
	mul.lo.s32 	%r199, %r13, %r195;
	mad.lo.s32 	%r200, %r14, %r196, %r199;
	mad.lo.s32 	%r201, %r15, %r197, %r200;
	mad.lo.s32 	%r202, %r16, %r198, %r201;
	shl.b64 	%rd89, %rd88, 32;
	shr.s64 	%rd90, %rd89, 30;
	add.s64 	%rd91, %rd9, %rd90;
	ld.global.f32 	%f41, [%rd91];
	cvt.s64.s32 	%rd92, %r202;
	add.s64 	%rd93, %rd10, %rd92;
	ld.global.u8 	%rs10, [%rd93];
	setp.eq.s16 	%p16, %rs10, 0;
	mul.f32 	%f42, %f41, %f4;
	selp.f32 	%f43, %f3, %f42, %p16;
	max.f32 	%f44, %f40, %f43;
	add.s64 	%rd94, %rd34, 320;
	cvt.u32.u64 	%r203, %rd94;
	div.s32 	%r204, %r203, %r9;
	mul.lo.s32 	%r205, %r204, %r9;
	sub.s32 	%r206, %r203, %r205;
	div.s32 	%r207, %r206, %r10;
	mul.lo.s32 	%r208, %r207, %r10;
	sub.s32 	%r209, %r206, %r208;
	div.s32 	%r210, %r209, %r11;
	mul.lo.s32 	%r211, %r210, %r11;
	sub.s32 	%r212, %r209, %r211;
	selp.b32 	%r213, 0, %r204, %p6;
	selp.b32 	%r214, 0, %r207, %p5;
	selp.b32 	%r215, 0, %r210, %p4;
	selp.b32 	%r216, 0, %r212, %p3;
	mul.lo.s32 	%r217, %r13, %r213;
	mad.lo.s32 	%r218, %r14, %r214, %r217;
	mad.lo.s32 	%r219, %r15, %r215, %r218;
	mad.lo.s32 	%r220, %r16, %r216, %r219;
	shl.b64 	%rd95, %rd94, 32;
	shr.s64 	%rd96, %rd95, 30;
	add.s64 	%rd97, %rd9, %rd96;
	ld.global.f32 	%f45, [%rd97];
	cvt.s64.s32 	%rd98, %r220;
	add.s64 	%rd99, %rd10, %rd98;
	ld.global.u8 	%rs11, [%rd99];
	setp.eq.s16 	%p17, %rs11, 0;
	mul.f32 	%f46, %f45, %f4;
	selp.f32 	%f47, %f3, %f46, %p17;
	max.f32 	%f48, %f44, %f47;
	add.s64 	%rd100, %rd34, 352;
	cvt.u32.u64 	%r221, %rd100;
	div.s32 	%r222, %r221, %r9;
	mul.lo.s32 	%r223, %r222, %r9;
	sub.s32 	%r224, %r221, %r223;
	div.s32 	%r225, %r224, %r10;
	mul.lo.s32 	%r226, %r225, %r10;
	sub.s32 	%r227, %r224, %r226;
	div.s32 	%r228, %r227, %r11;
	mul.lo.s32 	%r229, %r228, %r11;
	sub.s32 	%r230, %r227, %r229;
	selp.b32 	%r231, 0, %r222, %p6;
	selp.b32 	%r232, 0, %r225, %p5;
	selp.b32 	%r233, 0, %r228, %p4;
	selp.b32 	%r234, 0, %r230, %p3;
	mul.lo.s32 	%r235, %r13, %r231;
	mad.lo.s32 	%r236, %r14, %r232, %r235;
	mad.lo.s32 	%r237, %r15, %r233, %r236;
	mad.lo.s32 	%r238, %r16, %r234, %r237;
	shl.b64 	%rd101, %rd100, 32;
	shr.s64 	%rd102, %rd101, 30;
	add.s64 	%rd103, %rd9, %rd102;
	ld.global.f32 	%f49, [%rd103];
	cvt.s64.s32 	%rd104, %r238;
	add.s64 	%rd105, %rd10, %rd104;
	ld.global.u8 	%rs12, [%rd105];
	setp.eq.s16 	%p18, %rs12, 0;
	mul.f32 	%f50, %f49, %f4;
	selp.f32 	%f51, %f3, %f50, %p18;
	max.f32 	%f52, %f48, %f51;
	add.s64 	%rd106, %rd34, 384;
	cvt.u32.u64 	%r239, %rd106;
	div.s32 	%r240, %r239, %r9;
	mul.lo.s32 	%r241, %r240, %r9;
	sub.s32 	%r242, %r239, %r241;
	div.s32 	%r243, %r242, %r10;
	mul.lo.s32 	%r244, %r243, %r10;
	sub.s32 	%r245, %r242, %r244;
	div.s32 	%r246, %r245, %r11;
	mul.lo.s32 	%r247, %r246, %r11;
	sub.s32 	%r248, %r245, %r247;
	selp.b32 	%r249, 0, %r240, %p6;
	selp.b32 	%r250, 0, %r243, %p5;
	selp.b32 	%r251, 0, %r246, %p4;
	selp.b32 	%r252, 0, %r248, %p3;
	mul.lo.s32 	%r253, %r13, %r249;
	mad.lo.s32 	%r254, %r14, %r250, %r253;
	mad.lo.s32 	%r255, %r15, %r251, %r254;
	mad.lo.s32 	%r256, %r16, %r252, %r255;
	shl.b64 	%rd107, %rd106, 32;
	shr.s64 	%rd108, %rd107, 30;
	add.s64 	%rd109, %rd9, %rd108;
	ld.global.f32 	%f53, [%rd109];
	cvt.s64.s32 	%rd110, %r256;
	add.s64 	%rd111, %rd10, %rd110;
	ld.global.u8 	%rs13, [%rd111];
	setp.eq.s16 	%p19, %rs13, 0;
	mul.f32 	%f54, %f53, %f4;
	selp.f32 	%f55, %f3, %f54, %p19;
	max.f32 	%f56, %f52, %f55;
	add.s64 	%rd112, %rd34, 416;
	cvt.u32.u64 	%r257, %rd112;
	div.s32 	%r258, %r257, %r9;
	mul.lo.s32 	%r259, %r258, %r9;
	sub.s32 	%r260, %r257, %r259;
	div.s32 	%r261, %r260, %r10;
	mul.lo.s32 	%r262, %r261, %r10;
	sub.s32 	%r263, %r260, %r262;
	div.s32 	%r264, %r263, %r11;
	mul.lo.s32 	%r265, %r264, %r11;
	sub.s32 	%r266, %r263, %r265;
	selp.b32 	%r267, 0, %r258, %p6;
	selp.b32 	%r268, 0, %r261, %p5;
	selp.b32 	%r269, 0, %r264, %p4;
	selp.b32 	%r270, 0, %r266, %p3;
	mul.lo.s32 	%r271, %r13, %r267;
	mad.lo.s32 	%r272, %r14, %r268, %r271;
	mad.lo.s32 	%r273, %r15, %r269, %r272;
	mad.lo.s32 	%r274, %r16, %r270, %r273;
	shl.b64 	%rd113, %rd112, 32;
	shr.s64 	%rd114, %rd113, 30;
	add.s64 	%rd115, %rd9, %rd114;
	ld.global.f32 	%f57, [%rd115];
	cvt.s64.s32 	%rd116, %r274;
	add.s64 	%rd117, %rd10, %rd116;
	ld.global.u8 	%rs14, [%rd117];
	setp.eq.s16 	%p20, %rs14, 0;
	mul.f32 	%f58, %f57, %f4;
	selp.f32 	%f59, %f3, %f58, %p20;
	max.f32 	%f60, %f56, %f59;
	add.s64 	%rd118, %rd34, 448;
	cvt.u32.u64 	%r275, %rd118;
	div.s32 	%r276, %r275, %r9;
	mul.lo.s32 	%r277, %r276, %r9;
	sub.s32 	%r278, %r275, %r277;
	div.s32 	%r279, %r278, %r10;
	mul.lo.s32 	%r280, %r279, %r10;
	sub.s32 	%r281, %r278, %r280;
	div.s32 	%r282, %r281, %r11;
	mul.lo.s32 	%r283, %r282, %r11;
	sub.s32 	%r284, %r281, %r283;
	selp.b32 	%r285, 0, %r276, %p6;
	selp.b32 	%r286, 0, %r279, %p5;
	selp.b32 	%r287, 0, %r282, %p4;
	selp.b32 	%r288, 0, %r284, %p3;
	mul.lo.s32 	%r289, %r13, %r285;
	mad.lo.s32 	%r290, %r14, %r286, %r289;
	mad.lo.s32 	%r291, %r15, %r287, %r290;
	mad.lo.s32 	%r292, %r16, %r288, %r291;
	shl.b64 	%rd119, %rd118, 32;
	shr.s64 	%rd120, %rd119, 30;
	add.s64 	%rd121, %rd9, %rd120;
	ld.global.f32 	%f61, [%rd121];
	cvt.s64.s32 	%rd122, %r292;
	add.s64 	%rd123, %rd10, %rd122;
	ld.global.u8 	%rs15, [%rd123];
	setp.eq.s16 	%p21, %rs15, 0;
	mul.f32 	%f62, %f61, %f4;
	selp.f32 	%f63, %f3, %f62, %p21;
	max.f32 	%f64, %f60, %f63;
	add.s64 	%rd124, %rd34, 480;
	cvt.u32.u64 	%r293, %rd124;
	div.s32 	%r294, %r293, %r9;
	mul.lo.s32 	%r295, %r294, %r9;
	sub.s32 	%r296, %r293, %r295;
	div.s32 	%r297, %r296, %r10;
	mul.lo.s32 	%r298, %r297, %r10;
	sub.s32 	%r299, %r296, %r298;
	div.s32 	%r300, %r299, %r11;
	mul.lo.s32 	%r301, %r300, %r11;
	sub.s32 	%r302, %r299, %r301;
	selp.b32 	%r303, 0, %r294, %p6;
	selp.b32 	%r304, 0, %r297, %p5;
	selp.b32 	%r305, 0, %r300, %p4;
	selp.b32 	%r306, 0, %r302, %p3;
	mul.lo.s32 	%r307, %r13, %r303;
	mad.lo.s32 	%r308, %r14, %r304, %r307;
	mad.lo.s32 	%r309, %r15, %r305, %r308;
	mad.lo.s32 	%r310, %r16, %r306, %r309;
	shl.b64 	%rd125, %rd124, 32;
	shr.s64 	%rd126, %rd125, 30;
	add.s64 	%rd127, %rd9, %rd126;
	ld.global.f32 	%f65, [%rd127];
	cvt.s64.s32 	%rd128, %r310;
	add.s64 	%rd129, %rd10, %rd128;
	ld.global.u8 	%rs16, [%rd129];
	setp.eq.s16 	%p22, %rs16, 0;
	mul.f32 	%f66, %f65, %f4;
	selp.f32 	%f67, %f3, %f66, %p22;
	max.f32 	%f68, %f64, %f67;
	add.s64 	%rd130, %rd34, 512;
	cvt.u32.u64 	%r311, %rd130;
	div.s32 	%r312, %r311, %r9;
	mul.lo.s32 	%r313, %r312, %r9;
	sub.s32 	%r314, %r311, %r313;
	div.s32 	%r315, %r314, %r10;
	mul.lo.s32 	%r316, %r315, %r10;
	sub.s32 	%r317, %r314, %r316;
	div.s32 	%r318, %r317, %r11;
	mul.lo.s32 	%r319, %r318, %r11;
	sub.s32 	%r320, %r317, %r319;
	selp.b32 	%r321, 0, %r312, %p6;
	selp.b32 	%r322, 0, %r315, %p5;
	selp.b32 	%r323, 0, %r318, %p4;
	selp.b32 	%r324, 0, %r320, %p3;
	mul.lo.s32 	%r325, %r13, %r321;
	mad.lo.s32 	%r326, %r14, %r322, %r325;
	mad.lo.s32 	%r327, %r15, %r323, %r326;
	mad.lo.s32 	%r328, %r16, %r324, %r327;
	shl.b64 	%rd131, %rd130, 32;
	shr.s64 	%rd132, %rd131, 30;
	add.s64 	%rd133, %rd9, %rd132;
	ld.global.f32 	%f69, [%rd133];
	cvt.s64.s32 	%rd134, %r328;
	add.s64 	%rd135, %rd10, %rd134;
	ld.global.u8 	%rs17, [%rd135];
	setp.eq.s16 	%p23, %rs17, 0;
	mul.f32 	%f70, %f69, %f4;
	selp.f32 	%f71, %f3, %f70, %p23;
	max.f32 	%f72, %f68, %f71;
	add.s64 	%rd136, %rd34, 544;
	cvt.u32.u64 	%r329, %rd136;
	div.s32 	%r330, %r329, %r9;
	mul.lo.s32 	%r331, %r330, %r9;
	sub.s32 	%r332, %r329, %r331;
	div.s32 	%r333, %r332, %r10;
	mul.lo.s32 	%r334, %r333, %r10;
	sub.s32 	%r335, %r332, %r334;
	div.s32 	%r336, %r335, %r11;
	mul.lo.s32 	%r337, %r336, %r11;
	sub.s32 	%r338, %r335, %r337;
	selp.b32 	%r339, 0, %r330, %p6;
	selp.b32 	%r340, 0, %r333, %p5;
	selp.b32 	%r341, 0, %r336, %p4;
	selp.b32 	%r342, 0, %r338, %p3;
	mul.lo.s32 	%r343, %r13, %r339;
	mad.lo.s32 	%r344, %r14, %r340, %r343;
	mad.lo.s32 	%r345, %r15, %r341, %r344;
	mad.lo.s32 	%r346, %r16, %r342, %r345;
	shl.b64 	%rd137, %rd136, 32;
	shr.s64 	%rd138, %rd137, 30;
	add.s64 	%rd139, %rd9, %rd138;
	ld.global.f32 	%f73, [%rd139];
	cvt.s64.s32 	%rd140, %r346;
	add.s64 	%rd141, %rd10, %rd140;
	ld.global.u8 	%rs18, [%rd141];
	setp.eq.s16 	%p24, %rs18, 0;
	mul.f32 	%f74, %f73, %f4;
	selp.f32 	%f75, %f3, %f74, %p24;
	max.f32 	%f76, %f72, %f75;
	add.s64 	%rd142, %rd34, 576;
	cvt.u32.u64 	%r347, %rd142;
	div.s32 	%r348, %r347, %r9;
	mul.lo.s32 	%r349, %r348, %r9;
	sub.s32 	%r350, %r347, %r349;
	div.s32 	%r351, %r350, %r10;
	mul.lo.s32 	%r352, %r351, %r10;
	sub.s32 	%r353, %r350, %r352;
	div.s32 	%r354, %r353, %r11;
	mul.lo.s32 	%r355, %r354, %r11;
	sub.s32 	%r356, %r353, %r355;
	selp.b32 	%r357, 0, %r348, %p6;
	selp.b32 	%r358, 0, %r351, %p5;
	selp.b32 	%r359, 0, %r354, %p4;
	selp.b32 	%r360, 0, %r356, %p3;
	mul.lo.s32 	%r361, %r13, %r357;
	mad.lo.s32 	%r362, %r14, %r358, %r361;
	mad.lo.s32 	%r363, %r15, %r359, %r362;
	mad.lo.s32 	%r364, %r16, %r360, %r363;
	shl.b64 	%rd143, %rd142, 32;
	shr.s64 	%rd144, %rd143, 30;
	add.s64 	%rd145, %rd9, %rd144;
	ld.global.f32 	%f77, [%rd145];
	cvt.s64.s32 	%rd146, %r364;
	add.s64 	%rd147, %rd10, %rd146;
	ld.global.u8 	%rs19, [%rd147];
	setp.eq.s16 	%p25, %rs19, 0;
	mul.f32 	%f78, %f77, %f4;
	selp.f32 	%f79, %f3, %f78, %p25;
	max.f32 	%f80, %f76, %f79;
	add.s64 	%rd148, %rd34, 608;
	cvt.u32.u64 	%r365, %rd148;
	div.s32 	%r366, %r365, %r9;
	mul.lo.s32 	%r367, %r366, %r9;
	sub.s32 	%r368, %r365, %r367;
	div.s32 	%r369, %r368, %r10;
	mul.lo.s32 	%r370, %r369, %r10;
	sub.s32 	%r371, %r368, %r370;
	div.s32 	%r372, %r371, %r11;
	mul.lo.s32 	%r373, %r372, %r11;
	sub.s32 	%r374, %r371, %r373;
	selp.b32 	%r375, 0, %r366, %p6;
	selp.b32 	%r376, 0, %r369, %p5;
	selp.b32 	%r377, 0, %r372, %p4;
	selp.b32 	%r378, 0, %r374, %p3;
	mul.lo.s32 	%r379, %r13, %r375;
	mad.lo.s32 	%r380, %r14, %r376, %r379;
	mad.lo.s32 	%r381, %r15, %r377, %r380;
	mad.lo.s32 	%r382, %r16, %r378, %r381;
	shl.b64 	%rd149, %rd148, 32;
	shr.s64 	%rd150, %rd149, 30;
	add.s64 	%rd151, %rd9, %rd150;
	ld.global.f32 	%f81, [%rd151];
	cvt.s64.s32 	%rd152, %r382;
	add.s64 	%rd153, %rd10, %rd152;
	ld.global.u8 	%rs20, [%rd153];
	setp.eq.s16 	%p26, %rs20, 0;
	mul.f32 	%f82, %f81, %f4;
	selp.f32 	%f83, %f3, %f82, %p26;
	max.f32 	%f84, %f80, %f83;
	add.s64 	%rd154, %rd34, 640;
	cvt.u32.u64 	%r383, %rd154;
	div.s32 	%r384, %r383, %r9;
	mul.lo.s32 	%r385, %r384, %r9;
	sub.s32 	%r386, %r383, %r385;
	div.s32 	%r387, %r386, %r10;
	mul.lo.s32 	%r388, %r387, %r10;
	sub.s32 	%r389, %r386, %r388;
	div.s32 	%r390, %r389, %r11;
	mul.lo.s32 	%r391, %r390, %r11;
	sub.s32 	%r392, %r389, %r391;
	selp.b32 	%r393, 0, %r384, %p6;
	selp.b32 	%r394, 0, %r387, %p5;
	selp.b32 	%r395, 0, %r390, %p4;
	selp.b32 	%r396, 0, %r392, %p3;
	mul.lo.s32 	%r397, %r13, %r393;
	mad.lo.s32 	%r398, %r14, %r394, %r397;
	mad.lo.s32 	%r399, %r15, %r395, %r398;
	mad.lo.s32 	%r400, %r16, %r396, %r399;
	shl.b64 	%rd155, %rd154, 32;
	shr.s64 	%rd156, %rd155, 30;
	add.s64 	%rd157, %rd9, %rd156;
	ld.global.f32 	%f85, [%rd157];
	cvt.s64.s32 	%rd158, %r400;
	add.s64 	%rd159, %rd10, %rd158;
	ld.global.u8 	%rs21, [%rd159];
	setp.eq.s16 	%p27, %rs21, 0;
	mul.f32 	%f86, %f85, %f4;
	selp.f32 	%f87, %f3, %f86, %p27;
	max.f32 	%f88, %f84, %f87;
	add.s64 	%rd160, %rd34, 672;
	cvt.u32.u64 	%r401, %rd160;
	div.s32 	%r402, %r401, %r9;
	mul.lo.s32 	%r403, %r402, %r9;
	sub.s32 	%r404, %r401, %r403;
	div.s32 	%r405, %r404, %r10;
	mul.lo.s32 	%r406, %r405, %r10;
	sub.s32 	%r407, %r404, %r406;
	div.s32 	%r408, %r407, %r11;
	mul.lo.s32 	%r409, %r408, %r11;
	sub.s32 	%r410, %r407, %r409;
	selp.b32 	%r411, 0, %r402, %p6;
	selp.b32 	%r412, 0, %r405, %p5;
	selp.b32 	%r413, 0, %r408, %p4;
	selp.b32 	%r414, 0, %r410, %p3;
	mul.lo.s32 	%r415, %r13, %r411;
	mad.lo.s32 	%r416, %r14, %r412, %r415;
	mad.lo.s32 	%r417, %r15, %r413, %r416;
	mad.lo.s32 	%r418, %r16, %r414, %r417;
	shl.b64 	%rd161, %rd160, 32;
	shr.s64 	%rd162, %rd161, 30;
	add.s64 	%rd163, %rd9, %rd162;
	ld.global.f32 	%f89, [%rd163];
	cvt.s64.s32 	%rd164, %r418;
	add.s64 	%rd165, %rd10, %rd164;
	ld.global.u8 	%rs22, [%rd165];
	setp.eq.s16 	%p28, %rs22, 0;
	mul.f32 	%f90, %f89, %f4;
	selp.f32 	%f91, %f3, %f90, %p28;
	max.f32 	%f92, %f88, %f91;
	add.s64 	%rd166, %rd34, 704;
	cvt.u32.u64 	%r419, %rd166;
	div.s32 	%r420, %r419, %r9;
	mul.lo.s32 	%r421, %r420, %r9;
	sub.s32 	%r422, %r419, %r421;
	div.s32 	%r423, %r422, %r10;
	mul.lo.s32 	%r424, %r423, %r10;
	sub.s32 	%r425, %r422, %r424;
	div.s32 	%r426, %r425, %r11;
	mul.lo.s32 	%r427, %r426, %r11;
	sub.s32 	%r428, %r425, %r427;
	selp.b32 	%r429, 0, %r420, %p6;
	selp.b32 	%r430, 0, %r423, %p5;
	selp.b32 	%r431, 0, %r426, %p4;
	selp.b32 	%r432, 0, %r428, %p3;
	mul.lo.s32 	%r433, %r13, %r429;
	mad.lo.s32 	%r434, %r14, %r430, %r433;
	mad.lo.s32 	%r435, %r15, %r431, %r434;
	mad.lo.s32 	%r436, %r16, %r432, %r435;
	shl.b64 	%rd167, %rd166, 32;
	shr.s64 	%rd168, %rd167, 30;
	add.s64 	%rd169, %rd9, %rd168;
	ld.global.f32 	%f93, [%rd169];
	cvt.s64.s32 	%rd170, %r436;
	add.s64 	%rd171, %rd10, %rd170;
	ld.global.u8 	%rs23, [%rd171];
	setp.eq.s16 	%p29, %rs23, 0;
	mul.f32 	%f94, %f93, %f4;
	selp.f32 	%f95, %f3, %f94, %p29;
	max.f32 	%f96, %f92, %f95;
	add.s64 	%rd172, %rd34, 736;
	cvt.u32.u64 	%r437, %rd172;
	div.s32 	%r438, %r437, %r9;
	mul.lo.s32 	%r439, %r438, %r9;
	sub.s32 	%r440, %r437, %r439;
	div.s32 	%r441, %r440, %r10;
	mul.lo.s32 	%r442, %r441, %r10;
	sub.s32 	%r443, %r440, %r442;
	div.s32 	%r444, %r443, %r11;
	mul.lo.s32 	%r445, %r444, %r11;
	sub.s32 	%r446, %r443, %r445;
	selp.b32 	%r447, 0, %r438, %p6;
	selp.b32 	%r448, 0, %r441, %p5;
	selp.b32 	%r449, 0, %r444, %p4;
	selp.b32 	%r450, 0, %r446, %p3;
	mul.lo.s32 	%r451, %r13, %r447;
	mad.lo.s32 	%r452, %r14, %r448, %r451;
	mad.lo.s32 	%r453, %r15, %r449, %r452;
	mad.lo.s32 	%r454, %r16, %r450, %r453;
	shl.b64 	%rd173, %rd172, 32;
	shr.s64 	%rd174, %rd173, 30;
	add.s64 	%rd175, %rd9, %rd174;
	ld.global.f32 	%f97, [%rd175];
	cvt.s64.s32 	%rd176, %r454;
	add.s64 	%rd177, %rd10, %rd176;
	ld.global.u8 	%rs24, [%rd177];
	setp.eq.s16 	%p30, %rs24, 0;
	mul.f32 	%f98, %f97, %f4;
	selp.f32 	%f99, %f3, %f98, %p30;
	max.f32 	%f100, %f96, %f99;
	mov.b32 	%r455, %f100;
	shfl.sync.bfly.b32	%r456|%p31, %r455, 16, 31, -1;
	mov.b32 	%f101, %r456;
	max.f32 	%f102, %f100, %f101;
	mov.b32 	%r457, %f102;
	shfl.sync.bfly.b32	%r458|%p32, %r457, 8, 31, -1;
	mov.b32 	%f103, %r458;
	max.f32 	%f104, %f102, %f103;
	mov.b32 	%r459, %f104;
	shfl.sync.bfly.b32	%r460|%p33, %r459, 4, 31, -1;
	mov.b32 	%f105, %r460;
	max.f32 	%f106, %f104, %f105;
	mov.b32 	%r461, %f106;
	shfl.sync.bfly.b32	%r462|%p34, %r461, 2, 31, -1;
	mov.b32 	%f107, %r462;
	max.f32 	%f108, %f106, %f107;
	mov.b32 	%r463, %f108;
	shfl.sync.bfly.b32	%r464|%p35, %r463, 1, 31, -1;
	mov.b32 	%f109, %r464;
	max.f32 	%f110, %f108, %f109;
	sub.f32 	%f111, %f7, %f110;
	fma.rn.f32 	%f112, %f111, 0f3BBB989D, 0f3F000000;
	cvt.sat.f32.f32 	%f113, %f112;
	mov.f32 	%f114, 0f4B400001;
	mov.f32 	%f115, 0f437C0000;
	fma.rm.f32 	%f116, %f113, %f115, %f114;
	add.f32 	%f117, %f116, 0fCB40007F;
	neg.f32 	%f118, %f117;
	fma.rn.f32 	%f119, %f111, 0f3FB8AA3B, %f118;
	fma.rn.f32 	%f120, %f111, 0f32A57060, %f119;
	mov.b32 	%r465, %f116;
	shl.b32 	%r466, %r465, 23;
	mov.b32 	%f121, %r466;
	ex2.approx.ftz.f32 	%f122, %f120;
	mul.f32 	%f123, %f122, %f121;
	add.f32 	%f124, %f123, 0f00000000;
	sub.f32 	%f125, %f11, %f110;
	fma.rn.f32 	%f126, %f125, 0f3BBB989D, 0f3F000000;
	cvt.sat.f32.f32 	%f127, %f126;
	fma.rm.f32 	%f128, %f127, %f115, %f114;
	add.f32 	%f129, %f128, 0fCB40007F;
	neg.f32 	%f130, %f129;
	fma.rn.f32 	%f131, %f125, 0f3FB8AA3B, %f130;
	fma.rn.f32 	%f132, %f125, 0f32A57060, %f131;
	mov.b32 	%r467, %f128;
	shl.b32 	%r468, %r467, 23;
	mov.b32 	%f133, %r468;
	ex2.approx.ftz.f32 	%f134, %f132;
	mul.f32 	%f135, %f134, %f133;
	add.f32 	%f136, %f124, %f135;
	sub.f32 	%f137, %f15, %f110;
	fma.rn.f32 	%f138, %f137, 0f3BBB989D, 0f3F000000;
	cvt.sat.f32.f32 	%f139, %f138;
	fma.rm.f32 	%f140, %f139, %f115, %f114;
	add.f32 	%f141, %f140, 0fCB40007F;
	neg.f32 	%f142, %f141;
	fma.rn.f32 	%f143, %f137, 0f3FB8AA3B, %f142;
	fma.rn.f32 	%f144, %f137, 0f32A57060, %f143;
	mov.b32 	%r469, %f140;
	shl.b32 	%r470, %r469, 23;
	mov.b32 	%f145, %r470;
	ex2.approx.ftz.f32 	%f146, %f144;
	mul.f32 	%f147, %f146, %f145;
	add.f32 	%f148, %f136, %f147;
	sub.f32 	%f149, %f19, %f110;
	fma.rn.f32 	%f150, %f149, 0f3BBB989D, 0f3F000000;
	cvt.sat.f32.f32 	%f151, %f150;
	fma.rm.f32 	%f152, %f151, %f115, %f114;
	add.f32 	%f153, %f152, 0fCB40007F;
	neg.f32 	%f154, %f153;
	fma.rn.f32 	%f155, %f149, 0f3FB8AA3B, %f154;
	fma.rn.f32 	%f156, %f149, 0f32A57060, %f155;
	mov.b32 	%r471, %f152;
	shl.b32 	%r472, %r471, 23;
	mov.b32 	%f157, %r472;
	ex2.approx.ftz.f32 	%f158, %f156;
	mul.f32 	%f159, %f158, %f157;
	add.f32 	%f160, %f148, %f159;
	sub.f32 	%f161, %f23, %f110;
	fma.rn.f32 	%f162, %f161, 0f3BBB989D, 0f3F000000;
	cvt.sat.f32.f32 	%f163, %f162;
	fma.rm.f32 	%f164, %f163, %f115, %f114;
	add.f32 	%f165, %f164, 0fCB40007F;
	neg.f32 	%f166, %f165;
	fma.rn.f32 	%f167, %f161, 0f3FB8AA3B, %f166;
	fma.rn.f32 	%f168, %f161, 0f32A57060, %f167;
	mov.b32 	%r473, %f164;
	shl.b32 	%r474, %r473, 23;
	mov.b32 	%f169, %r474;
	ex2.approx.ftz.f32 	%f170, %f168;
	mul.f32 	%f171, %f170, %f169;
	add.f32 	%f172, %f160, %f171;
	sub.f32 	%f173, %f27, %f110;
	fma.rn.f32 	%f174, %f173, 0f3BBB989D, 0f3F000000;
	cvt.sat.f32.f32 	%f175, %f174;
	fma.rm.f32 	%f176, %f175, %f115, %f114;
	add.f32 	%f177, %f176, 0fCB40007F;
	neg.f32 	%f178, %f177;
	fma.rn.f32 	%f179, %f173, 0f3FB8AA3B, %f178;
	fma.rn.f32 	%f180, %f173, 0f32A57060, %f179;
	mov.b32 	%r475, %f176;
	shl.b32 	%r476, %r475, 23;
	mov.b32 	%f181, %r476;
	ex2.approx.ftz.f32 	%f182, %f180;
	mul.f32 	%f183, %f182, %f181;
	add.f32 	%f184, %f172, %f183;
	sub.f32 	%f185, %f31, %f110;
	fma.rn.f32 	%f186, %f185, 0f3BBB989D, 0f3F000000;
	cvt.sat.f32.f32 	%f187, %f186;
	fma.rm.f32 	%f188, %f187, %f115, %f114;
	add.f32 	%f189, %f188, 0fCB40007F;
	neg.f32 	%f190, %f189;
	fma.rn.f32 	%f191, %f185, 0f3FB8AA3B, %f190;
	fma.rn.f32 	%f192, %f185, 0f32A57060, %f191;
	mov.b32 	%r477, %f188;
	shl.b32 	%r478, %r477, 23;
	mov.b32 	%f193, %r478;
	ex2.approx.ftz.f32 	%f194, %f192;
	mul.f32 	%f195, %f194, %f193;
	add.f32 	%f196, %f184, %f195;
	sub.f32 	%f197, %f35, %f110;
	fma.rn.f32 	%f198, %f197, 0f3BBB989D, 0f3F000000;
	cvt.sat.f32.f32 	%f199, %f198;
	fma.rm.f32 	%f200, %f199, %f115, %f114;
	add.f32 	%f201, %f200, 0fCB40007F;
	neg.f32 	%f202, %f201;
	fma.rn.f32 	%f203, %f197, 0f3FB8AA3B, %f202;
	fma.rn.f32 	%f204, %f197, 0f32A57060, %f203;
	mov.b32 	%r479, %f200;
	shl.b32 	%r480, %r479, 23;
	mov.b32 	%f205, %r480;
	ex2.approx.ftz.f32 	%f206, %f204;
	mul.f32 	%f207, %f206, %f205;
	add.f32 	%f208, %f196, %f207;
	sub.f32 	%f209, %f39, %f110;
	fma.rn.f32 	%f210, %f209, 0f3BBB989D, 0f3F000000;
	cvt.sat.f32.f32 	%f211, %f210;
	fma.rm.f32 	%f212, %f211, %f115, %f114;
	add.f32 	%f213, %f212, 0fCB40007F;
	neg.f32 	%f214, %f213;
	fma.rn.f32 	%f215, %f209, 0f3FB8AA3B, %f214;
	fma.rn.f32 	%f216, %f209, 0f32A57060, %f215;
	mov.b32 	%r481, %f212;
	shl.b32 	%r482, %r481, 23;
	mov.b32 	%f217, %r482;
	ex2.approx.ftz.f32 	%f218, %f216;
	mul.f32 	%f219, %f218, %f217;
	add.f32 	%f220, %f208, %f219;
	sub.f32 	%f221, %f43, %f110;
	fma.rn.f32 	%f222, %f221, 0f3BBB989D, 0f3F000000;
	cvt.sat.f32.f32 	%f223, %f222;
	fma.rm.f32 	%f224, %f223, %f115, %f114;
	add.f32 	%f225, %f224, 0fCB40007F;
	neg.f32 	%f226, %f225;
	fma.rn.f32 	%f227, %f221, 0f3FB8AA3B, %f226;
	fma.rn.f32 	%f228, %f221, 0f32A57060, %f227;
	mov.b32 	%r483, %f224;
	shl.b32 	%r484, %r483, 23;
	mov.b32 	%f229, %r484;
	ex2.approx.ftz.f32 	%f230, %f228;
	mul.f32 	%f231, %f230, %f229;
	add.f32 	%f232, %f220, %f231;
	sub.f32 	%f233, %f47, %f110;
	fma.rn.f32 	%f234, %f233, 0f3BBB989D, 0f3F000000;
	cvt.sat.f32.f32 	%f235, %f234;
	fma.rm.f32 	%f236, %f235, %f115, %f114;
	add.f32 	%f237, %f236, 0fCB40007F;
	neg.f32 	%f238, %f237;
	fma.rn.f32 	%f239, %f233, 0f3FB8AA3B, %f238;
	fma.rn.f32 	%f240, %f233, 0f32A57060, %f239;
	mov.b32 	%r485, %f236;
	shl.b32 	%r486, %r485, 23;
	mov.b32 	%f241, %r486;
	ex2.approx.ftz.f32 	%f242, %f240;
	mul.f32 	%f243, %f242, %f241;
	add.f32 	%f244, %f232, %f243;
	sub.f32 	%f245, %f51, %f110;
	fma.rn.f32 	%f246, %f245, 0f3BBB989D, 0f3F000000;
	cvt.sat.f32.f32 	%f247, %f246;
	fma.rm.f32 	%f248, %f247, %f115, %f114;
	add.f32 	%f249, %f248, 0fCB40007F;
	neg.f32 	%f250, %f249;
	fma.rn.f32 	%f251, %f245, 0f3FB8AA3B, %f250;
	fma.rn.f32 	%f252, %f245, 0f32A57060, %f251;
	mov.b32 	%r487, %f248;
	shl.b32 	%r488, %r487, 23;
	mov.b32 	%f253, %r488;
	ex2.approx.ftz.f32 	%f254, %f252;
	mul.f32 	%f255, %f254, %f253;
	add.f32 	%f256, %f244, %f255;
	sub.f32 	%f257, %f55, %f110;
	fma.rn.f32 	%f258, %f257, 0f3BBB989D, 0f3F000000;
	cvt.sat.f32.f32 	%f259, %f258;
	fma.rm.f32 	%f260, %f259, %f115, %f114;
	add.f32 	%f261, %f260, 0fCB40007F;
	neg.f32 	%f262, %f261;
	fma.rn.f32 	%f263, %f257, 0f3FB8AA3B, %f262;
	fma.rn.f32 	%f264, %f257, 0f32A57060, %f263;
	mov.b32 	%r489, %f260;
	shl.b32 	%r490, %r489, 23;
	mov.b32 	%f265, %r490;
	ex2.approx.ftz.f32 	%f266, %f264;
	mul.f32 	%f267, %f266, %f265;
	add.f32 	%f268, %f256, %f267;
	sub.f32 	%f269, %f59, %f110;
	fma.rn.f32 	%f270, %f269, 0f3BBB989D, 0f3F000000;
	cvt.sat.f32.f32 	%f271, %f270;
	fma.rm.f32 	%f272, %f271, %f115, %f114;
	add.f32 	%f273, %f272, 0fCB40007F;
	neg.f32 	%f274, %f273;
	fma.rn.f32 	%f275, %f269, 0f3FB8AA3B, %f274;
	fma.rn.f32 	%f276, %f269, 0f32A57060, %f275;
	mov.b32 	%r491, %f272;
	shl.b32 	%r492, %r491, 23;
	mov.b32 	%f277, %r492;
	ex2.approx.ftz.f32 	%f278, %f276;
	mul.f32 	%f279, %f278, %f277;
	add.f32 	%f280, %f268, %f279;
	sub.f32 	%f281, %f63, %f110;
	fma.rn.f32 	%f282, %f281, 0f3BBB989D, 0f3F000000;
	cvt.sat.f32.f32 	%f283, %f282;
	fma.rm.f32 	%f284, %f283, %f115, %f114;
	add.f32 	%f285, %f284, 0fCB40007F;
	neg.f32 	%f286, %f285;
	fma.rn.f32 	%f287, %f281, 0f3FB8AA3B, %f286;
	fma.rn.f32 	%f288, %f281, 0f32A57060, %f287;
	mov.b32 	%r493, %f284;
	shl.b32 	%r494, %r493, 23;
	mov.b32 	%f289, %r494;
	ex2.approx.ftz.f32 	%f290, %f288;
	mul.f32 	%f291, %f290, %f289;
	add.f32 	%f292, %f280, %f291;
	sub.f32 	%f293, %f67, %f110;
	fma.rn.f32 	%f294, %f293, 0f3BBB989D, 0f3F000000;
	cvt.sat.f32.f32 	%f295, %f294;
	fma.rm.f32 	%f296, %f295, %f115, %f114;
	add.f32 	%f297, %f296, 0fCB40007F;
	neg.f32 	%f298, %f297;
	fma.rn.f32 	%f299, %f293, 0f3FB8AA3B, %f298;
	fma.rn.f32 	%f300, %f293, 0f32A57060, %f299;
	mov.b32 	%r495, %f296;
	shl.b32 	%r496, %r495, 23;
	mov.b32 	%f301, %r496;
	ex2.approx.ftz.f32 	%f302, %f300;
	mul.f32 	%f303, %f302, %f301;
	add.f32 	%f304, %f292, %f303;
	sub.f32 	%f305, %f71, %f110;
	fma.rn.f32 	%f306, %f305, 0f3BBB989D, 0f3F000000;
	cvt.sat.f32.f32 	%f307, %f306;
	fma.rm.f32 	%f308, %f307, %f115, %f114;
	add.f32 	%f309, %f308, 0fCB40007F;
	neg.f32 	%f310, %f309;
	fma.rn.f32 	%f311, %f305, 0f3FB8AA3B, %f310;
	fma.rn.f32 	%f312, %f305, 0f32A57060, %f311;
	mov.b32 	%r497, %f308;
	shl.b32 	%r498, %r497, 23;
	mov.b32 	%f313, %r498;
	ex2.approx.ftz.f32 	%f314, %f312;
	mul.f32 	%f315, %f314, %f313;
	add.f32 	%f316, %f304, %f315;
	sub.f32 	%f317, %f75, %f110;
	fma.rn.f32 	%f318, %f317, 0f3BBB989D, 0f3F000000;
	cvt.sat.f32.f32 	%f319, %f318;
	fma.rm.f32 	%f320, %f319, %f115, %f114;
	add.f32 	%f321, %f320, 0fCB40007F;
	neg.f32 	%f322, %f321;
	fma.rn.f32 	%f323, %f317, 0f3FB8AA3B, %f322;
	fma.rn.f32 	%f324, %f317, 0f32A57060, %f323;
	mov.b32 	%r499, %f320;
	shl.b32 	%r500, %r499, 23;
	mov.b32 	%f325, %r500;
	ex2.approx.ftz.f32 	%f326, %f324;
	mul.f32 	%f327, %f326, %f325;
	add.f32 	%f328, %f316, %f327;
	sub.f32 	%f329, %f79, %f110;
	fma.rn.f32 	%f330, %f329, 0f3BBB989D, 0f3F000000;
	cvt.sat.f32.f32 	%f331, %f330;
	fma.rm.f32 	%f332, %f331, %f115, %f114;
	add.f32 	%f333, %f332, 0fCB40007F;
	neg.f32 	%f334, %f333;
	fma.rn.f32 	%f335, %f329, 0f3FB8AA3B, %f334;
	fma.rn.f32 	%f336, %f329, 0f32A57060, %f335;
	mov.b32 	%r501, %f332;
	shl.b32 	%r502, %r501, 23;
	mov.b32 	%f337, %r502;
	ex2.approx.ftz.f32 	%f338, %f336;
	mul.f32 	%f339, %f338, %f337;
	add.f32 	%f340, %f328, %f339;
	sub.f32 	%f341, %f83, %f110;
	fma.rn.f32 	%f342, %f341, 0f3BBB989D, 0f3F000000;
	cvt.sat.f32.f32 	%f343, %f342;
	fma.rm.f32 	%f344, %f343, %f115, %f114;
	add.f32 	%f345, %f344, 0fCB40007F;
	neg.f32 	%f346, %f345;
	fma.rn.f32 	%f347, %f341, 0f3FB8AA3B, %f346;
	fma.rn.f32 	%f348, %f341, 0f32A57060, %f347;
	mov.b32 	%r503, %f344;
	shl.b32 	%r504, %r503, 23;
	mov.b32 	%f349, %r504;
	ex2.approx.ftz.f32 	%f350, %f348;
	mul.f32 	%f351, %f350, %f349;
	add.f32 	%f352, %f340, %f351;
	sub.f32 	%f353, %f87, %f110;
	fma.rn.f32 	%f354, %f353, 0f3BBB989D, 0f3F000000;
	cvt.sat.f32.f32 	%f355, %f354;
	fma.rm.f32 	%f356, %f355, %f115, %f114;
	add.f32 	%f357, %f356, 0fCB40007F;
	neg.f32 	%f358, %f357;
	fma.rn.f32 	%f359, %f353, 0f3FB8AA3B, %f358;
	fma.rn.f32 	%f360, %f353, 0f32A57060, %f359;
	mov.b32 	%r505, %f356;
	shl.b32 	%r506, %r505, 23;
	mov.b32 	%f361, %r506;
	ex2.approx.ftz.f32 	%f362, %f360;
	mul.f32 	%f363, %f362, %f361;
	add.f32 	%f364, %f352, %f363;
	sub.f32 	%f365, %f91, %f110;
	fma.rn.f32 	%f366, %f365, 0f3BBB989D, 0f3F000000;
	cvt.sat.f32.f32 	%f367, %f366;
	fma.rm.f32 	%f368, %f367, %f115, %f114;
	add.f32 	%f369, %f368, 0fCB40007F;
	neg.f32 	%f370, %f369;
	fma.rn.f32 	%f371, %f365, 0f3FB8AA3B, %f370;
	fma.rn.f32 	%f372, %f365, 0f32A57060, %f371;
	mov.b32 	%r507, %f368;
	shl.b32 	%r508, %r507, 23;
	mov.b32 	%f373, %r508;
	ex2.approx.ftz.f32 	%f374, %f372;
	mul.f32 	%f375, %f374, %f373;
	add.f32 	%f376, %f364, %f375;
	sub.f32 	%f377, %f95, %f110;
	fma.rn.f32 	%f378, %f377, 0f3BBB989D, 0f3F000000;
	cvt.sat.f32.f32 	%f379, %f378;
	fma.rm.f32 	%f380, %f379, %f115, %f114;
	add.f32 	%f381, %f380, 0fCB40007F;
	neg.f32 	%f382, %f381;
	fma.rn.f32 	%f383, %f377, 0f3FB8AA3B, %f382;
	fma.rn.f32 	%f384, %f377, 0f32A57060, %f383;
	mov.b32 	%r509, %f380;
	shl.b32 	%r510, %r509, 23;
	mov.b32 	%f385, %r510;
	ex2.approx.ftz.f32 	%f386, %f384;
	mul.f32 	%f387, %f386, %f385;
	add.f32 	%f388, %f376, %f387;
	sub.f32 	%f389, %f99, %f110;
	fma.rn.f32 	%f390, %f389, 0f3BBB989D, 0f3F000000;
	cvt.sat.f32.f32 	%f391, %f390;
	fma.rm.f32 	%f392, %f391, %f115, %f114;
	add.f32 	%f393, %f392, 0fCB40007F;
	neg.f32 	%f394, %f393;
	fma.rn.f32 	%f395, %f389, 0f3FB8AA3B, %f394;
	fma.rn.f32 	%f396, %f389, 0f32A57060, %f395;
	mov.b32 	%r511, %f392;
	shl.b32 	%r512, %r511, 23;
	mov.b32 	%f397, %r512;
	ex2.approx.ftz.f32 	%f398, %f396;
	mul.f32 	%f399, %f398, %f397;
	add.f32 	%f400, %f388, %f399;
	mov.b32 	%r513, %f400;
	shfl.sync.bfly.b32	%r514|%p36, %r513, 16, 31, -1;
	mov.b32 	%f401, %r514;
	add.f32 	%f402, %f400, %f401;
	mov.b32 	%r515, %f402;
	shfl.sync.bfly.b32	%r516|%p37, %r515, 8, 31, -1;
	mov.b32 	%f403, %r516;
	add.f32 	%f404, %f402, %f403;
	mov.b32 	%r517, %f404;
	shfl.sync.bfly.b32	%r518|%p38, %r517, 4, 31, -1;
	mov.b32 	%f405, %r518;
	add.f32 	%f406, %f404, %f405;
	mov.b32 	%r519, %f406;
	shfl.sync.bfly.b32	%r520|%p39, %r519, 2, 31, -1;
	mov.b32 	%f407, %r520;
	add.f32 	%f408, %f406, %f407;
	mov.b32 	%r521, %f408;
	shfl.sync.bfly.b32	%r522|%p40, %r521, 1, 31, -1;
	mov.b32 	%f409, %r522;
	add.f32 	%f410, %f408, %f409;
	div.rn.f32 	%f411, %f123, %f410;
	div.rn.f32 	%f412, %f135, %f410;
	div.rn.f32 	%f413, %f147, %f410;
	div.rn.f32 	%f414, %f159, %f410;
	div.rn.f32 	%f415, %f171, %f410;
	div.rn.f32 	%f416, %f183, %f410;
	div.rn.f32 	%f417, %f195, %f410;
	div.rn.f32 	%f418, %f207, %f410;
	div.rn.f32 	%f419, %f219, %f410;
	div.rn.f32 	%f420, %f231, %f410;
	div.rn.f32 	%f421, %f243, %f410;
	div.rn.f32 	%f422, %f255, %f410;
	div.rn.f32 	%f423, %f267, %f410;
	div.rn.f32 	%f424, %f279, %f410;
	div.rn.f32 	%f425, %f291, %f410;
	div.rn.f32 	%f426, %f303, %f410;
	div.rn.f32 	%f427, %f315, %f410;
	div.rn.f32 	%f428, %f327, %f410;
	div.rn.f32 	%f429, %f339, %f410;
	div.rn.f32 	%f430, %f351, %f410;
	div.rn.f32 	%f431, %f363, %f410;
	div.rn.f32 	%f432, %f375, %f410;
	div.rn.f32 	%f433, %f387, %f410;
	div.rn.f32 	%f434, %f399, %f410;
	mad.lo.s64 	%rd178, %rd181, %rd7, %rd11;
	shl.b64 	%rd179, %rd178, 2;
	add.s64 	%rd180, %rd12, %rd179;
	st.global.f32 	[%rd180], %f411;
	st.global.f32 	[%rd180+128], %f412;
	st.global.f32 	[%rd180+256], %f413;
	st.global.f32 	[%rd180+384], %f414;
	st.global.f32 	[%rd180+512], %f415;
	st.global.f32 	[%rd180+640], %f416;
	st.global.f32 	[%rd180+768], %f417;
	st.global.f32 	[%rd180+896], %f418;
	st.global.f32 	[%rd180+1024], %f419;
	st.global.f32 	[%rd180+1152], %f420;
	st.global.f32 	[%rd180+1280], %f421;
	st.global.f32 	[%rd180+1408], %f422;
	st.global.f32 	[%rd180+1536], %f423;
	st.global.f32 	[%rd180+1664], %f424;
	st.global.f32 	[%rd180+1792], %f425;
	st.global.f32 	[%rd180+1920], %f426;
	st.global.f32 	[%rd180+2048], %f427;
	st.global.f32 	[%rd180+2176], %f428;
	st.global.f32 	[%rd180+2304], %f429;
	st.global.f32 	[%rd180+2432], %f430;
	st.global.f32 	[%rd180+2560], %f431;
	st.global.f32 	[%rd180+2688], %f432;
	st.global.f32 	[%rd180+2816], %f433;
	st.global.f32 	[%rd180+2944], %f434;
	add.s64 	%rd181, %rd181, %rd13;
	setp.lt.s64 	%p41, %rd181, %rd26;
	@%p41 bra 	$L__BB572_4;
$L__BB572_5:
	ret;

}
	// .globl	_Z15SoftmaxWarpImplI22BroadcastScaleMaskLoadIffbLm4EiE11DirectStoreIffEfLi1ELi24ELi32ELi1ELb1EL9Algorithm0EEvT_T0_ll
.visible .entry _Z15SoftmaxWarpImplI22BroadcastScaleMaskLoadIffbLm4EiE11DirectStoreIffEfLi1ELi24ELi32ELi1ELb1EL9Algorithm0EEvT_T0_ll(
	.param .align 8 .b8 _Z15SoftmaxWarpImplI22BroadcastScaleMaskLoadIffbLm4EiE11DirectStoreIffEfLi1ELi24ELi32ELi1ELb1EL9Algorithm0EEvT_T0_ll_param_0[120],
	.param .align 8 .b8 _Z15SoftmaxWarpImplI22BroadcastScaleMaskLoadIffbLm4EiE11DirectStoreIffEfLi1ELi24ELi32ELi1ELb1EL9Algorithm0EEvT_T0_ll_param_1[16],
	.param .u64 _Z15SoftmaxWarpImplI22BroadcastScaleMaskLoadIffbLm4EiE11DirectStoreIffEfLi1ELi24ELi32ELi1ELb1EL9Algorithm0EEvT_T0_ll_param_2,
	.param .u64 _Z15SoftmaxWarpImplI22BroadcastScaleMaskLoadIffbLm4EiE11DirectStoreIffEfLi1ELi24ELi32ELi1ELb1EL9Algorithm0EEvT_T0_ll_param_3
)
{
	.reg .pred 	%p<182>;
	.reg .b16 	%rs<25>;
	.reg .b32 	%r<606>;
	.reg .b32 	%f<555>;
	.reg .b64 	%rd<231>;

	ld.param.u64 	%rd36, [_Z15SoftmaxWarpImplI22BroadcastScaleMaskLoadIffbLm4EiE11DirectStoreIffEfLi1ELi24ELi32ELi1ELb1EL9Algorithm0EEvT_T0_ll_param_1+8];
	ld.param.u64 	%rd35, [_Z15SoftmaxWarpImplI22BroadcastScaleMaskLoadIffbLm4EiE11DirectStoreIffEfLi1ELi24ELi32ELi1ELb1EL9Algorithm0EEvT_T0_ll_param_1];
	ld.param.v2.f32 	{%f123, %f124}, [_Z15SoftmaxWarpImplI22BroadcastScaleMaskLoadIffbLm4EiE11DirectStoreIffEfLi1ELi24ELi32ELi1ELb1EL9Algorithm0EEvT_T0_ll_param_0+112];
	ld.param.u64 	%rd34, [_Z15SoftmaxWarpImplI22BroadcastScaleMaskLoadIffbLm4EiE11DirectStoreIffEfLi1ELi24ELi32ELi1ELb1EL9Algorithm0EEvT_T0_ll_param_0+104];
	ld.param.v2.u32 	{%r14, %r15}, [_Z15SoftmaxWarpImplI22BroadcastScaleMaskLoadIffbLm4EiE11DirectStoreIffEfLi1ELi24ELi32ELi1ELb1EL9Algorithm0EEvT_T0_ll_param_0+88];
	ld.param.v2.u32 	{%r12, %r13}, [_Z15SoftmaxWarpImplI22BroadcastScaleMaskLoadIffbLm4EiE11DirectStoreIffEfLi1ELi24ELi32ELi1ELb1EL9Algorithm0EEvT_T0_ll_param_0+80];
	ld.param.v2.u32 	{%r10, %r11}, [_Z15SoftmaxWarpImplI22BroadcastScaleMaskLoadIffbLm4EiE11DirectStoreIffEfLi1ELi24ELi32ELi1ELb1EL9Algorithm0EEvT_T0_ll_param_0+64];
	ld.param.v2.u32 	{%r8, %r9}, [_Z15SoftmaxWarpImplI22BroadcastScaleMaskLoadIffbLm4EiE11DirectStoreIffEfLi1ELi24ELi32ELi1ELb1EL9Algorithm0EEvT_T0_ll_param_0+56];
	ld.param.u64 	%rd30, [_Z15SoftmaxWarpImplI22BroadcastScaleMaskLoadIffbLm4EiE11DirectStoreIffEfLi1ELi24ELi32ELi1ELb1EL9Algorithm0EEvT_T0_ll_param_0+40];
	ld.param.u64 	%rd29, [_Z15SoftmaxWarpImplI22BroadcastScaleMaskLoadIffbLm4EiE11DirectStoreIffEfLi1ELi24ELi32ELi1ELb1EL9Algorithm0EEvT_T0_ll_param_0+32];
	ld.param.u64 	%rd28, [_Z15SoftmaxWarpImplI22BroadcastScaleMaskLoadIffbLm4EiE11DirectStoreIffEfLi1ELi24ELi32ELi1ELb1EL9Algorithm0EEvT_T0_ll_param_0+24];
	ld.param.u64 	%rd27, [_Z15SoftmaxWarpImplI22BroadcastScaleMaskLoadIffbLm4EiE11DirectStoreIffEfLi1ELi24ELi32ELi1ELb1EL9Algorithm0EEvT_T0_ll_param_0+16];
	ld.param.u64 	%rd26, [_Z15SoftmaxWarpImplI22BroadcastScaleMaskLoadIffbLm4EiE11DirectStoreIffEfLi1ELi24ELi32ELi1ELb1EL9Algorithm0EEvT_T0_ll_param_0+8];
	ld.param.u64 	%rd25, [_Z15SoftmaxWarpImplI22BroadcastScaleMaskLoadIffbLm4EiE11DirectStoreIffEfLi1ELi24ELi32ELi1ELb1EL9Algorithm0EEvT_T0_ll_param_0];
	ld.param.u64 	%rd38, [_Z15SoftmaxWarpImplI22BroadcastScaleMaskLoadIffbLm4EiE11DirectStoreIffEfLi1ELi24ELi32ELi1ELb1EL9Algorithm0EEvT_T0_ll_param_3];
	cvta.to.global.u64 	%rd1, %rd25;
	cvta.to.global.u64 	%rd2, %rd26;
	setp.lt.s64 	%p1, %rd38, 769;
	@%p1 bra 	$L__BB573_2;
	mov.u64 	%rd39, $str;
	cvta.global.u64 	%rd40, %rd39;
	mov.u64 	%rd41, $str$1;
	cvta.global.u64 	%rd42, %rd41;
	mov.u64 	%rd43, __unnamed_559;
	cvta.global.u64 	%rd44, %rd43;
	{ // callseq 558, 0
	.param .b64 param0;
	st.param.b64 	[param0], %rd40;
	.param .b64 param1;
	st.param.b64 	[param1], %rd42;
	.param .b32 param2;
	st.param.b32 	[param2], 219;
	.param .b64 param3;
	st.param.b64 	[param3], %rd44;
	.param .b64 param4;
	st.param.b64 	[param4], 1;
	call.uni 
	__assertfail, 
	(
	param0, 
	param1, 
	param2, 
	param3, 
	param4
	);
	} // callseq 558
$L__BB573_2:
	ld.param.u64 	%rd228, [_Z15SoftmaxWarpImplI22BroadcastScaleMaskLoadIffbLm4EiE11DirectStoreIffEfLi1ELi24ELi32ELi1ELb1EL9Algorithm0EEvT_T0_ll_param_2];
	mov.u32 	%r16, %ctaid.x;
	mov.u32 	%r17, %ntid.y;
	mov.u32 	%r18, %tid.y;
	mad.lo.s32 	%r19, %r16, %r17, %r18;
	cvt.s64.s32 	%rd230, %r19;
	setp.le.s64 	%p2, %rd228, %rd230;
	@%p2 bra 	$L__BB573_101;
	mov.u32 	%r20, %tid.x;
	add.s32 	%r21, %r20, 288;
	cvt.u64.u32 	%rd8, %r21;
	add.s32 	%r22, %r20, 320;
	cvt.u64.u32 	%rd9, %r22;
	add.s32 	%r23, %r20, 352;
	cvt.u64.u32 	%rd10, %r23;
	add.s32 	%r24, %r20, 384;
	cvt.u64.u32 	%rd11, %r24;
	add.s32 	%r25, %r20, 416;
	cvt.u64.u32 	%rd12, %r25;
	add.s32 	%r26, %r20, 448;
	cvt.u64.u32 	%rd13, %r26;
	add.s32 	%r27, %r20, 480;
	cvt.u64.u32 	%rd14, %r27;
	add.s32 	%r28, %r20, 512;
	cvt.u64.u32 	%rd15, %r28;
	add.s32 	%r29, %r20, 576;
	cvt.u64.u32 	%rd16, %r29;
	add.s32 	%r30, %r20, 608;
	cvt.u64.u32 	%rd17, %r30;
	add.s32 	%r31, %r20, 640;
	cvt.u64.u32 	%rd18, %r31;
$L__BB573_4:
	cvt.u64.u32 	%rd45, %r20;
	setp.le.s64 	%p3, %rd38, %rd45;
	mul.lo.s64 	%rd20, %rd34, %rd230;
	mov.f32 	%f507, 0fFF800000;
	mov.f32 	%f510, %f507;
	@%p3 bra 	$L__BB573_6;
	setp.eq.s64 	%p4, %rd30, 1;
	setp.eq.s64 	%p5, %rd29, 1;
	setp.eq.s64 	%p6, %rd28, 1;
	setp.eq.s64 	%p7, %rd27, 1;
	add.s64 	%rd47, %rd20, %rd45;
	cvt.u32.u64 	%r34, %rd47;
	div.s32 	%r35, %r34, %r8;
	mul.lo.s32 	%r36, %r35, %r8;
	sub.s32 	%r37, %r34, %r36;
	div.s32 	%r38, %r37, %r9;
	mul.lo.s32 	%r39, %r38, %r9;
	sub.s32 	%r40, %r37, %r39;
	div.s32 	%r41, %r40, %r10;
	mul.lo.s32 	%r42, %r41, %r10;
	sub.s32 	%r43, %r40, %r42;
	selp.b32 	%r44, 0, %r35, %p7;
	selp.b32 	%r45, 0, %r38, %p6;
	selp.b32 	%r46, 0, %r41, %p5;
	selp.b32 	%r47, 0, %r43, %p4;
	mul.lo.s32 	%r48, %r12, %r44;
	mad.lo.s32 	%r49, %r13, %r45, %r48;
	mad.lo.s32 	%r50, %r14, %r46, %r49;
	mad.lo.s32 	%r51, %r15, %r47, %r50;
	shl.b64 	%rd48, %rd47, 32;
	shr.s64 	%rd49, %rd48, 30;
	add.s64 	%rd50, %rd1, %rd49;
	ld.global.f32 	%f126, [%rd50];
	cvt.s64.s32 	%rd51, %r51;
	add.s64 	%rd52, %rd2, %rd51;
	ld.global.u8 	%rs1, [%rd52];
	setp.eq.s16 	%p8, %rs1, 0;
	mul.f32 	%f127, %f126, %f124;
	selp.f32 	%f507, %f123, %f127, %p8;
	max.f32 	%f510, %f507, 0fFF800000;
$L__BB573_6:
	mov.u32 	%r52, %tid.x;
	add.s32 	%r53, %r52, 32;
	cvt.u64.u32 	%rd21, %r53;
	setp.le.s64 	%p9, %rd38, %rd21;
	mov.f32 	%f509, 0fFF800000;
	@%p9 bra 	$L__BB573_8;
	setp.eq.s64 	%p10, %rd30, 1;
	setp.eq.s64 	%p11, %rd29, 1;
	setp.eq.s64 	%p12, %rd28, 1;
	setp.eq.s64 	%p13, %rd27, 1;
	add.s64 	%rd53, %rd20, %rd21;
	cvt.u32.u64 	%r54, %rd53;
	div.s32 	%r55, %r54, %r8;
	mul.lo.s32 	%r56, %r55, %r8;
	sub.s32 	%r57, %r54, %r56;
	div.s32 	%r58, %r57, %r9;
	mul.lo.s32 	%r59, %r58, %r9;
	sub.s32 	%r60, %r57, %r59;
	div.s32 	%r61, %r60, %r10;
	mul.lo.s32 	%r62, %r61, %r10;
	sub.s32 	%r63, %r60, %r62;
	selp.b32 	%r64, 0, %r55, %p13;
	selp.b32 	%r65, 0, %r58, %p12;
	selp.b32 	%r66, 0, %r61, %p11;
	selp.b32 	%r67, 0, %r63, %p10;
	mul.lo.s32 	%r68, %r12, %r64;
	mad.lo.s32 	%r69, %r13, %r65, %r68;
	mad.lo.s32 	%r70, %r14, %r66, %r69;
	mad.lo.s32 	%r71, %r15, %r67, %r70;
	shl.b64 	%rd54, %rd53, 32;
	shr.s64 	%rd55, %rd54, 30;
	add.s64 	%rd56, %rd1, %rd55;
	ld.global.f32 	%f129, [%rd56];
	cvt.s64.s32 	%rd57, %r71;
	add.s64 	%rd58, %rd2, %rd57;
	ld.global.u8 	%rs2, [%rd58];
	setp.eq.s16 	%p14, %rs2, 0;
	mul.f32 	%f130, %f129, %f124;
	selp.f32 	%f509, %f123, %f130, %p14;
	max.f32 	%f510, %f510, %f509;
$L__BB573_8:
	add.s32 	%r73, %r52, 64;
	cvt.u64.u32 	%rd22, %r73;
	setp.le.s64 	%p15, %rd38, %rd22;
	mov.f32 	%f511, 0fFF800000;
	@%p15 bra 	$L__BB573_10;
	setp.eq.s64 	%p16, %rd30, 1;
	setp.eq.s64 	%p17, %rd29, 1;
	setp.eq.s64 	%p18, %rd28, 1;
	setp.eq.s64 	%p19, %rd27, 1;
	add.s64 	%rd59, %rd20, %rd22;
	cvt.u32.u64 	%r74, %rd59;
	div.s32 	%r75, %r74, %r8;
	mul.lo.s32 	%r76, %r75, %r8;
	sub.s32 	%r77, %r74, %r76;
	div.s32 	%r78, %r77, %r9;
	mul.lo.s32 	%r79, %r78, %r9;
	sub.s32 	%r80, %r77, %r79;
	div.s32 	%r81, %r80, %r10;
	mul.lo.s32 	%r82, %r81, %r10;
	sub.s32 	%r83, %r80, %r82;
	selp.b32 	%r84, 0, %r75, %p19;
	selp.b32 	%r85, 0, %r78, %p18;
	selp.b32 	%r86, 0, %r81, %p17;
	selp.b32 	%r87, 0, %r83, %p16;
	mul.lo.s32 	%r88, %r12, %r84;
	mad.lo.s32 	%r89, %r13, %r85, %r88;
	mad.lo.s32 	%r90, %r14, %r86, %r89;
	mad.lo.s32 	%r91, %r15, %r87, %r90;
	shl.b64 	%rd60, %rd59, 32;
	shr.s64 	%rd61, %rd60, 30;
	add.s64 	%rd62, %rd1, %rd61;
	ld.global.f32 	%f132, [%rd62];
	cvt.s64.s32 	%rd63, %r91;
	add.s64 	%rd64, %rd2, %rd63;
	ld.global.u8 	%rs3, [%rd64];
	setp.eq.s16 	%p20, %rs3, 0;
	mul.f32 	%f133, %f132, %f124;
	selp.f32 	%f511, %f123, %f133, %p20;
	max.f32 	%f510, %f510, %f511;
$L__BB573_10:
	add.s32 	%r93, %r52, 96;
	cvt.u64.u32 	%rd65, %r93;
	setp.le.s64 	%p21, %rd38, %rd65;
	mov.f32 	%f513, 0fFF800000;
	@%p21 bra 	$L__BB573_12;
	setp.eq.s64 	%p22, %rd30, 1;
	setp.eq.s64 	%p23, %rd29, 1;
	setp.eq.s64 	%p24, %rd28, 1;
	setp.eq.s64 	%p25, %rd27, 1;
	add.s64 	%rd67, %rd20, %rd65;
	cvt.u32.u64 	%r96, %rd67;
	div.s32 	%r97, %r96, %r8;
	mul.lo.s32 	%r98, %r97, %r8;
	sub.s32 	%r99, %r96, %r98;
	div.s32 	%r100, %r99, %r9;
	mul.lo.s32 	%r101, %r100, %r9;
	sub.s32 	%r102, %r99, %r101;
	div.s32 	%r103, %r102, %r10;
	mul.lo.s32 	%r104, %r103, %r10;
	sub.s32 	%r105, %r102, %r104;
	selp.b32 	%r106, 0, %r97, %p25;
	selp.b32 	%r107, 0, %r100, %p24;
	selp.b32 	%r108, 0, %r103, %p23;
	selp.b32 	%r109, 0, %r105, %p22;
	mul.lo.s32 	%r110, %r12, %r106;
	mad.lo.s32 	%r111, %r13, %r107, %r110;
	mad.lo.s32 	%r112, %r14, %r108, %r111;
	mad.lo.s32 	%r113, %r15, %r109, %r112;
	shl.b64 	%rd68, %rd67, 32;
	shr.s64 	%rd69, %rd68, 30;
	add.s64 	%rd70, %rd1, %rd69;
	ld.global.f32 	%f135, [%rd70];
	cvt.s64.s32 	%rd71, %r113;
	add.s64 	%rd72, %rd2, %rd71;
	ld.global.u8 	%rs4, [%rd72];
	setp.eq.s16 	%p26, %rs4, 0;
	mul.f32 	%f136, %f135, %f124;
	selp.f32 	%f513, %f123, %f136, %p26;
	max.f32 	%f510, %f510, %f513;
$L__BB573_12:
	add.s32 	%r115, %r52, 128;
	cvt.u64.u32 	%rd73, %r115;
	setp.le.s64 	%p27, %rd38, %rd73;
	mov.f32 	%f515, 0fFF800000;
	@%p27 bra 	$L__BB573_14;
	setp.eq.s64 	%p28, %rd30, 1;
	setp.eq.s64 	%p29, %rd29, 1;
	setp.eq.s64 	%p30, %rd28, 1;
	setp.eq.s64 	%p31, %rd27, 1;
	add.s64 	%rd75, %rd20, %rd73;
	cvt.u32.u64 	%r118, %rd75;
	div.s32 	%r119, %r118, %r8;
	mul.lo.s32 	%r120, %r119, %r8;
	sub.s32 	%r121, %r118, %r120;
	div.s32 	%r122, %r121, %r9;
	mul.lo.s32 	%r123, %r122, %r9;
	sub.s32 	%r124, %r121, %r123;
	div.s32 	%r125, %r124, %r10;
	mul.lo.s32 	%r126, %r125, %r10;
	sub.s32 	%r127, %r124, %r126;
	selp.b32 	%r128, 0, %r119, %p31;
	selp.b32 	%r129, 0, %r122, %p30;
	selp.b32 	%r130, 0, %r125, %p29;
	selp.b32 	%r131, 0, %r127, %p28;
	mul.lo.s32 	%r132, %r12, %r128;
	mad.lo.s32 	%r133, %r13, %r129, %r132;
	mad.lo.s32 	%r134, %r14, %r130, %r133;
	mad.lo.s32 	%r135, %r15, %r131, %r134;
	shl.b64 	%rd76, %rd75, 32;
	shr.s64 	%rd77, %rd76, 30;
	add.s64 	%rd78, %rd1, %rd77;
	ld.global.f32 	%f138, [%rd78];
	cvt.s64.s32 	%rd79, %r135;
	add.s64 	%rd80, %rd2, %rd79;
	ld.global.u8 	%rs5, [%rd80];
	setp.eq.s16 	%p32, %rs5, 0;
	mul.f32 	%f139, %f138, %f124;
	selp.f32 	%f515, %f123, %f139, %p32;
	max.f32 	%f510, %f510, %f515;
$L__BB573_14:
	add.s32 	%r137, %r52, 160;
	cvt.u64.u32 	%rd81, %r137;
	setp.le.s64 	%p33, %rd38, %rd81;
	mov.f32 	%f517, 0fFF800000;
	@%p33 bra 	$L__BB573_16;
	setp.eq.s64 	%p34, %rd30, 1;
	setp.eq.s64 	%p35, %rd29, 1;
	setp.eq.s64 	%p36, %rd28, 1;
	setp.eq.s64 	%p37, %rd27, 1;
	add.s64 	%rd83, %rd20, %rd81;
	cvt.u32.u64 	%r140, %rd83;
	div.s32 	%r141, %r140, %r8;
	mul.lo.s32 	%r142, %r141, %r8;
	sub.s32 	%r143, %r140, %r142;
	div.s32 	%r144, %r143, %r9;
	mul.lo.s32 	%r145, %r144, %r9;
	sub.s32 	%r146, %r143, %r145;
	div.s32 	%r147, %r146, %r10;
	mul.lo.s32 	%r148, %r147, %r10;
	sub.s32 	%r149, %r146, %r148;
	selp.b32 	%r150, 0, %r141, %p37;
	selp.b32 	%r151, 0, %r144, %p36;
	selp.b32 	%r152, 0, %r147, %p35;
	selp.b32 	%r153, 0, %r149, %p34;
	mul.lo.s32 	%r154, %r12, %r150;
	mad.lo.s32 	%r155, %r13, %r151, %r154;
	mad.lo.s32 	%r156, %r14, %r152, %r155;
	mad.lo.s32 	%r157, %r15, %r153, %r156;
	shl.b64 	%rd84, %rd83, 32;
	shr.s64 	%rd85, %rd84, 30;
	add.s64 	%rd86, %rd1, %rd85;
	ld.global.f32 	%f141, [%rd86];
	cvt.s64.s32 	%rd87, %r157;
	add.s64 	%rd88, %rd2, %rd87;
	ld.global.u8 	%rs6, [%rd88];
	setp.eq.s16 	%p38, %rs6, 0;
	mul.f32 	%f142, %f141, %f124;
	selp.f32 	%f517, %f123, %f142, %p38;
	max.f32 	%f510, %f510, %f517;
$L__BB573_16:
	add.s32 	%r159, %r52, 192;
	cvt.u64.u32 	%rd89, %r159;
	setp.le.s64 	%p39, %rd38, %rd89;
	mov.f32 	%f519, 0fFF800000;
	@%p39 bra 	$L__BB573_18;
	setp.eq.s64 	%p40, %rd30, 1;
	setp.eq.s64 	%p41, %rd29, 1;
	setp.eq.s64 	%p42, %rd28, 1;
	setp.eq.s64 	%p43, %rd27, 1;
	add.s64 	%rd91, %rd20, %rd89;
	cvt.u32.u64 	%r162, %rd91;
	div.s32 	%r163, %r162, %r8;
	mul.lo.s32 	%r164, %r163, %r8;
	sub.s32 	%r165, %r162, %r164;
	div.s32 	%r166, %r165, %r9;
	mul.lo.s32 	%r167, %r166, %r9;
	sub.s32 	%r168, %r165, %r167;
	div.s32 	%r169, %r168, %r10;
	mul.lo.s32 	%r170, %r169, %r10;
	sub.s32 	%r171, %r168, %r170;
	selp.b32 	%r172, 0, %r163, %p43;
	selp.b32 	%r173, 0, %r166, %p42;
	selp.b32 	%r174, 0, %r169, %p41;
	selp.b32 	%r175, 0, %r171, %p40;
	mul.lo.s32 	%r176, %r12, %r172;
	mad.lo.s32 	%r177, %r13, %r173, %r176;
	mad.lo.s32 	%r178, %r14, %r174, %r177;
	mad.lo.s32 	%r179, %r15, %r175, %r178;
	shl.b64 	%rd92, %rd91, 32;
	shr.s64 	%rd93, %rd92, 30;
	add.s64 	%rd94, %rd1, %rd93;
	ld.global.f32 	%f144, [%rd94];
	cvt.s64.s32 	%rd95, %r179;
	add.s64 	%rd96, %rd2, %rd95;
	ld.global.u8 	%rs7, [%rd96];
	setp.eq.s16 	%p44, %rs7, 0;
	mul.f32 	%f145, %f144, %f124;
	selp.f32 	%f519, %f123, %f145, %p44;
	max.f32 	%f510, %f510, %f519;
$L__BB573_18:
	add.s32 	%r181, %r52, 224;
	cvt.u64.u32 	%rd97, %r181;
	setp.le.s64 	%p45, %rd38, %rd97;
	mov.f32 	%f521, 0fFF800000;
	@%p45 bra 	$L__BB573_20;
	setp.eq.s64 	%p46, %rd30, 1;
	setp.eq.s64 	%p47, %rd29, 1;
	setp.eq.s64 	%p48, %rd28, 1;
	setp.eq.s64 	%p49, %rd27, 1;
	add.s64 	%rd99, %rd20, %rd97;
	cvt.u32.u64 	%r184, %rd99;
	div.s32 	%r185, %r184, %r8;
	mul.lo.s32 	%r186, %r185, %r8;
	sub.s32 	%r187, %r184, %r186;
	div.s32 	%r188, %r187, %r9;
	mul.lo.s32 	%r189, %r188, %r9;
	sub.s32 	%r190, %r187, %r189;
	div.s32 	%r191, %r190, %r10;
	mul.lo.s32 	%r192, %r191, %r10;
	sub.s32 	%r193, %r190, %r192;
	selp.b32 	%r194, 0, %r185, %p49;
	selp.b32 	%r195, 0, %r188, %p48;
	selp.b32 	%r196, 0, %r191, %p47;
	selp.b32 	%r197, 0, %r193, %p46;
	mul.lo.s32 	%r198, %r12, %r194;
	mad.lo.s32 	%r199, %r13, %r195, %r198;
	mad.lo.s32 	%r200, %r14, %r196, %r199;
	mad.lo.s32 	%r201, %r15, %r197, %r200;
	shl.b64 	%rd100, %rd99, 32;
	shr.s64 	%rd101, %rd100, 30;
	add.s64 	%rd102, %rd1, %rd101;
	ld.global.f32 	%f147, [%rd102];
	cvt.s64.s32 	%rd103, %r201;
	add.s64 	%rd104, %rd2, %rd103;
	ld.global.u8 	%rs8, [%rd104];
	setp.eq.s16 	%p50, %rs8, 0;
	mul.f32 	%f148, %f147, %f124;
	selp.f32 	%f521, %f123, %f148, %p50;
	max.f32 	%f510, %f510, %f521;
$L__BB573_20:
	add.s32 	%r203, %r52, 256;
	cvt.u64.u32 	%rd105, %r203;
	setp.le.s64 	%p51, %rd38, %rd105;
	mov.f32 	%f523, 0fFF800000;
	@%p51 bra 	$L__BB573_22;
	setp.eq.s64 	%p52, %rd30, 1;
	setp.eq.s64 	%p53, %rd29, 1;
	setp.eq.s64 	%p54, %rd28, 1;
	setp.eq.s64 	%p55, %rd27, 1;
	add.s64 	%rd107, %rd20, %rd105;
	cvt.u32.u64 	%r206, %rd107;
	div.s32 	%r207, %r206, %r8;
	mul.lo.s32 	%r208, %r207, %r8;
	sub.s32 	%r209, %r206, %r208;
	div.s32 	%r210, %r209, %r9;
	mul.lo.s32 	%r211, %r210, %r9;
	sub.s32 	%r212, %r209, %r211;
	div.s32 	%r213, %r212, %r10;
	mul.lo.s32 	%r214, %r213, %r10;
	sub.s32 	%r215, %r212, %r214;
	selp.b32 	%r216, 0, %r207, %p55;
	selp.b32 	%r217, 0, %r210, %p54;
	selp.b32 	%r218, 0, %r213, %p53;
	selp.b32 	%r219, 0, %r215, %p52;
	mul.lo.s32 	%r220, %r12, %r216;
	mad.lo.s32 	%r221, %r13, %r217, %r220;
	mad.lo.s32 	%r222, %r14, %r218, %r221;
	mad.lo.s32 	%r223, %r15, %r219, %r222;
	shl.b64 	%rd108, %rd107, 32;
	shr.s64 	%rd109, %rd108, 30;
	add.s64 	%rd110, %rd1, %rd109;
	ld.global.f32 	%f150, [%rd110];
	cvt.s64.s32 	%rd111, %r223;
	add.s64 	%rd112, %rd2, %rd111;
	ld.global.u8 	%rs9, [%rd112];
	setp.eq.s16 	%p56, %rs9, 0;
	mul.f32 	%f151, %f150, %f124;
	selp.f32 	%f523, %f123, %f151, %p56;
	max.f32 	%f510, %f510, %f523;
$L__BB573_22:
	setp.le.s64 	%p57, %rd38, %rd8;
	mov.f32 	%f525, 0fFF800000;
	@%p57 bra 	$L__BB573_24;
	setp.eq.s64 	%p58, %rd30, 1;
	setp.eq.s64 	%p59, %rd29, 1;
	setp.eq.s64 	%p60, %rd28, 1;
	setp.eq.s64 	%p61, %rd27, 1;
	add.s64 	%rd113, %rd20, %rd8;
	cvt.u32.u64 	%r224, %rd113;
	div.s32 	%r225, %r224, %r8;
	mul.lo.s32 	%r226, %r225, %r8;
	sub.s32 	%r227, %r224, %r226;
	div.s32 	%r228, %r227, %r9;
	mul.lo.s32 	%r229, %r228, %r9;
	sub.s32 	%r230, %r227, %r229;
	div.s32 	%r231, %r230, %r10;
	mul.lo.s32 	%r232, %r231, %r10;
	sub.s32 	%r233, %r230, %r232;
	selp.b32 	%r234, 0, %r225, %p61;
	selp.b32 	%r235, 0, %r228, %p60;
	selp.b32 	%r236, 0, %r231, %p59;
	selp.b32 	%r237, 0, %r233, %p58;
	mul.lo.s32 	%r238, %r12, %r234;
	mad.lo.s32 	%r239, %r13, %r235, %r238;
	mad.lo.s32 	%r240, %r14, %r236, %r239;
	mad.lo.s32 	%r241, %r15, %r237, %r240;
	shl.b64 	%rd114, %rd113, 32;
	shr.s64 	%rd115, %rd114, 30;
	add.s64 	%rd116, %rd1, %rd115;
	ld.global.f32 	%f153, [%rd116];
	cvt.s64.s32 	%rd117, %r241;
	add.s64 	%rd118, %rd2, %rd117;
	ld.global.u8 	%rs10, [%rd118];
	setp.eq.s16 	%p62, %rs10, 0;
	mul.f32 	%f154, %f153, %f124;
	selp.f32 	%f525, %f123, %f154, %p62;
	max.f32 	%f510, %f510, %f525;
$L__BB573_24:
	setp.le.s64 	%p63, %rd38, %rd9;
	mov.f32 	%f527, 0fFF800000;
	@%p63 bra 	$L__BB573_26;
	setp.eq.s64 	%p64, %rd30, 1;
	setp.eq.s64 	%p65, %rd29, 1;
	setp.eq.s64 	%p66, %rd28, 1;
	setp.eq.s64 	%p67, %rd27, 1;
	add.s64 	%rd119, %rd20, %rd9;
	cvt.u32.u64 	%r242, %rd119;
	div.s32 	%r243, %r242, %r8;
	mul.lo.s32 	%r244, %r243, %r8;
	sub.s32 	%r245, %r242, %r244;
	div.s32 	%r246, %r245, %r9;
	mul.lo.s32 	%r247, %r246, %r9;
	sub.s32 	%r248, %r245, %r247;
	div.s32 	%r249, %r248, %r10;
	mul.lo.s32 	%r250, %r249, %r10;
	sub.s32 	%r251, %r248, %r250;
	selp.b32 	%r252, 0, %r243, %p67;
	selp.b32 	%r253, 0, %r246, %p66;
	selp.b32 	%r254, 0, %r249, %p65;
	selp.b32 	%r255, 0, %r251, %p64;
	mul.lo.s32 	%r256, %r12, %r252;
	mad.lo.s32 	%r257, %r13, %r253, %r256;
	mad.lo.s32 	%r258, %r14, %r254, %r257;
	mad.lo.s32 	%r259, %r15, %r255, %r258;
	shl.b64 	%rd120, %rd119, 32;
	shr.s64 	%rd121, %rd120, 30;
	add.s64 	%rd122, %rd1, %rd121;
	ld.global.f32 	%f156, [%rd122];
	cvt.s64.s32 	%rd123, %r259;
	add.s64 	%rd124, %rd2, %rd123;
	ld.global.u8 	%rs11, [%rd124];
	setp.eq.s16 	%p68, %rs11, 0;
	mul.f32 	%f157, %f156, %f124;
	selp.f32 	%f527, %f123, %f157, %p68;
	max.f32 	%f510, %f510, %f527;
$L__BB573_26:
	setp.le.s64 	%p69, %rd38, %rd10;
	mov.f32 	%f529, 0fFF800000;
	@%p69 bra 	$L__BB573_28;
	setp.eq.s64 	%p70, %rd30, 1;
	setp.eq.s64 	%p71, %rd29, 1;
	setp.eq.s64 	%p72, %rd28, 1;
	setp.eq.s64 	%p73, %rd27, 1;
	add.s64 	%rd125, %rd20, %rd10;
	cvt.u32.u64 	%r260, %rd125;
	div.s32 	%r261, %r260, %r8;
	mul.lo.s32 	%r262, %r261, %r8;
	sub.s32 	%r263, %r260, %r262;
	div.s32 	%r264, %r263, %r9;
	mul.lo.s32 	%r265, %r264, %r9;
	sub.s32 	%r266, %r263, %r265;
	div.s32 	%r267, %r266, %r10;
	mul.lo.s32 	%r268, %r267, %r10;
	sub.s32 	%r269, %r266, %r268;
	selp.b32 	%r270, 0, %r261, %p73;
	selp.b32 	%r271, 0, %r264, %p72;
	selp.b32 	%r272, 0, %r267, %p71;
	selp.b32 	%r273, 0, %r269, %p70;
	mul.lo.s32 	%r274, %r12, %r270;
	mad.lo.s32 	%r275, %r13, %r271, %r274;
	mad.lo.s32 	%r276, %r14, %r272, %r275;
	mad.lo.s32 	%r277, %r15, %r273, %r276;
	shl.b64 	%rd126, %rd125, 32;
	shr.s64 	%rd127, %rd126, 30;
	add.s64 	%rd128, %rd1, %rd127;
	ld.global.f32 	%f159, [%rd128];
	cvt.s64.s32 	%rd129, %r277;
	add.s64 	%rd130, %rd2, %rd129;
	ld.global.u8 	%rs12, [%rd130];
	setp.eq.s16 	%p74, %rs12, 0;
	mul.f32 	%f160, %f159, %f124;
	selp.f32 	%f529, %f123, %f160, %p74;
	max.f32 	%f510, %f510, %f529;
$L__BB573_28:
	setp.le.s64 	%p75, %rd38, %rd11;
	mov.f32 	%f531, 0fFF800000;
	@%p75 bra 	$L__BB573_30;
	setp.eq.s64 	%p76, %rd30, 1;
	setp.eq.s64 	%p77, %rd29, 1;
	setp.eq.s64 	%p78, %rd28, 1;
	setp.eq.s64 	%p79, %rd27, 1;
	add.s64 	%rd131, %rd20, %rd11;
	cvt.u32.u64 	%r278, %rd131;
	div.s32 	%r279, %r278, %r8;
	mul.lo.s32 	%r280, %r279, %r8;
	sub.s32 	%r281, %r278, %r280;
	div.s32 	%r282, %r281, %r9;
	mul.lo.s32 	%r283, %r282, %r9;
	sub.s32 	%r284, %r281, %r283;
	div.s32 	%r285, %r284, %r10;
	mul.lo.s32 	%r286, %r285, %r10;
	sub.s32 	%r287, %r284, %r286;
	selp.b32 	%r288, 0, %r279, %p79;
	selp.b32 	%r289, 0, %r282, %p78;
	selp.b32 	%r290, 0, %r285, %p77;
	selp.b32 	%r291, 0, %r287, %p76;
	mul.lo.s32 	%r292, %r12, %r288;
	mad.lo.s32 	%r293, %r13, %r289, %r292;
	mad.lo.s32 	%r294, %r14, %r290, %r293;
	mad.lo.s32 	%r295, %r15, %r291, %r294;
	shl.b64 	%rd132, %rd131, 32;
	shr.s64 	%rd133, %rd132, 30;
	add.s64 	%rd134, %rd1, %rd133;
	ld.global.f32 	%f162, [%rd134];
	cvt.s64.s32 	%rd135, %r295;
	add.s64 	%rd136, %rd2, %rd135;
	ld.global.u8 	%rs13, [%rd136];
	setp.eq.s16 	%p80, %rs13, 0;
	mul.f32 	%f163, %f162, %f124;
	selp.f32 	%f531, %f123, %f163, %p80;
	max.f32 	%f510, %f510, %f531;
$L__BB573_30:
	setp.le.s64 	%p81, %rd38, %rd12;
	mov.f32 	%f533, 0fFF800000;
	@%p81 bra 	$L__BB573_32;
	setp.eq.s64 	%p82, %rd30, 1;
	setp.eq.s64 	%p83, %rd29, 1;
	setp.eq.s64 	%p84, %rd28, 1;
	setp.eq.s64 	%p85, %rd27, 1;
	add.s64 	%rd137, %rd20, %rd12;
	cvt.u32.u64 	%r296, %rd137;
	div.s32 	%r297, %r296, %r8;
	mul.lo.s32 	%r298, %r297, %r8;
	sub.s32 	%r299, %r296, %r298;
	div.s32 	%r300, %r299, %r9;
	mul.lo.s32 	%r301, %r300, %r9;
	sub.s32 	%r302, %r299, %r301;
	div.s32 	%r303, %r302, %r10;
	mul.lo.s32 	%r304, %r303, %r10;
	sub.s32 	%r305, %r302, %r304;
	selp.b32 	%r306, 0, %r297, %p85;
	selp.b32 	%r307, 0, %r300, %p84;
	selp.b32 	%r308, 0, %r303, %p83;
	selp.b32 	%r309, 0, %r305, %p82;
	mul.lo.s32 	%r310, %r12, %r306;
	mad.lo.s32 	%r311, %r13, %r307, %r310;
	mad.lo.s32 	%r312, %r14, %r308, %r311;
	mad.lo.s32 	%r313, %r15, %r309, %r312;
	shl.b64 	%rd138, %rd137, 32;
	shr.s64 	%rd139, %rd138, 30;
	add.s64 	%rd140, %rd1, %rd139;
	ld.global.f32 	%f165, [%rd140];
	cvt.s64.s32 	%rd141, %r313;
	add.s64 	%rd142, %rd2, %rd141;
	ld.global.u8 	%rs14, [%rd142];
	setp.eq.s16 	%p86, %rs14, 0;
	mul.f32 	%f166, %f165, %f124;
	selp.f32 	%f533, %f123, %f166, %p86;
	max.f32 	%f510, %f510, %f533;
$L__BB573_32:
	setp.le.s64 	%p87, %rd38, %rd13;
	mov.f32 	%f535, 0fFF800000;
	@%p87 bra 	$L__BB573_34;
	setp.eq.s64 	%p88, %rd30, 1;
	setp.eq.s64 	%p89, %rd29, 1;
	setp.eq.s64 	%p90, %rd28, 1;
	setp.eq.s64 	%p91, %rd27, 1;
	add.s64 	%rd143, %rd20, %rd13;
	cvt.u32.u64 	%r314, %rd143;
	div.s32 	%r315, %r314, %r8;
	mul.lo.s32 	%r316, %r315, %r8;
	sub.s32 	%r317, %r314, %r316;
	div.s32 	%r318, %r317, %r9;
	mul.lo.s32 	%r319, %r318, %r9;
	sub.s32 	%r320, %r317, %r319;
	div.s32 	%r321, %r320, %r10;
	mul.lo.s32 	%r322, %r321, %r10;
	sub.s32 	%r323, %r320, %r322;
	selp.b32 	%r324, 0, %r315, %p91;
	selp.b32 	%r325, 0, %r318, %p90;
	selp.b32 	%r326, 0, %r321, %p89;
	selp.b32 	%r327, 0, %r323, %p88;
	mul.lo.s32 	%r328, %r12, %r324;
	mad.lo.s32 	%r329, %r13, %r325, %r328;
	mad.lo.s32 	%r330, %r14, %r326, %r329;
	mad.lo.s32 	%r331, %r15, %r327, %r330;
	shl.b64 	%rd144, %rd143, 32;
	shr.s64 	%rd145, %rd144, 30;
	add.s64 	%rd146, %rd1, %rd145;
	ld.global.f32 	%f168, [%rd146];
	cvt.s64.s32 	%rd147, %r331;
	add.s64 	%rd148, %rd2, %rd147;
	ld.global.u8 	%rs15, [%rd148];
	setp.eq.s16 	%p92, %rs15, 0;
	mul.f32 	%f169, %f168, %f124;
	selp.f32 	%f535, %f123, %f169, %p92;
	max.f32 	%f510, %f510, %f535;
$L__BB573_34:
	setp.le.s64 	%p93, %rd38, %rd14;
	mov.f32 	%f537, 0fFF800000;
	@%p93 bra 	$L__BB573_36;
	setp.eq.s64 	%p94, %rd30, 1;
	setp.eq.s64 	%p95, %rd29, 1;
	setp.eq.s64 	%p96, %rd28, 1;
	setp.eq.s64 	%p97, %rd27, 1;
	add.s64 	%rd149, %rd20, %rd14;
	cvt.u32.u64 	%r332, %rd149;
	div.s32 	%r333, %r332, %r8;
	mul.lo.s32 	%r334, %r333, %r8;
	sub.s32 	%r335, %r332, %r334;
	div.s32 	%r336, %r335, %r9;
	mul.lo.s32 	%r337, %r336, %r9;
	sub.s32 	%r338, %r335, %r337;
	div.s32 	%r339, %r338, %r10;
	mul.lo.s32 	%r340, %r339, %r10;
	sub.s32 	%r341, %r338, %r340;
	selp.b32 	%r342, 0, %r333, %p97;
	selp.b32 	%r343, 0, %r336, %p96;
	selp.b32 	%r344, 0, %r339, %p95;
	selp.b32 	%r345, 0, %r341, %p94;
	mul.lo.s32 	%r346, %r12, %r342;
	mad.lo.s32 	%r347, %r13, %r343, %r346;
	mad.lo.s32 	%r348, %r14, %r344, %r347;
	mad.lo.s32 	%r349, %r15, %r345, %r348;
	shl.b64 	%rd150, %rd149, 32;
	shr.s64 	%rd151, %rd150, 30;
	add.s64 	%rd152, %rd1, %rd151;
	ld.global.f32 	%f171, [%rd152];
	cvt.s64.s32 	%rd153, %r349;
	add.s64 	%rd154, %rd2, %rd153;
	ld.global.u8 	%rs16, [%rd154];
	setp.eq.s16 	%p98, %rs16, 0;
	mul.f32 	%f172, %f171, %f124;
	selp.f32 	%f537, %f123, %f172, %p98;
	max.f32 	%f510, %f510, %f537;
$L__BB573_36:
	setp.le.s64 	%p99, %rd38, %rd15;
	mov.f32 	%f539, 0fFF800000;
	@%p99 bra 	$L__BB573_38;
	setp.eq.s64 	%p100, %rd30, 1;
	setp.eq.s64 	%p101, %rd29, 1;
	setp.eq.s64 	%p102, %rd28, 1;
	setp.eq.s64 	%p103, %rd27, 1;
	add.s64 	%rd155, %rd20, %rd15;
	cvt.u32.u64 	%r350, %rd155;
	div.s32 	%r351, %r350, %r8;
	mul.lo.s32 	%r352, %r351, %r8;
	sub.s32 	%r353, %r350, %r352;
	div.s32 	%r354, %r353, %r9;
	mul.lo.s32 	%r355, %r354, %r9;
	sub.s32 	%r356, %r353, %r355;
	div.s32 	%r357, %r356, %r10;
	mul.lo.s32 	%r358, %r357, %r10;
	sub.s32 	%r359, %r356, %r358;
	selp.b32 	%r360, 0, %r351, %p103;
	selp.b32 	%r361, 0, %r354, %p102;
	selp.b32 	%r362, 0, %r357, %p101;
	selp.b32 	%r363, 0, %r359, %p100;
	mul.lo.s32 	%r364, %r12, %r360;
	mad.lo.s32 	%r365, %r13, %r361, %r364;
	mad.lo.s32 	%r366, %r14, %r362, %r365;
	mad.lo.s32 	%r367, %r15, %r363, %r366;
	shl.b64 	%rd156, %rd155, 32;
	shr.s64 	%rd157, %rd156, 30;
	add.s64 	%rd158, %rd1, %rd157;
	ld.global.f32 	%f174, [%rd158];
	cvt.s64.s32 	%rd159, %r367;
	add.s64 	%rd160, %rd2, %rd159;
	ld.global.u8 	%rs17, [%rd160];
	setp.eq.s16 	%p104, %rs17, 0;
	mul.f32 	%f175, %f174, %f124;
	selp.f32 	%f539, %f123, %f175, %p104;
	max.f32 	%f510, %f510, %f539;
$L__BB573_38:
	mov.u32 	%r368, %tid.x;
	add.s32 	%r369, %r368, 544;
	cvt.u64.u32 	%rd161, %r369;
	setp.le.s64 	%p105, %rd38, %rd161;
	mov.f32 	%f541, 0fFF800000;
	@%p105 bra 	$L__BB573_40;
	setp.eq.s64 	%p106, %rd30, 1;
	setp.eq.s64 	%p107, %rd29, 1;
	setp.eq.s64 	%p108, %rd28, 1;
	setp.eq.s64 	%p109, %rd27, 1;
	mov.u32 	%r370, %tid.x;
	add.s32 	%r371, %r370, 544;
	cvt.u64.u32 	%rd162, %r371;
	add.s64 	%rd163, %rd20, %rd162;
	cvt.u32.u64 	%r372, %rd163;
	div.s32 	%r373, %r372, %r8;
	mul.lo.s32 	%r374, %r373, %r8;
	sub.s32 	%r375, %r372, %r374;
	div.s32 	%r376, %r375, %r9;
	mul.lo.s32 	%r377, %r376, %r9;
	sub.s32 	%r378, %r375, %r377;
	div.s32 	%r379, %r378, %r10;
	mul.lo.s32 	%r380, %r379, %r10;
	sub.s32 	%r381, %r378, %r380;
	selp.b32 	%r382, 0, %r373, %p109;
	selp.b32 	%r383, 0, %r376, %p108;
	selp.b32 	%r384, 0, %r379, %p107;
	selp.b32 	%r385, 0, %r381, %p106;
	mul.lo.s32 	%r386, %r12, %r382;
	mad.lo.s32 	%r387, %r13, %r383, %r386;
	mad.lo.s32 	%r388, %r14, %r384, %r387;
	mad.lo.s32 	%r389, %r15, %r385, %r388;
	shl.b64 	%rd164, %rd163, 32;
	shr.s64 	%rd165, %rd164, 30;
	add.s64 	%rd166, %rd1, %rd165;
	ld.global.f32 	%f177, [%rd166];
	cvt.s64.s32 	%rd167, %r389;
	add.s64 	%rd168, %rd2, %rd167;
	ld.global.u8 	%rs18, [%rd168];
	setp.eq.s16 	%p110, %rs18, 0;
	mul.f32 	%f178, %f177, %f124;
	selp.f32 	%f541, %f123, %f178, %p110;
	max.f32 	%f510, %f510, %f541;
$L__BB573_40:
	setp.le.s64 	%p111, %rd38, %rd16;
	mov.f32 	%f543, 0fFF800000;
	@%p111 bra 	$L__BB573_42;
	setp.eq.s64 	%p112, %rd30, 1;
	setp.eq.s64 	%p113, %rd29, 1;
	setp.eq.s64 	%p114, %rd28, 1;
	setp.eq.s64 	%p115, %rd27, 1;
	add.s64 	%rd169, %rd20, %rd16;
	cvt.u32.u64 	%r390, %rd169;
	div.s32 	%r391, %r390, %r8;
	mul.lo.s32 	%r392, %r391, %r8;
	sub.s32 	%r393, %r390, %r392;
	div.s32 	%r394, %r393, %r9;
	mul.lo.s32 	%r395, %r394, %r9;
	sub.s32 	%r396, %r393, %r395;
	div.s32 	%r397, %r396, %r10;
	mul.lo.s32 	%r398, %r397, %r10;
	sub.s32 	%r399, %r396, %r398;
	selp.b32 	%r400, 0, %r391, %p115;
	selp.b32 	%r401, 0, %r394, %p114;
	selp.b32 	%r402, 0, %r397, %p113;
	selp.b32 	%r403, 0, %r399, %p112;
	mul.lo.s32 	%r404, %r12, %r400;
	mad.lo.s32 	%r405, %r13, %r401, %r404;
	mad.lo.s32 	%r406, %r14, %r402, %r405;
	mad.lo.s32 	%r407, %r15, %r403, %r406;
	shl.b64 	%rd170, %rd169, 32;
	shr.s64 	%rd171, %rd170, 30;
	add.s64 	%rd172, %rd1, %rd171;
	ld.global.f32 	%f180, [%rd172];
	cvt.s64.s32 	%rd173, %r407;
	add.s64 	%rd174, %rd2, %rd173;
	ld.global.u8 	%rs19, [%rd174];
	setp.eq.s16 	%p116, %rs19, 0;
	mul.f32 	%f181, %f180, %f124;
	selp.f32 	%f543, %f123, %f181, %p116;
	max.f32 	%f510, %f510, %f543;
$L__BB573_42:
	setp.le.s64 	%p117, %rd38, %rd17;
	mov.f32 	%f545, 0fFF800000;
	@%p117 bra 	$L__BB573_44;
	setp.eq.s64 	%p118, %rd30, 1;
	setp.eq.s64 	%p119, %rd29, 1;
	setp.eq.s64 	%p120, %rd28, 1;
	setp.eq.s64 	%p121, %rd27, 1;
	add.s64 	%rd175, %rd20, %rd17;
	cvt.u32.u64 	%r408, %rd175;
	div.s32 	%r409, %r408, %r8;
	mul.lo.s32 	%r410, %r409, %r8;
	sub.s32 	%r411, %r408, %r410;
	div.s32 	%r412, %r411, %r9;
	mul.lo.s32 	%r413, %r412, %r9;
	sub.s32 	%r414, %r411, %r413;
	div.s32 	%r415, %r414, %r10;
	mul.lo.s32 	%r416, %r415, %r10;
	sub.s32 	%r417, %r414, %r416;
	selp.b32 	%r418, 0, %r409, %p121;
	selp.b32 	%r419, 0, %r412, %p120;
	selp.b32 	%r420, 0, %r415, %p119;
	selp.b32 	%r421, 0, %r417, %p118;
	mul.lo.s32 	%r422, %r12, %r418;
	mad.lo.s32 	%r423, %r13, %r419, %r422;
	mad.lo.s32 	%r424, %r14, %r420, %r423;
	mad.lo.s32 	%r425, %r15, %r421, %r424;
	shl.b64 	%rd176, %rd175, 32;
	shr.s64 	%rd177, %rd176, 30;
	add.s64 	%rd178, %rd1, %rd177;
	ld.global.f32 	%f183, [%rd178];
	cvt.s64.s32 	%rd179, %r425;
	add.s64 	%rd180, %rd2, %rd179;
	ld.global.u8 	%rs20, [%rd180];
	setp.eq.s16 	%p122, %rs20, 0;
	mul.f32 	%f184, %f183, %f124;
	selp.f32 	%f545, %f123, %f184, %p122;
	max.f32 	%f510, %f510, %f545;
$L__BB573_44:
	setp.le.s64 	%p123, %rd38, %rd18;
	mov.f32 	%f547, 0fFF800000;
	@%p123 bra 	$L__BB573_46;
	setp.eq.s64 	%p124, %rd30, 1;
	setp.eq.s64 	%p125, %rd29, 1;
	setp.eq.s64 	%p126, %rd28, 1;
	setp.eq.s64 	%p127, %rd27, 1;
	add.s64 	%rd181, %rd20, %rd18;
	cvt.u32.u64 	%r426, %rd181;
	div.s32 	%r427, %r426, %r8;
	mul.lo.s32 	%r428, %r427, %r8;
	sub.s32 	%r429, %r426, %r428;
	div.s32 	%r430, %r429, %r9;
	mul.lo.s32 	%r431, %r430, %r9;
	sub.s32 	%r432, %r429, %r431;
	div.s32 	%r433, %r432, %r10;
	mul.lo.s32 	%r434, %r433, %r10;
	sub.s32 	%r435, %r432, %r434;
	selp.b32 	%r436, 0, %r427, %p127;
	selp.b32 	%r437, 0, %r430, %p126;
	selp.b32 	%r438, 0, %r433, %p125;
	selp.b32 	%r439, 0, %r435, %p124;
	mul.lo.s32 	%r440, %r12, %r436;
	mad.lo.s32 	%r441, %r13, %r437, %r440;
	mad.lo.s32 	%r442, %r14, %r438, %r441;
	mad.lo.s32 	%r443, %r15, %r439, %r442;
	shl.b64 	%rd182, %rd181, 32;
	shr.s64 	%rd183, %rd182, 30;
	add.s64 	%rd184, %rd1, %rd183;
	ld.global.f32 	%f186, [%rd184];
	cvt.s64.s32 	%rd185, %r443;
	add.s64 	%rd186, %rd2, %rd185;
	ld.global.u8 	%rs21, [%rd186];
	setp.eq.s16 	%p128, %rs21, 0;
	mul.f32 	%f187, %f186, %f124;
	selp.f32 	%f547, %f123, %f187, %p128;
	max.f32 	%f510, %f510, %f547;
$L__BB573_46:
	mov.u32 	%r444, %tid.x;
	add.s32 	%r445, %r444, 672;
	cvt.u64.u32 	%rd187, %r445;
	setp.le.s64 	%p129, %rd38, %rd187;
	mov.f32 	%f549, 0fFF800000;
	@%p129 bra 	$L__BB573_48;
	setp.eq.s64 	%p130, %rd30, 1;
	setp.eq.s64 	%p131, %rd29, 1;
	setp.eq.s64 	%p132, %rd28, 1;
	setp.eq.s64 	%p133, %rd27, 1;
	mov.u32 	%r446, %tid.x;
	add.s32 	%r447, %r446, 672;
	cvt.u64.u32 	%rd188, %r447;
	add.s64 	%rd189, %rd20, %rd188;
	cvt.u32.u64 	%r448, %rd189;
	div.s32 	%r449, %r448, %r8;
	mul.lo.s32 	%r450, %r449, %r8;
	sub.s32 	%r451, %r448, %r450;
	div.s32 	%r452, %r451, %r9;
	mul.lo.s32 	%r453, %r452, %r9;
	sub.s32 	%r454, %r451, %r453;
	div.s32 	%r455, %r454, %r10;
	mul.lo.s32 	%r456, %r455, %r10;
	sub.s32 	%r457, %r454, %r456;
	selp.b32 	%r458, 0, %r449, %p133;
	selp.b32 	%r459, 0, %r452, %p132;
	selp.b32 	%r460, 0, %r455, %p131;
	selp.b32 	%r461, 0, %r457, %p130;
	mul.lo.s32 	%r462, %r12, %r458;
	mad.lo.s32 	%r463, %r13, %r459, %r462;
	mad.lo.s32 	%r464, %r14, %r460, %r463;
	mad.lo.s32 	%r465, %r15, %r461, %r464;
	shl.b64 	%rd190, %rd189, 32;
	shr.s64 	%rd191, %rd190, 30;
	add.s64 	%rd192, %rd1, %rd191;
	ld.global.f32 	%f189, [%rd192];
	cvt.s64.s32 	%rd193, %r465;
	add.s64 	%rd194, %rd2, %rd193;
	ld.global.u8 	%rs22, [%rd194];
	setp.eq.s16 	%p134, %rs22, 0;
	mul.f32 	%f190, %f189, %f124;
	selp.f32 	%f549, %f123, %f190, %p134;
	max.f32 	%f510, %f510, %f549;
$L__BB573_48:
	mov.u32 	%r466, %tid.x;
	add.s32 	%r467, %r466, 704;
	cvt.u64.u32 	%rd195, %r467;
	setp.le.s64 	%p135, %rd38, %rd195;
	mov.f32 	%f551, 0fFF800000;
	@%p135 bra 	$L__BB573_50;
	setp.eq.s64 	%p136, %rd30, 1;
	setp.eq.s64 	%p137, %rd29, 1;
	setp.eq.s64 	%p138, %rd28, 1;
	setp.eq.s64 	%p139, %rd27, 1;
	mov.u32 	%r468, %tid.x;
	add.s32 	%r469, %r468, 704;
	cvt.u64.u32 	%rd196, %r469;
	add.s64 	%rd197, %rd20, %rd196;
	cvt.u32.u64 	%r470, %rd197;
	div.s32 	%r471, %r470, %r8;
	mul.lo.s32 	%r472, %r471, %r8;
	sub.s32 	%r473, %r470, %r472;
	div.s32 	%r474, %r473, %r9;
	mul.lo.s32 	%r475, %r474, %r9;
	sub.s32 	%r476, %r473, %r475;
	div.s32 	%r477, %r476, %r10;
	mul.lo.s32 	%r478, %r477, %r10;
	sub.s32 	%r479, %r476, %r478;
	selp.b32 	%r480, 0, %r471, %p139;
	selp.b32 	%r481, 0, %r474, %p138;
	selp.b32 	%r482, 0, %r477, %p137;
	selp.b32 	%r483, 0, %r479, %p136;
	mul.lo.s32 	%r484, %r12, %r480;
	mad.lo.s32 	%r485, %r13, %r481, %r484;
	mad.lo.s32 	%r486, %r14, %r482, %r485;
	mad.lo.s32 	%r487, %r15, %r483, %r486;
	shl.b64 	%rd198, %rd197, 32;
	shr.s64 	%rd199, %rd198, 30;
	add.s64 	%rd200, %rd1, %rd199;
	ld.global.f32 	%f192, [%rd200];
	cvt.s64.s32 	%rd201, %r487;
	add.s64 	%rd202, %rd2, %rd201;
	ld.global.u8 	%rs23, [%rd202];
	setp.eq.s16 	%p140, %rs23, 0;
	mul.f32 	%f193, %f192, %f124;
	selp.f32 	%f551, %f123, %f193, %p140;
	max.f32 	%f510, %f510, %f551;
$L__BB573_50:
	mov.u32 	%r488, %tid.x;
	add.s32 	%r489, %r488, 736;
	cvt.u64.u32 	%rd203, %r489;
	setp.le.s64 	%p141, %rd38, %rd203;
	mov.f32 	%f553, 0fFF800000;
	@%p141 bra 	$L__BB573_52;
	setp.eq.s64 	%p142, %rd30, 1;
	setp.eq.s64 	%p143, %rd29, 1;
	setp.eq.s64 	%p144, %rd28, 1;
	setp.eq.s64 	%p145, %rd27, 1;
	mov.u32 	%r490, %tid.x;
	add.s32 	%r491, %r490, 736;
	cvt.u64.u32 	%rd204, %r491;
	add.s64 	%rd205, %rd20, %rd204;
	cvt.u32.u64 	%r492, %rd205;
	div.s32 	%r493, %r492, %r8;
	mul.lo.s32 	%r494, %r493, %r8;
	sub.s32 	%r495, %r492, %r494;
	div.s32 	%r496, %r495, %r9;
	mul.lo.s32 	%r497, %r496, %r9;
	sub.s32 	%r498, %r495, %r497;
	div.s32 	%r499, %r498, %r10;
	mul.lo.s32 	%r500, %r499, %r10;
	sub.s32 	%r501, %r498, %r500;
	selp.b32 	%r502, 0, %r493, %p145;
	selp.b32 	%r503, 0, %r496, %p144;
	selp.b32 	%r504, 0, %r499, %p143;
	selp.b32 	%r505, 0, %r501, %p142;
	mul.lo.s32 	%r506, %r12, %r502;
	mad.lo.s32 	%r507, %r13, %r503, %r506;
	mad.lo.s32 	%r508, %r14, %r504, %r507;
	mad.lo.s32 	%r509, %r15, %r505, %r508;
	shl.b64 	%rd206, %rd205, 32;
	shr.s64 	%rd207, %rd206, 30;
	add.s64 	%rd208, %rd1, %rd207;
	ld.global.f32 	%f195, [%rd208];
	cvt.s64.s32 	%rd209, %r509;
	add.s64 	%rd210, %rd2, %rd209;
	ld.global.u8 	%rs24, [%rd210];
	setp.eq.s16 	%p146, %rs24, 0;
	mul.f32 	%f196, %f195, %f124;
	selp.f32 	%f553, %f123, %f196, %p146;
	max.f32 	%f510, %f510, %f553;
$L__BB573_52:
	mov.u32 	%r510, %tid.x;
	cvt.u64.u32 	%rd211, %r510;
	setp.le.s64 	%p147, %rd38, %rd211;
	mov.b32 	%r511, %f510;
	shfl.sync.bfly.b32	%r512|%p148, %r511, 16, 31, -1;
	mov.b32 	%f197, %r512;
	max.f32 	%f198, %f510, %f197;
	mov.b32 	%r513, %f198;
	shfl.sync.bfly.b32	%r514|%p149, %r513, 8, 31, -1;
	mov.b32 	%f199, %r514;
	max.f32 	%f200, %f198, %f199;
	mov.b32 	%r515, %f200;
	shfl.sync.bfly.b32	%r516|%p150, %r515, 4, 31, -1;
	mov.b32 	%f201, %r516;
	max.f32 	%f202, %f200, %f201;
	mov.b32 	%r517, %f202;
	shfl.sync.bfly.b32	%r518|%p151, %r517, 2, 31, -1;
	mov.b32 	%f203, %r518;
	max.f32 	%f204, %f202, %f203;
	mov.b32 	%r519, %f204;
	shfl.sync.bfly.b32	%r520|%p152, %r519, 1, 31, -1;
	mov.b32 	%f205, %r520;
	max.f32 	%f206, %f204, %f205;
	sub.f32 	%f207, %f507, %f206;
	fma.rn.f32 	%f208, %f207, 0f3BBB989D, 0f3F000000;
	cvt.sat.f32.f32 	%f209, %f208;
	mov.f32 	%f210, 0f4B400001;
	mov.f32 	%f211, 0f437C0000;
	fma.rm.f32 	%f212, %f209, %f211, %f210;
	add.f32 	%f213, %f212, 0fCB40007F;
	neg.f32 	%f214, %f213;
	fma.rn.f32 	%f215, %f207, 0f3FB8AA3B, %f214;
	fma.rn.f32 	%f216, %f207, 0f32A57060, %f215;
	mov.b32 	%r521, %f212;
	shl.b32 	%r522, %r521, 23;
	mov.b32 	%f217, %r522;
	ex2.approx.ftz.f32 	%f218, %f216;
	mul.f32 	%f219, %f218, %f217;
	add.f32 	%f220, %f219, 0f00000000;
	sub.f32 	%f221, %f509, %f206;
	fma.rn.f32 	%f222, %f221, 0f3BBB989D, 0f3F000000;
	cvt.sat.f32.f32 	%f223, %f222;
	fma.rm.f32 	%f224, %f223, %f211, %f210;
	add.f32 	%f225, %f224, 0fCB40007F;
	neg.f32 	%f226, %f225;
	fma.rn.f32 	%f227, %f221, 0f3FB8AA3B, %f226;
	fma.rn.f32 	%f228, %f221, 0f32A57060, %f227;
	mov.b32 	%r523, %f224;
	shl.b32 	%r524, %r523, 23;
	mov.b32 	%f229, %r524;
	ex2.approx.ftz.f32 	%f230, %f228;
	mul.f32 	%f231, %f230, %f229;
	add.f32 	%f232, %f220, %f231;
	sub.f32 	%f233, %f511, %f206;
	fma.rn.f32 	%f234, %f233, 0f3BBB989D, 0f3F000000;
	cvt.sat.f32.f32 	%f235, %f234;
	fma.rm.f32 	%f236, %f235, %f211, %f210;
	add.f32 	%f237, %f236, 0fCB40007F;
	neg.f32 	%f238, %f237;
	fma.rn.f32 	%f239, %f233, 0f3FB8AA3B, %f238;
	fma.rn.f32 	%f240, %f233, 0f32A57060, %f239;
	mov.b32 	%r525, %f236;
	shl.b32 	%r526, %r525, 23;
	mov.b32 	%f241, %r526;
	ex2.approx.ftz.f32 	%f242, %f240;
	mul.f32 	%f243, %f242, %f241;
	add.f32 	%f244, %f232, %f243;
	sub.f32 	%f245, %f513, %f206;
	fma.rn.f32 	%f246, %f245, 0f3BBB989D, 0f3F000000;
	cvt.sat.f32.f32 	%f247, %f246;
	fma.rm.f32 	%f248, %f247, %f211, %f210;
	add.f32 	%f249, %f248, 0fCB40007F;
	neg.f32 	%f250, %f249;
	fma.rn.f32 	%f251, %f245, 0f3FB8AA3B, %f250;
	fma.rn.f32 	%f252, %f245, 0f32A57060, %f251;
	mov.b32 	%r527, %f248;
	shl.b32 	%r528, %r527, 23;
	mov.b32 	%f253, %r528;
	ex2.approx.ftz.f32 	%f254, %f252;
	mul.f32 	%f255, %f254, %f253;
	add.f32 	%f256, %f244, %f255;
	sub.f32 	%f257, %f515, %f206;
	fma.rn.f32 	%f258, %f257, 0f3BBB989D, 0f3F000000;
	cvt.sat.f32.f32 	%f259, %f258;
	fma.rm.f32 	%f260, %f259, %f211, %f210;
	add.f32 	%f261, %f260, 0fCB40007F;
	neg.f32 	%f262, %f261;
	fma.rn.f32 	%f263, %f257, 0f3FB8AA3B, %f262;
	fma.rn.f32 	%f264, %f257, 0f32A57060, %f263;
	mov.b32 	%r529, %f260;
	shl.b32 	%r530, %r529, 23;
	mov.b32 	%f265, %r530;
	ex2.approx.ftz.f32 	%f266, %f264;
	mul.f32 	%f267, %f266, %f265;
	add.f32 	%f268, %f256, %f267;
	sub.f32 	%f269, %f517, %f206;
	fma.rn.f32 	%f270, %f269, 0f3BBB989D, 0f3F000000;
	cvt.sat.f32.f32 	%f271, %f270;
	fma.rm.f32 	%f272, %f271, %f211, %f210;
	add.f32 	%f273, %f272, 0fCB40007F;
	neg.f32 	%f274, %f273;
	fma.rn.f32 	%f275, %f269, 0f3FB8AA3B, %f274;
	fma.rn.f32 	%f276, %f269, 0f32A57060, %f275;
	mov.b32 	%r531, %f272;
	shl.b32 	%r532, %r531, 23;
	mov.b32 	%f277, %r532;
	ex2.approx.ftz.f32 	%f278, %f276;
	mul.f32 	%f279, %f278, %f277;
	add.f32 	%f280, %f268, %f279;
	sub.f32 	%f281, %f519, %f206;
	fma.rn.f32 	%f282, %f281, 0f3BBB989D, 0f3F000000;
	cvt.sat.f32.f32 	%f283, %f282;
	fma.rm.f32 	%f284, %f283, %f211, %f210;
	add.f32 	%f285, %f284, 0fCB40007F;
	neg.f32 	%f286, %f285;
	fma.rn.f32 	%f287, %f281, 0f3FB8AA3B, %f286;
	fma.rn.f32 	%f288, %f281, 0f32A57060, %f287;
	mov.b32 	%r533, %f284;
	shl.b32 	%r534, %r533, 23;
	mov.b32 	%f289, %r534;
	ex2.approx.ftz.f32 	%f290, %f288;
	mul.f32 	%f291, %f290, %f289;
	add.f32 	%f292, %f280, %f291;
	sub.f32 	%f293, %f521, %f206;
	fma.rn.f32 	%f294, %f293, 0f3BBB989D, 0f3F000000;
	cvt.sat.f32.f32 	%f295, %f294;
	fma.rm.f32 	%f296, %f295, %f211, %f210;
	add.f32 	%f297, %f296, 0fCB40007F;
	neg.f32 	%f298, %f297;
	fma.rn.f32 	%f299, %f293, 0f3FB8AA3B, %f298;
	fma.rn.f32 	%f300, %f293, 0f32A57060, %f299;
	mov.b32 	%r535, %f296;
	shl.b32 	%r536, %r535, 23;
	mov.b32 	%f301, %r536;
	ex2.approx.ftz.f32 	%f302, %f300;
	mul.f32 	%f303, %f302, %f301;
	add.f32 	%f304, %f292, %f303;
	sub.f32 	%f305, %f523, %f206;
	fma.rn.f32 	%f306, %f305, 0f3BBB989D, 0f3F000000;
	cvt.sat.f32.f32 	%f307, %f306;
	fma.rm.f32 	%f308, %f307, %f211, %f210;
	add.f32 	%f309, %f308, 0fCB40007F;
	neg.f32 	%f310, %f309;
	fma.rn.f32 	%f311, %f305, 0f3FB8AA3B, %f310;
	fma.rn.f32 	%f312, %f305, 0f32A57060, %f311;
	mov.b32 	%r537, %f308;
	shl.b32 	%r538, %r537, 23;
	mov.b32 	%f313, %r538;
	ex2.approx.ftz.f32 	%f314, %f312;
	mul.f32 	%f315, %f314, %f313;
	add.f32 	%f316, %f304, %f315;
	sub.f32 	%f317, %f525, %f206;
	fma.rn.f32 	%f318, %f317, 0f3BBB989D, 0f3F000000;
	cvt.sat.f32.f32 	%f319, %f318;
	fma.rm.f32 	%f320, %f319, %f211, %f210;
	add.f32 	%f321, %f320, 0fCB40007F;
	neg.f32 	%f322, %f321;
	fma.rn.f32 	%f323, %f317, 0f3FB8AA3B, %f322;
	fma.rn.f32 	%f324, %f317, 0f32A57060, %f323;
	mov.b32 	%r539, %f320;
	shl.b32 	%r540, %r539, 23;
	mov.b32 	%f325, %r540;
	ex2.approx.ftz.f32 	%f326, %f324;
	mul.f32 	%f327, %f326, %f325;
	add.f32 	%f328, %f316, %f327;
	sub.f32 	%f329, %f527, %f206;
	fma.rn.f32 	%f330, %f329, 0f3BBB989D, 0f3F000000;
	cvt.sat.f32.f32 	%f331, %f330;
	fma.rm.f32 	%f332, %f331, %f211, %f210;
	add.f32 	%f333, %f332, 0fCB40007F;
	neg.f32 	%f334, %f333;
	fma.rn.f32 	%f335, %f329, 0f3FB8AA3B, %f334;
	fma.rn.f32 	%f336, %f329, 0f32A57060, %f335;
	mov.b32 	%r541, %f332;
	shl.b32 	%r542, %r541, 23;
	mov.b32 	%f337, %r542;
	ex2.approx.ftz.f32 	%f338, %f336;
	mul.f32 	%f339, %f338, %f337;
	add.f32 	%f340, %f328, %f339;
	sub.f32 	%f341, %f529, %f206;
	fma.rn.f32 	%f342, %f341, 0f3BBB989D, 0f3F000000;
	cvt.sat.f32.f32 	%f343, %f342;
	fma.rm.f32 	%f344, %f343, %f211, %f210;
	add.f32 	%f345, %f344, 0fCB40007F;
	neg.f32 	%f346, %f345;
	fma.rn.f32 	%f347, %f341, 0f3FB8AA3B, %f346;
	fma.rn.f32 	%f348, %f341, 0f32A57060, %f347;
	mov.b32 	%r543, %f344;
	shl.b32 	%r544, %r543, 23;
	mov.b32 	%f349, %r544;
	ex2.approx.ftz.f32 	%f350, %f348;
	mul.f32 	%f351, %f350, %f349;
	add.f32 	%f352, %f340, %f351;
	sub.f32 	%f353, %f531, %f206;
	fma.rn.f32 	%f354, %f353, 0f3BBB989D, 0f3F000000;
	cvt.sat.f32.f32 	%f355, %f354;
	fma.rm.f32 	%f356, %f355, %f211, %f210;
	add.f32 	%f357, %f356, 0fCB40007F;
	neg.f32 	%f358, %f357;
	fma.rn.f32 	%f359, %f353, 0f3FB8AA3B, %f358;
	fma.rn.f32 	%f360, %f353, 0f32A57060, %f359;
	mov.b32 	%r545, %f356;
	shl.b32 	%r546, %r545, 23;
	mov.b32 	%f361, %r546;
	ex2.approx.ftz.f32 	%f362, %f360;
	mul.f32 	%f363, %f362, %f361;
	add.f32 	%f364, %f352, %f363;
	sub.f32 	%f365, %f533, %f206;
	fma.rn.f32 	%f366, %f365, 0f3BBB989D, 0f3F000000;
	cvt.sat.f32.f32 	%f367, %f366;
	fma.rm.f32 	%f368, %f367, %f211, %f210;
	add.f32 	%f369, %f368, 0fCB40007F;
	neg.f32 	%f370, %f369;
	fma.rn.f32 	%f371, %f365, 0f3FB8AA3B, %f370;
	fma.rn.f32 	%f372, %f365, 0f32A57060, %f371;
	mov.b32 	%r547, %f368;
	shl.b32 	%r548, %r547, 23;
	mov.b32 	%f373, %r548;
	ex2.approx.ftz.f32 	%f374, %f372;
	mul.f32 	%f375, %f374, %f373;
	add.f32 	%f376, %f364, %f375;
	sub.f32 	%f377, %f535, %f206;
	fma.rn.f32 	%f378, %f377, 0f3BBB989D, 0f3F000000;
	cvt.sat.f32.f32 	%f379, %f378;
	fma.rm.f32 	%f380, %f379, %f211, %f210;
	add.f32 	%f381, %f380, 0fCB40007F;
	neg.f32 	%f382, %f381;
	fma.rn.f32 	%f383, %f377, 0f3FB8AA3B, %f382;
	fma.rn.f32 	%f384, %f377, 0f32A57060, %f383;
	mov.b32 	%r549, %f380;
	shl.b32 	%r550, %r549, 23;
	mov.b32 	%f385, %r550;
	ex2.approx.ftz.f32 	%f386, %f384;
	mul.f32 	%f387, %f386, %f385;
	add.f32 	%f388, %f376, %f387;
	sub.f32 	%f389, %f537, %f206;
	fma.rn.f32 	%f390, %f389, 0f3BBB989D, 0f3F000000;
	cvt.sat.f32.f32 	%f391, %f390;
	fma.rm.f32 	%f392, %f391, %f211, %f210;
	add.f32 	%f393, %f392, 0fCB40007F;
	neg.f32 	%f394, %f393;
	fma.rn.f32 	%f395, %f389, 0f3FB8AA3B, %f394;
	fma.rn.f32 	%f396, %f389, 0f32A57060, %f395;
	mov.b32 	%r551, %f392;
	shl.b32 	%r552, %r551, 23;
	mov.b32 	%f397, %r552;
	ex2.approx.ftz.f32 	%f398, %f396;
	mul.f32 	%f399, %f398, %f397;
	add.f32 	%f400, %f388, %f399;
	sub.f32 	%f401, %f539, %f206;
	fma.rn.f32 	%f402, %f401, 0f3BBB989D, 0f3F000000;
	cvt.sat.f32.f32 	%f403, %f402;
	fma.rm.f32 	%f404, %f403, %f211, %f210;
	add.f32 	%f405, %f404, 0fCB40007F;
	neg.f32 	%f406, %f405;
	fma.rn.f32 	%f407, %f401, 0f3FB8AA3B, %f406;
	fma.rn.f32 	%f408, %f401, 0f32A57060, %f407;
	mov.b32 	%r553, %f404;
	shl.b32 	%r554, %r553, 23;
	mov.b32 	%f409, %r554;
	ex2.approx.ftz.f32 	%f410, %f408;
	mul.f32 	%f411, %f410, %f409;
	add.f32 	%f412, %f400, %f411;
	sub.f32 	%f413, %f541, %f206;
	fma.rn.f32 	%f414, %f413, 0f3BBB989D, 0f3F000000;
	cvt.sat.f32.f32 	%f415, %f414;
	fma.rm.f32 	%f416, %f415, %f211, %f210;
	add.f32 	%f417, %f416, 0fCB40007F;
	neg.f32 	%f418, %f417;
	fma.rn.f32 	%f419, %f413, 0f3FB8AA3B, %f418;
	fma.rn.f32 	%f420, %f413, 0f32A57060, %f419;
	mov.b32 	%r555, %f416;
	shl.b32 	%r556, %r555, 23;
	mov.b32 	%f421, %r556;
	ex2.approx.ftz.f32 	%f422, %f420;
	mul.f32 	%f423, %f422, %f421;
	add.f32 	%f424, %f412, %f423;
	sub.f32 	%f425, %f543, %f206;
	fma.rn.f32 	%f426, %f425, 0f3BBB989D, 0f3F000000;
	cvt.sat.f32.f32 	%f427, %f426;
	fma.rm.f32 	%f428, %f427, %f211, %f210;
	add.f32 	%f429, %f428, 0fCB40007F;
	neg.f32 	%f430, %f429;
	fma.rn.f32 	%f431, %f425, 0f3FB8AA3B, %f430;
	fma.rn.f32 	%f432, %f425, 0f32A57060, %f431;
	mov.b32 	%r557, %f428;
	shl.b32 	%r558, %r557, 23;
	mov.b32 	%f433, %r558;
	ex2.approx.ftz.f32 	%f434, %f432;
	mul.f32 	%f435, %f434, %f433;
	add.f32 	%f436, %f424, %f435;
	sub.f32 	%f437, %f545, %f206;
	fma.rn.f32 	%f438, %f437, 0f3BBB989D, 0f3F000000;
	cvt.sat.f32.f32 	%f439, %f438;
	fma.rm.f32 	%f440, %f439, %f211, %f210;
	add.f32 	%f441, %f440, 0fCB40007F;
	neg.f32 	%f442, %f441;
	fma.rn.f32 	%f443, %f437, 0f3FB8AA3B, %f442;
	fma.rn.f32 	%f444, %f437, 0f32A57060, %f443;
	mov.b32 	%r559, %f440;
	shl.b32 	%r560, %r559, 23;
	mov.b32 	%f445, %r560;
	ex2.approx.ftz.f32 	%f446, %f444;
	mul.f32 	%f447, %f446, %f445;
	add.f32 	%f448, %f436, %f447;
	sub.f32 	%f449, %f547, %f206;
	fma.rn.f32 	%f450, %f449, 0f3BBB989D, 0f3F000000;
	cvt.sat.f32.f32 	%f451, %f450;
	fma.rm.f32 	%f452, %f451, %f211, %f210;
	add.f32 	%f453, %f452, 0fCB40007F;
	neg.f32 	%f454, %f453;
	fma.rn.f32 	%f455, %f449, 0f3FB8AA3B, %f454;
	fma.rn.f32 	%f456, %f449, 0f32A57060, %f455;
	mov.b32 	%r561, %f452;
	shl.b32 	%r562, %r561, 23;
	mov.b32 	%f457, %r562;
	ex2.approx.ftz.f32 	%f458, %f456;
	mul.f32 	%f459, %f458, %f457;
	add.f32 	%f460, %f448, %f459;
	sub.f32 	%f461, %f549, %f206;
	fma.rn.f32 	%f462, %f461, 0f3BBB989D, 0f3F000000;
	cvt.sat.f32.f32 	%f463, %f462;
	fma.rm.f32 	%f464, %f463, %f211, %f210;
	add.f32 	%f465, %f464, 0fCB40007F;
	neg.f32 	%f466, %f465;
	fma.rn.f32 	%f467, %f461, 0f3FB8AA3B, %f466;
	fma.rn.f32 	%f468, %f461, 0f32A57060, %f467;
	mov.b32 	%r563, %f464;
	shl.b32 	%r564, %r563, 23;
	mov.b32 	%f469, %r564;
	ex2.approx.ftz.f32 	%f470, %f468;
	mul.f32 	%f471, %f470, %f469;
	add.f32 	%f472, %f460, %f471;
	sub.f32 	%f473, %f551, %f206;
	fma.rn.f32 	%f474, %f473, 0f3BBB989D, 0f3F000000;
	cvt.sat.f32.f32 	%f475, %f474;
	fma.rm.f32 	%f476, %f475, %f211, %f210;
	add.f32 	%f477, %f476, 0fCB40007F;
	neg.f32 	%f478, %f477;
	fma.rn.f32 	%f479, %f473, 0f3FB8AA3B, %f478;
	fma.rn.f32 	%f480, %f473, 0f32A57060, %f479;
	mov.b32 	%r565, %f476;
	shl.b32 	%r566, %r565, 23;
	mov.b32 	%f481, %r566;
	ex2.approx.ftz.f32 	%f482, %f480;
	mul.f32 	%f483, %f482, %f481;
	add.f32 	%f484, %f472, %f483;
	sub.f32 	%f485, %f553, %f206;
	fma.rn.f32 	%f486, %f485, 0f3BBB989D, 0f3F000000;
	cvt.sat.f32.f32 	%f487, %f486;
	fma.rm.f32 	%f488, %f487, %f211, %f210;
	add.f32 	%f489, %f488, 0fCB40007F;
	neg.f32 	%f490, %f489;
	fma.rn.f32 	%f491, %f485, 0f3FB8AA3B, %f490;
	fma.rn.f32 	%f492, %f485, 0f32A57060, %f491;
	mov.b32 	%r567, %f488;
	shl.b32 	%r568, %r567, 23;
	mov.b32 	%f493, %r568;
	ex2.approx.ftz.f32 	%f494, %f492;
	mul.f32 	%f495, %f494, %f493;
	add.f32 	%f496, %f484, %f495;
	mov.b32 	%r569, %f496;
	shfl.sync.bfly.b32	%r570|%p153, %r569, 16, 31, -1;
	mov.b32 	%f497, %r570;
	add.f32 	%f498, %f496, %f497;
	mov.b32 	%r571, %f498;
	shfl.sync.bfly.b32	%r572|%p154, %r571, 8, 31, -1;
	mov.b32 	%f499, %r572;
	add.f32 	%f500, %f498, %f499;
	mov.b32 	%r573, %f500;
	shfl.sync.bfly.b32	%r574|%p155, %r573, 4, 31, -1;
	mov.b32 	%f501, %r574;
	add.f32 	%f502, %f500, %f501;
	mov.b32 	%r575, %f502;
	shfl.sync.bfly.b32	%r576|%p156, %r575, 2, 31, -1;
	mov.b32 	%f503, %r576;
	add.f32 	%f504, %f502, %f503;
	mov.b32 	%r577, %f504;
	shfl.sync.bfly.b32	%r578|%p157, %r577, 1, 31, -1;
	mov.b32 	%f505, %r578;
	add.f32 	%f506, %f504, %f505;
	div.rn.f32 	%f99, %f219, %f506;
	div.rn.f32 	%f100, %f231, %f506;
	div.rn.f32 	%f101, %f243, %f506;
	div.rn.f32 	%f102, %f255, %f506;
	div.rn.f32 	%f103, %f267, %f506;
	div.rn.f32 	%f104, %f279, %f506;
	div.rn.f32 	%f105, %f291, %f506;
	div.rn.f32 	%f106, %f303, %f506;
	div.rn.f32 	%f107, %f315, %f506;
	div.rn.f32 	%f108, %f327, %f506;
	div.rn.f32 	%f109, %f339, %f506;
	div.rn.f32 	%f110, %f351, %f506;
	div.rn.f32 	%f111, %f363, %f506;
	div.rn.f32 	%f112, %f375, %f506;
	div.rn.f32 	%f113, %f387, %f506;
	div.rn.f32 	%f114, %f399, %f506;
	div.rn.f32 	%f115, %f411, %f506;
	div.rn.f32 	%f116, %f423, %f506;
	div.rn.f32 	%f117, %f435, %f506;
	div.rn.f32 	%f118, %f447, %f506;
	div.rn.f32 	%f119, %f459, %f506;
	div.rn.f32 	%f120, %f471, %f506;
	div.rn.f32 	%f121, %f483, %f506;
	div.rn.f32 	%f122, %f495, %f506;
	mad.lo.s64 	%rd212, %rd230, %rd36, %rd211;
	cvta.to.global.u64 	%rd213, %rd35;
	shl.b64 	%rd214, %rd212, 2;
	add.s64 	%rd23, %rd213, %rd214;
	@%p147 bra 	$L__BB573_54;
	st.global.f32 	[%rd23], %f99;
$L__BB573_54:
	mov.u32 	%r579, %tid.x;
	add.s32 	%r580, %r579, 32;
	cvt.u64.u32 	%rd215, %r580;
	setp.le.s64 	%p158, %rd38, %rd215;
	@%p158 bra 	$L__BB573_56;
	st.global.f32 	[%rd23+128], %f100;
$L__BB573_56:
	mov.u32 	%r581, %tid.x;
	add.s32 	%r582, %r581, 64;
	cvt.u64.u32 	%rd216, %r582;
	setp.le.s64 	%p159, %rd38, %rd216;
	@%p159 bra 	$L__BB573_58;
	st.global.f32 	[%rd23+256], %f101;
$L__BB573_58:
	mov.u32 	%r583, %tid.x;
	add.s32 	%r584, %r583, 96;
	cvt.u64.u32 	%rd217, %r584;
	setp.le.s64 	%p160, %rd38, %rd217;
	@%p160 bra 	$L__BB573_60;
	st.global.f32 	[%rd23+384], %f102;
$L__BB573_60:
	add.s32 	%r586, %r583, 128;
	cvt.u64.u32 	%rd218, %r586;
	setp.le.s64 	%p161, %rd38, %rd218;
	@%p161 bra 	$L__BB573_62;
	st.global.f32 	[%rd23+512], %f103;
$L__BB573_62:
	add.s32 	%r588, %r583, 160;
	cvt.u64.u32 	%rd219, %r588;
	setp.le.s64 	%p162, %rd38, %rd219;
	@%p162 bra 	$L__BB573_64;
	st.global.f32 	[%rd23+640], %f104;
$L__BB573_64:
	add.s32 	%r590, %r583, 192;
	cvt.u64.u32 	%rd220, %r590;
	setp.le.s64 	%p163, %rd38, %rd220;
	@%p163 bra 	$L__BB573_66;
	st.global.f32 	[%rd23+768], %f105;
$L__BB573_66:
	add.s32 	%r592, %r583, 224;
	cvt.u64.u32 	%rd221, %r592;
	setp.le.s64 	%p164, %rd38, %rd221;
	@%p164 bra 	$L__BB573_68;
	st.global.f32 	[%rd23+896], %f106;
$L__BB573_68:
	add.s32 	%r594, %r583, 256;
	cvt.u64.u32 	%rd222, %r594;
	setp.le.s64 	%p165, %rd38, %rd222;
	@%p165 bra 	$L__BB573_70;
	st.global.f32 	[%rd23+1024], %f107;
$L__BB573_70:
	setp.le.s64 	%p166, %rd38, %rd8;
	@%p166 bra 	$L__BB573_72;
	st.global.f32 	[%rd23+1152], %f108;
$L__BB573_72:
	setp.le.s64 	%p167, %rd38, %rd9;
	@%p167 bra 	$L__BB573_74;
	st.global.f32 	[%rd23+1280], %f109;
$L__BB573_74:
	setp.le.s64 	%p168, %rd38, %rd10;
	@%p168 bra 	$L__BB573_76;
	st.global.f32 	[%rd23+1408], %f110;
$L__BB573_76:
	setp.le.s64 	%p169, %rd38, %rd11;
	@%p169 bra 	$L__BB573_78;
	st.global.f32 	[%rd23+1536], %f111;
$L__BB573_78:
	setp.le.s64 	%p170, %rd38, %rd12;
	@%p170 bra 	$L__BB573_80;
	st.global.f32 	[%rd23+1664], %f112;
$L__BB573_80:
	setp.le.s64 	%p171, %rd38, %rd13;
	@%p171 bra 	$L__BB573_82;
	st.global.f32 	[%rd23+1792], %f113;
$L__BB573_82:
	setp.le.s64 	%p172, %rd38, %rd14;
	@%p172 bra 	$L__BB573_84;
	st.global.f32 	[%rd23+1920], %f114;
$L__BB573_84:
	setp.le.s64 	%p173, %rd38, %rd15;
	@%p173 bra 	$L__BB573_86;
	st.global.f32 	[%rd23+2048], %f115;
$L__BB573_86:
	add.s32 	%r596, %r583, 544;
	cvt.u64.u32 	%rd223, %r596;
	setp.le.s64 	%p174, %rd38, %rd223;
	@%p174 bra 	$L__BB573_88;
	st.global.f32 	[%rd23+2176], %f116;
$L__BB573_88:
	setp.le.s64 	%p175, %rd38, %rd16;
	@%p175 bra 	$L__BB573_90;
	st.global.f32 	[%rd23+2304], %f117;
$L__BB573_90:
	setp.le.s64 	%p176, %rd38, %rd17;
	@%p176 bra 	$L__BB573_92;
	st.global.f32 	[%rd23+2432], %f118;
$L__BB573_92:
	setp.le.s64 	%p177, %rd38, %rd18;
	@%p177 bra 	$L__BB573_94;
	st.global.f32 	[%rd23+2560], %f119;
$L__BB573_94:
	add.s32 	%r598, %r583, 672;
	cvt.u64.u32 	%rd224, %r598;
	setp.le.s64 	%p178, %rd38, %rd224;
	@%p178 bra 	$L__BB573_96;
	st.global.f32 	[%rd23+2688], %f120;
$L__BB573_96:
	add.s32 	%r600, %r583, 704;
	cvt.u64.u32 	%rd225, %r600;
	setp.le.s64 	%p179, %rd38, %rd225;
	@%p179 bra 	$L__BB573_98;
	st.global.f32 	[%rd23+2816], %f121;
$L__BB573_98:
	add.s32 	%r602, %r583, 736;
	cvt.u64.u32 	%rd226, %r602;
	setp.le.s64 	%p180, %rd38, %rd226;
	@%p180 bra 	$L__BB573_100;
	st.global.f32 	[%rd23+2944], %f122;
$L__BB573_100:
	ld.param.u64 	%rd229, [_Z15SoftmaxWarpImplI22BroadcastScaleMaskLoadIffbLm4EiE11DirectStoreIffEfLi1ELi24ELi32ELi1ELb1EL9Algorithm0EEvT_T0_ll_param_2];
	mov.u32 	%r603, %nctaid.x;
	mov.u32 	%r604, %ntid.y;
	mul.lo.s32 	%r605, %r603, %r604;
	cvt.s64.s32 	%rd227, %r605;
	add.s64 	%rd230, %rd230, %rd227;
	setp.lt.s64 	%p181, %rd230, %rd229;
	@%p181 bra 	$L__BB573_4;
$L__BB573_101:
	ret;

}
	// .globl	_Z15SoftmaxWarpImplI22BroadcastScaleMaskLoadIffbLm4EiE11DirectStoreIffEfLi1ELi25ELi32ELi1ELb0EL9Algorithm0EEvT_T0_ll
.visible .entry _Z15SoftmaxWarpImplI22BroadcastScaleMaskLoadIffbLm4EiE11DirectStoreIffEfLi1ELi25ELi32ELi1ELb0EL9Algorithm0EEvT_T0_ll(
	.param .align 8 .b8 _Z15SoftmaxWarpImplI22BroadcastScaleMaskLoadIffbLm4EiE11DirectStoreIffEfLi1ELi25ELi32ELi1ELb0EL9Algorithm0EEvT_T0_ll_param_0[120],
	.param .align 8 .b8 _Z15SoftmaxWarpImplI22BroadcastScaleMaskLoadIffbLm4EiE11DirectStoreIffEfLi1ELi25ELi32ELi1ELb0EL9Algorithm0EEvT_T0_ll_param_1[16],
	.param .u64 _Z15SoftmaxWarpImplI22BroadcastScaleMaskLoadIffbLm4EiE11DirectStoreIffEfLi1ELi25ELi32ELi1ELb0EL9Algorithm0EEvT_T0_ll_param_2,
	.param .u64 _Z15SoftmaxWarpImplI22BroadcastScaleMaskLoadIffbLm4EiE11DirectStoreIffEfLi1ELi25ELi32ELi1ELb0EL9Algorithm0EEvT_T0_ll_param_3
)
{
	.reg .pred 	%p<43>;
	.reg .b16 	%rs<26>;
	.reg .b32 	%r<543>;
	.reg .b32 	%f<452>;
	.reg .b64 	%rd<187>;

	ld.param.v2.f32 	{%f3, %f4}, [_Z15SoftmaxWarpImplI22BroadcastScaleMaskLoadIffbLm4EiE11DirectStoreIffEfLi1ELi25ELi32ELi1ELb0EL9Algorithm0EEvT_T0_ll_param_0+112];
	ld.param.u64 	%rd24, [_Z15SoftmaxWarpImplI22BroadcastScaleMaskLoadIffbLm4EiE11DirectStoreIffEfLi1ELi25ELi32ELi1ELb0EL9Algorithm0EEvT_T0_ll_param_0+104];
	ld.param.v2.u32 	{%r15, %r16}, [_Z15SoftmaxWarpImplI22BroadcastScaleMaskLoadIffbLm4EiE11DirectStoreIffEfLi1ELi25ELi32ELi1ELb0EL9Algorithm0EEvT_T0_ll_param_0+88];
	ld.param.v2.u32 	{%r13, %r14}, [_Z15SoftmaxWarpImplI22BroadcastScaleMaskLoadIffbLm4EiE11DirectStoreIffEfLi1ELi25ELi32ELi1ELb0EL9Algorithm0EEvT_T0_ll_param_0+80];
	ld.param.v2.u32 	{%r11, %r12}, [_Z15SoftmaxWarpImplI22BroadcastScaleMaskLoadIffbLm4EiE11DirectStoreIffEfLi1ELi25ELi32ELi1ELb0EL9Algorithm0EEvT_T0_ll_param_0+64];
	ld.param.v2.u32 	{%r9, %r10}, [_Z15SoftmaxWarpImplI22BroadcastScaleMaskLoadIffbLm4EiE11DirectStoreIffEfLi1ELi25ELi32ELi1ELb0EL9Algorithm0EEvT_T0_ll_param_0+56];
	ld.param.u64 	%rd20, [_Z15SoftmaxWarpImplI22BroadcastScaleMaskLoadIffbLm4EiE11DirectStoreIffEfLi1ELi25ELi32ELi1ELb0EL9Algorithm0EEvT_T0_ll_param_0+40];
	ld.param.u64 	%rd19, [_Z15SoftmaxWarpImplI22BroadcastScaleMaskLoadIffbLm4EiE11DirectStoreIffEfLi1ELi25ELi32ELi1ELb0EL9Algorithm0EEvT_T0_ll_param_0+32];
	ld.param.u64 	%rd18, [_Z15SoftmaxWarpImplI22BroadcastScaleMaskLoadIffbLm4EiE11DirectStoreIffEfLi1ELi25ELi32ELi1ELb0EL9Algorithm0EEvT_T0_ll_param_0+24];
	ld.param.u64 	%rd17, [_Z15SoftmaxWarpImplI22BroadcastScaleMaskLoadIffbLm4EiE11DirectStoreIffEfLi1ELi25ELi32ELi1ELb0EL9Algorithm0EEvT_T0_ll_param_0+16];
	ld.param.u64 	%rd16, [_Z15SoftmaxWarpImplI22BroadcastScaleMaskLoadIffbLm4EiE11DirectStoreIffEfLi1ELi25ELi32ELi1ELb0EL9Algorithm0EEvT_T0_ll_param_0+8];
	ld.param.u64 	%rd15, [_Z15SoftmaxWarpImplI22BroadcastScaleMaskLoadIffbLm4EiE11DirectStoreIffEfLi1ELi25ELi32ELi1ELb0EL9Algorithm0EEvT_T0_ll_param_0];
	ld.param.u64 	%rd5, [_Z15SoftmaxWarpImplI22BroadcastScaleMaskLoadIffbLm4EiE11DirectStoreIffEfLi1ELi25ELi32ELi1ELb0EL9Algorithm0EEvT_T0_ll_param_1];
	ld.param.u64 	%rd6, [_Z15SoftmaxWarpImplI22BroadcastScaleMaskLoadIffbLm4EiE11DirectStoreIffEfLi1ELi25ELi32ELi1ELb0EL9Algorithm0EEvT_T0_ll_param_1+8];
	ld.param.u64 	%rd25, [_Z15SoftmaxWarpImplI22BroadcastScaleMaskLoadIffbLm4EiE11DirectStoreIffEfLi1ELi25ELi32ELi1ELb0EL9Algorithm0EEvT_T0_ll_param_2];
	ld.param.u64 	%rd26, [_Z15SoftmaxWarpImplI22BroadcastScaleMaskLoadIffbLm4EiE11DirectStoreIffEfLi1ELi25ELi32ELi1ELb0EL9Algorithm0EEvT_T0_ll_param_3];
	setp.lt.s64 	%p1, %rd26, 801;
	@%p1 bra 	$L__BB574_2;
	mov.u64 	%rd27, $str;
	cvta.global.u64 	%rd28, %rd27;
	mov.u64 	%rd29, $str$1;
	cvta.global.u64 	%rd30, %rd29;
	mov.u64 	%rd31, __unnamed_560;
	cvta.global.u64 	%rd32, %rd31;
	{ // callseq 559, 0
	.param .b64 param0;
	st.param.b64 	[param0], %rd28;
	.param .b64 param1;
	st.param.b64 	[param1], %rd30;
	.param .b32 param2;
	st.param.b32 	[param2], 219;
	.param .b64 param3;
	st.param.b64 	[param3], %rd32;
	.param .b64 param4;
	st.param.b64 	[param4], 1;
	call.uni 
	__assertfail, 
	(
	param0, 
	param1, 
	param2, 
	param3, 
	param4
	);
	} // callseq 559
$L__BB574_2:
	mov.u32 	%r17, %ctaid.x;
	mov.u32 	%r18, %ntid.y;
	mov.u32 	%r19, %tid.y;
	mad.lo.s32 	%r20, %r17, %r18, %r19;
	mov.u32 	%r21, %nctaid.x;
	mul.lo.s32 	%r8, %r21, %r18;
	cvt.s64.s32 	%rd186, %r20;
	setp.le.s64 	%p2, %rd25, %rd186;
	@%p2 bra 	$L__BB574_5;
	cvta.to.global.u64 	%rd8, %rd15;
	cvta.to.global.u64 	%rd9, %rd16;
	mov.u32 	%r22, %tid.x;
	cvt.u64.u32 	%rd10, %r22;
	cvta.to.global.u64 	%rd11, %rd5;
	cvt.s64.s32 	%rd12, %r8;
$L__BB574_4:
	setp.eq.s64 	%p3, %rd20, 1;
	setp.eq.s64 	%p4, %rd19, 1;
	setp.eq.s64 	%p5, %rd18, 1;
	setp.eq.s64 	%p6, %rd17, 1;
	mad.lo.s64 	%rd33, %rd24, %rd186, %rd10;
	cvt.u32.u64 	%r23, %rd33;
	div.s32 	%r24, %r23, %r9;
	mul.lo.s32 	%r25, %r24, %r9;
	sub.s32 	%r26, %r23, %r25;
	div.s32 	%r27, %r26, %r10;
	mul.lo.s32 	%r28, %r27, %r10;
	sub.s32 	%r29, %r26, %r28;
	div.s32 	%r30, %r29, %r11;
	mul.lo.s32 	%r31, %r30, %r11;
	sub.s32 	%r32, %r29, %r31;
	selp.b32 	%r33, 0, %r24, %p6;
	selp.b32 	%r34, 0, %r27, %p5;
	selp.b32 	%r35, 0, %r30, %p4;
	selp.b32 	%r36, 0, %r32, %p3;
	mul.lo.s32 	%r37, %r13, %r33;
	mad.lo.s32 	%r38, %r14, %r34, %r37;
	mad.lo.s32 	%r39, %r15, %r35, %r38;
	mad.lo.s32 	%r40, %r16, %r36, %r39;
	shl.b64 	%rd34, %rd33, 32;
	shr.s64 	%rd35, %rd34, 30;
	add.s64 	%rd36, %rd8, %rd35;
	ld.global.f32 	%f5, [%rd36];
	cvt.s64.s32 	%rd37, %r40;
	add.s64 	%rd38, %rd9, %rd37;
	ld.global.u8 	%rs1, [%rd38];
	setp.eq.s16 	%p7, %rs1, 0;
	mul.f32 	%f6, %f5, %f4;
	selp.f32 	%f7, %f3, %f6, %p7;
	max.f32 	%f8, %f7, 0fFF800000;
	add.s64 	%rd39, %rd33, 32;
	cvt.u32.u64 	%r41, %rd39;
	div.s32 	%r42, %r41, %r9;
	mul.lo.s32 	%r43, %r42, %r9;
	sub.s32 	%r44, %r41, %r43;
	div.s32 	%r45, %r44, %r10;
	mul.lo.s32 	%r46, %r45, %r10;
	sub.s32 	%r47, %r44, %r46;
	div.s32 	%r48, %r47, %r11;
	mul.lo.s32 	%r49, %r48, %r11;
	sub.s32 	%r50, %r47, %r49;
	selp.b32 	%r51, 0, %r42, %p6;
	selp.b32 	%r52, 0, %r45, %p5;
	selp.b32 	%r53, 0, %r48, %p4;
	selp.b32 	%r54, 0, %r50, %p3;
	mul.lo.s32 	%r55, %r13, %r51;
	mad.lo.s32 	%r56, %r14, %r52, %r55;
	mad.lo.s32 	%r57, %r15, %r53, %r56;
	mad.lo.s32 	%r58, %r16, %r54, %r57;
	shl.b64 	%rd40, %rd39, 32;
	shr.s64 	%rd41, %rd40, 30;
	add.s64 	%rd42, %rd8, %rd41;
	ld.global.f32 	%f9, [%rd42];
	cvt.s64.s32 	%rd43, %r58;
	add.s64 	%rd44, %rd9, %rd43;
	ld.global.u8 	%rs2, [%rd44];
	setp.eq.s16 	%p8, %rs2, 0;
	mul.f32 	%f10, %f9, %f4;
	selp.f32 	%f11, %f3, %f10, %p8;
	max.f32 	%f12, %f8, %f11;
	add.s64 	%rd45, %rd33, 64;
	cvt.u32.u64 	%r59, %rd45;
	div.s32 	%r60, %r59, %r9;
	mul.lo.s32 	%r61, %r60, %r9;
	sub.s32 	%r62, %r59, %r61;
	div.s32 	%r63, %r62, %r10;
	mul.lo.s32 	%r64, %r63, %r10;
	sub.s32 	%r65, %r62, %r64;
	div.s32 	%r66, %r65, %r11;
	mul.lo.s32 	%r67, %r66, %r11;
	sub.s32 	%r68, %r65, %r67;
	selp.b32 	%r69, 0, %r60, %p6;
	selp.b32 	%r70, 0, %r63, %p5;
	selp.b32 	%r71, 0, %r66, %p4;
	selp.b32 	%r72, 0, %r68, %p3;
	mul.lo.s32 	%r73, %r13, %r69;
	mad.lo.s32 	%r74, %r14, %r70, %r73;
	mad.lo.s32 	%r75, %r15, %r71, %r74;
	mad.lo.s32 	%r76, %r16, %r72, %r75;
	shl.b64 	%rd46, %rd45, 32;
	shr.s64 	%rd47, %rd46, 30;
	add.s64 	%rd48, %rd8, %rd47;
	ld.global.f32 	%f13, [%rd48];
	cvt.s64.s32 	%rd49, %r76;
	add.s64 	%rd50, %rd9, %rd49;
	ld.global.u8 	%rs3, [%rd50];
	setp.eq.s16 	%p9, %rs3, 0;
	mul.f32 	%f14, %f13, %f4;
	selp.f32 	%f15, %f3, %f14, %p9;
	max.f32 	%f16, %f12, %f15;
	add.s64 	%rd51, %rd33, 96;
	cvt.u32.u64 	%r77, %rd51;
	div.s32 	%r78, %r77, %r9;
	mul.lo.s32 	%r79, %r78, %r9;
	sub.s32 	%r80, %r77, %r79;
	div.s32 	%r81, %r80, %r10;
	mul.lo.s32 	%r82, %r81, %r10;
	sub.s32 	%r83, %r80, %r82;
	div.s32 	%r84, %r83, %r11;
	mul.lo.s32 	%r85, %r84, %r11;
	sub.s32 	%r86, %r83, %r85;
	selp.b32 	%r87, 0, %r78, %p6;
	selp.b32 	%r88, 0, %r81, %p5;
	selp.b32 	%r89, 0, %r84, %p4;
	selp.b32 	%r90, 0, %r86, %p3;
	mul.lo.s32 	%r91, %r13, %r87;
	mad.lo.s32 	%r92, %r14, %r88, %r91;
	mad.lo.s32 	%r93, %r15, %r89, %r92;
	mad.lo.s32 	%r94, %r16, %r90, %r93;
	shl.b64 	%rd52, %rd51, 32;
	shr.s64 	%rd53, %rd52, 30;
	add.s64 	%rd54, %rd8, %rd53;
	ld.global.f32 	%f17, [%rd54];
	cvt.s64.s32 	%rd55, %r94;
	add.s64 	%rd56, %rd9, %rd55;
	ld.global.u8 	%rs4, [%rd56];
	setp.eq.s16 	%p10, %rs4, 0;
	mul.f32 	%f18, %f17, %f4;
	selp.f32 	%f19, %f3, %f18, %p10;
	max.f32 	%f20, %f16, %f19;
	add.s64 	%rd57, %rd33, 128;
	cvt.u32.u64 	%r95, %rd57;
	div.s32 	%r96, %r95, %r9;
	mul.lo.s32 	%r97, %r96, %r9;
	sub.s32 	%r98, %r95, %r97;
	div.s32 	%r99, %r98, %r10;
	mul.lo.s32 	%r100, %r99, %r10;
	sub.s32 	%r101, %r98, %r100;
	div.s32 	%r102, %r101, %r11;
	mul.lo.s32 	%r103, %r102, %r11;
	sub.s32 	%r104, %r101, %r103;
	selp.b32 	%r105, 0, %r96, %p6;
	selp.b32 	%r106, 0, %r99, %p5;
	selp.b32 	%r107, 0, %r102, %p4;
	selp.b32 	%r108, 0, %r104, %p3;
	mul.lo.s32 	%r109, %r13, %r105;
	mad.lo.s32 	%r110, %r14, %r106, %r109;
	mad.lo.s32 	%r111, %r15, %r107, %r110;
	mad.lo.s32 	%r112, %r16, %r108, %r111;
	shl.b64 	%rd58, %rd57, 32;
	shr.s64 	%rd59, %rd58, 30;
	add.s64 	%rd60, %rd8, %rd59;
	ld.global.f32 	%f21, [%rd60];
	cvt.s64.s32 	%rd61, %r112;
	add.s64 	%rd62, %rd9, %rd61;
	ld.global.u8 	%rs5, [%rd62];
	setp.eq.s16 	%p11, %rs5, 0;
	mul.f32 	%f22, %f21, %f4;
	selp.f32 	%f23, %f3, %f22, %p11;
	max.f32 	%f24, %f20, %f23;
	add.s64 	%rd63, %rd33, 160;
	cvt.u32.u64 	%r113, %rd63;
	div.s32 	%r114, %r113, %r9;
	mul.lo.s32 	%r115, %r114, %r9;
	sub.s32 	%r116, %r113, %r115;
	div.s32 	%r117, %r116, %r10;
	mul.lo.s32 	%r118, %r117, %r10;
	sub.s32 	%r119, %r116, %r118;
	div.s32 	%r120, %r119, %r11;
	mul.lo.s32 	%r121, %r120, %r11;
	sub.s32 	%r122, %r119, %r121;
	selp.b32 	%r123, 0, %r114, %p6;
	selp.b32 	%r124, 0, %r117, %p5;
	selp.b32 	%r125, 0, %r120, %p4;
	selp.b32 	%r126, 0, %r122, %p3;
	mul.lo.s32 	%r127, %r13, %r123;
	mad.lo.s32 	%r128, %r14, %r124, %r127;
	mad.lo.s32 	%r129, %r15, %r125, %r128;
	mad.lo.s32 	%r130, %r16, %r126, %r129;
	shl.b64 	%rd64, %rd63, 32;
	shr.s64 	%rd65, %rd64, 30;
	add.s64 	%rd66, %rd8, %rd65;
	ld.global.f32 	%f25, [%rd66];
	cvt.s64.s32 	%rd67, %r130;
	add.s64 	%rd68, %rd9, %rd67;
	ld.global.u8 	%rs6, [%rd68];
	setp.eq.s16 	%p12, %rs6, 0;
	mul.f32 	%f26, %f25, %f4;
	selp.f32 	%f27, %f3, %f26, %p12;
	max.f32 	%f28, %f24, %f27;
	add.s64 	%rd69, %rd33, 192;
	cvt.u32.u64 	%r131, %rd69;
	div.s32 	%r132, %r131, %r9;
	mul.lo.s32 	%r133, %r132, %r9;
	sub.s32 	%r134, %r131, %r133;
	div.s32 	%r135, %r134, %r10;
	mul.lo.s32 	%r136, %r135, %r10;
	sub.s32 	%r137, %r134, %r136;
	div.s32 	%r138, %r137, %r11;
	mul.lo.s32 	%r139, %r138, %r11;
	sub.s32 	%r140, %r137, %r139;
	selp.b32 	%r141, 0, %r132, %p6;
	selp.b32 	%r142, 0, %r135, %p5;
	selp.b32 	%r143, 0, %r138, %p4;
	selp.b32 	%r144, 0, %r140, %p3;
	mul.lo.s32 	%r145, %r13, %r141;
	mad.lo.s32 	%r146, %r14, %r142, %r145;
	mad.lo.s32 	%r147, %r15, %r143, %r146;
	mad.lo.s32 	%r148, %r16, %r144, %r147;
	shl.b64 	%rd70, %rd69, 32;
	shr.s64 	%rd71, %rd70, 30;
	add.s64 	%rd72, %rd8, %rd71;
	ld.global.f32 	%f29, [%rd72];
	cvt.s64.s32 	%rd73, %r148;
	add.s64 	%rd74, %rd9, %rd73;
	ld.global.u8 	%rs7, [%rd74];
	setp.eq.s16 	%p13, %rs7, 0;
	mul.f32 	%f30, %f29, %f4;
	selp.f32 	%f31, %f3, %f30, %p13;
	max.f32 	%f32, %f28, %f31;
	add.s64 	%rd75, %rd33, 224;
	cvt.u32.u64 	%r149, %rd75;
	div.s32 	%r150, %r149, %r9;
	mul.lo.s32 	%r151, %r150, %r9;
	sub.s32 	%r152, %r149, %r151;
	div.s32 	%r153, %r152, %r10;
	mul.lo.s32 	%r154, %r153, %r10;
	sub.s32 	%r155, %r152, %r154;
	div.s32 	%r156, %r155, %r11;
	mul.lo.s32 	%r157, %r156, %r11;
	sub.s32 	%r158, %r155, %r157;
	selp.b32 	%r159, 0, %r150, %p6;
	selp.b32 	%r160, 0, %r153, %p5;
	selp.b32 	%r161, 0, %r156, %p4;
	selp.b32 	%r162, 0, %r158, %p3;
	mul.lo.s32 	%r163, %r13, %r159;
	mad.lo.s32 	%r164, %r14, %r160, %r163;
	mad.lo.s32 	%r165, %r15, %r161, %r164;
	mad.lo.s32 	%r166, %r16, %r162, %r165;
	shl.b64 	%rd76, %rd75, 32;
	shr.s64 	%rd77, %rd76, 30;
	add.s64 	%rd78, %rd8, %rd77;
	ld.global.f32 	%f33, [%rd78];
	cvt.s64.s32 	%rd79, %r166;
	add.s64 	%rd80, %rd9, %rd79;
	ld.global.u8 	%rs8, [%rd80];
	setp.eq.s16 	%p14, %rs8, 0;
	mul.f32 	%f34, %f33, %f4;
	selp.f32 	%f35, %f3, %f34, %p14;
	max.f32 	%f36, %f32, %f35;
	add.s64 	%rd81, %rd33, 256;
	cvt.u32.u64 	%r167, %rd81;
	div.s32 	%r168, %r167, %r9;
	mul.lo.s32 	%r169, %r168, %r9;
	sub.s32 	%r170, %r167, %r169;
	div.s32 	%r171, %r170, %r10;
	mul.lo.s32 	%r172, %r171, %r10;
	sub.s32 	%r173, %r170, %r172;
	div.s32 	%r174, %r173, %r11;
	mul.lo.s32 	%r175, %r174, %r11;
	sub.s32 	%r176, %r173, %r175;
	selp.b32 	%r177, 0, %r168, %p6;
	selp.b32 	%r178, 0, %r171, %p5;
	selp.b32 	%r179, 0, %r174, %p4;
	selp.b32 	%r180, 0, %r176, %p3;
	mul.lo.s32 	%r181, %r13, %r177;
	mad.lo.s32 	%r182, %r14, %r178, %r181;
	mad.lo.s32 	%r183, %r15, %r179, %r182;
	mad.lo.s32 	%r184, %r16, %r180, %r183;
	shl.b64 	%rd82, %rd81, 32;
	shr.s64 	%rd83, %rd82, 30;
	add.s64 	%rd84, %rd8, %rd83;
	ld.global.f32 	%f37, [%rd84];
	cvt.s64.s32 	%rd85, %r184;
	add.s64 	%rd86, %rd9, %rd85;
	ld.global.u8 	%rs9, [%rd86];
	setp.eq.s16 	%p15, %rs9, 0;
	mul.f32 	%f38, %f37, %f4;
	selp.f32 	%f39, %f3, %f38, %p15;
	max.f32 	%f40, %f36, %f39;
	add.s64 	%rd87, %rd33, 288;
	cvt.u32.u64 	%r185, %rd87;
	div.s32 	%r186, %r185, %r9;
	mul.lo.s32 	%r187, %r186, %r9;
	sub.s32 	%r188, %r185, %r187;
	div.s32 	%r189, %r188, %r10;
	mul.lo.s32 	%r190, %r189, %r10;
	sub.s32 	%r191, %r188, %r190;
	div.s32 	%r192, %r191, %r11;
	mul.lo.s32 	%r193, %r192, %r11;
	sub.s32 	%r194, %r191, %r193;
	selp.b32 	%r195, 0, %r186, %p6;
	selp.b32 	%r196, 0, %r189, %p5;
	selp.b32 	%r197, 0, %r192, %p4;
	selp.b32 	%r198, 0, %r194, %p3;
	mul.lo.s32 	%r199, %r13, %r195;
	mad.lo.s32 	%r200, %r14, %r196, %r199;
	mad.lo.s32 	%r201, %r15, %r197, %r200;
	mad.lo.s32 	%r202, %r16, %r198, %r201;
	shl.b64 	%rd88, %rd87, 32;
	shr.s64 	%rd89, %rd88, 30;
	add.s64 	%rd90, %rd8, %rd89;
	ld.global.f32 	%f41, [%rd90];
	cvt.s64.s32 	%rd91, %r202;
	add.s64 	%rd92, %rd9, %rd91;
	ld.global.u8 	%rs10, [%rd92];
	setp.eq.s16 	%p16, %rs10, 0;
	mul.f32 	%f42, %f41, %f4;
	selp.f32 	%f43, %f3, %f42, %p16;
	max.f32 	%f44, %f40, %f43;
	add.s64 	%rd93, %rd33, 320;
	cvt.u32.u64 	%r203, %rd93;
	div.s32 	%r204, %r203, %r9;
	mul.lo.s32 	%r205, %r204, %r9;
	sub.s32 	%r206, %r203, %r205;
	div.s32 	%r207, %r206, %r10;
	mul.lo.s32 	%r208, %r207, %r10;
	sub.s32 	%r209, %r206, %r208;
	div.s32 	%r210, %r209, %r11;
	mul.lo.s32 	%r211, %r210, %r11;
	sub.s32 	%r212, %r209, %r211;
	selp.b32 	%r213, 0, %r204, %p6;
	selp.b32 	%r214, 0, %r207, %p5;
	selp.b32 	%r215, 0, %r210, %p4;
	selp.b32 	%r216, 0, %r212, %p3;
	mul.lo.s32 	%r217, %r13, %r213;
	mad.lo.s32 	%r218, %r14, %r214, %r217;
	mad.lo.s32 	%r219, %r15, %r215, %r218;
	mad.lo.s32 	%r220, %r16, %r216, %r219;
	shl.b64 	%rd94, %rd93, 32;
	shr.s64 	%rd95, %rd94, 30;
	add.s64 	%rd96, %rd8, %rd95;
	ld.global.f32 	%f45, [%rd96];
	cvt.s64.s32 	%rd97, %r220;
	add.s64 	%rd98, %rd9, %rd97;
	ld.global.u8 	%rs11, [%rd98];
	setp.eq.s16 	%p17, %rs11, 0;
	mul.f32 	%f46, %f45, %f4;
	selp.f32 	%f47, %f3, %f46, %p17;
	max.f32 	%f48, %f44, %f47;
	add.s64 	%rd99, %rd33, 352;
	cvt.u32.u64 	%r221, %rd99;
	div.s32 	%r222, %r221, %r9;
	mul.lo.s32 	%r223, %r222, %r9;
	sub.s32 	%r224, %r221, %r223;
	div.s32 	%r225, %r224, %r10;
	mul.lo.s32 	%r226, %r225, %r10;
	sub.s32 	%r227, %r224, %r226;
	div.s32 	%r228, %r227, %r11;
	mul.lo.s32 	%r229, %r228, %r11;
	sub.s32 	%r230, %r227, %r229;
	selp.b32 	%r231, 0, %r222, %p6;
	selp.b32 	%r232, 0, %r225, %p5;
	selp.b32 	%r233, 0, %r228, %p4;
	selp.b32 	%r234, 0, %r230, %p3;
	mul.lo.s32 	%r235, %r13, %r231;
	mad.lo.s32 	%r236, %r14, %r232, %r235;
	mad.lo.s32 	%r237, %r15, %r233, %r236;
	mad.lo.s32 	%r238, %r16, %r234, %r237;
	shl.b64 	%rd100, %rd99, 32;
	shr.s64 	%rd101, %rd100, 30;
	add.s64 	%rd102, %rd8, %rd101;
	ld.global.f32 	%f49, [%rd102];
	cvt.s64.s32 	%rd103, %r238;
	add.s64 	%rd104, %rd9, %rd103;
	ld.global.u8 	%rs12, [%rd104];
	setp.eq.s16 	%p18, %rs12, 0;
	mul.f32 	%f50, %f49, %f4;
	selp.f32 	%f51, %f3, %f50, %p18;
	max.f32 	%f52, %f48, %f51;
	add.s64 	%rd105, %rd33, 384;
	cvt.u32.u64 	%r239, %rd105;
	div.s32 	%r240, %r239, %r9;
	mul.lo.s32 	%r241, %r240, %r9;
	sub.s32 	%r242, %r239, %r241;
	div.s32 	%r243, %r242, %r10;
	mul.lo.s32 	%r244, %r243, %r10;
	sub.s32 	%r245, %r242, %r244;
	div.s32 	%r246, %r245, %r11;
	mul.lo.s32 	%r247, %r246, %r11;
	sub.s32 	%r248, %r245, %r247;
	selp.b32 	%r249, 0, %r240, %p6;
	selp.b32 	%r250, 0, %r243, %p5;
	selp.b32 	%r251, 0, %r246, %p4;
	selp.b32 	%r252, 0, %r248, %p3;
	mul.lo.s32 	%r253, %r13, %r249;
	mad.lo.s32 	%r254, %r14, %r250, %r253;
	mad.lo.s32 	%r255, %r15, %r251, %r254;
	mad.lo.s32 	%r256, %r16, %r252, %r255;
	shl.b64 	%rd106, %rd105, 32;
	shr.s64 	%rd107, %rd106, 30;
	add.s64 	%rd108, %rd8, %rd107;
	ld.global.f32 	%f53, [%rd108];
	cvt.s64.s32 	%rd109, %r256;
	add.s64 	%rd110, %rd9, %rd109;
	ld.global.u8 	%rs13, [%rd110];
	setp.eq.s16 	%p19, %rs13, 0;
	mul.f32 	%f54, %f53, %f4;
	selp.f32 	%f55, %f3, %f54, %p19;
	max.f32 	%f56, %f52, %f55;
	add.s64 	%rd111, %rd33, 416;
	cvt.u32.u64 	%r257, %rd111;
	div.s32 	%r258, %r257, %r9;
	mul.lo.s32 	%r259, %r258, %r9;
	sub.s32 	%r260, %r257, %r259;
	div.s32 	%r261, %r260, %r10;
	mul.lo.s32 	%r262, %r261, %r10;
	sub.s32 	%r263, %r260, %r262;
	div.s32 	%r264, %r263, %r11;
	mul.lo.s32 	%r265, %r264, %r11;
	sub.s32 	%r266, %r263, %r265;
	selp.b32 	%r267, 0, %r258, %p6;
	selp.b32 	%r268, 0, %r261, %p5;
	selp.b32 	%r269, 0, %r264, %p4;
	selp.b32 	%r270, 0, %r266, %p3;
	mul.lo.s32 	%r271, %r13, %r267;
	mad.lo.s32 	%r272, %r14, %r268, %r271;
	mad.lo.s32 	%r273, %r15, %r269, %r272;
	mad.lo.s32 	%r274, %r16, %r270, %r273;
	shl.b64 	%rd112, %rd111, 32;
	shr.s64 	%rd113, %rd112, 30;
	add.s64 	%rd114, %rd8, %rd113;
	ld.global.f32 	%f57, [%rd114];
	cvt.s64.s32 	%rd115, %r274;
	add.s64 	%rd116, %rd9, %rd115;
	ld.global.u8 	%rs14, [%rd116];
	setp.eq.s16 	%p20, %rs14, 0;
	mul.f32 	%f58, %f57, %f4;
	selp.f32 	%f59, %f3, %f58, %p20;
	max.f32 	%f60, %f56, %f59;
	add.s64 	%rd117, %rd33, 448;
	cvt.u32.u64 	%r275, %rd117;
	div.s32 	%r276, %r275, %r9;
	mul.lo.s32 	%r277, %r276, %r9;
	sub.s32 	%r278, %r275, %r277;
	div.s32 	%r279, %r278, %r10;
	mul.lo.s32 	%r280, %r279, %r10;
	sub.s32 	%r281, %r278, %r280;
	div.s32 	%r282, %r281, %r11;
	mul.lo.s32 	%r283, %r282, %r11;
	sub.s32 	%r284, %r281, %r283;
	selp.b32 	%r285, 0, %r276, %p6;
	selp.b32 	%r286, 0, %r279, %p5;
	selp.b32 	%r287, 0, %r282, %p4;
	selp.b32 	%r288, 0, %r284, %p3;
	mul.lo.s32 	%r289, %r13, %r285;
	mad.lo.s32 	%r290, %r14, %r286, %r289;
	mad.lo.s32 	%r291, %r15, %r287, %r290;
	mad.lo.s32 	%r292, %r16, %r288, %r291;
	shl.b64 	%rd118, %rd117, 32;
	shr.s64 	%rd119, %rd118, 30;
	add.s64 	%rd120, %rd8, %rd119;
	ld.global.f32 	%f61, [%rd120];
	cvt.s64.s32 	%rd121, %r292;
	add.s64 	%rd122, %rd9, %rd121;
	ld.global.u8 	%rs15, [%rd122];
	setp.eq.s16 	%p21, %rs15, 0;
	mul.f32 	%f62, %f61, %f4;
	selp.f32 	%f63, %f3, %f62, %p21;
	max.f32 	%f64, %f60, %f63;
	add.s64 	%rd123, %rd33, 480;
	cvt.u32.u64 	%r293, %rd123;
	div.s32 	%r294, %r293, %r9;
	mul.lo.s32 	%r295, %r294, %r9;
	sub.s32 	%r296, %r293, %r295;
	div.s32 	%r297, %r296, %r10;
	mul.lo.s32 	%r298, %r297, %r10;
	sub.s32 	%r299, %r296, %r298;
	div.s32 	%r300, %r299, %r11;
	mul.lo.s32 	%r301, %r300, %r11;
	sub.s32 	%r302, %r299, %r301;
	selp.b32 	%r303, 0, %r294, %p6;
	selp.b32 	%r304, 0, %r297, %p5;
	selp.b32 	%r305, 0, %r300, %p4;
	selp.b32 	%r306, 0, %r302, %p3;
	mul.lo.s32 	%r307, %r13, %r303;
	mad.lo.s32 	%r308, %r14, %r304, %r307;
	mad.lo.s32 	%r309, %r15, %r305, %r308;
	mad.lo.s32 	%r310, %r16, %r306, %r309;
	shl.b64 	%rd124, %rd123, 32;
	shr.s64 	%rd125, %rd124, 30;
	add.s64 	%rd126, %rd8, %rd125;
	ld.global.f32 	%f65, [%rd126];
	cvt.s64.s32 	%rd127, %r310;
	add.s64 	%rd128, %rd9, %rd127;
	ld.global.u8 	%rs16, [%rd128];
	setp.eq.s16 	%p22, %rs16, 0;
	mul.f32 	%f66, %f65, %f4;
	selp.f32 	%f67, %f3, %f66, %p22;
	max.f32 	%f68, %f64, %f67;
	add.s64 	%rd129, %rd33, 512;
	cvt.u32.u64 	%r311, %rd129;
	div.s32 	%r312, %r311, %r9;
	mul.lo.s32 	%r313, %r312, %r9;
	sub.s32 	%r314, %r311, %r313;
	div.s32 	%r315, %r314, %r10;
	mul.lo.s32 	%r316, %r315, %r10;
	sub.s32 	%r317, %r314, %r316;
	div.s32 	%r318, %r317, %r11;
	mul.lo.s32 	%r319, %r318, %r11;
	sub.s32 	%r320, %r317, %r319;
	selp.b32 	%r321, 0, %r312, %p6;
	selp.b32 	%r322, 0, %r315, %p5;
	selp.b32 	%r323, 0, %r318, %p4;
	selp.b32 	%r324, 0, %r320, %p3;
	mul.lo.s32 	%r325, %r13, %r321;
	mad.lo.s32 	%r326, %r14, %r322, %r325;
	mad.lo.s32 	%r327, %r15, %r323, %r326;
	mad.lo.s32 	%r328, %r16, %r324, %r327;
	shl.b64 	%rd130, %rd129, 32;
	shr.s64 	%rd131, %rd130, 30;
	add.s64 	%rd132, %rd8, %rd131;
	ld.global.f32 	%f69, [%rd132];
	cvt.s64.s32 	%rd133, %r328;
	add.s64 	%rd134, %rd9, %rd133;
	ld.global.u8 	%rs17, [%rd134];
	setp.eq.s16 	%p23, %rs17, 0;
	mul.f32 	%f70, %f69, %f4;
	selp.f32 	%f71, %f3, %f70, %p23;
	max.f32 	%f72, %f68, %f71;
	add.s64 	%rd135, %rd33, 544;
	cvt.u32.u64 	%r329, %rd135;
	div.s32 	%r330, %r329, %r9;
	mul.lo.s32 	%r331, %r330, %r9;
	sub.s32 	%r332, %r329, %r331;
	div.s32 	%r333, %r332, %r10;
	mul.lo.s32 	%r334, %r333, %r10;
	sub.s32 	%r335, %r332, %r334;
	div.s32 	%r336, %r335, %r11;
	mul.lo.s32 	%r337, %r336, %r11;
	sub.s32 	%r338, %r335, %r337;
	selp.b32 	%r339, 0, %r330, %p6;
	selp.b32 	%r340, 0, %r333, %p5;
	selp.b32 	%r341, 0, %r336, %p4;
	selp.b32 	%r342, 0, %r338, %p3;
	mul.lo.s32 	%r343, %r13, %r339;
	mad.lo.s32 	%r344, %r14, %r340, %r343;
	mad.lo.s32 	%r345, %r15, %r341, %r344;
	mad.lo.s32 	%r346, %r16, %r342, %r345;
	shl.b64 	%rd136, %rd135, 32;
	shr.s64 	%rd137, %rd136, 30;
	add.s64 	%rd138, %rd8, %rd137;
	ld.global.f32 	%f73, [%rd138];
	cvt.s64.s32 	%rd139, %r346;
	add.s64 	%rd140, %rd9, %rd139;
	ld.global.u8 	%rs18, [%rd140];
	setp.eq.s16 	%p24, %rs18, 0;
	mul.f32 	%f74, %f73, %f4;
	selp.f32 	%f75, %f3, %f74, %p24;
	max.f32 	%f76, %f72, %f75;
	add.s64 	%rd141, %rd33, 576;
	cvt.u32.u64 	%r347, %rd141;
	div.s32 	%r348, %r347, %r9;
	mul.lo.s32 	%r349, %r348, %r9;
	sub.s32 	%r350, %r347, %r349;
	div.s32 	%r351, %r350, %r10;
	mul.lo.s32 	%r352, %r351, %r10;
	sub.s32 	%r353, %r350, %r352;
	div.s32 	%r354, %r353, %r11;
	mul.lo.s32 	%r355, %r354, %r11;
	sub.s32 	%r356, %r353, %r355;
	selp.b32 	%r357, 0, %r348, %p6;
	selp.b32 	%r358, 0, %r351, %p5;
	selp.b32 	%r359, 0, %r354, %p4;
	selp.b32 	%r360, 0, %r356, %p3;
	mul.lo.s32 	%r361, %r13, %r357;
	mad.lo.s32 	%r362, %r14, %r358, %r361;
	mad.lo.s32 	%r363, %r15, %r359, %r362;
	mad.lo.s32 	%r364, %r16, %r360, %r363;
	shl.b64 	%rd142, %rd141, 32;
	shr.s64 	%rd143, %rd142, 30;
	add.s64 	%rd144, %rd8, %rd143;
	ld.global.f32 	%f77, [%rd144];
	cvt.s64.s32 	%rd145, %r364;
	add.s64 	%rd146, %rd9, %rd145;
	ld.global.u8 	%rs19, [%rd146];
	setp.eq.s16 	%p25, %rs19, 0;
	mul.f32 	%f78, %f77, %f4;
	selp.f32 	%f79, %f3, %f78, %p25;
	max.f32 	%f80, %f76, %f79;
	add.s64 	%rd147, %rd33, 608;
	cvt.u32.u64 	%r365, %rd147;
	div.s32 	%r366, %r365, %r9;
	mul.lo.s32 	%r367, %r366, %r9;
	sub.s32 	%r368, %r365, %r367;
	div.s32 	%r369, %r368, %r10;
	mul.lo.s32 	%r370, %r369, %r10;
	sub.s32 	%r371, %r368, %r370;
	div.s32 	%r372, %r371, %r11;
	mul.lo.s32 	%r373, %r372, %r11;
	sub.s32 	%r374, %r371, %r373;
	selp.b32 	%r375, 0, %r366, %p6;
	selp.b32 	%r376, 0, %r369, %p5;
	selp.b32 	%r377, 0, %r372, %p4;
	selp.b32 	%r378, 0, %r374, %p3;
	mul.lo.s32 	%r379, %r13, %r375;
	mad.lo.s32 	%r380, %r14, %r376, %r379;
	mad.lo.s32 	%r381, %r15, %r377, %r380;
	mad.lo.s32 	%r382, %r16, %r378, %r381;
	shl.b64 	%rd148, %rd147, 32;
	shr.s64 	%rd149, %rd148, 30;
	add.s64 	%rd150, %rd8, %rd149;
	ld.global.f32 	%f81, [%rd150];
	cvt.s64.s32 	%rd151, %r382;
	add.s64 	%rd152, %rd9, %rd151;
	ld.global.u8 	%rs20, [%rd152];
	setp.eq.s16 	%p26, %rs20, 0;
	mul.f32 	%f82, %f81, %f4;
	selp.f32 	%f83, %f3, %f82, %p26;
	max.f32 	%f84, %f80, %f83;
	add.s64 	%rd153, %rd33, 640;
	cvt.u32.u64 	%r383, %rd153;
	div.s32 	%r384, %r383, %r9;
	mul.lo.s32 	%r385, %r384, %r9;
	sub.s32 	%r386, %r383, %r385;
	div.s32 	%r387, %r386, %r10;
	mul.lo.s32 	%r388, %r387, %r10;
	sub.s32 	%r389, %r386, %r388;
	div.s32 	%r390, %r389, %r11;
	mul.lo.s32 	%r391, %r390, %r11;
	sub.s32 	%r392, %r389, %r391;
	selp.b32 	%r393, 0, %r384, %p6;
	selp.b32 	%r394, 0, %r387, %p5;
	selp.b32 	%r395, 0, %r390, %p4;
	selp.b32 	%r396, 0, %r392, %p3;
	mul.lo.s32 	%r397, %r13, %r393;
	mad.lo.s32 	%r398, %r14, %r394, %r397;
	mad.lo.s32 	%r399, %r15, %r395, %r398;
	mad.lo.s32 	%r400, %r16, %r396, %r399;
	shl.b64 	%rd154, %rd153, 32;
	shr.s64 	%rd155, %rd154, 30;
	add.s64 	%rd156, %rd8, %rd155;
	ld.global.f32 	%f85, [%rd156];
	cvt.s64.s32 	%rd157, %r400;
	add.s64 	%rd158, %rd9, %rd157;
	ld.global.u8 	%rs21, [%rd158];
	setp.eq.s16 	%p27, %rs21, 0;
	mul.f32 	%f86, %f85, %f4;
	selp.f32 	%f87, %f3, %f86, %p27;
	max.f32 	%f88, %f84, %f87;
	add.s64 	%rd159, %rd33, 672;
	cvt.u32.u64 	%r401, %rd159;
	div.s32 	%r402, %r401, %r9;
	mul.lo.s32 	%r403, %r402, %r9;
	sub.s32 	%r404, %r401, %r403;
	div.s32 	%r405, %r404, %r10;
	mul.lo.s32 	%r406, %r405, %r10;
	sub.s32 	%r407, %r404, %r406;
	div.s32 	%r408, %r407, %r11;
	mul.lo.s32 	%r409, %r408, %r11;
	sub.s32 	%r410, %r407, %r409;
	selp.b32 	%r411, 0, %r402, %p6;
	selp.b32 	%r412, 0, %r405, %p5;
	selp.b32 	%r413, 0, %r408, %p4;
	selp.b32 	%r414, 0, %r410, %p3;
	mul.lo.s32 	%r415, %r13, %r411;
	mad.lo.s32 	%r416, %r14, %r412, %r415;
	mad.lo.s32 	%r417, %r15, %r413, %r416;
	mad.lo.s32 	%r418, %r16, %r414, %r417;
	shl.b64 	%rd160, %rd159, 32;
	shr.s64 	%rd161, %rd160, 30;
	add.s64 	%rd162, %rd8, %rd161;
	ld.global.f32 	%f89, [%rd162];
	cvt.s64.s32 	%rd163, %r418;
	add.s64 	%rd164, %rd9, %rd163;
	ld.global.u8 	%rs22, [%rd164];
	setp.eq.s16 	%p28, %rs22, 0;
	mul.f32 	%f90, %f89, %f4;
	selp.f32 	%f91, %f3, %f90, %p28;
	max.f32 	%f92, %f88, %f91;
	add.s64 	%rd165, %rd33, 704;
	cvt.u32.u64 	%r419, %rd165;
	div.s32 	%r420, %r419, %r9;
	mul.lo.s32 	%r421, %r420, %r9;
	sub.s32 	%r422, %r419, %r421;
	div.s32 	%r423, %r422, %r10;
	mul.lo.s32 	%r424, %r423, %r10;
	sub.s32 	%r425, %r422, %r424;
	div.s32 	%r426, %r425, %r11;
	mul.lo.s32 	%r427, %r426, %r11;
	sub.s32 	%r428, %r425, %r427;
	selp.b32 	%r429, 0, %r420, %p6;
	selp.b32 	%r430, 0, %r423, %p5;
	selp.b32 	%r431, 0, %r426, %p4;
	selp.b32 	%r432, 0, %r428, %p3;
	mul.lo.s32 	%r433, %r13, %r429;
	mad.lo.s32 	%r434, %r14, %r430, %r433;
	mad.lo.s32 	%r435, %r15, %r431, %r434;
	mad.lo.s32 	%r436, %r16, %r432, %r435;
	shl.b64 	%rd166, %rd165, 32;
	shr.s64 	%rd167, %rd166, 30;
	add.s64 	%rd168, %rd8, %rd167;
	ld.global.f32 	%f93, [%rd168];
	cvt.s64.s32 	%rd169, %r436;
	add.s64 	%rd170, %rd9, %rd169;
	ld.global.u8 	%rs23, [%rd170];
	setp.eq.s16 	%p29, %rs23, 0;
	mul.f32 	%f94, %f93, %f4;
	selp.f32 	%f95, %f3, %f94, %p29;
	max.f32 	%f96, %f92, %f95;
	add.s64 	%rd171, %rd33, 736;
	cvt.u32.u64 	%r437, %rd171;
	div.s32 	%r438, %r437, %r9;
	mul.lo.s32 	%r439, %r438, %r9;
	sub.s32 	%r440, %r437, %r439;
	div.s32 	%r441, %r440, %r10;
	mul.lo.s32 	%r442, %r441, %r10;
	sub.s32 	%r443, %r440, %r442;
	div.s32 	%r444, %r443, %r11;
	mul.lo.s32 	%r445, %r444, %r11;
	sub.s32 	%r446, %r443, %r445;
	selp.b32 	%r447, 0, %r438, %p6;
	selp.b32 	%r448, 0, %r441, %p5;
	selp.b32 	%r449, 0, %r444, %p4;
	selp.b32 	%r450, 0, %r446, %p3;
	mul.lo.s32 	%r451, %r13, %r447;
	mad.lo.s32 	%r452, %r14, %r448, %r451;
	mad.lo.s32 	%r453, %r15, %r449, %r452;
	mad.lo.s32 	%r454, %r16, %r450, %r453;
	shl.b64 	%rd172, %rd171, 32;
	shr.s64 	%rd173, %rd172, 30;
	add.s64 	%rd174, %rd8, %rd173;
	ld.global.f32 	%f97, [%rd174];
	cvt.s64.s32 	%rd175, %r454;
	add.s64 	%rd176, %rd9, %rd175;
	ld.global.u8 	%rs24, [%rd176];
	setp.eq.s16 	%p30, %rs24, 0;
	mul.f32 	%f98, %f97, %f4;
	selp.f32 	%f99, %f3, %f98, %p30;
	max.f32 	%f100, %f96, %f99;
	add.s64 	%rd177, %rd33, 768;
	cvt.u32.u64 	%r455, %rd177;
	div.s32 	%r456, %r455, %r9;
	mul.lo.s32 	%r457, %r456, %r9;
	sub.s32 	%r458, %r455, %r457;
	div.s32 	%r459, %r458, %r10;
	mul.lo.s32 	%r460, %r459, %r10;
	sub.s32 	%r461, %r458, %r460;
	div.s32 	%r462, %r461, %r11;
	mul.lo.s32 	%r463, %r462, %r11;
	sub.s32 	%r464, %r461, %r463;
	selp.b32 	%r465, 0, %r456, %p6;
	selp.b32 	%r466, 0, %r459, %p5;
	selp.b32 	%r467, 0, %r462, %p4;
	selp.b32 	%r468, 0, %r464, %p3;
	mul.lo.s32 	%r469, %r13, %r465;
	mad.lo.s32 	%r470, %r14, %r466, %r469;
	mad.lo.s32 	%r471, %r15, %r467, %r470;
	mad.lo.s32 	%r472, %r16, %r468, %r471;
	shl.b64 	%rd178, %rd177, 32;
	shr.s64 	%rd179, %rd178, 30;
	add.s64 	%rd180, %rd8, %rd179;
	ld.global.f32 	%f101, [%rd180];
	cvt.s64.s32 	%rd181, %r472;
	add.s64 	%rd182, %rd9, %rd181;
	ld.global.u8 	%rs25, [%rd182];
	setp.eq.s16 	%p31, %rs25, 0;
	mul.f32 	%f102, %f101, %f4;
	selp.f32 	%f103, %f3, %f102, %p31;
	max.f32 	%f104, %f100, %f103;
	mov.b32 	%r473, %f104;
	shfl.sync.bfly.b32	%r474|%p32, %r473, 16, 31, -1;
	mov.b32 	%f105, %r474;
	max.f32 	%f106, %f104, %f105;
	mov.b32 	%r475, %f106;
	shfl.sync.bfly.b32	%r476|%p33, %r475, 8, 31, -1;
	mov.b32 	%f107, %r476;
	max.f32 	%f108, %f106, %f107;
	mov.b32 	%r477, %f108;
	shfl.sync.bfly.b32	%r478|%p34, %r477, 4, 31, -1;
	mov.b32 	%f109, %r478;
	max.f32 	%f110, %f108, %f109;
	mov.b32 	%r479, %f110;
	shfl.sync.bfly.b32	%r480|%p35, %r479, 2, 31, -1;
	mov.b32 	%f111, %r480;
	max.f32 	%f112, %f110, %f111;
	mov.b32 	%r481, %f112;
	shfl.sync.bfly.b32	%r482|%p36, %r481, 1, 31, -1;
	mov.b32 	%f113, %r482;
	max.f32 	%f114, %f112, %f113;
	sub.f32 	%f115, %f7, %f114;
	fma.rn.f32 	%f116, %f115, 0f3BBB989D, 0f3F000000;
	cvt.sat.f32.f32 	%f117, %f116;
	mov.f32 	%f118, 0f4B400001;
	mov.f32 	%f119, 0f437C0000;
	fma.rm.f32 	%f120, %f117, %f119, %f118;
	add.f32 	%f121, %f120, 0fCB40007F;
	neg.f32 	%f122, %f121;
	fma.rn.f32 	%f123, %f115, 0f3FB8AA3B, %f122;
	fma.rn.f32 	%f124, %f115, 0f32A57060, %f123;
	mov.b32 	%r483, %f120;
	shl.b32 	%r484, %r483, 23;
	mov.b32 	%f125, %r484;
	ex2.approx.ftz.f32 	%f126, %f124;
	mul.f32 	%f127, %f126, %f125;
	add.f32 	%f128, %f127, 0f00000000;
	sub.f32 	%f129, %f11, %f114;
	fma.rn.f32 	%f130, %f129, 0f3BBB989D, 0f3F000000;
	cvt.sat.f32.f32 	%f131, %f130;
	fma.rm.f32 	%f132, %f131, %f119, %f118;
	add.f32 	%f133, %f132, 0fCB40007F;
	neg.f32 	%f134, %f133;
	fma.rn.f32 	%f135, %f129, 0f3FB8AA3B, %f134;
	fma.rn.f32 	%f136, %f129, 0f32A57060, %f135;
	mov.b32 	%r485, %f132;
	shl.b32 	%r486, %r485, 23;
	mov.b32 	%f137, %r486;
	ex2.approx.ftz.f32 	%f138, %f136;
	mul.f32 	%f139, %f138, %f137;
	add.f32 	%f140, %f128, %f139;
	sub.f32 	%f141, %f15, %f114;
	fma.rn.f32 	%f142, %f141, 0f3BBB989D, 0f3F000000;
	cvt.sat.f32.f32 	%f143, %f142;
	fma.rm.f32 	%f144, %f143, %f119, %f118;
	add.f32 	%f145, %f144, 0fCB40007F;
	neg.f32 	%f146, %f145;
	fma.rn.f32 	%f147, %f141, 0f3FB8AA3B, %f146;
	fma.rn.f32 	%f148, %f141, 0f32A57060, %f147;
	mov.b32 	%r487, %f144;
	shl.b32 	%r488, %r487, 23;
	mov.b32 	%f149, %r488;
	ex2.approx.ftz.f32 	%f150, %f148;
	mul.f32 	%f151, %f150, %f149;
	add.f32 	%f152, %f140, %f151;
	sub.f32 	%f153, %f19, %f114;
	fma.rn.f32 	%f154, %f153, 0f3BBB989D, 0f3F000000;
	cvt.sat.f32.f32 	%f155, %f154;
	fma.rm.f32 	%f156, %f155, %f119, %f118;
	add.f32 	%f157, %f156, 0fCB40007F;
	neg.f32 	%f158, %f157;
	fma.rn.f32 	%f159, %f153, 0f3FB8AA3B, %f158;
	fma.rn.f32 	%f160, %f153, 0f32A57060, %f159;
	mov.b32 	%r489, %f156;
	shl.b32 	%r490, %r489, 23;
	mov.b32 	%f161, %r490;
	ex2.approx.ftz.f32 	%f162, %f160;
	mul.f32 	%f163, %f162, %f161;
	add.f32 	%f164, %f152, %f163;
	sub.f32 	%f165, %f23, %f114;
	fma.rn.f32 	%f166, %f165, 0f3BBB989D, 0f3F000000;
	cvt.sat.f32.f32 	%f167, %f166;
	fma.rm.f32 	%f168, %f167, %f119, %f118;
	add.f32 	%f169, %f168, 0fCB40007F;
	neg.f32 	%f170, %f169;
	fma.rn.f32 	%f171, %f165, 0f3FB8AA3B, %f170;
	fma.rn.f32 	%f172, %f165, 0f32A57060, %f171;
	mov.b32 	%r491, %f168;
	shl.b32 	%r492, %r491, 23;
	mov.b32 	%f173, %r492;
	ex2.approx.ftz.f32 	%f174, %f172;
	mul.f32 	%f175, %f174, %f173;
	add.f32 	%f176, %f164, %f175;
	sub.f32 	%f177, %f27, %f114;
	fma.rn.f32 	%f178, %f177, 0f3BBB989D, 0f3F000000;
	cvt.sat.f32.f32 	%f179, %f178;
	fma.rm.f32 	%f180, %f179, %f119, %f118;
	add.f32 	%f181, %f180, 0fCB40007F;
	neg.f32 	%f182, %f181;
	fma.rn.f32 	%f183, %f177, 0f3FB8AA3B, %f182;
	fma.rn.f32 	%f184, %f177, 0f32A57060, %f183;
	mov.b32 	%r493, %f180;
	shl.b32 	%r494, %r493, 23;
	mov.b32 	%f185, %r494;
	ex2.approx.ftz.f32 	%f186, %f184;
	mul.f32 	%f187, %f186, %f185;
	add.f32 	%f188, %f176, %f187;
	sub.f32 	%f189, %f31, %f114;
	fma.rn.f32 	%f190, %f189, 0f3BBB989D, 0f3F000000;
	cvt.sat.f32.f32 	%f191, %f190;
	fma.rm.f32 	%f192, %f191, %f119, %f118;
	add.f32 	%f193, %f192, 0fCB40007F;
	neg.f32 	%f194, %f193;
	fma.rn.f32 	%f195, %f189, 0f3FB8AA3B, %f194;
	fma.rn.f32 	%f196, %f189, 0f32A57060, %f195;
	mov.b32 	%r495, %f192;
	shl.b32 	%r496, %r495, 23;
	mov.b32 	%f197, %r496;
	ex2.approx.ftz.f32 	%f198, %f196;
	mul.f32 	%f199, %f198, %f197;
	add.f32 	%f200, %f188, %f199;
	sub.f32 	%f201, %f35, %f114;
	fma.rn.f32 	%f202, %f201, 0f3BBB989D, 0f3F000000;
	cvt.sat.f32.f32 	%f203, %f202;
	fma.rm.f32 	%f204, %f203, %f119, %f118;
	add.f32 	%f205, %f204, 0fCB40007F;
	neg.f32 	%f206, %f205;
	fma.rn.f32 	%f207, %f201, 0f3FB8AA3B, %f206;
	fma.rn.f32 	%f208, %f201, 0f32A57060, %f207;
	mov.b32 	%r497, %f204;
	shl.b32 	%r498, %r497, 23;
	mov.b32 	%f209, %r498;
	ex2.approx.ftz.f32 	%f210, %f208;
	mul.f32 	%f211, %f210, %f209;
	add.f32 	%f212, %f200, %f211;
	sub.f32 	%f213, %f39, %f114;
	fma.rn.f32 	%f214, %f213, 0f3BBB989D, 0f3F000000;
	cvt.sat.f32.f32 	%f215, %f214;
	fma.rm.f32 	%f216, %f215, %f119, %f118;
	add.f32 	%f217, %f216, 0fCB40007F;
	neg.f32 	%f218, %f217;
	fma.rn.f32 	%f219, %f213, 0f3FB8AA3B, %f218;
	fma.rn.f32 	%f220, %f213, 0f32A57060, %f219;
	mov.b32 	%r499, %f216;
	shl.b32 	%r500, %r499, 23;
	mov.b32 	%f221, %r500;
	ex2.approx.ftz.f32 	%f222, %f220;
	mul.f32 	%f223, %f222, %f221;
	add.f32 	%f224, %f212, %f223;
	sub.f32 	%f225, %f43, %f114;
	fma.rn.f32 	%f226, %f225, 0f3BBB989D, 0f3F000000;
	cvt.sat.f32.f32 	%f227, %f226;
	fma.rm.f32 	%f228, %f227, %f119, %f118;
	add.f32 	%f229, %f228, 0fCB40007F;
	neg.f32 	%f230, %f229;
	fma.rn.f32 	%f231, %f225, 0f3FB8AA3B, %f230;
	fma.rn.f32 	%f232, %f225, 0f32A57060, %f231;
	mov.b32 	%r501, %f228;
	shl.b32 	%r502, %r501, 23;
	mov.b32 	%f233, %r502;
	ex2.approx.ftz.f32 	%f234, %f232;
	mul.f32 	%f235, %f234, %f233;
	add.f32 	%f236, %f224, %f235;
	sub.f32 	%f237, %f47, %f114;
	fma.rn.f32 	%f238, %f237, 0f3BBB989D, 0f3F000000;
	cvt.sat.f32.f32 	%f239, %f238;
	fma.rm.f32 	%f240, %f239, %f119, %f118;
	add.f32 	%f241, %f240, 0fCB40007F;
	neg.f32 	%f242, %f241;
	fma.rn.f32 	%f243, %f237, 0f3FB8AA3B, %f242;
	fma.rn.f32 	%f244, %f237, 0f32A57060, %f243;
	mov.b32 	%r503, %f240;
	shl.b32 	%r504, %r503, 23;
	mov.b32 	%f245, %r504;
	ex2.approx.ftz.f32 	%f246, %f244;
	mul.f32 	%f247, %f246, %f245;
	add.f32 	%f248, %f236, %f247;
	sub.f32 	%f249, %f51, %f114;
	fma.rn.f32 	%f250, %f249, 0f3BBB989D, 0f3F000000;
	cvt.sat.f32.f32 	%f251, %f250;
	fma.rm.f32 	%f252, %f251, %f119, %f118;
	add.f32 	%f253, %f252, 0fCB40007F;
	neg.f32 	%f254, %f253;
	fma.rn.f32 	%f255, %f249, 0f3FB8AA3B, %f254;
	fma.rn.f32 	%f256, %f249, 0f32A57060, %f255;
	mov.b32 	%r505, %f252;
	shl.b32 	%r506, %r505, 23;
	mov.b32 	%f257, %r506;
	ex2.approx.ftz.f32 	%f258, %f256;
	mul.f32 	%f259, %f258, %f257;
	add.f32 	%f260, %f248, %f259;
	sub.f32 	%f261, %f55, %f114;
	fma.rn.f32 	%f262, %f261, 0f3BBB989D, 0f3F000000;
	cvt.sat.f32.f32 	%f263, %f262;
	fma.rm.f32 	%f264, %f263, %f119, %f118;
	add.f32 	%f265, %f264, 0fCB40007F;
	neg.f32 	%f266, %f265;
	fma.rn.f32 	%f267, %f261, 0f3FB8AA3B, %f266;
	fma.rn.f32 	%f268, %f261, 0f32A57060, %f267;
	mov.b32 	%r507, %f264;
	shl.b32 	%r508, %r507, 23;
	mov.b32 	%f269, %r508;
	ex2.approx.ftz.f32 	%f270, %f268;
	mul.f32 	%f271, %f270, %f269;
	add.f32 	%f272, %f260, %f271;
	sub.f32 	%f273, %f59, %f114;
	fma.rn.f32 	%f274, %f273, 0f3BBB989D, 0f3F000000;
	cvt.sat.f32.f32 	%f275, %f274;
	fma.rm.f32 	%f276, %f275, %f119, %f118;
	add.f32 	%f277, %f276, 0fCB40007F;
	neg.f32 	%f278, %f277;
	fma.rn.f32 	%f279, %f273, 0f3FB8AA3B, %f278;
	fma.rn.f32 	%f280, %f273, 0f32A57060, %f279;
	mov.b32 	%r509, %f276;
	shl.b32 	%r510, %r509, 23;
	mov.b32 	%f281, %r510;
	ex2.approx.ftz.f32 	%f282, %f280;
	mul.f32 	%f283, %f282, %f281;
	add.f32 	%f284, %f272, %f283;
	sub.f32 	%f285, %f63, %f114;
	fma.rn.f32 	%f286, %f285, 0f3BBB989D, 0f3F000000;
	cvt.sat.f32.f32 	%f287, %f286;
	fma.rm.f32 	%f288, %f287, %f119, %f118;
	add.f32 	%f289, %f288, 0fCB40007F;
	neg.f32 	%f290, %f289;
	fma.rn.f32 	%f291, %f285, 0f3FB8AA3B, %f290;
	fma.rn.f32 	%f292, %f285, 0f32A57060, %f291;
	mov.b32 	%r511, %f288;
	shl.b32 	%r512, %r511, 23;
	mov.b32 	%f293, %r512;
	ex2.approx.ftz.f32 	%f294, %f292;
	mul.f32 	%f295, %f294, %f293;
	add.f32 	%f296, %f284, %f295;
	sub.f32 	%f297, %f67, %f114;
	fma.rn.f32 	%f298, %f297, 0f3BBB989D, 0f3F000000;
	cvt.sat.f32.f32 	%f299, %f298;
	fma.rm.f32 	%f300, %f299, %f119, %f118;
	add.f32 	%f301, %f300, 0fCB40007F;
	neg.f32 	%f302, %f301;
	fma.rn.f32 	%f303, %f297, 0f3FB8AA3B, %f302;
	fma.rn.f32 	%f304, %f297, 0f32A57060, %f303;
	mov.b32 	%r513, %f300;
	shl.b32 	%r514, %r513, 23;
	mov.b32 	%f305, %r514;
	ex2.approx.ftz.f32 	%f306, %f304;
	mul.f32 	%f307, %f306, %f305;
	add.f32 	%f308, %f296, %f307;
	sub.f32 	%f309, %f71, %f114;
	fma.rn.f32 	%f310, %f309, 0f3BBB989D, 0f3F000000;
	cvt.sat.f32.f32 	%f311, %f310;
	fma.rm.f32 	%f312, %f311, %f119, %f118;
	add.f32 	%f313, %f312, 0fCB40007F;
	neg.f32 	%f314, %f313;
	fma.rn.f32 	%f315, %f309, 0f3FB8AA3B, %f314;
	fma.rn.f32 	%f316, %f309, 0f32A57060, %f315;
	mov.b32 	%r515, %f312;
	shl.b32 	%r516, %r515, 23;
	mov.b32 	%f317, %r516;
	ex2.approx.ftz.f32 	%f318, %f316;
	mul.f32 	%f319, %f318, %f317;
	add.f32 	%f320, %f308, %f319;
	sub.f32 	%f321, %f75, %f114;
	fma.rn.f32 	%f322, %f321, 0f3BBB989D, 0f3F000000;
	cvt.sat.f32.f32 	%f323, %f322;
	fma.rm.f32 	%f324, %f323, %f119, %f118;
	add.f32 	%f325, %f324, 0fCB40007F;
	neg.f32 	%f326, %f325;
	fma.rn.f32 	%f327, %f321, 0f3FB8AA3B, %f326;
	fma.rn.f32 	%f328, %f321, 0f32A57060, %f327;
	mov.b32 	%r517, %f324;
	shl.b32 	%r518, %r517, 23;
	mov.b32 	%f329, %r518;
	ex2.approx.ftz.f32 	%f330, %f328;
	mul.f32 	%f331, %f330, %f329;
	add.f32 	%f332, %f320, %f331;
	sub.f32 	%f333, %f79, %f114;
	fma.rn.f32 	%f334, %f333, 0f3BBB989D, 0f3F000000;
	cvt.sat.f32.f32 	%f335, %f334;
	fma.rm.f32 	%f336, %f335, %f119, %f118;
	add.f32 	%f337, %f336, 0fCB40007F;
	neg.f32 	%f338, %f337;
	fma.rn.f32 	%f339, %f333, 0f3FB8AA3B, %f338;
	fma.rn.f32 	%f340, %f333, 0f32A57060, %f339;
	mov.b32 	%r519, %f336;
	shl.b32 	%r520, %r519, 23;
	mov.b32 	%f341, %r520;
	ex2.approx.ftz.f32 	%f342, %f340;
	mul.f32 	%f343, %f342, %f341;
	add.f32 	%f344, %f332, %f343;
	sub.f32 	%f345, %f83, %f114;
	fma.rn.f32 	%f346, %f345, 0f3BBB989D, 0f3F000000;
	cvt.sat.f32.f32 	%f347, %f346;
	fma.rm.f32 	%f348, %f347, %f119, %f118;
	add.f32 	%f349, %f348, 0fCB40007F;
	neg.f32 	%f350, %f349;
	fma.rn.f32 	%f351, %f345, 0f3FB8AA3B, %f350;
	fma.rn.f32 	%f352, %f345, 0f32A57060, %f351;
	mov.b32 	%r521, %f348;
	shl.b32 	%r522, %r521, 23;
	mov.b32 	%f353, %r522;
	ex2.approx.ftz.f32 	%f354, %f352;
	mul.f32 	%f355, %f354, %f353;
	add.f32 	%f356, %f344, %f355;
	sub.f32 	%f357, %f87, %f114;
	fma.rn.f32 	%f358, %f357, 0f3BBB989D, 0f3F000000;
	cvt.sat.f32.f32 	%f359, %f358;
	fma.rm.f32 	%f360, %f359, %f119, %f118;
	add.f32 	%f361, %f360, 0fCB40007F;
	neg.f32 	%f362, %f361;
	fma.rn.f32 	%f363, %f357, 0f3FB8AA3B, %f362;
	fma.rn.f32 	%f364, %f357, 0f32A57060, %f363;
	mov.b32 	%r523, %f360;
	shl.b32 	%r524, %r523, 23;
	mov.b32 	%f365, %r524;
	ex2.approx.ftz.f32 	%f366, %f364;
	mul.f32 	%f367, %f366, %f365;
	add.f32 	%f368, %f356, %f367;
	sub.f32 	%f369, %f91, %f114;
	fma.rn.f32 	%f370, %f369, 0f3BBB989D, 0f3F000000;
	cvt.sat.f32.f32 	%f371, %f370;
	fma.rm.f32 	%f372, %f371, %f119, %f118;
	add.f32 	%f373, %f372, 0fCB40007F;
	neg.f32 	%f374, %f373;
	fma.rn.f32 	%f375, %f369, 0f3FB8AA3B, %f374;
	fma.rn.f32 	%f376, %f369, 0f32A57060, %f375;
	mov.b32 	%r525, %f372;
	shl.b32 	%r526, %r525, 23;
	mov.b32 	%f377, %r526;
	ex2.approx.ftz.f32 	%f378, %f376;
	mul.f32 	%f379, %f378, %f377;
	add.f32 	%f380, %f368, %f379;
	sub.f32 	%f381, %f95, %f114;
	fma.rn.f32 	%f382, %f381, 0f3BBB989D, 0f3F000000;
	cvt.sat.f32.f32 	%f383, %f382;
	fma.rm.f32 	%f384, %f383, %f119, %f118;
	add.f32 	%f385, %f384, 0fCB40007F;
	neg.f32 	%f386, %f385;
	fma.rn.f32 	%f387, %f381, 0f3FB8AA3B, %f386;
	fma.rn.f32 	%f388, %f381, 0f32A57060, %f387;
	mov.b32 	%r527, %f384;
	shl.b32 	%r528, %r527, 23;
	mov.b32 	%f389, %r528;
	ex2.approx.ftz.f32 	%f390, %f388;
	mul.f32 	%f391, %f390, %f389;
	add.f32 	%f392, %f380, %f391;
	sub.f32 	%f393, %f99, %f114;
	fma.rn.f32 	%f394, %f393, 0f3BBB989D, 0f3F000000;
	cvt.sat.f32.f32 	%f395, %f394;
	fma.rm.f32 	%f396, %f395, %f119, %f118;
	add.f32 	%f397, %f396, 0fCB40007F;
	neg.f32 	%f398, %f397;
	fma.rn.f32 	%f399, %f393, 0f3FB8AA3B, %f398;
	fma.rn.f32 	%f400, %f393, 0f32A57060, %f399;
	mov.b32 	%r529, %f396;
	shl.b32 	%r530, %r529, 23;
	mov.b32 	%f401, %r530;
	ex2.approx.ftz.f32 	%f402, %f400;
	mul.f32 	%f403, %f402, %f401;
	add.f32 	%f404, %f392, %f403;
	sub.f32 	%f405, %f103, %f114;
	fma.rn.f32 	%f406, %f405, 0f3BBB989D, 0f3F000000;
	cvt.sat.f32.f32 	%f407, %f406;
	fma.rm.f32 	%f408, %f407, %f119, %f118;
	add.f32 	%f409, %f408, 0fCB40007F;
	neg.f32 	%f410, %f409;
	fma.rn.f32 	%f411, %f405, 0f3FB8AA3B, %f410;
	fma.rn.f32 	%f412, %f405, 0f32A57060, %f411;
	mov.b32 	%r531, %f408;
	shl.b32 	%r532, %r531, 23;
	mov.b32 	%f413, %r532;
	ex2.approx.ftz.f32 	%f414, %f412;
	mul.f32 	%f415, %f414, %f413;
	add.f32 	%f416, %f404, %f415;
	mov.b32 	%r533, %f416;
	shfl.sync.bfly.b32	%r534|%p37, %r533, 16, 31, -1;
	mov.b32 	%f417, %r534;
	add.f32 	%f418, %f416, %f417;
	mov.b32 	%r535, %f418;
	shfl.sync.bfly.b32	%r536|%p38, %r535, 8, 31, -1;
	mov.b32 	%f419, %r536;
	add.f32 	%f420, %f418, %f419;
	mov.b32 	%r537, %f420;
	shfl.sync.bfly.b32	%r538|%p39, %r537, 4, 31, -1;
	mov.b32 	%f421, %r538;
	add.f32 	%f422, %f420, %f421;
	mov.b32 	%r539, %f422;
	shfl.sync.bfly.b32	%r540|%p40, %r539, 2, 31, -1;
	mov.b32 	%f423, %r540;
	add.f32 	%f424, %f422, %f423;
	mov.b32 	%r541, %f424;
	shfl.sync.bfly.b32	%r542|%p41, %r541, 1, 31, -1;
	mov.b32 	%f425, %r542;
	add.f32 	%f426, %f424, %f425;
	div.rn.f32 	%f427, %f127, %f426;
	div.rn.f32 	%f428, %f139, %f426;
	div.rn.f32 	%f429, %f151, %f426;
	div.rn.f32 	%f430, %f163, %f426;
	div.rn.f32 	%f431, %f175, %f426;
	div.rn.f32 	%f432, %f187, %f426;
	div.rn.f32 	%f433, %f199, %f426;
	div.rn.f32 	%f434, %f211, %f426;
	div.rn.f32 	%f435, %f223, %f426;
	div.rn.f32 	%f436, %f235, %f426;
	div.rn.f32 	%f437, %f247, %f426;
	div.rn.f32 	%f438, %f259, %f426;
	div.rn.f32 	%f439, %f271, %f426;
	div.rn.f32 	%f440, %f283, %f426;
	div.rn.f32 	%f441, %f295, %f426;
	div.rn.f32 	%f442, %f307, %f426;
	div.rn.f32 	%f443, %f319, %f426;
	div.rn.f32 	%f444, %f331, %f426;
	div.rn.f32 	%f445, %f343, %f426;
	div.rn.f32 	%f446, %f355, %f426;
	div.rn.f32 	%f447, %f367, %f426;
	div.rn.f32 	%f448, %f379, %f426;
	div.rn.f32 	%f449, %f391, %f426;
	div.rn.f32 	%f450, %f403, %f426;
	div.rn.f32 	%f451, %f415, %f426;
	mad.lo.s64 	%rd183, %rd186, %rd6, %rd10;
	shl.b64 	%rd184, %rd183, 2;
	add.s64 	%rd185, %rd11, %rd184;
	st.global.f32 	[%rd185], %f427;
	st.global.f32 	[%rd185+128], %f428;
	st.global.f32 	[%rd185+256], %f429;
	st.global.f32 	[%rd185+384], %f430;
	st.global.f32 	[%rd185+512], %f431;
	st.global.f32 	[%rd185+640], %f432;
	st.global.f32 	[%rd185+768], %f433;
	st.global.f32 	[%rd185+896], %f434;
	st.global.f32 	[%rd185+1024], %f435;
	st.global.f32 	[%rd185+1152], %f436;
	st.global.f32 	[%rd185+1280], %f437;
	st.global.f32 	[%rd185+1408], %f438;
	st.global.f32 	[%rd185+1536], %f439;
	st.global.f32 	[%rd185+1664], %f440;
	st.global.f32 	[%rd185+1792], %f441;
	st.global.f32 	[%rd185+1920], %f442;
	st.global.f32 	[%rd185+2048], %f443;
	st.global.f32 	[%rd185+2176], %f444;
	st.global.f32 	[%rd185+2304], %f445;
	st.global.f32 	[%rd185+2432], %f446;
	st.global.f32 	[%rd185+2560], %f447;
	st.global.f32 	[%rd185+2688], %f448;
	st.global.f32 	[%rd185+2816], %f449;
	st.global.f32 	[%rd185+2944], %f450;
	st.global.f32 	[%rd185+3072], %f451;
	add.s64 	%rd186, %rd186, %rd12;
	setp.lt.s64 	%p42, %rd186, %rd25;
	@%p42 bra 	$L__BB574_4;
$L__BB574_5:
	ret;

}
	// .globl	_Z15SoftmaxWarpImplI22BroadcastScaleMaskLoadIffbLm4EiE11DirectStoreIffEfLi1ELi25ELi32ELi1ELb1EL9Algorithm0EEvT_T0_ll
.visible .entry _Z15SoftmaxWarpImplI22BroadcastScaleMaskLoadIffbLm4EiE11DirectStoreIffEfLi1ELi25ELi32ELi1ELb1EL9Algorithm0EEvT_T0_ll(
	.param .align 8 .b8 _Z15SoftmaxWarpImplI22BroadcastScaleMaskLoadIffbLm4EiE11DirectStoreIffEfLi1ELi25ELi32ELi1ELb1EL9Algorithm0EEvT_T0_ll_param_0[120],
	.param .align 8 .b8 _Z15SoftmaxWarpImplI22BroadcastScaleMaskLoadIffbLm4EiE11DirectStoreIffEfLi1ELi25ELi32ELi1ELb1EL9Algorithm0EEvT_T0_ll_param_1[16],
	.param .u64 _Z15SoftmaxWarpImplI22BroadcastScaleMaskLoadIffbLm4EiE11DirectStoreIffEfLi1ELi25ELi32ELi1ELb1EL9Algorithm0EEvT_T0_ll_param_2,
	.param .u64 _Z15SoftmaxWarpImplI22BroadcastScaleMaskLoadIffbLm4EiE11DirectStoreIffEfLi1ELi25ELi32ELi1ELb1EL9Algorithm0EEvT_T0_ll_param_3
)
{
	.reg .pred 	%p<189>;
	.reg .b16 	%rs<26>;
	.reg .b32 	%r<639>;
	.reg .b32 	%f<577>;
	.reg .b64 	%rd<243>;

	ld.param.u64 	%rd34, [_Z15SoftmaxWarpImplI22BroadcastScaleMaskLoadIffbLm4EiE11DirectStoreIffEfLi1ELi25ELi32ELi1ELb1EL9Algorithm0EEvT_T0_ll_param_1+8];
	ld.param.u64 	%rd33, [_Z15SoftmaxWarpImplI22BroadcastScaleMaskLoadIffbLm4EiE11DirectStoreIffEfLi1ELi25ELi32ELi1ELb1EL9Algorithm0EEvT_T0_ll_param_1];
	ld.param.v2.f32 	{%f128, %f129}, [_Z15SoftmaxWarpImplI22BroadcastScaleMaskLoadIffbLm4EiE11DirectStoreIffEfLi1ELi25ELi32ELi1ELb1EL9Algorithm0EEvT_T0_ll_param_0+112];
	ld.param.u64 	%rd32, [_Z15SoftmaxWarpImplI22BroadcastScaleMaskLoadIffbLm4EiE11DirectStoreIffEfLi1ELi25ELi32ELi1ELb1EL9Algorithm0EEvT_T0_ll_param_0+104];
	ld.param.v2.u32 	{%r14, %r15}, [_Z15SoftmaxWarpImplI22BroadcastScaleMaskLoadIffbLm4EiE11DirectStoreIffEfLi1ELi25ELi32ELi1ELb1EL9Algorithm0EEvT_T0_ll_param_0+88];
	ld.param.v2.u32 	{%r12, %r13}, [_Z15SoftmaxWarpImplI22BroadcastScaleMaskLoadIffbLm4EiE11DirectStoreIffEfLi1ELi25ELi32ELi1ELb1EL9Algorithm0EEvT_T0_ll_param_0+80];
	ld.param.v2.u32 	{%r10, %r11}, [_Z15SoftmaxWarpImplI22BroadcastScaleMaskLoadIffbLm4EiE11DirectStoreIffEfLi1ELi25ELi32ELi1ELb1EL9Algorithm0EEvT_T0_ll_param_0+64];
	ld.param.v2.u32 	{%r8, %r9}, [_Z15SoftmaxWarpImplI22BroadcastScaleMaskLoadIffbLm4EiE11DirectStoreIffEfLi1ELi25ELi32ELi1ELb1EL9Algorithm0EEvT_T0_ll_param_0+56];
	ld.param.u64 	%rd28, [_Z15SoftmaxWarpImplI22BroadcastScaleMaskLoadIffbLm4EiE11DirectStoreIffEfLi1ELi25ELi32ELi1ELb1EL9Algorithm0EEvT_T0_ll_param_0+40];
	ld.param.u64 	%rd27, [_Z15SoftmaxWarpImplI22BroadcastScaleMaskLoadIffbLm4EiE11DirectStoreIffEfLi1ELi25ELi32ELi1ELb1EL9Algorithm0EEvT_T0_ll_param_0+32];
	ld.param.u64 	%rd26, [_Z15SoftmaxWarpImplI22BroadcastScaleMaskLoadIffbLm4EiE11DirectStoreIffEfLi1ELi25ELi32ELi1ELb1EL9Algorithm0EEvT_T0_ll_param_0+24];
	ld.param.u64 	%rd25, [_Z15SoftmaxWarpImplI22BroadcastScaleMaskLoadIffbLm4EiE11DirectStoreIffEfLi1ELi25ELi32ELi1ELb1EL9Algorithm0EEvT_T0_ll_param_0+16];
	ld.param.u64 	%rd24, [_Z15SoftmaxWarpImplI22BroadcastScaleMaskLoadIffbLm4EiE11DirectStoreIffEfLi1ELi25ELi32ELi1ELb1EL9Algorithm0EEvT_T0_ll_param_0+8];
	ld.param.u64 	%rd23, [_Z15SoftmaxWarpImplI22BroadcastScaleMaskLoadIffbLm4EiE11DirectStoreIffEfLi1ELi25ELi32ELi1ELb1EL9Algorithm0EEvT_T0_ll_param_0];
	ld.param.u64 	%rd36, [_Z15SoftmaxWarpImplI22BroadcastScaleMaskLoadIffbLm4EiE11DirectStoreIffEfLi1ELi25ELi32ELi1ELb1EL9Algorithm0EEvT_T0_ll_param_3];
	cvta.to.global.u64 	%rd1, %rd23;
	cvta.to.global.u64 	%rd2, %rd24;
	setp.lt.s64 	%p1, %rd36, 801;
	@%p1 bra 	$L__BB575_2;
	mov.u64 	%rd37, $str;
	cvta.global.u64 	%rd38, %rd37;
	mov.u64 	%rd39, $str$1;
	cvta.global.u64 	%rd40, %rd39;
	mov.u64 	%rd41, __unnamed_561;
	cvta.global.u64 	%rd42, %rd41;
	{ // callseq 560, 0
	.param .b64 param0;
	st.param.b64 	[param0], %rd38;
	.param .b64 param1;
	st.param.b64 	[param1], %rd40;
	.param .b32 param2;
	st.param.b32 	[param2], 219;
	.param .b64 param3;
	st.param.b64 	[param3], %rd42;
	.param .b64 param4;
	st.param.b64 	[param4], 1;
	call.uni 
	__assertfail, 
	(
	param0, 
	param1, 
	param2, 
	param3, 
	param4
	);
	} // callseq 560
$L__BB575_2:
	ld.param.u64 	%rd240, [_Z15SoftmaxWarpImplI22BroadcastScaleMaskLoadIffbLm4EiE11DirectStoreIffEfLi1ELi25ELi32ELi1ELb1EL9Algorithm0EEvT_T0_ll_param_2];
	mov.u32 	%r16, %ctaid.x;
	mov.u32 	%r17, %ntid.y;
	mov.u32 	%r18, %tid.y;
	mad.lo.s32 	%r19, %r16, %r17, %r18;
	cvt.s64.s32 	%rd242, %r19;
	setp.le.s64 	%p2, %rd240, %rd242;
	@%p2 bra 	$L__BB575_105;
	mov.u32 	%r20, %tid.x;
	add.s32 	%r21, %r20, 288;
	cvt.u64.u32 	%rd8, %r21;
	add.s32 	%r22, %r20, 320;
	cvt.u64.u32 	%rd9, %r22;
	add.s32 	%r23, %r20, 352;
	cvt.u64.u32 	%rd10, %r23;
	add.s32 	%r24, %r20, 384;
	cvt.u64.u32 	%rd11, %r24;
	add.s32 	%r25, %r20, 416;
	cvt.u64.u32 	%rd12, %r25;
	add.s32 	%r26, %r20, 448;
	cvt.u64.u32 	%rd13, %r26;
	add.s32 	%r27, %r20, 480;
	cvt.u64.u32 	%rd14, %r27;
	add.s32 	%r28, %r20, 512;
	cvt.u64.u32 	%rd15, %r28;
	add.s32 	%r29, %r20, 576;
	cvt.u64.u32 	%rd16, %r29;
	add.s32 	%r30, %r20, 640;
	cvt.u64.u32 	%rd17, %r30;
$L__BB575_4:
	cvt.u64.u32 	%rd43, %r20;
	setp.le.s64 	%p3, %rd36, %rd43;
	mul.lo.s64 	%rd19, %rd32, %rd242;
	mov.f32 	%f527, 0fFF800000;
	mov.f32 	%f530, %f527;
	@%p3 bra 	$L__BB575_6;
	setp.eq.s64 	%p4, %rd28, 1;
	setp.eq.s64 	%p5, %rd27, 1;
	setp.eq.s64 	%p6, %rd26, 1;
	setp.eq.s64 	%p7, %rd25, 1;
	add.s64 	%rd45, %rd19, %rd43;
	cvt.u32.u64 	%r33, %rd45;
	div.s32 	%r34, %r33, %r8;
	mul.lo.s32 	%r35, %r34, %r8;
	sub.s32 	%r36, %r33, %r35;
	div.s32 	%r37, %r36, %r9;
	mul.lo.s32 	%r38, %r37, %r9;
	sub.s32 	%r39, %r36, %r38;
	div.s32 	%r40, %r39, %r10;
	mul.lo.s32 	%r41, %r40, %r10;
	sub.s32 	%r42, %r39, %r41;
	selp.b32 	%r43, 0, %r34, %p7;
	selp.b32 	%r44, 0, %r37, %p6;
	selp.b32 	%r45, 0, %r40, %p5;
	selp.b32 	%r46, 0, %r42, %p4;
	mul.lo.s32 	%r47, %r12, %r43;
	mad.lo.s32 	%r48, %r13, %r44, %r47;
	mad.lo.s32 	%r49, %r14, %r45, %r48;
	mad.lo.s32 	%r50, %r15, %r46, %r49;
	shl.b64 	%rd46, %rd45, 32;
	shr.s64 	%rd47, %rd46, 30;
	add.s64 	%rd48, %rd1, %rd47;
	ld.global.f32 	%f131, [%rd48];
	cvt.s64.s32 	%rd49, %r50;
	add.s64 	%rd50, %rd2, %rd49;
	ld.global.u8 	%rs1, [%rd50];
	setp.eq.s16 	%p8, %rs1, 0;
	mul.f32 	%f132, %f131, %f129;
	selp.f32 	%f527, %f128, %f132, %p8;
	max.f32 	%f530, %f527, 0fFF800000;
$L__BB575_6:
	mov.u32 	%r51, %tid.x;
	add.s32 	%r52, %r51, 32;
	cvt.u64.u32 	%rd20, %r52;
	setp.le.s64 	%p9, %rd36, %rd20;
	mov.f32 	%f529, 0fFF800000;
	@%p9 bra 	$L__BB575_8;
	setp.eq.s64 	%p10, %rd28, 1;
	setp.eq.s64 	%p11, %rd27, 1;
	setp.eq.s64 	%p12, %rd26, 1;
	setp.eq.s64 	%p13, %rd25, 1;
	add.s64 	%rd51, %rd19, %rd20;
	cvt.u32.u64 	%r53, %rd51;
	div.s32 	%r54, %r53, %r8;
	mul.lo.s32 	%r55, %r54, %r8;
	sub.s32 	%r56, %r53, %r55;
	div.s32 	%r57, %r56, %r9;
	mul.lo.s32 	%r58, %r57, %r9;
	sub.s32 	%r59, %r56, %r58;
	div.s32 	%r60, %r59, %r10;
	mul.lo.s32 	%r61, %r60, %r10;
	sub.s32 	%r62, %r59, %r61;
	selp.b32 	%r63, 0, %r54, %p13;
	selp.b32 	%r64, 0, %r57, %p12;
	selp.b32 	%r65, 0, %r60, %p11;
	selp.b32 	%r66, 0, %r62, %p10;
	mul.lo.s32 	%r67, %r12, %r63;
	mad.lo.s32 	%r68, %r13, %r64, %r67;
	mad.lo.s32 	%r69, %r14, %r65, %r68;
	mad.lo.s32 	%r70, %r15, %r66, %r69;
	shl.b64 	%rd52, %rd51, 32;
	shr.s64 	%rd53, %rd52, 30;
	add.s64 	%rd54, %rd1, %rd53;
	ld.global.f32 	%f134, [%rd54];
	cvt.s64.s32 	%rd55, %r70;
	add.s64 	%rd56, %rd2, %rd55;
	ld.global.u8 	%rs2, [%rd56];
	setp.eq.s16 	%p14, %rs2, 0;
	mul.f32 	%f135, %f134, %f129;
	selp.f32 	%f529, %f128, %f135, %p14;
	max.f32 	%f530, %f530, %f529;
$L__BB575_8:
	add.s32 	%r72, %r51, 64;
	cvt.u64.u32 	%rd57, %r72;
	setp.le.s64 	%p15, %rd36, %rd57;
	mov.f32 	%f531, 0fFF800000;
	@%p15 bra 	$L__BB575_10;
	setp.eq.s64 	%p16, %rd28, 1;
	setp.eq.s64 	%p17, %rd27, 1;
	setp.eq.s64 	%p18, %rd26, 1;
	setp.eq.s64 	%p19, %rd25, 1;
	add.s64 	%rd59, %rd19, %rd57;
	cvt.u32.u64 	%r75, %rd59;
	div.s32 	%r76, %r75, %r8;
	mul.lo.s32 	%r77, %r76, %r8;
	sub.s32 	%r78, %r75, %r77;
	div.s32 	%r79, %r78, %r9;
	mul.lo.s32 	%r80, %r79, %r9;
	sub.s32 	%r81, %r78, %r80;
	div.s32 	%r82, %r81, %r10;
	mul.lo.s32 	%r83, %r82, %r10;
	sub.s32 	%r84, %r81, %r83;
	selp.b32 	%r85, 0, %r76, %p19;
	selp.b32 	%r86, 0, %r79, %p18;
	selp.b32 	%r87, 0, %r82, %p17;
	selp.b32 	%r88, 0, %r84, %p16;
	mul.lo.s32 	%r89, %r12, %r85;
	mad.lo.s32 	%r90, %r13, %r86, %r89;
	mad.lo.s32 	%r91, %r14, %r87, %r90;
	mad.lo.s32 	%r92, %r15, %r88, %r91;
	shl.b64 	%rd60, %rd59, 32;
	shr.s64 	%rd61, %rd60, 30;
	add.s64 	%rd62, %rd1, %rd61;
	ld.global.f32 	%f137, [%rd62];
	cvt.s64.s32 	%rd63, %r92;
	add.s64 	%rd64, %rd2, %rd63;
	ld.global.u8 	%rs3, [%rd64];
	setp.eq.s16 	%p20, %rs3, 0;
	mul.f32 	%f138, %f137, %f129;
	selp.f32 	%f531, %f128, %f138, %p20;
	max.f32 	%f530, %f530, %f531;
$L__BB575_10:
	add.s32 	%r94, %r51, 96;
	cvt.u64.u32 	%rd65, %r94;
	setp.le.s64 	%p21, %rd36, %rd65;
	mov.f32 	%f533, 0fFF800000;
	@%p21 bra 	$L__BB575_12;
	setp.eq.s64 	%p22, %rd28, 1;
	setp.eq.s64 	%p23, %rd27, 1;
	setp.eq.s64 	%p24, %rd26, 1;
	setp.eq.s64 	%p25, %rd25, 1;
	add.s64 	%rd67, %rd19, %rd65;
	cvt.u32.u64 	%r97, %rd67;
	div.s32 	%r98, %r97, %r8;
	mul.lo.s32 	%r99, %r98, %r8;
	sub.s32 	%r100, %r97, %r99;
	div.s32 	%r101, %r100, %r9;
	mul.lo.s32 	%r102, %r101, %r9;
	sub.s32 	%r103, %r100, %r102;
	div.s32 	%r104, %r103, %r10;
	mul.lo.s32 	%r105, %r104, %r10;
	sub.s32 	%r106, %r103, %r105;
	selp.b32 	%r107, 0, %r98, %p25;
	selp.b32 	%r108, 0, %r101, %p24;
	selp.b32 	%r109, 0, %r104, %p23;
	selp.b32 	%r110, 0, %r106, %p22;
	mul.lo.s32 	%r111, %r12, %r107;
	mad.lo.s32 	%r112, %r13, %r108, %r111;
	mad.lo.s32 	%r113, %r14, %r109, %r112;
	mad.lo.s32 	%r114, %r15, %r110, %r113;
	shl.b64 	%rd68, %rd67, 32;
	shr.s64 	%rd69, %rd68, 30;
	add.s64 	%rd70, %rd1, %rd69;
	ld.global.f32 	%f140, [%rd70];
	cvt.s64.s32 	%rd71, %r114;
	add.s64 	%rd72, %rd2, %rd71;
	ld.global.u8 	%rs4, [%rd72];
	setp.eq.s16 	%p26, %rs4, 0;
	mul.f32 	%f141, %f140, %f129;
	selp.f32 	%f533, %f128, %f141, %p26;
	max.f32 	%f530, %f530, %f533;
$L__BB575_12:
	add.s32 	%r116, %r51, 128;
	cvt.u64.u32 	%rd73, %r116;
	setp.le.s64 	%p27, %rd36, %rd73;
	mov.f32 	%f535, 0fFF800000;
	@%p27 bra 	$L__BB575_14;
	setp.eq.s64 	%p28, %rd28, 1;
	setp.eq.s64 	%p29, %rd27, 1;
	setp.eq.s64 	%p30, %rd26, 1;
	setp.eq.s64 	%p31, %rd25, 1;
	add.s64 	%rd75, %rd19, %rd73;
	cvt.u32.u64 	%r119, %rd75;
	div.s32 	%r120, %r119, %r8;
	mul.lo.s32 	%r121, %r120, %r8;
	sub.s32 	%r122, %r119, %r121;
	div.s32 	%r123, %r122, %r9;
	mul.lo.s32 	%r124, %r123, %r9;
	sub.s32 	%r125, %r122, %r124;
	div.s32 	%r126, %r125, %r10;
	mul.lo.s32 	%r127, %r126, %r10;
	sub.s32 	%r128, %r125, %r127;
	selp.b32 	%r129, 0, %r120, %p31;
	selp.b32 	%r130, 0, %r123, %p30;
	selp.b32 	%r131, 0, %r126, %p29;
	selp.b32 	%r132, 0, %r128, %p28;
	mul.lo.s32 	%r133, %r12, %r129;
	mad.lo.s32 	%r134, %r13, %r130, %r133;
	mad.lo.s32 	%r135, %r14, %r131, %r134;
	mad.lo.s32 	%r136, %r15, %r132, %r135;
	shl.b64 	%rd76, %rd75, 32;
	shr.s64 	%rd77, %rd76, 30;
	add.s64 	%rd78, %rd1, %rd77;
	ld.global.f32 	%f143, [%rd78];
	cvt.s64.s32 	%rd79, %r136;
	add.s64 	%rd80, %rd2, %rd79;
	ld.global.u8 	%rs5, [%rd80];
	setp.eq.s16 	%p32, %rs5, 0;
	mul.f32 	%f144, %f143, %f129;
	selp.f32 	%f535, %f128, %f144, %p32;
	max.f32 	%f530, %f530, %f535;
$L__BB575_14:
	add.s32 	%r138, %r51, 160;
	cvt.u64.u32 	%rd81, %r138;
	setp.le.s64 	%p33, %rd36, %rd81;
	mov.f32 	%f537, 0fFF800000;
	@%p33 bra 	$L__BB575_16;
	setp.eq.s64 	%p34, %rd28, 1;
	setp.eq.s64 	%p35, %rd27, 1;
	setp.eq.s64 	%p36, %rd26, 1;
	setp.eq.s64 	%p37, %rd25, 1;
	add.s64 	%rd83, %rd19, %rd81;
	cvt.u32.u64 	%r141, %rd83;
	div.s32 	%r142, %r141, %r8;
	mul.lo.s32 	%r143, %r142, %r8;
	sub.s32 	%r144, %r141, %r143;
	div.s32 	%r145, %r144, %r9;
	mul.lo.s32 	%r146, %r145, %r9;
	sub.s32 	%r147, %r144, %r146;
	div.s32 	%r148, %r147, %r10;
	mul.lo.s32 	%r149, %r148, %r10;
	sub.s32 	%r150, %r147, %r149;
	selp.b32 	%r151, 0, %r142, %p37;
	selp.b32 	%r152, 0, %r145, %p36;
	selp.b32 	%r153, 0, %r148, %p35;
	selp.b32 	%r154, 0, %r150, %p34;
	mul.lo.s32 	%r155, %r12, %r151;
	mad.lo.s32 	%r156, %r13, %r152, %r155;
	mad.lo.s32 	%r157, %r14, %r153, %r156;
	mad.lo.s32 	%r158, %r15, %r154, %r157;
	shl.b64 	%rd84, %rd83, 32;
	shr.s64 	%rd85, %rd84, 30;
	add.s64 	%rd86, %rd1, %rd85;
	ld.global.f32 	%f146, [%rd86];
	cvt.s64.s32 	%rd87, %r158;
	add.s64 	%rd88, %rd2, %rd87;
	ld.global.u8 	%rs6, [%rd88];
	setp.eq.s16 	%p38, %rs6, 0;
	mul.f32 	%f147, %f146, %f129;
	selp.f32 	%f537, %f128, %f147, %p38;
	max.f32 	%f530, %f530, %f537;
$L__BB575_16:
	add.s32 	%r160, %r51, 192;
	cvt.u64.u32 	%rd89, %r160;
	setp.le.s64 	%p39, %rd36, %rd89;
	mov.f32 	%f539, 0fFF800000;
	@%p39 bra 	$L__BB575_18;
	setp.eq.s64 	%p40, %rd28, 1;
	setp.eq.s64 	%p41, %rd27, 1;
	setp.eq.s64 	%p42, %rd26, 1;
	setp.eq.s64 	%p43, %rd25, 1;
	add.s64 	%rd91, %rd19, %rd89;
	cvt.u32.u64 	%r163, %rd91;
	div.s32 	%r164, %r163, %r8;
	mul.lo.s32 	%r165, %r164, %r8;
	sub.s32 	%r166, %r163, %r165;
	div.s32 	%r167, %r166, %r9;
	mul.lo.s32 	%r168, %r167, %r9;
	sub.s32 	%r169, %r166, %r168;
	div.s32 	%r170, %r169, %r10;
	mul.lo.s32 	%r171, %r170, %r10;
	sub.s32 	%r172, %r169, %r171;
	selp.b32 	%r173, 0, %r164, %p43;
	selp.b32 	%r174, 0, %r167, %p42;
	selp.b32 	%r175, 0, %r170, %p41;
	selp.b32 	%r176, 0, %r172, %p40;
	mul.lo.s32 	%r177, %r12, %r173;
	mad.lo.s32 	%r178, %r13, %r174, %r177;
	mad.lo.s32 	%r179, %r14, %r175, %r178;
	mad.lo.s32 	%r180, %r15, %r176, %r179;
	shl.b64 	%rd92, %rd91, 32;
	shr.s64 	%rd93, %rd92, 30;
	add.s64 	%rd94, %rd1, %rd93;
	ld.global.f32 	%f149, [%rd94];
	cvt.s64.s32 	%rd95, %r180;
	add.s64 	%rd96, %rd2, %rd95;
	ld.global.u8 	%rs7, [%rd96];
	setp.eq.s16 	%p44, %rs7, 0;
	mul.f32 	%f150, %f149, %f129;
	selp.f32 	%f539, %f128, %f150, %p44;
	max.f32 	%f530, %f530, %f539;
$L__BB575_18:
	add.s32 	%r182, %r51, 224;
	cvt.u64.u32 	%rd97, %r182;
	setp.le.s64 	%p45, %rd36, %rd97;
	mov.f32 	%f541, 0fFF800000;
	@%p45 bra 	$L__BB575_20;
	setp.eq.s64 	%p46, %rd28, 1;
	setp.eq.s64 	%p47, %rd27, 1;
	setp.eq.s64 	%p48, %rd26, 1;
	setp.eq.s64 	%p49, %rd25, 1;
	add.s64 	%rd99, %rd19, %rd97;
	cvt.u32.u64 	%r185, %rd99;
	div.s32 	%r186, %r185, %r8;
	mul.lo.s32 	%r187, %r186, %r8;
	sub.s32 	%r188, %r185, %r187;
	div.s32 	%r189, %r188, %r9;
	mul.lo.s32 	%r190, %r189, %r9;
	sub.s32 	%r191, %r188, %r190;
	div.s32 	%r192, %r191, %r10;
	mul.lo.s32 	%r193, %r192, %r10;
	sub.s32 	%r194, %r191, %r193;
	selp.b32 	%r195, 0, %r186, %p49;
	selp.b32 	%r196, 0, %r189, %p48;
	selp.b32 	%r197, 0, %r192, %p47;
	selp.b32 	%r198, 0, %r194, %p46;
	mul.lo.s32 	%r199, %r12, %r195;
	mad.lo.s32 	%r200, %r13, %r196, %r199;
	mad.lo.s32 	%r201, %r14, %r197, %r200;
	mad.lo.s32 	%r202, %r15, %r198, %r201;
	shl.b64 	%rd100, %rd99, 32;
	shr.s64 	%rd101, %rd100, 30;
	add.s64 	%rd102, %rd1, %rd101;
	ld.global.f32 	%f152, [%rd102];
	cvt.s64.s32 	%rd103, %r202;
	add.s64 	%rd104, %rd2, %rd103;
	ld.global.u8 	%rs8, [%rd104];
	setp.eq.s16 	%p50, %rs8, 0;
	mul.f32 	%f153, %f152, %f129;
	selp.f32 	%f541, %f128, %f153, %p50;
	max.f32 	%f530, %f530, %f541;
$L__BB575_20:
	add.s32 	%r204, %r51, 256;
	cvt.u64.u32 	%rd105, %r204;
	setp.le.s64 	%p51, %rd36, %rd105;
	mov.f32 	%f543, 0fFF800000;
	@%p51 bra 	$L__BB575_22;
	setp.eq.s64 	%p52, %rd28, 1;
	setp.eq.s64 	%p53, %rd27, 1;
	setp.eq.s64 	%p54, %rd26, 1;
	setp.eq.s64 	%p55, %rd25, 1;
	add.s64 	%rd107, %rd19, %rd105;
	cvt.u32.u64 	%r207, %rd107;
	div.s32 	%r208, %r207, %r8;
	mul.lo.s32 	%r209, %r208, %r8;
	sub.s32 	%r210, %r207, %r209;
	div.s32 	%r211, %r210, %r9;
	mul.lo.s32 	%r212, %r211, %r9;
	sub.s32 	%r213, %r210, %r212;
	div.s32 	%r214, %r213, %r10;
	mul.lo.s32 	%r215, %r214, %r10;
	sub.s32 	%r216, %r213, %r215;
	selp.b32 	%r217, 0, %r208, %p55;
	selp.b32 	%r218, 0, %r211, %p54;
	selp.b32 	%r219, 0, %r214, %p53;
	selp.b32 	%r220, 0, %r216, %p52;
	mul.lo.s32 	%r221, %r12, %r217;
	mad.lo.s32 	%r222, %r13, %r218, %r221;
	mad.lo.s32 	%r223, %r14, %r219, %r222;
	mad.lo.s32 	%r224, %r15, %r220, %r223;
	shl.b64 	%rd108, %rd107, 32;
	shr.s64 	%rd109, %rd108, 30;
	add.s64 	%rd110, %rd1, %rd109;
	ld.global.f32 	%f155, [%rd110];
	cvt.s64.s32 	%rd111, %r224;
	add.s64 	%rd112, %rd2, %rd111;
	ld.global.u8 	%rs9, [%rd112];
	setp.eq.s16 	%p56, %rs9, 0;
	mul.f32 	%f156, %f155, %f129;
	selp.f32 	%f543, %f128, %f156, %p56;
	max.f32 	%f530, %f530, %f543;
$L__BB575_22:
	setp.le.s64 	%p57, %rd36, %rd8;
	mov.f32 	%f545, 0fFF800000;
	@%p57 bra 	$L__BB575_24;
	setp.eq.s64 	%p58, %rd28, 1;
	setp.eq.s64 	%p59, %rd27, 1;
	setp.eq.s64 	%p60, %rd26, 1;
	setp.eq.s64 	%p61, %rd25, 1;
	add.s64 	%rd113, %rd19, %rd8;
	cvt.u32.u64 	%r225, %rd113;
	div.s32 	%r226, %r225, %r8;
	mul.lo.s32 	%r227, %r226, %r8;
	sub.s32 	%r228, %r225, %r227;
	div.s32 	%r229, %r228, %r9;
	mul.lo.s32 	%r230, %r229, %r9;
	sub.s32 	%r231, %r228, %r230;
	div.s32 	%r232, %r231, %r10;
	mul.lo.s32 	%r233, %r232, %r10;
	sub.s32 	%r234, %r231, %r233;
	selp.b32 	%r235, 0, %r226, %p61;
	selp.b32 	%r236, 0, %r229, %p60;
	selp.b32 	%r237, 0, %r232, %p59;
	selp.b32 	%r238, 0, %r234, %p58;
	mul.lo.s32 	%r239, %r12, %r235;
	mad.lo.s32 	%r240, %r13, %r236, %r239;
	mad.lo.s32 	%r241, %r14, %r237, %r240;
	mad.lo.s32 	%r242, %r15, %r238, %r241;
	shl.b64 	%rd114, %rd113, 32;
	shr.s64 	%rd115, %rd114, 30;
	add.s64 	%rd116, %rd1, %rd115;
	ld.global.f32 	%f158, [%rd116];
	cvt.s64.s32 	%rd117, %r242;
	add.s64 	%rd118, %rd2, %rd117;
	ld.global.u8 	%rs10, [%rd118];
	setp.eq.s16 	%p62, %rs10, 0;
	mul.f32 	%f159, %f158, %f129;
	selp.f32 	%f545, %f128, %f159, %p62;
	max.f32 	%f530, %f530, %f545;
$L__BB575_24:
	setp.le.s64 	%p63, %rd36, %rd9;
	mov.f32 	%f547, 0fFF800000;
	@%p63 bra 	$L__BB575_26;
	setp.eq.s64 	%p64, %rd28, 1;
	setp.eq.s64 	%p65, %rd27, 1;
	setp.eq.s64 	%p66, %rd26, 1;
	setp.eq.s64 	%p67, %rd25, 1;
	add.s64 	%rd119, %rd19, %rd9;
	cvt.u32.u64 	%r243, %rd119;
	div.s32 	%r244, %r243, %r8;
	mul.lo.s32 	%r245, %r244, %r8;
	sub.s32 	%r246, %r243, %r245;
	div.s32 	%r247, %r246, %r9;
	mul.lo.s32 	%r248, %r247, %r9;
	sub.s32 	%r249, %r246, %r248;
	div.s32 	%r250, %r249, %r10;
	mul.lo.s32 	%r251, %r250, %r10;
	sub.s32 	%r252, %r249, %r251;
	selp.b32 	%r253, 0, %r244, %p67;
	selp.b32 	%r254, 0, %r247, %p66;
	selp.b32 	%r255, 0, %r250, %p65;
	selp.b32 	%r256, 0, %r252, %p64;
	mul.lo.s32 	%r257, %r12, %r253;
	mad.lo.s32 	%r258, %r13, %r254, %r257;
	mad.lo.s32 	%r259, %r14, %r255, %r258;
	mad.lo.s32 	%r260, %r15, %r256, %r259;
	shl.b64 	%rd120, %rd119, 32;
	shr.s64 	%rd121, %rd120, 30;
	add.s64 	%rd122, %rd1, %rd121;
	ld.global.f32 	%f161, [%rd122];
	cvt.s64.s32 	%rd123, %r260;
	add.s64 	%rd124, %rd2, %rd123;
	ld.global.u8 	%rs11, [%rd124];
	setp.eq.s16 	%p68, %rs11, 0;
	mul.f32 	%f162, %f161, %f129;
	selp.f32 	%f547, %f128, %f162, %p68;
	max.f32 	%f530, %f530, %f547;
$L__BB575_26:
	setp.le.s64 	%p69, %rd36, %rd10;
	mov.f32 	%f549, 0fFF800000;
	@%p69 bra 	$L__BB575_28;
	setp.eq.s64 	%p70, %rd28, 1;
	setp.eq.s64 	%p71, %rd27, 1;
	setp.eq.s64 	%p72, %rd26, 1;
	setp.eq.s64 	%p73, %rd25, 1;
	add.s64 	%rd125, %rd19, %rd10;
	cvt.u32.u64 	%r261, %rd125;
	div.s32 	%r262, %r261, %r8;
	mul.lo.s32 	%r263, %r262, %r8;
	sub.s32 	%r264, %r261, %r263;
	div.s32 	%r265, %r264, %r9;
	mul.lo.s32 	%r266, %r265, %r9;
	sub.s32 	%r267, %r264, %r266;
	div.s32 	%r268, %r267, %r10;
	mul.lo.s32 	%r269, %r268, %r10;
	sub.s32 	%r270, %r267, %r269;
	selp.b32 	%r271, 0, %r262, %p73;
	selp.b32 	%r272, 0, %r265, %p72;
	selp.b32 	%r273, 0, %r268, %p71;
	selp.b32 	%r274, 0, %r270, %p70;
	mul.lo.s32 	%r275, %r12, %r271;
	mad.lo.s32 	%r276, %r13, %r272, %r275;
	mad.lo.s32 	%r277, %r14, %r273, %r276;
	mad.lo.s32 	%r278, %r15, %r274, %r277;
	shl.b64 	%rd126, %rd125, 32;
	shr.s64 	%rd127, %rd126, 30;
	add.s64 	%rd128, %rd1, %rd127;
	ld.global.f32 	%f164, [%rd128];
	cvt.s64.s32 	%rd129, %r278;
	add.s64 	%rd130, %rd2, %rd129;
	ld.global.u8 	%rs12, [%rd130];
	setp.eq.s16 	%p74, %rs12, 0;
	mul.f32 	%f165, %f164, %f129;
	selp.f32 	%f549, %f128, %f165, %p74;
	max.f32 	%f530, %f530, %f549;
$L__BB575_28:
	setp.le.s64 	%p75, %rd36, %rd11;
	mov.f32 	%f551, 0fFF800000;
	@%p75 bra 	$L__BB575_30;
	setp.eq.s64 	%p76, %rd28, 1;
	setp.eq.s64 	%p77, %rd27, 1;
	setp.eq.s64 	%p78, %rd26, 1;
	setp.eq.s64 	%p79, %rd25, 1;
	add.s64 	%rd131, %rd19, %rd11;
	cvt.u32.u64 	%r279, %rd131;
	div.s32 	%r280, %r279, %r8;
	mul.lo.s32 	%r281, %r280, %r8;
	sub.s32 	%r282, %r279, %r281;
	div.s32 	%r283, %r282, %r9;
	mul.lo.s32 	%r284, %r283, %r9;
	sub.s32 	%r285, %r282, %r284;
	div.s32 	%r286, %r285, %r10;
	mul.lo.s32 	%r287, %r286, %r10;
	sub.s32 	%r288, %r285, %r287;
	selp.b32 	%r289, 0, %r280, %p79;
	selp.b32 	%r290, 0, %r283, %p78;
	selp.b32 	%r291, 0, %r286, %p77;
	selp.b32 	%r292, 0, %r288, %p76;
	mul.lo.s32 	%r293, %r12, %r289;
	mad.lo.s32 	%r294, %r13, %r290, %r293;
	mad.lo.s32 	%r295, %r14, %r291, %r294;
	mad.lo.s32 	%r296, %r15, %r292, %r295;
	shl.b64 	%rd132, %rd131, 32;
	shr.s64 	%rd133, %rd132, 30;
	add.s64 	%rd134, %rd1, %rd133;
	ld.global.f32 	%f167, [%rd134];
	cvt.s64.s32 	%rd135, %r296;
	add.s64 	%rd136, %rd2, %rd135;
	ld.global.u8 	%rs13, [%rd136];
	setp.eq.s16 	%p80, %rs13, 0;
	mul.f32 	%f168, %f167, %f129;
	selp.f32 	%f551, %f128, %f168, %p80;
	max.f32 	%f530, %f530, %f551;
$L__BB575_30:
	setp.le.s64 	%p81, %rd36, %rd12;
	mov.f32 	%f553, 0fFF800000;
	@%p81 bra 	$L__BB575_32;
	setp.eq.s64 	%p82, %rd28, 1;
	setp.eq.s64 	%p83, %rd27, 1;
	setp.eq.s64 	%p84, %rd26, 1;
	setp.eq.s64 	%p85, %rd25, 1;
	add.s64 	%rd137, %rd19, %rd12;
	cvt.u32.u64 	%r297, %rd137;
	div.s32 	%r298, %r297, %r8;
	mul.lo.s32 	%r299, %r298, %r8;
	sub.s32 	%r300, %r297, %r299;
	div.s32 	%r301, %r300, %r9;
	mul.lo.s32 	%r302, %r301, %r9;
	sub.s32 	%r303, %r300, %r302;
	div.s32 	%r304, %r303, %r10;
	mul.lo.s32 	%r305, %r304, %r10;
	sub.s32 	%r306, %r303, %r305;
	selp.b32 	%r307, 0, %r298, %p85;
	selp.b32 	%r308, 0, %r301, %p84;
	selp.b32 	%r309, 0, %r304, %p83;
	selp.b32 	%r310, 0, %r306, %p82;
	mul.lo.s32 	%r311, %r12, %r307;
	mad.lo.s32 	%r312, %r13, %r308, %r311;
	mad.lo.s32 	%r313, %r14, %r309, %r312;
	mad.lo.s32 	%r314, %r15, %r310, %r313;
	shl.b64 	%rd138, %rd137, 32;
	shr.s64 	%rd139, %rd138, 30;
	add.s64 	%rd140, %rd1, %rd139;
	ld.global.f32 	%f170, [%rd140];
	cvt.s64.s32 	%rd141, %r314;
	add.s64 	%rd142, %rd2, %rd141;
	ld.global.u8 	%rs14, [%rd142];
	setp.eq.s16 	%p86, %rs14, 0;
	mul.f32 	%f171, %f170, %f129;
	selp.f32 	%f553, %f128, %f171, %p86;
	max.f32 	%f530, %f530, %f553;
$L__BB575_32:
	setp.le.s64 	%p87, %rd36, %rd13;
	mov.f32 	%f555, 0fFF800000;
	@%p87 bra 	$L__BB575_34;
	setp.eq.s64 	%p88, %rd28, 1;
	setp.eq.s64 	%p89, %rd27, 1;
	setp.eq.s64 	%p90, %rd26, 1;
	setp.eq.s64 	%p91, %rd25, 1;
	add.s64 	%rd143, %rd19, %rd13;
	cvt.u32.u64 	%r315, %rd143;
	div.s32 	%r316, %r315, %r8;
	mul.lo.s32 	%r317, %r316, %r8;
	sub.s32 	%r318, %r315, %r317;
	div.s32 	%r319, %r318, %r9;
	mul.lo.s32 	%r320, %r319, %r9;
	sub.s32 	%r321, %r318, %r320;
	div.s32 	%r322, %r321, %r10;
	mul.lo.s32 	%r323, %r322, %r10;
	sub.s32 	%r324, %r321, %r323;
	selp.b32 	%r325, 0, %r316, %p91;
	selp.b32 	%r326, 0, %r319, %p90;
	selp.b32 	%r327, 0, %r322, %p89;
	selp.b32 	%r328, 0, %r324, %p88;
	mul.lo.s32 	%r329, %r12, %r325;
	mad.lo.s32 	%r330, %r13, %r326, %r329;
	mad.lo.s32 	%r331, %r14, %r327, %r330;
	mad.lo.s32 	%r332, %r15, %r328, %r331;
	shl.b64 	%rd144, %rd143, 32;
	shr.s64 	%rd145, %rd144, 30;
	add.s64 	%rd146, %rd1, %rd145;
	ld.global.f32 	%f173, [%rd146];
	cvt.s64.s32 	%rd147, %r332;
	add.s64 	%rd148, %rd2, %rd147;
	ld.global.u8 	%rs15, [%rd148];
	setp.eq.s16 	%p92, %rs15, 0;
	mul.f32 	%f174, %f173, %f129;
	selp.f32 	%f555, %f128, %f174, %p92;
	max.f32 	%f530, %f530, %f555;
$L__BB575_34:
	setp.le.s64 	%p93, %rd36, %rd14;
	mov.f32 	%f557, 0fFF800000;
	@%p93 bra 	$L__BB575_36;
	setp.eq.s64 	%p94, %rd28, 1;
	setp.eq.s64 	%p95, %rd27, 1;
	setp.eq.s64 	%p96, %rd26, 1;
	setp.eq.s64 	%p97, %rd25, 1;
	add.s64 	%rd149, %rd19, %rd14;
	cvt.u32.u64 	%r333, %rd149;
	div.s32 	%r334, %r333, %r8;
	mul.lo.s32 	%r335, %r334, %r8;
	sub.s32 	%r336, %r333, %r335;
	div.s32 	%r337, %r336, %r9;
	mul.lo.s32 	%r338, %r337, %r9;
	sub.s32 	%r339, %r336, %r338;
	div.s32 	%r340, %r339, %r10;
	mul.lo.s32 	%r341, %r340, %r10;
	sub.s32 	%r342, %r339, %r341;
	selp.b32 	%r343, 0, %r334, %p97;
	selp.b32 	%r344, 0, %r337, %p96;
	selp.b32 	%r345, 0, %r340, %p95;
	selp.b32 	%r346, 0, %r342, %p94;
	mul.lo.s32 	%r347, %r12, %r343;
	mad.lo.s32 	%r348, %r13, %r344, %r347;
	mad.lo.s32 	%r349, %r14, %r345, %r348;
	mad.lo.s32 	%r350, %r15, %r346, %r349;
	shl.b64 	%rd150, %rd149, 32;
	shr.s64 	%rd151, %rd150, 30;
	add.s64 	%rd152, %rd1, %rd151;
	ld.global.f32 	%f176, [%rd152];
	cvt.s64.s32 	%rd153, %r350;
	add.s64 	%rd154, %rd2, %rd153;
	ld.global.u8 	%rs16, [%rd154];
	setp.eq.s16 	%p98, %rs16, 0;
	mul.f32 	%f177, %f176, %f129;
	selp.f32 	%f557, %f128, %f177, %p98;
	max.f32 	%f530, %f530, %f557;
$L__BB575_36:
	setp.le.s64 	%p99, %rd36, %rd15;
	mov.f32 	%f559, 0fFF800000;
	@%p99 bra 	$L__BB575_38;
	setp.eq.s64 	%p100, %rd28, 1;
	setp.eq.s64 	%p101, %rd27, 1;
	setp.eq.s64 	%p102, %rd26, 1;
	setp.eq.s64 	%p103, %rd25, 1;
	add.s64 	%rd155, %rd19, %rd15;
	cvt.u32.u64 	%r351, %rd155;
	div.s32 	%r352, %r351, %r8;
	mul.lo.s32 	%r353, %r352, %r8;
	sub.s32 	%r354, %r351, %r353;
	div.s32 	%r355, %r354, %r9;
	mul.lo.s32 	%r356, %r355, %r9;
	sub.s32 	%r357, %r354, %r356;
	div.s32 	%r358, %r357, %r10;
	mul.lo.s32 	%r359, %r358, %r10;
	sub.s32 	%r360, %r357, %r359;
	selp.b32 	%r361, 0, %r352, %p103;
	selp.b32 	%r362, 0, %r355, %p102;
	selp.b32 	%r363, 0, %r358, %p101;
	selp.b32 	%r364, 0, %r360, %p100;
	mul.lo.s32 	%r365, %r12, %r361;
	mad.lo.s32 	%r366, %r13, %r362, %r365;
	mad.lo.s32 	%r367, %r14, %r363, %r366;
	mad.lo.s32 	%r368, %r15, %r364, %r367;
	shl.b64 	%rd156, %rd155, 32;
	shr.s64 	%rd157, %rd156, 30;
	add.s64 	%rd158, %rd1, %rd157;
	ld.global.f32 	%f179, [%rd158];
	cvt.s64.s32 	%rd159, %r368;
	add.s64 	%rd160, %rd2, %rd159;
	ld.global.u8 	%rs17, [%rd160];
	setp.eq.s16 	%p104, %rs17, 0;
	mul.f32 	%f180, %f179, %f129;
	selp.f32 	%f559, %f128, %f180, %p104;
	max.f32 	%f530, %f530, %f559;
$L__BB575_38:
	add.s32 	%r370, %r51, 544;
	cvt.u64.u32 	%rd161, %r370;
	setp.le.s64 	%p105, %rd36, %rd161;
	mov.f32 	%f561, 0fFF800000;
	@%p105 bra 	$L__BB575_40;
	setp.eq.s64 	%p106, %rd28, 1;
	setp.eq.s64 	%p107, %rd27, 1;
	setp.eq.s64 	%p108, %rd26, 1;
	setp.eq.s64 	%p109, %rd25, 1;
	mov.u32 	%r371, %tid.x;
	add.s32 	%r372, %r371, 544;
	cvt.u64.u32 	%rd162, %r372;
	add.s64 	%rd163, %rd19, %rd162;
	cvt.u32.u64 	%r373, %rd163;
	div.s32 	%r374, %r373, %r8;
	mul.lo.s32 	%r375, %r374, %r8;
	sub.s32 	%r376, %r373, %r375;
	div.s32 	%r377, %r376, %r9;
	mul.lo.s32 	%r378, %r377, %r9;
	sub.s32 	%r379, %r376, %r378;
	div.s32 	%r380, %r379, %r10;
	mul.lo.s32 	%r381, %r380, %r10;
	sub.s32 	%r382, %r379, %r381;
	selp.b32 	%r383, 0, %r374, %p109;
	selp.b32 	%r384, 0, %r377, %p108;
	selp.b32 	%r385, 0, %r380, %p107;
	selp.b32 	%r386, 0, %r382, %p106;
	mul.lo.s32 	%r387, %r12, %r383;
	mad.lo.s32 	%r388, %r13, %r384, %r387;
	mad.lo.s32 	%r389, %r14, %r385, %r388;
	mad.lo.s32 	%r390, %r15, %r386, %r389;
	shl.b64 	%rd164, %rd163, 32;
	shr.s64 	%rd165, %rd164, 30;
	add.s64 	%rd166, %rd1, %rd165;
	ld.global.f32 	%f182, [%rd166];
	cvt.s64.s32 	%rd167, %r390;
	add.s64 	%rd168, %rd2, %rd167;
	ld.global.u8 	%rs18, [%rd168];
	setp.eq.s16 	%p110, %rs18, 0;
	mul.f32 	%f183, %f182, %f129;
	selp.f32 	%f561, %f128, %f183, %p110;
	max.f32 	%f530, %f530, %f561;
$L__BB575_40:
	setp.le.s64 	%p111, %rd36, %rd16;
	mov.f32 	%f563, 0fFF800000;
	@%p111 bra 	$L__BB575_42;
	setp.eq.s64 	%p112, %rd28, 1;
	setp.eq.s64 	%p113, %rd27, 1;
	setp.eq.s64 	%p114, %rd26, 1;
	setp.eq.s64 	%p115, %rd25, 1;
	add.s64 	%rd169, %rd19, %rd16;
	cvt.u32.u64 	%r391, %rd169;
	div.s32 	%r392, %r391, %r8;
	mul.lo.s32 	%r393, %r392, %r8;
	sub.s32 	%r394, %r391, %r393;
	div.s32 	%r395, %r394, %r9;
	mul.lo.s32 	%r396, %r395, %r9;
	sub.s32 	%r397, %r394, %r396;
	div.s32 	%r398, %r397, %r10;
	mul.lo.s32 	%r399, %r398, %r10;
	sub.s32 	%r400, %r397, %r399;
	selp.b32 	%r401, 0, %r392, %p115;
	selp.b32 	%r402, 0, %r395, %p114;
	selp.b32 	%r403, 0, %r398, %p113;
	selp.b32 	%r404, 0, %r400, %p112;
	mul.lo.s32 	%r405, %r12, %r401;
	mad.lo.s32 	%r406, %r13, %r402, %r405;
	mad.lo.s32 	%r407, %r14, %r403, %r406;
	mad.lo.s32 	%r408, %r15, %r404, %r407;
	shl.b64 	%rd170, %rd169, 32;
	shr.s64 	%rd171, %rd170, 30;
	add.s64 	%rd172, %rd1, %rd171;
	ld.global.f32 	%f185, [%rd172];
	cvt.s64.s32 	%rd173, %r408;
	add.s64 	%rd174, %rd2, %rd173;
	ld.global.u8 	%rs19, [%rd174];
	setp.eq.s16 	%p116, %rs19, 0;
	mul.f32 	%f186, %f185, %f129;
	selp.f32 	%f563, %f128, %f186, %p116;
	max.f32 	%f530, %f530, %f563;
$L__BB575_42:
	mov.u32 	%r409, %tid.x;
	add.s32 	%r410, %r409, 608;
	cvt.u64.u32 	%rd175, %r410;
	setp.le.s64 	%p117, %rd36, %rd175;
	mov.f32 	%f565, 0fFF800000;
	@%p117 bra 	$L__BB575_44;
	setp.eq.s64 	%p118, %rd28, 1;
	setp.eq.s64 	%p119, %rd27, 1;
	setp.eq.s64 	%p120, %rd26, 1;
	setp.eq.s64 	%p121, %rd25, 1;
	mov.u32 	%r411, %tid.x;
	add.s32 	%r412, %r411, 608;
	cvt.u64.u32 	%rd176, %r412;
	add.s64 	%rd177, %rd19, %rd176;
	cvt.u32.u64 	%r413, %rd177;
	div.s32 	%r414, %r413, %r8;
	mul.lo.s32 	%r415, %r414, %r8;
	sub.s32 	%r416, %r413, %r415;
	div.s32 	%r417, %r416, %r9;
	mul.lo.s32 	%r418, %r417, %r9;
	sub.s32 	%r419, %r416, %r418;
	div.s32 	%r420, %r419, %r10;
	mul.lo.s32 	%r421, %r420, %r10;
	sub.s32 	%r422, %r419, %r421;
	selp.b32 	%r423, 0, %r414, %p121;
	selp.b32 	%r424, 0, %r417, %p120;
	selp.b32 	%r425, 0, %r420, %p119;
	selp.b32 	%r426, 0, %r422, %p118;
	mul.lo.s32 	%r427, %r12, %r423;
	mad.lo.s32 	%r428, %r13, %r424, %r427;
	mad.lo.s32 	%r429, %r14, %r425, %r428;
	mad.lo.s32 	%r430, %r15, %r426, %r429;
	shl.b64 	%rd178, %rd177, 32;
	shr.s64 	%rd179, %rd178, 30;
	add.s64 	%rd180, %rd1, %rd179;
	ld.global.f32 	%f188, [%rd180];
	cvt.s64.s32 	%rd181, %r430;
	add.s64 	%rd182, %rd2, %rd181;
	ld.global.u8 	%rs20, [%rd182];
	setp.eq.s16 	%p122, %rs20, 0;
	mul.f32 	%f189, %f188, %f129;
	selp.f32 	%f565, %f128, %f189, %p122;
	max.f32 	%f530, %f530, %f565;
$L__BB575_44:
	setp.le.s64 	%p123, %rd36, %rd17;
	mov.f32 	%f567, 0fFF800000;
	@%p123 bra 	$L__BB575_46;
	setp.eq.s64 	%p124, %rd28, 1;
	setp.eq.s64 	%p125, %rd27, 1;
	setp.eq.s64 	%p126, %rd26, 1;
	setp.eq.s64 	%p127, %rd25, 1;
	add.s64 	%rd183, %rd19, %rd17;
	cvt.u32.u64 	%r431, %rd183;
	div.s32 	%r432, %r431, %r8;
	mul.lo.s32 	%r433, %r432, %r8;
	sub.s32 	%r434, %r431, %r433;
	div.s32 	%r435, %r434, %r9;
	mul.lo.s32 	%r436, %r435, %r9;
	sub.s32 	%r437, %r434, %r436;
	div.s32 	%r438, %r437, %r10;
	mul.lo.s32 	%r439, %r438, %r10;
	sub.s32 	%r440, %r437, %r439;
	selp.b32 	%r441, 0, %r432, %p127;
	selp.b32 	%r442, 0, %r435, %p126;
	selp.b32 	%r443, 0, %r438, %p125;
	selp.b32 	%r444, 0, %r440, %p124;
	mul.lo.s32 	%r445, %r12, %r441;
	mad.lo.s32 	%r446, %r13, %r442, %r445;
	mad.lo.s32 	%r447, %r14, %r443, %r446;
	mad.lo.s32 	%r448, %r15, %r444, %r447;
	shl.b64 	%rd184, %rd183, 32;
	shr.s64 	%rd185, %rd184, 30;
	add.s64 	%rd186, %rd1, %rd185;
	ld.global.f32 	%f191, [%rd186];
	cvt.s64.s32 	%rd187, %r448;
	add.s64 	%rd188, %rd2, %rd187;
	ld.global.u8 	%rs21, [%rd188];
	setp.eq.s16 	%p128, %rs21, 0;
	mul.f32 	%f192, %f191, %f129;
	selp.f32 	%f567, %f128, %f192, %p128;
	max.f32 	%f530, %f530, %f567;
$L__BB575_46:
	mov.u32 	%r449, %tid.x;
	add.s32 	%r450, %r449, 672;
	cvt.u64.u32 	%rd189, %r450;
	setp.le.s64 	%p129, %rd36, %rd189;
	mov.f32 	%f569, 0fFF800000;
	@%p129 bra 	$L__BB575_48;
	setp.eq.s64 	%p130, %rd28, 1;
	setp.eq.s64 	%p131, %rd27, 1;
	setp.eq.s64 	%p132, %rd26, 1;
	setp.eq.s64 	%p133, %rd25, 1;
	mov.u32 	%r451, %tid.x;
	add.s32 	%r452, %r451, 672;
	cvt.u64.u32 	%rd190, %r452;
	add.s64 	%rd191, %rd19, %rd190;
	cvt.u32.u64 	%r453, %rd191;
	div.s32 	%r454, %r453, %r8;
	mul.lo.s32 	%r455, %r454, %r8;
	sub.s32 	%r456, %r453, %r455;
	div.s32 	%r457, %r456, %r9;
	mul.lo.s32 	%r458, %r457, %r9;
	sub.s32 	%r459, %r456, %r458;
	div.s32 	%r460, %r459, %r10;
	mul.lo.s32 	%r461, %r460, %r10;
	sub.s32 	%r462, %r459, %r461;
	selp.b32 	%r463, 0, %r454, %p133;
	selp.b32 	%r464, 0, %r457, %p132;
	selp.b32 	%r465, 0, %r460, %p131;
	selp.b32 	%r466, 0, %r462, %p130;
	mul.lo.s32 	%r467, %r12, %r463;
	mad.lo.s32 	%r468, %r13, %r464, %r467;
	mad.lo.s32 	%r469, %r14, %r465, %r468;
	mad.lo.s32 	%r470, %r15, %r466, %r469;
	shl.b64 	%rd192, %rd191, 32;
	shr.s64 	%rd193, %rd192, 30;
	add.s64 	%rd194, %rd1, %rd193;
	ld.global.f32 	%f194, [%rd194];
	cvt.s64.s32 	%rd195, %r470;
	add.s64 	%rd196, %rd2, %rd195;
	ld.global.u8 	%rs22, [%rd196];
	setp.eq.s16 	%p134, %rs22, 0;
	mul.f32 	%f195, %f194, %f129;
	selp.f32 	%f569, %f128, %f195, %p134;
	max.f32 	%f530, %f530, %f569;
$L__BB575_48:
	mov.u32 	%r471, %tid.x;
	add.s32 	%r472, %r471, 704;
	cvt.u64.u32 	%rd197, %r472;
	setp.le.s64 	%p135, %rd36, %rd197;
	mov.f32 	%f571, 0fFF800000;
	@%p135 bra 	$L__BB575_50;
	setp.eq.s64 	%p136, %rd28, 1;
	setp.eq.s64 	%p137, %rd27, 1;
	setp.eq.s64 	%p138, %rd26, 1;
	setp.eq.s64 	%p139, %rd25, 1;
	mov.u32 	%r473, %tid.x;
	add.s32 	%r474, %r473, 704;
	cvt.u64.u32 	%rd198, %r474;
	add.s64 	%rd199, %rd19, %rd198;
	cvt.u32.u64 	%r475, %rd199;
	div.s32 	%r476, %r475, %r8;
	mul.lo.s32 	%r477, %r476, %r8;
	sub.s32 	%r478, %r475, %r477;
	div.s32 	%r479, %r478, %r9;
	mul.lo.s32 	%r480, %r479, %r9;
	sub.s32 	%r481, %r478, %r480;
	div.s32 	%r482, %r481, %r10;
	mul.lo.s32 	%r483, %r482, %r10;
	sub.s32 	%r484, %r481, %r483;
	selp.b32 	%r485, 0, %r476, %p139;
	selp.b32 	%r486, 0, %r479, %p138;
	selp.b32 	%r487, 0, %r482, %p137;
	selp.b32 	%r488, 0, %r484, %p136;
	mul.lo.s32 	%r489, %r12, %r485;
	mad.lo.s32 	%r490, %r13, %r486, %r489;
	mad.lo.s32 	%r491, %r14, %r487, %r490;
	mad.lo.s32 	%r492, %r15, %r488, %r491;
	shl.b64 	%rd200, %rd199, 32;
	shr.s64 	%rd201, %rd200, 30;
	add.s64 	%rd202, %rd1, %rd201;
	ld.global.f32 	%f197, [%rd202];
	cvt.s64.s32 	%rd203, %r492;
	add.s64 	%rd204, %rd2, %rd203;
	ld.global.u8 	%rs23, [%rd204];
	setp.eq.s16 	%p140, %rs23, 0;
	mul.f32 	%f198, %f197, %f129;
	selp.f32 	%f571, %f128, %f198, %p140;
	max.f32 	%f530, %f530, %f571;
$L__BB575_50:
	mov.u32 	%r493, %tid.x;
	add.s32 	%r494, %r493, 736;
	cvt.u64.u32 	%rd205, %r494;
	setp.le.s64 	%p141, %rd36, %rd205;
	mov.f32 	%f573, 0fFF800000;
	@%p141 bra 	$L__BB575_52;
	setp.eq.s64 	%p142, %rd28, 1;
	setp.eq.s64 	%p143, %rd27, 1;
	setp.eq.s64 	%p144, %rd26, 1;
	setp.eq.s64 	%p145, %rd25, 1;
	mov.u32 	%r495, %tid.x;
	add.s32 	%r496, %r495, 736;
	cvt.u64.u32 	%rd206, %r496;
	add.s64 	%rd207, %rd19, %rd206;
	cvt.u32.u64 	%r497, %rd207;
	div.s32 	%r498, %r497, %r8;
	mul.lo.s32 	%r499, %r498, %r8;
	sub.s32 	%r500, %r497, %r499;
	div.s32 	%r501, %r500, %r9;
	mul.lo.s32 	%r502, %r501, %r9;
	sub.s32 	%r503, %r500, %r502;
	div.s32 	%r504, %r503, %r10;
	mul.lo.s32 	%r505, %r504, %r10;
	sub.s32 	%r506, %r503, %r505;
	selp.b32 	%r507, 0, %r498, %p145;
	selp.b32 	%r508, 0, %r501, %p144;
	selp.b32 	%r509, 0, %r504, %p143;
	selp.b32 	%r510, 0, %r506, %p142;
	mul.lo.s32 	%r511, %r12, %r507;
	mad.lo.s32 	%r512, %r13, %r508, %r511;
	mad.lo.s32 	%r513, %r14, %r509, %r512;
	mad.lo.s32 	%r514, %r15, %r510, %r513;
	shl.b64 	%rd208, %rd207, 32;
	shr.s64 	%rd209, %rd208, 30;
	add.s64 	%rd210, %rd1, %rd209;
	ld.global.f32 	%f200, [%rd210];
	cvt.s64.s32 	%rd211, %r514;
	add.s64 	%rd212, %rd2, %rd211;
	ld.global.u8 	%rs24, [%rd212];
	setp.eq.s16 	%p146, %rs24, 0;
	mul.f32 	%f201, %f200, %f129;
	selp.f32 	%f573, %f128, %f201, %p146;
	max.f32 	%f530, %f530, %f573;
$L__BB575_52:
	mov.u32 	%r515, %tid.x;
	add.s32 	%r516, %r515, 768;
	cvt.u64.u32 	%rd213, %r516;
	setp.le.s64 	%p147, %rd36, %rd213;
	mov.f32 	%f575, 0fFF800000;
	@%p147 bra 	$L__BB575_54;
	setp.eq.s64 	%p148, %rd28, 1;
	setp.eq.s64 	%p149, %rd27, 1;
	setp.eq.s64 	%p150, %rd26, 1;
	setp.eq.s64 	%p151, %rd25, 1;
	mov.u32 	%r517, %tid.x;
	add.s32 	%r518, %r517, 768;
	cvt.u64.u32 	%rd214, %r518;
	add.s64 	%rd215, %rd19, %rd214;
	cvt.u32.u64 	%r519, %rd215;
	div.s32 	%r520, %r519, %r8;
	mul.lo.s32 	%r521, %r520, %r8;
	sub.s32 	%r522, %r519, %r521;
	div.s32 	%r523, %r522, %r9;
	mul.lo.s32 	%r524, %r523, %r9;
	sub.s32 	%r525, %r522, %r524;
	div.s32 	%r526, %r525, %r10;
	mul.lo.s32 	%r527, %r526, %r10;
	sub.s32 	%r528, %r525, %r527;
	selp.b32 	%r529, 0, %r520, %p151;
	selp.b32 	%r530, 0, %r523, %p150;
	selp.b32 	%r531, 0, %r526, %p149;
	selp.b32 	%r532, 0, %r528, %p148;
	mul.lo.s32 	%r533, %r12, %r529;
	mad.lo.s32 	%r534, %r13, %r530, %r533;
	mad.lo.s32 	%r535, %r14, %r531, %r534;
	mad.lo.s32 	%r536, %r15, %r532, %r535;
	shl.b64 	%rd216, %rd215, 32;
	shr.s64 	%rd217, %rd216, 30;
	add.s64 	%rd218, %rd1, %rd217;
	ld.global.f32 	%f203, [%rd218];
	cvt.s64.s32 	%rd219, %r536;
	add.s64 	%rd220, %rd2, %rd219;
	ld.global.u8 	%rs25, [%rd220];
	setp.eq.s16 	%p152, %rs25, 0;
	mul.f32 	%f204, %f203, %f129;
	selp.f32 	%f575, %f128, %f204, %p152;
	max.f32 	%f530, %f530, %f575;
$L__BB575_54:
	mov.u32 	%r537, %tid.x;
	cvt.u64.u32 	%rd221, %r537;
	setp.le.s64 	%p153, %rd36, %rd221;
	mov.b32 	%r538, %f530;
	shfl.sync.bfly.b32	%r539|%p154, %r538, 16, 31, -1;
	mov.b32 	%f205, %r539;
	max.f32 	%f206, %f530, %f205;
	mov.b32 	%r540, %f206;
	shfl.sync.bfly.b32	%r541|%p155, %r540, 8, 31, -1;
	mov.b32 	%f207, %r541;
	max.f32 	%f208, %f206, %f207;
	mov.b32 	%r542, %f208;
	shfl.sync.bfly.b32	%r543|%p156, %r542, 4, 31, -1;
	mov.b32 	%f209, %r543;
	max.f32 	%f210, %f208, %f209;
	mov.b32 	%r544, %f210;
	shfl.sync.bfly.b32	%r545|%p157, %r544, 2, 31, -1;
	mov.b32 	%f211, %r545;
	max.f32 	%f212, %f210, %f211;
	mov.b32 	%r546, %f212;
	shfl.sync.bfly.b32	%r547|%p158, %r546, 1, 31, -1;
	mov.b32 	%f213, %r547;
	max.f32 	%f214, %f212, %f213;
	sub.f32 	%f215, %f527, %f214;
	fma.rn.f32 	%f216, %f215, 0f3BBB989D, 0f3F000000;
	cvt.sat.f32.f32 	%f217, %f216;
	mov.f32 	%f218, 0f4B400001;
	mov.f32 	%f219, 0f437C0000;
	fma.rm.f32 	%f220, %f217, %f219, %f218;
	add.f32 	%f221, %f220, 0fCB40007F;
	neg.f32 	%f222, %f221;
	fma.rn.f32 	%f223, %f215, 0f3FB8AA3B, %f222;
	fma.rn.f32 	%f224, %f215, 0f32A57060, %f223;
	mov.b32 	%r548, %f220;
	shl.b32 	%r549, %r548, 23;
	mov.b32 	%f225, %r549;
	ex2.approx.ftz.f32 	%f226, %f224;
	mul.f32 	%f227, %f226, %f225;
	add.f32 	%f228, %f227, 0f00000000;
	sub.f32 	%f229, %f529, %f214;
	fma.rn.f32 	%f230, %f229, 0f3BBB989D, 0f3F000000;
	cvt.sat.f32.f32 	%f231, %f230;
	fma.rm.f32 	%f232, %f231, %f219, %f218;
	add.f32 	%f233, %f232, 0fCB40007F;
	neg.f32 	%f234, %f233;
	fma.rn.f32 	%f235, %f229, 0f3FB8AA3B, %f234;
	fma.rn.f32 	%f236, %f229, 0f32A57060, %f235;
	mov.b32 	%r550, %f232;
	shl.b32 	%r551, %r550, 23;
	mov.b32 	%f237, %r551;
	ex2.approx.ftz.f32 	%f238, %f236;
	mul.f32 	%f239, %f238, %f237;
	add.f32 	%f240, %f228, %f239;
	sub.f32 	%f241, %f531, %f214;
	fma.rn.f32 	%f242, %f241, 0f3BBB989D, 0f3F000000;
	cvt.sat.f32.f32 	%f243, %f242;
	fma.rm.f32 	%f244, %f243, %f219, %f218;
	add.f32 	%f245, %f244, 0fCB40007F;
	neg.f32 	%f246, %f245;
	fma.rn.f32 	%f247, %f241, 0f3FB8AA3B, %f246;
	fma.rn.f32 	%f248, %f241, 0f32A57060, %f247;
	mov.b32 	%r552, %f244;
	shl.b32 	%r553, %r552, 23;
	mov.b32 	%f249, %r553;
	ex2.approx.ftz.f32 	%f250, %f248;
	mul.f32 	%f251, %f250, %f249;
	add.f32 	%f252, %f240, %f251;
	sub.f32 	%f253, %f533, %f214;
	fma.rn.f32 	%f254, %f253, 0f3BBB989D, 0f3F000000;
	cvt.sat.f32.f32 	%f255, %f254;
	fma.rm.f32 	%f256, %f255, %f219, %f218;
	add.f32 	%f257, %f256, 0fCB40007F;
	neg.f32 	%f258, %f257;
	fma.rn.f32 	%f259, %f253, 0f3FB8AA3B, %f258;
	fma.rn.f32 	%f260, %f253, 0f32A57060, %f259;
	mov.b32 	%r554, %f256;
	shl.b32 	%r555, %r554, 23;
	mov.b32 	%f261, %r555;
	ex2.approx.ftz.f32 	%f262, %f260;
	mul.f32 	%f263, %f262, %f261;
	add.f32 	%f264, %f252, %f263;
	sub.f32 	%f265, %f535, %f214;
	fma.rn.f32 	%f266, %f265, 0f3BBB989D, 0f3F000000;
	cvt.sat.f32.f32 	%f267, %f266;
	fma.rm.f32 	%f268, %f267, %f219, %f218;
	add.f32 	%f269, %f268, 0fCB40007F;
	neg.f32 	%f270, %f269;
	fma.rn.f32 	%f271, %f265, 0f3FB8AA3B, %f270;
	fma.rn.f32 	%f272, %f265, 0f32A57060, %f271;
	mov.b32 	%r556, %f268;
	shl.b32 	%r557, %r556, 23;
	mov.b32 	%f273, %r557;
	ex2.approx.ftz.f32 	%f274, %f272;
	mul.f32 	%f275, %f274, %f273;
	add.f32 	%f276, %f264, %f275;
	sub.f32 	%f277, %f537, %f214;
	fma.rn.f32 	%f278, %f277, 0f3BBB989D, 0f3F000000;
	cvt.sat.f32.f32 	%f279, %f278;
	fma.rm.f32 	%f280, %f279, %f219, %f218;
	add.f32 	%f281, %f280, 0fCB40007F;
	neg.f32 	%f282, %f281;
	fma.rn.f32 	%f283, %f277, 0f3FB8AA3B, %f282;
	fma.rn.f32 	%f284, %f277, 0f32A57060, %f283;
	mov.b32 	%r558, %f280;
	shl.b32 	%r559, %r558, 23;
	mov.b32 	%f285, %r559;
	ex2.approx.ftz.f32 	%f286, %f284;
	mul.f32 	%f287, %f286, %f285;
	add.f32 	%f288, %f276, %f287;
	sub.f32 	%f289, %f539, %f214;
	fma.rn.f32 	%f290, %f289, 0f3BBB989D, 0f3F000000;
	cvt.sat.f32.f32 	%f291, %f290;
	fma.rm.f32 	%f292, %f291, %f219, %f218;
	add.f32 	%f293, %f292, 0fCB40007F;
	neg.f32 	%f294, %f293;
	fma.rn.f32 	%f295, %f289, 0f3FB8AA3B, %f294;
	fma.rn.f32 	%f296, %f289, 0f32A57060, %f295;
	mov.b32 	%r560, %f292;
	shl.b32 	%r561, %r560, 23;
	mov.b32 	%f297, %r561;
	ex2.approx.ftz.f32 	%f298, %f296;
	mul.f32 	%f299, %f298, %f297;
	add.f32 	%f300, %f288, %f299;
	sub.f32 	%f301, %f541, %f214;
	fma.rn.f32 	%f302, %f301, 0f3BBB989D, 0f3F000000;
	cvt.sat.f32.f32 	%f303, %f302;
	fma.rm.f32 	%f304, %f303, %f219, %f218;
	add.f32 	%f305, %f304, 0fCB40007F;
	neg.f32 	%f306, %f305;
	fma.rn.f32 	%f307, %f301, 0f3FB8AA3B, %f306;
	fma.rn.f32 	%f308, %f301, 0f32A57060, %f307;
	mov.b32 	%r562, %f304;
	shl.b32 	%r563, %r562, 23;
	mov.b32 	%f309, %r563;
	ex2.approx.ftz.f32 	%f310, %f308;
	mul.f32 	%f311, %f310, %f309;
	add.f32 	%f312, %f300, %f311;
	sub.f32 	%f313, %f543, %f214;
	fma.rn.f32 	%f314, %f313, 0f3BBB989D, 0f3F000000;
	cvt.sat.f32.f32 	%f315, %f314;
	fma.rm.f32 	%f316, %f315, %f219, %f218;
	add.f32 	%f317, %f316, 0fCB40007F;
	neg.f32 	%f318, %f317;
	fma.rn.f32 	%f319, %f313, 0f3FB8AA3B, %f318;
	fma.rn.f32 	%f320, %f313, 0f32A57060, %f319;
	mov.b32 	%r564, %f316;
	shl.b32 	%r565, %r564, 23;
	mov.b32 	%f321, %r565;
	ex2.approx.ftz.f32 	%f322, %f320;
	mul.f32 	%f323, %f322, %f321;
	add.f32 	%f324, %f312, %f323;
	sub.f32 	%f325, %f545, %f214;
	fma.rn.f32 	%f326, %f325, 0f3BBB989D, 0f3F000000;
	cvt.sat.f32.f32 	%f327, %f326;
	fma.rm.f32 	%f328, %f327, %f219, %f218;
	add.f32 	%f329, %f328, 0fCB40007F;
	neg.f32 	%f330, %f329;
	fma.rn.f32 	%f331, %f325, 0f3FB8AA3B, %f330;
	fma.rn.f32 	%f332, %f325, 0f32A57060, %f331;
	mov.b32 	%r566, %f328;
	shl.b32 	%r567, %r566, 23;
	mov.b32 	%f333, %r567;
	ex2.approx.ftz.f32 	%f334, %f332;
	mul.f32 	%f335, %f334, %f333;
	add.f32 	%f336, %f324, %f335;
	sub.f32 	%f337, %f547, %f214;
	fma.rn.f32 	%f338, %f337, 0f3BBB989D, 0f3F000000;
	cvt.sat.f32.f32 	%f339, %f338;
	fma.rm.f32 	%f340, %f339, %f219, %f218;
	add.f32 	%f341, %f340, 0fCB40007F;
	neg.f32 	%f342, %f341;
	fma.rn.f32 	%f343, %f337, 0f3FB8AA3B, %f342;
	fma.rn.f32 	%f344, %f337, 0f32A57060, %f343;
	mov.b32 	%r568, %f340;
	shl.b32 	%r569, %r568, 23;
	mov.b32 	%f345, %r569;
	ex2.approx.ftz.f32 	%f346, %f344;
	mul.f32 	%f347, %f346, %f345;
	add.f32 	%f348, %f336, %f347;
	sub.f32 	%f349, %f549, %f214;
	fma.rn.f32 	%f350, %f349, 0f3BBB989D, 0f3F000000;
	cvt.sat.f32.f32 	%f351, %f350;
	fma.rm.f32 	%f352, %f351, %f219, %f218;
	add.f32 	%f353, %f352, 0fCB40007F;
	neg.f32 	%f354, %f353;
	fma.rn.f32 	%f355, %f349, 0f3FB8AA3B, %f354;
	fma.rn.f32 	%f356, %f349, 0f32A57060, %f355;
	mov.b32 	%r570, %f352;
	shl.b32 	%r571, %r570, 23;
	mov.b32 	%f357, %r571;
	ex2.approx.ftz.f32 	%f358, %f356;
	mul.f32 	%f359, %f358, %f357;
	add.f32 	%f360, %f348, %f359;
	sub.f32 	%f361, %f551, %f214;
	fma.rn.f32 	%f362, %f361, 0f3BBB989D, 0f3F000000;
	cvt.sat.f32.f32 	%f363, %f362;
	fma.rm.f32 	%f364, %f363, %f219, %f218;
	add.f32 	%f365, %f364, 0fCB40007F;
	neg.f32 	%f366, %f365;
	fma.rn.f32 	%f367, %f361, 0f3FB8AA3B, %f366;
	fma.rn.f32 	%f368, %f361, 0f32A57060, %f367;
	mov.b32 	%r572, %f364;
	shl.b32 	%r573, %r572, 23;
	mov.b32 	%f369, %r573;
	ex2.approx.ftz.f32 	%f370, %f368;
	mul.f32 	%f371, %f370, %f369;
	add.f32 	%f372, %f360, %f371;
	sub.f32 	%f373, %f553, %f214;
	fma.rn.f32 	%f374, %f373, 0f3BBB989D, 0f3F000000;
	cvt.sat.f32.f32 	%f375, %f374;
	fma.rm.f32 	%f376, %f375, %f219, %f218;
	add.f32 	%f377, %f376, 0fCB40007F;
	neg.f32 	%f378, %f377;
	fma.rn.f32 	%f379, %f373, 0f3FB8AA3B, %f378;
	fma.rn.f32 	%f380, %f373, 0f32A57060, %f379;
	mov.b32 	%r574, %f376;
	shl.b32 	%r575, %r574, 23;
	mov.b32 	%f381, %r575;
	ex2.approx.ftz.f32 	%f382, %f380;
	mul.f32 	%f383, %f382, %f381;
	add.f32 	%f384, %f372, %f383;
	sub.f32 	%f385, %f555, %f214;
	fma.rn.f32 	%f386, %f385, 0f3BBB989D, 0f3F000000;
	cvt.sat.f32.f32 	%f387, %f386;
	fma.rm.f32 	%f388, %f387, %f219, %f218;
	add.f32 	%f389, %f388, 0fCB40007F;
	neg.f32 	%f390, %f389;
	fma.rn.f32 	%f391, %f385, 0f3FB8AA3B, %f390;
	fma.rn.f32 	%f392, %f385, 0f32A57060, %f391;
	mov.b32 	%r576, %f388;
	shl.b32 	%r577, %r576, 23;
	mov.b32 	%f393, %r577;
	ex2.approx.ftz.f32 	%f394, %f392;
	mul.f32 	%f395, %f394, %f393;
	add.f32 	%f396, %f384, %f395;
	sub.f32 	%f397, %f557, %f214;
	fma.rn.f32 	%f398, %f397, 0f3BBB989D, 0f3F000000;
	cvt.sat.f32.f32 	%f399, %f398;
	fma.rm.f32 	%f400, %f399, %f219, %f218;
	add.f32 	%f401, %f400, 0fCB40007F;
	neg.f32 	%f402, %f401;
	fma.rn.f32 	%f403, %f397, 0f3FB8AA3B, %f402;
	fma.rn.f32 	%f404, %f397, 0f32A57060, %f403;
	mov.b32 	%r578, %f400;
	shl.b32 	%r579, %r578, 23;
	mov.b32 	%f405, %r579;
	ex2.approx.ftz.f32 	%f406, %f404;
	mul.f32 	%f407, %f406, %f405;
	add.f32 	%f408, %f396, %f407;
	sub.f32 	%f409, %f559, %f214;
	fma.rn.f32 	%f410, %f409, 0f3BBB989D, 0f3F000000;
	cvt.sat.f32.f32 	%f411, %f410;
	fma.rm.f32 	%f412, %f411, %f219, %f218;
	add.f32 	%f413, %f412, 0fCB40007F;
	neg.f32 	%f414, %f413;
	fma.rn.f32 	%f415, %f409, 0f3FB8AA3B, %f414;
	fma.rn.f32 	%f416, %f409, 0f32A57060, %f415;
	mov.b32 	%r580, %f412;
	shl.b32 	%r581, %r580, 23;
	mov.b32 	%f417, %r581;
	ex2.approx.ftz.f32 	%f418, %f416;
	mul.f32 	%f419, %f418, %f417;
	add.f32 	%f420, %f408, %f419;
	sub.f32 	%f421, %f561, %f214;
	fma.rn.f32 	%f422, %f421, 0f3BBB989D, 0f3F000000;
	cvt.sat.f32.f32 	%f423, %f422;
	fma.rm.f32 	%f424, %f423, %f219, %f218;
	add.f32 	%f425, %f424, 0fCB40007F;
	neg.f32 	%f426, %f425;
	fma.rn.f32 	%f427, %f421, 0f3FB8AA3B, %f426;
	fma.rn.f32 	%f428, %f421, 0f32A57060, %f427;
	mov.b32 	%r582, %f424;
	shl.b32 	%r583, %r582, 23;
	mov.b32 	%f429, %r583;
	ex2.approx.ftz.f32 	%f430, %f428;
	mul.f32 	%f431, %f430, %f429;
	add.f32 	%f432, %f420, %f431;
	sub.f32 	%f433, %f563, %f214;
	fma.rn.f32 	%f434, %f433, 0f3BBB989D, 0f3F000000;
	cvt.sat.f32.f32 	%f435, %f434;
	fma.rm.f32 	%f436, %f435, %f219, %f218;
	add.f32 	%f437, %f436, 0fCB40007F;
	neg.f32 	%f438, %f437;
	fma.rn.f32 	%f439, %f433, 0f3FB8AA3B, %f438;
	fma.rn.f32 	%f440, %f433, 0f32A57060, %f439;
	mov.b32 	%r584, %f436;
	shl.b32 	%r585, %r584, 23;
	mov.b32 	%f441, %r585;
	ex2.approx.ftz.f32 	%f442, %f440;
	mul.f32 	%f443, %f442, %f441;
	add.f32 	%f444, %f432, %f443;
	sub.f32 	%f445, %f565, %f214;
	fma.rn.f32 	%f446, %f445, 0f3BBB989D, 0f3F000000;
	cvt.sat.f32.f32 	%f447, %f446;
	fma.rm.f32 	%f448, %f447, %f219, %f218;
	add.f32 	%f449, %f448, 0fCB40007F;
	neg.f32 	%f450, %f449;
	fma.rn.f32 	%f451, %f445, 0f3FB8AA3B, %f450;
	fma.rn.f32 	%f452, %f445, 0f32A57060, %f451;
	mov.b32 	%r586, %f448;
	shl.b32 	%r587, %r586, 23;
	mov.b32 	%f453, %r587;
	ex2.approx.ftz.f32 	%f454, %f452;
	mul.f32 	%f455, %f454, %f453;
	add.f32 	%f456, %f444, %f455;
	sub.f32 	%f457, %f567, %f214;
	fma.rn.f32 	%f458, %f457, 0f3BBB989D, 0f3F000000;
	cvt.sat.f32.f32 	%f459, %f458;
	fma.rm.f32 	%f460, %f459, %f219, %f218;
	add.f32 	%f461, %f460, 0fCB40007F;
	neg.f32 	%f462, %f461;
	fma.rn.f32 	%f463, %f457, 0f3FB8AA3B, %f462;
	fma.rn.f32 	%f464, %f457, 0f32A57060, %f463;
	mov.b32 	%r588, %f460;
	shl.b32 	%r589, %r588, 23;
	mov.b32 	%f465, %r589;
	ex2.approx.ftz.f32 	%f466, %f464;
	mul.f32 	%f467, %f466, %f465;
	add.f32 	%f468, %f456, %f467;
	sub.f32 	%f469, %f569, %f214;
	fma.rn.f32 	%f470, %f469, 0f3BBB989D, 0f3F000000;
	cvt.sat.f32.f32 	%f471, %f470;
	fma.rm.f32 	%f472, %f471, %f219, %f218;
	add.f32 	%f473, %f472, 0fCB40007F;
	neg.f32 	%f474, %f473;
	fma.rn.f32 	%f475, %f469, 0f3FB8AA3B, %f474;
	fma.rn.f32 	%f476, %f469, 0f32A57060, %f475;
	mov.b32 	%r590, %f472;
	shl.b32 	%r591, %r590, 23;
	mov.b32 	%f477, %r591;
	ex2.approx.ftz.f32 	%f478, %f476;
	mul.f32 	%f479, %f478, %f477;
	add.f32 	%f480, %f468, %f479;
	sub.f32 	%f481, %f571, %f214;
	fma.rn.f32 	%f482, %f481, 0f3BBB989D, 0f3F000000;
	cvt.sat.f32.f32 	%f483, %f482;
	fma.rm.f32 	%f484, %f483, %f219, %f218;
	add.f32 	%f485, %f484, 0fCB40007F;
	neg.f32 	%f486, %f485;
	fma.rn.f32 	%f487, %f481, 0f3FB8AA3B, %f486;
	fma.rn.f32 	%f488, %f481, 0f32A57060, %f487;
	mov.b32 	%r592, %f484;
	shl.b32 	%r593, %r592, 23;
	mov.b32 	%f489, %r593;
	ex2.approx.ftz.f32 	%f490, %f488;
	mul.f32 	%f491, %f490, %f489;
	add.f32 	%f492, %f480, %f491;
	sub.f32 	%f493, %f573, %f214;
	fma.rn.f32 	%f494, %f493, 0f3BBB989D, 0f3F000000;
	cvt.sat.f32.f32 	%f495, %f494;
	fma.rm.f32 	%f496, %f495, %f219, %f218;
	add.f32 	%f497, %f496, 0fCB40007F;
	neg.f32 	%f498, %f497;
	fma.rn.f32 	%f499, %f493, 0f3FB8AA3B, %f498;
	fma.rn.f32 	%f500, %f493, 0f32A57060, %f499;
	mov.b32 	%r594, %f496;
	shl.b32 	%r595, %r594, 23;
	mov.b32 	%f501, %r595;
	ex2.approx.ftz.f32 	%f502, %f500;
	mul.f32 	%f503, %f502, %f501;
	add.f32 	%f504, %f492, %f503;
	sub.f32 	%f505, %f575, %f214;
	fma.rn.f32 	%f506, %f505, 0f3BBB989D, 0f3F000000;
	cvt.sat.f32.f32 	%f507, %f506;
	fma.rm.f32 	%f508, %f507, %f219, %f218;
	add.f32 	%f509, %f508, 0fCB40007F;
	neg.f32 	%f510, %f509;
	fma.rn.f32 	%f511, %f505, 0f3FB8AA3B, %f510;
	fma.rn.f32 	%f512, %f505, 0f32A57060, %f511;
	mov.b32 	%r596, %f508;
	shl.b32 	%r597, %r596, 23;
	mov.b32 	%f513, %r597;
	ex2.approx.ftz.f32 	%f514, %f512;
	mul.f32 	%f515, %f514, %f513;
	add.f32 	%f516, %f504, %f515;
	mov.b32 	%r598, %f516;
	shfl.sync.bfly.b32	%r599|%p159, %r598, 16, 31, -1;
	mov.b32 	%f517, %r599;
	add.f32 	%f518, %f516, %f517;
	mov.b32 	%r600, %f518;
	shfl.sync.bfly.b32	%r601|%p160, %r600, 8, 31, -1;
	mov.b32 	%f519, %r601;
	add.f32 	%f520, %f518, %f519;
	mov.b32 	%r602, %f520;
	shfl.sync.bfly.b32	%r603|%p161, %r602, 4, 31, -1;
	mov.b32 	%f521, %r603;
	add.f32 	%f522, %f520, %f521;
	mov.b32 	%r604, %f522;
	shfl.sync.bfly.b32	%r605|%p162, %r604, 2, 31, -1;
	mov.b32 	%f523, %r605;
	add.f32 	%f524, %f522, %f523;
	mov.b32 	%r606, %f524;
	shfl.sync.bfly.b32	%r607|%p163, %r606, 1, 31, -1;
	mov.b32 	%f525, %r607;
	add.f32 	%f526, %f524, %f525;
	div.rn.f32 	%f103, %f227, %f526;
	div.rn.f32 	%f104, %f239, %f526;
	div.rn.f32 	%f105, %f251, %f526;
	div.rn.f32 	%f106, %f263, %f526;
	div.rn.f32 	%f107, %f275, %f526;
	div.rn.f32 	%f108, %f287, %f526;
	div.rn.f32 	%f109, %f299, %f526;
	div.rn.f32 	%f110, %f311, %f526;
	div.rn.f32 	%f111, %f323, %f526;
	div.rn.f32 	%f112, %f335, %f526;
	div.rn.f32 	%f113, %f347, %f526;
	div.rn.f32 	%f114, %f359, %f526;
	div.rn.f32 	%f115, %f371, %f526;
	div.rn.f32 	%f116, %f383, %f526;
	div.rn.f32 	%f117, %f395, %f526;
	div.rn.f32 	%f118, %f407, %f526;
	div.rn.f32 	%f119, %f419, %f526;
	div.rn.f32 	%f120, %f431, %f526;
	div.rn.f32 	%f121, %f443, %f526;
	div.rn.f32 	%f122, %f455, %f526;
	div.rn.f32 	%f123, %f467, %f526;
	div.rn.f32 	%f124, %f479, %f526;
	div.rn.f32 	%f125, %f491, %f526;
	div.rn.f32 	%f126, %f503, %f526;
	div.rn.f32 	%f127, %f515, %f526;
	mad.lo.s64 	%rd222, %rd242, %rd34, %rd221;
	cvta.to.global.u64 	%rd223, %rd33;
	shl.b64 	%rd224, %rd222, 2;
	add.s64 	%rd21, %rd223, %rd224;
	@%p153 bra 	$L__BB575_56;
	st.global.f32 	[%rd21], %f103;
$L__BB575_56:
	mov.u32 	%r608, %tid.x;
	add.s32 	%r609, %r608, 32;
	cvt.u64.u32 	%rd225, %r609;
	setp.le.s64 	%p164, %rd36, %rd225;
	@%p164 bra 	$L__BB575_58;
	st.global.f32 	[%rd21+128], %f104;
$L__BB575_58:
	mov.u32 	%r610, %tid.x;
	add.s32 	%r611, %r610, 64;
	cvt.u64.u32 	%rd226, %r611;
	setp.le.s64 	%p165, %rd36, %rd226;
	@%p165 bra 	$L__BB575_60;
	st.global.f32 	[%rd21+256], %f105;
$L__BB575_60:
	add.s32 	%r613, %r610, 96;
	cvt.u64.u32 	%rd227, %r613;
	setp.le.s64 	%p166, %rd36, %rd227;
	@%p166 bra 	$L__BB575_62;
	st.global.f32 	[%rd21+384], %f106;
$L__BB575_62:
	add.s32 	%r615, %r610, 128;
	cvt.u64.u32 	%rd228, %r615;
	setp.le.s64 	%p167, %rd36, %rd228;
	@%p167 bra 	$L__BB575_64;
	st.global.f32 	[%rd21+512], %f107;
$L__BB575_64:
	add.s32 	%r617, %r610, 160;
	cvt.u64.u32 	%rd229, %r617;
	setp.le.s64 	%p168, %rd36, %rd229;
	@%p168 bra 	$L__BB575_66;
	st.global.f32 	[%rd21+640], %f108;
$L__BB575_66:
	add.s32 	%r619, %r610, 192;
	cvt.u64.u32 	%rd230, %r619;
	setp.le.s64 	%p169, %rd36, %rd230;
	@%p169 bra 	$L__BB575_68;
	st.global.f32 	[%rd21+768], %f109;
$L__BB575_68:
	add.s32 	%r621, %r610, 224;
	cvt.u64.u32 	%rd231, %r621;
	setp.le.s64 	%p170, %rd36, %rd231;
	@%p170 bra 	$L__BB575_70;
	st.global.f32 	[%rd21+896], %f110;
$L__BB575_70:
	add.s32 	%r623, %r610, 256;
	cvt.u64.u32 	%rd232, %r623;
	setp.le.s64 	%p171, %rd36, %rd232;
	@%p171 bra 	$L__BB575_72;
	st.global.f32 	[%rd21+1024], %f111;
$L__BB575_72:
	setp.le.s64 	%p172, %rd36, %rd8;
	@%p172 bra 	$L__BB575_74;
	st.global.f32 	[%rd21+1152], %f112;
$L__BB575_74:
	setp.le.s64 	%p173, %rd36, %rd9;
	@%p173 bra 	$L__BB575_76;
	st.global.f32 	[%rd21+1280], %f113;
$L__BB575_76:
	setp.le.s64 	%p174, %rd36, %rd10;
	@%p174 bra 	$L__BB575_78;
	st.global.f32 	[%rd21+1408], %f114;
$L__BB575_78:
	setp.le.s64 	%p175, %rd36, %rd11;
	@%p175 bra 	$L__BB575_80;
	st.global.f32 	[%rd21+1536], %f115;
$L__BB575_80:
	setp.le.s64 	%p176, %rd36, %rd12;
	@%p176 bra 	$L__BB575_82;
	st.global.f32 	[%rd21+1664], %f116;
$L__BB575_82:
	setp.le.s64 	%p177, %rd36, %rd13;
	@%p177 bra 	$L__BB575_84;
	st.global.f32 	[%rd21+1792], %f117;
$L__BB575_84:
	setp.le.s64 	%p178, %rd36, %rd14;
	@%p178 bra 	$L__BB575_86;
	st.global.f32 	[%rd21+1920], %f118;
$L__BB575_86:
	setp.le.s64 	%p179, %rd36, %rd15;
	@%p179 bra 	$L__BB575_88;
	st.global.f32 	[%rd21+2048], %f119;
$L__BB575_88:
	add.s32 	%r625, %r610, 544;
	cvt.u64.u32 	%rd233, %r625;
	setp.le.s64 	%p180, %rd36, %rd233;
	@%p180 bra 	$L__BB575_90;
	st.global.f32 	[%rd21+2176], %f120;
$L__BB575_90:
	setp.le.s64 	%p181, %rd36, %rd16;
	@%p181 bra 	$L__BB575_92;
	st.global.f32 	[%rd21+2304], %f121;
$L__BB575_92:
	add.s32 	%r627, %r610, 608;
	cvt.u64.u32 	%rd234, %r627;
	setp.le.s64 	%p182, %rd36, %rd234;
	@%p182 bra 	$L__BB575_94;
	st.global.f32 	[%rd21+2432], %f122;
$L__BB575_94:
	setp.le.s64 	%p183, %rd36, %rd17;
	@%p183 bra 	$L__BB575_96;
	st.global.f32 	[%rd21+2560], %f123;
$L__BB575_96:
	add.s32 	%r629, %r610, 672;
	cvt.u64.u32 	%rd235, %r629;
	setp.le.s64 	%p184, %rd36, %rd235;
	@%p184 bra 	$L__BB575_98;
	st.global.f32 	[%rd21+2688], %f124;
$L__BB575_98:
	add.s32 	%r631, %r610, 704;
	cvt.u64.u32 	%rd236, %r631;
	setp.le.s64 	%p185, %rd36, %rd236;
	@%p185 bra 	$L__BB575_100;
	st.global.f32 	[%rd21+2816], %f125;
$L__BB575_100:
	add.s32 	%r633, %r610, 736;
	cvt.u64.u32 	%rd237, %r633;
	setp.le.s64 	%p186, %rd36, %rd237;
	@%p186 bra 	$L__BB575_102;
	st.global.f32 	[%rd21+2944], %f126;
$L__BB575_102:
	add.s32 	%r635, %r610, 768;
	cvt.u64.u32 	%rd238, %r635;
	setp.le.s64 	%p187, %rd36, %rd238;
	@%p187 bra 	$L__BB575_104;
	st.global.f32 	[%rd21+3072], %f127;
$L__BB575_104:
	ld.param.u64 	%rd241, [_Z15SoftmaxWarpImplI22BroadcastScaleMaskLoadIffbLm4EiE11DirectStoreIffEfLi1ELi25ELi32ELi1ELb1EL9Algorithm0EEvT_T0_ll_param_2];
	mov.u32 	%r636, %nctaid.x;
	mov.u32 	%r637, %ntid.y;
	mul.lo.s32 	%r638, %r636, %r637;
	cvt.s64.s32 	%rd239, %r638;
	add.s64 	%rd242, %rd242, %rd239;
	setp.lt.s64 	%p188, %rd242, %rd241;
	@%p188 bra 	$L__BB575_4;
$L__BB575_105:
	ret;

}
	// .globl	_Z15SoftmaxWarpImplI22BroadcastScaleMaskLoadIffbLm4EiE11DirectStoreIffEfLi1ELi26ELi32ELi1ELb0EL9Algorithm0EEvT_T0_ll
.visible .entry _Z15SoftmaxWarpImplI22BroadcastScaleMaskLoadIffbLm4EiE11DirectStoreIffEfLi1ELi26ELi32ELi1ELb0EL9Algorithm0EEvT_T0_ll(
	.param .align 8 .b8 _Z15SoftmaxWarpImplI22BroadcastScaleMaskLoadIffbLm4EiE11DirectStoreIffEfLi1ELi26ELi32ELi1ELb0EL9Algorithm0EEvT_T0_ll_param_0[120],
	.param .align 8 .b8 _Z15SoftmaxWarpImplI22BroadcastScaleMaskLoadIffbLm4EiE11DirectStoreIffEfLi1ELi26ELi32ELi1ELb0EL9Algorithm0EEvT_T0_ll_param_1[16],
	.param .u64 _Z15SoftmaxWarpImplI22BroadcastScaleMaskLoadIffbLm4EiE11DirectStoreIffEfLi1ELi26ELi32ELi1ELb0EL9Algorithm0EEvT_T0_ll_param_2,
	.param .u64 _Z15SoftmaxWarpImplI22BroadcastScaleMaskLoadIffbLm4EiE11DirectStoreIffEfLi1ELi26ELi32ELi1ELb0EL9Algorithm0EEvT_T0_ll_param_3
)
{
	.reg .pred 	%p<44>;
	.reg .b16 	%rs<27>;
	.reg .b32 	%r<563>;
	.reg .b32 	%f<469>;
	.reg .b64 	%rd<193>;

	ld.param.v2.f32 	{%f3, %f4}, [_Z15SoftmaxWarpImplI22BroadcastScaleMaskLoadIffbLm4EiE11DirectStoreIffEfLi1ELi26ELi32ELi1ELb0EL9Algorithm0EEvT_T0_ll_param_0+112];
	ld.param.u64 	%rd24, [_Z15SoftmaxWarpImplI22BroadcastScaleMaskLoadIffbLm4EiE11DirectStoreIffEfLi1ELi26ELi32ELi1ELb0EL9Algorithm0EEvT_T0_ll_param_0+104];
	ld.param.v2.u32 	{%r15, %r16}, [_Z15SoftmaxWarpImplI22BroadcastScaleMaskLoadIffbLm4EiE11DirectStoreIffEfLi1ELi26ELi32ELi1ELb0EL9Algorithm0EEvT_T0_ll_param_0+88];
	ld.param.v2.u32 	{%r13, %r14}, [_Z15SoftmaxWarpImplI22BroadcastScaleMaskLoadIffbLm4EiE11DirectStoreIffEfLi1ELi26ELi32ELi1ELb0EL9Algorithm0EEvT_T0_ll_param_0+80];
	ld.param.v2.u32 	{%r11, %r12}, [_Z15SoftmaxWarpImplI22BroadcastScaleMaskLoadIffbLm4EiE11DirectStoreIffEfLi1ELi26ELi32ELi1ELb0EL9Algorithm0EEvT_T0_ll_param_0+64];
	ld.param.v2.u32 	{%r9, %r10}, [_Z15SoftmaxWarpImplI22BroadcastScaleMaskLoadIffbLm4EiE11DirectStoreIffEfLi1ELi26ELi32ELi1ELb0EL9Algorithm0EEvT_T0_ll_param_0+56];
	ld.param.u64 	%rd20, [_Z15SoftmaxWarpImplI22BroadcastScaleMaskLoadIffbLm4EiE11DirectStoreIffEfLi1ELi26ELi32ELi1ELb0EL9Algorithm0EEvT_T0_ll_param_0+40];
	ld.param.u64 	%rd19, [_Z15SoftmaxWarpImplI22BroadcastScaleMaskLoadIffbLm4EiE11DirectStoreIffEfLi1ELi26ELi32ELi1ELb0EL9Algorithm0EEvT_T0_ll_param_0+32];
	ld.param.u64 	%rd18, [_Z15SoftmaxWarpImplI22BroadcastScaleMaskLoadIffbLm4EiE11DirectStoreIffEfLi1ELi26ELi32ELi1ELb0EL9Algorithm0EEvT_T0_ll_param_0+24];
	ld.param.u64 	%rd17, [_Z15SoftmaxWarpImplI22BroadcastScaleMaskLoadIffbLm4EiE11DirectStoreIffEfLi1ELi26ELi32ELi1ELb0EL9Algorithm0EEvT_T0_ll_param_0+16];
	ld.param.u64 	%rd16, [_Z15SoftmaxWarpImplI22BroadcastScaleMaskLoadIffbLm4EiE11DirectStoreIffEfLi1ELi26ELi32ELi1ELb0EL9Algorithm0EEvT_T0_ll_param_0+8];
	ld.param.u64 	%rd15, [_Z15SoftmaxWarpImplI22BroadcastScaleMaskLoadIffbLm4EiE11DirectStoreIffEfLi1ELi26ELi32ELi1ELb0EL9Algorithm0EEvT_T0_ll_param_0];
	ld.param.u64 	%rd5, [_Z15SoftmaxWarpImplI22BroadcastScaleMaskLoadIffbLm4EiE11DirectStoreIffEfLi1ELi26ELi32ELi1ELb0EL9Algorithm0EEvT_T0_ll_param_1];
	ld.param.u64 	%rd6, [_Z15SoftmaxWarpImplI22BroadcastScaleMaskLoadIffbLm4EiE11DirectStoreIffEfLi1ELi26ELi32ELi1ELb0EL9Algorithm0EEvT_T0_ll_param_1+8];
	ld.param.u64 	%rd25, [_Z15SoftmaxWarpImplI22BroadcastScaleMaskLoadIffbLm4EiE11DirectStoreIffEfLi1ELi26ELi32ELi1ELb0EL9Algorithm0EEvT_T0_ll_param_2];
	ld.param.u64 	%rd26, [_Z15SoftmaxWarpImplI22BroadcastScaleMaskLoadIffbLm4EiE11DirectStoreIffEfLi1ELi26ELi32ELi1ELb0EL9Algorithm0EEvT_T0_ll_param_3];
	setp.lt.s64 	%p1, %rd26, 833;
	@%p1 bra 	$L__BB576_2;
	mov.u64 	%rd27, $str;
	cvta.global.u64 	%rd28, %rd27;
	mov.u64 	%rd29, $str$1;
	cvta.global.u64 	%rd30, %rd29;
	mov.u64 	%rd31, __unnamed_562;
	cvta.global.u64 	%rd32, %rd31;
	{ // callseq 561, 0
	.param .b64 param0;
	st.param.b64 	[param0], %rd28;
	.param .b64 param1;
	st.param.b64 	[param1], %rd30;
	.param .b32 param2;
	st.param.b32 	[param2], 219;
	.param .b64 param3;
	st.param.b64 	[param3], %rd32;
	.param .b64 param4;
	st.param.b64 	[param4], 1;
	call.uni 
	__assertfail, 
	(
	param0, 
	param1, 
	param2, 
	param3, 
	param4
	);
	} // callseq 561
$L__BB576_2:
	mov.u32 	%r17, %ctaid.x;
	mov.u32 	%r18, %ntid.y;
	mov.u32 	%r19, %tid.y;
	mad.lo.s32 	%r20, %r17, %r18, %r19;
	mov.u32 	%r21, %nctaid.x;
	mul.lo.s32 	%r8, %r21, %r18;
	cvt.s64.s32 	%rd192, %r20;
	setp.le.s64 	%p2, %rd25, %rd192;
	@%p2 bra 	$L__BB576_5;
	cvta.to.global.u64 	%rd8, %rd15;
	cvta.to.global.u64 	%rd9, %rd16;
	mov.u32 	%r22, %tid.x;
	cvt.u64.u32 	%rd10, %r22;
	cvta.to.global.u64 	%rd11, %rd5;
	cvt.s64.s32 	%rd12, %r8;
$L__BB576_4:
	setp.eq.s64 	%p3, %rd20, 1;
	setp.eq.s64 	%p4, %rd19, 1;
	setp.eq.s64 	%p5, %rd18, 1;
	setp.eq.s64 	%p6, %rd17, 1;
	mad.lo.s64 	%rd33, %rd24, %rd192, %rd10;
	cvt.u32.u64 	%r23, %rd33;
	div.s32 	%r24, %r23, %r9;
	mul.lo.s32 	%r25, %r24, %r9;
	sub.s32 	%r26, %r23, %r25;
	div.s32 	%r27, %r26, %r10;
	mul.lo.s32 	%r28, %r27, %r10;
	sub.s32 	%r29, %r26, %r28;
	div.s32 	%r30, %r29, %r11;
	mul.lo.s32 	%r31, %r30, %r11;
	sub.s32 	%r32, %r29, %r31;
	selp.b32 	%r33, 0, %r24, %p6;
	selp.b32 	%r34, 0, %r27, %p5;
	selp.b32 	%r35, 0, %r30, %p4;
	selp.b32 	%r36, 0, %r32, %p3;
	mul.lo.s32 	%r37, %r13, %r33;
	mad.lo.s32 	%r38, %r14, %r34, %r37;
	mad.lo.s32 	%r39, %r15, %r35, %r38;
	mad.lo.s32 	%r40, %r16, %r36, %r39;
	shl.b64 	%rd34, %rd33, 32;
	shr.s64 	%rd35, %rd34, 30;
	add.s64 	%rd36, %rd8, %rd35;
	ld.global.f32 	%f5, [%rd36];
	cvt.s64.s32 	%rd37, %r40;
	add.s64 	%rd38, %rd9, %rd37;
	ld.global.u8 	%rs1, [%rd38];
	setp.eq.s16 	%p7, %rs1, 0;
	mul.f32 	%f6, %f5, %f4;
	selp.f32 	%f7, %f3, %f6, %p7;
	max.f32 	%f8, %f7, 0fFF800000;
	add.s64 	%rd39, %rd33, 32;
	cvt.u32.u64 	%r41, %rd39;
	div.s32 	%r42, %r41, %r9;
	mul.lo.s32 	%r43, %r42, %r9;
	sub.s32 	%r44, %r41, %r43;
	div.s32 	%r45, %r44, %r10;
	mul.lo.s32 	%r46, %r45, %r10;
	sub.s32 	%r47, %r44, %r46;
	div.s32 	%r48, %r47, %r11;
	mul.lo.s32 	%r49, %r48, %r11;
	sub.s32 	%r50, %r47, %r49;
	selp.b32 	%r51, 0, %r42, %p6;
	selp.b32 	%r52, 0, %r45, %p5;
	selp.b32 	%r53, 0, %r48, %p4;
	selp.b32 	%r54, 0, %r50, %p3;
	mul.lo.s32 	%r55, %r13, %r51;
	mad.lo.s32 	%r56, %r14, %r52, %r55;
	mad.lo.s32 	%r57, %r15, %r53, %r56;
	mad.lo.s32 	%r58, %r16, %r54, %r57;
	shl.b64 	%rd40, %rd39, 32;
	shr.s64 	%rd41, %rd40, 30;
	add.s64 	%rd42, %rd8, %rd41;
	ld.global.f32 	%f9, [%rd42];
	cvt.s64.s32 	%rd43, %r58;
	add.s64 	%rd44, %rd9, %rd43;
	ld.global.u8 	%rs2, [%rd44];
	setp.eq.s16 	%p8, %rs2, 0;
	mul.f32 	%f10, %f9, %f4;
	selp.f32 	%f11, %f3, %f10, %p8;
	max.f32 	%f12, %f8, %f11;
	add.s64 	%rd45, %rd33, 64;
	cvt.u32.u64 	%r59, %rd45;
	div.s32 	%r60, %r59, %r9;
	mul.lo.s32 	%r61, %r60, %r9;
	sub.s32 	%r62, %r59, %r61;
	div.s32 	%r63, %r62, %r10;
	mul.lo.s32 	%r64, %r63, %r10;
	sub.s32 	%r65, %r62, %r64;
	div.s32 	%r66, %r65, %r11;
	mul.lo.s32 	%r67, %r66, %r11;
	sub.s32 	%r68, %r65, %r67;
	selp.b32 	%r69, 0, %r60, %p6;
	selp.b32 	%r70, 0, %r63, %p5;
	selp.b32 	%r71, 0, %r66, %p4;
	selp.b32 	%r72, 0, %r68, %p3;
	mul.lo.s32 	%r73, %r13, %r69;
	mad.lo.s32 	%r74, %r14, %r70, %r73;
	mad.lo.s32 	%r75, %r15, %r71, %r74;
	mad.lo.s32 	%r76, %r16, %r72, %r75;
	shl.b64 	%rd46, %rd45, 32;
	shr.s64 	%rd47, %rd46, 30;
	add.s64 	%rd48, %rd8, %rd47;
	ld.global.f32 	%f13, [%rd48];
	cvt.s64.s32 	%rd49, %r76;
	add.s64 	%rd50, %rd9, %rd49;
	ld.global.u8 	%rs3, [%rd50];
	setp.eq.s16 	%p9, %rs3, 0;
	mul.f32 	%f14, %f13, %f4;
	selp.f32 	%f15, %f3, %f14, %p9;
	max.f32 	%f16, %f12, %f15;
	add.s64 	%rd51, %rd33, 96;
	cvt.u32.u64 	%r77, %rd51;
	div.s32 	%r78, %r77, %r9;
	mul.lo.s32 	%r79, %r78, %r9;
	sub.s32 	%r80, %r77, %r79;
	div.s32 	%r81, %r80, %r10;
	mul.lo.s32 	%r82, %r81, %r10;
	sub.s32 	%r83, %r80, %r82;
	div.s32 	%r84, %r83, %r11;
	mul.lo.s32 	%r85, %r84, %r11;
	sub.s32 	%r86, %r83, %r85;
	selp.b32 	%r87, 0, %r78, %p6;
	selp.b32 	%r88, 0, %r81, %p5;
	selp.b32 	%r89, 0, %r84, %p4;
	selp.b32 	%r90, 0, %r86, %p3;
	mul.lo.s32 	%r91, %r13, %r87;
	mad.lo.s32 	%r92, %r14, %r88, %r91;
	mad.lo.s32 	%r93, %r15, %r89, %r92;
	mad.lo.s32 	%r94, %r16, %r90, %r93;
	shl.b64 	%rd52, %rd51, 32;
	shr.s64 	%rd53, %rd52, 30;
	add.s64 	%rd54, %rd8, %rd53;
	ld.global.f32 	%f17, [%rd54];
	cvt.s64.s32 	%rd55, %r94;
	add.s64 	%rd56, %rd9, %rd55;
	ld.global.u8 	%rs4, [%rd56];
	setp.eq.s16 	%p10, %rs4, 0;
	mul.f32 	%f18, %f17, %f4;
	selp.f32 	%f19, %f3, %f18, %p10;
	max.f32 	%f20, %f16, %f19;
	add.s64 	%rd57, %rd33, 128;
	cvt.u32.u64 	%r95, %rd57;
	div.s32 	%r96, %r95, %r9;
	mul.lo.s32 	%r97, %r96, %r9;
	sub.s32 	%r98, %r95, %r97;
	div.s32 	%r99, %r98, %r10;
	mul.lo.s32 	%r100, %r99, %r10;
	sub.s32 	%r101, %r98, %r100;
	div.s32 	%r102, %r101, %r11;
	mul.lo.s32 	%r103, %r102, %r11;
	sub.s32 	%r104, %r101, %r103;
	selp.b32 	%r105, 0, %r96, %p6;
	selp.b32 	%r106, 0, %r99, %p5;
	selp.b32 	%r107, 0, %r102, %p4;
	selp.b32 	%r108, 0, %r104, %p3;
	mul.lo.s32 	%r109, %r13, %r105;
	mad.lo.s32 	%r110, %r14, %r106, %r109;
	mad.lo.s32 	%r111, %r15, %r107, %r110;
	mad.lo.s32 	%r112, %r16, %r108, %r111;
	shl.b64 	%rd58, %rd57, 32;
	shr.s64 	%rd59, %rd58, 30;
	add.s64 	%rd60, %rd8, %rd59;
	ld.global.f32 	%f21, [%rd60];
	cvt.s64.s32 	%rd61, %r112;
	add.s64 	%rd62, %rd9, %rd61;
	ld.global.u8 	%rs5, [%rd62];
	setp.eq.s16 	%p11, %rs5, 0;
	mul.f32 	%f22, %f21, %f4;
	selp.f32 	%f23, %f3, %f22, %p11;
	max.f32 	%f24, %f20, %f23;
	add.s64 	%rd63, %rd33, 160;
	cvt.u32.u64 	%r113, %rd63;
	div.s32 	%r114, %r113, %r9;
	mul.lo.s32 	%r115, %r114, %r9;
	sub.s32 	%r116, %r113, %r115;
	div.s32 	%r117, %r116, %r10;
	mul.lo.s32 	%r118, %r117, %r10;
	sub.s32 	%r119, %r116, %r118;
	div.s32 	%r120, %r119, %r11;
	mul.lo.s32 	%r121, %r120, %r11;
	sub.s32 	%r122, %r119, %r121;
	selp.b32 	%r123, 0, %r114, %p6;
	selp.b32 	%r124, 0, %r117, %p5;
	selp.b32 	%r125, 0, %r120, %p4;
	selp.b32 	%r126, 0, %r122, %p3;
	mul.lo.s32 	%r127, %r13, %r123;
	mad.lo.s32 	%r128, %r14, %r124, %r127;
	mad.lo.s32 	%r129, %r15, %r125, %r128;
	mad.lo.s32 	%r130, %r16, %r126, %r129;
	shl.b64 	%rd64, %rd63, 32;
	shr.s64 	%rd65, %rd64, 30;
	add.s64 	%rd66, %rd8, %rd65;
	ld.global.f32 	%f25, [%rd66];
	cvt.s64.s32 	%rd67, %r130;
	add.s64 	%rd68, %rd9, %rd67;
	ld.global.u8 	%rs6, [%rd68];
	setp.eq.s16 	%p12, %rs6, 0;
	mul.f32 	%f26, %f25, %f4;
	selp.f32 	%f27, %f3, %f26, %p12;
	max.f32 	%f28, %f24, %f27;
	add.s64 	%rd69, %rd33, 192;
	cvt.u32.u64 	%r131, %rd69;
	div.s32 	%r132, %r131, %r9;
	mul.lo.s32 	%r133, %r132, %r9;
	sub.s32 	%r134, %r131, %r133;
	div.s32 	%r135, %r134, %r10;
	mul.lo.s32 	%r136, %r135, %r10;
	sub.s32 	%r137, %r134, %r136;
	div.s32 	%r138, %r137, %r11;
	mul.lo.s32 	%r139, %r138, %r11;
	sub.s32 	%r140, %r137, %r139;
	selp.b32 	%r141, 0, %r132, %p6;
	selp.b32 	%r142, 0, %r135, %p5;
	selp.b32 	%r143, 0, %r138, %p4;
	selp.b32 	%r144, 0, %r140, %p3;
	mul.lo.s32 	%r145, %r13, %r141;
	mad.lo.s32 	%r146, %r14, %r142, %r145;
	mad.lo.s32 	%r147, %r15, %r143, %r146;
	mad.lo.s32 	%r148, %r16, %r144, %r147;
	shl.b64 	%rd70, %rd69, 32;
	shr.s64 	%rd71, %rd70, 30;
	add.s64 	%rd72, %rd8, %rd71;
	ld.global.f32 	%f29, [%rd72];
	cvt.s64.s32 	%rd73, %r148;
	add.s64 	%rd74, %rd9, %rd73;
	ld.global.u8 	%rs7, [%rd74];
	setp.eq.s16 	%p13, %rs7, 0;
	mul.f32 	%f30, %f29, %f4;
	selp.f32 	%f31, %f3, %f30, %p13;
	max.f32 	%f32, %f28, %f31;
	add.s64 	%rd75, %rd33, 224;
	cvt.u32.u64 	%r149, %rd75;
	div.s32 	%r150, %r149, %r9;
	mul.lo.s32 	%r151, %r150, %r9;
	sub.s32 	%r152, %r149, %r151;
	div.s32 	%r153, %r152, %r10;
	mul.lo.s32 	%r154, %r153, %r10;
	sub.s32 	%r155, %r152, %r154;
	div.s32 	%r156, %r155, %r11;
	mul.lo.s32 	%r157, %r156, %r11;
	sub.s32 	%r158, %r155, %r157;
	selp.b32 	%r159, 0, %r150, %p6;
	selp.b32 	%r160, 0, %r153, %p5;
	selp.b32 	%r161, 0, %r156, %p4;
	selp.b32 	%r162, 0, %r158, %p3;
	mul.lo.s32 	%r163, %r13, %r159;
	mad.lo.s32 	%r164, %r14, %r160, %r163;
	mad.lo.s32 	%r165, %r15, %r161, %r164;
	mad.lo.s32 	%r166, %r16, %r162, %r165;
	shl.b64 	%rd76, %rd75, 32;
	shr.s64 	%rd77, %rd76, 30;
	add.s64 	%rd78, %rd8, %rd77;
	ld.global.f32 	%f33, [%rd78];
	cvt.s64.s32 	%rd79, %r166;
	add.s64 	%rd80, %rd9, %rd79;
	ld.global.u8 	%rs8, [%rd80];
	setp.eq.s16 	%p14, %rs8, 0;
	mul.f32 	%f34, %f33, %f4;
	selp.f32 	%f35, %f3, %f34, %p14;
	max.f32 	%f36, %f32, %f35;
	add.s64 	%rd81, %rd33, 256;
	cvt.u32.u64 	%r167, %rd81;
	div.s32 	%r168, %r167, %r9;
	mul.lo.s32 	%r169, %r168, %r9;
	sub.s32 	%r170, %r167, %r169;
	div.s32 	%r171, %r170, %r10;
	mul.lo.s32 	%r172, %r171, %r10;
	sub.s32 	%r173, %r170, %r172;
	div.s32 	%r174, %r173, %r11;
	mul.lo.s32 	%r175, %r174, %r11;
	sub.s32 	%r176, %r173, %r175;
	selp.b32 	%r177, 0, %r168, %p6;
	selp.b32 	%r178, 0, %r171, %p5;
	selp.b32 	%r179, 0, %r174, %p4;
	selp.b32 	%r180, 0, %r176, %p3;
	mul.lo.s32 	%r181, %r13, %r177;
	mad.lo.s32 	%r182, %r14, %r178, %r181;
	mad.lo.s32 	%r183, %r15, %r179, %r182;
	mad.lo.s32 	%r184, %r16, %r180, %r183;
	shl.b64 	%rd82, %rd81, 32;
	shr.s64 	%rd83, %rd82, 30;
	add.s64 	%rd84, %rd8, %rd83;
	ld.global.f32 	%f37, [%rd84];
	cvt.s64.s32 	%rd85, %r184;
	add.s64 	%rd86, %rd9, %rd85;
	ld.global.u8 	%rs9, [%rd86];
	setp.eq.s16 	%p15, %rs9, 0;
	mul.f32 	%f38, %f37, %f4;
	selp.f32 	%f39, %f3, %f38, %p15;
	max.f32 	%f40, %f36, %f39;
	add.s64 	%rd87, %rd33, 288;
	cvt.u32.u64 	%r185, %rd87;
	div.s32 	%r186, %r185, %r9;
	mul.lo.s32 	%r187, %r186, %r9;
	sub.s32 	%r188, %r185, %r187;
	div.s32 	%r189, %r188, %r10;
	mul.lo.s32 	%r190, %r189, %r10;
	sub.s32 	%r191, %r188, %r190;
	div.s32 	%r192, %r191, %r11;
	mul.lo.s32 	%r193, %r192, %r11;
	sub.s32 	%r194, %r191, %r193;
	selp.b32 	%r195, 0, %r186, %p6;
	selp.b32 	%r196, 0, %r189, %p5;
	selp.b32 	%r197, 0, %r192, %p4;
	selp.b32 	%r198, 0, %r194, %p3;
	mul.lo.s32 	%r199, %r13, %r195;
	mad.lo.s32 	%r200, %r14, %r196, %r199;
	mad.lo.s32 	%r201, %r15, %r197, %r200;
	mad.lo.s32 	%r202, %r16, %r198, %r201;
	shl.b64 	%rd88, %rd87, 32;
	shr.s64 	%rd89, %rd88, 30;
	add.s64 	%rd90, %rd8, %rd89;
	ld.global.f32 	%f41, [%rd90];
	cvt.s64.s32 	%rd91, %r202;
	add.s64 	%rd92, %rd9, %rd91;
	ld.global.u8 	%rs10, [%rd92];
	setp.eq.s16 	%p16, %rs10, 0;
	mul.f32 	%f42, %f41, %f4;
	selp.f32 	%f43, %f3, %f42, %p16;
	max.f32 	%f44, %f40, %f43;
	add.s64 	%rd93, %rd33, 320;
	cvt.u32.u64 	%r203, %rd93;
	div.s32 	%r204, %r203, %r9;
	mul.lo.s32 	%r205, %r204, %r9;
	sub.s32 	%r206, %r203, %r205;
	div.s32 	%r207, %r206, %r10;
	mul.lo.s32 	%r208, %r207, %r10;
	sub.s32 	%r209, %r206, %r208;
	div.s32 	%r210, %r209, %r11;
	mul.lo.s32 	%r211, %r210, %r11;
	sub.s32 	%r212, %r209, %r211;
	selp.b32 	%r213, 0, %r204, %p6;
	selp.b32 	%r214, 0, %r207, %p5;
	selp.b32 	%r215, 0, %r210, %p4;
	selp.b32 	%r216, 0, %r212, %p3;
	mul.lo.s32 	%r217, %r13, %r213;
	mad.lo.s32 	%r218, %r14, %r214, %r217;
	mad.lo.s32 	%r219, %r15, %r215, %r218;
	mad.lo.s32 	%r220, %r16, %r216, %r219;
	shl.b64 	%rd94, %rd93, 32;
	shr.s64 	%rd95, %rd94, 30;
	add.s64 	%rd96, %rd8, %rd95;
	ld.global.f32 	%f45, [%rd96];
	cvt.s64.s32 	%rd97, %r220;
	add.s64 	%rd98, %rd9, %rd97;
	ld.global.u8 	%rs11, [%rd98];
	setp.eq.s16 	%p17, %rs11, 0;
	mul.f32 	%f46, %f45, %f4;
	selp.f32 	%f47, %f3, %f46, %p17;
	max.f32 	%f48, %f44, %f47;
	add.s64 	%rd99, %rd33, 352;
	cvt.u32.u64 	%r221, %rd99;
	div.s32 	%r222, %r221, %r9;
	mul.lo.s32 	%r223, %r222, %r9;
	sub.s32 	%r224, %r221, %r223;
	div.s32 	%r225, %r224, %r10;
	mul.lo.s32 	%r226, %r225, %r10;
	sub.s32 	%r227, %r224, %r226;
	div.s32 	%r228, %r227, %r11;
	mul.lo.s32 	%r229, %r228, %r11;
	sub.s32 	%r230, %r227, %r229;
	selp.b32 	%r231, 0, %r222, %p6;
	selp.b32 	%r232, 0, %r225, %p5;
	selp.b32 	%r233, 0, %r228, %p4;
	selp.b32 	%r234, 0, %r230, %p3;
	mul.lo.s32 	%r235, %r13, %r231;
	mad.lo.s32 	%r236, %r14, %r232, %r235;
	mad.lo.s32 	%r237, %r15, %r233, %r236;
	mad.lo.s32 	%r238, %r16, %r234, %r237;
	shl.b64 	%rd100, %rd99, 32;
	shr.s64 	%rd101, %rd100, 30;
	add.s64 	%rd102, %rd8, %rd101;
	ld.global.f32 	%f49, [%rd102];
	cvt.s64.s32 	%rd103, %r238;
	add.s64 	%rd104, %rd9, %rd103;
	ld.global.u8 	%rs12, [%rd104];
	setp.eq.s16 	%p18, %rs12, 0;
	mul.f32 	%f50, %f49, %f4;
	selp.f32 	%f51, %f3, %f50, %p18;
	max.f32 	%f52, %f48, %f51;
	add.s64 	%rd105, %rd33, 384;
	cvt.u32.u64 	%r239, %rd105;
	div.s32 	%r240, %r239, %r9;
	mul.lo.s32 	%r241, %r240, %r9;
	sub.s32 	%r242, %r239, %r241;
	div.s32 	%r243, %r242, %r10;
	mul.lo.s32 	%r244, %r243, %r10;
	sub.s32 	%r245, %r242, %r244;
	div.s32 	%r246, %r245, %r11;
	mul.lo.s32 	%r247, %r246, %r11;
	sub.s32 	%r248, %r245, %r247;
	selp.b32 	%r249, 0, %r240, %p6;
	selp.b32 	%r250, 0, %r243, %p5;
	selp.b32 	%r251, 0, %r246, %p4;
	selp.b32 	%r252, 0, %r248, %p3;
	mul.lo.s32 	%r253, %r13, %r249;
	mad.lo.s32 	%r254, %r14, %r250, %r253;
	mad.lo.s32 	%r255, %r15, %r251, %r254;
	mad.lo.s32 	%r256, %r16, %r252, %r255;
	shl.b64 	%rd106, %rd105, 32;
	shr.s64 	%rd107, %rd106, 30;
	add.s64 	%rd108, %rd8, %rd107;
	ld.global.f32 	%f53, [%rd108];
	cvt.s64.s32 	%rd109, %r256;
	add.s64 	%rd110, %rd9, %rd109;
	ld.global.u8 	%rs13, [%rd110];
	setp.eq.s16 	%p19, %rs13, 0;
	mul.f32 	%f54, %f53, %f4;
	selp.f32 	%f55, %f3, %f54, %p19;
	max.f32 	%f56, %f52, %f55;
	add.s64 	%rd111, %rd33, 416;
	cvt.u32.u64 	%r257, %rd111;
	div.s32 	%r258, %r257, %r9;
	mul.lo.s32 	%r259, %r258, %r9;
	sub.s32 	%r260, %r257, %r259;
	div.s32 	%r261, %r260, %r10;
	mul.lo.s32 	%r262, %r261, %r10;
	sub.s32 	%r263, %r260, %r262;
	div.s32 	%r264, %r263, %r11;
	mul.lo.s32 	%r265, %r264, %r11;
	sub.s32 	%r266, %r263, %r265;
	selp.b32 	%r267, 0, %r258, %p6;
	selp.b32 	%r268, 0, %r261, %p5;
	selp.b32 	%r269, 0, %r264, %p4;
	selp.b32 	%r270, 0, %r266, %p3;
	mul.lo.s32 	%r271, %r13, %r267;
	mad.lo.s32 	%r272, %r14, %r268, %r271;
	mad.lo.s32 	%r273, %r15, %r269, %r272;
	mad.lo.s32 	%r274, %r16, %r270, %r273;
	shl.b64 	%rd112, %rd111, 32;
	shr.s64 	%rd113, %rd112, 30;
	add.s64 	%rd114, %rd8, %rd113;
	ld.global.f32 	%f57, [%rd114];
	cvt.s64.s32 	%rd115, %r274;
	add.s64 	%rd116, %rd9, %rd115;
	ld.global.u8 	%rs14, [%rd116];
	setp.eq.s16 	%p20, %rs14, 0;
	mul.f32 	%f58, %f57, %f4;
	selp.f32 	%f59, %f3, %f58, %p20;
	max.f32 	%f60, %f56, %f59;
	add.s64 	%rd117, %rd33, 448;
	cvt.u32.u64 	%r275, %rd117;
	div.s32 	%r276, %r275, %r9;
	mul.lo.s32 	%r277, %r276, %r9;
	sub.s32 	%r278, %r275, %r277;
	div.s32 	%r279, %r278, %r10;
	mul.lo.s32 	%r280, %r279, %r10;
	sub.s32 	%r281, %r278, %r280;
	div.s32 	%r282, %r281, %r11;
	mul.lo.s32 	%r283, %r282, %r11;
	sub.s32 	%r284, %r281, %r283;
	selp.b32 	%r285, 0, %r276, %p6;
	selp.b32 	%r286, 0, %r279, %p5;
	selp.b32 	%r287, 0, %r282, %p4;
	selp.b32 	%r288, 0, %r284, %p3;
	mul.lo.s32 	%r289, %r13, %r285;
	mad.lo.s32 	%r290, %r14, %r286, %r289;
	mad.lo.s32 	%r291, %r15, %r287, %r290;
	mad.lo.s32 	%r292, %r16, %r288, %r291;
	shl.b64 	%rd118, %rd117, 32;
	shr.s64 	%rd119, %rd118, 30;
	add.s64 	%rd120, %rd8, %rd119;
	ld.global.f32 	%f61, [%rd120];
	cvt.s64.s32 	%rd121, %r292;
	add.s64 	%rd122, %rd9, %rd121;
	ld.global.u8 	%rs15, [%rd122];
	setp.eq.s16 	%p21, %rs15, 0;
	mul.f32 	%f62, %f61, %f4;
	selp.f32 	%f63, %f3, %f62, %p21;
	max.f32 	%f64, %f60, %f63;
	add.s64 	%rd123, %rd33, 480;
	cvt.u32.u64 	%r293, %rd123;
	div.s32 	%r294, %r293, %r9;
	mul.lo.s32 	%r295, %r294, %r9;
	sub.s32 	%r296, %r293, %r295;
	div.s32 	%r297, %r296, %r10;
	mul.lo.s32 	%r298, %r297, %r10;
	sub.s32 	%r299, %r296, %r298;
	div.s32 	%r300, %r299, %r11;
	mul.lo.s32 	%r301, %r300, %r11;
	sub.s32 	%r302, %r299, %r301;
	selp.b32 	%r303, 0, %r294, %p6;
	selp.b32 	%r304, 0, %r297, %p5;
	selp.b32 	%r305, 0, %r300, %p4;
	selp.b32 	%r306, 0, %r302, %p3;
	mul.lo.s32 	%r307, %r13, %r303;
	mad.lo.s32 	%r308, %r14, %r304, %r307;
	mad.lo.s32 	%r309, %r15, %r305, %r308;
	mad.lo.s32 	%r310, %r16, %r306, %r309;
	shl.b64 	%rd124, %rd123, 32;
	shr.s64 	%rd125, %rd124, 30;
	add.s64 	%rd126, %rd8, %rd125;
	ld.global.f32 	%f65, [%rd126];
	cvt.s64.s32 	%rd127, %r310;
	add.s64 	%rd128, %rd9, %rd127;
	ld.global.u8 	%rs16, [%rd128];
	setp.eq.s16 	%p22, %rs16, 0;
	mul.f32 	%f66, %f65, %f4;
	selp.f32 	%f67, %f3, %f66, %p22;
	max.f32 	%f68, %f64, %f67;
	add.s64 	%rd129, %rd33, 512;
	cvt.u32.u64 	%r311, %rd129;
	div.s32 	%r312, %r311, %r9;
	mul.lo.s32 	%r313, %r312, %r9;
	sub.s32 	%r314, %r311, %r313;
	div.s32 	%r315, %r314, %r10;
	mul.lo.s32 	%r316, %r315, %r10;
	sub.s32 	%r317, %r314, %r316;
	div.s32 	%r318, %r317, %r11;
	mul.lo.s32 	%r319, %r318, %r11;
	sub.s32 	%r320, %r317, %r319;
	selp.b32 	%r321, 0, %r312, %p6;
	selp.b32 	%r322, 0, %r315, %p5;
	selp.b32 	%r323, 0, %r318, %p4;
	selp.b32 	%r324, 0, %r320, %p3;
	mul.lo.s32 	%r325, %r13, %r321;
	mad.lo.s32 	%r326, %r14, %r322, %r325;
	mad.lo.s32 	%r327, %r15, %r323, %r326;
	mad.lo.s32 	%r328, %r16, %r324, %r327;
	shl.b64 	%rd130, %rd129, 32;
	shr.s64 	%rd131, %rd130, 30;
	add.s64 	%rd132, %rd8, %rd131;
	ld.global.f32 	%f69, [%rd132];
	cvt.s64.s32 	%rd133, %r328;
	add.s64 	%rd134, %rd9, %rd133;
	ld.global.u8 	%rs17, [%rd134];
	setp.eq.s16 	%p23, %rs17, 0;
	mul.f32 	%f70, %f69, %f4;
	selp.f32 	%f71, %f3, %f70, %p23;
	max.f32 	%f72, %f68, %f71;
	add.s64 	%rd135, %rd33, 544;
	cvt.u32.u64 	%r329, %rd135;
	div.s32 	%r330, %r329, %r9;
	mul.lo.s32 	%r331, %r330, %r9;
	sub.s32 	%r332, %r329, %r331;
	div.s32 	%r333, %r332, %r10;
	mul.lo.s32 	%r334, %r333, %r10;
	sub.s32 	%r335, %r332, %r334;
	div.s32 	%r336, %r335, %r11;
	mul.lo.s32 	%r337, %r336, %r11;
	sub.s32 	%r338, %r335, %r337;
	selp.b32 	%r339, 0, %r330, %p6;
	selp.b32 	%r340, 0, %r333, %p5;
	selp.b32 	%r341, 0, %r336, %p4;
	selp.b32 	%r342, 0, %r338, %p3;
	mul.lo.s32 	%r343, %r13, %r339;
	mad.lo.s32 	%r344, %r14, %r340, %r343;
	mad.lo.s32 	%r345, %r15, %r341, %r344;
	mad.lo.s32 	%r346, %r16, %r342, %r345;
	shl.b64 	%rd136, %rd135, 32;
	shr.s64 	%rd137, %rd136, 30;
	add.s64 	%rd138, %rd8, %rd137;
	ld.global.f32 	%f73, [%rd138];
	cvt.s64.s32 	%rd139, %r346;
	add.s64 	%rd140, %rd9, %rd139;
	ld.global.u8 	%rs18, [%rd140];
	setp.eq.s16 	%p24, %rs18, 0;
	mul.f32 	%f74, %f73, %f4;
	selp.f32 	%f75, %f3, %f74, %p24;
	max.f32 	%f76, %f72, %f75;
	add.s64 	%rd141, %rd33, 576;
	cvt.u32.u64 	%r347, %rd141;
	div.s32 	%r348, %r347, %r9;
	mul.lo.s32 	%r349, %r348, %r9;
	sub.s32 	%r350, %r347, %r349;
	div.s32 	%r351, %r350, %r10;
	mul.lo.s32 	%r352, %r351, %r10;
	sub.s32 	%r353, %r350, %r352;
	div.s32 	%r354, %r353, %r11;
	mul.lo.s32 	%r355, %r354, %r11;
	sub.s32 	%r356, %r353, %r355;
	selp.b32 	%r357, 0, %r348, %p6;
	selp.b32 	%r358, 0, %r351, %p5;
	selp.b32 	%r359, 0, %r354, %p4;
	selp.b32 	%r360, 0, %r356, %p3;
	mul.lo.s32 	%r361, %r13, %r357;
	mad.lo.s32 	%r362, %r14, %r358, %r361;
	mad.lo.s32 	%r363, %r15, %r359, %r362;
	mad.lo.s32 	%r364, %r16, %r360, %r363;
	shl.b64 	%rd142, %rd141, 32;
	shr.s64 	%rd143, %rd142, 30;
	add.s64 	%rd144, %rd8, %rd143;
	ld.global.f32 	%f77, [%rd144];
	cvt.s64.s32 	%rd145, %r364;
	add.s64 	%rd146, %rd9, %rd145;
	ld.global.u8 	%rs19, [%rd146];
	setp.eq.s16 	%p25, %rs19, 0;
	mul.f32 	%f78, %f77, %f4;
	selp.f32 	%f79, %f3, %f78, %p25;
	max.f32 	%f80, %f76, %f79;
	add.s64 	%rd147, %rd33, 608;
	cvt.u32.u64 	%r365, %rd147;
	div.s32 	%r366, %r365, %r9;
	mul.lo.s32 	%r367, %r366, %r9;
	sub.s32 	%r368, %r365, %r367;
	div.s32 	%r369, %r368, %r10;
	mul.lo.s32 	%r370, %r369, %r10;
	sub.s32 	%r371, %r368, %r370;
	div.s32 	%r372, %r371, %r11;
	mul.lo.s32 	%r373, %r372, %r11;
	sub.s32 	%r374, %r371, %r373;
	selp.b32 	%r375, 0, %r366, %p6;
	selp.b32 	%r376, 0, %r369, %p5;
	selp.b32 	%r377, 0, %r372, %p4;
	selp.b32 	%r378, 0, %r374, %p3;
	mul.lo.s32 	%r379, %r13, %r375;
	mad.lo.s32 	%r380, %r14, %r376, %r379;
	mad.lo.s32 	%r381, %r15, %r377, %r380;
	mad.lo.s32 	%r382, %r16, %r378, %r381;
	shl.b64 	%rd148, %rd147, 32;
	shr.s64 	%rd149, %rd148, 30;
	add.s64 	%rd150, %rd8, %rd149;
	ld.global.f32 	%f81, [%rd150];
	cvt.s64.s32 	%rd151, %r382;
	add.s64 	%rd152, %rd9, %rd151;
	ld.global.u8 	%rs20, [%rd152];
	setp.eq.s16 	%p26, %rs20, 0;
	mul.f32 	%f82, %f81, %f4;
	selp.f32 	%f83, %f3, %f82, %p26;
	max.f32 	%f84, %f80, %f83;
	add.s64 	%rd153, %rd33, 640;
	cvt.u32.u64 	%r383, %rd153;
	div.s32 	%r384, %r383, %r9;
	mul.lo.s32 	%r385, %r384, %r9;
	sub.s32 	%r386, %r383, %r385;
	div.s32 	%r387, %r386, %r10;
	mul.lo.s32 	%r388, %r387, %r10;
	sub.s32 	%r389, %r386, %r388;
	div.s32 	%r390, %r389, %r11;
	mul.lo.s32 	%r391, %r390, %r11;
	sub.s32 	%r392, %r389, %r391;
	selp.b32 	%r393, 0, %r384, %p6;
	selp.b32 	%r394, 0, %r387, %p5;
	selp.b32 	%r395, 0, %r390, %p4;
	selp.b32 	%r396, 0, %r392, %p3;
	mul.lo.s32 	%r397, %r13, %r393;
	mad.lo.s32 	%r398, %r14, %r394, %r397;
	mad.lo.s32 	%r399, %r15, %r395, %r398;
	mad.lo.s32 	%r400, %r16, %r396, %r399;
	shl.b64 	%rd154, %rd153, 32;
	shr.s64 	%rd155, %rd154, 30;
	add.s64 	%rd156, %rd8, %rd155;
	ld.global.f32 	%f85, [%rd156];
	cvt.s64.s32 	%rd157, %r400;
	add.s64 	%rd158, %rd9, %rd157;
	ld.global.u8 	%rs21, [%rd158];
	setp.eq.s16 	%p27, %rs21, 0;
	mul.f32 	%f86, %f85, %f4;
	selp.f32 	%f87, %f3, %f86, %p27;
	max.f32 	%f88, %f84, %f87;
	add.s64 	%rd159, %rd33, 672;
	cvt.u32.u64 	%r401, %rd159;
	div.s32 	%r402, %r401, %r9;
	mul.lo.s32 	%r403, %r402, %r9;
	sub.s32 	%r404, %r401, %r403;
	div.s32 	%r405, %r404, %r10;
	mul.lo.s32 	%r406, %r405, %r10;
	sub.s32 	%r407, %r404, %r406;
	div.s32 	%r408, %r407, %r11;
	mul.lo.s32 	%r409, %r408, %r11;
	sub.s32 	%r410, %r407, %r409;
	selp.b32 	%r411, 0, %r402, %p6;
	selp.b32 	%r412, 0, %r405, %p5;
	selp.b32 	%r413, 0, %r408, %p4;
	selp.b32 	%r414, 0, %r410, %p3;
	mul.lo.s32 	%r415, %r13, %r411;
	mad.lo.s32 	%r416, %r14, %r412, %r415;
	mad.lo.s32 	%r417, %r15, %r413, %r416;
	mad.lo.s32 	%r418, %r16, %r414, %r417;
	shl.b64 	%rd160, %rd159, 32;
	shr.s64 	%rd161, %rd160, 30;
	add.s64 	%rd162, %rd8, %rd161;
	ld.global.f32 	%f89, [%rd162];
	cvt.s64.s32 	%rd163, %r418;
	add.s64 	%rd164, %rd9, %rd163;
	ld.global.u8 	%rs22, [%rd164];
	setp.eq.s16 	%p28, %rs22, 0;
	mul.f32 	%f90, %f89, %f4;
	selp.f32 	%f91, %f3, %f90, %p28;
	max.f32 	%f92, %f88, %f91;
	add.s64 	%rd165, %rd33, 704;
	cvt.u32.u64 	%r419, %rd165;
	div.s32 	%r420, %r419, %r9;
	mul.lo.s32 	%r421, %r420, %r9;
	sub.s32 	%r422, %r419, %r421;
	div.s32 	%r423, %r422, %r10;
	mul.lo.s32 	%r424, %r423, %r10;
	sub.s32 	%r425, %r422, %r424;
	div.s32 	%r426, %r425, %r11;
	mul.lo.s32 	%r427, %r426, %r11;
	sub.s32 	%r428, %r425, %r427;
	selp.b32 	%r429, 0, %r420, %p6;
	selp.b32 	%r430, 0, %r423, %p5;
	selp.b32 	%r431, 0, %r426, %p4;
	selp.b32 	%r432, 0, %r428, %p3;
	mul.lo.s32 	%r433, %r13, %r429;
	mad.lo.s32 	%r434, %r14, %r430, %r433;
	mad.lo.s32 	%r435, %r15, %r431, %r434;
	mad.lo.s32 	%r436, %r16, %r432, %r435;
	shl.b64 	%rd166, %rd165, 32;
	shr.s64 	%rd167, %rd166, 30;
	add.s64 	%rd168, %rd8, %rd167;
	ld.global.f32 	%f93, [%rd168];
	cvt.s64.s32 	%rd169, %r436;
	add.s64 	%rd170, %rd9, %rd169;
	ld.global.u8 	%rs23, [%rd170];
	setp.eq.s16 	%p29, %rs23, 0;
	mul.f32 	%f94, %f93, %f4;
	selp.f32 	%f95, %f3, %f94, %p29;
	max.f32 	%f96, %f92, %f95;
	add.s64 	%rd171, %rd33, 736;
	cvt.u32.u64 	%r437, %rd171;
	div.s32 	%r438, %r437, %r9;
	mul.lo.s32 	%r439, %r438, %r9;
	sub.s32 	%r440, %r437, %r439;
	div.s32 	%r441, %r440, %r10;
	mul.lo.s32 	%r442, %r441, %r10;
	sub.s32 	%r443, %r440, %r442;
	div.s32 	%r444, %r443, %r11;
	mul.lo.s32 	%r445, %r444, %r11;
	sub.s32 	%r446, %r443, %r445;
	selp.b32 	%r447, 0, %r438, %p6;
	selp.b32 	%r448, 0, %r441, %p5;
	selp.b32 	%r449, 0, %r444, %p4;
	selp.b32 	%r450, 0, %r446, %p3;
	mul.lo.s32 	%r451, %r13, %r447;
	mad.lo.s32 	%r452, %r14, %r448, %r451;
	mad.lo.s32 	%r453, %r15, %r449, %r452;
	mad.lo.s32 	%r454, %r16, %r450, %r453;
	shl.b64 	%rd172, %rd171, 32;
	shr.s64 	%rd173, %rd172, 30;
	add.s64 	%rd174, %rd8, %rd173;
	ld.global.f32 	%f97, [%rd174];
	cvt.s64.s32 	%rd175, %r454;
	add.s64 	%rd176, %rd9, %rd175;
	ld.global.u8 	%rs24, [%rd176];
	setp.eq.s16 	%p30, %rs24, 0;
	mul.f32 	%f98, %f97, %f4;
	selp.f32 	%f99, %f3, %f98, %p30;
	max.f32 	%f100, %f96, %f99;
	add.s64 	%rd177, %rd33, 768;
	cvt.u32.u64 	%r455, %rd177;
	div.s32 	%r456, %r455, %r9;
	mul.lo.s32 	%r457, %r456, %r9;
	sub.s32 	%r458, %r455, %r457;
	div.s32 	%r459, %r458, %r10;
	mul.lo.s32 	%r460, %r459, %r10;
	sub.s32 	%r461, %r458, %r460;
	div.s32 	%r462, %r461, %r11;
	mul.lo.s32 	%r463, %r462, %r11;
	sub.s32 	%r464, %r461, %r463;
	selp.b32 	%r465, 0, %r456, %p6;
	selp.b32 	%r466, 0, %r459, %p5;
	selp.b32 	%r467, 0, %r462, %p4;
	selp.b32 	%r468, 0, %r464, %p3;
	mul.lo.s32 	%r469, %r13, %r465;
	mad.lo.s32 	%r470, %r14, %r466, %r469;
	mad.lo.s32 	%r471, %r15, %r467, %r470;
	mad.lo.s32 	%r472, %r16, %r468, %r471;
	shl.b64 	%rd178, %rd177, 32;
	shr.s64 	%rd179, %rd178, 30;
	add.s64 	%rd180, %rd8, %rd179;
	ld.global.f32 	%f101, [%rd180];
	cvt.s64.s32 	%rd181, %r472;
	add.s64 	%rd182, %rd9, %rd181;
	ld.global.u8 	%rs25, [%rd182];
	setp.eq.s16 	%p31, %rs25, 0;
	mul.f32 	%f102, %f101, %f4;
	selp.f32 	%f103, %f3, %f102, %p31;
	max.f32 	%f104, %f100, %f103;
	add.s64 	%rd183, %rd33, 800;
	cvt.u32.u64 	%r473, %rd183;
	div.s32 	%r474, %r473, %r9;
	mul.lo.s32 	%r475, %r474, %r9;
	sub.s32 	%r476, %r473, %r475;
	div.s32 	%r477, %r476, %r10;
	mul.lo.s32 	%r478, %r477, %r10;
	sub.s32 	%r479, %r476, %r478;
	div.s32 	%r480, %r479, %r11;
	mul.lo.s32 	%r481, %r480, %r11;
	sub.s32 	%r482, %r479, %r481;
	selp.b32 	%r483, 0, %r474, %p6;
	selp.b32 	%r484, 0, %r477, %p5;
	selp.b32 	%r485, 0, %r480, %p4;
	selp.b32 	%r486, 0, %r482, %p3;
	mul.lo.s32 	%r487, %r13, %r483;
	mad.lo.s32 	%r488, %r14, %r484, %r487;
	mad.lo.s32 	%r489, %r15, %r485, %r488;
	mad.lo.s32 	%r490, %r16, %r486, %r489;
	shl.b64 	%rd184, %rd183, 32;
	shr.s64 	%rd185, %rd184, 30;
	add.s64 	%rd186, %rd8, %rd185;
	ld.global.f32 	%f105, [%rd186];
	cvt.s64.s32 	%rd187, %r490;
	add.s64 	%rd188, %rd9, %rd187;
	ld.global.u8 	%rs26, [%rd188];
	setp.eq.s16 	%p32, %rs26, 0;
	mul.f32 	%f106, %f105, %f4;
	selp.f32 	%f107, %f3, %f106, %p32;
	max.f32 	%f108, %f104, %f107;
	mov.b32 	%r491, %f108;
	shfl.sync.bfly.b32	%r492|%p33, %r491, 16, 31, -1;
	mov.b32 	%f109, %r492;
	max.f32 	%f110, %f108, %f109;
	mov.b32 	%r493, %f110;
	shfl.sync.bfly.b32	%r494|%p34, %r493, 8, 31, -1;
	mov.b32 	%f111, %r494;
	max.f32 	%f112, %f110, %f111;
	mov.b32 	%r495, %f112;
	shfl.sync.bfly.b32	%r496|%p35, %r495, 4, 31, -1;
	mov.b32 	%f113, %r496;
	max.f32 	%f114, %f112, %f113;
	mov.b32 	%r497, %f114;
	shfl.sync.bfly.b32	%r498|%p36, %r497, 2, 31, -1;
	mov.b32 	%f115, %r498;
	max.f32 	%f116, %f114, %f115;
	mov.b32 	%r499, %f116;
	shfl.sync.bfly.b32	%r500|%p37, %r499, 1, 31, -1;
	mov.b32 	%f117, %r500;
	max.f32 	%f118, %f116, %f117;
	sub.f32 	%f119, %f7, %f118;
	fma.rn.f32 	%f120, %f119, 0f3BBB989D, 0f3F000000;
	cvt.sat.f32.f32 	%f121, %f120;
	mov.f32 	%f122, 0f4B400001;
	mov.f32 	%f123, 0f437C0000;
	fma.rm.f32 	%f124, %f121, %f123, %f122;
	add.f32 	%f125, %f124, 0fCB40007F;
	neg.f32 	%f126, %f125;
	fma.rn.f32 	%f127, %f119, 0f3FB8AA3B, %f126;
	fma.rn.f32 	%f128, %f119, 0f32A57060, %f127;
	mov.b32 	%r501, %f124;
	shl.b32 	%r502, %r501, 23;
	mov.b32 	%f129, %r502;
	ex2.approx.ftz.f32 	%f130, %f128;
	mul.f32 	%f131, %f130, %f129;
	add.f32 	%f132, %f131, 0f00000000;
	sub.f32 	%f133, %f11, %f118;
	fma.rn.f32 	%f134, %f133, 0f3BBB989D, 0f3F000000;
	cvt.sat.f32.f32 	%f135, %f134;
	fma.rm.f32 	%f136, %f135, %f123, %f122;
	add.f32 	%f137, %f136, 0fCB40007F;
	neg.f32 	%f138, %f137;
	fma.rn.f32 	%f139, %f133, 0f3FB8AA3B, %f138;
	fma.rn.f32 	%f140, %f133, 0f32A57060, %f139;
	mov.b32 	%r503, %f136;
	shl.b32 	%r504, %r503, 23;
	mov.b32 	%f141, %r504;
	ex2.approx.ftz.f32 	%f142, %f140;
	mul.f32 	%f143, %f142, %f141;
	add.f32 	%f144, %f132, %f143;
	sub.f32 	%f145, %f15, %f118;
	fma.rn.f32 	%f146, %f145, 0f3BBB989D, 0f3F000000;
	cvt.sat.f32.f32 	%f147, %f146;
	fma.rm.f32 	%f148, %f147, %f123, %f122;
	add.f32 	%f149, %f148, 0fCB40007F;
	neg.f32 	%f150, %f149;
	fma.rn.f32 	%f151, %f145, 0f3FB8AA3B, %f150;
	fma.rn.f32 	%f152, %f145, 0f32A57060, %f151;
	mov.b32 	%r505, %f148;
	shl.b32 	%r506, %r505, 23;
	mov.b32 	%f153, %r506;
	ex2.approx.ftz.f32 	%f154, %f152;
	mul.f32 	%f155, %f154, %f153;
	add.f32 	%f156, %f144, %f155;
	sub.f32 	%f157, %f19, %f118;
	fma.rn.f32 	%f158, %f157, 0f3BBB989D, 0f3F000000;
	cvt.sat.f32.f32 	%f159, %f158;
	fma.rm.f32 	%f160, %f159, %f123, %f122;
	add.f32 	%f161, %f160, 0fCB40007F;
	neg.f32 	%f162, %f161;
	fma.rn.f32 	%f163, %f157, 0f3FB8AA3B, %f162;
	fma.rn.f32 	%f164, %f157, 0f32A57060, %f163;
	mov.b32 	%r507, %f160;
	shl.b32 	%r508, %r507, 23;
	mov.b32 	%f165, %r508;
	ex2.approx.ftz.f32 	%f166, %f164;
	mul.f32 	%f167, %f166, %f165;
	add.f32 	%f168, %f156, %f167;
	sub.f32 	%f169, %f23, %f118;
	fma.rn.f32 	%f170, %f169, 0f3BBB989D, 0f3F000000;
	cvt.sat.f32.f32 	%f171, %f170;
	fma.rm.f32 	%f172, %f171, %f123, %f122;
	add.f32 	%f173, %f172, 0fCB40007F;
	neg.f32 	%f174, %f173;
	fma.rn.f32 	%f175, %f169, 0f3FB8AA3B, %f174;
	fma.rn.f32 	%f176, %f169, 0f32A57060, %f175;
	mov.b32 	%r509, %f172;
	shl.b32 	%r510, %r509, 23;
	mov.b32 	%f177, %r510;
	ex2.approx.ftz.f32 	%f178, %f176;
	mul.f32 	%f179, %f178, %f177;
	add.f32 	%f180, %f168, %f179;
	sub.f32 	%f181, %f27, %f118;
	fma.rn.f32 	%f182, %f181, 0f3BBB989D, 0f3F000000;
	cvt.sat.f32.f32 	%f183, %f182;
	fma.rm.f32 	%f184, %f183, %f123, %f122;
	add.f32 	%f185, %f184, 0fCB40007F;
	neg.f32 	%f186, %f185;
	fma.rn.f32 	%f187, %f181, 0f3FB8AA3B, %f186;
	fma.rn.f32 	%f188, %f181, 0f32A57060, %f187;
	mov.b32 	%r511, %f184;
	shl.b32 	%r512, %r511, 23;
	mov.b32 	%f189, %r512;
	ex2.approx.ftz.f32 	%f190, %f188;
	mul.f32 	%f191, %f190, %f189;
	add.f32 	%f192, %f180, %f191;
	sub.f32 	%f193, %f31, %f118;
	fma.rn.f32 	%f194, %f193, 0f3BBB989D, 0f3F000000;
	cvt.sat.f32.f32 	%f195, %f194;
	fma.rm.f32 	%f196, %f195, %f123, %f122;
	add.f32 	%f197, %f196, 0fCB40007F;
	neg.f32 	%f198, %f197;
	fma.rn.f32 	%f199, %f193, 0f3FB8AA3B, %f198;
	fma.rn.f32 	%f200, %f193, 0f32A57060, %f199;
	mov.b32 	%r513, %f196;
	shl.b32 	%r514, %r513, 23;
	mov.b32 	%f201, %r514;
	ex2.approx.ftz.f32 	%f202, %f200;
	mul.f32 	%f203, %f202, %f201;
	add.f32 	%f204, %f192, %f203;
	sub.f32 	%f205, %f35, %f118;
	fma.rn.f32 	%f206, %f205, 0f3BBB989D, 0f3F000000;
	cvt.sat.f32.f32 	%f207, %f206;
	fma.rm.f32 	%f208, %f207, %f123, %f122;
	add.f32 	%f209, %f208, 0fCB40007F;
	neg.f32 	%f210, %f209;
	fma.rn.f32 	%f211, %f205, 0f3FB8AA3B, %f210;
	fma.rn.f32 	%f212, %f205, 0f32A57060, %f211;
	mov.b32 	%r515, %f208;
	shl.b32 	%r516, %r515, 23;
	mov.b32 	%f213, %r516;
	ex2.approx.ftz.f32 	%f214, %f212;
	mul.f32 	%f215, %f214, %f213;
	add.f32 	%f216, %f204, %f215;
	sub.f32 	%f217, %f39, %f118;
	fma.rn.f32 	%f218, %f217, 0f3BBB989D, 0f3F000000;
	cvt.sat.f32.f32 	%f219, %f218;
	fma.rm.f32 	%f220, %f219, %f123, %f122;
	add.f32 	%f221, %f220, 0fCB40007F;
	neg.f32 	%f222, %f221;
	fma.rn.f32 	%f223, %f217, 0f3FB8AA3B, %f222;
	fma.rn.f32 	%f224, %f217, 0f32A57060, %f223;
	mov.b32 	%r517, %f220;
	shl.b32 	%r518, %r517, 23;
	mov.b32 	%f225, %r518;
	ex2.approx.ftz.f32 	%f226, %f224;
	mul.f32 	%f227, %f226, %f225;
	add.f32 	%f228, %f216, %f227;
	sub.f32 	%f229, %f43, %f118;
	fma.rn.f32 	%f230, %f229, 0f3BBB989D, 0f3F000000;
	cvt.sat.f32.f32 	%f231, %f230;
	fma.rm.f32 	%f232, %f231, %f123, %f122;
	add.f32 	%f233, %f232, 0fCB40007F;
	neg.f32 	%f234, %f233;
	fma.rn.f32 	%f235, %f229, 0f3FB8AA3B, %f234;
	fma.rn.f32 	%f236, %f229, 0f32A57060, %f235;
	mov.b32 	%r519, %f232;
	shl.b32 	%r520, %r519, 23;
	mov.b32 	%f237, %r520;
	ex2.approx.ftz.f32 	%f238, %f236;
	mul.f32 	%f239, %f238, %f237;
	add.f32 	%f240, %f228, %f239;
	sub.f32 	%f241, %f47, %f118;
	fma.rn.f32 	%f242, %f241, 0f3BBB989D, 0f3F000000;
	cvt.sat.f32.f32 	%f243, %f242;
	fma.rm.f32 	%f244, %f243, %f123, %f122;
	add.f32 	%f245, %f244, 0fCB40007F;
	neg.f32 	%f246, %f245;
	fma.rn.f32 	%f247, %f241, 0f3FB8AA3B, %f246;
	fma.rn.f32 	%f248, %f241, 0f32A57060, %f247;
	mov.b32 	%r521, %f244;
	shl.b32 	%r522, %r521, 23;
	mov.b32 	%f249, %r522;
	ex2.approx.ftz.f32 	%f250, %f248;
	mul.f32 	%f251, %f250, %f249;
	add.f32 	%f252, %f240, %f251;
	sub.f32 	%f253, %f51, %f118;
	fma.rn.f32 	%f254, %f253, 0f3BBB989D, 0f3F000000;
	cvt.sat.f32.f32 	%f255, %f254;
	fma.rm.f32 	%f256, %f255, %f123, %f122;
	add.f32 	%f257, %f256, 0fCB40007F;
	neg.f32 	%f258, %f257;
	fma.rn.f32 	%f259, %f253, 0f3FB8AA3B, %f258;
	fma.rn.f32 	%f260, %f253, 0f32A57060, %f259;
	mov.b32 	%r523, %f256;
	shl.b32 	%r524, %r523, 23;
	mov.b32 	%f261, %r524;
	ex2.approx.ftz.f32 	%f262, %f260;
	mul.f32 	%f263, %f262, %f261;
	add.f32 	%f264, %f252, %f263;
	sub.f32 	%f265, %f55, %f118;
	fma.rn.f32 	%f266, %f265, 0f3BBB989D, 0f3F000000;
	cvt.sat.f32.f32 	%f267, %f266;
	fma.rm.f32 	%f268, %f267, %f123, %f122;
	add.f32 	%f269, %f268, 0fCB40007F;
	neg.f32 	%f270, %f269;
	fma.rn.f32 	%f271, %f265, 0f3FB8AA3B, %f270;
	fma.rn.f32 	%f272, %f265, 0f32A57060, %f271;
	mov.b32 	%r525, %f268;
	shl.b32 	%r526, %r525, 23;
	mov.b32 	%f273, %r526;
	ex2.approx.ftz.f32 	%f274, %f272;
	mul.f32 	%f275, %f274, %f273;
	add.f32 	%f276, %f264, %f275;
	sub.f32 	%f277, %f59, %f118;
	fma.rn.f32 	%f278, %f277, 0f3BBB989D, 0f3F000000;
	cvt.sat.f32.f32 	%f279, %f278;
	fma.rm.f32 	%f280, %f279, %f123, %f122;
	add.f32 	%f281, %f280, 0fCB40007F;
	neg.f32 	%f282, %f281;
	fma.rn.f32 	%f283, %f277, 0f3FB8AA3B, %f282;
	fma.rn.f32 	%f284, %f277, 0f32A57060, %f283;
	mov.b32 	%r527, %f280;
	shl.b32 	%r528, %r527, 23;
	mov.b32 	%f285, %r528;
	ex2.approx.ftz.f32 	%f286, %f284;
	mul.f32 	%f287, %f286, %f285;
	add.f32 	%f288, %f276, %f287;
	sub.f32 	%f289, %f63, %f118;
	fma.rn.f32 	%f290, %f289, 0f3BBB989D, 0f3F000000;
	cvt.sat.f32.f32 	%f291, %f290;
	fma.rm.f32 	%f292, %f291, %f123, %f122;
	add.f32 	%f293, %f292, 0fCB40007F;
	neg.f32 	%f294, %f293;
	fma.rn.f32 	%f295, %f289, 0f3FB8AA3B, %f294;
	fma.rn.f32 	%f296, %f289, 0f32A57060, %f295;
	mov.b32 	%r529, %f292;
	shl.b32 	%r530, %r529, 23;
	mov.b32 	%f297, %r530;
	ex2.approx.ftz.f32 	%f298, %f296;
	mul.f32 	%f299, %f298, %f297;
	add.f32 	%f300, %f288, %f299;
	sub.f32 	%f301, %f67, %f118;
	fma.rn.f32 	%f302, %f301, 0f3BBB989D, 0f3F000000;
	cvt.sat.f32.f32 	%f303, %f302;
	fma.rm.f32 	%f304, %f303, %f123, %f122;
	add.f32 	%f305, %f304, 0fCB40007F;
	neg.f32 	%f306, %f305;
	fma.rn.f32 	%f307, %f301, 0f3FB8AA3B, %f306;
	fma.rn.f32 	%f308, %f301, 0f32A57060, %f307;
	mov.b32 	%r531, %f304;
	shl.b32 	%r532, %r531, 23;
	mov.b32 	%f309, %r532;
	ex2.approx.ftz.f32 	%f310, %f308;
	mul.f32 	%f311, %f310, %f309;
	add.f32 	%f312, %f300, %f311;
	sub.f32 	%f313, %f71, %f118;
	fma.rn.f32 	%f314, %f313, 0f3BBB989D, 0f3F000000;
	cvt.sat.f32.f32 	%f315, %f314;
	fma.rm.f32 	%f316, %f315, %f123, %f122;
	add.f32 	%f317, %f316, 0fCB40007F;
	neg.f32 	%f318, %f317;
	fma.rn.f32 	%f319, %f313, 0f3FB8AA3B, %f318;
	fma.rn.f32 	%f320, %f313, 0f32A57060, %f319;
	mov.b32 	%r533, %f316;
	shl.b32 	%r534, %r533, 23;
	mov.b32 	%f321, %r534;
	ex2.approx.ftz.f32 	%f322, %f320;
	mul.f32 	%f323, %f322, %f321;
	add.f32 	%f324, %f312, %f323;
	sub.f32 	%f325, %f75, %f118;
	fma.rn.f32 	%f326, %f325, 0f3BBB989D, 0f3F000000;
	cvt.sat.f32.f32 	%f327, %f326;
	fma.rm.f32 	%f328, %f327, %f123, %f122;
	add.f32 	%f329, %f328, 0fCB40007F;
	neg.f32 	%f330, %f329;
	fma.rn.f32 	%f331, %f325, 0f3FB8AA3B, %f330;
	fma.rn.f32 	%f332, %f325, 0f32A57060, %f331;
	mov.b32 	%r535, %f328;
	shl.b32 	%r536, %r535, 23;
	mov.b32 	%f333, %r536;
	ex2.approx.ftz.f32 	%f334, %f332;
	mul.f32 	%f335, %f334, %f333;
	add.f32 	%f336, %f324, %f335;
	sub.f32 	%f337, %f79, %f118;
	fma.rn.f32 	%f338, %f337, 0f3BBB989D, 0f3F000000;
	cvt.sat.f32.f32 	%f339, %f338;
	fma.rm.f32 	%f340, %f339, %f123, %f122;
	add.f32 	%f341, %f340, 0fCB40007F;
	neg.f32 	%f342, %f341;
	fma.rn.f32 	%f343, %f337, 0f3FB8AA3B, %f342;
	fma.rn.f32 	%f344, %f337, 0f32A57060, %f343;
	mov.b32 	%r537, %f340;
	shl.b32 	%r538, %r537, 23;
	mov.b32 	%f345, %r538;
	ex2.approx.ftz.f32 	%f346, %f344;
	mul.f32 	%f347, %f346, %f345;
	add.f32 	%f348, %f336, %f347;
	sub.f32 	%f349, %f83, %f118;
	fma.rn.f32 	%f350, %f349, 0f3BBB989D, 0f3F000000;
	cvt.sat.f32.f32 	%f351, %f350;
	fma.rm.f32 	%f352, %f351, %f123, %f122;
	add.f32 	%f353, %f352, 0fCB40007F;
	neg.f32 	%f354, %f353;
	fma.rn.f32 	%f355, %f349, 0f3FB8AA3B, %f354;
	fma.rn.f32 	%f356, %f349, 0f32A57060, %f355;
	mov.b32 	%r539, %f352;
	shl.b32 	%r540, %r539, 23;
	mov.b32 	%f357, %r540;
	ex2.approx.ftz.f32 	%f358, %f356;
	mul.f32 	%f359, %f358, %f357;
	add.f32 	%f360, %f348, %f359;
	sub.f32 	%f361, %f87, %f118;
	fma.rn.f32 	%f362, %f361, 0f3BBB989D, 0f3F000000;
	cvt.sat.f32.f32 	%f363, %f362;
	fma.rm.f32 	%f364, %f363, %f123, %f122;
	add.f32 	%f365, %f364, 0fCB40007F;
	neg.f32 	%f366, %f365;
	fma.rn.f32 	%f367, %f361, 0f3FB8AA3B, %f366;
	fma.rn.f32 	%f368, %f361, 0f32A57060, %f367;
	mov.b32 	%r541, %f364;
	shl.b32 	%r542, %r541, 23;
	mov.b32 	%f369, %r542;
	ex2.approx.ftz.f32 	%f370, %f368;
	mul.f32 	%f371, %f370, %f369;
	add.f32 	%f372, %f360, %f371;
	sub.f32 	%f373, %f91, %f118;
	fma.rn.f32 	%f374, %f373, 0f3BBB989D, 0f3F000000;
	cvt.sat.f32.f32 	%f375, %f374;
	fma.rm.f32 	%f376, %f375, %f123, %f122;
	add.f32 	%f377, %f376, 0fCB40007F;
	neg.f32 	%f378, %f377;
	fma.rn.f32 	%f379, %f373, 0f3FB8AA3B, %f378;
	fma.rn.f32 	%f380, %f373, 0f32A57060, %f379;
	mov.b32 	%r543, %f376;
	shl.b32 	%r544, %r543, 23;
	mov.b32 	%f381, %r544;
	ex2.approx.ftz.f32 	%f382, %f380;
	mul.f32 	%f383, %f382, %f381;
	add.f32 	%f384, %f372, %f383;
	sub.f32 	%f385, %f95, %f118;
	fma.rn.f32 	%f386, %f385, 0f3BBB989D, 0f3F000000;
	cvt.sat.f32.f32 	%f387, %f386;
	fma.rm.f32 	%f388, %f387, %f123, %f122;
	add.f32 	%f389, %f388, 0fCB40007F;
	neg.f32 	%f390, %f389;
	fma.rn.f32 	%f391, %f385, 0f3FB8AA3B, %f390;
	fma.rn.f32 	%f392, %f385, 0f32A57060, %f391;
	mov.b32 	%r545, %f388;
	shl.b32 	%r546, %r545, 23;
	mov.b32 	%f393, %r546;
	ex2.approx.ftz.f32 	%f394, %f392;
	mul.f32 	%f395, %f394, %f393;
	add.f32 	%f396, %f384, %f395;
	sub.f32 	%f397, %f99, %f118;
	fma.rn.f32 	%f398, %f397, 0f3BBB989D, 0f3F000000;
	cvt.sat.f32.f32 	%f399, %f398;
	fma.rm.f32 	%f400, %f399, %f123, %f122;
	add.f32 	%f401, %f400, 0fCB40007F;
	neg.f32 	%f402, %f401;
	fma.rn.f32 	%f403, %f397, 0f3FB8AA3B, %f402;
	fma.rn.f32 	%f404, %f397, 0f32A57060, %f403;
	mov.b32 	%r547, %f400;
	shl.b32 	%r548, %r547, 23;
	mov.b32 	%f405, %r548;
	ex2.approx.ftz.f32 	%f406, %f404;
	mul.f32 	%f407, %f406, %f405;
	add.f32 	%f408, %f396, %f407;
	sub.f32 	%f409, %f103, %f118;
	fma.rn.f32 	%f410, %f409, 0f3BBB989D, 0f3F000000;
	cvt.sat.f32.f32 	%f411, %f410;
	fma.rm.f32 	%f412, %f411, %f123, %f122;
	add.f32 	%f413, %f412, 0fCB40007F;
	neg.f32 	%f414, %f413;
	fma.rn.f32 	%f415, %f409, 0f3FB8AA3B, %f414;
	fma.rn.f32 	%f416, %f409, 0f32A57060, %f415;
	mov.b32 	%r549, %f412;
	shl.b32 	%r550, %r549, 23;
	mov.b32 	%f417, %r550;
	ex2.approx.ftz.f32 	%f418, %f416;
	mul.f32 	%f419, %f418, %f417;
	add.f32 	%f420, %f408, %f419;
	sub.f32 	%f421, %f107, %f118;
	fma.rn.f32 	%f422, %f421, 0f3BBB989D, 0f3F000000;
	cvt.sat.f32.f32 	%f423, %f422;
	fma.rm.f32 	%f424, %f423, %f123, %f122;
	add.f32 	%f425, %f424, 0fCB40007F;
	neg.f32 	%f426, %f425;
	fma.rn.f32 	%f427, %f421, 0f3FB8AA3B, %f426;
	fma.rn.f32 	%f428, %f421, 0f32A57060, %f427;
	mov.b32 	%r551, %f424;
	shl.b32 	%r552, %r551, 23;
	mov.b32 	%f429, %r552;
	ex2.approx.ftz.f32 	%f430, %f428;
	mul.f32 	%f431, %f430, %f429;
	add.f32 	%f432, %f420, %f431;
	mov.b32 	%r553, %f432;
	shfl.sync.bfly.b32	%r554|%p38, %r553, 16, 31, -1;
	mov.b32 	%f433, %r554;
	add.f32 	%f434, %f432, %f433;
	mov.b32 	%r555, %f434;
	shfl.sync.bfly.b32	%r556|%p39, %r555, 8, 31, -1;
	mov.b32 	%f435, %r556;
	add.f32 	%f436, %f434, %f435;
	mov.b32 	%r557, %f436;
	shfl.sync.bfly.b32	%r558|%p40, %r557, 4, 31, -1;
	mov.b32 	%f437, %r558;
	add.f32 	%f438, %f436, %f437;
	mov.b32 	%r559, %f438;
	shfl.sync.bfly.b32	%r560|%p41, %r559, 2, 31, -1;
	mov.b32 	%f439, %r560;
	add.f32 	%f440, %f438, %f439;
	mov.b32 	%r561, %f440;
	shfl.sync.bfly.b32	%r562|%p42, %r561, 1, 31, -1;
	mov.b32 	%f441, %r562;
	add.f32 	%f442, %f440, %f441;
	div.rn.f32 	%f443, %f131, %f442;
	div.rn.f32 	%f444, %f143, %f442;
	div.rn.f32 	%f445, %f155, %f442;
	div.rn.f32 	%f446, %f167, %f442;
	div.rn.f32 	%f447, %f179, %f442;
	div.rn.f32 	%f448, %f191, %f442;
	div.rn.f32 	%f449, %f203, %f442;
	div.rn.f32 	%f450, %f215, %f442;
	div.rn.f32 	%f451, %f227, %f442;
	div.rn.f32 	%f452, %f239, %f442;
	div.rn.f32 	%f453, %f251, %f442;
	div.rn.f32 	%f454, %f263, %f442;
	div.rn.f32 	%f455, %f275, %f442;
	div.rn.f32 	%f456, %f287, %f442;
	div.rn.f32 	%f457, %f299, %f442;
	div.rn.f32 	%f458, %f311, %f442;
	div.rn.f32 	%f459, %f323, %f442;
	div.rn.f32 	%f460, %f335, %f442;
	div.rn.f32 	%f461, %f347, %f442;
	div.rn.f32 	%f462, %f359, %f442;
	div.rn.f32 	%f463, %f371, %f442;
	div.rn.f32 	%f464, %f383, %f442;
	div.rn.f32 	%f465, %f395, %f442;
	div.rn.f32 	%f466, %f407, %f442;
	div.rn.f32 	%f467, %f419, %f442;
	div.rn.f32 	%f468, %f431, %f442;
	mad.lo.s64 	%rd189, %rd192, %rd6, %rd10;
	shl.b64 	%rd190, %rd189, 2;
	add.s64 	%rd191, %rd11, %rd190;
	st.global.f32 	[%rd191], %f443;
	st.global.f32 	[%rd191+128], %f444;
	st.global.f32 	[%rd191+256], %f445;
	st.global.f32 	[%rd191+384], %f446;
	st.global.f32 	[%rd191+512], %f447;
	st.global.f32 	[%rd191+640], %f448;
	st.global.f32 	[%rd191+768], %f449;
	st.global.f32 	[%rd191+896], %f450;
	st.global.f32 	[%rd191+1024], %f451;
	st.global.f32 	[%rd191+1152], %f452;
	st.global.f32 	[%rd191+1280], %f453;
	st.global.f32 	[%rd191+1408], %f454;
	st.global.f32 	[%rd191+1536], %f455;
	st.global.f32 	[%rd191+1664], %f456;
	st.global.f32 	[%rd191+1792], %f457;
	st.global.f32 	[%rd191+1920], %f458;
	st.global.f32 	[%rd191+2048], %f459;
	st.global.f32 	[%rd191+2176], %f460;
	st.global.f32 	[%rd191+2304], %f461;
	st.global.f32 	[%rd191+2432], %f462;
	st.global.f32 	[%rd191+2560], %f463;
	st.global.f32 	[%rd191+2688], %f464;
	st.global.f32 	[%rd191+2816], %f465;
	st.global.f32 	[%rd191+2944], %f466;
	st.global.f32 	[%rd191+3072], %f467;
	st.global.f32 	[%rd191+3200], %f468;
	add.s64 	%rd192, %rd192, %rd12;
	setp.lt.s64 	%p43, %rd192, %rd25;
	@%p43 bra 	$L__BB576_4;
$L__BB576_5:
	ret;

}
	// .globl	_Z15SoftmaxWarpImplI22BroadcastScaleMaskLoadIffbLm4EiE11DirectStoreIffEfLi1ELi26ELi32ELi1ELb1EL9Algorithm0EEvT_T0_ll
.visible .entry _Z15SoftmaxWarpImplI22BroadcastScaleMaskLoadIffbLm4EiE11DirectStoreIffEfLi1ELi26ELi32ELi1ELb1EL9Algorithm0EEvT_T0_ll(
	.param .align 8 .b8 _Z15SoftmaxWarpImplI22BroadcastScaleMaskLoadIffbLm4EiE11DirectStoreIffEfLi1ELi26ELi32ELi1ELb1EL9Algorithm0EEvT_T0_ll_param_0[120],
	.param .align 8 .b8 _Z15SoftmaxWarpImplI22BroadcastScaleMaskLoadIffbLm4EiE11DirectStoreIffEfLi1ELi26ELi32ELi1ELb1EL9Algorithm0EEvT_T0_ll_param_1[16],
	.param .u64 _Z15SoftmaxWarpImplI22BroadcastScaleMaskLoadIffbLm4EiE11DirectStoreIffEfLi1ELi26ELi32ELi1ELb1EL9Algorithm0EEvT_T0_ll_param_2,
	.param .u64 _Z15SoftmaxWarpImplI22BroadcastScaleMaskLoadIffbLm4EiE11DirectStoreIffEfLi1ELi26ELi32ELi1ELb1EL9Algorithm0EEvT_T0_ll_param_3
)
{
	.reg .pred 	%p<196>;
	.reg .b16 	%rs<27>;
	.reg .b32 	%r<667>;
	.reg .b32 	%f<599>;
	.reg .b64 	%rd<253>;

	ld.param.u64 	%rd33, [_Z15SoftmaxWarpImplI22BroadcastScaleMaskLoadIffbLm4EiE11DirectStoreIffEfLi1ELi26ELi32ELi1ELb1EL9Algorithm0EEvT_T0_ll_param_1+8];
	ld.param.u64 	%rd32, [_Z15SoftmaxWarpImplI22BroadcastScaleMaskLoadIffbLm4EiE11DirectStoreIffEfLi1ELi26ELi32ELi1ELb1EL9Algorithm0EEvT_T0_ll_param_1];
	ld.param.v2.f32 	{%f133, %f134}, [_Z15SoftmaxWarpImplI22BroadcastScaleMaskLoadIffbLm4EiE11DirectStoreIffEfLi1ELi26ELi32ELi1ELb1EL9Algorithm0EEvT_T0_ll_param_0+112];
	ld.param.u64 	%rd31, [_Z15SoftmaxWarpImplI22BroadcastScaleMaskLoadIffbLm4EiE11DirectStoreIffEfLi1ELi26ELi32ELi1ELb1EL9Algorithm0EEvT_T0_ll_param_0+104];
	ld.param.v2.u32 	{%r14, %r15}, [_Z15SoftmaxWarpImplI22BroadcastScaleMaskLoadIffbLm4EiE11DirectStoreIffEfLi1ELi26ELi32ELi1ELb1EL9Algorithm0EEvT_T0_ll_param_0+88];
	ld.param.v2.u32 	{%r12, %r13}, [_Z15SoftmaxWarpImplI22BroadcastScaleMaskLoadIffbLm4EiE11DirectStoreIffEfLi1ELi26ELi32ELi1ELb1EL9Algorithm0EEvT_T0_ll_param_0+80];
	ld.param.v2.u32 	{%r10, %r11}, [_Z15SoftmaxWarpImplI22BroadcastScaleMaskLoadIffbLm4EiE11DirectStoreIffEfLi1ELi26ELi32ELi1ELb1EL9Algorithm0EEvT_T0_ll_param_0+64];
	ld.param.v2.u32 	{%r8, %r9}, [_Z15SoftmaxWarpImplI22BroadcastScaleMaskLoadIffbLm4EiE11DirectStoreIffEfLi1ELi26ELi32ELi1ELb1EL9Algorithm0EEvT_T0_ll_param_0+56];
	ld.param.u64 	%rd27, [_Z15SoftmaxWarpImplI22BroadcastScaleMaskLoadIffbLm4EiE11DirectStoreIffEfLi1ELi26ELi32ELi1ELb1EL9Algorithm0EEvT_T0_ll_param_0+40];
	ld.param.u64 	%rd26, [_Z15SoftmaxWarpImplI22BroadcastScaleMaskLoadIffbLm4EiE11DirectStoreIffEfLi1ELi26ELi32ELi1ELb1EL9Algorithm0EEvT_T0_ll_param_0+32];
	ld.param.u64 	%rd25, [_Z15SoftmaxWarpImplI22BroadcastScaleMaskLoadIffbLm4EiE11DirectStoreIffEfLi1ELi26ELi32ELi1ELb1EL9Algorithm0EEvT_T0_ll_param_0+24];
	ld.param.u64 	%rd24, [_Z15SoftmaxWarpImplI22BroadcastScaleMaskLoadIffbLm4EiE11DirectStoreIffEfLi1ELi26ELi32ELi1ELb1EL9Algorithm0EEvT_T0_ll_param_0+16];
	ld.param.u64 	%rd23, [_Z15SoftmaxWarpImplI22BroadcastScaleMaskLoadIffbLm4EiE11DirectStoreIffEfLi1ELi26ELi32ELi1ELb1EL9Algorithm0EEvT_T0_ll_param_0+8];
	ld.param.u64 	%rd22, [_Z15SoftmaxWarpImplI22BroadcastScaleMaskLoadIffbLm4EiE11DirectStoreIffEfLi1ELi26ELi32ELi1ELb1EL9Algorithm0EEvT_T0_ll_param_0];
	ld.param.u64 	%rd35, [_Z15SoftmaxWarpImplI22BroadcastScaleMaskLoadIffbLm4EiE11DirectStoreIffEfLi1ELi26ELi32ELi1ELb1EL9Algorithm0EEvT_T0_ll_param_3];
	cvta.to.global.u64 	%rd1, %rd22;
	cvta.to.global.u64 	%rd2, %rd23;
	setp.lt.s64 	%p1, %rd35, 833;
	@%p1 bra 	$L__BB577_2;
	mov.u64 	%rd36, $str;
	cvta.global.u64 	%rd37, %rd36;
	mov.u64 	%rd38, $str$1;
	cvta.global.u64 	%rd39, %rd38;
	mov.u64 	%rd40, __unnamed_563;
	cvta.global.u64 	%rd41, %rd40;
	{ // callseq 562, 0
	.param .b64 param0;
	st.param.b64 	[param0], %rd37;
	.param .b64 param1;
	st.param.b64 	[param1], %rd39;
	.param .b32 param2;
	st.param.b32 	[param2], 219;
	.param .b64 param3;
	st.param.b64 	[param3], %rd41;
	.param .b64 param4;
	st.param.b64 	[param4], 1;
	call.uni 
	__assertfail, 
	(
	param0, 
	param1, 
	param2, 
	param3, 
	param4
	);
	} // callseq 562
$L__BB577_2:
	ld.param.u64 	%rd250, [_Z15SoftmaxWarpImplI22BroadcastScaleMaskLoadIffbLm4EiE11DirectStoreIffEfLi1ELi26ELi32ELi1ELb1EL9Algorithm0EEvT_T0_ll_param_2];
	mov.u32 	%r16, %ctaid.x;
	mov.u32 	%r17, %ntid.y;
	mov.u32 	%r18, %tid.y;
	mad.lo.s32 	%r19, %r16, %r17, %r18;
	cvt.s64.s32 	%rd252, %r19;
	setp.le.s64 	%p2, %rd250, %rd252;
	@%p2 bra 	$L__BB577_109;
	mov.u32 	%r20, %tid.x;
	add.s32 	%r21, %r20, 288;
	cvt.u64.u32 	%rd8, %r21;
	add.s32 	%r22, %r20, 320;
	cvt.u64.u32 	%rd9, %r22;
	add.s32 	%r23, %r20, 352;
	cvt.u64.u32 	%rd10, %r23;
	add.s32 	%r24, %r20, 384;
	cvt.u64.u32 	%rd11, %r24;
	add.s32 	%r25, %r20, 416;
	cvt.u64.u32 	%rd12, %r25;
	add.s32 	%r26, %r20, 448;
	cvt.u64.u32 	%rd13, %r26;
	add.s32 	%r27, %r20, 480;
	cvt.u64.u32 	%rd14, %r27;
	add.s32 	%r28, %r20, 512;
	cvt.u64.u32 	%rd15, %r28;
	add.s32 	%r29, %r20, 576;
	cvt.u64.u32 	%rd16, %r29;
	add.s32 	%r30, %r20, 640;
	cvt.u64.u32 	%rd17, %r30;
$L__BB577_4:
	cvt.u64.u32 	%rd42, %r20;
	setp.le.s64 	%p3, %rd35, %rd42;
	mul.lo.s64 	%rd19, %rd31, %rd252;
	mov.f32 	%f547, 0fFF800000;
	mov.f32 	%f550, %f547;
	@%p3 bra 	$L__BB577_6;
	setp.eq.s64 	%p4, %rd27, 1;
	setp.eq.s64 	%p5, %rd26, 1;
	setp.eq.s64 	%p6, %rd25, 1;
	setp.eq.s64 	%p7, %rd24, 1;
	add.s64 	%rd44, %rd19, %rd42;
	cvt.u32.u64 	%r33, %rd44;
	div.s32 	%r34, %r33, %r8;
	mul.lo.s32 	%r35, %r34, %r8;
	sub.s32 	%r36, %r33, %r35;
	div.s32 	%r37, %r36, %r9;
	mul.lo.s32 	%r38, %r37, %r9;
	sub.s32 	%r39, %r36, %r38;
	div.s32 	%r40, %r39, %r10;
	mul.lo.s32 	%r41, %r40, %r10;
	sub.s32 	%r42, %r39, %r41;
	selp.b32 	%r43, 0, %r34, %p7;
	selp.b32 	%r44, 0, %r37, %p6;
	selp.b32 	%r45, 0, %r40, %p5;
	selp.b32 	%r46, 0, %r42, %p4;
	mul.lo.s32 	%r47, %r12, %r43;
	mad.lo.s32 	%r48, %r13, %r44, %r47;
	mad.lo.s32 	%r49, %r14, %r45, %r48;
	mad.lo.s32 	%r50, %r15, %r46, %r49;
	shl.b64 	%rd45, %rd44, 32;
	shr.s64 	%rd46, %rd45, 30;
	add.s64 	%rd47, %rd1, %rd46;
	ld.global.f32 	%f136, [%rd47];
	cvt.s64.s32 	%rd48, %r50;
	add.s64 	%rd49, %rd2, %rd48;
	ld.global.u8 	%rs1, [%rd49];
	setp.eq.s16 	%p8, %rs1, 0;
	mul.f32 	%f137, %f136, %f134;
	selp.f32 	%f547, %f133, %f137, %p8;
	max.f32 	%f550, %f547, 0fFF800000;
$L__BB577_6:
	mov.u32 	%r51, %tid.x;
	add.s32 	%r52, %r51, 32;
	cvt.u64.u32 	%rd50, %r52;
	setp.le.s64 	%p9, %rd35, %rd50;
	mov.f32 	%f549, 0fFF800000;
	@%p9 bra 	$L__BB577_8;
	setp.eq.s64 	%p10, %rd27, 1;
	setp.eq.s64 	%p11, %rd26, 1;
	setp.eq.s64 	%p12, %rd25, 1;
	setp.eq.s64 	%p13, %rd24, 1;
	add.s64 	%rd52, %rd19, %rd50;
	cvt.u32.u64 	%r55, %rd52;
	div.s32 	%r56, %r55, %r8;
	mul.lo.s32 	%r57, %r56, %r8;
	sub.s32 	%r58, %r55, %r57;
	div.s32 	%r59, %r58, %r9;
	mul.lo.s32 	%r60, %r59, %r9;
	sub.s32 	%r61, %r58, %r60;
	div.s32 	%r62, %r61, %r10;
	mul.lo.s32 	%r63, %r62, %r10;
	sub.s32 	%r64, %r61, %r63;
	selp.b32 	%r65, 0, %r56, %p13;
	selp.b32 	%r66, 0, %r59, %p12;
	selp.b32 	%r67, 0, %r62, %p11;
	selp.b32 	%r68, 0, %r64, %p10;
	mul.lo.s32 	%r69, %r12, %r65;
	mad.lo.s32 	%r70, %r13, %r66, %r69;
	mad.lo.s32 	%r71, %r14, %r67, %r70;
	mad.lo.s32 	%r72, %r15, %r68, %r71;
	shl.b64 	%rd53, %rd52, 32;
	shr.s64 	%rd54, %rd53, 30;
	add.s64 	%rd55, %rd1, %rd54;
	ld.global.f32 	%f139, [%rd55];
	cvt.s64.s32 	%rd56, %r72;
	add.s64 	%rd57, %rd2, %rd56;
	ld.global.u8 	%rs2, [%rd57];
	setp.eq.s16 	%p14, %rs2, 0;
	mul.f32 	%f140, %f139, %f134;
	selp.f32 	%f549, %f133, %f140, %p14;
	max.f32 	%f550, %f550, %f549;
$L__BB577_8:
	add.s32 	%r74, %r51, 64;
	cvt.u64.u32 	%rd58, %r74;
	setp.le.s64 	%p15, %rd35, %rd58;
	mov.f32 	%f551, 0fFF800000;
	@%p15 bra 	$L__BB577_10;
	setp.eq.s64 	%p16, %rd27, 1;
	setp.eq.s64 	%p17, %rd26, 1;
	setp.eq.s64 	%p18, %rd25, 1;
	setp.eq.s64 	%p19, %rd24, 1;
	add.s64 	%rd60, %rd19, %rd58;
	cvt.u32.u64 	%r77, %rd60;
	div.s32 	%r78, %r77, %r8;
	mul.lo.s32 	%r79, %r78, %r8;
	sub.s32 	%r80, %r77, %r79;
	div.s32 	%r81, %r80, %r9;
	mul.lo.s32 	%r82, %r81, %r9;
	sub.s32 	%r83, %r80, %r82;
	div.s32 	%r84, %r83, %r10;
	mul.lo.s32 	%r85, %r84, %r10;
	sub.s32 	%r86, %r83, %r85;
	selp.b32 	%r87, 0, %r78, %p19;
	selp.b32 	%r88, 0, %r81, %p18;
	selp.b32 	%r89, 0, %r84, %p17;
	selp.b32 	%r90, 0, %r86, %p16;
	mul.lo.s32 	%r91, %r12, %r87;
	mad.lo.s32 	%r92, %r13, %r88, %r91;
	mad.lo.s32 	%r93, %r14, %r89, %r92;
	mad.lo.s32 	%r94, %r15, %r90, %r93;
	shl.b64 	%rd61, %rd60, 32;
	shr.s64 	%rd62, %rd61, 30;
	add.s64 	%rd63, %rd1, %rd62;
	ld.global.f32 	%f142, [%rd63];
	cvt.s64.s32 	%rd64, %r94;
	add.s64 	%rd65, %rd2, %rd64;
	ld.global.u8 	%rs3, [%rd65];
	setp.eq.s16 	%p20, %rs3, 0;
	mul.f32 	%f143, %f142, %f134;
	selp.f32 	%f551, %f133, %f143, %p20;
	max.f32 	%f550, %f550, %f551;
$L__BB577_10:
	add.s32 	%r96, %r51, 96;
	cvt.u64.u32 	%rd66, %r96;
	setp.le.s64 	%p21, %rd35, %rd66;
	mov.f32 	%f553, 0fFF800000;
	@%p21 bra 	$L__BB577_12;
	setp.eq.s64 	%p22, %rd27, 1;
	setp.eq.s64 	%p23, %rd26, 1;
	setp.eq.s64 	%p24, %rd25, 1;
	setp.eq.s64 	%p25, %rd24, 1;
	add.s64 	%rd68, %rd19, %rd66;
	cvt.u32.u64 	%r99, %rd68;
	div.s32 	%r100, %r99, %r8;
	mul.lo.s32 	%r101, %r100, %r8;
	sub.s32 	%r102, %r99, %r101;
	div.s32 	%r103, %r102, %r9;
	mul.lo.s32 	%r104, %r103, %r9;
	sub.s32 	%r105, %r102, %r104;
	div.s32 	%r106, %r105, %r10;
	mul.lo.s32 	%r107, %r106, %r10;
	sub.s32 	%r108, %r105, %r107;
	selp.b32 	%r109, 0, %r100, %p25;
	selp.b32 	%r110, 0, %r103, %p24;
	selp.b32 	%r111, 0, %r106, %p23;
	selp.b32 	%r112, 0, %r108, %p22;
	mul.lo.s32 	%r113, %r12, %r109;
	mad.lo.s32 	%r114, %r13, %r110, %r113;
	mad.lo.s32 	%r115, %r14, %r111, %r114;
	mad.lo.s32 	%r116, %r15, %r112, %r115;
	shl.b64 	%rd69, %rd68, 32;
	shr.s64 	%rd70, %rd69, 30;
	add.s64 	%rd71, %rd1, %rd70;
	ld.global.f32 	%f145, [%rd71];
	cvt.s64.s32 	%rd72, %r116;
	add.s64 	%rd73, %rd2, %rd72;
	ld.global.u8 	%rs4, [%rd73];
	setp.eq.s16 	%p26, %rs4, 0;
	mul.f32 	%f146, %f145, %f134;
	selp.f32 	%f553, %f133, %f146, %p26;
	max.f32 	%f550, %f550, %f553;
$L__BB577_12:
	add.s32 	%r118, %r51, 128;
	cvt.u64.u32 	%rd74, %r118;
	setp.le.s64 	%p27, %rd35, %rd74;
	mov.f32 	%f555, 0fFF800000;
	@%p27 bra 	$L__BB577_14;
	setp.eq.s64 	%p28, %rd27, 1;
	setp.eq.s64 	%p29, %rd26, 1;
	setp.eq.s64 	%p30, %rd25, 1;
	setp.eq.s64 	%p31, %rd24, 1;
	add.s64 	%rd76, %rd19, %rd74;
	cvt.u32.u64 	%r121, %rd76;
	div.s32 	%r122, %r121, %r8;
	mul.lo.s32 	%r123, %r122, %r8;
	sub.s32 	%r124, %r121, %r123;
	div.s32 	%r125, %r124, %r9;
	mul.lo.s32 	%r126, %r125, %r9;
	sub.s32 	%r127, %r124, %r126;
	div.s32 	%r128, %r127, %r10;
	mul.lo.s32 	%r129, %r128, %r10;
	sub.s32 	%r130, %r127, %r129;
	selp.b32 	%r131, 0, %r122, %p31;
	selp.b32 	%r132, 0, %r125, %p30;
	selp.b32 	%r133, 0, %r128, %p29;
	selp.b32 	%r134, 0, %r130, %p28;
	mul.lo.s32 	%r135, %r12, %r131;
	mad.lo.s32 	%r136, %r13, %r132, %r135;
	mad.lo.s32 	%r137, %r14, %r133, %r136;
	mad.lo.s32 	%r138, %r15, %r134, %r137;
	shl.b64 	%rd77, %rd76, 32;
	shr.s64 	%rd78, %rd77, 30;
	add.s64 	%rd79, %rd1, %rd78;
	ld.global.f32 	%f148, [%rd79];
	cvt.s64.s32 	%rd80, %r138;
	add.s64 	%rd81, %rd2, %rd80;
	ld.global.u8 	%rs5, [%rd81];
	setp.eq.s16 	%p32, %rs5, 0;
	mul.f32 	%f149, %f148, %f134;
	selp.f32 	%f555, %f133, %f149, %p32;
	max.f32 	%f550, %f550, %f555;
$L__BB577_14:
	add.s32 	%r140, %r51, 160;
	cvt.u64.u32 	%rd82, %r140;
	setp.le.s64 	%p33, %rd35, %rd82;
	mov.f32 	%f557, 0fFF800000;
	@%p33 bra 	$L__BB577_16;
	setp.eq.s64 	%p34, %rd27, 1;
	setp.eq.s64 	%p35, %rd26, 1;
	setp.eq.s64 	%p36, %rd25, 1;
	setp.eq.s64 	%p37, %rd24, 1;
	add.s64 	%rd84, %rd19, %rd82;
	cvt.u32.u64 	%r143, %rd84;
	div.s32 	%r144, %r143, %r8;
	mul.lo.s32 	%r145, %r144, %r8;
	sub.s32 	%r146, %r143, %r145;
	div.s32 	%r147, %r146, %r9;
	mul.lo.s32 	%r148, %r147, %r9;
	sub.s32 	%r149, %r146, %r148;
	div.s32 	%r150, %r149, %r10;
	mul.lo.s32 	%r151, %r150, %r10;
	sub.s32 	%r152, %r149, %r151;
	selp.b32 	%r153, 0, %r144, %p37;
	selp.b32 	%r154, 0, %r147, %p36;
	selp.b32 	%r155, 0, %r150, %p35;
	selp.b32 	%r156, 0, %r152, %p34;
	mul.lo.s32 	%r157, %r12, %r153;
	mad.lo.s32 	%r158, %r13, %r154, %r157;
	mad.lo.s32 	%r159, %r14, %r155, %r158;
	mad.lo.s32 	%r160, %r15, %r156, %r159;
	shl.b64 	%rd85, %rd84, 32;
	shr.s64 	%rd86, %rd85, 30;
	add.s64 	%rd87, %rd1, %rd86;
	ld.global.f32 	%f151, [%rd87];
	cvt.s64.s32 	%rd88, %r160;
	add.s64 	%rd89, %rd2, %rd88;
	ld.global.u8 	%rs6, [%rd89];
	setp.eq.s16 	%p38, %rs6, 0;
	mul.f32 	%f152, %f151, %f134;
	selp.f32 	%f557, %f133, %f152, %p38;
	max.f32 	%f550, %f550, %f557;
$L__BB577_16:
	add.s32 	%r162, %r51, 192;
	cvt.u64.u32 	%rd90, %r162;
	setp.le.s64 	%p39, %rd35, %rd90;
	mov.f32 	%f559, 0fFF800000;
	@%p39 bra 	$L__BB577_18;
	setp.eq.s64 	%p40, %rd27, 1;
	setp.eq.s64 	%p41, %rd26, 1;
	setp.eq.s64 	%p42, %rd25, 1;
	setp.eq.s64 	%p43, %rd24, 1;
	add.s64 	%rd92, %rd19, %rd90;
	cvt.u32.u64 	%r165, %rd92;
	div.s32 	%r166, %r165, %r8;
	mul.lo.s32 	%r167, %r166, %r8;
	sub.s32 	%r168, %r165, %r167;
	div.s32 	%r169, %r168, %r9;
	mul.lo.s32 	%r170, %r169, %r9;
	sub.s32 	%r171, %r168, %r170;
	div.s32 	%r172, %r171, %r10;
	mul.lo.s32 	%r173, %r172, %r10;
	sub.s32 	%r174, %r171, %r173;
	selp.b32 	%r175, 0, %r166, %p43;
	selp.b32 	%r176, 0, %r169, %p42;
	selp.b32 	%r177, 0, %r172, %p41;
	selp.b32 	%r178, 0, %r174, %p40;
	mul.lo.s32 	%r179, %r12, %r175;
	mad.lo.s32 	%r180, %r13, %r176, %r179;
	mad.lo.s32 	%r181, %r14, %r177, %r180;
	mad.lo.s32 	%r182, %r15, %r178, %r181;
	shl.b64 	%rd93, %rd92, 32;
	shr.s64 	%rd94, %rd93, 30;
	add.s64 	%rd95, %rd1, %rd94;
	ld.global.f32 	%f154, [%rd95];
	cvt.s64.s32 	%rd96, %r182;
	add.s64 	%rd97, %rd2, %rd96;
	ld.global.u8 	%rs7, [%rd97];
	setp.eq.s16 	%p44, %rs7, 0;
	mul.f32 	%f155, %f154, %f134;
	selp.f32 	%f559, %f133, %f155, %p44;
	max.f32 	%f550, %f550, %f559;
$L__BB577_18:
	add.s32 	%r184, %r51, 224;
	cvt.u64.u32 	%rd98, %r184;
	setp.le.s64 	%p45, %rd35, %rd98;
	mov.f32 	%f561, 0fFF800000;
	@%p45 bra 	$L__BB577_20;
	setp.eq.s64 	%p46, %rd27, 1;
	setp.eq.s64 	%p47, %rd26, 1;
	setp.eq.s64 	%p48, %rd25, 1;
	setp.eq.s64 	%p49, %rd24, 1;
	add.s64 	%rd100, %rd19, %rd98;
	cvt.u32.u64 	%r187, %rd100;
	div.s32 	%r188, %r187, %r8;
	mul.lo.s32 	%r189, %r188, %r8;
	sub.s32 	%r190, %r187, %r189;
	div.s32 	%r191, %r190, %r9;
	mul.lo.s32 	%r192, %r191, %r9;
	sub.s32 	%r193, %r190, %r192;
	div.s32 	%r194, %r193, %r10;
	mul.lo.s32 	%r195, %r194, %r10;
	sub.s32 	%r196, %r193, %r195;
	selp.b32 	%r197, 0, %r188, %p49;
	selp.b32 	%r198, 0, %r191, %p48;
	selp.b32 	%r199, 0, %r194, %p47;
	selp.b32 	%r200, 0, %r196, %p46;
	mul.lo.s32 	%r201, %r12, %r197;
	mad.lo.s32 	%r202, %r13, %r198, %r201;
	mad.lo.s32 	%r203, %r14, %r199, %r202;
	mad.lo.s32 	%r204, %r15, %r200, %r203;
	shl.b64 	%rd101, %rd100, 32;
	shr.s64 	%rd102, %rd101, 30;
	add.s64 	%rd103, %rd1, %rd102;
	ld.global.f32 	%f157, [%rd103];
	cvt.s64.s32 	%rd104, %r204;
	add.s64 	%rd105, %rd2, %rd104;
	ld.global.u8 	%rs8, [%rd105];
	setp.eq.s16 	%p50, %rs8, 0;
	mul.f32 	%f158, %f157, %f134;
	selp.f32 	%f561, %f133, %f158, %p50;
	max.f32 	%f550, %f550, %f561;
$L__BB577_20:
	add.s32 	%r206, %r51, 256;
	cvt.u64.u32 	%rd106, %r206;
	setp.le.s64 	%p51, %rd35, %rd106;
	mov.f32 	%f563, 0fFF800000;
	@%p51 bra 	$L__BB577_22;
	setp.eq.s64 	%p52, %rd27, 1;
	setp.eq.s64 	%p53, %rd26, 1;
	setp.eq.s64 	%p54, %rd25, 1;
	setp.eq.s64 	%p55, %rd24, 1;
	add.s64 	%rd108, %rd19, %rd106;
	cvt.u32.u64 	%r209, %rd108;
	div.s32 	%r210, %r209, %r8;
	mul.lo.s32 	%r211, %r210, %r8;
	sub.s32 	%r212, %r209, %r211;
	div.s32 	%r213, %r212, %r9;
	mul.lo.s32 	%r214, %r213, %r9;
	sub.s32 	%r215, %r212, %r214;
	div.s32 	%r216, %r215, %r10;
	mul.lo.s32 	%r217, %r216, %r10;
	sub.s32 	%r218, %r215, %r217;
	selp.b32 	%r219, 0, %r210, %p55;
	selp.b32 	%r220, 0, %r213, %p54;
	selp.b32 	%r221, 0, %r216, %p53;
	selp.b32 	%r222, 0, %r218, %p52;
	mul.lo.s32 	%r223, %r12, %r219;
	mad.lo.s32 	%r224, %r13, %r220, %r223;
	mad.lo.s32 	%r225, %r14, %r221, %r224;
	mad.lo.s32 	%r226, %r15, %r222, %r225;
	shl.b64 	%rd109, %rd108, 32;
	shr.s64 	%rd110, %rd109, 30;
	add.s64 	%rd111, %rd1, %rd110;
	ld.global.f32 	%f160, [%rd111];
	cvt.s64.s32 	%rd112, %r226;
	add.s64 	%rd113, %rd2, %rd112;
	ld.global.u8 	%rs9, [%rd113];
	setp.eq.s16 	%p56, %rs9, 0;
	mul.f32 	%f161, %f160, %f134;
	selp.f32 	%f563, %f133, %f161, %p56;
	max.f32 	%f550, %f550, %f563;
$L__BB577_22:
	setp.le.s64 	%p57, %rd35, %rd8;
	mov.f32 	%f565, 0fFF800000;
	@%p57 bra 	$L__BB577_24;
	setp.eq.s64 	%p58, %rd27, 1;
	setp.eq.s64 	%p59, %rd26, 1;
	setp.eq.s64 	%p60, %rd25, 1;
	setp.eq.s64 	%p61, %rd24, 1;
	add.s64 	%rd114, %rd19, %rd8;
	cvt.u32.u64 	%r227, %rd114;
	div.s32 	%r228, %r227, %r8;
	mul.lo.s32 	%r229, %r228, %r8;
	sub.s32 	%r230, %r227, %r229;
	div.s32 	%r231, %r230, %r9;
	mul.lo.s32 	%r232, %r231, %r9;
	sub.s32 	%r233, %r230, %r232;
	div.s32 	%r234, %r233, %r10;
	mul.lo.s32 	%r235, %r234, %r10;
	sub.s32 	%r236, %r233, %r235;
	selp.b32 	%r237, 0, %r228, %p61;
	selp.b32 	%r238, 0, %r231, %p60;
	selp.b32 	%r239, 0, %r234, %p59;
	selp.b32 	%r240, 0, %r236, %p58;
	mul.lo.s32 	%r241, %r12, %r237;
	mad.lo.s32 	%r242, %r13, %r238, %r241;
	mad.lo.s32 	%r243, %r14, %r239, %r242;
	mad.lo.s32 	%r244, %r15, %r240, %r243;
	shl.b64 	%rd115, %rd114, 32;
	shr.s64 	%rd116, %rd115, 30;
	add.s64 	%rd117, %rd1, %rd116;
	ld.global.f32 	%f163, [%rd117];
	cvt.s64.s32 	%rd118, %r244;
	add.s64 	%rd119, %rd2, %rd118;
	ld.global.u8 	%rs10, [%rd119];
	setp.eq.s16 	%p62, %rs10, 0;
	mul.f32 	%f164, %f163, %f134;
	selp.f32 	%f565, %f133, %f164, %p62;
	max.f32 	%f550, %f550, %f565;
$L__BB577_24:
	setp.le.s64 	%p63, %rd35, %rd9;
	mov.f32 	%f567, 0fFF800000;
	@%p63 bra 	$L__BB577_26;
	setp.eq.s64 	%p64, %rd27, 1;
	setp.eq.s64 	%p65, %rd26, 1;
	setp.eq.s64 	%p66, %rd25, 1;
	setp.eq.s64 	%p67, %rd24, 1;
	add.s64 	%rd120, %rd19, %rd9;
	cvt.u32.u64 	%r245, %rd120;
	div.s32 	%r246, %r245, %r8;
	mul.lo.s32 	%r247, %r246, %r8;
	sub.s32 	%r248, %r245, %r247;
	div.s32 	%r249, %r248, %r9;
	mul.lo.s32 	%r250, %r249, %r9;
	sub.s32 	%r251, %r248, %r250;
	div.s32 	%r252, %r251, %r10;
	mul.lo.s32 	%r253, %r252, %r10;
	sub.s32 	%r254, %r251, %r253;
	selp.b32 	%r255, 0, %r246, %p67;
	selp.b32 	%r256, 0, %r249, %p66;
	selp.b32 	%r257, 0, %r252, %p65;
	selp.b32 	%r258, 0, %r254, %p64;
	mul.lo.s32 	%r259, %r12, %r255;
	mad.lo.s32 	%r260, %r13, %r256, %r259;
	mad.lo.s32 	%r261, %r14, %r257, %r260;
	mad.lo.s32 	%r262, %r15, %r258, %r261;
	shl.b64 	%rd121, %rd120, 32;
	shr.s64 	%rd122, %rd121, 30;
	add.s64 	%rd123, %rd1, %rd122;
	ld.global.f32 	%f166, [%rd123];
	cvt.s64.s32 	%rd124, %r262;
	add.s64 	%rd125, %rd2, %rd124;
	ld.global.u8 	%rs11, [%rd125];
	setp.eq.s16 	%p68, %rs11, 0;
	mul.f32 	%f167, %f166, %f134;
	selp.f32 	%f567, %f133, %f167, %p68;
	max.f32 	%f550, %f550, %f567;
$L__BB577_26:
	setp.le.s64 	%p69, %rd35, %rd10;
	mov.f32 	%f569, 0fFF800000;
	@%p69 bra 	$L__BB577_28;
	setp.eq.s64 	%p70, %rd27, 1;
	setp.eq.s64 	%p71, %rd26, 1;
	setp.eq.s64 	%p72, %rd25, 1;
	setp.eq.s64 	%p73, %rd24, 1;
	add.s64 	%rd126, %rd19, %rd10;
	cvt.u32.u64 	%r263, %rd126;
	div.s32 	%r264, %r263, %r8;
	mul.lo.s32 	%r265, %r264, %r8;
	sub.s32 	%r266, %r263, %r265;
	div.s32 	%r267, %r266, %r9;
	mul.lo.s32 	%r268, %r267, %r9;
	sub.s32 	%r269, %r266, %r268;
	div.s32 	%r270, %r269, %r10;
	mul.lo.s32 	%r271, %r270, %r10;
	sub.s32 	%r272, %r269, %r271;
	selp.b32 	%r273, 0, %r264, %p73;
	selp.b32 	%r274, 0, %r267, %p72;
	selp.b32 	%r275, 0, %r270, %p71;
	selp.b32 	%r276, 0, %r272, %p70;
	mul.lo.s32 	%r277, %r12, %r273;
	mad.lo.s32 	%r278, %r13, %r274, %r277;
	mad.lo.s32 	%r279, %r14, %r275, %r278;
	mad.lo.s32 	%r280, %r15, %r276, %r279;
	shl.b64 	%rd127, %rd126, 32;
	shr.s64 	%rd128, %rd127, 30;
	add.s64 	%rd129, %rd1, %rd128;
	ld.global.f32 	%f169, [%rd129];
	cvt.s64.s32 	%rd130, %r280;
	add.s64 	%rd131, %rd2, %rd130;
	ld.global.u8 	%rs12, [%rd131];
	setp.eq.s16 	%p74, %rs12, 0;
	mul.f32 	%f170, %f169, %f134;
	selp.f32 	%f569, %f133, %f170, %p74;
	max.f32 	%f550, %f550, %f569;
$L__BB577_28:
	setp.le.s64 	%p75, %rd35, %rd11;
	mov.f32 	%f571, 0fFF800000;
	@%p75 bra 	$L__BB577_30;
	setp.eq.s64 	%p76, %rd27, 1;
	setp.eq.s64 	%p77, %rd26, 1;
	setp.eq.s64 	%p78, %rd25, 1;
	setp.eq.s64 	%p79, %rd24, 1;
	add.s64 	%rd132, %rd19, %rd11;
	cvt.u32.u64 	%r281, %rd132;
	div.s32 	%r282, %r281, %r8;
	mul.lo.s32 	%r283, %r282, %r8;
	sub.s32 	%r284, %r281, %r283;
	div.s32 	%r285, %r284, %r9;
	mul.lo.s32 	%r286, %r285, %r9;
	sub.s32 	%r287, %r284, %r286;
	div.s32 	%r288, %r287, %r10;
	mul.lo.s32 	%r289, %r288, %r10;
	sub.s32 	%r290, %r287, %r289;
	selp.b32 	%r291, 0, %r282, %p79;
	selp.b32 	%r292, 0, %r285, %p78;
	selp.b32 	%r293, 0, %r288, %p77;
	selp.b32 	%r294, 0, %r290, %p76;
	mul.lo.s32 	%r295, %r12, %r291;
	mad.lo.s32 	%r296, %r13, %r292, %r295;
	mad.lo.s32 	%r297, %r14, %r293, %r296;
	mad.lo.s32 	%r298, %r15, %r294, %r297;
	shl.b64 	%rd133, %rd132, 32;
	shr.s64 	%rd134, %rd133, 30;
	add.s64 	%rd135, %rd1, %rd134;
	ld.global.f32 	%f172, [%rd135];
	cvt.s64.s32 	%rd136, %r298;
	add.s64 	%rd137, %rd2, %rd136;
	ld.global.u8 	%rs13, [%rd137];
	setp.eq.s16 	%p80, %rs13, 0;
	mul.f32 	%f173, %f172, %f134;
	selp.f32 	%f571, %f133, %f173, %p80;
	max.f32 	%f550, %f550, %f571;
$L__BB577_30:
	setp.le.s64 	%p81, %rd35, %rd12;
	mov.f32 	%f573, 0fFF800000;
	@%p81 bra 	$L__BB577_32;
	setp.eq.s64 	%p82, %rd27, 1;
	setp.eq.s64 	%p83, %rd26, 1;
	setp.eq.s64 	%p84, %rd25, 1;
	setp.eq.s64 	%p85, %rd24, 1;
	add.s64 	%rd138, %rd19, %rd12;
	cvt.u32.u64 	%r299, %rd138;
	div.s32 	%r300, %r299, %r8;
	mul.lo.s32 	%r301, %r300, %r8;
	sub.s32 	%r302, %r299, %r301;
	div.s32 	%r303, %r302, %r9;
	mul.lo.s32 	%r304, %r303, %r9;
	sub.s32 	%r305, %r302, %r304;
	div.s32 	%r306, %r305, %r10;
	mul.lo.s32 	%r307, %r306, %r10;
	sub.s32 	%r308, %r305, %r307;
	selp.b32 	%r309, 0, %r300, %p85;
	selp.b32 	%r310, 0, %r303, %p84;
	selp.b32 	%r311, 0, %r306, %p83;
	selp.b32 	%r312, 0, %r308, %p82;
	mul.lo.s32 	%r313, %r12, %r309;
	mad.lo.s32 	%r314, %r13, %r310, %r313;
	mad.lo.s32 	%r315, %r14, %r311, %r314;
	mad.lo.s32 	%r316, %r15, %r312, %r315;
	shl.b64 	%rd139, %rd138, 32;
	shr.s64 	%rd140, %rd139, 30;
	add.s64 	%rd141, %rd1, %rd140;
	ld.global.f32 	%f175, [%rd141];
	cvt.s64.s32 	%rd142, %r316;
	add.s64 	%rd143, %rd2, %rd142;
	ld.global.u8 	%rs14, [%rd143];
	setp.eq.s16 	%p86, %rs14, 0;
	mul.f32 	%f176, %f175, %f134;
	selp.f32 	%f573, %f133, %f176, %p86;
	max.f32 	%f550, %f550, %f573;
$L__BB577_32:
	setp.le.s64 	%p87, %rd35, %rd13;
	mov.f32 	%f575, 0fFF800000;
	@%p87 bra 	$L__BB577_34;
	setp.eq.s64 	%p88, %rd27, 1;
	setp.eq.s64 	%p89, %rd26, 1;
	setp.eq.s64 	%p90, %rd25, 1;
	setp.eq.s64 	%p91, %rd24, 1;
	add.s64 	%rd144, %rd19, %rd13;
	cvt.u32.u64 	%r317, %rd144;
	div.s32 	%r318, %r317, %r8;
	mul.lo.s32 	%r319, %r318, %r8;
	sub.s32 	%r320, %r317, %r319;
	div.s32 	%r321, %r320, %r9;
	mul.lo.s32 	%r322, %r321, %r9;
	sub.s32 	%r323, %r320, %r322;
	div.s32 	%r324, %r323, %r10;
	mul.lo.s32 	%r325, %r324, %r10;
	sub.s32 	%r326, %r323, %r325;
	selp.b32 	%r327, 0, %r318, %p91;
	selp.b32 	%r328, 0, %r321, %p90;
	selp.b32 	%r329, 0, %r324, %p89;
	selp.b32 	%r330, 0, %r326, %p88;
	mul.lo.s32 	%r331, %r12, %r327;
	mad.lo.s32 	%r332, %r13, %r328, %r331;
	mad.lo.s32 	%r333, %r14, %r329, %r332;
	mad.lo.s32 	%r334, %r15, %r330, %r333;
	shl.b64 	%rd145, %rd144, 32;
	shr.s64 	%rd146, %rd145, 30;
	add.s64 	%rd147, %rd1, %rd146;
	ld.global.f32 	%f178, [%rd147];
	cvt.s64.s32 	%rd148, %r334;
	add.s64 	%rd149, %rd2, %rd148;
	ld.global.u8 	%rs15, [%rd149];
	setp.eq.s16 	%p92, %rs15, 0;
	mul.f32 	%f179, %f178, %f134;
	selp.f32 	%f575, %f133, %f179, %p92;
	max.f32 	%f550, %f550, %f575;
$L__BB577_34:
	setp.le.s64 	%p93, %rd35, %rd14;
	mov.f32 	%f577, 0fFF800000;
	@%p93 bra 	$L__BB577_36;
	setp.eq.s64 	%p94, %rd27, 1;
	setp.eq.s64 	%p95, %rd26, 1;
	setp.eq.s64 	%p96, %rd25, 1;
	setp.eq.s64 	%p97, %rd24, 1;
	add.s64 	%rd150, %rd19, %rd14;
	cvt.u32.u64 	%r335, %rd150;
	div.s32 	%r336, %r335, %r8;
	mul.lo.s32 	%r337, %r336, %r8;
	sub.s32 	%r338, %r335, %r337;
	div.s32 	%r339, %r338, %r9;
	mul.lo.s32 	%r340, %r339, %r9;
	sub.s32 	%r341, %r338, %r340;
	div.s32 	%r342, %r341, %r10;
	mul.lo.s32 	%r343, %r342, %r10;
	sub.s32 	%r344, %r341, %r343;
	selp.b32 	%r345, 0, %r336, %p97;
	selp.b32 	%r346, 0, %r339, %p96;
	selp.b32 	%r347, 0, %r342, %p95;
	selp.b32 	%r348, 0, %r344, %p94;
	mul.lo.s32 	%r349, %r12, %r345;
	mad.lo.s32 	%r350, %r13, %r346, %r349;
	mad.lo.s32 	%r351, %r14, %r347, %r350;
	mad.lo.s32 	%r352, %r15, %r348, %r351;
	shl.b64 	%rd151, %rd150, 32;
	shr.s64 	%rd152, %rd151, 30;
	add.s64 	%rd153, %rd1, %rd152;
	ld.global.f32 	%f181, [%rd153];
	cvt.s64.s32 	%rd154, %r352;
	add.s64 	%rd155, %rd2, %rd154;
	ld.global.u8 	%rs16, [%rd155];
	setp.eq.s16 	%p98, %rs16, 0;
	mul.f32 	%f182, %f181, %f134;
	selp.f32 	%f577, %f133, %f182, %p98;
	max.f32 	%f550, %f550, %f577;
$L__BB577_36:
	setp.le.s64 	%p99, %rd35, %rd15;
	mov.f32 	%f579, 0fFF800000;
	@%p99 bra 	$L__BB577_38;
	setp.eq.s64 	%p100, %rd27, 1;
	setp.eq.s64 	%p101, %rd26, 1;
	setp.eq.s64 	%p102, %rd25, 1;
	setp.eq.s64 	%p103, %rd24, 1;
	add.s64 	%rd156, %rd19, %rd15;
	cvt.u32.u64 	%r353, %rd156;
	div.s32 	%r354, %r353, %r8;
	mul.lo.s32 	%r355, %r354, %r8;
	sub.s32 	%r356, %r353, %r355;
	div.s32 	%r357, %r356, %r9;
	mul.lo.s32 	%r358, %r357, %r9;
	sub.s32 	%r359, %r356, %r358;
	div.s32 	%r360, %r359, %r10;
	mul.lo.s32 	%r361, %r360, %r10;
	sub.s32 	%r362, %r359, %r361;
	selp.b32 	%r363, 0, %r354, %p103;
	selp.b32 	%r364, 0, %r357, %p102;
	selp.b32 	%r365, 0, %r360, %p101;
	selp.b32 	%r366, 0, %r362, %p100;
	mul.lo.s32 	%r367, %r12, %r363;
	mad.lo.s32 	%r368, %r13, %r364, %r367;
	mad.lo.s32 	%r369, %r14, %r365, %r368;
	mad.lo.s32 	%r370, %r15, %r366, %r369;
	shl.b64 	%rd157, %rd156, 32;
	shr.s64 	%rd158, %rd157, 30;
	add.s64 	%rd159, %rd1, %rd158;
	ld.global.f32 	%f184, [%rd159];
	cvt.s64.s32 	%rd160, %r370;
	add.s64 	%rd161, %rd2, %rd160;
	ld.global.u8 	%rs17, [%rd161];
	setp.eq.s16 	%p104, %rs17, 0;
	mul.f32 	%f185, %f184, %f134;
	selp.f32 	%f579, %f133, %f185, %p104;
	max.f32 	%f550, %f550, %f579;
$L__BB577_38:
	add.s32 	%r372, %r51, 544;
	cvt.u64.u32 	%rd162, %r372;
	setp.le.s64 	%p105, %rd35, %rd162;
	mov.f32 	%f581, 0fFF800000;
	@%p105 bra 	$L__BB577_40;
	setp.eq.s64 	%p106, %rd27, 1;
	setp.eq.s64 	%p107, %rd26, 1;
	setp.eq.s64 	%p108, %rd25, 1;
	setp.eq.s64 	%p109, %rd24, 1;
	mov.u32 	%r373, %tid.x;
	add.s32 	%r374, %r373, 544;
	cvt.u64.u32 	%rd163, %r374;
	add.s64 	%rd164, %rd19, %rd163;
	cvt.u32.u64 	%r375, %rd164;
	div.s32 	%r376, %r375, %r8;
	mul.lo.s32 	%r377, %r376, %r8;
	sub.s32 	%r378, %r375, %r377;
	div.s32 	%r379, %r378, %r9;
	mul.lo.s32 	%r380, %r379, %r9;
	sub.s32 	%r381, %r378, %r380;
	div.s32 	%r382, %r381, %r10;
	mul.lo.s32 	%r383, %r382, %r10;
	sub.s32 	%r384, %r381, %r383;
	selp.b32 	%r385, 0, %r376, %p109;
	selp.b32 	%r386, 0, %r379, %p108;
	selp.b32 	%r387, 0, %r382, %p107;
	selp.b32 	%r388, 0, %r384, %p106;
	mul.lo.s32 	%r389, %r12, %r385;
	mad.lo.s32 	%r390, %r13, %r386, %r389;
	mad.lo.s32 	%r391, %r14, %r387, %r390;
	mad.lo.s32 	%r392, %r15, %r388, %r391;
	shl.b64 	%rd165, %rd164, 32;
	shr.s64 	%rd166, %rd165, 30;
	add.s64 	%rd167, %rd1, %rd166;
	ld.global.f32 	%f187, [%rd167];
	cvt.s64.s32 	%rd168, %r392;
	add.s64 	%rd169, %rd2, %rd168;
	ld.global.u8 	%rs18, [%rd169];
	setp.eq.s16 	%p110, %rs18, 0;
	mul.f32 	%f188, %f187, %f134;
	selp.f32 	%f581, %f133, %f188, %p110;
	max.f32 	%f550, %f550, %f581;
$L__BB577_40:
	setp.le.s64 	%p111, %rd35, %rd16;
	mov.f32 	%f583, 0fFF800000;
	@%p111 bra 	$L__BB577_42;
	setp.eq.s64 	%p112, %rd27, 1;
	setp.eq.s64 	%p113, %rd26, 1;
	setp.eq.s64 	%p114, %rd25, 1;
	setp.eq.s64 	%p115, %rd24, 1;
	add.s64 	%rd170, %rd19, %rd16;
	cvt.u32.u64 	%r393, %rd170;
	div.s32 	%r394, %r393, %r8;
	mul.lo.s32 	%r395, %r394, %r8;
	sub.s32 	%r396, %r393, %r395;
	div.s32 	%r397, %r396, %r9;
	mul.lo.s32 	%r398, %r397, %r9;
	sub.s32 	%r399, %r396, %r398;
	div.s32 	%r400, %r399, %r10;
	mul.lo.s32 	%r401, %r400, %r10;
	sub.s32 	%r402, %r399, %r401;
	selp.b32 	%r403, 0, %r394, %p115;
	selp.b32 	%r404, 0, %r397, %p114;
	selp.b32 	%r405, 0, %r400, %p113;
	selp.b32 	%r406, 0, %r402, %p112;
	mul.lo.s32 	%r407, %r12, %r403;
	mad.lo.s32 	%r408, %r13, %r404, %r407;
	mad.lo.s32 	%r409, %r14, %r405, %r408;
	mad.lo.s32 	%r410, %r15, %r406, %r409;
	shl.b64 	%rd171, %rd170, 32;
	shr.s64 	%rd172, %rd171, 30;
	add.s64 	%rd173, %rd1, %rd172;
	ld.global.f32 	%f190, [%rd173];
	cvt.s64.s32 	%rd174, %r410;
	add.s64 	%rd175, %rd2, %rd174;
	ld.global.u8 	%rs19, [%rd175];
	setp.eq.s16 	%p116, %rs19, 0;
	mul.f32 	%f191, %f190, %f134;
	selp.f32 	%f583, %f133, %f191, %p116;
	max.f32 	%f550, %f550, %f583;
$L__BB577_42:
	mov.u32 	%r411, %tid.x;
	add.s32 	%r412, %r411, 608;
	cvt.u64.u32 	%rd176, %r412;
	setp.le.s64 	%p117, %rd35, %rd176;
	mov.f32 	%f585, 0fFF800000;
	@%p117 bra 	$L__BB577_44;
	setp.eq.s64 	%p118, %rd27, 1;
	setp.eq.s64 	%p119, %rd26, 1;
	setp.eq.s64 	%p120, %rd25, 1;
	setp.eq.s64 	%p121, %rd24, 1;
	mov.u32 	%r413, %tid.x;
	add.s32 	%r414, %r413, 608;
	cvt.u64.u32 	%rd177, %r414;
	add.s64 	%rd178, %rd19, %rd177;
	cvt.u32.u64 	%r415, %rd178;
	div.s32 	%r416, %r415, %r8;
	mul.lo.s32 	%r417, %r416, %r8;
	sub.s32 	%r418, %r415, %r417;
	div.s32 	%r419, %r418, %r9;
	mul.lo.s32 	%r420, %r419, %r9;
	sub.s32 	%r421, %r418, %r420;
	div.s32 	%r422, %r421, %r10;
	mul.lo.s32 	%r423, %r422, %r10;
	sub.s32 	%r424, %r421, %r423;
	selp.b32 	%r425, 0, %r416, %p121;
	selp.b32 	%r426, 0, %r419, %p120;
	selp.b32 	%r427, 0, %r422, %p119;
	selp.b32 	%r428, 0, %r424, %p118;
	mul.lo.s32 	%r429, %r12, %r425;
	mad.lo.s32 	%r430, %r13, %r426, %r429;
	mad.lo.s32 	%r431, %r14, %r427, %r430;
	mad.lo.s32 	%r432, %r15, %r428, %r431;
	shl.b64 	%rd179, %rd178, 32;
	shr.s64 	%rd180, %rd179, 30;
	add.s64 	%rd181, %rd1, %rd180;
	ld.global.f32 	%f193, [%rd181];
	cvt.s64.s32 	%rd182, %r432;
	add.s64 	%rd183, %rd2, %rd182;
	ld.global.u8 	%rs20, [%rd183];
	setp.eq.s16 	%p122, %rs20, 0;
	mul.f32 	%f194, %f193, %f134;
	selp.f32 	%f585, %f133, %f194, %p122;
	max.f32 	%f550, %f550, %f585;
$L__BB577_44:
	setp.le.s64 	%p123, %rd35, %rd17;
	mov.f32 	%f587, 0fFF800000;
	@%p123 bra 	$L__BB577_46;
	setp.eq.s64 	%p124, %rd27, 1;
	setp.eq.s64 	%p125, %rd26, 1;
	setp.eq.s64 	%p126, %rd25, 1;
	setp.eq.s64 	%p127, %rd24, 1;
	add.s64 	%rd184, %rd19, %rd17;
	cvt.u32.u64 	%r433, %rd184;
	div.s32 	%r434, %r433, %r8;
	mul.lo.s32 	%r435, %r434, %r8;
	sub.s32 	%r436, %r433, %r435;
	div.s32 	%r437, %r436, %r9;
	mul.lo.s32 	%r438, %r437, %r9;
	sub.s32 	%r439, %r436, %r438;
	div.s32 	%r440, %r439, %r10;
	mul.lo.s32 	%r441, %r440, %r10;
	sub.s32 	%r442, %r439, %r441;
	selp.b32 	%r443, 0, %r434, %p127;
	selp.b32 	%r444, 0, %r437, %p126;
	selp.b32 	%r445, 0, %r440, %p125;
	selp.b32 	%r446, 0, %r442, %p124;
	mul.lo.s32 	%r447, %r12, %r443;
	mad.lo.s32 	%r448, %r13, %r444, %r447;
	mad.lo.s32 	%r449, %r14, %r445, %r448;
	mad.lo.s32 	%r450, %r15, %r446, %r449;
	shl.b64 	%rd185, %rd184, 32;
	shr.s64 	%rd186, %rd185, 30;
	add.s64 	%rd187, %rd1, %rd186;
	ld.global.f32 	%f196, [%rd187];
	cvt.s64.s32 	%rd188, %r450;
	add.s64 	%rd189, %rd2, %rd188;
	ld.global.u8 	%rs21, [%rd189];
	setp.eq.s16 	%p128, %rs21, 0;
	mul.f32 	%f197, %f196, %f134;
	selp.f32 	%f587, %f133, %f197, %p128;
	max.f32 	%f550, %f550, %f587;
$L__BB577_46:
	mov.u32 	%r451, %tid.x;
	add.s32 	%r452, %r451, 672;
	cvt.u64.u32 	%rd190, %r452;
	setp.le.s64 	%p129, %rd35, %rd190;
	mov.f32 	%f589, 0fFF800000;
	@%p129 bra 	$L__BB577_48;
	setp.eq.s64 	%p130, %rd27, 1;
	setp.eq.s64 	%p131, %rd26, 1;
	setp.eq.s64 	%p132, %rd25, 1;
	setp.eq.s64 	%p133, %rd24, 1;
	mov.u32 	%r453, %tid.x;
	add.s32 	%r454, %r453, 672;
	cvt.u64.u32 	%rd191, %r454;
	add.s64 	%rd192, %rd19, %rd191;
	cvt.u32.u64 	%r455, %rd192;
	div.s32 	%r456, %r455, %r8;
	mul.lo.s32 	%r457, %r456, %r8;
	sub.s32 	%r458, %r455, %r457;
	div.s32 	%r459, %r458, %r9;
	mul.lo.s32 	%r460, %r459, %r9;
	sub.s32 	%r461, %r458, %r460;
	div.s32 	%r462, %r461, %r10;
	mul.lo.s32 	%r463, %r462, %r10;
	sub.s32 	%r464, %r461, %r463;
	selp.b32 	%r465, 0, %r456, %p133;
	selp.b32 	%r466, 0, %r459, %p132;
	selp.b32 	%r467, 0, %r462, %p131;
	selp.b32 	%r468, 0, %r464, %p130;
	mul.lo.s32 	%r469, %r12, %r465;
	mad.lo.s32 	%r470, %r13, %r466, %r469;
	mad.lo.s32 	%r471, %r14, %r467, %r470;
	mad.lo.s32 	%r472, %r15, %r468, %r471;
	shl.b64 	%rd193, %rd192, 32;
	shr.s64 	%rd194, %rd193, 30;
	add.s64 	%rd195, %rd1, %rd194;
	ld.global.f32 	%f199, [%rd195];
	cvt.s64.s32 	%rd196, %r472;
	add.s64 	%rd197, %rd2, %rd196;
	ld.global.u8 	%rs22, [%rd197];
	setp.eq.s16 	%p134, %rs22, 0;
	mul.f32 	%f200, %f199, %f134;
	selp.f32 	%f589, %f133, %f200, %p134;
	max.f32 	%f550, %f550, %f589;
$L__BB577_48:
	mov.u32 	%r473, %tid.x;
	add.s32 	%r474, %r473, 704;
	cvt.u64.u32 	%rd198, %r474;
	setp.le.s64 	%p135, %rd35, %rd198;
	mov.f32 	%f591, 0fFF800000;
	@%p135 bra 	$L__BB577_50;
	setp.eq.s64 	%p136, %rd27, 1;
	setp.eq.s64 	%p137, %rd26, 1;
	setp.eq.s64 	%p138, %rd25, 1;
	setp.eq.s64 	%p139, %rd24, 1;
	mov.u32 	%r475, %tid.x;
	add.s32 	%r476, %r475, 704;
	cvt.u64.u32 	%rd199, %r476;
	add.s64 	%rd200, %rd19, %rd199;
	cvt.u32.u64 	%r477, %rd200;
	div.s32 	%r478, %r477, %r8;
	mul.lo.s32 	%r479, %r478, %r8;
	sub.s32 	%r480, %r477, %r479;
	div.s32 	%r481, %r480, %r9;
	mul.lo.s32 	%r482, %r481, %r9;
	sub.s32 	%r483, %r480, %r482;
	div.s32 	%r484, %r483, %r10;
	mul.lo.s32 	%r485, %r484, %r10;
	sub.s32 	%r486, %r483, %r485;
	selp.b32 	%r487, 0, %r478, %p139;
	selp.b32 	%r488, 0, %r481, %p138;
	selp.b32 	%r489, 0, %r484, %p137;
	selp.b32 	%r490, 0, %r486, %p136;
	mul.lo.s32 	%r491, %r12, %r487;
	mad.lo.s32 	%r492, %r13, %r488, %r491;
	mad.lo.s32 	%r493, %r14, %r489, %r492;
	mad.lo.s32 	%r494, %r15, %r490, %r493;
	shl.b64 	%rd201, %rd200, 32;
	shr.s64 	%rd202, %rd201, 30;
	add.s64 	%rd203, %rd1, %rd202;
	ld.global.f32 	%f202, [%rd203];
	cvt.s64.s32 	%rd204, %r494;
	add.s64 	%rd205, %rd2, %rd204;
	ld.global.u8 	%rs23, [%rd205];
	setp.eq.s16 	%p140, %rs23, 0;
	mul.f32 	%f203, %f202, %f134;
	selp.f32 	%f591, %f133, %f203, %p140;
	max.f32 	%f550, %f550, %f591;
$L__BB577_50:
	mov.u32 	%r495, %tid.x;
	add.s32 	%r496, %r495, 736;
	cvt.u64.u32 	%rd206, %r496;
	setp.le.s64 	%p141, %rd35, %rd206;
	mov.f32 	%f593, 0fFF800000;
	@%p141 bra 	$L__BB577_52;
	setp.eq.s64 	%p142, %rd27, 1;
	setp.eq.s64 	%p143, %rd26, 1;
	setp.eq.s64 	%p144, %rd25, 1;
	setp.eq.s64 	%p145, %rd24, 1;
	mov.u32 	%r497, %tid.x;
	add.s32 	%r498, %r497, 736;
	cvt.u64.u32 	%rd207, %r498;
	add.s64 	%rd208, %rd19, %rd207;
	cvt.u32.u64 	%r499, %rd208;
	div.s32 	%r500, %r499, %r8;
	mul.lo.s32 	%r501, %r500, %r8;
	sub.s32 	%r502, %r499, %r501;
	div.s32 	%r503, %r502, %r9;
	mul.lo.s32 	%r504, %r503, %r9;
	sub.s32 	%r505, %r502, %r504;
	div.s32 	%r506, %r505, %r10;
	mul.lo.s32 	%r507, %r506, %r10;
	sub.s32 	%r508, %r505, %r507;
	selp.b32 	%r509, 0, %r500, %p145;
	selp.b32 	%r510, 0, %r503, %p144;
	selp.b32 	%r511, 0, %r506, %p143;
	selp.b32 	%r512, 0, %r508, %p142;
	mul.lo.s32 	%r513, %r12, %r509;
	mad.lo.s32 	%r514, %r13, %r510, %r513;
	mad.lo.s32 	%r515, %r14, %r511, %r514;
	mad.lo.s32 	%r516, %r15, %r512, %r515;
	shl.b64 	%rd209, %rd208, 32;
	shr.s64 	%rd210, %rd209, 30;
	add.s64 	%rd211, %rd1, %rd210;
	ld.global.f32 	%f205, [%rd211];
	cvt.s64.s32 	%rd212, %r516;
	add.s64 	%rd213, %rd2, %rd212;
	ld.global.u8 	%rs24, [%rd213];
	setp.eq.s16 	%p146, %rs24, 0;
	mul.f32 	%f206, %f205, %f134;
	selp.f32 	%f593, %f133, %f206, %p146;
	max.f32 	%f550, %f550, %f593;
$L__BB577_52:
	mov.u32 	%r517, %tid.x;
	add.s32 	%r518, %r517, 768;
	cvt.u64.u32 	%rd214, %r518;
	setp.le.s64 	%p147, %rd35, %rd214;
	mov.f32 	%f595, 0fFF800000;
	@%p147 bra 	$L__BB577_54;
	setp.eq.s64 	%p148, %rd27, 1;
	setp.eq.s64 	%p149, %rd26, 1;
	setp.eq.s64 	%p150, %rd25, 1;
	setp.eq.s64 	%p151, %rd24, 1;
	mov.u32 	%r519, %tid.x;
	add.s32 	%r520, %r519, 768;
	cvt.u64.u32 	%rd215, %r520;
	add.s64 	%rd216, %rd19, %rd215;
	cvt.u32.u64 	%r521, %rd216;
	div.s32 	%r522, %r521, %r8;
	mul.lo.s32 	%r523, %r522, %r8;
	sub.s32 	%r524, %r521, %r523;
	div.s32 	%r525, %r524, %r9;
	mul.lo.s32 	%r526, %r525, %r9;
	sub.s32 	%r527, %r524, %r526;
	div.s32 	%r528, %r527, %r10;
	mul.lo.s32 	%r529, %r528, %r10;
	sub.s32 	%r530, %r527, %r529;
	selp.b32 	%r531, 0, %r522, %p151;
	selp.b32 	%r532, 0, %r525, %p150;
	selp.b32 	%r533, 0, %r528, %p149;
	selp.b32 	%r534, 0, %r530, %p148;
	mul.lo.s32 	%r535, %r12, %r531;
	mad.lo.s32 	%r536, %r13, %r532, %r535;
	mad.lo.s32 	%r537, %r14, %r533, %r536;
	mad.lo.s32 	%r538, %r15, %r534, %r537;
	shl.b64 	%rd217, %rd216, 32;
	shr.s64 	%rd218, %rd217, 30;
	add.s64 	%rd219, %rd1, %rd218;
	ld.global.f32 	%f208, [%rd219];
	cvt.s64.s32 	%rd220, %r538;
	add.s64 	%rd221, %rd2, %rd220;
	ld.global.u8 	%rs25, [%rd221];
	setp.eq.s16 	%p152, %rs25, 0;
	mul.f32 	%f209, %f208, %f134;
	selp.f32 	%f595, %f133, %f209, %p152;
	max.f32 	%f550, %f550, %f595;
$L__BB577_54:
	mov.u32 	%r539, %tid.x;
	add.s32 	%r540, %r539, 800;
	cvt.u64.u32 	%rd222, %r540;
	setp.le.s64 	%p153, %rd35, %rd222;
	mov.f32 	%f597, 0fFF800000;
	@%p153 bra 	$L__BB577_56;
	setp.eq.s64 	%p154, %rd27, 1;
	setp.eq.s64 	%p155, %rd26, 1;
	setp.eq.s64 	%p156, %rd25, 1;
	setp.eq.s64 	%p157, %rd24, 1;
	mov.u32 	%r541, %tid.x;
	add.s32 	%r542, %r541, 800;
	cvt.u64.u32 	%rd223, %r542;
	add.s64 	%rd224, %rd19, %rd223;
	cvt.u32.u64 	%r543, %rd224;
	div.s32 	%r544, %r543, %r8;
	mul.lo.s32 	%r545, %r544, %r8;
	sub.s32 	%r546, %r543, %r545;
	div.s32 	%r547, %r546, %r9;
	mul.lo.s32 	%r548, %r547, %r9;
	sub.s32 	%r549, %r546, %r548;
	div.s32 	%r550, %r549, %r10;
	mul.lo.s32 	%r551, %r550, %r10;
	sub.s32 	%r552, %r549, %r551;
	selp.b32 	%r553, 0, %r544, %p157;
	selp.b32 	%r554, 0, %r547, %p156;
	selp.b32 	%r555, 0, %r550, %p155;
	selp.b32 	%r556, 0, %r552, %p154;
	mul.lo.s32 	%r557, %r12, %r553;
	mad.lo.s32 	%r558, %r13, %r554, %r557;
	mad.lo.s32 	%r559, %r14, %r555, %r558;
	mad.lo.s32 	%r560, %r15, %r556, %r559;
	shl.b64 	%rd225, %rd224, 32;
	shr.s64 	%rd226, %rd225, 30;
	add.s64 	%rd227, %rd1, %rd226;
	ld.global.f32 	%f211, [%rd227];
	cvt.s64.s32 	%rd228, %r560;
	add.s64 	%rd229, %rd2, %rd228;
	ld.global.u8 	%rs26, [%rd229];
	setp.eq.s16 	%p158, %rs26, 0;
	mul.f32 	%f212, %f211, %f134;
	selp.f32 	%f597, %f133, %f212, %p158;
	max.f32 	%f550, %f550, %f597;
$L__BB577_56:
	mov.u32 	%r561, %tid.x;
	cvt.u64.u32 	%rd230, %r561;
	setp.le.s64 	%p159, %rd35, %rd230;
	mov.b32 	%r562, %f550;
	shfl.sync.bfly.b32	%r563|%p160, %r562, 16, 31, -1;
	mov.b32 	%f213, %r563;
	max.f32 	%f214, %f550, %f213;
	mov.b32 	%r564, %f214;
	shfl.sync.bfly.b32	%r565|%p161, %r564, 8, 31, -1;
	mov.b32 	%f215, %r565;
	max.f32 	%f216, %f214, %f215;
	mov.b32 	%r566, %f216;
	shfl.sync.bfly.b32	%r567|%p162, %r566, 4, 31, -1;
	mov.b32 	%f217, %r567;
	max.f32 	%f218, %f216, %f217;
	mov.b32 	%r568, %f218;
	shfl.sync.bfly.b32	%r569|%p163, %r568, 2, 31, -1;
	mov.b32 	%f219, %r569;
	max.f32 	%f220, %f218, %f219;
	mov.b32 	%r570, %f220;
	shfl.sync.bfly.b32	%r571|%p164, %r570, 1, 31, -1;
	mov.b32 	%f221, %r571;
	max.f32 	%f222, %f220, %f221;
	sub.f32 	%f223, %f547, %f222;
	fma.rn.f32 	%f224, %f223, 0f3BBB989D, 0f3F000000;
	cvt.sat.f32.f32 	%f225, %f224;
	mov.f32 	%f226, 0f4B400001;
	mov.f32 	%f227, 0f437C0000;
	fma.rm.f32 	%f228, %f225, %f227, %f226;
	add.f32 	%f229, %f228, 0fCB40007F;
	neg.f32 	%f230, %f229;
	fma.rn.f32 	%f231, %f223, 0f3FB8AA3B, %f230;
	fma.rn.f32 	%f232, %f223, 0f32A57060, %f231;
	mov.b32 	%r572, %f228;
	shl.b32 	%r573, %r572, 23;
	mov.b32 	%f233, %r573;
	ex2.approx.ftz.f32 	%f234, %f232;
	mul.f32 	%f235, %f234, %f233;
	add.f32 	%f236, %f235, 0f00000000;
	sub.f32 	%f237, %f549, %f222;
	fma.rn.f32 	%f238, %f237, 0f3BBB989D, 0f3F000000;
	cvt.sat.f32.f32 	%f239, %f238;
	fma.rm.f32 	%f240, %f239, %f227, %f226;
	add.f32 	%f241, %f240, 0fCB40007F;
	neg.f32 	%f242, %f241;
	fma.rn.f32 	%f243, %f237, 0f3FB8AA3B, %f242;
	fma.rn.f32 	%f244, %f237, 0f32A57060, %f243;
	mov.b32 	%r574, %f240;
	shl.b32 	%r575, %r574, 23;
	mov.b32 	%f245, %r575;
	ex2.approx.ftz.f32 	%f246, %f244;
	mul.f32 	%f247, %f246, %f245;
	add.f32 	%f248, %f236, %f247;
	sub.f32 	%f249, %f551, %f222;
	fma.rn.f32 	%f250, %f249, 0f3BBB989D, 0f3F000000;
	cvt.sat.f32.f32 	%f251, %f250;
	fma.rm.f32 	%f252, %f251, %f227, %f226;
	add.f32 	%f253, %f252, 0fCB40007F;
	neg.f32 	%f254, %f253;
	fma.rn.f32 	%f255, %f249, 0f3FB8AA3B, %f254;
	fma.rn.f32 	%f256, %f249, 0f32A57060, %f255;
	mov.b32 	%r576, %f252;
	shl.b32 	%r577, %r576, 23;
	mov.b32 	%f257, %r577;
	ex2.approx.ftz.f32 	%f258, %f256;
	mul.f32 	%f259, %f258, %f257;
	add.f32 	%f260, %f248, %f259;
	sub.f32 	%f261, %f553, %f222;
	fma.rn.f32 	%f262, %f261, 0f3BBB989D, 0f3F000000;
	cvt.sat.f32.f32 	%f263, %f262;
	fma.rm.f32 	%f264, %f263, %f227, %f226;
	add.f32 	%f265, %f264, 0fCB40007F;
	neg.f32 	%f266, %f265;
	fma.rn.f32 	%f267, %f261, 0f3FB8AA3B, %f266;
	fma.rn.f32 	%f268, %f261, 0f32A57060, %f267;
	mov.b32 	%r578, %f264;
	shl.b32 	%r579, %r578, 23;
	mov.b32 	%f269, %r579;
	ex2.approx.ftz.f32 	%f270, %f268;
	mul.f32 	%f271, %f270, %f269;
	add.f32 	%f272, %f260, %f271;
	sub.f32 	%f273, %f555, %f222;
	fma.rn.f32 	%f274, %f273, 0f3BBB989D, 0f3F000000;
	cvt.sat.f32.f32 	%f275, %f274;
	fma.rm.f32 	%f276, %f275, %f227, %f226;
	add.f32 	%f277, %f276, 0fCB40007F;
	neg.f32 	%f278, %f277;
	fma.rn.f32 	%f279, %f273, 0f3FB8AA3B, %f278;
	fma.rn.f32 	%f280, %f273, 0f32A57060, %f279;
	mov.b32 	%r580, %f276;
	shl.b32 	%r581, %r580, 23;
	mov.b32 	%f281, %r581;
	ex2.approx.ftz.f32 	%f282, %f280;
	mul.f32 	%f283, %f282, %f281;
	add.f32 	%f284, %f272, %f283;
	sub.f32 	%f285, %f557, %f222;
	fma.rn.f32 	%f286, %f285, 0f3BBB989D, 0f3F000000;
	cvt.sat.f32.f32 	%f287, %f286;
	fma.rm.f32 	%f288, %f287, %f227, %f226;
	add.f32 	%f289, %f288, 0fCB40007F;
	neg.f32 	%f290, %f289;
	fma.rn.f32 	%f291, %f285, 0f3FB8AA3B, %f290;
	fma.rn.f32 	%f292, %f285, 0f32A57060, %f291;
	mov.b32 	%r582, %f288;
	shl.b32 	%r583, %r582, 23;
	mov.b32 	%f293, %r583;
	ex2.approx.ftz.f32 	%f294, %f292;
	mul.f32 	%f295, %f294, %f293;
	add.f32 	%f296, %f284, %f295;
	sub.f32 	%f297, %f559, %f222;
	fma.rn.f32 	%f298, %f297, 0f3BBB989D, 0f3F000000;
	cvt.sat.f32.f32 	%f299, %f298;
	fma.rm.f32 	%f300, %f299, %f227, %f226;
	add.f32 	%f301, %f300, 0fCB40007F;
	neg.f32 	%f302, %f301;
	fma.rn.f32 	%f303, %f297, 0f3FB8AA3B, %f302;
	fma.rn.f32 	%f304, %f297, 0f32A57060, %f303;
	mov.b32 	%r584, %f300;
	shl.b32 	%r585, %r584, 23;
	mov.b32 	%f305, %r585;
	ex2.approx.ftz.f32 	%f306, %f304;
	mul.f32 	%f307, %f306, %f305;
	add.f32 	%f308, %f296, %f307;
	sub.f32 	%f309, %f561, %f222;
	fma.rn.f32 	%f310, %f309, 0f3BBB989D, 0f3F000000;
	cvt.sat.f32.f32 	%f311, %f310;
	fma.rm.f32 	%f312, %f311, %f227, %f226;
	add.f32 	%f313, %f312, 0fCB40007F;
	neg.f32 	%f314, %f313;
	fma.rn.f32 	%f315, %f309, 0f3FB8AA3B, %f314;
	fma.rn.f32 	%f316, %f309, 0f32A57060, %f315;
	mov.b32 	%r586, %f312;
	shl.b32 	%r587, %r586, 23;
	mov.b32 	%f317, %r587;
	ex2.approx.ftz.f32 	%f318, %f316;
	mul.f32 	%f319, %f318, %f317;
	add.f32 	%f320, %f308, %f319;
	sub.f32 	%f321, %f563, %f222;
	fma.rn.f32 	%f322, %f321, 0f3BBB989D, 0f3F000000;
	cvt.sat.f32.f32 	%f323, %f322;
	fma.rm.f32 	%f324, %f323, %f227, %f226;
	add.f32 	%f325, %f324, 0fCB40007F;
	neg.f32 	%f326, %f325;
	fma.rn.f32 	%f327, %f321, 0f3FB8AA3B, %f326;
	fma.rn.f32 	%f328, %f321, 0f32A57060, %f327;
	mov.b32 	%r588, %f324;
	shl.b32 	%r589, %r588, 23;
	mov.b32 	%f329, %r589;
	ex2.approx.ftz.f32 	%f330, %f328;
	mul.f32 	%f331, %f330, %f329;
	add.f32 	%f332, %f320, %f331;
	sub.f32 	%f333, %f565, %f222;
	fma.rn.f32 	%f334, %f333, 0f3BBB989D, 0f3F000000;
	cvt.sat.f32.f32 	%f335, %f334;
	fma.rm.f32 	%f336, %f335, %f227, %f226;
	add.f32 	%f337, %f336, 0fCB40007F;
	neg.f32 	%f338, %f337;
	fma.rn.f32 	%f339, %f333, 0f3FB8AA3B, %f338;
	fma.rn.f32 	%f340, %f333, 0f32A57060, %f339;
	mov.b32 	%r590, %f336;
	shl.b32 	%r591, %r590, 23;
	mov.b32 	%f341, %r591;
	ex2.approx.ftz.f32 	%f342, %f340;
	mul.f32 	%f343, %f342, %f341;
	add.f32 	%f344, %f332, %f343;
	sub.f32 	%f345, %f567, %f222;
	fma.rn.f32 	%f346, %f345, 0f3BBB989D, 0f3F000000;
	cvt.sat.f32.f32 	%f347, %f346;
	fma.rm.f32 	%f348, %f347, %f227, %f226;
	add.f32 	%f349, %f348, 0fCB40007F;
	neg.f32 	%f350, %f349;
	fma.rn.f32 	%f351, %f345, 0f3FB8AA3B, %f350;
	fma.rn.f32 	%f352, %f345, 0f32A57060, %f351;
	mov.b32 	%r592, %f348;
	shl.b32 	%r593, %r592, 23;
	mov.b32 	%f353, %r593;
	ex2.approx.ftz.f32 	%f354, %f352;
	mul.f32 	%f355, %f354, %f353;
	add.f32 	%f356, %f344, %f355;
	sub.f32 	%f357, %f569, %f222;
	fma.rn.f32 	%f358, %f357, 0f3BBB989D, 0f3F000000;
	cvt.sat.f32.f32 	%f359, %f358;
	fma.rm.f32 	%f360, %f359, %f227, %f226;
	add.f32 	%f361, %f360, 0fCB40007F;
	neg.f32 	%f362, %f361;
	fma.rn.f32 	%f363, %f357, 0f3FB8AA3B, %f362;
	fma.rn.f32 	%f364, %f357, 0f32A57060, %f363;
	mov.b32 	%r594, %f360;
	shl.b32 	%r595, %r594, 23;
	mov.b32 	%f365, %r595;
	ex2.approx.ftz.f32 	%f366, %f364;
	mul.f32 	%f367, %f366, %f365;
	add.f32 	%f368, %f356, %f367;
	sub.f32 	%f369, %f571, %f222;
	fma.rn.f32 	%f370, %f369, 0f3BBB989D, 0f3F000000;
	cvt.sat.f32.f32 	%f371, %f370;
	fma.rm.f32 	%f372, %f371, %f227, %f226;
	add.f32 	%f373, %f372, 0fCB40007F;
	neg.f32 	%f374, %f373;
	fma.rn.f32 	%f375, %f369, 0f3FB8AA3B, %f374;
	fma.rn.f32 	%f376, %f369, 0f32A57060, %f375;
	mov.b32 	%r596, %f372;
	shl.b32 	%r597, %r596, 23;
	mov.b32 	%f377, %r597;
	ex2.approx.ftz.f32 	%f378, %f376;
	mul.f32 	%f379, %f378, %f377;
	add.f32 	%f380, %f368, %f379;
	sub.f32 	%f381, %f573, %f222;
	fma.rn.f32 	%f382, %f381, 0f3BBB989D, 0f3F000000;
	cvt.sat.f32.f32 	%f383, %f382;
	fma.rm.f32 	%f384, %f383, %f227, %f226;
	add.f32 	%f385, %f384, 0fCB40007F;
	neg.f32 	%f386, %f385;
	fma.rn.f32 	%f387, %f381, 0f3FB8AA3B, %f386;
	fma.rn.f32 	%f388, %f381, 0f32A57060, %f387;
	mov.b32 	%r598, %f384;
	shl.b32 	%r599, %r598, 23;
	mov.b32 	%f389, %r599;
	ex2.approx.ftz.f32 	%f390, %f388;
	mul.f32 	%f391, %f390, %f389;
	add.f32 	%f392, %f380, %f391;
	sub.f32 	%f393, %f575, %f222;
	fma.rn.f32 	%f394, %f393, 0f3BBB989D, 0f3F000000;
	cvt.sat.f32.f32 	%f395, %f394;
	fma.rm.f32 	%f396, %f395, %f227, %f226;
	add.f32 	%f397, %f396, 0fCB40007F;
	neg.f32 	%f398, %f397;
	fma.rn.f32 	%f399, %f393, 0f3FB8AA3B, %f398;
	fma.rn.f32 	%f400, %f393, 0f32A57060, %f399;
	mov.b32 	%r600, %f396;
	shl.b32 	%r601, %r600, 23;
	mov.b32 	%f401, %r601;
	ex2.approx.ftz.f32 	%f402, %f400;
	mul.f32 	%f403, %f402, %f401;
	add.f32 	%f404, %f392, %f403;
	sub.f32 	%f405, %f577, %f222;
	fma.rn.f32 	%f406, %f405, 0f3BBB989D, 0f3F000000;
	cvt.sat.f32.f32 	%f407, %f406;
	fma.rm.f32 	%f408, %f407, %f227, %f226;
	add.f32 	%f409, %f408, 0fCB40007F;
	neg.f32 	%f410, %f409;
	fma.rn.f32 	%f411, %f405, 0f3FB8AA3B, %f410;
	fma.rn.f32 	%f412, %f405, 0f32A57060, %f411;
	mov.b32 	%r602, %f408;
	shl.b32 	%r603, %r602, 23;
	mov.b32 	%f413, %r603;
	ex2.approx.ftz.f32 	%f414, %f412;
	mul.f32 	%f415, %f414, %f413;
	add.f32 	%f416, %f404, %f415;
	sub.f32 	%f417, %f579, %f222;
	fma.rn.f32 	%f418, %f417, 0f3BBB989D, 0f3F000000;
	cvt.sat.f32.f32 	%f419, %f418;
	fma.rm.f32 	%f420, %f419, %f227, %f226;
	add.f32 	%f421, %f420, 0fCB40007F;
	neg.f32 	%f422, %f421;
	fma.rn.f32 	%f423, %f417, 0f3FB8AA3B, %f422;
	fma.rn.f32 	%f424, %f417, 0f32A57060, %f423;
	mov.b32 	%r604, %f420;
	shl.b32 	%r605, %r604, 23;
	mov.b32 	%f425, %r605;
	ex2.approx.ftz.f32 	%f426, %f424;
	mul.f32 	%f427, %f426, %f425;
	add.f32 	%f428, %f416, %f427;
	sub.f32 	%f429, %f581, %f222;
	fma.rn.f32 	%f430, %f429, 0f3BBB989D, 0f3F000000;
	cvt.sat.f32.f32 	%f431, %f430;
	fma.rm.f32 	%f432, %f431, %f227, %f226;
	add.f32 	%f433, %f432, 0fCB40007F;
	neg.f32 	%f434, %f433;
	fma.rn.f32 	%f435, %f429, 0f3FB8AA3B, %f434;
	fma.rn.f32 	%f436, %f429, 0f32A57060, %f435;
	mov.b32 	%r606, %f432;
	shl.b32 	%r607, %r606, 23;
	mov.b32 	%f437, %r607;
	ex2.approx.ftz.f32 	%f438, %f436;
	mul.f32 	%f439, %f438, %f437;
	add.f32 	%f440, %f428, %f439;
	sub.f32 	%f441, %f583, %f222;
	fma.rn.f32 	%f442, %f441, 0f3BBB989D, 0f3F000000;
	cvt.sat.f32.f32 	%f443, %f442;
	fma.rm.f32 	%f444, %f443, %f227, %f226;
	add.f32 	%f445, %f444, 0fCB40007F;
	neg.f32 	%f446, %f445;
	fma.rn.f32 	%f447, %f441, 0f3FB8AA3B, %f446;
	fma.rn.f32 	%f448, %f441, 0f32A57060, %f447;
	mov.b32 	%r608, %f444;
	shl.b32 	%r609, %r608, 23;
	mov.b32 	%f449, %r609;
	ex2.approx.ftz.f32 	%f450, %f448;
	mul.f32 	%f451, %f450, %f449;
	add.f32 	%f452, %f440, %f451;
	sub.f32 	%f453, %f585, %f222;
	fma.rn.f32 	%f454, %f453, 0f3BBB989D, 0f3F000000;
	cvt.sat.f32.f32 	%f455, %f454;
	fma.rm.f32 	%f456, %f455, %f227, %f226;
	add.f32 	%f457, %f456, 0fCB40007F;
	neg.f32 	%f458, %f457;
	fma.rn.f32 	%f459, %f453, 0f3FB8AA3B, %f458;
	fma.rn.f32 	%f460, %f453, 0f32A57060, %f459;
	mov.b32 	%r610, %f456;
	shl.b32 	%r611, %r610, 23;
	mov.b32 	%f461, %r611;
	ex2.approx.ftz.f32 	%f462, %f460;
	mul.f32 	%f463, %f462, %f461;
	add.f32 	%f464, %f452, %f463;
	sub.f32 	%f465, %f587, %f222;
	fma.rn.f32 	%f466, %f465, 0f3BBB989D, 0f3F000000;
	cvt.sat.f32.f32 	%f467, %f466;
	fma.rm.f32 	%f468, %f467, %f227, %f226;
	add.f32 	%f469, %f468, 0fCB40007F;
	neg.f32 	%f470, %f469;
	fma.rn.f32 	%f471, %f465, 0f3FB8AA3B, %f470;
	fma.rn.f32 	%f472, %f465, 0f32A57060, %f471;
	mov.b32 	%r612, %f468;
	shl.b32 	%r613, %r612, 23;
	mov.b32 	%f473, %r613;
	ex2.approx.ftz.f32 	%f474, %f472;
	mul.f32 	%f475, %f474, %f473;
	add.f32 	%f476, %f464, %f475;
	sub.f32 	%f477, %f589, %f222;
	fma.rn.f32 	%f478, %f477, 0f3BBB989D, 0f3F000000;
	cvt.sat.f32.f32 	%f479, %f478;
	fma.rm.f32 	%f480, %f479, %f227, %f226;
	add.f32 	%f481, %f480, 0fCB40007F;
	neg.f32 	%f482, %f481;
	fma.rn.f32 	%f483, %f477, 0f3FB8AA3B, %f482;
	fma.rn.f32 	%f484, %f477, 0f32A57060, %f483;
	mov.b32 	%r614, %f480;
	shl.b32 	%r615, %r614, 23;
	mov.b32 	%f485, %r615;
	ex2.approx.ftz.f32 	%f486, %f484;
	mul.f32 	%f487, %f486, %f485;
	add.f32 	%f488, %f476, %f487;
	sub.f32 	%f489, %f591, %f222;
	fma.rn.f32 	%f490, %f489, 0f3BBB989D, 0f3F000000;
	cvt.sat.f32.f32 	%f491, %f490;
	fma.rm.f32 	%f492, %f491, %f227, %f226;
	add.f32 	%f493, %f492, 0fCB40007F;
	neg.f32 	%f494, %f493;
	fma.rn.f32 	%f495, %f489, 0f3FB8AA3B, %f494;
	fma.rn.f32 	%f496, %f489, 0f32A57060, %f495;
	mov.b32 	%r616, %f492;
	shl.b32 	%r617, %r616, 23;
	mov.b32 	%f497, %r617;
	ex2.approx.ftz.f32 	%f498, %f496;
	mul.f32 	%f499, %f498, %f497;
	add.f32 	%f500, %f488, %f499;
	sub.f32 	%f501, %f593, %f222;
	fma.rn.f32 	%f502, %f501, 0f3BBB989D, 0f3F000000;
	cvt.sat.f32.f32 	%f503, %f502;
	fma.rm.f32 	%f504, %f503, %f227, %f226;
	add.f32 	%f505, %f504, 0fCB40007F;
	neg.f32 	%f506, %f505;
	fma.rn.f32 	%f507, %f501, 0f3FB8AA3B, %f506;
	fma.rn.f32 	%f508, %f501, 0f32A57060, %f507;
	mov.b32 	%r618, %f504;
	shl.b32 	%r619, %r618, 23;
	mov.b32 	%f509, %r619;
	ex2.approx.ftz.f32 	%f510, %f508;
	mul.f32 	%f511, %f510, %f509;
	add.f32 	%f512, %f500, %f511;
	sub.f32 	%f513, %f595, %f222;
	fma.rn.f32 	%f514, %f513, 0f3BBB989D, 0f3F000000;
	cvt.sat.f32.f32 	%f515, %f514;
	fma.rm.f32 	%f516, %f515, %f227, %f226;
	add.f32 	%f517, %f516, 0fCB40007F;
	neg.f32 	%f518, %f517;
	fma.rn.f32 	%f519, %f513, 0f3FB8AA3B, %f518;
	fma.rn.f32 	%f520, %f513, 0f32A57060, %f519;
	mov.b32 	%r620, %f516;
	shl.b32 	%r621, %r620, 23;
	mov.b32 	%f521, %r621;
	ex2.approx.ftz.f32 	%f522, %f520;
	mul.f32 	%f523, %f522, %f521;
	add.f32 	%f524, %f512, %f523;
	sub.f32 	%f525, %f597, %f222;
	fma.rn.f32 	%f526, %f525, 0f3BBB989D, 0f3F000000;
	cvt.sat.f32.f32 	%f527, %f526;
	fma.rm.f32 	%f528, %f527, %f227, %f226;
	add.f32 	%f529, %f528, 0fCB40007F;
	neg.f32 	%f530, %f529;
	fma.rn.f32 	%f531, %f525, 0f3FB8AA3B, %f530;
	fma.rn.f32 	%f532, %f525, 0f32A57060, %f531;
	mov.b32 	%r622, %f528;
	shl.b32 	%r623, %r622, 23;
	mov.b32 	%f533, %r623;
	ex2.approx.ftz.f32 	%f534, %f532;
	mul.f32 	%f535, %f534, %f533;
	add.f32 	%f536, %f524, %f535;
	mov.b32 	%r624, %f536;
	shfl.sync.bfly.b32	%r625|%p165, %r624, 16, 31, -1;
	mov.b32 	%f537, %r625;
	add.f32 	%f538, %f536, %f537;
	mov.b32 	%r626, %f538;
	shfl.sync.bfly.b32	%r627|%p166, %r626, 8, 31, -1;
	mov.b32 	%f539, %r627;
	add.f32 	%f540, %f538, %f539;
	mov.b32 	%r628, %f540;
	shfl.sync.bfly.b32	%r629|%p167, %r628, 4, 31, -1;
	mov.b32 	%f541, %r629;
	add.f32 	%f542, %f540, %f541;
	mov.b32 	%r630, %f542;
	shfl.sync.bfly.b32	%r631|%p168, %r630, 2, 31, -1;
	mov.b32 	%f543, %r631;
	add.f32 	%f544, %f542, %f543;
	mov.b32 	%r632, %f544;
	shfl.sync.bfly.b32	%r633|%p169, %r632, 1, 31, -1;
	mov.b32 	%f545, %r633;
	add.f32 	%f546, %f544, %f545;
	div.rn.f32 	%f107, %f235, %f546;
	div.rn.f32 	%f108, %f247, %f546;
	div.rn.f32 	%f109, %f259, %f546;
	div.rn.f32 	%f110, %f271, %f546;
	div.rn.f32 	%f111, %f283, %f546;
	div.rn.f32 	%f112, %f295, %f546;
	div.rn.f32 	%f113, %f307, %f546;
	div.rn.f32 	%f114, %f319, %f546;
	div.rn.f32 	%f115, %f331, %f546;
	div.rn.f32 	%f116, %f343, %f546;
	div.rn.f32 	%f117, %f355, %f546;
	div.rn.f32 	%f118, %f367, %f546;
	div.rn.f32 	%f119, %f379, %f546;
	div.rn.f32 	%f120, %f391, %f546;
	div.rn.f32 	%f121, %f403, %f546;
	div.rn.f32 	%f122, %f415, %f546;
	div.rn.f32 	%f123, %f427, %f546;
	div.rn.f32 	%f124, %f439, %f546;
	div.rn.f32 	%f125, %f451, %f546;
	div.rn.f32 	%f126, %f463, %f546;
	div.rn.f32 	%f127, %f475, %f546;
	div.rn.f32 	%f128, %f487, %f546;
	div.rn.f32 	%f129, %f499, %f546;
	div.rn.f32 	%f130, %f511, %f546;
	div.rn.f32 	%f131, %f523, %f546;
	div.rn.f32 	%f132, %f535, %f546;
	mad.lo.s64 	%rd231, %rd252, %rd33, %rd230;
	cvta.to.global.u64 	%rd232, %rd32;
	shl.b64 	%rd233, %rd231, 2;
	add.s64 	%rd20, %rd232, %rd233;
	@%p159 bra 	$L__BB577_58;
	st.global.f32 	[%rd20], %f107;
$L__BB577_58:
	mov.u32 	%r634, %tid.x;
	add.s32 	%r635, %r634, 32;
	cvt.u64.u32 	%rd234, %r635;
	setp.le.s64 	%p170, %rd35, %rd234;
	@%p170 bra 	$L__BB577_60;
	st.global.f32 	[%rd20+128], %f108;
$L__BB577_60:
	mov.u32 	%r636, %tid.x;
	add.s32 	%r637, %r636, 64;
	cvt.u64.u32 	%rd235, %r637;
	setp.le.s64 	%p171, %rd35, %rd235;
	@%p171 bra 	$L__BB577_62;
	st.global.f32 	[%rd20+256], %f109;
$L__BB577_62:
	mov.u32 	%r638, %tid.x;
	add.s32 	%r639, %r638, 96;
	cvt.u64.u32 	%rd236, %r639;
	setp.le.s64 	%p172, %rd35, %rd236;
	@%p172 bra 	$L__BB577_64;
	st.global.f32 	[%rd20+384], %f110;
$L__BB577_64:
	add.s32 	%r641, %r638, 128;
	cvt.u64.u32 	%rd237, %r641;
	setp.le.s64 	%p173, %rd35, %rd237;
	@%p173 bra 	$L__BB577_66;
	st.global.f32 	[%rd20+512], %f111;
$L__BB577_66:
	add.s32 	%r643, %r638, 160;
	cvt.u64.u32 	%rd238, %r643;
	setp.le.s64 	%p174, %rd35, %rd238;
	@%p174 bra 	$L__BB577_68;
	st.global.f32 	[%rd20+640], %f112;
$L__BB577_68:
	add.s32 	%r645, %r638, 192;
	cvt.u64.u32 	%rd239, %r645;
	setp.le.s64 	%p175, %rd35, %rd239;
	@%p175 bra 	$L__BB577_70;
	st.global.f32 	[%rd20+768], %f113;
$L__BB577_70:
	add.s32 	%r647, %r638, 224;
	cvt.u64.u32 	%rd240, %r647;
	setp.le.s64 	%p176, %rd35, %rd240;
	@%p176 bra 	$L__BB577_72;
	st.global.f32 	[%rd20+896], %f114;
$L__BB577_72:
	add.s32 	%r649, %r638, 256;
	cvt.u64.u32 	%rd241, %r649;
	setp.le.s64 	%p177, %rd35, %rd241;
	@%p177 bra 	$L__BB577_74;
	st.global.f32 	[%rd20+1024], %f115;
$L__BB577_74:
	setp.le.s64 	%p178, %rd35, %rd8;
	@%p178 bra 	$L__BB577_76;
	st.global.f32 	[%rd20+1152], %f116;
$L__BB577_76:
	setp.le.s64 	%p179, %rd35, %rd9;
	@%p179 bra 	$L__BB577_78;
	st.global.f32 	[%rd20+1280], %f117;
$L__BB577_78:
	setp.le.s64 	%p180, %rd35, %rd10;
	@%p180 bra 	$L__BB577_80;
	st.global.f32 	[%rd20+1408], %f118;
$L__BB577_80:
	setp.le.s64 	%p181, %rd35, %rd11;
	@%p181 bra 	$L__BB577_82;
	st.global.f32 	[%rd20+1536], %f119;
$L__BB577_82:
	setp.le.s64 	%p182, %rd35, %rd12;
	@%p182 bra 	$L__BB577_84;
	st.global.f32 	[%rd20+1664], %f120;
$L__BB577_84:
	setp.le.s64 	%p183, %rd35, %rd13;
	@%p183 bra 	$L__BB577_86;
	st.global.f32 	[%rd20+1792], %f121;
$L__BB577_86:
	setp.le.s64 	%p184, %rd35, %rd14;
	@%p184 bra 	$L__BB577_88;
	st.global.f32 	[%rd20+1920], %f122;
$L__BB577_88:
	setp.le.s64 	%p185, %rd35, %rd15;
	@%p185 bra 	$L__BB577_90;
	st.global.f32 	[%rd20+2048], %f123;
$L__BB577_90:
	add.s32 	%r651, %r638, 544;
	cvt.u64.u32 	%rd242, %r651;
	setp.le.s64 	%p186, %rd35, %rd242;
	@%p186 bra 	$L__BB577_92;
	st.global.f32 	[%rd20+2176], %f124;
$L__BB577_92:
	setp.le.s64 	%p187, %rd35, %rd16;
	@%p187 bra 	$L__BB577_94;
	st.global.f32 	[%rd20+2304], %f125;
$L__BB577_94:
	add.s32 	%r653, %r638, 608;
	cvt.u64.u32 	%rd243, %r653;
	setp.le.s64 	%p188, %rd35, %rd243;
	@%p188 bra 	$L__BB577_96;
	st.global.f32 	[%rd20+2432], %f126;
$L__BB577_96:
	setp.le.s64 	%p189, %rd35, %rd17;
	@%p189 bra 	$L__BB577_98;
	st.global.f32 	[%rd20+2560], %f127;
$L__BB577_98:
	add.s32 	%r655, %r638, 672;
	cvt.u64.u32 	%rd244, %r655;
	setp.le.s64 	%p190, %rd35, %rd244;
	@%p190 bra 	$L__BB577_100;
	st.global.f32 	[%rd20+2688], %f128;
$L__BB577_100:
	add.s32 	%r657, %r638, 704;
	cvt.u64.u32 	%rd245, %r657;
	setp.le.s64 	%p191, %rd35, %rd245;
	@%p191 bra 	$L__BB577_102;
	st.global.f32 	[%rd20+2816], %f129;
$L__BB577_102:
	add.s32 	%r659, %r638, 736;
	cvt.u64.u32 	%rd246, %r659;
	setp.le.s64 	%p192, %rd35, %rd246;
	@%p192 bra 	$L__BB577_104;
	st.global.f32 	[%rd20+2944], %f130;
$L__BB577_104:
	add.s32 	%r661, %r638, 768;
	cvt.u64.u32 	%rd247, %r661;
	setp.le.s64 	%p193, %rd35, %rd247;
	@%p193 bra 	$L__BB577_106;
	st.global.f32 	[%rd20+3072], %f131;
$L__BB577_106:
	add.s32 	%r663, %r638, 800;
	cvt.u64.u32 	%rd248, %r663;
	setp.le.s64 	%p194, %rd35, %rd248;
	@%p194 bra 	$L__BB577_108;
	st.global.f32 	[%rd20+3200], %f132;
$L__BB577_108:
	ld.param.u64 	%rd251, [_Z15SoftmaxWarpImplI22BroadcastScaleMaskLoadIffbLm4EiE11DirectStoreIffEfLi1ELi26ELi32ELi1ELb1EL9Algorithm0EEvT_T0_ll_param_2];
	mov.u32 	%r664, %nctaid.x;
	mov.u32 	%r665, %ntid.y;
	mul.lo.s32 	%r666, %r664, %r665;
	cvt.s64.s32 	%rd249, %r666;
	add.s64 	%rd252, %rd252, %rd249;
	setp.lt.s64 	%p195, %rd252, %rd251;
	@%p195 bra 	$L__BB577_4;
$L__BB577_109:
	ret;

}
	// .globl	_Z15SoftmaxWarpImplI22BroadcastScaleMaskLoadIffbLm4EiE11DirectStoreIffEfLi1ELi27ELi32ELi1ELb0EL9Algorithm0EEvT_T0_ll
.visible .entry _Z15SoftmaxWarpImplI22BroadcastScaleMaskLoadIffbLm4EiE11DirectStoreIffEfLi1ELi27ELi32ELi1ELb0EL9Algorithm0EEvT_T0_ll(
	.param .align 8 .b8 _Z15SoftmaxWarpImplI22BroadcastScaleMaskLoadIffbLm4EiE11DirectStoreIffEfLi1ELi27ELi32ELi1ELb0EL9Algorithm0EEvT_T0_ll_param_0[120],
	.param .align 8 .b8 _Z15SoftmaxWarpImplI22BroadcastScaleMaskLoadIffbLm4EiE11DirectStoreIffEfLi1ELi27ELi32ELi1ELb0EL9Algorithm0EEvT_T0_ll_param_1[16],
	.param .u64 _Z15SoftmaxWarpImplI22BroadcastScaleMaskLoadIffbLm4EiE11DirectStoreIffEfLi1ELi27ELi32ELi1ELb0EL9Algorithm0EEvT_T0_ll_param_2,
	.param .u64 _Z15SoftmaxWarpImplI22BroadcastScaleMaskLoadIffbLm4EiE11DirectStoreIffEfLi1ELi27ELi32ELi1ELb0EL9Algorithm0EEvT_T0_ll_param_3
)
{
	.reg .pred 	%p<45>;
	.reg .b16 	%rs<28>;
	.reg .b32 	%r<583>;
	.reg .b32 	%f<486>;
	.reg .b64 	%rd<198>;

	ld.param.v2.f32 	{%f3, %f4}, [_Z15SoftmaxWarpImplI22BroadcastScaleMaskLoadIffbLm4EiE11DirectStoreIffEfLi1ELi27ELi32ELi1ELb0EL9Algorithm0EEvT_T0_ll_param_0+112];
	ld.param.u64 	%rd23, [_Z15SoftmaxWarpImplI22BroadcastScaleMaskLoadIffbLm4EiE11DirectStoreIffEfLi1ELi27ELi32ELi1ELb0EL9Algorithm0EEvT_T0_ll_param_0+104];
	ld.param.v2.u32 	{%r15, %r16}, [_Z15SoftmaxWarpImplI22BroadcastScaleMaskLoadIffbLm4EiE11DirectStoreIffEfLi1ELi27ELi32ELi1ELb0EL9Algorithm0EEvT_T0_ll_param_0+88];
	ld.param.v2.u32 	{%r13, %r14}, [_Z15SoftmaxWarpImplI22BroadcastScaleMaskLoadIffbLm4EiE11DirectStoreIffEfLi1ELi27ELi32ELi1ELb0EL9Algorithm0EEvT_T0_ll_param_0+80];
	ld.param.v2.u32 	{%r11, %r12}, [_Z15SoftmaxWarpImplI22BroadcastScaleMaskLoadIffbLm4EiE11DirectStoreIffEfLi1ELi27ELi32ELi1ELb0EL9Algorithm0EEvT_T0_ll_param_0+64];
	ld.param.v2.u32 	{%r9, %r10}, [_Z15SoftmaxWarpImplI22BroadcastScaleMaskLoadIffbLm4EiE11DirectStoreIffEfLi1ELi27ELi32ELi1ELb0EL9Algorithm0EEvT_T0_ll_param_0+56];
	ld.param.u64 	%rd19, [_Z15SoftmaxWarpImplI22BroadcastScaleMaskLoadIffbLm4EiE11DirectStoreIffEfLi1ELi27ELi32ELi1ELb0EL9Algorithm0EEvT_T0_ll_param_0+40];
	ld.param.u64 	%rd18, [_Z15SoftmaxWarpImplI22BroadcastScaleMaskLoadIffbLm4EiE11DirectStoreIffEfLi1ELi27ELi32ELi1ELb0EL9Algorithm0EEvT_T0_ll_param_0+32];
	ld.param.u64 	%rd17, [_Z15SoftmaxWarpImplI22BroadcastScaleMaskLoadIffbLm4EiE11DirectStoreIffEfLi1ELi27ELi32ELi1ELb0EL9Algorithm0EEvT_T0_ll_param_0+24];
	ld.param.u64 	%rd16, [_Z15SoftmaxWarpImplI22BroadcastScaleMaskLoadIffbLm4EiE11DirectStoreIffEfLi1ELi27ELi32ELi1ELb0EL9Algorithm0EEvT_T0_ll_param_0+16];
	ld.param.u64 	%rd15, [_Z15SoftmaxWarpImplI22BroadcastScaleMaskLoadIffbLm4EiE11DirectStoreIffEfLi1ELi27ELi32ELi1ELb0EL9Algorithm0EEvT_T0_ll_param_0+8];
	ld.param.u64 	%rd14, [_Z15SoftmaxWarpImplI22BroadcastScaleMaskLoadIffbLm4EiE11DirectStoreIffEfLi1ELi27ELi32ELi1ELb0EL9Algorithm0EEvT_T0_ll_param_0];
	ld.param.u64 	%rd4, [_Z15SoftmaxWarpImplI22BroadcastScaleMaskLoadIffbLm4EiE11DirectStoreIffEfLi1ELi27ELi32ELi1ELb0EL9Algorithm0EEvT_T0_ll_param_1];
	ld.param.u64 	%rd5, [_Z15SoftmaxWarpImplI22BroadcastScaleMaskLoadIffbLm4EiE11DirectStoreIffEfLi1ELi27ELi32ELi1ELb0EL9Algorithm0EEvT_T0_ll_param_1+8];
	ld.param.u64 	%rd24, [_Z15SoftmaxWarpImplI22BroadcastScaleMaskLoadIffbLm4EiE11DirectStoreIffEfLi1ELi27ELi32ELi1ELb0EL9Algorithm0EEvT_T0_ll_param_2];
	ld.param.u64 	%rd25, [_Z15SoftmaxWarpImplI22BroadcastScaleMaskLoadIffbLm4EiE11DirectStoreIffEfLi1ELi27ELi32ELi1ELb0EL9Algorithm0EEvT_T0_ll_param_3];
	setp.lt.s64 	%p1, %rd25, 865;
	@%p1 bra 	$L__BB578_2;
	mov.u64 	%rd26, $str;
	cvta.global.u64 	%rd27, %rd26;
	mov.u64 	%rd28, $str$1;
	cvta.global.u64 	%rd29, %rd28;
	mov.u64 	%rd30, __unnamed_564;
	cvta.global.u64 	%rd31, %rd30;
	{ // callseq 563, 0
	.param .b64 param0;
	st.param.b64 	[param0], %rd27;
	.param .b64 param1;
	st.param.b64 	[param1], %rd29;
	.param .b32 param2;
	st.param.b32 	[param2], 219;
	.param .b64 param3;
	st.param.b64 	[param3], %rd31;
	.param .b64 param4;
	st.param.b64 	[param4], 1;
	call.uni 
	__assertfail, 
	(
	param0, 
	param1, 
	param2, 
	param3, 
	param4
	);
	} // callseq 563
$L__BB578_2:
	mov.u32 	%r17, %ctaid.x;
	mov.u32 	%r18, %ntid.y;
	mov.u32 	%r19, %tid.y;
	mad.lo.s32 	%r20, %r17, %r18, %r19;
	mov.u32 	%r21, %nctaid.x;
	mul.lo.s32 	%r8, %r21, %r18;
	cvt.s64.s32 	%rd197, %r20;
	setp.le.s64 	%p2, %rd24, %rd197;
	@%p2 bra 	$L__BB578_5;
	cvta.to.global.u64 	%rd7, %rd14;
	cvta.to.global.u64 	%rd8, %rd15;
	mov.u32 	%r22, %tid.x;
	cvt.u64.u32 	%rd9, %r22;
	cvta.to.global.u64 	%rd10, %rd4;
	cvt.s64.s32 	%rd11, %r8;
$L__BB578_4:
	setp.eq.s64 	%p3, %rd19, 1;
	setp.eq.s64 	%p4, %rd18, 1;
	setp.eq.s64 	%p5, %rd17, 1;
	setp.eq.s64 	%p6, %rd16, 1;
	mad.lo.s64 	%rd32, %rd23, %rd197, %rd9;
	cvt.u32.u64 	%r23, %rd32;
	div.s32 	%r24, %r23, %r9;
	mul.lo.s32 	%r25, %r24, %r9;
	sub.s32 	%r26, %r23, %r25;
	div.s32 	%r27, %r26, %r10;
	mul.lo.s32 	%r28, %r27, %r10;
	sub.s32 	%r29, %r26, %r28;
	div.s32 	%r30, %r29, %r11;
	mul.lo.s32 	%r31, %r30, %r11;
	sub.s32 	%r32, %r29, %r31;
	selp.b32 	%r33, 0, %r24, %p6;
	selp.b32 	%r34, 0, %r27, %p5;
	selp.b32 	%r35, 0, %r30, %p4;
	selp.b32 	%r36, 0, %r32, %p3;
	mul.lo.s32 	%r37, %r13, %r33;
	mad.lo.s32 	%r38, %r14, %r34, %r37;
	mad.lo.s32 	%r39, %r15, %r35, %r38;
	mad.lo.s32 	%r40, %r16, %r36, %r39;
	shl.b64 	%rd33, %rd32, 32;
	shr.s64 	%rd34, %rd33, 30;
	add.s64 	%rd35, %rd7, %rd34;
	ld.global.f32 	%f5, [%rd35];
	cvt.s64.s32 	%rd36, %r40;
	add.s64 	%rd37, %rd8, %rd36;
	ld.global.u8 	%rs1, [%rd37];
	setp.eq.s16 	%p7, %rs1, 0;
	mul.f32 	%f6, %f5, %f4;
	selp.f32 	%f7, %f3, %f6, %p7;
	max.f32 	%f8, %f7, 0fFF800000;
	add.s64 	%rd38, %rd32, 32;
	cvt.u32.u64 	%r41, %rd38;
	div.s32 	%r42, %r41, %r9;
	mul.lo.s32 	%r43, %r42, %r9;
	sub.s32 	%r44, %r41, %r43;
	div.s32 	%r45, %r44, %r10;
	mul.lo.s32 	%r46, %r45, %r10;
	sub.s32 	%r47, %r44, %r46;
	div.s32 	%r48, %r47, %r11;
	mul.lo.s32 	%r49, %r48, %r11;
	sub.s32 	%r50, %r47, %r49;
	selp.b32 	%r51, 0, %r42, %p6;
	selp.b32 	%r52, 0, %r45, %p5;
	selp.b32 	%r53, 0, %r48, %p4;
	selp.b32 	%r54, 0, %r50, %p3;
	mul.lo.s32 	%r55, %r13, %r51;
	mad.lo.s32 	%r56, %r14, %r52, %r55;
	mad.lo.s32 	%r57, %r15, %r53, %r56;
	mad.lo.s32 	%r58, %r16, %r54, %r57;
	shl.b64 	%rd39, %rd38, 32;
	shr.s64 	%rd40, %rd39, 30;
	add.s64 	%rd41, %rd7, %rd40;
	ld.global.f32 	%f9, [%rd41];
	cvt.s64.s32 	%rd42, %r58;
	add.s64 	%rd43, %rd8, %rd42;
	ld.global.u8 	%rs2, [%rd43];
	setp.eq.s16 	%p8, %rs2, 0;
	mul.f32 	%f10, %f9, %f4;
	selp.f32 	%f11, %f3, %f10, %p8;
	max.f32 	%f12, %f8, %f11;
	add.s64 	%rd44, %rd32, 64;
	cvt.u32.u64 	%r59, %rd44;
	div.s32 	%r60, %r59, %r9;
	mul.lo.s32 	%r61, %r60, %r9;
	sub.s32 	%r62, %r59, %r61;
	div.s32 	%r63, %r62, %r10;
	mul.lo.s32 	%r64, %r63, %r10;
	sub.s32 	%r65, %r62, %r64;
	div.s32 	%r66, %r65, %r11;
	mul.lo.s32 	%r67, %r66, %r11;
	sub.s32 	%r68, %r65, %r67;
	selp.b32 	%r69, 0, %r60, %p6;
	selp.b32 	%r70, 0, %r63, %p5;
	selp.b32 	%r71, 0, %r66, %p4;
	selp.b32 	%r72, 0, %r68, %p3;
	mul.lo.s32 	%r73, %r13, %r69;
	mad.lo.s32 	%r74, %r14, %r70, %r73;
	mad.lo.s32 	%r75, %r15, %r71, %r74;
	mad.lo.s32 	%r76, %r16, %r72, %r75;
	shl.b64 	%rd45, %rd44, 32;
	shr.s64 	%rd46, %rd45, 30;
	add.s64 	%rd47, %rd7, %rd46;
	ld.global.f32 	%f13, [%rd47];
	cvt.s64.s32 	%rd48, %r76;
	add.s64 	%rd49, %rd8, %rd48;
	ld.global.u8 	%rs3, [%rd49];
	setp.eq.s16 	%p9, %rs3, 0;
	mul.f32 	%f14, %f13, %f4;
	selp.f32 	%f15, %f3, %f14, %p9;
	max.f32 	%f16, %f12, %f15;
	add.s64 	%rd50, %rd32, 96;
	cvt.u32.u64 	%r77, %rd50;
	div.s32 	%r78, %r77, %r9;
	mul.lo.s32 	%r79, %r78, %r9;
	sub.s32 	%r80, %r77, %r79;
	div.s32 	%r81, %r80, %r10;
	mul.lo.s32 	%r82, %r81, %r10;
	sub.s32 	%r83, %r80, %r82;
	div.s32 	%r84, %r83, %r11;
	mul.lo.s32 	%r85, %r84, %r11;
	sub.s32 	%r86, %r83, %r85;
	selp.b32 	%r87, 0, %r78, %p6;
	selp.b32 	%r88, 0, %r81, %p5;
	selp.b32 	%r89, 0, %r84, %p4;
	selp.b32 	%r90, 0, %r86, %p3;
	mul.lo.s32 	%r91, %r13, %r87;
	mad.lo.s32 	%r92, %r14, %r88, %r91;
	mad.lo.s32 	%r93, %r15, %r89, %r92;
	mad.lo.s32 	%r94, %r16, %r90, %r93;
	shl.b64 	%rd51, %rd50, 32;
	shr.s64 	%rd52, %rd51, 30;
	add.s64 	%rd53, %rd7, %rd52;
	ld.global.f32 	%f17, [%rd53];
	cvt.s64.s32 	%rd54, %r94;
	add.s64 	%rd55, %rd8, %rd54;
	ld.global.u8 	%rs4, [%rd55];
	setp.eq.s16 	%p10, %rs4, 0;
	mul.f32 	%f18, %f17, %f4;
	selp.f32 	%f19, %f3, %f18, %p10;
	max.f32 	%f20, %f16, %f19;
	add.s64 	%rd56, %rd32, 128;
	cvt.u32.u64 	%r95, %rd56;
	div.s32 	%r96, %r95, %r9;
	mul.lo.s32 	%r97, %r96, %r9;
	sub.s32 	%r98, %r95, %r97;
	div.s32 	%r99, %r98, %r10;
	mul.lo.s32 	%r100, %r99, %r10;
	sub.s32 	%r101, %r98, %r100;
	div.s32 	%r102, %r101, %r11;
	mul.lo.s32 	%r103, %r102, %r11;
	sub.s32 	%r104, %r101, %r103;
	selp.b32 	%r105, 0, %r96, %p6;
	selp.b32 	%r106, 0, %r99, %p5;
	selp.b32 	%r107, 0, %r102, %p4;
	selp.b32 	%r108, 0, %r104, %p3;
	mul.lo.s32 	%r109, %r13, %r105;
	mad.lo.s32 	%r110, %r14, %r106, %r109;
	mad.lo.s32 	%r111, %r15, %r107, %r110;
	mad.lo.s32 	%r112, %r16, %r108, %r111;
	shl.b64 	%rd57, %rd56, 32;
	shr.s64 	%rd58, %rd57, 30;
	add.s64 	%rd59, %rd7, %rd58;
	ld.global.f32 	%f21, [%rd59];
	cvt.s64.s32 	%rd60, %r112;
	add.s64 	%rd61, %rd8, %rd60;
	ld.global.u8 	%rs5, [%rd61];
	setp.eq.s16 	%p11, %rs5, 0;
	mul.f32 	%f22, %f21, %f4;
	selp.f32 	%f23, %f3, %f22, %p11;
	max.f32 	%f24, %f20, %f23;
	add.s64 	%rd62, %rd32, 160;
	cvt.u32.u64 	%r113, %rd62;
	div.s32 	%r114, %r113, %r9;
	mul.lo.s32 	%r115, %r114, %r9;
	sub.s32 	%r116, %r113, %r115;
	div.s32 	%r117, %r116, %r10;
	mul.lo.s32 	%r118, %r117, %r10;
	sub.s32 	%r119, %r116, %r118;
	div.s32 	%r120, %r119, %r11;
	mul.lo.s32 	%r121, %r120, %r11;
	sub.s32 	%r122, %r119, %r121;
	selp.b32 	%r123, 0, %r114, %p6;
	selp.b32 	%r124, 0, %r117, %p5;
	selp.b32 	%r125, 0, %r120, %p4;
	selp.b32 	%r126, 0, %r122, %p3;
	mul.lo.s32 	%r127, %r13, %r123;
	mad.lo.s32 	%r128, %r14, %r124, %r127;
	mad.lo.s32 	%r129, %r15, %r125, %r128;
	mad.lo.s32 	%r130, %r16, %r126, %r129;
	shl.b64 	%rd63, %rd62, 32;
	shr.s64 	%rd64, %rd63, 30;
	add.s64 	%rd65, %rd7, %rd64;
	ld.global.f32 	%f25, [%rd65];
	cvt.s64.s32 	%rd66, %r130;
	add.s64 	%rd67, %rd8, %rd66;
	ld.global.u8 	%rs6, [%rd67];
	setp.eq.s16 	%p12, %rs6, 0;
	mul.f32 	%f26, %f25, %f4;
	selp.f32 	%f27, %f3, %f26, %p12;
	max.f32 	%f28, %f24, %f27;
	add.s64 	%rd68, %rd32, 192;
	cvt.u32.u64 	%r131, %rd68;
	div.s32 	%r132, %r131, %r9;
	mul.lo.s32 	%r133, %r132, %r9;
	sub.s32 	%r134, %r131, %r133;
	div.s32 	%r135, %r134, %r10;
	mul.lo.s32 	%r136, %r135, %r10;
	sub.s32 	%r137, %r134, %r136;
	div.s32 	%r138, %r137, %r11;
	mul.lo.s32 	%r139, %r138, %r11;
	sub.s32 	%r140, %r137, %r139;
	selp.b32 	%r141, 0, %r132, %p6;
	selp.b32 	%r142, 0, %r135, %p5;
	selp.b32 	%r143, 0, %r138, %p4;
	selp.b32 	%r144, 0, %r140, %p3;
	mul.lo.s32 	%r145, %r13, %r141;
	mad.lo.s32 	%r146, %r14, %r142, %r145;
	mad.lo.s32 	%r147, %r15, %r143, %r146;
	mad.lo.s32 	%r148, %r16, %r144, %r147;
	shl.b64 	%rd69, %rd68, 32;
	shr.s64 	%rd70, %rd69, 30;
	add.s64 	%rd71, %rd7, %rd70;
	ld.global.f32 	%f29, [%rd71];
	cvt.s64.s32 	%rd72, %r148;
	add.s64 	%rd73, %rd8, %rd72;
	ld.global.u8 	%rs7, [%rd73];
	setp.eq.s16 	%p13, %rs7, 0;
	mul.f32 	%f30, %f29, %f4;
	selp.f32 	%f31, %f3, %f30, %p13;
	max.f32 	%f32, %f28, %f31;
	add.s64 	%rd74, %rd32, 224;
	cvt.u32.u64 	%r149, %rd74;
	div.s32 	%r150, %r149, %r9;
	mul.lo.s32 	%r151, %r150, %r9;
	sub.s32 	%r152, %r149, %r151;
	div.s32 	%r153, %r152, %r10;
	mul.lo.s32 	%r154, %r153, %r10;
	sub.s32 	%r155, %r152, %r154;
	div.s32 	%r156, %r155, %r11;
	mul.lo.s32 	%r157, %r156, %r11;
	sub.s32 	%r158, %r155, %r157;
	selp.b32 	%r159, 0, %r150, %p6;
	selp.b32 	%r160, 0, %r153, %p5;
	selp.b32 	%r161, 0, %r156, %p4;
	selp.b32 	%r162, 0, %r158, %p3;
	mul.lo.s32 	%r163, %r13, %r159;
	mad.lo.s32 	%r164, %r14, %r160, %r163;
	mad.lo.s32 	%r165, %r15, %r161, %r164;
	mad.lo.s32 	%r166, %r16, %r162, %r165;
	shl.b64 	%rd75, %rd74, 32;
	shr.s64 	%rd76, %rd75, 30;
	add.s64 	%rd77, %rd7, %rd76;
	ld.global.f32 	%f33, [%rd77];
	cvt.s64.s32 	%rd78, %r166;
	add.s64 	%rd79, %rd8, %rd78;
	ld.global.u8 	%rs8, [%rd79];
	setp.eq.s16 	%p14, %rs8, 0;
	mul.f32 	%f34, %f33, %f4;
	selp.f32 	%f35, %f3, %f34, %p14;
	max.f32 	%f36, %f32, %f35;
	add.s64 	%rd80, %rd32, 256;
	cvt.u32.u64 	%r167, %rd80;
	div.s32 	%r168, %r167, %r9;
	mul.lo.s32 	%r169, %r168, %r9;
	sub.s32 	%r170, %r167, %r169;
	div.s32 	%r171, %r170, %r10;
	mul.lo.s32 	%r172, %r171, %r10;
	sub.s32 	%r173, %r170, %r172;
	div.s32 	%r174, %r173, %r11;
	mul.lo.s32 	%r175, %r174, %r11;
	sub.s32 	%r176, %r173, %r175;
	selp.b32 	%r177, 0, %r168, %p6;
	selp.b32 	%r178, 0, %r171, %p5;
	selp.b32 	%r179, 0, %r174, %p4;
	selp.b32 	%r180, 0, %r176, %p3;
	mul.lo.s32 	%r181, %r13, %r177;
	mad.lo.s32 	%r182, %r14, %r178, %r181;
	mad.lo.s32 	%r183, %r15, %r179, %r182;
	mad.lo.s32 	%r184, %r16, %r180, %r183;
	shl.b64 	%rd81, %rd80, 32;
	shr.s64 	%rd82, %rd81, 30;
	add.s64 	%rd83, %rd7, %rd82;
	ld.global.f32 	%f37, [%rd83];
	cvt.s64.s32 	%rd84, %r184;
	add.s64 	%rd85, %rd8, %rd84;
	ld.global.u8 	%rs9, [%rd85];
	setp.eq.s16 	%p15, %rs9, 0;
	mul.f32 	%f38, %f37, %f4;
	selp.f32 	%f39, %f3, %f38, %p15;
	max.f32 	%f40, %f36, %f39;
	add.s64 	%rd86, %rd32, 288;
	cvt.u32.u64 	%r185, %rd86;
	div.s32 	%r186, %r185, %r9;
	mul.lo.s32 	%r187, %r186, %r9;
	sub.s32 	%r188, %r185, %r187;
	div.s32 	%r189, %r188, %r10;
	mul.lo.s32 	%r190, %r189, %r10;
	sub.s32 	%r191, %r188, %r190;
	div.s32 	%r192, %r191, %r11;
	mul.lo.s32 	%r193, %r192, %r11;
	sub.s32 	%r194, %r191, %r193;
	selp.b32 	%r195, 0, %r186, %p6;
	selp.b32 	%r196, 0, %r189, %p5;
	selp.b32 	%r197, 0, %r192, %p4;
	selp.b32 	%r198, 0, %r194, %p3;
	mul.lo.s32 	%r199, %r13, %r195;
	mad.lo.s32 	%r200, %r14, %r196, %r199;
	mad.lo.s32 	%r201, %r15, %r197, %r200;
	mad.lo.s32 	%r202, %r16, %r198, %r201;
	shl.b64 	%rd87, %rd86, 32;
	shr.s64 	%rd88, %rd87, 30;
	add.s64 	%rd89, %rd7, %rd88;
	ld.global.f32 	%f41, [%rd89];
	cvt.s64.s32 	%rd90, %r202;
	add.s64 	%rd91, %rd8, %rd90;
	ld.global.u8 	%rs10, [%rd91];
	setp.eq.s16 	%p16, %rs10, 0;
	mul.f32 	%f42, %f41, %f4;
	selp.f32 	%f43, %f3, %f42, %p16;
	max.f32 	%f44, %f40, %f43;
	add.s64 	%rd92, %rd32, 320;
	cvt.u32.u64 	%r203, %rd92;
	div.s32 	%r204, %r203, %r9;
	mul.lo.s32 	%r205, %r204, %r9;
	sub.s32 	%r206, %r203, %r205;
	div.s32 	%r207, %r206, %r10;
	mul.lo.s32 	%r208, %r207, %r10;
	sub.s32 	%r209, %r206, %r208;
	div.s32 	%r210, %r209, %r11;
	mul.lo.s32 	%r211, %r210, %r11;
	sub.s32 	%r212, %r209, %r211;
	selp.b32 	%r213, 0, %r204, %p6;
	selp.b32 	%r214, 0, %r207, %p5;
	selp.b32 	%r215, 0, %r210, %p4;
	selp.b32 	%r216, 0, %r212, %p3;
	mul.lo.s32 	%r217, %r13, %r213;
	mad.lo.s32 	%r218, %r14, %r214, %r217;
	mad.lo.s32 	%r219, %r15, %r215, %r218;
	mad.lo.s32 	%r220, %r16, %r216, %r219;
	shl.b64 	%rd93, %rd92, 32;
	shr.s64 	%rd94, %rd93, 30;
	add.s64 	%rd95, %rd7, %rd94;
	ld.global.f32 	%f45, [%rd95];
	cvt.s64.s32 	%rd96, %r220;
	add.s64 	%rd97, %rd8, %rd96;
	ld.global.u8 	%rs11, [%rd97];
	setp.eq.s16 	%p17, %rs11, 0;
	mul.f32 	%f46, %f45, %f4;
	selp.f32 	%f47, %f3, %f46, %p17;
	max.f32 	%f48, %f44, %f47;
	add.s64 	%rd98, %rd32, 352;
	cvt.u32.u64 	%r221, %rd98;
	div.s32 	%r222, %r221, %r9;
	mul.lo.s32 	%r223, %r222, %r9;
	sub.s32 	%r224, %r221, %r223;
	div.s32 	%r225, %r224, %r10;
	mul.lo.s32 	%r226, %r225, %r10;
	sub.s32 	%r227, %r224, %r226;
	div.s32 	%r228, %r227, %r11;
	mul.lo.s32 	%r229, %r228, %r11;
	sub.s32 	%r230, %r227, %r229;
	selp.b32 	%r231, 0, %r222, %p6;
	selp.b32 	%r232, 0, %r225, %p5;
	selp.b32 	%r233, 0, %r228, %p4;
	selp.b32 	%r234, 0, %r230, %p3;
	mul.lo.s32 	%r235, %r13, %r231;
	mad.lo.s32 	%r236, %r14, %r232, %r235;
	mad.lo.s32 	%r237, %r15, %r233, %r236;
	mad.lo.s32 	%r238, %r16, %r234, %r237;
	shl.b64 	%rd99, %rd98, 32;
	shr.s64 	%rd100, %rd99, 30;
	add.s64 	%rd101, %rd7, %rd100;
	ld.global.f32 	%f49, [%rd101];
	cvt.s64.s32 	%rd102, %r238;
	add.s64 	%rd103, %rd8, %rd102;
	ld.global.u8 	%rs12, [%rd103];
	setp.eq.s16 	%p18, %rs12, 0;
	mul.f32 	%f50, %f49, %f4;
	selp.f32 	%f51, %f3, %f50, %p18;
	max.f32 	%f52, %f48, %f51;
	add.s64 	%rd104, %rd32, 384;
	cvt.u32.u64 	%r239, %rd104;
	div.s32 	%r240, %r239, %r9;
	mul.lo.s32 	%r241, %r240, %r9;
	sub.s32 	%r242, %r239, %r241;
	div.s32 	%r243, %r242, %r10;
	mul.lo.s32 	%r244, %r243, %r10;
	sub.s32 	%r245, %r242, %r244;
	div.s32 	%r246, %r245, %r11;
	mul.lo.s32 	%r247, %r246, %r11;
	sub.s32 	%r248, %r245, %r247;
	selp.b32 	%r249, 0, %r240, %p6;
	selp.b32 	%r250, 0, %r243, %p5;
	selp.b32 	%r251, 0, %r246, %p4;
	selp.b32 	%r252, 0, %r248, %p3;
	mul.lo.s32 	%r253, %r13, %r249;
	mad.lo.s32 	%r254, %r14, %r250, %r253;
	mad.lo.s32 	%r255, %r15, %r251, %r254;
	mad.lo.s32 	%r256, %r16, %r252, %r255;
	shl.b64 	%rd105, %rd104, 32;
	shr.s64 	%rd106, %rd105, 30;
	add.s64 	%rd107, %rd7, %rd106;
	ld.global.f32 	%f53, [%rd107];
	cvt.s64.s32 	%rd108, %r256;
	add.s64 	%rd109, %rd8, %rd108;
	ld.global.u8 	%rs13, [%rd109];
	setp.eq.s16 	%p19, %rs13, 0;
	mul.f32 	%f54, %f53, %f4;
	selp.f32 	%f55, %f3, %f54, %p19;
	max.f32 	%f56, %f52, %f55;
	add.s64 	%rd110, %rd32, 416;
	cvt.u32.u64 	%r257, %rd110;
	div.s32 	%r258, %r257, %r9;
	mul.lo.s32 	%r259, %r258, %r9;
	sub.s32 	%r260, %r257, %r259;
	div.s32 	%r261, %r260, %r10;
	mul.lo.s32 	%r262, %r261, %r10;
	sub.s32 	%r263, %r260, %r262;
	div.s32 	%r264, %r263, %r11;
	mul.lo.s32 	%r265, %r264, %r11;
	sub.s32 	%r266, %r263, %r265;
	selp.b32 	%r267, 0, %r258, %p6;
	selp.b32 	%r268, 0, %r261, %p5;
	selp.b32 	%r269, 0, %r264, %p4;
	selp.b32 	%r270, 0, %r266, %p3;
	mul.lo.s32 	%r271, %r13, %r267;
	mad.lo.s32 	%r272, %r14, %r268, %r271;
	mad.lo.s32 	%r273, %r15, %r269, %r272;
	mad.lo.s32 	%r274, %r16, %r270, %r273;
	shl.b64 	%rd111, %rd110, 32;
	shr.s64 	%rd112, %rd111, 30;
	add.s64 	%rd113, %rd7, %rd112;
	ld.global.f32 	%f57, [%rd113];
	cvt.s64.s32 	%rd114, %r274;
	add.s64 	%rd115, %rd8, %rd114;
	ld.global.u8 	%rs14, [%rd115];
	setp.eq.s16 	%p20, %rs14, 0;
	mul.f32 	%f58, %f57, %f4;
	selp.f32 	%f59, %f3, %f58, %p20;
	max.f32 	%f60, %f56, %f59;
	add.s64 	%rd116, %rd32, 448;
	cvt.u32.u64 	%r275, %rd116;
	div.s32 	%r276, %r275, %r9;
	mul.lo.s32 	%r277, %r276, %r9;
	sub.s32 	%r278, %r275, %r277;
	div.s32 	%r279, %r278, %r10;
	mul.lo.s32 	%r280, %r279, %r10;
	sub.s32 	%r281, %r278, %r280;
	div.s32 	%r282, %r281, %r11;
	mul.lo.s32 	%r283, %r282, %r11;
	sub.s32 	%r284, %r281, %r283;
	selp.b32 	%r285, 0, %r276, %p6;
	selp.b32 	%r286, 0, %r279, %p5;
	selp.b32 	%r287, 0, %r282, %p4;
	selp.b32 	%r288, 0, %r284, %p3;
	mul.lo.s32 	%r289, %r13, %r285;
	mad.lo.s32 	%r290, %r14, %r286, %r289;
	mad.lo.s32 	%r291, %r15, %r287, %r290;
	mad.lo.s32 	%r292, %r16, %r288, %r291;
	shl.b64 	%rd117, %rd116, 32;
	shr.s64 	%rd118, %rd117, 30;
	add.s64 	%rd119, %rd7, %rd118;
	ld.global.f32 	%f61, [%rd119];
	cvt.s64.s32 	%rd120, %r292;
	add.s64 	%rd121, %rd8, %rd120;
	ld.global.u8 	%rs15, [%rd121];
	setp.eq.s16 	%p21, %rs15, 0;
	mul.f32 	%f62, %f61, %f4;
	selp.f32 	%f63, %f3, %f62, %p21;
	max.f32 	%f64, %f60, %f63;
	add.s64 	%rd122, %rd32, 480;
	cvt.u32.u64 	%r293, %rd122;
	div.s32 	%r294, %r293, %r9;
	mul.lo.s32 	%r295, %r294, %r9;
	sub.s32 	%r296, %r293, %r295;
	div.s32 	%r297, %r296, %r10;
	mul.lo.s32 	%r298, %r297, %r10;
	sub.s32 	%r299, %r296, %r298;
	div.s32 	%r300, %r299, %r11;
	mul.lo.s32 	%r301, %r300, %r11;
	sub.s32 	%r302, %r299, %r301;
	selp.b32 	%r303, 0, %r294, %p6;
	selp.b32 	%r304, 0, %r297, %p5;
	selp.b32 	%r305, 0, %r300, %p4;
	selp.b32 	%r306, 0, %r302, %p3;
	mul.lo.s32 	%r307, %r13, %r303;
	mad.lo.s32 	%r308, %r14, %r304, %r307;
	mad.lo.s32 	%r309, %r15, %r305, %r308;
	mad.lo.s32 	%r310, %r16, %r306, %r309;
	shl.b64 	%rd123, %rd122, 32;
	shr.s64 	%rd124, %rd123, 30;
	add.s64 	%rd125, %rd7, %rd124;
	ld.global.f32 	%f65, [%rd125];
	cvt.s64.s32 	%rd126, %r310;
	add.s64 	%rd127, %rd8, %rd126;
	ld.global.u8 	%rs16, [%rd127];
	setp.eq.s16 	%p22, %rs16, 0;
	mul.f32 	%f66, %f65, %f4;
	selp.f32 	%f67, %f3, %f66, %p22;
	max.f32 	%f68, %f64, %f67;
	add.s64 	%rd128, %rd32, 512;
	cvt.u32.u64 	%r311, %rd128;
	div.s32 	%r312, %r311, %r9;
	mul.lo.s32 	%r313, %r312, %r9;
	sub.s32 	%r314, %r311, %r313;
	div.s32 	%r315, %r314, %r10;
	mul.lo.s32 	%r316, %r315, %r10;
	sub.s32 	%r317, %r314, %r316;
	div.s32 	%r318, %r317, %r11;
	mul.lo.s32 	%r319, %r318, %r11;
	sub.s32 	%r320, %r317, %r319;
	selp.b32 	%r321, 0, %r312, %p6;
	selp.b32 	%r322, 0, %r315, %p5;
	selp.b32 	%r323, 0, %r318, %p4;
	selp.b32 	%r324, 0, %r320, %p3;
	mul.lo.s32 	%r325, %r13, %r321;
	mad.lo.s32 	%r326, %r14, %r322, %r325;
	mad.lo.s32 	%r327, %r15, %r323, %r326;
	mad.lo.s32 	%r328, %r16, %r324, %r327;
	shl.b64 	%rd129, %rd128, 32;
	shr.s64 	%rd130, %rd129, 30;
	add.s64 	%rd131, %rd7, %rd130;
	ld.global.f32 	%f69, [%rd131];
	cvt.s64.s32 	%rd132, %r328;
	add.s64 	%rd133, %rd8, %rd132;
	ld.global.u8 	%rs17, [%rd133];
	setp.eq.s16 	%p23, %rs17, 0;
	mul.f32 	%f70, %f69, %f4;
	selp.f32 	%f71, %f3, %f70, %p23;
	max.f32 	%f72, %f68, %f71;
	add.s64 	%rd134, %rd32, 544;
	cvt.u32.u64 	%r329, %rd134;
	div.s32 	%r330, %r329, %r9;
	mul.lo.s32 	%r331, %r330, %r9;
	sub.s32 	%r332, %r329, %r331;
	div.s32 	%r333, %r332, %r10;
	mul.lo.s32 	%r334, %r333, %r10;
	sub.s32 	%r335, %r332, %r334;
	div.s32 	%r336, %r335, %r11;
	mul.lo.s32 	%r337, %r336, %r11;
	sub.s32 	%r338, %r335, %r337;
	selp.b32 	%r339, 0, %r330, %p6;
	selp.b32 	%r340, 0, %r333, %p5;
	selp.b32 	%r341, 0, %r336, %p4;
	selp.b32 	%r342, 0, %r338, %p3;
	mul.lo.s32 	%r343, %r13, %r339;
	mad.lo.s32 	%r344, %r14, %r340, %r343;
	mad.lo.s32 	%r345, %r15, %r341, %r344;
	mad.lo.s32 	%r346, %r16, %r342, %r345;
	shl.b64 	%rd135, %rd134, 32;
	shr.s64 	%rd136, %rd135, 30;
	add.s64 	%rd137, %rd7, %rd136;
	ld.global.f32 	%f73, [%rd137];
	cvt.s64.s32 	%rd138, %r346;
	add.s64 	%rd139, %rd8, %rd138;
	ld.global.u8 	%rs18, [%rd139];
	setp.eq.s16 	%p24, %rs18, 0;
	mul.f32 	%f74, %f73, %f4;
	selp.f32 	%f75, %f3, %f74, %p24;
	max.f32 	%f76, %f72, %f75;
	add.s64 	%rd140, %rd32, 576;
	cvt.u32.u64 	%r347, %rd140;
	div.s32 	%r348, %r347, %r9;
	mul.lo.s32 	%r349, %r348, %r9;
	sub.s32 	%r350, %r347, %r349;
	div.s32 	%r351, %r350, %r10;
	mul.lo.s32 	%r352, %r351, %r10;
	sub.s32 	%r353, %r350, %r352;
	div.s32 	%r354, %r353, %r11;
	mul.lo.s32 	%r355, %r354, %r11;
	sub.s32 	%r356, %r353, %r355;
	selp.b32 	%r357, 0, %r348, %p6;
	selp.b32 	%r358, 0, %r351, %p5;
	selp.b32 	%r359, 0, %r354, %p4;
	selp.b32 	%r360, 0, %r356, %p3;
	mul.lo.s32 	%r361, %r13, %r357;
	mad.lo.s32 	%r362, %r14, %r358, %r361;
	mad.lo.s32 	%r363, %r15, %r359, %r362;
	mad.lo.s32 	%r364, %r16, %r360, %r363;
	shl.b64 	%rd141, %rd140, 32;
	shr.s64 	%rd142, %rd141, 30;
	add.s64 	%rd143, %rd7, %rd142;
	ld.global.f32 	%f77, [%rd143];
	cvt.s64.s32 	%rd144, %r364;
	add.s64 	%rd145, %rd8, %rd144;
	ld.global.u8 	%rs19, [%rd145];
	setp.eq.s16 	%p25, %rs19, 0;
	mul.f32 	%f78, %f77, %f4;
	selp.f32 	%f79, %f3, %f78, %p25;
	max.f32 	%f80, %f76, %f79;
	add.s64 	%rd146, %rd32, 608;
	cvt.u32.u64 	%r365, %rd146;
	div.s32 	%r366, %r365, %r9;
	mul.lo.s32 	%r367, %r366, %r9;
	sub.s32 	%r368, %r365, %r367;
	div.s32 	%r369, %r368, %r10;
	mul.lo.s32 	%r370, %r369, %r10;
	sub.s32 	%r371, %r368, %r370;
	div.s32 	%r372, %r371, %r11;
	mul.lo.s32 	%r373, %r372, %r11;
	sub.s32 	%r374, %r371, %r373;
	selp.b32 	%r375, 0, %r366, %p6;
	selp.b32 	%r376, 0, %r369, %p5;
	selp.b32 	%r377, 0, %r372, %p4;
	selp.b32 	%r378, 0, %r374, %p3;
	mul.lo.s32 	%r379, %r13, %r375;
	mad.lo.s32 	%r380, %r14, %r376, %r379;
	mad.lo.s32 	%r381, %r15, %r377, %r380;
	mad.lo.s32 	%r382, %r16, %r378, %r381;
	shl.b64 	%rd147, %rd146, 32;
	shr.s64 	%rd148, %rd147, 30;
	add.s64 	%rd149, %rd7, %rd148;
	ld.global.f32 	%f81, [%rd149];
	cvt.s64.s32 	%rd150, %r382;
	add.s64 	%rd151, %rd8, %rd150;
	ld.global.u8 	%rs20, [%rd151];
	setp.eq.s16 	%p26, %rs20, 0;
	mul.f32 	%f82, %f81, %f4;
	selp.f32 	%f83, %f3, %f82, %p26;
	max.f32 	%f84, %f80, %f83;
	add.s64 	%rd152, %rd32, 640;
	cvt.u32.u64 	%r383, %rd152;
	div.s32 	%r384, %r383, %r9;
	mul.lo.s32 	%r385, %r384, %r9;
	sub.s32 	%r386, %r383, %r385;
	div.s32 	%r387, %r386, %r10;
	mul.lo.s32 	%r388, %r387, %r10;
	sub.s32 	%r389, %r386, %r388;
	div.s32 	%r390, %r389, %r11;
	mul.lo.s32 	%r391, %r390, %r11;
	sub.s32 	%r392, %r389, %r391;
	selp.b32 	%r393, 0, %r384, %p6;
	selp.b32 	%r394, 0, %r387, %p5;
	selp.b32 	%r395, 0, %r390, %p4;
	selp.b32 	%r396, 0, %r392, %p3;
	mul.lo.s32 	%r397, %r13, %r393;
	mad.lo.s32 	%r398, %r14, %r394, %r397;
	mad.lo.s32 	%r399, %r15, %r395, %r398;
	mad.lo.s32 	%r400, %r16, %r396, %r399;
	shl.b64 	%rd153, %rd152, 32;
	shr.s64 	%rd154, %rd153, 30;
	add.s64 	%rd155, %rd7, %rd154;
	ld.global.f32 	%f85, [%rd155];
	cvt.s64.s32 	%rd156, %r400;
	add.s64 	%rd157, %rd8, %rd156;
	ld.global.u8 	%rs21, [%rd157];
	setp.eq.s16 	%p27, %rs21, 0;
	mul.f32 	%f86, %f85, %f4;
	selp.f32 	%f87, %f3, %f86, %p27;
	max.f32 	%f88, %f84, %f87;
	add.s64 	%rd158, %rd32, 672;
	cvt.u32.u64 	%r401, %rd158;
	div.s32 	%r402, %r401, %r9;
	mul.lo.s32 	%r403, %r402, %r9;
	sub.s32 	%r404, %r401, %r403;
	div.s32 	%r405, %r404, %r10;
	mul.lo.s32 	%r406, %r405, %r10;
	sub.s32 	%r407, %r404, %r406;
	div.s32 	%r408, %r407, %r11;
	mul.lo.s32 	%r409, %r408, %r11;
	sub.s32 	%r410, %r407, %r409;
	selp.b32 	%r411, 0, %r402, %p6;
	selp.b32 	%r412, 0, %r405, %p5;
	selp.b32 	%r413, 0, %r408, %p4;
	selp.b32 	%r414, 0, %r410, %p3;
	mul.lo.s32 	%r415, %r13, %r411;
	mad.lo.s32 	%r416, %r14, %r412, %r415;
	mad.lo.s32 	%r417, %r15, %r413, %r416;
	mad.lo.s32 	%r418, %r16, %r414, %r417;
	shl.b64 	%rd159, %rd158, 32;
	shr.s64 	%rd160, %rd159, 30;
	add.s64 	%rd161, %rd7, %rd160;
	ld.global.f32 	%f89, [%rd161];
	cvt.s64.s32 	%rd162, %r418;
	add.s64 	%rd163, %rd8, %rd162;
	ld.global.u8 	%rs22, [%rd163];
	setp.eq.s16 	%p28, %rs22, 0;
	mul.f32 	%f90, %f89, %f4;
	selp.f32 	%f91, %f3, %f90, %p28;
	max.f32 	%f92, %f88, %f91;
	add.s64 	%rd164, %rd32, 704;
	cvt.u32.u64 	%r419, %rd164;
	div.s32 	%r420, %r419, %r9;
	mul.lo.s32 	%r421, %r420, %r9;
	sub.s32 	%r422, %r419, %r421;
	div.s32 	%r423, %r422, %r10;
	mul.lo.s32 	%r424, %r423, %r10;
	sub.s32 	%r425, %r422, %r424;
	div.s32 	%r426, %r425, %r11;
	mul.lo.s32 	%r427, %r426, %r11;
	sub.s32 	%r428, %r425, %r427;
	selp.b32 	%r429, 0, %r420, %p6;
	selp.b32 	%r430, 0, %r423, %p5;
	selp.b32 	%r431, 0, %r426, %p4;
	selp.b32 	%r432, 0, %r428, %p3;
	mul.lo.s32 	%r433, %r13, %r429;
	mad.lo.s32 	%r434, %r14, %r430, %r433;
	mad.lo.s32 	%r435, %r15, %r431, %r434;
	mad.lo.s32 	%r436, %r16, %r432, %r435;
	shl.b64 	%rd165, %rd164, 32;
	shr.s64 	%rd166, %rd165, 30;
	add.s64 	%rd167, %rd7, %rd166;
	ld.global.f32 	%f93, [%rd167];
	cvt.s64.s32 	%rd168, %r436;
	add.s64 	%rd169, %rd8, %rd168;
	ld.global.u8 	%rs23, [%rd169];
	setp.eq.s16 	%p29, %rs23, 0;
	mul.f32 	%f94, %f93, %f4;
	selp.f32 	%f95, %f3, %f94, %p29;
	max.f32 	%f96, %f92, %f95;
	add.s64 	%rd170, %rd32, 736;
	cvt.u32.u64 	%r437, %rd170;
	div.s32 	%r438, %r437, %r9;
	mul.lo.s32 	%r439, %r438, %r9;
	sub.s32 	%r440, %r437, %r439;
	div.s32 	%r441, %r440, %r10;
	mul.lo.s32 	%r442, %r441, %r10;
	sub.s32 	%r443, %r440, %r442;
	div.s32 	%r444, %r443, %r11;
	mul.lo.s32 	%r445, %r444, %r11;
	sub.s32 	%r446, %r443, %r445;
	selp.b32 	%r447, 0, %r438, %p6;
	selp.b32 	%r448, 0, %r441, %p5;
	selp.b32 	%r449, 0, %r444, %p4;
	selp.b32 	%r450, 0, %r446, %p3;
	mul.lo.s32 	%r451, %r13, %r447;
	mad.lo.s32 	%r452, %r14, %r448, %r451;
	mad.lo.s32 	%r453, %r15, %r449, %r452;
	mad.lo.s32 	%r454, %r16, %r450, %r453;
	shl.b64 	%rd171, %rd170, 32;
	shr.s64 	%rd172, %rd171, 30;
	add.s64 	%rd173, %rd7, %rd172;
	ld.global.f32 	%f97, [%rd173];
	cvt.s64.s32 	%rd174, %r454;
	add.s64 	%rd175, %rd8, %rd174;
	ld.global.u8 	%rs24, [%rd175];
	setp.eq.s16 	%p30, %rs24, 0;
	mul.f32 	%f98, %f97, %f4;
	selp.f32 	%f99, %f3, %f98, %p30;
	max.f32 	%f100, %f96, %f99;
	add.s64 	%rd176, %rd32, 768;
	cvt.u32.u64 	%r455, %rd176;
	div.s32 	%r456, %r455, %r9;
	mul.lo.s32 	%r457, %r456, %r9;
	sub.s32 	%r458, %r455, %r457;
	div.s32 	%r459, %r458, %r10;
	mul.lo.s32 	%r460, %r459, %r10;
	sub.s32 	%r461, %r458, %r460;
	div.s32 	%r462, %r461, %r11;
	mul.lo.s32 	%r463, %r462, %r11;
	sub.s32 	%r464, %r461, %r463;
	selp.b32 	%r465, 0, %r456, %p6;
	selp.b32 	%r466, 0, %r459, %p5;
	selp.b32 	%r467, 0, %r462, %p4;
	selp.b32 	%r468, 0, %r464, %p3;
	mul.lo.s32 	%r469, %r13, %r465;
	mad.lo.s32 	%r470, %r14, %r466, %r469;
	mad.lo.s32 	%r471, %r15, %r467, %r470;
	mad.lo.s32 	%r472, %r16, %r468, %r471;
	shl.b64 	%rd177, %rd176, 32;
	shr.s64 	%rd178, %rd177, 30;
	add.s64 	%rd179, %rd7, %rd178;
	ld.global.f32 	%f101, [%rd179];
	cvt.s64.s32 	%rd180, %r472;
	add.s64 	%rd181, %rd8, %rd180;
	ld.global.u8 	%rs25, [%rd181];
	setp.eq.s16 	%p31, %rs25, 0;
	mul.f32 	%f102, %f101, %f4;
	selp.f32 	%f103, %f3, %f102, %p31;
	max.f32 	%f104, %f100, %f103;
	add.s64 	%rd182, %rd32, 800;
	cvt.u32.u64 	%r473, %rd182;
	div.s32 	%r474, %r473, %r9;
	mul.lo.s32 	%r475, %r474, %r9;
	sub.s32 	%r476, %r473, %r475;
	div.s32 	%r477, %r476, %r10;
	mul.lo.s32 	%r478, %r477, %r10;
	sub.s32 	%r479, %r476, %r478;
	div.s32 	%r480, %r479, %r11;
	mul.lo.s32 	%r481, %r480, %r11;
	sub.s32 	%r482, %r479, %r481;
	selp.b32 	%r483, 0, %r474, %p6;
	selp.b32 	%r484, 0, %r477, %p5;
	selp.b32 	%r485, 0, %r480, %p4;
	selp.b32 	%r486, 0, %r482, %p3;
	mul.lo.s32 	%r487, %r13, %r483;
	mad.lo.s32 	%r488, %r14, %r484, %r487;
	mad.lo.s32 	%r489, %r15, %r485, %r488;
	mad.lo.s32 	%r490, %r16, %r486, %r489;
	shl.b64 	%rd183, %rd182, 32;
	shr.s64 	%rd184, %rd183, 30;
	add.s64 	%rd185, %rd7, %rd184;
	ld.global.f32 	%f105, [%rd185];
	cvt.s64.s32 	%rd186, %r490;
	add.s64 	%rd187, %rd8, %rd186;
	ld.global.u8 	%rs26, [%rd187];
	setp.eq.s16 	%p32, %rs26, 0;
	mul.f32 	%f106, %f105, %f4;
	selp.f32 	%f107, %f3, %f106, %p32;
	max.f32 	%f108, %f104, %f107;
	add.s64 	%rd188, %rd32, 832;
	cvt.u32.u64 	%r491, %rd188;
	div.s32 	%r492, %r491, %r9;
	mul.lo.s32 	%r493, %r492, %r9;
	sub.s32 	%r494, %r491, %r493;
	div.s32 	%r495, %r494, %r10;
	mul.lo.s32 	%r496, %r495, %r10;
	sub.s32 	%r497, %r494, %r496;
	div.s32 	%r498, %r497, %r11;
	mul.lo.s32 	%r499, %r498, %r11;
	sub.s32 	%r500, %r497, %r499;
	selp.b32 	%r501, 0, %r492, %p6;
	selp.b32 	%r502, 0, %r495, %p5;
	selp.b32 	%r503, 0, %r498, %p4;
	selp.b32 	%r504, 0, %r500, %p3;
	mul.lo.s32 	%r505, %r13, %r501;
	mad.lo.s32 	%r506, %r14, %r502, %r505;
	mad.lo.s32 	%r507, %r15, %r503, %r506;
	mad.lo.s32 	%r508, %r16, %r504, %r507;
	shl.b64 	%rd189, %rd188, 32;
	shr.s64 	%rd190, %rd189, 30;
	add.s64 	%rd191, %rd7, %rd190;
	ld.global.f32 	%f109, [%rd191];
	cvt.s64.s32 	%rd192, %r508;
	add.s64 	%rd193, %rd8, %rd192;
	ld.global.u8 	%rs27, [%rd193];
	setp.eq.s16 	%p33, %rs27, 0;
	mul.f32 	%f110, %f109, %f4;
	selp.f32 	%f111, %f3, %f110, %p33;
	max.f32 	%f112, %f108, %f111;
	mov.b32 	%r509, %f112;
	shfl.sync.bfly.b32	%r510|%p34, %r509, 16, 31, -1;
	mov.b32 	%f113, %r510;
	max.f32 	%f114, %f112, %f113;
	mov.b32 	%r511, %f114;
	shfl.sync.bfly.b32	%r512|%p35, %r511, 8, 31, -1;
	mov.b32 	%f115, %r512;
	max.f32 	%f116, %f114, %f115;
	mov.b32 	%r513, %f116;
	shfl.sync.bfly.b32	%r514|%p36, %r513, 4, 31, -1;
	mov.b32 	%f117, %r514;
	max.f32 	%f118, %f116, %f117;
	mov.b32 	%r515, %f118;
	shfl.sync.bfly.b32	%r516|%p37, %r515, 2, 31, -1;
	mov.b32 	%f119, %r516;
	max.f32 	%f120, %f118, %f119;
	mov.b32 	%r517, %f120;
	shfl.sync.bfly.b32	%r518|%p38, %r517, 1, 31, -1;
	mov.b32 	%f121, %r518;
	max.f32 	%f122, %f120, %f121;
	sub.f32 	%f123, %f7, %f122;
	fma.rn.f32 	%f124, %f123, 0f3BBB989D, 0f3F000000;
	cvt.sat.f32.f32 	%f125, %f124;
	mov.f32 	%f126, 0f4B400001;
	mov.f32 	%f127, 0f437C0000;
	fma.rm.f32 	%f128, %f125, %f127, %f126;
	add.f32 	%f129, %f128, 0fCB40007F;
	neg.f32 	%f130, %f129;
	fma.rn.f32 	%f131, %f123, 0f3FB8AA3B, %f130;
	fma.rn.f32 	%f132, %f123, 0f32A57060, %f131;
	mov.b32 	%r519, %f128;
	shl.b32 	%r520, %r519, 23;
	mov.b32 	%f133, %r520;
	ex2.approx.ftz.f32 	%f134, %f132;
	mul.f32 	%f135, %f134, %f133;
	add.f32 	%f136, %f135, 0f00000000;
	sub.f32 	%f137, %f11, %f122;
	fma.rn.f32 	%f138, %f137, 0f3BBB989D, 0f3F000000;
	cvt.sat.f32.f32 	%f139, %f138;
	fma.rm.f32 	%f140, %f139, %f127, %f126;
	add.f32 	%f141, %f140, 0fCB40007F;
	neg.f32 	%f142, %f141;
	fma.rn.f32 	%f143, %f137, 0f3FB8AA3B, %f142;
	fma.rn.f32 	%f144, %f137, 0f32A57060, %f143;
	mov.b32 	%r521, %f140;
	shl.b32 	%r522, %r521, 23;
	mov.b32 	%f145, %r522;
	ex2.approx.ftz.f32 	%f146, %f144;
	mul.f32 	%f147, %f146, %f145;
	add.f32 	%f148, %f136, %f147;
	sub.f32 	%f149, %f15, %f122;
	fma.rn.f32 	%f150, %f149, 0f3BBB989D, 0f3F000000;
	cvt.sat.f32.f32 	%f151, %f150;
	fma.rm.f32 	%f152, %f151, %f127, %f126;
	add.f32 	%f153, %f152, 0fCB40007F;
	neg.f32 	%f154, %f153;
	fma.rn.f32 	%f155, %f149, 0f3FB8AA3B, %f154;
	fma.rn.f32 	%f156, %f149, 0f32A57060, %f155;
	mov.b32 	%r523, %f152;
	shl.b32 	%r524, %r523, 23;
	mov.b32 	%f157, %r524;
	ex2.approx.ftz.f32 	%f158, %f156;
	mul.f32 	%f159, %f158, %f157;
	add.f32 	%f160, %f148, %f159;
	sub.f32 	%f161, %f19, %f122;
	fma.rn.f32 	%f162, %f161, 0f3BBB989D, 0f3F000000;
	cvt.sat.f32.f32 	%f163, %f162;
	fma.rm.f32 	%f164, %f163, %f127, %f126;
	add.f32 	%f165, %f164, 0fCB40007F;
	neg.f32 	%f166, %f165;
	fma.rn.f32 	%f167, %f161, 0f3FB8AA3B, %f166;
	fma.rn.f32 	%f168, %f161, 0f32A57060, %f167;
	mov.b32 	%r525, %f164;
	shl.b32 	%r526, %r525, 23;
	mov.b32 	%f169, %r526;
	ex2.approx.ftz.f32 	%f170, %f168;
	mul.f32 	%f171, %f170, %f169;
	add.f32 	%f172, %f160, %f171;
	sub.f32 	%f173, %f23, %f122;
	fma.rn.f32 	%f174, %f173, 0f3BBB989D, 0f3F000000;
	cvt.sat.f32.f32 	%f175, %f174;
	fma.rm.f32 	%f176, %f175, %f127, %f126;
	add.f32 	%f177, %f176, 0fCB40007F;
	neg.f32 	%f178, %f177;
	fma.rn.f32 	%f179, %f173, 0f3FB8AA3B, %f178;
	fma.rn.f32 	%f180, %f173, 0f32A57060, %f179;
	mov.b32 	%r527, %f176;
	shl.b32 	%r528, %r527, 23;
	mov.b32 	%f181, %r528;
	ex2.approx.ftz.f32 	%f182, %f180;
	mul.f32 	%f183, %f182, %f181;
	add.f32 	%f184, %f172, %f183;
	sub.f32 	%f185, %f27, %f122;
	fma.rn.f32 	%f186, %f185, 0f3BBB989D, 0f3F000000;
	cvt.sat.f32.f32 	%f187, %f186;
	fma.rm.f32 	%f188, %f187, %f127, %f126;
	add.f32 	%f189, %f188, 0fCB40007F;
	neg.f32 	%f190, %f189;
	fma.rn.f32 	%f191, %f185, 0f3FB8AA3B, %f190;
	fma.rn.f32 	%f192, %f185, 0f32A57060, %f191;
	mov.b32 	%r529, %f188;
	shl.b32 	%r530, %r529, 23;
	mov.b32 	%f193, %r530;
	ex2.approx.ftz.f32 	%f194, %f192;
	mul.f32 	%f195, %f194, %f193;
	add.f32 	%f196, %f184, %f195;
	sub.f32 	%f197, %f31, %f122;
	fma.rn.f32 	%f198, %f197, 0f3BBB989D, 0f3F000000;
	cvt.sat.f32.f32 	%f199, %f198;
	fma.rm.f32 	%f200, %f199, %f127, %f126;
	add.f32 	%f201, %f200, 0fCB40007F;
	neg.f32 	%f202, %f201;
	fma.rn.f32 	%f203, %f197, 0f3FB8AA3B, %f202;
	fma.rn.f32 	%f204, %f197, 0f32A57060, %f203;
	mov.b32 	%r531, %f200;
	shl.b32 	%r532, %r531, 23;
	mov.b32 	%f205, %r532;
	ex2.approx.ftz.f32 	%f206, %f204;
	mul.f32 	%f207, %f206, %f205;
	add.f32 	%f208, %f196, %f207;
	sub.f32 	%f209, %f35, %f122;
	fma.rn.f32 	%f210, %f209, 0f3BBB989D, 0f3F000000;
	cvt.sat.f32.f32 	%f211, %f210;
	fma.rm.f32 	%f212, %f211, %f127, %f126;
	add.f32 	%f213, %f212, 0fCB40007F;
	neg.f32 	%f214, %f213;
	fma.rn.f32 	%f215, %f209, 0f3FB8AA3B, %f214;
	fma.rn.f32 	%f216, %f209, 0f32A57060, %f215;
	mov.b32 	%r533, %f212;
	shl.b32 	%r534, %r533, 23;
	mov.b32 	%f217, %r534;
	ex2.approx.ftz.f32 	%f218, %f216;
	mul.f32 	%f219, %f218, %f217;
	add.f32 	%f220, %f208, %f219;
	sub.f32 	%f221, %f39, %f122;
	fma.rn.f32 	%f222, %f221, 0f3BBB989D, 0f3F000000;
	cvt.sat.f32.f32 	%f223, %f222;
	fma.rm.f32 	%f224, %f223, %f127, %f126;
	add.f32 	%f225, %f224, 0fCB40007F;
	neg.f32 	%f226, %f225;
	fma.rn.f32 	%f227, %f221, 0f3FB8AA3B, %f226;
	fma.rn.f32 	%f228, %f221, 0f32A57060, %f227;
	mov.b32 	%r535, %f224;
	shl.b32 	%r536, %r535, 23;
	mov.b32 	%f229, %r536;
	ex2.approx.ftz.f32 	%f230, %f228;
	mul.f32 	%f231, %f230, %f229;
	add.f32 	%f232, %f220, %f231;
	sub.f32 	%f233, %f43, %f122;
	fma.rn.f32 	%f234, %f233, 0f3BBB989D, 0f3F000000;
	cvt.sat.f32.f32 	%f235, %f234;
	fma.rm.f32 	%f236, %f235, %f127, %f126;
	add.f32 	%f237, %f236, 0fCB40007F;
	neg.f32 	%f238, %f237;
	fma.rn.f32 	%f239, %f233, 0f3FB8AA3B, %f238;
	fma.rn.f32 	%f240, %f233, 0f32A57060, %f239;
	mov.b32 	%r537, %f236;
	shl.b32 	%r538, %r537, 23;
	mov.b32 	%f241, %r538;
	ex2.approx.ftz.f32 	%f242, %f240;
	mul.f32 	%f243, %f242, %f241;
	add.f32 	%f244, %f232, %f243;
	sub.f32 	%f245, %f47, %f122;
	fma.rn.f32 	%f246, %f245, 0f3BBB989D, 0f3F000000;
	cvt.sat.f32.f32 	%f247, %f246;
	fma.rm.f32 	%f248, %f247, %f127, %f126;
	add.f32 	%f249, %f248, 0fCB40007F;
	neg.f32 	%f250, %f249;
	fma.rn.f32 	%f251, %f245, 0f3FB8AA3B, %f250;
	fma.rn.f32 	%f252, %f245, 0f32A57060, %f251;
	mov.b32 	%r539, %f248;
	shl.b32 	%r540, %r539, 23;
	mov.b32 	%f253, %r540;
	ex2.approx.ftz.f32 	%f254, %f252;
	mul.f32 	%f255, %f254, %f253;
	add.f32 	%f256, %f244, %f255;
	sub.f32 	%f257, %f51, %f122;
	fma.rn.f32 	%f258, %f257, 0f3BBB989D, 0f3F000000;
	cvt.sat.f32.f32 	%f259, %f258;
	fma.rm.f32 	%f260, %f259, %f127, %f126;
	add.f32 	%f261, %f260, 0fCB40007F;
	neg.f32 	%f262, %f261;
	fma.rn.f32 	%f263, %f257, 0f3FB8AA3B, %f262;
	fma.rn.f32 	%f264, %f257, 0f32A57060, %f263;
	mov.b32 	%r541, %f260;
	shl.b32 	%r542, %r541, 23;
	mov.b32 	%f265, %r542;
	ex2.approx.ftz.f32 	%f266, %f264;
	mul.f32 	%f267, %f266, %f265;
	add.f32 	%f268, %f256, %f267;
	sub.f32 	%f269, %f55, %f122;
	fma.rn.f32 	%f270, %f269, 0f3BBB989D, 0f3F000000;
	cvt.sat.f32.f32 	%f271, %f270;
	fma.rm.f32 	%f272, %f271, %f127, %f126;
	add.f32 	%f273, %f272, 0fCB40007F;
	neg.f32 	%f274, %f273;
	fma.rn.f32 	%f275, %f269, 0f3FB8AA3B, %f274;
	fma.rn.f32 	%f276, %f269, 0f32A57060, %f275;
	mov.b32 	%r543, %f272;
	shl.b32 	%r544, %r543, 23;
	mov.b32 	%f277, %r544;
	ex2.approx.ftz.f32 	%f278, %f276;
	mul.f32 	%f279, %f278, %f277;
	add.f32 	%f280, %f268, %f279;
	sub.f32 	%f281, %f59, %f122;
	fma.rn.f32 	%f282, %f281, 0f3BBB989D, 0f3F000000;
	cvt.sat.f32.f32 	%f283, %f282;
	fma.rm.f32 	%f284, %f283, %f127, %f126;
	add.f32 	%f285, %f284, 0fCB40007F;
	neg.f32 	%f286, %f285;
	fma.rn.f32 	%f287, %f281, 0f3FB8AA3B, %f286;
	fma.rn.f32 	%f288, %f281, 0f32A57060, %f287;
	mov.b32 	%r545, %f284;
	shl.b32 	%r546, %r545, 23;
	mov.b32 	%f289, %r546;
	ex2.approx.ftz.f32 	%f290, %f288;
	mul.f32 	%f291, %f290, %f289;
	add.f32 	%f292, %f280, %f291;
	sub.f32 	%f293, %f63, %f122;
	fma.rn.f32 	%f294, %f293, 0f3BBB989D, 0f3F000000;
	cvt.sat.f32.f32 	%f295, %f294;
	fma.rm.f32 	%f296, %f295, %f127, %f126;
	add.f32 	%f297, %f296, 0fCB40007F;
	neg.f32 	%f298, %f297;
	fma.rn.f32 	%f299, %f293, 0f3FB8AA3B, %f298;
	fma.rn.f32 	%f300, %f293, 0f32A57060, %f299;
	mov.b32 	%r547, %f296;
	shl.b32 	%r548, %r547, 23;
	mov.b32 	%f301, %r548;
	ex2.approx.ftz.f32 	%f302, %f300;
	mul.f32 	%f303, %f302, %f301;
	add.f32 	%f304, %f292, %f303;
	sub.f32 	%f305, %f67, %f122;
	fma.rn.f32 	%f306, %f305, 0f3BBB989D, 0f3F000000;
	cvt.sat.f32.f32 	%f307, %f306;
	fma.rm.f32 	%f308, %f307, %f127, %f126;
	add.f32 	%f309, %f308, 0fCB40007F;
	neg.f32 	%f310, %f309;
	fma.rn.f32 	%f311, %f305, 0f3FB8AA3B, %f310;
	fma.rn.f32 	%f312, %f305, 0f32A57060, %f311;
	mov.b32 	%r549, %f308;
	shl.b32 	%r550, %r549, 23;
	mov.b32 	%f313, %r550;
	ex2.approx.ftz.f32 	%f314, %f312;
	mul.f32 	%f315, %f314, %f313;
	add.f32 	%f316, %f304, %f315;
	sub.f32 	%f317, %f71, %f122;
	fma.rn.f32 	%f318, %f317, 0f3BBB989D, 0f3F000000;
	cvt.sat.f32.f32 	%f319, %f318;
	fma.rm.f32 	%f320, %f319, %f127, %f126;
	add.f32 	%f321, %f320, 0fCB40007F;
	neg.f32 	%f322, %f321;
	fma.rn.f32 	%f323, %f317, 0f3FB8AA3B, %f322;
	fma.rn.f32 	%f324, %f317, 0f32A57060, %f323;
	mov.b32 	%r551, %f320;
	shl.b32 	%r552, %r551, 23;
	mov.b32 	%f325, %r552;
	ex2.approx.ftz.f32 	%f326, %f324;
	mul.f32 	%f327, %f326, %f325;
	add.f32 	%f328, %f316, %f327;
	sub.f32 	%f329, %f75, %f122;
	fma.rn.f32 	%f330, %f329, 0f3BBB989D, 0f3F000000;
	cvt.sat.f32.f32 	%f331, %f330;
	fma.rm.f32 	%f332, %f331, %f127, %f126;
	add.f32 	%f333, %f332, 0fCB40007F;
	neg.f32 	%f334, %f333;
	fma.rn.f32 	%f335, %f329, 0f3FB8AA3B, %f334;
	fma.rn.f32 	%f336, %f329, 0f32A57060, %f335;
	mov.b32 	%r553, %f332;
	shl.b32 	%r554, %r553, 23;
	mov.b32 	%f337, %r554;
	ex2.approx.ftz.f32 	%f338, %f336;
	mul.f32 	%f339, %f338, %f337;
	add.f32 	%f340, %f328, %f339;
	sub.f32 	%f341, %f79, %f122;
	fma.rn.f32 	%f342, %f341, 0f3BBB989D, 0f3F000000;
	cvt.sat.f32.f32 	%f343, %f342;
	fma.rm.f32 	%f344, %f343, %f127, %f126;
	add.f32 	%f345, %f344, 0fCB40007F;
	neg.f32 	%f346, %f345;
	fma.rn.f32 	%f347, %f341, 0f3FB8AA3B, %f346;
	fma.rn.f32 	%f348, %f341, 0f32A57060, %f347;
	mov.b32 	%r555, %f344;
	shl.b32 	%r556, %r555, 23;
	mov.b32 	%f349, %r556;
	ex2.approx.ftz.f32 	%f350, %f348;
	mul.f32 	%f351, %f350, %f349;
	add.f32 	%f352, %f340, %f351;
	sub.f32 	%f353, %f83, %f122;
	fma.rn.f32 	%f354, %f353, 0f3BBB989D, 0f3F000000;
	cvt.sat.f32.f32 	%f355, %f354;
	fma.rm.f32 	%f356, %f355, %f127, %f126;
	add.f32 	%f357, %f356, 0fCB40007F;
	neg.f32 	%f358, %f357;
	fma.rn.f32 	%f359, %f353, 0f3FB8AA3B, %f358;
	fma.rn.f32 	%f360, %f353, 0f32A57060, %f359;
	mov.b32 	%r557, %f356;
	shl.b32 	%r558, %r557, 23;
	mov.b32 	%f361, %r558;
	ex2.approx.ftz.f32 	%f362, %f360;
	mul.f32 	%f363, %f362, %f361;
	add.f32 	%f364, %f352, %f363;
	sub.f32 	%f365, %f87, %f122;
	fma.rn.f32 	%f366, %f365, 0f3BBB989D, 0f3F000000;
	cvt.sat.f32.f32 	%f367, %f366;
	fma.rm.f32 	%f368, %f367, %f127, %f126;
	add.f32 	%f369, %f368, 0fCB40007F;
	neg.f32 	%f370, %f369;
	fma.rn.f32 	%f371, %f365, 0f3FB8AA3B, %f370;
	fma.rn.f32 	%f372, %f365, 0f32A57060, %f371;
	mov.b32 	%r559, %f368;
	shl.b32 	%r560, %r559, 23;
	mov.b32 	%f373, %r560;
	ex2.approx.ftz.f32 	%f374, %f372;
	mul.f32 	%f375, %f374, %f373;
	add.f32 	%f376, %f364, %f375;
	sub.f32 	%f377, %f91, %f122;
	fma.rn.f32 	%f378, %f377, 0f3BBB989D, 0f3F000000;
	cvt.sat.f32.f32 	%f379, %f378;
	fma.rm.f32 	%f380, %f379, %f127, %f126;
	add.f32 	%f381, %f380, 0fCB40007F;
	neg.f32 	%f382, %f381;
	fma.rn.f32 	%f383, %f377, 0f3FB8AA3B, %f382;
	fma.rn.f32 	%f384, %f377, 0f32A57060, %f383;
	mov.b32 	%r561, %f380;
	shl.b32 	%r562, %r561, 23;
	mov.b32 	%f385, %r562;
	ex2.approx.ftz.f32 	%f386, %f384;
	mul.f32 	%f387, %f386, %f385;
	add.f32 	%f388, %f376, %f387;
	sub.f32 	%f389, %f95, %f122;
	fma.rn.f32 	%f390, %f389, 0f3BBB989D, 0f3F000000;
	cvt.sat.f32.f32 	%f391, %f390;
	fma.rm.f32 	%f392, %f391, %f127, %f126;
	add.f32 	%f393, %f392, 0fCB40007F;
	neg.f32 	%f394, %f393;
	fma.rn.f32 	%f395, %f389, 0f3FB8AA3B, %f394;
	fma.rn.f32 	%f396, %f389, 0f32A57060, %f395;
	mov.b32 	%r563, %f392;
	shl.b32 	%r564, %r563, 23;
	mov.b32 	%f397, %r564;
	ex2.approx.ftz.f32 	%f398, %f396;
	mul.f32 	%f399, %f398, %f397;
	add.f32 	%f400, %f388, %f399;
	sub.f32 	%f401, %f99, %f122;
	fma.rn.f32 	%f402, %f401, 0f3BBB989D, 0f3F000000;
	cvt.sat.f32.f32 	%f403, %f402;
	fma.rm.f32 	%f404, %f403, %f127, %f126;
	add.f32 	%f405, %f404, 0fCB40007F;
	neg.f32 	%f406, %f405;
	fma.rn.f32 	%f407, %f401, 0f3FB8AA3B, %f406;
	fma.rn.f32 	%f408, %f401, 0f32A57060, %f407;
	mov.b32 	%r565, %f404;
	shl.b32 	%r566, %r565, 23;
	mov.b32 	%f409, %r566;
	ex2.approx.ftz.f32 	%f410, %f408;
	mul.f32 	%f411, %f410, %f409;
	add.f32 	%f412, %f400, %f411;
	sub.f32 	%f413, %f103, %f122;
	fma.rn.f32 	%f414, %f413, 0f3BBB989D, 0f3F000000;
	cvt.sat.f32.f32 	%f415, %f414;
	fma.rm.f32 	%f416, %f415, %f127, %f126;
	add.f32 	%f417, %f416, 0fCB40007F;
	neg.f32 	%f418, %f417;
	fma.rn.f32 	%f419, %f413, 0f3FB8AA3B, %f418;
	fma.rn.f32 	%f420, %f413, 0f32A57060, %f419;
	mov.b32 	%r567, %f416;
	shl.b32 	%r568, %r567, 23;
	mov.b32 	%f421, %r568;
	ex2.approx.ftz.f32 	%f422, %f420;
	mul.f32 	%f423, %f422, %f421;
	add.f32 	%f424, %f412, %f423;
	sub.f32 	%f425, %f107, %f122;
	fma.rn.f32 	%f426, %f425, 0f3BBB989D, 0f3F000000;
	cvt.sat.f32.f32 	%f427, %f426;
	fma.rm.f32 	%f428, %f427, %f127, %f126;
	add.f32 	%f429, %f428, 0fCB40007F;
	neg.f32 	%f430, %f429;
	fma.rn.f32 	%f431, %f425, 0f3FB8AA3B, %f430;
	fma.rn.f32 	%f432, %f425, 0f32A57060, %f431;
	mov.b32 	%r569, %f428;
	shl.b32 	%r570, %r569, 23;
	mov.b32 	%f433, %r570;
	ex2.approx.ftz.f32 	%f434, %f432;
	mul.f32 	%f435, %f434, %f433;
	add.f32 	%f436, %f424, %f435;
	sub.f32 	%f437, %f111, %f122;
	fma.rn.f32 	%f438, %f437, 0f3BBB989D, 0f3F000000;
	cvt.sat.f32.f32 	%f439, %f438;
	fma.rm.f32 	%f440, %f439, %f127, %f126;
	add.f32 	%f441, %f440, 0fCB40007F;
	neg.f32 	%f442, %f441;
	fma.rn.f32 	%f443, %f437, 0f3FB8AA3B, %f442;
	fma.rn.f32 	%f444, %f437, 0f32A57060, %f443;
	mov.b32 	%r571, %f440;
	shl.b32 	%r572, %r571, 23;
	mov.b32 	%f445, %r572;
	ex2.approx.ftz.f32 	%f446, %f444;
	mul.f32 	%f447, %f446, %f445;
	add.f32 	%f448, %f436, %f447;
	mov.b32 	%r573, %f448;
	shfl.sync.bfly.b32	%r574|%p39, %r573, 16, 31, -1;
	mov.b32 	%f449, %r574;
	add.f32 	%f450, %f448, %f449;
	mov.b32 	%r575, %f450;
	shfl.sync.bfly.b32	%r576|%p40, %r575, 8, 31, -1;
	mov.b32 	%f451, %r576;
	add.f32 	%f452, %f450, %f451;
	mov.b32 	%r577, %f452;
	shfl.sync.bfly.b32	%r578|%p41, %r577, 4, 31, -1;
	mov.b32 	%f453, %r578;
	add.f32 	%f454, %f452, %f453;
	mov.b32 	%r579, %f454;
	shfl.sync.bfly.b32	%r580|%p42, %r579, 2, 31, -1;
	mov.b32 	%f455, %r580;
	add.f32 	%f456, %f454, %f455;
	mov.b32 	%r581, %f456;
	shfl.sync.bfly.b32	%r582|%p43, %r581, 1, 31, -1;
	mov.b32 	%f457, %r582;
	add.f32 	%f458, %f456, %f457;
	div.rn.f32 	%f459, %f135, %f458;
	div.rn.f32 	%f460, %f147, %f458;
	div.rn.f32 	%f461, %f159, %f458;
	div.rn.f32 	%f462, %f171, %f458;
	div.rn.f32 	%f463, %f183, %f458;
	div.rn.f32 	%f464, %f195, %f458;
	div.rn.f32 	%f465, %f207, %f458;
	div.rn.f32 	%f466, %f219, %f458;
	div.rn.f32 	%f467, %f231, %f458;
	div.rn.f32 	%f468, %f243, %f458;
	div.rn.f32 	%f469, %f255, %f458;
	div.rn.f32 	%f470, %f267, %f458;
	div.rn.f32 	%f471, %f279, %f458;
	div.rn.f32 	%f472, %f291, %f458;
	div.rn.f32 	%f473, %f303, %f458;
	div.rn.f32 	%f474, %f315, %f458;
	div.rn.f32 	%f475, %f327, %f458;
	div.rn.f32 	%f476, %f339, %f458;
	div.rn.f32 	%f477, %f351, %f458;
	div.rn.f32 	%f478, %f363, %f458;
	div.rn.f32 	%f479, %f375, %f458;
	div.rn.f32 	%f480, %f387, %f458;
	div.rn.f32 	%f481, %f399, %f458;
	div.rn.f32 	%f482, %f411, %f458;
	div.rn.f32 	%f483, %f423, %f458;
	div.rn.f32 	%f484, %f435, %f458;
	div.rn.f32 	%f485, %f447, %f458;
	mad.lo.s64 	%rd194, %rd197, %rd5, %rd9;
	shl.b64 	%rd195, %rd194, 2;
	add.s64 	%rd196, %rd10, %rd195;
	st.global.f32 	[%rd196], %f459;
	st.global.f32 	[%rd196+128], %f460;
	st.global.f32 	[%rd196+256], %f461;
	st.global.f32 	[%rd196+384], %f462;
	st.global.f32 	[%rd196+512], %f463;
	st.global.f32 	[%rd196+640], %f464;
	st.global.f32 	[%rd196+768], %f465;
	st.global.f32 	[%rd196+896], %f466;
	st.global.f32 	[%rd196+1024], %f467;
	st.global.f32 	[%rd196+1152], %f468;
	st.global.f32 	[%rd196+1280], %f469;
	st.global.f32 	[%rd196+1408], %f470;
	st.global.f32 	[%rd196+1536], %f471;
	st.global.f32 	[%rd196+1664], %f472;
	st.global.f32 	[%rd196+1792], %f473;
	st.global.f32 	[%rd196+1920], %f474;
	st.global.f32 	[%rd196+2048], %f475;
	st.global.f32 	[%rd196+2176], %f476;
	st.global.f32 	[%rd196+2304], %f477;
	st.global.f32 	[%rd196+2432], %f478;
	st.global.f32 	[%rd196+2560], %f479;
	st.global.f32 	[%rd196+2688], %f480;
	st.global.f32 	[%rd196+2816], %f481;
	st.global.f32 	[%rd196+2944], %f482;
	st.global.f32 	[%rd196+3072], %f483;
	st.global.f32 	[%rd196+3200], %f484;
	st.global.f32 	[%rd196+3328], %f485;
	add.s64 	%rd197, %rd197, %rd11;
	setp.lt.s64 	%p44, %rd197, %rd24;
	@%p44 bra 	$L__BB578_4;
$L__BB578_5:
	ret;

}
	// .globl	_Z15SoftmaxWarpImplI22BroadcastScaleMaskLoadIffbLm4EiE11DirectStoreIffEfLi1ELi27ELi32ELi1ELb1EL9Algorithm0EEvT_T0_ll
.visible .entry _Z15SoftmaxWarpImplI22BroadcastScaleMaskLoadIffbLm4EiE11DirectStoreIffEfLi1ELi27ELi32ELi1ELb1EL9Algorithm0EEvT_T0_ll(
	.param .align 8 .b8 _Z15SoftmaxWarpImplI22BroadcastScaleMaskLoadIffbLm4EiE11DirectStoreIffEfLi1ELi27ELi32ELi1ELb1EL9Algorithm0EEvT_T0_ll_param_0[120],
	.param .align 8 .b8 _Z15SoftmaxWarpImplI22BroadcastScaleMaskLoadIffbLm4EiE11DirectStoreIffEfLi1ELi27ELi32ELi1ELb1EL9Algorithm0EEvT_T0_ll_param_1[16],
	.param .u64 _Z15SoftmaxWarpImplI22BroadcastScaleMaskLoadIffbLm4EiE11DirectStoreIffEfLi1ELi27ELi32ELi1ELb1EL9Algorithm0EEvT_T0_ll_param_2,
	.param .u64 _Z15SoftmaxWarpImplI22BroadcastScaleMaskLoadIffbLm4EiE11DirectStoreIffEfLi1ELi27ELi32ELi1ELb1EL9Algorithm0EEvT_T0_ll_param_3
)
{
	.reg .pred 	%p<203>;
	.reg .b16 	%rs<28>;
	.reg .b32 	%r<710>;
	.reg .b32 	%f<621>;
	.reg .b64 	%rd<268>;

	ld.param.u64 	%rd32, [_Z15SoftmaxWarpImplI22BroadcastScaleMaskLoadIffbLm4EiE11DirectStoreIffEfLi1ELi27ELi32ELi1ELb1EL9Algorithm0EEvT_T0_ll_param_1+8];
	ld.param.u64 	%rd31, [_Z15SoftmaxWarpImplI22BroadcastScaleMaskLoadIffbLm4EiE11DirectStoreIffEfLi1ELi27ELi32ELi1ELb1EL9Algorithm0EEvT_T0_ll_param_1];
	ld.param.v2.f32 	{%f138, %f139}, [_Z15SoftmaxWarpImplI22BroadcastScaleMaskLoadIffbLm4EiE11DirectStoreIffEfLi1ELi27ELi32ELi1ELb1EL9Algorithm0EEvT_T0_ll_param_0+112];
	ld.param.u64 	%rd30, [_Z15SoftmaxWarpImplI22BroadcastScaleMaskLoadIffbLm4EiE11DirectStoreIffEfLi1ELi27ELi32ELi1ELb1EL9Algorithm0EEvT_T0_ll_param_0+104];
	ld.param.v2.u32 	{%r14, %r15}, [_Z15SoftmaxWarpImplI22BroadcastScaleMaskLoadIffbLm4EiE11DirectStoreIffEfLi1ELi27ELi32ELi1ELb1EL9Algorithm0EEvT_T0_ll_param_0+88];
	ld.param.v2.u32 	{%r12, %r13}, [_Z15SoftmaxWarpImplI22BroadcastScaleMaskLoadIffbLm4EiE11DirectStoreIffEfLi1ELi27ELi32ELi1ELb1EL9Algorithm0EEvT_T0_ll_param_0+80];
	ld.param.v2.u32 	{%r10, %r11}, [_Z15SoftmaxWarpImplI22BroadcastScaleMaskLoadIffbLm4EiE11DirectStoreIffEfLi1ELi27ELi32ELi1ELb1EL9Algorithm0EEvT_T0_ll_param_0+64];
	ld.param.v2.u32 	{%r8, %r9}, [_Z15SoftmaxWarpImplI22BroadcastScaleMaskLoadIffbLm4EiE11DirectStoreIffEfLi1ELi27ELi32ELi1ELb1EL9Algorithm0EEvT_T0_ll_param_0+56];
	ld.param.u64 	%rd26, [_Z15SoftmaxWarpImplI22BroadcastScaleMaskLoadIffbLm4EiE11DirectStoreIffEfLi1ELi27ELi32ELi1ELb1EL9Algorithm0EEvT_T0_ll_param_0+40];
	ld.param.u64 	%rd25, [_Z15SoftmaxWarpImplI22BroadcastScaleMaskLoadIffbLm4EiE11DirectStoreIffEfLi1ELi27ELi32ELi1ELb1EL9Algorithm0EEvT_T0_ll_param_0+32];
	ld.param.u64 	%rd24, [_Z15SoftmaxWarpImplI22BroadcastScaleMaskLoadIffbLm4EiE11DirectStoreIffEfLi1ELi27ELi32ELi1ELb1EL9Algorithm0EEvT_T0_ll_param_0+24];
	ld.param.u64 	%rd23, [_Z15SoftmaxWarpImplI22BroadcastScaleMaskLoadIffbLm4EiE11DirectStoreIffEfLi1ELi27ELi32ELi1ELb1EL9Algorithm0EEvT_T0_ll_param_0+16];
	ld.param.u64 	%rd22, [_Z15SoftmaxWarpImplI22BroadcastScaleMaskLoadIffbLm4EiE11DirectStoreIffEfLi1ELi27ELi32ELi1ELb1EL9Algorithm0EEvT_T0_ll_param_0+8];
	ld.param.u64 	%rd21, [_Z15SoftmaxWarpImplI22BroadcastScaleMaskLoadIffbLm4EiE11DirectStoreIffEfLi1ELi27ELi32ELi1ELb1EL9Algorithm0EEvT_T0_ll_param_0];
	ld.param.u64 	%rd34, [_Z15SoftmaxWarpImplI22BroadcastScaleMaskLoadIffbLm4EiE11DirectStoreIffEfLi1ELi27ELi32ELi1ELb1EL9Algorithm0EEvT_T0_ll_param_3];
	cvta.to.global.u64 	%rd1, %rd21;
	cvta.to.global.u64 	%rd2, %rd22;
	setp.lt.s64 	%p1, %rd34, 865;
	@%p1 bra 	$L__BB579_2;
	mov.u64 	%rd35, $str;
	cvta.global.u64 	%rd36, %rd35;
	mov.u64 	%rd37, $str$1;
	cvta.global.u64 	%rd38, %rd37;
	mov.u64 	%rd39, __unnamed_565;
	cvta.global.u64 	%rd40, %rd39;
	{ // callseq 564, 0
	.param .b64 param0;
	st.param.b64 	[param0], %rd36;
	.param .b64 param1;
	st.param.b64 	[param1], %rd38;
	.param .b32 param2;
	st.param.b32 	[param2], 219;
	.param .b64 param3;
	st.param.b64 	[param3], %rd40;
	.param .b64 param4;
	st.param.b64 	[param4], 1;
	call.uni 
	__assertfail, 
	(
	param0, 
	param1, 
	param2, 
	param3, 
	param4
	);
	} // callseq 564
$L__BB579_2:
	ld.param.u64 	%rd265, [_Z15SoftmaxWarpImplI22BroadcastScaleMaskLoadIffbLm4EiE11DirectStoreIffEfLi1ELi27ELi32ELi1ELb1EL9Algorithm0EEvT_T0_ll_param_2];
	mov.u32 	%r16, %ctaid.x;
	mov.u32 	%r17, %ntid.y;
	mov.u32 	%r18, %tid.y;
	mad.lo.s32 	%r19, %r16, %r17, %r18;
	cvt.s64.s32 	%rd267, %r19;
	setp.le.s64 	%p2, %rd265, %rd267;
	@%p2 bra 	$L__BB579_113;
	mov.u32 	%r20, %tid.x;
	add.s32 	%r21, %r20, 320;
	cvt.u64.u32 	%rd7, %r21;
	add.s32 	%r22, %r20, 352;
	cvt.u64.u32 	%rd8, %r22;
	add.s32 	%r23, %r20, 384;
	cvt.u64.u32 	%rd9, %r23;
	add.s32 	%r24, %r20, 448;
	cvt.u64.u32 	%rd10, %r24;
	add.s32 	%r25, %r20, 512;
	cvt.u64.u32 	%rd11, %r25;
$L__BB579_4:
	cvt.u64.u32 	%rd41, %r20;
	setp.le.s64 	%p3, %rd34, %rd41;
	mul.lo.s64 	%rd14, %rd30, %rd267;
	mov.f32 	%f567, 0fFF800000;
	mov.f32 	%f570, %f567;
	@%p3 bra 	$L__BB579_6;
	setp.eq.s64 	%p4, %rd26, 1;
	setp.eq.s64 	%p5, %rd25, 1;
	setp.eq.s64 	%p6, %rd24, 1;
	setp.eq.s64 	%p7, %rd23, 1;
	add.s64 	%rd43, %rd14, %rd41;
	cvt.u32.u64 	%r28, %rd43;
	div.s32 	%r29, %r28, %r8;
	mul.lo.s32 	%r30, %r29, %r8;
	sub.s32 	%r31, %r28, %r30;
	div.s32 	%r32, %r31, %r9;
	mul.lo.s32 	%r33, %r32, %r9;
	sub.s32 	%r34, %r31, %r33;
	div.s32 	%r35, %r34, %r10;
	mul.lo.s32 	%r36, %r35, %r10;
	sub.s32 	%r37, %r34, %r36;
	selp.b32 	%r38, 0, %r29, %p7;
	selp.b32 	%r39, 0, %r32, %p6;
	selp.b32 	%r40, 0, %r35, %p5;
	selp.b32 	%r41, 0, %r37, %p4;
	mul.lo.s32 	%r42, %r12, %r38;
	mad.lo.s32 	%r43, %r13, %r39, %r42;
	mad.lo.s32 	%r44, %r14, %r40, %r43;
	mad.lo.s32 	%r45, %r15, %r41, %r44;
	shl.b64 	%rd44, %rd43, 32;
	shr.s64 	%rd45, %rd44, 30;
	add.s64 	%rd46, %rd1, %rd45;
	ld.global.f32 	%f141, [%rd46];
	cvt.s64.s32 	%rd47, %r45;
	add.s64 	%rd48, %rd2, %rd47;
	ld.global.u8 	%rs1, [%rd48];
	setp.eq.s16 	%p8, %rs1, 0;
	mul.f32 	%f142, %f141, %f139;
	selp.f32 	%f567, %f138, %f142, %p8;
	max.f32 	%f570, %f567, 0fFF800000;
$L__BB579_6:
	mov.u32 	%r46, %tid.x;
	add.s32 	%r47, %r46, 32;
	cvt.u64.u32 	%rd49, %r47;
	setp.le.s64 	%p9, %rd34, %rd49;
	mov.f32 	%f569, 0fFF800000;
	@%p9 bra 	$L__BB579_8;
	setp.eq.s64 	%p10, %rd26, 1;
	setp.eq.s64 	%p11, %rd25, 1;
	setp.eq.s64 	%p12, %rd24, 1;
	setp.eq.s64 	%p13, %rd23, 1;
	add.s64 	%rd51, %rd14, %rd49;
	cvt.u32.u64 	%r50, %rd51;
	div.s32 	%r51, %r50, %r8;
	mul.lo.s32 	%r52, %r51, %r8;
	sub.s32 	%r53, %r50, %r52;
	div.s32 	%r54, %r53, %r9;
	mul.lo.s32 	%r55, %r54, %r9;
	sub.s32 	%r56, %r53, %r55;
	div.s32 	%r57, %r56, %r10;
	mul.lo.s32 	%r58, %r57, %r10;
	sub.s32 	%r59, %r56, %r58;
	selp.b32 	%r60, 0, %r51, %p13;
	selp.b32 	%r61, 0, %r54, %p12;
	selp.b32 	%r62, 0, %r57, %p11;
	selp.b32 	%r63, 0, %r59, %p10;
	mul.lo.s32 	%r64, %r12, %r60;
	mad.lo.s32 	%r65, %r13, %r61, %r64;
	mad.lo.s32 	%r66, %r14, %r62, %r65;
	mad.lo.s32 	%r67, %r15, %r63, %r66;
	shl.b64 	%rd52, %rd51, 32;
	shr.s64 	%rd53, %rd52, 30;
	add.s64 	%rd54, %rd1, %rd53;
	ld.global.f32 	%f144, [%rd54];
	cvt.s64.s32 	%rd55, %r67;
	add.s64 	%rd56, %rd2, %rd55;
	ld.global.u8 	%rs2, [%rd56];
	setp.eq.s16 	%p14, %rs2, 0;
	mul.f32 	%f145, %f144, %f139;
	selp.f32 	%f569, %f138, %f145, %p14;
	max.f32 	%f570, %f570, %f569;
$L__BB579_8:
	add.s32 	%r69, %r46, 64;
	cvt.u64.u32 	%rd57, %r69;
	setp.le.s64 	%p15, %rd34, %rd57;
	mov.f32 	%f571, 0fFF800000;
	@%p15 bra 	$L__BB579_10;
	setp.eq.s64 	%p16, %rd26, 1;
	setp.eq.s64 	%p17, %rd25, 1;
	setp.eq.s64 	%p18, %rd24, 1;
	setp.eq.s64 	%p19, %rd23, 1;
	add.s64 	%rd59, %rd14, %rd57;
	cvt.u32.u64 	%r72, %rd59;
	div.s32 	%r73, %r72, %r8;
	mul.lo.s32 	%r74, %r73, %r8;
	sub.s32 	%r75, %r72, %r74;
	div.s32 	%r76, %r75, %r9;
	mul.lo.s32 	%r77, %r76, %r9;
	sub.s32 	%r78, %r75, %r77;
	div.s32 	%r79, %r78, %r10;
	mul.lo.s32 	%r80, %r79, %r10;
	sub.s32 	%r81, %r78, %r80;
	selp.b32 	%r82, 0, %r73, %p19;
	selp.b32 	%r83, 0, %r76, %p18;
	selp.b32 	%r84, 0, %r79, %p17;
	selp.b32 	%r85, 0, %r81, %p16;
	mul.lo.s32 	%r86, %r12, %r82;
	mad.lo.s32 	%r87, %r13, %r83, %r86;
	mad.lo.s32 	%r88, %r14, %r84, %r87;
	mad.lo.s32 	%r89, %r15, %r85, %r88;
	shl.b64 	%rd60, %rd59, 32;
	shr.s64 	%rd61, %rd60, 30;
	add.s64 	%rd62, %rd1, %rd61;
	ld.global.f32 	%f147, [%rd62];
	cvt.s64.s32 	%rd63, %r89;
	add.s64 	%rd64, %rd2, %rd63;
	ld.global.u8 	%rs3, [%rd64];
	setp.eq.s16 	%p20, %rs3, 0;
	mul.f32 	%f148, %f147, %f139;
	selp.f32 	%f571, %f138, %f148, %p20;
	max.f32 	%f570, %f570, %f571;
$L__BB579_10:
	add.s32 	%r91, %r46, 96;
	cvt.u64.u32 	%rd65, %r91;
	setp.le.s64 	%p21, %rd34, %rd65;
	mov.f32 	%f573, 0fFF800000;
	@%p21 bra 	$L__BB579_12;
	setp.eq.s64 	%p22, %rd26, 1;
	setp.eq.s64 	%p23, %rd25, 1;
	setp.eq.s64 	%p24, %rd24, 1;
	setp.eq.s64 	%p25, %rd23, 1;
	add.s64 	%rd67, %rd14, %rd65;
	cvt.u32.u64 	%r94, %rd67;
	div.s32 	%r95, %r94, %r8;
	mul.lo.s32 	%r96, %r95, %r8;
	sub.s32 	%r97, %r94, %r96;
	div.s32 	%r98, %r97, %r9;
	mul.lo.s32 	%r99, %r98, %r9;
	sub.s32 	%r100, %r97, %r99;
	div.s32 	%r101, %r100, %r10;
	mul.lo.s32 	%r102, %r101, %r10;
	sub.s32 	%r103, %r100, %r102;
	selp.b32 	%r104, 0, %r95, %p25;
	selp.b32 	%r105, 0, %r98, %p24;
	selp.b32 	%r106, 0, %r101, %p23;
	selp.b32 	%r107, 0, %r103, %p22;
	mul.lo.s32 	%r108, %r12, %r104;
	mad.lo.s32 	%r109, %r13, %r105, %r108;
	mad.lo.s32 	%r110, %r14, %r106, %r109;
	mad.lo.s32 	%r111, %r15, %r107, %r110;
	shl.b64 	%rd68, %rd67, 32;
	shr.s64 	%rd69, %rd68, 30;
	add.s64 	%rd70, %rd1, %rd69;
	ld.global.f32 	%f150, [%rd70];
	cvt.s64.s32 	%rd71, %r111;
	add.s64 	%rd72, %rd2, %rd71;
	ld.global.u8 	%rs4, [%rd72];
	setp.eq.s16 	%p26, %rs4, 0;
	mul.f32 	%f151, %f150, %f139;
	selp.f32 	%f573, %f138, %f151, %p26;
	max.f32 	%f570, %f570, %f573;
$L__BB579_12:
	add.s32 	%r113, %r46, 128;
	cvt.u64.u32 	%rd73, %r113;
	setp.le.s64 	%p27, %rd34, %rd73;
	mov.f32 	%f575, 0fFF800000;
	@%p27 bra 	$L__BB579_14;
	setp.eq.s64 	%p28, %rd26, 1;
	setp.eq.s64 	%p29, %rd25, 1;
	setp.eq.s64 	%p30, %rd24, 1;
	setp.eq.s64 	%p31, %rd23, 1;
	add.s64 	%rd75, %rd14, %rd73;
	cvt.u32.u64 	%r116, %rd75;
	div.s32 	%r117, %r116, %r8;
	mul.lo.s32 	%r118, %r117, %r8;
	sub.s32 	%r119, %r116, %r118;
	div.s32 	%r120, %r119, %r9;
	mul.lo.s32 	%r121, %r120, %r9;
	sub.s32 	%r122, %r119, %r121;
	div.s32 	%r123, %r122, %r10;
	mul.lo.s32 	%r124, %r123, %r10;
	sub.s32 	%r125, %r122, %r124;
	selp.b32 	%r126, 0, %r117, %p31;
	selp.b32 	%r127, 0, %r120, %p30;
	selp.b32 	%r128, 0, %r123, %p29;
	selp.b32 	%r129, 0, %r125, %p28;
	mul.lo.s32 	%r130, %r12, %r126;
	mad.lo.s32 	%r131, %r13, %r127, %r130;
	mad.lo.s32 	%r132, %r14, %r128, %r131;
	mad.lo.s32 	%r133, %r15, %r129, %r132;
	shl.b64 	%rd76, %rd75, 32;
	shr.s64 	%rd77, %rd76, 30;
	add.s64 	%rd78, %rd1, %rd77;
	ld.global.f32 	%f153, [%rd78];
	cvt.s64.s32 	%rd79, %r133;
	add.s64 	%rd80, %rd2, %rd79;
	ld.global.u8 	%rs5, [%rd80];
	setp.eq.s16 	%p32, %rs5, 0;
	mul.f32 	%f154, %f153, %f139;
	selp.f32 	%f575, %f138, %f154, %p32;
	max.f32 	%f570, %f570, %f575;
$L__BB579_14:
	add.s32 	%r135, %r46, 160;
	cvt.u64.u32 	%rd81, %r135;
	setp.le.s64 	%p33, %rd34, %rd81;
	mov.f32 	%f577, 0fFF800000;
	@%p33 bra 	$L__BB579_16;
	setp.eq.s64 	%p34, %rd26, 1;
	setp.eq.s64 	%p35, %rd25, 1;
	setp.eq.s64 	%p36, %rd24, 1;
	setp.eq.s64 	%p37, %rd23, 1;
	add.s64 	%rd83, %rd14, %rd81;
	cvt.u32.u64 	%r138, %rd83;
	div.s32 	%r139, %r138, %r8;
	mul.lo.s32 	%r140, %r139, %r8;
	sub.s32 	%r141, %r138, %r140;
	div.s32 	%r142, %r141, %r9;
	mul.lo.s32 	%r143, %r142, %r9;
	sub.s32 	%r144, %r141, %r143;
	div.s32 	%r145, %r144, %r10;
	mul.lo.s32 	%r146, %r145, %r10;
	sub.s32 	%r147, %r144, %r146;
	selp.b32 	%r148, 0, %r139, %p37;
	selp.b32 	%r149, 0, %r142, %p36;
	selp.b32 	%r150, 0, %r145, %p35;
	selp.b32 	%r151, 0, %r147, %p34;
	mul.lo.s32 	%r152, %r12, %r148;
	mad.lo.s32 	%r153, %r13, %r149, %r152;
	mad.lo.s32 	%r154, %r14, %r150, %r153;
	mad.lo.s32 	%r155, %r15, %r151, %r154;
	shl.b64 	%rd84, %rd83, 32;
	shr.s64 	%rd85, %rd84, 30;
	add.s64 	%rd86, %rd1, %rd85;
	ld.global.f32 	%f156, [%rd86];
	cvt.s64.s32 	%rd87, %r155;
	add.s64 	%rd88, %rd2, %rd87;
	ld.global.u8 	%rs6, [%rd88];
	setp.eq.s16 	%p38, %rs6, 0;
	mul.f32 	%f157, %f156, %f139;
	selp.f32 	%f577, %f138, %f157, %p38;
	max.f32 	%f570, %f570, %f577;
$L__BB579_16:
	add.s32 	%r157, %r46, 192;
	cvt.u64.u32 	%rd89, %r157;
	setp.le.s64 	%p39, %rd34, %rd89;
	mov.f32 	%f579, 0fFF800000;
	@%p39 bra 	$L__BB579_18;
	setp.eq.s64 	%p40, %rd26, 1;
	setp.eq.s64 	%p41, %rd25, 1;
	setp.eq.s64 	%p42, %rd24, 1;
	setp.eq.s64 	%p43, %rd23, 1;
	add.s64 	%rd91, %rd14, %rd89;
	cvt.u32.u64 	%r160, %rd91;
	div.s32 	%r161, %r160, %r8;
	mul.lo.s32 	%r162, %r161, %r8;
	sub.s32 	%r163, %r160, %r162;
	div.s32 	%r164, %r163, %r9;
	mul.lo.s32 	%r165, %r164, %r9;
	sub.s32 	%r166, %r163, %r165;
	div.s32 	%r167, %r166, %r10;
	mul.lo.s32 	%r168, %r167, %r10;
	sub.s32 	%r169, %r166, %r168;
	selp.b32 	%r170, 0, %r161, %p43;
	selp.b32 	%r171, 0, %r164, %p42;
	selp.b32 	%r172, 0, %r167, %p41;
	selp.b32 	%r173, 0, %r169, %p40;
	mul.lo.s32 	%r174, %r12, %r170;
	mad.lo.s32 	%r175, %r13, %r171, %r174;
	mad.lo.s32 	%r176, %r14, %r172, %r175;
	mad.lo.s32 	%r177, %r15, %r173, %r176;
	shl.b64 	%rd92, %rd91, 32;
	shr.s64 	%rd93, %rd92, 30;
	add.s64 	%rd94, %rd1, %rd93;
	ld.global.f32 	%f159, [%rd94];
	cvt.s64.s32 	%rd95, %r177;
	add.s64 	%rd96, %rd2, %rd95;
	ld.global.u8 	%rs7, [%rd96];
	setp.eq.s16 	%p44, %rs7, 0;
	mul.f32 	%f160, %f159, %f139;
	selp.f32 	%f579, %f138, %f160, %p44;
	max.f32 	%f570, %f570, %f579;
$L__BB579_18:
	add.s32 	%r179, %r46, 224;
	cvt.u64.u32 	%rd97, %r179;
	setp.le.s64 	%p45, %rd34, %rd97;
	mov.f32 	%f581, 0fFF800000;
	@%p45 bra 	$L__BB579_20;
	setp.eq.s64 	%p46, %rd26, 1;
	setp.eq.s64 	%p47, %rd25, 1;
	setp.eq.s64 	%p48, %rd24, 1;
	setp.eq.s64 	%p49, %rd23, 1;
	cvt.u64.u32 	%rd98, %r179;
	add.s64 	%rd99, %rd14, %rd98;
	cvt.u32.u64 	%r182, %rd99;
	div.s32 	%r183, %r182, %r8;
	mul.lo.s32 	%r184, %r183, %r8;
	sub.s32 	%r185, %r182, %r184;
	div.s32 	%r186, %r185, %r9;
	mul.lo.s32 	%r187, %r186, %r9;
	sub.s32 	%r188, %r185, %r187;
	div.s32 	%r189, %r188, %r10;
	mul.lo.s32 	%r190, %r189, %r10;
	sub.s32 	%r191, %r188, %r190;
	selp.b32 	%r192, 0, %r183, %p49;
	selp.b32 	%r193, 0, %r186, %p48;
	selp.b32 	%r194, 0, %r189, %p47;
	selp.b32 	%r195, 0, %r191, %p46;
	mul.lo.s32 	%r196, %r12, %r192;
	mad.lo.s32 	%r197, %r13, %r193, %r196;
	mad.lo.s32 	%r198, %r14, %r194, %r197;
	mad.lo.s32 	%r199, %r15, %r195, %r198;
	shl.b64 	%rd100, %rd99, 32;
	shr.s64 	%rd101, %rd100, 30;
	add.s64 	%rd102, %rd1, %rd101;
	ld.global.f32 	%f162, [%rd102];
	cvt.s64.s32 	%rd103, %r199;
	add.s64 	%rd104, %rd2, %rd103;
	ld.global.u8 	%rs8, [%rd104];
	setp.eq.s16 	%p50, %rs8, 0;
	mul.f32 	%f163, %f162, %f139;
	selp.f32 	%f581, %f138, %f163, %p50;
	max.f32 	%f570, %f570, %f581;
$L__BB579_20:
	add.s32 	%r201, %r46, 256;
	cvt.u64.u32 	%rd105, %r201;
	setp.le.s64 	%p51, %rd34, %rd105;
	mov.f32 	%f583, 0fFF800000;
	@%p51 bra 	$L__BB579_22;
	setp.eq.s64 	%p52, %rd26, 1;
	setp.eq.s64 	%p53, %rd25, 1;
	setp.eq.s64 	%p54, %rd24, 1;
	setp.eq.s64 	%p55, %rd23, 1;
	cvt.u64.u32 	%rd106, %r201;
	add.s64 	%rd107, %rd14, %rd106;
	cvt.u32.u64 	%r204, %rd107;
	div.s32 	%r205, %r204, %r8;
	mul.lo.s32 	%r206, %r205, %r8;
	sub.s32 	%r207, %r204, %r206;
	div.s32 	%r208, %r207, %r9;
	mul.lo.s32 	%r209, %r208, %r9;
	sub.s32 	%r210, %r207, %r209;
	div.s32 	%r211, %r210, %r10;
	mul.lo.s32 	%r212, %r211, %r10;
	sub.s32 	%r213, %r210, %r212;
	selp.b32 	%r214, 0, %r205, %p55;
	selp.b32 	%r215, 0, %r208, %p54;
	selp.b32 	%r216, 0, %r211, %p53;
	selp.b32 	%r217, 0, %r213, %p52;
	mul.lo.s32 	%r218, %r12, %r214;
	mad.lo.s32 	%r219, %r13, %r215, %r218;
	mad.lo.s32 	%r220, %r14, %r216, %r219;
	mad.lo.s32 	%r221, %r15, %r217, %r220;
	shl.b64 	%rd108, %rd107, 32;
	shr.s64 	%rd109, %rd108, 30;
	add.s64 	%rd110, %rd1, %rd109;
	ld.global.f32 	%f165, [%rd110];
	cvt.s64.s32 	%rd111, %r221;
	add.s64 	%rd112, %rd2, %rd111;
	ld.global.u8 	%rs9, [%rd112];
	setp.eq.s16 	%p56, %rs9, 0;
	mul.f32 	%f166, %f165, %f139;
	selp.f32 	%f583, %f138, %f166, %p56;
	max.f32 	%f570, %f570, %f583;
$L__BB579_22:
	add.s32 	%r223, %r46, 288;
	cvt.u64.u32 	%rd15, %r223;
	setp.le.s64 	%p57, %rd34, %rd15;
	mov.f32 	%f585, 0fFF800000;
	@%p57 bra 	$L__BB579_24;
	setp.eq.s64 	%p58, %rd26, 1;
	setp.eq.s64 	%p59, %rd25, 1;
	setp.eq.s64 	%p60, %rd24, 1;
	setp.eq.s64 	%p61, %rd23, 1;
	add.s64 	%rd113, %rd14, %rd15;
	cvt.u32.u64 	%r224, %rd113;
	div.s32 	%r225, %r224, %r8;
	mul.lo.s32 	%r226, %r225, %r8;
	sub.s32 	%r227, %r224, %r226;
	div.s32 	%r228, %r227, %r9;
	mul.lo.s32 	%r229, %r228, %r9;
	sub.s32 	%r230, %r227, %r229;
	div.s32 	%r231, %r230, %r10;
	mul.lo.s32 	%r232, %r231, %r10;
	sub.s32 	%r233, %r230, %r232;
	selp.b32 	%r234, 0, %r225, %p61;
	selp.b32 	%r235, 0, %r228, %p60;
	selp.b32 	%r236, 0, %r231, %p59;
	selp.b32 	%r237, 0, %r233, %p58;
	mul.lo.s32 	%r238, %r12, %r234;
	mad.lo.s32 	%r239, %r13, %r235, %r238;
	mad.lo.s32 	%r240, %r14, %r236, %r239;
	mad.lo.s32 	%r241, %r15, %r237, %r240;
	shl.b64 	%rd114, %rd113, 32;
	shr.s64 	%rd115, %rd114, 30;
	add.s64 	%rd116, %rd1, %rd115;
	ld.global.f32 	%f168, [%rd116];
	cvt.s64.s32 	%rd117, %r241;
	add.s64 	%rd118, %rd2, %rd117;
	ld.global.u8 	%rs10, [%rd118];
	setp.eq.s16 	%p62, %rs10, 0;
	mul.f32 	%f169, %f168, %f139;
	selp.f32 	%f585, %f138, %f169, %p62;
	max.f32 	%f570, %f570, %f585;
$L__BB579_24:
	setp.le.s64 	%p63, %rd34, %rd7;
	mov.f32 	%f587, 0fFF800000;
	@%p63 bra 	$L__BB579_26;
	setp.eq.s64 	%p64, %rd26, 1;
	setp.eq.s64 	%p65, %rd25, 1;
	setp.eq.s64 	%p66, %rd24, 1;
	setp.eq.s64 	%p67, %rd23, 1;
	add.s64 	%rd119, %rd14, %rd7;
	cvt.u32.u64 	%r242, %rd119;
	div.s32 	%r243, %r242, %r8;
	mul.lo.s32 	%r244, %r243, %r8;
	sub.s32 	%r245, %r242, %r244;
	div.s32 	%r246, %r245, %r9;
	mul.lo.s32 	%r247, %r246, %r9;
	sub.s32 	%r248, %r245, %r247;
	div.s32 	%r249, %r248, %r10;
	mul.lo.s32 	%r250, %r249, %r10;
	sub.s32 	%r251, %r248, %r250;
	selp.b32 	%r252, 0, %r243, %p67;
	selp.b32 	%r253, 0, %r246, %p66;
	selp.b32 	%r254, 0, %r249, %p65;
	selp.b32 	%r255, 0, %r251, %p64;
	mul.lo.s32 	%r256, %r12, %r252;
	mad.lo.s32 	%r257, %r13, %r253, %r256;
	mad.lo.s32 	%r258, %r14, %r254, %r257;
	mad.lo.s32 	%r259, %r15, %r255, %r258;
	shl.b64 	%rd120, %rd119, 32;
	shr.s64 	%rd121, %rd120, 30;
	add.s64 	%rd122, %rd1, %rd121;
	ld.global.f32 	%f171, [%rd122];
	cvt.s64.s32 	%rd123, %r259;
	add.s64 	%rd124, %rd2, %rd123;
	ld.global.u8 	%rs11, [%rd124];
	setp.eq.s16 	%p68, %rs11, 0;
	mul.f32 	%f172, %f171, %f139;
	selp.f32 	%f587, %f138, %f172, %p68;
	max.f32 	%f570, %f570, %f587;
$L__BB579_26:
	setp.le.s64 	%p69, %rd34, %rd8;
	mov.f32 	%f589, 0fFF800000;
	@%p69 bra 	$L__BB579_28;
	setp.eq.s64 	%p70, %rd26, 1;
	setp.eq.s64 	%p71, %rd25, 1;
	setp.eq.s64 	%p72, %rd24, 1;
	setp.eq.s64 	%p73, %rd23, 1;
	add.s64 	%rd125, %rd14, %rd8;
	cvt.u32.u64 	%r260, %rd125;
	div.s32 	%r261, %r260, %r8;
	mul.lo.s32 	%r262, %r261, %r8;
	sub.s32 	%r263, %r260, %r262;
	div.s32 	%r264, %r263, %r9;
	mul.lo.s32 	%r265, %r264, %r9;
	sub.s32 	%r266, %r263, %r265;
	div.s32 	%r267, %r266, %r10;
	mul.lo.s32 	%r268, %r267, %r10;
	sub.s32 	%r269, %r266, %r268;
	selp.b32 	%r270, 0, %r261, %p73;
	selp.b32 	%r271, 0, %r264, %p72;
	selp.b32 	%r272, 0, %r267, %p71;
	selp.b32 	%r273, 0, %r269, %p70;
	mul.lo.s32 	%r274, %r12, %r270;
	mad.lo.s32 	%r275, %r13, %r271, %r274;
	mad.lo.s32 	%r276, %r14, %r272, %r275;
	mad.lo.s32 	%r277, %r15, %r273, %r276;
	shl.b64 	%rd126, %rd125, 32;
	shr.s64 	%rd127, %rd126, 30;
	add.s64 	%rd128, %rd1, %rd127;
	ld.global.f32 	%f174, [%rd128];
	cvt.s64.s32 	%rd129, %r277;
	add.s64 	%rd130, %rd2, %rd129;
	ld.global.u8 	%rs12, [%rd130];
	setp.eq.s16 	%p74, %rs12, 0;
	mul.f32 	%f175, %f174, %f139;
	selp.f32 	%f589, %f138, %f175, %p74;
	max.f32 	%f570, %f570, %f589;
$L__BB579_28:
	setp.le.s64 	%p75, %rd34, %rd9;
	mov.f32 	%f591, 0fFF800000;
	@%p75 bra 	$L__BB579_30;
	setp.eq.s64 	%p76, %rd26, 1;
	setp.eq.s64 	%p77, %rd25, 1;
	setp.eq.s64 	%p78, %rd24, 1;
	setp.eq.s64 	%p79, %rd23, 1;
	add.s64 	%rd131, %rd14, %rd9;
	cvt.u32.u64 	%r278, %rd131;
	div.s32 	%r279, %r278, %r8;
	mul.lo.s32 	%r280, %r279, %r8;
	sub.s32 	%r281, %r278, %r280;
	div.s32 	%r282, %r281, %r9;
	mul.lo.s32 	%r283, %r282, %r9;
	sub.s32 	%r284, %r281, %r283;
	div.s32 	%r285, %r284, %r10;
	mul.lo.s32 	%r286, %r285, %r10;
	sub.s32 	%r287, %r284, %r286;
	selp.b32 	%r288, 0, %r279, %p79;
	selp.b32 	%r289, 0, %r282, %p78;
	selp.b32 	%r290, 0, %r285, %p77;
	selp.b32 	%r291, 0, %r287, %p76;
	mul.lo.s32 	%r292, %r12, %r288;
	mad.lo.s32 	%r293, %r13, %r289, %r292;
	mad.lo.s32 	%r294, %r14, %r290, %r293;
	mad.lo.s32 	%r295, %r15, %r291, %r294;
	shl.b64 	%rd132, %rd131, 32;
	shr.s64 	%rd133, %rd132, 30;
	add.s64 	%rd134, %rd1, %rd133;
	ld.global.f32 	%f177, [%rd134];
	cvt.s64.s32 	%rd135, %r295;
	add.s64 	%rd136, %rd2, %rd135;
	ld.global.u8 	%rs13, [%rd136];
	setp.eq.s16 	%p80, %rs13, 0;
	mul.f32 	%f178, %f177, %f139;
	selp.f32 	%f591, %f138, %f178, %p80;
	max.f32 	%f570, %f570, %f591;
$L__BB579_30:
	mov.u32 	%r296, %tid.x;
	add.s32 	%r297, %r296, 416;
	cvt.u64.u32 	%rd16, %r297;
	setp.le.s64 	%p81, %rd34, %rd16;
	mov.f32 	%f593, 0fFF800000;
	@%p81 bra 	$L__BB579_32;
	setp.eq.s64 	%p82, %rd26, 1;
	setp.eq.s64 	%p83, %rd25, 1;
	setp.eq.s64 	%p84, %rd24, 1;
	setp.eq.s64 	%p85, %rd23, 1;
	add.s64 	%rd137, %rd14, %rd16;
	cvt.u32.u64 	%r298, %rd137;
	div.s32 	%r299, %r298, %r8;
	mul.lo.s32 	%r300, %r299, %r8;
	sub.s32 	%r301, %r298, %r300;
	div.s32 	%r302, %r301, %r9;
	mul.lo.s32 	%r303, %r302, %r9;
	sub.s32 	%r304, %r301, %r303;
	div.s32 	%r305, %r304, %r10;
	mul.lo.s32 	%r306, %r305, %r10;
	sub.s32 	%r307, %r304, %r306;
	selp.b32 	%r308, 0, %r299, %p85;
	selp.b32 	%r309, 0, %r302, %p84;
	selp.b32 	%r310, 0, %r305, %p83;
	selp.b32 	%r311, 0, %r307, %p82;
	mul.lo.s32 	%r312, %r12, %r308;
	mad.lo.s32 	%r313, %r13, %r309, %r312;
	mad.lo.s32 	%r314, %r14, %r310, %r313;
	mad.lo.s32 	%r315, %r15, %r311, %r314;
	shl.b64 	%rd138, %rd137, 32;
	shr.s64 	%rd139, %rd138, 30;
	add.s64 	%rd140, %rd1, %rd139;
	ld.global.f32 	%f180, [%rd140];
	cvt.s64.s32 	%rd141, %r315;
	add.s64 	%rd142, %rd2, %rd141;
	ld.global.u8 	%rs14, [%rd142];
	setp.eq.s16 	%p86, %rs14, 0;
	mul.f32 	%f181, %f180, %f139;
	selp.f32 	%f593, %f138, %f181, %p86;
	max.f32 	%f570, %f570, %f593;
$L__BB579_32:
	setp.le.s64 	%p87, %rd34, %rd10;
	mov.f32 	%f595, 0fFF800000;
	@%p87 bra 	$L__BB579_34;
	setp.eq.s64 	%p88, %rd26, 1;
	setp.eq.s64 	%p89, %rd25, 1;
	setp.eq.s64 	%p90, %rd24, 1;
	setp.eq.s64 	%p91, %rd23, 1;
	add.s64 	%rd143, %rd14, %rd10;
	cvt.u32.u64 	%r316, %rd143;
	div.s32 	%r317, %r316, %r8;
	mul.lo.s32 	%r318, %r317, %r8;
	sub.s32 	%r319, %r316, %r318;
	div.s32 	%r320, %r319, %r9;
	mul.lo.s32 	%r321, %r320, %r9;
	sub.s32 	%r322, %r319, %r321;
	div.s32 	%r323, %r322, %r10;
	mul.lo.s32 	%r324, %r323, %r10;
	sub.s32 	%r325, %r322, %r324;
	selp.b32 	%r326, 0, %r317, %p91;
	selp.b32 	%r327, 0, %r320, %p90;
	selp.b32 	%r328, 0, %r323, %p89;
	selp.b32 	%r329, 0, %r325, %p88;
	mul.lo.s32 	%r330, %r12, %r326;
	mad.lo.s32 	%r331, %r13, %r327, %r330;
	mad.lo.s32 	%r332, %r14, %r328, %r331;
	mad.lo.s32 	%r333, %r15, %r329, %r332;
	shl.b64 	%rd144, %rd143, 32;
	shr.s64 	%rd145, %rd144, 30;
	add.s64 	%rd146, %rd1, %rd145;
	ld.global.f32 	%f183, [%rd146];
	cvt.s64.s32 	%rd147, %r333;
	add.s64 	%rd148, %rd2, %rd147;
	ld.global.u8 	%rs15, [%rd148];
	setp.eq.s16 	%p92, %rs15, 0;
	mul.f32 	%f184, %f183, %f139;
	selp.f32 	%f595, %f138, %f184, %p92;
	max.f32 	%f570, %f570, %f595;
$L__BB579_34:
	mov.u32 	%r334, %tid.x;
	add.s32 	%r335, %r334, 480;
	cvt.u64.u32 	%rd17, %r335;
	setp.le.s64 	%p93, %rd34, %rd17;
	mov.f32 	%f597, 0fFF800000;
	@%p93 bra 	$L__BB579_36;
	setp.eq.s64 	%p94, %rd26, 1;
	setp.eq.s64 	%p95, %rd25, 1;
	setp.eq.s64 	%p96, %rd24, 1;
	setp.eq.s64 	%p97, %rd23, 1;
	add.s64 	%rd149, %rd14, %rd17;
	cvt.u32.u64 	%r336, %rd149;
	div.s32 	%r337, %r336, %r8;
	mul.lo.s32 	%r338, %r337, %r8;
	sub.s32 	%r339, %r336, %r338;
	div.s32 	%r340, %r339, %r9;
	mul.lo.s32 	%r341, %r340, %r9;
	sub.s32 	%r342, %r339, %r341;
	div.s32 	%r343, %r342, %r10;
	mul.lo.s32 	%r344, %r343, %r10;
	sub.s32 	%r345, %r342, %r344;
	selp.b32 	%r346, 0, %r337, %p97;
	selp.b32 	%r347, 0, %r340, %p96;
	selp.b32 	%r348, 0, %r343, %p95;
	selp.b32 	%r349, 0, %r345, %p94;
	mul.lo.s32 	%r350, %r12, %r346;
	mad.lo.s32 	%r351, %r13, %r347, %r350;
	mad.lo.s32 	%r352, %r14, %r348, %r351;
	mad.lo.s32 	%r353, %r15, %r349, %r352;
	shl.b64 	%rd150, %rd149, 32;
	shr.s64 	%rd151, %rd150, 30;
	add.s64 	%rd152, %rd1, %rd151;
	ld.global.f32 	%f186, [%rd152];
	cvt.s64.s32 	%rd153, %r353;
	add.s64 	%rd154, %rd2, %rd153;
	ld.global.u8 	%rs16, [%rd154];
	setp.eq.s16 	%p98, %rs16, 0;
	mul.f32 	%f187, %f186, %f139;
	selp.f32 	%f597, %f138, %f187, %p98;
	max.f32 	%f570, %f570, %f597;
$L__BB579_36:
	setp.le.s64 	%p99, %rd34, %rd11;
	mov.f32 	%f599, 0fFF800000;
	@%p99 bra 	$L__BB579_38;
	setp.eq.s64 	%p100, %rd26, 1;
	setp.eq.s64 	%p101, %rd25, 1;
	setp.eq.s64 	%p102, %rd24, 1;
	setp.eq.s64 	%p103, %rd23, 1;
	add.s64 	%rd155, %rd14, %rd11;
	cvt.u32.u64 	%r354, %rd155;
	div.s32 	%r355, %r354, %r8;
	mul.lo.s32 	%r356, %r355, %r8;
	sub.s32 	%r357, %r354, %r356;
	div.s32 	%r358, %r357, %r9;
	mul.lo.s32 	%r359, %r358, %r9;
	sub.s32 	%r360, %r357, %r359;
	div.s32 	%r361, %r360, %r10;
	mul.lo.s32 	%r362, %r361, %r10;
	sub.s32 	%r363, %r360, %r362;
	selp.b32 	%r364, 0, %r355, %p103;
	selp.b32 	%r365, 0, %r358, %p102;
	selp.b32 	%r366, 0, %r361, %p101;
	selp.b32 	%r367, 0, %r363, %p100;
	mul.lo.s32 	%r368, %r12, %r364;
	mad.lo.s32 	%r369, %r13, %r365, %r368;
	mad.lo.s32 	%r370, %r14, %r366, %r369;
	mad.lo.s32 	%r371, %r15, %r367, %r370;
	shl.b64 	%rd156, %rd155, 32;
	shr.s64 	%rd157, %rd156, 30;
	add.s64 	%rd158, %rd1, %rd157;
	ld.global.f32 	%f189, [%rd158];
	cvt.s64.s32 	%rd159, %r371;
	add.s64 	%rd160, %rd2, %rd159;
	ld.global.u8 	%rs17, [%rd160];
	setp.eq.s16 	%p104, %rs17, 0;
	mul.f32 	%f190, %f189, %f139;
	selp.f32 	%f599, %f138, %f190, %p104;
	max.f32 	%f570, %f570, %f599;
$L__BB579_38:
	mov.u32 	%r372, %tid.x;
	add.s32 	%r373, %r372, 544;
	cvt.u64.u32 	%rd161, %r373;
	setp.le.s64 	%p105, %rd34, %rd161;
	mov.f32 	%f601, 0fFF800000;
	@%p105 bra 	$L__BB579_40;
	setp.eq.s64 	%p106, %rd26, 1;
	setp.eq.s64 	%p107, %rd25, 1;
	setp.eq.s64 	%p108, %rd24, 1;
	setp.eq.s64 	%p109, %rd23, 1;
	mov.u32 	%r374, %tid.x;
	add.s32 	%r375, %r374, 544;
	cvt.u64.u32 	%rd162, %r375;
	add.s64 	%rd163, %rd14, %rd162;
	cvt.u32.u64 	%r376, %rd163;
	div.s32 	%r377, %r376, %r8;
	mul.lo.s32 	%r378, %r377, %r8;
	sub.s32 	%r379, %r376, %r378;
	div.s32 	%r380, %r379, %r9;
	mul.lo.s32 	%r381, %r380, %r9;
	sub.s32 	%r382, %r379, %r381;
	div.s32 	%r383, %r382, %r10;
	mul.lo.s32 	%r384, %r383, %r10;
	sub.s32 	%r385, %r382, %r384;
	selp.b32 	%r386, 0, %r377, %p109;
	selp.b32 	%r387, 0, %r380, %p108;
	selp.b32 	%r388, 0, %r383, %p107;
	selp.b32 	%r389, 0, %r385, %p106;
	mul.lo.s32 	%r390, %r12, %r386;
	mad.lo.s32 	%r391, %r13, %r387, %r390;
	mad.lo.s32 	%r392, %r14, %r388, %r391;
	mad.lo.s32 	%r393, %r15, %r389, %r392;
	shl.b64 	%rd164, %rd163, 32;
	shr.s64 	%rd165, %rd164, 30;
	add.s64 	%rd166, %rd1, %rd165;
	ld.global.f32 	%f192, [%rd166];
	cvt.s64.s32 	%rd167, %r393;
	add.s64 	%rd168, %rd2, %rd167;
	ld.global.u8 	%rs18, [%rd168];
	setp.eq.s16 	%p110, %rs18, 0;
	mul.f32 	%f193, %f192, %f139;
	selp.f32 	%f601, %f138, %f193, %p110;
	max.f32 	%f570, %f570, %f601;
$L__BB579_40:
	mov.u32 	%r394, %tid.x;
	add.s32 	%r395, %r394, 576;
	cvt.u64.u32 	%rd18, %r395;
	setp.le.s64 	%p111, %rd34, %rd18;
	mov.f32 	%f603, 0fFF800000;
	@%p111 bra 	$L__BB579_42;
	setp.eq.s64 	%p112, %rd26, 1;
	setp.eq.s64 	%p113, %rd25, 1;
	setp.eq.s64 	%p114, %rd24, 1;
	setp.eq.s64 	%p115, %rd23, 1;
	add.s64 	%rd169, %rd14, %rd18;
	cvt.u32.u64 	%r396, %rd169;
	div.s32 	%r397, %r396, %r8;
	mul.lo.s32 	%r398, %r397, %r8;
	sub.s32 	%r399, %r396, %r398;
	div.s32 	%r400, %r399, %r9;
	mul.lo.s32 	%r401, %r400, %r9;
	sub.s32 	%r402, %r399, %r401;
	div.s32 	%r403, %r402, %r10;
	mul.lo.s32 	%r404, %r403, %r10;
	sub.s32 	%r405, %r402, %r404;
	selp.b32 	%r406, 0, %r397, %p115;
	selp.b32 	%r407, 0, %r400, %p114;
	selp.b32 	%r408, 0, %r403, %p113;
	selp.b32 	%r409, 0, %r405, %p112;
	mul.lo.s32 	%r410, %r12, %r406;
	mad.lo.s32 	%r411, %r13, %r407, %r410;
	mad.lo.s32 	%r412, %r14, %r408, %r411;
	mad.lo.s32 	%r413, %r15, %r409, %r412;
	shl.b64 	%rd170, %rd169, 32;
	shr.s64 	%rd171, %rd170, 30;
	add.s64 	%rd172, %rd1, %rd171;
	ld.global.f32 	%f195, [%rd172];
	cvt.s64.s32 	%rd173, %r413;
	add.s64 	%rd174, %rd2, %rd173;
	ld.global.u8 	%rs19, [%rd174];
	setp.eq.s16 	%p116, %rs19, 0;
	mul.f32 	%f196, %f195, %f139;
	selp.f32 	%f603, %f138, %f196, %p116;
	max.f32 	%f570, %f570, %f603;
$L__BB579_42:
	mov.u32 	%r414, %tid.x;
	add.s32 	%r415, %r414, 608;
	cvt.u64.u32 	%rd175, %r415;
	setp.le.s64 	%p117, %rd34, %rd175;
	mov.f32 	%f605, 0fFF800000;
	@%p117 bra 	$L__BB579_44;
	setp.eq.s64 	%p118, %rd26, 1;
	setp.eq.s64 	%p119, %rd25, 1;
	setp.eq.s64 	%p120, %rd24, 1;
	setp.eq.s64 	%p121, %rd23, 1;
	mov.u32 	%r416, %tid.x;
	add.s32 	%r417, %r416, 608;
	cvt.u64.u32 	%rd176, %r417;
	add.s64 	%rd177, %rd14, %rd176;
	cvt.u32.u64 	%r418, %rd177;
	div.s32 	%r419, %r418, %r8;
	mul.lo.s32 	%r420, %r419, %r8;
	sub.s32 	%r421, %r418, %r420;
	div.s32 	%r422, %r421, %r9;
	mul.lo.s32 	%r423, %r422, %r9;
	sub.s32 	%r424, %r421, %r423;
	div.s32 	%r425, %r424, %r10;
	mul.lo.s32 	%r426, %r425, %r10;
	sub.s32 	%r427, %r424, %r426;
	selp.b32 	%r428, 0, %r419, %p121;
	selp.b32 	%r429, 0, %r422, %p120;
	selp.b32 	%r430, 0, %r425, %p119;
	selp.b32 	%r431, 0, %r427, %p118;
	mul.lo.s32 	%r432, %r12, %r428;
	mad.lo.s32 	%r433, %r13, %r429, %r432;
	mad.lo.s32 	%r434, %r14, %r430, %r433;
	mad.lo.s32 	%r435, %r15, %r431, %r434;
	shl.b64 	%rd178, %rd177, 32;
	shr.s64 	%rd179, %rd178, 30;
	add.s64 	%rd180, %rd1, %rd179;
	ld.global.f32 	%f198, [%rd180];
	cvt.s64.s32 	%rd181, %r435;
	add.s64 	%rd182, %rd2, %rd181;
	ld.global.u8 	%rs20, [%rd182];
	setp.eq.s16 	%p122, %rs20, 0;
	mul.f32 	%f199, %f198, %f139;
	selp.f32 	%f605, %f138, %f199, %p122;
	max.f32 	%f570, %f570, %f605;
$L__BB579_44:
	mov.u32 	%r436, %tid.x;
	add.s32 	%r437, %r436, 640;
	cvt.u64.u32 	%rd183, %r437;
	setp.le.s64 	%p123, %rd34, %rd183;
	mov.f32 	%f607, 0fFF800000;
	@%p123 bra 	$L__BB579_46;
	setp.eq.s64 	%p124, %rd26, 1;
	setp.eq.s64 	%p125, %rd25, 1;
	setp.eq.s64 	%p126, %rd24, 1;
	setp.eq.s64 	%p127, %rd23, 1;
	mov.u32 	%r438, %tid.x;
	add.s32 	%r439, %r438, 640;
	cvt.u64.u32 	%rd184, %r439;
	add.s64 	%rd185, %rd14, %rd184;
	cvt.u32.u64 	%r440, %rd185;
	div.s32 	%r441, %r440, %r8;
	mul.lo.s32 	%r442, %r441, %r8;
	sub.s32 	%r443, %r440, %r442;
	div.s32 	%r444, %r443, %r9;
	mul.lo.s32 	%r445, %r444, %r9;
	sub.s32 	%r446, %r443, %r445;
	div.s32 	%r447, %r446, %r10;
	mul.lo.s32 	%r448, %r447, %r10;
	sub.s32 	%r449, %r446, %r448;
	selp.b32 	%r450, 0, %r441, %p127;
	selp.b32 	%r451, 0, %r444, %p126;
	selp.b32 	%r452, 0, %r447, %p125;
	selp.b32 	%r453, 0, %r449, %p124;
	mul.lo.s32 	%r454, %r12, %r450;
	mad.lo.s32 	%r455, %r13, %r451, %r454;
	mad.lo.s32 	%r456, %r14, %r452, %r455;
	mad.lo.s32 	%r457, %r15, %r453, %r456;
	shl.b64 	%rd186, %rd185, 32;
	shr.s64 	%rd187, %rd186, 30;
	add.s64 	%rd188, %rd1, %rd187;
	ld.global.f32 	%f201, [%rd188];
	cvt.s64.s32 	%rd189, %r457;
	add.s64 	%rd190, %rd2, %rd189;
	ld.global.u8 	%rs21, [%rd190];
	setp.eq.s16 	%p128, %rs21, 0;
	mul.f32 	%f202, %f201, %f139;
	selp.f32 	%f607, %f138, %f202, %p128;
	max.f32 	%f570, %f570, %f607;
$L__BB579_46:
	mov.u32 	%r458, %tid.x;
	add.s32 	%r459, %r458, 672;
	cvt.u64.u32 	%rd191, %r459;
	setp.le.s64 	%p129, %rd34, %rd191;
	mov.f32 	%f609, 0fFF800000;
	@%p129 bra 	$L__BB579_48;
	setp.eq.s64 	%p130, %rd26, 1;
	setp.eq.s64 	%p131, %rd25, 1;
	setp.eq.s64 	%p132, %rd24, 1;
	setp.eq.s64 	%p133, %rd23, 1;
	mov.u32 	%r460, %tid.x;
	add.s32 	%r461, %r460, 672;
	cvt.u64.u32 	%rd192, %r461;
	add.s64 	%rd193, %rd14, %rd192;
	cvt.u32.u64 	%r462, %rd193;
	div.s32 	%r463, %r462, %r8;
	mul.lo.s32 	%r464, %r463, %r8;
	sub.s32 	%r465, %r462, %r464;
	div.s32 	%r466, %r465, %r9;
	mul.lo.s32 	%r467, %r466, %r9;
	sub.s32 	%r468, %r465, %r467;
	div.s32 	%r469, %r468, %r10;
	mul.lo.s32 	%r470, %r469, %r10;
	sub.s32 	%r471, %r468, %r470;
	selp.b32 	%r472, 0, %r463, %p133;
	selp.b32 	%r473, 0, %r466, %p132;
	selp.b32 	%r474, 0, %r469, %p131;
	selp.b32 	%r475, 0, %r471, %p130;
	mul.lo.s32 	%r476, %r12, %r472;
	mad.lo.s32 	%r477, %r13, %r473, %r476;
	mad.lo.s32 	%r478, %r14, %r474, %r477;
	mad.lo.s32 	%r479, %r15, %r475, %r478;
	shl.b64 	%rd194, %rd193, 32;
	shr.s64 	%rd195, %rd194, 30;
	add.s64 	%rd196, %rd1, %rd195;
	ld.global.f32 	%f204, [%rd196];
	cvt.s64.s32 	%rd197, %r479;
	add.s64 	%rd198, %rd2, %rd197;
	ld.global.u8 	%rs22, [%rd198];
	setp.eq.s16 	%p134, %rs22, 0;
	mul.f32 	%f205, %f204, %f139;
	selp.f32 	%f609, %f138, %f205, %p134;
	max.f32 	%f570, %f570, %f609;
$L__BB579_48:
	mov.u32 	%r480, %tid.x;
	add.s32 	%r481, %r480, 704;
	cvt.u64.u32 	%rd199, %r481;
	setp.le.s64 	%p135, %rd34, %rd199;
	mov.f32 	%f611, 0fFF800000;
	@%p135 bra 	$L__BB579_50;
	setp.eq.s64 	%p136, %rd26, 1;
	setp.eq.s64 	%p137, %rd25, 1;
	setp.eq.s64 	%p138, %rd24, 1;
	setp.eq.s64 	%p139, %rd23, 1;
	mov.u32 	%r482, %tid.x;
	add.s32 	%r483, %r482, 704;
	cvt.u64.u32 	%rd200, %r483;
	add.s64 	%rd201, %rd14, %rd200;
	cvt.u32.u64 	%r484, %rd201;
	div.s32 	%r485, %r484, %r8;
	mul.lo.s32 	%r486, %r485, %r8;
	sub.s32 	%r487, %r484, %r486;
	div.s32 	%r488, %r487, %r9;
	mul.lo.s32 	%r489, %r488, %r9;
	sub.s32 	%r490, %r487, %r489;
	div.s32 	%r491, %r490, %r10;
	mul.lo.s32 	%r492, %r491, %r10;
	sub.s32 	%r493, %r490, %r492;
	selp.b32 	%r494, 0, %r485, %p139;
	selp.b32 	%r495, 0, %r488, %p138;
	selp.b32 	%r496, 0, %r491, %p137;
	selp.b32 	%r497, 0, %r493, %p136;
	mul.lo.s32 	%r498, %r12, %r494;
	mad.lo.s32 	%r499, %r13, %r495, %r498;
	mad.lo.s32 	%r500, %r14, %r496, %r499;
	mad.lo.s32 	%r501, %r15, %r497, %r500;
	shl.b64 	%rd202, %rd201, 32;
	shr.s64 	%rd203, %rd202, 30;
	add.s64 	%rd204, %rd1, %rd203;
	ld.global.f32 	%f207, [%rd204];
	cvt.s64.s32 	%rd205, %r501;
	add.s64 	%rd206, %rd2, %rd205;
	ld.global.u8 	%rs23, [%rd206];
	setp.eq.s16 	%p140, %rs23, 0;
	mul.f32 	%f208, %f207, %f139;
	selp.f32 	%f611, %f138, %f208, %p140;
	max.f32 	%f570, %f570, %f611;
$L__BB579_50:
	mov.u32 	%r502, %tid.x;
	add.s32 	%r503, %r502, 736;
	cvt.u64.u32 	%rd207, %r503;
	setp.le.s64 	%p141, %rd34, %rd207;
	mov.f32 	%f613, 0fFF800000;
	@%p141 bra 	$L__BB579_52;
	setp.eq.s64 	%p142, %rd26, 1;
	setp.eq.s64 	%p143, %rd25, 1;
	setp.eq.s64 	%p144, %rd24, 1;
	setp.eq.s64 	%p145, %rd23, 1;
	mov.u32 	%r504, %tid.x;
	add.s32 	%r505, %r504, 736;
	cvt.u64.u32 	%rd208, %r505;
	add.s64 	%rd209, %rd14, %rd208;
	cvt.u32.u64 	%r506, %rd209;
	div.s32 	%r507, %r506, %r8;
	mul.lo.s32 	%r508, %r507, %r8;
	sub.s32 	%r509, %r506, %r508;
	div.s32 	%r510, %r509, %r9;
	mul.lo.s32 	%r511, %r510, %r9;
	sub.s32 	%r512, %r509, %r511;
	div.s32 	%r513, %r512, %r10;
	mul.lo.s32 	%r514, %r513, %r10;
	sub.s32 	%r515, %r512, %r514;
	selp.b32 	%r516, 0, %r507, %p145;
	selp.b32 	%r517, 0, %r510, %p144;
	selp.b32 	%r518, 0, %r513, %p143;
	selp.b32 	%r519, 0, %r515, %p142;
	mul.lo.s32 	%r520, %r12, %r516;
	mad.lo.s32 	%r521, %r13, %r517, %r520;
	mad.lo.s32 	%r522, %r14, %r518, %r521;
	mad.lo.s32 	%r523, %r15, %r519, %r522;
	shl.b64 	%rd210, %rd209, 32;
	shr.s64 	%rd211, %rd210, 30;
	add.s64 	%rd212, %rd1, %rd211;
	ld.global.f32 	%f210, [%rd212];
	cvt.s64.s32 	%rd213, %r523;
	add.s64 	%rd214, %rd2, %rd213;
	ld.global.u8 	%rs24, [%rd214];
	setp.eq.s16 	%p146, %rs24, 0;
	mul.f32 	%f211, %f210, %f139;
	selp.f32 	%f613, %f138, %f211, %p146;
	max.f32 	%f570, %f570, %f613;
$L__BB579_52:
	mov.u32 	%r524, %tid.x;
	add.s32 	%r525, %r524, 768;
	cvt.u64.u32 	%rd215, %r525;
	setp.le.s64 	%p147, %rd34, %rd215;
	mov.f32 	%f615, 0fFF800000;
	@%p147 bra 	$L__BB579_54;
	setp.eq.s64 	%p148, %rd26, 1;
	setp.eq.s64 	%p149, %rd25, 1;
	setp.eq.s64 	%p150, %rd24, 1;
	setp.eq.s64 	%p151, %rd23, 1;
	mov.u32 	%r526, %tid.x;
	add.s32 	%r527, %r526, 768;
	cvt.u64.u32 	%rd216, %r527;
	add.s64 	%rd217, %rd14, %rd216;
	cvt.u32.u64 	%r528, %rd217;
	div.s32 	%r529, %r528, %r8;
	mul.lo.s32 	%r530, %r529, %r8;
	sub.s32 	%r531, %r528, %r530;
	div.s32 	%r532, %r531, %r9;
	mul.lo.s32 	%r533, %r532, %r9;
	sub.s32 	%r534, %r531, %r533;
	div.s32 	%r535, %r534, %r10;
	mul.lo.s32 	%r536, %r535, %r10;
	sub.s32 	%r537, %r534, %r536;
	selp.b32 	%r538, 0, %r529, %p151;
	selp.b32 	%r539, 0, %r532, %p150;
	selp.b32 	%r540, 0, %r535, %p149;
	selp.b32 	%r541, 0, %r537, %p148;
	mul.lo.s32 	%r542, %r12, %r538;
	mad.lo.s32 	%r543, %r13, %r539, %r542;
	mad.lo.s32 	%r544, %r14, %r540, %r543;
	mad.lo.s32 	%r545, %r15, %r541, %r544;
	shl.b64 	%rd218, %rd217, 32;
	shr.s64 	%rd219, %rd218, 30;
	add.s64 	%rd220, %rd1, %rd219;
	ld.global.f32 	%f213, [%rd220];
	cvt.s64.s32 	%rd221, %r545;
	add.s64 	%rd222, %rd2, %rd221;
	ld.global.u8 	%rs25, [%rd222];
	setp.eq.s16 	%p152, %rs25, 0;
	mul.f32 	%f214, %f213, %f139;
	selp.f32 	%f615, %f138, %f214, %p152;
	max.f32 	%f570, %f570, %f615;
$L__BB579_54:
	mov.u32 	%r546, %tid.x;
	add.s32 	%r547, %r546, 800;
	cvt.u64.u32 	%rd223, %r547;
	setp.le.s64 	%p153, %rd34, %rd223;
	mov.f32 	%f617, 0fFF800000;
	@%p153 bra 	$L__BB579_56;
	setp.eq.s64 	%p154, %rd26, 1;
	setp.eq.s64 	%p155, %rd25, 1;
	setp.eq.s64 	%p156, %rd24, 1;
	setp.eq.s64 	%p157, %rd23, 1;
	mov.u32 	%r548, %tid.x;
	add.s32 	%r549, %r548, 800;
	cvt.u64.u32 	%rd224, %r549;
	add.s64 	%rd225, %rd14, %rd224;
	cvt.u32.u64 	%r550, %rd225;
	div.s32 	%r551, %r550, %r8;
	mul.lo.s32 	%r552, %r551, %r8;
	sub.s32 	%r553, %r550, %r552;
	div.s32 	%r554, %r553, %r9;
	mul.lo.s32 	%r555, %r554, %r9;
	sub.s32 	%r556, %r553, %r555;
	div.s32 	%r557, %r556, %r10;
	mul.lo.s32 	%r558, %r557, %r10;
	sub.s32 	%r559, %r556, %r558;
	selp.b32 	%r560, 0, %r551, %p157;
	selp.b32 	%r561, 0, %r554, %p156;
	selp.b32 	%r562, 0, %r557, %p155;
	selp.b32 	%r563, 0, %r559, %p154;
	mul.lo.s32 	%r564, %r12, %r560;
	mad.lo.s32 	%r565, %r13, %r561, %r564;
	mad.lo.s32 	%r566, %r14, %r562, %r565;
	mad.lo.s32 	%r567, %r15, %r563, %r566;
	shl.b64 	%rd226, %rd225, 32;
	shr.s64 	%rd227, %rd226, 30;
	add.s64 	%rd228, %rd1, %rd227;
	ld.global.f32 	%f216, [%rd228];
	cvt.s64.s32 	%rd229, %r567;
	add.s64 	%rd230, %rd2, %rd229;
	ld.global.u8 	%rs26, [%rd230];
	setp.eq.s16 	%p158, %rs26, 0;
	mul.f32 	%f217, %f216, %f139;
	selp.f32 	%f617, %f138, %f217, %p158;
	max.f32 	%f570, %f570, %f617;
$L__BB579_56:
	mov.u32 	%r568, %tid.x;
	add.s32 	%r569, %r568, 832;
	cvt.u64.u32 	%rd231, %r569;
	setp.le.s64 	%p159, %rd34, %rd231;
	mov.f32 	%f619, 0fFF800000;
	@%p159 bra 	$L__BB579_58;
	setp.eq.s64 	%p160, %rd26, 1;
	setp.eq.s64 	%p161, %rd25, 1;
	setp.eq.s64 	%p162, %rd24, 1;
	setp.eq.s64 	%p163, %rd23, 1;
	mov.u32 	%r570, %tid.x;
	add.s32 	%r571, %r570, 832;
	cvt.u64.u32 	%rd232, %r571;
	add.s64 	%rd233, %rd14, %rd232;
	cvt.u32.u64 	%r572, %rd233;
	div.s32 	%r573, %r572, %r8;
	mul.lo.s32 	%r574, %r573, %r8;
	sub.s32 	%r575, %r572, %r574;
	div.s32 	%r576, %r575, %r9;
	mul.lo.s32 	%r577, %r576, %r9;
	sub.s32 	%r578, %r575, %r577;
	div.s32 	%r579, %r578, %r10;
	mul.lo.s32 	%r580, %r579, %r10;
	sub.s32 	%r581, %r578, %r580;
	selp.b32 	%r582, 0, %r573, %p163;
	selp.b32 	%r583, 0, %r576, %p162;
	selp.b32 	%r584, 0, %r579, %p161;
	selp.b32 	%r585, 0, %r581, %p160;
	mul.lo.s32 	%r586, %r12, %r582;
	mad.lo.s32 	%r587, %r13, %r583, %r586;
	mad.lo.s32 	%r588, %r14, %r584, %r587;
	mad.lo.s32 	%r589, %r15, %r585, %r588;
	shl.b64 	%rd234, %rd233, 32;
	shr.s64 	%rd235, %rd234, 30;
	add.s64 	%rd236, %rd1, %rd235;
	ld.global.f32 	%f219, [%rd236];
	cvt.s64.s32 	%rd237, %r589;
	add.s64 	%rd238, %rd2, %rd237;
	ld.global.u8 	%rs27, [%rd238];
	setp.eq.s16 	%p164, %rs27, 0;
	mul.f32 	%f220, %f219, %f139;
	selp.f32 	%f619, %f138, %f220, %p164;
	max.f32 	%f570, %f570, %f619;
$L__BB579_58:
	mov.u32 	%r590, %tid.x;
	cvt.u64.u32 	%rd239, %r590;
	setp.le.s64 	%p165, %rd34, %rd239;
	mov.b32 	%r591, %f570;
	shfl.sync.bfly.b32	%r592|%p166, %r591, 16, 31, -1;
	mov.b32 	%f221, %r592;
	max.f32 	%f222, %f570, %f221;
	mov.b32 	%r593, %f222;
	shfl.sync.bfly.b32	%r594|%p167, %r593, 8, 31, -1;
	mov.b32 	%f223, %r594;
	max.f32 	%f224, %f222, %f223;
	mov.b32 	%r595, %f224;
	shfl.sync.bfly.b32	%r596|%p168, %r595, 4, 31, -1;
	mov.b32 	%f225, %r596;
	max.f32 	%f226, %f224, %f225;
	mov.b32 	%r597, %f226;
	shfl.sync.bfly.b32	%r598|%p169, %r597, 2, 31, -1;
	mov.b32 	%f227, %r598;
	max.f32 	%f228, %f226, %f227;
	mov.b32 	%r599, %f228;
	shfl.sync.bfly.b32	%r600|%p170, %r599, 1, 31, -1;
	mov.b32 	%f229, %r600;
	max.f32 	%f230, %f228, %f229;
	sub.f32 	%f231, %f567, %f230;
	fma.rn.f32 	%f232, %f231, 0f3BBB989D, 0f3F000000;
	cvt.sat.f32.f32 	%f233, %f232;
	mov.f32 	%f234, 0f4B400001;
	mov.f32 	%f235, 0f437C0000;
	fma.rm.f32 	%f236, %f233, %f235, %f234;
	add.f32 	%f237, %f236, 0fCB40007F;
	neg.f32 	%f238, %f237;
	fma.rn.f32 	%f239, %f231, 0f3FB8AA3B, %f238;
	fma.rn.f32 	%f240, %f231, 0f32A57060, %f239;
	mov.b32 	%r601, %f236;
	shl.b32 	%r602, %r601, 23;
	mov.b32 	%f241, %r602;
	ex2.approx.ftz.f32 	%f242, %f240;
	mul.f32 	%f243, %f242, %f241;
	add.f32 	%f244, %f243, 0f00000000;
	sub.f32 	%f245, %f569, %f230;
	fma.rn.f32 	%f246, %f245, 0f3BBB989D, 0f3F000000;
	cvt.sat.f32.f32 	%f247, %f246;
	fma.rm.f32 	%f248, %f247, %f235, %f234;
	add.f32 	%f249, %f248, 0fCB40007F;
	neg.f32 	%f250, %f249;
	fma.rn.f32 	%f251, %f245, 0f3FB8AA3B, %f250;
	fma.rn.f32 	%f252, %f245, 0f32A57060, %f251;
	mov.b32 	%r603, %f248;
	shl.b32 	%r604, %r603, 23;
	mov.b32 	%f253, %r604;
	ex2.approx.ftz.f32 	%f254, %f252;
	mul.f32 	%f255, %f254, %f253;
	add.f32 	%f256, %f244, %f255;
	sub.f32 	%f257, %f571, %f230;
	fma.rn.f32 	%f258, %f257, 0f3BBB989D, 0f3F000000;
	cvt.sat.f32.f32 	%f259, %f258;
	fma.rm.f32 	%f260, %f259, %f235, %f234;
	add.f32 	%f261, %f260, 0fCB40007F;
	neg.f32 	%f262, %f261;
	fma.rn.f32 	%f263, %f257, 0f3FB8AA3B, %f262;
	fma.rn.f32 	%f264, %f257, 0f32A57060, %f263;
	mov.b32 	%r605, %f260;
	shl.b32 	%r606, %r605, 23;
	mov.b32 	%f265, %r606;
	ex2.approx.ftz.f32 	%f266, %f264;
	mul.f32 	%f267, %f266, %f265;
	add.f32 	%f268, %f256, %f267;
	sub.f32 	%f269, %f573, %f230;
	fma.rn.f32 	%f270, %f269, 0f3BBB989D, 0f3F000000;
	cvt.sat.f32.f32 	%f271, %f270;
	fma.rm.f32 	%f272, %f271, %f235, %f234;
	add.f32 	%f273, %f272, 0fCB40007F;
	neg.f32 	%f274, %f273;
	fma.rn.f32 	%f275, %f269, 0f3FB8AA3B, %f274;
	fma.rn.f32 	%f276, %f269, 0f32A57060, %f275;
	mov.b32 	%r607, %f272;
	shl.b32 	%r608, %r607, 23;
	mov.b32 	%f277, %r608;
	ex2.approx.ftz.f32 	%f278, %f276;
	mul.f32 	%f279, %f278, %f277;
	add.f32 	%f280, %f268, %f279;
	sub.f32 	%f281, %f575, %f230;
	fma.rn.f32 	%f282, %f281, 0f3BBB989D, 0f3F000000;
	cvt.sat.f32.f32 	%f283, %f282;
	fma.rm.f32 	%f284, %f283, %f235, %f234;
	add.f32 	%f285, %f284, 0fCB40007F;
	neg.f32 	%f286, %f285;
	fma.rn.f32 	%f287, %f281, 0f3FB8AA3B, %f286;
	fma.rn.f32 	%f288, %f281, 0f32A57060, %f287;
	mov.b32 	%r609, %f284;
	shl.b32 	%r610, %r609, 23;
	mov.b32 	%f289, %r610;
	ex2.approx.ftz.f32 	%f290, %f288;
	mul.f32 	%f291, %f290, %f289;
	add.f32 	%f292, %f280, %f291;
	sub.f32 	%f293, %f577, %f230;
	fma.rn.f32 	%f294, %f293, 0f3BBB989D, 0f3F000000;
	cvt.sat.f32.f32 	%f295, %f294;
	fma.rm.f32 	%f296, %f295, %f235, %f234;
	add.f32 	%f297, %f296, 0fCB40007F;
	neg.f32 	%f298, %f297;
	fma.rn.f32 	%f299, %f293, 0f3FB8AA3B, %f298;
	fma.rn.f32 	%f300, %f293, 0f32A57060, %f299;
	mov.b32 	%r611, %f296;
	shl.b32 	%r612, %r611, 23;
	mov.b32 	%f301, %r612;
	ex2.approx.ftz.f32 	%f302, %f300;
	mul.f32 	%f303, %f302, %f301;
	add.f32 	%f304, %f292, %f303;
	sub.f32 	%f305, %f579, %f230;
	fma.rn.f32 	%f306, %f305, 0f3BBB989D, 0f3F000000;
	cvt.sat.f32.f32 	%f307, %f306;
	fma.rm.f32 	%f308, %f307, %f235, %f234;
	add.f32 	%f309, %f308, 0fCB40007F;
	neg.f32 	%f310, %f309;
	fma.rn.f32 	%f311, %f305, 0f3FB8AA3B, %f310;
	fma.rn.f32 	%f312, %f305, 0f32A57060, %f311;
	mov.b32 	%r613, %f308;
	shl.b32 	%r614, %r613, 23;
	mov.b32 	%f313, %r614;
	ex2.approx.ftz.f32 	%f314, %f312;
	mul.f32 	%f315, %f314, %f313;
	add.f32 	%f316, %f304, %f315;
	sub.f32 	%f317, %f581, %f230;
	fma.rn.f32 	%f318, %f317, 0f3BBB989D, 0f3F000000;
	cvt.sat.f32.f32 	%f319, %f318;
	fma.rm.f32 	%f320, %f319, %f235, %f234;
	add.f32 	%f321, %f320, 0fCB40007F;
	neg.f32 	%f322, %f321;
	fma.rn.f32 	%f323, %f317, 0f3FB8AA3B, %f322;
	fma.rn.f32 	%f324, %f317, 0f32A57060, %f323;
	mov.b32 	%r615, %f320;
	shl.b32 	%r616, %r615, 23;
	mov.b32 	%f325, %r616;
	ex2.approx.ftz.f32 	%f326, %f324;
	mul.f32 	%f327, %f326, %f325;
	add.f32 	%f328, %f316, %f327;
	sub.f32 	%f329, %f583, %f230;
	fma.rn.f32 	%f330, %f329, 0f3BBB989D, 0f3F000000;
	cvt.sat.f32.f32 	%f331, %f330;
	fma.rm.f32 	%f332, %f331, %f235, %f234;
	add.f32 	%f333, %f332, 0fCB40007F;
	neg.f32 	%f334, %f333;
	fma.rn.f32 	%f335, %f329, 0f3FB8AA3B, %f334;
	fma.rn.f32 	%f336, %f329, 0f32A57060, %f335;
	mov.b32 	%r617, %f332;
	shl.b32 	%r618, %r617, 23;
	mov.b32 	%f337, %r618;
	ex2.approx.ftz.f32 	%f338, %f336;
	mul.f32 	%f339, %f338, %f337;
	add.f32 	%f340, %f328, %f339;
	sub.f32 	%f341, %f585, %f230;
	fma.rn.f32 	%f342, %f341, 0f3BBB989D, 0f3F000000;
	cvt.sat.f32.f32 	%f343, %f342;
	fma.rm.f32 	%f344, %f343, %f235, %f234;
	add.f32 	%f345, %f344, 0fCB40007F;
	neg.f32 	%f346, %f345;
	fma.rn.f32 	%f347, %f341, 0f3FB8AA3B, %f346;
	fma.rn.f32 	%f348, %f341, 0f32A57060, %f347;
	mov.b32 	%r619, %f344;
	shl.b32 	%r620, %r619, 23;
	mov.b32 	%f349, %r620;
	ex2.approx.ftz.f32 	%f350, %f348;
	mul.f32 	%f351, %f350, %f349;
	add.f32 	%f352, %f340, %f351;
	sub.f32 	%f353, %f587, %f230;
	fma.rn.f32 	%f354, %f353, 0f3BBB989D, 0f3F000000;
	cvt.sat.f32.f32 	%f355, %f354;
	fma.rm.f32 	%f356, %f355, %f235, %f234;
	add.f32 	%f357, %f356, 0fCB40007F;
	neg.f32 	%f358, %f357;
	fma.rn.f32 	%f359, %f353, 0f3FB8AA3B, %f358;
	fma.rn.f32 	%f360, %f353, 0f32A57060, %f359;
	mov.b32 	%r621, %f356;
	shl.b32 	%r622, %r621, 23;
	mov.b32 	%f361, %r622;
	ex2.approx.ftz.f32 	%f362, %f360;
	mul.f32 	%f363, %f362, %f361;
	add.f32 	%f364, %f352, %f363;
	sub.f32 	%f365, %f589, %f230;
	fma.rn.f32 	%f366, %f365, 0f3BBB989D, 0f3F000000;
	cvt.sat.f32.f32 	%f367, %f366;
	fma.rm.f32 	%f368, %f367, %f235, %f234;
	add.f32 	%f369, %f368, 0fCB40007F;
	neg.f32 	%f370, %f369;
	fma.rn.f32 	%f371, %f365, 0f3FB8AA3B, %f370;
	fma.rn.f32 	%f372, %f365, 0f32A57060, %f371;
	mov.b32 	%r623, %f368;
	shl.b32 	%r624, %r623, 23;
	mov.b32 	%f373, %r624;
	ex2.approx.ftz.f32 	%f374, %f372;
	mul.f32 	%f375, %f374, %f373;
	add.f32 	%f376, %f364, %f375;
	sub.f32 	%f377, %f591, %f230;
	fma.rn.f32 	%f378, %f377, 0f3BBB989D, 0f3F000000;
	cvt.sat.f32.f32 	%f379, %f378;
	fma.rm.f32 	%f380, %f379, %f235, %f234;
	add.f32 	%f381, %f380, 0fCB40007F;
	neg.f32 	%f382, %f381;
	fma.rn.f32 	%f383, %f377, 0f3FB8AA3B, %f382;
	fma.rn.f32 	%f384, %f377, 0f32A57060, %f383;
	mov.b32 	%r625, %f380;
	shl.b32 	%r626, %r625, 23;
	mov.b32 	%f385, %r626;
	ex2.approx.ftz.f32 	%f386, %f384;
	mul.f32 	%f387, %f386, %f385;
	add.f32 	%f388, %f376, %f387;
	sub.f32 	%f389, %f593, %f230;
	fma.rn.f32 	%f390, %f389, 0f3BBB989D, 0f3F000000;
	cvt.sat.f32.f32 	%f391, %f390;
	fma.rm.f32 	%f392, %f391, %f235, %f234;
	add.f32 	%f393, %f392, 0fCB40007F;
	neg.f32 	%f394, %f393;
	fma.rn.f32 	%f395, %f389, 0f3FB8AA3B, %f394;
	fma.rn.f32 	%f396, %f389, 0f32A57060, %f395;
	mov.b32 	%r627, %f392;
	shl.b32 	%r628, %r627, 23;
	mov.b32 	%f397, %r628;
	ex2.approx.ftz.f32 	%f398, %f396;
	mul.f32 	%f399, %f398, %f397;
	add.f32 	%f400, %f388, %f399;
	sub.f32 	%f401, %f595, %f230;
	fma.rn.f32 	%f402, %f401, 0f3BBB989D, 0f3F000000;
	cvt.sat.f32.f32 	%f403, %f402;
	fma.rm.f32 	%f404, %f403, %f235, %f234;
	add.f32 	%f405, %f404, 0fCB40007F;
	neg.f32 	%f406, %f405;
	fma.rn.f32 	%f407, %f401, 0f3FB8AA3B, %f406;
	fma.rn.f32 	%f408, %f401, 0f32A57060, %f407;
	mov.b32 	%r629, %f404;
	shl.b32 	%r630, %r629, 23;
	mov.b32 	%f409, %r630;
	ex2.approx.ftz.f32 	%f410, %f408;
	mul.f32 	%f411, %f410, %f409;
	add.f32 	%f412, %f400, %f411;
	sub.f32 	%f413, %f597, %f230;
	fma.rn.f32 	%f414, %f413, 0f3BBB989D, 0f3F000000;
	cvt.sat.f32.f32 	%f415, %f414;
	fma.rm.f32 	%f416, %f415, %f235, %f234;
	add.f32 	%f417, %f416, 0fCB40007F;
	neg.f32 	%f418, %f417;
	fma.rn.f32 	%f419, %f413, 0f3FB8AA3B, %f418;
	fma.rn.f32 	%f420, %f413, 0f32A57060, %f419;
	mov.b32 	%r631, %f416;
	shl.b32 	%r632, %r631, 23;
	mov.b32 	%f421, %r632;
	ex2.approx.ftz.f32 	%f422, %f420;
	mul.f32 	%f423, %f422, %f421;
	add.f32 	%f424, %f412, %f423;
	sub.f32 	%f425, %f599, %f230;
	fma.rn.f32 	%f426, %f425, 0f3BBB989D, 0f3F000000;
	cvt.sat.f32.f32 	%f427, %f426;
	fma.rm.f32 	%f428, %f427, %f235, %f234;
	add.f32 	%f429, %f428, 0fCB40007F;
	neg.f32 	%f430, %f429;
	fma.rn.f32 	%f431, %f425, 0f3FB8AA3B, %f430;
	fma.rn.f32 	%f432, %f425, 0f32A57060, %f431;
	mov.b32 	%r633, %f428;
	shl.b32 	%r634, %r633, 23;
	mov.b32 	%f433, %r634;
	ex2.approx.ftz.f32 	%f434, %f432;
	mul.f32 	%f435, %f434, %f433;
	add.f32 	%f436, %f424, %f435;
	sub.f32 	%f437, %f601, %f230;
	fma.rn.f32 	%f438, %f437, 0f3BBB989D, 0f3F000000;
	cvt.sat.f32.f32 	%f439, %f438;
	fma.rm.f32 	%f440, %f439, %f235, %f234;
	add.f32 	%f441, %f440, 0fCB40007F;
	neg.f32 	%f442, %f441;
	fma.rn.f32 	%f443, %f437, 0f3FB8AA3B, %f442;
	fma.rn.f32 	%f444, %f437, 0f32A57060, %f443;
	mov.b32 	%r635, %f440;
	shl.b32 	%r636, %r635, 23;
	mov.b32 	%f445, %r636;
	ex2.approx.ftz.f32 	%f446, %f444;
	mul.f32 	%f447, %f446, %f445;
	add.f32 	%f448, %f436, %f447;
	sub.f32 	%f449, %f603, %f230;
	fma.rn.f32 	%f450, %f449, 0f3BBB989D, 0f3F000000;
	cvt.sat.f32.f32 	%f451, %f450;
	fma.rm.f32 	%f452, %f451, %f235, %f234;
	add.f32 	%f453, %f452, 0fCB40007F;
	neg.f32 	%f454, %f453;
	fma.rn.f32 	%f455, %f449, 0f3FB8AA3B, %f454;
	fma.rn.f32 	%f456, %f449, 0f32A57060, %f455;
	mov.b32 	%r637, %f452;
	shl.b32 	%r638, %r637, 23;
	mov.b32 	%f457, %r638;
	ex2.approx.ftz.f32 	%f458, %f456;
	mul.f32 	%f459, %f458, %f457;
	add.f32 	%f460, %f448, %f459;
	sub.f32 	%f461, %f605, %f230;
	fma.rn.f32 	%f462, %f461, 0f3BBB989D, 0f3F000000;
	cvt.sat.f32.f32 	%f463, %f462;
	fma.rm.f32 	%f464, %f463, %f235, %f234;
	add.f32 	%f465, %f464, 0fCB40007F;
	neg.f32 	%f466, %f465;
	fma.rn.f32 	%f467, %f461, 0f3FB8AA3B, %f466;
	fma.rn.f32 	%f468, %f461, 0f32A57060, %f467;
	mov.b32 	%r639, %f464;
	shl.b32 	%r640, %r639, 23;
	mov.b32 	%f469, %r640;
	ex2.approx.ftz.f32 	%f470, %f468;
	mul.f32 	%f471, %f470, %f469;
	add.f32 	%f472, %f460, %f471;
	sub.f32 	%f473, %f607, %f230;
	fma.rn.f32 	%f474, %f473, 0f3BBB989D, 0f3F000000;
	cvt.sat.f32.f32 	%f475, %f474;
	fma.rm.f32 	%f476, %f475, %f235, %f234;
	add.f32 	%f477, %f476, 0fCB40007F;
	neg.f32 	%f478, %f477;
	fma.rn.f32 	%f479, %f473, 0f3FB8AA3B, %f478;
	fma.rn.f32 	%f480, %f473, 0f32A57060, %f479;
	mov.b32 	%r641, %f476;
	shl.b32 	%r642, %r641, 23;
	mov.b32 	%f481, %r642;
	ex2.approx.ftz.f32 	%f482, %f480;
	mul.f32 	%f483, %f482, %f481;
	add.f32 	%f484, %f472, %f483;
	sub.f32 	%f485, %f609, %f230;
	fma.rn.f32 	%f486, %f485, 0f3BBB989D, 0f3F000000;
	cvt.sat.f32.f32 	%f487, %f486;
	fma.rm.f32 	%f488, %f487, %f235, %f234;
	add.f32 	%f489, %f488, 0fCB40007F;
	neg.f32 	%f490, %f489;
	fma.rn.f32 	%f491, %f485, 0f3FB8AA3B, %f490;
	fma.rn.f32 	%f492, %f485, 0f32A57060, %f491;
	mov.b32 	%r643, %f488;
	shl.b32 	%r644, %r643, 23;
	mov.b32 	%f493, %r644;
	ex2.approx.ftz.f32 	%f494, %f492;
	mul.f32 	%f495, %f494, %f493;
	add.f32 	%f496, %f484, %f495;
	sub.f32 	%f497, %f611, %f230;
	fma.rn.f32 	%f498, %f497, 0f3BBB989D, 0f3F000000;
	cvt.sat.f32.f32 	%f499, %f498;
	fma.rm.f32 	%f500, %f499, %f235, %f234;
	add.f32 	%f501, %f500, 0fCB40007F;
	neg.f32 	%f502, %f501;
	fma.rn.f32 	%f503, %f497, 0f3FB8AA3B, %f502;
	fma.rn.f32 	%f504, %f497, 0f32A57060, %f503;
	mov.b32 	%r645, %f500;
	shl.b32 	%r646, %r645, 23;
	mov.b32 	%f505, %r646;
	ex2.approx.ftz.f32 	%f506, %f504;
	mul.f32 	%f507, %f506, %f505;
	add.f32 	%f508, %f496, %f507;
	sub.f32 	%f509, %f613, %f230;
	fma.rn.f32 	%f510, %f509, 0f3BBB989D, 0f3F000000;
	cvt.sat.f32.f32 	%f511, %f510;
	fma.rm.f32 	%f512, %f511, %f235, %f234;
	add.f32 	%f513, %f512, 0fCB40007F;
	neg.f32 	%f514, %f513;
	fma.rn.f32 	%f515, %f509, 0f3FB8AA3B, %f514;
	fma.rn.f32 	%f516, %f509, 0f32A57060, %f515;
	mov.b32 	%r647, %f512;
	shl.b32 	%r648, %r647, 23;
	mov.b32 	%f517, %r648;
	ex2.approx.ftz.f32 	%f518, %f516;
	mul.f32 	%f519, %f518, %f517;
	add.f32 	%f520, %f508, %f519;
	sub.f32 	%f521, %f615, %f230;
	fma.rn.f32 	%f522, %f521, 0f3BBB989D, 0f3F000000;
	cvt.sat.f32.f32 	%f523, %f522;
	fma.rm.f32 	%f524, %f523, %f235, %f234;
	add.f32 	%f525, %f524, 0fCB40007F;
	neg.f32 	%f526, %f525;
	fma.rn.f32 	%f527, %f521, 0f3FB8AA3B, %f526;
	fma.rn.f32 	%f528, %f521, 0f32A57060, %f527;
	mov.b32 	%r649, %f524;
	shl.b32 	%r650, %r649, 23;
	mov.b32 	%f529, %r650;
	ex2.approx.ftz.f32 	%f530, %f528;
	mul.f32 	%f531, %f530, %f529;
	add.f32 	%f532, %f520, %f531;
	sub.f32 	%f533, %f617, %f230;
	fma.rn.f32 	%f534, %f533, 0f3BBB989D, 0f3F000000;
	cvt.sat.f32.f32 	%f535, %f534;
	fma.rm.f32 	%f536, %f535, %f235, %f234;
	add.f32 	%f537, %f536, 0fCB40007F;
	neg.f32 	%f538, %f537;
	fma.rn.f32 	%f539, %f533, 0f3FB8AA3B, %f538;
	fma.rn.f32 	%f540, %f533, 0f32A57060, %f539;
	mov.b32 	%r651, %f536;
	shl.b32 	%r652, %r651, 23;
	mov.b32 	%f541, %r652;
	ex2.approx.ftz.f32 	%f542, %f540;
	mul.f32 	%f543, %f542, %f541;
	add.f32 	%f544, %f532, %f543;
	sub.f32 	%f545, %f619, %f230;
	fma.rn.f32 	%f546, %f545, 0f3BBB989D, 0f3F000000;
	cvt.sat.f32.f32 	%f547, %f546;
	fma.rm.f32 	%f548, %f547, %f235, %f234;
	add.f32 	%f549, %f548, 0fCB40007F;
	neg.f32 	%f550, %f549;
	fma.rn.f32 	%f551, %f545, 0f3FB8AA3B, %f550;
	fma.rn.f32 	%f552, %f545, 0f32A57060, %f551;
	mov.b32 	%r653, %f548;
	shl.b32 	%r654, %r653, 23;
	mov.b32 	%f553, %r654;
	ex2.approx.ftz.f32 	%f554, %f552;
	mul.f32 	%f555, %f554, %f553;
	add.f32 	%f556, %f544, %f555;
	mov.b32 	%r655, %f556;
	shfl.sync.bfly.b32	%r656|%p171, %r655, 16, 31, -1;
	mov.b32 	%f557, %r656;
	add.f32 	%f558, %f556, %f557;
	mov.b32 	%r657, %f558;
	shfl.sync.bfly.b32	%r658|%p172, %r657, 8, 31, -1;
	mov.b32 	%f559, %r658;
	add.f32 	%f560, %f558, %f559;
	mov.b32 	%r659, %f560;
	shfl.sync.bfly.b32	%r660|%p173, %r659, 4, 31, -1;
	mov.b32 	%f561, %r660;
	add.f32 	%f562, %f560, %f561;
	mov.b32 	%r661, %f562;
	shfl.sync.bfly.b32	%r662|%p174, %r661, 2, 31, -1;
	mov.b32 	%f563, %r662;
	add.f32 	%f564, %f562, %f563;
	mov.b32 	%r663, %f564;
	shfl.sync.bfly.b32	%r664|%p175, %r663, 1, 31, -1;
	mov.b32 	%f565, %r664;
	add.f32 	%f566, %f564, %f565;
	div.rn.f32 	%f111, %f243, %f566;
	div.rn.f32 	%f112, %f255, %f566;
	div.rn.f32 	%f113, %f267, %f566;
	div.rn.f32 	%f114, %f279, %f566;
	div.rn.f32 	%f115, %f291, %f566;
	div.rn.f32 	%f116, %f303, %f566;
	div.rn.f32 	%f117, %f315, %f566;
	div.rn.f32 	%f118, %f327, %f566;
	div.rn.f32 	%f119, %f339, %f566;
	div.rn.f32 	%f120, %f351, %f566;
	div.rn.f32 	%f121, %f363, %f566;
	div.rn.f32 	%f122, %f375, %f566;
	div.rn.f32 	%f123, %f387, %f566;
	div.rn.f32 	%f124, %f399, %f566;
	div.rn.f32 	%f125, %f411, %f566;
	div.rn.f32 	%f126, %f423, %f566;
	div.rn.f32 	%f127, %f435, %f566;
	div.rn.f32 	%f128, %f447, %f566;
	div.rn.f32 	%f129, %f459, %f566;
	div.rn.f32 	%f130, %f471, %f566;
	div.rn.f32 	%f131, %f483, %f566;
	div.rn.f32 	%f132, %f495, %f566;
	div.rn.f32 	%f133, %f507, %f566;
	div.rn.f32 	%f134, %f519, %f566;
	div.rn.f32 	%f135, %f531, %f566;
	div.rn.f32 	%f136, %f543, %f566;
	div.rn.f32 	%f137, %f555, %f566;
	mad.lo.s64 	%rd240, %rd267, %rd32, %rd239;
	cvta.to.global.u64 	%rd241, %rd31;
	shl.b64 	%rd242, %rd240, 2;
	add.s64 	%rd19, %rd241, %rd242;
	@%p165 bra 	$L__BB579_60;
	st.global.f32 	[%rd19], %f111;
$L__BB579_60:
	mov.u32 	%r665, %tid.x;
	add.s32 	%r666, %r665, 32;
	cvt.u64.u32 	%rd243, %r666;
	setp.le.s64 	%p176, %rd34, %rd243;
	@%p176 bra 	$L__BB579_62;
	st.global.f32 	[%rd19+128], %f112;
$L__BB579_62:
	mov.u32 	%r667, %tid.x;
	add.s32 	%r668, %r667, 64;
	cvt.u64.u32 	%rd244, %r668;
	setp.le.s64 	%p177, %rd34, %rd244;
	@%p177 bra 	$L__BB579_64;
	st.global.f32 	[%rd19+256], %f113;
$L__BB579_64:
	mov.u32 	%r669, %tid.x;
	add.s32 	%r670, %r669, 96;
	cvt.u64.u32 	%rd245, %r670;
	setp.le.s64 	%p178, %rd34, %rd245;
	@%p178 bra 	$L__BB579_66;
	st.global.f32 	[%rd19+384], %f114;
$L__BB579_66:
	mov.u32 	%r671, %tid.x;
	add.s32 	%r672, %r671, 128;
	cvt.u64.u32 	%rd246, %r672;
	setp.le.s64 	%p179, %rd34, %rd246;
	@%p179 bra 	$L__BB579_68;
	st.global.f32 	[%rd19+512], %f115;
$L__BB579_68:
	mov.u32 	%r673, %tid.x;
	add.s32 	%r674, %r673, 160;
	cvt.u64.u32 	%rd247, %r674;
	setp.le.s64 	%p180, %rd34, %rd247;
	@%p180 bra 	$L__BB579_70;
	st.global.f32 	[%rd19+640], %f116;
$L__BB579_70:
	mov.u32 	%r675, %tid.x;
	add.s32 	%r676, %r675, 192;
	cvt.u64.u32 	%rd248, %r676;
	setp.le.s64 	%p181, %rd34, %rd248;
	@%p181 bra 	$L__BB579_72;
	st.global.f32 	[%rd19+768], %f117;
$L__BB579_72:
	mov.u32 	%r677, %tid.x;
	add.s32 	%r678, %r677, 224;
	cvt.u64.u32 	%rd249, %r678;
	setp.le.s64 	%p182, %rd34, %rd249;
	@%p182 bra 	$L__BB579_74;
	st.global.f32 	[%rd19+896], %f118;
$L__BB579_74:
	mov.u32 	%r679, %tid.x;
	add.s32 	%r680, %r679, 256;
	cvt.u64.u32 	%rd250, %r680;
	setp.le.s64 	%p183, %rd34, %rd250;
	@%p183 bra 	$L__BB579_76;
	st.global.f32 	[%rd19+1024], %f119;
$L__BB579_76:
	mov.u32 	%r681, %tid.x;
	add.s32 	%r682, %r681, 288;
	cvt.u64.u32 	%rd251, %r682;
	setp.le.s64 	%p184, %rd34, %rd251;
	@%p184 bra 	$L__BB579_78;
	st.global.f32 	[%rd19+1152], %f120;
$L__BB579_78:
	setp.le.s64 	%p185, %rd34, %rd7;
	@%p185 bra 	$L__BB579_80;
	st.global.f32 	[%rd19+1280], %f121;
$L__BB579_80:
	setp.le.s64 	%p186, %rd34, %rd8;
	@%p186 bra 	$L__BB579_82;
	st.global.f32 	[%rd19+1408], %f122;
$L__BB579_82:
	setp.le.s64 	%p187, %rd34, %rd9;
	@%p187 bra 	$L__BB579_84;
	st.global.f32 	[%rd19+1536], %f123;
$L__BB579_84:
	add.s32 	%r684, %r681, 416;
	cvt.u64.u32 	%rd252, %r684;
	setp.le.s64 	%p188, %rd34, %rd252;
	@%p188 bra 	$L__BB579_86;
	st.global.f32 	[%rd19+1664], %f124;
$L__BB579_86:
	setp.le.s64 	%p189, %rd34, %rd10;
	@%p189 bra 	$L__BB579_88;
	st.global.f32 	[%rd19+1792], %f125;
$L__BB579_88:
	add.s32 	%r686, %r681, 480;
	cvt.u64.u32 	%rd253, %r686;
	setp.le.s64 	%p190, %rd34, %rd253;
	@%p190 bra 	$L__BB579_90;
	st.global.f32 	[%rd19+1920], %f126;
$L__BB579_90:
	setp.le.s64 	%p191, %rd34, %rd11;
	@%p191 bra 	$L__BB579_92;
	st.global.f32 	[%rd19+2048], %f127;
$L__BB579_92:
	add.s32 	%r688, %r681, 544;
	cvt.u64.u32 	%rd254, %r688;
	setp.le.s64 	%p192, %rd34, %rd254;
	@%p192 bra 	$L__BB579_94;
	st.global.f32 	[%rd19+2176], %f128;
$L__BB579_94:
	add.s32 	%r690, %r681, 576;
	cvt.u64.u32 	%rd255, %r690;
	setp.le.s64 	%p193, %rd34, %rd255;
	@%p193 bra 	$L__BB579_96;
	st.global.f32 	[%rd19+2304], %f129;
$L__BB579_96:
	add.s32 	%r692, %r681, 608;
	cvt.u64.u32 	%rd256, %r692;
	setp.le.s64 	%p194, %rd34, %rd256;
	@%p194 bra 	$L__BB579_98;
	st.global.f32 	[%rd19+2432], %f130;
$L__BB579_98:
	add.s32 	%r694, %r681, 640;
	cvt.u64.u32 	%rd257, %r694;
	setp.le.s64 	%p195, %rd34, %rd257;
	@%p195 bra 	$L__BB579_100;
	st.global.f32 	[%rd19+2560], %f131;
$L__BB579_100:
	add.s32 	%r696, %r681, 672;
	cvt.u64.u32 	%rd258, %r696;
	setp.le.s64 	%p196, %rd34, %rd258;
	@%p196 bra 	$L__BB579_102;
	st.global.f32 	[%rd19+2688], %f132;
$L__BB579_102:
	add.s32 	%r698, %r681, 704;
	cvt.u64.u32 	%rd259, %r698;
	setp.le.s64 	%p197, %rd34, %rd259;
	@%p197 bra 	$L__BB579_104;
	st.global.f32 	[%rd19+2816], %f133;
$L__BB579_104:
	add.s32 	%r700, %r681, 736;
	cvt.u64.u32 	%rd260, %r700;
	setp.le.s64 	%p198, %rd34, %rd260;
	@%p198 bra 	$L__BB579_106;
	st.global.f32 	[%rd19+2944], %f134;
$L__BB579_106:
	add.s32 	%r702, %r681, 768;
	cvt.u64.u32 	%rd261, %r702;
	setp.le.s64 	%p199, %rd34, %rd261;
	@%p199 bra 	$L__BB579_108;
	st.global.f32 	[%rd19+3072], %f135;
$L__BB579_108:
	add.s32 	%r704, %r681, 800;
	cvt.u64.u32 	%rd262, %r704;
	setp.le.s64 	%p200, %rd34, %rd262;
	@%p200 bra 	$L__BB579_110;
	st.global.f32 	[%rd19+3200], %f136;
$L__BB579_110:
	add.s32 	%r706, %r681, 832;
	cvt.u64.u32 	%rd263, %r706;
	setp.le.s64 	%p201, %rd34, %rd263;
	@%p201 bra 	$L__BB579_112;
	st.global.f32 	[%rd19+3328], %f137;
$L__BB579_112:
	ld.param.u64 	%rd266, [_Z15SoftmaxWarpImplI22BroadcastScaleMaskLoadIffbLm4EiE11DirectStoreIffEfLi1ELi27ELi32ELi1ELb1EL9Algorithm0EEvT_T0_ll_param_2];
	mov.u32 	%r707, %nctaid.x;
	mov.u32 	%r708, %ntid.y;
	mul.lo.s32 	%r709, %r707, %r708;
	cvt.s64.s32 	%rd264, %r709;
	add.s64 	%rd267, %rd267, %rd264;
	setp.lt.s64 	%p202, %rd267, %rd266;
	@%p202 bra 	$L__BB579_4;
$L__BB579_113:
	ret;

}
	// .globl	_Z15SoftmaxWarpImplI22BroadcastScaleMaskLoadIffbLm4EiE11DirectStoreIffEfLi1ELi28ELi32ELi1ELb0EL9Algorithm0EEvT_T0_ll
.visible .entry _Z15SoftmaxWarpImplI22BroadcastScaleMaskLoadIffbLm4EiE11DirectStoreIffEfLi1ELi28ELi32ELi1ELb0EL9Algorithm0EEvT_T0_ll(
	.param .align 8 .b8 _Z15SoftmaxWarpImplI22BroadcastScaleMaskLoadIffbLm4EiE11DirectStoreIffEfLi1ELi28ELi32ELi1ELb0EL9Algorithm0EEvT_T0_ll_param_0[120],
	.param .align 8 .b8 _Z15SoftmaxWarpImplI22BroadcastScaleMaskLoadIffbLm4EiE11DirectStoreIffEfLi1ELi28ELi32ELi1ELb0EL9Algorithm0EEvT_T0_ll_param_1[16],
	.param .u64 _Z15SoftmaxWarpImplI22BroadcastScaleMaskLoadIffbLm4EiE11DirectStoreIffEfLi1ELi28ELi32ELi1ELb0EL9Algorithm0EEvT_T0_ll_param_2,
	.param .u64 _Z15SoftmaxWarpImplI22BroadcastScaleMaskLoadIffbLm4EiE11DirectStoreIffEfLi1ELi28ELi32ELi1ELb0EL9Algorithm0EEvT_T0_ll_param_3
)
{
	.reg .pred 	%p<46>;
	.reg .b16 	%rs<29>;
	.reg .b32 	%r<603>;
	.reg .b32 	%f<503>;
	.reg .b64 	%rd<204>;

	ld.param.v2.f32 	{%f3, %f4}, [_Z15SoftmaxWarpImplI22BroadcastScaleMaskLoadIffbLm4EiE11DirectStoreIffEfLi1ELi28ELi32ELi1ELb0EL9Algorithm0EEvT_T0_ll_param_0+112];
	ld.param.u64 	%rd23, [_Z15SoftmaxWarpImplI22BroadcastScaleMaskLoadIffbLm4EiE11DirectStoreIffEfLi1ELi28ELi32ELi1ELb0EL9Algorithm0EEvT_T0_ll_param_0+104];
	ld.param.v2.u32 	{%r15, %r16}, [_Z15SoftmaxWarpImplI22BroadcastScaleMaskLoadIffbLm4EiE11DirectStoreIffEfLi1ELi28ELi32ELi1ELb0EL9Algorithm0EEvT_T0_ll_param_0+88];
	ld.param.v2.u32 	{%r13, %r14}, [_Z15SoftmaxWarpImplI22BroadcastScaleMaskLoadIffbLm4EiE11DirectStoreIffEfLi1ELi28ELi32ELi1ELb0EL9Algorithm0EEvT_T0_ll_param_0+80];
	ld.param.v2.u32 	{%r11, %r12}, [_Z15SoftmaxWarpImplI22BroadcastScaleMaskLoadIffbLm4EiE11DirectStoreIffEfLi1ELi28ELi32ELi1ELb0EL9Algorithm0EEvT_T0_ll_param_0+64];
	ld.param.v2.u32 	{%r9, %r10}, [_Z15SoftmaxWarpImplI22BroadcastScaleMaskLoadIffbLm4EiE11DirectStoreIffEfLi1ELi28ELi32ELi1ELb0EL9Algorithm0EEvT_T0_ll_param_0+56];
	ld.param.u64 	%rd19, [_Z15SoftmaxWarpImplI22BroadcastScaleMaskLoadIffbLm4EiE11DirectStoreIffEfLi1ELi28ELi32ELi1ELb0EL9Algorithm0EEvT_T0_ll_param_0+40];
	ld.param.u64 	%rd18, [_Z15SoftmaxWarpImplI22BroadcastScaleMaskLoadIffbLm4EiE11DirectStoreIffEfLi1ELi28ELi32ELi1ELb0EL9Algorithm0EEvT_T0_ll_param_0+32];
	ld.param.u64 	%rd17, [_Z15SoftmaxWarpImplI22BroadcastScaleMaskLoadIffbLm4EiE11DirectStoreIffEfLi1ELi28ELi32ELi1ELb0EL9Algorithm0EEvT_T0_ll_param_0+24];
	ld.param.u64 	%rd16, [_Z15SoftmaxWarpImplI22BroadcastScaleMaskLoadIffbLm4EiE11DirectStoreIffEfLi1ELi28ELi32ELi1ELb0EL9Algorithm0EEvT_T0_ll_param_0+16];
	ld.param.u64 	%rd15, [_Z15SoftmaxWarpImplI22BroadcastScaleMaskLoadIffbLm4EiE11DirectStoreIffEfLi1ELi28ELi32ELi1ELb0EL9Algorithm0EEvT_T0_ll_param_0+8];
	ld.param.u64 	%rd14, [_Z15SoftmaxWarpImplI22BroadcastScaleMaskLoadIffbLm4EiE11DirectStoreIffEfLi1ELi28ELi32ELi1ELb0EL9Algorithm0EEvT_T0_ll_param_0];
	ld.param.u64 	%rd4, [_Z15SoftmaxWarpImplI22BroadcastScaleMaskLoadIffbLm4EiE11DirectStoreIffEfLi1ELi28ELi32ELi1ELb0EL9Algorithm0EEvT_T0_ll_param_1];
	ld.param.u64 	%rd5, [_Z15SoftmaxWarpImplI22BroadcastScaleMaskLoadIffbLm4EiE11DirectStoreIffEfLi1ELi28ELi32ELi1ELb0EL9Algorithm0EEvT_T0_ll_param_1+8];
	ld.param.u64 	%rd24, [_Z15SoftmaxWarpImplI22BroadcastScaleMaskLoadIffbLm4EiE11DirectStoreIffEfLi1ELi28ELi32ELi1ELb0EL9Algorithm0EEvT_T0_ll_param_2];
	ld.param.u64 	%rd25, [_Z15SoftmaxWarpImplI22BroadcastScaleMaskLoadIffbLm4EiE11DirectStoreIffEfLi1ELi28ELi32ELi1ELb0EL9Algorithm0EEvT_T0_ll_param_3];
	setp.lt.s64 	%p1, %rd25, 897;
	@%p1 bra 	$L__BB580_2;
	mov.u64 	%rd26, $str;
	cvta.global.u64 	%rd27, %rd26;
	mov.u64 	%rd28, $str$1;
	cvta.global.u64 	%rd29, %rd28;
	mov.u64 	%rd30, __unnamed_566;
	cvta.global.u64 	%rd31, %rd30;
	{ // callseq 565, 0
	.param .b64 param0;
	st.param.b64 	[param0], %rd27;
	.param .b64 param1;
	st.param.b64 	[param1], %rd29;
	.param .b32 param2;
	st.param.b32 	[param2], 219;
	.param .b64 param3;
	st.param.b64 	[param3], %rd31;
	.param .b64 param4;
	st.param.b64 	[param4], 1;
	call.uni 
	__assertfail, 
	(
	param0, 
	param1, 
	param2, 
	param3, 
	param4
	);
	} // callseq 565
$L__BB580_2:
	mov.u32 	%r17, %ctaid.x;
	mov.u32 	%r18, %ntid.y;
	mov.u32 	%r19, %tid.y;
	mad.lo.s32 	%r20, %r17, %r18, %r19;
	mov.u32 	%r21, %nctaid.x;
	mul.lo.s32 	%r8, %r21, %r18;
	cvt.s64.s32 	%rd203, %r20;
	setp.le.s64 	%p2, %rd24, %rd203;
	@%p2 bra 	$L__BB580_5;
	cvta.to.global.u64 	%rd7, %rd14;
	cvta.to.global.u64 	%rd8, %rd15;
	mov.u32 	%r22, %tid.x;
	cvt.u64.u32 	%rd9, %r22;
	cvta.to.global.u64 	%rd10, %rd4;
	cvt.s64.s32 	%rd11, %r8;
$L__BB580_4:
	setp.eq.s64 	%p3, %rd19, 1;
	setp.eq.s64 	%p4, %rd18, 1;
	setp.eq.s64 	%p5, %rd17, 1;
	setp.eq.s64 	%p6, %rd16, 1;
	mad.lo.s64 	%rd32, %rd23, %rd203, %rd9;
	cvt.u32.u64 	%r23, %rd32;
	div.s32 	%r24, %r23, %r9;
	mul.lo.s32 	%r25, %r24, %r9;
	sub.s32 	%r26, %r23, %r25;
	div.s32 	%r27, %r26, %r10;
	mul.lo.s32 	%r28, %r27, %r10;
	sub.s32 	%r29, %r26, %r28;
	div.s32 	%r30, %r29, %r11;
	mul.lo.s32 	%r31, %r30, %r11;
	sub.s32 	%r32, %r29, %r31;
	selp.b32 	%r33, 0, %r24, %p6;
	selp.b32 	%r34, 0, %r27, %p5;
	selp.b32 	%r35, 0, %r30, %p4;
	selp.b32 	%r36, 0, %r32, %p3;
	mul.lo.s32 	%r37, %r13, %r33;
	mad.lo.s32 	%r38, %r14, %r34, %r37;
	mad.lo.s32 	%r39, %r15, %r35, %r38;
	mad.lo.s32 	%r40, %r16, %r36, %r39;
	shl.b64 	%rd33, %rd32, 32;
	shr.s64 	%rd34, %rd33, 30;
	add.s64 	%rd35, %rd7, %rd34;
	ld.global.f32 	%f5, [%rd35];
	cvt.s64.s32 	%rd36, %r40;
	add.s64 	%rd37, %rd8, %rd36;
	ld.global.u8 	%rs1, [%rd37];
	setp.eq.s16 	%p7, %rs1, 0;
	mul.f32 	%f6, %f5, %f4;
	selp.f32 	%f7, %f3, %f6, %p7;
	max.f32 	%f8, %f7, 0fFF800000;
	add.s64 	%rd38, %rd32, 32;
	cvt.u32.u64 	%r41, %rd38;
	div.s32 	%r42, %r41, %r9;
	mul.lo.s32 	%r43, %r42, %r9;
	sub.s32 	%r44, %r41, %r43;
	div.s32 	%r45, %r44, %r10;
	mul.lo.s32 	%r46, %r45, %r10;
	sub.s32 	%r47, %r44, %r46;
	div.s32 	%r48, %r47, %r11;
	mul.lo.s32 	%r49, %r48, %r11;
	sub.s32 	%r50, %r47, %r49;
	selp.b32 	%r51, 0, %r42, %p6;
	selp.b32 	%r52, 0, %r45, %p5;
	selp.b32 	%r53, 0, %r48, %p4;
	selp.b32 	%r54, 0, %r50, %p3;
	mul.lo.s32 	%r55, %r13, %r51;
	mad.lo.s32 	%r56, %r14, %r52, %r55;
	mad.lo.s32 	%r57, %r15, %r53, %r56;
	mad.lo.s32 	%r58, %r16, %r54, %r57;
	shl.b64 	%rd39, %rd38, 32;
	shr.s64 	%rd40, %rd39, 30;
	add.s64 	%rd41, %rd7, %rd40;
	ld.global.f32 	%f9, [%rd41];
	cvt.s64.s32 	%rd42, %r58;
	add.s64 	%rd43, %rd8, %rd42;
	ld.global.u8 	%rs2, [%rd43];
	setp.eq.s16 	%p8, %rs2, 0;
	mul.f32 	%f10, %f9, %f4;
	selp.f32 	%f11, %f3, %f10, %p8;
	max.f32 	%f12, %f8, %f11;
	add.s64 	%rd44, %rd32, 64;
	cvt.u32.u64 	%r59, %rd44;
	div.s32 	%r60, %r59, %r9;
	mul.lo.s32 	%r61, %r60, %r9;
	sub.s32 	%r62, %r59, %r61;
	div.s32 	%r63, %r62, %r10;
	mul.lo.s32 	%r64, %r63, %r10;
	sub.s32 	%r65, %r62, %r64;
	div.s32 	%r66, %r65, %r11;
	mul.lo.s32 	%r67, %r66, %r11;
	sub.s32 	%r68, %r65, %r67;
	selp.b32 	%r69, 0, %r60, %p6;
	selp.b32 	%r70, 0, %r63, %p5;
	selp.b32 	%r71, 0, %r66, %p4;
	selp.b32 	%r72, 0, %r68, %p3;
	mul.lo.s32 	%r73, %r13, %r69;
	mad.lo.s32 	%r74, %r14, %r70, %r73;
	mad.lo.s32 	%r75, %r15, %r71, %r74;
	mad.lo.s32 	%r76, %r16, %r72, %r75;
	shl.b64 	%rd45, %rd44, 32;
	shr.s64 	%rd46, %rd45, 30;
	add.s64 	%rd47, %rd7, %rd46;
	ld.global.f32 	%f13, [%rd47];
	cvt.s64.s32 	%rd48, %r76;
	add.s64 	%rd49, %rd8, %rd48;
	ld.global.u8 	%rs3, [%rd49];
	setp.eq.s16 	%p9, %rs3, 0;
	mul.f32 	%f14, %f13, %f4;
	selp.f32 	%f15, %f3, %f14, %p9;
	max.f32 	%f16, %f12, %f15;
	add.s64 	%rd50, %rd32, 96;
	cvt.u32.u64 	%r77, %rd50;
	div.s32 	%r78, %r77, %r9;
	mul.lo.s32 	%r79, %r78, %r9;
	sub.s32 	%r80, %r77, %r79;
	div.s32 	%r81, %r80, %r10;
	mul.lo.s32 	%r82, %r81, %r10;
	sub.s32 	%r83, %r80, %r82;
	div.s32 	%r84, %r83, %r11;
	mul.lo.s32 	%r85, %r84, %r11;
	sub.s32 	%r86, %r83, %r85;
	selp.b32 	%r87, 0, %r78, %p6;
	selp.b32 	%r88, 0, %r81, %p5;
	selp.b32 	%r89, 0, %r84, %p4;
	selp.b32 	%r90, 0, %r86, %p3;
	mul.lo.s32 	%r91, %r13, %r87;
	mad.lo.s32 	%r92, %r14, %r88, %r91;
	mad.lo.s32 	%r93, %r15, %r89, %r92;
	mad.lo.s32 	%r94, %r16, %r90, %r93;
	shl.b64 	%rd51, %rd50, 32;
	shr.s64 	%rd52, %rd51, 30;
	add.s64 	%rd53, %rd7, %rd52;
	ld.global.f32 	%f17, [%rd53];
	cvt.s64.s32 	%rd54, %r94;
	add.s64 	%rd55, %rd8, %rd54;
	ld.global.u8 	%rs4, [%rd55];
	setp.eq.s16 	%p10, %rs4, 0;
	mul.f32 	%f18, %f17, %f4;
	selp.f32 	%f19, %f3, %f18, %p10;
	max.f32 	%f20, %f16, %f19;
	add.s64 	%rd56, %rd32, 128;
	cvt.u32.u64 	%r95, %rd56;
	div.s32 	%r96, %r95, %r9;
	mul.lo.s32 	%r97, %r96, %r9;
	sub.s32 	%r98, %r95, %r97;
	div.s32 	%r99, %r98, %r10;
	mul.lo.s32 	%r100, %r99, %r10;
	sub.s32 	%r101, %r98, %r100;
	div.s32 	%r102, %r101, %r11;
	mul.lo.s32 	%r103, %r102, %r11;
	sub.s32 	%r104, %r101, %r103;
	selp.b32 	%r105, 0, %r96, %p6;
	selp.b32 	%r106, 0, %r99, %p5;
	selp.b32 	%r107, 0, %r102, %p4;
	selp.b32 	%r108, 0, %r104, %p3;
	mul.lo.s32 	%r109, %r13, %r105;
	mad.lo.s32 	%r110, %r14, %r106, %r109;
	mad.lo.s32 	%r111, %r15, %r107, %r110;
	mad.lo.s32 	%r112, %r16, %r108, %r111;
	shl.b64 	%rd57, %rd56, 32;
	shr.s64 	%rd58, %rd57, 30;
	add.s64 	%rd59, %rd7, %rd58;
	ld.global.f32 	%f21, [%rd59];
	cvt.s64.s32 	%rd60, %r112;
	add.s64 	%rd61, %rd8, %rd60;
	ld.global.u8 	%rs5, [%rd61];
	setp.eq.s16 	%p11, %rs5, 0;
	mul.f32 	%f22, %f21, %f4;
	selp.f32 	%f23, %f3, %f22, %p11;
	max.f32 	%f24, %f20, %f23;
	add.s64 	%rd62, %rd32, 160;
	cvt.u32.u64 	%r113, %rd62;
	div.s32 	%r114, %r113, %r9;
	mul.lo.s32 	%r115, %r114, %r9;
	sub.s32 	%r116, %r113, %r115;
	div.s32 	%r117, %r116, %r10;
	mul.lo.s32 	%r118, %r117, %r10;
	sub.s32 	%r119, %r116, %r118;
	div.s32 	%r120, %r119, %r11;
	mul.lo.s32 	%r121, %r120, %r11;
	sub.s32 	%r122, %r119, %r121;
	selp.b32 	%r123, 0, %r114, %p6;
	selp.b32 	%r124, 0, %r117, %p5;
	selp.b32 	%r125, 0, %r120, %p4;
	selp.b32 	%r126, 0, %r122, %p3;
	mul.lo.s32 	%r127, %r13, %r123;
	mad.lo.s32 	%r128, %r14, %r124, %r127;
	mad.lo.s32 	%r129, %r15, %r125, %r128;
	mad.lo.s32 	%r130, %r16, %r126, %r129;
	shl.b64 	%rd63, %rd62, 32;
	shr.s64 	%rd64, %rd63, 30;
	add.s64 	%rd65, %rd7, %rd64;
	ld.global.f32 	%f25, [%rd65];
	cvt.s64.s32 	%rd66, %r130;
	add.s64 	%rd67, %rd8, %rd66;
	ld.global.u8 	%rs6, [%rd67];
	setp.eq.s16 	%p12, %rs6, 0;
	mul.f32 	%f26, %f25, %f4;
	selp.f32 	%f27, %f3, %f26, %p12;
	max.f32 	%f28, %f24, %f27;
	add.s64 	%rd68, %rd32, 192;
	cvt.u32.u64 	%r131, %rd68;
	div.s32 	%r132, %r131, %r9;
	mul.lo.s32 	%r133, %r132, %r9;
	sub.s32 	%r134, %r131, %r133;
	div.s32 	%r135, %r134, %r10;
	mul.lo.s32 	%r136, %r135, %r10;
	sub.s32 	%r137, %r134, %r136;
	div.s32 	%r138, %r137, %r11;
	mul.lo.s32 	%r139, %r138, %r11;
	sub.s32 	%r140, %r137, %r139;
	selp.b32 	%r141, 0, %r132, %p6;
	selp.b32 	%r142, 0, %r135, %p5;
	selp.b32 	%r143, 0, %r138, %p4;
	selp.b32 	%r144, 0, %r140, %p3;
	mul.lo.s32 	%r145, %r13, %r141;
	mad.lo.s32 	%r146, %r14, %r142, %r145;
	mad.lo.s32 	%r147, %r15, %r143, %r146;
	mad.lo.s32 	%r148, %r16, %r144, %r147;
	shl.b64 	%rd69, %rd68, 32;
	shr.s64 	%rd70, %rd69, 30;
	add.s64 	%rd71, %rd7, %rd70;
	ld.global.f32 	%f29, [%rd71];
	cvt.s64.s32 	%rd72, %r148;
	add.s64 	%rd73, %rd8, %rd72;
	ld.global.u8 	%rs7, [%rd73];
	setp.eq.s16 	%p13, %rs7, 0;
	mul.f32 	%f30, %f29, %f4;
	selp.f32 	%f31, %f3, %f30, %p13;
	max.f32 	%f32, %f28, %f31;
	add.s64 	%rd74, %rd32, 224;
	cvt.u32.u64 	%r149, %rd74;
	div.s32 	%r150, %r149, %r9;
	mul.lo.s32 	%r151, %r150, %r9;
	sub.s32 	%r152, %r149, %r151;
	div.s32 	%r153, %r152, %r10;
	mul.lo.s32 	%r154, %r153, %r10;
	sub.s32 	%r155, %r152, %r154;
	div.s32 	%r156, %r155, %r11;
	mul.lo.s32 	%r157, %r156, %r11;
	sub.s32 	%r158, %r155, %r157;
	selp.b32 	%r159, 0, %r150, %p6;
	selp.b32 	%r160, 0, %r153, %p5;
	selp.b32 	%r161, 0, %r156, %p4;
	selp.b32 	%r162, 0, %r158, %p3;
	mul.lo.s32 	%r163, %r13, %r159;
	mad.lo.s32 	%r164, %r14, %r160, %r163;
	mad.lo.s32 	%r165, %r15, %r161, %r164;
	mad.lo.s32 	%r166, %r16, %r162, %r165;
	shl.b64 	%rd75, %rd74, 32;
	shr.s64 	%rd76, %rd75, 30;
	add.s64 	%rd77, %rd7, %rd76;
	ld.global.f32 	%f33, [%rd77];
	cvt.s64.s32 	%rd78, %r166;
	add.s64 	%rd79, %rd8, %rd78;
	ld.global.u8 	%rs8, [%rd79];
	setp.eq.s16 	%p14, %rs8, 0;
	mul.f32 	%f34, %f33, %f4;
	selp.f32 	%f35, %f3, %f34, %p14;
	max.f32 	%f36, %f32, %f35;
	add.s64 	%rd80, %rd32, 256;
	cvt.u32.u64 	%r167, %rd80;
	div.s32 	%r168, %r167, %r9;
	mul.lo.s32 	%r169, %r168, %r9;
	sub.s32 	%r170, %r167, %r169;
	div.s32 	%r171, %r170, %r10;
	mul.lo.s32 	%r172, %r171, %r10;
	sub.s32 	%r173, %r170, %r172;
	div.s32 	%r174, %r173, %r11;
	mul.lo.s32 	%r175, %r174, %r11;
	sub.s32 	%r176, %r173, %r175;
	selp.b32 	%r177, 0, %r168, %p6;
	selp.b32 	%r178, 0, %r171, %p5;
	selp.b32 	%r179, 0, %r174, %p4;
	selp.b32 	%r180, 0, %r176, %p3;
	mul.lo.s32 	%r181, %r13, %r177;
	mad.lo.s32 	%r182, %r14, %r178, %r181;
	mad.lo.s32 	%r183, %r15, %r179, %r182;
	mad.lo.s32 	%r184, %r16, %r180, %r183;
	shl.b64 	%rd81, %rd80, 32;
	shr.s64 	%rd82, %rd81, 30;
	add.s64 	%rd83, %rd7, %rd82;
	ld.global.f32 	%f37, [%rd83];
	cvt.s64.s32 	%rd84, %r184;
	add.s64 	%rd85, %rd8, %rd84;
	ld.global.u8 	%rs9, [%rd85];
	setp.eq.s16 	%p15, %rs9, 0;
	mul.f32 	%f38, %f37, %f4;
	selp.f32 	%f39, %f3, %f38, %p15;
	max.f32 	%f40, %f36, %f39;
	add.s64 	%rd86, %rd32, 288;
	cvt.u32.u64 	%r185, %rd86;
	div.s32 	%r186, %r185, %r9;
	mul.lo.s32 	%r187, %r186, %r9;
	sub.s32 	%r188, %r185, %r187;
	div.s32 	%r189, %r188, %r10;
	mul.lo.s32 	%r190, %r189, %r10;
	sub.s32 	%r191, %r188, %r190;
	div.s32 	%r192, %r191, %r11;
	mul.lo.s32 	%r193, %r192, %r11;
	sub.s32 	%r194, %r191, %r193;
	selp.b32 	%r195, 0, %r186, %p6;
	selp.b32 	%r196, 0, %r189, %p5;
	selp.b32 	%r197, 0, %r192, %p4;
	selp.b32 	%r198, 0, %r194, %p3;
	mul.lo.s32 	%r199, %r13, %r195;
	mad.lo.s32 	%r200, %r14, %r196, %r199;
	mad.lo.s32 	%r201, %r15, %r197, %r200;
	mad.lo.s32 	%r202, %r16, %r198, %r201;
	shl.b64 	%rd87, %rd86, 32;
	shr.s64 	%rd88, %rd87, 30;
	add.s64 	%rd89, %rd7, %rd88;
	ld.global.f32 	%f41, [%rd89];
	cvt.s64.s32 	%rd90, %r202;
	add.s64 	%rd91, %rd8, %rd90;
	ld.global.u8 	%rs10, [%rd91];
	setp.eq.s16 	%p16, %rs10, 0;
	mul.f32 	%f42, %f41, %f4;
	selp.f32 	%f43, %f3, %f42, %p16;
	max.f32 	%f44, %f40, %f43;
	add.s64 	%rd92, %rd32, 320;
	cvt.u32.u64 	%r203, %rd92;
	div.s32 	%r204, %r203, %r9;
	mul.lo.s32 	%r205, %r204, %r9;
	sub.s32 	%r206, %r203, %r205;
	div.s32 	%r207, %r206, %r10;
	mul.lo.s32 	%r208, %r207, %r10;
	sub.s32 	%r209, %r206, %r208;
	div.s32 	%r210, %r209, %r11;
	mul.lo.s32 	%r211, %r210, %r11;
	sub.s32 	%r212, %r209, %r211;
	selp.b32 	%r213, 0, %r204, %p6;
	selp.b32 	%r214, 0, %r207, %p5;
	selp.b32 	%r215, 0, %r210, %p4;
	selp.b32 	%r216, 0, %r212, %p3;
	mul.lo.s32 	%r217, %r13, %r213;
	mad.lo.s32 	%r218, %r14, %r214, %r217;
	mad.lo.s32 	%r219, %r15, %r215, %r218;
	mad.lo.s32 	%r220, %r16, %r216, %r219;
	shl.b64 	%rd93, %rd92, 32;
	shr.s64 	%rd94, %rd93, 30;
	add.s64 	%rd95, %rd7, %rd94;
	ld.global.f32 	%f45, [%rd95];
	cvt.s64.s32 	%rd96, %r220;
	add.s64 	%rd97, %rd8, %rd96;
	ld.global.u8 	%rs11, [%rd97];
	setp.eq.s16 	%p17, %rs11, 0;
	mul.f32 	%f46, %f45, %f4;
	selp.f32 	%f47, %f3, %f46, %p17;
	max.f32 	%f48, %f44, %f47;
	add.s64 	%rd98, %rd32, 352;
	cvt.u32.u64 	%r221, %rd98;
	div.s32 	%r222, %r221, %r9;
	mul.lo.s32 	%r223, %r222, %r9;
	sub.s32 	%r224, %r221, %r223;
	div.s32 	%r225, %r224, %r10;
	mul.lo.s32 	%r226, %r225, %r10;
	sub.s32 	%r227, %r224, %r226;
	div.s32 	%r228, %r227, %r11;
	mul.lo.s32 	%r229, %r228, %r11;
	sub.s32 	%r230, %r227, %r229;
	selp.b32 	%r231, 0, %r222, %p6;
	selp.b32 	%r232, 0, %r225, %p5;
	selp.b32 	%r233, 0, %r228, %p4;
	selp.b32 	%r234, 0, %r230, %p3;
	mul.lo.s32 	%r235, %r13, %r231;
	mad.lo.s32 	%r236, %r14, %r232, %r235;
	mad.lo.s32 	%r237, %r15, %r233, %r236;
	mad.lo.s32 	%r238, %r16, %r234, %r237;
	shl.b64 	%rd99, %rd98, 32;
	shr.s64 	%rd100, %rd99, 30;
	add.s64 	%rd101, %rd7, %rd100;
	ld.global.f32 	%f49, [%rd101];
	cvt.s64.s32 	%rd102, %r238;
	add.s64 	%rd103, %rd8, %rd102;
	ld.global.u8 	%rs12, [%rd103];
	setp.eq.s16 	%p18, %rs12, 0;
	mul.f32 	%f50, %f49, %f4;
	selp.f32 	%f51, %f3, %f50, %p18;
	max.f32 	%f52, %f48, %f51;
	add.s64 	%rd104, %rd32, 384;
	cvt.u32.u64 	%r239, %rd104;
	div.s32 	%r240, %r239, %r9;
	mul.lo.s32 	%r241, %r240, %r9;
	sub.s32 	%r242, %r239, %r241;
	div.s32 	%r243, %r242, %r10;
	mul.lo.s32 	%r244, %r243, %r10;
	sub.s32 	%r245, %r242, %r244;
	div.s32 	%r246, %r245, %r11;
	mul.lo.s32 	%r247, %r246, %r11;
	sub.s32 	%r248, %r245, %r247;
	selp.b32 	%r249, 0, %r240, %p6;
	selp.b32 	%r250, 0, %r243, %p5;
	selp.b32 	%r251, 0, %r246, %p4;
	selp.b32 	%r252, 0, %r248, %p3;
	mul.lo.s32 	%r253, %r13, %r249;
	mad.lo.s32 	%r254, %r14, %r250, %r253;
	mad.lo.s32 	%r255, %r15, %r251, %r254;
	mad.lo.s32 	%r256, %r16, %r252, %r255;
	shl.b64 	%rd105, %rd104, 32;
	shr.s64 	%rd106, %rd105, 30;
	add.s64 	%rd107, %rd7, %rd106;
	ld.global.f32 	%f53, [%rd107];
	cvt.s64.s32 	%rd108, %r256;
	add.s64 	%rd109, %rd8, %rd108;
	ld.global.u8 	%rs13, [%rd109];
	setp.eq.s16 	%p19, %rs13, 0;
	mul.f32 	%f54, %f53, %f4;
	selp.f32 	%f55, %f3, %f54, %p19;
	max.f32 	%f56, %f52, %f55;
	add.s64 	%rd110, %rd32, 416;
	cvt.u32.u64 	%r257, %rd110;
	div.s32 	%r258, %r257, %r9;
	mul.lo.s32 	%r259, %r258, %r9;
	sub.s32 	%r260, %r257, %r259;
	div.s32 	%r261, %r260, %r10;
	mul.lo.s32 	%r262, %r261, %r10;
	sub.s32 	%r263, %r260, %r262;
	div.s32 	%r264, %r263, %r11;
	mul.lo.s32 	%r265, %r264, %r11;
	sub.s32 	%r266, %r263, %r265;
	selp.b32 	%r267, 0, %r258, %p6;
	selp.b32 	%r268, 0, %r261, %p5;
	selp.b32 	%r269, 0, %r264, %p4;
	selp.b32 	%r270, 0, %r266, %p3;
	mul.lo.s32 	%r271, %r13, %r267;
	mad.lo.s32 	%r272, %r14, %r268, %r271;
	mad.lo.s32 	%r273, %r15, %r269, %r272;
	mad.lo.s32 	%r274, %r16, %r270, %r273;
	shl.b64 	%rd111, %rd110, 32;
	shr.s64 	%rd112, %rd111, 30;
	add.s64 	%rd113, %rd7, %rd112;
	ld.global.f32 	%f57, [%rd113];
	cvt.s64.s32 	%rd114, %r274;
	add.s64 	%rd115, %rd8, %rd114;
	ld.global.u8 	%rs14, [%rd115];
	setp.eq.s16 	%p20, %rs14, 0;
	mul.f32 	%f58, %f57, %f4;
	selp.f32 	%f59, %f3, %f58, %p20;
	max.f32 	%f60, %f56, %f59;
	add.s64 	%rd116, %rd32, 448;
	cvt.u32.u64 	%r275, %rd116;
	div.s32 	%r276, %r275, %r9;
	mul.lo.s32 	%r277, %r276, %r9;
	sub.s32 	%r278, %r275, %r277;
	div.s32 	%r279, %r278, %r10;
	mul.lo.s32 	%r280, %r279, %r10;
	sub.s32 	%r281, %r278, %r280;
	div.s32 	%r282, %r281, %r11;
	mul.lo.s32 	%r283, %r282, %r11;
	sub.s32 	%r284, %r281, %r283;
	selp.b32 	%r285, 0, %r276, %p6;
	selp.b32 	%r286, 0, %r279, %p5;
	selp.b32 	%r287, 0, %r282, %p4;
	selp.b32 	%r288, 0, %r284, %p3;
	mul.lo.s32 	%r289, %r13, %r285;
	mad.lo.s32 	%r290, %r14, %r286, %r289;
	mad.lo.s32 	%r291, %r15, %r287, %r290;
	mad.lo.s32 	%r292, %r16, %r288, %r291;
	shl.b64 	%rd117, %rd116, 32;
	shr.s64 	%rd118, %rd117, 30;
	add.s64 	%rd119, %rd7, %rd118;
	ld.global.f32 	%f61, [%rd119];
	cvt.s64.s32 	%rd120, %r292;
	add.s64 	%rd121, %rd8, %rd120;
	ld.global.u8 	%rs15, [%rd121];
	setp.eq.s16 	%p21, %rs15, 0;
	mul.f32 	%f62, %f61, %f4;
	selp.f32 	%f63, %f3, %f62, %p21;
	max.f32 	%f64, %f60, %f63;
	add.s64 	%rd122, %rd32, 480;
	cvt.u32.u64 	%r293, %rd122;
	div.s32 	%r294, %r293, %r9;
	mul.lo.s32 	%r295, %r294, %r9;
	sub.s32 	%r296, %r293, %r295;
	div.s32 	%r297, %r296, %r10;
	mul.lo.s32 	%r298, %r297, %r10;
	sub.s32 	%r299, %r296, %r298;
	div.s32 	%r300, %r299, %r11;
	mul.lo.s32 	%r301, %r300, %r11;
	sub.s32 	%r302, %r299, %r301;
	selp.b32 	%r303, 0, %r294, %p6;
	selp.b32 	%r304, 0, %r297, %p5;
	selp.b32 	%r305, 0, %r300, %p4;
	selp.b32 	%r306, 0, %r302, %p3;
	mul.lo.s32 	%r307, %r13, %r303;
	mad.lo.s32 	%r308, %r14, %r304, %r307;
	mad.lo.s32 	%r309, %r15, %r305, %r308;
	mad.lo.s32 	%r310, %r16, %r306, %r309;
	shl.b64 	%rd123, %rd122, 32;
	shr.s64 	%rd124, %rd123, 30;
	add.s64 	%rd125, %rd7, %rd124;
	ld.global.f32 	%f65, [%rd125];
	cvt.s64.s32 	%rd126, %r310;
	add.s64 	%rd127, %rd8, %rd126;
	ld.global.u8 	%rs16, [%rd127];
	setp.eq.s16 	%p22, %rs16, 0;
	mul.f32 	%f66, %f65, %f4;
	selp.f32 	%f67, %f3, %f66, %p22;
	max.f32 	%f68, %f64, %f67;
	add.s64 	%rd128, %rd32, 512;
	cvt.u32.u64 	%r311, %rd128;
	div.s32 	%r312, %r311, %r9;
	mul.lo.s32 	%r313, %r312, %r9;
	sub.s32 	%r314, %r311, %r313;
	div.s32 	%r315, %r314, %r10;
	mul.lo.s32 	%r316, %r315, %r10;
	sub.s32 	%r317, %r314, %r316;
	div.s32 	%r318, %r317, %r11;
	mul.lo.s32 	%r319, %r318, %r11;
	sub.s32 	%r320, %r317, %r319;
	selp.b32 	%r321, 0, %r312, %p6;
	selp.b32 	%r322, 0, %r315, %p5;
	selp.b32 	%r323, 0, %r318, %p4;
	selp.b32 	%r324, 0, %r320, %p3;
	mul.lo.s32 	%r325, %r13, %r321;
	mad.lo.s32 	%r326, %r14, %r322, %r325;
	mad.lo.s32 	%r327, %r15, %r323, %r326;
	mad.lo.s32 	%r328, %r16, %r324, %r327;
	shl.b64 	%rd129, %rd128, 32;
	shr.s64 	%rd130, %rd129, 30;
	add.s64 	%rd131, %rd7, %rd130;
	ld.global.f32 	%f69, [%rd131];
	cvt.s64.s32 	%rd132, %r328;
	add.s64 	%rd133, %rd8, %rd132;
	ld.global.u8 	%rs17, [%rd133];
	setp.eq.s16 	%p23, %rs17, 0;
	mul.f32 	%f70, %f69, %f4;
	selp.f32 	%f71, %f3, %f70, %p23;
	max.f32 	%f72, %f68, %f71;
	add.s64 	%rd134, %rd32, 544;
	cvt.u32.u64 	%r329, %rd134;
	div.s32 	%r330, %r329, %r9;
	mul.lo.s32 	%r331, %r330, %r9;
	sub.s32 	%r332, %r329, %r331;
	div.s32 	%r333, %r332, %r10;
	mul.lo.s32 	%r334, %r333, %r10;
	sub.s32 	%r335, %r332, %r334;
	div.s32 	%r336, %r335, %r11;
	mul.lo.s32 	%r337, %r336, %r11;
	sub.s32 	%r338, %r335, %r337;
	selp.b32 	%r339, 0, %r330, %p6;
	selp.b32 	%r340, 0, %r333, %p5;
	selp.b32 	%r341, 0, %r336, %p4;
	selp.b32 	%r342, 0, %r338, %p3;
	mul.lo.s32 	%r343, %r13, %r339;
	mad.lo.s32 	%r344, %r14, %r340, %r343;
	mad.lo.s32 	%r345, %r15, %r341, %r344;
	mad.lo.s32 	%r346, %r16, %r342, %r345;
	shl.b64 	%rd135, %rd134, 32;
	shr.s64 	%rd136, %rd135, 30;
	add.s64 	%rd137, %rd7, %rd136;
	ld.global.f32 	%f73, [%rd137];
	cvt.s64.s32 	%rd138, %r346;
	add.s64 	%rd139, %rd8, %rd138;
	ld.global.u8 	%rs18, [%rd139];
	setp.eq.s16 	%p24, %rs18, 0;
	mul.f32 	%f74, %f73, %f4;
	selp.f32 	%f75, %f3, %f74, %p24;
	max.f32 	%f76, %f72, %f75;
	add.s64 	%rd140, %rd32, 576;
	cvt.u32.u64 	%r347, %rd140;
	div.s32 	%r348, %r347, %r9;
	mul.lo.s32 	%r349, %r348, %r9;
	sub.s32 	%r350, %r347, %r349;
	div.s32 	%r351, %r350, %r10;
	mul.lo.s32 	%r352, %r351, %r10;
	sub.s32 	%r353, %r350, %r352;
	div.s32 	%r354, %r353, %r11;
	mul.lo.s32 	%r355, %r354, %r11;
	sub.s32 	%r356, %r353, %r355;
	selp.b32 	%r357, 0, %r348, %p6;
	selp.b32 	%r358, 0, %r351, %p5;
	selp.b32 	%r359, 0, %r354, %p4;
	selp.b32 	%r360, 0, %r356, %p3;
	mul.lo.s32 	%r361, %r13, %r357;
	mad.lo.s32 	%r362, %r14, %r358, %r361;
	mad.lo.s32 	%r363, %r15, %r359, %r362;
	mad.lo.s32 	%r364, %r16, %r360, %r363;
	shl.b64 	%rd141, %rd140, 32;
	shr.s64 	%rd142, %rd141, 30;
	add.s64 	%rd143, %rd7, %rd142;
	ld.global.f32 	%f77, [%rd143];
	cvt.s64.s32 	%rd144, %r364;
	add.s64 	%rd145, %rd8, %rd144;
	ld.global.u8 	%rs19, [%rd145];
	setp.eq.s16 	%p25, %rs19, 0;
	mul.f32 	%f78, %f77, %f4;
	selp.f32 	%f79, %f3, %f78, %p25;
	max.f32 	%f80, %f76, %f79;
	add.s64 	%rd146, %rd32, 608;
	cvt.u32.u64 	%r365, %rd146;
	div.s32 	%r366, %r365, %r9;
	mul.lo.s32 	%r367, %r366, %r9;
	sub.s32 	%r368, %r365, %r367;
	div.s32 	%r369, %r368, %r10;
	mul.lo.s32 	%r370, %r369, %r10;
	sub.s32 	%r371, %r368, %r370;
	div.s32 	%r372, %r371, %r11;
	mul.lo.s32 	%r373, %r372, %r11;
	sub.s32 	%r374, %r371, %r373;
	selp.b32 	%r375, 0, %r366, %p6;
	selp.b32 	%r376, 0, %r369, %p5;
	selp.b32 	%r377, 0, %r372, %p4;
	selp.b32 	%r378, 0, %r374, %p3;
	mul.lo.s32 	%r379, %r13, %r375;
	mad.lo.s32 	%r380, %r14, %r376, %r379;
	mad.lo.s32 	%r381, %r15, %r377, %r380;
	mad.lo.s32 	%r382, %r16, %r378, %r381;
	shl.b64 	%rd147, %rd146, 32;
	shr.s64 	%rd148, %rd147, 30;
	add.s64 	%rd149, %rd7, %rd148;
	ld.global.f32 	%f81, [%rd149];
	cvt.s64.s32 	%rd150, %r382;
	add.s64 	%rd151, %rd8, %rd150;
	ld.global.u8 	%rs20, [%rd151];
	setp.eq.s16 	%p26, %rs20, 0;
	mul.f32 	%f82, %f81, %f4;
	selp.f32 	%f83, %f3, %f82, %p26;
	max.f32 	%f84, %f80, %f83;
	add.s64 	%rd152, %rd32, 640;
	cvt.u32.u64 	%r383, %rd152;
	div.s32 	%r384, %r383, %r9;
	mul.lo.s32 	%r385, %r384, %r9;
	sub.s32 	%r386, %r383, %r385;
	div.s32 	%r387, %r386, %r10;
	mul.lo.s32 	%r388, %r387, %r10;
	sub.s32 	%r389, %r386, %r388;
	div.s32 	%r390, %r389, %r11;
	mul.lo.s32 	%r391, %r390, %r11;
	sub.s32 	%r392, %r389, %r391;
	selp.b32 	%r393, 0, %r384, %p6;
	selp.b32 	%r394, 0, %r387, %p5;
	selp.b32 	%r395, 0, %r390, %p4;
	selp.b32 	%r396, 0, %r392, %p3;
	mul.lo.s32 	%r397, %r13, %r393;
	mad.lo.s32 	%r398, %r14, %r394, %r397;
	mad.lo.s32 	%r399, %r15, %r395, %r398;
	mad.lo.s32 	%r400, %r16, %r396, %r399;
	shl.b64 	%rd153, %rd152, 32;
	shr.s64 	%rd154, %rd153, 30;
	add.s64 	%rd155, %rd7, %rd154;
	ld.global.f32 	%f85, [%rd155];
	cvt.s64.s32 	%rd156, %r400;
	add.s64 	%rd157, %rd8, %rd156;
	ld.global.u8 	%rs21, [%rd157];
	setp.eq.s16 	%p27, %rs21, 0;
	mul.f32 	%f86, %f85, %f4;
	selp.f32 	%f87, %f3, %f86, %p27;
	max.f32 	%f88, %f84, %f87;
	add.s64 	%rd158, %rd32, 672;
	cvt.u32.u64 	%r401, %rd158;
	div.s32 	%r402, %r401, %r9;
	mul.lo.s32 	%r403, %r402, %r9;
	sub.s32 	%r404, %r401, %r403;
	div.s32 	%r405, %r404, %r10;
	mul.lo.s32 	%r406, %r405, %r10;
	sub.s32 	%r407, %r404, %r406;
	div.s32 	%r408, %r407, %r11;
	mul.lo.s32 	%r409, %r408, %r11;
	sub.s32 	%r410, %r407, %r409;
	selp.b32 	%r411, 0, %r402, %p6;
	selp.b32 	%r412, 0, %r405, %p5;
	selp.b32 	%r413, 0, %r408, %p4;
	selp.b32 	%r414, 0, %r410, %p3;
	mul.lo.s32 	%r415, %r13, %r411;
	mad.lo.s32 	%r416, %r14, %r412, %r415;
	mad.lo.s32 	%r417, %r15, %r413, %r416;
	mad.lo.s32 	%r418, %r16, %r414, %r417;
	shl.b64 	%rd159, %rd158, 32;
	shr.s64 	%rd160, %rd159, 30;
	add.s64 	%rd161, %rd7, %rd160;
	ld.global.f32 	%f89, [%rd161];
	cvt.s64.s32 	%rd162, %r418;
	add.s64 	%rd163, %rd8, %rd162;
	ld.global.u8 	%rs22, [%rd163];
	setp.eq.s16 	%p28, %rs22, 0;
	mul.f32 	%f90, %f89, %f4;
	selp.f32 	%f91, %f3, %f90, %p28;
	max.f32 	%f92, %f88, %f91;
	add.s64 	%rd164, %rd32, 704;
	cvt.u32.u64 	%r419, %rd164;
	div.s32 	%r420, %r419, %r9;
	mul.lo.s32 	%r421, %r420, %r9;
	sub.s32 	%r422, %r419, %r421;
	div.s32 	%r423, %r422, %r10;
	mul.lo.s32 	%r424, %r423, %r10;
	sub.s32 	%r425, %r422, %r424;
	div.s32 	%r426, %r425, %r11;
	mul.lo.s32 	%r427, %r426, %r11;
	sub.s32 	%r428, %r425, %r427;
	selp.b32 	%r429, 0, %r420, %p6;
	selp.b32 	%r430, 0, %r423, %p5;
	selp.b32 	%r431, 0, %r426, %p4;
	selp.b32 	%r432, 0, %r428, %p3;
	mul.lo.s32 	%r433, %r13, %r429;
	mad.lo.s32 	%r434, %r14, %r430, %r433;
	mad.lo.s32 	%r435, %r15, %r431, %r434;
	mad.lo.s32 	%r436, %r16, %r432, %r435;
	shl.b64 	%rd165, %rd164, 32;
	shr.s64 	%rd166, %rd165, 30;
	add.s64 	%rd167, %rd7, %rd166;
	ld.global.f32 	%f93, [%rd167];
	cvt.s64.s32 	%rd168, %r436;
	add.s64 	%rd169, %rd8, %rd168;
	ld.global.u8 	%rs23, [%rd169];
	setp.eq.s16 	%p29, %rs23, 0;
	mul.f32 	%f94, %f93, %f4;
	selp.f32 	%f95, %f3, %f94, %p29;
	max.f32 	%f96, %f92, %f95;
	add.s64 	%rd170, %rd32, 736;
	cvt.u32.u64 	%r437, %rd170;
	div.s32 	%r438, %r437, %r9;
	mul.lo.s32 	%r439, %r438, %r9;
	sub.s32 	%r440, %r437, %r439;
	div.s32 	%r441, %r440, %r10;
	mul.lo.s32 	%r442, %r441, %r10;
	sub.s32 	%r443, %r440, %r442;
	div.s32 	%r444, %r443, %r11;
	mul.lo.s32 	%r445, %r444, %r11;
	sub.s32 	%r446, %r443, %r445;
	selp.b32 	%r447, 0, %r438, %p6;
	selp.b32 	%r448, 0, %r441, %p5;
	selp.b32 	%r449, 0, %r444, %p4;
	selp.b32 	%r450, 0, %r446, %p3;
	mul.lo.s32 	%r451, %r13, %r447;
	mad.lo.s32 	%r452, %r14, %r448, %r451;
	mad.lo.s32 	%r453, %r15, %r449, %r452;
	mad.lo.s32 	%r454, %r16, %r450, %r453;
	shl.b64 	%rd171, %rd170, 32;
	shr.s64 	%rd172, %rd171, 30;
	add.s64 	%rd173, %rd7, %rd172;
	ld.global.f32 	%f97, [%rd173];
	cvt.s64.s32 	%rd174, %r454;
	add.s64 	%rd175, %rd8, %rd174;
	ld.global.u8 	%rs24, [%rd175];
	setp.eq.s16 	%p30, %rs24, 0;
	mul.f32 	%f98, %f97, %f4;
	selp.f32 	%f99, %f3, %f98, %p30;
	max.f32 	%f100, %f96, %f99;
	add.s64 	%rd176, %rd32, 768;
	cvt.u32.u64 	%r455, %rd176;
	div.s32 	%r456, %r455, %r9;
	mul.lo.s32 	%r457, %r456, %r9;
	sub.s32 	%r458, %r455, %r457;
	div.s32 	%r459, %r458, %r10;
	mul.lo.s32 	%r460, %r459, %r10;
	sub.s32 	%r461, %r458, %r460;
	div.s32 	%r462, %r461, %r11;
	mul.lo.s32 	%r463, %r462, %r11;
	sub.s32 	%r464, %r461, %r463;
	selp.b32 	%r465, 0, %r456, %p6;
	selp.b32 	%r466, 0, %r459, %p5;
	selp.b32 	%r467, 0, %r462, %p4;
	selp.b32 	%r468, 0, %r464, %p3;
	mul.lo.s32 	%r469, %r13, %r465;
	mad.lo.s32 	%r470, %r14, %r466, %r469;
	mad.lo.s32 	%r471, %r15, %r467, %r470;
	mad.lo.s32 	%r472, %r16, %r468, %r471;
	shl.b64 	%rd177, %rd176, 32;
	shr.s64 	%rd178, %rd177, 30;
	add.s64 	%rd179, %rd7, %rd178;
	ld.global.f32 	%f101, [%rd179];
	cvt.s64.s32 	%rd180, %r472;
	add.s64 	%rd181, %rd8, %rd180;
	ld.global.u8 	%rs25, [%rd181];
	setp.eq.s16 	%p31, %rs25, 0;
	mul.f32 	%f102, %f101, %f4;
	selp.f32 	%f103, %f3, %f102, %p31;
	max.f32 	%f104, %f100, %f103;
	add.s64 	%rd182, %rd32, 800;
	cvt.u32.u64 	%r473, %rd182;
	div.s32 	%r474, %r473, %r9;
	mul.lo.s32 	%r475, %r474, %r9;
	sub.s32 	%r476, %r473, %r475;
	div.s32 	%r477, %r476, %r10;
	mul.lo.s32 	%r478, %r477, %r10;
	sub.s32 	%r479, %r476, %r478;
	div.s32 	%r480, %r479, %r11;
	mul.lo.s32 	%r481, %r480, %r11;
	sub.s32 	%r482, %r479, %r481;
	selp.b32 	%r483, 0, %r474, %p6;
	selp.b32 	%r484, 0, %r477, %p5;
	selp.b32 	%r485, 0, %r480, %p4;
	selp.b32 	%r486, 0, %r482, %p3;
	mul.lo.s32 	%r487, %r13, %r483;
	mad.lo.s32 	%r488, %r14, %r484, %r487;
	mad.lo.s32 	%r489, %r15, %r485, %r488;
	mad.lo.s32 	%r490, %r16, %r486, %r489;
	shl.b64 	%rd183, %rd182, 32;
	shr.s64 	%rd184, %rd183, 30;
	add.s64 	%rd185, %rd7, %rd184;
	ld.global.f32 	%f105, [%rd185];
	cvt.s64.s32 	%rd186, %r490;
	add.s64 	%rd187, %rd8, %rd186;
	ld.global.u8 	%rs26, [%rd187];
	setp.eq.s16 	%p32, %rs26, 0;
	mul.f32 	%f106, %f105, %f4;
	selp.f32 	%f107, %f3, %f106, %p32;
	max.f32 	%f108, %f104, %f107;
	add.s64 	%rd188, %rd32, 832;
	cvt.u32.u64 	%r491, %rd188;
	div.s32 	%r492, %r491, %r9;
	mul.lo.s32 	%r493, %r492, %r9;
	sub.s32 	%r494, %r491, %r493;
	div.s32 	%r495, %r494, %r10;
	mul.lo.s32 	%r496, %r495, %r10;
	sub.s32 	%r497, %r494, %r496;
	div.s32 	%r498, %r497, %r11;
	mul.lo.s32 	%r499, %r498, %r11;
	sub.s32 	%r500, %r497, %r499;
	selp.b32 	%r501, 0, %r492, %p6;
	selp.b32 	%r502, 0, %r495, %p5;
	selp.b32 	%r503, 0, %r498, %p4;
	selp.b32 	%r504, 0, %r500, %p3;
	mul.lo.s32 	%r505, %r13, %r501;
	mad.lo.s32 	%r506, %r14, %r502, %r505;
	mad.lo.s32 	%r507, %r15, %r503, %r506;
	mad.lo.s32 	%r508, %r16, %r504, %r507;
	shl.b64 	%rd189, %rd188, 32;
	shr.s64 	%rd190, %rd189, 30;
	add.s64 	%rd191, %rd7, %rd190;
	ld.global.f32 	%f109, [%rd191];
	cvt.s64.s32 	%rd192, %r508;
	add.s64 	%rd193, %rd8, %rd192;
	ld.global.u8 	%rs27, [%rd193];
	setp.eq.s16 	%p33, %rs27, 0;
	mul.f32 	%f110, %f109, %f4;
	selp.f32 	%f111, %f3, %f110, %p33;
	max.f32 	%f112, %f108, %f111;
	add.s64 	%rd194, %rd32, 864;
	cvt.u32.u64 	%r509, %rd194;
	div.s32 	%r510, %r509, %r9;
	mul.lo.s32 	%r511, %r510, %r9;
	sub.s32 	%r512, %r509, %r511;
	div.s32 	%r513, %r512, %r10;
	mul.lo.s32 	%r514, %r513, %r10;
	sub.s32 	%r515, %r512, %r514;
	div.s32 	%r516, %r515, %r11;
	mul.lo.s32 	%r517, %r516, %r11;
	sub.s32 	%r518, %r515, %r517;
	selp.b32 	%r519, 0, %r510, %p6;
	selp.b32 	%r520, 0, %r513, %p5;
	selp.b32 	%r521, 0, %r516, %p4;
	selp.b32 	%r522, 0, %r518, %p3;
	mul.lo.s32 	%r523, %r13, %r519;
	mad.lo.s32 	%r524, %r14, %r520, %r523;
	mad.lo.s32 	%r525, %r15, %r521, %r524;
	mad.lo.s32 	%r526, %r16, %r522, %r525;
	shl.b64 	%rd195, %rd194, 32;
	shr.s64 	%rd196, %rd195, 30;
	add.s64 	%rd197, %rd7, %rd196;
	ld.global.f32 	%f113, [%rd197];
	cvt.s64.s32 	%rd198, %r526;
	add.s64 	%rd199, %rd8, %rd198;
	ld.global.u8 	%rs28, [%rd199];
	setp.eq.s16 	%p34, %rs28, 0;
	mul.f32 	%f114, %f113, %f4;
	selp.f32 	%f115, %f3, %f114, %p34;
	max.f32 	%f116, %f112, %f115;
	mov.b32 	%r527, %f116;
	shfl.sync.bfly.b32	%r528|%p35, %r527, 16, 31, -1;
	mov.b32 	%f117, %r528;
	max.f32 	%f118, %f116, %f117;
	mov.b32 	%r529, %f118;
	shfl.sync.bfly.b32	%r530|%p36, %r529, 8, 31, -1;
	mov.b32 	%f119, %r530;
	max.f32 	%f120, %f118, %f119;
	mov.b32 	%r531, %f120;
	shfl.sync.bfly.b32	%r532|%p37, %r531, 4, 31, -1;
	mov.b32 	%f121, %r532;
	max.f32 	%f122, %f120, %f121;
	mov.b32 	%r533, %f122;
	shfl.sync.bfly.b32	%r534|%p38, %r533, 2, 31, -1;
	mov.b32 	%f123, %r534;
	max.f32 	%f124, %f122, %f123;
	mov.b32 	%r535, %f124;
	shfl.sync.bfly.b32	%r536|%p39, %r535, 1, 31, -1;
	mov.b32 	%f125, %r536;
	max.f32 	%f126, %f124, %f125;
	sub.f32 	%f127, %f7, %f126;
	fma.rn.f32 	%f128, %f127, 0f3BBB989D, 0f3F000000;
	cvt.sat.f32.f32 	%f129, %f128;
	mov.f32 	%f130, 0f4B400001;
	mov.f32 	%f131, 0f437C0000;
	fma.rm.f32 	%f132, %f129, %f131, %f130;
	add.f32 	%f133, %f132, 0fCB40007F;
	neg.f32 	%f134, %f133;
	fma.rn.f32 	%f135, %f127, 0f3FB8AA3B, %f134;
	fma.rn.f32 	%f136, %f127, 0f32A57060, %f135;
	mov.b32 	%r537, %f132;
	shl.b32 	%r538, %r537, 23;
	mov.b32 	%f137, %r538;
	ex2.approx.ftz.f32 	%f138, %f136;
	mul.f32 	%f139, %f138, %f137;
	add.f32 	%f140, %f139, 0f00000000;
	sub.f32 	%f141, %f11, %f126;
	fma.rn.f32 	%f142, %f141, 0f3BBB989D, 0f3F000000;
	cvt.sat.f32.f32 	%f143, %f142;
	fma.rm.f32 	%f144, %f143, %f131, %f130;
	add.f32 	%f145, %f144, 0fCB40007F;
	neg.f32 	%f146, %f145;
	fma.rn.f32 	%f147, %f141, 0f3FB8AA3B, %f146;
	fma.rn.f32 	%f148, %f141, 0f32A57060, %f147;
	mov.b32 	%r539, %f144;
	shl.b32 	%r540, %r539, 23;
	mov.b32 	%f149, %r540;
	ex2.approx.ftz.f32 	%f150, %f148;
	mul.f32 	%f151, %f150, %f149;
	add.f32 	%f152, %f140, %f151;
	sub.f32 	%f153, %f15, %f126;
	fma.rn.f32 	%f154, %f153, 0f3BBB989D, 0f3F000000;
	cvt.sat.f32.f32 	%f155, %f154;
	fma.rm.f32 	%f156, %f155, %f131, %f130;
	add.f32 	%f157, %f156, 0fCB40007F;
	neg.f32 	%f158, %f157;
	fma.rn.f32 	%f159, %f153, 0f3FB8AA3B, %f158;
	fma.rn.f32 	%f160, %f153, 0f32A57060, %f159;
	mov.b32 	%r541, %f156;
	shl.b32 	%r542, %r541, 23;
	mov.b32 	%f161, %r542;
	ex2.approx.ftz.f32 	%f162, %f160;
	mul.f32 	%f163, %f162, %f161;
	add.f32 	%f164, %f152, %f163;
	sub.f32 	%f165, %f19, %f126;
	fma.rn.f32 	%f166, %f165, 0f3BBB989D, 0f3F000000;
	cvt.sat.f32.f32 	%f167, %f166;
	fma.rm.f32 	%f168, %f167, %f131, %f130;
	add.f32 	%f169, %f168, 0fCB40007F;
	neg.f32 	%f170, %f169;
	fma.rn.f32 	%f171, %f165, 0f3FB8AA3B, %f170;
	fma.rn.f32 	%f172, %f165, 0f32A57060, %f171;
	mov.b32 	%r543, %f168;
	shl.b32 	%r544, %r543, 23;
	mov.b32 	%f173, %r544;
	ex2.approx.ftz.f32 	%f174, %f172;
	mul.f32 	%f175, %f174, %f173;
	add.f32 	%f176, %f164, %f175;
	sub.f32 	%f177, %f23, %f126;
	fma.rn.f32 	%f178, %f177, 0f3BBB989D, 0f3F000000;
	cvt.sat.f32.f32 	%f179, %f178;
	fma.rm.f32 	%f180, %f179, %f131, %f130;
	add.f32 	%f181, %f180, 0fCB40007F;
	neg.f32 	%f182, %f181;
	fma.rn.f32 	%f183, %f177, 0f3FB8AA3B, %f182;
	fma.rn.f32 	%f184, %f177, 0f32A57060, %f183;
	mov.b32 	%r545, %f180;
	shl.b32 	%r546, %r545, 23;
	mov.b32 	%f185, %r546;
	ex2.approx.ftz.f32 	%f186, %f184;
	mul.f32 	%f187, %f186, %f185;
	add.f32 	%f188, %f176, %f187;
	sub.f32 	%f189, %f27, %f126;
	fma.rn.f32 	%f190, %f189, 0f3BBB989D, 0f3F000000;
	cvt.sat.f32.f32 	%f191, %f190;
	fma.rm.f32 	%f192, %f191, %f131, %f130;
	add.f32 	%f193, %f192, 0fCB40007F;
	neg.f32 	%f194, %f193;
	fma.rn.f32 	%f195, %f189, 0f3FB8AA3B, %f194;
	fma.rn.f32 	%f196, %f189, 0f32A57060, %f195;
	mov.b32 	%r547, %f192;
	shl.b32 	%r548, %r547, 23;
	mov.b32 	%f197, %r548;
	ex2.approx.ftz.f32 	%f198, %f196;
	mul.f32 	%f199, %f198, %f197;
	add.f32 	%f200, %f188, %f199;
	sub.f32 	%f201, %f31, %f126;
	fma.rn.f32 	%f202, %f201, 0f3BBB989D, 0f3F000000;
	cvt.sat.f32.f32 	%f203, %f202;
	fma.rm.f32 	%f204, %f203, %f131, %f130;
	add.f32 	%f205, %f204, 0fCB40007F;
	neg.f32 	%f206, %f205;
	fma.rn.f32 	%f207, %f201, 0f3FB8AA3B, %f206;
	fma.rn.f32 	%f208, %f201, 0f32A57060, %f207;
	mov.b32 	%r549, %f204;
	shl.b32 	%r550, %r549, 23;
	mov.b32 	%f209, %r550;
	ex2.approx.ftz.f32 	%f210, %f208;
	mul.f32 	%f211, %f210, %f209;
	add.f32 	%f212, %f200, %f211;
	sub.f32 	%f213, %f35, %f126;
	fma.rn.f32 	%f214, %f213, 0f3BBB989D, 0f3F000000;
	cvt.sat.f32.f32 	%f215, %f214;
	fma.rm.f32 	%f216, %f215, %f131, %f130;
	add.f32 	%f217, %f216, 0fCB40007F;
	neg.f32 	%f218, %f217;
	fma.rn.f32 	%f219, %f213, 0f3FB8AA3B, %f218;
	fma.rn.f32 	%f220, %f213, 0f32A57060, %f219;
	mov.b32 	%r551, %f216;
	shl.b32 	%r552, %r551, 23;
	mov.b32 	%f221, %r552;
	ex2.approx.ftz.f32 	%f222, %f220;
	mul.f32 	%f223, %f222, %f221;
	add.f32 	%f224, %f212, %f223;
	sub.f32 	%f225, %f39, %f126;
	fma.rn.f32 	%f226, %f225, 0f3BBB989D, 0f3F000000;
	cvt.sat.f32.f32 	%f227, %f226;
	fma.rm.f32 	%f228, %f227, %f131, %f130;
	add.f32 	%f229, %f228, 0fCB40007F;
	neg.f32 	%f230, %f229;
	fma.rn.f32 	%f231, %f225, 0f3FB8AA3B, %f230;
	fma.rn.f32 	%f232, %f225, 0f32A57060, %f231;
	mov.b32 	%r553, %f228;
	shl.b32 	%r554, %r553, 23;
	mov.b32 	%f233, %r554;
	ex2.approx.ftz.f32 	%f234, %f232;
	mul.f32 	%f235, %f234, %f233;
	add.f32 	%f236, %f224, %f235;
	sub.f32 	%f237, %f43, %f126;
	fma.rn.f32 	%f238, %f237, 0f3BBB989D, 0f3F000000;
	cvt.sat.f32.f32 	%f239, %f238;
	fma.rm.f32 	%f240, %f239, %f131, %f130;
	add.f32 	%f241, %f240, 0fCB40007F;
	neg.f32 	%f242, %f241;
	fma.rn.f32 	%f243, %f237, 0f3FB8AA3B, %f242;
	fma.rn.f32 	%f244, %f237, 0f32A57060, %f243;
	mov.b32 	%r555, %f240;
	shl.b32 	%r556, %r555, 23;
	mov.b32 	%f245, %r556;
	ex2.approx.ftz.f32 	%f246, %f244;
	mul.f32 	%f247, %f246, %f245;
	add.f32 	%f248, %f236, %f247;
	sub.f32 	%f249, %f47, %f126;
	fma.rn.f32 	%f250, %f249, 0f3BBB989D, 0f3F000000;
	cvt.sat.f32.f32 	%f251, %f250;
	fma.rm.f32 	%f252, %f251, %f131, %f130;
	add.f32 	%f253, %f252, 0fCB40007F;
	neg.f32 	%f254, %f253;
	fma.rn.f32 	%f255, %f249, 0f3FB8AA3B, %f254;
	fma.rn.f32 	%f256, %f249, 0f32A57060, %f255;
	mov.b32 	%r557, %f252;
	shl.b32 	%r558, %r557, 23;
	mov.b32 	%f257, %r558;
	ex2.approx.ftz.f32 	%f258, %f256;
	mul.f32 	%f259, %f258, %f257;
	add.f32 	%f260, %f248, %f259;
	sub.f32 	%f261, %f51, %f126;
	fma.rn.f32 	%f262, %f261, 0f3BBB989D, 0f3F000000;
	cvt.sat.f32.f32 	%f263, %f262;
	fma.rm.f32 	%f264, %f263, %f131, %f130;
	add.f32 	%f265, %f264, 0fCB40007F;
	neg.f32 	%f266, %f265;
	fma.rn.f32 	%f267, %f261, 0f3FB8AA3B, %f266;
	fma.rn.f32 	%f268, %f261, 0f32A57060, %f267;
	mov.b32 	%r559, %f264;
	shl.b32 	%r560, %r559, 23;
	mov.b32 	%f269, %r560;
	ex2.approx.ftz.f32 	%f270, %f268;
	mul.f32 	%f271, %f270, %f269;
	add.f32 	%f272, %f260, %f271;
	sub.f32 	%f273, %f55, %f126;
	fma.rn.f32 	%f274, %f273, 0f3BBB989D, 0f3F000000;
	cvt.sat.f32.f32 	%f275, %f274;
	fma.rm.f32 	%f276, %f275, %f131, %f130;
	add.f32 	%f277, %f276, 0fCB40007F;
	neg.f32 	%f278, %f277;
	fma.rn.f32 	%f279, %f273, 0f3FB8AA3B, %f278;
	fma.rn.f32 	%f280, %f273, 0f32A57060, %f279;
	mov.b32 	%r561, %f276;
	shl.b32 	%r562, %r561, 23;
	mov.b32 	%f281, %r562;
	ex2.approx.ftz.f32 	%f282, %f280;
	mul.f32 	%f283, %f282, %f281;
	add.f32 	%f284, %f272, %f283;
	sub.f32 	%f285, %f59, %f126;
	fma.rn.f32 	%f286, %f285, 0f3BBB989D, 0f3F000000;
	cvt.sat.f32.f32 	%f287, %f286;
	fma.rm.f32 	%f288, %f287, %f131, %f130;
	add.f32 	%f289, %f288, 0fCB40007F;
	neg.f32 	%f290, %f289;
	fma.rn.f32 	%f291, %f285, 0f3FB8AA3B, %f290;
	fma.rn.f32 	%f292, %f285, 0f32A57060, %f291;
	mov.b32 	%r563, %f288;
	shl.b32 	%r564, %r563, 23;
	mov.b32 	%f293, %r564;
	ex2.approx.ftz.f32 	%f294, %f292;
	mul.f32 	%f295, %f294, %f293;
	add.f32 	%f296, %f284, %f295;
	sub.f32 	%f297, %f63, %f126;
	fma.rn.f32 	%f298, %f297, 0f3BBB989D, 0f3F000000;
	cvt.sat.f32.f32 	%f299, %f298;
	fma.rm.f32 	%f300, %f299, %f131, %f130;
	add.f32 	%f301, %f300, 0fCB40007F;
	neg.f32 	%f302, %f301;
	fma.rn.f32 	%f303, %f297, 0f3FB8AA3B, %f302;
	fma.rn.f32 	%f304, %f297, 0f32A57060, %f303;
	mov.b32 	%r565, %f300;
	shl.b32 	%r566, %r565, 23;
	mov.b32 	%f305, %r566;
	ex2.approx.ftz.f32 	%f306, %f304;
	mul.f32 	%f307, %f306, %f305;
	add.f32 	%f308, %f296, %f307;
	sub.f32 	%f309, %f67, %f126;
	fma.rn.f32 	%f310, %f309, 0f3BBB989D, 0f3F000000;
	cvt.sat.f32.f32 	%f311, %f310;
	fma.rm.f32 	%f312, %f311, %f131, %f130;
	add.f32 	%f313, %f312, 0fCB40007F;
	neg.f32 	%f314, %f313;
	fma.rn.f32 	%f315, %f309, 0f3FB8AA3B, %f314;
	fma.rn.f32 	%f316, %f309, 0f32A57060, %f315;
	mov.b32 	%r567, %f312;
	shl.b32 	%r568, %r567, 23;
	mov.b32 	%f317, %r568;
	ex2.approx.ftz.f32 	%f318, %f316;
	mul.f32 	%f319, %f318, %f317;
	add.f32 	%f320, %f308, %f319;
	sub.f32 	%f321, %f71, %f126;
	fma.rn.f32 	%f322, %f321, 0f3BBB989D, 0f3F000000;
	cvt.sat.f32.f32 	%f323, %f322;
	fma.rm.f32 	%f324, %f323, %f131, %f130;
	add.f32 	%f325, %f324, 0fCB40007F;
	neg.f32 	%f326, %f325;
	fma.rn.f32 	%f327, %f321, 0f3FB8AA3B, %f326;
	fma.rn.f32 	%f328, %f321, 0f32A57060, %f327;
	mov.b32 	%r569, %f324;
	shl.b32 	%r570, %r569, 23;
	mov.b32 	%f329, %r570;
	ex2.approx.ftz.f32 	%f330, %f328;
	mul.f32 	%f331, %f330, %f329;
	add.f32 	%f332, %f320, %f331;
	sub.f32 	%f333, %f75, %f126;
	fma.rn.f32 	%f334, %f333, 0f3BBB989D, 0f3F000000;
	cvt.sat.f32.f32 	%f335, %f334;
	fma.rm.f32 	%f336, %f335, %f131, %f130;
	add.f32 	%f337, %f336, 0fCB40007F;
	neg.f32 	%f338, %f337;
	fma.rn.f32 	%f339, %f333, 0f3FB8AA3B, %f338;
	fma.rn.f32 	%f340, %f333, 0f32A57060, %f339;
	mov.b32 	%r571, %f336;
	shl.b32 	%r572, %r571, 23;
	mov.b32 	%f341, %r572;
	ex2.approx.ftz.f32 	%f342, %f340;
	mul.f32 	%f343, %f342, %f341;
	add.f32 	%f344, %f332, %f343;
	sub.f32 	%f345, %f79, %f126;
	fma.rn.f32 	%f346, %f345, 0f3BBB989D, 0f3F000000;
	cvt.sat.f32.f32 	%f347, %f346;
	fma.rm.f32 	%f348, %f347, %f131, %f130;
	add.f32 	%f349, %f348, 0fCB40007F;
	neg.f32 	%f350, %f349;
	fma.rn.f32 	%f351, %f345, 0f3FB8AA3B, %f350;
	fma.rn.f32 	%f352, %f345, 0f32A57060, %f351;
	mov.b32 	%r573, %f348;
	shl.b32 	%r574, %r573, 23;
	mov.b32 	%f353, %r574;
	ex2.approx.ftz.f32 	%f354, %f352;
	mul.f32 	%f355, %f354, %f353;
	add.f32 	%f356, %f344, %f355;
	sub.f32 	%f357, %f83, %f126;
	fma.rn.f32 	%f358, %f357, 0f3BBB989D, 0f3F000000;
	cvt.sat.f32.f32 	%f359, %f358;
	fma.rm.f32 	%f360, %f359, %f131, %f130;
	add.f32 	%f361, %f360, 0fCB40007F;
	neg.f32 	%f362, %f361;
	fma.rn.f32 	%f363, %f357, 0f3FB8AA3B, %f362;
	fma.rn.f32 	%f364, %f357, 0f32A57060, %f363;
	mov.b32 	%r575, %f360;
	shl.b32 	%r576, %r575, 23;
	mov.b32 	%f365, %r576;
	ex2.approx.ftz.f32 	%f366, %f364;
	mul.f32 	%f367, %f366, %f365;
	add.f32 	%f368, %f356, %f367;
	sub.f32 	%f369, %f87, %f126;
	fma.rn.f32 	%f370, %f369, 0f3BBB989D, 0f3F000000;
	cvt.sat.f32.f32 	%f371, %f370;
	fma.rm.f32 	%f372, %f371, %f131, %f130;
	add.f32 	%f373, %f372, 0fCB40007F;
	neg.f32 	%f374, %f373;
	fma.rn.f32 	%f375, %f369, 0f3FB8AA3B, %f374;
	fma.rn.f32 	%f376, %f369, 0f32A57060, %f375;
	mov.b32 	%r577, %f372;
	shl.b32 	%r578, %r577, 23;
	mov.b32 	%f377, %r578;
	ex2.approx.ftz.f32 	%f378, %f376;
	mul.f32 	%f379, %f378, %f377;
	add.f32 	%f380, %f368, %f379;
	sub.f32 	%f381, %f91, %f126;
	fma.rn.f32 	%f382, %f381, 0f3BBB989D, 0f3F000000;
	cvt.sat.f32.f32 	%f383, %f382;
	fma.rm.f32 	%f384, %f383, %f131, %f130;
	add.f32 	%f385, %f384, 0fCB40007F;
	neg.f32 	%f386, %f385;
	fma.rn.f32 	%f387, %f381, 0f3FB8AA3B, %f386;
	fma.rn.f32 	%f388, %f381, 0f32A57060, %f387;
	mov.b32 	%r579, %f384;
	shl.b32 	%r580, %r579, 23;
	mov.b32 	%f389, %r580;
	ex2.approx.ftz.f32 	%f390, %f388;
	mul.f32 	%f391, %f390, %f389;
	add.f32 	%f392, %f380, %f391;
	sub.f32 	%f393, %f95, %f126;
	fma.rn.f32 	%f394, %f393, 0f3BBB989D, 0f3F000000;
	cvt.sat.f32.f32 	%f395, %f394;
	fma.rm.f32 	%f396, %f395, %f131, %f130;
	add.f32 	%f397, %f396, 0fCB40007F;
	neg.f32 	%f398, %f397;
	fma.rn.f32 	%f399, %f393, 0f3FB8AA3B, %f398;
	fma.rn.f32 	%f400, %f393, 0f32A57060, %f399;
	mov.b32 	%r581, %f396;
	shl.b32 	%r582, %r581, 23;
	mov.b32 	%f401, %r582;
	ex2.approx.ftz.f32 	%f402, %f400;
	mul.f32 	%f403, %f402, %f401;
	add.f32 	%f404, %f392, %f403;
	sub.f32 	%f405, %f99, %f126;
	fma.rn.f32 	%f406, %f405, 0f3BBB989D, 0f3F000000;
	cvt.sat.f32.f32 	%f407, %f406;
	fma.rm.f32 	%f408, %f407, %f131, %f130;
	add.f32 	%f409, %f408, 0fCB40007F;
	neg.f32 	%f410, %f409;
	fma.rn.f32 	%f411, %f405, 0f3FB8AA3B, %f410;
	fma.rn.f32 	%f412, %f405, 0f32A57060, %f411;
	mov.b32 	%r583, %f408;
	shl.b32 	%r584, %r583, 23;
	mov.b32 	%f413, %r584;
	ex2.approx.ftz.f32 	%f414, %f412;
	mul.f32 	%f415, %f414, %f413;
	add.f32 	%f416, %f404, %f415;
	sub.f32 	%f417, %f103, %f126;
	fma.rn.f32 	%f418, %f417, 0f3BBB989D, 0f3F000000;
	cvt.sat.f32.f32 	%f419, %f418;
	fma.rm.f32 	%f420, %f419, %f131, %f130;
	add.f32 	%f421, %f420, 0fCB40007F;
	neg.f32 	%f422, %f421;
	fma.rn.f32 	%f423, %f417, 0f3FB8AA3B, %f422;
	fma.rn.f32 	%f424, %f417, 0f32A57060, %f423;
	mov.b32 	%r585, %f420;
	shl.b32 	%r586, %r585, 23;
	mov.b32 	%f425, %r586;
	ex2.approx.ftz.f32 	%f426, %f424;
	mul.f32 	%f427, %f426, %f425;
	add.f32 	%f428, %f416, %f427;
	sub.f32 	%f429, %f107, %f126;
	fma.rn.f32 	%f430, %f429, 0f3BBB989D, 0f3F000000;
	cvt.sat.f32.f32 	%f431, %f430;
	fma.rm.f32 	%f432, %f431, %f131, %f130;
	add.f32 	%f433, %f432, 0fCB40007F;
	neg.f32 	%f434, %f433;
	fma.rn.f32 	%f435, %f429, 0f3FB8AA3B, %f434;
	fma.rn.f32 	%f436, %f429, 0f32A57060, %f435;
	mov.b32 	%r587, %f432;
	shl.b32 	%r588, %r587, 23;
	mov.b32 	%f437, %r588;
	ex2.approx.ftz.f32 	%f438, %f436;
	mul.f32 	%f439, %f438, %f437;
	add.f32 	%f440, %f428, %f439;
	sub.f32 	%f441, %f111, %f126;
	fma.rn.f32 	%f442, %f441, 0f3BBB989D, 0f3F000000;
	cvt.sat.f32.f32 	%f443, %f442;
	fma.rm.f32 	%f444, %f443, %f131, %f130;
	add.f32 	%f445, %f444, 0fCB40007F;
	neg.f32 	%f446, %f445;
	fma.rn.f32 	%f447, %f441, 0f3FB8AA3B, %f446;
	fma.rn.f32 	%f448, %f441, 0f32A57060, %f447;
	mov.b32 	%r589, %f444;
	shl.b32 	%r590, %r589, 23;
	mov.b32 	%f449, %r590;
	ex2.approx.ftz.f32 	%f450, %f448;
	mul.f32 	%f451, %f450, %f449;
	add.f32 	%f452, %f440, %f451;
	sub.f32 	%f453, %f115, %f126;
	fma.rn.f32 	%f454, %f453, 0f3BBB989D, 0f3F000000;
	cvt.sat.f32.f32 	%f455, %f454;
	fma.rm.f32 	%f456, %f455, %f131, %f130;
	add.f32 	%f457, %f456, 0fCB40007F;
	neg.f32 	%f458, %f457;
	fma.rn.f32 	%f459, %f453, 0f3FB8AA3B, %f458;
	fma.rn.f32 	%f460, %f453, 0f32A57060, %f459;
	mov.b32 	%r591, %f456;
	shl.b32 	%r592, %r591, 23;
	mov.b32 	%f461, %r592;
	ex2.approx.ftz.f32 	%f462, %f460;
	mul.f32 	%f463, %f462, %f461;
	add.f32 	%f464, %f452, %f463;
	mov.b32 	%r593, %f464;
	shfl.sync.bfly.b32	%r594|%p40, %r593, 16, 31, -1;
	mov.b32 	%f465, %r594;
	add.f32 	%f466, %f464, %f465;
	mov.b32 	%r595, %f466;
	shfl.sync.bfly.b32	%r596|%p41, %r595, 8, 31, -1;
	mov.b32 	%f467, %r596;
	add.f32 	%f468, %f466, %f467;
	mov.b32 	%r597, %f468;
	shfl.sync.bfly.b32	%r598|%p42, %r597, 4, 31, -1;
	mov.b32 	%f469, %r598;
	add.f32 	%f470, %f468, %f469;
	mov.b32 	%r599, %f470;
	shfl.sync.bfly.b32	%r600|%p43, %r599, 2, 31, -1;
	mov.b32 	%f471, %r600;
	add.f32 	%f472, %f470, %f471;
	mov.b32 	%r601, %f472;
	shfl.sync.bfly.b32	%r602|%p44, %r601, 1, 31, -1;
	mov.b32 	%f473, %r602;
	add.f32 	%f474, %f472, %f473;
	div.rn.f32 	%f475, %f139, %f474;
	div.rn.f32 	%f476, %f151, %f474;
	div.rn.f32 	%f477, %f163, %f474;
	div.rn.f32 	%f478, %f175, %f474;
	div.rn.f32 	%f479, %f187, %f474;
	div.rn.f32 	%f480, %f199, %f474;
	div.rn.f32 	%f481, %f211, %f474;
	div.rn.f32 	%f482, %f223, %f474;
	div.rn.f32 	%f483, %f235, %f474;
	div.rn.f32 	%f484, %f247, %f474;
	div.rn.f32 	%f485, %f259, %f474;
	div.rn.f32 	%f486, %f271, %f474;
	div.rn.f32 	%f487, %f283, %f474;
	div.rn.f32 	%f488, %f295, %f474;
	div.rn.f32 	%f489, %f307, %f474;
	div.rn.f32 	%f490, %f319, %f474;
	div.rn.f32 	%f491, %f331, %f474;
	div.rn.f32 	%f492, %f343, %f474;
	div.rn.f32 	%f493, %f355, %f474;
	div.rn.f32 	%f494, %f367, %f474;
	div.rn.f32 	%f495, %f379, %f474;
	div.rn.f32 	%f496, %f391, %f474;
	div.rn.f32 	%f497, %f403, %f474;
	div.rn.f32 	%f498, %f415, %f474;
	div.rn.f32 	%f499, %f427, %f474;
	div.rn.f32 	%f500, %f439, %f474;
	div.rn.f32 	%f501, %f451, %f474;
	div.rn.f32 	%f502, %f463, %f474;
	mad.lo.s64 	%rd200, %rd203, %rd5, %rd9;
	shl.b64 	%rd201, %rd200, 2;
	add.s64 	%rd202, %rd10, %rd201;
	st.global.f32 	[%rd202], %f475;
	st.global.f32 	[%rd202+128], %f476;
	st.global.f32 	[%rd202+256], %f477;
	st.global.f32 	[%rd202+384], %f478;
	st.global.f32 	[%rd202+512], %f479;
	st.global.f32 	[%rd202+640], %f480;
	st.global.f32 	[%rd202+768], %f481;
	st.global.f32 	[%rd202+896], %f482;
	st.global.f32 	[%rd202+1024], %f483;
	st.global.f32 	[%rd202+1152], %f484;
	st.global.f32 	[%rd202+1280], %f485;
	st.global.f32 	[%rd202+1408], %f486;
	st.global.f32 	[%rd202+1536], %f487;
	st.global.f32 	[%rd202+1664], %f488;
	st.global.f32 	[%rd202+1792], %f489;
	st.global.f32 	[%rd202+1920], %f490;
	st.global.f32 	[%rd202+2048], %f491;
	st.global.f32 	[%rd202+2176], %f492;
	st.global.f32 	[%rd202+2304], %f493;
	st.global.f32 	[%rd202+2432], %f494;
	st.global.f32 	[%rd202+2560], %f495;
	st.global.f32 	[%rd202+2688], %f496;
	st.global.f32 	[%rd202+2816], %f497;
	st.global.f32 	[%rd202+2944], %f498;
	st.global.f32 	[%rd202+3072], %f499;
	st.global.f32 	[%rd202+3200], %f500;
	st.global.f32 	[%rd202+3328], %f501;
	st.global.f32 	[%rd202+3456], %f502;
	add.s64 	%rd203, %rd203, %rd11;
	setp.lt.s64 	%p45, %rd203, %rd24;
	@%p45 bra 	$L__BB580_4;
$L__BB580_5:
	ret;

}
	// .globl	_Z15SoftmaxWarpImplI22BroadcastScaleMaskLoadIffbLm4EiE11DirectStoreIffEfLi1ELi28ELi32ELi1ELb1EL9Algorithm0EEvT_T0_ll
.visible .entry _Z15SoftmaxWarpImplI22BroadcastScaleMaskLoadIffbLm4EiE11DirectStoreIffEfLi1ELi28ELi32ELi1ELb1EL9Algorithm0EEvT_T0_ll(
	.param .align 8 .b8 _Z15SoftmaxWarpImplI22BroadcastScaleMaskLoadIffbLm4EiE11DirectStoreIffEfLi1ELi28ELi32ELi1ELb1EL9Algorithm0EEvT_T0_ll_param_0[120],
	.param .align 8 .b8 _Z15SoftmaxWarpImplI22BroadcastScaleMaskLoadIffbLm4EiE11DirectStoreIffEfLi1ELi28ELi32ELi1ELb1EL9Algorithm0EEvT_T0_ll_param_1[16],
	.param .u64 _Z15SoftmaxWarpImplI22BroadcastScaleMaskLoadIffbLm4EiE11DirectStoreIffEfLi1ELi28ELi32ELi1ELb1EL9Algorithm0EEvT_T0_ll_param_2,
	.param .u64 _Z15SoftmaxWarpImplI22BroadcastScaleMaskLoadIffbLm4EiE11DirectStoreIffEfLi1ELi28ELi32ELi1ELb1EL9Algorithm0EEvT_T0_ll_param_3
)
{
	.reg .pred 	%p<210>;
	.reg .b16 	%rs<29>;
	.reg .b32 	%r<736>;
	.reg .b32 	%f<643>;
	.reg .b64 	%rd<277>;

	ld.param.u64 	%rd32, [_Z15SoftmaxWarpImplI22BroadcastScaleMaskLoadIffbLm4EiE11DirectStoreIffEfLi1ELi28ELi32ELi1ELb1EL9Algorithm0EEvT_T0_ll_param_1+8];
	ld.param.u64 	%rd31, [_Z15SoftmaxWarpImplI22BroadcastScaleMaskLoadIffbLm4EiE11DirectStoreIffEfLi1ELi28ELi32ELi1ELb1EL9Algorithm0EEvT_T0_ll_param_1];
	ld.param.v2.f32 	{%f143, %f144}, [_Z15SoftmaxWarpImplI22BroadcastScaleMaskLoadIffbLm4EiE11DirectStoreIffEfLi1ELi28ELi32ELi1ELb1EL9Algorithm0EEvT_T0_ll_param_0+112];
	ld.param.u64 	%rd30, [_Z15SoftmaxWarpImplI22BroadcastScaleMaskLoadIffbLm4EiE11DirectStoreIffEfLi1ELi28ELi32ELi1ELb1EL9Algorithm0EEvT_T0_ll_param_0+104];
	ld.param.v2.u32 	{%r14, %r15}, [_Z15SoftmaxWarpImplI22BroadcastScaleMaskLoadIffbLm4EiE11DirectStoreIffEfLi1ELi28ELi32ELi1ELb1EL9Algorithm0EEvT_T0_ll_param_0+88];
	ld.param.v2.u32 	{%r12, %r13}, [_Z15SoftmaxWarpImplI22BroadcastScaleMaskLoadIffbLm4EiE11DirectStoreIffEfLi1ELi28ELi32ELi1ELb1EL9Algorithm0EEvT_T0_ll_param_0+80];
	ld.param.v2.u32 	{%r10, %r11}, [_Z15SoftmaxWarpImplI22BroadcastScaleMaskLoadIffbLm4EiE11DirectStoreIffEfLi1ELi28ELi32ELi1ELb1EL9Algorithm0EEvT_T0_ll_param_0+64];
	ld.param.v2.u32 	{%r8, %r9}, [_Z15SoftmaxWarpImplI22BroadcastScaleMaskLoadIffbLm4EiE11DirectStoreIffEfLi1ELi28ELi32ELi1ELb1EL9Algorithm0EEvT_T0_ll_param_0+56];
	ld.param.u64 	%rd26, [_Z15SoftmaxWarpImplI22BroadcastScaleMaskLoadIffbLm4EiE11DirectStoreIffEfLi1ELi28ELi32ELi1ELb1EL9Algorithm0EEvT_T0_ll_param_0+40];
	ld.param.u64 	%rd25, [_Z15SoftmaxWarpImplI22BroadcastScaleMaskLoadIffbLm4EiE11DirectStoreIffEfLi1ELi28ELi32ELi1ELb1EL9Algorithm0EEvT_T0_ll_param_0+32];
	ld.param.u64 	%rd24, [_Z15SoftmaxWarpImplI22BroadcastScaleMaskLoadIffbLm4EiE11DirectStoreIffEfLi1ELi28ELi32ELi1ELb1EL9Algorithm0EEvT_T0_ll_param_0+24];
	ld.param.u64 	%rd23, [_Z15SoftmaxWarpImplI22BroadcastScaleMaskLoadIffbLm4EiE11DirectStoreIffEfLi1ELi28ELi32ELi1ELb1EL9Algorithm0EEvT_T0_ll_param_0+16];
	ld.param.u64 	%rd22, [_Z15SoftmaxWarpImplI22BroadcastScaleMaskLoadIffbLm4EiE11DirectStoreIffEfLi1ELi28ELi32ELi1ELb1EL9Algorithm0EEvT_T0_ll_param_0+8];
	ld.param.u64 	%rd21, [_Z15SoftmaxWarpImplI22BroadcastScaleMaskLoadIffbLm4EiE11DirectStoreIffEfLi1ELi28ELi32ELi1ELb1EL9Algorithm0EEvT_T0_ll_param_0];
	ld.param.u64 	%rd34, [_Z15SoftmaxWarpImplI22BroadcastScaleMaskLoadIffbLm4EiE11DirectStoreIffEfLi1ELi28ELi32ELi1ELb1EL9Algorithm0EEvT_T0_ll_param_3];
	cvta.to.global.u64 	%rd1, %rd21;
	cvta.to.global.u64 	%rd2, %rd22;
	setp.lt.s64 	%p1, %rd34, 897;
	@%p1 bra 	$L__BB581_2;
	mov.u64 	%rd35, $str;
	cvta.global.u64 	%rd36, %rd35;
	mov.u64 	%rd37, $str$1;
	cvta.global.u64 	%rd38, %rd37;
	mov.u64 	%rd39, __unnamed_567;
	cvta.global.u64 	%rd40, %rd39;
	{ // callseq 566, 0
	.param .b64 param0;
	st.param.b64 	[param0], %rd36;
	.param .b64 param1;
	st.param.b64 	[param1], %rd38;
	.param .b32 param2;
	st.param.b32 	[param2], 219;
	.param .b64 param3;
	st.param.b64 	[param3], %rd40;
	.param .b64 param4;
	st.param.b64 	[param4], 1;
	call.uni 
	__assertfail, 
	(
	param0, 
	param1, 
	param2, 
	param3, 
	param4
	);
	} // callseq 566
$L__BB581_2:
	ld.param.u64 	%rd274, [_Z15SoftmaxWarpImplI22BroadcastScaleMaskLoadIffbLm4EiE11DirectStoreIffEfLi1ELi28ELi32ELi1ELb1EL9Algorithm0EEvT_T0_ll_param_2];
	mov.u32 	%r16, %ctaid.x;
	mov.u32 	%r17, %ntid.y;
	mov.u32 	%r18, %tid.y;
	mad.lo.s32 	%r19, %r16, %r17, %r18;
	cvt.s64.s32 	%rd276, %r19;
	setp.le.s64 	%p2, %rd274, %rd276;
	@%p2 bra 	$L__BB581_117;
	mov.u32 	%r20, %tid.x;
	add.s32 	%r21, %r20, 320;
	cvt.u64.u32 	%rd6, %r21;
	add.s32 	%r22, %r20, 352;
	cvt.u64.u32 	%rd7, %r22;
	add.s32 	%r23, %r20, 384;
	cvt.u64.u32 	%rd8, %r23;
	add.s32 	%r24, %r20, 448;
	cvt.u64.u32 	%rd9, %r24;
	add.s32 	%r25, %r20, 512;
	cvt.u64.u32 	%rd10, %r25;
$L__BB581_4:
	cvt.u64.u32 	%rd41, %r20;
	setp.le.s64 	%p3, %rd34, %rd41;
	mul.lo.s64 	%rd14, %rd30, %rd276;
	mov.f32 	%f587, 0fFF800000;
	mov.f32 	%f590, %f587;
	@%p3 bra 	$L__BB581_6;
	setp.eq.s64 	%p4, %rd26, 1;
	setp.eq.s64 	%p5, %rd25, 1;
	setp.eq.s64 	%p6, %rd24, 1;
	setp.eq.s64 	%p7, %rd23, 1;
	add.s64 	%rd43, %rd14, %rd41;
	cvt.u32.u64 	%r28, %rd43;
	div.s32 	%r29, %r28, %r8;
	mul.lo.s32 	%r30, %r29, %r8;
	sub.s32 	%r31, %r28, %r30;
	div.s32 	%r32, %r31, %r9;
	mul.lo.s32 	%r33, %r32, %r9;
	sub.s32 	%r34, %r31, %r33;
	div.s32 	%r35, %r34, %r10;
	mul.lo.s32 	%r36, %r35, %r10;
	sub.s32 	%r37, %r34, %r36;
	selp.b32 	%r38, 0, %r29, %p7;
	selp.b32 	%r39, 0, %r32, %p6;
	selp.b32 	%r40, 0, %r35, %p5;
	selp.b32 	%r41, 0, %r37, %p4;
	mul.lo.s32 	%r42, %r12, %r38;
	mad.lo.s32 	%r43, %r13, %r39, %r42;
	mad.lo.s32 	%r44, %r14, %r40, %r43;
	mad.lo.s32 	%r45, %r15, %r41, %r44;
	shl.b64 	%rd44, %rd43, 32;
	shr.s64 	%rd45, %rd44, 30;
	add.s64 	%rd46, %rd1, %rd45;
	ld.global.f32 	%f146, [%rd46];
	cvt.s64.s32 	%rd47, %r45;
	add.s64 	%rd48, %rd2, %rd47;
	ld.global.u8 	%rs1, [%rd48];
	setp.eq.s16 	%p8, %rs1, 0;
	mul.f32 	%f147, %f146, %f144;
	selp.f32 	%f587, %f143, %f147, %p8;
	max.f32 	%f590, %f587, 0fFF800000;
$L__BB581_6:
	mov.u32 	%r46, %tid.x;
	add.s32 	%r47, %r46, 32;
	cvt.u64.u32 	%rd49, %r47;
	setp.le.s64 	%p9, %rd34, %rd49;
	mov.f32 	%f589, 0fFF800000;
	@%p9 bra 	$L__BB581_8;
	setp.eq.s64 	%p10, %rd26, 1;
	setp.eq.s64 	%p11, %rd25, 1;
	setp.eq.s64 	%p12, %rd24, 1;
	setp.eq.s64 	%p13, %rd23, 1;
	add.s64 	%rd51, %rd14, %rd49;
	cvt.u32.u64 	%r50, %rd51;
	div.s32 	%r51, %r50, %r8;
	mul.lo.s32 	%r52, %r51, %r8;
	sub.s32 	%r53, %r50, %r52;
	div.s32 	%r54, %r53, %r9;
	mul.lo.s32 	%r55, %r54, %r9;
	sub.s32 	%r56, %r53, %r55;
	div.s32 	%r57, %r56, %r10;
	mul.lo.s32 	%r58, %r57, %r10;
	sub.s32 	%r59, %r56, %r58;
	selp.b32 	%r60, 0, %r51, %p13;
	selp.b32 	%r61, 0, %r54, %p12;
	selp.b32 	%r62, 0, %r57, %p11;
	selp.b32 	%r63, 0, %r59, %p10;
	mul.lo.s32 	%r64, %r12, %r60;
	mad.lo.s32 	%r65, %r13, %r61, %r64;
	mad.lo.s32 	%r66, %r14, %r62, %r65;
	mad.lo.s32 	%r67, %r15, %r63, %r66;
	shl.b64 	%rd52, %rd51, 32;
	shr.s64 	%rd53, %rd52, 30;
	add.s64 	%rd54, %rd1, %rd53;
	ld.global.f32 	%f149, [%rd54];
	cvt.s64.s32 	%rd55, %r67;
	add.s64 	%rd56, %rd2, %rd55;
	ld.global.u8 	%rs2, [%rd56];
	setp.eq.s16 	%p14, %rs2, 0;
	mul.f32 	%f150, %f149, %f144;
	selp.f32 	%f589, %f143, %f150, %p14;
	max.f32 	%f590, %f590, %f589;
$L__BB581_8:
	add.s32 	%r69, %r46, 64;
	cvt.u64.u32 	%rd57, %r69;
	setp.le.s64 	%p15, %rd34, %rd57;
	mov.f32 	%f591, 0fFF800000;
	@%p15 bra 	$L__BB581_10;
	setp.eq.s64 	%p16, %rd26, 1;
	setp.eq.s64 	%p17, %rd25, 1;
	setp.eq.s64 	%p18, %rd24, 1;
	setp.eq.s64 	%p19, %rd23, 1;
	add.s64 	%rd59, %rd14, %rd57;
	cvt.u32.u64 	%r72, %rd59;
	div.s32 	%r73, %r72, %r8;
	mul.lo.s32 	%r74, %r73, %r8;
	sub.s32 	%r75, %r72, %r74;
	div.s32 	%r76, %r75, %r9;
	mul.lo.s32 	%r77, %r76, %r9;
	sub.s32 	%r78, %r75, %r77;
	div.s32 	%r79, %r78, %r10;
	mul.lo.s32 	%r80, %r79, %r10;
	sub.s32 	%r81, %r78, %r80;
	selp.b32 	%r82, 0, %r73, %p19;
	selp.b32 	%r83, 0, %r76, %p18;
	selp.b32 	%r84, 0, %r79, %p17;
	selp.b32 	%r85, 0, %r81, %p16;
	mul.lo.s32 	%r86, %r12, %r82;
	mad.lo.s32 	%r87, %r13, %r83, %r86;
	mad.lo.s32 	%r88, %r14, %r84, %r87;
	mad.lo.s32 	%r89, %r15, %r85, %r88;
	shl.b64 	%rd60, %rd59, 32;
	shr.s64 	%rd61, %rd60, 30;
	add.s64 	%rd62, %rd1, %rd61;
	ld.global.f32 	%f152, [%rd62];
	cvt.s64.s32 	%rd63, %r89;
	add.s64 	%rd64, %rd2, %rd63;
	ld.global.u8 	%rs3, [%rd64];
	setp.eq.s16 	%p20, %rs3, 0;
	mul.f32 	%f153, %f152, %f144;
	selp.f32 	%f591, %f143, %f153, %p20;
	max.f32 	%f590, %f590, %f591;
$L__BB581_10:
	add.s32 	%r91, %r46, 96;
	cvt.u64.u32 	%rd65, %r91;
	setp.le.s64 	%p21, %rd34, %rd65;
	mov.f32 	%f593, 0fFF800000;
	@%p21 bra 	$L__BB581_12;
	setp.eq.s64 	%p22, %rd26, 1;
	setp.eq.s64 	%p23, %rd25, 1;
	setp.eq.s64 	%p24, %rd24, 1;
	setp.eq.s64 	%p25, %rd23, 1;
	add.s64 	%rd67, %rd14, %rd65;
	cvt.u32.u64 	%r94, %rd67;
	div.s32 	%r95, %r94, %r8;
	mul.lo.s32 	%r96, %r95, %r8;
	sub.s32 	%r97, %r94, %r96;
	div.s32 	%r98, %r97, %r9;
	mul.lo.s32 	%r99, %r98, %r9;
	sub.s32 	%r100, %r97, %r99;
	div.s32 	%r101, %r100, %r10;
	mul.lo.s32 	%r102, %r101, %r10;
	sub.s32 	%r103, %r100, %r102;
	selp.b32 	%r104, 0, %r95, %p25;
	selp.b32 	%r105, 0, %r98, %p24;
	selp.b32 	%r106, 0, %r101, %p23;
	selp.b32 	%r107, 0, %r103, %p22;
	mul.lo.s32 	%r108, %r12, %r104;
	mad.lo.s32 	%r109, %r13, %r105, %r108;
	mad.lo.s32 	%r110, %r14, %r106, %r109;
	mad.lo.s32 	%r111, %r15, %r107, %r110;
	shl.b64 	%rd68, %rd67, 32;
	shr.s64 	%rd69, %rd68, 30;
	add.s64 	%rd70, %rd1, %rd69;
	ld.global.f32 	%f155, [%rd70];
	cvt.s64.s32 	%rd71, %r111;
	add.s64 	%rd72, %rd2, %rd71;
	ld.global.u8 	%rs4, [%rd72];
	setp.eq.s16 	%p26, %rs4, 0;
	mul.f32 	%f156, %f155, %f144;
	selp.f32 	%f593, %f143, %f156, %p26;
	max.f32 	%f590, %f590, %f593;
$L__BB581_12:
	add.s32 	%r113, %r46, 128;
	cvt.u64.u32 	%rd73, %r113;
	setp.le.s64 	%p27, %rd34, %rd73;
	mov.f32 	%f595, 0fFF800000;
	@%p27 bra 	$L__BB581_14;
	setp.eq.s64 	%p28, %rd26, 1;
	setp.eq.s64 	%p29, %rd25, 1;
	setp.eq.s64 	%p30, %rd24, 1;
	setp.eq.s64 	%p31, %rd23, 1;
	add.s64 	%rd75, %rd14, %rd73;
	cvt.u32.u64 	%r116, %rd75;
	div.s32 	%r117, %r116, %r8;
	mul.lo.s32 	%r118, %r117, %r8;
	sub.s32 	%r119, %r116, %r118;
	div.s32 	%r120, %r119, %r9;
	mul.lo.s32 	%r121, %r120, %r9;
	sub.s32 	%r122, %r119, %r121;
	div.s32 	%r123, %r122, %r10;
	mul.lo.s32 	%r124, %r123, %r10;
	sub.s32 	%r125, %r122, %r124;
	selp.b32 	%r126, 0, %r117, %p31;
	selp.b32 	%r127, 0, %r120, %p30;
	selp.b32 	%r128, 0, %r123, %p29;
	selp.b32 	%r129, 0, %r125, %p28;
	mul.lo.s32 	%r130, %r12, %r126;
	mad.lo.s32 	%r131, %r13, %r127, %r130;
	mad.lo.s32 	%r132, %r14, %r128, %r131;
	mad.lo.s32 	%r133, %r15, %r129, %r132;
	shl.b64 	%rd76, %rd75, 32;
	shr.s64 	%rd77, %rd76, 30;
	add.s64 	%rd78, %rd1, %rd77;
	ld.global.f32 	%f158, [%rd78];
	cvt.s64.s32 	%rd79, %r133;
	add.s64 	%rd80, %rd2, %rd79;
	ld.global.u8 	%rs5, [%rd80];
	setp.eq.s16 	%p32, %rs5, 0;
	mul.f32 	%f159, %f158, %f144;
	selp.f32 	%f595, %f143, %f159, %p32;
	max.f32 	%f590, %f590, %f595;
$L__BB581_14:
	add.s32 	%r135, %r46, 160;
	cvt.u64.u32 	%rd81, %r135;
	setp.le.s64 	%p33, %rd34, %rd81;
	mov.f32 	%f597, 0fFF800000;
	@%p33 bra 	$L__BB581_16;
	setp.eq.s64 	%p34, %rd26, 1;
	setp.eq.s64 	%p35, %rd25, 1;
	setp.eq.s64 	%p36, %rd24, 1;
	setp.eq.s64 	%p37, %rd23, 1;
	add.s64 	%rd83, %rd14, %rd81;
	cvt.u32.u64 	%r138, %rd83;
	div.s32 	%r139, %r138, %r8;
	mul.lo.s32 	%r140, %r139, %r8;
	sub.s32 	%r141, %r138, %r140;
	div.s32 	%r142, %r141, %r9;
	mul.lo.s32 	%r143, %r142, %r9;
	sub.s32 	%r144, %r141, %r143;
	div.s32 	%r145, %r144, %r10;
	mul.lo.s32 	%r146, %r145, %r10;
	sub.s32 	%r147, %r144, %r146;
	selp.b32 	%r148, 0, %r139, %p37;
	selp.b32 	%r149, 0, %r142, %p36;
	selp.b32 	%r150, 0, %r145, %p35;
	selp.b32 	%r151, 0, %r147, %p34;
	mul.lo.s32 	%r152, %r12, %r148;
	mad.lo.s32 	%r153, %r13, %r149, %r152;
	mad.lo.s32 	%r154, %r14, %r150, %r153;
	mad.lo.s32 	%r155, %r15, %r151, %r154;
	shl.b64 	%rd84, %rd83, 32;
	shr.s64 	%rd85, %rd84, 30;
	add.s64 	%rd86, %rd1, %rd85;
	ld.global.f32 	%f161, [%rd86];
	cvt.s64.s32 	%rd87, %r155;
	add.s64 	%rd88, %rd2, %rd87;
	ld.global.u8 	%rs6, [%rd88];
	setp.eq.s16 	%p38, %rs6, 0;
	mul.f32 	%f162, %f161, %f144;
	selp.f32 	%f597, %f143, %f162, %p38;
	max.f32 	%f590, %f590, %f597;
$L__BB581_16:
	add.s32 	%r157, %r46, 192;
	cvt.u64.u32 	%rd89, %r157;
	setp.le.s64 	%p39, %rd34, %rd89;
	mov.f32 	%f599, 0fFF800000;
	@%p39 bra 	$L__BB581_18;
	setp.eq.s64 	%p40, %rd26, 1;
	setp.eq.s64 	%p41, %rd25, 1;
	setp.eq.s64 	%p42, %rd24, 1;
	setp.eq.s64 	%p43, %rd23, 1;
	add.s64 	%rd91, %rd14, %rd89;
	cvt.u32.u64 	%r160, %rd91;
	div.s32 	%r161, %r160, %r8;
	mul.lo.s32 	%r162, %r161, %r8;
	sub.s32 	%r163, %r160, %r162;
	div.s32 	%r164, %r163, %r9;
	mul.lo.s32 	%r165, %r164, %r9;
	sub.s32 	%r166, %r163, %r165;
	div.s32 	%r167, %r166, %r10;
	mul.lo.s32 	%r168, %r167, %r10;
	sub.s32 	%r169, %r166, %r168;
	selp.b32 	%r170, 0, %r161, %p43;
	selp.b32 	%r171, 0, %r164, %p42;
	selp.b32 	%r172, 0, %r167, %p41;
	selp.b32 	%r173, 0, %r169, %p40;
	mul.lo.s32 	%r174, %r12, %r170;
	mad.lo.s32 	%r175, %r13, %r171, %r174;
	mad.lo.s32 	%r176, %r14, %r172, %r175;
	mad.lo.s32 	%r177, %r15, %r173, %r176;
	shl.b64 	%rd92, %rd91, 32;
	shr.s64 	%rd93, %rd92, 30;
	add.s64 	%rd94, %rd1, %rd93;
	ld.global.f32 	%f164, [%rd94];
	cvt.s64.s32 	%rd95, %r177;
	add.s64 	%rd96, %rd2, %rd95;
	ld.global.u8 	%rs7, [%rd96];
	setp.eq.s16 	%p44, %rs7, 0;
	mul.f32 	%f165, %f164, %f144;
	selp.f32 	%f599, %f143, %f165, %p44;
	max.f32 	%f590, %f590, %f599;
$L__BB581_18:
	add.s32 	%r179, %r46, 224;
	cvt.u64.u32 	%rd97, %r179;
	setp.le.s64 	%p45, %rd34, %rd97;
	mov.f32 	%f601, 0fFF800000;
	@%p45 bra 	$L__BB581_20;
	setp.eq.s64 	%p46, %rd26, 1;
	setp.eq.s64 	%p47, %rd25, 1;
	setp.eq.s64 	%p48, %rd24, 1;
	setp.eq.s64 	%p49, %rd23, 1;
	cvt.u64.u32 	%rd98, %r179;
	add.s64 	%rd99, %rd14, %rd98;
	cvt.u32.u64 	%r182, %rd99;
	div.s32 	%r183, %r182, %r8;
	mul.lo.s32 	%r184, %r183, %r8;
	sub.s32 	%r185, %r182, %r184;
	div.s32 	%r186, %r185, %r9;
	mul.lo.s32 	%r187, %r186, %r9;
	sub.s32 	%r188, %r185, %r187;
	div.s32 	%r189, %r188, %r10;
	mul.lo.s32 	%r190, %r189, %r10;
	sub.s32 	%r191, %r188, %r190;
	selp.b32 	%r192, 0, %r183, %p49;
	selp.b32 	%r193, 0, %r186, %p48;
	selp.b32 	%r194, 0, %r189, %p47;
	selp.b32 	%r195, 0, %r191, %p46;
	mul.lo.s32 	%r196, %r12, %r192;
	mad.lo.s32 	%r197, %r13, %r193, %r196;
	mad.lo.s32 	%r198, %r14, %r194, %r197;
	mad.lo.s32 	%r199, %r15, %r195, %r198;
	shl.b64 	%rd100, %rd99, 32;
	shr.s64 	%rd101, %rd100, 30;
	add.s64 	%rd102, %rd1, %rd101;
	ld.global.f32 	%f167, [%rd102];
	cvt.s64.s32 	%rd103, %r199;
	add.s64 	%rd104, %rd2, %rd103;
	ld.global.u8 	%rs8, [%rd104];
	setp.eq.s16 	%p50, %rs8, 0;
	mul.f32 	%f168, %f167, %f144;
	selp.f32 	%f601, %f143, %f168, %p50;
	max.f32 	%f590, %f590, %f601;
$L__BB581_20:
	add.s32 	%r201, %r46, 256;
	cvt.u64.u32 	%rd105, %r201;
	setp.le.s64 	%p51, %rd34, %rd105;
	mov.f32 	%f603, 0fFF800000;
	@%p51 bra 	$L__BB581_22;
	setp.eq.s64 	%p52, %rd26, 1;
	setp.eq.s64 	%p53, %rd25, 1;
	setp.eq.s64 	%p54, %rd24, 1;
	setp.eq.s64 	%p55, %rd23, 1;
	cvt.u64.u32 	%rd106, %r201;
	add.s64 	%rd107, %rd14, %rd106;
	cvt.u32.u64 	%r204, %rd107;
	div.s32 	%r205, %r204, %r8;
	mul.lo.s32 	%r206, %r205, %r8;
	sub.s32 	%r207, %r204, %r206;
	div.s32 	%r208, %r207, %r9;
	mul.lo.s32 	%r209, %r208, %r9;
	sub.s32 	%r210, %r207, %r209;
	div.s32 	%r211, %r210, %r10;
	mul.lo.s32 	%r212, %r211, %r10;
	sub.s32 	%r213, %r210, %r212;
	selp.b32 	%r214, 0, %r205, %p55;
	selp.b32 	%r215, 0, %r208, %p54;
	selp.b32 	%r216, 0, %r211, %p53;
	selp.b32 	%r217, 0, %r213, %p52;
	mul.lo.s32 	%r218, %r12, %r214;
	mad.lo.s32 	%r219, %r13, %r215, %r218;
	mad.lo.s32 	%r220, %r14, %r216, %r219;
	mad.lo.s32 	%r221, %r15, %r217, %r220;
	shl.b64 	%rd108, %rd107, 32;
	shr.s64 	%rd109, %rd108, 30;
	add.s64 	%rd110, %rd1, %rd109;
	ld.global.f32 	%f170, [%rd110];
	cvt.s64.s32 	%rd111, %r221;
	add.s64 	%rd112, %rd2, %rd111;
	ld.global.u8 	%rs9, [%rd112];
	setp.eq.s16 	%p56, %rs9, 0;
	mul.f32 	%f171, %f170, %f144;
	selp.f32 	%f603, %f143, %f171, %p56;
	max.f32 	%f590, %f590, %f603;
$L__BB581_22:
	add.s32 	%r223, %r46, 288;
	cvt.u64.u32 	%rd15, %r223;
	setp.le.s64 	%p57, %rd34, %rd15;
	mov.f32 	%f605, 0fFF800000;
	@%p57 bra 	$L__BB581_24;
	setp.eq.s64 	%p58, %rd26, 1;
	setp.eq.s64 	%p59, %rd25, 1;
	setp.eq.s64 	%p60, %rd24, 1;
	setp.eq.s64 	%p61, %rd23, 1;
	add.s64 	%rd113, %rd14, %rd15;
	cvt.u32.u64 	%r224, %rd113;
	div.s32 	%r225, %r224, %r8;
	mul.lo.s32 	%r226, %r225, %r8;
	sub.s32 	%r227, %r224, %r226;
	div.s32 	%r228, %r227, %r9;
	mul.lo.s32 	%r229, %r228, %r9;
	sub.s32 	%r230, %r227, %r229;
	div.s32 	%r231, %r230, %r10;
	mul.lo.s32 	%r232, %r231, %r10;
	sub.s32 	%r233, %r230, %r232;
	selp.b32 	%r234, 0, %r225, %p61;
	selp.b32 	%r235, 0, %r228, %p60;
	selp.b32 	%r236, 0, %r231, %p59;
	selp.b32 	%r237, 0, %r233, %p58;
	mul.lo.s32 	%r238, %r12, %r234;
	mad.lo.s32 	%r239, %r13, %r235, %r238;
	mad.lo.s32 	%r240, %r14, %r236, %r239;
	mad.lo.s32 	%r241, %r15, %r237, %r240;
	shl.b64 	%rd114, %rd113, 32;
	shr.s64 	%rd115, %rd114, 30;
	add.s64 	%rd116, %rd1, %rd115;
	ld.global.f32 	%f173, [%rd116];
	cvt.s64.s32 	%rd117, %r241;
	add.s64 	%rd118, %rd2, %rd117;
	ld.global.u8 	%rs10, [%rd118];
	setp.eq.s16 	%p62, %rs10, 0;
	mul.f32 	%f174, %f173, %f144;
	selp.f32 	%f605, %f143, %f174, %p62;
	max.f32 	%f590, %f590, %f605;
$L__BB581_24:
	setp.le.s64 	%p63, %rd34, %rd6;
	mov.f32 	%f607, 0fFF800000;
	@%p63 bra 	$L__BB581_26;
	setp.eq.s64 	%p64, %rd26, 1;
	setp.eq.s64 	%p65, %rd25, 1;
	setp.eq.s64 	%p66, %rd24, 1;
	setp.eq.s64 	%p67, %rd23, 1;
	add.s64 	%rd119, %rd14, %rd6;
	cvt.u32.u64 	%r242, %rd119;
	div.s32 	%r243, %r242, %r8;
	mul.lo.s32 	%r244, %r243, %r8;
	sub.s32 	%r245, %r242, %r244;
	div.s32 	%r246, %r245, %r9;
	mul.lo.s32 	%r247, %r246, %r9;
	sub.s32 	%r248, %r245, %r247;
	div.s32 	%r249, %r248, %r10;
	mul.lo.s32 	%r250, %r249, %r10;
	sub.s32 	%r251, %r248, %r250;
	selp.b32 	%r252, 0, %r243, %p67;
	selp.b32 	%r253, 0, %r246, %p66;
	selp.b32 	%r254, 0, %r249, %p65;
	selp.b32 	%r255, 0, %r251, %p64;
	mul.lo.s32 	%r256, %r12, %r252;
	mad.lo.s32 	%r257, %r13, %r253, %r256;
	mad.lo.s32 	%r258, %r14, %r254, %r257;
	mad.lo.s32 	%r259, %r15, %r255, %r258;
	shl.b64 	%rd120, %rd119, 32;
	shr.s64 	%rd121, %rd120, 30;
	add.s64 	%rd122, %rd1, %rd121;
	ld.global.f32 	%f176, [%rd122];
	cvt.s64.s32 	%rd123, %r259;
	add.s64 	%rd124, %rd2, %rd123;
	ld.global.u8 	%rs11, [%rd124];
	setp.eq.s16 	%p68, %rs11, 0;
	mul.f32 	%f177, %f176, %f144;
	selp.f32 	%f607, %f143, %f177, %p68;
	max.f32 	%f590, %f590, %f607;
$L__BB581_26:
	setp.le.s64 	%p69, %rd34, %rd7;
	mov.f32 	%f609, 0fFF800000;
	@%p69 bra 	$L__BB581_28;
	setp.eq.s64 	%p70, %rd26, 1;
	setp.eq.s64 	%p71, %rd25, 1;
	setp.eq.s64 	%p72, %rd24, 1;
	setp.eq.s64 	%p73, %rd23, 1;
	add.s64 	%rd125, %rd14, %rd7;
	cvt.u32.u64 	%r260, %rd125;
	div.s32 	%r261, %r260, %r8;
	mul.lo.s32 	%r262, %r261, %r8;
	sub.s32 	%r263, %r260, %r262;
	div.s32 	%r264, %r263, %r9;
	mul.lo.s32 	%r265, %r264, %r9;
	sub.s32 	%r266, %r263, %r265;
	div.s32 	%r267, %r266, %r10;
	mul.lo.s32 	%r268, %r267, %r10;
	sub.s32 	%r269, %r266, %r268;
	selp.b32 	%r270, 0, %r261, %p73;
	selp.b32 	%r271, 0, %r264, %p72;
	selp.b32 	%r272, 0, %r267, %p71;
	selp.b32 	%r273, 0, %r269, %p70;
	mul.lo.s32 	%r274, %r12, %r270;
	mad.lo.s32 	%r275, %r13, %r271, %r274;
	mad.lo.s32 	%r276, %r14, %r272, %r275;
	mad.lo.s32 	%r277, %r15, %r273, %r276;
	shl.b64 	%rd126, %rd125, 32;
	shr.s64 	%rd127, %rd126, 30;
	add.s64 	%rd128, %rd1, %rd127;
	ld.global.f32 	%f179, [%rd128];
	cvt.s64.s32 	%rd129, %r277;
	add.s64 	%rd130, %rd2, %rd129;
	ld.global.u8 	%rs12, [%rd130];
	setp.eq.s16 	%p74, %rs12, 0;
	mul.f32 	%f180, %f179, %f144;
	selp.f32 	%f609, %f143, %f180, %p74;
	max.f32 	%f590, %f590, %f609;
$L__BB581_28:
	setp.le.s64 	%p75, %rd34, %rd8;
	mov.f32 	%f611, 0fFF800000;
	@%p75 bra 	$L__BB581_30;
	setp.eq.s64 	%p76, %rd26, 1;
	setp.eq.s64 	%p77, %rd25, 1;
	setp.eq.s64 	%p78, %rd24, 1;
	setp.eq.s64 	%p79, %rd23, 1;
	add.s64 	%rd131, %rd14, %rd8;
	cvt.u32.u64 	%r278, %rd131;
	div.s32 	%r279, %r278, %r8;
	mul.lo.s32 	%r280, %r279, %r8;
	sub.s32 	%r281, %r278, %r280;
	div.s32 	%r282, %r281, %r9;
	mul.lo.s32 	%r283, %r282, %r9;
	sub.s32 	%r284, %r281, %r283;
	div.s32 	%r285, %r284, %r10;
	mul.lo.s32 	%r286, %r285, %r10;
	sub.s32 	%r287, %r284, %r286;
	selp.b32 	%r288, 0, %r279, %p79;
	selp.b32 	%r289, 0, %r282, %p78;
	selp.b32 	%r290, 0, %r285, %p77;
	selp.b32 	%r291, 0, %r287, %p76;
	mul.lo.s32 	%r292, %r12, %r288;
	mad.lo.s32 	%r293, %r13, %r289, %r292;
	mad.lo.s32 	%r294, %r14, %r290, %r293;
	mad.lo.s32 	%r295, %r15, %r291, %r294;
	shl.b64 	%rd132, %rd131, 32;
	shr.s64 	%rd133, %rd132, 30;
	add.s64 	%rd134, %rd1, %rd133;
	ld.global.f32 	%f182, [%rd134];
	cvt.s64.s32 	%rd135, %r295;
	add.s64 	%rd136, %rd2, %rd135;
	ld.global.u8 	%rs13, [%rd136];
	setp.eq.s16 	%p80, %rs13, 0;
	mul.f32 	%f183, %f182, %f144;
	selp.f32 	%f611, %f143, %f183, %p80;
	max.f32 	%f590, %f590, %f611;
$L__BB581_30:
	mov.u32 	%r296, %tid.x;
	add.s32 	%r297, %r296, 416;
	cvt.u64.u32 	%rd16, %r297;
	setp.le.s64 	%p81, %rd34, %rd16;
	mov.f32 	%f613, 0fFF800000;
	@%p81 bra 	$L__BB581_32;
	setp.eq.s64 	%p82, %rd26, 1;
	setp.eq.s64 	%p83, %rd25, 1;
	setp.eq.s64 	%p84, %rd24, 1;
	setp.eq.s64 	%p85, %rd23, 1;
	add.s64 	%rd137, %rd14, %rd16;
	cvt.u32.u64 	%r298, %rd137;
	div.s32 	%r299, %r298, %r8;
	mul.lo.s32 	%r300, %r299, %r8;
	sub.s32 	%r301, %r298, %r300;
	div.s32 	%r302, %r301, %r9;
	mul.lo.s32 	%r303, %r302, %r9;
	sub.s32 	%r304, %r301, %r303;
	div.s32 	%r305, %r304, %r10;
	mul.lo.s32 	%r306, %r305, %r10;
	sub.s32 	%r307, %r304, %r306;
	selp.b32 	%r308, 0, %r299, %p85;
	selp.b32 	%r309, 0, %r302, %p84;
	selp.b32 	%r310, 0, %r305, %p83;
	selp.b32 	%r311, 0, %r307, %p82;
	mul.lo.s32 	%r312, %r12, %r308;
	mad.lo.s32 	%r313, %r13, %r309, %r312;
	mad.lo.s32 	%r314, %r14, %r310, %r313;
	mad.lo.s32 	%r315, %r15, %r311, %r314;
	shl.b64 	%rd138, %rd137, 32;
	shr.s64 	%rd139, %rd138, 30;
	add.s64 	%rd140, %rd1, %rd139;
	ld.global.f32 	%f185, [%rd140];
	cvt.s64.s32 	%rd141, %r315;
	add.s64 	%rd142, %rd2, %rd141;
	ld.global.u8 	%rs14, [%rd142];
	setp.eq.s16 	%p86, %rs14, 0;
	mul.f32 	%f186, %f185, %f144;
	selp.f32 	%f613, %f143, %f186, %p86;
	max.f32 	%f590, %f590, %f613;
$L__BB581_32:
	setp.le.s64 	%p87, %rd34, %rd9;
	mov.f32 	%f615, 0fFF800000;
	@%p87 bra 	$L__BB581_34;
	setp.eq.s64 	%p88, %rd26, 1;
	setp.eq.s64 	%p89, %rd25, 1;
	setp.eq.s64 	%p90, %rd24, 1;
	setp.eq.s64 	%p91, %rd23, 1;
	add.s64 	%rd143, %rd14, %rd9;
	cvt.u32.u64 	%r316, %rd143;
	div.s32 	%r317, %r316, %r8;
	mul.lo.s32 	%r318, %r317, %r8;
	sub.s32 	%r319, %r316, %r318;
	div.s32 	%r320, %r319, %r9;
	mul.lo.s32 	%r321, %r320, %r9;
	sub.s32 	%r322, %r319, %r321;
	div.s32 	%r323, %r322, %r10;
	mul.lo.s32 	%r324, %r323, %r10;
	sub.s32 	%r325, %r322, %r324;
	selp.b32 	%r326, 0, %r317, %p91;
	selp.b32 	%r327, 0, %r320, %p90;
	selp.b32 	%r328, 0, %r323, %p89;
	selp.b32 	%r329, 0, %r325, %p88;
	mul.lo.s32 	%r330, %r12, %r326;
	mad.lo.s32 	%r331, %r13, %r327, %r330;
	mad.lo.s32 	%r332, %r14, %r328, %r331;
	mad.lo.s32 	%r333, %r15, %r329, %r332;
	shl.b64 	%rd144, %rd143, 32;
	shr.s64 	%rd145, %rd144, 30;
	add.s64 	%rd146, %rd1, %rd145;
	ld.global.f32 	%f188, [%rd146];
	cvt.s64.s32 	%rd147, %r333;
	add.s64 	%rd148, %rd2, %rd147;
	ld.global.u8 	%rs15, [%rd148];
	setp.eq.s16 	%p92, %rs15, 0;
	mul.f32 	%f189, %f188, %f144;
	selp.f32 	%f615, %f143, %f189, %p92;
	max.f32 	%f590, %f590, %f615;
$L__BB581_34:
	mov.u32 	%r334, %tid.x;
	add.s32 	%r335, %r334, 480;
	cvt.u64.u32 	%rd17, %r335;
	setp.le.s64 	%p93, %rd34, %rd17;
	mov.f32 	%f617, 0fFF800000;
	@%p93 bra 	$L__BB581_36;
	setp.eq.s64 	%p94, %rd26, 1;
	setp.eq.s64 	%p95, %rd25, 1;
	setp.eq.s64 	%p96, %rd24, 1;
	setp.eq.s64 	%p97, %rd23, 1;
	add.s64 	%rd149, %rd14, %rd17;
	cvt.u32.u64 	%r336, %rd149;
	div.s32 	%r337, %r336, %r8;
	mul.lo.s32 	%r338, %r337, %r8;
	sub.s32 	%r339, %r336, %r338;
	div.s32 	%r340, %r339, %r9;
	mul.lo.s32 	%r341, %r340, %r9;
	sub.s32 	%r342, %r339, %r341;
	div.s32 	%r343, %r342, %r10;
	mul.lo.s32 	%r344, %r343, %r10;
	sub.s32 	%r345, %r342, %r344;
	selp.b32 	%r346, 0, %r337, %p97;
	selp.b32 	%r347, 0, %r340, %p96;
	selp.b32 	%r348, 0, %r343, %p95;
	selp.b32 	%r349, 0, %r345, %p94;
	mul.lo.s32 	%r350, %r12, %r346;
	mad.lo.s32 	%r351, %r13, %r347, %r350;
	mad.lo.s32 	%r352, %r14, %r348, %r351;
	mad.lo.s32 	%r353, %r15, %r349, %r352;
	shl.b64 	%rd150, %rd149, 32;
	shr.s64 	%rd151, %rd150, 30;
	add.s64 	%rd152, %rd1, %rd151;
	ld.global.f32 	%f191, [%rd152];
	cvt.s64.s32 	%rd153, %r353;
	add.s64 	%rd154, %rd2, %rd153;
	ld.global.u8 	%rs16, [%rd154];
	setp.eq.s16 	%p98, %rs16, 0;
	mul.f32 	%f192, %f191, %f144;
	selp.f32 	%f617, %f143, %f192, %p98;
	max.f32 	%f590, %f590, %f617;
$L__BB581_36:
	setp.le.s64 	%p99, %rd34, %rd10;
	mov.f32 	%f619, 0fFF800000;
	@%p99 bra 	$L__BB581_38;
	setp.eq.s64 	%p100, %rd26, 1;
	setp.eq.s64 	%p101, %rd25, 1;
	setp.eq.s64 	%p102, %rd24, 1;
	setp.eq.s64 	%p103, %rd23, 1;
	add.s64 	%rd155, %rd14, %rd10;
	cvt.u32.u64 	%r354, %rd155;
	div.s32 	%r355, %r354, %r8;
	mul.lo.s32 	%r356, %r355, %r8;
	sub.s32 	%r357, %r354, %r356;
	div.s32 	%r358, %r357, %r9;
	mul.lo.s32 	%r359, %r358, %r9;
	sub.s32 	%r360, %r357, %r359;
	div.s32 	%r361, %r360, %r10;
	mul.lo.s32 	%r362, %r361, %r10;
	sub.s32 	%r363, %r360, %r362;
	selp.b32 	%r364, 0, %r355, %p103;
	selp.b32 	%r365, 0, %r358, %p102;
	selp.b32 	%r366, 0, %r361, %p101;
	selp.b32 	%r367, 0, %r363, %p100;
	mul.lo.s32 	%r368, %r12, %r364;
	mad.lo.s32 	%r369, %r13, %r365, %r368;
	mad.lo.s32 	%r370, %r14, %r366, %r369;
	mad.lo.s32 	%r371, %r15, %r367, %r370;
	shl.b64 	%rd156, %rd155, 32;
	shr.s64 	%rd157, %rd156, 30;
	add.s64 	%rd158, %rd1, %rd157;
	ld.global.f32 	%f194, [%rd158];
	cvt.s64.s32 	%rd159, %r371;
	add.s64 	%rd160, %rd2, %rd159;
	ld.global.u8 	%rs17, [%rd160];
	setp.eq.s16 	%p104, %rs17, 0;
	mul.f32 	%f195, %f194, %f144;
	selp.f32 	%f619, %f143, %f195, %p104;
	max.f32 	%f590, %f590, %f619;
$L__BB581_38:
	mov.u32 	%r372, %tid.x;
	add.s32 	%r373, %r372, 544;
	cvt.u64.u32 	%rd161, %r373;
	setp.le.s64 	%p105, %rd34, %rd161;
	mov.f32 	%f621, 0fFF800000;
	@%p105 bra 	$L__BB581_40;
	setp.eq.s64 	%p106, %rd26, 1;
	setp.eq.s64 	%p107, %rd25, 1;
	setp.eq.s64 	%p108, %rd24, 1;
	setp.eq.s64 	%p109, %rd23, 1;
	mov.u32 	%r374, %tid.x;
	add.s32 	%r375, %r374, 544;
	cvt.u64.u32 	%rd162, %r375;
	add.s64 	%rd163, %rd14, %rd162;
	cvt.u32.u64 	%r376, %rd163;
	div.s32 	%r377, %r376, %r8;
	mul.lo.s32 	%r378, %r377, %r8;
	sub.s32 	%r379, %r376, %r378;
	div.s32 	%r380, %r379, %r9;
	mul.lo.s32 	%r381, %r380, %r9;
	sub.s32 	%r382, %r379, %r381;
	div.s32 	%r383, %r382, %r10;
	mul.lo.s32 	%r384, %r383, %r10;
	sub.s32 	%r385, %r382, %r384;
	selp.b32 	%r386, 0, %r377, %p109;
	selp.b32 	%r387, 0, %r380, %p108;
	selp.b32 	%r388, 0, %r383, %p107;
	selp.b32 	%r389, 0, %r385, %p106;
	mul.lo.s32 	%r390, %r12, %r386;
	mad.lo.s32 	%r391, %r13, %r387, %r390;
	mad.lo.s32 	%r392, %r14, %r388, %r391;
	mad.lo.s32 	%r393, %r15, %r389, %r392;
	shl.b64 	%rd164, %rd163, 32;
	shr.s64 	%rd165, %rd164, 30;
	add.s64 	%rd166, %rd1, %rd165;
	ld.global.f32 	%f197, [%rd166];
	cvt.s64.s32 	%rd167, %r393;
	add.s64 	%rd168, %rd2, %rd167;
	ld.global.u8 	%rs18, [%rd168];
	setp.eq.s16 	%p110, %rs18, 0;
	mul.f32 	%f198, %f197, %f144;
	selp.f32 	%f621, %f143, %f198, %p110;
	max.f32 	%f590, %f590, %f621;
$L__BB581_40:
	mov.u32 	%r394, %tid.x;
	add.s32 	%r395, %r394, 576;
	cvt.u64.u32 	%rd18, %r395;
	setp.le.s64 	%p111, %rd34, %rd18;
	mov.f32 	%f623, 0fFF800000;
	@%p111 bra 	$L__BB581_42;
	setp.eq.s64 	%p112, %rd26, 1;
	setp.eq.s64 	%p113, %rd25, 1;
	setp.eq.s64 	%p114, %rd24, 1;
	setp.eq.s64 	%p115, %rd23, 1;
	add.s64 	%rd169, %rd14, %rd18;
	cvt.u32.u64 	%r396, %rd169;
	div.s32 	%r397, %r396, %r8;
	mul.lo.s32 	%r398, %r397, %r8;
	sub.s32 	%r399, %r396, %r398;
	div.s32 	%r400, %r399, %r9;
	mul.lo.s32 	%r401, %r400, %r9;
	sub.s32 	%r402, %r399, %r401;
	div.s32 	%r403, %r402, %r10;
	mul.lo.s32 	%r404, %r403, %r10;
	sub.s32 	%r405, %r402, %r404;
	selp.b32 	%r406, 0, %r397, %p115;
	selp.b32 	%r407, 0, %r400, %p114;
	selp.b32 	%r408, 0, %r403, %p113;
	selp.b32 	%r409, 0, %r405, %p112;
	mul.lo.s32 	%r410, %r12, %r406;
	mad.lo.s32 	%r411, %r13, %r407, %r410;
	mad.lo.s32 	%r412, %r14, %r408, %r411;
	mad.lo.s32 	%r413, %r15, %r409, %r412;
	shl.b64 	%rd170, %rd169, 32;
	shr.s64 	%rd171, %rd170, 30;
	add.s64 	%rd172, %rd1, %rd171;
	ld.global.f32 	%f200, [%rd172];
	cvt.s64.s32 	%rd173, %r413;
	add.s64 	%rd174, %rd2, %rd173;
	ld.global.u8 	%rs19, [%rd174];
	setp.eq.s16 	%p116, %rs19, 0;
	mul.f32 	%f201, %f200, %f144;
	selp.f32 	%f623, %f143, %f201, %p116;
	max.f32 	%f590, %f590, %f623;
$L__BB581_42:
	mov.u32 	%r414, %tid.x;
	add.s32 	%r415, %r414, 608;
	cvt.u64.u32 	%rd175, %r415;
	setp.le.s64 	%p117, %rd34, %rd175;
	mov.f32 	%f625, 0fFF800000;
	@%p117 bra 	$L__BB581_44;
	setp.eq.s64 	%p118, %rd26, 1;
	setp.eq.s64 	%p119, %rd25, 1;
	setp.eq.s64 	%p120, %rd24, 1;
	setp.eq.s64 	%p121, %rd23, 1;
	mov.u32 	%r416, %tid.x;
	add.s32 	%r417, %r416, 608;
	cvt.u64.u32 	%rd176, %r417;
	add.s64 	%rd177, %rd14, %rd176;
	cvt.u32.u64 	%r418, %rd177;
	div.s32 	%r419, %r418, %r8;
	mul.lo.s32 	%r420, %r419, %r8;
	sub.s32 	%r421, %r418, %r420;
	div.s32 	%r422, %r421, %r9;
	mul.lo.s32 	%r423, %r422, %r9;
	sub.s32 	%r424, %r421, %r423;
	div.s32 	%r425, %r424, %r10;
	mul.lo.s32 	%r426, %r425, %r10;
	sub.s32 	%r427, %r424, %r426;
	selp.b32 	%r428, 0, %r419, %p121;
	selp.b32 	%r429, 0, %r422, %p120;
	selp.b32 	%r430, 0, %r425, %p119;
	selp.b32 	%r431, 0, %r427, %p118;
	mul.lo.s32 	%r432, %r12, %r428;
	mad.lo.s32 	%r433, %r13, %r429, %r432;
	mad.lo.s32 	%r434, %r14, %r430, %r433;
	mad.lo.s32 	%r435, %r15, %r431, %r434;
	shl.b64 	%rd178, %rd177, 32;
	shr.s64 	%rd179, %rd178, 30;
	add.s64 	%rd180, %rd1, %rd179;
	ld.global.f32 	%f203, [%rd180];
	cvt.s64.s32 	%rd181, %r435;
	add.s64 	%rd182, %rd2, %rd181;
	ld.global.u8 	%rs20, [%rd182];
	setp.eq.s16 	%p122, %rs20, 0;
	mul.f32 	%f204, %f203, %f144;
	selp.f32 	%f625, %f143, %f204, %p122;
	max.f32 	%f590, %f590, %f625;
$L__BB581_44:
	mov.u32 	%r436, %tid.x;
	add.s32 	%r437, %r436, 640;
	cvt.u64.u32 	%rd183, %r437;
	setp.le.s64 	%p123, %rd34, %rd183;
	mov.f32 	%f627, 0fFF800000;
	@%p123 bra 	$L__BB581_46;
	setp.eq.s64 	%p124, %rd26, 1;
	setp.eq.s64 	%p125, %rd25, 1;
	setp.eq.s64 	%p126, %rd24, 1;
	setp.eq.s64 	%p127, %rd23, 1;
	mov.u32 	%r438, %tid.x;
	add.s32 	%r439, %r438, 640;
	cvt.u64.u32 	%rd184, %r439;
	add.s64 	%rd185, %rd14, %rd184;
	cvt.u32.u64 	%r440, %rd185;
	div.s32 	%r441, %r440, %r8;
	mul.lo.s32 	%r442, %r441, %r8;
	sub.s32 	%r443, %r440, %r442;
	div.s32 	%r444, %r443, %r9;
	mul.lo.s32 	%r445, %r444, %r9;
	sub.s32 	%r446, %r443, %r445;
	div.s32 	%r447, %r446, %r10;
	mul.lo.s32 	%r448, %r447, %r10;
	sub.s32 	%r449, %r446, %r448;
	selp.b32 	%r450, 0, %r441, %p127;
	selp.b32 	%r451, 0, %r444, %p126;
	selp.b32 	%r452, 0, %r447, %p125;
	selp.b32 	%r453, 0, %r449, %p124;
	mul.lo.s32 	%r454, %r12, %r450;
	mad.lo.s32 	%r455, %r13, %r451, %r454;
	mad.lo.s32 	%r456, %r14, %r452, %r455;
	mad.lo.s32 	%r457, %r15, %r453, %r456;
	shl.b64 	%rd186, %rd185, 32;
	shr.s64 	%rd187, %rd186, 30;
	add.s64 	%rd188, %rd1, %rd187;
	ld.global.f32 	%f206, [%rd188];
	cvt.s64.s32 	%rd189, %r457;
	add.s64 	%rd190, %rd2, %rd189;
	ld.global.u8 	%rs21, [%rd190];
	setp.eq.s16 	%p128, %rs21, 0;
	mul.f32 	%f207, %f206, %f144;
	selp.f32 	%f627, %f143, %f207, %p128;
	max.f32 	%f590, %f590, %f627;
$L__BB581_46:
	mov.u32 	%r458, %tid.x;
	add.s32 	%r459, %r458, 672;
	cvt.u64.u32 	%rd191, %r459;
	setp.le.s64 	%p129, %rd34, %rd191;
	mov.f32 	%f629, 0fFF800000;
	@%p129 bra 	$L__BB581_48;
	setp.eq.s64 	%p130, %rd26, 1;
	setp.eq.s64 	%p131, %rd25, 1;
	setp.eq.s64 	%p132, %rd24, 1;
	setp.eq.s64 	%p133, %rd23, 1;
	mov.u32 	%r460, %tid.x;
	add.s32 	%r461, %r460, 672;
	cvt.u64.u32 	%rd192, %r461;
	add.s64 	%rd193, %rd14, %rd192;
	cvt.u32.u64 	%r462, %rd193;
	div.s32 	%r463, %r462, %r8;
	mul.lo.s32 	%r464, %r463, %r8;
	sub.s32 	%r465, %r462, %r464;
	div.s32 	%r466, %r465, %r9;
	mul.lo.s32 	%r467, %r466, %r9;
	sub.s32 	%r468, %r465, %r467;
	div.s32 	%r469, %r468, %r10;
	mul.lo.s32 	%r470, %r469, %r10;
	sub.s32 	%r471, %r468, %r470;
	selp.b32 	%r472, 0, %r463, %p133;
	selp.b32 	%r473, 0, %r466, %p132;
	selp.b32 	%r474, 0, %r469, %p131;
	selp.b32 	%r475, 0, %r471, %p130;
	mul.lo.s32 	%r476, %r12, %r472;
	mad.lo.s32 	%r477, %r13, %r473, %r476;
	mad.lo.s32 	%r478, %r14, %r474, %r477;
	mad.lo.s32 	%r479, %r15, %r475, %r478;
	shl.b64 	%rd194, %rd193, 32;
	shr.s64 	%rd195, %rd194, 30;
	add.s64 	%rd196, %rd1, %rd195;
	ld.global.f32 	%f209, [%rd196];
	cvt.s64.s32 	%rd197, %r479;
	add.s64 	%rd198, %rd2, %rd197;
	ld.global.u8 	%rs22, [%rd198];
	setp.eq.s16 	%p134, %rs22, 0;
	mul.f32 	%f210, %f209, %f144;
	selp.f32 	%f629, %f143, %f210, %p134;
	max.f32 	%f590, %f590, %f629;
$L__BB581_48:
	mov.u32 	%r480, %tid.x;
	add.s32 	%r481, %r480, 704;
	cvt.u64.u32 	%rd199, %r481;
	setp.le.s64 	%p135, %rd34, %rd199;
	mov.f32 	%f631, 0fFF800000;
	@%p135 bra 	$L__BB581_50;
	setp.eq.s64 	%p136, %rd26, 1;
	setp.eq.s64 	%p137, %rd25, 1;
	setp.eq.s64 	%p138, %rd24, 1;
	setp.eq.s64 	%p139, %rd23, 1;
	mov.u32 	%r482, %tid.x;
	add.s32 	%r483, %r482, 704;
	cvt.u64.u32 	%rd200, %r483;
	add.s64 	%rd201, %rd14, %rd200;
	cvt.u32.u64 	%r484, %rd201;
	div.s32 	%r485, %r484, %r8;
	mul.lo.s32 	%r486, %r485, %r8;
	sub.s32 	%r487, %r484, %r486;
	div.s32 	%r488, %r487, %r9;
	mul.lo.s32 	%r489, %r488, %r9;
	sub.s32 	%r490, %r487, %r489;
	div.s32 	%r491, %r490, %r10;
	mul.lo.s32 	%r492, %r491, %r10;
	sub.s32 	%r493, %r490, %r492;
	selp.b32 	%r494, 0, %r485, %p139;
	selp.b32 	%r495, 0, %r488, %p138;
	selp.b32 	%r496, 0, %r491, %p137;
	selp.b32 	%r497, 0, %r493, %p136;
	mul.lo.s32 	%r498, %r12, %r494;
	mad.lo.s32 	%r499, %r13, %r495, %r498;
	mad.lo.s32 	%r500, %r14, %r496, %r499;
	mad.lo.s32 	%r501, %r15, %r497, %r500;
	shl.b64 	%rd202, %rd201, 32;
	shr.s64 	%rd203, %rd202, 30;
	add.s64 	%rd204, %rd1, %rd203;
	ld.global.f32 	%f212, [%rd204];
	cvt.s64.s32 	%rd205, %r501;
	add.s64 	%rd206, %rd2, %rd205;
	ld.global.u8 	%rs23, [%rd206];
	setp.eq.s16 	%p140, %rs23, 0;
	mul.f32 	%f213, %f212, %f144;
	selp.f32 	%f631, %f143, %f213, %p140;
	max.f32 	%f590, %f590, %f631;
$L__BB581_50:
	mov.u32 	%r502, %tid.x;
	add.s32 	%r503, %r502, 736;
	cvt.u64.u32 	%rd207, %r503;
	setp.le.s64 	%p141, %rd34, %rd207;
	mov.f32 	%f633, 0fFF800000;
	@%p141 bra 	$L__BB581_52;
	setp.eq.s64 	%p142, %rd26, 1;
	setp.eq.s64 	%p143, %rd25, 1;
	setp.eq.s64 	%p144, %rd24, 1;
	setp.eq.s64 	%p145, %rd23, 1;
	mov.u32 	%r504, %tid.x;
	add.s32 	%r505, %r504, 736;
	cvt.u64.u32 	%rd208, %r505;
	add.s64 	%rd209, %rd14, %rd208;
	cvt.u32.u64 	%r506, %rd209;
	div.s32 	%r507, %r506, %r8;
	mul.lo.s32 	%r508, %r507, %r8;
	sub.s32 	%r509, %r506, %r508;
	div.s32 	%r510, %r509, %r9;
	mul.lo.s32 	%r511, %r510, %r9;
	sub.s32 	%r512, %r509, %r511;
	div.s32 	%r513, %r512, %r10;
	mul.lo.s32 	%r514, %r513, %r10;
	sub.s32 	%r515, %r512, %r514;
	selp.b32 	%r516, 0, %r507, %p145;
	selp.b32 	%r517, 0, %r510, %p144;
	selp.b32 	%r518, 0, %r513, %p143;
	selp.b32 	%r519, 0, %r515, %p142;
	mul.lo.s32 	%r520, %r12, %r516;
	mad.lo.s32 	%r521, %r13, %r517, %r520;
	mad.lo.s32 	%r522, %r14, %r518, %r521;
	mad.lo.s32 	%r523, %r15, %r519, %r522;
	shl.b64 	%rd210, %rd209, 32;
	shr.s64 	%rd211, %rd210, 30;
	add.s64 	%rd212, %rd1, %rd211;
	ld.global.f32 	%f215, [%rd212];
	cvt.s64.s32 	%rd213, %r523;
	add.s64 	%rd214, %rd2, %rd213;
	ld.global.u8 	%rs24, [%rd214];
	setp.eq.s16 	%p146, %rs24, 0;
	mul.f32 	%f216, %f215, %f144;
	selp.f32 	%f633, %f143, %f216, %p146;
	max.f32 	%f590, %f590, %f633;
$L__BB581_52:
	mov.u32 	%r524, %tid.x;
	add.s32 	%r525, %r524, 768;
	cvt.u64.u32 	%rd215, %r525;
	setp.le.s64 	%p147, %rd34, %rd215;
	mov.f32 	%f635, 0fFF800000;
	@%p147 bra 	$L__BB581_54;
	setp.eq.s64 	%p148, %rd26, 1;
	setp.eq.s64 	%p149, %rd25, 1;
	setp.eq.s64 	%p150, %rd24, 1;
	setp.eq.s64 	%p151, %rd23, 1;
	mov.u32 	%r526, %tid.x;
	add.s32 	%r527, %r526, 768;
	cvt.u64.u32 	%rd216, %r527;
	add.s64 	%rd217, %rd14, %rd216;
	cvt.u32.u64 	%r528, %rd217;
	div.s32 	%r529, %r528, %r8;
	mul.lo.s32 	%r530, %r529, %r8;
	sub.s32 	%r531, %r528, %r530;
	div.s32 	%r532, %r531, %r9;
	mul.lo.s32 	%r533, %r532, %r9;
	sub.s32 	%r534, %r531, %r533;
	div.s32 	%r535, %r534, %r10;
	mul.lo.s32 	%r536, %r535, %r10;
	sub.s32 	%r537, %r534, %r536;
	selp.b32 	%r538, 0, %r529, %p151;
	selp.b32 	%r539, 0, %r532, %p150;
	selp.b32 	%r540, 0, %r535, %p149;
	selp.b32 	%r541, 0, %r537, %p148;
	mul.lo.s32 	%r542, %r12, %r538;
	mad.lo.s32 	%r543, %r13, %r539, %r542;
	mad.lo.s32 	%r544, %r14, %r540, %r543;
	mad.lo.s32 	%r545, %r15, %r541, %r544;
	shl.b64 	%rd218, %rd217, 32;
	shr.s64 	%rd219, %rd218, 30;
	add.s64 	%rd220, %rd1, %rd219;
	ld.global.f32 	%f218, [%rd220];
	cvt.s64.s32 	%rd221, %r545;
	add.s64 	%rd222, %rd2, %rd221;
	ld.global.u8 	%rs25, [%rd222];
	setp.eq.s16 	%p152, %rs25, 0;
	mul.f32 	%f219, %f218, %f144;
	selp.f32 	%f635, %f143, %f219, %p152;
	max.f32 	%f590, %f590, %f635;
$L__BB581_54:
	mov.u32 	%r546, %tid.x;
	add.s32 	%r547, %r546, 800;
	cvt.u64.u32 	%rd223, %r547;
	setp.le.s64 	%p153, %rd34, %rd223;
	mov.f32 	%f637, 0fFF800000;
	@%p153 bra 	$L__BB581_56;
	setp.eq.s64 	%p154, %rd26, 1;
	setp.eq.s64 	%p155, %rd25, 1;
	setp.eq.s64 	%p156, %rd24, 1;
	setp.eq.s64 	%p157, %rd23, 1;
	mov.u32 	%r548, %tid.x;
	add.s32 	%r549, %r548, 800;
	cvt.u64.u32 	%rd224, %r549;
	add.s64 	%rd225, %rd14, %rd224;
	cvt.u32.u64 	%r550, %rd225;
	div.s32 	%r551, %r550, %r8;
	mul.lo.s32 	%r552, %r551, %r8;
	sub.s32 	%r553, %r550, %r552;
	div.s32 	%r554, %r553, %r9;
	mul.lo.s32 	%r555, %r554, %r9;
	sub.s32 	%r556, %r553, %r555;
	div.s32 	%r557, %r556, %r10;
	mul.lo.s32 	%r558, %r557, %r10;
	sub.s32 	%r559, %r556, %r558;
	selp.b32 	%r560, 0, %r551, %p157;
	selp.b32 	%r561, 0, %r554, %p156;
	selp.b32 	%r562, 0, %r557, %p155;
	selp.b32 	%r563, 0, %r559, %p154;
	mul.lo.s32 	%r564, %r12, %r560;
	mad.lo.s32 	%r565, %r13, %r561, %r564;
	mad.lo.s32 	%r566, %r14, %r562, %r565;
	mad.lo.s32 	%r567, %r15, %r563, %r566;
	shl.b64 	%rd226, %rd225, 32;
	shr.s64 	%rd227, %rd226, 30;
	add.s64 	%rd228, %rd1, %rd227;
	ld.global.f32 	%f221, [%rd228];
	cvt.s64.s32 	%rd229, %r567;
	add.s64 	%rd230, %rd2, %rd229;
	ld.global.u8 	%rs26, [%rd230];
	setp.eq.s16 	%p158, %rs26, 0;
	mul.f32 	%f222, %f221, %f144;
	selp.f32 	%f637, %f143, %f222, %p158;
	max.f32 	%f590, %f590, %f637;
$L__BB581_56:
	mov.u32 	%r568, %tid.x;
	add.s32 	%r569, %r568, 832;
	cvt.u64.u32 	%rd231, %r569;
	setp.le.s64 	%p159, %rd34, %rd231;
	mov.f32 	%f639, 0fFF800000;
	@%p159 bra 	$L__BB581_58;
	setp.eq.s64 	%p160, %rd26, 1;
	setp.eq.s64 	%p161, %rd25, 1;
	setp.eq.s64 	%p162, %rd24, 1;
	setp.eq.s64 	%p163, %rd23, 1;
	mov.u32 	%r570, %tid.x;
	add.s32 	%r571, %r570, 832;
	cvt.u64.u32 	%rd232, %r571;
	add.s64 	%rd233, %rd14, %rd232;
	cvt.u32.u64 	%r572, %rd233;
	div.s32 	%r573, %r572, %r8;
	mul.lo.s32 	%r574, %r573, %r8;
	sub.s32 	%r575, %r572, %r574;
	div.s32 	%r576, %r575, %r9;
	mul.lo.s32 	%r577, %r576, %r9;
	sub.s32 	%r578, %r575, %r577;
	div.s32 	%r579, %r578, %r10;
	mul.lo.s32 	%r580, %r579, %r10;
	sub.s32 	%r581, %r578, %r580;
	selp.b32 	%r582, 0, %r573, %p163;
	selp.b32 	%r583, 0, %r576, %p162;
	selp.b32 	%r584, 0, %r579, %p161;
	selp.b32 	%r585, 0, %r581, %p160;
	mul.lo.s32 	%r586, %r12, %r582;
	mad.lo.s32 	%r587, %r13, %r583, %r586;
	mad.lo.s32 	%r588, %r14, %r584, %r587;
	mad.lo.s32 	%r589, %r15, %r585, %r588;
	shl.b64 	%rd234, %rd233, 32;
	shr.s64 	%rd235, %rd234, 30;
	add.s64 	%rd236, %rd1, %rd235;
	ld.global.f32 	%f224, [%rd236];
	cvt.s64.s32 	%rd237, %r589;
	add.s64 	%rd238, %rd2, %rd237;
	ld.global.u8 	%rs27, [%rd238];
	setp.eq.s16 	%p164, %rs27, 0;
	mul.f32 	%f225, %f224, %f144;
	selp.f32 	%f639, %f143, %f225, %p164;
	max.f32 	%f590, %f590, %f639;
$L__BB581_58:
	mov.u32 	%r590, %tid.x;
	add.s32 	%r591, %r590, 864;
	cvt.u64.u32 	%rd239, %r591;
	setp.le.s64 	%p165, %rd34, %rd239;
	mov.f32 	%f641, 0fFF800000;
	@%p165 bra 	$L__BB581_60;
	setp.eq.s64 	%p166, %rd26, 1;
	setp.eq.s64 	%p167, %rd25, 1;
	setp.eq.s64 	%p168, %rd24, 1;
	setp.eq.s64 	%p169, %rd23, 1;
	mov.u32 	%r592, %tid.x;
	add.s32 	%r593, %r592, 864;
	cvt.u64.u32 	%rd240, %r593;
	add.s64 	%rd241, %rd14, %rd240;
	cvt.u32.u64 	%r594, %rd241;
	div.s32 	%r595, %r594, %r8;
	mul.lo.s32 	%r596, %r595, %r8;
	sub.s32 	%r597, %r594, %r596;
	div.s32 	%r598, %r597, %r9;
	mul.lo.s32 	%r599, %r598, %r9;
	sub.s32 	%r600, %r597, %r599;
	div.s32 	%r601, %r600, %r10;
	mul.lo.s32 	%r602, %r601, %r10;
	sub.s32 	%r603, %r600, %r602;
	selp.b32 	%r604, 0, %r595, %p169;
	selp.b32 	%r605, 0, %r598, %p168;
	selp.b32 	%r606, 0, %r601, %p167;
	selp.b32 	%r607, 0, %r603, %p166;
	mul.lo.s32 	%r608, %r12, %r604;
	mad.lo.s32 	%r609, %r13, %r605, %r608;
	mad.lo.s32 	%r610, %r14, %r606, %r609;
	mad.lo.s32 	%r611, %r15, %r607, %r610;
	shl.b64 	%rd242, %rd241, 32;
	shr.s64 	%rd243, %rd242, 30;
	add.s64 	%rd244, %rd1, %rd243;
	ld.global.f32 	%f227, [%rd244];
	cvt.s64.s32 	%rd245, %r611;
	add.s64 	%rd246, %rd2, %rd245;
	ld.global.u8 	%rs28, [%rd246];
	setp.eq.s16 	%p170, %rs28, 0;
	mul.f32 	%f228, %f227, %f144;
	selp.f32 	%f641, %f143, %f228, %p170;
	max.f32 	%f590, %f590, %f641;
$L__BB581_60:
	mov.u32 	%r612, %tid.x;
	cvt.u64.u32 	%rd247, %r612;
	setp.le.s64 	%p171, %rd34, %rd247;
	mov.b32 	%r613, %f590;
	shfl.sync.bfly.b32	%r614|%p172, %r613, 16, 31, -1;
	mov.b32 	%f229, %r614;
	max.f32 	%f230, %f590, %f229;
	mov.b32 	%r615, %f230;
	shfl.sync.bfly.b32	%r616|%p173, %r615, 8, 31, -1;
	mov.b32 	%f231, %r616;
	max.f32 	%f232, %f230, %f231;
	mov.b32 	%r617, %f232;
	shfl.sync.bfly.b32	%r618|%p174, %r617, 4, 31, -1;
	mov.b32 	%f233, %r618;
	max.f32 	%f234, %f232, %f233;
	mov.b32 	%r619, %f234;
	shfl.sync.bfly.b32	%r620|%p175, %r619, 2, 31, -1;
	mov.b32 	%f235, %r620;
	max.f32 	%f236, %f234, %f235;
	mov.b32 	%r621, %f236;
	shfl.sync.bfly.b32	%r622|%p176, %r621, 1, 31, -1;
	mov.b32 	%f237, %r622;
	max.f32 	%f238, %f236, %f237;
	sub.f32 	%f239, %f587, %f238;
	fma.rn.f32 	%f240, %f239, 0f3BBB989D, 0f3F000000;
	cvt.sat.f32.f32 	%f241, %f240;
	mov.f32 	%f242, 0f4B400001;
	mov.f32 	%f243, 0f437C0000;
	fma.rm.f32 	%f244, %f241, %f243, %f242;
	add.f32 	%f245, %f244, 0fCB40007F;
	neg.f32 	%f246, %f245;
	fma.rn.f32 	%f247, %f239, 0f3FB8AA3B, %f246;
	fma.rn.f32 	%f248, %f239, 0f32A57060, %f247;
	mov.b32 	%r623, %f244;
	shl.b32 	%r624, %r623, 23;
	mov.b32 	%f249, %r624;
	ex2.approx.ftz.f32 	%f250, %f248;
	mul.f32 	%f251, %f250, %f249;
	add.f32 	%f252, %f251, 0f00000000;
	sub.f32 	%f253, %f589, %f238;
	fma.rn.f32 	%f254, %f253, 0f3BBB989D, 0f3F000000;
	cvt.sat.f32.f32 	%f255, %f254;
	fma.rm.f32 	%f256, %f255, %f243, %f242;
	add.f32 	%f257, %f256, 0fCB40007F;
	neg.f32 	%f258, %f257;
	fma.rn.f32 	%f259, %f253, 0f3FB8AA3B, %f258;
	fma.rn.f32 	%f260, %f253, 0f32A57060, %f259;
	mov.b32 	%r625, %f256;
	shl.b32 	%r626, %r625, 23;
	mov.b32 	%f261, %r626;
	ex2.approx.ftz.f32 	%f262, %f260;
	mul.f32 	%f263, %f262, %f261;
	add.f32 	%f264, %f252, %f263;
	sub.f32 	%f265, %f591, %f238;
	fma.rn.f32 	%f266, %f265, 0f3BBB989D, 0f3F000000;
	cvt.sat.f32.f32 	%f267, %f266;
	fma.rm.f32 	%f268, %f267, %f243, %f242;
	add.f32 	%f269, %f268, 0fCB40007F;
	neg.f32 	%f270, %f269;
	fma.rn.f32 	%f271, %f265, 0f3FB8AA3B, %f270;
	fma.rn.f32 	%f272, %f265, 0f32A57060, %f271;
	mov.b32 	%r627, %f268;
	shl.b32 	%r628, %r627, 23;
	mov.b32 	%f273, %r628;
	ex2.approx.ftz.f32 	%f274, %f272;
	mul.f32 	%f275, %f274, %f273;
	add.f32 	%f276, %f264, %f275;
	sub.f32 	%f277, %f593, %f238;
	fma.rn.f32 	%f278, %f277, 0f3BBB989D, 0f3F000000;
	cvt.sat.f32.f32 	%f279, %f278;
	fma.rm.f32 	%f280, %f279, %f243, %f242;
	add.f32 	%f281, %f280, 0fCB40007F;
	neg.f32 	%f282, %f281;
	fma.rn.f32 	%f283, %f277, 0f3FB8AA3B, %f282;
	fma.rn.f32 	%f284, %f277, 0f32A57060, %f283;
	mov.b32 	%r629, %f280;
	shl.b32 	%r630, %r629, 23;
	mov.b32 	%f285, %r630;
	ex2.approx.ftz.f32 	%f286, %f284;
	mul.f32 	%f287, %f286, %f285;
	add.f32 	%f288, %f276, %f287;
	sub.f32 	%f289, %f595, %f238;
	fma.rn.f32 	%f290, %f289, 0f3BBB989D, 0f3F000000;
	cvt.sat.f32.f32 	%f291, %f290;
	fma.rm.f32 	%f292, %f291, %f243, %f242;
	add.f32 	%f293, %f292, 0fCB40007F;
	neg.f32 	%f294, %f293;
	fma.rn.f32 	%f295, %f289, 0f3FB8AA3B, %f294;
	fma.rn.f32 	%f296, %f289, 0f32A57060, %f295;
	mov.b32 	%r631, %f292;
	shl.b32 	%r632, %r631, 23;
	mov.b32 	%f297, %r632;
	ex2.approx.ftz.f32 	%f298, %f296;
	mul.f32 	%f299, %f298, %f297;
	add.f32 	%f300, %f288, %f299;
	sub.f32 	%f301, %f597, %f238;
	fma.rn.f32 	%f302, %f301, 0f3BBB989D, 0f3F000000;
	cvt.sat.f32.f32 	%f303, %f302;
	fma.rm.f32 	%f304, %f303, %f243, %f242;
	add.f32 	%f305, %f304, 0fCB40007F;
	neg.f32 	%f306, %f305;
	fma.rn.f32 	%f307, %f301, 0f3FB8AA3B, %f306;
	fma.rn.f32 	%f308, %f301, 0f32A57060, %f307;
	mov.b32 	%r633, %f304;
	shl.b32 	%r634, %r633, 23;
	mov.b32 	%f309, %r634;
	ex2.approx.ftz.f32 	%f310, %f308;
	mul.f32 	%f311, %f310, %f309;
	add.f32 	%f312, %f300, %f311;
	sub.f32 	%f313, %f599, %f238;
	fma.rn.f32 	%f314, %f313, 0f3BBB989D, 0f3F000000;
	cvt.sat.f32.f32 	%f315, %f314;
	fma.rm.f32 	%f316, %f315, %f243, %f242;
	add.f32 	%f317, %f316, 0fCB40007F;
	neg.f32 	%f318, %f317;
	fma.rn.f32 	%f319, %f313, 0f3FB8AA3B, %f318;
	fma.rn.f32 	%f320, %f313, 0f32A57060, %f319;
	mov.b32 	%r635, %f316;
	shl.b32 	%r636, %r635, 23;
	mov.b32 	%f321, %r636;
	ex2.approx.ftz.f32 	%f322, %f320;
	mul.f32 	%f323, %f322, %f321;
	add.f32 	%f324, %f312, %f323;
	sub.f32 	%f325, %f601, %f238;
	fma.rn.f32 	%f326, %f325, 0f3BBB989D, 0f3F000000;
	cvt.sat.f32.f32 	%f327, %f326;
	fma.rm.f32 	%f328, %f327, %f243, %f242;
	add.f32 	%f329, %f328, 0fCB40007F;
	neg.f32 	%f330, %f329;
	fma.rn.f32 	%f331, %f325, 0f3FB8AA3B, %f330;
	fma.rn.f32 	%f332, %f325, 0f32A57060, %f331;
	mov.b32 	%r637, %f328;
	shl.b32 	%r638, %r637, 23;
	mov.b32 	%f333, %r638;
	ex2.approx.ftz.f32 	%f334, %f332;
	mul.f32 	%f335, %f334, %f333;
	add.f32 	%f336, %f324, %f335;
	sub.f32 	%f337, %f603, %f238;
	fma.rn.f32 	%f338, %f337, 0f3BBB989D, 0f3F000000;
	cvt.sat.f32.f32 	%f339, %f338;
	fma.rm.f32 	%f340, %f339, %f243, %f242;
	add.f32 	%f341, %f340, 0fCB40007F;
	neg.f32 	%f342, %f341;
	fma.rn.f32 	%f343, %f337, 0f3FB8AA3B, %f342;
	fma.rn.f32 	%f344, %f337, 0f32A57060, %f343;
	mov.b32 	%r639, %f340;
	shl.b32 	%r640, %r639, 23;
	mov.b32 	%f345, %r640;
	ex2.approx.ftz.f32 	%f346, %f344;
	mul.f32 	%f347, %f346, %f345;
	add.f32 	%f348, %f336, %f347;
	sub.f32 	%f349, %f605, %f238;
	fma.rn.f32 	%f350, %f349, 0f3BBB989D, 0f3F000000;
	cvt.sat.f32.f32 	%f351, %f350;
	fma.rm.f32 	%f352, %f351, %f243, %f242;
	add.f32 	%f353, %f352, 0fCB40007F;
	neg.f32 	%f354, %f353;
	fma.rn.f32 	%f355, %f349, 0f3FB8AA3B, %f354;
	fma.rn.f32 	%f356, %f349, 0f32A57060, %f355;
	mov.b32 	%r641, %f352;
	shl.b32 	%r642, %r641, 23;
	mov.b32 	%f357, %r642;
	ex2.approx.ftz.f32 	%f358, %f356;
	mul.f32 	%f359, %f358, %f357;
	add.f32 	%f360, %f348, %f359;
	sub.f32 	%f361, %f607, %f238;
	fma.rn.f32 	%f362, %f361, 0f3BBB989D, 0f3F000000;
	cvt.sat.f32.f32 	%f363, %f362;
	fma.rm.f32 	%f364, %f363, %f243, %f242;
	add.f32 	%f365, %f364, 0fCB40007F;
	neg.f32 	%f366, %f365;
	fma.rn.f32 	%f367, %f361, 0f3FB8AA3B, %f366;
	fma.rn.f32 	%f368, %f361, 0f32A57060, %f367;
	mov.b32 	%r643, %f364;
	shl.b32 	%r644, %r643, 23;
	mov.b32 	%f369, %r644;
	ex2.approx.ftz.f32 	%f370, %f368;
	mul.f32 	%f371, %f370, %f369;
	add.f32 	%f372, %f360, %f371;
	sub.f32 	%f373, %f609, %f238;
	fma.rn.f32 	%f374, %f373, 0f3BBB989D, 0f3F000000;
	cvt.sat.f32.f32 	%f375, %f374;
	fma.rm.f32 	%f376, %f375, %f243, %f242;
	add.f32 	%f377, %f376, 0fCB40007F;
	neg.f32 	%f378, %f377;
	fma.rn.f32 	%f379, %f373, 0f3FB8AA3B, %f378;
	fma.rn.f32 	%f380, %f373, 0f32A57060, %f379;
	mov.b32 	%r645, %f376;
	shl.b32 	%r646, %r645, 23;
	mov.b32 	%f381, %r646;
	ex2.approx.ftz.f32 	%f382, %f380;
	mul.f32 	%f383, %f382, %f381;
	add.f32 	%f384, %f372, %f383;
	sub.f32 	%f385, %f611, %f238;
	fma.rn.f32 	%f386, %f385, 0f3BBB989D, 0f3F000000;
	cvt.sat.f32.f32 	%f387, %f386;
	fma.rm.f32 	%f388, %f387, %f243, %f242;
	add.f32 	%f389, %f388, 0fCB40007F;
	neg.f32 	%f390, %f389;
	fma.rn.f32 	%f391, %f385, 0f3FB8AA3B, %f390;
	fma.rn.f32 	%f392, %f385, 0f32A57060, %f391;
	mov.b32 	%r647, %f388;
	shl.b32 	%r648, %r647, 23;
	mov.b32 	%f393, %r648;
	ex2.approx.ftz.f32 	%f394, %f392;
	mul.f32 	%f395, %f394, %f393;
	add.f32 	%f396, %f384, %f395;
	sub.f32 	%f397, %f613, %f238;
	fma.rn.f32 	%f398, %f397, 0f3BBB989D, 0f3F000000;
	cvt.sat.f32.f32 	%f399, %f398;
	fma.rm.f32 	%f400, %f399, %f243, %f242;
	add.f32 	%f401, %f400, 0fCB40007F;
	neg.f32 	%f402, %f401;
	fma.rn.f32 	%f403, %f397, 0f3FB8AA3B, %f402;
	fma.rn.f32 	%f404, %f397, 0f32A57060, %f403;
	mov.b32 	%r649, %f400;
	shl.b32 	%r650, %r649, 23;
	mov.b32 	%f405, %r650;
	ex2.approx.ftz.f32 	%f406, %f404;
	mul.f32 	%f407, %f406, %f405;
	add.f32 	%f408, %f396, %f407;
	sub.f32 	%f409, %f615, %f238;
	fma.rn.f32 	%f410, %f409, 0f3BBB989D, 0f3F000000;
	cvt.sat.f32.f32 	%f411, %f410;
	fma.rm.f32 	%f412, %f411, %f243, %f242;
	add.f32 	%f413, %f412, 0fCB40007F;
	neg.f32 	%f414, %f413;
	fma.rn.f32 	%f415, %f409, 0f3FB8AA3B, %f414;
	fma.rn.f32 	%f416, %f409, 0f32A57060, %f415;
	mov.b32 	%r651, %f412;
	shl.b32 	%r652, %r651, 23;
	mov.b32 	%f417, %r652;
	ex2.approx.ftz.f32 	%f418, %f416;
	mul.f32 	%f419, %f418, %f417;
	add.f32 	%f420, %f408, %f419;
	sub.f32 	%f421, %f617, %f238;
	fma.rn.f32 	%f422, %f421, 0f3BBB989D, 0f3F000000;
	cvt.sat.f32.f32 	%f423, %f422;
	fma.rm.f32 	%f424, %f423, %f243, %f242;
	add.f32 	%f425, %f424, 0fCB40007F;
	neg.f32 	%f426, %f425;
	fma.rn.f32 	%f427, %f421, 0f3FB8AA3B, %f426;
	fma.rn.f32 	%f428, %f421, 0f32A57060, %f427;
	mov.b32 	%r653, %f424;
	shl.b32 	%r654, %r653, 23;
	mov.b32 	%f429, %r654;
	ex2.approx.ftz.f32 	%f430, %f428;
	mul.f32 	%f431, %f430, %f429;
	add.f32 	%f432, %f420, %f431;
	sub.f32 	%f433, %f619, %f238;
	fma.rn.f32 	%f434, %f433, 0f3BBB989D, 0f3F000000;
	cvt.sat.f32.f32 	%f435, %f434;
	fma.rm.f32 	%f436, %f435, %f243, %f242;
	add.f32 	%f437, %f436, 0fCB40007F;
	neg.f32 	%f438, %f437;
	fma.rn.f32 	%f439, %f433, 0f3FB8AA3B, %f438;
	fma.rn.f32 	%f440, %f433, 0f32A57060, %f439;
	mov.b32 	%r655, %f436;
	shl.b32 	%r656, %r655, 23;
	mov.b32 	%f441, %r656;
	ex2.approx.ftz.f32 	%f442, %f440;
	mul.f32 	%f443, %f442, %f441;
	add.f32 	%f444, %f432, %f443;
	sub.f32 	%f445, %f621, %f238;
	fma.rn.f32 	%f446, %f445, 0f3BBB989D, 0f3F000000;
	cvt.sat.f32.f32 	%f447, %f446;
	fma.rm.f32 	%f448, %f447, %f243, %f242;
	add.f32 	%f449, %f448, 0fCB40007F;
	neg.f32 	%f450, %f449;
	fma.rn.f32 	%f451, %f445, 0f3FB8AA3B, %f450;
	fma.rn.f32 	%f452, %f445, 0f32A57060, %f451;
	mov.b32 	%r657, %f448;
	shl.b32 	%r658, %r657, 23;
	mov.b32 	%f453, %r658;
	ex2.approx.ftz.f32 	%f454, %f452;
	mul.f32 	%f455, %f454, %f453;
	add.f32 	%f456, %f444, %f455;
	sub.f32 	%f457, %f623, %f238;
	fma.rn.f32 	%f458, %f457, 0f3BBB989D, 0f3F000000;
	cvt.sat.f32.f32 	%f459, %f458;
	fma.rm.f32 	%f460, %f459, %f243, %f242;
	add.f32 	%f461, %f460, 0fCB40007F;
	neg.f32 	%f462, %f461;
	fma.rn.f32 	%f463, %f457, 0f3FB8AA3B, %f462;
	fma.rn.f32 	%f464, %f457, 0f32A57060, %f463;
	mov.b32 	%r659, %f460;
	shl.b32 	%r660, %r659, 23;
	mov.b32 	%f465, %r660;
	ex2.approx.ftz.f32 	%f466, %f464;
	mul.f32 	%f467, %f466, %f465;
	add.f32 	%f468, %f456, %f467;
	sub.f32 	%f469, %f625, %f238;
	fma.rn.f32 	%f470, %f469, 0f3BBB989D, 0f3F000000;
	cvt.sat.f32.f32 	%f471, %f470;
	fma.rm.f32 	%f472, %f471, %f243, %f242;
	add.f32 	%f473, %f472, 0fCB40007F;
	neg.f32 	%f474, %f473;
	fma.rn.f32 	%f475, %f469, 0f3FB8AA3B, %f474;
	fma.rn.f32 	%f476, %f469, 0f32A57060, %f475;
	mov.b32 	%r661, %f472;
	shl.b32 	%r662, %r661, 23;
	mov.b32 	%f477, %r662;
	ex2.approx.ftz.f32 	%f478, %f476;
	mul.f32 	%f479, %f478, %f477;
	add.f32 	%f480, %f468, %f479;
	sub.f32 	%f481, %f627, %f238;
	fma.rn.f32 	%f482, %f481, 0f3BBB989D, 0f3F000000;
	cvt.sat.f32.f32 	%f483, %f482;
	fma.rm.f32 	%f484, %f483, %f243, %f242;
	add.f32 	%f485, %f484, 0fCB40007F;
	neg.f32 	%f486, %f485;
	fma.rn.f32 	%f487, %f481, 0f3FB8AA3B, %f486;
	fma.rn.f32 	%f488, %f481, 0f32A57060, %f487;
	mov.b32 	%r663, %f484;
	shl.b32 	%r664, %r663, 23;
	mov.b32 	%f489, %r664;
	ex2.approx.ftz.f32 	%f490, %f488;
	mul.f32 	%f491, %f490, %f489;
	add.f32 	%f492, %f480, %f491;
	sub.f32 	%f493, %f629, %f238;
	fma.rn.f32 	%f494, %f493, 0f3BBB989D, 0f3F000000;
	cvt.sat.f32.f32 	%f495, %f494;
	fma.rm.f32 	%f496, %f495, %f243, %f242;
	add.f32 	%f497, %f496, 0fCB40007F;
	neg.f32 	%f498, %f497;
	fma.rn.f32 	%f499, %f493, 0f3FB8AA3B, %f498;
	fma.rn.f32 	%f500, %f493, 0f32A57060, %f499;
	mov.b32 	%r665, %f496;
	shl.b32 	%r666, %r665, 23;
	mov.b32 	%f501, %r666;
	ex2.approx.ftz.f32 	%f502, %f500;
	mul.f32 	%f503, %f502, %f501;
	add.f32 	%f504, %f492, %f503;
	sub.f32 	%f505, %f631, %f238;
	fma.rn.f32 	%f506, %f505, 0f3BBB989D, 0f3F000000;
	cvt.sat.f32.f32 	%f507, %f506;
	fma.rm.f32 	%f508, %f507, %f243, %f242;
	add.f32 	%f509, %f508, 0fCB40007F;
	neg.f32 	%f510, %f509;
	fma.rn.f32 	%f511, %f505, 0f3FB8AA3B, %f510;
	fma.rn.f32 	%f512, %f505, 0f32A57060, %f511;
	mov.b32 	%r667, %f508;
	shl.b32 	%r668, %r667, 23;
	mov.b32 	%f513, %r668;
	ex2.approx.ftz.f32 	%f514, %f512;
	mul.f32 	%f515, %f514, %f513;
	add.f32 	%f516, %f504, %f515;
	sub.f32 	%f517, %f633, %f238;
	fma.rn.f32 	%f518, %f517, 0f3BBB989D, 0f3F000000;
	cvt.sat.f32.f32 	%f519, %f518;
	fma.rm.f32 	%f520, %f519, %f243, %f242;
	add.f32 	%f521, %f520, 0fCB40007F;
	neg.f32 	%f522, %f521;
	fma.rn.f32 	%f523, %f517, 0f3FB8AA3B, %f522;
	fma.rn.f32 	%f524, %f517, 0f32A57060, %f523;
	mov.b32 	%r669, %f520;
	shl.b32 	%r670, %r669, 23;
	mov.b32 	%f525, %r670;
	ex2.approx.ftz.f32 	%f526, %f524;
	mul.f32 	%f527, %f526, %f525;
	add.f32 	%f528, %f516, %f527;
	sub.f32 	%f529, %f635, %f238;
	fma.rn.f32 	%f530, %f529, 0f3BBB989D, 0f3F000000;
	cvt.sat.f32.f32 	%f531, %f530;
	fma.rm.f32 	%f532, %f531, %f243, %f242;
	add.f32 	%f533, %f532, 0fCB40007F;
	neg.f32 	%f534, %f533;
	fma.rn.f32 	%f535, %f529, 0f3FB8AA3B, %f534;
	fma.rn.f32 	%f536, %f529, 0f32A57060, %f535;
	mov.b32 	%r671, %f532;
	shl.b32 	%r672, %r671, 23;
	mov.b32 	%f537, %r672;
	ex2.approx.ftz.f32 	%f538, %f536;
	mul.f32 	%f539, %f538, %f537;
	add.f32 	%f540, %f528, %f539;
	sub.f32 	%f541, %f637, %f238;
	fma.rn.f32 	%f542, %f541, 0f3BBB989D, 0f3F000000;
	cvt.sat.f32.f32 	%f543, %f542;
	fma.rm.f32 	%f544, %f543, %f243, %f242;
	add.f32 	%f545, %f544, 0fCB40007F;
	neg.f32 	%f546, %f545;
	fma.rn.f32 	%f547, %f541, 0f3FB8AA3B, %f546;
	fma.rn.f32 	%f548, %f541, 0f32A57060, %f547;
	mov.b32 	%r673, %f544;
	shl.b32 	%r674, %r673, 23;
	mov.b32 	%f549, %r674;
	ex2.approx.ftz.f32 	%f550, %f548;
	mul.f32 	%f551, %f550, %f549;
	add.f32 	%f552, %f540, %f551;
	sub.f32 	%f553, %f639, %f238;
	fma.rn.f32 	%f554, %f553, 0f3BBB989D, 0f3F000000;
	cvt.sat.f32.f32 	%f555, %f554;
	fma.rm.f32 	%f556, %f555, %f243, %f242;
	add.f32 	%f557, %f556, 0fCB40007F;
	neg.f32 	%f558, %f557;
	fma.rn.f32 	%f559, %f553, 0f3FB8AA3B, %f558;
	fma.rn.f32 	%f560, %f553, 0f32A57060, %f559;
	mov.b32 	%r675, %f556;
	shl.b32 	%r676, %r675, 23;
	mov.b32 	%f561, %r676;
	ex2.approx.ftz.f32 	%f562, %f560;
	mul.f32 	%f563, %f562, %f561;
	add.f32 	%f564, %f552, %f563;
	sub.f32 	%f565, %f641, %f238;
	fma.rn.f32 	%f566, %f565, 0f3BBB989D, 0f3F000000;
	cvt.sat.f32.f32 	%f567, %f566;
	fma.rm.f32 	%f568, %f567, %f243, %f242;
	add.f32 	%f569, %f568, 0fCB40007F;
	neg.f32 	%f570, %f569;
	fma.rn.f32 	%f571, %f565, 0f3FB8AA3B, %f570;
	fma.rn.f32 	%f572, %f565, 0f32A57060, %f571;
	mov.b32 	%r677, %f568;
	shl.b32 	%r678, %r677, 23;
	mov.b32 	%f573, %r678;
	ex2.approx.ftz.f32 	%f574, %f572;
	mul.f32 	%f575, %f574, %f573;
	add.f32 	%f576, %f564, %f575;
	mov.b32 	%r679, %f576;
	shfl.sync.bfly.b32	%r680|%p177, %r679, 16, 31, -1;
	mov.b32 	%f577, %r680;
	add.f32 	%f578, %f576, %f577;
	mov.b32 	%r681, %f578;
	shfl.sync.bfly.b32	%r682|%p178, %r681, 8, 31, -1;
	mov.b32 	%f579, %r682;
	add.f32 	%f580, %f578, %f579;
	mov.b32 	%r683, %f580;
	shfl.sync.bfly.b32	%r684|%p179, %r683, 4, 31, -1;
	mov.b32 	%f581, %r684;
	add.f32 	%f582, %f580, %f581;
	mov.b32 	%r685, %f582;
	shfl.sync.bfly.b32	%r686|%p180, %r685, 2, 31, -1;
	mov.b32 	%f583, %r686;
	add.f32 	%f584, %f582, %f583;
	mov.b32 	%r687, %f584;
	shfl.sync.bfly.b32	%r688|%p181, %r687, 1, 31, -1;
	mov.b32 	%f585, %r688;
	add.f32 	%f586, %f584, %f585;
	div.rn.f32 	%f115, %f251, %f586;
	div.rn.f32 	%f116, %f263, %f586;
	div.rn.f32 	%f117, %f275, %f586;
	div.rn.f32 	%f118, %f287, %f586;
	div.rn.f32 	%f119, %f299, %f586;
	div.rn.f32 	%f120, %f311, %f586;
	div.rn.f32 	%f121, %f323, %f586;
	div.rn.f32 	%f122, %f335, %f586;
	div.rn.f32 	%f123, %f347, %f586;
	div.rn.f32 	%f124, %f359, %f586;
	div.rn.f32 	%f125, %f371, %f586;
	div.rn.f32 	%f126, %f383, %f586;
	div.rn.f32 	%f127, %f395, %f586;
	div.rn.f32 	%f128, %f407, %f586;
	div.rn.f32 	%f129, %f419, %f586;
	div.rn.f32 	%f130, %f431, %f586;
	div.rn.f32 	%f131, %f443, %f586;
	div.rn.f32 	%f132, %f455, %f586;
	div.rn.f32 	%f133, %f467, %f586;
	div.rn.f32 	%f134, %f479, %f586;
	div.rn.f32 	%f135, %f491, %f586;
	div.rn.f32 	%f136, %f503, %f586;
	div.rn.f32 	%f137, %f515, %f586;
	div.rn.f32 	%f138, %f527, %f586;
	div.rn.f32 	%f139, %f539, %f586;
	div.rn.f32 	%f140, %f551, %f586;
	div.rn.f32 	%f141, %f563, %f586;
	div.rn.f32 	%f142, %f575, %f586;
	mad.lo.s64 	%rd248, %rd276, %rd32, %rd247;
	cvta.to.global.u64 	%rd249, %rd31;
	shl.b64 	%rd250, %rd248, 2;
	add.s64 	%rd19, %rd249, %rd250;
	@%p171 bra 	$L__BB581_62;
	st.global.f32 	[%rd19], %f115;
$L__BB581_62:
	mov.u32 	%r689, %tid.x;
	add.s32 	%r690, %r689, 32;
	cvt.u64.u32 	%rd251, %r690;
	setp.le.s64 	%p182, %rd34, %rd251;
	@%p182 bra 	$L__BB581_64;
	st.global.f32 	[%rd19+128], %f116;
$L__BB581_64:
	mov.u32 	%r691, %tid.x;
	add.s32 	%r692, %r691, 64;
	cvt.u64.u32 	%rd252, %r692;
	setp.le.s64 	%p183, %rd34, %rd252;
	@%p183 bra 	$L__BB581_66;
	st.global.f32 	[%rd19+256], %f117;
$L__BB581_66:
	mov.u32 	%r693, %tid.x;
	add.s32 	%r694, %r693, 96;
	cvt.u64.u32 	%rd253, %r694;
	setp.le.s64 	%p184, %rd34, %rd253;
	@%p184 bra 	$L__BB581_68;
	st.global.f32 	[%rd19+384], %f118;
$L__BB581_68:
	mov.u32 	%r695, %tid.x;
	add.s32 	%r696, %r695, 128;
	cvt.u64.u32 	%rd254, %r696;
	setp.le.s64 	%p185, %rd34, %rd254;
	@%p185 bra 	$L__BB581_70;
	st.global.f32 	[%rd19+512], %f119;
$L__BB581_70:
	mov.u32 	%r697, %tid.x;
	add.s32 	%r698, %r697, 160;
	cvt.u64.u32 	%rd255, %r698;
	setp.le.s64 	%p186, %rd34, %rd255;
	@%p186 bra 	$L__BB581_72;
	st.global.f32 	[%rd19+640], %f120;
$L__BB581_72:
	mov.u32 	%r699, %tid.x;
	add.s32 	%r700, %r699, 192;
	cvt.u64.u32 	%rd256, %r700;
	setp.le.s64 	%p187, %rd34, %rd256;
	@%p187 bra 	$L__BB581_74;
	st.global.f32 	[%rd19+768], %f121;
$L__BB581_74:
	mov.u32 	%r701, %tid.x;
	add.s32 	%r702, %r701, 224;
	cvt.u64.u32 	%rd257, %r702;
	setp.le.s64 	%p188, %rd34, %rd257;
	@%p188 bra 	$L__BB581_76;
	st.global.f32 	[%rd19+896], %f122;
$L__BB581_76:
	mov.u32 	%r703, %tid.x;
	add.s32 	%r704, %r703, 256;
	cvt.u64.u32 	%rd258, %r704;
	setp.le.s64 	%p189, %rd34, %rd258;
	@%p189 bra 	$L__BB581_78;
	st.global.f32 	[%rd19+1024], %f123;
$L__BB581_78:
	mov.u32 	%r705, %tid.x;
	add.s32 	%r706, %r705, 288;
	cvt.u64.u32 	%rd259, %r706;
	setp.le.s64 	%p190, %rd34, %rd259;
	@%p190 bra 	$L__BB581_80;
	st.global.f32 	[%rd19+1152], %f124;
$L__BB581_80:
	setp.le.s64 	%p191, %rd34, %rd6;
	@%p191 bra 	$L__BB581_82;
	st.global.f32 	[%rd19+1280], %f125;
$L__BB581_82:
	setp.le.s64 	%p192, %rd34, %rd7;
	@%p192 bra 	$L__BB581_84;
	st.global.f32 	[%rd19+1408], %f126;
$L__BB581_84:
	setp.le.s64 	%p193, %rd34, %rd8;
	@%p193 bra 	$L__BB581_86;
	st.global.f32 	[%rd19+1536], %f127;
$L__BB581_86:
	add.s32 	%r708, %r705, 416;
	cvt.u64.u32 	%rd260, %r708;
	setp.le.s64 	%p194, %rd34, %rd260;
	@%p194 bra 	$L__BB581_88;
	st.global.f32 	[%rd19+1664], %f128;
$L__BB581_88:
	setp.le.s64 	%p195, %rd34, %rd9;
	@%p195 bra 	$L__BB581_90;
	st.global.f32 	[%rd19+1792], %f129;
$L__BB581_90:
	add.s32 	%r710, %r705, 480;
	cvt.u64.u32 	%rd261, %r710;
	setp.le.s64 	%p196, %rd34, %rd261;
	@%p196 bra 	$L__BB581_92;
	st.global.f32 	[%rd19+1920], %f130;
$L__BB581_92:
	setp.le.s64 	%p197, %rd34, %rd10;
	@%p197 bra 	$L__BB581_94;
	st.global.f32 	[%rd19+2048], %f131;
$L__BB581_94:
	add.s32 	%r712, %r705, 544;
	cvt.u64.u32 	%rd262, %r712;
	setp.le.s64 	%p198, %rd34, %rd262;
	@%p198 bra 	$L__BB581_96;
	st.global.f32 	[%rd19+2176], %f132;
$L__BB581_96:
	add.s32 	%r714, %r705, 576;
	cvt.u64.u32 	%rd263, %r714;
	setp.le.s64 	%p199, %rd34, %rd263;
	@%p199 bra 	$L__BB581_98;
	st.global.f32 	[%rd19+2304], %f133;
$L__BB581_98:
	add.s32 	%r716, %r705, 608;
	cvt.u64.u32 	%rd264, %r716;
	setp.le.s64 	%p200, %rd34, %rd264;
	@%p200 bra 	$L__BB581_100;
	st.global.f32 	[%rd19+2432], %f134;
$L__BB581_100:
	add.s32 	%r718, %r705, 640;
	cvt.u64.u32 	%rd265, %r718;
	setp.le.s64 	%p201, %rd34, %rd265;
	@%p201 bra 	$L__BB581_102;
	st.global.f32 	[%rd19+2560], %f135;
$L__BB581_102:
	add.s32 	%r720, %r705, 672;
	cvt.u64.u32 	%rd266, %r720;
	setp.le.s64 	%p202, %rd34, %rd266;
	@%p202 bra 	$L__BB581_104;
	st.global.f32 	[%rd19+2688], %f136;
$L__BB581_104:
	add.s32 	%r722, %r705, 704;
	cvt.u64.u32 	%rd267, %r722;
	setp.le.s64 	%p203, %rd34, %rd267;
	@%p203 bra 	$L__BB581_106;
	st.global.f32 	[%rd19+2816], %f137;
$L__BB581_106:
	add.s32 	%r724, %r705, 736;
	cvt.u64.u32 	%rd268, %r724;
	setp.le.s64 	%p204, %rd34, %rd268;
	@%p204 bra 	$L__BB581_108;
	st.global.f32 	[%rd19+2944], %f138;
$L__BB581_108:
	add.s32 	%r726, %r705, 768;
	cvt.u64.u32 	%rd269, %r726;
	setp.le.s64 	%p205, %rd34, %rd269;
	@%p205 bra 	$L__BB581_110;
	st.global.f32 	[%rd19+3072], %f139;
$L__BB581_110:
	add.s32 	%r728, %r705, 800;
	cvt.u64.u32 	%rd270, %r728;
	setp.le.s64 	%p206, %rd34, %rd270;
	@%p206 bra 	$L__BB581_112;
	st.global.f32 	[%rd19+3200], %f140;
$L__BB581_112:
	add.s32 	%r730, %r705, 832;
	cvt.u64.u32 	%rd271, %r730;
	setp.le.s64 	%p207, %rd34, %rd271;
	@%p207 bra 	$L__BB581_114;
	st.global.f32 	[%rd19+3328], %f141;
$L__BB581_114:
	add.s32 	%r732, %r705, 864;
	cvt.u64.u32 	%rd272, %r732;
	setp.le.s64 	%p208, %rd34, %rd272;
	@%p208 bra 	$L__BB581_116;
	st.global.f32 	[%rd19+3456], %f142;
$L__BB581_116:
	ld.param.u64 	%rd275, [_Z15SoftmaxWarpImplI22BroadcastScaleMaskLoadIffbLm4EiE11DirectStoreIffEfLi1ELi28ELi32ELi1ELb1EL9Algorithm0EEvT_T0_ll_param_2];
	mov.u32 	%r733, %nctaid.x;
	mov.u32 	%r734, %ntid.y;
	mul.lo.s32 	%r735, %r733, %r734;
	cvt.s64.s32 	%rd273, %r735;
	add.s64 	%rd276, %rd276, %rd273;
	setp.lt.s64 	%p209, %rd276, %rd275;
	@%p209 bra 	$L__BB581_4;
$L__BB581_117:
	ret;

}
	// .globl	_Z15SoftmaxWarpImplI22BroadcastScaleMaskLoadIffbLm4EiE11DirectStoreIffEfLi1ELi29ELi32ELi1ELb0EL9Algorithm0EEvT_T0_ll
.visible .entry _Z15SoftmaxWarpImplI22BroadcastScaleMaskLoadIffbLm4EiE11DirectStoreIffEfLi1ELi29ELi32ELi1ELb0EL9Algorithm0EEvT_T0_ll(
	.param .align 8 .b8 _Z15SoftmaxWarpImplI22BroadcastScaleMaskLoadIffbLm4EiE11DirectStoreIffEfLi1ELi29ELi32ELi1ELb0EL9Algorithm0EEvT_T0_ll_param_0[120],
	.param .align 8 .b8 _Z15SoftmaxWarpImplI22BroadcastScaleMaskLoadIffbLm4EiE11DirectStoreIffEfLi1ELi29ELi32ELi1ELb0EL9Algorithm0EEvT_T0_ll_param_1[16],
	.param .u64 _Z15SoftmaxWarpImplI22BroadcastScaleMaskLoadIffbLm4EiE11DirectStoreIffEfLi1ELi29ELi32ELi1ELb0EL9Algorithm0EEvT_T0_ll_param_2,
	.param .u64 _Z15SoftmaxWarpImplI22BroadcastScaleMaskLoadIffbLm4EiE11DirectStoreIffEfLi1ELi29ELi32ELi1ELb0EL9Algorithm0EEvT_T0_ll_param_3
)
{
	.reg .pred 	%p<47>;
	.reg .b16 	%rs<30>;
	.reg .b32 	%r<623>;
	.reg .b32 	%f<520>;
	.reg .b64 	%rd<209>;

	ld.param.v2.f32 	{%f3, %f4}, [_Z15SoftmaxWarpImplI22BroadcastScaleMaskLoadIffbLm4EiE11DirectStoreIffEfLi1ELi29ELi32ELi1ELb0EL9Algorithm0EEvT_T0_ll_param_0+112];
	ld.param.u64 	%rd22, [_Z15SoftmaxWarpImplI22BroadcastScaleMaskLoadIffbLm4EiE11DirectStoreIffEfLi1ELi29ELi32ELi1ELb0EL9Algorithm0EEvT_T0_ll_param_0+104];
	ld.param.v2.u32 	{%r15, %r16}, [_Z15SoftmaxWarpImplI22BroadcastScaleMaskLoadIffbLm4EiE11DirectStoreIffEfLi1ELi29ELi32ELi1ELb0EL9Algorithm0EEvT_T0_ll_param_0+88];
	ld.param.v2.u32 	{%r13, %r14}, [_Z15SoftmaxWarpImplI22BroadcastScaleMaskLoadIffbLm4EiE11DirectStoreIffEfLi1ELi29ELi32ELi1ELb0EL9Algorithm0EEvT_T0_ll_param_0+80];
	ld.param.v2.u32 	{%r11, %r12}, [_Z15SoftmaxWarpImplI22BroadcastScaleMaskLoadIffbLm4EiE11DirectStoreIffEfLi1ELi29ELi32ELi1ELb0EL9Algorithm0EEvT_T0_ll_param_0+64];
	ld.param.v2.u32 	{%r9, %r10}, [_Z15SoftmaxWarpImplI22BroadcastScaleMaskLoadIffbLm4EiE11DirectStoreIffEfLi1ELi29ELi32ELi1ELb0EL9Algorithm0EEvT_T0_ll_param_0+56];
	ld.param.u64 	%rd18, [_Z15SoftmaxWarpImplI22BroadcastScaleMaskLoadIffbLm4EiE11DirectStoreIffEfLi1ELi29ELi32ELi1ELb0EL9Algorithm0EEvT_T0_ll_param_0+40];
	ld.param.u64 	%rd17, [_Z15SoftmaxWarpImplI22BroadcastScaleMaskLoadIffbLm4EiE11DirectStoreIffEfLi1ELi29ELi32ELi1ELb0EL9Algorithm0EEvT_T0_ll_param_0+32];
	ld.param.u64 	%rd16, [_Z15SoftmaxWarpImplI22BroadcastScaleMaskLoadIffbLm4EiE11DirectStoreIffEfLi1ELi29ELi32ELi1ELb0EL9Algorithm0EEvT_T0_ll_param_0+24];
	ld.param.u64 	%rd15, [_Z15SoftmaxWarpImplI22BroadcastScaleMaskLoadIffbLm4EiE11DirectStoreIffEfLi1ELi29ELi32ELi1ELb0EL9Algorithm0EEvT_T0_ll_param_0+16];
	ld.param.u64 	%rd14, [_Z15SoftmaxWarpImplI22BroadcastScaleMaskLoadIffbLm4EiE11DirectStoreIffEfLi1ELi29ELi32ELi1ELb0EL9Algorithm0EEvT_T0_ll_param_0+8];
	ld.param.u64 	%rd13, [_Z15SoftmaxWarpImplI22BroadcastScaleMaskLoadIffbLm4EiE11DirectStoreIffEfLi1ELi29ELi32ELi1ELb0EL9Algorithm0EEvT_T0_ll_param_0];
	ld.param.u64 	%rd3, [_Z15SoftmaxWarpImplI22BroadcastScaleMaskLoadIffbLm4EiE11DirectStoreIffEfLi1ELi29ELi32ELi1ELb0EL9Algorithm0EEvT_T0_ll_param_1];
	ld.param.u64 	%rd4, [_Z15SoftmaxWarpImplI22BroadcastScaleMaskLoadIffbLm4EiE11DirectStoreIffEfLi1ELi29ELi32ELi1ELb0EL9Algorithm0EEvT_T0_ll_param_1+8];
	ld.param.u64 	%rd23, [_Z15SoftmaxWarpImplI22BroadcastScaleMaskLoadIffbLm4EiE11DirectStoreIffEfLi1ELi29ELi32ELi1ELb0EL9Algorithm0EEvT_T0_ll_param_2];
	ld.param.u64 	%rd24, [_Z15SoftmaxWarpImplI22BroadcastScaleMaskLoadIffbLm4EiE11DirectStoreIffEfLi1ELi29ELi32ELi1ELb0EL9Algorithm0EEvT_T0_ll_param_3];
	setp.lt.s64 	%p1, %rd24, 929;
	@%p1 bra 	$L__BB582_2;
	mov.u64 	%rd25, $str;
	cvta.global.u64 	%rd26, %rd25;
	mov.u64 	%rd27, $str$1;
	cvta.global.u64 	%rd28, %rd27;
	mov.u64 	%rd29, __unnamed_568;
	cvta.global.u64 	%rd30, %rd29;
	{ // callseq 567, 0
	.param .b64 param0;
	st.param.b64 	[param0], %rd26;
	.param .b64 param1;
	st.param.b64 	[param1], %rd28;
	.param .b32 param2;
	st.param.b32 	[param2], 219;
	.param .b64 param3;
	st.param.b64 	[param3], %rd30;
	.param .b64 param4;
	st.param.b64 	[param4], 1;
	call.uni 
	__assertfail, 
	(
	param0, 
	param1, 
	param2, 
	param3, 
	param4
	);
	} // callseq 567
$L__BB582_2:
	mov.u32 	%r17, %ctaid.x;
	mov.u32 	%r18, %ntid.y;
	mov.u32 	%r19, %tid.y;
	mad.lo.s32 	%r20, %r17, %r18, %r19;
	mov.u32 	%r21, %nctaid.x;
	mul.lo.s32 	%r8, %r21, %r18;
	cvt.s64.s32 	%rd208, %r20;
	setp.le.s64 	%p2, %rd23, %rd208;
	@%p2 bra 	$L__BB582_5;
	cvta.to.global.u64 	%rd6, %rd13;
	cvta.to.global.u64 	%rd7, %rd14;
	mov.u32 	%r22, %tid.x;
	cvt.u64.u32 	%rd8, %r22;
	cvta.to.global.u64 	%rd9, %rd3;
	cvt.s64.s32 	%rd10, %r8;
$L__BB582_4:
	setp.eq.s64 	%p3, %rd18, 1;
	setp.eq.s64 	%p4, %rd17, 1;
	setp.eq.s64 	%p5, %rd16, 1;
	setp.eq.s64 	%p6, %rd15, 1;
	mad.lo.s64 	%rd31, %rd22, %rd208, %rd8;
	cvt.u32.u64 	%r23, %rd31;
	div.s32 	%r24, %r23, %r9;
	mul.lo.s32 	%r25, %r24, %r9;
	sub.s32 	%r26, %r23, %r25;
	div.s32 	%r27, %r26, %r10;
	mul.lo.s32 	%r28, %r27, %r10;
	sub.s32 	%r29, %r26, %r28;
	div.s32 	%r30, %r29, %r11;
	mul.lo.s32 	%r31, %r30, %r11;
	sub.s32 	%r32, %r29, %r31;
	selp.b32 	%r33, 0, %r24, %p6;
	selp.b32 	%r34, 0, %r27, %p5;
	selp.b32 	%r35, 0, %r30, %p4;
	selp.b32 	%r36, 0, %r32, %p3;
	mul.lo.s32 	%r37, %r13, %r33;
	mad.lo.s32 	%r38, %r14, %r34, %r37;
	mad.lo.s32 	%r39, %r15, %r35, %r38;
	mad.lo.s32 	%r40, %r16, %r36, %r39;
	shl.b64 	%rd32, %rd31, 32;
	shr.s64 	%rd33, %rd32, 30;
	add.s64 	%rd34, %rd6, %rd33;
	ld.global.f32 	%f5, [%rd34];
	cvt.s64.s32 	%rd35, %r40;
	add.s64 	%rd36, %rd7, %rd35;
	ld.global.u8 	%rs1, [%rd36];
	setp.eq.s16 	%p7, %rs1, 0;
	mul.f32 	%f6, %f5, %f4;
	selp.f32 	%f7, %f3, %f6, %p7;
	max.f32 	%f8, %f7, 0fFF800000;
	add.s64 	%rd37, %rd31, 32;
	cvt.u32.u64 	%r41, %rd37;
	div.s32 	%r42, %r41, %r9;
	mul.lo.s32 	%r43, %r42, %r9;
	sub.s32 	%r44, %r41, %r43;
	div.s32 	%r45, %r44, %r10;
	mul.lo.s32 	%r46, %r45, %r10;
	sub.s32 	%r47, %r44, %r46;
	div.s32 	%r48, %r47, %r11;
	mul.lo.s32 	%r49, %r48, %r11;
	sub.s32 	%r50, %r47, %r49;
	selp.b32 	%r51, 0, %r42, %p6;
	selp.b32 	%r52, 0, %r45, %p5;
	selp.b32 	%r53, 0, %r48, %p4;
	selp.b32 	%r54, 0, %r50, %p3;
	mul.lo.s32 	%r55, %r13, %r51;
	mad.lo.s32 	%r56, %r14, %r52, %r55;
	mad.lo.s32 	%r57, %r15, %r53, %r56;
	mad.lo.s32 	%r58, %r16, %r54, %r57;
	shl.b64 	%rd38, %rd37, 32;
	shr.s64 	%rd39, %rd38, 30;
	add.s64 	%rd40, %rd6, %rd39;
	ld.global.f32 	%f9, [%rd40];
	cvt.s64.s32 	%rd41, %r58;
	add.s64 	%rd42, %rd7, %rd41;
	ld.global.u8 	%rs2, [%rd42];
	setp.eq.s16 	%p8, %rs2, 0;
	mul.f32 	%f10, %f9, %f4;
	selp.f32 	%f11, %f3, %f10, %p8;
	max.f32 	%f12, %f8, %f11;
	add.s64 	%rd43, %rd31, 64;
	cvt.u32.u64 	%r59, %rd43;
	div.s32 	%r60, %r59, %r9;
	mul.lo.s32 	%r61, %r60, %r9;
	sub.s32 	%r62, %r59, %r61;
	div.s32 	%r63, %r62, %r10;
	mul.lo.s32 	%r64, %r63, %r10;
	sub.s32 	%r65, %r62, %r64;
	div.s32 	%r66, %r65, %r11;
	mul.lo.s32 	%r67, %r66, %r11;
	sub.s32 	%r68, %r65, %r67;
	selp.b32 	%r69, 0, %r60, %p6;
	selp.b32 	%r70, 0, %r63, %p5;
	selp.b32 	%r71, 0, %r66, %p4;
	selp.b32 	%r72, 0, %r68, %p3;
	mul.lo.s32 	%r73, %r13, %r69;
	mad.lo.s32 	%r74, %r14, %r70, %r73;
	mad.lo.s32 	%r75, %r15, %r71, %r74;
	mad.lo.s32 	%r76, %r16, %r72, %r75;
	shl.b64 	%rd44, %rd43, 32;
	shr.s64 	%rd45, %rd44, 30;
	add.s64 	%rd46, %rd6, %rd45;
	ld.global.f32 	%f13, [%rd46];
	cvt.s64.s32 	%rd47, %r76;
	add.s64 	%rd48, %rd7, %rd47;
	ld.global.u8 	%rs3, [%rd48];
	setp.eq.s16 	%p9, %rs3, 0;
	mul.f32 	%f14, %f13, %f4;
	selp.f32 	%f15, %f3, %f14, %p9;
	max.f32 	%f16, %f12, %f15;
	add.s64 	%rd49, %rd31, 96;
	cvt.u32.u64 	%r77, %rd49;
	div.s32 	%r78, %r77, %r9;
	mul.lo.s32 	%r79, %r78, %r9;
	sub.s32 	%r80, %r77, %r79;
	div.s32 	%r81, %r80, %r10;
	mul.lo.s32 	%r82, %r81, %r10;
	sub.s32 	%r83, %r80, %r82;
	div.s32 	%r84, %r83, %r11;
	mul.lo.s32 	%r85, %r84, %r11;
	sub.s32 	%r86, %r83, %r85;
	selp.b32 	%r87, 0, %r78, %p6;
	selp.b32 	%r88, 0, %r81, %p5;
	selp.b32 	%r89, 0, %r84, %p4;
	selp.b32 	%r90, 0, %r86, %p3;
	mul.lo.s32 	%r91, %r13, %r87;
	mad.lo.s32 	%r92, %r14, %r88, %r91;
	mad.lo.s32 	%r93, %r15, %r89, %r92;
	mad.lo.s32 	%r94, %r16, %r90, %r93;
	shl.b64 	%rd50, %rd49, 32;
	shr.s64 	%rd51, %rd50, 30;
	add.s64 	%rd52, %rd6, %rd51;
	ld.global.f32 	%f17, [%rd52];
	cvt.s64.s32 	%rd53, %r94;
	add.s64 	%rd54, %rd7, %rd53;
	ld.global.u8 	%rs4, [%rd54];
	setp.eq.s16 	%p10, %rs4, 0;
	mul.f32 	%f18, %f17, %f4;
	selp.f32 	%f19, %f3, %f18, %p10;
	max.f32 	%f20, %f16, %f19;
	add.s64 	%rd55, %rd31, 128;
	cvt.u32.u64 	%r95, %rd55;
	div.s32 	%r96, %r95, %r9;
	mul.lo.s32 	%r97, %r96, %r9;
	sub.s32 	%r98, %r95, %r97;
	div.s32 	%r99, %r98, %r10;
	mul.lo.s32 	%r100, %r99, %r10;
	sub.s32 	%r101, %r98, %r100;
	div.s32 	%r102, %r101, %r11;
	mul.lo.s32 	%r103, %r102, %r11;
	sub.s32 	%r104, %r101, %r103;
	selp.b32 	%r105, 0, %r96, %p6;
	selp.b32 	%r106, 0, %r99, %p5;
	selp.b32 	%r107, 0, %r102, %p4;
	selp.b32 	%r108, 0, %r104, %p3;
	mul.lo.s32 	%r109, %r13, %r105;
	mad.lo.s32 	%r110, %r14, %r106, %r109;
	mad.lo.s32 	%r111, %r15, %r107, %r110;
	mad.lo.s32 	%r112, %r16, %r108, %r111;
	shl.b64 	%rd56, %rd55, 32;
	shr.s64 	%rd57, %rd56, 30;
	add.s64 	%rd58, %rd6, %rd57;
	ld.global.f32 	%f21, [%rd58];
	cvt.s64.s32 	%rd59, %r112;
	add.s64 	%rd60, %rd7, %rd59;
	ld.global.u8 	%rs5, [%rd60];
	setp.eq.s16 	%p11, %rs5, 0;
	mul.f32 	%f22, %f21, %f4;
	selp.f32 	%f23, %f3, %f22, %p11;
	max.f32 	%f24, %f20, %f23;
	add.s64 	%rd61, %rd31, 160;
	cvt.u32.u64 	%r113, %rd61;
	div.s32 	%r114, %r113, %r9;
	mul.lo.s32 	%r115, %r114, %r9;
	sub.s32 	%r116, %r113, %r115;
	div.s32 	%r117, %r116, %r10;
	mul.lo.s32 	%r118, %r117, %r10;
	sub.s32 	%r119, %r116, %r118;
	div.s32 	%r120, %r119, %r11;
	mul.lo.s32 	%r121, %r120, %r11;
	sub.s32 	%r122, %r119, %r121;
	selp.b32 	%r123, 0, %r114, %p6;
	selp.b32 	%r124, 0, %r117, %p5;
	selp.b32 	%r125, 0, %r120, %p4;
	selp.b32 	%r126, 0, %r122, %p3;
	mul.lo.s32 	%r127, %r13, %r123;
	mad.lo.s32 	%r128, %r14, %r124, %r127;
	mad.lo.s32 	%r129, %r15, %r125, %r128;
	mad.lo.s32 	%r130, %r16, %r126, %r129;
	shl.b64 	%rd62, %rd61, 32;
	shr.s64 	%rd63, %rd62, 30;
	add.s64 	%rd64, %rd6, %rd63;
	ld.global.f32 	%f25, [%rd64];
	cvt.s64.s32 	%rd65, %r130;
	add.s64 	%rd66, %rd7, %rd65;
	ld.global.u8 	%rs6, [%rd66];
	setp.eq.s16 	%p12, %rs6, 0;
	mul.f32 	%f26, %f25, %f4;
	selp.f32 	%f27, %f3, %f26, %p12;
	max.f32 	%f28, %f24, %f27;
	add.s64 	%rd67, %rd31, 192;
	cvt.u32.u64 	%r131, %rd67;
	div.s32 	%r132, %r131, %r9;
	mul.lo.s32 	%r133, %r132, %r9;
	sub.s32 	%r134, %r131, %r133;
	div.s32 	%r135, %r134, %r10;
	mul.lo.s32 	%r136, %r135, %r10;
	sub.s32 	%r137, %r134, %r136;
	div.s32 	%r138, %r137, %r11;
	mul.lo.s32 	%r139, %r138, %r11;
	sub.s32 	%r140, %r137, %r139;
	selp.b32 	%r141, 0, %r132, %p6;
	selp.b32 	%r142, 0, %r135, %p5;
	selp.b32 	%r143, 0, %r138, %p4;
	selp.b32 	%r144, 0, %r140, %p3;
	mul.lo.s32 	%r145, %r13, %r141;
	mad.lo.s32 	%r146, %r14, %r142, %r145;
	mad.lo.s32 	%r147, %r15, %r143, %r146;
	mad.lo.s32 	%r148, %r16, %r144, %r147;
	shl.b64 	%rd68, %rd67, 32;
	shr.s64 	%rd69, %rd68, 30;
	add.s64 	%rd70, %rd6, %rd69;
	ld.global.f32 	%f29, [%rd70];
	cvt.s64.s32 	%rd71, %r148;
	add.s64 	%rd72, %rd7, %rd71;
	ld.global.u8 	%rs7, [%rd72];
	setp.eq.s16 	%p13, %rs7, 0;
	mul.f32 	%f30, %f29, %f4;
	selp.f32 	%f31, %f3, %f30, %p13;
	max.f32 	%f32, %f28, %f31;
	add.s64 	%rd73, %rd31, 224;
	cvt.u32.u64 	%r149, %rd73;
	div.s32 	%r150, %r149, %r9;
	mul.lo.s32 	%r151, %r150, %r9;
	sub.s32 	%r152, %r149, %r151;
	div.s32 	%r153, %r152, %r10;
	mul.lo.s32 	%r154, %r153, %r10;
	sub.s32 	%r155, %r152, %r154;
	div.s32 	%r156, %r155, %r11;
	mul.lo.s32 	%r157, %r156, %r11;
	sub.s32 	%r158, %r155, %r157;
	selp.b32 	%r159, 0, %r150, %p6;
	selp.b32 	%r160, 0, %r153, %p5;
	selp.b32 	%r161, 0, %r156, %p4;
	selp.b32 	%r162, 0, %r158, %p3;
	mul.lo.s32 	%r163, %r13, %r159;
	mad.lo.s32 	%r164, %r14, %r160, %r163;
	mad.lo.s32 	%r165, %r15, %r161, %r164;
	mad.lo.s32 	%r166, %r16, %r162, %r165;
	shl.b64 	%rd74, %rd73, 32;
	shr.s64 	%rd75, %rd74, 30;
	add.s64 	%rd76, %rd6, %rd75;
	ld.global.f32 	%f33, [%rd76];
	cvt.s64.s32 	%rd77, %r166;
	add.s64 	%rd78, %rd7, %rd77;
	ld.global.u8 	%rs8, [%rd78];
	setp.eq.s16 	%p14, %rs8, 0;
	mul.f32 	%f34, %f33, %f4;
	selp.f32 	%f35, %f3, %f34, %p14;
	max.f32 	%f36, %f32, %f35;
	add.s64 	%rd79, %rd31, 256;
	cvt.u32.u64 	%r167, %rd79;
	div.s32 	%r168, %r167, %r9;
	mul.lo.s32 	%r169, %r168, %r9;
	sub.s32 	%r170, %r167, %r169;
	div.s32 	%r171, %r170, %r10;
	mul.lo.s32 	%r172, %r171, %r10;
	sub.s32 	%r173, %r170, %r172;
	div.s32 	%r174, %r173, %r11;
	mul.lo.s32 	%r175, %r174, %r11;
	sub.s32 	%r176, %r173, %r175;
	selp.b32 	%r177, 0, %r168, %p6;
	selp.b32 	%r178, 0, %r171, %p5;
	selp.b32 	%r179, 0, %r174, %p4;
	selp.b32 	%r180, 0, %r176, %p3;
	mul.lo.s32 	%r181, %r13, %r177;
	mad.lo.s32 	%r182, %r14, %r178, %r181;
	mad.lo.s32 	%r183, %r15, %r179, %r182;
	mad.lo.s32 	%r184, %r16, %r180, %r183;
	shl.b64 	%rd80, %rd79, 32;
	shr.s64 	%rd81, %rd80, 30;
	add.s64 	%rd82, %rd6, %rd81;
	ld.global.f32 	%f37, [%rd82];
	cvt.s64.s32 	%rd83, %r184;
	add.s64 	%rd84, %rd7, %rd83;
	ld.global.u8 	%rs9, [%rd84];
	setp.eq.s16 	%p15, %rs9, 0;
	mul.f32 	%f38, %f37, %f4;
	selp.f32 	%f39, %f3, %f38, %p15;
	max.f32 	%f40, %f36, %f39;
	add.s64 	%rd85, %rd31, 288;
	cvt.u32.u64 	%r185, %rd85;
	div.s32 	%r186, %r185, %r9;
	mul.lo.s32 	%r187, %r186, %r9;
	sub.s32 	%r188, %r185, %r187;
	div.s32 	%r189, %r188, %r10;
	mul.lo.s32 	%r190, %r189, %r10;
	sub.s32 	%r191, %r188, %r190;
	div.s32 	%r192, %r191, %r11;
	mul.lo.s32 	%r193, %r192, %r11;
	sub.s32 	%r194, %r191, %r193;
	selp.b32 	%r195, 0, %r186, %p6;
	selp.b32 	%r196, 0, %r189, %p5;
	selp.b32 	%r197, 0, %r192, %p4;
	selp.b32 	%r198, 0, %r194, %p3;
	mul.lo.s32 	%r199, %r13, %r195;
	mad.lo.s32 	%r200, %r14, %r196, %r199;
	mad.lo.s32 	%r201, %r15, %r197, %r200;
	mad.lo.s32 	%r202, %r16, %r198, %r201;
	shl.b64 	%rd86, %rd85, 32;
	shr.s64 	%rd87, %rd86, 30;
	add.s64 	%rd88, %rd6, %rd87;
	ld.global.f32 	%f41, [%rd88];
	cvt.s64.s32 	%rd89, %r202;
	add.s64 	%rd90, %rd7, %rd89;
	ld.global.u8 	%rs10, [%rd90];
	setp.eq.s16 	%p16, %rs10, 0;
	mul.f32 	%f42, %f41, %f4;
	selp.f32 	%f43, %f3, %f42, %p16;
	max.f32 	%f44, %f40, %f43;
	add.s64 	%rd91, %rd31, 320;
	cvt.u32.u64 	%r203, %rd91;
	div.s32 	%r204, %r203, %r9;
	mul.lo.s32 	%r205, %r204, %r9;
	sub.s32 	%r206, %r203, %r205;
	div.s32 	%r207, %r206, %r10;
	mul.lo.s32 	%r208, %r207, %r10;
	sub.s32 	%r209, %r206, %r208;
	div.s32 	%r210, %r209, %r11;
	mul.lo.s32 	%r211, %r210, %r11;
	sub.s32 	%r212, %r209, %r211;
	selp.b32 	%r213, 0, %r204, %p6;
	selp.b32 	%r214, 0, %r207, %p5;
	selp.b32 	%r215, 0, %r210, %p4;
	selp.b32 	%r216, 0, %r212, %p3;
	mul.lo.s32 	%r217, %r13, %r213;
	mad.lo.s32 	%r218, %r14, %r214, %r217;
	mad.lo.s32 	%r219, %r15, %r215, %r218;
	mad.lo.s32 	%r220, %r16, %r216, %r219;
	shl.b64 	%rd92, %rd91, 32;
	shr.s64 	%rd93, %rd92, 30;
	add.s64 	%rd94, %rd6, %rd93;
	ld.global.f32 	%f45, [%rd94];
	cvt.s64.s32 	%rd95, %r220;
	add.s64 	%rd96, %rd7, %rd95;
	ld.global.u8 	%rs11, [%rd96];
	setp.eq.s16 	%p17, %rs11, 0;
	mul.f32 	%f46, %f45, %f4;
	selp.f32 	%f47, %f3, %f46, %p17;
	max.f32 	%f48, %f44, %f47;
	add.s64 	%rd97, %rd31, 352;
	cvt.u32.u64 	%r221, %rd97;
	div.s32 	%r222, %r221, %r9;
	mul.lo.s32 	%r223, %r222, %r9;
	sub.s32 	%r224, %r221, %r223;
	div.s32 	%r225, %r224, %r10;
	mul.lo.s32 	%r226, %r225, %r10;
	sub.s32 	%r227, %r224, %r226;
	div.s32 	%r228, %r227, %r11;
	mul.lo.s32 	%r229, %r228, %r11;
	sub.s32 	%r230, %r227, %r229;
	selp.b32 	%r231, 0, %r222, %p6;
	selp.b32 	%r232, 0, %r225, %p5;
	selp.b32 	%r233, 0, %r228, %p4;
	selp.b32 	%r234, 0, %r230, %p3;
	mul.lo.s32 	%r235, %r13, %r231;
	mad.lo.s32 	%r236, %r14, %r232, %r235;
	mad.lo.s32 	%r237, %r15, %r233, %r236;
	mad.lo.s32 	%r238, %r16, %r234, %r237;
	shl.b64 	%rd98, %rd97, 32;
	shr.s64 	%rd99, %rd98, 30;
	add.s64 	%rd100, %rd6, %rd99;
	ld.global.f32 	%f49, [%rd100];
	cvt.s64.s32 	%rd101, %r238;
	add.s64 	%rd102, %rd7, %rd101;
	ld.global.u8 	%rs12, [%rd102];
	setp.eq.s16 	%p18, %rs12, 0;
	mul.f32 	%f50, %f49, %f4;
	selp.f32 	%f51, %f3, %f50, %p18;
	max.f32 	%f52, %f48, %f51;
	add.s64 	%rd103, %rd31, 384;
	cvt.u32.u64 	%r239, %rd103;
	div.s32 	%r240, %r239, %r9;
	mul.lo.s32 	%r241, %r240, %r9;
	sub.s32 	%r242, %r239, %r241;
	div.s32 	%r243, %r242, %r10;
	mul.lo.s32 	%r244, %r243, %r10;
	sub.s32 	%r245, %r242, %r244;
	div.s32 	%r246, %r245, %r11;
	mul.lo.s32 	%r247, %r246, %r11;
	sub.s32 	%r248, %r245, %r247;
	selp.b32 	%r249, 0, %r240, %p6;
	selp.b32 	%r250, 0, %r243, %p5;
	selp.b32 	%r251, 0, %r246, %p4;
	selp.b32 	%r252, 0, %r248, %p3;
	mul.lo.s32 	%r253, %r13, %r249;
	mad.lo.s32 	%r254, %r14, %r250, %r253;
	mad.lo.s32 	%r255, %r15, %r251, %r254;
	mad.lo.s32 	%r256, %r16, %r252, %r255;
	shl.b64 	%rd104, %rd103, 32;
	shr.s64 	%rd105, %rd104, 30;
	add.s64 	%rd106, %rd6, %rd105;
	ld.global.f32 	%f53, [%rd106];
	cvt.s64.s32 	%rd107, %r256;
	add.s64 	%rd108, %rd7, %rd107;
	ld.global.u8 	%rs13, [%rd108];
	setp.eq.s16 	%p19, %rs13, 0;
	mul.f32 	%f54, %f53, %f4;
	selp.f32 	%f55, %f3, %f54, %p19;
	max.f32 	%f56, %f52, %f55;
	add.s64 	%rd109, %rd31, 416;
	cvt.u32.u64 	%r257, %rd109;
	div.s32 	%r258, %r257, %r9;
	mul.lo.s32 	%r259, %r258, %r9;
	sub.s32 	%r260, %r257, %r259;
	div.s32 	%r261, %r260, %r10;
	mul.lo.s32 	%r262, %r261, %r10;
	sub.s32 	%r263, %r260, %r262;
	div.s32 	%r264, %r263, %r11;
	mul.lo.s32 	%r265, %r264, %r11;
	sub.s32 	%r266, %r263, %r265;
	selp.b32 	%r267, 0, %r258, %p6;
	selp.b32 	%r268, 0, %r261, %p5;
	selp.b32 	%r269, 0, %r264, %p4;
	selp.b32 	%r270, 0, %r266, %p3;
	mul.lo.s32 	%r271, %r13, %r267;
	mad.lo.s32 	%r272, %r14, %r268, %r271;
	mad.lo.s32 	%r273, %r15, %r269, %r272;
	mad.lo.s32 	%r274, %r16, %r270, %r273;
	shl.b64 	%rd110, %rd109, 32;
	shr.s64 	%rd111, %rd110, 30;
	add.s64 	%rd112, %rd6, %rd111;
	ld.global.f32 	%f57, [%rd112];
	cvt.s64.s32 	%rd113, %r274;
	add.s64 	%rd114, %rd7, %rd113;
	ld.global.u8 	%rs14, [%rd114];
	setp.eq.s16 	%p20, %rs14, 0;
	mul.f32 	%f58, %f57, %f4;
	selp.f32 	%f59, %f3, %f58, %p20;
	max.f32 	%f60, %f56, %f59;
	add.s64 	%rd115, %rd31, 448;
	cvt.u32.u64 	%r275, %rd115;
	div.s32 	%r276, %r275, %r9;
	mul.lo.s32 	%r277, %r276, %r9;
	sub.s32 	%r278, %r275, %r277;
	div.s32 	%r279, %r278, %r10;
	mul.lo.s32 	%r280, %r279, %r10;
	sub.s32 	%r281, %r278, %r280;
	div.s32 	%r282, %r281, %r11;
	mul.lo.s32 	%r283, %r282, %r11;
	sub.s32 	%r284, %r281, %r283;
	selp.b32 	%r285, 0, %r276, %p6;
	selp.b32 	%r286, 0, %r279, %p5;
	selp.b32 	%r287, 0, %r282, %p4;
	selp.b32 	%r288, 0, %r284, %p3;
	mul.lo.s32 	%r289, %r13, %r285;
	mad.lo.s32 	%r290, %r14, %r286, %r289;
	mad.lo.s32 	%r291, %r15, %r287, %r290;
	mad.lo.s32 	%r292, %r16, %r288, %r291;
	shl.b64 	%rd116, %rd115, 32;
	shr.s64 	%rd117, %rd116, 30;
	add.s64 	%rd118, %rd6, %rd117;
	ld.global.f32 	%f61, [%rd118];
	cvt.s64.s32 	%rd119, %r292;
	add.s64 	%rd120, %rd7, %rd119;
	ld.global.u8 	%rs15, [%rd120];
	setp.eq.s16 	%p21, %rs15, 0;
	mul.f32 	%f62, %f61, %f4;
	selp.f32 	%f63, %f3, %f62, %p21;
	max.f32 	%f64, %f60, %f63;
	add.s64 	%rd121, %rd31, 480;
	cvt.u32.u64 	%r293, %rd121;
	div.s32 	%r294, %r293, %r9;
	mul.lo.s32 	%r295, %r294, %r9;
	sub.s32 	%r296, %r293, %r295;
	div.s32 	%r297, %r296, %r10;
	mul.lo.s32 	%r298, %r297, %r10;
	sub.s32 	%r299, %r296, %r298;
	div.s32 	%r300, %r299, %r11;
	mul.lo.s32 	%r301, %r300, %r11;
	sub.s32 	%r302, %r299, %r301;
	selp.b32 	%r303, 0, %r294, %p6;
	selp.b32 	%r304, 0, %r297, %p5;
	selp.b32 	%r305, 0, %r300, %p4;
	selp.b32 	%r306, 0, %r302, %p3;
	mul.lo.s32 	%r307, %r13, %r303;
	mad.lo.s32 	%r308, %r14, %r304, %r307;
	mad.lo.s32 	%r309, %r15, %r305, %r308;
	mad.lo.s32 	%r310, %r16, %r306, %r309;
	shl.b64 	%rd122, %rd121, 32;
	shr.s64 	%rd123, %rd122, 30;
	add.s64 	%rd124, %rd6, %rd123;
	ld.global.f32 	%f65, [%rd124];
	cvt.s64.s32 	%rd125, %r310;
	add.s64 	%rd126, %rd7, %rd125;
	ld.global.u8 	%rs16, [%rd126];
	setp.eq.s16 	%p22, %rs16, 0;
	mul.f32 	%f66, %f65, %f4;
	selp.f32 	%f67, %f3, %f66, %p22;
	max.f32 	%f68, %f64, %f67;
	add.s64 	%rd127, %rd31, 512;
	cvt.u32.u64 	%r311, %rd127;
	div.s32 	%r312, %r311, %r9;
	mul.lo.s32 	%r313, %r312, %r9;
	sub.s32 	%r314, %r311, %r313;
	div.s32 	%r315, %r314, %r10;
	mul.lo.s32 	%r316, %r315, %r10;
	sub.s32 	%r317, %r314, %r316;
	div.s32 	%r318, %r317, %r11;
	mul.lo.s32 	%r319, %r318, %r11;
	sub.s32 	%r320, %r317, %r319;
	selp.b32 	%r321, 0, %r312, %p6;
	selp.b32 	%r322, 0, %r315, %p5;
	selp.b32 	%r323, 0, %r318, %p4;
	selp.b32 	%r324, 0, %r320, %p3;
	mul.lo.s32 	%r325, %r13, %r321;
	mad.lo.s32 	%r326, %r14, %r322, %r325;
	mad.lo.s32 	%r327, %r15, %r323, %r326;
	mad.lo.s32 	%r328, %r16, %r324, %r327;
	shl.b64 	%rd128, %rd127, 32;
	shr.s64 	%rd129, %rd128, 30;
	add.s64 	%rd130, %rd6, %rd129;
	ld.global.f32 	%f69, [%rd130];
	cvt.s64.s32 	%rd131, %r328;
	add.s64 	%rd132, %rd7, %rd131;
	ld.global.u8 	%rs17, [%rd132];
	setp.eq.s16 	%p23, %rs17, 0;
	mul.f32 	%f70, %f69, %f4;
	selp.f32 	%f71, %f3, %f70, %p23;
	max.f32 	%f72, %f68, %f71;
	add.s64 	%rd133, %rd31, 544;
	cvt.u32.u64 	%r329, %rd133;
	div.s32 	%r330, %r329, %r9;
	mul.lo.s32 	%r331, %r330, %r9;
	sub.s32 	%r332, %r329, %r331;
	div.s32 	%r333, %r332, %r10;
	mul.lo.s32 	%r334, %r333, %r10;
	sub.s32 	%r335, %r332, %r334;
	div.s32 	%r336, %r335, %r11;
	mul.lo.s32 	%r337, %r336, %r11;
	sub.s32 	%r338, %r335, %r337;
	selp.b32 	%r339, 0, %r330, %p6;
	selp.b32 	%r340, 0, %r333, %p5;
	selp.b32 	%r341, 0, %r336, %p4;
	selp.b32 	%r342, 0, %r338, %p3;
	mul.lo.s32 	%r343, %r13, %r339;
	mad.lo.s32 	%r344, %r14, %r340, %r343;
	mad.lo.s32 	%r345, %r15, %r341, %r344;
	mad.lo.s32 	%r346, %r16, %r342, %r345;
	shl.b64 	%rd134, %rd133, 32;
	shr.s64 	%rd135, %rd134, 30;
	add.s64 	%rd136, %rd6, %rd135;
	ld.global.f32 	%f73, [%rd136];
	cvt.s64.s32 	%rd137, %r346;
	add.s64 	%rd138, %rd7, %rd137;
	ld.global.u8 	%rs18, [%rd138];
	setp.eq.s16 	%p24, %rs18, 0;
	mul.f32 	%f74, %f73, %f4;
	selp.f32 	%f75, %f3, %f74, %p24;
	max.f32 	%f76, %f72, %f75;
	add.s64 	%rd139, %rd31, 576;
	cvt.u32.u64 	%r347, %rd139;
	div.s32 	%r348, %r347, %r9;
	mul.lo.s32 	%r349, %r348, %r9;
	sub.s32 	%r350, %r347, %r349;
	div.s32 	%r351, %r350, %r10;
	mul.lo.s32 	%r352, %r351, %r10;
	sub.s32 	%r353, %r350, %r352;
	div.s32 	%r354, %r353, %r11;
	mul.lo.s32 	%r355, %r354, %r11;
	sub.s32 	%r356, %r353, %r355;
	selp.b32 	%r357, 0, %r348, %p6;
	selp.b32 	%r358, 0, %r351, %p5;
	selp.b32 	%r359, 0, %r354, %p4;
	selp.b32 	%r360, 0, %r356, %p3;
	mul.lo.s32 	%r361, %r13, %r357;
	mad.lo.s32 	%r362, %r14, %r358, %r361;
	mad.lo.s32 	%r363, %r15, %r359, %r362;
	mad.lo.s32 	%r364, %r16, %r360, %r363;
	shl.b64 	%rd140, %rd139, 32;
	shr.s64 	%rd141, %rd140, 30;
	add.s64 	%rd142, %rd6, %rd141;
	ld.global.f32 	%f77, [%rd142];
	cvt.s64.s32 	%rd143, %r364;
	add.s64 	%rd144, %rd7, %rd143;
	ld.global.u8 	%rs19, [%rd144];
	setp.eq.s16 	%p25, %rs19, 0;
	mul.f32 	%f78, %f77, %f4;
	selp.f32 	%f79, %f3, %f78, %p25;
	max.f32 	%f80, %f76, %f79;
	add.s64 	%rd145, %rd31, 608;
	cvt.u32.u64 	%r365, %rd145;
	div.s32 	%r366, %r365, %r9;
	mul.lo.s32 	%r367, %r366, %r9;
	sub.s32 	%r368, %r365, %r367;
	div.s32 	%r369, %r368, %r10;
	mul.lo.s32 	%r370, %r369, %r10;
	sub.s32 	%r371, %r368, %r370;
	div.s32 	%r372, %r371, %r11;
	mul.lo.s32 	%r373, %r372, %r11;
	sub.s32 	%r374, %r371, %r373;
	selp.b32 	%r375, 0, %r366, %p6;
	selp.b32 	%r376, 0, %r369, %p5;
	selp.b32 	%r377, 0, %r372, %p4;
	selp.b32 	%r378, 0, %r374, %p3;
	mul.lo.s32 	%r379, %r13, %r375;
	mad.lo.s32 	%r380, %r14, %r376, %r379;
	mad.lo.s32 	%r381, %r15, %r377, %r380;
	mad.lo.s32 	%r382, %r16, %r378, %r381;
	shl.b64 	%rd146, %rd145, 32;
	shr.s64 	%rd147, %rd146, 30;
	add.s64 	%rd148, %rd6, %rd147;
	ld.global.f32 	%f81, [%rd148];
	cvt.s64.s32 	%rd149, %r382;
	add.s64 	%rd150, %rd7, %rd149;
	ld.global.u8 	%rs20, [%rd150];
	setp.eq.s16 	%p26, %rs20, 0;
	mul.f32 	%f82, %f81, %f4;
	selp.f32 	%f83, %f3, %f82, %p26;
	max.f32 	%f84, %f80, %f83;
	add.s64 	%rd151, %rd31, 640;
	cvt.u32.u64 	%r383, %rd151;
	div.s32 	%r384, %r383, %r9;
	mul.lo.s32 	%r385, %r384, %r9;
	sub.s32 	%r386, %r383, %r385;
	div.s32 	%r387, %r386, %r10;
	mul.lo.s32 	%r388, %r387, %r10;
	sub.s32 	%r389, %r386, %r388;
	div.s32 	%r390, %r389, %r11;
	mul.lo.s32 	%r391, %r390, %r11;
	sub.s32 	%r392, %r389, %r391;
	selp.b32 	%r393, 0, %r384, %p6;
	selp.b32 	%r394, 0, %r387, %p5;
	selp.b32 	%r395, 0, %r390, %p4;
	selp.b32 	%r396, 0, %r392, %p3;
	mul.lo.s32 	%r397, %r13, %r393;
	mad.lo.s32 	%r398, %r14, %r394, %r397;
	mad.lo.s32 	%r399, %r15, %r395, %r398;
	mad.lo.s32 	%r400, %r16, %r396, %r399;
	shl.b64 	%rd152, %rd151, 32;
	shr.s64 	%rd153, %rd152, 30;
	add.s64 	%rd154, %rd6, %rd153;
	ld.global.f32 	%f85, [%rd154];
	cvt.s64.s32 	%rd155, %r400;
	add.s64 	%rd156, %rd7, %rd155;
	ld.global.u8 	%rs21, [%rd156];
	setp.eq.s16 	%p27, %rs21, 0;
	mul.f32 	%f86, %f85, %f4;
	selp.f32 	%f87, %f3, %f86, %p27;
	max.f32 	%f88, %f84, %f87;
	add.s64 	%rd157, %rd31, 672;
	cvt.u32.u64 	%r401, %rd157;
	div.s32 	%r402, %r401, %r9;
	mul.lo.s32 	%r403, %r402, %r9;
	sub.s32 	%r404, %r401, %r403;
	div.s32 	%r405, %r404, %r10;
	mul.lo.s32 	%r406, %r405, %r10;
	sub.s32 	%r407, %r404, %r406;
	div.s32 	%r408, %r407, %r11;
	mul.lo.s32 	%r409, %r408, %r11;
	sub.s32 	%r410, %r407, %r409;
	selp.b32 	%r411, 0, %r402, %p6;
	selp.b32 	%r412, 0, %r405, %p5;
	selp.b32 	%r413, 0, %r408, %p4;
	selp.b32 	%r414, 0, %r410, %p3;
	mul.lo.s32 	%r415, %r13, %r411;
	mad.lo.s32 	%r416, %r14, %r412, %r415;
	mad.lo.s32 	%r417, %r15, %r413, %r416;
	mad.lo.s32 	%r418, %r16, %r414, %r417;
	shl.b64 	%rd158, %rd157, 32;
	shr.s64 	%rd159, %rd158, 30;
	add.s64 	%rd160, %rd6, %rd159;
	ld.global.f32 	%f89, [%rd160];
	cvt.s64.s32 	%rd161, %r418;
	add.s64 	%rd162, %rd7, %rd161;
	ld.global.u8 	%rs22, [%rd162];
	setp.eq.s16 	%p28, %rs22, 0;
	mul.f32 	%f90, %f89, %f4;
	selp.f32 	%f91, %f3, %f90, %p28;
	max.f32 	%f92, %f88, %f91;
	add.s64 	%rd163, %rd31, 704;
	cvt.u32.u64 	%r419, %rd163;
	div.s32 	%r420, %r419, %r9;
	mul.lo.s32 	%r421, %r420, %r9;
	sub.s32 	%r422, %r419, %r421;
	div.s32 	%r423, %r422, %r10;
	mul.lo.s32 	%r424, %r423, %r10;
	sub.s32 	%r425, %r422, %r424;
	div.s32 	%r426, %r425, %r11;
	mul.lo.s32 	%r427, %r426, %r11;
	sub.s32 	%r428, %r425, %r427;
	selp.b32 	%r429, 0, %r420, %p6;
	selp.b32 	%r430, 0, %r423, %p5;
	selp.b32 	%r431, 0, %r426, %p4;
	selp.b32 	%r432, 0, %r428, %p3;
	mul.lo.s32 	%r433, %r13, %r429;
	mad.lo.s32 	%r434, %r14, %r430, %r433;
	mad.lo.s32 	%r435, %r15, %r431, %r434;
	mad.lo.s32 	%r436, %r16, %r432, %r435;
	shl.b64 	%rd164, %rd163, 32;
	shr.s64 	%rd165, %rd164, 30;
	add.s64 	%rd166, %rd6, %rd165;
	ld.global.f32 	%f93, [%rd166];
	cvt.s64.s32 	%rd167, %r436;
	add.s64 	%rd168, %rd7, %rd167;
	ld.global.u8 	%rs23, [%rd168];
	setp.eq.s16 	%p29, %rs23, 0;
	mul.f32 	%f94, %f93, %f4;
	selp.f32 	%f95, %f3, %f94, %p29;
	max.f32 	%f96, %f92, %f95;
	add.s64 	%rd169, %rd31, 736;
	cvt.u32.u64 	%r437, %rd169;
	div.s32 	%r438, %r437, %r9;
	mul.lo.s32 	%r439, %r438, %r9;
	sub.s32 	%r440, %r437, %r439;
	div.s32 	%r441, %r440, %r10;
	mul.lo.s32 	%r442, %r441, %r10;
	sub.s32 	%r443, %r440, %r442;
	div.s32 	%r444, %r443, %r11;
	mul.lo.s32 	%r445, %r444, %r11;
	sub.s32 	%r446, %r443, %r445;
	selp.b32 	%r447, 0, %r438, %p6;
	selp.b32 	%r448, 0, %r441, %p5;
	selp.b32 	%r449, 0, %r444, %p4;
	selp.b32 	%r450, 0, %r446, %p3;
	mul.lo.s32 	%r451, %r13, %r447;
	mad.lo.s32 	%r452, %r14, %r448, %r451;
	mad.lo.s32 	%r453, %r15, %r449, %r452;
	mad.lo.s32 	%r454, %r16, %r450, %r453;
	shl.b64 	%rd170, %rd169, 32;
	shr.s64 	%rd171, %rd170, 30;
	add.s64 	%rd172, %rd6, %rd171;
	ld.global.f32 	%f97, [%rd172];
	cvt.s64.s32 	%rd173, %r454;
	add.s64 	%rd174, %rd7, %rd173;
	ld.global.u8 	%rs24, [%rd174];
	setp.eq.s16 	%p30, %rs24, 0;
	mul.f32 	%f98, %f97, %f4;
	selp.f32 	%f99, %f3, %f98, %p30;
	max.f32 	%f100, %f96, %f99;
	add.s64 	%rd175, %rd31, 768;
	cvt.u32.u64 	%r455, %rd175;
	div.s32 	%r456, %r455, %r9;
	mul.lo.s32 	%r457, %r456, %r9;
	sub.s32 	%r458, %r455, %r457;
	div.s32 	%r459, %r458, %r10;
	mul.lo.s32 	%r460, %r459, %r10;
	sub.s32 	%r461, %r458, %r460;
	div.s32 	%r462, %r461, %r11;
	mul.lo.s32 	%r463, %r462, %r11;
	sub.s32 	%r464, %r461, %r463;
	selp.b32 	%r465, 0, %r456, %p6;
	selp.b32 	%r466, 0, %r459, %p5;
	selp.b32 	%r467, 0, %r462, %p4;
	selp.b32 	%r468, 0, %r464, %p3;
	mul.lo.s32 	%r469, %r13, %r465;
	mad.lo.s32 	%r470, %r14, %r466, %r469;
	mad.lo.s32 	%r471, %r15, %r467, %r470;
	mad.lo.s32 	%r472, %r16, %r468, %r471;
	shl.b64 	%rd176, %rd175, 32;
	shr.s64 	%rd177, %rd176, 30;
	add.s64 	%rd178, %rd6, %rd177;
	ld.global.f32 	%f101, [%rd178];
	cvt.s64.s32 	%rd179, %r472;
	add.s64 	%rd180, %rd7, %rd179;
	ld.global.u8 	%rs25, [%rd180];
	setp.eq.s16 	%p31, %rs25, 0;
	mul.f32 	%f102, %f101, %f4;
	selp.f32 	%f103, %f3, %f102, %p31;
	max.f32 	%f104, %f100, %f103;
	add.s64 	%rd181, %rd31, 800;
	cvt.u32.u64 	%r473, %rd181;
	div.s32 	%r474, %r473, %r9;
	mul.lo.s32 	%r475, %r474, %r9;
	sub.s32 	%r476, %r473, %r475;
	div.s32 	%r477, %r476, %r10;
	mul.lo.s32 	%r478, %r477, %r10;
	sub.s32 	%r479, %r476, %r478;
	div.s32 	%r480, %r479, %r11;
	mul.lo.s32 	%r481, %r480, %r11;
	sub.s32 	%r482, %r479, %r481;
	selp.b32 	%r483, 0, %r474, %p6;
	selp.b32 	%r484, 0, %r477, %p5;
	selp.b32 	%r485, 0, %r480, %p4;
	selp.b32 	%r486, 0, %r482, %p3;
	mul.lo.s32 	%r487, %r13, %r483;
	mad.lo.s32 	%r488, %r14, %r484, %r487;
	mad.lo.s32 	%r489, %r15, %r485, %r488;
	mad.lo.s32 	%r490, %r16, %r486, %r489;
	shl.b64 	%rd182, %rd181, 32;
	shr.s64 	%rd183, %rd182, 30;
	add.s64 	%rd184, %rd6, %rd183;
	ld.global.f32 	%f105, [%rd184];
	cvt.s64.s32 	%rd185, %r490;
	add.s64 	%rd186, %rd7, %rd185;
	ld.global.u8 	%rs26, [%rd186];
	setp.eq.s16 	%p32, %rs26, 0;
	mul.f32 	%f106, %f105, %f4;
	selp.f32 	%f107, %f3, %f106, %p32;
	max.f32 	%f108, %f104, %f107;
	add.s64 	%rd187, %rd31, 832;
	cvt.u32.u64 	%r491, %rd187;
	div.s32 	%r492, %r491, %r9;
	mul.lo.s32 	%r493, %r492, %r9;
	sub.s32 	%r494, %r491, %r493;
	div.s32 	%r495, %r494, %r10;
	mul.lo.s32 	%r496, %r495, %r10;
	sub.s32 	%r497, %r494, %r496;
	div.s32 	%r498, %r497, %r11;
	mul.lo.s32 	%r499, %r498, %r11;
	sub.s32 	%r500, %r497, %r499;
	selp.b32 	%r501, 0, %r492, %p6;
	selp.b32 	%r502, 0, %r495, %p5;
	selp.b32 	%r503, 0, %r498, %p4;
	selp.b32 	%r504, 0, %r500, %p3;
	mul.lo.s32 	%r505, %r13, %r501;
	mad.lo.s32 	%r506, %r14, %r502, %r505;
	mad.lo.s32 	%r507, %r15, %r503, %r506;
	mad.lo.s32 	%r508, %r16, %r504, %r507;
	shl.b64 	%rd188, %rd187, 32;
	shr.s64 	%rd189, %rd188, 30;
	add.s64 	%rd190, %rd6, %rd189;
	ld.global.f32 	%f109, [%rd190];
	cvt.s64.s32 	%rd191, %r508;
	add.s64 	%rd192, %rd7, %rd191;
	ld.global.u8 	%rs27, [%rd192];
	setp.eq.s16 	%p33, %rs27, 0;
	mul.f32 	%f110, %f109, %f4;
	selp.f32 	%f111, %f3, %f110, %p33;
	max.f32 	%f112, %f108, %f111;
	add.s64 	%rd193, %rd31, 864;
	cvt.u32.u64 	%r509, %rd193;
	div.s32 	%r510, %r509, %r9;
	mul.lo.s32 	%r511, %r510, %r9;
	sub.s32 	%r512, %r509, %r511;
	div.s32 	%r513, %r512, %r10;
	mul.lo.s32 	%r514, %r513, %r10;
	sub.s32 	%r515, %r512, %r514;
	div.s32 	%r516, %r515, %r11;
	mul.lo.s32 	%r517, %r516, %r11;
	sub.s32 	%r518, %r515, %r517;
	selp.b32 	%r519, 0, %r510, %p6;
	selp.b32 	%r520, 0, %r513, %p5;
	selp.b32 	%r521, 0, %r516, %p4;
	selp.b32 	%r522, 0, %r518, %p3;
	mul.lo.s32 	%r523, %r13, %r519;
	mad.lo.s32 	%r524, %r14, %r520, %r523;
	mad.lo.s32 	%r525, %r15, %r521, %r524;
	mad.lo.s32 	%r526, %r16, %r522, %r525;
	shl.b64 	%rd194, %rd193, 32;
	shr.s64 	%rd195, %rd194, 30;
	add.s64 	%rd196, %rd6, %rd195;
	ld.global.f32 	%f113, [%rd196];
	cvt.s64.s32 	%rd197, %r526;
	add.s64 	%rd198, %rd7, %rd197;
	ld.global.u8 	%rs28, [%rd198];
	setp.eq.s16 	%p34, %rs28, 0;
	mul.f32 	%f114, %f113, %f4;
	selp.f32 	%f115, %f3, %f114, %p34;
	max.f32 	%f116, %f112, %f115;
	add.s64 	%rd199, %rd31, 896;
	cvt.u32.u64 	%r527, %rd199;
	div.s32 	%r528, %r527, %r9;
	mul.lo.s32 	%r529, %r528, %r9;
	sub.s32 	%r530, %r527, %r529;
	div.s32 	%r531, %r530, %r10;
	mul.lo.s32 	%r532, %r531, %r10;
	sub.s32 	%r533, %r530, %r532;
	div.s32 	%r534, %r533, %r11;
	mul.lo.s32 	%r535, %r534, %r11;
	sub.s32 	%r536, %r533, %r535;
	selp.b32 	%r537, 0, %r528, %p6;
	selp.b32 	%r538, 0, %r531, %p5;
	selp.b32 	%r539, 0, %r534, %p4;
	selp.b32 	%r540, 0, %r536, %p3;
	mul.lo.s32 	%r541, %r13, %r537;
	mad.lo.s32 	%r542, %r14, %r538, %r541;
	mad.lo.s32 	%r543, %r15, %r539, %r542;
	mad.lo.s32 	%r544, %r16, %r540, %r543;
	shl.b64 	%rd200, %rd199, 32;
	shr.s64 	%rd201, %rd200, 30;
	add.s64 	%rd202, %rd6, %rd201;
	ld.global.f32 	%f117, [%rd202];
	cvt.s64.s32 	%rd203, %r544;
	add.s64 	%rd204, %rd7, %rd203;
	ld.global.u8 	%rs29, [%rd204];
	setp.eq.s16 	%p35, %rs29, 0;
	mul.f32 	%f118, %f117, %f4;
	selp.f32 	%f119, %f3, %f118, %p35;
	max.f32 	%f120, %f116, %f119;
	mov.b32 	%r545, %f120;
	shfl.sync.bfly.b32	%r546|%p36, %r545, 16, 31, -1;
	mov.b32 	%f121, %r546;
	max.f32 	%f122, %f120, %f121;
	mov.b32 	%r547, %f122;
	shfl.sync.bfly.b32	%r548|%p37, %r547, 8, 31, -1;
	mov.b32 	%f123, %r548;
	max.f32 	%f124, %f122, %f123;
	mov.b32 	%r549, %f124;
	shfl.sync.bfly.b32	%r550|%p38, %r549, 4, 31, -1;
	mov.b32 	%f125, %r550;
	max.f32 	%f126, %f124, %f125;
	mov.b32 	%r551, %f126;
	shfl.sync.bfly.b32	%r552|%p39, %r551, 2, 31, -1;
	mov.b32 	%f127, %r552;
	max.f32 	%f128, %f126, %f127;
	mov.b32 	%r553, %f128;
	shfl.sync.bfly.b32	%r554|%p40, %r553, 1, 31, -1;
	mov.b32 	%f129, %r554;
	max.f32 	%f130, %f128, %f129;
	sub.f32 	%f131, %f7, %f130;
	fma.rn.f32 	%f132, %f131, 0f3BBB989D, 0f3F000000;
	cvt.sat.f32.f32 	%f133, %f132;
	mov.f32 	%f134, 0f4B400001;
	mov.f32 	%f135, 0f437C0000;
	fma.rm.f32 	%f136, %f133, %f135, %f134;
	add.f32 	%f137, %f136, 0fCB40007F;
	neg.f32 	%f138, %f137;
	fma.rn.f32 	%f139, %f131, 0f3FB8AA3B, %f138;
	fma.rn.f32 	%f140, %f131, 0f32A57060, %f139;
	mov.b32 	%r555, %f136;
	shl.b32 	%r556, %r555, 23;
	mov.b32 	%f141, %r556;
	ex2.approx.ftz.f32 	%f142, %f140;
	mul.f32 	%f143, %f142, %f141;
	add.f32 	%f144, %f143, 0f00000000;
	sub.f32 	%f145, %f11, %f130;
	fma.rn.f32 	%f146, %f145, 0f3BBB989D, 0f3F000000;
	cvt.sat.f32.f32 	%f147, %f146;
	fma.rm.f32 	%f148, %f147, %f135, %f134;
	add.f32 	%f149, %f148, 0fCB40007F;
	neg.f32 	%f150, %f149;
	fma.rn.f32 	%f151, %f145, 0f3FB8AA3B, %f150;
	fma.rn.f32 	%f152, %f145, 0f32A57060, %f151;
	mov.b32 	%r557, %f148;
	shl.b32 	%r558, %r557, 23;
	mov.b32 	%f153, %r558;
	ex2.approx.ftz.f32 	%f154, %f152;
	mul.f32 	%f155, %f154, %f153;
	add.f32 	%f156, %f144, %f155;
	sub.f32 	%f157, %f15, %f130;
	fma.rn.f32 	%f158, %f157, 0f3BBB989D, 0f3F000000;
	cvt.sat.f32.f32 	%f159, %f158;
	fma.rm.f32 	%f160, %f159, %f135, %f134;
	add.f32 	%f161, %f160, 0fCB40007F;
	neg.f32 	%f162, %f161;
	fma.rn.f32 	%f163, %f157, 0f3FB8AA3B, %f162;
	fma.rn.f32 	%f164, %f157, 0f32A57060, %f163;
	mov.b32 	%r559, %f160;
	shl.b32 	%r560, %r559, 23;
	mov.b32 	%f165, %r560;
	ex2.approx.ftz.f32 	%f166, %f164;
	mul.f32 	%f167, %f166, %f165;
	add.f32 	%f168, %f156, %f167;
	sub.f32 	%f169, %f19, %f130;
	fma.rn.f32 	%f170, %f169, 0f3BBB989D, 0f3F000000;
	cvt.sat.f32.f32 	%f171, %f170;
	fma.rm.f32 	%f172, %f171, %f135, %f134;
	add.f32 	%f173, %f172, 0fCB40007F;
	neg.f32 	%f174, %f173;
	fma.rn.f32 	%f175, %f169, 0f3FB8AA3B, %f174;
	fma.rn.f32 	%f176, %f169, 0f32A57060, %f175;
	mov.b32 	%r561, %f172;
	shl.b32 	%r562, %r561, 23;
	mov.b32 	%f177, %r562;
	ex2.approx.ftz.f32 	%f178, %f176;
	mul.f32 	%f179, %f178, %f177;
	add.f32 	%f180, %f168, %f179;
	sub.f32 	%f181, %f23, %f130;
	fma.rn.f32 	%f182, %f181, 0f3BBB989D, 0f3F000000;
	cvt.sat.f32.f32 	%f183, %f182;
	fma.rm.f32 	%f184, %f183, %f135, %f134;
	add.f32 	%f185, %f184, 0fCB40007F;
	neg.f32 	%f186, %f185;
	fma.rn.f32 	%f187, %f181, 0f3FB8AA3B, %f186;
	fma.rn.f32 	%f188, %f181, 0f32A57060, %f187;
	mov.b32 	%r563, %f184;
	shl.b32 	%r564, %r563, 23;
	mov.b32 	%f189, %r564;
	ex2.approx.ftz.f32 	%f190, %f188;
	mul.f32 	%f191, %f190, %f189;
	add.f32 	%f192, %f180, %f191;
	sub.f32 	%f193, %f27, %f130;
	fma.rn.f32 	%f194, %f193, 0f3BBB989D, 0f3F000000;
	cvt.sat.f32.f32 	%f195, %f194;
	fma.rm.f32 	%f196, %f195, %f135, %f134;
	add.f32 	%f197, %f196, 0fCB40007F;
	neg.f32 	%f198, %f197;
	fma.rn.f32 	%f199, %f193, 0f3FB8AA3B, %f198;
	fma.rn.f32 	%f200, %f193, 0f32A57060, %f199;
	mov.b32 	%r565, %f196;
	shl.b32 	%r566, %r565, 23;
	mov.b32 	%f201, %r566;
	ex2.approx.ftz.f32 	%f202, %f200;
	mul.f32 	%f203, %f202, %f201;
	add.f32 	%f204, %f192, %f203;
	sub.f32 	%f205, %f31, %f130;
	fma.rn.f32 	%f206, %f205, 0f3BBB989D, 0f3F000000;
	cvt.sat.f32.f32 	%f207, %f206;
	fma.rm.f32 	%f208, %f207, %f135, %f134;
	add.f32 	%f209, %f208, 0fCB40007F;
	neg.f32 	%f210, %f209;
	fma.rn.f32 	%f211, %f205, 0f3FB8AA3B, %f210;
	fma.rn.f32 	%f212, %f205, 0f32A57060, %f211;
	mov.b32 	%r567, %f208;
	shl.b32 	%r568, %r567, 23;
	mov.b32 	%f213, %r568;
	ex2.approx.ftz.f32 	%f214, %f212;
	mul.f32 	%f215, %f214, %f213;
	add.f32 	%f216, %f204, %f215;
	sub.f32 	%f217, %f35, %f130;
	fma.rn.f32 	%f218, %f217, 0f3BBB989D, 0f3F000000;
	cvt.sat.f32.f32 	%f219, %f218;
	fma.rm.f32 	%f220, %f219, %f135, %f134;
	add.f32 	%f221, %f220, 0fCB40007F;
	neg.f32 	%f222, %f221;
	fma.rn.f32 	%f223, %f217, 0f3FB8AA3B, %f222;
	fma.rn.f32 	%f224, %f217, 0f32A57060, %f223;
	mov.b32 	%r569, %f220;
	shl.b32 	%r570, %r569, 23;
	mov.b32 	%f225, %r570;
	ex2.approx.ftz.f32 	%f226, %f224;
	mul.f32 	%f227, %f226, %f225;
	add.f32 	%f228, %f216, %f227;
	sub.f32 	%f229, %f39, %f130;
	fma.rn.f32 	%f230, %f229, 0f3BBB989D, 0f3F000000;
	cvt.sat.f32.f32 	%f231, %f230;
	fma.rm.f32 	%f232, %f231, %f135, %f134;
	add.f32 	%f233, %f232, 0fCB40007F;
	neg.f32 	%f234, %f233;
	fma.rn.f32 	%f235, %f229, 0f3FB8AA3B, %f234;
	fma.rn.f32 	%f236, %f229, 0f32A57060, %f235;
	mov.b32 	%r571, %f232;
	shl.b32 	%r572, %r571, 23;
	mov.b32 	%f237, %r572;
	ex2.approx.ftz.f32 	%f238, %f236;
	mul.f32 	%f239, %f238, %f237;
	add.f32 	%f240, %f228, %f239;
	sub.f32 	%f241, %f43, %f130;
	fma.rn.f32 	%f242, %f241, 0f3BBB989D, 0f3F000000;
	cvt.sat.f32.f32 	%f243, %f242;
	fma.rm.f32 	%f244, %f243, %f135, %f134;
	add.f32 	%f245, %f244, 0fCB40007F;
	neg.f32 	%f246, %f245;
	fma.rn.f32 	%f247, %f241, 0f3FB8AA3B, %f246;
	fma.rn.f32 	%f248, %f241, 0f32A57060, %f247;
	mov.b32 	%r573, %f244;
	shl.b32 	%r574, %r573, 23;
	mov.b32 	%f249, %r574;
	ex2.approx.ftz.f32 	%f250, %f248;
	mul.f32 	%f251, %f250, %f249;
	add.f32 	%f252, %f240, %f251;
	sub.f32 	%f253, %f47, %f130;
	fma.rn.f32 	%f254, %f253, 0f3BBB989D, 0f3F000000;
	cvt.sat.f32.f32 	%f255, %f254;
	fma.rm.f32 	%f256, %f255, %f135, %f134;
	add.f32 	%f257, %f256, 0fCB40007F;
	neg.f32 	%f258, %f257;
	fma.rn.f32 	%f259, %f253, 0f3FB8AA3B, %f258;
	fma.rn.f32 	%f260, %f253, 0f32A57060, %f259;
	mov.b32 	%r575, %f256;
	shl.b32 	%r576, %r575, 23;
	mov.b32 	%f261, %r576;
	ex2.approx.ftz.f32 	%f262, %f260;
	mul.f32 	%f263, %f262, %f261;
	add.f32 	%f264, %f252, %f263;
	sub.f32 	%f265, %f51, %f130;
	fma.rn.f32 	%f266, %f265, 0f3BBB989D, 0f3F000000;
	cvt.sat.f32.f32 	%f267, %f266;
	fma.rm.f32 	%f268, %f267, %f135, %f134;
	add.f32 	%f269, %f268, 0fCB40007F;
	neg.f32 	%f270, %f269;
	fma.rn.f32 	%f271, %f265, 0f3FB8AA3B, %f270;
	fma.rn.f32 	%f272, %f265, 0f32A57060, %f271;
	mov.b32 	%r577, %f268;
	shl.b32 	%r578, %r577, 23;
	mov.b32 	%f273, %r578;
	ex2.approx.ftz.f32 	%f274, %f272;
	mul.f32 	%f275, %f274, %f273;
	add.f32 	%f276, %f264, %f275;
	sub.f32 	%f277, %f55, %f130;
	fma.rn.f32 	%f278, %f277, 0f3BBB989D, 0f3F000000;
	cvt.sat.f32.f32 	%f279, %f278;
	fma.rm.f32 	%f280, %f279, %f135, %f134;
	add.f32 	%f281, %f280, 0fCB40007F;
	neg.f32 	%f282, %f281;
	fma.rn.f32 	%f283, %f277, 0f3FB8AA3B, %f282;
	fma.rn.f32 	%f284, %f277, 0f32A57060, %f283;
	mov.b32 	%r579, %f280;
	shl.b32 	%r580, %r579, 23;
	mov.b32 	%f285, %r580;
	ex2.approx.ftz.f32 	%f286, %f284;
	mul.f32 	%f287, %f286, %f285;
	add.f32 	%f288, %f276, %f287;
	sub.f32 	%f289, %f59, %f130;
	fma.rn.f32 	%f290, %f289, 0f3BBB989D, 0f3F000000;
	cvt.sat.f32.f32 	%f291, %f290;
	fma.rm.f32 	%f292, %f291, %f135, %f134;
	add.f32 	%f293, %f292, 0fCB40007F;
	neg.f32 	%f294, %f293;
	fma.rn.f32 	%f295, %f289, 0f3FB8AA3B, %f294;
	fma.rn.f32 	%f296, %f289, 0f32A57060, %f295;
	mov.b32 	%r581, %f292;
	shl.b32 	%r582, %r581, 23;
	mov.b32 	%f297, %r582;
	ex2.approx.ftz.f32 	%f298, %f296;
	mul.f32 	%f299, %f298, %f297;
	add.f32 	%f300, %f288, %f299;
	sub.f32 	%f301, %f63, %f130;
	fma.rn.f32 	%f302, %f301, 0f3BBB989D, 0f3F000000;
	cvt.sat.f32.f32 	%f303, %f302;
	fma.rm.f32 	%f304, %f303, %f135, %f134;
	add.f32 	%f305, %f304, 0fCB40007F;
	neg.f32 	%f306, %f305;
	fma.rn.f32 	%f307, %f301, 0f3FB8AA3B, %f306;
	fma.rn.f32 	%f308, %f301, 0f32A57060, %f307;
	mov.b32 	%r583, %f304;
	shl.b32 	%r584, %r583, 23;
	mov.b32 	%f309, %r584;
	ex2.approx.ftz.f32 	%f310, %f308;
	mul.f32 	%f311, %f310, %f309;
	add.f32 	%f312, %f300, %f311;
	sub.f32 	%f313, %f67, %f130;
	fma.rn.f32 	%f314, %f313, 0f3BBB989D, 0f3F000000;
	cvt.sat.f32.f32 	%f315, %f314;
	fma.rm.f32 	%f316, %f315, %f135, %f134;
	add.f32 	%f317, %f316, 0fCB40007F;
	neg.f32 	%f318, %f317;
	fma.rn.f32 	%f319, %f313, 0f3FB8AA3B, %f318;
	fma.rn.f32 	%f320, %f313, 0f32A57060, %f319;
	mov.b32 	%r585, %f316;
	shl.b32 	%r586, %r585, 23;
	mov.b32 	%f321, %r586;
	ex2.approx.ftz.f32 	%f322, %f320;
	mul.f32 	%f323, %f322, %f321;
	add.f32 	%f324, %f312, %f323;
	sub.f32 	%f325, %f71, %f130;
	fma.rn.f32 	%f326, %f325, 0f3BBB989D, 0f3F000000;
	cvt.sat.f32.f32 	%f327, %f326;
	fma.rm.f32 	%f328, %f327, %f135, %f134;
	add.f32 	%f329, %f328, 0fCB40007F;
	neg.f32 	%f330, %f329;
	fma.rn.f32 	%f331, %f325, 0f3FB8AA3B, %f330;
	fma.rn.f32 	%f332, %f325, 0f32A57060, %f331;
	mov.b32 	%r587, %f328;
	shl.b32 	%r588, %r587, 23;
	mov.b32 	%f333, %r588;
	ex2.approx.ftz.f32 	%f334, %f332;
	mul.f32 	%f335, %f334, %f333;
	add.f32 	%f336, %f324, %f335;
	sub.f32 	%f337, %f75, %f130;
	fma.rn.f32 	%f338, %f337, 0f3BBB989D, 0f3F000000;
	cvt.sat.f32.f32 	%f339, %f338;
	fma.rm.f32 	%f340, %f339, %f135, %f134;
	add.f32 	%f341, %f340, 0fCB40007F;
	neg.f32 	%f342, %f341;
	fma.rn.f32 	%f343, %f337, 0f3FB8AA3B, %f342;
	fma.rn.f32 	%f344, %f337, 0f32A57060, %f343;
	mov.b32 	%r589, %f340;
	shl.b32 	%r590, %r589, 23;
	mov.b32 	%f345, %r590;
	ex2.approx.ftz.f32 	%f346, %f344;
	mul.f32 	%f347, %f346, %f345;
	add.f32 	%f348, %f336, %f347;
	sub.f32 	%f349, %f79, %f130;
	fma.rn.f32 	%f350, %f349, 0f3BBB989D, 0f3F000000;
	cvt.sat.f32.f32 	%f351, %f350;
	fma.rm.f32 	%f352, %f351, %f135, %f134;
	add.f32 	%f353, %f352, 0fCB40007F;
	neg.f32 	%f354, %f353;
	fma.rn.f32 	%f355, %f349, 0f3FB8AA3B, %f354;
	fma.rn.f32 	%f356, %f349, 0f32A57060, %f355;
	mov.b32 	%r591, %f352;
	shl.b32 	%r592, %r591, 23;
	mov.b32 	%f357, %r592;
	ex2.approx.ftz.f32 	%f358, %f356;
	mul.f32 	%f359, %f358, %f357;
	add.f32 	%f360, %f348, %f359;
	sub.f32 	%f361, %f83, %f130;
	fma.rn.f32 	%f362, %f361, 0f3BBB989D, 0f3F000000;
	cvt.sat.f32.f32 	%f363, %f362;
	fma.rm.f32 	%f364, %f363, %f135, %f134;
	add.f32 	%f365, %f364, 0fCB40007F;
	neg.f32 	%f366, %f365;
	fma.rn.f32 	%f367, %f361, 0f3FB8AA3B, %f366;
	fma.rn.f32 	%f368, %f361, 0f32A57060, %f367;
	mov.b32 	%r593, %f364;
	shl.b32 	%r594, %r593, 23;
	mov.b32 	%f369, %r594;
	ex2.approx.ftz.f32 	%f370, %f368;
	mul.f32 	%f371, %f370, %f369;
	add.f32 	%f372, %f360, %f371;
	sub.f32 	%f373, %f87, %f130;
	fma.rn.f32 	%f374, %f373, 0f3BBB989D, 0f3F000000;
	cvt.sat.f32.f32 	%f375, %f374;
	fma.rm.f32 	%f376, %f375, %f135, %f134;
	add.f32 	%f377, %f376, 0fCB40007F;
	neg.f32 	%f378, %f377;
	fma.rn.f32 	%f379, %f373, 0f3FB8AA3B, %f378;
	fma.rn.f32 	%f380, %f373, 0f32A57060, %f379;
	mov.b32 	%r595, %f376;
	shl.b32 	%r596, %r595, 23;
	mov.b32 	%f381, %r596;
	ex2.approx.ftz.f32 	%f382, %f380;
	mul.f32 	%f383, %f382, %f381;
	add.f32 	%f384, %f372, %f383;
	sub.f32 	%f385, %f91, %f130;
	fma.rn.f32 	%f386, %f385, 0f3BBB989D, 0f3F000000;
	cvt.sat.f32.f32 	%f387, %f386;
	fma.rm.f32 	%f388, %f387, %f135, %f134;
	add.f32 	%f389, %f388, 0fCB40007F;
	neg.f32 	%f390, %f389;
	fma.rn.f32 	%f391, %f385, 0f3FB8AA3B, %f390;
	fma.rn.f32 	%f392, %f385, 0f32A57060, %f391;
	mov.b32 	%r597, %f388;
	shl.b32 	%r598, %r597, 23;
	mov.b32 	%f393, %r598;
	ex2.approx.ftz.f32 	%f394, %f392;
	mul.f32 	%f395, %f394, %f393;
	add.f32 	%f396, %f384, %f395;
	sub.f32 	%f397, %f95, %f130;
	fma.rn.f32 	%f398, %f397, 0f3BBB989D, 0f3F000000;
	cvt.sat.f32.f32 	%f399, %f398;
	fma.rm.f32 	%f400, %f399, %f135, %f134;
	add.f32 	%f401, %f400, 0fCB40007F;
	neg.f32 	%f402, %f401;
	fma.rn.f32 	%f403, %f397, 0f3FB8AA3B, %f402;
	fma.rn.f32 	%f404, %f397, 0f32A57060, %f403;
	mov.b32 	%r599, %f400;
	shl.b32 	%r600, %r599, 23;
	mov.b32 	%f405, %r600;
	ex2.approx.ftz.f32 	%f406, %f404;
	mul.f32 	%f407, %f406, %f405;
	add.f32 	%f408, %f396, %f407;
	sub.f32 	%f409, %f99, %f130;
	fma.rn.f32 	%f410, %f409, 0f3BBB989D, 0f3F000000;
	cvt.sat.f32.f32 	%f411, %f410;
	fma.rm.f32 	%f412, %f411, %f135, %f134;
	add.f32 	%f413, %f412, 0fCB40007F;
	neg.f32 	%f414, %f413;
	fma.rn.f32 	%f415, %f409, 0f3FB8AA3B, %f414;
	fma.rn.f32 	%f416, %f409, 0f32A57060, %f415;
	mov.b32 	%r601, %f412;
	shl.b32 	%r602, %r601, 23;
	mov.b32 	%f417, %r602;
	ex2.approx.ftz.f32 	%f418, %f416;
	mul.f32 	%f419, %f418, %f417;
	add.f32 	%f420, %f408, %f419;
	sub.f32 	%f421, %f103, %f130;
	fma.rn.f32 	%f422, %f421, 0f3BBB989D, 0f3F000000;
	cvt.sat.f32.f32 	%f423, %f422;
	fma.rm.f32 	%f424, %f423, %f135, %f134;
	add.f32 	%f425, %f424, 0fCB40007F;
	neg.f32 	%f426, %f425;
	fma.rn.f32 	%f427, %f421, 0f3FB8AA3B, %f426;
	fma.rn.f32 	%f428, %f421, 0f32A57060, %f427;
	mov.b32 	%r603, %f424;
	shl.b32 	%r604, %r603, 23;
	mov.b32 	%f429, %r604;
	ex2.approx.ftz.f32 	%f430, %f428;
	mul.f32 	%f431, %f430, %f429;
	add.f32 	%f432, %f420, %f431;
	sub.f32 	%f433, %f107, %f130;
	fma.rn.f32 	%f434, %f433, 0f3BBB989D, 0f3F000000;
	cvt.sat.f32.f32 	%f435, %f434;
	fma.rm.f32 	%f436, %f435, %f135, %f134;
	add.f32 	%f437, %f436, 0fCB40007F;
	neg.f32 	%f438, %f437;
	fma.rn.f32 	%f439, %f433, 0f3FB8AA3B, %f438;
	fma.rn.f32 	%f440, %f433, 0f32A57060, %f439;
	mov.b32 	%r605, %f436;
	shl.b32 	%r606, %r605, 23;
	mov.b32 	%f441, %r606;
	ex2.approx.ftz.f32 	%f442, %f440;
	mul.f32 	%f443, %f442, %f441;
	add.f32 	%f444, %f432, %f443;
	sub.f32 	%f445, %f111, %f130;
	fma.rn.f32 	%f446, %f445, 0f3BBB989D, 0f3F000000;
	cvt.sat.f32.f32 	%f447, %f446;
	fma.rm.f32 	%f448, %f447, %f135, %f134;
	add.f32 	%f449, %f448, 0fCB40007F;
	neg.f32 	%f450, %f449;
	fma.rn.f32 	%f451, %f445, 0f3FB8AA3B, %f450;
	fma.rn.f32 	%f452, %f445, 0f32A57060, %f451;
	mov.b32 	%r607, %f448;
	shl.b32 	%r608, %r607, 23;
	mov.b32 	%f453, %r608;
	ex2.approx.ftz.f32 	%f454, %f452;
	mul.f32 	%f455, %f454, %f453;
	add.f32 	%f456, %f444, %f455;
	sub.f32 	%f457, %f115, %f130;
	fma.rn.f32 	%f458, %f457, 0f3BBB989D, 0f3F000000;
	cvt.sat.f32.f32 	%f459, %f458;
	fma.rm.f32 	%f460, %f459, %f135, %f134;
	add.f32 	%f461, %f460, 0fCB40007F;
	neg.f32 	%f462, %f461;
	fma.rn.f32 	%f463, %f457, 0f3FB8AA3B, %f462;
	fma.rn.f32 	%f464, %f457, 0f32A57060, %f463;
	mov.b32 	%r609, %f460;
	shl.b32 	%r610, %r609, 23;
	mov.b32 	%f465, %r610;
	ex2.approx.ftz.f32 	%f466, %f464;
	mul.f32 	%f467, %f466, %f465;
	add.f32 	%f468, %f456, %f467;
	sub.f32 	%f469, %f119, %f130;
	fma.rn.f32 	%f470, %f469, 0f3BBB989D, 0f3F000000;
	cvt.sat.f32.f32 	%f471, %f470;
	fma.rm.f32 	%f472, %f471, %f135, %f134;
	add.f32 	%f473, %f472, 0fCB40007F;
	neg.f32 	%f474, %f473;
	fma.rn.f32 	%f475, %f469, 0f3FB8AA3B, %f474;
	fma.rn.f32 	%f476, %f469, 0f32A57060, %f475;
	mov.b32 	%r611, %f472;
	shl.b32 	%r612, %r611, 23;
	mov.b32 	%f477, %r612;
	ex2.approx.ftz.f32 	%f478, %f476;
	mul.f32 	%f479, %f478, %f477;
	add.f32 	%f480, %f468, %f479;
	mov.b32 	%r613, %f480;
	shfl.sync.bfly.b32	%r614|%p41, %r613, 16, 31, -1;
	mov.b32 	%f481, %r614;
	add.f32 	%f482, %f480, %f481;
	mov.b32 	%r615, %f482;
	shfl.sync.bfly.b32	%r616|%p42, %r615, 8, 31, -1;
	mov.b32 	%f483, %r616;
	add.f32 	%f484, %f482, %f483;
	mov.b32 	%r617, %f484;
	shfl.sync.bfly.b32	%r618|%p43, %r617, 4, 31, -1;
	mov.b32 	%f485, %r618;
	add.f32 	%f486, %f484, %f485;
	mov.b32 	%r619, %f486;
	shfl.sync.bfly.b32	%r620|%p44, %r619, 2, 31, -1;
	mov.b32 	%f487, %r620;
	add.f32 	%f488, %f486, %f487;
	mov.b32 	%r621, %f488;
	shfl.sync.bfly.b32	%r622|%p45, %r621, 1, 31, -1;
	mov.b32 	%f489, %r622;
	add.f32 	%f490, %f488, %f489;
	div.rn.f32 	%f491, %f143, %f490;
	div.rn.f32 	%f492, %f155, %f490;
	div.rn.f32 	%f493, %f167, %f490;
	div.rn.f32 	%f494, %f179, %f490;
	div.rn.f32 	%f495, %f191, %f490;
	div.rn.f32 	%f496, %f203, %f490;
	div.rn.f32 	%f497, %f215, %f490;
	div.rn.f32 	%f498, %f227, %f490;
	div.rn.f32 	%f499, %f239, %f490;
	div.rn.f32 	%f500, %f251, %f490;
	div.rn.f32 	%f501, %f263, %f490;
	div.rn.f32 	%f502, %f275, %f490;
	div.rn.f32 	%f503, %f287, %f490;
	div.rn.f32 	%f504, %f299, %f490;
	div.rn.f32 	%f505, %f311, %f490;
	div.rn.f32 	%f506, %f323, %f490;
	div.rn.f32 	%f507, %f335, %f490;
	div.rn.f32 	%f508, %f347, %f490;
	div.rn.f32 	%f509, %f359, %f490;
	div.rn.f32 	%f510, %f371, %f490;
	div.rn.f32 	%f511, %f383, %f490;
	div.rn.f32 	%f512, %f395, %f490;
	div.rn.f32 	%f513, %f407, %f490;
	div.rn.f32 	%f514, %f419, %f490;
	div.rn.f32 	%f515, %f431, %f490;
	div.rn.f32 	%f516, %f443, %f490;
	div.rn.f32 	%f517, %f455, %f490;
	div.rn.f32 	%f518, %f467, %f490;
	div.rn.f32 	%f519, %f479, %f490;
	mad.lo.s64 	%rd205, %rd208, %rd4, %rd8;
	shl.b64 	%rd206, %rd205, 2;
	add.s64 	%rd207, %rd9, %rd206;
	st.global.f32 	[%rd207], %f491;
	st.global.f32 	[%rd207+128], %f492;
	st.global.f32 	[%rd207+256], %f493;
	st.global.f32 	[%rd207+384], %f494;
	st.global.f32 	[%rd207+512], %f495;
	st.global.f32 	[%rd207+640], %f496;
	st.global.f32 	[%rd207+768], %f497;
	st.global.f32 	[%rd207+896], %f498;
	st.global.f32 	[%rd207+1024], %f499;
	st.global.f32 	[%rd207+1152], %f500;
	st.global.f32 	[%rd207+1280], %f501;
	st.global.f32 	[%rd207+1408], %f502;
	st.global.f32 	[%rd207+1536], %f503;
	st.global.f32 	[%rd207+1664], %f504;
	st.global.f32 	[%rd207+1792], %f505;
	st.global.f32 	[%rd207+1920], %f506;
	st.global.f32 	[%rd207+2048], %f507;
	st.global.f32 	[%rd207+2176], %f508;
	st.global.f32 	[%rd207+2304], %f509;
	st.global.f32 	[%rd207+2432], %f510;
	st.global.f32 	[%rd207+2560], %f511;
	st.global.f32 	[%rd207+2688], %f512;
	st.global.f32 	[%rd207+2816], %f513;
	st.global.f32 	[%rd207+2944], %f514;
	st.global.f32 	[%rd207+3072], %f515;
	st.global.f32 	[%rd207+3200], %f516;
	st.global.f32 	[%rd207+3328], %f517;
	st.global.f32 	[%rd207+3456], %f518;
	st.global.f32 	[%rd207+3584], %f519;
	add.s64 	%rd208, %rd208, %rd10;
	setp.lt.s64 	%p46, %rd208, %rd23;
	@%p46 bra 	$L__BB582_4;
$L__BB582_5:
	ret;

}
	// .globl	_Z15SoftmaxWarpImplI22BroadcastScaleMaskLoadIffbLm4EiE11DirectStoreIffEfLi1ELi29ELi32ELi1ELb1EL9Algorithm0EEvT_T0_ll
.visible .entry _Z15SoftmaxWarpImplI22BroadcastScaleMaskLoadIffbLm4EiE11DirectStoreIffEfLi1ELi29ELi32ELi1ELb1EL9Algorithm0EEvT_T0_ll(
	.param .align 8 .b8 _Z15SoftmaxWarpImplI22BroadcastScaleMaskLoadIffbLm4EiE11DirectStoreIffEfLi1ELi29ELi32ELi1ELb1EL9Algorithm0EEvT_T0_ll_param_0[120],
	.param .align 8 .b8 _Z15SoftmaxWarpImplI22BroadcastScaleMaskLoadIffbLm4EiE11DirectStoreIffEfLi1ELi29ELi32ELi1ELb1EL9Algorithm0EEvT_T0_ll_param_1[16],
	.param .u64 _Z15SoftmaxWarpImplI22BroadcastScaleMaskLoadIffbLm4EiE11DirectStoreIffEfLi1ELi29ELi32ELi1ELb1EL9Algorithm0EEvT_T0_ll_param_2,
	.param .u64 _Z15SoftmaxWarpImplI22BroadcastScaleMaskLoadIffbLm4EiE11DirectStoreIffEfLi1ELi29ELi32ELi1ELb1EL9Algorithm0EEvT_T0_ll_param_3
)
{
	.reg .pred 	%p<217>;
	.reg .b16 	%rs<30>;
	.reg .b32 	%r<651>;
	.reg .b32 	%f<665>;
	.reg .b64 	%rd<241>;

	ld.param.u64 	%rd55, [_Z15SoftmaxWarpImplI22BroadcastScaleMaskLoadIffbLm4EiE11DirectStoreIffEfLi1ELi29ELi32ELi1ELb1EL9Algorithm0EEvT_T0_ll_param_1+8];
	ld.param.u64 	%rd54, [_Z15SoftmaxWarpImplI22BroadcastScaleMaskLoadIffbLm4EiE11DirectStoreIffEfLi1ELi29ELi32ELi1ELb1EL9Algorithm0EEvT_T0_ll_param_1];
	ld.param.v2.f32 	{%f148, %f149}, [_Z15SoftmaxWarpImplI22BroadcastScaleMaskLoadIffbLm4EiE11DirectStoreIffEfLi1ELi29ELi32ELi1ELb1EL9Algorithm0EEvT_T0_ll_param_0+112];
	ld.param.u64 	%rd53, [_Z15SoftmaxWarpImplI22BroadcastScaleMaskLoadIffbLm4EiE11DirectStoreIffEfLi1ELi29ELi32ELi1ELb1EL9Algorithm0EEvT_T0_ll_param_0+104];
	ld.param.v2.u32 	{%r15, %r16}, [_Z15SoftmaxWarpImplI22BroadcastScaleMaskLoadIffbLm4EiE11DirectStoreIffEfLi1ELi29ELi32ELi1ELb1EL9Algorithm0EEvT_T0_ll_param_0+88];
	ld.param.v2.u32 	{%r13, %r14}, [_Z15SoftmaxWarpImplI22BroadcastScaleMaskLoadIffbLm4EiE11DirectStoreIffEfLi1ELi29ELi32ELi1ELb1EL9Algorithm0EEvT_T0_ll_param_0+80];
	ld.param.v2.u32 	{%r11, %r12}, [_Z15SoftmaxWarpImplI22BroadcastScaleMaskLoadIffbLm4EiE11DirectStoreIffEfLi1ELi29ELi32ELi1ELb1EL9Algorithm0EEvT_T0_ll_param_0+64];
	ld.param.v2.u32 	{%r9, %r10}, [_Z15SoftmaxWarpImplI22BroadcastScaleMaskLoadIffbLm4EiE11DirectStoreIffEfLi1ELi29ELi32ELi1ELb1EL9Algorithm0EEvT_T0_ll_param_0+56];
	ld.param.u64 	%rd49, [_Z15SoftmaxWarpImplI22BroadcastScaleMaskLoadIffbLm4EiE11DirectStoreIffEfLi1ELi29ELi32ELi1ELb1EL9Algorithm0EEvT_T0_ll_param_0+40];
	ld.param.u64 	%rd48, [_Z15SoftmaxWarpImplI22BroadcastScaleMaskLoadIffbLm4EiE11DirectStoreIffEfLi1ELi29ELi32ELi1ELb1EL9Algorithm0EEvT_T0_ll_param_0+32];
	ld.param.u64 	%rd47, [_Z15SoftmaxWarpImplI22BroadcastScaleMaskLoadIffbLm4EiE11DirectStoreIffEfLi1ELi29ELi32ELi1ELb1EL9Algorithm0EEvT_T0_ll_param_0+24];
	ld.param.u64 	%rd46, [_Z15SoftmaxWarpImplI22BroadcastScaleMaskLoadIffbLm4EiE11DirectStoreIffEfLi1ELi29ELi32ELi1ELb1EL9Algorithm0EEvT_T0_ll_param_0+16];
	ld.param.u64 	%rd45, [_Z15SoftmaxWarpImplI22BroadcastScaleMaskLoadIffbLm4EiE11DirectStoreIffEfLi1ELi29ELi32ELi1ELb1EL9Algorithm0EEvT_T0_ll_param_0+8];
	ld.param.u64 	%rd44, [_Z15SoftmaxWarpImplI22BroadcastScaleMaskLoadIffbLm4EiE11DirectStoreIffEfLi1ELi29ELi32ELi1ELb1EL9Algorithm0EEvT_T0_ll_param_0];
	ld.param.u64 	%rd56, [_Z15SoftmaxWarpImplI22BroadcastScaleMaskLoadIffbLm4EiE11DirectStoreIffEfLi1ELi29ELi32ELi1ELb1EL9Algorithm0EEvT_T0_ll_param_2];
	ld.param.u64 	%rd57, [_Z15SoftmaxWarpImplI22BroadcastScaleMaskLoadIffbLm4EiE11DirectStoreIffEfLi1ELi29ELi32ELi1ELb1EL9Algorithm0EEvT_T0_ll_param_3];
	cvta.to.global.u64 	%rd1, %rd44;
	cvta.to.global.u64 	%rd2, %rd45;
	setp.lt.s64 	%p1, %rd57, 929;
	@%p1 bra 	$L__BB583_2;
	mov.u64 	%rd58, $str;
	cvta.global.u64 	%rd59, %rd58;
	mov.u64 	%rd60, $str$1;
	cvta.global.u64 	%rd61, %rd60;
	mov.u64 	%rd62, __unnamed_569;
	cvta.global.u64 	%rd63, %rd62;
	{ // callseq 568, 0
	.param .b64 param0;
	st.param.b64 	[param0], %rd59;
	.param .b64 param1;
	st.param.b64 	[param1], %rd61;
	.param .b32 param2;
	st.param.b32 	[param2], 219;
	.param .b64 param3;
	st.param.b64 	[param3], %rd63;
	.param .b64 param4;
	st.param.b64 	[param4], 1;
	call.uni 
	__assertfail, 
	(
	param0, 
	param1, 
	param2, 
	param3, 
	param4
	);
	} // callseq 568
$L__BB583_2:
	mov.u32 	%r17, %ctaid.x;
	mov.u32 	%r18, %ntid.y;
	mov.u32 	%r19, %tid.y;
	mad.lo.s32 	%r20, %r17, %r18, %r19;
	mov.u32 	%r21, %nctaid.x;
	mul.lo.s32 	%r8, %r21, %r18;
	cvt.s64.s32 	%rd240, %r20;
	setp.le.s64 	%p2, %rd56, %rd240;
	@%p2 bra 	$L__BB583_121;
	mov.u32 	%r22, %tid.x;
	cvt.u64.u32 	%rd9, %r22;
	add.s32 	%r23, %r22, 32;
	cvt.u64.u32 	%rd10, %r23;
	add.s32 	%r24, %r22, 64;
	cvt.u64.u32 	%rd11, %r24;
	add.s32 	%r25, %r22, 96;
	cvt.u64.u32 	%rd12, %r25;
	add.s32 	%r26, %r22, 128;
	cvt.u64.u32 	%rd13, %r26;
	add.s32 	%r27, %r22, 160;
	cvt.u64.u32 	%rd14, %r27;
	add.s32 	%r28, %r22, 192;
	cvt.u64.u32 	%rd15, %r28;
	add.s32 	%r29, %r22, 224;
	cvt.u64.u32 	%rd16, %r29;
	add.s32 	%r30, %r22, 256;
	cvt.u64.u32 	%rd17, %r30;
	add.s32 	%r31, %r22, 288;
	cvt.u64.u32 	%rd18, %r31;
	add.s32 	%r32, %r22, 320;
	cvt.u64.u32 	%rd19, %r32;
	add.s32 	%r33, %r22, 352;
	cvt.u64.u32 	%rd20, %r33;
	add.s32 	%r34, %r22, 384;
	cvt.u64.u32 	%rd21, %r34;
	add.s32 	%r35, %r22, 416;
	cvt.u64.u32 	%rd22, %r35;
	add.s32 	%r36, %r22, 448;
	cvt.u64.u32 	%rd23, %r36;
	add.s32 	%r37, %r22, 480;
	cvt.u64.u32 	%rd24, %r37;
	add.s32 	%r38, %r22, 512;
	cvt.u64.u32 	%rd25, %r38;
	add.s32 	%r39, %r22, 544;
	cvt.u64.u32 	%rd26, %r39;
	add.s32 	%r40, %r22, 576;
	cvt.u64.u32 	%rd27, %r40;
	add.s32 	%r41, %r22, 608;
	cvt.u64.u32 	%rd28, %r41;
	add.s32 	%r42, %r22, 640;
	cvt.u64.u32 	%rd29, %r42;
	add.s32 	%r43, %r22, 672;
	cvt.u64.u32 	%rd30, %r43;
	add.s32 	%r44, %r22, 704;
	cvt.u64.u32 	%rd31, %r44;
	add.s32 	%r45, %r22, 736;
	cvt.u64.u32 	%rd32, %r45;
	add.s32 	%r46, %r22, 768;
	cvt.u64.u32 	%rd33, %r46;
	add.s32 	%r47, %r22, 800;
	cvt.u64.u32 	%rd34, %r47;
	add.s32 	%r48, %r22, 832;
	cvt.u64.u32 	%rd35, %r48;
	add.s32 	%r49, %r22, 864;
	cvt.u64.u32 	%rd36, %r49;
	add.s32 	%r50, %r22, 896;
	cvt.u64.u32 	%rd37, %r50;
	cvta.to.global.u64 	%rd38, %rd54;
	cvt.s64.s32 	%rd39, %r8;
$L__BB583_4:
	setp.le.s64 	%p3, %rd57, %rd9;
	mul.lo.s64 	%rd41, %rd53, %rd240;
	mov.f32 	%f607, 0fFF800000;
	mov.f32 	%f610, %f607;
	@%p3 bra 	$L__BB583_6;
	setp.eq.s64 	%p4, %rd49, 1;
	setp.eq.s64 	%p5, %rd48, 1;
	setp.eq.s64 	%p6, %rd47, 1;
	setp.eq.s64 	%p7, %rd46, 1;
	add.s64 	%rd64, %rd41, %rd9;
	cvt.u32.u64 	%r51, %rd64;
	div.s32 	%r52, %r51, %r9;
	mul.lo.s32 	%r53, %r52, %r9;
	sub.s32 	%r54, %r51, %r53;
	div.s32 	%r55, %r54, %r10;
	mul.lo.s32 	%r56, %r55, %r10;
	sub.s32 	%r57, %r54, %r56;
	div.s32 	%r58, %r57, %r11;
	mul.lo.s32 	%r59, %r58, %r11;
	sub.s32 	%r60, %r57, %r59;
	selp.b32 	%r61, 0, %r52, %p7;
	selp.b32 	%r62, 0, %r55, %p6;
	selp.b32 	%r63, 0, %r58, %p5;
	selp.b32 	%r64, 0, %r60, %p4;
	mul.lo.s32 	%r65, %r13, %r61;
	mad.lo.s32 	%r66, %r14, %r62, %r65;
	mad.lo.s32 	%r67, %r15, %r63, %r66;
	mad.lo.s32 	%r68, %r16, %r64, %r67;
	shl.b64 	%rd65, %rd64, 32;
	shr.s64 	%rd66, %rd65, 30;
	add.s64 	%rd67, %rd1, %rd66;
	ld.global.f32 	%f151, [%rd67];
	cvt.s64.s32 	%rd68, %r68;
	add.s64 	%rd69, %rd2, %rd68;
	ld.global.u8 	%rs1, [%rd69];
	setp.eq.s16 	%p8, %rs1, 0;
	mul.f32 	%f152, %f151, %f149;
	selp.f32 	%f607, %f148, %f152, %p8;
	max.f32 	%f610, %f607, 0fFF800000;
$L__BB583_6:
	setp.le.s64 	%p9, %rd57, %rd10;
	mov.f32 	%f609, 0fFF800000;
	@%p9 bra 	$L__BB583_8;
	setp.eq.s64 	%p10, %rd49, 1;
	setp.eq.s64 	%p11, %rd48, 1;
	setp.eq.s64 	%p12, %rd47, 1;
	setp.eq.s64 	%p13, %rd46, 1;
	add.s64 	%rd70, %rd41, %rd10;
	cvt.u32.u64 	%r69, %rd70;
	div.s32 	%r70, %r69, %r9;
	mul.lo.s32 	%r71, %r70, %r9;
	sub.s32 	%r72, %r69, %r71;
	div.s32 	%r73, %r72, %r10;
	mul.lo.s32 	%r74, %r73, %r10;
	sub.s32 	%r75, %r72, %r74;
	div.s32 	%r76, %r75, %r11;
	mul.lo.s32 	%r77, %r76, %r11;
	sub.s32 	%r78, %r75, %r77;
	selp.b32 	%r79, 0, %r70, %p13;
	selp.b32 	%r80, 0, %r73, %p12;
	selp.b32 	%r81, 0, %r76, %p11;
	selp.b32 	%r82, 0, %r78, %p10;
	mul.lo.s32 	%r83, %r13, %r79;
	mad.lo.s32 	%r84, %r14, %r80, %r83;
	mad.lo.s32 	%r85, %r15, %r81, %r84;
	mad.lo.s32 	%r86, %r16, %r82, %r85;
	shl.b64 	%rd71, %rd70, 32;
	shr.s64 	%rd72, %rd71, 30;
	add.s64 	%rd73, %rd1, %rd72;
	ld.global.f32 	%f154, [%rd73];
	cvt.s64.s32 	%rd74, %r86;
	add.s64 	%rd75, %rd2, %rd74;
	ld.global.u8 	%rs2, [%rd75];
	setp.eq.s16 	%p14, %rs2, 0;
	mul.f32 	%f155, %f154, %f149;
	selp.f32 	%f609, %f148, %f155, %p14;
	max.f32 	%f610, %f610, %f609;
$L__BB583_8:
	setp.le.s64 	%p15, %rd57, %rd11;
	mov.f32 	%f611, 0fFF800000;
	@%p15 bra 	$L__BB583_10;
	setp.eq.s64 	%p16, %rd49, 1;
	setp.eq.s64 	%p17, %rd48, 1;
	setp.eq.s64 	%p18, %rd47, 1;
	setp.eq.s64 	%p19, %rd46, 1;
	add.s64 	%rd76, %rd41, %rd11;
	cvt.u32.u64 	%r87, %rd76;
	div.s32 	%r88, %r87, %r9;
	mul.lo.s32 	%r89, %r88, %r9;
	sub.s32 	%r90, %r87, %r89;
	div.s32 	%r91, %r90, %r10;
	mul.lo.s32 	%r92, %r91, %r10;
	sub.s32 	%r93, %r90, %r92;
	div.s32 	%r94, %r93, %r11;
	mul.lo.s32 	%r95, %r94, %r11;
	sub.s32 	%r96, %r93, %r95;
	selp.b32 	%r97, 0, %r88, %p19;
	selp.b32 	%r98, 0, %r91, %p18;
	selp.b32 	%r99, 0, %r94, %p17;
	selp.b32 	%r100, 0, %r96, %p16;
	mul.lo.s32 	%r101, %r13, %r97;
	mad.lo.s32 	%r102, %r14, %r98, %r101;
	mad.lo.s32 	%r103, %r15, %r99, %r102;
	mad.lo.s32 	%r104, %r16, %r100, %r103;
	shl.b64 	%rd77, %rd76, 32;
	shr.s64 	%rd78, %rd77, 30;
	add.s64 	%rd79, %rd1, %rd78;
	ld.global.f32 	%f157, [%rd79];
	cvt.s64.s32 	%rd80, %r104;
	add.s64 	%rd81, %rd2, %rd80;
	ld.global.u8 	%rs3, [%rd81];
	setp.eq.s16 	%p20, %rs3, 0;
	mul.f32 	%f158, %f157, %f149;
	selp.f32 	%f611, %f148, %f158, %p20;
	max.f32 	%f610, %f610, %f611;
$L__BB583_10:
	setp.le.s64 	%p21, %rd57, %rd12;
	mov.f32 	%f613, 0fFF800000;
	@%p21 bra 	$L__BB583_12;
	setp.eq.s64 	%p22, %rd49, 1;
	setp.eq.s64 	%p23, %rd48, 1;
	setp.eq.s64 	%p24, %rd47, 1;
	setp.eq.s64 	%p25, %rd46, 1;
	add.s64 	%rd82, %rd41, %rd12;
	cvt.u32.u64 	%r105, %rd82;
	div.s32 	%r106, %r105, %r9;
	mul.lo.s32 	%r107, %r106, %r9;
	sub.s32 	%r108, %r105, %r107;
	div.s32 	%r109, %r108, %r10;
	mul.lo.s32 	%r110, %r109, %r10;
	sub.s32 	%r111, %r108, %r110;
	div.s32 	%r112, %r111, %r11;
	mul.lo.s32 	%r113, %r112, %r11;
	sub.s32 	%r114, %r111, %r113;
	selp.b32 	%r115, 0, %r106, %p25;
	selp.b32 	%r116, 0, %r109, %p24;
	selp.b32 	%r117, 0, %r112, %p23;
	selp.b32 	%r118, 0, %r114, %p22;
	mul.lo.s32 	%r119, %r13, %r115;
	mad.lo.s32 	%r120, %r14, %r116, %r119;
	mad.lo.s32 	%r121, %r15, %r117, %r120;
	mad.lo.s32 	%r122, %r16, %r118, %r121;
	shl.b64 	%rd83, %rd82, 32;
	shr.s64 	%rd84, %rd83, 30;
	add.s64 	%rd85, %rd1, %rd84;
	ld.global.f32 	%f160, [%rd85];
	cvt.s64.s32 	%rd86, %r122;
	add.s64 	%rd87, %rd2, %rd86;
	ld.global.u8 	%rs4, [%rd87];
	setp.eq.s16 	%p26, %rs4, 0;
	mul.f32 	%f161, %f160, %f149;
	selp.f32 	%f613, %f148, %f161, %p26;
	max.f32 	%f610, %f610, %f613;
$L__BB583_12:
	setp.le.s64 	%p27, %rd57, %rd13;
	mov.f32 	%f615, 0fFF800000;
	@%p27 bra 	$L__BB583_14;
	setp.eq.s64 	%p28, %rd49, 1;
	setp.eq.s64 	%p29, %rd48, 1;
	setp.eq.s64 	%p30, %rd47, 1;
	setp.eq.s64 	%p31, %rd46, 1;
	add.s64 	%rd88, %rd41, %rd13;
	cvt.u32.u64 	%r123, %rd88;
	div.s32 	%r124, %r123, %r9;
	mul.lo.s32 	%r125, %r124, %r9;
	sub.s32 	%r126, %r123, %r125;
	div.s32 	%r127, %r126, %r10;
	mul.lo.s32 	%r128, %r127, %r10;
	sub.s32 	%r129, %r126, %r128;
	div.s32 	%r130, %r129, %r11;
	mul.lo.s32 	%r131, %r130, %r11;
	sub.s32 	%r132, %r129, %r131;
	selp.b32 	%r133, 0, %r124, %p31;
	selp.b32 	%r134, 0, %r127, %p30;
	selp.b32 	%r135, 0, %r130, %p29;
	selp.b32 	%r136, 0, %r132, %p28;
	mul.lo.s32 	%r137, %r13, %r133;
	mad.lo.s32 	%r138, %r14, %r134, %r137;
	mad.lo.s32 	%r139, %r15, %r135, %r138;
	mad.lo.s32 	%r140, %r16, %r136, %r139;
	shl.b64 	%rd89, %rd88, 32;
	shr.s64 	%rd90, %rd89, 30;
	add.s64 	%rd91, %rd1, %rd90;
	ld.global.f32 	%f163, [%rd91];
	cvt.s64.s32 	%rd92, %r140;
	add.s64 	%rd93, %rd2, %rd92;
	ld.global.u8 	%rs5, [%rd93];
	setp.eq.s16 	%p32, %rs5, 0;
	mul.f32 	%f164, %f163, %f149;
	selp.f32 	%f615, %f148, %f164, %p32;
	max.f32 	%f610, %f610, %f615;
$L__BB583_14:
	setp.le.s64 	%p33, %rd57, %rd14;
	mov.f32 	%f617, 0fFF800000;
	@%p33 bra 	$L__BB583_16;
	setp.eq.s64 	%p34, %rd49, 1;
	setp.eq.s64 	%p35, %rd48, 1;
	setp.eq.s64 	%p36, %rd47, 1;
	setp.eq.s64 	%p37, %rd46, 1;
	add.s64 	%rd94, %rd41, %rd14;
	cvt.u32.u64 	%r141, %rd94;
	div.s32 	%r142, %r141, %r9;
	mul.lo.s32 	%r143, %r142, %r9;
	sub.s32 	%r144, %r141, %r143;
	div.s32 	%r145, %r144, %r10;
	mul.lo.s32 	%r146, %r145, %r10;
	sub.s32 	%r147, %r144, %r146;
	div.s32 	%r148, %r147, %r11;
	mul.lo.s32 	%r149, %r148, %r11;
	sub.s32 	%r150, %r147, %r149;
	selp.b32 	%r151, 0, %r142, %p37;
	selp.b32 	%r152, 0, %r145, %p36;
	selp.b32 	%r153, 0, %r148, %p35;
	selp.b32 	%r154, 0, %r150, %p34;
	mul.lo.s32 	%r155, %r13, %r151;
	mad.lo.s32 	%r156, %r14, %r152, %r155;
	mad.lo.s32 	%r157, %r15, %r153, %r156;
	mad.lo.s32 	%r158, %r16, %r154, %r157;
	shl.b64 	%rd95, %rd94, 32;
	shr.s64 	%rd96, %rd95, 30;
	add.s64 	%rd97, %rd1, %rd96;
	ld.global.f32 	%f166, [%rd97];
	cvt.s64.s32 	%rd98, %r158;
	add.s64 	%rd99, %rd2, %rd98;
	ld.global.u8 	%rs6, [%rd99];
	setp.eq.s16 	%p38, %rs6, 0;
	mul.f32 	%f167, %f166, %f149;
	selp.f32 	%f617, %f148, %f167, %p38;
	max.f32 	%f610, %f610, %f617;
$L__BB583_16:
	setp.le.s64 	%p39, %rd57, %rd15;
	mov.f32 	%f619, 0fFF800000;
	@%p39 bra 	$L__BB583_18;
	setp.eq.s64 	%p40, %rd49, 1;
	setp.eq.s64 	%p41, %rd48, 1;
	setp.eq.s64 	%p42, %rd47, 1;
	setp.eq.s64 	%p43, %rd46, 1;
	add.s64 	%rd100, %rd41, %rd15;
	cvt.u32.u64 	%r159, %rd100;
	div.s32 	%r160, %r159, %r9;
	mul.lo.s32 	%r161, %r160, %r9;
	sub.s32 	%r162, %r159, %r161;
	div.s32 	%r163, %r162, %r10;
	mul.lo.s32 	%r164, %r163, %r10;
	sub.s32 	%r165, %r162, %r164;
	div.s32 	%r166, %r165, %r11;
	mul.lo.s32 	%r167, %r166, %r11;
	sub.s32 	%r168, %r165, %r167;
	selp.b32 	%r169, 0, %r160, %p43;
	selp.b32 	%r170, 0, %r163, %p42;
	selp.b32 	%r171, 0, %r166, %p41;
	selp.b32 	%r172, 0, %r168, %p40;
	mul.lo.s32 	%r173, %r13, %r169;
	mad.lo.s32 	%r174, %r14, %r170, %r173;
	mad.lo.s32 	%r175, %r15, %r171, %r174;
	mad.lo.s32 	%r176, %r16, %r172, %r175;
	shl.b64 	%rd101, %rd100, 32;
	shr.s64 	%rd102, %rd101, 30;
	add.s64 	%rd103, %rd1, %rd102;
	ld.global.f32 	%f169, [%rd103];
	cvt.s64.s32 	%rd104, %r176;
	add.s64 	%rd105, %rd2, %rd104;
	ld.global.u8 	%rs7, [%rd105];
	setp.eq.s16 	%p44, %rs7, 0;
	mul.f32 	%f170, %f169, %f149;
	selp.f32 	%f619, %f148, %f170, %p44;
	max.f32 	%f610, %f610, %f619;
$L__BB583_18:
	setp.le.s64 	%p45, %rd57, %rd16;
	mov.f32 	%f621, 0fFF800000;
	@%p45 bra 	$L__BB583_20;
	setp.eq.s64 	%p46, %rd49, 1;
	setp.eq.s64 	%p47, %rd48, 1;
	setp.eq.s64 	%p48, %rd47, 1;
	setp.eq.s64 	%p49, %rd46, 1;
	add.s64 	%rd106, %rd41, %rd16;
	cvt.u32.u64 	%r177, %rd106;
	div.s32 	%r178, %r177, %r9;
	mul.lo.s32 	%r179, %r178, %r9;
	sub.s32 	%r180, %r177, %r179;
	div.s32 	%r181, %r180, %r10;
	mul.lo.s32 	%r182, %r181, %r10;
	sub.s32 	%r183, %r180, %r182;
	div.s32 	%r184, %r183, %r11;
	mul.lo.s32 	%r185, %r184, %r11;
	sub.s32 	%r186, %r183, %r185;
	selp.b32 	%r187, 0, %r178, %p49;
	selp.b32 	%r188, 0, %r181, %p48;
	selp.b32 	%r189, 0, %r184, %p47;
	selp.b32 	%r190, 0, %r186, %p46;
	mul.lo.s32 	%r191, %r13, %r187;
	mad.lo.s32 	%r192, %r14, %r188, %r191;
	mad.lo.s32 	%r193, %r15, %r189, %r192;
	mad.lo.s32 	%r194, %r16, %r190, %r193;
	shl.b64 	%rd107, %rd106, 32;
	shr.s64 	%rd108, %rd107, 30;
	add.s64 	%rd109, %rd1, %rd108;
	ld.global.f32 	%f172, [%rd109];
	cvt.s64.s32 	%rd110, %r194;
	add.s64 	%rd111, %rd2, %rd110;
	ld.global.u8 	%rs8, [%rd111];
	setp.eq.s16 	%p50, %rs8, 0;
	mul.f32 	%f173, %f172, %f149;
	selp.f32 	%f621, %f148, %f173, %p50;
	max.f32 	%f610, %f610, %f621;
$L__BB583_20:
	setp.le.s64 	%p51, %rd57, %rd17;
	mov.f32 	%f623, 0fFF800000;
	@%p51 bra 	$L__BB583_22;
	setp.eq.s64 	%p52, %rd49, 1;
	setp.eq.s64 	%p53, %rd48, 1;
	setp.eq.s64 	%p54, %rd47, 1;
	setp.eq.s64 	%p55, %rd46, 1;
	add.s64 	%rd112, %rd41, %rd17;
	cvt.u32.u64 	%r195, %rd112;
	div.s32 	%r196, %r195, %r9;
	mul.lo.s32 	%r197, %r196, %r9;
	sub.s32 	%r198, %r195, %r197;
	div.s32 	%r199, %r198, %r10;
	mul.lo.s32 	%r200, %r199, %r10;
	sub.s32 	%r201, %r198, %r200;
	div.s32 	%r202, %r201, %r11;
	mul.lo.s32 	%r203, %r202, %r11;
	sub.s32 	%r204, %r201, %r203;
	selp.b32 	%r205, 0, %r196, %p55;
	selp.b32 	%r206, 0, %r199, %p54;
	selp.b32 	%r207, 0, %r202, %p53;
	selp.b32 	%r208, 0, %r204, %p52;
	mul.lo.s32 	%r209, %r13, %r205;
	mad.lo.s32 	%r210, %r14, %r206, %r209;
	mad.lo.s32 	%r211, %r15, %r207, %r210;
	mad.lo.s32 	%r212, %r16, %r208, %r211;
	shl.b64 	%rd113, %rd112, 32;
	shr.s64 	%rd114, %rd113, 30;
	add.s64 	%rd115, %rd1, %rd114;
	ld.global.f32 	%f175, [%rd115];
	cvt.s64.s32 	%rd116, %r212;
	add.s64 	%rd117, %rd2, %rd116;
	ld.global.u8 	%rs9, [%rd117];
	setp.eq.s16 	%p56, %rs9, 0;
	mul.f32 	%f176, %f175, %f149;
	selp.f32 	%f623, %f148, %f176, %p56;
	max.f32 	%f610, %f610, %f623;
$L__BB583_22:
	setp.le.s64 	%p57, %rd57, %rd18;
	mov.f32 	%f625, 0fFF800000;
	@%p57 bra 	$L__BB583_24;
	setp.eq.s64 	%p58, %rd49, 1;
	setp.eq.s64 	%p59, %rd48, 1;
	setp.eq.s64 	%p60, %rd47, 1;
	setp.eq.s64 	%p61, %rd46, 1;
	add.s64 	%rd118, %rd41, %rd18;
	cvt.u32.u64 	%r213, %rd118;
	div.s32 	%r214, %r213, %r9;
	mul.lo.s32 	%r215, %r214, %r9;
	sub.s32 	%r216, %r213, %r215;
	div.s32 	%r217, %r216, %r10;
	mul.lo.s32 	%r218, %r217, %r10;
	sub.s32 	%r219, %r216, %r218;
	div.s32 	%r220, %r219, %r11;
	mul.lo.s32 	%r221, %r220, %r11;
	sub.s32 	%r222, %r219, %r221;
	selp.b32 	%r223, 0, %r214, %p61;
	selp.b32 	%r224, 0, %r217, %p60;
	selp.b32 	%r225, 0, %r220, %p59;
	selp.b32 	%r226, 0, %r222, %p58;
	mul.lo.s32 	%r227, %r13, %r223;
	mad.lo.s32 	%r228, %r14, %r224, %r227;
	mad.lo.s32 	%r229, %r15, %r225, %r228;
	mad.lo.s32 	%r230, %r16, %r226, %r229;
	shl.b64 	%rd119, %rd118, 32;
	shr.s64 	%rd120, %rd119, 30;
	add.s64 	%rd121, %rd1, %rd120;
	ld.global.f32 	%f178, [%rd121];
	cvt.s64.s32 	%rd122, %r230;
	add.s64 	%rd123, %rd2, %rd122;
	ld.global.u8 	%rs10, [%rd123];
	setp.eq.s16 	%p62, %rs10, 0;
	mul.f32 	%f179, %f178, %f149;
	selp.f32 	%f625, %f148, %f179, %p62;
	max.f32 	%f610, %f610, %f625;
$L__BB583_24:
	setp.le.s64 	%p63, %rd57, %rd19;
	mov.f32 	%f627, 0fFF800000;
	@%p63 bra 	$L__BB583_26;
	setp.eq.s64 	%p64, %rd49, 1;
	setp.eq.s64 	%p65, %rd48, 1;
	setp.eq.s64 	%p66, %rd47, 1;
	setp.eq.s64 	%p67, %rd46, 1;
	add.s64 	%rd124, %rd41, %rd19;
	cvt.u32.u64 	%r231, %rd124;
	div.s32 	%r232, %r231, %r9;
	mul.lo.s32 	%r233, %r232, %r9;
	sub.s32 	%r234, %r231, %r233;
	div.s32 	%r235, %r234, %r10;
	mul.lo.s32 	%r236, %r235, %r10;
	sub.s32 	%r237, %r234, %r236;
	div.s32 	%r238, %r237, %r11;
	mul.lo.s32 	%r239, %r238, %r11;
	sub.s32 	%r240, %r237, %r239;
	selp.b32 	%r241, 0, %r232, %p67;
	selp.b32 	%r242, 0, %r235, %p66;
	selp.b32 	%r243, 0, %r238, %p65;
	selp.b32 	%r244, 0, %r240, %p64;
	mul.lo.s32 	%r245, %r13, %r241;
	mad.lo.s32 	%r246, %r14, %r242, %r245;
	mad.lo.s32 	%r247, %r15, %r243, %r246;
	mad.lo.s32 	%r248, %r16, %r244, %r247;
	shl.b64 	%rd125, %rd124, 32;
	shr.s64 	%rd126, %rd125, 30;
	add.s64 	%rd127, %rd1, %rd126;
	ld.global.f32 	%f181, [%rd127];
	cvt.s64.s32 	%rd128, %r248;
	add.s64 	%rd129, %rd2, %rd128;
	ld.global.u8 	%rs11, [%rd129];
	setp.eq.s16 	%p68, %rs11, 0;
	mul.f32 	%f182, %f181, %f149;
	selp.f32 	%f627, %f148, %f182, %p68;
	max.f32 	%f610, %f610, %f627;
$L__BB583_26:
	setp.le.s64 	%p69, %rd57, %rd20;
	mov.f32 	%f629, 0fFF800000;
	@%p69 bra 	$L__BB583_28;
	setp.eq.s64 	%p70, %rd49, 1;
	setp.eq.s64 	%p71, %rd48, 1;
	setp.eq.s64 	%p72, %rd47, 1;
	setp.eq.s64 	%p73, %rd46, 1;
	add.s64 	%rd130, %rd41, %rd20;
	cvt.u32.u64 	%r249, %rd130;
	div.s32 	%r250, %r249, %r9;
	mul.lo.s32 	%r251, %r250, %r9;
	sub.s32 	%r252, %r249, %r251;
	div.s32 	%r253, %r252, %r10;
	mul.lo.s32 	%r254, %r253, %r10;
	sub.s32 	%r255, %r252, %r254;
	div.s32 	%r256, %r255, %r11;
	mul.lo.s32 	%r257, %r256, %r11;
	sub.s32 	%r258, %r255, %r257;
	selp.b32 	%r259, 0, %r250, %p73;
	selp.b32 	%r260, 0, %r253, %p72;
	selp.b32 	%r261, 0, %r256, %p71;
	selp.b32 	%r262, 0, %r258, %p70;
	mul.lo.s32 	%r263, %r13, %r259;
	mad.lo.s32 	%r264, %r14, %r260, %r263;
	mad.lo.s32 	%r265, %r15, %r261, %r264;
	mad.lo.s32 	%r266, %r16, %r262, %r265;
	shl.b64 	%rd131, %rd130, 32;
	shr.s64 	%rd132, %rd131, 30;
	add.s64 	%rd133, %rd1, %rd132;
	ld.global.f32 	%f184, [%rd133];
	cvt.s64.s32 	%rd134, %r266;
	add.s64 	%rd135, %rd2, %rd134;
	ld.global.u8 	%rs12, [%rd135];
	setp.eq.s16 	%p74, %rs12, 0;
	mul.f32 	%f185, %f184, %f149;
	selp.f32 	%f629, %f148, %f185, %p74;
	max.f32 	%f610, %f610, %f629;
$L__BB583_28:
	setp.le.s64 	%p75, %rd57, %rd21;
	mov.f32 	%f631, 0fFF800000;
	@%p75 bra 	$L__BB583_30;
	setp.eq.s64 	%p76, %rd49, 1;
	setp.eq.s64 	%p77, %rd48, 1;
	setp.eq.s64 	%p78, %rd47, 1;
	setp.eq.s64 	%p79, %rd46, 1;
	add.s64 	%rd136, %rd41, %rd21;
	cvt.u32.u64 	%r267, %rd136;
	div.s32 	%r268, %r267, %r9;
	mul.lo.s32 	%r269, %r268, %r9;
	sub.s32 	%r270, %r267, %r269;
	div.s32 	%r271, %r270, %r10;
	mul.lo.s32 	%r272, %r271, %r10;
	sub.s32 	%r273, %r270, %r272;
	div.s32 	%r274, %r273, %r11;
	mul.lo.s32 	%r275, %r274, %r11;
	sub.s32 	%r276, %r273, %r275;
	selp.b32 	%r277, 0, %r268, %p79;
	selp.b32 	%r278, 0, %r271, %p78;
	selp.b32 	%r279, 0, %r274, %p77;
	selp.b32 	%r280, 0, %r276, %p76;
	mul.lo.s32 	%r281, %r13, %r277;
	mad.lo.s32 	%r282, %r14, %r278, %r281;
	mad.lo.s32 	%r283, %r15, %r279, %r282;
	mad.lo.s32 	%r284, %r16, %r280, %r283;
	shl.b64 	%rd137, %rd136, 32;
	shr.s64 	%rd138, %rd137, 30;
	add.s64 	%rd139, %rd1, %rd138;
	ld.global.f32 	%f187, [%rd139];
	cvt.s64.s32 	%rd140, %r284;
	add.s64 	%rd141, %rd2, %rd140;
	ld.global.u8 	%rs13, [%rd141];
	setp.eq.s16 	%p80, %rs13, 0;
	mul.f32 	%f188, %f187, %f149;
	selp.f32 	%f631, %f148, %f188, %p80;
	max.f32 	%f610, %f610, %f631;
$L__BB583_30:
	setp.le.s64 	%p81, %rd57, %rd22;
	mov.f32 	%f633, 0fFF800000;
	@%p81 bra 	$L__BB583_32;
	setp.eq.s64 	%p82, %rd49, 1;
	setp.eq.s64 	%p83, %rd48, 1;
	setp.eq.s64 	%p84, %rd47, 1;
	setp.eq.s64 	%p85, %rd46, 1;
	add.s64 	%rd142, %rd41, %rd22;
	cvt.u32.u64 	%r285, %rd142;
	div.s32 	%r286, %r285, %r9;
	mul.lo.s32 	%r287, %r286, %r9;
	sub.s32 	%r288, %r285, %r287;
	div.s32 	%r289, %r288, %r10;
	mul.lo.s32 	%r290, %r289, %r10;
	sub.s32 	%r291, %r288, %r290;
	div.s32 	%r292, %r291, %r11;
	mul.lo.s32 	%r293, %r292, %r11;
	sub.s32 	%r294, %r291, %r293;
	selp.b32 	%r295, 0, %r286, %p85;
	selp.b32 	%r296, 0, %r289, %p84;
	selp.b32 	%r297, 0, %r292, %p83;
	selp.b32 	%r298, 0, %r294, %p82;
	mul.lo.s32 	%r299, %r13, %r295;
	mad.lo.s32 	%r300, %r14, %r296, %r299;
	mad.lo.s32 	%r301, %r15, %r297, %r300;
	mad.lo.s32 	%r302, %r16, %r298, %r301;
	shl.b64 	%rd143, %rd142, 32;
	shr.s64 	%rd144, %rd143, 30;
	add.s64 	%rd145, %rd1, %rd144;
	ld.global.f32 	%f190, [%rd145];
	cvt.s64.s32 	%rd146, %r302;
	add.s64 	%rd147, %rd2, %rd146;
	ld.global.u8 	%rs14, [%rd147];
	setp.eq.s16 	%p86, %rs14, 0;
	mul.f32 	%f191, %f190, %f149;
	selp.f32 	%f633, %f148, %f191, %p86;
	max.f32 	%f610, %f610, %f633;
$L__BB583_32:
	setp.le.s64 	%p87, %rd57, %rd23;
	mov.f32 	%f635, 0fFF800000;
	@%p87 bra 	$L__BB583_34;
	setp.eq.s64 	%p88, %rd49, 1;
	setp.eq.s64 	%p89, %rd48, 1;
	setp.eq.s64 	%p90, %rd47, 1;
	setp.eq.s64 	%p91, %rd46, 1;
	add.s64 	%rd148, %rd41, %rd23;
	cvt.u32.u64 	%r303, %rd148;
	div.s32 	%r304, %r303, %r9;
	mul.lo.s32 	%r305, %r304, %r9;
	sub.s32 	%r306, %r303, %r305;
	div.s32 	%r307, %r306, %r10;
	mul.lo.s32 	%r308, %r307, %r10;
	sub.s32 	%r309, %r306, %r308;
	div.s32 	%r310, %r309, %r11;
	mul.lo.s32 	%r311, %r310, %r11;
	sub.s32 	%r312, %r309, %r311;
	selp.b32 	%r313, 0, %r304, %p91;
	selp.b32 	%r314, 0, %r307, %p90;
	selp.b32 	%r315, 0, %r310, %p89;
	selp.b32 	%r316, 0, %r312, %p88;
	mul.lo.s32 	%r317, %r13, %r313;
	mad.lo.s32 	%r318, %r14, %r314, %r317;
	mad.lo.s32 	%r319, %r15, %r315, %r318;
	mad.lo.s32 	%r320, %r16, %r316, %r319;
	shl.b64 	%rd149, %rd148, 32;
	shr.s64 	%rd150, %rd149, 30;
	add.s64 	%rd151, %rd1, %rd150;
	ld.global.f32 	%f193, [%rd151];
	cvt.s64.s32 	%rd152, %r320;
	add.s64 	%rd153, %rd2, %rd152;
	ld.global.u8 	%rs15, [%rd153];
	setp.eq.s16 	%p92, %rs15, 0;
	mul.f32 	%f194, %f193, %f149;
	selp.f32 	%f635, %f148, %f194, %p92;
	max.f32 	%f610, %f610, %f635;
$L__BB583_34:
	setp.le.s64 	%p93, %rd57, %rd24;
	mov.f32 	%f637, 0fFF800000;
	@%p93 bra 	$L__BB583_36;
	setp.eq.s64 	%p94, %rd49, 1;
	setp.eq.s64 	%p95, %rd48, 1;
	setp.eq.s64 	%p96, %rd47, 1;
	setp.eq.s64 	%p97, %rd46, 1;
	add.s64 	%rd154, %rd41, %rd24;
	cvt.u32.u64 	%r321, %rd154;
	div.s32 	%r322, %r321, %r9;
	mul.lo.s32 	%r323, %r322, %r9;
	sub.s32 	%r324, %r321, %r323;
	div.s32 	%r325, %r324, %r10;
	mul.lo.s32 	%r326, %r325, %r10;
	sub.s32 	%r327, %r324, %r326;
	div.s32 	%r328, %r327, %r11;
	mul.lo.s32 	%r329, %r328, %r11;
	sub.s32 	%r330, %r327, %r329;
	selp.b32 	%r331, 0, %r322, %p97;
	selp.b32 	%r332, 0, %r325, %p96;
	selp.b32 	%r333, 0, %r328, %p95;
	selp.b32 	%r334, 0, %r330, %p94;
	mul.lo.s32 	%r335, %r13, %r331;
	mad.lo.s32 	%r336, %r14, %r332, %r335;
	mad.lo.s32 	%r337, %r15, %r333, %r336;
	mad.lo.s32 	%r338, %r16, %r334, %r337;
	shl.b64 	%rd155, %rd154, 32;
	shr.s64 	%rd156, %rd155, 30;
	add.s64 	%rd157, %rd1, %rd156;
	ld.global.f32 	%f196, [%rd157];
	cvt.s64.s32 	%rd158, %r338;
	add.s64 	%rd159, %rd2, %rd158;
	ld.global.u8 	%rs16, [%rd159];
	setp.eq.s16 	%p98, %rs16, 0;
	mul.f32 	%f197, %f196, %f149;
	selp.f32 	%f637, %f148, %f197, %p98;
	max.f32 	%f610, %f610, %f637;
$L__BB583_36:
	setp.le.s64 	%p99, %rd57, %rd25;
	mov.f32 	%f639, 0fFF800000;
	@%p99 bra 	$L__BB583_38;
	setp.eq.s64 	%p100, %rd49, 1;
	setp.eq.s64 	%p101, %rd48, 1;
	setp.eq.s64 	%p102, %rd47, 1;
	setp.eq.s64 	%p103, %rd46, 1;
	add.s64 	%rd160, %rd41, %rd25;
	cvt.u32.u64 	%r339, %rd160;
	div.s32 	%r340, %r339, %r9;
	mul.lo.s32 	%r341, %r340, %r9;
	sub.s32 	%r342, %r339, %r341;
	div.s32 	%r343, %r342, %r10;
	mul.lo.s32 	%r344, %r343, %r10;
	sub.s32 	%r345, %r342, %r344;
	div.s32 	%r346, %r345, %r11;
	mul.lo.s32 	%r347, %r346, %r11;
	sub.s32 	%r348, %r345, %r347;
	selp.b32 	%r349, 0, %r340, %p103;
	selp.b32 	%r350, 0, %r343, %p102;
	selp.b32 	%r351, 0, %r346, %p101;
	selp.b32 	%r352, 0, %r348, %p100;
	mul.lo.s32 	%r353, %r13, %r349;
	mad.lo.s32 	%r354, %r14, %r350, %r353;
	mad.lo.s32 	%r355, %r15, %r351, %r354;
	mad.lo.s32 	%r356, %r16, %r352, %r355;
	shl.b64 	%rd161, %rd160, 32;
	shr.s64 	%rd162, %rd161, 30;
	add.s64 	%rd163, %rd1, %rd162;
	ld.global.f32 	%f199, [%rd163];
	cvt.s64.s32 	%rd164, %r356;
	add.s64 	%rd165, %rd2, %rd164;
	ld.global.u8 	%rs17, [%rd165];
	setp.eq.s16 	%p104, %rs17, 0;
	mul.f32 	%f200, %f199, %f149;
	selp.f32 	%f639, %f148, %f200, %p104;
	max.f32 	%f610, %f610, %f639;
$L__BB583_38:
	setp.le.s64 	%p105, %rd57, %rd26;
	mov.f32 	%f641, 0fFF800000;
	@%p105 bra 	$L__BB583_40;
	setp.eq.s64 	%p106, %rd49, 1;
	setp.eq.s64 	%p107, %rd48, 1;
	setp.eq.s64 	%p108, %rd47, 1;
	setp.eq.s64 	%p109, %rd46, 1;
	add.s64 	%rd166, %rd41, %rd26;
	cvt.u32.u64 	%r357, %rd166;
	div.s32 	%r358, %r357, %r9;
	mul.lo.s32 	%r359, %r358, %r9;
	sub.s32 	%r360, %r357, %r359;
	div.s32 	%r361, %r360, %r10;
	mul.lo.s32 	%r362, %r361, %r10;
	sub.s32 	%r363, %r360, %r362;
	div.s32 	%r364, %r363, %r11;
	mul.lo.s32 	%r365, %r364, %r11;
	sub.s32 	%r366, %r363, %r365;
	selp.b32 	%r367, 0, %r358, %p109;
	selp.b32 	%r368, 0, %r361, %p108;
	selp.b32 	%r369, 0, %r364, %p107;
	selp.b32 	%r370, 0, %r366, %p106;
	mul.lo.s32 	%r371, %r13, %r367;
	mad.lo.s32 	%r372, %r14, %r368, %r371;
	mad.lo.s32 	%r373, %r15, %r369, %r372;
	mad.lo.s32 	%r374, %r16, %r370, %r373;
	shl.b64 	%rd167, %rd166, 32;
	shr.s64 	%rd168, %rd167, 30;
	add.s64 	%rd169, %rd1, %rd168;
	ld.global.f32 	%f202, [%rd169];
	cvt.s64.s32 	%rd170, %r374;
	add.s64 	%rd171, %rd2, %rd170;
	ld.global.u8 	%rs18, [%rd171];
	setp.eq.s16 	%p110, %rs18, 0;
	mul.f32 	%f203, %f202, %f149;
	selp.f32 	%f641, %f148, %f203, %p110;
	max.f32 	%f610, %f610, %f641;
$L__BB583_40:
	setp.le.s64 	%p111, %rd57, %rd27;
	mov.f32 	%f643, 0fFF800000;
	@%p111 bra 	$L__BB583_42;
	setp.eq.s64 	%p112, %rd49, 1;
	setp.eq.s64 	%p113, %rd48, 1;
	setp.eq.s64 	%p114, %rd47, 1;
	setp.eq.s64 	%p115, %rd46, 1;
	add.s64 	%rd172, %rd41, %rd27;
	cvt.u32.u64 	%r375, %rd172;
	div.s32 	%r376, %r375, %r9;
	mul.lo.s32 	%r377, %r376, %r9;
	sub.s32 	%r378, %r375, %r377;
	div.s32 	%r379, %r378, %r10;
	mul.lo.s32 	%r380, %r379, %r10;
	sub.s32 	%r381, %r378, %r380;
	div.s32 	%r382, %r381, %r11;
	mul.lo.s32 	%r383, %r382, %r11;
	sub.s32 	%r384, %r381, %r383;
	selp.b32 	%r385, 0, %r376, %p115;
	selp.b32 	%r386, 0, %r379, %p114;
	selp.b32 	%r387, 0, %r382, %p113;
	selp.b32 	%r388, 0, %r384, %p112;
	mul.lo.s32 	%r389, %r13, %r385;
	mad.lo.s32 	%r390, %r14, %r386, %r389;
	mad.lo.s32 	%r391, %r15, %r387, %r390;
	mad.lo.s32 	%r392, %r16, %r388, %r391;
	shl.b64 	%rd173, %rd172, 32;
	shr.s64 	%rd174, %rd173, 30;
	add.s64 	%rd175, %rd1, %rd174;
	ld.global.f32 	%f205, [%rd175];
	cvt.s64.s32 	%rd176, %r392;
	add.s64 	%rd177, %rd2, %rd176;
	ld.global.u8 	%rs19, [%rd177];
	setp.eq.s16 	%p116, %rs19, 0;
	mul.f32 	%f206, %f205, %f149;
	selp.f32 	%f643, %f148, %f206, %p116;
	max.f32 	%f610, %f610, %f643;
$L__BB583_42:
	setp.le.s64 	%p117, %rd57, %rd28;
	mov.f32 	%f645, 0fFF800000;
	@%p117 bra 	$L__BB583_44;
	setp.eq.s64 	%p118, %rd49, 1;
	setp.eq.s64 	%p119, %rd48, 1;
	setp.eq.s64 	%p120, %rd47, 1;
	setp.eq.s64 	%p121, %rd46, 1;
	add.s64 	%rd178, %rd41, %rd28;
	cvt.u32.u64 	%r393, %rd178;
	div.s32 	%r394, %r393, %r9;
	mul.lo.s32 	%r395, %r394, %r9;
	sub.s32 	%r396, %r393, %r395;
	div.s32 	%r397, %r396, %r10;
	mul.lo.s32 	%r398, %r397, %r10;
	sub.s32 	%r399, %r396, %r398;
	div.s32 	%r400, %r399, %r11;
	mul.lo.s32 	%r401, %r400, %r11;
	sub.s32 	%r402, %r399, %r401;
	selp.b32 	%r403, 0, %r394, %p121;
	selp.b32 	%r404, 0, %r397, %p120;
	selp.b32 	%r405, 0, %r400, %p119;
	selp.b32 	%r406, 0, %r402, %p118;
	mul.lo.s32 	%r407, %r13, %r403;
	mad.lo.s32 	%r408, %r14, %r404, %r407;
	mad.lo.s32 	%r409, %r15, %r405, %r408;
	mad.lo.s32 	%r410, %r16, %r406, %r409;
	shl.b64 	%rd179, %rd178, 32;
	shr.s64 	%rd180, %rd179, 30;
	add.s64 	%rd181, %rd1, %rd180;
	ld.global.f32 	%f208, [%rd181];
	cvt.s64.s32 	%rd182, %r410;
	add.s64 	%rd183, %rd2, %rd182;
	ld.global.u8 	%rs20, [%rd183];
	setp.eq.s16 	%p122, %rs20, 0;
	mul.f32 	%f209, %f208, %f149;
	selp.f32 	%f645, %f148, %f209, %p122;
	max.f32 	%f610, %f610, %f645;
$L__BB583_44:
	setp.le.s64 	%p123, %rd57, %rd29;
	mov.f32 	%f647, 0fFF800000;
	@%p123 bra 	$L__BB583_46;
	setp.eq.s64 	%p124, %rd49, 1;
	setp.eq.s64 	%p125, %rd48, 1;
	setp.eq.s64 	%p126, %rd47, 1;
	setp.eq.s64 	%p127, %rd46, 1;
	add.s64 	%rd184, %rd41, %rd29;
	cvt.u32.u64 	%r411, %rd184;
	div.s32 	%r412, %r411, %r9;
	mul.lo.s32 	%r413, %r412, %r9;
	sub.s32 	%r414, %r411, %r413;
	div.s32 	%r415, %r414, %r10;
	mul.lo.s32 	%r416, %r415, %r10;
	sub.s32 	%r417, %r414, %r416;
	div.s32 	%r418, %r417, %r11;
	mul.lo.s32 	%r419, %r418, %r11;
	sub.s32 	%r420, %r417, %r419;
	selp.b32 	%r421, 0, %r412, %p127;
	selp.b32 	%r422, 0, %r415, %p126;
	selp.b32 	%r423, 0, %r418, %p125;
	selp.b32 	%r424, 0, %r420, %p124;
	mul.lo.s32 	%r425, %r13, %r421;
	mad.lo.s32 	%r426, %r14, %r422, %r425;
	mad.lo.s32 	%r427, %r15, %r423, %r426;
	mad.lo.s32 	%r428, %r16, %r424, %r427;
	shl.b64 	%rd185, %rd184, 32;
	shr.s64 	%rd186, %rd185, 30;
	add.s64 	%rd187, %rd1, %rd186;
	ld.global.f32 	%f211, [%rd187];
	cvt.s64.s32 	%rd188, %r428;
	add.s64 	%rd189, %rd2, %rd188;
	ld.global.u8 	%rs21, [%rd189];
	setp.eq.s16 	%p128, %rs21, 0;
	mul.f32 	%f212, %f211, %f149;
	selp.f32 	%f647, %f148, %f212, %p128;
	max.f32 	%f610, %f610, %f647;
$L__BB583_46:
	setp.le.s64 	%p129, %rd57, %rd30;
	mov.f32 	%f649, 0fFF800000;
	@%p129 bra 	$L__BB583_48;
	setp.eq.s64 	%p130, %rd49, 1;
	setp.eq.s64 	%p131, %rd48, 1;
	setp.eq.s64 	%p132, %rd47, 1;
	setp.eq.s64 	%p133, %rd46, 1;
	add.s64 	%rd190, %rd41, %rd30;
	cvt.u32.u64 	%r429, %rd190;
	div.s32 	%r430, %r429, %r9;
	mul.lo.s32 	%r431, %r430, %r9;
	sub.s32 	%r432, %r429, %r431;
	div.s32 	%r433, %r432, %r10;
	mul.lo.s32 	%r434, %r433, %r10;
	sub.s32 	%r435, %r432, %r434;
	div.s32 	%r436, %r435, %r11;
	mul.lo.s32 	%r437, %r436, %r11;
	sub.s32 	%r438, %r435, %r437;
	selp.b32 	%r439, 0, %r430, %p133;
	selp.b32 	%r440, 0, %r433, %p132;
	selp.b32 	%r441, 0, %r436, %p131;
	selp.b32 	%r442, 0, %r438, %p130;
	mul.lo.s32 	%r443, %r13, %r439;
	mad.lo.s32 	%r444, %r14, %r440, %r443;
	mad.lo.s32 	%r445, %r15, %r441, %r444;
	mad.lo.s32 	%r446, %r16, %r442, %r445;
	shl.b64 	%rd191, %rd190, 32;
	shr.s64 	%rd192, %rd191, 30;
	add.s64 	%rd193, %rd1, %rd192;
	ld.global.f32 	%f214, [%rd193];
	cvt.s64.s32 	%rd194, %r446;
	add.s64 	%rd195, %rd2, %rd194;
	ld.global.u8 	%rs22, [%rd195];
	setp.eq.s16 	%p134, %rs22, 0;
	mul.f32 	%f215, %f214, %f149;
	selp.f32 	%f649, %f148, %f215, %p134;
	max.f32 	%f610, %f610, %f649;
$L__BB583_48:
	setp.le.s64 	%p135, %rd57, %rd31;
	mov.f32 	%f651, 0fFF800000;
	@%p135 bra 	$L__BB583_50;
	setp.eq.s64 	%p136, %rd49, 1;
	setp.eq.s64 	%p137, %rd48, 1;
	setp.eq.s64 	%p138, %rd47, 1;
	setp.eq.s64 	%p139, %rd46, 1;
	add.s64 	%rd196, %rd41, %rd31;
	cvt.u32.u64 	%r447, %rd196;
	div.s32 	%r448, %r447, %r9;
	mul.lo.s32 	%r449, %r448, %r9;
	sub.s32 	%r450, %r447, %r449;
	div.s32 	%r451, %r450, %r10;
	mul.lo.s32 	%r452, %r451, %r10;
	sub.s32 	%r453, %r450, %r452;
	div.s32 	%r454, %r453, %r11;
	mul.lo.s32 	%r455, %r454, %r11;
	sub.s32 	%r456, %r453, %r455;
	selp.b32 	%r457, 0, %r448, %p139;
	selp.b32 	%r458, 0, %r451, %p138;
	selp.b32 	%r459, 0, %r454, %p137;
	selp.b32 	%r460, 0, %r456, %p136;
	mul.lo.s32 	%r461, %r13, %r457;
	mad.lo.s32 	%r462, %r14, %r458, %r461;
	mad.lo.s32 	%r463, %r15, %r459, %r462;
	mad.lo.s32 	%r464, %r16, %r460, %r463;
	shl.b64 	%rd197, %rd196, 32;
	shr.s64 	%rd198, %rd197, 30;
	add.s64 	%rd199, %rd1, %rd198;
	ld.global.f32 	%f217, [%rd199];
	cvt.s64.s32 	%rd200, %r464;
	add.s64 	%rd201, %rd2, %rd200;
	ld.global.u8 	%rs23, [%rd201];
	setp.eq.s16 	%p140, %rs23, 0;
	mul.f32 	%f218, %f217, %f149;
	selp.f32 	%f651, %f148, %f218, %p140;
	max.f32 	%f610, %f610, %f651;
$L__BB583_50:
	setp.le.s64 	%p141, %rd57, %rd32;
	mov.f32 	%f653, 0fFF800000;
	@%p141 bra 	$L__BB583_52;
	setp.eq.s64 	%p142, %rd49, 1;
	setp.eq.s64 	%p143, %rd48, 1;
	setp.eq.s64 	%p144, %rd47, 1;
	setp.eq.s64 	%p145, %rd46, 1;
	add.s64 	%rd202, %rd41, %rd32;
	cvt.u32.u64 	%r465, %rd202;
	div.s32 	%r466, %r465, %r9;
	mul.lo.s32 	%r467, %r466, %r9;
	sub.s32 	%r468, %r465, %r467;
	div.s32 	%r469, %r468, %r10;
	mul.lo.s32 	%r470, %r469, %r10;
	sub.s32 	%r471, %r468, %r470;
	div.s32 	%r472, %r471, %r11;
	mul.lo.s32 	%r473, %r472, %r11;
	sub.s32 	%r474, %r471, %r473;
	selp.b32 	%r475, 0, %r466, %p145;
	selp.b32 	%r476, 0, %r469, %p144;
	selp.b32 	%r477, 0, %r472, %p143;
	selp.b32 	%r478, 0, %r474, %p142;
	mul.lo.s32 	%r479, %r13, %r475;
	mad.lo.s32 	%r480, %r14, %r476, %r479;
	mad.lo.s32 	%r481, %r15, %r477, %r480;
	mad.lo.s32 	%r482, %r16, %r478, %r481;
	shl.b64 	%rd203, %rd202, 32;
	shr.s64 	%rd204, %rd203, 30;
	add.s64 	%rd205, %rd1, %rd204;
	ld.global.f32 	%f220, [%rd205];
	cvt.s64.s32 	%rd206, %r482;
	add.s64 	%rd207, %rd2, %rd206;
	ld.global.u8 	%rs24, [%rd207];
	setp.eq.s16 	%p146, %rs24, 0;
	mul.f32 	%f221, %f220, %f149;
	selp.f32 	%f653, %f148, %f221, %p146;
	max.f32 	%f610, %f610, %f653;
$L__BB583_52:
	setp.le.s64 	%p147, %rd57, %rd33;
	mov.f32 	%f655, 0fFF800000;
	@%p147 bra 	$L__BB583_54;
	setp.eq.s64 	%p148, %rd49, 1;
	setp.eq.s64 	%p149, %rd48, 1;
	setp.eq.s64 	%p150, %rd47, 1;
	setp.eq.s64 	%p151, %rd46, 1;
	add.s64 	%rd208, %rd41, %rd33;
	cvt.u32.u64 	%r483, %rd208;
	div.s32 	%r484, %r483, %r9;
	mul.lo.s32 	%r485, %r484, %r9;
	sub.s32 	%r486, %r483, %r485;
	div.s32 	%r487, %r486, %r10;
	mul.lo.s32 	%r488, %r487, %r10;
	sub.s32 	%r489, %r486, %r488;
	div.s32 	%r490, %r489, %r11;
	mul.lo.s32 	%r491, %r490, %r11;
	sub.s32 	%r492, %r489, %r491;
	selp.b32 	%r493, 0, %r484, %p151;
	selp.b32 	%r494, 0, %r487, %p150;
	selp.b32 	%r495, 0, %r490, %p149;
	selp.b32 	%r496, 0, %r492, %p148;
	mul.lo.s32 	%r497, %r13, %r493;
	mad.lo.s32 	%r498, %r14, %r494, %r497;
	mad.lo.s32 	%r499, %r15, %r495, %r498;
	mad.lo.s32 	%r500, %r16, %r496, %r499;
	shl.b64 	%rd209, %rd208, 32;
	shr.s64 	%rd210, %rd209, 30;
	add.s64 	%rd211, %rd1, %rd210;
	ld.global.f32 	%f223, [%rd211];
	cvt.s64.s32 	%rd212, %r500;
	add.s64 	%rd213, %rd2, %rd212;
	ld.global.u8 	%rs25, [%rd213];
	setp.eq.s16 	%p152, %rs25, 0;
	mul.f32 	%f224, %f223, %f149;
	selp.f32 	%f655, %f148, %f224, %p152;
	max.f32 	%f610, %f610, %f655;
$L__BB583_54:
	setp.le.s64 	%p153, %rd57, %rd34;
	mov.f32 	%f657, 0fFF800000;
	@%p153 bra 	$L__BB583_56;
	setp.eq.s64 	%p154, %rd49, 1;
	setp.eq.s64 	%p155, %rd48, 1;
	setp.eq.s64 	%p156, %rd47, 1;
	setp.eq.s64 	%p157, %rd46, 1;
	add.s64 	%rd214, %rd41, %rd34;
	cvt.u32.u64 	%r501, %rd214;
	div.s32 	%r502, %r501, %r9;
	mul.lo.s32 	%r503, %r502, %r9;
	sub.s32 	%r504, %r501, %r503;
	div.s32 	%r505, %r504, %r10;
	mul.lo.s32 	%r506, %r505, %r10;
	sub.s32 	%r507, %r504, %r506;
	div.s32 	%r508, %r507, %r11;
	mul.lo.s32 	%r509, %r508, %r11;
	sub.s32 	%r510, %r507, %r509;
	selp.b32 	%r511, 0, %r502, %p157;
	selp.b32 	%r512, 0, %r505, %p156;
	selp.b32 	%r513, 0, %r508, %p155;
	selp.b32 	%r514, 0, %r510, %p154;
	mul.lo.s32 	%r515, %r13, %r511;
	mad.lo.s32 	%r516, %r14, %r512, %r515;
	mad.lo.s32 	%r517, %r15, %r513, %r516;
	mad.lo.s32 	%r518, %r16, %r514, %r517;
	shl.b64 	%rd215, %rd214, 32;
	shr.s64 	%rd216, %rd215, 30;
	add.s64 	%rd217, %rd1, %rd216;
	ld.global.f32 	%f226, [%rd217];
	cvt.s64.s32 	%rd218, %r518;
	add.s64 	%rd219, %rd2, %rd218;
	ld.global.u8 	%rs26, [%rd219];
	setp.eq.s16 	%p158, %rs26, 0;
	mul.f32 	%f227, %f226, %f149;
	selp.f32 	%f657, %f148, %f227, %p158;
	max.f32 	%f610, %f610, %f657;
$L__BB583_56:
	setp.le.s64 	%p159, %rd57, %rd35;
	mov.f32 	%f659, 0fFF800000;
	@%p159 bra 	$L__BB583_58;
	setp.eq.s64 	%p160, %rd49, 1;
	setp.eq.s64 	%p161, %rd48, 1;
	setp.eq.s64 	%p162, %rd47, 1;
	setp.eq.s64 	%p163, %rd46, 1;
	add.s64 	%rd220, %rd41, %rd35;
	cvt.u32.u64 	%r519, %rd220;
	div.s32 	%r520, %r519, %r9;
	mul.lo.s32 	%r521, %r520, %r9;
	sub.s32 	%r522, %r519, %r521;
	div.s32 	%r523, %r522, %r10;
	mul.lo.s32 	%r524, %r523, %r10;
	sub.s32 	%r525, %r522, %r524;
	div.s32 	%r526, %r525, %r11;
	mul.lo.s32 	%r527, %r526, %r11;
	sub.s32 	%r528, %r525, %r527;
	selp.b32 	%r529, 0, %r520, %p163;
	selp.b32 	%r530, 0, %r523, %p162;
	selp.b32 	%r531, 0, %r526, %p161;
	selp.b32 	%r532, 0, %r528, %p160;
	mul.lo.s32 	%r533, %r13, %r529;
	mad.lo.s32 	%r534, %r14, %r530, %r533;
	mad.lo.s32 	%r535, %r15, %r531, %r534;
	mad.lo.s32 	%r536, %r16, %r532, %r535;
	shl.b64 	%rd221, %rd220, 32;
	shr.s64 	%rd222, %rd221, 30;
	add.s64 	%rd223, %rd1, %rd222;
	ld.global.f32 	%f229, [%rd223];
	cvt.s64.s32 	%rd224, %r536;
	add.s64 	%rd225, %rd2, %rd224;
	ld.global.u8 	%rs27, [%rd225];
	setp.eq.s16 	%p164, %rs27, 0;
	mul.f32 	%f230, %f229, %f149;
	selp.f32 	%f659, %f148, %f230, %p164;
	max.f32 	%f610, %f610, %f659;
$L__BB583_58:
	setp.le.s64 	%p165, %rd57, %rd36;
	mov.f32 	%f661, 0fFF800000;
	@%p165 bra 	$L__BB583_60;
	setp.eq.s64 	%p166, %rd49, 1;
	setp.eq.s64 	%p167, %rd48, 1;
	setp.eq.s64 	%p168, %rd47, 1;
	setp.eq.s64 	%p169, %rd46, 1;
	add.s64 	%rd226, %rd41, %rd36;
	cvt.u32.u64 	%r537, %rd226;
	div.s32 	%r538, %r537, %r9;
	mul.lo.s32 	%r539, %r538, %r9;
	sub.s32 	%r540, %r537, %r539;
	div.s32 	%r541, %r540, %r10;
	mul.lo.s32 	%r542, %r541, %r10;
	sub.s32 	%r543, %r540, %r542;
	div.s32 	%r544, %r543, %r11;
	mul.lo.s32 	%r545, %r544, %r11;
	sub.s32 	%r546, %r543, %r545;
	selp.b32 	%r547, 0, %r538, %p169;
	selp.b32 	%r548, 0, %r541, %p168;
	selp.b32 	%r549, 0, %r544, %p167;
	selp.b32 	%r550, 0, %r546, %p166;
	mul.lo.s32 	%r551, %r13, %r547;
	mad.lo.s32 	%r552, %r14, %r548, %r551;
	mad.lo.s32 	%r553, %r15, %r549, %r552;
	mad.lo.s32 	%r554, %r16, %r550, %r553;
	shl.b64 	%rd227, %rd226, 32;
	shr.s64 	%rd228, %rd227, 30;
	add.s64 	%rd229, %rd1, %rd228;
	ld.global.f32 	%f232, [%rd229];
	cvt.s64.s32 	%rd230, %r554;
	add.s64 	%rd231, %rd2, %rd230;
	ld.global.u8 	%rs28, [%rd231];
	setp.eq.s16 	%p170, %rs28, 0;
	mul.f32 	%f233, %f232, %f149;
	selp.f32 	%f661, %f148, %f233, %p170;
	max.f32 	%f610, %f610, %f661;
$L__BB583_60:
	setp.le.s64 	%p171, %rd57, %rd37;
	mov.f32 	%f663, 0fFF800000;
	@%p171 bra 	$L__BB583_62;
	setp.eq.s64 	%p172, %rd49, 1;
	setp.eq.s64 	%p173, %rd48, 1;
	setp.eq.s64 	%p174, %rd47, 1;
	setp.eq.s64 	%p175, %rd46, 1;
	add.s64 	%rd232, %rd41, %rd37;
	cvt.u32.u64 	%r555, %rd232;
	div.s32 	%r556, %r555, %r9;
	mul.lo.s32 	%r557, %r556, %r9;
	sub.s32 	%r558, %r555, %r557;
	div.s32 	%r559, %r558, %r10;
	mul.lo.s32 	%r560, %r559, %r10;
	sub.s32 	%r561, %r558, %r560;
	div.s32 	%r562, %r561, %r11;
	mul.lo.s32 	%r563, %r562, %r11;
	sub.s32 	%r564, %r561, %r563;
	selp.b32 	%r565, 0, %r556, %p175;
	selp.b32 	%r566, 0, %r559, %p174;
	selp.b32 	%r567, 0, %r562, %p173;
	selp.b32 	%r568, 0, %r564, %p172;
	mul.lo.s32 	%r569, %r13, %r565;
	mad.lo.s32 	%r570, %r14, %r566, %r569;
	mad.lo.s32 	%r571, %r15, %r567, %r570;
	mad.lo.s32 	%r572, %r16, %r568, %r571;
	shl.b64 	%rd233, %rd232, 32;
	shr.s64 	%rd234, %rd233, 30;
	add.s64 	%rd235, %rd1, %rd234;
	ld.global.f32 	%f235, [%rd235];
	cvt.s64.s32 	%rd236, %r572;
	add.s64 	%rd237, %rd2, %rd236;
	ld.global.u8 	%rs29, [%rd237];
	setp.eq.s16 	%p176, %rs29, 0;
	mul.f32 	%f236, %f235, %f149;
	selp.f32 	%f663, %f148, %f236, %p176;
	max.f32 	%f610, %f610, %f663;
$L__BB583_62:
	setp.le.s64 	%p177, %rd57, %rd9;
	mov.b32 	%r573, %f610;
	shfl.sync.bfly.b32	%r574|%p178, %r573, 16, 31, -1;
	mov.b32 	%f237, %r574;
	max.f32 	%f238, %f610, %f237;
	mov.b32 	%r575, %f238;
	shfl.sync.bfly.b32	%r576|%p179, %r575, 8, 31, -1;
	mov.b32 	%f239, %r576;
	max.f32 	%f240, %f238, %f239;
	mov.b32 	%r577, %f240;
	shfl.sync.bfly.b32	%r578|%p180, %r577, 4, 31, -1;
	mov.b32 	%f241, %r578;
	max.f32 	%f242, %f240, %f241;
	mov.b32 	%r579, %f242;
	shfl.sync.bfly.b32	%r580|%p181, %r579, 2, 31, -1;
	mov.b32 	%f243, %r580;
	max.f32 	%f244, %f242, %f243;
	mov.b32 	%r581, %f244;
	shfl.sync.bfly.b32	%r582|%p182, %r581, 1, 31, -1;
	mov.b32 	%f245, %r582;
	max.f32 	%f246, %f244, %f245;
	sub.f32 	%f247, %f607, %f246;
	fma.rn.f32 	%f248, %f247, 0f3BBB989D, 0f3F000000;
	cvt.sat.f32.f32 	%f249, %f248;
	mov.f32 	%f250, 0f4B400001;
	mov.f32 	%f251, 0f437C0000;
	fma.rm.f32 	%f252, %f249, %f251, %f250;
	add.f32 	%f253, %f252, 0fCB40007F;
	neg.f32 	%f254, %f253;
	fma.rn.f32 	%f255, %f247, 0f3FB8AA3B, %f254;
	fma.rn.f32 	%f256, %f247, 0f32A57060, %f255;
	mov.b32 	%r583, %f252;
	shl.b32 	%r584, %r583, 23;
	mov.b32 	%f257, %r584;
	ex2.approx.ftz.f32 	%f258, %f256;
	mul.f32 	%f259, %f258, %f257;
	add.f32 	%f260, %f259, 0f00000000;
	sub.f32 	%f261, %f609, %f246;
	fma.rn.f32 	%f262, %f261, 0f3BBB989D, 0f3F000000;
	cvt.sat.f32.f32 	%f263, %f262;
	fma.rm.f32 	%f264, %f263, %f251, %f250;
	add.f32 	%f265, %f264, 0fCB40007F;
	neg.f32 	%f266, %f265;
	fma.rn.f32 	%f267, %f261, 0f3FB8AA3B, %f266;
	fma.rn.f32 	%f268, %f261, 0f32A57060, %f267;
	mov.b32 	%r585, %f264;
	shl.b32 	%r586, %r585, 23;
	mov.b32 	%f269, %r586;
	ex2.approx.ftz.f32 	%f270, %f268;
	mul.f32 	%f271, %f270, %f269;
	add.f32 	%f272, %f260, %f271;
	sub.f32 	%f273, %f611, %f246;
	fma.rn.f32 	%f274, %f273, 0f3BBB989D, 0f3F000000;
	cvt.sat.f32.f32 	%f275, %f274;
	fma.rm.f32 	%f276, %f275, %f251, %f250;
	add.f32 	%f277, %f276, 0fCB40007F;
	neg.f32 	%f278, %f277;
	fma.rn.f32 	%f279, %f273, 0f3FB8AA3B, %f278;
	fma.rn.f32 	%f280, %f273, 0f32A57060, %f279;
	mov.b32 	%r587, %f276;
	shl.b32 	%r588, %r587, 23;
	mov.b32 	%f281, %r588;
	ex2.approx.ftz.f32 	%f282, %f280;
	mul.f32 	%f283, %f282, %f281;
	add.f32 	%f284, %f272, %f283;
	sub.f32 	%f285, %f613, %f246;
	fma.rn.f32 	%f286, %f285, 0f3BBB989D, 0f3F000000;
	cvt.sat.f32.f32 	%f287, %f286;
	fma.rm.f32 	%f288, %f287, %f251, %f250;
	add.f32 	%f289, %f288, 0fCB40007F;
	neg.f32 	%f290, %f289;
	fma.rn.f32 	%f291, %f285, 0f3FB8AA3B, %f290;
	fma.rn.f32 	%f292, %f285, 0f32A57060, %f291;
	mov.b32 	%r589, %f288;
	shl.b32 	%r590, %r589, 23;
	mov.b32 	%f293, %r590;
	ex2.approx.ftz.f32 	%f294, %f292;
	mul.f32 	%f295, %f294, %f293;
	add.f32 	%f296, %f284, %f295;
	sub.f32 	%f297, %f615, %f246;
	fma.rn.f32 	%f298, %f297, 0f3BBB989D, 0f3F000000;
	cvt.sat.f32.f32 	%f299, %f298;
	fma.rm.f32 	%f300, %f299, %f251, %f250;
	add.f32 	%f301, %f300, 0fCB40007F;
	neg.f32 	%f302, %f301;
	fma.rn.f32 	%f303, %f297, 0f3FB8AA3B, %f302;
	fma.rn.f32 	%f304, %f297, 0f32A57060, %f303;
	mov.b32 	%r591, %f300;
	shl.b32 	%r592, %r591, 23;
	mov.b32 	%f305, %r592;
	ex2.approx.ftz.f32 	%f306, %f304;
	mul.f32 	%f307, %f306, %f305;
	add.f32 	%f308, %f296, %f307;
	sub.f32 	%f309, %f617, %f246;
	fma.rn.f32 	%f310, %f309, 0f3BBB989D, 0f3F000000;
	cvt.sat.f32.f32 	%f311, %f310;
	fma.rm.f32 	%f312, %f311, %f251, %f250;
	add.f32 	%f313, %f312, 0fCB40007F;
	neg.f32 	%f314, %f313;
	fma.rn.f32 	%f315, %f309, 0f3FB8AA3B, %f314;
	fma.rn.f32 	%f316, %f309, 0f32A57060, %f315;
	mov.b32 	%r593, %f312;
	shl.b32 	%r594, %r593, 23;
	mov.b32 	%f317, %r594;
	ex2.approx.ftz.f32 	%f318, %f316;
	mul.f32 	%f319, %f318, %f317;
	add.f32 	%f320, %f308, %f319;
	sub.f32 	%f321, %f619, %f246;
	fma.rn.f32 	%f322, %f321, 0f3BBB989D, 0f3F000000;
	cvt.sat.f32.f32 	%f323, %f322;
	fma.rm.f32 	%f324, %f323, %f251, %f250;
	add.f32 	%f325, %f324, 0fCB40007F;
	neg.f32 	%f326, %f325;
	fma.rn.f32 	%f327, %f321, 0f3FB8AA3B, %f326;
	fma.rn.f32 	%f328, %f321, 0f32A57060, %f327;
	mov.b32 	%r595, %f324;
	shl.b32 	%r596, %r595, 23;
	mov.b32 	%f329, %r596;
	ex2.approx.ftz.f32 	%f330, %f328;
	mul.f32 	%f331, %f330, %f329;
	add.f32 	%f332, %f320, %f331;
	sub.f32 	%f333, %f621, %f246;
	fma.rn.f32 	%f334, %f333, 0f3BBB989D, 0f3F000000;
	cvt.sat.f32.f32 	%f335, %f334;
	fma.rm.f32 	%f336, %f335, %f251, %f250;
	add.f32 	%f337, %f336, 0fCB40007F;
	neg.f32 	%f338, %f337;
	fma.rn.f32 	%f339, %f333, 0f3FB8AA3B, %f338;
	fma.rn.f32 	%f340, %f333, 0f32A57060, %f339;
	mov.b32 	%r597, %f336;
	shl.b32 	%r598, %r597, 23;
	mov.b32 	%f341, %r598;
	ex2.approx.ftz.f32 	%f342, %f340;
	mul.f32 	%f343, %f342, %f341;
	add.f32 	%f344, %f332, %f343;
	sub.f32 	%f345, %f623, %f246;
	fma.rn.f32 	%f346, %f345, 0f3BBB989D, 0f3F000000;
	cvt.sat.f32.f32 	%f347, %f346;
	fma.rm.f32 	%f348, %f347, %f251, %f250;
	add.f32 	%f349, %f348, 0fCB40007F;
	neg.f32 	%f350, %f349;
	fma.rn.f32 	%f351, %f345, 0f3FB8AA3B, %f350;
	fma.rn.f32 	%f352, %f345, 0f32A57060, %f351;
	mov.b32 	%r599, %f348;
	shl.b32 	%r600, %r599, 23;
	mov.b32 	%f353, %r600;
	ex2.approx.ftz.f32 	%f354, %f352;
	mul.f32 	%f355, %f354, %f353;
	add.f32 	%f356, %f344, %f355;
	sub.f32 	%f357, %f625, %f246;
	fma.rn.f32 	%f358, %f357, 0f3BBB989D, 0f3F000000;
	cvt.sat.f32.f32 	%f359, %f358;
	fma.rm.f32 	%f360, %f359, %f251, %f250;
	add.f32 	%f361, %f360, 0fCB40007F;
	neg.f32 	%f362, %f361;
	fma.rn.f32 	%f363, %f357, 0f3FB8AA3B, %f362;
	fma.rn.f32 	%f364, %f357, 0f32A57060, %f363;
	mov.b32 	%r601, %f360;
	shl.b32 	%r602, %r601, 23;
	mov.b32 	%f365, %r602;
	ex2.approx.ftz.f32 	%f366, %f364;
	mul.f32 	%f367, %f366, %f365;
	add.f32 	%f368, %f356, %f367;
	sub.f32 	%f369, %f627, %f246;
	fma.rn.f32 	%f370, %f369, 0f3BBB989D, 0f3F000000;
	cvt.sat.f32.f32 	%f371, %f370;
	fma.rm.f32 	%f372, %f371, %f251, %f250;
	add.f32 	%f373, %f372, 0fCB40007F;
	neg.f32 	%f374, %f373;
	fma.rn.f32 	%f375, %f369, 0f3FB8AA3B, %f374;
	fma.rn.f32 	%f376, %f369, 0f32A57060, %f375;
	mov.b32 	%r603, %f372;
	shl.b32 	%r604, %r603, 23;
	mov.b32 	%f377, %r604;
	ex2.approx.ftz.f32 	%f378, %f376;
	mul.f32 	%f379, %f378, %f377;
	add.f32 	%f380, %f368, %f379;
	sub.f32 	%f381, %f629, %f246;
	fma.rn.f32 	%f382, %f381, 0f3BBB989D, 0f3F000000;
	cvt.sat.f32.f32 	%f383, %f382;
	fma.rm.f32 	%f384, %f383, %f251, %f250;
	add.f32 	%f385, %f384, 0fCB40007F;
	neg.f32 	%f386, %f385;
	fma.rn.f32 	%f387, %f381, 0f3FB8AA3B, %f386;
	fma.rn.f32 	%f388, %f381, 0f32A57060, %f387;
	mov.b32 	%r605, %f384;
	shl.b32 	%r606, %r605, 23;
	mov.b32 	%f389, %r606;
	ex2.approx.ftz.f32 	%f390, %f388;
	mul.f32 	%f391, %f390, %f389;
	add.f32 	%f392, %f380, %f391;
	sub.f32 	%f393, %f631, %f246;
	fma.rn.f32 	%f394, %f393, 0f3BBB989D, 0f3F000000;
	cvt.sat.f32.f32 	%f395, %f394;
	fma.rm.f32 	%f396, %f395, %f251, %f250;
	add.f32 	%f397, %f396, 0fCB40007F;
	neg.f32 	%f398, %f397;
	fma.rn.f32 	%f399, %f393, 0f3FB8AA3B, %f398;
	fma.rn.f32 	%f400, %f393, 0f32A57060, %f399;
	mov.b32 	%r607, %f396;
	shl.b32 	%r608, %r607, 23;
	mov.b32 	%f401, %r608;
	ex2.approx.ftz.f32 	%f402, %f400;
	mul.f32 	%f403, %f402, %f401;
	add.f32 	%f404, %f392, %f403;
	sub.f32 	%f405, %f633, %f246;
	fma.rn.f32 	%f406, %f405, 0f3BBB989D, 0f3F000000;
	cvt.sat.f32.f32 	%f407, %f406;
	fma.rm.f32 	%f408, %f407, %f251, %f250;
	add.f32 	%f409, %f408, 0fCB40007F;
	neg.f32 	%f410, %f409;
	fma.rn.f32 	%f411, %f405, 0f3FB8AA3B, %f410;
	fma.rn.f32 	%f412, %f405, 0f32A57060, %f411;
	mov.b32 	%r609, %f408;
	shl.b32 	%r610, %r609, 23;
	mov.b32 	%f413, %r610;
	ex2.approx.ftz.f32 	%f414, %f412;
	mul.f32 	%f415, %f414, %f413;
	add.f32 	%f416, %f404, %f415;
	sub.f32 	%f417, %f635, %f246;
	fma.rn.f32 	%f418, %f417, 0f3BBB989D, 0f3F000000;
	cvt.sat.f32.f32 	%f419, %f418;
	fma.rm.f32 	%f420, %f419, %f251, %f250;
	add.f32 	%f421, %f420, 0fCB40007F;
	neg.f32 	%f422, %f421;
	fma.rn.f32 	%f423, %f417, 0f3FB8AA3B, %f422;
	fma.rn.f32 	%f424, %f417, 0f32A57060, %f423;
	mov.b32 	%r611, %f420;
	shl.b32 	%r612, %r611, 23;
	mov.b32 	%f425, %r612;
	ex2.approx.ftz.f32 	%f426, %f424;
	mul.f32 	%f427, %f426, %f425;
	add.f32 	%f428, %f416, %f427;
	sub.f32 	%f429, %f637, %f246;
	fma.rn.f32 	%f430, %f429, 0f3BBB989D, 0f3F000000;
	cvt.sat.f32.f32 	%f431, %f430;
	fma.rm.f32 	%f432, %f431, %f251, %f250;
	add.f32 	%f433, %f432, 0fCB40007F;
	neg.f32 	%f434, %f433;
	fma.rn.f32 	%f435, %f429, 0f3FB8AA3B, %f434;
	fma.rn.f32 	%f436, %f429, 0f32A57060, %f435;
	mov.b32 	%r613, %f432;
	shl.b32 	%r614, %r613, 23;
	mov.b32 	%f437, %r614;
	ex2.approx.ftz.f32 	%f438, %f436;
	mul.f32 	%f439, %f438, %f437;
	add.f32 	%f440, %f428, %f439;
	sub.f32 	%f441, %f639, %f246;
	fma.rn.f32 	%f442, %f441, 0f3BBB989D, 0f3F000000;
	cvt.sat.f32.f32 	%f443, %f442;
	fma.rm.f32 	%f444, %f443, %f251, %f250;
	add.f32 	%f445, %f444, 0fCB40007F;
	neg.f32 	%f446, %f445;
	fma.rn.f32 	%f447, %f441, 0f3FB8AA3B, %f446;
	fma.rn.f32 	%f448, %f441, 0f32A57060, %f447;
	mov.b32 	%r615, %f444;
	shl.b32 	%r616, %r615, 23;
	mov.b32 	%f449, %r616;
	ex2.approx.ftz.f32 	%f450, %f448;
	mul.f32 	%f451, %f450, %f449;
	add.f32 	%f452, %f440, %f451;
	sub.f32 	%f453, %f641, %f246;
	fma.rn.f32 	%f454, %f453, 0f3BBB989D, 0f3F000000;
	cvt.sat.f32.f32 	%f455, %f454;
	fma.rm.f32 	%f456, %f455, %f251, %f250;
	add.f32 	%f457, %f456, 0fCB40007F;
	neg.f32 	%f458, %f457;
	fma.rn.f32 	%f459, %f453, 0f3FB8AA3B, %f458;
	fma.rn.f32 	%f460, %f453, 0f32A57060, %f459;
	mov.b32 	%r617, %f456;
	shl.b32 	%r618, %r617, 23;
	mov.b32 	%f461, %r618;
	ex2.approx.ftz.f32 	%f462, %f460;
	mul.f32 	%f463, %f462, %f461;
	add.f32 	%f464, %f452, %f463;
	sub.f32 	%f465, %f643, %f246;
	fma.rn.f32 	%f466, %f465, 0f3BBB989D, 0f3F000000;
	cvt.sat.f32.f32 	%f467, %f466;
	fma.rm.f32 	%f468, %f467, %f251, %f250;
	add.f32 	%f469, %f468, 0fCB40007F;
	neg.f32 	%f470, %f469;
	fma.rn.f32 	%f471, %f465, 0f3FB8AA3B, %f470;
	fma.rn.f32 	%f472, %f465, 0f32A57060, %f471;
	mov.b32 	%r619, %f468;
	shl.b32 	%r620, %r619, 23;
	mov.b32 	%f473, %r620;
	ex2.approx.ftz.f32 	%f474, %f472;
	mul.f32 	%f475, %f474, %f473;
	add.f32 	%f476, %f464, %f475;
	sub.f32 	%f477, %f645, %f246;
	fma.rn.f32 	%f478, %f477, 0f3BBB989D, 0f3F000000;
	cvt.sat.f32.f32 	%f479, %f478;
	fma.rm.f32 	%f480, %f479, %f251, %f250;
	add.f32 	%f481, %f480, 0fCB40007F;
	neg.f32 	%f482, %f481;
	fma.rn.f32 	%f483, %f477, 0f3FB8AA3B, %f482;
	fma.rn.f32 	%f484, %f477, 0f32A57060, %f483;
	mov.b32 	%r621, %f480;
	shl.b32 	%r622, %r621, 23;
	mov.b32 	%f485, %r622;
	ex2.approx.ftz.f32 	%f486, %f484;
	mul.f32 	%f487, %f486, %f485;
	add.f32 	%f488, %f476, %f487;
	sub.f32 	%f489, %f647, %f246;
	fma.rn.f32 	%f490, %f489, 0f3BBB989D, 0f3F000000;
	cvt.sat.f32.f32 	%f491, %f490;
	fma.rm.f32 	%f492, %f491, %f251, %f250;
	add.f32 	%f493, %f492, 0fCB40007F;
	neg.f32 	%f494, %f493;
	fma.rn.f32 	%f495, %f489, 0f3FB8AA3B, %f494;
	fma.rn.f32 	%f496, %f489, 0f32A57060, %f495;
	mov.b32 	%r623, %f492;
	shl.b32 	%r624, %r623, 23;
	mov.b32 	%f497, %r624;
	ex2.approx.ftz.f32 	%f498, %f496;
	mul.f32 	%f499, %f498, %f497;
	add.f32 	%f500, %f488, %f499;
	sub.f32 	%f501, %f649, %f246;
	fma.rn.f32 	%f502, %f501, 0f3BBB989D, 0f3F000000;
	cvt.sat.f32.f32 	%f503, %f502;
	fma.rm.f32 	%f504, %f503, %f251, %f250;
	add.f32 	%f505, %f504, 0fCB40007F;
	neg.f32 	%f506, %f505;
	fma.rn.f32 	%f507, %f501, 0f3FB8AA3B, %f506;
	fma.rn.f32 	%f508, %f501, 0f32A57060, %f507;
	mov.b32 	%r625, %f504;
	shl.b32 	%r626, %r625, 23;
	mov.b32 	%f509, %r626;
	ex2.approx.ftz.f32 	%f510, %f508;
	mul.f32 	%f511, %f510, %f509;
	add.f32 	%f512, %f500, %f511;
	sub.f32 	%f513, %f651, %f246;
	fma.rn.f32 	%f514, %f513, 0f3BBB989D, 0f3F000000;
	cvt.sat.f32.f32 	%f515, %f514;
	fma.rm.f32 	%f516, %f515, %f251, %f250;
	add.f32 	%f517, %f516, 0fCB40007F;
	neg.f32 	%f518, %f517;
	fma.rn.f32 	%f519, %f513, 0f3FB8AA3B, %f518;
	fma.rn.f32 	%f520, %f513, 0f32A57060, %f519;
	mov.b32 	%r627, %f516;
	shl.b32 	%r628, %r627, 23;
	mov.b32 	%f521, %r628;
	ex2.approx.ftz.f32 	%f522, %f520;
	mul.f32 	%f523, %f522, %f521;
	add.f32 	%f524, %f512, %f523;
	sub.f32 	%f525, %f653, %f246;
	fma.rn.f32 	%f526, %f525, 0f3BBB989D, 0f3F000000;
	cvt.sat.f32.f32 	%f527, %f526;
	fma.rm.f32 	%f528, %f527, %f251, %f250;
	add.f32 	%f529, %f528, 0fCB40007F;
	neg.f32 	%f530, %f529;
	fma.rn.f32 	%f531, %f525, 0f3FB8AA3B, %f530;
	fma.rn.f32 	%f532, %f525, 0f32A57060, %f531;
	mov.b32 	%r629, %f528;
	shl.b32 	%r630, %r629, 23;
	mov.b32 	%f533, %r630;
	ex2.approx.ftz.f32 	%f534, %f532;
	mul.f32 	%f535, %f534, %f533;
	add.f32 	%f536, %f524, %f535;
	sub.f32 	%f537, %f655, %f246;
	fma.rn.f32 	%f538, %f537, 0f3BBB989D, 0f3F000000;
	cvt.sat.f32.f32 	%f539, %f538;
	fma.rm.f32 	%f540, %f539, %f251, %f250;
	add.f32 	%f541, %f540, 0fCB40007F;
	neg.f32 	%f542, %f541;
	fma.rn.f32 	%f543, %f537, 0f3FB8AA3B, %f542;
	fma.rn.f32 	%f544, %f537, 0f32A57060, %f543;
	mov.b32 	%r631, %f540;
	shl.b32 	%r632, %r631, 23;
	mov.b32 	%f545, %r632;
	ex2.approx.ftz.f32 	%f546, %f544;
	mul.f32 	%f547, %f546, %f545;
	add.f32 	%f548, %f536, %f547;
	sub.f32 	%f549, %f657, %f246;
	fma.rn.f32 	%f550, %f549, 0f3BBB989D, 0f3F000000;
	cvt.sat.f32.f32 	%f551, %f550;
	fma.rm.f32 	%f552, %f551, %f251, %f250;
	add.f32 	%f553, %f552, 0fCB40007F;
	neg.f32 	%f554, %f553;
	fma.rn.f32 	%f555, %f549, 0f3FB8AA3B, %f554;
	fma.rn.f32 	%f556, %f549, 0f32A57060, %f555;
	mov.b32 	%r633, %f552;
	shl.b32 	%r634, %r633, 23;
	mov.b32 	%f557, %r634;
	ex2.approx.ftz.f32 	%f558, %f556;
	mul.f32 	%f559, %f558, %f557;
	add.f32 	%f560, %f548, %f559;
	sub.f32 	%f561, %f659, %f246;
	fma.rn.f32 	%f562, %f561, 0f3BBB989D, 0f3F000000;
	cvt.sat.f32.f32 	%f563, %f562;
	fma.rm.f32 	%f564, %f563, %f251, %f250;
	add.f32 	%f565, %f564, 0fCB40007F;
	neg.f32 	%f566, %f565;
	fma.rn.f32 	%f567, %f561, 0f3FB8AA3B, %f566;
	fma.rn.f32 	%f568, %f561, 0f32A57060, %f567;
	mov.b32 	%r635, %f564;
	shl.b32 	%r636, %r635, 23;
	mov.b32 	%f569, %r636;
	ex2.approx.ftz.f32 	%f570, %f568;
	mul.f32 	%f571, %f570, %f569;
	add.f32 	%f572, %f560, %f571;
	sub.f32 	%f573, %f661, %f246;
	fma.rn.f32 	%f574, %f573, 0f3BBB989D, 0f3F000000;
	cvt.sat.f32.f32 	%f575, %f574;
	fma.rm.f32 	%f576, %f575, %f251, %f250;
	add.f32 	%f577, %f576, 0fCB40007F;
	neg.f32 	%f578, %f577;
	fma.rn.f32 	%f579, %f573, 0f3FB8AA3B, %f578;
	fma.rn.f32 	%f580, %f573, 0f32A57060, %f579;
	mov.b32 	%r637, %f576;
	shl.b32 	%r638, %r637, 23;
	mov.b32 	%f581, %r638;
	ex2.approx.ftz.f32 	%f582, %f580;
	mul.f32 	%f583, %f582, %f581;
	add.f32 	%f584, %f572, %f583;
	sub.f32 	%f585, %f663, %f246;
	fma.rn.f32 	%f586, %f585, 0f3BBB989D, 0f3F000000;
	cvt.sat.f32.f32 	%f587, %f586;
	fma.rm.f32 	%f588, %f587, %f251, %f250;
	add.f32 	%f589, %f588, 0fCB40007F;
	neg.f32 	%f590, %f589;
	fma.rn.f32 	%f591, %f585, 0f3FB8AA3B, %f590;
	fma.rn.f32 	%f592, %f585, 0f32A57060, %f591;
	mov.b32 	%r639, %f588;
	shl.b32 	%r640, %r639, 23;
	mov.b32 	%f593, %r640;
	ex2.approx.ftz.f32 	%f594, %f592;
	mul.f32 	%f595, %f594, %f593;
	add.f32 	%f596, %f584, %f595;
	mov.b32 	%r641, %f596;
	shfl.sync.bfly.b32	%r642|%p183, %r641, 16, 31, -1;
	mov.b32 	%f597, %r642;
	add.f32 	%f598, %f596, %f597;
	mov.b32 	%r643, %f598;
	shfl.sync.bfly.b32	%r644|%p184, %r643, 8, 31, -1;
	mov.b32 	%f599, %r644;
	add.f32 	%f600, %f598, %f599;
	mov.b32 	%r645, %f600;
	shfl.sync.bfly.b32	%r646|%p185, %r645, 4, 31, -1;
	mov.b32 	%f601, %r646;
	add.f32 	%f602, %f600, %f601;
	mov.b32 	%r647, %f602;
	shfl.sync.bfly.b32	%r648|%p186, %r647, 2, 31, -1;
	mov.b32 	%f603, %r648;
	add.f32 	%f604, %f602, %f603;
	mov.b32 	%r649, %f604;
	shfl.sync.bfly.b32	%r650|%p187, %r649, 1, 31, -1;
	mov.b32 	%f605, %r650;
	add.f32 	%f606, %f604, %f605;
	div.rn.f32 	%f119, %f259, %f606;
	div.rn.f32 	%f120, %f271, %f606;
	div.rn.f32 	%f121, %f283, %f606;
	div.rn.f32 	%f122, %f295, %f606;
	div.rn.f32 	%f123, %f307, %f606;
	div.rn.f32 	%f124, %f319, %f606;
	div.rn.f32 	%f125, %f331, %f606;
	div.rn.f32 	%f126, %f343, %f606;
	div.rn.f32 	%f127, %f355, %f606;
	div.rn.f32 	%f128, %f367, %f606;
	div.rn.f32 	%f129, %f379, %f606;
	div.rn.f32 	%f130, %f391, %f606;
	div.rn.f32 	%f131, %f403, %f606;
	div.rn.f32 	%f132, %f415, %f606;
	div.rn.f32 	%f133, %f427, %f606;
	div.rn.f32 	%f134, %f439, %f606;
	div.rn.f32 	%f135, %f451, %f606;
	div.rn.f32 	%f136, %f463, %f606;
	div.rn.f32 	%f137, %f475, %f606;
	div.rn.f32 	%f138, %f487, %f606;
	div.rn.f32 	%f139, %f499, %f606;
	div.rn.f32 	%f140, %f511, %f606;
	div.rn.f32 	%f141, %f523, %f606;
	div.rn.f32 	%f142, %f535, %f606;
	div.rn.f32 	%f143, %f547, %f606;
	div.rn.f32 	%f144, %f559, %f606;
	div.rn.f32 	%f145, %f571, %f606;
	div.rn.f32 	%f146, %f583, %f606;
	div.rn.f32 	%f147, %f595, %f606;
	mad.lo.s64 	%rd238, %rd240, %rd55, %rd9;
	shl.b64 	%rd239, %rd238, 2;
	add.s64 	%rd42, %rd38, %rd239;
	@%p177 bra 	$L__BB583_64;
	st.global.f32 	[%rd42], %f119;
$L__BB583_64:
	setp.le.s64 	%p188, %rd57, %rd10;
	@%p188 bra 	$L__BB583_66;
	st.global.f32 	[%rd42+128], %f120;
$L__BB583_66:
	setp.le.s64 	%p189, %rd57, %rd11;
	@%p189 bra 	$L__BB583_68;
	st.global.f32 	[%rd42+256], %f121;
$L__BB583_68:
	setp.le.s64 	%p190, %rd57, %rd12;
	@%p190 bra 	$L__BB583_70;
	st.global.f32 	[%rd42+384], %f122;
$L__BB583_70:
	setp.le.s64 	%p191, %rd57, %rd13;
	@%p191 bra 	$L__BB583_72;
	st.global.f32 	[%rd42+512], %f123;
$L__BB583_72:
	setp.le.s64 	%p192, %rd57, %rd14;
	@%p192 bra 	$L__BB583_74;
	st.global.f32 	[%rd42+640], %f124;
$L__BB583_74:
	setp.le.s64 	%p193, %rd57, %rd15;
	@%p193 bra 	$L__BB583_76;
	st.global.f32 	[%rd42+768], %f125;
$L__BB583_76:
	setp.le.s64 	%p194, %rd57, %rd16;
	@%p194 bra 	$L__BB583_78;
	st.global.f32 	[%rd42+896], %f126;
$L__BB583_78:
	setp.le.s64 	%p195, %rd57, %rd17;
	@%p195 bra 	$L__BB583_80;
	st.global.f32 	[%rd42+1024], %f127;
$L__BB583_80:
	setp.le.s64 	%p196, %rd57, %rd18;
	@%p196 bra 	$L__BB583_82;
	st.global.f32 	[%rd42+1152], %f128;
$L__BB583_82:
	setp.le.s64 	%p197, %rd57, %rd19;
	@%p197 bra 	$L__BB583_84;
	st.global.f32 	[%rd42+1280], %f129;
$L__BB583_84:
	setp.le.s64 	%p198, %rd57, %rd20;
	@%p198 bra 	$L__BB583_86;
	st.global.f32 	[%rd42+1408], %f130;
$L__BB583_86:
	setp.le.s64 	%p199, %rd57, %rd21;
	@%p199 bra 	$L__BB583_88;
	st.global.f32 	[%rd42+1536], %f131;
$L__BB583_88:
	setp.le.s64 	%p200, %rd57, %rd22;
	@%p200 bra 	$L__BB583_90;
	st.global.f32 	[%rd42+1664], %f132;
$L__BB583_90:
	setp.le.s64 	%p201, %rd57, %rd23;
	@%p201 bra 	$L__BB583_92;
	st.global.f32 	[%rd42+1792], %f133;
$L__BB583_92:
	setp.le.s64 	%p202, %rd57, %rd24;
	@%p202 bra 	$L__BB583_94;
	st.global.f32 	[%rd42+1920], %f134;
$L__BB583_94:
	setp.le.s64 	%p203, %rd57, %rd25;
	@%p203 bra 	$L__BB583_96;
	st.global.f32 	[%rd42+2048], %f135;
$L__BB583_96:
	setp.le.s64 	%p204, %rd57, %rd26;
	@%p204 bra 	$L__BB583_98;
	st.global.f32 	[%rd42+2176], %f136;
$L__BB583_98:
	setp.le.s64 	%p205, %rd57, %rd27;
	@%p205 bra 	$L__BB583_100;
	st.global.f32 	[%rd42+2304], %f137;
$L__BB583_100:
	setp.le.s64 	%p206, %rd57, %rd28;
	@%p206 bra 	$L__BB583_102;
	st.global.f32 	[%rd42+2432], %f138;
$L__BB583_102:
	setp.le.s64 	%p207, %rd57, %rd29;
	@%p207 bra 	$L__BB583_104;
	st.global.f32 	[%rd42+2560], %f139;
$L__BB583_104:
	setp.le.s64 	%p208, %rd57, %rd30;
	@%p208 bra 	$L__BB583_106;
	st.global.f32 	[%rd42+2688], %f140;
$L__BB583_106:
	setp.le.s64 	%p209, %rd57, %rd31;
	@%p209 bra 	$L__BB583_108;
	st.global.f32 	[%rd42+2816], %f141;
$L__BB583_108:
	setp.le.s64 	%p210, %rd57, %rd32;
	@%p210 bra 	$L__BB583_110;
	st.global.f32 	[%rd42+2944], %f142;
$L__BB583_110:
	setp.le.s64 	%p211, %rd57, %rd33;
	@%p211 bra 	$L__BB583_112;
	st.global.f32 	[%rd42+3072], %f143;
$L__BB583_112:
	setp.le.s64 	%p212, %rd57, %rd34;
	@%p212 bra 	$L__BB583_114;
	st.global.f32 	[%rd42+3200], %f144;
$L__BB583_114:
	setp.le.s64 	%p213, %rd57, %rd35;
	@%p213 bra 	$L__BB583_116;
	st.global.f32 	[%rd42+3328], %f145;
$L__BB583_116:
	setp.le.s64 	%p214, %rd57, %rd36;
	@%p214 bra 	$L__BB583_118;
	st.global.f32 	[%rd42+3456], %f146;
$L__BB583_118:
	setp.le.s64 	%p215, %rd57, %rd37;
	@%p215 bra 	$L__BB583_120;
	st.global.f32 	[%rd42+3584], %f147;
$L__BB583_120:
	add.s64 	%rd240, %rd240, %rd39;
	setp.lt.s64 	%p216, %rd240, %rd56;
	@%p216 bra 	$L__BB583_4;
$L__BB583_121:
	ret;

}
	// .globl	_Z15SoftmaxWarpImplI22BroadcastScaleMaskLoadIffbLm4EiE11DirectStoreIffEfLi1ELi30ELi32ELi1ELb0EL9Algorithm0EEvT_T0_ll
.visible .entry _Z15SoftmaxWarpImplI22BroadcastScaleMaskLoadIffbLm4EiE11DirectStoreIffEfLi1ELi30ELi32ELi1ELb0EL9Algorithm0EEvT_T0_ll(
	.param .align 8 .b8 _Z15SoftmaxWarpImplI22BroadcastScaleMaskLoadIffbLm4EiE11DirectStoreIffEfLi1ELi30ELi32ELi1ELb0EL9Algorithm0EEvT_T0_ll_param_0[120],
	.param .align 8 .b8 _Z15SoftmaxWarpImplI22BroadcastScaleMaskLoadIffbLm4EiE11DirectStoreIffEfLi1ELi30ELi32ELi1ELb0EL9Algorithm0EEvT_T0_ll_param_1[16],
	.param .u64 _Z15SoftmaxWarpImplI22BroadcastScaleMaskLoadIffbLm4EiE11DirectStoreIffEfLi1ELi30ELi32ELi1ELb0EL9Algorithm0EEvT_T0_ll_param_2,
	.param .u64 _Z15SoftmaxWarpImplI22BroadcastScaleMaskLoadIffbLm4EiE11DirectStoreIffEfLi1ELi30ELi32ELi1ELb0EL9Algorithm0EEvT_T0_ll_param_3
)
{
	.reg .pred 	%p<48>;
	.reg .b16 	%rs<31>;
	.reg .b32 	%r<643>;
	.reg .b32 	%f<537>;
	.reg .b64 	%rd<215>;

	ld.param.v2.f32 	{%f3, %f4}, [_Z15SoftmaxWarpImplI22BroadcastScaleMaskLoadIffbLm4EiE11DirectStoreIffEfLi1ELi30ELi32ELi1ELb0EL9Algorithm0EEvT_T0_ll_param_0+112];
	ld.param.u64 	%rd22, [_Z15SoftmaxWarpImplI22BroadcastScaleMaskLoadIffbLm4EiE11DirectStoreIffEfLi1ELi30ELi32ELi1ELb0EL9Algorithm0EEvT_T0_ll_param_0+104];
	ld.param.v2.u32 	{%r15, %r16}, [_Z15SoftmaxWarpImplI22BroadcastScaleMaskLoadIffbLm4EiE11DirectStoreIffEfLi1ELi30ELi32ELi1ELb0EL9Algorithm0EEvT_T0_ll_param_0+88];
	ld.param.v2.u32 	{%r13, %r14}, [_Z15SoftmaxWarpImplI22BroadcastScaleMaskLoadIffbLm4EiE11DirectStoreIffEfLi1ELi30ELi32ELi1ELb0EL9Algorithm0EEvT_T0_ll_param_0+80];
	ld.param.v2.u32 	{%r11, %r12}, [_Z15SoftmaxWarpImplI22BroadcastScaleMaskLoadIffbLm4EiE11DirectStoreIffEfLi1ELi30ELi32ELi1ELb0EL9Algorithm0EEvT_T0_ll_param_0+64];
	ld.param.v2.u32 	{%r9, %r10}, [_Z15SoftmaxWarpImplI22BroadcastScaleMaskLoadIffbLm4EiE11DirectStoreIffEfLi1ELi30ELi32ELi1ELb0EL9Algorithm0EEvT_T0_ll_param_0+56];
	ld.param.u64 	%rd18, [_Z15SoftmaxWarpImplI22BroadcastScaleMaskLoadIffbLm4EiE11DirectStoreIffEfLi1ELi30ELi32ELi1ELb0EL9Algorithm0EEvT_T0_ll_param_0+40];
	ld.param.u64 	%rd17, [_Z15SoftmaxWarpImplI22BroadcastScaleMaskLoadIffbLm4EiE11DirectStoreIffEfLi1ELi30ELi32ELi1ELb0EL9Algorithm0EEvT_T0_ll_param_0+32];
	ld.param.u64 	%rd16, [_Z15SoftmaxWarpImplI22BroadcastScaleMaskLoadIffbLm4EiE11DirectStoreIffEfLi1ELi30ELi32ELi1ELb0EL9Algorithm0EEvT_T0_ll_param_0+24];
	ld.param.u64 	%rd15, [_Z15SoftmaxWarpImplI22BroadcastScaleMaskLoadIffbLm4EiE11DirectStoreIffEfLi1ELi30ELi32ELi1ELb0EL9Algorithm0EEvT_T0_ll_param_0+16];
	ld.param.u64 	%rd14, [_Z15SoftmaxWarpImplI22BroadcastScaleMaskLoadIffbLm4EiE11DirectStoreIffEfLi1ELi30ELi32ELi1ELb0EL9Algorithm0EEvT_T0_ll_param_0+8];
	ld.param.u64 	%rd13, [_Z15SoftmaxWarpImplI22BroadcastScaleMaskLoadIffbLm4EiE11DirectStoreIffEfLi1ELi30ELi32ELi1ELb0EL9Algorithm0EEvT_T0_ll_param_0];
	ld.param.u64 	%rd3, [_Z15SoftmaxWarpImplI22BroadcastScaleMaskLoadIffbLm4EiE11DirectStoreIffEfLi1ELi30ELi32ELi1ELb0EL9Algorithm0EEvT_T0_ll_param_1];
	ld.param.u64 	%rd4, [_Z15SoftmaxWarpImplI22BroadcastScaleMaskLoadIffbLm4EiE11DirectStoreIffEfLi1ELi30ELi32ELi1ELb0EL9Algorithm0EEvT_T0_ll_param_1+8];
	ld.param.u64 	%rd23, [_Z15SoftmaxWarpImplI22BroadcastScaleMaskLoadIffbLm4EiE11DirectStoreIffEfLi1ELi30ELi32ELi1ELb0EL9Algorithm0EEvT_T0_ll_param_2];
	ld.param.u64 	%rd24, [_Z15SoftmaxWarpImplI22BroadcastScaleMaskLoadIffbLm4EiE11DirectStoreIffEfLi1ELi30ELi32ELi1ELb0EL9Algorithm0EEvT_T0_ll_param_3];
	setp.lt.s64 	%p1, %rd24, 961;
	@%p1 bra 	$L__BB584_2;
	mov.u64 	%rd25, $str;
	cvta.global.u64 	%rd26, %rd25;
	mov.u64 	%rd27, $str$1;
	cvta.global.u64 	%rd28, %rd27;
	mov.u64 	%rd29, __unnamed_570;
	cvta.global.u64 	%rd30, %rd29;
	{ // callseq 569, 0
	.param .b64 param0;
	st.param.b64 	[param0], %rd26;
	.param .b64 param1;
	st.param.b64 	[param1], %rd28;
	.param .b32 param2;
	st.param.b32 	[param2], 219;
	.param .b64 param3;
	st.param.b64 	[param3], %rd30;
	.param .b64 param4;
	st.param.b64 	[param4], 1;
	call.uni 
	__assertfail, 
	(
	param0, 
	param1, 
	param2, 
	param3, 
	param4
	);
	} // callseq 569
$L__BB584_2:
	mov.u32 	%r17, %ctaid.x;
	mov.u32 	%r18, %ntid.y;
	mov.u32 	%r19, %tid.y;
	mad.lo.s32 	%r20, %r17, %r18, %r19;
	mov.u32 	%r21, %nctaid.x;
	mul.lo.s32 	%r8, %r21, %r18;
	cvt.s64.s32 	%rd214, %r20;
	setp.le.s64 	%p2, %rd23, %rd214;
	@%p2 bra 	$L__BB584_5;
	cvta.to.global.u64 	%rd6, %rd13;
	cvta.to.global.u64 	%rd7, %rd14;
	mov.u32 	%r22, %tid.x;
	cvt.u64.u32 	%rd8, %r22;
	cvta.to.global.u64 	%rd9, %rd3;
	cvt.s64.s32 	%rd10, %r8;
$L__BB584_4:
	setp.eq.s64 	%p3, %rd18, 1;
	setp.eq.s64 	%p4, %rd17, 1;
	setp.eq.s64 	%p5, %rd16, 1;
	setp.eq.s64 	%p6, %rd15, 1;
	mad.lo.s64 	%rd31, %rd22, %rd214, %rd8;
	cvt.u32.u64 	%r23, %rd31;
	div.s32 	%r24, %r23, %r9;
	mul.lo.s32 	%r25, %r24, %r9;
	sub.s32 	%r26, %r23, %r25;
	div.s32 	%r27, %r26, %r10;
	mul.lo.s32 	%r28, %r27, %r10;
	sub.s32 	%r29, %r26, %r28;
	div.s32 	%r30, %r29, %r11;
	mul.lo.s32 	%r31, %r30, %r11;
	sub.s32 	%r32, %r29, %r31;
	selp.b32 	%r33, 0, %r24, %p6;
	selp.b32 	%r34, 0, %r27, %p5;
	selp.b32 	%r35, 0, %r30, %p4;
	selp.b32 	%r36, 0, %r32, %p3;
	mul.lo.s32 	%r37, %r13, %r33;
	mad.lo.s32 	%r38, %r14, %r34, %r37;
	mad.lo.s32 	%r39, %r15, %r35, %r38;
	mad.lo.s32 	%r40, %r16, %r36, %r39;
	shl.b64 	%rd32, %rd31, 32;
	shr.s64 	%rd33, %rd32, 30;
	add.s64 	%rd34, %rd6, %rd33;
	ld.global.f32 	%f5, [%rd34];
	cvt.s64.s32 	%rd35, %r40;
	add.s64 	%rd36, %rd7, %rd35;
	ld.global.u8 	%rs1, [%rd36];
	setp.eq.s16 	%p7, %rs1, 0;
	mul.f32 	%f6, %f5, %f4;
	selp.f32 	%f7, %f3, %f6, %p7;
	max.f32 	%f8, %f7, 0fFF800000;
	add.s64 	%rd37, %rd31, 32;
	cvt.u32.u64 	%r41, %rd37;
	div.s32 	%r42, %r41, %r9;
	mul.lo.s32 	%r43, %r42, %r9;
	sub.s32 	%r44, %r41, %r43;
	div.s32 	%r45, %r44, %r10;
	mul.lo.s32 	%r46, %r45, %r10;
	sub.s32 	%r47, %r44, %r46;
	div.s32 	%r48, %r47, %r11;
	mul.lo.s32 	%r49, %r48, %r11;
	sub.s32 	%r50, %r47, %r49;
	selp.b32 	%r51, 0, %r42, %p6;
	selp.b32 	%r52, 0, %r45, %p5;
	selp.b32 	%r53, 0, %r48, %p4;
	selp.b32 	%r54, 0, %r50, %p3;
	mul.lo.s32 	%r55, %r13, %r51;
	mad.lo.s32 	%r56, %r14, %r52, %r55;
	mad.lo.s32 	%r57, %r15, %r53, %r56;
	mad.lo.s32 	%r58, %r16, %r54, %r57;
	shl.b64 	%rd38, %rd37, 32;
	shr.s64 	%rd39, %rd38, 30;
	add.s64 	%rd40, %rd6, %rd39;
	ld.global.f32 	%f9, [%rd40];
	cvt.s64.s32 	%rd41, %r58;
	add.s64 	%rd42, %rd7, %rd41;
	ld.global.u8 	%rs2, [%rd42];
	setp.eq.s16 	%p8, %rs2, 0;
	mul.f32 	%f10, %f9, %f4;
	selp.f32 	%f11, %f3, %f10, %p8;
	max.f32 	%f12, %f8, %f11;
	add.s64 	%rd43, %rd31, 64;
	cvt.u32.u64 	%r59, %rd43;
	div.s32 	%r60, %r59, %r9;
	mul.lo.s32 	%r61, %r60, %r9;
	sub.s32 	%r62, %r59, %r61;
	div.s32 	%r63, %r62, %r10;
	mul.lo.s32 	%r64, %r63, %r10;
	sub.s32 	%r65, %r62, %r64;
	div.s32 	%r66, %r65, %r11;
	mul.lo.s32 	%r67, %r66, %r11;
	sub.s32 	%r68, %r65, %r67;
	selp.b32 	%r69, 0, %r60, %p6;
	selp.b32 	%r70, 0, %r63, %p5;
	selp.b32 	%r71, 0, %r66, %p4;
	selp.b32 	%r72, 0, %r68, %p3;
	mul.lo.s32 	%r73, %r13, %r69;
	mad.lo.s32 	%r74, %r14, %r70, %r73;
	mad.lo.s32 	%r75, %r15, %r71, %r74;
	mad.lo.s32 	%r76, %r16, %r72, %r75;
	shl.b64 	%rd44, %rd43, 32;
	shr.s64 	%rd45, %rd44, 30;
	add.s64 	%rd46, %rd6, %rd45;
	ld.global.f32 	%f13, [%rd46];
	cvt.s64.s32 	%rd47, %r76;
	add.s64 	%rd48, %rd7, %rd47;
	ld.global.u8 	%rs3, [%rd48];
	setp.eq.s16 	%p9, %rs3, 0;
	mul.f32 	%f14, %f13, %f4;
	selp.f32 	%f15, %f3, %f14, %p9;
	max.f32 	%f16, %f12, %f15;
	add.s64 	%rd49, %rd31, 96;
	cvt.u32.u64 	%r77, %rd49;
	div.s32 	%r78, %r77, %r9;
	mul.lo.s32 	%r79, %r78, %r9;
	sub.s32 	%r80, %r77, %r79;
	div.s32 	%r81, %r80, %r10;
	mul.lo.s32 	%r82, %r81, %r10;
	sub.s32 	%r83, %r80, %r82;
	div.s32 	%r84, %r83, %r11;
	mul.lo.s32 	%r85, %r84, %r11;
	sub.s32 	%r86, %r83, %r85;
	selp.b32 	%r87, 0, %r78, %p6;
	selp.b32 	%r88, 0, %r81, %p5;
	selp.b32 	%r89, 0, %r84, %p4;
	selp.b32 	%r90, 0, %r86, %p3;
	mul.lo.s32 	%r91, %r13, %r87;
	mad.lo.s32 	%r92, %r14, %r88, %r91;
	mad.lo.s32 	%r93, %r15, %r89, %r92;
	mad.lo.s32 	%r94, %r16, %r90, %r93;
	shl.b64 	%rd50, %rd49, 32;
	shr.s64 	%rd51, %rd50, 30;
	add.s64 	%rd52, %rd6, %rd51;
	ld.global.f32 	%f17, [%rd52];
	cvt.s64.s32 	%rd53, %r94;
	add.s64 	%rd54, %rd7, %rd53;
	ld.global.u8 	%rs4, [%rd54];
	setp.eq.s16 	%p10, %rs4, 0;
	mul.f32 	%f18, %f17, %f4;
	selp.f32 	%f19, %f3, %f18, %p10;
	max.f32 	%f20, %f16, %f19;
	add.s64 	%rd55, %rd31, 128;
	cvt.u32.u64 	%r95, %rd55;
	div.s32 	%r96, %r95, %r9;
	mul.lo.s32 	%r97, %r96, %r9;
	sub.s32 	%r98, %r95, %r97;
	div.s32 	%r99, %r98, %r10;
	mul.lo.s32 	%r100, %r99, %r10;
	sub.s32 	%r101, %r98, %r100;
	div.s32 	%r102, %r101, %r11;
	mul.lo.s32 	%r103, %r102, %r11;
	sub.s32 	%r104, %r101, %r103;
	selp.b32 	%r105, 0, %r96, %p6;
	selp.b32 	%r106, 0, %r99, %p5;
	selp.b32 	%r107, 0, %r102, %p4;
	selp.b32 	%r108, 0, %r104, %p3;
	mul.lo.s32 	%r109, %r13, %r105;
	mad.lo.s32 	%r110, %r14, %r106, %r109;
	mad.lo.s32 	%r111, %r15, %r107, %r110;
	mad.lo.s32 	%r112, %r16, %r108, %r111;
	shl.b64 	%rd56, %rd55, 32;
	shr.s64 	%rd57, %rd56, 30;
	add.s64 	%rd58, %rd6, %rd57;
	ld.global.f32 	%f21, [%rd58];
	cvt.s64.s32 	%rd59, %r112;
	add.s64 	%rd60, %rd7, %rd59;
	ld.global.u8 	%rs5, [%rd60];
	setp.eq.s16 	%p11, %rs5, 0;
	mul.f32 	%f22, %f21, %f4;
	selp.f32 	%f23, %f3, %f22, %p11;
	max.f32 	%f24, %f20, %f23;
	add.s64 	%rd61, %rd31, 160;
	cvt.u32.u64 	%r113, %rd61;
	div.s32 	%r114, %r113, %r9;
	mul.lo.s32 	%r115, %r114, %r9;
	sub.s32 	%r116, %r113, %r115;
	div.s32 	%r117, %r116, %r10;
	mul.lo.s32 	%r118, %r117, %r10;
	sub.s32 	%r119, %r116, %r118;
	div.s32 	%r120, %r119, %r11;
	mul.lo.s32 	%r121, %r120, %r11;
	sub.s32 	%r122, %r119, %r121;
	selp.b32 	%r123, 0, %r114, %p6;
	selp.b32 	%r124, 0, %r117, %p5;
	selp.b32 	%r125, 0, %r120, %p4;
	selp.b32 	%r126, 0, %r122, %p3;
	mul.lo.s32 	%r127, %r13, %r123;
	mad.lo.s32 	%r128, %r14, %r124, %r127;
	mad.lo.s32 	%r129, %r15, %r125, %r128;
	mad.lo.s32 	%r130, %r16, %r126, %r129;
	shl.b64 	%rd62, %rd61, 32;
	shr.s64 	%rd63, %rd62, 30;
	add.s64 	%rd64, %rd6, %rd63;
	ld.global.f32 	%f25, [%rd64];
	cvt.s64.s32 	%rd65, %r130;
	add.s64 	%rd66, %rd7, %rd65;
	ld.global.u8 	%rs6, [%rd66];
	setp.eq.s16 	%p12, %rs6, 0;
	mul.f32 	%f26, %f25, %f4;
	selp.f32 	%f27, %f3, %f26, %p12;
	max.f32 	%f28, %f24, %f27;
	add.s64 	%rd67, %rd31, 192;
	cvt.u32.u64 	%r131, %rd67;
	div.s32 	%r132, %r131, %r9;
	mul.lo.s32 	%r133, %r132, %r9;
	sub.s32 	%r134, %r131, %r133;
	div.s32 	%r135, %r134, %r10;
	mul.lo.s32 	%r136, %r135, %r10;
	sub.s32 	%r137, %r134, %r136;
	div.s32 	%r138, %r137, %r11;
	mul.lo.s32 	%r139, %r138, %r11;
	sub.s32 	%r140, %r137, %r139;
	selp.b32 	%r141, 0, %r132, %p6;
	selp.b32 	%r142, 0, %r135, %p5;
	selp.b32 	%r143, 0, %r138, %p4;
	selp.b32 	%r144, 0, %r140, %p3;
	mul.lo.s32 	%r145, %r13, %r141;
	mad.lo.s32 	%r146, %r14, %r142, %r145;
	mad.lo.s32 	%r147, %r15, %r143, %r146;
	mad.lo.s32 	%r148, %r16, %r144, %r147;
	shl.b64 	%rd68, %rd67, 32;
	shr.s64 	%rd69, %rd68, 30;
	add.s64 	%rd70, %rd6, %rd69;
	ld.global.f32 	%f29, [%rd70];
	cvt.s64.s32 	%rd71, %r148;
	add.s64 	%rd72, %rd7, %rd71;
	ld.global.u8 	%rs7, [%rd72];
	setp.eq.s16 	%p13, %rs7, 0;
	mul.f32 	%f30, %f29, %f4;
	selp.f32 	%f31, %f3, %f30, %p13;
	max.f32 	%f32, %f28, %f31;
	add.s64 	%rd73, %rd31, 224;
	cvt.u32.u64 	%r149, %rd73;
	div.s32 	%r150, %r149, %r9;
	mul.lo.s32 	%r151, %r150, %r9;
	sub.s32 	%r152, %r149, %r151;
	div.s32 	%r153, %r152, %r10;
	mul.lo.s32 	%r154, %r153, %r10;
	sub.s32 	%r155, %r152, %r154;
	div.s32 	%r156, %r155, %r11;
	mul.lo.s32 	%r157, %r156, %r11;
	sub.s32 	%r158, %r155, %r157;
	selp.b32 	%r159, 0, %r150, %p6;
	selp.b32 	%r160, 0, %r153, %p5;
	selp.b32 	%r161, 0, %r156, %p4;
	selp.b32 	%r162, 0, %r158, %p3;
	mul.lo.s32 	%r163, %r13, %r159;
	mad.lo.s32 	%r164, %r14, %r160, %r163;
	mad.lo.s32 	%r165, %r15, %r161, %r164;
	mad.lo.s32 	%r166, %r16, %r162, %r165;
	shl.b64 	%rd74, %rd73, 32;
	shr.s64 	%rd75, %rd74, 30;
	add.s64 	%rd76, %rd6, %rd75;
	ld.global.f32 	%f33, [%rd76];
	cvt.s64.s32 	%rd77, %r166;
	add.s64 	%rd78, %rd7, %rd77;
	ld.global.u8 	%rs8, [%rd78];
	setp.eq.s16 	%p14, %rs8, 0;
	mul.f32 	%f34, %f33, %f4;
	selp.f32 	%f35, %f3, %f34, %p14;
	max.f32 	%f36, %f32, %f35;
	add.s64 	%rd79, %rd31, 256;
	cvt.u32.u64 	%r167, %rd79;
	div.s32 	%r168, %r167, %r9;
	mul.lo.s32 	%r169, %r168, %r9;
	sub.s32 	%r170, %r167, %r169;
	div.s32 	%r171, %r170, %r10;
	mul.lo.s32 	%r172, %r171, %r10;
	sub.s32 	%r173, %r170, %r172;
	div.s32 	%r174, %r173, %r11;
	mul.lo.s32 	%r175, %r174, %r11;
	sub.s32 	%r176, %r173, %r175;
	selp.b32 	%r177, 0, %r168, %p6;
	selp.b32 	%r178, 0, %r171, %p5;
	selp.b32 	%r179, 0, %r174, %p4;
	selp.b32 	%r180, 0, %r176, %p3;
	mul.lo.s32 	%r181, %r13, %r177;
	mad.lo.s32 	%r182, %r14, %r178, %r181;
	mad.lo.s32 	%r183, %r15, %r179, %r182;
	mad.lo.s32 	%r184, %r16, %r180, %r183;
	shl.b64 	%rd80, %rd79, 32;
	shr.s64 	%rd81, %rd80, 30;
	add.s64 	%rd82, %rd6, %rd81;
	ld.global.f32 	%f37, [%rd82];
	cvt.s64.s32 	%rd83, %r184;
	add.s64 	%rd84, %rd7, %rd83;
	ld.global.u8 	%rs9, [%rd84];
	setp.eq.s16 	%p15, %rs9, 0;
	mul.f32 	%f38, %f37, %f4;
	selp.f32 	%f39, %f3, %f38, %p15;
	max.f32 	%f40, %f36, %f39;
	add.s64 	%rd85, %rd31, 288;
	cvt.u32.u64 	%r185, %rd85;
	div.s32 	%r186, %r185, %r9;
	mul.lo.s32 	%r187, %r186, %r9;
	sub.s32 	%r188, %r185, %r187;
	div.s32 	%r189, %r188, %r10;
	mul.lo.s32 	%r190, %r189, %r10;
	sub.s32 	%r191, %r188, %r190;
	div.s32 	%r192, %r191, %r11;
	mul.lo.s32 	%r193, %r192, %r11;
	sub.s32 	%r194, %r191, %r193;
	selp.b32 	%r195, 0, %r186, %p6;
	selp.b32 	%r196, 0, %r189, %p5;
	selp.b32 	%r197, 0, %r192, %p4;
	selp.b32 	%r198, 0, %r194, %p3;
	mul.lo.s32 	%r199, %r13, %r195;
	mad.lo.s32 	%r200, %r14, %r196, %r199;
	mad.lo.s32 	%r201, %r15, %r197, %r200;
	mad.lo.s32 	%r202, %r16, %r198, %r201;
	shl.b64 	%rd86, %rd85, 32;
	shr.s64 	%rd87, %rd86, 30;
	add.s64 	%rd88, %rd6, %rd87;
	ld.global.f32 	%f41, [%rd88];
	cvt.s64.s32 	%rd89, %r202;
	add.s64 	%rd90, %rd7, %rd89;
	ld.global.u8 	%rs10, [%rd90];
	setp.eq.s16 	%p16, %rs10, 0;
	mul.f32 	%f42, %f41, %f4;
	selp.f32 	%f43, %f3, %f42, %p16;
	max.f32 	%f44, %f40, %f43;
	add.s64 	%rd91, %rd31, 320;
	cvt.u32.u64 	%r203, %rd91;
	div.s32 	%r204, %r203, %r9;
	mul.lo.s32 	%r205, %r204, %r9;
	sub.s32 	%r206, %r203, %r205;
	div.s32 	%r207, %r206, %r10;
	mul.lo.s32 	%r208, %r207, %r10;
	sub.s32 	%r209, %r206, %r208;
	div.s32 	%r210, %r209, %r11;
	mul.lo.s32 	%r211, %r210, %r11;
	sub.s32 	%r212, %r209, %r211;
	selp.b32 	%r213, 0, %r204, %p6;
	selp.b32 	%r214, 0, %r207, %p5;
	selp.b32 	%r215, 0, %r210, %p4;
	selp.b32 	%r216, 0, %r212, %p3;
	mul.lo.s32 	%r217, %r13, %r213;
	mad.lo.s32 	%r218, %r14, %r214, %r217;
	mad.lo.s32 	%r219, %r15, %r215, %r218;
	mad.lo.s32 	%r220, %r16, %r216, %r219;
	shl.b64 	%rd92, %rd91, 32;
	shr.s64 	%rd93, %rd92, 30;
	add.s64 	%rd94, %rd6, %rd93;
	ld.global.f32 	%f45, [%rd94];
	cvt.s64.s32 	%rd95, %r220;
	add.s64 	%rd96, %rd7, %rd95;
	ld.global.u8 	%rs11, [%rd96];
	setp.eq.s16 	%p17, %rs11, 0;
	mul.f32 	%f46, %f45, %f4;
	selp.f32 	%f47, %f3, %f46, %p17;
	max.f32 	%f48, %f44, %f47;
	add.s64 	%rd97, %rd31, 352;
	cvt.u32.u64 	%r221, %rd97;
	div.s32 	%r222, %r221, %r9;
	mul.lo.s32 	%r223, %r222, %r9;
	sub.s32 	%r224, %r221, %r223;
	div.s32 	%r225, %r224, %r10;
	mul.lo.s32 	%r226, %r225, %r10;
	sub.s32 	%r227, %r224, %r226;
	div.s32 	%r228, %r227, %r11;
	mul.lo.s32 	%r229, %r228, %r11;
	sub.s32 	%r230, %r227, %r229;
	selp.b32 	%r231, 0, %r222, %p6;
	selp.b32 	%r232, 0, %r225, %p5;
	selp.b32 	%r233, 0, %r228, %p4;
	selp.b32 	%r234, 0, %r230, %p3;
	mul.lo.s32 	%r235, %r13, %r231;
	mad.lo.s32 	%r236, %r14, %r232, %r235;
	mad.lo.s32 	%r237, %r15, %r233, %r236;
	mad.lo.s32 	%r238, %r16, %r234, %r237;
	shl.b64 	%rd98, %rd97, 32;
	shr.s64 	%rd99, %rd98, 30;
	add.s64 	%rd100, %rd6, %rd99;
	ld.global.f32 	%f49, [%rd100];
	cvt.s64.s32 	%rd101, %r238;
	add.s64 	%rd102, %rd7, %rd101;
	ld.global.u8 	%rs12, [%rd102];
	setp.eq.s16 	%p18, %rs12, 0;
	mul.f32 	%f50, %f49, %f4;
	selp.f32 	%f51, %f3, %f50, %p18;
	max.f32 	%f52, %f48, %f51;
	add.s64 	%rd103, %rd31, 384;
	cvt.u32.u64 	%r239, %rd103;
	div.s32 	%r240, %r239, %r9;
	mul.lo.s32 	%r241, %r240, %r9;
	sub.s32 	%r242, %r239, %r241;
	div.s32 	%r243, %r242, %r10;
	mul.lo.s32 	%r244, %r243, %r10;
	sub.s32 	%r245, %r242, %r244;
	div.s32 	%r246, %r245, %r11;
	mul.lo.s32 	%r247, %r246, %r11;
	sub.s32 	%r248, %r245, %r247;
	selp.b32 	%r249, 0, %r240, %p6;
	selp.b32 	%r250, 0, %r243, %p5;
	selp.b32 	%r251, 0, %r246, %p4;
	selp.b32 	%r252, 0, %r248, %p3;
	mul.lo.s32 	%r253, %r13, %r249;
	mad.lo.s32 	%r254, %r14, %r250, %r253;
	mad.lo.s32 	%r255, %r15, %r251, %r254;
	mad.lo.s32 	%r256, %r16, %r252, %r255;
	shl.b64 	%rd104, %rd103, 32;
	shr.s64 	%rd105, %rd104, 30;
	add.s64 	%rd106, %rd6, %rd105;
	ld.global.f32 	%f53, [%rd106];
	cvt.s64.s32 	%rd107, %r256;
	add.s64 	%rd108, %rd7, %rd107;
	ld.global.u8 	%rs13, [%rd108];
	setp.eq.s16 	%p19, %rs13, 0;
	mul.f32 	%f54, %f53, %f4;
	selp.f32 	%f55, %f3, %f54, %p19;
	max.f32 	%f56, %f52, %f55;
	add.s64 	%rd109, %rd31, 416;
	cvt.u32.u64 	%r257, %rd109;
	div.s32 	%r258, %r257, %r9;
	mul.lo.s32 	%r259, %r258, %r9;
	sub.s32 	%r260, %r257, %r259;
	div.s32 	%r261, %r260, %r10;
	mul.lo.s32 	%r262, %r261, %r10;
	sub.s32 	%r263, %r260, %r262;
	div.s32 	%r264, %r263, %r11;
	mul.lo.s32 	%r265, %r264, %r11;
	sub.s32 	%r266, %r263, %r265;
	selp.b32 	%r267, 0, %r258, %p6;
	selp.b32 	%r268, 0, %r261, %p5;
	selp.b32 	%r269, 0, %r264, %p4;
	selp.b32 	%r270, 0, %r266, %p3;
	mul.lo.s32 	%r271, %r13, %r267;
	mad.lo.s32 	%r272, %r14, %r268, %r271;
	mad.lo.s32 	%r273, %r15, %r269, %r272;
	mad.lo.s32 	%r274, %r16, %r270, %r273;
	shl.b64 	%rd110, %rd109, 32;
	shr.s64 	%rd111, %rd110, 30;
	add.s64 	%rd112, %rd6, %rd111;
	ld.global.f32 	%f57, [%rd112];
	cvt.s64.s32 	%rd113, %r274;
	add.s64 	%rd114, %rd7, %rd113;
	ld.global.u8 	%rs14, [%rd114];
	setp.eq.s16 	%p20, %rs14, 0;
	mul.f32 	%f58, %f57, %f4;
	selp.f32 	%f59, %f3, %f58, %p20;
	max.f32 	%f60, %f56, %f59;
	add.s64 	%rd115, %rd31, 448;
	cvt.u32.u64 	%r275, %rd115;
	div.s32 	%r276, %r275, %r9;
	mul.lo.s32 	%r277, %r276, %r9;
	sub.s32 	%r278, %r275, %r277;
	div.s32 	%r279, %r278, %r10;
	mul.lo.s32 	%r280, %r279, %r10;
	sub.s32 	%r281, %r278, %r280;
	div.s32 	%r282, %r281, %r11;
	mul.lo.s32 	%r283, %r282, %r11;
	sub.s32 	%r284, %r281, %r283;
	selp.b32 	%r285, 0, %r276, %p6;
	selp.b32 	%r286, 0, %r279, %p5;
	selp.b32 	%r287, 0, %r282, %p4;
	selp.b32 	%r288, 0, %r284, %p3;
	mul.lo.s32 	%r289, %r13, %r285;
	mad.lo.s32 	%r290, %r14, %r286, %r289;
	mad.lo.s32 	%r291, %r15, %r287, %r290;
	mad.lo.s32 	%r292, %r16, %r288, %r291;
	shl.b64 	%rd116, %rd115, 32;
	shr.s64 	%rd117, %rd116, 30;
	add.s64 	%rd118, %rd6, %rd117;
	ld.global.f32 	%f61, [%rd118];
	cvt.s64.s32 	%rd119, %r292;
	add.s64 	%rd120, %rd7, %rd119;
	ld.global.u8 	%rs15, [%rd120];
	setp.eq.s16 	%p21, %rs15, 0;
	mul.f32 	%f62, %f61, %f4;
	selp.f32 	%f63, %f3, %f62, %p21;
	max.f32 	%f64, %f60, %f63;
	add.s64 	%rd121, %rd31, 480;
	cvt.u32.u64 	%r293, %rd121;
	div.s32 	%r294, %r293, %r9;
	mul.lo.s32 	%r295, %r294, %r9;
	sub.s32 	%r296, %r293, %r295;
	div.s32 	%r297, %r296, %r10;
	mul.lo.s32 	%r298, %r297, %r10;
	sub.s32 	%r299, %r296, %r298;
	div.s32 	%r300, %r299, %r11;
	mul.lo.s32 	%r301, %r300, %r11;
	sub.s32 	%r302, %r299, %r301;
	selp.b32 	%r303, 0, %r294, %p6;
	selp.b32 	%r304, 0, %r297, %p5;
	selp.b32 	%r305, 0, %r300, %p4;
	selp.b32 	%r306, 0, %r302, %p3;
	mul.lo.s32 	%r307, %r13, %r303;
	mad.lo.s32 	%r308, %r14, %r304, %r307;
	mad.lo.s32 	%r309, %r15, %r305, %r308;
	mad.lo.s32 	%r310, %r16, %r306, %r309;
	shl.b64 	%rd122, %rd121, 32;
	shr.s64 	%rd123, %rd122, 30;
	add.s64 	%rd124, %rd6, %rd123;
	ld.global.f32 	%f65, [%rd124];
	cvt.s64.s32 	%rd125, %r310;
	add.s64 	%rd126, %rd7, %rd125;
	ld.global.u8 	%rs16, [%rd126];
	setp.eq.s16 	%p22, %rs16, 0;
	mul.f32 	%f66, %f65, %f4;
	selp.f32 	%f67, %f3, %f66, %p22;
	max.f32 	%f68, %f64, %f67;
	add.s64 	%rd127, %rd31, 512;
	cvt.u32.u64 	%r311, %rd127;
	div.s32 	%r312, %r311, %r9;
	mul.lo.s32 	%r313, %r312, %r9;
	sub.s32 	%r314, %r311, %r313;
	div.s32 	%r315, %r314, %r10;
	mul.lo.s32 	%r316, %r315, %r10;
	sub.s32 	%r317, %r314, %r316;
	div.s32 	%r318, %r317, %r11;
	mul.lo.s32 	%r319, %r318, %r11;
	sub.s32 	%r320, %r317, %r319;
	selp.b32 	%r321, 0, %r312, %p6;
	selp.b32 	%r322, 0, %r315, %p5;
	selp.b32 	%r323, 0, %r318, %p4;
	selp.b32 	%r324, 0, %r320, %p3;
	mul.lo.s32 	%r325, %r13, %r321;
	mad.lo.s32 	%r326, %r14, %r322, %r325;
	mad.lo.s32 	%r327, %r15, %r323, %r326;
	mad.lo.s32 	%r328, %r16, %r324, %r327;
	shl.b64 	%rd128, %rd127, 32;
	shr.s64 	%rd129, %rd128, 30;
	add.s64 	%rd130, %rd6, %rd129;
	ld.global.f32 	%f69, [%rd130];
	cvt.s64.s32 	%rd131, %r328;
	add.s64 	%rd132, %rd7, %rd131;
	ld.global.u8 	%rs17, [%rd132];
	setp.eq.s16 	%p23, %rs17, 0;
	mul.f32 	%f70, %f69, %f4;
	selp.f32 	%f71, %f3, %f70, %p23;
	max.f32 	%f72, %f68, %f71;
	add.s64 	%rd133, %rd31, 544;
	cvt.u32.u64 	%r329, %rd133;
	div.s32 	%r330, %r329, %r9;
	mul.lo.s32 	%r331, %r330, %r9;
	sub.s32 	%r332, %r329, %r331;
	div.s32 	%r333, %r332, %r10;
	mul.lo.s32 	%r334, %r333, %r10;
	sub.s32 	%r335, %r332, %r334;
	div.s32 	%r336, %r335, %r11;
	mul.lo.s32 	%r337, %r336, %r11;
	sub.s32 	%r338, %r335, %r337;
	selp.b32 	%r339, 0, %r330, %p6;
	selp.b32 	%r340, 0, %r333, %p5;
	selp.b32 	%r341, 0, %r336, %p4;
	selp.b32 	%r342, 0, %r338, %p3;
	mul.lo.s32 	%r343, %r13, %r339;
	mad.lo.s32 	%r344, %r14, %r340, %r343;
	mad.lo.s32 	%r345, %r15, %r341, %r344;
	mad.lo.s32 	%r346, %r16, %r342, %r345;
	shl.b64 	%rd134, %rd133, 32;
	shr.s64 	%rd135, %rd134, 30;
	add.s64 	%rd136, %rd6, %rd135;
	ld.global.f32 	%f73, [%rd136];
	cvt.s64.s32 	%rd137, %r346;
	add.s64 	%rd138, %rd7, %rd137;
	ld.global.u8 	%rs18, [%rd138];
	setp.eq.s16 	%p24, %rs18, 0;
	mul.f32 	%f74, %f73, %f4;
	selp.f32 	%f75, %f3, %f74, %p24;
	max.f32 	%f76, %f72, %f75;
	add.s64 	%rd139, %rd31, 576;
	cvt.u32.u64 	%r347, %rd139;
	div.s32 	%r348, %r347, %r9;
	mul.lo.s32 	%r349, %r348, %r9;
	sub.s32 	%r350, %r347, %r349;
	div.s32 	%r351, %r350, %r10;
	mul.lo.s32 	%r352, %r351, %r10;
	sub.s32 	%r353, %r350, %r352;
	div.s32 	%r354, %r353, %r11;
	mul.lo.s32 	%r355, %r354, %r11;
	sub.s32 	%r356, %r353, %r355;
	selp.b32 	%r357, 0, %r348, %p6;
	selp.b32 	%r358, 0, %r351, %p5;
	selp.b32 	%r359, 0, %r354, %p4;
	selp.b32 	%r360, 0, %r356, %p3;
	mul.lo.s32 	%r361, %r13, %r357;
	mad.lo.s32 	%r362, %r14, %r358, %r361;
	mad.lo.s32 	%r363, %r15, %r359, %r362;
	mad.lo.s32 	%r364, %r16, %r360, %r363;
	shl.b64 	%rd140, %rd139, 32;
	shr.s64 	%rd141, %rd140, 30;
	add.s64 	%rd142, %rd6, %rd141;
	ld.global.f32 	%f77, [%rd142];
	cvt.s64.s32 	%rd143, %r364;
	add.s64 	%rd144, %rd7, %rd143;
	ld.global.u8 	%rs19, [%rd144];
	setp.eq.s16 	%p25, %rs19, 0;
	mul.f32 	%f78, %f77, %f4;
	selp.f32 	%f79, %f3, %f78, %p25;
	max.f32 	%f80, %f76, %f79;
	add.s64 	%rd145, %rd31, 608;
	cvt.u32.u64 	%r365, %rd145;
	div.s32 	%r366, %r365, %r9;
	mul.lo.s32 	%r367, %r366, %r9;
	sub.s32 	%r368, %r365, %r367;
	div.s32 	%r369, %r368, %r10;
	mul.lo.s32 	%r370, %r369, %r10;
	sub.s32 	%r371, %r368, %r370;
	div.s32 	%r372, %r371, %r11;
	mul.lo.s32 	%r373, %r372, %r11;
	sub.s32 	%r374, %r371, %r373;
	selp.b32 	%r375, 0, %r366, %p6;
	selp.b32 	%r376, 0, %r369, %p5;
	selp.b32 	%r377, 0, %r372, %p4;
	selp.b32 	%r378, 0, %r374, %p3;
	mul.lo.s32 	%r379, %r13, %r375;
	mad.lo.s32 	%r380, %r14, %r376, %r379;
	mad.lo.s32 	%r381, %r15, %r377, %r380;
	mad.lo.s32 	%r382, %r16, %r378, %r381;
	shl.b64 	%rd146, %rd145, 32;
	shr.s64 	%rd147, %rd146, 30;
	add.s64 	%rd148, %rd6, %rd147;
	ld.global.f32 	%f81, [%rd148];
	cvt.s64.s32 	%rd149, %r382;
	add.s64 	%rd150, %rd7, %rd149;
	ld.global.u8 	%rs20, [%rd150];
	setp.eq.s16 	%p26, %rs20, 0;
	mul.f32 	%f82, %f81, %f4;
	selp.f32 	%f83, %f3, %f82, %p26;
	max.f32 	%f84, %f80, %f83;
	add.s64 	%rd151, %rd31, 640;
	cvt.u32.u64 	%r383, %rd151;
	div.s32 	%r384, %r383, %r9;
	mul.lo.s32 	%r385, %r384, %r9;
	sub.s32 	%r386, %r383, %r385;
	div.s32 	%r387, %r386, %r10;
	mul.lo.s32 	%r388, %r387, %r10;
	sub.s32 	%r389, %r386, %r388;
	div.s32 	%r390, %r389, %r11;
	mul.lo.s32 	%r391, %r390, %r11;
	sub.s32 	%r392, %r389, %r391;
	selp.b32 	%r393, 0, %r384, %p6;
	selp.b32 	%r394, 0, %r387, %p5;
	selp.b32 	%r395, 0, %r390, %p4;
	selp.b32 	%r396, 0, %r392, %p3;
	mul.lo.s32 	%r397, %r13, %r393;
	mad.lo.s32 	%r398, %r14, %r394, %r397;
	mad.lo.s32 	%r399, %r15, %r395, %r398;
	mad.lo.s32 	%r400, %r16, %r396, %r399;
	shl.b64 	%rd152, %rd151, 32;
	shr.s64 	%rd153, %rd152, 30;
	add.s64 	%rd154, %rd6, %rd153;
	ld.global.f32 	%f85, [%rd154];
	cvt.s64.s32 	%rd155, %r400;
	add.s64 	%rd156, %rd7, %rd155;
	ld.global.u8 	%rs21, [%rd156];
	setp.eq.s16 	%p27, %rs21, 0;
	mul.f32 	%f86, %f85, %f4;
	selp.f32 	%f87, %f3, %f86, %p27;
	max.f32 	%f88, %f84, %f87;
	add.s64 	%rd157, %rd31, 672;
	cvt.u32.u64 	%r401, %rd157;
	div.s32 	%r402, %r401, %r9;
	mul.lo.s32 	%r403, %r402, %r9;
	sub.s32 	%r404, %r401, %r403;
	div.s32 	%r405, %r404, %r10;
	mul.lo.s32 	%r406, %r405, %r10;
	sub.s32 	%r407, %r404, %r406;
	div.s32 	%r408, %r407, %r11;
	mul.lo.s32 	%r409, %r408, %r11;
	sub.s32 	%r410, %r407, %r409;
	selp.b32 	%r411, 0, %r402, %p6;
	selp.b32 	%r412, 0, %r405, %p5;
	selp.b32 	%r413, 0, %r408, %p4;
	selp.b32 	%r414, 0, %r410, %p3;
	mul.lo.s32 	%r415, %r13, %r411;
	mad.lo.s32 	%r416, %r14, %r412, %r415;
	mad.lo.s32 	%r417, %r15, %r413, %r416;
	mad.lo.s32 	%r418, %r16, %r414, %r417;
	shl.b64 	%rd158, %rd157, 32;
	shr.s64 	%rd159, %rd158, 30;
	add.s64 	%rd160, %rd6, %rd159;
	ld.global.f32 	%f89, [%rd160];
	cvt.s64.s32 	%rd161, %r418;
	add.s64 	%rd162, %rd7, %rd161;
	ld.global.u8 	%rs22, [%rd162];
	setp.eq.s16 	%p28, %rs22, 0;
	mul.f32 	%f90, %f89, %f4;
	selp.f32 	%f91, %f3, %f90, %p28;
	max.f32 	%f92, %f88, %f91;
	add.s64 	%rd163, %rd31, 704;
	cvt.u32.u64 	%r419, %rd163;
	div.s32 	%r420, %r419, %r9;
	mul.lo.s32 	%r421, %r420, %r9;
	sub.s32 	%r422, %r419, %r421;
	div.s32 	%r423, %r422, %r10;
	mul.lo.s32 	%r424, %r423, %r10;
	sub.s32 	%r425, %r422, %r424;
	div.s32 	%r426, %r425, %r11;
	mul.lo.s32 	%r427, %r426, %r11;
	sub.s32 	%r428, %r425, %r427;
	selp.b32 	%r429, 0, %r420, %p6;
	selp.b32 	%r430, 0, %r423, %p5;
	selp.b32 	%r431, 0, %r426, %p4;
	selp.b32 	%r432, 0, %r428, %p3;
	mul.lo.s32 	%r433, %r13, %r429;
	mad.lo.s32 	%r434, %r14, %r430, %r433;
	mad.lo.s32 	%r435, %r15, %r431, %r434;
	mad.lo.s32 	%r436, %r16, %r432, %r435;
	shl.b64 	%rd164, %rd163, 32;
	shr.s64 	%rd165, %rd164, 30;
	add.s64 	%rd166, %rd6, %rd165;
	ld.global.f32 	%f93, [%rd166];
	cvt.s64.s32 	%rd167, %r436;
	add.s64 	%rd168, %rd7, %rd167;
	ld.global.u8 	%rs23, [%rd168];
	setp.eq.s16 	%p29, %rs23, 0;
	mul.f32 	%f94, %f93, %f4;
	selp.f32 	%f95, %f3, %f94, %p29;
	max.f32 	%f96, %f92, %f95;
	add.s64 	%rd169, %rd31, 736;
	cvt.u32.u64 	%r437, %rd169;
	div.s32 	%r438, %r437, %r9;
	mul.lo.s32 	%r439, %r438, %r9;
	sub.s32 	%r440, %r437, %r439;
	div.s32 	%r441, %r440, %r10;
	mul.lo.s32 	%r442, %r441, %r10;
	sub.s32 	%r443, %r440, %r442;
	div.s32 	%r444, %r443, %r11;
	mul.lo.s32 	%r445, %r444, %r11;
	sub.s32 	%r446, %r443, %r445;
	selp.b32 	%r447, 0, %r438, %p6;
	selp.b32 	%r448, 0, %r441, %p5;
	selp.b32 	%r449, 0, %r444, %p4;
	selp.b32 	%r450, 0, %r446, %p3;
	mul.lo.s32 	%r451, %r13, %r447;
	mad.lo.s32 	%r452, %r14, %r448, %r451;
	mad.lo.s32 	%r453, %r15, %r449, %r452;
	mad.lo.s32 	%r454, %r16, %r450, %r453;
	shl.b64 	%rd170, %rd169, 32;
	shr.s64 	%rd171, %rd170, 30;
	add.s64 	%rd172, %rd6, %rd171;
	ld.global.f32 	%f97, [%rd172];
	cvt.s64.s32 	%rd173, %r454;
	add.s64 	%rd174, %rd7, %rd173;
	ld.global.u8 	%rs24, [%rd174];
	setp.eq.s16 	%p30, %rs24, 0;
	mul.f32 	%f98, %f97, %f4;
	selp.f32 	%f99, %f3, %f98, %p30;
	max.f32 	%f100, %f96, %f99;
	add.s64 	%rd175, %rd31, 768;
	cvt.u32.u64 	%r455, %rd175;
	div.s32 	%r456, %r455, %r9;
	mul.lo.s32 	%r457, %r456, %r9;
	sub.s32 	%r458, %r455, %r457;
	div.s32 	%r459, %r458, %r10;
	mul.lo.s32 	%r460, %r459, %r10;
	sub.s32 	%r461, %r458, %r460;
	div.s32 	%r462, %r461, %r11;
	mul.lo.s32 	%r463, %r462, %r11;
	sub.s32 	%r464, %r461, %r463;
	selp.b32 	%r465, 0, %r456, %p6;
	selp.b32 	%r466, 0, %r459, %p5;
	selp.b32 	%r467, 0, %r462, %p4;
	selp.b32 	%r468, 0, %r464, %p3;
	mul.lo.s32 	%r469, %r13, %r465;
	mad.lo.s32 	%r470, %r14, %r466, %r469;
	mad.lo.s32 	%r471, %r15, %r467, %r470;
	mad.lo.s32 	%r472, %r16, %r468, %r471;
	shl.b64 	%rd176, %rd175, 32;
	shr.s64 	%rd177, %rd176, 30;
	add.s64 	%rd178, %rd6, %rd177;
	ld.global.f32 	%f101, [%rd178];
	cvt.s64.s32 	%rd179, %r472;
	add.s64 	%rd180, %rd7, %rd179;
	ld.global.u8 	%rs25, [%rd180];
	setp.eq.s16 	%p31, %rs25, 0;
	mul.f32 	%f102, %f101, %f4;
	selp.f32 	%f103, %f3, %f102, %p31;
	max.f32 	%f104, %f100, %f103;
	add.s64 	%rd181, %rd31, 800;
	cvt.u32.u64 	%r473, %rd181;
	div.s32 	%r474, %r473, %r9;
	mul.lo.s32 	%r475, %r474, %r9;
	sub.s32 	%r476, %r473, %r475;
	div.s32 	%r477, %r476, %r10;
	mul.lo.s32 	%r478, %r477, %r10;
	sub.s32 	%r479, %r476, %r478;
	div.s32 	%r480, %r479, %r11;
	mul.lo.s32 	%r481, %r480, %r11;
	sub.s32 	%r482, %r479, %r481;
	selp.b32 	%r483, 0, %r474, %p6;
	selp.b32 	%r484, 0, %r477, %p5;
	selp.b32 	%r485, 0, %r480, %p4;
	selp.b32 	%r486, 0, %r482, %p3;
	mul.lo.s32 	%r487, %r13, %r483;
	mad.lo.s32 	%r488, %r14, %r484, %r487;
	mad.lo.s32 	%r489, %r15, %r485, %r488;
	mad.lo.s32 	%r490, %r16, %r486, %r489;
	shl.b64 	%rd182, %rd181, 32;
	shr.s64 	%rd183, %rd182, 30;
	add.s64 	%rd184, %rd6, %rd183;
	ld.global.f32 	%f105, [%rd184];
	cvt.s64.s32 	%rd185, %r490;
	add.s64 	%rd186, %rd7, %rd185;
	ld.global.u8 	%rs26, [%rd186];
	setp.eq.s16 	%p32, %rs26, 0;
	mul.f32 	%f106, %f105, %f4;
	selp.f32 	%f107, %f3, %f106, %p32;
	max.f32 	%f108, %f104, %f107;
	add.s64 	%rd187, %rd31, 832;
	cvt.u32.u64 	%r491, %rd187;
	div.s32 	%r492, %r491, %r9;
	mul.lo.s32 	%r493, %r492, %r9;
	sub.s32 	%r494, %r491, %r493;
	div.s32 	%r495, %r494, %r10;
	mul.lo.s32 	%r496, %r495, %r10;
	sub.s32 	%r497, %r494, %r496;
	div.s32 	%r498, %r497, %r11;
	mul.lo.s32 	%r499, %r498, %r11;
	sub.s32 	%r500, %r497, %r499;
	selp.b32 	%r501, 0, %r492, %p6;
	selp.b32 	%r502, 0, %r495, %p5;
	selp.b32 	%r503, 0, %r498, %p4;
	selp.b32 	%r504, 0, %r500, %p3;
	mul.lo.s32 	%r505, %r13, %r501;
	mad.lo.s32 	%r506, %r14, %r502, %r505;
	mad.lo.s32 	%r507, %r15, %r503, %r506;
	mad.lo.s32 	%r508, %r16, %r504, %r507;
	shl.b64 	%rd188, %rd187, 32;
	shr.s64 	%rd189, %rd188, 30;
	add.s64 	%rd190, %rd6, %rd189;
	ld.global.f32 	%f109, [%rd190];
	cvt.s64.s32 	%rd191, %r508;
	add.s64 	%rd192, %rd7, %rd191;
	ld.global.u8 	%rs27, [%rd192];
	setp.eq.s16 	%p33, %rs27, 0;
	mul.f32 	%f110, %f109, %f4;
	selp.f32 	%f111, %f3, %f110, %p33;
	max.f32 	%f112, %f108, %f111;
	add.s64 	%rd193, %rd31, 864;
	cvt.u32.u64 	%r509, %rd193;
	div.s32 	%r510, %r509, %r9;
	mul.lo.s32 	%r511, %r510, %r9;
	sub.s32 	%r512, %r509, %r511;
	div.s32 	%r513, %r512, %r10;
	mul.lo.s32 	%r514, %r513, %r10;
	sub.s32 	%r515, %r512, %r514;
	div.s32 	%r516, %r515, %r11;
	mul.lo.s32 	%r517, %r516, %r11;
	sub.s32 	%r518, %r515, %r517;
	selp.b32 	%r519, 0, %r510, %p6;
	selp.b32 	%r520, 0, %r513, %p5;
	selp.b32 	%r521, 0, %r516, %p4;
	selp.b32 	%r522, 0, %r518, %p3;
	mul.lo.s32 	%r523, %r13, %r519;
	mad.lo.s32 	%r524, %r14, %r520, %r523;
	mad.lo.s32 	%r525, %r15, %r521, %r524;
	mad.lo.s32 	%r526, %r16, %r522, %r525;
	shl.b64 	%rd194, %rd193, 32;
	shr.s64 	%rd195, %rd194, 30;
	add.s64 	%rd196, %rd6, %rd195;
	ld.global.f32 	%f113, [%rd196];
	cvt.s64.s32 	%rd197, %r526;
	add.s64 	%rd198, %rd7, %rd197;
	ld.global.u8 	%rs28, [%rd198];
	setp.eq.s16 	%p34, %rs28, 0;
	mul.f32 	%f114, %f113, %f4;
	selp.f32 	%f115, %f3, %f114, %p34;
	max.f32 	%f116, %f112, %f115;
	add.s64 	%rd199, %rd31, 896;
	cvt.u32.u64 	%r527, %rd199;
	div.s32 	%r528, %r527, %r9;
	mul.lo.s32 	%r529, %r528, %r9;
	sub.s32 	%r530, %r527, %r529;
	div.s32 	%r531, %r530, %r10;
	mul.lo.s32 	%r532, %r531, %r10;
	sub.s32 	%r533, %r530, %r532;
	div.s32 	%r534, %r533, %r11;
	mul.lo.s32 	%r535, %r534, %r11;
	sub.s32 	%r536, %r533, %r535;
	selp.b32 	%r537, 0, %r528, %p6;
	selp.b32 	%r538, 0, %r531, %p5;
	selp.b32 	%r539, 0, %r534, %p4;
	selp.b32 	%r540, 0, %r536, %p3;
	mul.lo.s32 	%r541, %r13, %r537;
	mad.lo.s32 	%r542, %r14, %r538, %r541;
	mad.lo.s32 	%r543, %r15, %r539, %r542;
	mad.lo.s32 	%r544, %r16, %r540, %r543;
	shl.b64 	%rd200, %rd199, 32;
	shr.s64 	%rd201, %rd200, 30;
	add.s64 	%rd202, %rd6, %rd201;
	ld.global.f32 	%f117, [%rd202];
	cvt.s64.s32 	%rd203, %r544;
	add.s64 	%rd204, %rd7, %rd203;
	ld.global.u8 	%rs29, [%rd204];
	setp.eq.s16 	%p35, %rs29, 0;
	mul.f32 	%f118, %f117, %f4;
	selp.f32 	%f119, %f3, %f118, %p35;
	max.f32 	%f120, %f116, %f119;
	add.s64 	%rd205, %rd31, 928;
	cvt.u32.u64 	%r545, %rd205;
	div.s32 	%r546, %r545, %r9;
	mul.lo.s32 	%r547, %r546, %r9;
	sub.s32 	%r548, %r545, %r547;
	div.s32 	%r549, %r548, %r10;
	mul.lo.s32 	%r550, %r549, %r10;
	sub.s32 	%r551, %r548, %r550;
	div.s32 	%r552, %r551, %r11;
	mul.lo.s32 	%r553, %r552, %r11;
	sub.s32 	%r554, %r551, %r553;
	selp.b32 	%r555, 0, %r546, %p6;
	selp.b32 	%r556, 0, %r549, %p5;
	selp.b32 	%r557, 0, %r552, %p4;
	selp.b32 	%r558, 0, %r554, %p3;
	mul.lo.s32 	%r559, %r13, %r555;
	mad.lo.s32 	%r560, %r14, %r556, %r559;
	mad.lo.s32 	%r561, %r15, %r557, %r560;
	mad.lo.s32 	%r562, %r16, %r558, %r561;
	shl.b64 	%rd206, %rd205, 32;
	shr.s64 	%rd207, %rd206, 30;
	add.s64 	%rd208, %rd6, %rd207;
	ld.global.f32 	%f121, [%rd208];
	cvt.s64.s32 	%rd209, %r562;
	add.s64 	%rd210, %rd7, %rd209;
	ld.global.u8 	%rs30, [%rd210];
	setp.eq.s16 	%p36, %rs30, 0;
	mul.f32 	%f122, %f121, %f4;
	selp.f32 	%f123, %f3, %f122, %p36;
	max.f32 	%f124, %f120, %f123;
	mov.b32 	%r563, %f124;
	shfl.sync.bfly.b32	%r564|%p37, %r563, 16, 31, -1;
	mov.b32 	%f125, %r564;
	max.f32 	%f126, %f124, %f125;
	mov.b32 	%r565, %f126;
	shfl.sync.bfly.b32	%r566|%p38, %r565, 8, 31, -1;
	mov.b32 	%f127, %r566;
	max.f32 	%f128, %f126, %f127;
	mov.b32 	%r567, %f128;
	shfl.sync.bfly.b32	%r568|%p39, %r567, 4, 31, -1;
	mov.b32 	%f129, %r568;
	max.f32 	%f130, %f128, %f129;
	mov.b32 	%r569, %f130;
	shfl.sync.bfly.b32	%r570|%p40, %r569, 2, 31, -1;
	mov.b32 	%f131, %r570;
	max.f32 	%f132, %f130, %f131;
	mov.b32 	%r571, %f132;
	shfl.sync.bfly.b32	%r572|%p41, %r571, 1, 31, -1;
	mov.b32 	%f133, %r572;
	max.f32 	%f134, %f132, %f133;
	sub.f32 	%f135, %f7, %f134;
	fma.rn.f32 	%f136, %f135, 0f3BBB989D, 0f3F000000;
	cvt.sat.f32.f32 	%f137, %f136;
	mov.f32 	%f138, 0f4B400001;
	mov.f32 	%f139, 0f437C0000;
	fma.rm.f32 	%f140, %f137, %f139, %f138;
	add.f32 	%f141, %f140, 0fCB40007F;
	neg.f32 	%f142, %f141;
	fma.rn.f32 	%f143, %f135, 0f3FB8AA3B, %f142;
	fma.rn.f32 	%f144, %f135, 0f32A57060, %f143;
	mov.b32 	%r573, %f140;
	shl.b32 	%r574, %r573, 23;
	mov.b32 	%f145, %r574;
	ex2.approx.ftz.f32 	%f146, %f144;
	mul.f32 	%f147, %f146, %f145;
	add.f32 	%f148, %f147, 0f00000000;
	sub.f32 	%f149, %f11, %f134;
	fma.rn.f32 	%f150, %f149, 0f3BBB989D, 0f3F000000;
	cvt.sat.f32.f32 	%f151, %f150;
	fma.rm.f32 	%f152, %f151, %f139, %f138;
	add.f32 	%f153, %f152, 0fCB40007F;
	neg.f32 	%f154, %f153;
	fma.rn.f32 	%f155, %f149, 0f3FB8AA3B, %f154;
	fma.rn.f32 	%f156, %f149, 0f32A57060, %f155;
	mov.b32 	%r575, %f152;
	shl.b32 	%r576, %r575, 23;
	mov.b32 	%f157, %r576;
	ex2.approx.ftz.f32 	%f158, %f156;
	mul.f32 	%f159, %f158, %f157;
	add.f32 	%f160, %f148, %f159;
	sub.f32 	%f161, %f15, %f134;
	fma.rn.f32 	%f162, %f161, 0f3BBB989D, 0f3F000000;
	cvt.sat.f32.f32 	%f163, %f162;
	fma.rm.f32 	%f164, %f163, %f139, %f138;
	add.f32 	%f165, %f164, 0fCB40007F;
	neg.f32 	%f166, %f165;
	fma.rn.f32 	%f167, %f161, 0f3FB8AA3B, %f166;
	fma.rn.f32 	%f168, %f161, 0f32A57060, %f167;
	mov.b32 	%r577, %f164;
	shl.b32 	%r578, %r577, 23;
	mov.b32 	%f169, %r578;
	ex2.approx.ftz.f32 	%f170, %f168;
	mul.f32 	%f171, %f170, %f169;
	add.f32 	%f172, %f160, %f171;
	sub.f32 	%f173, %f19, %f134;
	fma.rn.f32 	%f174, %f173, 0f3BBB989D, 0f3F000000;
	cvt.sat.f32.f32 	%f175, %f174;
	fma.rm.f32 	%f176, %f175, %f139, %f138;
	add.f32 	%f177, %f176, 0fCB40007F;
	neg.f32 	%f178, %f177;
	fma.rn.f32 	%f179, %f173, 0f3FB8AA3B, %f178;
	fma.rn.f32 	%f180, %f173, 0f32A57060, %f179;
	mov.b32 	%r579, %f176;
	shl.b32 	%r580, %r579, 23;
	mov.b32 	%f181, %r580;
	ex2.approx.ftz.f32 	%f182, %f180;
	mul.f32 	%f183, %f182, %f181;
	add.f32 	%f184, %f172, %f183;
	sub.f32 	%f185, %f23, %f134;
	fma.rn.f32 	%f186, %f185, 0f3BBB989D, 0f3F000000;
	cvt.sat.f32.f32 	%f187, %f186;
	fma.rm.f32 	%f188, %f187, %f139, %f138;
	add.f32 	%f189, %f188, 0fCB40007F;
	neg.f32 	%f190, %f189;
	fma.rn.f32 	%f191, %f185, 0f3FB8AA3B, %f190;
	fma.rn.f32 	%f192, %f185, 0f32A57060, %f191;
	mov.b32 	%r581, %f188;
	shl.b32 	%r582, %r581, 23;
	mov.b32 	%f193, %r582;
	ex2.approx.ftz.f32 	%f194, %f192;
	mul.f32 	%f195, %f194, %f193;
	add.f32 	%f196, %f184, %f195;
	sub.f32 	%f197, %f27, %f134;
	fma.rn.f32 	%f198, %f197, 0f3BBB989D, 0f3F000000;
	cvt.sat.f32.f32 	%f199, %f198;
	fma.rm.f32 	%f200, %f199, %f139, %f138;
	add.f32 	%f201, %f200, 0fCB40007F;
	neg.f32 	%f202, %f201;
	fma.rn.f32 	%f203, %f197, 0f3FB8AA3B, %f202;
	fma.rn.f32 	%f204, %f197, 0f32A57060, %f203;
	mov.b32 	%r583, %f200;
	shl.b32 	%r584, %r583, 23;
	mov.b32 	%f205, %r584;
	ex2.approx.ftz.f32 	%f206, %f204;
	mul.f32 	%f207, %f206, %f205;
	add.f32 	%f208, %f196, %f207;
	sub.f32 	%f209, %f31, %f134;
	fma.rn.f32 	%f210, %f209, 0f3BBB989D, 0f3F000000;
	cvt.sat.f32.f32 	%f211, %f210;
	fma.rm.f32 	%f212, %f211, %f139, %f138;
	add.f32 	%f213, %f212, 0fCB40007F;
	neg.f32 	%f214, %f213;
	fma.rn.f32 	%f215, %f209, 0f3FB8AA3B, %f214;
	fma.rn.f32 	%f216, %f209, 0f32A57060, %f215;
	mov.b32 	%r585, %f212;
	shl.b32 	%r586, %r585, 23;
	mov.b32 	%f217, %r586;
	ex2.approx.ftz.f32 	%f218, %f216;
	mul.f32 	%f219, %f218, %f217;
	add.f32 	%f220, %f208, %f219;
	sub.f32 	%f221, %f35, %f134;
	fma.rn.f32 	%f222, %f221, 0f3BBB989D, 0f3F000000;
	cvt.sat.f32.f32 	%f223, %f222;
	fma.rm.f32 	%f224, %f223, %f139, %f138;
	add.f32 	%f225, %f224, 0fCB40007F;
	neg.f32 	%f226, %f225;
	fma.rn.f32 	%f227, %f221, 0f3FB8AA3B, %f226;
	fma.rn.f32 	%f228, %f221, 0f32A57060, %f227;
	mov.b32 	%r587, %f224;
	shl.b32 	%r588, %r587, 23;
	mov.b32 	%f229, %r588;
	ex2.approx.ftz.f32 	%f230, %f228;
	mul.f32 	%f231, %f230, %f229;
	add.f32 	%f232, %f220, %f231;
	sub.f32 	%f233, %f39, %f134;
	fma.rn.f32 	%f234, %f233, 0f3BBB989D, 0f3F000000;
	cvt.sat.f32.f32 	%f235, %f234;
	fma.rm.f32 	%f236, %f235, %f139, %f138;
	add.f32 	%f237, %f236, 0fCB40007F;
	neg.f32 	%f238, %f237;
	fma.rn.f32 	%f239, %f233, 0f3FB8AA3B, %f238;
	fma.rn.f32 	%f240, %f233, 0f32A57060, %f239;
	mov.b32 	%r589, %f236;
	shl.b32 	%r590, %r589, 23;
	mov.b32 	%f241, %r590;
	ex2.approx.ftz.f32 	%f242, %f240;
	mul.f32 	%f243, %f242, %f241;
	add.f32 	%f244, %f232, %f243;
	sub.f32 	%f245, %f43, %f134;
	fma.rn.f32 	%f246, %f245, 0f3BBB989D, 0f3F000000;
	cvt.sat.f32.f32 	%f247, %f246;
	fma.rm.f32 	%f248, %f247, %f139, %f138;
	add.f32 	%f249, %f248, 0fCB40007F;
	neg.f32 	%f250, %f249;
	fma.rn.f32 	%f251, %f245, 0f3FB8AA3B, %f250;
	fma.rn.f32 	%f252, %f245, 0f32A57060, %f251;
	mov.b32 	%r591, %f248;
	shl.b32 	%r592, %r591, 23;
	mov.b32 	%f253, %r592;
	ex2.approx.ftz.f32 	%f254, %f252;
	mul.f32 	%f255, %f254, %f253;
	add.f32 	%f256, %f244, %f255;
	sub.f32 	%f257, %f47, %f134;
	fma.rn.f32 	%f258, %f257, 0f3BBB989D, 0f3F000000;
	cvt.sat.f32.f32 	%f259, %f258;
	fma.rm.f32 	%f260, %f259, %f139, %f138;
	add.f32 	%f261, %f260, 0fCB40007F;
	neg.f32 	%f262, %f261;
	fma.rn.f32 	%f263, %f257, 0f3FB8AA3B, %f262;
	fma.rn.f32 	%f264, %f257, 0f32A57060, %f263;
	mov.b32 	%r593, %f260;
	shl.b32 	%r594, %r593, 23;
	mov.b32 	%f265, %r594;
	ex2.approx.ftz.f32 	%f266, %f264;
	mul.f32 	%f267, %f266, %f265;
	add.f32 	%f268, %f256, %f267;
	sub.f32 	%f269, %f51, %f134;
	fma.rn.f32 	%f270, %f269, 0f3BBB989D, 0f3F000000;
	cvt.sat.f32.f32 	%f271, %f270;
	fma.rm.f32 	%f272, %f271, %f139, %f138;
	add.f32 	%f273, %f272, 0fCB40007F;
	neg.f32 	%f274, %f273;
	fma.rn.f32 	%f275, %f269, 0f3FB8AA3B, %f274;
	fma.rn.f32 	%f276, %f269, 0f32A57060, %f275;
	mov.b32 	%r595, %f272;
	shl.b32 	%r596, %r595, 23;
	mov.b32 	%f277, %r596;
	ex2.approx.ftz.f32 	%f278, %f276;
	mul.f32 	%f279, %f278, %f277;
	add.f32 	%f280, %f268, %f279;
	sub.f32 	%f281, %f55, %f134;
	fma.rn.f32 	%f282, %f281, 0f3BBB989D, 0f3F000000;
	cvt.sat.f32.f32 	%f283, %f282;
	fma.rm.f32 	%f284, %f283, %f139, %f138;
	add.f32 	%f285, %f284, 0fCB40007F;
	neg.f32 	%f286, %f285;
	fma.rn.f32 	%f287, %f281, 0f3FB8AA3B, %f286;
	fma.rn.f32 	%f288, %f281, 0f32A57060, %f287;
	mov.b32 	%r597, %f284;
	shl.b32 	%r598, %r597, 23;
	mov.b32 	%f289, %r598;
	ex2.approx.ftz.f32 	%f290, %f288;
	mul.f32 	%f291, %f290, %f289;
	add.f32 	%f292, %f280, %f291;
	sub.f32 	%f293, %f59, %f134;
	fma.rn.f32 	%f294, %f293, 0f3BBB989D, 0f3F000000;
	cvt.sat.f32.f32 	%f295, %f294;
	fma.rm.f32 	%f296, %f295, %f139, %f138;
	add.f32 	%f297, %f296, 0fCB40007F;
	neg.f32 	%f298, %f297;
	fma.rn.f32 	%f299, %f293, 0f3FB8AA3B, %f298;
	fma.rn.f32 	%f300, %f293, 0f32A57060, %f299;
	mov.b32 	%r599, %f296;
	shl.b32 	%r600, %r599, 23;
	mov.b32 	%f301, %r600;
	ex2.approx.ftz.f32 	%f302, %f300;
	mul.f32 	%f303, %f302, %f301;
	add.f32 	%f304, %f292, %f303;
	sub.f32 	%f305, %f63, %f134;
	fma.rn.f32 	%f306, %f305, 0f3BBB989D, 0f3F000000;
	cvt.sat.f32.f32 	%f307, %f306;
	fma.rm.f32 	%f308, %f307, %f139, %f138;
	add.f32 	%f309, %f308, 0fCB40007F;
	neg.f32 	%f310, %f309;
	fma.rn.f32 	%f311, %f305, 0f3FB8AA3B, %f310;
	fma.rn.f32 	%f312, %f305, 0f32A57060, %f311;
	mov.b32 	%r601, %f308;
	shl.b32 	%r602, %r601, 23;
	mov.b32 	%f313, %r602;
	ex2.approx.ftz.f32 	%f314, %f312;
	mul.f32 	%f315, %f314, %f313;
	add.f32 	%f316, %f304, %f315;
	sub.f32 	%f317, %f67, %f134;
	fma.rn.f32 	%f318, %f317, 0f3BBB989D, 0f3F000000;
	cvt.sat.f32.f32 	%f319, %f318;
	fma.rm.f32 	%f320, %f319, %f139, %f138;
	add.f32 	%f321, %f320, 0fCB40007F;
	neg.f32 	%f322, %f321;
	fma.rn.f32 	%f323, %f317, 0f3FB8AA3B, %f322;
	fma.rn.f32 	%f324, %f317, 0f32A57060, %f323;
	mov.b32 	%r603, %f320;
	shl.b32 	%r604, %r603, 23;
	mov.b32 	%f325, %r604;
	ex2.approx.ftz.f32 	%f326, %f324;
	mul.f32 	%f327, %f326, %f325;
	add.f32 	%f328, %f316, %f327;
	sub.f32 	%f329, %f71, %f134;
	fma.rn.f32 	%f330, %f329, 0f3BBB989D, 0f3F000000;
	cvt.sat.f32.f32 	%f331, %f330;
	fma.rm.f32 	%f332, %f331, %f139, %f138;
	add.f32 	%f333, %f332, 0fCB40007F;
	neg.f32 	%f334, %f333;
	fma.rn.f32 	%f335, %f329, 0f3FB8AA3B, %f334;
	fma.rn.f32 	%f336, %f329, 0f32A57060, %f335;
	mov.b32 	%r605, %f332;
	shl.b32 	%r606, %r605, 23;
	mov.b32 	%f337, %r606;
	ex2.approx.ftz.f32 	%f338, %f336;
	mul.f32 	%f339, %f338, %f337;
	add.f32 	%f340, %f328, %f339;
	sub.f32 	%f341, %f75, %f134;
	fma.rn.f32 	%f342, %f341, 0f3BBB989D, 0f3F000000;
	cvt.sat.f32.f32 	%f343, %f342;
	fma.rm.f32 	%f344, %f343, %f139, %f138;
	add.f32 	%f345, %f344, 0fCB40007F;
	neg.f32 	%f346, %f345;
	fma.rn.f32 	%f347, %f341, 0f3FB8AA3B, %f346;
	fma.rn.f32 	%f348, %f341, 0f32A57060, %f347;
	mov.b32 	%r607, %f344;
	shl.b32 	%r608, %r607, 23;
	mov.b32 	%f349, %r608;
	ex2.approx.ftz.f32 	%f350, %f348;
	mul.f32 	%f351, %f350, %f349;
	add.f32 	%f352, %f340, %f351;
	sub.f32 	%f353, %f79, %f134;
	fma.rn.f32 	%f354, %f353, 0f3BBB989D, 0f3F000000;
	cvt.sat.f32.f32 	%f355, %f354;
	fma.rm.f32 	%f356, %f355, %f139, %f138;
	add.f32 	%f357, %f356, 0fCB40007F;
	neg.f32 	%f358, %f357;
	fma.rn.f32 	%f359, %f353, 0f3FB8AA3B, %f358;
	fma.rn.f32 	%f360, %f353, 0f32A57060, %f359;
	mov.b32 	%r609, %f356;
	shl.b32 	%r610, %r609, 23;
	mov.b32 	%f361, %r610;
	ex2.approx.ftz.f32 	%f362, %f360;
	mul.f32 	%f363, %f362, %f361;
	add.f32 	%f364, %f352, %f363;
	sub.f32 	%f365, %f83, %f134;
	fma.rn.f32 	%f366, %f365, 0f3BBB989D, 0f3F000000;
	cvt.sat.f32.f32 	%f367, %f366;
	fma.rm.f32 	%f368, %f367, %f139, %f138;
	add.f32 	%f369, %f368, 0fCB40007F;
	neg.f32 	%f370, %f369;
	fma.rn.f32 	%f371, %f365, 0f3FB8AA3B, %f370;
	fma.rn.f32 	%f372, %f365, 0f32A57060, %f371;
	mov.b32 	%r611, %f368;
	shl.b32 	%r612, %r611, 23;
	mov.b32 	%f373, %r612;
	ex2.approx.ftz.f32 	%f374, %f372;
	mul.f32 	%f375, %f374, %f373;
	add.f32 	%f376, %f364, %f375;
	sub.f32 	%f377, %f87, %f134;
	fma.rn.f32 	%f378, %f377, 0f3BBB989D, 0f3F000000;
	cvt.sat.f32.f32 	%f379, %f378;
	fma.rm.f32 	%f380, %f379, %f139, %f138;
	add.f32 	%f381, %f380, 0fCB40007F;
	neg.f32 	%f382, %f381;
	fma.rn.f32 	%f383, %f377, 0f3FB8AA3B, %f382;
	fma.rn.f32 	%f384, %f377, 0f32A57060, %f383;
	mov.b32 	%r613, %f380;
	shl.b32 	%r614, %r613, 23;
	mov.b32 	%f385, %r614;
	ex2.approx.ftz.f32 	%f386, %f384;
	mul.f32 	%f387, %f386, %f385;
	add.f32 	%f388, %f376, %f387;
	sub.f32 	%f389, %f91, %f134;
	fma.rn.f32 	%f390, %f389, 0f3BBB989D, 0f3F000000;
	cvt.sat.f32.f32 	%f391, %f390;
	fma.rm.f32 	%f392, %f391, %f139, %f138;
	add.f32 	%f393, %f392, 0fCB40007F;
	neg.f32 	%f394, %f393;
	fma.rn.f32 	%f395, %f389, 0f3FB8AA3B, %f394;
	fma.rn.f32 	%f396, %f389, 0f32A57060, %f395;
	mov.b32 	%r615, %f392;
	shl.b32 	%r616, %r615, 23;
	mov.b32 	%f397, %r616;
	ex2.approx.ftz.f32 	%f398, %f396;
	mul.f32 	%f399, %f398, %f397;
	add.f32 	%f400, %f388, %f399;
	sub.f32 	%f401, %f95, %f134;
	fma.rn.f32 	%f402, %f401, 0f3BBB989D, 0f3F000000;
	cvt.sat.f32.f32 	%f403, %f402;
	fma.rm.f32 	%f404, %f403, %f139, %f138;
	add.f32 	%f405, %f404, 0fCB40007F;
	neg.f32 	%f406, %f405;
	fma.rn.f32 	%f407, %f401, 0f3FB8AA3B, %f406;
	fma.rn.f32 	%f408, %f401, 0f32A57060, %f407;
	mov.b32 	%r617, %f404;
	shl.b32 	%r618, %r617, 23;
	mov.b32 	%f409, %r618;
	ex2.approx.ftz.f32 	%f410, %f408;
	mul.f32 	%f411, %f410, %f409;
	add.f32 	%f412, %f400, %f411;
	sub.f32 	%f413, %f99, %f134;
	fma.rn.f32 	%f414, %f413, 0f3BBB989D, 0f3F000000;
	cvt.sat.f32.f32 	%f415, %f414;
	fma.rm.f32 	%f416, %f415, %f139, %f138;
	add.f32 	%f417, %f416, 0fCB40007F;
	neg.f32 	%f418, %f417;
	fma.rn.f32 	%f419, %f413, 0f3FB8AA3B, %f418;
	fma.rn.f32 	%f420, %f413, 0f32A57060, %f419;
	mov.b32 	%r619, %f416;
	shl.b32 	%r620, %r619, 23;
	mov.b32 	%f421, %r620;
	ex2.approx.ftz.f32 	%f422, %f420;
	mul.f32 	%f423, %f422, %f421;
	add.f32 	%f424, %f412, %f423;
	sub.f32 	%f425, %f103, %f134;
	fma.rn.f32 	%f426, %f425, 0f3BBB989D, 0f3F000000;
	cvt.sat.f32.f32 	%f427, %f426;
	fma.rm.f32 	%f428, %f427, %f139, %f138;
	add.f32 	%f429, %f428, 0fCB40007F;
	neg.f32 	%f430, %f429;
	fma.rn.f32 	%f431, %f425, 0f3FB8AA3B, %f430;
	fma.rn.f32 	%f432, %f425, 0f32A57060, %f431;
	mov.b32 	%r621, %f428;
	shl.b32 	%r622, %r621, 23;
	mov.b32 	%f433, %r622;
	ex2.approx.ftz.f32 	%f434, %f432;
	mul.f32 	%f435, %f434, %f433;
	add.f32 	%f436, %f424, %f435;
	sub.f32 	%f437, %f107, %f134;
	fma.rn.f32 	%f438, %f437, 0f3BBB989D, 0f3F000000;
	cvt.sat.f32.f32 	%f439, %f438;
	fma.rm.f32 	%f440, %f439, %f139, %f138;
	add.f32 	%f441, %f440, 0fCB40007F;
	neg.f32 	%f442, %f441;
	fma.rn.f32 	%f443, %f437, 0f3FB8AA3B, %f442;
	fma.rn.f32 	%f444, %f437, 0f32A57060, %f443;
	mov.b32 	%r623, %f440;
	shl.b32 	%r624, %r623, 23;
	mov.b32 	%f445, %r624;
	ex2.approx.ftz.f32 	%f446, %f444;
	mul.f32 	%f447, %f446, %f445;
	add.f32 	%f448, %f436, %f447;
	sub.f32 	%f449, %f111, %f134;
	fma.rn.f32 	%f450, %f449, 0f3BBB989D, 0f3F000000;
	cvt.sat.f32.f32 	%f451, %f450;
	fma.rm.f32 	%f452, %f451, %f139, %f138;
	add.f32 	%f453, %f452, 0fCB40007F;
	neg.f32 	%f454, %f453;
	fma.rn.f32 	%f455, %f449, 0f3FB8AA3B, %f454;
	fma.rn.f32 	%f456, %f449, 0f32A57060, %f455;
	mov.b32 	%r625, %f452;
	shl.b32 	%r626, %r625, 23;
	mov.b32 	%f457, %r626;
	ex2.approx.ftz.f32 	%f458, %f456;
	mul.f32 	%f459, %f458, %f457;
	add.f32 	%f460, %f448, %f459;
	sub.f32 	%f461, %f115, %f134;
	fma.rn.f32 	%f462, %f461, 0f3BBB989D, 0f3F000000;
	cvt.sat.f32.f32 	%f463, %f462;
	fma.rm.f32 	%f464, %f463, %f139, %f138;
	add.f32 	%f465, %f464, 0fCB40007F;
	neg.f32 	%f466, %f465;
	fma.rn.f32 	%f467, %f461, 0f3FB8AA3B, %f466;
	fma.rn.f32 	%f468, %f461, 0f32A57060, %f467;
	mov.b32 	%r627, %f464;
	shl.b32 	%r628, %r627, 23;
	mov.b32 	%f469, %r628;
	ex2.approx.ftz.f32 	%f470, %f468;
	mul.f32 	%f471, %f470, %f469;
	add.f32 	%f472, %f460, %f471;
	sub.f32 	%f473, %f119, %f134;
	fma.rn.f32 	%f474, %f473, 0f3BBB989D, 0f3F000000;
	cvt.sat.f32.f32 	%f475, %f474;
	fma.rm.f32 	%f476, %f475, %f139, %f138;
	add.f32 	%f477, %f476, 0fCB40007F;
	neg.f32 	%f478, %f477;
	fma.rn.f32 	%f479, %f473, 0f3FB8AA3B, %f478;
	fma.rn.f32 	%f480, %f473, 0f32A57060, %f479;
	mov.b32 	%r629, %f476;
	shl.b32 	%r630, %r629, 23;
	mov.b32 	%f481, %r630;
	ex2.approx.ftz.f32 	%f482, %f480;
	mul.f32 	%f483, %f482, %f481;
	add.f32 	%f484, %f472, %f483;
	sub.f32 	%f485, %f123, %f134;
	fma.rn.f32 	%f486, %f485, 0f3BBB989D, 0f3F000000;
	cvt.sat.f32.f32 	%f487, %f486;
	fma.rm.f32 	%f488, %f487, %f139, %f138;
	add.f32 	%f489, %f488, 0fCB40007F;
	neg.f32 	%f490, %f489;
	fma.rn.f32 	%f491, %f485, 0f3FB8AA3B, %f490;
	fma.rn.f32 	%f492, %f485, 0f32A57060, %f491;
	mov.b32 	%r631, %f488;
	shl.b32 	%r632, %r631, 23;
	mov.b32 	%f493, %r632;
	ex2.approx.ftz.f32 	%f494, %f492;
	mul.f32 	%f495, %f494, %f493;
	add.f32 	%f496, %f484, %f495;
	mov.b32 	%r633, %f496;
	shfl.sync.bfly.b32	%r634|%p42, %r633, 16, 31, -1;
	mov.b32 	%f497, %r634;
	add.f32 	%f498, %f496, %f497;
	mov.b32 	%r635, %f498;
	shfl.sync.bfly.b32	%r636|%p43, %r635, 8, 31, -1;
	mov.b32 	%f499, %r636;
	add.f32 	%f500, %f498, %f499;
	mov.b32 	%r637, %f500;
	shfl.sync.bfly.b32	%r638|%p44, %r637, 4, 31, -1;
	mov.b32 	%f501, %r638;
	add.f32 	%f502, %f500, %f501;
	mov.b32 	%r639, %f502;
	shfl.sync.bfly.b32	%r640|%p45, %r639, 2, 31, -1;
	mov.b32 	%f503, %r640;
	add.f32 	%f504, %f502, %f503;
	mov.b32 	%r641, %f504;
	shfl.sync.bfly.b32	%r642|%p46, %r641, 1, 31, -1;
	mov.b32 	%f505, %r642;
	add.f32 	%f506, %f504, %f505;
	div.rn.f32 	%f507, %f147, %f506;
	div.rn.f32 	%f508, %f159, %f506;
	div.rn.f32 	%f509, %f171, %f506;
	div.rn.f32 	%f510, %f183, %f506;
	div.rn.f32 	%f511, %f195, %f506;
	div.rn.f32 	%f512, %f207, %f506;
	div.rn.f32 	%f513, %f219, %f506;
	div.rn.f32 	%f514, %f231, %f506;
	div.rn.f32 	%f515, %f243, %f506;
	div.rn.f32 	%f516, %f255, %f506;
	div.rn.f32 	%f517, %f267, %f506;
	div.rn.f32 	%f518, %f279, %f506;
	div.rn.f32 	%f519, %f291, %f506;
	div.rn.f32 	%f520, %f303, %f506;
	div.rn.f32 	%f521, %f315, %f506;
	div.rn.f32 	%f522, %f327, %f506;
	div.rn.f32 	%f523, %f339, %f506;
	div.rn.f32 	%f524, %f351, %f506;
	div.rn.f32 	%f525, %f363, %f506;
	div.rn.f32 	%f526, %f375, %f506;
	div.rn.f32 	%f527, %f387, %f506;
	div.rn.f32 	%f528, %f399, %f506;
	div.rn.f32 	%f529, %f411, %f506;
	div.rn.f32 	%f530, %f423, %f506;
	div.rn.f32 	%f531, %f435, %f506;
	div.rn.f32 	%f532, %f447, %f506;
	div.rn.f32 	%f533, %f459, %f506;
	div.rn.f32 	%f534, %f471, %f506;
	div.rn.f32 	%f535, %f483, %f506;
	div.rn.f32 	%f536, %f495, %f506;
	mad.lo.s64 	%rd211, %rd214, %rd4, %rd8;
	shl.b64 	%rd212, %rd211, 2;
	add.s64 	%rd213, %rd9, %rd212;
	st.global.f32 	[%rd213], %f507;
	st.global.f32 	[%rd213+128], %f508;
	st.global.f32 	[%rd213+256], %f509;
	st.global.f32 	[%rd213+384], %f510;
	st.global.f32 	[%rd213+512], %f511;
	st.global.f32 	[%rd213+640], %f512;
	st.global.f32 	[%rd213+768], %f513;
	st.global.f32 	[%rd213+896], %f514;
	st.global.f32 	[%rd213+1024], %f515;
	st.global.f32 	[%rd213+1152], %f516;
	st.global.f32 	[%rd213+1280], %f517;
	st.global.f32 	[%rd213+1408], %f518;
	st.global.f32 	[%rd213+1536], %f519;
	st.global.f32 	[%rd213+1664], %f520;
	st.global.f32 	[%rd213+1792], %f521;
	st.global.f32 	[%rd213+1920], %f522;
	st.global.f32 	[%rd213+2048], %f523;
	st.global.f32 	[%rd213+2176], %f524;
	st.global.f32 	[%rd213+2304], %f525;
	st.global.f32 	[%rd213+2432], %f526;
	st.global.f32 	[%rd213+2560], %f527;
	st.global.f32 	[%rd213+2688], %f528;
	st.global.f32 	[%rd213+2816], %f529;
	st.global.f32 	[%rd213+2944], %f530;
	st.global.f32 	[%rd213+3072], %f531;
	st.global.f32 	[%rd213+3200], %f532;
	st.global.f32 	[%rd213+3328], %f533;
	st.global.f32 	[%rd213+3456], %f534;
	st.global.f32 	[%rd213+3584], %f535;
	st.global.f32 	[%rd213+3712], %f536;
	add.s64 	%rd214, %rd214, %rd10;
	setp.lt.s64 	%p47, %rd214, %rd23;
	@%p47 bra 	$L__BB584_4;
$L__BB584_5:
	ret;

}
	// .globl	_Z15SoftmaxWarpImplI22BroadcastScaleMaskLoadIffbLm4EiE11DirectStoreIffEfLi1ELi30ELi32ELi1ELb1EL9Algorithm0EEvT_T0_ll
.visible .entry _Z15SoftmaxWarpImplI22BroadcastScaleMaskLoadIffbLm4EiE11DirectStoreIffEfLi1ELi30ELi32ELi1ELb1EL9Algorithm0EEvT_T0_ll(
	.param .align 8 .b8 _Z15SoftmaxWarpImplI22BroadcastScaleMaskLoadIffbLm4EiE11DirectStoreIffEfLi1ELi30ELi32ELi1ELb1EL9Algorithm0EEvT_T0_ll_param_0[120],
	.param .align 8 .b8 _Z15SoftmaxWarpImplI22BroadcastScaleMaskLoadIffbLm4EiE11DirectStoreIffEfLi1ELi30ELi32ELi1ELb1EL9Algorithm0EEvT_T0_ll_param_1[16],
	.param .u64 _Z15SoftmaxWarpImplI22BroadcastScaleMaskLoadIffbLm4EiE11DirectStoreIffEfLi1ELi30ELi32ELi1ELb1EL9Algorithm0EEvT_T0_ll_param_2,
	.param .u64 _Z15SoftmaxWarpImplI22BroadcastScaleMaskLoadIffbLm4EiE11DirectStoreIffEfLi1ELi30ELi32ELi1ELb1EL9Algorithm0EEvT_T0_ll_param_3
)
{
	.reg .pred 	%p<224>;
	.reg .b16 	%rs<31>;
	.reg .b32 	%r<672>;
	.reg .b32 	%f<687>;
	.reg .b64 	%rd<247>;

	ld.param.u64 	%rd54, [_Z15SoftmaxWarpImplI22BroadcastScaleMaskLoadIffbLm4EiE11DirectStoreIffEfLi1ELi30ELi32ELi1ELb1EL9Algorithm0EEvT_T0_ll_param_1+8];
	ld.param.u64 	%rd53, [_Z15SoftmaxWarpImplI22BroadcastScaleMaskLoadIffbLm4EiE11DirectStoreIffEfLi1ELi30ELi32ELi1ELb1EL9Algorithm0EEvT_T0_ll_param_1];
	ld.param.v2.f32 	{%f153, %f154}, [_Z15SoftmaxWarpImplI22BroadcastScaleMaskLoadIffbLm4EiE11DirectStoreIffEfLi1ELi30ELi32ELi1ELb1EL9Algorithm0EEvT_T0_ll_param_0+112];
	ld.param.u64 	%rd52, [_Z15SoftmaxWarpImplI22BroadcastScaleMaskLoadIffbLm4EiE11DirectStoreIffEfLi1ELi30ELi32ELi1ELb1EL9Algorithm0EEvT_T0_ll_param_0+104];
	ld.param.v2.u32 	{%r15, %r16}, [_Z15SoftmaxWarpImplI22BroadcastScaleMaskLoadIffbLm4EiE11DirectStoreIffEfLi1ELi30ELi32ELi1ELb1EL9Algorithm0EEvT_T0_ll_param_0+88];
	ld.param.v2.u32 	{%r13, %r14}, [_Z15SoftmaxWarpImplI22BroadcastScaleMaskLoadIffbLm4EiE11DirectStoreIffEfLi1ELi30ELi32ELi1ELb1EL9Algorithm0EEvT_T0_ll_param_0+80];
	ld.param.v2.u32 	{%r11, %r12}, [_Z15SoftmaxWarpImplI22BroadcastScaleMaskLoadIffbLm4EiE11DirectStoreIffEfLi1ELi30ELi32ELi1ELb1EL9Algorithm0EEvT_T0_ll_param_0+64];
	ld.param.v2.u32 	{%r9, %r10}, [_Z15SoftmaxWarpImplI22BroadcastScaleMaskLoadIffbLm4EiE11DirectStoreIffEfLi1ELi30ELi32ELi1ELb1EL9Algorithm0EEvT_T0_ll_param_0+56];
	ld.param.u64 	%rd48, [_Z15SoftmaxWarpImplI22BroadcastScaleMaskLoadIffbLm4EiE11DirectStoreIffEfLi1ELi30ELi32ELi1ELb1EL9Algorithm0EEvT_T0_ll_param_0+40];
	ld.param.u64 	%rd47, [_Z15SoftmaxWarpImplI22BroadcastScaleMaskLoadIffbLm4EiE11DirectStoreIffEfLi1ELi30ELi32ELi1ELb1EL9Algorithm0EEvT_T0_ll_param_0+32];
	ld.param.u64 	%rd46, [_Z15SoftmaxWarpImplI22BroadcastScaleMaskLoadIffbLm4EiE11DirectStoreIffEfLi1ELi30ELi32ELi1ELb1EL9Algorithm0EEvT_T0_ll_param_0+24];
	ld.param.u64 	%rd45, [_Z15SoftmaxWarpImplI22BroadcastScaleMaskLoadIffbLm4EiE11DirectStoreIffEfLi1ELi30ELi32ELi1ELb1EL9Algorithm0EEvT_T0_ll_param_0+16];
	ld.param.u64 	%rd44, [_Z15SoftmaxWarpImplI22BroadcastScaleMaskLoadIffbLm4EiE11DirectStoreIffEfLi1ELi30ELi32ELi1ELb1EL9Algorithm0EEvT_T0_ll_param_0+8];
	ld.param.u64 	%rd43, [_Z15SoftmaxWarpImplI22BroadcastScaleMaskLoadIffbLm4EiE11DirectStoreIffEfLi1ELi30ELi32ELi1ELb1EL9Algorithm0EEvT_T0_ll_param_0];
	ld.param.u64 	%rd55, [_Z15SoftmaxWarpImplI22BroadcastScaleMaskLoadIffbLm4EiE11DirectStoreIffEfLi1ELi30ELi32ELi1ELb1EL9Algorithm0EEvT_T0_ll_param_2];
	ld.param.u64 	%rd56, [_Z15SoftmaxWarpImplI22BroadcastScaleMaskLoadIffbLm4EiE11DirectStoreIffEfLi1ELi30ELi32ELi1ELb1EL9Algorithm0EEvT_T0_ll_param_3];
	cvta.to.global.u64 	%rd1, %rd43;
	cvta.to.global.u64 	%rd2, %rd44;
	setp.lt.s64 	%p1, %rd56, 961;
	@%p1 bra 	$L__BB585_2;
	mov.u64 	%rd57, $str;
	cvta.global.u64 	%rd58, %rd57;
	mov.u64 	%rd59, $str$1;
	cvta.global.u64 	%rd60, %rd59;
	mov.u64 	%rd61, __unnamed_571;
	cvta.global.u64 	%rd62, %rd61;
	{ // callseq 570, 0
	.param .b64 param0;
	st.param.b64 	[param0], %rd58;
	.param .b64 param1;
	st.param.b64 	[param1], %rd60;
	.param .b32 param2;
	st.param.b32 	[param2], 219;
	.param .b64 param3;
	st.param.b64 	[param3], %rd62;
	.param .b64 param4;
	st.param.b64 	[param4], 1;
	call.uni 
	__assertfail, 
	(
	param0, 
	param1, 
	param2, 
	param3, 
	param4
	);
	} // callseq 570
$L__BB585_2:
	mov.u32 	%r17, %ctaid.x;
	mov.u32 	%r18, %ntid.y;
	mov.u32 	%r19, %tid.y;
	mad.lo.s32 	%r20, %r17, %r18, %r19;
	mov.u32 	%r21, %nctaid.x;
	mul.lo.s32 	%r8, %r21, %r18;
	cvt.s64.s32 	%rd246, %r20;
	setp.le.s64 	%p2, %rd55, %rd246;
	@%p2 bra 	$L__BB585_125;
	mov.u32 	%r22, %tid.x;
	cvt.u64.u32 	%rd8, %r22;
	add.s32 	%r23, %r22, 32;
	cvt.u64.u32 	%rd9, %r23;
	add.s32 	%r24, %r22, 64;
	cvt.u64.u32 	%rd10, %r24;
	add.s32 	%r25, %r22, 96;
	cvt.u64.u32 	%rd11, %r25;
	add.s32 	%r26, %r22, 128;
	cvt.u64.u32 	%rd12, %r26;
	add.s32 	%r27, %r22, 160;
	cvt.u64.u32 	%rd13, %r27;
	add.s32 	%r28, %r22, 192;
	cvt.u64.u32 	%rd14, %r28;
	add.s32 	%r29, %r22, 224;
	cvt.u64.u32 	%rd15, %r29;
	add.s32 	%r30, %r22, 256;
	cvt.u64.u32 	%rd16, %r30;
	add.s32 	%r31, %r22, 288;
	cvt.u64.u32 	%rd17, %r31;
	add.s32 	%r32, %r22, 320;
	cvt.u64.u32 	%rd18, %r32;
	add.s32 	%r33, %r22, 352;
	cvt.u64.u32 	%rd19, %r33;
	add.s32 	%r34, %r22, 384;
	cvt.u64.u32 	%rd20, %r34;
	add.s32 	%r35, %r22, 416;
	cvt.u64.u32 	%rd21, %r35;
	add.s32 	%r36, %r22, 448;
	cvt.u64.u32 	%rd22, %r36;
	add.s32 	%r37, %r22, 480;
	cvt.u64.u32 	%rd23, %r37;
	add.s32 	%r38, %r22, 512;
	cvt.u64.u32 	%rd24, %r38;
	add.s32 	%r39, %r22, 544;
	cvt.u64.u32 	%rd25, %r39;
	add.s32 	%r40, %r22, 576;
	cvt.u64.u32 	%rd26, %r40;
	add.s32 	%r41, %r22, 608;
	cvt.u64.u32 	%rd27, %r41;
	add.s32 	%r42, %r22, 640;
	cvt.u64.u32 	%rd28, %r42;
	add.s32 	%r43, %r22, 672;
	cvt.u64.u32 	%rd29, %r43;
	add.s32 	%r44, %r22, 704;
	cvt.u64.u32 	%rd30, %r44;
	add.s32 	%r45, %r22, 736;
	cvt.u64.u32 	%rd31, %r45;
	add.s32 	%r46, %r22, 768;
	cvt.u64.u32 	%rd32, %r46;
	add.s32 	%r47, %r22, 800;
	cvt.u64.u32 	%rd33, %r47;
	add.s32 	%r48, %r22, 832;
	cvt.u64.u32 	%rd34, %r48;
	add.s32 	%r49, %r22, 864;
	cvt.u64.u32 	%rd35, %r49;
	add.s32 	%r50, %r22, 896;
	cvt.u64.u32 	%rd36, %r50;
	add.s32 	%r51, %r22, 928;
	cvt.u64.u32 	%rd37, %r51;
	cvt.s64.s32 	%rd38, %r8;
$L__BB585_4:
	setp.le.s64 	%p3, %rd56, %rd8;
	mul.lo.s64 	%rd40, %rd52, %rd246;
	mov.f32 	%f627, 0fFF800000;
	mov.f32 	%f630, %f627;
	@%p3 bra 	$L__BB585_6;
	setp.eq.s64 	%p4, %rd48, 1;
	setp.eq.s64 	%p5, %rd47, 1;
	setp.eq.s64 	%p6, %rd46, 1;
	setp.eq.s64 	%p7, %rd45, 1;
	add.s64 	%rd63, %rd40, %rd8;
	cvt.u32.u64 	%r52, %rd63;
	div.s32 	%r53, %r52, %r9;
	mul.lo.s32 	%r54, %r53, %r9;
	sub.s32 	%r55, %r52, %r54;
	div.s32 	%r56, %r55, %r10;
	mul.lo.s32 	%r57, %r56, %r10;
	sub.s32 	%r58, %r55, %r57;
	div.s32 	%r59, %r58, %r11;
	mul.lo.s32 	%r60, %r59, %r11;
	sub.s32 	%r61, %r58, %r60;
	selp.b32 	%r62, 0, %r53, %p7;
	selp.b32 	%r63, 0, %r56, %p6;
	selp.b32 	%r64, 0, %r59, %p5;
	selp.b32 	%r65, 0, %r61, %p4;
	mul.lo.s32 	%r66, %r13, %r62;
	mad.lo.s32 	%r67, %r14, %r63, %r66;
	mad.lo.s32 	%r68, %r15, %r64, %r67;
	mad.lo.s32 	%r69, %r16, %r65, %r68;
	shl.b64 	%rd64, %rd63, 32;
	shr.s64 	%rd65, %rd64, 30;
	add.s64 	%rd66, %rd1, %rd65;
	ld.global.f32 	%f156, [%rd66];
	cvt.s64.s32 	%rd67, %r69;
	add.s64 	%rd68, %rd2, %rd67;
	ld.global.u8 	%rs1, [%rd68];
	setp.eq.s16 	%p8, %rs1, 0;
	mul.f32 	%f157, %f156, %f154;
	selp.f32 	%f627, %f153, %f157, %p8;
	max.f32 	%f630, %f627, 0fFF800000;
$L__BB585_6:
	setp.le.s64 	%p9, %rd56, %rd9;
	mov.f32 	%f629, 0fFF800000;
	@%p9 bra 	$L__BB585_8;
	setp.eq.s64 	%p10, %rd48, 1;
	setp.eq.s64 	%p11, %rd47, 1;
	setp.eq.s64 	%p12, %rd46, 1;
	setp.eq.s64 	%p13, %rd45, 1;
	add.s64 	%rd69, %rd40, %rd9;
	cvt.u32.u64 	%r70, %rd69;
	div.s32 	%r71, %r70, %r9;
	mul.lo.s32 	%r72, %r71, %r9;
	sub.s32 	%r73, %r70, %r72;
	div.s32 	%r74, %r73, %r10;
	mul.lo.s32 	%r75, %r74, %r10;
	sub.s32 	%r76, %r73, %r75;
	div.s32 	%r77, %r76, %r11;
	mul.lo.s32 	%r78, %r77, %r11;
	sub.s32 	%r79, %r76, %r78;
	selp.b32 	%r80, 0, %r71, %p13;
	selp.b32 	%r81, 0, %r74, %p12;
	selp.b32 	%r82, 0, %r77, %p11;
	selp.b32 	%r83, 0, %r79, %p10;
	mul.lo.s32 	%r84, %r13, %r80;
	mad.lo.s32 	%r85, %r14, %r81, %r84;
	mad.lo.s32 	%r86, %r15, %r82, %r85;
	mad.lo.s32 	%r87, %r16, %r83, %r86;
	shl.b64 	%rd70, %rd69, 32;
	shr.s64 	%rd71, %rd70, 30;
	add.s64 	%rd72, %rd1, %rd71;
	ld.global.f32 	%f159, [%rd72];
	cvt.s64.s32 	%rd73, %r87;
	add.s64 	%rd74, %rd2, %rd73;
	ld.global.u8 	%rs2, [%rd74];
	setp.eq.s16 	%p14, %rs2, 0;
	mul.f32 	%f160, %f159, %f154;
	selp.f32 	%f629, %f153, %f160, %p14;
	max.f32 	%f630, %f630, %f629;
$L__BB585_8:
	setp.le.s64 	%p15, %rd56, %rd10;
	mov.f32 	%f631, 0fFF800000;
	@%p15 bra 	$L__BB585_10;
	setp.eq.s64 	%p16, %rd48, 1;
	setp.eq.s64 	%p17, %rd47, 1;
	setp.eq.s64 	%p18, %rd46, 1;
	setp.eq.s64 	%p19, %rd45, 1;
	add.s64 	%rd75, %rd40, %rd10;
	cvt.u32.u64 	%r88, %rd75;
	div.s32 	%r89, %r88, %r9;
	mul.lo.s32 	%r90, %r89, %r9;
	sub.s32 	%r91, %r88, %r90;
	div.s32 	%r92, %r91, %r10;
	mul.lo.s32 	%r93, %r92, %r10;
	sub.s32 	%r94, %r91, %r93;
	div.s32 	%r95, %r94, %r11;
	mul.lo.s32 	%r96, %r95, %r11;
	sub.s32 	%r97, %r94, %r96;
	selp.b32 	%r98, 0, %r89, %p19;
	selp.b32 	%r99, 0, %r92, %p18;
	selp.b32 	%r100, 0, %r95, %p17;
	selp.b32 	%r101, 0, %r97, %p16;
	mul.lo.s32 	%r102, %r13, %r98;
	mad.lo.s32 	%r103, %r14, %r99, %r102;
	mad.lo.s32 	%r104, %r15, %r100, %r103;
	mad.lo.s32 	%r105, %r16, %r101, %r104;
	shl.b64 	%rd76, %rd75, 32;
	shr.s64 	%rd77, %rd76, 30;
	add.s64 	%rd78, %rd1, %rd77;
	ld.global.f32 	%f162, [%rd78];
	cvt.s64.s32 	%rd79, %r105;
	add.s64 	%rd80, %rd2, %rd79;
	ld.global.u8 	%rs3, [%rd80];
	setp.eq.s16 	%p20, %rs3, 0;
	mul.f32 	%f163, %f162, %f154;
	selp.f32 	%f631, %f153, %f163, %p20;
	max.f32 	%f630, %f630, %f631;
$L__BB585_10:
	setp.le.s64 	%p21, %rd56, %rd11;
	mov.f32 	%f633, 0fFF800000;
	@%p21 bra 	$L__BB585_12;
	setp.eq.s64 	%p22, %rd48, 1;
	setp.eq.s64 	%p23, %rd47, 1;
	setp.eq.s64 	%p24, %rd46, 1;
	setp.eq.s64 	%p25, %rd45, 1;
	add.s64 	%rd81, %rd40, %rd11;
	cvt.u32.u64 	%r106, %rd81;
	div.s32 	%r107, %r106, %r9;
	mul.lo.s32 	%r108, %r107, %r9;
	sub.s32 	%r109, %r106, %r108;
	div.s32 	%r110, %r109, %r10;
	mul.lo.s32 	%r111, %r110, %r10;
	sub.s32 	%r112, %r109, %r111;
	div.s32 	%r113, %r112, %r11;
	mul.lo.s32 	%r114, %r113, %r11;
	sub.s32 	%r115, %r112, %r114;
	selp.b32 	%r116, 0, %r107, %p25;
	selp.b32 	%r117, 0, %r110, %p24;
	selp.b32 	%r118, 0, %r113, %p23;
	selp.b32 	%r119, 0, %r115, %p22;
	mul.lo.s32 	%r120, %r13, %r116;
	mad.lo.s32 	%r121, %r14, %r117, %r120;
	mad.lo.s32 	%r122, %r15, %r118, %r121;
	mad.lo.s32 	%r123, %r16, %r119, %r122;
	shl.b64 	%rd82, %rd81, 32;
	shr.s64 	%rd83, %rd82, 30;
	add.s64 	%rd84, %rd1, %rd83;
	ld.global.f32 	%f165, [%rd84];
	cvt.s64.s32 	%rd85, %r123;
	add.s64 	%rd86, %rd2, %rd85;
	ld.global.u8 	%rs4, [%rd86];
	setp.eq.s16 	%p26, %rs4, 0;
	mul.f32 	%f166, %f165, %f154;
	selp.f32 	%f633, %f153, %f166, %p26;
	max.f32 	%f630, %f630, %f633;
$L__BB585_12:
	setp.le.s64 	%p27, %rd56, %rd12;
	mov.f32 	%f635, 0fFF800000;
	@%p27 bra 	$L__BB585_14;
	setp.eq.s64 	%p28, %rd48, 1;
	setp.eq.s64 	%p29, %rd47, 1;
	setp.eq.s64 	%p30, %rd46, 1;
	setp.eq.s64 	%p31, %rd45, 1;
	add.s64 	%rd87, %rd40, %rd12;
	cvt.u32.u64 	%r124, %rd87;
	div.s32 	%r125, %r124, %r9;
	mul.lo.s32 	%r126, %r125, %r9;
	sub.s32 	%r127, %r124, %r126;
	div.s32 	%r128, %r127, %r10;
	mul.lo.s32 	%r129, %r128, %r10;
	sub.s32 	%r130, %r127, %r129;
	div.s32 	%r131, %r130, %r11;
	mul.lo.s32 	%r132, %r131, %r11;
	sub.s32 	%r133, %r130, %r132;
	selp.b32 	%r134, 0, %r125, %p31;
	selp.b32 	%r135, 0, %r128, %p30;
	selp.b32 	%r136, 0, %r131, %p29;
	selp.b32 	%r137, 0, %r133, %p28;
	mul.lo.s32 	%r138, %r13, %r134;
	mad.lo.s32 	%r139, %r14, %r135, %r138;
	mad.lo.s32 	%r140, %r15, %r136, %r139;
	mad.lo.s32 	%r141, %r16, %r137, %r140;
	shl.b64 	%rd88, %rd87, 32;
	shr.s64 	%rd89, %rd88, 30;
	add.s64 	%rd90, %rd1, %rd89;
	ld.global.f32 	%f168, [%rd90];
	cvt.s64.s32 	%rd91, %r141;
	add.s64 	%rd92, %rd2, %rd91;
	ld.global.u8 	%rs5, [%rd92];
	setp.eq.s16 	%p32, %rs5, 0;
	mul.f32 	%f169, %f168, %f154;
	selp.f32 	%f635, %f153, %f169, %p32;
	max.f32 	%f630, %f630, %f635;
$L__BB585_14:
	setp.le.s64 	%p33, %rd56, %rd13;
	mov.f32 	%f637, 0fFF800000;
	@%p33 bra 	$L__BB585_16;
	setp.eq.s64 	%p34, %rd48, 1;
	setp.eq.s64 	%p35, %rd47, 1;
	setp.eq.s64 	%p36, %rd46, 1;
	setp.eq.s64 	%p37, %rd45, 1;
	add.s64 	%rd93, %rd40, %rd13;
	cvt.u32.u64 	%r142, %rd93;
	div.s32 	%r143, %r142, %r9;
	mul.lo.s32 	%r144, %r143, %r9;
	sub.s32 	%r145, %r142, %r144;
	div.s32 	%r146, %r145, %r10;
	mul.lo.s32 	%r147, %r146, %r10;
	sub.s32 	%r148, %r145, %r147;
	div.s32 	%r149, %r148, %r11;
	mul.lo.s32 	%r150, %r149, %r11;
	sub.s32 	%r151, %r148, %r150;
	selp.b32 	%r152, 0, %r143, %p37;
	selp.b32 	%r153, 0, %r146, %p36;
	selp.b32 	%r154, 0, %r149, %p35;
	selp.b32 	%r155, 0, %r151, %p34;
	mul.lo.s32 	%r156, %r13, %r152;
	mad.lo.s32 	%r157, %r14, %r153, %r156;
	mad.lo.s32 	%r158, %r15, %r154, %r157;
	mad.lo.s32 	%r159, %r16, %r155, %r158;
	shl.b64 	%rd94, %rd93, 32;
	shr.s64 	%rd95, %rd94, 30;
	add.s64 	%rd96, %rd1, %rd95;
	ld.global.f32 	%f171, [%rd96];
	cvt.s64.s32 	%rd97, %r159;
	add.s64 	%rd98, %rd2, %rd97;
	ld.global.u8 	%rs6, [%rd98];
	setp.eq.s16 	%p38, %rs6, 0;
	mul.f32 	%f172, %f171, %f154;
	selp.f32 	%f637, %f153, %f172, %p38;
	max.f32 	%f630, %f630, %f637;
$L__BB585_16:
	setp.le.s64 	%p39, %rd56, %rd14;
	mov.f32 	%f639, 0fFF800000;
	@%p39 bra 	$L__BB585_18;
	setp.eq.s64 	%p40, %rd48, 1;
	setp.eq.s64 	%p41, %rd47, 1;
	setp.eq.s64 	%p42, %rd46, 1;
	setp.eq.s64 	%p43, %rd45, 1;
	add.s64 	%rd99, %rd40, %rd14;
	cvt.u32.u64 	%r160, %rd99;
	div.s32 	%r161, %r160, %r9;
	mul.lo.s32 	%r162, %r161, %r9;
	sub.s32 	%r163, %r160, %r162;
	div.s32 	%r164, %r163, %r10;
	mul.lo.s32 	%r165, %r164, %r10;
	sub.s32 	%r166, %r163, %r165;
	div.s32 	%r167, %r166, %r11;
	mul.lo.s32 	%r168, %r167, %r11;
	sub.s32 	%r169, %r166, %r168;
	selp.b32 	%r170, 0, %r161, %p43;
	selp.b32 	%r171, 0, %r164, %p42;
	selp.b32 	%r172, 0, %r167, %p41;
	selp.b32 	%r173, 0, %r169, %p40;
	mul.lo.s32 	%r174, %r13, %r170;
	mad.lo.s32 	%r175, %r14, %r171, %r174;
	mad.lo.s32 	%r176, %r15, %r172, %r175;
	mad.lo.s32 	%r177, %r16, %r173, %r176;
	shl.b64 	%rd100, %rd99, 32;
	shr.s64 	%rd101, %rd100, 30;
	add.s64 	%rd102, %rd1, %rd101;
	ld.global.f32 	%f174, [%rd102];
	cvt.s64.s32 	%rd103, %r177;
	add.s64 	%rd104, %rd2, %rd103;
	ld.global.u8 	%rs7, [%rd104];
	setp.eq.s16 	%p44, %rs7, 0;
	mul.f32 	%f175, %f174, %f154;
	selp.f32 	%f639, %f153, %f175, %p44;
	max.f32 	%f630, %f630, %f639;
$L__BB585_18:
	setp.le.s64 	%p45, %rd56, %rd15;
	mov.f32 	%f641, 0fFF800000;
	@%p45 bra 	$L__BB585_20;
	setp.eq.s64 	%p46, %rd48, 1;
	setp.eq.s64 	%p47, %rd47, 1;
	setp.eq.s64 	%p48, %rd46, 1;
	setp.eq.s64 	%p49, %rd45, 1;
	add.s64 	%rd105, %rd40, %rd15;
	cvt.u32.u64 	%r178, %rd105;
	div.s32 	%r179, %r178, %r9;
	mul.lo.s32 	%r180, %r179, %r9;
	sub.s32 	%r181, %r178, %r180;
	div.s32 	%r182, %r181, %r10;
	mul.lo.s32 	%r183, %r182, %r10;
	sub.s32 	%r184, %r181, %r183;
	div.s32 	%r185, %r184, %r11;
	mul.lo.s32 	%r186, %r185, %r11;
	sub.s32 	%r187, %r184, %r186;
	selp.b32 	%r188, 0, %r179, %p49;
	selp.b32 	%r189, 0, %r182, %p48;
	selp.b32 	%r190, 0, %r185, %p47;
	selp.b32 	%r191, 0, %r187, %p46;
	mul.lo.s32 	%r192, %r13, %r188;
	mad.lo.s32 	%r193, %r14, %r189, %r192;
	mad.lo.s32 	%r194, %r15, %r190, %r193;
	mad.lo.s32 	%r195, %r16, %r191, %r194;
	shl.b64 	%rd106, %rd105, 32;
	shr.s64 	%rd107, %rd106, 30;
	add.s64 	%rd108, %rd1, %rd107;
	ld.global.f32 	%f177, [%rd108];
	cvt.s64.s32 	%rd109, %r195;
	add.s64 	%rd110, %rd2, %rd109;
	ld.global.u8 	%rs8, [%rd110];
	setp.eq.s16 	%p50, %rs8, 0;
	mul.f32 	%f178, %f177, %f154;
	selp.f32 	%f641, %f153, %f178, %p50;
	max.f32 	%f630, %f630, %f641;
$L__BB585_20:
	setp.le.s64 	%p51, %rd56, %rd16;
	mov.f32 	%f643, 0fFF800000;
	@%p51 bra 	$L__BB585_22;
	setp.eq.s64 	%p52, %rd48, 1;
	setp.eq.s64 	%p53, %rd47, 1;
	setp.eq.s64 	%p54, %rd46, 1;
	setp.eq.s64 	%p55, %rd45, 1;
	add.s64 	%rd111, %rd40, %rd16;
	cvt.u32.u64 	%r196, %rd111;
	div.s32 	%r197, %r196, %r9;
	mul.lo.s32 	%r198, %r197, %r9;
	sub.s32 	%r199, %r196, %r198;
	div.s32 	%r200, %r199, %r10;
	mul.lo.s32 	%r201, %r200, %r10;
	sub.s32 	%r202, %r199, %r201;
	div.s32 	%r203, %r202, %r11;
	mul.lo.s32 	%r204, %r203, %r11;
	sub.s32 	%r205, %r202, %r204;
	selp.b32 	%r206, 0, %r197, %p55;
	selp.b32 	%r207, 0, %r200, %p54;
	selp.b32 	%r208, 0, %r203, %p53;
	selp.b32 	%r209, 0, %r205, %p52;
	mul.lo.s32 	%r210, %r13, %r206;
	mad.lo.s32 	%r211, %r14, %r207, %r210;
	mad.lo.s32 	%r212, %r15, %r208, %r211;
	mad.lo.s32 	%r213, %r16, %r209, %r212;
	shl.b64 	%rd112, %rd111, 32;
	shr.s64 	%rd113, %rd112, 30;
	add.s64 	%rd114, %rd1, %rd113;
	ld.global.f32 	%f180, [%rd114];
	cvt.s64.s32 	%rd115, %r213;
	add.s64 	%rd116, %rd2, %rd115;
	ld.global.u8 	%rs9, [%rd116];
	setp.eq.s16 	%p56, %rs9, 0;
	mul.f32 	%f181, %f180, %f154;
	selp.f32 	%f643, %f153, %f181, %p56;
	max.f32 	%f630, %f630, %f643;
$L__BB585_22:
	setp.le.s64 	%p57, %rd56, %rd17;
	mov.f32 	%f645, 0fFF800000;
	@%p57 bra 	$L__BB585_24;
	setp.eq.s64 	%p58, %rd48, 1;
	setp.eq.s64 	%p59, %rd47, 1;
	setp.eq.s64 	%p60, %rd46, 1;
	setp.eq.s64 	%p61, %rd45, 1;
	add.s64 	%rd117, %rd40, %rd17;
	cvt.u32.u64 	%r214, %rd117;
	div.s32 	%r215, %r214, %r9;
	mul.lo.s32 	%r216, %r215, %r9;
	sub.s32 	%r217, %r214, %r216;
	div.s32 	%r218, %r217, %r10;
	mul.lo.s32 	%r219, %r218, %r10;
	sub.s32 	%r220, %r217, %r219;
	div.s32 	%r221, %r220, %r11;
	mul.lo.s32 	%r222, %r221, %r11;
	sub.s32 	%r223, %r220, %r222;
	selp.b32 	%r224, 0, %r215, %p61;
	selp.b32 	%r225, 0, %r218, %p60;
	selp.b32 	%r226, 0, %r221, %p59;
	selp.b32 	%r227, 0, %r223, %p58;
	mul.lo.s32 	%r228, %r13, %r224;
	mad.lo.s32 	%r229, %r14, %r225, %r228;
	mad.lo.s32 	%r230, %r15, %r226, %r229;
	mad.lo.s32 	%r231, %r16, %r227, %r230;
	shl.b64 	%rd118, %rd117, 32;
	shr.s64 	%rd119, %rd118, 30;
	add.s64 	%rd120, %rd1, %rd119;
	ld.global.f32 	%f183, [%rd120];
	cvt.s64.s32 	%rd121, %r231;
	add.s64 	%rd122, %rd2, %rd121;
	ld.global.u8 	%rs10, [%rd122];
	setp.eq.s16 	%p62, %rs10, 0;
	mul.f32 	%f184, %f183, %f154;
	selp.f32 	%f645, %f153, %f184, %p62;
	max.f32 	%f630, %f630, %f645;
$L__BB585_24:
	setp.le.s64 	%p63, %rd56, %rd18;
	mov.f32 	%f647, 0fFF800000;
	@%p63 bra 	$L__BB585_26;
	setp.eq.s64 	%p64, %rd48, 1;
	setp.eq.s64 	%p65, %rd47, 1;
	setp.eq.s64 	%p66, %rd46, 1;
	setp.eq.s64 	%p67, %rd45, 1;
	add.s64 	%rd123, %rd40, %rd18;
	cvt.u32.u64 	%r232, %rd123;
	div.s32 	%r233, %r232, %r9;
	mul.lo.s32 	%r234, %r233, %r9;
	sub.s32 	%r235, %r232, %r234;
	div.s32 	%r236, %r235, %r10;
	mul.lo.s32 	%r237, %r236, %r10;
	sub.s32 	%r238, %r235, %r237;
	div.s32 	%r239, %r238, %r11;
	mul.lo.s32 	%r240, %r239, %r11;
	sub.s32 	%r241, %r238, %r240;
	selp.b32 	%r242, 0, %r233, %p67;
	selp.b32 	%r243, 0, %r236, %p66;
	selp.b32 	%r244, 0, %r239, %p65;
	selp.b32 	%r245, 0, %r241, %p64;
	mul.lo.s32 	%r246, %r13, %r242;
	mad.lo.s32 	%r247, %r14, %r243, %r246;
	mad.lo.s32 	%r248, %r15, %r244, %r247;
	mad.lo.s32 	%r249, %r16, %r245, %r248;
	shl.b64 	%rd124, %rd123, 32;
	shr.s64 	%rd125, %rd124, 30;
	add.s64 	%rd126, %rd1, %rd125;
	ld.global.f32 	%f186, [%rd126];
	cvt.s64.s32 	%rd127, %r249;
	add.s64 	%rd128, %rd2, %rd127;
	ld.global.u8 	%rs11, [%rd128];
	setp.eq.s16 	%p68, %rs11, 0;
	mul.f32 	%f187, %f186, %f154;
	selp.f32 	%f647, %f153, %f187, %p68;
	max.f32 	%f630, %f630, %f647;
$L__BB585_26:
	setp.le.s64 	%p69, %rd56, %rd19;
	mov.f32 	%f649, 0fFF800000;
	@%p69 bra 	$L__BB585_28;
	setp.eq.s64 	%p70, %rd48, 1;
	setp.eq.s64 	%p71, %rd47, 1;
	setp.eq.s64 	%p72, %rd46, 1;
	setp.eq.s64 	%p73, %rd45, 1;
	add.s64 	%rd129, %rd40, %rd19;
	cvt.u32.u64 	%r250, %rd129;
	div.s32 	%r251, %r250, %r9;
	mul.lo.s32 	%r252, %r251, %r9;
	sub.s32 	%r253, %r250, %r252;
	div.s32 	%r254, %r253, %r10;
	mul.lo.s32 	%r255, %r254, %r10;
	sub.s32 	%r256, %r253, %r255;
	div.s32 	%r257, %r256, %r11;
	mul.lo.s32 	%r258, %r257, %r11;
	sub.s32 	%r259, %r256, %r258;
	selp.b32 	%r260, 0, %r251, %p73;
	selp.b32 	%r261, 0, %r254, %p72;
	selp.b32 	%r262, 0, %r257, %p71;
	selp.b32 	%r263, 0, %r259, %p70;
	mul.lo.s32 	%r264, %r13, %r260;
	mad.lo.s32 	%r265, %r14, %r261, %r264;
	mad.lo.s32 	%r266, %r15, %r262, %r265;
	mad.lo.s32 	%r267, %r16, %r263, %r266;
	shl.b64 	%rd130, %rd129, 32;
	shr.s64 	%rd131, %rd130, 30;
	add.s64 	%rd132, %rd1, %rd131;
	ld.global.f32 	%f189, [%rd132];
	cvt.s64.s32 	%rd133, %r267;
	add.s64 	%rd134, %rd2, %rd133;
	ld.global.u8 	%rs12, [%rd134];
	setp.eq.s16 	%p74, %rs12, 0;
	mul.f32 	%f190, %f189, %f154;
	selp.f32 	%f649, %f153, %f190, %p74;
	max.f32 	%f630, %f630, %f649;
$L__BB585_28:
	setp.le.s64 	%p75, %rd56, %rd20;
	mov.f32 	%f651, 0fFF800000;
	@%p75 bra 	$L__BB585_30;
	setp.eq.s64 	%p76, %rd48, 1;
	setp.eq.s64 	%p77, %rd47, 1;
	setp.eq.s64 	%p78, %rd46, 1;
	setp.eq.s64 	%p79, %rd45, 1;
	add.s64 	%rd135, %rd40, %rd20;
	cvt.u32.u64 	%r268, %rd135;
	div.s32 	%r269, %r268, %r9;
	mul.lo.s32 	%r270, %r269, %r9;
	sub.s32 	%r271, %r268, %r270;
	div.s32 	%r272, %r271, %r10;
	mul.lo.s32 	%r273, %r272, %r10;
	sub.s32 	%r274, %r271, %r273;
	div.s32 	%r275, %r274, %r11;
	mul.lo.s32 	%r276, %r275, %r11;
	sub.s32 	%r277, %r274, %r276;
	selp.b32 	%r278, 0, %r269, %p79;
	selp.b32 	%r279, 0, %r272, %p78;
	selp.b32 	%r280, 0, %r275, %p77;
	selp.b32 	%r281, 0, %r277, %p76;
	mul.lo.s32 	%r282, %r13, %r278;
	mad.lo.s32 	%r283, %r14, %r279, %r282;
	mad.lo.s32 	%r284, %r15, %r280, %r283;
	mad.lo.s32 	%r285, %r16, %r281, %r284;
	shl.b64 	%rd136, %rd135, 32;
	shr.s64 	%rd137, %rd136, 30;
	add.s64 	%rd138, %rd1, %rd137;
	ld.global.f32 	%f192, [%rd138];
	cvt.s64.s32 	%rd139, %r285;
	add.s64 	%rd140, %rd2, %rd139;
	ld.global.u8 	%rs13, [%rd140];
	setp.eq.s16 	%p80, %rs13, 0;
	mul.f32 	%f193, %f192, %f154;
	selp.f32 	%f651, %f153, %f193, %p80;
	max.f32 	%f630, %f630, %f651;
$L__BB585_30:
	setp.le.s64 	%p81, %rd56, %rd21;
	mov.f32 	%f653, 0fFF800000;
	@%p81 bra 	$L__BB585_32;
	setp.eq.s64 	%p82, %rd48, 1;
	setp.eq.s64 	%p83, %rd47, 1;
	setp.eq.s64 	%p84, %rd46, 1;
	setp.eq.s64 	%p85, %rd45, 1;
	add.s64 	%rd141, %rd40, %rd21;
	cvt.u32.u64 	%r286, %rd141;
	div.s32 	%r287, %r286, %r9;
	mul.lo.s32 	%r288, %r287, %r9;
	sub.s32 	%r289, %r286, %r288;
	div.s32 	%r290, %r289, %r10;
	mul.lo.s32 	%r291, %r290, %r10;
	sub.s32 	%r292, %r289, %r291;
	div.s32 	%r293, %r292, %r11;
	mul.lo.s32 	%r294, %r293, %r11;
	sub.s32 	%r295, %r292, %r294;
	selp.b32 	%r296, 0, %r287, %p85;
	selp.b32 	%r297, 0, %r290, %p84;
	selp.b32 	%r298, 0, %r293, %p83;
	selp.b32 	%r299, 0, %r295, %p82;
	mul.lo.s32 	%r300, %r13, %r296;
	mad.lo.s32 	%r301, %r14, %r297, %r300;
	mad.lo.s32 	%r302, %r15, %r298, %r301;
	mad.lo.s32 	%r303, %r16, %r299, %r302;
	shl.b64 	%rd142, %rd141, 32;
	shr.s64 	%rd143, %rd142, 30;
	add.s64 	%rd144, %rd1, %rd143;
	ld.global.f32 	%f195, [%rd144];
	cvt.s64.s32 	%rd145, %r303;
	add.s64 	%rd146, %rd2, %rd145;
	ld.global.u8 	%rs14, [%rd146];
	setp.eq.s16 	%p86, %rs14, 0;
	mul.f32 	%f196, %f195, %f154;
	selp.f32 	%f653, %f153, %f196, %p86;
	max.f32 	%f630, %f630, %f653;
$L__BB585_32:
	setp.le.s64 	%p87, %rd56, %rd22;
	mov.f32 	%f655, 0fFF800000;
	@%p87 bra 	$L__BB585_34;
	setp.eq.s64 	%p88, %rd48, 1;
	setp.eq.s64 	%p89, %rd47, 1;
	setp.eq.s64 	%p90, %rd46, 1;
	setp.eq.s64 	%p91, %rd45, 1;
	add.s64 	%rd147, %rd40, %rd22;
	cvt.u32.u64 	%r304, %rd147;
	div.s32 	%r305, %r304, %r9;
	mul.lo.s32 	%r306, %r305, %r9;
	sub.s32 	%r307, %r304, %r306;
	div.s32 	%r308, %r307, %r10;
	mul.lo.s32 	%r309, %r308, %r10;
	sub.s32 	%r310, %r307, %r309;
	div.s32 	%r311, %r310, %r11;
	mul.lo.s32 	%r312, %r311, %r11;
	sub.s32 	%r313, %r310, %r312;
	selp.b32 	%r314, 0, %r305, %p91;
	selp.b32 	%r315, 0, %r308, %p90;
	selp.b32 	%r316, 0, %r311, %p89;
	selp.b32 	%r317, 0, %r313, %p88;
	mul.lo.s32 	%r318, %r13, %r314;
	mad.lo.s32 	%r319, %r14, %r315, %r318;
	mad.lo.s32 	%r320, %r15, %r316, %r319;
	mad.lo.s32 	%r321, %r16, %r317, %r320;
	shl.b64 	%rd148, %rd147, 32;
	shr.s64 	%rd149, %rd148, 30;
	add.s64 	%rd150, %rd1, %rd149;
	ld.global.f32 	%f198, [%rd150];
	cvt.s64.s32 	%rd151, %r321;
	add.s64 	%rd152, %rd2, %rd151;
	ld.global.u8 	%rs15, [%rd152];
	setp.eq.s16 	%p92, %rs15, 0;
	mul.f32 	%f199, %f198, %f154;
	selp.f32 	%f655, %f153, %f199, %p92;
	max.f32 	%f630, %f630, %f655;
$L__BB585_34:
	setp.le.s64 	%p93, %rd56, %rd23;
	mov.f32 	%f657, 0fFF800000;
	@%p93 bra 	$L__BB585_36;
	setp.eq.s64 	%p94, %rd48, 1;
	setp.eq.s64 	%p95, %rd47, 1;
	setp.eq.s64 	%p96, %rd46, 1;
	setp.eq.s64 	%p97, %rd45, 1;
	add.s64 	%rd153, %rd40, %rd23;
	cvt.u32.u64 	%r322, %rd153;
	div.s32 	%r323, %r322, %r9;
	mul.lo.s32 	%r324, %r323, %r9;
	sub.s32 	%r325, %r322, %r324;
	div.s32 	%r326, %r325, %r10;
	mul.lo.s32 	%r327, %r326, %r10;
	sub.s32 	%r328, %r325, %r327;
	div.s32 	%r329, %r328, %r11;
	mul.lo.s32 	%r330, %r329, %r11;
	sub.s32 	%r331, %r328, %r330;
	selp.b32 	%r332, 0, %r323, %p97;
	selp.b32 	%r333, 0, %r326, %p96;
	selp.b32 	%r334, 0, %r329, %p95;
	selp.b32 	%r335, 0, %r331, %p94;
	mul.lo.s32 	%r336, %r13, %r332;
	mad.lo.s32 	%r337, %r14, %r333, %r336;
	mad.lo.s32 	%r338, %r15, %r334, %r337;
	mad.lo.s32 	%r339, %r16, %r335, %r338;
	shl.b64 	%rd154, %rd153, 32;
	shr.s64 	%rd155, %rd154, 30;
	add.s64 	%rd156, %rd1, %rd155;
	ld.global.f32 	%f201, [%rd156];
	cvt.s64.s32 	%rd157, %r339;
	add.s64 	%rd158, %rd2, %rd157;
	ld.global.u8 	%rs16, [%rd158];
	setp.eq.s16 	%p98, %rs16, 0;
	mul.f32 	%f202, %f201, %f154;
	selp.f32 	%f657, %f153, %f202, %p98;
	max.f32 	%f630, %f630, %f657;
$L__BB585_36:
	setp.le.s64 	%p99, %rd56, %rd24;
	mov.f32 	%f659, 0fFF800000;
	@%p99 bra 	$L__BB585_38;
	setp.eq.s64 	%p100, %rd48, 1;
	setp.eq.s64 	%p101, %rd47, 1;
	setp.eq.s64 	%p102, %rd46, 1;
	setp.eq.s64 	%p103, %rd45, 1;
	add.s64 	%rd159, %rd40, %rd24;
	cvt.u32.u64 	%r340, %rd159;
	div.s32 	%r341, %r340, %r9;
	mul.lo.s32 	%r342, %r341, %r9;
	sub.s32 	%r343, %r340, %r342;
	div.s32 	%r344, %r343, %r10;
	mul.lo.s32 	%r345, %r344, %r10;
	sub.s32 	%r346, %r343, %r345;
	div.s32 	%r347, %r346, %r11;
	mul.lo.s32 	%r348, %r347, %r11;
	sub.s32 	%r349, %r346, %r348;
	selp.b32 	%r350, 0, %r341, %p103;
	selp.b32 	%r351, 0, %r344, %p102;
	selp.b32 	%r352, 0, %r347, %p101;
	selp.b32 	%r353, 0, %r349, %p100;
	mul.lo.s32 	%r354, %r13, %r350;
	mad.lo.s32 	%r355, %r14, %r351, %r354;
	mad.lo.s32 	%r356, %r15, %r352, %r355;
	mad.lo.s32 	%r357, %r16, %r353, %r356;
	shl.b64 	%rd160, %rd159, 32;
	shr.s64 	%rd161, %rd160, 30;
	add.s64 	%rd162, %rd1, %rd161;
	ld.global.f32 	%f204, [%rd162];
	cvt.s64.s32 	%rd163, %r357;
	add.s64 	%rd164, %rd2, %rd163;
	ld.global.u8 	%rs17, [%rd164];
	setp.eq.s16 	%p104, %rs17, 0;
	mul.f32 	%f205, %f204, %f154;
	selp.f32 	%f659, %f153, %f205, %p104;
	max.f32 	%f630, %f630, %f659;
$L__BB585_38:
	setp.le.s64 	%p105, %rd56, %rd25;
	mov.f32 	%f661, 0fFF800000;
	@%p105 bra 	$L__BB585_40;
	setp.eq.s64 	%p106, %rd48, 1;
	setp.eq.s64 	%p107, %rd47, 1;
	setp.eq.s64 	%p108, %rd46, 1;
	setp.eq.s64 	%p109, %rd45, 1;
	add.s64 	%rd165, %rd40, %rd25;
	cvt.u32.u64 	%r358, %rd165;
	div.s32 	%r359, %r358, %r9;
	mul.lo.s32 	%r360, %r359, %r9;
	sub.s32 	%r361, %r358, %r360;
	div.s32 	%r362, %r361, %r10;
	mul.lo.s32 	%r363, %r362, %r10;
	sub.s32 	%r364, %r361, %r363;
	div.s32 	%r365, %r364, %r11;
	mul.lo.s32 	%r366, %r365, %r11;
	sub.s32 	%r367, %r364, %r366;
	selp.b32 	%r368, 0, %r359, %p109;
	selp.b32 	%r369, 0, %r362, %p108;
	selp.b32 	%r370, 0, %r365, %p107;
	selp.b32 	%r371, 0, %r367, %p106;
	mul.lo.s32 	%r372, %r13, %r368;
	mad.lo.s32 	%r373, %r14, %r369, %r372;
	mad.lo.s32 	%r374, %r15, %r370, %r373;
	mad.lo.s32 	%r375, %r16, %r371, %r374;
	shl.b64 	%rd166, %rd165, 32;
	shr.s64 	%rd167, %rd166, 30;
	add.s64 	%rd168, %rd1, %rd167;
	ld.global.f32 	%f207, [%rd168];
	cvt.s64.s32 	%rd169, %r375;
	add.s64 	%rd170, %rd2, %rd169;
	ld.global.u8 	%rs18, [%rd170];
	setp.eq.s16 	%p110, %rs18, 0;
	mul.f32 	%f208, %f207, %f154;
	selp.f32 	%f661, %f153, %f208, %p110;
	max.f32 	%f630, %f630, %f661;
$L__BB585_40:
	setp.le.s64 	%p111, %rd56, %rd26;
	mov.f32 	%f663, 0fFF800000;
	@%p111 bra 	$L__BB585_42;
	setp.eq.s64 	%p112, %rd48, 1;
	setp.eq.s64 	%p113, %rd47, 1;
	setp.eq.s64 	%p114, %rd46, 1;
	setp.eq.s64 	%p115, %rd45, 1;
	add.s64 	%rd171, %rd40, %rd26;
	cvt.u32.u64 	%r376, %rd171;
	div.s32 	%r377, %r376, %r9;
	mul.lo.s32 	%r378, %r377, %r9;
	sub.s32 	%r379, %r376, %r378;
	div.s32 	%r380, %r379, %r10;
	mul.lo.s32 	%r381, %r380, %r10;
	sub.s32 	%r382, %r379, %r381;
	div.s32 	%r383, %r382, %r11;
	mul.lo.s32 	%r384, %r383, %r11;
	sub.s32 	%r385, %r382, %r384;
	selp.b32 	%r386, 0, %r377, %p115;
	selp.b32 	%r387, 0, %r380, %p114;
	selp.b32 	%r388, 0, %r383, %p113;
	selp.b32 	%r389, 0, %r385, %p112;
	mul.lo.s32 	%r390, %r13, %r386;
	mad.lo.s32 	%r391, %r14, %r387, %r390;
	mad.lo.s32 	%r392, %r15, %r388, %r391;
	mad.lo.s32 	%r393, %r16, %r389, %r392;
	shl.b64 	%rd172, %rd171, 32;
	shr.s64 	%rd173, %rd172, 30;
	add.s64 	%rd174, %rd1, %rd173;
	ld.global.f32 	%f210, [%rd174];
	cvt.s64.s32 	%rd175, %r393;
	add.s64 	%rd176, %rd2, %rd175;
	ld.global.u8 	%rs19, [%rd176];
	setp.eq.s16 	%p116, %rs19, 0;
	mul.f32 	%f211, %f210, %f154;
	selp.f32 	%f663, %f153, %f211, %p116;
	max.f32 	%f630, %f630, %f663;
$L__BB585_42:
	setp.le.s64 	%p117, %rd56, %rd27;
	mov.f32 	%f665, 0fFF800000;
	@%p117 bra 	$L__BB585_44;
	setp.eq.s64 	%p118, %rd48, 1;
	setp.eq.s64 	%p119, %rd47, 1;
	setp.eq.s64 	%p120, %rd46, 1;
	setp.eq.s64 	%p121, %rd45, 1;
	add.s64 	%rd177, %rd40, %rd27;
	cvt.u32.u64 	%r394, %rd177;
	div.s32 	%r395, %r394, %r9;
	mul.lo.s32 	%r396, %r395, %r9;
	sub.s32 	%r397, %r394, %r396;
	div.s32 	%r398, %r397, %r10;
	mul.lo.s32 	%r399, %r398, %r10;
	sub.s32 	%r400, %r397, %r399;
	div.s32 	%r401, %r400, %r11;
	mul.lo.s32 	%r402, %r401, %r11;
	sub.s32 	%r403, %r400, %r402;
	selp.b32 	%r404, 0, %r395, %p121;
	selp.b32 	%r405, 0, %r398, %p120;
	selp.b32 	%r406, 0, %r401, %p119;
	selp.b32 	%r407, 0, %r403, %p118;
	mul.lo.s32 	%r408, %r13, %r404;
	mad.lo.s32 	%r409, %r14, %r405, %r408;
	mad.lo.s32 	%r410, %r15, %r406, %r409;
	mad.lo.s32 	%r411, %r16, %r407, %r410;
	shl.b64 	%rd178, %rd177, 32;
	shr.s64 	%rd179, %rd178, 30;
	add.s64 	%rd180, %rd1, %rd179;
	ld.global.f32 	%f213, [%rd180];
	cvt.s64.s32 	%rd181, %r411;
	add.s64 	%rd182, %rd2, %rd181;
	ld.global.u8 	%rs20, [%rd182];
	setp.eq.s16 	%p122, %rs20, 0;
	mul.f32 	%f214, %f213, %f154;
	selp.f32 	%f665, %f153, %f214, %p122;
	max.f32 	%f630, %f630, %f665;
$L__BB585_44:
	setp.le.s64 	%p123, %rd56, %rd28;
	mov.f32 	%f667, 0fFF800000;
	@%p123 bra 	$L__BB585_46;
	setp.eq.s64 	%p124, %rd48, 1;
	setp.eq.s64 	%p125, %rd47, 1;
	setp.eq.s64 	%p126, %rd46, 1;
	setp.eq.s64 	%p127, %rd45, 1;
	add.s64 	%rd183, %rd40, %rd28;
	cvt.u32.u64 	%r412, %rd183;
	div.s32 	%r413, %r412, %r9;
	mul.lo.s32 	%r414, %r413, %r9;
	sub.s32 	%r415, %r412, %r414;
	div.s32 	%r416, %r415, %r10;
	mul.lo.s32 	%r417, %r416, %r10;
	sub.s32 	%r418, %r415, %r417;
	div.s32 	%r419, %r418, %r11;
	mul.lo.s32 	%r420, %r419, %r11;
	sub.s32 	%r421, %r418, %r420;
	selp.b32 	%r422, 0, %r413, %p127;
	selp.b32 	%r423, 0, %r416, %p126;
	selp.b32 	%r424, 0, %r419, %p125;
	selp.b32 	%r425, 0, %r421, %p124;
	mul.lo.s32 	%r426, %r13, %r422;
	mad.lo.s32 	%r427, %r14, %r423, %r426;
	mad.lo.s32 	%r428, %r15, %r424, %r427;
	mad.lo.s32 	%r429, %r16, %r425, %r428;
	shl.b64 	%rd184, %rd183, 32;
	shr.s64 	%rd185, %rd184, 30;
	add.s64 	%rd186, %rd1, %rd185;
	ld.global.f32 	%f216, [%rd186];
	cvt.s64.s32 	%rd187, %r429;
	add.s64 	%rd188, %rd2, %rd187;
	ld.global.u8 	%rs21, [%rd188];
	setp.eq.s16 	%p128, %rs21, 0;
	mul.f32 	%f217, %f216, %f154;
	selp.f32 	%f667, %f153, %f217, %p128;
	max.f32 	%f630, %f630, %f667;
$L__BB585_46:
	setp.le.s64 	%p129, %rd56, %rd29;
	mov.f32 	%f669, 0fFF800000;
	@%p129 bra 	$L__BB585_48;
	setp.eq.s64 	%p130, %rd48, 1;
	setp.eq.s64 	%p131, %rd47, 1;
	setp.eq.s64 	%p132, %rd46, 1;
	setp.eq.s64 	%p133, %rd45, 1;
	add.s64 	%rd189, %rd40, %rd29;
	cvt.u32.u64 	%r430, %rd189;
	div.s32 	%r431, %r430, %r9;
	mul.lo.s32 	%r432, %r431, %r9;
	sub.s32 	%r433, %r430, %r432;
	div.s32 	%r434, %r433, %r10;
	mul.lo.s32 	%r435, %r434, %r10;
	sub.s32 	%r436, %r433, %r435;
	div.s32 	%r437, %r436, %r11;
	mul.lo.s32 	%r438, %r437, %r11;
	sub.s32 	%r439, %r436, %r438;
	selp.b32 	%r440, 0, %r431, %p133;
	selp.b32 	%r441, 0, %r434, %p132;
	selp.b32 	%r442, 0, %r437, %p131;
	selp.b32 	%r443, 0, %r439, %p130;
	mul.lo.s32 	%r444, %r13, %r440;
	mad.lo.s32 	%r445, %r14, %r441, %r444;
	mad.lo.s32 	%r446, %r15, %r442, %r445;
	mad.lo.s32 	%r447, %r16, %r443, %r446;
	shl.b64 	%rd190, %rd189, 32;
	shr.s64 	%rd191, %rd190, 30;
	add.s64 	%rd192, %rd1, %rd191;
	ld.global.f32 	%f219, [%rd192];
	cvt.s64.s32 	%rd193, %r447;
	add.s64 	%rd194, %rd2, %rd193;
	ld.global.u8 	%rs22, [%rd194];
	setp.eq.s16 	%p134, %rs22, 0;
	mul.f32 	%f220, %f219, %f154;
	selp.f32 	%f669, %f153, %f220, %p134;
	max.f32 	%f630, %f630, %f669;
$L__BB585_48:
	setp.le.s64 	%p135, %rd56, %rd30;
	mov.f32 	%f671, 0fFF800000;
	@%p135 bra 	$L__BB585_50;
	setp.eq.s64 	%p136, %rd48, 1;
	setp.eq.s64 	%p137, %rd47, 1;
	setp.eq.s64 	%p138, %rd46, 1;
	setp.eq.s64 	%p139, %rd45, 1;
	add.s64 	%rd195, %rd40, %rd30;
	cvt.u32.u64 	%r448, %rd195;
	div.s32 	%r449, %r448, %r9;
	mul.lo.s32 	%r450, %r449, %r9;
	sub.s32 	%r451, %r448, %r450;
	div.s32 	%r452, %r451, %r10;
	mul.lo.s32 	%r453, %r452, %r10;
	sub.s32 	%r454, %r451, %r453;
	div.s32 	%r455, %r454, %r11;
	mul.lo.s32 	%r456, %r455, %r11;
	sub.s32 	%r457, %r454, %r456;
	selp.b32 	%r458, 0, %r449, %p139;
	selp.b32 	%r459, 0, %r452, %p138;
	selp.b32 	%r460, 0, %r455, %p137;
	selp.b32 	%r461, 0, %r457, %p136;
	mul.lo.s32 	%r462, %r13, %r458;
	mad.lo.s32 	%r463, %r14, %r459, %r462;
	mad.lo.s32 	%r464, %r15, %r460, %r463;
	mad.lo.s32 	%r465, %r16, %r461, %r464;
	shl.b64 	%rd196, %rd195, 32;
	shr.s64 	%rd197, %rd196, 30;
	add.s64 	%rd198, %rd1, %rd197;
	ld.global.f32 	%f222, [%rd198];
	cvt.s64.s32 	%rd199, %r465;
	add.s64 	%rd200, %rd2, %rd199;
	ld.global.u8 	%rs23, [%rd200];
	setp.eq.s16 	%p140, %rs23, 0;
	mul.f32 	%f223, %f222, %f154;
	selp.f32 	%f671, %f153, %f223, %p140;
	max.f32 	%f630, %f630, %f671;
$L__BB585_50:
	setp.le.s64 	%p141, %rd56, %rd31;
	mov.f32 	%f673, 0fFF800000;
	@%p141 bra 	$L__BB585_52;
	setp.eq.s64 	%p142, %rd48, 1;
	setp.eq.s64 	%p143, %rd47, 1;
	setp.eq.s64 	%p144, %rd46, 1;
	setp.eq.s64 	%p145, %rd45, 1;
	add.s64 	%rd201, %rd40, %rd31;
	cvt.u32.u64 	%r466, %rd201;
	div.s32 	%r467, %r466, %r9;
	mul.lo.s32 	%r468, %r467, %r9;
	sub.s32 	%r469, %r466, %r468;
	div.s32 	%r470, %r469, %r10;
	mul.lo.s32 	%r471, %r470, %r10;
	sub.s32 	%r472, %r469, %r471;
	div.s32 	%r473, %r472, %r11;
	mul.lo.s32 	%r474, %r473, %r11;
	sub.s32 	%r475, %r472, %r474;
	selp.b32 	%r476, 0, %r467, %p145;
	selp.b32 	%r477, 0, %r470, %p144;
	selp.b32 	%r478, 0, %r473, %p143;
	selp.b32 	%r479, 0, %r475, %p142;
	mul.lo.s32 	%r480, %r13, %r476;
	mad.lo.s32 	%r481, %r14, %r477, %r480;
	mad.lo.s32 	%r482, %r15, %r478, %r481;
	mad.lo.s32 	%r483, %r16, %r479, %r482;
	shl.b64 	%rd202, %rd201, 32;
	shr.s64 	%rd203, %rd202, 30;
	add.s64 	%rd204, %rd1, %rd203;
	ld.global.f32 	%f225, [%rd204];
	cvt.s64.s32 	%rd205, %r483;
	add.s64 	%rd206, %rd2, %rd205;
	ld.global.u8 	%rs24, [%rd206];
	setp.eq.s16 	%p146, %rs24, 0;
	mul.f32 	%f226, %f225, %f154;
	selp.f32 	%f673, %f153, %f226, %p146;
	max.f32 	%f630, %f630, %f673;
$L__BB585_52:
	setp.le.s64 	%p147, %rd56, %rd32;
	mov.f32 	%f675, 0fFF800000;
	@%p147 bra 	$L__BB585_54;
	setp.eq.s64 	%p148, %rd48, 1;
	setp.eq.s64 	%p149, %rd47, 1;
	setp.eq.s64 	%p150, %rd46, 1;
	setp.eq.s64 	%p151, %rd45, 1;
	add.s64 	%rd207, %rd40, %rd32;
	cvt.u32.u64 	%r484, %rd207;
	div.s32 	%r485, %r484, %r9;
	mul.lo.s32 	%r486, %r485, %r9;
	sub.s32 	%r487, %r484, %r486;
	div.s32 	%r488, %r487, %r10;
	mul.lo.s32 	%r489, %r488, %r10;
	sub.s32 	%r490, %r487, %r489;
	div.s32 	%r491, %r490, %r11;
	mul.lo.s32 	%r492, %r491, %r11;
	sub.s32 	%r493, %r490, %r492;
	selp.b32 	%r494, 0, %r485, %p151;
	selp.b32 	%r495, 0, %r488, %p150;
	selp.b32 	%r496, 0, %r491, %p149;
	selp.b32 	%r497, 0, %r493, %p148;
	mul.lo.s32 	%r498, %r13, %r494;
	mad.lo.s32 	%r499, %r14, %r495, %r498;
	mad.lo.s32 	%r500, %r15, %r496, %r499;
	mad.lo.s32 	%r501, %r16, %r497, %r500;
	shl.b64 	%rd208, %rd207, 32;
	shr.s64 	%rd209, %rd208, 30;
	add.s64 	%rd210, %rd1, %rd209;
	ld.global.f32 	%f228, [%rd210];
	cvt.s64.s32 	%rd211, %r501;
	add.s64 	%rd212, %rd2, %rd211;
	ld.global.u8 	%rs25, [%rd212];
	setp.eq.s16 	%p152, %rs25, 0;
	mul.f32 	%f229, %f228, %f154;
	selp.f32 	%f675, %f153, %f229, %p152;
	max.f32 	%f630, %f630, %f675;
$L__BB585_54:
	setp.le.s64 	%p153, %rd56, %rd33;
	mov.f32 	%f677, 0fFF800000;
	@%p153 bra 	$L__BB585_56;
	setp.eq.s64 	%p154, %rd48, 1;
	setp.eq.s64 	%p155, %rd47, 1;
	setp.eq.s64 	%p156, %rd46, 1;
	setp.eq.s64 	%p157, %rd45, 1;
	add.s64 	%rd213, %rd40, %rd33;
	cvt.u32.u64 	%r502, %rd213;
	div.s32 	%r503, %r502, %r9;
	mul.lo.s32 	%r504, %r503, %r9;
	sub.s32 	%r505, %r502, %r504;
	div.s32 	%r506, %r505, %r10;
	mul.lo.s32 	%r507, %r506, %r10;
	sub.s32 	%r508, %r505, %r507;
	div.s32 	%r509, %r508, %r11;
	mul.lo.s32 	%r510, %r509, %r11;
	sub.s32 	%r511, %r508, %r510;
	selp.b32 	%r512, 0, %r503, %p157;
	selp.b32 	%r513, 0, %r506, %p156;
	selp.b32 	%r514, 0, %r509, %p155;
	selp.b32 	%r515, 0, %r511, %p154;
	mul.lo.s32 	%r516, %r13, %r512;
	mad.lo.s32 	%r517, %r14, %r513, %r516;
	mad.lo.s32 	%r518, %r15, %r514, %r517;
	mad.lo.s32 	%r519, %r16, %r515, %r518;
	shl.b64 	%rd214, %rd213, 32;
	shr.s64 	%rd215, %rd214, 30;
	add.s64 	%rd216, %rd1, %rd215;
	ld.global.f32 	%f231, [%rd216];
	cvt.s64.s32 	%rd217, %r519;
	add.s64 	%rd218, %rd2, %rd217;
	ld.global.u8 	%rs26, [%rd218];
	setp.eq.s16 	%p158, %rs26, 0;
	mul.f32 	%f232, %f231, %f154;
	selp.f32 	%f677, %f153, %f232, %p158;
	max.f32 	%f630, %f630, %f677;
$L__BB585_56:
	setp.le.s64 	%p159, %rd56, %rd34;
	mov.f32 	%f679, 0fFF800000;
	@%p159 bra 	$L__BB585_58;
	setp.eq.s64 	%p160, %rd48, 1;
	setp.eq.s64 	%p161, %rd47, 1;
	setp.eq.s64 	%p162, %rd46, 1;
	setp.eq.s64 	%p163, %rd45, 1;
	add.s64 	%rd219, %rd40, %rd34;
	cvt.u32.u64 	%r520, %rd219;
	div.s32 	%r521, %r520, %r9;
	mul.lo.s32 	%r522, %r521, %r9;
	sub.s32 	%r523, %r520, %r522;
	div.s32 	%r524, %r523, %r10;
	mul.lo.s32 	%r525, %r524, %r10;
	sub.s32 	%r526, %r523, %r525;
	div.s32 	%r527, %r526, %r11;
	mul.lo.s32 	%r528, %r527, %r11;
	sub.s32 	%r529, %r526, %r528;
	selp.b32 	%r530, 0, %r521, %p163;
	selp.b32 	%r531, 0, %r524, %p162;
	selp.b32 	%r532, 0, %r527, %p161;
	selp.b32 	%r533, 0, %r529, %p160;
	mul.lo.s32 	%r534, %r13, %r530;
	mad.lo.s32 	%r535, %r14, %r531, %r534;
	mad.lo.s32 	%r536, %r15, %r532, %r535;
	mad.lo.s32 	%r537, %r16, %r533, %r536;
	shl.b64 	%rd220, %rd219, 32;
	shr.s64 	%rd221, %rd220, 30;
	add.s64 	%rd222, %rd1, %rd221;
	ld.global.f32 	%f234, [%rd222];
	cvt.s64.s32 	%rd223, %r537;
	add.s64 	%rd224, %rd2, %rd223;
	ld.global.u8 	%rs27, [%rd224];
	setp.eq.s16 	%p164, %rs27, 0;
	mul.f32 	%f235, %f234, %f154;
	selp.f32 	%f679, %f153, %f235, %p164;
	max.f32 	%f630, %f630, %f679;
$L__BB585_58:
	setp.le.s64 	%p165, %rd56, %rd35;
	mov.f32 	%f681, 0fFF800000;
	@%p165 bra 	$L__BB585_60;
	setp.eq.s64 	%p166, %rd48, 1;
	setp.eq.s64 	%p167, %rd47, 1;
	setp.eq.s64 	%p168, %rd46, 1;
	setp.eq.s64 	%p169, %rd45, 1;
	add.s64 	%rd225, %rd40, %rd35;
	cvt.u32.u64 	%r538, %rd225;
	div.s32 	%r539, %r538, %r9;
	mul.lo.s32 	%r540, %r539, %r9;
	sub.s32 	%r541, %r538, %r540;
	div.s32 	%r542, %r541, %r10;
	mul.lo.s32 	%r543, %r542, %r10;
	sub.s32 	%r544, %r541, %r543;
	div.s32 	%r545, %r544, %r11;
	mul.lo.s32 	%r546, %r545, %r11;
	sub.s32 	%r547, %r544, %r546;
	selp.b32 	%r548, 0, %r539, %p169;
	selp.b32 	%r549, 0, %r542, %p168;
	selp.b32 	%r550, 0, %r545, %p167;
	selp.b32 	%r551, 0, %r547, %p166;
	mul.lo.s32 	%r552, %r13, %r548;
	mad.lo.s32 	%r553, %r14, %r549, %r552;
	mad.lo.s32 	%r554, %r15, %r550, %r553;
	mad.lo.s32 	%r555, %r16, %r551, %r554;
	shl.b64 	%rd226, %rd225, 32;
	shr.s64 	%rd227, %rd226, 30;
	add.s64 	%rd228, %rd1, %rd227;
	ld.global.f32 	%f237, [%rd228];
	cvt.s64.s32 	%rd229, %r555;
	add.s64 	%rd230, %rd2, %rd229;
	ld.global.u8 	%rs28, [%rd230];
	setp.eq.s16 	%p170, %rs28, 0;
	mul.f32 	%f238, %f237, %f154;
	selp.f32 	%f681, %f153, %f238, %p170;
	max.f32 	%f630, %f630, %f681;
$L__BB585_60:
	setp.le.s64 	%p171, %rd56, %rd36;
	mov.f32 	%f683, 0fFF800000;
	@%p171 bra 	$L__BB585_62;
	setp.eq.s64 	%p172, %rd48, 1;
	setp.eq.s64 	%p173, %rd47, 1;
	setp.eq.s64 	%p174, %rd46, 1;
	setp.eq.s64 	%p175, %rd45, 1;
	add.s64 	%rd231, %rd40, %rd36;
	cvt.u32.u64 	%r556, %rd231;
	div.s32 	%r557, %r556, %r9;
	mul.lo.s32 	%r558, %r557, %r9;
	sub.s32 	%r559, %r556, %r558;
	div.s32 	%r560, %r559, %r10;
	mul.lo.s32 	%r561, %r560, %r10;
	sub.s32 	%r562, %r559, %r561;
	div.s32 	%r563, %r562, %r11;
	mul.lo.s32 	%r564, %r563, %r11;
	sub.s32 	%r565, %r562, %r564;
	selp.b32 	%r566, 0, %r557, %p175;
	selp.b32 	%r567, 0, %r560, %p174;
	selp.b32 	%r568, 0, %r563, %p173;
	selp.b32 	%r569, 0, %r565, %p172;
	mul.lo.s32 	%r570, %r13, %r566;
	mad.lo.s32 	%r571, %r14, %r567, %r570;
	mad.lo.s32 	%r572, %r15, %r568, %r571;
	mad.lo.s32 	%r573, %r16, %r569, %r572;
	shl.b64 	%rd232, %rd231, 32;
	shr.s64 	%rd233, %rd232, 30;
	add.s64 	%rd234, %rd1, %rd233;
	ld.global.f32 	%f240, [%rd234];
	cvt.s64.s32 	%rd235, %r573;
	add.s64 	%rd236, %rd2, %rd235;
	ld.global.u8 	%rs29, [%rd236];
	setp.eq.s16 	%p176, %rs29, 0;
	mul.f32 	%f241, %f240, %f154;
	selp.f32 	%f683, %f153, %f241, %p176;
	max.f32 	%f630, %f630, %f683;
$L__BB585_62:
	setp.le.s64 	%p177, %rd56, %rd37;
	mov.f32 	%f685, 0fFF800000;
	@%p177 bra 	$L__BB585_64;
	setp.eq.s64 	%p178, %rd48, 1;
	setp.eq.s64 	%p179, %rd47, 1;
	setp.eq.s64 	%p180, %rd46, 1;
	setp.eq.s64 	%p181, %rd45, 1;
	add.s64 	%rd237, %rd40, %rd37;
	cvt.u32.u64 	%r574, %rd237;
	div.s32 	%r575, %r574, %r9;
	mul.lo.s32 	%r576, %r575, %r9;
	sub.s32 	%r577, %r574, %r576;
	div.s32 	%r578, %r577, %r10;
	mul.lo.s32 	%r579, %r578, %r10;
	sub.s32 	%r580, %r577, %r579;
	div.s32 	%r581, %r580, %r11;
	mul.lo.s32 	%r582, %r581, %r11;
	sub.s32 	%r583, %r580, %r582;
	selp.b32 	%r584, 0, %r575, %p181;
	selp.b32 	%r585, 0, %r578, %p180;
	selp.b32 	%r586, 0, %r581, %p179;
	selp.b32 	%r587, 0, %r583, %p178;
	mul.lo.s32 	%r588, %r13, %r584;
	mad.lo.s32 	%r589, %r14, %r585, %r588;
	mad.lo.s32 	%r590, %r15, %r586, %r589;
	mad.lo.s32 	%r591, %r16, %r587, %r590;
	shl.b64 	%rd238, %rd237, 32;
	shr.s64 	%rd239, %rd238, 30;
	add.s64 	%rd240, %rd1, %rd239;
	ld.global.f32 	%f243, [%rd240];
	cvt.s64.s32 	%rd241, %r591;
	add.s64 	%rd242, %rd2, %rd241;
	ld.global.u8 	%rs30, [%rd242];
	setp.eq.s16 	%p182, %rs30, 0;
	mul.f32 	%f244, %f243, %f154;
	selp.f32 	%f685, %f153, %f244, %p182;
	max.f32 	%f630, %f630, %f685;
$L__BB585_64:
	setp.le.s64 	%p183, %rd56, %rd8;
	mov.b32 	%r592, %f630;
	shfl.sync.bfly.b32	%r593|%p184, %r592, 16, 31, -1;
	mov.b32 	%f245, %r593;
	max.f32 	%f246, %f630, %f245;
	mov.b32 	%r594, %f246;
	shfl.sync.bfly.b32	%r595|%p185, %r594, 8, 31, -1;
	mov.b32 	%f247, %r595;
	max.f32 	%f248, %f246, %f247;
	mov.b32 	%r596, %f248;
	shfl.sync.bfly.b32	%r597|%p186, %r596, 4, 31, -1;
	mov.b32 	%f249, %r597;
	max.f32 	%f250, %f248, %f249;
	mov.b32 	%r598, %f250;
	shfl.sync.bfly.b32	%r599|%p187, %r598, 2, 31, -1;
	mov.b32 	%f251, %r599;
	max.f32 	%f252, %f250, %f251;
	mov.b32 	%r600, %f252;
	shfl.sync.bfly.b32	%r601|%p188, %r600, 1, 31, -1;
	mov.b32 	%f253, %r601;
	max.f32 	%f254, %f252, %f253;
	sub.f32 	%f255, %f627, %f254;
	fma.rn.f32 	%f256, %f255, 0f3BBB989D, 0f3F000000;
	cvt.sat.f32.f32 	%f257, %f256;
	mov.f32 	%f258, 0f4B400001;
	mov.f32 	%f259, 0f437C0000;
	fma.rm.f32 	%f260, %f257, %f259, %f258;
	add.f32 	%f261, %f260, 0fCB40007F;
	neg.f32 	%f262, %f261;
	fma.rn.f32 	%f263, %f255, 0f3FB8AA3B, %f262;
	fma.rn.f32 	%f264, %f255, 0f32A57060, %f263;
	mov.b32 	%r602, %f260;
	shl.b32 	%r603, %r602, 23;
	mov.b32 	%f265, %r603;
	ex2.approx.ftz.f32 	%f266, %f264;
	mul.f32 	%f267, %f266, %f265;
	add.f32 	%f268, %f267, 0f00000000;
	sub.f32 	%f269, %f629, %f254;
	fma.rn.f32 	%f270, %f269, 0f3BBB989D, 0f3F000000;
	cvt.sat.f32.f32 	%f271, %f270;
	fma.rm.f32 	%f272, %f271, %f259, %f258;
	add.f32 	%f273, %f272, 0fCB40007F;
	neg.f32 	%f274, %f273;
	fma.rn.f32 	%f275, %f269, 0f3FB8AA3B, %f274;
	fma.rn.f32 	%f276, %f269, 0f32A57060, %f275;
	mov.b32 	%r604, %f272;
	shl.b32 	%r605, %r604, 23;
	mov.b32 	%f277, %r605;
	ex2.approx.ftz.f32 	%f278, %f276;
	mul.f32 	%f279, %f278, %f277;
	add.f32 	%f280, %f268, %f279;
	sub.f32 	%f281, %f631, %f254;
	fma.rn.f32 	%f282, %f281, 0f3BBB989D, 0f3F000000;
	cvt.sat.f32.f32 	%f283, %f282;
	fma.rm.f32 	%f284, %f283, %f259, %f258;
	add.f32 	%f285, %f284, 0fCB40007F;
	neg.f32 	%f286, %f285;
	fma.rn.f32 	%f287, %f281, 0f3FB8AA3B, %f286;
	fma.rn.f32 	%f288, %f281, 0f32A57060, %f287;
	mov.b32 	%r606, %f284;
	shl.b32 	%r607, %r606, 23;
	mov.b32 	%f289, %r607;
	ex2.approx.ftz.f32 	%f290, %f288;
	mul.f32 	%f291, %f290, %f289;
	add.f32 	%f292, %f280, %f291;
	sub.f32 	%f293, %f633, %f254;
	fma.rn.f32 	%f294, %f293, 0f3BBB989D, 0f3F000000;
	cvt.sat.f32.f32 	%f295, %f294;
	fma.rm.f32 	%f296, %f295, %f259, %f258;
	add.f32 	%f297, %f296, 0fCB40007F;
	neg.f32 	%f298, %f297;
	fma.rn.f32 	%f299, %f293, 0f3FB8AA3B, %f298;
	fma.rn.f32 	%f300, %f293, 0f32A57060, %f299;
	mov.b32 	%r608, %f296;
	shl.b32 	%r609, %r608, 23;
	mov.b32 	%f301, %r609;
	ex2.approx.ftz.f32 	%f302, %f300;
	mul.f32 	%f303, %f302, %f301;
	add.f32 	%f304, %f292, %f303;
	sub.f32 	%f305, %f635, %f254;
	fma.rn.f32 	%f306, %f305, 0f3BBB989D, 0f3F000000;
	cvt.sat.f32.f32 	%f307, %f306;
	fma.rm.f32 	%f308, %f307, %f259, %f258;
	add.f32 	%f309, %f308, 0fCB40007F;
	neg.f32 	%f310, %f309;
	fma.rn.f32 	%f311, %f305, 0f3FB8AA3B, %f310;
	fma.rn.f32 	%f312, %f305, 0f32A57060, %f311;
	mov.b32 	%r610, %f308;
	shl.b32 	%r611, %r610, 23;
	mov.b32 	%f313, %r611;
	ex2.approx.ftz.f32 	%f314, %f312;
	mul.f32 	%f315, %f314, %f313;
	add.f32 	%f316, %f304, %f315;
	sub.f32 	%f317, %f637, %f254;
	fma.rn.f32 	%f318, %f317, 0f3BBB989D, 0f3F000000;
	cvt.sat.f32.f32 	%f319, %f318;
	fma.rm.f32 	%f320, %f319, %f259, %f258;
	add.f32 	%f321, %f320, 0fCB40007F;
	neg.f32 	%f322, %f321;
	fma.rn.f32 	%f323, %f317, 0f3FB8AA3B, %f322;
	fma.rn.f32 	%f324, %f317, 0f32A57060, %f323;
	mov.b32 	%r612, %f320;
	shl.b32 	%r613, %r612, 23;
	mov.b32 	%f325, %r613;
	ex2.approx.ftz.f32 	%f326, %f324;
	mul.f32 	%f327, %f326, %f325;
	add.f32 	%f328, %f316, %f327;
	sub.f32 	%f329, %f639, %f254;
	fma.rn.f32 	%f330, %f329, 0f3BBB989D, 0f3F000000;
	cvt.sat.f32.f32 	%f331, %f330;
	fma.rm.f32 	%f332, %f331, %f259, %f258;
	add.f32 	%f333, %f332, 0fCB40007F;
	neg.f32 	%f334, %f333;
	fma.rn.f32 	%f335, %f329, 0f3FB8AA3B, %f334;
	fma.rn.f32 	%f336, %f329, 0f32A57060, %f335;
	mov.b32 	%r614, %f332;
	shl.b32 	%r615, %r614, 23;
	mov.b32 	%f337, %r615;
	ex2.approx.ftz.f32 	%f338, %f336;
	mul.f32 	%f339, %f338, %f337;
	add.f32 	%f340, %f328, %f339;
	sub.f32 	%f341, %f641, %f254;
	fma.rn.f32 	%f342, %f341, 0f3BBB989D, 0f3F000000;
	cvt.sat.f32.f32 	%f343, %f342;
	fma.rm.f32 	%f344, %f343, %f259, %f258;
	add.f32 	%f345, %f344, 0fCB40007F;
	neg.f32 	%f346, %f345;
	fma.rn.f32 	%f347, %f341, 0f3FB8AA3B, %f346;
	fma.rn.f32 	%f348, %f341, 0f32A57060, %f347;
	mov.b32 	%r616, %f344;
	shl.b32 	%r617, %r616, 23;
	mov.b32 	%f349, %r617;
	ex2.approx.ftz.f32 	%f350, %f348;
	mul.f32 	%f351, %f350, %f349;
	add.f32 	%f352, %f340, %f351;
	sub.f32 	%f353, %f643, %f254;
	fma.rn.f32 	%f354, %f353, 0f3BBB989D, 0f3F000000;
	cvt.sat.f32.f32 	%f355, %f354;
	fma.rm.f32 	%f356, %f355, %f259, %f258;
	add.f32 	%f357, %f356, 0fCB40007F;
	neg.f32 	%f358, %f357;
	fma.rn.f32 	%f359, %f353, 0f3FB8AA3B, %f358;
	fma.rn.f32 	%f360, %f353, 0f32A57060, %f359;
	mov.b32 	%r618, %f356;
	shl.b32 	%r619, %r618, 23;
	mov.b32 	%f361, %r619;
	ex2.approx.ftz.f32 	%f362, %f360;
	mul.f32 	%f363, %f362, %f361;
	add.f32 	%f364, %f352, %f363;
	sub.f32 	%f365, %f645, %f254;
	fma.rn.f32 	%f366, %f365, 0f3BBB989D, 0f3F000000;
	cvt.sat.f32.f32 	%f367, %f366;
	fma.rm.f32 	%f368, %f367, %f259, %f258;
	add.f32 	%f369, %f368, 0fCB40007F;
	neg.f32 	%f370, %f369;
	fma.rn.f32 	%f371, %f365, 0f3FB8AA3B, %f370;
	fma.rn.f32 	%f372, %f365, 0f32A57060, %f371;
	mov.b32 	%r620, %f368;
	shl.b32 	%r621, %r620, 23;
	mov.b32 	%f373, %r621;
	ex2.approx.ftz.f32 	%f374, %f372;
	mul.f32 	%f375, %f374, %f373;
	add.f32 	%f376, %f364, %f375;
	sub.f32 	%f377, %f647, %f254;
	fma.rn.f32 	%f378, %f377, 0f3BBB989D, 0f3F000000;
	cvt.sat.f32.f32 	%f379, %f378;
	fma.rm.f32 	%f380, %f379, %f259, %f258;
	add.f32 	%f381, %f380, 0fCB40007F;
	neg.f32 	%f382, %f381;
	fma.rn.f32 	%f383, %f377, 0f3FB8AA3B, %f382;
	fma.rn.f32 	%f384, %f377, 0f32A57060, %f383;
	mov.b32 	%r622, %f380;
	shl.b32 	%r623, %r622, 23;
	mov.b32 	%f385, %r623;
	ex2.approx.ftz.f32 	%f386, %f384;
	mul.f32 	%f387, %f386, %f385;
	add.f32 	%f388, %f376, %f387;
	sub.f32 	%f389, %f649, %f254;
	fma.rn.f32 	%f390, %f389, 0f3BBB989D, 0f3F000000;
	cvt.sat.f32.f32 	%f391, %f390;
	fma.rm.f32 	%f392, %f391, %f259, %f258;
	add.f32 	%f393, %f392, 0fCB40007F;
	neg.f32 	%f394, %f393;
	fma.rn.f32 	%f395, %f389, 0f3FB8AA3B, %f394;
	fma.rn.f32 	%f396, %f389, 0f32A57060, %f395;
	mov.b32 	%r624, %f392;
	shl.b32 	%r625, %r624, 23;
	mov.b32 	%f397, %r625;
	ex2.approx.ftz.f32 	%f398, %f396;
	mul.f32 	%f399, %f398, %f397;
	add.f32 	%f400, %f388, %f399;
	sub.f32 	%f401, %f651, %f254;
	fma.rn.f32 	%f402, %f401, 0f3BBB989D, 0f3F000000;
	cvt.sat.f32.f32 	%f403, %f402;
	fma.rm.f32 	%f404, %f403, %f259, %f258;
	add.f32 	%f405, %f404, 0fCB40007F;
	neg.f32 	%f406, %f405;
	fma.rn.f32 	%f407, %f401, 0f3FB8AA3B, %f406;
	fma.rn.f32 	%f408, %f401, 0f32A57060, %f407;
	mov.b32 	%r626, %f404;
	shl.b32 	%r627, %r626, 23;
	mov.b32 	%f409, %r627;
	ex2.approx.ftz.f32 	%f410, %f408;
	mul.f32 	%f411, %f410, %f409;
	add.f32 	%f412, %f400, %f411;
	sub.f32 	%f413, %f653, %f254;
	fma.rn.f32 	%f414, %f413, 0f3BBB989D, 0f3F000000;
	cvt.sat.f32.f32 	%f415, %f414;
	fma.rm.f32 	%f416, %f415, %f259, %f258;
	add.f32 	%f417, %f416, 0fCB40007F;
	neg.f32 	%f418, %f417;
	fma.rn.f32 	%f419, %f413, 0f3FB8AA3B, %f418;
	fma.rn.f32 	%f420, %f413, 0f32A57060, %f419;
	mov.b32 	%r628, %f416;
	shl.b32 	%r629, %r628, 23;
	mov.b32 	%f421, %r629;
	ex2.approx.ftz.f32 	%f422, %f420;
	mul.f32 	%f423, %f422, %f421;
	add.f32 	%f424, %f412, %f423;
	sub.f32 	%f425, %f655, %f254;
	fma.rn.f32 	%f426, %f425, 0f3BBB989D, 0f3F000000;
	cvt.sat.f32.f32 	%f427, %f426;
	fma.rm.f32 	%f428, %f427, %f259, %f258;
	add.f32 	%f429, %f428, 0fCB40007F;
	neg.f32 	%f430, %f429;
	fma.rn.f32 	%f431, %f425, 0f3FB8AA3B, %f430;
	fma.rn.f32 	%f432, %f425, 0f32A57060, %f431;
	mov.b32 	%r630, %f428;
	shl.b32 	%r631, %r630, 23;
	mov.b32 	%f433, %r631;
	ex2.approx.ftz.f32 	%f434, %f432;
	mul.f32 	%f435, %f434, %f433;
	add.f32 	%f436, %f424, %f435;
	sub.f32 	%f437, %f657, %f254;
	fma.rn.f32 	%f438, %f437, 0f3BBB989D, 0f3F000000;
	cvt.sat.f32.f32 	%f439, %f438;
	fma.rm.f32 	%f440, %f439, %f259, %f258;
	add.f32 	%f441, %f440, 0fCB40007F;
	neg.f32 	%f442, %f441;
	fma.rn.f32 	%f443, %f437, 0f3FB8AA3B, %f442;
	fma.rn.f32 	%f444, %f437, 0f32A57060, %f443;
	mov.b32 	%r632, %f440;
	shl.b32 	%r633, %r632, 23;
	mov.b32 	%f445, %r633;
	ex2.approx.ftz.f32 	%f446, %f444;
	mul.f32 	%f447, %f446, %f445;
	add.f32 	%f448, %f436, %f447;
	sub.f32 	%f449, %f659, %f254;
	fma.rn.f32 	%f450, %f449, 0f3BBB989D, 0f3F000000;
	cvt.sat.f32.f32 	%f451, %f450;
	fma.rm.f32 	%f452, %f451, %f259, %f258;
	add.f32 	%f453, %f452, 0fCB40007F;
	neg.f32 	%f454, %f453;
	fma.rn.f32 	%f455, %f449, 0f3FB8AA3B, %f454;
	fma.rn.f32 	%f456, %f449, 0f32A57060, %f455;
	mov.b32 	%r634, %f452;
	shl.b32 	%r635, %r634, 23;
	mov.b32 	%f457, %r635;
	ex2.approx.ftz.f32 	%f458, %f456;
	mul.f32 	%f459, %f458, %f457;
	add.f32 	%f460, %f448, %f459;
	sub.f32 	%f461, %f661, %f254;
	fma.rn.f32 	%f462, %f461, 0f3BBB989D, 0f3F000000;
	cvt.sat.f32.f32 	%f463, %f462;
	fma.rm.f32 	%f464, %f463, %f259, %f258;
	add.f32 	%f465, %f464, 0fCB40007F;
	neg.f32 	%f466, %f465;
	fma.rn.f32 	%f467, %f461, 0f3FB8AA3B, %f466;
	fma.rn.f32 	%f468, %f461, 0f32A57060, %f467;
	mov.b32 	%r636, %f464;
	shl.b32 	%r637, %r636, 23;
	mov.b32 	%f469, %r637;
	ex2.approx.ftz.f32 	%f470, %f468;
	mul.f32 	%f471, %f470, %f469;
	add.f32 	%f472, %f460, %f471;
	sub.f32 	%f473, %f663, %f254;
	fma.rn.f32 	%f474, %f473, 0f3BBB989D, 0f3F000000;
	cvt.sat.f32.f32 	%f475, %f474;
	fma.rm.f32 	%f476, %f475, %f259, %f258;
	add.f32 	%f477, %f476, 0fCB40007F;
	neg.f32 	%f478, %f477;
	fma.rn.f32 	%f479, %f473, 0f3FB8AA3B, %f478;
	fma.rn.f32 	%f480, %f473, 0f32A57060, %f479;
	mov.b32 	%r638, %f476;
	shl.b32 	%r639, %r638, 23;
	mov.b32 	%f481, %r639;
	ex2.approx.ftz.f32 	%f482, %f480;
	mul.f32 	%f483, %f482, %f481;
	add.f32 	%f484, %f472, %f483;
	sub.f32 	%f485, %f665, %f254;
	fma.rn.f32 	%f486, %f485, 0f3BBB989D, 0f3F000000;
	cvt.sat.f32.f32 	%f487, %f486;
	fma.rm.f32 	%f488, %f487, %f259, %f258;
	add.f32 	%f489, %f488, 0fCB40007F;
	neg.f32 	%f490, %f489;
	fma.rn.f32 	%f491, %f485, 0f3FB8AA3B, %f490;
	fma.rn.f32 	%f492, %f485, 0f32A57060, %f491;
	mov.b32 	%r640, %f488;
	shl.b32 	%r641, %r640, 23;
	mov.b32 	%f493, %r641;
	ex2.approx.ftz.f32 	%f494, %f492;
	mul.f32 	%f495, %f494, %f493;
	add.f32 	%f496, %f484, %f495;
	sub.f32 	%f497, %f667, %f254;
	fma.rn.f32 	%f498, %f497, 0f3BBB989D, 0f3F000000;
	cvt.sat.f32.f32 	%f499, %f498;
	fma.rm.f32 	%f500, %f499, %f259, %f258;
	add.f32 	%f501, %f500, 0fCB40007F;
	neg.f32 	%f502, %f501;
	fma.rn.f32 	%f503, %f497, 0f3FB8AA3B, %f502;
	fma.rn.f32 	%f504, %f497, 0f32A57060, %f503;
	mov.b32 	%r642, %f500;
	shl.b32 	%r643, %r642, 23;
	mov.b32 	%f505, %r643;
	ex2.approx.ftz.f32 	%f506, %f504;
	mul.f32 	%f507, %f506, %f505;
	add.f32 	%f508, %f496, %f507;
	sub.f32 	%f509, %f669, %f254;
	fma.rn.f32 	%f510, %f509, 0f3BBB989D, 0f3F000000;
	cvt.sat.f32.f32 	%f511, %f510;
	fma.rm.f32 	%f512, %f511, %f259, %f258;
	add.f32 	%f513, %f512, 0fCB40007F;
	neg.f32 	%f514, %f513;
	fma.rn.f32 	%f515, %f509, 0f3FB8AA3B, %f514;
	fma.rn.f32 	%f516, %f509, 0f32A57060, %f515;
	mov.b32 	%r644, %f512;
	shl.b32 	%r645, %r644, 23;
	mov.b32 	%f517, %r645;
	ex2.approx.ftz.f32 	%f518, %f516;
	mul.f32 	%f519, %f518, %f517;
	add.f32 	%f520, %f508, %f519;
	sub.f32 	%f521, %f671, %f254;
	fma.rn.f32 	%f522, %f521, 0f3BBB989D, 0f3F000000;
	cvt.sat.f32.f32 	%f523, %f522;
	fma.rm.f32 	%f524, %f523, %f259, %f258;
	add.f32 	%f525, %f524, 0fCB40007F;
	neg.f32 	%f526, %f525;
	fma.rn.f32 	%f527, %f521, 0f3FB8AA3B, %f526;
	fma.rn.f32 	%f528, %f521, 0f32A57060, %f527;
	mov.b32 	%r646, %f524;
	shl.b32 	%r647, %r646, 23;
	mov.b32 	%f529, %r647;
	ex2.approx.ftz.f32 	%f530, %f528;
	mul.f32 	%f531, %f530, %f529;
	add.f32 	%f532, %f520, %f531;
	sub.f32 	%f533, %f673, %f254;
	fma.rn.f32 	%f534, %f533, 0f3BBB989D, 0f3F000000;
	cvt.sat.f32.f32 	%f535, %f534;
	fma.rm.f32 	%f536, %f535, %f259, %f258;
	add.f32 	%f537, %f536, 0fCB40007F;
	neg.f32 	%f538, %f537;
	fma.rn.f32 	%f539, %f533, 0f3FB8AA3B, %f538;
	fma.rn.f32 	%f540, %f533, 0f32A57060, %f539;
	mov.b32 	%r648, %f536;
	shl.b32 	%r649, %r648, 23;
	mov.b32 	%f541, %r649;
	ex2.approx.ftz.f32 	%f542, %f540;
	mul.f32 	%f543, %f542, %f541;
	add.f32 	%f544, %f532, %f543;
	sub.f32 	%f545, %f675, %f254;
	fma.rn.f32 	%f546, %f545, 0f3BBB989D, 0f3F000000;
	cvt.sat.f32.f32 	%f547, %f546;
	fma.rm.f32 	%f548, %f547, %f259, %f258;
	add.f32 	%f549, %f548, 0fCB40007F;
	neg.f32 	%f550, %f549;
	fma.rn.f32 	%f551, %f545, 0f3FB8AA3B, %f550;
	fma.rn.f32 	%f552, %f545, 0f32A57060, %f551;
	mov.b32 	%r650, %f548;
	shl.b32 	%r651, %r650, 23;
	mov.b32 	%f553, %r651;
	ex2.approx.ftz.f32 	%f554, %f552;
	mul.f32 	%f555, %f554, %f553;
	add.f32 	%f556, %f544, %f555;
	sub.f32 	%f557, %f677, %f254;
	fma.rn.f32 	%f558, %f557, 0f3BBB989D, 0f3F000000;
	cvt.sat.f32.f32 	%f559, %f558;
	fma.rm.f32 	%f560, %f559, %f259, %f258;
	add.f32 	%f561, %f560, 0fCB40007F;
	neg.f32 	%f562, %f561;
	fma.rn.f32 	%f563, %f557, 0f3FB8AA3B, %f562;
	fma.rn.f32 	%f564, %f557, 0f32A57060, %f563;
	mov.b32 	%r652, %f560;
	shl.b32 	%r653, %r652, 23;
	mov.b32 	%f565, %r653;
	ex2.approx.ftz.f32 	%f566, %f564;
	mul.f32 	%f567, %f566, %f565;
	add.f32 	%f568, %f556, %f567;
	sub.f32 	%f569, %f679, %f254;
	fma.rn.f32 	%f570, %f569, 0f3BBB989D, 0f3F000000;
	cvt.sat.f32.f32 	%f571, %f570;
	fma.rm.f32 	%f572, %f571, %f259, %f258;
	add.f32 	%f573, %f572, 0fCB40007F;
	neg.f32 	%f574, %f573;
	fma.rn.f32 	%f575, %f569, 0f3FB8AA3B, %f574;
	fma.rn.f32 	%f576, %f569, 0f32A57060, %f575;
	mov.b32 	%r654, %f572;
	shl.b32 	%r655, %r654, 23;
	mov.b32 	%f577, %r655;
	ex2.approx.ftz.f32 	%f578, %f576;
	mul.f32 	%f579, %f578, %f577;
	add.f32 	%f580, %f568, %f579;
	sub.f32 	%f581, %f681, %f254;
	fma.rn.f32 	%f582, %f581, 0f3BBB989D, 0f3F000000;
	cvt.sat.f32.f32 	%f583, %f582;
	fma.rm.f32 	%f584, %f583, %f259, %f258;
	add.f32 	%f585, %f584, 0fCB40007F;
	neg.f32 	%f586, %f585;
	fma.rn.f32 	%f587, %f581, 0f3FB8AA3B, %f586;
	fma.rn.f32 	%f588, %f581, 0f32A57060, %f587;
	mov.b32 	%r656, %f584;
	shl.b32 	%r657, %r656, 23;
	mov.b32 	%f589, %r657;
	ex2.approx.ftz.f32 	%f590, %f588;
	mul.f32 	%f591, %f590, %f589;
	add.f32 	%f592, %f580, %f591;
	sub.f32 	%f593, %f683, %f254;
	fma.rn.f32 	%f594, %f593, 0f3BBB989D, 0f3F000000;
	cvt.sat.f32.f32 	%f595, %f594;
	fma.rm.f32 	%f596, %f595, %f259, %f258;
	add.f32 	%f597, %f596, 0fCB40007F;
	neg.f32 	%f598, %f597;
	fma.rn.f32 	%f599, %f593, 0f3FB8AA3B, %f598;
	fma.rn.f32 	%f600, %f593, 0f32A57060, %f599;
	mov.b32 	%r658, %f596;
	shl.b32 	%r659, %r658, 23;
	mov.b32 	%f601, %r659;
	ex2.approx.ftz.f32 	%f602, %f600;
	mul.f32 	%f603, %f602, %f601;
	add.f32 	%f604, %f592, %f603;
	sub.f32 	%f605, %f685, %f254;
	fma.rn.f32 	%f606, %f605, 0f3BBB989D, 0f3F000000;
	cvt.sat.f32.f32 	%f607, %f606;
	fma.rm.f32 	%f608, %f607, %f259, %f258;
	add.f32 	%f609, %f608, 0fCB40007F;
	neg.f32 	%f610, %f609;
	fma.rn.f32 	%f611, %f605, 0f3FB8AA3B, %f610;
	fma.rn.f32 	%f612, %f605, 0f32A57060, %f611;
	mov.b32 	%r660, %f608;
	shl.b32 	%r661, %r660, 23;
	mov.b32 	%f613, %r661;
	ex2.approx.ftz.f32 	%f614, %f612;
	mul.f32 	%f615, %f614, %f613;
	add.f32 	%f616, %f604, %f615;
	mov.b32 	%r662, %f616;
	shfl.sync.bfly.b32	%r663|%p189, %r662, 16, 31, -1;
	mov.b32 	%f617, %r663;
	add.f32 	%f618, %f616, %f617;
	mov.b32 	%r664, %f618;
	shfl.sync.bfly.b32	%r665|%p190, %r664, 8, 31, -1;
	mov.b32 	%f619, %r665;
	add.f32 	%f620, %f618, %f619;
	mov.b32 	%r666, %f620;
	shfl.sync.bfly.b32	%r667|%p191, %r666, 4, 31, -1;
	mov.b32 	%f621, %r667;
	add.f32 	%f622, %f620, %f621;
	mov.b32 	%r668, %f622;
	shfl.sync.bfly.b32	%r669|%p192, %r668, 2, 31, -1;
	mov.b32 	%f623, %r669;
	add.f32 	%f624, %f622, %f623;
	mov.b32 	%r670, %f624;
	shfl.sync.bfly.b32	%r671|%p193, %r670, 1, 31, -1;
	mov.b32 	%f625, %r671;
	add.f32 	%f626, %f624, %f625;
	div.rn.f32 	%f123, %f267, %f626;
	div.rn.f32 	%f124, %f279, %f626;
	div.rn.f32 	%f125, %f291, %f626;
	div.rn.f32 	%f126, %f303, %f626;
	div.rn.f32 	%f127, %f315, %f626;
	div.rn.f32 	%f128, %f327, %f626;
	div.rn.f32 	%f129, %f339, %f626;
	div.rn.f32 	%f130, %f351, %f626;
	div.rn.f32 	%f131, %f363, %f626;
	div.rn.f32 	%f132, %f375, %f626;
	div.rn.f32 	%f133, %f387, %f626;
	div.rn.f32 	%f134, %f399, %f626;
	div.rn.f32 	%f135, %f411, %f626;
	div.rn.f32 	%f136, %f423, %f626;
	div.rn.f32 	%f137, %f435, %f626;
	div.rn.f32 	%f138, %f447, %f626;
	div.rn.f32 	%f139, %f459, %f626;
	div.rn.f32 	%f140, %f471, %f626;
	div.rn.f32 	%f141, %f483, %f626;
	div.rn.f32 	%f142, %f495, %f626;
	div.rn.f32 	%f143, %f507, %f626;
	div.rn.f32 	%f144, %f519, %f626;
	div.rn.f32 	%f145, %f531, %f626;
	div.rn.f32 	%f146, %f543, %f626;
	div.rn.f32 	%f147, %f555, %f626;
	div.rn.f32 	%f148, %f567, %f626;
	div.rn.f32 	%f149, %f579, %f626;
	div.rn.f32 	%f150, %f591, %f626;
	div.rn.f32 	%f151, %f603, %f626;
	div.rn.f32 	%f152, %f615, %f626;
	mad.lo.s64 	%rd243, %rd246, %rd54, %rd8;
	cvta.to.global.u64 	%rd244, %rd53;
	shl.b64 	%rd245, %rd243, 2;
	add.s64 	%rd41, %rd244, %rd245;
	@%p183 bra 	$L__BB585_66;
	st.global.f32 	[%rd41], %f123;
$L__BB585_66:
	setp.le.s64 	%p194, %rd56, %rd9;
	@%p194 bra 	$L__BB585_68;
	st.global.f32 	[%rd41+128], %f124;
$L__BB585_68:
	setp.le.s64 	%p195, %rd56, %rd10;
	@%p195 bra 	$L__BB585_70;
	st.global.f32 	[%rd41+256], %f125;
$L__BB585_70:
	setp.le.s64 	%p196, %rd56, %rd11;
	@%p196 bra 	$L__BB585_72;
	st.global.f32 	[%rd41+384], %f126;
$L__BB585_72:
	setp.le.s64 	%p197, %rd56, %rd12;
	@%p197 bra 	$L__BB585_74;
	st.global.f32 	[%rd41+512], %f127;
$L__BB585_74:
	setp.le.s64 	%p198, %rd56, %rd13;
	@%p198 bra 	$L__BB585_76;
	st.global.f32 	[%rd41+640], %f128;
$L__BB585_76:
	setp.le.s64 	%p199, %rd56, %rd14;
	@%p199 bra 	$L__BB585_78;
	st.global.f32 	[%rd41+768], %f129;
$L__BB585_78:
	setp.le.s64 	%p200, %rd56, %rd15;
	@%p200 bra 	$L__BB585_80;
	st.global.f32 	[%rd41+896], %f130;
$L__BB585_80:
	setp.le.s64 	%p201, %rd56, %rd16;
	@%p201 bra 	$L__BB585_82;
	st.global.f32 	[%rd41+1024], %f131;
$L__BB585_82:
	setp.le.s64 	%p202, %rd56, %rd17;
	@%p202 bra 	$L__BB585_84;
	st.global.f32 	[%rd41+1152], %f132;
$L__BB585_84:
	setp.le.s64 	%p203, %rd56, %rd18;
	@%p203 bra 	$L__BB585_86;
	st.global.f32 	[%rd41+1280], %f133;
$L__BB585_86:
	setp.le.s64 	%p204, %rd56, %rd19;
	@%p204 bra 	$L__BB585_88;
	st.global.f32 	[%rd41+1408], %f134;
$L__BB585_88:
	setp.le.s64 	%p205, %rd56, %rd20;
	@%p205 bra 	$L__BB585_90;
	st.global.f32 	[%rd41+1536], %f135;
$L__BB585_90:
	setp.le.s64 	%p206, %rd56, %rd21;
	@%p206 bra 	$L__BB585_92;
	st.global.f32 	[%rd41+1664], %f136;
$L__BB585_92:
	setp.le.s64 	%p207, %rd56, %rd22;
	@%p207 bra 	$L__BB585_94;
	st.global.f32 	[%rd41+1792], %f137;
$L__BB585_94:
	setp.le.s64 	%p208, %rd56, %rd23;
	@%p208 bra 	$L__BB585_96;
	st.global.f32 	[%rd41+1920], %f138;
$L__BB585_96:
	setp.le.s64 	%p209, %rd56, %rd24;
	@%p209 bra 	$L__BB585_98;
	st.global.f32 	[%rd41+2048], %f139;
$L__BB585_98:
	setp.le.s64 	%p210, %rd56, %rd25;
	@%p210 bra 	$L__BB585_100;
	st.global.f32 	[%rd41+2176], %f140;
$L__BB585_100:
	setp.le.s64 	%p211, %rd56, %rd26;
	@%p211 bra 	$L__BB585_102;
	st.global.f32 	[%rd41+2304], %f141;
$L__BB585_102:
	setp.le.s64 	%p212, %rd56, %rd27;
	@%p212 bra 	$L__BB585_104;
	st.global.f32 	[%rd41+2432], %f142;
$L__BB585_104:
	setp.le.s64 	%p213, %rd56, %rd28;
	@%p213 bra 	$L__BB585_106;
	st.global.f32 	[%rd41+2560], %f143;
$L__BB585_106:
	setp.le.s64 	%p214, %rd56, %rd29;
	@%p214 bra 	$L__BB585_108;
	st.global.f32 	[%rd41+2688], %f144;
$L__BB585_108:
	setp.le.s64 	%p215, %rd56, %rd30;
	@%p215 bra 	$L__BB585_110;
	st.global.f32 	[%rd41+2816], %f145;
$L__BB585_110:
	setp.le.s64 	%p216, %rd56, %rd31;
	@%p216 bra 	$L__BB585_112;
	st.global.f32 	[%rd41+2944], %f146;
$L__BB585_112:
	setp.le.s64 	%p217, %rd56, %rd32;
	@%p217 bra 	$L__BB585_114;
	st.global.f32 	[%rd41+3072], %f147;
$L__BB585_114:
	setp.le.s64 	%p218, %rd56, %rd33;
	@%p218 bra 	$L__BB585_116;
	st.global.f32 	[%rd41+3200], %f148;
$L__BB585_116:
	setp.le.s64 	%p219, %rd56, %rd34;
	@%p219 bra 	$L__BB585_118;
	st.global.f32 	[%rd41+3328], %f149;
$L__BB585_118:
	setp.le.s64 	%p220, %rd56, %rd35;
	@%p220 bra 	$L__BB585_120;
	st.global.f32 	[%rd41+3456], %f150;
$L__BB585_120:
	setp.le.s64 	%p221, %rd56, %rd36;
	@%p221 bra 	$L__BB585_122;
	st.global.f32 	[%rd41+3584], %f151;
$L__BB585_122:
	setp.le.s64 	%p222, %rd56, %rd37;
	@%p222 bra 	$L__BB585_124;
	st.global.f32 	[%rd41+3712], %f152;
$L__BB585_124:
	add.s64 	%rd246, %rd246, %rd38;
	setp.lt.s64 	%p223, %rd246, %rd55;
	@%p223 bra 	$L__BB585_4;
$L__BB585_125:
	ret;

}
	// .globl	_Z15SoftmaxWarpImplI22BroadcastScaleMaskLoadIffbLm4EiE11DirectStoreIffEfLi1ELi31ELi32ELi1ELb0EL9Algorithm0EEvT_T0_ll
.visible .entry _Z15SoftmaxWarpImplI22BroadcastScaleMaskLoadIffbLm4EiE11DirectStoreIffEfLi1ELi31ELi32ELi1ELb0EL9Algorithm0EEvT_T0_ll(
	.param .align 8 .b8 _Z15SoftmaxWarpImplI22BroadcastScaleMaskLoadIffbLm4EiE11DirectStoreIffEfLi1ELi31ELi32ELi1ELb0EL9Algorithm0EEvT_T0_ll_param_0[120],
	.param .align 8 .b8 _Z15SoftmaxWarpImplI22BroadcastScaleMaskLoadIffbLm4EiE11DirectStoreIffEfLi1ELi31ELi32ELi1ELb0EL9Algorithm0EEvT_T0_ll_param_1[16],
	.param .u64 _Z15SoftmaxWarpImplI22BroadcastScaleMaskLoadIffbLm4EiE11DirectStoreIffEfLi1ELi31ELi32ELi1ELb0EL9Algorithm0EEvT_T0_ll_param_2,
	.param .u64 _Z15SoftmaxWarpImplI22BroadcastScaleMaskLoadIffbLm4EiE11DirectStoreIffEfLi1ELi31ELi32ELi1ELb0EL9Algorithm0EEvT_T0_ll_param_3
)
{
	.reg .pred 	%p<49>;
	.reg .b16 	%rs<32>;
	.reg .b32 	%r<663>;
	.reg .b32 	%f<554>;
	.reg .b64 	%rd<222>;

	ld.param.u64 	%rd23, [_Z15SoftmaxWarpImplI22BroadcastScaleMaskLoadIffbLm4EiE11DirectStoreIffEfLi1ELi31ELi32ELi1ELb0EL9Algorithm0EEvT_T0_ll_param_1+8];
	ld.param.u64 	%rd22, [_Z15SoftmaxWarpImplI22BroadcastScaleMaskLoadIffbLm4EiE11DirectStoreIffEfLi1ELi31ELi32ELi1ELb0EL9Algorithm0EEvT_T0_ll_param_1];
	ld.param.v2.f32 	{%f3, %f4}, [_Z15SoftmaxWarpImplI22BroadcastScaleMaskLoadIffbLm4EiE11DirectStoreIffEfLi1ELi31ELi32ELi1ELb0EL9Algorithm0EEvT_T0_ll_param_0+112];
	ld.param.u64 	%rd21, [_Z15SoftmaxWarpImplI22BroadcastScaleMaskLoadIffbLm4EiE11DirectStoreIffEfLi1ELi31ELi32ELi1ELb0EL9Algorithm0EEvT_T0_ll_param_0+104];
	ld.param.v2.u32 	{%r15, %r16}, [_Z15SoftmaxWarpImplI22BroadcastScaleMaskLoadIffbLm4EiE11DirectStoreIffEfLi1ELi31ELi32ELi1ELb0EL9Algorithm0EEvT_T0_ll_param_0+88];
	ld.param.v2.u32 	{%r13, %r14}, [_Z15SoftmaxWarpImplI22BroadcastScaleMaskLoadIffbLm4EiE11DirectStoreIffEfLi1ELi31ELi32ELi1ELb0EL9Algorithm0EEvT_T0_ll_param_0+80];
	ld.param.v2.u32 	{%r11, %r12}, [_Z15SoftmaxWarpImplI22BroadcastScaleMaskLoadIffbLm4EiE11DirectStoreIffEfLi1ELi31ELi32ELi1ELb0EL9Algorithm0EEvT_T0_ll_param_0+64];
	ld.param.v2.u32 	{%r9, %r10}, [_Z15SoftmaxWarpImplI22BroadcastScaleMaskLoadIffbLm4EiE11DirectStoreIffEfLi1ELi31ELi32ELi1ELb0EL9Algorithm0EEvT_T0_ll_param_0+56];
	ld.param.u64 	%rd17, [_Z15SoftmaxWarpImplI22BroadcastScaleMaskLoadIffbLm4EiE11DirectStoreIffEfLi1ELi31ELi32ELi1ELb0EL9Algorithm0EEvT_T0_ll_param_0+40];
	ld.param.u64 	%rd16, [_Z15SoftmaxWarpImplI22BroadcastScaleMaskLoadIffbLm4EiE11DirectStoreIffEfLi1ELi31ELi32ELi1ELb0EL9Algorithm0EEvT_T0_ll_param_0+32];
	ld.param.u64 	%rd15, [_Z15SoftmaxWarpImplI22BroadcastScaleMaskLoadIffbLm4EiE11DirectStoreIffEfLi1ELi31ELi32ELi1ELb0EL9Algorithm0EEvT_T0_ll_param_0+24];
	ld.param.u64 	%rd14, [_Z15SoftmaxWarpImplI22BroadcastScaleMaskLoadIffbLm4EiE11DirectStoreIffEfLi1ELi31ELi32ELi1ELb0EL9Algorithm0EEvT_T0_ll_param_0+16];
	ld.param.u64 	%rd13, [_Z15SoftmaxWarpImplI22BroadcastScaleMaskLoadIffbLm4EiE11DirectStoreIffEfLi1ELi31ELi32ELi1ELb0EL9Algorithm0EEvT_T0_ll_param_0+8];
	ld.param.u64 	%rd12, [_Z15SoftmaxWarpImplI22BroadcastScaleMaskLoadIffbLm4EiE11DirectStoreIffEfLi1ELi31ELi32ELi1ELb0EL9Algorithm0EEvT_T0_ll_param_0];
	ld.param.u64 	%rd24, [_Z15SoftmaxWarpImplI22BroadcastScaleMaskLoadIffbLm4EiE11DirectStoreIffEfLi1ELi31ELi32ELi1ELb0EL9Algorithm0EEvT_T0_ll_param_2];
	ld.param.u64 	%rd25, [_Z15SoftmaxWarpImplI22BroadcastScaleMaskLoadIffbLm4EiE11DirectStoreIffEfLi1ELi31ELi32ELi1ELb0EL9Algorithm0EEvT_T0_ll_param_3];
	setp.lt.s64 	%p1, %rd25, 993;
	@%p1 bra 	$L__BB586_2;
	mov.u64 	%rd26, $str;
	cvta.global.u64 	%rd27, %rd26;
	mov.u64 	%rd28, $str$1;
	cvta.global.u64 	%rd29, %rd28;
	mov.u64 	%rd30, __unnamed_572;
	cvta.global.u64 	%rd31, %rd30;
	{ // callseq 571, 0
	.param .b64 param0;
	st.param.b64 	[param0], %rd27;
	.param .b64 param1;
	st.param.b64 	[param1], %rd29;
	.param .b32 param2;
	st.param.b32 	[param2], 219;
	.param .b64 param3;
	st.param.b64 	[param3], %rd31;
	.param .b64 param4;
	st.param.b64 	[param4], 1;
	call.uni 
	__assertfail, 
	(
	param0, 
	param1, 
	param2, 
	param3, 
	param4
	);
	} // callseq 571
$L__BB586_2:
	mov.u32 	%r17, %ctaid.x;
	mov.u32 	%r18, %ntid.y;
	mov.u32 	%r19, %tid.y;
	mad.lo.s32 	%r20, %r17, %r18, %r19;
	mov.u32 	%r21, %nctaid.x;
	mul.lo.s32 	%r8, %r21, %r18;
	cvt.s64.s32 	%rd221, %r20;
	setp.le.s64 	%p2, %rd24, %rd221;
	@%p2 bra 	$L__BB586_5;
	cvta.to.global.u64 	%rd5, %rd12;
	cvta.to.global.u64 	%rd6, %rd13;
	mov.u32 	%r22, %tid.x;
	cvt.u64.u32 	%rd7, %r22;
	cvta.to.global.u64 	%rd8, %rd22;
	cvt.s64.s32 	%rd9, %r8;
$L__BB586_4:
	setp.eq.s64 	%p3, %rd17, 1;
	setp.eq.s64 	%p4, %rd16, 1;
	setp.eq.s64 	%p5, %rd15, 1;
	setp.eq.s64 	%p6, %rd14, 1;
	mad.lo.s64 	%rd32, %rd21, %rd221, %rd7;
	cvt.u32.u64 	%r23, %rd32;
	div.s32 	%r24, %r23, %r9;
	mul.lo.s32 	%r25, %r24, %r9;
	sub.s32 	%r26, %r23, %r25;
	div.s32 	%r27, %r26, %r10;
	mul.lo.s32 	%r28, %r27, %r10;
	sub.s32 	%r29, %r26, %r28;
	div.s32 	%r30, %r29, %r11;
	mul.lo.s32 	%r31, %r30, %r11;
	sub.s32 	%r32, %r29, %r31;
	selp.b32 	%r33, 0, %r24, %p6;
	selp.b32 	%r34, 0, %r27, %p5;
	selp.b32 	%r35, 0, %r30, %p4;
	selp.b32 	%r36, 0, %r32, %p3;
	mul.lo.s32 	%r37, %r13, %r33;
	mad.lo.s32 	%r38, %r14, %r34, %r37;
	mad.lo.s32 	%r39, %r15, %r35, %r38;
	mad.lo.s32 	%r40, %r16, %r36, %r39;
	shl.b64 	%rd33, %rd32, 32;
	shr.s64 	%rd34, %rd33, 30;
	add.s64 	%rd35, %rd5, %rd34;
	ld.global.f32 	%f5, [%rd35];
	cvt.s64.s32 	%rd36, %r40;
	add.s64 	%rd37, %rd6, %rd36;
	ld.global.u8 	%rs1, [%rd37];
	setp.eq.s16 	%p7, %rs1, 0;
	mul.f32 	%f6, %f5, %f4;
	selp.f32 	%f7, %f3, %f6, %p7;
	max.f32 	%f8, %f7, 0fFF800000;
	add.s64 	%rd38, %rd32, 32;
	cvt.u32.u64 	%r41, %rd38;
	div.s32 	%r42, %r41, %r9;
	mul.lo.s32 	%r43, %r42, %r9;
	sub.s32 	%r44, %r41, %r43;
	div.s32 	%r45, %r44, %r10;
	mul.lo.s32 	%r46, %r45, %r10;
	sub.s32 	%r47, %r44, %r46;
	div.s32 	%r48, %r47, %r11;
	mul.lo.s32 	%r49, %r48, %r11;
	sub.s32 	%r50, %r47, %r49;
	selp.b32 	%r51, 0, %r42, %p6;
	selp.b32 	%r52, 0, %r45, %p5;
	selp.b32 	%r53, 0, %r48, %p4;
	selp.b32 	%r54, 0, %r50, %p3;
	mul.lo.s32 	%r55, %r13, %r51;
	mad.lo.s32 	%r56, %r14, %r52, %r55;
	mad.lo.s32 	%r57, %r15, %r53, %r56;
	mad.lo.s32 	%r58, %r16, %r54, %r57;
	shl.b64 	%rd39, %rd38, 32;
	shr.s64 	%rd40, %rd39, 30;
	add.s64 	%rd41, %rd5, %rd40;
	ld.global.f32 	%f9, [%rd41];
	cvt.s64.s32 	%rd42, %r58;
	add.s64 	%rd43, %rd6, %rd42;
	ld.global.u8 	%rs2, [%rd43];
	setp.eq.s16 	%p8, %rs2, 0;
	mul.f32 	%f10, %f9, %f4;
	selp.f32 	%f11, %f3, %f10, %p8;
	max.f32 	%f12, %f8, %f11;
	add.s64 	%rd44, %rd32, 64;
	cvt.u32.u64 	%r59, %rd44;
	div.s32 	%r60, %r59, %r9;
	mul.lo.s32 	%r61, %r60, %r9;
	sub.s32 	%r62, %r59, %r61;
	div.s32 	%r63, %r62, %r10;
	mul.lo.s32 	%r64, %r63, %r10;
	sub.s32 	%r65, %r62, %r64;
	div.s32 	%r66, %r65, %r11;
	mul.lo.s32 	%r67, %r66, %r11;
	sub.s32 	%r68, %r65, %r67;
	selp.b32 	%r69, 0, %r60, %p6;
	selp.b32 	%r70, 0, %r63, %p5;
	selp.b32 	%r71, 0, %r66, %p4;
	selp.b32 	%r72, 0, %r68, %p3;
	mul.lo.s32 	%r73, %r13, %r69;
	mad.lo.s32 	%r74, %r14, %r70, %r73;
	mad.lo.s32 	%r75, %r15, %r71, %r74;
	mad.lo.s32 	%r76, %r16, %r72, %r75;
	shl.b64 	%rd45, %rd44, 32;
	shr.s64 	%rd46, %rd45, 30;
	add.s64 	%rd47, %rd5, %rd46;
	ld.global.f32 	%f13, [%rd47];
	cvt.s64.s32 	%rd48, %r76;
	add.s64 	%rd49, %rd6, %rd48;
	ld.global.u8 	%rs3, [%rd49];
	setp.eq.s16 	%p9, %rs3, 0;
	mul.f32 	%f14, %f13, %f4;
	selp.f32 	%f15, %f3, %f14, %p9;
	max.f32 	%f16, %f12, %f15;
	add.s64 	%rd50, %rd32, 96;
	cvt.u32.u64 	%r77, %rd50;
	div.s32 	%r78, %r77, %r9;
	mul.lo.s32 	%r79, %r78, %r9;
	sub.s32 	%r80, %r77, %r79;
	div.s32 	%r81, %r80, %r10;
	mul.lo.s32 	%r82, %r81, %r10;
	sub.s32 	%r83, %r80, %r82;
	div.s32 	%r84, %r83, %r11;
	mul.lo.s32 	%r85, %r84, %r11;
	sub.s32 	%r86, %r83, %r85;
	selp.b32 	%r87, 0, %r78, %p6;
	selp.b32 	%r88, 0, %r81, %p5;
	selp.b32 	%r89, 0, %r84, %p4;
	selp.b32 	%r90, 0, %r86, %p3;
	mul.lo.s32 	%r91, %r13, %r87;
	mad.lo.s32 	%r92, %r14, %r88, %r91;
	mad.lo.s32 	%r93, %r15, %r89, %r92;
	mad.lo.s32 	%r94, %r16, %r90, %r93;
	shl.b64 	%rd51, %rd50, 32;
	shr.s64 	%rd52, %rd51, 30;
	add.s64 	%rd53, %rd5, %rd52;
	ld.global.f32 	%f17, [%rd53];
	cvt.s64.s32 	%rd54, %r94;
	add.s64 	%rd55, %rd6, %rd54;
	ld.global.u8 	%rs4, [%rd55];
	setp.eq.s16 	%p10, %rs4, 0;
	mul.f32 	%f18, %f17, %f4;
	selp.f32 	%f19, %f3, %f18, %p10;
	max.f32 	%f20, %f16, %f19;
	add.s64 	%rd56, %rd32, 128;
	cvt.u32.u64 	%r95, %rd56;
	div.s32 	%r96, %r95, %r9;
	mul.lo.s32 	%r97, %r96, %r9;
	sub.s32 	%r98, %r95, %r97;
	div.s32 	%r99, %r98, %r10;
	mul.lo.s32 	%r100, %r99, %r10;
	sub.s32 	%r101, %r98, %r100;
	div.s32 	%r102, %r101, %r11;
	mul.lo.s32 	%r103, %r102, %r11;
	sub.s32 	%r104, %r101, %r103;
	selp.b32 	%r105, 0, %r96, %p6;
	selp.b32 	%r106, 0, %r99, %p5;
	selp.b32 	%r107, 0, %r102, %p4;
	selp.b32 	%r108, 0, %r104, %p3;
	mul.lo.s32 	%r109, %r13, %r105;
	mad.lo.s32 	%r110, %r14, %r106, %r109;
	mad.lo.s32 	%r111, %r15, %r107, %r110;
	mad.lo.s32 	%r112, %r16, %r108, %r111;
	shl.b64 	%rd57, %rd56, 32;
	shr.s64 	%rd58, %rd57, 30;
	add.s64 	%rd59, %rd5, %rd58;
	ld.global.f32 	%f21, [%rd59];
	cvt.s64.s32 	%rd60, %r112;
	add.s64 	%rd61, %rd6, %rd60;
	ld.global.u8 	%rs5, [%rd61];
	setp.eq.s16 	%p11, %rs5, 0;
	mul.f32 	%f22, %f21, %f4;
	selp.f32 	%f23, %f3, %f22, %p11;
	max.f32 	%f24, %f20, %f23;
	add.s64 	%rd62, %rd32, 160;
	cvt.u32.u64 	%r113, %rd62;
	div.s32 	%r114, %r113, %r9;
	mul.lo.s32 	%r115, %r114, %r9;
	sub.s32 	%r116, %r113, %r115;
	div.s32 	%r117, %r116, %r10;
	mul.lo.s32 	%r118, %r117, %r10;
	sub.s32 	%r119, %r116, %r118;
	div.s32 	%r120, %r119, %r11;
	mul.lo.s32 	%r121, %r120, %r11;
	sub.s32 	%r122, %r119, %r121;
	selp.b32 	%r123, 0, %r114, %p6;
	selp.b32 	%r124, 0, %r117, %p5;
	selp.b32 	%r125, 0, %r120, %p4;
	selp.b32 	%r126, 0, %r122, %p3;
	mul.lo.s32 	%r127, %r13, %r123;
	mad.lo.s32 	%r128, %r14, %r124, %r127;
	mad.lo.s32 	%r129, %r15, %r125, %r128;
	mad.lo.s32 	%r130, %r16, %r126, %r129;
	shl.b64 	%rd63, %rd62, 32;
	shr.s64 	%rd64, %rd63, 30;
	add.s64 	%rd65, %rd5, %rd64;
	ld.global.f32 	%f25, [%rd65];
	cvt.s64.s32 	%rd66, %r130;
	add.s64 	%rd67, %rd6, %rd66;
	ld.global.u8 	%rs6, [%rd67];
	setp.eq.s16 	%p12, %rs6, 0;
	mul.f32 	%f26, %f25, %f4;
	selp.f32 	%f27, %f3, %f26, %p12;
	max.f32 	%f28, %f24, %f27;
	add.s64 	%rd68, %rd32, 192;
	cvt.u32.u64 	%r131, %rd68;
	div.s32 	%r132, %r131, %r9;
	mul.lo.s32 	%r133, %r132, %r9;
	sub.s32 	%r134, %r131, %r133;
	div.s32 	%r135, %r134, %r10;
	mul.lo.s32 	%r136, %r135, %r10;
	sub.s32 	%r137, %r134, %r136;
	div.s32 	%r138, %r137, %r11;
	mul.lo.s32 	%r139, %r138, %r11;
	sub.s32 	%r140, %r137, %r139;
	selp.b32 	%r141, 0, %r132, %p6;
	selp.b32 	%r142, 0, %r135, %p5;
	selp.b32 	%r143, 0, %r138, %p4;
	selp.b32 	%r144, 0, %r140, %p3;
	mul.lo.s32 	%r145, %r13, %r141;
	mad.lo.s32 	%r146, %r14, %r142, %r145;
	mad.lo.s32 	%r147, %r15, %r143, %r146;
	mad.lo.s32 	%r148, %r16, %r144, %r147;
	shl.b64 	%rd69, %rd68, 32;
	shr.s64 	%rd70, %rd69, 30;
	add.s64 	%rd71, %rd5, %rd70;
	ld.global.f32 	%f29, [%rd71];
	cvt.s64.s32 	%rd72, %r148;
	add.s64 	%rd73, %rd6, %rd72;
	ld.global.u8 	%rs7, [%rd73];
	setp.eq.s16 	%p13, %rs7, 0;
	mul.f32 	%f30, %f29, %f4;
	selp.f32 	%f31, %f3, %f30, %p13;
	max.f32 	%f32, %f28, %f31;
	add.s64 	%rd74, %rd32, 224;
	cvt.u32.u64 	%r149, %rd74;
	div.s32 	%r150, %r149, %r9;
	mul.lo.s32 	%r151, %r150, %r9;
	sub.s32 	%r152, %r149, %r151;
	div.s32 	%r153, %r152, %r10;
	mul.lo.s32 	%r154, %r153, %r10;
	sub.s32 	%r155, %r152, %r154;
	div.s32 	%r156, %r155, %r11;
	mul.lo.s32 	%r157, %r156, %r11;
	sub.s32 	%r158, %r155, %r157;
	selp.b32 	%r159, 0, %r150, %p6;
	selp.b32 	%r160, 0, %r153, %p5;
	selp.b32 	%r161, 0, %r156, %p4;
	selp.b32 	%r162, 0, %r158, %p3;
	mul.lo.s32 	%r163, %r13, %r159;
	mad.lo.s32 	%r164, %r14, %r160, %r163;
	mad.lo.s32 	%r165, %r15, %r161, %r164;
	mad.lo.s32 	%r166, %r16, %r162, %r165;
	shl.b64 	%rd75, %rd74, 32;
	shr.s64 	%rd76, %rd75, 30;
	add.s64 	%rd77, %rd5, %rd76;
	ld.global.f32 	%f33, [%rd77];
	cvt.s64.s32 	%rd78, %r166;
	add.s64 	%rd79, %rd6, %rd78;
	ld.global.u8 	%rs8, [%rd79];
	setp.eq.s16 	%p14, %rs8, 0;
	mul.f32 	%f34, %f33, %f4;
	selp.f32 	%f35, %f3, %f34, %p14;
	max.f32 	%f36, %f32, %f35;
	add.s64 	%rd80, %rd32, 256;
	cvt.u32.u64 	%r167, %rd80;
	div.s32 	%r168, %r167, %r9;
	mul.lo.s32 	%r169, %r168, %r9;
	sub.s32 	%r170, %r167, %r169;
	div.s32 	%r171, %r170, %r10;
	mul.lo.s32 	%r172, %r171, %r10;
	sub.s32 	%r173, %r170, %r172;
	div.s32 	%r174, %r173, %r11;
	mul.lo.s32 	%r175, %r174, %r11;
	sub.s32 	%r176, %r173, %r175;
	selp.b32 	%r177, 0, %r168, %p6;
	selp.b32 	%r178, 0, %r171, %p5;
	selp.b32 	%r179, 0, %r174, %p4;
	selp.b32 	%r180, 0, %r176, %p3;
	mul.lo.s32 	%r181, %r13, %r177;
	mad.lo.s32 	%r182, %r14, %r178, %r181;
	mad.lo.s32 	%r183, %r15, %r179, %r182;
	mad.lo.s32 	%r184, %r16, %r180, %r183;
	shl.b64 	%rd81, %rd80, 32;
	shr.s64 	%rd82, %rd81, 30;
	add.s64 	%rd83, %rd5, %rd82;
	ld.global.f32 	%f37, [%rd83];
	cvt.s64.s32 	%rd84, %r184;
	add.s64 	%rd85, %rd6, %rd84;
	ld.global.u8 	%rs9, [%rd85];
	setp.eq.s16 	%p15, %rs9, 0;
	mul.f32 	%f38, %f37, %f4;
	selp.f32 	%f39, %f3, %f38, %p15;
	max.f32 	%f40, %f36, %f39;
	add.s64 	%rd86, %rd32, 288;
	cvt.u32.u64 	%r185, %rd86;
	div.s32 	%r186, %r185, %r9;
	mul.lo.s32 	%r187, %r186, %r9;
	sub.s32 	%r188, %r185, %r187;
	div.s32 	%r189, %r188, %r10;
	mul.lo.s32 	%r190, %r189, %r10;
	sub.s32 	%r191, %r188, %r190;
	div.s32 	%r192, %r191, %r11;
	mul.lo.s32 	%r193, %r192, %r11;
	sub.s32 	%r194, %r191, %r193;
	selp.b32 	%r195, 0, %r186, %p6;
	selp.b32 	%r196, 0, %r189, %p5;
	selp.b32 	%r197, 0, %r192, %p4;
	selp.b32 	%r198, 0, %r194, %p3;
	mul.lo.s32 	%r199, %r13, %r195;
	mad.lo.s32 	%r200, %r14, %r196, %r199;
	mad.lo.s32 	%r201, %r15, %r197, %r200;
	mad.lo.s32 	%r202, %r16, %r198, %r201;
	shl.b64 	%rd87, %rd86, 32;
	shr.s64 	%rd88, %rd87, 30;
	add.s64 	%rd89, %rd5, %rd88;
	ld.global.f32 	%f41, [%rd89];
	cvt.s64.s32 	%rd90, %r202;
	add.s64 	%rd91, %rd6, %rd90;
	ld.global.u8 	%rs10, [%rd91];
	setp.eq.s16 	%p16, %rs10, 0;
	mul.f32 	%f42, %f41, %f4;
	selp.f32 	%f43, %f3, %f42, %p16;
	max.f32 	%f44, %f40, %f43;
	add.s64 	%rd92, %rd32, 320;
	cvt.u32.u64 	%r203, %rd92;
	div.s32 	%r204, %r203, %r9;
	mul.lo.s32 	%r205, %r204, %r9;
	sub.s32 	%r206, %r203, %r205;
	div.s32 	%r207, %r206, %r10;
	mul.lo.s32 	%r208, %r207, %r10;
	sub.s32 	%r209, %r206, %r208;
	div.s32 	%r210, %r209, %r11;
	mul.lo.s32 	%r211, %r210, %r11;
	sub.s32 	%r212, %r209, %r211;
	selp.b32 	%r213, 0, %r204, %p6;
	selp.b32 	%r214, 0, %r207, %p5;
	selp.b32 	%r215, 0, %r210, %p4;
	selp.b32 	%r216, 0, %r212, %p3;
	mul.lo.s32 	%r217, %r13, %r213;
	mad.lo.s32 	%r218, %r14, %r214, %r217;
	mad.lo.s32 	%r219, %r15, %r215, %r218;
	mad.lo.s32 	%r220, %r16, %r216, %r219;
	shl.b64 	%rd93, %rd92, 32;
	shr.s64 	%rd94, %rd93, 30;
	add.s64 	%rd95, %rd5, %rd94;
	ld.global.f32 	%f45, [%rd95];
	cvt.s64.s32 	%rd96, %r220;
	add.s64 	%rd97, %rd6, %rd96;
	ld.global.u8 	%rs11, [%rd97];
	setp.eq.s16 	%p17, %rs11, 0;
	mul.f32 	%f46, %f45, %f4;
	selp.f32 	%f47, %f3, %f46, %p17;
	max.f32 	%f48, %f44, %f47;
	add.s64 	%rd98, %rd32, 352;
	cvt.u32.u64 	%r221, %rd98;
	div.s32 	%r222, %r221, %r9;
	mul.lo.s32 	%r223, %r222, %r9;
	sub.s32 	%r224, %r221, %r223;
	div.s32 	%r225, %r224, %r10;
	mul.lo.s32 	%r226, %r225, %r10;
	sub.s32 	%r227, %r224, %r226;
	div.s32 	%r228, %r227, %r11;
	mul.lo.s32 	%r229, %r228, %r11;
	sub.s32 	%r230, %r227, %r229;
	selp.b32 	%r231, 0, %r222, %p6;
	selp.b32 	%r232, 0, %r225, %p5;
	selp.b32 	%r233, 0, %r228, %p4;
	selp.b32 	%r234, 0, %r230, %p3;
	mul.lo.s32 	%r235, %r13, %r231;
	mad.lo.s32 	%r236, %r14, %r232, %r235;
	mad.lo.s32 	%r237, %r15, %r233, %r236;
	mad.lo.s32 	%r238, %r16, %r234, %r237;
	shl.b64 	%rd99, %rd98, 32;
	shr.s64 	%rd100, %rd99, 30;
	add.s64 	%rd101, %rd5, %rd100;
	ld.global.f32 	%f49, [%rd101];
	cvt.s64.s32 	%rd102, %r238;
	add.s64 	%rd103, %rd6, %rd102;
	ld.global.u8 	%rs12, [%rd103];
	setp.eq.s16 	%p18, %rs12, 0;
	mul.f32 	%f50, %f49, %f4;
	selp.f32 	%f51, %f3, %f50, %p18;
	max.f32 	%f52, %f48, %f51;
	add.s64 	%rd104, %rd32, 384;
	cvt.u32.u64 	%r239, %rd104;
	div.s32 	%r240, %r239, %r9;
	mul.lo.s32 	%r241, %r240, %r9;
	sub.s32 	%r242, %r239, %r241;
	div.s32 	%r243, %r242, %r10;
	mul.lo.s32 	%r244, %r243, %r10;
	sub.s32 	%r245, %r242, %r244;
	div.s32 	%r246, %r245, %r11;
	mul.lo.s32 	%r247, %r246, %r11;
	sub.s32 	%r248, %r245, %r247;
	selp.b32 	%r249, 0, %r240, %p6;
	selp.b32 	%r250, 0, %r243, %p5;
	selp.b32 	%r251, 0, %r246, %p4;
	selp.b32 	%r252, 0, %r248, %p3;
	mul.lo.s32 	%r253, %r13, %r249;
	mad.lo.s32 	%r254, %r14, %r250, %r253;
	mad.lo.s32 	%r255, %r15, %r251, %r254;
	mad.lo.s32 	%r256, %r16, %r252, %r255;
	shl.b64 	%rd105, %rd104, 32;
	shr.s64 	%rd106, %rd105, 30;
	add.s64 	%rd107, %rd5, %rd106;
	ld.global.f32 	%f53, [%rd107];
	cvt.s64.s32 	%rd108, %r256;
	add.s64 	%rd109, %rd6, %rd108;
	ld.global.u8 	%rs13, [%rd109];
	setp.eq.s16 	%p19, %rs13, 0;
	mul.f32 	%f54, %f53, %f4;
	selp.f32 	%f55, %f3, %f54, %p19;
	max.f32 	%f56, %f52, %f55;
	add.s64 	%rd110, %rd32, 416;
	cvt.u32.u64 	%r257, %rd110;
	div.s32 	%r258, %r257, %r9;
	mul.lo.s32 	%r259, %r258, %r9;
	sub.s32 	%r260, %r257, %r259;
	div.s32 	%r261, %r260, %r10;
	mul.lo.s32 	%r262, %r261, %r10;
	sub.s32 	%r263, %r260, %r262;
	div.s32 	%r264, %r263, %r11;
	mul.lo.s32 	%r265, %r264, %r11;
	sub.s32 	%r266, %r263, %r265;
	selp.b32 	%r267, 0, %r258, %p6;
	selp.b32 	%r268, 0, %r261, %p5;
	selp.b32 	%r269, 0, %r264, %p4;
	selp.b32 	%r270, 0, %r266, %p3;
	mul.lo.s32 	%r271, %r13, %r267;
	mad.lo.s32 	%r272, %r14, %r268, %r271;
	mad.lo.s32 	%r273, %r15, %r269, %r272;
	mad.lo.s32 	%r274, %r16, %r270, %r273;
	shl.b64 	%rd111, %rd110, 32;
	shr.s64 	%rd112, %rd111, 30;
	add.s64 	%rd113, %rd5, %rd112;
	ld.global.f32 	%f57, [%rd113];
	cvt.s64.s32 	%rd114, %r274;
	add.s64 	%rd115, %rd6, %rd114;
	ld.global.u8 	%rs14, [%rd115];
	setp.eq.s16 	%p20, %rs14, 0;
	mul.f32 	%f58, %f57, %f4;
	selp.f32 	%f59, %f3, %f58, %p20;
	max.f32 	%f60, %f56, %f59;
	add.s64 	%rd116, %rd32, 448;
	cvt.u32.u64 	%r275, %rd116;
	div.s32 	%r276, %r275, %r9;
	mul.lo.s32 	%r277, %r276, %r9;
	sub.s32 	%r278, %r275, %r277;
	div.s32 	%r279, %r278, %r10;
	mul.lo.s32 	%r280, %r279, %r10;
	sub.s32 	%r281, %r278, %r280;
	div.s32 	%r282, %r281, %r11;
	mul.lo.s32 	%r283, %r282, %r11;
	sub.s32 	%r284, %r281, %r283;
	selp.b32 	%r285, 0, %r276, %p6;
	selp.b32 	%r286, 0, %r279, %p5;
	selp.b32 	%r287, 0, %r282, %p4;
	selp.b32 	%r288, 0, %r284, %p3;
	mul.lo.s32 	%r289, %r13, %r285;
	mad.lo.s32 	%r290, %r14, %r286, %r289;
	mad.lo.s32 	%r291, %r15, %r287, %r290;
	mad.lo.s32 	%r292, %r16, %r288, %r291;
	shl.b64 	%rd117, %rd116, 32;
	shr.s64 	%rd118, %rd117, 30;
	add.s64 	%rd119, %rd5, %rd118;
	ld.global.f32 	%f61, [%rd119];
	cvt.s64.s32 	%rd120, %r292;
	add.s64 	%rd121, %rd6, %rd120;
	ld.global.u8 	%rs15, [%rd121];
	setp.eq.s16 	%p21, %rs15, 0;
	mul.f32 	%f62, %f61, %f4;
	selp.f32 	%f63, %f3, %f62, %p21;
	max.f32 	%f64, %f60, %f63;
	add.s64 	%rd122, %rd32, 480;
	cvt.u32.u64 	%r293, %rd122;
	div.s32 	%r294, %r293, %r9;
	mul.lo.s32 	%r295, %r294, %r9;
	sub.s32 	%r296, %r293, %r295;
	div.s32 	%r297, %r296, %r10;
	mul.lo.s32 	%r298, %r297, %r10;
	sub.s32 	%r299, %r296, %r298;
	div.s32 	%r300, %r299, %r11;
	mul.lo.s32 	%r301, %r300, %r11;
	sub.s32 	%r302, %r299, %r301;
	selp.b32 	%r303, 0, %r294, %p6;
	selp.b32 	%r304, 0, %r297, %p5;
	selp.b32 	%r305, 0, %r300, %p4;
	selp.b32 	%r306, 0, %r302, %p3;
	mul.lo.s32 	%r307, %r13, %r303;
	mad.lo.s32 	%r308, %r14, %r304, %r307;
	mad.lo.s32 	%r309, %r15, %r305, %r308;
	mad.lo.s32 	%r310, %r16, %r306, %r309;
	shl.b64 	%rd123, %rd122, 32;
	shr.s64 	%rd124, %rd123, 30;
	add.s64 	%rd125, %rd5, %rd124;
	ld.global.f32 	%f65, [%rd125];
	cvt.s64.s32 	%rd126, %r310;
	add.s64 	%rd127, %rd6, %rd126;
	ld.global.u8 	%rs16, [%rd127];
	setp.eq.s16 	%p22, %rs16, 0;
	mul.f32 	%f66, %f65, %f4;
	selp.f32 	%f67, %f3, %f66, %p22;
	max.f32 	%f68, %f64, %f67;
	add.s64 	%rd128, %rd32, 512;
	cvt.u32.u64 	%r311, %rd128;
	div.s32 	%r312, %r311, %r9;
	mul.lo.s32 	%r313, %r312, %r9;
	sub.s32 	%r314, %r311, %r313;
	div.s32 	%r315, %r314, %r10;
	mul.lo.s32 	%r316, %r315, %r10;
	sub.s32 	%r317, %r314, %r316;
	div.s32 	%r318, %r317, %r11;
	mul.lo.s32 	%r319, %r318, %r11;
	sub.s32 	%r320, %r317, %r319;
	selp.b32 	%r321, 0, %r312, %p6;
	selp.b32 	%r322, 0, %r315, %p5;
	selp.b32 	%r323, 0, %r318, %p4;
	selp.b32 	%r324, 0, %r320, %p3;
	mul.lo.s32 	%r325, %r13, %r321;
	mad.lo.s32 	%r326, %r14, %r322, %r325;
	mad.lo.s32 	%r327, %r15, %r323, %r326;
	mad.lo.s32 	%r328, %r16, %r324, %r327;
	shl.b64 	%rd129, %rd128, 32;
	shr.s64 	%rd130, %rd129, 30;
	add.s64 	%rd131, %rd5, %rd130;
	ld.global.f32 	%f69, [%rd131];
	cvt.s64.s32 	%rd132, %r328;
	add.s64 	%rd133, %rd6, %rd132;
	ld.global.u8 	%rs17, [%rd133];
	setp.eq.s16 	%p23, %rs17, 0;
	mul.f32 	%f70, %f69, %f4;
	selp.f32 	%f71, %f3, %f70, %p23;
	max.f32 	%f72, %f68, %f71;
	add.s64 	%rd134, %rd32, 544;
	cvt.u32.u64 	%r329, %rd134;
	div.s32 	%r330, %r329, %r9;
	mul.lo.s32 	%r331, %r330, %r9;
	sub.s32 	%r332, %r329, %r331;
	div.s32 	%r333, %r332, %r10;
	mul.lo.s32 	%r334, %r333, %r10;
	sub.s32 	%r335, %r332, %r334;
	div.s32 	%r336, %r335, %r11;
	mul.lo.s32 	%r337, %r336, %r11;
	sub.s32 	%r338, %r335, %r337;
	selp.b32 	%r339, 0, %r330, %p6;
	selp.b32 	%r340, 0, %r333, %p5;
	selp.b32 	%r341, 0, %r336, %p4;
	selp.b32 	%r342, 0, %r338, %p3;
	mul.lo.s32 	%r343, %r13, %r339;
	mad.lo.s32 	%r344, %r14, %r340, %r343;
	mad.lo.s32 	%r345, %r15, %r341, %r344;
	mad.lo.s32 	%r346, %r16, %r342, %r345;
	shl.b64 	%rd135, %rd134, 32;
	shr.s64 	%rd136, %rd135, 30;
	add.s64 	%rd137, %rd5, %rd136;
	ld.global.f32 	%f73, [%rd137];
	cvt.s64.s32 	%rd138, %r346;
	add.s64 	%rd139, %rd6, %rd138;
	ld.global.u8 	%rs18, [%rd139];
	setp.eq.s16 	%p24, %rs18, 0;
	mul.f32 	%f74, %f73, %f4;
	selp.f32 	%f75, %f3, %f74, %p24;
	max.f32 	%f76, %f72, %f75;
	add.s64 	%rd140, %rd32, 576;
	cvt.u32.u64 	%r347, %rd140;
	div.s32 	%r348, %r347, %r9;
	mul.lo.s32 	%r349, %r348, %r9;
	sub.s32 	%r350, %r347, %r349;
	div.s32 	%r351, %r350, %r10;
	mul.lo.s32 	%r352, %r351, %r10;
	sub.s32 	%r353, %r350, %r352;
	div.s32 	%r354, %r353, %r11;
	mul.lo.s32 	%r355, %r354, %r11;
	sub.s32 	%r356, %r353, %r355;
	selp.b32 	%r357, 0, %r348, %p6;
	selp.b32 	%r358, 0, %r351, %p5;
	selp.b32 	%r359, 0, %r354, %p4;
	selp.b32 	%r360, 0, %r356, %p3;
	mul.lo.s32 	%r361, %r13, %r357;
	mad.lo.s32 	%r362, %r14, %r358, %r361;
	mad.lo.s32 	%r363, %r15, %r359, %r362;
	mad.lo.s32 	%r364, %r16, %r360, %r363;
	shl.b64 	%rd141, %rd140, 32;
	shr.s64 	%rd142, %rd141, 30;
	add.s64 	%rd143, %rd5, %rd142;
	ld.global.f32 	%f77, [%rd143];
	cvt.s64.s32 	%rd144, %r364;
	add.s64 	%rd145, %rd6, %rd144;
	ld.global.u8 	%rs19, [%rd145];
	setp.eq.s16 	%p25, %rs19, 0;
	mul.f32 	%f78, %f77, %f4;
	selp.f32 	%f79, %f3, %f78, %p25;
	max.f32 	%f80, %f76, %f79;
	add.s64 	%rd146, %rd32, 608;
	cvt.u32.u64 	%r365, %rd146;
	div.s32 	%r366, %r365, %r9;
	mul.lo.s32 	%r367, %r366, %r9;
	sub.s32 	%r368, %r365, %r367;
	div.s32 	%r369, %r368, %r10;
	mul.lo.s32 	%r370, %r369, %r10;
	sub.s32 	%r371, %r368, %r370;
	div.s32 	%r372, %r371, %r11;
	mul.lo.s32 	%r373, %r372, %r11;
	sub.s32 	%r374, %r371, %r373;
	selp.b32 	%r375, 0, %r366, %p6;
	selp.b32 	%r376, 0, %r369, %p5;
	selp.b32 	%r377, 0, %r372, %p4;
	selp.b32 	%r378, 0, %r374, %p3;
	mul.lo.s32 	%r379, %r13, %r375;
	mad.lo.s32 	%r380, %r14, %r376, %r379;
	mad.lo.s32 	%r381, %r15, %r377, %r380;
	mad.lo.s32 	%r382, %r16, %r378, %r381;
	shl.b64 	%rd147, %rd146, 32;
	shr.s64 	%rd148, %rd147, 30;
	add.s64 	%rd149, %rd5, %rd148;
	ld.global.f32 	%f81, [%rd149];
	cvt.s64.s32 	%rd150, %r382;
	add.s64 	%rd151, %rd6, %rd150;
	ld.global.u8 	%rs20, [%rd151];
	setp.eq.s16 	%p26, %rs20, 0;
	mul.f32 	%f82, %f81, %f4;
	selp.f32 	%f83, %f3, %f82, %p26;
	max.f32 	%f84, %f80, %f83;
	add.s64 	%rd152, %rd32, 640;
	cvt.u32.u64 	%r383, %rd152;
	div.s32 	%r384, %r383, %r9;
	mul.lo.s32 	%r385, %r384, %r9;
	sub.s32 	%r386, %r383, %r385;
	div.s32 	%r387, %r386, %r10;
	mul.lo.s32 	%r388, %r387, %r10;
	sub.s32 	%r389, %r386, %r388;
	div.s32 	%r390, %r389, %r11;
	mul.lo.s32 	%r391, %r390, %r11;
	sub.s32 	%r392, %r389, %r391;
	selp.b32 	%r393, 0, %r384, %p6;
	selp.b32 	%r394, 0, %r387, %p5;
	selp.b32 	%r395, 0, %r390, %p4;
	selp.b32 	%r396, 0, %r392, %p3;
	mul.lo.s32 	%r397, %r13, %r393;
	mad.lo.s32 	%r398, %r14, %r394, %r397;
	mad.lo.s32 	%r399, %r15, %r395, %r398;
	mad.lo.s32 	%r400, %r16, %r396, %r399;
	shl.b64 	%rd153, %rd152, 32;
	shr.s64 	%rd154, %rd153, 30;
	add.s64 	%rd155, %rd5, %rd154;
	ld.global.f32 	%f85, [%rd155];
	cvt.s64.s32 	%rd156, %r400;
	add.s64 	%rd157, %rd6, %rd156;
	ld.global.u8 	%rs21, [%rd157];
	setp.eq.s16 	%p27, %rs21, 0;
	mul.f32 	%f86, %f85, %f4;
	selp.f32 	%f87, %f3, %f86, %p27;
	max.f32 	%f88, %f84, %f87;
	add.s64 	%rd158, %rd32, 672;
	cvt.u32.u64 	%r401, %rd158;
	div.s32 	%r402, %r401, %r9;
	mul.lo.s32 	%r403, %r402, %r9;
	sub.s32 	%r404, %r401, %r403;
	div.s32 	%r405, %r404, %r10;
	mul.lo.s32 	%r406, %r405, %r10;
	sub.s32 	%r407, %r404, %r406;
	div.s32 	%r408, %r407, %r11;
	mul.lo.s32 	%r409, %r408, %r11;
	sub.s32 	%r410, %r407, %r409;
	selp.b32 	%r411, 0, %r402, %p6;
	selp.b32 	%r412, 0, %r405, %p5;
	selp.b32 	%r413, 0, %r408, %p4;
	selp.b32 	%r414, 0, %r410, %p3;
	mul.lo.s32 	%r415, %r13, %r411;
	mad.lo.s32 	%r416, %r14, %r412, %r415;
	mad.lo.s32 	%r417, %r15, %r413, %r416;
	mad.lo.s32 	%r418, %r16, %r414, %r417;
	shl.b64 	%rd159, %rd158, 32;
	shr.s64 	%rd160, %rd159, 30;
	add.s64 	%rd161, %rd5, %rd160;
	ld.global.f32 	%f89, [%rd161];
	cvt.s64.s32 	%rd162, %r418;
	add.s64 	%rd163, %rd6, %rd162;
	ld.global.u8 	%rs22, [%rd163];
	setp.eq.s16 	%p28, %rs22, 0;
	mul.f32 	%f90, %f89, %f4;
	selp.f32 	%f91, %f3, %f90, %p28;
	max.f32 	%f92, %f88, %f91;
	add.s64 	%rd164, %rd32, 704;
	cvt.u32.u64 	%r419, %rd164;
	div.s32 	%r420, %r419, %r9;
	mul.lo.s32 	%r421, %r420, %r9;
	sub.s32 	%r422, %r419, %r421;
	div.s32 	%r423, %r422, %r10;
	mul.lo.s32 	%r424, %r423, %r10;
	sub.s32 	%r425, %r422, %r424;
	div.s32 	%r426, %r425, %r11;
	mul.lo.s32 	%r427, %r426, %r11;
	sub.s32 	%r428, %r425, %r427;
	selp.b32 	%r429, 0, %r420, %p6;
	selp.b32 	%r430, 0, %r423, %p5;
	selp.b32 	%r431, 0, %r426, %p4;
	selp.b32 	%r432, 0, %r428, %p3;
	mul.lo.s32 	%r433, %r13, %r429;
	mad.lo.s32 	%r434, %r14, %r430, %r433;
	mad.lo.s32 	%r435, %r15, %r431, %r434;
	mad.lo.s32 	%r436, %r16, %r432, %r435;
	shl.b64 	%rd165, %rd164, 32;
	shr.s64 	%rd166, %rd165, 30;
	add.s64 	%rd167, %rd5, %rd166;
	ld.global.f32 	%f93, [%rd167];
	cvt.s64.s32 	%rd168, %r436;
	add.s64 	%rd169, %rd6, %rd168;
	ld.global.u8 	%rs23, [%rd169];
	setp.eq.s16 	%p29, %rs23, 0;
	mul.f32 	%f94, %f93, %f4;
	selp.f32 	%f95, %f3, %f94, %p29;
	max.f32 	%f96, %f92, %f95;
	add.s64 	%rd170, %rd32, 736;
	cvt.u32.u64 	%r437, %rd170;
	div.s32 	%r438, %r437, %r9;
	mul.lo.s32 	%r439, %r438, %r9;
	sub.s32 	%r440, %r437, %r439;
	div.s32 	%r441, %r440, %r10;
	mul.lo.s32 	%r442, %r441, %r10;
	sub.s32 	%r443, %r440, %r442;
	div.s32 	%r444, %r443, %r11;
	mul.lo.s32 	%r445, %r444, %r11;
	sub.s32 	%r446, %r443, %r445;
	selp.b32 	%r447, 0, %r438, %p6;
	selp.b32 	%r448, 0, %r441, %p5;
	selp.b32 	%r449, 0, %r444, %p4;
	selp.b32 	%r450, 0, %r446, %p3;
	mul.lo.s32 	%r451, %r13, %r447;
	mad.lo.s32 	%r452, %r14, %r448, %r451;
	mad.lo.s32 	%r453, %r15, %r449, %r452;
	mad.lo.s32 	%r454, %r16, %r450, %r453;
	shl.b64 	%rd171, %rd170, 32;
	shr.s64 	%rd172, %rd171, 30;
	add.s64 	%rd173, %rd5, %rd172;
	ld.global.f32 	%f97, [%rd173];
	cvt.s64.s32 	%rd174, %r454;
	add.s64 	%rd175, %rd6, %rd174;
	ld.global.u8 	%rs24, [%rd175];
	setp.eq.s16 	%p30, %rs24, 0;
	mul.f32 	%f98, %f97, %f4;
	selp.f32 	%f99, %f3, %f98, %p30;
	max.f32 	%f100, %f96, %f99;
	add.s64 	%rd176, %rd32, 768;
	cvt.u32.u64 	%r455, %rd176;
	div.s32 	%r456, %r455, %r9;
	mul.lo.s32 	%r457, %r456, %r9;
	sub.s32 	%r458, %r455, %r457;
	div.s32 	%r459, %r458, %r10;
	mul.lo.s32 	%r460, %r459, %r10;
	sub.s32 	%r461, %r458, %r460;
	div.s32 	%r462, %r461, %r11;
	mul.lo.s32 	%r463, %r462, %r11;
	sub.s32 	%r464, %r461, %r463;
	selp.b32 	%r465, 0, %r456, %p6;
	selp.b32 	%r466, 0, %r459, %p5;
	selp.b32 	%r467, 0, %r462, %p4;
	selp.b32 	%r468, 0, %r464, %p3;
	mul.lo.s32 	%r469, %r13, %r465;
	mad.lo.s32 	%r470, %r14, %r466, %r469;
	mad.lo.s32 	%r471, %r15, %r467, %r470;
	mad.lo.s32 	%r472, %r16, %r468, %r471;
	shl.b64 	%rd177, %rd176, 32;
	shr.s64 	%rd178, %rd177, 30;
	add.s64 	%rd179, %rd5, %rd178;
	ld.global.f32 	%f101, [%rd179];
	cvt.s64.s32 	%rd180, %r472;
	add.s64 	%rd181, %rd6, %rd180;
	ld.global.u8 	%rs25, [%rd181];
	setp.eq.s16 	%p31, %rs25, 0;
	mul.f32 	%f102, %f101, %f4;
	selp.f32 	%f103, %f3, %f102, %p31;
	max.f32 	%f104, %f100, %f103;
	add.s64 	%rd182, %rd32, 800;
	cvt.u32.u64 	%r473, %rd182;
	div.s32 	%r474, %r473, %r9;
	mul.lo.s32 	%r475, %r474, %r9;
	sub.s32 	%r476, %r473, %r475;
	div.s32 	%r477, %r476, %r10;
	mul.lo.s32 	%r478, %r477, %r10;
	sub.s32 	%r479, %r476, %r478;
	div.s32 	%r480, %r479, %r11;
	mul.lo.s32 	%r481, %r480, %r11;
	sub.s32 	%r482, %r479, %r481;
	selp.b32 	%r483, 0, %r474, %p6;
	selp.b32 	%r484, 0, %r477, %p5;
	selp.b32 	%r485, 0, %r480, %p4;
	selp.b32 	%r486, 0, %r482, %p3;
	mul.lo.s32 	%r487, %r13, %r483;
	mad.lo.s32 	%r488, %r14, %r484, %r487;
	mad.lo.s32 	%r489, %r15, %r485, %r488;
	mad.lo.s32 	%r490, %r16, %r486, %r489;
	shl.b64 	%rd183, %rd182, 32;
	shr.s64 	%rd184, %rd183, 30;
	add.s64 	%rd185, %rd5, %rd184;
	ld.global.f32 	%f105, [%rd185];
	cvt.s64.s32 	%rd186, %r490;
	add.s64 	%rd187, %rd6, %rd186;
	ld.global.u8 	%rs26, [%rd187];
	setp.eq.s16 	%p32, %rs26, 0;
	mul.f32 	%f106, %f105, %f4;
	selp.f32 	%f107, %f3, %f106, %p32;
	max.f32 	%f108, %f104, %f107;
	add.s64 	%rd188, %rd32, 832;
	cvt.u32.u64 	%r491, %rd188;
	div.s32 	%r492, %r491, %r9;
	mul.lo.s32 	%r493, %r492, %r9;
	sub.s32 	%r494, %r491, %r493;
	div.s32 	%r495, %r494, %r10;
	mul.lo.s32 	%r496, %r495, %r10;
	sub.s32 	%r497, %r494, %r496;
	div.s32 	%r498, %r497, %r11;
	mul.lo.s32 	%r499, %r498, %r11;
	sub.s32 	%r500, %r497, %r499;
	selp.b32 	%r501, 0, %r492, %p6;
	selp.b32 	%r502, 0, %r495, %p5;
	selp.b32 	%r503, 0, %r498, %p4;
	selp.b32 	%r504, 0, %r500, %p3;
	mul.lo.s32 	%r505, %r13, %r501;
	mad.lo.s32 	%r506, %r14, %r502, %r505;
	mad.lo.s32 	%r507, %r15, %r503, %r506;
	mad.lo.s32 	%r508, %r16, %r504, %r507;
	shl.b64 	%rd189, %rd188, 32;
	shr.s64 	%rd190, %rd189, 30;
	add.s64 	%rd191, %rd5, %rd190;
	ld.global.f32 	%f109, [%rd191];
	cvt.s64.s32 	%rd192, %r508;
	add.s64 	%rd193, %rd6, %rd192;
	ld.global.u8 	%rs27, [%rd193];
	setp.eq.s16 	%p33, %rs27, 0;
	mul.f32 	%f110, %f109, %f4;
	selp.f32 	%f111, %f3, %f110, %p33;
	max.f32 	%f112, %f108, %f111;
	add.s64 	%rd194, %rd32, 864;
	cvt.u32.u64 	%r509, %rd194;
	div.s32 	%r510, %r509, %r9;
	mul.lo.s32 	%r511, %r510, %r9;
	sub.s32 	%r512, %r509, %r511;
	div.s32 	%r513, %r512, %r10;
	mul.lo.s32 	%r514, %r513, %r10;
	sub.s32 	%r515, %r512, %r514;
	div.s32 	%r516, %r515, %r11;
	mul.lo.s32 	%r517, %r516, %r11;
	sub.s32 	%r518, %r515, %r517;
	selp.b32 	%r519, 0, %r510, %p6;
	selp.b32 	%r520, 0, %r513, %p5;
	selp.b32 	%r521, 0, %r516, %p4;
	selp.b32 	%r522, 0, %r518, %p3;
	mul.lo.s32 	%r523, %r13, %r519;
	mad.lo.s32 	%r524, %r14, %r520, %r523;
	mad.lo.s32 	%r525, %r15, %r521, %r524;
	mad.lo.s32 	%r526, %r16, %r522, %r525;
	shl.b64 	%rd195, %rd194, 32;
	shr.s64 	%rd196, %rd195, 30;
	add.s64 	%rd197, %rd5, %rd196;
	ld.global.f32 	%f113, [%rd197];
	cvt.s64.s32 	%rd198, %r526;
	add.s64 	%rd199, %rd6, %rd198;
	ld.global.u8 	%rs28, [%rd199];
	setp.eq.s16 	%p34, %rs28, 0;
	mul.f32 	%f114, %f113, %f4;
	selp.f32 	%f115, %f3, %f114, %p34;
	max.f32 	%f116, %f112, %f115;
	add.s64 	%rd200, %rd32, 896;
	cvt.u32.u64 	%r527, %rd200;
	div.s32 	%r528, %r527, %r9;
	mul.lo.s32 	%r529, %r528, %r9;
	sub.s32 	%r530, %r527, %r529;
	div.s32 	%r531, %r530, %r10;
	mul.lo.s32 	%r532, %r531, %r10;
	sub.s32 	%r533, %r530, %r532;
	div.s32 	%r534, %r533, %r11;
	mul.lo.s32 	%r535, %r534, %r11;
	sub.s32 	%r536, %r533, %r535;
	selp.b32 	%r537, 0, %r528, %p6;
	selp.b32 	%r538, 0, %r531, %p5;
	selp.b32 	%r539, 0, %r534, %p4;
	selp.b32 	%r540, 0, %r536, %p3;
	mul.lo.s32 	%r541, %r13, %r537;
	mad.lo.s32 	%r542, %r14, %r538, %r541;
	mad.lo.s32 	%r543, %r15, %r539, %r542;
	mad.lo.s32 	%r544, %r16, %r540, %r543;
	shl.b64 	%rd201, %rd200, 32;
	shr.s64 	%rd202, %rd201, 30;
	add.s64 	%rd203, %rd5, %rd202;
	ld.global.f32 	%f117, [%rd203];
	cvt.s64.s32 	%rd204, %r544;
	add.s64 	%rd205, %rd6, %rd204;
	ld.global.u8 	%rs29, [%rd205];
	setp.eq.s16 	%p35, %rs29, 0;
	mul.f32 	%f118, %f117, %f4;
	selp.f32 	%f119, %f3, %f118, %p35;
	max.f32 	%f120, %f116, %f119;
	add.s64 	%rd206, %rd32, 928;
	cvt.u32.u64 	%r545, %rd206;
	div.s32 	%r546, %r545, %r9;
	mul.lo.s32 	%r547, %r546, %r9;
	sub.s32 	%r548, %r545, %r547;
	div.s32 	%r549, %r548, %r10;
	mul.lo.s32 	%r550, %r549, %r10;
	sub.s32 	%r551, %r548, %r550;
	div.s32 	%r552, %r551, %r11;
	mul.lo.s32 	%r553, %r552, %r11;
	sub.s32 	%r554, %r551, %r553;
	selp.b32 	%r555, 0, %r546, %p6;
	selp.b32 	%r556, 0, %r549, %p5;
	selp.b32 	%r557, 0, %r552, %p4;
	selp.b32 	%r558, 0, %r554, %p3;
	mul.lo.s32 	%r559, %r13, %r555;
	mad.lo.s32 	%r560, %r14, %r556, %r559;
	mad.lo.s32 	%r561, %r15, %r557, %r560;
	mad.lo.s32 	%r562, %r16, %r558, %r561;
	shl.b64 	%rd207, %rd206, 32;
	shr.s64 	%rd208, %rd207, 30;
	add.s64 	%rd209, %rd5, %rd208;
	ld.global.f32 	%f121, [%rd209];
	cvt.s64.s32 	%rd210, %r562;
	add.s64 	%rd211, %rd6, %rd210;
	ld.global.u8 	%rs30, [%rd211];
	setp.eq.s16 	%p36, %rs30, 0;
	mul.f32 	%f122, %f121, %f4;
	selp.f32 	%f123, %f3, %f122, %p36;
	max.f32 	%f124, %f120, %f123;
	add.s64 	%rd212, %rd32, 960;
	cvt.u32.u64 	%r563, %rd212;
	div.s32 	%r564, %r563, %r9;
	mul.lo.s32 	%r565, %r564, %r9;
	sub.s32 	%r566, %r563, %r565;
	div.s32 	%r567, %r566, %r10;
	mul.lo.s32 	%r568, %r567, %r10;
	sub.s32 	%r569, %r566, %r568;
	div.s32 	%r570, %r569, %r11;
	mul.lo.s32 	%r571, %r570, %r11;
	sub.s32 	%r572, %r569, %r571;
	selp.b32 	%r573, 0, %r564, %p6;
	selp.b32 	%r574, 0, %r567, %p5;
	selp.b32 	%r575, 0, %r570, %p4;
	selp.b32 	%r576, 0, %r572, %p3;
	mul.lo.s32 	%r577, %r13, %r573;
	mad.lo.s32 	%r578, %r14, %r574, %r577;
	mad.lo.s32 	%r579, %r15, %r575, %r578;
	mad.lo.s32 	%r580, %r16, %r576, %r579;
	shl.b64 	%rd213, %rd212, 32;
	shr.s64 	%rd214, %rd213, 30;
	add.s64 	%rd215, %rd5, %rd214;
	ld.global.f32 	%f125, [%rd215];
	cvt.s64.s32 	%rd216, %r580;
	add.s64 	%rd217, %rd6, %rd216;
	ld.global.u8 	%rs31, [%rd217];
	setp.eq.s16 	%p37, %rs31, 0;
	mul.f32 	%f126, %f125, %f4;
	selp.f32 	%f127, %f3, %f126, %p37;
	max.f32 	%f128, %f124, %f127;
	mov.b32 	%r581, %f128;
	shfl.sync.bfly.b32	%r582|%p38, %r581, 16, 31, -1;
	mov.b32 	%f129, %r582;
	max.f32 	%f130, %f128, %f129;
	mov.b32 	%r583, %f130;
	shfl.sync.bfly.b32	%r584|%p39, %r583, 8, 31, -1;
	mov.b32 	%f131, %r584;
	max.f32 	%f132, %f130, %f131;
	mov.b32 	%r585, %f132;
	shfl.sync.bfly.b32	%r586|%p40, %r585, 4, 31, -1;
	mov.b32 	%f133, %r586;
	max.f32 	%f134, %f132, %f133;
	mov.b32 	%r587, %f134;
	shfl.sync.bfly.b32	%r588|%p41, %r587, 2, 31, -1;
	mov.b32 	%f135, %r588;
	max.f32 	%f136, %f134, %f135;
	mov.b32 	%r589, %f136;
	shfl.sync.bfly.b32	%r590|%p42, %r589, 1, 31, -1;
	mov.b32 	%f137, %r590;
	max.f32 	%f138, %f136, %f137;
	sub.f32 	%f139, %f7, %f138;
	fma.rn.f32 	%f140, %f139, 0f3BBB989D, 0f3F000000;
	cvt.sat.f32.f32 	%f141, %f140;
	mov.f32 	%f142, 0f4B400001;
	mov.f32 	%f143, 0f437C0000;
	fma.rm.f32 	%f144, %f141, %f143, %f142;
	add.f32 	%f145, %f144, 0fCB40007F;
	neg.f32 	%f146, %f145;
	fma.rn.f32 	%f147, %f139, 0f3FB8AA3B, %f146;
	fma.rn.f32 	%f148, %f139, 0f32A57060, %f147;
	mov.b32 	%r591, %f144;
	shl.b32 	%r592, %r591, 23;
	mov.b32 	%f149, %r592;
	ex2.approx.ftz.f32 	%f150, %f148;
	mul.f32 	%f151, %f150, %f149;
	add.f32 	%f152, %f151, 0f00000000;
	sub.f32 	%f153, %f11, %f138;
	fma.rn.f32 	%f154, %f153, 0f3BBB989D, 0f3F000000;
	cvt.sat.f32.f32 	%f155, %f154;
	fma.rm.f32 	%f156, %f155, %f143, %f142;
	add.f32 	%f157, %f156, 0fCB40007F;
	neg.f32 	%f158, %f157;
	fma.rn.f32 	%f159, %f153, 0f3FB8AA3B, %f158;
	fma.rn.f32 	%f160, %f153, 0f32A57060, %f159;
	mov.b32 	%r593, %f156;
	shl.b32 	%r594, %r593, 23;
	mov.b32 	%f161, %r594;
	ex2.approx.ftz.f32 	%f162, %f160;
	mul.f32 	%f163, %f162, %f161;
	add.f32 	%f164, %f152, %f163;
	sub.f32 	%f165, %f15, %f138;
	fma.rn.f32 	%f166, %f165, 0f3BBB989D, 0f3F000000;
	cvt.sat.f32.f32 	%f167, %f166;
	fma.rm.f32 	%f168, %f167, %f143, %f142;
	add.f32 	%f169, %f168, 0fCB40007F;
	neg.f32 	%f170, %f169;
	fma.rn.f32 	%f171, %f165, 0f3FB8AA3B, %f170;
	fma.rn.f32 	%f172, %f165, 0f32A57060, %f171;
	mov.b32 	%r595, %f168;
	shl.b32 	%r596, %r595, 23;
	mov.b32 	%f173, %r596;
	ex2.approx.ftz.f32 	%f174, %f172;
	mul.f32 	%f175, %f174, %f173;
	add.f32 	%f176, %f164, %f175;
	sub.f32 	%f177, %f19, %f138;
	fma.rn.f32 	%f178, %f177, 0f3BBB989D, 0f3F000000;
	cvt.sat.f32.f32 	%f179, %f178;
	fma.rm.f32 	%f180, %f179, %f143, %f142;
	add.f32 	%f181, %f180, 0fCB40007F;
	neg.f32 	%f182, %f181;
	fma.rn.f32 	%f183, %f177, 0f3FB8AA3B, %f182;
	fma.rn.f32 	%f184, %f177, 0f32A57060, %f183;
	mov.b32 	%r597, %f180;
	shl.b32 	%r598, %r597, 23;
	mov.b32 	%f185, %r598;
	ex2.approx.ftz.f32 	%f186, %f184;
	mul.f32 	%f187, %f186, %f185;
	add.f32 	%f188, %f176, %f187;
	sub.f32 	%f189, %f23, %f138;
	fma.rn.f32 	%f190, %f189, 0f3BBB989D, 0f3F000000;
	cvt.sat.f32.f32 	%f191, %f190;
	fma.rm.f32 	%f192, %f191, %f143, %f142;
	add.f32 	%f193, %f192, 0fCB40007F;
	neg.f32 	%f194, %f193;
	fma.rn.f32 	%f195, %f189, 0f3FB8AA3B, %f194;
	fma.rn.f32 	%f196, %f189, 0f32A57060, %f195;
	mov.b32 	%r599, %f192;
	shl.b32 	%r600, %r599, 23;
	mov.b32 	%f197, %r600;
	ex2.approx.ftz.f32 	%f198, %f196;
	mul.f32 	%f199, %f198, %f197;
	add.f32 	%f200, %f188, %f199;
	sub.f32 	%f201, %f27, %f138;
	fma.rn.f32 	%f202, %f201, 0f3BBB989D, 0f3F000000;
	cvt.sat.f32.f32 	%f203, %f202;
	fma.rm.f32 	%f204, %f203, %f143, %f142;
	add.f32 	%f205, %f204, 0fCB40007F;
	neg.f32 	%f206, %f205;
	fma.rn.f32 	%f207, %f201, 0f3FB8AA3B, %f206;
	fma.rn.f32 	%f208, %f201, 0f32A57060, %f207;
	mov.b32 	%r601, %f204;
	shl.b32 	%r602, %r601, 23;
	mov.b32 	%f209, %r602;
	ex2.approx.ftz.f32 	%f210, %f208;
	mul.f32 	%f211, %f210, %f209;
	add.f32 	%f212, %f200, %f211;
	sub.f32 	%f213, %f31, %f138;
	fma.rn.f32 	%f214, %f213, 0f3BBB989D, 0f3F000000;
	cvt.sat.f32.f32 	%f215, %f214;
	fma.rm.f32 	%f216, %f215, %f143, %f142;
	add.f32 	%f217, %f216, 0fCB40007F;
	neg.f32 	%f218, %f217;
	fma.rn.f32 	%f219, %f213, 0f3FB8AA3B, %f218;
	fma.rn.f32 	%f220, %f213, 0f32A57060, %f219;
	mov.b32 	%r603, %f216;
	shl.b32 	%r604, %r603, 23;
	mov.b32 	%f221, %r604;
	ex2.approx.ftz.f32 	%f222, %f220;
	mul.f32 	%f223, %f222, %f221;
	add.f32 	%f224, %f212, %f223;
	sub.f32 	%f225, %f35, %f138;
	fma.rn.f32 	%f226, %f225, 0f3BBB989D, 0f3F000000;
	cvt.sat.f32.f32 	%f227, %f226;
	fma.rm.f32 	%f228, %f227, %f143, %f142;
	add.f32 	%f229, %f228, 0fCB40007F;
	neg.f32 	%f230, %f229;
	fma.rn.f32 	%f231, %f225, 0f3FB8AA3B, %f230;
	fma.rn.f32 	%f232, %f225, 0f32A57060, %f231;
	mov.b32 	%r605, %f228;
	shl.b32 	%r606, %r605, 23;
	mov.b32 	%f233, %r606;
	ex2.approx.ftz.f32 	%f234, %f232;
	mul.f32 	%f235, %f234, %f233;
	add.f32 	%f236, %f224, %f235;
	sub.f32 	%f237, %f39, %f138;
	fma.rn.f32 	%f238, %f237, 0f3BBB989D, 0f3F000000;
	cvt.sat.f32.f32 	%f239, %f238;
	fma.rm.f32 	%f240, %f239, %f143, %f142;
	add.f32 	%f241, %f240, 0fCB40007F;
	neg.f32 	%f242, %f241;
	fma.rn.f32 	%f243, %f237, 0f3FB8AA3B, %f242;
	fma.rn.f32 	%f244, %f237, 0f32A57060, %f243;
	mov.b32 	%r607, %f240;
	shl.b32 	%r608, %r607, 23;
	mov.b32 	%f245, %r608;
	ex2.approx.ftz.f32 	%f246, %f244;
	mul.f32 	%f247, %f246, %f245;
	add.f32 	%f248, %f236, %f247;
	sub.f32 	%f249, %f43, %f138;
	fma.rn.f32 	%f250, %f249, 0f3BBB989D, 0f3F000000;
	cvt.sat.f32.f32 	%f251, %f250;
	fma.rm.f32 	%f252, %f251, %f143, %f142;
	add.f32 	%f253, %f252, 0fCB40007F;
	neg.f32 	%f254, %f253;
	fma.rn.f32 	%f255, %f249, 0f3FB8AA3B, %f254;
	fma.rn.f32 	%f256, %f249, 0f32A57060, %f255;
	mov.b32 	%r609, %f252;
	shl.b32 	%r610, %r609, 23;
	mov.b32 	%f257, %r610;
	ex2.approx.ftz.f32 	%f258, %f256;
	mul.f32 	%f259, %f258, %f257;
	add.f32 	%f260, %f248, %f259;
	sub.f32 	%f261, %f47, %f138;
	fma.rn.f32 	%f262, %f261, 0f3BBB989D, 0f3F000000;
	cvt.sat.f32.f32 	%f263, %f262;
	fma.rm.f32 	%f264, %f263, %f143, %f142;
	add.f32 	%f265, %f264, 0fCB40007F;
	neg.f32 	%f266, %f265;
	fma.rn.f32 	%f267, %f261, 0f3FB8AA3B, %f266;
	fma.rn.f32 	%f268, %f261, 0f32A57060, %f267;
	mov.b32 	%r611, %f264;
	shl.b32 	%r612, %r611, 23;
	mov.b32 	%f269, %r612;
	ex2.approx.ftz.f32 	%f270, %f268;
	mul.f32 	%f271, %f270, %f269;
	add.f32 	%f272, %f260, %f271;
	sub.f32 	%f273, %f51, %f138;
	fma.rn.f32 	%f274, %f273, 0f3BBB989D, 0f3F000000;
	cvt.sat.f32.f32 	%f275, %f274;
	fma.rm.f32 	%f276, %f275, %f143, %f142;
	add.f32 	%f277, %f276, 0fCB40007F;
	neg.f32 	%f278, %f277;
	fma.rn.f32 	%f279, %f273, 0f3FB8AA3B, %f278;
	fma.rn.f32 	%f280, %f273, 0f32A57060, %f279;
	mov.b32 	%r613, %f276;
	shl.b32 	%r614, %r613, 23;
	mov.b32 	%f281, %r614;
	ex2.approx.ftz.f32 	%f282, %f280;
	mul.f32 	%f283, %f282, %f281;
	add.f32 	%f284, %f272, %f283;
	sub.f32 	%f285, %f55, %f138;
	fma.rn.f32 	%f286, %f285, 0f3BBB989D, 0f3F000000;
	cvt.sat.f32.f32 	%f287, %f286;
	fma.rm.f32 	%f288, %f287, %f143, %f142;
	add.f32 	%f289, %f288, 0fCB40007F;
	neg.f32 	%f290, %f289;
	fma.rn.f32 	%f291, %f285, 0f3FB8AA3B, %f290;
	fma.rn.f32 	%f292, %f285, 0f32A57060, %f291;
	mov.b32 	%r615, %f288;
	shl.b32 	%r616, %r615, 23;
	mov.b32 	%f293, %r616;
	ex2.approx.ftz.f32 	%f294, %f292;
	mul.f32 	%f295, %f294, %f293;
	add.f32 	%f296, %f284, %f295;
	sub.f32 	%f297, %f59, %f138;
	fma.rn.f32 	%f298, %f297, 0f3BBB989D, 0f3F000000;
	cvt.sat.f32.f32 	%f299, %f298;
	fma.rm.f32 	%f300, %f299, %f143, %f142;
	add.f32 	%f301, %f300, 0fCB40007F;
	neg.f32 	%f302, %f301;
	fma.rn.f32 	%f303, %f297, 0f3FB8AA3B, %f302;
	fma.rn.f32 	%f304, %f297, 0f32A57060, %f303;
	mov.b32 	%r617, %f300;
	shl.b32 	%r618, %r617, 23;
	mov.b32 	%f305, %r618;
	ex2.approx.ftz.f32 	%f306, %f304;
	mul.f32 	%f307, %f306, %f305;
	add.f32 	%f308, %f296, %f307;
	sub.f32 	%f309, %f63, %f138;
	fma.rn.f32 	%f310, %f309, 0f3BBB989D, 0f3F000000;
	cvt.sat.f32.f32 	%f311, %f310;
	fma.rm.f32 	%f312, %f311, %f143, %f142;
	add.f32 	%f313, %f312, 0fCB40007F;
	neg.f32 	%f314, %f313;
	fma.rn.f32 	%f315, %f309, 0f3FB8AA3B, %f314;
	fma.rn.f32 	%f316, %f309, 0f32A57060, %f315;
	mov.b32 	%r619, %f312;
	shl.b32 	%r620, %r619, 23;
	mov.b32 	%f317, %r620;
	ex2.approx.ftz.f32 	%f318, %f316;
	mul.f32 	%f319, %f318, %f317;
	add.f32 	%f320, %f308, %f319;
	sub.f32 	%f321, %f67, %f138;
	fma.rn.f32 	%f322, %f321, 0f3BBB989D, 0f3F000000;
	cvt.sat.f32.f32 	%f323, %f322;
	fma.rm.f32 	%f324, %f323, %f143, %f142;
	add.f32 	%f325, %f324, 0fCB40007F;
	neg.f32 	%f326, %f325;
	fma.rn.f32 	%f327, %f321, 0f3FB8AA3B, %f326;
	fma.rn.f32 	%f328, %f321, 0f32A57060, %f327;
	mov.b32 	%r621, %f324;
	shl.b32 	%r622, %r621, 23;
	mov.b32 	%f329, %r622;
	ex2.approx.ftz.f32 	%f330, %f328;
	mul.f32 	%f331, %f330, %f329;
	add.f32 	%f332, %f320, %f331;
	sub.f32 	%f333, %f71, %f138;
	fma.rn.f32 	%f334, %f333, 0f3BBB989D, 0f3F000000;
	cvt.sat.f32.f32 	%f335, %f334;
	fma.rm.f32 	%f336, %f335, %f143, %f142;
	add.f32 	%f337, %f336, 0fCB40007F;
	neg.f32 	%f338, %f337;
	fma.rn.f32 	%f339, %f333, 0f3FB8AA3B, %f338;
	fma.rn.f32 	%f340, %f333, 0f32A57060, %f339;
	mov.b32 	%r623, %f336;
	shl.b32 	%r624, %r623, 23;
	mov.b32 	%f341, %r624;
	ex2.approx.ftz.f32 	%f342, %f340;
	mul.f32 	%f343, %f342, %f341;
	add.f32 	%f344, %f332, %f343;
	sub.f32 	%f345, %f75, %f138;
	fma.rn.f32 	%f346, %f345, 0f3BBB989D, 0f3F000000;
	cvt.sat.f32.f32 	%f347, %f346;
	fma.rm.f32 	%f348, %f347, %f143, %f142;
	add.f32 	%f349, %f348, 0fCB40007F;
	neg.f32 	%f350, %f349;
	fma.rn.f32 	%f351, %f345, 0f3FB8AA3B, %f350;
	fma.rn.f32 	%f352, %f345, 0f32A57060, %f351;
	mov.b32 	%r625, %f348;
	shl.b32 	%r626, %r625, 23;
	mov.b32 	%f353, %r626;
	ex2.approx.ftz.f32 	%f354, %f352;
	mul.f32 	%f355, %f354, %f353;
	add.f32 	%f356, %f344, %f355;
	sub.f32 	%f357, %f79, %f138;
	fma.rn.f32 	%f358, %f357, 0f3BBB989D, 0f3F000000;
	cvt.sat.f32.f32 	%f359, %f358;
	fma.rm.f32 	%f360, %f359, %f143, %f142;
	add.f32 	%f361, %f360, 0fCB40007F;
	neg.f32 	%f362, %f361;
	fma.rn.f32 	%f363, %f357, 0f3FB8AA3B, %f362;
	fma.rn.f32 	%f364, %f357, 0f32A57060, %f363;
	mov.b32 	%r627, %f360;
	shl.b32 	%r628, %r627, 23;
	mov.b32 	%f365, %r628;
	ex2.approx.ftz.f32 	%f366, %f364;
	mul.f32 	%f367, %f366, %f365;
	add.f32 	%f368, %f356, %f367;
	sub.f32 	%f369, %f83, %f138;
	fma.rn.f32 	%f370, %f369, 0f3BBB989D, 0f3F000000;
	cvt.sat.f32.f32 	%f371, %f370;
	fma.rm.f32 	%f372, %f371, %f143, %f142;
	add.f32 	%f373, %f372, 0fCB40007F;
	neg.f32 	%f374, %f373;
	fma.rn.f32 	%f375, %f369, 0f3FB8AA3B, %f374;
	fma.rn.f32 	%f376, %f369, 0f32A57060, %f375;
	mov.b32 	%r629, %f372;
	shl.b32 	%r630, %r629, 23;
	mov.b32 	%f377, %r630;
	ex2.approx.ftz.f32 	%f378, %f376;
	mul.f32 	%f379, %f378, %f377;
	add.f32 	%f380, %f368, %f379;
	sub.f32 	%f381, %f87, %f138;
	fma.rn.f32 	%f382, %f381, 0f3BBB989D, 0f3F000000;
	cvt.sat.f32.f32 	%f383, %f382;
	fma.rm.f32 	%f384, %f383, %f143, %f142;
	add.f32 	%f385, %f384, 0fCB40007F;
	neg.f32 	%f386, %f385;
	fma.rn.f32 	%f387, %f381, 0f3FB8AA3B, %f386;
	fma.rn.f32 	%f388, %f381, 0f32A57060, %f387;
	mov.b32 	%r631, %f384;
	shl.b32 	%r632, %r631, 23;
	mov.b32 	%f389, %r632;
	ex2.approx.ftz.f32 	%f390, %f388;
	mul.f32 	%f391, %f390, %f389;
	add.f32 	%f392, %f380, %f391;
	sub.f32 	%f393, %f91, %f138;
	fma.rn.f32 	%f394, %f393, 0f3BBB989D, 0f3F000000;
	cvt.sat.f32.f32 	%f395, %f394;
	fma.rm.f32 	%f396, %f395, %f143, %f142;
	add.f32 	%f397, %f396, 0fCB40007F;
	neg.f32 	%f398, %f397;
	fma.rn.f32 	%f399, %f393, 0f3FB8AA3B, %f398;
	fma.rn.f32 	%f400, %f393, 0f32A57060, %f399;
	mov.b32 	%r633, %f396;
	shl.b32 	%r634, %r633, 23;
	mov.b32 	%f401, %r634;
	ex2.approx.ftz.f32 	%f402, %f400;
	mul.f32 	%f403, %f402, %f401;
	add.f32 	%f404, %f392, %f403;
	sub.f32 	%f405, %f95, %f138;
	fma.rn.f32 	%f406, %f405, 0f3BBB989D, 0f3F000000;
	cvt.sat.f32.f32 	%f407, %f406;
	fma.rm.f32 	%f408, %f407, %f143, %f142;
	add.f32 	%f409, %f408, 0fCB40007F;
	neg.f32 	%f410, %f409;
	fma.rn.f32 	%f411, %f405, 0f3FB8AA3B, %f410;
	fma.rn.f32 	%f412, %f405, 0f32A57060, %f411;
	mov.b32 	%r635, %f408;
	shl.b32 	%r636, %r635, 23;
	mov.b32 	%f413, %r636;
	ex2.approx.ftz.f32 	%f414, %f412;
	mul.f32 	%f415, %f414, %f413;
	add.f32 	%f416, %f404, %f415;
	sub.f32 	%f417, %f99, %f138;
	fma.rn.f32 	%f418, %f417, 0f3BBB989D, 0f3F000000;
	cvt.sat.f32.f32 	%f419, %f418;
	fma.rm.f32 	%f420, %f419, %f143, %f142;
	add.f32 	%f421, %f420, 0fCB40007F;
	neg.f32 	%f422, %f421;
	fma.rn.f32 	%f423, %f417, 0f3FB8AA3B, %f422;
	fma.rn.f32 	%f424, %f417, 0f32A57060, %f423;
	mov.b32 	%r637, %f420;
	shl.b32 	%r638, %r637, 23;
	mov.b32 	%f425, %r638;
	ex2.approx.ftz.f32 	%f426, %f424;
	mul.f32 	%f427, %f426, %f425;
	add.f32 	%f428, %f416, %f427;
	sub.f32 	%f429, %f103, %f138;
	fma.rn.f32 	%f430, %f429, 0f3BBB989D, 0f3F000000;
	cvt.sat.f32.f32 	%f431, %f430;
	fma.rm.f32 	%f432, %f431, %f143, %f142;
	add.f32 	%f433, %f432, 0fCB40007F;
	neg.f32 	%f434, %f433;
	fma.rn.f32 	%f435, %f429, 0f3FB8AA3B, %f434;
	fma.rn.f32 	%f436, %f429, 0f32A57060, %f435;
	mov.b32 	%r639, %f432;
	shl.b32 	%r640, %r639, 23;
	mov.b32 	%f437, %r640;
	ex2.approx.ftz.f32 	%f438, %f436;
	mul.f32 	%f439, %f438, %f437;
	add.f32 	%f440, %f428, %f439;
	sub.f32 	%f441, %f107, %f138;
	fma.rn.f32 	%f442, %f441, 0f3BBB989D, 0f3F000000;
	cvt.sat.f32.f32 	%f443, %f442;
	fma.rm.f32 	%f444, %f443, %f143, %f142;
	add.f32 	%f445, %f444, 0fCB40007F;
	neg.f32 	%f446, %f445;
	fma.rn.f32 	%f447, %f441, 0f3FB8AA3B, %f446;
	fma.rn.f32 	%f448, %f441, 0f32A57060, %f447;
	mov.b32 	%r641, %f444;
	shl.b32 	%r642, %r641, 23;
	mov.b32 	%f449, %r642;
	ex2.approx.ftz.f32 	%f450, %f448;
	mul.f32 	%f451, %f450, %f449;
	add.f32 	%f452, %f440, %f451;
	sub.f32 	%f453, %f111, %f138;
	fma.rn.f32 	%f454, %f453, 0f3BBB989D, 0f3F000000;
	cvt.sat.f32.f32 	%f455, %f454;
	fma.rm.f32 	%f456, %f455, %f143, %f142;
	add.f32 	%f457, %f456, 0fCB40007F;
	neg.f32 	%f458, %f457;
	fma.rn.f32 	%f459, %f453, 0f3FB8AA3B, %f458;
	fma.rn.f32 	%f460, %f453, 0f32A57060, %f459;
	mov.b32 	%r643, %f456;
	shl.b32 	%r644, %r643, 23;
	mov.b32 	%f461, %r644;
	ex2.approx.ftz.f32 	%f462, %f460;
	mul.f32 	%f463, %f462, %f461;
	add.f32 	%f464, %f452, %f463;
	sub.f32 	%f465, %f115, %f138;
	fma.rn.f32 	%f466, %f465, 0f3BBB989D, 0f3F000000;
	cvt.sat.f32.f32 	%f467, %f466;
	fma.rm.f32 	%f468, %f467, %f143, %f142;
	add.f32 	%f469, %f468, 0fCB40007F;
	neg.f32 	%f470, %f469;
	fma.rn.f32 	%f471, %f465, 0f3FB8AA3B, %f470;
	fma.rn.f32 	%f472, %f465, 0f32A57060, %f471;
	mov.b32 	%r645, %f468;
	shl.b32 	%r646, %r645, 23;
	mov.b32 	%f473, %r646;
	ex2.approx.ftz.f32 	%f474, %f472;
	mul.f32 	%f475, %f474, %f473;
	add.f32 	%f476, %f464, %f475;
	sub.f32 	%f477, %f119, %f138;
	fma.rn.f32 	%f478, %f477, 0f3BBB989D, 0f3F000000;
	cvt.sat.f32.f32 	%f479, %f478;
	fma.rm.f32 	%f480, %f479, %f143, %f142;
	add.f32 	%f481, %f480, 0fCB40007F;
	neg.f32 	%f482, %f481;
	fma.rn.f32 	%f483, %f477, 0f3FB8AA3B, %f482;
	fma.rn.f32 	%f484, %f477, 0f32A57060, %f483;
	mov.b32 	%r647, %f480;
	shl.b32 	%r648, %r647, 23;
	mov.b32 	%f485, %r648;
	ex2.approx.ftz.f32 	%f486, %f484;
	mul.f32 	%f487, %f486, %f485;
	add.f32 	%f488, %f476, %f487;
	sub.f32 	%f489, %f123, %f138;
	fma.rn.f32 	%f490, %f489, 0f3BBB989D, 0f3F000000;
	cvt.sat.f32.f32 	%f491, %f490;
	fma.rm.f32 	%f492, %f491, %f143, %f142;
	add.f32 	%f493, %f492, 0fCB40007F;
	neg.f32 	%f494, %f493;
	fma.rn.f32 	%f495, %f489, 0f3FB8AA3B, %f494;
	fma.rn.f32 	%f496, %f489, 0f32A57060, %f495;
	mov.b32 	%r649, %f492;
	shl.b32 	%r650, %r649, 23;
	mov.b32 	%f497, %r650;
	ex2.approx.ftz.f32 	%f498, %f496;
	mul.f32 	%f499, %f498, %f497;
	add.f32 	%f500, %f488, %f499;
	sub.f32 	%f501, %f127, %f138;
	fma.rn.f32 	%f502, %f501, 0f3BBB989D, 0f3F000000;
	cvt.sat.f32.f32 	%f503, %f502;
	fma.rm.f32 	%f504, %f503, %f143, %f142;
	add.f32 	%f505, %f504, 0fCB40007F;
	neg.f32 	%f506, %f505;
	fma.rn.f32 	%f507, %f501, 0f3FB8AA3B, %f506;
	fma.rn.f32 	%f508, %f501, 0f32A57060, %f507;
	mov.b32 	%r651, %f504;
	shl.b32 	%r652, %r651, 23;
	mov.b32 	%f509, %r652;
	ex2.approx.ftz.f32 	%f510, %f508;
	mul.f32 	%f511, %f510, %f509;
	add.f32 	%f512, %f500, %f511;
	mov.b32 	%r653, %f512;
	shfl.sync.bfly.b32	%r654|%p43, %r653, 16, 31, -1;
	mov.b32 	%f513, %r654;
	add.f32 	%f514, %f512, %f513;
	mov.b32 	%r655, %f514;
	shfl.sync.bfly.b32	%r656|%p44, %r655, 8, 31, -1;
	mov.b32 	%f515, %r656;
	add.f32 	%f516, %f514, %f515;
	mov.b32 	%r657, %f516;
	shfl.sync.bfly.b32	%r658|%p45, %r657, 4, 31, -1;
	mov.b32 	%f517, %r658;
	add.f32 	%f518, %f516, %f517;
	mov.b32 	%r659, %f518;
	shfl.sync.bfly.b32	%r660|%p46, %r659, 2, 31, -1;
	mov.b32 	%f519, %r660;
	add.f32 	%f520, %f518, %f519;
	mov.b32 	%r661, %f520;
	shfl.sync.bfly.b32	%r662|%p47, %r661, 1, 31, -1;
	mov.b32 	%f521, %r662;
	add.f32 	%f522, %f520, %f521;
	div.rn.f32 	%f523, %f151, %f522;
	div.rn.f32 	%f524, %f163, %f522;
	div.rn.f32 	%f525, %f175, %f522;
	div.rn.f32 	%f526, %f187, %f522;
	div.rn.f32 	%f527, %f199, %f522;
	div.rn.f32 	%f528, %f211, %f522;
	div.rn.f32 	%f529, %f223, %f522;
	div.rn.f32 	%f530, %f235, %f522;
	div.rn.f32 	%f531, %f247, %f522;
	div.rn.f32 	%f532, %f259, %f522;
	div.rn.f32 	%f533, %f271, %f522;
	div.rn.f32 	%f534, %f283, %f522;
	div.rn.f32 	%f535, %f295, %f522;
	div.rn.f32 	%f536, %f307, %f522;
	div.rn.f32 	%f537, %f319, %f522;
	div.rn.f32 	%f538, %f331, %f522;
	div.rn.f32 	%f539, %f343, %f522;
	div.rn.f32 	%f540, %f355, %f522;
	div.rn.f32 	%f541, %f367, %f522;
	div.rn.f32 	%f542, %f379, %f522;
	div.rn.f32 	%f543, %f391, %f522;
	div.rn.f32 	%f544, %f403, %f522;
	div.rn.f32 	%f545, %f415, %f522;
	div.rn.f32 	%f546, %f427, %f522;
	div.rn.f32 	%f547, %f439, %f522;
	div.rn.f32 	%f548, %f451, %f522;
	div.rn.f32 	%f549, %f463, %f522;
	div.rn.f32 	%f550, %f475, %f522;
	div.rn.f32 	%f551, %f487, %f522;
	div.rn.f32 	%f552, %f499, %f522;
	div.rn.f32 	%f553, %f511, %f522;
	mad.lo.s64 	%rd218, %rd221, %rd23, %rd7;
	shl.b64 	%rd219, %rd218, 2;
	add.s64 	%rd220, %rd8, %rd219;
	st.global.f32 	[%rd220], %f523;
	st.global.f32 	[%rd220+128], %f524;
	st.global.f32 	[%rd220+256], %f525;
	st.global.f32 	[%rd220+384], %f526;
	st.global.f32 	[%rd220+512], %f527;
	st.global.f32 	[%rd220+640], %f528;
	st.global.f32 	[%rd220+768], %f529;
	st.global.f32 	[%rd220+896], %f530;
	st.global.f32 	[%rd220+1024], %f531;
	st.global.f32 	[%rd220+1152], %f532;
	st.global.f32 	[%rd220+1280], %f533;
	st.global.f32 	[%rd220+1408], %f534;
	st.global.f32 	[%rd220+1536], %f535;
	st.global.f32 	[%rd220+1664], %f536;
	st.global.f32 	[%rd220+1792], %f537;
	st.global.f32 	[%rd220+1920], %f538;
	st.global.f32 	[%rd220+2048], %f539;
	st.global.f32 	[%rd220+2176], %f540;
	st.global.f32 	[%rd220+2304], %f541;
	st.global.f32 	[%rd220+2432], %f542;
	st.global.f32 	[%rd220+2560], %f543;
	st.global.f32 	[%rd220+2688], %f544;
	st.global.f32 	[%rd220+2816], %f545;
	st.global.f32 	[%rd220+2944], %f546;
	st.global.f32 	[%rd220+3072], %f547;
	st.global.f32 	[%rd220+3200], %f548;
	st.global.f32 	[%rd220+3328], %f549;
	st.global.f32 	[%rd220+3456], %f550;
	st.global.f32 	[%rd220+3584], %f551;
	st.global.f32 	[%rd220+3712], %f552;
	st.global.f32 	[%rd220+3840], %f553;
	add.s64 	%rd221, %rd221, %rd9;
	setp.lt.s64 	%p48, %rd221, %rd24;
	@%p48 bra 	$L__BB586_4;
$L__BB586_5:
	ret;

}
	// .globl	_Z15SoftmaxWarpImplI22BroadcastScaleMaskLoadIffbLm4EiE11DirectStoreIffEfLi1ELi31ELi32ELi1ELb1EL9Algorithm0EEvT_T0_ll
.visible .entry _Z15SoftmaxWarpImplI22BroadcastScaleMaskLoadIffbLm4EiE11DirectStoreIffEfLi1ELi31ELi32ELi1ELb1EL9Algorithm0EEvT_T0_ll(
	.param .align 8 .b8 _Z15SoftmaxWarpImplI22BroadcastScaleMaskLoadIffbLm4EiE11DirectStoreIffEfLi1ELi31ELi32ELi1ELb1EL9Algorithm0EEvT_T0_ll_param_0[120],
	.param .align 8 .b8 _Z15SoftmaxWarpImplI22BroadcastScaleMaskLoadIffbLm4EiE11DirectStoreIffEfLi1ELi31ELi32ELi1ELb1EL9Algorithm0EEvT_T0_ll_param_1[16],
	.param .u64 _Z15SoftmaxWarpImplI22BroadcastScaleMaskLoadIffbLm4EiE11DirectStoreIffEfLi1ELi31ELi32ELi1ELb1EL9Algorithm0EEvT_T0_ll_param_2,
	.param .u64 _Z15SoftmaxWarpImplI22BroadcastScaleMaskLoadIffbLm4EiE11DirectStoreIffEfLi1ELi31ELi32ELi1ELb1EL9Algorithm0EEvT_T0_ll_param_3
)
{
	.reg .pred 	%p<231>;
	.reg .b16 	%rs<32>;
	.reg .b32 	%r<694>;
	.reg .b32 	%f<709>;
	.reg .b64 	%rd<256>;

	ld.param.u64 	%rd54, [_Z15SoftmaxWarpImplI22BroadcastScaleMaskLoadIffbLm4EiE11DirectStoreIffEfLi1ELi31ELi32ELi1ELb1EL9Algorithm0EEvT_T0_ll_param_1+8];
	ld.param.u64 	%rd53, [_Z15SoftmaxWarpImplI22BroadcastScaleMaskLoadIffbLm4EiE11DirectStoreIffEfLi1ELi31ELi32ELi1ELb1EL9Algorithm0EEvT_T0_ll_param_1];
	ld.param.v2.f32 	{%f158, %f159}, [_Z15SoftmaxWarpImplI22BroadcastScaleMaskLoadIffbLm4EiE11DirectStoreIffEfLi1ELi31ELi32ELi1ELb1EL9Algorithm0EEvT_T0_ll_param_0+112];
	ld.param.u64 	%rd52, [_Z15SoftmaxWarpImplI22BroadcastScaleMaskLoadIffbLm4EiE11DirectStoreIffEfLi1ELi31ELi32ELi1ELb1EL9Algorithm0EEvT_T0_ll_param_0+104];
	ld.param.v2.u32 	{%r14, %r15}, [_Z15SoftmaxWarpImplI22BroadcastScaleMaskLoadIffbLm4EiE11DirectStoreIffEfLi1ELi31ELi32ELi1ELb1EL9Algorithm0EEvT_T0_ll_param_0+88];
	ld.param.v2.u32 	{%r12, %r13}, [_Z15SoftmaxWarpImplI22BroadcastScaleMaskLoadIffbLm4EiE11DirectStoreIffEfLi1ELi31ELi32ELi1ELb1EL9Algorithm0EEvT_T0_ll_param_0+80];
	ld.param.v2.u32 	{%r10, %r11}, [_Z15SoftmaxWarpImplI22BroadcastScaleMaskLoadIffbLm4EiE11DirectStoreIffEfLi1ELi31ELi32ELi1ELb1EL9Algorithm0EEvT_T0_ll_param_0+64];
	ld.param.v2.u32 	{%r8, %r9}, [_Z15SoftmaxWarpImplI22BroadcastScaleMaskLoadIffbLm4EiE11DirectStoreIffEfLi1ELi31ELi32ELi1ELb1EL9Algorithm0EEvT_T0_ll_param_0+56];
	ld.param.u64 	%rd48, [_Z15SoftmaxWarpImplI22BroadcastScaleMaskLoadIffbLm4EiE11DirectStoreIffEfLi1ELi31ELi32ELi1ELb1EL9Algorithm0EEvT_T0_ll_param_0+40];
	ld.param.u64 	%rd47, [_Z15SoftmaxWarpImplI22BroadcastScaleMaskLoadIffbLm4EiE11DirectStoreIffEfLi1ELi31ELi32ELi1ELb1EL9Algorithm0EEvT_T0_ll_param_0+32];
	ld.param.u64 	%rd46, [_Z15SoftmaxWarpImplI22BroadcastScaleMaskLoadIffbLm4EiE11DirectStoreIffEfLi1ELi31ELi32ELi1ELb1EL9Algorithm0EEvT_T0_ll_param_0+24];
	ld.param.u64 	%rd45, [_Z15SoftmaxWarpImplI22BroadcastScaleMaskLoadIffbLm4EiE11DirectStoreIffEfLi1ELi31ELi32ELi1ELb1EL9Algorithm0EEvT_T0_ll_param_0+16];
	ld.param.u64 	%rd44, [_Z15SoftmaxWarpImplI22BroadcastScaleMaskLoadIffbLm4EiE11DirectStoreIffEfLi1ELi31ELi32ELi1ELb1EL9Algorithm0EEvT_T0_ll_param_0+8];
	ld.param.u64 	%rd43, [_Z15SoftmaxWarpImplI22BroadcastScaleMaskLoadIffbLm4EiE11DirectStoreIffEfLi1ELi31ELi32ELi1ELb1EL9Algorithm0EEvT_T0_ll_param_0];
	ld.param.u64 	%rd56, [_Z15SoftmaxWarpImplI22BroadcastScaleMaskLoadIffbLm4EiE11DirectStoreIffEfLi1ELi31ELi32ELi1ELb1EL9Algorithm0EEvT_T0_ll_param_3];
	cvta.to.global.u64 	%rd1, %rd43;
	cvta.to.global.u64 	%rd2, %rd44;
	setp.lt.s64 	%p1, %rd56, 993;
	@%p1 bra 	$L__BB587_2;
	mov.u64 	%rd57, $str;
	cvta.global.u64 	%rd58, %rd57;
	mov.u64 	%rd59, $str$1;
	cvta.global.u64 	%rd60, %rd59;
	mov.u64 	%rd61, __unnamed_573;
	cvta.global.u64 	%rd62, %rd61;
	{ // callseq 572, 0
	.param .b64 param0;
	st.param.b64 	[param0], %rd58;
	.param .b64 param1;
	st.param.b64 	[param1], %rd60;
	.param .b32 param2;
	st.param.b32 	[param2], 219;
	.param .b64 param3;
	st.param.b64 	[param3], %rd62;
	.param .b64 param4;
	st.param.b64 	[param4], 1;
	call.uni 
	__assertfail, 
	(
	param0, 
	param1, 
	param2, 
	param3, 
	param4
	);
	} // callseq 572
$L__BB587_2:
	ld.param.u64 	%rd253, [_Z15SoftmaxWarpImplI22BroadcastScaleMaskLoadIffbLm4EiE11DirectStoreIffEfLi1ELi31ELi32ELi1ELb1EL9Algorithm0EEvT_T0_ll_param_2];
	mov.u32 	%r16, %ctaid.x;
	mov.u32 	%r17, %ntid.y;
	mov.u32 	%r18, %tid.y;
	mad.lo.s32 	%r19, %r16, %r17, %r18;
	cvt.s64.s32 	%rd255, %r19;
	setp.le.s64 	%p2, %rd253, %rd255;
	@%p2 bra 	$L__BB587_129;
	mov.u32 	%r20, %tid.x;
	cvt.u64.u32 	%rd8, %r20;
	add.s32 	%r21, %r20, 32;
	cvt.u64.u32 	%rd9, %r21;
	add.s32 	%r22, %r20, 64;
	cvt.u64.u32 	%rd10, %r22;
	add.s32 	%r23, %r20, 96;
	cvt.u64.u32 	%rd11, %r23;
	add.s32 	%r24, %r20, 128;
	cvt.u64.u32 	%rd12, %r24;
	add.s32 	%r25, %r20, 160;
	cvt.u64.u32 	%rd13, %r25;
	add.s32 	%r26, %r20, 192;
	cvt.u64.u32 	%rd14, %r26;
	add.s32 	%r27, %r20, 224;
	cvt.u64.u32 	%rd15, %r27;
	add.s32 	%r28, %r20, 256;
	cvt.u64.u32 	%rd16, %r28;
	add.s32 	%r29, %r20, 288;
	cvt.u64.u32 	%rd17, %r29;
	add.s32 	%r30, %r20, 320;
	cvt.u64.u32 	%rd18, %r30;
	add.s32 	%r31, %r20, 352;
	cvt.u64.u32 	%rd19, %r31;
	add.s32 	%r32, %r20, 384;
	cvt.u64.u32 	%rd20, %r32;
	add.s32 	%r33, %r20, 416;
	cvt.u64.u32 	%rd21, %r33;
	add.s32 	%r34, %r20, 448;
	cvt.u64.u32 	%rd22, %r34;
	add.s32 	%r35, %r20, 480;
	cvt.u64.u32 	%rd23, %r35;
	add.s32 	%r36, %r20, 512;
	cvt.u64.u32 	%rd24, %r36;
	add.s32 	%r37, %r20, 544;
	cvt.u64.u32 	%rd25, %r37;
	add.s32 	%r38, %r20, 576;
	cvt.u64.u32 	%rd26, %r38;
	add.s32 	%r39, %r20, 608;
	cvt.u64.u32 	%rd27, %r39;
	add.s32 	%r40, %r20, 640;
	cvt.u64.u32 	%rd28, %r40;
	add.s32 	%r41, %r20, 672;
	cvt.u64.u32 	%rd29, %r41;
	add.s32 	%r42, %r20, 704;
	cvt.u64.u32 	%rd30, %r42;
	add.s32 	%r43, %r20, 736;
	cvt.u64.u32 	%rd31, %r43;
	add.s32 	%r44, %r20, 768;
	cvt.u64.u32 	%rd32, %r44;
	add.s32 	%r45, %r20, 800;
	cvt.u64.u32 	%rd33, %r45;
	add.s32 	%r46, %r20, 832;
	cvt.u64.u32 	%rd34, %r46;
	add.s32 	%r47, %r20, 864;
	cvt.u64.u32 	%rd35, %r47;
	add.s32 	%r48, %r20, 896;
	cvt.u64.u32 	%rd36, %r48;
	add.s32 	%r49, %r20, 928;
	cvt.u64.u32 	%rd37, %r49;
	add.s32 	%r50, %r20, 960;
	cvt.u64.u32 	%rd38, %r50;
$L__BB587_4:
	setp.le.s64 	%p3, %rd56, %rd8;
	mul.lo.s64 	%rd40, %rd52, %rd255;
	mov.f32 	%f647, 0fFF800000;
	mov.f32 	%f650, %f647;
	@%p3 bra 	$L__BB587_6;
	setp.eq.s64 	%p4, %rd48, 1;
	setp.eq.s64 	%p5, %rd47, 1;
	setp.eq.s64 	%p6, %rd46, 1;
	setp.eq.s64 	%p7, %rd45, 1;
	add.s64 	%rd63, %rd40, %rd8;
	cvt.u32.u64 	%r51, %rd63;
	div.s32 	%r52, %r51, %r8;
	mul.lo.s32 	%r53, %r52, %r8;
	sub.s32 	%r54, %r51, %r53;
	div.s32 	%r55, %r54, %r9;
	mul.lo.s32 	%r56, %r55, %r9;
	sub.s32 	%r57, %r54, %r56;
	div.s32 	%r58, %r57, %r10;
	mul.lo.s32 	%r59, %r58, %r10;
	sub.s32 	%r60, %r57, %r59;
	selp.b32 	%r61, 0, %r52, %p7;
	selp.b32 	%r62, 0, %r55, %p6;
	selp.b32 	%r63, 0, %r58, %p5;
	selp.b32 	%r64, 0, %r60, %p4;
	mul.lo.s32 	%r65, %r12, %r61;
	mad.lo.s32 	%r66, %r13, %r62, %r65;
	mad.lo.s32 	%r67, %r14, %r63, %r66;
	mad.lo.s32 	%r68, %r15, %r64, %r67;
	shl.b64 	%rd64, %rd63, 32;
	shr.s64 	%rd65, %rd64, 30;
	add.s64 	%rd66, %rd1, %rd65;
	ld.global.f32 	%f161, [%rd66];
	cvt.s64.s32 	%rd67, %r68;
	add.s64 	%rd68, %rd2, %rd67;
	ld.global.u8 	%rs1, [%rd68];
	setp.eq.s16 	%p8, %rs1, 0;
	mul.f32 	%f162, %f161, %f159;
	selp.f32 	%f647, %f158, %f162, %p8;
	max.f32 	%f650, %f647, 0fFF800000;
$L__BB587_6:
	setp.le.s64 	%p9, %rd56, %rd9;
	mov.f32 	%f649, 0fFF800000;
	@%p9 bra 	$L__BB587_8;
	setp.eq.s64 	%p10, %rd48, 1;
	setp.eq.s64 	%p11, %rd47, 1;
	setp.eq.s64 	%p12, %rd46, 1;
	setp.eq.s64 	%p13, %rd45, 1;
	add.s64 	%rd69, %rd40, %rd9;
	cvt.u32.u64 	%r69, %rd69;
	div.s32 	%r70, %r69, %r8;
	mul.lo.s32 	%r71, %r70, %r8;
	sub.s32 	%r72, %r69, %r71;
	div.s32 	%r73, %r72, %r9;
	mul.lo.s32 	%r74, %r73, %r9;
	sub.s32 	%r75, %r72, %r74;
	div.s32 	%r76, %r75, %r10;
	mul.lo.s32 	%r77, %r76, %r10;
	sub.s32 	%r78, %r75, %r77;
	selp.b32 	%r79, 0, %r70, %p13;
	selp.b32 	%r80, 0, %r73, %p12;
	selp.b32 	%r81, 0, %r76, %p11;
	selp.b32 	%r82, 0, %r78, %p10;
	mul.lo.s32 	%r83, %r12, %r79;
	mad.lo.s32 	%r84, %r13, %r80, %r83;
	mad.lo.s32 	%r85, %r14, %r81, %r84;
	mad.lo.s32 	%r86, %r15, %r82, %r85;
	shl.b64 	%rd70, %rd69, 32;
	shr.s64 	%rd71, %rd70, 30;
	add.s64 	%rd72, %rd1, %rd71;
	ld.global.f32 	%f164, [%rd72];
	cvt.s64.s32 	%rd73, %r86;
	add.s64 	%rd74, %rd2, %rd73;
	ld.global.u8 	%rs2, [%rd74];
	setp.eq.s16 	%p14, %rs2, 0;
	mul.f32 	%f165, %f164, %f159;
	selp.f32 	%f649, %f158, %f165, %p14;
	max.f32 	%f650, %f650, %f649;
$L__BB587_8:
	setp.le.s64 	%p15, %rd56, %rd10;
	mov.f32 	%f651, 0fFF800000;
	@%p15 bra 	$L__BB587_10;
	setp.eq.s64 	%p16, %rd48, 1;
	setp.eq.s64 	%p17, %rd47, 1;
	setp.eq.s64 	%p18, %rd46, 1;
	setp.eq.s64 	%p19, %rd45, 1;
	add.s64 	%rd75, %rd40, %rd10;
	cvt.u32.u64 	%r87, %rd75;
	div.s32 	%r88, %r87, %r8;
	mul.lo.s32 	%r89, %r88, %r8;
	sub.s32 	%r90, %r87, %r89;
	div.s32 	%r91, %r90, %r9;
	mul.lo.s32 	%r92, %r91, %r9;
	sub.s32 	%r93, %r90, %r92;
	div.s32 	%r94, %r93, %r10;
	mul.lo.s32 	%r95, %r94, %r10;
	sub.s32 	%r96, %r93, %r95;
	selp.b32 	%r97, 0, %r88, %p19;
	selp.b32 	%r98, 0, %r91, %p18;
	selp.b32 	%r99, 0, %r94, %p17;
	selp.b32 	%r100, 0, %r96, %p16;
	mul.lo.s32 	%r101, %r12, %r97;
	mad.lo.s32 	%r102, %r13, %r98, %r101;
	mad.lo.s32 	%r103, %r14, %r99, %r102;
	mad.lo.s32 	%r104, %r15, %r100, %r103;
	shl.b64 	%rd76, %rd75, 32;
	shr.s64 	%rd77, %rd76, 30;
	add.s64 	%rd78, %rd1, %rd77;
	ld.global.f32 	%f167, [%rd78];
	cvt.s64.s32 	%rd79, %r104;
	add.s64 	%rd80, %rd2, %rd79;
	ld.global.u8 	%rs3, [%rd80];
	setp.eq.s16 	%p20, %rs3, 0;
	mul.f32 	%f168, %f167, %f159;
	selp.f32 	%f651, %f158, %f168, %p20;
	max.f32 	%f650, %f650, %f651;
$L__BB587_10:
	setp.le.s64 	%p21, %rd56, %rd11;
	mov.f32 	%f653, 0fFF800000;
	@%p21 bra 	$L__BB587_12;
	setp.eq.s64 	%p22, %rd48, 1;
	setp.eq.s64 	%p23, %rd47, 1;
	setp.eq.s64 	%p24, %rd46, 1;
	setp.eq.s64 	%p25, %rd45, 1;
	add.s64 	%rd81, %rd40, %rd11;
	cvt.u32.u64 	%r105, %rd81;
	div.s32 	%r106, %r105, %r8;
	mul.lo.s32 	%r107, %r106, %r8;
	sub.s32 	%r108, %r105, %r107;
	div.s32 	%r109, %r108, %r9;
	mul.lo.s32 	%r110, %r109, %r9;
	sub.s32 	%r111, %r108, %r110;
	div.s32 	%r112, %r111, %r10;
	mul.lo.s32 	%r113, %r112, %r10;
	sub.s32 	%r114, %r111, %r113;
	selp.b32 	%r115, 0, %r106, %p25;
	selp.b32 	%r116, 0, %r109, %p24;
	selp.b32 	%r117, 0, %r112, %p23;
	selp.b32 	%r118, 0, %r114, %p22;
	mul.lo.s32 	%r119, %r12, %r115;
	mad.lo.s32 	%r120, %r13, %r116, %r119;
	mad.lo.s32 	%r121, %r14, %r117, %r120;
	mad.lo.s32 	%r122, %r15, %r118, %r121;
	shl.b64 	%rd82, %rd81, 32;
	shr.s64 	%rd83, %rd82, 30;
	add.s64 	%rd84, %rd1, %rd83;
	ld.global.f32 	%f170, [%rd84];
	cvt.s64.s32 	%rd85, %r122;
	add.s64 	%rd86, %rd2, %rd85;
	ld.global.u8 	%rs4, [%rd86];
	setp.eq.s16 	%p26, %rs4, 0;
	mul.f32 	%f171, %f170, %f159;
	selp.f32 	%f653, %f158, %f171, %p26;
	max.f32 	%f650, %f650, %f653;
$L__BB587_12:
	setp.le.s64 	%p27, %rd56, %rd12;
	mov.f32 	%f655, 0fFF800000;
	@%p27 bra 	$L__BB587_14;
	setp.eq.s64 	%p28, %rd48, 1;
	setp.eq.s64 	%p29, %rd47, 1;
	setp.eq.s64 	%p30, %rd46, 1;
	setp.eq.s64 	%p31, %rd45, 1;
	add.s64 	%rd87, %rd40, %rd12;
	cvt.u32.u64 	%r123, %rd87;
	div.s32 	%r124, %r123, %r8;
	mul.lo.s32 	%r125, %r124, %r8;
	sub.s32 	%r126, %r123, %r125;
	div.s32 	%r127, %r126, %r9;
	mul.lo.s32 	%r128, %r127, %r9;
	sub.s32 	%r129, %r126, %r128;
	div.s32 	%r130, %r129, %r10;
	mul.lo.s32 	%r131, %r130, %r10;
	sub.s32 	%r132, %r129, %r131;
	selp.b32 	%r133, 0, %r124, %p31;
	selp.b32 	%r134, 0, %r127, %p30;
	selp.b32 	%r135, 0, %r130, %p29;
	selp.b32 	%r136, 0, %r132, %p28;
	mul.lo.s32 	%r137, %r12, %r133;
	mad.lo.s32 	%r138, %r13, %r134, %r137;
	mad.lo.s32 	%r139, %r14, %r135, %r138;
	mad.lo.s32 	%r140, %r15, %r136, %r139;
	shl.b64 	%rd88, %rd87, 32;
	shr.s64 	%rd89, %rd88, 30;
	add.s64 	%rd90, %rd1, %rd89;
	ld.global.f32 	%f173, [%rd90];
	cvt.s64.s32 	%rd91, %r140;
	add.s64 	%rd92, %rd2, %rd91;
	ld.global.u8 	%rs5, [%rd92];
	setp.eq.s16 	%p32, %rs5, 0;
	mul.f32 	%f174, %f173, %f159;
	selp.f32 	%f655, %f158, %f174, %p32;
	max.f32 	%f650, %f650, %f655;
$L__BB587_14:
	setp.le.s64 	%p33, %rd56, %rd13;
	mov.f32 	%f657, 0fFF800000;
	@%p33 bra 	$L__BB587_16;
	setp.eq.s64 	%p34, %rd48, 1;
	setp.eq.s64 	%p35, %rd47, 1;
	setp.eq.s64 	%p36, %rd46, 1;
	setp.eq.s64 	%p37, %rd45, 1;
	add.s64 	%rd93, %rd40, %rd13;
	cvt.u32.u64 	%r141, %rd93;
	div.s32 	%r142, %r141, %r8;
	mul.lo.s32 	%r143, %r142, %r8;
	sub.s32 	%r144, %r141, %r143;
	div.s32 	%r145, %r144, %r9;
	mul.lo.s32 	%r146, %r145, %r9;
	sub.s32 	%r147, %r144, %r146;
	div.s32 	%r148, %r147, %r10;
	mul.lo.s32 	%r149, %r148, %r10;
	sub.s32 	%r150, %r147, %r149;
	selp.b32 	%r151, 0, %r142, %p37;
	selp.b32 	%r152, 0, %r145, %p36;
	selp.b32 	%r153, 0, %r148, %p35;
	selp.b32 	%r154, 0, %r150, %p34;
	mul.lo.s32 	%r155, %r12, %r151;
	mad.lo.s32 	%r156, %r13, %r152, %r155;
	mad.lo.s32 	%r157, %r14, %r153, %r156;
	mad.lo.s32 	%r158, %r15, %r154, %r157;
	shl.b64 	%rd94, %rd93, 32;
	shr.s64 	%rd95, %rd94, 30;
	add.s64 	%rd96, %rd1, %rd95;
	ld.global.f32 	%f176, [%rd96];
	cvt.s64.s32 	%rd97, %r158;
	add.s64 	%rd98, %rd2, %rd97;
	ld.global.u8 	%rs6, [%rd98];
	setp.eq.s16 	%p38, %rs6, 0;
	mul.f32 	%f177, %f176, %f159;
	selp.f32 	%f657, %f158, %f177, %p38;
	max.f32 	%f650, %f650, %f657;
$L__BB587_16:
	setp.le.s64 	%p39, %rd56, %rd14;
	mov.f32 	%f659, 0fFF800000;
	@%p39 bra 	$L__BB587_18;
	setp.eq.s64 	%p40, %rd48, 1;
	setp.eq.s64 	%p41, %rd47, 1;
	setp.eq.s64 	%p42, %rd46, 1;
	setp.eq.s64 	%p43, %rd45, 1;
	add.s64 	%rd99, %rd40, %rd14;
	cvt.u32.u64 	%r159, %rd99;
	div.s32 	%r160, %r159, %r8;
	mul.lo.s32 	%r161, %r160, %r8;
	sub.s32 	%r162, %r159, %r161;
	div.s32 	%r163, %r162, %r9;
	mul.lo.s32 	%r164, %r163, %r9;
	sub.s32 	%r165, %r162, %r164;
	div.s32 	%r166, %r165, %r10;
	mul.lo.s32 	%r167, %r166, %r10;
	sub.s32 	%r168, %r165, %r167;
	selp.b32 	%r169, 0, %r160, %p43;
	selp.b32 	%r170, 0, %r163, %p42;
	selp.b32 	%r171, 0, %r166, %p41;
	selp.b32 	%r172, 0, %r168, %p40;
	mul.lo.s32 	%r173, %r12, %r169;
	mad.lo.s32 	%r174, %r13, %r170, %r173;
	mad.lo.s32 	%r175, %r14, %r171, %r174;
	mad.lo.s32 	%r176, %r15, %r172, %r175;
	shl.b64 	%rd100, %rd99, 32;
	shr.s64 	%rd101, %rd100, 30;
	add.s64 	%rd102, %rd1, %rd101;
	ld.global.f32 	%f179, [%rd102];
	cvt.s64.s32 	%rd103, %r176;
	add.s64 	%rd104, %rd2, %rd103;
	ld.global.u8 	%rs7, [%rd104];
	setp.eq.s16 	%p44, %rs7, 0;
	mul.f32 	%f180, %f179, %f159;
	selp.f32 	%f659, %f158, %f180, %p44;
	max.f32 	%f650, %f650, %f659;
$L__BB587_18:
	setp.le.s64 	%p45, %rd56, %rd15;
	mov.f32 	%f661, 0fFF800000;
	@%p45 bra 	$L__BB587_20;
	setp.eq.s64 	%p46, %rd48, 1;
	setp.eq.s64 	%p47, %rd47, 1;
	setp.eq.s64 	%p48, %rd46, 1;
	setp.eq.s64 	%p49, %rd45, 1;
	add.s64 	%rd105, %rd40, %rd15;
	cvt.u32.u64 	%r177, %rd105;
	div.s32 	%r178, %r177, %r8;
	mul.lo.s32 	%r179, %r178, %r8;
	sub.s32 	%r180, %r177, %r179;
	div.s32 	%r181, %r180, %r9;
	mul.lo.s32 	%r182, %r181, %r9;
	sub.s32 	%r183, %r180, %r182;
	div.s32 	%r184, %r183, %r10;
	mul.lo.s32 	%r185, %r184, %r10;
	sub.s32 	%r186, %r183, %r185;
	selp.b32 	%r187, 0, %r178, %p49;
	selp.b32 	%r188, 0, %r181, %p48;
	selp.b32 	%r189, 0, %r184, %p47;
	selp.b32 	%r190, 0, %r186, %p46;
	mul.lo.s32 	%r191, %r12, %r187;
	mad.lo.s32 	%r192, %r13, %r188, %r191;
	mad.lo.s32 	%r193, %r14, %r189, %r192;
	mad.lo.s32 	%r194, %r15, %r190, %r193;
	shl.b64 	%rd106, %rd105, 32;
	shr.s64 	%rd107, %rd106, 30;
	add.s64 	%rd108, %rd1, %rd107;
	ld.global.f32 	%f182, [%rd108];
	cvt.s64.s32 	%rd109, %r194;
	add.s64 	%rd110, %rd2, %rd109;
	ld.global.u8 	%rs8, [%rd110];
	setp.eq.s16 	%p50, %rs8, 0;
	mul.f32 	%f183, %f182, %f159;
	selp.f32 	%f661, %f158, %f183, %p50;
	max.f32 	%f650, %f650, %f661;
$L__BB587_20:
	setp.le.s64 	%p51, %rd56, %rd16;
	mov.f32 	%f663, 0fFF800000;
	@%p51 bra 	$L__BB587_22;
	setp.eq.s64 	%p52, %rd48, 1;
	setp.eq.s64 	%p53, %rd47, 1;
	setp.eq.s64 	%p54, %rd46, 1;
	setp.eq.s64 	%p55, %rd45, 1;
	add.s64 	%rd111, %rd40, %rd16;
	cvt.u32.u64 	%r195, %rd111;
	div.s32 	%r196, %r195, %r8;
	mul.lo.s32 	%r197, %r196, %r8;
	sub.s32 	%r198, %r195, %r197;
	div.s32 	%r199, %r198, %r9;
	mul.lo.s32 	%r200, %r199, %r9;
	sub.s32 	%r201, %r198, %r200;
	div.s32 	%r202, %r201, %r10;
	mul.lo.s32 	%r203, %r202, %r10;
	sub.s32 	%r204, %r201, %r203;
	selp.b32 	%r205, 0, %r196, %p55;
	selp.b32 	%r206, 0, %r199, %p54;
	selp.b32 	%r207, 0, %r202, %p53;
	selp.b32 	%r208, 0, %r204, %p52;
	mul.lo.s32 	%r209, %r12, %r205;
	mad.lo.s32 	%r210, %r13, %r206, %r209;
	mad.lo.s32 	%r211, %r14, %r207, %r210;
	mad.lo.s32 	%r212, %r15, %r208, %r211;
	shl.b64 	%rd112, %rd111, 32;
	shr.s64 	%rd113, %rd112, 30;
	add.s64 	%rd114, %rd1, %rd113;
	ld.global.f32 	%f185, [%rd114];
	cvt.s64.s32 	%rd115, %r212;
	add.s64 	%rd116, %rd2, %rd115;
	ld.global.u8 	%rs9, [%rd116];
	setp.eq.s16 	%p56, %rs9, 0;
	mul.f32 	%f186, %f185, %f159;
	selp.f32 	%f663, %f158, %f186, %p56;
	max.f32 	%f650, %f650, %f663;
$L__BB587_22:
	setp.le.s64 	%p57, %rd56, %rd17;
	mov.f32 	%f665, 0fFF800000;
	@%p57 bra 	$L__BB587_24;
	setp.eq.s64 	%p58, %rd48, 1;
	setp.eq.s64 	%p59, %rd47, 1;
	setp.eq.s64 	%p60, %rd46, 1;
	setp.eq.s64 	%p61, %rd45, 1;
	add.s64 	%rd117, %rd40, %rd17;
	cvt.u32.u64 	%r213, %rd117;
	div.s32 	%r214, %r213, %r8;
	mul.lo.s32 	%r215, %r214, %r8;
	sub.s32 	%r216, %r213, %r215;
	div.s32 	%r217, %r216, %r9;
	mul.lo.s32 	%r218, %r217, %r9;
	sub.s32 	%r219, %r216, %r218;
	div.s32 	%r220, %r219, %r10;
	mul.lo.s32 	%r221, %r220, %r10;
	sub.s32 	%r222, %r219, %r221;
	selp.b32 	%r223, 0, %r214, %p61;
	selp.b32 	%r224, 0, %r217, %p60;
	selp.b32 	%r225, 0, %r220, %p59;
	selp.b32 	%r226, 0, %r222, %p58;
	mul.lo.s32 	%r227, %r12, %r223;
	mad.lo.s32 	%r228, %r13, %r224, %r227;
	mad.lo.s32 	%r229, %r14, %r225, %r228;
	mad.lo.s32 	%r230, %r15, %r226, %r229;
	shl.b64 	%rd118, %rd117, 32;
	shr.s64 	%rd119, %rd118, 30;
	add.s64 	%rd120, %rd1, %rd119;
	ld.global.f32 	%f188, [%rd120];
	cvt.s64.s32 	%rd121, %r230;
	add.s64 	%rd122, %rd2, %rd121;
	ld.global.u8 	%rs10, [%rd122];
	setp.eq.s16 	%p62, %rs10, 0;
	mul.f32 	%f189, %f188, %f159;
	selp.f32 	%f665, %f158, %f189, %p62;
	max.f32 	%f650, %f650, %f665;
$L__BB587_24:
	setp.le.s64 	%p63, %rd56, %rd18;
	mov.f32 	%f667, 0fFF800000;
	@%p63 bra 	$L__BB587_26;
	setp.eq.s64 	%p64, %rd48, 1;
	setp.eq.s64 	%p65, %rd47, 1;
	setp.eq.s64 	%p66, %rd46, 1;
	setp.eq.s64 	%p67, %rd45, 1;
	add.s64 	%rd123, %rd40, %rd18;
	cvt.u32.u64 	%r231, %rd123;
	div.s32 	%r232, %r231, %r8;
	mul.lo.s32 	%r233, %r232, %r8;
	sub.s32 	%r234, %r231, %r233;
	div.s32 	%r235, %r234, %r9;
	mul.lo.s32 	%r236, %r235, %r9;
	sub.s32 	%r237, %r234, %r236;
	div.s32 	%r238, %r237, %r10;
	mul.lo.s32 	%r239, %r238, %r10;
	sub.s32 	%r240, %r237, %r239;
	selp.b32 	%r241, 0, %r232, %p67;
	selp.b32 	%r242, 0, %r235, %p66;
	selp.b32 	%r243, 0, %r238, %p65;
	selp.b32 	%r244, 0, %r240, %p64;
	mul.lo.s32 	%r245, %r12, %r241;
	mad.lo.s32 	%r246, %r13, %r242, %r245;
	mad.lo.s32 	%r247, %r14, %r243, %r246;
	mad.lo.s32 	%r248, %r15, %r244, %r247;
	shl.b64 	%rd124, %rd123, 32;
	shr.s64 	%rd125, %rd124, 30;
	add.s64 	%rd126, %rd1, %rd125;
	ld.global.f32 	%f191, [%rd126];
	cvt.s64.s32 	%rd127, %r248;
	add.s64 	%rd128, %rd2, %rd127;
	ld.global.u8 	%rs11, [%rd128];
	setp.eq.s16 	%p68, %rs11, 0;
	mul.f32 	%f192, %f191, %f159;
	selp.f32 	%f667, %f158, %f192, %p68;
	max.f32 	%f650, %f650, %f667;
$L__BB587_26:
	setp.le.s64 	%p69, %rd56, %rd19;
	mov.f32 	%f669, 0fFF800000;
	@%p69 bra 	$L__BB587_28;
	setp.eq.s64 	%p70, %rd48, 1;
	setp.eq.s64 	%p71, %rd47, 1;
	setp.eq.s64 	%p72, %rd46, 1;
	setp.eq.s64 	%p73, %rd45, 1;
	add.s64 	%rd129, %rd40, %rd19;
	cvt.u32.u64 	%r249, %rd129;
	div.s32 	%r250, %r249, %r8;
	mul.lo.s32 	%r251, %r250, %r8;
	sub.s32 	%r252, %r249, %r251;
	div.s32 	%r253, %r252, %r9;
	mul.lo.s32 	%r254, %r253, %r9;
	sub.s32 	%r255, %r252, %r254;
	div.s32 	%r256, %r255, %r10;
	mul.lo.s32 	%r257, %r256, %r10;
	sub.s32 	%r258, %r255, %r257;
	selp.b32 	%r259, 0, %r250, %p73;
	selp.b32 	%r260, 0, %r253, %p72;
	selp.b32 	%r261, 0, %r256, %p71;
	selp.b32 	%r262, 0, %r258, %p70;
	mul.lo.s32 	%r263, %r12, %r259;
	mad.lo.s32 	%r264, %r13, %r260, %r263;
	mad.lo.s32 	%r265, %r14, %r261, %r264;
	mad.lo.s32 	%r266, %r15, %r262, %r265;
	shl.b64 	%rd130, %rd129, 32;
	shr.s64 	%rd131, %rd130, 30;
	add.s64 	%rd132, %rd1, %rd131;
	ld.global.f32 	%f194, [%rd132];
	cvt.s64.s32 	%rd133, %r266;
	add.s64 	%rd134, %rd2, %rd133;
	ld.global.u8 	%rs12, [%rd134];
	setp.eq.s16 	%p74, %rs12, 0;
	mul.f32 	%f195, %f194, %f159;
	selp.f32 	%f669, %f158, %f195, %p74;
	max.f32 	%f650, %f650, %f669;
$L__BB587_28:
	setp.le.s64 	%p75, %rd56, %rd20;
	mov.f32 	%f671, 0fFF800000;
	@%p75 bra 	$L__BB587_30;
	setp.eq.s64 	%p76, %rd48, 1;
	setp.eq.s64 	%p77, %rd47, 1;
	setp.eq.s64 	%p78, %rd46, 1;
	setp.eq.s64 	%p79, %rd45, 1;
	add.s64 	%rd135, %rd40, %rd20;
	cvt.u32.u64 	%r267, %rd135;
	div.s32 	%r268, %r267, %r8;
	mul.lo.s32 	%r269, %r268, %r8;
	sub.s32 	%r270, %r267, %r269;
	div.s32 	%r271, %r270, %r9;
	mul.lo.s32 	%r272, %r271, %r9;
	sub.s32 	%r273, %r270, %r272;
	div.s32 	%r274, %r273, %r10;
	mul.lo.s32 	%r275, %r274, %r10;
	sub.s32 	%r276, %r273, %r275;
	selp.b32 	%r277, 0, %r268, %p79;
	selp.b32 	%r278, 0, %r271, %p78;
	selp.b32 	%r279, 0, %r274, %p77;
	selp.b32 	%r280, 0, %r276, %p76;
	mul.lo.s32 	%r281, %r12, %r277;
	mad.lo.s32 	%r282, %r13, %r278, %r281;
	mad.lo.s32 	%r283, %r14, %r279, %r282;
	mad.lo.s32 	%r284, %r15, %r280, %r283;
	shl.b64 	%rd136, %rd135, 32;
	shr.s64 	%rd137, %rd136, 30;
	add.s64 	%rd138, %rd1, %rd137;
	ld.global.f32 	%f197, [%rd138];
	cvt.s64.s32 	%rd139, %r284;
	add.s64 	%rd140, %rd2, %rd139;
	ld.global.u8 	%rs13, [%rd140];
	setp.eq.s16 	%p80, %rs13, 0;
	mul.f32 	%f198, %f197, %f159;
	selp.f32 	%f671, %f158, %f198, %p80;
	max.f32 	%f650, %f650, %f671;
$L__BB587_30:
	setp.le.s64 	%p81, %rd56, %rd21;
	mov.f32 	%f673, 0fFF800000;
	@%p81 bra 	$L__BB587_32;
	setp.eq.s64 	%p82, %rd48, 1;
	setp.eq.s64 	%p83, %rd47, 1;
	setp.eq.s64 	%p84, %rd46, 1;
	setp.eq.s64 	%p85, %rd45, 1;
	add.s64 	%rd141, %rd40, %rd21;
	cvt.u32.u64 	%r285, %rd141;
	div.s32 	%r286, %r285, %r8;
	mul.lo.s32 	%r287, %r286, %r8;
	sub.s32 	%r288, %r285, %r287;
	div.s32 	%r289, %r288, %r9;
	mul.lo.s32 	%r290, %r289, %r9;
	sub.s32 	%r291, %r288, %r290;
	div.s32 	%r292, %r291, %r10;
	mul.lo.s32 	%r293, %r292, %r10;
	sub.s32 	%r294, %r291, %r293;
	selp.b32 	%r295, 0, %r286, %p85;
	selp.b32 	%r296, 0, %r289, %p84;
	selp.b32 	%r297, 0, %r292, %p83;
	selp.b32 	%r298, 0, %r294, %p82;
	mul.lo.s32 	%r299, %r12, %r295;
	mad.lo.s32 	%r300, %r13, %r296, %r299;
	mad.lo.s32 	%r301, %r14, %r297, %r300;
	mad.lo.s32 	%r302, %r15, %r298, %r301;
	shl.b64 	%rd142, %rd141, 32;
	shr.s64 	%rd143, %rd142, 30;
	add.s64 	%rd144, %rd1, %rd143;
	ld.global.f32 	%f200, [%rd144];
	cvt.s64.s32 	%rd145, %r302;
	add.s64 	%rd146, %rd2, %rd145;
	ld.global.u8 	%rs14, [%rd146];
	setp.eq.s16 	%p86, %rs14, 0;
	mul.f32 	%f201, %f200, %f159;
	selp.f32 	%f673, %f158, %f201, %p86;
	max.f32 	%f650, %f650, %f673;
$L__BB587_32:
	setp.le.s64 	%p87, %rd56, %rd22;
	mov.f32 	%f675, 0fFF800000;
	@%p87 bra 	$L__BB587_34;
	setp.eq.s64 	%p88, %rd48, 1;
	setp.eq.s64 	%p89, %rd47, 1;
	setp.eq.s64 	%p90, %rd46, 1;
	setp.eq.s64 	%p91, %rd45, 1;
	add.s64 	%rd147, %rd40, %rd22;
	cvt.u32.u64 	%r303, %rd147;
	div.s32 	%r304, %r303, %r8;
	mul.lo.s32 	%r305, %r304, %r8;
	sub.s32 	%r306, %r303, %r305;
	div.s32 	%r307, %r306, %r9;
	mul.lo.s32 	%r308, %r307, %r9;
	sub.s32 	%r309, %r306, %r308;
	div.s32 	%r310, %r309, %r10;
	mul.lo.s32 	%r311, %r310, %r10;
	sub.s32 	%r312, %r309, %r311;
	selp.b32 	%r313, 0, %r304, %p91;
	selp.b32 	%r314, 0, %r307, %p90;
	selp.b32 	%r315, 0, %r310, %p89;
	selp.b32 	%r316, 0, %r312, %p88;
	mul.lo.s32 	%r317, %r12, %r313;
	mad.lo.s32 	%r318, %r13, %r314, %r317;
	mad.lo.s32 	%r319, %r14, %r315, %r318;
	mad.lo.s32 	%r320, %r15, %r316, %r319;
	shl.b64 	%rd148, %rd147, 32;
	shr.s64 	%rd149, %rd148, 30;
	add.s64 	%rd150, %rd1, %rd149;
	ld.global.f32 	%f203, [%rd150];
	cvt.s64.s32 	%rd151, %r320;
	add.s64 	%rd152, %rd2, %rd151;
	ld.global.u8 	%rs15, [%rd152];
	setp.eq.s16 	%p92, %rs15, 0;
	mul.f32 	%f204, %f203, %f159;
	selp.f32 	%f675, %f158, %f204, %p92;
	max.f32 	%f650, %f650, %f675;
$L__BB587_34:
	setp.le.s64 	%p93, %rd56, %rd23;
	mov.f32 	%f677, 0fFF800000;
	@%p93 bra 	$L__BB587_36;
	setp.eq.s64 	%p94, %rd48, 1;
	setp.eq.s64 	%p95, %rd47, 1;
	setp.eq.s64 	%p96, %rd46, 1;
	setp.eq.s64 	%p97, %rd45, 1;
	add.s64 	%rd153, %rd40, %rd23;
	cvt.u32.u64 	%r321, %rd153;
	div.s32 	%r322, %r321, %r8;
	mul.lo.s32 	%r323, %r322, %r8;
	sub.s32 	%r324, %r321, %r323;
	div.s32 	%r325, %r324, %r9;
	mul.lo.s32 	%r326, %r325, %r9;
	sub.s32 	%r327, %r324, %r326;
	div.s32 	%r328, %r327, %r10;
	mul.lo.s32 	%r329, %r328, %r10;
	sub.s32 	%r330, %r327, %r329;
	selp.b32 	%r331, 0, %r322, %p97;
	selp.b32 	%r332, 0, %r325, %p96;
	selp.b32 	%r333, 0, %r328, %p95;
	selp.b32 	%r334, 0, %r330, %p94;
	mul.lo.s32 	%r335, %r12, %r331;
	mad.lo.s32 	%r336, %r13, %r332, %r335;
	mad.lo.s32 	%r337, %r14, %r333, %r336;
	mad.lo.s32 	%r338, %r15, %r334, %r337;
	shl.b64 	%rd154, %rd153, 32;
	shr.s64 	%rd155, %rd154, 30;
	add.s64 	%rd156, %rd1, %rd155;
	ld.global.f32 	%f206, [%rd156];
	cvt.s64.s32 	%rd157, %r338;
	add.s64 	%rd158, %rd2, %rd157;
	ld.global.u8 	%rs16, [%rd158];
	setp.eq.s16 	%p98, %rs16, 0;
	mul.f32 	%f207, %f206, %f159;
	selp.f32 	%f677, %f158, %f207, %p98;
	max.f32 	%f650, %f650, %f677;
$L__BB587_36:
	setp.le.s64 	%p99, %rd56, %rd24;
	mov.f32 	%f679, 0fFF800000;
	@%p99 bra 	$L__BB587_38;
	setp.eq.s64 	%p100, %rd48, 1;
	setp.eq.s64 	%p101, %rd47, 1;
	setp.eq.s64 	%p102, %rd46, 1;
	setp.eq.s64 	%p103, %rd45, 1;
	add.s64 	%rd159, %rd40, %rd24;
	cvt.u32.u64 	%r339, %rd159;
	div.s32 	%r340, %r339, %r8;
	mul.lo.s32 	%r341, %r340, %r8;
	sub.s32 	%r342, %r339, %r341;
	div.s32 	%r343, %r342, %r9;
	mul.lo.s32 	%r344, %r343, %r9;
	sub.s32 	%r345, %r342, %r344;
	div.s32 	%r346, %r345, %r10;
	mul.lo.s32 	%r347, %r346, %r10;
	sub.s32 	%r348, %r345, %r347;
	selp.b32 	%r349, 0, %r340, %p103;
	selp.b32 	%r350, 0, %r343, %p102;
	selp.b32 	%r351, 0, %r346, %p101;
	selp.b32 	%r352, 0, %r348, %p100;
	mul.lo.s32 	%r353, %r12, %r349;
	mad.lo.s32 	%r354, %r13, %r350, %r353;
	mad.lo.s32 	%r355, %r14, %r351, %r354;
	mad.lo.s32 	%r356, %r15, %r352, %r355;
	shl.b64 	%rd160, %rd159, 32;
	shr.s64 	%rd161, %rd160, 30;
	add.s64 	%rd162, %rd1, %rd161;
	ld.global.f32 	%f209, [%rd162];
	cvt.s64.s32 	%rd163, %r356;
	add.s64 	%rd164, %rd2, %rd163;
	ld.global.u8 	%rs17, [%rd164];
	setp.eq.s16 	%p104, %rs17, 0;
	mul.f32 	%f210, %f209, %f159;
	selp.f32 	%f679, %f158, %f210, %p104;
	max.f32 	%f650, %f650, %f679;
$L__BB587_38:
	setp.le.s64 	%p105, %rd56, %rd25;
	mov.f32 	%f681, 0fFF800000;
	@%p105 bra 	$L__BB587_40;
	setp.eq.s64 	%p106, %rd48, 1;
	setp.eq.s64 	%p107, %rd47, 1;
	setp.eq.s64 	%p108, %rd46, 1;
	setp.eq.s64 	%p109, %rd45, 1;
	add.s64 	%rd165, %rd40, %rd25;
	cvt.u32.u64 	%r357, %rd165;
	div.s32 	%r358, %r357, %r8;
	mul.lo.s32 	%r359, %r358, %r8;
	sub.s32 	%r360, %r357, %r359;
	div.s32 	%r361, %r360, %r9;
	mul.lo.s32 	%r362, %r361, %r9;
	sub.s32 	%r363, %r360, %r362;
	div.s32 	%r364, %r363, %r10;
	mul.lo.s32 	%r365, %r364, %r10;
	sub.s32 	%r366, %r363, %r365;
	selp.b32 	%r367, 0, %r358, %p109;
	selp.b32 	%r368, 0, %r361, %p108;
	selp.b32 	%r369, 0, %r364, %p107;
	selp.b32 	%r370, 0, %r366, %p106;
	mul.lo.s32 	%r371, %r12, %r367;
	mad.lo.s32 	%r372, %r13, %r368, %r371;
	mad.lo.s32 	%r373, %r14, %r369, %r372;
	mad.lo.s32 	%r374, %r15, %r370, %r373;
	shl.b64 	%rd166, %rd165, 32;
	shr.s64 	%rd167, %rd166, 30;
	add.s64 	%rd168, %rd1, %rd167;
	ld.global.f32 	%f212, [%rd168];
	cvt.s64.s32 	%rd169, %r374;
	add.s64 	%rd170, %rd2, %rd169;
	ld.global.u8 	%rs18, [%rd170];
	setp.eq.s16 	%p110, %rs18, 0;
	mul.f32 	%f213, %f212, %f159;
	selp.f32 	%f681, %f158, %f213, %p110;
	max.f32 	%f650, %f650, %f681;
$L__BB587_40:
	setp.le.s64 	%p111, %rd56, %rd26;
	mov.f32 	%f683, 0fFF800000;
	@%p111 bra 	$L__BB587_42;
	setp.eq.s64 	%p112, %rd48, 1;
	setp.eq.s64 	%p113, %rd47, 1;
	setp.eq.s64 	%p114, %rd46, 1;
	setp.eq.s64 	%p115, %rd45, 1;
	add.s64 	%rd171, %rd40, %rd26;
	cvt.u32.u64 	%r375, %rd171;
	div.s32 	%r376, %r375, %r8;
	mul.lo.s32 	%r377, %r376, %r8;
	sub.s32 	%r378, %r375, %r377;
	div.s32 	%r379, %r378, %r9;
	mul.lo.s32 	%r380, %r379, %r9;
	sub.s32 	%r381, %r378, %r380;
	div.s32 	%r382, %r381, %r10;
	mul.lo.s32 	%r383, %r382, %r10;
	sub.s32 	%r384, %r381, %r383;
	selp.b32 	%r385, 0, %r376, %p115;
	selp.b32 	%r386, 0, %r379, %p114;
	selp.b32 	%r387, 0, %r382, %p113;
	selp.b32 	%r388, 0, %r384, %p112;
	mul.lo.s32 	%r389, %r12, %r385;
	mad.lo.s32 	%r390, %r13, %r386, %r389;
	mad.lo.s32 	%r391, %r14, %r387, %r390;
	mad.lo.s32 	%r392, %r15, %r388, %r391;
	shl.b64 	%rd172, %rd171, 32;
	shr.s64 	%rd173, %rd172, 30;
	add.s64 	%rd174, %rd1, %rd173;
	ld.global.f32 	%f215, [%rd174];
	cvt.s64.s32 	%rd175, %r392;
	add.s64 	%rd176, %rd2, %rd175;
	ld.global.u8 	%rs19, [%rd176];
	setp.eq.s16 	%p116, %rs19, 0;
	mul.f32 	%f216, %f215, %f159;
	selp.f32 	%f683, %f158, %f216, %p116;
	max.f32 	%f650, %f650, %f683;
$L__BB587_42:
	setp.le.s64 	%p117, %rd56, %rd27;
	mov.f32 	%f685, 0fFF800000;
	@%p117 bra 	$L__BB587_44;
	setp.eq.s64 	%p118, %rd48, 1;
	setp.eq.s64 	%p119, %rd47, 1;
	setp.eq.s64 	%p120, %rd46, 1;
	setp.eq.s64 	%p121, %rd45, 1;
	add.s64 	%rd177, %rd40, %rd27;
	cvt.u32.u64 	%r393, %rd177;
	div.s32 	%r394, %r393, %r8;
	mul.lo.s32 	%r395, %r394, %r8;
	sub.s32 	%r396, %r393, %r395;
	div.s32 	%r397, %r396, %r9;
	mul.lo.s32 	%r398, %r397, %r9;
	sub.s32 	%r399, %r396, %r398;
	div.s32 	%r400, %r399, %r10;
	mul.lo.s32 	%r401, %r400, %r10;
	sub.s32 	%r402, %r399, %r401;
	selp.b32 	%r403, 0, %r394, %p121;
	selp.b32 	%r404, 0, %r397, %p120;
	selp.b32 	%r405, 0, %r400, %p119;
	selp.b32 	%r406, 0, %r402, %p118;
	mul.lo.s32 	%r407, %r12, %r403;
	mad.lo.s32 	%r408, %r13, %r404, %r407;
	mad.lo.s32 	%r409, %r14, %r405, %r408;
	mad.lo.s32 	%r410, %r15, %r406, %r409;
	shl.b64 	%rd178, %rd177, 32;
	shr.s64 	%rd179, %rd178, 30;
	add.s64 	%rd180, %rd1, %rd179;
	ld.global.f32 	%f218, [%rd180];
	cvt.s64.s32 	%rd181, %r410;
	add.s64 	%rd182, %rd2, %rd181;
	ld.global.u8 	%rs20, [%rd182];
	setp.eq.s16 	%p122, %rs20, 0;
	mul.f32 	%f219, %f218, %f159;
	selp.f32 	%f685, %f158, %f219, %p122;
	max.f32 	%f650, %f650, %f685;
$L__BB587_44:
	setp.le.s64 	%p123, %rd56, %rd28;
	mov.f32 	%f687, 0fFF800000;
	@%p123 bra 	$L__BB587_46;
	setp.eq.s64 	%p124, %rd48, 1;
	setp.eq.s64 	%p125, %rd47, 1;
	setp.eq.s64 	%p126, %rd46, 1;
	setp.eq.s64 	%p127, %rd45, 1;
	add.s64 	%rd183, %rd40, %rd28;
	cvt.u32.u64 	%r411, %rd183;
	div.s32 	%r412, %r411, %r8;
	mul.lo.s32 	%r413, %r412, %r8;
	sub.s32 	%r414, %r411, %r413;
	div.s32 	%r415, %r414, %r9;
	mul.lo.s32 	%r416, %r415, %r9;
	sub.s32 	%r417, %r414, %r416;
	div.s32 	%r418, %r417, %r10;
	mul.lo.s32 	%r419, %r418, %r10;
	sub.s32 	%r420, %r417, %r419;
	selp.b32 	%r421, 0, %r412, %p127;
	selp.b32 	%r422, 0, %r415, %p126;
	selp.b32 	%r423, 0, %r418, %p125;
	selp.b32 	%r424, 0, %r420, %p124;
	mul.lo.s32 	%r425, %r12, %r421;
	mad.lo.s32 	%r426, %r13, %r422, %r425;
	mad.lo.s32 	%r427, %r14, %r423, %r426;
	mad.lo.s32 	%r428, %r15, %r424, %r427;
	shl.b64 	%rd184, %rd183, 32;
	shr.s64 	%rd185, %rd184, 30;
	add.s64 	%rd186, %rd1, %rd185;
	ld.global.f32 	%f221, [%rd186];
	cvt.s64.s32 	%rd187, %r428;
	add.s64 	%rd188, %rd2, %rd187;
	ld.global.u8 	%rs21, [%rd188];
	setp.eq.s16 	%p128, %rs21, 0;
	mul.f32 	%f222, %f221, %f159;
	selp.f32 	%f687, %f158, %f222, %p128;
	max.f32 	%f650, %f650, %f687;
$L__BB587_46:
	setp.le.s64 	%p129, %rd56, %rd29;
	mov.f32 	%f689, 0fFF800000;
	@%p129 bra 	$L__BB587_48;
	setp.eq.s64 	%p130, %rd48, 1;
	setp.eq.s64 	%p131, %rd47, 1;
	setp.eq.s64 	%p132, %rd46, 1;
	setp.eq.s64 	%p133, %rd45, 1;
	add.s64 	%rd189, %rd40, %rd29;
	cvt.u32.u64 	%r429, %rd189;
	div.s32 	%r430, %r429, %r8;
	mul.lo.s32 	%r431, %r430, %r8;
	sub.s32 	%r432, %r429, %r431;
	div.s32 	%r433, %r432, %r9;
	mul.lo.s32 	%r434, %r433, %r9;
	sub.s32 	%r435, %r432, %r434;
	div.s32 	%r436, %r435, %r10;
	mul.lo.s32 	%r437, %r436, %r10;
	sub.s32 	%r438, %r435, %r437;
	selp.b32 	%r439, 0, %r430, %p133;
	selp.b32 	%r440, 0, %r433, %p132;
	selp.b32 	%r441, 0, %r436, %p131;
	selp.b32 	%r442, 0, %r438, %p130;
	mul.lo.s32 	%r443, %r12, %r439;
	mad.lo.s32 	%r444, %r13, %r440, %r443;
	mad.lo.s32 	%r445, %r14, %r441, %r444;
	mad.lo.s32 	%r446, %r15, %r442, %r445;
	shl.b64 	%rd190, %rd189, 32;
	shr.s64 	%rd191, %rd190, 30;
	add.s64 	%rd192, %rd1, %rd191;
	ld.global.f32 	%f224, [%rd192];
	cvt.s64.s32 	%rd193, %r446;
	add.s64 	%rd194, %rd2, %rd193;
	ld.global.u8 	%rs22, [%rd194];
	setp.eq.s16 	%p134, %rs22, 0;
	mul.f32 	%f225, %f224, %f159;
	selp.f32 	%f689, %f158, %f225, %p134;
	max.f32 	%f650, %f650, %f689;
$L__BB587_48:
	setp.le.s64 	%p135, %rd56, %rd30;
	mov.f32 	%f691, 0fFF800000;
	@%p135 bra 	$L__BB587_50;
	setp.eq.s64 	%p136, %rd48, 1;
	setp.eq.s64 	%p137, %rd47, 1;
	setp.eq.s64 	%p138, %rd46, 1;
	setp.eq.s64 	%p139, %rd45, 1;
	add.s64 	%rd195, %rd40, %rd30;
	cvt.u32.u64 	%r447, %rd195;
	div.s32 	%r448, %r447, %r8;
	mul.lo.s32 	%r449, %r448, %r8;
	sub.s32 	%r450, %r447, %r449;
	div.s32 	%r451, %r450, %r9;
	mul.lo.s32 	%r452, %r451, %r9;
	sub.s32 	%r453, %r450, %r452;
	div.s32 	%r454, %r453, %r10;
	mul.lo.s32 	%r455, %r454, %r10;
	sub.s32 	%r456, %r453, %r455;
	selp.b32 	%r457, 0, %r448, %p139;
	selp.b32 	%r458, 0, %r451, %p138;
	selp.b32 	%r459, 0, %r454, %p137;
	selp.b32 	%r460, 0, %r456, %p136;
	mul.lo.s32 	%r461, %r12, %r457;
	mad.lo.s32 	%r462, %r13, %r458, %r461;
	mad.lo.s32 	%r463, %r14, %r459, %r462;
	mad.lo.s32 	%r464, %r15, %r460, %r463;
	shl.b64 	%rd196, %rd195, 32;
	shr.s64 	%rd197, %rd196, 30;
	add.s64 	%rd198, %rd1, %rd197;
	ld.global.f32 	%f227, [%rd198];
	cvt.s64.s32 	%rd199, %r464;
	add.s64 	%rd200, %rd2, %rd199;
	ld.global.u8 	%rs23, [%rd200];
	setp.eq.s16 	%p140, %rs23, 0;
	mul.f32 	%f228, %f227, %f159;
	selp.f32 	%f691, %f158, %f228, %p140;
	max.f32 	%f650, %f650, %f691;
$L__BB587_50:
	setp.le.s64 	%p141, %rd56, %rd31;
	mov.f32 	%f693, 0fFF800000;
	@%p141 bra 	$L__BB587_52;
	setp.eq.s64 	%p142, %rd48, 1;
	setp.eq.s64 	%p143, %rd47, 1;
	setp.eq.s64 	%p144, %rd46, 1;
	setp.eq.s64 	%p145, %rd45, 1;
	add.s64 	%rd201, %rd40, %rd31;
	cvt.u32.u64 	%r465, %rd201;
	div.s32 	%r466, %r465, %r8;
	mul.lo.s32 	%r467, %r466, %r8;
	sub.s32 	%r468, %r465, %r467;
	div.s32 	%r469, %r468, %r9;
	mul.lo.s32 	%r470, %r469, %r9;
	sub.s32 	%r471, %r468, %r470;
	div.s32 	%r472, %r471, %r10;
	mul.lo.s32 	%r473, %r472, %r10;
	sub.s32 	%r474, %r471, %r473;
	selp.b32 	%r475, 0, %r466, %p145;
	selp.b32 	%r476, 0, %r469, %p144;
	selp.b32 	%r477, 0, %r472, %p143;
	selp.b32 	%r478, 0, %r474, %p142;
	mul.lo.s32 	%r479, %r12, %r475;
	mad.lo.s32 	%r480, %r13, %r476, %r479;
	mad.lo.s32 	%r481, %r14, %r477, %r480;
	mad.lo.s32 	%r482, %r15, %r478, %r481;
	shl.b64 	%rd202, %rd201, 32;
	shr.s64 	%rd203, %rd202, 30;
	add.s64 	%rd204, %rd1, %rd203;
	ld.global.f32 	%f230, [%rd204];
	cvt.s64.s32 	%rd205, %r482;
	add.s64 	%rd206, %rd2, %rd205;
	ld.global.u8 	%rs24, [%rd206];
	setp.eq.s16 	%p146, %rs24, 0;
	mul.f32 	%f231, %f230, %f159;
	selp.f32 	%f693, %f158, %f231, %p146;
	max.f32 	%f650, %f650, %f693;
$L__BB587_52:
	setp.le.s64 	%p147, %rd56, %rd32;
	mov.f32 	%f695, 0fFF800000;
	@%p147 bra 	$L__BB587_54;
	setp.eq.s64 	%p148, %rd48, 1;
	setp.eq.s64 	%p149, %rd47, 1;
	setp.eq.s64 	%p150, %rd46, 1;
	setp.eq.s64 	%p151, %rd45, 1;
	add.s64 	%rd207, %rd40, %rd32;
	cvt.u32.u64 	%r483, %rd207;
	div.s32 	%r484, %r483, %r8;
	mul.lo.s32 	%r485, %r484, %r8;
	sub.s32 	%r486, %r483, %r485;
	div.s32 	%r487, %r486, %r9;
	mul.lo.s32 	%r488, %r487, %r9;
	sub.s32 	%r489, %r486, %r488;
	div.s32 	%r490, %r489, %r10;
	mul.lo.s32 	%r491, %r490, %r10;
	sub.s32 	%r492, %r489, %r491;
	selp.b32 	%r493, 0, %r484, %p151;
	selp.b32 	%r494, 0, %r487, %p150;
	selp.b32 	%r495, 0, %r490, %p149;
	selp.b32 	%r496, 0, %r492, %p148;
	mul.lo.s32 	%r497, %r12, %r493;
	mad.lo.s32 	%r498, %r13, %r494, %r497;
	mad.lo.s32 	%r499, %r14, %r495, %r498;
	mad.lo.s32 	%r500, %r15, %r496, %r499;
	shl.b64 	%rd208, %rd207, 32;
	shr.s64 	%rd209, %rd208, 30;
	add.s64 	%rd210, %rd1, %rd209;
	ld.global.f32 	%f233, [%rd210];
	cvt.s64.s32 	%rd211, %r500;
	add.s64 	%rd212, %rd2, %rd211;
	ld.global.u8 	%rs25, [%rd212];
	setp.eq.s16 	%p152, %rs25, 0;
	mul.f32 	%f234, %f233, %f159;
	selp.f32 	%f695, %f158, %f234, %p152;
	max.f32 	%f650, %f650, %f695;
$L__BB587_54:
	setp.le.s64 	%p153, %rd56, %rd33;
	mov.f32 	%f697, 0fFF800000;
	@%p153 bra 	$L__BB587_56;
	setp.eq.s64 	%p154, %rd48, 1;
	setp.eq.s64 	%p155, %rd47, 1;
	setp.eq.s64 	%p156, %rd46, 1;
	setp.eq.s64 	%p157, %rd45, 1;
	add.s64 	%rd213, %rd40, %rd33;
	cvt.u32.u64 	%r501, %rd213;
	div.s32 	%r502, %r501, %r8;
	mul.lo.s32 	%r503, %r502, %r8;
	sub.s32 	%r504, %r501, %r503;
	div.s32 	%r505, %r504, %r9;
	mul.lo.s32 	%r506, %r505, %r9;
	sub.s32 	%r507, %r504, %r506;
	div.s32 	%r508, %r507, %r10;
	mul.lo.s32 	%r509, %r508, %r10;
	sub.s32 	%r510, %r507, %r509;
	selp.b32 	%r511, 0, %r502, %p157;
	selp.b32 	%r512, 0, %r505, %p156;
	selp.b32 	%r513, 0, %r508, %p155;
	selp.b32 	%r514, 0, %r510, %p154;
	mul.lo.s32 	%r515, %r12, %r511;
	mad.lo.s32 	%r516, %r13, %r512, %r515;
	mad.lo.s32 	%r517, %r14, %r513, %r516;
	mad.lo.s32 	%r518, %r15, %r514, %r517;
	shl.b64 	%rd214, %rd213, 32;
	shr.s64 	%rd215, %rd214, 30;
	add.s64 	%rd216, %rd1, %rd215;
	ld.global.f32 	%f236, [%rd216];
	cvt.s64.s32 	%rd217, %r518;
	add.s64 	%rd218, %rd2, %rd217;
	ld.global.u8 	%rs26, [%rd218];
	setp.eq.s16 	%p158, %rs26, 0;
	mul.f32 	%f237, %f236, %f159;
	selp.f32 	%f697, %f158, %f237, %p158;
	max.f32 	%f650, %f650, %f697;
$L__BB587_56:
	setp.le.s64 	%p159, %rd56, %rd34;
	mov.f32 	%f699, 0fFF800000;
	@%p159 bra 	$L__BB587_58;
	setp.eq.s64 	%p160, %rd48, 1;
	setp.eq.s64 	%p161, %rd47, 1;
	setp.eq.s64 	%p162, %rd46, 1;
	setp.eq.s64 	%p163, %rd45, 1;
	add.s64 	%rd219, %rd40, %rd34;
	cvt.u32.u64 	%r519, %rd219;
	div.s32 	%r520, %r519, %r8;
	mul.lo.s32 	%r521, %r520, %r8;
	sub.s32 	%r522, %r519, %r521;
	div.s32 	%r523, %r522, %r9;
	mul.lo.s32 	%r524, %r523, %r9;
	sub.s32 	%r525, %r522, %r524;
	div.s32 	%r526, %r525, %r10;
	mul.lo.s32 	%r527, %r526, %r10;
	sub.s32 	%r528, %r525, %r527;
	selp.b32 	%r529, 0, %r520, %p163;
	selp.b32 	%r530, 0, %r523, %p162;
	selp.b32 	%r531, 0, %r526, %p161;
	selp.b32 	%r532, 0, %r528, %p160;
	mul.lo.s32 	%r533, %r12, %r529;
	mad.lo.s32 	%r534, %r13, %r530, %r533;
	mad.lo.s32 	%r535, %r14, %r531, %r534;
	mad.lo.s32 	%r536, %r15, %r532, %r535;
	shl.b64 	%rd220, %rd219, 32;
	shr.s64 	%rd221, %rd220, 30;
	add.s64 	%rd222, %rd1, %rd221;
	ld.global.f32 	%f239, [%rd222];
	cvt.s64.s32 	%rd223, %r536;
	add.s64 	%rd224, %rd2, %rd223;
	ld.global.u8 	%rs27, [%rd224];
	setp.eq.s16 	%p164, %rs27, 0;
	mul.f32 	%f240, %f239, %f159;
	selp.f32 	%f699, %f158, %f240, %p164;
	max.f32 	%f650, %f650, %f699;
$L__BB587_58:
	setp.le.s64 	%p165, %rd56, %rd35;
	mov.f32 	%f701, 0fFF800000;
	@%p165 bra 	$L__BB587_60;
	setp.eq.s64 	%p166, %rd48, 1;
	setp.eq.s64 	%p167, %rd47, 1;
	setp.eq.s64 	%p168, %rd46, 1;
	setp.eq.s64 	%p169, %rd45, 1;
	add.s64 	%rd225, %rd40, %rd35;
	cvt.u32.u64 	%r537, %rd225;
	div.s32 	%r538, %r537, %r8;
	mul.lo.s32 	%r539, %r538, %r8;
	sub.s32 	%r540, %r537, %r539;
	div.s32 	%r541, %r540, %r9;
	mul.lo.s32 	%r542, %r541, %r9;
	sub.s32 	%r543, %r540, %r542;
	div.s32 	%r544, %r543, %r10;
	mul.lo.s32 	%r545, %r544, %r10;
	sub.s32 	%r546, %r543, %r545;
	selp.b32 	%r547, 0, %r538, %p169;
	selp.b32 	%r548, 0, %r541, %p168;
	selp.b32 	%r549, 0, %r544, %p167;
	selp.b32 	%r550, 0, %r546, %p166;
	mul.lo.s32 	%r551, %r12, %r547;
	mad.lo.s32 	%r552, %r13, %r548, %r551;
	mad.lo.s32 	%r553, %r14, %r549, %r552;
	mad.lo.s32 	%r554, %r15, %r550, %r553;
	shl.b64 	%rd226, %rd225, 32;
	shr.s64 	%rd227, %rd226, 30;
	add.s64 	%rd228, %rd1, %rd227;
	ld.global.f32 	%f242, [%rd228];
	cvt.s64.s32 	%rd229, %r554;
	add.s64 	%rd230, %rd2, %rd229;
	ld.global.u8 	%rs28, [%rd230];
	setp.eq.s16 	%p170, %rs28, 0;
	mul.f32 	%f243, %f242, %f159;
	selp.f32 	%f701, %f158, %f243, %p170;
	max.f32 	%f650, %f650, %f701;
$L__BB587_60:
	setp.le.s64 	%p171, %rd56, %rd36;
	mov.f32 	%f703, 0fFF800000;
	@%p171 bra 	$L__BB587_62;
	setp.eq.s64 	%p172, %rd48, 1;
	setp.eq.s64 	%p173, %rd47, 1;
	setp.eq.s64 	%p174, %rd46, 1;
	setp.eq.s64 	%p175, %rd45, 1;
	add.s64 	%rd231, %rd40, %rd36;
	cvt.u32.u64 	%r555, %rd231;
	div.s32 	%r556, %r555, %r8;
	mul.lo.s32 	%r557, %r556, %r8;
	sub.s32 	%r558, %r555, %r557;
	div.s32 	%r559, %r558, %r9;
	mul.lo.s32 	%r560, %r559, %r9;
	sub.s32 	%r561, %r558, %r560;
	div.s32 	%r562, %r561, %r10;
	mul.lo.s32 	%r563, %r562, %r10;
	sub.s32 	%r564, %r561, %r563;
	selp.b32 	%r565, 0, %r556, %p175;
	selp.b32 	%r566, 0, %r559, %p174;
	selp.b32 	%r567, 0, %r562, %p173;
	selp.b32 	%r568, 0, %r564, %p172;
	mul.lo.s32 	%r569, %r12, %r565;
	mad.lo.s32 	%r570, %r13, %r566, %r569;
	mad.lo.s32 	%r571, %r14, %r567, %r570;
	mad.lo.s32 	%r572, %r15, %r568, %r571;
	shl.b64 	%rd232, %rd231, 32;
	shr.s64 	%rd233, %rd232, 30;
	add.s64 	%rd234, %rd1, %rd233;
	ld.global.f32 	%f245, [%rd234];
	cvt.s64.s32 	%rd235, %r572;
	add.s64 	%rd236, %rd2, %rd235;
	ld.global.u8 	%rs29, [%rd236];
	setp.eq.s16 	%p176, %rs29, 0;
	mul.f32 	%f246, %f245, %f159;
	selp.f32 	%f703, %f158, %f246, %p176;
	max.f32 	%f650, %f650, %f703;
$L__BB587_62:
	setp.le.s64 	%p177, %rd56, %rd37;
	mov.f32 	%f705, 0fFF800000;
	@%p177 bra 	$L__BB587_64;
	setp.eq.s64 	%p178, %rd48, 1;
	setp.eq.s64 	%p179, %rd47, 1;
	setp.eq.s64 	%p180, %rd46, 1;
	setp.eq.s64 	%p181, %rd45, 1;
	add.s64 	%rd237, %rd40, %rd37;
	cvt.u32.u64 	%r573, %rd237;
	div.s32 	%r574, %r573, %r8;
	mul.lo.s32 	%r575, %r574, %r8;
	sub.s32 	%r576, %r573, %r575;
	div.s32 	%r577, %r576, %r9;
	mul.lo.s32 	%r578, %r577, %r9;
	sub.s32 	%r579, %r576, %r578;
	div.s32 	%r580, %r579, %r10;
	mul.lo.s32 	%r581, %r580, %r10;
	sub.s32 	%r582, %r579, %r581;
	selp.b32 	%r583, 0, %r574, %p181;
	selp.b32 	%r584, 0, %r577, %p180;
	selp.b32 	%r585, 0, %r580, %p179;
	selp.b32 	%r586, 0, %r582, %p178;
	mul.lo.s32 	%r587, %r12, %r583;
	mad.lo.s32 	%r588, %r13, %r584, %r587;
	mad.lo.s32 	%r589, %r14, %r585, %r588;
	mad.lo.s32 	%r590, %r15, %r586, %r589;
	shl.b64 	%rd238, %rd237, 32;
	shr.s64 	%rd239, %rd238, 30;
	add.s64 	%rd240, %rd1, %rd239;
	ld.global.f32 	%f248, [%rd240];
	cvt.s64.s32 	%rd241, %r590;
	add.s64 	%rd242, %rd2, %rd241;
	ld.global.u8 	%rs30, [%rd242];
	setp.eq.s16 	%p182, %rs30, 0;
	mul.f32 	%f249, %f248, %f159;
	selp.f32 	%f705, %f158, %f249, %p182;
	max.f32 	%f650, %f650, %f705;
$L__BB587_64:
	setp.le.s64 	%p183, %rd56, %rd38;
	mov.f32 	%f707, 0fFF800000;
	@%p183 bra 	$L__BB587_66;
	setp.eq.s64 	%p184, %rd48, 1;
	setp.eq.s64 	%p185, %rd47, 1;
	setp.eq.s64 	%p186, %rd46, 1;
	setp.eq.s64 	%p187, %rd45, 1;
	add.s64 	%rd243, %rd40, %rd38;
	cvt.u32.u64 	%r591, %rd243;
	div.s32 	%r592, %r591, %r8;
	mul.lo.s32 	%r593, %r592, %r8;
	sub.s32 	%r594, %r591, %r593;
	div.s32 	%r595, %r594, %r9;
	mul.lo.s32 	%r596, %r595, %r9;
	sub.s32 	%r597, %r594, %r596;
	div.s32 	%r598, %r597, %r10;
	mul.lo.s32 	%r599, %r598, %r10;
	sub.s32 	%r600, %r597, %r599;
	selp.b32 	%r601, 0, %r592, %p187;
	selp.b32 	%r602, 0, %r595, %p186;
	selp.b32 	%r603, 0, %r598, %p185;
	selp.b32 	%r604, 0, %r600, %p184;
	mul.lo.s32 	%r605, %r12, %r601;
	mad.lo.s32 	%r606, %r13, %r602, %r605;
	mad.lo.s32 	%r607, %r14, %r603, %r606;
	mad.lo.s32 	%r608, %r15, %r604, %r607;
	shl.b64 	%rd244, %rd243, 32;
	shr.s64 	%rd245, %rd244, 30;
	add.s64 	%rd246, %rd1, %rd245;
	ld.global.f32 	%f251, [%rd246];
	cvt.s64.s32 	%rd247, %r608;
	add.s64 	%rd248, %rd2, %rd247;
	ld.global.u8 	%rs31, [%rd248];
	setp.eq.s16 	%p188, %rs31, 0;
	mul.f32 	%f252, %f251, %f159;
	selp.f32 	%f707, %f158, %f252, %p188;
	max.f32 	%f650, %f650, %f707;
$L__BB587_66:
	setp.le.s64 	%p189, %rd56, %rd8;
	mov.b32 	%r609, %f650;
	shfl.sync.bfly.b32	%r610|%p190, %r609, 16, 31, -1;
	mov.b32 	%f253, %r610;
	max.f32 	%f254, %f650, %f253;
	mov.b32 	%r611, %f254;
	shfl.sync.bfly.b32	%r612|%p191, %r611, 8, 31, -1;
	mov.b32 	%f255, %r612;
	max.f32 	%f256, %f254, %f255;
	mov.b32 	%r613, %f256;
	shfl.sync.bfly.b32	%r614|%p192, %r613, 4, 31, -1;
	mov.b32 	%f257, %r614;
	max.f32 	%f258, %f256, %f257;
	mov.b32 	%r615, %f258;
	shfl.sync.bfly.b32	%r616|%p193, %r615, 2, 31, -1;
	mov.b32 	%f259, %r616;
	max.f32 	%f260, %f258, %f259;
	mov.b32 	%r617, %f260;
	shfl.sync.bfly.b32	%r618|%p194, %r617, 1, 31, -1;
	mov.b32 	%f261, %r618;
	max.f32 	%f262, %f260, %f261;
	sub.f32 	%f263, %f647, %f262;
	fma.rn.f32 	%f264, %f263, 0f3BBB989D, 0f3F000000;
	cvt.sat.f32.f32 	%f265, %f264;
	mov.f32 	%f266, 0f4B400001;
	mov.f32 	%f267, 0f437C0000;
	fma.rm.f32 	%f268, %f265, %f267, %f266;
	add.f32 	%f269, %f268, 0fCB40007F;
	neg.f32 	%f270, %f269;
	fma.rn.f32 	%f271, %f263, 0f3FB8AA3B, %f270;
	fma.rn.f32 	%f272, %f263, 0f32A57060, %f271;
	mov.b32 	%r619, %f268;
	shl.b32 	%r620, %r619, 23;
	mov.b32 	%f273, %r620;
	ex2.approx.ftz.f32 	%f274, %f272;
	mul.f32 	%f275, %f274, %f273;
	add.f32 	%f276, %f275, 0f00000000;
	sub.f32 	%f277, %f649, %f262;
	fma.rn.f32 	%f278, %f277, 0f3BBB989D, 0f3F000000;
	cvt.sat.f32.f32 	%f279, %f278;
	fma.rm.f32 	%f280, %f279, %f267, %f266;
	add.f32 	%f281, %f280, 0fCB40007F;
	neg.f32 	%f282, %f281;
	fma.rn.f32 	%f283, %f277, 0f3FB8AA3B, %f282;
	fma.rn.f32 	%f284, %f277, 0f32A57060, %f283;
	mov.b32 	%r621, %f280;
	shl.b32 	%r622, %r621, 23;
	mov.b32 	%f285, %r622;
	ex2.approx.ftz.f32 	%f286, %f284;
	mul.f32 	%f287, %f286, %f285;
	add.f32 	%f288, %f276, %f287;
	sub.f32 	%f289, %f651, %f262;
	fma.rn.f32 	%f290, %f289, 0f3BBB989D, 0f3F000000;
	cvt.sat.f32.f32 	%f291, %f290;
	fma.rm.f32 	%f292, %f291, %f267, %f266;
	add.f32 	%f293, %f292, 0fCB40007F;
	neg.f32 	%f294, %f293;
	fma.rn.f32 	%f295, %f289, 0f3FB8AA3B, %f294;
	fma.rn.f32 	%f296, %f289, 0f32A57060, %f295;
	mov.b32 	%r623, %f292;
	shl.b32 	%r624, %r623, 23;
	mov.b32 	%f297, %r624;
	ex2.approx.ftz.f32 	%f298, %f296;
	mul.f32 	%f299, %f298, %f297;
	add.f32 	%f300, %f288, %f299;
	sub.f32 	%f301, %f653, %f262;
	fma.rn.f32 	%f302, %f301, 0f3BBB989D, 0f3F000000;
	cvt.sat.f32.f32 	%f303, %f302;
	fma.rm.f32 	%f304, %f303, %f267, %f266;
	add.f32 	%f305, %f304, 0fCB40007F;
	neg.f32 	%f306, %f305;
	fma.rn.f32 	%f307, %f301, 0f3FB8AA3B, %f306;
	fma.rn.f32 	%f308, %f301, 0f32A57060, %f307;
	mov.b32 	%r625, %f304;
	shl.b32 	%r626, %r625, 23;
	mov.b32 	%f309, %r626;
	ex2.approx.ftz.f32 	%f310, %f308;
	mul.f32 	%f311, %f310, %f309;
	add.f32 	%f312, %f300, %f311;
	sub.f32 	%f313, %f655, %f262;
	fma.rn.f32 	%f314, %f313, 0f3BBB989D, 0f3F000000;
	cvt.sat.f32.f32 	%f315, %f314;
	fma.rm.f32 	%f316, %f315, %f267, %f266;
	add.f32 	%f317, %f316, 0fCB40007F;
	neg.f32 	%f318, %f317;
	fma.rn.f32 	%f319, %f313, 0f3FB8AA3B, %f318;
	fma.rn.f32 	%f320, %f313, 0f32A57060, %f319;
	mov.b32 	%r627, %f316;
	shl.b32 	%r628, %r627, 23;
	mov.b32 	%f321, %r628;
	ex2.approx.ftz.f32 	%f322, %f320;
	mul.f32 	%f323, %f322, %f321;
	add.f32 	%f324, %f312, %f323;
	sub.f32 	%f325, %f657, %f262;
	fma.rn.f32 	%f326, %f325, 0f3BBB989D, 0f3F000000;
	cvt.sat.f32.f32 	%f327, %f326;
	fma.rm.f32 	%f328, %f327, %f267, %f266;
	add.f32 	%f329, %f328, 0fCB40007F;
	neg.f32 	%f330, %f329;
	fma.rn.f32 	%f331, %f325, 0f3FB8AA3B, %f330;
	fma.rn.f32 	%f332, %f325, 0f32A57060, %f331;
	mov.b32 	%r629, %f328;
	shl.b32 	%r630, %r629, 23;
	mov.b32 	%f333, %r630;
	ex2.approx.ftz.f32 	%f334, %f332;
	mul.f32 	%f335, %f334, %f333;
	add.f32 	%f336, %f324, %f335;
	sub.f32 	%f337, %f659, %f262;
	fma.rn.f32 	%f338, %f337, 0f3BBB989D, 0f3F000000;
	cvt.sat.f32.f32 	%f339, %f338;
	fma.rm.f32 	%f340, %f339, %f267, %f266;
	add.f32 	%f341, %f340, 0fCB40007F;
	neg.f32 	%f342, %f341;
	fma.rn.f32 	%f343, %f337, 0f3FB8AA3B, %f342;
	fma.rn.f32 	%f344, %f337, 0f32A57060, %f343;
	mov.b32 	%r631, %f340;
	shl.b32 	%r632, %r631, 23;
	mov.b32 	%f345, %r632;
	ex2.approx.ftz.f32 	%f346, %f344;
	mul.f32 	%f347, %f346, %f345;
	add.f32 	%f348, %f336, %f347;
	sub.f32 	%f349, %f661, %f262;
	fma.rn.f32 	%f350, %f349, 0f3BBB989D, 0f3F000000;
	cvt.sat.f32.f32 	%f351, %f350;
	fma.rm.f32 	%f352, %f351, %f267, %f266;
	add.f32 	%f353, %f352, 0fCB40007F;
	neg.f32 	%f354, %f353;
	fma.rn.f32 	%f355, %f349, 0f3FB8AA3B, %f354;
	fma.rn.f32 	%f356, %f349, 0f32A57060, %f355;
	mov.b32 	%r633, %f352;
	shl.b32 	%r634, %r633, 23;
	mov.b32 	%f357, %r634;
	ex2.approx.ftz.f32 	%f358, %f356;
	mul.f32 	%f359, %f358, %f357;
	add.f32 	%f360, %f348, %f359;
	sub.f32 	%f361, %f663, %f262;
	fma.rn.f32 	%f362, %f361, 0f3BBB989D, 0f3F000000;
	cvt.sat.f32.f32 	%f363, %f362;
	fma.rm.f32 	%f364, %f363, %f267, %f266;
	add.f32 	%f365, %f364, 0fCB40007F;
	neg.f32 	%f366, %f365;
	fma.rn.f32 	%f367, %f361, 0f3FB8AA3B, %f366;
	fma.rn.f32 	%f368, %f361, 0f32A57060, %f367;
	mov.b32 	%r635, %f364;
	shl.b32 	%r636, %r635, 23;
	mov.b32 	%f369, %r636;
	ex2.approx.ftz.f32 	%f370, %f368;
	mul.f32 	%f371, %f370, %f369;
	add.f32 	%f372, %f360, %f371;
	sub.f32 	%f373, %f665, %f262;
	fma.rn.f32 	%f374, %f373, 0f3BBB989D, 0f3F000000;
	cvt.sat.f32.f32 	%f375, %f374;
	fma.rm.f32 	%f376, %f375, %f267, %f266;
	add.f32 	%f377, %f376, 0fCB40007F;
	neg.f32 	%f378, %f377;
	fma.rn.f32 	%f379, %f373, 0f3FB8AA3B, %f378;
	fma.rn.f32 	%f380, %f373, 0f32A57060, %f379;
	mov.b32 	%r637, %f376;
	shl.b32 	%r638, %r637, 23;
	mov.b32 	%f381, %r638;
	ex2.approx.ftz.f32 	%f382, %f380;
	mul.f32 	%f383, %f382, %f381;
	add.f32 	%f384, %f372, %f383;
	sub.f32 	%f385, %f667, %f262;
	fma.rn.f32 	%f386, %f385, 0f3BBB989D, 0f3F000000;
	cvt.sat.f32.f32 	%f387, %f386;
	fma.rm.f32 	%f388, %f387, %f267, %f266;
	add.f32 	%f389, %f388, 0fCB40007F;
	neg.f32 	%f390, %f389;
	fma.rn.f32 	%f391, %f385, 0f3FB8AA3B, %f390;
	fma.rn.f32 	%f392, %f385, 0f32A57060, %f391;
	mov.b32 	%r639, %f388;
	shl.b32 	%r640, %r639, 23;
	mov.b32 	%f393, %r640;
	ex2.approx.ftz.f32 	%f394, %f392;
	mul.f32 	%f395, %f394, %f393;
	add.f32 	%f396, %f384, %f395;
	sub.f32 	%f397, %f669, %f262;
	fma.rn.f32 	%f398, %f397, 0f3BBB989D, 0f3F000000;
	cvt.sat.f32.f32 	%f399, %f398;
	fma.rm.f32 	%f400, %f399, %f267, %f266;
	add.f32 	%f401, %f400, 0fCB40007F;
	neg.f32 	%f402, %f401;
	fma.rn.f32 	%f403, %f397, 0f3FB8AA3B, %f402;
	fma.rn.f32 	%f404, %f397, 0f32A57060, %f403;
	mov.b32 	%r641, %f400;
	shl.b32 	%r642, %r641, 23;
	mov.b32 	%f405, %r642;
	ex2.approx.ftz.f32 	%f406, %f404;
	mul.f32 	%f407, %f406, %f405;
	add.f32 	%f408, %f396, %f407;
	sub.f32 	%f409, %f671, %f262;
	fma.rn.f32 	%f410, %f409, 0f3BBB989D, 0f3F000000;
	cvt.sat.f32.f32 	%f411, %f410;
	fma.rm.f32 	%f412, %f411, %f267, %f266;
	add.f32 	%f413, %f412, 0fCB40007F;
	neg.f32 	%f414, %f413;
	fma.rn.f32 	%f415, %f409, 0f3FB8AA3B, %f414;
	fma.rn.f32 	%f416, %f409, 0f32A57060, %f415;
	mov.b32 	%r643, %f412;
	shl.b32 	%r644, %r643, 23;
	mov.b32 	%f417, %r644;
	ex2.approx.ftz.f32 	%f418, %f416;
	mul.f32 	%f419, %f418, %f417;
	add.f32 	%f420, %f408, %f419;
	sub.f32 	%f421, %f673, %f262;
	fma.rn.f32 	%f422, %f421, 0f3BBB989D, 0f3F000000;
	cvt.sat.f32.f32 	%f423, %f422;
	fma.rm.f32 	%f424, %f423, %f267, %f266;
	add.f32 	%f425, %f424, 0fCB40007F;
	neg.f32 	%f426, %f425;
	fma.rn.f32 	%f427, %f421, 0f3FB8AA3B, %f426;
	fma.rn.f32 	%f428, %f421, 0f32A57060, %f427;
	mov.b32 	%r645, %f424;
	shl.b32 	%r646, %r645, 23;
	mov.b32 	%f429, %r646;
	ex2.approx.ftz.f32 	%f430, %f428;
	mul.f32 	%f431, %f430, %f429;
	add.f32 	%f432, %f420, %f431;
	sub.f32 	%f433, %f675, %f262;
	fma.rn.f32 	%f434, %f433, 0f3BBB989D, 0f3F000000;
	cvt.sat.f32.f32 	%f435, %f434;
	fma.rm.f32 	%f436, %f435, %f267, %f266;
	add.f32 	%f437, %f436, 0fCB40007F;
	neg.f32 	%f438, %f437;
	fma.rn.f32 	%f439, %f433, 0f3FB8AA3B, %f438;
	fma.rn.f32 	%f440, %f433, 0f32A57060, %f439;
	mov.b32 	%r647, %f436;
	shl.b32 	%r648, %r647, 23;
	mov.b32 	%f441, %r648;
	ex2.approx.ftz.f32 	%f442, %f440;
	mul.f32 	%f443, %f442, %f441;
	add.f32 	%f444, %f432, %f443;
	sub.f32 	%f445, %f677, %f262;
	fma.rn.f32 	%f446, %f445, 0f3BBB989D, 0f3F000000;
	cvt.sat.f32.f32 	%f447, %f446;
	fma.rm.f32 	%f448, %f447, %f267, %f266;
	add.f32 	%f449, %f448, 0fCB40007F;
	neg.f32 	%f450, %f449;
	fma.rn.f32 	%f451, %f445, 0f3FB8AA3B, %f450;
	fma.rn.f32 	%f452, %f445, 0f32A57060, %f451;
	mov.b32 	%r649, %f448;
	shl.b32 	%r650, %r649, 23;
	mov.b32 	%f453, %r650;
	ex2.approx.ftz.f32 	%f454, %f452;
	mul.f32 	%f455, %f454, %f453;
	add.f32 	%f456, %f444, %f455;
	sub.f32 	%f457, %f679, %f262;
	fma.rn.f32 	%f458, %f457, 0f3BBB989D, 0f3F000000;
	cvt.sat.f32.f32 	%f459, %f458;
	fma.rm.f32 	%f460, %f459, %f267, %f266;
	add.f32 	%f461, %f460, 0fCB40007F;
	neg.f32 	%f462, %f461;
	fma.rn.f32 	%f463, %f457, 0f3FB8AA3B, %f462;
	fma.rn.f32 	%f464, %f457, 0f32A57060, %f463;
	mov.b32 	%r651, %f460;
	shl.b32 	%r652, %r651, 23;
	mov.b32 	%f465, %r652;
	ex2.approx.ftz.f32 	%f466, %f464;
	mul.f32 	%f467, %f466, %f465;
	add.f32 	%f468, %f456, %f467;
	sub.f32 	%f469, %f681, %f262;
	fma.rn.f32 	%f470, %f469, 0f3BBB989D, 0f3F000000;
	cvt.sat.f32.f32 	%f471, %f470;
	fma.rm.f32 	%f472, %f471, %f267, %f266;
	add.f32 	%f473, %f472, 0fCB40007F;
	neg.f32 	%f474, %f473;
	fma.rn.f32 	%f475, %f469, 0f3FB8AA3B, %f474;
	fma.rn.f32 	%f476, %f469, 0f32A57060, %f475;
	mov.b32 	%r653, %f472;
	shl.b32 	%r654, %r653, 23;
	mov.b32 	%f477, %r654;
	ex2.approx.ftz.f32 	%f478, %f476;
	mul.f32 	%f479, %f478, %f477;
	add.f32 	%f480, %f468, %f479;
	sub.f32 	%f481, %f683, %f262;
	fma.rn.f32 	%f482, %f481, 0f3BBB989D, 0f3F000000;
	cvt.sat.f32.f32 	%f483, %f482;
	fma.rm.f32 	%f484, %f483, %f267, %f266;
	add.f32 	%f485, %f484, 0fCB40007F;
	neg.f32 	%f486, %f485;
	fma.rn.f32 	%f487, %f481, 0f3FB8AA3B, %f486;
	fma.rn.f32 	%f488, %f481, 0f32A57060, %f487;
	mov.b32 	%r655, %f484;
	shl.b32 	%r656, %r655, 23;
	mov.b32 	%f489, %r656;
	ex2.approx.ftz.f32 	%f490, %f488;
	mul.f32 	%f491, %f490, %f489;
	add.f32 	%f492, %f480, %f491;
	sub.f32 	%f493, %f685, %f262;
	fma.rn.f32 	%f494, %f493, 0f3BBB989D, 0f3F000000;
	cvt.sat.f32.f32 	%f495, %f494;
	fma.rm.f32 	%f496, %f495, %f267, %f266;
	add.f32 	%f497, %f496, 0fCB40007F;
	neg.f32 	%f498, %f497;
	fma.rn.f32 	%f499, %f493, 0f3FB8AA3B, %f498;
	fma.rn.f32 	%f500, %f493, 0f32A57060, %f499;
	mov.b32 	%r657, %f496;
	shl.b32 	%r658, %r657, 23;
	mov.b32 	%f501, %r658;
	ex2.approx.ftz.f32 	%f502, %f500;
	mul.f32 	%f503, %f502, %f501;
	add.f32 	%f504, %f492, %f503;
	sub.f32 	%f505, %f687, %f262;
	fma.rn.f32 	%f506, %f505, 0f3BBB989D, 0f3F000000;
	cvt.sat.f32.f32 	%f507, %f506;
	fma.rm.f32 	%f508, %f507, %f267, %f266;
	add.f32 	%f509, %f508, 0fCB40007F;
	neg.f32 	%f510, %f509;
	fma.rn.f32 	%f511, %f505, 0f3FB8AA3B, %f510;
	fma.rn.f32 	%f512, %f505, 0f32A57060, %f511;
	mov.b32 	%r659, %f508;
	shl.b32 	%r660, %r659, 23;
	mov.b32 	%f513, %r660;
	ex2.approx.ftz.f32 	%f514, %f512;
	mul.f32 	%f515, %f514, %f513;
	add.f32 	%f516, %f504, %f515;
	sub.f32 	%f517, %f689, %f262;
	fma.rn.f32 	%f518, %f517, 0f3BBB989D, 0f3F000000;
	cvt.sat.f32.f32 	%f519, %f518;
	fma.rm.f32 	%f520, %f519, %f267, %f266;
	add.f32 	%f521, %f520, 0fCB40007F;
	neg.f32 	%f522, %f521;
	fma.rn.f32 	%f523, %f517, 0f3FB8AA3B, %f522;
	fma.rn.f32 	%f524, %f517, 0f32A57060, %f523;
	mov.b32 	%r661, %f520;
	shl.b32 	%r662, %r661, 23;
	mov.b32 	%f525, %r662;
	ex2.approx.ftz.f32 	%f526, %f524;
	mul.f32 	%f527, %f526, %f525;
	add.f32 	%f528, %f516, %f527;
	sub.f32 	%f529, %f691, %f262;
	fma.rn.f32 	%f530, %f529, 0f3BBB989D, 0f3F000000;
	cvt.sat.f32.f32 	%f531, %f530;
	fma.rm.f32 	%f532, %f531, %f267, %f266;
	add.f32 	%f533, %f532, 0fCB40007F;
	neg.f32 	%f534, %f533;
	fma.rn.f32 	%f535, %f529, 0f3FB8AA3B, %f534;
	fma.rn.f32 	%f536, %f529, 0f32A57060, %f535;
	mov.b32 	%r663, %f532;
	shl.b32 	%r664, %r663, 23;
	mov.b32 	%f537, %r664;
	ex2.approx.ftz.f32 	%f538, %f536;
	mul.f32 	%f539, %f538, %f537;
	add.f32 	%f540, %f528, %f539;
	sub.f32 	%f541, %f693, %f262;
	fma.rn.f32 	%f542, %f541, 0f3BBB989D, 0f3F000000;
	cvt.sat.f32.f32 	%f543, %f542;
	fma.rm.f32 	%f544, %f543, %f267, %f266;
	add.f32 	%f545, %f544, 0fCB40007F;
	neg.f32 	%f546, %f545;
	fma.rn.f32 	%f547, %f541, 0f3FB8AA3B, %f546;
	fma.rn.f32 	%f548, %f541, 0f32A57060, %f547;
	mov.b32 	%r665, %f544;
	shl.b32 	%r666, %r665, 23;
	mov.b32 	%f549, %r666;
	ex2.approx.ftz.f32 	%f550, %f548;
	mul.f32 	%f551, %f550, %f549;
	add.f32 	%f552, %f540, %f551;
	sub.f32 	%f553, %f695, %f262;
	fma.rn.f32 	%f554, %f553, 0f3BBB989D, 0f3F000000;
	cvt.sat.f32.f32 	%f555, %f554;
	fma.rm.f32 	%f556, %f555, %f267, %f266;
	add.f32 	%f557, %f556, 0fCB40007F;
	neg.f32 	%f558, %f557;
	fma.rn.f32 	%f559, %f553, 0f3FB8AA3B, %f558;
	fma.rn.f32 	%f560, %f553, 0f32A57060, %f559;
	mov.b32 	%r667, %f556;
	shl.b32 	%r668, %r667, 23;
	mov.b32 	%f561, %r668;
	ex2.approx.ftz.f32 	%f562, %f560;
	mul.f32 	%f563, %f562, %f561;
	add.f32 	%f564, %f552, %f563;
	sub.f32 	%f565, %f697, %f262;
	fma.rn.f32 	%f566, %f565, 0f3BBB989D, 0f3F000000;
	cvt.sat.f32.f32 	%f567, %f566;
	fma.rm.f32 	%f568, %f567, %f267, %f266;
	add.f32 	%f569, %f568, 0fCB40007F;
	neg.f32 	%f570, %f569;
	fma.rn.f32 	%f571, %f565, 0f3FB8AA3B, %f570;
	fma.rn.f32 	%f572, %f565, 0f32A57060, %f571;
	mov.b32 	%r669, %f568;
	shl.b32 	%r670, %r669, 23;
	mov.b32 	%f573, %r670;
	ex2.approx.ftz.f32 	%f574, %f572;
	mul.f32 	%f575, %f574, %f573;
	add.f32 	%f576, %f564, %f575;
	sub.f32 	%f577, %f699, %f262;
	fma.rn.f32 	%f578, %f577, 0f3BBB989D, 0f3F000000;
	cvt.sat.f32.f32 	%f579, %f578;
	fma.rm.f32 	%f580, %f579, %f267, %f266;
	add.f32 	%f581, %f580, 0fCB40007F;
	neg.f32 	%f582, %f581;
	fma.rn.f32 	%f583, %f577, 0f3FB8AA3B, %f582;
	fma.rn.f32 	%f584, %f577, 0f32A57060, %f583;
	mov.b32 	%r671, %f580;
	shl.b32 	%r672, %r671, 23;
	mov.b32 	%f585, %r672;
	ex2.approx.ftz.f32 	%f586, %f584;
	mul.f32 	%f587, %f586, %f585;
	add.f32 	%f588, %f576, %f587;
	sub.f32 	%f589, %f701, %f262;
	fma.rn.f32 	%f590, %f589, 0f3BBB989D, 0f3F000000;
	cvt.sat.f32.f32 	%f591, %f590;
	fma.rm.f32 	%f592, %f591, %f267, %f266;
	add.f32 	%f593, %f592, 0fCB40007F;
	neg.f32 	%f594, %f593;
	fma.rn.f32 	%f595, %f589, 0f3FB8AA3B, %f594;
	fma.rn.f32 	%f596, %f589, 0f32A57060, %f595;
	mov.b32 	%r673, %f592;
	shl.b32 	%r674, %r673, 23;
	mov.b32 	%f597, %r674;
	ex2.approx.ftz.f32 	%f598, %f596;
	mul.f32 	%f599, %f598, %f597;
	add.f32 	%f600, %f588, %f599;
	sub.f32 	%f601, %f703, %f262;
	fma.rn.f32 	%f602, %f601, 0f3BBB989D, 0f3F000000;
	cvt.sat.f32.f32 	%f603, %f602;
	fma.rm.f32 	%f604, %f603, %f267, %f266;
	add.f32 	%f605, %f604, 0fCB40007F;
	neg.f32 	%f606, %f605;
	fma.rn.f32 	%f607, %f601, 0f3FB8AA3B, %f606;
	fma.rn.f32 	%f608, %f601, 0f32A57060, %f607;
	mov.b32 	%r675, %f604;
	shl.b32 	%r676, %r675, 23;
	mov.b32 	%f609, %r676;
	ex2.approx.ftz.f32 	%f610, %f608;
	mul.f32 	%f611, %f610, %f609;
	add.f32 	%f612, %f600, %f611;
	sub.f32 	%f613, %f705, %f262;
	fma.rn.f32 	%f614, %f613, 0f3BBB989D, 0f3F000000;
	cvt.sat.f32.f32 	%f615, %f614;
	fma.rm.f32 	%f616, %f615, %f267, %f266;
	add.f32 	%f617, %f616, 0fCB40007F;
	neg.f32 	%f618, %f617;
	fma.rn.f32 	%f619, %f613, 0f3FB8AA3B, %f618;
	fma.rn.f32 	%f620, %f613, 0f32A57060, %f619;
	mov.b32 	%r677, %f616;
	shl.b32 	%r678, %r677, 23;
	mov.b32 	%f621, %r678;
	ex2.approx.ftz.f32 	%f622, %f620;
	mul.f32 	%f623, %f622, %f621;
	add.f32 	%f624, %f612, %f623;
	sub.f32 	%f625, %f707, %f262;
	fma.rn.f32 	%f626, %f625, 0f3BBB989D, 0f3F000000;
	cvt.sat.f32.f32 	%f627, %f626;
	fma.rm.f32 	%f628, %f627, %f267, %f266;
	add.f32 	%f629, %f628, 0fCB40007F;
	neg.f32 	%f630, %f629;
	fma.rn.f32 	%f631, %f625, 0f3FB8AA3B, %f630;
	fma.rn.f32 	%f632, %f625, 0f32A57060, %f631;
	mov.b32 	%r679, %f628;
	shl.b32 	%r680, %r679, 23;
	mov.b32 	%f633, %r680;
	ex2.approx.ftz.f32 	%f634, %f632;
	mul.f32 	%f635, %f634, %f633;
	add.f32 	%f636, %f624, %f635;
	mov.b32 	%r681, %f636;
	shfl.sync.bfly.b32	%r682|%p195, %r681, 16, 31, -1;
	mov.b32 	%f637, %r682;
	add.f32 	%f638, %f636, %f637;
	mov.b32 	%r683, %f638;
	shfl.sync.bfly.b32	%r684|%p196, %r683, 8, 31, -1;
	mov.b32 	%f639, %r684;
	add.f32 	%f640, %f638, %f639;
	mov.b32 	%r685, %f640;
	shfl.sync.bfly.b32	%r686|%p197, %r685, 4, 31, -1;
	mov.b32 	%f641, %r686;
	add.f32 	%f642, %f640, %f641;
	mov.b32 	%r687, %f642;
	shfl.sync.bfly.b32	%r688|%p198, %r687, 2, 31, -1;
	mov.b32 	%f643, %r688;
	add.f32 	%f644, %f642, %f643;
	mov.b32 	%r689, %f644;
	shfl.sync.bfly.b32	%r690|%p199, %r689, 1, 31, -1;
	mov.b32 	%f645, %r690;
	add.f32 	%f646, %f644, %f645;
	div.rn.f32 	%f127, %f275, %f646;
	div.rn.f32 	%f128, %f287, %f646;
	div.rn.f32 	%f129, %f299, %f646;
	div.rn.f32 	%f130, %f311, %f646;
	div.rn.f32 	%f131, %f323, %f646;
	div.rn.f32 	%f132, %f335, %f646;
	div.rn.f32 	%f133, %f347, %f646;
	div.rn.f32 	%f134, %f359, %f646;
	div.rn.f32 	%f135, %f371, %f646;
	div.rn.f32 	%f136, %f383, %f646;
	div.rn.f32 	%f137, %f395, %f646;
	div.rn.f32 	%f138, %f407, %f646;
	div.rn.f32 	%f139, %f419, %f646;
	div.rn.f32 	%f140, %f431, %f646;
	div.rn.f32 	%f141, %f443, %f646;
	div.rn.f32 	%f142, %f455, %f646;
	div.rn.f32 	%f143, %f467, %f646;
	div.rn.f32 	%f144, %f479, %f646;
	div.rn.f32 	%f145, %f491, %f646;
	div.rn.f32 	%f146, %f503, %f646;
	div.rn.f32 	%f147, %f515, %f646;
	div.rn.f32 	%f148, %f527, %f646;
	div.rn.f32 	%f149, %f539, %f646;
	div.rn.f32 	%f150, %f551, %f646;
	div.rn.f32 	%f151, %f563, %f646;
	div.rn.f32 	%f152, %f575, %f646;
	div.rn.f32 	%f153, %f587, %f646;
	div.rn.f32 	%f154, %f599, %f646;
	div.rn.f32 	%f155, %f611, %f646;
	div.rn.f32 	%f156, %f623, %f646;
	div.rn.f32 	%f157, %f635, %f646;
	mad.lo.s64 	%rd249, %rd255, %rd54, %rd8;
	cvta.to.global.u64 	%rd250, %rd53;
	shl.b64 	%rd251, %rd249, 2;
	add.s64 	%rd41, %rd250, %rd251;
	@%p189 bra 	$L__BB587_68;
	st.global.f32 	[%rd41], %f127;
$L__BB587_68:
	setp.le.s64 	%p200, %rd56, %rd9;
	@%p200 bra 	$L__BB587_70;
	st.global.f32 	[%rd41+128], %f128;
$L__BB587_70:
	setp.le.s64 	%p201, %rd56, %rd10;
	@%p201 bra 	$L__BB587_72;
	st.global.f32 	[%rd41+256], %f129;
$L__BB587_72:
	setp.le.s64 	%p202, %rd56, %rd11;
	@%p202 bra 	$L__BB587_74;
	st.global.f32 	[%rd41+384], %f130;
$L__BB587_74:
	setp.le.s64 	%p203, %rd56, %rd12;
	@%p203 bra 	$L__BB587_76;
	st.global.f32 	[%rd41+512], %f131;
$L__BB587_76:
	setp.le.s64 	%p204, %rd56, %rd13;
	@%p204 bra 	$L__BB587_78;
	st.global.f32 	[%rd41+640], %f132;
$L__BB587_78:
	setp.le.s64 	%p205, %rd56, %rd14;
	@%p205 bra 	$L__BB587_80;
	st.global.f32 	[%rd41+768], %f133;
$L__BB587_80:
	setp.le.s64 	%p206, %rd56, %rd15;
	@%p206 bra 	$L__BB587_82;
	st.global.f32 	[%rd41+896], %f134;
$L__BB587_82:
	setp.le.s64 	%p207, %rd56, %rd16;
	@%p207 bra 	$L__BB587_84;
	st.global.f32 	[%rd41+1024], %f135;
$L__BB587_84:
	setp.le.s64 	%p208, %rd56, %rd17;
	@%p208 bra 	$L__BB587_86;
	st.global.f32 	[%rd41+1152], %f136;
$L__BB587_86:
	setp.le.s64 	%p209, %rd56, %rd18;
	@%p209 bra 	$L__BB587_88;
	st.global.f32 	[%rd41+1280], %f137;
$L__BB587_88:
	setp.le.s64 	%p210, %rd56, %rd19;
	@%p210 bra 	$L__BB587_90;
	st.global.f32 	[%rd41+1408], %f138;
$L__BB587_90:
	setp.le.s64 	%p211, %rd56, %rd20;
	@%p211 bra 	$L__BB587_92;
	st.global.f32 	[%rd41+1536], %f139;
$L__BB587_92:
	setp.le.s64 	%p212, %rd56, %rd21;
	@%p212 bra 	$L__BB587_94;
	st.global.f32 	[%rd41+1664], %f140;
$L__BB587_94:
	setp.le.s64 	%p213, %rd56, %rd22;
	@%p213 bra 	$L__BB587_96;
	st.global.f32 	[%rd41+1792], %f141;
$L__BB587_96:
	setp.le.s64 	%p214, %rd56, %rd23;
	@%p214 bra 	$L__BB587_98;
	st.global.f32 	[%rd41+1920], %f142;
$L__BB587_98:
	setp.le.s64 	%p215, %rd56, %rd24;
	@%p215 bra 	$L__BB587_100;
	st.global.f32 	[%rd41+2048], %f143;
$L__BB587_100:
	setp.le.s64 	%p216, %rd56, %rd25;
	@%p216 bra 	$L__BB587_102;
	st.global.f32 	[%rd41+2176], %f144;
$L__BB587_102:
	setp.le.s64 	%p217, %rd56, %rd26;
	@%p217 bra 	$L__BB587_104;
	st.global.f32 	[%rd41+2304], %f145;
$L__BB587_104:
	setp.le.s64 	%p218, %rd56, %rd27;
	@%p218 bra 	$L__BB587_106;
	st.global.f32 	[%rd41+2432], %f146;
$L__BB587_106:
	setp.le.s64 	%p219, %rd56, %rd28;
	@%p219 bra 	$L__BB587_108;
	st.global.f32 	[%rd41+2560], %f147;
$L__BB587_108:
	setp.le.s64 	%p220, %rd56, %rd29;
	@%p220 bra 	$L__BB587_110;
	st.global.f32 	[%rd41+2688], %f148;
$L__BB587_110:
	setp.le.s64 	%p221, %rd56, %rd30;
	@%p221 bra 	$L__BB587_112;
	st.global.f32 	[%rd41+2816], %f149;
$L__BB587_112:
	setp.le.s64 	%p222, %rd56, %rd31;
	@%p222 bra 	$L__BB587_114;
	st.global.f32 	[%rd41+2944], %f150;
$L__BB587_114:
	setp.le.s64 	%p223, %rd56, %rd32;
	@%p223 bra 	$L__BB587_116;
	st.global.f32 	[%rd41+3072], %f151;
$L__BB587_116:
	setp.le.s64 	%p224, %rd56, %rd33;
	@%p224 bra 	$L__BB587_118;
	st.global.f32 	[%rd41+3200], %f152;
$L__BB587_118:
	setp.le.s64 	%p225, %rd56, %rd34;
	@%p225 bra 	$L__BB587_120;
	st.global.f32 	[%rd41+3328], %f153;
$L__BB587_120:
	setp.le.s64 	%p226, %rd56, %rd35;
	@%p226 bra 	$L__BB587_122;
	st.global.f32 	[%rd41+3456], %f154;
$L__BB587_122:
	setp.le.s64 	%p227, %rd56, %rd36;
	@%p227 bra 	$L__BB587_124;
	st.global.f32 	[%rd41+3584], %f155;
$L__BB587_124:
	setp.le.s64 	%p228, %rd56, %rd37;
	@%p228 bra 	$L__BB587_126;
	st.global.f32 	[%rd41+3712], %f156;
$L__BB587_126:
	setp.le.s64 	%p229, %rd56, %rd38;
	@%p229 bra 	$L__BB587_128;
	st.global.f32 	[%rd41+3840], %f157;
$L__BB587_128:
	ld.param.u64 	%rd254, [_Z15SoftmaxWarpImplI22BroadcastScaleMaskLoadIffbLm4EiE11DirectStoreIffEfLi1ELi31ELi32ELi1ELb1EL9Algorithm0EEvT_T0_ll_param_2];
	mov.u32 	%r691, %nctaid.x;
	mov.u32 	%r692, %ntid.y;
	mul.lo.s32 	%r693, %r691, %r692;
	cvt.s64.s32 	%rd252, %r693;
	add.s64 	%rd255, %rd255, %rd252;
	setp.lt.s64 	%p230, %rd255, %rd254;
	@%p230 bra 	$L__BB587_4;
$L__BB587_129:
	ret;

}
	// .globl	_Z15SoftmaxWarpImplI22BroadcastScaleMaskLoadIffbLm4EiE11DirectStoreIffEfLi1ELi32ELi32ELi1ELb0EL9Algorithm0EEvT_T0_ll
.visible .entry _Z15SoftmaxWarpImplI22BroadcastScaleMaskLoadIffbLm4EiE11DirectStoreIffEfLi1ELi32ELi32ELi1ELb0EL9Algorithm0EEvT_T0_ll(
	.param .align 8 .b8 _Z15SoftmaxWarpImplI22BroadcastScaleMaskLoadIffbLm4EiE11DirectStoreIffEfLi1ELi32ELi32ELi1ELb0EL9Algorithm0EEvT_T0_ll_param_0[120],
	.param .align 8 .b8 _Z15SoftmaxWarpImplI22BroadcastScaleMaskLoadIffbLm4EiE11DirectStoreIffEfLi1ELi32ELi32ELi1ELb0EL9Algorithm0EEvT_T0_ll_param_1[16],
	.param .u64 _Z15SoftmaxWarpImplI22BroadcastScaleMaskLoadIffbLm4EiE11DirectStoreIffEfLi1ELi32ELi32ELi1ELb0EL9Algorithm0EEvT_T0_ll_param_2,
	.param .u64 _Z15SoftmaxWarpImplI22BroadcastScaleMaskLoadIffbLm4EiE11DirectStoreIffEfLi1ELi32ELi32ELi1ELb0EL9Algorithm0EEvT_T0_ll_param_3
)
{
	.reg .pred 	%p<50>;
	.reg .b16 	%rs<33>;
	.reg .b32 	%r<683>;
	.reg .b32 	%f<571>;
	.reg .b64 	%rd<228>;

	ld.param.u64 	%rd23, [_Z15SoftmaxWarpImplI22BroadcastScaleMaskLoadIffbLm4EiE11DirectStoreIffEfLi1ELi32ELi32ELi1ELb0EL9Algorithm0EEvT_T0_ll_param_1+8];
	ld.param.u64 	%rd22, [_Z15SoftmaxWarpImplI22BroadcastScaleMaskLoadIffbLm4EiE11DirectStoreIffEfLi1ELi32ELi32ELi1ELb0EL9Algorithm0EEvT_T0_ll_param_1];
	ld.param.v2.f32 	{%f3, %f4}, [_Z15SoftmaxWarpImplI22BroadcastScaleMaskLoadIffbLm4EiE11DirectStoreIffEfLi1ELi32ELi32ELi1ELb0EL9Algorithm0EEvT_T0_ll_param_0+112];
	ld.param.u64 	%rd21, [_Z15SoftmaxWarpImplI22BroadcastScaleMaskLoadIffbLm4EiE11DirectStoreIffEfLi1ELi32ELi32ELi1ELb0EL9Algorithm0EEvT_T0_ll_param_0+104];
	ld.param.v2.u32 	{%r15, %r16}, [_Z15SoftmaxWarpImplI22BroadcastScaleMaskLoadIffbLm4EiE11DirectStoreIffEfLi1ELi32ELi32ELi1ELb0EL9Algorithm0EEvT_T0_ll_param_0+88];
	ld.param.v2.u32 	{%r13, %r14}, [_Z15SoftmaxWarpImplI22BroadcastScaleMaskLoadIffbLm4EiE11DirectStoreIffEfLi1ELi32ELi32ELi1ELb0EL9Algorithm0EEvT_T0_ll_param_0+80];
	ld.param.v2.u32 	{%r11, %r12}, [_Z15SoftmaxWarpImplI22BroadcastScaleMaskLoadIffbLm4EiE11DirectStoreIffEfLi1ELi32ELi32ELi1ELb0EL9Algorithm0EEvT_T0_ll_param_0+64];
	ld.param.v2.u32 	{%r9, %r10}, [_Z15SoftmaxWarpImplI22BroadcastScaleMaskLoadIffbLm4EiE11DirectStoreIffEfLi1ELi32ELi32ELi1ELb0EL9Algorithm0EEvT_T0_ll_param_0+56];
	ld.param.u64 	%rd17, [_Z15SoftmaxWarpImplI22BroadcastScaleMaskLoadIffbLm4EiE11DirectStoreIffEfLi1ELi32ELi32ELi1ELb0EL9Algorithm0EEvT_T0_ll_param_0+40];
	ld.param.u64 	%rd16, [_Z15SoftmaxWarpImplI22BroadcastScaleMaskLoadIffbLm4EiE11DirectStoreIffEfLi1ELi32ELi32ELi1ELb0EL9Algorithm0EEvT_T0_ll_param_0+32];
	ld.param.u64 	%rd15, [_Z15SoftmaxWarpImplI22BroadcastScaleMaskLoadIffbLm4EiE11DirectStoreIffEfLi1ELi32ELi32ELi1ELb0EL9Algorithm0EEvT_T0_ll_param_0+24];
	ld.param.u64 	%rd14, [_Z15SoftmaxWarpImplI22BroadcastScaleMaskLoadIffbLm4EiE11DirectStoreIffEfLi1ELi32ELi32ELi1ELb0EL9Algorithm0EEvT_T0_ll_param_0+16];
	ld.param.u64 	%rd13, [_Z15SoftmaxWarpImplI22BroadcastScaleMaskLoadIffbLm4EiE11DirectStoreIffEfLi1ELi32ELi32ELi1ELb0EL9Algorithm0EEvT_T0_ll_param_0+8];
	ld.param.u64 	%rd12, [_Z15SoftmaxWarpImplI22BroadcastScaleMaskLoadIffbLm4EiE11DirectStoreIffEfLi1ELi32ELi32ELi1ELb0EL9Algorithm0EEvT_T0_ll_param_0];
	ld.param.u64 	%rd24, [_Z15SoftmaxWarpImplI22BroadcastScaleMaskLoadIffbLm4EiE11DirectStoreIffEfLi1ELi32ELi32ELi1ELb0EL9Algorithm0EEvT_T0_ll_param_2];
	ld.param.u64 	%rd25, [_Z15SoftmaxWarpImplI22BroadcastScaleMaskLoadIffbLm4EiE11DirectStoreIffEfLi1ELi32ELi32ELi1ELb0EL9Algorithm0EEvT_T0_ll_param_3];
	setp.lt.s64 	%p1, %rd25, 1025;
	@%p1 bra 	$L__BB588_2;
	mov.u64 	%rd26, $str;
	cvta.global.u64 	%rd27, %rd26;
	mov.u64 	%rd28, $str$1;
	cvta.global.u64 	%rd29, %rd28;
	mov.u64 	%rd30, __unnamed_574;
	cvta.global.u64 	%rd31, %rd30;
	{ // callseq 573, 0
	.param .b64 param0;
	st.param.b64 	[param0], %rd27;
	.param .b64 param1;
	st.param.b64 	[param1], %rd29;
	.param .b32 param2;
	st.param.b32 	[param2], 219;
	.param .b64 param3;
	st.param.b64 	[param3], %rd31;
	.param .b64 param4;
	st.param.b64 	[param4], 1;
	call.uni 
	__assertfail, 
	(
	param0, 
	param1, 
	param2, 
	param3, 
	param4
	);
	} // callseq 573
$L__BB588_2:
	mov.u32 	%r17, %ctaid.x;
	mov.u32 	%r18, %ntid.y;
	mov.u32 	%r19, %tid.y;
	mad.lo.s32 	%r20, %r17, %r18, %r19;
	mov.u32 	%r21, %nctaid.x;
	mul.lo.s32 	%r8, %r21, %r18;
	cvt.s64.s32 	%rd227, %r20;
	setp.le.s64 	%p2, %rd24, %rd227;
	@%p2 bra 	$L__BB588_5;
	cvta.to.global.u64 	%rd5, %rd12;
	cvta.to.global.u64 	%rd6, %rd13;
	mov.u32 	%r22, %tid.x;
	cvt.u64.u32 	%rd7, %r22;
	cvta.to.global.u64 	%rd8, %rd22;
	cvt.s64.s32 	%rd9, %r8;
$L__BB588_4:
	setp.eq.s64 	%p3, %rd17, 1;
	setp.eq.s64 	%p4, %rd16, 1;
	setp.eq.s64 	%p5, %rd15, 1;
	setp.eq.s64 	%p6, %rd14, 1;
	mad.lo.s64 	%rd32, %rd21, %rd227, %rd7;
	cvt.u32.u64 	%r23, %rd32;
	div.s32 	%r24, %r23, %r9;
	mul.lo.s32 	%r25, %r24, %r9;
	sub.s32 	%r26, %r23, %r25;
	div.s32 	%r27, %r26, %r10;
	mul.lo.s32 	%r28, %r27, %r10;
	sub.s32 	%r29, %r26, %r28;
	div.s32 	%r30, %r29, %r11;
	mul.lo.s32 	%r31, %r30, %r11;
	sub.s32 	%r32, %r29, %r31;
	selp.b32 	%r33, 0, %r24, %p6;
	selp.b32 	%r34, 0, %r27, %p5;
	selp.b32 	%r35, 0, %r30, %p4;
	selp.b32 	%r36, 0, %r32, %p3;
	mul.lo.s32 	%r37, %r13, %r33;
	mad.lo.s32 	%r38, %r14, %r34, %r37;
	mad.lo.s32 	%r39, %r15, %r35, %r38;
	mad.lo.s32 	%r40, %r16, %r36, %r39;
	shl.b64 	%rd33, %rd32, 32;
	shr.s64 	%rd34, %rd33, 30;
	add.s64 	%rd35, %rd5, %rd34;
	ld.global.f32 	%f5, [%rd35];
	cvt.s64.s32 	%rd36, %r40;
	add.s64 	%rd37, %rd6, %rd36;
	ld.global.u8 	%rs1, [%rd37];
	setp.eq.s16 	%p7, %rs1, 0;
	mul.f32 	%f6, %f5, %f4;
	selp.f32 	%f7, %f3, %f6, %p7;
	max.f32 	%f8, %f7, 0fFF800000;
	add.s64 	%rd38, %rd32, 32;
	cvt.u32.u64 	%r41, %rd38;
	div.s32 	%r42, %r41, %r9;
	mul.lo.s32 	%r43, %r42, %r9;
	sub.s32 	%r44, %r41, %r43;
	div.s32 	%r45, %r44, %r10;
	mul.lo.s32 	%r46, %r45, %r10;
	sub.s32 	%r47, %r44, %r46;
	div.s32 	%r48, %r47, %r11;
	mul.lo.s32 	%r49, %r48, %r11;
	sub.s32 	%r50, %r47, %r49;
	selp.b32 	%r51, 0, %r42, %p6;
	selp.b32 	%r52, 0, %r45, %p5;
	selp.b32 	%r53, 0, %r48, %p4;
	selp.b32 	%r54, 0, %r50, %p3;
	mul.lo.s32 	%r55, %r13, %r51;
	mad.lo.s32 	%r56, %r14, %r52, %r55;
	mad.lo.s32 	%r57, %r15, %r53, %r56;
	mad.lo.s32 	%r58, %r16, %r54, %r57;
	shl.b64 	%rd39, %rd38, 32;
	shr.s64 	%rd40, %rd39, 30;
	add.s64 	%rd41, %rd5, %rd40;
	ld.global.f32 	%f9, [%rd41];
	cvt.s64.s32 	%rd42, %r58;
	add.s64 	%rd43, %rd6, %rd42;
	ld.global.u8 	%rs2, [%rd43];
	setp.eq.s16 	%p8, %rs2, 0;
	mul.f32 	%f10, %f9, %f4;
	selp.f32 	%f11, %f3, %f10, %p8;
	max.f32 	%f12, %f8, %f11;
	add.s64 	%rd44, %rd32, 64;
	cvt.u32.u64 	%r59, %rd44;
	div.s32 	%r60, %r59, %r9;
	mul.lo.s32 	%r61, %r60, %r9;
	sub.s32 	%r62, %r59, %r61;
	div.s32 	%r63, %r62, %r10;
	mul.lo.s32 	%r64, %r63, %r10;
	sub.s32 	%r65, %r62, %r64;
	div.s32 	%r66, %r65, %r11;
	mul.lo.s32 	%r67, %r66, %r11;
	sub.s32 	%r68, %r65, %r67;
	selp.b32 	%r69, 0, %r60, %p6;
	selp.b32 	%r70, 0, %r63, %p5;
	selp.b32 	%r71, 0, %r66, %p4;
	selp.b32 	%r72, 0, %r68, %p3;
	mul.lo.s32 	%r73, %r13, %r69;
	mad.lo.s32 	%r74, %r14, %r70, %r73;
	mad.lo.s32 	%r75, %r15, %r71, %r74;
	mad.lo.s32 	%r76, %r16, %r72, %r75;
	shl.b64 	%rd45, %rd44, 32;
	shr.s64 	%rd46, %rd45, 30;
	add.s64 	%rd47, %rd5, %rd46;
	ld.global.f32 	%f13, [%rd47];
	cvt.s64.s32 	%rd48, %r76;
	add.s64 	%rd49, %rd6, %rd48;
	ld.global.u8 	%rs3, [%rd49];
	setp.eq.s16 	%p9, %rs3, 0;
	mul.f32 	%f14, %f13, %f4;
	selp.f32 	%f15, %f3, %f14, %p9;
	max.f32 	%f16, %f12, %f15;
	add.s64 	%rd50, %rd32, 96;
	cvt.u32.u64 	%r77, %rd50;
	div.s32 	%r78, %r77, %r9;
	mul.lo.s32 	%r79, %r78, %r9;
	sub.s32 	%r80, %r77, %r79;
	div.s32 	%r81, %r80, %r10;
	mul.lo.s32 	%r82, %r81, %r10;
	sub.s32 	%r83, %r80, %r82;
	div.s32 	%r84, %r83, %r11;
	mul.lo.s32 	%r85, %r84, %r11;
	sub.s32 	%r86, %r83, %r85;
	selp.b32 	%r87, 0, %r78, %p6;
	selp.b32 	%r88, 0, %r81, %p5;
	selp.b32 	%r89, 0, %r84, %p4;
	selp.b32 	%r90, 0, %r86, %p3;
	mul.lo.s32 	%r91, %r13, %r87;
	mad.lo.s32 	%r92, %r14, %r88, %r91;
	mad.lo.s32 	%r93, %r15, %r89, %r92;
	mad.lo.s32 	%r94, %r16, %r90, %r93;
	shl.b64 	%rd51, %rd50, 32;
	shr.s64 	%rd52, %rd51, 30;
	add.s64 	%rd53, %rd5, %rd52;
	ld.global.f32 	%f17, [%rd53];
	cvt.s64.s32 	%rd54, %r94;
	add.s64 	%rd55, %rd6, %rd54;
	ld.global.u8 	%rs4, [%rd55];
	setp.eq.s16 	%p10, %rs4, 0;
	mul.f32 	%f18, %f17, %f4;
	selp.f32 	%f19, %f3, %f18, %p10;
	max.f32 	%f20, %f16, %f19;
	add.s64 	%rd56, %rd32, 128;
	cvt.u32.u64 	%r95, %rd56;
	div.s32 	%r96, %r95, %r9;
	mul.lo.s32 	%r97, %r96, %r9;
	sub.s32 	%r98, %r95, %r97;
	div.s32 	%r99, %r98, %r10;
	mul.lo.s32 	%r100, %r99, %r10;
	sub.s32 	%r101, %r98, %r100;
	div.s32 	%r102, %r101, %r11;
	mul.lo.s32 	%r103, %r102, %r11;
	sub.s32 	%r104, %r101, %r103;
	selp.b32 	%r105, 0, %r96, %p6;
	selp.b32 	%r106, 0, %r99, %p5;
	selp.b32 	%r107, 0, %r102, %p4;
	selp.b32 	%r108, 0, %r104, %p3;
	mul.lo.s32 	%r109, %r13, %r105;
	mad.lo.s32 	%r110, %r14, %r106, %r109;
	mad.lo.s32 	%r111, %r15, %r107, %r110;
	mad.lo.s32 	%r112, %r16, %r108, %r111;
	shl.b64 	%rd57, %rd56, 32;
	shr.s64 	%rd58, %rd57, 30;
	add.s64 	%rd59, %rd5, %rd58;
	ld.global.f32 	%f21, [%rd59];
	cvt.s64.s32 	%rd60, %r112;
	add.s64 	%rd61, %rd6, %rd60;
	ld.global.u8 	%rs5, [%rd61];
	setp.eq.s16 	%p11, %rs5, 0;
	mul.f32 	%f22, %f21, %f4;
	selp.f32 	%f23, %f3, %f22, %p11;
	max.f32 	%f24, %f20, %f23;
	add.s64 	%rd62, %rd32, 160;
	cvt.u32.u64 	%r113, %rd62;
	div.s32 	%r114, %r113, %r9;
	mul.lo.s32 	%r115, %r114, %r9;
	sub.s32 	%r116, %r113, %r115;
	div.s32 	%r117, %r116, %r10;
	mul.lo.s32 	%r118, %r117, %r10;
	sub.s32 	%r119, %r116, %r118;
	div.s32 	%r120, %r119, %r11;
	mul.lo.s32 	%r121, %r120, %r11;
	sub.s32 	%r122, %r119, %r121;
	selp.b32 	%r123, 0, %r114, %p6;
	selp.b32 	%r124, 0, %r117, %p5;
	selp.b32 	%r125, 0, %r120, %p4;
	selp.b32 	%r126, 0, %r122, %p3;
	mul.lo.s32 	%r127, %r13, %r123;
	mad.lo.s32 	%r128, %r14, %r124, %r127;
	mad.lo.s32 	%r129, %r15, %r125, %r128;
	mad.lo.s32 	%r130, %r16, %r126, %r129;
	shl.b64 	%rd63, %rd62, 32;
	shr.s64 	%rd64, %rd63, 30;
	add.s64 	%rd65, %rd5, %rd64;
	ld.global.f32 	%f25, [%rd65];
	cvt.s64.s32 	%rd66, %r130;
	add.s64 	%rd67, %rd6, %rd66;
	ld.global.u8 	%rs6, [%rd67];
	setp.eq.s16 	%p12, %rs6, 0;
	mul.f32 	%f26, %f25, %f4;
	selp.f32 	%f27, %f3, %f26, %p12;
	max.f32 	%f28, %f24, %f27;
	add.s64 	%rd68, %rd32, 192;
	cvt.u32.u64 	%r131, %rd68;
	div.s32 	%r132, %r131, %r9;
	mul.lo.s32 	%r133, %r132, %r9;
	sub.s32 	%r134, %r131, %r133;
	div.s32 	%r135, %r134, %r10;
	mul.lo.s32 	%r136, %r135, %r10;
	sub.s32 	%r137, %r134, %r136;
	div.s32 	%r138, %r137, %r11;
	mul.lo.s32 	%r139, %r138, %r11;
	sub.s32 	%r140, %r137, %r139;
	selp.b32 	%r141, 0, %r132, %p6;
	selp.b32 	%r142, 0, %r135, %p5;
	selp.b32 	%r143, 0, %r138, %p4;
	selp.b32 	%r144, 0, %r140, %p3;
	mul.lo.s32 	%r145, %r13, %r141;
	mad.lo.s32 	%r146, %r14, %r142, %r145;
	mad.lo.s32 	%r147, %r15, %r143, %r146;
	mad.lo.s32 	%r148, %r16, %r144, %r147;
	shl.b64 	%rd69, %rd68, 32;
	shr.s64 	%rd70, %rd69, 30;
	add.s64 	%rd71, %rd5, %rd70;
	ld.global.f32 	%f29, [%rd71];
	cvt.s64.s32 	%rd72, %r148;
	add.s64 	%rd73, %rd6, %rd72;
	ld.global.u8 	%rs7, [%rd73];
	setp.eq.s16 	%p13, %rs7, 0;
	mul.f32 	%f30, %f29, %f4;
	selp.f32 	%f31, %f3, %f30, %p13;
	max.f32 	%f32, %f28, %f31;
	add.s64 	%rd74, %rd32, 224;
	cvt.u32.u64 	%r149, %rd74;
	div.s32 	%r150, %r149, %r9;
	mul.lo.s32 	%r151, %r150, %r9;
	sub.s32 	%r152, %r149, %r151;
	div.s32 	%r153, %r152, %r10;
	mul.lo.s32 	%r154, %r153, %r10;
	sub.s32 	%r155, %r152, %r154;
	div.s32 	%r156, %r155, %r11;
	mul.lo.s32 	%r157, %r156, %r11;
	sub.s32 	%r158, %r155, %r157;
	selp.b32 	%r159, 0, %r150, %p6;
	selp.b32 	%r160, 0, %r153, %p5;
	selp.b32 	%r161, 0, %r156, %p4;
	selp.b32 	%r162, 0, %r158, %p3;
	mul.lo.s32 	%r163, %r13, %r159;
	mad.lo.s32 	%r164, %r14, %r160, %r163;
	mad.lo.s32 	%r165, %r15, %r161, %r164;
	mad.lo.s32 	%r166, %r16, %r162, %r165;
	shl.b64 	%rd75, %rd74, 32;
	shr.s64 	%rd76, %rd75, 30;
	add.s64 	%rd77, %rd5, %rd76;
	ld.global.f32 	%f33, [%rd77];
	cvt.s64.s32 	%rd78, %r166;
	add.s64 	%rd79, %rd6, %rd78;
	ld.global.u8 	%rs8, [%rd79];
	setp.eq.s16 	%p14, %rs8, 0;
	mul.f32 	%f34, %f33, %f4;
	selp.f32 	%f35, %f3, %f34, %p14;
	max.f32 	%f36, %f32, %f35;
	add.s64 	%rd80, %rd32, 256;
	cvt.u32.u64 	%r167, %rd80;
	div.s32 	%r168, %r167, %r9;
	mul.lo.s32 	%r169, %r168, %r9;
	sub.s32 	%r170, %r167, %r169;
	div.s32 	%r171, %r170, %r10;
	mul.lo.s32 	%r172, %r171, %r10;
	sub.s32 	%r173, %r170, %r172;
	div.s32 	%r174, %r173, %r11;
	mul.lo.s32 	%r175, %r174, %r11;
	sub.s32 	%r176, %r173, %r175;
	selp.b32 	%r177, 0, %r168, %p6;
	selp.b32 	%r178, 0, %r171, %p5;
	selp.b32 	%r179, 0, %r174, %p4;
	selp.b32 	%r180, 0, %r176, %p3;
	mul.lo.s32 	%r181, %r13, %r177;
	mad.lo.s32 	%r182, %r14, %r178, %r181;
	mad.lo.s32 	%r183, %r15, %r179, %r182;
	mad.lo.s32 	%r184, %r16, %r180, %r183;
	shl.b64 	%rd81, %rd80, 32;
	shr.s64 	%rd82, %rd81, 30;
	add.s64 	%rd83, %rd5, %rd82;
	ld.global.f32 	%f37, [%rd83];
	cvt.s64.s32 	%rd84, %r184;
	add.s64 	%rd85, %rd6, %rd84;
	ld.global.u8 	%rs9, [%rd85];
	setp.eq.s16 	%p15, %rs9, 0;
	mul.f32 	%f38, %f37, %f4;
	selp.f32 	%f39, %f3, %f38, %p15;
	max.f32 	%f40, %f36, %f39;
	add.s64 	%rd86, %rd32, 288;
	cvt.u32.u64 	%r185, %rd86;
	div.s32 	%r186, %r185, %r9;
	mul.lo.s32 	%r187, %r186, %r9;
	sub.s32 	%r188, %r185, %r187;
	div.s32 	%r189, %r188, %r10;
	mul.lo.s32 	%r190, %r189, %r10;
	sub.s32 	%r191, %r188, %r190;
	div.s32 	%r192, %r191, %r11;
	mul.lo.s32 	%r193, %r192, %r11;
	sub.s32 	%r194, %r191, %r193;
	selp.b32 	%r195, 0, %r186, %p6;
	selp.b32 	%r196, 0, %r189, %p5;
	selp.b32 	%r197, 0, %r192, %p4;
	selp.b32 	%r198, 0, %r194, %p3;
	mul.lo.s32 	%r199, %r13, %r195;
	mad.lo.s32 	%r200, %r14, %r196, %r199;
	mad.lo.s32 	%r201, %r15, %r197, %r200;
	mad.lo.s32 	%r202, %r16, %r198, %r201;
	shl.b64 	%rd87, %rd86, 32;
	shr.s64 	%rd88, %rd87, 30;
	add.s64 	%rd89, %rd5, %rd88;
	ld.global.f32 	%f41, [%rd89];
	cvt.s64.s32 	%rd90, %r202;
	add.s64 	%rd91, %rd6, %rd90;
	ld.global.u8 	%rs10, [%rd91];
	setp.eq.s16 	%p16, %rs10, 0;
	mul.f32 	%f42, %f41, %f4;
	selp.f32 	%f43, %f3, %f42, %p16;
	max.f32 	%f44, %f40, %f43;
	add.s64 	%rd92, %rd32, 320;
	cvt.u32.u64 	%r203, %rd92;
	div.s32 	%r204, %r203, %r9;
	mul.lo.s32 	%r205, %r204, %r9;
	sub.s32 	%r206, %r203, %r205;
	div.s32 	%r207, %r206, %r10;
	mul.lo.s32 	%r208, %r207, %r10;
	sub.s32 	%r209, %r206, %r208;
	div.s32 	%r210, %r209, %r11;
	mul.lo.s32 	%r211, %r210, %r11;
	sub.s32 	%r212, %r209, %r211;
	selp.b32 	%r213, 0, %r204, %p6;
	selp.b32 	%r214, 0, %r207, %p5;
	selp.b32 	%r215, 0, %r210, %p4;
	selp.b32 	%r216, 0, %r212, %p3;
	mul.lo.s32 	%r217, %r13, %r213;
	mad.lo.s32 	%r218, %r14, %r214, %r217;
	mad.lo.s32 	%r219, %r15, %r215, %r218;
	mad.lo.s32 	%r220, %r16, %r216, %r219;
	shl.b64 	%rd93, %rd92, 32;
	shr.s64 	%rd94, %rd93, 30;
	add.s64 	%rd95, %rd5, %rd94;
	ld.global.f32 	%f45, [%rd95];
	cvt.s64.s32 	%rd96, %r220;
	add.s64 	%rd97, %rd6, %rd96;
	ld.global.u8 	%rs11, [%rd97];
	setp.eq.s16 	%p17, %rs11, 0;
	mul.f32 	%f46, %f45, %f4;
	selp.f32 	%f47, %f3, %f46, %p17;
	max.f32 	%f48, %f44, %f47;
	add.s64 	%rd98, %rd32, 352;
	cvt.u32.u64 	%r221, %rd98;
	div.s32 	%r222, %r221, %r9;
	mul.lo.s32 	%r223, %r222, %r9;
	sub.s32 	%r224, %r221, %r223;
	div.s32 	%r225, %r224, %r10;
	mul.lo.s32 	%r226, %r225, %r10;
	sub.s32 	%r227, %r224, %r226;
	div.s32 	%r228, %r227, %r11;
	mul.lo.s32 	%r229, %r228, %r11;
	sub.s32 	%r230, %r227, %r229;
	selp.b32 	%r231, 0, %r222, %p6;
	selp.b32 	%r232, 0, %r225, %p5;
	selp.b32 	%r233, 0, %r228, %p4;
	selp.b32 	%r234, 0, %r230, %p3;
	mul.lo.s32 	%r235, %r13, %r231;
	mad.lo.s32 	%r236, %r14, %r232, %r235;
	mad.lo.s32 	%r237, %r15, %r233, %r236;
	mad.lo.s32 	%r238, %r16, %r234, %r237;
	shl.b64 	%rd99, %rd98, 32;
	shr.s64 	%rd100, %rd99, 30;
	add.s64 	%rd101, %rd5, %rd100;
	ld.global.f32 	%f49, [%rd101];
	cvt.s64.s32 	%rd102, %r238;
	add.s64 	%rd103, %rd6, %rd102;
	ld.global.u8 	%rs12, [%rd103];
	setp.eq.s16 	%p18, %rs12, 0;
	mul.f32 	%f50, %f49, %f4;
	selp.f32 	%f51, %f3, %f50, %p18;
	max.f32 	%f52, %f48, %f51;
	add.s64 	%rd104, %rd32, 384;
	cvt.u32.u64 	%r239, %rd104;
	div.s32 	%r240, %r239, %r9;
	mul.lo.s32 	%r241, %r240, %r9;
	sub.s32 	%r242, %r239, %r241;
	div.s32 	%r243, %r242, %r10;
	mul.lo.s32 	%r244, %r243, %r10;
	sub.s32 	%r245, %r242, %r244;
	div.s32 	%r246, %r245, %r11;
	mul.lo.s32 	%r247, %r246, %r11;
	sub.s32 	%r248, %r245, %r247;
	selp.b32 	%r249, 0, %r240, %p6;
	selp.b32 	%r250, 0, %r243, %p5;
	selp.b32 	%r251, 0, %r246, %p4;
	selp.b32 	%r252, 0, %r248, %p3;
	mul.lo.s32 	%r253, %r13, %r249;
	mad.lo.s32 	%r254, %r14, %r250, %r253;
	mad.lo.s32 	%r255, %r15, %r251, %r254;
	mad.lo.s32 	%r256, %r16, %r252, %r255;
	shl.b64 	%rd105, %rd104, 32;
	shr.s64 	%rd106, %rd105, 30;
	add.s64 	%rd107, %rd5, %rd106;
	ld.global.f32 	%f53, [%rd107];
	cvt.s64.s32 	%rd108, %r256;
	add.s64 	%rd109, %rd6, %rd108;
	ld.global.u8 	%rs13, [%rd109];
	setp.eq.s16 	%p19, %rs13, 0;
	mul.f32 	%f54, %f53, %f4;
	selp.f32 	%f55, %f3, %f54, %p19;
	max.f32 	%f56, %f52, %f55;
	add.s64 	%rd110, %rd32, 416;
	cvt.u32.u64 	%r257, %rd110;
	div.s32 	%r258, %r257, %r9;
	mul.lo.s32 	%r259, %r258, %r9;
	sub.s32 	%r260, %r257, %r259;
	div.s32 	%r261, %r260, %r10;
	mul.lo.s32 	%r262, %r261, %r10;
	sub.s32 	%r263, %r260, %r262;
	div.s32 	%r264, %r263, %r11;
	mul.lo.s32 	%r265, %r264, %r11;
	sub.s32 	%r266, %r263, %r265;
	selp.b32 	%r267, 0, %r258, %p6;
	selp.b32 	%r268, 0, %r261, %p5;
	selp.b32 	%r269, 0, %r264, %p4;
	selp.b32 	%r270, 0, %r266, %p3;
	mul.lo.s32 	%r271, %r13, %r267;
	mad.lo.s32 	%r272, %r14, %r268, %r271;
	mad.lo.s32 	%r273, %r15, %r269, %r272;
	mad.lo.s32 	%r274, %r16, %r270, %r273;
	shl.b64 	%rd111, %rd110, 32;
	shr.s64 	%rd112, %rd111, 30;
	add.s64 	%rd113, %rd5, %rd112;
	ld.global.f32 	%f57, [%rd113];
	cvt.s64.s32 	%rd114, %r274;
	add.s64 	%rd115, %rd6, %rd114;
	ld.global.u8 	%rs14, [%rd115];
	setp.eq.s16 	%p20, %rs14, 0;
	mul.f32 	%f58, %f57, %f4;
	selp.f32 	%f59, %f3, %f58, %p20;
	max.f32 	%f60, %f56, %f59;
	add.s64 	%rd116, %rd32, 448;
	cvt.u32.u64 	%r275, %rd116;
	div.s32 	%r276, %r275, %r9;
	mul.lo.s32 	%r277, %r276, %r9;
	sub.s32 	%r278, %r275, %r277;
	div.s32 	%r279, %r278, %r10;
	mul.lo.s32 	%r280, %r279, %r10;
	sub.s32 	%r281, %r278, %r280;
	div.s32 	%r282, %r281, %r11;
	mul.lo.s32 	%r283, %r282, %r11;
	sub.s32 	%r284, %r281, %r283;
	selp.b32 	%r285, 0, %r276, %p6;
	selp.b32 	%r286, 0, %r279, %p5;
	selp.b32 	%r287, 0, %r282, %p4;
	selp.b32 	%r288, 0, %r284, %p3;
	mul.lo.s32 	%r289, %r13, %r285;
	mad.lo.s32 	%r290, %r14, %r286, %r289;
	mad.lo.s32 	%r291, %r15, %r287, %r290;
	mad.lo.s32 	%r292, %r16, %r288, %r291;
	shl.b64 	%rd117, %rd116, 32;
	shr.s64 	%rd118, %rd117, 30;
	add.s64 	%rd119, %rd5, %rd118;
	ld.global.f32 	%f61, [%rd119];
	cvt.s64.s32 	%rd120, %r292;
	add.s64 	%rd121, %rd6, %rd120;
	ld.global.u8 	%rs15, [%rd121];
	setp.eq.s16 	%p21, %rs15, 0;
	mul.f32 	%f62, %f61, %f4;
	selp.f32 	%f63, %f3, %f62, %p21;
	max.f32 	%f64, %f60, %f63;
	add.s64 	%rd122, %rd32, 480;
	cvt.u32.u64 	%r293, %rd122;
	div.s32 	%r294, %r293, %r9;
	mul.lo.s32 	%r295, %r294, %r9;
	sub.s32 	%r296, %r293, %r295;
	div.s32 	%r297, %r296, %r10;
	mul.lo.s32 	%r298, %r297, %r10;
	sub.s32 	%r299, %r296, %r298;
	div.s32 	%r300, %r299, %r11;
	mul.lo.s32 	%r301, %r300, %r11;
	sub.s32 	%r302, %r299, %r301;
	selp.b32 	%r303, 0, %r294, %p6;
	selp.b32 	%r304, 0, %r297, %p5;
	selp.b32 	%r305, 0, %r300, %p4;
	selp.b32 	%r306, 0, %r302, %p3;
	mul.lo.s32 	%r307, %r13, %r303;
	mad.lo.s32 	%r308, %r14, %r304, %r307;
	mad.lo.s32 	%r309, %r15, %r305, %r308;
	mad.lo.s32 	%r310, %r16, %r306, %r309;
	shl.b64 	%rd123, %rd122, 32;
	shr.s64 	%rd124, %rd123, 30;
	add.s64 	%rd125, %rd5, %rd124;
	ld.global.f32 	%f65, [%rd125];
	cvt.s64.s32 	%rd126, %r310;
	add.s64 	%rd127, %rd6, %rd126;
	ld.global.u8 	%rs16, [%rd127];
	setp.eq.s16 	%p22, %rs16, 0;
	mul.f32 	%f66, %f65, %f4;
	selp.f32 	%f67, %f3, %f66, %p22;
	max.f32 	%f68, %f64, %f67;
	add.s64 	%rd128, %rd32, 512;
	cvt.u32.u64 	%r311, %rd128;
	div.s32 	%r312, %r311, %r9;
	mul.lo.s32 	%r313, %r312, %r9;
	sub.s32 	%r314, %r311, %r313;
	div.s32 	%r315, %r314, %r10;
	mul.lo.s32 	%r316, %r315, %r10;
	sub.s32 	%r317, %r314, %r316;
	div.s32 	%r318, %r317, %r11;
	mul.lo.s32 	%r319, %r318, %r11;
	sub.s32 	%r320, %r317, %r319;
	selp.b32 	%r321, 0, %r312, %p6;
	selp.b32 	%r322, 0, %r315, %p5;
	selp.b32 	%r323, 0, %r318, %p4;
	selp.b32 	%r324, 0, %r320, %p3;
	mul.lo.s32 	%r325, %r13, %r321;
	mad.lo.s32 	%r326, %r14, %r322, %r325;
	mad.lo.s32 	%r327, %r15, %r323, %r326;
	mad.lo.s32 	%r328, %r16, %r324, %r327;
	shl.b64 	%rd129, %rd128, 32;
	shr.s64 	%rd130, %rd129, 30;
	add.s64 	%rd131, %rd5, %rd130;
	ld.global.f32 	%f69, [%rd131];
	cvt.s64.s32 	%rd132, %r328;
	add.s64 	%rd133, %rd6, %rd132;
	ld.global.u8 	%rs17, [%rd133];
	setp.eq.s16 	%p23, %rs17, 0;
	mul.f32 	%f70, %f69, %f4;
	selp.f32 	%f71, %f3, %f70, %p23;
	max.f32 	%f72, %f68, %f71;
	add.s64 	%rd134, %rd32, 544;
	cvt.u32.u64 	%r329, %rd134;
	div.s32 	%r330, %r329, %r9;
	mul.lo.s32 	%r331, %r330, %r9;
	sub.s32 	%r332, %r329, %r331;
	div.s32 	%r333, %r332, %r10;
	mul.lo.s32 	%r334, %r333, %r10;
	sub.s32 	%r335, %r332, %r334;
	div.s32 	%r336, %r335, %r11;
	mul.lo.s32 	%r337, %r336, %r11;
	sub.s32 	%r338, %r335, %r337;
	selp.b32 	%r339, 0, %r330, %p6;
	selp.b32 	%r340, 0, %r333, %p5;
	selp.b32 	%r341, 0, %r336, %p4;
	selp.b32 	%r342, 0, %r338, %p3;
	mul.lo.s32 	%r343, %r13, %r339;
	mad.lo.s32 	%r344, %r14, %r340, %r343;
	mad.lo.s32 	%r345, %r15, %r341, %r344;
	mad.lo.s32 	%r346, %r16, %r342, %r345;
	shl.b64 	%rd135, %rd134, 32;
	shr.s64 	%rd136, %rd135, 30;
	add.s64 	%rd137, %rd5, %rd136;
	ld.global.f32 	%f73, [%rd137];
	cvt.s64.s32 	%rd138, %r346;
	add.s64 	%rd139, %rd6, %rd138;
	ld.global.u8 	%rs18, [%rd139];
	setp.eq.s16 	%p24, %rs18, 0;
	mul.f32 	%f74, %f73, %f4;
	selp.f32 	%f75, %f3, %f74, %p24;
	max.f32 	%f76, %f72, %f75;
	add.s64 	%rd140, %rd32, 576;
	cvt.u32.u64 	%r347, %rd140;
	div.s32 	%r348, %r347, %r9;
	mul.lo.s32 	%r349, %r348, %r9;
	sub.s32 	%r350, %r347, %r349;
	div.s32 	%r351, %r350, %r10;
	mul.lo.s32 	%r352, %r351, %r10;
	sub.s32 	%r353, %r350, %r352;
	div.s32 	%r354, %r353, %r11;
	mul.lo.s32 	%r355, %r354, %r11;
	sub.s32 	%r356, %r353, %r355;
	selp.b32 	%r357, 0, %r348, %p6;
	selp.b32 	%r358, 0, %r351, %p5;
	selp.b32 	%r359, 0, %r354, %p4;
	selp.b32 	%r360, 0, %r356, %p3;
	mul.lo.s32 	%r361, %r13, %r357;
	mad.lo.s32 	%r362, %r14, %r358, %r361;
	mad.lo.s32 	%r363, %r15, %r359, %r362;
	mad.lo.s32 	%r364, %r16, %r360, %r363;
	shl.b64 	%rd141, %rd140, 32;
	shr.s64 	%rd142, %rd141, 30;
	add.s64 	%rd143, %rd5, %rd142;
	ld.global.f32 	%f77, [%rd143];
	cvt.s64.s32 	%rd144, %r364;
	add.s64 	%rd145, %rd6, %rd144;
	ld.global.u8 	%rs19, [%rd145];
	setp.eq.s16 	%p25, %rs19, 0;
	mul.f32 	%f78, %f77, %f4;
	selp.f32 	%f79, %f3, %f78, %p25;
	max.f32 	%f80, %f76, %f79;
	add.s64 	%rd146, %rd32, 608;
	cvt.u32.u64 	%r365, %rd146;
	div.s32 	%r366, %r365, %r9;
	mul.lo.s32 	%r367, %r366, %r9;
	sub.s32 	%r368, %r365, %r367;
	div.s32 	%r369, %r368, %r10;
	mul.lo.s32 	%r370, %r369, %r10;
	sub.s32 	%r371, %r368, %r370;
	div.s32 	%r372, %r371, %r11;
	mul.lo.s32 	%r373, %r372, %r11;
	sub.s32 	%r374, %r371, %r373;
	selp.b32 	%r375, 0, %r366, %p6;
	selp.b32 	%r376, 0, %r369, %p5;
	selp.b32 	%r377, 0, %r372, %p4;
	selp.b32 	%r378, 0, %r374, %p3;
	mul.lo.s32 	%r379, %r13, %r375;
	mad.lo.s32 	%r380, %r14, %r376, %r379;
	mad.lo.s32 	%r381, %r15, %r377, %r380;
	mad.lo.s32 	%r382, %r16, %r378, %r381;
	shl.b64 	%rd147, %rd146, 32;
	shr.s64 	%rd148, %rd147, 30;
	add.s64 	%rd149, %rd5, %rd148;
	ld.global.f32 	%f81, [%rd149];
	cvt.s64.s32 	%rd150, %r382;
	add.s64 	%rd151, %rd6, %rd150;
	ld.global.u8 	%rs20, [%rd151];
	setp.eq.s16 	%p26, %rs20, 0;
	mul.f32 	%f82, %f81, %f4;
	selp.f32 	%f83, %f3, %f82, %p26;
	max.f32 	%f84, %f80, %f83;
	add.s64 	%rd152, %rd32, 640;
	cvt.u32.u64 	%r383, %rd152;
	div.s32 	%r384, %r383, %r9;
	mul.lo.s32 	%r385, %r384, %r9;
	sub.s32 	%r386, %r383, %r385;
	div.s32 	%r387, %r386, %r10;
	mul.lo.s32 	%r388, %r387, %r10;
	sub.s32 	%r389, %r386, %r388;
	div.s32 	%r390, %r389, %r11;
	mul.lo.s32 	%r391, %r390, %r11;
	sub.s32 	%r392, %r389, %r391;
	selp.b32 	%r393, 0, %r384, %p6;
	selp.b32 	%r394, 0, %r387, %p5;
	selp.b32 	%r395, 0, %r390, %p4;
	selp.b32 	%r396, 0, %r392, %p3;
	mul.lo.s32 	%r397, %r13, %r393;
	mad.lo.s32 	%r398, %r14, %r394, %r397;
	mad.lo.s32 	%r399, %r15, %r395, %r398;
	mad.lo.s32 	%r400, %r16, %r396, %r399;
	shl.b64 	%rd153, %rd152, 32;
	shr.s64 	%rd154, %rd153, 30;
	add.s64 	%rd155, %rd5, %rd154;
	ld.global.f32 	%f85, [%rd155];
	cvt.s64.s32 	%rd156, %r400;
	add.s64 	%rd157, %rd6, %rd156;
	ld.global.u8 	%rs21, [%rd157];
	setp.eq.s16 	%p27, %rs21, 0;
	mul.f32 	%f86, %f85, %f4;
	selp.f32 	%f87, %f3, %f86, %p27;
	max.f32 	%f88, %f84, %f87;
	add.s64 	%rd158, %rd32, 672;
	cvt.u32.u64 	%r401, %rd158;
	div.s32 	%r402, %r401, %r9;
	mul.lo.s32 	%r403, %r402, %r9;
	sub.s32 	%r404, %r401, %r403;
	div.s32 	%r405, %r404, %r10;
	mul.lo.s32 	%r406, %r405, %r10;
	sub.s32 	%r407, %r404, %r406;
	div.s32 	%r408, %r407, %r11;
	mul.lo.s32 	%r409, %r408, %r11;
	sub.s32 	%r410, %r407, %r409;
	selp.b32 	%r411, 0, %r402, %p6;
	selp.b32 	%r412, 0, %r405, %p5;
	selp.b32 	%r413, 0, %r408, %p4;
	selp.b32 	%r414, 0, %r410, %p3;
	mul.lo.s32 	%r415, %r13, %r411;
	mad.lo.s32 	%r416, %r14, %r412, %r415;
	mad.lo.s32 	%r417, %r15, %r413, %r416;
	mad.lo.s32 	%r418, %r16, %r414, %r417;
	shl.b64 	%rd159, %rd158, 32;
	shr.s64 	%rd160, %rd159, 30;
	add.s64 	%rd161, %rd5, %rd160;
	ld.global.f32 	%f89, [%rd161];
	cvt.s64.s32 	%rd162, %r418;
	add.s64 	%rd163, %rd6, %rd162;
	ld.global.u8 	%rs22, [%rd163];
	setp.eq.s16 	%p28, %rs22, 0;
	mul.f32 	%f90, %f89, %f4;
	selp.f32 	%f91, %f3, %f90, %p28;
	max.f32 	%f92, %f88, %f91;
	add.s64 	%rd164, %rd32, 704;
	cvt.u32.u64 	%r419, %rd164;
	div.s32 	%r420, %r419, %r9;
	mul.lo.s32 	%r421, %r420, %r9;
	sub.s32 	%r422, %r419, %r421;
	div.s32 	%r423, %r422, %r10;
	mul.lo.s32 	%r424, %r423, %r10;
	sub.s32 	%r425, %r422, %r424;
	div.s32 	%r426, %r425, %r11;
	mul.lo.s32 	%r427, %r426, %r11;
	sub.s32 	%r428, %r425, %r427;
	selp.b32 	%r429, 0, %r420, %p6;
	selp.b32 	%r430, 0, %r423, %p5;
	selp.b32 	%r431, 0, %r426, %p4;
	selp.b32 	%r432, 0, %r428, %p3;
	mul.lo.s32 	%r433, %r13, %r429;
	mad.lo.s32 	%r434, %r14, %r430, %r433;
	mad.lo.s32 	%r435, %r15, %r431, %r434;
	mad.lo.s32 	%r436, %r16, %r432, %r435;
	shl.b64 	%rd165, %rd164, 32;
	shr.s64 	%rd166, %rd165, 30;
	add.s64 	%rd167, %rd5, %rd166;
	ld.global.f32 	%f93, [%rd167];
	cvt.s64.s32 	%rd168, %r436;
	add.s64 	%rd169, %rd6, %rd168;
	ld.global.u8 	%rs23, [%rd169];
	setp.eq.s16 	%p29, %rs23, 0;
	mul.f32 	%f94, %f93, %f4;
	selp.f32 	%f95, %f3, %f94, %p29;
	max.f32 	%f96, %f92, %f95;
	add.s64 	%rd170, %rd32, 736;
	cvt.u32.u64 	%r437, %rd170;
	div.s32 	%r438, %r437, %r9;
	mul.lo.s32 	%r439, %r438, %r9;
	sub.s32 	%r440, %r437, %r439;
	div.s32 	%r441, %r440, %r10;
	mul.lo.s32 	%r442, %r441, %r10;
	sub.s32 	%r443, %r440, %r442;
	div.s32 	%r444, %r443, %r11;
	mul.lo.s32 	%r445, %r444, %r11;
	sub.s32 	%r446, %r443, %r445;
	selp.b32 	%r447, 0, %r438, %p6;
	selp.b32 	%r448, 0, %r441, %p5;
	selp.b32 	%r449, 0, %r444, %p4;
	selp.b32 	%r450, 0, %r446, %p3;
	mul.lo.s32 	%r451, %r13, %r447;
	mad.lo.s32 	%r452, %r14, %r448, %r451;
	mad.lo.s32 	%r453, %r15, %r449, %r452;
	mad.lo.s32 	%r454, %r16, %r450, %r453;
	shl.b64 	%rd171, %rd170, 32;
	shr.s64 	%rd172, %rd171, 30;
	add.s64 	%rd173, %rd5, %rd172;
	ld.global.f32 	%f97, [%rd173];
	cvt.s64.s32 	%rd174, %r454;
	add.s64 	%rd175, %rd6, %rd174;
	ld.global.u8 	%rs24, [%rd175];
	setp.eq.s16 	%p30, %rs24, 0;
	mul.f32 	%f98, %f97, %f4;
	selp.f32 	%f99, %f3, %f98, %p30;
	max.f32 	%f100, %f96, %f99;
	add.s64 	%rd176, %rd32, 768;
	cvt.u32.u64 	%r455, %rd176;
	div.s32 	%r456, %r455, %r9;
	mul.lo.s32 	%r457, %r456, %r9;
	sub.s32 	%r458, %r455, %r457;
	div.s32 	%r459, %r458, %r10;
	mul.lo.s32 	%r460, %r459, %r10;
	sub.s32 	%r461, %r458, %r460;
	div.s32 	%r462, %r461, %r11;
	mul.lo.s32 	%r463, %r462, %r11;
	sub.s32 	%r464, %r461, %r463;
	selp.b32 	%r465, 0, %r456, %p6;
	selp.b32 	%r466, 0, %r459, %p5;
	selp.b32 	%r467, 0, %r462, %p4;
	selp.b32 	%r468, 0, %r464, %p3;
	mul.lo.s32 	%r469, %r13, %r465;
	mad.lo.s32 	%r470, %r14, %r466, %r469;
	mad.lo.s32 	%r471, %r15, %r467, %r470;
	mad.lo.s32 	%r472, %r16, %r468, %r471;
	shl.b64 	%rd177, %rd176, 32;
	shr.s64 	%rd178, %rd177, 30;
	add.s64 	%rd179, %rd5, %rd178;
	ld.global.f32 	%f101, [%rd179];
	cvt.s64.s32 	%rd180, %r472;
	add.s64 	%rd181, %rd6, %rd180;
	ld.global.u8 	%rs25, [%rd181];
	setp.eq.s16 	%p31, %rs25, 0;
	mul.f32 	%f102, %f101, %f4;
	selp.f32 	%f103, %f3, %f102, %p31;
	max.f32 	%f104, %f100, %f103;
	add.s64 	%rd182, %rd32, 800;
	cvt.u32.u64 	%r473, %rd182;
	div.s32 	%r474, %r473, %r9;
	mul.lo.s32 	%r475, %r474, %r9;
	sub.s32 	%r476, %r473, %r475;
	div.s32 	%r477, %r476, %r10;
	mul.lo.s32 	%r478, %r477, %r10;
	sub.s32 	%r479, %r476, %r478;
	div.s32 	%r480, %r479, %r11;
	mul.lo.s32 	%r481, %r480, %r11;
	sub.s32 	%r482, %r479, %r481;
	selp.b32 	%r483, 0, %r474, %p6;
	selp.b32 	%r484, 0, %r477, %p5;
	selp.b32 	%r485, 0, %r480, %p4;
	selp.b32 	%r486, 0, %r482, %p3;
	mul.lo.s32 	%r487, %r13, %r483;
	mad.lo.s32 	%r488, %r14, %r484, %r487;
	mad.lo.s32 	%r489, %r15, %r485, %r488;
	mad.lo.s32 	%r490, %r16, %r486, %r489;
	shl.b64 	%rd183, %rd182, 32;
	shr.s64 	%rd184, %rd183, 30;
	add.s64 	%rd185, %rd5, %rd184;
	ld.global.f32 	%f105, [%rd185];
	cvt.s64.s32 	%rd186, %r490;
	add.s64 	%rd187, %rd6, %rd186;
	ld.global.u8 	%rs26, [%rd187];
	setp.eq.s16 	%p32, %rs26, 0;
	mul.f32 	%f106, %f105, %f4;
	selp.f32 	%f107, %f3, %f106, %p32;
	max.f32 	%f108, %f104, %f107;
	add.s64 	%rd188, %rd32, 832;
	cvt.u32.u64 	%r491, %rd188;
	div.s32 	%r492, %r491, %r9;
	mul.lo.s32 	%r493, %r492, %r9;
	sub.s32 	%r494, %r491, %r493;
	div.s32 	%r495, %r494, %r10;
	mul.lo.s32 	%r496, %r495, %r10;
	sub.s32 	%r497, %r494, %r496;
	div.s32 	%r498, %r497, %r11;
	mul.lo.s32 	%r499, %r498, %r11;
	sub.s32 	%r500, %r497, %r499;
	selp.b32 	%r501, 0, %r492, %p6;
	selp.b32 	%r502, 0, %r495, %p5;
	selp.b32 	%r503, 0, %r498, %p4;
	selp.b32 	%r504, 0, %r500, %p3;
	mul.lo.s32 	%r505, %r13, %r501;
	mad.lo.s32 	%r506, %r14, %r502, %r505;
	mad.lo.s32 	%r507, %r15, %r503, %r506;
	mad.lo.s32 	%r508, %r16, %r504, %r507;
	shl.b64 	%rd189, %rd188, 32;
	shr.s64 	%rd190, %rd189, 30;
	add.s64 	%rd191, %rd5, %rd190;
	ld.global.f32 	%f109, [%rd191];
	cvt.s64.s32 	%rd192, %r508;
	add.s64 	%rd193, %rd6, %rd192;
	ld.global.u8 	%rs27, [%rd193];
	setp.eq.s16 	%p33, %rs27, 0;
	mul.f32 	%f110, %f109, %f4;
	selp.f32 	%f111, %f3, %f110, %p33;
	max.f32 	%f112, %f108, %f111;
	add.s64 	%rd194, %rd32, 864;
	cvt.u32.u64 	%r509, %rd194;
	div.s32 	%r510, %r509, %r9;
	mul.lo.s32 	%r511, %r510, %r9;
	sub.s32 	%r512, %r509, %r511;
	div.s32 	%r513, %r512, %r10;
	mul.lo.s32 	%r514, %r513, %r10;
	sub.s32 	%r515, %r512, %r514;
	div.s32 	%r516, %r515, %r11;
	mul.lo.s32 	%r517, %r516, %r11;
	sub.s32 	%r518, %r515, %r517;
	selp.b32 	%r519, 0, %r510, %p6;
	selp.b32 	%r520, 0, %r513, %p5;
	selp.b32 	%r521, 0, %r516, %p4;
	selp.b32 	%r522, 0, %r518, %p3;
	mul.lo.s32 	%r523, %r13, %r519;
	mad.lo.s32 	%r524, %r14, %r520, %r523;
	mad.lo.s32 	%r525, %r15, %r521, %r524;
	mad.lo.s32 	%r526, %r16, %r522, %r525;
	shl.b64 	%rd195, %rd194, 32;
	shr.s64 	%rd196, %rd195, 30;
	add.s64 	%rd197, %rd5, %rd196;
	ld.global.f32 	%f113, [%rd197];
	cvt.s64.s32 	%rd198, %r526;
	add.s64 	%rd199, %rd6, %rd198;
	ld.global.u8 	%rs28, [%rd199];
	setp.eq.s16 	%p34, %rs28, 0;
	mul.f32 	%f114, %f113, %f4;
	selp.f32 	%f115, %f3, %f114, %p34;
	max.f32 	%f116, %f112, %f115;
	add.s64 	%rd200, %rd32, 896;
	cvt.u32.u64 	%r527, %rd200;
	div.s32 	%r528, %r527, %r9;
	mul.lo.s32 	%r529, %r528, %r9;
	sub.s32 	%r530, %r527, %r529;
	div.s32 	%r531, %r530, %r10;
	mul.lo.s32 	%r532, %r531, %r10;
	sub.s32 	%r533, %r530, %r532;
	div.s32 	%r534, %r533, %r11;
	mul.lo.s32 	%r535, %r534, %r11;
	sub.s32 	%r536, %r533, %r535;
	selp.b32 	%r537, 0, %r528, %p6;
	selp.b32 	%r538, 0, %r531, %p5;
	selp.b32 	%r539, 0, %r534, %p4;
	selp.b32 	%r540, 0, %r536, %p3;
	mul.lo.s32 	%r541, %r13, %r537;
	mad.lo.s32 	%r542, %r14, %r538, %r541;
	mad.lo.s32 	%r543, %r15, %r539, %r542;
	mad.lo.s32 	%r544, %r16, %r540, %r543;
	shl.b64 	%rd201, %rd200, 32;
	shr.s64 	%rd202, %rd201, 30;
	add.s64 	%rd203, %rd5, %rd202;
	ld.global.f32 	%f117, [%rd203];
	cvt.s64.s32 	%rd204, %r544;
	add.s64 	%rd205, %rd6, %rd204;
	ld.global.u8 	%rs29, [%rd205];
	setp.eq.s16 	%p35, %rs29, 0;
	mul.f32 	%f118, %f117, %f4;
	selp.f32 	%f119, %f3, %f118, %p35;
	max.f32 	%f120, %f116, %f119;
	add.s64 	%rd206, %rd32, 928;
	cvt.u32.u64 	%r545, %rd206;
	div.s32 	%r546, %r545, %r9;
	mul.lo.s32 	%r547, %r546, %r9;
	sub.s32 	%r548, %r545, %r547;
	div.s32 	%r549, %r548, %r10;
	mul.lo.s32 	%r550, %r549, %r10;
	sub.s32 	%r551, %r548, %r550;
	div.s32 	%r552, %r551, %r11;
	mul.lo.s32 	%r553, %r552, %r11;
	sub.s32 	%r554, %r551, %r553;
	selp.b32 	%r555, 0, %r546, %p6;
	selp.b32 	%r556, 0, %r549, %p5;
	selp.b32 	%r557, 0, %r552, %p4;
	selp.b32 	%r558, 0, %r554, %p3;
	mul.lo.s32 	%r559, %r13, %r555;
	mad.lo.s32 	%r560, %r14, %r556, %r559;
	mad.lo.s32 	%r561, %r15, %r557, %r560;
	mad.lo.s32 	%r562, %r16, %r558, %r561;
	shl.b64 	%rd207, %rd206, 32;
	shr.s64 	%rd208, %rd207, 30;
	add.s64 	%rd209, %rd5, %rd208;
	ld.global.f32 	%f121, [%rd209];
	cvt.s64.s32 	%rd210, %r562;
	add.s64 	%rd211, %rd6, %rd210;
	ld.global.u8 	%rs30, [%rd211];
	setp.eq.s16 	%p36, %rs30, 0;
	mul.f32 	%f122, %f121, %f4;
	selp.f32 	%f123, %f3, %f122, %p36;
	max.f32 	%f124, %f120, %f123;
	add.s64 	%rd212, %rd32, 960;
	cvt.u32.u64 	%r563, %rd212;
	div.s32 	%r564, %r563, %r9;
	mul.lo.s32 	%r565, %r564, %r9;
	sub.s32 	%r566, %r563, %r565;
	div.s32 	%r567, %r566, %r10;
	mul.lo.s32 	%r568, %r567, %r10;
	sub.s32 	%r569, %r566, %r568;
	div.s32 	%r570, %r569, %r11;
	mul.lo.s32 	%r571, %r570, %r11;
	sub.s32 	%r572, %r569, %r571;
	selp.b32 	%r573, 0, %r564, %p6;
	selp.b32 	%r574, 0, %r567, %p5;
	selp.b32 	%r575, 0, %r570, %p4;
	selp.b32 	%r576, 0, %r572, %p3;
	mul.lo.s32 	%r577, %r13, %r573;
	mad.lo.s32 	%r578, %r14, %r574, %r577;
	mad.lo.s32 	%r579, %r15, %r575, %r578;
	mad.lo.s32 	%r580, %r16, %r576, %r579;
	shl.b64 	%rd213, %rd212, 32;
	shr.s64 	%rd214, %rd213, 30;
	add.s64 	%rd215, %rd5, %rd214;
	ld.global.f32 	%f125, [%rd215];
	cvt.s64.s32 	%rd216, %r580;
	add.s64 	%rd217, %rd6, %rd216;
	ld.global.u8 	%rs31, [%rd217];
	setp.eq.s16 	%p37, %rs31, 0;
	mul.f32 	%f126, %f125, %f4;
	selp.f32 	%f127, %f3, %f126, %p37;
	max.f32 	%f128, %f124, %f127;
	add.s64 	%rd218, %rd32, 992;
	cvt.u32.u64 	%r581, %rd218;
	div.s32 	%r582, %r581, %r9;
	mul.lo.s32 	%r583, %r582, %r9;
	sub.s32 	%r584, %r581, %r583;
	div.s32 	%r585, %r584, %r10;
	mul.lo.s32 	%r586, %r585, %r10;
	sub.s32 	%r587, %r584, %r586;
	div.s32 	%r588, %r587, %r11;
	mul.lo.s32 	%r589, %r588, %r11;
	sub.s32 	%r590, %r587, %r589;
	selp.b32 	%r591, 0, %r582, %p6;
	selp.b32 	%r592, 0, %r585, %p5;
	selp.b32 	%r593, 0, %r588, %p4;
	selp.b32 	%r594, 0, %r590, %p3;
	mul.lo.s32 	%r595, %r13, %r591;
	mad.lo.s32 	%r596, %r14, %r592, %r595;
	mad.lo.s32 	%r597, %r15, %r593, %r596;
	mad.lo.s32 	%r598, %r16, %r594, %r597;
	shl.b64 	%rd219, %rd218, 32;
	shr.s64 	%rd220, %rd219, 30;
	add.s64 	%rd221, %rd5, %rd220;
	ld.global.f32 	%f129, [%rd221];
	cvt.s64.s32 	%rd222, %r598;
	add.s64 	%rd223, %rd6, %rd222;
	ld.global.u8 	%rs32, [%rd223];
	setp.eq.s16 	%p38, %rs32, 0;
	mul.f32 	%f130, %f129, %f4;
	selp.f32 	%f131, %f3, %f130, %p38;
	max.f32 	%f132, %f128, %f131;
	mov.b32 	%r599, %f132;
	shfl.sync.bfly.b32	%r600|%p39, %r599, 16, 31, -1;
	mov.b32 	%f133, %r600;
	max.f32 	%f134, %f132, %f133;
	mov.b32 	%r601, %f134;
	shfl.sync.bfly.b32	%r602|%p40, %r601, 8, 31, -1;
	mov.b32 	%f135, %r602;
	max.f32 	%f136, %f134, %f135;
	mov.b32 	%r603, %f136;
	shfl.sync.bfly.b32	%r604|%p41, %r603, 4, 31, -1;
	mov.b32 	%f137, %r604;
	max.f32 	%f138, %f136, %f137;
	mov.b32 	%r605, %f138;
	shfl.sync.bfly.b32	%r606|%p42, %r605, 2, 31, -1;
	mov.b32 	%f139, %r606;
	max.f32 	%f140, %f138, %f139;
	mov.b32 	%r607, %f140;
	shfl.sync.bfly.b32	%r608|%p43, %r607, 1, 31, -1;
	mov.b32 	%f141, %r608;
	max.f32 	%f142, %f140, %f141;
	sub.f32 	%f143, %f7, %f142;
	fma.rn.f32 	%f144, %f143, 0f3BBB989D, 0f3F000000;
	cvt.sat.f32.f32 	%f145, %f144;
	mov.f32 	%f146, 0f4B400001;
	mov.f32 	%f147, 0f437C0000;
	fma.rm.f32 	%f148, %f145, %f147, %f146;
	add.f32 	%f149, %f148, 0fCB40007F;
	neg.f32 	%f150, %f149;
	fma.rn.f32 	%f151, %f143, 0f3FB8AA3B, %f150;
	fma.rn.f32 	%f152, %f143, 0f32A57060, %f151;
	mov.b32 	%r609, %f148;
	shl.b32 	%r610, %r609, 23;
	mov.b32 	%f153, %r610;
	ex2.approx.ftz.f32 	%f154, %f152;
	mul.f32 	%f155, %f154, %f153;
	add.f32 	%f156, %f155, 0f00000000;
	sub.f32 	%f157, %f11, %f142;
	fma.rn.f32 	%f158, %f157, 0f3BBB989D, 0f3F000000;
	cvt.sat.f32.f32 	%f159, %f158;
	fma.rm.f32 	%f160, %f159, %f147, %f146;
	add.f32 	%f161, %f160, 0fCB40007F;
	neg.f32 	%f162, %f161;
	fma.rn.f32 	%f163, %f157, 0f3FB8AA3B, %f162;
	fma.rn.f32 	%f164, %f157, 0f32A57060, %f163;
	mov.b32 	%r611, %f160;
	shl.b32 	%r612, %r611, 23;
	mov.b32 	%f165, %r612;
	ex2.approx.ftz.f32 	%f166, %f164;
	mul.f32 	%f167, %f166, %f165;
	add.f32 	%f168, %f156, %f167;
	sub.f32 	%f169, %f15, %f142;
	fma.rn.f32 	%f170, %f169, 0f3BBB989D, 0f3F000000;
	cvt.sat.f32.f32 	%f171, %f170;
	fma.rm.f32 	%f172, %f171, %f147, %f146;
	add.f32 	%f173, %f172, 0fCB40007F;
	neg.f32 	%f174, %f173;
	fma.rn.f32 	%f175, %f169, 0f3FB8AA3B, %f174;
	fma.rn.f32 	%f176, %f169, 0f32A57060, %f175;
	mov.b32 	%r613, %f172;
	shl.b32 	%r614, %r613, 23;
	mov.b32 	%f177, %r614;
	ex2.approx.ftz.f32 	%f178, %f176;
	mul.f32 	%f179, %f178, %f177;
	add.f32 	%f180, %f168, %f179;
	sub.f32 	%f181, %f19, %f142;
	fma.rn.f32 	%f182, %f181, 0f3BBB989D, 0f3F000000;
	cvt.sat.f32.f32 	%f183, %f182;
	fma.rm.f32 	%f184, %f183, %f147, %f146;
	add.f32 	%f185, %f184, 0fCB40007F;
	neg.f32 	%f186, %f185;
	fma.rn.f32 	%f187, %f181, 0f3FB8AA3B, %f186;
	fma.rn.f32 	%f188, %f181, 0f32A57060, %f187;
	mov.b32 	%r615, %f184;
	shl.b32 	%r616, %r615, 23;
	mov.b32 	%f189, %r616;
	ex2.approx.ftz.f32 	%f190, %f188;
	mul.f32 	%f191, %f190, %f189;
	add.f32 	%f192, %f180, %f191;
	sub.f32 	%f193, %f23, %f142;
	fma.rn.f32 	%f194, %f193, 0f3BBB989D, 0f3F000000;
	cvt.sat.f32.f32 	%f195, %f194;
	fma.rm.f32 	%f196, %f195, %f147, %f146;
	add.f32 	%f197, %f196, 0fCB40007F;
	neg.f32 	%f198, %f197;
	fma.rn.f32 	%f199, %f193, 0f3FB8AA3B, %f198;
	fma.rn.f32 	%f200, %f193, 0f32A57060, %f199;
	mov.b32 	%r617, %f196;
	shl.b32 	%r618, %r617, 23;
	mov.b32 	%f201, %r618;
	ex2.approx.ftz.f32 	%f202, %f200;
	mul.f32 	%f203, %f202, %f201;
	add.f32 	%f204, %f192, %f203;
	sub.f32 	%f205, %f27, %f142;
	fma.rn.f32 	%f206, %f205, 0f3BBB989D, 0f3F000000;
	cvt.sat.f32.f32 	%f207, %f206;
	fma.rm.f32 	%f208, %f207, %f147, %f146;
	add.f32 	%f209, %f208, 0fCB40007F;
	neg.f32 	%f210, %f209;
	fma.rn.f32 	%f211, %f205, 0f3FB8AA3B, %f210;
	fma.rn.f32 	%f212, %f205, 0f32A57060, %f211;
	mov.b32 	%r619, %f208;
	shl.b32 	%r620, %r619, 23;
	mov.b32 	%f213, %r620;
	ex2.approx.ftz.f32 	%f214, %f212;
	mul.f32 	%f215, %f214, %f213;
	add.f32 	%f216, %f204, %f215;
	sub.f32 	%f217, %f31, %f142;
	fma.rn.f32 	%f218, %f217, 0f3BBB989D, 0f3F000000;
	cvt.sat.f32.f32 	%f219, %f218;
	fma.rm.f32 	%f220, %f219, %f147, %f146;
	add.f32 	%f221, %f220, 0fCB40007F;
	neg.f32 	%f222, %f221;
	fma.rn.f32 	%f223, %f217, 0f3FB8AA3B, %f222;
	fma.rn.f32 	%f224, %f217, 0f32A57060, %f223;
	mov.b32 	%r621, %f220;
	shl.b32 	%r622, %r621, 23;
	mov.b32 	%f225, %r622;
	ex2.approx.ftz.f32 	%f226, %f224;
	mul.f32 	%f227, %f226, %f225;
	add.f32 	%f228, %f216, %f227;
	sub.f32 	%f229, %f35, %f142;
	fma.rn.f32 	%f230, %f229, 0f3BBB989D, 0f3F000000;
	cvt.sat.f32.f32 	%f231, %f230;
	fma.rm.f32 	%f232, %f231, %f147, %f146;
	add.f32 	%f233, %f232, 0fCB40007F;
	neg.f32 	%f234, %f233;
	fma.rn.f32 	%f235, %f229, 0f3FB8AA3B, %f234;
	fma.rn.f32 	%f236, %f229, 0f32A57060, %f235;
	mov.b32 	%r623, %f232;
	shl.b32 	%r624, %r623, 23;
	mov.b32 	%f237, %r624;
	ex2.approx.ftz.f32 	%f238, %f236;
	mul.f32 	%f239, %f238, %f237;
	add.f32 	%f240, %f228, %f239;
	sub.f32 	%f241, %f39, %f142;
	fma.rn.f32 	%f242, %f241, 0f3BBB989D, 0f3F000000;
	cvt.sat.f32.f32 	%f243, %f242;
	fma.rm.f32 	%f244, %f243, %f147, %f146;
	add.f32 	%f245, %f244, 0fCB40007F;
	neg.f32 	%f246, %f245;
	fma.rn.f32 	%f247, %f241, 0f3FB8AA3B, %f246;
	fma.rn.f32 	%f248, %f241, 0f32A57060, %f247;
	mov.b32 	%r625, %f244;
	shl.b32 	%r626, %r625, 23;
	mov.b32 	%f249, %r626;
	ex2.approx.ftz.f32 	%f250, %f248;
	mul.f32 	%f251, %f250, %f249;
	add.f32 	%f252, %f240, %f251;
	sub.f32 	%f253, %f43, %f142;
	fma.rn.f32 	%f254, %f253, 0f3BBB989D, 0f3F000000;
	cvt.sat.f32.f32 	%f255, %f254;
	fma.rm.f32 	%f256, %f255, %f147, %f146;
	add.f32 	%f257, %f256, 0fCB40007F;
	neg.f32 	%f258, %f257;
	fma.rn.f32 	%f259, %f253, 0f3FB8AA3B, %f258;
	fma.rn.f32 	%f260, %f253, 0f32A57060, %f259;
	mov.b32 	%r627, %f256;
	shl.b32 	%r628, %r627, 23;
	mov.b32 	%f261, %r628;
	ex2.approx.ftz.f32 	%f262, %f260;
	mul.f32 	%f263, %f262, %f261;
	add.f32 	%f264, %f252, %f263;
	sub.f32 	%f265, %f47, %f142;
	fma.rn.f32 	%f266, %f265, 0f3BBB989D, 0f3F000000;
	cvt.sat.f32.f32 	%f267, %f266;
	fma.rm.f32 	%f268, %f267, %f147, %f146;
	add.f32 	%f269, %f268, 0fCB40007F;
	neg.f32 	%f270, %f269;
	fma.rn.f32 	%f271, %f265, 0f3FB8AA3B, %f270;
	fma.rn.f32 	%f272, %f265, 0f32A57060, %f271;
	mov.b32 	%r629, %f268;
	shl.b32 	%r630, %r629, 23;
	mov.b32 	%f273, %r630;
	ex2.approx.ftz.f32 	%f274, %f272;
	mul.f32 	%f275, %f274, %f273;
	add.f32 	%f276, %f264, %f275;
	sub.f32 	%f277, %f51, %f142;
	fma.rn.f32 	%f278, %f277, 0f3BBB989D, 0f3F000000;
	cvt.sat.f32.f32 	%f279, %f278;
	fma.rm.f32 	%f280, %f279, %f147, %f146;
	add.f32 	%f281, %f280, 0fCB40007F;
	neg.f32 	%f282, %f281;
	fma.rn.f32 	%f283, %f277, 0f3FB8AA3B, %f282;
	fma.rn.f32 	%f284, %f277, 0f32A57060, %f283;
	mov.b32 	%r631, %f280;
	shl.b32 	%r632, %r631, 23;
	mov.b32 	%f285, %r632;
	ex2.approx.ftz.f32 	%f286, %f284;
	mul.f32 	%f287, %f286, %f285;
	add.f32 	%f288, %f276, %f287;
	sub.f32 	%f289, %f55, %f142;
	fma.rn.f32 	%f290, %f289, 0f3BBB989D, 0f3F000000;
	cvt.sat.f32.f32 	%f291, %f290;
	fma.rm.f32 	%f292, %f291, %f147, %f146;
	add.f32 	%f293, %f292, 0fCB40007F;
	neg.f32 	%f294, %f293;
	fma.rn.f32 	%f295, %f289, 0f3FB8AA3B, %f294;
	fma.rn.f32 	%f296, %f289, 0f32A57060, %f295;
	mov.b32 	%r633, %f292;
	shl.b32 	%r634, %r633, 23;
	mov.b32 	%f297, %r634;
	ex2.approx.ftz.f32 	%f298, %f296;
	mul.f32 	%f299, %f298, %f297;
	add.f32 	%f300, %f288, %f299;
	sub.f32 	%f301, %f59, %f142;
	fma.rn.f32 	%f302, %f301, 0f3BBB989D, 0f3F000000;
	cvt.sat.f32.f32 	%f303, %f302;
	fma.rm.f32 	%f304, %f303, %f147, %f146;
	add.f32 	%f305, %f304, 0fCB40007F;
	neg.f32 	%f306, %f305;
	fma.rn.f32 	%f307, %f301, 0f3FB8AA3B, %f306;
	fma.rn.f32 	%f308, %f301, 0f32A57060, %f307;
	mov.b32 	%r635, %f304;
	shl.b32 	%r636, %r635, 23;
	mov.b32 	%f309, %r636;
	ex2.approx.ftz.f32 	%f310, %f308;
	mul.f32 	%f311, %f310, %f309;
	add.f32 	%f312, %f300, %f311;
	sub.f32 	%f313, %f63, %f142;
	fma.rn.f32 	%f314, %f313, 0f3BBB989D, 0f3F000000;
	cvt.sat.f32.f32 	%f315, %f314;
	fma.rm.f32 	%f316, %f315, %f147, %f146;
	add.f32 	%f317, %f316, 0fCB40007F;
	neg.f32 	%f318, %f317;
	fma.rn.f32 	%f319, %f313, 0f3FB8AA3B, %f318;
	fma.rn.f32 	%f320, %f313, 0f32A57060, %f319;
	mov.b32 	%r637, %f316;
	shl.b32 	%r638, %r637, 23;
	mov.b32 	%f321, %r638;
	ex2.approx.ftz.f32 	%f322, %f320;
	mul.f32 	%f323, %f322, %f321;
	add.f32 	%f324, %f312, %f323;
	sub.f32 	%f325, %f67, %f142;
	fma.rn.f32 	%f326, %f325, 0f3BBB989D, 0f3F000000;
	cvt.sat.f32.f32 	%f327, %f326;
	fma.rm.f32 	%f328, %f327, %f147, %f146;
	add.f32 	%f329, %f328, 0fCB40007F;
	neg.f32 	%f330, %f329;
	fma.rn.f32 	%f331, %f325, 0f3FB8AA3B, %f330;
	fma.rn.f32 	%f332, %f325, 0f32A57060, %f331;
	mov.b32 	%r639, %f328;
	shl.b32 	%r640, %r639, 23;
	mov.b32 	%f333, %r640;
	ex2.approx.ftz.f32 	%f334, %f332;
	mul.f32 	%f335, %f334, %f333;
	add.f32 	%f336, %f324, %f335;
	sub.f32 	%f337, %f71, %f142;
	fma.rn.f32 	%f338, %f337, 0f3BBB989D, 0f3F000000;
	cvt.sat.f32.f32 	%f339, %f338;
	fma.rm.f32 	%f340, %f339, %f147, %f146;
	add.f32 	%f341, %f340, 0fCB40007F;
	neg.f32 	%f342, %f341;
	fma.rn.f32 	%f343, %f337, 0f3FB8AA3B, %f342;
	fma.rn.f32 	%f344, %f337, 0f32A57060, %f343;
	mov.b32 	%r641, %f340;
	shl.b32 	%r642, %r641, 23;
	mov.b32 	%f345, %r642;
	ex2.approx.ftz.f32 	%f346, %f344;
	mul.f32 	%f347, %f346, %f345;
	add.f32 	%f348, %f336, %f347;
	sub.f32 	%f349, %f75, %f142;
	fma.rn.f32 	%f350, %f349, 0f3BBB989D, 0f3F000000;
	cvt.sat.f32.f32 	%f351, %f350;
	fma.rm.f32 	%f352, %f351, %f147, %f146;
	add.f32 	%f353, %f352, 0fCB40007F;
	neg.f32 	%f354, %f353;
	fma.rn.f32 	%f355, %f349, 0f3FB8AA3B, %f354;
	fma.rn.f32 	%f356, %f349, 0f32A57060, %f355;
	mov.b32 	%r643, %f352;
	shl.b32 	%r644, %r643, 23;
	mov.b32 	%f357, %r644;
	ex2.approx.ftz.f32 	%f358, %f356;
	mul.f32 	%f359, %f358, %f357;
	add.f32 	%f360, %f348, %f359;
	sub.f32 	%f361, %f79, %f142;
	fma.rn.f32 	%f362, %f361, 0f3BBB989D, 0f3F000000;
	cvt.sat.f32.f32 	%f363, %f362;
	fma.rm.f32 	%f364, %f363, %f147, %f146;
	add.f32 	%f365, %f364, 0fCB40007F;
	neg.f32 	%f366, %f365;
	fma.rn.f32 	%f367, %f361, 0f3FB8AA3B, %f366;
	fma.rn.f32 	%f368, %f361, 0f32A57060, %f367;
	mov.b32 	%r645, %f364;
	shl.b32 	%r646, %r645, 23;
	mov.b32 	%f369, %r646;
	ex2.approx.ftz.f32 	%f370, %f368;
	mul.f32 	%f371, %f370, %f369;
	add.f32 	%f372, %f360, %f371;
	sub.f32 	%f373, %f83, %f142;
	fma.rn.f32 	%f374, %f373, 0f3BBB989D, 0f3F000000;
	cvt.sat.f32.f32 	%f375, %f374;
	fma.rm.f32 	%f376, %f375, %f147, %f146;
	add.f32 	%f377, %f376, 0fCB40007F;
	neg.f32 	%f378, %f377;
	fma.rn.f32 	%f379, %f373, 0f3FB8AA3B, %f378;
	fma.rn.f32 	%f380, %f373, 0f32A57060, %f379;
	mov.b32 	%r647, %f376;
	shl.b32 	%r648, %r647, 23;
	mov.b32 	%f381, %r648;
	ex2.approx.ftz.f32 	%f382, %f380;
	mul.f32 	%f383, %f382, %f381;
	add.f32 	%f384, %f372, %f383;
	sub.f32 	%f385, %f87, %f142;
	fma.rn.f32 	%f386, %f385, 0f3BBB989D, 0f3F000000;
	cvt.sat.f32.f32 	%f387, %f386;
	fma.rm.f32 	%f388, %f387, %f147, %f146;
	add.f32 	%f389, %f388, 0fCB40007F;
	neg.f32 	%f390, %f389;
	fma.rn.f32 	%f391, %f385, 0f3FB8AA3B, %f390;
	fma.rn.f32 	%f392, %f385, 0f32A57060, %f391;
	mov.b32 	%r649, %f388;
	shl.b32 	%r650, %r649, 23;
	mov.b32 	%f393, %r650;
	ex2.approx.ftz.f32 	%f394, %f392;
	mul.f32 	%f395, %f394, %f393;
	add.f32 	%f396, %f384, %f395;
	sub.f32 	%f397, %f91, %f142;
	fma.rn.f32 	%f398, %f397, 0f3BBB989D, 0f3F000000;
	cvt.sat.f32.f32 	%f399, %f398;
	fma.rm.f32 	%f400, %f399, %f147, %f146;
	add.f32 	%f401, %f400, 0fCB40007F;
	neg.f32 	%f402, %f401;
	fma.rn.f32 	%f403, %f397, 0f3FB8AA3B, %f402;
	fma.rn.f32 	%f404, %f397, 0f32A57060, %f403;
	mov.b32 	%r651, %f400;
	shl.b32 	%r652, %r651, 23;
	mov.b32 	%f405, %r652;
	ex2.approx.ftz.f32 	%f406, %f404;
	mul.f32 	%f407, %f406, %f405;
	add.f32 	%f408, %f396, %f407;
	sub.f32 	%f409, %f95, %f142;
	fma.rn.f32 	%f410, %f409, 0f3BBB989D, 0f3F000000;
	cvt.sat.f32.f32 	%f411, %f410;
	fma.rm.f32 	%f412, %f411, %f147, %f146;
	add.f32 	%f413, %f412, 0fCB40007F;
	neg.f32 	%f414, %f413;
	fma.rn.f32 	%f415, %f409, 0f3FB8AA3B, %f414;
	fma.rn.f32 	%f416, %f409, 0f32A57060, %f415;
	mov.b32 	%r653, %f412;
	shl.b32 	%r654, %r653, 23;
	mov.b32 	%f417, %r654;
	ex2.approx.ftz.f32 	%f418, %f416;
	mul.f32 	%f419, %f418, %f417;
	add.f32 	%f420, %f408, %f419;
	sub.f32 	%f421, %f99, %f142;
	fma.rn.f32 	%f422, %f421, 0f3BBB989D, 0f3F000000;
	cvt.sat.f32.f32 	%f423, %f422;
	fma.rm.f32 	%f424, %f423, %f147, %f146;
	add.f32 	%f425, %f424, 0fCB40007F;
	neg.f32 	%f426, %f425;
	fma.rn.f32 	%f427, %f421, 0f3FB8AA3B, %f426;
	fma.rn.f32 	%f428, %f421, 0f32A57060, %f427;
	mov.b32 	%r655, %f424;
	shl.b32 	%r656, %r655, 23;
	mov.b32 	%f429, %r656;
	ex2.approx.ftz.f32 	%f430, %f428;
	mul.f32 	%f431, %f430, %f429;
	add.f32 	%f432, %f420, %f431;
	sub.f32 	%f433, %f103, %f142;
	fma.rn.f32 	%f434, %f433, 0f3BBB989D, 0f3F000000;
	cvt.sat.f32.f32 	%f435, %f434;
	fma.rm.f32 	%f436, %f435, %f147, %f146;
	add.f32 	%f437, %f436, 0fCB40007F;
	neg.f32 	%f438, %f437;
	fma.rn.f32 	%f439, %f433, 0f3FB8AA3B, %f438;
	fma.rn.f32 	%f440, %f433, 0f32A57060, %f439;
	mov.b32 	%r657, %f436;
	shl.b32 	%r658, %r657, 23;
	mov.b32 	%f441, %r658;
	ex2.approx.ftz.f32 	%f442, %f440;
	mul.f32 	%f443, %f442, %f441;
	add.f32 	%f444, %f432, %f443;
	sub.f32 	%f445, %f107, %f142;
	fma.rn.f32 	%f446, %f445, 0f3BBB989D, 0f3F000000;
	cvt.sat.f32.f32 	%f447, %f446;
	fma.rm.f32 	%f448, %f447, %f147, %f146;
	add.f32 	%f449, %f448, 0fCB40007F;
	neg.f32 	%f450, %f449;
	fma.rn.f32 	%f451, %f445, 0f3FB8AA3B, %f450;
	fma.rn.f32 	%f452, %f445, 0f32A57060, %f451;
	mov.b32 	%r659, %f448;
	shl.b32 	%r660, %r659, 23;
	mov.b32 	%f453, %r660;
	ex2.approx.ftz.f32 	%f454, %f452;
	mul.f32 	%f455, %f454, %f453;
	add.f32 	%f456, %f444, %f455;
	sub.f32 	%f457, %f111, %f142;
	fma.rn.f32 	%f458, %f457, 0f3BBB989D, 0f3F000000;
	cvt.sat.f32.f32 	%f459, %f458;
	fma.rm.f32 	%f460, %f459, %f147, %f146;
	add.f32 	%f461, %f460, 0fCB40007F;
	neg.f32 	%f462, %f461;
	fma.rn.f32 	%f463, %f457, 0f3FB8AA3B, %f462;
	fma.rn.f32 	%f464, %f457, 0f32A57060, %f463;
	mov.b32 	%r661, %f460;
	shl.b32 	%r662, %r661, 23;
	mov.b32 	%f465, %r662;
	ex2.approx.ftz.f32 	%f466, %f464;
	mul.f32 	%f467, %f466, %f465;
	add.f32 	%f468, %f456, %f467;
	sub.f32 	%f469, %f115, %f142;
	fma.rn.f32 	%f470, %f469, 0f3BBB989D, 0f3F000000;
	cvt.sat.f32.f32 	%f471, %f470;
	fma.rm.f32 	%f472, %f471, %f147, %f146;
	add.f32 	%f473, %f472, 0fCB40007F;
	neg.f32 	%f474, %f473;
	fma.rn.f32 	%f475, %f469, 0f3FB8AA3B, %f474;
	fma.rn.f32 	%f476, %f469, 0f32A57060, %f475;
	mov.b32 	%r663, %f472;
	shl.b32 	%r664, %r663, 23;
	mov.b32 	%f477, %r664;
	ex2.approx.ftz.f32 	%f478, %f476;
	mul.f32 	%f479, %f478, %f477;
	add.f32 	%f480, %f468, %f479;
	sub.f32 	%f481, %f119, %f142;
	fma.rn.f32 	%f482, %f481, 0f3BBB989D, 0f3F000000;
	cvt.sat.f32.f32 	%f483, %f482;
	fma.rm.f32 	%f484, %f483, %f147, %f146;
	add.f32 	%f485, %f484, 0fCB40007F;
	neg.f32 	%f486, %f485;
	fma.rn.f32 	%f487, %f481, 0f3FB8AA3B, %f486;
	fma.rn.f32 	%f488, %f481, 0f32A57060, %f487;
	mov.b32 	%r665, %f484;
	shl.b32 	%r666, %r665, 23;
	mov.b32 	%f489, %r666;
	ex2.approx.ftz.f32 	%f490, %f488;
	mul.f32 	%f491, %f490, %f489;
	add.f32 	%f492, %f480, %f491;
	sub.f32 	%f493, %f123, %f142;
	fma.rn.f32 	%f494, %f493, 0f3BBB989D, 0f3F000000;
	cvt.sat.f32.f32 	%f495, %f494;
	fma.rm.f32 	%f496, %f495, %f147, %f146;
	add.f32 	%f497, %f496, 0fCB40007F;
	neg.f32 	%f498, %f497;
	fma.rn.f32 	%f499, %f493, 0f3FB8AA3B, %f498;
	fma.rn.f32 	%f500, %f493, 0f32A57060, %f499;
	mov.b32 	%r667, %f496;
	shl.b32 	%r668, %r667, 23;
	mov.b32 	%f501, %r668;
	ex2.approx.ftz.f32 	%f502, %f500;
	mul.f32 	%f503, %f502, %f501;
	add.f32 	%f504, %f492, %f503;
	sub.f32 	%f505, %f127, %f142;
	fma.rn.f32 	%f506, %f505, 0f3BBB989D, 0f3F000000;
	cvt.sat.f32.f32 	%f507, %f506;
	fma.rm.f32 	%f508, %f507, %f147, %f146;
	add.f32 	%f509, %f508, 0fCB40007F;
	neg.f32 	%f510, %f509;
	fma.rn.f32 	%f511, %f505, 0f3FB8AA3B, %f510;
	fma.rn.f32 	%f512, %f505, 0f32A57060, %f511;
	mov.b32 	%r669, %f508;
	shl.b32 	%r670, %r669, 23;
	mov.b32 	%f513, %r670;
	ex2.approx.ftz.f32 	%f514, %f512;
	mul.f32 	%f515, %f514, %f513;
	add.f32 	%f516, %f504, %f515;
	sub.f32 	%f517, %f131, %f142;
	fma.rn.f32 	%f518, %f517, 0f3BBB989D, 0f3F000000;
	cvt.sat.f32.f32 	%f519, %f518;
	fma.rm.f32 	%f520, %f519, %f147, %f146;
	add.f32 	%f521, %f520, 0fCB40007F;
	neg.f32 	%f522, %f521;
	fma.rn.f32 	%f523, %f517, 0f3FB8AA3B, %f522;
	fma.rn.f32 	%f524, %f517, 0f32A57060, %f523;
	mov.b32 	%r671, %f520;
	shl.b32 	%r672, %r671, 23;
	mov.b32 	%f525, %r672;
	ex2.approx.ftz.f32 	%f526, %f524;
	mul.f32 	%f527, %f526, %f525;
	add.f32 	%f528, %f516, %f527;
	mov.b32 	%r673, %f528;
	shfl.sync.bfly.b32	%r674|%p44, %r673, 16, 31, -1;
	mov.b32 	%f529, %r674;
	add.f32 	%f530, %f528, %f529;
	mov.b32 	%r675, %f530;
	shfl.sync.bfly.b32	%r676|%p45, %r675, 8, 31, -1;
	mov.b32 	%f531, %r676;
	add.f32 	%f532, %f530, %f531;
	mov.b32 	%r677, %f532;
	shfl.sync.bfly.b32	%r678|%p46, %r677, 4, 31, -1;
	mov.b32 	%f533, %r678;
	add.f32 	%f534, %f532, %f533;
	mov.b32 	%r679, %f534;
	shfl.sync.bfly.b32	%r680|%p47, %r679, 2, 31, -1;
	mov.b32 	%f535, %r680;
	add.f32 	%f536, %f534, %f535;
	mov.b32 	%r681, %f536;
	shfl.sync.bfly.b32	%r682|%p48, %r681, 1, 31, -1;
	mov.b32 	%f537, %r682;
	add.f32 	%f538, %f536, %f537;
	div.rn.f32 	%f539, %f155, %f538;
	div.rn.f32 	%f540, %f167, %f538;
	div.rn.f32 	%f541, %f179, %f538;
	div.rn.f32 	%f542, %f191, %f538;
	div.rn.f32 	%f543, %f203, %f538;
	div.rn.f32 	%f544, %f215, %f538;
	div.rn.f32 	%f545, %f227, %f538;
	div.rn.f32 	%f546, %f239, %f538;
	div.rn.f32 	%f547, %f251, %f538;
	div.rn.f32 	%f548, %f263, %f538;
	div.rn.f32 	%f549, %f275, %f538;
	div.rn.f32 	%f550, %f287, %f538;
	div.rn.f32 	%f551, %f299, %f538;
	div.rn.f32 	%f552, %f311, %f538;
	div.rn.f32 	%f553, %f323, %f538;
	div.rn.f32 	%f554, %f335, %f538;
	div.rn.f32 	%f555, %f347, %f538;
	div.rn.f32 	%f556, %f359, %f538;
	div.rn.f32 	%f557, %f371, %f538;
	div.rn.f32 	%f558, %f383, %f538;
	div.rn.f32 	%f559, %f395, %f538;
	div.rn.f32 	%f560, %f407, %f538;
	div.rn.f32 	%f561, %f419, %f538;
	div.rn.f32 	%f562, %f431, %f538;
	div.rn.f32 	%f563, %f443, %f538;
	div.rn.f32 	%f564, %f455, %f538;
	div.rn.f32 	%f565, %f467, %f538;
	div.rn.f32 	%f566, %f479, %f538;
	div.rn.f32 	%f567, %f491, %f538;
	div.rn.f32 	%f568, %f503, %f538;
	div.rn.f32 	%f569, %f515, %f538;
	div.rn.f32 	%f570, %f527, %f538;
	mad.lo.s64 	%rd224, %rd227, %rd23, %rd7;
	shl.b64 	%rd225, %rd224, 2;
	add.s64 	%rd226, %rd8, %rd225;
	st.global.f32 	[%rd226], %f539;
	st.global.f32 	[%rd226+128], %f540;
	st.global.f32 	[%rd226+256], %f541;
	st.global.f32 	[%rd226+384], %f542;
	st.global.f32 	[%rd226+512], %f543;
	st.global.f32 	[%rd226+640], %f544;
	st.global.f32 	[%rd226+768], %f545;
	st.global.f32 	[%rd226+896], %f546;
	st.global.f32 	[%rd226+1024], %f547;
	st.global.f32 	[%rd226+1152], %f548;
	st.global.f32 	[%rd226+1280], %f549;
	st.global.f32 	[%rd226+1408], %f550;
	st.global.f32 	[%rd226+1536], %f551;
	st.global.f32 	[%rd226+1664], %f552;
	st.global.f32 	[%rd226+1792], %f553;
	st.global.f32 	[%rd226+1920], %f554;
	st.global.f32 	[%rd226+2048], %f555;
	st.global.f32 	[%rd226+2176], %f556;
	st.global.f32 	[%rd226+2304], %f557;
	st.global.f32 	[%rd226+2432], %f558;
	st.global.f32 	[%rd226+2560], %f559;
	st.global.f32 	[%rd226+2688], %f560;
	st.global.f32 	[%rd226+2816], %f561;
	st.global.f32 	[%rd226+2944], %f562;
	st.global.f32 	[%rd226+3072], %f563;
	st.global.f32 	[%rd226+3200], %f564;
	st.global.f32 	[%rd226+3328], %f565;
	st.global.f32 	[%rd226+3456], %f566;
	st.global.f32 	[%rd226+3584], %f567;
	st.global.f32 	[%rd226+3712], %f568;
	st.global.f32 	[%rd226+3840], %f569;
	st.global.f32 	[%rd226+3968], %f570;
	add.s64 	%rd227, %rd227, %rd9;
	setp.lt.s64 	%p49, %rd227, %rd24;
	@%p49 bra 	$L__BB588_4;
$L__BB588_5:
	ret;

}
	// .globl	_Z15SoftmaxWarpImplI22BroadcastScaleMaskLoadIffbLm4EiE11DirectStoreIffEfLi1ELi32ELi32ELi1ELb1EL9Algorithm0EEvT_T0_ll
.visible .entry _Z15SoftmaxWarpImplI22BroadcastScaleMaskLoadIffbLm4EiE11DirectStoreIffEfLi1ELi32ELi32ELi1ELb1EL9Algorithm0EEvT_T0_ll(
	.param .align 8 .b8 _Z15SoftmaxWarpImplI22BroadcastScaleMaskLoadIffbLm4EiE11DirectStoreIffEfLi1ELi32ELi32ELi1ELb1EL9Algorithm0EEvT_T0_ll_param_0[120],
	.param .align 8 .b8 _Z15SoftmaxWarpImplI22BroadcastScaleMaskLoadIffbLm4EiE11DirectStoreIffEfLi1ELi32ELi32ELi1ELb1EL9Algorithm0EEvT_T0_ll_param_1[16],
	.param .u64 _Z15SoftmaxWarpImplI22BroadcastScaleMaskLoadIffbLm4EiE11DirectStoreIffEfLi1ELi32ELi32ELi1ELb1EL9Algorithm0EEvT_T0_ll_param_2,
	.param .u64 _Z15SoftmaxWarpImplI22BroadcastScaleMaskLoadIffbLm4EiE11DirectStoreIffEfLi1ELi32ELi32ELi1ELb1EL9Algorithm0EEvT_T0_ll_param_3
)
{
	.reg .pred 	%p<238>;
	.reg .b16 	%rs<33>;
	.reg .b32 	%r<717>;
	.reg .b32 	%f<731>;
	.reg .b64 	%rd<264>;

	ld.param.u64 	%rd55, [_Z15SoftmaxWarpImplI22BroadcastScaleMaskLoadIffbLm4EiE11DirectStoreIffEfLi1ELi32ELi32ELi1ELb1EL9Algorithm0EEvT_T0_ll_param_1+8];
	ld.param.u64 	%rd54, [_Z15SoftmaxWarpImplI22BroadcastScaleMaskLoadIffbLm4EiE11DirectStoreIffEfLi1ELi32ELi32ELi1ELb1EL9Algorithm0EEvT_T0_ll_param_1];
	ld.param.v2.f32 	{%f163, %f164}, [_Z15SoftmaxWarpImplI22BroadcastScaleMaskLoadIffbLm4EiE11DirectStoreIffEfLi1ELi32ELi32ELi1ELb1EL9Algorithm0EEvT_T0_ll_param_0+112];
	ld.param.u64 	%rd53, [_Z15SoftmaxWarpImplI22BroadcastScaleMaskLoadIffbLm4EiE11DirectStoreIffEfLi1ELi32ELi32ELi1ELb1EL9Algorithm0EEvT_T0_ll_param_0+104];
	ld.param.v2.u32 	{%r14, %r15}, [_Z15SoftmaxWarpImplI22BroadcastScaleMaskLoadIffbLm4EiE11DirectStoreIffEfLi1ELi32ELi32ELi1ELb1EL9Algorithm0EEvT_T0_ll_param_0+88];
	ld.param.v2.u32 	{%r12, %r13}, [_Z15SoftmaxWarpImplI22BroadcastScaleMaskLoadIffbLm4EiE11DirectStoreIffEfLi1ELi32ELi32ELi1ELb1EL9Algorithm0EEvT_T0_ll_param_0+80];
	ld.param.v2.u32 	{%r10, %r11}, [_Z15SoftmaxWarpImplI22BroadcastScaleMaskLoadIffbLm4EiE11DirectStoreIffEfLi1ELi32ELi32ELi1ELb1EL9Algorithm0EEvT_T0_ll_param_0+64];
	ld.param.v2.u32 	{%r8, %r9}, [_Z15SoftmaxWarpImplI22BroadcastScaleMaskLoadIffbLm4EiE11DirectStoreIffEfLi1ELi32ELi32ELi1ELb1EL9Algorithm0EEvT_T0_ll_param_0+56];
	ld.param.u64 	%rd49, [_Z15SoftmaxWarpImplI22BroadcastScaleMaskLoadIffbLm4EiE11DirectStoreIffEfLi1ELi32ELi32ELi1ELb1EL9Algorithm0EEvT_T0_ll_param_0+40];
	ld.param.u64 	%rd48, [_Z15SoftmaxWarpImplI22BroadcastScaleMaskLoadIffbLm4EiE11DirectStoreIffEfLi1ELi32ELi32ELi1ELb1EL9Algorithm0EEvT_T0_ll_param_0+32];
	ld.param.u64 	%rd47, [_Z15SoftmaxWarpImplI22BroadcastScaleMaskLoadIffbLm4EiE11DirectStoreIffEfLi1ELi32ELi32ELi1ELb1EL9Algorithm0EEvT_T0_ll_param_0+24];
	ld.param.u64 	%rd46, [_Z15SoftmaxWarpImplI22BroadcastScaleMaskLoadIffbLm4EiE11DirectStoreIffEfLi1ELi32ELi32ELi1ELb1EL9Algorithm0EEvT_T0_ll_param_0+16];
	ld.param.u64 	%rd45, [_Z15SoftmaxWarpImplI22BroadcastScaleMaskLoadIffbLm4EiE11DirectStoreIffEfLi1ELi32ELi32ELi1ELb1EL9Algorithm0EEvT_T0_ll_param_0+8];
	ld.param.u64 	%rd44, [_Z15SoftmaxWarpImplI22BroadcastScaleMaskLoadIffbLm4EiE11DirectStoreIffEfLi1ELi32ELi32ELi1ELb1EL9Algorithm0EEvT_T0_ll_param_0];
	ld.param.u64 	%rd57, [_Z15SoftmaxWarpImplI22BroadcastScaleMaskLoadIffbLm4EiE11DirectStoreIffEfLi1ELi32ELi32ELi1ELb1EL9Algorithm0EEvT_T0_ll_param_3];
	cvta.to.global.u64 	%rd1, %rd44;
	cvta.to.global.u64 	%rd2, %rd45;
	setp.lt.s64 	%p1, %rd57, 1025;
	@%p1 bra 	$L__BB589_2;
	mov.u64 	%rd58, $str;
	cvta.global.u64 	%rd59, %rd58;
	mov.u64 	%rd60, $str$1;
	cvta.global.u64 	%rd61, %rd60;
	mov.u64 	%rd62, __unnamed_575;
	cvta.global.u64 	%rd63, %rd62;
	{ // callseq 574, 0
	.param .b64 param0;
	st.param.b64 	[param0], %rd59;
	.param .b64 param1;
	st.param.b64 	[param1], %rd61;
	.param .b32 param2;
	st.param.b32 	[param2], 219;
	.param .b64 param3;
	st.param.b64 	[param3], %rd63;
	.param .b64 param4;
	st.param.b64 	[param4], 1;
	call.uni 
	__assertfail, 
	(
	param0, 
	param1, 
	param2, 
	param3, 
	param4
	);
	} // callseq 574
$L__BB589_2:
	ld.param.u64 	%rd261, [_Z15SoftmaxWarpImplI22BroadcastScaleMaskLoadIffbLm4EiE11DirectStoreIffEfLi1ELi32ELi32ELi1ELb1EL9Algorithm0EEvT_T0_ll_param_2];
	mov.u32 	%r16, %ctaid.x;
	mov.u32 	%r17, %ntid.y;
	mov.u32 	%r18, %tid.y;
	mad.lo.s32 	%r19, %r16, %r17, %r18;
	cvt.s64.s32 	%rd263, %r19;
	setp.le.s64 	%p2, %rd261, %rd263;
	@%p2 bra 	$L__BB589_133;
	mov.u32 	%r20, %tid.x;
	add.s32 	%r21, %r20, 32;
	cvt.u64.u32 	%rd8, %r21;
	add.s32 	%r22, %r20, 64;
	cvt.u64.u32 	%rd9, %r22;
	add.s32 	%r23, %r20, 96;
	cvt.u64.u32 	%rd10, %r23;
	add.s32 	%r24, %r20, 128;
	cvt.u64.u32 	%rd11, %r24;
	add.s32 	%r25, %r20, 160;
	cvt.u64.u32 	%rd12, %r25;
	add.s32 	%r26, %r20, 192;
	cvt.u64.u32 	%rd13, %r26;
	add.s32 	%r27, %r20, 224;
	cvt.u64.u32 	%rd14, %r27;
	add.s32 	%r28, %r20, 256;
	cvt.u64.u32 	%rd15, %r28;
	add.s32 	%r29, %r20, 288;
	cvt.u64.u32 	%rd16, %r29;
	add.s32 	%r30, %r20, 320;
	cvt.u64.u32 	%rd17, %r30;
	add.s32 	%r31, %r20, 352;
	cvt.u64.u32 	%rd18, %r31;
	add.s32 	%r32, %r20, 384;
	cvt.u64.u32 	%rd19, %r32;
	add.s32 	%r33, %r20, 416;
	cvt.u64.u32 	%rd20, %r33;
	add.s32 	%r34, %r20, 448;
	cvt.u64.u32 	%rd21, %r34;
	add.s32 	%r35, %r20, 480;
	cvt.u64.u32 	%rd22, %r35;
	add.s32 	%r36, %r20, 512;
	cvt.u64.u32 	%rd23, %r36;
	add.s32 	%r37, %r20, 544;
	cvt.u64.u32 	%rd24, %r37;
	add.s32 	%r38, %r20, 576;
	cvt.u64.u32 	%rd25, %r38;
	add.s32 	%r39, %r20, 608;
	cvt.u64.u32 	%rd26, %r39;
	add.s32 	%r40, %r20, 640;
	cvt.u64.u32 	%rd27, %r40;
	add.s32 	%r41, %r20, 672;
	cvt.u64.u32 	%rd28, %r41;
	add.s32 	%r42, %r20, 704;
	cvt.u64.u32 	%rd29, %r42;
	add.s32 	%r43, %r20, 736;
	cvt.u64.u32 	%rd30, %r43;
	add.s32 	%r44, %r20, 768;
	cvt.u64.u32 	%rd31, %r44;
	add.s32 	%r45, %r20, 800;
	cvt.u64.u32 	%rd32, %r45;
	add.s32 	%r46, %r20, 832;
	cvt.u64.u32 	%rd33, %r46;
	add.s32 	%r47, %r20, 864;
	cvt.u64.u32 	%rd34, %r47;
	add.s32 	%r48, %r20, 896;
	cvt.u64.u32 	%rd35, %r48;
	add.s32 	%r49, %r20, 928;
	cvt.u64.u32 	%rd36, %r49;
	add.s32 	%r50, %r20, 960;
	cvt.u64.u32 	%rd37, %r50;
	add.s32 	%r51, %r20, 992;
	cvt.u64.u32 	%rd38, %r51;
$L__BB589_4:
	cvt.u64.u32 	%rd40, %r20;
	setp.le.s64 	%p3, %rd57, %rd40;
	mul.lo.s64 	%rd41, %rd53, %rd263;
	mov.f32 	%f667, 0fFF800000;
	mov.f32 	%f670, %f667;
	@%p3 bra 	$L__BB589_6;
	setp.eq.s64 	%p4, %rd49, 1;
	setp.eq.s64 	%p5, %rd48, 1;
	setp.eq.s64 	%p6, %rd47, 1;
	setp.eq.s64 	%p7, %rd46, 1;
	add.s64 	%rd64, %rd41, %rd40;
	cvt.u32.u64 	%r53, %rd64;
	div.s32 	%r54, %r53, %r8;
	mul.lo.s32 	%r55, %r54, %r8;
	sub.s32 	%r56, %r53, %r55;
	div.s32 	%r57, %r56, %r9;
	mul.lo.s32 	%r58, %r57, %r9;
	sub.s32 	%r59, %r56, %r58;
	div.s32 	%r60, %r59, %r10;
	mul.lo.s32 	%r61, %r60, %r10;
	sub.s32 	%r62, %r59, %r61;
	selp.b32 	%r63, 0, %r54, %p7;
	selp.b32 	%r64, 0, %r57, %p6;
	selp.b32 	%r65, 0, %r60, %p5;
	selp.b32 	%r66, 0, %r62, %p4;
	mul.lo.s32 	%r67, %r12, %r63;
	mad.lo.s32 	%r68, %r13, %r64, %r67;
	mad.lo.s32 	%r69, %r14, %r65, %r68;
	mad.lo.s32 	%r70, %r15, %r66, %r69;
	shl.b64 	%rd65, %rd64, 32;
	shr.s64 	%rd66, %rd65, 30;
	add.s64 	%rd67, %rd1, %rd66;
	ld.global.f32 	%f166, [%rd67];
	cvt.s64.s32 	%rd68, %r70;
	add.s64 	%rd69, %rd2, %rd68;
	ld.global.u8 	%rs1, [%rd69];
	setp.eq.s16 	%p8, %rs1, 0;
	mul.f32 	%f167, %f166, %f164;
	selp.f32 	%f667, %f163, %f167, %p8;
	max.f32 	%f670, %f667, 0fFF800000;
$L__BB589_6:
	setp.le.s64 	%p9, %rd57, %rd8;
	mov.f32 	%f669, 0fFF800000;
	@%p9 bra 	$L__BB589_8;
	setp.eq.s64 	%p10, %rd49, 1;
	setp.eq.s64 	%p11, %rd48, 1;
	setp.eq.s64 	%p12, %rd47, 1;
	setp.eq.s64 	%p13, %rd46, 1;
	add.s64 	%rd70, %rd41, %rd8;
	cvt.u32.u64 	%r71, %rd70;
	div.s32 	%r72, %r71, %r8;
	mul.lo.s32 	%r73, %r72, %r8;
	sub.s32 	%r74, %r71, %r73;
	div.s32 	%r75, %r74, %r9;
	mul.lo.s32 	%r76, %r75, %r9;
	sub.s32 	%r77, %r74, %r76;
	div.s32 	%r78, %r77, %r10;
	mul.lo.s32 	%r79, %r78, %r10;
	sub.s32 	%r80, %r77, %r79;
	selp.b32 	%r81, 0, %r72, %p13;
	selp.b32 	%r82, 0, %r75, %p12;
	selp.b32 	%r83, 0, %r78, %p11;
	selp.b32 	%r84, 0, %r80, %p10;
	mul.lo.s32 	%r85, %r12, %r81;
	mad.lo.s32 	%r86, %r13, %r82, %r85;
	mad.lo.s32 	%r87, %r14, %r83, %r86;
	mad.lo.s32 	%r88, %r15, %r84, %r87;
	shl.b64 	%rd71, %rd70, 32;
	shr.s64 	%rd72, %rd71, 30;
	add.s64 	%rd73, %rd1, %rd72;
	ld.global.f32 	%f169, [%rd73];
	cvt.s64.s32 	%rd74, %r88;
	add.s64 	%rd75, %rd2, %rd74;
	ld.global.u8 	%rs2, [%rd75];
	setp.eq.s16 	%p14, %rs2, 0;
	mul.f32 	%f170, %f169, %f164;
	selp.f32 	%f669, %f163, %f170, %p14;
	max.f32 	%f670, %f670, %f669;
$L__BB589_8:
	setp.le.s64 	%p15, %rd57, %rd9;
	mov.f32 	%f671, 0fFF800000;
	@%p15 bra 	$L__BB589_10;
	setp.eq.s64 	%p16, %rd49, 1;
	setp.eq.s64 	%p17, %rd48, 1;
	setp.eq.s64 	%p18, %rd47, 1;
	setp.eq.s64 	%p19, %rd46, 1;
	add.s64 	%rd76, %rd41, %rd9;
	cvt.u32.u64 	%r89, %rd76;
	div.s32 	%r90, %r89, %r8;
	mul.lo.s32 	%r91, %r90, %r8;
	sub.s32 	%r92, %r89, %r91;
	div.s32 	%r93, %r92, %r9;
	mul.lo.s32 	%r94, %r93, %r9;
	sub.s32 	%r95, %r92, %r94;
	div.s32 	%r96, %r95, %r10;
	mul.lo.s32 	%r97, %r96, %r10;
	sub.s32 	%r98, %r95, %r97;
	selp.b32 	%r99, 0, %r90, %p19;
	selp.b32 	%r100, 0, %r93, %p18;
	selp.b32 	%r101, 0, %r96, %p17;
	selp.b32 	%r102, 0, %r98, %p16;
	mul.lo.s32 	%r103, %r12, %r99;
	mad.lo.s32 	%r104, %r13, %r100, %r103;
	mad.lo.s32 	%r105, %r14, %r101, %r104;
	mad.lo.s32 	%r106, %r15, %r102, %r105;
	shl.b64 	%rd77, %rd76, 32;
	shr.s64 	%rd78, %rd77, 30;
	add.s64 	%rd79, %rd1, %rd78;
	ld.global.f32 	%f172, [%rd79];
	cvt.s64.s32 	%rd80, %r106;
	add.s64 	%rd81, %rd2, %rd80;
	ld.global.u8 	%rs3, [%rd81];
	setp.eq.s16 	%p20, %rs3, 0;
	mul.f32 	%f173, %f172, %f164;
	selp.f32 	%f671, %f163, %f173, %p20;
	max.f32 	%f670, %f670, %f671;
$L__BB589_10:
	setp.le.s64 	%p21, %rd57, %rd10;
	mov.f32 	%f673, 0fFF800000;
	@%p21 bra 	$L__BB589_12;
	setp.eq.s64 	%p22, %rd49, 1;
	setp.eq.s64 	%p23, %rd48, 1;
	setp.eq.s64 	%p24, %rd47, 1;
	setp.eq.s64 	%p25, %rd46, 1;
	add.s64 	%rd82, %rd41, %rd10;
	cvt.u32.u64 	%r107, %rd82;
	div.s32 	%r108, %r107, %r8;
	mul.lo.s32 	%r109, %r108, %r8;
	sub.s32 	%r110, %r107, %r109;
	div.s32 	%r111, %r110, %r9;
	mul.lo.s32 	%r112, %r111, %r9;
	sub.s32 	%r113, %r110, %r112;
	div.s32 	%r114, %r113, %r10;
	mul.lo.s32 	%r115, %r114, %r10;
	sub.s32 	%r116, %r113, %r115;
	selp.b32 	%r117, 0, %r108, %p25;
	selp.b32 	%r118, 0, %r111, %p24;
	selp.b32 	%r119, 0, %r114, %p23;
	selp.b32 	%r120, 0, %r116, %p22;
	mul.lo.s32 	%r121, %r12, %r117;
	mad.lo.s32 	%r122, %r13, %r118, %r121;
	mad.lo.s32 	%r123, %r14, %r119, %r122;
	mad.lo.s32 	%r124, %r15, %r120, %r123;
	shl.b64 	%rd83, %rd82, 32;
	shr.s64 	%rd84, %rd83, 30;
	add.s64 	%rd85, %rd1, %rd84;
	ld.global.f32 	%f175, [%rd85];
	cvt.s64.s32 	%rd86, %r124;
	add.s64 	%rd87, %rd2, %rd86;
	ld.global.u8 	%rs4, [%rd87];
	setp.eq.s16 	%p26, %rs4, 0;
	mul.f32 	%f176, %f175, %f164;
	selp.f32 	%f673, %f163, %f176, %p26;
	max.f32 	%f670, %f670, %f673;
$L__BB589_12:
	setp.le.s64 	%p27, %rd57, %rd11;
	mov.f32 	%f675, 0fFF800000;
	@%p27 bra 	$L__BB589_14;
	setp.eq.s64 	%p28, %rd49, 1;
	setp.eq.s64 	%p29, %rd48, 1;
	setp.eq.s64 	%p30, %rd47, 1;
	setp.eq.s64 	%p31, %rd46, 1;
	add.s64 	%rd88, %rd41, %rd11;
	cvt.u32.u64 	%r125, %rd88;
	div.s32 	%r126, %r125, %r8;
	mul.lo.s32 	%r127, %r126, %r8;
	sub.s32 	%r128, %r125, %r127;
	div.s32 	%r129, %r128, %r9;
	mul.lo.s32 	%r130, %r129, %r9;
	sub.s32 	%r131, %r128, %r130;
	div.s32 	%r132, %r131, %r10;
	mul.lo.s32 	%r133, %r132, %r10;
	sub.s32 	%r134, %r131, %r133;
	selp.b32 	%r135, 0, %r126, %p31;
	selp.b32 	%r136, 0, %r129, %p30;
	selp.b32 	%r137, 0, %r132, %p29;
	selp.b32 	%r138, 0, %r134, %p28;
	mul.lo.s32 	%r139, %r12, %r135;
	mad.lo.s32 	%r140, %r13, %r136, %r139;
	mad.lo.s32 	%r141, %r14, %r137, %r140;
	mad.lo.s32 	%r142, %r15, %r138, %r141;
	shl.b64 	%rd89, %rd88, 32;
	shr.s64 	%rd90, %rd89, 30;
	add.s64 	%rd91, %rd1, %rd90;
	ld.global.f32 	%f178, [%rd91];
	cvt.s64.s32 	%rd92, %r142;
	add.s64 	%rd93, %rd2, %rd92;
	ld.global.u8 	%rs5, [%rd93];
	setp.eq.s16 	%p32, %rs5, 0;
	mul.f32 	%f179, %f178, %f164;
	selp.f32 	%f675, %f163, %f179, %p32;
	max.f32 	%f670, %f670, %f675;
$L__BB589_14:
	setp.le.s64 	%p33, %rd57, %rd12;
	mov.f32 	%f677, 0fFF800000;
	@%p33 bra 	$L__BB589_16;
	setp.eq.s64 	%p34, %rd49, 1;
	setp.eq.s64 	%p35, %rd48, 1;
	setp.eq.s64 	%p36, %rd47, 1;
	setp.eq.s64 	%p37, %rd46, 1;
	add.s64 	%rd94, %rd41, %rd12;
	cvt.u32.u64 	%r143, %rd94;
	div.s32 	%r144, %r143, %r8;
	mul.lo.s32 	%r145, %r144, %r8;
	sub.s32 	%r146, %r143, %r145;
	div.s32 	%r147, %r146, %r9;
	mul.lo.s32 	%r148, %r147, %r9;
	sub.s32 	%r149, %r146, %r148;
	div.s32 	%r150, %r149, %r10;
	mul.lo.s32 	%r151, %r150, %r10;
	sub.s32 	%r152, %r149, %r151;
	selp.b32 	%r153, 0, %r144, %p37;
	selp.b32 	%r154, 0, %r147, %p36;
	selp.b32 	%r155, 0, %r150, %p35;
	selp.b32 	%r156, 0, %r152, %p34;
	mul.lo.s32 	%r157, %r12, %r153;
	mad.lo.s32 	%r158, %r13, %r154, %r157;
	mad.lo.s32 	%r159, %r14, %r155, %r158;
	mad.lo.s32 	%r160, %r15, %r156, %r159;
	shl.b64 	%rd95, %rd94, 32;
	shr.s64 	%rd96, %rd95, 30;
	add.s64 	%rd97, %rd1, %rd96;
	ld.global.f32 	%f181, [%rd97];
	cvt.s64.s32 	%rd98, %r160;
	add.s64 	%rd99, %rd2, %rd98;
	ld.global.u8 	%rs6, [%rd99];
	setp.eq.s16 	%p38, %rs6, 0;
	mul.f32 	%f182, %f181, %f164;
	selp.f32 	%f677, %f163, %f182, %p38;
	max.f32 	%f670, %f670, %f677;
$L__BB589_16:
	setp.le.s64 	%p39, %rd57, %rd13;
	mov.f32 	%f679, 0fFF800000;
	@%p39 bra 	$L__BB589_18;
	setp.eq.s64 	%p40, %rd49, 1;
	setp.eq.s64 	%p41, %rd48, 1;
	setp.eq.s64 	%p42, %rd47, 1;
	setp.eq.s64 	%p43, %rd46, 1;
	add.s64 	%rd100, %rd41, %rd13;
	cvt.u32.u64 	%r161, %rd100;
	div.s32 	%r162, %r161, %r8;
	mul.lo.s32 	%r163, %r162, %r8;
	sub.s32 	%r164, %r161, %r163;
	div.s32 	%r165, %r164, %r9;
	mul.lo.s32 	%r166, %r165, %r9;
	sub.s32 	%r167, %r164, %r166;
	div.s32 	%r168, %r167, %r10;
	mul.lo.s32 	%r169, %r168, %r10;
	sub.s32 	%r170, %r167, %r169;
	selp.b32 	%r171, 0, %r162, %p43;
	selp.b32 	%r172, 0, %r165, %p42;
	selp.b32 	%r173, 0, %r168, %p41;
	selp.b32 	%r174, 0, %r170, %p40;
	mul.lo.s32 	%r175, %r12, %r171;
	mad.lo.s32 	%r176, %r13, %r172, %r175;
	mad.lo.s32 	%r177, %r14, %r173, %r176;
	mad.lo.s32 	%r178, %r15, %r174, %r177;
	shl.b64 	%rd101, %rd100, 32;
	shr.s64 	%rd102, %rd101, 30;
	add.s64 	%rd103, %rd1, %rd102;
	ld.global.f32 	%f184, [%rd103];
	cvt.s64.s32 	%rd104, %r178;
	add.s64 	%rd105, %rd2, %rd104;
	ld.global.u8 	%rs7, [%rd105];
	setp.eq.s16 	%p44, %rs7, 0;
	mul.f32 	%f185, %f184, %f164;
	selp.f32 	%f679, %f163, %f185, %p44;
	max.f32 	%f670, %f670, %f679;
$L__BB589_18:
	setp.le.s64 	%p45, %rd57, %rd14;
	mov.f32 	%f681, 0fFF800000;
	@%p45 bra 	$L__BB589_20;
	setp.eq.s64 	%p46, %rd49, 1;
	setp.eq.s64 	%p47, %rd48, 1;
	setp.eq.s64 	%p48, %rd47, 1;
	setp.eq.s64 	%p49, %rd46, 1;
	add.s64 	%rd106, %rd41, %rd14;
	cvt.u32.u64 	%r179, %rd106;
	div.s32 	%r180, %r179, %r8;
	mul.lo.s32 	%r181, %r180, %r8;
	sub.s32 	%r182, %r179, %r181;
	div.s32 	%r183, %r182, %r9;
	mul.lo.s32 	%r184, %r183, %r9;
	sub.s32 	%r185, %r182, %r184;
	div.s32 	%r186, %r185, %r10;
	mul.lo.s32 	%r187, %r186, %r10;
	sub.s32 	%r188, %r185, %r187;
	selp.b32 	%r189, 0, %r180, %p49;
	selp.b32 	%r190, 0, %r183, %p48;
	selp.b32 	%r191, 0, %r186, %p47;
	selp.b32 	%r192, 0, %r188, %p46;
	mul.lo.s32 	%r193, %r12, %r189;
	mad.lo.s32 	%r194, %r13, %r190, %r193;
	mad.lo.s32 	%r195, %r14, %r191, %r194;
	mad.lo.s32 	%r196, %r15, %r192, %r195;
	shl.b64 	%rd107, %rd106, 32;
	shr.s64 	%rd108, %rd107, 30;
	add.s64 	%rd109, %rd1, %rd108;
	ld.global.f32 	%f187, [%rd109];
	cvt.s64.s32 	%rd110, %r196;
	add.s64 	%rd111, %rd2, %rd110;
	ld.global.u8 	%rs8, [%rd111];
	setp.eq.s16 	%p50, %rs8, 0;
	mul.f32 	%f188, %f187, %f164;
	selp.f32 	%f681, %f163, %f188, %p50;
	max.f32 	%f670, %f670, %f681;
$L__BB589_20:
	setp.le.s64 	%p51, %rd57, %rd15;
	mov.f32 	%f683, 0fFF800000;
	@%p51 bra 	$L__BB589_22;
	setp.eq.s64 	%p52, %rd49, 1;
	setp.eq.s64 	%p53, %rd48, 1;
	setp.eq.s64 	%p54, %rd47, 1;
	setp.eq.s64 	%p55, %rd46, 1;
	add.s64 	%rd112, %rd41, %rd15;
	cvt.u32.u64 	%r197, %rd112;
	div.s32 	%r198, %r197, %r8;
	mul.lo.s32 	%r199, %r198, %r8;
	sub.s32 	%r200, %r197, %r199;
	div.s32 	%r201, %r200, %r9;
	mul.lo.s32 	%r202, %r201, %r9;
	sub.s32 	%r203, %r200, %r202;
	div.s32 	%r204, %r203, %r10;
	mul.lo.s32 	%r205, %r204, %r10;
	sub.s32 	%r206, %r203, %r205;
	selp.b32 	%r207, 0, %r198, %p55;
	selp.b32 	%r208, 0, %r201, %p54;
	selp.b32 	%r209, 0, %r204, %p53;
	selp.b32 	%r210, 0, %r206, %p52;
	mul.lo.s32 	%r211, %r12, %r207;
	mad.lo.s32 	%r212, %r13, %r208, %r211;
	mad.lo.s32 	%r213, %r14, %r209, %r212;
	mad.lo.s32 	%r214, %r15, %r210, %r213;
	shl.b64 	%rd113, %rd112, 32;
	shr.s64 	%rd114, %rd113, 30;
	add.s64 	%rd115, %rd1, %rd114;
	ld.global.f32 	%f190, [%rd115];
	cvt.s64.s32 	%rd116, %r214;
	add.s64 	%rd117, %rd2, %rd116;
	ld.global.u8 	%rs9, [%rd117];
	setp.eq.s16 	%p56, %rs9, 0;
	mul.f32 	%f191, %f190, %f164;
	selp.f32 	%f683, %f163, %f191, %p56;
	max.f32 	%f670, %f670, %f683;
$L__BB589_22:
	setp.le.s64 	%p57, %rd57, %rd16;
	mov.f32 	%f685, 0fFF800000;
	@%p57 bra 	$L__BB589_24;
	setp.eq.s64 	%p58, %rd49, 1;
	setp.eq.s64 	%p59, %rd48, 1;
	setp.eq.s64 	%p60, %rd47, 1;
	setp.eq.s64 	%p61, %rd46, 1;
	add.s64 	%rd118, %rd41, %rd16;
	cvt.u32.u64 	%r215, %rd118;
	div.s32 	%r216, %r215, %r8;
	mul.lo.s32 	%r217, %r216, %r8;
	sub.s32 	%r218, %r215, %r217;
	div.s32 	%r219, %r218, %r9;
	mul.lo.s32 	%r220, %r219, %r9;
	sub.s32 	%r221, %r218, %r220;
	div.s32 	%r222, %r221, %r10;
	mul.lo.s32 	%r223, %r222, %r10;
	sub.s32 	%r224, %r221, %r223;
	selp.b32 	%r225, 0, %r216, %p61;
	selp.b32 	%r226, 0, %r219, %p60;
	selp.b32 	%r227, 0, %r222, %p59;
	selp.b32 	%r228, 0, %r224, %p58;
	mul.lo.s32 	%r229, %r12, %r225;
	mad.lo.s32 	%r230, %r13, %r226, %r229;
	mad.lo.s32 	%r231, %r14, %r227, %r230;
	mad.lo.s32 	%r232, %r15, %r228, %r231;
	shl.b64 	%rd119, %rd118, 32;
	shr.s64 	%rd120, %rd119, 30;
	add.s64 	%rd121, %rd1, %rd120;
	ld.global.f32 	%f193, [%rd121];
	cvt.s64.s32 	%rd122, %r232;
	add.s64 	%rd123, %rd2, %rd122;
	ld.global.u8 	%rs10, [%rd123];
	setp.eq.s16 	%p62, %rs10, 0;
	mul.f32 	%f194, %f193, %f164;
	selp.f32 	%f685, %f163, %f194, %p62;
	max.f32 	%f670, %f670, %f685;
$L__BB589_24:
	setp.le.s64 	%p63, %rd57, %rd17;
	mov.f32 	%f687, 0fFF800000;
	@%p63 bra 	$L__BB589_26;
	setp.eq.s64 	%p64, %rd49, 1;
	setp.eq.s64 	%p65, %rd48, 1;
	setp.eq.s64 	%p66, %rd47, 1;
	setp.eq.s64 	%p67, %rd46, 1;
	add.s64 	%rd124, %rd41, %rd17;
	cvt.u32.u64 	%r233, %rd124;
	div.s32 	%r234, %r233, %r8;
	mul.lo.s32 	%r235, %r234, %r8;
	sub.s32 	%r236, %r233, %r235;
	div.s32 	%r237, %r236, %r9;
	mul.lo.s32 	%r238, %r237, %r9;
	sub.s32 	%r239, %r236, %r238;
	div.s32 	%r240, %r239, %r10;
	mul.lo.s32 	%r241, %r240, %r10;
	sub.s32 	%r242, %r239, %r241;
	selp.b32 	%r243, 0, %r234, %p67;
	selp.b32 	%r244, 0, %r237, %p66;
	selp.b32 	%r245, 0, %r240, %p65;
	selp.b32 	%r246, 0, %r242, %p64;
	mul.lo.s32 	%r247, %r12, %r243;
	mad.lo.s32 	%r248, %r13, %r244, %r247;
	mad.lo.s32 	%r249, %r14, %r245, %r248;
	mad.lo.s32 	%r250, %r15, %r246, %r249;
	shl.b64 	%rd125, %rd124, 32;
	shr.s64 	%rd126, %rd125, 30;
	add.s64 	%rd127, %rd1, %rd126;
	ld.global.f32 	%f196, [%rd127];
	cvt.s64.s32 	%rd128, %r250;
	add.s64 	%rd129, %rd2, %rd128;
	ld.global.u8 	%rs11, [%rd129];
	setp.eq.s16 	%p68, %rs11, 0;
	mul.f32 	%f197, %f196, %f164;
	selp.f32 	%f687, %f163, %f197, %p68;
	max.f32 	%f670, %f670, %f687;
$L__BB589_26:
	setp.le.s64 	%p69, %rd57, %rd18;
	mov.f32 	%f689, 0fFF800000;
	@%p69 bra 	$L__BB589_28;
	setp.eq.s64 	%p70, %rd49, 1;
	setp.eq.s64 	%p71, %rd48, 1;
	setp.eq.s64 	%p72, %rd47, 1;
	setp.eq.s64 	%p73, %rd46, 1;
	add.s64 	%rd130, %rd41, %rd18;
	cvt.u32.u64 	%r251, %rd130;
	div.s32 	%r252, %r251, %r8;
	mul.lo.s32 	%r253, %r252, %r8;
	sub.s32 	%r254, %r251, %r253;
	div.s32 	%r255, %r254, %r9;
	mul.lo.s32 	%r256, %r255, %r9;
	sub.s32 	%r257, %r254, %r256;
	div.s32 	%r258, %r257, %r10;
	mul.lo.s32 	%r259, %r258, %r10;
	sub.s32 	%r260, %r257, %r259;
	selp.b32 	%r261, 0, %r252, %p73;
	selp.b32 	%r262, 0, %r255, %p72;
	selp.b32 	%r263, 0, %r258, %p71;
	selp.b32 	%r264, 0, %r260, %p70;
	mul.lo.s32 	%r265, %r12, %r261;
	mad.lo.s32 	%r266, %r13, %r262, %r265;
	mad.lo.s32 	%r267, %r14, %r263, %r266;
	mad.lo.s32 	%r268, %r15, %r264, %r267;
	shl.b64 	%rd131, %rd130, 32;
	shr.s64 	%rd132, %rd131, 30;
	add.s64 	%rd133, %rd1, %rd132;
	ld.global.f32 	%f199, [%rd133];
	cvt.s64.s32 	%rd134, %r268;
	add.s64 	%rd135, %rd2, %rd134;
	ld.global.u8 	%rs12, [%rd135];
	setp.eq.s16 	%p74, %rs12, 0;
	mul.f32 	%f200, %f199, %f164;
	selp.f32 	%f689, %f163, %f200, %p74;
	max.f32 	%f670, %f670, %f689;
$L__BB589_28:
	setp.le.s64 	%p75, %rd57, %rd19;
	mov.f32 	%f691, 0fFF800000;
	@%p75 bra 	$L__BB589_30;
	setp.eq.s64 	%p76, %rd49, 1;
	setp.eq.s64 	%p77, %rd48, 1;
	setp.eq.s64 	%p78, %rd47, 1;
	setp.eq.s64 	%p79, %rd46, 1;
	add.s64 	%rd136, %rd41, %rd19;
	cvt.u32.u64 	%r269, %rd136;
	div.s32 	%r270, %r269, %r8;
	mul.lo.s32 	%r271, %r270, %r8;
	sub.s32 	%r272, %r269, %r271;
	div.s32 	%r273, %r272, %r9;
	mul.lo.s32 	%r274, %r273, %r9;
	sub.s32 	%r275, %r272, %r274;
	div.s32 	%r276, %r275, %r10;
	mul.lo.s32 	%r277, %r276, %r10;
	sub.s32 	%r278, %r275, %r277;
	selp.b32 	%r279, 0, %r270, %p79;
	selp.b32 	%r280, 0, %r273, %p78;
	selp.b32 	%r281, 0, %r276, %p77;
	selp.b32 	%r282, 0, %r278, %p76;
	mul.lo.s32 	%r283, %r12, %r279;
	mad.lo.s32 	%r284, %r13, %r280, %r283;
	mad.lo.s32 	%r285, %r14, %r281, %r284;
	mad.lo.s32 	%r286, %r15, %r282, %r285;
	shl.b64 	%rd137, %rd136, 32;
	shr.s64 	%rd138, %rd137, 30;
	add.s64 	%rd139, %rd1, %rd138;
	ld.global.f32 	%f202, [%rd139];
	cvt.s64.s32 	%rd140, %r286;
	add.s64 	%rd141, %rd2, %rd140;
	ld.global.u8 	%rs13, [%rd141];
	setp.eq.s16 	%p80, %rs13, 0;
	mul.f32 	%f203, %f202, %f164;
	selp.f32 	%f691, %f163, %f203, %p80;
	max.f32 	%f670, %f670, %f691;
$L__BB589_30:
	setp.le.s64 	%p81, %rd57, %rd20;
	mov.f32 	%f693, 0fFF800000;
	@%p81 bra 	$L__BB589_32;
	setp.eq.s64 	%p82, %rd49, 1;
	setp.eq.s64 	%p83, %rd48, 1;
	setp.eq.s64 	%p84, %rd47, 1;
	setp.eq.s64 	%p85, %rd46, 1;
	add.s64 	%rd142, %rd41, %rd20;
	cvt.u32.u64 	%r287, %rd142;
	div.s32 	%r288, %r287, %r8;
	mul.lo.s32 	%r289, %r288, %r8;
	sub.s32 	%r290, %r287, %r289;
	div.s32 	%r291, %r290, %r9;
	mul.lo.s32 	%r292, %r291, %r9;
	sub.s32 	%r293, %r290, %r292;
	div.s32 	%r294, %r293, %r10;
	mul.lo.s32 	%r295, %r294, %r10;
	sub.s32 	%r296, %r293, %r295;
	selp.b32 	%r297, 0, %r288, %p85;
	selp.b32 	%r298, 0, %r291, %p84;
	selp.b32 	%r299, 0, %r294, %p83;
	selp.b32 	%r300, 0, %r296, %p82;
	mul.lo.s32 	%r301, %r12, %r297;
	mad.lo.s32 	%r302, %r13, %r298, %r301;
	mad.lo.s32 	%r303, %r14, %r299, %r302;
	mad.lo.s32 	%r304, %r15, %r300, %r303;
	shl.b64 	%rd143, %rd142, 32;
	shr.s64 	%rd144, %rd143, 30;
	add.s64 	%rd145, %rd1, %rd144;
	ld.global.f32 	%f205, [%rd145];
	cvt.s64.s32 	%rd146, %r304;
	add.s64 	%rd147, %rd2, %rd146;
	ld.global.u8 	%rs14, [%rd147];
	setp.eq.s16 	%p86, %rs14, 0;
	mul.f32 	%f206, %f205, %f164;
	selp.f32 	%f693, %f163, %f206, %p86;
	max.f32 	%f670, %f670, %f693;
$L__BB589_32:
	setp.le.s64 	%p87, %rd57, %rd21;
	mov.f32 	%f695, 0fFF800000;
	@%p87 bra 	$L__BB589_34;
	setp.eq.s64 	%p88, %rd49, 1;
	setp.eq.s64 	%p89, %rd48, 1;
	setp.eq.s64 	%p90, %rd47, 1;
	setp.eq.s64 	%p91, %rd46, 1;
	add.s64 	%rd148, %rd41, %rd21;
	cvt.u32.u64 	%r305, %rd148;
	div.s32 	%r306, %r305, %r8;
	mul.lo.s32 	%r307, %r306, %r8;
	sub.s32 	%r308, %r305, %r307;
	div.s32 	%r309, %r308, %r9;
	mul.lo.s32 	%r310, %r309, %r9;
	sub.s32 	%r311, %r308, %r310;
	div.s32 	%r312, %r311, %r10;
	mul.lo.s32 	%r313, %r312, %r10;
	sub.s32 	%r314, %r311, %r313;
	selp.b32 	%r315, 0, %r306, %p91;
	selp.b32 	%r316, 0, %r309, %p90;
	selp.b32 	%r317, 0, %r312, %p89;
	selp.b32 	%r318, 0, %r314, %p88;
	mul.lo.s32 	%r319, %r12, %r315;
	mad.lo.s32 	%r320, %r13, %r316, %r319;
	mad.lo.s32 	%r321, %r14, %r317, %r320;
	mad.lo.s32 	%r322, %r15, %r318, %r321;
	shl.b64 	%rd149, %rd148, 32;
	shr.s64 	%rd150, %rd149, 30;
	add.s64 	%rd151, %rd1, %rd150;
	ld.global.f32 	%f208, [%rd151];
	cvt.s64.s32 	%rd152, %r322;
	add.s64 	%rd153, %rd2, %rd152;
	ld.global.u8 	%rs15, [%rd153];
	setp.eq.s16 	%p92, %rs15, 0;
	mul.f32 	%f209, %f208, %f164;
	selp.f32 	%f695, %f163, %f209, %p92;
	max.f32 	%f670, %f670, %f695;
$L__BB589_34:
	setp.le.s64 	%p93, %rd57, %rd22;
	mov.f32 	%f697, 0fFF800000;
	@%p93 bra 	$L__BB589_36;
	setp.eq.s64 	%p94, %rd49, 1;
	setp.eq.s64 	%p95, %rd48, 1;
	setp.eq.s64 	%p96, %rd47, 1;
	setp.eq.s64 	%p97, %rd46, 1;
	add.s64 	%rd154, %rd41, %rd22;
	cvt.u32.u64 	%r323, %rd154;
	div.s32 	%r324, %r323, %r8;
	mul.lo.s32 	%r325, %r324, %r8;
	sub.s32 	%r326, %r323, %r325;
	div.s32 	%r327, %r326, %r9;
	mul.lo.s32 	%r328, %r327, %r9;
	sub.s32 	%r329, %r326, %r328;
	div.s32 	%r330, %r329, %r10;
	mul.lo.s32 	%r331, %r330, %r10;
	sub.s32 	%r332, %r329, %r331;
	selp.b32 	%r333, 0, %r324, %p97;
	selp.b32 	%r334, 0, %r327, %p96;
	selp.b32 	%r335, 0, %r330, %p95;
	selp.b32 	%r336, 0, %r332, %p94;
	mul.lo.s32 	%r337, %r12, %r333;
	mad.lo.s32 	%r338, %r13, %r334, %r337;
	mad.lo.s32 	%r339, %r14, %r335, %r338;
	mad.lo.s32 	%r340, %r15, %r336, %r339;
	shl.b64 	%rd155, %rd154, 32;
	shr.s64 	%rd156, %rd155, 30;
	add.s64 	%rd157, %rd1, %rd156;
	ld.global.f32 	%f211, [%rd157];
	cvt.s64.s32 	%rd158, %r340;
	add.s64 	%rd159, %rd2, %rd158;
	ld.global.u8 	%rs16, [%rd159];
	setp.eq.s16 	%p98, %rs16, 0;
	mul.f32 	%f212, %f211, %f164;
	selp.f32 	%f697, %f163, %f212, %p98;
	max.f32 	%f670, %f670, %f697;
$L__BB589_36:
	setp.le.s64 	%p99, %rd57, %rd23;
	mov.f32 	%f699, 0fFF800000;
	@%p99 bra 	$L__BB589_38;
	setp.eq.s64 	%p100, %rd49, 1;
	setp.eq.s64 	%p101, %rd48, 1;
	setp.eq.s64 	%p102, %rd47, 1;
	setp.eq.s64 	%p103, %rd46, 1;
	add.s64 	%rd160, %rd41, %rd23;
	cvt.u32.u64 	%r341, %rd160;
	div.s32 	%r342, %r341, %r8;
	mul.lo.s32 	%r343, %r342, %r8;
	sub.s32 	%r344, %r341, %r343;
	div.s32 	%r345, %r344, %r9;
	mul.lo.s32 	%r346, %r345, %r9;
	sub.s32 	%r347, %r344, %r346;
	div.s32 	%r348, %r347, %r10;
	mul.lo.s32 	%r349, %r348, %r10;
	sub.s32 	%r350, %r347, %r349;
	selp.b32 	%r351, 0, %r342, %p103;
	selp.b32 	%r352, 0, %r345, %p102;
	selp.b32 	%r353, 0, %r348, %p101;
	selp.b32 	%r354, 0, %r350, %p100;
	mul.lo.s32 	%r355, %r12, %r351;
	mad.lo.s32 	%r356, %r13, %r352, %r355;
	mad.lo.s32 	%r357, %r14, %r353, %r356;
	mad.lo.s32 	%r358, %r15, %r354, %r357;
	shl.b64 	%rd161, %rd160, 32;
	shr.s64 	%rd162, %rd161, 30;
	add.s64 	%rd163, %rd1, %rd162;
	ld.global.f32 	%f214, [%rd163];
	cvt.s64.s32 	%rd164, %r358;
	add.s64 	%rd165, %rd2, %rd164;
	ld.global.u8 	%rs17, [%rd165];
	setp.eq.s16 	%p104, %rs17, 0;
	mul.f32 	%f215, %f214, %f164;
	selp.f32 	%f699, %f163, %f215, %p104;
	max.f32 	%f670, %f670, %f699;
$L__BB589_38:
	setp.le.s64 	%p105, %rd57, %rd24;
	mov.f32 	%f701, 0fFF800000;
	@%p105 bra 	$L__BB589_40;
	setp.eq.s64 	%p106, %rd49, 1;
	setp.eq.s64 	%p107, %rd48, 1;
	setp.eq.s64 	%p108, %rd47, 1;
	setp.eq.s64 	%p109, %rd46, 1;
	add.s64 	%rd166, %rd41, %rd24;
	cvt.u32.u64 	%r359, %rd166;
	div.s32 	%r360, %r359, %r8;
	mul.lo.s32 	%r361, %r360, %r8;
	sub.s32 	%r362, %r359, %r361;
	div.s32 	%r363, %r362, %r9;
	mul.lo.s32 	%r364, %r363, %r9;
	sub.s32 	%r365, %r362, %r364;
	div.s32 	%r366, %r365, %r10;
	mul.lo.s32 	%r367, %r366, %r10;
	sub.s32 	%r368, %r365, %r367;
	selp.b32 	%r369, 0, %r360, %p109;
	selp.b32 	%r370, 0, %r363, %p108;
	selp.b32 	%r371, 0, %r366, %p107;
	selp.b32 	%r372, 0, %r368, %p106;
	mul.lo.s32 	%r373, %r12, %r369;
	mad.lo.s32 	%r374, %r13, %r370, %r373;
	mad.lo.s32 	%r375, %r14, %r371, %r374;
	mad.lo.s32 	%r376, %r15, %r372, %r375;
	shl.b64 	%rd167, %rd166, 32;
	shr.s64 	%rd168, %rd167, 30;
	add.s64 	%rd169, %rd1, %rd168;
	ld.global.f32 	%f217, [%rd169];
	cvt.s64.s32 	%rd170, %r376;
	add.s64 	%rd171, %rd2, %rd170;
	ld.global.u8 	%rs18, [%rd171];
	setp.eq.s16 	%p110, %rs18, 0;
	mul.f32 	%f218, %f217, %f164;
	selp.f32 	%f701, %f163, %f218, %p110;
	max.f32 	%f670, %f670, %f701;
$L__BB589_40:
	setp.le.s64 	%p111, %rd57, %rd25;
	mov.f32 	%f703, 0fFF800000;
	@%p111 bra 	$L__BB589_42;
	setp.eq.s64 	%p112, %rd49, 1;
	setp.eq.s64 	%p113, %rd48, 1;
	setp.eq.s64 	%p114, %rd47, 1;
	setp.eq.s64 	%p115, %rd46, 1;
	add.s64 	%rd172, %rd41, %rd25;
	cvt.u32.u64 	%r377, %rd172;
	div.s32 	%r378, %r377, %r8;
	mul.lo.s32 	%r379, %r378, %r8;
	sub.s32 	%r380, %r377, %r379;
	div.s32 	%r381, %r380, %r9;
	mul.lo.s32 	%r382, %r381, %r9;
	sub.s32 	%r383, %r380, %r382;
	div.s32 	%r384, %r383, %r10;
	mul.lo.s32 	%r385, %r384, %r10;
	sub.s32 	%r386, %r383, %r385;
	selp.b32 	%r387, 0, %r378, %p115;
	selp.b32 	%r388, 0, %r381, %p114;
	selp.b32 	%r389, 0, %r384, %p113;
	selp.b32 	%r390, 0, %r386, %p112;
	mul.lo.s32 	%r391, %r12, %r387;
	mad.lo.s32 	%r392, %r13, %r388, %r391;
	mad.lo.s32 	%r393, %r14, %r389, %r392;
	mad.lo.s32 	%r394, %r15, %r390, %r393;
	shl.b64 	%rd173, %rd172, 32;
	shr.s64 	%rd174, %rd173, 30;
	add.s64 	%rd175, %rd1, %rd174;
	ld.global.f32 	%f220, [%rd175];
	cvt.s64.s32 	%rd176, %r394;
	add.s64 	%rd177, %rd2, %rd176;
	ld.global.u8 	%rs19, [%rd177];
	setp.eq.s16 	%p116, %rs19, 0;
	mul.f32 	%f221, %f220, %f164;
	selp.f32 	%f703, %f163, %f221, %p116;
	max.f32 	%f670, %f670, %f703;
$L__BB589_42:
	setp.le.s64 	%p117, %rd57, %rd26;
	mov.f32 	%f705, 0fFF800000;
	@%p117 bra 	$L__BB589_44;
	setp.eq.s64 	%p118, %rd49, 1;
	setp.eq.s64 	%p119, %rd48, 1;
	setp.eq.s64 	%p120, %rd47, 1;
	setp.eq.s64 	%p121, %rd46, 1;
	add.s64 	%rd178, %rd41, %rd26;
	cvt.u32.u64 	%r395, %rd178;
	div.s32 	%r396, %r395, %r8;
	mul.lo.s32 	%r397, %r396, %r8;
	sub.s32 	%r398, %r395, %r397;
	div.s32 	%r399, %r398, %r9;
	mul.lo.s32 	%r400, %r399, %r9;
	sub.s32 	%r401, %r398, %r400;
	div.s32 	%r402, %r401, %r10;
	mul.lo.s32 	%r403, %r402, %r10;
	sub.s32 	%r404, %r401, %r403;
	selp.b32 	%r405, 0, %r396, %p121;
	selp.b32 	%r406, 0, %r399, %p120;
	selp.b32 	%r407, 0, %r402, %p119;
	selp.b32 	%r408, 0, %r404, %p118;
	mul.lo.s32 	%r409, %r12, %r405;
	mad.lo.s32 	%r410, %r13, %r406, %r409;
	mad.lo.s32 	%r411, %r14, %r407, %r410;
	mad.lo.s32 	%r412, %r15, %r408, %r411;
	shl.b64 	%rd179, %rd178, 32;
	shr.s64 	%rd180, %rd179, 30;
	add.s64 	%rd181, %rd1, %rd180;
	ld.global.f32 	%f223, [%rd181];
	cvt.s64.s32 	%rd182, %r412;
	add.s64 	%rd183, %rd2, %rd182;
	ld.global.u8 	%rs20, [%rd183];
	setp.eq.s16 	%p122, %rs20, 0;
	mul.f32 	%f224, %f223, %f164;
	selp.f32 	%f705, %f163, %f224, %p122;
	max.f32 	%f670, %f670, %f705;
$L__BB589_44:
	setp.le.s64 	%p123, %rd57, %rd27;
	mov.f32 	%f707, 0fFF800000;
	@%p123 bra 	$L__BB589_46;
	setp.eq.s64 	%p124, %rd49, 1;
	setp.eq.s64 	%p125, %rd48, 1;
	setp.eq.s64 	%p126, %rd47, 1;
	setp.eq.s64 	%p127, %rd46, 1;
	add.s64 	%rd184, %rd41, %rd27;
	cvt.u32.u64 	%r413, %rd184;
	div.s32 	%r414, %r413, %r8;
	mul.lo.s32 	%r415, %r414, %r8;
	sub.s32 	%r416, %r413, %r415;
	div.s32 	%r417, %r416, %r9;
	mul.lo.s32 	%r418, %r417, %r9;
	sub.s32 	%r419, %r416, %r418;
	div.s32 	%r420, %r419, %r10;
	mul.lo.s32 	%r421, %r420, %r10;
	sub.s32 	%r422, %r419, %r421;
	selp.b32 	%r423, 0, %r414, %p127;
	selp.b32 	%r424, 0, %r417, %p126;
	selp.b32 	%r425, 0, %r420, %p125;
	selp.b32 	%r426, 0, %r422, %p124;
	mul.lo.s32 	%r427, %r12, %r423;
	mad.lo.s32 	%r428, %r13, %r424, %r427;
	mad.lo.s32 	%r429, %r14, %r425, %r428;
	mad.lo.s32 	%r430, %r15, %r426, %r429;
	shl.b64 	%rd185, %rd184, 32;
	shr.s64 	%rd186, %rd185, 30;
	add.s64 	%rd187, %rd1, %rd186;
	ld.global.f32 	%f226, [%rd187];
	cvt.s64.s32 	%rd188, %r430;
	add.s64 	%rd189, %rd2, %rd188;
	ld.global.u8 	%rs21, [%rd189];
	setp.eq.s16 	%p128, %rs21, 0;
	mul.f32 	%f227, %f226, %f164;
	selp.f32 	%f707, %f163, %f227, %p128;
	max.f32 	%f670, %f670, %f707;
$L__BB589_46:
	setp.le.s64 	%p129, %rd57, %rd28;
	mov.f32 	%f709, 0fFF800000;
	@%p129 bra 	$L__BB589_48;
	setp.eq.s64 	%p130, %rd49, 1;
	setp.eq.s64 	%p131, %rd48, 1;
	setp.eq.s64 	%p132, %rd47, 1;
	setp.eq.s64 	%p133, %rd46, 1;
	add.s64 	%rd190, %rd41, %rd28;
	cvt.u32.u64 	%r431, %rd190;
	div.s32 	%r432, %r431, %r8;
	mul.lo.s32 	%r433, %r432, %r8;
	sub.s32 	%r434, %r431, %r433;
	div.s32 	%r435, %r434, %r9;
	mul.lo.s32 	%r436, %r435, %r9;
	sub.s32 	%r437, %r434, %r436;
	div.s32 	%r438, %r437, %r10;
	mul.lo.s32 	%r439, %r438, %r10;
	sub.s32 	%r440, %r437, %r439;
	selp.b32 	%r441, 0, %r432, %p133;
	selp.b32 	%r442, 0, %r435, %p132;
	selp.b32 	%r443, 0, %r438, %p131;
	selp.b32 	%r444, 0, %r440, %p130;
	mul.lo.s32 	%r445, %r12, %r441;
	mad.lo.s32 	%r446, %r13, %r442, %r445;
	mad.lo.s32 	%r447, %r14, %r443, %r446;
	mad.lo.s32 	%r448, %r15, %r444, %r447;
	shl.b64 	%rd191, %rd190, 32;
	shr.s64 	%rd192, %rd191, 30;
	add.s64 	%rd193, %rd1, %rd192;
	ld.global.f32 	%f229, [%rd193];
	cvt.s64.s32 	%rd194, %r448;
	add.s64 	%rd195, %rd2, %rd194;
	ld.global.u8 	%rs22, [%rd195];
	setp.eq.s16 	%p134, %rs22, 0;
	mul.f32 	%f230, %f229, %f164;
	selp.f32 	%f709, %f163, %f230, %p134;
	max.f32 	%f670, %f670, %f709;
$L__BB589_48:
	setp.le.s64 	%p135, %rd57, %rd29;
	mov.f32 	%f711, 0fFF800000;
	@%p135 bra 	$L__BB589_50;
	setp.eq.s64 	%p136, %rd49, 1;
	setp.eq.s64 	%p137, %rd48, 1;
	setp.eq.s64 	%p138, %rd47, 1;
	setp.eq.s64 	%p139, %rd46, 1;
	add.s64 	%rd196, %rd41, %rd29;
	cvt.u32.u64 	%r449, %rd196;
	div.s32 	%r450, %r449, %r8;
	mul.lo.s32 	%r451, %r450, %r8;
	sub.s32 	%r452, %r449, %r451;
	div.s32 	%r453, %r452, %r9;
	mul.lo.s32 	%r454, %r453, %r9;
	sub.s32 	%r455, %r452, %r454;
	div.s32 	%r456, %r455, %r10;
	mul.lo.s32 	%r457, %r456, %r10;
	sub.s32 	%r458, %r455, %r457;
	selp.b32 	%r459, 0, %r450, %p139;
	selp.b32 	%r460, 0, %r453, %p138;
	selp.b32 	%r461, 0, %r456, %p137;
	selp.b32 	%r462, 0, %r458, %p136;
	mul.lo.s32 	%r463, %r12, %r459;
	mad.lo.s32 	%r464, %r13, %r460, %r463;
	mad.lo.s32 	%r465, %r14, %r461, %r464;
	mad.lo.s32 	%r466, %r15, %r462, %r465;
	shl.b64 	%rd197, %rd196, 32;
	shr.s64 	%rd198, %rd197, 30;
	add.s64 	%rd199, %rd1, %rd198;
	ld.global.f32 	%f232, [%rd199];
	cvt.s64.s32 	%rd200, %r466;
	add.s64 	%rd201, %rd2, %rd200;
	ld.global.u8 	%rs23, [%rd201];
	setp.eq.s16 	%p140, %rs23, 0;
	mul.f32 	%f233, %f232, %f164;
	selp.f32 	%f711, %f163, %f233, %p140;
	max.f32 	%f670, %f670, %f711;
$L__BB589_50:
	setp.le.s64 	%p141, %rd57, %rd30;
	mov.f32 	%f713, 0fFF800000;
	@%p141 bra 	$L__BB589_52;
	setp.eq.s64 	%p142, %rd49, 1;
	setp.eq.s64 	%p143, %rd48, 1;
	setp.eq.s64 	%p144, %rd47, 1;
	setp.eq.s64 	%p145, %rd46, 1;
	add.s64 	%rd202, %rd41, %rd30;
	cvt.u32.u64 	%r467, %rd202;
	div.s32 	%r468, %r467, %r8;
	mul.lo.s32 	%r469, %r468, %r8;
	sub.s32 	%r470, %r467, %r469;
	div.s32 	%r471, %r470, %r9;
	mul.lo.s32 	%r472, %r471, %r9;
	sub.s32 	%r473, %r470, %r472;
	div.s32 	%r474, %r473, %r10;
	mul.lo.s32 	%r475, %r474, %r10;
	sub.s32 	%r476, %r473, %r475;
	selp.b32 	%r477, 0, %r468, %p145;
	selp.b32 	%r478, 0, %r471, %p144;
	selp.b32 	%r479, 0, %r474, %p143;
	selp.b32 	%r480, 0, %r476, %p142;
	mul.lo.s32 	%r481, %r12, %r477;
	mad.lo.s32 	%r482, %r13, %r478, %r481;
	mad.lo.s32 	%r483, %r14, %r479, %r482;
	mad.lo.s32 	%r484, %r15, %r480, %r483;
	shl.b64 	%rd203, %rd202, 32;
	shr.s64 	%rd204, %rd203, 30;
	add.s64 	%rd205, %rd1, %rd204;
	ld.global.f32 	%f235, [%rd205];
	cvt.s64.s32 	%rd206, %r484;
	add.s64 	%rd207, %rd2, %rd206;
	ld.global.u8 	%rs24, [%rd207];
	setp.eq.s16 	%p146, %rs24, 0;
	mul.f32 	%f236, %f235, %f164;
	selp.f32 	%f713, %f163, %f236, %p146;
	max.f32 	%f670, %f670, %f713;
$L__BB589_52:
	setp.le.s64 	%p147, %rd57, %rd31;
	mov.f32 	%f715, 0fFF800000;
	@%p147 bra 	$L__BB589_54;
	setp.eq.s64 	%p148, %rd49, 1;
	setp.eq.s64 	%p149, %rd48, 1;
	setp.eq.s64 	%p150, %rd47, 1;
	setp.eq.s64 	%p151, %rd46, 1;
	add.s64 	%rd208, %rd41, %rd31;
	cvt.u32.u64 	%r485, %rd208;
	div.s32 	%r486, %r485, %r8;
	mul.lo.s32 	%r487, %r486, %r8;
	sub.s32 	%r488, %r485, %r487;
	div.s32 	%r489, %r488, %r9;
	mul.lo.s32 	%r490, %r489, %r9;
	sub.s32 	%r491, %r488, %r490;
	div.s32 	%r492, %r491, %r10;
	mul.lo.s32 	%r493, %r492, %r10;
	sub.s32 	%r494, %r491, %r493;
	selp.b32 	%r495, 0, %r486, %p151;
	selp.b32 	%r496, 0, %r489, %p150;
	selp.b32 	%r497, 0, %r492, %p149;
	selp.b32 	%r498, 0, %r494, %p148;
	mul.lo.s32 	%r499, %r12, %r495;
	mad.lo.s32 	%r500, %r13, %r496, %r499;
	mad.lo.s32 	%r501, %r14, %r497, %r500;
	mad.lo.s32 	%r502, %r15, %r498, %r501;
	shl.b64 	%rd209, %rd208, 32;
	shr.s64 	%rd210, %rd209, 30;
	add.s64 	%rd211, %rd1, %rd210;
	ld.global.f32 	%f238, [%rd211];
	cvt.s64.s32 	%rd212, %r502;
	add.s64 	%rd213, %rd2, %rd212;
	ld.global.u8 	%rs25, [%rd213];
	setp.eq.s16 	%p152, %rs25, 0;
	mul.f32 	%f239, %f238, %f164;
	selp.f32 	%f715, %f163, %f239, %p152;
	max.f32 	%f670, %f670, %f715;
$L__BB589_54:
	setp.le.s64 	%p153, %rd57, %rd32;
	mov.f32 	%f717, 0fFF800000;
	@%p153 bra 	$L__BB589_56;
	setp.eq.s64 	%p154, %rd49, 1;
	setp.eq.s64 	%p155, %rd48, 1;
	setp.eq.s64 	%p156, %rd47, 1;
	setp.eq.s64 	%p157, %rd46, 1;
	add.s64 	%rd214, %rd41, %rd32;
	cvt.u32.u64 	%r503, %rd214;
	div.s32 	%r504, %r503, %r8;
	mul.lo.s32 	%r505, %r504, %r8;
	sub.s32 	%r506, %r503, %r505;
	div.s32 	%r507, %r506, %r9;
	mul.lo.s32 	%r508, %r507, %r9;
	sub.s32 	%r509, %r506, %r508;
	div.s32 	%r510, %r509, %r10;
	mul.lo.s32 	%r511, %r510, %r10;
	sub.s32 	%r512, %r509, %r511;
	selp.b32 	%r513, 0, %r504, %p157;
	selp.b32 	%r514, 0, %r507, %p156;
	selp.b32 	%r515, 0, %r510, %p155;
	selp.b32 	%r516, 0, %r512, %p154;
	mul.lo.s32 	%r517, %r12, %r513;
	mad.lo.s32 	%r518, %r13, %r514, %r517;
	mad.lo.s32 	%r519, %r14, %r515, %r518;
	mad.lo.s32 	%r520, %r15, %r516, %r519;
	shl.b64 	%rd215, %rd214, 32;
	shr.s64 	%rd216, %rd215, 30;
	add.s64 	%rd217, %rd1, %rd216;
	ld.global.f32 	%f241, [%rd217];
	cvt.s64.s32 	%rd218, %r520;
	add.s64 	%rd219, %rd2, %rd218;
	ld.global.u8 	%rs26, [%rd219];
	setp.eq.s16 	%p158, %rs26, 0;
	mul.f32 	%f242, %f241, %f164;
	selp.f32 	%f717, %f163, %f242, %p158;
	max.f32 	%f670, %f670, %f717;
$L__BB589_56:
	setp.le.s64 	%p159, %rd57, %rd33;
	mov.f32 	%f719, 0fFF800000;
	@%p159 bra 	$L__BB589_58;
	setp.eq.s64 	%p160, %rd49, 1;
	setp.eq.s64 	%p161, %rd48, 1;
	setp.eq.s64 	%p162, %rd47, 1;
	setp.eq.s64 	%p163, %rd46, 1;
	add.s64 	%rd220, %rd41, %rd33;
	cvt.u32.u64 	%r521, %rd220;
	div.s32 	%r522, %r521, %r8;
	mul.lo.s32 	%r523, %r522, %r8;
	sub.s32 	%r524, %r521, %r523;
	div.s32 	%r525, %r524, %r9;
	mul.lo.s32 	%r526, %r525, %r9;
	sub.s32 	%r527, %r524, %r526;
	div.s32 	%r528, %r527, %r10;
	mul.lo.s32 	%r529, %r528, %r10;
	sub.s32 	%r530, %r527, %r529;
	selp.b32 	%r531, 0, %r522, %p163;
	selp.b32 	%r532, 0, %r525, %p162;
	selp.b32 	%r533, 0, %r528, %p161;
	selp.b32 	%r534, 0, %r530, %p160;
	mul.lo.s32 	%r535, %r12, %r531;
	mad.lo.s32 	%r536, %r13, %r532, %r535;
	mad.lo.s32 	%r537, %r14, %r533, %r536;
	mad.lo.s32 	%r538, %r15, %r534, %r537;
	shl.b64 	%rd221, %rd220, 32;
	shr.s64 	%rd222, %rd221, 30;
	add.s64 	%rd223, %rd1, %rd222;
	ld.global.f32 	%f244, [%rd223];
	cvt.s64.s32 	%rd224, %r538;
	add.s64 	%rd225, %rd2, %rd224;
	ld.global.u8 	%rs27, [%rd225];
	setp.eq.s16 	%p164, %rs27, 0;
	mul.f32 	%f245, %f244, %f164;
	selp.f32 	%f719, %f163, %f245, %p164;
	max.f32 	%f670, %f670, %f719;
$L__BB589_58:
	setp.le.s64 	%p165, %rd57, %rd34;
	mov.f32 	%f721, 0fFF800000;
	@%p165 bra 	$L__BB589_60;
	setp.eq.s64 	%p166, %rd49, 1;
	setp.eq.s64 	%p167, %rd48, 1;
	setp.eq.s64 	%p168, %rd47, 1;
	setp.eq.s64 	%p169, %rd46, 1;
	add.s64 	%rd226, %rd41, %rd34;
	cvt.u32.u64 	%r539, %rd226;
	div.s32 	%r540, %r539, %r8;
	mul.lo.s32 	%r541, %r540, %r8;
	sub.s32 	%r542, %r539, %r541;
	div.s32 	%r543, %r542, %r9;
	mul.lo.s32 	%r544, %r543, %r9;
	sub.s32 	%r545, %r542, %r544;
	div.s32 	%r546, %r545, %r10;
	mul.lo.s32 	%r547, %r546, %r10;
	sub.s32 	%r548, %r545, %r547;
	selp.b32 	%r549, 0, %r540, %p169;
	selp.b32 	%r550, 0, %r543, %p168;
	selp.b32 	%r551, 0, %r546, %p167;
	selp.b32 	%r552, 0, %r548, %p166;
	mul.lo.s32 	%r553, %r12, %r549;
	mad.lo.s32 	%r554, %r13, %r550, %r553;
	mad.lo.s32 	%r555, %r14, %r551, %r554;
	mad.lo.s32 	%r556, %r15, %r552, %r555;
	shl.b64 	%rd227, %rd226, 32;
	shr.s64 	%rd228, %rd227, 30;
	add.s64 	%rd229, %rd1, %rd228;
	ld.global.f32 	%f247, [%rd229];
	cvt.s64.s32 	%rd230, %r556;
	add.s64 	%rd231, %rd2, %rd230;
	ld.global.u8 	%rs28, [%rd231];
	setp.eq.s16 	%p170, %rs28, 0;
	mul.f32 	%f248, %f247, %f164;
	selp.f32 	%f721, %f163, %f248, %p170;
	max.f32 	%f670, %f670, %f721;
$L__BB589_60:
	setp.le.s64 	%p171, %rd57, %rd35;
	mov.f32 	%f723, 0fFF800000;
	@%p171 bra 	$L__BB589_62;
	setp.eq.s64 	%p172, %rd49, 1;
	setp.eq.s64 	%p173, %rd48, 1;
	setp.eq.s64 	%p174, %rd47, 1;
	setp.eq.s64 	%p175, %rd46, 1;
	add.s64 	%rd232, %rd41, %rd35;
	cvt.u32.u64 	%r557, %rd232;
	div.s32 	%r558, %r557, %r8;
	mul.lo.s32 	%r559, %r558, %r8;
	sub.s32 	%r560, %r557, %r559;
	div.s32 	%r561, %r560, %r9;
	mul.lo.s32 	%r562, %r561, %r9;
	sub.s32 	%r563, %r560, %r562;
	div.s32 	%r564, %r563, %r10;
	mul.lo.s32 	%r565, %r564, %r10;
	sub.s32 	%r566, %r563, %r565;
	selp.b32 	%r567, 0, %r558, %p175;
	selp.b32 	%r568, 0, %r561, %p174;
	selp.b32 	%r569, 0, %r564, %p173;
	selp.b32 	%r570, 0, %r566, %p172;
	mul.lo.s32 	%r571, %r12, %r567;
	mad.lo.s32 	%r572, %r13, %r568, %r571;
	mad.lo.s32 	%r573, %r14, %r569, %r572;
	mad.lo.s32 	%r574, %r15, %r570, %r573;
	shl.b64 	%rd233, %rd232, 32;
	shr.s64 	%rd234, %rd233, 30;
	add.s64 	%rd235, %rd1, %rd234;
	ld.global.f32 	%f250, [%rd235];
	cvt.s64.s32 	%rd236, %r574;
	add.s64 	%rd237, %rd2, %rd236;
	ld.global.u8 	%rs29, [%rd237];
	setp.eq.s16 	%p176, %rs29, 0;
	mul.f32 	%f251, %f250, %f164;
	selp.f32 	%f723, %f163, %f251, %p176;
	max.f32 	%f670, %f670, %f723;
$L__BB589_62:
	setp.le.s64 	%p177, %rd57, %rd36;
	mov.f32 	%f725, 0fFF800000;
	@%p177 bra 	$L__BB589_64;
	setp.eq.s64 	%p178, %rd49, 1;
	setp.eq.s64 	%p179, %rd48, 1;
	setp.eq.s64 	%p180, %rd47, 1;
	setp.eq.s64 	%p181, %rd46, 1;
	add.s64 	%rd238, %rd41, %rd36;
	cvt.u32.u64 	%r575, %rd238;
	div.s32 	%r576, %r575, %r8;
	mul.lo.s32 	%r577, %r576, %r8;
	sub.s32 	%r578, %r575, %r577;
	div.s32 	%r579, %r578, %r9;
	mul.lo.s32 	%r580, %r579, %r9;
	sub.s32 	%r581, %r578, %r580;
	div.s32 	%r582, %r581, %r10;
	mul.lo.s32 	%r583, %r582, %r10;
	sub.s32 	%r584, %r581, %r583;
	selp.b32 	%r585, 0, %r576, %p181;
	selp.b32 	%r586, 0, %r579, %p180;
	selp.b32 	%r587, 0, %r582, %p179;
	selp.b32 	%r588, 0, %r584, %p178;
	mul.lo.s32 	%r589, %r12, %r585;
	mad.lo.s32 	%r590, %r13, %r586, %r589;
	mad.lo.s32 	%r591, %r14, %r587, %r590;
	mad.lo.s32 	%r592, %r15, %r588, %r591;
	shl.b64 	%rd239, %rd238, 32;
	shr.s64 	%rd240, %rd239, 30;
	add.s64 	%rd241, %rd1, %rd240;
	ld.global.f32 	%f253, [%rd241];
	cvt.s64.s32 	%rd242, %r592;
	add.s64 	%rd243, %rd2, %rd242;
	ld.global.u8 	%rs30, [%rd243];
	setp.eq.s16 	%p182, %rs30, 0;
	mul.f32 	%f254, %f253, %f164;
	selp.f32 	%f725, %f163, %f254, %p182;
	max.f32 	%f670, %f670, %f725;
$L__BB589_64:
	setp.le.s64 	%p183, %rd57, %rd37;
	mov.f32 	%f727, 0fFF800000;
	@%p183 bra 	$L__BB589_66;
	setp.eq.s64 	%p184, %rd49, 1;
	setp.eq.s64 	%p185, %rd48, 1;
	setp.eq.s64 	%p186, %rd47, 1;
	setp.eq.s64 	%p187, %rd46, 1;
	add.s64 	%rd244, %rd41, %rd37;
	cvt.u32.u64 	%r593, %rd244;
	div.s32 	%r594, %r593, %r8;
	mul.lo.s32 	%r595, %r594, %r8;
	sub.s32 	%r596, %r593, %r595;
	div.s32 	%r597, %r596, %r9;
	mul.lo.s32 	%r598, %r597, %r9;
	sub.s32 	%r599, %r596, %r598;
	div.s32 	%r600, %r599, %r10;
	mul.lo.s32 	%r601, %r600, %r10;
	sub.s32 	%r602, %r599, %r601;
	selp.b32 	%r603, 0, %r594, %p187;
	selp.b32 	%r604, 0, %r597, %p186;
	selp.b32 	%r605, 0, %r600, %p185;
	selp.b32 	%r606, 0, %r602, %p184;
	mul.lo.s32 	%r607, %r12, %r603;
	mad.lo.s32 	%r608, %r13, %r604, %r607;
	mad.lo.s32 	%r609, %r14, %r605, %r608;
	mad.lo.s32 	%r610, %r15, %r606, %r609;
	shl.b64 	%rd245, %rd244, 32;
	shr.s64 	%rd246, %rd245, 30;
	add.s64 	%rd247, %rd1, %rd246;
	ld.global.f32 	%f256, [%rd247];
	cvt.s64.s32 	%rd248, %r610;
	add.s64 	%rd249, %rd2, %rd248;
	ld.global.u8 	%rs31, [%rd249];
	setp.eq.s16 	%p188, %rs31, 0;
	mul.f32 	%f257, %f256, %f164;
	selp.f32 	%f727, %f163, %f257, %p188;
	max.f32 	%f670, %f670, %f727;
$L__BB589_66:
	setp.le.s64 	%p189, %rd57, %rd38;
	mov.f32 	%f729, 0fFF800000;
	@%p189 bra 	$L__BB589_68;
	setp.eq.s64 	%p190, %rd49, 1;
	setp.eq.s64 	%p191, %rd48, 1;
	setp.eq.s64 	%p192, %rd47, 1;
	setp.eq.s64 	%p193, %rd46, 1;
	add.s64 	%rd250, %rd41, %rd38;
	cvt.u32.u64 	%r611, %rd250;
	div.s32 	%r612, %r611, %r8;
	mul.lo.s32 	%r613, %r612, %r8;
	sub.s32 	%r614, %r611, %r613;
	div.s32 	%r615, %r614, %r9;
	mul.lo.s32 	%r616, %r615, %r9;
	sub.s32 	%r617, %r614, %r616;
	div.s32 	%r618, %r617, %r10;
	mul.lo.s32 	%r619, %r618, %r10;
	sub.s32 	%r620, %r617, %r619;
	selp.b32 	%r621, 0, %r612, %p193;
	selp.b32 	%r622, 0, %r615, %p192;
	selp.b32 	%r623, 0, %r618, %p191;
	selp.b32 	%r624, 0, %r620, %p190;
	mul.lo.s32 	%r625, %r12, %r621;
	mad.lo.s32 	%r626, %r13, %r622, %r625;
	mad.lo.s32 	%r627, %r14, %r623, %r626;
	mad.lo.s32 	%r628, %r15, %r624, %r627;
	shl.b64 	%rd251, %rd250, 32;
	shr.s64 	%rd252, %rd251, 30;
	add.s64 	%rd253, %rd1, %rd252;
	ld.global.f32 	%f259, [%rd253];
	cvt.s64.s32 	%rd254, %r628;
	add.s64 	%rd255, %rd2, %rd254;
	ld.global.u8 	%rs32, [%rd255];
	setp.eq.s16 	%p194, %rs32, 0;
	mul.f32 	%f260, %f259, %f164;
	selp.f32 	%f729, %f163, %f260, %p194;
	max.f32 	%f670, %f670, %f729;
$L__BB589_68:
	mov.u32 	%r629, %tid.x;
	cvt.u64.u32 	%rd256, %r629;
	setp.le.s64 	%p195, %rd57, %rd256;
	mov.b32 	%r630, %f670;
	shfl.sync.bfly.b32	%r631|%p196, %r630, 16, 31, -1;
	mov.b32 	%f261, %r631;
	max.f32 	%f262, %f670, %f261;
	mov.b32 	%r632, %f262;
	shfl.sync.bfly.b32	%r633|%p197, %r632, 8, 31, -1;
	mov.b32 	%f263, %r633;
	max.f32 	%f264, %f262, %f263;
	mov.b32 	%r634, %f264;
	shfl.sync.bfly.b32	%r635|%p198, %r634, 4, 31, -1;
	mov.b32 	%f265, %r635;
	max.f32 	%f266, %f264, %f265;
	mov.b32 	%r636, %f266;
	shfl.sync.bfly.b32	%r637|%p199, %r636, 2, 31, -1;
	mov.b32 	%f267, %r637;
	max.f32 	%f268, %f266, %f267;
	mov.b32 	%r638, %f268;
	shfl.sync.bfly.b32	%r639|%p200, %r638, 1, 31, -1;
	mov.b32 	%f269, %r639;
	max.f32 	%f270, %f268, %f269;
	sub.f32 	%f271, %f667, %f270;
	fma.rn.f32 	%f272, %f271, 0f3BBB989D, 0f3F000000;
	cvt.sat.f32.f32 	%f273, %f272;
	mov.f32 	%f274, 0f4B400001;
	mov.f32 	%f275, 0f437C0000;
	fma.rm.f32 	%f276, %f273, %f275, %f274;
	add.f32 	%f277, %f276, 0fCB40007F;
	neg.f32 	%f278, %f277;
	fma.rn.f32 	%f279, %f271, 0f3FB8AA3B, %f278;
	fma.rn.f32 	%f280, %f271, 0f32A57060, %f279;
	mov.b32 	%r640, %f276;
	shl.b32 	%r641, %r640, 23;
	mov.b32 	%f281, %r641;
	ex2.approx.ftz.f32 	%f282, %f280;
	mul.f32 	%f283, %f282, %f281;
	add.f32 	%f284, %f283, 0f00000000;
	sub.f32 	%f285, %f669, %f270;
	fma.rn.f32 	%f286, %f285, 0f3BBB989D, 0f3F000000;
	cvt.sat.f32.f32 	%f287, %f286;
	fma.rm.f32 	%f288, %f287, %f275, %f274;
	add.f32 	%f289, %f288, 0fCB40007F;
	neg.f32 	%f290, %f289;
	fma.rn.f32 	%f291, %f285, 0f3FB8AA3B, %f290;
	fma.rn.f32 	%f292, %f285, 0f32A57060, %f291;
	mov.b32 	%r642, %f288;
	shl.b32 	%r643, %r642, 23;
	mov.b32 	%f293, %r643;
	ex2.approx.ftz.f32 	%f294, %f292;
	mul.f32 	%f295, %f294, %f293;
	add.f32 	%f296, %f284, %f295;
	sub.f32 	%f297, %f671, %f270;
	fma.rn.f32 	%f298, %f297, 0f3BBB989D, 0f3F000000;
	cvt.sat.f32.f32 	%f299, %f298;
	fma.rm.f32 	%f300, %f299, %f275, %f274;
	add.f32 	%f301, %f300, 0fCB40007F;
	neg.f32 	%f302, %f301;
	fma.rn.f32 	%f303, %f297, 0f3FB8AA3B, %f302;
	fma.rn.f32 	%f304, %f297, 0f32A57060, %f303;
	mov.b32 	%r644, %f300;
	shl.b32 	%r645, %r644, 23;
	mov.b32 	%f305, %r645;
	ex2.approx.ftz.f32 	%f306, %f304;
	mul.f32 	%f307, %f306, %f305;
	add.f32 	%f308, %f296, %f307;
	sub.f32 	%f309, %f673, %f270;
	fma.rn.f32 	%f310, %f309, 0f3BBB989D, 0f3F000000;
	cvt.sat.f32.f32 	%f311, %f310;
	fma.rm.f32 	%f312, %f311, %f275, %f274;
	add.f32 	%f313, %f312, 0fCB40007F;
	neg.f32 	%f314, %f313;
	fma.rn.f32 	%f315, %f309, 0f3FB8AA3B, %f314;
	fma.rn.f32 	%f316, %f309, 0f32A57060, %f315;
	mov.b32 	%r646, %f312;
	shl.b32 	%r647, %r646, 23;
	mov.b32 	%f317, %r647;
	ex2.approx.ftz.f32 	%f318, %f316;
	mul.f32 	%f319, %f318, %f317;
	add.f32 	%f320, %f308, %f319;
	sub.f32 	%f321, %f675, %f270;
	fma.rn.f32 	%f322, %f321, 0f3BBB989D, 0f3F000000;
	cvt.sat.f32.f32 	%f323, %f322;
	fma.rm.f32 	%f324, %f323, %f275, %f274;
	add.f32 	%f325, %f324, 0fCB40007F;
	neg.f32 	%f326, %f325;
	fma.rn.f32 	%f327, %f321, 0f3FB8AA3B, %f326;
	fma.rn.f32 	%f328, %f321, 0f32A57060, %f327;
	mov.b32 	%r648, %f324;
	shl.b32 	%r649, %r648, 23;
	mov.b32 	%f329, %r649;
	ex2.approx.ftz.f32 	%f330, %f328;
	mul.f32 	%f331, %f330, %f329;
	add.f32 	%f332, %f320, %f331;
	sub.f32 	%f333, %f677, %f270;
	fma.rn.f32 	%f334, %f333, 0f3BBB989D, 0f3F000000;
	cvt.sat.f32.f32 	%f335, %f334;
	fma.rm.f32 	%f336, %f335, %f275, %f274;
	add.f32 	%f337, %f336, 0fCB40007F;
	neg.f32 	%f338, %f337;
	fma.rn.f32 	%f339, %f333, 0f3FB8AA3B, %f338;
	fma.rn.f32 	%f340, %f333, 0f32A57060, %f339;
	mov.b32 	%r650, %f336;
	shl.b32 	%r651, %r650, 23;
	mov.b32 	%f341, %r651;
	ex2.approx.ftz.f32 	%f342, %f340;
	mul.f32 	%f343, %f342, %f341;
	add.f32 	%f344, %f332, %f343;
	sub.f32 	%f345, %f679, %f270;
	fma.rn.f32 	%f346, %f345, 0f3BBB989D, 0f3F000000;
	cvt.sat.f32.f32 	%f347, %f346;
	fma.rm.f32 	%f348, %f347, %f275, %f274;
	add.f32 	%f349, %f348, 0fCB40007F;
	neg.f32 	%f350, %f349;
	fma.rn.f32 	%f351, %f345, 0f3FB8AA3B, %f350;
	fma.rn.f32 	%f352, %f345, 0f32A57060, %f351;
	mov.b32 	%r652, %f348;
	shl.b32 	%r653, %r652, 23;
	mov.b32 	%f353, %r653;
	ex2.approx.ftz.f32 	%f354, %f352;
	mul.f32 	%f355, %f354, %f353;
	add.f32 	%f356, %f344, %f355;
	sub.f32 	%f357, %f681, %f270;
	fma.rn.f32 	%f358, %f357, 0f3BBB989D, 0f3F000000;
	cvt.sat.f32.f32 	%f359, %f358;
	fma.rm.f32 	%f360, %f359, %f275, %f274;
	add.f32 	%f361, %f360, 0fCB40007F;
	neg.f32 	%f362, %f361;
	fma.rn.f32 	%f363, %f357, 0f3FB8AA3B, %f362;
	fma.rn.f32 	%f364, %f357, 0f32A57060, %f363;
	mov.b32 	%r654, %f360;
	shl.b32 	%r655, %r654, 23;
	mov.b32 	%f365, %r655;
	ex2.approx.ftz.f32 	%f366, %f364;
	mul.f32 	%f367, %f366, %f365;
	add.f32 	%f368, %f356, %f367;
	sub.f32 	%f369, %f683, %f270;
	fma.rn.f32 	%f370, %f369, 0f3BBB989D, 0f3F000000;
	cvt.sat.f32.f32 	%f371, %f370;
	fma.rm.f32 	%f372, %f371, %f275, %f274;
	add.f32 	%f373, %f372, 0fCB40007F;
	neg.f32 	%f374, %f373;
	fma.rn.f32 	%f375, %f369, 0f3FB8AA3B, %f374;
	fma.rn.f32 	%f376, %f369, 0f32A57060, %f375;
	mov.b32 	%r656, %f372;
	shl.b32 	%r657, %r656, 23;
	mov.b32 	%f377, %r657;
	ex2.approx.ftz.f32 	%f378, %f376;
	mul.f32 	%f379, %f378, %f377;
	add.f32 	%f380, %f368, %f379;
	sub.f32 	%f381, %f685, %f270;
	fma.rn.f32 	%f382, %f381, 0f3BBB989D, 0f3F000000;
	cvt.sat.f32.f32 	%f383, %f382;
	fma.rm.f32 	%f384, %f383, %f275, %f274;
	add.f32 	%f385, %f384, 0fCB40007F;
	neg.f32 	%f386, %f385;
	fma.rn.f32 	%f387, %f381, 0f3FB8AA3B, %f386;
	fma.rn.f32 	%f388, %f381, 0f32A57060, %f387;
	mov.b32 	%r658, %f384;
	shl.b32 	%r659, %r658, 23;
	mov.b32 	%f389, %r659;
	ex2.approx.ftz.f32 	%f390, %f388;
	mul.f32 	%f391, %f390, %f389;
	add.f32 	%f392, %f380, %f391;
	sub.f32 	%f393, %f687, %f270;
	fma.rn.f32 	%f394, %f393, 0f3BBB989D, 0f3F000000;
	cvt.sat.f32.f32 	%f395, %f394;
	fma.rm.f32 	%f396, %f395, %f275, %f274;
	add.f32 	%f397, %f396, 0fCB40007F;
	neg.f32 	%f398, %f397;
	fma.rn.f32 	%f399, %f393, 0f3FB8AA3B, %f398;
	fma.rn.f32 	%f400, %f393, 0f32A57060, %f399;
	mov.b32 	%r660, %f396;
	shl.b32 	%r661, %r660, 23;
	mov.b32 	%f401, %r661;
	ex2.approx.ftz.f32 	%f402, %f400;
	mul.f32 	%f403, %f402, %f401;
	add.f32 	%f404, %f392, %f403;
	sub.f32 	%f405, %f689, %f270;
	fma.rn.f32 	%f406, %f405, 0f3BBB989D, 0f3F000000;
	cvt.sat.f32.f32 	%f407, %f406;
	fma.rm.f32 	%f408, %f407, %f275, %f274;
	add.f32 	%f409, %f408, 0fCB40007F;
	neg.f32 	%f410, %f409;
	fma.rn.f32 	%f411, %f405, 0f3FB8AA3B, %f410;
	fma.rn.f32 	%f412, %f405, 0f32A57060, %f411;
	mov.b32 	%r662, %f408;
	shl.b32 	%r663, %r662, 23;
	mov.b32 	%f413, %r663;
	ex2.approx.ftz.f32 	%f414, %f412;
	mul.f32 	%f415, %f414, %f413;
	add.f32 	%f416, %f404, %f415;
	sub.f32 	%f417, %f691, %f270;
	fma.rn.f32 	%f418, %f417, 0f3BBB989D, 0f3F000000;
	cvt.sat.f32.f32 	%f419, %f418;
	fma.rm.f32 	%f420, %f419, %f275, %f274;
	add.f32 	%f421, %f420, 0fCB40007F;
	neg.f32 	%f422, %f421;
	fma.rn.f32 	%f423, %f417, 0f3FB8AA3B, %f422;
	fma.rn.f32 	%f424, %f417, 0f32A57060, %f423;
	mov.b32 	%r664, %f420;
	shl.b32 	%r665, %r664, 23;
	mov.b32 	%f425, %r665;
	ex2.approx.ftz.f32 	%f426, %f424;
	mul.f32 	%f427, %f426, %f425;
	add.f32 	%f428, %f416, %f427;
	sub.f32 	%f429, %f693, %f270;
	fma.rn.f32 	%f430, %f429, 0f3BBB989D, 0f3F000000;
	cvt.sat.f32.f32 	%f431, %f430;
	fma.rm.f32 	%f432, %f431, %f275, %f274;
	add.f32 	%f433, %f432, 0fCB40007F;
	neg.f32 	%f434, %f433;
	fma.rn.f32 	%f435, %f429, 0f3FB8AA3B, %f434;
	fma.rn.f32 	%f436, %f429, 0f32A57060, %f435;
	mov.b32 	%r666, %f432;
	shl.b32 	%r667, %r666, 23;
	mov.b32 	%f437, %r667;
	ex2.approx.ftz.f32 	%f438, %f436;
	mul.f32 	%f439, %f438, %f437;
	add.f32 	%f440, %f428, %f439;
	sub.f32 	%f441, %f695, %f270;
	fma.rn.f32 	%f442, %f441, 0f3BBB989D, 0f3F000000;
	cvt.sat.f32.f32 	%f443, %f442;
	fma.rm.f32 	%f444, %f443, %f275, %f274;
	add.f32 	%f445, %f444, 0fCB40007F;
	neg.f32 	%f446, %f445;
	fma.rn.f32 	%f447, %f441, 0f3FB8AA3B, %f446;
	fma.rn.f32 	%f448, %f441, 0f32A57060, %f447;
	mov.b32 	%r668, %f444;
	shl.b32 	%r669, %r668, 23;
	mov.b32 	%f449, %r669;
	ex2.approx.ftz.f32 	%f450, %f448;
	mul.f32 	%f451, %f450, %f449;
	add.f32 	%f452, %f440, %f451;
	sub.f32 	%f453, %f697, %f270;
	fma.rn.f32 	%f454, %f453, 0f3BBB989D, 0f3F000000;
	cvt.sat.f32.f32 	%f455, %f454;
	fma.rm.f32 	%f456, %f455, %f275, %f274;
	add.f32 	%f457, %f456, 0fCB40007F;
	neg.f32 	%f458, %f457;
	fma.rn.f32 	%f459, %f453, 0f3FB8AA3B, %f458;
	fma.rn.f32 	%f460, %f453, 0f32A57060, %f459;
	mov.b32 	%r670, %f456;
	shl.b32 	%r671, %r670, 23;
	mov.b32 	%f461, %r671;
	ex2.approx.ftz.f32 	%f462, %f460;
	mul.f32 	%f463, %f462, %f461;
	add.f32 	%f464, %f452, %f463;
	sub.f32 	%f465, %f699, %f270;
	fma.rn.f32 	%f466, %f465, 0f3BBB989D, 0f3F000000;
	cvt.sat.f32.f32 	%f467, %f466;
	fma.rm.f32 	%f468, %f467, %f275, %f274;
	add.f32 	%f469, %f468, 0fCB40007F;
	neg.f32 	%f470, %f469;
	fma.rn.f32 	%f471, %f465, 0f3FB8AA3B, %f470;
	fma.rn.f32 	%f472, %f465, 0f32A57060, %f471;
	mov.b32 	%r672, %f468;
	shl.b32 	%r673, %r672, 23;
	mov.b32 	%f473, %r673;
	ex2.approx.ftz.f32 	%f474, %f472;
	mul.f32 	%f475, %f474, %f473;
	add.f32 	%f476, %f464, %f475;
	sub.f32 	%f477, %f701, %f270;
	fma.rn.f32 	%f478, %f477, 0f3BBB989D, 0f3F000000;
	cvt.sat.f32.f32 	%f479, %f478;
	fma.rm.f32 	%f480, %f479, %f275, %f274;
	add.f32 	%f481, %f480, 0fCB40007F;
	neg.f32 	%f482, %f481;
	fma.rn.f32 	%f483, %f477, 0f3FB8AA3B, %f482;
	fma.rn.f32 	%f484, %f477, 0f32A57060, %f483;
	mov.b32 	%r674, %f480;
	shl.b32 	%r675, %r674, 23;
	mov.b32 	%f485, %r675;
	ex2.approx.ftz.f32 	%f486, %f484;
	mul.f32 	%f487, %f486, %f485;
	add.f32 	%f488, %f476, %f487;
	sub.f32 	%f489, %f703, %f270;
	fma.rn.f32 	%f490, %f489, 0f3BBB989D, 0f3F000000;
	cvt.sat.f32.f32 	%f491, %f490;
	fma.rm.f32 	%f492, %f491, %f275, %f274;
	add.f32 	%f493, %f492, 0fCB40007F;
	neg.f32 	%f494, %f493;
	fma.rn.f32 	%f495, %f489, 0f3FB8AA3B, %f494;
	fma.rn.f32 	%f496, %f489, 0f32A57060, %f495;
	mov.b32 	%r676, %f492;
	shl.b32 	%r677, %r676, 23;
	mov.b32 	%f497, %r677;
	ex2.approx.ftz.f32 	%f498, %f496;
	mul.f32 	%f499, %f498, %f497;
	add.f32 	%f500, %f488, %f499;
	sub.f32 	%f501, %f705, %f270;
	fma.rn.f32 	%f502, %f501, 0f3BBB989D, 0f3F000000;
	cvt.sat.f32.f32 	%f503, %f502;
	fma.rm.f32 	%f504, %f503, %f275, %f274;
	add.f32 	%f505, %f504, 0fCB40007F;
	neg.f32 	%f506, %f505;
	fma.rn.f32 	%f507, %f501, 0f3FB8AA3B, %f506;
	fma.rn.f32 	%f508, %f501, 0f32A57060, %f507;
	mov.b32 	%r678, %f504;
	shl.b32 	%r679, %r678, 23;
	mov.b32 	%f509, %r679;
	ex2.approx.ftz.f32 	%f510, %f508;
	mul.f32 	%f511, %f510, %f509;
	add.f32 	%f512, %f500, %f511;
	sub.f32 	%f513, %f707, %f270;
	fma.rn.f32 	%f514, %f513, 0f3BBB989D, 0f3F000000;
	cvt.sat.f32.f32 	%f515, %f514;
	fma.rm.f32 	%f516, %f515, %f275, %f274;
	add.f32 	%f517, %f516, 0fCB40007F;
	neg.f32 	%f518, %f517;
	fma.rn.f32 	%f519, %f513, 0f3FB8AA3B, %f518;
	fma.rn.f32 	%f520, %f513, 0f32A57060, %f519;
	mov.b32 	%r680, %f516;
	shl.b32 	%r681, %r680, 23;
	mov.b32 	%f521, %r681;
	ex2.approx.ftz.f32 	%f522, %f520;
	mul.f32 	%f523, %f522, %f521;
	add.f32 	%f524, %f512, %f523;
	sub.f32 	%f525, %f709, %f270;
	fma.rn.f32 	%f526, %f525, 0f3BBB989D, 0f3F000000;
	cvt.sat.f32.f32 	%f527, %f526;
	fma.rm.f32 	%f528, %f527, %f275, %f274;
	add.f32 	%f529, %f528, 0fCB40007F;
	neg.f32 	%f530, %f529;
	fma.rn.f32 	%f531, %f525, 0f3FB8AA3B, %f530;
	fma.rn.f32 	%f532, %f525, 0f32A57060, %f531;
	mov.b32 	%r682, %f528;
	shl.b32 	%r683, %r682, 23;
	mov.b32 	%f533, %r683;
	ex2.approx.ftz.f32 	%f534, %f532;
	mul.f32 	%f535, %f534, %f533;
	add.f32 	%f536, %f524, %f535;
	sub.f32 	%f537, %f711, %f270;
	fma.rn.f32 	%f538, %f537, 0f3BBB989D, 0f3F000000;
	cvt.sat.f32.f32 	%f539, %f538;
	fma.rm.f32 	%f540, %f539, %f275, %f274;
	add.f32 	%f541, %f540, 0fCB40007F;
	neg.f32 	%f542, %f541;
	fma.rn.f32 	%f543, %f537, 0f3FB8AA3B, %f542;
	fma.rn.f32 	%f544, %f537, 0f32A57060, %f543;
	mov.b32 	%r684, %f540;
	shl.b32 	%r685, %r684, 23;
	mov.b32 	%f545, %r685;
	ex2.approx.ftz.f32 	%f546, %f544;
	mul.f32 	%f547, %f546, %f545;
	add.f32 	%f548, %f536, %f547;
	sub.f32 	%f549, %f713, %f270;
	fma.rn.f32 	%f550, %f549, 0f3BBB989D, 0f3F000000;
	cvt.sat.f32.f32 	%f551, %f550;
	fma.rm.f32 	%f552, %f551, %f275, %f274;
	add.f32 	%f553, %f552, 0fCB40007F;
	neg.f32 	%f554, %f553;
	fma.rn.f32 	%f555, %f549, 0f3FB8AA3B, %f554;
	fma.rn.f32 	%f556, %f549, 0f32A57060, %f555;
	mov.b32 	%r686, %f552;
	shl.b32 	%r687, %r686, 23;
	mov.b32 	%f557, %r687;
	ex2.approx.ftz.f32 	%f558, %f556;
	mul.f32 	%f559, %f558, %f557;
	add.f32 	%f560, %f548, %f559;
	sub.f32 	%f561, %f715, %f270;
	fma.rn.f32 	%f562, %f561, 0f3BBB989D, 0f3F000000;
	cvt.sat.f32.f32 	%f563, %f562;
	fma.rm.f32 	%f564, %f563, %f275, %f274;
	add.f32 	%f565, %f564, 0fCB40007F;
	neg.f32 	%f566, %f565;
	fma.rn.f32 	%f567, %f561, 0f3FB8AA3B, %f566;
	fma.rn.f32 	%f568, %f561, 0f32A57060, %f567;
	mov.b32 	%r688, %f564;
	shl.b32 	%r689, %r688, 23;
	mov.b32 	%f569, %r689;
	ex2.approx.ftz.f32 	%f570, %f568;
	mul.f32 	%f571, %f570, %f569;
	add.f32 	%f572, %f560, %f571;
	sub.f32 	%f573, %f717, %f270;
	fma.rn.f32 	%f574, %f573, 0f3BBB989D, 0f3F000000;
	cvt.sat.f32.f32 	%f575, %f574;
	fma.rm.f32 	%f576, %f575, %f275, %f274;
	add.f32 	%f577, %f576, 0fCB40007F;
	neg.f32 	%f578, %f577;
	fma.rn.f32 	%f579, %f573, 0f3FB8AA3B, %f578;
	fma.rn.f32 	%f580, %f573, 0f32A57060, %f579;
	mov.b32 	%r690, %f576;
	shl.b32 	%r691, %r690, 23;
	mov.b32 	%f581, %r691;
	ex2.approx.ftz.f32 	%f582, %f580;
	mul.f32 	%f583, %f582, %f581;
	add.f32 	%f584, %f572, %f583;
	sub.f32 	%f585, %f719, %f270;
	fma.rn.f32 	%f586, %f585, 0f3BBB989D, 0f3F000000;
	cvt.sat.f32.f32 	%f587, %f586;
	fma.rm.f32 	%f588, %f587, %f275, %f274;
	add.f32 	%f589, %f588, 0fCB40007F;
	neg.f32 	%f590, %f589;
	fma.rn.f32 	%f591, %f585, 0f3FB8AA3B, %f590;
	fma.rn.f32 	%f592, %f585, 0f32A57060, %f591;
	mov.b32 	%r692, %f588;
	shl.b32 	%r693, %r692, 23;
	mov.b32 	%f593, %r693;
	ex2.approx.ftz.f32 	%f594, %f592;
	mul.f32 	%f595, %f594, %f593;
	add.f32 	%f596, %f584, %f595;
	sub.f32 	%f597, %f721, %f270;
	fma.rn.f32 	%f598, %f597, 0f3BBB989D, 0f3F000000;
	cvt.sat.f32.f32 	%f599, %f598;
	fma.rm.f32 	%f600, %f599, %f275, %f274;
	add.f32 	%f601, %f600, 0fCB40007F;
	neg.f32 	%f602, %f601;
	fma.rn.f32 	%f603, %f597, 0f3FB8AA3B, %f602;
	fma.rn.f32 	%f604, %f597, 0f32A57060, %f603;
	mov.b32 	%r694, %f600;
	shl.b32 	%r695, %r694, 23;
	mov.b32 	%f605, %r695;
	ex2.approx.ftz.f32 	%f606, %f604;
	mul.f32 	%f607, %f606, %f605;
	add.f32 	%f608, %f596, %f607;
	sub.f32 	%f609, %f723, %f270;
	fma.rn.f32 	%f610, %f609, 0f3BBB989D, 0f3F000000;
	cvt.sat.f32.f32 	%f611, %f610;
	fma.rm.f32 	%f612, %f611, %f275, %f274;
	add.f32 	%f613, %f612, 0fCB40007F;
	neg.f32 	%f614, %f613;
	fma.rn.f32 	%f615, %f609, 0f3FB8AA3B, %f614;
	fma.rn.f32 	%f616, %f609, 0f32A57060, %f615;
	mov.b32 	%r696, %f612;
	shl.b32 	%r697, %r696, 23;
	mov.b32 	%f617, %r697;
	ex2.approx.ftz.f32 	%f618, %f616;
	mul.f32 	%f619, %f618, %f617;
	add.f32 	%f620, %f608, %f619;
	sub.f32 	%f621, %f725, %f270;
	fma.rn.f32 	%f622, %f621, 0f3BBB989D, 0f3F000000;
	cvt.sat.f32.f32 	%f623, %f622;
	fma.rm.f32 	%f624, %f623, %f275, %f274;
	add.f32 	%f625, %f624, 0fCB40007F;
	neg.f32 	%f626, %f625;
	fma.rn.f32 	%f627, %f621, 0f3FB8AA3B, %f626;
	fma.rn.f32 	%f628, %f621, 0f32A57060, %f627;
	mov.b32 	%r698, %f624;
	shl.b32 	%r699, %r698, 23;
	mov.b32 	%f629, %r699;
	ex2.approx.ftz.f32 	%f630, %f628;
	mul.f32 	%f631, %f630, %f629;
	add.f32 	%f632, %f620, %f631;
	sub.f32 	%f633, %f727, %f270;
	fma.rn.f32 	%f634, %f633, 0f3BBB989D, 0f3F000000;
	cvt.sat.f32.f32 	%f635, %f634;
	fma.rm.f32 	%f636, %f635, %f275, %f274;
	add.f32 	%f637, %f636, 0fCB40007F;
	neg.f32 	%f638, %f637;
	fma.rn.f32 	%f639, %f633, 0f3FB8AA3B, %f638;
	fma.rn.f32 	%f640, %f633, 0f32A57060, %f639;
	mov.b32 	%r700, %f636;
	shl.b32 	%r701, %r700, 23;
	mov.b32 	%f641, %r701;
	ex2.approx.ftz.f32 	%f642, %f640;
	mul.f32 	%f643, %f642, %f641;
	add.f32 	%f644, %f632, %f643;
	sub.f32 	%f645, %f729, %f270;
	fma.rn.f32 	%f646, %f645, 0f3BBB989D, 0f3F000000;
	cvt.sat.f32.f32 	%f647, %f646;
	fma.rm.f32 	%f648, %f647, %f275, %f274;
	add.f32 	%f649, %f648, 0fCB40007F;
	neg.f32 	%f650, %f649;
	fma.rn.f32 	%f651, %f645, 0f3FB8AA3B, %f650;
	fma.rn.f32 	%f652, %f645, 0f32A57060, %f651;
	mov.b32 	%r702, %f648;
	shl.b32 	%r703, %r702, 23;
	mov.b32 	%f653, %r703;
	ex2.approx.ftz.f32 	%f654, %f652;
	mul.f32 	%f655, %f654, %f653;
	add.f32 	%f656, %f644, %f655;
	mov.b32 	%r704, %f656;
	shfl.sync.bfly.b32	%r705|%p201, %r704, 16, 31, -1;
	mov.b32 	%f657, %r705;
	add.f32 	%f658, %f656, %f657;
	mov.b32 	%r706, %f658;
	shfl.sync.bfly.b32	%r707|%p202, %r706, 8, 31, -1;
	mov.b32 	%f659, %r707;
	add.f32 	%f660, %f658, %f659;
	mov.b32 	%r708, %f660;
	shfl.sync.bfly.b32	%r709|%p203, %r708, 4, 31, -1;
	mov.b32 	%f661, %r709;
	add.f32 	%f662, %f660, %f661;
	mov.b32 	%r710, %f662;
	shfl.sync.bfly.b32	%r711|%p204, %r710, 2, 31, -1;
	mov.b32 	%f663, %r711;
	add.f32 	%f664, %f662, %f663;
	mov.b32 	%r712, %f664;
	shfl.sync.bfly.b32	%r713|%p205, %r712, 1, 31, -1;
	mov.b32 	%f665, %r713;
	add.f32 	%f666, %f664, %f665;
	div.rn.f32 	%f131, %f283, %f666;
	div.rn.f32 	%f132, %f295, %f666;
	div.rn.f32 	%f133, %f307, %f666;
	div.rn.f32 	%f134, %f319, %f666;
	div.rn.f32 	%f135, %f331, %f666;
	div.rn.f32 	%f136, %f343, %f666;
	div.rn.f32 	%f137, %f355, %f666;
	div.rn.f32 	%f138, %f367, %f666;
	div.rn.f32 	%f139, %f379, %f666;
	div.rn.f32 	%f140, %f391, %f666;
	div.rn.f32 	%f141, %f403, %f666;
	div.rn.f32 	%f142, %f415, %f666;
	div.rn.f32 	%f143, %f427, %f666;
	div.rn.f32 	%f144, %f439, %f666;
	div.rn.f32 	%f145, %f451, %f666;
	div.rn.f32 	%f146, %f463, %f666;
	div.rn.f32 	%f147, %f475, %f666;
	div.rn.f32 	%f148, %f487, %f666;
	div.rn.f32 	%f149, %f499, %f666;
	div.rn.f32 	%f150, %f511, %f666;
	div.rn.f32 	%f151, %f523, %f666;
	div.rn.f32 	%f152, %f535, %f666;
	div.rn.f32 	%f153, %f547, %f666;
	div.rn.f32 	%f154, %f559, %f666;
	div.rn.f32 	%f155, %f571, %f666;
	div.rn.f32 	%f156, %f583, %f666;
	div.rn.f32 	%f157, %f595, %f666;
	div.rn.f32 	%f158, %f607, %f666;
	div.rn.f32 	%f159, %f619, %f666;
	div.rn.f32 	%f160, %f631, %f666;
	div.rn.f32 	%f161, %f643, %f666;
	div.rn.f32 	%f162, %f655, %f666;
	mad.lo.s64 	%rd257, %rd263, %rd55, %rd256;
	cvta.to.global.u64 	%rd258, %rd54;
	shl.b64 	%rd259, %rd257, 2;
	add.s64 	%rd42, %rd258, %rd259;
	@%p195 bra 	$L__BB589_70;
	st.global.f32 	[%rd42], %f131;
$L__BB589_70:
	setp.le.s64 	%p206, %rd57, %rd8;
	@%p206 bra 	$L__BB589_72;
	st.global.f32 	[%rd42+128], %f132;
$L__BB589_72:
	setp.le.s64 	%p207, %rd57, %rd9;
	@%p207 bra 	$L__BB589_74;
	st.global.f32 	[%rd42+256], %f133;
$L__BB589_74:
	setp.le.s64 	%p208, %rd57, %rd10;
	@%p208 bra 	$L__BB589_76;
	st.global.f32 	[%rd42+384], %f134;
$L__BB589_76:
	setp.le.s64 	%p209, %rd57, %rd11;
	@%p209 bra 	$L__BB589_78;
	st.global.f32 	[%rd42+512], %f135;
$L__BB589_78:
	setp.le.s64 	%p210, %rd57, %rd12;
	@%p210 bra 	$L__BB589_80;
	st.global.f32 	[%rd42+640], %f136;
$L__BB589_80:
	setp.le.s64 	%p211, %rd57, %rd13;
	@%p211 bra 	$L__BB589_82;
	st.global.f32 	[%rd42+768], %f137;
$L__BB589_82:
	setp.le.s64 	%p212, %rd57, %rd14;
	@%p212 bra 	$L__BB589_84;
	st.global.f32 	[%rd42+896], %f138;
$L__BB589_84:
	setp.le.s64 	%p213, %rd57, %rd15;
	@%p213 bra 	$L__BB589_86;
	st.global.f32 	[%rd42+1024], %f139;
$L__BB589_86:
	setp.le.s64 	%p214, %rd57, %rd16;
	@%p214 bra 	$L__BB589_88;
	st.global.f32 	[%rd42+1152], %f140;
$L__BB589_88:
	setp.le.s64 	%p215, %rd57, %rd17;
	@%p215 bra 	$L__BB589_90;
	st.global.f32 	[%rd42+1280], %f141;
$L__BB589_90:
	setp.le.s64 	%p216, %rd57, %rd18;
	@%p216 bra 	$L__BB589_92;
	st.global.f32 	[%rd42+1408], %f142;
$L__BB589_92:
	setp.le.s64 	%p217, %rd57, %rd19;
	@%p217 bra 	$L__BB589_94;
	st.global.f32 	[%rd42+1536], %f143;
$L__BB589_94:
	setp.le.s64 	%p218, %rd57, %rd20;
	@%p218 bra 	$L__BB589_96;
	st.global.f32 	[%rd42+1664], %f144;
$L__BB589_96:
	setp.le.s64 	%p219, %rd57, %rd21;
	@%p219 bra 	$L__BB589_98;
	st.global.f32 	[%rd42+1792], %f145;
$L__BB589_98:
	setp.le.s64 	%p220, %rd57, %rd22;
	@%p220 bra 	$L__BB589_100;
	st.global.f32 	[%rd42+1920], %f146;
$L__BB589_100:
	setp.le.s64 	%p221, %rd57, %rd23;
	@%p221 bra 	$L__BB589_102;
	st.global.f32 	[%rd42+2048], %f147;
$L__BB589_102:
	setp.le.s64 	%p222, %rd57, %rd24;
	@%p222 bra 	$L__BB589_104;
	st.global.f32 	[%rd42+2176], %f148;
$L__BB589_104:
	setp.le.s64 	%p223, %rd57, %rd25;
	@%p223 bra 	$L__BB589_106;
	st.global.f32 	[%rd42+2304], %f149;
$L__BB589_106:
	setp.le.s64 	%p224, %rd57, %rd26;
	@%p224 bra 	$L__BB589_108;
	st.global.f32 	[%rd42+2432], %f150;
$L__BB589_108:
	setp.le.s64 	%p225, %rd57, %rd27;
	@%p225 bra 	$L__BB589_110;
	st.global.f32 	[%rd42+2560], %f151;
$L__BB589_110:
	setp.le.s64 	%p226, %rd57, %rd28;
	@%p226 bra 	$L__BB589_112;
	st.global.f32 	[%rd42+2688], %f152;
$L__BB589_112:
	setp.le.s64 	%p227, %rd57, %rd29;
	@%p227 bra 	$L__BB589_114;
	st.global.f32 	[%rd42+2816], %f153;
$L__BB589_114:
	setp.le.s64 	%p228, %rd57, %rd30;
	@%p228 bra 	$L__BB589_116;
	st.global.f32 	[%rd42+2944], %f154;
$L__BB589_116:
	setp.le.s64 	%p229, %rd57, %rd31;
	@%p229 bra 	$L__BB589_118;
	st.global.f32 	[%rd42+3072], %f155;
$L__BB589_118:
	setp.le.s64 	%p230, %rd57, %rd32;
	@%p230 bra 	$L__BB589_120;
	st.global.f32 	[%rd42+3200], %f156;
$L__BB589_120:
	setp.le.s64 	%p231, %rd57, %rd33;
	@%p231 bra 	$L__BB589_122;
	st.global.f32 	[%rd42+3328], %f157;
$L__BB589_122:
	setp.le.s64 	%p232, %rd57, %rd34;
	@%p232 bra 	$L__BB589_124;
	st.global.f32 	[%rd42+3456], %f158;
$L__BB589_124:
	setp.le.s64 	%p233, %rd57, %rd35;
	@%p233 bra 	$L__BB589_126;
	st.global.f32 	[%rd42+3584], %f159;
$L__BB589_126:
	setp.le.s64 	%p234, %rd57, %rd36;
	@%p234 bra 	$L__BB589_128;
	st.global.f32 	[%rd42+3712], %f160;
$L__BB589_128:
	setp.le.s64 	%p235, %rd57, %rd37;
	@%p235 bra 	$L__BB589_130;
	st.global.f32 	[%rd42+3840], %f161;
$L__BB589_130:
	setp.le.s64 	%p236, %rd57, %rd38;
	@%p236 bra 	$L__BB589_132;
	st.global.f32 	[%rd42+3968], %f162;
$L__BB589_132:
	ld.param.u64 	%rd262, [_Z15SoftmaxWarpImplI22BroadcastScaleMaskLoadIffbLm4EiE11DirectStoreIffEfLi1ELi32ELi32ELi1ELb1EL9Algorithm0EEvT_T0_ll_param_2];
	mov.u32 	%r714, %nctaid.x;
	mov.u32 	%r715, %ntid.y;
	mul.lo.s32 	%r716, %r714, %r715;
	cvt.s64.s32 	%rd260, %r716;
	add.s64 	%rd263, %rd263, %rd260;
	setp.lt.s64 	%p237, %rd263, %rd262;
	@%p237 bra 	$L__BB589_4;
$L__BB589_133:
	ret;

}
	// .globl	_Z20SoftmaxBlockSMemImplI22BroadcastScaleMaskLoadIffbLm4EiE11DirectStoreIffEfLi2ELi128EL9Algorithm0EEvT_T0_ll
.visible .entry _Z20SoftmaxBlockSMemImplI22BroadcastScaleMaskLoadIffbLm4EiE11DirectStoreIffEfLi2ELi128EL9Algorithm0EEvT_T0_ll(
	.param .align 8 .b8 _Z20SoftmaxBlockSMemImplI22BroadcastScaleMaskLoadIffbLm4EiE11DirectStoreIffEfLi2ELi128EL9Algorithm0EEvT_T0_ll_param_0[120],
	.param .align 8 .b8 _Z20SoftmaxBlockSMemImplI22BroadcastScaleMaskLoadIffbLm4EiE11DirectStoreIffEfLi2ELi128EL9Algorithm0EEvT_T0_ll_param_1[16],
	.param .u64 _Z20SoftmaxBlockSMemImplI22BroadcastScaleMaskLoadIffbLm4EiE11DirectStoreIffEfLi2ELi128EL9Algorithm0EEvT_T0_ll_param_2,
	.param .u64 _Z20SoftmaxBlockSMemImplI22BroadcastScaleMaskLoadIffbLm4EiE11DirectStoreIffEfLi2ELi128EL9Algorithm0EEvT_T0_ll_param_3
)
{
	.reg .pred 	%p<58>;
	.reg .b16 	%rs<7>;
	.reg .b32 	%r<217>;
	.reg .b32 	%f<226>;
	.reg .b64 	%rd<101>;

	ld.param.u64 	%rd32, [_Z20SoftmaxBlockSMemImplI22BroadcastScaleMaskLoadIffbLm4EiE11DirectStoreIffEfLi2ELi128EL9Algorithm0EEvT_T0_ll_param_1+8];
	ld.param.v2.f32 	{%f34, %f35}, [_Z20SoftmaxBlockSMemImplI22BroadcastScaleMaskLoadIffbLm4EiE11DirectStoreIffEfLi2ELi128EL9Algorithm0EEvT_T0_ll_param_0+112];
	ld.param.u64 	%rd30, [_Z20SoftmaxBlockSMemImplI22BroadcastScaleMaskLoadIffbLm4EiE11DirectStoreIffEfLi2ELi128EL9Algorithm0EEvT_T0_ll_param_0+104];
	ld.param.v2.u32 	{%r42, %r43}, [_Z20SoftmaxBlockSMemImplI22BroadcastScaleMaskLoadIffbLm4EiE11DirectStoreIffEfLi2ELi128EL9Algorithm0EEvT_T0_ll_param_0+88];
	ld.param.v2.u32 	{%r40, %r41}, [_Z20SoftmaxBlockSMemImplI22BroadcastScaleMaskLoadIffbLm4EiE11DirectStoreIffEfLi2ELi128EL9Algorithm0EEvT_T0_ll_param_0+80];
	ld.param.v2.u32 	{%r38, %r39}, [_Z20SoftmaxBlockSMemImplI22BroadcastScaleMaskLoadIffbLm4EiE11DirectStoreIffEfLi2ELi128EL9Algorithm0EEvT_T0_ll_param_0+64];
	ld.param.v2.u32 	{%r36, %r37}, [_Z20SoftmaxBlockSMemImplI22BroadcastScaleMaskLoadIffbLm4EiE11DirectStoreIffEfLi2ELi128EL9Algorithm0EEvT_T0_ll_param_0+56];
	ld.param.u64 	%rd26, [_Z20SoftmaxBlockSMemImplI22BroadcastScaleMaskLoadIffbLm4EiE11DirectStoreIffEfLi2ELi128EL9Algorithm0EEvT_T0_ll_param_0+40];
	ld.param.u64 	%rd25, [_Z20SoftmaxBlockSMemImplI22BroadcastScaleMaskLoadIffbLm4EiE11DirectStoreIffEfLi2ELi128EL9Algorithm0EEvT_T0_ll_param_0+32];
	ld.param.u64 	%rd24, [_Z20SoftmaxBlockSMemImplI22BroadcastScaleMaskLoadIffbLm4EiE11DirectStoreIffEfLi2ELi128EL9Algorithm0EEvT_T0_ll_param_0+24];
	ld.param.u64 	%rd23, [_Z20SoftmaxBlockSMemImplI22BroadcastScaleMaskLoadIffbLm4EiE11DirectStoreIffEfLi2ELi128EL9Algorithm0EEvT_T0_ll_param_0+16];
	ld.param.u64 	%rd31, [_Z20SoftmaxBlockSMemImplI22BroadcastScaleMaskLoadIffbLm4EiE11DirectStoreIffEfLi2ELi128EL9Algorithm0EEvT_T0_ll_param_1];
	ld.param.u64 	%rd22, [_Z20SoftmaxBlockSMemImplI22BroadcastScaleMaskLoadIffbLm4EiE11DirectStoreIffEfLi2ELi128EL9Algorithm0EEvT_T0_ll_param_0+8];
	ld.param.u64 	%rd21, [_Z20SoftmaxBlockSMemImplI22BroadcastScaleMaskLoadIffbLm4EiE11DirectStoreIffEfLi2ELi128EL9Algorithm0EEvT_T0_ll_param_0];
	ld.param.u64 	%rd33, [_Z20SoftmaxBlockSMemImplI22BroadcastScaleMaskLoadIffbLm4EiE11DirectStoreIffEfLi2ELi128EL9Algorithm0EEvT_T0_ll_param_2];
	ld.param.u64 	%rd34, [_Z20SoftmaxBlockSMemImplI22BroadcastScaleMaskLoadIffbLm4EiE11DirectStoreIffEfLi2ELi128EL9Algorithm0EEvT_T0_ll_param_3];
	cvta.to.global.u64 	%rd1, %rd21;
	cvta.to.global.u64 	%rd2, %rd22;
	cvta.to.global.u64 	%rd7, %rd31;
	mov.u32 	%r8, %tid.x;
	and.b64  	%rd35, %rd34, 1;
	setp.eq.b64 	%p2, %rd35, 1;
	not.pred 	%p3, %p2;
	@%p3 bra 	$L__BB590_2;
	mov.u64 	%rd36, $str$2;
	cvta.global.u64 	%rd37, %rd36;
	mov.u64 	%rd38, $str$1;
	cvta.global.u64 	%rd39, %rd38;
	mov.u64 	%rd40, __unnamed_576;
	cvta.global.u64 	%rd41, %rd40;
	{ // callseq 575, 0
	.param .b64 param0;
	st.param.b64 	[param0], %rd37;
	.param .b64 param1;
	st.param.b64 	[param1], %rd39;
	.param .b32 param2;
	st.param.b32 	[param2], 487;
	.param .b64 param3;
	st.param.b64 	[param3], %rd41;
	.param .b64 param4;
	st.param.b64 	[param4], 1;
	call.uni 
	__assertfail, 
	(
	param0, 
	param1, 
	param2, 
	param3, 
	param4
	);
	} // callseq 575
$L__BB590_2:
	shr.u64 	%rd42, %rd34, 63;
	add.s64 	%rd43, %rd34, %rd42;
	shr.u64 	%rd44, %rd43, 1;
	cvt.u32.u64 	%r9, %rd44;
	mov.u32 	%r44, %ctaid.x;
	cvt.u64.u32 	%rd100, %r44;
	setp.le.s64 	%p4, %rd33, %rd100;
	@%p4 bra 	$L__BB590_39;
	// begin inline asm
	mov.u32 %r45, %laneid;
	// end inline asm
	cvt.u64.u32 	%rd9, %r8;
	shr.u32 	%r46, %r8, 3;
	and.b32  	%r47, %r46, 124;
	mov.u32 	%r48, _ZZ14BlockAllReduceI5SumOpfLi128EET0_S1_E12temp_storage;
	add.s32 	%r49, %r48, %r47;
	add.s32 	%r11, %r49, 4;
	mov.u32 	%r50, %nctaid.x;
	cvt.u64.u32 	%rd10, %r50;
	not.b32 	%r51, %r8;
	add.s32 	%r12, %r51, %r9;
	not.b64 	%rd45, %rd9;
	add.s64 	%rd11, %rd34, %rd45;
	shl.b32 	%r52, %r8, 1;
	shl.b32 	%r53, %r8, 2;
	mov.u32 	%r54, shared_buf;
	add.s32 	%r13, %r54, %r53;
	shl.b32 	%r14, %r9, 2;
	add.s32 	%r15, %r13, %r14;
	add.s32 	%r16, %r8, 128;
	and.b64  	%rd12, %rd11, 384;
	and.b32  	%r17, %r12, 384;
	cvt.u64.u32 	%rd13, %r52;
$L__BB590_4:
	setp.ge.s32 	%p5, %r8, %r9;
	mov.f32 	%f220, 0fFF800000;
	@%p5 bra 	$L__BB590_15;
	and.b32  	%r55, %r12, 128;
	setp.ne.s32 	%p6, %r55, 0;
	cvt.u32.u64 	%r56, %rd100;
	cvt.u32.u64 	%r57, %rd30;
	mul.lo.s32 	%r18, %r57, %r56;
	mov.f32 	%f220, 0fFF800000;
	mov.u32 	%r212, %r8;
	@%p6 bra 	$L__BB590_9;
	cvt.u32.u64 	%r58, %rd13;
	setp.eq.s64 	%p7, %rd26, 1;
	setp.eq.s64 	%p8, %rd25, 1;
	setp.eq.s64 	%p9, %rd24, 1;
	setp.eq.s64 	%p10, %rd23, 1;
	add.s32 	%r59, %r58, %r18;
	div.s32 	%r60, %r59, %r36;
	mul.lo.s32 	%r61, %r60, %r36;
	sub.s32 	%r62, %r59, %r61;
	div.s32 	%r63, %r62, %r37;
	mul.lo.s32 	%r64, %r63, %r37;
	sub.s32 	%r65, %r62, %r64;
	div.s32 	%r66, %r65, %r38;
	mul.lo.s32 	%r67, %r66, %r38;
	sub.s32 	%r68, %r65, %r67;
	selp.b32 	%r69, 0, %r60, %p10;
	selp.b32 	%r70, 0, %r63, %p9;
	selp.b32 	%r71, 0, %r66, %p8;
	selp.b32 	%r72, 0, %r68, %p7;
	mul.lo.s32 	%r73, %r40, %r69;
	mad.lo.s32 	%r74, %r41, %r70, %r73;
	mad.lo.s32 	%r75, %r42, %r71, %r74;
	mad.lo.s32 	%r76, %r43, %r72, %r75;
	shr.u32 	%r77, %r59, 31;
	add.s32 	%r78, %r59, %r77;
	shr.s32 	%r79, %r78, 1;
	mul.wide.s32 	%rd46, %r79, 8;
	add.s64 	%rd15, %rd1, %rd46;
	ld.global.f32 	%f39, [%rd15];
	shr.u32 	%r80, %r76, 31;
	add.s32 	%r81, %r76, %r80;
	shr.s32 	%r82, %r81, 1;
	mul.wide.s32 	%rd47, %r82, 2;
	add.s64 	%rd48, %rd2, %rd47;
	ld.global.v2.u8 	{%rs1, %rs2}, [%rd48];
	setp.eq.s16 	%p11, %rs1, 0;
	mul.f32 	%f40, %f39, %f35;
	selp.f32 	%f3, %f34, %f40, %p11;
	setp.eq.s16 	%p12, %rs2, 0;
	mov.f32 	%f214, %f34;
	@%p12 bra 	$L__BB590_8;
	ld.global.f32 	%f41, [%rd15+4];
	mul.f32 	%f214, %f41, %f35;
$L__BB590_8:
	st.shared.f32 	[%r13], %f3;
	max.f32 	%f42, %f3, 0fFF800000;
	st.shared.f32 	[%r15], %f214;
	max.f32 	%f220, %f42, %f214;
	mov.u32 	%r212, %r16;
$L__BB590_9:
	setp.lt.u32 	%p13, %r12, 128;
	@%p13 bra 	$L__BB590_15;
$L__BB590_10:
	setp.eq.s64 	%p14, %rd26, 1;
	setp.eq.s64 	%p15, %rd25, 1;
	setp.eq.s64 	%p16, %rd24, 1;
	setp.eq.s64 	%p17, %rd23, 1;
	shl.b32 	%r83, %r212, 1;
	add.s32 	%r21, %r83, %r18;
	div.s32 	%r84, %r21, %r36;
	mul.lo.s32 	%r85, %r84, %r36;
	sub.s32 	%r86, %r21, %r85;
	div.s32 	%r87, %r86, %r37;
	mul.lo.s32 	%r88, %r87, %r37;
	sub.s32 	%r89, %r86, %r88;
	div.s32 	%r90, %r89, %r38;
	mul.lo.s32 	%r91, %r90, %r38;
	sub.s32 	%r92, %r89, %r91;
	selp.b32 	%r93, 0, %r84, %p17;
	selp.b32 	%r94, 0, %r87, %p16;
	selp.b32 	%r95, 0, %r90, %p15;
	selp.b32 	%r96, 0, %r92, %p14;
	mul.lo.s32 	%r97, %r40, %r93;
	mad.lo.s32 	%r98, %r41, %r94, %r97;
	mad.lo.s32 	%r99, %r42, %r95, %r98;
	mad.lo.s32 	%r100, %r43, %r96, %r99;
	shr.u32 	%r101, %r21, 31;
	add.s32 	%r102, %r21, %r101;
	shr.s32 	%r103, %r102, 1;
	mul.wide.s32 	%rd49, %r103, 8;
	add.s64 	%rd16, %rd1, %rd49;
	ld.global.f32 	%f43, [%rd16];
	shr.u32 	%r104, %r100, 31;
	add.s32 	%r105, %r100, %r104;
	shr.s32 	%r106, %r105, 1;
	mul.wide.s32 	%rd50, %r106, 2;
	add.s64 	%rd51, %rd2, %rd50;
	ld.global.v2.u8 	{%rs3, %rs4}, [%rd51];
	setp.eq.s16 	%p18, %rs3, 0;
	mul.f32 	%f44, %f43, %f35;
	selp.f32 	%f10, %f34, %f44, %p18;
	setp.eq.s16 	%p19, %rs4, 0;
	mov.f32 	%f218, %f34;
	@%p19 bra 	$L__BB590_12;
	ld.global.f32 	%f45, [%rd16+4];
	mul.f32 	%f218, %f45, %f35;
$L__BB590_12:
	shl.b32 	%r107, %r212, 2;
	mov.u32 	%r108, shared_buf;
	add.s32 	%r22, %r108, %r107;
	st.shared.f32 	[%r22], %f10;
	max.f32 	%f46, %f220, %f10;
	add.s32 	%r23, %r22, %r14;
	st.shared.f32 	[%r23], %f218;
	max.f32 	%f13, %f46, %f218;
	add.s32 	%r109, %r21, 256;
	div.s32 	%r110, %r109, %r36;
	mul.lo.s32 	%r111, %r110, %r36;
	sub.s32 	%r112, %r109, %r111;
	div.s32 	%r113, %r112, %r37;
	mul.lo.s32 	%r114, %r113, %r37;
	sub.s32 	%r115, %r112, %r114;
	div.s32 	%r116, %r115, %r38;
	mul.lo.s32 	%r117, %r116, %r38;
	sub.s32 	%r118, %r115, %r117;
	selp.b32 	%r119, 0, %r110, %p17;
	selp.b32 	%r120, 0, %r113, %p16;
	selp.b32 	%r121, 0, %r116, %p15;
	selp.b32 	%r122, 0, %r118, %p14;
	mul.lo.s32 	%r123, %r40, %r119;
	mad.lo.s32 	%r124, %r41, %r120, %r123;
	mad.lo.s32 	%r125, %r42, %r121, %r124;
	mad.lo.s32 	%r126, %r43, %r122, %r125;
	shr.u32 	%r127, %r109, 31;
	add.s32 	%r128, %r109, %r127;
	shr.s32 	%r129, %r128, 1;
	mul.wide.s32 	%rd52, %r129, 8;
	add.s64 	%rd17, %rd1, %rd52;
	ld.global.f32 	%f47, [%rd17];
	shr.u32 	%r130, %r126, 31;
	add.s32 	%r131, %r126, %r130;
	shr.s32 	%r132, %r131, 1;
	mul.wide.s32 	%rd53, %r132, 2;
	add.s64 	%rd54, %rd2, %rd53;
	ld.global.v2.u8 	{%rs5, %rs6}, [%rd54];
	setp.eq.s16 	%p24, %rs5, 0;
	mul.f32 	%f48, %f47, %f35;
	selp.f32 	%f14, %f34, %f48, %p24;
	setp.eq.s16 	%p25, %rs6, 0;
	mov.f32 	%f219, %f34;
	@%p25 bra 	$L__BB590_14;
	ld.global.f32 	%f49, [%rd17+4];
	mul.f32 	%f219, %f49, %f35;
$L__BB590_14:
	st.shared.f32 	[%r22+512], %f14;
	max.f32 	%f50, %f13, %f14;
	st.shared.f32 	[%r23+512], %f219;
	max.f32 	%f220, %f50, %f219;
	add.s32 	%r212, %r212, 256;
	setp.lt.s32 	%p26, %r212, %r9;
	@%p26 bra 	$L__BB590_10;
$L__BB590_15:
	setp.gt.s32 	%p28, %r45, 15;
	setp.gt.s32 	%p29, %r45, 23;
	setp.gt.s32 	%p30, %r45, 27;
	setp.gt.s32 	%p31, %r45, 29;
	setp.gt.s32 	%p32, %r45, 30;
	mov.b32 	%r134, %f220;
	mov.b32 	%r135, 1;
	mov.b32 	%r156, 31;
	mov.b32 	%r157, -1;
	// begin inline asm
	shfl.sync.down.b32 %r133, %r134, %r135, %r156, %r157;
	// end inline asm
	mov.b32 	%f51, %r133;
	max.f32 	%f52, %f220, %f51;
	selp.f32 	%f53, %f220, %f52, %p32;
	mov.b32 	%r139, %f53;
	mov.b32 	%r140, 2;
	// begin inline asm
	shfl.sync.down.b32 %r138, %r139, %r140, %r156, %r157;
	// end inline asm
	mov.b32 	%f54, %r138;
	max.f32 	%f55, %f53, %f54;
	selp.f32 	%f56, %f53, %f55, %p31;
	mov.b32 	%r144, %f56;
	mov.b32 	%r145, 4;
	// begin inline asm
	shfl.sync.down.b32 %r143, %r144, %r145, %r156, %r157;
	// end inline asm
	mov.b32 	%f57, %r143;
	max.f32 	%f58, %f56, %f57;
	selp.f32 	%f59, %f56, %f58, %p30;
	mov.b32 	%r149, %f59;
	mov.b32 	%r150, 8;
	// begin inline asm
	shfl.sync.down.b32 %r148, %r149, %r150, %r156, %r157;
	// end inline asm
	mov.b32 	%f60, %r148;
	max.f32 	%f19, %f59, %f60;
	selp.f32 	%f221, %f59, %f19, %p29;
	mov.b32 	%r154, %f221;
	mov.b32 	%r155, 16;
	// begin inline asm
	shfl.sync.down.b32 %r153, %r154, %r155, %r156, %r157;
	// end inline asm
	mov.pred 	%p57, 0;
	@%p28 bra 	$L__BB590_18;
	setp.ne.s32 	%p34, %r45, 0;
	mov.b32 	%f61, %r153;
	max.f32 	%f221, %f19, %f61;
	@%p34 bra 	$L__BB590_18;
	shr.u32 	%r158, %r8, 3;
	and.b32  	%r159, %r158, 124;
	mov.u32 	%r160, _ZZ14BlockAllReduceI5MaxOpfLi128EET0_S1_E12temp_storage;
	add.s32 	%r161, %r160, %r159;
	st.shared.f32 	[%r161+4], %f221;
	mov.pred 	%p57, -1;
$L__BB590_18:
	setp.ne.s32 	%p36, %r8, 0;
	bar.sync 	0;
	@%p36 bra 	$L__BB590_20;
	ld.shared.f32 	%f62, [_ZZ14BlockAllReduceI5MaxOpfLi128EET0_S1_E12temp_storage+8];
	max.f32 	%f63, %f221, %f62;
	ld.shared.f32 	%f64, [_ZZ14BlockAllReduceI5MaxOpfLi128EET0_S1_E12temp_storage+12];
	max.f32 	%f65, %f63, %f64;
	ld.shared.f32 	%f66, [_ZZ14BlockAllReduceI5MaxOpfLi128EET0_S1_E12temp_storage+16];
	max.f32 	%f67, %f65, %f66;
	st.shared.f32 	[_ZZ14BlockAllReduceI5MaxOpfLi128EET0_S1_E16result_broadcast], %f67;
$L__BB590_20:
	setp.le.s64 	%p37, %rd34, %rd9;
	bar.sync 	0;
	mov.f32 	%f225, 0f00000000;
	ld.shared.f32 	%f23, [_ZZ14BlockAllReduceI5MaxOpfLi128EET0_S1_E16result_broadcast];
	@%p37 bra 	$L__BB590_27;
	setp.eq.s64 	%p38, %rd12, 384;
	mov.f32 	%f225, 0f00000000;
	mov.u32 	%r213, %r8;
	@%p38 bra 	$L__BB590_25;
	setp.eq.s64 	%p39, %rd12, 0;
	ld.shared.f32 	%f71, [%r13];
	sub.f32 	%f72, %f71, %f23;
	fma.rn.f32 	%f73, %f72, 0f3BBB989D, 0f3F000000;
	cvt.sat.f32.f32 	%f74, %f73;
	mov.f32 	%f75, 0f4B400001;
	mov.f32 	%f76, 0f437C0000;
	fma.rm.f32 	%f77, %f74, %f76, %f75;
	add.f32 	%f78, %f77, 0fCB40007F;
	neg.f32 	%f79, %f78;
	fma.rn.f32 	%f80, %f72, 0f3FB8AA3B, %f79;
	fma.rn.f32 	%f81, %f72, 0f32A57060, %f80;
	mov.b32 	%r162, %f77;
	shl.b32 	%r163, %r162, 23;
	mov.b32 	%f82, %r163;
	ex2.approx.ftz.f32 	%f83, %f81;
	mul.f32 	%f84, %f83, %f82;
	st.shared.f32 	[%r13], %f84;
	add.f32 	%f225, %f84, 0f00000000;
	mov.u32 	%r213, %r16;
	@%p39 bra 	$L__BB590_25;
	add.s32 	%r213, %r8, 256;
	setp.eq.s64 	%p40, %rd12, 128;
	ld.shared.f32 	%f85, [%r13+512];
	sub.f32 	%f86, %f85, %f23;
	fma.rn.f32 	%f87, %f86, 0f3BBB989D, 0f3F000000;
	cvt.sat.f32.f32 	%f88, %f87;
	mov.f32 	%f89, 0f4B400001;
	mov.f32 	%f90, 0f437C0000;
	fma.rm.f32 	%f91, %f88, %f90, %f89;
	add.f32 	%f92, %f91, 0fCB40007F;
	neg.f32 	%f93, %f92;
	fma.rn.f32 	%f94, %f86, 0f3FB8AA3B, %f93;
	fma.rn.f32 	%f95, %f86, 0f32A57060, %f94;
	mov.b32 	%r164, %f91;
	shl.b32 	%r165, %r164, 23;
	mov.b32 	%f96, %r165;
	ex2.approx.ftz.f32 	%f97, %f95;
	mul.f32 	%f98, %f97, %f96;
	st.shared.f32 	[%r13+512], %f98;
	add.f32 	%f225, %f225, %f98;
	@%p40 bra 	$L__BB590_25;
	add.s32 	%r213, %r8, 384;
	ld.shared.f32 	%f99, [%r13+1024];
	sub.f32 	%f100, %f99, %f23;
	fma.rn.f32 	%f101, %f100, 0f3BBB989D, 0f3F000000;
	cvt.sat.f32.f32 	%f102, %f101;
	mov.f32 	%f103, 0f4B400001;
	mov.f32 	%f104, 0f437C0000;
	fma.rm.f32 	%f105, %f102, %f104, %f103;
	add.f32 	%f106, %f105, 0fCB40007F;
	neg.f32 	%f107, %f106;
	fma.rn.f32 	%f108, %f100, 0f3FB8AA3B, %f107;
	fma.rn.f32 	%f109, %f100, 0f32A57060, %f108;
	mov.b32 	%r166, %f105;
	shl.b32 	%r167, %r166, 23;
	mov.b32 	%f110, %r167;
	ex2.approx.ftz.f32 	%f111, %f109;
	mul.f32 	%f112, %f111, %f110;
	st.shared.f32 	[%r13+1024], %f112;
	add.f32 	%f225, %f225, %f112;
$L__BB590_25:
	setp.lt.u64 	%p41, %rd11, 384;
	@%p41 bra 	$L__BB590_27;
$L__BB590_26:
	shl.b32 	%r168, %r213, 2;
	mov.u32 	%r169, shared_buf;
	add.s32 	%r170, %r169, %r168;
	ld.shared.f32 	%f113, [%r170];
	sub.f32 	%f114, %f113, %f23;
	fma.rn.f32 	%f115, %f114, 0f3BBB989D, 0f3F000000;
	cvt.sat.f32.f32 	%f116, %f115;
	mov.f32 	%f117, 0f4B400001;
	mov.f32 	%f118, 0f437C0000;
	fma.rm.f32 	%f119, %f116, %f118, %f117;
	add.f32 	%f120, %f119, 0fCB40007F;
	neg.f32 	%f121, %f120;
	fma.rn.f32 	%f122, %f114, 0f3FB8AA3B, %f121;
	fma.rn.f32 	%f123, %f114, 0f32A57060, %f122;
	mov.b32 	%r171, %f119;
	shl.b32 	%r172, %r171, 23;
	mov.b32 	%f124, %r172;
	ex2.approx.ftz.f32 	%f125, %f123;
	mul.f32 	%f126, %f125, %f124;
	st.shared.f32 	[%r170], %f126;
	add.f32 	%f127, %f225, %f126;
	ld.shared.f32 	%f128, [%r170+512];
	sub.f32 	%f129, %f128, %f23;
	fma.rn.f32 	%f130, %f129, 0f3BBB989D, 0f3F000000;
	cvt.sat.f32.f32 	%f131, %f130;
	fma.rm.f32 	%f132, %f131, %f118, %f117;
	add.f32 	%f133, %f132, 0fCB40007F;
	neg.f32 	%f134, %f133;
	fma.rn.f32 	%f135, %f129, 0f3FB8AA3B, %f134;
	fma.rn.f32 	%f136, %f129, 0f32A57060, %f135;
	mov.b32 	%r173, %f132;
	shl.b32 	%r174, %r173, 23;
	mov.b32 	%f137, %r174;
	ex2.approx.ftz.f32 	%f138, %f136;
	mul.f32 	%f139, %f138, %f137;
	st.shared.f32 	[%r170+512], %f139;
	add.f32 	%f140, %f127, %f139;
	ld.shared.f32 	%f141, [%r170+1024];
	sub.f32 	%f142, %f141, %f23;
	fma.rn.f32 	%f143, %f142, 0f3BBB989D, 0f3F000000;
	cvt.sat.f32.f32 	%f144, %f143;
	fma.rm.f32 	%f145, %f144, %f118, %f117;
	add.f32 	%f146, %f145, 0fCB40007F;
	neg.f32 	%f147, %f146;
	fma.rn.f32 	%f148, %f142, 0f3FB8AA3B, %f147;
	fma.rn.f32 	%f149, %f142, 0f32A57060, %f148;
	mov.b32 	%r175, %f145;
	shl.b32 	%r176, %r175, 23;
	mov.b32 	%f150, %r176;
	ex2.approx.ftz.f32 	%f151, %f149;
	mul.f32 	%f152, %f151, %f150;
	st.shared.f32 	[%r170+1024], %f152;
	add.f32 	%f153, %f140, %f152;
	ld.shared.f32 	%f154, [%r170+1536];
	sub.f32 	%f155, %f154, %f23;
	fma.rn.f32 	%f156, %f155, 0f3BBB989D, 0f3F000000;
	cvt.sat.f32.f32 	%f157, %f156;
	fma.rm.f32 	%f158, %f157, %f118, %f117;
	add.f32 	%f159, %f158, 0fCB40007F;
	neg.f32 	%f160, %f159;
	fma.rn.f32 	%f161, %f155, 0f3FB8AA3B, %f160;
	fma.rn.f32 	%f162, %f155, 0f32A57060, %f161;
	mov.b32 	%r177, %f158;
	shl.b32 	%r178, %r177, 23;
	mov.b32 	%f163, %r178;
	ex2.approx.ftz.f32 	%f164, %f162;
	mul.f32 	%f165, %f164, %f163;
	st.shared.f32 	[%r170+1536], %f165;
	add.f32 	%f225, %f153, %f165;
	add.s32 	%r213, %r213, 512;
	cvt.u64.u32 	%rd55, %r213;
	setp.gt.u64 	%p42, %rd34, %rd55;
	@%p42 bra 	$L__BB590_26;
$L__BB590_27:
	mov.b32 	%r180, %f225;
	mov.b32 	%r181, 1;
	mov.b32 	%r202, 31;
	mov.b32 	%r203, -1;
	// begin inline asm
	shfl.sync.down.b32 %r179, %r180, %r181, %r202, %r203;
	// end inline asm
	mov.b32 	%f166, %r179;
	add.f32 	%f167, %f225, %f166;
	selp.f32 	%f168, %f225, %f167, %p32;
	mov.b32 	%r185, %f168;
	mov.b32 	%r186, 2;
	// begin inline asm
	shfl.sync.down.b32 %r184, %r185, %r186, %r202, %r203;
	// end inline asm
	mov.b32 	%f169, %r184;
	add.f32 	%f170, %f168, %f169;
	selp.f32 	%f171, %f168, %f170, %p31;
	mov.b32 	%r190, %f171;
	mov.b32 	%r191, 4;
	// begin inline asm
	shfl.sync.down.b32 %r189, %r190, %r191, %r202, %r203;
	// end inline asm
	mov.b32 	%f172, %r189;
	add.f32 	%f173, %f171, %f172;
	selp.f32 	%f174, %f171, %f173, %p30;
	mov.b32 	%r195, %f174;
	mov.b32 	%r196, 8;
	// begin inline asm
	shfl.sync.down.b32 %r194, %r195, %r196, %r202, %r203;
	// end inline asm
	mov.b32 	%f175, %r194;
	add.f32 	%f176, %f174, %f175;
	selp.f32 	%f177, %f174, %f176, %p29;
	mov.b32 	%r200, %f177;
	mov.b32 	%r201, 16;
	// begin inline asm
	shfl.sync.down.b32 %r199, %r200, %r201, %r202, %r203;
	// end inline asm
	mov.b32 	%f178, %r199;
	add.f32 	%f179, %f177, %f178;
	selp.f32 	%f32, %f177, %f179, %p28;
	not.pred 	%p48, %p57;
	@%p48 bra 	$L__BB590_29;
	st.shared.f32 	[%r11], %f32;
$L__BB590_29:
	setp.ne.s32 	%p49, %r8, 0;
	bar.sync 	0;
	@%p49 bra 	$L__BB590_31;
	ld.shared.f32 	%f180, [_ZZ14BlockAllReduceI5SumOpfLi128EET0_S1_E12temp_storage+8];
	add.f32 	%f181, %f32, %f180;
	ld.shared.f32 	%f182, [_ZZ14BlockAllReduceI5SumOpfLi128EET0_S1_E12temp_storage+12];
	add.f32 	%f183, %f181, %f182;
	ld.shared.f32 	%f184, [_ZZ14BlockAllReduceI5SumOpfLi128EET0_S1_E12temp_storage+16];
	add.f32 	%f185, %f183, %f184;
	st.shared.f32 	[_ZZ14BlockAllReduceI5SumOpfLi128EET0_S1_E16result_broadcast], %f185;
$L__BB590_31:
	setp.ge.s32 	%p50, %r8, %r9;
	bar.sync 	0;
	ld.shared.f32 	%f33, [_ZZ14BlockAllReduceI5SumOpfLi128EET0_S1_E16result_broadcast];
	@%p50 bra 	$L__BB590_38;
	setp.eq.s32 	%p51, %r17, 384;
	mul.lo.s64 	%rd18, %rd100, %rd32;
	mov.u32 	%r215, %r8;
	@%p51 bra 	$L__BB590_36;
	setp.eq.s32 	%p52, %r17, 0;
	ld.shared.f32 	%f186, [%r13];
	div.rn.f32 	%f187, %f186, %f33;
	ld.shared.f32 	%f188, [%r15];
	div.rn.f32 	%f189, %f188, %f33;
	add.s64 	%rd19, %rd18, %rd13;
	shr.u64 	%rd56, %rd19, 63;
	add.s64 	%rd57, %rd19, %rd56;
	shl.b64 	%rd58, %rd57, 2;
	and.b64  	%rd59, %rd58, -8;
	add.s64 	%rd60, %rd7, %rd59;
	st.global.v2.f32 	[%rd60], {%f187, %f189};
	mov.u32 	%r215, %r16;
	@%p52 bra 	$L__BB590_36;
	add.s32 	%r215, %r8, 256;
	setp.eq.s32 	%p53, %r17, 128;
	ld.shared.f32 	%f190, [%r13+512];
	div.rn.f32 	%f191, %f190, %f33;
	ld.shared.f32 	%f192, [%r15+512];
	div.rn.f32 	%f193, %f192, %f33;
	add.s64 	%rd61, %rd19, 256;
	shr.u64 	%rd62, %rd61, 63;
	add.s64 	%rd63, %rd61, %rd62;
	shl.b64 	%rd64, %rd63, 2;
	and.b64  	%rd65, %rd64, -8;
	add.s64 	%rd66, %rd7, %rd65;
	st.global.v2.f32 	[%rd66], {%f191, %f193};
	@%p53 bra 	$L__BB590_36;
	add.s32 	%r215, %r8, 384;
	ld.shared.f32 	%f194, [%r13+1024];
	div.rn.f32 	%f195, %f194, %f33;
	ld.shared.f32 	%f196, [%r15+1024];
	div.rn.f32 	%f197, %f196, %f33;
	add.s64 	%rd67, %rd19, 512;
	shr.u64 	%rd68, %rd67, 63;
	add.s64 	%rd69, %rd67, %rd68;
	shl.b64 	%rd70, %rd69, 2;
	and.b64  	%rd71, %rd70, -8;
	add.s64 	%rd72, %rd7, %rd71;
	st.global.v2.f32 	[%rd72], {%f195, %f197};
$L__BB590_36:
	setp.lt.u32 	%p54, %r12, 384;
	@%p54 bra 	$L__BB590_38;
$L__BB590_37:
	shl.b32 	%r204, %r215, 2;
	mov.u32 	%r205, shared_buf;
	add.s32 	%r206, %r205, %r204;
	ld.shared.f32 	%f198, [%r206];
	div.rn.f32 	%f199, %f198, %f33;
	add.s32 	%r207, %r206, %r14;
	ld.shared.f32 	%f200, [%r207];
	div.rn.f32 	%f201, %f200, %f33;
	shl.b32 	%r208, %r215, 1;
	cvt.u64.u32 	%rd73, %r208;
	add.s64 	%rd74, %rd18, %rd73;
	shr.u64 	%rd75, %rd74, 63;
	add.s64 	%rd76, %rd74, %rd75;
	shl.b64 	%rd77, %rd76, 2;
	and.b64  	%rd78, %rd77, -8;
	add.s64 	%rd79, %rd7, %rd78;
	st.global.v2.f32 	[%rd79], {%f199, %f201};
	ld.shared.f32 	%f202, [%r206+512];
	div.rn.f32 	%f203, %f202, %f33;
	ld.shared.f32 	%f204, [%r207+512];
	div.rn.f32 	%f205, %f204, %f33;
	add.s64 	%rd80, %rd74, 256;
	shr.u64 	%rd81, %rd80, 63;
	add.s64 	%rd82, %rd80, %rd81;
	shl.b64 	%rd83, %rd82, 2;
	and.b64  	%rd84, %rd83, -8;
	add.s64 	%rd85, %rd7, %rd84;
	st.global.v2.f32 	[%rd85], {%f203, %f205};
	ld.shared.f32 	%f206, [%r206+1024];
	div.rn.f32 	%f207, %f206, %f33;
	ld.shared.f32 	%f208, [%r207+1024];
	div.rn.f32 	%f209, %f208, %f33;
	add.s32 	%r209, %r208, 512;
	cvt.u64.u32 	%rd86, %r209;
	add.s64 	%rd87, %rd18, %rd86;
	shr.u64 	%rd88, %rd87, 63;
	add.s64 	%rd89, %rd87, %rd88;
	shl.b64 	%rd90, %rd89, 2;
	and.b64  	%rd91, %rd90, -8;
	add.s64 	%rd92, %rd7, %rd91;
	st.global.v2.f32 	[%rd92], {%f207, %f209};
	ld.shared.f32 	%f210, [%r206+1536];
	div.rn.f32 	%f211, %f210, %f33;
	ld.shared.f32 	%f212, [%r207+1536];
	div.rn.f32 	%f213, %f212, %f33;
	add.s32 	%r210, %r208, 768;
	cvt.u64.u32 	%rd93, %r210;
	add.s64 	%rd94, %rd18, %rd93;
	shr.u64 	%rd95, %rd94, 63;
	add.s64 	%rd96, %rd94, %rd95;
	shl.b64 	%rd97, %rd96, 2;
	and.b64  	%rd98, %rd97, -8;
	add.s64 	%rd99, %rd7, %rd98;
	st.global.v2.f32 	[%rd99], {%f211, %f213};
	add.s32 	%r215, %r215, 512;
	setp.lt.s32 	%p55, %r215, %r9;
	@%p55 bra 	$L__BB590_37;
$L__BB590_38:
	add.s64 	%rd100, %rd100, %rd10;
	setp.lt.s64 	%p56, %rd100, %rd33;
	@%p56 bra 	$L__BB590_4;
$L__BB590_39:
	ret;

}
	// .globl	_Z20SoftmaxBlockSMemImplI22BroadcastScaleMaskLoadIffbLm4EiE11DirectStoreIffEfLi2ELi1024EL9Algorithm0EEvT_T0_ll
.visible .entry _Z20SoftmaxBlockSMemImplI22BroadcastScaleMaskLoadIffbLm4EiE11DirectStoreIffEfLi2ELi1024EL9Algorithm0EEvT_T0_ll(
	.param .align 8 .b8 _Z20SoftmaxBlockSMemImplI22BroadcastScaleMaskLoadIffbLm4EiE11DirectStoreIffEfLi2ELi1024EL9Algorithm0EEvT_T0_ll_param_0[120],
	.param .align 8 .b8 _Z20SoftmaxBlockSMemImplI22BroadcastScaleMaskLoadIffbLm4EiE11DirectStoreIffEfLi2ELi1024EL9Algorithm0EEvT_T0_ll_param_1[16],
	.param .u64 _Z20SoftmaxBlockSMemImplI22BroadcastScaleMaskLoadIffbLm4EiE11DirectStoreIffEfLi2ELi1024EL9Algorithm0EEvT_T0_ll_param_2,
	.param .u64 _Z20SoftmaxBlockSMemImplI22BroadcastScaleMaskLoadIffbLm4EiE11DirectStoreIffEfLi2ELi1024EL9Algorithm0EEvT_T0_ll_param_3
)
{
	.reg .pred 	%p<58>;
	.reg .b16 	%rs<7>;
	.reg .b32 	%r<214>;
	.reg .b32 	%f<338>;
	.reg .b64 	%rd<99>;

	ld.param.u64 	%rd32, [_Z20SoftmaxBlockSMemImplI22BroadcastScaleMaskLoadIffbLm4EiE11DirectStoreIffEfLi2ELi1024EL9Algorithm0EEvT_T0_ll_param_1+8];
	ld.param.v2.f32 	{%f34, %f35}, [_Z20SoftmaxBlockSMemImplI22BroadcastScaleMaskLoadIffbLm4EiE11DirectStoreIffEfLi2ELi1024EL9Algorithm0EEvT_T0_ll_param_0+112];
	ld.param.u64 	%rd30, [_Z20SoftmaxBlockSMemImplI22BroadcastScaleMaskLoadIffbLm4EiE11DirectStoreIffEfLi2ELi1024EL9Algorithm0EEvT_T0_ll_param_0+104];
	ld.param.v2.u32 	{%r41, %r42}, [_Z20SoftmaxBlockSMemImplI22BroadcastScaleMaskLoadIffbLm4EiE11DirectStoreIffEfLi2ELi1024EL9Algorithm0EEvT_T0_ll_param_0+88];
	ld.param.v2.u32 	{%r39, %r40}, [_Z20SoftmaxBlockSMemImplI22BroadcastScaleMaskLoadIffbLm4EiE11DirectStoreIffEfLi2ELi1024EL9Algorithm0EEvT_T0_ll_param_0+80];
	ld.param.v2.u32 	{%r37, %r38}, [_Z20SoftmaxBlockSMemImplI22BroadcastScaleMaskLoadIffbLm4EiE11DirectStoreIffEfLi2ELi1024EL9Algorithm0EEvT_T0_ll_param_0+64];
	ld.param.v2.u32 	{%r35, %r36}, [_Z20SoftmaxBlockSMemImplI22BroadcastScaleMaskLoadIffbLm4EiE11DirectStoreIffEfLi2ELi1024EL9Algorithm0EEvT_T0_ll_param_0+56];
	ld.param.u64 	%rd26, [_Z20SoftmaxBlockSMemImplI22BroadcastScaleMaskLoadIffbLm4EiE11DirectStoreIffEfLi2ELi1024EL9Algorithm0EEvT_T0_ll_param_0+40];
	ld.param.u64 	%rd25, [_Z20SoftmaxBlockSMemImplI22BroadcastScaleMaskLoadIffbLm4EiE11DirectStoreIffEfLi2ELi1024EL9Algorithm0EEvT_T0_ll_param_0+32];
	ld.param.u64 	%rd24, [_Z20SoftmaxBlockSMemImplI22BroadcastScaleMaskLoadIffbLm4EiE11DirectStoreIffEfLi2ELi1024EL9Algorithm0EEvT_T0_ll_param_0+24];
	ld.param.u64 	%rd23, [_Z20SoftmaxBlockSMemImplI22BroadcastScaleMaskLoadIffbLm4EiE11DirectStoreIffEfLi2ELi1024EL9Algorithm0EEvT_T0_ll_param_0+16];
	ld.param.u64 	%rd31, [_Z20SoftmaxBlockSMemImplI22BroadcastScaleMaskLoadIffbLm4EiE11DirectStoreIffEfLi2ELi1024EL9Algorithm0EEvT_T0_ll_param_1];
	ld.param.u64 	%rd22, [_Z20SoftmaxBlockSMemImplI22BroadcastScaleMaskLoadIffbLm4EiE11DirectStoreIffEfLi2ELi1024EL9Algorithm0EEvT_T0_ll_param_0+8];
	ld.param.u64 	%rd21, [_Z20SoftmaxBlockSMemImplI22BroadcastScaleMaskLoadIffbLm4EiE11DirectStoreIffEfLi2ELi1024EL9Algorithm0EEvT_T0_ll_param_0];
	ld.param.u64 	%rd33, [_Z20SoftmaxBlockSMemImplI22BroadcastScaleMaskLoadIffbLm4EiE11DirectStoreIffEfLi2ELi1024EL9Algorithm0EEvT_T0_ll_param_2];
	ld.param.u64 	%rd34, [_Z20SoftmaxBlockSMemImplI22BroadcastScaleMaskLoadIffbLm4EiE11DirectStoreIffEfLi2ELi1024EL9Algorithm0EEvT_T0_ll_param_3];
	cvta.to.global.u64 	%rd1, %rd21;
	cvta.to.global.u64 	%rd2, %rd22;
	cvta.to.global.u64 	%rd7, %rd31;
	mov.u32 	%r8, %tid.x;
	and.b64  	%rd35, %rd34, 1;
	setp.eq.b64 	%p2, %rd35, 1;
	not.pred 	%p3, %p2;
	@%p3 bra 	$L__BB591_2;
	mov.u64 	%rd36, $str$2;
	cvta.global.u64 	%rd37, %rd36;
	mov.u64 	%rd38, $str$1;
	cvta.global.u64 	%rd39, %rd38;
	mov.u64 	%rd40, __unnamed_577;
	cvta.global.u64 	%rd41, %rd40;
	{ // callseq 576, 0
	.param .b64 param0;
	st.param.b64 	[param0], %rd37;
	.param .b64 param1;
	st.param.b64 	[param1], %rd39;
	.param .b32 param2;
	st.param.b32 	[param2], 487;
	.param .b64 param3;
	st.param.b64 	[param3], %rd41;
	.param .b64 param4;
	st.param.b64 	[param4], 1;
	call.uni 
	__assertfail, 
	(
	param0, 
	param1, 
	param2, 
	param3, 
	param4
	);
	} // callseq 576
$L__BB591_2:
	shr.u64 	%rd42, %rd34, 63;
	add.s64 	%rd43, %rd34, %rd42;
	shr.u64 	%rd44, %rd43, 1;
	cvt.u32.u64 	%r9, %rd44;
	mov.u32 	%r43, %ctaid.x;
	cvt.u64.u32 	%rd98, %r43;
	setp.le.s64 	%p4, %rd33, %rd98;
	@%p4 bra 	$L__BB591_39;
	// begin inline asm
	mov.u32 %r44, %laneid;
	// end inline asm
	cvt.u64.u32 	%rd9, %r8;
	shr.u32 	%r45, %r8, 3;
	and.b32  	%r46, %r45, 124;
	mov.u32 	%r47, _ZZ14BlockAllReduceI5SumOpfLi1024EET0_S1_E12temp_storage;
	add.s32 	%r48, %r47, %r46;
	add.s32 	%r11, %r48, 32;
	mov.u32 	%r49, %nctaid.x;
	cvt.u64.u32 	%rd10, %r49;
	not.b32 	%r50, %r8;
	add.s32 	%r12, %r50, %r9;
	not.b64 	%rd45, %rd9;
	add.s64 	%rd11, %rd34, %rd45;
	shl.b32 	%r51, %r8, 1;
	shl.b32 	%r52, %r8, 2;
	mov.u32 	%r53, shared_buf;
	add.s32 	%r13, %r53, %r52;
	shl.b32 	%r14, %r9, 2;
	add.s32 	%r15, %r13, %r14;
	or.b32  	%r16, %r8, 1024;
	and.b64  	%rd12, %rd11, 3072;
	or.b32  	%r17, %r8, 3072;
	and.b32  	%r18, %r12, 3072;
	cvt.u64.u32 	%rd13, %r51;
$L__BB591_4:
	setp.ge.s32 	%p5, %r8, %r9;
	mov.f32 	%f332, 0fFF800000;
	@%p5 bra 	$L__BB591_15;
	and.b32  	%r54, %r12, 1024;
	setp.ne.s32 	%p6, %r54, 0;
	cvt.u32.u64 	%r55, %rd98;
	cvt.u32.u64 	%r56, %rd30;
	mul.lo.s32 	%r19, %r56, %r55;
	mov.f32 	%f332, 0fFF800000;
	mov.u32 	%r209, %r8;
	@%p6 bra 	$L__BB591_9;
	cvt.u32.u64 	%r57, %rd13;
	setp.eq.s64 	%p7, %rd26, 1;
	setp.eq.s64 	%p8, %rd25, 1;
	setp.eq.s64 	%p9, %rd24, 1;
	setp.eq.s64 	%p10, %rd23, 1;
	add.s32 	%r58, %r57, %r19;
	div.s32 	%r59, %r58, %r35;
	mul.lo.s32 	%r60, %r59, %r35;
	sub.s32 	%r61, %r58, %r60;
	div.s32 	%r62, %r61, %r36;
	mul.lo.s32 	%r63, %r62, %r36;
	sub.s32 	%r64, %r61, %r63;
	div.s32 	%r65, %r64, %r37;
	mul.lo.s32 	%r66, %r65, %r37;
	sub.s32 	%r67, %r64, %r66;
	selp.b32 	%r68, 0, %r59, %p10;
	selp.b32 	%r69, 0, %r62, %p9;
	selp.b32 	%r70, 0, %r65, %p8;
	selp.b32 	%r71, 0, %r67, %p7;
	mul.lo.s32 	%r72, %r39, %r68;
	mad.lo.s32 	%r73, %r40, %r69, %r72;
	mad.lo.s32 	%r74, %r41, %r70, %r73;
	mad.lo.s32 	%r75, %r42, %r71, %r74;
	shr.u32 	%r76, %r58, 31;
	add.s32 	%r77, %r58, %r76;
	shr.s32 	%r78, %r77, 1;
	mul.wide.s32 	%rd46, %r78, 8;
	add.s64 	%rd15, %rd1, %rd46;
	ld.global.f32 	%f39, [%rd15];
	shr.u32 	%r79, %r75, 31;
	add.s32 	%r80, %r75, %r79;
	shr.s32 	%r81, %r80, 1;
	mul.wide.s32 	%rd47, %r81, 2;
	add.s64 	%rd48, %rd2, %rd47;
	ld.global.v2.u8 	{%rs1, %rs2}, [%rd48];
	setp.eq.s16 	%p11, %rs1, 0;
	mul.f32 	%f40, %f39, %f35;
	selp.f32 	%f3, %f34, %f40, %p11;
	setp.eq.s16 	%p12, %rs2, 0;
	mov.f32 	%f326, %f34;
	@%p12 bra 	$L__BB591_8;
	ld.global.f32 	%f41, [%rd15+4];
	mul.f32 	%f326, %f41, %f35;
$L__BB591_8:
	st.shared.f32 	[%r13], %f3;
	max.f32 	%f42, %f3, 0fFF800000;
	st.shared.f32 	[%r15], %f326;
	max.f32 	%f332, %f42, %f326;
	mov.u32 	%r209, %r16;
$L__BB591_9:
	setp.lt.u32 	%p13, %r12, 1024;
	@%p13 bra 	$L__BB591_15;
$L__BB591_10:
	setp.eq.s64 	%p14, %rd26, 1;
	setp.eq.s64 	%p15, %rd25, 1;
	setp.eq.s64 	%p16, %rd24, 1;
	setp.eq.s64 	%p17, %rd23, 1;
	shl.b32 	%r82, %r209, 1;
	add.s32 	%r22, %r82, %r19;
	div.s32 	%r83, %r22, %r35;
	mul.lo.s32 	%r84, %r83, %r35;
	sub.s32 	%r85, %r22, %r84;
	div.s32 	%r86, %r85, %r36;
	mul.lo.s32 	%r87, %r86, %r36;
	sub.s32 	%r88, %r85, %r87;
	div.s32 	%r89, %r88, %r37;
	mul.lo.s32 	%r90, %r89, %r37;
	sub.s32 	%r91, %r88, %r90;
	selp.b32 	%r92, 0, %r83, %p17;
	selp.b32 	%r93, 0, %r86, %p16;
	selp.b32 	%r94, 0, %r89, %p15;
	selp.b32 	%r95, 0, %r91, %p14;
	mul.lo.s32 	%r96, %r39, %r92;
	mad.lo.s32 	%r97, %r40, %r93, %r96;
	mad.lo.s32 	%r98, %r41, %r94, %r97;
	mad.lo.s32 	%r99, %r42, %r95, %r98;
	shr.u32 	%r100, %r22, 31;
	add.s32 	%r101, %r22, %r100;
	shr.s32 	%r102, %r101, 1;
	mul.wide.s32 	%rd49, %r102, 8;
	add.s64 	%rd16, %rd1, %rd49;
	ld.global.f32 	%f43, [%rd16];
	shr.u32 	%r103, %r99, 31;
	add.s32 	%r104, %r99, %r103;
	shr.s32 	%r105, %r104, 1;
	mul.wide.s32 	%rd50, %r105, 2;
	add.s64 	%rd51, %rd2, %rd50;
	ld.global.v2.u8 	{%rs3, %rs4}, [%rd51];
	setp.eq.s16 	%p18, %rs3, 0;
	mul.f32 	%f44, %f43, %f35;
	selp.f32 	%f10, %f34, %f44, %p18;
	setp.eq.s16 	%p19, %rs4, 0;
	mov.f32 	%f330, %f34;
	@%p19 bra 	$L__BB591_12;
	ld.global.f32 	%f45, [%rd16+4];
	mul.f32 	%f330, %f45, %f35;
$L__BB591_12:
	shl.b32 	%r106, %r209, 2;
	mov.u32 	%r107, shared_buf;
	add.s32 	%r23, %r107, %r106;
	st.shared.f32 	[%r23], %f10;
	max.f32 	%f46, %f332, %f10;
	add.s32 	%r24, %r23, %r14;
	st.shared.f32 	[%r24], %f330;
	max.f32 	%f13, %f46, %f330;
	add.s32 	%r108, %r22, 2048;
	div.s32 	%r109, %r108, %r35;
	mul.lo.s32 	%r110, %r109, %r35;
	sub.s32 	%r111, %r108, %r110;
	div.s32 	%r112, %r111, %r36;
	mul.lo.s32 	%r113, %r112, %r36;
	sub.s32 	%r114, %r111, %r113;
	div.s32 	%r115, %r114, %r37;
	mul.lo.s32 	%r116, %r115, %r37;
	sub.s32 	%r117, %r114, %r116;
	selp.b32 	%r118, 0, %r109, %p17;
	selp.b32 	%r119, 0, %r112, %p16;
	selp.b32 	%r120, 0, %r115, %p15;
	selp.b32 	%r121, 0, %r117, %p14;
	mul.lo.s32 	%r122, %r39, %r118;
	mad.lo.s32 	%r123, %r40, %r119, %r122;
	mad.lo.s32 	%r124, %r41, %r120, %r123;
	mad.lo.s32 	%r125, %r42, %r121, %r124;
	shr.u32 	%r126, %r108, 31;
	add.s32 	%r127, %r108, %r126;
	shr.s32 	%r128, %r127, 1;
	mul.wide.s32 	%rd52, %r128, 8;
	add.s64 	%rd17, %rd1, %rd52;
	ld.global.f32 	%f47, [%rd17];
	shr.u32 	%r129, %r125, 31;
	add.s32 	%r130, %r125, %r129;
	shr.s32 	%r131, %r130, 1;
	mul.wide.s32 	%rd53, %r131, 2;
	add.s64 	%rd54, %rd2, %rd53;
	ld.global.v2.u8 	{%rs5, %rs6}, [%rd54];
	setp.eq.s16 	%p24, %rs5, 0;
	mul.f32 	%f48, %f47, %f35;
	selp.f32 	%f14, %f34, %f48, %p24;
	setp.eq.s16 	%p25, %rs6, 0;
	mov.f32 	%f331, %f34;
	@%p25 bra 	$L__BB591_14;
	ld.global.f32 	%f49, [%rd17+4];
	mul.f32 	%f331, %f49, %f35;
$L__BB591_14:
	st.shared.f32 	[%r23+4096], %f14;
	max.f32 	%f50, %f13, %f14;
	st.shared.f32 	[%r24+4096], %f331;
	max.f32 	%f332, %f50, %f331;
	add.s32 	%r209, %r209, 2048;
	setp.lt.s32 	%p26, %r209, %r9;
	@%p26 bra 	$L__BB591_10;
$L__BB591_15:
	setp.gt.s32 	%p28, %r44, 15;
	setp.gt.s32 	%p29, %r44, 23;
	setp.gt.s32 	%p30, %r44, 27;
	setp.gt.s32 	%p31, %r44, 29;
	setp.gt.s32 	%p32, %r44, 30;
	mov.b32 	%r133, %f332;
	mov.b32 	%r134, 1;
	mov.b32 	%r155, 31;
	mov.b32 	%r156, -1;
	// begin inline asm
	shfl.sync.down.b32 %r132, %r133, %r134, %r155, %r156;
	// end inline asm
	mov.b32 	%f51, %r132;
	max.f32 	%f52, %f332, %f51;
	selp.f32 	%f53, %f332, %f52, %p32;
	mov.b32 	%r138, %f53;
	mov.b32 	%r139, 2;
	// begin inline asm
	shfl.sync.down.b32 %r137, %r138, %r139, %r155, %r156;
	// end inline asm
	mov.b32 	%f54, %r137;
	max.f32 	%f55, %f53, %f54;
	selp.f32 	%f56, %f53, %f55, %p31;
	mov.b32 	%r143, %f56;
	mov.b32 	%r144, 4;
	// begin inline asm
	shfl.sync.down.b32 %r142, %r143, %r144, %r155, %r156;
	// end inline asm
	mov.b32 	%f57, %r142;
	max.f32 	%f58, %f56, %f57;
	selp.f32 	%f59, %f56, %f58, %p30;
	mov.b32 	%r148, %f59;
	mov.b32 	%r149, 8;
	// begin inline asm
	shfl.sync.down.b32 %r147, %r148, %r149, %r155, %r156;
	// end inline asm
	mov.b32 	%f60, %r147;
	max.f32 	%f19, %f59, %f60;
	selp.f32 	%f333, %f59, %f19, %p29;
	mov.b32 	%r153, %f333;
	mov.b32 	%r154, 16;
	// begin inline asm
	shfl.sync.down.b32 %r152, %r153, %r154, %r155, %r156;
	// end inline asm
	mov.pred 	%p57, 0;
	@%p28 bra 	$L__BB591_18;
	setp.ne.s32 	%p34, %r44, 0;
	mov.b32 	%f61, %r152;
	max.f32 	%f333, %f19, %f61;
	@%p34 bra 	$L__BB591_18;
	shr.u32 	%r157, %r8, 3;
	and.b32  	%r158, %r157, 124;
	mov.u32 	%r159, _ZZ14BlockAllReduceI5MaxOpfLi1024EET0_S1_E12temp_storage;
	add.s32 	%r160, %r159, %r158;
	st.shared.f32 	[%r160+32], %f333;
	mov.pred 	%p57, -1;
$L__BB591_18:
	setp.ne.s32 	%p36, %r8, 0;
	bar.sync 	0;
	@%p36 bra 	$L__BB591_20;
	ld.shared.f32 	%f62, [_ZZ14BlockAllReduceI5MaxOpfLi1024EET0_S1_E12temp_storage+36];
	max.f32 	%f63, %f333, %f62;
	ld.shared.f32 	%f64, [_ZZ14BlockAllReduceI5MaxOpfLi1024EET0_S1_E12temp_storage+40];
	max.f32 	%f65, %f63, %f64;
	ld.shared.f32 	%f66, [_ZZ14BlockAllReduceI5MaxOpfLi1024EET0_S1_E12temp_storage+44];
	max.f32 	%f67, %f65, %f66;
	ld.shared.f32 	%f68, [_ZZ14BlockAllReduceI5MaxOpfLi1024EET0_S1_E12temp_storage+48];
	max.f32 	%f69, %f67, %f68;
	ld.shared.f32 	%f70, [_ZZ14BlockAllReduceI5MaxOpfLi1024EET0_S1_E12temp_storage+52];
	max.f32 	%f71, %f69, %f70;
	ld.shared.f32 	%f72, [_ZZ14BlockAllReduceI5MaxOpfLi1024EET0_S1_E12temp_storage+56];
	max.f32 	%f73, %f71, %f72;
	ld.shared.f32 	%f74, [_ZZ14BlockAllReduceI5MaxOpfLi1024EET0_S1_E12temp_storage+60];
	max.f32 	%f75, %f73, %f74;
	ld.shared.f32 	%f76, [_ZZ14BlockAllReduceI5MaxOpfLi1024EET0_S1_E12temp_storage+64];
	max.f32 	%f77, %f75, %f76;
	ld.shared.f32 	%f78, [_ZZ14BlockAllReduceI5MaxOpfLi1024EET0_S1_E12temp_storage+68];
	max.f32 	%f79, %f77, %f78;
	ld.shared.f32 	%f80, [_ZZ14BlockAllReduceI5MaxOpfLi1024EET0_S1_E12temp_storage+72];
	max.f32 	%f81, %f79, %f80;
	ld.shared.f32 	%f82, [_ZZ14BlockAllReduceI5MaxOpfLi1024EET0_S1_E12temp_storage+76];
	max.f32 	%f83, %f81, %f82;
	ld.shared.f32 	%f84, [_ZZ14BlockAllReduceI5MaxOpfLi1024EET0_S1_E12temp_storage+80];
	max.f32 	%f85, %f83, %f84;
	ld.shared.f32 	%f86, [_ZZ14BlockAllReduceI5MaxOpfLi1024EET0_S1_E12temp_storage+84];
	max.f32 	%f87, %f85, %f86;
	ld.shared.f32 	%f88, [_ZZ14BlockAllReduceI5MaxOpfLi1024EET0_S1_E12temp_storage+88];
	max.f32 	%f89, %f87, %f88;
	ld.shared.f32 	%f90, [_ZZ14BlockAllReduceI5MaxOpfLi1024EET0_S1_E12temp_storage+92];
	max.f32 	%f91, %f89, %f90;
	ld.shared.f32 	%f92, [_ZZ14BlockAllReduceI5MaxOpfLi1024EET0_S1_E12temp_storage+96];
	max.f32 	%f93, %f91, %f92;
	ld.shared.f32 	%f94, [_ZZ14BlockAllReduceI5MaxOpfLi1024EET0_S1_E12temp_storage+100];
	max.f32 	%f95, %f93, %f94;
	ld.shared.f32 	%f96, [_ZZ14BlockAllReduceI5MaxOpfLi1024EET0_S1_E12temp_storage+104];
	max.f32 	%f97, %f95, %f96;
	ld.shared.f32 	%f98, [_ZZ14BlockAllReduceI5MaxOpfLi1024EET0_S1_E12temp_storage+108];
	max.f32 	%f99, %f97, %f98;
	ld.shared.f32 	%f100, [_ZZ14BlockAllReduceI5MaxOpfLi1024EET0_S1_E12temp_storage+112];
	max.f32 	%f101, %f99, %f100;
	ld.shared.f32 	%f102, [_ZZ14BlockAllReduceI5MaxOpfLi1024EET0_S1_E12temp_storage+116];
	max.f32 	%f103, %f101, %f102;
	ld.shared.f32 	%f104, [_ZZ14BlockAllReduceI5MaxOpfLi1024EET0_S1_E12temp_storage+120];
	max.f32 	%f105, %f103, %f104;
	ld.shared.f32 	%f106, [_ZZ14BlockAllReduceI5MaxOpfLi1024EET0_S1_E12temp_storage+124];
	max.f32 	%f107, %f105, %f106;
	ld.shared.f32 	%f108, [_ZZ14BlockAllReduceI5MaxOpfLi1024EET0_S1_E12temp_storage+128];
	max.f32 	%f109, %f107, %f108;
	ld.shared.f32 	%f110, [_ZZ14BlockAllReduceI5MaxOpfLi1024EET0_S1_E12temp_storage+132];
	max.f32 	%f111, %f109, %f110;
	ld.shared.f32 	%f112, [_ZZ14BlockAllReduceI5MaxOpfLi1024EET0_S1_E12temp_storage+136];
	max.f32 	%f113, %f111, %f112;
	ld.shared.f32 	%f114, [_ZZ14BlockAllReduceI5MaxOpfLi1024EET0_S1_E12temp_storage+140];
	max.f32 	%f115, %f113, %f114;
	ld.shared.f32 	%f116, [_ZZ14BlockAllReduceI5MaxOpfLi1024EET0_S1_E12temp_storage+144];
	max.f32 	%f117, %f115, %f116;
	ld.shared.f32 	%f118, [_ZZ14BlockAllReduceI5MaxOpfLi1024EET0_S1_E12temp_storage+148];
	max.f32 	%f119, %f117, %f118;
	ld.shared.f32 	%f120, [_ZZ14BlockAllReduceI5MaxOpfLi1024EET0_S1_E12temp_storage+152];
	max.f32 	%f121, %f119, %f120;
	ld.shared.f32 	%f122, [_ZZ14BlockAllReduceI5MaxOpfLi1024EET0_S1_E12temp_storage+156];
	max.f32 	%f123, %f121, %f122;
	st.shared.f32 	[_ZZ14BlockAllReduceI5MaxOpfLi1024EET0_S1_E16result_broadcast], %f123;
$L__BB591_20:
	setp.le.s64 	%p37, %rd34, %rd9;
	bar.sync 	0;
	mov.f32 	%f337, 0f00000000;
	ld.shared.f32 	%f23, [_ZZ14BlockAllReduceI5MaxOpfLi1024EET0_S1_E16result_broadcast];
	@%p37 bra 	$L__BB591_27;
	setp.eq.s64 	%p38, %rd12, 3072;
	mov.f32 	%f337, 0f00000000;
	mov.u32 	%r210, %r8;
	@%p38 bra 	$L__BB591_25;
	setp.eq.s64 	%p39, %rd12, 0;
	ld.shared.f32 	%f127, [%r13];
	sub.f32 	%f128, %f127, %f23;
	fma.rn.f32 	%f129, %f128, 0f3BBB989D, 0f3F000000;
	cvt.sat.f32.f32 	%f130, %f129;
	mov.f32 	%f131, 0f4B400001;
	mov.f32 	%f132, 0f437C0000;
	fma.rm.f32 	%f133, %f130, %f132, %f131;
	add.f32 	%f134, %f133, 0fCB40007F;
	neg.f32 	%f135, %f134;
	fma.rn.f32 	%f136, %f128, 0f3FB8AA3B, %f135;
	fma.rn.f32 	%f137, %f128, 0f32A57060, %f136;
	mov.b32 	%r161, %f133;
	shl.b32 	%r162, %r161, 23;
	mov.b32 	%f138, %r162;
	ex2.approx.ftz.f32 	%f139, %f137;
	mul.f32 	%f140, %f139, %f138;
	st.shared.f32 	[%r13], %f140;
	add.f32 	%f337, %f140, 0f00000000;
	mov.u32 	%r210, %r16;
	@%p39 bra 	$L__BB591_25;
	or.b32  	%r210, %r8, 2048;
	setp.eq.s64 	%p40, %rd12, 1024;
	ld.shared.f32 	%f141, [%r13+4096];
	sub.f32 	%f142, %f141, %f23;
	fma.rn.f32 	%f143, %f142, 0f3BBB989D, 0f3F000000;
	cvt.sat.f32.f32 	%f144, %f143;
	mov.f32 	%f145, 0f4B400001;
	mov.f32 	%f146, 0f437C0000;
	fma.rm.f32 	%f147, %f144, %f146, %f145;
	add.f32 	%f148, %f147, 0fCB40007F;
	neg.f32 	%f149, %f148;
	fma.rn.f32 	%f150, %f142, 0f3FB8AA3B, %f149;
	fma.rn.f32 	%f151, %f142, 0f32A57060, %f150;
	mov.b32 	%r163, %f147;
	shl.b32 	%r164, %r163, 23;
	mov.b32 	%f152, %r164;
	ex2.approx.ftz.f32 	%f153, %f151;
	mul.f32 	%f154, %f153, %f152;
	st.shared.f32 	[%r13+4096], %f154;
	add.f32 	%f337, %f337, %f154;
	@%p40 bra 	$L__BB591_25;
	ld.shared.f32 	%f155, [%r13+8192];
	sub.f32 	%f156, %f155, %f23;
	fma.rn.f32 	%f157, %f156, 0f3BBB989D, 0f3F000000;
	cvt.sat.f32.f32 	%f158, %f157;
	mov.f32 	%f159, 0f4B400001;
	mov.f32 	%f160, 0f437C0000;
	fma.rm.f32 	%f161, %f158, %f160, %f159;
	add.f32 	%f162, %f161, 0fCB40007F;
	neg.f32 	%f163, %f162;
	fma.rn.f32 	%f164, %f156, 0f3FB8AA3B, %f163;
	fma.rn.f32 	%f165, %f156, 0f32A57060, %f164;
	mov.b32 	%r165, %f161;
	shl.b32 	%r166, %r165, 23;
	mov.b32 	%f166, %r166;
	ex2.approx.ftz.f32 	%f167, %f165;
	mul.f32 	%f168, %f167, %f166;
	st.shared.f32 	[%r13+8192], %f168;
	add.f32 	%f337, %f337, %f168;
	mov.u32 	%r210, %r17;
$L__BB591_25:
	setp.lt.u64 	%p41, %rd11, 3072;
	@%p41 bra 	$L__BB591_27;
$L__BB591_26:
	shl.b32 	%r167, %r210, 2;
	mov.u32 	%r168, shared_buf;
	add.s32 	%r169, %r168, %r167;
	ld.shared.f32 	%f169, [%r169];
	sub.f32 	%f170, %f169, %f23;
	fma.rn.f32 	%f171, %f170, 0f3BBB989D, 0f3F000000;
	cvt.sat.f32.f32 	%f172, %f171;
	mov.f32 	%f173, 0f4B400001;
	mov.f32 	%f174, 0f437C0000;
	fma.rm.f32 	%f175, %f172, %f174, %f173;
	add.f32 	%f176, %f175, 0fCB40007F;
	neg.f32 	%f177, %f176;
	fma.rn.f32 	%f178, %f170, 0f3FB8AA3B, %f177;
	fma.rn.f32 	%f179, %f170, 0f32A57060, %f178;
	mov.b32 	%r170, %f175;
	shl.b32 	%r171, %r170, 23;
	mov.b32 	%f180, %r171;
	ex2.approx.ftz.f32 	%f181, %f179;
	mul.f32 	%f182, %f181, %f180;
	st.shared.f32 	[%r169], %f182;
	add.f32 	%f183, %f337, %f182;
	ld.shared.f32 	%f184, [%r169+4096];
	sub.f32 	%f185, %f184, %f23;
	fma.rn.f32 	%f186, %f185, 0f3BBB989D, 0f3F000000;
	cvt.sat.f32.f32 	%f187, %f186;
	fma.rm.f32 	%f188, %f187, %f174, %f173;
	add.f32 	%f189, %f188, 0fCB40007F;
	neg.f32 	%f190, %f189;
	fma.rn.f32 	%f191, %f185, 0f3FB8AA3B, %f190;
	fma.rn.f32 	%f192, %f185, 0f32A57060, %f191;
	mov.b32 	%r172, %f188;
	shl.b32 	%r173, %r172, 23;
	mov.b32 	%f193, %r173;
	ex2.approx.ftz.f32 	%f194, %f192;
	mul.f32 	%f195, %f194, %f193;
	st.shared.f32 	[%r169+4096], %f195;
	add.f32 	%f196, %f183, %f195;
	ld.shared.f32 	%f197, [%r169+8192];
	sub.f32 	%f198, %f197, %f23;
	fma.rn.f32 	%f199, %f198, 0f3BBB989D, 0f3F000000;
	cvt.sat.f32.f32 	%f200, %f199;
	fma.rm.f32 	%f201, %f200, %f174, %f173;
	add.f32 	%f202, %f201, 0fCB40007F;
	neg.f32 	%f203, %f202;
	fma.rn.f32 	%f204, %f198, 0f3FB8AA3B, %f203;
	fma.rn.f32 	%f205, %f198, 0f32A57060, %f204;
	mov.b32 	%r174, %f201;
	shl.b32 	%r175, %r174, 23;
	mov.b32 	%f206, %r175;
	ex2.approx.ftz.f32 	%f207, %f205;
	mul.f32 	%f208, %f207, %f206;
	st.shared.f32 	[%r169+8192], %f208;
	add.f32 	%f209, %f196, %f208;
	ld.shared.f32 	%f210, [%r169+12288];
	sub.f32 	%f211, %f210, %f23;
	fma.rn.f32 	%f212, %f211, 0f3BBB989D, 0f3F000000;
	cvt.sat.f32.f32 	%f213, %f212;
	fma.rm.f32 	%f214, %f213, %f174, %f173;
	add.f32 	%f215, %f214, 0fCB40007F;
	neg.f32 	%f216, %f215;
	fma.rn.f32 	%f217, %f211, 0f3FB8AA3B, %f216;
	fma.rn.f32 	%f218, %f211, 0f32A57060, %f217;
	mov.b32 	%r176, %f214;
	shl.b32 	%r177, %r176, 23;
	mov.b32 	%f219, %r177;
	ex2.approx.ftz.f32 	%f220, %f218;
	mul.f32 	%f221, %f220, %f219;
	st.shared.f32 	[%r169+12288], %f221;
	add.f32 	%f337, %f209, %f221;
	add.s32 	%r210, %r210, 4096;
	cvt.u64.u32 	%rd55, %r210;
	setp.gt.u64 	%p42, %rd34, %rd55;
	@%p42 bra 	$L__BB591_26;
$L__BB591_27:
	mov.b32 	%r179, %f337;
	mov.b32 	%r180, 1;
	mov.b32 	%r201, 31;
	mov.b32 	%r202, -1;
	// begin inline asm
	shfl.sync.down.b32 %r178, %r179, %r180, %r201, %r202;
	// end inline asm
	mov.b32 	%f222, %r178;
	add.f32 	%f223, %f337, %f222;
	selp.f32 	%f224, %f337, %f223, %p32;
	mov.b32 	%r184, %f224;
	mov.b32 	%r185, 2;
	// begin inline asm
	shfl.sync.down.b32 %r183, %r184, %r185, %r201, %r202;
	// end inline asm
	mov.b32 	%f225, %r183;
	add.f32 	%f226, %f224, %f225;
	selp.f32 	%f227, %f224, %f226, %p31;
	mov.b32 	%r189, %f227;
	mov.b32 	%r190, 4;
	// begin inline asm
	shfl.sync.down.b32 %r188, %r189, %r190, %r201, %r202;
	// end inline asm
	mov.b32 	%f228, %r188;
	add.f32 	%f229, %f227, %f228;
	selp.f32 	%f230, %f227, %f229, %p30;
	mov.b32 	%r194, %f230;
	mov.b32 	%r195, 8;
	// begin inline asm
	shfl.sync.down.b32 %r193, %r194, %r195, %r201, %r202;
	// end inline asm
	mov.b32 	%f231, %r193;
	add.f32 	%f232, %f230, %f231;
	selp.f32 	%f233, %f230, %f232, %p29;
	mov.b32 	%r199, %f233;
	mov.b32 	%r200, 16;
	// begin inline asm
	shfl.sync.down.b32 %r198, %r199, %r200, %r201, %r202;
	// end inline asm
	mov.b32 	%f234, %r198;
	add.f32 	%f235, %f233, %f234;
	selp.f32 	%f32, %f233, %f235, %p28;
	not.pred 	%p48, %p57;
	@%p48 bra 	$L__BB591_29;
	st.shared.f32 	[%r11], %f32;
$L__BB591_29:
	setp.ne.s32 	%p49, %r8, 0;
	bar.sync 	0;
	@%p49 bra 	$L__BB591_31;
	ld.shared.f32 	%f236, [_ZZ14BlockAllReduceI5SumOpfLi1024EET0_S1_E12temp_storage+36];
	add.f32 	%f237, %f32, %f236;
	ld.shared.f32 	%f238, [_ZZ14BlockAllReduceI5SumOpfLi1024EET0_S1_E12temp_storage+40];
	add.f32 	%f239, %f237, %f238;
	ld.shared.f32 	%f240, [_ZZ14BlockAllReduceI5SumOpfLi1024EET0_S1_E12temp_storage+44];
	add.f32 	%f241, %f239, %f240;
	ld.shared.f32 	%f242, [_ZZ14BlockAllReduceI5SumOpfLi1024EET0_S1_E12temp_storage+48];
	add.f32 	%f243, %f241, %f242;
	ld.shared.f32 	%f244, [_ZZ14BlockAllReduceI5SumOpfLi1024EET0_S1_E12temp_storage+52];
	add.f32 	%f245, %f243, %f244;
	ld.shared.f32 	%f246, [_ZZ14BlockAllReduceI5SumOpfLi1024EET0_S1_E12temp_storage+56];
	add.f32 	%f247, %f245, %f246;
	ld.shared.f32 	%f248, [_ZZ14BlockAllReduceI5SumOpfLi1024EET0_S1_E12temp_storage+60];
	add.f32 	%f249, %f247, %f248;
	ld.shared.f32 	%f250, [_ZZ14BlockAllReduceI5SumOpfLi1024EET0_S1_E12temp_storage+64];
	add.f32 	%f251, %f249, %f250;
	ld.shared.f32 	%f252, [_ZZ14BlockAllReduceI5SumOpfLi1024EET0_S1_E12temp_storage+68];
	add.f32 	%f253, %f251, %f252;
	ld.shared.f32 	%f254, [_ZZ14BlockAllReduceI5SumOpfLi1024EET0_S1_E12temp_storage+72];
	add.f32 	%f255, %f253, %f254;
	ld.shared.f32 	%f256, [_ZZ14BlockAllReduceI5SumOpfLi1024EET0_S1_E12temp_storage+76];
	add.f32 	%f257, %f255, %f256;
	ld.shared.f32 	%f258, [_ZZ14BlockAllReduceI5SumOpfLi1024EET0_S1_E12temp_storage+80];
	add.f32 	%f259, %f257, %f258;
	ld.shared.f32 	%f260, [_ZZ14BlockAllReduceI5SumOpfLi1024EET0_S1_E12temp_storage+84];
	add.f32 	%f261, %f259, %f260;
	ld.shared.f32 	%f262, [_ZZ14BlockAllReduceI5SumOpfLi1024EET0_S1_E12temp_storage+88];
	add.f32 	%f263, %f261, %f262;
	ld.shared.f32 	%f264, [_ZZ14BlockAllReduceI5SumOpfLi1024EET0_S1_E12temp_storage+92];
	add.f32 	%f265, %f263, %f264;
	ld.shared.f32 	%f266, [_ZZ14BlockAllReduceI5SumOpfLi1024EET0_S1_E12temp_storage+96];
	add.f32 	%f267, %f265, %f266;
	ld.shared.f32 	%f268, [_ZZ14BlockAllReduceI5SumOpfLi1024EET0_S1_E12temp_storage+100];
	add.f32 	%f269, %f267, %f268;
	ld.shared.f32 	%f270, [_ZZ14BlockAllReduceI5SumOpfLi1024EET0_S1_E12temp_storage+104];
	add.f32 	%f271, %f269, %f270;
	ld.shared.f32 	%f272, [_ZZ14BlockAllReduceI5SumOpfLi1024EET0_S1_E12temp_storage+108];
	add.f32 	%f273, %f271, %f272;
	ld.shared.f32 	%f274, [_ZZ14BlockAllReduceI5SumOpfLi1024EET0_S1_E12temp_storage+112];
	add.f32 	%f275, %f273, %f274;
	ld.shared.f32 	%f276, [_ZZ14BlockAllReduceI5SumOpfLi1024EET0_S1_E12temp_storage+116];
	add.f32 	%f277, %f275, %f276;
	ld.shared.f32 	%f278, [_ZZ14BlockAllReduceI5SumOpfLi1024EET0_S1_E12temp_storage+120];
	add.f32 	%f279, %f277, %f278;
	ld.shared.f32 	%f280, [_ZZ14BlockAllReduceI5SumOpfLi1024EET0_S1_E12temp_storage+124];
	add.f32 	%f281, %f279, %f280;
	ld.shared.f32 	%f282, [_ZZ14BlockAllReduceI5SumOpfLi1024EET0_S1_E12temp_storage+128];
	add.f32 	%f283, %f281, %f282;
	ld.shared.f32 	%f284, [_ZZ14BlockAllReduceI5SumOpfLi1024EET0_S1_E12temp_storage+132];
	add.f32 	%f285, %f283, %f284;
	ld.shared.f32 	%f286, [_ZZ14BlockAllReduceI5SumOpfLi1024EET0_S1_E12temp_storage+136];
	add.f32 	%f287, %f285, %f286;
	ld.shared.f32 	%f288, [_ZZ14BlockAllReduceI5SumOpfLi1024EET0_S1_E12temp_storage+140];
	add.f32 	%f289, %f287, %f288;
	ld.shared.f32 	%f290, [_ZZ14BlockAllReduceI5SumOpfLi1024EET0_S1_E12temp_storage+144];
	add.f32 	%f291, %f289, %f290;
	ld.shared.f32 	%f292, [_ZZ14BlockAllReduceI5SumOpfLi1024EET0_S1_E12temp_storage+148];
	add.f32 	%f293, %f291, %f292;
	ld.shared.f32 	%f294, [_ZZ14BlockAllReduceI5SumOpfLi1024EET0_S1_E12temp_storage+152];
	add.f32 	%f295, %f293, %f294;
	ld.shared.f32 	%f296, [_ZZ14BlockAllReduceI5SumOpfLi1024EET0_S1_E12temp_storage+156];
	add.f32 	%f297, %f295, %f296;
	st.shared.f32 	[_ZZ14BlockAllReduceI5SumOpfLi1024EET0_S1_E16result_broadcast], %f297;
$L__BB591_31:
	setp.ge.s32 	%p50, %r8, %r9;
	bar.sync 	0;
	ld.shared.f32 	%f33, [_ZZ14BlockAllReduceI5SumOpfLi1024EET0_S1_E16result_broadcast];
	@%p50 bra 	$L__BB591_38;
	setp.eq.s32 	%p51, %r18, 3072;
	mul.lo.s64 	%rd18, %rd98, %rd32;
	mov.u32 	%r212, %r8;
	@%p51 bra 	$L__BB591_36;
	setp.eq.s32 	%p52, %r18, 0;
	ld.shared.f32 	%f298, [%r13];
	div.rn.f32 	%f299, %f298, %f33;
	ld.shared.f32 	%f300, [%r15];
	div.rn.f32 	%f301, %f300, %f33;
	add.s64 	%rd19, %rd18, %rd13;
	shr.u64 	%rd56, %rd19, 63;
	add.s64 	%rd57, %rd19, %rd56;
	shl.b64 	%rd58, %rd57, 2;
	and.b64  	%rd59, %rd58, -8;
	add.s64 	%rd60, %rd7, %rd59;
	st.global.v2.f32 	[%rd60], {%f299, %f301};
	mov.u32 	%r212, %r16;
	@%p52 bra 	$L__BB591_36;
	or.b32  	%r212, %r8, 2048;
	setp.eq.s32 	%p53, %r18, 1024;
	ld.shared.f32 	%f302, [%r13+4096];
	div.rn.f32 	%f303, %f302, %f33;
	ld.shared.f32 	%f304, [%r15+4096];
	div.rn.f32 	%f305, %f304, %f33;
	add.s64 	%rd61, %rd19, 2048;
	shr.u64 	%rd62, %rd61, 63;
	add.s64 	%rd63, %rd61, %rd62;
	shl.b64 	%rd64, %rd63, 2;
	and.b64  	%rd65, %rd64, -8;
	add.s64 	%rd66, %rd7, %rd65;
	st.global.v2.f32 	[%rd66], {%f303, %f305};
	@%p53 bra 	$L__BB591_36;
	ld.shared.f32 	%f306, [%r13+8192];
	div.rn.f32 	%f307, %f306, %f33;
	ld.shared.f32 	%f308, [%r15+8192];
	div.rn.f32 	%f309, %f308, %f33;
	add.s64 	%rd67, %rd19, 4096;
	shr.u64 	%rd68, %rd67, 63;
	add.s64 	%rd69, %rd67, %rd68;
	shl.b64 	%rd70, %rd69, 2;
	and.b64  	%rd71, %rd70, -8;
	add.s64 	%rd72, %rd7, %rd71;
	st.global.v2.f32 	[%rd72], {%f307, %f309};
	mov.u32 	%r212, %r17;
$L__BB591_36:
	setp.lt.u32 	%p54, %r12, 3072;
	@%p54 bra 	$L__BB591_38;
$L__BB591_37:
	shl.b32 	%r203, %r212, 2;
	mov.u32 	%r204, shared_buf;
	add.s32 	%r205, %r204, %r203;
	ld.shared.f32 	%f310, [%r205];
	div.rn.f32 	%f311, %f310, %f33;
	add.s32 	%r206, %r205, %r14;
	ld.shared.f32 	%f312, [%r206];
	div.rn.f32 	%f313, %f312, %f33;
	shl.b32 	%r207, %r212, 1;
	cvt.u64.u32 	%rd73, %r207;
	add.s64 	%rd74, %rd18, %rd73;
	shr.u64 	%rd75, %rd74, 63;
	add.s64 	%rd76, %rd74, %rd75;
	shl.b64 	%rd77, %rd76, 2;
	and.b64  	%rd78, %rd77, -8;
	add.s64 	%rd79, %rd7, %rd78;
	st.global.v2.f32 	[%rd79], {%f311, %f313};
	ld.shared.f32 	%f314, [%r205+4096];
	div.rn.f32 	%f315, %f314, %f33;
	ld.shared.f32 	%f316, [%r206+4096];
	div.rn.f32 	%f317, %f316, %f33;
	add.s64 	%rd80, %rd74, 2048;
	shr.u64 	%rd81, %rd80, 63;
	add.s64 	%rd82, %rd80, %rd81;
	shl.b64 	%rd83, %rd82, 2;
	and.b64  	%rd84, %rd83, -8;
	add.s64 	%rd85, %rd7, %rd84;
	st.global.v2.f32 	[%rd85], {%f315, %f317};
	ld.shared.f32 	%f318, [%r205+8192];
	div.rn.f32 	%f319, %f318, %f33;
	ld.shared.f32 	%f320, [%r206+8192];
	div.rn.f32 	%f321, %f320, %f33;
	add.s64 	%rd86, %rd74, 4096;
	shr.u64 	%rd87, %rd86, 63;
	add.s64 	%rd88, %rd86, %rd87;
	shl.b64 	%rd89, %rd88, 2;
	and.b64  	%rd90, %rd89, -8;
	add.s64 	%rd91, %rd7, %rd90;
	st.global.v2.f32 	[%rd91], {%f319, %f321};
	ld.shared.f32 	%f322, [%r205+12288];
	div.rn.f32 	%f323, %f322, %f33;
	ld.shared.f32 	%f324, [%r206+12288];
	div.rn.f32 	%f325, %f324, %f33;
	add.s64 	%rd92, %rd74, 6144;
	shr.u64 	%rd93, %rd92, 63;
	add.s64 	%rd94, %rd92, %rd93;
	shl.b64 	%rd95, %rd94, 2;
	and.b64  	%rd96, %rd95, -8;
	add.s64 	%rd97, %rd7, %rd96;
	st.global.v2.f32 	[%rd97], {%f323, %f325};
	add.s32 	%r212, %r212, 4096;
	setp.lt.s32 	%p55, %r212, %r9;
	@%p55 bra 	$L__BB591_37;
$L__BB591_38:
	add.s64 	%rd98, %rd98, %rd10;
	setp.lt.s64 	%p56, %rd98, %rd33;
	@%p56 bra 	$L__BB591_4;
$L__BB591_39:
	ret;

}
	// .globl	_Z20SoftmaxBlockSMemImplI22BroadcastScaleMaskLoadIffbLm4EiE11DirectStoreIffEfLi2ELi512EL9Algorithm0EEvT_T0_ll
.visible .entry _Z20SoftmaxBlockSMemImplI22BroadcastScaleMaskLoadIffbLm4EiE11DirectStoreIffEfLi2ELi512EL9Algorithm0EEvT_T0_ll(
	.param .align 8 .b8 _Z20SoftmaxBlockSMemImplI22BroadcastScaleMaskLoadIffbLm4EiE11DirectStoreIffEfLi2ELi512EL9Algorithm0EEvT_T0_ll_param_0[120],
	.param .align 8 .b8 _Z20SoftmaxBlockSMemImplI22BroadcastScaleMaskLoadIffbLm4EiE11DirectStoreIffEfLi2ELi512EL9Algorithm0EEvT_T0_ll_param_1[16],
	.param .u64 _Z20SoftmaxBlockSMemImplI22BroadcastScaleMaskLoadIffbLm4EiE11DirectStoreIffEfLi2ELi512EL9Algorithm0EEvT_T0_ll_param_2,
	.param .u64 _Z20SoftmaxBlockSMemImplI22BroadcastScaleMaskLoadIffbLm4EiE11DirectStoreIffEfLi2ELi512EL9Algorithm0EEvT_T0_ll_param_3
)
{
	.reg .pred 	%p<58>;
	.reg .b16 	%rs<7>;
	.reg .b32 	%r<214>;
	.reg .b32 	%f<274>;
	.reg .b64 	%rd<99>;

	ld.param.u64 	%rd32, [_Z20SoftmaxBlockSMemImplI22BroadcastScaleMaskLoadIffbLm4EiE11DirectStoreIffEfLi2ELi512EL9Algorithm0EEvT_T0_ll_param_1+8];
	ld.param.v2.f32 	{%f34, %f35}, [_Z20SoftmaxBlockSMemImplI22BroadcastScaleMaskLoadIffbLm4EiE11DirectStoreIffEfLi2ELi512EL9Algorithm0EEvT_T0_ll_param_0+112];
	ld.param.u64 	%rd30, [_Z20SoftmaxBlockSMemImplI22BroadcastScaleMaskLoadIffbLm4EiE11DirectStoreIffEfLi2ELi512EL9Algorithm0EEvT_T0_ll_param_0+104];
	ld.param.v2.u32 	{%r41, %r42}, [_Z20SoftmaxBlockSMemImplI22BroadcastScaleMaskLoadIffbLm4EiE11DirectStoreIffEfLi2ELi512EL9Algorithm0EEvT_T0_ll_param_0+88];
	ld.param.v2.u32 	{%r39, %r40}, [_Z20SoftmaxBlockSMemImplI22BroadcastScaleMaskLoadIffbLm4EiE11DirectStoreIffEfLi2ELi512EL9Algorithm0EEvT_T0_ll_param_0+80];
	ld.param.v2.u32 	{%r37, %r38}, [_Z20SoftmaxBlockSMemImplI22BroadcastScaleMaskLoadIffbLm4EiE11DirectStoreIffEfLi2ELi512EL9Algorithm0EEvT_T0_ll_param_0+64];
	ld.param.v2.u32 	{%r35, %r36}, [_Z20SoftmaxBlockSMemImplI22BroadcastScaleMaskLoadIffbLm4EiE11DirectStoreIffEfLi2ELi512EL9Algorithm0EEvT_T0_ll_param_0+56];
	ld.param.u64 	%rd26, [_Z20SoftmaxBlockSMemImplI22BroadcastScaleMaskLoadIffbLm4EiE11DirectStoreIffEfLi2ELi512EL9Algorithm0EEvT_T0_ll_param_0+40];
	ld.param.u64 	%rd25, [_Z20SoftmaxBlockSMemImplI22BroadcastScaleMaskLoadIffbLm4EiE11DirectStoreIffEfLi2ELi512EL9Algorithm0EEvT_T0_ll_param_0+32];
	ld.param.u64 	%rd24, [_Z20SoftmaxBlockSMemImplI22BroadcastScaleMaskLoadIffbLm4EiE11DirectStoreIffEfLi2ELi512EL9Algorithm0EEvT_T0_ll_param_0+24];
	ld.param.u64 	%rd23, [_Z20SoftmaxBlockSMemImplI22BroadcastScaleMaskLoadIffbLm4EiE11DirectStoreIffEfLi2ELi512EL9Algorithm0EEvT_T0_ll_param_0+16];
	ld.param.u64 	%rd31, [_Z20SoftmaxBlockSMemImplI22BroadcastScaleMaskLoadIffbLm4EiE11DirectStoreIffEfLi2ELi512EL9Algorithm0EEvT_T0_ll_param_1];
	ld.param.u64 	%rd22, [_Z20SoftmaxBlockSMemImplI22BroadcastScaleMaskLoadIffbLm4EiE11DirectStoreIffEfLi2ELi512EL9Algorithm0EEvT_T0_ll_param_0+8];
	ld.param.u64 	%rd21, [_Z20SoftmaxBlockSMemImplI22BroadcastScaleMaskLoadIffbLm4EiE11DirectStoreIffEfLi2ELi512EL9Algorithm0EEvT_T0_ll_param_0];
	ld.param.u64 	%rd33, [_Z20SoftmaxBlockSMemImplI22BroadcastScaleMaskLoadIffbLm4EiE11DirectStoreIffEfLi2ELi512EL9Algorithm0EEvT_T0_ll_param_2];
	ld.param.u64 	%rd34, [_Z20SoftmaxBlockSMemImplI22BroadcastScaleMaskLoadIffbLm4EiE11DirectStoreIffEfLi2ELi512EL9Algorithm0EEvT_T0_ll_param_3];
	cvta.to.global.u64 	%rd1, %rd21;
	cvta.to.global.u64 	%rd2, %rd22;
	cvta.to.global.u64 	%rd7, %rd31;
	mov.u32 	%r8, %tid.x;
	and.b64  	%rd35, %rd34, 1;
	setp.eq.b64 	%p2, %rd35, 1;
	not.pred 	%p3, %p2;
	@%p3 bra 	$L__BB592_2;
	mov.u64 	%rd36, $str$2;
	cvta.global.u64 	%rd37, %rd36;
	mov.u64 	%rd38, $str$1;
	cvta.global.u64 	%rd39, %rd38;
	mov.u64 	%rd40, __unnamed_578;
	cvta.global.u64 	%rd41, %rd40;
	{ // callseq 577, 0
	.param .b64 param0;
	st.param.b64 	[param0], %rd37;
	.param .b64 param1;
	st.param.b64 	[param1], %rd39;
	.param .b32 param2;
	st.param.b32 	[param2], 487;
	.param .b64 param3;
	st.param.b64 	[param3], %rd41;
	.param .b64 param4;
	st.param.b64 	[param4], 1;
	call.uni 
	__assertfail, 
	(
	param0, 
	param1, 
	param2, 
	param3, 
	param4
	);
	} // callseq 577
$L__BB592_2:
	shr.u64 	%rd42, %rd34, 63;
	add.s64 	%rd43, %rd34, %rd42;
	shr.u64 	%rd44, %rd43, 1;
	cvt.u32.u64 	%r9, %rd44;
	mov.u32 	%r43, %ctaid.x;
	cvt.u64.u32 	%rd98, %r43;
	setp.le.s64 	%p4, %rd33, %rd98;
	@%p4 bra 	$L__BB592_39;
	// begin inline asm
	mov.u32 %r44, %laneid;
	// end inline asm
	cvt.u64.u32 	%rd9, %r8;
	shr.u32 	%r45, %r8, 3;
	and.b32  	%r46, %r45, 124;
	mov.u32 	%r47, _ZZ14BlockAllReduceI5SumOpfLi512EET0_S1_E12temp_storage;
	add.s32 	%r48, %r47, %r46;
	add.s32 	%r11, %r48, 16;
	mov.u32 	%r49, %nctaid.x;
	cvt.u64.u32 	%rd10, %r49;
	not.b32 	%r50, %r8;
	add.s32 	%r12, %r50, %r9;
	not.b64 	%rd45, %rd9;
	add.s64 	%rd11, %rd34, %rd45;
	shl.b32 	%r51, %r8, 1;
	shl.b32 	%r52, %r8, 2;
	mov.u32 	%r53, shared_buf;
	add.s32 	%r13, %r53, %r52;
	shl.b32 	%r14, %r9, 2;
	add.s32 	%r15, %r13, %r14;
	add.s32 	%r16, %r8, 512;
	and.b64  	%rd12, %rd11, 1536;
	add.s32 	%r17, %r8, 1536;
	and.b32  	%r18, %r12, 1536;
	cvt.u64.u32 	%rd13, %r51;
$L__BB592_4:
	setp.ge.s32 	%p5, %r8, %r9;
	mov.f32 	%f268, 0fFF800000;
	@%p5 bra 	$L__BB592_15;
	and.b32  	%r54, %r12, 512;
	setp.ne.s32 	%p6, %r54, 0;
	cvt.u32.u64 	%r55, %rd98;
	cvt.u32.u64 	%r56, %rd30;
	mul.lo.s32 	%r19, %r56, %r55;
	mov.f32 	%f268, 0fFF800000;
	mov.u32 	%r209, %r8;
	@%p6 bra 	$L__BB592_9;
	cvt.u32.u64 	%r57, %rd13;
	setp.eq.s64 	%p7, %rd26, 1;
	setp.eq.s64 	%p8, %rd25, 1;
	setp.eq.s64 	%p9, %rd24, 1;
	setp.eq.s64 	%p10, %rd23, 1;
	add.s32 	%r58, %r57, %r19;
	div.s32 	%r59, %r58, %r35;
	mul.lo.s32 	%r60, %r59, %r35;
	sub.s32 	%r61, %r58, %r60;
	div.s32 	%r62, %r61, %r36;
	mul.lo.s32 	%r63, %r62, %r36;
	sub.s32 	%r64, %r61, %r63;
	div.s32 	%r65, %r64, %r37;
	mul.lo.s32 	%r66, %r65, %r37;
	sub.s32 	%r67, %r64, %r66;
	selp.b32 	%r68, 0, %r59, %p10;
	selp.b32 	%r69, 0, %r62, %p9;
	selp.b32 	%r70, 0, %r65, %p8;
	selp.b32 	%r71, 0, %r67, %p7;
	mul.lo.s32 	%r72, %r39, %r68;
	mad.lo.s32 	%r73, %r40, %r69, %r72;
	mad.lo.s32 	%r74, %r41, %r70, %r73;
	mad.lo.s32 	%r75, %r42, %r71, %r74;
	shr.u32 	%r76, %r58, 31;
	add.s32 	%r77, %r58, %r76;
	shr.s32 	%r78, %r77, 1;
	mul.wide.s32 	%rd46, %r78, 8;
	add.s64 	%rd15, %rd1, %rd46;
	ld.global.f32 	%f39, [%rd15];
	shr.u32 	%r79, %r75, 31;
	add.s32 	%r80, %r75, %r79;
	shr.s32 	%r81, %r80, 1;
	mul.wide.s32 	%rd47, %r81, 2;
	add.s64 	%rd48, %rd2, %rd47;
	ld.global.v2.u8 	{%rs1, %rs2}, [%rd48];
	setp.eq.s16 	%p11, %rs1, 0;
	mul.f32 	%f40, %f39, %f35;
	selp.f32 	%f3, %f34, %f40, %p11;
	setp.eq.s16 	%p12, %rs2, 0;
	mov.f32 	%f262, %f34;
	@%p12 bra 	$L__BB592_8;
	ld.global.f32 	%f41, [%rd15+4];
	mul.f32 	%f262, %f41, %f35;
$L__BB592_8:
	st.shared.f32 	[%r13], %f3;
	max.f32 	%f42, %f3, 0fFF800000;
	st.shared.f32 	[%r15], %f262;
	max.f32 	%f268, %f42, %f262;
	mov.u32 	%r209, %r16;
$L__BB592_9:
	setp.lt.u32 	%p13, %r12, 512;
	@%p13 bra 	$L__BB592_15;
$L__BB592_10:
	setp.eq.s64 	%p14, %rd26, 1;
	setp.eq.s64 	%p15, %rd25, 1;
	setp.eq.s64 	%p16, %rd24, 1;
	setp.eq.s64 	%p17, %rd23, 1;
	shl.b32 	%r82, %r209, 1;
	add.s32 	%r22, %r82, %r19;
	div.s32 	%r83, %r22, %r35;
	mul.lo.s32 	%r84, %r83, %r35;
	sub.s32 	%r85, %r22, %r84;
	div.s32 	%r86, %r85, %r36;
	mul.lo.s32 	%r87, %r86, %r36;
	sub.s32 	%r88, %r85, %r87;
	div.s32 	%r89, %r88, %r37;
	mul.lo.s32 	%r90, %r89, %r37;
	sub.s32 	%r91, %r88, %r90;
	selp.b32 	%r92, 0, %r83, %p17;
	selp.b32 	%r93, 0, %r86, %p16;
	selp.b32 	%r94, 0, %r89, %p15;
	selp.b32 	%r95, 0, %r91, %p14;
	mul.lo.s32 	%r96, %r39, %r92;
	mad.lo.s32 	%r97, %r40, %r93, %r96;
	mad.lo.s32 	%r98, %r41, %r94, %r97;
	mad.lo.s32 	%r99, %r42, %r95, %r98;
	shr.u32 	%r100, %r22, 31;
	add.s32 	%r101, %r22, %r100;
	shr.s32 	%r102, %r101, 1;
	mul.wide.s32 	%rd49, %r102, 8;
	add.s64 	%rd16, %rd1, %rd49;
	ld.global.f32 	%f43, [%rd16];
	shr.u32 	%r103, %r99, 31;
	add.s32 	%r104, %r99, %r103;
	shr.s32 	%r105, %r104, 1;
	mul.wide.s32 	%rd50, %r105, 2;
	add.s64 	%rd51, %rd2, %rd50;
	ld.global.v2.u8 	{%rs3, %rs4}, [%rd51];
	setp.eq.s16 	%p18, %rs3, 0;
	mul.f32 	%f44, %f43, %f35;
	selp.f32 	%f10, %f34, %f44, %p18;
	setp.eq.s16 	%p19, %rs4, 0;
	mov.f32 	%f266, %f34;
	@%p19 bra 	$L__BB592_12;
	ld.global.f32 	%f45, [%rd16+4];
	mul.f32 	%f266, %f45, %f35;
$L__BB592_12:
	shl.b32 	%r106, %r209, 2;
	mov.u32 	%r107, shared_buf;
	add.s32 	%r23, %r107, %r106;
	st.shared.f32 	[%r23], %f10;
	max.f32 	%f46, %f268, %f10;
	add.s32 	%r24, %r23, %r14;
	st.shared.f32 	[%r24], %f266;
	max.f32 	%f13, %f46, %f266;
	add.s32 	%r108, %r22, 1024;
	div.s32 	%r109, %r108, %r35;
	mul.lo.s32 	%r110, %r109, %r35;
	sub.s32 	%r111, %r108, %r110;
	div.s32 	%r112, %r111, %r36;
	mul.lo.s32 	%r113, %r112, %r36;
	sub.s32 	%r114, %r111, %r113;
	div.s32 	%r115, %r114, %r37;
	mul.lo.s32 	%r116, %r115, %r37;
	sub.s32 	%r117, %r114, %r116;
	selp.b32 	%r118, 0, %r109, %p17;
	selp.b32 	%r119, 0, %r112, %p16;
	selp.b32 	%r120, 0, %r115, %p15;
	selp.b32 	%r121, 0, %r117, %p14;
	mul.lo.s32 	%r122, %r39, %r118;
	mad.lo.s32 	%r123, %r40, %r119, %r122;
	mad.lo.s32 	%r124, %r41, %r120, %r123;
	mad.lo.s32 	%r125, %r42, %r121, %r124;
	shr.u32 	%r126, %r108, 31;
	add.s32 	%r127, %r108, %r126;
	shr.s32 	%r128, %r127, 1;
	mul.wide.s32 	%rd52, %r128, 8;
	add.s64 	%rd17, %rd1, %rd52;
	ld.global.f32 	%f47, [%rd17];
	shr.u32 	%r129, %r125, 31;
	add.s32 	%r130, %r125, %r129;
	shr.s32 	%r131, %r130, 1;
	mul.wide.s32 	%rd53, %r131, 2;
	add.s64 	%rd54, %rd2, %rd53;
	ld.global.v2.u8 	{%rs5, %rs6}, [%rd54];
	setp.eq.s16 	%p24, %rs5, 0;
	mul.f32 	%f48, %f47, %f35;
	selp.f32 	%f14, %f34, %f48, %p24;
	setp.eq.s16 	%p25, %rs6, 0;
	mov.f32 	%f267, %f34;
	@%p25 bra 	$L__BB592_14;
	ld.global.f32 	%f49, [%rd17+4];
	mul.f32 	%f267, %f49, %f35;
$L__BB592_14:
	st.shared.f32 	[%r23+2048], %f14;
	max.f32 	%f50, %f13, %f14;
	st.shared.f32 	[%r24+2048], %f267;
	max.f32 	%f268, %f50, %f267;
	add.s32 	%r209, %r209, 1024;
	setp.lt.s32 	%p26, %r209, %r9;
	@%p26 bra 	$L__BB592_10;
$L__BB592_15:
	setp.gt.s32 	%p28, %r44, 15;
	setp.gt.s32 	%p29, %r44, 23;
	setp.gt.s32 	%p30, %r44, 27;
	setp.gt.s32 	%p31, %r44, 29;
	setp.gt.s32 	%p32, %r44, 30;
	mov.b32 	%r133, %f268;
	mov.b32 	%r134, 1;
	mov.b32 	%r155, 31;
	mov.b32 	%r156, -1;
	// begin inline asm
	shfl.sync.down.b32 %r132, %r133, %r134, %r155, %r156;
	// end inline asm
	mov.b32 	%f51, %r132;
	max.f32 	%f52, %f268, %f51;
	selp.f32 	%f53, %f268, %f52, %p32;
	mov.b32 	%r138, %f53;
	mov.b32 	%r139, 2;
	// begin inline asm
	shfl.sync.down.b32 %r137, %r138, %r139, %r155, %r156;
	// end inline asm
	mov.b32 	%f54, %r137;
	max.f32 	%f55, %f53, %f54;
	selp.f32 	%f56, %f53, %f55, %p31;
	mov.b32 	%r143, %f56;
	mov.b32 	%r144, 4;
	// begin inline asm
	shfl.sync.down.b32 %r142, %r143, %r144, %r155, %r156;
	// end inline asm
	mov.b32 	%f57, %r142;
	max.f32 	%f58, %f56, %f57;
	selp.f32 	%f59, %f56, %f58, %p30;
	mov.b32 	%r148, %f59;
	mov.b32 	%r149, 8;
	// begin inline asm
	shfl.sync.down.b32 %r147, %r148, %r149, %r155, %r156;
	// end inline asm
	mov.b32 	%f60, %r147;
	max.f32 	%f19, %f59, %f60;
	selp.f32 	%f269, %f59, %f19, %p29;
	mov.b32 	%r153, %f269;
	mov.b32 	%r154, 16;
	// begin inline asm
	shfl.sync.down.b32 %r152, %r153, %r154, %r155, %r156;
	// end inline asm
	mov.pred 	%p57, 0;
	@%p28 bra 	$L__BB592_18;
	setp.ne.s32 	%p34, %r44, 0;
	mov.b32 	%f61, %r152;
	max.f32 	%f269, %f19, %f61;
	@%p34 bra 	$L__BB592_18;
	shr.u32 	%r157, %r8, 3;
	and.b32  	%r158, %r157, 124;
	mov.u32 	%r159, _ZZ14BlockAllReduceI5MaxOpfLi512EET0_S1_E12temp_storage;
	add.s32 	%r160, %r159, %r158;
	st.shared.f32 	[%r160+16], %f269;
	mov.pred 	%p57, -1;
$L__BB592_18:
	setp.ne.s32 	%p36, %r8, 0;
	bar.sync 	0;
	@%p36 bra 	$L__BB592_20;
	ld.shared.f32 	%f62, [_ZZ14BlockAllReduceI5MaxOpfLi512EET0_S1_E12temp_storage+20];
	max.f32 	%f63, %f269, %f62;
	ld.shared.f32 	%f64, [_ZZ14BlockAllReduceI5MaxOpfLi512EET0_S1_E12temp_storage+24];
	max.f32 	%f65, %f63, %f64;
	ld.shared.f32 	%f66, [_ZZ14BlockAllReduceI5MaxOpfLi512EET0_S1_E12temp_storage+28];
	max.f32 	%f67, %f65, %f66;
	ld.shared.f32 	%f68, [_ZZ14BlockAllReduceI5MaxOpfLi512EET0_S1_E12temp_storage+32];
	max.f32 	%f69, %f67, %f68;
	ld.shared.f32 	%f70, [_ZZ14BlockAllReduceI5MaxOpfLi512EET0_S1_E12temp_storage+36];
	max.f32 	%f71, %f69, %f70;
	ld.shared.f32 	%f72, [_ZZ14BlockAllReduceI5MaxOpfLi512EET0_S1_E12temp_storage+40];
	max.f32 	%f73, %f71, %f72;
	ld.shared.f32 	%f74, [_ZZ14BlockAllReduceI5MaxOpfLi512EET0_S1_E12temp_storage+44];
	max.f32 	%f75, %f73, %f74;
	ld.shared.f32 	%f76, [_ZZ14BlockAllReduceI5MaxOpfLi512EET0_S1_E12temp_storage+48];
	max.f32 	%f77, %f75, %f76;
	ld.shared.f32 	%f78, [_ZZ14BlockAllReduceI5MaxOpfLi512EET0_S1_E12temp_storage+52];
	max.f32 	%f79, %f77, %f78;
	ld.shared.f32 	%f80, [_ZZ14BlockAllReduceI5MaxOpfLi512EET0_S1_E12temp_storage+56];
	max.f32 	%f81, %f79, %f80;
	ld.shared.f32 	%f82, [_ZZ14BlockAllReduceI5MaxOpfLi512EET0_S1_E12temp_storage+60];
	max.f32 	%f83, %f81, %f82;
	ld.shared.f32 	%f84, [_ZZ14BlockAllReduceI5MaxOpfLi512EET0_S1_E12temp_storage+64];
	max.f32 	%f85, %f83, %f84;
	ld.shared.f32 	%f86, [_ZZ14BlockAllReduceI5MaxOpfLi512EET0_S1_E12temp_storage+68];
	max.f32 	%f87, %f85, %f86;
	ld.shared.f32 	%f88, [_ZZ14BlockAllReduceI5MaxOpfLi512EET0_S1_E12temp_storage+72];
	max.f32 	%f89, %f87, %f88;
	ld.shared.f32 	%f90, [_ZZ14BlockAllReduceI5MaxOpfLi512EET0_S1_E12temp_storage+76];
	max.f32 	%f91, %f89, %f90;
	st.shared.f32 	[_ZZ14BlockAllReduceI5MaxOpfLi512EET0_S1_E16result_broadcast], %f91;
$L__BB592_20:
	setp.le.s64 	%p37, %rd34, %rd9;
	bar.sync 	0;
	mov.f32 	%f273, 0f00000000;
	ld.shared.f32 	%f23, [_ZZ14BlockAllReduceI5MaxOpfLi512EET0_S1_E16result_broadcast];
	@%p37 bra 	$L__BB592_27;
	setp.eq.s64 	%p38, %rd12, 1536;
	mov.f32 	%f273, 0f00000000;
	mov.u32 	%r210, %r8;
	@%p38 bra 	$L__BB592_25;
	setp.eq.s64 	%p39, %rd12, 0;
	ld.shared.f32 	%f95, [%r13];
	sub.f32 	%f96, %f95, %f23;
	fma.rn.f32 	%f97, %f96, 0f3BBB989D, 0f3F000000;
	cvt.sat.f32.f32 	%f98, %f97;
	mov.f32 	%f99, 0f4B400001;
	mov.f32 	%f100, 0f437C0000;
	fma.rm.f32 	%f101, %f98, %f100, %f99;
	add.f32 	%f102, %f101, 0fCB40007F;
	neg.f32 	%f103, %f102;
	fma.rn.f32 	%f104, %f96, 0f3FB8AA3B, %f103;
	fma.rn.f32 	%f105, %f96, 0f32A57060, %f104;
	mov.b32 	%r161, %f101;
	shl.b32 	%r162, %r161, 23;
	mov.b32 	%f106, %r162;
	ex2.approx.ftz.f32 	%f107, %f105;
	mul.f32 	%f108, %f107, %f106;
	st.shared.f32 	[%r13], %f108;
	add.f32 	%f273, %f108, 0f00000000;
	mov.u32 	%r210, %r16;
	@%p39 bra 	$L__BB592_25;
	or.b32  	%r210, %r8, 1024;
	setp.eq.s64 	%p40, %rd12, 512;
	ld.shared.f32 	%f109, [%r13+2048];
	sub.f32 	%f110, %f109, %f23;
	fma.rn.f32 	%f111, %f110, 0f3BBB989D, 0f3F000000;
	cvt.sat.f32.f32 	%f112, %f111;
	mov.f32 	%f113, 0f4B400001;
	mov.f32 	%f114, 0f437C0000;
	fma.rm.f32 	%f115, %f112, %f114, %f113;
	add.f32 	%f116, %f115, 0fCB40007F;
	neg.f32 	%f117, %f116;
	fma.rn.f32 	%f118, %f110, 0f3FB8AA3B, %f117;
	fma.rn.f32 	%f119, %f110, 0f32A57060, %f118;
	mov.b32 	%r163, %f115;
	shl.b32 	%r164, %r163, 23;
	mov.b32 	%f120, %r164;
	ex2.approx.ftz.f32 	%f121, %f119;
	mul.f32 	%f122, %f121, %f120;
	st.shared.f32 	[%r13+2048], %f122;
	add.f32 	%f273, %f273, %f122;
	@%p40 bra 	$L__BB592_25;
	ld.shared.f32 	%f123, [%r13+4096];
	sub.f32 	%f124, %f123, %f23;
	fma.rn.f32 	%f125, %f124, 0f3BBB989D, 0f3F000000;
	cvt.sat.f32.f32 	%f126, %f125;
	mov.f32 	%f127, 0f4B400001;
	mov.f32 	%f128, 0f437C0000;
	fma.rm.f32 	%f129, %f126, %f128, %f127;
	add.f32 	%f130, %f129, 0fCB40007F;
	neg.f32 	%f131, %f130;
	fma.rn.f32 	%f132, %f124, 0f3FB8AA3B, %f131;
	fma.rn.f32 	%f133, %f124, 0f32A57060, %f132;
	mov.b32 	%r165, %f129;
	shl.b32 	%r166, %r165, 23;
	mov.b32 	%f134, %r166;
	ex2.approx.ftz.f32 	%f135, %f133;
	mul.f32 	%f136, %f135, %f134;
	st.shared.f32 	[%r13+4096], %f136;
	add.f32 	%f273, %f273, %f136;
	mov.u32 	%r210, %r17;
$L__BB592_25:
	setp.lt.u64 	%p41, %rd11, 1536;
	@%p41 bra 	$L__BB592_27;
$L__BB592_26:
	shl.b32 	%r167, %r210, 2;
	mov.u32 	%r168, shared_buf;
	add.s32 	%r169, %r168, %r167;
	ld.shared.f32 	%f137, [%r169];
	sub.f32 	%f138, %f137, %f23;
	fma.rn.f32 	%f139, %f138, 0f3BBB989D, 0f3F000000;
	cvt.sat.f32.f32 	%f140, %f139;
	mov.f32 	%f141, 0f4B400001;
	mov.f32 	%f142, 0f437C0000;
	fma.rm.f32 	%f143, %f140, %f142, %f141;
	add.f32 	%f144, %f143, 0fCB40007F;
	neg.f32 	%f145, %f144;
	fma.rn.f32 	%f146, %f138, 0f3FB8AA3B, %f145;
	fma.rn.f32 	%f147, %f138, 0f32A57060, %f146;
	mov.b32 	%r170, %f143;
	shl.b32 	%r171, %r170, 23;
	mov.b32 	%f148, %r171;
	ex2.approx.ftz.f32 	%f149, %f147;
	mul.f32 	%f150, %f149, %f148;
	st.shared.f32 	[%r169], %f150;
	add.f32 	%f151, %f273, %f150;
	ld.shared.f32 	%f152, [%r169+2048];
	sub.f32 	%f153, %f152, %f23;
	fma.rn.f32 	%f154, %f153, 0f3BBB989D, 0f3F000000;
	cvt.sat.f32.f32 	%f155, %f154;
	fma.rm.f32 	%f156, %f155, %f142, %f141;
	add.f32 	%f157, %f156, 0fCB40007F;
	neg.f32 	%f158, %f157;
	fma.rn.f32 	%f159, %f153, 0f3FB8AA3B, %f158;
	fma.rn.f32 	%f160, %f153, 0f32A57060, %f159;
	mov.b32 	%r172, %f156;
	shl.b32 	%r173, %r172, 23;
	mov.b32 	%f161, %r173;
	ex2.approx.ftz.f32 	%f162, %f160;
	mul.f32 	%f163, %f162, %f161;
	st.shared.f32 	[%r169+2048], %f163;
	add.f32 	%f164, %f151, %f163;
	ld.shared.f32 	%f165, [%r169+4096];
	sub.f32 	%f166, %f165, %f23;
	fma.rn.f32 	%f167, %f166, 0f3BBB989D, 0f3F000000;
	cvt.sat.f32.f32 	%f168, %f167;
	fma.rm.f32 	%f169, %f168, %f142, %f141;
	add.f32 	%f170, %f169, 0fCB40007F;
	neg.f32 	%f171, %f170;
	fma.rn.f32 	%f172, %f166, 0f3FB8AA3B, %f171;
	fma.rn.f32 	%f173, %f166, 0f32A57060, %f172;
	mov.b32 	%r174, %f169;
	shl.b32 	%r175, %r174, 23;
	mov.b32 	%f174, %r175;
	ex2.approx.ftz.f32 	%f175, %f173;
	mul.f32 	%f176, %f175, %f174;
	st.shared.f32 	[%r169+4096], %f176;
	add.f32 	%f177, %f164, %f176;
	ld.shared.f32 	%f178, [%r169+6144];
	sub.f32 	%f179, %f178, %f23;
	fma.rn.f32 	%f180, %f179, 0f3BBB989D, 0f3F000000;
	cvt.sat.f32.f32 	%f181, %f180;
	fma.rm.f32 	%f182, %f181, %f142, %f141;
	add.f32 	%f183, %f182, 0fCB40007F;
	neg.f32 	%f184, %f183;
	fma.rn.f32 	%f185, %f179, 0f3FB8AA3B, %f184;
	fma.rn.f32 	%f186, %f179, 0f32A57060, %f185;
	mov.b32 	%r176, %f182;
	shl.b32 	%r177, %r176, 23;
	mov.b32 	%f187, %r177;
	ex2.approx.ftz.f32 	%f188, %f186;
	mul.f32 	%f189, %f188, %f187;
	st.shared.f32 	[%r169+6144], %f189;
	add.f32 	%f273, %f177, %f189;
	add.s32 	%r210, %r210, 2048;
	cvt.u64.u32 	%rd55, %r210;
	setp.gt.u64 	%p42, %rd34, %rd55;
	@%p42 bra 	$L__BB592_26;
$L__BB592_27:
	mov.b32 	%r179, %f273;
	mov.b32 	%r180, 1;
	mov.b32 	%r201, 31;
	mov.b32 	%r202, -1;
	// begin inline asm
	shfl.sync.down.b32 %r178, %r179, %r180, %r201, %r202;
	// end inline asm
	mov.b32 	%f190, %r178;
	add.f32 	%f191, %f273, %f190;
	selp.f32 	%f192, %f273, %f191, %p32;
	mov.b32 	%r184, %f192;
	mov.b32 	%r185, 2;
	// begin inline asm
	shfl.sync.down.b32 %r183, %r184, %r185, %r201, %r202;
	// end inline asm
	mov.b32 	%f193, %r183;
	add.f32 	%f194, %f192, %f193;
	selp.f32 	%f195, %f192, %f194, %p31;
	mov.b32 	%r189, %f195;
	mov.b32 	%r190, 4;
	// begin inline asm
	shfl.sync.down.b32 %r188, %r189, %r190, %r201, %r202;
	// end inline asm
	mov.b32 	%f196, %r188;
	add.f32 	%f197, %f195, %f196;
	selp.f32 	%f198, %f195, %f197, %p30;
	mov.b32 	%r194, %f198;
	mov.b32 	%r195, 8;
	// begin inline asm
	shfl.sync.down.b32 %r193, %r194, %r195, %r201, %r202;
	// end inline asm
	mov.b32 	%f199, %r193;
	add.f32 	%f200, %f198, %f199;
	selp.f32 	%f201, %f198, %f200, %p29;
	mov.b32 	%r199, %f201;
	mov.b32 	%r200, 16;
	// begin inline asm
	shfl.sync.down.b32 %r198, %r199, %r200, %r201, %r202;
	// end inline asm
	mov.b32 	%f202, %r198;
	add.f32 	%f203, %f201, %f202;
	selp.f32 	%f32, %f201, %f203, %p28;
	not.pred 	%p48, %p57;
	@%p48 bra 	$L__BB592_29;
	st.shared.f32 	[%r11], %f32;
$L__BB592_29:
	setp.ne.s32 	%p49, %r8, 0;
	bar.sync 	0;
	@%p49 bra 	$L__BB592_31;
	ld.shared.f32 	%f204, [_ZZ14BlockAllReduceI5SumOpfLi512EET0_S1_E12temp_storage+20];
	add.f32 	%f205, %f32, %f204;
	ld.shared.f32 	%f206, [_ZZ14BlockAllReduceI5SumOpfLi512EET0_S1_E12temp_storage+24];
	add.f32 	%f207, %f205, %f206;
	ld.shared.f32 	%f208, [_ZZ14BlockAllReduceI5SumOpfLi512EET0_S1_E12temp_storage+28];
	add.f32 	%f209, %f207, %f208;
	ld.shared.f32 	%f210, [_ZZ14BlockAllReduceI5SumOpfLi512EET0_S1_E12temp_storage+32];
	add.f32 	%f211, %f209, %f210;
	ld.shared.f32 	%f212, [_ZZ14BlockAllReduceI5SumOpfLi512EET0_S1_E12temp_storage+36];
	add.f32 	%f213, %f211, %f212;
	ld.shared.f32 	%f214, [_ZZ14BlockAllReduceI5SumOpfLi512EET0_S1_E12temp_storage+40];
	add.f32 	%f215, %f213, %f214;
	ld.shared.f32 	%f216, [_ZZ14BlockAllReduceI5SumOpfLi512EET0_S1_E12temp_storage+44];
	add.f32 	%f217, %f215, %f216;
	ld.shared.f32 	%f218, [_ZZ14BlockAllReduceI5SumOpfLi512EET0_S1_E12temp_storage+48];
	add.f32 	%f219, %f217, %f218;
	ld.shared.f32 	%f220, [_ZZ14BlockAllReduceI5SumOpfLi512EET0_S1_E12temp_storage+52];
	add.f32 	%f221, %f219, %f220;
	ld.shared.f32 	%f222, [_ZZ14BlockAllReduceI5SumOpfLi512EET0_S1_E12temp_storage+56];
	add.f32 	%f223, %f221, %f222;
	ld.shared.f32 	%f224, [_ZZ14BlockAllReduceI5SumOpfLi512EET0_S1_E12temp_storage+60];
	add.f32 	%f225, %f223, %f224;
	ld.shared.f32 	%f226, [_ZZ14BlockAllReduceI5SumOpfLi512EET0_S1_E12temp_storage+64];
	add.f32 	%f227, %f225, %f226;
	ld.shared.f32 	%f228, [_ZZ14BlockAllReduceI5SumOpfLi512EET0_S1_E12temp_storage+68];
	add.f32 	%f229, %f227, %f228;
	ld.shared.f32 	%f230, [_ZZ14BlockAllReduceI5SumOpfLi512EET0_S1_E12temp_storage+72];
	add.f32 	%f231, %f229, %f230;
	ld.shared.f32 	%f232, [_ZZ14BlockAllReduceI5SumOpfLi512EET0_S1_E12temp_storage+76];
	add.f32 	%f233, %f231, %f232;
	st.shared.f32 	[_ZZ14BlockAllReduceI5SumOpfLi512EET0_S1_E16result_broadcast], %f233;
$L__BB592_31:
	setp.ge.s32 	%p50, %r8, %r9;
	bar.sync 	0;
	ld.shared.f32 	%f33, [_ZZ14BlockAllReduceI5SumOpfLi512EET0_S1_E16result_broadcast];
	@%p50 bra 	$L__BB592_38;
	setp.eq.s32 	%p51, %r18, 1536;
	mul.lo.s64 	%rd18, %rd98, %rd32;
	mov.u32 	%r212, %r8;
	@%p51 bra 	$L__BB592_36;
	setp.eq.s32 	%p52, %r18, 0;
	ld.shared.f32 	%f234, [%r13];
	div.rn.f32 	%f235, %f234, %f33;
	ld.shared.f32 	%f236, [%r15];
	div.rn.f32 	%f237, %f236, %f33;
	add.s64 	%rd19, %rd18, %rd13;
	shr.u64 	%rd56, %rd19, 63;
	add.s64 	%rd57, %rd19, %rd56;
	shl.b64 	%rd58, %rd57, 2;
	and.b64  	%rd59, %rd58, -8;
	add.s64 	%rd60, %rd7, %rd59;
	st.global.v2.f32 	[%rd60], {%f235, %f237};
	mov.u32 	%r212, %r16;
	@%p52 bra 	$L__BB592_36;
	or.b32  	%r212, %r8, 1024;
	setp.eq.s32 	%p53, %r18, 512;
	ld.shared.f32 	%f238, [%r13+2048];
	div.rn.f32 	%f239, %f238, %f33;
	ld.shared.f32 	%f240, [%r15+2048];
	div.rn.f32 	%f241, %f240, %f33;
	add.s64 	%rd61, %rd19, 1024;
	shr.u64 	%rd62, %rd61, 63;
	add.s64 	%rd63, %rd61, %rd62;
	shl.b64 	%rd64, %rd63, 2;
	and.b64  	%rd65, %rd64, -8;
	add.s64 	%rd66, %rd7, %rd65;
	st.global.v2.f32 	[%rd66], {%f239, %f241};
	@%p53 bra 	$L__BB592_36;
	ld.shared.f32 	%f242, [%r13+4096];
	div.rn.f32 	%f243, %f242, %f33;
	ld.shared.f32 	%f244, [%r15+4096];
	div.rn.f32 	%f245, %f244, %f33;
	add.s64 	%rd67, %rd19, 2048;
	shr.u64 	%rd68, %rd67, 63;
	add.s64 	%rd69, %rd67, %rd68;
	shl.b64 	%rd70, %rd69, 2;
	and.b64  	%rd71, %rd70, -8;
	add.s64 	%rd72, %rd7, %rd71;
	st.global.v2.f32 	[%rd72], {%f243, %f245};
	mov.u32 	%r212, %r17;
$L__BB592_36:
	setp.lt.u32 	%p54, %r12, 1536;
	@%p54 bra 	$L__BB592_38;
$L__BB592_37:
	shl.b32 	%r203, %r212, 2;
	mov.u32 	%r204, shared_buf;
	add.s32 	%r205, %r204, %r203;
	ld.shared.f32 	%f246, [%r205];
	div.rn.f32 	%f247, %f246, %f33;
	add.s32 	%r206, %r205, %r14;
	ld.shared.f32 	%f248, [%r206];
	div.rn.f32 	%f249, %f248, %f33;
	shl.b32 	%r207, %r212, 1;
	cvt.u64.u32 	%rd73, %r207;
	add.s64 	%rd74, %rd18, %rd73;
	shr.u64 	%rd75, %rd74, 63;
	add.s64 	%rd76, %rd74, %rd75;
	shl.b64 	%rd77, %rd76, 2;
	and.b64  	%rd78, %rd77, -8;
	add.s64 	%rd79, %rd7, %rd78;
	st.global.v2.f32 	[%rd79], {%f247, %f249};
	ld.shared.f32 	%f250, [%r205+2048];
	div.rn.f32 	%f251, %f250, %f33;
	ld.shared.f32 	%f252, [%r206+2048];
	div.rn.f32 	%f253, %f252, %f33;
	add.s64 	%rd80, %rd74, 1024;
	shr.u64 	%rd81, %rd80, 63;
	add.s64 	%rd82, %rd80, %rd81;
	shl.b64 	%rd83, %rd82, 2;
	and.b64  	%rd84, %rd83, -8;
	add.s64 	%rd85, %rd7, %rd84;
	st.global.v2.f32 	[%rd85], {%f251, %f253};
	ld.shared.f32 	%f254, [%r205+4096];
	div.rn.f32 	%f255, %f254, %f33;
	ld.shared.f32 	%f256, [%r206+4096];
	div.rn.f32 	%f257, %f256, %f33;
	add.s64 	%rd86, %rd74, 2048;
	shr.u64 	%rd87, %rd86, 63;
	add.s64 	%rd88, %rd86, %rd87;
	shl.b64 	%rd89, %rd88, 2;
	and.b64  	%rd90, %rd89, -8;
	add.s64 	%rd91, %rd7, %rd90;
	st.global.v2.f32 	[%rd91], {%f255, %f257};
	ld.shared.f32 	%f258, [%r205+6144];
	div.rn.f32 	%f259, %f258, %f33;
	ld.shared.f32 	%f260, [%r206+6144];
	div.rn.f32 	%f261, %f260, %f33;
	add.s64 	%rd92, %rd74, 3072;
	shr.u64 	%rd93, %rd92, 63;
	add.s64 	%rd94, %rd92, %rd93;
	shl.b64 	%rd95, %rd94, 2;
	and.b64  	%rd96, %rd95, -8;
	add.s64 	%rd97, %rd7, %rd96;
	st.global.v2.f32 	[%rd97], {%f259, %f261};
	add.s32 	%r212, %r212, 2048;
	setp.lt.s32 	%p55, %r212, %r9;
	@%p55 bra 	$L__BB592_37;
$L__BB592_38:
	add.s64 	%rd98, %rd98, %rd10;
	setp.lt.s64 	%p56, %rd98, %rd33;
	@%p56 bra 	$L__BB592_4;
$L__BB592_39:
	ret;

}
	// .globl	_Z20SoftmaxBlockSMemImplI22BroadcastScaleMaskLoadIffbLm4EiE11DirectStoreIffEfLi2ELi256EL9Algorithm0EEvT_T0_ll
.visible .entry _Z20SoftmaxBlockSMemImplI22BroadcastScaleMaskLoadIffbLm4EiE11DirectStoreIffEfLi2ELi256EL9Algorithm0EEvT_T0_ll(
	.param .align 8 .b8 _Z20SoftmaxBlockSMemImplI22BroadcastScaleMaskLoadIffbLm4EiE11DirectStoreIffEfLi2ELi256EL9Algorithm0EEvT_T0_ll_param_0[120],
	.param .align 8 .b8 _Z20SoftmaxBlockSMemImplI22BroadcastScaleMaskLoadIffbLm4EiE11DirectStoreIffEfLi2ELi256EL9Algorithm0EEvT_T0_ll_param_1[16],
	.param .u64 _Z20SoftmaxBlockSMemImplI22BroadcastScaleMaskLoadIffbLm4EiE11DirectStoreIffEfLi2ELi256EL9Algorithm0EEvT_T0_ll_param_2,
	.param .u64 _Z20SoftmaxBlockSMemImplI22BroadcastScaleMaskLoadIffbLm4EiE11DirectStoreIffEfLi2ELi256EL9Algorithm0EEvT_T0_ll_param_3
)
{
	.reg .pred 	%p<58>;
	.reg .b16 	%rs<7>;
	.reg .b32 	%r<217>;
	.reg .b32 	%f<242>;
	.reg .b64 	%rd<101>;

	ld.param.u64 	%rd32, [_Z20SoftmaxBlockSMemImplI22BroadcastScaleMaskLoadIffbLm4EiE11DirectStoreIffEfLi2ELi256EL9Algorithm0EEvT_T0_ll_param_1+8];
	ld.param.v2.f32 	{%f34, %f35}, [_Z20SoftmaxBlockSMemImplI22BroadcastScaleMaskLoadIffbLm4EiE11DirectStoreIffEfLi2ELi256EL9Algorithm0EEvT_T0_ll_param_0+112];
	ld.param.u64 	%rd30, [_Z20SoftmaxBlockSMemImplI22BroadcastScaleMaskLoadIffbLm4EiE11DirectStoreIffEfLi2ELi256EL9Algorithm0EEvT_T0_ll_param_0+104];
	ld.param.v2.u32 	{%r42, %r43}, [_Z20SoftmaxBlockSMemImplI22BroadcastScaleMaskLoadIffbLm4EiE11DirectStoreIffEfLi2ELi256EL9Algorithm0EEvT_T0_ll_param_0+88];
	ld.param.v2.u32 	{%r40, %r41}, [_Z20SoftmaxBlockSMemImplI22BroadcastScaleMaskLoadIffbLm4EiE11DirectStoreIffEfLi2ELi256EL9Algorithm0EEvT_T0_ll_param_0+80];
	ld.param.v2.u32 	{%r38, %r39}, [_Z20SoftmaxBlockSMemImplI22BroadcastScaleMaskLoadIffbLm4EiE11DirectStoreIffEfLi2ELi256EL9Algorithm0EEvT_T0_ll_param_0+64];
	ld.param.v2.u32 	{%r36, %r37}, [_Z20SoftmaxBlockSMemImplI22BroadcastScaleMaskLoadIffbLm4EiE11DirectStoreIffEfLi2ELi256EL9Algorithm0EEvT_T0_ll_param_0+56];
	ld.param.u64 	%rd26, [_Z20SoftmaxBlockSMemImplI22BroadcastScaleMaskLoadIffbLm4EiE11DirectStoreIffEfLi2ELi256EL9Algorithm0EEvT_T0_ll_param_0+40];
	ld.param.u64 	%rd25, [_Z20SoftmaxBlockSMemImplI22BroadcastScaleMaskLoadIffbLm4EiE11DirectStoreIffEfLi2ELi256EL9Algorithm0EEvT_T0_ll_param_0+32];
	ld.param.u64 	%rd24, [_Z20SoftmaxBlockSMemImplI22BroadcastScaleMaskLoadIffbLm4EiE11DirectStoreIffEfLi2ELi256EL9Algorithm0EEvT_T0_ll_param_0+24];
	ld.param.u64 	%rd23, [_Z20SoftmaxBlockSMemImplI22BroadcastScaleMaskLoadIffbLm4EiE11DirectStoreIffEfLi2ELi256EL9Algorithm0EEvT_T0_ll_param_0+16];
	ld.param.u64 	%rd31, [_Z20SoftmaxBlockSMemImplI22BroadcastScaleMaskLoadIffbLm4EiE11DirectStoreIffEfLi2ELi256EL9Algorithm0EEvT_T0_ll_param_1];
	ld.param.u64 	%rd22, [_Z20SoftmaxBlockSMemImplI22BroadcastScaleMaskLoadIffbLm4EiE11DirectStoreIffEfLi2ELi256EL9Algorithm0EEvT_T0_ll_param_0+8];
	ld.param.u64 	%rd21, [_Z20SoftmaxBlockSMemImplI22BroadcastScaleMaskLoadIffbLm4EiE11DirectStoreIffEfLi2ELi256EL9Algorithm0EEvT_T0_ll_param_0];
	ld.param.u64 	%rd33, [_Z20SoftmaxBlockSMemImplI22BroadcastScaleMaskLoadIffbLm4EiE11DirectStoreIffEfLi2ELi256EL9Algorithm0EEvT_T0_ll_param_2];
	ld.param.u64 	%rd34, [_Z20SoftmaxBlockSMemImplI22BroadcastScaleMaskLoadIffbLm4EiE11DirectStoreIffEfLi2ELi256EL9Algorithm0EEvT_T0_ll_param_3];
	cvta.to.global.u64 	%rd1, %rd21;
	cvta.to.global.u64 	%rd2, %rd22;
	cvta.to.global.u64 	%rd7, %rd31;
	mov.u32 	%r8, %tid.x;
	and.b64  	%rd35, %rd34, 1;
	setp.eq.b64 	%p2, %rd35, 1;
	not.pred 	%p3, %p2;
	@%p3 bra 	$L__BB593_2;
	mov.u64 	%rd36, $str$2;
	cvta.global.u64 	%rd37, %rd36;
	mov.u64 	%rd38, $str$1;
	cvta.global.u64 	%rd39, %rd38;
	mov.u64 	%rd40, __unnamed_579;
	cvta.global.u64 	%rd41, %rd40;
	{ // callseq 578, 0
	.param .b64 param0;
	st.param.b64 	[param0], %rd37;
	.param .b64 param1;
	st.param.b64 	[param1], %rd39;
	.param .b32 param2;
	st.param.b32 	[param2], 487;
	.param .b64 param3;
	st.param.b64 	[param3], %rd41;
	.param .b64 param4;
	st.param.b64 	[param4], 1;
	call.uni 
	__assertfail, 
	(
	param0, 
	param1, 
	param2, 
	param3, 
	param4
	);
	} // callseq 578
$L__BB593_2:
	shr.u64 	%rd42, %rd34, 63;
	add.s64 	%rd43, %rd34, %rd42;
	shr.u64 	%rd44, %rd43, 1;
	cvt.u32.u64 	%r9, %rd44;
	mov.u32 	%r44, %ctaid.x;
	cvt.u64.u32 	%rd100, %r44;
	setp.le.s64 	%p4, %rd33, %rd100;
	@%p4 bra 	$L__BB593_39;
	// begin inline asm
	mov.u32 %r45, %laneid;
	// end inline asm
	cvt.u64.u32 	%rd9, %r8;
	shr.u32 	%r46, %r8, 3;
	and.b32  	%r47, %r46, 124;
	mov.u32 	%r48, _ZZ14BlockAllReduceI5SumOpfLi256EET0_S1_E12temp_storage;
	add.s32 	%r49, %r48, %r47;
	add.s32 	%r11, %r49, 8;
	mov.u32 	%r50, %nctaid.x;
	cvt.u64.u32 	%rd10, %r50;
	not.b32 	%r51, %r8;
	add.s32 	%r12, %r51, %r9;
	not.b64 	%rd45, %rd9;
	add.s64 	%rd11, %rd34, %rd45;
	shl.b32 	%r52, %r8, 1;
	shl.b32 	%r53, %r8, 2;
	mov.u32 	%r54, shared_buf;
	add.s32 	%r13, %r54, %r53;
	shl.b32 	%r14, %r9, 2;
	add.s32 	%r15, %r13, %r14;
	add.s32 	%r16, %r8, 256;
	and.b64  	%rd12, %rd11, 768;
	and.b32  	%r17, %r12, 768;
	cvt.u64.u32 	%rd13, %r52;
$L__BB593_4:
	setp.ge.s32 	%p5, %r8, %r9;
	mov.f32 	%f236, 0fFF800000;
	@%p5 bra 	$L__BB593_15;
	and.b32  	%r55, %r12, 256;
	setp.ne.s32 	%p6, %r55, 0;
	cvt.u32.u64 	%r56, %rd100;
	cvt.u32.u64 	%r57, %rd30;
	mul.lo.s32 	%r18, %r57, %r56;
	mov.f32 	%f236, 0fFF800000;
	mov.u32 	%r212, %r8;
	@%p6 bra 	$L__BB593_9;
	cvt.u32.u64 	%r58, %rd13;
	setp.eq.s64 	%p7, %rd26, 1;
	setp.eq.s64 	%p8, %rd25, 1;
	setp.eq.s64 	%p9, %rd24, 1;
	setp.eq.s64 	%p10, %rd23, 1;
	add.s32 	%r59, %r58, %r18;
	div.s32 	%r60, %r59, %r36;
	mul.lo.s32 	%r61, %r60, %r36;
	sub.s32 	%r62, %r59, %r61;
	div.s32 	%r63, %r62, %r37;
	mul.lo.s32 	%r64, %r63, %r37;
	sub.s32 	%r65, %r62, %r64;
	div.s32 	%r66, %r65, %r38;
	mul.lo.s32 	%r67, %r66, %r38;
	sub.s32 	%r68, %r65, %r67;
	selp.b32 	%r69, 0, %r60, %p10;
	selp.b32 	%r70, 0, %r63, %p9;
	selp.b32 	%r71, 0, %r66, %p8;
	selp.b32 	%r72, 0, %r68, %p7;
	mul.lo.s32 	%r73, %r40, %r69;
	mad.lo.s32 	%r74, %r41, %r70, %r73;
	mad.lo.s32 	%r75, %r42, %r71, %r74;
	mad.lo.s32 	%r76, %r43, %r72, %r75;
	shr.u32 	%r77, %r59, 31;
	add.s32 	%r78, %r59, %r77;
	shr.s32 	%r79, %r78, 1;
	mul.wide.s32 	%rd46, %r79, 8;
	add.s64 	%rd15, %rd1, %rd46;
	ld.global.f32 	%f39, [%rd15];
	shr.u32 	%r80, %r76, 31;
	add.s32 	%r81, %r76, %r80;
	shr.s32 	%r82, %r81, 1;
	mul.wide.s32 	%rd47, %r82, 2;
	add.s64 	%rd48, %rd2, %rd47;
	ld.global.v2.u8 	{%rs1, %rs2}, [%rd48];
	setp.eq.s16 	%p11, %rs1, 0;
	mul.f32 	%f40, %f39, %f35;
	selp.f32 	%f3, %f34, %f40, %p11;
	setp.eq.s16 	%p12, %rs2, 0;
	mov.f32 	%f230, %f34;
	@%p12 bra 	$L__BB593_8;
	ld.global.f32 	%f41, [%rd15+4];
	mul.f32 	%f230, %f41, %f35;
$L__BB593_8:
	st.shared.f32 	[%r13], %f3;
	max.f32 	%f42, %f3, 0fFF800000;
	st.shared.f32 	[%r15], %f230;
	max.f32 	%f236, %f42, %f230;
	mov.u32 	%r212, %r16;
$L__BB593_9:
	setp.lt.u32 	%p13, %r12, 256;
	@%p13 bra 	$L__BB593_15;
$L__BB593_10:
	setp.eq.s64 	%p14, %rd26, 1;
	setp.eq.s64 	%p15, %rd25, 1;
	setp.eq.s64 	%p16, %rd24, 1;
	setp.eq.s64 	%p17, %rd23, 1;
	shl.b32 	%r83, %r212, 1;
	add.s32 	%r21, %r83, %r18;
	div.s32 	%r84, %r21, %r36;
	mul.lo.s32 	%r85, %r84, %r36;
	sub.s32 	%r86, %r21, %r85;
	div.s32 	%r87, %r86, %r37;
	mul.lo.s32 	%r88, %r87, %r37;
	sub.s32 	%r89, %r86, %r88;
	div.s32 	%r90, %r89, %r38;
	mul.lo.s32 	%r91, %r90, %r38;
	sub.s32 	%r92, %r89, %r91;
	selp.b32 	%r93, 0, %r84, %p17;
	selp.b32 	%r94, 0, %r87, %p16;
	selp.b32 	%r95, 0, %r90, %p15;
	selp.b32 	%r96, 0, %r92, %p14;
	mul.lo.s32 	%r97, %r40, %r93;
	mad.lo.s32 	%r98, %r41, %r94, %r97;
	mad.lo.s32 	%r99, %r42, %r95, %r98;
	mad.lo.s32 	%r100, %r43, %r96, %r99;
	shr.u32 	%r101, %r21, 31;
	add.s32 	%r102, %r21, %r101;
	shr.s32 	%r103, %r102, 1;
	mul.wide.s32 	%rd49, %r103, 8;
	add.s64 	%rd16, %rd1, %rd49;
	ld.global.f32 	%f43, [%rd16];
	shr.u32 	%r104, %r100, 31;
	add.s32 	%r105, %r100, %r104;
	shr.s32 	%r106, %r105, 1;
	mul.wide.s32 	%rd50, %r106, 2;
	add.s64 	%rd51, %rd2, %rd50;
	ld.global.v2.u8 	{%rs3, %rs4}, [%rd51];
	setp.eq.s16 	%p18, %rs3, 0;
	mul.f32 	%f44, %f43, %f35;
	selp.f32 	%f10, %f34, %f44, %p18;
	setp.eq.s16 	%p19, %rs4, 0;
	mov.f32 	%f234, %f34;
	@%p19 bra 	$L__BB593_12;
	ld.global.f32 	%f45, [%rd16+4];
	mul.f32 	%f234, %f45, %f35;
$L__BB593_12:
	shl.b32 	%r107, %r212, 2;
	mov.u32 	%r108, shared_buf;
	add.s32 	%r22, %r108, %r107;
	st.shared.f32 	[%r22], %f10;
	max.f32 	%f46, %f236, %f10;
	add.s32 	%r23, %r22, %r14;
	st.shared.f32 	[%r23], %f234;
	max.f32 	%f13, %f46, %f234;
	add.s32 	%r109, %r21, 512;
	div.s32 	%r110, %r109, %r36;
	mul.lo.s32 	%r111, %r110, %r36;
	sub.s32 	%r112, %r109, %r111;
	div.s32 	%r113, %r112, %r37;
	mul.lo.s32 	%r114, %r113, %r37;
	sub.s32 	%r115, %r112, %r114;
	div.s32 	%r116, %r115, %r38;
	mul.lo.s32 	%r117, %r116, %r38;
	sub.s32 	%r118, %r115, %r117;
	selp.b32 	%r119, 0, %r110, %p17;
	selp.b32 	%r120, 0, %r113, %p16;
	selp.b32 	%r121, 0, %r116, %p15;
	selp.b32 	%r122, 0, %r118, %p14;
	mul.lo.s32 	%r123, %r40, %r119;
	mad.lo.s32 	%r124, %r41, %r120, %r123;
	mad.lo.s32 	%r125, %r42, %r121, %r124;
	mad.lo.s32 	%r126, %r43, %r122, %r125;
	shr.u32 	%r127, %r109, 31;
	add.s32 	%r128, %r109, %r127;
	shr.s32 	%r129, %r128, 1;
	mul.wide.s32 	%rd52, %r129, 8;
	add.s64 	%rd17, %rd1, %rd52;
	ld.global.f32 	%f47, [%rd17];
	shr.u32 	%r130, %r126, 31;
	add.s32 	%r131, %r126, %r130;
	shr.s32 	%r132, %r131, 1;
	mul.wide.s32 	%rd53, %r132, 2;
	add.s64 	%rd54, %rd2, %rd53;
	ld.global.v2.u8 	{%rs5, %rs6}, [%rd54];
	setp.eq.s16 	%p24, %rs5, 0;
	mul.f32 	%f48, %f47, %f35;
	selp.f32 	%f14, %f34, %f48, %p24;
	setp.eq.s16 	%p25, %rs6, 0;
	mov.f32 	%f235, %f34;
	@%p25 bra 	$L__BB593_14;
	ld.global.f32 	%f49, [%rd17+4];
	mul.f32 	%f235, %f49, %f35;
$L__BB593_14:
	st.shared.f32 	[%r22+1024], %f14;
	max.f32 	%f50, %f13, %f14;
	st.shared.f32 	[%r23+1024], %f235;
	max.f32 	%f236, %f50, %f235;
	add.s32 	%r212, %r212, 512;
	setp.lt.s32 	%p26, %r212, %r9;
	@%p26 bra 	$L__BB593_10;
$L__BB593_15:
	setp.gt.s32 	%p28, %r45, 15;
	setp.gt.s32 	%p29, %r45, 23;
	setp.gt.s32 	%p30, %r45, 27;
	setp.gt.s32 	%p31, %r45, 29;
	setp.gt.s32 	%p32, %r45, 30;
	mov.b32 	%r134, %f236;
	mov.b32 	%r135, 1;
	mov.b32 	%r156, 31;
	mov.b32 	%r157, -1;
	// begin inline asm
	shfl.sync.down.b32 %r133, %r134, %r135, %r156, %r157;
	// end inline asm
	mov.b32 	%f51, %r133;
	max.f32 	%f52, %f236, %f51;
	selp.f32 	%f53, %f236, %f52, %p32;
	mov.b32 	%r139, %f53;
	mov.b32 	%r140, 2;
	// begin inline asm
	shfl.sync.down.b32 %r138, %r139, %r140, %r156, %r157;
	// end inline asm
	mov.b32 	%f54, %r138;
	max.f32 	%f55, %f53, %f54;
	selp.f32 	%f56, %f53, %f55, %p31;
	mov.b32 	%r144, %f56;
	mov.b32 	%r145, 4;
	// begin inline asm
	shfl.sync.down.b32 %r143, %r144, %r145, %r156, %r157;
	// end inline asm
	mov.b32 	%f57, %r143;
	max.f32 	%f58, %f56, %f57;
	selp.f32 	%f59, %f56, %f58, %p30;
	mov.b32 	%r149, %f59;
	mov.b32 	%r150, 8;
	// begin inline asm
	shfl.sync.down.b32 %r148, %r149, %r150, %r156, %r157;
	// end inline asm
	mov.b32 	%f60, %r148;
	max.f32 	%f19, %f59, %f60;
	selp.f32 	%f237, %f59, %f19, %p29;
	mov.b32 	%r154, %f237;
	mov.b32 	%r155, 16;
	// begin inline asm
	shfl.sync.down.b32 %r153, %r154, %r155, %r156, %r157;
	// end inline asm
	mov.pred 	%p57, 0;
	@%p28 bra 	$L__BB593_18;
	setp.ne.s32 	%p34, %r45, 0;
	mov.b32 	%f61, %r153;
	max.f32 	%f237, %f19, %f61;
	@%p34 bra 	$L__BB593_18;
	shr.u32 	%r158, %r8, 3;
	and.b32  	%r159, %r158, 124;
	mov.u32 	%r160, _ZZ14BlockAllReduceI5MaxOpfLi256EET0_S1_E12temp_storage;
	add.s32 	%r161, %r160, %r159;
	st.shared.f32 	[%r161+8], %f237;
	mov.pred 	%p57, -1;
$L__BB593_18:
	setp.ne.s32 	%p36, %r8, 0;
	bar.sync 	0;
	@%p36 bra 	$L__BB593_20;
	ld.shared.f32 	%f62, [_ZZ14BlockAllReduceI5MaxOpfLi256EET0_S1_E12temp_storage+12];
	max.f32 	%f63, %f237, %f62;
	ld.shared.f32 	%f64, [_ZZ14BlockAllReduceI5MaxOpfLi256EET0_S1_E12temp_storage+16];
	max.f32 	%f65, %f63, %f64;
	ld.shared.f32 	%f66, [_ZZ14BlockAllReduceI5MaxOpfLi256EET0_S1_E12temp_storage+20];
	max.f32 	%f67, %f65, %f66;
	ld.shared.f32 	%f68, [_ZZ14BlockAllReduceI5MaxOpfLi256EET0_S1_E12temp_storage+24];
	max.f32 	%f69, %f67, %f68;
	ld.shared.f32 	%f70, [_ZZ14BlockAllReduceI5MaxOpfLi256EET0_S1_E12temp_storage+28];
	max.f32 	%f71, %f69, %f70;
	ld.shared.f32 	%f72, [_ZZ14BlockAllReduceI5MaxOpfLi256EET0_S1_E12temp_storage+32];
	max.f32 	%f73, %f71, %f72;
	ld.shared.f32 	%f74, [_ZZ14BlockAllReduceI5MaxOpfLi256EET0_S1_E12temp_storage+36];
	max.f32 	%f75, %f73, %f74;
	st.shared.f32 	[_ZZ14BlockAllReduceI5MaxOpfLi256EET0_S1_E16result_broadcast], %f75;
$L__BB593_20:
	setp.le.s64 	%p37, %rd34, %rd9;
	bar.sync 	0;
	mov.f32 	%f241, 0f00000000;
	ld.shared.f32 	%f23, [_ZZ14BlockAllReduceI5MaxOpfLi256EET0_S1_E16result_broadcast];
	@%p37 bra 	$L__BB593_27;
	setp.eq.s64 	%p38, %rd12, 768;
	mov.f32 	%f241, 0f00000000;
	mov.u32 	%r213, %r8;
	@%p38 bra 	$L__BB593_25;
	setp.eq.s64 	%p39, %rd12, 0;
	ld.shared.f32 	%f79, [%r13];
	sub.f32 	%f80, %f79, %f23;
	fma.rn.f32 	%f81, %f80, 0f3BBB989D, 0f3F000000;
	cvt.sat.f32.f32 	%f82, %f81;
	mov.f32 	%f83, 0f4B400001;
	mov.f32 	%f84, 0f437C0000;
	fma.rm.f32 	%f85, %f82, %f84, %f83;
	add.f32 	%f86, %f85, 0fCB40007F;
	neg.f32 	%f87, %f86;
	fma.rn.f32 	%f88, %f80, 0f3FB8AA3B, %f87;
	fma.rn.f32 	%f89, %f80, 0f32A57060, %f88;
	mov.b32 	%r162, %f85;
	shl.b32 	%r163, %r162, 23;
	mov.b32 	%f90, %r163;
	ex2.approx.ftz.f32 	%f91, %f89;
	mul.f32 	%f92, %f91, %f90;
	st.shared.f32 	[%r13], %f92;
	add.f32 	%f241, %f92, 0f00000000;
	mov.u32 	%r213, %r16;
	@%p39 bra 	$L__BB593_25;
	add.s32 	%r213, %r8, 512;
	setp.eq.s64 	%p40, %rd12, 256;
	ld.shared.f32 	%f93, [%r13+1024];
	sub.f32 	%f94, %f93, %f23;
	fma.rn.f32 	%f95, %f94, 0f3BBB989D, 0f3F000000;
	cvt.sat.f32.f32 	%f96, %f95;
	mov.f32 	%f97, 0f4B400001;
	mov.f32 	%f98, 0f437C0000;
	fma.rm.f32 	%f99, %f96, %f98, %f97;
	add.f32 	%f100, %f99, 0fCB40007F;
	neg.f32 	%f101, %f100;
	fma.rn.f32 	%f102, %f94, 0f3FB8AA3B, %f101;
	fma.rn.f32 	%f103, %f94, 0f32A57060, %f102;
	mov.b32 	%r164, %f99;
	shl.b32 	%r165, %r164, 23;
	mov.b32 	%f104, %r165;
	ex2.approx.ftz.f32 	%f105, %f103;
	mul.f32 	%f106, %f105, %f104;
	st.shared.f32 	[%r13+1024], %f106;
	add.f32 	%f241, %f241, %f106;
	@%p40 bra 	$L__BB593_25;
	add.s32 	%r213, %r8, 768;
	ld.shared.f32 	%f107, [%r13+2048];
	sub.f32 	%f108, %f107, %f23;
	fma.rn.f32 	%f109, %f108, 0f3BBB989D, 0f3F000000;
	cvt.sat.f32.f32 	%f110, %f109;
	mov.f32 	%f111, 0f4B400001;
	mov.f32 	%f112, 0f437C0000;
	fma.rm.f32 	%f113, %f110, %f112, %f111;
	add.f32 	%f114, %f113, 0fCB40007F;
	neg.f32 	%f115, %f114;
	fma.rn.f32 	%f116, %f108, 0f3FB8AA3B, %f115;
	fma.rn.f32 	%f117, %f108, 0f32A57060, %f116;
	mov.b32 	%r166, %f113;
	shl.b32 	%r167, %r166, 23;
	mov.b32 	%f118, %r167;
	ex2.approx.ftz.f32 	%f119, %f117;
	mul.f32 	%f120, %f119, %f118;
	st.shared.f32 	[%r13+2048], %f120;
	add.f32 	%f241, %f241, %f120;
$L__BB593_25:
	setp.lt.u64 	%p41, %rd11, 768;
	@%p41 bra 	$L__BB593_27;
$L__BB593_26:
	shl.b32 	%r168, %r213, 2;
	mov.u32 	%r169, shared_buf;
	add.s32 	%r170, %r169, %r168;
	ld.shared.f32 	%f121, [%r170];
	sub.f32 	%f122, %f121, %f23;
	fma.rn.f32 	%f123, %f122, 0f3BBB989D, 0f3F000000;
	cvt.sat.f32.f32 	%f124, %f123;
	mov.f32 	%f125, 0f4B400001;
	mov.f32 	%f126, 0f437C0000;
	fma.rm.f32 	%f127, %f124, %f126, %f125;
	add.f32 	%f128, %f127, 0fCB40007F;
	neg.f32 	%f129, %f128;
	fma.rn.f32 	%f130, %f122, 0f3FB8AA3B, %f129;
	fma.rn.f32 	%f131, %f122, 0f32A57060, %f130;
	mov.b32 	%r171, %f127;
	shl.b32 	%r172, %r171, 23;
	mov.b32 	%f132, %r172;
	ex2.approx.ftz.f32 	%f133, %f131;
	mul.f32 	%f134, %f133, %f132;
	st.shared.f32 	[%r170], %f134;
	add.f32 	%f135, %f241, %f134;
	ld.shared.f32 	%f136, [%r170+1024];
	sub.f32 	%f137, %f136, %f23;
	fma.rn.f32 	%f138, %f137, 0f3BBB989D, 0f3F000000;
	cvt.sat.f32.f32 	%f139, %f138;
	fma.rm.f32 	%f140, %f139, %f126, %f125;
	add.f32 	%f141, %f140, 0fCB40007F;
	neg.f32 	%f142, %f141;
	fma.rn.f32 	%f143, %f137, 0f3FB8AA3B, %f142;
	fma.rn.f32 	%f144, %f137, 0f32A57060, %f143;
	mov.b32 	%r173, %f140;
	shl.b32 	%r174, %r173, 23;
	mov.b32 	%f145, %r174;
	ex2.approx.ftz.f32 	%f146, %f144;
	mul.f32 	%f147, %f146, %f145;
	st.shared.f32 	[%r170+1024], %f147;
	add.f32 	%f148, %f135, %f147;
	ld.shared.f32 	%f149, [%r170+2048];
	sub.f32 	%f150, %f149, %f23;
	fma.rn.f32 	%f151, %f150, 0f3BBB989D, 0f3F000000;
	cvt.sat.f32.f32 	%f152, %f151;
	fma.rm.f32 	%f153, %f152, %f126, %f125;
	add.f32 	%f154, %f153, 0fCB40007F;
	neg.f32 	%f155, %f154;
	fma.rn.f32 	%f156, %f150, 0f3FB8AA3B, %f155;
	fma.rn.f32 	%f157, %f150, 0f32A57060, %f156;
	mov.b32 	%r175, %f153;
	shl.b32 	%r176, %r175, 23;
	mov.b32 	%f158, %r176;
	ex2.approx.ftz.f32 	%f159, %f157;
	mul.f32 	%f160, %f159, %f158;
	st.shared.f32 	[%r170+2048], %f160;
	add.f32 	%f161, %f148, %f160;
	ld.shared.f32 	%f162, [%r170+3072];
	sub.f32 	%f163, %f162, %f23;
	fma.rn.f32 	%f164, %f163, 0f3BBB989D, 0f3F000000;
	cvt.sat.f32.f32 	%f165, %f164;
	fma.rm.f32 	%f166, %f165, %f126, %f125;
	add.f32 	%f167, %f166, 0fCB40007F;
	neg.f32 	%f168, %f167;
	fma.rn.f32 	%f169, %f163, 0f3FB8AA3B, %f168;
	fma.rn.f32 	%f170, %f163, 0f32A57060, %f169;
	mov.b32 	%r177, %f166;
	shl.b32 	%r178, %r177, 23;
	mov.b32 	%f171, %r178;
	ex2.approx.ftz.f32 	%f172, %f170;
	mul.f32 	%f173, %f172, %f171;
	st.shared.f32 	[%r170+3072], %f173;
	add.f32 	%f241, %f161, %f173;
	add.s32 	%r213, %r213, 1024;
	cvt.u64.u32 	%rd55, %r213;
	setp.gt.u64 	%p42, %rd34, %rd55;
	@%p42 bra 	$L__BB593_26;
$L__BB593_27:
	mov.b32 	%r180, %f241;
	mov.b32 	%r181, 1;
	mov.b32 	%r202, 31;
	mov.b32 	%r203, -1;
	// begin inline asm
	shfl.sync.down.b32 %r179, %r180, %r181, %r202, %r203;
	// end inline asm
	mov.b32 	%f174, %r179;
	add.f32 	%f175, %f241, %f174;
	selp.f32 	%f176, %f241, %f175, %p32;
	mov.b32 	%r185, %f176;
	mov.b32 	%r186, 2;
	// begin inline asm
	shfl.sync.down.b32 %r184, %r185, %r186, %r202, %r203;
	// end inline asm
	mov.b32 	%f177, %r184;
	add.f32 	%f178, %f176, %f177;
	selp.f32 	%f179, %f176, %f178, %p31;
	mov.b32 	%r190, %f179;
	mov.b32 	%r191, 4;
	// begin inline asm
	shfl.sync.down.b32 %r189, %r190, %r191, %r202, %r203;
	// end inline asm
	mov.b32 	%f180, %r189;
	add.f32 	%f181, %f179, %f180;
	selp.f32 	%f182, %f179, %f181, %p30;
	mov.b32 	%r195, %f182;
	mov.b32 	%r196, 8;
	// begin inline asm
	shfl.sync.down.b32 %r194, %r195, %r196, %r202, %r203;
	// end inline asm
	mov.b32 	%f183, %r194;
	add.f32 	%f184, %f182, %f183;
	selp.f32 	%f185, %f182, %f184, %p29;
	mov.b32 	%r200, %f185;
	mov.b32 	%r201, 16;
	// begin inline asm
	shfl.sync.down.b32 %r199, %r200, %r201, %r202, %r203;
	// end inline asm
	mov.b32 	%f186, %r199;
	add.f32 	%f187, %f185, %f186;
	selp.f32 	%f32, %f185, %f187, %p28;
	not.pred 	%p48, %p57;
	@%p48 bra 	$L__BB593_29;
	st.shared.f32 	[%r11], %f32;
$L__BB593_29:
	setp.ne.s32 	%p49, %r8, 0;
	bar.sync 	0;
	@%p49 bra 	$L__BB593_31;
	ld.shared.f32 	%f188, [_ZZ14BlockAllReduceI5SumOpfLi256EET0_S1_E12temp_storage+12];
	add.f32 	%f189, %f32, %f188;
	ld.shared.f32 	%f190, [_ZZ14BlockAllReduceI5SumOpfLi256EET0_S1_E12temp_storage+16];
	add.f32 	%f191, %f189, %f190;
	ld.shared.f32 	%f192, [_ZZ14BlockAllReduceI5SumOpfLi256EET0_S1_E12temp_storage+20];
	add.f32 	%f193, %f191, %f192;
	ld.shared.f32 	%f194, [_ZZ14BlockAllReduceI5SumOpfLi256EET0_S1_E12temp_storage+24];
	add.f32 	%f195, %f193, %f194;
	ld.shared.f32 	%f196, [_ZZ14BlockAllReduceI5SumOpfLi256EET0_S1_E12temp_storage+28];
	add.f32 	%f197, %f195, %f196;
	ld.shared.f32 	%f198, [_ZZ14BlockAllReduceI5SumOpfLi256EET0_S1_E12temp_storage+32];
	add.f32 	%f199, %f197, %f198;
	ld.shared.f32 	%f200, [_ZZ14BlockAllReduceI5SumOpfLi256EET0_S1_E12temp_storage+36];
	add.f32 	%f201, %f199, %f200;
	st.shared.f32 	[_ZZ14BlockAllReduceI5SumOpfLi256EET0_S1_E16result_broadcast], %f201;
$L__BB593_31:
	setp.ge.s32 	%p50, %r8, %r9;
	bar.sync 	0;
	ld.shared.f32 	%f33, [_ZZ14BlockAllReduceI5SumOpfLi256EET0_S1_E16result_broadcast];
	@%p50 bra 	$L__BB593_38;
	setp.eq.s32 	%p51, %r17, 768;
	mul.lo.s64 	%rd18, %rd100, %rd32;
	mov.u32 	%r215, %r8;
	@%p51 bra 	$L__BB593_36;
	setp.eq.s32 	%p52, %r17, 0;
	ld.shared.f32 	%f202, [%r13];
	div.rn.f32 	%f203, %f202, %f33;
	ld.shared.f32 	%f204, [%r15];
	div.rn.f32 	%f205, %f204, %f33;
	add.s64 	%rd19, %rd18, %rd13;
	shr.u64 	%rd56, %rd19, 63;
	add.s64 	%rd57, %rd19, %rd56;
	shl.b64 	%rd58, %rd57, 2;
	and.b64  	%rd59, %rd58, -8;
	add.s64 	%rd60, %rd7, %rd59;
	st.global.v2.f32 	[%rd60], {%f203, %f205};
	mov.u32 	%r215, %r16;
	@%p52 bra 	$L__BB593_36;
	add.s32 	%r215, %r8, 512;
	setp.eq.s32 	%p53, %r17, 256;
	ld.shared.f32 	%f206, [%r13+1024];
	div.rn.f32 	%f207, %f206, %f33;
	ld.shared.f32 	%f208, [%r15+1024];
	div.rn.f32 	%f209, %f208, %f33;
	add.s64 	%rd61, %rd19, 512;
	shr.u64 	%rd62, %rd61, 63;
	add.s64 	%rd63, %rd61, %rd62;
	shl.b64 	%rd64, %rd63, 2;
	and.b64  	%rd65, %rd64, -8;
	add.s64 	%rd66, %rd7, %rd65;
	st.global.v2.f32 	[%rd66], {%f207, %f209};
	@%p53 bra 	$L__BB593_36;
	add.s32 	%r215, %r8, 768;
	ld.shared.f32 	%f210, [%r13+2048];
	div.rn.f32 	%f211, %f210, %f33;
	ld.shared.f32 	%f212, [%r15+2048];
	div.rn.f32 	%f213, %f212, %f33;
	add.s64 	%rd67, %rd19, 1024;
	shr.u64 	%rd68, %rd67, 63;
	add.s64 	%rd69, %rd67, %rd68;
	shl.b64 	%rd70, %rd69, 2;
	and.b64  	%rd71, %rd70, -8;
	add.s64 	%rd72, %rd7, %rd71;
	st.global.v2.f32 	[%rd72], {%f211, %f213};
$L__BB593_36:
	setp.lt.u32 	%p54, %r12, 768;
	@%p54 bra 	$L__BB593_38;
$L__BB593_37:
	shl.b32 	%r204, %r215, 2;
	mov.u32 	%r205, shared_buf;
	add.s32 	%r206, %r205, %r204;
	ld.shared.f32 	%f214, [%r206];
	div.rn.f32 	%f215, %f214, %f33;
	add.s32 	%r207, %r206, %r14;
	ld.shared.f32 	%f216, [%r207];
	div.rn.f32 	%f217, %f216, %f33;
	shl.b32 	%r208, %r215, 1;
	cvt.u64.u32 	%rd73, %r208;
	add.s64 	%rd74, %rd18, %rd73;
	shr.u64 	%rd75, %rd74, 63;
	add.s64 	%rd76, %rd74, %rd75;
	shl.b64 	%rd77, %rd76, 2;
	and.b64  	%rd78, %rd77, -8;
	add.s64 	%rd79, %rd7, %rd78;
	st.global.v2.f32 	[%rd79], {%f215, %f217};
	ld.shared.f32 	%f218, [%r206+1024];
	div.rn.f32 	%f219, %f218, %f33;
	ld.shared.f32 	%f220, [%r207+1024];
	div.rn.f32 	%f221, %f220, %f33;
	add.s64 	%rd80, %rd74, 512;
	shr.u64 	%rd81, %rd80, 63;
	add.s64 	%rd82, %rd80, %rd81;
	shl.b64 	%rd83, %rd82, 2;
	and.b64  	%rd84, %rd83, -8;
	add.s64 	%rd85, %rd7, %rd84;
	st.global.v2.f32 	[%rd85], {%f219, %f221};
	ld.shared.f32 	%f222, [%r206+2048];
	div.rn.f32 	%f223, %f222, %f33;
	ld.shared.f32 	%f224, [%r207+2048];
	div.rn.f32 	%f225, %f224, %f33;
	add.s32 	%r209, %r208, 1024;
	cvt.u64.u32 	%rd86, %r209;
	add.s64 	%rd87, %rd18, %rd86;
	shr.u64 	%rd88, %rd87, 63;
	add.s64 	%rd89, %rd87, %rd88;
	shl.b64 	%rd90, %rd89, 2;
	and.b64  	%rd91, %rd90, -8;
	add.s64 	%rd92, %rd7, %rd91;
	st.global.v2.f32 	[%rd92], {%f223, %f225};
	ld.shared.f32 	%f226, [%r206+3072];
	div.rn.f32 	%f227, %f226, %f33;
	ld.shared.f32 	%f228, [%r207+3072];
	div.rn.f32 	%f229, %f228, %f33;
	add.s32 	%r210, %r208, 1536;
	cvt.u64.u32 	%rd93, %r210;
	add.s64 	%rd94, %rd18, %rd93;
	shr.u64 	%rd95, %rd94, 63;
	add.s64 	%rd96, %rd94, %rd95;
	shl.b64 	%rd97, %rd96, 2;
	and.b64  	%rd98, %rd97, -8;
	add.s64 	%rd99, %rd7, %rd98;
	st.global.v2.f32 	[%rd99], {%f227, %f229};
	add.s32 	%r215, %r215, 1024;
	setp.lt.s32 	%p55, %r215, %r9;
	@%p55 bra 	$L__BB593_37;
$L__BB593_38:
	add.s64 	%rd100, %rd100, %rd10;
	setp.lt.s64 	%p56, %rd100, %rd33;
	@%p56 bra 	$L__BB593_4;
$L__BB593_39:
	ret;

}
	// .globl	_Z20SoftmaxBlockSMemImplI22BroadcastScaleMaskLoadIffbLm4EiE11DirectStoreIffEfLi1ELi128EL9Algorithm0EEvT_T0_ll
.visible .entry _Z20SoftmaxBlockSMemImplI22BroadcastScaleMaskLoadIffbLm4EiE11DirectStoreIffEfLi1ELi128EL9Algorithm0EEvT_T0_ll(
	.param .align 8 .b8 _Z20SoftmaxBlockSMemImplI22BroadcastScaleMaskLoadIffbLm4EiE11DirectStoreIffEfLi1ELi128EL9Algorithm0EEvT_T0_ll_param_0[120],
	.param .align 8 .b8 _Z20SoftmaxBlockSMemImplI22BroadcastScaleMaskLoadIffbLm4EiE11DirectStoreIffEfLi1ELi128EL9Algorithm0EEvT_T0_ll_param_1[16],
	.param .u64 _Z20SoftmaxBlockSMemImplI22BroadcastScaleMaskLoadIffbLm4EiE11DirectStoreIffEfLi1ELi128EL9Algorithm0EEvT_T0_ll_param_2,
	.param .u64 _Z20SoftmaxBlockSMemImplI22BroadcastScaleMaskLoadIffbLm4EiE11DirectStoreIffEfLi1ELi128EL9Algorithm0EEvT_T0_ll_param_3
)
{
	.reg .pred 	%p<49>;
	.reg .b16 	%rs<4>;
	.reg .b32 	%r<198>;
	.reg .b32 	%f<197>;
	.reg .b64 	%rd<64>;

	ld.param.u64 	%rd33, [_Z20SoftmaxBlockSMemImplI22BroadcastScaleMaskLoadIffbLm4EiE11DirectStoreIffEfLi1ELi128EL9Algorithm0EEvT_T0_ll_param_1+8];
	ld.param.v2.f32 	{%f24, %f25}, [_Z20SoftmaxBlockSMemImplI22BroadcastScaleMaskLoadIffbLm4EiE11DirectStoreIffEfLi1ELi128EL9Algorithm0EEvT_T0_ll_param_0+112];
	ld.param.u64 	%rd31, [_Z20SoftmaxBlockSMemImplI22BroadcastScaleMaskLoadIffbLm4EiE11DirectStoreIffEfLi1ELi128EL9Algorithm0EEvT_T0_ll_param_0+104];
	ld.param.v2.u32 	{%r42, %r43}, [_Z20SoftmaxBlockSMemImplI22BroadcastScaleMaskLoadIffbLm4EiE11DirectStoreIffEfLi1ELi128EL9Algorithm0EEvT_T0_ll_param_0+88];
	ld.param.v2.u32 	{%r40, %r41}, [_Z20SoftmaxBlockSMemImplI22BroadcastScaleMaskLoadIffbLm4EiE11DirectStoreIffEfLi1ELi128EL9Algorithm0EEvT_T0_ll_param_0+80];
	ld.param.v2.u32 	{%r38, %r39}, [_Z20SoftmaxBlockSMemImplI22BroadcastScaleMaskLoadIffbLm4EiE11DirectStoreIffEfLi1ELi128EL9Algorithm0EEvT_T0_ll_param_0+64];
	ld.param.v2.u32 	{%r36, %r37}, [_Z20SoftmaxBlockSMemImplI22BroadcastScaleMaskLoadIffbLm4EiE11DirectStoreIffEfLi1ELi128EL9Algorithm0EEvT_T0_ll_param_0+56];
	ld.param.u64 	%rd27, [_Z20SoftmaxBlockSMemImplI22BroadcastScaleMaskLoadIffbLm4EiE11DirectStoreIffEfLi1ELi128EL9Algorithm0EEvT_T0_ll_param_0+40];
	ld.param.u64 	%rd26, [_Z20SoftmaxBlockSMemImplI22BroadcastScaleMaskLoadIffbLm4EiE11DirectStoreIffEfLi1ELi128EL9Algorithm0EEvT_T0_ll_param_0+32];
	ld.param.u64 	%rd25, [_Z20SoftmaxBlockSMemImplI22BroadcastScaleMaskLoadIffbLm4EiE11DirectStoreIffEfLi1ELi128EL9Algorithm0EEvT_T0_ll_param_0+24];
	ld.param.u64 	%rd24, [_Z20SoftmaxBlockSMemImplI22BroadcastScaleMaskLoadIffbLm4EiE11DirectStoreIffEfLi1ELi128EL9Algorithm0EEvT_T0_ll_param_0+16];
	ld.param.u64 	%rd32, [_Z20SoftmaxBlockSMemImplI22BroadcastScaleMaskLoadIffbLm4EiE11DirectStoreIffEfLi1ELi128EL9Algorithm0EEvT_T0_ll_param_1];
	ld.param.u64 	%rd23, [_Z20SoftmaxBlockSMemImplI22BroadcastScaleMaskLoadIffbLm4EiE11DirectStoreIffEfLi1ELi128EL9Algorithm0EEvT_T0_ll_param_0+8];
	ld.param.u64 	%rd22, [_Z20SoftmaxBlockSMemImplI22BroadcastScaleMaskLoadIffbLm4EiE11DirectStoreIffEfLi1ELi128EL9Algorithm0EEvT_T0_ll_param_0];
	ld.param.u64 	%rd34, [_Z20SoftmaxBlockSMemImplI22BroadcastScaleMaskLoadIffbLm4EiE11DirectStoreIffEfLi1ELi128EL9Algorithm0EEvT_T0_ll_param_2];
	ld.param.u64 	%rd35, [_Z20SoftmaxBlockSMemImplI22BroadcastScaleMaskLoadIffbLm4EiE11DirectStoreIffEfLi1ELi128EL9Algorithm0EEvT_T0_ll_param_3];
	cvta.to.global.u64 	%rd1, %rd22;
	cvta.to.global.u64 	%rd2, %rd23;
	cvta.to.global.u64 	%rd3, %rd32;
	mov.u32 	%r8, %tid.x;
	cvt.u32.u64 	%r9, %rd35;
	mov.u32 	%r44, %ctaid.x;
	cvt.u64.u32 	%rd62, %r44;
	setp.le.s64 	%p2, %rd34, %rd62;
	@%p2 bra 	$L__BB594_32;
	// begin inline asm
	mov.u32 %r45, %laneid;
	// end inline asm
	shr.u32 	%r46, %r8, 3;
	and.b32  	%r47, %r46, 124;
	mov.u32 	%r48, _ZZ14BlockAllReduceI5MaxOpfLi128EET0_S1_E12temp_storage;
	add.s32 	%r49, %r48, %r47;
	add.s32 	%r11, %r49, 4;
	cvt.u64.u32 	%rd9, %r8;
	mov.u32 	%r50, _ZZ14BlockAllReduceI5SumOpfLi128EET0_S1_E12temp_storage;
	add.s32 	%r51, %r50, %r47;
	add.s32 	%r12, %r51, 4;
	mov.u32 	%r52, %nctaid.x;
	cvt.u64.u32 	%rd10, %r52;
	not.b32 	%r53, %r8;
	add.s32 	%r13, %r53, %r9;
	not.b64 	%rd36, %rd9;
	add.s64 	%rd11, %rd35, %rd36;
	shl.b32 	%r54, %r8, 2;
	mov.u32 	%r55, shared_buf;
	add.s32 	%r14, %r55, %r54;
	add.s32 	%r15, %r8, 128;
	and.b64  	%rd12, %rd11, 384;
	add.s32 	%r16, %r8, 256;
	add.s32 	%r17, %r8, 384;
	and.b32  	%r18, %r13, 384;
$L__BB594_2:
	setp.ge.s32 	%p3, %r8, %r9;
	mov.f32 	%f191, 0fFF800000;
	@%p3 bra 	$L__BB594_8;
	and.b32  	%r56, %r13, 128;
	setp.ne.s32 	%p4, %r56, 0;
	mul.lo.s64 	%rd14, %rd31, %rd62;
	mov.f32 	%f191, 0fFF800000;
	mov.u32 	%r190, %r8;
	@%p4 bra 	$L__BB594_5;
	setp.eq.s64 	%p5, %rd27, 1;
	setp.eq.s64 	%p6, %rd26, 1;
	setp.eq.s64 	%p7, %rd25, 1;
	setp.eq.s64 	%p8, %rd24, 1;
	add.s64 	%rd37, %rd14, %rd9;
	cvt.u32.u64 	%r57, %rd37;
	div.s32 	%r58, %r57, %r36;
	mul.lo.s32 	%r59, %r58, %r36;
	sub.s32 	%r60, %r57, %r59;
	div.s32 	%r61, %r60, %r37;
	mul.lo.s32 	%r62, %r61, %r37;
	sub.s32 	%r63, %r60, %r62;
	div.s32 	%r64, %r63, %r38;
	mul.lo.s32 	%r65, %r64, %r38;
	sub.s32 	%r66, %r63, %r65;
	selp.b32 	%r67, 0, %r58, %p8;
	selp.b32 	%r68, 0, %r61, %p7;
	selp.b32 	%r69, 0, %r64, %p6;
	selp.b32 	%r70, 0, %r66, %p5;
	mul.lo.s32 	%r71, %r40, %r67;
	mad.lo.s32 	%r72, %r41, %r68, %r71;
	mad.lo.s32 	%r73, %r42, %r69, %r72;
	mad.lo.s32 	%r74, %r43, %r70, %r73;
	shl.b64 	%rd38, %rd37, 32;
	shr.s64 	%rd39, %rd38, 30;
	add.s64 	%rd40, %rd1, %rd39;
	ld.global.f32 	%f29, [%rd40];
	cvt.s64.s32 	%rd41, %r74;
	add.s64 	%rd42, %rd2, %rd41;
	ld.global.u8 	%rs1, [%rd42];
	setp.eq.s16 	%p9, %rs1, 0;
	mul.f32 	%f30, %f29, %f25;
	selp.f32 	%f31, %f24, %f30, %p9;
	st.shared.f32 	[%r14], %f31;
	max.f32 	%f191, %f31, 0fFF800000;
	mov.u32 	%r190, %r15;
$L__BB594_5:
	setp.lt.u32 	%p10, %r13, 128;
	@%p10 bra 	$L__BB594_8;
	add.s32 	%r193, %r190, 128;
	cvt.u32.u64 	%r75, %rd14;
	add.s32 	%r192, %r190, %r75;
	cvt.u64.u32 	%rd43, %r190;
	shl.b64 	%rd15, %rd43, 32;
	shl.b64 	%rd63, %rd14, 32;
	shl.b32 	%r76, %r190, 2;
	mov.u32 	%r77, shared_buf;
	add.s32 	%r78, %r77, %r76;
	add.s32 	%r191, %r78, 512;
$L__BB594_7:
	setp.eq.s64 	%p11, %rd27, 1;
	setp.eq.s64 	%p12, %rd26, 1;
	setp.eq.s64 	%p13, %rd25, 1;
	setp.eq.s64 	%p14, %rd24, 1;
	div.s32 	%r79, %r192, %r36;
	neg.s32 	%r80, %r36;
	mul.lo.s32 	%r81, %r80, %r79;
	add.s32 	%r82, %r192, %r81;
	div.s32 	%r83, %r82, %r37;
	mul.lo.s32 	%r84, %r83, %r37;
	sub.s32 	%r85, %r81, %r84;
	add.s32 	%r86, %r192, %r85;
	div.s32 	%r87, %r86, %r38;
	mul.lo.s32 	%r88, %r87, %r38;
	sub.s32 	%r89, %r85, %r88;
	add.s32 	%r90, %r192, %r89;
	selp.b32 	%r91, 0, %r79, %p14;
	selp.b32 	%r92, 0, %r83, %p13;
	selp.b32 	%r93, 0, %r87, %p12;
	selp.b32 	%r94, 0, %r90, %p11;
	mul.lo.s32 	%r95, %r40, %r91;
	mad.lo.s32 	%r96, %r41, %r92, %r95;
	mad.lo.s32 	%r97, %r42, %r93, %r96;
	mad.lo.s32 	%r98, %r43, %r94, %r97;
	add.s64 	%rd45, %rd15, %rd63;
	shr.s64 	%rd46, %rd45, 30;
	add.s64 	%rd47, %rd1, %rd46;
	ld.global.f32 	%f32, [%rd47];
	cvt.s64.s32 	%rd48, %r98;
	add.s64 	%rd49, %rd2, %rd48;
	ld.global.u8 	%rs2, [%rd49];
	setp.eq.s16 	%p15, %rs2, 0;
	mul.f32 	%f33, %f32, %f25;
	selp.f32 	%f34, %f24, %f33, %p15;
	st.shared.f32 	[%r191+-512], %f34;
	max.f32 	%f35, %f191, %f34;
	add.s32 	%r99, %r192, 128;
	div.s32 	%r100, %r99, %r36;
	mul.lo.s32 	%r101, %r80, %r100;
	add.s32 	%r102, %r99, %r101;
	div.s32 	%r103, %r102, %r37;
	mul.lo.s32 	%r104, %r103, %r37;
	sub.s32 	%r105, %r101, %r104;
	add.s32 	%r106, %r99, %r105;
	div.s32 	%r107, %r106, %r38;
	mul.lo.s32 	%r108, %r107, %r38;
	sub.s32 	%r109, %r105, %r108;
	add.s32 	%r110, %r99, %r109;
	selp.b32 	%r111, 0, %r100, %p14;
	selp.b32 	%r112, 0, %r103, %p13;
	selp.b32 	%r113, 0, %r107, %p12;
	selp.b32 	%r114, 0, %r110, %p11;
	mul.lo.s32 	%r115, %r40, %r111;
	mad.lo.s32 	%r116, %r41, %r112, %r115;
	mad.lo.s32 	%r117, %r42, %r113, %r116;
	mad.lo.s32 	%r118, %r43, %r114, %r117;
	add.s64 	%rd50, %rd45, 549755813888;
	shr.s64 	%rd51, %rd50, 30;
	add.s64 	%rd52, %rd1, %rd51;
	ld.global.f32 	%f36, [%rd52];
	cvt.s64.s32 	%rd53, %r118;
	add.s64 	%rd54, %rd2, %rd53;
	ld.global.u8 	%rs3, [%rd54];
	setp.eq.s16 	%p16, %rs3, 0;
	mul.f32 	%f37, %f36, %f25;
	selp.f32 	%f38, %f24, %f37, %p16;
	st.shared.f32 	[%r191], %f38;
	max.f32 	%f191, %f35, %f38;
	add.s32 	%r26, %r193, 256;
	add.s32 	%r119, %r193, 128;
	add.s32 	%r192, %r192, 256;
	add.s64 	%rd63, %rd63, 1099511627776;
	add.s32 	%r191, %r191, 1024;
	setp.lt.s32 	%p17, %r119, %r9;
	mov.u32 	%r193, %r26;
	@%p17 bra 	$L__BB594_7;
$L__BB594_8:
	setp.gt.s32 	%p19, %r45, 15;
	setp.gt.s32 	%p20, %r45, 23;
	setp.gt.s32 	%p21, %r45, 27;
	setp.gt.s32 	%p22, %r45, 29;
	setp.gt.s32 	%p23, %r45, 30;
	mov.b32 	%r121, %f191;
	mov.b32 	%r122, 1;
	mov.b32 	%r143, 31;
	mov.b32 	%r144, -1;
	// begin inline asm
	shfl.sync.down.b32 %r120, %r121, %r122, %r143, %r144;
	// end inline asm
	mov.b32 	%f39, %r120;
	max.f32 	%f40, %f191, %f39;
	selp.f32 	%f41, %f191, %f40, %p23;
	mov.b32 	%r126, %f41;
	mov.b32 	%r127, 2;
	// begin inline asm
	shfl.sync.down.b32 %r125, %r126, %r127, %r143, %r144;
	// end inline asm
	mov.b32 	%f42, %r125;
	max.f32 	%f43, %f41, %f42;
	selp.f32 	%f44, %f41, %f43, %p22;
	mov.b32 	%r131, %f44;
	mov.b32 	%r132, 4;
	// begin inline asm
	shfl.sync.down.b32 %r130, %r131, %r132, %r143, %r144;
	// end inline asm
	mov.b32 	%f45, %r130;
	max.f32 	%f46, %f44, %f45;
	selp.f32 	%f47, %f44, %f46, %p21;
	mov.b32 	%r136, %f47;
	mov.b32 	%r137, 8;
	// begin inline asm
	shfl.sync.down.b32 %r135, %r136, %r137, %r143, %r144;
	// end inline asm
	mov.b32 	%f48, %r135;
	max.f32 	%f9, %f47, %f48;
	selp.f32 	%f192, %f47, %f9, %p20;
	mov.b32 	%r141, %f192;
	mov.b32 	%r142, 16;
	// begin inline asm
	shfl.sync.down.b32 %r140, %r141, %r142, %r143, %r144;
	// end inline asm
	mov.pred 	%p48, 0;
	@%p19 bra 	$L__BB594_11;
	setp.ne.s32 	%p25, %r45, 0;
	mov.b32 	%f49, %r140;
	max.f32 	%f192, %f9, %f49;
	@%p25 bra 	$L__BB594_11;
	st.shared.f32 	[%r11], %f192;
	mov.pred 	%p48, -1;
$L__BB594_11:
	setp.ne.s32 	%p27, %r8, 0;
	bar.sync 	0;
	@%p27 bra 	$L__BB594_13;
	ld.shared.f32 	%f50, [_ZZ14BlockAllReduceI5MaxOpfLi128EET0_S1_E12temp_storage+8];
	max.f32 	%f51, %f192, %f50;
	ld.shared.f32 	%f52, [_ZZ14BlockAllReduceI5MaxOpfLi128EET0_S1_E12temp_storage+12];
	max.f32 	%f53, %f51, %f52;
	ld.shared.f32 	%f54, [_ZZ14BlockAllReduceI5MaxOpfLi128EET0_S1_E12temp_storage+16];
	max.f32 	%f55, %f53, %f54;
	st.shared.f32 	[_ZZ14BlockAllReduceI5MaxOpfLi128EET0_S1_E16result_broadcast], %f55;
$L__BB594_13:
	setp.le.s64 	%p28, %rd35, %rd9;
	bar.sync 	0;
	mov.f32 	%f196, 0f00000000;
	ld.shared.f32 	%f13, [_ZZ14BlockAllReduceI5MaxOpfLi128EET0_S1_E16result_broadcast];
	@%p28 bra 	$L__BB594_20;
	setp.eq.s64 	%p29, %rd12, 384;
	mov.f32 	%f196, 0f00000000;
	mov.u32 	%r194, %r8;
	@%p29 bra 	$L__BB594_18;
	setp.eq.s64 	%p30, %rd12, 0;
	ld.shared.f32 	%f59, [%r14];
	sub.f32 	%f60, %f59, %f13;
	fma.rn.f32 	%f61, %f60, 0f3BBB989D, 0f3F000000;
	cvt.sat.f32.f32 	%f62, %f61;
	mov.f32 	%f63, 0f4B400001;
	mov.f32 	%f64, 0f437C0000;
	fma.rm.f32 	%f65, %f62, %f64, %f63;
	add.f32 	%f66, %f65, 0fCB40007F;
	neg.f32 	%f67, %f66;
	fma.rn.f32 	%f68, %f60, 0f3FB8AA3B, %f67;
	fma.rn.f32 	%f69, %f60, 0f32A57060, %f68;
	mov.b32 	%r145, %f65;
	shl.b32 	%r146, %r145, 23;
	mov.b32 	%f70, %r146;
	ex2.approx.ftz.f32 	%f71, %f69;
	mul.f32 	%f72, %f71, %f70;
	st.shared.f32 	[%r14], %f72;
	add.f32 	%f196, %f72, 0f00000000;
	mov.u32 	%r194, %r15;
	@%p30 bra 	$L__BB594_18;
	setp.eq.s64 	%p31, %rd12, 128;
	ld.shared.f32 	%f73, [%r14+512];
	sub.f32 	%f74, %f73, %f13;
	fma.rn.f32 	%f75, %f74, 0f3BBB989D, 0f3F000000;
	cvt.sat.f32.f32 	%f76, %f75;
	mov.f32 	%f77, 0f4B400001;
	mov.f32 	%f78, 0f437C0000;
	fma.rm.f32 	%f79, %f76, %f78, %f77;
	add.f32 	%f80, %f79, 0fCB40007F;
	neg.f32 	%f81, %f80;
	fma.rn.f32 	%f82, %f74, 0f3FB8AA3B, %f81;
	fma.rn.f32 	%f83, %f74, 0f32A57060, %f82;
	mov.b32 	%r147, %f79;
	shl.b32 	%r148, %r147, 23;
	mov.b32 	%f84, %r148;
	ex2.approx.ftz.f32 	%f85, %f83;
	mul.f32 	%f86, %f85, %f84;
	st.shared.f32 	[%r14+512], %f86;
	add.f32 	%f196, %f196, %f86;
	mov.u32 	%r194, %r16;
	@%p31 bra 	$L__BB594_18;
	ld.shared.f32 	%f87, [%r14+1024];
	sub.f32 	%f88, %f87, %f13;
	fma.rn.f32 	%f89, %f88, 0f3BBB989D, 0f3F000000;
	cvt.sat.f32.f32 	%f90, %f89;
	mov.f32 	%f91, 0f4B400001;
	mov.f32 	%f92, 0f437C0000;
	fma.rm.f32 	%f93, %f90, %f92, %f91;
	add.f32 	%f94, %f93, 0fCB40007F;
	neg.f32 	%f95, %f94;
	fma.rn.f32 	%f96, %f88, 0f3FB8AA3B, %f95;
	fma.rn.f32 	%f97, %f88, 0f32A57060, %f96;
	mov.b32 	%r149, %f93;
	shl.b32 	%r150, %r149, 23;
	mov.b32 	%f98, %r150;
	ex2.approx.ftz.f32 	%f99, %f97;
	mul.f32 	%f100, %f99, %f98;
	st.shared.f32 	[%r14+1024], %f100;
	add.f32 	%f196, %f196, %f100;
	mov.u32 	%r194, %r17;
$L__BB594_18:
	setp.lt.u64 	%p32, %rd11, 384;
	@%p32 bra 	$L__BB594_20;
$L__BB594_19:
	shl.b32 	%r151, %r194, 2;
	mov.u32 	%r152, shared_buf;
	add.s32 	%r153, %r152, %r151;
	ld.shared.f32 	%f101, [%r153];
	sub.f32 	%f102, %f101, %f13;
	fma.rn.f32 	%f103, %f102, 0f3BBB989D, 0f3F000000;
	cvt.sat.f32.f32 	%f104, %f103;
	mov.f32 	%f105, 0f4B400001;
	mov.f32 	%f106, 0f437C0000;
	fma.rm.f32 	%f107, %f104, %f106, %f105;
	add.f32 	%f108, %f107, 0fCB40007F;
	neg.f32 	%f109, %f108;
	fma.rn.f32 	%f110, %f102, 0f3FB8AA3B, %f109;
	fma.rn.f32 	%f111, %f102, 0f32A57060, %f110;
	mov.b32 	%r154, %f107;
	shl.b32 	%r155, %r154, 23;
	mov.b32 	%f112, %r155;
	ex2.approx.ftz.f32 	%f113, %f111;
	mul.f32 	%f114, %f113, %f112;
	st.shared.f32 	[%r153], %f114;
	add.f32 	%f115, %f196, %f114;
	ld.shared.f32 	%f116, [%r153+512];
	sub.f32 	%f117, %f116, %f13;
	fma.rn.f32 	%f118, %f117, 0f3BBB989D, 0f3F000000;
	cvt.sat.f32.f32 	%f119, %f118;
	fma.rm.f32 	%f120, %f119, %f106, %f105;
	add.f32 	%f121, %f120, 0fCB40007F;
	neg.f32 	%f122, %f121;
	fma.rn.f32 	%f123, %f117, 0f3FB8AA3B, %f122;
	fma.rn.f32 	%f124, %f117, 0f32A57060, %f123;
	mov.b32 	%r156, %f120;
	shl.b32 	%r157, %r156, 23;
	mov.b32 	%f125, %r157;
	ex2.approx.ftz.f32 	%f126, %f124;
	mul.f32 	%f127, %f126, %f125;
	st.shared.f32 	[%r153+512], %f127;
	add.f32 	%f128, %f115, %f127;
	ld.shared.f32 	%f129, [%r153+1024];
	sub.f32 	%f130, %f129, %f13;
	fma.rn.f32 	%f131, %f130, 0f3BBB989D, 0f3F000000;
	cvt.sat.f32.f32 	%f132, %f131;
	fma.rm.f32 	%f133, %f132, %f106, %f105;
	add.f32 	%f134, %f133, 0fCB40007F;
	neg.f32 	%f135, %f134;
	fma.rn.f32 	%f136, %f130, 0f3FB8AA3B, %f135;
	fma.rn.f32 	%f137, %f130, 0f32A57060, %f136;
	mov.b32 	%r158, %f133;
	shl.b32 	%r159, %r158, 23;
	mov.b32 	%f138, %r159;
	ex2.approx.ftz.f32 	%f139, %f137;
	mul.f32 	%f140, %f139, %f138;
	st.shared.f32 	[%r153+1024], %f140;
	add.f32 	%f141, %f128, %f140;
	ld.shared.f32 	%f142, [%r153+1536];
	sub.f32 	%f143, %f142, %f13;
	fma.rn.f32 	%f144, %f143, 0f3BBB989D, 0f3F000000;
	cvt.sat.f32.f32 	%f145, %f144;
	fma.rm.f32 	%f146, %f145, %f106, %f105;
	add.f32 	%f147, %f146, 0fCB40007F;
	neg.f32 	%f148, %f147;
	fma.rn.f32 	%f149, %f143, 0f3FB8AA3B, %f148;
	fma.rn.f32 	%f150, %f143, 0f32A57060, %f149;
	mov.b32 	%r160, %f146;
	shl.b32 	%r161, %r160, 23;
	mov.b32 	%f151, %r161;
	ex2.approx.ftz.f32 	%f152, %f150;
	mul.f32 	%f153, %f152, %f151;
	st.shared.f32 	[%r153+1536], %f153;
	add.f32 	%f196, %f141, %f153;
	add.s32 	%r194, %r194, 512;
	cvt.u64.u32 	%rd55, %r194;
	setp.gt.u64 	%p33, %rd35, %rd55;
	@%p33 bra 	$L__BB594_19;
$L__BB594_20:
	mov.b32 	%r163, %f196;
	mov.b32 	%r164, 1;
	mov.b32 	%r185, 31;
	mov.b32 	%r186, -1;
	// begin inline asm
	shfl.sync.down.b32 %r162, %r163, %r164, %r185, %r186;
	// end inline asm
	mov.b32 	%f154, %r162;
	add.f32 	%f155, %f196, %f154;
	selp.f32 	%f156, %f196, %f155, %p23;
	mov.b32 	%r168, %f156;
	mov.b32 	%r169, 2;
	// begin inline asm
	shfl.sync.down.b32 %r167, %r168, %r169, %r185, %r186;
	// end inline asm
	mov.b32 	%f157, %r167;
	add.f32 	%f158, %f156, %f157;
	selp.f32 	%f159, %f156, %f158, %p22;
	mov.b32 	%r173, %f159;
	mov.b32 	%r174, 4;
	// begin inline asm
	shfl.sync.down.b32 %r172, %r173, %r174, %r185, %r186;
	// end inline asm
	mov.b32 	%f160, %r172;
	add.f32 	%f161, %f159, %f160;
	selp.f32 	%f162, %f159, %f161, %p21;
	mov.b32 	%r178, %f162;
	mov.b32 	%r179, 8;
	// begin inline asm
	shfl.sync.down.b32 %r177, %r178, %r179, %r185, %r186;
	// end inline asm
	mov.b32 	%f163, %r177;
	add.f32 	%f164, %f162, %f163;
	selp.f32 	%f165, %f162, %f164, %p20;
	mov.b32 	%r183, %f165;
	mov.b32 	%r184, 16;
	// begin inline asm
	shfl.sync.down.b32 %r182, %r183, %r184, %r185, %r186;
	// end inline asm
	mov.b32 	%f166, %r182;
	add.f32 	%f167, %f165, %f166;
	selp.f32 	%f22, %f165, %f167, %p19;
	not.pred 	%p39, %p48;
	@%p39 bra 	$L__BB594_22;
	st.shared.f32 	[%r12], %f22;
$L__BB594_22:
	setp.ne.s32 	%p40, %r8, 0;
	bar.sync 	0;
	@%p40 bra 	$L__BB594_24;
	ld.shared.f32 	%f168, [_ZZ14BlockAllReduceI5SumOpfLi128EET0_S1_E12temp_storage+8];
	add.f32 	%f169, %f22, %f168;
	ld.shared.f32 	%f170, [_ZZ14BlockAllReduceI5SumOpfLi128EET0_S1_E12temp_storage+12];
	add.f32 	%f171, %f169, %f170;
	ld.shared.f32 	%f172, [_ZZ14BlockAllReduceI5SumOpfLi128EET0_S1_E12temp_storage+16];
	add.f32 	%f173, %f171, %f172;
	st.shared.f32 	[_ZZ14BlockAllReduceI5SumOpfLi128EET0_S1_E16result_broadcast], %f173;
$L__BB594_24:
	setp.ge.s32 	%p41, %r8, %r9;
	bar.sync 	0;
	ld.shared.f32 	%f23, [_ZZ14BlockAllReduceI5SumOpfLi128EET0_S1_E16result_broadcast];
	@%p41 bra 	$L__BB594_31;
	setp.eq.s32 	%p42, %r18, 384;
	mul.lo.s64 	%rd19, %rd62, %rd33;
	mov.u32 	%r196, %r8;
	@%p42 bra 	$L__BB594_29;
	setp.eq.s32 	%p43, %r18, 0;
	ld.shared.f32 	%f174, [%r14];
	div.rn.f32 	%f175, %f174, %f23;
	add.s64 	%rd56, %rd19, %rd9;
	shl.b64 	%rd57, %rd56, 2;
	add.s64 	%rd20, %rd3, %rd57;
	st.global.f32 	[%rd20], %f175;
	mov.u32 	%r196, %r15;
	@%p43 bra 	$L__BB594_29;
	setp.eq.s32 	%p44, %r18, 128;
	ld.shared.f32 	%f176, [%r14+512];
	div.rn.f32 	%f177, %f176, %f23;
	st.global.f32 	[%rd20+512], %f177;
	mov.u32 	%r196, %r16;
	@%p44 bra 	$L__BB594_29;
	ld.shared.f32 	%f178, [%r14+1024];
	div.rn.f32 	%f179, %f178, %f23;
	st.global.f32 	[%rd20+1024], %f179;
	mov.u32 	%r196, %r17;
$L__BB594_29:
	setp.lt.u32 	%p45, %r13, 384;
	@%p45 bra 	$L__BB594_31;
$L__BB594_30:
	shl.b32 	%r187, %r196, 2;
	mov.u32 	%r188, shared_buf;
	add.s32 	%r189, %r188, %r187;
	ld.shared.f32 	%f180, [%r189];
	div.rn.f32 	%f181, %f180, %f23;
	cvt.u64.u32 	%rd58, %r196;
	add.s64 	%rd59, %rd19, %rd58;
	shl.b64 	%rd60, %rd59, 2;
	add.s64 	%rd61, %rd3, %rd60;
	st.global.f32 	[%rd61], %f181;
	ld.shared.f32 	%f182, [%r189+512];
	div.rn.f32 	%f183, %f182, %f23;
	st.global.f32 	[%rd61+512], %f183;
	ld.shared.f32 	%f184, [%r189+1024];
	div.rn.f32 	%f185, %f184, %f23;
	st.global.f32 	[%rd61+1024], %f185;
	ld.shared.f32 	%f186, [%r189+1536];
	div.rn.f32 	%f187, %f186, %f23;
	st.global.f32 	[%rd61+1536], %f187;
	add.s32 	%r196, %r196, 512;
	setp.lt.s32 	%p46, %r196, %r9;
	@%p46 bra 	$L__BB594_30;
$L__BB594_31:
	add.s64 	%rd62, %rd62, %rd10;
	setp.lt.s64 	%p47, %rd62, %rd34;
	@%p47 bra 	$L__BB594_2;
$L__BB594_32:
	ret;

}
	// .globl	_Z20SoftmaxBlockSMemImplI22BroadcastScaleMaskLoadIffbLm4EiE11DirectStoreIffEfLi1ELi1024EL9Algorithm0EEvT_T0_ll
.visible .entry _Z20SoftmaxBlockSMemImplI22BroadcastScaleMaskLoadIffbLm4EiE11DirectStoreIffEfLi1ELi1024EL9Algorithm0EEvT_T0_ll(
	.param .align 8 .b8 _Z20SoftmaxBlockSMemImplI22BroadcastScaleMaskLoadIffbLm4EiE11DirectStoreIffEfLi1ELi1024EL9Algorithm0EEvT_T0_ll_param_0[120],
	.param .align 8 .b8 _Z20SoftmaxBlockSMemImplI22BroadcastScaleMaskLoadIffbLm4EiE11DirectStoreIffEfLi1ELi1024EL9Algorithm0EEvT_T0_ll_param_1[16],
	.param .u64 _Z20SoftmaxBlockSMemImplI22BroadcastScaleMaskLoadIffbLm4EiE11DirectStoreIffEfLi1ELi1024EL9Algorithm0EEvT_T0_ll_param_2,
	.param .u64 _Z20SoftmaxBlockSMemImplI22BroadcastScaleMaskLoadIffbLm4EiE11DirectStoreIffEfLi1ELi1024EL9Algorithm0EEvT_T0_ll_param_3
)
{
	.reg .pred 	%p<49>;
	.reg .b16 	%rs<4>;
	.reg .b32 	%r<198>;
	.reg .b32 	%f<309>;
	.reg .b64 	%rd<64>;

	ld.param.u64 	%rd33, [_Z20SoftmaxBlockSMemImplI22BroadcastScaleMaskLoadIffbLm4EiE11DirectStoreIffEfLi1ELi1024EL9Algorithm0EEvT_T0_ll_param_1+8];
	ld.param.v2.f32 	{%f24, %f25}, [_Z20SoftmaxBlockSMemImplI22BroadcastScaleMaskLoadIffbLm4EiE11DirectStoreIffEfLi1ELi1024EL9Algorithm0EEvT_T0_ll_param_0+112];
	ld.param.u64 	%rd31, [_Z20SoftmaxBlockSMemImplI22BroadcastScaleMaskLoadIffbLm4EiE11DirectStoreIffEfLi1ELi1024EL9Algorithm0EEvT_T0_ll_param_0+104];
	ld.param.v2.u32 	{%r42, %r43}, [_Z20SoftmaxBlockSMemImplI22BroadcastScaleMaskLoadIffbLm4EiE11DirectStoreIffEfLi1ELi1024EL9Algorithm0EEvT_T0_ll_param_0+88];
	ld.param.v2.u32 	{%r40, %r41}, [_Z20SoftmaxBlockSMemImplI22BroadcastScaleMaskLoadIffbLm4EiE11DirectStoreIffEfLi1ELi1024EL9Algorithm0EEvT_T0_ll_param_0+80];
	ld.param.v2.u32 	{%r38, %r39}, [_Z20SoftmaxBlockSMemImplI22BroadcastScaleMaskLoadIffbLm4EiE11DirectStoreIffEfLi1ELi1024EL9Algorithm0EEvT_T0_ll_param_0+64];
	ld.param.v2.u32 	{%r36, %r37}, [_Z20SoftmaxBlockSMemImplI22BroadcastScaleMaskLoadIffbLm4EiE11DirectStoreIffEfLi1ELi1024EL9Algorithm0EEvT_T0_ll_param_0+56];
	ld.param.u64 	%rd27, [_Z20SoftmaxBlockSMemImplI22BroadcastScaleMaskLoadIffbLm4EiE11DirectStoreIffEfLi1ELi1024EL9Algorithm0EEvT_T0_ll_param_0+40];
	ld.param.u64 	%rd26, [_Z20SoftmaxBlockSMemImplI22BroadcastScaleMaskLoadIffbLm4EiE11DirectStoreIffEfLi1ELi1024EL9Algorithm0EEvT_T0_ll_param_0+32];
	ld.param.u64 	%rd25, [_Z20SoftmaxBlockSMemImplI22BroadcastScaleMaskLoadIffbLm4EiE11DirectStoreIffEfLi1ELi1024EL9Algorithm0EEvT_T0_ll_param_0+24];
	ld.param.u64 	%rd24, [_Z20SoftmaxBlockSMemImplI22BroadcastScaleMaskLoadIffbLm4EiE11DirectStoreIffEfLi1ELi1024EL9Algorithm0EEvT_T0_ll_param_0+16];
	ld.param.u64 	%rd32, [_Z20SoftmaxBlockSMemImplI22BroadcastScaleMaskLoadIffbLm4EiE11DirectStoreIffEfLi1ELi1024EL9Algorithm0EEvT_T0_ll_param_1];
	ld.param.u64 	%rd23, [_Z20SoftmaxBlockSMemImplI22BroadcastScaleMaskLoadIffbLm4EiE11DirectStoreIffEfLi1ELi1024EL9Algorithm0EEvT_T0_ll_param_0+8];
	ld.param.u64 	%rd22, [_Z20SoftmaxBlockSMemImplI22BroadcastScaleMaskLoadIffbLm4EiE11DirectStoreIffEfLi1ELi1024EL9Algorithm0EEvT_T0_ll_param_0];
	ld.param.u64 	%rd34, [_Z20SoftmaxBlockSMemImplI22BroadcastScaleMaskLoadIffbLm4EiE11DirectStoreIffEfLi1ELi1024EL9Algorithm0EEvT_T0_ll_param_2];
	ld.param.u64 	%rd35, [_Z20SoftmaxBlockSMemImplI22BroadcastScaleMaskLoadIffbLm4EiE11DirectStoreIffEfLi1ELi1024EL9Algorithm0EEvT_T0_ll_param_3];
	cvta.to.global.u64 	%rd1, %rd22;
	cvta.to.global.u64 	%rd2, %rd23;
	cvta.to.global.u64 	%rd3, %rd32;
	mov.u32 	%r8, %tid.x;
	cvt.u32.u64 	%r9, %rd35;
	mov.u32 	%r44, %ctaid.x;
	cvt.u64.u32 	%rd62, %r44;
	setp.le.s64 	%p2, %rd34, %rd62;
	@%p2 bra 	$L__BB595_32;
	// begin inline asm
	mov.u32 %r45, %laneid;
	// end inline asm
	shr.u32 	%r46, %r8, 3;
	and.b32  	%r47, %r46, 124;
	mov.u32 	%r48, _ZZ14BlockAllReduceI5MaxOpfLi1024EET0_S1_E12temp_storage;
	add.s32 	%r49, %r48, %r47;
	add.s32 	%r11, %r49, 32;
	cvt.u64.u32 	%rd9, %r8;
	mov.u32 	%r50, _ZZ14BlockAllReduceI5SumOpfLi1024EET0_S1_E12temp_storage;
	add.s32 	%r51, %r50, %r47;
	add.s32 	%r12, %r51, 32;
	mov.u32 	%r52, %nctaid.x;
	cvt.u64.u32 	%rd10, %r52;
	not.b32 	%r53, %r8;
	add.s32 	%r13, %r53, %r9;
	not.b64 	%rd36, %rd9;
	add.s64 	%rd11, %rd35, %rd36;
	shl.b32 	%r54, %r8, 2;
	mov.u32 	%r55, shared_buf;
	add.s32 	%r14, %r55, %r54;
	or.b32  	%r15, %r8, 1024;
	and.b64  	%rd12, %rd11, 3072;
	or.b32  	%r16, %r8, 2048;
	or.b32  	%r17, %r8, 3072;
	and.b32  	%r18, %r13, 3072;
$L__BB595_2:
	setp.ge.s32 	%p3, %r8, %r9;
	mov.f32 	%f303, 0fFF800000;
	@%p3 bra 	$L__BB595_8;
	and.b32  	%r56, %r13, 1024;
	setp.ne.s32 	%p4, %r56, 0;
	mul.lo.s64 	%rd14, %rd31, %rd62;
	mov.f32 	%f303, 0fFF800000;
	mov.u32 	%r190, %r8;
	@%p4 bra 	$L__BB595_5;
	setp.eq.s64 	%p5, %rd27, 1;
	setp.eq.s64 	%p6, %rd26, 1;
	setp.eq.s64 	%p7, %rd25, 1;
	setp.eq.s64 	%p8, %rd24, 1;
	add.s64 	%rd37, %rd14, %rd9;
	cvt.u32.u64 	%r57, %rd37;
	div.s32 	%r58, %r57, %r36;
	mul.lo.s32 	%r59, %r58, %r36;
	sub.s32 	%r60, %r57, %r59;
	div.s32 	%r61, %r60, %r37;
	mul.lo.s32 	%r62, %r61, %r37;
	sub.s32 	%r63, %r60, %r62;
	div.s32 	%r64, %r63, %r38;
	mul.lo.s32 	%r65, %r64, %r38;
	sub.s32 	%r66, %r63, %r65;
	selp.b32 	%r67, 0, %r58, %p8;
	selp.b32 	%r68, 0, %r61, %p7;
	selp.b32 	%r69, 0, %r64, %p6;
	selp.b32 	%r70, 0, %r66, %p5;
	mul.lo.s32 	%r71, %r40, %r67;
	mad.lo.s32 	%r72, %r41, %r68, %r71;
	mad.lo.s32 	%r73, %r42, %r69, %r72;
	mad.lo.s32 	%r74, %r43, %r70, %r73;
	shl.b64 	%rd38, %rd37, 32;
	shr.s64 	%rd39, %rd38, 30;
	add.s64 	%rd40, %rd1, %rd39;
	ld.global.f32 	%f29, [%rd40];
	cvt.s64.s32 	%rd41, %r74;
	add.s64 	%rd42, %rd2, %rd41;
	ld.global.u8 	%rs1, [%rd42];
	setp.eq.s16 	%p9, %rs1, 0;
	mul.f32 	%f30, %f29, %f25;
	selp.f32 	%f31, %f24, %f30, %p9;
	st.shared.f32 	[%r14], %f31;
	max.f32 	%f303, %f31, 0fFF800000;
	mov.u32 	%r190, %r15;
$L__BB595_5:
	setp.lt.u32 	%p10, %r13, 1024;
	@%p10 bra 	$L__BB595_8;
	add.s32 	%r193, %r190, 1024;
	cvt.u32.u64 	%r75, %rd14;
	add.s32 	%r192, %r190, %r75;
	cvt.u64.u32 	%rd43, %r190;
	shl.b64 	%rd15, %rd43, 32;
	shl.b64 	%rd63, %rd14, 32;
	shl.b32 	%r76, %r190, 2;
	mov.u32 	%r77, shared_buf;
	add.s32 	%r78, %r77, %r76;
	add.s32 	%r191, %r78, 4096;
$L__BB595_7:
	setp.eq.s64 	%p11, %rd27, 1;
	setp.eq.s64 	%p12, %rd26, 1;
	setp.eq.s64 	%p13, %rd25, 1;
	setp.eq.s64 	%p14, %rd24, 1;
	div.s32 	%r79, %r192, %r36;
	neg.s32 	%r80, %r36;
	mul.lo.s32 	%r81, %r80, %r79;
	add.s32 	%r82, %r192, %r81;
	div.s32 	%r83, %r82, %r37;
	mul.lo.s32 	%r84, %r83, %r37;
	sub.s32 	%r85, %r81, %r84;
	add.s32 	%r86, %r192, %r85;
	div.s32 	%r87, %r86, %r38;
	mul.lo.s32 	%r88, %r87, %r38;
	sub.s32 	%r89, %r85, %r88;
	add.s32 	%r90, %r192, %r89;
	selp.b32 	%r91, 0, %r79, %p14;
	selp.b32 	%r92, 0, %r83, %p13;
	selp.b32 	%r93, 0, %r87, %p12;
	selp.b32 	%r94, 0, %r90, %p11;
	mul.lo.s32 	%r95, %r40, %r91;
	mad.lo.s32 	%r96, %r41, %r92, %r95;
	mad.lo.s32 	%r97, %r42, %r93, %r96;
	mad.lo.s32 	%r98, %r43, %r94, %r97;
	add.s64 	%rd45, %rd15, %rd63;
	shr.s64 	%rd46, %rd45, 30;
	add.s64 	%rd47, %rd1, %rd46;
	ld.global.f32 	%f32, [%rd47];
	cvt.s64.s32 	%rd48, %r98;
	add.s64 	%rd49, %rd2, %rd48;
	ld.global.u8 	%rs2, [%rd49];
	setp.eq.s16 	%p15, %rs2, 0;
	mul.f32 	%f33, %f32, %f25;
	selp.f32 	%f34, %f24, %f33, %p15;
	st.shared.f32 	[%r191+-4096], %f34;
	max.f32 	%f35, %f303, %f34;
	add.s32 	%r99, %r192, 1024;
	div.s32 	%r100, %r99, %r36;
	mul.lo.s32 	%r101, %r80, %r100;
	add.s32 	%r102, %r99, %r101;
	div.s32 	%r103, %r102, %r37;
	mul.lo.s32 	%r104, %r103, %r37;
	sub.s32 	%r105, %r101, %r104;
	add.s32 	%r106, %r99, %r105;
	div.s32 	%r107, %r106, %r38;
	mul.lo.s32 	%r108, %r107, %r38;
	sub.s32 	%r109, %r105, %r108;
	add.s32 	%r110, %r99, %r109;
	selp.b32 	%r111, 0, %r100, %p14;
	selp.b32 	%r112, 0, %r103, %p13;
	selp.b32 	%r113, 0, %r107, %p12;
	selp.b32 	%r114, 0, %r110, %p11;
	mul.lo.s32 	%r115, %r40, %r111;
	mad.lo.s32 	%r116, %r41, %r112, %r115;
	mad.lo.s32 	%r117, %r42, %r113, %r116;
	mad.lo.s32 	%r118, %r43, %r114, %r117;
	add.s64 	%rd50, %rd45, 4398046511104;
	shr.s64 	%rd51, %rd50, 30;
	add.s64 	%rd52, %rd1, %rd51;
	ld.global.f32 	%f36, [%rd52];
	cvt.s64.s32 	%rd53, %r118;
	add.s64 	%rd54, %rd2, %rd53;
	ld.global.u8 	%rs3, [%rd54];
	setp.eq.s16 	%p16, %rs3, 0;
	mul.f32 	%f37, %f36, %f25;
	selp.f32 	%f38, %f24, %f37, %p16;
	st.shared.f32 	[%r191], %f38;
	max.f32 	%f303, %f35, %f38;
	add.s32 	%r26, %r193, 2048;
	add.s32 	%r119, %r193, 1024;
	add.s32 	%r192, %r192, 2048;
	add.s64 	%rd63, %rd63, 8796093022208;
	add.s32 	%r191, %r191, 8192;
	setp.lt.s32 	%p17, %r119, %r9;
	mov.u32 	%r193, %r26;
	@%p17 bra 	$L__BB595_7;
$L__BB595_8:
	setp.gt.s32 	%p19, %r45, 15;
	setp.gt.s32 	%p20, %r45, 23;
	setp.gt.s32 	%p21, %r45, 27;
	setp.gt.s32 	%p22, %r45, 29;
	setp.gt.s32 	%p23, %r45, 30;
	mov.b32 	%r121, %f303;
	mov.b32 	%r122, 1;
	mov.b32 	%r143, 31;
	mov.b32 	%r144, -1;
	// begin inline asm
	shfl.sync.down.b32 %r120, %r121, %r122, %r143, %r144;
	// end inline asm
	mov.b32 	%f39, %r120;
	max.f32 	%f40, %f303, %f39;
	selp.f32 	%f41, %f303, %f40, %p23;
	mov.b32 	%r126, %f41;
	mov.b32 	%r127, 2;
	// begin inline asm
	shfl.sync.down.b32 %r125, %r126, %r127, %r143, %r144;
	// end inline asm
	mov.b32 	%f42, %r125;
	max.f32 	%f43, %f41, %f42;
	selp.f32 	%f44, %f41, %f43, %p22;
	mov.b32 	%r131, %f44;
	mov.b32 	%r132, 4;
	// begin inline asm
	shfl.sync.down.b32 %r130, %r131, %r132, %r143, %r144;
	// end inline asm
	mov.b32 	%f45, %r130;
	max.f32 	%f46, %f44, %f45;
	selp.f32 	%f47, %f44, %f46, %p21;
	mov.b32 	%r136, %f47;
	mov.b32 	%r137, 8;
	// begin inline asm
	shfl.sync.down.b32 %r135, %r136, %r137, %r143, %r144;
	// end inline asm
	mov.b32 	%f48, %r135;
	max.f32 	%f9, %f47, %f48;
	selp.f32 	%f304, %f47, %f9, %p20;
	mov.b32 	%r141, %f304;
	mov.b32 	%r142, 16;
	// begin inline asm
	shfl.sync.down.b32 %r140, %r141, %r142, %r143, %r144;
	// end inline asm
	mov.pred 	%p48, 0;
	@%p19 bra 	$L__BB595_11;
	setp.ne.s32 	%p25, %r45, 0;
	mov.b32 	%f49, %r140;
	max.f32 	%f304, %f9, %f49;
	@%p25 bra 	$L__BB595_11;
	st.shared.f32 	[%r11], %f304;
	mov.pred 	%p48, -1;
$L__BB595_11:
	setp.ne.s32 	%p27, %r8, 0;
	bar.sync 	0;
	@%p27 bra 	$L__BB595_13;
	ld.shared.f32 	%f50, [_ZZ14BlockAllReduceI5MaxOpfLi1024EET0_S1_E12temp_storage+36];
	max.f32 	%f51, %f304, %f50;
	ld.shared.f32 	%f52, [_ZZ14BlockAllReduceI5MaxOpfLi1024EET0_S1_E12temp_storage+40];
	max.f32 	%f53, %f51, %f52;
	ld.shared.f32 	%f54, [_ZZ14BlockAllReduceI5MaxOpfLi1024EET0_S1_E12temp_storage+44];
	max.f32 	%f55, %f53, %f54;
	ld.shared.f32 	%f56, [_ZZ14BlockAllReduceI5MaxOpfLi1024EET0_S1_E12temp_storage+48];
	max.f32 	%f57, %f55, %f56;
	ld.shared.f32 	%f58, [_ZZ14BlockAllReduceI5MaxOpfLi1024EET0_S1_E12temp_storage+52];
	max.f32 	%f59, %f57, %f58;
	ld.shared.f32 	%f60, [_ZZ14BlockAllReduceI5MaxOpfLi1024EET0_S1_E12temp_storage+56];
	max.f32 	%f61, %f59, %f60;
	ld.shared.f32 	%f62, [_ZZ14BlockAllReduceI5MaxOpfLi1024EET0_S1_E12temp_storage+60];
	max.f32 	%f63, %f61, %f62;
	ld.shared.f32 	%f64, [_ZZ14BlockAllReduceI5MaxOpfLi1024EET0_S1_E12temp_storage+64];
	max.f32 	%f65, %f63, %f64;
	ld.shared.f32 	%f66, [_ZZ14BlockAllReduceI5MaxOpfLi1024EET0_S1_E12temp_storage+68];
	max.f32 	%f67, %f65, %f66;
	ld.shared.f32 	%f68, [_ZZ14BlockAllReduceI5MaxOpfLi1024EET0_S1_E12temp_storage+72];
	max.f32 	%f69, %f67, %f68;
	ld.shared.f32 	%f70, [_ZZ14BlockAllReduceI5MaxOpfLi1024EET0_S1_E12temp_storage+76];
	max.f32 	%f71, %f69, %f70;
	ld.shared.f32 	%f72, [_ZZ14BlockAllReduceI5MaxOpfLi1024EET0_S1_E12temp_storage+80];
	max.f32 	%f73, %f71, %f72;
	ld.shared.f32 	%f74, [_ZZ14BlockAllReduceI5MaxOpfLi1024EET0_S1_E12temp_storage+84];
	max.f32 	%f75, %f73, %f74;
	ld.shared.f32 	%f76, [_ZZ14BlockAllReduceI5MaxOpfLi1024EET0_S1_E12temp_storage+88];
	max.f32 	%f77, %f75, %f76;
	ld.shared.f32 	%f78, [_ZZ14BlockAllReduceI5MaxOpfLi1024EET0_S1_E12temp_storage+92];
	max.f32 	%f79, %f77, %f78;
	ld.shared.f32 	%f80, [_ZZ14BlockAllReduceI5MaxOpfLi1024EET0_S1_E12temp_storage+96];
	max.f32 	%f81, %f79, %f80;
	ld.shared.f32 	%f82, [_ZZ14BlockAllReduceI5MaxOpfLi1024EET0_S1_E12temp_storage+100];
	max.f32 	%f83, %f81, %f82;
	ld.shared.f32 	%f84, [_ZZ14BlockAllReduceI5MaxOpfLi1024EET0_S1_E12temp_storage+104];
	max.f32 	%f85, %f83, %f84;
	ld.shared.f32 	%f86, [_ZZ14BlockAllReduceI5MaxOpfLi1024EET0_S1_E12temp_storage+108];
	max.f32 	%f87, %f85, %f86;
	ld.shared.f32 	%f88, [_ZZ14BlockAllReduceI5MaxOpfLi1024EET0_S1_E12temp_storage+112];
	max.f32 	%f89, %f87, %f88;
	ld.shared.f32 	%f90, [_ZZ14BlockAllReduceI5MaxOpfLi1024EET0_S1_E12temp_storage+116];
	max.f32 	%f91, %f89, %f90;
	ld.shared.f32 	%f92, [_ZZ14BlockAllReduceI5MaxOpfLi1024EET0_S1_E12temp_storage+120];
	max.f32 	%f93, %f91, %f92;
	ld.shared.f32 	%f94, [_ZZ14BlockAllReduceI5MaxOpfLi1024EET0_S1_E12temp_storage+124];
	max.f32 	%f95, %f93, %f94;
	ld.shared.f32 	%f96, [_ZZ14BlockAllReduceI5MaxOpfLi1024EET0_S1_E12temp_storage+128];
	max.f32 	%f97, %f95, %f96;
	ld.shared.f32 	%f98, [_ZZ14BlockAllReduceI5MaxOpfLi1024EET0_S1_E12temp_storage+132];
	max.f32 	%f99, %f97, %f98;
	ld.shared.f32 	%f100, [_ZZ14BlockAllReduceI5MaxOpfLi1024EET0_S1_E12temp_storage+136];
	max.f32 	%f101, %f99, %f100;
	ld.shared.f32 	%f102, [_ZZ14BlockAllReduceI5MaxOpfLi1024EET0_S1_E12temp_storage+140];
	max.f32 	%f103, %f101, %f102;
	ld.shared.f32 	%f104, [_ZZ14BlockAllReduceI5MaxOpfLi1024EET0_S1_E12temp_storage+144];
	max.f32 	%f105, %f103, %f104;
	ld.shared.f32 	%f106, [_ZZ14BlockAllReduceI5MaxOpfLi1024EET0_S1_E12temp_storage+148];
	max.f32 	%f107, %f105, %f106;
	ld.shared.f32 	%f108, [_ZZ14BlockAllReduceI5MaxOpfLi1024EET0_S1_E12temp_storage+152];
	max.f32 	%f109, %f107, %f108;
	ld.shared.f32 	%f110, [_ZZ14BlockAllReduceI5MaxOpfLi1024EET0_S1_E12temp_storage+156];
	max.f32 	%f111, %f109, %f110;
	st.shared.f32 	[_ZZ14BlockAllReduceI5MaxOpfLi1024EET0_S1_E16result_broadcast], %f111;
$L__BB595_13:
	setp.le.s64 	%p28, %rd35, %rd9;
	bar.sync 	0;
	mov.f32 	%f308, 0f00000000;
	ld.shared.f32 	%f13, [_ZZ14BlockAllReduceI5MaxOpfLi1024EET0_S1_E16result_broadcast];
	@%p28 bra 	$L__BB595_20;
	setp.eq.s64 	%p29, %rd12, 3072;
	mov.f32 	%f308, 0f00000000;
	mov.u32 	%r194, %r8;
	@%p29 bra 	$L__BB595_18;
	setp.eq.s64 	%p30, %rd12, 0;
	ld.shared.f32 	%f115, [%r14];
	sub.f32 	%f116, %f115, %f13;
	fma.rn.f32 	%f117, %f116, 0f3BBB989D, 0f3F000000;
	cvt.sat.f32.f32 	%f118, %f117;
	mov.f32 	%f119, 0f4B400001;
	mov.f32 	%f120, 0f437C0000;
	fma.rm.f32 	%f121, %f118, %f120, %f119;
	add.f32 	%f122, %f121, 0fCB40007F;
	neg.f32 	%f123, %f122;
	fma.rn.f32 	%f124, %f116, 0f3FB8AA3B, %f123;
	fma.rn.f32 	%f125, %f116, 0f32A57060, %f124;
	mov.b32 	%r145, %f121;
	shl.b32 	%r146, %r145, 23;
	mov.b32 	%f126, %r146;
	ex2.approx.ftz.f32 	%f127, %f125;
	mul.f32 	%f128, %f127, %f126;
	st.shared.f32 	[%r14], %f128;
	add.f32 	%f308, %f128, 0f00000000;
	mov.u32 	%r194, %r15;
	@%p30 bra 	$L__BB595_18;
	setp.eq.s64 	%p31, %rd12, 1024;
	ld.shared.f32 	%f129, [%r14+4096];
	sub.f32 	%f130, %f129, %f13;
	fma.rn.f32 	%f131, %f130, 0f3BBB989D, 0f3F000000;
	cvt.sat.f32.f32 	%f132, %f131;
	mov.f32 	%f133, 0f4B400001;
	mov.f32 	%f134, 0f437C0000;
	fma.rm.f32 	%f135, %f132, %f134, %f133;
	add.f32 	%f136, %f135, 0fCB40007F;
	neg.f32 	%f137, %f136;
	fma.rn.f32 	%f138, %f130, 0f3FB8AA3B, %f137;
	fma.rn.f32 	%f139, %f130, 0f32A57060, %f138;
	mov.b32 	%r147, %f135;
	shl.b32 	%r148, %r147, 23;
	mov.b32 	%f140, %r148;
	ex2.approx.ftz.f32 	%f141, %f139;
	mul.f32 	%f142, %f141, %f140;
	st.shared.f32 	[%r14+4096], %f142;
	add.f32 	%f308, %f308, %f142;
	mov.u32 	%r194, %r16;
	@%p31 bra 	$L__BB595_18;
	ld.shared.f32 	%f143, [%r14+8192];
	sub.f32 	%f144, %f143, %f13;
	fma.rn.f32 	%f145, %f144, 0f3BBB989D, 0f3F000000;
	cvt.sat.f32.f32 	%f146, %f145;
	mov.f32 	%f147, 0f4B400001;
	mov.f32 	%f148, 0f437C0000;
	fma.rm.f32 	%f149, %f146, %f148, %f147;
	add.f32 	%f150, %f149, 0fCB40007F;
	neg.f32 	%f151, %f150;
	fma.rn.f32 	%f152, %f144, 0f3FB8AA3B, %f151;
	fma.rn.f32 	%f153, %f144, 0f32A57060, %f152;
	mov.b32 	%r149, %f149;
	shl.b32 	%r150, %r149, 23;
	mov.b32 	%f154, %r150;
	ex2.approx.ftz.f32 	%f155, %f153;
	mul.f32 	%f156, %f155, %f154;
	st.shared.f32 	[%r14+8192], %f156;
	add.f32 	%f308, %f308, %f156;
	mov.u32 	%r194, %r17;
$L__BB595_18:
	setp.lt.u64 	%p32, %rd11, 3072;
	@%p32 bra 	$L__BB595_20;
$L__BB595_19:
	shl.b32 	%r151, %r194, 2;
	mov.u32 	%r152, shared_buf;
	add.s32 	%r153, %r152, %r151;
	ld.shared.f32 	%f157, [%r153];
	sub.f32 	%f158, %f157, %f13;
	fma.rn.f32 	%f159, %f158, 0f3BBB989D, 0f3F000000;
	cvt.sat.f32.f32 	%f160, %f159;
	mov.f32 	%f161, 0f4B400001;
	mov.f32 	%f162, 0f437C0000;
	fma.rm.f32 	%f163, %f160, %f162, %f161;
	add.f32 	%f164, %f163, 0fCB40007F;
	neg.f32 	%f165, %f164;
	fma.rn.f32 	%f166, %f158, 0f3FB8AA3B, %f165;
	fma.rn.f32 	%f167, %f158, 0f32A57060, %f166;
	mov.b32 	%r154, %f163;
	shl.b32 	%r155, %r154, 23;
	mov.b32 	%f168, %r155;
	ex2.approx.ftz.f32 	%f169, %f167;
	mul.f32 	%f170, %f169, %f168;
	st.shared.f32 	[%r153], %f170;
	add.f32 	%f171, %f308, %f170;
	ld.shared.f32 	%f172, [%r153+4096];
	sub.f32 	%f173, %f172, %f13;
	fma.rn.f32 	%f174, %f173, 0f3BBB989D, 0f3F000000;
	cvt.sat.f32.f32 	%f175, %f174;
	fma.rm.f32 	%f176, %f175, %f162, %f161;
	add.f32 	%f177, %f176, 0fCB40007F;
	neg.f32 	%f178, %f177;
	fma.rn.f32 	%f179, %f173, 0f3FB8AA3B, %f178;
	fma.rn.f32 	%f180, %f173, 0f32A57060, %f179;
	mov.b32 	%r156, %f176;
	shl.b32 	%r157, %r156, 23;
	mov.b32 	%f181, %r157;
	ex2.approx.ftz.f32 	%f182, %f180;
	mul.f32 	%f183, %f182, %f181;
	st.shared.f32 	[%r153+4096], %f183;
	add.f32 	%f184, %f171, %f183;
	ld.shared.f32 	%f185, [%r153+8192];
	sub.f32 	%f186, %f185, %f13;
	fma.rn.f32 	%f187, %f186, 0f3BBB989D, 0f3F000000;
	cvt.sat.f32.f32 	%f188, %f187;
	fma.rm.f32 	%f189, %f188, %f162, %f161;
	add.f32 	%f190, %f189, 0fCB40007F;
	neg.f32 	%f191, %f190;
	fma.rn.f32 	%f192, %f186, 0f3FB8AA3B, %f191;
	fma.rn.f32 	%f193, %f186, 0f32A57060, %f192;
	mov.b32 	%r158, %f189;
	shl.b32 	%r159, %r158, 23;
	mov.b32 	%f194, %r159;
	ex2.approx.ftz.f32 	%f195, %f193;
	mul.f32 	%f196, %f195, %f194;
	st.shared.f32 	[%r153+8192], %f196;
	add.f32 	%f197, %f184, %f196;
	ld.shared.f32 	%f198, [%r153+12288];
	sub.f32 	%f199, %f198, %f13;
	fma.rn.f32 	%f200, %f199, 0f3BBB989D, 0f3F000000;
	cvt.sat.f32.f32 	%f201, %f200;
	fma.rm.f32 	%f202, %f201, %f162, %f161;
	add.f32 	%f203, %f202, 0fCB40007F;
	neg.f32 	%f204, %f203;
	fma.rn.f32 	%f205, %f199, 0f3FB8AA3B, %f204;
	fma.rn.f32 	%f206, %f199, 0f32A57060, %f205;
	mov.b32 	%r160, %f202;
	shl.b32 	%r161, %r160, 23;
	mov.b32 	%f207, %r161;
	ex2.approx.ftz.f32 	%f208, %f206;
	mul.f32 	%f209, %f208, %f207;
	st.shared.f32 	[%r153+12288], %f209;
	add.f32 	%f308, %f197, %f209;
	add.s32 	%r194, %r194, 4096;
	cvt.u64.u32 	%rd55, %r194;
	setp.gt.u64 	%p33, %rd35, %rd55;
	@%p33 bra 	$L__BB595_19;
$L__BB595_20:
	mov.b32 	%r163, %f308;
	mov.b32 	%r164, 1;
	mov.b32 	%r185, 31;
	mov.b32 	%r186, -1;
	// begin inline asm
	shfl.sync.down.b32 %r162, %r163, %r164, %r185, %r186;
	// end inline asm
	mov.b32 	%f210, %r162;
	add.f32 	%f211, %f308, %f210;
	selp.f32 	%f212, %f308, %f211, %p23;
	mov.b32 	%r168, %f212;
	mov.b32 	%r169, 2;
	// begin inline asm
	shfl.sync.down.b32 %r167, %r168, %r169, %r185, %r186;
	// end inline asm
	mov.b32 	%f213, %r167;
	add.f32 	%f214, %f212, %f213;
	selp.f32 	%f215, %f212, %f214, %p22;
	mov.b32 	%r173, %f215;
	mov.b32 	%r174, 4;
	// begin inline asm
	shfl.sync.down.b32 %r172, %r173, %r174, %r185, %r186;
	// end inline asm
	mov.b32 	%f216, %r172;
	add.f32 	%f217, %f215, %f216;
	selp.f32 	%f218, %f215, %f217, %p21;
	mov.b32 	%r178, %f218;
	mov.b32 	%r179, 8;
	// begin inline asm
	shfl.sync.down.b32 %r177, %r178, %r179, %r185, %r186;
	// end inline asm
	mov.b32 	%f219, %r177;
	add.f32 	%f220, %f218, %f219;
	selp.f32 	%f221, %f218, %f220, %p20;
	mov.b32 	%r183, %f221;
	mov.b32 	%r184, 16;
	// begin inline asm
	shfl.sync.down.b32 %r182, %r183, %r184, %r185, %r186;
	// end inline asm
	mov.b32 	%f222, %r182;
	add.f32 	%f223, %f221, %f222;
	selp.f32 	%f22, %f221, %f223, %p19;
	not.pred 	%p39, %p48;
	@%p39 bra 	$L__BB595_22;
	st.shared.f32 	[%r12], %f22;
$L__BB595_22:
	setp.ne.s32 	%p40, %r8, 0;
	bar.sync 	0;
	@%p40 bra 	$L__BB595_24;
	ld.shared.f32 	%f224, [_ZZ14BlockAllReduceI5SumOpfLi1024EET0_S1_E12temp_storage+36];
	add.f32 	%f225, %f22, %f224;
	ld.shared.f32 	%f226, [_ZZ14BlockAllReduceI5SumOpfLi1024EET0_S1_E12temp_storage+40];
	add.f32 	%f227, %f225, %f226;
	ld.shared.f32 	%f228, [_ZZ14BlockAllReduceI5SumOpfLi1024EET0_S1_E12temp_storage+44];
	add.f32 	%f229, %f227, %f228;
	ld.shared.f32 	%f230, [_ZZ14BlockAllReduceI5SumOpfLi1024EET0_S1_E12temp_storage+48];
	add.f32 	%f231, %f229, %f230;
	ld.shared.f32 	%f232, [_ZZ14BlockAllReduceI5SumOpfLi1024EET0_S1_E12temp_storage+52];
	add.f32 	%f233, %f231, %f232;
	ld.shared.f32 	%f234, [_ZZ14BlockAllReduceI5SumOpfLi1024EET0_S1_E12temp_storage+56];
	add.f32 	%f235, %f233, %f234;
	ld.shared.f32 	%f236, [_ZZ14BlockAllReduceI5SumOpfLi1024EET0_S1_E12temp_storage+60];
	add.f32 	%f237, %f235, %f236;
	ld.shared.f32 	%f238, [_ZZ14BlockAllReduceI5SumOpfLi1024EET0_S1_E12temp_storage+64];
	add.f32 	%f239, %f237, %f238;
	ld.shared.f32 	%f240, [_ZZ14BlockAllReduceI5SumOpfLi1024EET0_S1_E12temp_storage+68];
	add.f32 	%f241, %f239, %f240;
	ld.shared.f32 	%f242, [_ZZ14BlockAllReduceI5SumOpfLi1024EET0_S1_E12temp_storage+72];
	add.f32 	%f243, %f241, %f242;
	ld.shared.f32 	%f244, [_ZZ14BlockAllReduceI5SumOpfLi1024EET0_S1_E12temp_storage+76];
	add.f32 	%f245, %f243, %f244;
	ld.shared.f32 	%f246, [_ZZ14BlockAllReduceI5SumOpfLi1024EET0_S1_E12temp_storage+80];
	add.f32 	%f247, %f245, %f246;
	ld.shared.f32 	%f248, [_ZZ14BlockAllReduceI5SumOpfLi1024EET0_S1_E12temp_storage+84];
	add.f32 	%f249, %f247, %f248;
	ld.shared.f32 	%f250, [_ZZ14BlockAllReduceI5SumOpfLi1024EET0_S1_E12temp_storage+88];
	add.f32 	%f251, %f249, %f250;
	ld.shared.f32 	%f252, [_ZZ14BlockAllReduceI5SumOpfLi1024EET0_S1_E12temp_storage+92];
	add.f32 	%f253, %f251, %f252;
	ld.shared.f32 	%f254, [_ZZ14BlockAllReduceI5SumOpfLi1024EET0_S1_E12temp_storage+96];
	add.f32 	%f255, %f253, %f254;
	ld.shared.f32 	%f256, [_ZZ14BlockAllReduceI5SumOpfLi1024EET0_S1_E12temp_storage+100];
	add.f32 	%f257, %f255, %f256;
	ld.shared.f32 	%f258, [_ZZ14BlockAllReduceI5SumOpfLi1024EET0_S1_E12temp_storage+104];
	add.f32 	%f259, %f257, %f258;
	ld.shared.f32 	%f260, [_ZZ14BlockAllReduceI5SumOpfLi1024EET0_S1_E12temp_storage+108];
	add.f32 	%f261, %f259, %f260;
	ld.shared.f32 	%f262, [_ZZ14BlockAllReduceI5SumOpfLi1024EET0_S1_E12temp_storage+112];
	add.f32 	%f263, %f261, %f262;
	ld.shared.f32 	%f264, [_ZZ14BlockAllReduceI5SumOpfLi1024EET0_S1_E12temp_storage+116];
	add.f32 	%f265, %f263, %f264;
	ld.shared.f32 	%f266, [_ZZ14BlockAllReduceI5SumOpfLi1024EET0_S1_E12temp_storage+120];
	add.f32 	%f267, %f265, %f266;
	ld.shared.f32 	%f268, [_ZZ14BlockAllReduceI5SumOpfLi1024EET0_S1_E12temp_storage+124];
	add.f32 	%f269, %f267, %f268;
	ld.shared.f32 	%f270, [_ZZ14BlockAllReduceI5SumOpfLi1024EET0_S1_E12temp_storage+128];
	add.f32 	%f271, %f269, %f270;
	ld.shared.f32 	%f272, [_ZZ14BlockAllReduceI5SumOpfLi1024EET0_S1_E12temp_storage+132];
	add.f32 	%f273, %f271, %f272;
	ld.shared.f32 	%f274, [_ZZ14BlockAllReduceI5SumOpfLi1024EET0_S1_E12temp_storage+136];
	add.f32 	%f275, %f273, %f274;
	ld.shared.f32 	%f276, [_ZZ14BlockAllReduceI5SumOpfLi1024EET0_S1_E12temp_storage+140];
	add.f32 	%f277, %f275, %f276;
	ld.shared.f32 	%f278, [_ZZ14BlockAllReduceI5SumOpfLi1024EET0_S1_E12temp_storage+144];
	add.f32 	%f279, %f277, %f278;
	ld.shared.f32 	%f280, [_ZZ14BlockAllReduceI5SumOpfLi1024EET0_S1_E12temp_storage+148];
	add.f32 	%f281, %f279, %f280;
	ld.shared.f32 	%f282, [_ZZ14BlockAllReduceI5SumOpfLi1024EET0_S1_E12temp_storage+152];
	add.f32 	%f283, %f281, %f282;
	ld.shared.f32 	%f284, [_ZZ14BlockAllReduceI5SumOpfLi1024EET0_S1_E12temp_storage+156];
	add.f32 	%f285, %f283, %f284;
	st.shared.f32 	[_ZZ14BlockAllReduceI5SumOpfLi1024EET0_S1_E16result_broadcast], %f285;
$L__BB595_24:
	setp.ge.s32 	%p41, %r8, %r9;
	bar.sync 	0;
	ld.shared.f32 	%f23, [_ZZ14BlockAllReduceI5SumOpfLi1024EET0_S1_E16result_broadcast];
	@%p41 bra 	$L__BB595_31;
	setp.eq.s32 	%p42, %r18, 3072;
	mul.lo.s64 	%rd19, %rd62, %rd33;
	mov.u32 	%r196, %r8;
	@%p42 bra 	$L__BB595_29;
	setp.eq.s32 	%p43, %r18, 0;
	ld.shared.f32 	%f286, [%r14];
	div.rn.f32 	%f287, %f286, %f23;
	add.s64 	%rd56, %rd19, %rd9;
	shl.b64 	%rd57, %rd56, 2;
	add.s64 	%rd20, %rd3, %rd57;
	st.global.f32 	[%rd20], %f287;
	mov.u32 	%r196, %r15;
	@%p43 bra 	$L__BB595_29;
	setp.eq.s32 	%p44, %r18, 1024;
	ld.shared.f32 	%f288, [%r14+4096];
	div.rn.f32 	%f289, %f288, %f23;
	st.global.f32 	[%rd20+4096], %f289;
	mov.u32 	%r196, %r16;
	@%p44 bra 	$L__BB595_29;
	ld.shared.f32 	%f290, [%r14+8192];
	div.rn.f32 	%f291, %f290, %f23;
	st.global.f32 	[%rd20+8192], %f291;
	mov.u32 	%r196, %r17;
$L__BB595_29:
	setp.lt.u32 	%p45, %r13, 3072;
	@%p45 bra 	$L__BB595_31;
$L__BB595_30:
	shl.b32 	%r187, %r196, 2;
	mov.u32 	%r188, shared_buf;
	add.s32 	%r189, %r188, %r187;
	ld.shared.f32 	%f292, [%r189];
	div.rn.f32 	%f293, %f292, %f23;
	cvt.u64.u32 	%rd58, %r196;
	add.s64 	%rd59, %rd19, %rd58;
	shl.b64 	%rd60, %rd59, 2;
	add.s64 	%rd61, %rd3, %rd60;
	st.global.f32 	[%rd61], %f293;
	ld.shared.f32 	%f294, [%r189+4096];
	div.rn.f32 	%f295, %f294, %f23;
	st.global.f32 	[%rd61+4096], %f295;
	ld.shared.f32 	%f296, [%r189+8192];
	div.rn.f32 	%f297, %f296, %f23;
	st.global.f32 	[%rd61+8192], %f297;
	ld.shared.f32 	%f298, [%r189+12288];
	div.rn.f32 	%f299, %f298, %f23;
	st.global.f32 	[%rd61+12288], %f299;
	add.s32 	%r196, %r196, 4096;
	setp.lt.s32 	%p46, %r196, %r9;
	@%p46 bra 	$L__BB595_30;
$L__BB595_31:
	add.s64 	%rd62, %rd62, %rd10;
	setp.lt.s64 	%p47, %rd62, %rd34;
	@%p47 bra 	$L__BB595_2;
$L__BB595_32:
	ret;

}
	// .globl	_Z20SoftmaxBlockSMemImplI22BroadcastScaleMaskLoadIffbLm4EiE11DirectStoreIffEfLi1ELi512EL9Algorithm0EEvT_T0_ll
.visible .entry _Z20SoftmaxBlockSMemImplI22BroadcastScaleMaskLoadIffbLm4EiE11DirectStoreIffEfLi1ELi512EL9Algorithm0EEvT_T0_ll(
	.param .align 8 .b8 _Z20SoftmaxBlockSMemImplI22BroadcastScaleMaskLoadIffbLm4EiE11DirectStoreIffEfLi1ELi512EL9Algorithm0EEvT_T0_ll_param_0[120],
	.param .align 8 .b8 _Z20SoftmaxBlockSMemImplI22BroadcastScaleMaskLoadIffbLm4EiE11DirectStoreIffEfLi1ELi512EL9Algorithm0EEvT_T0_ll_param_1[16],
	.param .u64 _Z20SoftmaxBlockSMemImplI22BroadcastScaleMaskLoadIffbLm4EiE11DirectStoreIffEfLi1ELi512EL9Algorithm0EEvT_T0_ll_param_2,
	.param .u64 _Z20SoftmaxBlockSMemImplI22BroadcastScaleMaskLoadIffbLm4EiE11DirectStoreIffEfLi1ELi512EL9Algorithm0EEvT_T0_ll_param_3
)
{
	.reg .pred 	%p<49>;
	.reg .b16 	%rs<4>;
	.reg .b32 	%r<198>;
	.reg .b32 	%f<245>;
	.reg .b64 	%rd<64>;

	ld.param.u64 	%rd33, [_Z20SoftmaxBlockSMemImplI22BroadcastScaleMaskLoadIffbLm4EiE11DirectStoreIffEfLi1ELi512EL9Algorithm0EEvT_T0_ll_param_1+8];
	ld.param.v2.f32 	{%f24, %f25}, [_Z20SoftmaxBlockSMemImplI22BroadcastScaleMaskLoadIffbLm4EiE11DirectStoreIffEfLi1ELi512EL9Algorithm0EEvT_T0_ll_param_0+112];
	ld.param.u64 	%rd31, [_Z20SoftmaxBlockSMemImplI22BroadcastScaleMaskLoadIffbLm4EiE11DirectStoreIffEfLi1ELi512EL9Algorithm0EEvT_T0_ll_param_0+104];
	ld.param.v2.u32 	{%r42, %r43}, [_Z20SoftmaxBlockSMemImplI22BroadcastScaleMaskLoadIffbLm4EiE11DirectStoreIffEfLi1ELi512EL9Algorithm0EEvT_T0_ll_param_0+88];
	ld.param.v2.u32 	{%r40, %r41}, [_Z20SoftmaxBlockSMemImplI22BroadcastScaleMaskLoadIffbLm4EiE11DirectStoreIffEfLi1ELi512EL9Algorithm0EEvT_T0_ll_param_0+80];
	ld.param.v2.u32 	{%r38, %r39}, [_Z20SoftmaxBlockSMemImplI22BroadcastScaleMaskLoadIffbLm4EiE11DirectStoreIffEfLi1ELi512EL9Algorithm0EEvT_T0_ll_param_0+64];
	ld.param.v2.u32 	{%r36, %r37}, [_Z20SoftmaxBlockSMemImplI22BroadcastScaleMaskLoadIffbLm4EiE11DirectStoreIffEfLi1ELi512EL9Algorithm0EEvT_T0_ll_param_0+56];
	ld.param.u64 	%rd27, [_Z20SoftmaxBlockSMemImplI22BroadcastScaleMaskLoadIffbLm4EiE11DirectStoreIffEfLi1ELi512EL9Algorithm0EEvT_T0_ll_param_0+40];
	ld.param.u64 	%rd26, [_Z20SoftmaxBlockSMemImplI22BroadcastScaleMaskLoadIffbLm4EiE11DirectStoreIffEfLi1ELi512EL9Algorithm0EEvT_T0_ll_param_0+32];
	ld.param.u64 	%rd25, [_Z20SoftmaxBlockSMemImplI22BroadcastScaleMaskLoadIffbLm4EiE11DirectStoreIffEfLi1ELi512EL9Algorithm0EEvT_T0_ll_param_0+24];
	ld.param.u64 	%rd24, [_Z20SoftmaxBlockSMemImplI22BroadcastScaleMaskLoadIffbLm4EiE11DirectStoreIffEfLi1ELi512EL9Algorithm0EEvT_T0_ll_param_0+16];
	ld.param.u64 	%rd32, [_Z20SoftmaxBlockSMemImplI22BroadcastScaleMaskLoadIffbLm4EiE11DirectStoreIffEfLi1ELi512EL9Algorithm0EEvT_T0_ll_param_1];
	ld.param.u64 	%rd23, [_Z20SoftmaxBlockSMemImplI22BroadcastScaleMaskLoadIffbLm4EiE11DirectStoreIffEfLi1ELi512EL9Algorithm0EEvT_T0_ll_param_0+8];
	ld.param.u64 	%rd22, [_Z20SoftmaxBlockSMemImplI22BroadcastScaleMaskLoadIffbLm4EiE11DirectStoreIffEfLi1ELi512EL9Algorithm0EEvT_T0_ll_param_0];
	ld.param.u64 	%rd34, [_Z20SoftmaxBlockSMemImplI22BroadcastScaleMaskLoadIffbLm4EiE11DirectStoreIffEfLi1ELi512EL9Algorithm0EEvT_T0_ll_param_2];
	ld.param.u64 	%rd35, [_Z20SoftmaxBlockSMemImplI22BroadcastScaleMaskLoadIffbLm4EiE11DirectStoreIffEfLi1ELi512EL9Algorithm0EEvT_T0_ll_param_3];
	cvta.to.global.u64 	%rd1, %rd22;
	cvta.to.global.u64 	%rd2, %rd23;
	cvta.to.global.u64 	%rd3, %rd32;
	mov.u32 	%r8, %tid.x;
	cvt.u32.u64 	%r9, %rd35;
	mov.u32 	%r44, %ctaid.x;
	cvt.u64.u32 	%rd62, %r44;
	setp.le.s64 	%p2, %rd34, %rd62;
	@%p2 bra 	$L__BB596_32;
	// begin inline asm
	mov.u32 %r45, %laneid;
	// end inline asm
	shr.u32 	%r46, %r8, 3;
	and.b32  	%r47, %r46, 124;
	mov.u32 	%r48, _ZZ14BlockAllReduceI5MaxOpfLi512EET0_S1_E12temp_storage;
	add.s32 	%r49, %r48, %r47;
	add.s32 	%r11, %r49, 16;
	cvt.u64.u32 	%rd9, %r8;
	mov.u32 	%r50, _ZZ14BlockAllReduceI5SumOpfLi512EET0_S1_E12temp_storage;
	add.s32 	%r51, %r50, %r47;
	add.s32 	%r12, %r51, 16;
	mov.u32 	%r52, %nctaid.x;
	cvt.u64.u32 	%rd10, %r52;
	not.b32 	%r53, %r8;
	add.s32 	%r13, %r53, %r9;
	not.b64 	%rd36, %rd9;
	add.s64 	%rd11, %rd35, %rd36;
	shl.b32 	%r54, %r8, 2;
	mov.u32 	%r55, shared_buf;
	add.s32 	%r14, %r55, %r54;
	add.s32 	%r15, %r8, 512;
	and.b64  	%rd12, %rd11, 1536;
	or.b32  	%r16, %r8, 1024;
	add.s32 	%r17, %r8, 1536;
	and.b32  	%r18, %r13, 1536;
$L__BB596_2:
	setp.ge.s32 	%p3, %r8, %r9;
	mov.f32 	%f239, 0fFF800000;
	@%p3 bra 	$L__BB596_8;
	and.b32  	%r56, %r13, 512;
	setp.ne.s32 	%p4, %r56, 0;
	mul.lo.s64 	%rd14, %rd31, %rd62;
	mov.f32 	%f239, 0fFF800000;
	mov.u32 	%r190, %r8;
	@%p4 bra 	$L__BB596_5;
	setp.eq.s64 	%p5, %rd27, 1;
	setp.eq.s64 	%p6, %rd26, 1;
	setp.eq.s64 	%p7, %rd25, 1;
	setp.eq.s64 	%p8, %rd24, 1;
	add.s64 	%rd37, %rd14, %rd9;
	cvt.u32.u64 	%r57, %rd37;
	div.s32 	%r58, %r57, %r36;
	mul.lo.s32 	%r59, %r58, %r36;
	sub.s32 	%r60, %r57, %r59;
	div.s32 	%r61, %r60, %r37;
	mul.lo.s32 	%r62, %r61, %r37;
	sub.s32 	%r63, %r60, %r62;
	div.s32 	%r64, %r63, %r38;
	mul.lo.s32 	%r65, %r64, %r38;
	sub.s32 	%r66, %r63, %r65;
	selp.b32 	%r67, 0, %r58, %p8;
	selp.b32 	%r68, 0, %r61, %p7;
	selp.b32 	%r69, 0, %r64, %p6;
	selp.b32 	%r70, 0, %r66, %p5;
	mul.lo.s32 	%r71, %r40, %r67;
	mad.lo.s32 	%r72, %r41, %r68, %r71;
	mad.lo.s32 	%r73, %r42, %r69, %r72;
	mad.lo.s32 	%r74, %r43, %r70, %r73;
	shl.b64 	%rd38, %rd37, 32;
	shr.s64 	%rd39, %rd38, 30;
	add.s64 	%rd40, %rd1, %rd39;
	ld.global.f32 	%f29, [%rd40];
	cvt.s64.s32 	%rd41, %r74;
	add.s64 	%rd42, %rd2, %rd41;
	ld.global.u8 	%rs1, [%rd42];
	setp.eq.s16 	%p9, %rs1, 0;
	mul.f32 	%f30, %f29, %f25;
	selp.f32 	%f31, %f24, %f30, %p9;
	st.shared.f32 	[%r14], %f31;
	max.f32 	%f239, %f31, 0fFF800000;
	mov.u32 	%r190, %r15;
$L__BB596_5:
	setp.lt.u32 	%p10, %r13, 512;
	@%p10 bra 	$L__BB596_8;
	add.s32 	%r193, %r190, 512;
	cvt.u32.u64 	%r75, %rd14;
	add.s32 	%r192, %r190, %r75;
	cvt.u64.u32 	%rd43, %r190;
	shl.b64 	%rd15, %rd43, 32;
	shl.b64 	%rd63, %rd14, 32;
	shl.b32 	%r76, %r190, 2;
	mov.u32 	%r77, shared_buf;
	add.s32 	%r78, %r77, %r76;
	add.s32 	%r191, %r78, 2048;
$L__BB596_7:
	setp.eq.s64 	%p11, %rd27, 1;
	setp.eq.s64 	%p12, %rd26, 1;
	setp.eq.s64 	%p13, %rd25, 1;
	setp.eq.s64 	%p14, %rd24, 1;
	div.s32 	%r79, %r192, %r36;
	neg.s32 	%r80, %r36;
	mul.lo.s32 	%r81, %r80, %r79;
	add.s32 	%r82, %r192, %r81;
	div.s32 	%r83, %r82, %r37;
	mul.lo.s32 	%r84, %r83, %r37;
	sub.s32 	%r85, %r81, %r84;
	add.s32 	%r86, %r192, %r85;
	div.s32 	%r87, %r86, %r38;
	mul.lo.s32 	%r88, %r87, %r38;
	sub.s32 	%r89, %r85, %r88;
	add.s32 	%r90, %r192, %r89;
	selp.b32 	%r91, 0, %r79, %p14;
	selp.b32 	%r92, 0, %r83, %p13;
	selp.b32 	%r93, 0, %r87, %p12;
	selp.b32 	%r94, 0, %r90, %p11;
	mul.lo.s32 	%r95, %r40, %r91;
	mad.lo.s32 	%r96, %r41, %r92, %r95;
	mad.lo.s32 	%r97, %r42, %r93, %r96;
	mad.lo.s32 	%r98, %r43, %r94, %r97;
	add.s64 	%rd45, %rd15, %rd63;
	shr.s64 	%rd46, %rd45, 30;
	add.s64 	%rd47, %rd1, %rd46;
	ld.global.f32 	%f32, [%rd47];
	cvt.s64.s32 	%rd48, %r98;
	add.s64 	%rd49, %rd2, %rd48;
	ld.global.u8 	%rs2, [%rd49];
	setp.eq.s16 	%p15, %rs2, 0;
	mul.f32 	%f33, %f32, %f25;
	selp.f32 	%f34, %f24, %f33, %p15;
	st.shared.f32 	[%r191+-2048], %f34;
	max.f32 	%f35, %f239, %f34;
	add.s32 	%r99, %r192, 512;
	div.s32 	%r100, %r99, %r36;
	mul.lo.s32 	%r101, %r80, %r100;
	add.s32 	%r102, %r99, %r101;
	div.s32 	%r103, %r102, %r37;
	mul.lo.s32 	%r104, %r103, %r37;
	sub.s32 	%r105, %r101, %r104;
	add.s32 	%r106, %r99, %r105;
	div.s32 	%r107, %r106, %r38;
	mul.lo.s32 	%r108, %r107, %r38;
	sub.s32 	%r109, %r105, %r108;
	add.s32 	%r110, %r99, %r109;
	selp.b32 	%r111, 0, %r100, %p14;
	selp.b32 	%r112, 0, %r103, %p13;
	selp.b32 	%r113, 0, %r107, %p12;
	selp.b32 	%r114, 0, %r110, %p11;
	mul.lo.s32 	%r115, %r40, %r111;
	mad.lo.s32 	%r116, %r41, %r112, %r115;
	mad.lo.s32 	%r117, %r42, %r113, %r116;
	mad.lo.s32 	%r118, %r43, %r114, %r117;
	add.s64 	%rd50, %rd45, 2199023255552;
	shr.s64 	%rd51, %rd50, 30;
	add.s64 	%rd52, %rd1, %rd51;
	ld.global.f32 	%f36, [%rd52];
	cvt.s64.s32 	%rd53, %r118;
	add.s64 	%rd54, %rd2, %rd53;
	ld.global.u8 	%rs3, [%rd54];
	setp.eq.s16 	%p16, %rs3, 0;
	mul.f32 	%f37, %f36, %f25;
	selp.f32 	%f38, %f24, %f37, %p16;
	st.shared.f32 	[%r191], %f38;
	max.f32 	%f239, %f35, %f38;
	add.s32 	%r26, %r193, 1024;
	add.s32 	%r119, %r193, 512;
	add.s32 	%r192, %r192, 1024;
	add.s64 	%rd63, %rd63, 4398046511104;
	add.s32 	%r191, %r191, 4096;
	setp.lt.s32 	%p17, %r119, %r9;
	mov.u32 	%r193, %r26;
	@%p17 bra 	$L__BB596_7;
$L__BB596_8:
	setp.gt.s32 	%p19, %r45, 15;
	setp.gt.s32 	%p20, %r45, 23;
	setp.gt.s32 	%p21, %r45, 27;
	setp.gt.s32 	%p22, %r45, 29;
	setp.gt.s32 	%p23, %r45, 30;
	mov.b32 	%r121, %f239;
	mov.b32 	%r122, 1;
	mov.b32 	%r143, 31;
	mov.b32 	%r144, -1;
	// begin inline asm
	shfl.sync.down.b32 %r120, %r121, %r122, %r143, %r144;
	// end inline asm
	mov.b32 	%f39, %r120;
	max.f32 	%f40, %f239, %f39;
	selp.f32 	%f41, %f239, %f40, %p23;
	mov.b32 	%r126, %f41;
	mov.b32 	%r127, 2;
	// begin inline asm
	shfl.sync.down.b32 %r125, %r126, %r127, %r143, %r144;
	// end inline asm
	mov.b32 	%f42, %r125;
	max.f32 	%f43, %f41, %f42;
	selp.f32 	%f44, %f41, %f43, %p22;
	mov.b32 	%r131, %f44;
	mov.b32 	%r132, 4;
	// begin inline asm
	shfl.sync.down.b32 %r130, %r131, %r132, %r143, %r144;
	// end inline asm
	mov.b32 	%f45, %r130;
	max.f32 	%f46, %f44, %f45;
	selp.f32 	%f47, %f44, %f46, %p21;
	mov.b32 	%r136, %f47;
	mov.b32 	%r137, 8;
	// begin inline asm
	shfl.sync.down.b32 %r135, %r136, %r137, %r143, %r144;
	// end inline asm
	mov.b32 	%f48, %r135;
	max.f32 	%f9, %f47, %f48;
	selp.f32 	%f240, %f47, %f9, %p20;
	mov.b32 	%r141, %f240;
	mov.b32 	%r142, 16;
	// begin inline asm
	shfl.sync.down.b32 %r140, %r141, %r142, %r143, %r144;
	// end inline asm
	mov.pred 	%p48, 0;
	@%p19 bra 	$L__BB596_11;
	setp.ne.s32 	%p25, %r45, 0;
	mov.b32 	%f49, %r140;
	max.f32 	%f240, %f9, %f49;
	@%p25 bra 	$L__BB596_11;
	st.shared.f32 	[%r11], %f240;
	mov.pred 	%p48, -1;
$L__BB596_11:
	setp.ne.s32 	%p27, %r8, 0;
	bar.sync 	0;
	@%p27 bra 	$L__BB596_13;
	ld.shared.f32 	%f50, [_ZZ14BlockAllReduceI5MaxOpfLi512EET0_S1_E12temp_storage+20];
	max.f32 	%f51, %f240, %f50;
	ld.shared.f32 	%f52, [_ZZ14BlockAllReduceI5MaxOpfLi512EET0_S1_E12temp_storage+24];
	max.f32 	%f53, %f51, %f52;
	ld.shared.f32 	%f54, [_ZZ14BlockAllReduceI5MaxOpfLi512EET0_S1_E12temp_storage+28];
	max.f32 	%f55, %f53, %f54;
	ld.shared.f32 	%f56, [_ZZ14BlockAllReduceI5MaxOpfLi512EET0_S1_E12temp_storage+32];
	max.f32 	%f57, %f55, %f56;
	ld.shared.f32 	%f58, [_ZZ14BlockAllReduceI5MaxOpfLi512EET0_S1_E12temp_storage+36];
	max.f32 	%f59, %f57, %f58;
	ld.shared.f32 	%f60, [_ZZ14BlockAllReduceI5MaxOpfLi512EET0_S1_E12temp_storage+40];
	max.f32 	%f61, %f59, %f60;
	ld.shared.f32 	%f62, [_ZZ14BlockAllReduceI5MaxOpfLi512EET0_S1_E12temp_storage+44];
	max.f32 	%f63, %f61, %f62;
	ld.shared.f32 	%f64, [_ZZ14BlockAllReduceI5MaxOpfLi512EET0_S1_E12temp_storage+48];
	max.f32 	%f65, %f63, %f64;
	ld.shared.f32 	%f66, [_ZZ14BlockAllReduceI5MaxOpfLi512EET0_S1_E12temp_storage+52];
	max.f32 	%f67, %f65, %f66;
	ld.shared.f32 	%f68, [_ZZ14BlockAllReduceI5MaxOpfLi512EET0_S1_E12temp_storage+56];
	max.f32 	%f69, %f67, %f68;
	ld.shared.f32 	%f70, [_ZZ14BlockAllReduceI5MaxOpfLi512EET0_S1_E12temp_storage+60];
	max.f32 	%f71, %f69, %f70;
	ld.shared.f32 	%f72, [_ZZ14BlockAllReduceI5MaxOpfLi512EET0_S1_E12temp_storage+64];
	max.f32 	%f73, %f71, %f72;
	ld.shared.f32 	%f74, [_ZZ14BlockAllReduceI5MaxOpfLi512EET0_S1_E12temp_storage+68];
	max.f32 	%f75, %f73, %f74;
	ld.shared.f32 	%f76, [_ZZ14BlockAllReduceI5MaxOpfLi512EET0_S1_E12temp_storage+72];
	max.f32 	%f77, %f75, %f76;
	ld.shared.f32 	%f78, [_ZZ14BlockAllReduceI5MaxOpfLi512EET0_S1_E12temp_storage+76];
	max.f32 	%f79, %f77, %f78;
	st.shared.f32 	[_ZZ14BlockAllReduceI5MaxOpfLi512EET0_S1_E16result_broadcast], %f79;
$L__BB596_13:
	setp.le.s64 	%p28, %rd35, %rd9;
	bar.sync 	0;
	mov.f32 	%f244, 0f00000000;
	ld.shared.f32 	%f13, [_ZZ14BlockAllReduceI5MaxOpfLi512EET0_S1_E16result_broadcast];
	@%p28 bra 	$L__BB596_20;
	setp.eq.s64 	%p29, %rd12, 1536;
	mov.f32 	%f244, 0f00000000;
	mov.u32 	%r194, %r8;
	@%p29 bra 	$L__BB596_18;
	setp.eq.s64 	%p30, %rd12, 0;
	ld.shared.f32 	%f83, [%r14];
	sub.f32 	%f84, %f83, %f13;
	fma.rn.f32 	%f85, %f84, 0f3BBB989D, 0f3F000000;
	cvt.sat.f32.f32 	%f86, %f85;
	mov.f32 	%f87, 0f4B400001;
	mov.f32 	%f88, 0f437C0000;
	fma.rm.f32 	%f89, %f86, %f88, %f87;
	add.f32 	%f90, %f89, 0fCB40007F;
	neg.f32 	%f91, %f90;
	fma.rn.f32 	%f92, %f84, 0f3FB8AA3B, %f91;
	fma.rn.f32 	%f93, %f84, 0f32A57060, %f92;
	mov.b32 	%r145, %f89;
	shl.b32 	%r146, %r145, 23;
	mov.b32 	%f94, %r146;
	ex2.approx.ftz.f32 	%f95, %f93;
	mul.f32 	%f96, %f95, %f94;
	st.shared.f32 	[%r14], %f96;
	add.f32 	%f244, %f96, 0f00000000;
	mov.u32 	%r194, %r15;
	@%p30 bra 	$L__BB596_18;
	setp.eq.s64 	%p31, %rd12, 512;
	ld.shared.f32 	%f97, [%r14+2048];
	sub.f32 	%f98, %f97, %f13;
	fma.rn.f32 	%f99, %f98, 0f3BBB989D, 0f3F000000;
	cvt.sat.f32.f32 	%f100, %f99;
	mov.f32 	%f101, 0f4B400001;
	mov.f32 	%f102, 0f437C0000;
	fma.rm.f32 	%f103, %f100, %f102, %f101;
	add.f32 	%f104, %f103, 0fCB40007F;
	neg.f32 	%f105, %f104;
	fma.rn.f32 	%f106, %f98, 0f3FB8AA3B, %f105;
	fma.rn.f32 	%f107, %f98, 0f32A57060, %f106;
	mov.b32 	%r147, %f103;
	shl.b32 	%r148, %r147, 23;
	mov.b32 	%f108, %r148;
	ex2.approx.ftz.f32 	%f109, %f107;
	mul.f32 	%f110, %f109, %f108;
	st.shared.f32 	[%r14+2048], %f110;
	add.f32 	%f244, %f244, %f110;
	mov.u32 	%r194, %r16;
	@%p31 bra 	$L__BB596_18;
	ld.shared.f32 	%f111, [%r14+4096];
	sub.f32 	%f112, %f111, %f13;
	fma.rn.f32 	%f113, %f112, 0f3BBB989D, 0f3F000000;
	cvt.sat.f32.f32 	%f114, %f113;
	mov.f32 	%f115, 0f4B400001;
	mov.f32 	%f116, 0f437C0000;
	fma.rm.f32 	%f117, %f114, %f116, %f115;
	add.f32 	%f118, %f117, 0fCB40007F;
	neg.f32 	%f119, %f118;
	fma.rn.f32 	%f120, %f112, 0f3FB8AA3B, %f119;
	fma.rn.f32 	%f121, %f112, 0f32A57060, %f120;
	mov.b32 	%r149, %f117;
	shl.b32 	%r150, %r149, 23;
	mov.b32 	%f122, %r150;
	ex2.approx.ftz.f32 	%f123, %f121;
	mul.f32 	%f124, %f123, %f122;
	st.shared.f32 	[%r14+4096], %f124;
	add.f32 	%f244, %f244, %f124;
	mov.u32 	%r194, %r17;
$L__BB596_18:
	setp.lt.u64 	%p32, %rd11, 1536;
	@%p32 bra 	$L__BB596_20;
$L__BB596_19:
	shl.b32 	%r151, %r194, 2;
	mov.u32 	%r152, shared_buf;
	add.s32 	%r153, %r152, %r151;
	ld.shared.f32 	%f125, [%r153];
	sub.f32 	%f126, %f125, %f13;
	fma.rn.f32 	%f127, %f126, 0f3BBB989D, 0f3F000000;
	cvt.sat.f32.f32 	%f128, %f127;
	mov.f32 	%f129, 0f4B400001;
	mov.f32 	%f130, 0f437C0000;
	fma.rm.f32 	%f131, %f128, %f130, %f129;
	add.f32 	%f132, %f131, 0fCB40007F;
	neg.f32 	%f133, %f132;
	fma.rn.f32 	%f134, %f126, 0f3FB8AA3B, %f133;
	fma.rn.f32 	%f135, %f126, 0f32A57060, %f134;
	mov.b32 	%r154, %f131;
	shl.b32 	%r155, %r154, 23;
	mov.b32 	%f136, %r155;
	ex2.approx.ftz.f32 	%f137, %f135;
	mul.f32 	%f138, %f137, %f136;
	st.shared.f32 	[%r153], %f138;
	add.f32 	%f139, %f244, %f138;
	ld.shared.f32 	%f140, [%r153+2048];
	sub.f32 	%f141, %f140, %f13;
	fma.rn.f32 	%f142, %f141, 0f3BBB989D, 0f3F000000;
	cvt.sat.f32.f32 	%f143, %f142;
	fma.rm.f32 	%f144, %f143, %f130, %f129;
	add.f32 	%f145, %f144, 0fCB40007F;
	neg.f32 	%f146, %f145;
	fma.rn.f32 	%f147, %f141, 0f3FB8AA3B, %f146;
	fma.rn.f32 	%f148, %f141, 0f32A57060, %f147;
	mov.b32 	%r156, %f144;
	shl.b32 	%r157, %r156, 23;
	mov.b32 	%f149, %r157;
	ex2.approx.ftz.f32 	%f150, %f148;
	mul.f32 	%f151, %f150, %f149;
	st.shared.f32 	[%r153+2048], %f151;
	add.f32 	%f152, %f139, %f151;
	ld.shared.f32 	%f153, [%r153+4096];
	sub.f32 	%f154, %f153, %f13;
	fma.rn.f32 	%f155, %f154, 0f3BBB989D, 0f3F000000;
	cvt.sat.f32.f32 	%f156, %f155;
	fma.rm.f32 	%f157, %f156, %f130, %f129;
	add.f32 	%f158, %f157, 0fCB40007F;
	neg.f32 	%f159, %f158;
	fma.rn.f32 	%f160, %f154, 0f3FB8AA3B, %f159;
	fma.rn.f32 	%f161, %f154, 0f32A57060, %f160;
	mov.b32 	%r158, %f157;
	shl.b32 	%r159, %r158, 23;
	mov.b32 	%f162, %r159;
	ex2.approx.ftz.f32 	%f163, %f161;
	mul.f32 	%f164, %f163, %f162;
	st.shared.f32 	[%r153+4096], %f164;
	add.f32 	%f165, %f152, %f164;
	ld.shared.f32 	%f166, [%r153+6144];
	sub.f32 	%f167, %f166, %f13;
	fma.rn.f32 	%f168, %f167, 0f3BBB989D, 0f3F000000;
	cvt.sat.f32.f32 	%f169, %f168;
	fma.rm.f32 	%f170, %f169, %f130, %f129;
	add.f32 	%f171, %f170, 0fCB40007F;
	neg.f32 	%f172, %f171;
	fma.rn.f32 	%f173, %f167, 0f3FB8AA3B, %f172;
	fma.rn.f32 	%f174, %f167, 0f32A57060, %f173;
	mov.b32 	%r160, %f170;
	shl.b32 	%r161, %r160, 23;
	mov.b32 	%f175, %r161;
	ex2.approx.ftz.f32 	%f176, %f174;
	mul.f32 	%f177, %f176, %f175;
	st.shared.f32 	[%r153+6144], %f177;
	add.f32 	%f244, %f165, %f177;
	add.s32 	%r194, %r194, 2048;
	cvt.u64.u32 	%rd55, %r194;
	setp.gt.u64 	%p33, %rd35, %rd55;
	@%p33 bra 	$L__BB596_19;
$L__BB596_20:
	mov.b32 	%r163, %f244;
	mov.b32 	%r164, 1;
	mov.b32 	%r185, 31;
	mov.b32 	%r186, -1;
	// begin inline asm
	shfl.sync.down.b32 %r162, %r163, %r164, %r185, %r186;
	// end inline asm
	mov.b32 	%f178, %r162;
	add.f32 	%f179, %f244, %f178;
	selp.f32 	%f180, %f244, %f179, %p23;
	mov.b32 	%r168, %f180;
	mov.b32 	%r169, 2;
	// begin inline asm
	shfl.sync.down.b32 %r167, %r168, %r169, %r185, %r186;
	// end inline asm
	mov.b32 	%f181, %r167;
	add.f32 	%f182, %f180, %f181;
	selp.f32 	%f183, %f180, %f182, %p22;
	mov.b32 	%r173, %f183;
	mov.b32 	%r174, 4;
	// begin inline asm
	shfl.sync.down.b32 %r172, %r173, %r174, %r185, %r186;
	// end inline asm
	mov.b32 	%f184, %r172;
	add.f32 	%f185, %f183, %f184;
	selp.f32 	%f186, %f183, %f185, %p21;
	mov.b32 	%r178, %f186;
	mov.b32 	%r179, 8;
	// begin inline asm
	shfl.sync.down.b32 %r177, %r178, %r179, %r185, %r186;
	// end inline asm
	mov.b32 	%f187, %r177;
	add.f32 	%f188, %f186, %f187;
	selp.f32 	%f189, %f186, %f188, %p20;
	mov.b32 	%r183, %f189;
	mov.b32 	%r184, 16;
	// begin inline asm
	shfl.sync.down.b32 %r182, %r183, %r184, %r185, %r186;
	// end inline asm
	mov.b32 	%f190, %r182;
	add.f32 	%f191, %f189, %f190;
	selp.f32 	%f22, %f189, %f191, %p19;
	not.pred 	%p39, %p48;
	@%p39 bra 	$L__BB596_22;
	st.shared.f32 	[%r12], %f22;
$L__BB596_22:
	setp.ne.s32 	%p40, %r8, 0;
	bar.sync 	0;
	@%p40 bra 	$L__BB596_24;
	ld.shared.f32 	%f192, [_ZZ14BlockAllReduceI5SumOpfLi512EET0_S1_E12temp_storage+20];
	add.f32 	%f193, %f22, %f192;
	ld.shared.f32 	%f194, [_ZZ14BlockAllReduceI5SumOpfLi512EET0_S1_E12temp_storage+24];
	add.f32 	%f195, %f193, %f194;
	ld.shared.f32 	%f196, [_ZZ14BlockAllReduceI5SumOpfLi512EET0_S1_E12temp_storage+28];
	add.f32 	%f197, %f195, %f196;
	ld.shared.f32 	%f198, [_ZZ14BlockAllReduceI5SumOpfLi512EET0_S1_E12temp_storage+32];
	add.f32 	%f199, %f197, %f198;
	ld.shared.f32 	%f200, [_ZZ14BlockAllReduceI5SumOpfLi512EET0_S1_E12temp_storage+36];
	add.f32 	%f201, %f199, %f200;
	ld.shared.f32 	%f202, [_ZZ14BlockAllReduceI5SumOpfLi512EET0_S1_E12temp_storage+40];
	add.f32 	%f203, %f201, %f202;
	ld.shared.f32 	%f204, [_ZZ14BlockAllReduceI5SumOpfLi512EET0_S1_E12temp_storage+44];
	add.f32 	%f205, %f203, %f204;
	ld.shared.f32 	%f206, [_ZZ14BlockAllReduceI5SumOpfLi512EET0_S1_E12temp_storage+48];
	add.f32 	%f207, %f205, %f206;
	ld.shared.f32 	%f208, [_ZZ14BlockAllReduceI5SumOpfLi512EET0_S1_E12temp_storage+52];
	add.f32 	%f209, %f207, %f208;
	ld.shared.f32 	%f210, [_ZZ14BlockAllReduceI5SumOpfLi512EET0_S1_E12temp_storage+56];
	add.f32 	%f211, %f209, %f210;
	ld.shared.f32 	%f212, [_ZZ14BlockAllReduceI5SumOpfLi512EET0_S1_E12temp_storage+60];
	add.f32 	%f213, %f211, %f212;
	ld.shared.f32 	%f214, [_ZZ14BlockAllReduceI5SumOpfLi512EET0_S1_E12temp_storage+64];
	add.f32 	%f215, %f213, %f214;
	ld.shared.f32 	%f216, [_ZZ14BlockAllReduceI5SumOpfLi512EET0_S1_E12temp_storage+68];
	add.f32 	%f217, %f215, %f216;
	ld.shared.f32 	%f218, [_ZZ14BlockAllReduceI5SumOpfLi512EET0_S1_E12temp_storage+72];
	add.f32 	%f219, %f217, %f218;
	ld.shared.f32 	%f220, [_ZZ14BlockAllReduceI5SumOpfLi512EET0_S1_E12temp_storage+76];
	add.f32 	%f221, %f219, %f220;
	st.shared.f32 	[_ZZ14BlockAllReduceI5SumOpfLi512EET0_S1_E16result_broadcast], %f221;
$L__BB596_24:
	setp.ge.s32 	%p41, %r8, %r9;
	bar.sync 	0;
	ld.shared.f32 	%f23, [_ZZ14BlockAllReduceI5SumOpfLi512EET0_S1_E16result_broadcast];
	@%p41 bra 	$L__BB596_31;
	setp.eq.s32 	%p42, %r18, 1536;
	mul.lo.s64 	%rd19, %rd62, %rd33;
	mov.u32 	%r196, %r8;
	@%p42 bra 	$L__BB596_29;
	setp.eq.s32 	%p43, %r18, 0;
	ld.shared.f32 	%f222, [%r14];
	div.rn.f32 	%f223, %f222, %f23;
	add.s64 	%rd56, %rd19, %rd9;
	shl.b64 	%rd57, %rd56, 2;
	add.s64 	%rd20, %rd3, %rd57;
	st.global.f32 	[%rd20], %f223;
	mov.u32 	%r196, %r15;
	@%p43 bra 	$L__BB596_29;
	setp.eq.s32 	%p44, %r18, 512;
	ld.shared.f32 	%f224, [%r14+2048];
	div.rn.f32 	%f225, %f224, %f23;
	st.global.f32 	[%rd20+2048], %f225;
	mov.u32 	%r196, %r16;
	@%p44 bra 	$L__BB596_29;
	ld.shared.f32 	%f226, [%r14+4096];
	div.rn.f32 	%f227, %f226, %f23;
	st.global.f32 	[%rd20+4096], %f227;
	mov.u32 	%r196, %r17;
$L__BB596_29:
	setp.lt.u32 	%p45, %r13, 1536;
	@%p45 bra 	$L__BB596_31;
$L__BB596_30:
	shl.b32 	%r187, %r196, 2;
	mov.u32 	%r188, shared_buf;
	add.s32 	%r189, %r188, %r187;
	ld.shared.f32 	%f228, [%r189];
	div.rn.f32 	%f229, %f228, %f23;
	cvt.u64.u32 	%rd58, %r196;
	add.s64 	%rd59, %rd19, %rd58;
	shl.b64 	%rd60, %rd59, 2;
	add.s64 	%rd61, %rd3, %rd60;
	st.global.f32 	[%rd61], %f229;
	ld.shared.f32 	%f230, [%r189+2048];
	div.rn.f32 	%f231, %f230, %f23;
	st.global.f32 	[%rd61+2048], %f231;
	ld.shared.f32 	%f232, [%r189+4096];
	div.rn.f32 	%f233, %f232, %f23;
	st.global.f32 	[%rd61+4096], %f233;
	ld.shared.f32 	%f234, [%r189+6144];
	div.rn.f32 	%f235, %f234, %f23;
	st.global.f32 	[%rd61+6144], %f235;
	add.s32 	%r196, %r196, 2048;
	setp.lt.s32 	%p46, %r196, %r9;
	@%p46 bra 	$L__BB596_30;
$L__BB596_31:
	add.s64 	%rd62, %rd62, %rd10;
	setp.lt.s64 	%p47, %rd62, %rd34;
	@%p47 bra 	$L__BB596_2;
$L__BB596_32:
	ret;

}
	// .globl	_Z20SoftmaxBlockSMemImplI22BroadcastScaleMaskLoadIffbLm4EiE11DirectStoreIffEfLi1ELi256EL9Algorithm0EEvT_T0_ll
.visible .entry _Z20SoftmaxBlockSMemImplI22BroadcastScaleMaskLoadIffbLm4EiE11DirectStoreIffEfLi1ELi256EL9Algorithm0EEvT_T0_ll(
	.param .align 8 .b8 _Z20SoftmaxBlockSMemImplI22BroadcastScaleMaskLoadIffbLm4EiE11DirectStoreIffEfLi1ELi256EL9Algorithm0EEvT_T0_ll_param_0[120],
	.param .align 8 .b8 _Z20SoftmaxBlockSMemImplI22BroadcastScaleMaskLoadIffbLm4EiE11DirectStoreIffEfLi1ELi256EL9Algorithm0EEvT_T0_ll_param_1[16],
	.param .u64 _Z20SoftmaxBlockSMemImplI22BroadcastScaleMaskLoadIffbLm4EiE11DirectStoreIffEfLi1ELi256EL9Algorithm0EEvT_T0_ll_param_2,
	.param .u64 _Z20SoftmaxBlockSMemImplI22BroadcastScaleMaskLoadIffbLm4EiE11DirectStoreIffEfLi1ELi256EL9Algorithm0EEvT_T0_ll_param_3
)
{
	.reg .pred 	%p<49>;
	.reg .b16 	%rs<4>;
	.reg .b32 	%r<198>;
	.reg .b32 	%f<213>;
	.reg .b64 	%rd<64>;

	ld.param.u64 	%rd33, [_Z20SoftmaxBlockSMemImplI22BroadcastScaleMaskLoadIffbLm4EiE11DirectStoreIffEfLi1ELi256EL9Algorithm0EEvT_T0_ll_param_1+8];
	ld.param.v2.f32 	{%f24, %f25}, [_Z20SoftmaxBlockSMemImplI22BroadcastScaleMaskLoadIffbLm4EiE11DirectStoreIffEfLi1ELi256EL9Algorithm0EEvT_T0_ll_param_0+112];
	ld.param.u64 	%rd31, [_Z20SoftmaxBlockSMemImplI22BroadcastScaleMaskLoadIffbLm4EiE11DirectStoreIffEfLi1ELi256EL9Algorithm0EEvT_T0_ll_param_0+104];
	ld.param.v2.u32 	{%r42, %r43}, [_Z20SoftmaxBlockSMemImplI22BroadcastScaleMaskLoadIffbLm4EiE11DirectStoreIffEfLi1ELi256EL9Algorithm0EEvT_T0_ll_param_0+88];
	ld.param.v2.u32 	{%r40, %r41}, [_Z20SoftmaxBlockSMemImplI22BroadcastScaleMaskLoadIffbLm4EiE11DirectStoreIffEfLi1ELi256EL9Algorithm0EEvT_T0_ll_param_0+80];
	ld.param.v2.u32 	{%r38, %r39}, [_Z20SoftmaxBlockSMemImplI22BroadcastScaleMaskLoadIffbLm4EiE11DirectStoreIffEfLi1ELi256EL9Algorithm0EEvT_T0_ll_param_0+64];
	ld.param.v2.u32 	{%r36, %r37}, [_Z20SoftmaxBlockSMemImplI22BroadcastScaleMaskLoadIffbLm4EiE11DirectStoreIffEfLi1ELi256EL9Algorithm0EEvT_T0_ll_param_0+56];
	ld.param.u64 	%rd27, [_Z20SoftmaxBlockSMemImplI22BroadcastScaleMaskLoadIffbLm4EiE11DirectStoreIffEfLi1ELi256EL9Algorithm0EEvT_T0_ll_param_0+40];
	ld.param.u64 	%rd26, [_Z20SoftmaxBlockSMemImplI22BroadcastScaleMaskLoadIffbLm4EiE11DirectStoreIffEfLi1ELi256EL9Algorithm0EEvT_T0_ll_param_0+32];
	ld.param.u64 	%rd25, [_Z20SoftmaxBlockSMemImplI22BroadcastScaleMaskLoadIffbLm4EiE11DirectStoreIffEfLi1ELi256EL9Algorithm0EEvT_T0_ll_param_0+24];
	ld.param.u64 	%rd24, [_Z20SoftmaxBlockSMemImplI22BroadcastScaleMaskLoadIffbLm4EiE11DirectStoreIffEfLi1ELi256EL9Algorithm0EEvT_T0_ll_param_0+16];
	ld.param.u64 	%rd32, [_Z20SoftmaxBlockSMemImplI22BroadcastScaleMaskLoadIffbLm4EiE11DirectStoreIffEfLi1ELi256EL9Algorithm0EEvT_T0_ll_param_1];
	ld.param.u64 	%rd23, [_Z20SoftmaxBlockSMemImplI22BroadcastScaleMaskLoadIffbLm4EiE11DirectStoreIffEfLi1ELi256EL9Algorithm0EEvT_T0_ll_param_0+8];
	ld.param.u64 	%rd22, [_Z20SoftmaxBlockSMemImplI22BroadcastScaleMaskLoadIffbLm4EiE11DirectStoreIffEfLi1ELi256EL9Algorithm0EEvT_T0_ll_param_0];
	ld.param.u64 	%rd34, [_Z20SoftmaxBlockSMemImplI22BroadcastScaleMaskLoadIffbLm4EiE11DirectStoreIffEfLi1ELi256EL9Algorithm0EEvT_T0_ll_param_2];
	ld.param.u64 	%rd35, [_Z20SoftmaxBlockSMemImplI22BroadcastScaleMaskLoadIffbLm4EiE11DirectStoreIffEfLi1ELi256EL9Algorithm0EEvT_T0_ll_param_3];
	cvta.to.global.u64 	%rd1, %rd22;
	cvta.to.global.u64 	%rd2, %rd23;
	cvta.to.global.u64 	%rd3, %rd32;
	mov.u32 	%r8, %tid.x;
	cvt.u32.u64 	%r9, %rd35;
	mov.u32 	%r44, %ctaid.x;
	cvt.u64.u32 	%rd62, %r44;
	setp.le.s64 	%p2, %rd34, %rd62;
	@%p2 bra 	$L__BB597_32;
	// begin inline asm
	mov.u32 %r45, %laneid;
	// end inline asm
	shr.u32 	%r46, %r8, 3;
	and.b32  	%r47, %r46, 124;
	mov.u32 	%r48, _ZZ14BlockAllReduceI5MaxOpfLi256EET0_S1_E12temp_storage;
	add.s32 	%r49, %r48, %r47;
	add.s32 	%r11, %r49, 8;
	cvt.u64.u32 	%rd9, %r8;
	mov.u32 	%r50, _ZZ14BlockAllReduceI5SumOpfLi256EET0_S1_E12temp_storage;
	add.s32 	%r51, %r50, %r47;
	add.s32 	%r12, %r51, 8;
	mov.u32 	%r52, %nctaid.x;
	cvt.u64.u32 	%rd10, %r52;
	not.b32 	%r53, %r8;
	add.s32 	%r13, %r53, %r9;
	not.b64 	%rd36, %rd9;
	add.s64 	%rd11, %rd35, %rd36;
	shl.b32 	%r54, %r8, 2;
	mov.u32 	%r55, shared_buf;
	add.s32 	%r14, %r55, %r54;
	add.s32 	%r15, %r8, 256;
	and.b64  	%rd12, %rd11, 768;
	add.s32 	%r16, %r8, 512;
	add.s32 	%r17, %r8, 768;
	and.b32  	%r18, %r13, 768;
$L__BB597_2:
	setp.ge.s32 	%p3, %r8, %r9;
	mov.f32 	%f207, 0fFF800000;
	@%p3 bra 	$L__BB597_8;
	and.b32  	%r56, %r13, 256;
	setp.ne.s32 	%p4, %r56, 0;
	mul.lo.s64 	%rd14, %rd31, %rd62;
	mov.f32 	%f207, 0fFF800000;
	mov.u32 	%r190, %r8;
	@%p4 bra 	$L__BB597_5;
	setp.eq.s64 	%p5, %rd27, 1;
	setp.eq.s64 	%p6, %rd26, 1;
	setp.eq.s64 	%p7, %rd25, 1;
	setp.eq.s64 	%p8, %rd24, 1;
	add.s64 	%rd37, %rd14, %rd9;
	cvt.u32.u64 	%r57, %rd37;
	div.s32 	%r58, %r57, %r36;
	mul.lo.s32 	%r59, %r58, %r36;
	sub.s32 	%r60, %r57, %r59;
	div.s32 	%r61, %r60, %r37;
	mul.lo.s32 	%r62, %r61, %r37;
	sub.s32 	%r63, %r60, %r62;
	div.s32 	%r64, %r63, %r38;
	mul.lo.s32 	%r65, %r64, %r38;
	sub.s32 	%r66, %r63, %r65;
	selp.b32 	%r67, 0, %r58, %p8;
	selp.b32 	%r68, 0, %r61, %p7;
	selp.b32 	%r69, 0, %r64, %p6;
	selp.b32 	%r70, 0, %r66, %p5;
	mul.lo.s32 	%r71, %r40, %r67;
	mad.lo.s32 	%r72, %r41, %r68, %r71;
	mad.lo.s32 	%r73, %r42, %r69, %r72;
	mad.lo.s32 	%r74, %r43, %r70, %r73;
	shl.b64 	%rd38, %rd37, 32;
	shr.s64 	%rd39, %rd38, 30;
	add.s64 	%rd40, %rd1, %rd39;
	ld.global.f32 	%f29, [%rd40];
	cvt.s64.s32 	%rd41, %r74;
	add.s64 	%rd42, %rd2, %rd41;
	ld.global.u8 	%rs1, [%rd42];
	setp.eq.s16 	%p9, %rs1, 0;
	mul.f32 	%f30, %f29, %f25;
	selp.f32 	%f31, %f24, %f30, %p9;
	st.shared.f32 	[%r14], %f31;
	max.f32 	%f207, %f31, 0fFF800000;
	mov.u32 	%r190, %r15;
$L__BB597_5:
	setp.lt.u32 	%p10, %r13, 256;
	@%p10 bra 	$L__BB597_8;
	add.s32 	%r193, %r190, 256;
	cvt.u32.u64 	%r75, %rd14;
	add.s32 	%r192, %r190, %r75;
	cvt.u64.u32 	%rd43, %r190;
	shl.b64 	%rd15, %rd43, 32;
	shl.b64 	%rd63, %rd14, 32;
	shl.b32 	%r76, %r190, 2;
	mov.u32 	%r77, shared_buf;
	add.s32 	%r78, %r77, %r76;
	add.s32 	%r191, %r78, 1024;
$L__BB597_7:
	setp.eq.s64 	%p11, %rd27, 1;
	setp.eq.s64 	%p12, %rd26, 1;
	setp.eq.s64 	%p13, %rd25, 1;
	setp.eq.s64 	%p14, %rd24, 1;
	div.s32 	%r79, %r192, %r36;
	neg.s32 	%r80, %r36;
	mul.lo.s32 	%r81, %r80, %r79;
	add.s32 	%r82, %r192, %r81;
	div.s32 	%r83, %r82, %r37;
	mul.lo.s32 	%r84, %r83, %r37;
	sub.s32 	%r85, %r81, %r84;
	add.s32 	%r86, %r192, %r85;
	div.s32 	%r87, %r86, %r38;
	mul.lo.s32 	%r88, %r87, %r38;
	sub.s32 	%r89, %r85, %r88;
	add.s32 	%r90, %r192, %r89;
	selp.b32 	%r91, 0, %r79, %p14;
	selp.b32 	%r92, 0, %r83, %p13;
	selp.b32 	%r93, 0, %r87, %p12;
	selp.b32 	%r94, 0, %r90, %p11;
	mul.lo.s32 	%r95, %r40, %r91;
	mad.lo.s32 	%r96, %r41, %r92, %r95;
	mad.lo.s32 	%r97, %r42, %r93, %r96;
	mad.lo.s32 	%r98, %r43, %r94, %r97;
	add.s64 	%rd45, %rd15, %rd63;
	shr.s64 	%rd46, %rd45, 30;
	add.s64 	%rd47, %rd1, %rd46;
	ld.global.f32 	%f32, [%rd47];
	cvt.s64.s32 	%rd48, %r98;
	add.s64 	%rd49, %rd2, %rd48;
	ld.global.u8 	%rs2, [%rd49];
	setp.eq.s16 	%p15, %rs2, 0;
	mul.f32 	%f33, %f32, %f25;
	selp.f32 	%f34, %f24, %f33, %p15;
	st.shared.f32 	[%r191+-1024], %f34;
	max.f32 	%f35, %f207, %f34;
	add.s32 	%r99, %r192, 256;
	div.s32 	%r100, %r99, %r36;
	mul.lo.s32 	%r101, %r80, %r100;
	add.s32 	%r102, %r99, %r101;
	div.s32 	%r103, %r102, %r37;
	mul.lo.s32 	%r104, %r103, %r37;
	sub.s32 	%r105, %r101, %r104;
	add.s32 	%r106, %r99, %r105;
	div.s32 	%r107, %r106, %r38;
	mul.lo.s32 	%r108, %r107, %r38;
	sub.s32 	%r109, %r105, %r108;
	add.s32 	%r110, %r99, %r109;
	selp.b32 	%r111, 0, %r100, %p14;
	selp.b32 	%r112, 0, %r103, %p13;
	selp.b32 	%r113, 0, %r107, %p12;
	selp.b32 	%r114, 0, %r110, %p11;
	mul.lo.s32 	%r115, %r40, %r111;
	mad.lo.s32 	%r116, %r41, %r112, %r115;
	mad.lo.s32 	%r117, %r42, %r113, %r116;
	mad.lo.s32 	%r118, %r43, %r114, %r117;
	add.s64 	%rd50, %rd45, 1099511627776;
	shr.s64 	%rd51, %rd50, 30;
	add.s64 	%rd52, %rd1, %rd51;
	ld.global.f32 	%f36, [%rd52];
	cvt.s64.s32 	%rd53, %r118;
	add.s64 	%rd54, %rd2, %rd53;
	ld.global.u8 	%rs3, [%rd54];
	setp.eq.s16 	%p16, %rs3, 0;
	mul.f32 	%f37, %f36, %f25;
	selp.f32 	%f38, %f24, %f37, %p16;
	st.shared.f32 	[%r191], %f38;
	max.f32 	%f207, %f35, %f38;
	add.s32 	%r26, %r193, 512;
	add.s32 	%r119, %r193, 256;
	add.s32 	%r192, %r192, 512;
	add.s64 	%rd63, %rd63, 2199023255552;
	add.s32 	%r191, %r191, 2048;
	setp.lt.s32 	%p17, %r119, %r9;
	mov.u32 	%r193, %r26;
	@%p17 bra 	$L__BB597_7;
$L__BB597_8:
	setp.gt.s32 	%p19, %r45, 15;
	setp.gt.s32 	%p20, %r45, 23;
	setp.gt.s32 	%p21, %r45, 27;
	setp.gt.s32 	%p22, %r45, 29;
	setp.gt.s32 	%p23, %r45, 30;
	mov.b32 	%r121, %f207;
	mov.b32 	%r122, 1;
	mov.b32 	%r143, 31;
	mov.b32 	%r144, -1;
	// begin inline asm
	shfl.sync.down.b32 %r120, %r121, %r122, %r143, %r144;
	// end inline asm
	mov.b32 	%f39, %r120;
	max.f32 	%f40, %f207, %f39;
	selp.f32 	%f41, %f207, %f40, %p23;
	mov.b32 	%r126, %f41;
	mov.b32 	%r127, 2;
	// begin inline asm
	shfl.sync.down.b32 %r125, %r126, %r127, %r143, %r144;
	// end inline asm
	mov.b32 	%f42, %r125;
	max.f32 	%f43, %f41, %f42;
	selp.f32 	%f44, %f41, %f43, %p22;
	mov.b32 	%r131, %f44;
	mov.b32 	%r132, 4;
	// begin inline asm
	shfl.sync.down.b32 %r130, %r131, %r132, %r143, %r144;
	// end inline asm
	mov.b32 	%f45, %r130;
	max.f32 	%f46, %f44, %f45;
	selp.f32 	%f47, %f44, %f46, %p21;
	mov.b32 	%r136, %f47;
	mov.b32 	%r137, 8;
	// begin inline asm
	shfl.sync.down.b32 %r135, %r136, %r137, %r143, %r144;
	// end inline asm
	mov.b32 	%f48, %r135;
	max.f32 	%f9, %f47, %f48;
	selp.f32 	%f208, %f47, %f9, %p20;
	mov.b32 	%r141, %f208;
	mov.b32 	%r142, 16;
	// begin inline asm
	shfl.sync.down.b32 %r140, %r141, %r142, %r143, %r144;
	// end inline asm
	mov.pred 	%p48, 0;
	@%p19 bra 	$L__BB597_11;
	setp.ne.s32 	%p25, %r45, 0;
	mov.b32 	%f49, %r140;
	max.f32 	%f208, %f9, %f49;
	@%p25 bra 	$L__BB597_11;
	st.shared.f32 	[%r11], %f208;
	mov.pred 	%p48, -1;
$L__BB597_11:
	setp.ne.s32 	%p27, %r8, 0;
	bar.sync 	0;
	@%p27 bra 	$L__BB597_13;
	ld.shared.f32 	%f50, [_ZZ14BlockAllReduceI5MaxOpfLi256EET0_S1_E12temp_storage+12];
	max.f32 	%f51, %f208, %f50;
	ld.shared.f32 	%f52, [_ZZ14BlockAllReduceI5MaxOpfLi256EET0_S1_E12temp_storage+16];
	max.f32 	%f53, %f51, %f52;
	ld.shared.f32 	%f54, [_ZZ14BlockAllReduceI5MaxOpfLi256EET0_S1_E12temp_storage+20];
	max.f32 	%f55, %f53, %f54;
	ld.shared.f32 	%f56, [_ZZ14BlockAllReduceI5MaxOpfLi256EET0_S1_E12temp_storage+24];
	max.f32 	%f57, %f55, %f56;
	ld.shared.f32 	%f58, [_ZZ14BlockAllReduceI5MaxOpfLi256EET0_S1_E12temp_storage+28];
	max.f32 	%f59, %f57, %f58;
	ld.shared.f32 	%f60, [_ZZ14BlockAllReduceI5MaxOpfLi256EET0_S1_E12temp_storage+32];
	max.f32 	%f61, %f59, %f60;
	ld.shared.f32 	%f62, [_ZZ14BlockAllReduceI5MaxOpfLi256EET0_S1_E12temp_storage+36];
	max.f32 	%f63, %f61, %f62;
	st.shared.f32 	[_ZZ14BlockAllReduceI5MaxOpfLi256EET0_S1_E16result_broadcast], %f63;
$L__BB597_13:
	setp.le.s64 	%p28, %rd35, %rd9;
	bar.sync 	0;
	mov.f32 	%f212, 0f00000000;
	ld.shared.f32 	%f13, [_ZZ14BlockAllReduceI5MaxOpfLi256EET0_S1_E16result_broadcast];
	@%p28 bra 	$L__BB597_20;
	setp.eq.s64 	%p29, %rd12, 768;
	mov.f32 	%f212, 0f00000000;
	mov.u32 	%r194, %r8;
	@%p29 bra 	$L__BB597_18;
	setp.eq.s64 	%p30, %rd12, 0;
	ld.shared.f32 	%f67, [%r14];
	sub.f32 	%f68, %f67, %f13;
	fma.rn.f32 	%f69, %f68, 0f3BBB989D, 0f3F000000;
	cvt.sat.f32.f32 	%f70, %f69;
	mov.f32 	%f71, 0f4B400001;
	mov.f32 	%f72, 0f437C0000;
	fma.rm.f32 	%f73, %f70, %f72, %f71;
	add.f32 	%f74, %f73, 0fCB40007F;
	neg.f32 	%f75, %f74;
	fma.rn.f32 	%f76, %f68, 0f3FB8AA3B, %f75;
	fma.rn.f32 	%f77, %f68, 0f32A57060, %f76;
	mov.b32 	%r145, %f73;
	shl.b32 	%r146, %r145, 23;
	mov.b32 	%f78, %r146;
	ex2.approx.ftz.f32 	%f79, %f77;
	mul.f32 	%f80, %f79, %f78;
	st.shared.f32 	[%r14], %f80;
	add.f32 	%f212, %f80, 0f00000000;
	mov.u32 	%r194, %r15;
	@%p30 bra 	$L__BB597_18;
	setp.eq.s64 	%p31, %rd12, 256;
	ld.shared.f32 	%f81, [%r14+1024];
	sub.f32 	%f82, %f81, %f13;
	fma.rn.f32 	%f83, %f82, 0f3BBB989D, 0f3F000000;
	cvt.sat.f32.f32 	%f84, %f83;
	mov.f32 	%f85, 0f4B400001;
	mov.f32 	%f86, 0f437C0000;
	fma.rm.f32 	%f87, %f84, %f86, %f85;
	add.f32 	%f88, %f87, 0fCB40007F;
	neg.f32 	%f89, %f88;
	fma.rn.f32 	%f90, %f82, 0f3FB8AA3B, %f89;
	fma.rn.f32 	%f91, %f82, 0f32A57060, %f90;
	mov.b32 	%r147, %f87;
	shl.b32 	%r148, %r147, 23;
	mov.b32 	%f92, %r148;
	ex2.approx.ftz.f32 	%f93, %f91;
	mul.f32 	%f94, %f93, %f92;
	st.shared.f32 	[%r14+1024], %f94;
	add.f32 	%f212, %f212, %f94;
	mov.u32 	%r194, %r16;
	@%p31 bra 	$L__BB597_18;
	ld.shared.f32 	%f95, [%r14+2048];
	sub.f32 	%f96, %f95, %f13;
	fma.rn.f32 	%f97, %f96, 0f3BBB989D, 0f3F000000;
	cvt.sat.f32.f32 	%f98, %f97;
	mov.f32 	%f99, 0f4B400001;
	mov.f32 	%f100, 0f437C0000;
	fma.rm.f32 	%f101, %f98, %f100, %f99;
	add.f32 	%f102, %f101, 0fCB40007F;
	neg.f32 	%f103, %f102;
	fma.rn.f32 	%f104, %f96, 0f3FB8AA3B, %f103;
	fma.rn.f32 	%f105, %f96, 0f32A57060, %f104;
	mov.b32 	%r149, %f101;
	shl.b32 	%r150, %r149, 23;
	mov.b32 	%f106, %r150;
	ex2.approx.ftz.f32 	%f107, %f105;
	mul.f32 	%f108, %f107, %f106;
	st.shared.f32 	[%r14+2048], %f108;
	add.f32 	%f212, %f212, %f108;
	mov.u32 	%r194, %r17;
$L__BB597_18:
	setp.lt.u64 	%p32, %rd11, 768;
	@%p32 bra 	$L__BB597_20;
$L__BB597_19:
	shl.b32 	%r151, %r194, 2;
	mov.u32 	%r152, shared_buf;
	add.s32 	%r153, %r152, %r151;
	ld.shared.f32 	%f109, [%r153];
	sub.f32 	%f110, %f109, %f13;
	fma.rn.f32 	%f111, %f110, 0f3BBB989D, 0f3F000000;
	cvt.sat.f32.f32 	%f112, %f111;
	mov.f32 	%f113, 0f4B400001;
	mov.f32 	%f114, 0f437C0000;
	fma.rm.f32 	%f115, %f112, %f114, %f113;
	add.f32 	%f116, %f115, 0fCB40007F;
	neg.f32 	%f117, %f116;
	fma.rn.f32 	%f118, %f110, 0f3FB8AA3B, %f117;
	fma.rn.f32 	%f119, %f110, 0f32A57060, %f118;
	mov.b32 	%r154, %f115;
	shl.b32 	%r155, %r154, 23;
	mov.b32 	%f120, %r155;
	ex2.approx.ftz.f32 	%f121, %f119;
	mul.f32 	%f122, %f121, %f120;
	st.shared.f32 	[%r153], %f122;
	add.f32 	%f123, %f212, %f122;
	ld.shared.f32 	%f124, [%r153+1024];
	sub.f32 	%f125, %f124, %f13;
	fma.rn.f32 	%f126, %f125, 0f3BBB989D, 0f3F000000;
	cvt.sat.f32.f32 	%f127, %f126;
	fma.rm.f32 	%f128, %f127, %f114, %f113;
	add.f32 	%f129, %f128, 0fCB40007F;
	neg.f32 	%f130, %f129;
	fma.rn.f32 	%f131, %f125, 0f3FB8AA3B, %f130;
	fma.rn.f32 	%f132, %f125, 0f32A57060, %f131;
	mov.b32 	%r156, %f128;
	shl.b32 	%r157, %r156, 23;
	mov.b32 	%f133, %r157;
	ex2.approx.ftz.f32 	%f134, %f132;
	mul.f32 	%f135, %f134, %f133;
	st.shared.f32 	[%r153+1024], %f135;
	add.f32 	%f136, %f123, %f135;
	ld.shared.f32 	%f137, [%r153+2048];
	sub.f32 	%f138, %f137, %f13;
	fma.rn.f32 	%f139, %f138, 0f3BBB989D, 0f3F000000;
	cvt.sat.f32.f32 	%f140, %f139;
	fma.rm.f32 	%f141, %f140, %f114, %f113;
	add.f32 	%f142, %f141, 0fCB40007F;
	neg.f32 	%f143, %f142;
	fma.rn.f32 	%f144, %f138, 0f3FB8AA3B, %f143;
	fma.rn.f32 	%f145, %f138, 0f32A57060, %f144;
	mov.b32 	%r158, %f141;
	shl.b32 	%r159, %r158, 23;
	mov.b32 	%f146, %r159;
	ex2.approx.ftz.f32 	%f147, %f145;
	mul.f32 	%f148, %f147, %f146;
	st.shared.f32 	[%r153+2048], %f148;
	add.f32 	%f149, %f136, %f148;
	ld.shared.f32 	%f150, [%r153+3072];
	sub.f32 	%f151, %f150, %f13;
	fma.rn.f32 	%f152, %f151, 0f3BBB989D, 0f3F000000;
	cvt.sat.f32.f32 	%f153, %f152;
	fma.rm.f32 	%f154, %f153, %f114, %f113;
	add.f32 	%f155, %f154, 0fCB40007F;
	neg.f32 	%f156, %f155;
	fma.rn.f32 	%f157, %f151, 0f3FB8AA3B, %f156;
	fma.rn.f32 	%f158, %f151, 0f32A57060, %f157;
	mov.b32 	%r160, %f154;
	shl.b32 	%r161, %r160, 23;
	mov.b32 	%f159, %r161;
	ex2.approx.ftz.f32 	%f160, %f158;
	mul.f32 	%f161, %f160, %f159;
	st.shared.f32 	[%r153+3072], %f161;
	add.f32 	%f212, %f149, %f161;
	add.s32 	%r194, %r194, 1024;
	cvt.u64.u32 	%rd55, %r194;
	setp.gt.u64 	%p33, %rd35, %rd55;
	@%p33 bra 	$L__BB597_19;
$L__BB597_20:
	mov.b32 	%r163, %f212;
	mov.b32 	%r164, 1;
	mov.b32 	%r185, 31;
	mov.b32 	%r186, -1;
	// begin inline asm
	shfl.sync.down.b32 %r162, %r163, %r164, %r185, %r186;
	// end inline asm
	mov.b32 	%f162, %r162;
	add.f32 	%f163, %f212, %f162;
	selp.f32 	%f164, %f212, %f163, %p23;
	mov.b32 	%r168, %f164;
	mov.b32 	%r169, 2;
	// begin inline asm
	shfl.sync.down.b32 %r167, %r168, %r169, %r185, %r186;
	// end inline asm
	mov.b32 	%f165, %r167;
	add.f32 	%f166, %f164, %f165;
	selp.f32 	%f167, %f164, %f166, %p22;
	mov.b32 	%r173, %f167;
	mov.b32 	%r174, 4;
	// begin inline asm
	shfl.sync.down.b32 %r172, %r173, %r174, %r185, %r186;
	// end inline asm
	mov.b32 	%f168, %r172;
	add.f32 	%f169, %f167, %f168;
	selp.f32 	%f170, %f167, %f169, %p21;
	mov.b32 	%r178, %f170;
	mov.b32 	%r179, 8;
	// begin inline asm
	shfl.sync.down.b32 %r177, %r178, %r179, %r185, %r186;
	// end inline asm
	mov.b32 	%f171, %r177;
	add.f32 	%f172, %f170, %f171;
	selp.f32 	%f173, %f170, %f172, %p20;
	mov.b32 	%r183, %f173;
	mov.b32 	%r184, 16;
	// begin inline asm
	shfl.sync.down.b32 %r182, %r183, %r184, %r185, %r186;
	// end inline asm
	mov.b32 	%f174, %r182;
	add.f32 	%f175, %f173, %f174;
	selp.f32 	%f22, %f173, %f175, %p19;
	not.pred 	%p39, %p48;
	@%p39 bra 	$L__BB597_22;
	st.shared.f32 	[%r12], %f22;
$L__BB597_22:
	setp.ne.s32 	%p40, %r8, 0;
	bar.sync 	0;
	@%p40 bra 	$L__BB597_24;
	ld.shared.f32 	%f176, [_ZZ14BlockAllReduceI5SumOpfLi256EET0_S1_E12temp_storage+12];
	add.f32 	%f177, %f22, %f176;
	ld.shared.f32 	%f178, [_ZZ14BlockAllReduceI5SumOpfLi256EET0_S1_E12temp_storage+16];
	add.f32 	%f179, %f177, %f178;
	ld.shared.f32 	%f180, [_ZZ14BlockAllReduceI5SumOpfLi256EET0_S1_E12temp_storage+20];
	add.f32 	%f181, %f179, %f180;
	ld.shared.f32 	%f182, [_ZZ14BlockAllReduceI5SumOpfLi256EET0_S1_E12temp_storage+24];
	add.f32 	%f183, %f181, %f182;
	ld.shared.f32 	%f184, [_ZZ14BlockAllReduceI5SumOpfLi256EET0_S1_E12temp_storage+28];
	add.f32 	%f185, %f183, %f184;
	ld.shared.f32 	%f186, [_ZZ14BlockAllReduceI5SumOpfLi256EET0_S1_E12temp_storage+32];
	add.f32 	%f187, %f185, %f186;
	ld.shared.f32 	%f188, [_ZZ14BlockAllReduceI5SumOpfLi256EET0_S1_E12temp_storage+36];
	add.f32 	%f189, %f187, %f188;
	st.shared.f32 	[_ZZ14BlockAllReduceI5SumOpfLi256EET0_S1_E16result_broadcast], %f189;
$L__BB597_24:
	setp.ge.s32 	%p41, %r8, %r9;
	bar.sync 	0;
	ld.shared.f32 	%f23, [_ZZ14BlockAllReduceI5SumOpfLi256EET0_S1_E16result_broadcast];
	@%p41 bra 	$L__BB597_31;
	setp.eq.s32 	%p42, %r18, 768;
	mul.lo.s64 	%rd19, %rd62, %rd33;
	mov.u32 	%r196, %r8;
	@%p42 bra 	$L__BB597_29;
	setp.eq.s32 	%p43, %r18, 0;
	ld.shared.f32 	%f190, [%r14];
	div.rn.f32 	%f191, %f190, %f23;
	add.s64 	%rd56, %rd19, %rd9;
	shl.b64 	%rd57, %rd56, 2;
	add.s64 	%rd20, %rd3, %rd57;
	st.global.f32 	[%rd20], %f191;
	mov.u32 	%r196, %r15;
	@%p43 bra 	$L__BB597_29;
	setp.eq.s32 	%p44, %r18, 256;
	ld.shared.f32 	%f192, [%r14+1024];
	div.rn.f32 	%f193, %f192, %f23;
	st.global.f32 	[%rd20+1024], %f193;
	mov.u32 	%r196, %r16;
	@%p44 bra 	$L__BB597_29;
	ld.shared.f32 	%f194, [%r14+2048];
	div.rn.f32 	%f195, %f194, %f23;
	st.global.f32 	[%rd20+2048], %f195;
	mov.u32 	%r196, %r17;
$L__BB597_29:
	setp.lt.u32 	%p45, %r13, 768;
	@%p45 bra 	$L__BB597_31;
$L__BB597_30:
	shl.b32 	%r187, %r196, 2;
	mov.u32 	%r188, shared_buf;
	add.s32 	%r189, %r188, %r187;
	ld.shared.f32 	%f196, [%r189];
	div.rn.f32 	%f197, %f196, %f23;
	cvt.u64.u32 	%rd58, %r196;
	add.s64 	%rd59, %rd19, %rd58;
	shl.b64 	%rd60, %rd59, 2;
	add.s64 	%rd61, %rd3, %rd60;
	st.global.f32 	[%rd61], %f197;
	ld.shared.f32 	%f198, [%r189+1024];
	div.rn.f32 	%f199, %f198, %f23;
	st.global.f32 	[%rd61+1024], %f199;
	ld.shared.f32 	%f200, [%r189+2048];
	div.rn.f32 	%f201, %f200, %f23;
	st.global.f32 	[%rd61+2048], %f201;
	ld.shared.f32 	%f202, [%r189+3072];
	div.rn.f32 	%f203, %f202, %f23;
	st.global.f32 	[%rd61+3072], %f203;
	add.s32 	%r196, %r196, 1024;
	setp.lt.s32 	%p46, %r196, %r9;
	@%p46 bra 	$L__BB597_30;
$L__BB597_31:
	add.s64 	%rd62, %rd62, %rd10;
	setp.lt.s64 	%p47, %rd62, %rd34;
	@%p47 bra 	$L__BB597_2;
$L__BB597_32:
	ret;

}
	// .globl	_Z24SoftmaxBlockUncachedImplI22BroadcastScaleMaskLoadIffbLm4EiE11DirectStoreIffEfLi2ELi1024EL9Algorithm0EEvT_T0_ll
.visible .entry _Z24SoftmaxBlockUncachedImplI22BroadcastScaleMaskLoadIffbLm4EiE11DirectStoreIffEfLi2ELi1024EL9Algorithm0EEvT_T0_ll(
	.param .align 8 .b8 _Z24SoftmaxBlockUncachedImplI22BroadcastScaleMaskLoadIffbLm4EiE11DirectStoreIffEfLi2ELi1024EL9Algorithm0EEvT_T0_ll_param_0[120],
	.param .align 8 .b8 _Z24SoftmaxBlockUncachedImplI22BroadcastScaleMaskLoadIffbLm4EiE11DirectStoreIffEfLi2ELi1024EL9Algorithm0EEvT_T0_ll_param_1[16],
	.param .u64 _Z24SoftmaxBlockUncachedImplI22BroadcastScaleMaskLoadIffbLm4EiE11DirectStoreIffEfLi2ELi1024EL9Algorithm0EEvT_T0_ll_param_2,
	.param .u64 _Z24SoftmaxBlockUncachedImplI22BroadcastScaleMaskLoadIffbLm4EiE11DirectStoreIffEfLi2ELi1024EL9Algorithm0EEvT_T0_ll_param_3
)
{
	.reg .pred 	%p<62>;
	.reg .b16 	%rs<11>;
	.reg .b32 	%r<229>;
	.reg .b32 	%f<268>;
	.reg .b64 	%rd<57>;

	ld.param.u64 	%rd18, [_Z24SoftmaxBlockUncachedImplI22BroadcastScaleMaskLoadIffbLm4EiE11DirectStoreIffEfLi2ELi1024EL9Algorithm0EEvT_T0_ll_param_1+8];
	ld.param.u64 	%rd17, [_Z24SoftmaxBlockUncachedImplI22BroadcastScaleMaskLoadIffbLm4EiE11DirectStoreIffEfLi2ELi1024EL9Algorithm0EEvT_T0_ll_param_1];
	ld.param.u64 	%rd3, [_Z24SoftmaxBlockUncachedImplI22BroadcastScaleMaskLoadIffbLm4EiE11DirectStoreIffEfLi2ELi1024EL9Algorithm0EEvT_T0_ll_param_0+40];
	ld.param.u64 	%rd4, [_Z24SoftmaxBlockUncachedImplI22BroadcastScaleMaskLoadIffbLm4EiE11DirectStoreIffEfLi2ELi1024EL9Algorithm0EEvT_T0_ll_param_0+32];
	ld.param.u64 	%rd5, [_Z24SoftmaxBlockUncachedImplI22BroadcastScaleMaskLoadIffbLm4EiE11DirectStoreIffEfLi2ELi1024EL9Algorithm0EEvT_T0_ll_param_0+24];
	ld.param.u64 	%rd6, [_Z24SoftmaxBlockUncachedImplI22BroadcastScaleMaskLoadIffbLm4EiE11DirectStoreIffEfLi2ELi1024EL9Algorithm0EEvT_T0_ll_param_0+16];
	ld.param.v2.u32 	{%r1, %r2}, [_Z24SoftmaxBlockUncachedImplI22BroadcastScaleMaskLoadIffbLm4EiE11DirectStoreIffEfLi2ELi1024EL9Algorithm0EEvT_T0_ll_param_0+56];
	ld.param.u32 	%r3, [_Z24SoftmaxBlockUncachedImplI22BroadcastScaleMaskLoadIffbLm4EiE11DirectStoreIffEfLi2ELi1024EL9Algorithm0EEvT_T0_ll_param_0+64];
	ld.param.v2.u32 	{%r4, %r5}, [_Z24SoftmaxBlockUncachedImplI22BroadcastScaleMaskLoadIffbLm4EiE11DirectStoreIffEfLi2ELi1024EL9Algorithm0EEvT_T0_ll_param_0+80];
	ld.param.v2.u32 	{%r6, %r7}, [_Z24SoftmaxBlockUncachedImplI22BroadcastScaleMaskLoadIffbLm4EiE11DirectStoreIffEfLi2ELi1024EL9Algorithm0EEvT_T0_ll_param_0+88];
	ld.param.u64 	%rd7, [_Z24SoftmaxBlockUncachedImplI22BroadcastScaleMaskLoadIffbLm4EiE11DirectStoreIffEfLi2ELi1024EL9Algorithm0EEvT_T0_ll_param_0+104];
	ld.param.v2.f32 	{%f1, %f2}, [_Z24SoftmaxBlockUncachedImplI22BroadcastScaleMaskLoadIffbLm4EiE11DirectStoreIffEfLi2ELi1024EL9Algorithm0EEvT_T0_ll_param_0+112];
	ld.param.u64 	%rd21, [_Z24SoftmaxBlockUncachedImplI22BroadcastScaleMaskLoadIffbLm4EiE11DirectStoreIffEfLi2ELi1024EL9Algorithm0EEvT_T0_ll_param_0+8];
	ld.param.u64 	%rd22, [_Z24SoftmaxBlockUncachedImplI22BroadcastScaleMaskLoadIffbLm4EiE11DirectStoreIffEfLi2ELi1024EL9Algorithm0EEvT_T0_ll_param_0];
	ld.param.u64 	%rd19, [_Z24SoftmaxBlockUncachedImplI22BroadcastScaleMaskLoadIffbLm4EiE11DirectStoreIffEfLi2ELi1024EL9Algorithm0EEvT_T0_ll_param_2];
	ld.param.u64 	%rd20, [_Z24SoftmaxBlockUncachedImplI22BroadcastScaleMaskLoadIffbLm4EiE11DirectStoreIffEfLi2ELi1024EL9Algorithm0EEvT_T0_ll_param_3];
	cvta.to.global.u64 	%rd1, %rd22;
	cvta.to.global.u64 	%rd2, %rd21;
	mov.u32 	%r8, %tid.x;
	and.b64  	%rd23, %rd20, 1;
	setp.eq.b64 	%p2, %rd23, 1;
	not.pred 	%p3, %p2;
	@%p3 bra 	$L__BB598_2;
	mov.u64 	%rd24, $str$2;
	cvta.global.u64 	%rd25, %rd24;
	mov.u64 	%rd26, $str$1;
	cvta.global.u64 	%rd27, %rd26;
	mov.u64 	%rd28, __unnamed_580;
	cvta.global.u64 	%rd29, %rd28;
	{ // callseq 579, 0
	.param .b64 param0;
	st.param.b64 	[param0], %rd25;
	.param .b64 param1;
	st.param.b64 	[param1], %rd27;
	.param .b32 param2;
	st.param.b32 	[param2], 638;
	.param .b64 param3;
	st.param.b64 	[param3], %rd29;
	.param .b64 param4;
	st.param.b64 	[param4], 1;
	call.uni 
	__assertfail, 
	(
	param0, 
	param1, 
	param2, 
	param3, 
	param4
	);
	} // callseq 579
$L__BB598_2:
	shr.u64 	%rd30, %rd20, 63;
	add.s64 	%rd31, %rd20, %rd30;
	shr.u64 	%rd32, %rd31, 1;
	cvt.u32.u64 	%r9, %rd32;
	mov.u32 	%r28, %ctaid.x;
	cvt.u64.u32 	%rd56, %r28;
	setp.le.s64 	%p4, %rd19, %rd56;
	@%p4 bra 	$L__BB598_35;
	// begin inline asm
	mov.u32 %r29, %laneid;
	// end inline asm
	shr.u32 	%r30, %r8, 3;
	and.b32  	%r31, %r30, 124;
	mov.u32 	%r32, _ZZ14BlockAllReduceI5MaxOpfLi1024EET0_S1_E12temp_storage;
	add.s32 	%r33, %r32, %r31;
	add.s32 	%r11, %r33, 32;
	mov.u32 	%r34, _ZZ14BlockAllReduceI5SumOpfLi1024EET0_S1_E12temp_storage;
	add.s32 	%r35, %r34, %r31;
	add.s32 	%r12, %r35, 32;
	mov.u32 	%r36, %nctaid.x;
	cvt.u64.u32 	%rd9, %r36;
	not.b32 	%r37, %r8;
	add.s32 	%r13, %r37, %r9;
$L__BB598_4:
	setp.ge.s32 	%p5, %r8, %r9;
	mov.f32 	%f262, 0fFF800000;
	@%p5 bra 	$L__BB598_15;
	and.b32  	%r38, %r13, 1024;
	setp.ne.s32 	%p6, %r38, 0;
	cvt.u32.u64 	%r39, %rd56;
	cvt.u32.u64 	%r40, %rd7;
	mul.lo.s32 	%r14, %r40, %r39;
	mov.f32 	%f262, 0fFF800000;
	mov.u32 	%r226, %r8;
	@%p6 bra 	$L__BB598_9;
	setp.eq.s64 	%p7, %rd3, 1;
	setp.eq.s64 	%p8, %rd4, 1;
	setp.eq.s64 	%p9, %rd5, 1;
	setp.eq.s64 	%p10, %rd6, 1;
	shl.b32 	%r41, %r8, 1;
	add.s32 	%r42, %r41, %r14;
	div.s32 	%r43, %r42, %r1;
	mul.lo.s32 	%r44, %r43, %r1;
	sub.s32 	%r45, %r42, %r44;
	div.s32 	%r46, %r45, %r2;
	mul.lo.s32 	%r47, %r46, %r2;
	sub.s32 	%r48, %r45, %r47;
	div.s32 	%r49, %r48, %r3;
	mul.lo.s32 	%r50, %r49, %r3;
	sub.s32 	%r51, %r48, %r50;
	selp.b32 	%r52, 0, %r43, %p10;
	selp.b32 	%r53, 0, %r46, %p9;
	selp.b32 	%r54, 0, %r49, %p8;
	selp.b32 	%r55, 0, %r51, %p7;
	mul.lo.s32 	%r56, %r4, %r52;
	mad.lo.s32 	%r57, %r5, %r53, %r56;
	mad.lo.s32 	%r58, %r6, %r54, %r57;
	mad.lo.s32 	%r59, %r7, %r55, %r58;
	shr.u32 	%r60, %r42, 31;
	add.s32 	%r61, %r42, %r60;
	shr.s32 	%r62, %r61, 1;
	mul.wide.s32 	%rd33, %r62, 8;
	add.s64 	%rd11, %rd1, %rd33;
	ld.global.f32 	%f38, [%rd11];
	shr.u32 	%r63, %r59, 31;
	add.s32 	%r64, %r59, %r63;
	shr.s32 	%r65, %r64, 1;
	mul.wide.s32 	%rd34, %r65, 2;
	add.s64 	%rd35, %rd2, %rd34;
	ld.global.v2.u8 	{%rs1, %rs2}, [%rd35];
	setp.eq.s16 	%p11, %rs1, 0;
	mul.f32 	%f39, %f38, %f2;
	selp.f32 	%f3, %f1, %f39, %p11;
	setp.eq.s16 	%p12, %rs2, 0;
	mov.f32 	%f256, %f1;
	@%p12 bra 	$L__BB598_8;
	ld.global.f32 	%f40, [%rd11+4];
	mul.f32 	%f256, %f40, %f2;
$L__BB598_8:
	or.b32  	%r226, %r8, 1024;
	max.f32 	%f41, %f3, 0fFF800000;
	max.f32 	%f262, %f41, %f256;
$L__BB598_9:
	setp.lt.u32 	%p13, %r13, 1024;
	@%p13 bra 	$L__BB598_15;
$L__BB598_10:
	setp.eq.s64 	%p14, %rd3, 1;
	setp.eq.s64 	%p15, %rd4, 1;
	setp.eq.s64 	%p16, %rd5, 1;
	setp.eq.s64 	%p17, %rd6, 1;
	shl.b32 	%r66, %r226, 1;
	add.s32 	%r18, %r66, %r14;
	div.s32 	%r67, %r18, %r1;
	mul.lo.s32 	%r68, %r67, %r1;
	sub.s32 	%r69, %r18, %r68;
	div.s32 	%r70, %r69, %r2;
	mul.lo.s32 	%r71, %r70, %r2;
	sub.s32 	%r72, %r69, %r71;
	div.s32 	%r73, %r72, %r3;
	mul.lo.s32 	%r74, %r73, %r3;
	sub.s32 	%r75, %r72, %r74;
	selp.b32 	%r76, 0, %r67, %p17;
	selp.b32 	%r77, 0, %r70, %p16;
	selp.b32 	%r78, 0, %r73, %p15;
	selp.b32 	%r79, 0, %r75, %p14;
	mul.lo.s32 	%r80, %r4, %r76;
	mad.lo.s32 	%r81, %r5, %r77, %r80;
	mad.lo.s32 	%r82, %r6, %r78, %r81;
	mad.lo.s32 	%r83, %r7, %r79, %r82;
	shr.u32 	%r84, %r18, 31;
	add.s32 	%r85, %r18, %r84;
	shr.s32 	%r86, %r85, 1;
	mul.wide.s32 	%rd36, %r86, 8;
	add.s64 	%rd12, %rd1, %rd36;
	ld.global.f32 	%f42, [%rd12];
	shr.u32 	%r87, %r83, 31;
	add.s32 	%r88, %r83, %r87;
	shr.s32 	%r89, %r88, 1;
	mul.wide.s32 	%rd37, %r89, 2;
	add.s64 	%rd38, %rd2, %rd37;
	ld.global.v2.u8 	{%rs3, %rs4}, [%rd38];
	setp.eq.s16 	%p18, %rs3, 0;
	mul.f32 	%f43, %f42, %f2;
	selp.f32 	%f10, %f1, %f43, %p18;
	setp.eq.s16 	%p19, %rs4, 0;
	mov.f32 	%f260, %f1;
	@%p19 bra 	$L__BB598_12;
	ld.global.f32 	%f44, [%rd12+4];
	mul.f32 	%f260, %f44, %f2;
$L__BB598_12:
	max.f32 	%f45, %f262, %f10;
	max.f32 	%f13, %f45, %f260;
	add.s32 	%r90, %r18, 2048;
	div.s32 	%r91, %r90, %r1;
	mul.lo.s32 	%r92, %r91, %r1;
	sub.s32 	%r93, %r90, %r92;
	div.s32 	%r94, %r93, %r2;
	mul.lo.s32 	%r95, %r94, %r2;
	sub.s32 	%r96, %r93, %r95;
	div.s32 	%r97, %r96, %r3;
	mul.lo.s32 	%r98, %r97, %r3;
	sub.s32 	%r99, %r96, %r98;
	selp.b32 	%r100, 0, %r91, %p17;
	selp.b32 	%r101, 0, %r94, %p16;
	selp.b32 	%r102, 0, %r97, %p15;
	selp.b32 	%r103, 0, %r99, %p14;
	mul.lo.s32 	%r104, %r4, %r100;
	mad.lo.s32 	%r105, %r5, %r101, %r104;
	mad.lo.s32 	%r106, %r6, %r102, %r105;
	mad.lo.s32 	%r107, %r7, %r103, %r106;
	shr.u32 	%r108, %r90, 31;
	add.s32 	%r109, %r90, %r108;
	shr.s32 	%r110, %r109, 1;
	mul.wide.s32 	%rd39, %r110, 8;
	add.s64 	%rd13, %rd1, %rd39;
	ld.global.f32 	%f46, [%rd13];
	shr.u32 	%r111, %r107, 31;
	add.s32 	%r112, %r107, %r111;
	shr.s32 	%r113, %r112, 1;
	mul.wide.s32 	%rd40, %r113, 2;
	add.s64 	%rd41, %rd2, %rd40;
	ld.global.v2.u8 	{%rs5, %rs6}, [%rd41];
	setp.eq.s16 	%p24, %rs5, 0;
	mul.f32 	%f47, %f46, %f2;
	selp.f32 	%f14, %f1, %f47, %p24;
	setp.eq.s16 	%p25, %rs6, 0;
	mov.f32 	%f261, %f1;
	@%p25 bra 	$L__BB598_14;
	ld.global.f32 	%f48, [%rd13+4];
	mul.f32 	%f261, %f48, %f2;
$L__BB598_14:
	max.f32 	%f49, %f13, %f14;
	max.f32 	%f262, %f49, %f261;
	add.s32 	%r226, %r226, 2048;
	setp.lt.s32 	%p26, %r226, %r9;
	@%p26 bra 	$L__BB598_10;
$L__BB598_15:
	setp.gt.s32 	%p28, %r29, 15;
	setp.gt.s32 	%p29, %r29, 23;
	setp.gt.s32 	%p30, %r29, 27;
	setp.gt.s32 	%p31, %r29, 29;
	setp.gt.s32 	%p32, %r29, 30;
	mov.b32 	%r115, %f262;
	mov.b32 	%r116, 1;
	mov.b32 	%r137, 31;
	mov.b32 	%r138, -1;
	// begin inline asm
	shfl.sync.down.b32 %r114, %r115, %r116, %r137, %r138;
	// end inline asm
	mov.b32 	%f50, %r114;
	max.f32 	%f51, %f262, %f50;
	selp.f32 	%f52, %f262, %f51, %p32;
	mov.b32 	%r120, %f52;
	mov.b32 	%r121, 2;
	// begin inline asm
	shfl.sync.down.b32 %r119, %r120, %r121, %r137, %r138;
	// end inline asm
	mov.b32 	%f53, %r119;
	max.f32 	%f54, %f52, %f53;
	selp.f32 	%f55, %f52, %f54, %p31;
	mov.b32 	%r125, %f55;
	mov.b32 	%r126, 4;
	// begin inline asm
	shfl.sync.down.b32 %r124, %r125, %r126, %r137, %r138;
	// end inline asm
	mov.b32 	%f56, %r124;
	max.f32 	%f57, %f55, %f56;
	selp.f32 	%f58, %f55, %f57, %p30;
	mov.b32 	%r130, %f58;
	mov.b32 	%r131, 8;
	// begin inline asm
	shfl.sync.down.b32 %r129, %r130, %r131, %r137, %r138;
	// end inline asm
	mov.b32 	%f59, %r129;
	max.f32 	%f19, %f58, %f59;
	selp.f32 	%f263, %f58, %f19, %p29;
	mov.b32 	%r135, %f263;
	mov.b32 	%r136, 16;
	// begin inline asm
	shfl.sync.down.b32 %r134, %r135, %r136, %r137, %r138;
	// end inline asm
	mov.pred 	%p61, 0;
	@%p28 bra 	$L__BB598_18;
	setp.ne.s32 	%p34, %r29, 0;
	mov.b32 	%f60, %r134;
	max.f32 	%f263, %f19, %f60;
	@%p34 bra 	$L__BB598_18;
	st.shared.f32 	[%r11], %f263;
	mov.pred 	%p61, -1;
$L__BB598_18:
	setp.ne.s32 	%p36, %r8, 0;
	bar.sync 	0;
	@%p36 bra 	$L__BB598_20;
	ld.shared.f32 	%f61, [_ZZ14BlockAllReduceI5MaxOpfLi1024EET0_S1_E12temp_storage+36];
	max.f32 	%f62, %f263, %f61;
	ld.shared.f32 	%f63, [_ZZ14BlockAllReduceI5MaxOpfLi1024EET0_S1_E12temp_storage+40];
	max.f32 	%f64, %f62, %f63;
	ld.shared.f32 	%f65, [_ZZ14BlockAllReduceI5MaxOpfLi1024EET0_S1_E12temp_storage+44];
	max.f32 	%f66, %f64, %f65;
	ld.shared.f32 	%f67, [_ZZ14BlockAllReduceI5MaxOpfLi1024EET0_S1_E12temp_storage+48];
	max.f32 	%f68, %f66, %f67;
	ld.shared.f32 	%f69, [_ZZ14BlockAllReduceI5MaxOpfLi1024EET0_S1_E12temp_storage+52];
	max.f32 	%f70, %f68, %f69;
	ld.shared.f32 	%f71, [_ZZ14BlockAllReduceI5MaxOpfLi1024EET0_S1_E12temp_storage+56];
	max.f32 	%f72, %f70, %f71;
	ld.shared.f32 	%f73, [_ZZ14BlockAllReduceI5MaxOpfLi1024EET0_S1_E12temp_storage+60];
	max.f32 	%f74, %f72, %f73;
	ld.shared.f32 	%f75, [_ZZ14BlockAllReduceI5MaxOpfLi1024EET0_S1_E12temp_storage+64];
	max.f32 	%f76, %f74, %f75;
	ld.shared.f32 	%f77, [_ZZ14BlockAllReduceI5MaxOpfLi1024EET0_S1_E12temp_storage+68];
	max.f32 	%f78, %f76, %f77;
	ld.shared.f32 	%f79, [_ZZ14BlockAllReduceI5MaxOpfLi1024EET0_S1_E12temp_storage+72];
	max.f32 	%f80, %f78, %f79;
	ld.shared.f32 	%f81, [_ZZ14BlockAllReduceI5MaxOpfLi1024EET0_S1_E12temp_storage+76];
	max.f32 	%f82, %f80, %f81;
	ld.shared.f32 	%f83, [_ZZ14BlockAllReduceI5MaxOpfLi1024EET0_S1_E12temp_storage+80];
	max.f32 	%f84, %f82, %f83;
	ld.shared.f32 	%f85, [_ZZ14BlockAllReduceI5MaxOpfLi1024EET0_S1_E12temp_storage+84];
	max.f32 	%f86, %f84, %f85;
	ld.shared.f32 	%f87, [_ZZ14BlockAllReduceI5MaxOpfLi1024EET0_S1_E12temp_storage+88];
	max.f32 	%f88, %f86, %f87;
	ld.shared.f32 	%f89, [_ZZ14BlockAllReduceI5MaxOpfLi1024EET0_S1_E12temp_storage+92];
	max.f32 	%f90, %f88, %f89;
	ld.shared.f32 	%f91, [_ZZ14BlockAllReduceI5MaxOpfLi1024EET0_S1_E12temp_storage+96];
	max.f32 	%f92, %f90, %f91;
	ld.shared.f32 	%f93, [_ZZ14BlockAllReduceI5MaxOpfLi1024EET0_S1_E12temp_storage+100];
	max.f32 	%f94, %f92, %f93;
	ld.shared.f32 	%f95, [_ZZ14BlockAllReduceI5MaxOpfLi1024EET0_S1_E12temp_storage+104];
	max.f32 	%f96, %f94, %f95;
	ld.shared.f32 	%f97, [_ZZ14BlockAllReduceI5MaxOpfLi1024EET0_S1_E12temp_storage+108];
	max.f32 	%f98, %f96, %f97;
	ld.shared.f32 	%f99, [_ZZ14BlockAllReduceI5MaxOpfLi1024EET0_S1_E12temp_storage+112];
	max.f32 	%f100, %f98, %f99;
	ld.shared.f32 	%f101, [_ZZ14BlockAllReduceI5MaxOpfLi1024EET0_S1_E12temp_storage+116];
	max.f32 	%f102, %f100, %f101;
	ld.shared.f32 	%f103, [_ZZ14BlockAllReduceI5MaxOpfLi1024EET0_S1_E12temp_storage+120];
	max.f32 	%f104, %f102, %f103;
	ld.shared.f32 	%f105, [_ZZ14BlockAllReduceI5MaxOpfLi1024EET0_S1_E12temp_storage+124];
	max.f32 	%f106, %f104, %f105;
	ld.shared.f32 	%f107, [_ZZ14BlockAllReduceI5MaxOpfLi1024EET0_S1_E12temp_storage+128];
	max.f32 	%f108, %f106, %f107;
	ld.shared.f32 	%f109, [_ZZ14BlockAllReduceI5MaxOpfLi1024EET0_S1_E12temp_storage+132];
	max.f32 	%f110, %f108, %f109;
	ld.shared.f32 	%f111, [_ZZ14BlockAllReduceI5MaxOpfLi1024EET0_S1_E12temp_storage+136];
	max.f32 	%f112, %f110, %f111;
	ld.shared.f32 	%f113, [_ZZ14BlockAllReduceI5MaxOpfLi1024EET0_S1_E12temp_storage+140];
	max.f32 	%f114, %f112, %f113;
	ld.shared.f32 	%f115, [_ZZ14BlockAllReduceI5MaxOpfLi1024EET0_S1_E12temp_storage+144];
	max.f32 	%f116, %f114, %f115;
	ld.shared.f32 	%f117, [_ZZ14BlockAllReduceI5MaxOpfLi1024EET0_S1_E12temp_storage+148];
	max.f32 	%f118, %f116, %f117;
	ld.shared.f32 	%f119, [_ZZ14BlockAllReduceI5MaxOpfLi1024EET0_S1_E12temp_storage+152];
	max.f32 	%f120, %f118, %f119;
	ld.shared.f32 	%f121, [_ZZ14BlockAllReduceI5MaxOpfLi1024EET0_S1_E12temp_storage+156];
	max.f32 	%f122, %f120, %f121;
	st.shared.f32 	[_ZZ14BlockAllReduceI5MaxOpfLi1024EET0_S1_E16result_broadcast], %f122;
$L__BB598_20:
	bar.sync 	0;
	mov.f32 	%f266, 0f00000000;
	ld.shared.f32 	%f23, [_ZZ14BlockAllReduceI5MaxOpfLi1024EET0_S1_E16result_broadcast];
	@%p5 bra 	$L__BB598_25;
	cvt.u32.u64 	%r139, %rd56;
	cvt.u32.u64 	%r140, %rd7;
	mul.lo.s32 	%r21, %r140, %r139;
	mov.f32 	%f266, 0f00000000;
	mov.u32 	%r227, %r8;
$L__BB598_22:
	setp.eq.s64 	%p38, %rd3, 1;
	setp.eq.s64 	%p39, %rd4, 1;
	setp.eq.s64 	%p40, %rd5, 1;
	setp.eq.s64 	%p41, %rd6, 1;
	shl.b32 	%r141, %r227, 1;
	add.s32 	%r142, %r141, %r21;
	div.s32 	%r143, %r142, %r1;
	mul.lo.s32 	%r144, %r143, %r1;
	sub.s32 	%r145, %r142, %r144;
	div.s32 	%r146, %r145, %r2;
	mul.lo.s32 	%r147, %r146, %r2;
	sub.s32 	%r148, %r145, %r147;
	div.s32 	%r149, %r148, %r3;
	mul.lo.s32 	%r150, %r149, %r3;
	sub.s32 	%r151, %r148, %r150;
	selp.b32 	%r152, 0, %r143, %p41;
	selp.b32 	%r153, 0, %r146, %p40;
	selp.b32 	%r154, 0, %r149, %p39;
	selp.b32 	%r155, 0, %r151, %p38;
	mul.lo.s32 	%r156, %r4, %r152;
	mad.lo.s32 	%r157, %r5, %r153, %r156;
	mad.lo.s32 	%r158, %r6, %r154, %r157;
	mad.lo.s32 	%r159, %r7, %r155, %r158;
	shr.u32 	%r160, %r142, 31;
	add.s32 	%r161, %r142, %r160;
	shr.s32 	%r162, %r161, 1;
	mul.wide.s32 	%rd42, %r162, 8;
	add.s64 	%rd14, %rd1, %rd42;
	ld.global.f32 	%f125, [%rd14];
	shr.u32 	%r163, %r159, 31;
	add.s32 	%r164, %r159, %r163;
	shr.s32 	%r165, %r164, 1;
	mul.wide.s32 	%rd43, %r165, 2;
	add.s64 	%rd44, %rd2, %rd43;
	ld.global.v2.u8 	{%rs7, %rs8}, [%rd44];
	setp.eq.s16 	%p42, %rs7, 0;
	mul.f32 	%f126, %f125, %f2;
	selp.f32 	%f25, %f1, %f126, %p42;
	setp.eq.s16 	%p43, %rs8, 0;
	mov.f32 	%f265, %f1;
	@%p43 bra 	$L__BB598_24;
	ld.global.f32 	%f127, [%rd14+4];
	mul.f32 	%f265, %f127, %f2;
$L__BB598_24:
	sub.f32 	%f128, %f25, %f23;
	fma.rn.f32 	%f129, %f128, 0f3BBB989D, 0f3F000000;
	cvt.sat.f32.f32 	%f130, %f129;
	mov.f32 	%f131, 0f4B400001;
	mov.f32 	%f132, 0f437C0000;
	fma.rm.f32 	%f133, %f130, %f132, %f131;
	add.f32 	%f134, %f133, 0fCB40007F;
	neg.f32 	%f135, %f134;
	fma.rn.f32 	%f136, %f128, 0f3FB8AA3B, %f135;
	fma.rn.f32 	%f137, %f128, 0f32A57060, %f136;
	mov.b32 	%r166, %f133;
	shl.b32 	%r167, %r166, 23;
	mov.b32 	%f138, %r167;
	ex2.approx.ftz.f32 	%f139, %f137;
	fma.rn.f32 	%f140, %f139, %f138, %f266;
	sub.f32 	%f141, %f265, %f23;
	fma.rn.f32 	%f142, %f141, 0f3BBB989D, 0f3F000000;
	cvt.sat.f32.f32 	%f143, %f142;
	fma.rm.f32 	%f144, %f143, %f132, %f131;
	add.f32 	%f145, %f144, 0fCB40007F;
	neg.f32 	%f146, %f145;
	fma.rn.f32 	%f147, %f141, 0f3FB8AA3B, %f146;
	fma.rn.f32 	%f148, %f141, 0f32A57060, %f147;
	mov.b32 	%r168, %f144;
	shl.b32 	%r169, %r168, 23;
	mov.b32 	%f149, %r169;
	ex2.approx.ftz.f32 	%f150, %f148;
	fma.rn.f32 	%f266, %f150, %f149, %f140;
	add.s32 	%r227, %r227, 1024;
	setp.lt.s32 	%p44, %r227, %r9;
	@%p44 bra 	$L__BB598_22;
$L__BB598_25:
	mov.b32 	%r171, %f266;
	mov.b32 	%r172, 1;
	mov.b32 	%r193, 31;
	mov.b32 	%r194, -1;
	// begin inline asm
	shfl.sync.down.b32 %r170, %r171, %r172, %r193, %r194;
	// end inline asm
	mov.b32 	%f151, %r170;
	add.f32 	%f152, %f266, %f151;
	selp.f32 	%f153, %f266, %f152, %p32;
	mov.b32 	%r176, %f153;
	mov.b32 	%r177, 2;
	// begin inline asm
	shfl.sync.down.b32 %r175, %r176, %r177, %r193, %r194;
	// end inline asm
	mov.b32 	%f154, %r175;
	add.f32 	%f155, %f153, %f154;
	selp.f32 	%f156, %f153, %f155, %p31;
	mov.b32 	%r181, %f156;
	mov.b32 	%r182, 4;
	// begin inline asm
	shfl.sync.down.b32 %r180, %r181, %r182, %r193, %r194;
	// end inline asm
	mov.b32 	%f157, %r180;
	add.f32 	%f158, %f156, %f157;
	selp.f32 	%f159, %f156, %f158, %p30;
	mov.b32 	%r186, %f159;
	mov.b32 	%r187, 8;
	// begin inline asm
	shfl.sync.down.b32 %r185, %r186, %r187, %r193, %r194;
	// end inline asm
	mov.b32 	%f160, %r185;
	add.f32 	%f161, %f159, %f160;
	selp.f32 	%f162, %f159, %f161, %p29;
	mov.b32 	%r191, %f162;
	mov.b32 	%r192, 16;
	// begin inline asm
	shfl.sync.down.b32 %r190, %r191, %r192, %r193, %r194;
	// end inline asm
	mov.b32 	%f163, %r190;
	add.f32 	%f164, %f162, %f163;
	selp.f32 	%f30, %f162, %f164, %p28;
	not.pred 	%p50, %p61;
	@%p50 bra 	$L__BB598_27;
	st.shared.f32 	[%r12], %f30;
$L__BB598_27:
	setp.ne.s32 	%p51, %r8, 0;
	bar.sync 	0;
	@%p51 bra 	$L__BB598_29;
	ld.shared.f32 	%f165, [_ZZ14BlockAllReduceI5SumOpfLi1024EET0_S1_E12temp_storage+36];
	add.f32 	%f166, %f30, %f165;
	ld.shared.f32 	%f167, [_ZZ14BlockAllReduceI5SumOpfLi1024EET0_S1_E12temp_storage+40];
	add.f32 	%f168, %f166, %f167;
	ld.shared.f32 	%f169, [_ZZ14BlockAllReduceI5SumOpfLi1024EET0_S1_E12temp_storage+44];
	add.f32 	%f170, %f168, %f169;
	ld.shared.f32 	%f171, [_ZZ14BlockAllReduceI5SumOpfLi1024EET0_S1_E12temp_storage+48];
	add.f32 	%f172, %f170, %f171;
	ld.shared.f32 	%f173, [_ZZ14BlockAllReduceI5SumOpfLi1024EET0_S1_E12temp_storage+52];
	add.f32 	%f174, %f172, %f173;
	ld.shared.f32 	%f175, [_ZZ14BlockAllReduceI5SumOpfLi1024EET0_S1_E12temp_storage+56];
	add.f32 	%f176, %f174, %f175;
	ld.shared.f32 	%f177, [_ZZ14BlockAllReduceI5SumOpfLi1024EET0_S1_E12temp_storage+60];
	add.f32 	%f178, %f176, %f177;
	ld.shared.f32 	%f179, [_ZZ14BlockAllReduceI5SumOpfLi1024EET0_S1_E12temp_storage+64];
	add.f32 	%f180, %f178, %f179;
	ld.shared.f32 	%f181, [_ZZ14BlockAllReduceI5SumOpfLi1024EET0_S1_E12temp_storage+68];
	add.f32 	%f182, %f180, %f181;
	ld.shared.f32 	%f183, [_ZZ14BlockAllReduceI5SumOpfLi1024EET0_S1_E12temp_storage+72];
	add.f32 	%f184, %f182, %f183;
	ld.shared.f32 	%f185, [_ZZ14BlockAllReduceI5SumOpfLi1024EET0_S1_E12temp_storage+76];
	add.f32 	%f186, %f184, %f185;
	ld.shared.f32 	%f187, [_ZZ14BlockAllReduceI5SumOpfLi1024EET0_S1_E12temp_storage+80];
	add.f32 	%f188, %f186, %f187;
	ld.shared.f32 	%f189, [_ZZ14BlockAllReduceI5SumOpfLi1024EET0_S1_E12temp_storage+84];
	add.f32 	%f190, %f188, %f189;
	ld.shared.f32 	%f191, [_ZZ14BlockAllReduceI5SumOpfLi1024EET0_S1_E12temp_storage+88];
	add.f32 	%f192, %f190, %f191;
	ld.shared.f32 	%f193, [_ZZ14BlockAllReduceI5SumOpfLi1024EET0_S1_E12temp_storage+92];
	add.f32 	%f194, %f192, %f193;
	ld.shared.f32 	%f195, [_ZZ14BlockAllReduceI5SumOpfLi1024EET0_S1_E12temp_storage+96];
	add.f32 	%f196, %f194, %f195;
	ld.shared.f32 	%f197, [_ZZ14BlockAllReduceI5SumOpfLi1024EET0_S1_E12temp_storage+100];
	add.f32 	%f198, %f196, %f197;
	ld.shared.f32 	%f199, [_ZZ14BlockAllReduceI5SumOpfLi1024EET0_S1_E12temp_storage+104];
	add.f32 	%f200, %f198, %f199;
	ld.shared.f32 	%f201, [_ZZ14BlockAllReduceI5SumOpfLi1024EET0_S1_E12temp_storage+108];
	add.f32 	%f202, %f200, %f201;
	ld.shared.f32 	%f203, [_ZZ14BlockAllReduceI5SumOpfLi1024EET0_S1_E12temp_storage+112];
	add.f32 	%f204, %f202, %f203;
	ld.shared.f32 	%f205, [_ZZ14BlockAllReduceI5SumOpfLi1024EET0_S1_E12temp_storage+116];
	add.f32 	%f206, %f204, %f205;
	ld.shared.f32 	%f207, [_ZZ14BlockAllReduceI5SumOpfLi1024EET0_S1_E12temp_storage+120];
	add.f32 	%f208, %f206, %f207;
	ld.shared.f32 	%f209, [_ZZ14BlockAllReduceI5SumOpfLi1024EET0_S1_E12temp_storage+124];
	add.f32 	%f210, %f208, %f209;
	ld.shared.f32 	%f211, [_ZZ14BlockAllReduceI5SumOpfLi1024EET0_S1_E12temp_storage+128];
	add.f32 	%f212, %f210, %f211;
	ld.shared.f32 	%f213, [_ZZ14BlockAllReduceI5SumOpfLi1024EET0_S1_E12temp_storage+132];
	add.f32 	%f214, %f212, %f213;
	ld.shared.f32 	%f215, [_ZZ14BlockAllReduceI5SumOpfLi1024EET0_S1_E12temp_storage+136];
	add.f32 	%f216, %f214, %f215;
	ld.shared.f32 	%f217, [_ZZ14BlockAllReduceI5SumOpfLi1024EET0_S1_E12temp_storage+140];
	add.f32 	%f218, %f216, %f217;
	ld.shared.f32 	%f219, [_ZZ14BlockAllReduceI5SumOpfLi1024EET0_S1_E12temp_storage+144];
	add.f32 	%f220, %f218, %f219;
	ld.shared.f32 	%f221, [_ZZ14BlockAllReduceI5SumOpfLi1024EET0_S1_E12temp_storage+148];
	add.f32 	%f222, %f220, %f221;
	ld.shared.f32 	%f223, [_ZZ14BlockAllReduceI5SumOpfLi1024EET0_S1_E12temp_storage+152];
	add.f32 	%f224, %f222, %f223;
	ld.shared.f32 	%f225, [_ZZ14BlockAllReduceI5SumOpfLi1024EET0_S1_E12temp_storage+156];
	add.f32 	%f226, %f224, %f225;
	st.shared.f32 	[_ZZ14BlockAllReduceI5SumOpfLi1024EET0_S1_E16result_broadcast], %f226;
$L__BB598_29:
	setp.ge.s32 	%p52, %r8, %r9;
	bar.sync 	0;
	@%p52 bra 	$L__BB598_34;
	ld.shared.f32 	%f31, [_ZZ14BlockAllReduceI5SumOpfLi1024EET0_S1_E16result_broadcast];
	cvt.u32.u64 	%r195, %rd56;
	cvt.u32.u64 	%r196, %rd7;
	mul.lo.s32 	%r24, %r196, %r195;
	mov.u32 	%r228, %r8;
$L__BB598_31:
	setp.eq.s64 	%p53, %rd3, 1;
	setp.eq.s64 	%p54, %rd4, 1;
	setp.eq.s64 	%p55, %rd5, 1;
	setp.eq.s64 	%p56, %rd6, 1;
	shl.b32 	%r26, %r228, 1;
	add.s32 	%r197, %r26, %r24;
	div.s32 	%r198, %r197, %r1;
	mul.lo.s32 	%r199, %r198, %r1;
	sub.s32 	%r200, %r197, %r199;
	div.s32 	%r201, %r200, %r2;
	mul.lo.s32 	%r202, %r201, %r2;
	sub.s32 	%r203, %r200, %r202;
	div.s32 	%r204, %r203, %r3;
	mul.lo.s32 	%r205, %r204, %r3;
	sub.s32 	%r206, %r203, %r205;
	selp.b32 	%r207, 0, %r198, %p56;
	selp.b32 	%r208, 0, %r201, %p55;
	selp.b32 	%r209, 0, %r204, %p54;
	selp.b32 	%r210, 0, %r206, %p53;
	mul.lo.s32 	%r211, %r4, %r207;
	mad.lo.s32 	%r212, %r5, %r208, %r211;
	mad.lo.s32 	%r213, %r6, %r209, %r212;
	mad.lo.s32 	%r214, %r7, %r210, %r213;
	shr.u32 	%r215, %r197, 31;
	add.s32 	%r216, %r197, %r215;
	shr.s32 	%r217, %r216, 1;
	mul.wide.s32 	%rd45, %r217, 8;
	add.s64 	%rd15, %rd1, %rd45;
	ld.global.f32 	%f227, [%rd15];
	shr.u32 	%r218, %r214, 31;
	add.s32 	%r219, %r214, %r218;
	shr.s32 	%r220, %r219, 1;
	mul.wide.s32 	%rd46, %r220, 2;
	add.s64 	%rd47, %rd2, %rd46;
	ld.global.v2.u8 	{%rs9, %rs10}, [%rd47];
	setp.eq.s16 	%p57, %rs9, 0;
	mul.f32 	%f228, %f227, %f2;
	selp.f32 	%f32, %f1, %f228, %p57;
	setp.eq.s16 	%p58, %rs10, 0;
	mov.f32 	%f267, %f1;
	@%p58 bra 	$L__BB598_33;
	ld.global.f32 	%f229, [%rd15+4];
	mul.f32 	%f267, %f229, %f2;
$L__BB598_33:
	sub.f32 	%f230, %f32, %f23;
	fma.rn.f32 	%f231, %f230, 0f3BBB989D, 0f3F000000;
	cvt.sat.f32.f32 	%f232, %f231;
	mov.f32 	%f233, 0f4B400001;
	mov.f32 	%f234, 0f437C0000;
	fma.rm.f32 	%f235, %f232, %f234, %f233;
	add.f32 	%f236, %f235, 0fCB40007F;
	neg.f32 	%f237, %f236;
	fma.rn.f32 	%f238, %f230, 0f3FB8AA3B, %f237;
	fma.rn.f32 	%f239, %f230, 0f32A57060, %f238;
	mov.b32 	%r221, %f235;
	shl.b32 	%r222, %r221, 23;
	mov.b32 	%f240, %r222;
	ex2.approx.ftz.f32 	%f241, %f239;
	mul.f32 	%f242, %f241, %f240;
	div.rn.f32 	%f243, %f242, %f31;
	sub.f32 	%f244, %f267, %f23;
	fma.rn.f32 	%f245, %f244, 0f3BBB989D, 0f3F000000;
	cvt.sat.f32.f32 	%f246, %f245;
	fma.rm.f32 	%f247, %f246, %f234, %f233;
	add.f32 	%f248, %f247, 0fCB40007F;
	neg.f32 	%f249, %f248;
	fma.rn.f32 	%f250, %f244, 0f3FB8AA3B, %f249;
	fma.rn.f32 	%f251, %f244, 0f32A57060, %f250;
	mov.b32 	%r223, %f247;
	shl.b32 	%r224, %r223, 23;
	mov.b32 	%f252, %r224;
	ex2.approx.ftz.f32 	%f253, %f251;
	mul.f32 	%f254, %f253, %f252;
	div.rn.f32 	%f255, %f254, %f31;
	cvt.u64.u32 	%rd48, %r26;
	mad.lo.s64 	%rd49, %rd56, %rd18, %rd48;
	shr.u64 	%rd50, %rd49, 63;
	add.s64 	%rd51, %rd49, %rd50;
	cvta.to.global.u64 	%rd52, %rd17;
	shl.b64 	%rd53, %rd51, 2;
	and.b64  	%rd54, %rd53, -8;
	add.s64 	%rd55, %rd52, %rd54;
	st.global.v2.f32 	[%rd55], {%f243, %f255};
	add.s32 	%r228, %r228, 1024;
	setp.lt.s32 	%p59, %r228, %r9;
	@%p59 bra 	$L__BB598_31;
$L__BB598_34:
	add.s64 	%rd56, %rd56, %rd9;
	setp.lt.s64 	%p60, %rd56, %rd19;
	@%p60 bra 	$L__BB598_4;
$L__BB598_35:
	ret;

}
	// .globl	_Z24SoftmaxBlockUncachedImplI22BroadcastScaleMaskLoadIffbLm4EiE11DirectStoreIffEfLi1ELi1024EL9Algorithm0EEvT_T0_ll
.visible .entry _Z24SoftmaxBlockUncachedImplI22BroadcastScaleMaskLoadIffbLm4EiE11DirectStoreIffEfLi1ELi1024EL9Algorithm0EEvT_T0_ll(
	.param .align 8 .b8 _Z24SoftmaxBlockUncachedImplI22BroadcastScaleMaskLoadIffbLm4EiE11DirectStoreIffEfLi1ELi1024EL9Algorithm0EEvT_T0_ll_param_0[120],
	.param .align 8 .b8 _Z24SoftmaxBlockUncachedImplI22BroadcastScaleMaskLoadIffbLm4EiE11DirectStoreIffEfLi1ELi1024EL9Algorithm0EEvT_T0_ll_param_1[16],
	.param .u64 _Z24SoftmaxBlockUncachedImplI22BroadcastScaleMaskLoadIffbLm4EiE11DirectStoreIffEfLi1ELi1024EL9Algorithm0EEvT_T0_ll_param_2,
	.param .u64 _Z24SoftmaxBlockUncachedImplI22BroadcastScaleMaskLoadIffbLm4EiE11DirectStoreIffEfLi1ELi1024EL9Algorithm0EEvT_T0_ll_param_3
)
{
	.reg .pred 	%p<67>;
	.reg .b16 	%rs<10>;
	.reg .b32 	%r<285>;
	.reg .b32 	%f<291>;
	.reg .b64 	%rd<95>;

	ld.param.u64 	%rd25, [_Z24SoftmaxBlockUncachedImplI22BroadcastScaleMaskLoadIffbLm4EiE11DirectStoreIffEfLi1ELi1024EL9Algorithm0EEvT_T0_ll_param_1+8];
	ld.param.u64 	%rd24, [_Z24SoftmaxBlockUncachedImplI22BroadcastScaleMaskLoadIffbLm4EiE11DirectStoreIffEfLi1ELi1024EL9Algorithm0EEvT_T0_ll_param_1];
	ld.param.v2.f32 	{%f22, %f23}, [_Z24SoftmaxBlockUncachedImplI22BroadcastScaleMaskLoadIffbLm4EiE11DirectStoreIffEfLi1ELi1024EL9Algorithm0EEvT_T0_ll_param_0+112];
	ld.param.u64 	%rd23, [_Z24SoftmaxBlockUncachedImplI22BroadcastScaleMaskLoadIffbLm4EiE11DirectStoreIffEfLi1ELi1024EL9Algorithm0EEvT_T0_ll_param_0+104];
	ld.param.v2.u32 	{%r34, %r35}, [_Z24SoftmaxBlockUncachedImplI22BroadcastScaleMaskLoadIffbLm4EiE11DirectStoreIffEfLi1ELi1024EL9Algorithm0EEvT_T0_ll_param_0+88];
	ld.param.v2.u32 	{%r32, %r33}, [_Z24SoftmaxBlockUncachedImplI22BroadcastScaleMaskLoadIffbLm4EiE11DirectStoreIffEfLi1ELi1024EL9Algorithm0EEvT_T0_ll_param_0+80];
	ld.param.v2.u32 	{%r30, %r31}, [_Z24SoftmaxBlockUncachedImplI22BroadcastScaleMaskLoadIffbLm4EiE11DirectStoreIffEfLi1ELi1024EL9Algorithm0EEvT_T0_ll_param_0+64];
	ld.param.v2.u32 	{%r28, %r29}, [_Z24SoftmaxBlockUncachedImplI22BroadcastScaleMaskLoadIffbLm4EiE11DirectStoreIffEfLi1ELi1024EL9Algorithm0EEvT_T0_ll_param_0+56];
	ld.param.u64 	%rd19, [_Z24SoftmaxBlockUncachedImplI22BroadcastScaleMaskLoadIffbLm4EiE11DirectStoreIffEfLi1ELi1024EL9Algorithm0EEvT_T0_ll_param_0+40];
	ld.param.u64 	%rd18, [_Z24SoftmaxBlockUncachedImplI22BroadcastScaleMaskLoadIffbLm4EiE11DirectStoreIffEfLi1ELi1024EL9Algorithm0EEvT_T0_ll_param_0+32];
	ld.param.u64 	%rd17, [_Z24SoftmaxBlockUncachedImplI22BroadcastScaleMaskLoadIffbLm4EiE11DirectStoreIffEfLi1ELi1024EL9Algorithm0EEvT_T0_ll_param_0+24];
	ld.param.u64 	%rd16, [_Z24SoftmaxBlockUncachedImplI22BroadcastScaleMaskLoadIffbLm4EiE11DirectStoreIffEfLi1ELi1024EL9Algorithm0EEvT_T0_ll_param_0+16];
	ld.param.u64 	%rd15, [_Z24SoftmaxBlockUncachedImplI22BroadcastScaleMaskLoadIffbLm4EiE11DirectStoreIffEfLi1ELi1024EL9Algorithm0EEvT_T0_ll_param_0+8];
	ld.param.u64 	%rd14, [_Z24SoftmaxBlockUncachedImplI22BroadcastScaleMaskLoadIffbLm4EiE11DirectStoreIffEfLi1ELi1024EL9Algorithm0EEvT_T0_ll_param_0];
	ld.param.u64 	%rd26, [_Z24SoftmaxBlockUncachedImplI22BroadcastScaleMaskLoadIffbLm4EiE11DirectStoreIffEfLi1ELi1024EL9Algorithm0EEvT_T0_ll_param_2];
	ld.param.u32 	%r9, [_Z24SoftmaxBlockUncachedImplI22BroadcastScaleMaskLoadIffbLm4EiE11DirectStoreIffEfLi1ELi1024EL9Algorithm0EEvT_T0_ll_param_3];
	cvta.to.global.u64 	%rd1, %rd14;
	cvta.to.global.u64 	%rd2, %rd15;
	mov.u32 	%r8, %tid.x;
	mov.u32 	%r36, %ctaid.x;
	cvt.u64.u32 	%rd93, %r36;
	setp.le.s64 	%p2, %rd26, %rd93;
	@%p2 bra 	$L__BB599_28;
	// begin inline asm
	mov.u32 %r37, %laneid;
	// end inline asm
	not.b32 	%r38, %r8;
	add.s32 	%r11, %r38, %r9;
	and.b32  	%r12, %r11, 1024;
	cvt.u64.u32 	%rd8, %r8;
	or.b32  	%r13, %r8, 1024;
$L__BB599_2:
	setp.ge.s32 	%p3, %r8, %r9;
	mov.f32 	%f285, 0fFF800000;
	@%p3 bra 	$L__BB599_8;
	setp.ne.s32 	%p4, %r12, 0;
	mov.f32 	%f285, 0fFF800000;
	mov.u32 	%r278, %r8;
	@%p4 bra 	$L__BB599_5;
	setp.eq.s64 	%p5, %rd19, 1;
	setp.eq.s64 	%p6, %rd18, 1;
	setp.eq.s64 	%p7, %rd17, 1;
	setp.eq.s64 	%p8, %rd16, 1;
	mad.lo.s64 	%rd27, %rd23, %rd93, %rd8;
	cvt.u32.u64 	%r39, %rd27;
	div.s32 	%r40, %r39, %r28;
	mul.lo.s32 	%r41, %r40, %r28;
	sub.s32 	%r42, %r39, %r41;
	div.s32 	%r43, %r42, %r29;
	mul.lo.s32 	%r44, %r43, %r29;
	sub.s32 	%r45, %r42, %r44;
	div.s32 	%r46, %r45, %r30;
	mul.lo.s32 	%r47, %r46, %r30;
	sub.s32 	%r48, %r45, %r47;
	selp.b32 	%r49, 0, %r40, %p8;
	selp.b32 	%r50, 0, %r43, %p7;
	selp.b32 	%r51, 0, %r46, %p6;
	selp.b32 	%r52, 0, %r48, %p5;
	mul.lo.s32 	%r53, %r32, %r49;
	mad.lo.s32 	%r54, %r33, %r50, %r53;
	mad.lo.s32 	%r55, %r34, %r51, %r54;
	mad.lo.s32 	%r56, %r35, %r52, %r55;
	shl.b64 	%rd28, %rd27, 32;
	shr.s64 	%rd29, %rd28, 30;
	add.s64 	%rd30, %rd1, %rd29;
	ld.global.f32 	%f27, [%rd30];
	cvt.s64.s32 	%rd31, %r56;
	add.s64 	%rd32, %rd2, %rd31;
	ld.global.u8 	%rs1, [%rd32];
	setp.eq.s16 	%p9, %rs1, 0;
	mul.f32 	%f28, %f27, %f23;
	selp.f32 	%f29, %f22, %f28, %p9;
	max.f32 	%f285, %f29, 0fFF800000;
	mov.u32 	%r278, %r13;
$L__BB599_5:
	setp.lt.u32 	%p10, %r11, 1024;
	@%p10 bra 	$L__BB599_8;
	add.s32 	%r280, %r278, 1024;
	mul.lo.s64 	%rd33, %rd23, %rd93;
	cvt.u32.u64 	%r57, %rd33;
	add.s32 	%r279, %r278, %r57;
	shl.b64 	%rd94, %rd33, 32;
$L__BB599_7:
	setp.eq.s64 	%p11, %rd19, 1;
	setp.eq.s64 	%p12, %rd18, 1;
	setp.eq.s64 	%p13, %rd17, 1;
	setp.eq.s64 	%p14, %rd16, 1;
	div.s32 	%r58, %r279, %r28;
	neg.s32 	%r59, %r28;
	mul.lo.s32 	%r60, %r59, %r58;
	add.s32 	%r61, %r279, %r60;
	div.s32 	%r62, %r61, %r29;
	mul.lo.s32 	%r63, %r62, %r29;
	sub.s32 	%r64, %r60, %r63;
	add.s32 	%r65, %r279, %r64;
	div.s32 	%r66, %r65, %r30;
	mul.lo.s32 	%r67, %r66, %r30;
	sub.s32 	%r68, %r64, %r67;
	add.s32 	%r69, %r279, %r68;
	selp.b32 	%r70, 0, %r58, %p14;
	selp.b32 	%r71, 0, %r62, %p13;
	selp.b32 	%r72, 0, %r66, %p12;
	selp.b32 	%r73, 0, %r69, %p11;
	mul.lo.s32 	%r74, %r32, %r70;
	mad.lo.s32 	%r75, %r33, %r71, %r74;
	mad.lo.s32 	%r76, %r34, %r72, %r75;
	mad.lo.s32 	%r77, %r35, %r73, %r76;
	cvt.u64.u32 	%rd34, %r278;
	shl.b64 	%rd35, %rd34, 32;
	add.s64 	%rd36, %rd35, %rd94;
	shr.s64 	%rd37, %rd36, 30;
	add.s64 	%rd38, %rd1, %rd37;
	ld.global.f32 	%f30, [%rd38];
	cvt.s64.s32 	%rd39, %r77;
	add.s64 	%rd40, %rd2, %rd39;
	ld.global.u8 	%rs2, [%rd40];
	setp.eq.s16 	%p15, %rs2, 0;
	mul.f32 	%f31, %f30, %f23;
	selp.f32 	%f32, %f22, %f31, %p15;
	max.f32 	%f33, %f285, %f32;
	add.s32 	%r78, %r279, 1024;
	div.s32 	%r79, %r78, %r28;
	mul.lo.s32 	%r80, %r59, %r79;
	add.s32 	%r81, %r78, %r80;
	div.s32 	%r82, %r81, %r29;
	mul.lo.s32 	%r83, %r82, %r29;
	sub.s32 	%r84, %r80, %r83;
	add.s32 	%r85, %r78, %r84;
	div.s32 	%r86, %r85, %r30;
	mul.lo.s32 	%r87, %r86, %r30;
	sub.s32 	%r88, %r84, %r87;
	add.s32 	%r89, %r78, %r88;
	selp.b32 	%r90, 0, %r79, %p14;
	selp.b32 	%r91, 0, %r82, %p13;
	selp.b32 	%r92, 0, %r86, %p12;
	selp.b32 	%r93, 0, %r89, %p11;
	mul.lo.s32 	%r94, %r32, %r90;
	mad.lo.s32 	%r95, %r33, %r91, %r94;
	mad.lo.s32 	%r96, %r34, %r92, %r95;
	mad.lo.s32 	%r97, %r35, %r93, %r96;
	add.s64 	%rd41, %rd36, 4398046511104;
	shr.s64 	%rd42, %rd41, 30;
	add.s64 	%rd43, %rd1, %rd42;
	ld.global.f32 	%f34, [%rd43];
	cvt.s64.s32 	%rd44, %r97;
	add.s64 	%rd45, %rd2, %rd44;
	ld.global.u8 	%rs3, [%rd45];
	setp.eq.s16 	%p16, %rs3, 0;
	mul.f32 	%f35, %f34, %f23;
	selp.f32 	%f36, %f22, %f35, %p16;
	max.f32 	%f285, %f33, %f36;
	add.s32 	%r19, %r280, 2048;
	add.s32 	%r98, %r280, 1024;
	add.s32 	%r279, %r279, 2048;
	add.s64 	%rd94, %rd94, 8796093022208;
	setp.lt.s32 	%p17, %r98, %r9;
	mov.u32 	%r280, %r19;
	@%p17 bra 	$L__BB599_7;
$L__BB599_8:
	setp.gt.s32 	%p19, %r37, 15;
	setp.gt.s32 	%p20, %r37, 23;
	setp.gt.s32 	%p21, %r37, 27;
	setp.gt.s32 	%p22, %r37, 29;
	setp.gt.s32 	%p23, %r37, 30;
	mov.b32 	%r100, %f285;
	mov.b32 	%r101, 1;
	mov.b32 	%r122, 31;
	mov.b32 	%r123, -1;
	// begin inline asm
	shfl.sync.down.b32 %r99, %r100, %r101, %r122, %r123;
	// end inline asm
	mov.b32 	%f37, %r99;
	max.f32 	%f38, %f285, %f37;
	selp.f32 	%f39, %f285, %f38, %p23;
	mov.b32 	%r105, %f39;
	mov.b32 	%r106, 2;
	// begin inline asm
	shfl.sync.down.b32 %r104, %r105, %r106, %r122, %r123;
	// end inline asm
	mov.b32 	%f40, %r104;
	max.f32 	%f41, %f39, %f40;
	selp.f32 	%f42, %f39, %f41, %p22;
	mov.b32 	%r110, %f42;
	mov.b32 	%r111, 4;
	// begin inline asm
	shfl.sync.down.b32 %r109, %r110, %r111, %r122, %r123;
	// end inline asm
	mov.b32 	%f43, %r109;
	max.f32 	%f44, %f42, %f43;
	selp.f32 	%f45, %f42, %f44, %p21;
	mov.b32 	%r115, %f45;
	mov.b32 	%r116, 8;
	// begin inline asm
	shfl.sync.down.b32 %r114, %r115, %r116, %r122, %r123;
	// end inline asm
	mov.b32 	%f46, %r114;
	max.f32 	%f9, %f45, %f46;
	selp.f32 	%f286, %f45, %f9, %p20;
	mov.b32 	%r120, %f286;
	mov.b32 	%r121, 16;
	// begin inline asm
	shfl.sync.down.b32 %r119, %r120, %r121, %r122, %r123;
	// end inline asm
	mov.pred 	%p66, 0;
	@%p19 bra 	$L__BB599_11;
	setp.ne.s32 	%p25, %r37, 0;
	mov.b32 	%f47, %r119;
	max.f32 	%f286, %f9, %f47;
	@%p25 bra 	$L__BB599_11;
	shr.u32 	%r124, %r8, 3;
	and.b32  	%r125, %r124, 124;
	mov.u32 	%r126, _ZZ14BlockAllReduceI5MaxOpfLi1024EET0_S1_E12temp_storage;
	add.s32 	%r127, %r126, %r125;
	st.shared.f32 	[%r127+32], %f286;
	mov.pred 	%p66, -1;
$L__BB599_11:
	setp.ne.s32 	%p27, %r8, 0;
	bar.sync 	0;
	@%p27 bra 	$L__BB599_13;
	ld.shared.f32 	%f48, [_ZZ14BlockAllReduceI5MaxOpfLi1024EET0_S1_E12temp_storage+36];
	max.f32 	%f49, %f286, %f48;
	ld.shared.f32 	%f50, [_ZZ14BlockAllReduceI5MaxOpfLi1024EET0_S1_E12temp_storage+40];
	max.f32 	%f51, %f49, %f50;
	ld.shared.f32 	%f52, [_ZZ14BlockAllReduceI5MaxOpfLi1024EET0_S1_E12temp_storage+44];
	max.f32 	%f53, %f51, %f52;
	ld.shared.f32 	%f54, [_ZZ14BlockAllReduceI5MaxOpfLi1024EET0_S1_E12temp_storage+48];
	max.f32 	%f55, %f53, %f54;
	ld.shared.f32 	%f56, [_ZZ14BlockAllReduceI5MaxOpfLi1024EET0_S1_E12temp_storage+52];
	max.f32 	%f57, %f55, %f56;
	ld.shared.f32 	%f58, [_ZZ14BlockAllReduceI5MaxOpfLi1024EET0_S1_E12temp_storage+56];
	max.f32 	%f59, %f57, %f58;
	ld.shared.f32 	%f60, [_ZZ14BlockAllReduceI5MaxOpfLi1024EET0_S1_E12temp_storage+60];
	max.f32 	%f61, %f59, %f60;
	ld.shared.f32 	%f62, [_ZZ14BlockAllReduceI5MaxOpfLi1024EET0_S1_E12temp_storage+64];
	max.f32 	%f63, %f61, %f62;
	ld.shared.f32 	%f64, [_ZZ14BlockAllReduceI5MaxOpfLi1024EET0_S1_E12temp_storage+68];
	max.f32 	%f65, %f63, %f64;
	ld.shared.f32 	%f66, [_ZZ14BlockAllReduceI5MaxOpfLi1024EET0_S1_E12temp_storage+72];
	max.f32 	%f67, %f65, %f66;
	ld.shared.f32 	%f68, [_ZZ14BlockAllReduceI5MaxOpfLi1024EET0_S1_E12temp_storage+76];
	max.f32 	%f69, %f67, %f68;
	ld.shared.f32 	%f70, [_ZZ14BlockAllReduceI5MaxOpfLi1024EET0_S1_E12temp_storage+80];
	max.f32 	%f71, %f69, %f70;
	ld.shared.f32 	%f72, [_ZZ14BlockAllReduceI5MaxOpfLi1024EET0_S1_E12temp_storage+84];
	max.f32 	%f73, %f71, %f72;
	ld.shared.f32 	%f74, [_ZZ14BlockAllReduceI5MaxOpfLi1024EET0_S1_E12temp_storage+88];
	max.f32 	%f75, %f73, %f74;
	ld.shared.f32 	%f76, [_ZZ14BlockAllReduceI5MaxOpfLi1024EET0_S1_E12temp_storage+92];
	max.f32 	%f77, %f75, %f76;
	ld.shared.f32 	%f78, [_ZZ14BlockAllReduceI5MaxOpfLi1024EET0_S1_E12temp_storage+96];
	max.f32 	%f79, %f77, %f78;
	ld.shared.f32 	%f80, [_ZZ14BlockAllReduceI5MaxOpfLi1024EET0_S1_E12temp_storage+100];
	max.f32 	%f81, %f79, %f80;
	ld.shared.f32 	%f82, [_ZZ14BlockAllReduceI5MaxOpfLi1024EET0_S1_E12temp_storage+104];
	max.f32 	%f83, %f81, %f82;
	ld.shared.f32 	%f84, [_ZZ14BlockAllReduceI5MaxOpfLi1024EET0_S1_E12temp_storage+108];
	max.f32 	%f85, %f83, %f84;
	ld.shared.f32 	%f86, [_ZZ14BlockAllReduceI5MaxOpfLi1024EET0_S1_E12temp_storage+112];
	max.f32 	%f87, %f85, %f86;
	ld.shared.f32 	%f88, [_ZZ14BlockAllReduceI5MaxOpfLi1024EET0_S1_E12temp_storage+116];
	max.f32 	%f89, %f87, %f88;
	ld.shared.f32 	%f90, [_ZZ14BlockAllReduceI5MaxOpfLi1024EET0_S1_E12temp_storage+120];
	max.f32 	%f91, %f89, %f90;
	ld.shared.f32 	%f92, [_ZZ14BlockAllReduceI5MaxOpfLi1024EET0_S1_E12temp_storage+124];
	max.f32 	%f93, %f91, %f92;
	ld.shared.f32 	%f94, [_ZZ14BlockAllReduceI5MaxOpfLi1024EET0_S1_E12temp_storage+128];
	max.f32 	%f95, %f93, %f94;
	ld.shared.f32 	%f96, [_ZZ14BlockAllReduceI5MaxOpfLi1024EET0_S1_E12temp_storage+132];
	max.f32 	%f97, %f95, %f96;
	ld.shared.f32 	%f98, [_ZZ14BlockAllReduceI5MaxOpfLi1024EET0_S1_E12temp_storage+136];
	max.f32 	%f99, %f97, %f98;
	ld.shared.f32 	%f100, [_ZZ14BlockAllReduceI5MaxOpfLi1024EET0_S1_E12temp_storage+140];
	max.f32 	%f101, %f99, %f100;
	ld.shared.f32 	%f102, [_ZZ14BlockAllReduceI5MaxOpfLi1024EET0_S1_E12temp_storage+144];
	max.f32 	%f103, %f101, %f102;
	ld.shared.f32 	%f104, [_ZZ14BlockAllReduceI5MaxOpfLi1024EET0_S1_E12temp_storage+148];
	max.f32 	%f105, %f103, %f104;
	ld.shared.f32 	%f106, [_ZZ14BlockAllReduceI5MaxOpfLi1024EET0_S1_E12temp_storage+152];
	max.f32 	%f107, %f105, %f106;
	ld.shared.f32 	%f108, [_ZZ14BlockAllReduceI5MaxOpfLi1024EET0_S1_E12temp_storage+156];
	max.f32 	%f109, %f107, %f108;
	st.shared.f32 	[_ZZ14BlockAllReduceI5MaxOpfLi1024EET0_S1_E16result_broadcast], %f109;
$L__BB599_13:
	bar.sync 	0;
	mov.f32 	%f290, 0f00000000;
	ld.shared.f32 	%f13, [_ZZ14BlockAllReduceI5MaxOpfLi1024EET0_S1_E16result_broadcast];
	@%p3 bra 	$L__BB599_18;
	setp.ne.s32 	%p29, %r12, 0;
	mov.f32 	%f290, 0f00000000;
	mov.u32 	%r282, %r8;
	@%p29 bra 	$L__BB599_16;
	setp.eq.s64 	%p30, %rd19, 1;
	setp.eq.s64 	%p31, %rd18, 1;
	setp.eq.s64 	%p32, %rd17, 1;
	setp.eq.s64 	%p33, %rd16, 1;
	mad.lo.s64 	%rd46, %rd23, %rd93, %rd8;
	cvt.u32.u64 	%r128, %rd46;
	div.s32 	%r129, %r128, %r28;
	mul.lo.s32 	%r130, %r129, %r28;
	sub.s32 	%r131, %r128, %r130;
	div.s32 	%r132, %r131, %r29;
	mul.lo.s32 	%r133, %r132, %r29;
	sub.s32 	%r134, %r131, %r133;
	div.s32 	%r135, %r134, %r30;
	mul.lo.s32 	%r136, %r135, %r30;
	sub.s32 	%r137, %r134, %r136;
	selp.b32 	%r138, 0, %r129, %p33;
	selp.b32 	%r139, 0, %r132, %p32;
	selp.b32 	%r140, 0, %r135, %p31;
	selp.b32 	%r141, 0, %r137, %p30;
	mul.lo.s32 	%r142, %r32, %r138;
	mad.lo.s32 	%r143, %r33, %r139, %r142;
	mad.lo.s32 	%r144, %r34, %r140, %r143;
	mad.lo.s32 	%r145, %r35, %r141, %r144;
	shl.b64 	%rd47, %rd46, 32;
	shr.s64 	%rd48, %rd47, 30;
	add.s64 	%rd49, %rd1, %rd48;
	ld.global.f32 	%f113, [%rd49];
	cvt.s64.s32 	%rd50, %r145;
	add.s64 	%rd51, %rd2, %rd50;
	ld.global.u8 	%rs4, [%rd51];
	setp.eq.s16 	%p34, %rs4, 0;
	mul.f32 	%f114, %f113, %f23;
	selp.f32 	%f115, %f22, %f114, %p34;
	sub.f32 	%f116, %f115, %f13;
	fma.rn.f32 	%f117, %f116, 0f3BBB989D, 0f3F000000;
	cvt.sat.f32.f32 	%f118, %f117;
	mov.f32 	%f119, 0f4B400001;
	mov.f32 	%f120, 0f437C0000;
	fma.rm.f32 	%f121, %f118, %f120, %f119;
	add.f32 	%f122, %f121, 0fCB40007F;
	neg.f32 	%f123, %f122;
	fma.rn.f32 	%f124, %f116, 0f3FB8AA3B, %f123;
	fma.rn.f32 	%f125, %f116, 0f32A57060, %f124;
	mov.b32 	%r146, %f121;
	shl.b32 	%r147, %r146, 23;
	mov.b32 	%f126, %r147;
	ex2.approx.ftz.f32 	%f127, %f125;
	fma.rn.f32 	%f290, %f127, %f126, 0f00000000;
	mov.u32 	%r282, %r13;
$L__BB599_16:
	setp.lt.u32 	%p35, %r11, 1024;
	@%p35 bra 	$L__BB599_18;
$L__BB599_17:
	setp.eq.s64 	%p36, %rd19, 1;
	setp.eq.s64 	%p37, %rd18, 1;
	setp.eq.s64 	%p38, %rd17, 1;
	setp.eq.s64 	%p39, %rd16, 1;
	cvt.u64.u32 	%rd52, %r282;
	mad.lo.s64 	%rd53, %rd23, %rd93, %rd52;
	cvt.u32.u64 	%r148, %rd53;
	div.s32 	%r149, %r148, %r28;
	mul.lo.s32 	%r150, %r149, %r28;
	sub.s32 	%r151, %r148, %r150;
	div.s32 	%r152, %r151, %r29;
	mul.lo.s32 	%r153, %r152, %r29;
	sub.s32 	%r154, %r151, %r153;
	div.s32 	%r155, %r154, %r30;
	mul.lo.s32 	%r156, %r155, %r30;
	sub.s32 	%r157, %r154, %r156;
	selp.b32 	%r158, 0, %r149, %p39;
	selp.b32 	%r159, 0, %r152, %p38;
	selp.b32 	%r160, 0, %r155, %p37;
	selp.b32 	%r161, 0, %r157, %p36;
	mul.lo.s32 	%r162, %r32, %r158;
	mad.lo.s32 	%r163, %r33, %r159, %r162;
	mad.lo.s32 	%r164, %r34, %r160, %r163;
	mad.lo.s32 	%r165, %r35, %r161, %r164;
	shl.b64 	%rd54, %rd53, 32;
	shr.s64 	%rd55, %rd54, 30;
	add.s64 	%rd56, %rd1, %rd55;
	ld.global.f32 	%f128, [%rd56];
	cvt.s64.s32 	%rd57, %r165;
	add.s64 	%rd58, %rd2, %rd57;
	ld.global.u8 	%rs5, [%rd58];
	setp.eq.s16 	%p40, %rs5, 0;
	mul.f32 	%f129, %f128, %f23;
	selp.f32 	%f130, %f22, %f129, %p40;
	sub.f32 	%f131, %f130, %f13;
	fma.rn.f32 	%f132, %f131, 0f3BBB989D, 0f3F000000;
	cvt.sat.f32.f32 	%f133, %f132;
	mov.f32 	%f134, 0f4B400001;
	mov.f32 	%f135, 0f437C0000;
	fma.rm.f32 	%f136, %f133, %f135, %f134;
	add.f32 	%f137, %f136, 0fCB40007F;
	neg.f32 	%f138, %f137;
	fma.rn.f32 	%f139, %f131, 0f3FB8AA3B, %f138;
	fma.rn.f32 	%f140, %f131, 0f32A57060, %f139;
	mov.b32 	%r166, %f136;
	shl.b32 	%r167, %r166, 23;
	mov.b32 	%f141, %r167;
	ex2.approx.ftz.f32 	%f142, %f140;
	fma.rn.f32 	%f143, %f142, %f141, %f290;
	add.s64 	%rd59, %rd53, 1024;
	cvt.u32.u64 	%r168, %rd59;
	div.s32 	%r169, %r168, %r28;
	mul.lo.s32 	%r170, %r169, %r28;
	sub.s32 	%r171, %r168, %r170;
	div.s32 	%r172, %r171, %r29;
	mul.lo.s32 	%r173, %r172, %r29;
	sub.s32 	%r174, %r171, %r173;
	div.s32 	%r175, %r174, %r30;
	mul.lo.s32 	%r176, %r175, %r30;
	sub.s32 	%r177, %r174, %r176;
	selp.b32 	%r178, 0, %r169, %p39;
	selp.b32 	%r179, 0, %r172, %p38;
	selp.b32 	%r180, 0, %r175, %p37;
	selp.b32 	%r181, 0, %r177, %p36;
	mul.lo.s32 	%r182, %r32, %r178;
	mad.lo.s32 	%r183, %r33, %r179, %r182;
	mad.lo.s32 	%r184, %r34, %r180, %r183;
	mad.lo.s32 	%r185, %r35, %r181, %r184;
	shl.b64 	%rd60, %rd59, 32;
	shr.s64 	%rd61, %rd60, 30;
	add.s64 	%rd62, %rd1, %rd61;
	ld.global.f32 	%f144, [%rd62];
	cvt.s64.s32 	%rd63, %r185;
	add.s64 	%rd64, %rd2, %rd63;
	ld.global.u8 	%rs6, [%rd64];
	setp.eq.s16 	%p41, %rs6, 0;
	mul.f32 	%f145, %f144, %f23;
	selp.f32 	%f146, %f22, %f145, %p41;
	sub.f32 	%f147, %f146, %f13;
	fma.rn.f32 	%f148, %f147, 0f3BBB989D, 0f3F000000;
	cvt.sat.f32.f32 	%f149, %f148;
	fma.rm.f32 	%f150, %f149, %f135, %f134;
	add.f32 	%f151, %f150, 0fCB40007F;
	neg.f32 	%f152, %f151;
	fma.rn.f32 	%f153, %f147, 0f3FB8AA3B, %f152;
	fma.rn.f32 	%f154, %f147, 0f32A57060, %f153;
	mov.b32 	%r186, %f150;
	shl.b32 	%r187, %r186, 23;
	mov.b32 	%f155, %r187;
	ex2.approx.ftz.f32 	%f156, %f154;
	fma.rn.f32 	%f290, %f156, %f155, %f143;
	add.s32 	%r282, %r282, 2048;
	setp.lt.s32 	%p42, %r282, %r9;
	@%p42 bra 	$L__BB599_17;
$L__BB599_18:
	mov.b32 	%r189, %f290;
	mov.b32 	%r190, 1;
	mov.b32 	%r211, 31;
	mov.b32 	%r212, -1;
	// begin inline asm
	shfl.sync.down.b32 %r188, %r189, %r190, %r211, %r212;
	// end inline asm
	mov.b32 	%f157, %r188;
	add.f32 	%f158, %f290, %f157;
	selp.f32 	%f159, %f290, %f158, %p23;
	mov.b32 	%r194, %f159;
	mov.b32 	%r195, 2;
	// begin inline asm
	shfl.sync.down.b32 %r193, %r194, %r195, %r211, %r212;
	// end inline asm
	mov.b32 	%f160, %r193;
	add.f32 	%f161, %f159, %f160;
	selp.f32 	%f162, %f159, %f161, %p22;
	mov.b32 	%r199, %f162;
	mov.b32 	%r200, 4;
	// begin inline asm
	shfl.sync.down.b32 %r198, %r199, %r200, %r211, %r212;
	// end inline asm
	mov.b32 	%f163, %r198;
	add.f32 	%f164, %f162, %f163;
	selp.f32 	%f165, %f162, %f164, %p21;
	mov.b32 	%r204, %f165;
	mov.b32 	%r205, 8;
	// begin inline asm
	shfl.sync.down.b32 %r203, %r204, %r205, %r211, %r212;
	// end inline asm
	mov.b32 	%f166, %r203;
	add.f32 	%f167, %f165, %f166;
	selp.f32 	%f168, %f165, %f167, %p20;
	mov.b32 	%r209, %f168;
	mov.b32 	%r210, 16;
	// begin inline asm
	shfl.sync.down.b32 %r208, %r209, %r210, %r211, %r212;
	// end inline asm
	mov.b32 	%f169, %r208;
	add.f32 	%f170, %f168, %f169;
	selp.f32 	%f20, %f168, %f170, %p19;
	not.pred 	%p48, %p66;
	@%p48 bra 	$L__BB599_20;
	shr.u32 	%r213, %r8, 3;
	and.b32  	%r214, %r213, 124;
	mov.u32 	%r215, _ZZ14BlockAllReduceI5SumOpfLi1024EET0_S1_E12temp_storage;
	add.s32 	%r216, %r215, %r214;
	st.shared.f32 	[%r216+32], %f20;
$L__BB599_20:
	setp.ne.s32 	%p49, %r8, 0;
	bar.sync 	0;
	@%p49 bra 	$L__BB599_22;
	ld.shared.f32 	%f171, [_ZZ14BlockAllReduceI5SumOpfLi1024EET0_S1_E12temp_storage+36];
	add.f32 	%f172, %f20, %f171;
	ld.shared.f32 	%f173, [_ZZ14BlockAllReduceI5SumOpfLi1024EET0_S1_E12temp_storage+40];
	add.f32 	%f174, %f172, %f173;
	ld.shared.f32 	%f175, [_ZZ14BlockAllReduceI5SumOpfLi1024EET0_S1_E12temp_storage+44];
	add.f32 	%f176, %f174, %f175;
	ld.shared.f32 	%f177, [_ZZ14BlockAllReduceI5SumOpfLi1024EET0_S1_E12temp_storage+48];
	add.f32 	%f178, %f176, %f177;
	ld.shared.f32 	%f179, [_ZZ14BlockAllReduceI5SumOpfLi1024EET0_S1_E12temp_storage+52];
	add.f32 	%f180, %f178, %f179;
	ld.shared.f32 	%f181, [_ZZ14BlockAllReduceI5SumOpfLi1024EET0_S1_E12temp_storage+56];
	add.f32 	%f182, %f180, %f181;
	ld.shared.f32 	%f183, [_ZZ14BlockAllReduceI5SumOpfLi1024EET0_S1_E12temp_storage+60];
	add.f32 	%f184, %f182, %f183;
	ld.shared.f32 	%f185, [_ZZ14BlockAllReduceI5SumOpfLi1024EET0_S1_E12temp_storage+64];
	add.f32 	%f186, %f184, %f185;
	ld.shared.f32 	%f187, [_ZZ14BlockAllReduceI5SumOpfLi1024EET0_S1_E12temp_storage+68];
	add.f32 	%f188, %f186, %f187;
	ld.shared.f32 	%f189, [_ZZ14BlockAllReduceI5SumOpfLi1024EET0_S1_E12temp_storage+72];
	add.f32 	%f190, %f188, %f189;
	ld.shared.f32 	%f191, [_ZZ14BlockAllReduceI5SumOpfLi1024EET0_S1_E12temp_storage+76];
	add.f32 	%f192, %f190, %f191;
	ld.shared.f32 	%f193, [_ZZ14BlockAllReduceI5SumOpfLi1024EET0_S1_E12temp_storage+80];
	add.f32 	%f194, %f192, %f193;
	ld.shared.f32 	%f195, [_ZZ14BlockAllReduceI5SumOpfLi1024EET0_S1_E12temp_storage+84];
	add.f32 	%f196, %f194, %f195;
	ld.shared.f32 	%f197, [_ZZ14BlockAllReduceI5SumOpfLi1024EET0_S1_E12temp_storage+88];
	add.f32 	%f198, %f196, %f197;
	ld.shared.f32 	%f199, [_ZZ14BlockAllReduceI5SumOpfLi1024EET0_S1_E12temp_storage+92];
	add.f32 	%f200, %f198, %f199;
	ld.shared.f32 	%f201, [_ZZ14BlockAllReduceI5SumOpfLi1024EET0_S1_E12temp_storage+96];
	add.f32 	%f202, %f200, %f201;
	ld.shared.f32 	%f203, [_ZZ14BlockAllReduceI5SumOpfLi1024EET0_S1_E12temp_storage+100];
	add.f32 	%f204, %f202, %f203;
	ld.shared.f32 	%f205, [_ZZ14BlockAllReduceI5SumOpfLi1024EET0_S1_E12temp_storage+104];
	add.f32 	%f206, %f204, %f205;
	ld.shared.f32 	%f207, [_ZZ14BlockAllReduceI5SumOpfLi1024EET0_S1_E12temp_storage+108];
	add.f32 	%f208, %f206, %f207;
	ld.shared.f32 	%f209, [_ZZ14BlockAllReduceI5SumOpfLi1024EET0_S1_E12temp_storage+112];
	add.f32 	%f210, %f208, %f209;
	ld.shared.f32 	%f211, [_ZZ14BlockAllReduceI5SumOpfLi1024EET0_S1_E12temp_storage+116];
	add.f32 	%f212, %f210, %f211;
	ld.shared.f32 	%f213, [_ZZ14BlockAllReduceI5SumOpfLi1024EET0_S1_E12temp_storage+120];
	add.f32 	%f214, %f212, %f213;
	ld.shared.f32 	%f215, [_ZZ14BlockAllReduceI5SumOpfLi1024EET0_S1_E12temp_storage+124];
	add.f32 	%f216, %f214, %f215;
	ld.shared.f32 	%f217, [_ZZ14BlockAllReduceI5SumOpfLi1024EET0_S1_E12temp_storage+128];
	add.f32 	%f218, %f216, %f217;
	ld.shared.f32 	%f219, [_ZZ14BlockAllReduceI5SumOpfLi1024EET0_S1_E12temp_storage+132];
	add.f32 	%f220, %f218, %f219;
	ld.shared.f32 	%f221, [_ZZ14BlockAllReduceI5SumOpfLi1024EET0_S1_E12temp_storage+136];
	add.f32 	%f222, %f220, %f221;
	ld.shared.f32 	%f223, [_ZZ14BlockAllReduceI5SumOpfLi1024EET0_S1_E12temp_storage+140];
	add.f32 	%f224, %f222, %f223;
	ld.shared.f32 	%f225, [_ZZ14BlockAllReduceI5SumOpfLi1024EET0_S1_E12temp_storage+144];
	add.f32 	%f226, %f224, %f225;
	ld.shared.f32 	%f227, [_ZZ14BlockAllReduceI5SumOpfLi1024EET0_S1_E12temp_storage+148];
	add.f32 	%f228, %f226, %f227;
	ld.shared.f32 	%f229, [_ZZ14BlockAllReduceI5SumOpfLi1024EET0_S1_E12temp_storage+152];
	add.f32 	%f230, %f228, %f229;
	ld.shared.f32 	%f231, [_ZZ14BlockAllReduceI5SumOpfLi1024EET0_S1_E12temp_storage+156];
	add.f32 	%f232, %f230, %f231;
	st.shared.f32 	[_ZZ14BlockAllReduceI5SumOpfLi1024EET0_S1_E16result_broadcast], %f232;
$L__BB599_22:
	setp.ge.s32 	%p50, %r8, %r9;
	bar.sync 	0;
	ld.shared.f32 	%f21, [_ZZ14BlockAllReduceI5SumOpfLi1024EET0_S1_E16result_broadcast];
	@%p50 bra 	$L__BB599_27;
	setp.ne.s32 	%p51, %r12, 0;
	mov.u32 	%r284, %r8;
	@%p51 bra 	$L__BB599_25;
	setp.eq.s64 	%p52, %rd19, 1;
	setp.eq.s64 	%p53, %rd18, 1;
	setp.eq.s64 	%p54, %rd17, 1;
	setp.eq.s64 	%p55, %rd16, 1;
	mad.lo.s64 	%rd65, %rd23, %rd93, %rd8;
	cvt.u32.u64 	%r217, %rd65;
	div.s32 	%r218, %r217, %r28;
	mul.lo.s32 	%r219, %r218, %r28;
	sub.s32 	%r220, %r217, %r219;
	div.s32 	%r221, %r220, %r29;
	mul.lo.s32 	%r222, %r221, %r29;
	sub.s32 	%r223, %r220, %r222;
	div.s32 	%r224, %r223, %r30;
	mul.lo.s32 	%r225, %r224, %r30;
	sub.s32 	%r226, %r223, %r225;
	selp.b32 	%r227, 0, %r218, %p55;
	selp.b32 	%r228, 0, %r221, %p54;
	selp.b32 	%r229, 0, %r224, %p53;
	selp.b32 	%r230, 0, %r226, %p52;
	mul.lo.s32 	%r231, %r32, %r227;
	mad.lo.s32 	%r232, %r33, %r228, %r231;
	mad.lo.s32 	%r233, %r34, %r229, %r232;
	mad.lo.s32 	%r234, %r35, %r230, %r233;
	shl.b64 	%rd66, %rd65, 32;
	shr.s64 	%rd67, %rd66, 30;
	add.s64 	%rd68, %rd1, %rd67;
	ld.global.f32 	%f233, [%rd68];
	cvt.s64.s32 	%rd69, %r234;
	add.s64 	%rd70, %rd2, %rd69;
	ld.global.u8 	%rs7, [%rd70];
	setp.eq.s16 	%p56, %rs7, 0;
	mul.f32 	%f234, %f233, %f23;
	selp.f32 	%f235, %f22, %f234, %p56;
	sub.f32 	%f236, %f235, %f13;
	fma.rn.f32 	%f237, %f236, 0f3BBB989D, 0f3F000000;
	cvt.sat.f32.f32 	%f238, %f237;
	mov.f32 	%f239, 0f4B400001;
	mov.f32 	%f240, 0f437C0000;
	fma.rm.f32 	%f241, %f238, %f240, %f239;
	add.f32 	%f242, %f241, 0fCB40007F;
	neg.f32 	%f243, %f242;
	fma.rn.f32 	%f244, %f236, 0f3FB8AA3B, %f243;
	fma.rn.f32 	%f245, %f236, 0f32A57060, %f244;
	mov.b32 	%r235, %f241;
	shl.b32 	%r236, %r235, 23;
	mov.b32 	%f246, %r236;
	ex2.approx.ftz.f32 	%f247, %f245;
	mul.f32 	%f248, %f247, %f246;
	div.rn.f32 	%f249, %f248, %f21;
	mad.lo.s64 	%rd71, %rd93, %rd25, %rd8;
	cvta.to.global.u64 	%rd72, %rd24;
	shl.b64 	%rd73, %rd71, 2;
	add.s64 	%rd74, %rd72, %rd73;
	st.global.f32 	[%rd74], %f249;
	mov.u32 	%r284, %r13;
$L__BB599_25:
	setp.lt.u32 	%p57, %r11, 1024;
	@%p57 bra 	$L__BB599_27;
$L__BB599_26:
	setp.eq.s64 	%p58, %rd19, 1;
	setp.eq.s64 	%p59, %rd18, 1;
	setp.eq.s64 	%p60, %rd17, 1;
	setp.eq.s64 	%p61, %rd16, 1;
	cvt.u64.u32 	%rd75, %r284;
	mad.lo.s64 	%rd76, %rd23, %rd93, %rd75;
	cvt.u32.u64 	%r237, %rd76;
	div.s32 	%r238, %r237, %r28;
	mul.lo.s32 	%r239, %r238, %r28;
	sub.s32 	%r240, %r237, %r239;
	div.s32 	%r241, %r240, %r29;
	mul.lo.s32 	%r242, %r241, %r29;
	sub.s32 	%r243, %r240, %r242;
	div.s32 	%r244, %r243, %r30;
	mul.lo.s32 	%r245, %r244, %r30;
	sub.s32 	%r246, %r243, %r245;
	selp.b32 	%r247, 0, %r238, %p61;
	selp.b32 	%r248, 0, %r241, %p60;
	selp.b32 	%r249, 0, %r244, %p59;
	selp.b32 	%r250, 0, %r246, %p58;
	mul.lo.s32 	%r251, %r32, %r247;
	mad.lo.s32 	%r252, %r33, %r248, %r251;
	mad.lo.s32 	%r253, %r34, %r249, %r252;
	mad.lo.s32 	%r254, %r35, %r250, %r253;
	shl.b64 	%rd77, %rd76, 32;
	shr.s64 	%rd78, %rd77, 30;
	add.s64 	%rd79, %rd1, %rd78;
	ld.global.f32 	%f250, [%rd79];
	cvt.s64.s32 	%rd80, %r254;
	add.s64 	%rd81, %rd2, %rd80;
	ld.global.u8 	%rs8, [%rd81];
	setp.eq.s16 	%p62, %rs8, 0;
	mul.f32 	%f251, %f250, %f23;
	selp.f32 	%f252, %f22, %f251, %p62;
	sub.f32 	%f253, %f252, %f13;
	fma.rn.f32 	%f254, %f253, 0f3BBB989D, 0f3F000000;
	cvt.sat.f32.f32 	%f255, %f254;
	mov.f32 	%f256, 0f4B400001;
	mov.f32 	%f257, 0f437C0000;
	fma.rm.f32 	%f258, %f255, %f257, %f256;
	add.f32 	%f259, %f258, 0fCB40007F;
	neg.f32 	%f260, %f259;
	fma.rn.f32 	%f261, %f253, 0f3FB8AA3B, %f260;
	fma.rn.f32 	%f262, %f253, 0f32A57060, %f261;
	mov.b32 	%r255, %f258;
	shl.b32 	%r256, %r255, 23;
	mov.b32 	%f263, %r256;
	ex2.approx.ftz.f32 	%f264, %f262;
	mul.f32 	%f265, %f264, %f263;
	div.rn.f32 	%f266, %f265, %f21;
	mad.lo.s64 	%rd82, %rd93, %rd25, %rd75;
	cvta.to.global.u64 	%rd83, %rd24;
	shl.b64 	%rd84, %rd82, 2;
	add.s64 	%rd85, %rd83, %rd84;
	st.global.f32 	[%rd85], %f266;
	add.s64 	%rd86, %rd76, 1024;
	cvt.u32.u64 	%r257, %rd86;
	div.s32 	%r258, %r257, %r28;
	mul.lo.s32 	%r259, %r258, %r28;
	sub.s32 	%r260, %r257, %r259;
	div.s32 	%r261, %r260, %r29;
	mul.lo.s32 	%r262, %r261, %r29;
	sub.s32 	%r263, %r260, %r262;
	div.s32 	%r264, %r263, %r30;
	mul.lo.s32 	%r265, %r264, %r30;
	sub.s32 	%r266, %r263, %r265;
	selp.b32 	%r267, 0, %r258, %p61;
	selp.b32 	%r268, 0, %r261, %p60;
	selp.b32 	%r269, 0, %r264, %p59;
	selp.b32 	%r270, 0, %r266, %p58;
	mul.lo.s32 	%r271, %r32, %r267;
	mad.lo.s32 	%r272, %r33, %r268, %r271;
	mad.lo.s32 	%r273, %r34, %r269, %r272;
	mad.lo.s32 	%r274, %r35, %r270, %r273;
	shl.b64 	%rd87, %rd86, 32;
	shr.s64 	%rd88, %rd87, 30;
	add.s64 	%rd89, %rd1, %rd88;
	ld.global.f32 	%f267, [%rd89];
	cvt.s64.s32 	%rd90, %r274;
	add.s64 	%rd91, %rd2, %rd90;
	ld.global.u8 	%rs9, [%rd91];
	setp.eq.s16 	%p63, %rs9, 0;
	mul.f32 	%f268, %f267, %f23;
	selp.f32 	%f269, %f22, %f268, %p63;
	sub.f32 	%f270, %f269, %f13;
	fma.rn.f32 	%f271, %f270, 0f3BBB989D, 0f3F000000;
	cvt.sat.f32.f32 	%f272, %f271;
	fma.rm.f32 	%f273, %f272, %f257, %f256;
	add.f32 	%f274, %f273, 0fCB40007F;
	neg.f32 	%f275, %f274;
	fma.rn.f32 	%f276, %f270, 0f3FB8AA3B, %f275;
	fma.rn.f32 	%f277, %f270, 0f32A57060, %f276;
	mov.b32 	%r275, %f273;
	shl.b32 	%r276, %r275, 23;
	mov.b32 	%f278, %r276;
	ex2.approx.ftz.f32 	%f279, %f277;
	mul.f32 	%f280, %f279, %f278;
	div.rn.f32 	%f281, %f280, %f21;
	st.global.f32 	[%rd85+4096], %f281;
	add.s32 	%r284, %r284, 2048;
	setp.lt.s32 	%p64, %r284, %r9;
	@%p64 bra 	$L__BB599_26;
$L__BB599_27:
	mov.u32 	%r277, %nctaid.x;
	cvt.u64.u32 	%rd92, %r277;
	add.s64 	%rd93, %rd93, %rd92;
	setp.lt.s64 	%p65, %rd93, %rd26;
	@%p65 bra 	$L__BB599_2;
$L__BB599_28:
	ret;

}
	// .globl	_ZN3cub18CUB_300001_SM_10006detail11EmptyKernelIvEEvv
.visible .entry _ZN3cub18CUB_300001_SM_10006detail11EmptyKernelIvEEvv()
{


	ret;

}


// ===== COMPILED SASS (sm_100) =====

	.target	sm_100

	.elftype	@"ET_EXEC"


//--------------------- .note.nv.tkinfo           --------------------------
	.section	.note.nv.tkinfo,"",@"SHT_NOTE"
	.sectionflags	@"SHF_NOTE_NV_TKINFO"
	.tkinfo
        /*0018*/ 	.word	0x00000002
        /*0030*/ 	.string	""
        /*0030*/ 	.string	"ptxas"
        /*0030*/ 	.string	"Cuda compilation tools, release 13.0, V13.0.88"
        /*0030*/ 	.string	"Build cuda_13.0.r13.0/compiler.36424714_0"
        /*0030*/ 	.string	"-arch sm_100 -m 64 "



//--------------------- .note.nv.cuinfo           --------------------------
	.section	.note.nv.cuinfo,"",@"SHT_NOTE"
	.sectionflags	@"SHF_NOTE_NV_CUINFO"
        /*0018*/ 	.short	0x0002
        /*001a*/ 	.short	0x0064
        /*001c*/ 	.short	0x0082
	.zero		2


//--------------------- .nv.info                  --------------------------
	.section	.nv.info,"",@"SHT_CUDA_INFO"
	.align	4


	//----- nvinfo : EIATTR_REGCOUNT
	.align		4
        /*0000*/ 	.byte	0x04, 0x2f
        /*0002*/ 	.short	(.L_624 - .L_623)
	.align		4
.L_623:
        /*0004*/ 	.word	index@(_Z15SoftmaxWarpImplI24ElementwiseScaleMaskLoadIffbE11DirectStoreIffEfLi2ELi2ELi1ELi2ELb0EL9Algorithm0EEvT_T0_ll)
        /*0008*/ 	.word	0x0000001b


	//----- nvinfo : EIATTR_FRAME_SIZE
	.align		4
.L_624:
        /*000c*/ 	.byte	0x04, 0x11
        /*000e*/ 	.short	(.L_626 - .L_625)
	.align		4
.L_625:
        /*0010*/ 	.word	index@($__internal_631_$__cuda_sm3x_div_rn_noftz_f32_slowpath)
        /*0014*/ 	.word	0x00000000


	//----- nvinfo : EIATTR_FRAME_SIZE
	.align		4
.L_626:
        /*0018*/ 	.byte	0x04, 0x11
        /*001a*/ 	.short	(.L_628 - .L_627)
	.align		4
.L_627:
        /*001c*/ 	.word	index@(_Z15SoftmaxWarpImplI24ElementwiseScaleMaskLoadIffbE11DirectStoreIffEfLi2ELi2ELi1ELi2ELb0EL9Algorithm0EEvT_T0_ll)
        /*0020*/ 	.word	0x00000000


	//----- nvinfo : EIATTR_REGCOUNT
	.align		4
.L_628:
        /*0024*/ 	.byte	0x04, 0x2f
        /*0026*/ 	.short	(.L_630 - .L_629)
	.align		4
.L_629:
        /*0028*/ 	.word	index@(_Z15SoftmaxWarpImplI24ElementwiseScaleMaskLoadIffbE11DirectStoreIffEfLi2ELi2ELi1ELi2ELb1EL9Algorithm0EEvT_T0_ll)
        /*002c*/ 	.word	0x0000001d


	//----- nvinfo : EIATTR_FRAME_SIZE
	.align		4
.L_630:
        /*0030*/ 	.byte	0x04, 0x11
        /*0032*/ 	.short	(.L_632 - .L_631)
	.align		4
.L_631:
        /*0034*/ 	.word	index@($__internal_630_$__cuda_sm3x_div_rn_noftz_f32_slowpath)
        /*0038*/ 	.word	0x00000000


	//----- nvinfo : EIATTR_FRAME_SIZE
	.align		4
.L_632:
        /*003c*/ 	.byte	0x04, 0x11
        /*003e*/ 	.short	(.L_634 - .L_633)
	.align		4
.L_633:
        /*0040*/ 	.word	index@(_Z15SoftmaxWarpImplI24ElementwiseScaleMaskLoadIffbE11DirectStoreIffEfLi2ELi2ELi1ELi2ELb1EL9Algorithm0EEvT_T0_ll)
        /*0044*/ 	.word	0x00000000


	//----- nvinfo : EIATTR_REGCOUNT
	.align		4
.L_634:
        /*0048*/ 	.byte	0x04, 0x2f
        /*004a*/ 	.short	(.L_636 - .L_635)
	.align		4
.L_635:
        /*004c*/ 	.word	index@(_Z15SoftmaxWarpImplI24ElementwiseScaleMaskLoadIffbE11DirectStoreIffEfLi2ELi2ELi1ELi1ELb0EL9Algorithm0EEvT_T0_ll)
        /*0050*/ 	.word	0x0000001c


	//----- nvinfo : EIATTR_FRAME_SIZE
	.align		4
.L_636:
        /*0054*/ 	.byte	0x04, 0x11
        /*0056*/ 	.short	(.L_638 - .L_637)
	.align		4
.L_637:
        /*0058*/ 	.word	index@($__internal_629_$__cuda_sm3x_div_rn_noftz_f32_slowpath)
        /*005c*/ 	.word	0x00000000


	//----- nvinfo : EIATTR_FRAME_SIZE
	.align		4
.L_638:
        /*0060*/ 	.byte	0x04, 0x11
        /*0062*/ 	.short	(.L_640 - .L_639)
	.align		4
.L_639:
        /*0064*/ 	.word	index@($__internal_628_$__cuda_sm20_div_u64)
        /*0068*/ 	.word	0x00000000


	//----- nvinfo : EIATTR_FRAME_SIZE
	.align		4
.L_640:
        /*006c*/ 	.byte	0x04, 0x11
        /*006e*/ 	.short	(.L_642 - .L_641)
	.align		4
.L_641:
        /*0070*/ 	.word	index@(_Z15SoftmaxWarpImplI24ElementwiseScaleMaskLoadIffbE11DirectStoreIffEfLi2ELi2ELi1ELi1ELb0EL9Algorithm0EEvT_T0_ll)
        /*0074*/ 	.word	0x00000000


	//----- nvinfo : EIATTR_REGCOUNT
	.align		4
.L_642:
        /*0078*/ 	.byte	0x04, 0x2f
        /*007a*/ 	.short	(.L_644 - .L_643)
	.align		4
.L_643:
        /*007c*/ 	.word	index@(_Z15SoftmaxWarpImplI24ElementwiseScaleMaskLoadIffbE11DirectStoreIffEfLi2ELi2ELi1ELi1ELb1EL9Algorithm0EEvT_T0_ll)
        /*0080*/ 	.word	0x0000001d


	//----- nvinfo : EIATTR_FRAME_SIZE
	.align		4
.L_644:
        /*0084*/ 	.byte	0x04, 0x11
        /*0086*/ 	.short	(.L_646 - .L_645)
	.align		4
.L_645:
        /*0088*/ 	.word	index@($__internal_627_$__cuda_sm3x_div_rn_noftz_f32_slowpath)
        /*008c*/ 	.word	0x00000000


	//----- nvinfo : EIATTR_FRAME_SIZE
	.align		4
.L_646:
        /*0090*/ 	.byte	0x04, 0x11
        /*0092*/ 	.short	(.L_648 - .L_647)
	.align		4
.L_647:
        /*0094*/ 	.word	index@($__internal_626_$__cuda_sm20_div_u64)
        /*0098*/ 	.word	0x00000000


	//----- nvinfo : EIATTR_FRAME_SIZE
	.align		4
.L_648:
        /*009c*/ 	.byte	0x04, 0x11
        /*009e*/ 	.short	(.L_650 - .L_649)
	.align		4
.L_649:
        /*00a0*/ 	.word	index@(_Z15SoftmaxWarpImplI24ElementwiseScaleMaskLoadIffbE11DirectStoreIffEfLi2ELi2ELi1ELi1ELb1EL9Algorithm0EEvT_T0_ll)
        /*00a4*/ 	.word	0x00000000


	//----- nvinfo : EIATTR_REGCOUNT
	.align		4
.L_650:
        /*00a8*/ 	.byte	0x04, 0x2f
        /*00aa*/ 	.short	(.L_652 - .L_651)
	.align		4
.L_651:
        /*00ac*/ 	.word	index@(_Z15SoftmaxWarpImplI24ElementwiseScaleMaskLoadIffbE11DirectStoreIffEfLi2ELi2ELi2ELi2ELb0EL9Algorithm0EEvT_T0_ll)
        /*00b0*/ 	.word	0x0000001f


	//----- nvinfo : EIATTR_FRAME_SIZE
	.align		4
.L_652:
        /*00b4*/ 	.byte	0x04, 0x11
        /*00b6*/ 	.short	(.L_654 - .L_653)
	.align		4
.L_653:
        /*00b8*/ 	.word	index@($__internal_625_$__cuda_sm3x_div_rn_noftz_f32_slowpath)
        /*00bc*/ 	.word	0x00000000


	//----- nvinfo : EIATTR_FRAME_SIZE
	.align		4
.L_654:
        /*00c0*/ 	.byte	0x04, 0x11
        /*00c2*/ 	.short	(.L_656 - .L_655)
	.align		4
.L_655:
        /*00c4*/ 	.word	index@(_Z15SoftmaxWarpImplI24ElementwiseScaleMaskLoadIffbE11DirectStoreIffEfLi2ELi2ELi2ELi2ELb0EL9Algorithm0EEvT_T0_ll)
        /*00c8*/ 	.word	0x00000000


	//----- nvinfo : EIATTR_REGCOUNT
	.align		4
.L_656:
        /*00cc*/ 	.byte	0x04, 0x2f
        /*00ce*/ 	.short	(.L_658 - .L_657)
	.align		4
.L_657:
        /*00d0*/ 	.word	index@(_Z15SoftmaxWarpImplI24ElementwiseScaleMaskLoadIffbE11DirectStoreIffEfLi2ELi2ELi2ELi2ELb1EL9Algorithm0EEvT_T0_ll)
        /*00d4*/ 	.word	0x0000001d


	//----- nvinfo : EIATTR_FRAME_SIZE
	.align		4
.L_658:
        /*00d8*/ 	.byte	0x04, 0x11
        /*00da*/ 	.short	(.L_660 - .L_659)
	.align		4
.L_659:
        /*00dc*/ 	.word	index@($__internal_624_$__cuda_sm3x_div_rn_noftz_f32_slowpath)
        /*00e0*/ 	.word	0x00000000


	//----- nvinfo : EIATTR_FRAME_SIZE
	.align		4
.L_660:
        /*00e4*/ 	.byte	0x04, 0x11
        /*00e6*/ 	.short	(.L_662 - .L_661)
	.align		4
.L_661:
        /*00e8*/ 	.word	index@(_Z15SoftmaxWarpImplI24ElementwiseScaleMaskLoadIffbE11DirectStoreIffEfLi2ELi2ELi2ELi2ELb1EL9Algorithm0EEvT_T0_ll)
        /*00ec*/ 	.word	0x00000000


	//----- nvinfo : EIATTR_REGCOUNT
	.align		4
.L_662:
        /*00f0*/ 	.byte	0x04, 0x2f
        /*00f2*/ 	.short	(.L_664 - .L_663)
	.align		4
.L_663:
        /*00f4*/ 	.word	index@(_Z15SoftmaxWarpImplI24ElementwiseScaleMaskLoadIffbE11DirectStoreIffEfLi2ELi2ELi2ELi1ELb0EL9Algorithm0EEvT_T0_ll)
        /*00f8*/ 	.word	0x0000001c


	//----- nvinfo : EIATTR_FRAME_SIZE
	.align		4
.L_664:
        /*00fc*/ 	.byte	0x04, 0x11
        /*00fe*/ 	.short	(.L_666 - .L_665)
	.align		4
.L_665:
        /*0100*/ 	.word	index@($__internal_623_$__cuda_sm3x_div_rn_noftz_f32_slowpath)
        /*0104*/ 	.word	0x00000000


	//----- nvinfo : EIATTR_FRAME_SIZE
	.align		4
.L_666:
        /*0108*/ 	.byte	0x04, 0x11
        /*010a*/ 	.short	(.L_668 - .L_667)
	.align		4
.L_667:
        /*010c*/ 	.word	index@($__internal_622_$__cuda_sm20_div_u64)
        /*0110*/ 	.word	0x00000000


	//----- nvinfo : EIATTR_FRAME_SIZE
	.align		4
.L_668:
        /*0114*/ 	.byte	0x04, 0x11
        /*0116*/ 	.short	(.L_670 - .L_669)
	.align		4
.L_669:
        /*0118*/ 	.word	index@(_Z15SoftmaxWarpImplI24ElementwiseScaleMaskLoadIffbE11DirectStoreIffEfLi2ELi2ELi2ELi1ELb0EL9Algorithm0EEvT_T0_ll)
        /*011c*/ 	.word	0x00000000


	//----- nvinfo : EIATTR_REGCOUNT
	.align		4
.L_670:
        /*0120*/ 	.byte	0x04, 0x2f
        /*0122*/ 	.short	(.L_672 - .L_671)
	.align		4
.L_671:
        /*0124*/ 	.word	index@(_Z15SoftmaxWarpImplI24ElementwiseScaleMaskLoadIffbE11DirectStoreIffEfLi2ELi2ELi2ELi1ELb1EL9Algorithm0EEvT_T0_ll)
        /*0128*/ 	.word	0x0000001e


	//----- nvinfo : EIATTR_FRAME_SIZE
	.align		4
.L_672:
        /*012c*/ 	.byte	0x04, 0x11
        /*012e*/ 	.short	(.L_674 - .L_673)
	.align		4
.L_673:
        /*0130*/ 	.word	index@($__internal_621_$__cuda_sm3x_div_rn_noftz_f32_slowpath)
        /*0134*/ 	.word	0x00000000


	//----- nvinfo : EIATTR_FRAME_SIZE
	.align		4
.L_674:
        /*0138*/ 	.byte	0x04, 0x11
        /*013a*/ 	.short	(.L_676 - .L_675)
	.align		4
.L_675:
        /*013c*/ 	.word	index@($__internal_620_$__cuda_sm20_div_u64)
        /*0140*/ 	.word	0x00000000


	//----- nvinfo : EIATTR_FRAME_SIZE
	.align		4
.L_676:
        /*0144*/ 	.byte	0x04, 0x11
        /*0146*/ 	.short	(.L_678 - .L_677)
	.align		4
.L_677:
        /*0148*/ 	.word	index@(_Z15SoftmaxWarpImplI24ElementwiseScaleMaskLoadIffbE11DirectStoreIffEfLi2ELi2ELi2ELi1ELb1EL9Algorithm0EEvT_T0_ll)
        /*014c*/ 	.word	0x00000000


	//----- nvinfo : EIATTR_REGCOUNT
	.align		4
.L_678:
        /*0150*/ 	.byte	0x04, 0x2f
        /*0152*/ 	.short	(.L_680 - .L_679)
	.align		4
.L_679:
        /*0154*/ 	.word	index@(_Z15SoftmaxWarpImplI24ElementwiseScaleMaskLoadIffbE11DirectStoreIffEfLi2ELi2ELi4ELi2ELb0EL9Algorithm0EEvT_T0_ll)
        /*0158*/ 	.word	0x0000001d


	//----- nvinfo : EIATTR_FRAME_SIZE
	.align		4
.L_680:
        /*015c*/ 	.byte	0x04, 0x11
        /*015e*/ 	.short	(.L_682 - .L_681)
	.align		4
.L_681:
        /*0160*/ 	.word	index@($__internal_619_$__cuda_sm3x_div_rn_noftz_f32_slowpath)
        /*0164*/ 	.word	0x00000000


	//----- nvinfo : EIATTR_FRAME_SIZE
	.align		4
.L_682:
        /*0168*/ 	.byte	0x04, 0x11
        /*016a*/ 	.short	(.L_684 - .L_683)
	.align		4
.L_683:
        /*016c*/ 	.word	index@(_Z15SoftmaxWarpImplI24ElementwiseScaleMaskLoadIffbE11DirectStoreIffEfLi2ELi2ELi4ELi2ELb0EL9Algorithm0EEvT_T0_ll)
        /*0170*/ 	.word	0x00000000


	//----- nvinfo : EIATTR_REGCOUNT
	.align		4
.L_684:
        /*0174*/ 	.byte	0x04, 0x2f
        /*0176*/ 	.short	(.L_686 - .L_685)
	.align		4
.L_685:
        /*0178*/ 	.word	index@(_Z15SoftmaxWarpImplI24ElementwiseScaleMaskLoadIffbE11DirectStoreIffEfLi2ELi2ELi4ELi2ELb1EL9Algorithm0EEvT_T0_ll)
        /*017c*/ 	.word	0x0000001d


	//----- nvinfo : EIATTR_FRAME_SIZE
	.align		4
.L_686:
        /*0180*/ 	.byte	0x04, 0x11
        /*0182*/ 	.short	(.L_688 - .L_687)
	.align		4
.L_687:
        /*0184*/ 	.word	index@($__internal_618_$__cuda_sm3x_div_rn_noftz_f32_slowpath)
        /*0188*/ 	.word	0x00000000


	//----- nvinfo : EIATTR_FRAME_SIZE
	.align		4
.L_688:
        /*018c*/ 	.byte	0x04, 0x11
        /*018e*/ 	.short	(.L_690 - .L_689)
	.align		4
.L_689:
        /*0190*/ 	.word	index@(_Z15SoftmaxWarpImplI24ElementwiseScaleMaskLoadIffbE11DirectStoreIffEfLi2ELi2ELi4ELi2ELb1EL9Algorithm0EEvT_T0_ll)
        /*0194*/ 	.word	0x00000000


	//----- nvinfo : EIATTR_REGCOUNT
	.align		4
.L_690:
        /*0198*/ 	.byte	0x04, 0x2f
        /*019a*/ 	.short	(.L_692 - .L_691)
	.align		4
.L_691:
        /*019c*/ 	.word	index@(_Z15SoftmaxWarpImplI24ElementwiseScaleMaskLoadIffbE11DirectStoreIffEfLi2ELi2ELi4ELi1ELb0EL9Algorithm0EEvT_T0_ll)
        /*01a0*/ 	.word	0x00000018


	//----- nvinfo : EIATTR_FRAME_SIZE
	.align		4
.L_692:
        /*01a4*/ 	.byte	0x04, 0x11
        /*01a6*/ 	.short	(.L_694 - .L_693)
	.align		4
.L_693:
        /*01a8*/ 	.word	index@($__internal_617_$__cuda_sm3x_div_rn_noftz_f32_slowpath)
        /*01ac*/ 	.word	0x00000000


	//----- nvinfo : EIATTR_FRAME_SIZE
	.align		4
.L_694:
        /*01b0*/ 	.byte	0x04, 0x11
        /*01b2*/ 	.short	(.L_696 - .L_695)
	.align		4
.L_695:
        /*01b4*/ 	.word	index@(_Z15SoftmaxWarpImplI24ElementwiseScaleMaskLoadIffbE11DirectStoreIffEfLi2ELi2ELi4ELi1ELb0EL9Algorithm0EEvT_T0_ll)
        /*01b8*/ 	.word	0x00000000


	//----- nvinfo : EIATTR_REGCOUNT
	.align		4
.L_696:
        /*01bc*/ 	.byte	0x04, 0x2f
        /*01be*/ 	.short	(.L_698 - .L_697)
	.align		4
.L_697:
        /*01c0*/ 	.word	index@(_Z15SoftmaxWarpImplI24ElementwiseScaleMaskLoadIffbE11DirectStoreIffEfLi2ELi2ELi4ELi1ELb1EL9Algorithm0EEvT_T0_ll)
        /*01c4*/ 	.word	0x00000018


	//----- nvinfo : EIATTR_FRAME_SIZE
	.align		4
.L_698:
        /*01c8*/ 	.byte	0x04, 0x11
        /*01ca*/ 	.short	(.L_700 - .L_699)
	.align		4
.L_699:
        /*01cc*/ 	.word	index@($__internal_616_$__cuda_sm3x_div_rn_noftz_f32_slowpath)
        /*01d0*/ 	.word	0x00000000


	//----- nvinfo : EIATTR_FRAME_SIZE
	.align		4
.L_700:
        /*01d4*/ 	.byte	0x04, 0x11
        /*01d6*/ 	.short	(.L_702 - .L_701)
	.align		4
.L_701:
        /*01d8*/ 	.word	index@(_Z15SoftmaxWarpImplI24ElementwiseScaleMaskLoadIffbE11DirectStoreIffEfLi2ELi2ELi4ELi1ELb1EL9Algorithm0EEvT_T0_ll)
        /*01dc*/ 	.word	0x00000000


	//----- nvinfo : EIATTR_REGCOUNT
	.align		4
.L_702:
        /*01e0*/ 	.byte	0x04, 0x2f
        /*01e2*/ 	.short	(.L_704 - .L_703)
	.align		4
.L_703:
        /*01e4*/ 	.word	index@(_Z15SoftmaxWarpImplI24ElementwiseScaleMaskLoadIffbE11DirectStoreIffEfLi2ELi2ELi8ELi2ELb0EL9Algorithm0EEvT_T0_ll)
        /*01e8*/ 	.word	0x0000001e


	//----- nvinfo : EIATTR_FRAME_SIZE
	.align		4
.L_704:
        /*01ec*/ 	.byte	0x04, 0x11
        /*01ee*/ 	.short	(.L_706 - .L_705)
	.align		4
.L_705:
        /*01f0*/ 	.word	index@($__internal_615_$__cuda_sm3x_div_rn_noftz_f32_slowpath)
        /*01f4*/ 	.word	0x00000000


	//----- nvinfo : EIATTR_FRAME_SIZE
	.align		4
.L_706:
        /*01f8*/ 	.byte	0x04, 0x11
        /*01fa*/ 	.short	(.L_708 - .L_707)
	.align		4
.L_707:
        /*01fc*/ 	.word	index@(_Z15SoftmaxWarpImplI24ElementwiseScaleMaskLoadIffbE11DirectStoreIffEfLi2ELi2ELi8ELi2ELb0EL9Algorithm0EEvT_T0_ll)
        /*0200*/ 	.word	0x00000000


	//----- nvinfo : EIATTR_REGCOUNT
	.align		4
.L_708:
        /*0204*/ 	.byte	0x04, 0x2f
        /*0206*/ 	.short	(.L_710 - .L_709)
	.align		4
.L_709:
        /*0208*/ 	.word	index@(_Z15SoftmaxWarpImplI24ElementwiseScaleMaskLoadIffbE11DirectStoreIffEfLi2ELi2ELi8ELi2ELb1EL9Algorithm0EEvT_T0_ll)
        /*020c*/ 	.word	0x0000001d


	//----- nvinfo : EIATTR_FRAME_SIZE
	.align		4
.L_710:
        /*0210*/ 	.byte	0x04, 0x11
        /*0212*/ 	.short	(.L_712 - .L_711)
	.align		4
.L_711:
        /*0214*/ 	.word	index@($__internal_614_$__cuda_sm3x_div_rn_noftz_f32_slowpath)
        /*0218*/ 	.word	0x00000000


	//----- nvinfo : EIATTR_FRAME_SIZE
	.align		4
.L_712:
        /*021c*/ 	.byte	0x04, 0x11
        /*021e*/ 	.short	(.L_714 - .L_713)
	.align		4
.L_713:
        /*0220*/ 	.word	index@(_Z15SoftmaxWarpImplI24ElementwiseScaleMaskLoadIffbE11DirectStoreIffEfLi2ELi2ELi8ELi2ELb1EL9Algorithm0EEvT_T0_ll)
        /*0224*/ 	.word	0x00000000


	//----- nvinfo : EIATTR_REGCOUNT
	.align		4
.L_714:
        /*0228*/ 	.byte	0x04, 0x2f
        /*022a*/ 	.short	(.L_716 - .L_715)
	.align		4
.L_715:
        /*022c*/ 	.word	index@(_Z15SoftmaxWarpImplI24ElementwiseScaleMaskLoadIffbE11DirectStoreIffEfLi2ELi2ELi8ELi1ELb0EL9Algorithm0EEvT_T0_ll)
        /*0230*/ 	.word	0x00000018


	//----- nvinfo : EIATTR_FRAME_SIZE
	.align		4
.L_716:
        /*0234*/ 	.byte	0x04, 0x11
        /*0236*/ 	.short	(.L_718 - .L_717)
	.align		4
.L_717:
        /*0238*/ 	.word	index@($__internal_613_$__cuda_sm3x_div_rn_noftz_f32_slowpath)
        /*023c*/ 	.word	0x00000000


	//----- nvinfo : EIATTR_FRAME_SIZE
	.align		4
.L_718:
        /*0240*/ 	.byte	0x04, 0x11
        /*0242*/ 	.short	(.L_720 - .L_719)
	.align		4
.L_719:
        /*0244*/ 	.word	index@(_Z15SoftmaxWarpImplI24ElementwiseScaleMaskLoadIffbE11DirectStoreIffEfLi2ELi2ELi8ELi1ELb0EL9Algorithm0EEvT_T0_ll)
        /*0248*/ 	.word	0x00000000


	//----- nvinfo : EIATTR_REGCOUNT
	.align		4
.L_720:
        /*024c*/ 	.byte	0x04, 0x2f
        /*024e*/ 	.short	(.L_722 - .L_721)
	.align		4
.L_721:
        /*0250*/ 	.word	index@(_Z15SoftmaxWarpImplI24ElementwiseScaleMaskLoadIffbE11DirectStoreIffEfLi2ELi2ELi8ELi1ELb1EL9Algorithm0EEvT_T0_ll)
        /*0254*/ 	.word	0x00000018


	//----- nvinfo : EIATTR_FRAME_SIZE
	.align		4
.L_722:
        /*0258*/ 	.byte	0x04, 0x11
        /*025a*/ 	.short	(.L_724 - .L_723)
	.align		4
.L_723:
        /*025c*/ 	.word	index@($__internal_612_$__cuda_sm3x_div_rn_noftz_f32_slowpath)
        /*0260*/ 	.word	0x00000000


	//----- nvinfo : EIATTR_FRAME_SIZE
	.align		4
.L_724:
        /*0264*/ 	.byte	0x04, 0x11
        /*0266*/ 	.short	(.L_726 - .L_725)
	.align		4
.L_725:
        /*0268*/ 	.word	index@(_Z15SoftmaxWarpImplI24ElementwiseScaleMaskLoadIffbE11DirectStoreIffEfLi2ELi2ELi8ELi1ELb1EL9Algorithm0EEvT_T0_ll)
        /*026c*/ 	.word	0x00000000


	//----- nvinfo : EIATTR_REGCOUNT
	.align		4
.L_726:
        /*0270*/ 	.byte	0x04, 0x2f
        /*0272*/ 	.short	(.L_728 - .L_727)
	.align		4
.L_727:
        /*0274*/ 	.word	index@(_Z15SoftmaxWarpImplI24ElementwiseScaleMaskLoadIffbE11DirectStoreIffEfLi2ELi2ELi16ELi2ELb0EL9Algorithm0EEvT_T0_ll)
        /*0278*/ 	.word	0x0000001c


	//----- nvinfo : EIATTR_FRAME_SIZE
	.align		4
.L_728:
        /*027c*/ 	.byte	0x04, 0x11
        /*027e*/ 	.short	(.L_730 - .L_729)
	.align		4
.L_729:
        /*0280*/ 	.word	index@($__internal_611_$__cuda_sm3x_div_rn_noftz_f32_slowpath)
        /*0284*/ 	.word	0x00000000


	//----- nvinfo : EIATTR_FRAME_SIZE
	.align		4
.L_730:
        /*0288*/ 	.byte	0x04, 0x11
        /*028a*/ 	.short	(.L_732 - .L_731)
	.align		4
.L_731:
        /*028c*/ 	.word	index@(_Z15SoftmaxWarpImplI24ElementwiseScaleMaskLoadIffbE11DirectStoreIffEfLi2ELi2ELi16ELi2ELb0EL9Algorithm0EEvT_T0_ll)
        /*0290*/ 	.word	0x00000000


	//----- nvinfo : EIATTR_REGCOUNT
	.align		4
.L_732:
        /*0294*/ 	.byte	0x04, 0x2f
        /*0296*/ 	.short	(.L_734 - .L_733)
	.align		4
.L_733:
        /*0298*/ 	.word	index@(_Z15SoftmaxWarpImplI24ElementwiseScaleMaskLoadIffbE11DirectStoreIffEfLi2ELi2ELi16ELi2ELb1EL9Algorithm0EEvT_T0_ll)
        /*029c*/ 	.word	0x00000020


	//----- nvinfo : EIATTR_FRAME_SIZE
	.align		4
.L_734:
        /*02a0*/ 	.byte	0x04, 0x11
        /*02a2*/ 	.short	(.L_736 - .L_735)
	.align		4
.L_735:
        /*02a4*/ 	.word	index@($__internal_610_$__cuda_sm3x_div_rn_noftz_f32_slowpath)
        /*02a8*/ 	.word	0x00000000


	//----- nvinfo : EIATTR_FRAME_SIZE
	.align		4
.L_736:
        /*02ac*/ 	.byte	0x04, 0x11
        /*02ae*/ 	.short	(.L_738 - .L_737)
	.align		4
.L_737:
        /*02b0*/ 	.word	index@(_Z15SoftmaxWarpImplI24ElementwiseScaleMaskLoadIffbE11DirectStoreIffEfLi2ELi2ELi16ELi2ELb1EL9Algorithm0EEvT_T0_ll)
        /*02b4*/ 	.word	0x00000000


	//----- nvinfo : EIATTR_REGCOUNT
	.align		4
.L_738:
        /*02b8*/ 	.byte	0x04, 0x2f
        /*02ba*/ 	.short	(.L_740 - .L_739)
	.align		4
.L_739:
        /*02bc*/ 	.word	index@(_Z15SoftmaxWarpImplI24ElementwiseScaleMaskLoadIffbE11DirectStoreIffEfLi2ELi2ELi16ELi1ELb0EL9Algorithm0EEvT_T0_ll)
        /*02c0*/ 	.word	0x00000018


	//----- nvinfo : EIATTR_FRAME_SIZE
	.align		4
.L_740:
        /*02c4*/ 	.byte	0x04, 0x11
        /*02c6*/ 	.short	(.L_742 - .L_741)
	.align		4
.L_741:
        /*02c8*/ 	.word	index@($__internal_609_$__cuda_sm3x_div_rn_noftz_f32_slowpath)
        /*02cc*/ 	.word	0x00000000


	//----- nvinfo : EIATTR_FRAME_SIZE
	.align		4
.L_742:
        /*02d0*/ 	.byte	0x04, 0x11
        /*02d2*/ 	.short	(.L_744 - .L_743)
	.align		4
.L_743:
        /*02d4*/ 	.word	index@(_Z15SoftmaxWarpImplI24ElementwiseScaleMaskLoadIffbE11DirectStoreIffEfLi2ELi2ELi16ELi1ELb0EL9Algorithm0EEvT_T0_ll)
        /*02d8*/ 	.word	0x00000000


	//----- nvinfo : EIATTR_REGCOUNT
	.align		4
.L_744:
        /*02dc*/ 	.byte	0x04, 0x2f
        /*02de*/ 	.short	(.L_746 - .L_745)
	.align		4
.L_745:
        /*02e0*/ 	.word	index@(_Z15SoftmaxWarpImplI24ElementwiseScaleMaskLoadIffbE11DirectStoreIffEfLi2ELi2ELi16ELi1ELb1EL9Algorithm0EEvT_T0_ll)
        /*02e4*/ 	.word	0x00000018


	//----- nvinfo : EIATTR_FRAME_SIZE
	.align		4
.L_746:
        /*02e8*/ 	.byte	0x04, 0x11
        /*02ea*/ 	.short	(.L_748 - .L_747)
	.align		4
.L_747:
        /*02ec*/ 	.word	index@($__internal_608_$__cuda_sm3x_div_rn_noftz_f32_slowpath)
        /*02f0*/ 	.word	0x00000000


	//----- nvinfo : EIATTR_FRAME_SIZE
	.align		4
.L_748:
        /*02f4*/ 	.byte	0x04, 0x11
        /*02f6*/ 	.short	(.L_750 - .L_749)
	.align		4
.L_749:
        /*02f8*/ 	.word	index@(_Z15SoftmaxWarpImplI24ElementwiseScaleMaskLoadIffbE11DirectStoreIffEfLi2ELi2ELi16ELi1ELb1EL9Algorithm0EEvT_T0_ll)
        /*02fc*/ 	.word	0x00000000


	//----- nvinfo : EIATTR_REGCOUNT
	.align		4
.L_750:
        /*0300*/ 	.byte	0x04, 0x2f
        /*0302*/ 	.short	(.L_752 - .L_751)
	.align		4
.L_751:
        /*0304*/ 	.word	index@(_Z15SoftmaxWarpImplI24ElementwiseScaleMaskLoadIffbE11DirectStoreIffEfLi2ELi2ELi32ELi2ELb0EL9Algorithm0EEvT_T0_ll)
        /*0308*/ 	.word	0x0000001c


	//----- nvinfo : EIATTR_FRAME_SIZE
	.align		4
.L_752:
        /*030c*/ 	.byte	0x04, 0x11
        /*030e*/ 	.short	(.L_754 - .L_753)
	.align		4
.L_753:
        /*0310*/ 	.word	index@($__internal_607_$__cuda_sm3x_div_rn_noftz_f32_slowpath)
        /*0314*/ 	.word	0x00000000


	//----- nvinfo : EIATTR_FRAME_SIZE
	.align		4
.L_754:
        /*0318*/ 	.byte	0x04, 0x11
        /*031a*/ 	.short	(.L_756 - .L_755)
	.align		4
.L_755:
        /*031c*/ 	.word	index@(_Z15SoftmaxWarpImplI24ElementwiseScaleMaskLoadIffbE11DirectStoreIffEfLi2ELi2ELi32ELi2ELb0EL9Algorithm0EEvT_T0_ll)
        /*0320*/ 	.word	0x00000000


	//----- nvinfo : EIATTR_REGCOUNT
	.align		4
.L_756:
        /*0324*/ 	.byte	0x04, 0x2f
        /*0326*/ 	.short	(.L_758 - .L_757)
	.align		4
.L_757:
        /*0328*/ 	.word	index@(_Z15SoftmaxWarpImplI24ElementwiseScaleMaskLoadIffbE11DirectStoreIffEfLi2ELi2ELi32ELi2ELb1EL9Algorithm0EEvT_T0_ll)
        /*032c*/ 	.word	0x0000001f


	//----- nvinfo : EIATTR_FRAME_SIZE
	.align		4
.L_758:
        /*0330*/ 	.byte	0x04, 0x11
        /*0332*/ 	.short	(.L_760 - .L_759)
	.align		4
.L_759:
        /*0334*/ 	.word	index@($__internal_606_$__cuda_sm3x_div_rn_noftz_f32_slowpath)
        /*0338*/ 	.word	0x00000000


	//----- nvinfo : EIATTR_FRAME_SIZE
	.align		4
.L_760:
        /*033c*/ 	.byte	0x04, 0x11
        /*033e*/ 	.short	(.L_762 - .L_761)
	.align		4
.L_761:
        /*0340*/ 	.word	index@(_Z15SoftmaxWarpImplI24ElementwiseScaleMaskLoadIffbE11DirectStoreIffEfLi2ELi2ELi32ELi2ELb1EL9Algorithm0EEvT_T0_ll)
        /*0344*/ 	.word	0x00000000


	//----- nvinfo : EIATTR_REGCOUNT
	.align		4
.L_762:
        /*0348*/ 	.byte	0x04, 0x2f
        /*034a*/ 	.short	(.L_764 - .L_763)
	.align		4
.L_763:
        /*034c*/ 	.word	index@(_Z15SoftmaxWarpImplI24ElementwiseScaleMaskLoadIffbE11DirectStoreIffEfLi2ELi2ELi32ELi1ELb0EL9Algorithm0EEvT_T0_ll)
        /*0350*/ 	.word	0x00000018


	//----- nvinfo : EIATTR_FRAME_SIZE
	.align		4
.L_764:
        /*0354*/ 	.byte	0x04, 0x11
        /*0356*/ 	.short	(.L_766 - .L_765)
	.align		4
.L_765:
        /*0358*/ 	.word	index@($__internal_605_$__cuda_sm3x_div_rn_noftz_f32_slowpath)
        /*035c*/ 	.word	0x00000000


	//----- nvinfo : EIATTR_FRAME_SIZE
	.align		4
.L_766:
        /*0360*/ 	.byte	0x04, 0x11
        /*0362*/ 	.short	(.L_768 - .L_767)
	.align		4
.L_767:
        /*0364*/ 	.word	index@(_Z15SoftmaxWarpImplI24ElementwiseScaleMaskLoadIffbE11DirectStoreIffEfLi2ELi2ELi32ELi1ELb0EL9Algorithm0EEvT_T0_ll)
        /*0368*/ 	.word	0x00000000


	//----- nvinfo : EIATTR_REGCOUNT
	.align		4
.L_768:
        /*036c*/ 	.byte	0x04, 0x2f
        /*036e*/ 	.short	(.L_770 - .L_769)
	.align		4
.L_769:
        /*0370*/ 	.word	index@(_Z15SoftmaxWarpImplI24ElementwiseScaleMaskLoadIffbE11DirectStoreIffEfLi2ELi2ELi32ELi1ELb1EL9Algorithm0EEvT_T0_ll)
        /*0374*/ 	.word	0x00000018


	//----- nvinfo : EIATTR_FRAME_SIZE
	.align		4
.L_770:
        /*0378*/ 	.byte	0x04, 0x11
        /*037a*/ 	.short	(.L_772 - .L_771)
	.align		4
.L_771:
        /*037c*/ 	.word	index@($__internal_604_$__cuda_sm3x_div_rn_noftz_f32_slowpath)
        /*0380*/ 	.word	0x00000000


	//----- nvinfo : EIATTR_FRAME_SIZE
	.align		4
.L_772:
        /*0384*/ 	.byte	0x04, 0x11
        /*0386*/ 	.short	(.L_774 - .L_773)
	.align		4
.L_773:
        /*0388*/ 	.word	index@(_Z15SoftmaxWarpImplI24ElementwiseScaleMaskLoadIffbE11DirectStoreIffEfLi2ELi2ELi32ELi1ELb1EL9Algorithm0EEvT_T0_ll)
        /*038c*/ 	.word	0x00000000


	//----- nvinfo : EIATTR_REGCOUNT
	.align		4
.L_774:
        /*0390*/ 	.byte	0x04, 0x2f
        /*0392*/ 	.short	(.L_776 - .L_775)
	.align		4
.L_775:
        /*0394*/ 	.word	index@(_Z15SoftmaxWarpImplI24ElementwiseScaleMaskLoadIffbE11DirectStoreIffEfLi2ELi4ELi32ELi1ELb0EL9Algorithm0EEvT_T0_ll)
        /*0398*/ 	.word	0x0000001b


	//----- nvinfo : EIATTR_FRAME_SIZE
	.align		4
.L_776:
        /*039c*/ 	.byte	0x04, 0x11
        /*039e*/ 	.short	(.L_778 - .L_777)
	.align		4
.L_777:
        /*03a0*/ 	.word	index@($__internal_603_$__cuda_sm3x_div_rn_noftz_f32_slowpath)
        /*03a4*/ 	.word	0x00000000


	//----- nvinfo : EIATTR_FRAME_SIZE
	.align		4
.L_778:
        /*03a8*/ 	.byte	0x04, 0x11
        /*03aa*/ 	.short	(.L_780 - .L_779)
	.align		4
.L_779:
        /*03ac*/ 	.word	index@(_Z15SoftmaxWarpImplI24ElementwiseScaleMaskLoadIffbE11DirectStoreIffEfLi2ELi4ELi32ELi1ELb0EL9Algorithm0EEvT_T0_ll)
        /*03b0*/ 	.word	0x00000000


	//----- nvinfo : EIATTR_REGCOUNT
	.align		4
.L_780:
        /*03b4*/ 	.byte	0x04, 0x2f
        /*03b6*/ 	.short	(.L_782 - .L_781)
	.align		4
.L_781:
        /*03b8*/ 	.word	index@(_Z15SoftmaxWarpImplI24ElementwiseScaleMaskLoadIffbE11DirectStoreIffEfLi2ELi4ELi32ELi1ELb1EL9Algorithm0EEvT_T0_ll)
        /*03bc*/ 	.word	0x0000001d


	//----- nvinfo : EIATTR_FRAME_SIZE
	.align		4
.L_782:
        /*03c0*/ 	.byte	0x04, 0x11
        /*03c2*/ 	.short	(.L_784 - .L_783)
	.align		4
.L_783:
        /*03c4*/ 	.word	index@($__internal_602_$__cuda_sm3x_div_rn_noftz_f32_slowpath)
        /*03c8*/ 	.word	0x00000000


	//----- nvinfo : EIATTR_FRAME_SIZE
	.align		4
.L_784:
        /*03cc*/ 	.byte	0x04, 0x11
        /*03ce*/ 	.short	(.L_786 - .L_785)
	.align		4
.L_785:
        /*03d0*/ 	.word	index@(_Z15SoftmaxWarpImplI24ElementwiseScaleMaskLoadIffbE11DirectStoreIffEfLi2ELi4ELi32ELi1ELb1EL9Algorithm0EEvT_T0_ll)
        /*03d4*/ 	.word	0x00000000


	//----- nvinfo : EIATTR_REGCOUNT
	.align		4
.L_786:
        /*03d8*/ 	.byte	0x04, 0x2f
        /*03da*/ 	.short	(.L_788 - .L_787)
	.align		4
.L_787:
        /*03dc*/ 	.word	index@(_Z15SoftmaxWarpImplI24ElementwiseScaleMaskLoadIffbE11DirectStoreIffEfLi2ELi6ELi32ELi1ELb0EL9Algorithm0EEvT_T0_ll)
        /*03e0*/ 	.word	0x0000001f


	//----- nvinfo : EIATTR_FRAME_SIZE
	.align		4
.L_788:
        /*03e4*/ 	.byte	0x04, 0x11
        /*03e6*/ 	.short	(.L_790 - .L_789)
	.align		4
.L_789:
        /*03e8*/ 	.word	index@($__internal_601_$__cuda_sm3x_div_rn_noftz_f32_slowpath)
        /*03ec*/ 	.word	0x00000000


	//----- nvinfo : EIATTR_FRAME_SIZE
	.align		4
.L_790:
        /*03f0*/ 	.byte	0x04, 0x11
        /*03f2*/ 	.short	(.L_792 - .L_791)
	.align		4
.L_791:
        /*03f4*/ 	.word	index@(_Z15SoftmaxWarpImplI24ElementwiseScaleMaskLoadIffbE11DirectStoreIffEfLi2ELi6ELi32ELi1ELb0EL9Algorithm0EEvT_T0_ll)
        /*03f8*/ 	.word	0x00000000


	//----- nvinfo : EIATTR_REGCOUNT
	.align		4
.L_792:
        /*03fc*/ 	.byte	0x04, 0x2f
        /*03fe*/ 	.short	(.L_794 - .L_793)
	.align		4
.L_793:
        /*0400*/ 	.word	index@(_Z15SoftmaxWarpImplI24ElementwiseScaleMaskLoadIffbE11DirectStoreIffEfLi2ELi6ELi32ELi1ELb1EL9Algorithm0EEvT_T0_ll)
        /*0404*/ 	.word	0x00000021


	//----- nvinfo : EIATTR_FRAME_SIZE
	.align		4
.L_794:
        /*0408*/ 	.byte	0x04, 0x11
        /*040a*/ 	.short	(.L_796 - .L_795)
	.align		4
.L_795:
        /*040c*/ 	.word	index@($__internal_600_$__cuda_sm3x_div_rn_noftz_f32_slowpath)
        /*0410*/ 	.word	0x00000000


	//----- nvinfo : EIATTR_FRAME_SIZE
	.align		4
.L_796:
        /*0414*/ 	.byte	0x04, 0x11
        /*0416*/ 	.short	(.L_798 - .L_797)
	.align		4
.L_797:
        /*0418*/ 	.word	index@(_Z15SoftmaxWarpImplI24ElementwiseScaleMaskLoadIffbE11DirectStoreIffEfLi2ELi6ELi32ELi1ELb1EL9Algorithm0EEvT_T0_ll)
        /*041c*/ 	.word	0x00000000


	//----- nvinfo : EIATTR_REGCOUNT
	.align		4
.L_798:
        /*0420*/ 	.byte	0x04, 0x2f
        /*0422*/ 	.short	(.L_800 - .L_799)
	.align		4
.L_799:
        /*0424*/ 	.word	index@(_Z15SoftmaxWarpImplI24ElementwiseScaleMaskLoadIffbE11DirectStoreIffEfLi2ELi8ELi32ELi1ELb0EL9Algorithm0EEvT_T0_ll)
        /*0428*/ 	.word	0x00000027


	//----- nvinfo : EIATTR_FRAME_SIZE
	.align		4
.L_800:
        /*042c*/ 	.byte	0x04, 0x11
        /*042e*/ 	.short	(.L_802 - .L_801)
	.align		4
.L_801:
        /*0430*/ 	.word	index@($__internal_599_$__cuda_sm3x_div_rn_noftz_f32_slowpath)
        /*0434*/ 	.word	0x00000000


	//----- nvinfo : EIATTR_FRAME_SIZE
	.align		4
.L_802:
        /*0438*/ 	.byte	0x04, 0x11
        /*043a*/ 	.short	(.L_804 - .L_803)
	.align		4
.L_803:
        /*043c*/ 	.word	index@(_Z15SoftmaxWarpImplI24ElementwiseScaleMaskLoadIffbE11DirectStoreIffEfLi2ELi8ELi32ELi1ELb0EL9Algorithm0EEvT_T0_ll)
        /*0440*/ 	.word	0x00000000


	//----- nvinfo : EIATTR_REGCOUNT
	.align		4
.L_804:
        /*0444*/ 	.byte	0x04, 0x2f
        /*0446*/ 	.short	(.L_806 - .L_805)
	.align		4
.L_805:
        /*0448*/ 	.word	index@(_Z15SoftmaxWarpImplI24ElementwiseScaleMaskLoadIffbE11DirectStoreIffEfLi2ELi8ELi32ELi1ELb1EL9Algorithm0EEvT_T0_ll)
        /*044c*/ 	.word	0x00000021


	//----- nvinfo : EIATTR_FRAME_SIZE
	.align		4
.L_806:
        /*0450*/ 	.byte	0x04, 0x11
        /*0452*/ 	.short	(.L_808 - .L_807)
	.align		4
.L_807:
        /*0454*/ 	.word	index@($__internal_598_$__cuda_sm3x_div_rn_noftz_f32_slowpath)
        /*0458*/ 	.word	0x00000000


	//----- nvinfo : EIATTR_FRAME_SIZE
	.align		4
.L_808:
        /*045c*/ 	.byte	0x04, 0x11
        /*045e*/ 	.short	(.L_810 - .L_809)
	.align		4
.L_809:
        /*0460*/ 	.word	index@(_Z15SoftmaxWarpImplI24ElementwiseScaleMaskLoadIffbE11DirectStoreIffEfLi2ELi8ELi32ELi1ELb1EL9Algorithm0EEvT_T0_ll)
        /*0464*/ 	.word	0x00000000


	//----- nvinfo : EIATTR_REGCOUNT
	.align		4
.L_810:
        /*0468*/ 	.byte	0x04, 0x2f
        /*046a*/ 	.short	(.L_812 - .L_811)
	.align		4
.L_811:
        /*046c*/ 	.word	index@(_Z15SoftmaxWarpImplI24ElementwiseScaleMaskLoadIffbE11DirectStoreIffEfLi2ELi10ELi32ELi1ELb0EL9Algorithm0EEvT_T0_ll)
        /*0470*/ 	.word	0x00000027


	//----- nvinfo : EIATTR_FRAME_SIZE
	.align		4
.L_812:
        /*0474*/ 	.byte	0x04, 0x11
        /*0476*/ 	.short	(.L_814 - .L_813)
	.align		4
.L_813:
        /*0478*/ 	.word	index@($__internal_597_$__cuda_sm3x_div_rn_noftz_f32_slowpath)
        /*047c*/ 	.word	0x00000000


	//----- nvinfo : EIATTR_FRAME_SIZE
	.align		4
.L_814:
        /*0480*/ 	.byte	0x04, 0x11
        /*0482*/ 	.short	(.L_816 - .L_815)
	.align		4
.L_815:
        /*0484*/ 	.word	index@(_Z15SoftmaxWarpImplI24ElementwiseScaleMaskLoadIffbE11DirectStoreIffEfLi2ELi10ELi32ELi1ELb0EL9Algorithm0EEvT_T0_ll)
        /*0488*/ 	.word	0x00000000


	//----- nvinfo : EIATTR_REGCOUNT
	.align		4
.L_816:
        /*048c*/ 	.byte	0x04, 0x2f
        /*048e*/ 	.short	(.L_818 - .L_817)
	.align		4
.L_817:
        /*0490*/ 	.word	index@(_Z15SoftmaxWarpImplI24ElementwiseScaleMaskLoadIffbE11DirectStoreIffEfLi2ELi10ELi32ELi1ELb1EL9Algorithm0EEvT_T0_ll)
        /*0494*/ 	.word	0x00000025


	//----- nvinfo : EIATTR_FRAME_SIZE
	.align		4
.L_818:
        /*0498*/ 	.byte	0x04, 0x11
        /*049a*/ 	.short	(.L_820 - .L_819)
	.align		4
.L_819:
        /*049c*/ 	.word	index@($__internal_596_$__cuda_sm3x_div_rn_noftz_f32_slowpath)
        /*04a0*/ 	.word	0x00000000


	//----- nvinfo : EIATTR_FRAME_SIZE
	.align		4
.L_820:
        /*04a4*/ 	.byte	0x04, 0x11
        /*04a6*/ 	.short	(.L_822 - .L_821)
	.align		4
.L_821:
        /*04a8*/ 	.word	index@(_Z15SoftmaxWarpImplI24ElementwiseScaleMaskLoadIffbE11DirectStoreIffEfLi2ELi10ELi32ELi1ELb1EL9Algorithm0EEvT_T0_ll)
        /*04ac*/ 	.word	0x00000000


	//----- nvinfo : EIATTR_REGCOUNT
	.align		4
.L_822:
        /*04b0*/ 	.byte	0x04, 0x2f
        /*04b2*/ 	.short	(.L_824 - .L_823)
	.align		4
.L_823:
        /*04b4*/ 	.word	index@(_Z15SoftmaxWarpImplI24ElementwiseScaleMaskLoadIffbE11DirectStoreIffEfLi2ELi12ELi32ELi1ELb0EL9Algorithm0EEvT_T0_ll)
        /*04b8*/ 	.word	0x0000002b


	//----- nvinfo : EIATTR_FRAME_SIZE
	.align		4
.L_824:
        /*04bc*/ 	.byte	0x04, 0x11
        /*04be*/ 	.short	(.L_826 - .L_825)
	.align		4
.L_825:
        /*04c0*/ 	.word	index@($__internal_595_$__cuda_sm3x_div_rn_noftz_f32_slowpath)
        /*04c4*/ 	.word	0x00000000


	//----- nvinfo : EIATTR_FRAME_SIZE
	.align		4
.L_826:
        /*04c8*/ 	.byte	0x04, 0x11
        /*04ca*/ 	.short	(.L_828 - .L_827)
	.align		4
.L_827:
        /*04cc*/ 	.word	index@(_Z15SoftmaxWarpImplI24ElementwiseScaleMaskLoadIffbE11DirectStoreIffEfLi2ELi12ELi32ELi1ELb0EL9Algorithm0EEvT_T0_ll)
        /*04d0*/ 	.word	0x00000000


	//----- nvinfo : EIATTR_REGCOUNT
	.align		4
.L_828:
        /*04d4*/ 	.byte	0x04, 0x2f
        /*04d6*/ 	.short	(.L_830 - .L_829)
	.align		4
.L_829:
        /*04d8*/ 	.word	index@(_Z15SoftmaxWarpImplI24ElementwiseScaleMaskLoadIffbE11DirectStoreIffEfLi2ELi12ELi32ELi1ELb1EL9Algorithm0EEvT_T0_ll)
        /*04dc*/ 	.word	0x0000002f


	//----- nvinfo : EIATTR_FRAME_SIZE
	.align		4
.L_830:
        /*04e0*/ 	.byte	0x04, 0x11
        /*04e2*/ 	.short	(.L_832 - .L_831)
	.align		4
.L_831:
        /*04e4*/ 	.word	index@($__internal_594_$__cuda_sm3x_div_rn_noftz_f32_slowpath)
        /*04e8*/ 	.word	0x00000000


	//----- nvinfo : EIATTR_FRAME_SIZE
	.align		4
.L_832:
        /*04ec*/ 	.byte	0x04, 0x11
        /*04ee*/ 	.short	(.L_834 - .L_833)
	.align		4
.L_833:
        /*04f0*/ 	.word	index@(_Z15SoftmaxWarpImplI24ElementwiseScaleMaskLoadIffbE11DirectStoreIffEfLi2ELi12ELi32ELi1ELb1EL9Algorithm0EEvT_T0_ll)
        /*04f4*/ 	.word	0x00000000


	//----- nvinfo : EIATTR_REGCOUNT
	.align		4
.L_834:
        /*04f8*/ 	.byte	0x04, 0x2f
        /*04fa*/ 	.short	(.L_836 - .L_835)
	.align		4
.L_835:
        /*04fc*/ 	.word	index@(_Z15SoftmaxWarpImplI24ElementwiseScaleMaskLoadIffbE11DirectStoreIffEfLi2ELi14ELi32ELi1ELb0EL9Algorithm0EEvT_T0_ll)
        /*0500*/ 	.word	0x0000002b


	//----- nvinfo : EIATTR_FRAME_SIZE
	.align		4
.L_836:
        /*0504*/ 	.byte	0x04, 0x11
        /*0506*/ 	.short	(.L_838 - .L_837)
	.align		4
.L_837:
        /*0508*/ 	.word	index@($__internal_593_$__cuda_sm3x_div_rn_noftz_f32_slowpath)
        /*050c*/ 	.word	0x00000000


	//----- nvinfo : EIATTR_FRAME_SIZE
	.align		4
.L_838:
        /*0510*/ 	.byte	0x04, 0x11
        /*0512*/ 	.short	(.L_840 - .L_839)
	.align		4
.L_839:
        /*0514*/ 	.word	index@(_Z15SoftmaxWarpImplI24ElementwiseScaleMaskLoadIffbE11DirectStoreIffEfLi2ELi14ELi32ELi1ELb0EL9Algorithm0EEvT_T0_ll)
        /*0518*/ 	.word	0x00000000


	//----- nvinfo : EIATTR_REGCOUNT
	.align		4
.L_840:
        /*051c*/ 	.byte	0x04, 0x2f
        /*051e*/ 	.short	(.L_842 - .L_841)
	.align		4
.L_841:
        /*0520*/ 	.word	index@(_Z15SoftmaxWarpImplI24ElementwiseScaleMaskLoadIffbE11DirectStoreIffEfLi2ELi14ELi32ELi1ELb1EL9Algorithm0EEvT_T0_ll)
        /*0524*/ 	.word	0x00000033


	//----- nvinfo : EIATTR_FRAME_SIZE
	.align		4
.L_842:
        /*0528*/ 	.byte	0x04, 0x11
        /*052a*/ 	.short	(.L_844 - .L_843)
	.align		4
.L_843:
        /*052c*/ 	.word	index@($__internal_592_$__cuda_sm3x_div_rn_noftz_f32_slowpath)
        /*0530*/ 	.word	0x00000000


	//----- nvinfo : EIATTR_FRAME_SIZE
	.align		4
.L_844:
        /*0534*/ 	.byte	0x04, 0x11
        /*0536*/ 	.short	(.L_846 - .L_845)
	.align		4
.L_845:
        /*0538*/ 	.word	index@(_Z15SoftmaxWarpImplI24ElementwiseScaleMaskLoadIffbE11DirectStoreIffEfLi2ELi14ELi32ELi1ELb1EL9Algorithm0EEvT_T0_ll)
        /*053c*/ 	.word	0x00000000


	//----- nvinfo : EIATTR_REGCOUNT
	.align		4
.L_846:
        /*0540*/ 	.byte	0x04, 0x2f
        /*0542*/ 	.short	(.L_848 - .L_847)
	.align		4
.L_847:
        /*0544*/ 	.word	index@(_Z15SoftmaxWarpImplI24ElementwiseScaleMaskLoadIffbE11DirectStoreIffEfLi2ELi16ELi32ELi1ELb0EL9Algorithm0EEvT_T0_ll)
        /*0548*/ 	.word	0x00000037


	//----- nvinfo : EIATTR_FRAME_SIZE
	.align		4
.L_848:
        /*054c*/ 	.byte	0x04, 0x11
        /*054e*/ 	.short	(.L_850 - .L_849)
	.align		4
.L_849:
        /*0550*/ 	.word	index@($__internal_591_$__cuda_sm3x_div_rn_noftz_f32_slowpath)
        /*0554*/ 	.word	0x00000000


	//----- nvinfo : EIATTR_FRAME_SIZE
	.align		4
.L_850:
        /*0558*/ 	.byte	0x04, 0x11
        /*055a*/ 	.short	(.L_852 - .L_851)
	.align		4
.L_851:
        /*055c*/ 	.word	index@(_Z15SoftmaxWarpImplI24ElementwiseScaleMaskLoadIffbE11DirectStoreIffEfLi2ELi16ELi32ELi1ELb0EL9Algorithm0EEvT_T0_ll)
        /*0560*/ 	.word	0x00000000


	//----- nvinfo : EIATTR_REGCOUNT
	.align		4
.L_852:
        /*0564*/ 	.byte	0x04, 0x2f
        /*0566*/ 	.short	(.L_854 - .L_853)
	.align		4
.L_853:
        /*0568*/ 	.word	index@(_Z15SoftmaxWarpImplI24ElementwiseScaleMaskLoadIffbE11DirectStoreIffEfLi2ELi16ELi32ELi1ELb1EL9Algorithm0EEvT_T0_ll)
        /*056c*/ 	.word	0x00000039


	//----- nvinfo : EIATTR_FRAME_SIZE
	.align		4
.L_854:
        /*0570*/ 	.byte	0x04, 0x11
        /*0572*/ 	.short	(.L_856 - .L_855)
	.align		4
.L_855:
        /*0574*/ 	.word	index@($__internal_590_$__cuda_sm3x_div_rn_noftz_f32_slowpath)
        /*0578*/ 	.word	0x00000000


	//----- nvinfo : EIATTR_FRAME_SIZE
	.align		4
.L_856:
        /*057c*/ 	.byte	0x04, 0x11
        /*057e*/ 	.short	(.L_858 - .L_857)
	.align		4
.L_857:
        /*0580*/ 	.word	index@(_Z15SoftmaxWarpImplI24ElementwiseScaleMaskLoadIffbE11DirectStoreIffEfLi2ELi16ELi32ELi1ELb1EL9Algorithm0EEvT_T0_ll)
        /*0584*/ 	.word	0x00000000


	//----- nvinfo : EIATTR_REGCOUNT
	.align		4
.L_858:
        /*0588*/ 	.byte	0x04, 0x2f
        /*058a*/ 	.short	(.L_860 - .L_859)
	.align		4
.L_859:
        /*058c*/ 	.word	index@(_Z15SoftmaxWarpImplI24ElementwiseScaleMaskLoadIffbE11DirectStoreIffEfLi2ELi18ELi32ELi1ELb0EL9Algorithm0EEvT_T0_ll)
        /*0590*/ 	.word	0x00000037


	//----- nvinfo : EIATTR_FRAME_SIZE
	.align		4
.L_860:
        /*0594*/ 	.byte	0x04, 0x11
        /*0596*/ 	.short	(.L_862 - .L_861)
	.align		4
.L_861:
        /*0598*/ 	.word	index@($__internal_589_$__cuda_sm3x_div_rn_noftz_f32_slowpath)
        /*059c*/ 	.word	0x00000000


	//----- nvinfo : EIATTR_FRAME_SIZE
	.align		4
.L_862:
        /*05a0*/ 	.byte	0x04, 0x11
        /*05a2*/ 	.short	(.L_864 - .L_863)
	.align		4
.L_863:
        /*05a4*/ 	.word	index@(_Z15SoftmaxWarpImplI24ElementwiseScaleMaskLoadIffbE11DirectStoreIffEfLi2ELi18ELi32ELi1ELb0EL9Algorithm0EEvT_T0_ll)
        /*05a8*/ 	.word	0x00000000


	//----- nvinfo : EIATTR_REGCOUNT
	.align		4
.L_864:
        /*05ac*/ 	.byte	0x04, 0x2f
        /*05ae*/ 	.short	(.L_866 - .L_865)
	.align		4
.L_865:
        /*05b0*/ 	.word	index@(_Z15SoftmaxWarpImplI24ElementwiseScaleMaskLoadIffbE11DirectStoreIffEfLi2ELi18ELi32ELi1ELb1EL9Algorithm0EEvT_T0_ll)
        /*05b4*/ 	.word	0x0000003d


	//----- nvinfo : EIATTR_FRAME_SIZE
	.align		4
.L_866:
        /*05b8*/ 	.byte	0x04, 0x11
        /*05ba*/ 	.short	(.L_868 - .L_867)
	.align		4
.L_867:
        /*05bc*/ 	.word	index@($__internal_588_$__cuda_sm3x_div_rn_noftz_f32_slowpath)
        /*05c0*/ 	.word	0x00000000


	//----- nvinfo : EIATTR_FRAME_SIZE
	.align		4
.L_868:
        /*05c4*/ 	.byte	0x04, 0x11
        /*05c6*/ 	.short	(.L_870 - .L_869)
	.align		4
.L_869:
        /*05c8*/ 	.word	index@(_Z15SoftmaxWarpImplI24ElementwiseScaleMaskLoadIffbE11DirectStoreIffEfLi2ELi18ELi32ELi1ELb1EL9Algorithm0EEvT_T0_ll)
        /*05cc*/ 	.word	0x00000000


	//----- nvinfo : EIATTR_REGCOUNT
	.align		4
.L_870:
        /*05d0*/ 	.byte	0x04, 0x2f
        /*05d2*/ 	.short	(.L_872 - .L_871)
	.align		4
.L_871:
        /*05d4*/ 	.word	index@(_Z15SoftmaxWarpImplI24ElementwiseScaleMaskLoadIffbE11DirectStoreIffEfLi2ELi20ELi32ELi1ELb0EL9Algorithm0EEvT_T0_ll)
        /*05d8*/ 	.word	0x00000037


	//----- nvinfo : EIATTR_FRAME_SIZE
	.align		4
.L_872:
        /*05dc*/ 	.byte	0x04, 0x11
        /*05de*/ 	.short	(.L_874 - .L_873)
	.align		4
.L_873:
        /*05e0*/ 	.word	index@($__internal_587_$__cuda_sm3x_div_rn_noftz_f32_slowpath)
        /*05e4*/ 	.word	0x00000000


	//----- nvinfo : EIATTR_FRAME_SIZE
	.align		4
.L_874:
        /*05e8*/ 	.byte	0x04, 0x11
        /*05ea*/ 	.short	(.L_876 - .L_875)
	.align		4
.L_875:
        /*05ec*/ 	.word	index@(_Z15SoftmaxWarpImplI24ElementwiseScaleMaskLoadIffbE11DirectStoreIffEfLi2ELi20ELi32ELi1ELb0EL9Algorithm0EEvT_T0_ll)
        /*05f0*/ 	.word	0x00000000


	//----- nvinfo : EIATTR_REGCOUNT
	.align		4
.L_876:
        /*05f4*/ 	.byte	0x04, 0x2f
        /*05f6*/ 	.short	(.L_878 - .L_877)
	.align		4
.L_877:
        /*05f8*/ 	.word	index@(_Z15SoftmaxWarpImplI24ElementwiseScaleMaskLoadIffbE11DirectStoreIffEfLi2ELi20ELi32ELi1ELb1EL9Algorithm0EEvT_T0_ll)
        /*05fc*/ 	.word	0x00000043


	//----- nvinfo : EIATTR_FRAME_SIZE
	.align		4
.L_878:
        /*0600*/ 	.byte	0x04, 0x11
        /*0602*/ 	.short	(.L_880 - .L_879)
	.align		4
.L_879:
        /*0604*/ 	.word	index@($__internal_586_$__cuda_sm3x_div_rn_noftz_f32_slowpath)
        /*0608*/ 	.word	0x00000000


	//----- nvinfo : EIATTR_FRAME_SIZE
	.align		4
.L_880:
        /*060c*/ 	.byte	0x04, 0x11
        /*060e*/ 	.short	(.L_882 - .L_881)
	.align		4
.L_881:
        /*0610*/ 	.word	index@(_Z15SoftmaxWarpImplI24ElementwiseScaleMaskLoadIffbE11DirectStoreIffEfLi2ELi20ELi32ELi1ELb1EL9Algorithm0EEvT_T0_ll)
        /*0614*/ 	.word	0x00000000


	//----- nvinfo : EIATTR_REGCOUNT
	.align		4
.L_882:
        /*0618*/ 	.byte	0x04, 0x2f
        /*061a*/ 	.short	(.L_884 - .L_883)
	.align		4
.L_883:
        /*061c*/ 	.word	index@(_Z15SoftmaxWarpImplI24ElementwiseScaleMaskLoadIffbE11DirectStoreIffEfLi2ELi22ELi32ELi1ELb0EL9Algorithm0EEvT_T0_ll)
        /*0620*/ 	.word	0x0000003f


	//----- nvinfo : EIATTR_FRAME_SIZE
	.align		4
.L_884:
        /*0624*/ 	.byte	0x04, 0x11
        /*0626*/ 	.short	(.L_886 - .L_885)
	.align		4
.L_885:
        /*0628*/ 	.word	index@($__internal_585_$__cuda_sm3x_div_rn_noftz_f32_slowpath)
        /*062c*/ 	.word	0x00000000


	//----- nvinfo : EIATTR_FRAME_SIZE
	.align		4
.L_886:
        /*0630*/ 	.byte	0x04, 0x11
        /*0632*/ 	.short	(.L_888 - .L_887)
	.align		4
.L_887:
        /*0634*/ 	.word	index@(_Z15SoftmaxWarpImplI24ElementwiseScaleMaskLoadIffbE11DirectStoreIffEfLi2ELi22ELi32ELi1ELb0EL9Algorithm0EEvT_T0_ll)
        /*0638*/ 	.word	0x00000000


	//----- nvinfo : EIATTR_REGCOUNT
	.align		4
.L_888:
        /*063c*/ 	.byte	0x04, 0x2f
        /*063e*/ 	.short	(.L_890 - .L_889)
	.align		4
.L_889:
        /*0640*/ 	.word	index@(_Z15SoftmaxWarpImplI24ElementwiseScaleMaskLoadIffbE11DirectStoreIffEfLi2ELi22ELi32ELi1ELb1EL9Algorithm0EEvT_T0_ll)
        /*0644*/ 	.word	0x00000047


	//----- nvinfo : EIATTR_FRAME_SIZE
	.align		4
.L_890:
        /*0648*/ 	.byte	0x04, 0x11
        /*064a*/ 	.short	(.L_892 - .L_891)
	.align		4
.L_891:
        /*064c*/ 	.word	index@($__internal_584_$__cuda_sm3x_div_rn_noftz_f32_slowpath)
        /*0650*/ 	.word	0x00000000


	//----- nvinfo : EIATTR_FRAME_SIZE
	.align		4
.L_892:
        /*0654*/ 	.byte	0x04, 0x11
        /*0656*/ 	.short	(.L_894 - .L_893)
	.align		4
.L_893:
        /*0658*/ 	.word	index@(_Z15SoftmaxWarpImplI24ElementwiseScaleMaskLoadIffbE11DirectStoreIffEfLi2ELi22ELi32ELi1ELb1EL9Algorithm0EEvT_T0_ll)
        /*065c*/ 	.word	0x00000000


	//----- nvinfo : EIATTR_REGCOUNT
	.align		4
.L_894:
        /*0660*/ 	.byte	0x04, 0x2f
        /*0662*/ 	.short	(.L_896 - .L_895)
	.align		4
.L_895:
        /*0664*/ 	.word	index@(_Z15SoftmaxWarpImplI24ElementwiseScaleMaskLoadIffbE11DirectStoreIffEfLi2ELi24ELi32ELi1ELb0EL9Algorithm0EEvT_T0_ll)
        /*0668*/ 	.word	0x00000041


	//----- nvinfo : EIATTR_FRAME_SIZE
	.align		4
.L_896:
        /*066c*/ 	.byte	0x04, 0x11
        /*066e*/ 	.short	(.L_898 - .L_897)
	.align		4
.L_897:
        /*0670*/ 	.word	index@($__internal_583_$__cuda_sm3x_div_rn_noftz_f32_slowpath)
        /*0674*/ 	.word	0x00000000


	//----- nvinfo : EIATTR_FRAME_SIZE
	.align		4
.L_898:
        /*0678*/ 	.byte	0x04, 0x11
        /*067a*/ 	.short	(.L_900 - .L_899)
	.align		4
.L_899:
        /*067c*/ 	.word	index@(_Z15SoftmaxWarpImplI24ElementwiseScaleMaskLoadIffbE11DirectStoreIffEfLi2ELi24ELi32ELi1ELb0EL9Algorithm0EEvT_T0_ll)
        /*0680*/ 	.word	0x00000000


	//----- nvinfo : EIATTR_REGCOUNT
	.align		4
.L_900:
        /*0684*/ 	.byte	0x04, 0x2f
        /*0686*/ 	.short	(.L_902 - .L_901)
	.align		4
.L_901:
        /*0688*/ 	.word	index@(_Z15SoftmaxWarpImplI24ElementwiseScaleMaskLoadIffbE11DirectStoreIffEfLi2ELi24ELi32ELi1ELb1EL9Algorithm0EEvT_T0_ll)
        /*068c*/ 	.word	0x0000004b


	//----- nvinfo : EIATTR_FRAME_SIZE
	.align		4
.L_902:
        /*0690*/ 	.byte	0x04, 0x11
        /*0692*/ 	.short	(.L_904 - .L_903)
	.align		4
.L_903:
        /*0694*/ 	.word	index@($__internal_582_$__cuda_sm3x_div_rn_noftz_f32_slowpath)
        /*0698*/ 	.word	0x00000000


	//----- nvinfo : EIATTR_FRAME_SIZE
	.align		4
.L_904:
        /*069c*/ 	.byte	0x04, 0x11
        /*069e*/ 	.short	(.L_906 - .L_905)
	.align		4
.L_905:
        /*06a0*/ 	.word	index@(_Z15SoftmaxWarpImplI24ElementwiseScaleMaskLoadIffbE11DirectStoreIffEfLi2ELi24ELi32ELi1ELb1EL9Algorithm0EEvT_T0_ll)
        /*06a4*/ 	.word	0x00000000


	//----- nvinfo : EIATTR_REGCOUNT
	.align		4
.L_906:
        /*06a8*/ 	.byte	0x04, 0x2f
        /*06aa*/ 	.short	(.L_908 - .L_907)
	.align		4
.L_907:
        /*06ac*/ 	.word	index@(_Z15SoftmaxWarpImplI24ElementwiseScaleMaskLoadIffbE11DirectStoreIffEfLi2ELi26ELi32ELi1ELb0EL9Algorithm0EEvT_T0_ll)
        /*06b0*/ 	.word	0x00000048


	//----- nvinfo : EIATTR_FRAME_SIZE
	.align		4
.L_908:
        /*06b4*/ 	.byte	0x04, 0x11
        /*06b6*/ 	.short	(.L_910 - .L_909)
	.align		4
.L_909:
        /*06b8*/ 	.word	index@($__internal_581_$__cuda_sm3x_div_rn_noftz_f32_slowpath)
        /*06bc*/ 	.word	0x00000000


	//----- nvinfo : EIATTR_FRAME_SIZE
	.align		4
.L_910:
        /*06c0*/ 	.byte	0x04, 0x11
        /*06c2*/ 	.short	(.L_912 - .L_911)
	.align		4
.L_911:
        /*06c4*/ 	.word	index@(_Z15SoftmaxWarpImplI24ElementwiseScaleMaskLoadIffbE11DirectStoreIffEfLi2ELi26ELi32ELi1ELb0EL9Algorithm0EEvT_T0_ll)
        /*06c8*/ 	.word	0x00000000


	//----- nvinfo : EIATTR_REGCOUNT
	.align		4
.L_912:
        /*06cc*/ 	.byte	0x04, 0x2f
        /*06ce*/ 	.short	(.L_914 - .L_913)
	.align		4
.L_913:
        /*06d0*/ 	.word	index@(_Z15SoftmaxWarpImplI24ElementwiseScaleMaskLoadIffbE11DirectStoreIffEfLi2ELi26ELi32ELi1ELb1EL9Algorithm0EEvT_T0_ll)
        /*06d4*/ 	.word	0x00000055


	//----- nvinfo : EIATTR_FRAME_SIZE
	.align		4
.L_914:
        /*06d8*/ 	.byte	0x04, 0x11
        /*06da*/ 	.short	(.L_916 - .L_915)
	.align		4
.L_915:
        /*06dc*/ 	.word	index@($__internal_580_$__cuda_sm3x_div_rn_noftz_f32_slowpath)
        /*06e0*/ 	.word	0x00000000


	//----- nvinfo : EIATTR_FRAME_SIZE
	.align		4
.L_916:
        /*06e4*/ 	.byte	0x04, 0x11
        /*06e6*/ 	.short	(.L_918 - .L_917)
	.align		4
.L_917:
        /*06e8*/ 	.word	index@(_Z15SoftmaxWarpImplI24ElementwiseScaleMaskLoadIffbE11DirectStoreIffEfLi2ELi26ELi32ELi1ELb1EL9Algorithm0EEvT_T0_ll)
        /*06ec*/ 	.word	0x00000000


	//----- nvinfo : EIATTR_REGCOUNT
	.align		4
.L_918:
        /*06f0*/ 	.byte	0x04, 0x2f
        /*06f2*/ 	.short	(.L_920 - .L_919)
	.align		4
.L_919:
        /*06f4*/ 	.word	index@(_Z15SoftmaxWarpImplI24ElementwiseScaleMaskLoadIffbE11DirectStoreIffEfLi2ELi28ELi32ELi1ELb0EL9Algorithm0EEvT_T0_ll)
        /*06f8*/ 	.word	0x0000004d


	//----- nvinfo : EIATTR_FRAME_SIZE
	.align		4
.L_920:
        /*06fc*/ 	.byte	0x04, 0x11
        /*06fe*/ 	.short	(.L_922 - .L_921)
	.align		4
.L_921:
        /*0700*/ 	.word	index@($__internal_579_$__cuda_sm3x_div_rn_noftz_f32_slowpath)
        /*0704*/ 	.word	0x00000000


	//----- nvinfo : EIATTR_FRAME_SIZE
	.align		4
.L_922:
        /*0708*/ 	.byte	0x04, 0x11
        /*070a*/ 	.short	(.L_924 - .L_923)
	.align		4
.L_923:
        /*070c*/ 	.word	index@(_Z15SoftmaxWarpImplI24ElementwiseScaleMaskLoadIffbE11DirectStoreIffEfLi2ELi28ELi32ELi1ELb0EL9Algorithm0EEvT_T0_ll)
        /*0710*/ 	.word	0x00000000


	//----- nvinfo : EIATTR_REGCOUNT
	.align		4
.L_924:
        /*0714*/ 	.byte	0x04, 0x2f
        /*0716*/ 	.short	(.L_926 - .L_925)
	.align		4
.L_925:
        /*0718*/ 	.word	index@(_Z15SoftmaxWarpImplI24ElementwiseScaleMaskLoadIffbE11DirectStoreIffEfLi2ELi28ELi32ELi1ELb1EL9Algorithm0EEvT_T0_ll)
        /*071c*/ 	.word	0x00000058


	//----- nvinfo : EIATTR_FRAME_SIZE
	.align		4
.L_926:
        /*0720*/ 	.byte	0x04, 0x11
        /*0722*/ 	.short	(.L_928 - .L_927)
	.align		4
.L_927:
        /*0724*/ 	.word	index@($__internal_578_$__cuda_sm3x_div_rn_noftz_f32_slowpath)
        /*0728*/ 	.word	0x00000000


	//----- nvinfo : EIATTR_FRAME_SIZE
	.align		4
.L_928:
        /*072c*/ 	.byte	0x04, 0x11
        /*072e*/ 	.short	(.L_930 - .L_929)
	.align		4
.L_929:
        /*0730*/ 	.word	index@(_Z15SoftmaxWarpImplI24ElementwiseScaleMaskLoadIffbE11DirectStoreIffEfLi2ELi28ELi32ELi1ELb1EL9Algorithm0EEvT_T0_ll)
        /*0734*/ 	.word	0x00000000


	//----- nvinfo : EIATTR_REGCOUNT
	.align		4
.L_930:
        /*0738*/ 	.byte	0x04, 0x2f
        /*073a*/ 	.short	(.L_932 - .L_931)
	.align		4
.L_931:
        /*073c*/ 	.word	index@(_Z15SoftmaxWarpImplI24ElementwiseScaleMaskLoadIffbE11DirectStoreIffEfLi2ELi30ELi32ELi1ELb0EL9Algorithm0EEvT_T0_ll)
        /*0740*/ 	.word	0x00000050


	//----- nvinfo : EIATTR_FRAME_SIZE
	.align		4
.L_932:
        /*0744*/ 	.byte	0x04, 0x11
        /*0746*/ 	.short	(.L_934 - .L_933)
	.align		4
.L_933:
        /*0748*/ 	.word	index@($__internal_577_$__cuda_sm3x_div_rn_noftz_f32_slowpath)
        /*074c*/ 	.word	0x00000000


	//----- nvinfo : EIATTR_FRAME_SIZE
	.align		4
.L_934:
        /*0750*/ 	.byte	0x04, 0x11
        /*0752*/ 	.short	(.L_936 - .L_935)
	.align		4
.L_935:
        /*0754*/ 	.word	index@(_Z15SoftmaxWarpImplI24ElementwiseScaleMaskLoadIffbE11DirectStoreIffEfLi2ELi30ELi32ELi1ELb0EL9Algorithm0EEvT_T0_ll)
        /*0758*/ 	.word	0x00000000


	//----- nvinfo : EIATTR_REGCOUNT
	.align		4
.L_936:
        /*075c*/ 	.byte	0x04, 0x2f
        /*075e*/ 	.short	(.L_938 - .L_937)
	.align		4
.L_937:
        /*0760*/ 	.word	index@(_Z15SoftmaxWarpImplI24ElementwiseScaleMaskLoadIffbE11DirectStoreIffEfLi2ELi30ELi32ELi1ELb1EL9Algorithm0EEvT_T0_ll)
        /*0764*/ 	.word	0x00000060


	//----- nvinfo : EIATTR_FRAME_SIZE
	.align		4
.L_938:
        /*0768*/ 	.byte	0x04, 0x11
        /*076a*/ 	.short	(.L_940 - .L_939)
	.align		4
.L_939:
        /*076c*/ 	.word	index@($__internal_576_$__cuda_sm3x_div_rn_noftz_f32_slowpath)
        /*0770*/ 	.word	0x00000000


	//----- nvinfo : EIATTR_FRAME_SIZE
	.align		4
.L_940:
        /*0774*/ 	.byte	0x04, 0x11
        /*0776*/ 	.short	(.L_942 - .L_941)
	.align		4
.L_941:
        /*0778*/ 	.word	index@(_Z15SoftmaxWarpImplI24ElementwiseScaleMaskLoadIffbE11DirectStoreIffEfLi2ELi30ELi32ELi1ELb1EL9Algorithm0EEvT_T0_ll)
        /*077c*/ 	.word	0x00000000


	//----- nvinfo : EIATTR_REGCOUNT
	.align		4
.L_942:
        /*0780*/ 	.byte	0x04, 0x2f
        /*0782*/ 	.short	(.L_944 - .L_943)
	.align		4
.L_943:
        /*0784*/ 	.word	index@(_Z15SoftmaxWarpImplI24ElementwiseScaleMaskLoadIffbE11DirectStoreIffEfLi2ELi32ELi32ELi1ELb0EL9Algorithm0EEvT_T0_ll)
        /*0788*/ 	.word	0x0000004d


	//----- nvinfo : EIATTR_FRAME_SIZE
	.align		4
.L_944:
        /*078c*/ 	.byte	0x04, 0x11
        /*078e*/ 	.short	(.L_946 - .L_945)
	.align		4
.L_945:
        /*0790*/ 	.word	index@($__internal_575_$__cuda_sm3x_div_rn_noftz_f32_slowpath)
        /*0794*/ 	.word	0x00000000


	//----- nvinfo : EIATTR_FRAME_SIZE
	.align		4
.L_946:
        /*0798*/ 	.byte	0x04, 0x11
        /*079a*/ 	.short	(.L_948 - .L_947)
	.align		4
.L_947:
        /*079c*/ 	.word	index@(_Z15SoftmaxWarpImplI24ElementwiseScaleMaskLoadIffbE11DirectStoreIffEfLi2ELi32ELi32ELi1ELb0EL9Algorithm0EEvT_T0_ll)
        /*07a0*/ 	.word	0x00000000


	//----- nvinfo : EIATTR_REGCOUNT
	.align		4
.L_948:
        /*07a4*/ 	.byte	0x04, 0x2f
        /*07a6*/ 	.short	(.L_950 - .L_949)
	.align		4
.L_949:
        /*07a8*/ 	.word	index@(_Z15SoftmaxWarpImplI24ElementwiseScaleMaskLoadIffbE11DirectStoreIffEfLi2ELi32ELi32ELi1ELb1EL9Algorithm0EEvT_T0_ll)
        /*07ac*/ 	.word	0x0000005f


	//----- nvinfo : EIATTR_FRAME_SIZE
	.align		4
.L_950:
        /*07b0*/ 	.byte	0x04, 0x11
        /*07b2*/ 	.short	(.L_952 - .L_951)
	.align		4
.L_951:
        /*07b4*/ 	.word	index@($__internal_574_$__cuda_sm3x_div_rn_noftz_f32_slowpath)
        /*07b8*/ 	.word	0x00000000


	//----- nvinfo : EIATTR_FRAME_SIZE
	.align		4
.L_952:
        /*07bc*/ 	.byte	0x04, 0x11
        /*07be*/ 	.short	(.L_954 - .L_953)
	.align		4
.L_953:
        /*07c0*/ 	.word	index@(_Z15SoftmaxWarpImplI24ElementwiseScaleMaskLoadIffbE11DirectStoreIffEfLi2ELi32ELi32ELi1ELb1EL9Algorithm0EEvT_T0_ll)
        /*07c4*/ 	.word	0x00000000


	//----- nvinfo : EIATTR_REGCOUNT
	.align		4
.L_954:
        /*07c8*/ 	.byte	0x04, 0x2f
        /*07ca*/ 	.short	(.L_956 - .L_955)
	.align		4
.L_955:
        /*07cc*/ 	.word	index@(_Z15SoftmaxWarpImplI24ElementwiseScaleMaskLoadIffbE11DirectStoreIffEfLi1ELi1ELi1ELi2ELb0EL9Algorithm0EEvT_T0_ll)
        /*07d0*/ 	.word	0x00000020


	//----- nvinfo : EIATTR_FRAME_SIZE
	.align		4
.L_956:
        /*07d4*/ 	.byte	0x04, 0x11
        /*07d6*/ 	.short	(.L_958 - .L_957)
	.align		4
.L_957:
        /*07d8*/ 	.word	index@($__internal_573_$__cuda_sm3x_div_rn_noftz_f32_slowpath)
        /*07dc*/ 	.word	0x00000000


	//----- nvinfo : EIATTR_FRAME_SIZE
	.align		4
.L_958:
        /*07e0*/ 	.byte	0x04, 0x11
        /*07e2*/ 	.short	(.L_960 - .L_959)
	.align		4
.L_959:
        /*07e4*/ 	.word	index@($__internal_572_$__cuda_sm20_div_u64)
        /*07e8*/ 	.word	0x00000000


	//----- nvinfo : EIATTR_FRAME_SIZE
	.align		4
.L_960:
        /*07ec*/ 	.byte	0x04, 0x11
        /*07ee*/ 	.short	(.L_962 - .L_961)
	.align		4
.L_961:
        /*07f0*/ 	.word	index@(_Z15SoftmaxWarpImplI24ElementwiseScaleMaskLoadIffbE11DirectStoreIffEfLi1ELi1ELi1ELi2ELb0EL9Algorithm0EEvT_T0_ll)
        /*07f4*/ 	.word	0x00000000


	//----- nvinfo : EIATTR_REGCOUNT
	.align		4
.L_962:
        /*07f8*/ 	.byte	0x04, 0x2f
        /*07fa*/ 	.short	(.L_964 - .L_963)
	.align		4
.L_963:
        /*07fc*/ 	.word	index@(_Z15SoftmaxWarpImplI24ElementwiseScaleMaskLoadIffbE11DirectStoreIffEfLi1ELi1ELi1ELi2ELb1EL9Algorithm0EEvT_T0_ll)
        /*0800*/ 	.word	0x0000001e


	//----- nvinfo : EIATTR_FRAME_SIZE
	.align		4
.L_964:
        /*0804*/ 	.byte	0x04, 0x11
        /*0806*/ 	.short	(.L_966 - .L_965)
	.align		4
.L_965:
        /*0808*/ 	.word	index@($__internal_571_$__cuda_sm3x_div_rn_noftz_f32_slowpath)
        /*080c*/ 	.word	0x00000000


	//----- nvinfo : EIATTR_FRAME_SIZE
	.align		4
.L_966:
        /*0810*/ 	.byte	0x04, 0x11
        /*0812*/ 	.short	(.L_968 - .L_967)
	.align		4
.L_967:
        /*0814*/ 	.word	index@($__internal_570_$__cuda_sm20_div_u64)
        /*0818*/ 	.word	0x00000000


	//----- nvinfo : EIATTR_FRAME_SIZE
	.align		4
.L_968:
        /*081c*/ 	.byte	0x04, 0x11
        /*081e*/ 	.short	(.L_970 - .L_969)
	.align		4
.L_969:
        /*0820*/ 	.word	index@(_Z15SoftmaxWarpImplI24ElementwiseScaleMaskLoadIffbE11DirectStoreIffEfLi1ELi1ELi1ELi2ELb1EL9Algorithm0EEvT_T0_ll)
        /*0824*/ 	.word	0x00000000


	//----- nvinfo : EIATTR_REGCOUNT
	.align		4
.L_970:
        /*0828*/ 	.byte	0x04, 0x2f
        /*082a*/ 	.short	(.L_972 - .L_971)
	.align		4
.L_971:
        /*082c*/ 	.word	index@(_Z15SoftmaxWarpImplI24ElementwiseScaleMaskLoadIffbE11DirectStoreIffEfLi1ELi1ELi1ELi1ELb0EL9Algorithm0EEvT_T0_ll)
        /*0830*/ 	.word	0x00000022


	//----- nvinfo : EIATTR_FRAME_SIZE
	.align		4
.L_972:
        /*0834*/ 	.byte	0x04, 0x11
        /*0836*/ 	.short	(.L_974 - .L_973)
	.align		4
.L_973:
        /*0838*/ 	.word	index@($__internal_569_$__cuda_sm3x_div_rn_noftz_f32_slowpath)
        /*083c*/ 	.word	0x00000000


	//----- nvinfo : EIATTR_FRAME_SIZE
	.align		4
.L_974:
        /*0840*/ 	.byte	0x04, 0x11
        /*0842*/ 	.short	(.L_976 - .L_975)
	.align		4
.L_975:
        /*0844*/ 	.word	index@($__internal_568_$__cuda_sm20_div_u64)
        /*0848*/ 	.word	0x00000000


	//----- nvinfo : EIATTR_FRAME_SIZE
	.align		4
.L_976:
        /*084c*/ 	.byte	0x04, 0x11
        /*084e*/ 	.short	(.L_978 - .L_977)
	.align		4
.L_977:
        /*0850*/ 	.word	index@(_Z15SoftmaxWarpImplI24ElementwiseScaleMaskLoadIffbE11DirectStoreIffEfLi1ELi1ELi1ELi1ELb0EL9Algorithm0EEvT_T0_ll)
        /*0854*/ 	.word	0x00000000


	//----- nvinfo : EIATTR_REGCOUNT
	.align		4
.L_978:
        /*0858*/ 	.byte	0x04, 0x2f
        /*085a*/ 	.short	(.L_980 - .L_979)
	.align		4
.L_979:
        /*085c*/ 	.word	index@(_Z15SoftmaxWarpImplI24ElementwiseScaleMaskLoadIffbE11DirectStoreIffEfLi1ELi1ELi1ELi1ELb1EL9Algorithm0EEvT_T0_ll)
        /*0860*/ 	.word	0x00000025


	//----- nvinfo : EIATTR_FRAME_SIZE
	.align		4
.L_980:
        /*0864*/ 	.byte	0x04, 0x11
        /*0866*/ 	.short	(.L_982 - .L_981)
	.align		4
.L_981:
        /*0868*/ 	.word	index@($__internal_567_$__cuda_sm3x_div_rn_noftz_f32_slowpath)
        /*086c*/ 	.word	0x00000000


	//----- nvinfo : EIATTR_FRAME_SIZE
	.align		4
.L_982:
        /*0870*/ 	.byte	0x04, 0x11
        /*0872*/ 	.short	(.L_984 - .L_983)
	.align		4
.L_983:
        /*0874*/ 	.word	index@($__internal_566_$__cuda_sm20_div_u64)
        /*0878*/ 	.word	0x00000000


	//----- nvinfo : EIATTR_FRAME_SIZE
	.align		4
.L_984:
        /*087c*/ 	.byte	0x04, 0x11
        /*087e*/ 	.short	(.L_986 - .L_985)
	.align		4
.L_985:
        /*0880*/ 	.word	index@(_Z15SoftmaxWarpImplI24ElementwiseScaleMaskLoadIffbE11DirectStoreIffEfLi1ELi1ELi1ELi1ELb1EL9Algorithm0EEvT_T0_ll)
        /*0884*/ 	.word	0x00000000


	//----- nvinfo : EIATTR_REGCOUNT
	.align		4
.L_986:
        /*0888*/ 	.byte	0x04, 0x2f
        /*088a*/ 	.short	(.L_988 - .L_987)
	.align		4
.L_987:
        /*088c*/ 	.word	index@(_Z15SoftmaxWarpImplI24ElementwiseScaleMaskLoadIffbE11DirectStoreIffEfLi1ELi1ELi2ELi2ELb0EL9Algorithm0EEvT_T0_ll)
        /*0890*/ 	.word	0x0000001a


	//----- nvinfo : EIATTR_FRAME_SIZE
	.align		4
.L_988:
        /*0894*/ 	.byte	0x04, 0x11
        /*0896*/ 	.short	(.L_990 - .L_989)
	.align		4
.L_989:
        /*0898*/ 	.word	index@($__internal_565_$__cuda_sm3x_div_rn_noftz_f32_slowpath)
        /*089c*/ 	.word	0x00000000


	//----- nvinfo : EIATTR_FRAME_SIZE
	.align		4
.L_990:
        /*08a0*/ 	.byte	0x04, 0x11
        /*08a2*/ 	.short	(.L_992 - .L_991)
	.align		4
.L_991:
        /*08a4*/ 	.word	index@(_Z15SoftmaxWarpImplI24ElementwiseScaleMaskLoadIffbE11DirectStoreIffEfLi1ELi1ELi2ELi2ELb0EL9Algorithm0EEvT_T0_ll)
        /*08a8*/ 	.word	0x00000000


	//----- nvinfo : EIATTR_REGCOUNT
	.align		4
.L_992:
        /*08ac*/ 	.byte	0x04, 0x2f
        /*08ae*/ 	.short	(.L_994 - .L_993)
	.align		4
.L_993:
        /*08b0*/ 	.word	index@(_Z15SoftmaxWarpImplI24ElementwiseScaleMaskLoadIffbE11DirectStoreIffEfLi1ELi1ELi2ELi2ELb1EL9Algorithm0EEvT_T0_ll)
        /*08b4*/ 	.word	0x0000001a


	//----- nvinfo : EIATTR_FRAME_SIZE
	.align		4
.L_994:
        /*08b8*/ 	.byte	0x04, 0x11
        /*08ba*/ 	.short	(.L_996 - .L_995)
	.align		4
.L_995:
        /*08bc*/ 	.word	index@($__internal_564_$__cuda_sm3x_div_rn_noftz_f32_slowpath)
        /*08c0*/ 	.word	0x00000000


	//----- nvinfo : EIATTR_FRAME_SIZE
	.align		4
.L_996:
        /*08c4*/ 	.byte	0x04, 0x11
        /*08c6*/ 	.short	(.L_998 - .L_997)
	.align		4
.L_997:
        /*08c8*/ 	.word	index@(_Z15SoftmaxWarpImplI24ElementwiseScaleMaskLoadIffbE11DirectStoreIffEfLi1ELi1ELi2ELi2ELb1EL9Algorithm0EEvT_T0_ll)
        /*08cc*/ 	.word	0x00000000


	//----- nvinfo : EIATTR_REGCOUNT
	.align		4
.L_998:
        /*08d0*/ 	.byte	0x04, 0x2f
        /*08d2*/ 	.short	(.L_1000 - .L_999)
	.align		4
.L_999:
        /*08d4*/ 	.word	index@(_Z15SoftmaxWarpImplI24ElementwiseScaleMaskLoadIffbE11DirectStoreIffEfLi1ELi1ELi2ELi1ELb0EL9Algorithm0EEvT_T0_ll)
        /*08d8*/ 	.word	0x00000018


	//----- nvinfo : EIATTR_FRAME_SIZE
	.align		4
.L_1000:
        /*08dc*/ 	.byte	0x04, 0x11
        /*08de*/ 	.short	(.L_1002 - .L_1001)
	.align		4
.L_1001:
        /*08e0*/ 	.word	index@($__internal_563_$__cuda_sm3x_div_rn_noftz_f32_slowpath)
        /*08e4*/ 	.word	0x00000000


	//----- nvinfo : EIATTR_FRAME_SIZE
	.align		4
.L_1002:
        /*08e8*/ 	.byte	0x04, 0x11
        /*08ea*/ 	.short	(.L_1004 - .L_1003)
	.align		4
.L_1003:
        /*08ec*/ 	.word	index@(_Z15SoftmaxWarpImplI24ElementwiseScaleMaskLoadIffbE11DirectStoreIffEfLi1ELi1ELi2ELi1ELb0EL9Algorithm0EEvT_T0_ll)
        /*08f0*/ 	.word	0x00000000


	//----- nvinfo : EIATTR_REGCOUNT
	.align		4
.L_1004:
        /*08f4*/ 	.byte	0x04, 0x2f
        /*08f6*/ 	.short	(.L_1006 - .L_1005)
	.align		4
.L_1005:
        /*08f8*/ 	.word	index@(_Z15SoftmaxWarpImplI24ElementwiseScaleMaskLoadIffbE11DirectStoreIffEfLi1ELi1ELi2ELi1ELb1EL9Algorithm0EEvT_T0_ll)
        /*08fc*/ 	.word	0x00000018


	//----- nvinfo : EIATTR_FRAME_SIZE
	.align		4
.L_1006:
        /*0900*/ 	.byte	0x04, 0x11
        /*0902*/ 	.short	(.L_1008 - .L_1007)
	.align		4
.L_1007:
        /*0904*/ 	.word	index@($__internal_562_$__cuda_sm3x_div_rn_noftz_f32_slowpath)
        /*0908*/ 	.word	0x00000000


	//----- nvinfo : EIATTR_FRAME_SIZE
	.align		4
.L_1008:
        /*090c*/ 	.byte	0x04, 0x11
        /*090e*/ 	.short	(.L_1010 - .L_1009)
	.align		4
.L_1009:
        /*0910*/ 	.word	index@(_Z15SoftmaxWarpImplI24ElementwiseScaleMaskLoadIffbE11DirectStoreIffEfLi1ELi1ELi2ELi1ELb1EL9Algorithm0EEvT_T0_ll)
        /*0914*/ 	.word	0x00000000


	//----- nvinfo : EIATTR_REGCOUNT
	.align		4
.L_1010:
        /*0918*/ 	.byte	0x04, 0x2f
        /*091a*/ 	.short	(.L_1012 - .L_1011)
	.align		4
.L_1011:
        /*091c*/ 	.word	index@(_Z15SoftmaxWarpImplI24ElementwiseScaleMaskLoadIffbE11DirectStoreIffEfLi1ELi1ELi4ELi2ELb0EL9Algorithm0EEvT_T0_ll)
        /*0920*/ 	.word	0x0000001a


	//----- nvinfo : EIATTR_FRAME_SIZE
	.align		4
.L_1012:
        /*0924*/ 	.byte	0x04, 0x11
        /*0926*/ 	.short	(.L_1014 - .L_1013)
	.align		4
.L_1013:
        /*0928*/ 	.word	index@($__internal_561_$__cuda_sm3x_div_rn_noftz_f32_slowpath)
        /*092c*/ 	.word	0x00000000


	//----- nvinfo : EIATTR_FRAME_SIZE
	.align		4
.L_1014:
        /*0930*/ 	.byte	0x04, 0x11
        /*0932*/ 	.short	(.L_1016 - .L_1015)
	.align		4
.L_1015:
        /*0934*/ 	.word	index@(_Z15SoftmaxWarpImplI24ElementwiseScaleMaskLoadIffbE11DirectStoreIffEfLi1ELi1ELi4ELi2ELb0EL9Algorithm0EEvT_T0_ll)
        /*0938*/ 	.word	0x00000000


	//----- nvinfo : EIATTR_REGCOUNT
	.align		4
.L_1016:
        /*093c*/ 	.byte	0x04, 0x2f
        /*093e*/ 	.short	(.L_1018 - .L_1017)
	.align		4
.L_1017:
        /*0940*/ 	.word	index@(_Z15SoftmaxWarpImplI24ElementwiseScaleMaskLoadIffbE11DirectStoreIffEfLi1ELi1ELi4ELi2ELb1EL9Algorithm0EEvT_T0_ll)
        /*0944*/ 	.word	0x0000001c


	//----- nvinfo : EIATTR_FRAME_SIZE
	.align		4
.L_1018:
        /*0948*/ 	.byte	0x04, 0x11
        /*094a*/ 	.short	(.L_1020 - .L_1019)
	.align		4
.L_1019:
        /*094c*/ 	.word	index@($__internal_560_$__cuda_sm3x_div_rn_noftz_f32_slowpath)
        /*0950*/ 	.word	0x00000000


	//----- nvinfo : EIATTR_FRAME_SIZE
	.align		4
.L_1020:
        /*0954*/ 	.byte	0x04, 0x11
        /*0956*/ 	.short	(.L_1022 - .L_1021)
	.align		4
.L_1021:
        /*0958*/ 	.word	index@(_Z15SoftmaxWarpImplI24ElementwiseScaleMaskLoadIffbE11DirectStoreIffEfLi1ELi1ELi4ELi2ELb1EL9Algorithm0EEvT_T0_ll)
        /*095c*/ 	.word	0x00000000


	//----- nvinfo : EIATTR_REGCOUNT
	.align		4
.L_1022:
        /*0960*/ 	.byte	0x04, 0x2f
        /*0962*/ 	.short	(.L_1024 - .L_1023)
	.align		4
.L_1023:
        /*0964*/ 	.word	index@(_Z15SoftmaxWarpImplI24ElementwiseScaleMaskLoadIffbE11DirectStoreIffEfLi1ELi1ELi4ELi1ELb0EL9Algorithm0EEvT_T0_ll)
        /*0968*/ 	.word	0x0000001a


	//----- nvinfo : EIATTR_FRAME_SIZE
	.align		4
.L_1024:
        /*096c*/ 	.byte	0x04, 0x11
        /*096e*/ 	.short	(.L_1026 - .L_1025)
	.align		4
.L_1025:
        /*0970*/ 	.word	index@($__internal_559_$__cuda_sm3x_div_rn_noftz_f32_slowpath)
        /*0974*/ 	.word	0x00000000


	//----- nvinfo : EIATTR_FRAME_SIZE
	.align		4
.L_1026:
        /*0978*/ 	.byte	0x04, 0x11
        /*097a*/ 	.short	(.L_1028 - .L_1027)
	.align		4
.L_1027:
        /*097c*/ 	.word	index@($__internal_558_$__cuda_sm20_div_u64)
        /*0980*/ 	.word	0x00000000


	//----- nvinfo : EIATTR_FRAME_SIZE
	.align		4
.L_1028:
        /*0984*/ 	.byte	0x04, 0x11
        /*0986*/ 	.short	(.L_1030 - .L_1029)
	.align		4
.L_1029:
        /*0988*/ 	.word	index@(_Z15SoftmaxWarpImplI24ElementwiseScaleMaskLoadIffbE11DirectStoreIffEfLi1ELi1ELi4ELi1ELb0EL9Algorithm0EEvT_T0_ll)
        /*098c*/ 	.word	0x00000000


	//----- nvinfo : EIATTR_REGCOUNT
	.align		4
.L_1030:
        /*0990*/ 	.byte	0x04, 0x2f
        /*0992*/ 	.short	(.L_1032 - .L_1031)
	.align		4
.L_1031:
        /*0994*/ 	.word	index@(_Z15SoftmaxWarpImplI24ElementwiseScaleMaskLoadIffbE11DirectStoreIffEfLi1ELi1ELi4ELi1ELb1EL9Algorithm0EEvT_T0_ll)
        /*0998*/ 	.word	0x0000001b


	//----- nvinfo : EIATTR_FRAME_SIZE
	.align		4
.L_1032:
        /*099c*/ 	.byte	0x04, 0x11
        /*099e*/ 	.short	(.L_1034 - .L_1033)
	.align		4
.L_1033:
        /*09a0*/ 	.word	index@($__internal_557_$__cuda_sm3x_div_rn_noftz_f32_slowpath)
        /*09a4*/ 	.word	0x00000000


	//----- nvinfo : EIATTR_FRAME_SIZE
	.align		4
.L_1034:
        /*09a8*/ 	.byte	0x04, 0x11
        /*09aa*/ 	.short	(.L_1036 - .L_1035)
	.align		4
.L_1035:
        /*09ac*/ 	.word	index@($__internal_556_$__cuda_sm20_div_u64)
        /*09b0*/ 	.word	0x00000000


	//----- nvinfo : EIATTR_FRAME_SIZE
	.align		4
.L_1036:
        /*09b4*/ 	.byte	0x04, 0x11
        /*09b6*/ 	.short	(.L_1038 - .L_1037)
	.align		4
.L_1037:
        /*09b8*/ 	.word	index@(_Z15SoftmaxWarpImplI24ElementwiseScaleMaskLoadIffbE11DirectStoreIffEfLi1ELi1ELi4ELi1ELb1EL9Algorithm0EEvT_T0_ll)
        /*09bc*/ 	.word	0x00000000


	//----- nvinfo : EIATTR_REGCOUNT
	.align		4
.L_1038:
        /*09c0*/ 	.byte	0x04, 0x2f
        /*09c2*/ 	.short	(.L_1040 - .L_1039)
	.align		4
.L_1039:
        /*09c4*/ 	.word	index@(_Z15SoftmaxWarpImplI24ElementwiseScaleMaskLoadIffbE11DirectStoreIffEfLi1ELi1ELi8ELi2ELb0EL9Algorithm0EEvT_T0_ll)
        /*09c8*/ 	.word	0x0000001c


	//----- nvinfo : EIATTR_FRAME_SIZE
	.align		4
.L_1040:
        /*09cc*/ 	.byte	0x04, 0x11
        /*09ce*/ 	.short	(.L_1042 - .L_1041)
	.align		4
.L_1041:
        /*09d0*/ 	.word	index@($__internal_555_$__cuda_sm3x_div_rn_noftz_f32_slowpath)
        /*09d4*/ 	.word	0x00000000


	//----- nvinfo : EIATTR_FRAME_SIZE
	.align		4
.L_1042:
        /*09d8*/ 	.byte	0x04, 0x11
        /*09da*/ 	.short	(.L_1044 - .L_1043)
	.align		4
.L_1043:
        /*09dc*/ 	.word	index@(_Z15SoftmaxWarpImplI24ElementwiseScaleMaskLoadIffbE11DirectStoreIffEfLi1ELi1ELi8ELi2ELb0EL9Algorithm0EEvT_T0_ll)
        /*09e0*/ 	.word	0x00000000


	//----- nvinfo : EIATTR_REGCOUNT
	.align		4
.L_1044:
        /*09e4*/ 	.byte	0x04, 0x2f
        /*09e6*/ 	.short	(.L_1046 - .L_1045)
	.align		4
.L_1045:
        /*09e8*/ 	.word	index@(_Z15SoftmaxWarpImplI24ElementwiseScaleMaskLoadIffbE11DirectStoreIffEfLi1ELi1ELi8ELi2ELb1EL9Algorithm0EEvT_T0_ll)
        /*09ec*/ 	.word	0x0000001b


	//----- nvinfo : EIATTR_FRAME_SIZE
	.align		4
.L_1046:
        /*09f0*/ 	.byte	0x04, 0x11
        /*09f2*/ 	.short	(.L_1048 - .L_1047)
	.align		4
.L_1047:
        /*09f4*/ 	.word	index@($__internal_554_$__cuda_sm3x_div_rn_noftz_f32_slowpath)
        /*09f8*/ 	.word	0x00000000


	//----- nvinfo : EIATTR_FRAME_SIZE
	.align		4
.L_1048:
        /*09fc*/ 	.byte	0x04, 0x11
        /*09fe*/ 	.short	(.L_1050 - .L_1049)
	.align		4
.L_1049:
        /*0a00*/ 	.word	index@(_Z15SoftmaxWarpImplI24ElementwiseScaleMaskLoadIffbE11DirectStoreIffEfLi1ELi1ELi8ELi2ELb1EL9Algorithm0EEvT_T0_ll)
        /*0a04*/ 	.word	0x00000000


	//----- nvinfo : EIATTR_REGCOUNT
	.align		4
.L_1050:
        /*0a08*/ 	.byte	0x04, 0x2f
        /*0a0a*/ 	.short	(.L_1052 - .L_1051)
	.align		4
.L_1051:
        /*0a0c*/ 	.word	index@(_Z15SoftmaxWarpImplI24ElementwiseScaleMaskLoadIffbE11DirectStoreIffEfLi1ELi1ELi8ELi1ELb0EL9Algorithm0EEvT_T0_ll)
        /*0a10*/ 	.word	0x0000001c


	//----- nvinfo : EIATTR_FRAME_SIZE
	.align		4
.L_1052:
        /*0a14*/ 	.byte	0x04, 0x11
        /*0a16*/ 	.short	(.L_1054 - .L_1053)
	.align		4
.L_1053:
        /*0a18*/ 	.word	index@($__internal_553_$__cuda_sm3x_div_rn_noftz_f32_slowpath)
        /*0a1c*/ 	.word	0x00000000


	//----- nvinfo : EIATTR_FRAME_SIZE
	.align		4
.L_1054:
        /*0a20*/ 	.byte	0x04, 0x11
        /*0a22*/ 	.short	(.L_1056 - .L_1055)
	.align		4
.L_1055:
        /*0a24*/ 	.word	index@($__internal_552_$__cuda_sm20_div_u64)
        /*0a28*/ 	.word	0x00000000


	//----- nvinfo : EIATTR_FRAME_SIZE
	.align		4
.L_1056:
        /*0a2c*/ 	.byte	0x04, 0x11
        /*0a2e*/ 	.short	(.L_1058 - .L_1057)
	.align		4
.L_1057:
        /*0a30*/ 	.word	index@(_Z15SoftmaxWarpImplI24ElementwiseScaleMaskLoadIffbE11DirectStoreIffEfLi1ELi1ELi8ELi1ELb0EL9Algorithm0EEvT_T0_ll)
        /*0a34*/ 	.word	0x00000000


	//----- nvinfo : EIATTR_REGCOUNT
	.align		4
.L_1058:
        /*0a38*/ 	.byte	0x04, 0x2f
        /*0a3a*/ 	.short	(.L_1060 - .L_1059)
	.align		4
.L_1059:
        /*0a3c*/ 	.word	index@(_Z15SoftmaxWarpImplI24ElementwiseScaleMaskLoadIffbE11DirectStoreIffEfLi1ELi1ELi8ELi1ELb1EL9Algorithm0EEvT_T0_ll)
        /*0a40*/ 	.word	0x0000001b


	//----- nvinfo : EIATTR_FRAME_SIZE
	.align		4
.L_1060:
        /*0a44*/ 	.byte	0x04, 0x11
        /*0a46*/ 	.short	(.L_1062 - .L_1061)
	.align		4
.L_1061:
        /*0a48*/ 	.word	index@($__internal_551_$__cuda_sm3x_div_rn_noftz_f32_slowpath)
        /*0a4c*/ 	.word	0x00000000


	//----- nvinfo : EIATTR_FRAME_SIZE
	.align		4
.L_1062:
        /*0a50*/ 	.byte	0x04, 0x11
        /*0a52*/ 	.short	(.L_1064 - .L_1063)
	.align		4
.L_1063:
        /*0a54*/ 	.word	index@($__internal_550_$__cuda_sm20_div_u64)
        /*0a58*/ 	.word	0x00000000


	//----- nvinfo : EIATTR_FRAME_SIZE
	.align		4
.L_1064:
        /*0a5c*/ 	.byte	0x04, 0x11
        /*0a5e*/ 	.short	(.L_1066 - .L_1065)
	.align		4
.L_1065:
        /*0a60*/ 	.word	index@(_Z15SoftmaxWarpImplI24ElementwiseScaleMaskLoadIffbE11DirectStoreIffEfLi1ELi1ELi8ELi1ELb1EL9Algorithm0EEvT_T0_ll)
        /*0a64*/ 	.word	0x00000000


	//----- nvinfo : EIATTR_REGCOUNT
	.align		4
.L_1066:
        /*0a68*/ 	.byte	0x04, 0x2f
        /*0a6a*/ 	.short	(.L_1068 - .L_1067)
	.align		4
.L_1067:
        /*0a6c*/ 	.word	index@(_Z15SoftmaxWarpImplI24ElementwiseScaleMaskLoadIffbE11DirectStoreIffEfLi1ELi1ELi16ELi2ELb0EL9Algorithm0EEvT_T0_ll)
        /*0a70*/ 	.word	0x0000001a


	//----- nvinfo : EIATTR_FRAME_SIZE
	.align		4
.L_1068:
        /*0a74*/ 	.byte	0x04, 0x11
        /*0a76*/ 	.short	(.L_1070 - .L_1069)
	.align		4
.L_1069:
        /*0a78*/ 	.word	index@($__internal_549_$__cuda_sm3x_div_rn_noftz_f32_slowpath)
        /*0a7c*/ 	.word	0x00000000


	//----- nvinfo : EIATTR_FRAME_SIZE
	.align		4
.L_1070:
        /*0a80*/ 	.byte	0x04, 0x11
        /*0a82*/ 	.short	(.L_1072 - .L_1071)
	.align		4
.L_1071:
        /*0a84*/ 	.word	index@(_Z15SoftmaxWarpImplI24ElementwiseScaleMaskLoadIffbE11DirectStoreIffEfLi1ELi1ELi16ELi2ELb0EL9Algorithm0EEvT_T0_ll)
        /*0a88*/ 	.word	0x00000000


	//----- nvinfo : EIATTR_REGCOUNT
	.align		4
.L_1072:
        /*0a8c*/ 	.byte	0x04, 0x2f
        /*0a8e*/ 	.short	(.L_1074 - .L_1073)
	.align		4
.L_1073:
        /*0a90*/ 	.word	index@(_Z15SoftmaxWarpImplI24ElementwiseScaleMaskLoadIffbE11DirectStoreIffEfLi1ELi1ELi16ELi2ELb1EL9Algorithm0EEvT_T0_ll)
        /*0a94*/ 	.word	0x0000001d


	//----- nvinfo : EIATTR_FRAME_SIZE
	.align		4
.L_1074:
        /*0a98*/ 	.byte	0x04, 0x11
        /*0a9a*/ 	.short	(.L_1076 - .L_1075)
	.align		4
.L_1075:
        /*0a9c*/ 	.word	index@($__internal_548_$__cuda_sm3x_div_rn_noftz_f32_slowpath)
        /*0aa0*/ 	.word	0x00000000


	//----- nvinfo : EIATTR_FRAME_SIZE
	.align		4
.L_1076:
        /*0aa4*/ 	.byte	0x04, 0x11
        /*0aa6*/ 	.short	(.L_1078 - .L_1077)
	.align		4
.L_1077:
        /*0aa8*/ 	.word	index@(_Z15SoftmaxWarpImplI24ElementwiseScaleMaskLoadIffbE11DirectStoreIffEfLi1ELi1ELi16ELi2ELb1EL9Algorithm0EEvT_T0_ll)
        /*0aac*/ 	.word	0x00000000


	//----- nvinfo : EIATTR_REGCOUNT
	.align		4
.L_1078:
        /*0ab0*/ 	.byte	0x04, 0x2f
        /*0ab2*/ 	.short	(.L_1080 - .L_1079)
	.align		4
.L_1079:
        /*0ab4*/ 	.word	index@(_Z15SoftmaxWarpImplI24ElementwiseScaleMaskLoadIffbE11DirectStoreIffEfLi1ELi1ELi16ELi1ELb0EL9Algorithm0EEvT_T0_ll)
        /*0ab8*/ 	.word	0x0000001a


	//----- nvinfo : EIATTR_FRAME_SIZE
	.align		4
.L_1080:
        /*0abc*/ 	.byte	0x04, 0x11
        /*0abe*/ 	.short	(.L_1082 - .L_1081)
	.align		4
.L_1081:
        /*0ac0*/ 	.word	index@($__internal_547_$__cuda_sm3x_div_rn_noftz_f32_slowpath)
        /*0ac4*/ 	.word	0x00000000


	//----- nvinfo : EIATTR_FRAME_SIZE
	.align		4
.L_1082:
        /*0ac8*/ 	.byte	0x04, 0x11
        /*0aca*/ 	.short	(.L_1084 - .L_1083)
	.align		4
.L_1083:
        /*0acc*/ 	.word	index@($__internal_546_$__cuda_sm20_div_u64)
        /*0ad0*/ 	.word	0x00000000


	//----- nvinfo : EIATTR_FRAME_SIZE
	.align		4
.L_1084:
        /*0ad4*/ 	.byte	0x04, 0x11
        /*0ad6*/ 	.short	(.L_1086 - .L_1085)
	.align		4
.L_1085:
        /*0ad8*/ 	.word	index@(_Z15SoftmaxWarpImplI24ElementwiseScaleMaskLoadIffbE11DirectStoreIffEfLi1ELi1ELi16ELi1ELb0EL9Algorithm0EEvT_T0_ll)
        /*0adc*/ 	.word	0x00000000


	//----- nvinfo : EIATTR_REGCOUNT
	.align		4
.L_1086:
        /*0ae0*/ 	.byte	0x04, 0x2f
        /*0ae2*/ 	.short	(.L_1088 - .L_1087)
	.align		4
.L_1087:
        /*0ae4*/ 	.word	index@(_Z15SoftmaxWarpImplI24ElementwiseScaleMaskLoadIffbE11DirectStoreIffEfLi1ELi1ELi16ELi1ELb1EL9Algorithm0EEvT_T0_ll)
        /*0ae8*/ 	.word	0x0000001c


	//----- nvinfo : EIATTR_FRAME_SIZE
	.align		4
.L_1088:
        /*0aec*/ 	.byte	0x04, 0x11
        /*0aee*/ 	.short	(.L_1090 - .L_1089)
	.align		4
.L_1089:
        /*0af0*/ 	.word	index@($__internal_545_$__cuda_sm3x_div_rn_noftz_f32_slowpath)
        /*0af4*/ 	.word	0x00000000


	//----- nvinfo : EIATTR_FRAME_SIZE
	.align		4
.L_1090:
        /*0af8*/ 	.byte	0x04, 0x11
        /*0afa*/ 	.short	(.L_1092 - .L_1091)
	.align		4
.L_1091:
        /*0afc*/ 	.word	index@($__internal_544_$__cuda_sm20_div_u64)
        /*0b00*/ 	.word	0x00000000


	//----- nvinfo : EIATTR_FRAME_SIZE
	.align		4
.L_1092:
        /*0b04*/ 	.byte	0x04, 0x11
        /*0b06*/ 	.short	(.L_1094 - .L_1093)
	.align		4
.L_1093:
        /*0b08*/ 	.word	index@(_Z15SoftmaxWarpImplI24ElementwiseScaleMaskLoadIffbE11DirectStoreIffEfLi1ELi1ELi16ELi1ELb1EL9Algorithm0EEvT_T0_ll)
        /*0b0c*/ 	.word	0x00000000


	//----- nvinfo : EIATTR_REGCOUNT
	.align		4
.L_1094:
        /*0b10*/ 	.byte	0x04, 0x2f
        /*0b12*/ 	.short	(.L_1096 - .L_1095)
	.align		4
.L_1095:
        /*0b14*/ 	.word	index@(_Z15SoftmaxWarpImplI24ElementwiseScaleMaskLoadIffbE11DirectStoreIffEfLi1ELi1ELi32ELi2ELb0EL9Algorithm0EEvT_T0_ll)
        /*0b18*/ 	.word	0x0000001c


	//----- nvinfo : EIATTR_FRAME_SIZE
	.align		4
.L_1096:
        /*0b1c*/ 	.byte	0x04, 0x11
        /*0b1e*/ 	.short	(.L_1098 - .L_1097)
	.align		4
.L_1097:
        /*0b20*/ 	.word	index@($__internal_543_$__cuda_sm3x_div_rn_noftz_f32_slowpath)
        /*0b24*/ 	.word	0x00000000


	//----- nvinfo : EIATTR_FRAME_SIZE
	.align		4
.L_1098:
        /*0b28*/ 	.byte	0x04, 0x11
        /*0b2a*/ 	.short	(.L_1100 - .L_1099)
	.align		4
.L_1099:
        /*0b2c*/ 	.word	index@(_Z15SoftmaxWarpImplI24ElementwiseScaleMaskLoadIffbE11DirectStoreIffEfLi1ELi1ELi32ELi2ELb0EL9Algorithm0EEvT_T0_ll)
        /*0b30*/ 	.word	0x00000000


	//----- nvinfo : EIATTR_REGCOUNT
	.align		4
.L_1100:
        /*0b34*/ 	.byte	0x04, 0x2f
        /*0b36*/ 	.short	(.L_1102 - .L_1101)
	.align		4
.L_1101:
        /*0b38*/ 	.word	index@(_Z15SoftmaxWarpImplI24ElementwiseScaleMaskLoadIffbE11DirectStoreIffEfLi1ELi1ELi32ELi2ELb1EL9Algorithm0EEvT_T0_ll)
        /*0b3c*/ 	.word	0x0000001e


	//----- nvinfo : EIATTR_FRAME_SIZE
	.align		4
.L_1102:
        /*0b40*/ 	.byte	0x04, 0x11
        /*0b42*/ 	.short	(.L_1104 - .L_1103)
	.align		4
.L_1103:
        /*0b44*/ 	.word	index@($__internal_542_$__cuda_sm3x_div_rn_noftz_f32_slowpath)
        /*0b48*/ 	.word	0x00000000


	//----- nvinfo : EIATTR_FRAME_SIZE
	.align		4
.L_1104:
        /*0b4c*/ 	.byte	0x04, 0x11
        /*0b4e*/ 	.short	(.L_1106 - .L_1105)
	.align		4
.L_1105:
        /*0b50*/ 	.word	index@(_Z15SoftmaxWarpImplI24ElementwiseScaleMaskLoadIffbE11DirectStoreIffEfLi1ELi1ELi32ELi2ELb1EL9Algorithm0EEvT_T0_ll)
        /*0b54*/ 	.word	0x00000000


	//----- nvinfo : EIATTR_REGCOUNT
	.align		4
.L_1106:
        /*0b58*/ 	.byte	0x04, 0x2f
        /*0b5a*/ 	.short	(.L_1108 - .L_1107)
	.align		4
.L_1107:
        /*0b5c*/ 	.word	index@(_Z15SoftmaxWarpImplI24ElementwiseScaleMaskLoadIffbE11DirectStoreIffEfLi1ELi1ELi32ELi1ELb0EL9Algorithm0EEvT_T0_ll)
        /*0b60*/ 	.word	0x0000001c


	//----- nvinfo : EIATTR_FRAME_SIZE
	.align		4
.L_1108:
        /*0b64*/ 	.byte	0x04, 0x11
        /*0b66*/ 	.short	(.L_1110 - .L_1109)
	.align		4
.L_1109:
        /*0b68*/ 	.word	index@($__internal_541_$__cuda_sm3x_div_rn_noftz_f32_slowpath)
        /*0b6c*/ 	.word	0x00000000


	//----- nvinfo : EIATTR_FRAME_SIZE
	.align		4
.L_1110:
        /*0b70*/ 	.byte	0x04, 0x11
        /*0b72*/ 	.short	(.L_1112 - .L_1111)
	.align		4
.L_1111:
        /*0b74*/ 	.word	index@($__internal_540_$__cuda_sm20_div_u64)
        /*0b78*/ 	.word	0x00000000


	//----- nvinfo : EIATTR_FRAME_SIZE
	.align		4
.L_1112:
        /*0b7c*/ 	.byte	0x04, 0x11
        /*0b7e*/ 	.short	(.L_1114 - .L_1113)
	.align		4
.L_1113:
        /*0b80*/ 	.word	index@(_Z15SoftmaxWarpImplI24ElementwiseScaleMaskLoadIffbE11DirectStoreIffEfLi1ELi1ELi32ELi1ELb0EL9Algorithm0EEvT_T0_ll)
        /*0b84*/ 	.word	0x00000000


	//----- nvinfo : EIATTR_REGCOUNT
	.align		4
.L_1114:
        /*0b88*/ 	.byte	0x04, 0x2f
        /*0b8a*/ 	.short	(.L_1116 - .L_1115)
	.align		4
.L_1115:
        /*0b8c*/ 	.word	index@(_Z15SoftmaxWarpImplI24ElementwiseScaleMaskLoadIffbE11DirectStoreIffEfLi1ELi1ELi32ELi1ELb1EL9Algorithm0EEvT_T0_ll)
        /*0b90*/ 	.word	0x0000001c


	//----- nvinfo : EIATTR_FRAME_SIZE
	.align		4
.L_1116:
        /*0b94*/ 	.byte	0x04, 0x11
        /*0b96*/ 	.short	(.L_1118 - .L_1117)
	.align		4
.L_1117:
        /*0b98*/ 	.word	index@($__internal_539_$__cuda_sm3x_div_rn_noftz_f32_slowpath)
        /*0b9c*/ 	.word	0x00000000


	//----- nvinfo : EIATTR_FRAME_SIZE
	.align		4
.L_1118:
        /*0ba0*/ 	.byte	0x04, 0x11
        /*0ba2*/ 	.short	(.L_1120 - .L_1119)
	.align		4
.L_1119:
        /*0ba4*/ 	.word	index@($__internal_538_$__cuda_sm20_div_u64)
        /*0ba8*/ 	.word	0x00000000


	//----- nvinfo : EIATTR_FRAME_SIZE
	.align		4
.L_1120:
        /*0bac*/ 	.byte	0x04, 0x11
        /*0bae*/ 	.short	(.L_1122 - .L_1121)
	.align		4
.L_1121:
        /*0bb0*/ 	.word	index@(_Z15SoftmaxWarpImplI24ElementwiseScaleMaskLoadIffbE11DirectStoreIffEfLi1ELi1ELi32ELi1ELb1EL9Algorithm0EEvT_T0_ll)
        /*0bb4*/ 	.word	0x00000000


	//----- nvinfo : EIATTR_REGCOUNT
	.align		4
.L_1122:
        /*0bb8*/ 	.byte	0x04, 0x2f
        /*0bba*/ 	.short	(.L_1124 - .L_1123)
	.align		4
.L_1123:
        /*0bbc*/ 	.word	index@(_Z15SoftmaxWarpImplI24ElementwiseScaleMaskLoadIffbE11DirectStoreIffEfLi1ELi2ELi32ELi1ELb0EL9Algorithm0EEvT_T0_ll)
        /*0bc0*/ 	.word	0x00000018


	//----- nvinfo : EIATTR_FRAME_SIZE
	.align		4
.L_1124:
        /*0bc4*/ 	.byte	0x04, 0x11
        /*0bc6*/ 	.short	(.L_1126 - .L_1125)
	.align		4
.L_1125:
        /*0bc8*/ 	.word	index@($__internal_537_$__cuda_sm3x_div_rn_noftz_f32_slowpath)
        /*0bcc*/ 	.word	0x00000000


	//----- nvinfo : EIATTR_FRAME_SIZE
	.align		4
.L_1126:
        /*0bd0*/ 	.byte	0x04, 0x11
        /*0bd2*/ 	.short	(.L_1128 - .L_1127)
	.align		4
.L_1127:
        /*0bd4*/ 	.word	index@(_Z15SoftmaxWarpImplI24ElementwiseScaleMaskLoadIffbE11DirectStoreIffEfLi1ELi2ELi32ELi1ELb0EL9Algorithm0EEvT_T0_ll)
        /*0bd8*/ 	.word	0x00000000


	//----- nvinfo : EIATTR_REGCOUNT
	.align		4
.L_1128:
        /*0bdc*/ 	.byte	0x04, 0x2f
        /*0bde*/ 	.short	(.L_1130 - .L_1129)
	.align		4
.L_1129:
        /*0be0*/ 	.word	index@(_Z15SoftmaxWarpImplI24ElementwiseScaleMaskLoadIffbE11DirectStoreIffEfLi1ELi2ELi32ELi1ELb1EL9Algorithm0EEvT_T0_ll)
        /*0be4*/ 	.word	0x0000001b


	//----- nvinfo : EIATTR_FRAME_SIZE
	.align		4
.L_1130:
        /*0be8*/ 	.byte	0x04, 0x11
        /*0bea*/ 	.short	(.L_1132 - .L_1131)
	.align		4
.L_1131:
        /*0bec*/ 	.word	index@($__internal_536_$__cuda_sm3x_div_rn_noftz_f32_slowpath)
        /*0bf0*/ 	.word	0x00000000


	//----- nvinfo : EIATTR_FRAME_SIZE
	.align		4
.L_1132:
        /*0bf4*/ 	.byte	0x04, 0x11
        /*0bf6*/ 	.short	(.L_1134 - .L_1133)
	.align		4
.L_1133:
        /*0bf8*/ 	.word	index@(_Z15SoftmaxWarpImplI24ElementwiseScaleMaskLoadIffbE11DirectStoreIffEfLi1ELi2ELi32ELi1ELb1EL9Algorithm0EEvT_T0_ll)
        /*0bfc*/ 	.word	0x00000000


	//----- nvinfo : EIATTR_REGCOUNT
	.align		4
.L_1134:
        /*0c00*/ 	.byte	0x04, 0x2f
        /*0c02*/ 	.short	(.L_1136 - .L_1135)
	.align		4
.L_1135:
        /*0c04*/ 	.word	index@(_Z15SoftmaxWarpImplI24ElementwiseScaleMaskLoadIffbE11DirectStoreIffEfLi1ELi3ELi32ELi1ELb0EL9Algorithm0EEvT_T0_ll)
        /*0c08*/ 	.word	0x00000019


	//----- nvinfo : EIATTR_FRAME_SIZE
	.align		4
.L_1136:
        /*0c0c*/ 	.byte	0x04, 0x11
        /*0c0e*/ 	.short	(.L_1138 - .L_1137)
	.align		4
.L_1137:
        /*0c10*/ 	.word	index@($__internal_535_$__cuda_sm3x_div_rn_noftz_f32_slowpath)
        /*0c14*/ 	.word	0x00000000


	//----- nvinfo : EIATTR_FRAME_SIZE
	.align		4
.L_1138:
        /*0c18*/ 	.byte	0x04, 0x11
        /*0c1a*/ 	.short	(.L_1140 - .L_1139)
	.align		4
.L_1139:
        /*0c1c*/ 	.word	index@(_Z15SoftmaxWarpImplI24ElementwiseScaleMaskLoadIffbE11DirectStoreIffEfLi1ELi3ELi32ELi1ELb0EL9Algorithm0EEvT_T0_ll)
        /*0c20*/ 	.word	0x00000000


	//----- nvinfo : EIATTR_REGCOUNT
	.align		4
.L_1140:
        /*0c24*/ 	.byte	0x04, 0x2f
        /*0c26*/ 	.short	(.L_1142 - .L_1141)
	.align		4
.L_1141:
        /*0c28*/ 	.word	index@(_Z15SoftmaxWarpImplI24ElementwiseScaleMaskLoadIffbE11DirectStoreIffEfLi1ELi3ELi32ELi1ELb1EL9Algorithm0EEvT_T0_ll)
        /*0c2c*/ 	.word	0x0000001a


	//----- nvinfo : EIATTR_FRAME_SIZE
	.align		4
.L_1142:
        /*0c30*/ 	.byte	0x04, 0x11
        /*0c32*/ 	.short	(.L_1144 - .L_1143)
	.align		4
.L_1143:
        /*0c34*/ 	.word	index@($__internal_534_$__cuda_sm3x_div_rn_noftz_f32_slowpath)
        /*0c38*/ 	.word	0x00000000


	//----- nvinfo : EIATTR_FRAME_SIZE
	.align		4
.L_1144:
        /*0c3c*/ 	.byte	0x04, 0x11
        /*0c3e*/ 	.short	(.L_1146 - .L_1145)
	.align		4
.L_1145:
        /*0c40*/ 	.word	index@(_Z15SoftmaxWarpImplI24ElementwiseScaleMaskLoadIffbE11DirectStoreIffEfLi1ELi3ELi32ELi1ELb1EL9Algorithm0EEvT_T0_ll)
        /*0c44*/ 	.word	0x00000000


	//----- nvinfo : EIATTR_REGCOUNT
	.align		4
.L_1146:
        /*0c48*/ 	.byte	0x04, 0x2f
        /*0c4a*/ 	.short	(.L_1148 - .L_1147)
	.align		4
.L_1147:
        /*0c4c*/ 	.word	index@(_Z15SoftmaxWarpImplI24ElementwiseScaleMaskLoadIffbE11DirectStoreIffEfLi1ELi4ELi32ELi1ELb0EL9Algorithm0EEvT_T0_ll)
        /*0c50*/ 	.word	0x00000019


	//----- nvinfo : EIATTR_FRAME_SIZE
	.align		4
.L_1148:
        /*0c54*/ 	.byte	0x04, 0x11
        /*0c56*/ 	.short	(.L_1150 - .L_1149)
	.align		4
.L_1149:
        /*0c58*/ 	.word	index@($__internal_533_$__cuda_sm3x_div_rn_noftz_f32_slowpath)
        /*0c5c*/ 	.word	0x00000000


	//----- nvinfo : EIATTR_FRAME_SIZE
	.align		4
.L_1150:
        /*0c60*/ 	.byte	0x04, 0x11
        /*0c62*/ 	.short	(.L_1152 - .L_1151)
	.align		4
.L_1151:
        /*0c64*/ 	.word	index@(_Z15SoftmaxWarpImplI24ElementwiseScaleMaskLoadIffbE11DirectStoreIffEfLi1ELi4ELi32ELi1ELb0EL9Algorithm0EEvT_T0_ll)
        /*0c68*/ 	.word	0x00000000


	//----- nvinfo : EIATTR_REGCOUNT
	.align		4
.L_1152:
        /*0c6c*/ 	.byte	0x04, 0x2f
        /*0c6e*/ 	.short	(.L_1154 - .L_1153)
	.align		4
.L_1153:
        /*0c70*/ 	.word	index@(_Z15SoftmaxWarpImplI24ElementwiseScaleMaskLoadIffbE11DirectStoreIffEfLi1ELi4ELi32ELi1ELb1EL9Algorithm0EEvT_T0_ll)
        /*0c74*/ 	.word	0x0000001d


	//----- nvinfo : EIATTR_FRAME_SIZE
	.align		4
.L_1154:
        /*0c78*/ 	.byte	0x04, 0x11
        /*0c7a*/ 	.short	(.L_1156 - .L_1155)
	.align		4
.L_1155:
        /*0c7c*/ 	.word	index@($__internal_532_$__cuda_sm3x_div_rn_noftz_f32_slowpath)
        /*0c80*/ 	.word	0x00000000


	//----- nvinfo : EIATTR_FRAME_SIZE
	.align		4
.L_1156:
        /*0c84*/ 	.byte	0x04, 0x11
        /*0c86*/ 	.short	(.L_1158 - .L_1157)
	.align		4
.L_1157:
        /*0c88*/ 	.word	index@(_Z15SoftmaxWarpImplI24ElementwiseScaleMaskLoadIffbE11DirectStoreIffEfLi1ELi4ELi32ELi1ELb1EL9Algorithm0EEvT_T0_ll)
        /*0c8c*/ 	.word	0x00000000


	//----- nvinfo : EIATTR_REGCOUNT
	.align		4
.L_1158:
        /*0c90*/ 	.byte	0x04, 0x2f
        /*0c92*/ 	.short	(.L_1160 - .L_1159)
	.align		4
.L_1159:
        /*0c94*/ 	.word	index@(_Z15SoftmaxWarpImplI24ElementwiseScaleMaskLoadIffbE11DirectStoreIffEfLi1ELi5ELi32ELi1ELb0EL9Algorithm0EEvT_T0_ll)
        /*0c98*/ 	.word	0x0000001a


	//----- nvinfo : EIATTR_FRAME_SIZE
	.align		4
.L_1160:
        /*0c9c*/ 	.byte	0x04, 0x11
        /*0c9e*/ 	.short	(.L_1162 - .L_1161)
	.align		4
.L_1161:
        /*0ca0*/ 	.word	index@($__internal_531_$__cuda_sm3x_div_rn_noftz_f32_slowpath)
        /*0ca4*/ 	.word	0x00000000


	//----- nvinfo : EIATTR_FRAME_SIZE
	.align		4
.L_1162:
        /*0ca8*/ 	.byte	0x04, 0x11
        /*0caa*/ 	.short	(.L_1164 - .L_1163)
	.align		4
.L_1163:
        /*0cac*/ 	.word	index@(_Z15SoftmaxWarpImplI24ElementwiseScaleMaskLoadIffbE11DirectStoreIffEfLi1ELi5ELi32ELi1ELb0EL9Algorithm0EEvT_T0_ll)
        /*0cb0*/ 	.word	0x00000000


	//----- nvinfo : EIATTR_REGCOUNT
	.align		4
.L_1164:
        /*0cb4*/ 	.byte	0x04, 0x2f
        /*0cb6*/ 	.short	(.L_1166 - .L_1165)
	.align		4
.L_1165:
        /*0cb8*/ 	.word	index@(_Z15SoftmaxWarpImplI24ElementwiseScaleMaskLoadIffbE11DirectStoreIffEfLi1ELi5ELi32ELi1ELb1EL9Algorithm0EEvT_T0_ll)
        /*0cbc*/ 	.word	0x00000020


	//----- nvinfo : EIATTR_FRAME_SIZE
	.align		4
.L_1166:
        /*0cc0*/ 	.byte	0x04, 0x11
        /*0cc2*/ 	.short	(.L_1168 - .L_1167)
	.align		4
.L_1167:
        /*0cc4*/ 	.word	index@($__internal_530_$__cuda_sm3x_div_rn_noftz_f32_slowpath)
        /*0cc8*/ 	.word	0x00000000


	//----- nvinfo : EIATTR_FRAME_SIZE
	.align		4
.L_1168:
        /*0ccc*/ 	.byte	0x04, 0x11
        /*0cce*/ 	.short	(.L_1170 - .L_1169)
	.align		4
.L_1169:
        /*0cd0*/ 	.word	index@(_Z15SoftmaxWarpImplI24ElementwiseScaleMaskLoadIffbE11DirectStoreIffEfLi1ELi5ELi32ELi1ELb1EL9Algorithm0EEvT_T0_ll)
        /*0cd4*/ 	.word	0x00000000


	//----- nvinfo : EIATTR_REGCOUNT
	.align		4
.L_1170:
        /*0cd8*/ 	.byte	0x04, 0x2f
        /*0cda*/ 	.short	(.L_1172 - .L_1171)
	.align		4
.L_1171:
        /*0cdc*/ 	.word	index@(_Z15SoftmaxWarpImplI24ElementwiseScaleMaskLoadIffbE11DirectStoreIffEfLi1ELi6ELi32ELi1ELb0EL9Algorithm0EEvT_T0_ll)
        /*0ce0*/ 	.word	0x0000001d


	//----- nvinfo : EIATTR_FRAME_SIZE
	.align		4
.L_1172:
        /*0ce4*/ 	.byte	0x04, 0x11
        /*0ce6*/ 	.short	(.L_1174 - .L_1173)
	.align		4
.L_1173:
        /*0ce8*/ 	.word	index@($__internal_529_$__cuda_sm3x_div_rn_noftz_f32_slowpath)
        /*0cec*/ 	.word	0x00000000


	//----- nvinfo : EIATTR_FRAME_SIZE
	.align		4
.L_1174:
        /*0cf0*/ 	.byte	0x04, 0x11
        /*0cf2*/ 	.short	(.L_1176 - .L_1175)
	.align		4
.L_1175:
        /*0cf4*/ 	.word	index@(_Z15SoftmaxWarpImplI24ElementwiseScaleMaskLoadIffbE11DirectStoreIffEfLi1ELi6ELi32ELi1ELb0EL9Algorithm0EEvT_T0_ll)
        /*0cf8*/ 	.word	0x00000000


	//----- nvinfo : EIATTR_REGCOUNT
	.align		4
.L_1176:
        /*0cfc*/ 	.byte	0x04, 0x2f
        /*0cfe*/ 	.short	(.L_1178 - .L_1177)
	.align		4
.L_1177:
        /*0d00*/ 	.word	index@(_Z15SoftmaxWarpImplI24ElementwiseScaleMaskLoadIffbE11DirectStoreIffEfLi1ELi6ELi32ELi1ELb1EL9Algorithm0EEvT_T0_ll)
        /*0d04*/ 	.word	0x00000022


	//----- nvinfo : EIATTR_FRAME_SIZE
	.align		4
.L_1178:
        /*0d08*/ 	.byte	0x04, 0x11
        /*0d0a*/ 	.short	(.L_1180 - .L_1179)
	.align		4
.L_1179:
        /*0d0c*/ 	.word	index@($__internal_528_$__cuda_sm3x_div_rn_noftz_f32_slowpath)
        /*0d10*/ 	.word	0x00000000


	//----- nvinfo : EIATTR_FRAME_SIZE
	.align		4
.L_1180:
        /*0d14*/ 	.byte	0x04, 0x11
        /*0d16*/ 	.short	(.L_1182 - .L_1181)
	.align		4
.L_1181:
        /*0d18*/ 	.word	index@(_Z15SoftmaxWarpImplI24ElementwiseScaleMaskLoadIffbE11DirectStoreIffEfLi1ELi6ELi32ELi1ELb1EL9Algorithm0EEvT_T0_ll)
        /*0d1c*/ 	.word	0x00000000


	//----- nvinfo : EIATTR_REGCOUNT
	.align		4
.L_1182:
        /*0d20*/ 	.byte	0x04, 0x2f
        /*0d22*/ 	.short	(.L_1184 - .L_1183)
	.align		4
.L_1183:
        /*0d24*/ 	.word	index@(_Z15SoftmaxWarpImplI24ElementwiseScaleMaskLoadIffbE11DirectStoreIffEfLi1ELi7ELi32ELi1ELb0EL9Algorithm0EEvT_T0_ll)
        /*0d28*/ 	.word	0x0000001e


	//----- nvinfo : EIATTR_FRAME_SIZE
	.align		4
.L_1184:
        /*0d2c*/ 	.byte	0x04, 0x11
        /*0d2e*/ 	.short	(.L_1186 - .L_1185)
	.align		4
.L_1185:
        /*0d30*/ 	.word	index@($__internal_527_$__cuda_sm3x_div_rn_noftz_f32_slowpath)
        /*0d34*/ 	.word	0x00000000


	//----- nvinfo : EIATTR_FRAME_SIZE
	.align		4
.L_1186:
        /*0d38*/ 	.byte	0x04, 0x11
        /*0d3a*/ 	.short	(.L_1188 - .L_1187)
	.align		4
.L_1187:
        /*0d3c*/ 	.word	index@(_Z15SoftmaxWarpImplI24ElementwiseScaleMaskLoadIffbE11DirectStoreIffEfLi1ELi7ELi32ELi1ELb0EL9Algorithm0EEvT_T0_ll)
        /*0d40*/ 	.word	0x00000000


	//----- nvinfo : EIATTR_REGCOUNT
	.align		4
.L_1188:
        /*0d44*/ 	.byte	0x04, 0x2f
        /*0d46*/ 	.short	(.L_1190 - .L_1189)
	.align		4
.L_1189:
        /*0d48*/ 	.word	index@(_Z15SoftmaxWarpImplI24ElementwiseScaleMaskLoadIffbE11DirectStoreIffEfLi1ELi7ELi32ELi1ELb1EL9Algorithm0EEvT_T0_ll)
        /*0d4c*/ 	.word	0x00000028


	//----- nvinfo : EIATTR_FRAME_SIZE
	.align		4
.L_1190:
        /*0d50*/ 	.byte	0x04, 0x11
        /*0d52*/ 	.short	(.L_1192 - .L_1191)
	.align		4
.L_1191:
        /*0d54*/ 	.word	index@($__internal_526_$__cuda_sm3x_div_rn_noftz_f32_slowpath)
        /*0d58*/ 	.word	0x00000000


	//----- nvinfo : EIATTR_FRAME_SIZE
	.align		4
.L_1192:
        /*0d5c*/ 	.byte	0x04, 0x11
        /*0d5e*/ 	.short	(.L_1194 - .L_1193)
	.align		4
.L_1193:
        /*0d60*/ 	.word	index@(_Z15SoftmaxWarpImplI24ElementwiseScaleMaskLoadIffbE11DirectStoreIffEfLi1ELi7ELi32ELi1ELb1EL9Algorithm0EEvT_T0_ll)
        /*0d64*/ 	.word	0x00000000


	//----- nvinfo : EIATTR_REGCOUNT
	.align		4
.L_1194:
        /*0d68*/ 	.byte	0x04, 0x2f
        /*0d6a*/ 	.short	(.L_1196 - .L_1195)
	.align		4
.L_1195:
        /*0d6c*/ 	.word	index@(_Z15SoftmaxWarpImplI24ElementwiseScaleMaskLoadIffbE11DirectStoreIffEfLi1ELi8ELi32ELi1ELb0EL9Algorithm0EEvT_T0_ll)
        /*0d70*/ 	.word	0x00000021


	//----- nvinfo : EIATTR_FRAME_SIZE
	.align		4
.L_1196:
        /*0d74*/ 	.byte	0x04, 0x11
        /*0d76*/ 	.short	(.L_1198 - .L_1197)
	.align		4
.L_1197:
        /*0d78*/ 	.word	index@($__internal_525_$__cuda_sm3x_div_rn_noftz_f32_slowpath)
        /*0d7c*/ 	.word	0x00000000


	//----- nvinfo : EIATTR_FRAME_SIZE
	.align		4
.L_1198:
        /*0d80*/ 	.byte	0x04, 0x11
        /*0d82*/ 	.short	(.L_1200 - .L_1199)
	.align		4
.L_1199:
        /*0d84*/ 	.word	index@(_Z15SoftmaxWarpImplI24ElementwiseScaleMaskLoadIffbE11DirectStoreIffEfLi1ELi8ELi32ELi1ELb0EL9Algorithm0EEvT_T0_ll)
        /*0d88*/ 	.word	0x00000000


	//----- nvinfo : EIATTR_REGCOUNT
	.align		4
.L_1200:
        /*0d8c*/ 	.byte	0x04, 0x2f
        /*0d8e*/ 	.short	(.L_1202 - .L_1201)
	.align		4
.L_1201:
        /*0d90*/ 	.word	index@(_Z15SoftmaxWarpImplI24ElementwiseScaleMaskLoadIffbE11DirectStoreIffEfLi1ELi8ELi32ELi1ELb1EL9Algorithm0EEvT_T0_ll)
        /*0d94*/ 	.word	0x00000029


	//----- nvinfo : EIATTR_FRAME_SIZE
	.align		4
.L_1202:
        /*0d98*/ 	.byte	0x04, 0x11
        /*0d9a*/ 	.short	(.L_1204 - .L_1203)
	.align		4
.L_1203:
        /*0d9c*/ 	.word	index@($__internal_524_$__cuda_sm3x_div_rn_noftz_f32_slowpath)
        /*0da0*/ 	.word	0x00000000


	//----- nvinfo : EIATTR_FRAME_SIZE
	.align		4
.L_1204:
        /*0da4*/ 	.byte	0x04, 0x11
        /*0da6*/ 	.short	(.L_1206 - .L_1205)
	.align		4
.L_1205:
        /*0da8*/ 	.word	index@(_Z15SoftmaxWarpImplI24ElementwiseScaleMaskLoadIffbE11DirectStoreIffEfLi1ELi8ELi32ELi1ELb1EL9Algorithm0EEvT_T0_ll)
        /*0dac*/ 	.word	0x00000000


	//----- nvinfo : EIATTR_REGCOUNT
	.align		4
.L_1206:
        /*0db0*/ 	.byte	0x04, 0x2f
        /*0db2*/ 	.short	(.L_1208 - .L_1207)
	.align		4
.L_1207:
        /*0db4*/ 	.word	index@(_Z15SoftmaxWarpImplI24ElementwiseScaleMaskLoadIffbE11DirectStoreIffEfLi1ELi9ELi32ELi1ELb0EL9Algorithm0EEvT_T0_ll)
        /*0db8*/ 	.word	0x00000023


	//----- nvinfo : EIATTR_FRAME_SIZE
	.align		4
.L_1208:
        /*0dbc*/ 	.byte	0x04, 0x11
        /*0dbe*/ 	.short	(.L_1210 - .L_1209)
	.align		4
.L_1209:
        /*0dc0*/ 	.word	index@($__internal_523_$__cuda_sm3x_div_rn_noftz_f32_slowpath)
        /*0dc4*/ 	.word	0x00000000


	//----- nvinfo : EIATTR_FRAME_SIZE
	.align		4
.L_1210:
        /*0dc8*/ 	.byte	0x04, 0x11
        /*0dca*/ 	.short	(.L_1212 - .L_1211)
	.align		4
.L_1211:
        /*0dcc*/ 	.word	index@(_Z15SoftmaxWarpImplI24ElementwiseScaleMaskLoadIffbE11DirectStoreIffEfLi1ELi9ELi32ELi1ELb0EL9Algorithm0EEvT_T0_ll)
        /*0dd0*/ 	.word	0x00000000


	//----- nvinfo : EIATTR_REGCOUNT
	.align		4
.L_1212:
        /*0dd4*/ 	.byte	0x04, 0x2f
        /*0dd6*/ 	.short	(.L_1214 - .L_1213)
	.align		4
.L_1213:
        /*0dd8*/ 	.word	index@(_Z15SoftmaxWarpImplI24ElementwiseScaleMaskLoadIffbE11DirectStoreIffEfLi1ELi9ELi32ELi1ELb1EL9Algorithm0EEvT_T0_ll)
        /*0ddc*/ 	.word	0x0000002c


	//----- nvinfo : EIATTR_FRAME_SIZE
	.align		4
.L_1214:
        /*0de0*/ 	.byte	0x04, 0x11
        /*0de2*/ 	.short	(.L_1216 - .L_1215)
	.align		4
.L_1215:
        /*0de4*/ 	.word	index@($__internal_522_$__cuda_sm3x_div_rn_noftz_f32_slowpath)
        /*0de8*/ 	.word	0x00000000


	//----- nvinfo : EIATTR_FRAME_SIZE
	.align		4
.L_1216:
        /*0dec*/ 	.byte	0x04, 0x11
        /*0dee*/ 	.short	(.L_1218 - .L_1217)
	.align		4
.L_1217:
        /*0df0*/ 	.word	index@(_Z15SoftmaxWarpImplI24ElementwiseScaleMaskLoadIffbE11DirectStoreIffEfLi1ELi9ELi32ELi1ELb1EL9Algorithm0EEvT_T0_ll)
        /*0df4*/ 	.word	0x00000000


	//----- nvinfo : EIATTR_REGCOUNT
	.align		4
.L_1218:
        /*0df8*/ 	.byte	0x04, 0x2f
        /*0dfa*/ 	.short	(.L_1220 - .L_1219)
	.align		4
.L_1219:
        /*0dfc*/ 	.word	index@(_Z15SoftmaxWarpImplI24ElementwiseScaleMaskLoadIffbE11DirectStoreIffEfLi1ELi10ELi32ELi1ELb0EL9Algorithm0EEvT_T0_ll)
        /*0e00*/ 	.word	0x00000024


	//----- nvinfo : EIATTR_FRAME_SIZE
	.align		4
.L_1220:
        /*0e04*/ 	.byte	0x04, 0x11
        /*0e06*/ 	.short	(.L_1222 - .L_1221)
	.align		4
.L_1221:
        /*0e08*/ 	.word	index@($__internal_521_$__cuda_sm3x_div_rn_noftz_f32_slowpath)
        /*0e0c*/ 	.word	0x00000000


	//----- nvinfo : EIATTR_FRAME_SIZE
	.align		4
.L_1222:
        /*0e10*/ 	.byte	0x04, 0x11
        /*0e12*/ 	.short	(.L_1224 - .L_1223)
	.align		4
.L_1223:
        /*0e14*/ 	.word	index@(_Z15SoftmaxWarpImplI24ElementwiseScaleMaskLoadIffbE11DirectStoreIffEfLi1ELi10ELi32ELi1ELb0EL9Algorithm0EEvT_T0_ll)
        /*0e18*/ 	.word	0x00000000


	//----- nvinfo : EIATTR_REGCOUNT
	.align		4
.L_1224:
        /*0e1c*/ 	.byte	0x04, 0x2f
        /*0e1e*/ 	.short	(.L_1226 - .L_1225)
	.align		4
.L_1225:
        /*0e20*/ 	.word	index@(_Z15SoftmaxWarpImplI24ElementwiseScaleMaskLoadIffbE11DirectStoreIffEfLi1ELi10ELi32ELi1ELb1EL9Algorithm0EEvT_T0_ll)
        /*0e24*/ 	.word	0x00000030


	//----- nvinfo : EIATTR_FRAME_SIZE
	.align		4
.L_1226:
        /*0e28*/ 	.byte	0x04, 0x11
        /*0e2a*/ 	.short	(.L_1228 - .L_1227)
	.align		4
.L_1227:
        /*0e2c*/ 	.word	index@($__internal_520_$__cuda_sm3x_div_rn_noftz_f32_slowpath)
        /*0e30*/ 	.word	0x00000000


	//----- nvinfo : EIATTR_FRAME_SIZE
	.align		4
.L_1228:
        /*0e34*/ 	.byte	0x04, 0x11
        /*0e36*/ 	.short	(.L_1230 - .L_1229)
	.align		4
.L_1229:
        /*0e38*/ 	.word	index@(_Z15SoftmaxWarpImplI24ElementwiseScaleMaskLoadIffbE11DirectStoreIffEfLi1ELi10ELi32ELi1ELb1EL9Algorithm0EEvT_T0_ll)
        /*0e3c*/ 	.word	0x00000000


	//----- nvinfo : EIATTR_REGCOUNT
	.align		4
.L_1230:
        /*0e40*/ 	.byte	0x04, 0x2f
        /*0e42*/ 	.short	(.L_1232 - .L_1231)
	.align		4
.L_1231:
        /*0e44*/ 	.word	index@(_Z15SoftmaxWarpImplI24ElementwiseScaleMaskLoadIffbE11DirectStoreIffEfLi1ELi11ELi32ELi1ELb0EL9Algorithm0EEvT_T0_ll)
        /*0e48*/ 	.word	0x00000023


	//----- nvinfo : EIATTR_FRAME_SIZE
	.align		4
.L_1232:
        /*0e4c*/ 	.byte	0x04, 0x11
        /*0e4e*/ 	.short	(.L_1234 - .L_1233)
	.align		4
.L_1233:
        /*0e50*/ 	.word	index@($__internal_519_$__cuda_sm3x_div_rn_noftz_f32_slowpath)
        /*0e54*/ 	.word	0x00000000


	//----- nvinfo : EIATTR_FRAME_SIZE
	.align		4
.L_1234:
        /*0e58*/ 	.byte	0x04, 0x11
        /*0e5a*/ 	.short	(.L_1236 - .L_1235)
	.align		4
.L_1235:
        /*0e5c*/ 	.word	index@(_Z15SoftmaxWarpImplI24ElementwiseScaleMaskLoadIffbE11DirectStoreIffEfLi1ELi11ELi32ELi1ELb0EL9Algorithm0EEvT_T0_ll)
        /*0e60*/ 	.word	0x00000000


	//----- nvinfo : EIATTR_REGCOUNT
	.align		4
.L_1236:
        /*0e64*/ 	.byte	0x04, 0x2f
        /*0e66*/ 	.short	(.L_1238 - .L_1237)
	.align		4
.L_1237:
        /*0e68*/ 	.word	index@(_Z15SoftmaxWarpImplI24ElementwiseScaleMaskLoadIffbE11DirectStoreIffEfLi1ELi11ELi32ELi1ELb1EL9Algorithm0EEvT_T0_ll)
        /*0e6c*/ 	.word	0x00000034


	//----- nvinfo : EIATTR_FRAME_SIZE
	.align		4
.L_1238:
        /*0e70*/ 	.byte	0x04, 0x11
        /*0e72*/ 	.short	(.L_1240 - .L_1239)
	.align		4
.L_1239:
        /*0e74*/ 	.word	index@($__internal_518_$__cuda_sm3x_div_rn_noftz_f32_slowpath)
        /*0e78*/ 	.word	0x00000000


	//----- nvinfo : EIATTR_FRAME_SIZE
	.align		4
.L_1240:
        /*0e7c*/ 	.byte	0x04, 0x11
        /*0e7e*/ 	.short	(.L_1242 - .L_1241)
	.align		4
.L_1241:
        /*0e80*/ 	.word	index@(_Z15SoftmaxWarpImplI24ElementwiseScaleMaskLoadIffbE11DirectStoreIffEfLi1ELi11ELi32ELi1ELb1EL9Algorithm0EEvT_T0_ll)
        /*0e84*/ 	.word	0x00000000


	//----- nvinfo : EIATTR_REGCOUNT
	.align		4
.L_1242:
        /*0e88*/ 	.byte	0x04, 0x2f
        /*0e8a*/ 	.short	(.L_1244 - .L_1243)
	.align		4
.L_1243:
        /*0e8c*/ 	.word	index@(_Z15SoftmaxWarpImplI24ElementwiseScaleMaskLoadIffbE11DirectStoreIffEfLi1ELi12ELi32ELi1ELb0EL9Algorithm0EEvT_T0_ll)
        /*0e90*/ 	.word	0x00000027


	//----- nvinfo : EIATTR_FRAME_SIZE
	.align		4
.L_1244:
        /*0e94*/ 	.byte	0x04, 0x11
        /*0e96*/ 	.short	(.L_1246 - .L_1245)
	.align		4
.L_1245:
        /*0e98*/ 	.word	index@($__internal_517_$__cuda_sm3x_div_rn_noftz_f32_slowpath)
        /*0e9c*/ 	.word	0x00000000


	//----- nvinfo : EIATTR_FRAME_SIZE
	.align		4
.L_1246:
        /*0ea0*/ 	.byte	0x04, 0x11
        /*0ea2*/ 	.short	(.L_1248 - .L_1247)
	.align		4
.L_1247:
        /*0ea4*/ 	.word	index@(_Z15SoftmaxWarpImplI24ElementwiseScaleMaskLoadIffbE11DirectStoreIffEfLi1ELi12ELi32ELi1ELb0EL9Algorithm0EEvT_T0_ll)
        /*0ea8*/ 	.word	0x00000000


	//----- nvinfo : EIATTR_REGCOUNT
	.align		4
.L_1248:
        /*0eac*/ 	.byte	0x04, 0x2f
        /*0eae*/ 	.short	(.L_1250 - .L_1249)
	.align		4
.L_1249:
        /*0eb0*/ 	.word	index@(_Z15SoftmaxWarpImplI24ElementwiseScaleMaskLoadIffbE11DirectStoreIffEfLi1ELi12ELi32ELi1ELb1EL9Algorithm0EEvT_T0_ll)
        /*0eb4*/ 	.word	0x00000038


	//----- nvinfo : EIATTR_FRAME_SIZE
	.align		4
.L_1250:
        /*0eb8*/ 	.byte	0x04, 0x11
        /*0eba*/ 	.short	(.L_1252 - .L_1251)
	.align		4
.L_1251:
        /*0ebc*/ 	.word	index@($__internal_516_$__cuda_sm3x_div_rn_noftz_f32_slowpath)
        /*0ec0*/ 	.word	0x00000000


	//----- nvinfo : EIATTR_FRAME_SIZE
	.align		4
.L_1252:
        /*0ec4*/ 	.byte	0x04, 0x11
        /*0ec6*/ 	.short	(.L_1254 - .L_1253)
	.align		4
.L_1253:
        /*0ec8*/ 	.word	index@(_Z15SoftmaxWarpImplI24ElementwiseScaleMaskLoadIffbE11DirectStoreIffEfLi1ELi12ELi32ELi1ELb1EL9Algorithm0EEvT_T0_ll)
        /*0ecc*/ 	.word	0x00000000


	//----- nvinfo : EIATTR_REGCOUNT
	.align		4
.L_1254:
        /*0ed0*/ 	.byte	0x04, 0x2f
        /*0ed2*/ 	.short	(.L_1256 - .L_1255)
	.align		4
.L_1255:
        /*0ed4*/ 	.word	index@(_Z15SoftmaxWarpImplI24ElementwiseScaleMaskLoadIffbE11DirectStoreIffEfLi1ELi13ELi32ELi1ELb0EL9Algorithm0EEvT_T0_ll)
        /*0ed8*/ 	.word	0x0000002b


	//----- nvinfo : EIATTR_FRAME_SIZE
	.align		4
.L_1256:
        /*0edc*/ 	.byte	0x04, 0x11
        /*0ede*/ 	.short	(.L_1258 - .L_1257)
	.align		4
.L_1257:
        /*0ee0*/ 	.word	index@($__internal_515_$__cuda_sm3x_div_rn_noftz_f32_slowpath)
        /*0ee4*/ 	.word	0x00000000


	//----- nvinfo : EIATTR_FRAME_SIZE
	.align		4
.L_1258:
        /*0ee8*/ 	.byte	0x04, 0x11
        /*0eea*/ 	.short	(.L_1260 - .L_1259)
	.align		4
.L_1259:
        /*0eec*/ 	.word	index@(_Z15SoftmaxWarpImplI24ElementwiseScaleMaskLoadIffbE11DirectStoreIffEfLi1ELi13ELi32ELi1ELb0EL9Algorithm0EEvT_T0_ll)
        /*0ef0*/ 	.word	0x00000000


	//----- nvinfo : EIATTR_REGCOUNT
	.align		4
.L_1260:
        /*0ef4*/ 	.byte	0x04, 0x2f
        /*0ef6*/ 	.short	(.L_1262 - .L_1261)
	.align		4
.L_1261:
        /*0ef8*/ 	.word	index@(_Z15SoftmaxWarpImplI24ElementwiseScaleMaskLoadIffbE11DirectStoreIffEfLi1ELi13ELi32ELi1ELb1EL9Algorithm0EEvT_T0_ll)
        /*0efc*/ 	.word	0x00000038


	//----- nvinfo : EIATTR_FRAME_SIZE
	.align		4
.L_1262:
        /*0f00*/ 	.byte	0x04, 0x11
        /*0f02*/ 	.short	(.L_1264 - .L_1263)
	.align		4
.L_1263:
        /*0f04*/ 	.word	index@($__internal_514_$__cuda_sm3x_div_rn_noftz_f32_slowpath)
        /*0f08*/ 	.word	0x00000000


	//----- nvinfo : EIATTR_FRAME_SIZE
	.align		4
.L_1264:
        /*0f0c*/ 	.byte	0x04, 0x11
        /*0f0e*/ 	.short	(.L_1266 - .L_1265)
	.align		4
.L_1265:
        /*0f10*/ 	.word	index@(_Z15SoftmaxWarpImplI24ElementwiseScaleMaskLoadIffbE11DirectStoreIffEfLi1ELi13ELi32ELi1ELb1EL9Algorithm0EEvT_T0_ll)
        /*0f14*/ 	.word	0x00000000


	//----- nvinfo : EIATTR_REGCOUNT
	.align		4
.L_1266:
        /*0f18*/ 	.byte	0x04, 0x2f
        /*0f1a*/ 	.short	(.L_1268 - .L_1267)
	.align		4
.L_1267:
        /*0f1c*/ 	.word	index@(_Z15SoftmaxWarpImplI24ElementwiseScaleMaskLoadIffbE11DirectStoreIffEfLi1ELi14ELi32ELi1ELb0EL9Algorithm0EEvT_T0_ll)
        /*0f20*/ 	.word	0x0000002b


	//----- nvinfo : EIATTR_FRAME_SIZE
	.align		4
.L_1268:
        /*0f24*/ 	.byte	0x04, 0x11
        /*0f26*/ 	.short	(.L_1270 - .L_1269)
	.align		4
.L_1269:
        /*0f28*/ 	.word	index@($__internal_513_$__cuda_sm3x_div_rn_noftz_f32_slowpath)
        /*0f2c*/ 	.word	0x00000000


	//----- nvinfo : EIATTR_FRAME_SIZE
	.align		4
.L_1270:
        /*0f30*/ 	.byte	0x04, 0x11
        /*0f32*/ 	.short	(.L_1272 - .L_1271)
	.align		4
.L_1271:
        /*0f34*/ 	.word	index@(_Z15SoftmaxWarpImplI24ElementwiseScaleMaskLoadIffbE11DirectStoreIffEfLi1ELi14ELi32ELi1ELb0EL9Algorithm0EEvT_T0_ll)
        /*0f38*/ 	.word	0x00000000


	//----- nvinfo : EIATTR_REGCOUNT
	.align		4
.L_1272:
        /*0f3c*/ 	.byte	0x04, 0x2f
        /*0f3e*/ 	.short	(.L_1274 - .L_1273)
	.align		4
.L_1273:
        /*0f40*/ 	.word	index@(_Z15SoftmaxWarpImplI24ElementwiseScaleMaskLoadIffbE11DirectStoreIffEfLi1ELi14ELi32ELi1ELb1EL9Algorithm0EEvT_T0_ll)
        /*0f44*/ 	.word	0x00000040


	//----- nvinfo : EIATTR_FRAME_SIZE
	.align		4
.L_1274:
        /*0f48*/ 	.byte	0x04, 0x11
        /*0f4a*/ 	.short	(.L_1276 - .L_1275)
	.align		4
.L_1275:
        /*0f4c*/ 	.word	index@($__internal_512_$__cuda_sm3x_div_rn_noftz_f32_slowpath)
        /*0f50*/ 	.word	0x00000000


	//----- nvinfo : EIATTR_FRAME_SIZE
	.align		4
.L_1276:
        /*0f54*/ 	.byte	0x04, 0x11
        /*0f56*/ 	.short	(.L_1278 - .L_1277)
	.align		4
.L_1277:
        /*0f58*/ 	.word	index@(_Z15SoftmaxWarpImplI24ElementwiseScaleMaskLoadIffbE11DirectStoreIffEfLi1ELi14ELi32ELi1ELb1EL9Algorithm0EEvT_T0_ll)
        /*0f5c*/ 	.word	0x00000000


	//----- nvinfo : EIATTR_REGCOUNT
	.align		4
.L_1278:
        /*0f60*/ 	.byte	0x04, 0x2f
        /*0f62*/ 	.short	(.L_1280 - .L_1279)
	.align		4
.L_1279:
        /*0f64*/ 	.word	index@(_Z15SoftmaxWarpImplI24ElementwiseScaleMaskLoadIffbE11DirectStoreIffEfLi1ELi15ELi32ELi1ELb0EL9Algorithm0EEvT_T0_ll)
        /*0f68*/ 	.word	0x0000002b


	//----- nvinfo : EIATTR_FRAME_SIZE
	.align		4
.L_1280:
        /*0f6c*/ 	.byte	0x04, 0x11
        /*0f6e*/ 	.short	(.L_1282 - .L_1281)
	.align		4
.L_1281:
        /*0f70*/ 	.word	index@($__internal_511_$__cuda_sm3x_div_rn_noftz_f32_slowpath)
        /*0f74*/ 	.word	0x00000000


	//----- nvinfo : EIATTR_FRAME_SIZE
	.align		4
.L_1282:
        /*0f78*/ 	.byte	0x04, 0x11
        /*0f7a*/ 	.short	(.L_1284 - .L_1283)
	.align		4
.L_1283:
        /*0f7c*/ 	.word	index@(_Z15SoftmaxWarpImplI24ElementwiseScaleMaskLoadIffbE11DirectStoreIffEfLi1ELi15ELi32ELi1ELb0EL9Algorithm0EEvT_T0_ll)
        /*0f80*/ 	.word	0x00000000


	//----- nvinfo : EIATTR_REGCOUNT
	.align		4
.L_1284:
        /*0f84*/ 	.byte	0x04, 0x2f
        /*0f86*/ 	.short	(.L_1286 - .L_1285)
	.align		4
.L_1285:
        /*0f88*/ 	.word	index@(_Z15SoftmaxWarpImplI24ElementwiseScaleMaskLoadIffbE11DirectStoreIffEfLi1ELi15ELi32ELi1ELb1EL9Algorithm0EEvT_T0_ll)
        /*0f8c*/ 	.word	0x00000040


	//----- nvinfo : EIATTR_FRAME_SIZE
	.align		4
.L_1286:
        /*0f90*/ 	.byte	0x04, 0x11
        /*0f92*/ 	.short	(.L_1288 - .L_1287)
	.align		4
.L_1287:
        /*0f94*/ 	.word	index@($__internal_510_$__cuda_sm3x_div_rn_noftz_f32_slowpath)
        /*0f98*/ 	.word	0x00000000


	//----- nvinfo : EIATTR_FRAME_SIZE
	.align		4
.L_1288:
        /*0f9c*/ 	.byte	0x04, 0x11
        /*0f9e*/ 	.short	(.L_1290 - .L_1289)
	.align		4
.L_1289:
        /*0fa0*/ 	.word	index@(_Z15SoftmaxWarpImplI24ElementwiseScaleMaskLoadIffbE11DirectStoreIffEfLi1ELi15ELi32ELi1ELb1EL9Algorithm0EEvT_T0_ll)
        /*0fa4*/ 	.word	0x00000000


	//----- nvinfo : EIATTR_REGCOUNT
	.align		4
.L_1290:
        /*0fa8*/ 	.byte	0x04, 0x2f
        /*0faa*/ 	.short	(.L_1292 - .L_1291)
	.align		4
.L_1291:
        /*0fac*/ 	.word	index@(_Z15SoftmaxWarpImplI24ElementwiseScaleMaskLoadIffbE11DirectStoreIffEfLi1ELi16ELi32ELi1ELb0EL9Algorithm0EEvT_T0_ll)
        /*0fb0*/ 	.word	0x0000002f


	//----- nvinfo : EIATTR_FRAME_SIZE
	.align		4
.L_1292:
        /*0fb4*/ 	.byte	0x04, 0x11
        /*0fb6*/ 	.short	(.L_1294 - .L_1293)
	.align		4
.L_1293:
        /*0fb8*/ 	.word	index@($__internal_509_$__cuda_sm3x_div_rn_noftz_f32_slowpath)
        /*0fbc*/ 	.word	0x00000000


	//----- nvinfo : EIATTR_FRAME_SIZE
	.align		4
.L_1294:
        /*0fc0*/ 	.byte	0x04, 0x11
        /*0fc2*/ 	.short	(.L_1296 - .L_1295)
	.align		4
.L_1295:
        /*0fc4*/ 	.word	index@(_Z15SoftmaxWarpImplI24ElementwiseScaleMaskLoadIffbE11DirectStoreIffEfLi1ELi16ELi32ELi1ELb0EL9Algorithm0EEvT_T0_ll)
        /*0fc8*/ 	.word	0x00000000


	//----- nvinfo : EIATTR_REGCOUNT
	.align		4
.L_1296:
        /*0fcc*/ 	.byte	0x04, 0x2f
        /*0fce*/ 	.short	(.L_1298 - .L_1297)
	.align		4
.L_1297:
        /*0fd0*/ 	.word	index@(_Z15SoftmaxWarpImplI24ElementwiseScaleMaskLoadIffbE11DirectStoreIffEfLi1ELi16ELi32ELi1ELb1EL9Algorithm0EEvT_T0_ll)
        /*0fd4*/ 	.word	0x00000046


	//----- nvinfo : EIATTR_FRAME_SIZE
	.align		4
.L_1298:
        /*0fd8*/ 	.byte	0x04, 0x11
        /*0fda*/ 	.short	(.L_1300 - .L_1299)
	.align		4
.L_1299:
        /*0fdc*/ 	.word	index@($__internal_508_$__cuda_sm3x_div_rn_noftz_f32_slowpath)
        /*0fe0*/ 	.word	0x00000000


	//----- nvinfo : EIATTR_FRAME_SIZE
	.align		4
.L_1300:
        /*0fe4*/ 	.byte	0x04, 0x11
        /*0fe6*/ 	.short	(.L_1302 - .L_1301)
	.align		4
.L_1301:
        /*0fe8*/ 	.word	index@(_Z15SoftmaxWarpImplI24ElementwiseScaleMaskLoadIffbE11DirectStoreIffEfLi1ELi16ELi32ELi1ELb1EL9Algorithm0EEvT_T0_ll)
        /*0fec*/ 	.word	0x00000000


	//----- nvinfo : EIATTR_REGCOUNT
	.align		4
.L_1302:
        /*0ff0*/ 	.byte	0x04, 0x2f
        /*0ff2*/ 	.short	(.L_1304 - .L_1303)
	.align		4
.L_1303:
        /*0ff4*/ 	.word	index@(_Z15SoftmaxWarpImplI24ElementwiseScaleMaskLoadIffbE11DirectStoreIffEfLi1ELi17ELi32ELi1ELb0EL9Algorithm0EEvT_T0_ll)
        /*0ff8*/ 	.word	0x00000037


	//----- nvinfo : EIATTR_FRAME_SIZE
	.align		4
.L_1304:
        /*0ffc*/ 	.byte	0x04, 0x11
        /*0ffe*/ 	.short	(.L_1306 - .L_1305)
	.align		4
.L_1305:
        /*1000*/ 	.word	index@($__internal_507_$__cuda_sm3x_div_rn_noftz_f32_slowpath)
        /*1004*/ 	.word	0x00000000


	//----- nvinfo : EIATTR_FRAME_SIZE
	.align		4
.L_1306:
        /*1008*/ 	.byte	0x04, 0x11
        /*100a*/ 	.short	(.L_1308 - .L_1307)
	.align		4
.L_1307:
        /*100c*/ 	.word	index@(_Z15SoftmaxWarpImplI24ElementwiseScaleMaskLoadIffbE11DirectStoreIffEfLi1ELi17ELi32ELi1ELb0EL9Algorithm0EEvT_T0_ll)
        /*1010*/ 	.word	0x00000000


	//----- nvinfo : EIATTR_REGCOUNT
	.align		4
.L_1308:
        /*1014*/ 	.byte	0x04, 0x2f
        /*1016*/ 	.short	(.L_1310 - .L_1309)
	.align		4
.L_1309:
        /*1018*/ 	.word	index@(_Z15SoftmaxWarpImplI24ElementwiseScaleMaskLoadIffbE11DirectStoreIffEfLi1ELi17ELi32ELi1ELb1EL9Algorithm0EEvT_T0_ll)
        /*101c*/ 	.word	0x00000046


	//----- nvinfo : EIATTR_FRAME_SIZE
	.align		4
.L_1310:
        /*1020*/ 	.byte	0x04, 0x11
        /*1022*/ 	.short	(.L_1312 - .L_1311)
	.align		4
.L_1311:
        /*1024*/ 	.word	index@($__internal_506_$__cuda_sm3x_div_rn_noftz_f32_slowpath)
        /*1028*/ 	.word	0x00000000


	//----- nvinfo : EIATTR_FRAME_SIZE
	.align		4
.L_1312:
        /*102c*/ 	.byte	0x04, 0x11
        /*102e*/ 	.short	(.L_1314 - .L_1313)
	.align		4
.L_1313:
        /*1030*/ 	.word	index@(_Z15SoftmaxWarpImplI24ElementwiseScaleMaskLoadIffbE11DirectStoreIffEfLi1ELi17ELi32ELi1ELb1EL9Algorithm0EEvT_T0_ll)
        /*1034*/ 	.word	0x00000000


	//----- nvinfo : EIATTR_REGCOUNT
	.align		4
.L_1314:
        /*1038*/ 	.byte	0x04, 0x2f
        /*103a*/ 	.short	(.L_1316 - .L_1315)
	.align		4
.L_1315:
        /*103c*/ 	.word	index@(_Z15SoftmaxWarpImplI24ElementwiseScaleMaskLoadIffbE11DirectStoreIffEfLi1ELi18ELi32ELi1ELb0EL9Algorithm0EEvT_T0_ll)
        /*1040*/ 	.word	0x00000035


	//----- nvinfo : EIATTR_FRAME_SIZE
	.align		4
.L_1316:
        /*1044*/ 	.byte	0x04, 0x11
        /*1046*/ 	.short	(.L_1318 - .L_1317)
	.align		4
.L_1317:
        /*1048*/ 	.word	index@($__internal_505_$__cuda_sm3x_div_rn_noftz_f32_slowpath)
        /*104c*/ 	.word	0x00000000


	//----- nvinfo : EIATTR_FRAME_SIZE
	.align		4
.L_1318:
        /*1050*/ 	.byte	0x04, 0x11
        /*1052*/ 	.short	(.L_1320 - .L_1319)
	.align		4
.L_1319:
        /*1054*/ 	.word	index@(_Z15SoftmaxWarpImplI24ElementwiseScaleMaskLoadIffbE11DirectStoreIffEfLi1ELi18ELi32ELi1ELb0EL9Algorithm0EEvT_T0_ll)
        /*1058*/ 	.word	0x00000000


	//----- nvinfo : EIATTR_REGCOUNT
	.align		4
.L_1320:
        /*105c*/ 	.byte	0x04, 0x2f
        /*105e*/ 	.short	(.L_1322 - .L_1321)
	.align		4
.L_1321:
        /*1060*/ 	.word	index@(_Z15SoftmaxWarpImplI24ElementwiseScaleMaskLoadIffbE11DirectStoreIffEfLi1ELi18ELi32ELi1ELb1EL9Algorithm0EEvT_T0_ll)
        /*1064*/ 	.word	0x00000048


	//----- nvinfo : EIATTR_FRAME_SIZE
	.align		4
.L_1322:
        /*1068*/ 	.byte	0x04, 0x11
        /*106a*/ 	.short	(.L_1324 - .L_1323)
	.align		4
.L_1323:
        /*106c*/ 	.word	index@($__internal_504_$__cuda_sm3x_div_rn_noftz_f32_slowpath)
        /*1070*/ 	.word	0x00000000


	//----- nvinfo : EIATTR_FRAME_SIZE
	.align		4
.L_1324:
        /*1074*/ 	.byte	0x04, 0x11
        /*1076*/ 	.short	(.L_1326 - .L_1325)
	.align		4
.L_1325:
        /*1078*/ 	.word	index@(_Z15SoftmaxWarpImplI24ElementwiseScaleMaskLoadIffbE11DirectStoreIffEfLi1ELi18ELi32ELi1ELb1EL9Algorithm0EEvT_T0_ll)
        /*107c*/ 	.word	0x00000000


	//----- nvinfo : EIATTR_REGCOUNT
	.align		4
.L_1326:
        /*1080*/ 	.byte	0x04, 0x2f
        /*1082*/ 	.short	(.L_1328 - .L_1327)
	.align		4
.L_1327:
        /*1084*/ 	.word	index@(_Z15SoftmaxWarpImplI24ElementwiseScaleMaskLoadIffbE11DirectStoreIffEfLi1ELi19ELi32ELi1ELb0EL9Algorithm0EEvT_T0_ll)
        /*1088*/ 	.word	0x00000037


	//----- nvinfo : EIATTR_FRAME_SIZE
	.align		4
.L_1328:
        /*108c*/ 	.byte	0x04, 0x11
        /*108e*/ 	.short	(.L_1330 - .L_1329)
	.align		4
.L_1329:
        /*1090*/ 	.word	index@($__internal_503_$__cuda_sm3x_div_rn_noftz_f32_slowpath)
        /*1094*/ 	.word	0x00000000


	//----- nvinfo : EIATTR_FRAME_SIZE
	.align		4
.L_1330:
        /*1098*/ 	.byte	0x04, 0x11
        /*109a*/ 	.short	(.L_1332 - .L_1331)
	.align		4
.L_1331:
        /*109c*/ 	.word	index@(_Z15SoftmaxWarpImplI24ElementwiseScaleMaskLoadIffbE11DirectStoreIffEfLi1ELi19ELi32ELi1ELb0EL9Algorithm0EEvT_T0_ll)
        /*10a0*/ 	.word	0x00000000


	//----- nvinfo : EIATTR_REGCOUNT
	.align		4
.L_1332:
        /*10a4*/ 	.byte	0x04, 0x2f
        /*10a6*/ 	.short	(.L_1334 - .L_1333)
	.align		4
.L_1333:
        /*10a8*/ 	.word	index@(_Z15SoftmaxWarpImplI24ElementwiseScaleMaskLoadIffbE11DirectStoreIffEfLi1ELi19ELi32ELi1ELb1EL9Algorithm0EEvT_T0_ll)
        /*10ac*/ 	.word	0x0000004e


	//----- nvinfo : EIATTR_FRAME_SIZE
	.align		4
.L_1334:
        /*10b0*/ 	.byte	0x04, 0x11
        /*10b2*/ 	.short	(.L_1336 - .L_1335)
	.align		4
.L_1335:
        /*10b4*/ 	.word	index@($__internal_502_$__cuda_sm3x_div_rn_noftz_f32_slowpath)
        /*10b8*/ 	.word	0x00000000


	//----- nvinfo : EIATTR_FRAME_SIZE
	.align		4
.L_1336:
        /*10bc*/ 	.byte	0x04, 0x11
        /*10be*/ 	.short	(.L_1338 - .L_1337)
	.align		4
.L_1337:
        /*10c0*/ 	.word	index@(_Z15SoftmaxWarpImplI24ElementwiseScaleMaskLoadIffbE11DirectStoreIffEfLi1ELi19ELi32ELi1ELb1EL9Algorithm0EEvT_T0_ll)
        /*10c4*/ 	.word	0x00000000


	//----- nvinfo : EIATTR_REGCOUNT
	.align		4
.L_1338:
        /*10c8*/ 	.byte	0x04, 0x2f
        /*10ca*/ 	.short	(.L_1340 - .L_1339)
	.align		4
.L_1339:
        /*10cc*/ 	.word	index@(_Z15SoftmaxWarpImplI24ElementwiseScaleMaskLoadIffbE11DirectStoreIffEfLi1ELi20ELi32ELi1ELb0EL9Algorithm0EEvT_T0_ll)
        /*10d0*/ 	.word	0x00000037


	//----- nvinfo : EIATTR_FRAME_SIZE
	.align		4
.L_1340:
        /*10d4*/ 	.byte	0x04, 0x11
        /*10d6*/ 	.short	(.L_1342 - .L_1341)
	.align		4
.L_1341:
        /*10d8*/ 	.word	index@($__internal_501_$__cuda_sm3x_div_rn_noftz_f32_slowpath)
        /*10dc*/ 	.word	0x00000000


	//----- nvinfo : EIATTR_FRAME_SIZE
	.align		4
.L_1342:
        /*10e0*/ 	.byte	0x04, 0x11
        /*10e2*/ 	.short	(.L_1344 - .L_1343)
	.align		4
.L_1343:
        /*10e4*/ 	.word	index@(_Z15SoftmaxWarpImplI24ElementwiseScaleMaskLoadIffbE11DirectStoreIffEfLi1ELi20ELi32ELi1ELb0EL9Algorithm0EEvT_T0_ll)
        /*10e8*/ 	.word	0x00000000


	//----- nvinfo : EIATTR_REGCOUNT
	.align		4
.L_1344:
        /*10ec*/ 	.byte	0x04, 0x2f
        /*10ee*/ 	.short	(.L_1346 - .L_1345)
	.align		4
.L_1345:
        /*10f0*/ 	.word	index@(_Z15SoftmaxWarpImplI24ElementwiseScaleMaskLoadIffbE11DirectStoreIffEfLi1ELi20ELi32ELi1ELb1EL9Algorithm0EEvT_T0_ll)
        /*10f4*/ 	.word	0x00000050


	//----- nvinfo : EIATTR_FRAME_SIZE
	.align		4
.L_1346:
        /*10f8*/ 	.byte	0x04, 0x11
        /*10fa*/ 	.short	(.L_1348 - .L_1347)
	.align		4
.L_1347:
        /*10fc*/ 	.word	index@($__internal_500_$__cuda_sm3x_div_rn_noftz_f32_slowpath)
        /*1100*/ 	.word	0x00000000


	//----- nvinfo : EIATTR_FRAME_SIZE
	.align		4
.L_1348:
        /*1104*/ 	.byte	0x04, 0x11
        /*1106*/ 	.short	(.L_1350 - .L_1349)
	.align		4
.L_1349:
        /*1108*/ 	.word	index@(_Z15SoftmaxWarpImplI24ElementwiseScaleMaskLoadIffbE11DirectStoreIffEfLi1ELi20ELi32ELi1ELb1EL9Algorithm0EEvT_T0_ll)
        /*110c*/ 	.word	0x00000000


	//----- nvinfo : EIATTR_REGCOUNT
	.align		4
.L_1350:
        /*1110*/ 	.byte	0x04, 0x2f
        /*1112*/ 	.short	(.L_1352 - .L_1351)
	.align		4
.L_1351:
        /*1114*/ 	.word	index@(_Z15SoftmaxWarpImplI24ElementwiseScaleMaskLoadIffbE11DirectStoreIffEfLi1ELi21ELi32ELi1ELb0EL9Algorithm0EEvT_T0_ll)
        /*1118*/ 	.word	0x00000039


	//----- nvinfo : EIATTR_FRAME_SIZE
	.align		4
.L_1352:
        /*111c*/ 	.byte	0x04, 0x11
        /*111e*/ 	.short	(.L_1354 - .L_1353)
	.align		4
.L_1353:
        /*1120*/ 	.word	index@($__internal_499_$__cuda_sm3x_div_rn_noftz_f32_slowpath)
        /*1124*/ 	.word	0x00000000


	//----- nvinfo : EIATTR_FRAME_SIZE
	.align		4
.L_1354:
        /*1128*/ 	.byte	0x04, 0x11
        /*112a*/ 	.short	(.L_1356 - .L_1355)
	.align		4
.L_1355:
        /*112c*/ 	.word	index@(_Z15SoftmaxWarpImplI24ElementwiseScaleMaskLoadIffbE11DirectStoreIffEfLi1ELi21ELi32ELi1ELb0EL9Algorithm0EEvT_T0_ll)
        /*1130*/ 	.word	0x00000000


	//----- nvinfo : EIATTR_REGCOUNT
	.align		4
.L_1356:
        /*1134*/ 	.byte	0x04, 0x2f
        /*1136*/ 	.short	(.L_1358 - .L_1357)
	.align		4
.L_1357:
        /*1138*/ 	.word	index@(_Z15SoftmaxWarpImplI24ElementwiseScaleMaskLoadIffbE11DirectStoreIffEfLi1ELi21ELi32ELi1ELb1EL9Algorithm0EEvT_T0_ll)
        /*113c*/ 	.word	0x00000050


	//----- nvinfo : EIATTR_FRAME_SIZE
	.align		4
.L_1358:
        /*1140*/ 	.byte	0x04, 0x11
        /*1142*/ 	.short	(.L_1360 - .L_1359)
	.align		4
.L_1359:
        /*1144*/ 	.word	index@($__internal_498_$__cuda_sm3x_div_rn_noftz_f32_slowpath)
        /*1148*/ 	.word	0x00000000


	//----- nvinfo : EIATTR_FRAME_SIZE
	.align		4
.L_1360:
        /*114c*/ 	.byte	0x04, 0x11
        /*114e*/ 	.short	(.L_1362 - .L_1361)
	.align		4
.L_1361:
        /*1150*/ 	.word	index@(_Z15SoftmaxWarpImplI24ElementwiseScaleMaskLoadIffbE11DirectStoreIffEfLi1ELi21ELi32ELi1ELb1EL9Algorithm0EEvT_T0_ll)
        /*1154*/ 	.word	0x00000000


	//----- nvinfo : EIATTR_REGCOUNT
	.align		4
.L_1362:
        /*1158*/ 	.byte	0x04, 0x2f
        /*115a*/ 	.short	(.L_1364 - .L_1363)
	.align		4
.L_1363:
        /*115c*/ 	.word	index@(_Z15SoftmaxWarpImplI24ElementwiseScaleMaskLoadIffbE11DirectStoreIffEfLi1ELi22ELi32ELi1ELb0EL9Algorithm0EEvT_T0_ll)
        /*1160*/ 	.word	0x0000003d


	//----- nvinfo : EIATTR_FRAME_SIZE
	.align		4
.L_1364:
        /*1164*/ 	.byte	0x04, 0x11
        /*1166*/ 	.short	(.L_1366 - .L_1365)
	.align		4
.L_1365:
        /*1168*/ 	.word	index@($__internal_497_$__cuda_sm3x_div_rn_noftz_f32_slowpath)
        /*116c*/ 	.word	0x00000000


	//----- nvinfo : EIATTR_FRAME_SIZE
	.align		4
.L_1366:
        /*1170*/ 	.byte	0x04, 0x11
        /*1172*/ 	.short	(.L_1368 - .L_1367)
	.align		4
.L_1367:
        /*1174*/ 	.word	index@(_Z15SoftmaxWarpImplI24ElementwiseScaleMaskLoadIffbE11DirectStoreIffEfLi1ELi22ELi32ELi1ELb0EL9Algorithm0EEvT_T0_ll)
        /*1178*/ 	.word	0x00000000


	//----- nvinfo : EIATTR_REGCOUNT
	.align		4
.L_1368:
        /*117c*/ 	.byte	0x04, 0x2f
        /*117e*/ 	.short	(.L_1370 - .L_1369)
	.align		4
.L_1369:
        /*1180*/ 	.word	index@(_Z15SoftmaxWarpImplI24ElementwiseScaleMaskLoadIffbE11DirectStoreIffEfLi1ELi22ELi32ELi1ELb1EL9Algorithm0EEvT_T0_ll)
        /*1184*/ 	.word	0x0000005a


	//----- nvinfo : EIATTR_FRAME_SIZE
	.align		4
.L_1370:
        /*1188*/ 	.byte	0x04, 0x11
        /*118a*/ 	.short	(.L_1372 - .L_1371)
	.align		4
.L_1371:
        /*118c*/ 	.word	index@($__internal_496_$__cuda_sm3x_div_rn_noftz_f32_slowpath)
        /*1190*/ 	.word	0x00000000


	//----- nvinfo : EIATTR_FRAME_SIZE
	.align		4
.L_1372:
        /*1194*/ 	.byte	0x04, 0x11
        /*1196*/ 	.short	(.L_1374 - .L_1373)
	.align		4
.L_1373:
        /*1198*/ 	.word	index@(_Z15SoftmaxWarpImplI24ElementwiseScaleMaskLoadIffbE11DirectStoreIffEfLi1ELi22ELi32ELi1ELb1EL9Algorithm0EEvT_T0_ll)
        /*119c*/ 	.word	0x00000000


	//----- nvinfo : EIATTR_REGCOUNT
	.align		4
.L_1374:
        /*11a0*/ 	.byte	0x04, 0x2f
        /*11a2*/ 	.short	(.L_1376 - .L_1375)
	.align		4
.L_1375:
        /*11a4*/ 	.word	index@(_Z15SoftmaxWarpImplI24ElementwiseScaleMaskLoadIffbE11DirectStoreIffEfLi1ELi23ELi32ELi1ELb0EL9Algorithm0EEvT_T0_ll)
        /*11a8*/ 	.word	0x0000003f


	//----- nvinfo : EIATTR_FRAME_SIZE
	.align		4
.L_1376:
        /*11ac*/ 	.byte	0x04, 0x11
        /*11ae*/ 	.short	(.L_1378 - .L_1377)
	.align		4
.L_1377:
        /*11b0*/ 	.word	index@($__internal_495_$__cuda_sm3x_div_rn_noftz_f32_slowpath)
        /*11b4*/ 	.word	0x00000000


	//----- nvinfo : EIATTR_FRAME_SIZE
	.align		4
.L_1378:
        /*11b8*/ 	.byte	0x04, 0x11
        /*11ba*/ 	.short	(.L_1380 - .L_1379)
	.align		4
.L_1379:
        /*11bc*/ 	.word	index@(_Z15SoftmaxWarpImplI24ElementwiseScaleMaskLoadIffbE11DirectStoreIffEfLi1ELi23ELi32ELi1ELb0EL9Algorithm0EEvT_T0_ll)
        /*11c0*/ 	.word	0x00000000


	//----- nvinfo : EIATTR_REGCOUNT
	.align		4
.L_1380:
        /*11c4*/ 	.byte	0x04, 0x2f
        /*11c6*/ 	.short	(.L_1382 - .L_1381)
	.align		4
.L_1381:
        /*11c8*/ 	.word	index@(_Z15SoftmaxWarpImplI24ElementwiseScaleMaskLoadIffbE11DirectStoreIffEfLi1ELi23ELi32ELi1ELb1EL9Algorithm0EEvT_T0_ll)
        /*11cc*/ 	.word	0x0000005c


	//----- nvinfo : EIATTR_FRAME_SIZE
	.align		4
.L_1382:
        /*11d0*/ 	.byte	0x04, 0x11
        /*11d2*/ 	.short	(.L_1384 - .L_1383)
	.align		4
.L_1383:
        /*11d4*/ 	.word	index@($__internal_494_$__cuda_sm3x_div_rn_noftz_f32_slowpath)
        /*11d8*/ 	.word	0x00000000


	//----- nvinfo : EIATTR_FRAME_SIZE
	.align		4
.L_1384:
        /*11dc*/ 	.byte	0x04, 0x11
        /*11de*/ 	.short	(.L_1386 - .L_1385)
	.align		4
.L_1385:
        /*11e0*/ 	.word	index@(_Z15SoftmaxWarpImplI24ElementwiseScaleMaskLoadIffbE11DirectStoreIffEfLi1ELi23ELi32ELi1ELb1EL9Algorithm0EEvT_T0_ll)
        /*11e4*/ 	.word	0x00000000


	//----- nvinfo : EIATTR_REGCOUNT
	.align		4
.L_1386:
        /*11e8*/ 	.byte	0x04, 0x2f
        /*11ea*/ 	.short	(.L_1388 - .L_1387)
	.align		4
.L_1387:
        /*11ec*/ 	.word	index@(_Z15SoftmaxWarpImplI24ElementwiseScaleMaskLoadIffbE11DirectStoreIffEfLi1ELi24ELi32ELi1ELb0EL9Algorithm0EEvT_T0_ll)
        /*11f0*/ 	.word	0x0000003f


	//----- nvinfo : EIATTR_FRAME_SIZE
	.align		4
.L_1388:
        /*11f4*/ 	.byte	0x04, 0x11
        /*11f6*/ 	.short	(.L_1390 - .L_1389)
	.align		4
.L_1389:
        /*11f8*/ 	.word	index@($__internal_493_$__cuda_sm3x_div_rn_noftz_f32_slowpath)
        /*11fc*/ 	.word	0x00000000


	//----- nvinfo : EIATTR_FRAME_SIZE
	.align		4
.L_1390:
        /*1200*/ 	.byte	0x04, 0x11
        /*1202*/ 	.short	(.L_1392 - .L_1391)
	.align		4
.L_1391:
        /*1204*/ 	.word	index@(_Z15SoftmaxWarpImplI24ElementwiseScaleMaskLoadIffbE11DirectStoreIffEfLi1ELi24ELi32ELi1ELb0EL9Algorithm0EEvT_T0_ll)
        /*1208*/ 	.word	0x00000000


	//----- nvinfo : EIATTR_REGCOUNT
	.align		4
.L_1392:
        /*120c*/ 	.byte	0x04, 0x2f
        /*120e*/ 	.short	(.L_1394 - .L_1393)
	.align		4
.L_1393:
        /*1210*/ 	.word	index@(_Z15SoftmaxWarpImplI24ElementwiseScaleMaskLoadIffbE11DirectStoreIffEfLi1ELi24ELi32ELi1ELb1EL9Algorithm0EEvT_T0_ll)
        /*1214*/ 	.word	0x0000005c


	//----- nvinfo : EIATTR_FRAME_SIZE
	.align		4
.L_1394:
        /*1218*/ 	.byte	0x04, 0x11
        /*121a*/ 	.short	(.L_1396 - .L_1395)
	.align		4
.L_1395:
        /*121c*/ 	.word	index@($__internal_492_$__cuda_sm3x_div_rn_noftz_f32_slowpath)
        /*1220*/ 	.word	0x00000000


	//----- nvinfo : EIATTR_FRAME_SIZE
	.align		4
.L_1396:
        /*1224*/ 	.byte	0x04, 0x11
        /*1226*/ 	.short	(.L_1398 - .L_1397)
	.align		4
.L_1397:
        /*1228*/ 	.word	index@(_Z15SoftmaxWarpImplI24ElementwiseScaleMaskLoadIffbE11DirectStoreIffEfLi1ELi24ELi32ELi1ELb1EL9Algorithm0EEvT_T0_ll)
        /*122c*/ 	.word	0x00000000


	//----- nvinfo : EIATTR_REGCOUNT
	.align		4
.L_1398:
        /*1230*/ 	.byte	0x04, 0x2f
        /*1232*/ 	.short	(.L_1400 - .L_1399)
	.align		4
.L_1399:
        /*1234*/ 	.word	index@(_Z15SoftmaxWarpImplI24ElementwiseScaleMaskLoadIffbE11DirectStoreIffEfLi1ELi25ELi32ELi1ELb0EL9Algorithm0EEvT_T0_ll)
        /*1238*/ 	.word	0x0000003f


	//----- nvinfo : EIATTR_FRAME_SIZE
	.align		4
.L_1400:
        /*123c*/ 	.byte	0x04, 0x11
        /*123e*/ 	.short	(.L_1402 - .L_1401)
	.align		4
.L_1401:
        /*1240*/ 	.word	index@($__internal_491_$__cuda_sm3x_div_rn_noftz_f32_slowpath)
        /*1244*/ 	.word	0x00000000


	//----- nvinfo : EIATTR_FRAME_SIZE
	.align		4
.L_1402:
        /*1248*/ 	.byte	0x04, 0x11
        /*124a*/ 	.short	(.L_1404 - .L_1403)
	.align		4
.L_1403:
        /*124c*/ 	.word	index@(_Z15SoftmaxWarpImplI24ElementwiseScaleMaskLoadIffbE11DirectStoreIffEfLi1ELi25ELi32ELi1ELb0EL9Algorithm0EEvT_T0_ll)
        /*1250*/ 	.word	0x00000000


	//----- nvinfo : EIATTR_REGCOUNT
	.align		4
.L_1404:
        /*1254*/ 	.byte	0x04, 0x2f
        /*1256*/ 	.short	(.L_1406 - .L_1405)
	.align		4
.L_1405:
        /*1258*/ 	.word	index@(_Z15SoftmaxWarpImplI24ElementwiseScaleMaskLoadIffbE11DirectStoreIffEfLi1ELi25ELi32ELi1ELb1EL9Algorithm0EEvT_T0_ll)
        /*125c*/ 	.word	0x0000005e


	//----- nvinfo : EIATTR_FRAME_SIZE
	.align		4
.L_1406:
        /*1260*/ 	.byte	0x04, 0x11
        /*1262*/ 	.short	(.L_1408 - .L_1407)
	.align		4
.L_1407:
        /*1264*/ 	.word	index@($__internal_490_$__cuda_sm3x_div_rn_noftz_f32_slowpath)
        /*1268*/ 	.word	0x00000000


	//----- nvinfo : EIATTR_FRAME_SIZE
	.align		4
.L_1408:
        /*126c*/ 	.byte	0x04, 0x11
        /*126e*/ 	.short	(.L_1410 - .L_1409)
	.align		4
.L_1409:
        /*1270*/ 	.word	index@(_Z15SoftmaxWarpImplI24ElementwiseScaleMaskLoadIffbE11DirectStoreIffEfLi1ELi25ELi32ELi1ELb1EL9Algorithm0EEvT_T0_ll)
        /*1274*/ 	.word	0x00000000


	//----- nvinfo : EIATTR_REGCOUNT
	.align		4
.L_1410:
        /*1278*/ 	.byte	0x04, 0x2f
        /*127a*/ 	.short	(.L_1412 - .L_1411)
	.align		4
.L_1411:
        /*127c*/ 	.word	index@(_Z15SoftmaxWarpImplI24ElementwiseScaleMaskLoadIffbE11DirectStoreIffEfLi1ELi26ELi32ELi1ELb0EL9Algorithm0EEvT_T0_ll)
        /*1280*/ 	.word	0x00000045


	//----- nvinfo : EIATTR_FRAME_SIZE
	.align		4
.L_1412:
        /*1284*/ 	.byte	0x04, 0x11
        /*1286*/ 	.short	(.L_1414 - .L_1413)
	.align		4
.L_1413:
        /*1288*/ 	.word	index@($__internal_489_$__cuda_sm3x_div_rn_noftz_f32_slowpath)
        /*128c*/ 	.word	0x00000000


	//----- nvinfo : EIATTR_FRAME_SIZE
	.align		4
.L_1414:
        /*1290*/ 	.byte	0x04, 0x11
        /*1292*/ 	.short	(.L_1416 - .L_1415)
	.align		4
.L_1415:
        /*1294*/ 	.word	index@(_Z15SoftmaxWarpImplI24ElementwiseScaleMaskLoadIffbE11DirectStoreIffEfLi1ELi26ELi32ELi1ELb0EL9Algorithm0EEvT_T0_ll)
        /*1298*/ 	.word	0x00000000


	//----- nvinfo : EIATTR_REGCOUNT
	.align		4
.L_1416:
        /*129c*/ 	.byte	0x04, 0x2f
        /*129e*/ 	.short	(.L_1418 - .L_1417)
	.align		4
.L_1417:
        /*12a0*/ 	.word	index@(_Z15SoftmaxWarpImplI24ElementwiseScaleMaskLoadIffbE11DirectStoreIffEfLi1ELi26ELi32ELi1ELb1EL9Algorithm0EEvT_T0_ll)
        /*12a4*/ 	.word	0x0000005e


	//----- nvinfo : EIATTR_FRAME_SIZE
	.align		4
.L_1418:
        /*12a8*/ 	.byte	0x04, 0x11
        /*12aa*/ 	.short	(.L_1420 - .L_1419)
	.align		4
.L_1419:
        /*12ac*/ 	.word	index@($__internal_488_$__cuda_sm3x_div_rn_noftz_f32_slowpath)
        /*12b0*/ 	.word	0x00000000


	//----- nvinfo : EIATTR_FRAME_SIZE
	.align		4
.L_1420:
        /*12b4*/ 	.byte	0x04, 0x11
        /*12b6*/ 	.short	(.L_1422 - .L_1421)
	.align		4
.L_1421:
        /*12b8*/ 	.word	index@(_Z15SoftmaxWarpImplI24ElementwiseScaleMaskLoadIffbE11DirectStoreIffEfLi1ELi26ELi32ELi1ELb1EL9Algorithm0EEvT_T0_ll)
        /*12bc*/ 	.word	0x00000000


	//----- nvinfo : EIATTR_REGCOUNT
	.align		4
.L_1422:
        /*12c0*/ 	.byte	0x04, 0x2f
        /*12c2*/ 	.short	(.L_1424 - .L_1423)
	.align		4
.L_1423:
        /*12c4*/ 	.word	index@(_Z15SoftmaxWarpImplI24ElementwiseScaleMaskLoadIffbE11DirectStoreIffEfLi1ELi27ELi32ELi1ELb0EL9Algorithm0EEvT_T0_ll)
        /*12c8*/ 	.word	0x00000046


	//----- nvinfo : EIATTR_FRAME_SIZE
	.align		4
.L_1424:
        /*12cc*/ 	.byte	0x04, 0x11
        /*12ce*/ 	.short	(.L_1426 - .L_1425)
	.align		4
.L_1425:
        /*12d0*/ 	.word	index@($__internal_487_$__cuda_sm3x_div_rn_noftz_f32_slowpath)
        /*12d4*/ 	.word	0x00000000


	//----- nvinfo : EIATTR_FRAME_SIZE
	.align		4
.L_1426:
        /*12d8*/ 	.byte	0x04, 0x11
        /*12da*/ 	.short	(.L_1428 - .L_1427)
	.align		4
.L_1427:
        /*12dc*/ 	.word	index@(_Z15SoftmaxWarpImplI24ElementwiseScaleMaskLoadIffbE11DirectStoreIffEfLi1ELi27ELi32ELi1ELb0EL9Algorithm0EEvT_T0_ll)
        /*12e0*/ 	.word	0x00000000


	//----- nvinfo : EIATTR_REGCOUNT
	.align		4
.L_1428:
        /*12e4*/ 	.byte	0x04, 0x2f
        /*12e6*/ 	.short	(.L_1430 - .L_1429)
	.align		4
.L_1429:
        /*12e8*/ 	.word	index@(_Z15SoftmaxWarpImplI24ElementwiseScaleMaskLoadIffbE11DirectStoreIffEfLi1ELi27ELi32ELi1ELb1EL9Algorithm0EEvT_T0_ll)
        /*12ec*/ 	.word	0x00000060


	//----- nvinfo : EIATTR_FRAME_SIZE
	.align		4
.L_1430:
        /*12f0*/ 	.byte	0x04, 0x11
        /*12f2*/ 	.short	(.L_1432 - .L_1431)
	.align		4
.L_1431:
        /*12f4*/ 	.word	index@($__internal_486_$__cuda_sm3x_div_rn_noftz_f32_slowpath)
        /*12f8*/ 	.word	0x00000000


	//----- nvinfo : EIATTR_FRAME_SIZE
	.align		4
.L_1432:
        /*12fc*/ 	.byte	0x04, 0x11
        /*12fe*/ 	.short	(.L_1434 - .L_1433)
	.align		4
.L_1433:
        /*1300*/ 	.word	index@(_Z15SoftmaxWarpImplI24ElementwiseScaleMaskLoadIffbE11DirectStoreIffEfLi1ELi27ELi32ELi1ELb1EL9Algorithm0EEvT_T0_ll)
        /*1304*/ 	.word	0x00000000


	//----- nvinfo : EIATTR_REGCOUNT
	.align		4
.L_1434:
        /*1308*/ 	.byte	0x04, 0x2f
        /*130a*/ 	.short	(.L_1436 - .L_1435)
	.align		4
.L_1435:
        /*130c*/ 	.word	index@(_Z15SoftmaxWarpImplI24ElementwiseScaleMaskLoadIffbE11DirectStoreIffEfLi1ELi28ELi32ELi1ELb0EL9Algorithm0EEvT_T0_ll)
        /*1310*/ 	.word	0x00000049


	//----- nvinfo : EIATTR_FRAME_SIZE
	.align		4
.L_1436:
        /*1314*/ 	.byte	0x04, 0x11
        /*1316*/ 	.short	(.L_1438 - .L_1437)
	.align		4
.L_1437:
        /*1318*/ 	.word	index@($__internal_485_$__cuda_sm3x_div_rn_noftz_f32_slowpath)
        /*131c*/ 	.word	0x00000000


	//----- nvinfo : EIATTR_FRAME_SIZE
	.align		4
.L_1438:
        /*1320*/ 	.byte	0x04, 0x11
        /*1322*/ 	.short	(.L_1440 - .L_1439)
	.align		4
.L_1439:
        /*1324*/ 	.word	index@(_Z15SoftmaxWarpImplI24ElementwiseScaleMaskLoadIffbE11DirectStoreIffEfLi1ELi28ELi32ELi1ELb0EL9Algorithm0EEvT_T0_ll)
        /*1328*/ 	.word	0x00000000


	//----- nvinfo : EIATTR_REGCOUNT
	.align		4
.L_1440:
        /*132c*/ 	.byte	0x04, 0x2f
        /*132e*/ 	.short	(.L_1442 - .L_1441)
	.align		4
.L_1441:
        /*1330*/ 	.word	index@(_Z15SoftmaxWarpImplI24ElementwiseScaleMaskLoadIffbE11DirectStoreIffEfLi1ELi28ELi32ELi1ELb1EL9Algorithm0EEvT_T0_ll)
        /*1334*/ 	.word	0x00000060


	//----- nvinfo : EIATTR_FRAME_SIZE
	.align		4
.L_1442:
        /*1338*/ 	.byte	0x04, 0x11
        /*133a*/ 	.short	(.L_1444 - .L_1443)
	.align		4
.L_1443:
        /*133c*/ 	.word	index@($__internal_484_$__cuda_sm3x_div_rn_noftz_f32_slowpath)
        /*1340*/ 	.word	0x00000000


	//----- nvinfo : EIATTR_FRAME_SIZE
	.align		4
.L_1444:
        /*1344*/ 	.byte	0x04, 0x11
        /*1346*/ 	.short	(.L_1446 - .L_1445)
	.align		4
.L_1445:
        /*1348*/ 	.word	index@(_Z15SoftmaxWarpImplI24ElementwiseScaleMaskLoadIffbE11DirectStoreIffEfLi1ELi28ELi32ELi1ELb1EL9Algorithm0EEvT_T0_ll)
        /*134c*/ 	.word	0x00000000


	//----- nvinfo : EIATTR_REGCOUNT
	.align		4
.L_1446:
        /*1350*/ 	.byte	0x04, 0x2f
        /*1352*/ 	.short	(.L_1448 - .L_1447)
	.align		4
.L_1447:
        /*1354*/ 	.word	index@(_Z15SoftmaxWarpImplI24ElementwiseScaleMaskLoadIffbE11DirectStoreIffEfLi1ELi29ELi32ELi1ELb0EL9Algorithm0EEvT_T0_ll)
        /*1358*/ 	.word	0x0000004d


	//----- nvinfo : EIATTR_FRAME_SIZE
	.align		4
.L_1448:
        /*135c*/ 	.byte	0x04, 0x11
        /*135e*/ 	.short	(.L_1450 - .L_1449)
	.align		4
.L_1449:
        /*1360*/ 	.word	index@($__internal_483_$__cuda_sm3x_div_rn_noftz_f32_slowpath)
        /*1364*/ 	.word	0x00000000


	//----- nvinfo : EIATTR_FRAME_SIZE
	.align		4
.L_1450:
        /*1368*/ 	.byte	0x04, 0x11
        /*136a*/ 	.short	(.L_1452 - .L_1451)
	.align		4
.L_1451:
        /*136c*/ 	.word	index@(_Z15SoftmaxWarpImplI24ElementwiseScaleMaskLoadIffbE11DirectStoreIffEfLi1ELi29ELi32ELi1ELb0EL9Algorithm0EEvT_T0_ll)
        /*1370*/ 	.word	0x00000000


	//----- nvinfo : EIATTR_REGCOUNT
	.align		4
.L_1452:
        /*1374*/ 	.byte	0x04, 0x2f
        /*1376*/ 	.short	(.L_1454 - .L_1453)
	.align		4
.L_1453:
        /*1378*/ 	.word	index@(_Z15SoftmaxWarpImplI24ElementwiseScaleMaskLoadIffbE11DirectStoreIffEfLi1ELi29ELi32ELi1ELb1EL9Algorithm0EEvT_T0_ll)
        /*137c*/ 	.word	0x00000060


	//----- nvinfo : EIATTR_FRAME_SIZE
	.align		4
.L_1454:
        /*1380*/ 	.byte	0x04, 0x11
        /*1382*/ 	.short	(.L_1456 - .L_1455)
	.align		4
.L_1455:
        /*1384*/ 	.word	index@($__internal_482_$__cuda_sm3x_div_rn_noftz_f32_slowpath)
        /*1388*/ 	.word	0x00000000


	//----- nvinfo : EIATTR_FRAME_SIZE
	.align		4
.L_1456:
        /*138c*/ 	.byte	0x04, 0x11
        /*138e*/ 	.short	(.L_1458 - .L_1457)
	.align		4
.L_1457:
        /*1390*/ 	.word	index@(_Z15SoftmaxWarpImplI24ElementwiseScaleMaskLoadIffbE11DirectStoreIffEfLi1ELi29ELi32ELi1ELb1EL9Algorithm0EEvT_T0_ll)
        /*1394*/ 	.word	0x00000000


	//----- nvinfo : EIATTR_REGCOUNT
	.align		4
.L_1458:
        /*1398*/ 	.byte	0x04, 0x2f
        /*139a*/ 	.short	(.L_1460 - .L_1459)
	.align		4
.L_1459:
        /*139c*/ 	.word	index@(_Z15SoftmaxWarpImplI24ElementwiseScaleMaskLoadIffbE11DirectStoreIffEfLi1ELi30ELi32ELi1ELb0EL9Algorithm0EEvT_T0_ll)
        /*13a0*/ 	.word	0x0000004f


	//----- nvinfo : EIATTR_FRAME_SIZE
	.align		4
.L_1460:
        /*13a4*/ 	.byte	0x04, 0x11
        /*13a6*/ 	.short	(.L_1462 - .L_1461)
	.align		4
.L_1461:
        /*13a8*/ 	.word	index@($__internal_481_$__cuda_sm3x_div_rn_noftz_f32_slowpath)
        /*13ac*/ 	.word	0x00000000


	//----- nvinfo : EIATTR_FRAME_SIZE
	.align		4
.L_1462:
        /*13b0*/ 	.byte	0x04, 0x11
        /*13b2*/ 	.short	(.L_1464 - .L_1463)
	.align		4
.L_1463:
        /*13b4*/ 	.word	index@(_Z15SoftmaxWarpImplI24ElementwiseScaleMaskLoadIffbE11DirectStoreIffEfLi1ELi30ELi32ELi1ELb0EL9Algorithm0EEvT_T0_ll)
        /*13b8*/ 	.word	0x00000000


	//----- nvinfo : EIATTR_REGCOUNT
	.align		4
.L_1464:
        /*13bc*/ 	.byte	0x04, 0x2f
        /*13be*/ 	.short	(.L_1466 - .L_1465)
	.align		4
.L_1465:
        /*13c0*/ 	.word	index@(_Z15SoftmaxWarpImplI24ElementwiseScaleMaskLoadIffbE11DirectStoreIffEfLi1ELi30ELi32ELi1ELb1EL9Algorithm0EEvT_T0_ll)
        /*13c4*/ 	.word	0x00000060


	//----- nvinfo : EIATTR_FRAME_SIZE
	.align		4
.L_1466:
        /*13c8*/ 	.byte	0x04, 0x11
        /*13ca*/ 	.short	(.L_1468 - .L_1467)
	.align		4
.L_1467:
        /*13cc*/ 	.word	index@($__internal_480_$__cuda_sm3x_div_rn_noftz_f32_slowpath)
        /*13d0*/ 	.word	0x00000000


	//----- nvinfo : EIATTR_FRAME_SIZE
	.align		4
.L_1468:
        /*13d4*/ 	.byte	0x04, 0x11
        /*13d6*/ 	.short	(.L_1470 - .L_1469)
	.align		4
.L_1469:
        /*13d8*/ 	.word	index@(_Z15SoftmaxWarpImplI24ElementwiseScaleMaskLoadIffbE11DirectStoreIffEfLi1ELi30ELi32ELi1ELb1EL9Algorithm0EEvT_T0_ll)
        /*13dc*/ 	.word	0x00000000


	//----- nvinfo : EIATTR_REGCOUNT
	.align		4
.L_1470:
        /*13e0*/ 	.byte	0x04, 0x2f
        /*13e2*/ 	.short	(.L_1472 - .L_1471)
	.align		4
.L_1471:
        /*13e4*/ 	.word	index@(_Z15SoftmaxWarpImplI24ElementwiseScaleMaskLoadIffbE11DirectStoreIffEfLi1ELi31ELi32ELi1ELb0EL9Algorithm0EEvT_T0_ll)
        /*13e8*/ 	.word	0x0000004f


	//----- nvinfo : EIATTR_FRAME_SIZE
	.align		4
.L_1472:
        /*13ec*/ 	.byte	0x04, 0x11
        /*13ee*/ 	.short	(.L_1474 - .L_1473)
	.align		4
.L_1473:
        /*13f0*/ 	.word	index@($__internal_479_$__cuda_sm3x_div_rn_noftz_f32_slowpath)
        /*13f4*/ 	.word	0x00000000


	//----- nvinfo : EIATTR_FRAME_SIZE
	.align		4
.L_1474:
        /*13f8*/ 	.byte	0x04, 0x11
        /*13fa*/ 	.short	(.L_1476 - .L_1475)
	.align		4
.L_1475:
        /*13fc*/ 	.word	index@(_Z15SoftmaxWarpImplI24ElementwiseScaleMaskLoadIffbE11DirectStoreIffEfLi1ELi31ELi32ELi1ELb0EL9Algorithm0EEvT_T0_ll)
        /*1400*/ 	.word	0x00000000


	//----- nvinfo : EIATTR_REGCOUNT
	.align		4
.L_1476:
        /*1404*/ 	.byte	0x04, 0x2f
        /*1406*/ 	.short	(.L_1478 - .L_1477)
	.align		4
.L_1477:
        /*1408*/ 	.word	index@(_Z15SoftmaxWarpImplI24ElementwiseScaleMaskLoadIffbE11DirectStoreIffEfLi1ELi31ELi32ELi1ELb1EL9Algorithm0EEvT_T0_ll)
        /*140c*/ 	.word	0x00000060


	//----- nvinfo : EIATTR_FRAME_SIZE
	.align		4
.L_1478:
        /*1410*/ 	.byte	0x04, 0x11
        /*1412*/ 	.short	(.L_1480 - .L_1479)
	.align		4
.L_1479:
        /*1414*/ 	.word	index@($__internal_478_$__cuda_sm3x_div_rn_noftz_f32_slowpath)
        /*1418*/ 	.word	0x00000000


	//----- nvinfo : EIATTR_FRAME_SIZE
	.align		4
.L_1480:
        /*141c*/ 	.byte	0x04, 0x11
        /*141e*/ 	.short	(.L_1482 - .L_1481)
	.align		4
.L_1481:
        /*1420*/ 	.word	index@(_Z15SoftmaxWarpImplI24ElementwiseScaleMaskLoadIffbE11DirectStoreIffEfLi1ELi31ELi32ELi1ELb1EL9Algorithm0EEvT_T0_ll)
        /*1424*/ 	.word	0x00000000


	//----- nvinfo : EIATTR_REGCOUNT
	.align		4
.L_1482:
        /*1428*/ 	.byte	0x04, 0x2f
        /*142a*/ 	.short	(.L_1484 - .L_1483)
	.align		4
.L_1483:
        /*142c*/ 	.word	index@(_Z15SoftmaxWarpImplI24ElementwiseScaleMaskLoadIffbE11DirectStoreIffEfLi1ELi32ELi32ELi1ELb0EL9Algorithm0EEvT_T0_ll)
        /*1430*/ 	.word	0x0000004d


	//----- nvinfo : EIATTR_FRAME_SIZE
	.align		4
.L_1484:
        /*1434*/ 	.byte	0x04, 0x11
        /*1436*/ 	.short	(.L_1486 - .L_1485)
	.align		4
.L_1485:
        /*1438*/ 	.word	index@($__internal_477_$__cuda_sm3x_div_rn_noftz_f32_slowpath)
        /*143c*/ 	.word	0x00000000


	//----- nvinfo : EIATTR_FRAME_SIZE
	.align		4
.L_1486:
        /*1440*/ 	.byte	0x04, 0x11
        /*1442*/ 	.short	(.L_1488 - .L_1487)
	.align		4
.L_1487:
        /*1444*/ 	.word	index@(_Z15SoftmaxWarpImplI24ElementwiseScaleMaskLoadIffbE11DirectStoreIffEfLi1ELi32ELi32ELi1ELb0EL9Algorithm0EEvT_T0_ll)
        /*1448*/ 	.word	0x00000000


	//----- nvinfo : EIATTR_REGCOUNT
	.align		4
.L_1488:
        /*144c*/ 	.byte	0x04, 0x2f
        /*144e*/ 	.short	(.L_1490 - .L_1489)
	.align		4
.L_1489:
        /*1450*/ 	.word	index@(_Z15SoftmaxWarpImplI24ElementwiseScaleMaskLoadIffbE11DirectStoreIffEfLi1ELi32ELi32ELi1ELb1EL9Algorithm0EEvT_T0_ll)
        /*1454*/ 	.word	0x00000060


	//----- nvinfo : EIATTR_FRAME_SIZE
	.align		4
.L_1490:
        /*1458*/ 	.byte	0x04, 0x11
        /*145a*/ 	.short	(.L_1492 - .L_1491)
	.align		4
.L_1491:
        /*145c*/ 	.word	index@($__internal_476_$__cuda_sm3x_div_rn_noftz_f32_slowpath)
        /*1460*/ 	.word	0x00000000


	//----- nvinfo : EIATTR_FRAME_SIZE
	.align		4
.L_1492:
        /*1464*/ 	.byte	0x04, 0x11
        /*1466*/ 	.short	(.L_1494 - .L_1493)
	.align		4
.L_1493:
        /*1468*/ 	.word	index@(_Z15SoftmaxWarpImplI24ElementwiseScaleMaskLoadIffbE11DirectStoreIffEfLi1ELi32ELi32ELi1ELb1EL9Algorithm0EEvT_T0_ll)
        /*146c*/ 	.word	0x00000000


	//----- nvinfo : EIATTR_REGCOUNT
	.align		4
.L_1494:
        /*1470*/ 	.byte	0x04, 0x2f
        /*1472*/ 	.short	(.L_1496 - .L_1495)
	.align		4
.L_1495:
        /*1474*/ 	.word	index@(_Z20SoftmaxBlockSMemImplI24ElementwiseScaleMaskLoadIffbE11DirectStoreIffEfLi2ELi128EL9Algorithm0EEvT_T0_ll)
        /*1478*/ 	.word	0x0000002f


	//----- nvinfo : EIATTR_FRAME_SIZE
	.align		4
.L_1496:
        /*147c*/ 	.byte	0x04, 0x11
        /*147e*/ 	.short	(.L_1498 - .L_1497)
	.align		4
.L_1497:
        /*1480*/ 	.word	index@($__internal_475_$__cuda_sm3x_div_rn_noftz_f32_slowpath)
        /*1484*/ 	.word	0x00000000


	//----- nvinfo : EIATTR_FRAME_SIZE
	.align		4
.L_1498:
        /*1488*/ 	.byte	0x04, 0x11
        /*148a*/ 	.short	(.L_1500 - .L_1499)
	.align		4
.L_1499:
        /*148c*/ 	.word	index@(_Z20SoftmaxBlockSMemImplI24ElementwiseScaleMaskLoadIffbE11DirectStoreIffEfLi2ELi128EL9Algorithm0EEvT_T0_ll)
        /*1490*/ 	.word	0x00000000


	//----- nvinfo : EIATTR_REGCOUNT
	.align		4
.L_1500:
        /*1494*/ 	.byte	0x04, 0x2f
        /*1496*/ 	.short	(.L_1502 - .L_1501)
	.align		4
.L_1501:
        /*1498*/ 	.word	index@(_Z20SoftmaxBlockSMemImplI24ElementwiseScaleMaskLoadIffbE11DirectStoreIffEfLi2ELi1024EL9Algorithm0EEvT_T0_ll)
        /*149c*/ 	.word	0x0000002d


	//----- nvinfo : EIATTR_FRAME_SIZE
	.align		4
.L_1502:
        /*14a0*/ 	.byte	0x04, 0x11
        /*14a2*/ 	.short	(.L_1504 - .L_1503)
	.align		4
.L_1503:
        /*14a4*/ 	.word	index@($__internal_474_$__cuda_sm3x_div_rn_noftz_f32_slowpath)
        /*14a8*/ 	.word	0x00000000


	//----- nvinfo : EIATTR_FRAME_SIZE
	.align		4
.L_1504:
        /*14ac*/ 	.byte	0x04, 0x11
        /*14ae*/ 	.short	(.L_1506 - .L_1505)
	.align		4
.L_1505:
        /*14b0*/ 	.word	index@(_Z20SoftmaxBlockSMemImplI24ElementwiseScaleMaskLoadIffbE11DirectStoreIffEfLi2ELi1024EL9Algorithm0EEvT_T0_ll)
        /*14b4*/ 	.word	0x00000000


	//----- nvinfo : EIATTR_REGCOUNT
	.align		4
.L_1506:
        /*14b8*/ 	.byte	0x04, 0x2f
        /*14ba*/ 	.short	(.L_1508 - .L_1507)
	.align		4
.L_1507:
        /*14bc*/ 	.word	index@(_Z20SoftmaxBlockSMemImplI24ElementwiseScaleMaskLoadIffbE11DirectStoreIffEfLi2ELi512EL9Algorithm0EEvT_T0_ll)
        /*14c0*/ 	.word	0x0000002b


	//----- nvinfo : EIATTR_FRAME_SIZE
	.align		4
.L_1508:
        /*14c4*/ 	.byte	0x04, 0x11
        /*14c6*/ 	.short	(.L_1510 - .L_1509)
	.align		4
.L_1509:
        /*14c8*/ 	.word	index@($__internal_473_$__cuda_sm3x_div_rn_noftz_f32_slowpath)
        /*14cc*/ 	.word	0x00000000


	//----- nvinfo : EIATTR_FRAME_SIZE
	.align		4
.L_1510:
        /*14d0*/ 	.byte	0x04, 0x11
        /*14d2*/ 	.short	(.L_1512 - .L_1511)
	.align		4
.L_1511:
        /*14d4*/ 	.word	index@(_Z20SoftmaxBlockSMemImplI24ElementwiseScaleMaskLoadIffbE11DirectStoreIffEfLi2ELi512EL9Algorithm0EEvT_T0_ll)
        /*14d8*/ 	.word	0x00000000


	//----- nvinfo : EIATTR_REGCOUNT
	.align		4
.L_1512:
        /*14dc*/ 	.byte	0x04, 0x2f
        /*14de*/ 	.short	(.L_1514 - .L_1513)
	.align		4
.L_1513:
        /*14e0*/ 	.word	index@(_Z20SoftmaxBlockSMemImplI24ElementwiseScaleMaskLoadIffbE11DirectStoreIffEfLi2ELi256EL9Algorithm0EEvT_T0_ll)
        /*14e4*/ 	.word	0x0000002f


	//----- nvinfo : EIATTR_FRAME_SIZE
	.align		4
.L_1514:
        /*14e8*/ 	.byte	0x04, 0x11
        /*14ea*/ 	.short	(.L_1516 - .L_1515)
	.align		4
.L_1515:
        /*14ec*/ 	.word	index@($__internal_472_$__cuda_sm3x_div_rn_noftz_f32_slowpath)
        /*14f0*/ 	.word	0x00000000


	//----- nvinfo : EIATTR_FRAME_SIZE
	.align		4
.L_1516:
        /*14f4*/ 	.byte	0x04, 0x11
        /*14f6*/ 	.short	(.L_1518 - .L_1517)
	.align		4
.L_1517:
        /*14f8*/ 	.word	index@(_Z20SoftmaxBlockSMemImplI24ElementwiseScaleMaskLoadIffbE11DirectStoreIffEfLi2ELi256EL9Algorithm0EEvT_T0_ll)
        /*14fc*/ 	.word	0x00000000


	//----- nvinfo : EIATTR_REGCOUNT
	.align		4
.L_1518:
        /*1500*/ 	.byte	0x04, 0x2f
        /*1502*/ 	.short	(.L_1520 - .L_1519)
	.align		4
.L_1519:
        /*1504*/ 	.word	index@(_Z20SoftmaxBlockSMemImplI24ElementwiseScaleMaskLoadIffbE11DirectStoreIffEfLi1ELi128EL9Algorithm0EEvT_T0_ll)
        /*1508*/ 	.word	0x00000020


	//----- nvinfo : EIATTR_FRAME_SIZE
	.align		4
.L_1520:
        /*150c*/ 	.byte	0x04, 0x11
        /*150e*/ 	.short	(.L_1522 - .L_1521)
	.align		4
.L_1521:
        /*1510*/ 	.word	index@($__internal_471_$__cuda_sm3x_div_rn_noftz_f32_slowpath)
        /*1514*/ 	.word	0x00000000


	//----- nvinfo : EIATTR_FRAME_SIZE
	.align		4
.L_1522:
        /*1518*/ 	.byte	0x04, 0x11
        /*151a*/ 	.short	(.L_1524 - .L_1523)
	.align		4
.L_1523:
        /*151c*/ 	.word	index@(_Z20SoftmaxBlockSMemImplI24ElementwiseScaleMaskLoadIffbE11DirectStoreIffEfLi1ELi128EL9Algorithm0EEvT_T0_ll)
        /*1520*/ 	.word	0x00000000


	//----- nvinfo : EIATTR_REGCOUNT
	.align		4
.L_1524:
        /*1524*/ 	.byte	0x04, 0x2f
        /*1526*/ 	.short	(.L_1526 - .L_1525)
	.align		4
.L_1525:
        /*1528*/ 	.word	index@(_Z20SoftmaxBlockSMemImplI24ElementwiseScaleMaskLoadIffbE11DirectStoreIffEfLi1ELi1024EL9Algorithm0EEvT_T0_ll)
        /*152c*/ 	.word	0x00000020


	//----- nvinfo : EIATTR_FRAME_SIZE
	.align		4
.L_1526:
        /*1530*/ 	.byte	0x04, 0x11
        /*1532*/ 	.short	(.L_1528 - .L_1527)
	.align		4
.L_1527:
        /*1534*/ 	.word	index@($__internal_470_$__cuda_sm3x_div_rn_noftz_f32_slowpath)
        /*1538*/ 	.word	0x00000000


	//----- nvinfo : EIATTR_FRAME_SIZE
	.align		4
.L_1528:
        /*153c*/ 	.byte	0x04, 0x11
        /*153e*/ 	.short	(.L_1530 - .L_1529)
	.align		4
.L_1529:
        /*1540*/ 	.word	index@(_Z20SoftmaxBlockSMemImplI24ElementwiseScaleMaskLoadIffbE11DirectStoreIffEfLi1ELi1024EL9Algorithm0EEvT_T0_ll)
        /*1544*/ 	.word	0x00000000


	//----- nvinfo : EIATTR_REGCOUNT
	.align		4
.L_1530:
        /*1548*/ 	.byte	0x04, 0x2f
        /*154a*/ 	.short	(.L_1532 - .L_1531)
	.align		4
.L_1531:
        /*154c*/ 	.word	index@(_Z20SoftmaxBlockSMemImplI24ElementwiseScaleMaskLoadIffbE11DirectStoreIffEfLi1ELi512EL9Algorithm0EEvT_T0_ll)
        /*1550*/ 	.word	0x00000020


	//----- nvinfo : EIATTR_FRAME_SIZE
	.align		4
.L_1532:
        /*1554*/ 	.byte	0x04, 0x11
        /*1556*/ 	.short	(.L_1534 - .L_1533)
	.align		4
.L_1533:
        /*1558*/ 	.word	index@($__internal_469_$__cuda_sm3x_div_rn_noftz_f32_slowpath)
        /*155c*/ 	.word	0x00000000


	//----- nvinfo : EIATTR_FRAME_SIZE
	.align		4
.L_1534:
        /*1560*/ 	.byte	0x04, 0x11
        /*1562*/ 	.short	(.L_1536 - .L_1535)
	.align		4
.L_1535:
        /*1564*/ 	.word	index@(_Z20SoftmaxBlockSMemImplI24ElementwiseScaleMaskLoadIffbE11DirectStoreIffEfLi1ELi512EL9Algorithm0EEvT_T0_ll)
        /*1568*/ 	.word	0x00000000


	//----- nvinfo : EIATTR_REGCOUNT
	.align		4
.L_1536:
        /*156c*/ 	.byte	0x04, 0x2f
        /*156e*/ 	.short	(.L_1538 - .L_1537)
	.align		4
.L_1537:
        /*1570*/ 	.word	index@(_Z20SoftmaxBlockSMemImplI24ElementwiseScaleMaskLoadIffbE11DirectStoreIffEfLi1ELi256EL9Algorithm0EEvT_T0_ll)
        /*1574*/ 	.word	0x00000020


	//----- nvinfo : EIATTR_FRAME_SIZE
	.align		4
.L_1538:
        /*1578*/ 	.byte	0x04, 0x11
        /*157a*/ 	.short	(.L_1540 - .L_1539)
	.align		4
.L_1539:
        /*157c*/ 	.word	index@($__internal_468_$__cuda_sm3x_div_rn_noftz_f32_slowpath)
        /*1580*/ 	.word	0x00000000


	//----- nvinfo : EIATTR_FRAME_SIZE
	.align		4
.L_1540:
        /*1584*/ 	.byte	0x04, 0x11
        /*1586*/ 	.short	(.L_1542 - .L_1541)
	.align		4
.L_1541:
        /*1588*/ 	.word	index@(_Z20SoftmaxBlockSMemImplI24ElementwiseScaleMaskLoadIffbE11DirectStoreIffEfLi1ELi256EL9Algorithm0EEvT_T0_ll)
        /*158c*/ 	.word	0x00000000


	//----- nvinfo : EIATTR_REGCOUNT
	.align		4
.L_1542:
        /*1590*/ 	.byte	0x04, 0x2f
        /*1592*/ 	.short	(.L_1544 - .L_1543)
	.align		4
.L_1543:
        /*1594*/ 	.word	index@(_Z24SoftmaxBlockUncachedImplI24ElementwiseScaleMaskLoadIffbE11DirectStoreIffEfLi2ELi1024EL9Algorithm0EEvT_T0_ll)
        /*1598*/ 	.word	0x00000026


	//----- nvinfo : EIATTR_FRAME_SIZE
	.align		4
.L_1544:
        /*159c*/ 	.byte	0x04, 0x11
        /*159e*/ 	.short	(.L_1546 - .L_1545)
	.align		4
.L_1545:
        /*15a0*/ 	.word	index@($__internal_467_$__cuda_sm3x_div_rn_noftz_f32_slowpath)
        /*15a4*/ 	.word	0x00000000


	//----- nvinfo : EIATTR_FRAME_SIZE
	.align		4
.L_1546:
        /*15a8*/ 	.byte	0x04, 0x11
        /*15aa*/ 	.short	(.L_1548 - .L_1547)
	.align		4
.L_1547:
        /*15ac*/ 	.word	index@(_Z24SoftmaxBlockUncachedImplI24ElementwiseScaleMaskLoadIffbE11DirectStoreIffEfLi2ELi1024EL9Algorithm0EEvT_T0_ll)
        /*15b0*/ 	.word	0x00000000


	//----- nvinfo : EIATTR_REGCOUNT
	.align		4
.L_1548:
        /*15b4*/ 	.byte	0x04, 0x2f
        /*15b6*/ 	.short	(.L_1550 - .L_1549)
	.align		4
.L_1549:
        /*15b8*/ 	.word	index@(_Z24SoftmaxBlockUncachedImplI24ElementwiseScaleMaskLoadIffbE11DirectStoreIffEfLi1ELi1024EL9Algorithm0EEvT_T0_ll)
        /*15bc*/ 	.word	0x00000020


	//----- nvinfo : EIATTR_FRAME_SIZE
	.align		4
.L_1550:
        /*15c0*/ 	.byte	0x04, 0x11
        /*15c2*/ 	.short	(.L_1552 - .L_1551)
	.align		4
.L_1551:
        /*15c4*/ 	.word	index@($__internal_466_$__cuda_sm3x_div_rn_noftz_f32_slowpath)
        /*15c8*/ 	.word	0x00000000


	//----- nvinfo : EIATTR_FRAME_SIZE
	.align		4
.L_1552:
        /*15cc*/ 	.byte	0x04, 0x11
        /*15ce*/ 	.short	(.L_1554 - .L_1553)
	.align		4
.L_1553:
        /*15d0*/ 	.word	index@(_Z24SoftmaxBlockUncachedImplI24ElementwiseScaleMaskLoadIffbE11DirectStoreIffEfLi1ELi1024EL9Algorithm0EEvT_T0_ll)
        /*15d4*/ 	.word	0x00000000


	//----- nvinfo : EIATTR_REGCOUNT
	.align		4
.L_1554:
        /*15d8*/ 	.byte	0x04, 0x2f
        /*15da*/ 	.short	(.L_1556 - .L_1555)
	.align		4
.L_1555:
        /*15dc*/ 	.word	index@(_Z15SoftmaxWarpImplI22BroadcastScaleMaskLoadIffbLm2EiE11DirectStoreIffEfLi2ELi2ELi1ELi2ELb0EL9Algorithm0EEvT_T0_ll)
        /*15e0*/ 	.word	0x00000021


	//----- nvinfo : EIATTR_FRAME_SIZE
	.align		4
.L_1556:
        /*15e4*/ 	.byte	0x04, 0x11
        /*15e6*/ 	.short	(.L_1558 - .L_1557)
	.align		4
.L_1557:
        /*15e8*/ 	.word	index@($__internal_465_$__cuda_sm3x_div_rn_noftz_f32_slowpath)
        /*15ec*/ 	.word	0x00000000


	//----- nvinfo : EIATTR_FRAME_SIZE
	.align		4
.L_1558:
        /*15f0*/ 	.byte	0x04, 0x11
        /*15f2*/ 	.short	(.L_1560 - .L_1559)
	.align		4
.L_1559:
        /*15f4*/ 	.word	index@(_Z15SoftmaxWarpImplI22BroadcastScaleMaskLoadIffbLm2EiE11DirectStoreIffEfLi2ELi2ELi1ELi2ELb0EL9Algorithm0EEvT_T0_ll)
        /*15f8*/ 	.word	0x00000000


	//----- nvinfo : EIATTR_REGCOUNT
	.align		4
.L_1560:
        /*15fc*/ 	.byte	0x04, 0x2f
        /*15fe*/ 	.short	(.L_1562 - .L_1561)
	.align		4
.L_1561:
        /*1600*/ 	.word	index@(_Z15SoftmaxWarpImplI22BroadcastScaleMaskLoadIffbLm2EiE11DirectStoreIffEfLi2ELi2ELi1ELi2ELb1EL9Algorithm0EEvT_T0_ll)
        /*1604*/ 	.word	0x00000020


	//----- nvinfo : EIATTR_FRAME_SIZE
	.align		4
.L_1562:
        /*1608*/ 	.byte	0x04, 0x11
        /*160a*/ 	.short	(.L_1564 - .L_1563)
	.align		4
.L_1563:
        /*160c*/ 	.word	index@($__internal_464_$__cuda_sm3x_div_rn_noftz_f32_slowpath)
        /*1610*/ 	.word	0x00000000


	//----- nvinfo : EIATTR_FRAME_SIZE
	.align		4
.L_1564:
        /*1614*/ 	.byte	0x04, 0x11
        /*1616*/ 	.short	(.L_1566 - .L_1565)
	.align		4
.L_1565:
        /*1618*/ 	.word	index@(_Z15SoftmaxWarpImplI22BroadcastScaleMaskLoadIffbLm2EiE11DirectStoreIffEfLi2ELi2ELi1ELi2ELb1EL9Algorithm0EEvT_T0_ll)
        /*161c*/ 	.word	0x00000000


	//----- nvinfo : EIATTR_REGCOUNT
	.align		4
.L_1566:
        /*1620*/ 	.byte	0x04, 0x2f
        /*1622*/ 	.short	(.L_1568 - .L_1567)
	.align		4
.L_1567:
        /*1624*/ 	.word	index@(_Z15SoftmaxWarpImplI22BroadcastScaleMaskLoadIffbLm2EiE11DirectStoreIffEfLi2ELi2ELi1ELi1ELb0EL9Algorithm0EEvT_T0_ll)
        /*1628*/ 	.word	0x0000001f


	//----- nvinfo : EIATTR_FRAME_SIZE
	.align		4
.L_1568:
        /*162c*/ 	.byte	0x04, 0x11
        /*162e*/ 	.short	(.L_1570 - .L_1569)
	.align		4
.L_1569:
        /*1630*/ 	.word	index@($__internal_463_$__cuda_sm3x_div_rn_noftz_f32_slowpath)
        /*1634*/ 	.word	0x00000000


	//----- nvinfo : EIATTR_FRAME_SIZE
	.align		4
.L_1570:
        /*1638*/ 	.byte	0x04, 0x11
        /*163a*/ 	.short	(.L_1572 - .L_1571)
	.align		4
.L_1571:
        /*163c*/ 	.word	index@(_Z15SoftmaxWarpImplI22BroadcastScaleMaskLoadIffbLm2EiE11DirectStoreIffEfLi2ELi2ELi1ELi1ELb0EL9Algorithm0EEvT_T0_ll)
        /*1640*/ 	.word	0x00000000


	//----- nvinfo : EIATTR_REGCOUNT
	.align		4
.L_1572:
        /*1644*/ 	.byte	0x04, 0x2f
        /*1646*/ 	.short	(.L_1574 - .L_1573)
	.align		4
.L_1573:
        /*1648*/ 	.word	index@(_Z15SoftmaxWarpImplI22BroadcastScaleMaskLoadIffbLm2EiE11DirectStoreIffEfLi2ELi2ELi1ELi1ELb1EL9Algorithm0EEvT_T0_ll)
        /*164c*/ 	.word	0x0000001f


	//----- nvinfo : EIATTR_FRAME_SIZE
	.align		4
.L_1574:
        /*1650*/ 	.byte	0x04, 0x11
        /*1652*/ 	.short	(.L_1576 - .L_1575)
	.align		4
.L_1575:
        /*1654*/ 	.word	index@($__internal_462_$__cuda_sm3x_div_rn_noftz_f32_slowpath)
        /*1658*/ 	.word	0x00000000


	//----- nvinfo : EIATTR_FRAME_SIZE
	.align		4
.L_1576:
        /*165c*/ 	.byte	0x04, 0x11
        /*165e*/ 	.short	(.L_1578 - .L_1577)
	.align		4
.L_1577:
        /*1660*/ 	.word	index@(_Z15SoftmaxWarpImplI22BroadcastScaleMaskLoadIffbLm2EiE11DirectStoreIffEfLi2ELi2ELi1ELi1ELb1EL9Algorithm0EEvT_T0_ll)
        /*1664*/ 	.word	0x00000000


	//----- nvinfo : EIATTR_REGCOUNT
	.align		4
.L_1578:
        /*1668*/ 	.byte	0x04, 0x2f
        /*166a*/ 	.short	(.L_1580 - .L_1579)
	.align		4
.L_1579:
        /*166c*/ 	.word	index@(_Z15SoftmaxWarpImplI22BroadcastScaleMaskLoadIffbLm2EiE11DirectStoreIffEfLi2ELi2ELi2ELi2ELb0EL9Algorithm0EEvT_T0_ll)
        /*1670*/ 	.word	0x00000021


	//----- nvinfo : EIATTR_FRAME_SIZE
	.align		4
.L_1580:
        /*1674*/ 	.byte	0x04, 0x11
        /*1676*/ 	.short	(.L_1582 - .L_1581)
	.align		4
.L_1581:
        /*1678*/ 	.word	index@($__internal_461_$__cuda_sm3x_div_rn_noftz_f32_slowpath)
        /*167c*/ 	.word	0x00000000


	//----- nvinfo : EIATTR_FRAME_SIZE
	.align		4
.L_1582:
        /*1680*/ 	.byte	0x04, 0x11
        /*1682*/ 	.short	(.L_1584 - .L_1583)
	.align		4
.L_1583:
        /*1684*/ 	.word	index@(_Z15SoftmaxWarpImplI22BroadcastScaleMaskLoadIffbLm2EiE11DirectStoreIffEfLi2ELi2ELi2ELi2ELb0EL9Algorithm0EEvT_T0_ll)
        /*1688*/ 	.word	0x00000000


	//----- nvinfo : EIATTR_REGCOUNT
	.align		4
.L_1584:
        /*168c*/ 	.byte	0x04, 0x2f
        /*168e*/ 	.short	(.L_1586 - .L_1585)
	.align		4
.L_1585:
        /*1690*/ 	.word	index@(_Z15SoftmaxWarpImplI22BroadcastScaleMaskLoadIffbLm2EiE11DirectStoreIffEfLi2ELi2ELi2ELi2ELb1EL9Algorithm0EEvT_T0_ll)
        /*1694*/ 	.word	0x00000020


	//----- nvinfo : EIATTR_FRAME_SIZE
	.align		4
.L_1586:
        /*1698*/ 	.byte	0x04, 0x11
        /*169a*/ 	.short	(.L_1588 - .L_1587)
	.align		4
.L_1587:
        /*169c*/ 	.word	index@($__internal_460_$__cuda_sm3x_div_rn_noftz_f32_slowpath)
        /*16a0*/ 	.word	0x00000000


	//----- nvinfo : EIATTR_FRAME_SIZE
	.align		4
.L_1588:
        /*16a4*/ 	.byte	0x04, 0x11
        /*16a6*/ 	.short	(.L_1590 - .L_1589)
	.align		4
.L_1589:
        /*16a8*/ 	.word	index@(_Z15SoftmaxWarpImplI22BroadcastScaleMaskLoadIffbLm2EiE11DirectStoreIffEfLi2ELi2ELi2ELi2ELb1EL9Algorithm0EEvT_T0_ll)
        /*16ac*/ 	.word	0x00000000


	//----- nvinfo : EIATTR_REGCOUNT
	.align		4
.L_1590:
        /*16b0*/ 	.byte	0x04, 0x2f
        /*16b2*/ 	.short	(.L_1592 - .L_1591)
	.align		4
.L_1591:
        /*16b4*/ 	.word	index@(_Z15SoftmaxWarpImplI22BroadcastScaleMaskLoadIffbLm2EiE11DirectStoreIffEfLi2ELi2ELi2ELi1ELb0EL9Algorithm0EEvT_T0_ll)
        /*16b8*/ 	.word	0x0000001f


	//----- nvinfo : EIATTR_FRAME_SIZE
	.align		4
.L_1592:
        /*16bc*/ 	.byte	0x04, 0x11
        /*16be*/ 	.short	(.L_1594 - .L_1593)
	.align		4
.L_1593:
        /*16c0*/ 	.word	index@($__internal_459_$__cuda_sm3x_div_rn_noftz_f32_slowpath)
        /*16c4*/ 	.word	0x00000000


	//----- nvinfo : EIATTR_FRAME_SIZE
	.align		4
.L_1594:
        /*16c8*/ 	.byte	0x04, 0x11
        /*16ca*/ 	.short	(.L_1596 - .L_1595)
	.align		4
.L_1595:
        /*16cc*/ 	.word	index@(_Z15SoftmaxWarpImplI22BroadcastScaleMaskLoadIffbLm2EiE11DirectStoreIffEfLi2ELi2ELi2ELi1ELb0EL9Algorithm0EEvT_T0_ll)
        /*16d0*/ 	.word	0x00000000


	//----- nvinfo : EIATTR_REGCOUNT
	.align		4
.L_1596:
        /*16d4*/ 	.byte	0x04, 0x2f
        /*16d6*/ 	.short	(.L_1598 - .L_1597)
	.align		4
.L_1597:
        /*16d8*/ 	.word	index@(_Z15SoftmaxWarpImplI22BroadcastScaleMaskLoadIffbLm2EiE11DirectStoreIffEfLi2ELi2ELi2ELi1ELb1EL9Algorithm0EEvT_T0_ll)
        /*16dc*/ 	.word	0x0000001f


	//----- nvinfo : EIATTR_FRAME_SIZE
	.align		4
.L_1598:
        /*16e0*/ 	.byte	0x04, 0x11
        /*16e2*/ 	.short	(.L_1600 - .L_1599)
	.align		4
.L_1599:
        /*16e4*/ 	.word	index@($__internal_458_$__cuda_sm3x_div_rn_noftz_f32_slowpath)
        /*16e8*/ 	.word	0x00000000


	//----- nvinfo : EIATTR_FRAME_SIZE
	.align		4
.L_1600:
        /*16ec*/ 	.byte	0x04, 0x11
        /*16ee*/ 	.short	(.L_1602 - .L_1601)
	.align		4
.L_1601:
        /*16f0*/ 	.word	index@(_Z15SoftmaxWarpImplI22BroadcastScaleMaskLoadIffbLm2EiE11DirectStoreIffEfLi2ELi2ELi2ELi1ELb1EL9Algorithm0EEvT_T0_ll)
        /*16f4*/ 	.word	0x00000000


	//----- nvinfo : EIATTR_REGCOUNT
	.align		4
.L_1602:
        /*16f8*/ 	.byte	0x04, 0x2f
        /*16fa*/ 	.short	(.L_1604 - .L_1603)
	.align		4
.L_1603:
        /*16fc*/ 	.word	index@(_Z15SoftmaxWarpImplI22BroadcastScaleMaskLoadIffbLm2EiE11DirectStoreIffEfLi2ELi2ELi4ELi2ELb0EL9Algorithm0EEvT_T0_ll)
        /*1700*/ 	.word	0x00000021


	//----- nvinfo : EIATTR_FRAME_SIZE
	.align		4
.L_1604:
        /*1704*/ 	.byte	0x04, 0x11
        /*1706*/ 	.short	(.L_1606 - .L_1605)
	.align		4
.L_1605:
        /*1708*/ 	.word	index@($__internal_457_$__cuda_sm3x_div_rn_noftz_f32_slowpath)
        /*170c*/ 	.word	0x00000000


	//----- nvinfo : EIATTR_FRAME_SIZE
	.align		4
.L_1606:
        /*1710*/ 	.byte	0x04, 0x11
        /*1712*/ 	.short	(.L_1608 - .L_1607)
	.align		4
.L_1607:
        /*1714*/ 	.word	index@(_Z15SoftmaxWarpImplI22BroadcastScaleMaskLoadIffbLm2EiE11DirectStoreIffEfLi2ELi2ELi4ELi2ELb0EL9Algorithm0EEvT_T0_ll)
        /*1718*/ 	.word	0x00000000


	//----- nvinfo : EIATTR_REGCOUNT
	.align		4
.L_1608:
        /*171c*/ 	.byte	0x04, 0x2f
        /*171e*/ 	.short	(.L_1610 - .L_1609)
	.align		4
.L_1609:
        /*1720*/ 	.word	index@(_Z15SoftmaxWarpImplI22BroadcastScaleMaskLoadIffbLm2EiE11DirectStoreIffEfLi2ELi2ELi4ELi2ELb1EL9Algorithm0EEvT_T0_ll)
        /*1724*/ 	.word	0x00000022


	//----- nvinfo : EIATTR_FRAME_SIZE
	.align		4
.L_1610:
        /*1728*/ 	.byte	0x04, 0x11
        /*172a*/ 	.short	(.L_1612 - .L_1611)
	.align		4
.L_1611:
        /*172c*/ 	.word	index@($__internal_456_$__cuda_sm3x_div_rn_noftz_f32_slowpath)
        /*1730*/ 	.word	0x00000000


	//----- nvinfo : EIATTR_FRAME_SIZE
	.align		4
.L_1612:
        /*1734*/ 	.byte	0x04, 0x11
        /*1736*/ 	.short	(.L_1614 - .L_1613)
	.align		4
.L_1613:
        /*1738*/ 	.word	index@(_Z15SoftmaxWarpImplI22BroadcastScaleMaskLoadIffbLm2EiE11DirectStoreIffEfLi2ELi2ELi4ELi2ELb1EL9Algorithm0EEvT_T0_ll)
        /*173c*/ 	.word	0x00000000


	//----- nvinfo : EIATTR_REGCOUNT
	.align		4
.L_1614:
        /*1740*/ 	.byte	0x04, 0x2f
        /*1742*/ 	.short	(.L_1616 - .L_1615)
	.align		4
.L_1615:
        /*1744*/ 	.word	index@(_Z15SoftmaxWarpImplI22BroadcastScaleMaskLoadIffbLm2EiE11DirectStoreIffEfLi2ELi2ELi4ELi1ELb0EL9Algorithm0EEvT_T0_ll)
        /*1748*/ 	.word	0x0000001f


	//----- nvinfo : EIATTR_FRAME_SIZE
	.align		4
.L_1616:
        /*174c*/ 	.byte	0x04, 0x11
        /*174e*/ 	.short	(.L_1618 - .L_1617)
	.align		4
.L_1617:
        /*1750*/ 	.word	index@($__internal_455_$__cuda_sm3x_div_rn_noftz_f32_slowpath)
        /*1754*/ 	.word	0x00000000


	//----- nvinfo : EIATTR_FRAME_SIZE
	.align		4
.L_1618:
        /*1758*/ 	.byte	0x04, 0x11
        /*175a*/ 	.short	(.L_1620 - .L_1619)
	.align		4
.L_1619:
        /*175c*/ 	.word	index@(_Z15SoftmaxWarpImplI22BroadcastScaleMaskLoadIffbLm2EiE11DirectStoreIffEfLi2ELi2ELi4ELi1ELb0EL9Algorithm0EEvT_T0_ll)
        /*1760*/ 	.word	0x00000000


	//----- nvinfo : EIATTR_REGCOUNT
	.align		4
.L_1620:
        /*1764*/ 	.byte	0x04, 0x2f
        /*1766*/ 	.short	(.L_1622 - .L_1621)
	.align		4
.L_1621:
        /*1768*/ 	.word	index@(_Z15SoftmaxWarpImplI22BroadcastScaleMaskLoadIffbLm2EiE11DirectStoreIffEfLi2ELi2ELi4ELi1ELb1EL9Algorithm0EEvT_T0_ll)
        /*176c*/ 	.word	0x0000001f


	//----- nvinfo : EIATTR_FRAME_SIZE
	.align		4
.L_1622:
        /*1770*/ 	.byte	0x04, 0x11
        /*1772*/ 	.short	(.L_1624 - .L_1623)
	.align		4
.L_1623:
        /*1774*/ 	.word	index@($__internal_454_$__cuda_sm3x_div_rn_noftz_f32_slowpath)
        /*1778*/ 	.word	0x00000000


	//----- nvinfo : EIATTR_FRAME_SIZE
	.align		4
.L_1624:
        /*177c*/ 	.byte	0x04, 0x11
        /*177e*/ 	.short	(.L_1626 - .L_1625)
	.align		4
.L_1625:
        /*1780*/ 	.word	index@(_Z15SoftmaxWarpImplI22BroadcastScaleMaskLoadIffbLm2EiE11DirectStoreIffEfLi2ELi2ELi4ELi1ELb1EL9Algorithm0EEvT_T0_ll)
        /*1784*/ 	.word	0x00000000


	//----- nvinfo : EIATTR_REGCOUNT
	.align		4
.L_1626:
        /*1788*/ 	.byte	0x04, 0x2f
        /*178a*/ 	.short	(.L_1628 - .L_1627)
	.align		4
.L_1627:
        /*178c*/ 	.word	index@(_Z15SoftmaxWarpImplI22BroadcastScaleMaskLoadIffbLm2EiE11DirectStoreIffEfLi2ELi2ELi8ELi2ELb0EL9Algorithm0EEvT_T0_ll)
        /*1790*/ 	.word	0x00000021


	//----- nvinfo : EIATTR_FRAME_SIZE
	.align		4
.L_1628:
        /*1794*/ 	.byte	0x04, 0x11
        /*1796*/ 	.short	(.L_1630 - .L_1629)
	.align		4
.L_1629:
        /*1798*/ 	.word	index@($__internal_453_$__cuda_sm3x_div_rn_noftz_f32_slowpath)
        /*179c*/ 	.word	0x00000000


	//----- nvinfo : EIATTR_FRAME_SIZE
	.align		4
.L_1630:
        /*17a0*/ 	.byte	0x04, 0x11
        /*17a2*/ 	.short	(.L_1632 - .L_1631)
	.align		4
.L_1631:
        /*17a4*/ 	.word	index@(_Z15SoftmaxWarpImplI22BroadcastScaleMaskLoadIffbLm2EiE11DirectStoreIffEfLi2ELi2ELi8ELi2ELb0EL9Algorithm0EEvT_T0_ll)
        /*17a8*/ 	.word	0x00000000


	//----- nvinfo : EIATTR_REGCOUNT
	.align		4
.L_1632:
        /*17ac*/ 	.byte	0x04, 0x2f
        /*17ae*/ 	.short	(.L_1634 - .L_1633)
	.align		4
.L_1633:
        /*17b0*/ 	.word	index@(_Z15SoftmaxWarpImplI22BroadcastScaleMaskLoadIffbLm2EiE11DirectStoreIffEfLi2ELi2ELi8ELi2ELb1EL9Algorithm0EEvT_T0_ll)
        /*17b4*/ 	.word	0x00000022


	//----- nvinfo : EIATTR_FRAME_SIZE
	.align		4
.L_1634:
        /*17b8*/ 	.byte	0x04, 0x11
        /*17ba*/ 	.short	(.L_1636 - .L_1635)
	.align		4
.L_1635:
        /*17bc*/ 	.word	index@($__internal_452_$__cuda_sm3x_div_rn_noftz_f32_slowpath)
        /*17c0*/ 	.word	0x00000000


	//----- nvinfo : EIATTR_FRAME_SIZE
	.align		4
.L_1636:
        /*17c4*/ 	.byte	0x04, 0x11
        /*17c6*/ 	.short	(.L_1638 - .L_1637)
	.align		4
.L_1637:
        /*17c8*/ 	.word	index@(_Z15SoftmaxWarpImplI22BroadcastScaleMaskLoadIffbLm2EiE11DirectStoreIffEfLi2ELi2ELi8ELi2ELb1EL9Algorithm0EEvT_T0_ll)
        /*17cc*/ 	.word	0x00000000


	//----- nvinfo : EIATTR_REGCOUNT
	.align		4
.L_1638:
        /*17d0*/ 	.byte	0x04, 0x2f
        /*17d2*/ 	.short	(.L_1640 - .L_1639)
	.align		4
.L_1639:
        /*17d4*/ 	.word	index@(_Z15SoftmaxWarpImplI22BroadcastScaleMaskLoadIffbLm2EiE11DirectStoreIffEfLi2ELi2ELi8ELi1ELb0EL9Algorithm0EEvT_T0_ll)
        /*17d8*/ 	.word	0x0000001f


	//----- nvinfo : EIATTR_FRAME_SIZE
	.align		4
.L_1640:
        /*17dc*/ 	.byte	0x04, 0x11
        /*17de*/ 	.short	(.L_1642 - .L_1641)
	.align		4
.L_1641:
        /*17e0*/ 	.word	index@($__internal_451_$__cuda_sm3x_div_rn_noftz_f32_slowpath)
        /*17e4*/ 	.word	0x00000000


	//----- nvinfo : EIATTR_FRAME_SIZE
	.align		4
.L_1642:
        /*17e8*/ 	.byte	0x04, 0x11
        /*17ea*/ 	.short	(.L_1644 - .L_1643)
	.align		4
.L_1643:
        /*17ec*/ 	.word	index@(_Z15SoftmaxWarpImplI22BroadcastScaleMaskLoadIffbLm2EiE11DirectStoreIffEfLi2ELi2ELi8ELi1ELb0EL9Algorithm0EEvT_T0_ll)
        /*17f0*/ 	.word	0x00000000


	//----- nvinfo : EIATTR_REGCOUNT
	.align		4
.L_1644:
        /*17f4*/ 	.byte	0x04, 0x2f
        /*17f6*/ 	.short	(.L_1646 - .L_1645)
	.align		4
.L_1645:
        /*17f8*/ 	.word	index@(_Z15SoftmaxWarpImplI22BroadcastScaleMaskLoadIffbLm2EiE11DirectStoreIffEfLi2ELi2ELi8ELi1ELb1EL9Algorithm0EEvT_T0_ll)
        /*17fc*/ 	.word	0x0000001f


	//----- nvinfo : EIATTR_FRAME_SIZE
	.align		4
.L_1646:
        /*1800*/ 	.byte	0x04, 0x11
        /*1802*/ 	.short	(.L_1648 - .L_1647)
	.align		4
.L_1647:
        /*1804*/ 	.word	index@($__internal_450_$__cuda_sm3x_div_rn_noftz_f32_slowpath)
        /*1808*/ 	.word	0x00000000


	//----- nvinfo : EIATTR_FRAME_SIZE
	.align		4
.L_1648:
        /*180c*/ 	.byte	0x04, 0x11
        /*180e*/ 	.short	(.L_1650 - .L_1649)
	.align		4
.L_1649:
        /*1810*/ 	.word	index@(_Z15SoftmaxWarpImplI22BroadcastScaleMaskLoadIffbLm2EiE11DirectStoreIffEfLi2ELi2ELi8ELi1ELb1EL9Algorithm0EEvT_T0_ll)
        /*1814*/ 	.word	0x00000000


	//----- nvinfo : EIATTR_REGCOUNT
	.align		4
.L_1650:
        /*1818*/ 	.byte	0x04, 0x2f
        /*181a*/ 	.short	(.L_1652 - .L_1651)
	.align		4
.L_1651:
        /*181c*/ 	.word	index@(_Z15SoftmaxWarpImplI22BroadcastScaleMaskLoadIffbLm2EiE11DirectStoreIffEfLi2ELi2ELi16ELi2ELb0EL9Algorithm0EEvT_T0_ll)
        /*1820*/ 	.word	0x00000022


	//----- nvinfo : EIATTR_FRAME_SIZE
	.align		4
.L_1652:
        /*1824*/ 	.byte	0x04, 0x11
        /*1826*/ 	.short	(.L_1654 - .L_1653)
	.align		4
.L_1653:
        /*1828*/ 	.word	index@($__internal_449_$__cuda_sm3x_div_rn_noftz_f32_slowpath)
        /*182c*/ 	.word	0x00000000


	//----- nvinfo : EIATTR_FRAME_SIZE
	.align		4
.L_1654:
        /*1830*/ 	.byte	0x04, 0x11
        /*1832*/ 	.short	(.L_1656 - .L_1655)
	.align		4
.L_1655:
        /*1834*/ 	.word	index@(_Z15SoftmaxWarpImplI22BroadcastScaleMaskLoadIffbLm2EiE11DirectStoreIffEfLi2ELi2ELi16ELi2ELb0EL9Algorithm0EEvT_T0_ll)
        /*1838*/ 	.word	0x00000000


	//----- nvinfo : EIATTR_REGCOUNT
	.align		4
.L_1656:
        /*183c*/ 	.byte	0x04, 0x2f
        /*183e*/ 	.short	(.L_1658 - .L_1657)
	.align		4
.L_1657:
        /*1840*/ 	.word	index@(_Z15SoftmaxWarpImplI22BroadcastScaleMaskLoadIffbLm2EiE11DirectStoreIffEfLi2ELi2ELi16ELi2ELb1EL9Algorithm0EEvT_T0_ll)
        /*1844*/ 	.word	0x00000022


	//----- nvinfo : EIATTR_FRAME_SIZE
	.align		4
.L_1658:
        /*1848*/ 	.byte	0x04, 0x11
        /*184a*/ 	.short	(.L_1660 - .L_1659)
	.align		4
.L_1659:
        /*184c*/ 	.word	index@($__internal_448_$__cuda_sm3x_div_rn_noftz_f32_slowpath)
        /*1850*/ 	.word	0x00000000


	//----- nvinfo : EIATTR_FRAME_SIZE
	.align		4
.L_1660:
        /*1854*/ 	.byte	0x04, 0x11
        /*1856*/ 	.short	(.L_1662 - .L_1661)
	.align		4
.L_1661:
        /*1858*/ 	.word	index@(_Z15SoftmaxWarpImplI22BroadcastScaleMaskLoadIffbLm2EiE11DirectStoreIffEfLi2ELi2ELi16ELi2ELb1EL9Algorithm0EEvT_T0_ll)
        /*185c*/ 	.word	0x00000000


	//----- nvinfo : EIATTR_REGCOUNT
	.align		4
.L_1662:
        /*1860*/ 	.byte	0x04, 0x2f
        /*1862*/ 	.short	(.L_1664 - .L_1663)
	.align		4
.L_1663:
        /*1864*/ 	.word	index@(_Z15SoftmaxWarpImplI22BroadcastScaleMaskLoadIffbLm2EiE11DirectStoreIffEfLi2ELi2ELi16ELi1ELb0EL9Algorithm0EEvT_T0_ll)
        /*1868*/ 	.word	0x0000001f


	//----- nvinfo : EIATTR_FRAME_SIZE
	.align		4
.L_1664:
        /*186c*/ 	.byte	0x04, 0x11
        /*186e*/ 	.short	(.L_1666 - .L_1665)
	.align		4
.L_1665:
        /*1870*/ 	.word	index@($__internal_447_$__cuda_sm3x_div_rn_noftz_f32_slowpath)
        /*1874*/ 	.word	0x00000000


	//----- nvinfo : EIATTR_FRAME_SIZE
	.align		4
.L_1666:
        /*1878*/ 	.byte	0x04, 0x11
        /*187a*/ 	.short	(.L_1668 - .L_1667)
	.align		4
.L_1667:
        /*187c*/ 	.word	index@(_Z15SoftmaxWarpImplI22BroadcastScaleMaskLoadIffbLm2EiE11DirectStoreIffEfLi2ELi2ELi16ELi1ELb0EL9Algorithm0EEvT_T0_ll)
        /*1880*/ 	.word	0x00000000


	//----- nvinfo : EIATTR_REGCOUNT
	.align		4
.L_1668:
        /*1884*/ 	.byte	0x04, 0x2f
        /*1886*/ 	.short	(.L_1670 - .L_1669)
	.align		4
.L_1669:
        /*1888*/ 	.word	index@(_Z15SoftmaxWarpImplI22BroadcastScaleMaskLoadIffbLm2EiE11DirectStoreIffEfLi2ELi2ELi16ELi1ELb1EL9Algorithm0EEvT_T0_ll)
        /*188c*/ 	.word	0x0000001f


	//----- nvinfo : EIATTR_FRAME_SIZE
	.align		4
.L_1670:
        /*1890*/ 	.byte	0x04, 0x11
        /*1892*/ 	.short	(.L_1672 - .L_1671)
	.align		4
.L_1671:
        /*1894*/ 	.word	index@($__internal_446_$__cuda_sm3x_div_rn_noftz_f32_slowpath)
        /*1898*/ 	.word	0x00000000


	//----- nvinfo : EIATTR_FRAME_SIZE
	.align		4
.L_1672:
        /*189c*/ 	.byte	0x04, 0x11
        /*189e*/ 	.short	(.L_1674 - .L_1673)
	.align		4
.L_1673:
        /*18a0*/ 	.word	index@(_Z15SoftmaxWarpImplI22BroadcastScaleMaskLoadIffbLm2EiE11DirectStoreIffEfLi2ELi2ELi16ELi1ELb1EL9Algorithm0EEvT_T0_ll)
        /*18a4*/ 	.word	0x00000000


	//----- nvinfo : EIATTR_REGCOUNT
	.align		4
.L_1674:
        /*18a8*/ 	.byte	0x04, 0x2f
        /*18aa*/ 	.short	(.L_1676 - .L_1675)
	.align		4
.L_1675:
        /*18ac*/ 	.word	index@(_Z15SoftmaxWarpImplI22BroadcastScaleMaskLoadIffbLm2EiE11DirectStoreIffEfLi2ELi2ELi32ELi2ELb0EL9Algorithm0EEvT_T0_ll)
        /*18b0*/ 	.word	0x00000022


	//----- nvinfo : EIATTR_FRAME_SIZE
	.align		4
.L_1676:
        /*18b4*/ 	.byte	0x04, 0x11
        /*18b6*/ 	.short	(.L_1678 - .L_1677)
	.align		4
.L_1677:
        /*18b8*/ 	.word	index@($__internal_445_$__cuda_sm3x_div_rn_noftz_f32_slowpath)
        /*18bc*/ 	.word	0x00000000


	//----- nvinfo : EIATTR_FRAME_SIZE
	.align		4
.L_1678:
        /*18c0*/ 	.byte	0x04, 0x11
        /*18c2*/ 	.short	(.L_1680 - .L_1679)
	.align		4
.L_1679:
        /*18c4*/ 	.word	index@(_Z15SoftmaxWarpImplI22BroadcastScaleMaskLoadIffbLm2EiE11DirectStoreIffEfLi2ELi2ELi32ELi2ELb0EL9Algorithm0EEvT_T0_ll)
        /*18c8*/ 	.word	0x00000000


	//----- nvinfo : EIATTR_REGCOUNT
	.align		4
.L_1680:
        /*18cc*/ 	.byte	0x04, 0x2f
        /*18ce*/ 	.short	(.L_1682 - .L_1681)
	.align		4
.L_1681:
        /*18d0*/ 	.word	index@(_Z15SoftmaxWarpImplI22BroadcastScaleMaskLoadIffbLm2EiE11DirectStoreIffEfLi2ELi2ELi32ELi2ELb1EL9Algorithm0EEvT_T0_ll)
        /*18d4*/ 	.word	0x00000022


	//----- nvinfo : EIATTR_FRAME_SIZE
	.align		4
.L_1682:
        /*18d8*/ 	.byte	0x04, 0x11
        /*18da*/ 	.short	(.L_1684 - .L_1683)
	.align		4
.L_1683:
        /*18dc*/ 	.word	index@($__internal_444_$__cuda_sm3x_div_rn_noftz_f32_slowpath)
        /*18e0*/ 	.word	0x00000000


	//----- nvinfo : EIATTR_FRAME_SIZE
	.align		4
.L_1684:
        /*18e4*/ 	.byte	0x04, 0x11
        /*18e6*/ 	.short	(.L_1686 - .L_1685)
	.align		4
.L_1685:
        /*18e8*/ 	.word	index@(_Z15SoftmaxWarpImplI22BroadcastScaleMaskLoadIffbLm2EiE11DirectStoreIffEfLi2ELi2ELi32ELi2ELb1EL9Algorithm0EEvT_T0_ll)
        /*18ec*/ 	.word	0x00000000


	//----- nvinfo : EIATTR_REGCOUNT
	.align		4
.L_1686:
        /*18f0*/ 	.byte	0x04, 0x2f
        /*18f2*/ 	.short	(.L_1688 - .L_1687)
	.align		4
.L_1687:
        /*18f4*/ 	.word	index@(_Z15SoftmaxWarpImplI22BroadcastScaleMaskLoadIffbLm2EiE11DirectStoreIffEfLi2ELi2ELi32ELi1ELb0EL9Algorithm0EEvT_T0_ll)
        /*18f8*/ 	.word	0x0000001f


	//----- nvinfo : EIATTR_FRAME_SIZE
	.align		4
.L_1688:
        /*18fc*/ 	.byte	0x04, 0x11
        /*18fe*/ 	.short	(.L_1690 - .L_1689)
	.align		4
.L_1689:
        /*1900*/ 	.word	index@($__internal_443_$__cuda_sm3x_div_rn_noftz_f32_slowpath)
        /*1904*/ 	.word	0x00000000


	//----- nvinfo : EIATTR_FRAME_SIZE
	.align		4
.L_1690:
        /*1908*/ 	.byte	0x04, 0x11
        /*190a*/ 	.short	(.L_1692 - .L_1691)
	.align		4
.L_1691:
        /*190c*/ 	.word	index@(_Z15SoftmaxWarpImplI22BroadcastScaleMaskLoadIffbLm2EiE11DirectStoreIffEfLi2ELi2ELi32ELi1ELb0EL9Algorithm0EEvT_T0_ll)
        /*1910*/ 	.word	0x00000000


	//----- nvinfo : EIATTR_REGCOUNT
	.align		4
.L_1692:
        /*1914*/ 	.byte	0x04, 0x2f
        /*1916*/ 	.short	(.L_1694 - .L_1693)
	.align		4
.L_1693:
        /*1918*/ 	.word	index@(_Z15SoftmaxWarpImplI22BroadcastScaleMaskLoadIffbLm2EiE11DirectStoreIffEfLi2ELi2ELi32ELi1ELb1EL9Algorithm0EEvT_T0_ll)
        /*191c*/ 	.word	0x0000001f


	//----- nvinfo : EIATTR_FRAME_SIZE
	.align		4
.L_1694:
        /*1920*/ 	.byte	0x04, 0x11
        /*1922*/ 	.short	(.L_1696 - .L_1695)
	.align		4
.L_1695:
        /*1924*/ 	.word	index@($__internal_442_$__cuda_sm3x_div_rn_noftz_f32_slowpath)
        /*1928*/ 	.word	0x00000000


	//----- nvinfo : EIATTR_FRAME_SIZE
	.align		4
.L_1696:
        /*192c*/ 	.byte	0x04, 0x11
        /*192e*/ 	.short	(.L_1698 - .L_1697)
	.align		4
.L_1697:
        /*1930*/ 	.word	index@(_Z15SoftmaxWarpImplI22BroadcastScaleMaskLoadIffbLm2EiE11DirectStoreIffEfLi2ELi2ELi32ELi1ELb1EL9Algorithm0EEvT_T0_ll)
        /*1934*/ 	.word	0x00000000


	//----- nvinfo : EIATTR_REGCOUNT
	.align		4
.L_1698:
        /*1938*/ 	.byte	0x04, 0x2f
        /*193a*/ 	.short	(.L_1700 - .L_1699)
	.align		4
.L_1699:
        /*193c*/ 	.word	index@(_Z15SoftmaxWarpImplI22BroadcastScaleMaskLoadIffbLm2EiE11DirectStoreIffEfLi2ELi4ELi32ELi1ELb0EL9Algorithm0EEvT_T0_ll)
        /*1940*/ 	.word	0x0000001f


	//----- nvinfo : EIATTR_FRAME_SIZE
	.align		4
.L_1700:
        /*1944*/ 	.byte	0x04, 0x11
        /*1946*/ 	.short	(.L_1702 - .L_1701)
	.align		4
.L_1701:
        /*1948*/ 	.word	index@($__internal_441_$__cuda_sm3x_div_rn_noftz_f32_slowpath)
        /*194c*/ 	.word	0x00000000


	//----- nvinfo : EIATTR_FRAME_SIZE
	.align		4
.L_1702:
        /*1950*/ 	.byte	0x04, 0x11
        /*1952*/ 	.short	(.L_1704 - .L_1703)
	.align		4
.L_1703:
        /*1954*/ 	.word	index@(_Z15SoftmaxWarpImplI22BroadcastScaleMaskLoadIffbLm2EiE11DirectStoreIffEfLi2ELi4ELi32ELi1ELb0EL9Algorithm0EEvT_T0_ll)
        /*1958*/ 	.word	0x00000000


	//----- nvinfo : EIATTR_REGCOUNT
	.align		4
.L_1704:
        /*195c*/ 	.byte	0x04, 0x2f
        /*195e*/ 	.short	(.L_1706 - .L_1705)
	.align		4
.L_1705:
        /*1960*/ 	.word	index@(_Z15SoftmaxWarpImplI22BroadcastScaleMaskLoadIffbLm2EiE11DirectStoreIffEfLi2ELi4ELi32ELi1ELb1EL9Algorithm0EEvT_T0_ll)
        /*1964*/ 	.word	0x00000022


	//----- nvinfo : EIATTR_FRAME_SIZE
	.align		4
.L_1706:
        /*1968*/ 	.byte	0x04, 0x11
        /*196a*/ 	.short	(.L_1708 - .L_1707)
	.align		4
.L_1707:
        /*196c*/ 	.word	index@($__internal_440_$__cuda_sm3x_div_rn_noftz_f32_slowpath)
        /*1970*/ 	.word	0x00000000


	//----- nvinfo : EIATTR_FRAME_SIZE
	.align		4
.L_1708:
        /*1974*/ 	.byte	0x04, 0x11
        /*1976*/ 	.short	(.L_1710 - .L_1709)
	.align		4
.L_1709:
        /*1978*/ 	.word	index@(_Z15SoftmaxWarpImplI22BroadcastScaleMaskLoadIffbLm2EiE11DirectStoreIffEfLi2ELi4ELi32ELi1ELb1EL9Algorithm0EEvT_T0_ll)
        /*197c*/ 	.word	0x00000000


	//----- nvinfo : EIATTR_REGCOUNT
	.align		4
.L_1710:
        /*1980*/ 	.byte	0x04, 0x2f
        /*1982*/ 	.short	(.L_1712 - .L_1711)
	.align		4
.L_1711:
        /*1984*/ 	.word	index@(_Z15SoftmaxWarpImplI22BroadcastScaleMaskLoadIffbLm2EiE11DirectStoreIffEfLi2ELi6ELi32ELi1ELb0EL9Algorithm0EEvT_T0_ll)
        /*1988*/ 	.word	0x00000027


	//----- nvinfo : EIATTR_FRAME_SIZE
	.align		4
.L_1712:
        /*198c*/ 	.byte	0x04, 0x11
        /*198e*/ 	.short	(.L_1714 - .L_1713)
	.align		4
.L_1713:
        /*1990*/ 	.word	index@($__internal_439_$__cuda_sm3x_div_rn_noftz_f32_slowpath)
        /*1994*/ 	.word	0x00000000


	//----- nvinfo : EIATTR_FRAME_SIZE
	.align		4
.L_1714:
        /*1998*/ 	.byte	0x04, 0x11
        /*199a*/ 	.short	(.L_1716 - .L_1715)
	.align		4
.L_1715:
        /*199c*/ 	.word	index@(_Z15SoftmaxWarpImplI22BroadcastScaleMaskLoadIffbLm2EiE11DirectStoreIffEfLi2ELi6ELi32ELi1ELb0EL9Algorithm0EEvT_T0_ll)
        /*19a0*/ 	.word	0x00000000


	//----- nvinfo : EIATTR_REGCOUNT
	.align		4
.L_1716:
        /*19a4*/ 	.byte	0x04, 0x2f
        /*19a6*/ 	.short	(.L_1718 - .L_1717)
	.align		4
.L_1717:
        /*19a8*/ 	.word	index@(_Z15SoftmaxWarpImplI22BroadcastScaleMaskLoadIffbLm2EiE11DirectStoreIffEfLi2ELi6ELi32ELi1ELb1EL9Algorithm0EEvT_T0_ll)
        /*19ac*/ 	.word	0x00000020


	//----- nvinfo : EIATTR_FRAME_SIZE
	.align		4
.L_1718:
        /*19b0*/ 	.byte	0x04, 0x11
        /*19b2*/ 	.short	(.L_1720 - .L_1719)
	.align		4
.L_1719:
        /*19b4*/ 	.word	index@($__internal_438_$__cuda_sm3x_div_rn_noftz_f32_slowpath)
        /*19b8*/ 	.word	0x00000000


	//----- nvinfo : EIATTR_FRAME_SIZE
	.align		4
.L_1720:
        /*19bc*/ 	.byte	0x04, 0x11
        /*19be*/ 	.short	(.L_1722 - .L_1721)
	.align		4
.L_1721:
        /*19c0*/ 	.word	index@(_Z15SoftmaxWarpImplI22BroadcastScaleMaskLoadIffbLm2EiE11DirectStoreIffEfLi2ELi6ELi32ELi1ELb1EL9Algorithm0EEvT_T0_ll)
        /*19c4*/ 	.word	0x00000000


	//----- nvinfo : EIATTR_REGCOUNT
	.align		4
.L_1722:
        /*19c8*/ 	.byte	0x04, 0x2f
        /*19ca*/ 	.short	(.L_1724 - .L_1723)
	.align		4
.L_1723:
        /*19cc*/ 	.word	index@(_Z15SoftmaxWarpImplI22BroadcastScaleMaskLoadIffbLm2EiE11DirectStoreIffEfLi2ELi8ELi32ELi1ELb0EL9Algorithm0EEvT_T0_ll)
        /*19d0*/ 	.word	0x00000025


	//----- nvinfo : EIATTR_FRAME_SIZE
	.align		4
.L_1724:
        /*19d4*/ 	.byte	0x04, 0x11
        /*19d6*/ 	.short	(.L_1726 - .L_1725)
	.align		4
.L_1725:
        /*19d8*/ 	.word	index@($__internal_437_$__cuda_sm3x_div_rn_noftz_f32_slowpath)
        /*19dc*/ 	.word	0x00000000


	//----- nvinfo : EIATTR_FRAME_SIZE
	.align		4
.L_1726:
        /*19e0*/ 	.byte	0x04, 0x11
        /*19e2*/ 	.short	(.L_1728 - .L_1727)
	.align		4
.L_1727:
        /*19e4*/ 	.word	index@(_Z15SoftmaxWarpImplI22BroadcastScaleMaskLoadIffbLm2EiE11DirectStoreIffEfLi2ELi8ELi32ELi1ELb0EL9Algorithm0EEvT_T0_ll)
        /*19e8*/ 	.word	0x00000000


	//----- nvinfo : EIATTR_REGCOUNT
	.align		4
.L_1728:
        /*19ec*/ 	.byte	0x04, 0x2f
        /*19ee*/ 	.short	(.L_1730 - .L_1729)
	.align		4
.L_1729:
        /*19f0*/ 	.word	index@(_Z15SoftmaxWarpImplI22BroadcastScaleMaskLoadIffbLm2EiE11DirectStoreIffEfLi2ELi8ELi32ELi1ELb1EL9Algorithm0EEvT_T0_ll)
        /*19f4*/ 	.word	0x00000022


	//----- nvinfo : EIATTR_FRAME_SIZE
	.align		4
.L_1730:
        /*19f8*/ 	.byte	0x04, 0x11
        /*19fa*/ 	.short	(.L_1732 - .L_1731)
	.align		4
.L_1731:
        /*19fc*/ 	.word	index@($__internal_436_$__cuda_sm3x_div_rn_noftz_f32_slowpath)
        /*1a00*/ 	.word	0x00000000


	//----- nvinfo : EIATTR_FRAME_SIZE
	.align		4
.L_1732:
        /*1a04*/ 	.byte	0x04, 0x11
        /*1a06*/ 	.short	(.L_1734 - .L_1733)
	.align		4
.L_1733:
        /*1a08*/ 	.word	index@(_Z15SoftmaxWarpImplI22BroadcastScaleMaskLoadIffbLm2EiE11DirectStoreIffEfLi2ELi8ELi32ELi1ELb1EL9Algorithm0EEvT_T0_ll)
        /*1a0c*/ 	.word	0x00000000


	//----- nvinfo : EIATTR_REGCOUNT
	.align		4
.L_1734:
        /*1a10*/ 	.byte	0x04, 0x2f
        /*1a12*/ 	.short	(.L_1736 - .L_1735)
	.align		4
.L_1735:
        /*1a14*/ 	.word	index@(_Z15SoftmaxWarpImplI22BroadcastScaleMaskLoadIffbLm2EiE11DirectStoreIffEfLi2ELi10ELi32ELi1ELb0EL9Algorithm0EEvT_T0_ll)
        /*1a18*/ 	.word	0x00000027


	//----- nvinfo : EIATTR_FRAME_SIZE
	.align		4
.L_1736:
        /*1a1c*/ 	.byte	0x04, 0x11
        /*1a1e*/ 	.short	(.L_1738 - .L_1737)
	.align		4
.L_1737:
        /*1a20*/ 	.word	index@($__internal_435_$__cuda_sm3x_div_rn_noftz_f32_slowpath)
        /*1a24*/ 	.word	0x00000000


	//----- nvinfo : EIATTR_FRAME_SIZE
	.align		4
.L_1738:
        /*1a28*/ 	.byte	0x04, 0x11
        /*1a2a*/ 	.short	(.L_1740 - .L_1739)
	.align		4
.L_1739:
        /*1a2c*/ 	.word	index@(_Z15SoftmaxWarpImplI22BroadcastScaleMaskLoadIffbLm2EiE11DirectStoreIffEfLi2ELi10ELi32ELi1ELb0EL9Algorithm0EEvT_T0_ll)
        /*1a30*/ 	.word	0x00000000


	//----- nvinfo : EIATTR_REGCOUNT
	.align		4
.L_1740:
        /*1a34*/ 	.byte	0x04, 0x2f
        /*1a36*/ 	.short	(.L_1742 - .L_1741)
	.align		4
.L_1741:
        /*1a38*/ 	.word	index@(_Z15SoftmaxWarpImplI22BroadcastScaleMaskLoadIffbLm2EiE11DirectStoreIffEfLi2ELi10ELi32ELi1ELb1EL9Algorithm0EEvT_T0_ll)
        /*1a3c*/ 	.word	0x00000028


	//----- nvinfo : EIATTR_FRAME_SIZE
	.align		4
.L_1742:
        /*1a40*/ 	.byte	0x04, 0x11
        /*1a42*/ 	.short	(.L_1744 - .L_1743)
	.align		4
.L_1743:
        /*1a44*/ 	.word	index@($__internal_434_$__cuda_sm3x_div_rn_noftz_f32_slowpath)
        /*1a48*/ 	.word	0x00000000


	//----- nvinfo : EIATTR_FRAME_SIZE
	.align		4
.L_1744:
        /*1a4c*/ 	.byte	0x04, 0x11
        /*1a4e*/ 	.short	(.L_1746 - .L_1745)
	.align		4
.L_1745:
        /*1a50*/ 	.word	index@(_Z15SoftmaxWarpImplI22BroadcastScaleMaskLoadIffbLm2EiE11DirectStoreIffEfLi2ELi10ELi32ELi1ELb1EL9Algorithm0EEvT_T0_ll)
        /*1a54*/ 	.word	0x00000000


	//----- nvinfo : EIATTR_REGCOUNT
	.align		4
.L_1746:
        /*1a58*/ 	.byte	0x04, 0x2f
        /*1a5a*/ 	.short	(.L_1748 - .L_1747)
	.align		4
.L_1747:
        /*1a5c*/ 	.word	index@(_Z15SoftmaxWarpImplI22BroadcastScaleMaskLoadIffbLm2EiE11DirectStoreIffEfLi2ELi12ELi32ELi1ELb0EL9Algorithm0EEvT_T0_ll)
        /*1a60*/ 	.word	0x00000027


	//----- nvinfo : EIATTR_FRAME_SIZE
	.align		4
.L_1748:
        /*1a64*/ 	.byte	0x04, 0x11
        /*1a66*/ 	.short	(.L_1750 - .L_1749)
	.align		4
.L_1749:
        /*1a68*/ 	.word	index@($__internal_433_$__cuda_sm3x_div_rn_noftz_f32_slowpath)
        /*1a6c*/ 	.word	0x00000000


	//----- nvinfo : EIATTR_FRAME_SIZE
	.align		4
.L_1750:
        /*1a70*/ 	.byte	0x04, 0x11
        /*1a72*/ 	.short	(.L_1752 - .L_1751)
	.align		4
.L_1751:
        /*1a74*/ 	.word	index@(_Z15SoftmaxWarpImplI22BroadcastScaleMaskLoadIffbLm2EiE11DirectStoreIffEfLi2ELi12ELi32ELi1ELb0EL9Algorithm0EEvT_T0_ll)
        /*1a78*/ 	.word	0x00000000


	//----- nvinfo : EIATTR_REGCOUNT
	.align		4
.L_1752:
        /*1a7c*/ 	.byte	0x04, 0x2f
        /*1a7e*/ 	.short	(.L_1754 - .L_1753)
	.align		4
.L_1753:
        /*1a80*/ 	.word	index@(_Z15SoftmaxWarpImplI22BroadcastScaleMaskLoadIffbLm2EiE11DirectStoreIffEfLi2ELi12ELi32ELi1ELb1EL9Algorithm0EEvT_T0_ll)
        /*1a84*/ 	.word	0x00000030


	//----- nvinfo : EIATTR_FRAME_SIZE
	.align		4
.L_1754:
        /*1a88*/ 	.byte	0x04, 0x11
        /*1a8a*/ 	.short	(.L_1756 - .L_1755)
	.align		4
.L_1755:
        /*1a8c*/ 	.word	index@($__internal_432_$__cuda_sm3x_div_rn_noftz_f32_slowpath)
        /*1a90*/ 	.word	0x00000000


	//----- nvinfo : EIATTR_FRAME_SIZE
	.align		4
.L_1756:
        /*1a94*/ 	.byte	0x04, 0x11
        /*1a96*/ 	.short	(.L_1758 - .L_1757)
	.align		4
.L_1757:
        /*1a98*/ 	.word	index@(_Z15SoftmaxWarpImplI22BroadcastScaleMaskLoadIffbLm2EiE11DirectStoreIffEfLi2ELi12ELi32ELi1ELb1EL9Algorithm0EEvT_T0_ll)
        /*1a9c*/ 	.word	0x00000000


	//----- nvinfo : EIATTR_REGCOUNT
	.align		4
.L_1758:
        /*1aa0*/ 	.byte	0x04, 0x2f
        /*1aa2*/ 	.short	(.L_1760 - .L_1759)
	.align		4
.L_1759:
        /*1aa4*/ 	.word	index@(_Z15SoftmaxWarpImplI22BroadcastScaleMaskLoadIffbLm2EiE11DirectStoreIffEfLi2ELi14ELi32ELi1ELb0EL9Algorithm0EEvT_T0_ll)
        /*1aa8*/ 	.word	0x0000002f


	//----- nvinfo : EIATTR_FRAME_SIZE
	.align		4
.L_1760:
        /*1aac*/ 	.byte	0x04, 0x11
        /*1aae*/ 	.short	(.L_1762 - .L_1761)
	.align		4
.L_1761:
        /*1ab0*/ 	.word	index@($__internal_431_$__cuda_sm3x_div_rn_noftz_f32_slowpath)
        /*1ab4*/ 	.word	0x00000000


	//----- nvinfo : EIATTR_FRAME_SIZE
	.align		4
.L_1762:
        /*1ab8*/ 	.byte	0x04, 0x11
        /*1aba*/ 	.short	(.L_1764 - .L_1763)
	.align		4
.L_1763:
        /*1abc*/ 	.word	index@(_Z15SoftmaxWarpImplI22BroadcastScaleMaskLoadIffbLm2EiE11DirectStoreIffEfLi2ELi14ELi32ELi1ELb0EL9Algorithm0EEvT_T0_ll)
        /*1ac0*/ 	.word	0x00000000


	//----- nvinfo : EIATTR_REGCOUNT
	.align		4
.L_1764:
        /*1ac4*/ 	.byte	0x04, 0x2f
        /*1ac6*/ 	.short	(.L_1766 - .L_1765)
	.align		4
.L_1765:
        /*1ac8*/ 	.word	index@(_Z15SoftmaxWarpImplI22BroadcastScaleMaskLoadIffbLm2EiE11DirectStoreIffEfLi2ELi14ELi32ELi1ELb1EL9Algorithm0EEvT_T0_ll)
        /*1acc*/ 	.word	0x00000030


	//----- nvinfo : EIATTR_FRAME_SIZE
	.align		4
.L_1766:
        /*1ad0*/ 	.byte	0x04, 0x11
        /*1ad2*/ 	.short	(.L_1768 - .L_1767)
	.align		4
.L_1767:
        /*1ad4*/ 	.word	index@($__internal_430_$__cuda_sm3x_div_rn_noftz_f32_slowpath)
        /*1ad8*/ 	.word	0x00000000


	//----- nvinfo : EIATTR_FRAME_SIZE
	.align		4
.L_1768:
        /*1adc*/ 	.byte	0x04, 0x11
        /*1ade*/ 	.short	(.L_1770 - .L_1769)
	.align		4
.L_1769:
        /*1ae0*/ 	.word	index@(_Z15SoftmaxWarpImplI22BroadcastScaleMaskLoadIffbLm2EiE11DirectStoreIffEfLi2ELi14ELi32ELi1ELb1EL9Algorithm0EEvT_T0_ll)
        /*1ae4*/ 	.word	0x00000000


	//----- nvinfo : EIATTR_REGCOUNT
	.align		4
.L_1770:
        /*1ae8*/ 	.byte	0x04, 0x2f
        /*1aea*/ 	.short	(.L_1772 - .L_1771)
	.align		4
.L_1771:
        /*1aec*/ 	.word	index@(_Z15SoftmaxWarpImplI22BroadcastScaleMaskLoadIffbLm2EiE11DirectStoreIffEfLi2ELi16ELi32ELi1ELb0EL9Algorithm0EEvT_T0_ll)
        /*1af0*/ 	.word	0x00000031


	//----- nvinfo : EIATTR_FRAME_SIZE
	.align		4
.L_1772:
        /*1af4*/ 	.byte	0x04, 0x11
        /*1af6*/ 	.short	(.L_1774 - .L_1773)
	.align		4
.L_1773:
        /*1af8*/ 	.word	index@($__internal_429_$__cuda_sm3x_div_rn_noftz_f32_slowpath)
        /*1afc*/ 	.word	0x00000000


	//----- nvinfo : EIATTR_FRAME_SIZE
	.align		4
.L_1774:
        /*1b00*/ 	.byte	0x04, 0x11
        /*1b02*/ 	.short	(.L_1776 - .L_1775)
	.align		4
.L_1775:
        /*1b04*/ 	.word	index@(_Z15SoftmaxWarpImplI22BroadcastScaleMaskLoadIffbLm2EiE11DirectStoreIffEfLi2ELi16ELi32ELi1ELb0EL9Algorithm0EEvT_T0_ll)
        /*1b08*/ 	.word	0x00000000


	//----- nvinfo : EIATTR_REGCOUNT
	.align		4
.L_1776:
        /*1b0c*/ 	.byte	0x04, 0x2f
        /*1b0e*/ 	.short	(.L_1778 - .L_1777)
	.align		4
.L_1777:
        /*1b10*/ 	.word	index@(_Z15SoftmaxWarpImplI22BroadcastScaleMaskLoadIffbLm2EiE11DirectStoreIffEfLi2ELi16ELi32ELi1ELb1EL9Algorithm0EEvT_T0_ll)
        /*1b14*/ 	.word	0x00000030


	//----- nvinfo : EIATTR_FRAME_SIZE
	.align		4
.L_1778:
        /*1b18*/ 	.byte	0x04, 0x11
        /*1b1a*/ 	.short	(.L_1780 - .L_1779)
	.align		4
.L_1779:
        /*1b1c*/ 	.word	index@($__internal_428_$__cuda_sm3x_div_rn_noftz_f32_slowpath)
        /*1b20*/ 	.word	0x00000000


	//----- nvinfo : EIATTR_FRAME_SIZE
	.align		4
.L_1780:
        /*1b24*/ 	.byte	0x04, 0x11
        /*1b26*/ 	.short	(.L_1782 - .L_1781)
	.align		4
.L_1781:
        /*1b28*/ 	.word	index@(_Z15SoftmaxWarpImplI22BroadcastScaleMaskLoadIffbLm2EiE11DirectStoreIffEfLi2ELi16ELi32ELi1ELb1EL9Algorithm0EEvT_T0_ll)
        /*1b2c*/ 	.word	0x00000000


	//----- nvinfo : EIATTR_REGCOUNT
	.align		4
.L_1782:
        /*1b30*/ 	.byte	0x04, 0x2f
        /*1b32*/ 	.short	(.L_1784 - .L_1783)
	.align		4
.L_1783:
        /*1b34*/ 	.word	index@(_Z15SoftmaxWarpImplI22BroadcastScaleMaskLoadIffbLm2EiE11DirectStoreIffEfLi2ELi18ELi32ELi1ELb0EL9Algorithm0EEvT_T0_ll)
        /*1b38*/ 	.word	0x0000002f


	//----- nvinfo : EIATTR_FRAME_SIZE
	.align		4
.L_1784:
        /*1b3c*/ 	.byte	0x04, 0x11
        /*1b3e*/ 	.short	(.L_1786 - .L_1785)
	.align		4
.L_1785:
        /*1b40*/ 	.word	index@($__internal_427_$__cuda_sm3x_div_rn_noftz_f32_slowpath)
        /*1b44*/ 	.word	0x00000000


	//----- nvinfo : EIATTR_FRAME_SIZE
	.align		4
.L_1786:
        /*1b48*/ 	.byte	0x04, 0x11
        /*1b4a*/ 	.short	(.L_1788 - .L_1787)
	.align		4
.L_1787:
        /*1b4c*/ 	.word	index@(_Z15SoftmaxWarpImplI22BroadcastScaleMaskLoadIffbLm2EiE11DirectStoreIffEfLi2ELi18ELi32ELi1ELb0EL9Algorithm0EEvT_T0_ll)
        /*1b50*/ 	.word	0x00000000


	//----- nvinfo : EIATTR_REGCOUNT
	.align		4
.L_1788:
        /*1b54*/ 	.byte	0x04, 0x2f
        /*1b56*/ 	.short	(.L_1790 - .L_1789)
	.align		4
.L_1789:
        /*1b58*/ 	.word	index@(_Z15SoftmaxWarpImplI22BroadcastScaleMaskLoadIffbLm2EiE11DirectStoreIffEfLi2ELi18ELi32ELi1ELb1EL9Algorithm0EEvT_T0_ll)
        /*1b5c*/ 	.word	0x00000038


	//----- nvinfo : EIATTR_FRAME_SIZE
	.align		4
.L_1790:
        /*1b60*/ 	.byte	0x04, 0x11
        /*1b62*/ 	.short	(.L_1792 - .L_1791)
	.align		4
.L_1791:
        /*1b64*/ 	.word	index@($__internal_426_$__cuda_sm3x_div_rn_noftz_f32_slowpath)
        /*1b68*/ 	.word	0x00000000


	//----- nvinfo : EIATTR_FRAME_SIZE
	.align		4
.L_1792:
        /*1b6c*/ 	.byte	0x04, 0x11
        /*1b6e*/ 	.short	(.L_1794 - .L_1793)
	.align		4
.L_1793:
        /*1b70*/ 	.word	index@(_Z15SoftmaxWarpImplI22BroadcastScaleMaskLoadIffbLm2EiE11DirectStoreIffEfLi2ELi18ELi32ELi1ELb1EL9Algorithm0EEvT_T0_ll)
        /*1b74*/ 	.word	0x00000000


	//----- nvinfo : EIATTR_REGCOUNT
	.align		4
.L_1794:
        /*1b78*/ 	.byte	0x04, 0x2f
        /*1b7a*/ 	.short	(.L_1796 - .L_1795)
	.align		4
.L_1795:
        /*1b7c*/ 	.word	index@(_Z15SoftmaxWarpImplI22BroadcastScaleMaskLoadIffbLm2EiE11DirectStoreIffEfLi2ELi20ELi32ELi1ELb0EL9Algorithm0EEvT_T0_ll)
        /*1b80*/ 	.word	0x00000037


	//----- nvinfo : EIATTR_FRAME_SIZE
	.align		4
.L_1796:
        /*1b84*/ 	.byte	0x04, 0x11
        /*1b86*/ 	.short	(.L_1798 - .L_1797)
	.align		4
.L_1797:
        /*1b88*/ 	.word	index@($__internal_425_$__cuda_sm3x_div_rn_noftz_f32_slowpath)
        /*1b8c*/ 	.word	0x00000000


	//----- nvinfo : EIATTR_FRAME_SIZE
	.align		4
.L_1798:
        /*1b90*/ 	.byte	0x04, 0x11
        /*1b92*/ 	.short	(.L_1800 - .L_1799)
	.align		4
.L_1799:
        /*1b94*/ 	.word	index@(_Z15SoftmaxWarpImplI22BroadcastScaleMaskLoadIffbLm2EiE11DirectStoreIffEfLi2ELi20ELi32ELi1ELb0EL9Algorithm0EEvT_T0_ll)
        /*1b98*/ 	.word	0x00000000


	//----- nvinfo : EIATTR_REGCOUNT
	.align		4
.L_1800:
        /*1b9c*/ 	.byte	0x04, 0x2f
        /*1b9e*/ 	.short	(.L_1802 - .L_1801)
	.align		4
.L_1801:
        /*1ba0*/ 	.word	index@(_Z15SoftmaxWarpImplI22BroadcastScaleMaskLoadIffbLm2EiE11DirectStoreIffEfLi2ELi20ELi32ELi1ELb1EL9Algorithm0EEvT_T0_ll)
        /*1ba4*/ 	.word	0x0000003a


	//----- nvinfo : EIATTR_FRAME_SIZE
	.align		4
.L_1802:
        /*1ba8*/ 	.byte	0x04, 0x11
        /*1baa*/ 	.short	(.L_1804 - .L_1803)
	.align		4
.L_1803:
        /*1bac*/ 	.word	index@($__internal_424_$__cuda_sm3x_div_rn_noftz_f32_slowpath)
        /*1bb0*/ 	.word	0x00000000


	//----- nvinfo : EIATTR_FRAME_SIZE
	.align		4
.L_1804:
        /*1bb4*/ 	.byte	0x04, 0x11
        /*1bb6*/ 	.short	(.L_1806 - .L_1805)
	.align		4
.L_1805:
        /*1bb8*/ 	.word	index@(_Z15SoftmaxWarpImplI22BroadcastScaleMaskLoadIffbLm2EiE11DirectStoreIffEfLi2ELi20ELi32ELi1ELb1EL9Algorithm0EEvT_T0_ll)
        /*1bbc*/ 	.word	0x00000000


	//----- nvinfo : EIATTR_REGCOUNT
	.align		4
.L_1806:
        /*1bc0*/ 	.byte	0x04, 0x2f
        /*1bc2*/ 	.short	(.L_1808 - .L_1807)
	.align		4
.L_1807:
        /*1bc4*/ 	.word	index@(_Z15SoftmaxWarpImplI22BroadcastScaleMaskLoadIffbLm2EiE11DirectStoreIffEfLi2ELi22ELi32ELi1ELb0EL9Algorithm0EEvT_T0_ll)
        /*1bc8*/ 	.word	0x00000037


	//----- nvinfo : EIATTR_FRAME_SIZE
	.align		4
.L_1808:
        /*1bcc*/ 	.byte	0x04, 0x11
        /*1bce*/ 	.short	(.L_1810 - .L_1809)
	.align		4
.L_1809:
        /*1bd0*/ 	.word	index@($__internal_423_$__cuda_sm3x_div_rn_noftz_f32_slowpath)
        /*1bd4*/ 	.word	0x00000000


	//----- nvinfo : EIATTR_FRAME_SIZE
	.align		4
.L_1810:
        /*1bd8*/ 	.byte	0x04, 0x11
        /*1bda*/ 	.short	(.L_1812 - .L_1811)
	.align		4
.L_1811:
        /*1bdc*/ 	.word	index@(_Z15SoftmaxWarpImplI22BroadcastScaleMaskLoadIffbLm2EiE11DirectStoreIffEfLi2ELi22ELi32ELi1ELb0EL9Algorithm0EEvT_T0_ll)
        /*1be0*/ 	.word	0x00000000


	//----- nvinfo : EIATTR_REGCOUNT
	.align		4
.L_1812:
        /*1be4*/ 	.byte	0x04, 0x2f
        /*1be6*/ 	.short	(.L_1814 - .L_1813)
	.align		4
.L_1813:
        /*1be8*/ 	.word	index@(_Z15SoftmaxWarpImplI22BroadcastScaleMaskLoadIffbLm2EiE11DirectStoreIffEfLi2ELi22ELi32ELi1ELb1EL9Algorithm0EEvT_T0_ll)
        /*1bec*/ 	.word	0x0000003d


	//----- nvinfo : EIATTR_FRAME_SIZE
	.align		4
.L_1814:
        /*1bf0*/ 	.byte	0x04, 0x11
        /*1bf2*/ 	.short	(.L_1816 - .L_1815)
	.align		4
.L_1815:
        /*1bf4*/ 	.word	index@($__internal_422_$__cuda_sm3x_div_rn_noftz_f32_slowpath)
        /*1bf8*/ 	.word	0x00000000


	//----- nvinfo : EIATTR_FRAME_SIZE
	.align		4
.L_1816:
        /*1bfc*/ 	.byte	0x04, 0x11
        /*1bfe*/ 	.short	(.L_1818 - .L_1817)
	.align		4
.L_1817:
        /*1c00*/ 	.word	index@(_Z15SoftmaxWarpImplI22BroadcastScaleMaskLoadIffbLm2EiE11DirectStoreIffEfLi2ELi22ELi32ELi1ELb1EL9Algorithm0EEvT_T0_ll)
        /*1c04*/ 	.word	0x00000000


	//----- nvinfo : EIATTR_REGCOUNT
	.align		4
.L_1818:
        /*1c08*/ 	.byte	0x04, 0x2f
        /*1c0a*/ 	.short	(.L_1820 - .L_1819)
	.align		4
.L_1819:
        /*1c0c*/ 	.word	index@(_Z15SoftmaxWarpImplI22BroadcastScaleMaskLoadIffbLm2EiE11DirectStoreIffEfLi2ELi24ELi32ELi1ELb0EL9Algorithm0EEvT_T0_ll)
        /*1c10*/ 	.word	0x0000003f


	//----- nvinfo : EIATTR_FRAME_SIZE
	.align		4
.L_1820:
        /*1c14*/ 	.byte	0x04, 0x11
        /*1c16*/ 	.short	(.L_1822 - .L_1821)
	.align		4
.L_1821:
        /*1c18*/ 	.word	index@($__internal_421_$__cuda_sm3x_div_rn_noftz_f32_slowpath)
        /*1c1c*/ 	.word	0x00000000


	//----- nvinfo : EIATTR_FRAME_SIZE
	.align		4
.L_1822:
        /*1c20*/ 	.byte	0x04, 0x11
        /*1c22*/ 	.short	(.L_1824 - .L_1823)
	.align		4
.L_1823:
        /*1c24*/ 	.word	index@(_Z15SoftmaxWarpImplI22BroadcastScaleMaskLoadIffbLm2EiE11DirectStoreIffEfLi2ELi24ELi32ELi1ELb0EL9Algorithm0EEvT_T0_ll)
        /*1c28*/ 	.word	0x00000000


	//----- nvinfo : EIATTR_REGCOUNT
	.align		4
.L_1824:
        /*1c2c*/ 	.byte	0x04, 0x2f
        /*1c2e*/ 	.short	(.L_1826 - .L_1825)
	.align		4
.L_1825:
        /*1c30*/ 	.word	index@(_Z15SoftmaxWarpImplI22BroadcastScaleMaskLoadIffbLm2EiE11DirectStoreIffEfLi2ELi24ELi32ELi1ELb1EL9Algorithm0EEvT_T0_ll)
        /*1c34*/ 	.word	0x00000050


	//----- nvinfo : EIATTR_FRAME_SIZE
	.align		4
.L_1826:
        /*1c38*/ 	.byte	0x04, 0x11
        /*1c3a*/ 	.short	(.L_1828 - .L_1827)
	.align		4
.L_1827:
        /*1c3c*/ 	.word	index@($__internal_420_$__cuda_sm3x_div_rn_noftz_f32_slowpath)
        /*1c40*/ 	.word	0x00000000


	//----- nvinfo : EIATTR_FRAME_SIZE
	.align		4
.L_1828:
        /*1c44*/ 	.byte	0x04, 0x11
        /*1c46*/ 	.short	(.L_1830 - .L_1829)
	.align		4
.L_1829:
        /*1c48*/ 	.word	index@(_Z15SoftmaxWarpImplI22BroadcastScaleMaskLoadIffbLm2EiE11DirectStoreIffEfLi2ELi24ELi32ELi1ELb1EL9Algorithm0EEvT_T0_ll)
        /*1c4c*/ 	.word	0x00000000


	//----- nvinfo : EIATTR_REGCOUNT
	.align		4
.L_1830:
        /*1c50*/ 	.byte	0x04, 0x2f
        /*1c52*/ 	.short	(.L_1832 - .L_1831)
	.align		4
.L_1831:
        /*1c54*/ 	.word	index@(_Z15SoftmaxWarpImplI22BroadcastScaleMaskLoadIffbLm2EiE11DirectStoreIffEfLi2ELi26ELi32ELi1ELb0EL9Algorithm0EEvT_T0_ll)
        /*1c58*/ 	.word	0x0000003d


	//----- nvinfo : EIATTR_FRAME_SIZE
	.align		4
.L_1832:
        /*1c5c*/ 	.byte	0x04, 0x11
        /*1c5e*/ 	.short	(.L_1834 - .L_1833)
	.align		4
.L_1833:
        /*1c60*/ 	.word	index@($__internal_419_$__cuda_sm3x_div_rn_noftz_f32_slowpath)
        /*1c64*/ 	.word	0x00000000


	//----- nvinfo : EIATTR_FRAME_SIZE
	.align		4
.L_1834:
        /*1c68*/ 	.byte	0x04, 0x11
        /*1c6a*/ 	.short	(.L_1836 - .L_1835)
	.align		4
.L_1835:
        /*1c6c*/ 	.word	index@(_Z15SoftmaxWarpImplI22BroadcastScaleMaskLoadIffbLm2EiE11DirectStoreIffEfLi2ELi26ELi32ELi1ELb0EL9Algorithm0EEvT_T0_ll)
        /*1c70*/ 	.word	0x00000000


	//----- nvinfo : EIATTR_REGCOUNT
	.align		4
.L_1836:
        /*1c74*/ 	.byte	0x04, 0x2f
        /*1c76*/ 	.short	(.L_1838 - .L_1837)
	.align		4
.L_1837:
        /*1c78*/ 	.word	index@(_Z15SoftmaxWarpImplI22BroadcastScaleMaskLoadIffbLm2EiE11DirectStoreIffEfLi2ELi26ELi32ELi1ELb1EL9Algorithm0EEvT_T0_ll)
        /*1c7c*/ 	.word	0x0000004a


	//----- nvinfo : EIATTR_FRAME_SIZE
	.align		4
.L_1838:
        /*1c80*/ 	.byte	0x04, 0x11
        /*1c82*/ 	.short	(.L_1840 - .L_1839)
	.align		4
.L_1839:
        /*1c84*/ 	.word	index@($__internal_418_$__cuda_sm3x_div_rn_noftz_f32_slowpath)
        /*1c88*/ 	.word	0x00000000


	//----- nvinfo : EIATTR_FRAME_SIZE
	.align		4
.L_1840:
        /*1c8c*/ 	.byte	0x04, 0x11
        /*1c8e*/ 	.short	(.L_1842 - .L_1841)
	.align		4
.L_1841:
        /*1c90*/ 	.word	index@(_Z15SoftmaxWarpImplI22BroadcastScaleMaskLoadIffbLm2EiE11DirectStoreIffEfLi2ELi26ELi32ELi1ELb1EL9Algorithm0EEvT_T0_ll)
        /*1c94*/ 	.word	0x00000000


	//----- nvinfo : EIATTR_REGCOUNT
	.align		4
.L_1842:
        /*1c98*/ 	.byte	0x04, 0x2f
        /*1c9a*/ 	.short	(.L_1844 - .L_1843)
	.align		4
.L_1843:
        /*1c9c*/ 	.word	index@(_Z15SoftmaxWarpImplI22BroadcastScaleMaskLoadIffbLm2EiE11DirectStoreIffEfLi2ELi28ELi32ELi1ELb0EL9Algorithm0EEvT_T0_ll)
        /*1ca0*/ 	.word	0x00000045


	//----- nvinfo : EIATTR_FRAME_SIZE
	.align		4
.L_1844:
        /*1ca4*/ 	.byte	0x04, 0x11
        /*1ca6*/ 	.short	(.L_1846 - .L_1845)
	.align		4
.L_1845:
        /*1ca8*/ 	.word	index@($__internal_417_$__cuda_sm3x_div_rn_noftz_f32_slowpath)
        /*1cac*/ 	.word	0x00000000


	//----- nvinfo : EIATTR_FRAME_SIZE
	.align		4
.L_1846:
        /*1cb0*/ 	.byte	0x04, 0x11
        /*1cb2*/ 	.short	(.L_1848 - .L_1847)
	.align		4
.L_1847:
        /*1cb4*/ 	.word	index@(_Z15SoftmaxWarpImplI22BroadcastScaleMaskLoadIffbLm2EiE11DirectStoreIffEfLi2ELi28ELi32ELi1ELb0EL9Algorithm0EEvT_T0_ll)
        /*1cb8*/ 	.word	0x00000000


	//----- nvinfo : EIATTR_REGCOUNT
	.align		4
.L_1848:
        /*1cbc*/ 	.byte	0x04, 0x2f
        /*1cbe*/ 	.short	(.L_1850 - .L_1849)
	.align		4
.L_1849:
        /*1cc0*/ 	.word	index@(_Z15SoftmaxWarpImplI22BroadcastScaleMaskLoadIffbLm2EiE11DirectStoreIffEfLi2ELi28ELi32ELi1ELb1EL9Algorithm0EEvT_T0_ll)
        /*1cc4*/ 	.word	0x0000004c


	//----- nvinfo : EIATTR_FRAME_SIZE
	.align		4
.L_1850:
        /*1cc8*/ 	.byte	0x04, 0x11
        /*1cca*/ 	.short	(.L_1852 - .L_1851)
	.align		4
.L_1851:
        /*1ccc*/ 	.word	index@($__internal_416_$__cuda_sm3x_div_rn_noftz_f32_slowpath)
        /*1cd0*/ 	.word	0x00000000


	//----- nvinfo : EIATTR_FRAME_SIZE
	.align		4
.L_1852:
        /*1cd4*/ 	.byte	0x04, 0x11
        /*1cd6*/ 	.short	(.L_1854 - .L_1853)
	.align		4
.L_1853:
        /*1cd8*/ 	.word	index@(_Z15SoftmaxWarpImplI22BroadcastScaleMaskLoadIffbLm2EiE11DirectStoreIffEfLi2ELi28ELi32ELi1ELb1EL9Algorithm0EEvT_T0_ll)
        /*1cdc*/ 	.word	0x00000000


	//----- nvinfo : EIATTR_REGCOUNT
	.align		4
.L_1854:
        /*1ce0*/ 	.byte	0x04, 0x2f
        /*1ce2*/ 	.short	(.L_1856 - .L_1855)
	.align		4
.L_1855:
        /*1ce4*/ 	.word	index@(_Z15SoftmaxWarpImplI22BroadcastScaleMaskLoadIffbLm2EiE11DirectStoreIffEfLi2ELi30ELi32ELi1ELb0EL9Algorithm0EEvT_T0_ll)
        /*1ce8*/ 	.word	0x0000004e


	//----- nvinfo : EIATTR_FRAME_SIZE
	.align		4
.L_1856:
        /*1cec*/ 	.byte	0x04, 0x11
        /*1cee*/ 	.short	(.L_1858 - .L_1857)
	.align		4
.L_1857:
        /*1cf0*/ 	.word	index@($__internal_415_$__cuda_sm3x_div_rn_noftz_f32_slowpath)
        /*1cf4*/ 	.word	0x00000000


	//----- nvinfo : EIATTR_FRAME_SIZE
	.align		4
.L_1858:
        /*1cf8*/ 	.byte	0x04, 0x11
        /*1cfa*/ 	.short	(.L_1860 - .L_1859)
	.align		4
.L_1859:
        /*1cfc*/ 	.word	index@(_Z15SoftmaxWarpImplI22BroadcastScaleMaskLoadIffbLm2EiE11DirectStoreIffEfLi2ELi30ELi32ELi1ELb0EL9Algorithm0EEvT_T0_ll)
        /*1d00*/ 	.word	0x00000000


	//----- nvinfo : EIATTR_REGCOUNT
	.align		4
.L_1860:
        /*1d04*/ 	.byte	0x04, 0x2f
        /*1d06*/ 	.short	(.L_1862 - .L_1861)
	.align		4
.L_1861:
        /*1d08*/ 	.word	index@(_Z15SoftmaxWarpImplI22BroadcastScaleMaskLoadIffbLm2EiE11DirectStoreIffEfLi2ELi30ELi32ELi1ELb1EL9Algorithm0EEvT_T0_ll)
        /*1d0c*/ 	.word	0x00000060


	//----- nvinfo : EIATTR_FRAME_SIZE
	.align		4
.L_1862:
        /*1d10*/ 	.byte	0x04, 0x11
        /*1d12*/ 	.short	(.L_1864 - .L_1863)
	.align		4
.L_1863:
        /*1d14*/ 	.word	index@($__internal_414_$__cuda_sm3x_div_rn_noftz_f32_slowpath)
        /*1d18*/ 	.word	0x00000000


	//----- nvinfo : EIATTR_FRAME_SIZE
	.align		4
.L_1864:
        /*1d1c*/ 	.byte	0x04, 0x11
        /*1d1e*/ 	.short	(.L_1866 - .L_1865)
	.align		4
.L_1865:
        /*1d20*/ 	.word	index@(_Z15SoftmaxWarpImplI22BroadcastScaleMaskLoadIffbLm2EiE11DirectStoreIffEfLi2ELi30ELi32ELi1ELb1EL9Algorithm0EEvT_T0_ll)
        /*1d24*/ 	.word	0x00000000


	//----- nvinfo : EIATTR_REGCOUNT
	.align		4
.L_1866:
        /*1d28*/ 	.byte	0x04, 0x2f
        /*1d2a*/ 	.short	(.L_1868 - .L_1867)
	.align		4
.L_1867:
        /*1d2c*/ 	.word	index@(_Z15SoftmaxWarpImplI22BroadcastScaleMaskLoadIffbLm2EiE11DirectStoreIffEfLi2ELi32ELi32ELi1ELb0EL9Algorithm0EEvT_T0_ll)
        /*1d30*/ 	.word	0x0000004d


	//----- nvinfo : EIATTR_FRAME_SIZE
	.align		4
.L_1868:
        /*1d34*/ 	.byte	0x04, 0x11
        /*1d36*/ 	.short	(.L_1870 - .L_1869)
	.align		4
.L_1869:
        /*1d38*/ 	.word	index@($__internal_413_$__cuda_sm3x_div_rn_noftz_f32_slowpath)
        /*1d3c*/ 	.word	0x00000000


	//----- nvinfo : EIATTR_FRAME_SIZE
	.align		4
.L_1870:
        /*1d40*/ 	.byte	0x04, 0x11
        /*1d42*/ 	.short	(.L_1872 - .L_1871)
	.align		4
.L_1871:
        /*1d44*/ 	.word	index@(_Z15SoftmaxWarpImplI22BroadcastScaleMaskLoadIffbLm2EiE11DirectStoreIffEfLi2ELi32ELi32ELi1ELb0EL9Algorithm0EEvT_T0_ll)
        /*1d48*/ 	.word	0x00000000


	//----- nvinfo : EIATTR_REGCOUNT
	.align		4
.L_1872:
        /*1d4c*/ 	.byte	0x04, 0x2f
        /*1d4e*/ 	.short	(.L_1874 - .L_1873)
	.align		4
.L_1873:
        /*1d50*/ 	.word	index@(_Z15SoftmaxWarpImplI22BroadcastScaleMaskLoadIffbLm2EiE11DirectStoreIffEfLi2ELi32ELi32ELi1ELb1EL9Algorithm0EEvT_T0_ll)
        /*1d54*/ 	.word	0x00000055


	//----- nvinfo : EIATTR_FRAME_SIZE
	.align		4
.L_1874:
        /*1d58*/ 	.byte	0x04, 0x11
        /*1d5a*/ 	.short	(.L_1876 - .L_1875)
	.align		4
.L_1875:
        /*1d5c*/ 	.word	index@($__internal_412_$__cuda_sm3x_div_rn_noftz_f32_slowpath)
        /*1d60*/ 	.word	0x00000000


	//----- nvinfo : EIATTR_FRAME_SIZE
	.align		4
.L_1876:
        /*1d64*/ 	.byte	0x04, 0x11
        /*1d66*/ 	.short	(.L_1878 - .L_1877)
	.align		4
.L_1877:
        /*1d68*/ 	.word	index@(_Z15SoftmaxWarpImplI22BroadcastScaleMaskLoadIffbLm2EiE11DirectStoreIffEfLi2ELi32ELi32ELi1ELb1EL9Algorithm0EEvT_T0_ll)
        /*1d6c*/ 	.word	0x00000000


	//----- nvinfo : EIATTR_REGCOUNT
	.align		4
.L_1878:
        /*1d70*/ 	.byte	0x04, 0x2f
        /*1d72*/ 	.short	(.L_1880 - .L_1879)
	.align		4
.L_1879:
        /*1d74*/ 	.word	index@(_Z15SoftmaxWarpImplI22BroadcastScaleMaskLoadIffbLm2EiE11DirectStoreIffEfLi1ELi1ELi1ELi2ELb0EL9Algorithm0EEvT_T0_ll)
        /*1d78*/ 	.word	0x0000001c


	//----- nvinfo : EIATTR_FRAME_SIZE
	.align		4
.L_1880:
        /*1d7c*/ 	.byte	0x04, 0x11
        /*1d7e*/ 	.short	(.L_1882 - .L_1881)
	.align		4
.L_1881:
        /*1d80*/ 	.word	index@($__internal_411_$__cuda_sm3x_div_rn_noftz_f32_slowpath)
        /*1d84*/ 	.word	0x00000000


	//----- nvinfo : EIATTR_FRAME_SIZE
	.align		4
.L_1882:
        /*1d88*/ 	.byte	0x04, 0x11
        /*1d8a*/ 	.short	(.L_1884 - .L_1883)
	.align		4
.L_1883:
        /*1d8c*/ 	.word	index@(_Z15SoftmaxWarpImplI22BroadcastScaleMaskLoadIffbLm2EiE11DirectStoreIffEfLi1ELi1ELi1ELi2ELb0EL9Algorithm0EEvT_T0_ll)
        /*1d90*/ 	.word	0x00000000


	//----- nvinfo : EIATTR_REGCOUNT
	.align		4
.L_1884:
        /*1d94*/ 	.byte	0x04, 0x2f
        /*1d96*/ 	.short	(.L_1886 - .L_1885)
	.align		4
.L_1885:
        /*1d98*/ 	.word	index@(_Z15SoftmaxWarpImplI22BroadcastScaleMaskLoadIffbLm2EiE11DirectStoreIffEfLi1ELi1ELi1ELi2ELb1EL9Algorithm0EEvT_T0_ll)
        /*1d9c*/ 	.word	0x0000001c


	//----- nvinfo : EIATTR_FRAME_SIZE
	.align		4
.L_1886:
        /*1da0*/ 	.byte	0x04, 0x11
        /*1da2*/ 	.short	(.L_1888 - .L_1887)
	.align		4
.L_1887:
        /*1da4*/ 	.word	index@($__internal_410_$__cuda_sm3x_div_rn_noftz_f32_slowpath)
        /*1da8*/ 	.word	0x00000000


	//----- nvinfo : EIATTR_FRAME_SIZE
	.align		4
.L_1888:
        /*1dac*/ 	.byte	0x04, 0x11
        /*1dae*/ 	.short	(.L_1890 - .L_1889)
	.align		4
.L_1889:
        /*1db0*/ 	.word	index@(_Z15SoftmaxWarpImplI22BroadcastScaleMaskLoadIffbLm2EiE11DirectStoreIffEfLi1ELi1ELi1ELi2ELb1EL9Algorithm0EEvT_T0_ll)
        /*1db4*/ 	.word	0x00000000


	//----- nvinfo : EIATTR_REGCOUNT
	.align		4
.L_1890:
        /*1db8*/ 	.byte	0x04, 0x2f
        /*1dba*/ 	.short	(.L_1892 - .L_1891)
	.align		4
.L_1891:
        /*1dbc*/ 	.word	index@(_Z15SoftmaxWarpImplI22BroadcastScaleMaskLoadIffbLm2EiE11DirectStoreIffEfLi1ELi1ELi1ELi1ELb0EL9Algorithm0EEvT_T0_ll)
        /*1dc0*/ 	.word	0x0000001b


	//----- nvinfo : EIATTR_FRAME_SIZE
	.align		4
.L_1892:
        /*1dc4*/ 	.byte	0x04, 0x11
        /*1dc6*/ 	.short	(.L_1894 - .L_1893)
	.align		4
.L_1893:
        /*1dc8*/ 	.word	index@($__internal_409_$__cuda_sm3x_div_rn_noftz_f32_slowpath)
        /*1dcc*/ 	.word	0x00000000


	//----- nvinfo : EIATTR_FRAME_SIZE
	.align		4
.L_1894:
        /*1dd0*/ 	.byte	0x04, 0x11
        /*1dd2*/ 	.short	(.L_1896 - .L_1895)
	.align		4
.L_1895:
        /*1dd4*/ 	.word	index@($__internal_408_$__cuda_sm20_div_u64)
        /*1dd8*/ 	.word	0x00000000


	//----- nvinfo : EIATTR_FRAME_SIZE
	.align		4
.L_1896:
        /*1ddc*/ 	.byte	0x04, 0x11
        /*1dde*/ 	.short	(.L_1898 - .L_1897)
	.align		4
.L_1897:
        /*1de0*/ 	.word	index@(_Z15SoftmaxWarpImplI22BroadcastScaleMaskLoadIffbLm2EiE11DirectStoreIffEfLi1ELi1ELi1ELi1ELb0EL9Algorithm0EEvT_T0_ll)
        /*1de4*/ 	.word	0x00000000


	//----- nvinfo : EIATTR_REGCOUNT
	.align		4
.L_1898:
        /*1de8*/ 	.byte	0x04, 0x2f
        /*1dea*/ 	.short	(.L_1900 - .L_1899)
	.align		4
.L_1899:
        /*1dec*/ 	.word	index@(_Z15SoftmaxWarpImplI22BroadcastScaleMaskLoadIffbLm2EiE11DirectStoreIffEfLi1ELi1ELi1ELi1ELb1EL9Algorithm0EEvT_T0_ll)
        /*1df0*/ 	.word	0x0000001e


	//----- nvinfo : EIATTR_FRAME_SIZE
	.align		4
.L_1900:
        /*1df4*/ 	.byte	0x04, 0x11
        /*1df6*/ 	.short	(.L_1902 - .L_1901)
	.align		4
.L_1901:
        /*1df8*/ 	.word	index@($__internal_407_$__cuda_sm3x_div_rn_noftz_f32_slowpath)
        /*1dfc*/ 	.word	0x00000000


	//----- nvinfo : EIATTR_FRAME_SIZE
	.align		4
.L_1902:
        /*1e00*/ 	.byte	0x04, 0x11
        /*1e02*/ 	.short	(.L_1904 - .L_1903)
	.align		4
.L_1903:
        /*1e04*/ 	.word	index@($__internal_406_$__cuda_sm20_div_u64)
        /*1e08*/ 	.word	0x00000000


	//----- nvinfo : EIATTR_FRAME_SIZE
	.align		4
.L_1904:
        /*1e0c*/ 	.byte	0x04, 0x11
        /*1e0e*/ 	.short	(.L_1906 - .L_1905)
	.align		4
.L_1905:
        /*1e10*/ 	.word	index@(_Z15SoftmaxWarpImplI22BroadcastScaleMaskLoadIffbLm2EiE11DirectStoreIffEfLi1ELi1ELi1ELi1ELb1EL9Algorithm0EEvT_T0_ll)
        /*1e14*/ 	.word	0x00000000


	//----- nvinfo : EIATTR_REGCOUNT
	.align		4
.L_1906:
        /*1e18*/ 	.byte	0x04, 0x2f
        /*1e1a*/ 	.short	(.L_1908 - .L_1907)
	.align		4
.L_1907:
        /*1e1c*/ 	.word	index@(_Z15SoftmaxWarpImplI22BroadcastScaleMaskLoadIffbLm2EiE11DirectStoreIffEfLi1ELi1ELi2ELi2ELb0EL9Algorithm0EEvT_T0_ll)
        /*1e20*/ 	.word	0x0000001c


	//----- nvinfo : EIATTR_FRAME_SIZE
	.align		4
.L_1908:
        /*1e24*/ 	.byte	0x04, 0x11
        /*1e26*/ 	.short	(.L_1910 - .L_1909)
	.align		4
.L_1909:
        /*1e28*/ 	.word	index@($__internal_405_$__cuda_sm3x_div_rn_noftz_f32_slowpath)
        /*1e2c*/ 	.word	0x00000000


	//----- nvinfo : EIATTR_FRAME_SIZE
	.align		4
.L_1910:
        /*1e30*/ 	.byte	0x04, 0x11
        /*1e32*/ 	.short	(.L_1912 - .L_1911)
	.align		4
.L_1911:
        /*1e34*/ 	.word	index@(_Z15SoftmaxWarpImplI22BroadcastScaleMaskLoadIffbLm2EiE11DirectStoreIffEfLi1ELi1ELi2ELi2ELb0EL9Algorithm0EEvT_T0_ll)
        /*1e38*/ 	.word	0x00000000


	//----- nvinfo : EIATTR_REGCOUNT
	.align		4
.L_1912:
        /*1e3c*/ 	.byte	0x04, 0x2f
        /*1e3e*/ 	.short	(.L_1914 - .L_1913)
	.align		4
.L_1913:
        /*1e40*/ 	.word	index@(_Z15SoftmaxWarpImplI22BroadcastScaleMaskLoadIffbLm2EiE11DirectStoreIffEfLi1ELi1ELi2ELi2ELb1EL9Algorithm0EEvT_T0_ll)
        /*1e44*/ 	.word	0x0000001e


	//----- nvinfo : EIATTR_FRAME_SIZE
	.align		4
.L_1914:
        /*1e48*/ 	.byte	0x04, 0x11
        /*1e4a*/ 	.short	(.L_1916 - .L_1915)
	.align		4
.L_1915:
        /*1e4c*/ 	.word	index@($__internal_404_$__cuda_sm3x_div_rn_noftz_f32_slowpath)
        /*1e50*/ 	.word	0x00000000


	//----- nvinfo : EIATTR_FRAME_SIZE
	.align		4
.L_1916:
        /*1e54*/ 	.byte	0x04, 0x11
        /*1e56*/ 	.short	(.L_1918 - .L_1917)
	.align		4
.L_1917:
        /*1e58*/ 	.word	index@(_Z15SoftmaxWarpImplI22BroadcastScaleMaskLoadIffbLm2EiE11DirectStoreIffEfLi1ELi1ELi2ELi2ELb1EL9Algorithm0EEvT_T0_ll)
        /*1e5c*/ 	.word	0x00000000


	//----- nvinfo : EIATTR_REGCOUNT
	.align		4
.L_1918:
        /*1e60*/ 	.byte	0x04, 0x2f
        /*1e62*/ 	.short	(.L_1920 - .L_1919)
	.align		4
.L_1919:
        /*1e64*/ 	.word	index@(_Z15SoftmaxWarpImplI22BroadcastScaleMaskLoadIffbLm2EiE11DirectStoreIffEfLi1ELi1ELi2ELi1ELb0EL9Algorithm0EEvT_T0_ll)
        /*1e68*/ 	.word	0x0000001e


	//----- nvinfo : EIATTR_FRAME_SIZE
	.align		4
.L_1920:
        /*1e6c*/ 	.byte	0x04, 0x11
        /*1e6e*/ 	.short	(.L_1922 - .L_1921)
	.align		4
.L_1921:
        /*1e70*/ 	.word	index@($__internal_403_$__cuda_sm3x_div_rn_noftz_f32_slowpath)
        /*1e74*/ 	.word	0x00000000


	//----- nvinfo : EIATTR_FRAME_SIZE
	.align		4
.L_1922:
        /*1e78*/ 	.byte	0x04, 0x11
        /*1e7a*/ 	.short	(.L_1924 - .L_1923)
	.align		4
.L_1923:
        /*1e7c*/ 	.word	index@($__internal_402_$__cuda_sm20_div_u64)
        /*1e80*/ 	.word	0x00000000


	//----- nvinfo : EIATTR_FRAME_SIZE
	.align		4
.L_1924:
        /*1e84*/ 	.byte	0x04, 0x11
        /*1e86*/ 	.short	(.L_1926 - .L_1925)
	.align		4
.L_1925:
        /*1e88*/ 	.word	index@(_Z15SoftmaxWarpImplI22BroadcastScaleMaskLoadIffbLm2EiE11DirectStoreIffEfLi1ELi1ELi2ELi1ELb0EL9Algorithm0EEvT_T0_ll)
        /*1e8c*/ 	.word	0x00000000


	//----- nvinfo : EIATTR_REGCOUNT
	.align		4
.L_1926:
        /*1e90*/ 	.byte	0x04, 0x2f
        /*1e92*/ 	.short	(.L_1928 - .L_1927)
	.align		4
.L_1927:
        /*1e94*/ 	.word	index@(_Z15SoftmaxWarpImplI22BroadcastScaleMaskLoadIffbLm2EiE11DirectStoreIffEfLi1ELi1ELi2ELi1ELb1EL9Algorithm0EEvT_T0_ll)
        /*1e98*/ 	.word	0x0000001c


	//----- nvinfo : EIATTR_FRAME_SIZE
	.align		4
.L_1928:
        /*1e9c*/ 	.byte	0x04, 0x11
        /*1e9e*/ 	.short	(.L_1930 - .L_1929)
	.align		4
.L_1929:
        /*1ea0*/ 	.word	index@($__internal_401_$__cuda_sm3x_div_rn_noftz_f32_slowpath)
        /*1ea4*/ 	.word	0x00000000


	//----- nvinfo : EIATTR_FRAME_SIZE
	.align		4
.L_1930:
        /*1ea8*/ 	.byte	0x04, 0x11
        /*1eaa*/ 	.short	(.L_1932 - .L_1931)
	.align		4
.L_1931:
        /*1eac*/ 	.word	index@($__internal_400_$__cuda_sm20_div_u64)
        /*1eb0*/ 	.word	0x00000000


	//----- nvinfo : EIATTR_FRAME_SIZE
	.align		4
.L_1932:
        /*1eb4*/ 	.byte	0x04, 0x11
        /*1eb6*/ 	.short	(.L_1934 - .L_1933)
	.align		4
.L_1933:
        /*1eb8*/ 	.word	index@(_Z15SoftmaxWarpImplI22BroadcastScaleMaskLoadIffbLm2EiE11DirectStoreIffEfLi1ELi1ELi2ELi1ELb1EL9Algorithm0EEvT_T0_ll)
        /*1ebc*/ 	.word	0x00000000


	//----- nvinfo : EIATTR_REGCOUNT
	.align		4
.L_1934:
        /*1ec0*/ 	.byte	0x04, 0x2f
        /*1ec2*/ 	.short	(.L_1936 - .L_1935)
	.align		4
.L_1935:
        /*1ec4*/ 	.word	index@(_Z15SoftmaxWarpImplI22BroadcastScaleMaskLoadIffbLm2EiE11DirectStoreIffEfLi1ELi1ELi4ELi2ELb0EL9Algorithm0EEvT_T0_ll)
        /*1ec8*/ 	.word	0x0000001c


	//----- nvinfo : EIATTR_FRAME_SIZE
	.align		4
.L_1936:
        /*1ecc*/ 	.byte	0x04, 0x11
        /*1ece*/ 	.short	(.L_1938 - .L_1937)
	.align		4
.L_1937:
        /*1ed0*/ 	.word	index@($__internal_399_$__cuda_sm3x_div_rn_noftz_f32_slowpath)
        /*1ed4*/ 	.word	0x00000000


	//----- nvinfo : EIATTR_FRAME_SIZE
	.align		4
.L_1938:
        /*1ed8*/ 	.byte	0x04, 0x11
        /*1eda*/ 	.short	(.L_1940 - .L_1939)
	.align		4
.L_1939:
        /*1edc*/ 	.word	index@(_Z15SoftmaxWarpImplI22BroadcastScaleMaskLoadIffbLm2EiE11DirectStoreIffEfLi1ELi1ELi4ELi2ELb0EL9Algorithm0EEvT_T0_ll)
        /*1ee0*/ 	.word	0x00000000


	//----- nvinfo : EIATTR_REGCOUNT
	.align		4
.L_1940:
        /*1ee4*/ 	.byte	0x04, 0x2f
        /*1ee6*/ 	.short	(.L_1942 - .L_1941)
	.align		4
.L_1941:
        /*1ee8*/ 	.word	index@(_Z15SoftmaxWarpImplI22BroadcastScaleMaskLoadIffbLm2EiE11DirectStoreIffEfLi1ELi1ELi4ELi2ELb1EL9Algorithm0EEvT_T0_ll)
        /*1eec*/ 	.word	0x0000001e


	//----- nvinfo : EIATTR_FRAME_SIZE
	.align		4
.L_1942:
        /*1ef0*/ 	.byte	0x04, 0x11
        /*1ef2*/ 	.short	(.L_1944 - .L_1943)
	.align		4
.L_1943:
        /*1ef4*/ 	.word	index@($__internal_398_$__cuda_sm3x_div_rn_noftz_f32_slowpath)
        /*1ef8*/ 	.word	0x00000000


	//----- nvinfo : EIATTR_FRAME_SIZE
	.align		4
.L_1944:
        /*1efc*/ 	.byte	0x04, 0x11
        /*1efe*/ 	.short	(.L_1946 - .L_1945)
	.align		4
.L_1945:
        /*1f00*/ 	.word	index@(_Z15SoftmaxWarpImplI22BroadcastScaleMaskLoadIffbLm2EiE11DirectStoreIffEfLi1ELi1ELi4ELi2ELb1EL9Algorithm0EEvT_T0_ll)
        /*1f04*/ 	.word	0x00000000


	//----- nvinfo : EIATTR_REGCOUNT
	.align		4
.L_1946:
        /*1f08*/ 	.byte	0x04, 0x2f
        /*1f0a*/ 	.short	(.L_1948 - .L_1947)
	.align		4
.L_1947:
        /*1f0c*/ 	.word	index@(_Z15SoftmaxWarpImplI22BroadcastScaleMaskLoadIffbLm2EiE11DirectStoreIffEfLi1ELi1ELi4ELi1ELb0EL9Algorithm0EEvT_T0_ll)
        /*1f10*/ 	.word	0x0000001e


	//----- nvinfo : EIATTR_FRAME_SIZE
	.align		4
.L_1948:
        /*1f14*/ 	.byte	0x04, 0x11
        /*1f16*/ 	.short	(.L_1950 - .L_1949)
	.align		4
.L_1949:
        /*1f18*/ 	.word	index@($__internal_397_$__cuda_sm3x_div_rn_noftz_f32_slowpath)
        /*1f1c*/ 	.word	0x00000000


	//----- nvinfo : EIATTR_FRAME_SIZE
	.align		4
.L_1950:
        /*1f20*/ 	.byte	0x04, 0x11
        /*1f22*/ 	.short	(.L_1952 - .L_1951)
	.align		4
.L_1951:
        /*1f24*/ 	.word	index@($__internal_396_$__cuda_sm20_div_u64)
        /*1f28*/ 	.word	0x00000000


	//----- nvinfo : EIATTR_FRAME_SIZE
	.align		4
.L_1952:
        /*1f2c*/ 	.byte	0x04, 0x11
        /*1f2e*/ 	.short	(.L_1954 - .L_1953)
	.align		4
.L_1953:
        /*1f30*/ 	.word	index@(_Z15SoftmaxWarpImplI22BroadcastScaleMaskLoadIffbLm2EiE11DirectStoreIffEfLi1ELi1ELi4ELi1ELb0EL9Algorithm0EEvT_T0_ll)
        /*1f34*/ 	.word	0x00000000


	//----- nvinfo : EIATTR_REGCOUNT
	.align		4
.L_1954:
        /*1f38*/ 	.byte	0x04, 0x2f
        /*1f3a*/ 	.short	(.L_1956 - .L_1955)
	.align		4
.L_1955:
        /*1f3c*/ 	.word	index@(_Z15SoftmaxWarpImplI22BroadcastScaleMaskLoadIffbLm2EiE11DirectStoreIffEfLi1ELi1ELi4ELi1ELb1EL9Algorithm0EEvT_T0_ll)
        /*1f40*/ 	.word	0x0000001d


	//----- nvinfo : EIATTR_FRAME_SIZE
	.align		4
.L_1956:
        /*1f44*/ 	.byte	0x04, 0x11
        /*1f46*/ 	.short	(.L_1958 - .L_1957)
	.align		4
.L_1957:
        /*1f48*/ 	.word	index@($__internal_395_$__cuda_sm3x_div_rn_noftz_f32_slowpath)
        /*1f4c*/ 	.word	0x00000000


	//----- nvinfo : EIATTR_FRAME_SIZE
	.align		4
.L_1958:
        /*1f50*/ 	.byte	0x04, 0x11
        /*1f52*/ 	.short	(.L_1960 - .L_1959)
	.align		4
.L_1959:
        /*1f54*/ 	.word	index@($__internal_394_$__cuda_sm20_div_u64)
        /*1f58*/ 	.word	0x00000000


	//----- nvinfo : EIATTR_FRAME_SIZE
	.align		4
.L_1960:
        /*1f5c*/ 	.byte	0x04, 0x11
        /*1f5e*/ 	.short	(.L_1962 - .L_1961)
	.align		4
.L_1961:
        /*1f60*/ 	.word	index@(_Z15SoftmaxWarpImplI22BroadcastScaleMaskLoadIffbLm2EiE11DirectStoreIffEfLi1ELi1ELi4ELi1ELb1EL9Algorithm0EEvT_T0_ll)
        /*1f64*/ 	.word	0x00000000


	//----- nvinfo : EIATTR_REGCOUNT
	.align		4
.L_1962:
        /*1f68*/ 	.byte	0x04, 0x2f
        /*1f6a*/ 	.short	(.L_1964 - .L_1963)
	.align		4
.L_1963:
        /*1f6c*/ 	.word	index@(_Z15SoftmaxWarpImplI22BroadcastScaleMaskLoadIffbLm2EiE11DirectStoreIffEfLi1ELi1ELi8ELi2ELb0EL9Algorithm0EEvT_T0_ll)
        /*1f70*/ 	.word	0x0000001e


	//----- nvinfo : EIATTR_FRAME_SIZE
	.align		4
.L_1964:
        /*1f74*/ 	.byte	0x04, 0x11
        /*1f76*/ 	.short	(.L_1966 - .L_1965)
	.align		4
.L_1965:
        /*1f78*/ 	.word	index@($__internal_393_$__cuda_sm3x_div_rn_noftz_f32_slowpath)
        /*1f7c*/ 	.word	0x00000000


	//----- nvinfo : EIATTR_FRAME_SIZE
	.align		4
.L_1966:
        /*1f80*/ 	.byte	0x04, 0x11
        /*1f82*/ 	.short	(.L_1968 - .L_1967)
	.align		4
.L_1967:
        /*1f84*/ 	.word	index@(_Z15SoftmaxWarpImplI22BroadcastScaleMaskLoadIffbLm2EiE11DirectStoreIffEfLi1ELi1ELi8ELi2ELb0EL9Algorithm0EEvT_T0_ll)
        /*1f88*/ 	.word	0x00000000


	//----- nvinfo : EIATTR_REGCOUNT
	.align		4
.L_1968:
        /*1f8c*/ 	.byte	0x04, 0x2f
        /*1f8e*/ 	.short	(.L_1970 - .L_1969)
	.align		4
.L_1969:
        /*1f90*/ 	.word	index@(_Z15SoftmaxWarpImplI22BroadcastScaleMaskLoadIffbLm2EiE11DirectStoreIffEfLi1ELi1ELi8ELi2ELb1EL9Algorithm0EEvT_T0_ll)
        /*1f94*/ 	.word	0x00000020


	//----- nvinfo : EIATTR_FRAME_SIZE
	.align		4
.L_1970:
        /*1f98*/ 	.byte	0x04, 0x11
        /*1f9a*/ 	.short	(.L_1972 - .L_1971)
	.align		4
.L_1971:
        /*1f9c*/ 	.word	index@($__internal_392_$__cuda_sm3x_div_rn_noftz_f32_slowpath)
        /*1fa0*/ 	.word	0x00000000


	//----- nvinfo : EIATTR_FRAME_SIZE
	.align		4
.L_1972:
        /*1fa4*/ 	.byte	0x04, 0x11
        /*1fa6*/ 	.short	(.L_1974 - .L_1973)
	.align		4
.L_1973:
        /*1fa8*/ 	.word	index@(_Z15SoftmaxWarpImplI22BroadcastScaleMaskLoadIffbLm2EiE11DirectStoreIffEfLi1ELi1ELi8ELi2ELb1EL9Algorithm0EEvT_T0_ll)
        /*1fac*/ 	.word	0x00000000


	//----- nvinfo : EIATTR_REGCOUNT
	.align		4
.L_1974:
        /*1fb0*/ 	.byte	0x04, 0x2f
        /*1fb2*/ 	.short	(.L_1976 - .L_1975)
	.align		4
.L_1975:
        /*1fb4*/ 	.word	index@(_Z15SoftmaxWarpImplI22BroadcastScaleMaskLoadIffbLm2EiE11DirectStoreIffEfLi1ELi1ELi8ELi1ELb0EL9Algorithm0EEvT_T0_ll)
        /*1fb8*/ 	.word	0x0000001e


	//----- nvinfo : EIATTR_FRAME_SIZE
	.align		4
.L_1976:
        /*1fbc*/ 	.byte	0x04, 0x11
        /*1fbe*/ 	.short	(.L_1978 - .L_1977)
	.align		4
.L_1977:
        /*1fc0*/ 	.word	index@($__internal_391_$__cuda_sm3x_div_rn_noftz_f32_slowpath)
        /*1fc4*/ 	.word	0x00000000


	//----- nvinfo : EIATTR_FRAME_SIZE
	.align		4
.L_1978:
        /*1fc8*/ 	.byte	0x04, 0x11
        /*1fca*/ 	.short	(.L_1980 - .L_1979)
	.align		4
.L_1979:
        /*1fcc*/ 	.word	index@($__internal_390_$__cuda_sm20_div_u64)
        /*1fd0*/ 	.word	0x00000000


	//----- nvinfo : EIATTR_FRAME_SIZE
	.align		4
.L_1980:
        /*1fd4*/ 	.byte	0x04, 0x11
        /*1fd6*/ 	.short	(.L_1982 - .L_1981)
	.align		4
.L_1981:
        /*1fd8*/ 	.word	index@(_Z15SoftmaxWarpImplI22BroadcastScaleMaskLoadIffbLm2EiE11DirectStoreIffEfLi1ELi1ELi8ELi1ELb0EL9Algorithm0EEvT_T0_ll)
        /*1fdc*/ 	.word	0x00000000


	//----- nvinfo : EIATTR_REGCOUNT
	.align		4
.L_1982:
        /*1fe0*/ 	.byte	0x04, 0x2f
        /*1fe2*/ 	.short	(.L_1984 - .L_1983)
	.align		4
.L_1983:
        /*1fe4*/ 	.word	index@(_Z15SoftmaxWarpImplI22BroadcastScaleMaskLoadIffbLm2EiE11DirectStoreIffEfLi1ELi1ELi8ELi1ELb1EL9Algorithm0EEvT_T0_ll)
        /*1fe8*/ 	.word	0x0000001c


	//----- nvinfo : EIATTR_FRAME_SIZE
	.align		4
.L_1984:
        /*1fec*/ 	.byte	0x04, 0x11
        /*1fee*/ 	.short	(.L_1986 - .L_1985)
	.align		4
.L_1985:
        /*1ff0*/ 	.word	index@($__internal_389_$__cuda_sm3x_div_rn_noftz_f32_slowpath)
        /*1ff4*/ 	.word	0x00000000


	//----- nvinfo : EIATTR_FRAME_SIZE
	.align		4
.L_1986:
        /*1ff8*/ 	.byte	0x04, 0x11
        /*1ffa*/ 	.short	(.L_1988 - .L_1987)
	.align		4
.L_1987:
        /*1ffc*/ 	.word	index@($__internal_388_$__cuda_sm20_div_u64)
        /*2000*/ 	.word	0x00000000


	//----- nvinfo : EIATTR_FRAME_SIZE
	.align		4
.L_1988:
        /*2004*/ 	.byte	0x04, 0x11
        /*2006*/ 	.short	(.L_1990 - .L_1989)
	.align		4
.L_1989:
        /*2008*/ 	.word	index@(_Z15SoftmaxWarpImplI22BroadcastScaleMaskLoadIffbLm2EiE11DirectStoreIffEfLi1ELi1ELi8ELi1ELb1EL9Algorithm0EEvT_T0_ll)
        /*200c*/ 	.word	0x00000000


	//----- nvinfo : EIATTR_REGCOUNT
	.align		4
.L_1990:
        /*2010*/ 	.byte	0x04, 0x2f
        /*2012*/ 	.short	(.L_1992 - .L_1991)
	.align		4
.L_1991:
        /*2014*/ 	.word	index@(_Z15SoftmaxWarpImplI22BroadcastScaleMaskLoadIffbLm2EiE11DirectStoreIffEfLi1ELi1ELi16ELi2ELb0EL9Algorithm0EEvT_T0_ll)
        /*2018*/ 	.word	0x0000001d


	//----- nvinfo : EIATTR_FRAME_SIZE
	.align		4
.L_1992:
        /*201c*/ 	.byte	0x04, 0x11
        /*201e*/ 	.short	(.L_1994 - .L_1993)
	.align		4
.L_1993:
        /*2020*/ 	.word	index@($__internal_387_$__cuda_sm3x_div_rn_noftz_f32_slowpath)
        /*2024*/ 	.word	0x00000000


	//----- nvinfo : EIATTR_FRAME_SIZE
	.align		4
.L_1994:
        /*2028*/ 	.byte	0x04, 0x11
        /*202a*/ 	.short	(.L_1996 - .L_1995)
	.align		4
.L_1995:
        /*202c*/ 	.word	index@(_Z15SoftmaxWarpImplI22BroadcastScaleMaskLoadIffbLm2EiE11DirectStoreIffEfLi1ELi1ELi16ELi2ELb0EL9Algorithm0EEvT_T0_ll)
        /*2030*/ 	.word	0x00000000


	//----- nvinfo : EIATTR_REGCOUNT
	.align		4
.L_1996:
        /*2034*/ 	.byte	0x04, 0x2f
        /*2036*/ 	.short	(.L_1998 - .L_1997)
	.align		4
.L_1997:
        /*2038*/ 	.word	index@(_Z15SoftmaxWarpImplI22BroadcastScaleMaskLoadIffbLm2EiE11DirectStoreIffEfLi1ELi1ELi16ELi2ELb1EL9Algorithm0EEvT_T0_ll)
        /*203c*/ 	.word	0x00000020


	//----- nvinfo : EIATTR_FRAME_SIZE
	.align		4
.L_1998:
        /*2040*/ 	.byte	0x04, 0x11
        /*2042*/ 	.short	(.L_2000 - .L_1999)
	.align		4
.L_1999:
        /*2044*/ 	.word	index@($__internal_386_$__cuda_sm3x_div_rn_noftz_f32_slowpath)
        /*2048*/ 	.word	0x00000000


	//----- nvinfo : EIATTR_FRAME_SIZE
	.align		4
.L_2000:
        /*204c*/ 	.byte	0x04, 0x11
        /*204e*/ 	.short	(.L_2002 - .L_2001)
	.align		4
.L_2001:
        /*2050*/ 	.word	index@(_Z15SoftmaxWarpImplI22BroadcastScaleMaskLoadIffbLm2EiE11DirectStoreIffEfLi1ELi1ELi16ELi2ELb1EL9Algorithm0EEvT_T0_ll)
        /*2054*/ 	.word	0x00000000


	//----- nvinfo : EIATTR_REGCOUNT
	.align		4
.L_2002:
        /*2058*/ 	.byte	0x04, 0x2f
        /*205a*/ 	.short	(.L_2004 - .L_2003)
	.align		4
.L_2003:
        /*205c*/ 	.word	index@(_Z15SoftmaxWarpImplI22BroadcastScaleMaskLoadIffbLm2EiE11DirectStoreIffEfLi1ELi1ELi16ELi1ELb0EL9Algorithm0EEvT_T0_ll)
        /*2060*/ 	.word	0x0000001a


	//----- nvinfo : EIATTR_FRAME_SIZE
	.align		4
.L_2004:
        /*2064*/ 	.byte	0x04, 0x11
        /*2066*/ 	.short	(.L_2006 - .L_2005)
	.align		4
.L_2005:
        /*2068*/ 	.word	index@($__internal_385_$__cuda_sm3x_div_rn_noftz_f32_slowpath)
        /*206c*/ 	.word	0x00000000


	//----- nvinfo : EIATTR_FRAME_SIZE
	.align		4
.L_2006:
        /*2070*/ 	.byte	0x04, 0x11
        /*2072*/ 	.short	(.L_2008 - .L_2007)
	.align		4
.L_2007:
        /*2074*/ 	.word	index@(_Z15SoftmaxWarpImplI22BroadcastScaleMaskLoadIffbLm2EiE11DirectStoreIffEfLi1ELi1ELi16ELi1ELb0EL9Algorithm0EEvT_T0_ll)
        /*2078*/ 	.word	0x00000000


	//----- nvinfo : EIATTR_REGCOUNT
	.align		4
.L_2008:
        /*207c*/ 	.byte	0x04, 0x2f
        /*207e*/ 	.short	(.L_2010 - .L_2009)
	.align		4
.L_2009:
        /*2080*/ 	.word	index@(_Z15SoftmaxWarpImplI22BroadcastScaleMaskLoadIffbLm2EiE11DirectStoreIffEfLi1ELi1ELi16ELi1ELb1EL9Algorithm0EEvT_T0_ll)
        /*2084*/ 	.word	0x0000001a


	//----- nvinfo : EIATTR_FRAME_SIZE
	.align		4
.L_2010:
        /*2088*/ 	.byte	0x04, 0x11
        /*208a*/ 	.short	(.L_2012 - .L_2011)
	.align		4
.L_2011:
        /*208c*/ 	.word	index@($__internal_384_$__cuda_sm3x_div_rn_noftz_f32_slowpath)
        /*2090*/ 	.word	0x00000000


	//----- nvinfo : EIATTR_FRAME_SIZE
	.align		4
.L_2012:
        /*2094*/ 	.byte	0x04, 0x11
        /*2096*/ 	.short	(.L_2014 - .L_2013)
	.align		4
.L_2013:
        /*2098*/ 	.word	index@(_Z15SoftmaxWarpImplI22BroadcastScaleMaskLoadIffbLm2EiE11DirectStoreIffEfLi1ELi1ELi16ELi1ELb1EL9Algorithm0EEvT_T0_ll)
        /*209c*/ 	.word	0x00000000


	//----- nvinfo : EIATTR_REGCOUNT
	.align		4
.L_2014:
        /*20a0*/ 	.byte	0x04, 0x2f
        /*20a2*/ 	.short	(.L_2016 - .L_2015)
	.align		4
.L_2015:
        /*20a4*/ 	.word	index@(_Z15SoftmaxWarpImplI22BroadcastScaleMaskLoadIffbLm2EiE11DirectStoreIffEfLi1ELi1ELi32ELi2ELb0EL9Algorithm0EEvT_T0_ll)
        /*20a8*/ 	.word	0x00000020


	//----- nvinfo : EIATTR_FRAME_SIZE
	.align		4
.L_2016:
        /*20ac*/ 	.byte	0x04, 0x11
        /*20ae*/ 	.short	(.L_2018 - .L_2017)
	.align		4
.L_2017:
        /*20b0*/ 	.word	index@($__internal_383_$__cuda_sm3x_div_rn_noftz_f32_slowpath)
        /*20b4*/ 	.word	0x00000000


	//----- nvinfo : EIATTR_FRAME_SIZE
	.align		4
.L_2018:
        /*20b8*/ 	.byte	0x04, 0x11
        /*20ba*/ 	.short	(.L_2020 - .L_2019)
	.align		4
.L_2019:
        /*20bc*/ 	.word	index@(_Z15SoftmaxWarpImplI22BroadcastScaleMaskLoadIffbLm2EiE11DirectStoreIffEfLi1ELi1ELi32ELi2ELb0EL9Algorithm0EEvT_T0_ll)
        /*20c0*/ 	.word	0x00000000


	//----- nvinfo : EIATTR_REGCOUNT
	.align		4
.L_2020:
        /*20c4*/ 	.byte	0x04, 0x2f
        /*20c6*/ 	.short	(.L_2022 - .L_2021)
	.align		4
.L_2021:
        /*20c8*/ 	.word	index@(_Z15SoftmaxWarpImplI22BroadcastScaleMaskLoadIffbLm2EiE11DirectStoreIffEfLi1ELi1ELi32ELi2ELb1EL9Algorithm0EEvT_T0_ll)
        /*20cc*/ 	.word	0x00000020


	//----- nvinfo : EIATTR_FRAME_SIZE
	.align		4
.L_2022:
        /*20d0*/ 	.byte	0x04, 0x11
        /*20d2*/ 	.short	(.L_2024 - .L_2023)
	.align		4
.L_2023:
        /*20d4*/ 	.word	index@($__internal_382_$__cuda_sm3x_div_rn_noftz_f32_slowpath)
        /*20d8*/ 	.word	0x00000000


	//----- nvinfo : EIATTR_FRAME_SIZE
	.align		4
.L_2024:
        /*20dc*/ 	.byte	0x04, 0x11
        /*20de*/ 	.short	(.L_2026 - .L_2025)
	.align		4
.L_2025:
        /*20e0*/ 	.word	index@(_Z15SoftmaxWarpImplI22BroadcastScaleMaskLoadIffbLm2EiE11DirectStoreIffEfLi1ELi1ELi32ELi2ELb1EL9Algorithm0EEvT_T0_ll)
        /*20e4*/ 	.word	0x00000000


	//----- nvinfo : EIATTR_REGCOUNT
	.align		4
.L_2026:
        /*20e8*/ 	.byte	0x04, 0x2f
        /*20ea*/ 	.short	(.L_2028 - .L_2027)
	.align		4
.L_2027:
        /*20ec*/ 	.word	index@(_Z15SoftmaxWarpImplI22BroadcastScaleMaskLoadIffbLm2EiE11DirectStoreIffEfLi1ELi1ELi32ELi1ELb0EL9Algorithm0EEvT_T0_ll)
        /*20f0*/ 	.word	0x00000019


	//----- nvinfo : EIATTR_FRAME_SIZE
	.align		4
.L_2028:
        /*20f4*/ 	.byte	0x04, 0x11
        /*20f6*/ 	.short	(.L_2030 - .L_2029)
	.align		4
.L_2029:
        /*20f8*/ 	.word	index@($__internal_381_$__cuda_sm3x_div_rn_noftz_f32_slowpath)
        /*20fc*/ 	.word	0x00000000


	//----- nvinfo : EIATTR_FRAME_SIZE
	.align		4
.L_2030:
        /*2100*/ 	.byte	0x04, 0x11
        /*2102*/ 	.short	(.L_2032 - .L_2031)
	.align		4
.L_2031:
        /*2104*/ 	.word	index@(_Z15SoftmaxWarpImplI22BroadcastScaleMaskLoadIffbLm2EiE11DirectStoreIffEfLi1ELi1ELi32ELi1ELb0EL9Algorithm0EEvT_T0_ll)
        /*2108*/ 	.word	0x00000000


	//----- nvinfo : EIATTR_REGCOUNT
	.align		4
.L_2032:
        /*210c*/ 	.byte	0x04, 0x2f
        /*210e*/ 	.short	(.L_2034 - .L_2033)
	.align		4
.L_2033:
        /*2110*/ 	.word	index@(_Z15SoftmaxWarpImplI22BroadcastScaleMaskLoadIffbLm2EiE11DirectStoreIffEfLi1ELi1ELi32ELi1ELb1EL9Algorithm0EEvT_T0_ll)
        /*2114*/ 	.word	0x00000019


	//----- nvinfo : EIATTR_FRAME_SIZE
	.align		4
.L_2034:
        /*2118*/ 	.byte	0x04, 0x11
        /*211a*/ 	.short	(.L_2036 - .L_2035)
	.align		4
.L_2035:
        /*211c*/ 	.word	index@($__internal_380_$__cuda_sm3x_div_rn_noftz_f32_slowpath)
        /*2120*/ 	.word	0x00000000


	//----- nvinfo : EIATTR_FRAME_SIZE
	.align		4
.L_2036:
        /*2124*/ 	.byte	0x04, 0x11
        /*2126*/ 	.short	(.L_2038 - .L_2037)
	.align		4
.L_2037:
        /*2128*/ 	.word	index@(_Z15SoftmaxWarpImplI22BroadcastScaleMaskLoadIffbLm2EiE11DirectStoreIffEfLi1ELi1ELi32ELi1ELb1EL9Algorithm0EEvT_T0_ll)
        /*212c*/ 	.word	0x00000000


	//----- nvinfo : EIATTR_REGCOUNT
	.align		4
.L_2038:
        /*2130*/ 	.byte	0x04, 0x2f
        /*2132*/ 	.short	(.L_2040 - .L_2039)
	.align		4
.L_2039:
        /*2134*/ 	.word	index@(_Z15SoftmaxWarpImplI22BroadcastScaleMaskLoadIffbLm2EiE11DirectStoreIffEfLi1ELi2ELi32ELi1ELb0EL9Algorithm0EEvT_T0_ll)
        /*2138*/ 	.word	0x0000001b


	//----- nvinfo : EIATTR_FRAME_SIZE
	.align		4
.L_2040:
        /*213c*/ 	.byte	0x04, 0x11
        /*213e*/ 	.short	(.L_2042 - .L_2041)
	.align		4
.L_2041:
        /*2140*/ 	.word	index@($__internal_379_$__cuda_sm3x_div_rn_noftz_f32_slowpath)
        /*2144*/ 	.word	0x00000000


	//----- nvinfo : EIATTR_FRAME_SIZE
	.align		4
.L_2042:
        /*2148*/ 	.byte	0x04, 0x11
        /*214a*/ 	.short	(.L_2044 - .L_2043)
	.align		4
.L_2043:
        /*214c*/ 	.word	index@(_Z15SoftmaxWarpImplI22BroadcastScaleMaskLoadIffbLm2EiE11DirectStoreIffEfLi1ELi2ELi32ELi1ELb0EL9Algorithm0EEvT_T0_ll)
        /*2150*/ 	.word	0x00000000


	//----- nvinfo : EIATTR_REGCOUNT
	.align		4
.L_2044:
        /*2154*/ 	.byte	0x04, 0x2f
        /*2156*/ 	.short	(.L_2046 - .L_2045)
	.align		4
.L_2045:
        /*2158*/ 	.word	index@(_Z15SoftmaxWarpImplI22BroadcastScaleMaskLoadIffbLm2EiE11DirectStoreIffEfLi1ELi2ELi32ELi1ELb1EL9Algorithm0EEvT_T0_ll)
        /*215c*/ 	.word	0x0000001e


	//----- nvinfo : EIATTR_FRAME_SIZE
	.align		4
.L_2046:
        /*2160*/ 	.byte	0x04, 0x11
        /*2162*/ 	.short	(.L_2048 - .L_2047)
	.align		4
.L_2047:
        /*2164*/ 	.word	index@($__internal_378_$__cuda_sm3x_div_rn_noftz_f32_slowpath)
        /*2168*/ 	.word	0x00000000


	//----- nvinfo : EIATTR_FRAME_SIZE
	.align		4
.L_2048:
        /*216c*/ 	.byte	0x04, 0x11
        /*216e*/ 	.short	(.L_2050 - .L_2049)
	.align		4
.L_2049:
        /*2170*/ 	.word	index@(_Z15SoftmaxWarpImplI22BroadcastScaleMaskLoadIffbLm2EiE11DirectStoreIffEfLi1ELi2ELi32ELi1ELb1EL9Algorithm0EEvT_T0_ll)
        /*2174*/ 	.word	0x00000000


	//----- nvinfo : EIATTR_REGCOUNT
	.align		4
.L_2050:
        /*2178*/ 	.byte	0x04, 0x2f
        /*217a*/ 	.short	(.L_2052 - .L_2051)
	.align		4
.L_2051:
        /*217c*/ 	.word	index@(_Z15SoftmaxWarpImplI22BroadcastScaleMaskLoadIffbLm2EiE11DirectStoreIffEfLi1ELi3ELi32ELi1ELb0EL9Algorithm0EEvT_T0_ll)
        /*2180*/ 	.word	0x0000001a


	//----- nvinfo : EIATTR_FRAME_SIZE
	.align		4
.L_2052:
        /*2184*/ 	.byte	0x04, 0x11
        /*2186*/ 	.short	(.L_2054 - .L_2053)
	.align		4
.L_2053:
        /*2188*/ 	.word	index@($__internal_377_$__cuda_sm3x_div_rn_noftz_f32_slowpath)
        /*218c*/ 	.word	0x00000000


	//----- nvinfo : EIATTR_FRAME_SIZE
	.align		4
.L_2054:
        /*2190*/ 	.byte	0x04, 0x11
        /*2192*/ 	.short	(.L_2056 - .L_2055)
	.align		4
.L_2055:
        /*2194*/ 	.word	index@(_Z15SoftmaxWarpImplI22BroadcastScaleMaskLoadIffbLm2EiE11DirectStoreIffEfLi1ELi3ELi32ELi1ELb0EL9Algorithm0EEvT_T0_ll)
        /*2198*/ 	.word	0x00000000


	//----- nvinfo : EIATTR_REGCOUNT
	.align		4
.L_2056:
        /*219c*/ 	.byte	0x04, 0x2f
        /*219e*/ 	.short	(.L_2058 - .L_2057)
	.align		4
.L_2057:
        /*21a0*/ 	.word	index@(_Z15SoftmaxWarpImplI22BroadcastScaleMaskLoadIffbLm2EiE11DirectStoreIffEfLi1ELi3ELi32ELi1ELb1EL9Algorithm0EEvT_T0_ll)
        /*21a4*/ 	.word	0x0000001f


	//----- nvinfo : EIATTR_FRAME_SIZE
	.align		4
.L_2058:
        /*21a8*/ 	.byte	0x04, 0x11
        /*21aa*/ 	.short	(.L_2060 - .L_2059)
	.align		4
.L_2059:
        /*21ac*/ 	.word	index@($__internal_376_$__cuda_sm3x_div_rn_noftz_f32_slowpath)
        /*21b0*/ 	.word	0x00000000


	//----- nvinfo : EIATTR_FRAME_SIZE
	.align		4
.L_2060:
        /*21b4*/ 	.byte	0x04, 0x11
        /*21b6*/ 	.short	(.L_2062 - .L_2061)
	.align		4
.L_2061:
        /*21b8*/ 	.word	index@(_Z15SoftmaxWarpImplI22BroadcastScaleMaskLoadIffbLm2EiE11DirectStoreIffEfLi1ELi3ELi32ELi1ELb1EL9Algorithm0EEvT_T0_ll)
        /*21bc*/ 	.word	0x00000000


	//----- nvinfo : EIATTR_REGCOUNT
	.align		4
.L_2062:
        /*21c0*/ 	.byte	0x04, 0x2f
        /*21c2*/ 	.short	(.L_2064 - .L_2063)
	.align		4
.L_2063:
        /*21c4*/ 	.word	index@(_Z15SoftmaxWarpImplI22BroadcastScaleMaskLoadIffbLm2EiE11DirectStoreIffEfLi1ELi4ELi32ELi1ELb0EL9Algorithm0EEvT_T0_ll)
        /*21c8*/ 	.word	0x0000001c


	//----- nvinfo : EIATTR_FRAME_SIZE
	.align		4
.L_2064:
        /*21cc*/ 	.byte	0x04, 0x11
        /*21ce*/ 	.short	(.L_2066 - .L_2065)
	.align		4
.L_2065:
        /*21d0*/ 	.word	index@($__internal_375_$__cuda_sm3x_div_rn_noftz_f32_slowpath)
        /*21d4*/ 	.word	0x00000000


	//----- nvinfo : EIATTR_FRAME_SIZE
	.align		4
.L_2066:
        /*21d8*/ 	.byte	0x04, 0x11
        /*21da*/ 	.short	(.L_2068 - .L_2067)
	.align		4
.L_2067:
        /*21dc*/ 	.word	index@(_Z15SoftmaxWarpImplI22BroadcastScaleMaskLoadIffbLm2EiE11DirectStoreIffEfLi1ELi4ELi32ELi1ELb0EL9Algorithm0EEvT_T0_ll)
        /*21e0*/ 	.word	0x00000000


	//----- nvinfo : EIATTR_REGCOUNT
	.align		4
.L_2068:
        /*21e4*/ 	.byte	0x04, 0x2f
        /*21e6*/ 	.short	(.L_2070 - .L_2069)
	.align		4
.L_2069:
        /*21e8*/ 	.word	index@(_Z15SoftmaxWarpImplI22BroadcastScaleMaskLoadIffbLm2EiE11DirectStoreIffEfLi1ELi4ELi32ELi1ELb1EL9Algorithm0EEvT_T0_ll)
        /*21ec*/ 	.word	0x0000001f


	//----- nvinfo : EIATTR_FRAME_SIZE
	.align		4
.L_2070:
        /*21f0*/ 	.byte	0x04, 0x11
        /*21f2*/ 	.short	(.L_2072 - .L_2071)
	.align		4
.L_2071:
        /*21f4*/ 	.word	index@($__internal_374_$__cuda_sm3x_div_rn_noftz_f32_slowpath)
        /*21f8*/ 	.word	0x00000000


	//----- nvinfo : EIATTR_FRAME_SIZE
	.align		4
.L_2072:
        /*21fc*/ 	.byte	0x04, 0x11
        /*21fe*/ 	.short	(.L_2074 - .L_2073)
	.align		4
.L_2073:
        /*2200*/ 	.word	index@(_Z15SoftmaxWarpImplI22BroadcastScaleMaskLoadIffbLm2EiE11DirectStoreIffEfLi1ELi4ELi32ELi1ELb1EL9Algorithm0EEvT_T0_ll)
        /*2204*/ 	.word	0x00000000


	//----- nvinfo : EIATTR_REGCOUNT
	.align		4
.L_2074:
        /*2208*/ 	.byte	0x04, 0x2f
        /*220a*/ 	.short	(.L_2076 - .L_2075)
	.align		4
.L_2075:
        /*220c*/ 	.word	index@(_Z15SoftmaxWarpImplI22BroadcastScaleMaskLoadIffbLm2EiE11DirectStoreIffEfLi1ELi5ELi32ELi1ELb0EL9Algorithm0EEvT_T0_ll)
        /*2210*/ 	.word	0x00000020


	//----- nvinfo : EIATTR_FRAME_SIZE
	.align		4
.L_2076:
        /*2214*/ 	.byte	0x04, 0x11
        /*2216*/ 	.short	(.L_2078 - .L_2077)
	.align		4
.L_2077:
        /*2218*/ 	.word	index@($__internal_373_$__cuda_sm3x_div_rn_noftz_f32_slowpath)
        /*221c*/ 	.word	0x00000000


	//----- nvinfo : EIATTR_FRAME_SIZE
	.align		4
.L_2078:
        /*2220*/ 	.byte	0x04, 0x11
        /*2222*/ 	.short	(.L_2080 - .L_2079)
	.align		4
.L_2079:
        /*2224*/ 	.word	index@(_Z15SoftmaxWarpImplI22BroadcastScaleMaskLoadIffbLm2EiE11DirectStoreIffEfLi1ELi5ELi32ELi1ELb0EL9Algorithm0EEvT_T0_ll)
        /*2228*/ 	.word	0x00000000


	//----- nvinfo : EIATTR_REGCOUNT
	.align		4
.L_2080:
        /*222c*/ 	.byte	0x04, 0x2f
        /*222e*/ 	.short	(.L_2082 - .L_2081)
	.align		4
.L_2081:
        /*2230*/ 	.word	index@(_Z15SoftmaxWarpImplI22BroadcastScaleMaskLoadIffbLm2EiE11DirectStoreIffEfLi1ELi5ELi32ELi1ELb1EL9Algorithm0EEvT_T0_ll)
        /*2234*/ 	.word	0x0000001f


	//----- nvinfo : EIATTR_FRAME_SIZE
	.align		4
.L_2082:
        /*2238*/ 	.byte	0x04, 0x11
        /*223a*/ 	.short	(.L_2084 - .L_2083)
	.align		4
.L_2083:
        /*223c*/ 	.word	index@($__internal_372_$__cuda_sm3x_div_rn_noftz_f32_slowpath)
        /*2240*/ 	.word	0x00000000


	//----- nvinfo : EIATTR_FRAME_SIZE
	.align		4
.L_2084:
        /*2244*/ 	.byte	0x04, 0x11
        /*2246*/ 	.short	(.L_2086 - .L_2085)
	.align		4
.L_2085:
        /*2248*/ 	.word	index@(_Z15SoftmaxWarpImplI22BroadcastScaleMaskLoadIffbLm2EiE11DirectStoreIffEfLi1ELi5ELi32ELi1ELb1EL9Algorithm0EEvT_T0_ll)
        /*224c*/ 	.word	0x00000000


	//----- nvinfo : EIATTR_REGCOUNT
	.align		4
.L_2086:
        /*2250*/ 	.byte	0x04, 0x2f
        /*2252*/ 	.short	(.L_2088 - .L_2087)
	.align		4
.L_2087:
        /*2254*/ 	.word	index@(_Z15SoftmaxWarpImplI22BroadcastScaleMaskLoadIffbLm2EiE11DirectStoreIffEfLi1ELi6ELi32ELi1ELb0EL9Algorithm0EEvT_T0_ll)
        /*2258*/ 	.word	0x00000020


	//----- nvinfo : EIATTR_FRAME_SIZE
	.align		4
.L_2088:
        /*225c*/ 	.byte	0x04, 0x11
        /*225e*/ 	.short	(.L_2090 - .L_2089)
	.align		4
.L_2089:
        /*2260*/ 	.word	index@($__internal_371_$__cuda_sm3x_div_rn_noftz_f32_slowpath)
        /*2264*/ 	.word	0x00000000


	//----- nvinfo : EIATTR_FRAME_SIZE
	.align		4
.L_2090:
        /*2268*/ 	.byte	0x04, 0x11
        /*226a*/ 	.short	(.L_2092 - .L_2091)
	.align		4
.L_2091:
        /*226c*/ 	.word	index@(_Z15SoftmaxWarpImplI22BroadcastScaleMaskLoadIffbLm2EiE11DirectStoreIffEfLi1ELi6ELi32ELi1ELb0EL9Algorithm0EEvT_T0_ll)
        /*2270*/ 	.word	0x00000000


	//----- nvinfo : EIATTR_REGCOUNT
	.align		4
.L_2092:
        /*2274*/ 	.byte	0x04, 0x2f
        /*2276*/ 	.short	(.L_2094 - .L_2093)
	.align		4
.L_2093:
        /*2278*/ 	.word	index@(_Z15SoftmaxWarpImplI22BroadcastScaleMaskLoadIffbLm2EiE11DirectStoreIffEfLi1ELi6ELi32ELi1ELb1EL9Algorithm0EEvT_T0_ll)
        /*227c*/ 	.word	0x00000024


	//----- nvinfo : EIATTR_FRAME_SIZE
	.align		4
.L_2094:
        /*2280*/ 	.byte	0x04, 0x11
        /*2282*/ 	.short	(.L_2096 - .L_2095)
	.align		4
.L_2095:
        /*2284*/ 	.word	index@($__internal_370_$__cuda_sm3x_div_rn_noftz_f32_slowpath)
        /*2288*/ 	.word	0x00000000


	//----- nvinfo : EIATTR_FRAME_SIZE
	.align		4
.L_2096:
        /*228c*/ 	.byte	0x04, 0x11
        /*228e*/ 	.short	(.L_2098 - .L_2097)
	.align		4
.L_2097:
        /*2290*/ 	.word	index@(_Z15SoftmaxWarpImplI22BroadcastScaleMaskLoadIffbLm2EiE11DirectStoreIffEfLi1ELi6ELi32ELi1ELb1EL9Algorithm0EEvT_T0_ll)
        /*2294*/ 	.word	0x00000000


	//----- nvinfo : EIATTR_REGCOUNT
	.align		4
.L_2098:
        /*2298*/ 	.byte	0x04, 0x2f
        /*229a*/ 	.short	(.L_2100 - .L_2099)
	.align		4
.L_2099:
        /*229c*/ 	.word	index@(_Z15SoftmaxWarpImplI22BroadcastScaleMaskLoadIffbLm2EiE11DirectStoreIffEfLi1ELi7ELi32ELi1ELb0EL9Algorithm0EEvT_T0_ll)
        /*22a0*/ 	.word	0x00000024


	//----- nvinfo : EIATTR_FRAME_SIZE
	.align		4
.L_2100:
        /*22a4*/ 	.byte	0x04, 0x11
        /*22a6*/ 	.short	(.L_2102 - .L_2101)
	.align		4
.L_2101:
        /*22a8*/ 	.word	index@($__internal_369_$__cuda_sm3x_div_rn_noftz_f32_slowpath)
        /*22ac*/ 	.word	0x00000000


	//----- nvinfo : EIATTR_FRAME_SIZE
	.align		4
.L_2102:
        /*22b0*/ 	.byte	0x04, 0x11
        /*22b2*/ 	.short	(.L_2104 - .L_2103)
	.align		4
.L_2103:
        /*22b4*/ 	.word	index@(_Z15SoftmaxWarpImplI22BroadcastScaleMaskLoadIffbLm2EiE11DirectStoreIffEfLi1ELi7ELi32ELi1ELb0EL9Algorithm0EEvT_T0_ll)
        /*22b8*/ 	.word	0x00000000


	//----- nvinfo : EIATTR_REGCOUNT
	.align		4
.L_2104:
        /*22bc*/ 	.byte	0x04, 0x2f
        /*22be*/ 	.short	(.L_2106 - .L_2105)
	.align		4
.L_2105:
        /*22c0*/ 	.word	index@(_Z15SoftmaxWarpImplI22BroadcastScaleMaskLoadIffbLm2EiE11DirectStoreIffEfLi1ELi7ELi32ELi1ELb1EL9Algorithm0EEvT_T0_ll)
        /*22c4*/ 	.word	0x00000024


	//----- nvinfo : EIATTR_FRAME_SIZE
	.align		4
.L_2106:
        /*22c8*/ 	.byte	0x04, 0x11
        /*22ca*/ 	.short	(.L_2108 - .L_2107)
	.align		4
.L_2107:
        /*22cc*/ 	.word	index@($__internal_368_$__cuda_sm3x_div_rn_noftz_f32_slowpath)
        /*22d0*/ 	.word	0x00000000


	//----- nvinfo : EIATTR_FRAME_SIZE
	.align		4
.L_2108:
        /*22d4*/ 	.byte	0x04, 0x11
        /*22d6*/ 	.short	(.L_2110 - .L_2109)
	.align		4
.L_2109:
        /*22d8*/ 	.word	index@(_Z15SoftmaxWarpImplI22BroadcastScaleMaskLoadIffbLm2EiE11DirectStoreIffEfLi1ELi7ELi32ELi1ELb1EL9Algorithm0EEvT_T0_ll)
        /*22dc*/ 	.word	0x00000000


	//----- nvinfo : EIATTR_REGCOUNT
	.align		4
.L_2110:
        /*22e0*/ 	.byte	0x04, 0x2f
        /*22e2*/ 	.short	(.L_2112 - .L_2111)
	.align		4
.L_2111:
        /*22e4*/ 	.word	index@(_Z15SoftmaxWarpImplI22BroadcastScaleMaskLoadIffbLm2EiE11DirectStoreIffEfLi1ELi8ELi32ELi1ELb0EL9Algorithm0EEvT_T0_ll)
        /*22e8*/ 	.word	0x00000023


	//----- nvinfo : EIATTR_FRAME_SIZE
	.align		4
.L_2112:
        /*22ec*/ 	.byte	0x04, 0x11
        /*22ee*/ 	.short	(.L_2114 - .L_2113)
	.align		4
.L_2113:
        /*22f0*/ 	.word	index@($__internal_367_$__cuda_sm3x_div_rn_noftz_f32_slowpath)
        /*22f4*/ 	.word	0x00000000


	//----- nvinfo : EIATTR_FRAME_SIZE
	.align		4
.L_2114:
        /*22f8*/ 	.byte	0x04, 0x11
        /*22fa*/ 	.short	(.L_2116 - .L_2115)
	.align		4
.L_2115:
        /*22fc*/ 	.word	index@(_Z15SoftmaxWarpImplI22BroadcastScaleMaskLoadIffbLm2EiE11DirectStoreIffEfLi1ELi8ELi32ELi1ELb0EL9Algorithm0EEvT_T0_ll)
        /*2300*/ 	.word	0x00000000


	//----- nvinfo : EIATTR_REGCOUNT
	.align		4
.L_2116:
        /*2304*/ 	.byte	0x04, 0x2f
        /*2306*/ 	.short	(.L_2118 - .L_2117)
	.align		4
.L_2117:
        /*2308*/ 	.word	index@(_Z15SoftmaxWarpImplI22BroadcastScaleMaskLoadIffbLm2EiE11DirectStoreIffEfLi1ELi8ELi32ELi1ELb1EL9Algorithm0EEvT_T0_ll)
        /*230c*/ 	.word	0x0000002a


	//----- nvinfo : EIATTR_FRAME_SIZE
	.align		4
.L_2118:
        /*2310*/ 	.byte	0x04, 0x11
        /*2312*/ 	.short	(.L_2120 - .L_2119)
	.align		4
.L_2119:
        /*2314*/ 	.word	index@($__internal_366_$__cuda_sm3x_div_rn_noftz_f32_slowpath)
        /*2318*/ 	.word	0x00000000


	//----- nvinfo : EIATTR_FRAME_SIZE
	.align		4
.L_2120:
        /*231c*/ 	.byte	0x04, 0x11
        /*231e*/ 	.short	(.L_2122 - .L_2121)
	.align		4
.L_2121:
        /*2320*/ 	.word	index@(_Z15SoftmaxWarpImplI22BroadcastScaleMaskLoadIffbLm2EiE11DirectStoreIffEfLi1ELi8ELi32ELi1ELb1EL9Algorithm0EEvT_T0_ll)
        /*2324*/ 	.word	0x00000000


	//----- nvinfo : EIATTR_REGCOUNT
	.align		4
.L_2122:
        /*2328*/ 	.byte	0x04, 0x2f
        /*232a*/ 	.short	(.L_2124 - .L_2123)
	.align		4
.L_2123:
        /*232c*/ 	.word	index@(_Z15SoftmaxWarpImplI22BroadcastScaleMaskLoadIffbLm2EiE11DirectStoreIffEfLi1ELi9ELi32ELi1ELb0EL9Algorithm0EEvT_T0_ll)
        /*2330*/ 	.word	0x00000027


	//----- nvinfo : EIATTR_FRAME_SIZE
	.align		4
.L_2124:
        /*2334*/ 	.byte	0x04, 0x11
        /*2336*/ 	.short	(.L_2126 - .L_2125)
	.align		4
.L_2125:
        /*2338*/ 	.word	index@($__internal_365_$__cuda_sm3x_div_rn_noftz_f32_slowpath)
        /*233c*/ 	.word	0x00000000


	//----- nvinfo : EIATTR_FRAME_SIZE
	.align		4
.L_2126:
        /*2340*/ 	.byte	0x04, 0x11
        /*2342*/ 	.short	(.L_2128 - .L_2127)
	.align		4
.L_2127:
        /*2344*/ 	.word	index@(_Z15SoftmaxWarpImplI22BroadcastScaleMaskLoadIffbLm2EiE11DirectStoreIffEfLi1ELi9ELi32ELi1ELb0EL9Algorithm0EEvT_T0_ll)
        /*2348*/ 	.word	0x00000000


	//----- nvinfo : EIATTR_REGCOUNT
	.align		4
.L_2128:
        /*234c*/ 	.byte	0x04, 0x2f
        /*234e*/ 	.short	(.L_2130 - .L_2129)
	.align		4
.L_2129:
        /*2350*/ 	.word	index@(_Z15SoftmaxWarpImplI22BroadcastScaleMaskLoadIffbLm2EiE11DirectStoreIffEfLi1ELi9ELi32ELi1ELb1EL9Algorithm0EEvT_T0_ll)
        /*2354*/ 	.word	0x0000002b


	//----- nvinfo : EIATTR_FRAME_SIZE
	.align		4
.L_2130:
        /*2358*/ 	.byte	0x04, 0x11
        /*235a*/ 	.short	(.L_2132 - .L_2131)
	.align		4
.L_2131:
        /*235c*/ 	.word	index@($__internal_364_$__cuda_sm3x_div_rn_noftz_f32_slowpath)
        /*2360*/ 	.word	0x00000000


	//----- nvinfo : EIATTR_FRAME_SIZE
	.align		4
.L_2132:
        /*2364*/ 	.byte	0x04, 0x11
        /*2366*/ 	.short	(.L_2134 - .L_2133)
	.align		4
.L_2133:
        /*2368*/ 	.word	index@(_Z15SoftmaxWarpImplI22BroadcastScaleMaskLoadIffbLm2EiE11DirectStoreIffEfLi1ELi9ELi32ELi1ELb1EL9Algorithm0EEvT_T0_ll)
        /*236c*/ 	.word	0x00000000


	//----- nvinfo : EIATTR_REGCOUNT
	.align		4
.L_2134:
        /*2370*/ 	.byte	0x04, 0x2f
        /*2372*/ 	.short	(.L_2136 - .L_2135)
	.align		4
.L_2135:
        /*2374*/ 	.word	index@(_Z15SoftmaxWarpImplI22BroadcastScaleMaskLoadIffbLm2EiE11DirectStoreIffEfLi1ELi10ELi32ELi1ELb0EL9Algorithm0EEvT_T0_ll)
        /*2378*/ 	.word	0x00000026


	//----- nvinfo : EIATTR_FRAME_SIZE
	.align		4
.L_2136:
        /*237c*/ 	.byte	0x04, 0x11
        /*237e*/ 	.short	(.L_2138 - .L_2137)
	.align		4
.L_2137:
        /*2380*/ 	.word	index@($__internal_363_$__cuda_sm3x_div_rn_noftz_f32_slowpath)
        /*2384*/ 	.word	0x00000000


	//----- nvinfo : EIATTR_FRAME_SIZE
	.align		4
.L_2138:
        /*2388*/ 	.byte	0x04, 0x11
        /*238a*/ 	.short	(.L_2140 - .L_2139)
	.align		4
.L_2139:
        /*238c*/ 	.word	index@(_Z15SoftmaxWarpImplI22BroadcastScaleMaskLoadIffbLm2EiE11DirectStoreIffEfLi1ELi10ELi32ELi1ELb0EL9Algorithm0EEvT_T0_ll)
        /*2390*/ 	.word	0x00000000


	//----- nvinfo : EIATTR_REGCOUNT
	.align		4
.L_2140:
        /*2394*/ 	.byte	0x04, 0x2f
        /*2396*/ 	.short	(.L_2142 - .L_2141)
	.align		4
.L_2141:
        /*2398*/ 	.word	index@(_Z15SoftmaxWarpImplI22BroadcastScaleMaskLoadIffbLm2EiE11DirectStoreIffEfLi1ELi10ELi32ELi1ELb1EL9Algorithm0EEvT_T0_ll)
        /*239c*/ 	.word	0x00000030


	//----- nvinfo : EIATTR_FRAME_SIZE
	.align		4
.L_2142:
        /*23a0*/ 	.byte	0x04, 0x11
        /*23a2*/ 	.short	(.L_2144 - .L_2143)
	.align		4
.L_2143:
        /*23a4*/ 	.word	index@($__internal_362_$__cuda_sm3x_div_rn_noftz_f32_slowpath)
        /*23a8*/ 	.word	0x00000000


	//----- nvinfo : EIATTR_FRAME_SIZE
	.align		4
.L_2144:
        /*23ac*/ 	.byte	0x04, 0x11
        /*23ae*/ 	.short	(.L_2146 - .L_2145)
	.align		4
.L_2145:
        /*23b0*/ 	.word	index@(_Z15SoftmaxWarpImplI22BroadcastScaleMaskLoadIffbLm2EiE11DirectStoreIffEfLi1ELi10ELi32ELi1ELb1EL9Algorithm0EEvT_T0_ll)
        /*23b4*/ 	.word	0x00000000


	//----- nvinfo : EIATTR_REGCOUNT
	.align		4
.L_2146:
        /*23b8*/ 	.byte	0x04, 0x2f
        /*23ba*/ 	.short	(.L_2148 - .L_2147)
	.align		4
.L_2147:
        /*23bc*/ 	.word	index@(_Z15SoftmaxWarpImplI22BroadcastScaleMaskLoadIffbLm2EiE11DirectStoreIffEfLi1ELi11ELi32ELi1ELb0EL9Algorithm0EEvT_T0_ll)
        /*23c0*/ 	.word	0x00000028


	//----- nvinfo : EIATTR_FRAME_SIZE
	.align		4
.L_2148:
        /*23c4*/ 	.byte	0x04, 0x11
        /*23c6*/ 	.short	(.L_2150 - .L_2149)
	.align		4
.L_2149:
        /*23c8*/ 	.word	index@($__internal_361_$__cuda_sm3x_div_rn_noftz_f32_slowpath)
        /*23cc*/ 	.word	0x00000000


	//----- nvinfo : EIATTR_FRAME_SIZE
	.align		4
.L_2150:
        /*23d0*/ 	.byte	0x04, 0x11
        /*23d2*/ 	.short	(.L_2152 - .L_2151)
	.align		4
.L_2151:
        /*23d4*/ 	.word	index@(_Z15SoftmaxWarpImplI22BroadcastScaleMaskLoadIffbLm2EiE11DirectStoreIffEfLi1ELi11ELi32ELi1ELb0EL9Algorithm0EEvT_T0_ll)
        /*23d8*/ 	.word	0x00000000


	//----- nvinfo : EIATTR_REGCOUNT
	.align		4
.L_2152:
        /*23dc*/ 	.byte	0x04, 0x2f
        /*23de*/ 	.short	(.L_2154 - .L_2153)
	.align		4
.L_2153:
        /*23e0*/ 	.word	index@(_Z15SoftmaxWarpImplI22BroadcastScaleMaskLoadIffbLm2EiE11DirectStoreIffEfLi1ELi11ELi32ELi1ELb1EL9Algorithm0EEvT_T0_ll)
        /*23e4*/ 	.word	0x00000030


	//----- nvinfo : EIATTR_FRAME_SIZE
	.align		4
.L_2154:
        /*23e8*/ 	.byte	0x04, 0x11
        /*23ea*/ 	.short	(.L_2156 - .L_2155)
	.align		4
.L_2155:
        /*23ec*/ 	.word	index@($__internal_360_$__cuda_sm3x_div_rn_noftz_f32_slowpath)
        /*23f0*/ 	.word	0x00000000


	//----- nvinfo : EIATTR_FRAME_SIZE
	.align		4
.L_2156:
        /*23f4*/ 	.byte	0x04, 0x11
        /*23f6*/ 	.short	(.L_2158 - .L_2157)
	.align		4
.L_2157:
        /*23f8*/ 	.word	index@(_Z15SoftmaxWarpImplI22BroadcastScaleMaskLoadIffbLm2EiE11DirectStoreIffEfLi1ELi11ELi32ELi1ELb1EL9Algorithm0EEvT_T0_ll)
        /*23fc*/ 	.word	0x00000000


	//----- nvinfo : EIATTR_REGCOUNT
	.align		4
.L_2158:
        /*2400*/ 	.byte	0x04, 0x2f
        /*2402*/ 	.short	(.L_2160 - .L_2159)
	.align		4
.L_2159:
        /*2404*/ 	.word	index@(_Z15SoftmaxWarpImplI22BroadcastScaleMaskLoadIffbLm2EiE11DirectStoreIffEfLi1ELi12ELi32ELi1ELb0EL9Algorithm0EEvT_T0_ll)
        /*2408*/ 	.word	0x0000002b


	//----- nvinfo : EIATTR_FRAME_SIZE
	.align		4
.L_2160:
        /*240c*/ 	.byte	0x04, 0x11
        /*240e*/ 	.short	(.L_2162 - .L_2161)
	.align		4
.L_2161:
        /*2410*/ 	.word	index@($__internal_359_$__cuda_sm3x_div_rn_noftz_f32_slowpath)
        /*2414*/ 	.word	0x00000000


	//----- nvinfo : EIATTR_FRAME_SIZE
	.align		4
.L_2162:
        /*2418*/ 	.byte	0x04, 0x11
        /*241a*/ 	.short	(.L_2164 - .L_2163)
	.align		4
.L_2163:
        /*241c*/ 	.word	index@(_Z15SoftmaxWarpImplI22BroadcastScaleMaskLoadIffbLm2EiE11DirectStoreIffEfLi1ELi12ELi32ELi1ELb0EL9Algorithm0EEvT_T0_ll)
        /*2420*/ 	.word	0x00000000


	//----- nvinfo : EIATTR_REGCOUNT
	.align		4
.L_2164:
        /*2424*/ 	.byte	0x04, 0x2f
        /*2426*/ 	.short	(.L_2166 - .L_2165)
	.align		4
.L_2165:
        /*2428*/ 	.word	index@(_Z15SoftmaxWarpImplI22BroadcastScaleMaskLoadIffbLm2EiE11DirectStoreIffEfLi1ELi12ELi32ELi1ELb1EL9Algorithm0EEvT_T0_ll)
        /*242c*/ 	.word	0x00000036


	//----- nvinfo : EIATTR_FRAME_SIZE
	.align		4
.L_2166:
        /*2430*/ 	.byte	0x04, 0x11
        /*2432*/ 	.short	(.L_2168 - .L_2167)
	.align		4
.L_2167:
        /*2434*/ 	.word	index@($__internal_358_$__cuda_sm3x_div_rn_noftz_f32_slowpath)
        /*2438*/ 	.word	0x00000000


	//----- nvinfo : EIATTR_FRAME_SIZE
	.align		4
.L_2168:
        /*243c*/ 	.byte	0x04, 0x11
        /*243e*/ 	.short	(.L_2170 - .L_2169)
	.align		4
.L_2169:
        /*2440*/ 	.word	index@(_Z15SoftmaxWarpImplI22BroadcastScaleMaskLoadIffbLm2EiE11DirectStoreIffEfLi1ELi12ELi32ELi1ELb1EL9Algorithm0EEvT_T0_ll)
        /*2444*/ 	.word	0x00000000


	//----- nvinfo : EIATTR_REGCOUNT
	.align		4
.L_2170:
        /*2448*/ 	.byte	0x04, 0x2f
        /*244a*/ 	.short	(.L_2172 - .L_2171)
	.align		4
.L_2171:
        /*244c*/ 	.word	index@(_Z15SoftmaxWarpImplI22BroadcastScaleMaskLoadIffbLm2EiE11DirectStoreIffEfLi1ELi13ELi32ELi1ELb0EL9Algorithm0EEvT_T0_ll)
        /*2450*/ 	.word	0x00000029


	//----- nvinfo : EIATTR_FRAME_SIZE
	.align		4
.L_2172:
        /*2454*/ 	.byte	0x04, 0x11
        /*2456*/ 	.short	(.L_2174 - .L_2173)
	.align		4
.L_2173:
        /*2458*/ 	.word	index@($__internal_357_$__cuda_sm3x_div_rn_noftz_f32_slowpath)
        /*245c*/ 	.word	0x00000000


	//----- nvinfo : EIATTR_FRAME_SIZE
	.align		4
.L_2174:
        /*2460*/ 	.byte	0x04, 0x11
        /*2462*/ 	.short	(.L_2176 - .L_2175)
	.align		4
.L_2175:
        /*2464*/ 	.word	index@(_Z15SoftmaxWarpImplI22BroadcastScaleMaskLoadIffbLm2EiE11DirectStoreIffEfLi1ELi13ELi32ELi1ELb0EL9Algorithm0EEvT_T0_ll)
        /*2468*/ 	.word	0x00000000


	//----- nvinfo : EIATTR_REGCOUNT
	.align		4
.L_2176:
        /*246c*/ 	.byte	0x04, 0x2f
        /*246e*/ 	.short	(.L_2178 - .L_2177)
	.align		4
.L_2177:
        /*2470*/ 	.word	index@(_Z15SoftmaxWarpImplI22BroadcastScaleMaskLoadIffbLm2EiE11DirectStoreIffEfLi1ELi13ELi32ELi1ELb1EL9Algorithm0EEvT_T0_ll)
        /*2474*/ 	.word	0x00000038


	//----- nvinfo : EIATTR_FRAME_SIZE
	.align		4
.L_2178:
        /*2478*/ 	.byte	0x04, 0x11
        /*247a*/ 	.short	(.L_2180 - .L_2179)
	.align		4
.L_2179:
        /*247c*/ 	.word	index@($__internal_356_$__cuda_sm3x_div_rn_noftz_f32_slowpath)
        /*2480*/ 	.word	0x00000000


	//----- nvinfo : EIATTR_FRAME_SIZE
	.align		4
.L_2180:
        /*2484*/ 	.byte	0x04, 0x11
        /*2486*/ 	.short	(.L_2182 - .L_2181)
	.align		4
.L_2181:
        /*2488*/ 	.word	index@(_Z15SoftmaxWarpImplI22BroadcastScaleMaskLoadIffbLm2EiE11DirectStoreIffEfLi1ELi13ELi32ELi1ELb1EL9Algorithm0EEvT_T0_ll)
        /*248c*/ 	.word	0x00000000


	//----- nvinfo : EIATTR_REGCOUNT
	.align		4
.L_2182:
        /*2490*/ 	.byte	0x04, 0x2f
        /*2492*/ 	.short	(.L_2184 - .L_2183)
	.align		4
.L_2183:
        /*2494*/ 	.word	index@(_Z15SoftmaxWarpImplI22BroadcastScaleMaskLoadIffbLm2EiE11DirectStoreIffEfLi1ELi14ELi32ELi1ELb0EL9Algorithm0EEvT_T0_ll)
        /*2498*/ 	.word	0x0000002f


	//----- nvinfo : EIATTR_FRAME_SIZE
	.align		4
.L_2184:
        /*249c*/ 	.byte	0x04, 0x11
        /*249e*/ 	.short	(.L_2186 - .L_2185)
	.align		4
.L_2185:
        /*24a0*/ 	.word	index@($__internal_355_$__cuda_sm3x_div_rn_noftz_f32_slowpath)
        /*24a4*/ 	.word	0x00000000


	//----- nvinfo : EIATTR_FRAME_SIZE
	.align		4
.L_2186:
        /*24a8*/ 	.byte	0x04, 0x11
        /*24aa*/ 	.short	(.L_2188 - .L_2187)
	.align		4
.L_2187:
        /*24ac*/ 	.word	index@(_Z15SoftmaxWarpImplI22BroadcastScaleMaskLoadIffbLm2EiE11DirectStoreIffEfLi1ELi14ELi32ELi1ELb0EL9Algorithm0EEvT_T0_ll)
        /*24b0*/ 	.word	0x00000000


	//----- nvinfo : EIATTR_REGCOUNT
	.align		4
.L_2188:
        /*24b4*/ 	.byte	0x04, 0x2f
        /*24b6*/ 	.short	(.L_2190 - .L_2189)
	.align		4
.L_2189:
        /*24b8*/ 	.word	index@(_Z15SoftmaxWarpImplI22BroadcastScaleMaskLoadIffbLm2EiE11DirectStoreIffEfLi1ELi14ELi32ELi1ELb1EL9Algorithm0EEvT_T0_ll)
        /*24bc*/ 	.word	0x00000040


	//----- nvinfo : EIATTR_FRAME_SIZE
	.align		4
.L_2190:
        /*24c0*/ 	.byte	0x04, 0x11
        /*24c2*/ 	.short	(.L_2192 - .L_2191)
	.align		4
.L_2191:
        /*24c4*/ 	.word	index@($__internal_354_$__cuda_sm3x_div_rn_noftz_f32_slowpath)
        /*24c8*/ 	.word	0x00000000


	//----- nvinfo : EIATTR_FRAME_SIZE
	.align		4
.L_2192:
        /*24cc*/ 	.byte	0x04, 0x11
        /*24ce*/ 	.short	(.L_2194 - .L_2193)
	.align		4
.L_2193:
        /*24d0*/ 	.word	index@(_Z15SoftmaxWarpImplI22BroadcastScaleMaskLoadIffbLm2EiE11DirectStoreIffEfLi1ELi14ELi32ELi1ELb1EL9Algorithm0EEvT_T0_ll)
        /*24d4*/ 	.word	0x00000000


	//----- nvinfo : EIATTR_REGCOUNT
	.align		4
.L_2194:
        /*24d8*/ 	.byte	0x04, 0x2f
        /*24da*/ 	.short	(.L_2196 - .L_2195)
	.align		4
.L_2195:
        /*24dc*/ 	.word	index@(_Z15SoftmaxWarpImplI22BroadcastScaleMaskLoadIffbLm2EiE11DirectStoreIffEfLi1ELi15ELi32ELi1ELb0EL9Algorithm0EEvT_T0_ll)
        /*24e0*/ 	.word	0x0000002f


	//----- nvinfo : EIATTR_FRAME_SIZE
	.align		4
.L_2196:
        /*24e4*/ 	.byte	0x04, 0x11
        /*24e6*/ 	.short	(.L_2198 - .L_2197)
	.align		4
.L_2197:
        /*24e8*/ 	.word	index@($__internal_353_$__cuda_sm3x_div_rn_noftz_f32_slowpath)
        /*24ec*/ 	.word	0x00000000


	//----- nvinfo : EIATTR_FRAME_SIZE
	.align		4
.L_2198:
        /*24f0*/ 	.byte	0x04, 0x11
        /*24f2*/ 	.short	(.L_2200 - .L_2199)
	.align		4
.L_2199:
        /*24f4*/ 	.word	index@(_Z15SoftmaxWarpImplI22BroadcastScaleMaskLoadIffbLm2EiE11DirectStoreIffEfLi1ELi15ELi32ELi1ELb0EL9Algorithm0EEvT_T0_ll)
        /*24f8*/ 	.word	0x00000000


	//----- nvinfo : EIATTR_REGCOUNT
	.align		4
.L_2200:
        /*24fc*/ 	.byte	0x04, 0x2f
        /*24fe*/ 	.short	(.L_2202 - .L_2201)
	.align		4
.L_2201:
        /*2500*/ 	.word	index@(_Z15SoftmaxWarpImplI22BroadcastScaleMaskLoadIffbLm2EiE11DirectStoreIffEfLi1ELi15ELi32ELi1ELb1EL9Algorithm0EEvT_T0_ll)
        /*2504*/ 	.word	0x00000040


	//----- nvinfo : EIATTR_FRAME_SIZE
	.align		4
.L_2202:
        /*2508*/ 	.byte	0x04, 0x11
        /*250a*/ 	.short	(.L_2204 - .L_2203)
	.align		4
.L_2203:
        /*250c*/ 	.word	index@($__internal_352_$__cuda_sm3x_div_rn_noftz_f32_slowpath)
        /*2510*/ 	.word	0x00000000


	//----- nvinfo : EIATTR_FRAME_SIZE
	.align		4
.L_2204:
        /*2514*/ 	.byte	0x04, 0x11
        /*2516*/ 	.short	(.L_2206 - .L_2205)
	.align		4
.L_2205:
        /*2518*/ 	.word	index@(_Z15SoftmaxWarpImplI22BroadcastScaleMaskLoadIffbLm2EiE11DirectStoreIffEfLi1ELi15ELi32ELi1ELb1EL9Algorithm0EEvT_T0_ll)
        /*251c*/ 	.word	0x00000000


	//----- nvinfo : EIATTR_REGCOUNT
	.align		4
.L_2206:
        /*2520*/ 	.byte	0x04, 0x2f
        /*2522*/ 	.short	(.L_2208 - .L_2207)
	.align		4
.L_2207:
        /*2524*/ 	.word	index@(_Z15SoftmaxWarpImplI22BroadcastScaleMaskLoadIffbLm2EiE11DirectStoreIffEfLi1ELi16ELi32ELi1ELb0EL9Algorithm0EEvT_T0_ll)
        /*2528*/ 	.word	0x00000031


	//----- nvinfo : EIATTR_FRAME_SIZE
	.align		4
.L_2208:
        /*252c*/ 	.byte	0x04, 0x11
        /*252e*/ 	.short	(.L_2210 - .L_2209)
	.align		4
.L_2209:
        /*2530*/ 	.word	index@($__internal_351_$__cuda_sm3x_div_rn_noftz_f32_slowpath)
        /*2534*/ 	.word	0x00000000


	//----- nvinfo : EIATTR_FRAME_SIZE
	.align		4
.L_2210:
        /*2538*/ 	.byte	0x04, 0x11
        /*253a*/ 	.short	(.L_2212 - .L_2211)
	.align		4
.L_2211:
        /*253c*/ 	.word	index@(_Z15SoftmaxWarpImplI22BroadcastScaleMaskLoadIffbLm2EiE11DirectStoreIffEfLi1ELi16ELi32ELi1ELb0EL9Algorithm0EEvT_T0_ll)
        /*2540*/ 	.word	0x00000000


	//----- nvinfo : EIATTR_REGCOUNT
	.align		4
.L_2212:
        /*2544*/ 	.byte	0x04, 0x2f
        /*2546*/ 	.short	(.L_2214 - .L_2213)
	.align		4
.L_2213:
        /*2548*/ 	.word	index@(_Z15SoftmaxWarpImplI22BroadcastScaleMaskLoadIffbLm2EiE11DirectStoreIffEfLi1ELi16ELi32ELi1ELb1EL9Algorithm0EEvT_T0_ll)
        /*254c*/ 	.word	0x0000003e


	//----- nvinfo : EIATTR_FRAME_SIZE
	.align		4
.L_2214:
        /*2550*/ 	.byte	0x04, 0x11
        /*2552*/ 	.short	(.L_2216 - .L_2215)
	.align		4
.L_2215:
        /*2554*/ 	.word	index@($__internal_350_$__cuda_sm3x_div_rn_noftz_f32_slowpath)
        /*2558*/ 	.word	0x00000000


	//----- nvinfo : EIATTR_FRAME_SIZE
	.align		4
.L_2216:
        /*255c*/ 	.byte	0x04, 0x11
        /*255e*/ 	.short	(.L_2218 - .L_2217)
	.align		4
.L_2217:
        /*2560*/ 	.word	index@(_Z15SoftmaxWarpImplI22BroadcastScaleMaskLoadIffbLm2EiE11DirectStoreIffEfLi1ELi16ELi32ELi1ELb1EL9Algorithm0EEvT_T0_ll)
        /*2564*/ 	.word	0x00000000


	//----- nvinfo : EIATTR_REGCOUNT
	.align		4
.L_2218:
        /*2568*/ 	.byte	0x04, 0x2f
        /*256a*/ 	.short	(.L_2220 - .L_2219)
	.align		4
.L_2219:
        /*256c*/ 	.word	index@(_Z15SoftmaxWarpImplI22BroadcastScaleMaskLoadIffbLm2EiE11DirectStoreIffEfLi1ELi17ELi32ELi1ELb0EL9Algorithm0EEvT_T0_ll)
        /*2570*/ 	.word	0x00000033


	//----- nvinfo : EIATTR_FRAME_SIZE
	.align		4
.L_2220:
        /*2574*/ 	.byte	0x04, 0x11
        /*2576*/ 	.short	(.L_2222 - .L_2221)
	.align		4
.L_2221:
        /*2578*/ 	.word	index@($__internal_349_$__cuda_sm3x_div_rn_noftz_f32_slowpath)
        /*257c*/ 	.word	0x00000000


	//----- nvinfo : EIATTR_FRAME_SIZE
	.align		4
.L_2222:
        /*2580*/ 	.byte	0x04, 0x11
        /*2582*/ 	.short	(.L_2224 - .L_2223)
	.align		4
.L_2223:
        /*2584*/ 	.word	index@(_Z15SoftmaxWarpImplI22BroadcastScaleMaskLoadIffbLm2EiE11DirectStoreIffEfLi1ELi17ELi32ELi1ELb0EL9Algorithm0EEvT_T0_ll)
        /*2588*/ 	.word	0x00000000


	//----- nvinfo : EIATTR_REGCOUNT
	.align		4
.L_2224:
        /*258c*/ 	.byte	0x04, 0x2f
        /*258e*/ 	.short	(.L_2226 - .L_2225)
	.align		4
.L_2225:
        /*2590*/ 	.word	index@(_Z15SoftmaxWarpImplI22BroadcastScaleMaskLoadIffbLm2EiE11DirectStoreIffEfLi1ELi17ELi32ELi1ELb1EL9Algorithm0EEvT_T0_ll)
        /*2594*/ 	.word	0x00000044


	//----- nvinfo : EIATTR_FRAME_SIZE
	.align		4
.L_2226:
        /*2598*/ 	.byte	0x04, 0x11
        /*259a*/ 	.short	(.L_2228 - .L_2227)
	.align		4
.L_2227:
        /*259c*/ 	.word	index@($__internal_348_$__cuda_sm3x_div_rn_noftz_f32_slowpath)
        /*25a0*/ 	.word	0x00000000


	//----- nvinfo : EIATTR_FRAME_SIZE
	.align		4
.L_2228:
        /*25a4*/ 	.byte	0x04, 0x11
        /*25a6*/ 	.short	(.L_2230 - .L_2229)
	.align		4
.L_2229:
        /*25a8*/ 	.word	index@(_Z15SoftmaxWarpImplI22BroadcastScaleMaskLoadIffbLm2EiE11DirectStoreIffEfLi1ELi17ELi32ELi1ELb1EL9Algorithm0EEvT_T0_ll)
        /*25ac*/ 	.word	0x00000000


	//----- nvinfo : EIATTR_REGCOUNT
	.align		4
.L_2230:
        /*25b0*/ 	.byte	0x04, 0x2f
        /*25b2*/ 	.short	(.L_2232 - .L_2231)
	.align		4
.L_2231:
        /*25b4*/ 	.word	index@(_Z15SoftmaxWarpImplI22BroadcastScaleMaskLoadIffbLm2EiE11DirectStoreIffEfLi1ELi18ELi32ELi1ELb0EL9Algorithm0EEvT_T0_ll)
        /*25b8*/ 	.word	0x00000033


	//----- nvinfo : EIATTR_FRAME_SIZE
	.align		4
.L_2232:
        /*25bc*/ 	.byte	0x04, 0x11
        /*25be*/ 	.short	(.L_2234 - .L_2233)
	.align		4
.L_2233:
        /*25c0*/ 	.word	index@($__internal_347_$__cuda_sm3x_div_rn_noftz_f32_slowpath)
        /*25c4*/ 	.word	0x00000000


	//----- nvinfo : EIATTR_FRAME_SIZE
	.align		4
.L_2234:
        /*25c8*/ 	.byte	0x04, 0x11
        /*25ca*/ 	.short	(.L_2236 - .L_2235)
	.align		4
.L_2235:
        /*25cc*/ 	.word	index@(_Z15SoftmaxWarpImplI22BroadcastScaleMaskLoadIffbLm2EiE11DirectStoreIffEfLi1ELi18ELi32ELi1ELb0EL9Algorithm0EEvT_T0_ll)
        /*25d0*/ 	.word	0x00000000


	//----- nvinfo : EIATTR_REGCOUNT
	.align		4
.L_2236:
        /*25d4*/ 	.byte	0x04, 0x2f
        /*25d6*/ 	.short	(.L_2238 - .L_2237)
	.align		4
.L_2237:
        /*25d8*/ 	.word	index@(_Z15SoftmaxWarpImplI22BroadcastScaleMaskLoadIffbLm2EiE11DirectStoreIffEfLi1ELi18ELi32ELi1ELb1EL9Algorithm0EEvT_T0_ll)
        /*25dc*/ 	.word	0x00000048


	//----- nvinfo : EIATTR_FRAME_SIZE
	.align		4
.L_2238:
        /*25e0*/ 	.byte	0x04, 0x11
        /*25e2*/ 	.short	(.L_2240 - .L_2239)
	.align		4
.L_2239:
        /*25e4*/ 	.word	index@($__internal_346_$__cuda_sm3x_div_rn_noftz_f32_slowpath)
        /*25e8*/ 	.word	0x00000000


	//----- nvinfo : EIATTR_FRAME_SIZE
	.align		4
.L_2240:
        /*25ec*/ 	.byte	0x04, 0x11
        /*25ee*/ 	.short	(.L_2242 - .L_2241)
	.align		4
.L_2241:
        /*25f0*/ 	.word	index@(_Z15SoftmaxWarpImplI22BroadcastScaleMaskLoadIffbLm2EiE11DirectStoreIffEfLi1ELi18ELi32ELi1ELb1EL9Algorithm0EEvT_T0_ll)
        /*25f4*/ 	.word	0x00000000


	//----- nvinfo : EIATTR_REGCOUNT
	.align		4
.L_2242:
        /*25f8*/ 	.byte	0x04, 0x2f
        /*25fa*/ 	.short	(.L_2244 - .L_2243)
	.align		4
.L_2243:
        /*25fc*/ 	.word	index@(_Z15SoftmaxWarpImplI22BroadcastScaleMaskLoadIffbLm2EiE11DirectStoreIffEfLi1ELi19ELi32ELi1ELb0EL9Algorithm0EEvT_T0_ll)
        /*2600*/ 	.word	0x00000033


	//----- nvinfo : EIATTR_FRAME_SIZE
	.align		4
.L_2244:
        /*2604*/ 	.byte	0x04, 0x11
        /*2606*/ 	.short	(.L_2246 - .L_2245)
	.align		4
.L_2245:
        /*2608*/ 	.word	index@($__internal_345_$__cuda_sm3x_div_rn_noftz_f32_slowpath)
        /*260c*/ 	.word	0x00000000


	//----- nvinfo : EIATTR_FRAME_SIZE
	.align		4
.L_2246:
        /*2610*/ 	.byte	0x04, 0x11
        /*2612*/ 	.short	(.L_2248 - .L_2247)
	.align		4
.L_2247:
        /*2614*/ 	.word	index@(_Z15SoftmaxWarpImplI22BroadcastScaleMaskLoadIffbLm2EiE11DirectStoreIffEfLi1ELi19ELi32ELi1ELb0EL9Algorithm0EEvT_T0_ll)
        /*2618*/ 	.word	0x00000000


	//----- nvinfo : EIATTR_REGCOUNT
	.align		4
.L_2248:
        /*261c*/ 	.byte	0x04, 0x2f
        /*261e*/ 	.short	(.L_2250 - .L_2249)
	.align		4
.L_2249:
        /*2620*/ 	.word	index@(_Z15SoftmaxWarpImplI22BroadcastScaleMaskLoadIffbLm2EiE11DirectStoreIffEfLi1ELi19ELi32ELi1ELb1EL9Algorithm0EEvT_T0_ll)
        /*2624*/ 	.word	0x00000050


	//----- nvinfo : EIATTR_FRAME_SIZE
	.align		4
.L_2250:
        /*2628*/ 	.byte	0x04, 0x11
        /*262a*/ 	.short	(.L_2252 - .L_2251)
	.align		4
.L_2251:
        /*262c*/ 	.word	index@($__internal_344_$__cuda_sm3x_div_rn_noftz_f32_slowpath)
        /*2630*/ 	.word	0x00000000


	//----- nvinfo : EIATTR_FRAME_SIZE
	.align		4
.L_2252:
        /*2634*/ 	.byte	0x04, 0x11
        /*2636*/ 	.short	(.L_2254 - .L_2253)
	.align		4
.L_2253:
        /*2638*/ 	.word	index@(_Z15SoftmaxWarpImplI22BroadcastScaleMaskLoadIffbLm2EiE11DirectStoreIffEfLi1ELi19ELi32ELi1ELb1EL9Algorithm0EEvT_T0_ll)
        /*263c*/ 	.word	0x00000000


	//----- nvinfo : EIATTR_REGCOUNT
	.align		4
.L_2254:
        /*2640*/ 	.byte	0x04, 0x2f
        /*2642*/ 	.short	(.L_2256 - .L_2255)
	.align		4
.L_2255:
        /*2644*/ 	.word	index@(_Z15SoftmaxWarpImplI22BroadcastScaleMaskLoadIffbLm2EiE11DirectStoreIffEfLi1ELi20ELi32ELi1ELb0EL9Algorithm0EEvT_T0_ll)
        /*2648*/ 	.word	0x00000039


	//----- nvinfo : EIATTR_FRAME_SIZE
	.align		4
.L_2256:
        /*264c*/ 	.byte	0x04, 0x11
        /*264e*/ 	.short	(.L_2258 - .L_2257)
	.align		4
.L_2257:
        /*2650*/ 	.word	index@($__internal_343_$__cuda_sm3x_div_rn_noftz_f32_slowpath)
        /*2654*/ 	.word	0x00000000


	//----- nvinfo : EIATTR_FRAME_SIZE
	.align		4
.L_2258:
        /*2658*/ 	.byte	0x04, 0x11
        /*265a*/ 	.short	(.L_2260 - .L_2259)
	.align		4
.L_2259:
        /*265c*/ 	.word	index@(_Z15SoftmaxWarpImplI22BroadcastScaleMaskLoadIffbLm2EiE11DirectStoreIffEfLi1ELi20ELi32ELi1ELb0EL9Algorithm0EEvT_T0_ll)
        /*2660*/ 	.word	0x00000000


	//----- nvinfo : EIATTR_REGCOUNT
	.align		4
.L_2260:
        /*2664*/ 	.byte	0x04, 0x2f
        /*2666*/ 	.short	(.L_2262 - .L_2261)
	.align		4
.L_2261:
        /*2668*/ 	.word	index@(_Z15SoftmaxWarpImplI22BroadcastScaleMaskLoadIffbLm2EiE11DirectStoreIffEfLi1ELi20ELi32ELi1ELb1EL9Algorithm0EEvT_T0_ll)
        /*266c*/ 	.word	0x00000050


	//----- nvinfo : EIATTR_FRAME_SIZE
	.align		4
.L_2262:
        /*2670*/ 	.byte	0x04, 0x11
        /*2672*/ 	.short	(.L_2264 - .L_2263)
	.align		4
.L_2263:
        /*2674*/ 	.word	index@($__internal_342_$__cuda_sm3x_div_rn_noftz_f32_slowpath)
        /*2678*/ 	.word	0x00000000


	//----- nvinfo : EIATTR_FRAME_SIZE
	.align		4
.L_2264:
        /*267c*/ 	.byte	0x04, 0x11
        /*267e*/ 	.short	(.L_2266 - .L_2265)
	.align		4
.L_2265:
        /*2680*/ 	.word	index@(_Z15SoftmaxWarpImplI22BroadcastScaleMaskLoadIffbLm2EiE11DirectStoreIffEfLi1ELi20ELi32ELi1ELb1EL9Algorithm0EEvT_T0_ll)
        /*2684*/ 	.word	0x00000000


	//----- nvinfo : EIATTR_REGCOUNT
	.align		4
.L_2266:
        /*2688*/ 	.byte	0x04, 0x2f
        /*268a*/ 	.short	(.L_2268 - .L_2267)
	.align		4
.L_2267:
        /*268c*/ 	.word	index@(_Z15SoftmaxWarpImplI22BroadcastScaleMaskLoadIffbLm2EiE11DirectStoreIffEfLi1ELi21ELi32ELi1ELb0EL9Algorithm0EEvT_T0_ll)
        /*2690*/ 	.word	0x0000003b


	//----- nvinfo : EIATTR_FRAME_SIZE
	.align		4
.L_2268:
        /*2694*/ 	.byte	0x04, 0x11
        /*2696*/ 	.short	(.L_2270 - .L_2269)
	.align		4
.L_2269:
        /*2698*/ 	.word	index@($__internal_341_$__cuda_sm3x_div_rn_noftz_f32_slowpath)
        /*269c*/ 	.word	0x00000000


	//----- nvinfo : EIATTR_FRAME_SIZE
	.align		4
.L_2270:
        /*26a0*/ 	.byte	0x04, 0x11
        /*26a2*/ 	.short	(.L_2272 - .L_2271)
	.align		4
.L_2271:
        /*26a4*/ 	.word	index@(_Z15SoftmaxWarpImplI22BroadcastScaleMaskLoadIffbLm2EiE11DirectStoreIffEfLi1ELi21ELi32ELi1ELb0EL9Algorithm0EEvT_T0_ll)
        /*26a8*/ 	.word	0x00000000


	//----- nvinfo : EIATTR_REGCOUNT
	.align		4
.L_2272:
        /*26ac*/ 	.byte	0x04, 0x2f
        /*26ae*/ 	.short	(.L_2274 - .L_2273)
	.align		4
.L_2273:
        /*26b0*/ 	.word	index@(_Z15SoftmaxWarpImplI22BroadcastScaleMaskLoadIffbLm2EiE11DirectStoreIffEfLi1ELi21ELi32ELi1ELb1EL9Algorithm0EEvT_T0_ll)
        /*26b4*/ 	.word	0x00000050


	//----- nvinfo : EIATTR_FRAME_SIZE
	.align		4
.L_2274:
        /*26b8*/ 	.byte	0x04, 0x11
        /*26ba*/ 	.short	(.L_2276 - .L_2275)
	.align		4
.L_2275:
        /*26bc*/ 	.word	index@($__internal_340_$__cuda_sm3x_div_rn_noftz_f32_slowpath)
        /*26c0*/ 	.word	0x00000000


	//----- nvinfo : EIATTR_FRAME_SIZE
	.align		4
.L_2276:
        /*26c4*/ 	.byte	0x04, 0x11
        /*26c6*/ 	.short	(.L_2278 - .L_2277)
	.align		4
.L_2277:
        /*26c8*/ 	.word	index@(_Z15SoftmaxWarpImplI22BroadcastScaleMaskLoadIffbLm2EiE11DirectStoreIffEfLi1ELi21ELi32ELi1ELb1EL9Algorithm0EEvT_T0_ll)
        /*26cc*/ 	.word	0x00000000


	//----- nvinfo : EIATTR_REGCOUNT
	.align		4
.L_2278:
        /*26d0*/ 	.byte	0x04, 0x2f
        /*26d2*/ 	.short	(.L_2280 - .L_2279)
	.align		4
.L_2279:
        /*26d4*/ 	.word	index@(_Z15SoftmaxWarpImplI22BroadcastScaleMaskLoadIffbLm2EiE11DirectStoreIffEfLi1ELi22ELi32ELi1ELb0EL9Algorithm0EEvT_T0_ll)
        /*26d8*/ 	.word	0x0000003f


	//----- nvinfo : EIATTR_FRAME_SIZE
	.align		4
.L_2280:
        /*26dc*/ 	.byte	0x04, 0x11
        /*26de*/ 	.short	(.L_2282 - .L_2281)
	.align		4
.L_2281:
        /*26e0*/ 	.word	index@($__internal_339_$__cuda_sm3x_div_rn_noftz_f32_slowpath)
        /*26e4*/ 	.word	0x00000000


	//----- nvinfo : EIATTR_FRAME_SIZE
	.align		4
.L_2282:
        /*26e8*/ 	.byte	0x04, 0x11
        /*26ea*/ 	.short	(.L_2284 - .L_2283)
	.align		4
.L_2283:
        /*26ec*/ 	.word	index@(_Z15SoftmaxWarpImplI22BroadcastScaleMaskLoadIffbLm2EiE11DirectStoreIffEfLi1ELi22ELi32ELi1ELb0EL9Algorithm0EEvT_T0_ll)
        /*26f0*/ 	.word	0x00000000


	//----- nvinfo : EIATTR_REGCOUNT
	.align		4
.L_2284:
        /*26f4*/ 	.byte	0x04, 0x2f
        /*26f6*/ 	.short	(.L_2286 - .L_2285)
	.align		4
.L_2285:
        /*26f8*/ 	.word	index@(_Z15SoftmaxWarpImplI22BroadcastScaleMaskLoadIffbLm2EiE11DirectStoreIffEfLi1ELi22ELi32ELi1ELb1EL9Algorithm0EEvT_T0_ll)
        /*26fc*/ 	.word	0x00000050


	//----- nvinfo : EIATTR_FRAME_SIZE
	.align		4
.L_2286:
        /*2700*/ 	.byte	0x04, 0x11
        /*2702*/ 	.short	(.L_2288 - .L_2287)
	.align		4
.L_2287:
        /*2704*/ 	.word	index@($__internal_338_$__cuda_sm3x_div_rn_noftz_f32_slowpath)
        /*2708*/ 	.word	0x00000000


	//----- nvinfo : EIATTR_FRAME_SIZE
	.align		4
.L_2288:
        /*270c*/ 	.byte	0x04, 0x11
        /*270e*/ 	.short	(.L_2290 - .L_2289)
	.align		4
.L_2289:
        /*2710*/ 	.word	index@(_Z15SoftmaxWarpImplI22BroadcastScaleMaskLoadIffbLm2EiE11DirectStoreIffEfLi1ELi22ELi32ELi1ELb1EL9Algorithm0EEvT_T0_ll)
        /*2714*/ 	.word	0x00000000


	//----- nvinfo : EIATTR_REGCOUNT
	.align		4
.L_2290:
        /*2718*/ 	.byte	0x04, 0x2f
        /*271a*/ 	.short	(.L_2292 - .L_2291)
	.align		4
.L_2291:
        /*271c*/ 	.word	index@(_Z15SoftmaxWarpImplI22BroadcastScaleMaskLoadIffbLm2EiE11DirectStoreIffEfLi1ELi23ELi32ELi1ELb0EL9Algorithm0EEvT_T0_ll)
        /*2720*/ 	.word	0x0000003f


	//----- nvinfo : EIATTR_FRAME_SIZE
	.align		4
.L_2292:
        /*2724*/ 	.byte	0x04, 0x11
        /*2726*/ 	.short	(.L_2294 - .L_2293)
	.align		4
.L_2293:
        /*2728*/ 	.word	index@($__internal_337_$__cuda_sm3x_div_rn_noftz_f32_slowpath)
        /*272c*/ 	.word	0x00000000


	//----- nvinfo : EIATTR_FRAME_SIZE
	.align		4
.L_2294:
        /*2730*/ 	.byte	0x04, 0x11
        /*2732*/ 	.short	(.L_2296 - .L_2295)
	.align		4
.L_2295:
        /*2734*/ 	.word	index@(_Z15SoftmaxWarpImplI22BroadcastScaleMaskLoadIffbLm2EiE11DirectStoreIffEfLi1ELi23ELi32ELi1ELb0EL9Algorithm0EEvT_T0_ll)
        /*2738*/ 	.word	0x00000000


	//----- nvinfo : EIATTR_REGCOUNT
	.align		4
.L_2296:
        /*273c*/ 	.byte	0x04, 0x2f
        /*273e*/ 	.short	(.L_2298 - .L_2297)
	.align		4
.L_2297:
        /*2740*/ 	.word	index@(_Z15SoftmaxWarpImplI22BroadcastScaleMaskLoadIffbLm2EiE11DirectStoreIffEfLi1ELi23ELi32ELi1ELb1EL9Algorithm0EEvT_T0_ll)
        /*2744*/ 	.word	0x00000050


	//----- nvinfo : EIATTR_FRAME_SIZE
	.align		4
.L_2298:
        /*2748*/ 	.byte	0x04, 0x11
        /*274a*/ 	.short	(.L_2300 - .L_2299)
	.align		4
.L_2299:
        /*274c*/ 	.word	index@($__internal_336_$__cuda_sm3x_div_rn_noftz_f32_slowpath)
        /*2750*/ 	.word	0x00000000


	//----- nvinfo : EIATTR_FRAME_SIZE
	.align		4
.L_2300:
        /*2754*/ 	.byte	0x04, 0x11
        /*2756*/ 	.short	(.L_2302 - .L_2301)
	.align		4
.L_2301:
        /*2758*/ 	.word	index@(_Z15SoftmaxWarpImplI22BroadcastScaleMaskLoadIffbLm2EiE11DirectStoreIffEfLi1ELi23ELi32ELi1ELb1EL9Algorithm0EEvT_T0_ll)
        /*275c*/ 	.word	0x00000000


	//----- nvinfo : EIATTR_REGCOUNT
	.align		4
.L_2302:
        /*2760*/ 	.byte	0x04, 0x2f
        /*2762*/ 	.short	(.L_2304 - .L_2303)
	.align		4
.L_2303:
        /*2764*/ 	.word	index@(_Z15SoftmaxWarpImplI22BroadcastScaleMaskLoadIffbLm2EiE11DirectStoreIffEfLi1ELi24ELi32ELi1ELb0EL9Algorithm0EEvT_T0_ll)
        /*2768*/ 	.word	0x00000043


	//----- nvinfo : EIATTR_FRAME_SIZE
	.align		4
.L_2304:
        /*276c*/ 	.byte	0x04, 0x11
        /*276e*/ 	.short	(.L_2306 - .L_2305)
	.align		4
.L_2305:
        /*2770*/ 	.word	index@($__internal_335_$__cuda_sm3x_div_rn_noftz_f32_slowpath)
        /*2774*/ 	.word	0x00000000


	//----- nvinfo : EIATTR_FRAME_SIZE
	.align		4
.L_2306:
        /*2778*/ 	.byte	0x04, 0x11
        /*277a*/ 	.short	(.L_2308 - .L_2307)
	.align		4
.L_2307:
        /*277c*/ 	.word	index@(_Z15SoftmaxWarpImplI22BroadcastScaleMaskLoadIffbLm2EiE11DirectStoreIffEfLi1ELi24ELi32ELi1ELb0EL9Algorithm0EEvT_T0_ll)
        /*2780*/ 	.word	0x00000000


	//----- nvinfo : EIATTR_REGCOUNT
	.align		4
.L_2308:
        /*2784*/ 	.byte	0x04, 0x2f
        /*2786*/ 	.short	(.L_2310 - .L_2309)
	.align		4
.L_2309:
        /*2788*/ 	.word	index@(_Z15SoftmaxWarpImplI22BroadcastScaleMaskLoadIffbLm2EiE11DirectStoreIffEfLi1ELi24ELi32ELi1ELb1EL9Algorithm0EEvT_T0_ll)
        /*278c*/ 	.word	0x0000004f


	//----- nvinfo : EIATTR_FRAME_SIZE
	.align		4
.L_2310:
        /*2790*/ 	.byte	0x04, 0x11
        /*2792*/ 	.short	(.L_2312 - .L_2311)
	.align		4
.L_2311:
        /*2794*/ 	.word	index@($__internal_334_$__cuda_sm3x_div_rn_noftz_f32_slowpath)
        /*2798*/ 	.word	0x00000000


	//----- nvinfo : EIATTR_FRAME_SIZE
	.align		4
.L_2312:
        /*279c*/ 	.byte	0x04, 0x11
        /*279e*/ 	.short	(.L_2314 - .L_2313)
	.align		4
.L_2313:
        /*27a0*/ 	.word	index@(_Z15SoftmaxWarpImplI22BroadcastScaleMaskLoadIffbLm2EiE11DirectStoreIffEfLi1ELi24ELi32ELi1ELb1EL9Algorithm0EEvT_T0_ll)
        /*27a4*/ 	.word	0x00000000


	//----- nvinfo : EIATTR_REGCOUNT
	.align		4
.L_2314:
        /*27a8*/ 	.byte	0x04, 0x2f
        /*27aa*/ 	.short	(.L_2316 - .L_2315)
	.align		4
.L_2315:
        /*27ac*/ 	.word	index@(_Z15SoftmaxWarpImplI22BroadcastScaleMaskLoadIffbLm2EiE11DirectStoreIffEfLi1ELi25ELi32ELi1ELb0EL9Algorithm0EEvT_T0_ll)
        /*27b0*/ 	.word	0x00000041


	//----- nvinfo : EIATTR_FRAME_SIZE
	.align		4
.L_2316:
        /*27b4*/ 	.byte	0x04, 0x11
        /*27b6*/ 	.short	(.L_2318 - .L_2317)
	.align		4
.L_2317:
        /*27b8*/ 	.word	index@($__internal_333_$__cuda_sm3x_div_rn_noftz_f32_slowpath)
        /*27bc*/ 	.word	0x00000000


	//----- nvinfo : EIATTR_FRAME_SIZE
	.align		4
.L_2318:
        /*27c0*/ 	.byte	0x04, 0x11
        /*27c2*/ 	.short	(.L_2320 - .L_2319)
	.align		4
.L_2319:
        /*27c4*/ 	.word	index@(_Z15SoftmaxWarpImplI22BroadcastScaleMaskLoadIffbLm2EiE11DirectStoreIffEfLi1ELi25ELi32ELi1ELb0EL9Algorithm0EEvT_T0_ll)
        /*27c8*/ 	.word	0x00000000


	//----- nvinfo : EIATTR_REGCOUNT
	.align		4
.L_2320:
        /*27cc*/ 	.byte	0x04, 0x2f
        /*27ce*/ 	.short	(.L_2322 - .L_2321)
	.align		4
.L_2321:
        /*27d0*/ 	.word	index@(_Z15SoftmaxWarpImplI22BroadcastScaleMaskLoadIffbLm2EiE11DirectStoreIffEfLi1ELi25ELi32ELi1ELb1EL9Algorithm0EEvT_T0_ll)
        /*27d4*/ 	.word	0x00000054


	//----- nvinfo : EIATTR_FRAME_SIZE
	.align		4
.L_2322:
        /*27d8*/ 	.byte	0x04, 0x11
        /*27da*/ 	.short	(.L_2324 - .L_2323)
	.align		4
.L_2323:
        /*27dc*/ 	.word	index@($__internal_332_$__cuda_sm3x_div_rn_noftz_f32_slowpath)
        /*27e0*/ 	.word	0x00000000


	//----- nvinfo : EIATTR_FRAME_SIZE
	.align		4
.L_2324:
        /*27e4*/ 	.byte	0x04, 0x11
        /*27e6*/ 	.short	(.L_2326 - .L_2325)
	.align		4
.L_2325:
        /*27e8*/ 	.word	index@(_Z15SoftmaxWarpImplI22BroadcastScaleMaskLoadIffbLm2EiE11DirectStoreIffEfLi1ELi25ELi32ELi1ELb1EL9Algorithm0EEvT_T0_ll)
        /*27ec*/ 	.word	0x00000000


	//----- nvinfo : EIATTR_REGCOUNT
	.align		4
.L_2326:
        /*27f0*/ 	.byte	0x04, 0x2f
        /*27f2*/ 	.short	(.L_2328 - .L_2327)
	.align		4
.L_2327:
        /*27f4*/ 	.word	index@(_Z15SoftmaxWarpImplI22BroadcastScaleMaskLoadIffbLm2EiE11DirectStoreIffEfLi1ELi26ELi32ELi1ELb0EL9Algorithm0EEvT_T0_ll)
        /*27f8*/ 	.word	0x00000045


	//----- nvinfo : EIATTR_FRAME_SIZE
	.align		4
.L_2328:
        /*27fc*/ 	.byte	0x04, 0x11
        /*27fe*/ 	.short	(.L_2330 - .L_2329)
	.align		4
.L_2329:
        /*2800*/ 	.word	index@($__internal_331_$__cuda_sm3x_div_rn_noftz_f32_slowpath)
        /*2804*/ 	.word	0x00000000


	//----- nvinfo : EIATTR_FRAME_SIZE
	.align		4
.L_2330:
        /*2808*/ 	.byte	0x04, 0x11
        /*280a*/ 	.short	(.L_2332 - .L_2331)
	.align		4
.L_2331:
        /*280c*/ 	.word	index@(_Z15SoftmaxWarpImplI22BroadcastScaleMaskLoadIffbLm2EiE11DirectStoreIffEfLi1ELi26ELi32ELi1ELb0EL9Algorithm0EEvT_T0_ll)
        /*2810*/ 	.word	0x00000000


	//----- nvinfo : EIATTR_REGCOUNT
	.align		4
.L_2332:
        /*2814*/ 	.byte	0x04, 0x2f
        /*2816*/ 	.short	(.L_2334 - .L_2333)
	.align		4
.L_2333:
        /*2818*/ 	.word	index@(_Z15SoftmaxWarpImplI22BroadcastScaleMaskLoadIffbLm2EiE11DirectStoreIffEfLi1ELi26ELi32ELi1ELb1EL9Algorithm0EEvT_T0_ll)
        /*281c*/ 	.word	0x00000058


	//----- nvinfo : EIATTR_FRAME_SIZE
	.align		4
.L_2334:
        /*2820*/ 	.byte	0x04, 0x11
        /*2822*/ 	.short	(.L_2336 - .L_2335)
	.align		4
.L_2335:
        /*2824*/ 	.word	index@($__internal_330_$__cuda_sm3x_div_rn_noftz_f32_slowpath)
        /*2828*/ 	.word	0x00000000


	//----- nvinfo : EIATTR_FRAME_SIZE
	.align		4
.L_2336:
        /*282c*/ 	.byte	0x04, 0x11
        /*282e*/ 	.short	(.L_2338 - .L_2337)
	.align		4
.L_2337:
        /*2830*/ 	.word	index@(_Z15SoftmaxWarpImplI22BroadcastScaleMaskLoadIffbLm2EiE11DirectStoreIffEfLi1ELi26ELi32ELi1ELb1EL9Algorithm0EEvT_T0_ll)
        /*2834*/ 	.word	0x00000000


	//----- nvinfo : EIATTR_REGCOUNT
	.align		4
.L_2338:
        /*2838*/ 	.byte	0x04, 0x2f
        /*283a*/ 	.short	(.L_2340 - .L_2339)
	.align		4
.L_2339:
        /*283c*/ 	.word	index@(_Z15SoftmaxWarpImplI22BroadcastScaleMaskLoadIffbLm2EiE11DirectStoreIffEfLi1ELi27ELi32ELi1ELb0EL9Algorithm0EEvT_T0_ll)
        /*2840*/ 	.word	0x00000046


	//----- nvinfo : EIATTR_FRAME_SIZE
	.align		4
.L_2340:
        /*2844*/ 	.byte	0x04, 0x11
        /*2846*/ 	.short	(.L_2342 - .L_2341)
	.align		4
.L_2341:
        /*2848*/ 	.word	index@($__internal_329_$__cuda_sm3x_div_rn_noftz_f32_slowpath)
        /*284c*/ 	.word	0x00000000


	//----- nvinfo : EIATTR_FRAME_SIZE
	.align		4
.L_2342:
        /*2850*/ 	.byte	0x04, 0x11
        /*2852*/ 	.short	(.L_2344 - .L_2343)
	.align		4
.L_2343:
        /*2854*/ 	.word	index@(_Z15SoftmaxWarpImplI22BroadcastScaleMaskLoadIffbLm2EiE11DirectStoreIffEfLi1ELi27ELi32ELi1ELb0EL9Algorithm0EEvT_T0_ll)
        /*2858*/ 	.word	0x00000000


	//----- nvinfo : EIATTR_REGCOUNT
	.align		4
.L_2344:
        /*285c*/ 	.byte	0x04, 0x2f
        /*285e*/ 	.short	(.L_2346 - .L_2345)
	.align		4
.L_2345:
        /*2860*/ 	.word	index@(_Z15SoftmaxWarpImplI22BroadcastScaleMaskLoadIffbLm2EiE11DirectStoreIffEfLi1ELi27ELi32ELi1ELb1EL9Algorithm0EEvT_T0_ll)
        /*2864*/ 	.word	0x00000058


	//----- nvinfo : EIATTR_FRAME_SIZE
	.align		4
.L_2346:
        /*2868*/ 	.byte	0x04, 0x11
        /*286a*/ 	.short	(.L_2348 - .L_2347)
	.align		4
.L_2347:
        /*286c*/ 	.word	index@($__internal_328_$__cuda_sm3x_div_rn_noftz_f32_slowpath)
        /*2870*/ 	.word	0x00000000


	//----- nvinfo : EIATTR_FRAME_SIZE
	.align		4
.L_2348:
        /*2874*/ 	.byte	0x04, 0x11
        /*2876*/ 	.short	(.L_2350 - .L_2349)
	.align		4
.L_2349:
        /*2878*/ 	.word	index@(_Z15SoftmaxWarpImplI22BroadcastScaleMaskLoadIffbLm2EiE11DirectStoreIffEfLi1ELi27ELi32ELi1ELb1EL9Algorithm0EEvT_T0_ll)
        /*287c*/ 	.word	0x00000000


	//----- nvinfo : EIATTR_REGCOUNT
	.align		4
.L_2350:
        /*2880*/ 	.byte	0x04, 0x2f
        /*2882*/ 	.short	(.L_2352 - .L_2351)
	.align		4
.L_2351:
        /*2884*/ 	.word	index@(_Z15SoftmaxWarpImplI22BroadcastScaleMaskLoadIffbLm2EiE11DirectStoreIffEfLi1ELi28ELi32ELi1ELb0EL9Algorithm0EEvT_T0_ll)
        /*2888*/ 	.word	0x0000004b


	//----- nvinfo : EIATTR_FRAME_SIZE
	.align		4
.L_2352:
        /*288c*/ 	.byte	0x04, 0x11
        /*288e*/ 	.short	(.L_2354 - .L_2353)
	.align		4
.L_2353:
        /*2890*/ 	.word	index@($__internal_327_$__cuda_sm3x_div_rn_noftz_f32_slowpath)
        /*2894*/ 	.word	0x00000000


	//----- nvinfo : EIATTR_FRAME_SIZE
	.align		4
.L_2354:
        /*2898*/ 	.byte	0x04, 0x11
        /*289a*/ 	.short	(.L_2356 - .L_2355)
	.align		4
.L_2355:
        /*289c*/ 	.word	index@(_Z15SoftmaxWarpImplI22BroadcastScaleMaskLoadIffbLm2EiE11DirectStoreIffEfLi1ELi28ELi32ELi1ELb0EL9Algorithm0EEvT_T0_ll)
        /*28a0*/ 	.word	0x00000000


	//----- nvinfo : EIATTR_REGCOUNT
	.align		4
.L_2356:
        /*28a4*/ 	.byte	0x04, 0x2f
        /*28a6*/ 	.short	(.L_2358 - .L_2357)
	.align		4
.L_2357:
        /*28a8*/ 	.word	index@(_Z15SoftmaxWarpImplI22BroadcastScaleMaskLoadIffbLm2EiE11DirectStoreIffEfLi1ELi28ELi32ELi1ELb1EL9Algorithm0EEvT_T0_ll)
        /*28ac*/ 	.word	0x00000060


	//----- nvinfo : EIATTR_FRAME_SIZE
	.align		4
.L_2358:
        /*28b0*/ 	.byte	0x04, 0x11
        /*28b2*/ 	.short	(.L_2360 - .L_2359)
	.align		4
.L_2359:
        /*28b4*/ 	.word	index@($__internal_326_$__cuda_sm3x_div_rn_noftz_f32_slowpath)
        /*28b8*/ 	.word	0x00000000


	//----- nvinfo : EIATTR_FRAME_SIZE
	.align		4
.L_2360:
        /*28bc*/ 	.byte	0x04, 0x11
        /*28be*/ 	.short	(.L_2362 - .L_2361)
	.align		4
.L_2361:
        /*28c0*/ 	.word	index@(_Z15SoftmaxWarpImplI22BroadcastScaleMaskLoadIffbLm2EiE11DirectStoreIffEfLi1ELi28ELi32ELi1ELb1EL9Algorithm0EEvT_T0_ll)
        /*28c4*/ 	.word	0x00000000


	//----- nvinfo : EIATTR_REGCOUNT
	.align		4
.L_2362:
        /*28c8*/ 	.byte	0x04, 0x2f
        /*28ca*/ 	.short	(.L_2364 - .L_2363)
	.align		4
.L_2363:
        /*28cc*/ 	.word	index@(_Z15SoftmaxWarpImplI22BroadcastScaleMaskLoadIffbLm2EiE11DirectStoreIffEfLi1ELi29ELi32ELi1ELb0EL9Algorithm0EEvT_T0_ll)
        /*28d0*/ 	.word	0x0000004b


	//----- nvinfo : EIATTR_FRAME_SIZE
	.align		4
.L_2364:
        /*28d4*/ 	.byte	0x04, 0x11
        /*28d6*/ 	.short	(.L_2366 - .L_2365)
	.align		4
.L_2365:
        /*28d8*/ 	.word	index@($__internal_325_$__cuda_sm3x_div_rn_noftz_f32_slowpath)
        /*28dc*/ 	.word	0x00000000


	//----- nvinfo : EIATTR_FRAME_SIZE
	.align		4
.L_2366:
        /*28e0*/ 	.byte	0x04, 0x11
        /*28e2*/ 	.short	(.L_2368 - .L_2367)
	.align		4
.L_2367:
        /*28e4*/ 	.word	index@(_Z15SoftmaxWarpImplI22BroadcastScaleMaskLoadIffbLm2EiE11DirectStoreIffEfLi1ELi29ELi32ELi1ELb0EL9Algorithm0EEvT_T0_ll)
        /*28e8*/ 	.word	0x00000000


	//----- nvinfo : EIATTR_REGCOUNT
	.align		4
.L_2368:
        /*28ec*/ 	.byte	0x04, 0x2f
        /*28ee*/ 	.short	(.L_2370 - .L_2369)
	.align		4
.L_2369:
        /*28f0*/ 	.word	index@(_Z15SoftmaxWarpImplI22BroadcastScaleMaskLoadIffbLm2EiE11DirectStoreIffEfLi1ELi29ELi32ELi1ELb1EL9Algorithm0EEvT_T0_ll)
        /*28f4*/ 	.word	0x00000060


	//----- nvinfo : EIATTR_FRAME_SIZE
	.align		4
.L_2370:
        /*28f8*/ 	.byte	0x04, 0x11
        /*28fa*/ 	.short	(.L_2372 - .L_2371)
	.align		4
.L_2371:
        /*28fc*/ 	.word	index@($__internal_324_$__cuda_sm3x_div_rn_noftz_f32_slowpath)
        /*2900*/ 	.word	0x00000000


	//----- nvinfo : EIATTR_FRAME_SIZE
	.align		4
.L_2372:
        /*2904*/ 	.byte	0x04, 0x11
        /*2906*/ 	.short	(.L_2374 - .L_2373)
	.align		4
.L_2373:
        /*2908*/ 	.word	index@(_Z15SoftmaxWarpImplI22BroadcastScaleMaskLoadIffbLm2EiE11DirectStoreIffEfLi1ELi29ELi32ELi1ELb1EL9Algorithm0EEvT_T0_ll)
        /*290c*/ 	.word	0x00000000


	//----- nvinfo : EIATTR_REGCOUNT
	.align		4
.L_2374:
        /*2910*/ 	.byte	0x04, 0x2f
        /*2912*/ 	.short	(.L_2376 - .L_2375)
	.align		4
.L_2375:
        /*2914*/ 	.word	index@(_Z15SoftmaxWarpImplI22BroadcastScaleMaskLoadIffbLm2EiE11DirectStoreIffEfLi1ELi30ELi32ELi1ELb0EL9Algorithm0EEvT_T0_ll)
        /*2918*/ 	.word	0x0000004f


	//----- nvinfo : EIATTR_FRAME_SIZE
	.align		4
.L_2376:
        /*291c*/ 	.byte	0x04, 0x11
        /*291e*/ 	.short	(.L_2378 - .L_2377)
	.align		4
.L_2377:
        /*2920*/ 	.word	index@($__internal_323_$__cuda_sm3x_div_rn_noftz_f32_slowpath)
        /*2924*/ 	.word	0x00000000


	//----- nvinfo : EIATTR_FRAME_SIZE
	.align		4
.L_2378:
        /*2928*/ 	.byte	0x04, 0x11
        /*292a*/ 	.short	(.L_2380 - .L_2379)
	.align		4
.L_2379:
        /*292c*/ 	.word	index@(_Z15SoftmaxWarpImplI22BroadcastScaleMaskLoadIffbLm2EiE11DirectStoreIffEfLi1ELi30ELi32ELi1ELb0EL9Algorithm0EEvT_T0_ll)
        /*2930*/ 	.word	0x00000000


	//----- nvinfo : EIATTR_REGCOUNT
	.align		4
.L_2380:
        /*2934*/ 	.byte	0x04, 0x2f
        /*2936*/ 	.short	(.L_2382 - .L_2381)
	.align		4
.L_2381:
        /*2938*/ 	.word	index@(_Z15SoftmaxWarpImplI22BroadcastScaleMaskLoadIffbLm2EiE11DirectStoreIffEfLi1ELi30ELi32ELi1ELb1EL9Algorithm0EEvT_T0_ll)
        /*293c*/ 	.word	0x00000060


	//----- nvinfo : EIATTR_FRAME_SIZE
	.align		4
.L_2382:
        /*2940*/ 	.byte	0x04, 0x11
        /*2942*/ 	.short	(.L_2384 - .L_2383)
	.align		4
.L_2383:
        /*2944*/ 	.word	index@($__internal_322_$__cuda_sm3x_div_rn_noftz_f32_slowpath)
        /*2948*/ 	.word	0x00000000


	//----- nvinfo : EIATTR_FRAME_SIZE
	.align		4
.L_2384:
        /*294c*/ 	.byte	0x04, 0x11
        /*294e*/ 	.short	(.L_2386 - .L_2385)
	.align		4
.L_2385:
        /*2950*/ 	.word	index@(_Z15SoftmaxWarpImplI22BroadcastScaleMaskLoadIffbLm2EiE11DirectStoreIffEfLi1ELi30ELi32ELi1ELb1EL9Algorithm0EEvT_T0_ll)
        /*2954*/ 	.word	0x00000000


	//----- nvinfo : EIATTR_REGCOUNT
	.align		4
.L_2386:
        /*2958*/ 	.byte	0x04, 0x2f
        /*295a*/ 	.short	(.L_2388 - .L_2387)
	.align		4
.L_2387:
        /*295c*/ 	.word	index@(_Z15SoftmaxWarpImplI22BroadcastScaleMaskLoadIffbLm2EiE11DirectStoreIffEfLi1ELi31ELi32ELi1ELb0EL9Algorithm0EEvT_T0_ll)
        /*2960*/ 	.word	0x0000004f


	//----- nvinfo : EIATTR_FRAME_SIZE
	.align		4
.L_2388:
        /*2964*/ 	.byte	0x04, 0x11
        /*2966*/ 	.short	(.L_2390 - .L_2389)
	.align		4
.L_2389:
        /*2968*/ 	.word	index@($__internal_321_$__cuda_sm3x_div_rn_noftz_f32_slowpath)
        /*296c*/ 	.word	0x00000000


	//----- nvinfo : EIATTR_FRAME_SIZE
	.align		4
.L_2390:
        /*2970*/ 	.byte	0x04, 0x11
        /*2972*/ 	.short	(.L_2392 - .L_2391)
	.align		4
.L_2391:
        /*2974*/ 	.word	index@(_Z15SoftmaxWarpImplI22BroadcastScaleMaskLoadIffbLm2EiE11DirectStoreIffEfLi1ELi31ELi32ELi1ELb0EL9Algorithm0EEvT_T0_ll)
        /*2978*/ 	.word	0x00000000


	//----- nvinfo : EIATTR_REGCOUNT
	.align		4
.L_2392:
        /*297c*/ 	.byte	0x04, 0x2f
        /*297e*/ 	.short	(.L_2394 - .L_2393)
	.align		4
.L_2393:
        /*2980*/ 	.word	index@(_Z15SoftmaxWarpImplI22BroadcastScaleMaskLoadIffbLm2EiE11DirectStoreIffEfLi1ELi31ELi32ELi1ELb1EL9Algorithm0EEvT_T0_ll)
        /*2984*/ 	.word	0x0000004f


	//----- nvinfo : EIATTR_FRAME_SIZE
	.align		4
.L_2394:
        /*2988*/ 	.byte	0x04, 0x11
        /*298a*/ 	.short	(.L_2396 - .L_2395)
	.align		4
.L_2395:
        /*298c*/ 	.word	index@($__internal_320_$__cuda_sm3x_div_rn_noftz_f32_slowpath)
        /*2990*/ 	.word	0x00000000


	//----- nvinfo : EIATTR_FRAME_SIZE
	.align		4
.L_2396:
        /*2994*/ 	.byte	0x04, 0x11
        /*2996*/ 	.short	(.L_2398 - .L_2397)
	.align		4
.L_2397:
        /*2998*/ 	.word	index@(_Z15SoftmaxWarpImplI22BroadcastScaleMaskLoadIffbLm2EiE11DirectStoreIffEfLi1ELi31ELi32ELi1ELb1EL9Algorithm0EEvT_T0_ll)
        /*299c*/ 	.word	0x00000000


	//----- nvinfo : EIATTR_REGCOUNT
	.align		4
.L_2398:
        /*29a0*/ 	.byte	0x04, 0x2f
        /*29a2*/ 	.short	(.L_2400 - .L_2399)
	.align		4
.L_2399:
        /*29a4*/ 	.word	index@(_Z15SoftmaxWarpImplI22BroadcastScaleMaskLoadIffbLm2EiE11DirectStoreIffEfLi1ELi32ELi32ELi1ELb0EL9Algorithm0EEvT_T0_ll)
        /*29a8*/ 	.word	0x0000005b


	//----- nvinfo : EIATTR_FRAME_SIZE
	.align		4
.L_2400:
        /*29ac*/ 	.byte	0x04, 0x11
        /*29ae*/ 	.short	(.L_2402 - .L_2401)
	.align		4
.L_2401:
        /*29b0*/ 	.word	index@($__internal_319_$__cuda_sm3x_div_rn_noftz_f32_slowpath)
        /*29b4*/ 	.word	0x00000000


	//----- nvinfo : EIATTR_FRAME_SIZE
	.align		4
.L_2402:
        /*29b8*/ 	.byte	0x04, 0x11
        /*29ba*/ 	.short	(.L_2404 - .L_2403)
	.align		4
.L_2403:
        /*29bc*/ 	.word	index@(_Z15SoftmaxWarpImplI22BroadcastScaleMaskLoadIffbLm2EiE11DirectStoreIffEfLi1ELi32ELi32ELi1ELb0EL9Algorithm0EEvT_T0_ll)
        /*29c0*/ 	.word	0x00000000


	//----- nvinfo : EIATTR_REGCOUNT
	.align		4
.L_2404:
        /*29c4*/ 	.byte	0x04, 0x2f
        /*29c6*/ 	.short	(.L_2406 - .L_2405)
	.align		4
.L_2405:
        /*29c8*/ 	.word	index@(_Z15SoftmaxWarpImplI22BroadcastScaleMaskLoadIffbLm2EiE11DirectStoreIffEfLi1ELi32ELi32ELi1ELb1EL9Algorithm0EEvT_T0_ll)
        /*29cc*/ 	.word	0x00000073


	//----- nvinfo : EIATTR_FRAME_SIZE
	.align		4
.L_2406:
        /*29d0*/ 	.byte	0x04, 0x11
        /*29d2*/ 	.short	(.L_2408 - .L_2407)
	.align		4
.L_2407:
        /*29d4*/ 	.word	index@($__internal_318_$__cuda_sm3x_div_rn_noftz_f32_slowpath)
        /*29d8*/ 	.word	0x00000000


	//----- nvinfo : EIATTR_FRAME_SIZE
	.align		4
.L_2408:
        /*29dc*/ 	.byte	0x04, 0x11
        /*29de*/ 	.short	(.L_2410 - .L_2409)
	.align		4
.L_2409:
        /*29e0*/ 	.word	index@(_Z15SoftmaxWarpImplI22BroadcastScaleMaskLoadIffbLm2EiE11DirectStoreIffEfLi1ELi32ELi32ELi1ELb1EL9Algorithm0EEvT_T0_ll)
        /*29e4*/ 	.word	0x00000000


	//----- nvinfo : EIATTR_REGCOUNT
	.align		4
.L_2410:
        /*29e8*/ 	.byte	0x04, 0x2f
        /*29ea*/ 	.short	(.L_2412 - .L_2411)
	.align		4
.L_2411:
        /*29ec*/ 	.word	index@(_Z20SoftmaxBlockSMemImplI22BroadcastScaleMaskLoadIffbLm2EiE11DirectStoreIffEfLi2ELi128EL9Algorithm0EEvT_T0_ll)
        /*29f0*/ 	.word	0x00000025


	//----- nvinfo : EIATTR_FRAME_SIZE
	.align		4
.L_2412:
        /*29f4*/ 	.byte	0x04, 0x11
        /*29f6*/ 	.short	(.L_2414 - .L_2413)
	.align		4
.L_2413:
        /*29f8*/ 	.word	index@($__internal_317_$__cuda_sm3x_div_rn_noftz_f32_slowpath)
        /*29fc*/ 	.word	0x00000000


	//----- nvinfo : EIATTR_FRAME_SIZE
	.align		4
.L_2414:
        /*2a00*/ 	.byte	0x04, 0x11
        /*2a02*/ 	.short	(.L_2416 - .L_2415)
	.align		4
.L_2415:
        /*2a04*/ 	.word	index@(_Z20SoftmaxBlockSMemImplI22BroadcastScaleMaskLoadIffbLm2EiE11DirectStoreIffEfLi2ELi128EL9Algorithm0EEvT_T0_ll)
        /*2a08*/ 	.word	0x00000000


	//----- nvinfo : EIATTR_REGCOUNT
	.align		4
.L_2416:
        /*2a0c*/ 	.byte	0x04, 0x2f
        /*2a0e*/ 	.short	(.L_2418 - .L_2417)
	.align		4
.L_2417:
        /*2a10*/ 	.word	index@(_Z20SoftmaxBlockSMemImplI22BroadcastScaleMaskLoadIffbLm2EiE11DirectStoreIffEfLi2ELi1024EL9Algorithm0EEvT_T0_ll)
        /*2a14*/ 	.word	0x00000024


	//----- nvinfo : EIATTR_FRAME_SIZE
	.align		4
.L_2418:
        /*2a18*/ 	.byte	0x04, 0x11
        /*2a1a*/ 	.short	(.L_2420 - .L_2419)
	.align		4
.L_2419:
        /*2a1c*/ 	.word	index@($__internal_316_$__cuda_sm3x_div_rn_noftz_f32_slowpath)
        /*2a20*/ 	.word	0x00000000


	//----- nvinfo : EIATTR_FRAME_SIZE
	.align		4
.L_2420:
        /*2a24*/ 	.byte	0x04, 0x11
        /*2a26*/ 	.short	(.L_2422 - .L_2421)
	.align		4
.L_2421:
        /*2a28*/ 	.word	index@(_Z20SoftmaxBlockSMemImplI22BroadcastScaleMaskLoadIffbLm2EiE11DirectStoreIffEfLi2ELi1024EL9Algorithm0EEvT_T0_ll)
        /*2a2c*/ 	.word	0x00000000


	//----- nvinfo : EIATTR_REGCOUNT
	.align		4
.L_2422:
        /*2a30*/ 	.byte	0x04, 0x2f
        /*2a32*/ 	.short	(.L_2424 - .L_2423)
	.align		4
.L_2423:
        /*2a34*/ 	.word	index@(_Z20SoftmaxBlockSMemImplI22BroadcastScaleMaskLoadIffbLm2EiE11DirectStoreIffEfLi2ELi512EL9Algorithm0EEvT_T0_ll)
        /*2a38*/ 	.word	0x00000024


	//----- nvinfo : EIATTR_FRAME_SIZE
	.align		4
.L_2424:
        /*2a3c*/ 	.byte	0x04, 0x11
        /*2a3e*/ 	.short	(.L_2426 - .L_2425)
	.align		4
.L_2425:
        /*2a40*/ 	.word	index@($__internal_315_$__cuda_sm3x_div_rn_noftz_f32_slowpath)
        /*2a44*/ 	.word	0x00000000


	//----- nvinfo : EIATTR_FRAME_SIZE
	.align		4
.L_2426:
        /*2a48*/ 	.byte	0x04, 0x11
        /*2a4a*/ 	.short	(.L_2428 - .L_2427)
	.align		4
.L_2427:
        /*2a4c*/ 	.word	index@(_Z20SoftmaxBlockSMemImplI22BroadcastScaleMaskLoadIffbLm2EiE11DirectStoreIffEfLi2ELi512EL9Algorithm0EEvT_T0_ll)
        /*2a50*/ 	.word	0x00000000


	//----- nvinfo : EIATTR_REGCOUNT
	.align		4
.L_2428:
        /*2a54*/ 	.byte	0x04, 0x2f
        /*2a56*/ 	.short	(.L_2430 - .L_2429)
	.align		4
.L_2429:
        /*2a58*/ 	.word	index@(_Z20SoftmaxBlockSMemImplI22BroadcastScaleMaskLoadIffbLm2EiE11DirectStoreIffEfLi2ELi256EL9Algorithm0EEvT_T0_ll)
        /*2a5c*/ 	.word	0x00000025


	//----- nvinfo : EIATTR_FRAME_SIZE
	.align		4
.L_2430:
        /*2a60*/ 	.byte	0x04, 0x11
        /*2a62*/ 	.short	(.L_2432 - .L_2431)
	.align		4
.L_2431:
        /*2a64*/ 	.word	index@($__internal_314_$__cuda_sm3x_div_rn_noftz_f32_slowpath)
        /*2a68*/ 	.word	0x00000000


	//----- nvinfo : EIATTR_FRAME_SIZE
	.align		4
.L_2432:
        /*2a6c*/ 	.byte	0x04, 0x11
        /*2a6e*/ 	.short	(.L_2434 - .L_2433)
	.align		4
.L_2433:
        /*2a70*/ 	.word	index@(_Z20SoftmaxBlockSMemImplI22BroadcastScaleMaskLoadIffbLm2EiE11DirectStoreIffEfLi2ELi256EL9Algorithm0EEvT_T0_ll)
        /*2a74*/ 	.word	0x00000000


	//----- nvinfo : EIATTR_REGCOUNT
	.align		4
.L_2434:
        /*2a78*/ 	.byte	0x04, 0x2f
        /*2a7a*/ 	.short	(.L_2436 - .L_2435)
	.align		4
.L_2435:
        /*2a7c*/ 	.word	index@(_Z20SoftmaxBlockSMemImplI22BroadcastScaleMaskLoadIffbLm2EiE11DirectStoreIffEfLi1ELi128EL9Algorithm0EEvT_T0_ll)
        /*2a80*/ 	.word	0x00000025


	//----- nvinfo : EIATTR_FRAME_SIZE
	.align		4
.L_2436:
        /*2a84*/ 	.byte	0x04, 0x11
        /*2a86*/ 	.short	(.L_2438 - .L_2437)
	.align		4
.L_2437:
        /*2a88*/ 	.word	index@($__internal_313_$__cuda_sm3x_div_rn_noftz_f32_slowpath)
        /*2a8c*/ 	.word	0x00000000


	//----- nvinfo : EIATTR_FRAME_SIZE
	.align		4
.L_2438:
        /*2a90*/ 	.byte	0x04, 0x11
        /*2a92*/ 	.short	(.L_2440 - .L_2439)
	.align		4
.L_2439:
        /*2a94*/ 	.word	index@(_Z20SoftmaxBlockSMemImplI22BroadcastScaleMaskLoadIffbLm2EiE11DirectStoreIffEfLi1ELi128EL9Algorithm0EEvT_T0_ll)
        /*2a98*/ 	.word	0x00000000


	//----- nvinfo : EIATTR_REGCOUNT
	.align		4
.L_2440:
        /*2a9c*/ 	.byte	0x04, 0x2f
        /*2a9e*/ 	.short	(.L_2442 - .L_2441)
	.align		4
.L_2441:
        /*2aa0*/ 	.word	index@(_Z20SoftmaxBlockSMemImplI22BroadcastScaleMaskLoadIffbLm2EiE11DirectStoreIffEfLi1ELi1024EL9Algorithm0EEvT_T0_ll)
        /*2aa4*/ 	.word	0x00000025


	//----- nvinfo : EIATTR_FRAME_SIZE
	.align		4
.L_2442:
        /*2aa8*/ 	.byte	0x04, 0x11
        /*2aaa*/ 	.short	(.L_2444 - .L_2443)
	.align		4
.L_2443:
        /*2aac*/ 	.word	index@($__internal_312_$__cuda_sm3x_div_rn_noftz_f32_slowpath)
        /*2ab0*/ 	.word	0x00000000


	//----- nvinfo : EIATTR_FRAME_SIZE
	.align		4
.L_2444:
        /*2ab4*/ 	.byte	0x04, 0x11
        /*2ab6*/ 	.short	(.L_2446 - .L_2445)
	.align		4
.L_2445:
        /*2ab8*/ 	.word	index@(_Z20SoftmaxBlockSMemImplI22BroadcastScaleMaskLoadIffbLm2EiE11DirectStoreIffEfLi1ELi1024EL9Algorithm0EEvT_T0_ll)
        /*2abc*/ 	.word	0x00000000


	//----- nvinfo : EIATTR_REGCOUNT
	.align		4
.L_2446:
        /*2ac0*/ 	.byte	0x04, 0x2f
        /*2ac2*/ 	.short	(.L_2448 - .L_2447)
	.align		4
.L_2447:
        /*2ac4*/ 	.word	index@(_Z20SoftmaxBlockSMemImplI22BroadcastScaleMaskLoadIffbLm2EiE11DirectStoreIffEfLi1ELi512EL9Algorithm0EEvT_T0_ll)
        /*2ac8*/ 	.word	0x00000025


	//----- nvinfo : EIATTR_FRAME_SIZE
	.align		4
.L_2448:
        /*2acc*/ 	.byte	0x04, 0x11
        /*2ace*/ 	.short	(.L_2450 - .L_2449)
	.align		4
.L_2449:
        /*2ad0*/ 	.word	index@($__internal_311_$__cuda_sm3x_div_rn_noftz_f32_slowpath)
        /*2ad4*/ 	.word	0x00000000


	//----- nvinfo : EIATTR_FRAME_SIZE
	.align		4
.L_2450:
        /*2ad8*/ 	.byte	0x04, 0x11
        /*2ada*/ 	.short	(.L_2452 - .L_2451)
	.align		4
.L_2451:
        /*2adc*/ 	.word	index@(_Z20SoftmaxBlockSMemImplI22BroadcastScaleMaskLoadIffbLm2EiE11DirectStoreIffEfLi1ELi512EL9Algorithm0EEvT_T0_ll)
        /*2ae0*/ 	.word	0x00000000


	//----- nvinfo : EIATTR_REGCOUNT
	.align		4
.L_2452:
        /*2ae4*/ 	.byte	0x04, 0x2f
        /*2ae6*/ 	.short	(.L_2454 - .L_2453)
	.align		4
.L_2453:
        /*2ae8*/ 	.word	index@(_Z20SoftmaxBlockSMemImplI22BroadcastScaleMaskLoadIffbLm2EiE11DirectStoreIffEfLi1ELi256EL9Algorithm0EEvT_T0_ll)
        /*2aec*/ 	.word	0x00000025


	//----- nvinfo : EIATTR_FRAME_SIZE
	.align		4
.L_2454:
        /*2af0*/ 	.byte	0x04, 0x11
        /*2af2*/ 	.short	(.L_2456 - .L_2455)
	.align		4
.L_2455:
        /*2af4*/ 	.word	index@($__internal_310_$__cuda_sm3x_div_rn_noftz_f32_slowpath)
        /*2af8*/ 	.word	0x00000000


	//----- nvinfo : EIATTR_FRAME_SIZE
	.align		4
.L_2456:
        /*2afc*/ 	.byte	0x04, 0x11
        /*2afe*/ 	.short	(.L_2458 - .L_2457)
	.align		4
.L_2457:
        /*2b00*/ 	.word	index@(_Z20SoftmaxBlockSMemImplI22BroadcastScaleMaskLoadIffbLm2EiE11DirectStoreIffEfLi1ELi256EL9Algorithm0EEvT_T0_ll)
        /*2b04*/ 	.word	0x00000000


	//----- nvinfo : EIATTR_REGCOUNT
	.align		4
.L_2458:
        /*2b08*/ 	.byte	0x04, 0x2f
        /*2b0a*/ 	.short	(.L_2460 - .L_2459)
	.align		4
.L_2459:
        /*2b0c*/ 	.word	index@(_Z24SoftmaxBlockUncachedImplI22BroadcastScaleMaskLoadIffbLm2EiE11DirectStoreIffEfLi2ELi1024EL9Algorithm0EEvT_T0_ll)
        /*2b10*/ 	.word	0x0000002d


	//----- nvinfo : EIATTR_FRAME_SIZE
	.align		4
.L_2460:
        /*2b14*/ 	.byte	0x04, 0x11
        /*2b16*/ 	.short	(.L_2462 - .L_2461)
	.align		4
.L_2461:
        /*2b18*/ 	.word	index@($__internal_309_$__cuda_sm3x_div_rn_noftz_f32_slowpath)
        /*2b1c*/ 	.word	0x00000000


	//----- nvinfo : EIATTR_FRAME_SIZE
	.align		4
.L_2462:
        /*2b20*/ 	.byte	0x04, 0x11
        /*2b22*/ 	.short	(.L_2464 - .L_2463)
	.align		4
.L_2463:
        /*2b24*/ 	.word	index@(_Z24SoftmaxBlockUncachedImplI22BroadcastScaleMaskLoadIffbLm2EiE11DirectStoreIffEfLi2ELi1024EL9Algorithm0EEvT_T0_ll)
        /*2b28*/ 	.word	0x00000000


	//----- nvinfo : EIATTR_REGCOUNT
	.align		4
.L_2464:
        /*2b2c*/ 	.byte	0x04, 0x2f
        /*2b2e*/ 	.short	(.L_2466 - .L_2465)
	.align		4
.L_2465:
        /*2b30*/ 	.word	index@(_Z24SoftmaxBlockUncachedImplI22BroadcastScaleMaskLoadIffbLm2EiE11DirectStoreIffEfLi1ELi1024EL9Algorithm0EEvT_T0_ll)
        /*2b34*/ 	.word	0x00000020


	//----- nvinfo : EIATTR_FRAME_SIZE
	.align		4
.L_2466:
        /*2b38*/ 	.byte	0x04, 0x11
        /*2b3a*/ 	.short	(.L_2468 - .L_2467)
	.align		4
.L_2467:
        /*2b3c*/ 	.word	index@($__internal_308_$__cuda_sm3x_div_rn_noftz_f32_slowpath)
        /*2b40*/ 	.word	0x00000000


	//----- nvinfo : EIATTR_FRAME_SIZE
	.align		4
.L_2468:
        /*2b44*/ 	.byte	0x04, 0x11
        /*2b46*/ 	.short	(.L_2470 - .L_2469)
	.align		4
.L_2469:
        /*2b48*/ 	.word	index@(_Z24SoftmaxBlockUncachedImplI22BroadcastScaleMaskLoadIffbLm2EiE11DirectStoreIffEfLi1ELi1024EL9Algorithm0EEvT_T0_ll)
        /*2b4c*/ 	.word	0x00000000


	//----- nvinfo : EIATTR_REGCOUNT
	.align		4
.L_2470:
        /*2b50*/ 	.byte	0x04, 0x2f
        /*2b52*/ 	.short	(.L_2472 - .L_2471)
	.align		4
.L_2471:
        /*2b54*/ 	.word	index@(_Z15SoftmaxWarpImplI22BroadcastScaleMaskLoadIffbLm3EiE11DirectStoreIffEfLi2ELi2ELi1ELi2ELb0EL9Algorithm0EEvT_T0_ll)
        /*2b58*/ 	.word	0x00000021


	//----- nvinfo : EIATTR_FRAME_SIZE
	.align		4
.L_2472:
        /*2b5c*/ 	.byte	0x04, 0x11
        /*2b5e*/ 	.short	(.L_2474 - .L_2473)
	.align		4
.L_2473:
        /*2b60*/ 	.word	index@($__internal_307_$__cuda_sm3x_div_rn_noftz_f32_slowpath)
        /*2b64*/ 	.word	0x00000000


	//----- nvinfo : EIATTR_FRAME_SIZE
	.align		4
.L_2474:
        /*2b68*/ 	.byte	0x04, 0x11
        /*2b6a*/ 	.short	(.L_2476 - .L_2475)
	.align		4
.L_2475:
        /*2b6c*/ 	.word	index@(_Z15SoftmaxWarpImplI22BroadcastScaleMaskLoadIffbLm3EiE11DirectStoreIffEfLi2ELi2ELi1ELi2ELb0EL9Algorithm0EEvT_T0_ll)
        /*2b70*/ 	.word	0x00000000


	//----- nvinfo : EIATTR_REGCOUNT
	.align		4
.L_2476:
        /*2b74*/ 	.byte	0x04, 0x2f
        /*2b76*/ 	.short	(.L_2478 - .L_2477)
	.align		4
.L_2477:
        /*2b78*/ 	.word	index@(_Z15SoftmaxWarpImplI22BroadcastScaleMaskLoadIffbLm3EiE11DirectStoreIffEfLi2ELi2ELi1ELi2ELb1EL9Algorithm0EEvT_T0_ll)
        /*2b7c*/ 	.word	0x0000001f


	//----- nvinfo : EIATTR_FRAME_SIZE
	.align		4
.L_2478:
        /*2b80*/ 	.byte	0x04, 0x11
        /*2b82*/ 	.short	(.L_2480 - .L_2479)
	.align		4
.L_2479:
        /*2b84*/ 	.word	index@($__internal_306_$__cuda_sm3x_div_rn_noftz_f32_slowpath)
        /*2b88*/ 	.word	0x00000000


	//----- nvinfo : EIATTR_FRAME_SIZE
	.align		4
.L_2480:
        /*2b8c*/ 	.byte	0x04, 0x11
        /*2b8e*/ 	.short	(.L_2482 - .L_2481)
	.align		4
.L_2481:
        /*2b90*/ 	.word	index@(_Z15SoftmaxWarpImplI22BroadcastScaleMaskLoadIffbLm3EiE11DirectStoreIffEfLi2ELi2ELi1ELi2ELb1EL9Algorithm0EEvT_T0_ll)
        /*2b94*/ 	.word	0x00000000


	//----- nvinfo : EIATTR_REGCOUNT
	.align		4
.L_2482:
        /*2b98*/ 	.byte	0x04, 0x2f
        /*2b9a*/ 	.short	(.L_2484 - .L_2483)
	.align		4
.L_2483:
        /*2b9c*/ 	.word	index@(_Z15SoftmaxWarpImplI22BroadcastScaleMaskLoadIffbLm3EiE11DirectStoreIffEfLi2ELi2ELi1ELi1ELb0EL9Algorithm0EEvT_T0_ll)
        /*2ba0*/ 	.word	0x0000001e


	//----- nvinfo : EIATTR_FRAME_SIZE
	.align		4
.L_2484:
        /*2ba4*/ 	.byte	0x04, 0x11
        /*2ba6*/ 	.short	(.L_2486 - .L_2485)
	.align		4
.L_2485:
        /*2ba8*/ 	.word	index@($__internal_305_$__cuda_sm3x_div_rn_noftz_f32_slowpath)
        /*2bac*/ 	.word	0x00000000


	//----- nvinfo : EIATTR_FRAME_SIZE
	.align		4
.L_2486:
        /*2bb0*/ 	.byte	0x04, 0x11
        /*2bb2*/ 	.short	(.L_2488 - .L_2487)
	.align		4
.L_2487:
        /*2bb4*/ 	.word	index@(_Z15SoftmaxWarpImplI22BroadcastScaleMaskLoadIffbLm3EiE11DirectStoreIffEfLi2ELi2ELi1ELi1ELb0EL9Algorithm0EEvT_T0_ll)
        /*2bb8*/ 	.word	0x00000000


	//----- nvinfo : EIATTR_REGCOUNT
	.align		4
.L_2488:
        /*2bbc*/ 	.byte	0x04, 0x2f
        /*2bbe*/ 	.short	(.L_2490 - .L_2489)
	.align		4
.L_2489:
        /*2bc0*/ 	.word	index@(_Z15SoftmaxWarpImplI22BroadcastScaleMaskLoadIffbLm3EiE11DirectStoreIffEfLi2ELi2ELi1ELi1ELb1EL9Algorithm0EEvT_T0_ll)
        /*2bc4*/ 	.word	0x0000001e


	//----- nvinfo : EIATTR_FRAME_SIZE
	.align		4
.L_2490:
        /*2bc8*/ 	.byte	0x04, 0x11
        /*2bca*/ 	.short	(.L_2492 - .L_2491)
	.align		4
.L_2491:
        /*2bcc*/ 	.word	index@($__internal_304_$__cuda_sm3x_div_rn_noftz_f32_slowpath)
        /*2bd0*/ 	.word	0x00000000


	//----- nvinfo : EIATTR_FRAME_SIZE
	.align		4
.L_2492:
        /*2bd4*/ 	.byte	0x04, 0x11
        /*2bd6*/ 	.short	(.L_2494 - .L_2493)
	.align		4
.L_2493:
        /*2bd8*/ 	.word	index@(_Z15SoftmaxWarpImplI22BroadcastScaleMaskLoadIffbLm3EiE11DirectStoreIffEfLi2ELi2ELi1ELi1ELb1EL9Algorithm0EEvT_T0_ll)
        /*2bdc*/ 	.word	0x00000000


	//----- nvinfo : EIATTR_REGCOUNT
	.align		4
.L_2494:
        /*2be0*/ 	.byte	0x04, 0x2f
        /*2be2*/ 	.short	(.L_2496 - .L_2495)
	.align		4
.L_2495:
        /*2be4*/ 	.word	index@(_Z15SoftmaxWarpImplI22BroadcastScaleMaskLoadIffbLm3EiE11DirectStoreIffEfLi2ELi2ELi2ELi2ELb0EL9Algorithm0EEvT_T0_ll)
        /*2be8*/ 	.word	0x00000023


	//----- nvinfo : EIATTR_FRAME_SIZE
	.align		4
.L_2496:
        /*2bec*/ 	.byte	0x04, 0x11
        /*2bee*/ 	.short	(.L_2498 - .L_2497)
	.align		4
.L_2497:
        /*2bf0*/ 	.word	index@($__internal_303_$__cuda_sm3x_div_rn_noftz_f32_slowpath)
        /*2bf4*/ 	.word	0x00000000


	//----- nvinfo : EIATTR_FRAME_SIZE
	.align		4
.L_2498:
        /*2bf8*/ 	.byte	0x04, 0x11
        /*2bfa*/ 	.short	(.L_2500 - .L_2499)
	.align		4
.L_2499:
        /*2bfc*/ 	.word	index@(_Z15SoftmaxWarpImplI22BroadcastScaleMaskLoadIffbLm3EiE11DirectStoreIffEfLi2ELi2ELi2ELi2ELb0EL9Algorithm0EEvT_T0_ll)
        /*2c00*/ 	.word	0x00000000


	//----- nvinfo : EIATTR_REGCOUNT
	.align		4
.L_2500:
        /*2c04*/ 	.byte	0x04, 0x2f
        /*2c06*/ 	.short	(.L_2502 - .L_2501)
	.align		4
.L_2501:
        /*2c08*/ 	.word	index@(_Z15SoftmaxWarpImplI22BroadcastScaleMaskLoadIffbLm3EiE11DirectStoreIffEfLi2ELi2ELi2ELi2ELb1EL9Algorithm0EEvT_T0_ll)
        /*2c0c*/ 	.word	0x00000020


	//----- nvinfo : EIATTR_FRAME_SIZE
	.align		4
.L_2502:
        /*2c10*/ 	.byte	0x04, 0x11
        /*2c12*/ 	.short	(.L_2504 - .L_2503)
	.align		4
.L_2503:
        /*2c14*/ 	.word	index@($__internal_302_$__cuda_sm3x_div_rn_noftz_f32_slowpath)
        /*2c18*/ 	.word	0x00000000


	//----- nvinfo : EIATTR_FRAME_SIZE
	.align		4
.L_2504:
        /*2c1c*/ 	.byte	0x04, 0x11
        /*2c1e*/ 	.short	(.L_2506 - .L_2505)
	.align		4
.L_2505:
        /*2c20*/ 	.word	index@(_Z15SoftmaxWarpImplI22BroadcastScaleMaskLoadIffbLm3EiE11DirectStoreIffEfLi2ELi2ELi2ELi2ELb1EL9Algorithm0EEvT_T0_ll)
        /*2c24*/ 	.word	0x00000000


	//----- nvinfo : EIATTR_REGCOUNT
	.align		4
.L_2506:
        /*2c28*/ 	.byte	0x04, 0x2f
        /*2c2a*/ 	.short	(.L_2508 - .L_2507)
	.align		4
.L_2507:
        /*2c2c*/ 	.word	index@(_Z15SoftmaxWarpImplI22BroadcastScaleMaskLoadIffbLm3EiE11DirectStoreIffEfLi2ELi2ELi2ELi1ELb0EL9Algorithm0EEvT_T0_ll)
        /*2c30*/ 	.word	0x0000001e


	//----- nvinfo : EIATTR_FRAME_SIZE
	.align		4
.L_2508:
        /*2c34*/ 	.byte	0x04, 0x11
        /*2c36*/ 	.short	(.L_2510 - .L_2509)
	.align		4
.L_2509:
        /*2c38*/ 	.word	index@($__internal_301_$__cuda_sm3x_div_rn_noftz_f32_slowpath)
        /*2c3c*/ 	.word	0x00000000


	//----- nvinfo : EIATTR_FRAME_SIZE
	.align		4
.L_2510:
        /*2c40*/ 	.byte	0x04, 0x11
        /*2c42*/ 	.short	(.L_2512 - .L_2511)
	.align		4
.L_2511:
        /*2c44*/ 	.word	index@(_Z15SoftmaxWarpImplI22BroadcastScaleMaskLoadIffbLm3EiE11DirectStoreIffEfLi2ELi2ELi2ELi1ELb0EL9Algorithm0EEvT_T0_ll)
        /*2c48*/ 	.word	0x00000000


	//----- nvinfo : EIATTR_REGCOUNT
	.align		4
.L_2512:
        /*2c4c*/ 	.byte	0x04, 0x2f
        /*2c4e*/ 	.short	(.L_2514 - .L_2513)
	.align		4
.L_2513:
        /*2c50*/ 	.word	index@(_Z15SoftmaxWarpImplI22BroadcastScaleMaskLoadIffbLm3EiE11DirectStoreIffEfLi2ELi2ELi2ELi1ELb1EL9Algorithm0EEvT_T0_ll)
        /*2c54*/ 	.word	0x0000001e


	//----- nvinfo : EIATTR_FRAME_SIZE
	.align		4
.L_2514:
        /*2c58*/ 	.byte	0x04, 0x11
        /*2c5a*/ 	.short	(.L_2516 - .L_2515)
	.align		4
.L_2515:
        /*2c5c*/ 	.word	index@($__internal_300_$__cuda_sm3x_div_rn_noftz_f32_slowpath)
        /*2c60*/ 	.word	0x00000000


	//----- nvinfo : EIATTR_FRAME_SIZE
	.align		4
.L_2516:
        /*2c64*/ 	.byte	0x04, 0x11
        /*2c66*/ 	.short	(.L_2518 - .L_2517)
	.align		4
.L_2517:
        /*2c68*/ 	.word	index@(_Z15SoftmaxWarpImplI22BroadcastScaleMaskLoadIffbLm3EiE11DirectStoreIffEfLi2ELi2ELi2ELi1ELb1EL9Algorithm0EEvT_T0_ll)
        /*2c6c*/ 	.word	0x00000000


	//----- nvinfo : EIATTR_REGCOUNT
	.align		4
.L_2518:
        /*2c70*/ 	.byte	0x04, 0x2f
        /*2c72*/ 	.short	(.L_2520 - .L_2519)
	.align		4
.L_2519:
        /*2c74*/ 	.word	index@(_Z15SoftmaxWarpImplI22BroadcastScaleMaskLoadIffbLm3EiE11DirectStoreIffEfLi2ELi2ELi4ELi2ELb0EL9Algorithm0EEvT_T0_ll)
        /*2c78*/ 	.word	0x00000023


	//----- nvinfo : EIATTR_FRAME_SIZE
	.align		4
.L_2520:
        /*2c7c*/ 	.byte	0x04, 0x11
        /*2c7e*/ 	.short	(.L_2522 - .L_2521)
	.align		4
.L_2521:
        /*2c80*/ 	.word	index@($__internal_299_$__cuda_sm3x_div_rn_noftz_f32_slowpath)
        /*2c84*/ 	.word	0x00000000


	//----- nvinfo : EIATTR_FRAME_SIZE
	.align		4
.L_2522:
        /*2c88*/ 	.byte	0x04, 0x11
        /*2c8a*/ 	.short	(.L_2524 - .L_2523)
	.align		4
.L_2523:
        /*2c8c*/ 	.word	index@(_Z15SoftmaxWarpImplI22BroadcastScaleMaskLoadIffbLm3EiE11DirectStoreIffEfLi2ELi2ELi4ELi2ELb0EL9Algorithm0EEvT_T0_ll)
        /*2c90*/ 	.word	0x00000000


	//----- nvinfo : EIATTR_REGCOUNT
	.align		4
.L_2524:
        /*2c94*/ 	.byte	0x04, 0x2f
        /*2c96*/ 	.short	(.L_2526 - .L_2525)
	.align		4
.L_2525:
        /*2c98*/ 	.word	index@(_Z15SoftmaxWarpImplI22BroadcastScaleMaskLoadIffbLm3EiE11DirectStoreIffEfLi2ELi2ELi4ELi2ELb1EL9Algorithm0EEvT_T0_ll)
        /*2c9c*/ 	.word	0x00000020


	//----- nvinfo : EIATTR_FRAME_SIZE
	.align		4
.L_2526:
        /*2ca0*/ 	.byte	0x04, 0x11
        /*2ca2*/ 	.short	(.L_2528 - .L_2527)
	.align		4
.L_2527:
        /*2ca4*/ 	.word	index@($__internal_298_$__cuda_sm3x_div_rn_noftz_f32_slowpath)
        /*2ca8*/ 	.word	0x00000000


	//----- nvinfo : EIATTR_FRAME_SIZE
	.align		4
.L_2528:
        /*2cac*/ 	.byte	0x04, 0x11
        /*2cae*/ 	.short	(.L_2530 - .L_2529)
	.align		4
.L_2529:
        /*2cb0*/ 	.word	index@(_Z15SoftmaxWarpImplI22BroadcastScaleMaskLoadIffbLm3EiE11DirectStoreIffEfLi2ELi2ELi4ELi2ELb1EL9Algorithm0EEvT_T0_ll)
        /*2cb4*/ 	.word	0x00000000


	//----- nvinfo : EIATTR_REGCOUNT
	.align		4
.L_2530:
        /*2cb8*/ 	.byte	0x04, 0x2f
        /*2cba*/ 	.short	(.L_2532 - .L_2531)
	.align		4
.L_2531:
        /*2cbc*/ 	.word	index@(_Z15SoftmaxWarpImplI22BroadcastScaleMaskLoadIffbLm3EiE11DirectStoreIffEfLi2ELi2ELi4ELi1ELb0EL9Algorithm0EEvT_T0_ll)
        /*2cc0*/ 	.word	0x0000001e


	//----- nvinfo : EIATTR_FRAME_SIZE
	.align		4
.L_2532:
        /*2cc4*/ 	.byte	0x04, 0x11
        /*2cc6*/ 	.short	(.L_2534 - .L_2533)
	.align		4
.L_2533:
        /*2cc8*/ 	.word	index@($__internal_297_$__cuda_sm3x_div_rn_noftz_f32_slowpath)
        /*2ccc*/ 	.word	0x00000000


	//----- nvinfo : EIATTR_FRAME_SIZE
	.align		4
.L_2534:
        /*2cd0*/ 	.byte	0x04, 0x11
        /*2cd2*/ 	.short	(.L_2536 - .L_2535)
	.align		4
.L_2535:
        /*2cd4*/ 	.word	index@(_Z15SoftmaxWarpImplI22BroadcastScaleMaskLoadIffbLm3EiE11DirectStoreIffEfLi2ELi2ELi4ELi1ELb0EL9Algorithm0EEvT_T0_ll)
        /*2cd8*/ 	.word	0x00000000


	//----- nvinfo : EIATTR_REGCOUNT
	.align		4
.L_2536:
        /*2cdc*/ 	.byte	0x04, 0x2f
        /*2cde*/ 	.short	(.L_2538 - .L_2537)
	.align		4
.L_2537:
        /*2ce0*/ 	.word	index@(_Z15SoftmaxWarpImplI22BroadcastScaleMaskLoadIffbLm3EiE11DirectStoreIffEfLi2ELi2ELi4ELi1ELb1EL9Algorithm0EEvT_T0_ll)
        /*2ce4*/ 	.word	0x0000001e


	//----- nvinfo : EIATTR_FRAME_SIZE
	.align		4
.L_2538:
        /*2ce8*/ 	.byte	0x04, 0x11
        /*2cea*/ 	.short	(.L_2540 - .L_2539)
	.align		4
.L_2539:
        /*2cec*/ 	.word	index@($__internal_296_$__cuda_sm3x_div_rn_noftz_f32_slowpath)
        /*2cf0*/ 	.word	0x00000000


	//----- nvinfo : EIATTR_FRAME_SIZE
	.align		4
.L_2540:
        /*2cf4*/ 	.byte	0x04, 0x11
        /*2cf6*/ 	.short	(.L_2542 - .L_2541)
	.align		4
.L_2541:
        /*2cf8*/ 	.word	index@(_Z15SoftmaxWarpImplI22BroadcastScaleMaskLoadIffbLm3EiE11DirectStoreIffEfLi2ELi2ELi4ELi1ELb1EL9Algorithm0EEvT_T0_ll)
        /*2cfc*/ 	.word	0x00000000


	//----- nvinfo : EIATTR_REGCOUNT
	.align		4
.L_2542:
        /*2d00*/ 	.byte	0x04, 0x2f
        /*2d02*/ 	.short	(.L_2544 - .L_2543)
	.align		4
.L_2543:
        /*2d04*/ 	.word	index@(_Z15SoftmaxWarpImplI22BroadcastScaleMaskLoadIffbLm3EiE11DirectStoreIffEfLi2ELi2ELi8ELi2ELb0EL9Algorithm0EEvT_T0_ll)
        /*2d08*/ 	.word	0x00000023


	//----- nvinfo : EIATTR_FRAME_SIZE
	.align		4
.L_2544:
        /*2d0c*/ 	.byte	0x04, 0x11
        /*2d0e*/ 	.short	(.L_2546 - .L_2545)
	.align		4
.L_2545:
        /*2d10*/ 	.word	index@($__internal_295_$__cuda_sm3x_div_rn_noftz_f32_slowpath)
        /*2d14*/ 	.word	0x00000000


	//----- nvinfo : EIATTR_FRAME_SIZE
	.align		4
.L_2546:
        /*2d18*/ 	.byte	0x04, 0x11
        /*2d1a*/ 	.short	(.L_2548 - .L_2547)
	.align		4
.L_2547:
        /*2d1c*/ 	.word	index@(_Z15SoftmaxWarpImplI22BroadcastScaleMaskLoadIffbLm3EiE11DirectStoreIffEfLi2ELi2ELi8ELi2ELb0EL9Algorithm0EEvT_T0_ll)
        /*2d20*/ 	.word	0x00000000


	//----- nvinfo : EIATTR_REGCOUNT
	.align		4
.L_2548:
        /*2d24*/ 	.byte	0x04, 0x2f
        /*2d26*/ 	.short	(.L_2550 - .L_2549)
	.align		4
.L_2549:
        /*2d28*/ 	.word	index@(_Z15SoftmaxWarpImplI22BroadcastScaleMaskLoadIffbLm3EiE11DirectStoreIffEfLi2ELi2ELi8ELi2ELb1EL9Algorithm0EEvT_T0_ll)
        /*2d2c*/ 	.word	0x0000001f


	//----- nvinfo : EIATTR_FRAME_SIZE
	.align		4
.L_2550:
        /*2d30*/ 	.byte	0x04, 0x11
        /*2d32*/ 	.short	(.L_2552 - .L_2551)
	.align		4
.L_2551:
        /*2d34*/ 	.word	index@($__internal_294_$__cuda_sm3x_div_rn_noftz_f32_slowpath)
        /*2d38*/ 	.word	0x00000000


	//----- nvinfo : EIATTR_FRAME_SIZE
	.align		4
.L_2552:
        /*2d3c*/ 	.byte	0x04, 0x11
        /*2d3e*/ 	.short	(.L_2554 - .L_2553)
	.align		4
.L_2553:
        /*2d40*/ 	.word	index@(_Z15SoftmaxWarpImplI22BroadcastScaleMaskLoadIffbLm3EiE11DirectStoreIffEfLi2ELi2ELi8ELi2ELb1EL9Algorithm0EEvT_T0_ll)
        /*2d44*/ 	.word	0x00000000


	//----- nvinfo : EIATTR_REGCOUNT
	.align		4
.L_2554:
        /*2d48*/ 	.byte	0x04, 0x2f
        /*2d4a*/ 	.short	(.L_2556 - .L_2555)
	.align		4
.L_2555:
        /*2d4c*/ 	.word	index@(_Z15SoftmaxWarpImplI22BroadcastScaleMaskLoadIffbLm3EiE11DirectStoreIffEfLi2ELi2ELi8ELi1ELb0EL9Algorithm0EEvT_T0_ll)
        /*2d50*/ 	.word	0x0000001f


	//----- nvinfo : EIATTR_FRAME_SIZE
	.align		4
.L_2556:
        /*2d54*/ 	.byte	0x04, 0x11
        /*2d56*/ 	.short	(.L_2558 - .L_2557)
	.align		4
.L_2557:
        /*2d58*/ 	.word	index@($__internal_293_$__cuda_sm3x_div_rn_noftz_f32_slowpath)
        /*2d5c*/ 	.word	0x00000000


	//----- nvinfo : EIATTR_FRAME_SIZE
	.align		4
.L_2558:
        /*2d60*/ 	.byte	0x04, 0x11
        /*2d62*/ 	.short	(.L_2560 - .L_2559)
	.align		4
.L_2559:
        /*2d64*/ 	.word	index@(_Z15SoftmaxWarpImplI22BroadcastScaleMaskLoadIffbLm3EiE11DirectStoreIffEfLi2ELi2ELi8ELi1ELb0EL9Algorithm0EEvT_T0_ll)
        /*2d68*/ 	.word	0x00000000


	//----- nvinfo : EIATTR_REGCOUNT
	.align		4
.L_2560:
        /*2d6c*/ 	.byte	0x04, 0x2f
        /*2d6e*/ 	.short	(.L_2562 - .L_2561)
	.align		4
.L_2561:
        /*2d70*/ 	.word	index@(_Z15SoftmaxWarpImplI22BroadcastScaleMaskLoadIffbLm3EiE11DirectStoreIffEfLi2ELi2ELi8ELi1ELb1EL9Algorithm0EEvT_T0_ll)
        /*2d74*/ 	.word	0x0000001f


	//----- nvinfo : EIATTR_FRAME_SIZE
	.align		4
.L_2562:
        /*2d78*/ 	.byte	0x04, 0x11
        /*2d7a*/ 	.short	(.L_2564 - .L_2563)
	.align		4
.L_2563:
        /*2d7c*/ 	.word	index@($__internal_292_$__cuda_sm3x_div_rn_noftz_f32_slowpath)
        /*2d80*/ 	.word	0x00000000


	//----- nvinfo : EIATTR_FRAME_SIZE
	.align		4
.L_2564:
        /*2d84*/ 	.byte	0x04, 0x11
        /*2d86*/ 	.short	(.L_2566 - .L_2565)
	.align		4
.L_2565:
        /*2d88*/ 	.word	index@(_Z15SoftmaxWarpImplI22BroadcastScaleMaskLoadIffbLm3EiE11DirectStoreIffEfLi2ELi2ELi8ELi1ELb1EL9Algorithm0EEvT_T0_ll)
        /*2d8c*/ 	.word	0x00000000


	//----- nvinfo : EIATTR_REGCOUNT
	.align		4
.L_2566:
        /*2d90*/ 	.byte	0x04, 0x2f
        /*2d92*/ 	.short	(.L_2568 - .L_2567)
	.align		4
.L_2567:
        /*2d94*/ 	.word	index@(_Z15SoftmaxWarpImplI22BroadcastScaleMaskLoadIffbLm3EiE11DirectStoreIffEfLi2ELi2ELi16ELi2ELb0EL9Algorithm0EEvT_T0_ll)
        /*2d98*/ 	.word	0x00000023


	//----- nvinfo : EIATTR_FRAME_SIZE
	.align		4
.L_2568:
        /*2d9c*/ 	.byte	0x04, 0x11
        /*2d9e*/ 	.short	(.L_2570 - .L_2569)
	.align		4
.L_2569:
        /*2da0*/ 	.word	index@($__internal_291_$__cuda_sm3x_div_rn_noftz_f32_slowpath)
        /*2da4*/ 	.word	0x00000000


	//----- nvinfo : EIATTR_FRAME_SIZE
	.align		4
.L_2570:
        /*2da8*/ 	.byte	0x04, 0x11
        /*2daa*/ 	.short	(.L_2572 - .L_2571)
	.align		4
.L_2571:
        /*2dac*/ 	.word	index@(_Z15SoftmaxWarpImplI22BroadcastScaleMaskLoadIffbLm3EiE11DirectStoreIffEfLi2ELi2ELi16ELi2ELb0EL9Algorithm0EEvT_T0_ll)
        /*2db0*/ 	.word	0x00000000


	//----- nvinfo : EIATTR_REGCOUNT
	.align		4
.L_2572:
        /*2db4*/ 	.byte	0x04, 0x2f
        /*2db6*/ 	.short	(.L_2574 - .L_2573)
	.align		4
.L_2573:
        /*2db8*/ 	.word	index@(_Z15SoftmaxWarpImplI22BroadcastScaleMaskLoadIffbLm3EiE11DirectStoreIffEfLi2ELi2ELi16ELi2ELb1EL9Algorithm0EEvT_T0_ll)
        /*2dbc*/ 	.word	0x00000020


	//----- nvinfo : EIATTR_FRAME_SIZE
	.align		4
.L_2574:
        /*2dc0*/ 	.byte	0x04, 0x11
        /*2dc2*/ 	.short	(.L_2576 - .L_2575)
	.align		4
.L_2575:
        /*2dc4*/ 	.word	index@($__internal_290_$__cuda_sm3x_div_rn_noftz_f32_slowpath)
        /*2dc8*/ 	.word	0x00000000


	//----- nvinfo : EIATTR_FRAME_SIZE
	.align		4
.L_2576:
        /*2dcc*/ 	.byte	0x04, 0x11
        /*2dce*/ 	.short	(.L_2578 - .L_2577)
	.align		4
.L_2577:
        /*2dd0*/ 	.word	index@(_Z15SoftmaxWarpImplI22BroadcastScaleMaskLoadIffbLm3EiE11DirectStoreIffEfLi2ELi2ELi16ELi2ELb1EL9Algorithm0EEvT_T0_ll)
        /*2dd4*/ 	.word	0x00000000


	//----- nvinfo : EIATTR_REGCOUNT
	.align		4
.L_2578:
        /*2dd8*/ 	.byte	0x04, 0x2f
        /*2dda*/ 	.short	(.L_2580 - .L_2579)
	.align		4
.L_2579:
        /*2ddc*/ 	.word	index@(_Z15SoftmaxWarpImplI22BroadcastScaleMaskLoadIffbLm3EiE11DirectStoreIffEfLi2ELi2ELi16ELi1ELb0EL9Algorithm0EEvT_T0_ll)
        /*2de0*/ 	.word	0x0000001f


	//----- nvinfo : EIATTR_FRAME_SIZE
	.align		4
.L_2580:
        /*2de4*/ 	.byte	0x04, 0x11
        /*2de6*/ 	.short	(.L_2582 - .L_2581)
	.align		4
.L_2581:
        /*2de8*/ 	.word	index@($__internal_289_$__cuda_sm3x_div_rn_noftz_f32_slowpath)
        /*2dec*/ 	.word	0x00000000


	//----- nvinfo : EIATTR_FRAME_SIZE
	.align		4
.L_2582:
        /*2df0*/ 	.byte	0x04, 0x11
        /*2df2*/ 	.short	(.L_2584 - .L_2583)
	.align		4
.L_2583:
        /*2df4*/ 	.word	index@(_Z15SoftmaxWarpImplI22BroadcastScaleMaskLoadIffbLm3EiE11DirectStoreIffEfLi2ELi2ELi16ELi1ELb0EL9Algorithm0EEvT_T0_ll)
        /*2df8*/ 	.word	0x00000000


	//----- nvinfo : EIATTR_REGCOUNT
	.align		4
.L_2584:
        /*2dfc*/ 	.byte	0x04, 0x2f
        /*2dfe*/ 	.short	(.L_2586 - .L_2585)
	.align		4
.L_2585:
        /*2e00*/ 	.word	index@(_Z15SoftmaxWarpImplI22BroadcastScaleMaskLoadIffbLm3EiE11DirectStoreIffEfLi2ELi2ELi16ELi1ELb1EL9Algorithm0EEvT_T0_ll)
        /*2e04*/ 	.word	0x0000001f


	//----- nvinfo : EIATTR_FRAME_SIZE
	.align		4
.L_2586:
        /*2e08*/ 	.byte	0x04, 0x11
        /*2e0a*/ 	.short	(.L_2588 - .L_2587)
	.align		4
.L_2587:
        /*2e0c*/ 	.word	index@($__internal_288_$__cuda_sm3x_div_rn_noftz_f32_slowpath)
        /*2e10*/ 	.word	0x00000000


	//----- nvinfo : EIATTR_FRAME_SIZE
	.align		4
.L_2588:
        /*2e14*/ 	.byte	0x04, 0x11
        /*2e16*/ 	.short	(.L_2590 - .L_2589)
	.align		4
.L_2589:
        /*2e18*/ 	.word	index@(_Z15SoftmaxWarpImplI22BroadcastScaleMaskLoadIffbLm3EiE11DirectStoreIffEfLi2ELi2ELi16ELi1ELb1EL9Algorithm0EEvT_T0_ll)
        /*2e1c*/ 	.word	0x00000000


	//----- nvinfo : EIATTR_REGCOUNT
	.align		4
.L_2590:
        /*2e20*/ 	.byte	0x04, 0x2f
        /*2e22*/ 	.short	(.L_2592 - .L_2591)
	.align		4
.L_2591:
        /*2e24*/ 	.word	index@(_Z15SoftmaxWarpImplI22BroadcastScaleMaskLoadIffbLm3EiE11DirectStoreIffEfLi2ELi2ELi32ELi2ELb0EL9Algorithm0EEvT_T0_ll)
        /*2e28*/ 	.word	0x00000023


	//----- nvinfo : EIATTR_FRAME_SIZE
	.align		4
.L_2592:
        /*2e2c*/ 	.byte	0x04, 0x11
        /*2e2e*/ 	.short	(.L_2594 - .L_2593)
	.align		4
.L_2593:
        /*2e30*/ 	.word	index@($__internal_287_$__cuda_sm3x_div_rn_noftz_f32_slowpath)
        /*2e34*/ 	.word	0x00000000


	//----- nvinfo : EIATTR_FRAME_SIZE
	.align		4
.L_2594:
        /*2e38*/ 	.byte	0x04, 0x11
        /*2e3a*/ 	.short	(.L_2596 - .L_2595)
	.align		4
.L_2595:
        /*2e3c*/ 	.word	index@(_Z15SoftmaxWarpImplI22BroadcastScaleMaskLoadIffbLm3EiE11DirectStoreIffEfLi2ELi2ELi32ELi2ELb0EL9Algorithm0EEvT_T0_ll)
        /*2e40*/ 	.word	0x00000000


	//----- nvinfo : EIATTR_REGCOUNT
	.align		4
.L_2596:
        /*2e44*/ 	.byte	0x04, 0x2f
        /*2e46*/ 	.short	(.L_2598 - .L_2597)
	.align		4
.L_2597:
        /*2e48*/ 	.word	index@(_Z15SoftmaxWarpImplI22BroadcastScaleMaskLoadIffbLm3EiE11DirectStoreIffEfLi2ELi2ELi32ELi2ELb1EL9Algorithm0EEvT_T0_ll)
        /*2e4c*/ 	.word	0x00000020


	//----- nvinfo : EIATTR_FRAME_SIZE
	.align		4
.L_2598:
        /*2e50*/ 	.byte	0x04, 0x11
        /*2e52*/ 	.short	(.L_2600 - .L_2599)
	.align		4
.L_2599:
        /*2e54*/ 	.word	index@($__internal_286_$__cuda_sm3x_div_rn_noftz_f32_slowpath)
        /*2e58*/ 	.word	0x00000000


	//----- nvinfo : EIATTR_FRAME_SIZE
	.align		4
.L_2600:
        /*2e5c*/ 	.byte	0x04, 0x11
        /*2e5e*/ 	.short	(.L_2602 - .L_2601)
	.align		4
.L_2601:
        /*2e60*/ 	.word	index@(_Z15SoftmaxWarpImplI22BroadcastScaleMaskLoadIffbLm3EiE11DirectStoreIffEfLi2ELi2ELi32ELi2ELb1EL9Algorithm0EEvT_T0_ll)
        /*2e64*/ 	.word	0x00000000


	//----- nvinfo : EIATTR_REGCOUNT
	.align		4
.L_2602:
        /*2e68*/ 	.byte	0x04, 0x2f
        /*2e6a*/ 	.short	(.L_2604 - .L_2603)
	.align		4
.L_2603:
        /*2e6c*/ 	.word	index@(_Z15SoftmaxWarpImplI22BroadcastScaleMaskLoadIffbLm3EiE11DirectStoreIffEfLi2ELi2ELi32ELi1ELb0EL9Algorithm0EEvT_T0_ll)
        /*2e70*/ 	.word	0x0000001f


	//----- nvinfo : EIATTR_FRAME_SIZE
	.align		4
.L_2604:
        /*2e74*/ 	.byte	0x04, 0x11
        /*2e76*/ 	.short	(.L_2606 - .L_2605)
	.align		4
.L_2605:
        /*2e78*/ 	.word	index@($__internal_285_$__cuda_sm3x_div_rn_noftz_f32_slowpath)
        /*2e7c*/ 	.word	0x00000000


	//----- nvinfo : EIATTR_FRAME_SIZE
	.align		4
.L_2606:
        /*2e80*/ 	.byte	0x04, 0x11
        /*2e82*/ 	.short	(.L_2608 - .L_2607)
	.align		4
.L_2607:
        /*2e84*/ 	.word	index@(_Z15SoftmaxWarpImplI22BroadcastScaleMaskLoadIffbLm3EiE11DirectStoreIffEfLi2ELi2ELi32ELi1ELb0EL9Algorithm0EEvT_T0_ll)
        /*2e88*/ 	.word	0x00000000


	//----- nvinfo : EIATTR_REGCOUNT
	.align		4
.L_2608:
        /*2e8c*/ 	.byte	0x04, 0x2f
        /*2e8e*/ 	.short	(.L_2610 - .L_2609)
	.align		4
.L_2609:
        /*2e90*/ 	.word	index@(_Z15SoftmaxWarpImplI22BroadcastScaleMaskLoadIffbLm3EiE11DirectStoreIffEfLi2ELi2ELi32ELi1ELb1EL9Algorithm0EEvT_T0_ll)
        /*2e94*/ 	.word	0x0000001f


	//----- nvinfo : EIATTR_FRAME_SIZE
	.align		4
.L_2610:
        /*2e98*/ 	.byte	0x04, 0x11
        /*2e9a*/ 	.short	(.L_2612 - .L_2611)
	.align		4
.L_2611:
        /*2e9c*/ 	.word	index@($__internal_284_$__cuda_sm3x_div_rn_noftz_f32_slowpath)
        /*2ea0*/ 	.word	0x00000000


	//----- nvinfo : EIATTR_FRAME_SIZE
	.align		4
.L_2612:
        /*2ea4*/ 	.byte	0x04, 0x11
        /*2ea6*/ 	.short	(.L_2614 - .L_2613)
	.align		4
.L_2613:
        /*2ea8*/ 	.word	index@(_Z15SoftmaxWarpImplI22BroadcastScaleMaskLoadIffbLm3EiE11DirectStoreIffEfLi2ELi2ELi32ELi1ELb1EL9Algorithm0EEvT_T0_ll)
        /*2eac*/ 	.word	0x00000000


	//----- nvinfo : EIATTR_REGCOUNT
	.align		4
.L_2614:
        /*2eb0*/ 	.byte	0x04, 0x2f
        /*2eb2*/ 	.short	(.L_2616 - .L_2615)
	.align		4
.L_2615:
        /*2eb4*/ 	.word	index@(_Z15SoftmaxWarpImplI22BroadcastScaleMaskLoadIffbLm3EiE11DirectStoreIffEfLi2ELi4ELi32ELi1ELb0EL9Algorithm0EEvT_T0_ll)
        /*2eb8*/ 	.word	0x00000020


	//----- nvinfo : EIATTR_FRAME_SIZE
	.align		4
.L_2616:
        /*2ebc*/ 	.byte	0x04, 0x11
        /*2ebe*/ 	.short	(.L_2618 - .L_2617)
	.align		4
.L_2617:
        /*2ec0*/ 	.word	index@($__internal_283_$__cuda_sm3x_div_rn_noftz_f32_slowpath)
        /*2ec4*/ 	.word	0x00000000


	//----- nvinfo : EIATTR_FRAME_SIZE
	.align		4
.L_2618:
        /*2ec8*/ 	.byte	0x04, 0x11
        /*2eca*/ 	.short	(.L_2620 - .L_2619)
	.align		4
.L_2619:
        /*2ecc*/ 	.word	index@(_Z15SoftmaxWarpImplI22BroadcastScaleMaskLoadIffbLm3EiE11DirectStoreIffEfLi2ELi4ELi32ELi1ELb0EL9Algorithm0EEvT_T0_ll)
        /*2ed0*/ 	.word	0x00000000


	//----- nvinfo : EIATTR_REGCOUNT
	.align		4
.L_2620:
        /*2ed4*/ 	.byte	0x04, 0x2f
        /*2ed6*/ 	.short	(.L_2622 - .L_2621)
	.align		4
.L_2621:
        /*2ed8*/ 	.word	index@(_Z15SoftmaxWarpImplI22BroadcastScaleMaskLoadIffbLm3EiE11DirectStoreIffEfLi2ELi4ELi32ELi1ELb1EL9Algorithm0EEvT_T0_ll)
        /*2edc*/ 	.word	0x00000020


	//----- nvinfo : EIATTR_FRAME_SIZE
	.align		4
.L_2622:
        /*2ee0*/ 	.byte	0x04, 0x11
        /*2ee2*/ 	.short	(.L_2624 - .L_2623)
	.align		4
.L_2623:
        /*2ee4*/ 	.word	index@($__internal_282_$__cuda_sm3x_div_rn_noftz_f32_slowpath)
        /*2ee8*/ 	.word	0x00000000


	//----- nvinfo : EIATTR_FRAME_SIZE
	.align		4
.L_2624:
        /*2eec*/ 	.byte	0x04, 0x11
        /*2eee*/ 	.short	(.L_2626 - .L_2625)
	.align		4
.L_2625:
        /*2ef0*/ 	.word	index@(_Z15SoftmaxWarpImplI22BroadcastScaleMaskLoadIffbLm3EiE11DirectStoreIffEfLi2ELi4ELi32ELi1ELb1EL9Algorithm0EEvT_T0_ll)
        /*2ef4*/ 	.word	0x00000000


	//----- nvinfo : EIATTR_REGCOUNT
	.align		4
.L_2626:
        /*2ef8*/ 	.byte	0x04, 0x2f
        /*2efa*/ 	.short	(.L_2628 - .L_2627)
	.align		4
.L_2627:
        /*2efc*/ 	.word	index@(_Z15SoftmaxWarpImplI22BroadcastScaleMaskLoadIffbLm3EiE11DirectStoreIffEfLi2ELi6ELi32ELi1ELb0EL9Algorithm0EEvT_T0_ll)
        /*2f00*/ 	.word	0x00000020


	//----- nvinfo : EIATTR_FRAME_SIZE
	.align		4
.L_2628:
        /*2f04*/ 	.byte	0x04, 0x11
        /*2f06*/ 	.short	(.L_2630 - .L_2629)
	.align		4
.L_2629:
        /*2f08*/ 	.word	index@($__internal_281_$__cuda_sm3x_div_rn_noftz_f32_slowpath)
        /*2f0c*/ 	.word	0x00000000


	//----- nvinfo : EIATTR_FRAME_SIZE
	.align		4
.L_2630:
        /*2f10*/ 	.byte	0x04, 0x11
        /*2f12*/ 	.short	(.L_2632 - .L_2631)
	.align		4
.L_2631:
        /*2f14*/ 	.word	index@(_Z15SoftmaxWarpImplI22BroadcastScaleMaskLoadIffbLm3EiE11DirectStoreIffEfLi2ELi6ELi32ELi1ELb0EL9Algorithm0EEvT_T0_ll)
        /*2f18*/ 	.word	0x00000000


	//----- nvinfo : EIATTR_REGCOUNT
	.align		4
.L_2632:
        /*2f1c*/ 	.byte	0x04, 0x2f
        /*2f1e*/ 	.short	(.L_2634 - .L_2633)
	.align		4
.L_2633:
        /*2f20*/ 	.word	index@(_Z15SoftmaxWarpImplI22BroadcastScaleMaskLoadIffbLm3EiE11DirectStoreIffEfLi2ELi6ELi32ELi1ELb1EL9Algorithm0EEvT_T0_ll)
        /*2f24*/ 	.word	0x00000020


	//----- nvinfo : EIATTR_FRAME_SIZE
	.align		4
.L_2634:
        /*2f28*/ 	.byte	0x04, 0x11
        /*2f2a*/ 	.short	(.L_2636 - .L_2635)
	.align		4
.L_2635:
        /*2f2c*/ 	.word	index@($__internal_280_$__cuda_sm3x_div_rn_noftz_f32_slowpath)
        /*2f30*/ 	.word	0x00000000


	//----- nvinfo : EIATTR_FRAME_SIZE
	.align		4
.L_2636:
        /*2f34*/ 	.byte	0x04, 0x11
        /*2f36*/ 	.short	(.L_2638 - .L_2637)
	.align		4
.L_2637:
        /*2f38*/ 	.word	index@(_Z15SoftmaxWarpImplI22BroadcastScaleMaskLoadIffbLm3EiE11DirectStoreIffEfLi2ELi6ELi32ELi1ELb1EL9Algorithm0EEvT_T0_ll)
        /*2f3c*/ 	.word	0x00000000


	//----- nvinfo : EIATTR_REGCOUNT
	.align		4
.L_2638:
        /*2f40*/ 	.byte	0x04, 0x2f
        /*2f42*/ 	.short	(.L_2640 - .L_2639)
	.align		4
.L_2639:
        /*2f44*/ 	.word	index@(_Z15SoftmaxWarpImplI22BroadcastScaleMaskLoadIffbLm3EiE11DirectStoreIffEfLi2ELi8ELi32ELi1ELb0EL9Algorithm0EEvT_T0_ll)
        /*2f48*/ 	.word	0x00000023


	//----- nvinfo : EIATTR_FRAME_SIZE
	.align		4
.L_2640:
        /*2f4c*/ 	.byte	0x04, 0x11
        /*2f4e*/ 	.short	(.L_2642 - .L_2641)
	.align		4
.L_2641:
        /*2f50*/ 	.word	index@($__internal_279_$__cuda_sm3x_div_rn_noftz_f32_slowpath)
        /*2f54*/ 	.word	0x00000000


	//----- nvinfo : EIATTR_FRAME_SIZE
	.align		4
.L_2642:
        /*2f58*/ 	.byte	0x04, 0x11
        /*2f5a*/ 	.short	(.L_2644 - .L_2643)
	.align		4
.L_2643:
        /*2f5c*/ 	.word	index@(_Z15SoftmaxWarpImplI22BroadcastScaleMaskLoadIffbLm3EiE11DirectStoreIffEfLi2ELi8ELi32ELi1ELb0EL9Algorithm0EEvT_T0_ll)
        /*2f60*/ 	.word	0x00000000


	//----- nvinfo : EIATTR_REGCOUNT
	.align		4
.L_2644:
        /*2f64*/ 	.byte	0x04, 0x2f
        /*2f66*/ 	.short	(.L_2646 - .L_2645)
	.align		4
.L_2645:
        /*2f68*/ 	.word	index@(_Z15SoftmaxWarpImplI22BroadcastScaleMaskLoadIffbLm3EiE11DirectStoreIffEfLi2ELi8ELi32ELi1ELb1EL9Algorithm0EEvT_T0_ll)
        /*2f6c*/ 	.word	0x00000022


	//----- nvinfo : EIATTR_FRAME_SIZE
	.align		4
.L_2646:
        /*2f70*/ 	.byte	0x04, 0x11
        /*2f72*/ 	.short	(.L_2648 - .L_2647)
	.align		4
.L_2647:
        /*2f74*/ 	.word	index@($__internal_278_$__cuda_sm3x_div_rn_noftz_f32_slowpath)
        /*2f78*/ 	.word	0x00000000


	//----- nvinfo : EIATTR_FRAME_SIZE
	.align		4
.L_2648:
        /*2f7c*/ 	.byte	0x04, 0x11
        /*2f7e*/ 	.short	(.L_2650 - .L_2649)
	.align		4
.L_2649:
        /*2f80*/ 	.word	index@(_Z15SoftmaxWarpImplI22BroadcastScaleMaskLoadIffbLm3EiE11DirectStoreIffEfLi2ELi8ELi32ELi1ELb1EL9Algorithm0EEvT_T0_ll)
        /*2f84*/ 	.word	0x00000000


	//----- nvinfo : EIATTR_REGCOUNT
	.align		4
.L_2650:
        /*2f88*/ 	.byte	0x04, 0x2f
        /*2f8a*/ 	.short	(.L_2652 - .L_2651)
	.align		4
.L_2651:
        /*2f8c*/ 	.word	index@(_Z15SoftmaxWarpImplI22BroadcastScaleMaskLoadIffbLm3EiE11DirectStoreIffEfLi2ELi10ELi32ELi1ELb0EL9Algorithm0EEvT_T0_ll)
        /*2f90*/ 	.word	0x00000028


	//----- nvinfo : EIATTR_FRAME_SIZE
	.align		4
.L_2652:
        /*2f94*/ 	.byte	0x04, 0x11
        /*2f96*/ 	.short	(.L_2654 - .L_2653)
	.align		4
.L_2653:
        /*2f98*/ 	.word	index@($__internal_277_$__cuda_sm3x_div_rn_noftz_f32_slowpath)
        /*2f9c*/ 	.word	0x00000000


	//----- nvinfo : EIATTR_FRAME_SIZE
	.align		4
.L_2654:
        /*2fa0*/ 	.byte	0x04, 0x11
        /*2fa2*/ 	.short	(.L_2656 - .L_2655)
	.align		4
.L_2655:
        /*2fa4*/ 	.word	index@(_Z15SoftmaxWarpImplI22BroadcastScaleMaskLoadIffbLm3EiE11DirectStoreIffEfLi2ELi10ELi32ELi1ELb0EL9Algorithm0EEvT_T0_ll)
        /*2fa8*/ 	.word	0x00000000


	//----- nvinfo : EIATTR_REGCOUNT
	.align		4
.L_2656:
        /*2fac*/ 	.byte	0x04, 0x2f
        /*2fae*/ 	.short	(.L_2658 - .L_2657)
	.align		4
.L_2657:
        /*2fb0*/ 	.word	index@(_Z15SoftmaxWarpImplI22BroadcastScaleMaskLoadIffbLm3EiE11DirectStoreIffEfLi2ELi10ELi32ELi1ELb1EL9Algorithm0EEvT_T0_ll)
        /*2fb4*/ 	.word	0x00000028


	//----- nvinfo : EIATTR_FRAME_SIZE
	.align		4
.L_2658:
        /*2fb8*/ 	.byte	0x04, 0x11
        /*2fba*/ 	.short	(.L_2660 - .L_2659)
	.align		4
.L_2659:
        /*2fbc*/ 	.word	index@($__internal_276_$__cuda_sm3x_div_rn_noftz_f32_slowpath)
        /*2fc0*/ 	.word	0x00000000


	//----- nvinfo : EIATTR_FRAME_SIZE
	.align		4
.L_2660:
        /*2fc4*/ 	.byte	0x04, 0x11
        /*2fc6*/ 	.short	(.L_2662 - .L_2661)
	.align		4
.L_2661:
        /*2fc8*/ 	.word	index@(_Z15SoftmaxWarpImplI22BroadcastScaleMaskLoadIffbLm3EiE11DirectStoreIffEfLi2ELi10ELi32ELi1ELb1EL9Algorithm0EEvT_T0_ll)
        /*2fcc*/ 	.word	0x00000000


	//----- nvinfo : EIATTR_REGCOUNT
	.align		4
.L_2662:
        /*2fd0*/ 	.byte	0x04, 0x2f
        /*2fd2*/ 	.short	(.L_2664 - .L_2663)
	.align		4
.L_2663:
        /*2fd4*/ 	.word	index@(_Z15SoftmaxWarpImplI22BroadcastScaleMaskLoadIffbLm3EiE11DirectStoreIffEfLi2ELi12ELi32ELi1ELb0EL9Algorithm0EEvT_T0_ll)
        /*2fd8*/ 	.word	0x0000002f


	//----- nvinfo : EIATTR_FRAME_SIZE
	.align		4
.L_2664:
        /*2fdc*/ 	.byte	0x04, 0x11
        /*2fde*/ 	.short	(.L_2666 - .L_2665)
	.align		4
.L_2665:
        /*2fe0*/ 	.word	index@($__internal_275_$__cuda_sm3x_div_rn_noftz_f32_slowpath)
        /*2fe4*/ 	.word	0x00000000


	//----- nvinfo : EIATTR_FRAME_SIZE
	.align		4
.L_2666:
        /*2fe8*/ 	.byte	0x04, 0x11
        /*2fea*/ 	.short	(.L_2668 - .L_2667)
	.align		4
.L_2667:
        /*2fec*/ 	.word	index@(_Z15SoftmaxWarpImplI22BroadcastScaleMaskLoadIffbLm3EiE11DirectStoreIffEfLi2ELi12ELi32ELi1ELb0EL9Algorithm0EEvT_T0_ll)
        /*2ff0*/ 	.word	0x00000000


	//----- nvinfo : EIATTR_REGCOUNT
	.align		4
.L_2668:
        /*2ff4*/ 	.byte	0x04, 0x2f
        /*2ff6*/ 	.short	(.L_2670 - .L_2669)
	.align		4
.L_2669:
        /*2ff8*/ 	.word	index@(_Z15SoftmaxWarpImplI22BroadcastScaleMaskLoadIffbLm3EiE11DirectStoreIffEfLi2ELi12ELi32ELi1ELb1EL9Algorithm0EEvT_T0_ll)
        /*2ffc*/ 	.word	0x00000030


	//----- nvinfo : EIATTR_FRAME_SIZE
	.align		4
.L_2670:
        /*3000*/ 	.byte	0x04, 0x11
        /*3002*/ 	.short	(.L_2672 - .L_2671)
	.align		4
.L_2671:
        /*3004*/ 	.word	index@($__internal_274_$__cuda_sm3x_div_rn_noftz_f32_slowpath)
        /*3008*/ 	.word	0x00000000


	//----- nvinfo : EIATTR_FRAME_SIZE
	.align		4
.L_2672:
        /*300c*/ 	.byte	0x04, 0x11
        /*300e*/ 	.short	(.L_2674 - .L_2673)
	.align		4
.L_2673:
        /*3010*/ 	.word	index@(_Z15SoftmaxWarpImplI22BroadcastScaleMaskLoadIffbLm3EiE11DirectStoreIffEfLi2ELi12ELi32ELi1ELb1EL9Algorithm0EEvT_T0_ll)
        /*3014*/ 	.word	0x00000000


	//----- nvinfo : EIATTR_REGCOUNT
	.align		4
.L_2674:
        /*3018*/ 	.byte	0x04, 0x2f
        /*301a*/ 	.short	(.L_2676 - .L_2675)
	.align		4
.L_2675:
        /*301c*/ 	.word	index@(_Z15SoftmaxWarpImplI22BroadcastScaleMaskLoadIffbLm3EiE11DirectStoreIffEfLi2ELi14ELi32ELi1ELb0EL9Algorithm0EEvT_T0_ll)
        /*3020*/ 	.word	0x0000002e


	//----- nvinfo : EIATTR_FRAME_SIZE
	.align		4
.L_2676:
        /*3024*/ 	.byte	0x04, 0x11
        /*3026*/ 	.short	(.L_2678 - .L_2677)
	.align		4
.L_2677:
        /*3028*/ 	.word	index@($__internal_273_$__cuda_sm3x_div_rn_noftz_f32_slowpath)
        /*302c*/ 	.word	0x00000000


	//----- nvinfo : EIATTR_FRAME_SIZE
	.align		4
.L_2678:
        /*3030*/ 	.byte	0x04, 0x11
        /*3032*/ 	.short	(.L_2680 - .L_2679)
	.align		4
.L_2679:
        /*3034*/ 	.word	index@(_Z15SoftmaxWarpImplI22BroadcastScaleMaskLoadIffbLm3EiE11DirectStoreIffEfLi2ELi14ELi32ELi1ELb0EL9Algorithm0EEvT_T0_ll)
        /*3038*/ 	.word	0x00000000


	//----- nvinfo : EIATTR_REGCOUNT
	.align		4
.L_2680:
        /*303c*/ 	.byte	0x04, 0x2f
        /*303e*/ 	.short	(.L_2682 - .L_2681)
	.align		4
.L_2681:
        /*3040*/ 	.word	index@(_Z15SoftmaxWarpImplI22BroadcastScaleMaskLoadIffbLm3EiE11DirectStoreIffEfLi2ELi14ELi32ELi1ELb1EL9Algorithm0EEvT_T0_ll)
        /*3044*/ 	.word	0x0000002e


	//----- nvinfo : EIATTR_FRAME_SIZE
	.align		4
.L_2682:
        /*3048*/ 	.byte	0x04, 0x11
        /*304a*/ 	.short	(.L_2684 - .L_2683)
	.align		4
.L_2683:
        /*304c*/ 	.word	index@($__internal_272_$__cuda_sm3x_div_rn_noftz_f32_slowpath)
        /*3050*/ 	.word	0x00000000


	//----- nvinfo : EIATTR_FRAME_SIZE
	.align		4
.L_2684:
        /*3054*/ 	.byte	0x04, 0x11
        /*3056*/ 	.short	(.L_2686 - .L_2685)
	.align		4
.L_2685:
        /*3058*/ 	.word	index@(_Z15SoftmaxWarpImplI22BroadcastScaleMaskLoadIffbLm3EiE11DirectStoreIffEfLi2ELi14ELi32ELi1ELb1EL9Algorithm0EEvT_T0_ll)
        /*305c*/ 	.word	0x00000000


	//----- nvinfo : EIATTR_REGCOUNT
	.align		4
.L_2686:
        /*3060*/ 	.byte	0x04, 0x2f
        /*3062*/ 	.short	(.L_2688 - .L_2687)
	.align		4
.L_2687:
        /*3064*/ 	.word	index@(_Z15SoftmaxWarpImplI22BroadcastScaleMaskLoadIffbLm3EiE11DirectStoreIffEfLi2ELi16ELi32ELi1ELb0EL9Algorithm0EEvT_T0_ll)
        /*3068*/ 	.word	0x0000002b


	//----- nvinfo : EIATTR_FRAME_SIZE
	.align		4
.L_2688:
        /*306c*/ 	.byte	0x04, 0x11
        /*306e*/ 	.short	(.L_2690 - .L_2689)
	.align		4
.L_2689:
        /*3070*/ 	.word	index@($__internal_271_$__cuda_sm3x_div_rn_noftz_f32_slowpath)
        /*3074*/ 	.word	0x00000000


	//----- nvinfo : EIATTR_FRAME_SIZE
	.align		4
.L_2690:
        /*3078*/ 	.byte	0x04, 0x11
        /*307a*/ 	.short	(.L_2692 - .L_2691)
	.align		4
.L_2691:
        /*307c*/ 	.word	index@(_Z15SoftmaxWarpImplI22BroadcastScaleMaskLoadIffbLm3EiE11DirectStoreIffEfLi2ELi16ELi32ELi1ELb0EL9Algorithm0EEvT_T0_ll)
        /*3080*/ 	.word	0x00000000


	//----- nvinfo : EIATTR_REGCOUNT
	.align		4
.L_2692:
        /*3084*/ 	.byte	0x04, 0x2f
        /*3086*/ 	.short	(.L_2694 - .L_2693)
	.align		4
.L_2693:
        /*3088*/ 	.word	index@(_Z15SoftmaxWarpImplI22BroadcastScaleMaskLoadIffbLm3EiE11DirectStoreIffEfLi2ELi16ELi32ELi1ELb1EL9Algorithm0EEvT_T0_ll)
        /*308c*/ 	.word	0x00000036


	//----- nvinfo : EIATTR_FRAME_SIZE
	.align		4
.L_2694:
        /*3090*/ 	.byte	0x04, 0x11
        /*3092*/ 	.short	(.L_2696 - .L_2695)
	.align		4
.L_2695:
        /*3094*/ 	.word	index@($__internal_270_$__cuda_sm3x_div_rn_noftz_f32_slowpath)
        /*3098*/ 	.word	0x00000000


	//----- nvinfo : EIATTR_FRAME_SIZE
	.align		4
.L_2696:
        /*309c*/ 	.byte	0x04, 0x11
        /*309e*/ 	.short	(.L_2698 - .L_2697)
	.align		4
.L_2697:
        /*30a0*/ 	.word	index@(_Z15SoftmaxWarpImplI22BroadcastScaleMaskLoadIffbLm3EiE11DirectStoreIffEfLi2ELi16ELi32ELi1ELb1EL9Algorithm0EEvT_T0_ll)
        /*30a4*/ 	.word	0x00000000


	//----- nvinfo : EIATTR_REGCOUNT
	.align		4
.L_2698:
        /*30a8*/ 	.byte	0x04, 0x2f
        /*30aa*/ 	.short	(.L_2700 - .L_2699)
	.align		4
.L_2699:
        /*30ac*/ 	.word	index@(_Z15SoftmaxWarpImplI22BroadcastScaleMaskLoadIffbLm3EiE11DirectStoreIffEfLi2ELi18ELi32ELi1ELb0EL9Algorithm0EEvT_T0_ll)
        /*30b0*/ 	.word	0x0000002f


	//----- nvinfo : EIATTR_FRAME_SIZE
	.align		4
.L_2700:
        /*30b4*/ 	.byte	0x04, 0x11
        /*30b6*/ 	.short	(.L_2702 - .L_2701)
	.align		4
.L_2701:
        /*30b8*/ 	.word	index@($__internal_269_$__cuda_sm3x_div_rn_noftz_f32_slowpath)
        /*30bc*/ 	.word	0x00000000


	//----- nvinfo : EIATTR_FRAME_SIZE
	.align		4
.L_2702:
        /*30c0*/ 	.byte	0x04, 0x11
        /*30c2*/ 	.short	(.L_2704 - .L_2703)
	.align		4
.L_2703:
        /*30c4*/ 	.word	index@(_Z15SoftmaxWarpImplI22BroadcastScaleMaskLoadIffbLm3EiE11DirectStoreIffEfLi2ELi18ELi32ELi1ELb0EL9Algorithm0EEvT_T0_ll)
        /*30c8*/ 	.word	0x00000000


	//----- nvinfo : EIATTR_REGCOUNT
	.align		4
.L_2704:
        /*30cc*/ 	.byte	0x04, 0x2f
        /*30ce*/ 	.short	(.L_2706 - .L_2705)
	.align		4
.L_2705:
        /*30d0*/ 	.word	index@(_Z15SoftmaxWarpImplI22BroadcastScaleMaskLoadIffbLm3EiE11DirectStoreIffEfLi2ELi18ELi32ELi1ELb1EL9Algorithm0EEvT_T0_ll)
        /*30d4*/ 	.word	0x00000038


	//----- nvinfo : EIATTR_FRAME_SIZE
	.align		4
.L_2706:
        /*30d8*/ 	.byte	0x04, 0x11
        /*30da*/ 	.short	(.L_2708 - .L_2707)
	.align		4
.L_2707:
        /*30dc*/ 	.word	index@($__internal_268_$__cuda_sm3x_div_rn_noftz_f32_slowpath)
        /*30e0*/ 	.word	0x00000000


	//----- nvinfo : EIATTR_FRAME_SIZE
	.align		4
.L_2708:
        /*30e4*/ 	.byte	0x04, 0x11
        /*30e6*/ 	.short	(.L_2710 - .L_2709)
	.align		4
.L_2709:
        /*30e8*/ 	.word	index@(_Z15SoftmaxWarpImplI22BroadcastScaleMaskLoadIffbLm3EiE11DirectStoreIffEfLi2ELi18ELi32ELi1ELb1EL9Algorithm0EEvT_T0_ll)
        /*30ec*/ 	.word	0x00000000


	//----- nvinfo : EIATTR_REGCOUNT
	.align		4
.L_2710:
        /*30f0*/ 	.byte	0x04, 0x2f
        /*30f2*/ 	.short	(.L_2712 - .L_2711)
	.align		4
.L_2711:
        /*30f4*/ 	.word	index@(_Z15SoftmaxWarpImplI22BroadcastScaleMaskLoadIffbLm3EiE11DirectStoreIffEfLi2ELi20ELi32ELi1ELb0EL9Algorithm0EEvT_T0_ll)
        /*30f8*/ 	.word	0x00000038


	//----- nvinfo : EIATTR_FRAME_SIZE
	.align		4
.L_2712:
        /*30fc*/ 	.byte	0x04, 0x11
        /*30fe*/ 	.short	(.L_2714 - .L_2713)
	.align		4
.L_2713:
        /*3100*/ 	.word	index@($__internal_267_$__cuda_sm3x_div_rn_noftz_f32_slowpath)
        /*3104*/ 	.word	0x00000000


	//----- nvinfo : EIATTR_FRAME_SIZE
	.align		4
.L_2714:
        /*3108*/ 	.byte	0x04, 0x11
        /*310a*/ 	.short	(.L_2716 - .L_2715)
	.align		4
.L_2715:
        /*310c*/ 	.word	index@(_Z15SoftmaxWarpImplI22BroadcastScaleMaskLoadIffbLm3EiE11DirectStoreIffEfLi2ELi20ELi32ELi1ELb0EL9Algorithm0EEvT_T0_ll)
        /*3110*/ 	.word	0x00000000


	//----- nvinfo : EIATTR_REGCOUNT
	.align		4
.L_2716:
        /*3114*/ 	.byte	0x04, 0x2f
        /*3116*/ 	.short	(.L_2718 - .L_2717)
	.align		4
.L_2717:
        /*3118*/ 	.word	index@(_Z15SoftmaxWarpImplI22BroadcastScaleMaskLoadIffbLm3EiE11DirectStoreIffEfLi2ELi20ELi32ELi1ELb1EL9Algorithm0EEvT_T0_ll)
        /*311c*/ 	.word	0x0000003a


	//----- nvinfo : EIATTR_FRAME_SIZE
	.align		4
.L_2718:
        /*3120*/ 	.byte	0x04, 0x11
        /*3122*/ 	.short	(.L_2720 - .L_2719)
	.align		4
.L_2719:
        /*3124*/ 	.word	index@($__internal_266_$__cuda_sm3x_div_rn_noftz_f32_slowpath)
        /*3128*/ 	.word	0x00000000


	//----- nvinfo : EIATTR_FRAME_SIZE
	.align		4
.L_2720:
        /*312c*/ 	.byte	0x04, 0x11
        /*312e*/ 	.short	(.L_2722 - .L_2721)
	.align		4
.L_2721:
        /*3130*/ 	.word	index@(_Z15SoftmaxWarpImplI22BroadcastScaleMaskLoadIffbLm3EiE11DirectStoreIffEfLi2ELi20ELi32ELi1ELb1EL9Algorithm0EEvT_T0_ll)
        /*3134*/ 	.word	0x00000000


	//----- nvinfo : EIATTR_REGCOUNT
	.align		4
.L_2722:
        /*3138*/ 	.byte	0x04, 0x2f
        /*313a*/ 	.short	(.L_2724 - .L_2723)
	.align		4
.L_2723:
        /*313c*/ 	.word	index@(_Z15SoftmaxWarpImplI22BroadcastScaleMaskLoadIffbLm3EiE11DirectStoreIffEfLi2ELi22ELi32ELi1ELb0EL9Algorithm0EEvT_T0_ll)
        /*3140*/ 	.word	0x00000037


	//----- nvinfo : EIATTR_FRAME_SIZE
	.align		4
.L_2724:
        /*3144*/ 	.byte	0x04, 0x11
        /*3146*/ 	.short	(.L_2726 - .L_2725)
	.align		4
.L_2725:
        /*3148*/ 	.word	index@($__internal_265_$__cuda_sm3x_div_rn_noftz_f32_slowpath)
        /*314c*/ 	.word	0x00000000


	//----- nvinfo : EIATTR_FRAME_SIZE
	.align		4
.L_2726:
        /*3150*/ 	.byte	0x04, 0x11
        /*3152*/ 	.short	(.L_2728 - .L_2727)
	.align		4
.L_2727:
        /*3154*/ 	.word	index@(_Z15SoftmaxWarpImplI22BroadcastScaleMaskLoadIffbLm3EiE11DirectStoreIffEfLi2ELi22ELi32ELi1ELb0EL9Algorithm0EEvT_T0_ll)
        /*3158*/ 	.word	0x00000000


	//----- nvinfo : EIATTR_REGCOUNT
	.align		4
.L_2728:
        /*315c*/ 	.byte	0x04, 0x2f
        /*315e*/ 	.short	(.L_2730 - .L_2729)
	.align		4
.L_2729:
        /*3160*/ 	.word	index@(_Z15SoftmaxWarpImplI22BroadcastScaleMaskLoadIffbLm3EiE11DirectStoreIffEfLi2ELi22ELi32ELi1ELb1EL9Algorithm0EEvT_T0_ll)
        /*3164*/ 	.word	0x00000045


	//----- nvinfo : EIATTR_FRAME_SIZE
	.align		4
.L_2730:
        /*3168*/ 	.byte	0x04, 0x11
        /*316a*/ 	.short	(.L_2732 - .L_2731)
	.align		4
.L_2731:
        /*316c*/ 	.word	index@($__internal_264_$__cuda_sm3x_div_rn_noftz_f32_slowpath)
        /*3170*/ 	.word	0x00000000


	//----- nvinfo : EIATTR_FRAME_SIZE
	.align		4
.L_2732:
        /*3174*/ 	.byte	0x04, 0x11
        /*3176*/ 	.short	(.L_2734 - .L_2733)
	.align		4
.L_2733:
        /*3178*/ 	.word	index@(_Z15SoftmaxWarpImplI22BroadcastScaleMaskLoadIffbLm3EiE11DirectStoreIffEfLi2ELi22ELi32ELi1ELb1EL9Algorithm0EEvT_T0_ll)
        /*317c*/ 	.word	0x00000000


	//----- nvinfo : EIATTR_REGCOUNT
	.align		4
.L_2734:
        /*3180*/ 	.byte	0x04, 0x2f
        /*3182*/ 	.short	(.L_2736 - .L_2735)
	.align		4
.L_2735:
        /*3184*/ 	.word	index@(_Z15SoftmaxWarpImplI22BroadcastScaleMaskLoadIffbLm3EiE11DirectStoreIffEfLi2ELi24ELi32ELi1ELb0EL9Algorithm0EEvT_T0_ll)
        /*3188*/ 	.word	0x00000040


	//----- nvinfo : EIATTR_FRAME_SIZE
	.align		4
.L_2736:
        /*318c*/ 	.byte	0x04, 0x11
        /*318e*/ 	.short	(.L_2738 - .L_2737)
	.align		4
.L_2737:
        /*3190*/ 	.word	index@($__internal_263_$__cuda_sm3x_div_rn_noftz_f32_slowpath)
        /*3194*/ 	.word	0x00000000


	//----- nvinfo : EIATTR_FRAME_SIZE
	.align		4
.L_2738:
        /*3198*/ 	.byte	0x04, 0x11
        /*319a*/ 	.short	(.L_2740 - .L_2739)
	.align		4
.L_2739:
        /*319c*/ 	.word	index@(_Z15SoftmaxWarpImplI22BroadcastScaleMaskLoadIffbLm3EiE11DirectStoreIffEfLi2ELi24ELi32ELi1ELb0EL9Algorithm0EEvT_T0_ll)
        /*31a0*/ 	.word	0x00000000


	//----- nvinfo : EIATTR_REGCOUNT
	.align		4
.L_2740:
        /*31a4*/ 	.byte	0x04, 0x2f
        /*31a6*/ 	.short	(.L_2742 - .L_2741)
	.align		4
.L_2741:
        /*31a8*/ 	.word	index@(_Z15SoftmaxWarpImplI22BroadcastScaleMaskLoadIffbLm3EiE11DirectStoreIffEfLi2ELi24ELi32ELi1ELb1EL9Algorithm0EEvT_T0_ll)
        /*31ac*/ 	.word	0x00000042


	//----- nvinfo : EIATTR_FRAME_SIZE
	.align		4
.L_2742:
        /*31b0*/ 	.byte	0x04, 0x11
        /*31b2*/ 	.short	(.L_2744 - .L_2743)
	.align		4
.L_2743:
        /*31b4*/ 	.word	index@($__internal_262_$__cuda_sm3x_div_rn_noftz_f32_slowpath)
        /*31b8*/ 	.word	0x00000000


	//----- nvinfo : EIATTR_FRAME_SIZE
	.align		4
.L_2744:
        /*31bc*/ 	.byte	0x04, 0x11
        /*31be*/ 	.short	(.L_2746 - .L_2745)
	.align		4
.L_2745:
        /*31c0*/ 	.word	index@(_Z15SoftmaxWarpImplI22BroadcastScaleMaskLoadIffbLm3EiE11DirectStoreIffEfLi2ELi24ELi32ELi1ELb1EL9Algorithm0EEvT_T0_ll)
        /*31c4*/ 	.word	0x00000000


	//----- nvinfo : EIATTR_REGCOUNT
	.align		4
.L_2746:
        /*31c8*/ 	.byte	0x04, 0x2f
        /*31ca*/ 	.short	(.L_2748 - .L_2747)
	.align		4
.L_2747:
        /*31cc*/ 	.word	index@(_Z15SoftmaxWarpImplI22BroadcastScaleMaskLoadIffbLm3EiE11DirectStoreIffEfLi2ELi26ELi32ELi1ELb0EL9Algorithm0EEvT_T0_ll)
        /*31d0*/ 	.word	0x0000003d


	//----- nvinfo : EIATTR_FRAME_SIZE
	.align		4
.L_2748:
        /*31d4*/ 	.byte	0x04, 0x11
        /*31d6*/ 	.short	(.L_2750 - .L_2749)
	.align		4
.L_2749:
        /*31d8*/ 	.word	index@($__internal_261_$__cuda_sm3x_div_rn_noftz_f32_slowpath)
        /*31dc*/ 	.word	0x00000000


	//----- nvinfo : EIATTR_FRAME_SIZE
	.align		4
.L_2750:
        /*31e0*/ 	.byte	0x04, 0x11
        /*31e2*/ 	.short	(.L_2752 - .L_2751)
	.align		4
.L_2751:
        /*31e4*/ 	.word	index@(_Z15SoftmaxWarpImplI22BroadcastScaleMaskLoadIffbLm3EiE11DirectStoreIffEfLi2ELi26ELi32ELi1ELb0EL9Algorithm0EEvT_T0_ll)
        /*31e8*/ 	.word	0x00000000


	//----- nvinfo : EIATTR_REGCOUNT
	.align		4
.L_2752:
        /*31ec*/ 	.byte	0x04, 0x2f
        /*31ee*/ 	.short	(.L_2754 - .L_2753)
	.align		4
.L_2753:
        /*31f0*/ 	.word	index@(_Z15SoftmaxWarpImplI22BroadcastScaleMaskLoadIffbLm3EiE11DirectStoreIffEfLi2ELi26ELi32ELi1ELb1EL9Algorithm0EEvT_T0_ll)
        /*31f4*/ 	.word	0x0000004a


	//----- nvinfo : EIATTR_FRAME_SIZE
	.align		4
.L_2754:
        /*31f8*/ 	.byte	0x04, 0x11
        /*31fa*/ 	.short	(.L_2756 - .L_2755)
	.align		4
.L_2755:
        /*31fc*/ 	.word	index@($__internal_260_$__cuda_sm3x_div_rn_noftz_f32_slowpath)
        /*3200*/ 	.word	0x00000000


	//----- nvinfo : EIATTR_FRAME_SIZE
	.align		4
.L_2756:
        /*3204*/ 	.byte	0x04, 0x11
        /*3206*/ 	.short	(.L_2758 - .L_2757)
	.align		4
.L_2757:
        /*3208*/ 	.word	index@(_Z15SoftmaxWarpImplI22BroadcastScaleMaskLoadIffbLm3EiE11DirectStoreIffEfLi2ELi26ELi32ELi1ELb1EL9Algorithm0EEvT_T0_ll)
        /*320c*/ 	.word	0x00000000


	//----- nvinfo : EIATTR_REGCOUNT
	.align		4
.L_2758:
        /*3210*/ 	.byte	0x04, 0x2f
        /*3212*/ 	.short	(.L_2760 - .L_2759)
	.align		4
.L_2759:
        /*3214*/ 	.word	index@(_Z15SoftmaxWarpImplI22BroadcastScaleMaskLoadIffbLm3EiE11DirectStoreIffEfLi2ELi28ELi32ELi1ELb0EL9Algorithm0EEvT_T0_ll)
        /*3218*/ 	.word	0x00000046


	//----- nvinfo : EIATTR_FRAME_SIZE
	.align		4
.L_2760:
        /*321c*/ 	.byte	0x04, 0x11
        /*321e*/ 	.short	(.L_2762 - .L_2761)
	.align		4
.L_2761:
        /*3220*/ 	.word	index@($__internal_259_$__cuda_sm3x_div_rn_noftz_f32_slowpath)
        /*3224*/ 	.word	0x00000000


	//----- nvinfo : EIATTR_FRAME_SIZE
	.align		4
.L_2762:
        /*3228*/ 	.byte	0x04, 0x11
        /*322a*/ 	.short	(.L_2764 - .L_2763)
	.align		4
.L_2763:
        /*322c*/ 	.word	index@(_Z15SoftmaxWarpImplI22BroadcastScaleMaskLoadIffbLm3EiE11DirectStoreIffEfLi2ELi28ELi32ELi1ELb0EL9Algorithm0EEvT_T0_ll)
        /*3230*/ 	.word	0x00000000


	//----- nvinfo : EIATTR_REGCOUNT
	.align		4
.L_2764:
        /*3234*/ 	.byte	0x04, 0x2f
        /*3236*/ 	.short	(.L_2766 - .L_2765)
	.align		4
.L_2765:
        /*3238*/ 	.word	index@(_Z15SoftmaxWarpImplI22BroadcastScaleMaskLoadIffbLm3EiE11DirectStoreIffEfLi2ELi28ELi32ELi1ELb1EL9Algorithm0EEvT_T0_ll)
        /*323c*/ 	.word	0x0000004c


	//----- nvinfo : EIATTR_FRAME_SIZE
	.align		4
.L_2766:
        /*3240*/ 	.byte	0x04, 0x11
        /*3242*/ 	.short	(.L_2768 - .L_2767)
	.align		4
.L_2767:
        /*3244*/ 	.word	index@($__internal_258_$__cuda_sm3x_div_rn_noftz_f32_slowpath)
        /*3248*/ 	.word	0x00000000


	//----- nvinfo : EIATTR_FRAME_SIZE
	.align		4
.L_2768:
        /*324c*/ 	.byte	0x04, 0x11
        /*324e*/ 	.short	(.L_2770 - .L_2769)
	.align		4
.L_2769:
        /*3250*/ 	.word	index@(_Z15SoftmaxWarpImplI22BroadcastScaleMaskLoadIffbLm3EiE11DirectStoreIffEfLi2ELi28ELi32ELi1ELb1EL9Algorithm0EEvT_T0_ll)
        /*3254*/ 	.word	0x00000000


	//----- nvinfo : EIATTR_REGCOUNT
	.align		4
.L_2770:
        /*3258*/ 	.byte	0x04, 0x2f
        /*325a*/ 	.short	(.L_2772 - .L_2771)
	.align		4
.L_2771:
        /*325c*/ 	.word	index@(_Z15SoftmaxWarpImplI22BroadcastScaleMaskLoadIffbLm3EiE11DirectStoreIffEfLi2ELi30ELi32ELi1ELb0EL9Algorithm0EEvT_T0_ll)
        /*3260*/ 	.word	0x0000004b


	//----- nvinfo : EIATTR_FRAME_SIZE
	.align		4
.L_2772:
        /*3264*/ 	.byte	0x04, 0x11
        /*3266*/ 	.short	(.L_2774 - .L_2773)
	.align		4
.L_2773:
        /*3268*/ 	.word	index@($__internal_257_$__cuda_sm3x_div_rn_noftz_f32_slowpath)
        /*326c*/ 	.word	0x00000000


	//----- nvinfo : EIATTR_FRAME_SIZE
	.align		4
.L_2774:
        /*3270*/ 	.byte	0x04, 0x11
        /*3272*/ 	.short	(.L_2776 - .L_2775)
	.align		4
.L_2775:
        /*3274*/ 	.word	index@(_Z15SoftmaxWarpImplI22BroadcastScaleMaskLoadIffbLm3EiE11DirectStoreIffEfLi2ELi30ELi32ELi1ELb0EL9Algorithm0EEvT_T0_ll)
        /*3278*/ 	.word	0x00000000


	//----- nvinfo : EIATTR_REGCOUNT
	.align		4
.L_2776:
        /*327c*/ 	.byte	0x04, 0x2f
        /*327e*/ 	.short	(.L_2778 - .L_2777)
	.align		4
.L_2777:
        /*3280*/ 	.word	index@(_Z15SoftmaxWarpImplI22BroadcastScaleMaskLoadIffbLm3EiE11DirectStoreIffEfLi2ELi30ELi32ELi1ELb1EL9Algorithm0EEvT_T0_ll)
        /*3284*/ 	.word	0x0000004e


	//----- nvinfo : EIATTR_FRAME_SIZE
	.align		4
.L_2778:
        /*3288*/ 	.byte	0x04, 0x11
        /*328a*/ 	.short	(.L_2780 - .L_2779)
	.align		4
.L_2779:
        /*328c*/ 	.word	index@($__internal_256_$__cuda_sm3x_div_rn_noftz_f32_slowpath)
        /*3290*/ 	.word	0x00000000


	//----- nvinfo : EIATTR_FRAME_SIZE
	.align		4
.L_2780:
        /*3294*/ 	.byte	0x04, 0x11
        /*3296*/ 	.short	(.L_2782 - .L_2781)
	.align		4
.L_2781:
        /*3298*/ 	.word	index@(_Z15SoftmaxWarpImplI22BroadcastScaleMaskLoadIffbLm3EiE11DirectStoreIffEfLi2ELi30ELi32ELi1ELb1EL9Algorithm0EEvT_T0_ll)
        /*329c*/ 	.word	0x00000000


	//----- nvinfo : EIATTR_REGCOUNT
	.align		4
.L_2782:
        /*32a0*/ 	.byte	0x04, 0x2f
        /*32a2*/ 	.short	(.L_2784 - .L_2783)
	.align		4
.L_2783:
        /*32a4*/ 	.word	index@(_Z15SoftmaxWarpImplI22BroadcastScaleMaskLoadIffbLm3EiE11DirectStoreIffEfLi2ELi32ELi32ELi1ELb0EL9Algorithm0EEvT_T0_ll)
        /*32a8*/ 	.word	0x0000004d


	//----- nvinfo : EIATTR_FRAME_SIZE
	.align		4
.L_2784:
        /*32ac*/ 	.byte	0x04, 0x11
        /*32ae*/ 	.short	(.L_2786 - .L_2785)
	.align		4
.L_2785:
        /*32b0*/ 	.word	index@($__internal_255_$__cuda_sm3x_div_rn_noftz_f32_slowpath)
        /*32b4*/ 	.word	0x00000000


	//----- nvinfo : EIATTR_FRAME_SIZE
	.align		4
.L_2786:
        /*32b8*/ 	.byte	0x04, 0x11
        /*32ba*/ 	.short	(.L_2788 - .L_2787)
	.align		4
.L_2787:
        /*32bc*/ 	.word	index@(_Z15SoftmaxWarpImplI22BroadcastScaleMaskLoadIffbLm3EiE11DirectStoreIffEfLi2ELi32ELi32ELi1ELb0EL9Algorithm0EEvT_T0_ll)
        /*32c0*/ 	.word	0x00000000


	//----- nvinfo : EIATTR_REGCOUNT
	.align		4
.L_2788:
        /*32c4*/ 	.byte	0x04, 0x2f
        /*32c6*/ 	.short	(.L_2790 - .L_2789)
	.align		4
.L_2789:
        /*32c8*/ 	.word	index@(_Z15SoftmaxWarpImplI22BroadcastScaleMaskLoadIffbLm3EiE11DirectStoreIffEfLi2ELi32ELi32ELi1ELb1EL9Algorithm0EEvT_T0_ll)
        /*32cc*/ 	.word	0x00000059


	//----- nvinfo : EIATTR_FRAME_SIZE
	.align		4
.L_2790:
        /*32d0*/ 	.byte	0x04, 0x11
        /*32d2*/ 	.short	(.L_2792 - .L_2791)
	.align		4
.L_2791:
        /*32d4*/ 	.word	index@($__internal_254_$__cuda_sm3x_div_rn_noftz_f32_slowpath)
        /*32d8*/ 	.word	0x00000000


	//----- nvinfo : EIATTR_FRAME_SIZE
	.align		4
.L_2792:
        /*32dc*/ 	.byte	0x04, 0x11
        /*32de*/ 	.short	(.L_2794 - .L_2793)
	.align		4
.L_2793:
        /*32e0*/ 	.word	index@(_Z15SoftmaxWarpImplI22BroadcastScaleMaskLoadIffbLm3EiE11DirectStoreIffEfLi2ELi32ELi32ELi1ELb1EL9Algorithm0EEvT_T0_ll)
        /*32e4*/ 	.word	0x00000000


	//----- nvinfo : EIATTR_REGCOUNT
	.align		4
.L_2794:
        /*32e8*/ 	.byte	0x04, 0x2f
        /*32ea*/ 	.short	(.L_2796 - .L_2795)
	.align		4
.L_2795:
        /*32ec*/ 	.word	index@(_Z15SoftmaxWarpImplI22BroadcastScaleMaskLoadIffbLm3EiE11DirectStoreIffEfLi1ELi1ELi1ELi2ELb0EL9Algorithm0EEvT_T0_ll)
        /*32f0*/ 	.word	0x0000001d


	//----- nvinfo : EIATTR_FRAME_SIZE
	.align		4
.L_2796:
        /*32f4*/ 	.byte	0x04, 0x11
        /*32f6*/ 	.short	(.L_2798 - .L_2797)
	.align		4
.L_2797:
        /*32f8*/ 	.word	index@($__internal_253_$__cuda_sm3x_div_rn_noftz_f32_slowpath)
        /*32fc*/ 	.word	0x00000000


	//----- nvinfo : EIATTR_FRAME_SIZE
	.align		4
.L_2798:
        /*3300*/ 	.byte	0x04, 0x11
        /*3302*/ 	.short	(.L_2800 - .L_2799)
	.align		4
.L_2799:
        /*3304*/ 	.word	index@(_Z15SoftmaxWarpImplI22BroadcastScaleMaskLoadIffbLm3EiE11DirectStoreIffEfLi1ELi1ELi1ELi2ELb0EL9Algorithm0EEvT_T0_ll)
        /*3308*/ 	.word	0x00000000


	//----- nvinfo : EIATTR_REGCOUNT
	.align		4
.L_2800:
        /*330c*/ 	.byte	0x04, 0x2f
        /*330e*/ 	.short	(.L_2802 - .L_2801)
	.align		4
.L_2801:
        /*3310*/ 	.word	index@(_Z15SoftmaxWarpImplI22BroadcastScaleMaskLoadIffbLm3EiE11DirectStoreIffEfLi1ELi1ELi1ELi2ELb1EL9Algorithm0EEvT_T0_ll)
        /*3314*/ 	.word	0x0000001e


	//----- nvinfo : EIATTR_FRAME_SIZE
	.align		4
.L_2802:
        /*3318*/ 	.byte	0x04, 0x11
        /*331a*/ 	.short	(.L_2804 - .L_2803)
	.align		4
.L_2803:
        /*331c*/ 	.word	index@($__internal_252_$__cuda_sm3x_div_rn_noftz_f32_slowpath)
        /*3320*/ 	.word	0x00000000


	//----- nvinfo : EIATTR_FRAME_SIZE
	.align		4
.L_2804:
        /*3324*/ 	.byte	0x04, 0x11
        /*3326*/ 	.short	(.L_2806 - .L_2805)
	.align		4
.L_2805:
        /*3328*/ 	.word	index@(_Z15SoftmaxWarpImplI22BroadcastScaleMaskLoadIffbLm3EiE11DirectStoreIffEfLi1ELi1ELi1ELi2ELb1EL9Algorithm0EEvT_T0_ll)
        /*332c*/ 	.word	0x00000000


	//----- nvinfo : EIATTR_REGCOUNT
	.align		4
.L_2806:
        /*3330*/ 	.byte	0x04, 0x2f
        /*3332*/ 	.short	(.L_2808 - .L_2807)
	.align		4
.L_2807:
        /*3334*/ 	.word	index@(_Z15SoftmaxWarpImplI22BroadcastScaleMaskLoadIffbLm3EiE11DirectStoreIffEfLi1ELi1ELi1ELi1ELb0EL9Algorithm0EEvT_T0_ll)
        /*3338*/ 	.word	0x00000020


	//----- nvinfo : EIATTR_FRAME_SIZE
	.align		4
.L_2808:
        /*333c*/ 	.byte	0x04, 0x11
        /*333e*/ 	.short	(.L_2810 - .L_2809)
	.align		4
.L_2809:
        /*3340*/ 	.word	index@($__internal_251_$__cuda_sm3x_div_rn_noftz_f32_slowpath)
        /*3344*/ 	.word	0x00000000


	//----- nvinfo : EIATTR_FRAME_SIZE
	.align		4
.L_2810:
        /*3348*/ 	.byte	0x04, 0x11
        /*334a*/ 	.short	(.L_2812 - .L_2811)
	.align		4
.L_2811:
        /*334c*/ 	.word	index@($__internal_250_$__cuda_sm20_div_u64)
        /*3350*/ 	.word	0x00000000


	//----- nvinfo : EIATTR_FRAME_SIZE
	.align		4
.L_2812:
        /*3354*/ 	.byte	0x04, 0x11
        /*3356*/ 	.short	(.L_2814 - .L_2813)
	.align		4
.L_2813:
        /*3358*/ 	.word	index@(_Z15SoftmaxWarpImplI22BroadcastScaleMaskLoadIffbLm3EiE11DirectStoreIffEfLi1ELi1ELi1ELi1ELb0EL9Algorithm0EEvT_T0_ll)
        /*335c*/ 	.word	0x00000000


	//----- nvinfo : EIATTR_REGCOUNT
	.align		4
.L_2814:
        /*3360*/ 	.byte	0x04, 0x2f
        /*3362*/ 	.short	(.L_2816 - .L_2815)
	.align		4
.L_2815:
        /*3364*/ 	.word	index@(_Z15SoftmaxWarpImplI22BroadcastScaleMaskLoadIffbLm3EiE11DirectStoreIffEfLi1ELi1ELi1ELi1ELb1EL9Algorithm0EEvT_T0_ll)
        /*3368*/ 	.word	0x0000001f


	//----- nvinfo : EIATTR_FRAME_SIZE
	.align		4
.L_2816:
        /*336c*/ 	.byte	0x04, 0x11
        /*336e*/ 	.short	(.L_2818 - .L_2817)
	.align		4
.L_2817:
        /*3370*/ 	.word	index@($__internal_249_$__cuda_sm3x_div_rn_noftz_f32_slowpath)
        /*3374*/ 	.word	0x00000000


	//----- nvinfo : EIATTR_FRAME_SIZE
	.align		4
.L_2818:
        /*3378*/ 	.byte	0x04, 0x11
        /*337a*/ 	.short	(.L_2820 - .L_2819)
	.align		4
.L_2819:
        /*337c*/ 	.word	index@($__internal_248_$__cuda_sm20_div_u64)
        /*3380*/ 	.word	0x00000000


	//----- nvinfo : EIATTR_FRAME_SIZE
	.align		4
.L_2820:
        /*3384*/ 	.byte	0x04, 0x11
        /*3386*/ 	.short	(.L_2822 - .L_2821)
	.align		4
.L_2821:
        /*3388*/ 	.word	index@(_Z15SoftmaxWarpImplI22BroadcastScaleMaskLoadIffbLm3EiE11DirectStoreIffEfLi1ELi1ELi1ELi1ELb1EL9Algorithm0EEvT_T0_ll)
        /*338c*/ 	.word	0x00000000


	//----- nvinfo : EIATTR_REGCOUNT
	.align		4
.L_2822:
        /*3390*/ 	.byte	0x04, 0x2f
        /*3392*/ 	.short	(.L_2824 - .L_2823)
	.align		4
.L_2823:
        /*3394*/ 	.word	index@(_Z15SoftmaxWarpImplI22BroadcastScaleMaskLoadIffbLm3EiE11DirectStoreIffEfLi1ELi1ELi2ELi2ELb0EL9Algorithm0EEvT_T0_ll)
        /*3398*/ 	.word	0x0000001b


	//----- nvinfo : EIATTR_FRAME_SIZE
	.align		4
.L_2824:
        /*339c*/ 	.byte	0x04, 0x11
        /*339e*/ 	.short	(.L_2826 - .L_2825)
	.align		4
.L_2825:
        /*33a0*/ 	.word	index@($__internal_247_$__cuda_sm3x_div_rn_noftz_f32_slowpath)
        /*33a4*/ 	.word	0x00000000


	//----- nvinfo : EIATTR_FRAME_SIZE
	.align		4
.L_2826:
        /*33a8*/ 	.byte	0x04, 0x11
        /*33aa*/ 	.short	(.L_2828 - .L_2827)
	.align		4
.L_2827:
        /*33ac*/ 	.word	index@(_Z15SoftmaxWarpImplI22BroadcastScaleMaskLoadIffbLm3EiE11DirectStoreIffEfLi1ELi1ELi2ELi2ELb0EL9Algorithm0EEvT_T0_ll)
        /*33b0*/ 	.word	0x00000000


	//----- nvinfo : EIATTR_REGCOUNT
	.align		4
.L_2828:
        /*33b4*/ 	.byte	0x04, 0x2f
        /*33b6*/ 	.short	(.L_2830 - .L_2829)
	.align		4
.L_2829:
        /*33b8*/ 	.word	index@(_Z15SoftmaxWarpImplI22BroadcastScaleMaskLoadIffbLm3EiE11DirectStoreIffEfLi1ELi1ELi2ELi2ELb1EL9Algorithm0EEvT_T0_ll)
        /*33bc*/ 	.word	0x0000001e


	//----- nvinfo : EIATTR_FRAME_SIZE
	.align		4
.L_2830:
        /*33c0*/ 	.byte	0x04, 0x11
        /*33c2*/ 	.short	(.L_2832 - .L_2831)
	.align		4
.L_2831:
        /*33c4*/ 	.word	index@($__internal_246_$__cuda_sm3x_div_rn_noftz_f32_slowpath)
        /*33c8*/ 	.word	0x00000000


	//----- nvinfo : EIATTR_FRAME_SIZE
	.align		4
.L_2832:
        /*33cc*/ 	.byte	0x04, 0x11
        /*33ce*/ 	.short	(.L_2834 - .L_2833)
	.align		4
.L_2833:
        /*33d0*/ 	.word	index@(_Z15SoftmaxWarpImplI22BroadcastScaleMaskLoadIffbLm3EiE11DirectStoreIffEfLi1ELi1ELi2ELi2ELb1EL9Algorithm0EEvT_T0_ll)
        /*33d4*/ 	.word	0x00000000


	//----- nvinfo : EIATTR_REGCOUNT
	.align		4
.L_2834:
        /*33d8*/ 	.byte	0x04, 0x2f
        /*33da*/ 	.short	(.L_2836 - .L_2835)
	.align		4
.L_2835:
        /*33dc*/ 	.word	index@(_Z15SoftmaxWarpImplI22BroadcastScaleMaskLoadIffbLm3EiE11DirectStoreIffEfLi1ELi1ELi2ELi1ELb0EL9Algorithm0EEvT_T0_ll)
        /*33e0*/ 	.word	0x00000020


	//----- nvinfo : EIATTR_FRAME_SIZE
	.align		4
.L_2836:
        /*33e4*/ 	.byte	0x04, 0x11
        /*33e6*/ 	.short	(.L_2838 - .L_2837)
	.align		4
.L_2837:
        /*33e8*/ 	.word	index@($__internal_245_$__cuda_sm3x_div_rn_noftz_f32_slowpath)
        /*33ec*/ 	.word	0x00000000


	//----- nvinfo : EIATTR_FRAME_SIZE
	.align		4
.L_2838:
        /*33f0*/ 	.byte	0x04, 0x11
        /*33f2*/ 	.short	(.L_2840 - .L_2839)
	.align		4
.L_2839:
        /*33f4*/ 	.word	index@($__internal_244_$__cuda_sm20_div_u64)
        /*33f8*/ 	.word	0x00000000


	//----- nvinfo : EIATTR_FRAME_SIZE
	.align		4
.L_2840:
        /*33fc*/ 	.byte	0x04, 0x11
        /*33fe*/ 	.short	(.L_2842 - .L_2841)
	.align		4
.L_2841:
        /*3400*/ 	.word	index@(_Z15SoftmaxWarpImplI22BroadcastScaleMaskLoadIffbLm3EiE11DirectStoreIffEfLi1ELi1ELi2ELi1ELb0EL9Algorithm0EEvT_T0_ll)
        /*3404*/ 	.word	0x00000000


	//----- nvinfo : EIATTR_REGCOUNT
	.align		4
.L_2842:
        /*3408*/ 	.byte	0x04, 0x2f
        /*340a*/ 	.short	(.L_2844 - .L_2843)
	.align		4
.L_2843:
        /*340c*/ 	.word	index@(_Z15SoftmaxWarpImplI22BroadcastScaleMaskLoadIffbLm3EiE11DirectStoreIffEfLi1ELi1ELi2ELi1ELb1EL9Algorithm0EEvT_T0_ll)
        /*3410*/ 	.word	0x0000001f


	//----- nvinfo : EIATTR_FRAME_SIZE
	.align		4
.L_2844:
        /*3414*/ 	.byte	0x04, 0x11
        /*3416*/ 	.short	(.L_2846 - .L_2845)
	.align		4
.L_2845:
        /*3418*/ 	.word	index@($__internal_243_$__cuda_sm3x_div_rn_noftz_f32_slowpath)
        /*341c*/ 	.word	0x00000000


	//----- nvinfo : EIATTR_FRAME_SIZE
	.align		4
.L_2846:
        /*3420*/ 	.byte	0x04, 0x11
        /*3422*/ 	.short	(.L_2848 - .L_2847)
	.align		4
.L_2847:
        /*3424*/ 	.word	index@($__internal_242_$__cuda_sm20_div_u64)
        /*3428*/ 	.word	0x00000000


	//----- nvinfo : EIATTR_FRAME_SIZE
	.align		4
.L_2848:
        /*342c*/ 	.byte	0x04, 0x11
        /*342e*/ 	.short	(.L_2850 - .L_2849)
	.align		4
.L_2849:
        /*3430*/ 	.word	index@(_Z15SoftmaxWarpImplI22BroadcastScaleMaskLoadIffbLm3EiE11DirectStoreIffEfLi1ELi1ELi2ELi1ELb1EL9Algorithm0EEvT_T0_ll)
        /*3434*/ 	.word	0x00000000


	//----- nvinfo : EIATTR_REGCOUNT
	.align		4
.L_2850:
        /*3438*/ 	.byte	0x04, 0x2f
        /*343a*/ 	.short	(.L_2852 - .L_2851)
	.align		4
.L_2851:
        /*343c*/ 	.word	index@(_Z15SoftmaxWarpImplI22BroadcastScaleMaskLoadIffbLm3EiE11DirectStoreIffEfLi1ELi1ELi4ELi2ELb0EL9Algorithm0EEvT_T0_ll)
        /*3440*/ 	.word	0x0000001b


	//----- nvinfo : EIATTR_FRAME_SIZE
	.align		4
.L_2852:
        /*3444*/ 	.byte	0x04, 0x11
        /*3446*/ 	.short	(.L_2854 - .L_2853)
	.align		4
.L_2853:
        /*3448*/ 	.word	index@($__internal_241_$__cuda_sm3x_div_rn_noftz_f32_slowpath)
        /*344c*/ 	.word	0x00000000


	//----- nvinfo : EIATTR_FRAME_SIZE
	.align		4
.L_2854:
        /*3450*/ 	.byte	0x04, 0x11
        /*3452*/ 	.short	(.L_2856 - .L_2855)
	.align		4
.L_2855:
        /*3454*/ 	.word	index@(_Z15SoftmaxWarpImplI22BroadcastScaleMaskLoadIffbLm3EiE11DirectStoreIffEfLi1ELi1ELi4ELi2ELb0EL9Algorithm0EEvT_T0_ll)
        /*3458*/ 	.word	0x00000000


	//----- nvinfo : EIATTR_REGCOUNT
	.align		4
.L_2856:
        /*345c*/ 	.byte	0x04, 0x2f
        /*345e*/ 	.short	(.L_2858 - .L_2857)
	.align		4
.L_2857:
        /*3460*/ 	.word	index@(_Z15SoftmaxWarpImplI22BroadcastScaleMaskLoadIffbLm3EiE11DirectStoreIffEfLi1ELi1ELi4ELi2ELb1EL9Algorithm0EEvT_T0_ll)
        /*3464*/ 	.word	0x0000001e


	//----- nvinfo : EIATTR_FRAME_SIZE
	.align		4
.L_2858:
        /*3468*/ 	.byte	0x04, 0x11
        /*346a*/ 	.short	(.L_2860 - .L_2859)
	.align		4
.L_2859:
        /*346c*/ 	.word	index@($__internal_240_$__cuda_sm3x_div_rn_noftz_f32_slowpath)
        /*3470*/ 	.word	0x00000000


	//----- nvinfo : EIATTR_FRAME_SIZE
	.align		4
.L_2860:
        /*3474*/ 	.byte	0x04, 0x11
        /*3476*/ 	.short	(.L_2862 - .L_2861)
	.align		4
.L_2861:
        /*3478*/ 	.word	index@(_Z15SoftmaxWarpImplI22BroadcastScaleMaskLoadIffbLm3EiE11DirectStoreIffEfLi1ELi1ELi4ELi2ELb1EL9Algorithm0EEvT_T0_ll)
        /*347c*/ 	.word	0x00000000


	//----- nvinfo : EIATTR_REGCOUNT
	.align		4
.L_2862:
        /*3480*/ 	.byte	0x04, 0x2f
        /*3482*/ 	.short	(.L_2864 - .L_2863)
	.align		4
.L_2863:
        /*3484*/ 	.word	index@(_Z15SoftmaxWarpImplI22BroadcastScaleMaskLoadIffbLm3EiE11DirectStoreIffEfLi1ELi1ELi4ELi1ELb0EL9Algorithm0EEvT_T0_ll)
        /*3488*/ 	.word	0x00000022


	//----- nvinfo : EIATTR_FRAME_SIZE
	.align		4
.L_2864:
        /*348c*/ 	.byte	0x04, 0x11
        /*348e*/ 	.short	(.L_2866 - .L_2865)
	.align		4
.L_2865:
        /*3490*/ 	.word	index@($__internal_239_$__cuda_sm3x_div_rn_noftz_f32_slowpath)
        /*3494*/ 	.word	0x00000000


	//----- nvinfo : EIATTR_FRAME_SIZE
	.align		4
.L_2866:
        /*3498*/ 	.byte	0x04, 0x11
        /*349a*/ 	.short	(.L_2868 - .L_2867)
	.align		4
.L_2867:
        /*349c*/ 	.word	index@($__internal_238_$__cuda_sm20_div_u64)
        /*34a0*/ 	.word	0x00000000


	//----- nvinfo : EIATTR_FRAME_SIZE
	.align		4
.L_2868:
        /*34a4*/ 	.byte	0x04, 0x11
        /*34a6*/ 	.short	(.L_2870 - .L_2869)
	.align		4
.L_2869:
        /*34a8*/ 	.word	index@(_Z15SoftmaxWarpImplI22BroadcastScaleMaskLoadIffbLm3EiE11DirectStoreIffEfLi1ELi1ELi4ELi1ELb0EL9Algorithm0EEvT_T0_ll)
        /*34ac*/ 	.word	0x00000000


	//----- nvinfo : EIATTR_REGCOUNT
	.align		4
.L_2870:
        /*34b0*/ 	.byte	0x04, 0x2f
        /*34b2*/ 	.short	(.L_2872 - .L_2871)
	.align		4
.L_2871:
        /*34b4*/ 	.word	index@(_Z15SoftmaxWarpImplI22BroadcastScaleMaskLoadIffbLm3EiE11DirectStoreIffEfLi1ELi1ELi4ELi1ELb1EL9Algorithm0EEvT_T0_ll)
        /*34b8*/ 	.word	0x0000001c


	//----- nvinfo : EIATTR_FRAME_SIZE
	.align		4
.L_2872:
        /*34bc*/ 	.byte	0x04, 0x11
        /*34be*/ 	.short	(.L_2874 - .L_2873)
	.align		4
.L_2873:
        /*34c0*/ 	.word	index@($__internal_237_$__cuda_sm3x_div_rn_noftz_f32_slowpath)
        /*34c4*/ 	.word	0x00000000


	//----- nvinfo : EIATTR_FRAME_SIZE
	.align		4
.L_2874:
        /*34c8*/ 	.byte	0x04, 0x11
        /*34ca*/ 	.short	(.L_2876 - .L_2875)
	.align		4
.L_2875:
        /*34cc*/ 	.word	index@(_Z15SoftmaxWarpImplI22BroadcastScaleMaskLoadIffbLm3EiE11DirectStoreIffEfLi1ELi1ELi4ELi1ELb1EL9Algorithm0EEvT_T0_ll)
        /*34d0*/ 	.word	0x00000000


	//----- nvinfo : EIATTR_REGCOUNT
	.align		4
.L_2876:
        /*34d4*/ 	.byte	0x04, 0x2f
        /*34d6*/ 	.short	(.L_2878 - .L_2877)
	.align		4
.L_2877:
        /*34d8*/ 	.word	index@(_Z15SoftmaxWarpImplI22BroadcastScaleMaskLoadIffbLm3EiE11DirectStoreIffEfLi1ELi1ELi8ELi2ELb0EL9Algorithm0EEvT_T0_ll)
        /*34dc*/ 	.word	0x0000001c


	//----- nvinfo : EIATTR_FRAME_SIZE
	.align		4
.L_2878:
        /*34e0*/ 	.byte	0x04, 0x11
        /*34e2*/ 	.short	(.L_2880 - .L_2879)
	.align		4
.L_2879:
        /*34e4*/ 	.word	index@($__internal_236_$__cuda_sm3x_div_rn_noftz_f32_slowpath)
        /*34e8*/ 	.word	0x00000000


	//----- nvinfo : EIATTR_FRAME_SIZE
	.align		4
.L_2880:
        /*34ec*/ 	.byte	0x04, 0x11
        /*34ee*/ 	.short	(.L_2882 - .L_2881)
	.align		4
.L_2881:
        /*34f0*/ 	.word	index@(_Z15SoftmaxWarpImplI22BroadcastScaleMaskLoadIffbLm3EiE11DirectStoreIffEfLi1ELi1ELi8ELi2ELb0EL9Algorithm0EEvT_T0_ll)
        /*34f4*/ 	.word	0x00000000


	//----- nvinfo : EIATTR_REGCOUNT
	.align		4
.L_2882:
        /*34f8*/ 	.byte	0x04, 0x2f
        /*34fa*/ 	.short	(.L_2884 - .L_2883)
	.align		4
.L_2883:
        /*34fc*/ 	.word	index@(_Z15SoftmaxWarpImplI22BroadcastScaleMaskLoadIffbLm3EiE11DirectStoreIffEfLi1ELi1ELi8ELi2ELb1EL9Algorithm0EEvT_T0_ll)
        /*3500*/ 	.word	0x0000001d


	//----- nvinfo : EIATTR_FRAME_SIZE
	.align		4
.L_2884:
        /*3504*/ 	.byte	0x04, 0x11
        /*3506*/ 	.short	(.L_2886 - .L_2885)
	.align		4
.L_2885:
        /*3508*/ 	.word	index@($__internal_235_$__cuda_sm3x_div_rn_noftz_f32_slowpath)
        /*350c*/ 	.word	0x00000000


	//----- nvinfo : EIATTR_FRAME_SIZE
	.align		4
.L_2886:
        /*3510*/ 	.byte	0x04, 0x11
        /*3512*/ 	.short	(.L_2888 - .L_2887)
	.align		4
.L_2887:
        /*3514*/ 	.word	index@(_Z15SoftmaxWarpImplI22BroadcastScaleMaskLoadIffbLm3EiE11DirectStoreIffEfLi1ELi1ELi8ELi2ELb1EL9Algorithm0EEvT_T0_ll)
        /*3518*/ 	.word	0x00000000


	//----- nvinfo : EIATTR_REGCOUNT
	.align		4
.L_2888:
        /*351c*/ 	.byte	0x04, 0x2f
        /*351e*/ 	.short	(.L_2890 - .L_2889)
	.align		4
.L_2889:
        /*3520*/ 	.word	index@(_Z15SoftmaxWarpImplI22BroadcastScaleMaskLoadIffbLm3EiE11DirectStoreIffEfLi1ELi1ELi8ELi1ELb0EL9Algorithm0EEvT_T0_ll)
        /*3524*/ 	.word	0x0000001c


	//----- nvinfo : EIATTR_FRAME_SIZE
	.align		4
.L_2890:
        /*3528*/ 	.byte	0x04, 0x11
        /*352a*/ 	.short	(.L_2892 - .L_2891)
	.align		4
.L_2891:
        /*352c*/ 	.word	index@($__internal_234_$__cuda_sm3x_div_rn_noftz_f32_slowpath)
        /*3530*/ 	.word	0x00000000


	//----- nvinfo : EIATTR_FRAME_SIZE
	.align		4
.L_2892:
        /*3534*/ 	.byte	0x04, 0x11
        /*3536*/ 	.short	(.L_2894 - .L_2893)
	.align		4
.L_2893:
        /*3538*/ 	.word	index@(_Z15SoftmaxWarpImplI22BroadcastScaleMaskLoadIffbLm3EiE11DirectStoreIffEfLi1ELi1ELi8ELi1ELb0EL9Algorithm0EEvT_T0_ll)
        /*353c*/ 	.word	0x00000000


	//----- nvinfo : EIATTR_REGCOUNT
	.align		4
.L_2894:
        /*3540*/ 	.byte	0x04, 0x2f
        /*3542*/ 	.short	(.L_2896 - .L_2895)
	.align		4
.L_2895:
        /*3544*/ 	.word	index@(_Z15SoftmaxWarpImplI22BroadcastScaleMaskLoadIffbLm3EiE11DirectStoreIffEfLi1ELi1ELi8ELi1ELb1EL9Algorithm0EEvT_T0_ll)
        /*3548*/ 	.word	0x0000001c


	//----- nvinfo : EIATTR_FRAME_SIZE
	.align		4
.L_2896:
        /*354c*/ 	.byte	0x04, 0x11
        /*354e*/ 	.short	(.L_2898 - .L_2897)
	.align		4
.L_2897:
        /*3550*/ 	.word	index@($__internal_233_$__cuda_sm3x_div_rn_noftz_f32_slowpath)
        /*3554*/ 	.word	0x00000000


	//----- nvinfo : EIATTR_FRAME_SIZE
	.align		4
.L_2898:
        /*3558*/ 	.byte	0x04, 0x11
        /*355a*/ 	.short	(.L_2900 - .L_2899)
	.align		4
.L_2899:
        /*355c*/ 	.word	index@(_Z15SoftmaxWarpImplI22BroadcastScaleMaskLoadIffbLm3EiE11DirectStoreIffEfLi1ELi1ELi8ELi1ELb1EL9Algorithm0EEvT_T0_ll)
        /*3560*/ 	.word	0x00000000


	//----- nvinfo : EIATTR_REGCOUNT
	.align		4
.L_2900:
        /*3564*/ 	.byte	0x04, 0x2f
        /*3566*/ 	.short	(.L_2902 - .L_2901)
	.align		4
.L_2901:
        /*3568*/ 	.word	index@(_Z15SoftmaxWarpImplI22BroadcastScaleMaskLoadIffbLm3EiE11DirectStoreIffEfLi1ELi1ELi16ELi2ELb0EL9Algorithm0EEvT_T0_ll)
        /*356c*/ 	.word	0x0000001b


	//----- nvinfo : EIATTR_FRAME_SIZE
	.align		4
.L_2902:
        /*3570*/ 	.byte	0x04, 0x11
        /*3572*/ 	.short	(.L_2904 - .L_2903)
	.align		4
.L_2903:
        /*3574*/ 	.word	index@($__internal_232_$__cuda_sm3x_div_rn_noftz_f32_slowpath)
        /*3578*/ 	.word	0x00000000


	//----- nvinfo : EIATTR_FRAME_SIZE
	.align		4
.L_2904:
        /*357c*/ 	.byte	0x04, 0x11
        /*357e*/ 	.short	(.L_2906 - .L_2905)
	.align		4
.L_2905:
        /*3580*/ 	.word	index@(_Z15SoftmaxWarpImplI22BroadcastScaleMaskLoadIffbLm3EiE11DirectStoreIffEfLi1ELi1ELi16ELi2ELb0EL9Algorithm0EEvT_T0_ll)
        /*3584*/ 	.word	0x00000000


	//----- nvinfo : EIATTR_REGCOUNT
	.align		4
.L_2906:
        /*3588*/ 	.byte	0x04, 0x2f
        /*358a*/ 	.short	(.L_2908 - .L_2907)
	.align		4
.L_2907:
        /*358c*/ 	.word	index@(_Z15SoftmaxWarpImplI22BroadcastScaleMaskLoadIffbLm3EiE11DirectStoreIffEfLi1ELi1ELi16ELi2ELb1EL9Algorithm0EEvT_T0_ll)
        /*3590*/ 	.word	0x0000001f


	//----- nvinfo : EIATTR_FRAME_SIZE
	.align		4
.L_2908:
        /*3594*/ 	.byte	0x04, 0x11
        /*3596*/ 	.short	(.L_2910 - .L_2909)
	.align		4
.L_2909:
        /*3598*/ 	.word	index@($__internal_231_$__cuda_sm3x_div_rn_noftz_f32_slowpath)
        /*359c*/ 	.word	0x00000000


	//----- nvinfo : EIATTR_FRAME_SIZE
	.align		4
.L_2910:
        /*35a0*/ 	.byte	0x04, 0x11
        /*35a2*/ 	.short	(.L_2912 - .L_2911)
	.align		4
.L_2911:
        /*35a4*/ 	.word	index@(_Z15SoftmaxWarpImplI22BroadcastScaleMaskLoadIffbLm3EiE11DirectStoreIffEfLi1ELi1ELi16ELi2ELb1EL9Algorithm0EEvT_T0_ll)
        /*35a8*/ 	.word	0x00000000


	//----- nvinfo : EIATTR_REGCOUNT
	.align		4
.L_2912:
        /*35ac*/ 	.byte	0x04, 0x2f
        /*35ae*/ 	.short	(.L_2914 - .L_2913)
	.align		4
.L_2913:
        /*35b0*/ 	.word	index@(_Z15SoftmaxWarpImplI22BroadcastScaleMaskLoadIffbLm3EiE11DirectStoreIffEfLi1ELi1ELi16ELi1ELb0EL9Algorithm0EEvT_T0_ll)
        /*35b4*/ 	.word	0x0000001c


	//----- nvinfo : EIATTR_FRAME_SIZE
	.align		4
.L_2914:
        /*35b8*/ 	.byte	0x04, 0x11
        /*35ba*/ 	.short	(.L_2916 - .L_2915)
	.align		4
.L_2915:
        /*35bc*/ 	.word	index@($__internal_230_$__cuda_sm3x_div_rn_noftz_f32_slowpath)
        /*35c0*/ 	.word	0x00000000


	//----- nvinfo : EIATTR_FRAME_SIZE
	.align		4
.L_2916:
        /*35c4*/ 	.byte	0x04, 0x11
        /*35c6*/ 	.short	(.L_2918 - .L_2917)
	.align		4
.L_2917:
        /*35c8*/ 	.word	index@(_Z15SoftmaxWarpImplI22BroadcastScaleMaskLoadIffbLm3EiE11DirectStoreIffEfLi1ELi1ELi16ELi1ELb0EL9Algorithm0EEvT_T0_ll)
        /*35cc*/ 	.word	0x00000000


	//----- nvinfo : EIATTR_REGCOUNT
	.align		4
.L_2918:
        /*35d0*/ 	.byte	0x04, 0x2f
        /*35d2*/ 	.short	(.L_2920 - .L_2919)
	.align		4
.L_2919:
        /*35d4*/ 	.word	index@(_Z15SoftmaxWarpImplI22BroadcastScaleMaskLoadIffbLm3EiE11DirectStoreIffEfLi1ELi1ELi16ELi1ELb1EL9Algorithm0EEvT_T0_ll)
        /*35d8*/ 	.word	0x0000001c


	//----- nvinfo : EIATTR_FRAME_SIZE
	.align		4
.L_2920:
        /*35dc*/ 	.byte	0x04, 0x11
        /*35de*/ 	.short	(.L_2922 - .L_2921)
	.align		4
.L_2921:
        /*35e0*/ 	.word	index@($__internal_229_$__cuda_sm3x_div_rn_noftz_f32_slowpath)
        /*35e4*/ 	.word	0x00000000


	//----- nvinfo : EIATTR_FRAME_SIZE
	.align		4
.L_2922:
        /*35e8*/ 	.byte	0x04, 0x11
        /*35ea*/ 	.short	(.L_2924 - .L_2923)
	.align		4
.L_2923:
        /*35ec*/ 	.word	index@(_Z15SoftmaxWarpImplI22BroadcastScaleMaskLoadIffbLm3EiE11DirectStoreIffEfLi1ELi1ELi16ELi1ELb1EL9Algorithm0EEvT_T0_ll)
        /*35f0*/ 	.word	0x00000000


	//----- nvinfo : EIATTR_REGCOUNT
	.align		4
.L_2924:
        /*35f4*/ 	.byte	0x04, 0x2f
        /*35f6*/ 	.short	(.L_2926 - .L_2925)
	.align		4
.L_2925:
        /*35f8*/ 	.word	index@(_Z15SoftmaxWarpImplI22BroadcastScaleMaskLoadIffbLm3EiE11DirectStoreIffEfLi1ELi1ELi32ELi2ELb0EL9Algorithm0EEvT_T0_ll)
        /*35fc*/ 	.word	0x0000001c


	//----- nvinfo : EIATTR_FRAME_SIZE
	.align		4
.L_2926:
        /*3600*/ 	.byte	0x04, 0x11
        /*3602*/ 	.short	(.L_2928 - .L_2927)
	.align		4
.L_2927:
        /*3604*/ 	.word	index@($__internal_228_$__cuda_sm3x_div_rn_noftz_f32_slowpath)
        /*3608*/ 	.word	0x00000000


	//----- nvinfo : EIATTR_FRAME_SIZE
	.align		4
.L_2928:
        /*360c*/ 	.byte	0x04, 0x11
        /*360e*/ 	.short	(.L_2930 - .L_2929)
	.align		4
.L_2929:
        /*3610*/ 	.word	index@(_Z15SoftmaxWarpImplI22BroadcastScaleMaskLoadIffbLm3EiE11DirectStoreIffEfLi1ELi1ELi32ELi2ELb0EL9Algorithm0EEvT_T0_ll)
        /*3614*/ 	.word	0x00000000


	//----- nvinfo : EIATTR_REGCOUNT
	.align		4
.L_2930:
        /*3618*/ 	.byte	0x04, 0x2f
        /*361a*/ 	.short	(.L_2932 - .L_2931)
	.align		4
.L_2931:
        /*361c*/ 	.word	index@(_Z15SoftmaxWarpImplI22BroadcastScaleMaskLoadIffbLm3EiE11DirectStoreIffEfLi1ELi1ELi32ELi2ELb1EL9Algorithm0EEvT_T0_ll)
        /*3620*/ 	.word	0x0000001f


	//----- nvinfo : EIATTR_FRAME_SIZE
	.align		4
.L_2932:
        /*3624*/ 	.byte	0x04, 0x11
        /*3626*/ 	.short	(.L_2934 - .L_2933)
	.align		4
.L_2933:
        /*3628*/ 	.word	index@($__internal_227_$__cuda_sm3x_div_rn_noftz_f32_slowpath)
        /*362c*/ 	.word	0x00000000


	//----- nvinfo : EIATTR_FRAME_SIZE
	.align		4
.L_2934:
        /*3630*/ 	.byte	0x04, 0x11
        /*3632*/ 	.short	(.L_2936 - .L_2935)
	.align		4
.L_2935:
        /*3634*/ 	.word	index@(_Z15SoftmaxWarpImplI22BroadcastScaleMaskLoadIffbLm3EiE11DirectStoreIffEfLi1ELi1ELi32ELi2ELb1EL9Algorithm0EEvT_T0_ll)
        /*3638*/ 	.word	0x00000000


	//----- nvinfo : EIATTR_REGCOUNT
	.align		4
.L_2936:
        /*363c*/ 	.byte	0x04, 0x2f
        /*363e*/ 	.short	(.L_2938 - .L_2937)
	.align		4
.L_2937:
        /*3640*/ 	.word	index@(_Z15SoftmaxWarpImplI22BroadcastScaleMaskLoadIffbLm3EiE11DirectStoreIffEfLi1ELi1ELi32ELi1ELb0EL9Algorithm0EEvT_T0_ll)
        /*3644*/ 	.word	0x0000001c


	//----- nvinfo : EIATTR_FRAME_SIZE
	.align		4
.L_2938:
        /*3648*/ 	.byte	0x04, 0x11
        /*364a*/ 	.short	(.L_2940 - .L_2939)
	.align		4
.L_2939:
        /*364c*/ 	.word	index@($__internal_226_$__cuda_sm3x_div_rn_noftz_f32_slowpath)
        /*3650*/ 	.word	0x00000000


	//----- nvinfo : EIATTR_FRAME_SIZE
	.align		4
.L_2940:
        /*3654*/ 	.byte	0x04, 0x11
        /*3656*/ 	.short	(.L_2942 - .L_2941)
	.align		4
.L_2941:
        /*3658*/ 	.word	index@(_Z15SoftmaxWarpImplI22BroadcastScaleMaskLoadIffbLm3EiE11DirectStoreIffEfLi1ELi1ELi32ELi1ELb0EL9Algorithm0EEvT_T0_ll)
        /*365c*/ 	.word	0x00000000


	//----- nvinfo : EIATTR_REGCOUNT
	.align		4
.L_2942:
        /*3660*/ 	.byte	0x04, 0x2f
        /*3662*/ 	.short	(.L_2944 - .L_2943)
	.align		4
.L_2943:
        /*3664*/ 	.word	index@(_Z15SoftmaxWarpImplI22BroadcastScaleMaskLoadIffbLm3EiE11DirectStoreIffEfLi1ELi1ELi32ELi1ELb1EL9Algorithm0EEvT_T0_ll)
        /*3668*/ 	.word	0x0000001c


	//----- nvinfo : EIATTR_FRAME_SIZE
	.align		4
.L_2944:
        /*366c*/ 	.byte	0x04, 0x11
        /*366e*/ 	.short	(.L_2946 - .L_2945)
	.align		4
.L_2945:
        /*3670*/ 	.word	index@($__internal_225_$__cuda_sm3x_div_rn_noftz_f32_slowpath)
        /*3674*/ 	.word	0x00000000


	//----- nvinfo : EIATTR_FRAME_SIZE
	.align		4
.L_2946:
        /*3678*/ 	.byte	0x04, 0x11
        /*367a*/ 	.short	(.L_2948 - .L_2947)
	.align		4
.L_2947:
        /*367c*/ 	.word	index@(_Z15SoftmaxWarpImplI22BroadcastScaleMaskLoadIffbLm3EiE11DirectStoreIffEfLi1ELi1ELi32ELi1ELb1EL9Algorithm0EEvT_T0_ll)
        /*3680*/ 	.word	0x00000000


	//----- nvinfo : EIATTR_REGCOUNT
	.align		4
.L_2948:
        /*3684*/ 	.byte	0x04, 0x2f
        /*3686*/ 	.short	(.L_2950 - .L_2949)
	.align		4
.L_2949:
        /*3688*/ 	.word	index@(_Z15SoftmaxWarpImplI22BroadcastScaleMaskLoadIffbLm3EiE11DirectStoreIffEfLi1ELi2ELi32ELi1ELb0EL9Algorithm0EEvT_T0_ll)
        /*368c*/ 	.word	0x0000001b


	//----- nvinfo : EIATTR_FRAME_SIZE
	.align		4
.L_2950:
        /*3690*/ 	.byte	0x04, 0x11
        /*3692*/ 	.short	(.L_2952 - .L_2951)
	.align		4
.L_2951:
        /*3694*/ 	.word	index@($__internal_224_$__cuda_sm3x_div_rn_noftz_f32_slowpath)
        /*3698*/ 	.word	0x00000000


	//----- nvinfo : EIATTR_FRAME_SIZE
	.align		4
.L_2952:
        /*369c*/ 	.byte	0x04, 0x11
        /*369e*/ 	.short	(.L_2954 - .L_2953)
	.align		4
.L_2953:
        /*36a0*/ 	.word	index@(_Z15SoftmaxWarpImplI22BroadcastScaleMaskLoadIffbLm3EiE11DirectStoreIffEfLi1ELi2ELi32ELi1ELb0EL9Algorithm0EEvT_T0_ll)
        /*36a4*/ 	.word	0x00000000


	//----- nvinfo : EIATTR_REGCOUNT
	.align		4
.L_2954:
        /*36a8*/ 	.byte	0x04, 0x2f
        /*36aa*/ 	.short	(.L_2956 - .L_2955)
	.align		4
.L_2955:
        /*36ac*/ 	.word	index@(_Z15SoftmaxWarpImplI22BroadcastScaleMaskLoadIffbLm3EiE11DirectStoreIffEfLi1ELi2ELi32ELi1ELb1EL9Algorithm0EEvT_T0_ll)
        /*36b0*/ 	.word	0x0000001e


	//----- nvinfo : EIATTR_FRAME_SIZE
	.align		4
.L_2956:
        /*36b4*/ 	.byte	0x04, 0x11
        /*36b6*/ 	.short	(.L_2958 - .L_2957)
	.align		4
.L_2957:
        /*36b8*/ 	.word	index@($__internal_223_$__cuda_sm3x_div_rn_noftz_f32_slowpath)
        /*36bc*/ 	.word	0x00000000


	//----- nvinfo : EIATTR_FRAME_SIZE
	.align		4
.L_2958:
        /*36c0*/ 	.byte	0x04, 0x11
        /*36c2*/ 	.short	(.L_2960 - .L_2959)
	.align		4
.L_2959:
        /*36c4*/ 	.word	index@(_Z15SoftmaxWarpImplI22BroadcastScaleMaskLoadIffbLm3EiE11DirectStoreIffEfLi1ELi2ELi32ELi1ELb1EL9Algorithm0EEvT_T0_ll)
        /*36c8*/ 	.word	0x00000000


	//----- nvinfo : EIATTR_REGCOUNT
	.align		4
.L_2960:
        /*36cc*/ 	.byte	0x04, 0x2f
        /*36ce*/ 	.short	(.L_2962 - .L_2961)
	.align		4
.L_2961:
        /*36d0*/ 	.word	index@(_Z15SoftmaxWarpImplI22BroadcastScaleMaskLoadIffbLm3EiE11DirectStoreIffEfLi1ELi3ELi32ELi1ELb0EL9Algorithm0EEvT_T0_ll)
        /*36d4*/ 	.word	0x0000001e


	//----- nvinfo : EIATTR_FRAME_SIZE
	.align		4
.L_2962:
        /*36d8*/ 	.byte	0x04, 0x11
        /*36da*/ 	.short	(.L_2964 - .L_2963)
	.align		4
.L_2963:
        /*36dc*/ 	.word	index@($__internal_222_$__cuda_sm3x_div_rn_noftz_f32_slowpath)
        /*36e0*/ 	.word	0x00000000


	//----- nvinfo : EIATTR_FRAME_SIZE
	.align		4
.L_2964:
        /*36e4*/ 	.byte	0x04, 0x11
        /*36e6*/ 	.short	(.L_2966 - .L_2965)
	.align		4
.L_2965:
        /*36e8*/ 	.word	index@(_Z15SoftmaxWarpImplI22BroadcastScaleMaskLoadIffbLm3EiE11DirectStoreIffEfLi1ELi3ELi32ELi1ELb0EL9Algorithm0EEvT_T0_ll)
        /*36ec*/ 	.word	0x00000000


	//----- nvinfo : EIATTR_REGCOUNT
	.align		4
.L_2966:
        /*36f0*/ 	.byte	0x04, 0x2f
        /*36f2*/ 	.short	(.L_2968 - .L_2967)
	.align		4
.L_2967:
        /*36f4*/ 	.word	index@(_Z15SoftmaxWarpImplI22BroadcastScaleMaskLoadIffbLm3EiE11DirectStoreIffEfLi1ELi3ELi32ELi1ELb1EL9Algorithm0EEvT_T0_ll)
        /*36f8*/ 	.word	0x0000001e


	//----- nvinfo : EIATTR_FRAME_SIZE
	.align		4
.L_2968:
        /*36fc*/ 	.byte	0x04, 0x11
        /*36fe*/ 	.short	(.L_2970 - .L_2969)
	.align		4
.L_2969:
        /*3700*/ 	.word	index@($__internal_221_$__cuda_sm3x_div_rn_noftz_f32_slowpath)
        /*3704*/ 	.word	0x00000000


	//----- nvinfo : EIATTR_FRAME_SIZE
	.align		4
.L_2970:
        /*3708*/ 	.byte	0x04, 0x11
        /*370a*/ 	.short	(.L_2972 - .L_2971)
	.align		4
.L_2971:
        /*370c*/ 	.word	index@(_Z15SoftmaxWarpImplI22BroadcastScaleMaskLoadIffbLm3EiE11DirectStoreIffEfLi1ELi3ELi32ELi1ELb1EL9Algorithm0EEvT_T0_ll)
        /*3710*/ 	.word	0x00000000


	//----- nvinfo : EIATTR_REGCOUNT
	.align		4
.L_2972:
        /*3714*/ 	.byte	0x04, 0x2f
        /*3716*/ 	.short	(.L_2974 - .L_2973)
	.align		4
.L_2973:
        /*3718*/ 	.word	index@(_Z15SoftmaxWarpImplI22BroadcastScaleMaskLoadIffbLm3EiE11DirectStoreIffEfLi1ELi4ELi32ELi1ELb0EL9Algorithm0EEvT_T0_ll)
        /*371c*/ 	.word	0x0000001f


	//----- nvinfo : EIATTR_FRAME_SIZE
	.align		4
.L_2974:
        /*3720*/ 	.byte	0x04, 0x11
        /*3722*/ 	.short	(.L_2976 - .L_2975)
	.align		4
.L_2975:
        /*3724*/ 	.word	index@($__internal_220_$__cuda_sm3x_div_rn_noftz_f32_slowpath)
        /*3728*/ 	.word	0x00000000


	//----- nvinfo : EIATTR_FRAME_SIZE
	.align		4
.L_2976:
        /*372c*/ 	.byte	0x04, 0x11
        /*372e*/ 	.short	(.L_2978 - .L_2977)
	.align		4
.L_2977:
        /*3730*/ 	.word	index@(_Z15SoftmaxWarpImplI22BroadcastScaleMaskLoadIffbLm3EiE11DirectStoreIffEfLi1ELi4ELi32ELi1ELb0EL9Algorithm0EEvT_T0_ll)
        /*3734*/ 	.word	0x00000000


	//----- nvinfo : EIATTR_REGCOUNT
	.align		4
.L_2978:
        /*3738*/ 	.byte	0x04, 0x2f
        /*373a*/ 	.short	(.L_2980 - .L_2979)
	.align		4
.L_2979:
        /*373c*/ 	.word	index@(_Z15SoftmaxWarpImplI22BroadcastScaleMaskLoadIffbLm3EiE11DirectStoreIffEfLi1ELi4ELi32ELi1ELb1EL9Algorithm0EEvT_T0_ll)
        /*3740*/ 	.word	0x0000001c


	//----- nvinfo : EIATTR_FRAME_SIZE
	.align		4
.L_2980:
        /*3744*/ 	.byte	0x04, 0x11
        /*3746*/ 	.short	(.L_2982 - .L_2981)
	.align		4
.L_2981:
        /*3748*/ 	.word	index@($__internal_219_$__cuda_sm3x_div_rn_noftz_f32_slowpath)
        /*374c*/ 	.word	0x00000000


	//----- nvinfo : EIATTR_FRAME_SIZE
	.align		4
.L_2982:
        /*3750*/ 	.byte	0x04, 0x11
        /*3752*/ 	.short	(.L_2984 - .L_2983)
	.align		4
.L_2983:
        /*3754*/ 	.word	index@(_Z15SoftmaxWarpImplI22BroadcastScaleMaskLoadIffbLm3EiE11DirectStoreIffEfLi1ELi4ELi32ELi1ELb1EL9Algorithm0EEvT_T0_ll)
        /*3758*/ 	.word	0x00000000


	//----- nvinfo : EIATTR_REGCOUNT
	.align		4
.L_2984:
        /*375c*/ 	.byte	0x04, 0x2f
        /*375e*/ 	.short	(.L_2986 - .L_2985)
	.align		4
.L_2985:
        /*3760*/ 	.word	index@(_Z15SoftmaxWarpImplI22BroadcastScaleMaskLoadIffbLm3EiE11DirectStoreIffEfLi1ELi5ELi32ELi1ELb0EL9Algorithm0EEvT_T0_ll)
        /*3764*/ 	.word	0x00000020


	//----- nvinfo : EIATTR_FRAME_SIZE
	.align		4
.L_2986:
        /*3768*/ 	.byte	0x04, 0x11
        /*376a*/ 	.short	(.L_2988 - .L_2987)
	.align		4
.L_2987:
        /*376c*/ 	.word	index@($__internal_218_$__cuda_sm3x_div_rn_noftz_f32_slowpath)
        /*3770*/ 	.word	0x00000000


	//----- nvinfo : EIATTR_FRAME_SIZE
	.align		4
.L_2988:
        /*3774*/ 	.byte	0x04, 0x11
        /*3776*/ 	.short	(.L_2990 - .L_2989)
	.align		4
.L_2989:
        /*3778*/ 	.word	index@(_Z15SoftmaxWarpImplI22BroadcastScaleMaskLoadIffbLm3EiE11DirectStoreIffEfLi1ELi5ELi32ELi1ELb0EL9Algorithm0EEvT_T0_ll)
        /*377c*/ 	.word	0x00000000


	//----- nvinfo : EIATTR_REGCOUNT
	.align		4
.L_2990:
        /*3780*/ 	.byte	0x04, 0x2f
        /*3782*/ 	.short	(.L_2992 - .L_2991)
	.align		4
.L_2991:
        /*3784*/ 	.word	index@(_Z15SoftmaxWarpImplI22BroadcastScaleMaskLoadIffbLm3EiE11DirectStoreIffEfLi1ELi5ELi32ELi1ELb1EL9Algorithm0EEvT_T0_ll)
        /*3788*/ 	.word	0x0000001f


	//----- nvinfo : EIATTR_FRAME_SIZE
	.align		4
.L_2992:
        /*378c*/ 	.byte	0x04, 0x11
        /*378e*/ 	.short	(.L_2994 - .L_2993)
	.align		4
.L_2993:
        /*3790*/ 	.word	index@($__internal_217_$__cuda_sm3x_div_rn_noftz_f32_slowpath)
        /*3794*/ 	.word	0x00000000


	//----- nvinfo : EIATTR_FRAME_SIZE
	.align		4
.L_2994:
        /*3798*/ 	.byte	0x04, 0x11
        /*379a*/ 	.short	(.L_2996 - .L_2995)
	.align		4
.L_2995:
        /*379c*/ 	.word	index@(_Z15SoftmaxWarpImplI22BroadcastScaleMaskLoadIffbLm3EiE11DirectStoreIffEfLi1ELi5ELi32ELi1ELb1EL9Algorithm0EEvT_T0_ll)
        /*37a0*/ 	.word	0x00000000


	//----- nvinfo : EIATTR_REGCOUNT
	.align		4
.L_2996:
        /*37a4*/ 	.byte	0x04, 0x2f
        /*37a6*/ 	.short	(.L_2998 - .L_2997)
	.align		4
.L_2997:
        /*37a8*/ 	.word	index@(_Z15SoftmaxWarpImplI22BroadcastScaleMaskLoadIffbLm3EiE11DirectStoreIffEfLi1ELi6ELi32ELi1ELb0EL9Algorithm0EEvT_T0_ll)
        /*37ac*/ 	.word	0x00000020


	//----- nvinfo : EIATTR_FRAME_SIZE
	.align		4
.L_2998:
        /*37b0*/ 	.byte	0x04, 0x11
        /*37b2*/ 	.short	(.L_3000 - .L_2999)
	.align		4
.L_2999:
        /*37b4*/ 	.word	index@($__internal_216_$__cuda_sm3x_div_rn_noftz_f32_slowpath)
        /*37b8*/ 	.word	0x00000000


	//----- nvinfo : EIATTR_FRAME_SIZE
	.align		4
.L_3000:
        /*37bc*/ 	.byte	0x04, 0x11
        /*37be*/ 	.short	(.L_3002 - .L_3001)
	.align		4
.L_3001:
        /*37c0*/ 	.word	index@(_Z15SoftmaxWarpImplI22BroadcastScaleMaskLoadIffbLm3EiE11DirectStoreIffEfLi1ELi6ELi32ELi1ELb0EL9Algorithm0EEvT_T0_ll)
        /*37c4*/ 	.word	0x00000000


	//----- nvinfo : EIATTR_REGCOUNT
	.align		4
.L_3002:
        /*37c8*/ 	.byte	0x04, 0x2f
        /*37ca*/ 	.short	(.L_3004 - .L_3003)
	.align		4
.L_3003:
        /*37cc*/ 	.word	index@(_Z15SoftmaxWarpImplI22BroadcastScaleMaskLoadIffbLm3EiE11DirectStoreIffEfLi1ELi6ELi32ELi1ELb1EL9Algorithm0EEvT_T0_ll)
        /*37d0*/ 	.word	0x00000026


	//----- nvinfo : EIATTR_FRAME_SIZE
	.align		4
.L_3004:
        /*37d4*/ 	.byte	0x04, 0x11
        /*37d6*/ 	.short	(.L_3006 - .L_3005)
	.align		4
.L_3005:
        /*37d8*/ 	.word	index@($__internal_215_$__cuda_sm3x_div_rn_noftz_f32_slowpath)
        /*37dc*/ 	.word	0x00000000


	//----- nvinfo : EIATTR_FRAME_SIZE
	.align		4
.L_3006:
        /*37e0*/ 	.byte	0x04, 0x11
        /*37e2*/ 	.short	(.L_3008 - .L_3007)
	.align		4
.L_3007:
        /*37e4*/ 	.word	index@(_Z15SoftmaxWarpImplI22BroadcastScaleMaskLoadIffbLm3EiE11DirectStoreIffEfLi1ELi6ELi32ELi1ELb1EL9Algorithm0EEvT_T0_ll)
        /*37e8*/ 	.word	0x00000000


	//----- nvinfo : EIATTR_REGCOUNT
	.align		4
.L_3008:
        /*37ec*/ 	.byte	0x04, 0x2f
        /*37ee*/ 	.short	(.L_3010 - .L_3009)
	.align		4
.L_3009:
        /*37f0*/ 	.word	index@(_Z15SoftmaxWarpImplI22BroadcastScaleMaskLoadIffbLm3EiE11DirectStoreIffEfLi1ELi7ELi32ELi1ELb0EL9Algorithm0EEvT_T0_ll)
        /*37f4*/ 	.word	0x00000020


	//----- nvinfo : EIATTR_FRAME_SIZE
	.align		4
.L_3010:
        /*37f8*/ 	.byte	0x04, 0x11
        /*37fa*/ 	.short	(.L_3012 - .L_3011)
	.align		4
.L_3011:
        /*37fc*/ 	.word	index@($__internal_214_$__cuda_sm3x_div_rn_noftz_f32_slowpath)
        /*3800*/ 	.word	0x00000000


	//----- nvinfo : EIATTR_FRAME_SIZE
	.align		4
.L_3012:
        /*3804*/ 	.byte	0x04, 0x11
        /*3806*/ 	.short	(.L_3014 - .L_3013)
	.align		4
.L_3013:
        /*3808*/ 	.word	index@(_Z15SoftmaxWarpImplI22BroadcastScaleMaskLoadIffbLm3EiE11DirectStoreIffEfLi1ELi7ELi32ELi1ELb0EL9Algorithm0EEvT_T0_ll)
        /*380c*/ 	.word	0x00000000


	//----- nvinfo : EIATTR_REGCOUNT
	.align		4
.L_3014:
        /*3810*/ 	.byte	0x04, 0x2f
        /*3812*/ 	.short	(.L_3016 - .L_3015)
	.align		4
.L_3015:
        /*3814*/ 	.word	index@(_Z15SoftmaxWarpImplI22BroadcastScaleMaskLoadIffbLm3EiE11DirectStoreIffEfLi1ELi7ELi32ELi1ELb1EL9Algorithm0EEvT_T0_ll)
        /*3818*/ 	.word	0x00000026


	//----- nvinfo : EIATTR_FRAME_SIZE
	.align		4
.L_3016:
        /*381c*/ 	.byte	0x04, 0x11
        /*381e*/ 	.short	(.L_3018 - .L_3017)
	.align		4
.L_3017:
        /*3820*/ 	.word	index@($__internal_213_$__cuda_sm3x_div_rn_noftz_f32_slowpath)
        /*3824*/ 	.word	0x00000000


	//----- nvinfo : EIATTR_FRAME_SIZE
	.align		4
.L_3018:
        /*3828*/ 	.byte	0x04, 0x11
        /*382a*/ 	.short	(.L_3020 - .L_3019)
	.align		4
.L_3019:
        /*382c*/ 	.word	index@(_Z15SoftmaxWarpImplI22BroadcastScaleMaskLoadIffbLm3EiE11DirectStoreIffEfLi1ELi7ELi32ELi1ELb1EL9Algorithm0EEvT_T0_ll)
        /*3830*/ 	.word	0x00000000


	//----- nvinfo : EIATTR_REGCOUNT
	.align		4
.L_3020:
        /*3834*/ 	.byte	0x04, 0x2f
        /*3836*/ 	.short	(.L_3022 - .L_3021)
	.align		4
.L_3021:
        /*3838*/ 	.word	index@(_Z15SoftmaxWarpImplI22BroadcastScaleMaskLoadIffbLm3EiE11DirectStoreIffEfLi1ELi8ELi32ELi1ELb0EL9Algorithm0EEvT_T0_ll)
        /*383c*/ 	.word	0x00000027


	//----- nvinfo : EIATTR_FRAME_SIZE
	.align		4
.L_3022:
        /*3840*/ 	.byte	0x04, 0x11
        /*3842*/ 	.short	(.L_3024 - .L_3023)
	.align		4
.L_3023:
        /*3844*/ 	.word	index@($__internal_212_$__cuda_sm3x_div_rn_noftz_f32_slowpath)
        /*3848*/ 	.word	0x00000000


	//----- nvinfo : EIATTR_FRAME_SIZE
	.align		4
.L_3024:
        /*384c*/ 	.byte	0x04, 0x11
        /*384e*/ 	.short	(.L_3026 - .L_3025)
	.align		4
.L_3025:
        /*3850*/ 	.word	index@(_Z15SoftmaxWarpImplI22BroadcastScaleMaskLoadIffbLm3EiE11DirectStoreIffEfLi1ELi8ELi32ELi1ELb0EL9Algorithm0EEvT_T0_ll)
        /*3854*/ 	.word	0x00000000


	//----- nvinfo : EIATTR_REGCOUNT
	.align		4
.L_3026:
        /*3858*/ 	.byte	0x04, 0x2f
        /*385a*/ 	.short	(.L_3028 - .L_3027)
	.align		4
.L_3027:
        /*385c*/ 	.word	index@(_Z15SoftmaxWarpImplI22BroadcastScaleMaskLoadIffbLm3EiE11DirectStoreIffEfLi1ELi8ELi32ELi1ELb1EL9Algorithm0EEvT_T0_ll)
        /*3860*/ 	.word	0x00000028


	//----- nvinfo : EIATTR_FRAME_SIZE
	.align		4
.L_3028:
        /*3864*/ 	.byte	0x04, 0x11
        /*3866*/ 	.short	(.L_3030 - .L_3029)
	.align		4
.L_3029:
        /*3868*/ 	.word	index@($__internal_211_$__cuda_sm3x_div_rn_noftz_f32_slowpath)
        /*386c*/ 	.word	0x00000000


	//----- nvinfo : EIATTR_FRAME_SIZE
	.align		4
.L_3030:
        /*3870*/ 	.byte	0x04, 0x11
        /*3872*/ 	.short	(.L_3032 - .L_3031)
	.align		4
.L_3031:
        /*3874*/ 	.word	index@(_Z15SoftmaxWarpImplI22BroadcastScaleMaskLoadIffbLm3EiE11DirectStoreIffEfLi1ELi8ELi32ELi1ELb1EL9Algorithm0EEvT_T0_ll)
        /*3878*/ 	.word	0x00000000


	//----- nvinfo : EIATTR_REGCOUNT
	.align		4
.L_3032:
        /*387c*/ 	.byte	0x04, 0x2f
        /*387e*/ 	.short	(.L_3034 - .L_3033)
	.align		4
.L_3033:
        /*3880*/ 	.word	index@(_Z15SoftmaxWarpImplI22BroadcastScaleMaskLoadIffbLm3EiE11DirectStoreIffEfLi1ELi9ELi32ELi1ELb0EL9Algorithm0EEvT_T0_ll)
        /*3884*/ 	.word	0x00000028


	//----- nvinfo : EIATTR_FRAME_SIZE
	.align		4
.L_3034:
        /*3888*/ 	.byte	0x04, 0x11
        /*388a*/ 	.short	(.L_3036 - .L_3035)
	.align		4
.L_3035:
        /*388c*/ 	.word	index@($__internal_210_$__cuda_sm3x_div_rn_noftz_f32_slowpath)
        /*3890*/ 	.word	0x00000000


	//----- nvinfo : EIATTR_FRAME_SIZE
	.align		4
.L_3036:
        /*3894*/ 	.byte	0x04, 0x11
        /*3896*/ 	.short	(.L_3038 - .L_3037)
	.align		4
.L_3037:
        /*3898*/ 	.word	index@(_Z15SoftmaxWarpImplI22BroadcastScaleMaskLoadIffbLm3EiE11DirectStoreIffEfLi1ELi9ELi32ELi1ELb0EL9Algorithm0EEvT_T0_ll)
        /*389c*/ 	.word	0x00000000


	//----- nvinfo : EIATTR_REGCOUNT
	.align		4
.L_3038:
        /*38a0*/ 	.byte	0x04, 0x2f
        /*38a2*/ 	.short	(.L_3040 - .L_3039)
	.align		4
.L_3039:
        /*38a4*/ 	.word	index@(_Z15SoftmaxWarpImplI22BroadcastScaleMaskLoadIffbLm3EiE11DirectStoreIffEfLi1ELi9ELi32ELi1ELb1EL9Algorithm0EEvT_T0_ll)
        /*38a8*/ 	.word	0x0000002b


	//----- nvinfo : EIATTR_FRAME_SIZE
	.align		4
.L_3040:
        /*38ac*/ 	.byte	0x04, 0x11
        /*38ae*/ 	.short	(.L_3042 - .L_3041)
	.align		4
.L_3041:
        /*38b0*/ 	.word	index@($__internal_209_$__cuda_sm3x_div_rn_noftz_f32_slowpath)
        /*38b4*/ 	.word	0x00000000


	//----- nvinfo : EIATTR_FRAME_SIZE
	.align		4
.L_3042:
        /*38b8*/ 	.byte	0x04, 0x11
        /*38ba*/ 	.short	(.L_3044 - .L_3043)
	.align		4
.L_3043:
        /*38bc*/ 	.word	index@(_Z15SoftmaxWarpImplI22BroadcastScaleMaskLoadIffbLm3EiE11DirectStoreIffEfLi1ELi9ELi32ELi1ELb1EL9Algorithm0EEvT_T0_ll)
        /*38c0*/ 	.word	0x00000000


	//----- nvinfo : EIATTR_REGCOUNT
	.align		4
.L_3044:
        /*38c4*/ 	.byte	0x04, 0x2f
        /*38c6*/ 	.short	(.L_3046 - .L_3045)
	.align		4
.L_3045:
        /*38c8*/ 	.word	index@(_Z15SoftmaxWarpImplI22BroadcastScaleMaskLoadIffbLm3EiE11DirectStoreIffEfLi1ELi10ELi32ELi1ELb0EL9Algorithm0EEvT_T0_ll)
        /*38cc*/ 	.word	0x00000026


	//----- nvinfo : EIATTR_FRAME_SIZE
	.align		4
.L_3046:
        /*38d0*/ 	.byte	0x04, 0x11
        /*38d2*/ 	.short	(.L_3048 - .L_3047)
	.align		4
.L_3047:
        /*38d4*/ 	.word	index@($__internal_208_$__cuda_sm3x_div_rn_noftz_f32_slowpath)
        /*38d8*/ 	.word	0x00000000


	//----- nvinfo : EIATTR_FRAME_SIZE
	.align		4
.L_3048:
        /*38dc*/ 	.byte	0x04, 0x11
        /*38de*/ 	.short	(.L_3050 - .L_3049)
	.align		4
.L_3049:
        /*38e0*/ 	.word	index@(_Z15SoftmaxWarpImplI22BroadcastScaleMaskLoadIffbLm3EiE11DirectStoreIffEfLi1ELi10ELi32ELi1ELb0EL9Algorithm0EEvT_T0_ll)
        /*38e4*/ 	.word	0x00000000


	//----- nvinfo : EIATTR_REGCOUNT
	.align		4
.L_3050:
        /*38e8*/ 	.byte	0x04, 0x2f
        /*38ea*/ 	.short	(.L_3052 - .L_3051)
	.align		4
.L_3051:
        /*38ec*/ 	.word	index@(_Z15SoftmaxWarpImplI22BroadcastScaleMaskLoadIffbLm3EiE11DirectStoreIffEfLi1ELi10ELi32ELi1ELb1EL9Algorithm0EEvT_T0_ll)
        /*38f0*/ 	.word	0x00000030


	//----- nvinfo : EIATTR_FRAME_SIZE
	.align		4
.L_3052:
        /*38f4*/ 	.byte	0x04, 0x11
        /*38f6*/ 	.short	(.L_3054 - .L_3053)
	.align		4
.L_3053:
        /*38f8*/ 	.word	index@($__internal_207_$__cuda_sm3x_div_rn_noftz_f32_slowpath)
        /*38fc*/ 	.word	0x00000000


	//----- nvinfo : EIATTR_FRAME_SIZE
	.align		4
.L_3054:
        /*3900*/ 	.byte	0x04, 0x11
        /*3902*/ 	.short	(.L_3056 - .L_3055)
	.align		4
.L_3055:
        /*3904*/ 	.word	index@(_Z15SoftmaxWarpImplI22BroadcastScaleMaskLoadIffbLm3EiE11DirectStoreIffEfLi1ELi10ELi32ELi1ELb1EL9Algorithm0EEvT_T0_ll)
        /*3908*/ 	.word	0x00000000


	//----- nvinfo : EIATTR_REGCOUNT
	.align		4
.L_3056:
        /*390c*/ 	.byte	0x04, 0x2f
        /*390e*/ 	.short	(.L_3058 - .L_3057)
	.align		4
.L_3057:
        /*3910*/ 	.word	index@(_Z15SoftmaxWarpImplI22BroadcastScaleMaskLoadIffbLm3EiE11DirectStoreIffEfLi1ELi11ELi32ELi1ELb0EL9Algorithm0EEvT_T0_ll)
        /*3914*/ 	.word	0x00000026


	//----- nvinfo : EIATTR_FRAME_SIZE
	.align		4
.L_3058:
        /*3918*/ 	.byte	0x04, 0x11
        /*391a*/ 	.short	(.L_3060 - .L_3059)
	.align		4
.L_3059:
        /*391c*/ 	.word	index@($__internal_206_$__cuda_sm3x_div_rn_noftz_f32_slowpath)
        /*3920*/ 	.word	0x00000000


	//----- nvinfo : EIATTR_FRAME_SIZE
	.align		4
.L_3060:
        /*3924*/ 	.byte	0x04, 0x11
        /*3926*/ 	.short	(.L_3062 - .L_3061)
	.align		4
.L_3061:
        /*3928*/ 	.word	index@(_Z15SoftmaxWarpImplI22BroadcastScaleMaskLoadIffbLm3EiE11DirectStoreIffEfLi1ELi11ELi32ELi1ELb0EL9Algorithm0EEvT_T0_ll)
        /*392c*/ 	.word	0x00000000


	//----- nvinfo : EIATTR_REGCOUNT
	.align		4
.L_3062:
        /*3930*/ 	.byte	0x04, 0x2f
        /*3932*/ 	.short	(.L_3064 - .L_3063)
	.align		4
.L_3063:
        /*3934*/ 	.word	index@(_Z15SoftmaxWarpImplI22BroadcastScaleMaskLoadIffbLm3EiE11DirectStoreIffEfLi1ELi11ELi32ELi1ELb1EL9Algorithm0EEvT_T0_ll)
        /*3938*/ 	.word	0x0000002d


	//----- nvinfo : EIATTR_FRAME_SIZE
	.align		4
.L_3064:
        /*393c*/ 	.byte	0x04, 0x11
        /*393e*/ 	.short	(.L_3066 - .L_3065)
	.align		4
.L_3065:
        /*3940*/ 	.word	index@($__internal_205_$__cuda_sm3x_div_rn_noftz_f32_slowpath)
        /*3944*/ 	.word	0x00000000


	//----- nvinfo : EIATTR_FRAME_SIZE
	.align		4
.L_3066:
        /*3948*/ 	.byte	0x04, 0x11
        /*394a*/ 	.short	(.L_3068 - .L_3067)
	.align		4
.L_3067:
        /*394c*/ 	.word	index@(_Z15SoftmaxWarpImplI22BroadcastScaleMaskLoadIffbLm3EiE11DirectStoreIffEfLi1ELi11ELi32ELi1ELb1EL9Algorithm0EEvT_T0_ll)
        /*3950*/ 	.word	0x00000000


	//----- nvinfo : EIATTR_REGCOUNT
	.align		4
.L_3068:
        /*3954*/ 	.byte	0x04, 0x2f
        /*3956*/ 	.short	(.L_3070 - .L_3069)
	.align		4
.L_3069:
        /*3958*/ 	.word	index@(_Z15SoftmaxWarpImplI22BroadcastScaleMaskLoadIffbLm3EiE11DirectStoreIffEfLi1ELi12ELi32ELi1ELb0EL9Algorithm0EEvT_T0_ll)
        /*395c*/ 	.word	0x00000029


	//----- nvinfo : EIATTR_FRAME_SIZE
	.align		4
.L_3070:
        /*3960*/ 	.byte	0x04, 0x11
        /*3962*/ 	.short	(.L_3072 - .L_3071)
	.align		4
.L_3071:
        /*3964*/ 	.word	index@($__internal_204_$__cuda_sm3x_div_rn_noftz_f32_slowpath)
        /*3968*/ 	.word	0x00000000


	//----- nvinfo : EIATTR_FRAME_SIZE
	.align		4
.L_3072:
        /*396c*/ 	.byte	0x04, 0x11
        /*396e*/ 	.short	(.L_3074 - .L_3073)
	.align		4
.L_3073:
        /*3970*/ 	.word	index@(_Z15SoftmaxWarpImplI22BroadcastScaleMaskLoadIffbLm3EiE11DirectStoreIffEfLi1ELi12ELi32ELi1ELb0EL9Algorithm0EEvT_T0_ll)
        /*3974*/ 	.word	0x00000000


	//----- nvinfo : EIATTR_REGCOUNT
	.align		4
.L_3074:
        /*3978*/ 	.byte	0x04, 0x2f
        /*397a*/ 	.short	(.L_3076 - .L_3075)
	.align		4
.L_3075:
        /*397c*/ 	.word	index@(_Z15SoftmaxWarpImplI22BroadcastScaleMaskLoadIffbLm3EiE11DirectStoreIffEfLi1ELi12ELi32ELi1ELb1EL9Algorithm0EEvT_T0_ll)
        /*3980*/ 	.word	0x00000037


	//----- nvinfo : EIATTR_FRAME_SIZE
	.align		4
.L_3076:
        /*3984*/ 	.byte	0x04, 0x11
        /*3986*/ 	.short	(.L_3078 - .L_3077)
	.align		4
.L_3077:
        /*3988*/ 	.word	index@($__internal_203_$__cuda_sm3x_div_rn_noftz_f32_slowpath)
        /*398c*/ 	.word	0x00000000


	//----- nvinfo : EIATTR_FRAME_SIZE
	.align		4
.L_3078:
        /*3990*/ 	.byte	0x04, 0x11
        /*3992*/ 	.short	(.L_3080 - .L_3079)
	.align		4
.L_3079:
        /*3994*/ 	.word	index@(_Z15SoftmaxWarpImplI22BroadcastScaleMaskLoadIffbLm3EiE11DirectStoreIffEfLi1ELi12ELi32ELi1ELb1EL9Algorithm0EEvT_T0_ll)
        /*3998*/ 	.word	0x00000000


	//----- nvinfo : EIATTR_REGCOUNT
	.align		4
.L_3080:
        /*399c*/ 	.byte	0x04, 0x2f
        /*399e*/ 	.short	(.L_3082 - .L_3081)
	.align		4
.L_3081:
        /*39a0*/ 	.word	index@(_Z15SoftmaxWarpImplI22BroadcastScaleMaskLoadIffbLm3EiE11DirectStoreIffEfLi1ELi13ELi32ELi1ELb0EL9Algorithm0EEvT_T0_ll)
        /*39a4*/ 	.word	0x0000002b


	//----- nvinfo : EIATTR_FRAME_SIZE
	.align		4
.L_3082:
        /*39a8*/ 	.byte	0x04, 0x11
        /*39aa*/ 	.short	(.L_3084 - .L_3083)
	.align		4
.L_3083:
        /*39ac*/ 	.word	index@($__internal_202_$__cuda_sm3x_div_rn_noftz_f32_slowpath)
        /*39b0*/ 	.word	0x00000000


	//----- nvinfo : EIATTR_FRAME_SIZE
	.align		4
.L_3084:
        /*39b4*/ 	.byte	0x04, 0x11
        /*39b6*/ 	.short	(.L_3086 - .L_3085)
	.align		4
.L_3085:
        /*39b8*/ 	.word	index@(_Z15SoftmaxWarpImplI22BroadcastScaleMaskLoadIffbLm3EiE11DirectStoreIffEfLi1ELi13ELi32ELi1ELb0EL9Algorithm0EEvT_T0_ll)
        /*39bc*/ 	.word	0x00000000


	//----- nvinfo : EIATTR_REGCOUNT
	.align		4
.L_3086:
        /*39c0*/ 	.byte	0x04, 0x2f
        /*39c2*/ 	.short	(.L_3088 - .L_3087)
	.align		4
.L_3087:
        /*39c4*/ 	.word	index@(_Z15SoftmaxWarpImplI22BroadcastScaleMaskLoadIffbLm3EiE11DirectStoreIffEfLi1ELi13ELi32ELi1ELb1EL9Algorithm0EEvT_T0_ll)
        /*39c8*/ 	.word	0x00000036


	//----- nvinfo : EIATTR_FRAME_SIZE
	.align		4
.L_3088:
        /*39cc*/ 	.byte	0x04, 0x11
        /*39ce*/ 	.short	(.L_3090 - .L_3089)
	.align		4
.L_3089:
        /*39d0*/ 	.word	index@($__internal_201_$__cuda_sm3x_div_rn_noftz_f32_slowpath)
        /*39d4*/ 	.word	0x00000000


	//----- nvinfo : EIATTR_FRAME_SIZE
	.align		4
.L_3090:
        /*39d8*/ 	.byte	0x04, 0x11
        /*39da*/ 	.short	(.L_3092 - .L_3091)
	.align		4
.L_3091:
        /*39dc*/ 	.word	index@(_Z15SoftmaxWarpImplI22BroadcastScaleMaskLoadIffbLm3EiE11DirectStoreIffEfLi1ELi13ELi32ELi1ELb1EL9Algorithm0EEvT_T0_ll)
        /*39e0*/ 	.word	0x00000000


	//----- nvinfo : EIATTR_REGCOUNT
	.align		4
.L_3092:
        /*39e4*/ 	.byte	0x04, 0x2f
        /*39e6*/ 	.short	(.L_3094 - .L_3093)
	.align		4
.L_3093:
        /*39e8*/ 	.word	index@(_Z15SoftmaxWarpImplI22BroadcastScaleMaskLoadIffbLm3EiE11DirectStoreIffEfLi1ELi14ELi32ELi1ELb0EL9Algorithm0EEvT_T0_ll)
        /*39ec*/ 	.word	0x0000002f


	//----- nvinfo : EIATTR_FRAME_SIZE
	.align		4
.L_3094:
        /*39f0*/ 	.byte	0x04, 0x11
        /*39f2*/ 	.short	(.L_3096 - .L_3095)
	.align		4
.L_3095:
        /*39f4*/ 	.word	index@($__internal_200_$__cuda_sm3x_div_rn_noftz_f32_slowpath)
        /*39f8*/ 	.word	0x00000000


	//----- nvinfo : EIATTR_FRAME_SIZE
	.align		4
.L_3096:
        /*39fc*/ 	.byte	0x04, 0x11
        /*39fe*/ 	.short	(.L_3098 - .L_3097)
	.align		4
.L_3097:
        /*3a00*/ 	.word	index@(_Z15SoftmaxWarpImplI22BroadcastScaleMaskLoadIffbLm3EiE11DirectStoreIffEfLi1ELi14ELi32ELi1ELb0EL9Algorithm0EEvT_T0_ll)
        /*3a04*/ 	.word	0x00000000


	//----- nvinfo : EIATTR_REGCOUNT
	.align		4
.L_3098:
        /*3a08*/ 	.byte	0x04, 0x2f
        /*3a0a*/ 	.short	(.L_3100 - .L_3099)
	.align		4
.L_3099:
        /*3a0c*/ 	.word	index@(_Z15SoftmaxWarpImplI22BroadcastScaleMaskLoadIffbLm3EiE11DirectStoreIffEfLi1ELi14ELi32ELi1ELb1EL9Algorithm0EEvT_T0_ll)
        /*3a10*/ 	.word	0x00000040


	//----- nvinfo : EIATTR_FRAME_SIZE
	.align		4
.L_3100:
        /*3a14*/ 	.byte	0x04, 0x11
        /*3a16*/ 	.short	(.L_3102 - .L_3101)
	.align		4
.L_3101:
        /*3a18*/ 	.word	index@($__internal_199_$__cuda_sm3x_div_rn_noftz_f32_slowpath)
        /*3a1c*/ 	.word	0x00000000


	//----- nvinfo : EIATTR_FRAME_SIZE
	.align		4
.L_3102:
        /*3a20*/ 	.byte	0x04, 0x11
        /*3a22*/ 	.short	(.L_3104 - .L_3103)
	.align		4
.L_3103:
        /*3a24*/ 	.word	index@(_Z15SoftmaxWarpImplI22BroadcastScaleMaskLoadIffbLm3EiE11DirectStoreIffEfLi1ELi14ELi32ELi1ELb1EL9Algorithm0EEvT_T0_ll)
        /*3a28*/ 	.word	0x00000000


	//----- nvinfo : EIATTR_REGCOUNT
	.align		4
.L_3104:
        /*3a2c*/ 	.byte	0x04, 0x2f
        /*3a2e*/ 	.short	(.L_3106 - .L_3105)
	.align		4
.L_3105:
        /*3a30*/ 	.word	index@(_Z15SoftmaxWarpImplI22BroadcastScaleMaskLoadIffbLm3EiE11DirectStoreIffEfLi1ELi15ELi32ELi1ELb0EL9Algorithm0EEvT_T0_ll)
        /*3a34*/ 	.word	0x0000002f


	//----- nvinfo : EIATTR_FRAME_SIZE
	.align		4
.L_3106:
        /*3a38*/ 	.byte	0x04, 0x11
        /*3a3a*/ 	.short	(.L_3108 - .L_3107)
	.align		4
.L_3107:
        /*3a3c*/ 	.word	index@($__internal_198_$__cuda_sm3x_div_rn_noftz_f32_slowpath)
        /*3a40*/ 	.word	0x00000000


	//----- nvinfo : EIATTR_FRAME_SIZE
	.align		4
.L_3108:
        /*3a44*/ 	.byte	0x04, 0x11
        /*3a46*/ 	.short	(.L_3110 - .L_3109)
	.align		4
.L_3109:
        /*3a48*/ 	.word	index@(_Z15SoftmaxWarpImplI22BroadcastScaleMaskLoadIffbLm3EiE11DirectStoreIffEfLi1ELi15ELi32ELi1ELb0EL9Algorithm0EEvT_T0_ll)
        /*3a4c*/ 	.word	0x00000000


	//----- nvinfo : EIATTR_REGCOUNT
	.align		4
.L_3110:
        /*3a50*/ 	.byte	0x04, 0x2f
        /*3a52*/ 	.short	(.L_3112 - .L_3111)
	.align		4
.L_3111:
        /*3a54*/ 	.word	index@(_Z15SoftmaxWarpImplI22BroadcastScaleMaskLoadIffbLm3EiE11DirectStoreIffEfLi1ELi15ELi32ELi1ELb1EL9Algorithm0EEvT_T0_ll)
        /*3a58*/ 	.word	0x0000003e


	//----- nvinfo : EIATTR_FRAME_SIZE
	.align		4
.L_3112:
        /*3a5c*/ 	.byte	0x04, 0x11
        /*3a5e*/ 	.short	(.L_3114 - .L_3113)
	.align		4
.L_3113:
        /*3a60*/ 	.word	index@($__internal_197_$__cuda_sm3x_div_rn_noftz_f32_slowpath)
        /*3a64*/ 	.word	0x00000000


	//----- nvinfo : EIATTR_FRAME_SIZE
	.align		4
.L_3114:
        /*3a68*/ 	.byte	0x04, 0x11
        /*3a6a*/ 	.short	(.L_3116 - .L_3115)
	.align		4
.L_3115:
        /*3a6c*/ 	.word	index@(_Z15SoftmaxWarpImplI22BroadcastScaleMaskLoadIffbLm3EiE11DirectStoreIffEfLi1ELi15ELi32ELi1ELb1EL9Algorithm0EEvT_T0_ll)
        /*3a70*/ 	.word	0x00000000


	//----- nvinfo : EIATTR_REGCOUNT
	.align		4
.L_3116:
        /*3a74*/ 	.byte	0x04, 0x2f
        /*3a76*/ 	.short	(.L_3118 - .L_3117)
	.align		4
.L_3117:
        /*3a78*/ 	.word	index@(_Z15SoftmaxWarpImplI22BroadcastScaleMaskLoadIffbLm3EiE11DirectStoreIffEfLi1ELi16ELi32ELi1ELb0EL9Algorithm0EEvT_T0_ll)
        /*3a7c*/ 	.word	0x00000031


	//----- nvinfo : EIATTR_FRAME_SIZE
	.align		4
.L_3118:
        /*3a80*/ 	.byte	0x04, 0x11
        /*3a82*/ 	.short	(.L_3120 - .L_3119)
	.align		4
.L_3119:
        /*3a84*/ 	.word	index@($__internal_196_$__cuda_sm3x_div_rn_noftz_f32_slowpath)
        /*3a88*/ 	.word	0x00000000


	//----- nvinfo : EIATTR_FRAME_SIZE
	.align		4
.L_3120:
        /*3a8c*/ 	.byte	0x04, 0x11
        /*3a8e*/ 	.short	(.L_3122 - .L_3121)
	.align		4
.L_3121:
        /*3a90*/ 	.word	index@(_Z15SoftmaxWarpImplI22BroadcastScaleMaskLoadIffbLm3EiE11DirectStoreIffEfLi1ELi16ELi32ELi1ELb0EL9Algorithm0EEvT_T0_ll)
        /*3a94*/ 	.word	0x00000000


	//----- nvinfo : EIATTR_REGCOUNT
	.align		4
.L_3122:
        /*3a98*/ 	.byte	0x04, 0x2f
        /*3a9a*/ 	.short	(.L_3124 - .L_3123)
	.align		4
.L_3123:
        /*3a9c*/ 	.word	index@(_Z15SoftmaxWarpImplI22BroadcastScaleMaskLoadIffbLm3EiE11DirectStoreIffEfLi1ELi16ELi32ELi1ELb1EL9Algorithm0EEvT_T0_ll)
        /*3aa0*/ 	.word	0x00000040


	//----- nvinfo : EIATTR_FRAME_SIZE
	.align		4
.L_3124:
        /*3aa4*/ 	.byte	0x04, 0x11
        /*3aa6*/ 	.short	(.L_3126 - .L_3125)
	.align		4
.L_3125:
        /*3aa8*/ 	.word	index@($__internal_195_$__cuda_sm3x_div_rn_noftz_f32_slowpath)
        /*3aac*/ 	.word	0x00000000


	//----- nvinfo : EIATTR_FRAME_SIZE
	.align		4
.L_3126:
        /*3ab0*/ 	.byte	0x04, 0x11
        /*3ab2*/ 	.short	(.L_3128 - .L_3127)
	.align		4
.L_3127:
        /*3ab4*/ 	.word	index@(_Z15SoftmaxWarpImplI22BroadcastScaleMaskLoadIffbLm3EiE11DirectStoreIffEfLi1ELi16ELi32ELi1ELb1EL9Algorithm0EEvT_T0_ll)
        /*3ab8*/ 	.word	0x00000000


	//----- nvinfo : EIATTR_REGCOUNT
	.align		4
.L_3128:
        /*3abc*/ 	.byte	0x04, 0x2f
        /*3abe*/ 	.short	(.L_3130 - .L_3129)
	.align		4
.L_3129:
        /*3ac0*/ 	.word	index@(_Z15SoftmaxWarpImplI22BroadcastScaleMaskLoadIffbLm3EiE11DirectStoreIffEfLi1ELi17ELi32ELi1ELb0EL9Algorithm0EEvT_T0_ll)
        /*3ac4*/ 	.word	0x00000033


	//----- nvinfo : EIATTR_FRAME_SIZE
	.align		4
.L_3130:
        /*3ac8*/ 	.byte	0x04, 0x11
        /*3aca*/ 	.short	(.L_3132 - .L_3131)
	.align		4
.L_3131:
        /*3acc*/ 	.word	index@($__internal_194_$__cuda_sm3x_div_rn_noftz_f32_slowpath)
        /*3ad0*/ 	.word	0x00000000


	//----- nvinfo : EIATTR_FRAME_SIZE
	.align		4
.L_3132:
        /*3ad4*/ 	.byte	0x04, 0x11
        /*3ad6*/ 	.short	(.L_3134 - .L_3133)
	.align		4
.L_3133:
        /*3ad8*/ 	.word	index@(_Z15SoftmaxWarpImplI22BroadcastScaleMaskLoadIffbLm3EiE11DirectStoreIffEfLi1ELi17ELi32ELi1ELb0EL9Algorithm0EEvT_T0_ll)
        /*3adc*/ 	.word	0x00000000


	//----- nvinfo : EIATTR_REGCOUNT
	.align		4
.L_3134:
        /*3ae0*/ 	.byte	0x04, 0x2f
        /*3ae2*/ 	.short	(.L_3136 - .L_3135)
	.align		4
.L_3135:
        /*3ae4*/ 	.word	index@(_Z15SoftmaxWarpImplI22BroadcastScaleMaskLoadIffbLm3EiE11DirectStoreIffEfLi1ELi17ELi32ELi1ELb1EL9Algorithm0EEvT_T0_ll)
        /*3ae8*/ 	.word	0x00000043


	//----- nvinfo : EIATTR_FRAME_SIZE
	.align		4
.L_3136:
        /*3aec*/ 	.byte	0x04, 0x11
        /*3aee*/ 	.short	(.L_3138 - .L_3137)
	.align		4
.L_3137:
        /*3af0*/ 	.word	index@($__internal_193_$__cuda_sm3x_div_rn_noftz_f32_slowpath)
        /*3af4*/ 	.word	0x00000000


	//----- nvinfo : EIATTR_FRAME_SIZE
	.align		4
.L_3138:
        /*3af8*/ 	.byte	0x04, 0x11
        /*3afa*/ 	.short	(.L_3140 - .L_3139)
	.align		4
.L_3139:
        /*3afc*/ 	.word	index@(_Z15SoftmaxWarpImplI22BroadcastScaleMaskLoadIffbLm3EiE11DirectStoreIffEfLi1ELi17ELi32ELi1ELb1EL9Algorithm0EEvT_T0_ll)
        /*3b00*/ 	.word	0x00000000


	//----- nvinfo : EIATTR_REGCOUNT
	.align		4
.L_3140:
        /*3b04*/ 	.byte	0x04, 0x2f
        /*3b06*/ 	.short	(.L_3142 - .L_3141)
	.align		4
.L_3141:
        /*3b08*/ 	.word	index@(_Z15SoftmaxWarpImplI22BroadcastScaleMaskLoadIffbLm3EiE11DirectStoreIffEfLi1ELi18ELi32ELi1ELb0EL9Algorithm0EEvT_T0_ll)
        /*3b0c*/ 	.word	0x00000035


	//----- nvinfo : EIATTR_FRAME_SIZE
	.align		4
.L_3142:
        /*3b10*/ 	.byte	0x04, 0x11
        /*3b12*/ 	.short	(.L_3144 - .L_3143)
	.align		4
.L_3143:
        /*3b14*/ 	.word	index@($__internal_192_$__cuda_sm3x_div_rn_noftz_f32_slowpath)
        /*3b18*/ 	.word	0x00000000


	//----- nvinfo : EIATTR_FRAME_SIZE
	.align		4
.L_3144:
        /*3b1c*/ 	.byte	0x04, 0x11
        /*3b1e*/ 	.short	(.L_3146 - .L_3145)
	.align		4
.L_3145:
        /*3b20*/ 	.word	index@(_Z15SoftmaxWarpImplI22BroadcastScaleMaskLoadIffbLm3EiE11DirectStoreIffEfLi1ELi18ELi32ELi1ELb0EL9Algorithm0EEvT_T0_ll)
        /*3b24*/ 	.word	0x00000000


	//----- nvinfo : EIATTR_REGCOUNT
	.align		4
.L_3146:
        /*3b28*/ 	.byte	0x04, 0x2f
        /*3b2a*/ 	.short	(.L_3148 - .L_3147)
	.align		4
.L_3147:
        /*3b2c*/ 	.word	index@(_Z15SoftmaxWarpImplI22BroadcastScaleMaskLoadIffbLm3EiE11DirectStoreIffEfLi1ELi18ELi32ELi1ELb1EL9Algorithm0EEvT_T0_ll)
        /*3b30*/ 	.word	0x00000048


	//----- nvinfo : EIATTR_FRAME_SIZE
	.align		4
.L_3148:
        /*3b34*/ 	.byte	0x04, 0x11
        /*3b36*/ 	.short	(.L_3150 - .L_3149)
	.align		4
.L_3149:
        /*3b38*/ 	.word	index@($__internal_191_$__cuda_sm3x_div_rn_noftz_f32_slowpath)
        /*3b3c*/ 	.word	0x00000000


	//----- nvinfo : EIATTR_FRAME_SIZE
	.align		4
.L_3150:
        /*3b40*/ 	.byte	0x04, 0x11
        /*3b42*/ 	.short	(.L_3152 - .L_3151)
	.align		4
.L_3151:
        /*3b44*/ 	.word	index@(_Z15SoftmaxWarpImplI22BroadcastScaleMaskLoadIffbLm3EiE11DirectStoreIffEfLi1ELi18ELi32ELi1ELb1EL9Algorithm0EEvT_T0_ll)
        /*3b48*/ 	.word	0x00000000


	//----- nvinfo : EIATTR_REGCOUNT
	.align		4
.L_3152:
        /*3b4c*/ 	.byte	0x04, 0x2f
        /*3b4e*/ 	.short	(.L_3154 - .L_3153)
	.align		4
.L_3153:
        /*3b50*/ 	.word	index@(_Z15SoftmaxWarpImplI22BroadcastScaleMaskLoadIffbLm3EiE11DirectStoreIffEfLi1ELi19ELi32ELi1ELb0EL9Algorithm0EEvT_T0_ll)
        /*3b54*/ 	.word	0x00000037


	//----- nvinfo : EIATTR_FRAME_SIZE
	.align		4
.L_3154:
        /*3b58*/ 	.byte	0x04, 0x11
        /*3b5a*/ 	.short	(.L_3156 - .L_3155)
	.align		4
.L_3155:
        /*3b5c*/ 	.word	index@($__internal_190_$__cuda_sm3x_div_rn_noftz_f32_slowpath)
        /*3b60*/ 	.word	0x00000000


	//----- nvinfo : EIATTR_FRAME_SIZE
	.align		4
.L_3156:
        /*3b64*/ 	.byte	0x04, 0x11
        /*3b66*/ 	.short	(.L_3158 - .L_3157)
	.align		4
.L_3157:
        /*3b68*/ 	.word	index@(_Z15SoftmaxWarpImplI22BroadcastScaleMaskLoadIffbLm3EiE11DirectStoreIffEfLi1ELi19ELi32ELi1ELb0EL9Algorithm0EEvT_T0_ll)
        /*3b6c*/ 	.word	0x00000000


	//----- nvinfo : EIATTR_REGCOUNT
	.align		4
.L_3158:
        /*3b70*/ 	.byte	0x04, 0x2f
        /*3b72*/ 	.short	(.L_3160 - .L_3159)
	.align		4
.L_3159:
        /*3b74*/ 	.word	index@(_Z15SoftmaxWarpImplI22BroadcastScaleMaskLoadIffbLm3EiE11DirectStoreIffEfLi1ELi19ELi32ELi1ELb1EL9Algorithm0EEvT_T0_ll)
        /*3b78*/ 	.word	0x00000048


	//----- nvinfo : EIATTR_FRAME_SIZE
	.align		4
.L_3160:
        /*3b7c*/ 	.byte	0x04, 0x11
        /*3b7e*/ 	.short	(.L_3162 - .L_3161)
	.align		4
.L_3161:
        /*3b80*/ 	.word	index@($__internal_189_$__cuda_sm3x_div_rn_noftz_f32_slowpath)
        /*3b84*/ 	.word	0x00000000


	//----- nvinfo : EIATTR_FRAME_SIZE
	.align		4
.L_3162:
        /*3b88*/ 	.byte	0x04, 0x11
        /*3b8a*/ 	.short	(.L_3164 - .L_3163)
	.align		4
.L_3163:
        /*3b8c*/ 	.word	index@(_Z15SoftmaxWarpImplI22BroadcastScaleMaskLoadIffbLm3EiE11DirectStoreIffEfLi1ELi19ELi32ELi1ELb1EL9Algorithm0EEvT_T0_ll)
        /*3b90*/ 	.word	0x00000000


	//----- nvinfo : EIATTR_REGCOUNT
	.align		4
.L_3164:
        /*3b94*/ 	.byte	0x04, 0x2f
        /*3b96*/ 	.short	(.L_3166 - .L_3165)
	.align		4
.L_3165:
        /*3b98*/ 	.word	index@(_Z15SoftmaxWarpImplI22BroadcastScaleMaskLoadIffbLm3EiE11DirectStoreIffEfLi1ELi20ELi32ELi1ELb0EL9Algorithm0EEvT_T0_ll)
        /*3b9c*/ 	.word	0x0000003a


	//----- nvinfo : EIATTR_FRAME_SIZE
	.align		4
.L_3166:
        /*3ba0*/ 	.byte	0x04, 0x11
        /*3ba2*/ 	.short	(.L_3168 - .L_3167)
	.align		4
.L_3167:
        /*3ba4*/ 	.word	index@($__internal_188_$__cuda_sm3x_div_rn_noftz_f32_slowpath)
        /*3ba8*/ 	.word	0x00000000


	//----- nvinfo : EIATTR_FRAME_SIZE
	.align		4
.L_3168:
        /*3bac*/ 	.byte	0x04, 0x11
        /*3bae*/ 	.short	(.L_3170 - .L_3169)
	.align		4
.L_3169:
        /*3bb0*/ 	.word	index@(_Z15SoftmaxWarpImplI22BroadcastScaleMaskLoadIffbLm3EiE11DirectStoreIffEfLi1ELi20ELi32ELi1ELb0EL9Algorithm0EEvT_T0_ll)
        /*3bb4*/ 	.word	0x00000000


	//----- nvinfo : EIATTR_REGCOUNT
	.align		4
.L_3170:
        /*3bb8*/ 	.byte	0x04, 0x2f
        /*3bba*/ 	.short	(.L_3172 - .L_3171)
	.align		4
.L_3171:
        /*3bbc*/ 	.word	index@(_Z15SoftmaxWarpImplI22BroadcastScaleMaskLoadIffbLm3EiE11DirectStoreIffEfLi1ELi20ELi32ELi1ELb1EL9Algorithm0EEvT_T0_ll)
        /*3bc0*/ 	.word	0x00000048


	//----- nvinfo : EIATTR_FRAME_SIZE
	.align		4
.L_3172:
        /*3bc4*/ 	.byte	0x04, 0x11
        /*3bc6*/ 	.short	(.L_3174 - .L_3173)
	.align		4
.L_3173:
        /*3bc8*/ 	.word	index@($__internal_187_$__cuda_sm3x_div_rn_noftz_f32_slowpath)
        /*3bcc*/ 	.word	0x00000000


	//----- nvinfo : EIATTR_FRAME_SIZE
	.align		4
.L_3174:
        /*3bd0*/ 	.byte	0x04, 0x11
        /*3bd2*/ 	.short	(.L_3176 - .L_3175)
	.align		4
.L_3175:
        /*3bd4*/ 	.word	index@(_Z15SoftmaxWarpImplI22BroadcastScaleMaskLoadIffbLm3EiE11DirectStoreIffEfLi1ELi20ELi32ELi1ELb1EL9Algorithm0EEvT_T0_ll)
        /*3bd8*/ 	.word	0x00000000


	//----- nvinfo : EIATTR_REGCOUNT
	.align		4
.L_3176:
        /*3bdc*/ 	.byte	0x04, 0x2f
        /*3bde*/ 	.short	(.L_3178 - .L_3177)
	.align		4
.L_3177:
        /*3be0*/ 	.word	index@(_Z15SoftmaxWarpImplI22BroadcastScaleMaskLoadIffbLm3EiE11DirectStoreIffEfLi1ELi21ELi32ELi1ELb0EL9Algorithm0EEvT_T0_ll)
        /*3be4*/ 	.word	0x0000003d


	//----- nvinfo : EIATTR_FRAME_SIZE
	.align		4
.L_3178:
        /*3be8*/ 	.byte	0x04, 0x11
        /*3bea*/ 	.short	(.L_3180 - .L_3179)
	.align		4
.L_3179:
        /*3bec*/ 	.word	index@($__internal_186_$__cuda_sm3x_div_rn_noftz_f32_slowpath)
        /*3bf0*/ 	.word	0x00000000


	//----- nvinfo : EIATTR_FRAME_SIZE
	.align		4
.L_3180:
        /*3bf4*/ 	.byte	0x04, 0x11
        /*3bf6*/ 	.short	(.L_3182 - .L_3181)
	.align		4
.L_3181:
        /*3bf8*/ 	.word	index@(_Z15SoftmaxWarpImplI22BroadcastScaleMaskLoadIffbLm3EiE11DirectStoreIffEfLi1ELi21ELi32ELi1ELb0EL9Algorithm0EEvT_T0_ll)
        /*3bfc*/ 	.word	0x00000000


	//----- nvinfo : EIATTR_REGCOUNT
	.align		4
.L_3182:
        /*3c00*/ 	.byte	0x04, 0x2f
        /*3c02*/ 	.short	(.L_3184 - .L_3183)
	.align		4
.L_3183:
        /*3c04*/ 	.word	index@(_Z15SoftmaxWarpImplI22BroadcastScaleMaskLoadIffbLm3EiE11DirectStoreIffEfLi1ELi21ELi32ELi1ELb1EL9Algorithm0EEvT_T0_ll)
        /*3c08*/ 	.word	0x00000050


	//----- nvinfo : EIATTR_FRAME_SIZE
	.align		4
.L_3184:
        /*3c0c*/ 	.byte	0x04, 0x11
        /*3c0e*/ 	.short	(.L_3186 - .L_3185)
	.align		4
.L_3185:
        /*3c10*/ 	.word	index@($__internal_185_$__cuda_sm3x_div_rn_noftz_f32_slowpath)
        /*3c14*/ 	.word	0x00000000


	//----- nvinfo : EIATTR_FRAME_SIZE
	.align		4
.L_3186:
        /*3c18*/ 	.byte	0x04, 0x11
        /*3c1a*/ 	.short	(.L_3188 - .L_3187)
	.align		4
.L_3187:
        /*3c1c*/ 	.word	index@(_Z15SoftmaxWarpImplI22BroadcastScaleMaskLoadIffbLm3EiE11DirectStoreIffEfLi1ELi21ELi32ELi1ELb1EL9Algorithm0EEvT_T0_ll)
        /*3c20*/ 	.word	0x00000000


	//----- nvinfo : EIATTR_REGCOUNT
	.align		4
.L_3188:
        /*3c24*/ 	.byte	0x04, 0x2f
        /*3c26*/ 	.short	(.L_3190 - .L_3189)
	.align		4
.L_3189:
        /*3c28*/ 	.word	index@(_Z15SoftmaxWarpImplI22BroadcastScaleMaskLoadIffbLm3EiE11DirectStoreIffEfLi1ELi22ELi32ELi1ELb0EL9Algorithm0EEvT_T0_ll)
        /*3c2c*/ 	.word	0x0000003e


	//----- nvinfo : EIATTR_FRAME_SIZE
	.align		4
.L_3190:
        /*3c30*/ 	.byte	0x04, 0x11
        /*3c32*/ 	.short	(.L_3192 - .L_3191)
	.align		4
.L_3191:
        /*3c34*/ 	.word	index@($__internal_184_$__cuda_sm3x_div_rn_noftz_f32_slowpath)
        /*3c38*/ 	.word	0x00000000


	//----- nvinfo : EIATTR_FRAME_SIZE
	.align		4
.L_3192:
        /*3c3c*/ 	.byte	0x04, 0x11
        /*3c3e*/ 	.short	(.L_3194 - .L_3193)
	.align		4
.L_3193:
        /*3c40*/ 	.word	index@(_Z15SoftmaxWarpImplI22BroadcastScaleMaskLoadIffbLm3EiE11DirectStoreIffEfLi1ELi22ELi32ELi1ELb0EL9Algorithm0EEvT_T0_ll)
        /*3c44*/ 	.word	0x00000000


	//----- nvinfo : EIATTR_REGCOUNT
	.align		4
.L_3194:
        /*3c48*/ 	.byte	0x04, 0x2f
        /*3c4a*/ 	.short	(.L_3196 - .L_3195)
	.align		4
.L_3195:
        /*3c4c*/ 	.word	index@(_Z15SoftmaxWarpImplI22BroadcastScaleMaskLoadIffbLm3EiE11DirectStoreIffEfLi1ELi22ELi32ELi1ELb1EL9Algorithm0EEvT_T0_ll)
        /*3c50*/ 	.word	0x00000050


	//----- nvinfo : EIATTR_FRAME_SIZE
	.align		4
.L_3196:
        /*3c54*/ 	.byte	0x04, 0x11
        /*3c56*/ 	.short	(.L_3198 - .L_3197)
	.align		4
.L_3197:
        /*3c58*/ 	.word	index@($__internal_183_$__cuda_sm3x_div_rn_noftz_f32_slowpath)
        /*3c5c*/ 	.word	0x00000000


	//----- nvinfo : EIATTR_FRAME_SIZE
	.align		4
.L_3198:
        /*3c60*/ 	.byte	0x04, 0x11
        /*3c62*/ 	.short	(.L_3200 - .L_3199)
	.align		4
.L_3199:
        /*3c64*/ 	.word	index@(_Z15SoftmaxWarpImplI22BroadcastScaleMaskLoadIffbLm3EiE11DirectStoreIffEfLi1ELi22ELi32ELi1ELb1EL9Algorithm0EEvT_T0_ll)
        /*3c68*/ 	.word	0x00000000


	//----- nvinfo : EIATTR_REGCOUNT
	.align		4
.L_3200:
        /*3c6c*/ 	.byte	0x04, 0x2f
        /*3c6e*/ 	.short	(.L_3202 - .L_3201)
	.align		4
.L_3201:
        /*3c70*/ 	.word	index@(_Z15SoftmaxWarpImplI22BroadcastScaleMaskLoadIffbLm3EiE11DirectStoreIffEfLi1ELi23ELi32ELi1ELb0EL9Algorithm0EEvT_T0_ll)
        /*3c74*/ 	.word	0x0000003f


	//----- nvinfo : EIATTR_FRAME_SIZE
	.align		4
.L_3202:
        /*3c78*/ 	.byte	0x04, 0x11
        /*3c7a*/ 	.short	(.L_3204 - .L_3203)
	.align		4
.L_3203:
        /*3c7c*/ 	.word	index@($__internal_182_$__cuda_sm3x_div_rn_noftz_f32_slowpath)
        /*3c80*/ 	.word	0x00000000


	//----- nvinfo : EIATTR_FRAME_SIZE
	.align		4
.L_3204:
        /*3c84*/ 	.byte	0x04, 0x11
        /*3c86*/ 	.short	(.L_3206 - .L_3205)
	.align		4
.L_3205:
        /*3c88*/ 	.word	index@(_Z15SoftmaxWarpImplI22BroadcastScaleMaskLoadIffbLm3EiE11DirectStoreIffEfLi1ELi23ELi32ELi1ELb0EL9Algorithm0EEvT_T0_ll)
        /*3c8c*/ 	.word	0x00000000


	//----- nvinfo : EIATTR_REGCOUNT
	.align		4
.L_3206:
        /*3c90*/ 	.byte	0x04, 0x2f
        /*3c92*/ 	.short	(.L_3208 - .L_3207)
	.align		4
.L_3207:
        /*3c94*/ 	.word	index@(_Z15SoftmaxWarpImplI22BroadcastScaleMaskLoadIffbLm3EiE11DirectStoreIffEfLi1ELi23ELi32ELi1ELb1EL9Algorithm0EEvT_T0_ll)
        /*3c98*/ 	.word	0x00000050


	//----- nvinfo : EIATTR_FRAME_SIZE
	.align		4
.L_3208:
        /*3c9c*/ 	.byte	0x04, 0x11
        /*3c9e*/ 	.short	(.L_3210 - .L_3209)
	.align		4
.L_3209:
        /*3ca0*/ 	.word	index@($__internal_181_$__cuda_sm3x_div_rn_noftz_f32_slowpath)
        /*3ca4*/ 	.word	0x00000000


	//----- nvinfo : EIATTR_FRAME_SIZE
	.align		4
.L_3210:
        /*3ca8*/ 	.byte	0x04, 0x11
        /*3caa*/ 	.short	(.L_3212 - .L_3211)
	.align		4
.L_3211:
        /*3cac*/ 	.word	index@(_Z15SoftmaxWarpImplI22BroadcastScaleMaskLoadIffbLm3EiE11DirectStoreIffEfLi1ELi23ELi32ELi1ELb1EL9Algorithm0EEvT_T0_ll)
        /*3cb0*/ 	.word	0x00000000


	//----- nvinfo : EIATTR_REGCOUNT
	.align		4
.L_3212:
        /*3cb4*/ 	.byte	0x04, 0x2f
        /*3cb6*/ 	.short	(.L_3214 - .L_3213)
	.align		4
.L_3213:
        /*3cb8*/ 	.word	index@(_Z15SoftmaxWarpImplI22BroadcastScaleMaskLoadIffbLm3EiE11DirectStoreIffEfLi1ELi24ELi32ELi1ELb0EL9Algorithm0EEvT_T0_ll)
        /*3cbc*/ 	.word	0x00000045


	//----- nvinfo : EIATTR_FRAME_SIZE
	.align		4
.L_3214:
        /*3cc0*/ 	.byte	0x04, 0x11
        /*3cc2*/ 	.short	(.L_3216 - .L_3215)
	.align		4
.L_3215:
        /*3cc4*/ 	.word	index@($__internal_180_$__cuda_sm3x_div_rn_noftz_f32_slowpath)
        /*3cc8*/ 	.word	0x00000000


	//----- nvinfo : EIATTR_FRAME_SIZE
	.align		4
.L_3216:
        /*3ccc*/ 	.byte	0x04, 0x11
        /*3cce*/ 	.short	(.L_3218 - .L_3217)
	.align		4
.L_3217:
        /*3cd0*/ 	.word	index@(_Z15SoftmaxWarpImplI22BroadcastScaleMaskLoadIffbLm3EiE11DirectStoreIffEfLi1ELi24ELi32ELi1ELb0EL9Algorithm0EEvT_T0_ll)
        /*3cd4*/ 	.word	0x00000000


	//----- nvinfo : EIATTR_REGCOUNT
	.align		4
.L_3218:
        /*3cd8*/ 	.byte	0x04, 0x2f
        /*3cda*/ 	.short	(.L_3220 - .L_3219)
	.align		4
.L_3219:
        /*3cdc*/ 	.word	index@(_Z15SoftmaxWarpImplI22BroadcastScaleMaskLoadIffbLm3EiE11DirectStoreIffEfLi1ELi24ELi32ELi1ELb1EL9Algorithm0EEvT_T0_ll)
        /*3ce0*/ 	.word	0x00000050


	//----- nvinfo : EIATTR_FRAME_SIZE
	.align		4
.L_3220:
        /*3ce4*/ 	.byte	0x04, 0x11
        /*3ce6*/ 	.short	(.L_3222 - .L_3221)
	.align		4
.L_3221:
        /*3ce8*/ 	.word	index@($__internal_179_$__cuda_sm3x_div_rn_noftz_f32_slowpath)
        /*3cec*/ 	.word	0x00000000


	//----- nvinfo : EIATTR_FRAME_SIZE
	.align		4
.L_3222:
        /*3cf0*/ 	.byte	0x04, 0x11
        /*3cf2*/ 	.short	(.L_3224 - .L_3223)
	.align		4
.L_3223:
        /*3cf4*/ 	.word	index@(_Z15SoftmaxWarpImplI22BroadcastScaleMaskLoadIffbLm3EiE11DirectStoreIffEfLi1ELi24ELi32ELi1ELb1EL9Algorithm0EEvT_T0_ll)
        /*3cf8*/ 	.word	0x00000000


	//----- nvinfo : EIATTR_REGCOUNT
	.align		4
.L_3224:
        /*3cfc*/ 	.byte	0x04, 0x2f
        /*3cfe*/ 	.short	(.L_3226 - .L_3225)
	.align		4
.L_3225:
        /*3d00*/ 	.word	index@(_Z15SoftmaxWarpImplI22BroadcastScaleMaskLoadIffbLm3EiE11DirectStoreIffEfLi1ELi25ELi32ELi1ELb0EL9Algorithm0EEvT_T0_ll)
        /*3d04*/ 	.word	0x00000043


	//----- nvinfo : EIATTR_FRAME_SIZE
	.align		4
.L_3226:
        /*3d08*/ 	.byte	0x04, 0x11
        /*3d0a*/ 	.short	(.L_3228 - .L_3227)
	.align		4
.L_3227:
        /*3d0c*/ 	.word	index@($__internal_178_$__cuda_sm3x_div_rn_noftz_f32_slowpath)
        /*3d10*/ 	.word	0x00000000


	//----- nvinfo : EIATTR_FRAME_SIZE
	.align		4
.L_3228:
        /*3d14*/ 	.byte	0x04, 0x11
        /*3d16*/ 	.short	(.L_3230 - .L_3229)
	.align		4
.L_3229:
        /*3d18*/ 	.word	index@(_Z15SoftmaxWarpImplI22BroadcastScaleMaskLoadIffbLm3EiE11DirectStoreIffEfLi1ELi25ELi32ELi1ELb0EL9Algorithm0EEvT_T0_ll)
        /*3d1c*/ 	.word	0x00000000


	//----- nvinfo : EIATTR_REGCOUNT
	.align		4
.L_3230:
        /*3d20*/ 	.byte	0x04, 0x2f
        /*3d22*/ 	.short	(.L_3232 - .L_3231)
	.align		4
.L_3231:
        /*3d24*/ 	.word	index@(_Z15SoftmaxWarpImplI22BroadcastScaleMaskLoadIffbLm3EiE11DirectStoreIffEfLi1ELi25ELi32ELi1ELb1EL9Algorithm0EEvT_T0_ll)
        /*3d28*/ 	.word	0x00000050


	//----- nvinfo : EIATTR_FRAME_SIZE
	.align		4
.L_3232:
        /*3d2c*/ 	.byte	0x04, 0x11
        /*3d2e*/ 	.short	(.L_3234 - .L_3233)
	.align		4
.L_3233:
        /*3d30*/ 	.word	index@($__internal_177_$__cuda_sm3x_div_rn_noftz_f32_slowpath)
        /*3d34*/ 	.word	0x00000000


	//----- nvinfo : EIATTR_FRAME_SIZE
	.align		4
.L_3234:
        /*3d38*/ 	.byte	0x04, 0x11
        /*3d3a*/ 	.short	(.L_3236 - .L_3235)
	.align		4
.L_3235:
        /*3d3c*/ 	.word	index@(_Z15SoftmaxWarpImplI22BroadcastScaleMaskLoadIffbLm3EiE11DirectStoreIffEfLi1ELi25ELi32ELi1ELb1EL9Algorithm0EEvT_T0_ll)
        /*3d40*/ 	.word	0x00000000


	//----- nvinfo : EIATTR_REGCOUNT
	.align		4
.L_3236:
        /*3d44*/ 	.byte	0x04, 0x2f
        /*3d46*/ 	.short	(.L_3238 - .L_3237)
	.align		4
.L_3237:
        /*3d48*/ 	.word	index@(_Z15SoftmaxWarpImplI22BroadcastScaleMaskLoadIffbLm3EiE11DirectStoreIffEfLi1ELi26ELi32ELi1ELb0EL9Algorithm0EEvT_T0_ll)
        /*3d4c*/ 	.word	0x00000045


	//----- nvinfo : EIATTR_FRAME_SIZE
	.align		4
.L_3238:
        /*3d50*/ 	.byte	0x04, 0x11
        /*3d52*/ 	.short	(.L_3240 - .L_3239)
	.align		4
.L_3239:
        /*3d54*/ 	.word	index@($__internal_176_$__cuda_sm3x_div_rn_noftz_f32_slowpath)
        /*3d58*/ 	.word	0x00000000


	//----- nvinfo : EIATTR_FRAME_SIZE
	.align		4
.L_3240:
        /*3d5c*/ 	.byte	0x04, 0x11
        /*3d5e*/ 	.short	(.L_3242 - .L_3241)
	.align		4
.L_3241:
        /*3d60*/ 	.word	index@(_Z15SoftmaxWarpImplI22BroadcastScaleMaskLoadIffbLm3EiE11DirectStoreIffEfLi1ELi26ELi32ELi1ELb0EL9Algorithm0EEvT_T0_ll)
        /*3d64*/ 	.word	0x00000000


	//----- nvinfo : EIATTR_REGCOUNT
	.align		4
.L_3242:
        /*3d68*/ 	.byte	0x04, 0x2f
        /*3d6a*/ 	.short	(.L_3244 - .L_3243)
	.align		4
.L_3243:
        /*3d6c*/ 	.word	index@(_Z15SoftmaxWarpImplI22BroadcastScaleMaskLoadIffbLm3EiE11DirectStoreIffEfLi1ELi26ELi32ELi1ELb1EL9Algorithm0EEvT_T0_ll)
        /*3d70*/ 	.word	0x00000050


	//----- nvinfo : EIATTR_FRAME_SIZE
	.align		4
.L_3244:
        /*3d74*/ 	.byte	0x04, 0x11
        /*3d76*/ 	.short	(.L_3246 - .L_3245)
	.align		4
.L_3245:
        /*3d78*/ 	.word	index@($__internal_175_$__cuda_sm3x_div_rn_noftz_f32_slowpath)
        /*3d7c*/ 	.word	0x00000000


	//----- nvinfo : EIATTR_FRAME_SIZE
	.align		4
.L_3246:
        /*3d80*/ 	.byte	0x04, 0x11
        /*3d82*/ 	.short	(.L_3248 - .L_3247)
	.align		4
.L_3247:
        /*3d84*/ 	.word	index@(_Z15SoftmaxWarpImplI22BroadcastScaleMaskLoadIffbLm3EiE11DirectStoreIffEfLi1ELi26ELi32ELi1ELb1EL9Algorithm0EEvT_T0_ll)
        /*3d88*/ 	.word	0x00000000


	//----- nvinfo : EIATTR_REGCOUNT
	.align		4
.L_3248:
        /*3d8c*/ 	.byte	0x04, 0x2f
        /*3d8e*/ 	.short	(.L_3250 - .L_3249)
	.align		4
.L_3249:
        /*3d90*/ 	.word	index@(_Z15SoftmaxWarpImplI22BroadcastScaleMaskLoadIffbLm3EiE11DirectStoreIffEfLi1ELi27ELi32ELi1ELb0EL9Algorithm0EEvT_T0_ll)
        /*3d94*/ 	.word	0x00000047


	//----- nvinfo : EIATTR_FRAME_SIZE
	.align		4
.L_3250:
        /*3d98*/ 	.byte	0x04, 0x11
        /*3d9a*/ 	.short	(.L_3252 - .L_3251)
	.align		4
.L_3251:
        /*3d9c*/ 	.word	index@($__internal_174_$__cuda_sm3x_div_rn_noftz_f32_slowpath)
        /*3da0*/ 	.word	0x00000000


	//----- nvinfo : EIATTR_FRAME_SIZE
	.align		4
.L_3252:
        /*3da4*/ 	.byte	0x04, 0x11
        /*3da6*/ 	.short	(.L_3254 - .L_3253)
	.align		4
.L_3253:
        /*3da8*/ 	.word	index@(_Z15SoftmaxWarpImplI22BroadcastScaleMaskLoadIffbLm3EiE11DirectStoreIffEfLi1ELi27ELi32ELi1ELb0EL9Algorithm0EEvT_T0_ll)
        /*3dac*/ 	.word	0x00000000


	//----- nvinfo : EIATTR_REGCOUNT
	.align		4
.L_3254:
        /*3db0*/ 	.byte	0x04, 0x2f
        /*3db2*/ 	.short	(.L_3256 - .L_3255)
	.align		4
.L_3255:
        /*3db4*/ 	.word	index@(_Z15SoftmaxWarpImplI22BroadcastScaleMaskLoadIffbLm3EiE11DirectStoreIffEfLi1ELi27ELi32ELi1ELb1EL9Algorithm0EEvT_T0_ll)
        /*3db8*/ 	.word	0x00000050


	//----- nvinfo : EIATTR_FRAME_SIZE
	.align		4
.L_3256:
        /*3dbc*/ 	.byte	0x04, 0x11
        /*3dbe*/ 	.short	(.L_3258 - .L_3257)
	.align		4
.L_3257:
        /*3dc0*/ 	.word	index@($__internal_173_$__cuda_sm3x_div_rn_noftz_f32_slowpath)
        /*3dc4*/ 	.word	0x00000000


	//----- nvinfo : EIATTR_FRAME_SIZE
	.align		4
.L_3258:
        /*3dc8*/ 	.byte	0x04, 0x11
        /*3dca*/ 	.short	(.L_3260 - .L_3259)
	.align		4
.L_3259:
        /*3dcc*/ 	.word	index@(_Z15SoftmaxWarpImplI22BroadcastScaleMaskLoadIffbLm3EiE11DirectStoreIffEfLi1ELi27ELi32ELi1ELb1EL9Algorithm0EEvT_T0_ll)
        /*3dd0*/ 	.word	0x00000000


	//----- nvinfo : EIATTR_REGCOUNT
	.align		4
.L_3260:
        /*3dd4*/ 	.byte	0x04, 0x2f
        /*3dd6*/ 	.short	(.L_3262 - .L_3261)
	.align		4
.L_3261:
        /*3dd8*/ 	.word	index@(_Z15SoftmaxWarpImplI22BroadcastScaleMaskLoadIffbLm3EiE11DirectStoreIffEfLi1ELi28ELi32ELi1ELb0EL9Algorithm0EEvT_T0_ll)
        /*3ddc*/ 	.word	0x00000049


	//----- nvinfo : EIATTR_FRAME_SIZE
	.align		4
.L_3262:
        /*3de0*/ 	.byte	0x04, 0x11
        /*3de2*/ 	.short	(.L_3264 - .L_3263)
	.align		4
.L_3263:
        /*3de4*/ 	.word	index@($__internal_172_$__cuda_sm3x_div_rn_noftz_f32_slowpath)
        /*3de8*/ 	.word	0x00000000


	//----- nvinfo : EIATTR_FRAME_SIZE
	.align		4
.L_3264:
        /*3dec*/ 	.byte	0x04, 0x11
        /*3dee*/ 	.short	(.L_3266 - .L_3265)
	.align		4
.L_3265:
        /*3df0*/ 	.word	index@(_Z15SoftmaxWarpImplI22BroadcastScaleMaskLoadIffbLm3EiE11DirectStoreIffEfLi1ELi28ELi32ELi1ELb0EL9Algorithm0EEvT_T0_ll)
        /*3df4*/ 	.word	0x00000000


	//----- nvinfo : EIATTR_REGCOUNT
	.align		4
.L_3266:
        /*3df8*/ 	.byte	0x04, 0x2f
        /*3dfa*/ 	.short	(.L_3268 - .L_3267)
	.align		4
.L_3267:
        /*3dfc*/ 	.word	index@(_Z15SoftmaxWarpImplI22BroadcastScaleMaskLoadIffbLm3EiE11DirectStoreIffEfLi1ELi28ELi32ELi1ELb1EL9Algorithm0EEvT_T0_ll)
        /*3e00*/ 	.word	0x00000053


	//----- nvinfo : EIATTR_FRAME_SIZE
	.align		4
.L_3268:
        /*3e04*/ 	.byte	0x04, 0x11
        /*3e06*/ 	.short	(.L_3270 - .L_3269)
	.align		4
.L_3269:
        /*3e08*/ 	.word	index@($__internal_171_$__cuda_sm3x_div_rn_noftz_f32_slowpath)
        /*3e0c*/ 	.word	0x00000000


	//----- nvinfo : EIATTR_FRAME_SIZE
	.align		4
.L_3270:
        /*3e10*/ 	.byte	0x04, 0x11
        /*3e12*/ 	.short	(.L_3272 - .L_3271)
	.align		4
.L_3271:
        /*3e14*/ 	.word	index@(_Z15SoftmaxWarpImplI22BroadcastScaleMaskLoadIffbLm3EiE11DirectStoreIffEfLi1ELi28ELi32ELi1ELb1EL9Algorithm0EEvT_T0_ll)
        /*3e18*/ 	.word	0x00000000


	//----- nvinfo : EIATTR_REGCOUNT
	.align		4
.L_3272:
        /*3e1c*/ 	.byte	0x04, 0x2f
        /*3e1e*/ 	.short	(.L_3274 - .L_3273)
	.align		4
.L_3273:
        /*3e20*/ 	.word	index@(_Z15SoftmaxWarpImplI22BroadcastScaleMaskLoadIffbLm3EiE11DirectStoreIffEfLi1ELi29ELi32ELi1ELb0EL9Algorithm0EEvT_T0_ll)
        /*3e24*/ 	.word	0x0000004d


	//----- nvinfo : EIATTR_FRAME_SIZE
	.align		4
.L_3274:
        /*3e28*/ 	.byte	0x04, 0x11
        /*3e2a*/ 	.short	(.L_3276 - .L_3275)
	.align		4
.L_3275:
        /*3e2c*/ 	.word	index@($__internal_170_$__cuda_sm3x_div_rn_noftz_f32_slowpath)
        /*3e30*/ 	.word	0x00000000


	//----- nvinfo : EIATTR_FRAME_SIZE
	.align		4
.L_3276:
        /*3e34*/ 	.byte	0x04, 0x11
        /*3e36*/ 	.short	(.L_3278 - .L_3277)
	.align		4
.L_3277:
        /*3e38*/ 	.word	index@(_Z15SoftmaxWarpImplI22BroadcastScaleMaskLoadIffbLm3EiE11DirectStoreIffEfLi1ELi29ELi32ELi1ELb0EL9Algorithm0EEvT_T0_ll)
        /*3e3c*/ 	.word	0x00000000


	//----- nvinfo : EIATTR_REGCOUNT
	.align		4
.L_3278:
        /*3e40*/ 	.byte	0x04, 0x2f
        /*3e42*/ 	.short	(.L_3280 - .L_3279)
	.align		4
.L_3279:
        /*3e44*/ 	.word	index@(_Z15SoftmaxWarpImplI22BroadcastScaleMaskLoadIffbLm3EiE11DirectStoreIffEfLi1ELi29ELi32ELi1ELb1EL9Algorithm0EEvT_T0_ll)
        /*3e48*/ 	.word	0x00000054


	//----- nvinfo : EIATTR_FRAME_SIZE
	.align		4
.L_3280:
        /*3e4c*/ 	.byte	0x04, 0x11
        /*3e4e*/ 	.short	(.L_3282 - .L_3281)
	.align		4
.L_3281:
        /*3e50*/ 	.word	index@($__internal_169_$__cuda_sm3x_div_rn_noftz_f32_slowpath)
        /*3e54*/ 	.word	0x00000000


	//----- nvinfo : EIATTR_FRAME_SIZE
	.align		4
.L_3282:
        /*3e58*/ 	.byte	0x04, 0x11
        /*3e5a*/ 	.short	(.L_3284 - .L_3283)
	.align		4
.L_3283:
        /*3e5c*/ 	.word	index@(_Z15SoftmaxWarpImplI22BroadcastScaleMaskLoadIffbLm3EiE11DirectStoreIffEfLi1ELi29ELi32ELi1ELb1EL9Algorithm0EEvT_T0_ll)
        /*3e60*/ 	.word	0x00000000


	//----- nvinfo : EIATTR_REGCOUNT
	.align		4
.L_3284:
        /*3e64*/ 	.byte	0x04, 0x2f
        /*3e66*/ 	.short	(.L_3286 - .L_3285)
	.align		4
.L_3285:
        /*3e68*/ 	.word	index@(_Z15SoftmaxWarpImplI22BroadcastScaleMaskLoadIffbLm3EiE11DirectStoreIffEfLi1ELi30ELi32ELi1ELb0EL9Algorithm0EEvT_T0_ll)
        /*3e6c*/ 	.word	0x0000004f


	//----- nvinfo : EIATTR_FRAME_SIZE
	.align		4
.L_3286:
        /*3e70*/ 	.byte	0x04, 0x11
        /*3e72*/ 	.short	(.L_3288 - .L_3287)
	.align		4
.L_3287:
        /*3e74*/ 	.word	index@($__internal_168_$__cuda_sm3x_div_rn_noftz_f32_slowpath)
        /*3e78*/ 	.word	0x00000000


	//----- nvinfo : EIATTR_FRAME_SIZE
	.align		4
.L_3288:
        /*3e7c*/ 	.byte	0x04, 0x11
        /*3e7e*/ 	.short	(.L_3290 - .L_3289)
	.align		4
.L_3289:
        /*3e80*/ 	.word	index@(_Z15SoftmaxWarpImplI22BroadcastScaleMaskLoadIffbLm3EiE11DirectStoreIffEfLi1ELi30ELi32ELi1ELb0EL9Algorithm0EEvT_T0_ll)
        /*3e84*/ 	.word	0x00000000


	//----- nvinfo : EIATTR_REGCOUNT
	.align		4
.L_3290:
        /*3e88*/ 	.byte	0x04, 0x2f
        /*3e8a*/ 	.short	(.L_3292 - .L_3291)
	.align		4
.L_3291:
        /*3e8c*/ 	.word	index@(_Z15SoftmaxWarpImplI22BroadcastScaleMaskLoadIffbLm3EiE11DirectStoreIffEfLi1ELi30ELi32ELi1ELb1EL9Algorithm0EEvT_T0_ll)
        /*3e90*/ 	.word	0x00000054


	//----- nvinfo : EIATTR_FRAME_SIZE
	.align		4
.L_3292:
        /*3e94*/ 	.byte	0x04, 0x11
        /*3e96*/ 	.short	(.L_3294 - .L_3293)
	.align		4
.L_3293:
        /*3e98*/ 	.word	index@($__internal_167_$__cuda_sm3x_div_rn_noftz_f32_slowpath)
        /*3e9c*/ 	.word	0x00000000


	//----- nvinfo : EIATTR_FRAME_SIZE
	.align		4
.L_3294:
        /*3ea0*/ 	.byte	0x04, 0x11
        /*3ea2*/ 	.short	(.L_3296 - .L_3295)
	.align		4
.L_3295:
        /*3ea4*/ 	.word	index@(_Z15SoftmaxWarpImplI22BroadcastScaleMaskLoadIffbLm3EiE11DirectStoreIffEfLi1ELi30ELi32ELi1ELb1EL9Algorithm0EEvT_T0_ll)
        /*3ea8*/ 	.word	0x00000000


	//----- nvinfo : EIATTR_REGCOUNT
	.align		4
.L_3296:
        /*3eac*/ 	.byte	0x04, 0x2f
        /*3eae*/ 	.short	(.L_3298 - .L_3297)
	.align		4
.L_3297:
        /*3eb0*/ 	.word	index@(_Z15SoftmaxWarpImplI22BroadcastScaleMaskLoadIffbLm3EiE11DirectStoreIffEfLi1ELi31ELi32ELi1ELb0EL9Algorithm0EEvT_T0_ll)
        /*3eb4*/ 	.word	0x0000004d


	//----- nvinfo : EIATTR_FRAME_SIZE
	.align		4
.L_3298:
        /*3eb8*/ 	.byte	0x04, 0x11
        /*3eba*/ 	.short	(.L_3300 - .L_3299)
	.align		4
.L_3299:
        /*3ebc*/ 	.word	index@($__internal_166_$__cuda_sm3x_div_rn_noftz_f32_slowpath)
        /*3ec0*/ 	.word	0x00000000


	//----- nvinfo : EIATTR_FRAME_SIZE
	.align		4
.L_3300:
        /*3ec4*/ 	.byte	0x04, 0x11
        /*3ec6*/ 	.short	(.L_3302 - .L_3301)
	.align		4
.L_3301:
        /*3ec8*/ 	.word	index@(_Z15SoftmaxWarpImplI22BroadcastScaleMaskLoadIffbLm3EiE11DirectStoreIffEfLi1ELi31ELi32ELi1ELb0EL9Algorithm0EEvT_T0_ll)
        /*3ecc*/ 	.word	0x00000000


	//----- nvinfo : EIATTR_REGCOUNT
	.align		4
.L_3302:
        /*3ed0*/ 	.byte	0x04, 0x2f
        /*3ed2*/ 	.short	(.L_3304 - .L_3303)
	.align		4
.L_3303:
        /*3ed4*/ 	.word	index@(_Z15SoftmaxWarpImplI22BroadcastScaleMaskLoadIffbLm3EiE11DirectStoreIffEfLi1ELi31ELi32ELi1ELb1EL9Algorithm0EEvT_T0_ll)
        /*3ed8*/ 	.word	0x00000076


	//----- nvinfo : EIATTR_FRAME_SIZE
	.align		4
.L_3304:
        /*3edc*/ 	.byte	0x04, 0x11
        /*3ede*/ 	.short	(.L_3306 - .L_3305)
	.align		4
.L_3305:
        /*3ee0*/ 	.word	index@($__internal_165_$__cuda_sm3x_div_rn_noftz_f32_slowpath)
        /*3ee4*/ 	.word	0x00000000


	//----- nvinfo : EIATTR_FRAME_SIZE
	.align		4
.L_3306:
        /*3ee8*/ 	.byte	0x04, 0x11
        /*3eea*/ 	.short	(.L_3308 - .L_3307)
	.align		4
.L_3307:
        /*3eec*/ 	.word	index@(_Z15SoftmaxWarpImplI22BroadcastScaleMaskLoadIffbLm3EiE11DirectStoreIffEfLi1ELi31ELi32ELi1ELb1EL9Algorithm0EEvT_T0_ll)
        /*3ef0*/ 	.word	0x00000000


	//----- nvinfo : EIATTR_REGCOUNT
	.align		4
.L_3308:
        /*3ef4*/ 	.byte	0x04, 0x2f
        /*3ef6*/ 	.short	(.L_3310 - .L_3309)
	.align		4
.L_3309:
        /*3ef8*/ 	.word	index@(_Z15SoftmaxWarpImplI22BroadcastScaleMaskLoadIffbLm3EiE11DirectStoreIffEfLi1ELi32ELi32ELi1ELb0EL9Algorithm0EEvT_T0_ll)
        /*3efc*/ 	.word	0x00000057


	//----- nvinfo : EIATTR_FRAME_SIZE
	.align		4
.L_3310:
        /*3f00*/ 	.byte	0x04, 0x11
        /*3f02*/ 	.short	(.L_3312 - .L_3311)
	.align		4
.L_3311:
        /*3f04*/ 	.word	index@($__internal_164_$__cuda_sm3x_div_rn_noftz_f32_slowpath)
        /*3f08*/ 	.word	0x00000000


	//----- nvinfo : EIATTR_FRAME_SIZE
	.align		4
.L_3312:
        /*3f0c*/ 	.byte	0x04, 0x11
        /*3f0e*/ 	.short	(.L_3314 - .L_3313)
	.align		4
.L_3313:
        /*3f10*/ 	.word	index@(_Z15SoftmaxWarpImplI22BroadcastScaleMaskLoadIffbLm3EiE11DirectStoreIffEfLi1ELi32ELi32ELi1ELb0EL9Algorithm0EEvT_T0_ll)
        /*3f14*/ 	.word	0x00000000


	//----- nvinfo : EIATTR_REGCOUNT
	.align		4
.L_3314:
        /*3f18*/ 	.byte	0x04, 0x2f
        /*3f1a*/ 	.short	(.L_3316 - .L_3315)
	.align		4
.L_3315:
        /*3f1c*/ 	.word	index@(_Z15SoftmaxWarpImplI22BroadcastScaleMaskLoadIffbLm3EiE11DirectStoreIffEfLi1ELi32ELi32ELi1ELb1EL9Algorithm0EEvT_T0_ll)
        /*3f20*/ 	.word	0x00000073


	//----- nvinfo : EIATTR_FRAME_SIZE
	.align		4
.L_3316:
        /*3f24*/ 	.byte	0x04, 0x11
        /*3f26*/ 	.short	(.L_3318 - .L_3317)
	.align		4
.L_3317:
        /*3f28*/ 	.word	index@($__internal_163_$__cuda_sm3x_div_rn_noftz_f32_slowpath)
        /*3f2c*/ 	.word	0x00000000


	//----- nvinfo : EIATTR_FRAME_SIZE
	.align		4
.L_3318:
        /*3f30*/ 	.byte	0x04, 0x11
        /*3f32*/ 	.short	(.L_3320 - .L_3319)
	.align		4
.L_3319:
        /*3f34*/ 	.word	index@(_Z15SoftmaxWarpImplI22BroadcastScaleMaskLoadIffbLm3EiE11DirectStoreIffEfLi1ELi32ELi32ELi1ELb1EL9Algorithm0EEvT_T0_ll)
        /*3f38*/ 	.word	0x00000000


	//----- nvinfo : EIATTR_REGCOUNT
	.align		4
.L_3320:
        /*3f3c*/ 	.byte	0x04, 0x2f
        /*3f3e*/ 	.short	(.L_3322 - .L_3321)
	.align		4
.L_3321:
        /*3f40*/ 	.word	index@(_Z20SoftmaxBlockSMemImplI22BroadcastScaleMaskLoadIffbLm3EiE11DirectStoreIffEfLi2ELi128EL9Algorithm0EEvT_T0_ll)
        /*3f44*/ 	.word	0x00000022


	//----- nvinfo : EIATTR_FRAME_SIZE
	.align		4
.L_3322:
        /*3f48*/ 	.byte	0x04, 0x11
        /*3f4a*/ 	.short	(.L_3324 - .L_3323)
	.align		4
.L_3323:
        /*3f4c*/ 	.word	index@($__internal_162_$__cuda_sm3x_div_rn_noftz_f32_slowpath)
        /*3f50*/ 	.word	0x00000000


	//----- nvinfo : EIATTR_FRAME_SIZE
	.align		4
.L_3324:
        /*3f54*/ 	.byte	0x04, 0x11
        /*3f56*/ 	.short	(.L_3326 - .L_3325)
	.align		4
.L_3325:
        /*3f58*/ 	.word	index@(_Z20SoftmaxBlockSMemImplI22BroadcastScaleMaskLoadIffbLm3EiE11DirectStoreIffEfLi2ELi128EL9Algorithm0EEvT_T0_ll)
        /*3f5c*/ 	.word	0x00000000


	//----- nvinfo : EIATTR_REGCOUNT
	.align		4
.L_3326:
        /*3f60*/ 	.byte	0x04, 0x2f
        /*3f62*/ 	.short	(.L_3328 - .L_3327)
	.align		4
.L_3327:
        /*3f64*/ 	.word	index@(_Z20SoftmaxBlockSMemImplI22BroadcastScaleMaskLoadIffbLm3EiE11DirectStoreIffEfLi2ELi1024EL9Algorithm0EEvT_T0_ll)
        /*3f68*/ 	.word	0x00000028


	//----- nvinfo : EIATTR_FRAME_SIZE
	.align		4
.L_3328:
        /*3f6c*/ 	.byte	0x04, 0x11
        /*3f6e*/ 	.short	(.L_3330 - .L_3329)
	.align		4
.L_3329:
        /*3f70*/ 	.word	index@($__internal_161_$__cuda_sm3x_div_rn_noftz_f32_slowpath)
        /*3f74*/ 	.word	0x00000000


	//----- nvinfo : EIATTR_FRAME_SIZE
	.align		4
.L_3330:
        /*3f78*/ 	.byte	0x04, 0x11
        /*3f7a*/ 	.short	(.L_3332 - .L_3331)
	.align		4
.L_3331:
        /*3f7c*/ 	.word	index@(_Z20SoftmaxBlockSMemImplI22BroadcastScaleMaskLoadIffbLm3EiE11DirectStoreIffEfLi2ELi1024EL9Algorithm0EEvT_T0_ll)
        /*3f80*/ 	.word	0x00000000


	//----- nvinfo : EIATTR_REGCOUNT
	.align		4
.L_3332:
        /*3f84*/ 	.byte	0x04, 0x2f
        /*3f86*/ 	.short	(.L_3334 - .L_3333)
	.align		4
.L_3333:
        /*3f88*/ 	.word	index@(_Z20SoftmaxBlockSMemImplI22BroadcastScaleMaskLoadIffbLm3EiE11DirectStoreIffEfLi2ELi512EL9Algorithm0EEvT_T0_ll)
        /*3f8c*/ 	.word	0x00000021


	//----- nvinfo : EIATTR_FRAME_SIZE
	.align		4
.L_3334:
        /*3f90*/ 	.byte	0x04, 0x11
        /*3f92*/ 	.short	(.L_3336 - .L_3335)
	.align		4
.L_3335:
        /*3f94*/ 	.word	index@($__internal_160_$__cuda_sm3x_div_rn_noftz_f32_slowpath)
        /*3f98*/ 	.word	0x00000000


	//----- nvinfo : EIATTR_FRAME_SIZE
	.align		4
.L_3336:
        /*3f9c*/ 	.byte	0x04, 0x11
        /*3f9e*/ 	.short	(.L_3338 - .L_3337)
	.align		4
.L_3337:
        /*3fa0*/ 	.word	index@(_Z20SoftmaxBlockSMemImplI22BroadcastScaleMaskLoadIffbLm3EiE11DirectStoreIffEfLi2ELi512EL9Algorithm0EEvT_T0_ll)
        /*3fa4*/ 	.word	0x00000000


	//----- nvinfo : EIATTR_REGCOUNT
	.align		4
.L_3338:
        /*3fa8*/ 	.byte	0x04, 0x2f
        /*3faa*/ 	.short	(.L_3340 - .L_3339)
	.align		4
.L_3339:
        /*3fac*/ 	.word	index@(_Z20SoftmaxBlockSMemImplI22BroadcastScaleMaskLoadIffbLm3EiE11DirectStoreIffEfLi2ELi256EL9Algorithm0EEvT_T0_ll)
        /*3fb0*/ 	.word	0x00000022


	//----- nvinfo : EIATTR_FRAME_SIZE
	.align		4
.L_3340:
        /*3fb4*/ 	.byte	0x04, 0x11
        /*3fb6*/ 	.short	(.L_3342 - .L_3341)
	.align		4
.L_3341:
        /*3fb8*/ 	.word	index@($__internal_159_$__cuda_sm3x_div_rn_noftz_f32_slowpath)
        /*3fbc*/ 	.word	0x00000000


	//----- nvinfo : EIATTR_FRAME_SIZE
	.align		4
.L_3342:
        /*3fc0*/ 	.byte	0x04, 0x11
        /*3fc2*/ 	.short	(.L_3344 - .L_3343)
	.align		4
.L_3343:
        /*3fc4*/ 	.word	index@(_Z20SoftmaxBlockSMemImplI22BroadcastScaleMaskLoadIffbLm3EiE11DirectStoreIffEfLi2ELi256EL9Algorithm0EEvT_T0_ll)
        /*3fc8*/ 	.word	0x00000000


	//----- nvinfo : EIATTR_REGCOUNT
	.align		4
.L_3344:
        /*3fcc*/ 	.byte	0x04, 0x2f
        /*3fce*/ 	.short	(.L_3346 - .L_3345)
	.align		4
.L_3345:
        /*3fd0*/ 	.word	index@(_Z20SoftmaxBlockSMemImplI22BroadcastScaleMaskLoadIffbLm3EiE11DirectStoreIffEfLi1ELi128EL9Algorithm0EEvT_T0_ll)
        /*3fd4*/ 	.word	0x0000002d


	//----- nvinfo : EIATTR_FRAME_SIZE
	.align		4
.L_3346:
        /*3fd8*/ 	.byte	0x04, 0x11
        /*3fda*/ 	.short	(.L_3348 - .L_3347)
	.align		4
.L_3347:
        /*3fdc*/ 	.word	index@($__internal_158_$__cuda_sm3x_div_rn_noftz_f32_slowpath)
        /*3fe0*/ 	.word	0x00000000


	//----- nvinfo : EIATTR_FRAME_SIZE
	.align		4
.L_3348:
        /*3fe4*/ 	.byte	0x04, 0x11
        /*3fe6*/ 	.short	(.L_3350 - .L_3349)
	.align		4
.L_3349:
        /*3fe8*/ 	.word	index@(_Z20SoftmaxBlockSMemImplI22BroadcastScaleMaskLoadIffbLm3EiE11DirectStoreIffEfLi1ELi128EL9Algorithm0EEvT_T0_ll)
        /*3fec*/ 	.word	0x00000000


	//----- nvinfo : EIATTR_REGCOUNT
	.align		4
.L_3350:
        /*3ff0*/ 	.byte	0x04, 0x2f
        /*3ff2*/ 	.short	(.L_3352 - .L_3351)
	.align		4
.L_3351:
        /*3ff4*/ 	.word	index@(_Z20SoftmaxBlockSMemImplI22BroadcastScaleMaskLoadIffbLm3EiE11DirectStoreIffEfLi1ELi1024EL9Algorithm0EEvT_T0_ll)
        /*3ff8*/ 	.word	0x0000002d


	//----- nvinfo : EIATTR_FRAME_SIZE
	.align		4
.L_3352:
        /*3ffc*/ 	.byte	0x04, 0x11
        /*3ffe*/ 	.short	(.L_3354 - .L_3353)
	.align		4
.L_3353:
        /*4000*/ 	.word	index@($__internal_157_$__cuda_sm3x_div_rn_noftz_f32_slowpath)
        /*4004*/ 	.word	0x00000000


	//----- nvinfo : EIATTR_FRAME_SIZE
	.align		4
.L_3354:
        /*4008*/ 	.byte	0x04, 0x11
        /*400a*/ 	.short	(.L_3356 - .L_3355)
	.align		4
.L_3355:
        /*400c*/ 	.word	index@(_Z20SoftmaxBlockSMemImplI22BroadcastScaleMaskLoadIffbLm3EiE11DirectStoreIffEfLi1ELi1024EL9Algorithm0EEvT_T0_ll)
        /*4010*/ 	.word	0x00000000


	//----- nvinfo : EIATTR_REGCOUNT
	.align		4
.L_3356:
        /*4014*/ 	.byte	0x04, 0x2f
        /*4016*/ 	.short	(.L_3358 - .L_3357)
	.align		4
.L_3357:
        /*4018*/ 	.word	index@(_Z20SoftmaxBlockSMemImplI22BroadcastScaleMaskLoadIffbLm3EiE11DirectStoreIffEfLi1ELi512EL9Algorithm0EEvT_T0_ll)
        /*401c*/ 	.word	0x0000002d


	//----- nvinfo : EIATTR_FRAME_SIZE
	.align		4
.L_3358:
        /*4020*/ 	.byte	0x04, 0x11
        /*4022*/ 	.short	(.L_3360 - .L_3359)
	.align		4
.L_3359:
        /*4024*/ 	.word	index@($__internal_156_$__cuda_sm3x_div_rn_noftz_f32_slowpath)
        /*4028*/ 	.word	0x00000000


	//----- nvinfo : EIATTR_FRAME_SIZE
	.align		4
.L_3360:
        /*402c*/ 	.byte	0x04, 0x11
        /*402e*/ 	.short	(.L_3362 - .L_3361)
	.align		4
.L_3361:
        /*4030*/ 	.word	index@(_Z20SoftmaxBlockSMemImplI22BroadcastScaleMaskLoadIffbLm3EiE11DirectStoreIffEfLi1ELi512EL9Algorithm0EEvT_T0_ll)
        /*4034*/ 	.word	0x00000000


	//----- nvinfo : EIATTR_REGCOUNT
	.align		4
.L_3362:
        /*4038*/ 	.byte	0x04, 0x2f
        /*403a*/ 	.short	(.L_3364 - .L_3363)
	.align		4
.L_3363:
        /*403c*/ 	.word	index@(_Z20SoftmaxBlockSMemImplI22BroadcastScaleMaskLoadIffbLm3EiE11DirectStoreIffEfLi1ELi256EL9Algorithm0EEvT_T0_ll)
        /*4040*/ 	.word	0x0000002d


	//----- nvinfo : EIATTR_FRAME_SIZE
	.align		4
.L_3364:
        /*4044*/ 	.byte	0x04, 0x11
        /*4046*/ 	.short	(.L_3366 - .L_3365)
	.align		4
.L_3365:
        /*4048*/ 	.word	index@($__internal_155_$__cuda_sm3x_div_rn_noftz_f32_slowpath)
        /*404c*/ 	.word	0x00000000


	//----- nvinfo : EIATTR_FRAME_SIZE
	.align		4
.L_3366:
        /*4050*/ 	.byte	0x04, 0x11
        /*4052*/ 	.short	(.L_3368 - .L_3367)
	.align		4
.L_3367:
        /*4054*/ 	.word	index@(_Z20SoftmaxBlockSMemImplI22BroadcastScaleMaskLoadIffbLm3EiE11DirectStoreIffEfLi1ELi256EL9Algorithm0EEvT_T0_ll)
        /*4058*/ 	.word	0x00000000


	//----- nvinfo : EIATTR_REGCOUNT
	.align		4
.L_3368:
        /*405c*/ 	.byte	0x04, 0x2f
        /*405e*/ 	.short	(.L_3370 - .L_3369)
	.align		4
.L_3369:
        /*4060*/ 	.word	index@(_Z24SoftmaxBlockUncachedImplI22BroadcastScaleMaskLoadIffbLm3EiE11DirectStoreIffEfLi2ELi1024EL9Algorithm0EEvT_T0_ll)
        /*4064*/ 	.word	0x00000024


	//----- nvinfo : EIATTR_FRAME_SIZE
	.align		4
.L_3370:
        /*4068*/ 	.byte	0x04, 0x11
        /*406a*/ 	.short	(.L_3372 - .L_3371)
	.align		4
.L_3371:
        /*406c*/ 	.word	index@($__internal_154_$__cuda_sm3x_div_rn_noftz_f32_slowpath)
        /*4070*/ 	.word	0x00000000


	//----- nvinfo : EIATTR_FRAME_SIZE
	.align		4
.L_3372:
        /*4074*/ 	.byte	0x04, 0x11
        /*4076*/ 	.short	(.L_3374 - .L_3373)
	.align		4
.L_3373:
        /*4078*/ 	.word	index@(_Z24SoftmaxBlockUncachedImplI22BroadcastScaleMaskLoadIffbLm3EiE11DirectStoreIffEfLi2ELi1024EL9Algorithm0EEvT_T0_ll)
        /*407c*/ 	.word	0x00000000


	//----- nvinfo : EIATTR_REGCOUNT
	.align		4
.L_3374:
        /*4080*/ 	.byte	0x04, 0x2f
        /*4082*/ 	.short	(.L_3376 - .L_3375)
	.align		4
.L_3375:
        /*4084*/ 	.word	index@(_Z24SoftmaxBlockUncachedImplI22BroadcastScaleMaskLoadIffbLm3EiE11DirectStoreIffEfLi1ELi1024EL9Algorithm0EEvT_T0_ll)
        /*4088*/ 	.word	0x00000020


	//----- nvinfo : EIATTR_FRAME_SIZE
	.align		4
.L_3376:
        /*408c*/ 	.byte	0x04, 0x11
        /*408e*/ 	.short	(.L_3378 - .L_3377)
	.align		4
.L_3377:
        /*4090*/ 	.word	index@($__internal_153_$__cuda_sm3x_div_rn_noftz_f32_slowpath)
        /*4094*/ 	.word	0x00000000


	//----- nvinfo : EIATTR_FRAME_SIZE
	.align		4
.L_3378:
        /*4098*/ 	.byte	0x04, 0x11
        /*409a*/ 	.short	(.L_3380 - .L_3379)
	.align		4
.L_3379:
        /*409c*/ 	.word	index@(_Z24SoftmaxBlockUncachedImplI22BroadcastScaleMaskLoadIffbLm3EiE11DirectStoreIffEfLi1ELi1024EL9Algorithm0EEvT_T0_ll)
        /*40a0*/ 	.word	0x00000000


	//----- nvinfo : EIATTR_REGCOUNT
	.align		4
.L_3380:
        /*40a4*/ 	.byte	0x04, 0x2f
        /*40a6*/ 	.short	(.L_3382 - .L_3381)
	.align		4
.L_3381:
        /*40a8*/ 	.word	index@(_Z15SoftmaxWarpImplI22BroadcastScaleMaskLoadIffbLm4EiE11DirectStoreIffEfLi2ELi2ELi1ELi2ELb0EL9Algorithm0EEvT_T0_ll)
        /*40ac*/ 	.word	0x0000001d


	//----- nvinfo : EIATTR_FRAME_SIZE
	.align		4
.L_3382:
        /*40b0*/ 	.byte	0x04, 0x11
        /*40b2*/ 	.short	(.L_3384 - .L_3383)
	.align		4
.L_3383:
        /*40b4*/ 	.word	index@($__internal_152_$__cuda_sm3x_div_rn_noftz_f32_slowpath)
        /*40b8*/ 	.word	0x00000000


	//----- nvinfo : EIATTR_FRAME_SIZE
	.align		4
.L_3384:
        /*40bc*/ 	.byte	0x04, 0x11
        /*40be*/ 	.short	(.L_3386 - .L_3385)
	.align		4
.L_3385:
        /*40c0*/ 	.word	index@(_Z15SoftmaxWarpImplI22BroadcastScaleMaskLoadIffbLm4EiE11DirectStoreIffEfLi2ELi2ELi1ELi2ELb0EL9Algorithm0EEvT_T0_ll)
        /*40c4*/ 	.word	0x00000000


	//----- nvinfo : EIATTR_REGCOUNT
	.align		4
.L_3386:
        /*40c8*/ 	.byte	0x04, 0x2f
        /*40ca*/ 	.short	(.L_3388 - .L_3387)
	.align		4
.L_3387:
        /*40cc*/ 	.word	index@(_Z15SoftmaxWarpImplI22BroadcastScaleMaskLoadIffbLm4EiE11DirectStoreIffEfLi2ELi2ELi1ELi2ELb1EL9Algorithm0EEvT_T0_ll)
        /*40d0*/ 	.word	0x00000020


	//----- nvinfo : EIATTR_FRAME_SIZE
	.align		4
.L_3388:
        /*40d4*/ 	.byte	0x04, 0x11
        /*40d6*/ 	.short	(.L_3390 - .L_3389)
	.align		4
.L_3389:
        /*40d8*/ 	.word	index@($__internal_151_$__cuda_sm3x_div_rn_noftz_f32_slowpath)
        /*40dc*/ 	.word	0x00000000


	//----- nvinfo : EIATTR_FRAME_SIZE
	.align		4
.L_3390:
        /*40e0*/ 	.byte	0x04, 0x11
        /*40e2*/ 	.short	(.L_3392 - .L_3391)
	.align		4
.L_3391:
        /*40e4*/ 	.word	index@(_Z15SoftmaxWarpImplI22BroadcastScaleMaskLoadIffbLm4EiE11DirectStoreIffEfLi2ELi2ELi1ELi2ELb1EL9Algorithm0EEvT_T0_ll)
        /*40e8*/ 	.word	0x00000000


	//----- nvinfo : EIATTR_REGCOUNT
	.align		4
.L_3392:
        /*40ec*/ 	.byte	0x04, 0x2f
        /*40ee*/ 	.short	(.L_3394 - .L_3393)
	.align		4
.L_3393:
        /*40f0*/ 	.word	index@(_Z15SoftmaxWarpImplI22BroadcastScaleMaskLoadIffbLm4EiE11DirectStoreIffEfLi2ELi2ELi1ELi1ELb0EL9Algorithm0EEvT_T0_ll)
        /*40f4*/ 	.word	0x0000001d


	//----- nvinfo : EIATTR_FRAME_SIZE
	.align		4
.L_3394:
        /*40f8*/ 	.byte	0x04, 0x11
        /*40fa*/ 	.short	(.L_3396 - .L_3395)
	.align		4
.L_3395:
        /*40fc*/ 	.word	index@($__internal_150_$__cuda_sm3x_div_rn_noftz_f32_slowpath)
        /*4100*/ 	.word	0x00000000


	//----- nvinfo : EIATTR_FRAME_SIZE
	.align		4
.L_3396:
        /*4104*/ 	.byte	0x04, 0x11
        /*4106*/ 	.short	(.L_3398 - .L_3397)
	.align		4
.L_3397:
        /*4108*/ 	.word	index@(_Z15SoftmaxWarpImplI22BroadcastScaleMaskLoadIffbLm4EiE11DirectStoreIffEfLi2ELi2ELi1ELi1ELb0EL9Algorithm0EEvT_T0_ll)
        /*410c*/ 	.word	0x00000000


	//----- nvinfo : EIATTR_REGCOUNT
	.align		4
.L_3398:
        /*4110*/ 	.byte	0x04, 0x2f
        /*4112*/ 	.short	(.L_3400 - .L_3399)
	.align		4
.L_3399:
        /*4114*/ 	.word	index@(_Z15SoftmaxWarpImplI22BroadcastScaleMaskLoadIffbLm4EiE11DirectStoreIffEfLi2ELi2ELi1ELi1ELb1EL9Algorithm0EEvT_T0_ll)
        /*4118*/ 	.word	0x0000001d


	//----- nvinfo : EIATTR_FRAME_SIZE
	.align		4
.L_3400:
        /*411c*/ 	.byte	0x04, 0x11
        /*411e*/ 	.short	(.L_3402 - .L_3401)
	.align		4
.L_3401:
        /*4120*/ 	.word	index@($__internal_149_$__cuda_sm3x_div_rn_noftz_f32_slowpath)
        /*4124*/ 	.word	0x00000000


	//----- nvinfo : EIATTR_FRAME_SIZE
	.align		4
.L_3402:
        /*4128*/ 	.byte	0x04, 0x11
        /*412a*/ 	.short	(.L_3404 - .L_3403)
	.align		4
.L_3403:
        /*412c*/ 	.word	index@(_Z15SoftmaxWarpImplI22BroadcastScaleMaskLoadIffbLm4EiE11DirectStoreIffEfLi2ELi2ELi1ELi1ELb1EL9Algorithm0EEvT_T0_ll)
        /*4130*/ 	.word	0x00000000


	//----- nvinfo : EIATTR_REGCOUNT
	.align		4
.L_3404:
        /*4134*/ 	.byte	0x04, 0x2f
        /*4136*/ 	.short	(.L_3406 - .L_3405)
	.align		4
.L_3405:
        /*4138*/ 	.word	index@(_Z15SoftmaxWarpImplI22BroadcastScaleMaskLoadIffbLm4EiE11DirectStoreIffEfLi2ELi2ELi2ELi2ELb0EL9Algorithm0EEvT_T0_ll)
        /*413c*/ 	.word	0x0000001e


	//----- nvinfo : EIATTR_FRAME_SIZE
	.align		4
.L_3406:
        /*4140*/ 	.byte	0x04, 0x11
        /*4142*/ 	.short	(.L_3408 - .L_3407)
	.align		4
.L_3407:
        /*4144*/ 	.word	index@($__internal_148_$__cuda_sm3x_div_rn_noftz_f32_slowpath)
        /*4148*/ 	.word	0x00000000


	//----- nvinfo : EIATTR_FRAME_SIZE
	.align		4
.L_3408:
        /*414c*/ 	.byte	0x04, 0x11
        /*414e*/ 	.short	(.L_3410 - .L_3409)
	.align		4
.L_3409:
        /*4150*/ 	.word	index@(_Z15SoftmaxWarpImplI22BroadcastScaleMaskLoadIffbLm4EiE11DirectStoreIffEfLi2ELi2ELi2ELi2ELb0EL9Algorithm0EEvT_T0_ll)
        /*4154*/ 	.word	0x00000000


	//----- nvinfo : EIATTR_REGCOUNT
	.align		4
.L_3410:
        /*4158*/ 	.byte	0x04, 0x2f
        /*415a*/ 	.short	(.L_3412 - .L_3411)
	.align		4
.L_3411:
        /*415c*/ 	.word	index@(_Z15SoftmaxWarpImplI22BroadcastScaleMaskLoadIffbLm4EiE11DirectStoreIffEfLi2ELi2ELi2ELi2ELb1EL9Algorithm0EEvT_T0_ll)
        /*4160*/ 	.word	0x00000020


	//----- nvinfo : EIATTR_FRAME_SIZE
	.align		4
.L_3412:
        /*4164*/ 	.byte	0x04, 0x11
        /*4166*/ 	.short	(.L_3414 - .L_3413)
	.align		4
.L_3413:
        /*4168*/ 	.word	index@($__internal_147_$__cuda_sm3x_div_rn_noftz_f32_slowpath)
        /*416c*/ 	.word	0x00000000


	//----- nvinfo : EIATTR_FRAME_SIZE
	.align		4
.L_3414:
        /*4170*/ 	.byte	0x04, 0x11
        /*4172*/ 	.short	(.L_3416 - .L_3415)
	.align		4
.L_3415:
        /*4174*/ 	.word	index@(_Z15SoftmaxWarpImplI22BroadcastScaleMaskLoadIffbLm4EiE11DirectStoreIffEfLi2ELi2ELi2ELi2ELb1EL9Algorithm0EEvT_T0_ll)
        /*4178*/ 	.word	0x00000000


	//----- nvinfo : EIATTR_REGCOUNT
	.align		4
.L_3416:
        /*417c*/ 	.byte	0x04, 0x2f
        /*417e*/ 	.short	(.L_3418 - .L_3417)
	.align		4
.L_3417:
        /*4180*/ 	.word	index@(_Z15SoftmaxWarpImplI22BroadcastScaleMaskLoadIffbLm4EiE11DirectStoreIffEfLi2ELi2ELi2ELi1ELb0EL9Algorithm0EEvT_T0_ll)
        /*4184*/ 	.word	0x0000001d


	//----- nvinfo : EIATTR_FRAME_SIZE
	.align		4
.L_3418:
        /*4188*/ 	.byte	0x04, 0x11
        /*418a*/ 	.short	(.L_3420 - .L_3419)
	.align		4
.L_3419:
        /*418c*/ 	.word	index@($__internal_146_$__cuda_sm3x_div_rn_noftz_f32_slowpath)
        /*4190*/ 	.word	0x00000000


	//----- nvinfo : EIATTR_FRAME_SIZE
	.align		4
.L_3420:
        /*4194*/ 	.byte	0x04, 0x11
        /*4196*/ 	.short	(.L_3422 - .L_3421)
	.align		4
.L_3421:
        /*4198*/ 	.word	index@(_Z15SoftmaxWarpImplI22BroadcastScaleMaskLoadIffbLm4EiE11DirectStoreIffEfLi2ELi2ELi2ELi1ELb0EL9Algorithm0EEvT_T0_ll)
        /*419c*/ 	.word	0x00000000


	//----- nvinfo : EIATTR_REGCOUNT
	.align		4
.L_3422:
        /*41a0*/ 	.byte	0x04, 0x2f
        /*41a2*/ 	.short	(.L_3424 - .L_3423)
	.align		4
.L_3423:
        /*41a4*/ 	.word	index@(_Z15SoftmaxWarpImplI22BroadcastScaleMaskLoadIffbLm4EiE11DirectStoreIffEfLi2ELi2ELi2ELi1ELb1EL9Algorithm0EEvT_T0_ll)
        /*41a8*/ 	.word	0x0000001d


	//----- nvinfo : EIATTR_FRAME_SIZE
	.align		4
.L_3424:
        /*41ac*/ 	.byte	0x04, 0x11
        /*41ae*/ 	.short	(.L_3426 - .L_3425)
	.align		4
.L_3425:
        /*41b0*/ 	.word	index@($__internal_145_$__cuda_sm3x_div_rn_noftz_f32_slowpath)
        /*41b4*/ 	.word	0x00000000


	//----- nvinfo : EIATTR_FRAME_SIZE
	.align		4
.L_3426:
        /*41b8*/ 	.byte	0x04, 0x11
        /*41ba*/ 	.short	(.L_3428 - .L_3427)
	.align		4
.L_3427:
        /*41bc*/ 	.word	index@(_Z15SoftmaxWarpImplI22BroadcastScaleMaskLoadIffbLm4EiE11DirectStoreIffEfLi2ELi2ELi2ELi1ELb1EL9Algorithm0EEvT_T0_ll)
        /*41c0*/ 	.word	0x00000000


	//----- nvinfo : EIATTR_REGCOUNT
	.align		4
.L_3428:
        /*41c4*/ 	.byte	0x04, 0x2f
        /*41c6*/ 	.short	(.L_3430 - .L_3429)
	.align		4
.L_3429:
        /*41c8*/ 	.word	index@(_Z15SoftmaxWarpImplI22BroadcastScaleMaskLoadIffbLm4EiE11DirectStoreIffEfLi2ELi2ELi4ELi2ELb0EL9Algorithm0EEvT_T0_ll)
        /*41cc*/ 	.word	0x0000001e


	//----- nvinfo : EIATTR_FRAME_SIZE
	.align		4
.L_3430:
        /*41d0*/ 	.byte	0x04, 0x11
        /*41d2*/ 	.short	(.L_3432 - .L_3431)
	.align		4
.L_3431:
        /*41d4*/ 	.word	index@($__internal_144_$__cuda_sm3x_div_rn_noftz_f32_slowpath)
        /*41d8*/ 	.word	0x00000000


	//----- nvinfo : EIATTR_FRAME_SIZE
	.align		4
.L_3432:
        /*41dc*/ 	.byte	0x04, 0x11
        /*41de*/ 	.short	(.L_3434 - .L_3433)
	.align		4
.L_3433:
        /*41e0*/ 	.word	index@(_Z15SoftmaxWarpImplI22BroadcastScaleMaskLoadIffbLm4EiE11DirectStoreIffEfLi2ELi2ELi4ELi2ELb0EL9Algorithm0EEvT_T0_ll)
        /*41e4*/ 	.word	0x00000000


	//----- nvinfo : EIATTR_REGCOUNT
	.align		4
.L_3434:
        /*41e8*/ 	.byte	0x04, 0x2f
        /*41ea*/ 	.short	(.L_3436 - .L_3435)
	.align		4
.L_3435:
        /*41ec*/ 	.word	index@(_Z15SoftmaxWarpImplI22BroadcastScaleMaskLoadIffbLm4EiE11DirectStoreIffEfLi2ELi2ELi4ELi2ELb1EL9Algorithm0EEvT_T0_ll)
        /*41f0*/ 	.word	0x00000020


	//----- nvinfo : EIATTR_FRAME_SIZE
	.align		4
.L_3436:
        /*41f4*/ 	.byte	0x04, 0x11
        /*41f6*/ 	.short	(.L_3438 - .L_3437)
	.align		4
.L_3437:
        /*41f8*/ 	.word	index@($__internal_143_$__cuda_sm3x_div_rn_noftz_f32_slowpath)
        /*41fc*/ 	.word	0x00000000


	//----- nvinfo : EIATTR_FRAME_SIZE
	.align		4
.L_3438:
        /*4200*/ 	.byte	0x04, 0x11
        /*4202*/ 	.short	(.L_3440 - .L_3439)
	.align		4
.L_3439:
        /*4204*/ 	.word	index@(_Z15SoftmaxWarpImplI22BroadcastScaleMaskLoadIffbLm4EiE11DirectStoreIffEfLi2ELi2ELi4ELi2ELb1EL9Algorithm0EEvT_T0_ll)
        /*4208*/ 	.word	0x00000000


	//----- nvinfo : EIATTR_REGCOUNT
	.align		4
.L_3440:
        /*420c*/ 	.byte	0x04, 0x2f
        /*420e*/ 	.short	(.L_3442 - .L_3441)
	.align		4
.L_3441:
        /*4210*/ 	.word	index@(_Z15SoftmaxWarpImplI22BroadcastScaleMaskLoadIffbLm4EiE11DirectStoreIffEfLi2ELi2ELi4ELi1ELb0EL9Algorithm0EEvT_T0_ll)
        /*4214*/ 	.word	0x0000001d


	//----- nvinfo : EIATTR_FRAME_SIZE
	.align		4
.L_3442:
        /*4218*/ 	.byte	0x04, 0x11
        /*421a*/ 	.short	(.L_3444 - .L_3443)
	.align		4
.L_3443:
        /*421c*/ 	.word	index@($__internal_142_$__cuda_sm3x_div_rn_noftz_f32_slowpath)
        /*4220*/ 	.word	0x00000000


	//----- nvinfo : EIATTR_FRAME_SIZE
	.align		4
.L_3444:
        /*4224*/ 	.byte	0x04, 0x11
        /*4226*/ 	.short	(.L_3446 - .L_3445)
	.align		4
.L_3445:
        /*4228*/ 	.word	index@(_Z15SoftmaxWarpImplI22BroadcastScaleMaskLoadIffbLm4EiE11DirectStoreIffEfLi2ELi2ELi4ELi1ELb0EL9Algorithm0EEvT_T0_ll)
        /*422c*/ 	.word	0x00000000


	//----- nvinfo : EIATTR_REGCOUNT
	.align		4
.L_3446:
        /*4230*/ 	.byte	0x04, 0x2f
        /*4232*/ 	.short	(.L_3448 - .L_3447)
	.align		4
.L_3447:
        /*4234*/ 	.word	index@(_Z15SoftmaxWarpImplI22BroadcastScaleMaskLoadIffbLm4EiE11DirectStoreIffEfLi2ELi2ELi4ELi1ELb1EL9Algorithm0EEvT_T0_ll)
        /*4238*/ 	.word	0x0000001d


	//----- nvinfo : EIATTR_FRAME_SIZE
	.align		4
.L_3448:
        /*423c*/ 	.byte	0x04, 0x11
        /*423e*/ 	.short	(.L_3450 - .L_3449)
	.align		4
.L_3449:
        /*4240*/ 	.word	index@($__internal_141_$__cuda_sm3x_div_rn_noftz_f32_slowpath)
        /*4244*/ 	.word	0x00000000


	//----- nvinfo : EIATTR_FRAME_SIZE
	.align		4
.L_3450:
        /*4248*/ 	.byte	0x04, 0x11
        /*424a*/ 	.short	(.L_3452 - .L_3451)
	.align		4
.L_3451:
        /*424c*/ 	.word	index@(_Z15SoftmaxWarpImplI22BroadcastScaleMaskLoadIffbLm4EiE11DirectStoreIffEfLi2ELi2ELi4ELi1ELb1EL9Algorithm0EEvT_T0_ll)
        /*4250*/ 	.word	0x00000000


	//----- nvinfo : EIATTR_REGCOUNT
	.align		4
.L_3452:
        /*4254*/ 	.byte	0x04, 0x2f
        /*4256*/ 	.short	(.L_3454 - .L_3453)
	.align		4
.L_3453:
        /*4258*/ 	.word	index@(_Z15SoftmaxWarpImplI22BroadcastScaleMaskLoadIffbLm4EiE11DirectStoreIffEfLi2ELi2ELi8ELi2ELb0EL9Algorithm0EEvT_T0_ll)
        /*425c*/ 	.word	0x0000001e


	//----- nvinfo : EIATTR_FRAME_SIZE
	.align		4
.L_3454:
        /*4260*/ 	.byte	0x04, 0x11
        /*4262*/ 	.short	(.L_3456 - .L_3455)
	.align		4
.L_3455:
        /*4264*/ 	.word	index@($__internal_140_$__cuda_sm3x_div_rn_noftz_f32_slowpath)
        /*4268*/ 	.word	0x00000000


	//----- nvinfo : EIATTR_FRAME_SIZE
	.align		4
.L_3456:
        /*426c*/ 	.byte	0x04, 0x11
        /*426e*/ 	.short	(.L_3458 - .L_3457)
	.align		4
.L_3457:
        /*4270*/ 	.word	index@(_Z15SoftmaxWarpImplI22BroadcastScaleMaskLoadIffbLm4EiE11DirectStoreIffEfLi2ELi2ELi8ELi2ELb0EL9Algorithm0EEvT_T0_ll)
        /*4274*/ 	.word	0x00000000


	//----- nvinfo : EIATTR_REGCOUNT
	.align		4
.L_3458:
        /*4278*/ 	.byte	0x04, 0x2f
        /*427a*/ 	.short	(.L_3460 - .L_3459)
	.align		4
.L_3459:
        /*427c*/ 	.word	index@(_Z15SoftmaxWarpImplI22BroadcastScaleMaskLoadIffbLm4EiE11DirectStoreIffEfLi2ELi2ELi8ELi2ELb1EL9Algorithm0EEvT_T0_ll)
        /*4280*/ 	.word	0x00000020


	//----- nvinfo : EIATTR_FRAME_SIZE
	.align		4
.L_3460:
        /*4284*/ 	.byte	0x04, 0x11
        /*4286*/ 	.short	(.L_3462 - .L_3461)
	.align		4
.L_3461:
        /*4288*/ 	.word	index@($__internal_139_$__cuda_sm3x_div_rn_noftz_f32_slowpath)
        /*428c*/ 	.word	0x00000000


	//----- nvinfo : EIATTR_FRAME_SIZE
	.align		4
.L_3462:
        /*4290*/ 	.byte	0x04, 0x11
        /*4292*/ 	.short	(.L_3464 - .L_3463)
	.align		4
.L_3463:
        /*4294*/ 	.word	index@(_Z15SoftmaxWarpImplI22BroadcastScaleMaskLoadIffbLm4EiE11DirectStoreIffEfLi2ELi2ELi8ELi2ELb1EL9Algorithm0EEvT_T0_ll)
        /*4298*/ 	.word	0x00000000


	//----- nvinfo : EIATTR_REGCOUNT
	.align		4
.L_3464:
        /*429c*/ 	.byte	0x04, 0x2f
        /*429e*/ 	.short	(.L_3466 - .L_3465)
	.align		4
.L_3465:
        /*42a0*/ 	.word	index@(_Z15SoftmaxWarpImplI22BroadcastScaleMaskLoadIffbLm4EiE11DirectStoreIffEfLi2ELi2ELi8ELi1ELb0EL9Algorithm0EEvT_T0_ll)
        /*42a4*/ 	.word	0x0000001d


	//----- nvinfo : EIATTR_FRAME_SIZE
	.align		4
.L_3466:
        /*42a8*/ 	.byte	0x04, 0x11
        /*42aa*/ 	.short	(.L_3468 - .L_3467)
	.align		4
.L_3467:
        /*42ac*/ 	.word	index@($__internal_138_$__cuda_sm3x_div_rn_noftz_f32_slowpath)
        /*42b0*/ 	.word	0x00000000


	//----- nvinfo : EIATTR_FRAME_SIZE
	.align		4
.L_3468:
        /*42b4*/ 	.byte	0x04, 0x11
        /*42b6*/ 	.short	(.L_3470 - .L_3469)
	.align		4
.L_3469:
        /*42b8*/ 	.word	index@(_Z15SoftmaxWarpImplI22BroadcastScaleMaskLoadIffbLm4EiE11DirectStoreIffEfLi2ELi2ELi8ELi1ELb0EL9Algorithm0EEvT_T0_ll)
        /*42bc*/ 	.word	0x00000000


	//----- nvinfo : EIATTR_REGCOUNT
	.align		4
.L_3470:
        /*42c0*/ 	.byte	0x04, 0x2f
        /*42c2*/ 	.short	(.L_3472 - .L_3471)
	.align		4
.L_3471:
        /*42c4*/ 	.word	index@(_Z15SoftmaxWarpImplI22BroadcastScaleMaskLoadIffbLm4EiE11DirectStoreIffEfLi2ELi2ELi8ELi1ELb1EL9Algorithm0EEvT_T0_ll)
        /*42c8*/ 	.word	0x0000001d


	//----- nvinfo : EIATTR_FRAME_SIZE
	.align		4
.L_3472:
        /*42cc*/ 	.byte	0x04, 0x11
        /*42ce*/ 	.short	(.L_3474 - .L_3473)
	.align		4
.L_3473:
        /*42d0*/ 	.word	index@($__internal_137_$__cuda_sm3x_div_rn_noftz_f32_slowpath)
        /*42d4*/ 	.word	0x00000000


	//----- nvinfo : EIATTR_FRAME_SIZE
	.align		4
.L_3474:
        /*42d8*/ 	.byte	0x04, 0x11
        /*42da*/ 	.short	(.L_3476 - .L_3475)
	.align		4
.L_3475:
        /*42dc*/ 	.word	index@(_Z15SoftmaxWarpImplI22BroadcastScaleMaskLoadIffbLm4EiE11DirectStoreIffEfLi2ELi2ELi8ELi1ELb1EL9Algorithm0EEvT_T0_ll)
        /*42e0*/ 	.word	0x00000000


	//----- nvinfo : EIATTR_REGCOUNT
	.align		4
.L_3476:
        /*42e4*/ 	.byte	0x04, 0x2f
        /*42e6*/ 	.short	(.L_3478 - .L_3477)
	.align		4
.L_3477:
        /*42e8*/ 	.word	index@(_Z15SoftmaxWarpImplI22BroadcastScaleMaskLoadIffbLm4EiE11DirectStoreIffEfLi2ELi2ELi16ELi2ELb0EL9Algorithm0EEvT_T0_ll)
        /*42ec*/ 	.word	0x0000001e


	//----- nvinfo : EIATTR_FRAME_SIZE
	.align		4
.L_3478:
        /*42f0*/ 	.byte	0x04, 0x11
        /*42f2*/ 	.short	(.L_3480 - .L_3479)
	.align		4
.L_3479:
        /*42f4*/ 	.word	index@($__internal_136_$__cuda_sm3x_div_rn_noftz_f32_slowpath)
        /*42f8*/ 	.word	0x00000000


	//----- nvinfo : EIATTR_FRAME_SIZE
	.align		4
.L_3480:
        /*42fc*/ 	.byte	0x04, 0x11
        /*42fe*/ 	.short	(.L_3482 - .L_3481)
	.align		4
.L_3481:
        /*4300*/ 	.word	index@(_Z15SoftmaxWarpImplI22BroadcastScaleMaskLoadIffbLm4EiE11DirectStoreIffEfLi2ELi2ELi16ELi2ELb0EL9Algorithm0EEvT_T0_ll)
        /*4304*/ 	.word	0x00000000


	//----- nvinfo : EIATTR_REGCOUNT
	.align		4
.L_3482:
        /*4308*/ 	.byte	0x04, 0x2f
        /*430a*/ 	.short	(.L_3484 - .L_3483)
	.align		4
.L_3483:
        /*430c*/ 	.word	index@(_Z15SoftmaxWarpImplI22BroadcastScaleMaskLoadIffbLm4EiE11DirectStoreIffEfLi2ELi2ELi16ELi2ELb1EL9Algorithm0EEvT_T0_ll)
        /*4310*/ 	.word	0x00000020


	//----- nvinfo : EIATTR_FRAME_SIZE
	.align		4
.L_3484:
        /*4314*/ 	.byte	0x04, 0x11
        /*4316*/ 	.short	(.L_3486 - .L_3485)
	.align		4
.L_3485:
        /*4318*/ 	.word	index@($__internal_135_$__cuda_sm3x_div_rn_noftz_f32_slowpath)
        /*431c*/ 	.word	0x00000000


	//----- nvinfo : EIATTR_FRAME_SIZE
	.align		4
.L_3486:
        /*4320*/ 	.byte	0x04, 0x11
        /*4322*/ 	.short	(.L_3488 - .L_3487)
	.align		4
.L_3487:
        /*4324*/ 	.word	index@(_Z15SoftmaxWarpImplI22BroadcastScaleMaskLoadIffbLm4EiE11DirectStoreIffEfLi2ELi2ELi16ELi2ELb1EL9Algorithm0EEvT_T0_ll)
        /*4328*/ 	.word	0x00000000


	//----- nvinfo : EIATTR_REGCOUNT
	.align		4
.L_3488:
        /*432c*/ 	.byte	0x04, 0x2f
        /*432e*/ 	.short	(.L_3490 - .L_3489)
	.align		4
.L_3489:
        /*4330*/ 	.word	index@(_Z15SoftmaxWarpImplI22BroadcastScaleMaskLoadIffbLm4EiE11DirectStoreIffEfLi2ELi2ELi16ELi1ELb0EL9Algorithm0EEvT_T0_ll)
        /*4334*/ 	.word	0x0000001d


	//----- nvinfo : EIATTR_FRAME_SIZE
	.align		4
.L_3490:
        /*4338*/ 	.byte	0x04, 0x11
        /*433a*/ 	.short	(.L_3492 - .L_3491)
	.align		4
.L_3491:
        /*433c*/ 	.word	index@($__internal_134_$__cuda_sm3x_div_rn_noftz_f32_slowpath)
        /*4340*/ 	.word	0x00000000


	//----- nvinfo : EIATTR_FRAME_SIZE
	.align		4
.L_3492:
        /*4344*/ 	.byte	0x04, 0x11
        /*4346*/ 	.short	(.L_3494 - .L_3493)
	.align		4
.L_3493:
        /*4348*/ 	.word	index@(_Z15SoftmaxWarpImplI22BroadcastScaleMaskLoadIffbLm4EiE11DirectStoreIffEfLi2ELi2ELi16ELi1ELb0EL9Algorithm0EEvT_T0_ll)
        /*434c*/ 	.word	0x00000000


	//----- nvinfo : EIATTR_REGCOUNT
	.align		4
.L_3494:
        /*4350*/ 	.byte	0x04, 0x2f
        /*4352*/ 	.short	(.L_3496 - .L_3495)
	.align		4
.L_3495:
        /*4354*/ 	.word	index@(_Z15SoftmaxWarpImplI22BroadcastScaleMaskLoadIffbLm4EiE11DirectStoreIffEfLi2ELi2ELi16ELi1ELb1EL9Algorithm0EEvT_T0_ll)
        /*4358*/ 	.word	0x0000001d


	//----- nvinfo : EIATTR_FRAME_SIZE
	.align		4
.L_3496:
        /*435c*/ 	.byte	0x04, 0x11
        /*435e*/ 	.short	(.L_3498 - .L_3497)
	.align		4
.L_3497:
        /*4360*/ 	.word	index@($__internal_133_$__cuda_sm3x_div_rn_noftz_f32_slowpath)
        /*4364*/ 	.word	0x00000000


	//----- nvinfo : EIATTR_FRAME_SIZE
	.align		4
.L_3498:
        /*4368*/ 	.byte	0x04, 0x11
        /*436a*/ 	.short	(.L_3500 - .L_3499)
	.align		4
.L_3499:
        /*436c*/ 	.word	index@(_Z15SoftmaxWarpImplI22BroadcastScaleMaskLoadIffbLm4EiE11DirectStoreIffEfLi2ELi2ELi16ELi1ELb1EL9Algorithm0EEvT_T0_ll)
        /*4370*/ 	.word	0x00000000


	//----- nvinfo : EIATTR_REGCOUNT
	.align		4
.L_3500:
        /*4374*/ 	.byte	0x04, 0x2f
        /*4376*/ 	.short	(.L_3502 - .L_3501)
	.align		4
.L_3501:
        /*4378*/ 	.word	index@(_Z15SoftmaxWarpImplI22BroadcastScaleMaskLoadIffbLm4EiE11DirectStoreIffEfLi2ELi2ELi32ELi2ELb0EL9Algorithm0EEvT_T0_ll)
        /*437c*/ 	.word	0x0000001d


	//----- nvinfo : EIATTR_FRAME_SIZE
	.align		4
.L_3502:
        /*4380*/ 	.byte	0x04, 0x11
        /*4382*/ 	.short	(.L_3504 - .L_3503)
	.align		4
.L_3503:
        /*4384*/ 	.word	index@($__internal_132_$__cuda_sm3x_div_rn_noftz_f32_slowpath)
        /*4388*/ 	.word	0x00000000


	//----- nvinfo : EIATTR_FRAME_SIZE
	.align		4
.L_3504:
        /*438c*/ 	.byte	0x04, 0x11
        /*438e*/ 	.short	(.L_3506 - .L_3505)
	.align		4
.L_3505:
        /*4390*/ 	.word	index@(_Z15SoftmaxWarpImplI22BroadcastScaleMaskLoadIffbLm4EiE11DirectStoreIffEfLi2ELi2ELi32ELi2ELb0EL9Algorithm0EEvT_T0_ll)
        /*4394*/ 	.word	0x00000000


	//----- nvinfo : EIATTR_REGCOUNT
	.align		4
.L_3506:
        /*4398*/ 	.byte	0x04, 0x2f
        /*439a*/ 	.short	(.L_3508 - .L_3507)
	.align		4
.L_3507:
        /*439c*/ 	.word	index@(_Z15SoftmaxWarpImplI22BroadcastScaleMaskLoadIffbLm4EiE11DirectStoreIffEfLi2ELi2ELi32ELi2ELb1EL9Algorithm0EEvT_T0_ll)
        /*43a0*/ 	.word	0x00000020


	//----- nvinfo : EIATTR_FRAME_SIZE
	.align		4
.L_3508:
        /*43a4*/ 	.byte	0x04, 0x11
        /*43a6*/ 	.short	(.L_3510 - .L_3509)
	.align		4
.L_3509:
        /*43a8*/ 	.word	index@($__internal_131_$__cuda_sm3x_div_rn_noftz_f32_slowpath)
        /*43ac*/ 	.word	0x00000000


	//----- nvinfo : EIATTR_FRAME_SIZE
	.align		4
.L_3510:
        /*43b0*/ 	.byte	0x04, 0x11
        /*43b2*/ 	.short	(.L_3512 - .L_3511)
	.align		4
.L_3511:
        /*43b4*/ 	.word	index@(_Z15SoftmaxWarpImplI22BroadcastScaleMaskLoadIffbLm4EiE11DirectStoreIffEfLi2ELi2ELi32ELi2ELb1EL9Algorithm0EEvT_T0_ll)
        /*43b8*/ 	.word	0x00000000


	//----- nvinfo : EIATTR_REGCOUNT
	.align		4
.L_3512:
        /*43bc*/ 	.byte	0x04, 0x2f
        /*43be*/ 	.short	(.L_3514 - .L_3513)
	.align		4
.L_3513:
        /*43c0*/ 	.word	index@(_Z15SoftmaxWarpImplI22BroadcastScaleMaskLoadIffbLm4EiE11DirectStoreIffEfLi2ELi2ELi32ELi1ELb0EL9Algorithm0EEvT_T0_ll)
        /*43c4*/ 	.word	0x0000001d


	//----- nvinfo : EIATTR_FRAME_SIZE
	.align		4
.L_3514:
        /*43c8*/ 	.byte	0x04, 0x11
        /*43ca*/ 	.short	(.L_3516 - .L_3515)
	.align		4
.L_3515:
        /*43cc*/ 	.word	index@($__internal_130_$__cuda_sm3x_div_rn_noftz_f32_slowpath)
        /*43d0*/ 	.word	0x00000000


	//----- nvinfo : EIATTR_FRAME_SIZE
	.align		4
.L_3516:
        /*43d4*/ 	.byte	0x04, 0x11
        /*43d6*/ 	.short	(.L_3518 - .L_3517)
	.align		4
.L_3517:
        /*43d8*/ 	.word	index@(_Z15SoftmaxWarpImplI22BroadcastScaleMaskLoadIffbLm4EiE11DirectStoreIffEfLi2ELi2ELi32ELi1ELb0EL9Algorithm0EEvT_T0_ll)
        /*43dc*/ 	.word	0x00000000


	//----- nvinfo : EIATTR_REGCOUNT
	.align		4
.L_3518:
        /*43e0*/ 	.byte	0x04, 0x2f
        /*43e2*/ 	.short	(.L_3520 - .L_3519)
	.align		4
.L_3519:
        /*43e4*/ 	.word	index@(_Z15SoftmaxWarpImplI22BroadcastScaleMaskLoadIffbLm4EiE11DirectStoreIffEfLi2ELi2ELi32ELi1ELb1EL9Algorithm0EEvT_T0_ll)
        /*43e8*/ 	.word	0x0000001d


	//----- nvinfo : EIATTR_FRAME_SIZE
	.align		4
.L_3520:
        /*43ec*/ 	.byte	0x04, 0x11
        /*43ee*/ 	.short	(.L_3522 - .L_3521)
	.align		4
.L_3521:
        /*43f0*/ 	.word	index@($__internal_129_$__cuda_sm3x_div_rn_noftz_f32_slowpath)
        /*43f4*/ 	.word	0x00000000


	//----- nvinfo : EIATTR_FRAME_SIZE
	.align		4
.L_3522:
        /*43f8*/ 	.byte	0x04, 0x11
        /*43fa*/ 	.short	(.L_3524 - .L_3523)
	.align		4
.L_3523:
        /*43fc*/ 	.word	index@(_Z15SoftmaxWarpImplI22BroadcastScaleMaskLoadIffbLm4EiE11DirectStoreIffEfLi2ELi2ELi32ELi1ELb1EL9Algorithm0EEvT_T0_ll)
        /*4400*/ 	.word	0x00000000


	//----- nvinfo : EIATTR_REGCOUNT
	.align		4
.L_3524:
        /*4404*/ 	.byte	0x04, 0x2f
        /*4406*/ 	.short	(.L_3526 - .L_3525)
	.align		4
.L_3525:
        /*4408*/ 	.word	index@(_Z15SoftmaxWarpImplI22BroadcastScaleMaskLoadIffbLm4EiE11DirectStoreIffEfLi2ELi4ELi32ELi1ELb0EL9Algorithm0EEvT_T0_ll)
        /*440c*/ 	.word	0x0000001b


	//----- nvinfo : EIATTR_FRAME_SIZE
	.align		4
.L_3526:
        /*4410*/ 	.byte	0x04, 0x11
        /*4412*/ 	.short	(.L_3528 - .L_3527)
	.align		4
.L_3527:
        /*4414*/ 	.word	index@($__internal_128_$__cuda_sm3x_div_rn_noftz_f32_slowpath)
        /*4418*/ 	.word	0x00000000


	//----- nvinfo : EIATTR_FRAME_SIZE
	.align		4
.L_3528:
        /*441c*/ 	.byte	0x04, 0x11
        /*441e*/ 	.short	(.L_3530 - .L_3529)
	.align		4
.L_3529:
        /*4420*/ 	.word	index@(_Z15SoftmaxWarpImplI22BroadcastScaleMaskLoadIffbLm4EiE11DirectStoreIffEfLi2ELi4ELi32ELi1ELb0EL9Algorithm0EEvT_T0_ll)
        /*4424*/ 	.word	0x00000000


	//----- nvinfo : EIATTR_REGCOUNT
	.align		4
.L_3530:
        /*4428*/ 	.byte	0x04, 0x2f
        /*442a*/ 	.short	(.L_3532 - .L_3531)
	.align		4
.L_3531:
        /*442c*/ 	.word	index@(_Z15SoftmaxWarpImplI22BroadcastScaleMaskLoadIffbLm4EiE11DirectStoreIffEfLi2ELi4ELi32ELi1ELb1EL9Algorithm0EEvT_T0_ll)
        /*4430*/ 	.word	0x0000001e


	//----- nvinfo : EIATTR_FRAME_SIZE
	.align		4
.L_3532:
        /*4434*/ 	.byte	0x04, 0x11
        /*4436*/ 	.short	(.L_3534 - .L_3533)
	.align		4
.L_3533:
        /*4438*/ 	.word	index@($__internal_127_$__cuda_sm3x_div_rn_noftz_f32_slowpath)
        /*443c*/ 	.word	0x00000000


	//----- nvinfo : EIATTR_FRAME_SIZE
	.align		4
.L_3534:
        /*4440*/ 	.byte	0x04, 0x11
        /*4442*/ 	.short	(.L_3536 - .L_3535)
	.align		4
.L_3535:
        /*4444*/ 	.word	index@(_Z15SoftmaxWarpImplI22BroadcastScaleMaskLoadIffbLm4EiE11DirectStoreIffEfLi2ELi4ELi32ELi1ELb1EL9Algorithm0EEvT_T0_ll)
        /*4448*/ 	.word	0x00000000


	//----- nvinfo : EIATTR_REGCOUNT
	.align		4
.L_3536:
        /*444c*/ 	.byte	0x04, 0x2f
        /*444e*/ 	.short	(.L_3538 - .L_3537)
	.align		4
.L_3537:
        /*4450*/ 	.word	index@(_Z15SoftmaxWarpImplI22BroadcastScaleMaskLoadIffbLm4EiE11DirectStoreIffEfLi2ELi6ELi32ELi1ELb0EL9Algorithm0EEvT_T0_ll)
        /*4454*/ 	.word	0x00000020


	//----- nvinfo : EIATTR_FRAME_SIZE
	.align		4
.L_3538:
        /*4458*/ 	.byte	0x04, 0x11
        /*445a*/ 	.short	(.L_3540 - .L_3539)
	.align		4
.L_3539:
        /*445c*/ 	.word	index@($__internal_126_$__cuda_sm3x_div_rn_noftz_f32_slowpath)
        /*4460*/ 	.word	0x00000000


	//----- nvinfo : EIATTR_FRAME_SIZE
	.align		4
.L_3540:
        /*4464*/ 	.byte	0x04, 0x11
        /*4466*/ 	.short	(.L_3542 - .L_3541)
	.align		4
.L_3541:
        /*4468*/ 	.word	index@(_Z15SoftmaxWarpImplI22BroadcastScaleMaskLoadIffbLm4EiE11DirectStoreIffEfLi2ELi6ELi32ELi1ELb0EL9Algorithm0EEvT_T0_ll)
        /*446c*/ 	.word	0x00000000


	//----- nvinfo : EIATTR_REGCOUNT
	.align		4
.L_3542:
        /*4470*/ 	.byte	0x04, 0x2f
        /*4472*/ 	.short	(.L_3544 - .L_3543)
	.align		4
.L_3543:
        /*4474*/ 	.word	index@(_Z15SoftmaxWarpImplI22BroadcastScaleMaskLoadIffbLm4EiE11DirectStoreIffEfLi2ELi6ELi32ELi1ELb1EL9Algorithm0EEvT_T0_ll)
        /*4478*/ 	.word	0x0000001f


	//----- nvinfo : EIATTR_FRAME_SIZE
	.align		4
.L_3544:
        /*447c*/ 	.byte	0x04, 0x11
        /*447e*/ 	.short	(.L_3546 - .L_3545)
	.align		4
.L_3545:
        /*4480*/ 	.word	index@($__internal_125_$__cuda_sm3x_div_rn_noftz_f32_slowpath)
        /*4484*/ 	.word	0x00000000


	//----- nvinfo : EIATTR_FRAME_SIZE
	.align		4
.L_3546:
        /*4488*/ 	.byte	0x04, 0x11
        /*448a*/ 	.short	(.L_3548 - .L_3547)
	.align		4
.L_3547:
        /*448c*/ 	.word	index@(_Z15SoftmaxWarpImplI22BroadcastScaleMaskLoadIffbLm4EiE11DirectStoreIffEfLi2ELi6ELi32ELi1ELb1EL9Algorithm0EEvT_T0_ll)
        /*4490*/ 	.word	0x00000000


	//----- nvinfo : EIATTR_REGCOUNT
	.align		4
.L_3548:
        /*4494*/ 	.byte	0x04, 0x2f
        /*4496*/ 	.short	(.L_3550 - .L_3549)
	.align		4
.L_3549:
        /*4498*/ 	.word	index@(_Z15SoftmaxWarpImplI22BroadcastScaleMaskLoadIffbLm4EiE11DirectStoreIffEfLi2ELi8ELi32ELi1ELb0EL9Algorithm0EEvT_T0_ll)
        /*449c*/ 	.word	0x00000025


	//----- nvinfo : EIATTR_FRAME_SIZE
	.align		4
.L_3550:
        /*44a0*/ 	.byte	0x04, 0x11
        /*44a2*/ 	.short	(.L_3552 - .L_3551)
	.align		4
.L_3551:
        /*44a4*/ 	.word	index@($__internal_124_$__cuda_sm3x_div_rn_noftz_f32_slowpath)
        /*44a8*/ 	.word	0x00000000


	//----- nvinfo : EIATTR_FRAME_SIZE
	.align		4
.L_3552:
        /*44ac*/ 	.byte	0x04, 0x11
        /*44ae*/ 	.short	(.L_3554 - .L_3553)
	.align		4
.L_3553:
        /*44b0*/ 	.word	index@(_Z15SoftmaxWarpImplI22BroadcastScaleMaskLoadIffbLm4EiE11DirectStoreIffEfLi2ELi8ELi32ELi1ELb0EL9Algorithm0EEvT_T0_ll)
        /*44b4*/ 	.word	0x00000000


	//----- nvinfo : EIATTR_REGCOUNT
	.align		4
.L_3554:
        /*44b8*/ 	.byte	0x04, 0x2f
        /*44ba*/ 	.short	(.L_3556 - .L_3555)
	.align		4
.L_3555:
        /*44bc*/ 	.word	index@(_Z15SoftmaxWarpImplI22BroadcastScaleMaskLoadIffbLm4EiE11DirectStoreIffEfLi2ELi8ELi32ELi1ELb1EL9Algorithm0EEvT_T0_ll)
        /*44c0*/ 	.word	0x00000024


	//----- nvinfo : EIATTR_FRAME_SIZE
	.align		4
.L_3556:
        /*44c4*/ 	.byte	0x04, 0x11
        /*44c6*/ 	.short	(.L_3558 - .L_3557)
	.align		4
.L_3557:
        /*44c8*/ 	.word	index@($__internal_123_$__cuda_sm3x_div_rn_noftz_f32_slowpath)
        /*44cc*/ 	.word	0x00000000


	//----- nvinfo : EIATTR_FRAME_SIZE
	.align		4
.L_3558:
        /*44d0*/ 	.byte	0x04, 0x11
        /*44d2*/ 	.short	(.L_3560 - .L_3559)
	.align		4
.L_3559:
        /*44d4*/ 	.word	index@(_Z15SoftmaxWarpImplI22BroadcastScaleMaskLoadIffbLm4EiE11DirectStoreIffEfLi2ELi8ELi32ELi1ELb1EL9Algorithm0EEvT_T0_ll)
        /*44d8*/ 	.word	0x00000000


	//----- nvinfo : EIATTR_REGCOUNT
	.align		4
.L_3560:
        /*44dc*/ 	.byte	0x04, 0x2f
        /*44de*/ 	.short	(.L_3562 - .L_3561)
	.align		4
.L_3561:
        /*44e0*/ 	.word	index@(_Z15SoftmaxWarpImplI22BroadcastScaleMaskLoadIffbLm4EiE11DirectStoreIffEfLi2ELi10ELi32ELi1ELb0EL9Algorithm0EEvT_T0_ll)
        /*44e4*/ 	.word	0x00000027


	//----- nvinfo : EIATTR_FRAME_SIZE
	.align		4
.L_3562:
        /*44e8*/ 	.byte	0x04, 0x11
        /*44ea*/ 	.short	(.L_3564 - .L_3563)
	.align		4
.L_3563:
        /*44ec*/ 	.word	index@($__internal_122_$__cuda_sm3x_div_rn_noftz_f32_slowpath)
        /*44f0*/ 	.word	0x00000000


	//----- nvinfo : EIATTR_FRAME_SIZE
	.align		4
.L_3564:
        /*44f4*/ 	.byte	0x04, 0x11
        /*44f6*/ 	.short	(.L_3566 - .L_3565)
	.align		4
.L_3565:
        /*44f8*/ 	.word	index@(_Z15SoftmaxWarpImplI22BroadcastScaleMaskLoadIffbLm4EiE11DirectStoreIffEfLi2ELi10ELi32ELi1ELb0EL9Algorithm0EEvT_T0_ll)
        /*44fc*/ 	.word	0x00000000


	//----- nvinfo : EIATTR_REGCOUNT
	.align		4
.L_3566:
        /*4500*/ 	.byte	0x04, 0x2f
        /*4502*/ 	.short	(.L_3568 - .L_3567)
	.align		4
.L_3567:
        /*4504*/ 	.word	index@(_Z15SoftmaxWarpImplI22BroadcastScaleMaskLoadIffbLm4EiE11DirectStoreIffEfLi2ELi10ELi32ELi1ELb1EL9Algorithm0EEvT_T0_ll)
        /*4508*/ 	.word	0x00000028


	//----- nvinfo : EIATTR_FRAME_SIZE
	.align		4
.L_3568:
        /*450c*/ 	.byte	0x04, 0x11
        /*450e*/ 	.short	(.L_3570 - .L_3569)
	.align		4
.L_3569:
        /*4510*/ 	.word	index@($__internal_121_$__cuda_sm3x_div_rn_noftz_f32_slowpath)
        /*4514*/ 	.word	0x00000000


	//----- nvinfo : EIATTR_FRAME_SIZE
	.align		4
.L_3570:
        /*4518*/ 	.byte	0x04, 0x11
        /*451a*/ 	.short	(.L_3572 - .L_3571)
	.align		4
.L_3571:
        /*451c*/ 	.word	index@(_Z15SoftmaxWarpImplI22BroadcastScaleMaskLoadIffbLm4EiE11DirectStoreIffEfLi2ELi10ELi32ELi1ELb1EL9Algorithm0EEvT_T0_ll)
        /*4520*/ 	.word	0x00000000


	//----- nvinfo : EIATTR_REGCOUNT
	.align		4
.L_3572:
        /*4524*/ 	.byte	0x04, 0x2f
        /*4526*/ 	.short	(.L_3574 - .L_3573)
	.align		4
.L_3573:
        /*4528*/ 	.word	index@(_Z15SoftmaxWarpImplI22BroadcastScaleMaskLoadIffbLm4EiE11DirectStoreIffEfLi2ELi12ELi32ELi1ELb0EL9Algorithm0EEvT_T0_ll)
        /*452c*/ 	.word	0x0000002f


	//----- nvinfo : EIATTR_FRAME_SIZE
	.align		4
.L_3574:
        /*4530*/ 	.byte	0x04, 0x11
        /*4532*/ 	.short	(.L_3576 - .L_3575)
	.align		4
.L_3575:
        /*4534*/ 	.word	index@($__internal_120_$__cuda_sm3x_div_rn_noftz_f32_slowpath)
        /*4538*/ 	.word	0x00000000


	//----- nvinfo : EIATTR_FRAME_SIZE
	.align		4
.L_3576:
        /*453c*/ 	.byte	0x04, 0x11
        /*453e*/ 	.short	(.L_3578 - .L_3577)
	.align		4
.L_3577:
        /*4540*/ 	.word	index@(_Z15SoftmaxWarpImplI22BroadcastScaleMaskLoadIffbLm4EiE11DirectStoreIffEfLi2ELi12ELi32ELi1ELb0EL9Algorithm0EEvT_T0_ll)
        /*4544*/ 	.word	0x00000000


	//----- nvinfo : EIATTR_REGCOUNT
	.align		4
.L_3578:
        /*4548*/ 	.byte	0x04, 0x2f
        /*454a*/ 	.short	(.L_3580 - .L_3579)
	.align		4
.L_3579:
        /*454c*/ 	.word	index@(_Z15SoftmaxWarpImplI22BroadcastScaleMaskLoadIffbLm4EiE11DirectStoreIffEfLi2ELi12ELi32ELi1ELb1EL9Algorithm0EEvT_T0_ll)
        /*4550*/ 	.word	0x0000002c


	//----- nvinfo : EIATTR_FRAME_SIZE
	.align		4
.L_3580:
        /*4554*/ 	.byte	0x04, 0x11
        /*4556*/ 	.short	(.L_3582 - .L_3581)
	.align		4
.L_3581:
        /*4558*/ 	.word	index@($__internal_119_$__cuda_sm3x_div_rn_noftz_f32_slowpath)
        /*455c*/ 	.word	0x00000000


	//----- nvinfo : EIATTR_FRAME_SIZE
	.align		4
.L_3582:
        /*4560*/ 	.byte	0x04, 0x11
        /*4562*/ 	.short	(.L_3584 - .L_3583)
	.align		4
.L_3583:
        /*4564*/ 	.word	index@(_Z15SoftmaxWarpImplI22BroadcastScaleMaskLoadIffbLm4EiE11DirectStoreIffEfLi2ELi12ELi32ELi1ELb1EL9Algorithm0EEvT_T0_ll)
        /*4568*/ 	.word	0x00000000


	//----- nvinfo : EIATTR_REGCOUNT
	.align		4
.L_3584:
        /*456c*/ 	.byte	0x04, 0x2f
        /*456e*/ 	.short	(.L_3586 - .L_3585)
	.align		4
.L_3585:
        /*4570*/ 	.word	index@(_Z15SoftmaxWarpImplI22BroadcastScaleMaskLoadIffbLm4EiE11DirectStoreIffEfLi2ELi14ELi32ELi1ELb0EL9Algorithm0EEvT_T0_ll)
        /*4574*/ 	.word	0x0000002b


	//----- nvinfo : EIATTR_FRAME_SIZE
	.align		4
.L_3586:
        /*4578*/ 	.byte	0x04, 0x11
        /*457a*/ 	.short	(.L_3588 - .L_3587)
	.align		4
.L_3587:
        /*457c*/ 	.word	index@($__internal_118_$__cuda_sm3x_div_rn_noftz_f32_slowpath)
        /*4580*/ 	.word	0x00000000


	//----- nvinfo : EIATTR_FRAME_SIZE
	.align		4
.L_3588:
        /*4584*/ 	.byte	0x04, 0x11
        /*4586*/ 	.short	(.L_3590 - .L_3589)
	.align		4
.L_3589:
        /*4588*/ 	.word	index@(_Z15SoftmaxWarpImplI22BroadcastScaleMaskLoadIffbLm4EiE11DirectStoreIffEfLi2ELi14ELi32ELi1ELb0EL9Algorithm0EEvT_T0_ll)
        /*458c*/ 	.word	0x00000000


	//----- nvinfo : EIATTR_REGCOUNT
	.align		4
.L_3590:
        /*4590*/ 	.byte	0x04, 0x2f
        /*4592*/ 	.short	(.L_3592 - .L_3591)
	.align		4
.L_3591:
        /*4594*/ 	.word	index@(_Z15SoftmaxWarpImplI22BroadcastScaleMaskLoadIffbLm4EiE11DirectStoreIffEfLi2ELi14ELi32ELi1ELb1EL9Algorithm0EEvT_T0_ll)
        /*4598*/ 	.word	0x00000030


	//----- nvinfo : EIATTR_FRAME_SIZE
	.align		4
.L_3592:
        /*459c*/ 	.byte	0x04, 0x11
        /*459e*/ 	.short	(.L_3594 - .L_3593)
	.align		4
.L_3593:
        /*45a0*/ 	.word	index@($__internal_117_$__cuda_sm3x_div_rn_noftz_f32_slowpath)
        /*45a4*/ 	.word	0x00000000


	//----- nvinfo : EIATTR_FRAME_SIZE
	.align		4
.L_3594:
        /*45a8*/ 	.byte	0x04, 0x11
        /*45aa*/ 	.short	(.L_3596 - .L_3595)
	.align		4
.L_3595:
        /*45ac*/ 	.word	index@(_Z15SoftmaxWarpImplI22BroadcastScaleMaskLoadIffbLm4EiE11DirectStoreIffEfLi2ELi14ELi32ELi1ELb1EL9Algorithm0EEvT_T0_ll)
        /*45b0*/ 	.word	0x00000000


	//----- nvinfo : EIATTR_REGCOUNT
	.align		4
.L_3596:
        /*45b4*/ 	.byte	0x04, 0x2f
        /*45b6*/ 	.short	(.L_3598 - .L_3597)
	.align		4
.L_3597:
        /*45b8*/ 	.word	index@(_Z15SoftmaxWarpImplI22BroadcastScaleMaskLoadIffbLm4EiE11DirectStoreIffEfLi2ELi16ELi32ELi1ELb0EL9Algorithm0EEvT_T0_ll)
        /*45bc*/ 	.word	0x0000002b


	//----- nvinfo : EIATTR_FRAME_SIZE
	.align		4
.L_3598:
        /*45c0*/ 	.byte	0x04, 0x11
        /*45c2*/ 	.short	(.L_3600 - .L_3599)
	.align		4
.L_3599:
        /*45c4*/ 	.word	index@($__internal_116_$__cuda_sm3x_div_rn_noftz_f32_slowpath)
        /*45c8*/ 	.word	0x00000000


	//----- nvinfo : EIATTR_FRAME_SIZE
	.align		4
.L_3600:
        /*45cc*/ 	.byte	0x04, 0x11
        /*45ce*/ 	.short	(.L_3602 - .L_3601)
	.align		4
.L_3601:
        /*45d0*/ 	.word	index@(_Z15SoftmaxWarpImplI22BroadcastScaleMaskLoadIffbLm4EiE11DirectStoreIffEfLi2ELi16ELi32ELi1ELb0EL9Algorithm0EEvT_T0_ll)
        /*45d4*/ 	.word	0x00000000


	//----- nvinfo : EIATTR_REGCOUNT
	.align		4
.L_3602:
        /*45d8*/ 	.byte	0x04, 0x2f
        /*45da*/ 	.short	(.L_3604 - .L_3603)
	.align		4
.L_3603:
        /*45dc*/ 	.word	index@(_Z15SoftmaxWarpImplI22BroadcastScaleMaskLoadIffbLm4EiE11DirectStoreIffEfLi2ELi16ELi32ELi1ELb1EL9Algorithm0EEvT_T0_ll)
        /*45e0*/ 	.word	0x00000037


	//----- nvinfo : EIATTR_FRAME_SIZE
	.align		4
.L_3604:
        /*45e4*/ 	.byte	0x04, 0x11
        /*45e6*/ 	.short	(.L_3606 - .L_3605)
	.align		4
.L_3605:
        /*45e8*/ 	.word	index@($__internal_115_$__cuda_sm3x_div_rn_noftz_f32_slowpath)
        /*45ec*/ 	.word	0x00000000


	//----- nvinfo : EIATTR_FRAME_SIZE
	.align		4
.L_3606:
        /*45f0*/ 	.byte	0x04, 0x11
        /*45f2*/ 	.short	(.L_3608 - .L_3607)
	.align		4
.L_3607:
        /*45f4*/ 	.word	index@(_Z15SoftmaxWarpImplI22BroadcastScaleMaskLoadIffbLm4EiE11DirectStoreIffEfLi2ELi16ELi32ELi1ELb1EL9Algorithm0EEvT_T0_ll)
        /*45f8*/ 	.word	0x00000000


	//----- nvinfo : EIATTR_REGCOUNT
	.align		4
.L_3608:
        /*45fc*/ 	.byte	0x04, 0x2f
        /*45fe*/ 	.short	(.L_3610 - .L_3609)
	.align		4
.L_3609:
        /*4600*/ 	.word	index@(_Z15SoftmaxWarpImplI22BroadcastScaleMaskLoadIffbLm4EiE11DirectStoreIffEfLi2ELi18ELi32ELi1ELb0EL9Algorithm0EEvT_T0_ll)
        /*4604*/ 	.word	0x00000038


	//----- nvinfo : EIATTR_FRAME_SIZE
	.align		4
.L_3610:
        /*4608*/ 	.byte	0x04, 0x11
        /*460a*/ 	.short	(.L_3612 - .L_3611)
	.align		4
.L_3611:
        /*460c*/ 	.word	index@($__internal_114_$__cuda_sm3x_div_rn_noftz_f32_slowpath)
        /*4610*/ 	.word	0x00000000


	//----- nvinfo : EIATTR_FRAME_SIZE
	.align		4
.L_3612:
        /*4614*/ 	.byte	0x04, 0x11
        /*4616*/ 	.short	(.L_3614 - .L_3613)
	.align		4
.L_3613:
        /*4618*/ 	.word	index@(_Z15SoftmaxWarpImplI22BroadcastScaleMaskLoadIffbLm4EiE11DirectStoreIffEfLi2ELi18ELi32ELi1ELb0EL9Algorithm0EEvT_T0_ll)
        /*461c*/ 	.word	0x00000000


	//----- nvinfo : EIATTR_REGCOUNT
	.align		4
.L_3614:
        /*4620*/ 	.byte	0x04, 0x2f
        /*4622*/ 	.short	(.L_3616 - .L_3615)
	.align		4
.L_3615:
        /*4624*/ 	.word	index@(_Z15SoftmaxWarpImplI22BroadcastScaleMaskLoadIffbLm4EiE11DirectStoreIffEfLi2ELi18ELi32ELi1ELb1EL9Algorithm0EEvT_T0_ll)
        /*4628*/ 	.word	0x00000038


	//----- nvinfo : EIATTR_FRAME_SIZE
	.align		4
.L_3616:
        /*462c*/ 	.byte	0x04, 0x11
        /*462e*/ 	.short	(.L_3618 - .L_3617)
	.align		4
.L_3617:
        /*4630*/ 	.word	index@($__internal_113_$__cuda_sm3x_div_rn_noftz_f32_slowpath)
        /*4634*/ 	.word	0x00000000


	//----- nvinfo : EIATTR_FRAME_SIZE
	.align		4
.L_3618:
        /*4638*/ 	.byte	0x04, 0x11
        /*463a*/ 	.short	(.L_3620 - .L_3619)
	.align		4
.L_3619:
        /*463c*/ 	.word	index@(_Z15SoftmaxWarpImplI22BroadcastScaleMaskLoadIffbLm4EiE11DirectStoreIffEfLi2ELi18ELi32ELi1ELb1EL9Algorithm0EEvT_T0_ll)
        /*4640*/ 	.word	0x00000000


	//----- nvinfo : EIATTR_REGCOUNT
	.align		4
.L_3620:
        /*4644*/ 	.byte	0x04, 0x2f
        /*4646*/ 	.short	(.L_3622 - .L_3621)
	.align		4
.L_3621:
        /*4648*/ 	.word	index@(_Z15SoftmaxWarpImplI22BroadcastScaleMaskLoadIffbLm4EiE11DirectStoreIffEfLi2ELi20ELi32ELi1ELb0EL9Algorithm0EEvT_T0_ll)
        /*464c*/ 	.word	0x00000031


	//----- nvinfo : EIATTR_FRAME_SIZE
	.align		4
.L_3622:
        /*4650*/ 	.byte	0x04, 0x11
        /*4652*/ 	.short	(.L_3624 - .L_3623)
	.align		4
.L_3623:
        /*4654*/ 	.word	index@($__internal_112_$__cuda_sm3x_div_rn_noftz_f32_slowpath)
        /*4658*/ 	.word	0x00000000


	//----- nvinfo : EIATTR_FRAME_SIZE
	.align		4
.L_3624:
        /*465c*/ 	.byte	0x04, 0x11
        /*465e*/ 	.short	(.L_3626 - .L_3625)
	.align		4
.L_3625:
        /*4660*/ 	.word	index@(_Z15SoftmaxWarpImplI22BroadcastScaleMaskLoadIffbLm4EiE11DirectStoreIffEfLi2ELi20ELi32ELi1ELb0EL9Algorithm0EEvT_T0_ll)
        /*4664*/ 	.word	0x00000000


	//----- nvinfo : EIATTR_REGCOUNT
	.align		4
.L_3626:
        /*4668*/ 	.byte	0x04, 0x2f
        /*466a*/ 	.short	(.L_3628 - .L_3627)
	.align		4
.L_3627:
        /*466c*/ 	.word	index@(_Z15SoftmaxWarpImplI22BroadcastScaleMaskLoadIffbLm4EiE11DirectStoreIffEfLi2ELi20ELi32ELi1ELb1EL9Algorithm0EEvT_T0_ll)
        /*4670*/ 	.word	0x0000003a


	//----- nvinfo : EIATTR_FRAME_SIZE
	.align		4
.L_3628:
        /*4674*/ 	.byte	0x04, 0x11
        /*4676*/ 	.short	(.L_3630 - .L_3629)
	.align		4
.L_3629:
        /*4678*/ 	.word	index@($__internal_111_$__cuda_sm3x_div_rn_noftz_f32_slowpath)
        /*467c*/ 	.word	0x00000000


	//----- nvinfo : EIATTR_FRAME_SIZE
	.align		4
.L_3630:
        /*4680*/ 	.byte	0x04, 0x11
        /*4682*/ 	.short	(.L_3632 - .L_3631)
	.align		4
.L_3631:
        /*4684*/ 	.word	index@(_Z15SoftmaxWarpImplI22BroadcastScaleMaskLoadIffbLm4EiE11DirectStoreIffEfLi2ELi20ELi32ELi1ELb1EL9Algorithm0EEvT_T0_ll)
        /*4688*/ 	.word	0x00000000


	//----- nvinfo : EIATTR_REGCOUNT
	.align		4
.L_3632:
        /*468c*/ 	.byte	0x04, 0x2f
        /*468e*/ 	.short	(.L_3634 - .L_3633)
	.align		4
.L_3633:
        /*4690*/ 	.word	index@(_Z15SoftmaxWarpImplI22BroadcastScaleMaskLoadIffbLm4EiE11DirectStoreIffEfLi2ELi22ELi32ELi1ELb0EL9Algorithm0EEvT_T0_ll)
        /*4694*/ 	.word	0x00000035


	//----- nvinfo : EIATTR_FRAME_SIZE
	.align		4
.L_3634:
        /*4698*/ 	.byte	0x04, 0x11
        /*469a*/ 	.short	(.L_3636 - .L_3635)
	.align		4
.L_3635:
        /*469c*/ 	.word	index@($__internal_110_$__cuda_sm3x_div_rn_noftz_f32_slowpath)
        /*46a0*/ 	.word	0x00000000


	//----- nvinfo : EIATTR_FRAME_SIZE
	.align		4
.L_3636:
        /*46a4*/ 	.byte	0x04, 0x11
        /*46a6*/ 	.short	(.L_3638 - .L_3637)
	.align		4
.L_3637:
        /*46a8*/ 	.word	index@(_Z15SoftmaxWarpImplI22BroadcastScaleMaskLoadIffbLm4EiE11DirectStoreIffEfLi2ELi22ELi32ELi1ELb0EL9Algorithm0EEvT_T0_ll)
        /*46ac*/ 	.word	0x00000000


	//----- nvinfo : EIATTR_REGCOUNT
	.align		4
.L_3638:
        /*46b0*/ 	.byte	0x04, 0x2f
        /*46b2*/ 	.short	(.L_3640 - .L_3639)
	.align		4
.L_3639:
        /*46b4*/ 	.word	index@(_Z15SoftmaxWarpImplI22BroadcastScaleMaskLoadIffbLm4EiE11DirectStoreIffEfLi2ELi22ELi32ELi1ELb1EL9Algorithm0EEvT_T0_ll)
        /*46b8*/ 	.word	0x00000045


	//----- nvinfo : EIATTR_FRAME_SIZE
	.align		4
.L_3640:
        /*46bc*/ 	.byte	0x04, 0x11
        /*46be*/ 	.short	(.L_3642 - .L_3641)
	.align		4
.L_3641:
        /*46c0*/ 	.word	index@($__internal_109_$__cuda_sm3x_div_rn_noftz_f32_slowpath)
        /*46c4*/ 	.word	0x00000000


	//----- nvinfo : EIATTR_FRAME_SIZE
	.align		4
.L_3642:
        /*46c8*/ 	.byte	0x04, 0x11
        /*46ca*/ 	.short	(.L_3644 - .L_3643)
	.align		4
.L_3643:
        /*46cc*/ 	.word	index@(_Z15SoftmaxWarpImplI22BroadcastScaleMaskLoadIffbLm4EiE11DirectStoreIffEfLi2ELi22ELi32ELi1ELb1EL9Algorithm0EEvT_T0_ll)
        /*46d0*/ 	.word	0x00000000


	//----- nvinfo : EIATTR_REGCOUNT
	.align		4
.L_3644:
        /*46d4*/ 	.byte	0x04, 0x2f
        /*46d6*/ 	.short	(.L_3646 - .L_3645)
	.align		4
.L_3645:
        /*46d8*/ 	.word	index@(_Z15SoftmaxWarpImplI22BroadcastScaleMaskLoadIffbLm4EiE11DirectStoreIffEfLi2ELi24ELi32ELi1ELb0EL9Algorithm0EEvT_T0_ll)
        /*46dc*/ 	.word	0x0000003e


	//----- nvinfo : EIATTR_FRAME_SIZE
	.align		4
.L_3646:
        /*46e0*/ 	.byte	0x04, 0x11
        /*46e2*/ 	.short	(.L_3648 - .L_3647)
	.align		4
.L_3647:
        /*46e4*/ 	.word	index@($__internal_108_$__cuda_sm3x_div_rn_noftz_f32_slowpath)
        /*46e8*/ 	.word	0x00000000


	//----- nvinfo : EIATTR_FRAME_SIZE
	.align		4
.L_3648:
        /*46ec*/ 	.byte	0x04, 0x11
        /*46ee*/ 	.short	(.L_3650 - .L_3649)
	.align		4
.L_3649:
        /*46f0*/ 	.word	index@(_Z15SoftmaxWarpImplI22BroadcastScaleMaskLoadIffbLm4EiE11DirectStoreIffEfLi2ELi24ELi32ELi1ELb0EL9Algorithm0EEvT_T0_ll)
        /*46f4*/ 	.word	0x00000000


	//----- nvinfo : EIATTR_REGCOUNT
	.align		4
.L_3650:
        /*46f8*/ 	.byte	0x04, 0x2f
        /*46fa*/ 	.short	(.L_3652 - .L_3651)
	.align		4
.L_3651:
        /*46fc*/ 	.word	index@(_Z15SoftmaxWarpImplI22BroadcastScaleMaskLoadIffbLm4EiE11DirectStoreIffEfLi2ELi24ELi32ELi1ELb1EL9Algorithm0EEvT_T0_ll)
        /*4700*/ 	.word	0x00000050


	//----- nvinfo : EIATTR_FRAME_SIZE
	.align		4
.L_3652:
        /*4704*/ 	.byte	0x04, 0x11
        /*4706*/ 	.short	(.L_3654 - .L_3653)
	.align		4
.L_3653:
        /*4708*/ 	.word	index@($__internal_107_$__cuda_sm3x_div_rn_noftz_f32_slowpath)
        /*470c*/ 	.word	0x00000000


	//----- nvinfo : EIATTR_FRAME_SIZE
	.align		4
.L_3654:
        /*4710*/ 	.byte	0x04, 0x11
        /*4712*/ 	.short	(.L_3656 - .L_3655)
	.align		4
.L_3655:
        /*4714*/ 	.word	index@(_Z15SoftmaxWarpImplI22BroadcastScaleMaskLoadIffbLm4EiE11DirectStoreIffEfLi2ELi24ELi32ELi1ELb1EL9Algorithm0EEvT_T0_ll)
        /*4718*/ 	.word	0x00000000


	//----- nvinfo : EIATTR_REGCOUNT
	.align		4
.L_3656:
        /*471c*/ 	.byte	0x04, 0x2f
        /*471e*/ 	.short	(.L_3658 - .L_3657)
	.align		4
.L_3657:
        /*4720*/ 	.word	index@(_Z15SoftmaxWarpImplI22BroadcastScaleMaskLoadIffbLm4EiE11DirectStoreIffEfLi2ELi26ELi32ELi1ELb0EL9Algorithm0EEvT_T0_ll)
        /*4724*/ 	.word	0x00000048


	//----- nvinfo : EIATTR_FRAME_SIZE
	.align		4
.L_3658:
        /*4728*/ 	.byte	0x04, 0x11
        /*472a*/ 	.short	(.L_3660 - .L_3659)
	.align		4
.L_3659:
        /*472c*/ 	.word	index@($__internal_106_$__cuda_sm3x_div_rn_noftz_f32_slowpath)
        /*4730*/ 	.word	0x00000000


	//----- nvinfo : EIATTR_FRAME_SIZE
	.align		4
.L_3660:
        /*4734*/ 	.byte	0x04, 0x11
        /*4736*/ 	.short	(.L_3662 - .L_3661)
	.align		4
.L_3661:
        /*4738*/ 	.word	index@(_Z15SoftmaxWarpImplI22BroadcastScaleMaskLoadIffbLm4EiE11DirectStoreIffEfLi2ELi26ELi32ELi1ELb0EL9Algorithm0EEvT_T0_ll)
        /*473c*/ 	.word	0x00000000


	//----- nvinfo : EIATTR_REGCOUNT
	.align		4
.L_3662:
        /*4740*/ 	.byte	0x04, 0x2f
        /*4742*/ 	.short	(.L_3664 - .L_3663)
	.align		4
.L_3663:
        /*4744*/ 	.word	index@(_Z15SoftmaxWarpImplI22BroadcastScaleMaskLoadIffbLm4EiE11DirectStoreIffEfLi2ELi26ELi32ELi1ELb1EL9Algorithm0EEvT_T0_ll)
        /*4748*/ 	.word	0x0000004a


	//----- nvinfo : EIATTR_FRAME_SIZE
	.align		4
.L_3664:
        /*474c*/ 	.byte	0x04, 0x11
        /*474e*/ 	.short	(.L_3666 - .L_3665)
	.align		4
.L_3665:
        /*4750*/ 	.word	index@($__internal_105_$__cuda_sm3x_div_rn_noftz_f32_slowpath)
        /*4754*/ 	.word	0x00000000


	//----- nvinfo : EIATTR_FRAME_SIZE
	.align		4
.L_3666:
        /*4758*/ 	.byte	0x04, 0x11
        /*475a*/ 	.short	(.L_3668 - .L_3667)
	.align		4
.L_3667:
        /*475c*/ 	.word	index@(_Z15SoftmaxWarpImplI22BroadcastScaleMaskLoadIffbLm4EiE11DirectStoreIffEfLi2ELi26ELi32ELi1ELb1EL9Algorithm0EEvT_T0_ll)
        /*4760*/ 	.word	0x00000000


	//----- nvinfo : EIATTR_REGCOUNT
	.align		4
.L_3668:
        /*4764*/ 	.byte	0x04, 0x2f
        /*4766*/ 	.short	(.L_3670 - .L_3669)
	.align		4
.L_3669:
        /*4768*/ 	.word	index@(_Z15SoftmaxWarpImplI22BroadcastScaleMaskLoadIffbLm4EiE11DirectStoreIffEfLi2ELi28ELi32ELi1ELb0EL9Algorithm0EEvT_T0_ll)
        /*476c*/ 	.word	0x0000004c


	//----- nvinfo : EIATTR_FRAME_SIZE
	.align		4
.L_3670:
        /*4770*/ 	.byte	0x04, 0x11
        /*4772*/ 	.short	(.L_3672 - .L_3671)
	.align		4
.L_3671:
        /*4774*/ 	.word	index@($__internal_104_$__cuda_sm3x_div_rn_noftz_f32_slowpath)
        /*4778*/ 	.word	0x00000000


	//----- nvinfo : EIATTR_FRAME_SIZE
	.align		4
.L_3672:
        /*477c*/ 	.byte	0x04, 0x11
        /*477e*/ 	.short	(.L_3674 - .L_3673)
	.align		4
.L_3673:
        /*4780*/ 	.word	index@(_Z15SoftmaxWarpImplI22BroadcastScaleMaskLoadIffbLm4EiE11DirectStoreIffEfLi2ELi28ELi32ELi1ELb0EL9Algorithm0EEvT_T0_ll)
        /*4784*/ 	.word	0x00000000


	//----- nvinfo : EIATTR_REGCOUNT
	.align		4
.L_3674:
        /*4788*/ 	.byte	0x04, 0x2f
        /*478a*/ 	.short	(.L_3676 - .L_3675)
	.align		4
.L_3675:
        /*478c*/ 	.word	index@(_Z15SoftmaxWarpImplI22BroadcastScaleMaskLoadIffbLm4EiE11DirectStoreIffEfLi2ELi28ELi32ELi1ELb1EL9Algorithm0EEvT_T0_ll)
        /*4790*/ 	.word	0x0000004c


	//----- nvinfo : EIATTR_FRAME_SIZE
	.align		4
.L_3676:
        /*4794*/ 	.byte	0x04, 0x11
        /*4796*/ 	.short	(.L_3678 - .L_3677)
	.align		4
.L_3677:
        /*4798*/ 	.word	index@($__internal_103_$__cuda_sm3x_div_rn_noftz_f32_slowpath)
        /*479c*/ 	.word	0x00000000


	//----- nvinfo : EIATTR_FRAME_SIZE
	.align		4
.L_3678:
        /*47a0*/ 	.byte	0x04, 0x11
        /*47a2*/ 	.short	(.L_3680 - .L_3679)
	.align		4
.L_3679:
        /*47a4*/ 	.word	index@(_Z15SoftmaxWarpImplI22BroadcastScaleMaskLoadIffbLm4EiE11DirectStoreIffEfLi2ELi28ELi32ELi1ELb1EL9Algorithm0EEvT_T0_ll)
        /*47a8*/ 	.word	0x00000000


	//----- nvinfo : EIATTR_REGCOUNT
	.align		4
.L_3680:
        /*47ac*/ 	.byte	0x04, 0x2f
        /*47ae*/ 	.short	(.L_3682 - .L_3681)
	.align		4
.L_3681:
        /*47b0*/ 	.word	index@(_Z15SoftmaxWarpImplI22BroadcastScaleMaskLoadIffbLm4EiE11DirectStoreIffEfLi2ELi30ELi32ELi1ELb0EL9Algorithm0EEvT_T0_ll)
        /*47b4*/ 	.word	0x0000004f


	//----- nvinfo : EIATTR_FRAME_SIZE
	.align		4
.L_3682:
        /*47b8*/ 	.byte	0x04, 0x11
        /*47ba*/ 	.short	(.L_3684 - .L_3683)
	.align		4
.L_3683:
        /*47bc*/ 	.word	index@($__internal_102_$__cuda_sm3x_div_rn_noftz_f32_slowpath)
        /*47c0*/ 	.word	0x00000000


	//----- nvinfo : EIATTR_FRAME_SIZE
	.align		4
.L_3684:
        /*47c4*/ 	.byte	0x04, 0x11
        /*47c6*/ 	.short	(.L_3686 - .L_3685)
	.align		4
.L_3685:
        /*47c8*/ 	.word	index@(_Z15SoftmaxWarpImplI22BroadcastScaleMaskLoadIffbLm4EiE11DirectStoreIffEfLi2ELi30ELi32ELi1ELb0EL9Algorithm0EEvT_T0_ll)
        /*47cc*/ 	.word	0x00000000


	//----- nvinfo : EIATTR_REGCOUNT
	.align		4
.L_3686:
        /*47d0*/ 	.byte	0x04, 0x2f
        /*47d2*/ 	.short	(.L_3688 - .L_3687)
	.align		4
.L_3687:
        /*47d4*/ 	.word	index@(_Z15SoftmaxWarpImplI22BroadcastScaleMaskLoadIffbLm4EiE11DirectStoreIffEfLi2ELi30ELi32ELi1ELb1EL9Algorithm0EEvT_T0_ll)
        /*47d8*/ 	.word	0x0000004c


	//----- nvinfo : EIATTR_FRAME_SIZE
	.align		4
.L_3688:
        /*47dc*/ 	.byte	0x04, 0x11
        /*47de*/ 	.short	(.L_3690 - .L_3689)
	.align		4
.L_3689:
        /*47e0*/ 	.word	index@($__internal_101_$__cuda_sm3x_div_rn_noftz_f32_slowpath)
        /*47e4*/ 	.word	0x00000000


	//----- nvinfo : EIATTR_FRAME_SIZE
	.align		4
.L_3690:
        /*47e8*/ 	.byte	0x04, 0x11
        /*47ea*/ 	.short	(.L_3692 - .L_3691)
	.align		4
.L_3691:
        /*47ec*/ 	.word	index@(_Z15SoftmaxWarpImplI22BroadcastScaleMaskLoadIffbLm4EiE11DirectStoreIffEfLi2ELi30ELi32ELi1ELb1EL9Algorithm0EEvT_T0_ll)
        /*47f0*/ 	.word	0x00000000


	//----- nvinfo : EIATTR_REGCOUNT
	.align		4
.L_3692:
        /*47f4*/ 	.byte	0x04, 0x2f
        /*47f6*/ 	.short	(.L_3694 - .L_3693)
	.align		4
.L_3693:
        /*47f8*/ 	.word	index@(_Z15SoftmaxWarpImplI22BroadcastScaleMaskLoadIffbLm4EiE11DirectStoreIffEfLi2ELi32ELi32ELi1ELb0EL9Algorithm0EEvT_T0_ll)
        /*47fc*/ 	.word	0x00000050


	//----- nvinfo : EIATTR_FRAME_SIZE
	.align		4
.L_3694:
        /*4800*/ 	.byte	0x04, 0x11
        /*4802*/ 	.short	(.L_3696 - .L_3695)
	.align		4
.L_3695:
        /*4804*/ 	.word	index@($__internal_100_$__cuda_sm3x_div_rn_noftz_f32_slowpath)
        /*4808*/ 	.word	0x00000000


	//----- nvinfo : EIATTR_FRAME_SIZE
	.align		4
.L_3696:
        /*480c*/ 	.byte	0x04, 0x11
        /*480e*/ 	.short	(.L_3698 - .L_3697)
	.align		4
.L_3697:
        /*4810*/ 	.word	index@(_Z15SoftmaxWarpImplI22BroadcastScaleMaskLoadIffbLm4EiE11DirectStoreIffEfLi2ELi32ELi32ELi1ELb0EL9Algorithm0EEvT_T0_ll)
        /*4814*/ 	.word	0x00000000


	//----- nvinfo : EIATTR_REGCOUNT
	.align		4
.L_3698:
        /*4818*/ 	.byte	0x04, 0x2f
        /*481a*/ 	.short	(.L_3700 - .L_3699)
	.align		4
.L_3699:
        /*481c*/ 	.word	index@(_Z15SoftmaxWarpImplI22BroadcastScaleMaskLoadIffbLm4EiE11DirectStoreIffEfLi2ELi32ELi32ELi1ELb1EL9Algorithm0EEvT_T0_ll)
        /*4820*/ 	.word	0x00000057


	//----- nvinfo : EIATTR_FRAME_SIZE
	.align		4
.L_3700:
        /*4824*/ 	.byte	0x04, 0x11
        /*4826*/ 	.short	(.L_3702 - .L_3701)
	.align		4
.L_3701:
        /*4828*/ 	.word	index@($__internal_99_$__cuda_sm3x_div_rn_noftz_f32_slowpath)
        /*482c*/ 	.word	0x00000000


	//----- nvinfo : EIATTR_FRAME_SIZE
	.align		4
.L_3702:
        /*4830*/ 	.byte	0x04, 0x11
        /*4832*/ 	.short	(.L_3704 - .L_3703)
	.align		4
.L_3703:
        /*4834*/ 	.word	index@(_Z15SoftmaxWarpImplI22BroadcastScaleMaskLoadIffbLm4EiE11DirectStoreIffEfLi2ELi32ELi32ELi1ELb1EL9Algorithm0EEvT_T0_ll)
        /*4838*/ 	.word	0x00000000


	//----- nvinfo : EIATTR_REGCOUNT
	.align		4
.L_3704:
        /*483c*/ 	.byte	0x04, 0x2f
        /*483e*/ 	.short	(.L_3706 - .L_3705)
	.align		4
.L_3705:
        /*4840*/ 	.word	index@(_Z15SoftmaxWarpImplI22BroadcastScaleMaskLoadIffbLm4EiE11DirectStoreIffEfLi1ELi1ELi1ELi2ELb0EL9Algorithm0EEvT_T0_ll)
        /*4844*/ 	.word	0x0000001e


	//----- nvinfo : EIATTR_FRAME_SIZE
	.align		4
.L_3706:
        /*4848*/ 	.byte	0x04, 0x11
        /*484a*/ 	.short	(.L_3708 - .L_3707)
	.align		4
.L_3707:
        /*484c*/ 	.word	index@($__internal_98_$__cuda_sm3x_div_rn_noftz_f32_slowpath)
        /*4850*/ 	.word	0x00000000


	//----- nvinfo : EIATTR_FRAME_SIZE
	.align		4
.L_3708:
        /*4854*/ 	.byte	0x04, 0x11
        /*4856*/ 	.short	(.L_3710 - .L_3709)
	.align		4
.L_3709:
        /*4858*/ 	.word	index@(_Z15SoftmaxWarpImplI22BroadcastScaleMaskLoadIffbLm4EiE11DirectStoreIffEfLi1ELi1ELi1ELi2ELb0EL9Algorithm0EEvT_T0_ll)
        /*485c*/ 	.word	0x00000000


	//----- nvinfo : EIATTR_REGCOUNT
	.align		4
.L_3710:
        /*4860*/ 	.byte	0x04, 0x2f
        /*4862*/ 	.short	(.L_3712 - .L_3711)
	.align		4
.L_3711:
        /*4864*/ 	.word	index@(_Z15SoftmaxWarpImplI22BroadcastScaleMaskLoadIffbLm4EiE11DirectStoreIffEfLi1ELi1ELi1ELi2ELb1EL9Algorithm0EEvT_T0_ll)
        /*4868*/ 	.word	0x0000001d


	//----- nvinfo : EIATTR_FRAME_SIZE
	.align		4
.L_3712:
        /*486c*/ 	.byte	0x04, 0x11
        /*486e*/ 	.short	(.L_3714 - .L_3713)
	.align		4
.L_3713:
        /*4870*/ 	.word	index@($__internal_97_$__cuda_sm3x_div_rn_noftz_f32_slowpath)
        /*4874*/ 	.word	0x00000000


	//----- nvinfo : EIATTR_FRAME_SIZE
	.align		4
.L_3714:
        /*4878*/ 	.byte	0x04, 0x11
        /*487a*/ 	.short	(.L_3716 - .L_3715)
	.align		4
.L_3715:
        /*487c*/ 	.word	index@(_Z15SoftmaxWarpImplI22BroadcastScaleMaskLoadIffbLm4EiE11DirectStoreIffEfLi1ELi1ELi1ELi2ELb1EL9Algorithm0EEvT_T0_ll)
        /*4880*/ 	.word	0x00000000


	//----- nvinfo : EIATTR_REGCOUNT
	.align		4
.L_3716:
        /*4884*/ 	.byte	0x04, 0x2f
        /*4886*/ 	.short	(.L_3718 - .L_3717)
	.align		4
.L_3717:
        /*4888*/ 	.word	index@(_Z15SoftmaxWarpImplI22BroadcastScaleMaskLoadIffbLm4EiE11DirectStoreIffEfLi1ELi1ELi1ELi1ELb0EL9Algorithm0EEvT_T0_ll)
        /*488c*/ 	.word	0x0000001e


	//----- nvinfo : EIATTR_FRAME_SIZE
	.align		4
.L_3718:
        /*4890*/ 	.byte	0x04, 0x11
        /*4892*/ 	.short	(.L_3720 - .L_3719)
	.align		4
.L_3719:
        /*4894*/ 	.word	index@($__internal_96_$__cuda_sm3x_div_rn_noftz_f32_slowpath)
        /*4898*/ 	.word	0x00000000


	//----- nvinfo : EIATTR_FRAME_SIZE
	.align		4
.L_3720:
        /*489c*/ 	.byte	0x04, 0x11
        /*489e*/ 	.short	(.L_3722 - .L_3721)
	.align		4
.L_3721:
        /*48a0*/ 	.word	index@($__internal_95_$__cuda_sm20_div_u64)
        /*48a4*/ 	.word	0x00000000


	//----- nvinfo : EIATTR_FRAME_SIZE
	.align		4
.L_3722:
        /*48a8*/ 	.byte	0x04, 0x11
        /*48aa*/ 	.short	(.L_3724 - .L_3723)
	.align		4
.L_3723:
        /*48ac*/ 	.word	index@(_Z15SoftmaxWarpImplI22BroadcastScaleMaskLoadIffbLm4EiE11DirectStoreIffEfLi1ELi1ELi1ELi1ELb0EL9Algorithm0EEvT_T0_ll)
        /*48b0*/ 	.word	0x00000000


	//----- nvinfo : EIATTR_REGCOUNT
	.align		4
.L_3724:
        /*48b4*/ 	.byte	0x04, 0x2f
        /*48b6*/ 	.short	(.L_3726 - .L_3725)
	.align		4
.L_3725:
        /*48b8*/ 	.word	index@(_Z15SoftmaxWarpImplI22BroadcastScaleMaskLoadIffbLm4EiE11DirectStoreIffEfLi1ELi1ELi1ELi1ELb1EL9Algorithm0EEvT_T0_ll)
        /*48bc*/ 	.word	0x0000001e


	//----- nvinfo : EIATTR_FRAME_SIZE
	.align		4
.L_3726:
        /*48c0*/ 	.byte	0x04, 0x11
        /*48c2*/ 	.short	(.L_3728 - .L_3727)
	.align		4
.L_3727:
        /*48c4*/ 	.word	index@($__internal_94_$__cuda_sm3x_div_rn_noftz_f32_slowpath)
        /*48c8*/ 	.word	0x00000000


	//----- nvinfo : EIATTR_FRAME_SIZE
	.align		4
.L_3728:
        /*48cc*/ 	.byte	0x04, 0x11
        /*48ce*/ 	.short	(.L_3730 - .L_3729)
	.align		4
.L_3729:
        /*48d0*/ 	.word	index@($__internal_93_$__cuda_sm20_div_u64)
        /*48d4*/ 	.word	0x00000000


	//----- nvinfo : EIATTR_FRAME_SIZE
	.align		4
.L_3730:
        /*48d8*/ 	.byte	0x04, 0x11
        /*48da*/ 	.short	(.L_3732 - .L_3731)
	.align		4
.L_3731:
        /*48dc*/ 	.word	index@(_Z15SoftmaxWarpImplI22BroadcastScaleMaskLoadIffbLm4EiE11DirectStoreIffEfLi1ELi1ELi1ELi1ELb1EL9Algorithm0EEvT_T0_ll)
        /*48e0*/ 	.word	0x00000000


	//----- nvinfo : EIATTR_REGCOUNT
	.align		4
.L_3732:
        /*48e4*/ 	.byte	0x04, 0x2f
        /*48e6*/ 	.short	(.L_3734 - .L_3733)
	.align		4
.L_3733:
        /*48e8*/ 	.word	index@(_Z15SoftmaxWarpImplI22BroadcastScaleMaskLoadIffbLm4EiE11DirectStoreIffEfLi1ELi1ELi2ELi2ELb0EL9Algorithm0EEvT_T0_ll)
        /*48ec*/ 	.word	0x0000001d


	//----- nvinfo : EIATTR_FRAME_SIZE
	.align		4
.L_3734:
        /*48f0*/ 	.byte	0x04, 0x11
        /*48f2*/ 	.short	(.L_3736 - .L_3735)
	.align		4
.L_3735:
        /*48f4*/ 	.word	index@($__internal_92_$__cuda_sm3x_div_rn_noftz_f32_slowpath)
        /*48f8*/ 	.word	0x00000000


	//----- nvinfo : EIATTR_FRAME_SIZE
	.align		4
.L_3736:
        /*48fc*/ 	.byte	0x04, 0x11
        /*48fe*/ 	.short	(.L_3738 - .L_3737)
	.align		4
.L_3737:
        /*4900*/ 	.word	index@(_Z15SoftmaxWarpImplI22BroadcastScaleMaskLoadIffbLm4EiE11DirectStoreIffEfLi1ELi1ELi2ELi2ELb0EL9Algorithm0EEvT_T0_ll)
        /*4904*/ 	.word	0x00000000


	//----- nvinfo : EIATTR_REGCOUNT
	.align		4
.L_3738:
        /*4908*/ 	.byte	0x04, 0x2f
        /*490a*/ 	.short	(.L_3740 - .L_3739)
	.align		4
.L_3739:
        /*490c*/ 	.word	index@(_Z15SoftmaxWarpImplI22BroadcastScaleMaskLoadIffbLm4EiE11DirectStoreIffEfLi1ELi1ELi2ELi2ELb1EL9Algorithm0EEvT_T0_ll)
        /*4910*/ 	.word	0x0000001d


	//----- nvinfo : EIATTR_FRAME_SIZE
	.align		4
.L_3740:
        /*4914*/ 	.byte	0x04, 0x11
        /*4916*/ 	.short	(.L_3742 - .L_3741)
	.align		4
.L_3741:
        /*4918*/ 	.word	index@($__internal_91_$__cuda_sm3x_div_rn_noftz_f32_slowpath)
        /*491c*/ 	.word	0x00000000


	//----- nvinfo : EIATTR_FRAME_SIZE
	.align		4
.L_3742:
        /*4920*/ 	.byte	0x04, 0x11
        /*4922*/ 	.short	(.L_3744 - .L_3743)
	.align		4
.L_3743:
        /*4924*/ 	.word	index@(_Z15SoftmaxWarpImplI22BroadcastScaleMaskLoadIffbLm4EiE11DirectStoreIffEfLi1ELi1ELi2ELi2ELb1EL9Algorithm0EEvT_T0_ll)
        /*4928*/ 	.word	0x00000000


	//----- nvinfo : EIATTR_REGCOUNT
	.align		4
.L_3744:
        /*492c*/ 	.byte	0x04, 0x2f
        /*492e*/ 	.short	(.L_3746 - .L_3745)
	.align		4
.L_3745:
        /*4930*/ 	.word	index@(_Z15SoftmaxWarpImplI22BroadcastScaleMaskLoadIffbLm4EiE11DirectStoreIffEfLi1ELi1ELi2ELi1ELb0EL9Algorithm0EEvT_T0_ll)
        /*4934*/ 	.word	0x00000020


	//----- nvinfo : EIATTR_FRAME_SIZE
	.align		4
.L_3746:
        /*4938*/ 	.byte	0x04, 0x11
        /*493a*/ 	.short	(.L_3748 - .L_3747)
	.align		4
.L_3747:
        /*493c*/ 	.word	index@($__internal_90_$__cuda_sm3x_div_rn_noftz_f32_slowpath)
        /*4940*/ 	.word	0x00000000


	//----- nvinfo : EIATTR_FRAME_SIZE
	.align		4
.L_3748:
        /*4944*/ 	.byte	0x04, 0x11
        /*4946*/ 	.short	(.L_3750 - .L_3749)
	.align		4
.L_3749:
        /*4948*/ 	.word	index@($__internal_89_$__cuda_sm20_div_u64)
        /*494c*/ 	.word	0x00000000


	//----- nvinfo : EIATTR_FRAME_SIZE
	.align		4
.L_3750:
        /*4950*/ 	.byte	0x04, 0x11
        /*4952*/ 	.short	(.L_3752 - .L_3751)
	.align		4
.L_3751:
        /*4954*/ 	.word	index@(_Z15SoftmaxWarpImplI22BroadcastScaleMaskLoadIffbLm4EiE11DirectStoreIffEfLi1ELi1ELi2ELi1ELb0EL9Algorithm0EEvT_T0_ll)
        /*4958*/ 	.word	0x00000000


	//----- nvinfo : EIATTR_REGCOUNT
	.align		4
.L_3752:
        /*495c*/ 	.byte	0x04, 0x2f
        /*495e*/ 	.short	(.L_3754 - .L_3753)
	.align		4
.L_3753:
        /*4960*/ 	.word	index@(_Z15SoftmaxWarpImplI22BroadcastScaleMaskLoadIffbLm4EiE11DirectStoreIffEfLi1ELi1ELi2ELi1ELb1EL9Algorithm0EEvT_T0_ll)
        /*4964*/ 	.word	0x0000001c


	//----- nvinfo : EIATTR_FRAME_SIZE
	.align		4
.L_3754:
        /*4968*/ 	.byte	0x04, 0x11
        /*496a*/ 	.short	(.L_3756 - .L_3755)
	.align		4
.L_3755:
        /*496c*/ 	.word	index@($__internal_88_$__cuda_sm3x_div_rn_noftz_f32_slowpath)
        /*4970*/ 	.word	0x00000000


	//----- nvinfo : EIATTR_FRAME_SIZE
	.align		4
.L_3756:
        /*4974*/ 	.byte	0x04, 0x11
        /*4976*/ 	.short	(.L_3758 - .L_3757)
	.align		4
.L_3757:
        /*4978*/ 	.word	index@(_Z15SoftmaxWarpImplI22BroadcastScaleMaskLoadIffbLm4EiE11DirectStoreIffEfLi1ELi1ELi2ELi1ELb1EL9Algorithm0EEvT_T0_ll)
        /*497c*/ 	.word	0x00000000


	//----- nvinfo : EIATTR_REGCOUNT
	.align		4
.L_3758:
        /*4980*/ 	.byte	0x04, 0x2f
        /*4982*/ 	.short	(.L_3760 - .L_3759)
	.align		4
.L_3759:
        /*4984*/ 	.word	index@(_Z15SoftmaxWarpImplI22BroadcastScaleMaskLoadIffbLm4EiE11DirectStoreIffEfLi1ELi1ELi4ELi2ELb0EL9Algorithm0EEvT_T0_ll)
        /*4988*/ 	.word	0x0000001d


	//----- nvinfo : EIATTR_FRAME_SIZE
	.align		4
.L_3760:
        /*498c*/ 	.byte	0x04, 0x11
        /*498e*/ 	.short	(.L_3762 - .L_3761)
	.align		4
.L_3761:
        /*4990*/ 	.word	index@($__internal_87_$__cuda_sm3x_div_rn_noftz_f32_slowpath)
        /*4994*/ 	.word	0x00000000


	//----- nvinfo : EIATTR_FRAME_SIZE
	.align		4
.L_3762:
        /*4998*/ 	.byte	0x04, 0x11
        /*499a*/ 	.short	(.L_3764 - .L_3763)
	.align		4
.L_3763:
        /*499c*/ 	.word	index@(_Z15SoftmaxWarpImplI22BroadcastScaleMaskLoadIffbLm4EiE11DirectStoreIffEfLi1ELi1ELi4ELi2ELb0EL9Algorithm0EEvT_T0_ll)
        /*49a0*/ 	.word	0x00000000


	//----- nvinfo : EIATTR_REGCOUNT
	.align		4
.L_3764:
        /*49a4*/ 	.byte	0x04, 0x2f
        /*49a6*/ 	.short	(.L_3766 - .L_3765)
	.align		4
.L_3765:
        /*49a8*/ 	.word	index@(_Z15SoftmaxWarpImplI22BroadcastScaleMaskLoadIffbLm4EiE11DirectStoreIffEfLi1ELi1ELi4ELi2ELb1EL9Algorithm0EEvT_T0_ll)
        /*49ac*/ 	.word	0x0000001e


	//----- nvinfo : EIATTR_FRAME_SIZE
	.align		4
.L_3766:
        /*49b0*/ 	.byte	0x04, 0x11
        /*49b2*/ 	.short	(.L_3768 - .L_3767)
	.align		4
.L_3767:
        /*49b4*/ 	.word	index@($__internal_86_$__cuda_sm3x_div_rn_noftz_f32_slowpath)
        /*49b8*/ 	.word	0x00000000


	//----- nvinfo : EIATTR_FRAME_SIZE
	.align		4
.L_3768:
        /*49bc*/ 	.byte	0x04, 0x11
        /*49be*/ 	.short	(.L_3770 - .L_3769)
	.align		4
.L_3769:
        /*49c0*/ 	.word	index@(_Z15SoftmaxWarpImplI22BroadcastScaleMaskLoadIffbLm4EiE11DirectStoreIffEfLi1ELi1ELi4ELi2ELb1EL9Algorithm0EEvT_T0_ll)
        /*49c4*/ 	.word	0x00000000


	//----- nvinfo : EIATTR_REGCOUNT
	.align		4
.L_3770:
        /*49c8*/ 	.byte	0x04, 0x2f
        /*49ca*/ 	.short	(.L_3772 - .L_3771)
	.align		4
.L_3771:
        /*49cc*/ 	.word	index@(_Z15SoftmaxWarpImplI22BroadcastScaleMaskLoadIffbLm4EiE11DirectStoreIffEfLi1ELi1ELi4ELi1ELb0EL9Algorithm0EEvT_T0_ll)
        /*49d0*/ 	.word	0x0000001c


	//----- nvinfo : EIATTR_FRAME_SIZE
	.align		4
.L_3772:
        /*49d4*/ 	.byte	0x04, 0x11
        /*49d6*/ 	.short	(.L_3774 - .L_3773)
	.align		4
.L_3773:
        /*49d8*/ 	.word	index@($__internal_85_$__cuda_sm3x_div_rn_noftz_f32_slowpath)
        /*49dc*/ 	.word	0x00000000


	//----- nvinfo : EIATTR_FRAME_SIZE
	.align		4
.L_3774:
        /*49e0*/ 	.byte	0x04, 0x11
        /*49e2*/ 	.short	(.L_3776 - .L_3775)
	.align		4
.L_3775:
        /*49e4*/ 	.word	index@(_Z15SoftmaxWarpImplI22BroadcastScaleMaskLoadIffbLm4EiE11DirectStoreIffEfLi1ELi1ELi4ELi1ELb0EL9Algorithm0EEvT_T0_ll)
        /*49e8*/ 	.word	0x00000000


	//----- nvinfo : EIATTR_REGCOUNT
	.align		4
.L_3776:
        /*49ec*/ 	.byte	0x04, 0x2f
        /*49ee*/ 	.short	(.L_3778 - .L_3777)
	.align		4
.L_3777:
        /*49f0*/ 	.word	index@(_Z15SoftmaxWarpImplI22BroadcastScaleMaskLoadIffbLm4EiE11DirectStoreIffEfLi1ELi1ELi4ELi1ELb1EL9Algorithm0EEvT_T0_ll)
        /*49f4*/ 	.word	0x0000001c


	//----- nvinfo : EIATTR_FRAME_SIZE
	.align		4
.L_3778:
        /*49f8*/ 	.byte	0x04, 0x11
        /*49fa*/ 	.short	(.L_3780 - .L_3779)
	.align		4
.L_3779:
        /*49fc*/ 	.word	index@($__internal_84_$__cuda_sm3x_div_rn_noftz_f32_slowpath)
        /*4a00*/ 	.word	0x00000000


	//----- nvinfo : EIATTR_FRAME_SIZE
	.align		4
.L_3780:
        /*4a04*/ 	.byte	0x04, 0x11
        /*4a06*/ 	.short	(.L_3782 - .L_3781)
	.align		4
.L_3781:
        /*4a08*/ 	.word	index@(_Z15SoftmaxWarpImplI22BroadcastScaleMaskLoadIffbLm4EiE11DirectStoreIffEfLi1ELi1ELi4ELi1ELb1EL9Algorithm0EEvT_T0_ll)
        /*4a0c*/ 	.word	0x00000000


	//----- nvinfo : EIATTR_REGCOUNT
	.align		4
.L_3782:
        /*4a10*/ 	.byte	0x04, 0x2f
        /*4a12*/ 	.short	(.L_3784 - .L_3783)
	.align		4
.L_3783:
        /*4a14*/ 	.word	index@(_Z15SoftmaxWarpImplI22BroadcastScaleMaskLoadIffbLm4EiE11DirectStoreIffEfLi1ELi1ELi8ELi2ELb0EL9Algorithm0EEvT_T0_ll)
        /*4a18*/ 	.word	0x0000001d


	//----- nvinfo : EIATTR_FRAME_SIZE
	.align		4
.L_3784:
        /*4a1c*/ 	.byte	0x04, 0x11
        /*4a1e*/ 	.short	(.L_3786 - .L_3785)
	.align		4
.L_3785:
        /*4a20*/ 	.word	index@($__internal_83_$__cuda_sm3x_div_rn_noftz_f32_slowpath)
        /*4a24*/ 	.word	0x00000000


	//----- nvinfo : EIATTR_FRAME_SIZE
	.align		4
.L_3786:
        /*4a28*/ 	.byte	0x04, 0x11
        /*4a2a*/ 	.short	(.L_3788 - .L_3787)
	.align		4
.L_3787:
        /*4a2c*/ 	.word	index@(_Z15SoftmaxWarpImplI22BroadcastScaleMaskLoadIffbLm4EiE11DirectStoreIffEfLi1ELi1ELi8ELi2ELb0EL9Algorithm0EEvT_T0_ll)
        /*4a30*/ 	.word	0x00000000


	//----- nvinfo : EIATTR_REGCOUNT
	.align		4
.L_3788:
        /*4a34*/ 	.byte	0x04, 0x2f
        /*4a36*/ 	.short	(.L_3790 - .L_3789)
	.align		4
.L_3789:
        /*4a38*/ 	.word	index@(_Z15SoftmaxWarpImplI22BroadcastScaleMaskLoadIffbLm4EiE11DirectStoreIffEfLi1ELi1ELi8ELi2ELb1EL9Algorithm0EEvT_T0_ll)
        /*4a3c*/ 	.word	0x0000001d


	//----- nvinfo : EIATTR_FRAME_SIZE
	.align		4
.L_3790:
        /*4a40*/ 	.byte	0x04, 0x11
        /*4a42*/ 	.short	(.L_3792 - .L_3791)
	.align		4
.L_3791:
        /*4a44*/ 	.word	index@($__internal_82_$__cuda_sm3x_div_rn_noftz_f32_slowpath)
        /*4a48*/ 	.word	0x00000000


	//----- nvinfo : EIATTR_FRAME_SIZE
	.align		4
.L_3792:
        /*4a4c*/ 	.byte	0x04, 0x11
        /*4a4e*/ 	.short	(.L_3794 - .L_3793)
	.align		4
.L_3793:
        /*4a50*/ 	.word	index@(_Z15SoftmaxWarpImplI22BroadcastScaleMaskLoadIffbLm4EiE11DirectStoreIffEfLi1ELi1ELi8ELi2ELb1EL9Algorithm0EEvT_T0_ll)
        /*4a54*/ 	.word	0x00000000


	//----- nvinfo : EIATTR_REGCOUNT
	.align		4
.L_3794:
        /*4a58*/ 	.byte	0x04, 0x2f
        /*4a5a*/ 	.short	(.L_3796 - .L_3795)
	.align		4
.L_3795:
        /*4a5c*/ 	.word	index@(_Z15SoftmaxWarpImplI22BroadcastScaleMaskLoadIffbLm4EiE11DirectStoreIffEfLi1ELi1ELi8ELi1ELb0EL9Algorithm0EEvT_T0_ll)
        /*4a60*/ 	.word	0x0000001c


	//----- nvinfo : EIATTR_FRAME_SIZE
	.align		4
.L_3796:
        /*4a64*/ 	.byte	0x04, 0x11
        /*4a66*/ 	.short	(.L_3798 - .L_3797)
	.align		4
.L_3797:
        /*4a68*/ 	.word	index@($__internal_81_$__cuda_sm3x_div_rn_noftz_f32_slowpath)
        /*4a6c*/ 	.word	0x00000000


	//----- nvinfo : EIATTR_FRAME_SIZE
	.align		4
.L_3798:
        /*4a70*/ 	.byte	0x04, 0x11
        /*4a72*/ 	.short	(.L_3800 - .L_3799)
	.align		4
.L_3799:
        /*4a74*/ 	.word	index@(_Z15SoftmaxWarpImplI22BroadcastScaleMaskLoadIffbLm4EiE11DirectStoreIffEfLi1ELi1ELi8ELi1ELb0EL9Algorithm0EEvT_T0_ll)
        /*4a78*/ 	.word	0x00000000


	//----- nvinfo : EIATTR_REGCOUNT
	.align		4
.L_3800:
        /*4a7c*/ 	.byte	0x04, 0x2f
        /*4a7e*/ 	.short	(.L_3802 - .L_3801)
	.align		4
.L_3801:
        /*4a80*/ 	.word	index@(_Z15SoftmaxWarpImplI22BroadcastScaleMaskLoadIffbLm4EiE11DirectStoreIffEfLi1ELi1ELi8ELi1ELb1EL9Algorithm0EEvT_T0_ll)
        /*4a84*/ 	.word	0x0000001c


	//----- nvinfo : EIATTR_FRAME_SIZE
	.align		4
.L_3802:
        /*4a88*/ 	.byte	0x04, 0x11
        /*4a8a*/ 	.short	(.L_3804 - .L_3803)
	.align		4
.L_3803:
        /*4a8c*/ 	.word	index@($__internal_80_$__cuda_sm3x_div_rn_noftz_f32_slowpath)
        /*4a90*/ 	.word	0x00000000


	//----- nvinfo : EIATTR_FRAME_SIZE
	.align		4
.L_3804:
        /*4a94*/ 	.byte	0x04, 0x11
        /*4a96*/ 	.short	(.L_3806 - .L_3805)
	.align		4
.L_3805:
        /*4a98*/ 	.word	index@(_Z15SoftmaxWarpImplI22BroadcastScaleMaskLoadIffbLm4EiE11DirectStoreIffEfLi1ELi1ELi8ELi1ELb1EL9Algorithm0EEvT_T0_ll)
        /*4a9c*/ 	.word	0x00000000


	//----- nvinfo : EIATTR_REGCOUNT
	.align		4
.L_3806:
        /*4aa0*/ 	.byte	0x04, 0x2f
        /*4aa2*/ 	.short	(.L_3808 - .L_3807)
	.align		4
.L_3807:
        /*4aa4*/ 	.word	index@(_Z15SoftmaxWarpImplI22BroadcastScaleMaskLoadIffbLm4EiE11DirectStoreIffEfLi1ELi1ELi16ELi2ELb0EL9Algorithm0EEvT_T0_ll)
        /*4aa8*/ 	.word	0x0000001d


	//----- nvinfo : EIATTR_FRAME_SIZE
	.align		4
.L_3808:
        /*4aac*/ 	.byte	0x04, 0x11
        /*4aae*/ 	.short	(.L_3810 - .L_3809)
	.align		4
.L_3809:
        /*4ab0*/ 	.word	index@($__internal_79_$__cuda_sm3x_div_rn_noftz_f32_slowpath)
        /*4ab4*/ 	.word	0x00000000


	//----- nvinfo : EIATTR_FRAME_SIZE
	.align		4
.L_3810:
        /*4ab8*/ 	.byte	0x04, 0x11
        /*4aba*/ 	.short	(.L_3812 - .L_3811)
	.align		4
.L_3811:
        /*4abc*/ 	.word	index@(_Z15SoftmaxWarpImplI22BroadcastScaleMaskLoadIffbLm4EiE11DirectStoreIffEfLi1ELi1ELi16ELi2ELb0EL9Algorithm0EEvT_T0_ll)
        /*4ac0*/ 	.word	0x00000000


	//----- nvinfo : EIATTR_REGCOUNT
	.align		4
.L_3812:
        /*4ac4*/ 	.byte	0x04, 0x2f
        /*4ac6*/ 	.short	(.L_3814 - .L_3813)
	.align		4
.L_3813:
        /*4ac8*/ 	.word	index@(_Z15SoftmaxWarpImplI22BroadcastScaleMaskLoadIffbLm4EiE11DirectStoreIffEfLi1ELi1ELi16ELi2ELb1EL9Algorithm0EEvT_T0_ll)
        /*4acc*/ 	.word	0x0000001d


	//----- nvinfo : EIATTR_FRAME_SIZE
	.align		4
.L_3814:
        /*4ad0*/ 	.byte	0x04, 0x11
        /*4ad2*/ 	.short	(.L_3816 - .L_3815)
	.align		4
.L_3815:
        /*4ad4*/ 	.word	index@($__internal_78_$__cuda_sm3x_div_rn_noftz_f32_slowpath)
        /*4ad8*/ 	.word	0x00000000


	//----- nvinfo : EIATTR_FRAME_SIZE
	.align		4
.L_3816:
        /*4adc*/ 	.byte	0x04, 0x11
        /*4ade*/ 	.short	(.L_3818 - .L_3817)
	.align		4
.L_3817:
        /*4ae0*/ 	.word	index@(_Z15SoftmaxWarpImplI22BroadcastScaleMaskLoadIffbLm4EiE11DirectStoreIffEfLi1ELi1ELi16ELi2ELb1EL9Algorithm0EEvT_T0_ll)
        /*4ae4*/ 	.word	0x00000000


	//----- nvinfo : EIATTR_REGCOUNT
	.align		4
.L_3818:
        /*4ae8*/ 	.byte	0x04, 0x2f
        /*4aea*/ 	.short	(.L_3820 - .L_3819)
	.align		4
.L_3819:
        /*4aec*/ 	.word	index@(_Z15SoftmaxWarpImplI22BroadcastScaleMaskLoadIffbLm4EiE11DirectStoreIffEfLi1ELi1ELi16ELi1ELb0EL9Algorithm0EEvT_T0_ll)
        /*4af0*/ 	.word	0x0000001c


	//----- nvinfo : EIATTR_FRAME_SIZE
	.align		4
.L_3820:
        /*4af4*/ 	.byte	0x04, 0x11
        /*4af6*/ 	.short	(.L_3822 - .L_3821)
	.align		4
.L_3821:
        /*4af8*/ 	.word	index@($__internal_77_$__cuda_sm3x_div_rn_noftz_f32_slowpath)
        /*4afc*/ 	.word	0x00000000


	//----- nvinfo : EIATTR_FRAME_SIZE
	.align		4
.L_3822:
        /*4b00*/ 	.byte	0x04, 0x11
        /*4b02*/ 	.short	(.L_3824 - .L_3823)
	.align		4
.L_3823:
        /*4b04*/ 	.word	index@(_Z15SoftmaxWarpImplI22BroadcastScaleMaskLoadIffbLm4EiE11DirectStoreIffEfLi1ELi1ELi16ELi1ELb0EL9Algorithm0EEvT_T0_ll)
        /*4b08*/ 	.word	0x00000000


	//----- nvinfo : EIATTR_REGCOUNT
	.align		4
.L_3824:
        /*4b0c*/ 	.byte	0x04, 0x2f
        /*4b0e*/ 	.short	(.L_3826 - .L_3825)
	.align		4
.L_3825:
        /*4b10*/ 	.word	index@(_Z15SoftmaxWarpImplI22BroadcastScaleMaskLoadIffbLm4EiE11DirectStoreIffEfLi1ELi1ELi16ELi1ELb1EL9Algorithm0EEvT_T0_ll)
        /*4b14*/ 	.word	0x0000001c


	//----- nvinfo : EIATTR_FRAME_SIZE
	.align		4
.L_3826:
        /*4b18*/ 	.byte	0x04, 0x11
        /*4b1a*/ 	.short	(.L_3828 - .L_3827)
	.align		4
.L_3827:
        /*4b1c*/ 	.word	index@($__internal_76_$__cuda_sm3x_div_rn_noftz_f32_slowpath)
        /*4b20*/ 	.word	0x00000000


	//----- nvinfo : EIATTR_FRAME_SIZE
	.align		4
.L_3828:
        /*4b24*/ 	.byte	0x04, 0x11
        /*4b26*/ 	.short	(.L_3830 - .L_3829)
	.align		4
.L_3829:
        /*4b28*/ 	.word	index@(_Z15SoftmaxWarpImplI22BroadcastScaleMaskLoadIffbLm4EiE11DirectStoreIffEfLi1ELi1ELi16ELi1ELb1EL9Algorithm0EEvT_T0_ll)
        /*4b2c*/ 	.word	0x00000000


	//----- nvinfo : EIATTR_REGCOUNT
	.align		4
.L_3830:
        /*4b30*/ 	.byte	0x04, 0x2f
        /*4b32*/ 	.short	(.L_3832 - .L_3831)
	.align		4
.L_3831:
        /*4b34*/ 	.word	index@(_Z15SoftmaxWarpImplI22BroadcastScaleMaskLoadIffbLm4EiE11DirectStoreIffEfLi1ELi1ELi32ELi2ELb0EL9Algorithm0EEvT_T0_ll)
        /*4b38*/ 	.word	0x0000001d


	//----- nvinfo : EIATTR_FRAME_SIZE
	.align		4
.L_3832:
        /*4b3c*/ 	.byte	0x04, 0x11
        /*4b3e*/ 	.short	(.L_3834 - .L_3833)
	.align		4
.L_3833:
        /*4b40*/ 	.word	index@($__internal_75_$__cuda_sm3x_div_rn_noftz_f32_slowpath)
        /*4b44*/ 	.word	0x00000000


	//----- nvinfo : EIATTR_FRAME_SIZE
	.align		4
.L_3834:
        /*4b48*/ 	.byte	0x04, 0x11
        /*4b4a*/ 	.short	(.L_3836 - .L_3835)
	.align		4
.L_3835:
        /*4b4c*/ 	.word	index@(_Z15SoftmaxWarpImplI22BroadcastScaleMaskLoadIffbLm4EiE11DirectStoreIffEfLi1ELi1ELi32ELi2ELb0EL9Algorithm0EEvT_T0_ll)
        /*4b50*/ 	.word	0x00000000


	//----- nvinfo : EIATTR_REGCOUNT
	.align		4
.L_3836:
        /*4b54*/ 	.byte	0x04, 0x2f
        /*4b56*/ 	.short	(.L_3838 - .L_3837)
	.align		4
.L_3837:
        /*4b58*/ 	.word	index@(_Z15SoftmaxWarpImplI22BroadcastScaleMaskLoadIffbLm4EiE11DirectStoreIffEfLi1ELi1ELi32ELi2ELb1EL9Algorithm0EEvT_T0_ll)
        /*4b5c*/ 	.word	0x0000001e


	//----- nvinfo : EIATTR_FRAME_SIZE
	.align		4
.L_3838:
        /*4b60*/ 	.byte	0x04, 0x11
        /*4b62*/ 	.short	(.L_3840 - .L_3839)
	.align		4
.L_3839:
        /*4b64*/ 	.word	index@($__internal_74_$__cuda_sm3x_div_rn_noftz_f32_slowpath)
        /*4b68*/ 	.word	0x00000000


	//----- nvinfo : EIATTR_FRAME_SIZE
	.align		4
.L_3840:
        /*4b6c*/ 	.byte	0x04, 0x11
        /*4b6e*/ 	.short	(.L_3842 - .L_3841)
	.align		4
.L_3841:
        /*4b70*/ 	.word	index@(_Z15SoftmaxWarpImplI22BroadcastScaleMaskLoadIffbLm4EiE11DirectStoreIffEfLi1ELi1ELi32ELi2ELb1EL9Algorithm0EEvT_T0_ll)
        /*4b74*/ 	.word	0x00000000


	//----- nvinfo : EIATTR_REGCOUNT
	.align		4
.L_3842:
        /*4b78*/ 	.byte	0x04, 0x2f
        /*4b7a*/ 	.short	(.L_3844 - .L_3843)
	.align		4
.L_3843:
        /*4b7c*/ 	.word	index@(_Z15SoftmaxWarpImplI22BroadcastScaleMaskLoadIffbLm4EiE11DirectStoreIffEfLi1ELi1ELi32ELi1ELb0EL9Algorithm0EEvT_T0_ll)
        /*4b80*/ 	.word	0x0000001c


	//----- nvinfo : EIATTR_FRAME_SIZE
	.align		4
.L_3844:
        /*4b84*/ 	.byte	0x04, 0x11
        /*4b86*/ 	.short	(.L_3846 - .L_3845)
	.align		4
.L_3845:
        /*4b88*/ 	.word	index@($__internal_73_$__cuda_sm3x_div_rn_noftz_f32_slowpath)
        /*4b8c*/ 	.word	0x00000000


	//----- nvinfo : EIATTR_FRAME_SIZE
	.align		4
.L_3846:
        /*4b90*/ 	.byte	0x04, 0x11
        /*4b92*/ 	.short	(.L_3848 - .L_3847)
	.align		4
.L_3847:
        /*4b94*/ 	.word	index@(_Z15SoftmaxWarpImplI22BroadcastScaleMaskLoadIffbLm4EiE11DirectStoreIffEfLi1ELi1ELi32ELi1ELb0EL9Algorithm0EEvT_T0_ll)
        /*4b98*/ 	.word	0x00000000


	//----- nvinfo : EIATTR_REGCOUNT
	.align		4
.L_3848:
        /*4b9c*/ 	.byte	0x04, 0x2f
        /*4b9e*/ 	.short	(.L_3850 - .L_3849)
	.align		4
.L_3849:
        /*4ba0*/ 	.word	index@(_Z15SoftmaxWarpImplI22BroadcastScaleMaskLoadIffbLm4EiE11DirectStoreIffEfLi1ELi1ELi32ELi1ELb1EL9Algorithm0EEvT_T0_ll)
        /*4ba4*/ 	.word	0x0000001c


	//----- nvinfo : EIATTR_FRAME_SIZE
	.align		4
.L_3850:
        /*4ba8*/ 	.byte	0x04, 0x11
        /*4baa*/ 	.short	(.L_3852 - .L_3851)
	.align		4
.L_3851:
        /*4bac*/ 	.word	index@($__internal_72_$__cuda_sm3x_div_rn_noftz_f32_slowpath)
        /*4bb0*/ 	.word	0x00000000


	//----- nvinfo : EIATTR_FRAME_SIZE
	.align		4
.L_3852:
        /*4bb4*/ 	.byte	0x04, 0x11
        /*4bb6*/ 	.short	(.L_3854 - .L_3853)
	.align		4
.L_3853:
        /*4bb8*/ 	.word	index@(_Z15SoftmaxWarpImplI22BroadcastScaleMaskLoadIffbLm4EiE11DirectStoreIffEfLi1ELi1ELi32ELi1ELb1EL9Algorithm0EEvT_T0_ll)
        /*4bbc*/ 	.word	0x00000000


	//----- nvinfo : EIATTR_REGCOUNT
	.align		4
.L_3854:
        /*4bc0*/ 	.byte	0x04, 0x2f
        /*4bc2*/ 	.short	(.L_3856 - .L_3855)
	.align		4
.L_3855:
        /*4bc4*/ 	.word	index@(_Z15SoftmaxWarpImplI22BroadcastScaleMaskLoadIffbLm4EiE11DirectStoreIffEfLi1ELi2ELi32ELi1ELb0EL9Algorithm0EEvT_T0_ll)
        /*4bc8*/ 	.word	0x0000001d


	//----- nvinfo : EIATTR_FRAME_SIZE
	.align		4
.L_3856:
        /*4bcc*/ 	.byte	0x04, 0x11
        /*4bce*/ 	.short	(.L_3858 - .L_3857)
	.align		4
.L_3857:
        /*4bd0*/ 	.word	index@($__internal_71_$__cuda_sm3x_div_rn_noftz_f32_slowpath)
        /*4bd4*/ 	.word	0x00000000


	//----- nvinfo : EIATTR_FRAME_SIZE
	.align		4
.L_3858:
        /*4bd8*/ 	.byte	0x04, 0x11
        /*4bda*/ 	.short	(.L_3860 - .L_3859)
	.align		4
.L_3859:
        /*4bdc*/ 	.word	index@(_Z15SoftmaxWarpImplI22BroadcastScaleMaskLoadIffbLm4EiE11DirectStoreIffEfLi1ELi2ELi32ELi1ELb0EL9Algorithm0EEvT_T0_ll)
        /*4be0*/ 	.word	0x00000000


	//----- nvinfo : EIATTR_REGCOUNT
	.align		4
.L_3860:
        /*4be4*/ 	.byte	0x04, 0x2f
        /*4be6*/ 	.short	(.L_3862 - .L_3861)
	.align		4
.L_3861:
        /*4be8*/ 	.word	index@(_Z15SoftmaxWarpImplI22BroadcastScaleMaskLoadIffbLm4EiE11DirectStoreIffEfLi1ELi2ELi32ELi1ELb1EL9Algorithm0EEvT_T0_ll)
        /*4bec*/ 	.word	0x0000001e


	//----- nvinfo : EIATTR_FRAME_SIZE
	.align		4
.L_3862:
        /*4bf0*/ 	.byte	0x04, 0x11
        /*4bf2*/ 	.short	(.L_3864 - .L_3863)
	.align		4
.L_3863:
        /*4bf4*/ 	.word	index@($__internal_70_$__cuda_sm3x_div_rn_noftz_f32_slowpath)
        /*4bf8*/ 	.word	0x00000000


	//----- nvinfo : EIATTR_FRAME_SIZE
	.align		4
.L_3864:
        /*4bfc*/ 	.byte	0x04, 0x11
        /*4bfe*/ 	.short	(.L_3866 - .L_3865)
	.align		4
.L_3865:
        /*4c00*/ 	.word	index@(_Z15SoftmaxWarpImplI22BroadcastScaleMaskLoadIffbLm4EiE11DirectStoreIffEfLi1ELi2ELi32ELi1ELb1EL9Algorithm0EEvT_T0_ll)
        /*4c04*/ 	.word	0x00000000


	//----- nvinfo : EIATTR_REGCOUNT
	.align		4
.L_3866:
        /*4c08*/ 	.byte	0x04, 0x2f
        /*4c0a*/ 	.short	(.L_3868 - .L_3867)
	.align		4
.L_3867:
        /*4c0c*/ 	.word	index@(_Z15SoftmaxWarpImplI22BroadcastScaleMaskLoadIffbLm4EiE11DirectStoreIffEfLi1ELi3ELi32ELi1ELb0EL9Algorithm0EEvT_T0_ll)
        /*4c10*/ 	.word	0x0000001e


	//----- nvinfo : EIATTR_FRAME_SIZE
	.align		4
.L_3868:
        /*4c14*/ 	.byte	0x04, 0x11
        /*4c16*/ 	.short	(.L_3870 - .L_3869)
	.align		4
.L_3869:
        /*4c18*/ 	.word	index@($__internal_69_$__cuda_sm3x_div_rn_noftz_f32_slowpath)
        /*4c1c*/ 	.word	0x00000000


	//----- nvinfo : EIATTR_FRAME_SIZE
	.align		4
.L_3870:
        /*4c20*/ 	.byte	0x04, 0x11
        /*4c22*/ 	.short	(.L_3872 - .L_3871)
	.align		4
.L_3871:
        /*4c24*/ 	.word	index@(_Z15SoftmaxWarpImplI22BroadcastScaleMaskLoadIffbLm4EiE11DirectStoreIffEfLi1ELi3ELi32ELi1ELb0EL9Algorithm0EEvT_T0_ll)
        /*4c28*/ 	.word	0x00000000


	//----- nvinfo : EIATTR_REGCOUNT
	.align		4
.L_3872:
        /*4c2c*/ 	.byte	0x04, 0x2f
        /*4c2e*/ 	.short	(.L_3874 - .L_3873)
	.align		4
.L_3873:
        /*4c30*/ 	.word	index@(_Z15SoftmaxWarpImplI22BroadcastScaleMaskLoadIffbLm4EiE11DirectStoreIffEfLi1ELi3ELi32ELi1ELb1EL9Algorithm0EEvT_T0_ll)
        /*4c34*/ 	.word	0x0000001d


	//----- nvinfo : EIATTR_FRAME_SIZE
	.align		4
.L_3874:
        /*4c38*/ 	.byte	0x04, 0x11
        /*4c3a*/ 	.short	(.L_3876 - .L_3875)
	.align		4
.L_3875:
        /*4c3c*/ 	.word	index@($__internal_68_$__cuda_sm3x_div_rn_noftz_f32_slowpath)
        /*4c40*/ 	.word	0x00000000


	//----- nvinfo : EIATTR_FRAME_SIZE
	.align		4
.L_3876:
        /*4c44*/ 	.byte	0x04, 0x11
        /*4c46*/ 	.short	(.L_3878 - .L_3877)
	.align		4
.L_3877:
        /*4c48*/ 	.word	index@(_Z15SoftmaxWarpImplI22BroadcastScaleMaskLoadIffbLm4EiE11DirectStoreIffEfLi1ELi3ELi32ELi1ELb1EL9Algorithm0EEvT_T0_ll)
        /*4c4c*/ 	.word	0x00000000


	//----- nvinfo : EIATTR_REGCOUNT
	.align		4
.L_3878:
        /*4c50*/ 	.byte	0x04, 0x2f
        /*4c52*/ 	.short	(.L_3880 - .L_3879)
	.align		4
.L_3879:
        /*4c54*/ 	.word	index@(_Z15SoftmaxWarpImplI22BroadcastScaleMaskLoadIffbLm4EiE11DirectStoreIffEfLi1ELi4ELi32ELi1ELb0EL9Algorithm0EEvT_T0_ll)
        /*4c58*/ 	.word	0x0000001f


	//----- nvinfo : EIATTR_FRAME_SIZE
	.align		4
.L_3880:
        /*4c5c*/ 	.byte	0x04, 0x11
        /*4c5e*/ 	.short	(.L_3882 - .L_3881)
	.align		4
.L_3881:
        /*4c60*/ 	.word	index@($__internal_67_$__cuda_sm3x_div_rn_noftz_f32_slowpath)
        /*4c64*/ 	.word	0x00000000


	//----- nvinfo : EIATTR_FRAME_SIZE
	.align		4
.L_3882:
        /*4c68*/ 	.byte	0x04, 0x11
        /*4c6a*/ 	.short	(.L_3884 - .L_3883)
	.align		4
.L_3883:
        /*4c6c*/ 	.word	index@(_Z15SoftmaxWarpImplI22BroadcastScaleMaskLoadIffbLm4EiE11DirectStoreIffEfLi1ELi4ELi32ELi1ELb0EL9Algorithm0EEvT_T0_ll)
        /*4c70*/ 	.word	0x00000000


	//----- nvinfo : EIATTR_REGCOUNT
	.align		4
.L_3884:
        /*4c74*/ 	.byte	0x04, 0x2f
        /*4c76*/ 	.short	(.L_3886 - .L_3885)
	.align		4
.L_3885:
        /*4c78*/ 	.word	index@(_Z15SoftmaxWarpImplI22BroadcastScaleMaskLoadIffbLm4EiE11DirectStoreIffEfLi1ELi4ELi32ELi1ELb1EL9Algorithm0EEvT_T0_ll)
        /*4c7c*/ 	.word	0x0000001e


	//----- nvinfo : EIATTR_FRAME_SIZE
	.align		4
.L_3886:
        /*4c80*/ 	.byte	0x04, 0x11
        /*4c82*/ 	.short	(.L_3888 - .L_3887)
	.align		4
.L_3887:
        /*4c84*/ 	.word	index@($__internal_66_$__cuda_sm3x_div_rn_noftz_f32_slowpath)
        /*4c88*/ 	.word	0x00000000


	//----- nvinfo : EIATTR_FRAME_SIZE
	.align		4
.L_3888:
        /*4c8c*/ 	.byte	0x04, 0x11
        /*4c8e*/ 	.short	(.L_3890 - .L_3889)
	.align		4
.L_3889:
        /*4c90*/ 	.word	index@(_Z15SoftmaxWarpImplI22BroadcastScaleMaskLoadIffbLm4EiE11DirectStoreIffEfLi1ELi4ELi32ELi1ELb1EL9Algorithm0EEvT_T0_ll)
        /*4c94*/ 	.word	0x00000000


	//----- nvinfo : EIATTR_REGCOUNT
	.align		4
.L_3890:
        /*4c98*/ 	.byte	0x04, 0x2f
        /*4c9a*/ 	.short	(.L_3892 - .L_3891)
	.align		4
.L_3891:
        /*4c9c*/ 	.word	index@(_Z15SoftmaxWarpImplI22BroadcastScaleMaskLoadIffbLm4EiE11DirectStoreIffEfLi1ELi5ELi32ELi1ELb0EL9Algorithm0EEvT_T0_ll)
        /*4ca0*/ 	.word	0x00000020


	//----- nvinfo : EIATTR_FRAME_SIZE
	.align		4
.L_3892:
        /*4ca4*/ 	.byte	0x04, 0x11
        /*4ca6*/ 	.short	(.L_3894 - .L_3893)
	.align		4
.L_3893:
        /*4ca8*/ 	.word	index@($__internal_65_$__cuda_sm3x_div_rn_noftz_f32_slowpath)
        /*4cac*/ 	.word	0x00000000


	//----- nvinfo : EIATTR_FRAME_SIZE
	.align		4
.L_3894:
        /*4cb0*/ 	.byte	0x04, 0x11
        /*4cb2*/ 	.short	(.L_3896 - .L_3895)
	.align		4
.L_3895:
        /*4cb4*/ 	.word	index@(_Z15SoftmaxWarpImplI22BroadcastScaleMaskLoadIffbLm4EiE11DirectStoreIffEfLi1ELi5ELi32ELi1ELb0EL9Algorithm0EEvT_T0_ll)
        /*4cb8*/ 	.word	0x00000000


	//----- nvinfo : EIATTR_REGCOUNT
	.align		4
.L_3896:
        /*4cbc*/ 	.byte	0x04, 0x2f
        /*4cbe*/ 	.short	(.L_3898 - .L_3897)
	.align		4
.L_3897:
        /*4cc0*/ 	.word	index@(_Z15SoftmaxWarpImplI22BroadcastScaleMaskLoadIffbLm4EiE11DirectStoreIffEfLi1ELi5ELi32ELi1ELb1EL9Algorithm0EEvT_T0_ll)
        /*4cc4*/ 	.word	0x00000020


	//----- nvinfo : EIATTR_FRAME_SIZE
	.align		4
.L_3898:
        /*4cc8*/ 	.byte	0x04, 0x11
        /*4cca*/ 	.short	(.L_3900 - .L_3899)
	.align		4
.L_3899:
        /*4ccc*/ 	.word	index@($__internal_64_$__cuda_sm3x_div_rn_noftz_f32_slowpath)
        /*4cd0*/ 	.word	0x00000000


	//----- nvinfo : EIATTR_FRAME_SIZE
	.align		4
.L_3900:
        /*4cd4*/ 	.byte	0x04, 0x11
        /*4cd6*/ 	.short	(.L_3902 - .L_3901)
	.align		4
.L_3901:
        /*4cd8*/ 	.word	index@(_Z15SoftmaxWarpImplI22BroadcastScaleMaskLoadIffbLm4EiE11DirectStoreIffEfLi1ELi5ELi32ELi1ELb1EL9Algorithm0EEvT_T0_ll)
        /*4cdc*/ 	.word	0x00000000


	//----- nvinfo : EIATTR_REGCOUNT
	.align		4
.L_3902:
        /*4ce0*/ 	.byte	0x04, 0x2f
        /*4ce2*/ 	.short	(.L_3904 - .L_3903)
	.align		4
.L_3903:
        /*4ce4*/ 	.word	index@(_Z15SoftmaxWarpImplI22BroadcastScaleMaskLoadIffbLm4EiE11DirectStoreIffEfLi1ELi6ELi32ELi1ELb0EL9Algorithm0EEvT_T0_ll)
        /*4ce8*/ 	.word	0x00000020


	//----- nvinfo : EIATTR_FRAME_SIZE
	.align		4
.L_3904:
        /*4cec*/ 	.byte	0x04, 0x11
        /*4cee*/ 	.short	(.L_3906 - .L_3905)
	.align		4
.L_3905:
        /*4cf0*/ 	.word	index@($__internal_63_$__cuda_sm3x_div_rn_noftz_f32_slowpath)
        /*4cf4*/ 	.word	0x00000000


	//----- nvinfo : EIATTR_FRAME_SIZE
	.align		4
.L_3906:
        /*4cf8*/ 	.byte	0x04, 0x11
        /*4cfa*/ 	.short	(.L_3908 - .L_3907)
	.align		4
.L_3907:
        /*4cfc*/ 	.word	index@(_Z15SoftmaxWarpImplI22BroadcastScaleMaskLoadIffbLm4EiE11DirectStoreIffEfLi1ELi6ELi32ELi1ELb0EL9Algorithm0EEvT_T0_ll)
        /*4d00*/ 	.word	0x00000000


	//----- nvinfo : EIATTR_REGCOUNT
	.align		4
.L_3908:
        /*4d04*/ 	.byte	0x04, 0x2f
        /*4d06*/ 	.short	(.L_3910 - .L_3909)
	.align		4
.L_3909:
        /*4d08*/ 	.word	index@(_Z15SoftmaxWarpImplI22BroadcastScaleMaskLoadIffbLm4EiE11DirectStoreIffEfLi1ELi6ELi32ELi1ELb1EL9Algorithm0EEvT_T0_ll)
        /*4d0c*/ 	.word	0x0000001f


	//----- nvinfo : EIATTR_FRAME_SIZE
	.align		4
.L_3910:
        /*4d10*/ 	.byte	0x04, 0x11
        /*4d12*/ 	.short	(.L_3912 - .L_3911)
	.align		4
.L_3911:
        /*4d14*/ 	.word	index@($__internal_62_$__cuda_sm3x_div_rn_noftz_f32_slowpath)
        /*4d18*/ 	.word	0x00000000


	//----- nvinfo : EIATTR_FRAME_SIZE
	.align		4
.L_3912:
        /*4d1c*/ 	.byte	0x04, 0x11
        /*4d1e*/ 	.short	(.L_3914 - .L_3913)
	.align		4
.L_3913:
        /*4d20*/ 	.word	index@(_Z15SoftmaxWarpImplI22BroadcastScaleMaskLoadIffbLm4EiE11DirectStoreIffEfLi1ELi6ELi32ELi1ELb1EL9Algorithm0EEvT_T0_ll)
        /*4d24*/ 	.word	0x00000000


	//----- nvinfo : EIATTR_REGCOUNT
	.align		4
.L_3914:
        /*4d28*/ 	.byte	0x04, 0x2f
        /*4d2a*/ 	.short	(.L_3916 - .L_3915)
	.align		4
.L_3915:
        /*4d2c*/ 	.word	index@(_Z15SoftmaxWarpImplI22BroadcastScaleMaskLoadIffbLm4EiE11DirectStoreIffEfLi1ELi7ELi32ELi1ELb0EL9Algorithm0EEvT_T0_ll)
        /*4d30*/ 	.word	0x00000020


	//----- nvinfo : EIATTR_FRAME_SIZE
	.align		4
.L_3916:
        /*4d34*/ 	.byte	0x04, 0x11
        /*4d36*/ 	.short	(.L_3918 - .L_3917)
	.align		4
.L_3917:
        /*4d38*/ 	.word	index@($__internal_61_$__cuda_sm3x_div_rn_noftz_f32_slowpath)
        /*4d3c*/ 	.word	0x00000000


	//----- nvinfo : EIATTR_FRAME_SIZE
	.align		4
.L_3918:
        /*4d40*/ 	.byte	0x04, 0x11
        /*4d42*/ 	.short	(.L_3920 - .L_3919)
	.align		4
.L_3919:
        /*4d44*/ 	.word	index@(_Z15SoftmaxWarpImplI22BroadcastScaleMaskLoadIffbLm4EiE11DirectStoreIffEfLi1ELi7ELi32ELi1ELb0EL9Algorithm0EEvT_T0_ll)
        /*4d48*/ 	.word	0x00000000


	//----- nvinfo : EIATTR_REGCOUNT
	.align		4
.L_3920:
        /*4d4c*/ 	.byte	0x04, 0x2f
        /*4d4e*/ 	.short	(.L_3922 - .L_3921)
	.align		4
.L_3921:
        /*4d50*/ 	.word	index@(_Z15SoftmaxWarpImplI22BroadcastScaleMaskLoadIffbLm4EiE11DirectStoreIffEfLi1ELi7ELi32ELi1ELb1EL9Algorithm0EEvT_T0_ll)
        /*4d54*/ 	.word	0x00000024


	//----- nvinfo : EIATTR_FRAME_SIZE
	.align		4
.L_3922:
        /*4d58*/ 	.byte	0x04, 0x11
        /*4d5a*/ 	.short	(.L_3924 - .L_3923)
	.align		4
.L_3923:
        /*4d5c*/ 	.word	index@($__internal_60_$__cuda_sm3x_div_rn_noftz_f32_slowpath)
        /*4d60*/ 	.word	0x00000000


	//----- nvinfo : EIATTR_FRAME_SIZE
	.align		4
.L_3924:
        /*4d64*/ 	.byte	0x04, 0x11
        /*4d66*/ 	.short	(.L_3926 - .L_3925)
	.align		4
.L_3925:
        /*4d68*/ 	.word	index@(_Z15SoftmaxWarpImplI22BroadcastScaleMaskLoadIffbLm4EiE11DirectStoreIffEfLi1ELi7ELi32ELi1ELb1EL9Algorithm0EEvT_T0_ll)
        /*4d6c*/ 	.word	0x00000000


	//----- nvinfo : EIATTR_REGCOUNT
	.align		4
.L_3926:
        /*4d70*/ 	.byte	0x04, 0x2f
        /*4d72*/ 	.short	(.L_3928 - .L_3927)
	.align		4
.L_3927:
        /*4d74*/ 	.word	index@(_Z15SoftmaxWarpImplI22BroadcastScaleMaskLoadIffbLm4EiE11DirectStoreIffEfLi1ELi8ELi32ELi1ELb0EL9Algorithm0EEvT_T0_ll)
        /*4d78*/ 	.word	0x00000022


	//----- nvinfo : EIATTR_FRAME_SIZE
	.align		4
.L_3928:
        /*4d7c*/ 	.byte	0x04, 0x11
        /*4d7e*/ 	.short	(.L_3930 - .L_3929)
	.align		4
.L_3929:
        /*4d80*/ 	.word	index@($__internal_59_$__cuda_sm3x_div_rn_noftz_f32_slowpath)
        /*4d84*/ 	.word	0x00000000


	//----- nvinfo : EIATTR_FRAME_SIZE
	.align		4
.L_3930:
        /*4d88*/ 	.byte	0x04, 0x11
        /*4d8a*/ 	.short	(.L_3932 - .L_3931)
	.align		4
.L_3931:
        /*4d8c*/ 	.word	index@(_Z15SoftmaxWarpImplI22BroadcastScaleMaskLoadIffbLm4EiE11DirectStoreIffEfLi1ELi8ELi32ELi1ELb0EL9Algorithm0EEvT_T0_ll)
        /*4d90*/ 	.word	0x00000000


	//----- nvinfo : EIATTR_REGCOUNT
	.align		4
.L_3932:
        /*4d94*/ 	.byte	0x04, 0x2f
        /*4d96*/ 	.short	(.L_3934 - .L_3933)
	.align		4
.L_3933:
        /*4d98*/ 	.word	index@(_Z15SoftmaxWarpImplI22BroadcastScaleMaskLoadIffbLm4EiE11DirectStoreIffEfLi1ELi8ELi32ELi1ELb1EL9Algorithm0EEvT_T0_ll)
        /*4d9c*/ 	.word	0x00000022


	//----- nvinfo : EIATTR_FRAME_SIZE
	.align		4
.L_3934:
        /*4da0*/ 	.byte	0x04, 0x11
        /*4da2*/ 	.short	(.L_3936 - .L_3935)
	.align		4
.L_3935:
        /*4da4*/ 	.word	index@($__internal_58_$__cuda_sm3x_div_rn_noftz_f32_slowpath)
        /*4da8*/ 	.word	0x00000000


	//----- nvinfo : EIATTR_FRAME_SIZE
	.align		4
.L_3936:
        /*4dac*/ 	.byte	0x04, 0x11
        /*4dae*/ 	.short	(.L_3938 - .L_3937)
	.align		4
.L_3937:
        /*4db0*/ 	.word	index@(_Z15SoftmaxWarpImplI22BroadcastScaleMaskLoadIffbLm4EiE11DirectStoreIffEfLi1ELi8ELi32ELi1ELb1EL9Algorithm0EEvT_T0_ll)
        /*4db4*/ 	.word	0x00000000


	//----- nvinfo : EIATTR_REGCOUNT
	.align		4
.L_3938:
        /*4db8*/ 	.byte	0x04, 0x2f
        /*4dba*/ 	.short	(.L_3940 - .L_3939)
	.align		4
.L_3939:
        /*4dbc*/ 	.word	index@(_Z15SoftmaxWarpImplI22BroadcastScaleMaskLoadIffbLm4EiE11DirectStoreIffEfLi1ELi9ELi32ELi1ELb0EL9Algorithm0EEvT_T0_ll)
        /*4dc0*/ 	.word	0x00000025


	//----- nvinfo : EIATTR_FRAME_SIZE
	.align		4
.L_3940:
        /*4dc4*/ 	.byte	0x04, 0x11
        /*4dc6*/ 	.short	(.L_3942 - .L_3941)
	.align		4
.L_3941:
        /*4dc8*/ 	.word	index@($__internal_57_$__cuda_sm3x_div_rn_noftz_f32_slowpath)
        /*4dcc*/ 	.word	0x00000000


	//----- nvinfo : EIATTR_FRAME_SIZE
	.align		4
.L_3942:
        /*4dd0*/ 	.byte	0x04, 0x11
        /*4dd2*/ 	.short	(.L_3944 - .L_3943)
	.align		4
.L_3943:
        /*4dd4*/ 	.word	index@(_Z15SoftmaxWarpImplI22BroadcastScaleMaskLoadIffbLm4EiE11DirectStoreIffEfLi1ELi9ELi32ELi1ELb0EL9Algorithm0EEvT_T0_ll)
        /*4dd8*/ 	.word	0x00000000


	//----- nvinfo : EIATTR_REGCOUNT
	.align		4
.L_3944:
        /*4ddc*/ 	.byte	0x04, 0x2f
        /*4dde*/ 	.short	(.L_3946 - .L_3945)
	.align		4
.L_3945:
        /*4de0*/ 	.word	index@(_Z15SoftmaxWarpImplI22BroadcastScaleMaskLoadIffbLm4EiE11DirectStoreIffEfLi1ELi9ELi32ELi1ELb1EL9Algorithm0EEvT_T0_ll)
        /*4de4*/ 	.word	0x00000027


	//----- nvinfo : EIATTR_FRAME_SIZE
	.align		4
.L_3946:
        /*4de8*/ 	.byte	0x04, 0x11
        /*4dea*/ 	.short	(.L_3948 - .L_3947)
	.align		4
.L_3947:
        /*4dec*/ 	.word	index@($__internal_56_$__cuda_sm3x_div_rn_noftz_f32_slowpath)
        /*4df0*/ 	.word	0x00000000


	//----- nvinfo : EIATTR_FRAME_SIZE
	.align		4
.L_3948:
        /*4df4*/ 	.byte	0x04, 0x11
        /*4df6*/ 	.short	(.L_3950 - .L_3949)
	.align		4
.L_3949:
        /*4df8*/ 	.word	index@(_Z15SoftmaxWarpImplI22BroadcastScaleMaskLoadIffbLm4EiE11DirectStoreIffEfLi1ELi9ELi32ELi1ELb1EL9Algorithm0EEvT_T0_ll)
        /*4dfc*/ 	.word	0x00000000


	//----- nvinfo : EIATTR_REGCOUNT
	.align		4
.L_3950:
        /*4e00*/ 	.byte	0x04, 0x2f
        /*4e02*/ 	.short	(.L_3952 - .L_3951)
	.align		4
.L_3951:
        /*4e04*/ 	.word	index@(_Z15SoftmaxWarpImplI22BroadcastScaleMaskLoadIffbLm4EiE11DirectStoreIffEfLi1ELi10ELi32ELi1ELb0EL9Algorithm0EEvT_T0_ll)
        /*4e08*/ 	.word	0x00000024


	//----- nvinfo : EIATTR_FRAME_SIZE
	.align		4
.L_3952:
        /*4e0c*/ 	.byte	0x04, 0x11
        /*4e0e*/ 	.short	(.L_3954 - .L_3953)
	.align		4
.L_3953:
        /*4e10*/ 	.word	index@($__internal_55_$__cuda_sm3x_div_rn_noftz_f32_slowpath)
        /*4e14*/ 	.word	0x00000000


	//----- nvinfo : EIATTR_FRAME_SIZE
	.align		4
.L_3954:
        /*4e18*/ 	.byte	0x04, 0x11
        /*4e1a*/ 	.short	(.L_3956 - .L_3955)
	.align		4
.L_3955:
        /*4e1c*/ 	.word	index@(_Z15SoftmaxWarpImplI22BroadcastScaleMaskLoadIffbLm4EiE11DirectStoreIffEfLi1ELi10ELi32ELi1ELb0EL9Algorithm0EEvT_T0_ll)
        /*4e20*/ 	.word	0x00000000


	//----- nvinfo : EIATTR_REGCOUNT
	.align		4
.L_3956:
        /*4e24*/ 	.byte	0x04, 0x2f
        /*4e26*/ 	.short	(.L_3958 - .L_3957)
	.align		4
.L_3957:
        /*4e28*/ 	.word	index@(_Z15SoftmaxWarpImplI22BroadcastScaleMaskLoadIffbLm4EiE11DirectStoreIffEfLi1ELi10ELi32ELi1ELb1EL9Algorithm0EEvT_T0_ll)
        /*4e2c*/ 	.word	0x0000002b


	//----- nvinfo : EIATTR_FRAME_SIZE
	.align		4
.L_3958:
        /*4e30*/ 	.byte	0x04, 0x11
        /*4e32*/ 	.short	(.L_3960 - .L_3959)
	.align		4
.L_3959:
        /*4e34*/ 	.word	index@($__internal_54_$__cuda_sm3x_div_rn_noftz_f32_slowpath)
        /*4e38*/ 	.word	0x00000000


	//----- nvinfo : EIATTR_FRAME_SIZE
	.align		4
.L_3960:
        /*4e3c*/ 	.byte	0x04, 0x11
        /*4e3e*/ 	.short	(.L_3962 - .L_3961)
	.align		4
.L_3961:
        /*4e40*/ 	.word	index@(_Z15SoftmaxWarpImplI22BroadcastScaleMaskLoadIffbLm4EiE11DirectStoreIffEfLi1ELi10ELi32ELi1ELb1EL9Algorithm0EEvT_T0_ll)
        /*4e44*/ 	.word	0x00000000


	//----- nvinfo : EIATTR_REGCOUNT
	.align		4
.L_3962:
        /*4e48*/ 	.byte	0x04, 0x2f
        /*4e4a*/ 	.short	(.L_3964 - .L_3963)
	.align		4
.L_3963:
        /*4e4c*/ 	.word	index@(_Z15SoftmaxWarpImplI22BroadcastScaleMaskLoadIffbLm4EiE11DirectStoreIffEfLi1ELi11ELi32ELi1ELb0EL9Algorithm0EEvT_T0_ll)
        /*4e50*/ 	.word	0x00000026


	//----- nvinfo : EIATTR_FRAME_SIZE
	.align		4
.L_3964:
        /*4e54*/ 	.byte	0x04, 0x11
        /*4e56*/ 	.short	(.L_3966 - .L_3965)
	.align		4
.L_3965:
        /*4e58*/ 	.word	index@($__internal_53_$__cuda_sm3x_div_rn_noftz_f32_slowpath)
        /*4e5c*/ 	.word	0x00000000


	//----- nvinfo : EIATTR_FRAME_SIZE
	.align		4
.L_3966:
        /*4e60*/ 	.byte	0x04, 0x11
        /*4e62*/ 	.short	(.L_3968 - .L_3967)
	.align		4
.L_3967:
        /*4e64*/ 	.word	index@(_Z15SoftmaxWarpImplI22BroadcastScaleMaskLoadIffbLm4EiE11DirectStoreIffEfLi1ELi11ELi32ELi1ELb0EL9Algorithm0EEvT_T0_ll)
        /*4e68*/ 	.word	0x00000000


	//----- nvinfo : EIATTR_REGCOUNT
	.align		4
.L_3968:
        /*4e6c*/ 	.byte	0x04, 0x2f
        /*4e6e*/ 	.short	(.L_3970 - .L_3969)
	.align		4
.L_3969:
        /*4e70*/ 	.word	index@(_Z15SoftmaxWarpImplI22BroadcastScaleMaskLoadIffbLm4EiE11DirectStoreIffEfLi1ELi11ELi32ELi1ELb1EL9Algorithm0EEvT_T0_ll)
        /*4e74*/ 	.word	0x0000002e


	//----- nvinfo : EIATTR_FRAME_SIZE
	.align		4
.L_3970:
        /*4e78*/ 	.byte	0x04, 0x11
        /*4e7a*/ 	.short	(.L_3972 - .L_3971)
	.align		4
.L_3971:
        /*4e7c*/ 	.word	index@($__internal_52_$__cuda_sm3x_div_rn_noftz_f32_slowpath)
        /*4e80*/ 	.word	0x00000000


	//----- nvinfo : EIATTR_FRAME_SIZE
	.align		4
.L_3972:
        /*4e84*/ 	.byte	0x04, 0x11
        /*4e86*/ 	.short	(.L_3974 - .L_3973)
	.align		4
.L_3973:
        /*4e88*/ 	.word	index@(_Z15SoftmaxWarpImplI22BroadcastScaleMaskLoadIffbLm4EiE11DirectStoreIffEfLi1ELi11ELi32ELi1ELb1EL9Algorithm0EEvT_T0_ll)
        /*4e8c*/ 	.word	0x00000000


	//----- nvinfo : EIATTR_REGCOUNT
	.align		4
.L_3974:
        /*4e90*/ 	.byte	0x04, 0x2f
        /*4e92*/ 	.short	(.L_3976 - .L_3975)
	.align		4
.L_3975:
        /*4e94*/ 	.word	index@(_Z15SoftmaxWarpImplI22BroadcastScaleMaskLoadIffbLm4EiE11DirectStoreIffEfLi1ELi12ELi32ELi1ELb0EL9Algorithm0EEvT_T0_ll)
        /*4e98*/ 	.word	0x00000028


	//----- nvinfo : EIATTR_FRAME_SIZE
	.align		4
.L_3976:
        /*4e9c*/ 	.byte	0x04, 0x11
        /*4e9e*/ 	.short	(.L_3978 - .L_3977)
	.align		4
.L_3977:
        /*4ea0*/ 	.word	index@($__internal_51_$__cuda_sm3x_div_rn_noftz_f32_slowpath)
        /*4ea4*/ 	.word	0x00000000


	//----- nvinfo : EIATTR_FRAME_SIZE
	.align		4
.L_3978:
        /*4ea8*/ 	.byte	0x04, 0x11
        /*4eaa*/ 	.short	(.L_3980 - .L_3979)
	.align		4
.L_3979:
        /*4eac*/ 	.word	index@(_Z15SoftmaxWarpImplI22BroadcastScaleMaskLoadIffbLm4EiE11DirectStoreIffEfLi1ELi12ELi32ELi1ELb0EL9Algorithm0EEvT_T0_ll)
        /*4eb0*/ 	.word	0x00000000


	//----- nvinfo : EIATTR_REGCOUNT
	.align		4
.L_3980:
        /*4eb4*/ 	.byte	0x04, 0x2f
        /*4eb6*/ 	.short	(.L_3982 - .L_3981)
	.align		4
.L_3981:
        /*4eb8*/ 	.word	index@(_Z15SoftmaxWarpImplI22BroadcastScaleMaskLoadIffbLm4EiE11DirectStoreIffEfLi1ELi12ELi32ELi1ELb1EL9Algorithm0EEvT_T0_ll)
        /*4ebc*/ 	.word	0x00000034


	//----- nvinfo : EIATTR_FRAME_SIZE
	.align		4
.L_3982:
        /*4ec0*/ 	.byte	0x04, 0x11
        /*4ec2*/ 	.short	(.L_3984 - .L_3983)
	.align		4
.L_3983:
        /*4ec4*/ 	.word	index@($__internal_50_$__cuda_sm3x_div_rn_noftz_f32_slowpath)
        /*4ec8*/ 	.word	0x00000000


	//----- nvinfo : EIATTR_FRAME_SIZE
	.align		4
.L_3984:
        /*4ecc*/ 	.byte	0x04, 0x11
        /*4ece*/ 	.short	(.L_3986 - .L_3985)
	.align		4
.L_3985:
        /*4ed0*/ 	.word	index@(_Z15SoftmaxWarpImplI22BroadcastScaleMaskLoadIffbLm4EiE11DirectStoreIffEfLi1ELi12ELi32ELi1ELb1EL9Algorithm0EEvT_T0_ll)
        /*4ed4*/ 	.word	0x00000000


	//----- nvinfo : EIATTR_REGCOUNT
	.align		4
.L_3986:
        /*4ed8*/ 	.byte	0x04, 0x2f
        /*4eda*/ 	.short	(.L_3988 - .L_3987)
	.align		4
.L_3987:
        /*4edc*/ 	.word	index@(_Z15SoftmaxWarpImplI22BroadcastScaleMaskLoadIffbLm4EiE11DirectStoreIffEfLi1ELi13ELi32ELi1ELb0EL9Algorithm0EEvT_T0_ll)
        /*4ee0*/ 	.word	0x0000002c


	//----- nvinfo : EIATTR_FRAME_SIZE
	.align		4
.L_3988:
        /*4ee4*/ 	.byte	0x04, 0x11
        /*4ee6*/ 	.short	(.L_3990 - .L_3989)
	.align		4
.L_3989:
        /*4ee8*/ 	.word	index@($__internal_49_$__cuda_sm3x_div_rn_noftz_f32_slowpath)
        /*4eec*/ 	.word	0x00000000


	//----- nvinfo : EIATTR_FRAME_SIZE
	.align		4
.L_3990:
        /*4ef0*/ 	.byte	0x04, 0x11
        /*4ef2*/ 	.short	(.L_3992 - .L_3991)
	.align		4
.L_3991:
        /*4ef4*/ 	.word	index@(_Z15SoftmaxWarpImplI22BroadcastScaleMaskLoadIffbLm4EiE11DirectStoreIffEfLi1ELi13ELi32ELi1ELb0EL9Algorithm0EEvT_T0_ll)
        /*4ef8*/ 	.word	0x00000000


	//----- nvinfo : EIATTR_REGCOUNT
	.align		4
.L_3992:
        /*4efc*/ 	.byte	0x04, 0x2f
        /*4efe*/ 	.short	(.L_3994 - .L_3993)
	.align		4
.L_3993:
        /*4f00*/ 	.word	index@(_Z15SoftmaxWarpImplI22BroadcastScaleMaskLoadIffbLm4EiE11DirectStoreIffEfLi1ELi13ELi32ELi1ELb1EL9Algorithm0EEvT_T0_ll)
        /*4f04*/ 	.word	0x00000038


	//----- nvinfo : EIATTR_FRAME_SIZE
	.align		4
.L_3994:
        /*4f08*/ 	.byte	0x04, 0x11
        /*4f0a*/ 	.short	(.L_3996 - .L_3995)
	.align		4
.L_3995:
        /*4f0c*/ 	.word	index@($__internal_48_$__cuda_sm3x_div_rn_noftz_f32_slowpath)
        /*4f10*/ 	.word	0x00000000


	//----- nvinfo : EIATTR_FRAME_SIZE
	.align		4
.L_3996:
        /*4f14*/ 	.byte	0x04, 0x11
        /*4f16*/ 	.short	(.L_3998 - .L_3997)
	.align		4
.L_3997:
        /*4f18*/ 	.word	index@(_Z15SoftmaxWarpImplI22BroadcastScaleMaskLoadIffbLm4EiE11DirectStoreIffEfLi1ELi13ELi32ELi1ELb1EL9Algorithm0EEvT_T0_ll)
        /*4f1c*/ 	.word	0x00000000


	//----- nvinfo : EIATTR_REGCOUNT
	.align		4
.L_3998:
        /*4f20*/ 	.byte	0x04, 0x2f
        /*4f22*/ 	.short	(.L_4000 - .L_3999)
	.align		4
.L_3999:
        /*4f24*/ 	.word	index@(_Z15SoftmaxWarpImplI22BroadcastScaleMaskLoadIffbLm4EiE11DirectStoreIffEfLi1ELi14ELi32ELi1ELb0EL9Algorithm0EEvT_T0_ll)
        /*4f28*/ 	.word	0x0000002d


	//----- nvinfo : EIATTR_FRAME_SIZE
	.align		4
.L_4000:
        /*4f2c*/ 	.byte	0x04, 0x11
        /*4f2e*/ 	.short	(.L_4002 - .L_4001)
	.align		4
.L_4001:
        /*4f30*/ 	.word	index@($__internal_47_$__cuda_sm3x_div_rn_noftz_f32_slowpath)
        /*4f34*/ 	.word	0x00000000


	//----- nvinfo : EIATTR_FRAME_SIZE
	.align		4
.L_4002:
        /*4f38*/ 	.byte	0x04, 0x11
        /*4f3a*/ 	.short	(.L_4004 - .L_4003)
	.align		4
.L_4003:
        /*4f3c*/ 	.word	index@(_Z15SoftmaxWarpImplI22BroadcastScaleMaskLoadIffbLm4EiE11DirectStoreIffEfLi1ELi14ELi32ELi1ELb0EL9Algorithm0EEvT_T0_ll)
        /*4f40*/ 	.word	0x00000000


	//----- nvinfo : EIATTR_REGCOUNT
	.align		4
.L_4004:
        /*4f44*/ 	.byte	0x04, 0x2f
        /*4f46*/ 	.short	(.L_4006 - .L_4005)
	.align		4
.L_4005:
        /*4f48*/ 	.word	index@(_Z15SoftmaxWarpImplI22BroadcastScaleMaskLoadIffbLm4EiE11DirectStoreIffEfLi1ELi14ELi32ELi1ELb1EL9Algorithm0EEvT_T0_ll)
        /*4f4c*/ 	.word	0x00000038


	//----- nvinfo : EIATTR_FRAME_SIZE
	.align		4
.L_4006:
        /*4f50*/ 	.byte	0x04, 0x11
        /*4f52*/ 	.short	(.L_4008 - .L_4007)
	.align		4
.L_4007:
        /*4f54*/ 	.word	index@($__internal_46_$__cuda_sm3x_div_rn_noftz_f32_slowpath)
        /*4f58*/ 	.word	0x00000000


	//----- nvinfo : EIATTR_FRAME_SIZE
	.align		4
.L_4008:
        /*4f5c*/ 	.byte	0x04, 0x11
        /*4f5e*/ 	.short	(.L_4010 - .L_4009)
	.align		4
.L_4009:
        /*4f60*/ 	.word	index@(_Z15SoftmaxWarpImplI22BroadcastScaleMaskLoadIffbLm4EiE11DirectStoreIffEfLi1ELi14ELi32ELi1ELb1EL9Algorithm0EEvT_T0_ll)
        /*4f64*/ 	.word	0x00000000


	//----- nvinfo : EIATTR_REGCOUNT
	.align		4
.L_4010:
        /*4f68*/ 	.byte	0x04, 0x2f
        /*4f6a*/ 	.short	(.L_4012 - .L_4011)
	.align		4
.L_4011:
        /*4f6c*/ 	.word	index@(_Z15SoftmaxWarpImplI22BroadcastScaleMaskLoadIffbLm4EiE11DirectStoreIffEfLi1ELi15ELi32ELi1ELb0EL9Algorithm0EEvT_T0_ll)
        /*4f70*/ 	.word	0x0000002f


	//----- nvinfo : EIATTR_FRAME_SIZE
	.align		4
.L_4012:
        /*4f74*/ 	.byte	0x04, 0x11
        /*4f76*/ 	.short	(.L_4014 - .L_4013)
	.align		4
.L_4013:
        /*4f78*/ 	.word	index@($__internal_45_$__cuda_sm3x_div_rn_noftz_f32_slowpath)
        /*4f7c*/ 	.word	0x00000000


	//----- nvinfo : EIATTR_FRAME_SIZE
	.align		4
.L_4014:
        /*4f80*/ 	.byte	0x04, 0x11
        /*4f82*/ 	.short	(.L_4016 - .L_4015)
	.align		4
.L_4015:
        /*4f84*/ 	.word	index@(_Z15SoftmaxWarpImplI22BroadcastScaleMaskLoadIffbLm4EiE11DirectStoreIffEfLi1ELi15ELi32ELi1ELb0EL9Algorithm0EEvT_T0_ll)
        /*4f88*/ 	.word	0x00000000


	//----- nvinfo : EIATTR_REGCOUNT
	.align		4
.L_4016:
        /*4f8c*/ 	.byte	0x04, 0x2f
        /*4f8e*/ 	.short	(.L_4018 - .L_4017)
	.align		4
.L_4017:
        /*4f90*/ 	.word	index@(_Z15SoftmaxWarpImplI22BroadcastScaleMaskLoadIffbLm4EiE11DirectStoreIffEfLi1ELi15ELi32ELi1ELb1EL9Algorithm0EEvT_T0_ll)
        /*4f94*/ 	.word	0x0000003b


	//----- nvinfo : EIATTR_FRAME_SIZE
	.align		4
.L_4018:
        /*4f98*/ 	.byte	0x04, 0x11
        /*4f9a*/ 	.short	(.L_4020 - .L_4019)
	.align		4
.L_4019:
        /*4f9c*/ 	.word	index@($__internal_44_$__cuda_sm3x_div_rn_noftz_f32_slowpath)
        /*4fa0*/ 	.word	0x00000000


	//----- nvinfo : EIATTR_FRAME_SIZE
	.align		4
.L_4020:
        /*4fa4*/ 	.byte	0x04, 0x11
        /*4fa6*/ 	.short	(.L_4022 - .L_4021)
	.align		4
.L_4021:
        /*4fa8*/ 	.word	index@(_Z15SoftmaxWarpImplI22BroadcastScaleMaskLoadIffbLm4EiE11DirectStoreIffEfLi1ELi15ELi32ELi1ELb1EL9Algorithm0EEvT_T0_ll)
        /*4fac*/ 	.word	0x00000000


	//----- nvinfo : EIATTR_REGCOUNT
	.align		4
.L_4022:
        /*4fb0*/ 	.byte	0x04, 0x2f
        /*4fb2*/ 	.short	(.L_4024 - .L_4023)
	.align		4
.L_4023:
        /*4fb4*/ 	.word	index@(_Z15SoftmaxWarpImplI22BroadcastScaleMaskLoadIffbLm4EiE11DirectStoreIffEfLi1ELi16ELi32ELi1ELb0EL9Algorithm0EEvT_T0_ll)
        /*4fb8*/ 	.word	0x00000031


	//----- nvinfo : EIATTR_FRAME_SIZE
	.align		4
.L_4024:
        /*4fbc*/ 	.byte	0x04, 0x11
        /*4fbe*/ 	.short	(.L_4026 - .L_4025)
	.align		4
.L_4025:
        /*4fc0*/ 	.word	index@($__internal_43_$__cuda_sm3x_div_rn_noftz_f32_slowpath)
        /*4fc4*/ 	.word	0x00000000


	//----- nvinfo : EIATTR_FRAME_SIZE
	.align		4
.L_4026:
        /*4fc8*/ 	.byte	0x04, 0x11
        /*4fca*/ 	.short	(.L_4028 - .L_4027)
	.align		4
.L_4027:
        /*4fcc*/ 	.word	index@(_Z15SoftmaxWarpImplI22BroadcastScaleMaskLoadIffbLm4EiE11DirectStoreIffEfLi1ELi16ELi32ELi1ELb0EL9Algorithm0EEvT_T0_ll)
        /*4fd0*/ 	.word	0x00000000


	//----- nvinfo : EIATTR_REGCOUNT
	.align		4
.L_4028:
        /*4fd4*/ 	.byte	0x04, 0x2f
        /*4fd6*/ 	.short	(.L_4030 - .L_4029)
	.align		4
.L_4029:
        /*4fd8*/ 	.word	index@(_Z15SoftmaxWarpImplI22BroadcastScaleMaskLoadIffbLm4EiE11DirectStoreIffEfLi1ELi16ELi32ELi1ELb1EL9Algorithm0EEvT_T0_ll)
        /*4fdc*/ 	.word	0x00000040


	//----- nvinfo : EIATTR_FRAME_SIZE
	.align		4
.L_4030:
        /*4fe0*/ 	.byte	0x04, 0x11
        /*4fe2*/ 	.short	(.L_4032 - .L_4031)
	.align		4
.L_4031:
        /*4fe4*/ 	.word	index@($__internal_42_$__cuda_sm3x_div_rn_noftz_f32_slowpath)
        /*4fe8*/ 	.word	0x00000000


	//----- nvinfo : EIATTR_FRAME_SIZE
	.align		4
.L_4032:
        /*4fec*/ 	.byte	0x04, 0x11
        /*4fee*/ 	.short	(.L_4034 - .L_4033)
	.align		4
.L_4033:
        /*4ff0*/ 	.word	index@(_Z15SoftmaxWarpImplI22BroadcastScaleMaskLoadIffbLm4EiE11DirectStoreIffEfLi1ELi16ELi32ELi1ELb1EL9Algorithm0EEvT_T0_ll)
        /*4ff4*/ 	.word	0x00000000


	//----- nvinfo : EIATTR_REGCOUNT
	.align		4
.L_4034:
        /*4ff8*/ 	.byte	0x04, 0x2f
        /*4ffa*/ 	.short	(.L_4036 - .L_4035)
	.align		4
.L_4035:
        /*4ffc*/ 	.word	index@(_Z15SoftmaxWarpImplI22BroadcastScaleMaskLoadIffbLm4EiE11DirectStoreIffEfLi1ELi17ELi32ELi1ELb0EL9Algorithm0EEvT_T0_ll)
        /*5000*/ 	.word	0x00000034


	//----- nvinfo : EIATTR_FRAME_SIZE
	.align		4
.L_4036:
        /*5004*/ 	.byte	0x04, 0x11
        /*5006*/ 	.short	(.L_4038 - .L_4037)
	.align		4
.L_4037:
        /*5008*/ 	.word	index@($__internal_41_$__cuda_sm3x_div_rn_noftz_f32_slowpath)
        /*500c*/ 	.word	0x00000000


	//----- nvinfo : EIATTR_FRAME_SIZE
	.align		4
.L_4038:
        /*5010*/ 	.byte	0x04, 0x11
        /*5012*/ 	.short	(.L_4040 - .L_4039)
	.align		4
.L_4039:
        /*5014*/ 	.word	index@(_Z15SoftmaxWarpImplI22BroadcastScaleMaskLoadIffbLm4EiE11DirectStoreIffEfLi1ELi17ELi32ELi1ELb0EL9Algorithm0EEvT_T0_ll)
        /*5018*/ 	.word	0x00000000


	//----- nvinfo : EIATTR_REGCOUNT
	.align		4
.L_4040:
        /*501c*/ 	.byte	0x04, 0x2f
        /*501e*/ 	.short	(.L_4042 - .L_4041)
	.align		4
.L_4041:
        /*5020*/ 	.word	index@(_Z15SoftmaxWarpImplI22BroadcastScaleMaskLoadIffbLm4EiE11DirectStoreIffEfLi1ELi17ELi32ELi1ELb1EL9Algorithm0EEvT_T0_ll)
        /*5024*/ 	.word	0x00000048


	//----- nvinfo : EIATTR_FRAME_SIZE
	.align		4
.L_4042:
        /*5028*/ 	.byte	0x04, 0x11
        /*502a*/ 	.short	(.L_4044 - .L_4043)
	.align		4
.L_4043:
        /*502c*/ 	.word	index@($__internal_40_$__cuda_sm3x_div_rn_noftz_f32_slowpath)
        /*5030*/ 	.word	0x00000000


	//----- nvinfo : EIATTR_FRAME_SIZE
	.align		4
.L_4044:
        /*5034*/ 	.byte	0x04, 0x11
        /*5036*/ 	.short	(.L_4046 - .L_4045)
	.align		4
.L_4045:
        /*5038*/ 	.word	index@(_Z15SoftmaxWarpImplI22BroadcastScaleMaskLoadIffbLm4EiE11DirectStoreIffEfLi1ELi17ELi32ELi1ELb1EL9Algorithm0EEvT_T0_ll)
        /*503c*/ 	.word	0x00000000


	//----- nvinfo : EIATTR_REGCOUNT
	.align		4
.L_4046:
        /*5040*/ 	.byte	0x04, 0x2f
        /*5042*/ 	.short	(.L_4048 - .L_4047)
	.align		4
.L_4047:
        /*5044*/ 	.word	index@(_Z15SoftmaxWarpImplI22BroadcastScaleMaskLoadIffbLm4EiE11DirectStoreIffEfLi1ELi18ELi32ELi1ELb0EL9Algorithm0EEvT_T0_ll)
        /*5048*/ 	.word	0x00000035


	//----- nvinfo : EIATTR_FRAME_SIZE
	.align		4
.L_4048:
        /*504c*/ 	.byte	0x04, 0x11
        /*504e*/ 	.short	(.L_4050 - .L_4049)
	.align		4
.L_4049:
        /*5050*/ 	.word	index@($__internal_39_$__cuda_sm3x_div_rn_noftz_f32_slowpath)
        /*5054*/ 	.word	0x00000000


	//----- nvinfo : EIATTR_FRAME_SIZE
	.align		4
.L_4050:
        /*5058*/ 	.byte	0x04, 0x11
        /*505a*/ 	.short	(.L_4052 - .L_4051)
	.align		4
.L_4051:
        /*505c*/ 	.word	index@(_Z15SoftmaxWarpImplI22BroadcastScaleMaskLoadIffbLm4EiE11DirectStoreIffEfLi1ELi18ELi32ELi1ELb0EL9Algorithm0EEvT_T0_ll)
        /*5060*/ 	.word	0x00000000


	//----- nvinfo : EIATTR_REGCOUNT
	.align		4
.L_4052:
        /*5064*/ 	.byte	0x04, 0x2f
        /*5066*/ 	.short	(.L_4054 - .L_4053)
	.align		4
.L_4053:
        /*5068*/ 	.word	index@(_Z15SoftmaxWarpImplI22BroadcastScaleMaskLoadIffbLm4EiE11DirectStoreIffEfLi1ELi18ELi32ELi1ELb1EL9Algorithm0EEvT_T0_ll)
        /*506c*/ 	.word	0x00000048


	//----- nvinfo : EIATTR_FRAME_SIZE
	.align		4
.L_4054:
        /*5070*/ 	.byte	0x04, 0x11
        /*5072*/ 	.short	(.L_4056 - .L_4055)
	.align		4
.L_4055:
        /*5074*/ 	.word	index@($__internal_38_$__cuda_sm3x_div_rn_noftz_f32_slowpath)
        /*5078*/ 	.word	0x00000000


	//----- nvinfo : EIATTR_FRAME_SIZE
	.align		4
.L_4056:
        /*507c*/ 	.byte	0x04, 0x11
        /*507e*/ 	.short	(.L_4058 - .L_4057)
	.align		4
.L_4057:
        /*5080*/ 	.word	index@(_Z15SoftmaxWarpImplI22BroadcastScaleMaskLoadIffbLm4EiE11DirectStoreIffEfLi1ELi18ELi32ELi1ELb1EL9Algorithm0EEvT_T0_ll)
        /*5084*/ 	.word	0x00000000


	//----- nvinfo : EIATTR_REGCOUNT
	.align		4
.L_4058:
        /*5088*/ 	.byte	0x04, 0x2f
        /*508a*/ 	.short	(.L_4060 - .L_4059)
	.align		4
.L_4059:
        /*508c*/ 	.word	index@(_Z15SoftmaxWarpImplI22BroadcastScaleMaskLoadIffbLm4EiE11DirectStoreIffEfLi1ELi19ELi32ELi1ELb0EL9Algorithm0EEvT_T0_ll)
        /*5090*/ 	.word	0x00000037


	//----- nvinfo : EIATTR_FRAME_SIZE
	.align		4
.L_4060:
        /*5094*/ 	.byte	0x04, 0x11
        /*5096*/ 	.short	(.L_4062 - .L_4061)
	.align		4
.L_4061:
        /*5098*/ 	.word	index@($__internal_37_$__cuda_sm3x_div_rn_noftz_f32_slowpath)
        /*509c*/ 	.word	0x00000000


	//----- nvinfo : EIATTR_FRAME_SIZE
	.align		4
.L_4062:
        /*50a0*/ 	.byte	0x04, 0x11
        /*50a2*/ 	.short	(.L_4064 - .L_4063)
	.align		4
.L_4063:
        /*50a4*/ 	.word	index@(_Z15SoftmaxWarpImplI22BroadcastScaleMaskLoadIffbLm4EiE11DirectStoreIffEfLi1ELi19ELi32ELi1ELb0EL9Algorithm0EEvT_T0_ll)
        /*50a8*/ 	.word	0x00000000


	//----- nvinfo : EIATTR_REGCOUNT
	.align		4
.L_4064:
        /*50ac*/ 	.byte	0x04, 0x2f
        /*50ae*/ 	.short	(.L_4066 - .L_4065)
	.align		4
.L_4065:
        /*50b0*/ 	.word	index@(_Z15SoftmaxWarpImplI22BroadcastScaleMaskLoadIffbLm4EiE11DirectStoreIffEfLi1ELi19ELi32ELi1ELb1EL9Algorithm0EEvT_T0_ll)
        /*50b4*/ 	.word	0x00000048


	//----- nvinfo : EIATTR_FRAME_SIZE
	.align		4
.L_4066:
        /*50b8*/ 	.byte	0x04, 0x11
        /*50ba*/ 	.short	(.L_4068 - .L_4067)
	.align		4
.L_4067:
        /*50bc*/ 	.word	index@($__internal_36_$__cuda_sm3x_div_rn_noftz_f32_slowpath)
        /*50c0*/ 	.word	0x00000000


	//----- nvinfo : EIATTR_FRAME_SIZE
	.align		4
.L_4068:
        /*50c4*/ 	.byte	0x04, 0x11
        /*50c6*/ 	.short	(.L_4070 - .L_4069)
	.align		4
.L_4069:
        /*50c8*/ 	.word	index@(_Z15SoftmaxWarpImplI22BroadcastScaleMaskLoadIffbLm4EiE11DirectStoreIffEfLi1ELi19ELi32ELi1ELb1EL9Algorithm0EEvT_T0_ll)
        /*50cc*/ 	.word	0x00000000


	//----- nvinfo : EIATTR_REGCOUNT
	.align		4
.L_4070:
        /*50d0*/ 	.byte	0x04, 0x2f
        /*50d2*/ 	.short	(.L_4072 - .L_4071)
	.align		4
.L_4071:
        /*50d4*/ 	.word	index@(_Z15SoftmaxWarpImplI22BroadcastScaleMaskLoadIffbLm4EiE11DirectStoreIffEfLi1ELi20ELi32ELi1ELb0EL9Algorithm0EEvT_T0_ll)
        /*50d8*/ 	.word	0x00000039


	//----- nvinfo : EIATTR_FRAME_SIZE
	.align		4
.L_4072:
        /*50dc*/ 	.byte	0x04, 0x11
        /*50de*/ 	.short	(.L_4074 - .L_4073)
	.align		4
.L_4073:
        /*50e0*/ 	.word	index@($__internal_35_$__cuda_sm3x_div_rn_noftz_f32_slowpath)
        /*50e4*/ 	.word	0x00000000


	//----- nvinfo : EIATTR_FRAME_SIZE
	.align		4
.L_4074:
        /*50e8*/ 	.byte	0x04, 0x11
        /*50ea*/ 	.short	(.L_4076 - .L_4075)
	.align		4
.L_4075:
        /*50ec*/ 	.word	index@(_Z15SoftmaxWarpImplI22BroadcastScaleMaskLoadIffbLm4EiE11DirectStoreIffEfLi1ELi20ELi32ELi1ELb0EL9Algorithm0EEvT_T0_ll)
        /*50f0*/ 	.word	0x00000000


	//----- nvinfo : EIATTR_REGCOUNT
	.align		4
.L_4076:
        /*50f4*/ 	.byte	0x04, 0x2f
        /*50f6*/ 	.short	(.L_4078 - .L_4077)
	.align		4
.L_4077:
        /*50f8*/ 	.word	index@(_Z15SoftmaxWarpImplI22BroadcastScaleMaskLoadIffbLm4EiE11DirectStoreIffEfLi1ELi20ELi32ELi1ELb1EL9Algorithm0EEvT_T0_ll)
        /*50fc*/ 	.word	0x00000048


	//----- nvinfo : EIATTR_FRAME_SIZE
	.align		4
.L_4078:
        /*5100*/ 	.byte	0x04, 0x11
        /*5102*/ 	.short	(.L_4080 - .L_4079)
	.align		4
.L_4079:
        /*5104*/ 	.word	index@($__internal_34_$__cuda_sm3x_div_rn_noftz_f32_slowpath)
        /*5108*/ 	.word	0x00000000


	//----- nvinfo : EIATTR_FRAME_SIZE
	.align		4
.L_4080:
        /*510c*/ 	.byte	0x04, 0x11
        /*510e*/ 	.short	(.L_4082 - .L_4081)
	.align		4
.L_4081:
        /*5110*/ 	.word	index@(_Z15SoftmaxWarpImplI22BroadcastScaleMaskLoadIffbLm4EiE11DirectStoreIffEfLi1ELi20ELi32ELi1ELb1EL9Algorithm0EEvT_T0_ll)
        /*5114*/ 	.word	0x00000000


	//----- nvinfo : EIATTR_REGCOUNT
	.align		4
.L_4082:
        /*5118*/ 	.byte	0x04, 0x2f
        /*511a*/ 	.short	(.L_4084 - .L_4083)
	.align		4
.L_4083:
        /*511c*/ 	.word	index@(_Z15SoftmaxWarpImplI22BroadcastScaleMaskLoadIffbLm4EiE11DirectStoreIffEfLi1ELi21ELi32ELi1ELb0EL9Algorithm0EEvT_T0_ll)
        /*5120*/ 	.word	0x0000003d


	//----- nvinfo : EIATTR_FRAME_SIZE
	.align		4
.L_4084:
        /*5124*/ 	.byte	0x04, 0x11
        /*5126*/ 	.short	(.L_4086 - .L_4085)
	.align		4
.L_4085:
        /*5128*/ 	.word	index@($__internal_33_$__cuda_sm3x_div_rn_noftz_f32_slowpath)
        /*512c*/ 	.word	0x00000000


	//----- nvinfo : EIATTR_FRAME_SIZE
	.align		4
.L_4086:
        /*5130*/ 	.byte	0x04, 0x11
        /*5132*/ 	.short	(.L_4088 - .L_4087)
	.align		4
.L_4087:
        /*5134*/ 	.word	index@(_Z15SoftmaxWarpImplI22BroadcastScaleMaskLoadIffbLm4EiE11DirectStoreIffEfLi1ELi21ELi32ELi1ELb0EL9Algorithm0EEvT_T0_ll)
        /*5138*/ 	.word	0x00000000


	//----- nvinfo : EIATTR_REGCOUNT
	.align		4
.L_4088:
        /*513c*/ 	.byte	0x04, 0x2f
        /*513e*/ 	.short	(.L_4090 - .L_4089)
	.align		4
.L_4089:
        /*5140*/ 	.word	index@(_Z15SoftmaxWarpImplI22BroadcastScaleMaskLoadIffbLm4EiE11DirectStoreIffEfLi1ELi21ELi32ELi1ELb1EL9Algorithm0EEvT_T0_ll)
        /*5144*/ 	.word	0x00000048


	//----- nvinfo : EIATTR_FRAME_SIZE
	.align		4
.L_4090:
        /*5148*/ 	.byte	0x04, 0x11
        /*514a*/ 	.short	(.L_4092 - .L_4091)
	.align		4
.L_4091:
        /*514c*/ 	.word	index@($__internal_32_$__cuda_sm3x_div_rn_noftz_f32_slowpath)
        /*5150*/ 	.word	0x00000000


	//----- nvinfo : EIATTR_FRAME_SIZE
	.align		4
.L_4092:
        /*5154*/ 	.byte	0x04, 0x11
        /*5156*/ 	.short	(.L_4094 - .L_4093)
	.align		4
.L_4093:
        /*5158*/ 	.word	index@(_Z15SoftmaxWarpImplI22BroadcastScaleMaskLoadIffbLm4EiE11DirectStoreIffEfLi1ELi21ELi32ELi1ELb1EL9Algorithm0EEvT_T0_ll)
        /*515c*/ 	.word	0x00000000


	//----- nvinfo : EIATTR_REGCOUNT
	.align		4
.L_4094:
        /*5160*/ 	.byte	0x04, 0x2f
        /*5162*/ 	.short	(.L_4096 - .L_4095)
	.align		4
.L_4095:
        /*5164*/ 	.word	index@(_Z15SoftmaxWarpImplI22BroadcastScaleMaskLoadIffbLm4EiE11DirectStoreIffEfLi1ELi22ELi32ELi1ELb0EL9Algorithm0EEvT_T0_ll)
        /*5168*/ 	.word	0x0000003d


	//----- nvinfo : EIATTR_FRAME_SIZE
	.align		4
.L_4096:
        /*516c*/ 	.byte	0x04, 0x11
        /*516e*/ 	.short	(.L_4098 - .L_4097)
	.align		4
.L_4097:
        /*5170*/ 	.word	index@($__internal_31_$__cuda_sm3x_div_rn_noftz_f32_slowpath)
        /*5174*/ 	.word	0x00000000


	//----- nvinfo : EIATTR_FRAME_SIZE
	.align		4
.L_4098:
        /*5178*/ 	.byte	0x04, 0x11
        /*517a*/ 	.short	(.L_4100 - .L_4099)
	.align		4
.L_4099:
        /*517c*/ 	.word	index@(_Z15SoftmaxWarpImplI22BroadcastScaleMaskLoadIffbLm4EiE11DirectStoreIffEfLi1ELi22ELi32ELi1ELb0EL9Algorithm0EEvT_T0_ll)
        /*5180*/ 	.word	0x00000000


	//----- nvinfo : EIATTR_REGCOUNT
	.align		4
.L_4100:
        /*5184*/ 	.byte	0x04, 0x2f
        /*5186*/ 	.short	(.L_4102 - .L_4101)
	.align		4
.L_4101:
        /*5188*/ 	.word	index@(_Z15SoftmaxWarpImplI22BroadcastScaleMaskLoadIffbLm4EiE11DirectStoreIffEfLi1ELi22ELi32ELi1ELb1EL9Algorithm0EEvT_T0_ll)
        /*518c*/ 	.word	0x00000048


	//----- nvinfo : EIATTR_FRAME_SIZE
	.align		4
.L_4102:
        /*5190*/ 	.byte	0x04, 0x11
        /*5192*/ 	.short	(.L_4104 - .L_4103)
	.align		4
.L_4103:
        /*5194*/ 	.word	index@($__internal_30_$__cuda_sm3x_div_rn_noftz_f32_slowpath)
        /*5198*/ 	.word	0x00000000


	//----- nvinfo : EIATTR_FRAME_SIZE
	.align		4
.L_4104:
        /*519c*/ 	.byte	0x04, 0x11
        /*519e*/ 	.short	(.L_4106 - .L_4105)
	.align		4
.L_4105:
        /*51a0*/ 	.word	index@(_Z15SoftmaxWarpImplI22BroadcastScaleMaskLoadIffbLm4EiE11DirectStoreIffEfLi1ELi22ELi32ELi1ELb1EL9Algorithm0EEvT_T0_ll)
        /*51a4*/ 	.word	0x00000000


	//----- nvinfo : EIATTR_REGCOUNT
	.align		4
.L_4106:
        /*51a8*/ 	.byte	0x04, 0x2f
        /*51aa*/ 	.short	(.L_4108 - .L_4107)
	.align		4
.L_4107:
        /*51ac*/ 	.word	index@(_Z15SoftmaxWarpImplI22BroadcastScaleMaskLoadIffbLm4EiE11DirectStoreIffEfLi1ELi23ELi32ELi1ELb0EL9Algorithm0EEvT_T0_ll)
        /*51b0*/ 	.word	0x0000003f


	//----- nvinfo : EIATTR_FRAME_SIZE
	.align		4
.L_4108:
        /*51b4*/ 	.byte	0x04, 0x11
        /*51b6*/ 	.short	(.L_4110 - .L_4109)
	.align		4
.L_4109:
        /*51b8*/ 	.word	index@($__internal_29_$__cuda_sm3x_div_rn_noftz_f32_slowpath)
        /*51bc*/ 	.word	0x00000000


	//----- nvinfo : EIATTR_FRAME_SIZE
	.align		4
.L_4110:
        /*51c0*/ 	.byte	0x04, 0x11
        /*51c2*/ 	.short	(.L_4112 - .L_4111)
	.align		4
.L_4111:
        /*51c4*/ 	.word	index@(_Z15SoftmaxWarpImplI22BroadcastScaleMaskLoadIffbLm4EiE11DirectStoreIffEfLi1ELi23ELi32ELi1ELb0EL9Algorithm0EEvT_T0_ll)
        /*51c8*/ 	.word	0x00000000


	//----- nvinfo : EIATTR_REGCOUNT
	.align		4
.L_4112:
        /*51cc*/ 	.byte	0x04, 0x2f
        /*51ce*/ 	.short	(.L_4114 - .L_4113)
	.align		4
.L_4113:
        /*51d0*/ 	.word	index@(_Z15SoftmaxWarpImplI22BroadcastScaleMaskLoadIffbLm4EiE11DirectStoreIffEfLi1ELi23ELi32ELi1ELb1EL9Algorithm0EEvT_T0_ll)
        /*51d4*/ 	.word	0x00000050


	//----- nvinfo : EIATTR_FRAME_SIZE
	.align		4
.L_4114:
        /*51d8*/ 	.byte	0x04, 0x11
        /*51da*/ 	.short	(.L_4116 - .L_4115)
	.align		4
.L_4115:
        /*51dc*/ 	.word	index@($__internal_28_$__cuda_sm3x_div_rn_noftz_f32_slowpath)
        /*51e0*/ 	.word	0x00000000


	//----- nvinfo : EIATTR_FRAME_SIZE
	.align		4
.L_4116:
        /*51e4*/ 	.byte	0x04, 0x11
        /*51e6*/ 	.short	(.L_4118 - .L_4117)
	.align		4
.L_4117:
        /*51e8*/ 	.word	index@(_Z15SoftmaxWarpImplI22BroadcastScaleMaskLoadIffbLm4EiE11DirectStoreIffEfLi1ELi23ELi32ELi1ELb1EL9Algorithm0EEvT_T0_ll)
        /*51ec*/ 	.word	0x00000000


	//----- nvinfo : EIATTR_REGCOUNT
	.align		4
.L_4118:
        /*51f0*/ 	.byte	0x04, 0x2f
        /*51f2*/ 	.short	(.L_4120 - .L_4119)
	.align		4
.L_4119:
        /*51f4*/ 	.word	index@(_Z15SoftmaxWarpImplI22BroadcastScaleMaskLoadIffbLm4EiE11DirectStoreIffEfLi1ELi24ELi32ELi1ELb0EL9Algorithm0EEvT_T0_ll)
        /*51f8*/ 	.word	0x00000041


	//----- nvinfo : EIATTR_FRAME_SIZE
	.align		4
.L_4120:
        /*51fc*/ 	.byte	0x04, 0x11
        /*51fe*/ 	.short	(.L_4122 - .L_4121)
	.align		4
.L_4121:
        /*5200*/ 	.word	index@($__internal_27_$__cuda_sm3x_div_rn_noftz_f32_slowpath)
        /*5204*/ 	.word	0x00000000


	//----- nvinfo : EIATTR_FRAME_SIZE
	.align		4
.L_4122:
        /*5208*/ 	.byte	0x04, 0x11
        /*520a*/ 	.short	(.L_4124 - .L_4123)
	.align		4
.L_4123:
        /*520c*/ 	.word	index@(_Z15SoftmaxWarpImplI22BroadcastScaleMaskLoadIffbLm4EiE11DirectStoreIffEfLi1ELi24ELi32ELi1ELb0EL9Algorithm0EEvT_T0_ll)
        /*5210*/ 	.word	0x00000000


	//----- nvinfo : EIATTR_REGCOUNT
	.align		4
.L_4124:
        /*5214*/ 	.byte	0x04, 0x2f
        /*5216*/ 	.short	(.L_4126 - .L_4125)
	.align		4
.L_4125:
        /*5218*/ 	.word	index@(_Z15SoftmaxWarpImplI22BroadcastScaleMaskLoadIffbLm4EiE11DirectStoreIffEfLi1ELi24ELi32ELi1ELb1EL9Algorithm0EEvT_T0_ll)
        /*521c*/ 	.word	0x00000050


	//----- nvinfo : EIATTR_FRAME_SIZE
	.align		4
.L_4126:
        /*5220*/ 	.byte	0x04, 0x11
        /*5222*/ 	.short	(.L_4128 - .L_4127)
	.align		4
.L_4127:
        /*5224*/ 	.word	index@($__internal_26_$__cuda_sm3x_div_rn_noftz_f32_slowpath)
        /*5228*/ 	.word	0x00000000


	//----- nvinfo : EIATTR_FRAME_SIZE
	.align		4
.L_4128:
        /*522c*/ 	.byte	0x04, 0x11
        /*522e*/ 	.short	(.L_4130 - .L_4129)
	.align		4
.L_4129:
        /*5230*/ 	.word	index@(_Z15SoftmaxWarpImplI22BroadcastScaleMaskLoadIffbLm4EiE11DirectStoreIffEfLi1ELi24ELi32ELi1ELb1EL9Algorithm0EEvT_T0_ll)
        /*5234*/ 	.word	0x00000000


	//----- nvinfo : EIATTR_REGCOUNT
	.align		4
.L_4130:
        /*5238*/ 	.byte	0x04, 0x2f
        /*523a*/ 	.short	(.L_4132 - .L_4131)
	.align		4
.L_4131:
        /*523c*/ 	.word	index@(_Z15SoftmaxWarpImplI22BroadcastScaleMaskLoadIffbLm4EiE11DirectStoreIffEfLi1ELi25ELi32ELi1ELb0EL9Algorithm0EEvT_T0_ll)
        /*5240*/ 	.word	0x00000041


	//----- nvinfo : EIATTR_FRAME_SIZE
	.align		4
.L_4132:
        /*5244*/ 	.byte	0x04, 0x11
        /*5246*/ 	.short	(.L_4134 - .L_4133)
	.align		4
.L_4133:
        /*5248*/ 	.word	index@($__internal_25_$__cuda_sm3x_div_rn_noftz_f32_slowpath)
        /*524c*/ 	.word	0x00000000


	//----- nvinfo : EIATTR_FRAME_SIZE
	.align		4
.L_4134:
        /*5250*/ 	.byte	0x04, 0x11
        /*5252*/ 	.short	(.L_4136 - .L_4135)
	.align		4
.L_4135:
        /*5254*/ 	.word	index@(_Z15SoftmaxWarpImplI22BroadcastScaleMaskLoadIffbLm4EiE11DirectStoreIffEfLi1ELi25ELi32ELi1ELb0EL9Algorithm0EEvT_T0_ll)
        /*5258*/ 	.word	0x00000000


	//----- nvinfo : EIATTR_REGCOUNT
	.align		4
.L_4136:
        /*525c*/ 	.byte	0x04, 0x2f
        /*525e*/ 	.short	(.L_4138 - .L_4137)
	.align		4
.L_4137:
        /*5260*/ 	.word	index@(_Z15SoftmaxWarpImplI22BroadcastScaleMaskLoadIffbLm4EiE11DirectStoreIffEfLi1ELi25ELi32ELi1ELb1EL9Algorithm0EEvT_T0_ll)
        /*5264*/ 	.word	0x00000050


	//----- nvinfo : EIATTR_FRAME_SIZE
	.align		4
.L_4138:
        /*5268*/ 	.byte	0x04, 0x11
        /*526a*/ 	.short	(.L_4140 - .L_4139)
	.align		4
.L_4139:
        /*526c*/ 	.word	index@($__internal_24_$__cuda_sm3x_div_rn_noftz_f32_slowpath)
        /*5270*/ 	.word	0x00000000


	//----- nvinfo : EIATTR_FRAME_SIZE
	.align		4
.L_4140:
        /*5274*/ 	.byte	0x04, 0x11
        /*5276*/ 	.short	(.L_4142 - .L_4141)
	.align		4
.L_4141:
        /*5278*/ 	.word	index@(_Z15SoftmaxWarpImplI22BroadcastScaleMaskLoadIffbLm4EiE11DirectStoreIffEfLi1ELi25ELi32ELi1ELb1EL9Algorithm0EEvT_T0_ll)
        /*527c*/ 	.word	0x00000000


	//----- nvinfo : EIATTR_REGCOUNT
	.align		4
.L_4142:
        /*5280*/ 	.byte	0x04, 0x2f
        /*5282*/ 	.short	(.L_4144 - .L_4143)
	.align		4
.L_4143:
        /*5284*/ 	.word	index@(_Z15SoftmaxWarpImplI22BroadcastScaleMaskLoadIffbLm4EiE11DirectStoreIffEfLi1ELi26ELi32ELi1ELb0EL9Algorithm0EEvT_T0_ll)
        /*5288*/ 	.word	0x00000047


	//----- nvinfo : EIATTR_FRAME_SIZE
	.align		4
.L_4144:
        /*528c*/ 	.byte	0x04, 0x11
        /*528e*/ 	.short	(.L_4146 - .L_4145)
	.align		4
.L_4145:
        /*5290*/ 	.word	index@($__internal_23_$__cuda_sm3x_div_rn_noftz_f32_slowpath)
        /*5294*/ 	.word	0x00000000


	//----- nvinfo : EIATTR_FRAME_SIZE
	.align		4
.L_4146:
        /*5298*/ 	.byte	0x04, 0x11
        /*529a*/ 	.short	(.L_4148 - .L_4147)
	.align		4
.L_4147:
        /*529c*/ 	.word	index@(_Z15SoftmaxWarpImplI22BroadcastScaleMaskLoadIffbLm4EiE11DirectStoreIffEfLi1ELi26ELi32ELi1ELb0EL9Algorithm0EEvT_T0_ll)
        /*52a0*/ 	.word	0x00000000


	//----- nvinfo : EIATTR_REGCOUNT
	.align		4
.L_4148:
        /*52a4*/ 	.byte	0x04, 0x2f
        /*52a6*/ 	.short	(.L_4150 - .L_4149)
	.align		4
.L_4149:
        /*52a8*/ 	.word	index@(_Z15SoftmaxWarpImplI22BroadcastScaleMaskLoadIffbLm4EiE11DirectStoreIffEfLi1ELi26ELi32ELi1ELb1EL9Algorithm0EEvT_T0_ll)
        /*52ac*/ 	.word	0x00000050


	//----- nvinfo : EIATTR_FRAME_SIZE
	.align		4
.L_4150:
        /*52b0*/ 	.byte	0x04, 0x11
        /*52b2*/ 	.short	(.L_4152 - .L_4151)
	.align		4
.L_4151:
        /*52b4*/ 	.word	index@($__internal_22_$__cuda_sm3x_div_rn_noftz_f32_slowpath)
        /*52b8*/ 	.word	0x00000000


	//----- nvinfo : EIATTR_FRAME_SIZE
	.align		4
.L_4152:
        /*52bc*/ 	.byte	0x04, 0x11
        /*52be*/ 	.short	(.L_4154 - .L_4153)
	.align		4
.L_4153:
        /*52c0*/ 	.word	index@(_Z15SoftmaxWarpImplI22BroadcastScaleMaskLoadIffbLm4EiE11DirectStoreIffEfLi1ELi26ELi32ELi1ELb1EL9Algorithm0EEvT_T0_ll)
        /*52c4*/ 	.word	0x00000000


	//----- nvinfo : EIATTR_REGCOUNT
	.align		4
.L_4154:
        /*52c8*/ 	.byte	0x04, 0x2f
        /*52ca*/ 	.short	(.L_4156 - .L_4155)
	.align		4
.L_4155:
        /*52cc*/ 	.word	index@(_Z15SoftmaxWarpImplI22BroadcastScaleMaskLoadIffbLm4EiE11DirectStoreIffEfLi1ELi27ELi32ELi1ELb0EL9Algorithm0EEvT_T0_ll)
        /*52d0*/ 	.word	0x00000045


	//----- nvinfo : EIATTR_FRAME_SIZE
	.align		4
.L_4156:
        /*52d4*/ 	.byte	0x04, 0x11
        /*52d6*/ 	.short	(.L_4158 - .L_4157)
	.align		4
.L_4157:
        /*52d8*/ 	.word	index@($__internal_21_$__cuda_sm3x_div_rn_noftz_f32_slowpath)
        /*52dc*/ 	.word	0x00000000


	//----- nvinfo : EIATTR_FRAME_SIZE
	.align		4
.L_4158:
        /*52e0*/ 	.byte	0x04, 0x11
        /*52e2*/ 	.short	(.L_4160 - .L_4159)
	.align		4
.L_4159:
        /*52e4*/ 	.word	index@(_Z15SoftmaxWarpImplI22BroadcastScaleMaskLoadIffbLm4EiE11DirectStoreIffEfLi1ELi27ELi32ELi1ELb0EL9Algorithm0EEvT_T0_ll)
        /*52e8*/ 	.word	0x00000000


	//----- nvinfo : EIATTR_REGCOUNT
	.align		4
.L_4160:
        /*52ec*/ 	.byte	0x04, 0x2f
        /*52ee*/ 	.short	(.L_4162 - .L_4161)
	.align		4
.L_4161:
        /*52f0*/ 	.word	index@(_Z15SoftmaxWarpImplI22BroadcastScaleMaskLoadIffbLm4EiE11DirectStoreIffEfLi1ELi27ELi32ELi1ELb1EL9Algorithm0EEvT_T0_ll)
        /*52f4*/ 	.word	0x00000049


	//----- nvinfo : EIATTR_FRAME_SIZE
	.align		4
.L_4162:
        /*52f8*/ 	.byte	0x04, 0x11
        /*52fa*/ 	.short	(.L_4164 - .L_4163)
	.align		4
.L_4163:
        /*52fc*/ 	.word	index@($__internal_20_$__cuda_sm3x_div_rn_noftz_f32_slowpath)
        /*5300*/ 	.word	0x00000000


	//----- nvinfo : EIATTR_FRAME_SIZE
	.align		4
.L_4164:
        /*5304*/ 	.byte	0x04, 0x11
        /*5306*/ 	.short	(.L_4166 - .L_4165)
	.align		4
.L_4165:
        /*5308*/ 	.word	index@(_Z15SoftmaxWarpImplI22BroadcastScaleMaskLoadIffbLm4EiE11DirectStoreIffEfLi1ELi27ELi32ELi1ELb1EL9Algorithm0EEvT_T0_ll)
        /*530c*/ 	.word	0x00000000


	//----- nvinfo : EIATTR_REGCOUNT
	.align		4
.L_4166:
        /*5310*/ 	.byte	0x04, 0x2f
        /*5312*/ 	.short	(.L_4168 - .L_4167)
	.align		4
.L_4167:
        /*5314*/ 	.word	index@(_Z15SoftmaxWarpImplI22BroadcastScaleMaskLoadIffbLm4EiE11DirectStoreIffEfLi1ELi28ELi32ELi1ELb0EL9Algorithm0EEvT_T0_ll)
        /*5318*/ 	.word	0x00000049


	//----- nvinfo : EIATTR_FRAME_SIZE
	.align		4
.L_4168:
        /*531c*/ 	.byte	0x04, 0x11
        /*531e*/ 	.short	(.L_4170 - .L_4169)
	.align		4
.L_4169:
        /*5320*/ 	.word	index@($__internal_19_$__cuda_sm3x_div_rn_noftz_f32_slowpath)
        /*5324*/ 	.word	0x00000000


	//----- nvinfo : EIATTR_FRAME_SIZE
	.align		4
.L_4170:
        /*5328*/ 	.byte	0x04, 0x11
        /*532a*/ 	.short	(.L_4172 - .L_4171)
	.align		4
.L_4171:
        /*532c*/ 	.word	index@(_Z15SoftmaxWarpImplI22BroadcastScaleMaskLoadIffbLm4EiE11DirectStoreIffEfLi1ELi28ELi32ELi1ELb0EL9Algorithm0EEvT_T0_ll)
        /*5330*/ 	.word	0x00000000


	//----- nvinfo : EIATTR_REGCOUNT
	.align		4
.L_4172:
        /*5334*/ 	.byte	0x04, 0x2f
        /*5336*/ 	.short	(.L_4174 - .L_4173)
	.align		4
.L_4173:
        /*5338*/ 	.word	index@(_Z15SoftmaxWarpImplI22BroadcastScaleMaskLoadIffbLm4EiE11DirectStoreIffEfLi1ELi28ELi32ELi1ELb1EL9Algorithm0EEvT_T0_ll)
        /*533c*/ 	.word	0x00000041


	//----- nvinfo : EIATTR_FRAME_SIZE
	.align		4
.L_4174:
        /*5340*/ 	.byte	0x04, 0x11
        /*5342*/ 	.short	(.L_4176 - .L_4175)
	.align		4
.L_4175:
        /*5344*/ 	.word	index@($__internal_18_$__cuda_sm3x_div_rn_noftz_f32_slowpath)
        /*5348*/ 	.word	0x00000000


	//----- nvinfo : EIATTR_FRAME_SIZE
	.align		4
.L_4176:
        /*534c*/ 	.byte	0x04, 0x11
        /*534e*/ 	.short	(.L_4178 - .L_4177)
	.align		4
.L_4177:
        /*5350*/ 	.word	index@(_Z15SoftmaxWarpImplI22BroadcastScaleMaskLoadIffbLm4EiE11DirectStoreIffEfLi1ELi28ELi32ELi1ELb1EL9Algorithm0EEvT_T0_ll)
        /*5354*/ 	.word	0x00000000


	//----- nvinfo : EIATTR_REGCOUNT
	.align		4
.L_4178:
        /*5358*/ 	.byte	0x04, 0x2f
        /*535a*/ 	.short	(.L_4180 - .L_4179)
	.align		4
.L_4179:
        /*535c*/ 	.word	index@(_Z15SoftmaxWarpImplI22BroadcastScaleMaskLoadIffbLm4EiE11DirectStoreIffEfLi1ELi29ELi32ELi1ELb0EL9Algorithm0EEvT_T0_ll)
        /*5360*/ 	.word	0x0000004b


	//----- nvinfo : EIATTR_FRAME_SIZE
	.align		4
.L_4180:
        /*5364*/ 	.byte	0x04, 0x11
        /*5366*/ 	.short	(.L_4182 - .L_4181)
	.align		4
.L_4181:
        /*5368*/ 	.word	index@($__internal_17_$__cuda_sm3x_div_rn_noftz_f32_slowpath)
        /*536c*/ 	.word	0x00000000


	//----- nvinfo : EIATTR_FRAME_SIZE
	.align		4
.L_4182:
        /*5370*/ 	.byte	0x04, 0x11
        /*5372*/ 	.short	(.L_4184 - .L_4183)
	.align		4
.L_4183:
        /*5374*/ 	.word	index@(_Z15SoftmaxWarpImplI22BroadcastScaleMaskLoadIffbLm4EiE11DirectStoreIffEfLi1ELi29ELi32ELi1ELb0EL9Algorithm0EEvT_T0_ll)
        /*5378*/ 	.word	0x00000000


	//----- nvinfo : EIATTR_REGCOUNT
	.align		4
.L_4184:
        /*537c*/ 	.byte	0x04, 0x2f
        /*537e*/ 	.short	(.L_4186 - .L_4185)
	.align		4
.L_4185:
        /*5380*/ 	.word	index@(_Z15SoftmaxWarpImplI22BroadcastScaleMaskLoadIffbLm4EiE11DirectStoreIffEfLi1ELi29ELi32ELi1ELb1EL9Algorithm0EEvT_T0_ll)
        /*5384*/ 	.word	0x00000080


	//----- nvinfo : EIATTR_FRAME_SIZE
	.align		4
.L_4186:
        /*5388*/ 	.byte	0x04, 0x11
        /*538a*/ 	.short	(.L_4188 - .L_4187)
	.align		4
.L_4187:
        /*538c*/ 	.word	index@($__internal_16_$__cuda_sm3x_div_rn_noftz_f32_slowpath)
        /*5390*/ 	.word	0x00000000


	//----- nvinfo : EIATTR_FRAME_SIZE
	.align		4
.L_4188:
        /*5394*/ 	.byte	0x04, 0x11
        /*5396*/ 	.short	(.L_4190 - .L_4189)
	.align		4
.L_4189:
        /*5398*/ 	.word	index@(_Z15SoftmaxWarpImplI22BroadcastScaleMaskLoadIffbLm4EiE11DirectStoreIffEfLi1ELi29ELi32ELi1ELb1EL9Algorithm0EEvT_T0_ll)
        /*539c*/ 	.word	0x00000000


	//----- nvinfo : EIATTR_REGCOUNT
	.align		4
.L_4190:
        /*53a0*/ 	.byte	0x04, 0x2f
        /*53a2*/ 	.short	(.L_4192 - .L_4191)
	.align		4
.L_4191:
        /*53a4*/ 	.word	index@(_Z15SoftmaxWarpImplI22BroadcastScaleMaskLoadIffbLm4EiE11DirectStoreIffEfLi1ELi30ELi32ELi1ELb0EL9Algorithm0EEvT_T0_ll)
        /*53a8*/ 	.word	0x0000004f


	//----- nvinfo : EIATTR_FRAME_SIZE
	.align		4
.L_4192:
        /*53ac*/ 	.byte	0x04, 0x11
        /*53ae*/ 	.short	(.L_4194 - .L_4193)
	.align		4
.L_4193:
        /*53b0*/ 	.word	index@($__internal_15_$__cuda_sm3x_div_rn_noftz_f32_slowpath)
        /*53b4*/ 	.word	0x00000000


	//----- nvinfo : EIATTR_FRAME_SIZE
	.align		4
.L_4194:
        /*53b8*/ 	.byte	0x04, 0x11
        /*53ba*/ 	.short	(.L_4196 - .L_4195)
	.align		4
.L_4195:
        /*53bc*/ 	.word	index@(_Z15SoftmaxWarpImplI22BroadcastScaleMaskLoadIffbLm4EiE11DirectStoreIffEfLi1ELi30ELi32ELi1ELb0EL9Algorithm0EEvT_T0_ll)
        /*53c0*/ 	.word	0x00000000


	//----- nvinfo : EIATTR_REGCOUNT
	.align		4
.L_4196:
        /*53c4*/ 	.byte	0x04, 0x2f
        /*53c6*/ 	.short	(.L_4198 - .L_4197)
	.align		4
.L_4197:
        /*53c8*/ 	.word	index@(_Z15SoftmaxWarpImplI22BroadcastScaleMaskLoadIffbLm4EiE11DirectStoreIffEfLi1ELi30ELi32ELi1ELb1EL9Algorithm0EEvT_T0_ll)
        /*53cc*/ 	.word	0x0000007c


	//----- nvinfo : EIATTR_FRAME_SIZE
	.align		4
.L_4198:
        /*53d0*/ 	.byte	0x04, 0x11
        /*53d2*/ 	.short	(.L_4200 - .L_4199)
	.align		4
.L_4199:
        /*53d4*/ 	.word	index@($__internal_14_$__cuda_sm3x_div_rn_noftz_f32_slowpath)
        /*53d8*/ 	.word	0x00000000


	//----- nvinfo : EIATTR_FRAME_SIZE
	.align		4
.L_4200:
        /*53dc*/ 	.byte	0x04, 0x11
        /*53de*/ 	.short	(.L_4202 - .L_4201)
	.align		4
.L_4201:
        /*53e0*/ 	.word	index@(_Z15SoftmaxWarpImplI22BroadcastScaleMaskLoadIffbLm4EiE11DirectStoreIffEfLi1ELi30ELi32ELi1ELb1EL9Algorithm0EEvT_T0_ll)
        /*53e4*/ 	.word	0x00000000


	//----- nvinfo : EIATTR_REGCOUNT
	.align		4
.L_4202:
        /*53e8*/ 	.byte	0x04, 0x2f
        /*53ea*/ 	.short	(.L_4204 - .L_4203)
	.align		4
.L_4203:
        /*53ec*/ 	.word	index@(_Z15SoftmaxWarpImplI22BroadcastScaleMaskLoadIffbLm4EiE11DirectStoreIffEfLi1ELi31ELi32ELi1ELb0EL9Algorithm0EEvT_T0_ll)
        /*53f0*/ 	.word	0x0000004f


	//----- nvinfo : EIATTR_FRAME_SIZE
	.align		4
.L_4204:
        /*53f4*/ 	.byte	0x04, 0x11
        /*53f6*/ 	.short	(.L_4206 - .L_4205)
	.align		4
.L_4205:
        /*53f8*/ 	.word	index@($__internal_13_$__cuda_sm3x_div_rn_noftz_f32_slowpath)
        /*53fc*/ 	.word	0x00000000


	//----- nvinfo : EIATTR_FRAME_SIZE
	.align		4
.L_4206:
        /*5400*/ 	.byte	0x04, 0x11
        /*5402*/ 	.short	(.L_4208 - .L_4207)
	.align		4
.L_4207:
        /*5404*/ 	.word	index@(_Z15SoftmaxWarpImplI22BroadcastScaleMaskLoadIffbLm4EiE11DirectStoreIffEfLi1ELi31ELi32ELi1ELb0EL9Algorithm0EEvT_T0_ll)
        /*5408*/ 	.word	0x00000000


	//----- nvinfo : EIATTR_REGCOUNT
	.align		4
.L_4208:
        /*540c*/ 	.byte	0x04, 0x2f
        /*540e*/ 	.short	(.L_4210 - .L_4209)
	.align		4
.L_4209:
        /*5410*/ 	.word	index@(_Z15SoftmaxWarpImplI22BroadcastScaleMaskLoadIffbLm4EiE11DirectStoreIffEfLi1ELi31ELi32ELi1ELb1EL9Algorithm0EEvT_T0_ll)
        /*5414*/ 	.word	0x0000007c


	//----- nvinfo : EIATTR_FRAME_SIZE
	.align		4
.L_4210:
        /*5418*/ 	.byte	0x04, 0x11
        /*541a*/ 	.short	(.L_4212 - .L_4211)
	.align		4
.L_4211:
        /*541c*/ 	.word	index@($__internal_12_$__cuda_sm3x_div_rn_noftz_f32_slowpath)
        /*5420*/ 	.word	0x00000000


	//----- nvinfo : EIATTR_FRAME_SIZE
	.align		4
.L_4212:
        /*5424*/ 	.byte	0x04, 0x11
        /*5426*/ 	.short	(.L_4214 - .L_4213)
	.align		4
.L_4213:
        /*5428*/ 	.word	index@(_Z15SoftmaxWarpImplI22BroadcastScaleMaskLoadIffbLm4EiE11DirectStoreIffEfLi1ELi31ELi32ELi1ELb1EL9Algorithm0EEvT_T0_ll)
        /*542c*/ 	.word	0x00000000


	//----- nvinfo : EIATTR_REGCOUNT
	.align		4
.L_4214:
        /*5430*/ 	.byte	0x04, 0x2f
        /*5432*/ 	.short	(.L_4216 - .L_4215)
	.align		4
.L_4215:
        /*5434*/ 	.word	index@(_Z15SoftmaxWarpImplI22BroadcastScaleMaskLoadIffbLm4EiE11DirectStoreIffEfLi1ELi32ELi32ELi1ELb0EL9Algorithm0EEvT_T0_ll)
        /*5438*/ 	.word	0x00000053


	//----- nvinfo : EIATTR_FRAME_SIZE
	.align		4
.L_4216:
        /*543c*/ 	.byte	0x04, 0x11
        /*543e*/ 	.short	(.L_4218 - .L_4217)
	.align		4
.L_4217:
        /*5440*/ 	.word	index@($__internal_11_$__cuda_sm3x_div_rn_noftz_f32_slowpath)
        /*5444*/ 	.word	0x00000000


	//----- nvinfo : EIATTR_FRAME_SIZE
	.align		4
.L_4218:
        /*5448*/ 	.byte	0x04, 0x11
        /*544a*/ 	.short	(.L_4220 - .L_4219)
	.align		4
.L_4219:
        /*544c*/ 	.word	index@(_Z15SoftmaxWarpImplI22BroadcastScaleMaskLoadIffbLm4EiE11DirectStoreIffEfLi1ELi32ELi32ELi1ELb0EL9Algorithm0EEvT_T0_ll)
        /*5450*/ 	.word	0x00000000


	//----- nvinfo : EIATTR_REGCOUNT
	.align		4
.L_4220:
        /*5454*/ 	.byte	0x04, 0x2f
        /*5456*/ 	.short	(.L_4222 - .L_4221)
	.align		4
.L_4221:
        /*5458*/ 	.word	index@(_Z15SoftmaxWarpImplI22BroadcastScaleMaskLoadIffbLm4EiE11DirectStoreIffEfLi1ELi32ELi32ELi1ELb1EL9Algorithm0EEvT_T0_ll)
        /*545c*/ 	.word	0x00000080


	//----- nvinfo : EIATTR_FRAME_SIZE
	.align		4
.L_4222:
        /*5460*/ 	.byte	0x04, 0x11
        /*5462*/ 	.short	(.L_4224 - .L_4223)
	.align		4
.L_4223:
        /*5464*/ 	.word	index@($__internal_10_$__cuda_sm3x_div_rn_noftz_f32_slowpath)
        /*5468*/ 	.word	0x00000000


	//----- nvinfo : EIATTR_FRAME_SIZE
	.align		4
.L_4224:
        /*546c*/ 	.byte	0x04, 0x11
        /*546e*/ 	.short	(.L_4226 - .L_4225)
	.align		4
.L_4225:
        /*5470*/ 	.word	index@(_Z15SoftmaxWarpImplI22BroadcastScaleMaskLoadIffbLm4EiE11DirectStoreIffEfLi1ELi32ELi32ELi1ELb1EL9Algorithm0EEvT_T0_ll)
        /*5474*/ 	.word	0x00000000


	//----- nvinfo : EIATTR_REGCOUNT
	.align		4
.L_4226:
        /*5478*/ 	.byte	0x04, 0x2f
        /*547a*/ 	.short	(.L_4228 - .L_4227)
	.align		4
.L_4227:
        /*547c*/ 	.word	index@(_Z20SoftmaxBlockSMemImplI22BroadcastScaleMaskLoadIffbLm4EiE11DirectStoreIffEfLi2ELi128EL9Algorithm0EEvT_T0_ll)
        /*5480*/ 	.word	0x0000002a


	//----- nvinfo : EIATTR_FRAME_SIZE
	.align		4
.L_4228:
        /*5484*/ 	.byte	0x04, 0x11
        /*5486*/ 	.short	(.L_4230 - .L_4229)
	.align		4
.L_4229:
        /*5488*/ 	.word	index@($__internal_9_$__cuda_sm3x_div_rn_noftz_f32_slowpath)
        /*548c*/ 	.word	0x00000000


	//----- nvinfo : EIATTR_FRAME_SIZE
	.align		4
.L_4230:
        /*5490*/ 	.byte	0x04, 0x11
        /*5492*/ 	.short	(.L_4232 - .L_4231)
	.align		4
.L_4231:
        /*5494*/ 	.word	index@(_Z20SoftmaxBlockSMemImplI22BroadcastScaleMaskLoadIffbLm4EiE11DirectStoreIffEfLi2ELi128EL9Algorithm0EEvT_T0_ll)
        /*5498*/ 	.word	0x00000000


	//----- nvinfo : EIATTR_REGCOUNT
	.align		4
.L_4232:
        /*549c*/ 	.byte	0x04, 0x2f
        /*549e*/ 	.short	(.L_4234 - .L_4233)
	.align		4
.L_4233:
        /*54a0*/ 	.word	index@(_Z20SoftmaxBlockSMemImplI22BroadcastScaleMaskLoadIffbLm4EiE11DirectStoreIffEfLi2ELi1024EL9Algorithm0EEvT_T0_ll)
        /*54a4*/ 	.word	0x0000002c


	//----- nvinfo : EIATTR_FRAME_SIZE
	.align		4
.L_4234:
        /*54a8*/ 	.byte	0x04, 0x11
        /*54aa*/ 	.short	(.L_4236 - .L_4235)
	.align		4
.L_4235:
        /*54ac*/ 	.word	index@($__internal_8_$__cuda_sm3x_div_rn_noftz_f32_slowpath)
        /*54b0*/ 	.word	0x00000000


	//----- nvinfo : EIATTR_FRAME_SIZE
	.align		4
.L_4236:
        /*54b4*/ 	.byte	0x04, 0x11
        /*54b6*/ 	.short	(.L_4238 - .L_4237)
	.align		4
.L_4237:
        /*54b8*/ 	.word	index@(_Z20SoftmaxBlockSMemImplI22BroadcastScaleMaskLoadIffbLm4EiE11DirectStoreIffEfLi2ELi1024EL9Algorithm0EEvT_T0_ll)
        /*54bc*/ 	.word	0x00000000


	//----- nvinfo : EIATTR_REGCOUNT
	.align		4
.L_4238:
        /*54c0*/ 	.byte	0x04, 0x2f
        /*54c2*/ 	.short	(.L_4240 - .L_4239)
	.align		4
.L_4239:
        /*54c4*/ 	.word	index@(_Z20SoftmaxBlockSMemImplI22BroadcastScaleMaskLoadIffbLm4EiE11DirectStoreIffEfLi2ELi512EL9Algorithm0EEvT_T0_ll)
        /*54c8*/ 	.word	0x0000002a


	//----- nvinfo : EIATTR_FRAME_SIZE
	.align		4
.L_4240:
        /*54cc*/ 	.byte	0x04, 0x11
        /*54ce*/ 	.short	(.L_4242 - .L_4241)
	.align		4
.L_4241:
        /*54d0*/ 	.word	index@($__internal_7_$__cuda_sm3x_div_rn_noftz_f32_slowpath)
        /*54d4*/ 	.word	0x00000000


	//----- nvinfo : EIATTR_FRAME_SIZE
	.align		4
.L_4242:
        /*54d8*/ 	.byte	0x04, 0x11
        /*54da*/ 	.short	(.L_4244 - .L_4243)
	.align		4
.L_4243:
        /*54dc*/ 	.word	index@(_Z20SoftmaxBlockSMemImplI22BroadcastScaleMaskLoadIffbLm4EiE11DirectStoreIffEfLi2ELi512EL9Algorithm0EEvT_T0_ll)
        /*54e0*/ 	.word	0x00000000


	//----- nvinfo : EIATTR_REGCOUNT
	.align		4
.L_4244:
        /*54e4*/ 	.byte	0x04, 0x2f
        /*54e6*/ 	.short	(.L_4246 - .L_4245)
	.align		4
.L_4245:
        /*54e8*/ 	.word	index@(_Z20SoftmaxBlockSMemImplI22BroadcastScaleMaskLoadIffbLm4EiE11DirectStoreIffEfLi2ELi256EL9Algorithm0EEvT_T0_ll)
        /*54ec*/ 	.word	0x0000002a


	//----- nvinfo : EIATTR_FRAME_SIZE
	.align		4
.L_4246:
        /*54f0*/ 	.byte	0x04, 0x11
        /*54f2*/ 	.short	(.L_4248 - .L_4247)
	.align		4
.L_4247:
        /*54f4*/ 	.word	index@($__internal_6_$__cuda_sm3x_div_rn_noftz_f32_slowpath)
        /*54f8*/ 	.word	0x00000000


	//----- nvinfo : EIATTR_FRAME_SIZE
	.align		4
.L_4248:
        /*54fc*/ 	.byte	0x04, 0x11
        /*54fe*/ 	.short	(.L_4250 - .L_4249)
	.align		4
.L_4249:
        /*5500*/ 	.word	index@(_Z20SoftmaxBlockSMemImplI22BroadcastScaleMaskLoadIffbLm4EiE11DirectStoreIffEfLi2ELi256EL9Algorithm0EEvT_T0_ll)
        /*5504*/ 	.word	0x00000000


	//----- nvinfo : EIATTR_REGCOUNT
	.align		4
.L_4250:
        /*5508*/ 	.byte	0x04, 0x2f
        /*550a*/ 	.short	(.L_4252 - .L_4251)
	.align		4
.L_4251:
        /*550c*/ 	.word	index@(_Z20SoftmaxBlockSMemImplI22BroadcastScaleMaskLoadIffbLm4EiE11DirectStoreIffEfLi1ELi128EL9Algorithm0EEvT_T0_ll)
        /*5510*/ 	.word	0x0000001f


	//----- nvinfo : EIATTR_FRAME_SIZE
	.align		4
.L_4252:
        /*5514*/ 	.byte	0x04, 0x11
        /*5516*/ 	.short	(.L_4254 - .L_4253)
	.align		4
.L_4253:
        /*5518*/ 	.word	index@($__internal_5_$__cuda_sm3x_div_rn_noftz_f32_slowpath)
        /*551c*/ 	.word	0x00000000


	//----- nvinfo : EIATTR_FRAME_SIZE
	.align		4
.L_4254:
        /*5520*/ 	.byte	0x04, 0x11
        /*5522*/ 	.short	(.L_4256 - .L_4255)
	.align		4
.L_4255:
        /*5524*/ 	.word	index@(_Z20SoftmaxBlockSMemImplI22BroadcastScaleMaskLoadIffbLm4EiE11DirectStoreIffEfLi1ELi128EL9Algorithm0EEvT_T0_ll)
        /*5528*/ 	.word	0x00000000


	//----- nvinfo : EIATTR_REGCOUNT
	.align		4
.L_4256:
        /*552c*/ 	.byte	0x04, 0x2f
        /*552e*/ 	.short	(.L_4258 - .L_4257)
	.align		4
.L_4257:
        /*5530*/ 	.word	index@(_Z20SoftmaxBlockSMemImplI22BroadcastScaleMaskLoadIffbLm4EiE11DirectStoreIffEfLi1ELi1024EL9Algorithm0EEvT_T0_ll)
        /*5534*/ 	.word	0x00000020


	//----- nvinfo : EIATTR_FRAME_SIZE
	.align		4
.L_4258:
        /*5538*/ 	.byte	0x04, 0x11
        /*553a*/ 	.short	(.L_4260 - .L_4259)
	.align		4
.L_4259:
        /*553c*/ 	.word	index@($__internal_4_$__cuda_sm3x_div_rn_noftz_f32_slowpath)
        /*5540*/ 	.word	0x00000000


	//----- nvinfo : EIATTR_FRAME_SIZE
	.align		4
.L_4260:
        /*5544*/ 	.byte	0x04, 0x11
        /*5546*/ 	.short	(.L_4262 - .L_4261)
	.align		4
.L_4261:
        /*5548*/ 	.word	index@(_Z20SoftmaxBlockSMemImplI22BroadcastScaleMaskLoadIffbLm4EiE11DirectStoreIffEfLi1ELi1024EL9Algorithm0EEvT_T0_ll)
        /*554c*/ 	.word	0x00000000


	//----- nvinfo : EIATTR_REGCOUNT
	.align		4
.L_4262:
        /*5550*/ 	.byte	0x04, 0x2f
        /*5552*/ 	.short	(.L_4264 - .L_4263)
	.align		4
.L_4263:
        /*5554*/ 	.word	index@(_Z20SoftmaxBlockSMemImplI22BroadcastScaleMaskLoadIffbLm4EiE11DirectStoreIffEfLi1ELi512EL9Algorithm0EEvT_T0_ll)
        /*5558*/ 	.word	0x0000001f


	//----- nvinfo : EIATTR_FRAME_SIZE
	.align		4
.L_4264:
        /*555c*/ 	.byte	0x04, 0x11
        /*555e*/ 	.short	(.L_4266 - .L_4265)
	.align		4
.L_4265:
        /*5560*/ 	.word	index@($__internal_3_$__cuda_sm3x_div_rn_noftz_f32_slowpath)
        /*5564*/ 	.word	0x00000000


	//----- nvinfo : EIATTR_FRAME_SIZE
	.align		4
.L_4266:
        /*5568*/ 	.byte	0x04, 0x11
        /*556a*/ 	.short	(.L_4268 - .L_4267)
	.align		4
.L_4267:
        /*556c*/ 	.word	index@(_Z20SoftmaxBlockSMemImplI22BroadcastScaleMaskLoadIffbLm4EiE11DirectStoreIffEfLi1ELi512EL9Algorithm0EEvT_T0_ll)
        /*5570*/ 	.word	0x00000000


	//----- nvinfo : EIATTR_REGCOUNT
	.align		4
.L_4268:
        /*5574*/ 	.byte	0x04, 0x2f
        /*5576*/ 	.short	(.L_4270 - .L_4269)
	.align		4
.L_4269:
        /*5578*/ 	.word	index@(_Z20SoftmaxBlockSMemImplI22BroadcastScaleMaskLoadIffbLm4EiE11DirectStoreIffEfLi1ELi256EL9Algorithm0EEvT_T0_ll)
        /*557c*/ 	.word	0x0000001f


	//----- nvinfo : EIATTR_FRAME_SIZE
	.align		4
.L_4270:
        /*5580*/ 	.byte	0x04, 0x11
        /*5582*/ 	.short	(.L_4272 - .L_4271)
	.align		4
.L_4271:
        /*5584*/ 	.word	index@($__internal_2_$__cuda_sm3x_div_rn_noftz_f32_slowpath)
        /*5588*/ 	.word	0x00000000


	//----- nvinfo : EIATTR_FRAME_SIZE
	.align		4
.L_4272:
        /*558c*/ 	.byte	0x04, 0x11
        /*558e*/ 	.short	(.L_4274 - .L_4273)
	.align		4
.L_4273:
        /*5590*/ 	.word	index@(_Z20SoftmaxBlockSMemImplI22BroadcastScaleMaskLoadIffbLm4EiE11DirectStoreIffEfLi1ELi256EL9Algorithm0EEvT_T0_ll)
        /*5594*/ 	.word	0x00000000


	//----- nvinfo : EIATTR_REGCOUNT
	.align		4
.L_4274:
        /*5598*/ 	.byte	0x04, 0x2f
        /*559a*/ 	.short	(.L_4276 - .L_4275)
	.align		4
.L_4275:
        /*559c*/ 	.word	index@(_Z24SoftmaxBlockUncachedImplI22BroadcastScaleMaskLoadIffbLm4EiE11DirectStoreIffEfLi2ELi1024EL9Algorithm0EEvT_T0_ll)
        /*55a0*/ 	.word	0x00000024


	//----- nvinfo : EIATTR_FRAME_SIZE
	.align		4
.L_4276:
        /*55a4*/ 	.byte	0x04, 0x11
        /*55a6*/ 	.short	(.L_4278 - .L_4277)
	.align		4
.L_4277:
        /*55a8*/ 	.word	index@($__internal_1_$__cuda_sm3x_div_rn_noftz_f32_slowpath)
        /*55ac*/ 	.word	0x00000000


	//----- nvinfo : EIATTR_FRAME_SIZE
	.align		4
.L_4278:
        /*55b0*/ 	.byte	0x04, 0x11
        /*55b2*/ 	.short	(.L_4280 - .L_4279)
	.align		4
.L_4279:
        /*55b4*/ 	.word	index@(_Z24SoftmaxBlockUncachedImplI22BroadcastScaleMaskLoadIffbLm4EiE11DirectStoreIffEfLi2ELi1024EL9Algorithm0EEvT_T0_ll)
        /*55b8*/ 	.word	0x00000000


	//----- nvinfo : EIATTR_REGCOUNT
	.align		4
.L_4280:
        /*55bc*/ 	.byte	0x04, 0x2f
        /*55be*/ 	.short	(.L_4282 - .L_4281)
	.align		4
.L_4281:
        /*55c0*/ 	.word	index@(_Z24SoftmaxBlockUncachedImplI22BroadcastScaleMaskLoadIffbLm4EiE11DirectStoreIffEfLi1ELi1024EL9Algorithm0EEvT_T0_ll)
        /*55c4*/ 	.word	0x00000020


	//----- nvinfo : EIATTR_FRAME_SIZE
	.align		4
.L_4282:
        /*55c8*/ 	.byte	0x04, 0x11
        /*55ca*/ 	.short	(.L_4284 - .L_4283)
	.align		4
.L_4283:
        /*55cc*/ 	.word	index@($__internal_0_$__cuda_sm3x_div_rn_noftz_f32_slowpath)
        /*55d0*/ 	.word	0x00000000


	//----- nvinfo : EIATTR_FRAME_SIZE
	.align		4
.L_4284:
        /*55d4*/ 	.byte	0x04, 0x11
        /*55d6*/ 	.short	(.L_4286 - .L_4285)
	.align		4
.L_4285:
        /*55d8*/ 	.word	index@(_Z24SoftmaxBlockUncachedImplI22BroadcastScaleMaskLoadIffbLm4EiE11DirectStoreIffEfLi1ELi1024EL9Algorithm0EEvT_T0_ll)
        /*55dc*/ 	.word	0x00000000


	//----- nvinfo : EIATTR_REGCOUNT
	.align		4
.L_4286:
        /*55e0*/ 	.byte	0x04, 0x2f
        /*55e2*/ 	.short	(.L_4288 - .L_4287)
	.align		4
.L_4287:
        /*55e4*/ 	.word	index@(_ZN3cub18CUB_300001_SM_10006detail11EmptyKernelIvEEvv)
        /*55e8*/ 	.word	0x00000004


	//----- nvinfo : EIATTR_FRAME_SIZE
	.align		4
.L_4288:
        /*55ec*/ 	.byte	0x04, 0x11
        /*55ee*/ 	.short	(.L_4290 - .L_4289)
	.align		4
.L_4289:
        /*55f0*/ 	.word	index@(_ZN3cub18CUB_300001_SM_10006detail11EmptyKernelIvEEvv)
        /*55f4*/ 	.word	0x00000000


	//----- nvinfo : EIATTR_MIN_STACK_SIZE
	.align		4
.L_4290:
        /*55f8*/ 	.byte	0x04, 0x12
        /*55fa*/ 	.short	(.L_4292 - .L_4291)
	.align		4
.L_4291:
        /*55fc*/ 	.word	index@(_ZN3cub18CUB_300001_SM_10006detail11EmptyKernelIvEEvv)
        /*5600*/ 	.word	0x00000000


	//----- nvinfo : EIATTR_MIN_STACK_SIZE
	.align		4
.L_4292:
        /*5604*/ 	.byte	0x04, 0x12
        /*5606*/ 	.short	(.L_4294 - .L_4293)
	.align		4
.L_4293:
        /*5608*/ 	.word	index@(_Z24SoftmaxBlockUncachedImplI22BroadcastScaleMaskLoadIffbLm4EiE11DirectStoreIffEfLi1ELi1024EL9Algorithm0EEvT_T0_ll)
        /*560c*/ 	.word	0x00000000


	//----- nvinfo : EIATTR_MIN_STACK_SIZE
	.align		4
.L_4294:
        /*5610*/ 	.byte	0x04, 0x12
        /*5612*/ 	.short	(.L_4296 - .L_4295)
	.align		4
.L_4295:
        /*5614*/ 	.word	index@(_Z24SoftmaxBlockUncachedImplI22BroadcastScaleMaskLoadIffbLm4EiE11DirectStoreIffEfLi2ELi1024EL9Algorithm0EEvT_T0_ll)
        /*5618*/ 	.word	0x00000000


	//----- nvinfo : EIATTR_MIN_STACK_SIZE
	.align		4
.L_4296:
        /*561c*/ 	.byte	0x04, 0x12
        /*561e*/ 	.short	(.L_4298 - .L_4297)
	.align		4
.L_4297:
        /*5620*/ 	.word	index@(_Z20SoftmaxBlockSMemImplI22BroadcastScaleMaskLoadIffbLm4EiE11DirectStoreIffEfLi1ELi256EL9Algorithm0EEvT_T0_ll)
        /*5624*/ 	.word	0x00000000


	//----- nvinfo : EIATTR_MIN_STACK_SIZE
	.align		4
.L_4298:
        /*5628*/ 	.byte	0x04, 0x12
        /*562a*/ 	.short	(.L_4300 - .L_4299)
	.align		4
.L_4299:
        /*562c*/ 	.word	index@(_Z20SoftmaxBlockSMemImplI22BroadcastScaleMaskLoadIffbLm4EiE11DirectStoreIffEfLi1ELi512EL9Algorithm0EEvT_T0_ll)
        /*5630*/ 	.word	0x00000000


	//----- nvinfo : EIATTR_MIN_STACK_SIZE
	.align		4
.L_4300:
        /*5634*/ 	.byte	0x04, 0x12
        /*5636*/ 	.short	(.L_4302 - .L_4301)
	.align		4
.L_4301:
        /*5638*/ 	.word	index@(_Z20SoftmaxBlockSMemImplI22BroadcastScaleMaskLoadIffbLm4EiE11DirectStoreIffEfLi1ELi1024EL9Algorithm0EEvT_T0_ll)
        /*563c*/ 	.word	0x00000000


	//----- nvinfo : EIATTR_MIN_STACK_SIZE
	.align		4
.L_4302:
        /*5640*/ 	.byte	0x04, 0x12
        /*5642*/ 	.short	(.L_4304 - .L_4303)
	.align		4
.L_4303:
        /*5644*/ 	.word	index@(_Z20SoftmaxBlockSMemImplI22BroadcastScaleMaskLoadIffbLm4EiE11DirectStoreIffEfLi1ELi128EL9Algorithm0EEvT_T0_ll)
        /*5648*/ 	.word	0x00000000


	//----- nvinfo : EIATTR_MIN_STACK_SIZE
	.align		4
.L_4304:
        /*564c*/ 	.byte	0x04, 0x12
        /*564e*/ 	.short	(.L_4306 - .L_4305)
	.align		4
.L_4305:
        /*5650*/ 	.word	index@(_Z20SoftmaxBlockSMemImplI22BroadcastScaleMaskLoadIffbLm4EiE11DirectStoreIffEfLi2ELi256EL9Algorithm0EEvT_T0_ll)
        /*5654*/ 	.word	0x00000000


	//----- nvinfo : EIATTR_MIN_STACK_SIZE
	.align		4
.L_4306:
        /*5658*/ 	.byte	0x04, 0x12
        /*565a*/ 	.short	(.L_4308 - .L_4307)
	.align		4
.L_4307:
        /*565c*/ 	.word	index@(_Z20SoftmaxBlockSMemImplI22BroadcastScaleMaskLoadIffbLm4EiE11DirectStoreIffEfLi2ELi512EL9Algorithm0EEvT_T0_ll)
        /*5660*/ 	.word	0x00000000


	//----- nvinfo : EIATTR_MIN_STACK_SIZE
	.align		4
.L_4308:
        /*5664*/ 	.byte	0x04, 0x12
        /*5666*/ 	.short	(.L_4310 - .L_4309)
	.align		4
.L_4309:
        /*5668*/ 	.word	index@(_Z20SoftmaxBlockSMemImplI22BroadcastScaleMaskLoadIffbLm4EiE11DirectStoreIffEfLi2ELi1024EL9Algorithm0EEvT_T0_ll)
        /*566c*/ 	.word	0x00000000


	//----- nvinfo : EIATTR_MIN_STACK_SIZE
	.align		4
.L_4310:
        /*5670*/ 	.byte	0x04, 0x12
        /*5672*/ 	.short	(.L_4312 - .L_4311)
	.align		4
.L_4311:
        /*5674*/ 	.word	index@(_Z20SoftmaxBlockSMemImplI22BroadcastScaleMaskLoadIffbLm4EiE11DirectStoreIffEfLi2ELi128EL9Algorithm0EEvT_T0_ll)
        /*5678*/ 	.word	0x00000000


	//----- nvinfo : EIATTR_MIN_STACK_SIZE
	.align		4
.L_4312:
        /*567c*/ 	.byte	0x04, 0x12
        /*567e*/ 	.short	(.L_4314 - .L_4313)
	.align		4
.L_4313:
        /*5680*/ 	.word	index@(_Z15SoftmaxWarpImplI22BroadcastScaleMaskLoadIffbLm4EiE11DirectStoreIffEfLi1ELi32ELi32ELi1ELb1EL9Algorithm0EEvT_T0_ll)
        /*5684*/ 	.word	0x00000000


	//----- nvinfo : EIATTR_MIN_STACK_SIZE
	.align		4
.L_4314:
        /*5688*/ 	.byte	0x04, 0x12
        /*568a*/ 	.short	(.L_4316 - .L_4315)
	.align		4
.L_4315:
        /*568c*/ 	.word	index@(_Z15SoftmaxWarpImplI22BroadcastScaleMaskLoadIffbLm4EiE11DirectStoreIffEfLi1ELi32ELi32ELi1ELb0EL9Algorithm0EEvT_T0_ll)
        /*5690*/ 	.word	0x00000000


	//----- nvinfo : EIATTR_MIN_STACK_SIZE
	.align		4
.L_4316:
        /*5694*/ 	.byte	0x04, 0x12
        /*5696*/ 	.short	(.L_4318 - .L_4317)
	.align		4
.L_4317:
        /*5698*/ 	.word	index@(_Z15SoftmaxWarpImplI22BroadcastScaleMaskLoadIffbLm4EiE11DirectStoreIffEfLi1ELi31ELi32ELi1ELb1EL9Algorithm0EEvT_T0_ll)
        /*569c*/ 	.word	0x00000000


	//----- nvinfo : EIATTR_MIN_STACK_SIZE
	.align		4
.L_4318:
        /*56a0*/ 	.byte	0x04, 0x12
        /*56a2*/ 	.short	(.L_4320 - .L_4319)
	.align		4
.L_4319:
        /*56a4*/ 	.word	index@(_Z15SoftmaxWarpImplI22BroadcastScaleMaskLoadIffbLm4EiE11DirectStoreIffEfLi1ELi31ELi32ELi1ELb0EL9Algorithm0EEvT_T0_ll)
        /*56a8*/ 	.word	0x00000000


	//----- nvinfo : EIATTR_MIN_STACK_SIZE
	.align		4
.L_4320:
        /*56ac*/ 	.byte	0x04, 0x12
        /*56ae*/ 	.short	(.L_4322 - .L_4321)
	.align		4
.L_4321:
        /*56b0*/ 	.word	index@(_Z15SoftmaxWarpImplI22BroadcastScaleMaskLoadIffbLm4EiE11DirectStoreIffEfLi1ELi30ELi32ELi1ELb1EL9Algorithm0EEvT_T0_ll)
        /*56b4*/ 	.word	0x00000000


	//----- nvinfo : EIATTR_MIN_STACK_SIZE
	.align		4
.L_4322:
        /*56b8*/ 	.byte	0x04, 0x12
        /*56ba*/ 	.short	(.L_4324 - .L_4323)
	.align		4
.L_4323:
        /*56bc*/ 	.word	index@(_Z15SoftmaxWarpImplI22BroadcastScaleMaskLoadIffbLm4EiE11DirectStoreIffEfLi1ELi30ELi32ELi1ELb0EL9Algorithm0EEvT_T0_ll)
        /*56c0*/ 	.word	0x00000000


	//----- nvinfo : EIATTR_MIN_STACK_SIZE
	.align		4
.L_4324:
        /*56c4*/ 	.byte	0x04, 0x12
        /*56c6*/ 	.short	(.L_4326 - .L_4325)
	.align		4
.L_4325:
        /*56c8*/ 	.word	index@(_Z15SoftmaxWarpImplI22BroadcastScaleMaskLoadIffbLm4EiE11DirectStoreIffEfLi1ELi29ELi32ELi1ELb1EL9Algorithm0EEvT_T0_ll)
        /*56cc*/ 	.word	0x00000000


	//----- nvinfo : EIATTR_MIN_STACK_SIZE
	.align		4
.L_4326:
        /*56d0*/ 	.byte	0x04, 0x12
        /*56d2*/ 	.short	(.L_4328 - .L_4327)
	.align		4
.L_4327:
        /*56d4*/ 	.word	index@(_Z15SoftmaxWarpImplI22BroadcastScaleMaskLoadIffbLm4EiE11DirectStoreIffEfLi1ELi29ELi32ELi1ELb0EL9Algorithm0EEvT_T0_ll)
        /*56d8*/ 	.word	0x00000000


	//----- nvinfo : EIATTR_MIN_STACK_SIZE
	.align		4
.L_4328:
        /*56dc*/ 	.byte	0x04, 0x12
        /*56de*/ 	.short	(.L_4330 - .L_4329)
	.align		4
.L_4329:
        /*56e0*/ 	.word	index@(_Z15SoftmaxWarpImplI22BroadcastScaleMaskLoadIffbLm4EiE11DirectStoreIffEfLi1ELi28ELi32ELi1ELb1EL9Algorithm0EEvT_T0_ll)
        /*56e4*/ 	.word	0x00000000


	//----- nvinfo : EIATTR_MIN_STACK_SIZE
	.align		4
.L_4330:
        /*56e8*/ 	.byte	0x04, 0x12
        /*56ea*/ 	.short	(.L_4332 - .L_4331)
	.align		4
.L_4331:
        /*56ec*/ 	.word	index@(_Z15SoftmaxWarpImplI22BroadcastScaleMaskLoadIffbLm4EiE11DirectStoreIffEfLi1ELi28ELi32ELi1ELb0EL9Algorithm0EEvT_T0_ll)
        /*56f0*/ 	.word	0x00000000


	//----- nvinfo : EIATTR_MIN_STACK_SIZE
	.align		4
.L_4332:
        /*56f4*/ 	.byte	0x04, 0x12
        /*56f6*/ 	.short	(.L_4334 - .L_4333)
	.align		4
.L_4333:
        /*56f8*/ 	.word	index@(_Z15SoftmaxWarpImplI22BroadcastScaleMaskLoadIffbLm4EiE11DirectStoreIffEfLi1ELi27ELi32ELi1ELb1EL9Algorithm0EEvT_T0_ll)
        /*56fc*/ 	.word	0x00000000


	//----- nvinfo : EIATTR_MIN_STACK_SIZE
	.align		4
.L_4334:
        /*5700*/ 	.byte	0x04, 0x12
        /*5702*/ 	.short	(.L_4336 - .L_4335)
	.align		4
.L_4335:
        /*5704*/ 	.word	index@(_Z15SoftmaxWarpImplI22BroadcastScaleMaskLoadIffbLm4EiE11DirectStoreIffEfLi1ELi27ELi32ELi1ELb0EL9Algorithm0EEvT_T0_ll)
        /*5708*/ 	.word	0x00000000


	//----- nvinfo : EIATTR_MIN_STACK_SIZE
	.align		4
.L_4336:
        /*570c*/ 	.byte	0x04, 0x12
        /*570e*/ 	.short	(.L_4338 - .L_4337)
	.align		4
.L_4337:
        /*5710*/ 	.word	index@(_Z15SoftmaxWarpImplI22BroadcastScaleMaskLoadIffbLm4EiE11DirectStoreIffEfLi1ELi26ELi32ELi1ELb1EL9Algorithm0EEvT_T0_ll)
        /*5714*/ 	.word	0x00000000


	//----- nvinfo : EIATTR_MIN_STACK_SIZE
	.align		4
.L_4338:
        /*5718*/ 	.byte	0x04, 0x12
        /*571a*/ 	.short	(.L_4340 - .L_4339)
	.align		4
.L_4339:
        /*571c*/ 	.word	index@(_Z15SoftmaxWarpImplI22BroadcastScaleMaskLoadIffbLm4EiE11DirectStoreIffEfLi1ELi26ELi32ELi1ELb0EL9Algorithm0EEvT_T0_ll)
        /*5720*/ 	.word	0x00000000


	//----- nvinfo : EIATTR_MIN_STACK_SIZE
	.align		4
.L_4340:
        /*5724*/ 	.byte	0x04, 0x12
        /*5726*/ 	.short	(.L_4342 - .L_4341)
	.align		4
.L_4341:
        /*5728*/ 	.word	index@(_Z15SoftmaxWarpImplI22BroadcastScaleMaskLoadIffbLm4EiE11DirectStoreIffEfLi1ELi25ELi32ELi1ELb1EL9Algorithm0EEvT_T0_ll)
        /*572c*/ 	.word	0x00000000


	//----- nvinfo : EIATTR_MIN_STACK_SIZE
	.align		4
.L_4342:
        /*5730*/ 	.byte	0x04, 0x12
        /*5732*/ 	.short	(.L_4344 - .L_4343)
	.align		4
.L_4343:
        /*5734*/ 	.word	index@(_Z15SoftmaxWarpImplI22BroadcastScaleMaskLoadIffbLm4EiE11DirectStoreIffEfLi1ELi25ELi32ELi1ELb0EL9Algorithm0EEvT_T0_ll)
        /*5738*/ 	.word	0x00000000


	//----- nvinfo : EIATTR_MIN_STACK_SIZE
	.align		4
.L_4344:
        /*573c*/ 	.byte	0x04, 0x12
        /*573e*/ 	.short	(.L_4346 - .L_4345)
	.align		4
.L_4345:
        /*5740*/ 	.word	index@(_Z15SoftmaxWarpImplI22BroadcastScaleMaskLoadIffbLm4EiE11DirectStoreIffEfLi1ELi24ELi32ELi1ELb1EL9Algorithm0EEvT_T0_ll)
        /*5744*/ 	.word	0x00000000


	//----- nvinfo : EIATTR_MIN_STACK_SIZE
	.align		4
.L_4346:
        /*5748*/ 	.byte	0x04, 0x12
        /*574a*/ 	.short	(.L_4348 - .L_4347)
	.align		4
.L_4347:
        /*574c*/ 	.word	index@(_Z15SoftmaxWarpImplI22BroadcastScaleMaskLoadIffbLm4EiE11DirectStoreIffEfLi1ELi24ELi32ELi1ELb0EL9Algorithm0EEvT_T0_ll)
        /*5750*/ 	.word	0x00000000


	//----- nvinfo : EIATTR_MIN_STACK_SIZE
	.align		4
.L_4348:
        /*5754*/ 	.byte	0x04, 0x12
        /*5756*/ 	.short	(.L_4350 - .L_4349)
	.align		4
.L_4349:
        /*5758*/ 	.word	index@(_Z15SoftmaxWarpImplI22BroadcastScaleMaskLoadIffbLm4EiE11DirectStoreIffEfLi1ELi23ELi32ELi1ELb1EL9Algorithm0EEvT_T0_ll)
        /*575c*/ 	.word	0x00000000


	//----- nvinfo : EIATTR_MIN_STACK_SIZE
	.align		4
.L_4350:
        /*5760*/ 	.byte	0x04, 0x12
        /*5762*/ 	.short	(.L_4352 - .L_4351)
	.align		4
.L_4351:
        /*5764*/ 	.word	index@(_Z15SoftmaxWarpImplI22BroadcastScaleMaskLoadIffbLm4EiE11DirectStoreIffEfLi1ELi23ELi32ELi1ELb0EL9Algorithm0EEvT_T0_ll)
        /*5768*/ 	.word	0x00000000


	//----- nvinfo : EIATTR_MIN_STACK_SIZE
	.align		4
.L_4352:
        /*576c*/ 	.byte	0x04, 0x12
        /*576e*/ 	.short	(.L_4354 - .L_4353)
	.align		4
.L_4353:
        /*5770*/ 	.word	index@(_Z15SoftmaxWarpImplI22BroadcastScaleMaskLoadIffbLm4EiE11DirectStoreIffEfLi1ELi22ELi32ELi1ELb1EL9Algorithm0EEvT_T0_ll)
        /*5774*/ 	.word	0x00000000


	//----- nvinfo : EIATTR_MIN_STACK_SIZE
	.align		4
.L_4354:
        /*5778*/ 	.byte	0x04, 0x12
        /*577a*/ 	.short	(.L_4356 - .L_4355)
	.align		4
.L_4355:
        /*577c*/ 	.word	index@(_Z15SoftmaxWarpImplI22BroadcastScaleMaskLoadIffbLm4EiE11DirectStoreIffEfLi1ELi22ELi32ELi1ELb0EL9Algorithm0EEvT_T0_ll)
        /*5780*/ 	.word	0x00000000


	//----- nvinfo : EIATTR_MIN_STACK_SIZE
	.align		4
.L_4356:
        /*5784*/ 	.byte	0x04, 0x12
        /*5786*/ 	.short	(.L_4358 - .L_4357)
	.align		4
.L_4357:
        /*5788*/ 	.word	index@(_Z15SoftmaxWarpImplI22BroadcastScaleMaskLoadIffbLm4EiE11DirectStoreIffEfLi1ELi21ELi32ELi1ELb1EL9Algorithm0EEvT_T0_ll)
        /*578c*/ 	.word	0x00000000


	//----- nvinfo : EIATTR_MIN_STACK_SIZE
	.align		4
.L_4358:
        /*5790*/ 	.byte	0x04, 0x12
        /*5792*/ 	.short	(.L_4360 - .L_4359)
	.align		4
.L_4359:
        /*5794*/ 	.word	index@(_Z15SoftmaxWarpImplI22BroadcastScaleMaskLoadIffbLm4EiE11DirectStoreIffEfLi1ELi21ELi32ELi1ELb0EL9Algorithm0EEvT_T0_ll)
        /*5798*/ 	.word	0x00000000


	//----- nvinfo : EIATTR_MIN_STACK_SIZE
	.align		4
.L_4360:
        /*579c*/ 	.byte	0x04, 0x12
        /*579e*/ 	.short	(.L_4362 - .L_4361)
	.align		4
.L_4361:
        /*57a0*/ 	.word	index@(_Z15SoftmaxWarpImplI22BroadcastScaleMaskLoadIffbLm4EiE11DirectStoreIffEfLi1ELi20ELi32ELi1ELb1EL9Algorithm0EEvT_T0_ll)
        /*57a4*/ 	.word	0x00000000


	//----- nvinfo : EIATTR_MIN_STACK_SIZE
	.align		4
.L_4362:
        /*57a8*/ 	.byte	0x04, 0x12
        /*57aa*/ 	.short	(.L_4364 - .L_4363)
	.align		4
.L_4363:
        /*57ac*/ 	.word	index@(_Z15SoftmaxWarpImplI22BroadcastScaleMaskLoadIffbLm4EiE11DirectStoreIffEfLi1ELi20ELi32ELi1ELb0EL9Algorithm0EEvT_T0_ll)
        /*57b0*/ 	.word	0x00000000


	//----- nvinfo : EIATTR_MIN_STACK_SIZE
	.align		4
.L_4364:
        /*57b4*/ 	.byte	0x04, 0x12
        /*57b6*/ 	.short	(.L_4366 - .L_4365)
	.align		4
.L_4365:
        /*57b8*/ 	.word	index@(_Z15SoftmaxWarpImplI22BroadcastScaleMaskLoadIffbLm4EiE11DirectStoreIffEfLi1ELi19ELi32ELi1ELb1EL9Algorithm0EEvT_T0_ll)
        /*57bc*/ 	.word	0x00000000


	//----- nvinfo : EIATTR_MIN_STACK_SIZE
	.align		4
.L_4366:
        /*57c0*/ 	.byte	0x04, 0x12
        /*57c2*/ 	.short	(.L_4368 - .L_4367)
	.align		4
.L_4367:
        /*57c4*/ 	.word	index@(_Z15SoftmaxWarpImplI22BroadcastScaleMaskLoadIffbLm4EiE11DirectStoreIffEfLi1ELi19ELi32ELi1ELb0EL9Algorithm0EEvT_T0_ll)
        /*57c8*/ 	.word	0x00000000


	//----- nvinfo : EIATTR_MIN_STACK_SIZE
	.align		4
.L_4368:
        /*57cc*/ 	.byte	0x04, 0x12
        /*57ce*/ 	.short	(.L_4370 - .L_4369)
	.align		4
.L_4369:
        /*57d0*/ 	.word	index@(_Z15SoftmaxWarpImplI22BroadcastScaleMaskLoadIffbLm4EiE11DirectStoreIffEfLi1ELi18ELi32ELi1ELb1EL9Algorithm0EEvT_T0_ll)
        /*57d4*/ 	.word	0x00000000


	//----- nvinfo : EIATTR_MIN_STACK_SIZE
	.align		4
.L_4370:
        /*57d8*/ 	.byte	0x04, 0x12
        /*57da*/ 	.short	(.L_4372 - .L_4371)
	.align		4
.L_4371:
        /*57dc*/ 	.word	index@(_Z15SoftmaxWarpImplI22BroadcastScaleMaskLoadIffbLm4EiE11DirectStoreIffEfLi1ELi18ELi32ELi1ELb0EL9Algorithm0EEvT_T0_ll)
        /*57e0*/ 	.word	0x00000000


	//----- nvinfo : EIATTR_MIN_STACK_SIZE
	.align		4
.L_4372:
        /*57e4*/ 	.byte	0x04, 0x12
        /*57e6*/ 	.short	(.L_4374 - .L_4373)
	.align		4
.L_4373:
        /*57e8*/ 	.word	index@(_Z15SoftmaxWarpImplI22BroadcastScaleMaskLoadIffbLm4EiE11DirectStoreIffEfLi1ELi17ELi32ELi1ELb1EL9Algorithm0EEvT_T0_ll)
        /*57ec*/ 	.word	0x00000000


	//----- nvinfo : EIATTR_MIN_STACK_SIZE
	.align		4
.L_4374:
        /*57f0*/ 	.byte	0x04, 0x12
        /*57f2*/ 	.short	(.L_4376 - .L_4375)
	.align		4
.L_4375:
        /*57f4*/ 	.word	index@(_Z15SoftmaxWarpImplI22BroadcastScaleMaskLoadIffbLm4EiE11DirectStoreIffEfLi1ELi17ELi32ELi1ELb0EL9Algorithm0EEvT_T0_ll)
        /*57f8*/ 	.word	0x00000000


	//----- nvinfo : EIATTR_MIN_STACK_SIZE
	.align		4
.L_4376:
        /*57fc*/ 	.byte	0x04, 0x12
        /*57fe*/ 	.short	(.L_4378 - .L_4377)
	.align		4
.L_4377:
        /*5800*/ 	.word	index@(_Z15SoftmaxWarpImplI22BroadcastScaleMaskLoadIffbLm4EiE11DirectStoreIffEfLi1ELi16ELi32ELi1ELb1EL9Algorithm0EEvT_T0_ll)
        /*5804*/ 	.word	0x00000000


	//----- nvinfo : EIATTR_MIN_STACK_SIZE
	.align		4
.L_4378:
        /*5808*/ 	.byte	0x04, 0x12
        /*580a*/ 	.short	(.L_4380 - .L_4379)
	.align		4
.L_4379:
        /*580c*/ 	.word	index@(_Z15SoftmaxWarpImplI22BroadcastScaleMaskLoadIffbLm4EiE11DirectStoreIffEfLi1ELi16ELi32ELi1ELb0EL9Algorithm0EEvT_T0_ll)
        /*5810*/ 	.word	0x00000000


	//----- nvinfo : EIATTR_MIN_STACK_SIZE
	.align		4
.L_4380:
        /*5814*/ 	.byte	0x04, 0x12
        /*5816*/ 	.short	(.L_4382 - .L_4381)
	.align		4
.L_4381:
        /*5818*/ 	.word	index@(_Z15SoftmaxWarpImplI22BroadcastScaleMaskLoadIffbLm4EiE11DirectStoreIffEfLi1ELi15ELi32ELi1ELb1EL9Algorithm0EEvT_T0_ll)
        /*581c*/ 	.word	0x00000000


	//----- nvinfo : EIATTR_MIN_STACK_SIZE
	.align		4
.L_4382:
        /*5820*/ 	.byte	0x04, 0x12
        /*5822*/ 	.short	(.L_4384 - .L_4383)
	.align		4
.L_4383:
        /*5824*/ 	.word	index@(_Z15SoftmaxWarpImplI22BroadcastScaleMaskLoadIffbLm4EiE11DirectStoreIffEfLi1ELi15ELi32ELi1ELb0EL9Algorithm0EEvT_T0_ll)
        /*5828*/ 	.word	0x00000000


	//----- nvinfo : EIATTR_MIN_STACK_SIZE
	.align		4
.L_4384:
        /*582c*/ 	.byte	0x04, 0x12
        /*582e*/ 	.short	(.L_4386 - .L_4385)
	.align		4
.L_4385:
        /*5830*/ 	.word	index@(_Z15SoftmaxWarpImplI22BroadcastScaleMaskLoadIffbLm4EiE11DirectStoreIffEfLi1ELi14ELi32ELi1ELb1EL9Algorithm0EEvT_T0_ll)
        /*5834*/ 	.word	0x00000000


	//----- nvinfo : EIATTR_MIN_STACK_SIZE
	.align		4
.L_4386:
        /*5838*/ 	.byte	0x04, 0x12
        /*583a*/ 	.short	(.L_4388 - .L_4387)
	.align		4
.L_4387:
        /*583c*/ 	.word	index@(_Z15SoftmaxWarpImplI22BroadcastScaleMaskLoadIffbLm4EiE11DirectStoreIffEfLi1ELi14ELi32ELi1ELb0EL9Algorithm0EEvT_T0_ll)
        /*5840*/ 	.word	0x00000000


	//----- nvinfo : EIATTR_MIN_STACK_SIZE
	.align		4
.L_4388:
        /*5844*/ 	.byte	0x04, 0x12
        /*5846*/ 	.short	(.L_4390 - .L_4389)
	.align		4
.L_4389:
        /*5848*/ 	.word	index@(_Z15SoftmaxWarpImplI22BroadcastScaleMaskLoadIffbLm4EiE11DirectStoreIffEfLi1ELi13ELi32ELi1ELb1EL9Algorithm0EEvT_T0_ll)
        /*584c*/ 	.word	0x00000000


	//----- nvinfo : EIATTR_MIN_STACK_SIZE
	.align		4
.L_4390:
        /*5850*/ 	.byte	0x04, 0x12
        /*5852*/ 	.short	(.L_4392 - .L_4391)
	.align		4
.L_4391:
        /*5854*/ 	.word	index@(_Z15SoftmaxWarpImplI22BroadcastScaleMaskLoadIffbLm4EiE11DirectStoreIffEfLi1ELi13ELi32ELi1ELb0EL9Algorithm0EEvT_T0_ll)
        /*5858*/ 	.word	0x00000000


	//----- nvinfo : EIATTR_MIN_STACK_SIZE
	.align		4
.L_4392:
        /*585c*/ 	.byte	0x04, 0x12
        /*585e*/ 	.short	(.L_4394 - .L_4393)
	.align		4
.L_4393:
        /*5860*/ 	.word	index@(_Z15SoftmaxWarpImplI22BroadcastScaleMaskLoadIffbLm4EiE11DirectStoreIffEfLi1ELi12ELi32ELi1ELb1EL9Algorithm0EEvT_T0_ll)
        /*5864*/ 	.word	0x00000000


	//----- nvinfo : EIATTR_MIN_STACK_SIZE
	.align		4
.L_4394:
        /*5868*/ 	.byte	0x04, 0x12
        /*586a*/ 	.short	(.L_4396 - .L_4395)
	.align		4
.L_4395:
        /*586c*/ 	.word	index@(_Z15SoftmaxWarpImplI22BroadcastScaleMaskLoadIffbLm4EiE11DirectStoreIffEfLi1ELi12ELi32ELi1ELb0EL9Algorithm0EEvT_T0_ll)
        /*5870*/ 	.word	0x00000000


	//----- nvinfo : EIATTR_MIN_STACK_SIZE
	.align		4
.L_4396:
        /*5874*/ 	.byte	0x04, 0x12
        /*5876*/ 	.short	(.L_4398 - .L_4397)
	.align		4
.L_4397:
        /*5878*/ 	.word	index@(_Z15SoftmaxWarpImplI22BroadcastScaleMaskLoadIffbLm4EiE11DirectStoreIffEfLi1ELi11ELi32ELi1ELb1EL9Algorithm0EEvT_T0_ll)
        /*587c*/ 	.word	0x00000000


	//----- nvinfo : EIATTR_MIN_STACK_SIZE
	.align		4
.L_4398:
        /*5880*/ 	.byte	0x04, 0x12
        /*5882*/ 	.short	(.L_4400 - .L_4399)
	.align		4
.L_4399:
        /*5884*/ 	.word	index@(_Z15SoftmaxWarpImplI22BroadcastScaleMaskLoadIffbLm4EiE11DirectStoreIffEfLi1ELi11ELi32ELi1ELb0EL9Algorithm0EEvT_T0_ll)
        /*5888*/ 	.word	0x00000000


	//----- nvinfo : EIATTR_MIN_STACK_SIZE
	.align		4
.L_4400:
        /*588c*/ 	.byte	0x04, 0x12
        /*588e*/ 	.short	(.L_4402 - .L_4401)
	.align		4
.L_4401:
        /*5890*/ 	.word	index@(_Z15SoftmaxWarpImplI22BroadcastScaleMaskLoadIffbLm4EiE11DirectStoreIffEfLi1ELi10ELi32ELi1ELb1EL9Algorithm0EEvT_T0_ll)
        /*5894*/ 	.word	0x00000000


	//----- nvinfo : EIATTR_MIN_STACK_SIZE
	.align		4
.L_4402:
        /*5898*/ 	.byte	0x04, 0x12
        /*589a*/ 	.short	(.L_4404 - .L_4403)
	.align		4
.L_4403:
        /*589c*/ 	.word	index@(_Z15SoftmaxWarpImplI22BroadcastScaleMaskLoadIffbLm4EiE11DirectStoreIffEfLi1ELi10ELi32ELi1ELb0EL9Algorithm0EEvT_T0_ll)
        /*58a0*/ 	.word	0x00000000


	//----- nvinfo : EIATTR_MIN_STACK_SIZE
	.align		4
.L_4404:
        /*58a4*/ 	.byte	0x04, 0x12
        /*58a6*/ 	.short	(.L_4406 - .L_4405)
	.align		4
.L_4405:
        /*58a8*/ 	.word	index@(_Z15SoftmaxWarpImplI22BroadcastScaleMaskLoadIffbLm4EiE11DirectStoreIffEfLi1ELi9ELi32ELi1ELb1EL9Algorithm0EEvT_T0_ll)
        /*58ac*/ 	.word	0x00000000


	//----- nvinfo : EIATTR_MIN_STACK_SIZE
	.align		4
.L_4406:
        /*58b0*/ 	.byte	0x04, 0x12
        /*58b2*/ 	.short	(.L_4408 - .L_4407)
	.align		4
.L_4407:
        /*58b4*/ 	.word	index@(_Z15SoftmaxWarpImplI22BroadcastScaleMaskLoadIffbLm4EiE11DirectStoreIffEfLi1ELi9ELi32ELi1ELb0EL9Algorithm0EEvT_T0_ll)
        /*58b8*/ 	.word	0x00000000


	//----- nvinfo : EIATTR_MIN_STACK_SIZE
	.align		4
.L_4408:
        /*58bc*/ 	.byte	0x04, 0x12
        /*58be*/ 	.short	(.L_4410 - .L_4409)
	.align		4
.L_4409:
        /*58c0*/ 	.word	index@(_Z15SoftmaxWarpImplI22BroadcastScaleMaskLoadIffbLm4EiE11DirectStoreIffEfLi1ELi8ELi32ELi1ELb1EL9Algorithm0EEvT_T0_ll)
        /*58c4*/ 	.word	0x00000000


	//----- nvinfo : EIATTR_MIN_STACK_SIZE
	.align		4
.L_4410:
        /*58c8*/ 	.byte	0x04, 0x12
        /*58ca*/ 	.short	(.L_4412 - .L_4411)
	.align		4
.L_4411:
        /*58cc*/ 	.word	index@(_Z15SoftmaxWarpImplI22BroadcastScaleMaskLoadIffbLm4EiE11DirectStoreIffEfLi1ELi8ELi32ELi1ELb0EL9Algorithm0EEvT_T0_ll)
        /*58d0*/ 	.word	0x00000000


	//----- nvinfo : EIATTR_MIN_STACK_SIZE
	.align		4
.L_4412:
        /*58d4*/ 	.byte	0x04, 0x12
        /*58d6*/ 	.short	(.L_4414 - .L_4413)
	.align		4
.L_4413:
        /*58d8*/ 	.word	index@(_Z15SoftmaxWarpImplI22BroadcastScaleMaskLoadIffbLm4EiE11DirectStoreIffEfLi1ELi7ELi32ELi1ELb1EL9Algorithm0EEvT_T0_ll)
        /*58dc*/ 	.word	0x00000000


	//----- nvinfo : EIATTR_MIN_STACK_SIZE
	.align		4
.L_4414:
        /*58e0*/ 	.byte	0x04, 0x12
        /*58e2*/ 	.short	(.L_4416 - .L_4415)
	.align		4
.L_4415:
        /*58e4*/ 	.word	index@(_Z15SoftmaxWarpImplI22BroadcastScaleMaskLoadIffbLm4EiE11DirectStoreIffEfLi1ELi7ELi32ELi1ELb0EL9Algorithm0EEvT_T0_ll)
        /*58e8*/ 	.word	0x00000000


	//----- nvinfo : EIATTR_MIN_STACK_SIZE
	.align		4
.L_4416:
        /*58ec*/ 	.byte	0x04, 0x12
        /*58ee*/ 	.short	(.L_4418 - .L_4417)
	.align		4
.L_4417:
        /*58f0*/ 	.word	index@(_Z15SoftmaxWarpImplI22BroadcastScaleMaskLoadIffbLm4EiE11DirectStoreIffEfLi1ELi6ELi32ELi1ELb1EL9Algorithm0EEvT_T0_ll)
        /*58f4*/ 	.word	0x00000000


	//----- nvinfo : EIATTR_MIN_STACK_SIZE
	.align		4
.L_4418:
        /*58f8*/ 	.byte	0x04, 0x12
        /*58fa*/ 	.short	(.L_4420 - .L_4419)
	.align		4
.L_4419:
        /*58fc*/ 	.word	index@(_Z15SoftmaxWarpImplI22BroadcastScaleMaskLoadIffbLm4EiE11DirectStoreIffEfLi1ELi6ELi32ELi1ELb0EL9Algorithm0EEvT_T0_ll)
        /*5900*/ 	.word	0x00000000


	//----- nvinfo : EIATTR_MIN_STACK_SIZE
	.align		4
.L_4420:
        /*5904*/ 	.byte	0x04, 0x12
        /*5906*/ 	.short	(.L_4422 - .L_4421)
	.align		4
.L_4421:
        /*5908*/ 	.word	index@(_Z15SoftmaxWarpImplI22BroadcastScaleMaskLoadIffbLm4EiE11DirectStoreIffEfLi1ELi5ELi32ELi1ELb1EL9Algorithm0EEvT_T0_ll)
        /*590c*/ 	.word	0x00000000


	//----- nvinfo : EIATTR_MIN_STACK_SIZE
	.align		4
.L_4422:
        /*5910*/ 	.byte	0x04, 0x12
        /*5912*/ 	.short	(.L_4424 - .L_4423)
	.align		4
.L_4423:
        /*5914*/ 	.word	index@(_Z15SoftmaxWarpImplI22BroadcastScaleMaskLoadIffbLm4EiE11DirectStoreIffEfLi1ELi5ELi32ELi1ELb0EL9Algorithm0EEvT_T0_ll)
        /*5918*/ 	.word	0x00000000


	//----- nvinfo : EIATTR_MIN_STACK_SIZE
	.align		4
.L_4424:
        /*591c*/ 	.byte	0x04, 0x12
        /*591e*/ 	.short	(.L_4426 - .L_4425)
	.align		4
.L_4425:
        /*5920*/ 	.word	index@(_Z15SoftmaxWarpImplI22BroadcastScaleMaskLoadIffbLm4EiE11DirectStoreIffEfLi1ELi4ELi32ELi1ELb1EL9Algorithm0EEvT_T0_ll)
        /*5924*/ 	.word	0x00000000


	//----- nvinfo : EIATTR_MIN_STACK_SIZE
	.align		4
.L_4426:
        /*5928*/ 	.byte	0x04, 0x12
        /*592a*/ 	.short	(.L_4428 - .L_4427)
	.align		4
.L_4427:
        /*592c*/ 	.word	index@(_Z15SoftmaxWarpImplI22BroadcastScaleMaskLoadIffbLm4EiE11DirectStoreIffEfLi1ELi4ELi32ELi1ELb0EL9Algorithm0EEvT_T0_ll)
        /*5930*/ 	.word	0x00000000


	//----- nvinfo : EIATTR_MIN_STACK_SIZE
	.align		4
.L_4428:
        /*5934*/ 	.byte	0x04, 0x12
        /*5936*/ 	.short	(.L_4430 - .L_4429)
	.align		4
.L_4429:
        /*5938*/ 	.word	index@(_Z15SoftmaxWarpImplI22BroadcastScaleMaskLoadIffbLm4EiE11DirectStoreIffEfLi1ELi3ELi32ELi1ELb1EL9Algorithm0EEvT_T0_ll)
        /*593c*/ 	.word	0x00000000


	//----- nvinfo : EIATTR_MIN_STACK_SIZE
	.align		4
.L_4430:
        /*5940*/ 	.byte	0x04, 0x12
        /*5942*/ 	.short	(.L_4432 - .L_4431)
	.align		4
.L_4431:
        /*5944*/ 	.word	index@(_Z15SoftmaxWarpImplI22BroadcastScaleMaskLoadIffbLm4EiE11DirectStoreIffEfLi1ELi3ELi32ELi1ELb0EL9Algorithm0EEvT_T0_ll)
        /*5948*/ 	.word	0x00000000


	//----- nvinfo : EIATTR_MIN_STACK_SIZE
	.align		4
.L_4432:
        /*594c*/ 	.byte	0x04, 0x12
        /*594e*/ 	.short	(.L_4434 - .L_4433)
	.align		4
.L_4433:
        /*5950*/ 	.word	index@(_Z15SoftmaxWarpImplI22BroadcastScaleMaskLoadIffbLm4EiE11DirectStoreIffEfLi1ELi2ELi32ELi1ELb1EL9Algorithm0EEvT_T0_ll)
        /*5954*/ 	.word	0x00000000


	//----- nvinfo : EIATTR_MIN_STACK_SIZE
	.align		4
.L_4434:
        /*5958*/ 	.byte	0x04, 0x12
        /*595a*/ 	.short	(.L_4436 - .L_4435)
	.align		4
.L_4435:
        /*595c*/ 	.word	index@(_Z15SoftmaxWarpImplI22BroadcastScaleMaskLoadIffbLm4EiE11DirectStoreIffEfLi1ELi2ELi32ELi1ELb0EL9Algorithm0EEvT_T0_ll)
        /*5960*/ 	.word	0x00000000


	//----- nvinfo : EIATTR_MIN_STACK_SIZE
	.align		4
.L_4436:
        /*5964*/ 	.byte	0x04, 0x12
        /*5966*/ 	.short	(.L_4438 - .L_4437)
	.align		4
.L_4437:
        /*5968*/ 	.word	index@(_Z15SoftmaxWarpImplI22BroadcastScaleMaskLoadIffbLm4EiE11DirectStoreIffEfLi1ELi1ELi32ELi1ELb1EL9Algorithm0EEvT_T0_ll)
        /*596c*/ 	.word	0x00000000


	//----- nvinfo : EIATTR_MIN_STACK_SIZE
	.align		4
.L_4438:
        /*5970*/ 	.byte	0x04, 0x12
        /*5972*/ 	.short	(.L_4440 - .L_4439)
	.align		4
.L_4439:
        /*5974*/ 	.word	index@(_Z15SoftmaxWarpImplI22BroadcastScaleMaskLoadIffbLm4EiE11DirectStoreIffEfLi1ELi1ELi32ELi1ELb0EL9Algorithm0EEvT_T0_ll)
        /*5978*/ 	.word	0x00000000


	//----- nvinfo : EIATTR_MIN_STACK_SIZE
	.align		4
.L_4440:
        /*597c*/ 	.byte	0x04, 0x12
        /*597e*/ 	.short	(.L_4442 - .L_4441)
	.align		4
.L_4441:
        /*5980*/ 	.word	index@(_Z15SoftmaxWarpImplI22BroadcastScaleMaskLoadIffbLm4EiE11DirectStoreIffEfLi1ELi1ELi32ELi2ELb1EL9Algorithm0EEvT_T0_ll)
        /*5984*/ 	.word	0x00000000


	//----- nvinfo : EIATTR_MIN_STACK_SIZE
	.align		4
.L_4442:
        /*5988*/ 	.byte	0x04, 0x12
        /*598a*/ 	.short	(.L_4444 - .L_4443)
	.align		4
.L_4443:
        /*598c*/ 	.word	index@(_Z15SoftmaxWarpImplI22BroadcastScaleMaskLoadIffbLm4EiE11DirectStoreIffEfLi1ELi1ELi32ELi2ELb0EL9Algorithm0EEvT_T0_ll)
        /*5990*/ 	.word	0x00000000


	//----- nvinfo : EIATTR_MIN_STACK_SIZE
	.align		4
.L_4444:
        /*5994*/ 	.byte	0x04, 0x12
        /*5996*/ 	.short	(.L_4446 - .L_4445)
	.align		4
.L_4445:
        /*5998*/ 	.word	index@(_Z15SoftmaxWarpImplI22BroadcastScaleMaskLoadIffbLm4EiE11DirectStoreIffEfLi1ELi1ELi16ELi1ELb1EL9Algorithm0EEvT_T0_ll)
        /*599c*/ 	.word	0x00000000


	//----- nvinfo : EIATTR_MIN_STACK_SIZE
	.align		4
.L_4446:
        /*59a0*/ 	.byte	0x04, 0x12
        /*59a2*/ 	.short	(.L_4448 - .L_4447)
	.align		4
.L_4447:
        /*59a4*/ 	.word	index@(_Z15SoftmaxWarpImplI22BroadcastScaleMaskLoadIffbLm4EiE11DirectStoreIffEfLi1ELi1ELi16ELi1ELb0EL9Algorithm0EEvT_T0_ll)
        /*59a8*/ 	.word	0x00000000


	//----- nvinfo : EIATTR_MIN_STACK_SIZE
	.align		4
.L_4448:
        /*59ac*/ 	.byte	0x04, 0x12
        /*59ae*/ 	.short	(.L_4450 - .L_4449)
	.align		4
.L_4449:
        /*59b0*/ 	.word	index@(_Z15SoftmaxWarpImplI22BroadcastScaleMaskLoadIffbLm4EiE11DirectStoreIffEfLi1ELi1ELi16ELi2ELb1EL9Algorithm0EEvT_T0_ll)
        /*59b4*/ 	.word	0x00000000


	//----- nvinfo : EIATTR_MIN_STACK_SIZE
	.align		4
.L_4450:
        /*59b8*/ 	.byte	0x04, 0x12
        /*59ba*/ 	.short	(.L_4452 - .L_4451)
	.align		4
.L_4451:
        /*59bc*/ 	.word	index@(_Z15SoftmaxWarpImplI22BroadcastScaleMaskLoadIffbLm4EiE11DirectStoreIffEfLi1ELi1ELi16ELi2ELb0EL9Algorithm0EEvT_T0_ll)
        /*59c0*/ 	.word	0x00000000


	//----- nvinfo : EIATTR_MIN_STACK_SIZE
	.align		4
.L_4452:
        /*59c4*/ 	.byte	0x04, 0x12
        /*59c6*/ 	.short	(.L_4454 - .L_4453)
	.align		4
.L_4453:
        /*59c8*/ 	.word	index@(_Z15SoftmaxWarpImplI22BroadcastScaleMaskLoadIffbLm4EiE11DirectStoreIffEfLi1ELi1ELi8ELi1ELb1EL9Algorithm0EEvT_T0_ll)
        /*59cc*/ 	.word	0x00000000


	//----- nvinfo : EIATTR_MIN_STACK_SIZE
	.align		4
.L_4454:
        /*59d0*/ 	.byte	0x04, 0x12
        /*59d2*/ 	.short	(.L_4456 - .L_4455)
	.align		4
.L_4455:
        /*59d4*/ 	.word	index@(_Z15SoftmaxWarpImplI22BroadcastScaleMaskLoadIffbLm4EiE11DirectStoreIffEfLi1ELi1ELi8ELi1ELb0EL9Algorithm0EEvT_T0_ll)
        /*59d8*/ 	.word	0x00000000


	//----- nvinfo : EIATTR_MIN_STACK_SIZE
	.align		4
.L_4456:
        /*59dc*/ 	.byte	0x04, 0x12
        /*59de*/ 	.short	(.L_4458 - .L_4457)
	.align		4
.L_4457:
        /*59e0*/ 	.word	index@(_Z15SoftmaxWarpImplI22BroadcastScaleMaskLoadIffbLm4EiE11DirectStoreIffEfLi1ELi1ELi8ELi2ELb1EL9Algorithm0EEvT_T0_ll)
        /*59e4*/ 	.word	0x00000000


	//----- nvinfo : EIATTR_MIN_STACK_SIZE
	.align		4
.L_4458:
        /*59e8*/ 	.byte	0x04, 0x12
        /*59ea*/ 	.short	(.L_4460 - .L_4459)
	.align		4
.L_4459:
        /*59ec*/ 	.word	index@(_Z15SoftmaxWarpImplI22BroadcastScaleMaskLoadIffbLm4EiE11DirectStoreIffEfLi1ELi1ELi8ELi2ELb0EL9Algorithm0EEvT_T0_ll)
        /*59f0*/ 	.word	0x00000000


	//----- nvinfo : EIATTR_MIN_STACK_SIZE
	.align		4
.L_4460:
        /*59f4*/ 	.byte	0x04, 0x12
        /*59f6*/ 	.short	(.L_4462 - .L_4461)
	.align		4
.L_4461:
        /*59f8*/ 	.word	index@(_Z15SoftmaxWarpImplI22BroadcastScaleMaskLoadIffbLm4EiE11DirectStoreIffEfLi1ELi1ELi4ELi1ELb1EL9Algorithm0EEvT_T0_ll)
        /*59fc*/ 	.word	0x00000000


	//----- nvinfo : EIATTR_MIN_STACK_SIZE
	.align		4
.L_4462:
        /*5a00*/ 	.byte	0x04, 0x12
        /*5a02*/ 	.short	(.L_4464 - .L_4463)
	.align		4
.L_4463:
        /*5a04*/ 	.word	index@(_Z15SoftmaxWarpImplI22BroadcastScaleMaskLoadIffbLm4EiE11DirectStoreIffEfLi1ELi1ELi4ELi1ELb0EL9Algorithm0EEvT_T0_ll)
        /*5a08*/ 	.word	0x00000000


	//----- nvinfo : EIATTR_MIN_STACK_SIZE
	.align		4
.L_4464:
        /*5a0c*/ 	.byte	0x04, 0x12
        /*5a0e*/ 	.short	(.L_4466 - .L_4465)
	.align		4
.L_4465:
        /*5a10*/ 	.word	index@(_Z15SoftmaxWarpImplI22BroadcastScaleMaskLoadIffbLm4EiE11DirectStoreIffEfLi1ELi1ELi4ELi2ELb1EL9Algorithm0EEvT_T0_ll)
        /*5a14*/ 	.word	0x00000000


	//----- nvinfo : EIATTR_MIN_STACK_SIZE
	.align		4
.L_4466:
        /*5a18*/ 	.byte	0x04, 0x12
        /*5a1a*/ 	.short	(.L_4468 - .L_4467)
	.align		4
.L_4467:
        /*5a1c*/ 	.word	index@(_Z15SoftmaxWarpImplI22BroadcastScaleMaskLoadIffbLm4EiE11DirectStoreIffEfLi1ELi1ELi4ELi2ELb0EL9Algorithm0EEvT_T0_ll)
        /*5a20*/ 	.word	0x00000000


	//----- nvinfo : EIATTR_MIN_STACK_SIZE
	.align		4
.L_4468:
        /*5a24*/ 	.byte	0x04, 0x12
        /*5a26*/ 	.short	(.L_4470 - .L_4469)
	.align		4
.L_4469:
        /*5a28*/ 	.word	index@(_Z15SoftmaxWarpImplI22BroadcastScaleMaskLoadIffbLm4EiE11DirectStoreIffEfLi1ELi1ELi2ELi1ELb1EL9Algorithm0EEvT_T0_ll)
        /*5a2c*/ 	.word	0x00000000


	//----- nvinfo : EIATTR_MIN_STACK_SIZE
	.align		4
.L_4470:
        /*5a30*/ 	.byte	0x04, 0x12
        /*5a32*/ 	.short	(.L_4472 - .L_4471)
	.align		4
.L_4471:
        /*5a34*/ 	.word	index@(_Z15SoftmaxWarpImplI22BroadcastScaleMaskLoadIffbLm4EiE11DirectStoreIffEfLi1ELi1ELi2ELi1ELb0EL9Algorithm0EEvT_T0_ll)
        /*5a38*/ 	.word	0x00000000


	//----- nvinfo : EIATTR_MIN_STACK_SIZE
	.align		4
.L_4472:
        /*5a3c*/ 	.byte	0x04, 0x12
        /*5a3e*/ 	.short	(.L_4474 - .L_4473)
	.align		4
.L_4473:
        /*5a40*/ 	.word	index@(_Z15SoftmaxWarpImplI22BroadcastScaleMaskLoadIffbLm4EiE11DirectStoreIffEfLi1ELi1ELi2ELi2ELb1EL9Algorithm0EEvT_T0_ll)
        /*5a44*/ 	.word	0x00000000


	//----- nvinfo : EIATTR_MIN_STACK_SIZE
	.align		4
.L_4474:
        /*5a48*/ 	.byte	0x04, 0x12
        /*5a4a*/ 	.short	(.L_4476 - .L_4475)
	.align		4
.L_4475:
        /*5a4c*/ 	.word	index@(_Z15SoftmaxWarpImplI22BroadcastScaleMaskLoadIffbLm4EiE11DirectStoreIffEfLi1ELi1ELi2ELi2ELb0EL9Algorithm0EEvT_T0_ll)
        /*5a50*/ 	.word	0x00000000


	//----- nvinfo : EIATTR_MIN_STACK_SIZE
	.align		4
.L_4476:
        /*5a54*/ 	.byte	0x04, 0x12
        /*5a56*/ 	.short	(.L_4478 - .L_4477)
	.align		4
.L_4477:
        /*5a58*/ 	.word	index@(_Z15SoftmaxWarpImplI22BroadcastScaleMaskLoadIffbLm4EiE11DirectStoreIffEfLi1ELi1ELi1ELi1ELb1EL9Algorithm0EEvT_T0_ll)
        /*5a5c*/ 	.word	0x00000000


	//----- nvinfo : EIATTR_MIN_STACK_SIZE
	.align		4
.L_4478:
        /*5a60*/ 	.byte	0x04, 0x12
        /*5a62*/ 	.short	(.L_4480 - .L_4479)
	.align		4
.L_4479:
        /*5a64*/ 	.word	index@(_Z15SoftmaxWarpImplI22BroadcastScaleMaskLoadIffbLm4EiE11DirectStoreIffEfLi1ELi1ELi1ELi1ELb0EL9Algorithm0EEvT_T0_ll)
        /*5a68*/ 	.word	0x00000000


	//----- nvinfo : EIATTR_MIN_STACK_SIZE
	.align		4
.L_4480:
        /*5a6c*/ 	.byte	0x04, 0x12
        /*5a6e*/ 	.short	(.L_4482 - .L_4481)
	.align		4
.L_4481:
        /*5a70*/ 	.word	index@(_Z15SoftmaxWarpImplI22BroadcastScaleMaskLoadIffbLm4EiE11DirectStoreIffEfLi1ELi1ELi1ELi2ELb1EL9Algorithm0EEvT_T0_ll)
        /*5a74*/ 	.word	0x00000000


	//----- nvinfo : EIATTR_MIN_STACK_SIZE
	.align		4
.L_4482:
        /*5a78*/ 	.byte	0x04, 0x12
        /*5a7a*/ 	.short	(.L_4484 - .L_4483)
	.align		4
.L_4483:
        /*5a7c*/ 	.word	index@(_Z15SoftmaxWarpImplI22BroadcastScaleMaskLoadIffbLm4EiE11DirectStoreIffEfLi1ELi1ELi1ELi2ELb0EL9Algorithm0EEvT_T0_ll)
        /*5a80*/ 	.word	0x00000000


	//----- nvinfo : EIATTR_MIN_STACK_SIZE
	.align		4
.L_4484:
        /*5a84*/ 	.byte	0x04, 0x12
        /*5a86*/ 	.short	(.L_4486 - .L_4485)
	.align		4
.L_4485:
        /*5a88*/ 	.word	index@(_Z15SoftmaxWarpImplI22BroadcastScaleMaskLoadIffbLm4EiE11DirectStoreIffEfLi2ELi32ELi32ELi1ELb1EL9Algorithm0EEvT_T0_ll)
        /*5a8c*/ 	.word	0x00000000


	//----- nvinfo : EIATTR_MIN_STACK_SIZE
	.align		4
.L_4486:
        /*5a90*/ 	.byte	0x04, 0x12
        /*5a92*/ 	.short	(.L_4488 - .L_4487)
	.align		4
.L_4487:
        /*5a94*/ 	.word	index@(_Z15SoftmaxWarpImplI22BroadcastScaleMaskLoadIffbLm4EiE11DirectStoreIffEfLi2ELi32ELi32ELi1ELb0EL9Algorithm0EEvT_T0_ll)
        /*5a98*/ 	.word	0x00000000


	//----- nvinfo : EIATTR_MIN_STACK_SIZE
	.align		4
.L_4488:
        /*5a9c*/ 	.byte	0x04, 0x12
        /*5a9e*/ 	.short	(.L_4490 - .L_4489)
	.align		4
.L_4489:
        /*5aa0*/ 	.word	index@(_Z15SoftmaxWarpImplI22BroadcastScaleMaskLoadIffbLm4EiE11DirectStoreIffEfLi2ELi30ELi32ELi1ELb1EL9Algorithm0EEvT_T0_ll)
        /*5aa4*/ 	.word	0x00000000


	//----- nvinfo : EIATTR_MIN_STACK_SIZE
	.align		4
.L_4490:
        /*5aa8*/ 	.byte	0x04, 0x12
        /*5aaa*/ 	.short	(.L_4492 - .L_4491)
	.align		4
.L_4491:
        /*5aac*/ 	.word	index@(_Z15SoftmaxWarpImplI22BroadcastScaleMaskLoadIffbLm4EiE11DirectStoreIffEfLi2ELi30ELi32ELi1ELb0EL9Algorithm0EEvT_T0_ll)
        /*5ab0*/ 	.word	0x00000000


	//----- nvinfo : EIATTR_MIN_STACK_SIZE
	.align		4
.L_4492:
        /*5ab4*/ 	.byte	0x04, 0x12
        /*5ab6*/ 	.short	(.L_4494 - .L_4493)
	.align		4
.L_4493:
        /*5ab8*/ 	.word	index@(_Z15SoftmaxWarpImplI22BroadcastScaleMaskLoadIffbLm4EiE11DirectStoreIffEfLi2ELi28ELi32ELi1ELb1EL9Algorithm0EEvT_T0_ll)
        /*5abc*/ 	.word	0x00000000


	//----- nvinfo : EIATTR_MIN_STACK_SIZE
	.align		4
.L_4494:
        /*5ac0*/ 	.byte	0x04, 0x12
        /*5ac2*/ 	.short	(.L_4496 - .L_4495)
	.align		4
.L_4495:
        /*5ac4*/ 	.word	index@(_Z15SoftmaxWarpImplI22BroadcastScaleMaskLoadIffbLm4EiE11DirectStoreIffEfLi2ELi28ELi32ELi1ELb0EL9Algorithm0EEvT_T0_ll)
        /*5ac8*/ 	.word	0x00000000


	//----- nvinfo : EIATTR_MIN_STACK_SIZE
	.align		4
.L_4496:
        /*5acc*/ 	.byte	0x04, 0x12
        /*5ace*/ 	.short	(.L_4498 - .L_4497)
	.align		4
.L_4497:
        /*5ad0*/ 	.word	index@(_Z15SoftmaxWarpImplI22BroadcastScaleMaskLoadIffbLm4EiE11DirectStoreIffEfLi2ELi26ELi32ELi1ELb1EL9Algorithm0EEvT_T0_ll)
        /*5ad4*/ 	.word	0x00000000


	//----- nvinfo : EIATTR_MIN_STACK_SIZE
	.align		4
.L_4498:
        /*5ad8*/ 	.byte	0x04, 0x12
        /*5ada*/ 	.short	(.L_4500 - .L_4499)
	.align		4
.L_4499:
        /*5adc*/ 	.word	index@(_Z15SoftmaxWarpImplI22BroadcastScaleMaskLoadIffbLm4EiE11DirectStoreIffEfLi2ELi26ELi32ELi1ELb0EL9Algorithm0EEvT_T0_ll)
        /*5ae0*/ 	.word	0x00000000


	//----- nvinfo : EIATTR_MIN_STACK_SIZE
	.align		4
.L_4500:
        /*5ae4*/ 	.byte	0x04, 0x12
        /*5ae6*/ 	.short	(.L_4502 - .L_4501)
	.align		4
.L_4501:
        /*5ae8*/ 	.word	index@(_Z15SoftmaxWarpImplI22BroadcastScaleMaskLoadIffbLm4EiE11DirectStoreIffEfLi2ELi24ELi32ELi1ELb1EL9Algorithm0EEvT_T0_ll)
        /*5aec*/ 	.word	0x00000000


	//----- nvinfo : EIATTR_MIN_STACK_SIZE
	.align		4
.L_4502:
        /*5af0*/ 	.byte	0x04, 0x12
        /*5af2*/ 	.short	(.L_4504 - .L_4503)
	.align		4
.L_4503:
        /*5af4*/ 	.word	index@(_Z15SoftmaxWarpImplI22BroadcastScaleMaskLoadIffbLm4EiE11DirectStoreIffEfLi2ELi24ELi32ELi1ELb0EL9Algorithm0EEvT_T0_ll)
        /*5af8*/ 	.word	0x00000000


	//----- nvinfo : EIATTR_MIN_STACK_SIZE
	.align		4
.L_4504:
        /*5afc*/ 	.byte	0x04, 0x12
        /*5afe*/ 	.short	(.L_4506 - .L_4505)
	.align		4
.L_4505:
        /*5b00*/ 	.word	index@(_Z15SoftmaxWarpImplI22BroadcastScaleMaskLoadIffbLm4EiE11DirectStoreIffEfLi2ELi22ELi32ELi1ELb1EL9Algorithm0EEvT_T0_ll)
        /*5b04*/ 	.word	0x00000000


	//----- nvinfo : EIATTR_MIN_STACK_SIZE
	.align		4
.L_4506:
        /*5b08*/ 	.byte	0x04, 0x12
        /*5b0a*/ 	.short	(.L_4508 - .L_4507)
	.align		4
.L_4507:
        /*5b0c*/ 	.word	index@(_Z15SoftmaxWarpImplI22BroadcastScaleMaskLoadIffbLm4EiE11DirectStoreIffEfLi2ELi22ELi32ELi1ELb0EL9Algorithm0EEvT_T0_ll)
        /*5b10*/ 	.word	0x00000000


	//----- nvinfo : EIATTR_MIN_STACK_SIZE
	.align		4
.L_4508:
        /*5b14*/ 	.byte	0x04, 0x12
        /*5b16*/ 	.short	(.L_4510 - .L_4509)
	.align		4
.L_4509:
        /*5b18*/ 	.word	index@(_Z15SoftmaxWarpImplI22BroadcastScaleMaskLoadIffbLm4EiE11DirectStoreIffEfLi2ELi20ELi32ELi1ELb1EL9Algorithm0EEvT_T0_ll)
        /*5b1c*/ 	.word	0x00000000


	//----- nvinfo : EIATTR_MIN_STACK_SIZE
	.align		4
.L_4510:
        /*5b20*/ 	.byte	0x04, 0x12
        /*5b22*/ 	.short	(.L_4512 - .L_4511)
	.align		4
.L_4511:
        /*5b24*/ 	.word	index@(_Z15SoftmaxWarpImplI22BroadcastScaleMaskLoadIffbLm4EiE11DirectStoreIffEfLi2ELi20ELi32ELi1ELb0EL9Algorithm0EEvT_T0_ll)
        /*5b28*/ 	.word	0x00000000


	//----- nvinfo : EIATTR_MIN_STACK_SIZE
	.align		4
.L_4512:
        /*5b2c*/ 	.byte	0x04, 0x12
        /*5b2e*/ 	.short	(.L_4514 - .L_4513)
	.align		4
.L_4513:
        /*5b30*/ 	.word	index@(_Z15SoftmaxWarpImplI22BroadcastScaleMaskLoadIffbLm4EiE11DirectStoreIffEfLi2ELi18ELi32ELi1ELb1EL9Algorithm0EEvT_T0_ll)
        /*5b34*/ 	.word	0x00000000


	//----- nvinfo : EIATTR_MIN_STACK_SIZE
	.align		4
.L_4514:
        /*5b38*/ 	.byte	0x04, 0x12
        /*5b3a*/ 	.short	(.L_4516 - .L_4515)
	.align		4
.L_4515:
        /*5b3c*/ 	.word	index@(_Z15SoftmaxWarpImplI22BroadcastScaleMaskLoadIffbLm4EiE11DirectStoreIffEfLi2ELi18ELi32ELi1ELb0EL9Algorithm0EEvT_T0_ll)
        /*5b40*/ 	.word	0x00000000


	//----- nvinfo : EIATTR_MIN_STACK_SIZE
	.align		4
.L_4516:
        /*5b44*/ 	.byte	0x04, 0x12
        /*5b46*/ 	.short	(.L_4518 - .L_4517)
	.align		4
.L_4517:
        /*5b48*/ 	.word	index@(_Z15SoftmaxWarpImplI22BroadcastScaleMaskLoadIffbLm4EiE11DirectStoreIffEfLi2ELi16ELi32ELi1ELb1EL9Algorithm0EEvT_T0_ll)
        /*5b4c*/ 	.word	0x00000000


	//----- nvinfo : EIATTR_MIN_STACK_SIZE
	.align		4
.L_4518:
        /*5b50*/ 	.byte	0x04, 0x12
        /*5b52*/ 	.short	(.L_4520 - .L_4519)
	.align		4
.L_4519:
        /*5b54*/ 	.word	index@(_Z15SoftmaxWarpImplI22BroadcastScaleMaskLoadIffbLm4EiE11DirectStoreIffEfLi2ELi16ELi32ELi1ELb0EL9Algorithm0EEvT_T0_ll)
        /*5b58*/ 	.word	0x00000000


	//----- nvinfo : EIATTR_MIN_STACK_SIZE
	.align		4
.L_4520:
        /*5b5c*/ 	.byte	0x04, 0x12
        /*5b5e*/ 	.short	(.L_4522 - .L_4521)
	.align		4
.L_4521:
        /*5b60*/ 	.word	index@(_Z15SoftmaxWarpImplI22BroadcastScaleMaskLoadIffbLm4EiE11DirectStoreIffEfLi2ELi14ELi32ELi1ELb1EL9Algorithm0EEvT_T0_ll)
        /*5b64*/ 	.word	0x00000000


	//----- nvinfo : EIATTR_MIN_STACK_SIZE
	.align		4
.L_4522:
        /*5b68*/ 	.byte	0x04, 0x12
        /*5b6a*/ 	.short	(.L_4524 - .L_4523)
	.align		4
.L_4523:
        /*5b6c*/ 	.word	index@(_Z15SoftmaxWarpImplI22BroadcastScaleMaskLoadIffbLm4EiE11DirectStoreIffEfLi2ELi14ELi32ELi1ELb0EL9Algorithm0EEvT_T0_ll)
        /*5b70*/ 	.word	0x00000000


	//----- nvinfo : EIATTR_MIN_STACK_SIZE
	.align		4
.L_4524:
        /*5b74*/ 	.byte	0x04, 0x12
        /*5b76*/ 	.short	(.L_4526 - .L_4525)
	.align		4
.L_4525:
        /*5b78*/ 	.word	index@(_Z15SoftmaxWarpImplI22BroadcastScaleMaskLoadIffbLm4EiE11DirectStoreIffEfLi2ELi12ELi32ELi1ELb1EL9Algorithm0EEvT_T0_ll)
        /*5b7c*/ 	.word	0x00000000


	//----- nvinfo : EIATTR_MIN_STACK_SIZE
	.align		4
.L_4526:
        /*5b80*/ 	.byte	0x04, 0x12
        /*5b82*/ 	.short	(.L_4528 - .L_4527)
	.align		4
.L_4527:
        /*5b84*/ 	.word	index@(_Z15SoftmaxWarpImplI22BroadcastScaleMaskLoadIffbLm4EiE11DirectStoreIffEfLi2ELi12ELi32ELi1ELb0EL9Algorithm0EEvT_T0_ll)
        /*5b88*/ 	.word	0x00000000


	//----- nvinfo : EIATTR_MIN_STACK_SIZE
	.align		4
.L_4528:
        /*5b8c*/ 	.byte	0x04, 0x12
        /*5b8e*/ 	.short	(.L_4530 - .L_4529)
	.align		4
.L_4529:
        /*5b90*/ 	.word	index@(_Z15SoftmaxWarpImplI22BroadcastScaleMaskLoadIffbLm4EiE11DirectStoreIffEfLi2ELi10ELi32ELi1ELb1EL9Algorithm0EEvT_T0_ll)
        /*5b94*/ 	.word	0x00000000


	//----- nvinfo : EIATTR_MIN_STACK_SIZE
	.align		4
.L_4530:
        /*5b98*/ 	.byte	0x04, 0x12
        /*5b9a*/ 	.short	(.L_4532 - .L_4531)
	.align		4
.L_4531:
        /*5b9c*/ 	.word	index@(_Z15SoftmaxWarpImplI22BroadcastScaleMaskLoadIffbLm4EiE11DirectStoreIffEfLi2ELi10ELi32ELi1ELb0EL9Algorithm0EEvT_T0_ll)
        /*5ba0*/ 	.word	0x00000000


	//----- nvinfo : EIATTR_MIN_STACK_SIZE
	.align		4
.L_4532:
        /*5ba4*/ 	.byte	0x04, 0x12
        /*5ba6*/ 	.short	(.L_4534 - .L_4533)
	.align		4
.L_4533:
        /*5ba8*/ 	.word	index@(_Z15SoftmaxWarpImplI22BroadcastScaleMaskLoadIffbLm4EiE11DirectStoreIffEfLi2ELi8ELi32ELi1ELb1EL9Algorithm0EEvT_T0_ll)
        /*5bac*/ 	.word	0x00000000


	//----- nvinfo : EIATTR_MIN_STACK_SIZE
	.align		4
.L_4534:
        /*5bb0*/ 	.byte	0x04, 0x12
        /*5bb2*/ 	.short	(.L_4536 - .L_4535)
	.align		4
.L_4535:
        /*5bb4*/ 	.word	index@(_Z15SoftmaxWarpImplI22BroadcastScaleMaskLoadIffbLm4EiE11DirectStoreIffEfLi2ELi8ELi32ELi1ELb0EL9Algorithm0EEvT_T0_ll)
        /*5bb8*/ 	.word	0x00000000


	//----- nvinfo : EIATTR_MIN_STACK_SIZE
	.align		4
.L_4536:
        /*5bbc*/ 	.byte	0x04, 0x12
        /*5bbe*/ 	.short	(.L_4538 - .L_4537)
	.align		4
.L_4537:
        /*5bc0*/ 	.word	index@(_Z15SoftmaxWarpImplI22BroadcastScaleMaskLoadIffbLm4EiE11DirectStoreIffEfLi2ELi6ELi32ELi1ELb1EL9Algorithm0EEvT_T0_ll)
        /*5bc4*/ 	.word	0x00000000


	//----- nvinfo : EIATTR_MIN_STACK_SIZE
	.align		4
.L_4538:
        /*5bc8*/ 	.byte	0x04, 0x12
        /*5bca*/ 	.short	(.L_4540 - .L_4539)
	.align		4
.L_4539:
        /*5bcc*/ 	.word	index@(_Z15SoftmaxWarpImplI22BroadcastScaleMaskLoadIffbLm4EiE11DirectStoreIffEfLi2ELi6ELi32ELi1ELb0EL9Algorithm0EEvT_T0_ll)
        /*5bd0*/ 	.word	0x00000000


	//----- nvinfo : EIATTR_MIN_STACK_SIZE
	.align		4
.L_4540:
        /*5bd4*/ 	.byte	0x04, 0x12
        /*5bd6*/ 	.short	(.L_4542 - .L_4541)
	.align		4
.L_4541:
        /*5bd8*/ 	.word	index@(_Z15SoftmaxWarpImplI22BroadcastScaleMaskLoadIffbLm4EiE11DirectStoreIffEfLi2ELi4ELi32ELi1ELb1EL9Algorithm0EEvT_T0_ll)
        /*5bdc*/ 	.word	0x00000000


	//----- nvinfo : EIATTR_MIN_STACK_SIZE
	.align		4
.L_4542:
        /*5be0*/ 	.byte	0x04, 0x12
        /*5be2*/ 	.short	(.L_4544 - .L_4543)
	.align		4
.L_4543:
        /*5be4*/ 	.word	index@(_Z15SoftmaxWarpImplI22BroadcastScaleMaskLoadIffbLm4EiE11DirectStoreIffEfLi2ELi4ELi32ELi1ELb0EL9Algorithm0EEvT_T0_ll)
        /*5be8*/ 	.word	0x00000000


	//----- nvinfo : EIATTR_MIN_STACK_SIZE
	.align		4
.L_4544:
        /*5bec*/ 	.byte	0x04, 0x12
        /*5bee*/ 	.short	(.L_4546 - .L_4545)
	.align		4
.L_4545:
        /*5bf0*/ 	.word	index@(_Z15SoftmaxWarpImplI22BroadcastScaleMaskLoadIffbLm4EiE11DirectStoreIffEfLi2ELi2ELi32ELi1ELb1EL9Algorithm0EEvT_T0_ll)
        /*5bf4*/ 	.word	0x00000000


	//----- nvinfo : EIATTR_MIN_STACK_SIZE
	.align		4
.L_4546:
        /*5bf8*/ 	.byte	0x04, 0x12
        /*5bfa*/ 	.short	(.L_4548 - .L_4547)
	.align		4
.L_4547:
        /*5bfc*/ 	.word	index@(_Z15SoftmaxWarpImplI22BroadcastScaleMaskLoadIffbLm4EiE11DirectStoreIffEfLi2ELi2ELi32ELi1ELb0EL9Algorithm0EEvT_T0_ll)
        /*5c00*/ 	.word	0x00000000


	//----- nvinfo : EIATTR_MIN_STACK_SIZE
	.align		4
.L_4548:
        /*5c04*/ 	.byte	0x04, 0x12
        /*5c06*/ 	.short	(.L_4550 - .L_4549)
	.align		4
.L_4549:
        /*5c08*/ 	.word	index@(_Z15SoftmaxWarpImplI22BroadcastScaleMaskLoadIffbLm4EiE11DirectStoreIffEfLi2ELi2ELi32ELi2ELb1EL9Algorithm0EEvT_T0_ll)
        /*5c0c*/ 	.word	0x00000000


	//----- nvinfo : EIATTR_MIN_STACK_SIZE
	.align		4
.L_4550:
        /*5c10*/ 	.byte	0x04, 0x12
        /*5c12*/ 	.short	(.L_4552 - .L_4551)
	.align		4
.L_4551:
        /*5c14*/ 	.word	index@(_Z15SoftmaxWarpImplI22BroadcastScaleMaskLoadIffbLm4EiE11DirectStoreIffEfLi2ELi2ELi32ELi2ELb0EL9Algorithm0EEvT_T0_ll)
        /*5c18*/ 	.word	0x00000000


	//----- nvinfo : EIATTR_MIN_STACK_SIZE
	.align		4
.L_4552:
        /*5c1c*/ 	.byte	0x04, 0x12
        /*5c1e*/ 	.short	(.L_4554 - .L_4553)
	.align		4
.L_4553:
        /*5c20*/ 	.word	index@(_Z15SoftmaxWarpImplI22BroadcastScaleMaskLoadIffbLm4EiE11DirectStoreIffEfLi2ELi2ELi16ELi1ELb1EL9Algorithm0EEvT_T0_ll)
        /*5c24*/ 	.word	0x00000000


	//----- nvinfo : EIATTR_MIN_STACK_SIZE
	.align		4
.L_4554:
        /*5c28*/ 	.byte	0x04, 0x12
        /*5c2a*/ 	.short	(.L_4556 - .L_4555)
	.align		4
.L_4555:
        /*5c2c*/ 	.word	index@(_Z15SoftmaxWarpImplI22BroadcastScaleMaskLoadIffbLm4EiE11DirectStoreIffEfLi2ELi2ELi16ELi1ELb0EL9Algorithm0EEvT_T0_ll)
        /*5c30*/ 	.word	0x00000000


	//----- nvinfo : EIATTR_MIN_STACK_SIZE
	.align		4
.L_4556:
        /*5c34*/ 	.byte	0x04, 0x12
        /*5c36*/ 	.short	(.L_4558 - .L_4557)
	.align		4
.L_4557:
        /*5c38*/ 	.word	index@(_Z15SoftmaxWarpImplI22BroadcastScaleMaskLoadIffbLm4EiE11DirectStoreIffEfLi2ELi2ELi16ELi2ELb1EL9Algorithm0EEvT_T0_ll)
        /*5c3c*/ 	.word	0x00000000


	//----- nvinfo : EIATTR_MIN_STACK_SIZE
	.align		4
.L_4558:
        /*5c40*/ 	.byte	0x04, 0x12
        /*5c42*/ 	.short	(.L_4560 - .L_4559)
	.align		4
.L_4559:
        /*5c44*/ 	.word	index@(_Z15SoftmaxWarpImplI22BroadcastScaleMaskLoadIffbLm4EiE11DirectStoreIffEfLi2ELi2ELi16ELi2ELb0EL9Algorithm0EEvT_T0_ll)
        /*5c48*/ 	.word	0x00000000


	//----- nvinfo : EIATTR_MIN_STACK_SIZE
	.align		4
.L_4560:
        /*5c4c*/ 	.byte	0x04, 0x12
        /*5c4e*/ 	.short	(.L_4562 - .L_4561)
	.align		4
.L_4561:
        /*5c50*/ 	.word	index@(_Z15SoftmaxWarpImplI22BroadcastScaleMaskLoadIffbLm4EiE11DirectStoreIffEfLi2ELi2ELi8ELi1ELb1EL9Algorithm0EEvT_T0_ll)
        /*5c54*/ 	.word	0x00000000


	//----- nvinfo : EIATTR_MIN_STACK_SIZE
	.align		4
.L_4562:
        /*5c58*/ 	.byte	0x04, 0x12
        /*5c5a*/ 	.short	(.L_4564 - .L_4563)
	.align		4
.L_4563:
        /*5c5c*/ 	.word	index@(_Z15SoftmaxWarpImplI22BroadcastScaleMaskLoadIffbLm4EiE11DirectStoreIffEfLi2ELi2ELi8ELi1ELb0EL9Algorithm0EEvT_T0_ll)
        /*5c60*/ 	.word	0x00000000


	//----- nvinfo : EIATTR_MIN_STACK_SIZE
	.align		4
.L_4564:
        /*5c64*/ 	.byte	0x04, 0x12
        /*5c66*/ 	.short	(.L_4566 - .L_4565)
	.align		4
.L_4565:
        /*5c68*/ 	.word	index@(_Z15SoftmaxWarpImplI22BroadcastScaleMaskLoadIffbLm4EiE11DirectStoreIffEfLi2ELi2ELi8ELi2ELb1EL9Algorithm0EEvT_T0_ll)
        /*5c6c*/ 	.word	0x00000000


	//----- nvinfo : EIATTR_MIN_STACK_SIZE
	.align		4
.L_4566:
        /*5c70*/ 	.byte	0x04, 0x12
        /*5c72*/ 	.short	(.L_4568 - .L_4567)
	.align		4
.L_4567:
        /*5c74*/ 	.word	index@(_Z15SoftmaxWarpImplI22BroadcastScaleMaskLoadIffbLm4EiE11DirectStoreIffEfLi2ELi2ELi8ELi2ELb0EL9Algorithm0EEvT_T0_ll)
        /*5c78*/ 	.word	0x00000000


	//----- nvinfo : EIATTR_MIN_STACK_SIZE
	.align		4
.L_4568:
        /*5c7c*/ 	.byte	0x04, 0x12
        /*5c7e*/ 	.short	(.L_4570 - .L_4569)
	.align		4
.L_4569:
        /*5c80*/ 	.word	index@(_Z15SoftmaxWarpImplI22BroadcastScaleMaskLoadIffbLm4EiE11DirectStoreIffEfLi2ELi2ELi4ELi1ELb1EL9Algorithm0EEvT_T0_ll)
        /*5c84*/ 	.word	0x00000000


	//----- nvinfo : EIATTR_MIN_STACK_SIZE
	.align		4
.L_4570:
        /*5c88*/ 	.byte	0x04, 0x12
        /*5c8a*/ 	.short	(.L_4572 - .L_4571)
	.align		4
.L_4571:
        /*5c8c*/ 	.word	index@(_Z15SoftmaxWarpImplI22BroadcastScaleMaskLoadIffbLm4EiE11DirectStoreIffEfLi2ELi2ELi4ELi1ELb0EL9Algorithm0EEvT_T0_ll)
        /*5c90*/ 	.word	0x00000000


	//----- nvinfo : EIATTR_MIN_STACK_SIZE
	.align		4
.L_4572:
        /*5c94*/ 	.byte	0x04, 0x12
        /*5c96*/ 	.short	(.L_4574 - .L_4573)
	.align		4
.L_4573:
        /*5c98*/ 	.word	index@(_Z15SoftmaxWarpImplI22BroadcastScaleMaskLoadIffbLm4EiE11DirectStoreIffEfLi2ELi2ELi4ELi2ELb1EL9Algorithm0EEvT_T0_ll)
        /*5c9c*/ 	.word	0x00000000


	//----- nvinfo : EIATTR_MIN_STACK_SIZE
	.align		4
.L_4574:
        /*5ca0*/ 	.byte	0x04, 0x12
        /*5ca2*/ 	.short	(.L_4576 - .L_4575)
	.align		4
.L_4575:
        /*5ca4*/ 	.word	index@(_Z15SoftmaxWarpImplI22BroadcastScaleMaskLoadIffbLm4EiE11DirectStoreIffEfLi2ELi2ELi4ELi2ELb0EL9Algorithm0EEvT_T0_ll)
        /*5ca8*/ 	.word	0x00000000


	//----- nvinfo : EIATTR_MIN_STACK_SIZE
	.align		4
.L_4576:
        /*5cac*/ 	.byte	0x04, 0x12
        /*5cae*/ 	.short	(.L_4578 - .L_4577)
	.align		4
.L_4577:
        /*5cb0*/ 	.word	index@(_Z15SoftmaxWarpImplI22BroadcastScaleMaskLoadIffbLm4EiE11DirectStoreIffEfLi2ELi2ELi2ELi1ELb1EL9Algorithm0EEvT_T0_ll)
        /*5cb4*/ 	.word	0x00000000


	//----- nvinfo : EIATTR_MIN_STACK_SIZE
	.align		4
.L_4578:
        /*5cb8*/ 	.byte	0x04, 0x12
        /*5cba*/ 	.short	(.L_4580 - .L_4579)
	.align		4
.L_4579:
        /*5cbc*/ 	.word	index@(_Z15SoftmaxWarpImplI22BroadcastScaleMaskLoadIffbLm4EiE11DirectStoreIffEfLi2ELi2ELi2ELi1ELb0EL9Algorithm0EEvT_T0_ll)
        /*5cc0*/ 	.word	0x00000000


	//----- nvinfo : EIATTR_MIN_STACK_SIZE
	.align		4
.L_4580:
        /*5cc4*/ 	.byte	0x04, 0x12
        /*5cc6*/ 	.short	(.L_4582 - .L_4581)
	.align		4
.L_4581:
        /*5cc8*/ 	.word	index@(_Z15SoftmaxWarpImplI22BroadcastScaleMaskLoadIffbLm4EiE11DirectStoreIffEfLi2ELi2ELi2ELi2ELb1EL9Algorithm0EEvT_T0_ll)
        /*5ccc*/ 	.word	0x00000000


	//----- nvinfo : EIATTR_MIN_STACK_SIZE
	.align		4
.L_4582:
        /*5cd0*/ 	.byte	0x04, 0x12
        /*5cd2*/ 	.short	(.L_4584 - .L_4583)
	.align		4
.L_4583:
        /*5cd4*/ 	.word	index@(_Z15SoftmaxWarpImplI22BroadcastScaleMaskLoadIffbLm4EiE11DirectStoreIffEfLi2ELi2ELi2ELi2ELb0EL9Algorithm0EEvT_T0_ll)
        /*5cd8*/ 	.word	0x00000000


	//----- nvinfo : EIATTR_MIN_STACK_SIZE
	.align		4
.L_4584:
        /*5cdc*/ 	.byte	0x04, 0x12
        /*5cde*/ 	.short	(.L_4586 - .L_4585)
	.align		4
.L_4585:
        /*5ce0*/ 	.word	index@(_Z15SoftmaxWarpImplI22BroadcastScaleMaskLoadIffbLm4EiE11DirectStoreIffEfLi2ELi2ELi1ELi1ELb1EL9Algorithm0EEvT_T0_ll)
        /*5ce4*/ 	.word	0x00000000


	//----- nvinfo : EIATTR_MIN_STACK_SIZE
	.align		4
.L_4586:
        /*5ce8*/ 	.byte	0x04, 0x12
        /*5cea*/ 	.short	(.L_4588 - .L_4587)
	.align		4
.L_4587:
        /*5cec*/ 	.word	index@(_Z15SoftmaxWarpImplI22BroadcastScaleMaskLoadIffbLm4EiE11DirectStoreIffEfLi2ELi2ELi1ELi1ELb0EL9Algorithm0EEvT_T0_ll)
        /*5cf0*/ 	.word	0x00000000


	//----- nvinfo : EIATTR_MIN_STACK_SIZE
	.align		4
.L_4588:
        /*5cf4*/ 	.byte	0x04, 0x12
        /*5cf6*/ 	.short	(.L_4590 - .L_4589)
	.align		4
.L_4589:
        /*5cf8*/ 	.word	index@(_Z15SoftmaxWarpImplI22BroadcastScaleMaskLoadIffbLm4EiE11DirectStoreIffEfLi2ELi2ELi1ELi2ELb1EL9Algorithm0EEvT_T0_ll)
        /*5cfc*/ 	.word	0x00000000


	//----- nvinfo : EIATTR_MIN_STACK_SIZE
	.align		4
.L_4590:
        /*5d00*/ 	.byte	0x04, 0x12
        /*5d02*/ 	.short	(.L_4592 - .L_4591)
	.align		4
.L_4591:
        /*5d04*/ 	.word	index@(_Z15SoftmaxWarpImplI22BroadcastScaleMaskLoadIffbLm4EiE11DirectStoreIffEfLi2ELi2ELi1ELi2ELb0EL9Algorithm0EEvT_T0_ll)
        /*5d08*/ 	.word	0x00000000


	//----- nvinfo : EIATTR_MIN_STACK_SIZE
	.align		4
.L_4592:
        /*5d0c*/ 	.byte	0x04, 0x12
        /*5d0e*/ 	.short	(.L_4594 - .L_4593)
	.align		4
.L_4593:
        /*5d10*/ 	.word	index@(_Z24SoftmaxBlockUncachedImplI22BroadcastScaleMaskLoadIffbLm3EiE11DirectStoreIffEfLi1ELi1024EL9Algorithm0EEvT_T0_ll)
        /*5d14*/ 	.word	0x00000000


	//----- nvinfo : EIATTR_MIN_STACK_SIZE
	.align		4
.L_4594:
        /*5d18*/ 	.byte	0x04, 0x12
        /*5d1a*/ 	.short	(.L_4596 - .L_4595)
	.align		4
.L_4595:
        /*5d1c*/ 	.word	index@(_Z24SoftmaxBlockUncachedImplI22BroadcastScaleMaskLoadIffbLm3EiE11DirectStoreIffEfLi2ELi1024EL9Algorithm0EEvT_T0_ll)
        /*5d20*/ 	.word	0x00000000


	//----- nvinfo : EIATTR_MIN_STACK_SIZE
	.align		4
.L_4596:
        /*5d24*/ 	.byte	0x04, 0x12
        /*5d26*/ 	.short	(.L_4598 - .L_4597)
	.align		4
.L_4597:
        /*5d28*/ 	.word	index@(_Z20SoftmaxBlockSMemImplI22BroadcastScaleMaskLoadIffbLm3EiE11DirectStoreIffEfLi1ELi256EL9Algorithm0EEvT_T0_ll)
        /*5d2c*/ 	.word	0x00000000


	//----- nvinfo : EIATTR_MIN_STACK_SIZE
	.align		4
.L_4598:
        /*5d30*/ 	.byte	0x04, 0x12
        /*5d32*/ 	.short	(.L_4600 - .L_4599)
	.align		4
.L_4599:
        /*5d34*/ 	.word	index@(_Z20SoftmaxBlockSMemImplI22BroadcastScaleMaskLoadIffbLm3EiE11DirectStoreIffEfLi1ELi512EL9Algorithm0EEvT_T0_ll)
        /*5d38*/ 	.word	0x00000000


	//----- nvinfo : EIATTR_MIN_STACK_SIZE
	.align		4
.L_4600:
        /*5d3c*/ 	.byte	0x04, 0x12
        /*5d3e*/ 	.short	(.L_4602 - .L_4601)
	.align		4
.L_4601:
        /*5d40*/ 	.word	index@(_Z20SoftmaxBlockSMemImplI22BroadcastScaleMaskLoadIffbLm3EiE11DirectStoreIffEfLi1ELi1024EL9Algorithm0EEvT_T0_ll)
        /*5d44*/ 	.word	0x00000000


	//----- nvinfo : EIATTR_MIN_STACK_SIZE
	.align		4
.L_4602:
        /*5d48*/ 	.byte	0x04, 0x12
        /*5d4a*/ 	.short	(.L_4604 - .L_4603)
	.align		4
.L_4603:
        /*5d4c*/ 	.word	index@(_Z20SoftmaxBlockSMemImplI22BroadcastScaleMaskLoadIffbLm3EiE11DirectStoreIffEfLi1ELi128EL9Algorithm0EEvT_T0_ll)
        /*5d50*/ 	.word	0x00000000


	//----- nvinfo : EIATTR_MIN_STACK_SIZE
	.align		4
.L_4604:
        /*5d54*/ 	.byte	0x04, 0x12
        /*5d56*/ 	.short	(.L_4606 - .L_4605)
	.align		4
.L_4605:
        /*5d58*/ 	.word	index@(_Z20SoftmaxBlockSMemImplI22BroadcastScaleMaskLoadIffbLm3EiE11DirectStoreIffEfLi2ELi256EL9Algorithm0EEvT_T0_ll)
        /*5d5c*/ 	.word	0x00000000


	//----- nvinfo : EIATTR_MIN_STACK_SIZE
	.align		4
.L_4606:
        /*5d60*/ 	.byte	0x04, 0x12
        /*5d62*/ 	.short	(.L_4608 - .L_4607)
	.align		4
.L_4607:
        /*5d64*/ 	.word	index@(_Z20SoftmaxBlockSMemImplI22BroadcastScaleMaskLoadIffbLm3EiE11DirectStoreIffEfLi2ELi512EL9Algorithm0EEvT_T0_ll)
        /*5d68*/ 	.word	0x00000000


	//----- nvinfo : EIATTR_MIN_STACK_SIZE
	.align		4
.L_4608:
        /*5d6c*/ 	.byte	0x04, 0x12
        /*5d6e*/ 	.short	(.L_4610 - .L_4609)
	.align		4
.L_4609:
        /*5d70*/ 	.word	index@(_Z20SoftmaxBlockSMemImplI22BroadcastScaleMaskLoadIffbLm3EiE11DirectStoreIffEfLi2ELi1024EL9Algorithm0EEvT_T0_ll)
        /*5d74*/ 	.word	0x00000000


	//----- nvinfo : EIATTR_MIN_STACK_SIZE
	.align		4
.L_4610:
        /*5d78*/ 	.byte	0x04, 0x12
        /*5d7a*/ 	.short	(.L_4612 - .L_4611)
	.align		4
.L_4611:
        /*5d7c*/ 	.word	index@(_Z20SoftmaxBlockSMemImplI22BroadcastScaleMaskLoadIffbLm3EiE11DirectStoreIffEfLi2ELi128EL9Algorithm0EEvT_T0_ll)
        /*5d80*/ 	.word	0x00000000


	//----- nvinfo : EIATTR_MIN_STACK_SIZE
	.align		4
.L_4612:
        /*5d84*/ 	.byte	0x04, 0x12
        /*5d86*/ 	.short	(.L_4614 - .L_4613)
	.align		4
.L_4613:
        /*5d88*/ 	.word	index@(_Z15SoftmaxWarpImplI22BroadcastScaleMaskLoadIffbLm3EiE11DirectStoreIffEfLi1ELi32ELi32ELi1ELb1EL9Algorithm0EEvT_T0_ll)
        /*5d8c*/ 	.word	0x00000000


	//----- nvinfo : EIATTR_MIN_STACK_SIZE
	.align		4
.L_4614:
        /*5d90*/ 	.byte	0x04, 0x12
        /*5d92*/ 	.short	(.L_4616 - .L_4615)
	.align		4
.L_4615:
        /*5d94*/ 	.word	index@(_Z15SoftmaxWarpImplI22BroadcastScaleMaskLoadIffbLm3EiE11DirectStoreIffEfLi1ELi32ELi32ELi1ELb0EL9Algorithm0EEvT_T0_ll)
        /*5d98*/ 	.word	0x00000000


	//----- nvinfo : EIATTR_MIN_STACK_SIZE
	.align		4
.L_4616:
        /*5d9c*/ 	.byte	0x04, 0x12
        /*5d9e*/ 	.short	(.L_4618 - .L_4617)
	.align		4
.L_4617:
        /*5da0*/ 	.word	index@(_Z15SoftmaxWarpImplI22BroadcastScaleMaskLoadIffbLm3EiE11DirectStoreIffEfLi1ELi31ELi32ELi1ELb1EL9Algorithm0EEvT_T0_ll)
        /*5da4*/ 	.word	0x00000000


	//----- nvinfo : EIATTR_MIN_STACK_SIZE
	.align		4
.L_4618:
        /*5da8*/ 	.byte	0x04, 0x12
        /*5daa*/ 	.short	(.L_4620 - .L_4619)
	.align		4
.L_4619:
        /*5dac*/ 	.word	index@(_Z15SoftmaxWarpImplI22BroadcastScaleMaskLoadIffbLm3EiE11DirectStoreIffEfLi1ELi31ELi32ELi1ELb0EL9Algorithm0EEvT_T0_ll)
        /*5db0*/ 	.word	0x00000000


	//----- nvinfo : EIATTR_MIN_STACK_SIZE
	.align		4
.L_4620:
        /*5db4*/ 	.byte	0x04, 0x12
        /*5db6*/ 	.short	(.L_4622 - .L_4621)
	.align		4
.L_4621:
        /*5db8*/ 	.word	index@(_Z15SoftmaxWarpImplI22BroadcastScaleMaskLoadIffbLm3EiE11DirectStoreIffEfLi1ELi30ELi32ELi1ELb1EL9Algorithm0EEvT_T0_ll)
        /*5dbc*/ 	.word	0x00000000


	//----- nvinfo : EIATTR_MIN_STACK_SIZE
	.align		4
.L_4622:
        /*5dc0*/ 	.byte	0x04, 0x12
        /*5dc2*/ 	.short	(.L_4624 - .L_4623)
	.align		4
.L_4623:
        /*5dc4*/ 	.word	index@(_Z15SoftmaxWarpImplI22BroadcastScaleMaskLoadIffbLm3EiE11DirectStoreIffEfLi1ELi30ELi32ELi1ELb0EL9Algorithm0EEvT_T0_ll)
        /*5dc8*/ 	.word	0x00000000


	//----- nvinfo : EIATTR_MIN_STACK_SIZE
	.align		4
.L_4624:
        /*5dcc*/ 	.byte	0x04, 0x12
        /*5dce*/ 	.short	(.L_4626 - .L_4625)
	.align		4
.L_4625:
        /*5dd0*/ 	.word	index@(_Z15SoftmaxWarpImplI22BroadcastScaleMaskLoadIffbLm3EiE11DirectStoreIffEfLi1ELi29ELi32ELi1ELb1EL9Algorithm0EEvT_T0_ll)
        /*5dd4*/ 	.word	0x00000000


	//----- nvinfo : EIATTR_MIN_STACK_SIZE
	.align		4
.L_4626:
        /*5dd8*/ 	.byte	0x04, 0x12
        /*5dda*/ 	.short	(.L_4628 - .L_4627)
	.align		4
.L_4627:
        /*5ddc*/ 	.word	index@(_Z15SoftmaxWarpImplI22BroadcastScaleMaskLoadIffbLm3EiE11DirectStoreIffEfLi1ELi29ELi32ELi1ELb0EL9Algorithm0EEvT_T0_ll)
        /*5de0*/ 	.word	0x00000000


	//----- nvinfo : EIATTR_MIN_STACK_SIZE
	.align		4
.L_4628:
        /*5de4*/ 	.byte	0x04, 0x12
        /*5de6*/ 	.short	(.L_4630 - .L_4629)
	.align		4
.L_4629:
        /*5de8*/ 	.word	index@(_Z15SoftmaxWarpImplI22BroadcastScaleMaskLoadIffbLm3EiE11DirectStoreIffEfLi1ELi28ELi32ELi1ELb1EL9Algorithm0EEvT_T0_ll)
        /*5dec*/ 	.word	0x00000000


	//----- nvinfo : EIATTR_MIN_STACK_SIZE
	.align		4
.L_4630:
        /*5df0*/ 	.byte	0x04, 0x12
        /*5df2*/ 	.short	(.L_4632 - .L_4631)
	.align		4
.L_4631:
        /*5df4*/ 	.word	index@(_Z15SoftmaxWarpImplI22BroadcastScaleMaskLoadIffbLm3EiE11DirectStoreIffEfLi1ELi28ELi32ELi1ELb0EL9Algorithm0EEvT_T0_ll)
        /*5df8*/ 	.word	0x00000000


	//----- nvinfo : EIATTR_MIN_STACK_SIZE
	.align		4
.L_4632:
        /*5dfc*/ 	.byte	0x04, 0x12
        /*5dfe*/ 	.short	(.L_4634 - .L_4633)
	.align		4
.L_4633:
        /*5e00*/ 	.word	index@(_Z15SoftmaxWarpImplI22BroadcastScaleMaskLoadIffbLm3EiE11DirectStoreIffEfLi1ELi27ELi32ELi1ELb1EL9Algorithm0EEvT_T0_ll)
        /*5e04*/ 	.word	0x00000000


	//----- nvinfo : EIATTR_MIN_STACK_SIZE
	.align		4
.L_4634:
        /*5e08*/ 	.byte	0x04, 0x12
        /*5e0a*/ 	.short	(.L_4636 - .L_4635)
	.align		4
.L_4635:
        /*5e0c*/ 	.word	index@(_Z15SoftmaxWarpImplI22BroadcastScaleMaskLoadIffbLm3EiE11DirectStoreIffEfLi1ELi27ELi32ELi1ELb0EL9Algorithm0EEvT_T0_ll)
        /*5e10*/ 	.word	0x00000000


	//----- nvinfo : EIATTR_MIN_STACK_SIZE
	.align		4
.L_4636:
        /*5e14*/ 	.byte	0x04, 0x12
        /*5e16*/ 	.short	(.L_4638 - .L_4637)
	.align		4
.L_4637:
        /*5e18*/ 	.word	index@(_Z15SoftmaxWarpImplI22BroadcastScaleMaskLoadIffbLm3EiE11DirectStoreIffEfLi1ELi26ELi32ELi1ELb1EL9Algorithm0EEvT_T0_ll)
        /*5e1c*/ 	.word	0x00000000


	//----- nvinfo : EIATTR_MIN_STACK_SIZE
	.align		4
.L_4638:
        /*5e20*/ 	.byte	0x04, 0x12
        /*5e22*/ 	.short	(.L_4640 - .L_4639)
	.align		4
.L_4639:
        /*5e24*/ 	.word	index@(_Z15SoftmaxWarpImplI22BroadcastScaleMaskLoadIffbLm3EiE11DirectStoreIffEfLi1ELi26ELi32ELi1ELb0EL9Algorithm0EEvT_T0_ll)
        /*5e28*/ 	.word	0x00000000


	//----- nvinfo : EIATTR_MIN_STACK_SIZE
	.align		4
.L_4640:
        /*5e2c*/ 	.byte	0x04, 0x12
        /*5e2e*/ 	.short	(.L_4642 - .L_4641)
	.align		4
.L_4641:
        /*5e30*/ 	.word	index@(_Z15SoftmaxWarpImplI22BroadcastScaleMaskLoadIffbLm3EiE11DirectStoreIffEfLi1ELi25ELi32ELi1ELb1EL9Algorithm0EEvT_T0_ll)
        /*5e34*/ 	.word	0x00000000


	//----- nvinfo : EIATTR_MIN_STACK_SIZE
	.align		4
.L_4642:
        /*5e38*/ 	.byte	0x04, 0x12
        /*5e3a*/ 	.short	(.L_4644 - .L_4643)
	.align		4
.L_4643:
        /*5e3c*/ 	.word	index@(_Z15SoftmaxWarpImplI22BroadcastScaleMaskLoadIffbLm3EiE11DirectStoreIffEfLi1ELi25ELi32ELi1ELb0EL9Algorithm0EEvT_T0_ll)
        /*5e40*/ 	.word	0x00000000


	//----- nvinfo : EIATTR_MIN_STACK_SIZE
	.align		4
.L_4644:
        /*5e44*/ 	.byte	0x04, 0x12
        /*5e46*/ 	.short	(.L_4646 - .L_4645)
	.align		4
.L_4645:
        /*5e48*/ 	.word	index@(_Z15SoftmaxWarpImplI22BroadcastScaleMaskLoadIffbLm3EiE11DirectStoreIffEfLi1ELi24ELi32ELi1ELb1EL9Algorithm0EEvT_T0_ll)
        /*5e4c*/ 	.word	0x00000000


	//----- nvinfo : EIATTR_MIN_STACK_SIZE
	.align		4
.L_4646:
        /*5e50*/ 	.byte	0x04, 0x12
        /*5e52*/ 	.short	(.L_4648 - .L_4647)
	.align		4
.L_4647:
        /*5e54*/ 	.word	index@(_Z15SoftmaxWarpImplI22BroadcastScaleMaskLoadIffbLm3EiE11DirectStoreIffEfLi1ELi24ELi32ELi1ELb0EL9Algorithm0EEvT_T0_ll)
        /*5e58*/ 	.word	0x00000000


	//----- nvinfo : EIATTR_MIN_STACK_SIZE
	.align		4
.L_4648:
        /*5e5c*/ 	.byte	0x04, 0x12
        /*5e5e*/ 	.short	(.L_4650 - .L_4649)
	.align		4
.L_4649:
        /*5e60*/ 	.word	index@(_Z15SoftmaxWarpImplI22BroadcastScaleMaskLoadIffbLm3EiE11DirectStoreIffEfLi1ELi23ELi32ELi1ELb1EL9Algorithm0EEvT_T0_ll)
        /*5e64*/ 	.word	0x00000000


	//----- nvinfo : EIATTR_MIN_STACK_SIZE
	.align		4
.L_4650:
        /*5e68*/ 	.byte	0x04, 0x12
        /*5e6a*/ 	.short	(.L_4652 - .L_4651)
	.align		4
.L_4651:
        /*5e6c*/ 	.word	index@(_Z15SoftmaxWarpImplI22BroadcastScaleMaskLoadIffbLm3EiE11DirectStoreIffEfLi1ELi23ELi32ELi1ELb0EL9Algorithm0EEvT_T0_ll)
        /*5e70*/ 	.word	0x00000000


	//----- nvinfo : EIATTR_MIN_STACK_SIZE
	.align		4
.L_4652:
        /*5e74*/ 	.byte	0x04, 0x12
        /*5e76*/ 	.short	(.L_4654 - .L_4653)
	.align		4
.L_4653:
        /*5e78*/ 	.word	index@(_Z15SoftmaxWarpImplI22BroadcastScaleMaskLoadIffbLm3EiE11DirectStoreIffEfLi1ELi22ELi32ELi1ELb1EL9Algorithm0EEvT_T0_ll)
        /*5e7c*/ 	.word	0x00000000


	//----- nvinfo : EIATTR_MIN_STACK_SIZE
	.align		4
.L_4654:
        /*5e80*/ 	.byte	0x04, 0x12
        /*5e82*/ 	.short	(.L_4656 - .L_4655)
	.align		4
.L_4655:
        /*5e84*/ 	.word	index@(_Z15SoftmaxWarpImplI22BroadcastScaleMaskLoadIffbLm3EiE11DirectStoreIffEfLi1ELi22ELi32ELi1ELb0EL9Algorithm0EEvT_T0_ll)
        /*5e88*/ 	.word	0x00000000


	//----- nvinfo : EIATTR_MIN_STACK_SIZE
	.align		4
.L_4656:
        /*5e8c*/ 	.byte	0x04, 0x12
        /*5e8e*/ 	.short	(.L_4658 - .L_4657)
	.align		4
.L_4657:
        /*5e90*/ 	.word	index@(_Z15SoftmaxWarpImplI22BroadcastScaleMaskLoadIffbLm3EiE11DirectStoreIffEfLi1ELi21ELi32ELi1ELb1EL9Algorithm0EEvT_T0_ll)
        /*5e94*/ 	.word	0x00000000


	//----- nvinfo : EIATTR_MIN_STACK_SIZE
	.align		4
.L_4658:
        /*5e98*/ 	.byte	0x04, 0x12
        /*5e9a*/ 	.short	(.L_4660 - .L_4659)
	.align		4
.L_4659:
        /*5e9c*/ 	.word	index@(_Z15SoftmaxWarpImplI22BroadcastScaleMaskLoadIffbLm3EiE11DirectStoreIffEfLi1ELi21ELi32ELi1ELb0EL9Algorithm0EEvT_T0_ll)
        /*5ea0*/ 	.word	0x00000000


	//----- nvinfo : EIATTR_MIN_STACK_SIZE
	.align		4
.L_4660:
        /*5ea4*/ 	.byte	0x04, 0x12
        /*5ea6*/ 	.short	(.L_4662 - .L_4661)
	.align		4
.L_4661:
        /*5ea8*/ 	.word	index@(_Z15SoftmaxWarpImplI22BroadcastScaleMaskLoadIffbLm3EiE11DirectStoreIffEfLi1ELi20ELi32ELi1ELb1EL9Algorithm0EEvT_T0_ll)
        /*5eac*/ 	.word	0x00000000


	//----- nvinfo : EIATTR_MIN_STACK_SIZE
	.align		4
.L_4662:
        /*5eb0*/ 	.byte	0x04, 0x12
        /*5eb2*/ 	.short	(.L_4664 - .L_4663)
	.align		4
.L_4663:
        /*5eb4*/ 	.word	index@(_Z15SoftmaxWarpImplI22BroadcastScaleMaskLoadIffbLm3EiE11DirectStoreIffEfLi1ELi20ELi32ELi1ELb0EL9Algorithm0EEvT_T0_ll)
        /*5eb8*/ 	.word	0x00000000


	//----- nvinfo : EIATTR_MIN_STACK_SIZE
	.align		4
.L_4664:
        /*5ebc*/ 	.byte	0x04, 0x12
        /*5ebe*/ 	.short	(.L_4666 - .L_4665)
	.align		4
.L_4665:
        /*5ec0*/ 	.word	index@(_Z15SoftmaxWarpImplI22BroadcastScaleMaskLoadIffbLm3EiE11DirectStoreIffEfLi1ELi19ELi32ELi1ELb1EL9Algorithm0EEvT_T0_ll)
        /*5ec4*/ 	.word	0x00000000


	//----- nvinfo : EIATTR_MIN_STACK_SIZE
	.align		4
.L_4666:
        /*5ec8*/ 	.byte	0x04, 0x12
        /*5eca*/ 	.short	(.L_4668 - .L_4667)
	.align		4
.L_4667:
        /*5ecc*/ 	.word	index@(_Z15SoftmaxWarpImplI22BroadcastScaleMaskLoadIffbLm3EiE11DirectStoreIffEfLi1ELi19ELi32ELi1ELb0EL9Algorithm0EEvT_T0_ll)
        /*5ed0*/ 	.word	0x00000000


	//----- nvinfo : EIATTR_MIN_STACK_SIZE
	.align		4
.L_4668:
        /*5ed4*/ 	.byte	0x04, 0x12
        /*5ed6*/ 	.short	(.L_4670 - .L_4669)
	.align		4
.L_4669:
        /*5ed8*/ 	.word	index@(_Z15SoftmaxWarpImplI22BroadcastScaleMaskLoadIffbLm3EiE11DirectStoreIffEfLi1ELi18ELi32ELi1ELb1EL9Algorithm0EEvT_T0_ll)
        /*5edc*/ 	.word	0x00000000


	//----- nvinfo : EIATTR_MIN_STACK_SIZE
	.align		4
.L_4670:
        /*5ee0*/ 	.byte	0x04, 0x12
        /*5ee2*/ 	.short	(.L_4672 - .L_4671)
	.align		4
.L_4671:
        /*5ee4*/ 	.word	index@(_Z15SoftmaxWarpImplI22BroadcastScaleMaskLoadIffbLm3EiE11DirectStoreIffEfLi1ELi18ELi32ELi1ELb0EL9Algorithm0EEvT_T0_ll)
        /*5ee8*/ 	.word	0x00000000


	//----- nvinfo : EIATTR_MIN_STACK_SIZE
	.align		4
.L_4672:
        /*5eec*/ 	.byte	0x04, 0x12
        /*5eee*/ 	.short	(.L_4674 - .L_4673)
	.align		4
.L_4673:
        /*5ef0*/ 	.word	index@(_Z15SoftmaxWarpImplI22BroadcastScaleMaskLoadIffbLm3EiE11DirectStoreIffEfLi1ELi17ELi32ELi1ELb1EL9Algorithm0EEvT_T0_ll)
        /*5ef4*/ 	.word	0x00000000


	//----- nvinfo : EIATTR_MIN_STACK_SIZE
	.align		4
.L_4674:
        /*5ef8*/ 	.byte	0x04, 0x12
        /*5efa*/ 	.short	(.L_4676 - .L_4675)
	.align		4
.L_4675:
        /*5efc*/ 	.word	index@(_Z15SoftmaxWarpImplI22BroadcastScaleMaskLoadIffbLm3EiE11DirectStoreIffEfLi1ELi17ELi32ELi1ELb0EL9Algorithm0EEvT_T0_ll)
        /*5f00*/ 	.word	0x00000000


	//----- nvinfo : EIATTR_MIN_STACK_SIZE
	.align		4
.L_4676:
        /*5f04*/ 	.byte	0x04, 0x12
        /*5f06*/ 	.short	(.L_4678 - .L_4677)
	.align		4
.L_4677:
        /*5f08*/ 	.word	index@(_Z15SoftmaxWarpImplI22BroadcastScaleMaskLoadIffbLm3EiE11DirectStoreIffEfLi1ELi16ELi32ELi1ELb1EL9Algorithm0EEvT_T0_ll)
        /*5f0c*/ 	.word	0x00000000


	//----- nvinfo : EIATTR_MIN_STACK_SIZE
	.align		4
.L_4678:
        /*5f10*/ 	.byte	0x04, 0x12
        /*5f12*/ 	.short	(.L_4680 - .L_4679)
	.align		4
.L_4679:
        /*5f14*/ 	.word	index@(_Z15SoftmaxWarpImplI22BroadcastScaleMaskLoadIffbLm3EiE11DirectStoreIffEfLi1ELi16ELi32ELi1ELb0EL9Algorithm0EEvT_T0_ll)
        /*5f18*/ 	.word	0x00000000


	//----- nvinfo : EIATTR_MIN_STACK_SIZE
	.align		4
.L_4680:
        /*5f1c*/ 	.byte	0x04, 0x12
        /*5f1e*/ 	.short	(.L_4682 - .L_4681)
	.align		4
.L_4681:
        /*5f20*/ 	.word	index@(_Z15SoftmaxWarpImplI22BroadcastScaleMaskLoadIffbLm3EiE11DirectStoreIffEfLi1ELi15ELi32ELi1ELb1EL9Algorithm0EEvT_T0_ll)
        /*5f24*/ 	.word	0x00000000


	//----- nvinfo : EIATTR_MIN_STACK_SIZE
	.align		4
.L_4682:
        /*5f28*/ 	.byte	0x04, 0x12
        /*5f2a*/ 	.short	(.L_4684 - .L_4683)
	.align		4
.L_4683:
        /*5f2c*/ 	.word	index@(_Z15SoftmaxWarpImplI22BroadcastScaleMaskLoadIffbLm3EiE11DirectStoreIffEfLi1ELi15ELi32ELi1ELb0EL9Algorithm0EEvT_T0_ll)
        /*5f30*/ 	.word	0x00000000


	//----- nvinfo : EIATTR_MIN_STACK_SIZE
	.align		4
.L_4684:
        /*5f34*/ 	.byte	0x04, 0x12
        /*5f36*/ 	.short	(.L_4686 - .L_4685)
	.align		4
.L_4685:
        /*5f38*/ 	.word	index@(_Z15SoftmaxWarpImplI22BroadcastScaleMaskLoadIffbLm3EiE11DirectStoreIffEfLi1ELi14ELi32ELi1ELb1EL9Algorithm0EEvT_T0_ll)
        /*5f3c*/ 	.word	0x00000000


	//----- nvinfo : EIATTR_MIN_STACK_SIZE
	.align		4
.L_4686:
        /*5f40*/ 	.byte	0x04, 0x12
        /*5f42*/ 	.short	(.L_4688 - .L_4687)
	.align		4
.L_4687:
        /*5f44*/ 	.word	index@(_Z15SoftmaxWarpImplI22BroadcastScaleMaskLoadIffbLm3EiE11DirectStoreIffEfLi1ELi14ELi32ELi1ELb0EL9Algorithm0EEvT_T0_ll)
        /*5f48*/ 	.word	0x00000000


	//----- nvinfo : EIATTR_MIN_STACK_SIZE
	.align		4
.L_4688:
        /*5f4c*/ 	.byte	0x04, 0x12
        /*5f4e*/ 	.short	(.L_4690 - .L_4689)
	.align		4
.L_4689:
        /*5f50*/ 	.word	index@(_Z15SoftmaxWarpImplI22BroadcastScaleMaskLoadIffbLm3EiE11DirectStoreIffEfLi1ELi13ELi32ELi1ELb1EL9Algorithm0EEvT_T0_ll)
        /*5f54*/ 	.word	0x00000000


	//----- nvinfo : EIATTR_MIN_STACK_SIZE
	.align		4
.L_4690:
        /*5f58*/ 	.byte	0x04, 0x12
        /*5f5a*/ 	.short	(.L_4692 - .L_4691)
	.align		4
.L_4691:
        /*5f5c*/ 	.word	index@(_Z15SoftmaxWarpImplI22BroadcastScaleMaskLoadIffbLm3EiE11DirectStoreIffEfLi1ELi13ELi32ELi1ELb0EL9Algorithm0EEvT_T0_ll)
        /*5f60*/ 	.word	0x00000000


	//----- nvinfo : EIATTR_MIN_STACK_SIZE
	.align		4
.L_4692:
        /*5f64*/ 	.byte	0x04, 0x12
        /*5f66*/ 	.short	(.L_4694 - .L_4693)
	.align		4
.L_4693:
        /*5f68*/ 	.word	index@(_Z15SoftmaxWarpImplI22BroadcastScaleMaskLoadIffbLm3EiE11DirectStoreIffEfLi1ELi12ELi32ELi1ELb1EL9Algorithm0EEvT_T0_ll)
        /*5f6c*/ 	.word	0x00000000


	//----- nvinfo : EIATTR_MIN_STACK_SIZE
	.align		4
.L_4694:
        /*5f70*/ 	.byte	0x04, 0x12
        /*5f72*/ 	.short	(.L_4696 - .L_4695)
	.align		4
.L_4695:
        /*5f74*/ 	.word	index@(_Z15SoftmaxWarpImplI22BroadcastScaleMaskLoadIffbLm3EiE11DirectStoreIffEfLi1ELi12ELi32ELi1ELb0EL9Algorithm0EEvT_T0_ll)
        /*5f78*/ 	.word	0x00000000


	//----- nvinfo : EIATTR_MIN_STACK_SIZE
	.align		4
.L_4696:
        /*5f7c*/ 	.byte	0x04, 0x12
        /*5f7e*/ 	.short	(.L_4698 - .L_4697)
	.align		4
.L_4697:
        /*5f80*/ 	.word	index@(_Z15SoftmaxWarpImplI22BroadcastScaleMaskLoadIffbLm3EiE11DirectStoreIffEfLi1ELi11ELi32ELi1ELb1EL9Algorithm0EEvT_T0_ll)
        /*5f84*/ 	.word	0x00000000


	//----- nvinfo : EIATTR_MIN_STACK_SIZE
	.align		4
.L_4698:
        /*5f88*/ 	.byte	0x04, 0x12
        /*5f8a*/ 	.short	(.L_4700 - .L_4699)
	.align		4
.L_4699:
        /*5f8c*/ 	.word	index@(_Z15SoftmaxWarpImplI22BroadcastScaleMaskLoadIffbLm3EiE11DirectStoreIffEfLi1ELi11ELi32ELi1ELb0EL9Algorithm0EEvT_T0_ll)
        /*5f90*/ 	.word	0x00000000


	//----- nvinfo : EIATTR_MIN_STACK_SIZE
	.align		4
.L_4700:
        /*5f94*/ 	.byte	0x04, 0x12
        /*5f96*/ 	.short	(.L_4702 - .L_4701)
	.align		4
.L_4701:
        /*5f98*/ 	.word	index@(_Z15SoftmaxWarpImplI22BroadcastScaleMaskLoadIffbLm3EiE11DirectStoreIffEfLi1ELi10ELi32ELi1ELb1EL9Algorithm0EEvT_T0_ll)
        /*5f9c*/ 	.word	0x00000000


	//----- nvinfo : EIATTR_MIN_STACK_SIZE
	.align		4
.L_4702:
        /*5fa0*/ 	.byte	0x04, 0x12
        /*5fa2*/ 	.short	(.L_4704 - .L_4703)
	.align		4
.L_4703:
        /*5fa4*/ 	.word	index@(_Z15SoftmaxWarpImplI22BroadcastScaleMaskLoadIffbLm3EiE11DirectStoreIffEfLi1ELi10ELi32ELi1ELb0EL9Algorithm0EEvT_T0_ll)
        /*5fa8*/ 	.word	0x00000000


	//----- nvinfo : EIATTR_MIN_STACK_SIZE
	.align		4
.L_4704:
        /*5fac*/ 	.byte	0x04, 0x12
        /*5fae*/ 	.short	(.L_4706 - .L_4705)
	.align		4
.L_4705:
        /*5fb0*/ 	.word	index@(_Z15SoftmaxWarpImplI22BroadcastScaleMaskLoadIffbLm3EiE11DirectStoreIffEfLi1ELi9ELi32ELi1ELb1EL9Algorithm0EEvT_T0_ll)
        /*5fb4*/ 	.word	0x00000000


	//----- nvinfo : EIATTR_MIN_STACK_SIZE
	.align		4
.L_4706:
        /*5fb8*/ 	.byte	0x04, 0x12
        /*5fba*/ 	.short	(.L_4708 - .L_4707)
	.align		4
.L_4707:
        /*5fbc*/ 	.word	index@(_Z15SoftmaxWarpImplI22BroadcastScaleMaskLoadIffbLm3EiE11DirectStoreIffEfLi1ELi9ELi32ELi1ELb0EL9Algorithm0EEvT_T0_ll)
        /*5fc0*/ 	.word	0x00000000


	//----- nvinfo : EIATTR_MIN_STACK_SIZE
	.align		4
.L_4708:
        /*5fc4*/ 	.byte	0x04, 0x12
        /*5fc6*/ 	.short	(.L_4710 - .L_4709)
	.align		4
.L_4709:
        /*5fc8*/ 	.word	index@(_Z15SoftmaxWarpImplI22BroadcastScaleMaskLoadIffbLm3EiE11DirectStoreIffEfLi1ELi8ELi32ELi1ELb1EL9Algorithm0EEvT_T0_ll)
        /*5fcc*/ 	.word	0x00000000


	//----- nvinfo : EIATTR_MIN_STACK_SIZE
	.align		4
.L_4710:
        /*5fd0*/ 	.byte	0x04, 0x12
        /*5fd2*/ 	.short	(.L_4712 - .L_4711)
	.align		4
.L_4711:
        /*5fd4*/ 	.word	index@(_Z15SoftmaxWarpImplI22BroadcastScaleMaskLoadIffbLm3EiE11DirectStoreIffEfLi1ELi8ELi32ELi1ELb0EL9Algorithm0EEvT_T0_ll)
        /*5fd8*/ 	.word	0x00000000


	//----- nvinfo : EIATTR_MIN_STACK_SIZE
	.align		4
.L_4712:
        /*5fdc*/ 	.byte	0x04, 0x12
        /*5fde*/ 	.short	(.L_4714 - .L_4713)
	.align		4
.L_4713:
        /*5fe0*/ 	.word	index@(_Z15SoftmaxWarpImplI22BroadcastScaleMaskLoadIffbLm3EiE11DirectStoreIffEfLi1ELi7ELi32ELi1ELb1EL9Algorithm0EEvT_T0_ll)
        /*5fe4*/ 	.word	0x00000000


	//----- nvinfo : EIATTR_MIN_STACK_SIZE
	.align		4
.L_4714:
        /*5fe8*/ 	.byte	0x04, 0x12
        /*5fea*/ 	.short	(.L_4716 - .L_4715)
	.align		4
.L_4715:
        /*5fec*/ 	.word	index@(_Z15SoftmaxWarpImplI22BroadcastScaleMaskLoadIffbLm3EiE11DirectStoreIffEfLi1ELi7ELi32ELi1ELb0EL9Algorithm0EEvT_T0_ll)
        /*5ff0*/ 	.word	0x00000000


	//----- nvinfo : EIATTR_MIN_STACK_SIZE
	.align		4
.L_4716:
        /*5ff4*/ 	.byte	0x04, 0x12
        /*5ff6*/ 	.short	(.L_4718 - .L_4717)
	.align		4
.L_4717:
        /*5ff8*/ 	.word	index@(_Z15SoftmaxWarpImplI22BroadcastScaleMaskLoadIffbLm3EiE11DirectStoreIffEfLi1ELi6ELi32ELi1ELb1EL9Algorithm0EEvT_T0_ll)
        /*5ffc*/ 	.word	0x00000000


	//----- nvinfo : EIATTR_MIN_STACK_SIZE
	.align		4
.L_4718:
        /*6000*/ 	.byte	0x04, 0x12
        /*6002*/ 	.short	(.L_4720 - .L_4719)
	.align		4
.L_4719:
        /*6004*/ 	.word	index@(_Z15SoftmaxWarpImplI22BroadcastScaleMaskLoadIffbLm3EiE11DirectStoreIffEfLi1ELi6ELi32ELi1ELb0EL9Algorithm0EEvT_T0_ll)
        /*6008*/ 	.word	0x00000000


	//----- nvinfo : EIATTR_MIN_STACK_SIZE
	.align		4
.L_4720:
        /*600c*/ 	.byte	0x04, 0x12
        /*600e*/ 	.short	(.L_4722 - .L_4721)
	.align		4
.L_4721:
        /*6010*/ 	.word	index@(_Z15SoftmaxWarpImplI22BroadcastScaleMaskLoadIffbLm3EiE11DirectStoreIffEfLi1ELi5ELi32ELi1ELb1EL9Algorithm0EEvT_T0_ll)
        /*6014*/ 	.word	0x00000000


	//----- nvinfo : EIATTR_MIN_STACK_SIZE
	.align		4
.L_4722:
        /*6018*/ 	.byte	0x04, 0x12
        /*601a*/ 	.short	(.L_4724 - .L_4723)
	.align		4
.L_4723:
        /*601c*/ 	.word	index@(_Z15SoftmaxWarpImplI22BroadcastScaleMaskLoadIffbLm3EiE11DirectStoreIffEfLi1ELi5ELi32ELi1ELb0EL9Algorithm0EEvT_T0_ll)
        /*6020*/ 	.word	0x00000000


	//----- nvinfo : EIATTR_MIN_STACK_SIZE
	.align		4
.L_4724:
        /*6024*/ 	.byte	0x04, 0x12
        /*6026*/ 	.short	(.L_4726 - .L_4725)
	.align		4
.L_4725:
        /*6028*/ 	.word	index@(_Z15SoftmaxWarpImplI22BroadcastScaleMaskLoadIffbLm3EiE11DirectStoreIffEfLi1ELi4ELi32ELi1ELb1EL9Algorithm0EEvT_T0_ll)
        /*602c*/ 	.word	0x00000000


	//----- nvinfo : EIATTR_MIN_STACK_SIZE
	.align		4
.L_4726:
        /*6030*/ 	.byte	0x04, 0x12
        /*6032*/ 	.short	(.L_4728 - .L_4727)
	.align		4
.L_4727:
        /*6034*/ 	.word	index@(_Z15SoftmaxWarpImplI22BroadcastScaleMaskLoadIffbLm3EiE11DirectStoreIffEfLi1ELi4ELi32ELi1ELb0EL9Algorithm0EEvT_T0_ll)
        /*6038*/ 	.word	0x00000000


	//----- nvinfo : EIATTR_MIN_STACK_SIZE
	.align		4
.L_4728:
        /*603c*/ 	.byte	0x04, 0x12
        /*603e*/ 	.short	(.L_4730 - .L_4729)
	.align		4
.L_4729:
        /*6040*/ 	.word	index@(_Z15SoftmaxWarpImplI22BroadcastScaleMaskLoadIffbLm3EiE11DirectStoreIffEfLi1ELi3ELi32ELi1ELb1EL9Algorithm0EEvT_T0_ll)
        /*6044*/ 	.word	0x00000000


	//----- nvinfo : EIATTR_MIN_STACK_SIZE
	.align		4
.L_4730:
        /*6048*/ 	.byte	0x04, 0x12
        /*604a*/ 	.short	(.L_4732 - .L_4731)
	.align		4
.L_4731:
        /*604c*/ 	.word	index@(_Z15SoftmaxWarpImplI22BroadcastScaleMaskLoadIffbLm3EiE11DirectStoreIffEfLi1ELi3ELi32ELi1ELb0EL9Algorithm0EEvT_T0_ll)
        /*6050*/ 	.word	0x00000000


	//----- nvinfo : EIATTR_MIN_STACK_SIZE
	.align		4
.L_4732:
        /*6054*/ 	.byte	0x04, 0x12
        /*6056*/ 	.short	(.L_4734 - .L_4733)
	.align		4
.L_4733:
        /*6058*/ 	.word	index@(_Z15SoftmaxWarpImplI22BroadcastScaleMaskLoadIffbLm3EiE11DirectStoreIffEfLi1ELi2ELi32ELi1ELb1EL9Algorithm0EEvT_T0_ll)
        /*605c*/ 	.word	0x00000000


	//----- nvinfo : EIATTR_MIN_STACK_SIZE
	.align		4
.L_4734:
        /*6060*/ 	.byte	0x04, 0x12
        /*6062*/ 	.short	(.L_4736 - .L_4735)
	.align		4
.L_4735:
        /*6064*/ 	.word	index@(_Z15SoftmaxWarpImplI22BroadcastScaleMaskLoadIffbLm3EiE11DirectStoreIffEfLi1ELi2ELi32ELi1ELb0EL9Algorithm0EEvT_T0_ll)
        /*6068*/ 	.word	0x00000000


	//----- nvinfo : EIATTR_MIN_STACK_SIZE
	.align		4
.L_4736:
        /*606c*/ 	.byte	0x04, 0x12
        /*606e*/ 	.short	(.L_4738 - .L_4737)
	.align		4
.L_4737:
        /*6070*/ 	.word	index@(_Z15SoftmaxWarpImplI22BroadcastScaleMaskLoadIffbLm3EiE11DirectStoreIffEfLi1ELi1ELi32ELi1ELb1EL9Algorithm0EEvT_T0_ll)
        /*6074*/ 	.word	0x00000000


	//----- nvinfo : EIATTR_MIN_STACK_SIZE
	.align		4
.L_4738:
        /*6078*/ 	.byte	0x04, 0x12
        /*607a*/ 	.short	(.L_4740 - .L_4739)
	.align		4
.L_4739:
        /*607c*/ 	.word	index@(_Z15SoftmaxWarpImplI22BroadcastScaleMaskLoadIffbLm3EiE11DirectStoreIffEfLi1ELi1ELi32ELi1ELb0EL9Algorithm0EEvT_T0_ll)
        /*6080*/ 	.word	0x00000000


	//----- nvinfo : EIATTR_MIN_STACK_SIZE
	.align		4
.L_4740:
        /*6084*/ 	.byte	0x04, 0x12
        /*6086*/ 	.short	(.L_4742 - .L_4741)
	.align		4
.L_4741:
        /*6088*/ 	.word	index@(_Z15SoftmaxWarpImplI22BroadcastScaleMaskLoadIffbLm3EiE11DirectStoreIffEfLi1ELi1ELi32ELi2ELb1EL9Algorithm0EEvT_T0_ll)
        /*608c*/ 	.word	0x00000000


	//----- nvinfo : EIATTR_MIN_STACK_SIZE
	.align		4
.L_4742:
        /*6090*/ 	.byte	0x04, 0x12
        /*6092*/ 	.short	(.L_4744 - .L_4743)
	.align		4
.L_4743:
        /*6094*/ 	.word	index@(_Z15SoftmaxWarpImplI22BroadcastScaleMaskLoadIffbLm3EiE11DirectStoreIffEfLi1ELi1ELi32ELi2ELb0EL9Algorithm0EEvT_T0_ll)
        /*6098*/ 	.word	0x00000000


	//----- nvinfo : EIATTR_MIN_STACK_SIZE
	.align		4
.L_4744:
        /*609c*/ 	.byte	0x04, 0x12
        /*609e*/ 	.short	(.L_4746 - .L_4745)
	.align		4
.L_4745:
        /*60a0*/ 	.word	index@(_Z15SoftmaxWarpImplI22BroadcastScaleMaskLoadIffbLm3EiE11DirectStoreIffEfLi1ELi1ELi16ELi1ELb1EL9Algorithm0EEvT_T0_ll)
        /*60a4*/ 	.word	0x00000000


	//----- nvinfo : EIATTR_MIN_STACK_SIZE
	.align		4
.L_4746:
        /*60a8*/ 	.byte	0x04, 0x12
        /*60aa*/ 	.short	(.L_4748 - .L_4747)
	.align		4
.L_4747:
        /*60ac*/ 	.word	index@(_Z15SoftmaxWarpImplI22BroadcastScaleMaskLoadIffbLm3EiE11DirectStoreIffEfLi1ELi1ELi16ELi1ELb0EL9Algorithm0EEvT_T0_ll)
        /*60b0*/ 	.word	0x00000000


	//----- nvinfo : EIATTR_MIN_STACK_SIZE
	.align		4
.L_4748:
        /*60b4*/ 	.byte	0x04, 0x12
        /*60b6*/ 	.short	(.L_4750 - .L_4749)
	.align		4
.L_4749:
        /*60b8*/ 	.word	index@(_Z15SoftmaxWarpImplI22BroadcastScaleMaskLoadIffbLm3EiE11DirectStoreIffEfLi1ELi1ELi16ELi2ELb1EL9Algorithm0EEvT_T0_ll)
        /*60bc*/ 	.word	0x00000000


	//----- nvinfo : EIATTR_MIN_STACK_SIZE
	.align		4
.L_4750:
        /*60c0*/ 	.byte	0x04, 0x12
        /*60c2*/ 	.short	(.L_4752 - .L_4751)
	.align		4
.L_4751:
        /*60c4*/ 	.word	index@(_Z15SoftmaxWarpImplI22BroadcastScaleMaskLoadIffbLm3EiE11DirectStoreIffEfLi1ELi1ELi16ELi2ELb0EL9Algorithm0EEvT_T0_ll)
        /*60c8*/ 	.word	0x00000000


	//----- nvinfo : EIATTR_MIN_STACK_SIZE
	.align		4
.L_4752:
        /*60cc*/ 	.byte	0x04, 0x12
        /*60ce*/ 	.short	(.L_4754 - .L_4753)
	.align		4
.L_4753:
        /*60d0*/ 	.word	index@(_Z15SoftmaxWarpImplI22BroadcastScaleMaskLoadIffbLm3EiE11DirectStoreIffEfLi1ELi1ELi8ELi1ELb1EL9Algorithm0EEvT_T0_ll)
        /*60d4*/ 	.word	0x00000000


	//----- nvinfo : EIATTR_MIN_STACK_SIZE
	.align		4
.L_4754:
        /*60d8*/ 	.byte	0x04, 0x12
        /*60da*/ 	.short	(.L_4756 - .L_4755)
	.align		4
.L_4755:
        /*60dc*/ 	.word	index@(_Z15SoftmaxWarpImplI22BroadcastScaleMaskLoadIffbLm3EiE11DirectStoreIffEfLi1ELi1ELi8ELi1ELb0EL9Algorithm0EEvT_T0_ll)
        /*60e0*/ 	.word	0x00000000


	//----- nvinfo : EIATTR_MIN_STACK_SIZE
	.align		4
.L_4756:
        /*60e4*/ 	.byte	0x04, 0x12
        /*60e6*/ 	.short	(.L_4758 - .L_4757)
	.align		4
.L_4757:
        /*60e8*/ 	.word	index@(_Z15SoftmaxWarpImplI22BroadcastScaleMaskLoadIffbLm3EiE11DirectStoreIffEfLi1ELi1ELi8ELi2ELb1EL9Algorithm0EEvT_T0_ll)
        /*60ec*/ 	.word	0x00000000


	//----- nvinfo : EIATTR_MIN_STACK_SIZE
	.align		4
.L_4758:
        /*60f0*/ 	.byte	0x04, 0x12
        /*60f2*/ 	.short	(.L_4760 - .L_4759)
	.align		4
.L_4759:
        /*60f4*/ 	.word	index@(_Z15SoftmaxWarpImplI22BroadcastScaleMaskLoadIffbLm3EiE11DirectStoreIffEfLi1ELi1ELi8ELi2ELb0EL9Algorithm0EEvT_T0_ll)
        /*60f8*/ 	.word	0x00000000


	//----- nvinfo : EIATTR_MIN_STACK_SIZE
	.align		4
.L_4760:
        /*60fc*/ 	.byte	0x04, 0x12
        /*60fe*/ 	.short	(.L_4762 - .L_4761)
	.align		4
.L_4761:
        /*6100*/ 	.word	index@(_Z15SoftmaxWarpImplI22BroadcastScaleMaskLoadIffbLm3EiE11DirectStoreIffEfLi1ELi1ELi4ELi1ELb1EL9Algorithm0EEvT_T0_ll)
        /*6104*/ 	.word	0x00000000


	//----- nvinfo : EIATTR_MIN_STACK_SIZE
	.align		4
.L_4762:
        /*6108*/ 	.byte	0x04, 0x12
        /*610a*/ 	.short	(.L_4764 - .L_4763)
	.align		4
.L_4763:
        /*610c*/ 	.word	index@(_Z15SoftmaxWarpImplI22BroadcastScaleMaskLoadIffbLm3EiE11DirectStoreIffEfLi1ELi1ELi4ELi1ELb0EL9Algorithm0EEvT_T0_ll)
        /*6110*/ 	.word	0x00000000


	//----- nvinfo : EIATTR_MIN_STACK_SIZE
	.align		4
.L_4764:
        /*6114*/ 	.byte	0x04, 0x12
        /*6116*/ 	.short	(.L_4766 - .L_4765)
	.align		4
.L_4765:
        /*6118*/ 	.word	index@(_Z15SoftmaxWarpImplI22BroadcastScaleMaskLoadIffbLm3EiE11DirectStoreIffEfLi1ELi1ELi4ELi2ELb1EL9Algorithm0EEvT_T0_ll)
        /*611c*/ 	.word	0x00000000


	//----- nvinfo : EIATTR_MIN_STACK_SIZE
	.align		4
.L_4766:
        /*6120*/ 	.byte	0x04, 0x12
        /*6122*/ 	.short	(.L_4768 - .L_4767)
	.align		4
.L_4767:
        /*6124*/ 	.word	index@(_Z15SoftmaxWarpImplI22BroadcastScaleMaskLoadIffbLm3EiE11DirectStoreIffEfLi1ELi1ELi4ELi2ELb0EL9Algorithm0EEvT_T0_ll)
        /*6128*/ 	.word	0x00000000


	//----- nvinfo : EIATTR_MIN_STACK_SIZE
	.align		4
.L_4768:
        /*612c*/ 	.byte	0x04, 0x12
        /*612e*/ 	.short	(.L_4770 - .L_4769)
	.align		4
.L_4769:
        /*6130*/ 	.word	index@(_Z15SoftmaxWarpImplI22BroadcastScaleMaskLoadIffbLm3EiE11DirectStoreIffEfLi1ELi1ELi2ELi1ELb1EL9Algorithm0EEvT_T0_ll)
        /*6134*/ 	.word	0x00000000


	//----- nvinfo : EIATTR_MIN_STACK_SIZE
	.align		4
.L_4770:
        /*6138*/ 	.byte	0x04, 0x12
        /*613a*/ 	.short	(.L_4772 - .L_4771)
	.align		4
.L_4771:
        /*613c*/ 	.word	index@(_Z15SoftmaxWarpImplI22BroadcastScaleMaskLoadIffbLm3EiE11DirectStoreIffEfLi1ELi1ELi2ELi1ELb0EL9Algorithm0EEvT_T0_ll)
        /*6140*/ 	.word	0x00000000


	//----- nvinfo : EIATTR_MIN_STACK_SIZE
	.align		4
.L_4772:
        /*6144*/ 	.byte	0x04, 0x12
        /*6146*/ 	.short	(.L_4774 - .L_4773)
	.align		4
.L_4773:
        /*6148*/ 	.word	index@(_Z15SoftmaxWarpImplI22BroadcastScaleMaskLoadIffbLm3EiE11DirectStoreIffEfLi1ELi1ELi2ELi2ELb1EL9Algorithm0EEvT_T0_ll)
        /*614c*/ 	.word	0x00000000


	//----- nvinfo : EIATTR_MIN_STACK_SIZE
	.align		4
.L_4774:
        /*6150*/ 	.byte	0x04, 0x12
        /*6152*/ 	.short	(.L_4776 - .L_4775)
	.align		4
.L_4775:
        /*6154*/ 	.word	index@(_Z15SoftmaxWarpImplI22BroadcastScaleMaskLoadIffbLm3EiE11DirectStoreIffEfLi1ELi1ELi2ELi2ELb0EL9Algorithm0EEvT_T0_ll)
        /*6158*/ 	.word	0x00000000


	//----- nvinfo : EIATTR_MIN_STACK_SIZE
	.align		4
.L_4776:
        /*615c*/ 	.byte	0x04, 0x12
        /*615e*/ 	.short	(.L_4778 - .L_4777)
	.align		4
.L_4777:
        /*6160*/ 	.word	index@(_Z15SoftmaxWarpImplI22BroadcastScaleMaskLoadIffbLm3EiE11DirectStoreIffEfLi1ELi1ELi1ELi1ELb1EL9Algorithm0EEvT_T0_ll)
        /*6164*/ 	.word	0x00000000


	//----- nvinfo : EIATTR_MIN_STACK_SIZE
	.align		4
.L_4778:
        /*6168*/ 	.byte	0x04, 0x12
        /*616a*/ 	.short	(.L_4780 - .L_4779)
	.align		4
.L_4779:
        /*616c*/ 	.word	index@(_Z15SoftmaxWarpImplI22BroadcastScaleMaskLoadIffbLm3EiE11DirectStoreIffEfLi1ELi1ELi1ELi1ELb0EL9Algorithm0EEvT_T0_ll)
        /*6170*/ 	.word	0x00000000


	//----- nvinfo : EIATTR_MIN_STACK_SIZE
	.align		4
.L_4780:
        /*6174*/ 	.byte	0x04, 0x12
        /*6176*/ 	.short	(.L_4782 - .L_4781)
	.align		4
.L_4781:
        /*6178*/ 	.word	index@(_Z15SoftmaxWarpImplI22BroadcastScaleMaskLoadIffbLm3EiE11DirectStoreIffEfLi1ELi1ELi1ELi2ELb1EL9Algorithm0EEvT_T0_ll)
        /*617c*/ 	.word	0x00000000


	//----- nvinfo : EIATTR_MIN_STACK_SIZE
	.align		4
.L_4782:
        /*6180*/ 	.byte	0x04, 0x12
        /*6182*/ 	.short	(.L_4784 - .L_4783)
	.align		4
.L_4783:
        /*6184*/ 	.word	index@(_Z15SoftmaxWarpImplI22BroadcastScaleMaskLoadIffbLm3EiE11DirectStoreIffEfLi1ELi1ELi1ELi2ELb0EL9Algorithm0EEvT_T0_ll)
        /*6188*/ 	.word	0x00000000


	//----- nvinfo : EIATTR_MIN_STACK_SIZE
	.align		4
.L_4784:
        /*618c*/ 	.byte	0x04, 0x12
        /*618e*/ 	.short	(.L_4786 - .L_4785)
	.align		4
.L_4785:
        /*6190*/ 	.word	index@(_Z15SoftmaxWarpImplI22BroadcastScaleMaskLoadIffbLm3EiE11DirectStoreIffEfLi2ELi32ELi32ELi1ELb1EL9Algorithm0EEvT_T0_ll)
        /*6194*/ 	.word	0x00000000


	//----- nvinfo : EIATTR_MIN_STACK_SIZE
	.align		4
.L_4786:
        /*6198*/ 	.byte	0x04, 0x12
        /*619a*/ 	.short	(.L_4788 - .L_4787)
	.align		4
.L_4787:
        /*619c*/ 	.word	index@(_Z15SoftmaxWarpImplI22BroadcastScaleMaskLoadIffbLm3EiE11DirectStoreIffEfLi2ELi32ELi32ELi1ELb0EL9Algorithm0EEvT_T0_ll)
        /*61a0*/ 	.word	0x00000000


	//----- nvinfo : EIATTR_MIN_STACK_SIZE
	.align		4
.L_4788:
        /*61a4*/ 	.byte	0x04, 0x12
        /*61a6*/ 	.short	(.L_4790 - .L_4789)
	.align		4
.L_4789:
        /*61a8*/ 	.word	index@(_Z15SoftmaxWarpImplI22BroadcastScaleMaskLoadIffbLm3EiE11DirectStoreIffEfLi2ELi30ELi32ELi1ELb1EL9Algorithm0EEvT_T0_ll)
        /*61ac*/ 	.word	0x00000000


	//----- nvinfo : EIATTR_MIN_STACK_SIZE
	.align		4
.L_4790:
        /*61b0*/ 	.byte	0x04, 0x12
        /*61b2*/ 	.short	(.L_4792 - .L_4791)
	.align		4
.L_4791:
        /*61b4*/ 	.word	index@(_Z15SoftmaxWarpImplI22BroadcastScaleMaskLoadIffbLm3EiE11DirectStoreIffEfLi2ELi30ELi32ELi1ELb0EL9Algorithm0EEvT_T0_ll)
        /*61b8*/ 	.word	0x00000000


	//----- nvinfo : EIATTR_MIN_STACK_SIZE
	.align		4
.L_4792:
        /*61bc*/ 	.byte	0x04, 0x12
        /*61be*/ 	.short	(.L_4794 - .L_4793)
	.align		4
.L_4793:
        /*61c0*/ 	.word	index@(_Z15SoftmaxWarpImplI22BroadcastScaleMaskLoadIffbLm3EiE11DirectStoreIffEfLi2ELi28ELi32ELi1ELb1EL9Algorithm0EEvT_T0_ll)
        /*61c4*/ 	.word	0x00000000


	//----- nvinfo : EIATTR_MIN_STACK_SIZE
	.align		4
.L_4794:
        /*61c8*/ 	.byte	0x04, 0x12
        /*61ca*/ 	.short	(.L_4796 - .L_4795)
	.align		4
.L_4795:
        /*61cc*/ 	.word	index@(_Z15SoftmaxWarpImplI22BroadcastScaleMaskLoadIffbLm3EiE11DirectStoreIffEfLi2ELi28ELi32ELi1ELb0EL9Algorithm0EEvT_T0_ll)
        /*61d0*/ 	.word	0x00000000


	//----- nvinfo : EIATTR_MIN_STACK_SIZE
	.align		4
.L_4796:
        /*61d4*/ 	.byte	0x04, 0x12
        /*61d6*/ 	.short	(.L_4798 - .L_4797)
	.align		4
.L_4797:
        /*61d8*/ 	.word	index@(_Z15SoftmaxWarpImplI22BroadcastScaleMaskLoadIffbLm3EiE11DirectStoreIffEfLi2ELi26ELi32ELi1ELb1EL9Algorithm0EEvT_T0_ll)
        /*61dc*/ 	.word	0x00000000


	//----- nvinfo : EIATTR_MIN_STACK_SIZE
	.align		4
.L_4798:
        /*61e0*/ 	.byte	0x04, 0x12
        /*61e2*/ 	.short	(.L_4800 - .L_4799)
	.align		4
.L_4799:
        /*61e4*/ 	.word	index@(_Z15SoftmaxWarpImplI22BroadcastScaleMaskLoadIffbLm3EiE11DirectStoreIffEfLi2ELi26ELi32ELi1ELb0EL9Algorithm0EEvT_T0_ll)
        /*61e8*/ 	.word	0x00000000


	//----- nvinfo : EIATTR_MIN_STACK_SIZE
	.align		4
.L_4800:
        /*61ec*/ 	.byte	0x04, 0x12
        /*61ee*/ 	.short	(.L_4802 - .L_4801)
	.align		4
.L_4801:
        /*61f0*/ 	.word	index@(_Z15SoftmaxWarpImplI22BroadcastScaleMaskLoadIffbLm3EiE11DirectStoreIffEfLi2ELi24ELi32ELi1ELb1EL9Algorithm0EEvT_T0_ll)
        /*61f4*/ 	.word	0x00000000


	//----- nvinfo : EIATTR_MIN_STACK_SIZE
	.align		4
.L_4802:
        /*61f8*/ 	.byte	0x04, 0x12
        /*61fa*/ 	.short	(.L_4804 - .L_4803)
	.align		4
.L_4803:
        /*61fc*/ 	.word	index@(_Z15SoftmaxWarpImplI22BroadcastScaleMaskLoadIffbLm3EiE11DirectStoreIffEfLi2ELi24ELi32ELi1ELb0EL9Algorithm0EEvT_T0_ll)
        /*6200*/ 	.word	0x00000000


	//----- nvinfo : EIATTR_MIN_STACK_SIZE
	.align		4
.L_4804:
        /*6204*/ 	.byte	0x04, 0x12
        /*6206*/ 	.short	(.L_4806 - .L_4805)
	.align		4
.L_4805:
        /*6208*/ 	.word	index@(_Z15SoftmaxWarpImplI22BroadcastScaleMaskLoadIffbLm3EiE11DirectStoreIffEfLi2ELi22ELi32ELi1ELb1EL9Algorithm0EEvT_T0_ll)
        /*620c*/ 	.word	0x00000000


	//----- nvinfo : EIATTR_MIN_STACK_SIZE
	.align		4
.L_4806:
        /*6210*/ 	.byte	0x04, 0x12
        /*6212*/ 	.short	(.L_4808 - .L_4807)
	.align		4
.L_4807:
        /*6214*/ 	.word	index@(_Z15SoftmaxWarpImplI22BroadcastScaleMaskLoadIffbLm3EiE11DirectStoreIffEfLi2ELi22ELi32ELi1ELb0EL9Algorithm0EEvT_T0_ll)
        /*6218*/ 	.word	0x00000000


	//----- nvinfo : EIATTR_MIN_STACK_SIZE
	.align		4
.L_4808:
        /*621c*/ 	.byte	0x04, 0x12
        /*621e*/ 	.short	(.L_4810 - .L_4809)
	.align		4
.L_4809:
        /*6220*/ 	.word	index@(_Z15SoftmaxWarpImplI22BroadcastScaleMaskLoadIffbLm3EiE11DirectStoreIffEfLi2ELi20ELi32ELi1ELb1EL9Algorithm0EEvT_T0_ll)
        /*6224*/ 	.word	0x00000000


	//----- nvinfo : EIATTR_MIN_STACK_SIZE
	.align		4
.L_4810:
        /*6228*/ 	.byte	0x04, 0x12
        /*622a*/ 	.short	(.L_4812 - .L_4811)
	.align		4
.L_4811:
        /*622c*/ 	.word	index@(_Z15SoftmaxWarpImplI22BroadcastScaleMaskLoadIffbLm3EiE11DirectStoreIffEfLi2ELi20ELi32ELi1ELb0EL9Algorithm0EEvT_T0_ll)
        /*6230*/ 	.word	0x00000000


	//----- nvinfo : EIATTR_MIN_STACK_SIZE
	.align		4
.L_4812:
        /*6234*/ 	.byte	0x04, 0x12
        /*6236*/ 	.short	(.L_4814 - .L_4813)
	.align		4
.L_4813:
        /*6238*/ 	.word	index@(_Z15SoftmaxWarpImplI22BroadcastScaleMaskLoadIffbLm3EiE11DirectStoreIffEfLi2ELi18ELi32ELi1ELb1EL9Algorithm0EEvT_T0_ll)
        /*623c*/ 	.word	0x00000000


	//----- nvinfo : EIATTR_MIN_STACK_SIZE
	.align		4
.L_4814:
        /*6240*/ 	.byte	0x04, 0x12
        /*6242*/ 	.short	(.L_4816 - .L_4815)
	.align		4
.L_4815:
        /*6244*/ 	.word	index@(_Z15SoftmaxWarpImplI22BroadcastScaleMaskLoadIffbLm3EiE11DirectStoreIffEfLi2ELi18ELi32ELi1ELb0EL9Algorithm0EEvT_T0_ll)
        /*6248*/ 	.word	0x00000000


	//----- nvinfo : EIATTR_MIN_STACK_SIZE
	.align		4
.L_4816:
        /*624c*/ 	.byte	0x04, 0x12
        /*624e*/ 	.short	(.L_4818 - .L_4817)
	.align		4
.L_4817:
        /*6250*/ 	.word	index@(_Z15SoftmaxWarpImplI22BroadcastScaleMaskLoadIffbLm3EiE11DirectStoreIffEfLi2ELi16ELi32ELi1ELb1EL9Algorithm0EEvT_T0_ll)
        /*6254*/ 	.word	0x00000000


	//----- nvinfo : EIATTR_MIN_STACK_SIZE
	.align		4
.L_4818:
        /*6258*/ 	.byte	0x04, 0x12
        /*625a*/ 	.short	(.L_4820 - .L_4819)
	.align		4
.L_4819:
        /*625c*/ 	.word	index@(_Z15SoftmaxWarpImplI22BroadcastScaleMaskLoadIffbLm3EiE11DirectStoreIffEfLi2ELi16ELi32ELi1ELb0EL9Algorithm0EEvT_T0_ll)
        /*6260*/ 	.word	0x00000000


	//----- nvinfo : EIATTR_MIN_STACK_SIZE
	.align		4
.L_4820:
        /*6264*/ 	.byte	0x04, 0x12
        /*6266*/ 	.short	(.L_4822 - .L_4821)
	.align		4
.L_4821:
        /*6268*/ 	.word	index@(_Z15SoftmaxWarpImplI22BroadcastScaleMaskLoadIffbLm3EiE11DirectStoreIffEfLi2ELi14ELi32ELi1ELb1EL9Algorithm0EEvT_T0_ll)
        /*626c*/ 	.word	0x00000000


	//----- nvinfo : EIATTR_MIN_STACK_SIZE
	.align		4
.L_4822:
        /*6270*/ 	.byte	0x04, 0x12
        /*6272*/ 	.short	(.L_4824 - .L_4823)
	.align		4
.L_4823:
        /*6274*/ 	.word	index@(_Z15SoftmaxWarpImplI22BroadcastScaleMaskLoadIffbLm3EiE11DirectStoreIffEfLi2ELi14ELi32ELi1ELb0EL9Algorithm0EEvT_T0_ll)
        /*6278*/ 	.word	0x00000000


	//----- nvinfo : EIATTR_MIN_STACK_SIZE
	.align		4
.L_4824:
        /*627c*/ 	.byte	0x04, 0x12
        /*627e*/ 	.short	(.L_4826 - .L_4825)
	.align		4
.L_4825:
        /*6280*/ 	.word	index@(_Z15SoftmaxWarpImplI22BroadcastScaleMaskLoadIffbLm3EiE11DirectStoreIffEfLi2ELi12ELi32ELi1ELb1EL9Algorithm0EEvT_T0_ll)
        /*6284*/ 	.word	0x00000000


	//----- nvinfo : EIATTR_MIN_STACK_SIZE
	.align		4
.L_4826:
        /*6288*/ 	.byte	0x04, 0x12
        /*628a*/ 	.short	(.L_4828 - .L_4827)
	.align		4
.L_4827:
        /*628c*/ 	.word	index@(_Z15SoftmaxWarpImplI22BroadcastScaleMaskLoadIffbLm3EiE11DirectStoreIffEfLi2ELi12ELi32ELi1ELb0EL9Algorithm0EEvT_T0_ll)
        /*6290*/ 	.word	0x00000000


	//----- nvinfo : EIATTR_MIN_STACK_SIZE
	.align		4
.L_4828:
        /*6294*/ 	.byte	0x04, 0x12
        /*6296*/ 	.short	(.L_4830 - .L_4829)
	.align		4
.L_4829:
        /*6298*/ 	.word	index@(_Z15SoftmaxWarpImplI22BroadcastScaleMaskLoadIffbLm3EiE11DirectStoreIffEfLi2ELi10ELi32ELi1ELb1EL9Algorithm0EEvT_T0_ll)
        /*629c*/ 	.word	0x00000000


	//----- nvinfo : EIATTR_MIN_STACK_SIZE
	.align		4
.L_4830:
        /*62a0*/ 	.byte	0x04, 0x12
        /*62a2*/ 	.short	(.L_4832 - .L_4831)
	.align		4
.L_4831:
        /*62a4*/ 	.word	index@(_Z15SoftmaxWarpImplI22BroadcastScaleMaskLoadIffbLm3EiE11DirectStoreIffEfLi2ELi10ELi32ELi1ELb0EL9Algorithm0EEvT_T0_ll)
        /*62a8*/ 	.word	0x00000000


	//----- nvinfo : EIATTR_MIN_STACK_SIZE
	.align		4
.L_4832:
        /*62ac*/ 	.byte	0x04, 0x12
        /*62ae*/ 	.short	(.L_4834 - .L_4833)
	.align		4
.L_4833:
        /*62b0*/ 	.word	index@(_Z15SoftmaxWarpImplI22BroadcastScaleMaskLoadIffbLm3EiE11DirectStoreIffEfLi2ELi8ELi32ELi1ELb1EL9Algorithm0EEvT_T0_ll)
        /*62b4*/ 	.word	0x00000000


	//----- nvinfo : EIATTR_MIN_STACK_SIZE
	.align		4
.L_4834:
        /*62b8*/ 	.byte	0x04, 0x12
        /*62ba*/ 	.short	(.L_4836 - .L_4835)
	.align		4
.L_4835:
        /*62bc*/ 	.word	index@(_Z15SoftmaxWarpImplI22BroadcastScaleMaskLoadIffbLm3EiE11DirectStoreIffEfLi2ELi8ELi32ELi1ELb0EL9Algorithm0EEvT_T0_ll)
        /*62c0*/ 	.word	0x00000000


	//----- nvinfo : EIATTR_MIN_STACK_SIZE
	.align		4
.L_4836:
        /*62c4*/ 	.byte	0x04, 0x12
        /*62c6*/ 	.short	(.L_4838 - .L_4837)
	.align		4
.L_4837:
        /*62c8*/ 	.word	index@(_Z15SoftmaxWarpImplI22BroadcastScaleMaskLoadIffbLm3EiE11DirectStoreIffEfLi2ELi6ELi32ELi1ELb1EL9Algorithm0EEvT_T0_ll)
        /*62cc*/ 	.word	0x00000000


	//----- nvinfo : EIATTR_MIN_STACK_SIZE
	.align		4
.L_4838:
        /*62d0*/ 	.byte	0x04, 0x12
        /*62d2*/ 	.short	(.L_4840 - .L_4839)
	.align		4
.L_4839:
        /*62d4*/ 	.word	index@(_Z15SoftmaxWarpImplI22BroadcastScaleMaskLoadIffbLm3EiE11DirectStoreIffEfLi2ELi6ELi32ELi1ELb0EL9Algorithm0EEvT_T0_ll)
        /*62d8*/ 	.word	0x00000000


	//----- nvinfo : EIATTR_MIN_STACK_SIZE
	.align		4
.L_4840:
        /*62dc*/ 	.byte	0x04, 0x12
        /*62de*/ 	.short	(.L_4842 - .L_4841)
	.align		4
.L_4841:
        /*62e0*/ 	.word	index@(_Z15SoftmaxWarpImplI22BroadcastScaleMaskLoadIffbLm3EiE11DirectStoreIffEfLi2ELi4ELi32ELi1ELb1EL9Algorithm0EEvT_T0_ll)
        /*62e4*/ 	.word	0x00000000


	//----- nvinfo : EIATTR_MIN_STACK_SIZE
	.align		4
.L_4842:
        /*62e8*/ 	.byte	0x04, 0x12
        /*62ea*/ 	.short	(.L_4844 - .L_4843)
	.align		4
.L_4843:
        /*62ec*/ 	.word	index@(_Z15SoftmaxWarpImplI22BroadcastScaleMaskLoadIffbLm3EiE11DirectStoreIffEfLi2ELi4ELi32ELi1ELb0EL9Algorithm0EEvT_T0_ll)
        /*62f0*/ 	.word	0x00000000


	//----- nvinfo : EIATTR_MIN_STACK_SIZE
	.align		4
.L_4844:
        /*62f4*/ 	.byte	0x04, 0x12
        /*62f6*/ 	.short	(.L_4846 - .L_4845)
	.align		4
.L_4845:
        /*62f8*/ 	.word	index@(_Z15SoftmaxWarpImplI22BroadcastScaleMaskLoadIffbLm3EiE11DirectStoreIffEfLi2ELi2ELi32ELi1ELb1EL9Algorithm0EEvT_T0_ll)
        /*62fc*/ 	.word	0x00000000


	//----- nvinfo : EIATTR_MIN_STACK_SIZE
	.align		4
.L_4846:
        /*6300*/ 	.byte	0x04, 0x12
        /*6302*/ 	.short	(.L_4848 - .L_4847)
	.align		4
.L_4847:
        /*6304*/ 	.word	index@(_Z15SoftmaxWarpImplI22BroadcastScaleMaskLoadIffbLm3EiE11DirectStoreIffEfLi2ELi2ELi32ELi1ELb0EL9Algorithm0EEvT_T0_ll)
        /*6308*/ 	.word	0x00000000


	//----- nvinfo : EIATTR_MIN_STACK_SIZE
	.align		4
.L_4848:
        /*630c*/ 	.byte	0x04, 0x12
        /*630e*/ 	.short	(.L_4850 - .L_4849)
	.align		4
.L_4849:
        /*6310*/ 	.word	index@(_Z15SoftmaxWarpImplI22BroadcastScaleMaskLoadIffbLm3EiE11DirectStoreIffEfLi2ELi2ELi32ELi2ELb1EL9Algorithm0EEvT_T0_ll)
        /*6314*/ 	.word	0x00000000


	//----- nvinfo : EIATTR_MIN_STACK_SIZE
	.align		4
.L_4850:
        /*6318*/ 	.byte	0x04, 0x12
        /*631a*/ 	.short	(.L_4852 - .L_4851)
	.align		4
.L_4851:
        /*631c*/ 	.word	index@(_Z15SoftmaxWarpImplI22BroadcastScaleMaskLoadIffbLm3EiE11DirectStoreIffEfLi2ELi2ELi32ELi2ELb0EL9Algorithm0EEvT_T0_ll)
        /*6320*/ 	.word	0x00000000


	//----- nvinfo : EIATTR_MIN_STACK_SIZE
	.align		4
.L_4852:
        /*6324*/ 	.byte	0x04, 0x12
        /*6326*/ 	.short	(.L_4854 - .L_4853)
	.align		4
.L_4853:
        /*6328*/ 	.word	index@(_Z15SoftmaxWarpImplI22BroadcastScaleMaskLoadIffbLm3EiE11DirectStoreIffEfLi2ELi2ELi16ELi1ELb1EL9Algorithm0EEvT_T0_ll)
        /*632c*/ 	.word	0x00000000


	//----- nvinfo : EIATTR_MIN_STACK_SIZE
	.align		4
.L_4854:
        /*6330*/ 	.byte	0x04, 0x12
        /*6332*/ 	.short	(.L_4856 - .L_4855)
	.align		4
.L_4855:
        /*6334*/ 	.word	index@(_Z15SoftmaxWarpImplI22BroadcastScaleMaskLoadIffbLm3EiE11DirectStoreIffEfLi2ELi2ELi16ELi1ELb0EL9Algorithm0EEvT_T0_ll)
        /*6338*/ 	.word	0x00000000


	//----- nvinfo : EIATTR_MIN_STACK_SIZE
	.align		4
.L_4856:
        /*633c*/ 	.byte	0x04, 0x12
        /*633e*/ 	.short	(.L_4858 - .L_4857)
	.align		4
.L_4857:
        /*6340*/ 	.word	index@(_Z15SoftmaxWarpImplI22BroadcastScaleMaskLoadIffbLm3EiE11DirectStoreIffEfLi2ELi2ELi16ELi2ELb1EL9Algorithm0EEvT_T0_ll)
        /*6344*/ 	.word	0x00000000


	//----- nvinfo : EIATTR_MIN_STACK_SIZE
	.align		4
.L_4858:
        /*6348*/ 	.byte	0x04, 0x12
        /*634a*/ 	.short	(.L_4860 - .L_4859)
	.align		4
.L_4859:
        /*634c*/ 	.word	index@(_Z15SoftmaxWarpImplI22BroadcastScaleMaskLoadIffbLm3EiE11DirectStoreIffEfLi2ELi2ELi16ELi2ELb0EL9Algorithm0EEvT_T0_ll)
        /*6350*/ 	.word	0x00000000


	//----- nvinfo : EIATTR_MIN_STACK_SIZE
	.align		4
.L_4860:
        /*6354*/ 	.byte	0x04, 0x12
        /*6356*/ 	.short	(.L_4862 - .L_4861)
	.align		4
.L_4861:
        /*6358*/ 	.word	index@(_Z15SoftmaxWarpImplI22BroadcastScaleMaskLoadIffbLm3EiE11DirectStoreIffEfLi2ELi2ELi8ELi1ELb1EL9Algorithm0EEvT_T0_ll)
        /*635c*/ 	.word	0x00000000


	//----- nvinfo : EIATTR_MIN_STACK_SIZE
	.align		4
.L_4862:
        /*6360*/ 	.byte	0x04, 0x12
        /*6362*/ 	.short	(.L_4864 - .L_4863)
	.align		4
.L_4863:
        /*6364*/ 	.word	index@(_Z15SoftmaxWarpImplI22BroadcastScaleMaskLoadIffbLm3EiE11DirectStoreIffEfLi2ELi2ELi8ELi1ELb0EL9Algorithm0EEvT_T0_ll)
        /*6368*/ 	.word	0x00000000


	//----- nvinfo : EIATTR_MIN_STACK_SIZE
	.align		4
.L_4864:
        /*636c*/ 	.byte	0x04, 0x12
        /*636e*/ 	.short	(.L_4866 - .L_4865)
	.align		4
.L_4865:
        /*6370*/ 	.word	index@(_Z15SoftmaxWarpImplI22BroadcastScaleMaskLoadIffbLm3EiE11DirectStoreIffEfLi2ELi2ELi8ELi2ELb1EL9Algorithm0EEvT_T0_ll)
        /*6374*/ 	.word	0x00000000


	//----- nvinfo : EIATTR_MIN_STACK_SIZE
	.align		4
.L_4866:
        /*6378*/ 	.byte	0x04, 0x12
        /*637a*/ 	.short	(.L_4868 - .L_4867)
	.align		4
.L_4867:
        /*637c*/ 	.word	index@(_Z15SoftmaxWarpImplI22BroadcastScaleMaskLoadIffbLm3EiE11DirectStoreIffEfLi2ELi2ELi8ELi2ELb0EL9Algorithm0EEvT_T0_ll)
        /*6380*/ 	.word	0x00000000


	//----- nvinfo : EIATTR_MIN_STACK_SIZE
	.align		4
.L_4868:
        /*6384*/ 	.byte	0x04, 0x12
        /*6386*/ 	.short	(.L_4870 - .L_4869)
	.align		4
.L_4869:
        /*6388*/ 	.word	index@(_Z15SoftmaxWarpImplI22BroadcastScaleMaskLoadIffbLm3EiE11DirectStoreIffEfLi2ELi2ELi4ELi1ELb1EL9Algorithm0EEvT_T0_ll)
        /*638c*/ 	.word	0x00000000


	//----- nvinfo : EIATTR_MIN_STACK_SIZE
	.align		4
.L_4870:
        /*6390*/ 	.byte	0x04, 0x12
        /*6392*/ 	.short	(.L_4872 - .L_4871)
	.align		4
.L_4871:
        /*6394*/ 	.word	index@(_Z15SoftmaxWarpImplI22BroadcastScaleMaskLoadIffbLm3EiE11DirectStoreIffEfLi2ELi2ELi4ELi1ELb0EL9Algorithm0EEvT_T0_ll)
        /*6398*/ 	.word	0x00000000


	//----- nvinfo : EIATTR_MIN_STACK_SIZE
	.align		4
.L_4872:
        /*639c*/ 	.byte	0x04, 0x12
        /*639e*/ 	.short	(.L_4874 - .L_4873)
	.align		4
.L_4873:
        /*63a0*/ 	.word	index@(_Z15SoftmaxWarpImplI22BroadcastScaleMaskLoadIffbLm3EiE11DirectStoreIffEfLi2ELi2ELi4ELi2ELb1EL9Algorithm0EEvT_T0_ll)
        /*63a4*/ 	.word	0x00000000


	//----- nvinfo : EIATTR_MIN_STACK_SIZE
	.align		4
.L_4874:
        /*63a8*/ 	.byte	0x04, 0x12
        /*63aa*/ 	.short	(.L_4876 - .L_4875)
	.align		4
.L_4875:
        /*63ac*/ 	.word	index@(_Z15SoftmaxWarpImplI22BroadcastScaleMaskLoadIffbLm3EiE11DirectStoreIffEfLi2ELi2ELi4ELi2ELb0EL9Algorithm0EEvT_T0_ll)
        /*63b0*/ 	.word	0x00000000


	//----- nvinfo : EIATTR_MIN_STACK_SIZE
	.align		4
.L_4876:
        /*63b4*/ 	.byte	0x04, 0x12
        /*63b6*/ 	.short	(.L_4878 - .L_4877)
	.align		4
.L_4877:
        /*63b8*/ 	.word	index@(_Z15SoftmaxWarpImplI22BroadcastScaleMaskLoadIffbLm3EiE11DirectStoreIffEfLi2ELi2ELi2ELi1ELb1EL9Algorithm0EEvT_T0_ll)
        /*63bc*/ 	.word	0x00000000


	//----- nvinfo : EIATTR_MIN_STACK_SIZE
	.align		4
.L_4878:
        /*63c0*/ 	.byte	0x04, 0x12
        /*63c2*/ 	.short	(.L_4880 - .L_4879)
	.align		4
.L_4879:
        /*63c4*/ 	.word	index@(_Z15SoftmaxWarpImplI22BroadcastScaleMaskLoadIffbLm3EiE11DirectStoreIffEfLi2ELi2ELi2ELi1ELb0EL9Algorithm0EEvT_T0_ll)
        /*63c8*/ 	.word	0x00000000


	//----- nvinfo : EIATTR_MIN_STACK_SIZE
	.align		4
.L_4880:
        /*63cc*/ 	.byte	0x04, 0x12
        /*63ce*/ 	.short	(.L_4882 - .L_4881)
	.align		4
.L_4881:
        /*63d0*/ 	.word	index@(_Z15SoftmaxWarpImplI22BroadcastScaleMaskLoadIffbLm3EiE11DirectStoreIffEfLi2ELi2ELi2ELi2ELb1EL9Algorithm0EEvT_T0_ll)
        /*63d4*/ 	.word	0x00000000


	//----- nvinfo : EIATTR_MIN_STACK_SIZE
	.align		4
.L_4882:
        /*63d8*/ 	.byte	0x04, 0x12
        /*63da*/ 	.short	(.L_4884 - .L_4883)
	.align		4
.L_4883:
        /*63dc*/ 	.word	index@(_Z15SoftmaxWarpImplI22BroadcastScaleMaskLoadIffbLm3EiE11DirectStoreIffEfLi2ELi2ELi2ELi2ELb0EL9Algorithm0EEvT_T0_ll)
        /*63e0*/ 	.word	0x00000000


	//----- nvinfo : EIATTR_MIN_STACK_SIZE
	.align		4
.L_4884:
        /*63e4*/ 	.byte	0x04, 0x12
        /*63e6*/ 	.short	(.L_4886 - .L_4885)
	.align		4
.L_4885:
        /*63e8*/ 	.word	index@(_Z15SoftmaxWarpImplI22BroadcastScaleMaskLoadIffbLm3EiE11DirectStoreIffEfLi2ELi2ELi1ELi1ELb1EL9Algorithm0EEvT_T0_ll)
        /*63ec*/ 	.word	0x00000000


	//----- nvinfo : EIATTR_MIN_STACK_SIZE
	.align		4
.L_4886:
        /*63f0*/ 	.byte	0x04, 0x12
        /*63f2*/ 	.short	(.L_4888 - .L_4887)
	.align		4
.L_4887:
        /*63f4*/ 	.word	index@(_Z15SoftmaxWarpImplI22BroadcastScaleMaskLoadIffbLm3EiE11DirectStoreIffEfLi2ELi2ELi1ELi1ELb0EL9Algorithm0EEvT_T0_ll)
        /*63f8*/ 	.word	0x00000000


	//----- nvinfo : EIATTR_MIN_STACK_SIZE
	.align		4
.L_4888:
        /*63fc*/ 	.byte	0x04, 0x12
        /*63fe*/ 	.short	(.L_4890 - .L_4889)
	.align		4
.L_4889:
        /*6400*/ 	.word	index@(_Z15SoftmaxWarpImplI22BroadcastScaleMaskLoadIffbLm3EiE11DirectStoreIffEfLi2ELi2ELi1ELi2ELb1EL9Algorithm0EEvT_T0_ll)
        /*6404*/ 	.word	0x00000000


	//----- nvinfo : EIATTR_MIN_STACK_SIZE
	.align		4
.L_4890:
        /*6408*/ 	.byte	0x04, 0x12
        /*640a*/ 	.short	(.L_4892 - .L_4891)
	.align		4
.L_4891:
        /*640c*/ 	.word	index@(_Z15SoftmaxWarpImplI22BroadcastScaleMaskLoadIffbLm3EiE11DirectStoreIffEfLi2ELi2ELi1ELi2ELb0EL9Algorithm0EEvT_T0_ll)
        /*6410*/ 	.word	0x00000000


	//----- nvinfo : EIATTR_MIN_STACK_SIZE
	.align		4
.L_4892:
        /*6414*/ 	.byte	0x04, 0x12
        /*6416*/ 	.short	(.L_4894 - .L_4893)
	.align		4
.L_4893:
        /*6418*/ 	.word	index@(_Z24SoftmaxBlockUncachedImplI22BroadcastScaleMaskLoadIffbLm2EiE11DirectStoreIffEfLi1ELi1024EL9Algorithm0EEvT_T0_ll)
        /*641c*/ 	.word	0x00000000


	//----- nvinfo : EIATTR_MIN_STACK_SIZE
	.align		4
.L_4894:
        /*6420*/ 	.byte	0x04, 0x12
        /*6422*/ 	.short	(.L_4896 - .L_4895)
	.align		4
.L_4895:
        /*6424*/ 	.word	index@(_Z24SoftmaxBlockUncachedImplI22BroadcastScaleMaskLoadIffbLm2EiE11DirectStoreIffEfLi2ELi1024EL9Algorithm0EEvT_T0_ll)
        /*6428*/ 	.word	0x00000000


	//----- nvinfo : EIATTR_MIN_STACK_SIZE
	.align		4
.L_4896:
        /*642c*/ 	.byte	0x04, 0x12
        /*642e*/ 	.short	(.L_4898 - .L_4897)
	.align		4
.L_4897:
        /*6430*/ 	.word	index@(_Z20SoftmaxBlockSMemImplI22BroadcastScaleMaskLoadIffbLm2EiE11DirectStoreIffEfLi1ELi256EL9Algorithm0EEvT_T0_ll)
        /*6434*/ 	.word	0x00000000


	//----- nvinfo : EIATTR_MIN_STACK_SIZE
	.align		4
.L_4898:
        /*6438*/ 	.byte	0x04, 0x12
        /*643a*/ 	.short	(.L_4900 - .L_4899)
	.align		4
.L_4899:
        /*643c*/ 	.word	index@(_Z20SoftmaxBlockSMemImplI22BroadcastScaleMaskLoadIffbLm2EiE11DirectStoreIffEfLi1ELi512EL9Algorithm0EEvT_T0_ll)
        /*6440*/ 	.word	0x00000000


	//----- nvinfo : EIATTR_MIN_STACK_SIZE
	.align		4
.L_4900:
        /*6444*/ 	.byte	0x04, 0x12
        /*6446*/ 	.short	(.L_4902 - .L_4901)
	.align		4
.L_4901:
        /*6448*/ 	.word	index@(_Z20SoftmaxBlockSMemImplI22BroadcastScaleMaskLoadIffbLm2EiE11DirectStoreIffEfLi1ELi1024EL9Algorithm0EEvT_T0_ll)
        /*644c*/ 	.word	0x00000000


	//----- nvinfo : EIATTR_MIN_STACK_SIZE
	.align		4
.L_4902:
        /*6450*/ 	.byte	0x04, 0x12
        /*6452*/ 	.short	(.L_4904 - .L_4903)
	.align		4
.L_4903:
        /*6454*/ 	.word	index@(_Z20SoftmaxBlockSMemImplI22BroadcastScaleMaskLoadIffbLm2EiE11DirectStoreIffEfLi1ELi128EL9Algorithm0EEvT_T0_ll)
        /*6458*/ 	.word	0x00000000


	//----- nvinfo : EIATTR_MIN_STACK_SIZE
	.align		4
.L_4904:
        /*645c*/ 	.byte	0x04, 0x12
        /*645e*/ 	.short	(.L_4906 - .L_4905)
	.align		4
.L_4905:
        /*6460*/ 	.word	index@(_Z20SoftmaxBlockSMemImplI22BroadcastScaleMaskLoadIffbLm2EiE11DirectStoreIffEfLi2ELi256EL9Algorithm0EEvT_T0_ll)
        /*6464*/ 	.word	0x00000000


	//----- nvinfo : EIATTR_MIN_STACK_SIZE
	.align		4
.L_4906:
        /*6468*/ 	.byte	0x04, 0x12
        /*646a*/ 	.short	(.L_4908 - .L_4907)
	.align		4
.L_4907:
        /*646c*/ 	.word	index@(_Z20SoftmaxBlockSMemImplI22BroadcastScaleMaskLoadIffbLm2EiE11DirectStoreIffEfLi2ELi512EL9Algorithm0EEvT_T0_ll)
        /*6470*/ 	.word	0x00000000


	//----- nvinfo : EIATTR_MIN_STACK_SIZE
	.align		4
.L_4908:
        /*6474*/ 	.byte	0x04, 0x12
        /*6476*/ 	.short	(.L_4910 - .L_4909)
	.align		4
.L_4909:
        /*6478*/ 	.word	index@(_Z20SoftmaxBlockSMemImplI22BroadcastScaleMaskLoadIffbLm2EiE11DirectStoreIffEfLi2ELi1024EL9Algorithm0EEvT_T0_ll)
        /*647c*/ 	.word	0x00000000


	//----- nvinfo : EIATTR_MIN_STACK_SIZE
	.align		4
.L_4910:
        /*6480*/ 	.byte	0x04, 0x12
        /*6482*/ 	.short	(.L_4912 - .L_4911)
	.align		4
.L_4911:
        /*6484*/ 	.word	index@(_Z20SoftmaxBlockSMemImplI22BroadcastScaleMaskLoadIffbLm2EiE11DirectStoreIffEfLi2ELi128EL9Algorithm0EEvT_T0_ll)
        /*6488*/ 	.word	0x00000000


	//----- nvinfo : EIATTR_MIN_STACK_SIZE
	.align		4
.L_4912:
        /*648c*/ 	.byte	0x04, 0x12
        /*648e*/ 	.short	(.L_4914 - .L_4913)
	.align		4
.L_4913:
        /*6490*/ 	.word	index@(_Z15SoftmaxWarpImplI22BroadcastScaleMaskLoadIffbLm2EiE11DirectStoreIffEfLi1ELi32ELi32ELi1ELb1EL9Algorithm0EEvT_T0_ll)
        /*6494*/ 	.word	0x00000000


	//----- nvinfo : EIATTR_MIN_STACK_SIZE
	.align		4
.L_4914:
        /*6498*/ 	.byte	0x04, 0x12
        /*649a*/ 	.short	(.L_4916 - .L_4915)
	.align		4
.L_4915:
        /*649c*/ 	.word	index@(_Z15SoftmaxWarpImplI22BroadcastScaleMaskLoadIffbLm2EiE11DirectStoreIffEfLi1ELi32ELi32ELi1ELb0EL9Algorithm0EEvT_T0_ll)
        /*64a0*/ 	.word	0x00000000


	//----- nvinfo : EIATTR_MIN_STACK_SIZE
	.align		4
.L_4916:
        /*64a4*/ 	.byte	0x04, 0x12
        /*64a6*/ 	.short	(.L_4918 - .L_4917)
	.align		4
.L_4917:
        /*64a8*/ 	.word	index@(_Z15SoftmaxWarpImplI22BroadcastScaleMaskLoadIffbLm2EiE11DirectStoreIffEfLi1ELi31ELi32ELi1ELb1EL9Algorithm0EEvT_T0_ll)
        /*64ac*/ 	.word	0x00000000


	//----- nvinfo : EIATTR_MIN_STACK_SIZE
	.align		4
.L_4918:
        /*64b0*/ 	.byte	0x04, 0x12
        /*64b2*/ 	.short	(.L_4920 - .L_4919)
	.align		4
.L_4919:
        /*64b4*/ 	.word	index@(_Z15SoftmaxWarpImplI22BroadcastScaleMaskLoadIffbLm2EiE11DirectStoreIffEfLi1ELi31ELi32ELi1ELb0EL9Algorithm0EEvT_T0_ll)
        /*64b8*/ 	.word	0x00000000


	//----- nvinfo : EIATTR_MIN_STACK_SIZE
	.align		4
.L_4920:
        /*64bc*/ 	.byte	0x04, 0x12
        /*64be*/ 	.short	(.L_4922 - .L_4921)
	.align		4
.L_4921:
        /*64c0*/ 	.word	index@(_Z15SoftmaxWarpImplI22BroadcastScaleMaskLoadIffbLm2EiE11DirectStoreIffEfLi1ELi30ELi32ELi1ELb1EL9Algorithm0EEvT_T0_ll)
        /*64c4*/ 	.word	0x00000000


	//----- nvinfo : EIATTR_MIN_STACK_SIZE
	.align		4
.L_4922:
        /*64c8*/ 	.byte	0x04, 0x12
        /*64ca*/ 	.short	(.L_4924 - .L_4923)
	.align		4
.L_4923:
        /*64cc*/ 	.word	index@(_Z15SoftmaxWarpImplI22BroadcastScaleMaskLoadIffbLm2EiE11DirectStoreIffEfLi1ELi30ELi32ELi1ELb0EL9Algorithm0EEvT_T0_ll)
        /*64d0*/ 	.word	0x00000000


	//----- nvinfo : EIATTR_MIN_STACK_SIZE
	.align		4
.L_4924:
        /*64d4*/ 	.byte	0x04, 0x12
        /*64d6*/ 	.short	(.L_4926 - .L_4925)
	.align		4
.L_4925:
        /*64d8*/ 	.word	index@(_Z15SoftmaxWarpImplI22BroadcastScaleMaskLoadIffbLm2EiE11DirectStoreIffEfLi1ELi29ELi32ELi1ELb1EL9Algorithm0EEvT_T0_ll)
        /*64dc*/ 	.word	0x00000000


	//----- nvinfo : EIATTR_MIN_STACK_SIZE
	.align		4
.L_4926:
        /*64e0*/ 	.byte	0x04, 0x12
        /*64e2*/ 	.short	(.L_4928 - .L_4927)
	.align		4
.L_4927:
        /*64e4*/ 	.word	index@(_Z15SoftmaxWarpImplI22BroadcastScaleMaskLoadIffbLm2EiE11DirectStoreIffEfLi1ELi29ELi32ELi1ELb0EL9Algorithm0EEvT_T0_ll)
        /*64e8*/ 	.word	0x00000000


	//----- nvinfo : EIATTR_MIN_STACK_SIZE
	.align		4
.L_4928:
        /*64ec*/ 	.byte	0x04, 0x12
        /*64ee*/ 	.short	(.L_4930 - .L_4929)
	.align		4
.L_4929:
        /*64f0*/ 	.word	index@(_Z15SoftmaxWarpImplI22BroadcastScaleMaskLoadIffbLm2EiE11DirectStoreIffEfLi1ELi28ELi32ELi1ELb1EL9Algorithm0EEvT_T0_ll)
        /*64f4*/ 	.word	0x00000000


	//----- nvinfo : EIATTR_MIN_STACK_SIZE
	.align		4
.L_4930:
        /*64f8*/ 	.byte	0x04, 0x12
        /*64fa*/ 	.short	(.L_4932 - .L_4931)
	.align		4
.L_4931:
        /*64fc*/ 	.word	index@(_Z15SoftmaxWarpImplI22BroadcastScaleMaskLoadIffbLm2EiE11DirectStoreIffEfLi1ELi28ELi32ELi1ELb0EL9Algorithm0EEvT_T0_ll)
        /*6500*/ 	.word	0x00000000


	//----- nvinfo : EIATTR_MIN_STACK_SIZE
	.align		4
.L_4932:
        /*6504*/ 	.byte	0x04, 0x12
        /*6506*/ 	.short	(.L_4934 - .L_4933)
	.align		4
.L_4933:
        /*6508*/ 	.word	index@(_Z15SoftmaxWarpImplI22BroadcastScaleMaskLoadIffbLm2EiE11DirectStoreIffEfLi1ELi27ELi32ELi1ELb1EL9Algorithm0EEvT_T0_ll)
        /*650c*/ 	.word	0x00000000


	//----- nvinfo : EIATTR_MIN_STACK_SIZE
	.align		4
.L_4934:
        /*6510*/ 	.byte	0x04, 0x12
        /*6512*/ 	.short	(.L_4936 - .L_4935)
	.align		4
.L_4935:
        /*6514*/ 	.word	index@(_Z15SoftmaxWarpImplI22BroadcastScaleMaskLoadIffbLm2EiE11DirectStoreIffEfLi1ELi27ELi32ELi1ELb0EL9Algorithm0EEvT_T0_ll)
        /*6518*/ 	.word	0x00000000


	//----- nvinfo : EIATTR_MIN_STACK_SIZE
	.align		4
.L_4936:
        /*651c*/ 	.byte	0x04, 0x12
        /*651e*/ 	.short	(.L_4938 - .L_4937)
	.align		4
.L_4937:
        /*6520*/ 	.word	index@(_Z15SoftmaxWarpImplI22BroadcastScaleMaskLoadIffbLm2EiE11DirectStoreIffEfLi1ELi26ELi32ELi1ELb1EL9Algorithm0EEvT_T0_ll)
        /*6524*/ 	.word	0x00000000


	//----- nvinfo : EIATTR_MIN_STACK_SIZE
	.align		4
.L_4938:
        /*6528*/ 	.byte	0x04, 0x12
        /*652a*/ 	.short	(.L_4940 - .L_4939)
	.align		4
.L_4939:
        /*652c*/ 	.word	index@(_Z15SoftmaxWarpImplI22BroadcastScaleMaskLoadIffbLm2EiE11DirectStoreIffEfLi1ELi26ELi32ELi1ELb0EL9Algorithm0EEvT_T0_ll)
        /*6530*/ 	.word	0x00000000


	//----- nvinfo : EIATTR_MIN_STACK_SIZE
	.align		4
.L_4940:
        /*6534*/ 	.byte	0x04, 0x12
        /*6536*/ 	.short	(.L_4942 - .L_4941)
	.align		4
.L_4941:
        /*6538*/ 	.word	index@(_Z15SoftmaxWarpImplI22BroadcastScaleMaskLoadIffbLm2EiE11DirectStoreIffEfLi1ELi25ELi32ELi1ELb1EL9Algorithm0EEvT_T0_ll)
        /*653c*/ 	.word	0x00000000


	//----- nvinfo : EIATTR_MIN_STACK_SIZE
	.align		4
.L_4942:
        /*6540*/ 	.byte	0x04, 0x12
        /*6542*/ 	.short	(.L_4944 - .L_4943)
	.align		4
.L_4943:
        /*6544*/ 	.word	index@(_Z15SoftmaxWarpImplI22BroadcastScaleMaskLoadIffbLm2EiE11DirectStoreIffEfLi1ELi25ELi32ELi1ELb0EL9Algorithm0EEvT_T0_ll)
        /*6548*/ 	.word	0x00000000


	//----- nvinfo : EIATTR_MIN_STACK_SIZE
	.align		4
.L_4944:
        /*654c*/ 	.byte	0x04, 0x12
        /*654e*/ 	.short	(.L_4946 - .L_4945)
	.align		4
.L_4945:
        /*6550*/ 	.word	index@(_Z15SoftmaxWarpImplI22BroadcastScaleMaskLoadIffbLm2EiE11DirectStoreIffEfLi1ELi24ELi32ELi1ELb1EL9Algorithm0EEvT_T0_ll)
        /*6554*/ 	.word	0x00000000


	//----- nvinfo : EIATTR_MIN_STACK_SIZE
	.align		4
.L_4946:
        /*6558*/ 	.byte	0x04, 0x12
        /*655a*/ 	.short	(.L_4948 - .L_4947)
	.align		4
.L_4947:
        /*655c*/ 	.word	index@(_Z15SoftmaxWarpImplI22BroadcastScaleMaskLoadIffbLm2EiE11DirectStoreIffEfLi1ELi24ELi32ELi1ELb0EL9Algorithm0EEvT_T0_ll)
        /*6560*/ 	.word	0x00000000


	//----- nvinfo : EIATTR_MIN_STACK_SIZE
	.align		4
.L_4948:
        /*6564*/ 	.byte	0x04, 0x12
        /*6566*/ 	.short	(.L_4950 - .L_4949)
	.align		4
.L_4949:
        /*6568*/ 	.word	index@(_Z15SoftmaxWarpImplI22BroadcastScaleMaskLoadIffbLm2EiE11DirectStoreIffEfLi1ELi23ELi32ELi1ELb1EL9Algorithm0EEvT_T0_ll)
        /*656c*/ 	.word	0x00000000


	//----- nvinfo : EIATTR_MIN_STACK_SIZE
	.align		4
.L_4950:
        /*6570*/ 	.byte	0x04, 0x12
        /*6572*/ 	.short	(.L_4952 - .L_4951)
	.align		4
.L_4951:
        /*6574*/ 	.word	index@(_Z15SoftmaxWarpImplI22BroadcastScaleMaskLoadIffbLm2EiE11DirectStoreIffEfLi1ELi23ELi32ELi1ELb0EL9Algorithm0EEvT_T0_ll)
        /*6578*/ 	.word	0x00000000


	//----- nvinfo : EIATTR_MIN_STACK_SIZE
	.align		4
.L_4952:
        /*657c*/ 	.byte	0x04, 0x12
        /*657e*/ 	.short	(.L_4954 - .L_4953)
	.align		4
.L_4953:
        /*6580*/ 	.word	index@(_Z15SoftmaxWarpImplI22BroadcastScaleMaskLoadIffbLm2EiE11DirectStoreIffEfLi1ELi22ELi32ELi1ELb1EL9Algorithm0EEvT_T0_ll)
        /*6584*/ 	.word	0x00000000


	//----- nvinfo : EIATTR_MIN_STACK_SIZE
	.align		4
.L_4954:
        /*6588*/ 	.byte	0x04, 0x12
        /*658a*/ 	.short	(.L_4956 - .L_4955)
	.align		4
.L_4955:
        /*658c*/ 	.word	index@(_Z15SoftmaxWarpImplI22BroadcastScaleMaskLoadIffbLm2EiE11DirectStoreIffEfLi1ELi22ELi32ELi1ELb0EL9Algorithm0EEvT_T0_ll)
        /*6590*/ 	.word	0x00000000


	//----- nvinfo : EIATTR_MIN_STACK_SIZE
	.align		4
.L_4956:
        /*6594*/ 	.byte	0x04, 0x12
        /*6596*/ 	.short	(.L_4958 - .L_4957)
	.align		4
.L_4957:
        /*6598*/ 	.word	index@(_Z15SoftmaxWarpImplI22BroadcastScaleMaskLoadIffbLm2EiE11DirectStoreIffEfLi1ELi21ELi32ELi1ELb1EL9Algorithm0EEvT_T0_ll)
        /*659c*/ 	.word	0x00000000


	//----- nvinfo : EIATTR_MIN_STACK_SIZE
	.align		4
.L_4958:
        /*65a0*/ 	.byte	0x04, 0x12
        /*65a2*/ 	.short	(.L_4960 - .L_4959)
	.align		4
.L_4959:
        /*65a4*/ 	.word	index@(_Z15SoftmaxWarpImplI22BroadcastScaleMaskLoadIffbLm2EiE11DirectStoreIffEfLi1ELi21ELi32ELi1ELb0EL9Algorithm0EEvT_T0_ll)
        /*65a8*/ 	.word	0x00000000


	//----- nvinfo : EIATTR_MIN_STACK_SIZE
	.align		4
.L_4960:
        /*65ac*/ 	.byte	0x04, 0x12
        /*65ae*/ 	.short	(.L_4962 - .L_4961)
	.align		4
.L_4961:
        /*65b0*/ 	.word	index@(_Z15SoftmaxWarpImplI22BroadcastScaleMaskLoadIffbLm2EiE11DirectStoreIffEfLi1ELi20ELi32ELi1ELb1EL9Algorithm0EEvT_T0_ll)
        /*65b4*/ 	.word	0x00000000


	//----- nvinfo : EIATTR_MIN_STACK_SIZE
	.align		4
.L_4962:
        /*65b8*/ 	.byte	0x04, 0x12
        /*65ba*/ 	.short	(.L_4964 - .L_4963)
	.align		4
.L_4963:
        /*65bc*/ 	.word	index@(_Z15SoftmaxWarpImplI22BroadcastScaleMaskLoadIffbLm2EiE11DirectStoreIffEfLi1ELi20ELi32ELi1ELb0EL9Algorithm0EEvT_T0_ll)
        /*65c0*/ 	.word	0x00000000


	//----- nvinfo : EIATTR_MIN_STACK_SIZE
	.align		4
.L_4964:
        /*65c4*/ 	.byte	0x04, 0x12
        /*65c6*/ 	.short	(.L_4966 - .L_4965)
	.align		4
.L_4965:
        /*65c8*/ 	.word	index@(_Z15SoftmaxWarpImplI22BroadcastScaleMaskLoadIffbLm2EiE11DirectStoreIffEfLi1ELi19ELi32ELi1ELb1EL9Algorithm0EEvT_T0_ll)
        /*65cc*/ 	.word	0x00000000


	//----- nvinfo : EIATTR_MIN_STACK_SIZE
	.align		4
.L_4966:
        /*65d0*/ 	.byte	0x04, 0x12
        /*65d2*/ 	.short	(.L_4968 - .L_4967)
	.align		4
.L_4967:
        /*65d4*/ 	.word	index@(_Z15SoftmaxWarpImplI22BroadcastScaleMaskLoadIffbLm2EiE11DirectStoreIffEfLi1ELi19ELi32ELi1ELb0EL9Algorithm0EEvT_T0_ll)
        /*65d8*/ 	.word	0x00000000


	//----- nvinfo : EIATTR_MIN_STACK_SIZE
	.align		4
.L_4968:
        /*65dc*/ 	.byte	0x04, 0x12
        /*65de*/ 	.short	(.L_4970 - .L_4969)
	.align		4
.L_4969:
        /*65e0*/ 	.word	index@(_Z15SoftmaxWarpImplI22BroadcastScaleMaskLoadIffbLm2EiE11DirectStoreIffEfLi1ELi18ELi32ELi1ELb1EL9Algorithm0EEvT_T0_ll)
        /*65e4*/ 	.word	0x00000000


	//----- nvinfo : EIATTR_MIN_STACK_SIZE
	.align		4
.L_4970:
        /*65e8*/ 	.byte	0x04, 0x12
        /*65ea*/ 	.short	(.L_4972 - .L_4971)
	.align		4
.L_4971:
        /*65ec*/ 	.word	index@(_Z15SoftmaxWarpImplI22BroadcastScaleMaskLoadIffbLm2EiE11DirectStoreIffEfLi1ELi18ELi32ELi1ELb0EL9Algorithm0EEvT_T0_ll)
        /*65f0*/ 	.word	0x00000000


	//----- nvinfo : EIATTR_MIN_STACK_SIZE
	.align		4
.L_4972:
        /*65f4*/ 	.byte	0x04, 0x12
        /*65f6*/ 	.short	(.L_4974 - .L_4973)
	.align		4
.L_4973:
        /*65f8*/ 	.word	index@(_Z15SoftmaxWarpImplI22BroadcastScaleMaskLoadIffbLm2EiE11DirectStoreIffEfLi1ELi17ELi32ELi1ELb1EL9Algorithm0EEvT_T0_ll)
        /*65fc*/ 	.word	0x00000000


	//----- nvinfo : EIATTR_MIN_STACK_SIZE
	.align		4
.L_4974:
        /*6600*/ 	.byte	0x04, 0x12
        /*6602*/ 	.short	(.L_4976 - .L_4975)
	.align		4
.L_4975:
        /*6604*/ 	.word	index@(_Z15SoftmaxWarpImplI22BroadcastScaleMaskLoadIffbLm2EiE11DirectStoreIffEfLi1ELi17ELi32ELi1ELb0EL9Algorithm0EEvT_T0_ll)
        /*6608*/ 	.word	0x00000000


	//----- nvinfo : EIATTR_MIN_STACK_SIZE
	.align		4
.L_4976:
        /*660c*/ 	.byte	0x04, 0x12
        /*660e*/ 	.short	(.L_4978 - .L_4977)
	.align		4
.L_4977:
        /*6610*/ 	.word	index@(_Z15SoftmaxWarpImplI22BroadcastScaleMaskLoadIffbLm2EiE11DirectStoreIffEfLi1ELi16ELi32ELi1ELb1EL9Algorithm0EEvT_T0_ll)
        /*6614*/ 	.word	0x00000000


	//----- nvinfo : EIATTR_MIN_STACK_SIZE
	.align		4
.L_4978:
        /*6618*/ 	.byte	0x04, 0x12
        /*661a*/ 	.short	(.L_4980 - .L_4979)
	.align		4
.L_4979:
        /*661c*/ 	.word	index@(_Z15SoftmaxWarpImplI22BroadcastScaleMaskLoadIffbLm2EiE11DirectStoreIffEfLi1ELi16ELi32ELi1ELb0EL9Algorithm0EEvT_T0_ll)
        /*6620*/ 	.word	0x00000000


	//----- nvinfo : EIATTR_MIN_STACK_SIZE
	.align		4
.L_4980:
        /*6624*/ 	.byte	0x04, 0x12
        /*6626*/ 	.short	(.L_4982 - .L_4981)
	.align		4
.L_4981:
        /*6628*/ 	.word	index@(_Z15SoftmaxWarpImplI22BroadcastScaleMaskLoadIffbLm2EiE11DirectStoreIffEfLi1ELi15ELi32ELi1ELb1EL9Algorithm0EEvT_T0_ll)
        /*662c*/ 	.word	0x00000000


	//----- nvinfo : EIATTR_MIN_STACK_SIZE
	.align		4
.L_4982:
        /*6630*/ 	.byte	0x04, 0x12
        /*6632*/ 	.short	(.L_4984 - .L_4983)
	.align		4
.L_4983:
        /*6634*/ 	.word	index@(_Z15SoftmaxWarpImplI22BroadcastScaleMaskLoadIffbLm2EiE11DirectStoreIffEfLi1ELi15ELi32ELi1ELb0EL9Algorithm0EEvT_T0_ll)
        /*6638*/ 	.word	0x00000000


	//----- nvinfo : EIATTR_MIN_STACK_SIZE
	.align		4
.L_4984:
        /*663c*/ 	.byte	0x04, 0x12
        /*663e*/ 	.short	(.L_4986 - .L_4985)
	.align		4
.L_4985:
        /*6640*/ 	.word	index@(_Z15SoftmaxWarpImplI22BroadcastScaleMaskLoadIffbLm2EiE11DirectStoreIffEfLi1ELi14ELi32ELi1ELb1EL9Algorithm0EEvT_T0_ll)
        /*6644*/ 	.word	0x00000000


	//----- nvinfo : EIATTR_MIN_STACK_SIZE
	.align		4
.L_4986:
        /*6648*/ 	.byte	0x04, 0x12
        /*664a*/ 	.short	(.L_4988 - .L_4987)
	.align		4
.L_4987:
        /*664c*/ 	.word	index@(_Z15SoftmaxWarpImplI22BroadcastScaleMaskLoadIffbLm2EiE11DirectStoreIffEfLi1ELi14ELi32ELi1ELb0EL9Algorithm0EEvT_T0_ll)
        /*6650*/ 	.word	0x00000000


	//----- nvinfo : EIATTR_MIN_STACK_SIZE
	.align		4
.L_4988:
        /*6654*/ 	.byte	0x04, 0x12
        /*6656*/ 	.short	(.L_4990 - .L_4989)
	.align		4
.L_4989:
        /*6658*/ 	.word	index@(_Z15SoftmaxWarpImplI22BroadcastScaleMaskLoadIffbLm2EiE11DirectStoreIffEfLi1ELi13ELi32ELi1ELb1EL9Algorithm0EEvT_T0_ll)
        /*665c*/ 	.word	0x00000000


	//----- nvinfo : EIATTR_MIN_STACK_SIZE
	.align		4
.L_4990:
        /*6660*/ 	.byte	0x04, 0x12
        /*6662*/ 	.short	(.L_4992 - .L_4991)
	.align		4
.L_4991:
        /*6664*/ 	.word	index@(_Z15SoftmaxWarpImplI22BroadcastScaleMaskLoadIffbLm2EiE11DirectStoreIffEfLi1ELi13ELi32ELi1ELb0EL9Algorithm0EEvT_T0_ll)
        /*6668*/ 	.word	0x00000000


	//----- nvinfo : EIATTR_MIN_STACK_SIZE
	.align		4
.L_4992:
        /*666c*/ 	.byte	0x04, 0x12
        /*666e*/ 	.short	(.L_4994 - .L_4993)
	.align		4
.L_4993:
        /*6670*/ 	.word	index@(_Z15SoftmaxWarpImplI22BroadcastScaleMaskLoadIffbLm2EiE11DirectStoreIffEfLi1ELi12ELi32ELi1ELb1EL9Algorithm0EEvT_T0_ll)
        /*6674*/ 	.word	0x00000000


	//----- nvinfo : EIATTR_MIN_STACK_SIZE
	.align		4
.L_4994:
        /*6678*/ 	.byte	0x04, 0x12
        /*667a*/ 	.short	(.L_4996 - .L_4995)
	.align		4
.L_4995:
        /*667c*/ 	.word	index@(_Z15SoftmaxWarpImplI22BroadcastScaleMaskLoadIffbLm2EiE11DirectStoreIffEfLi1ELi12ELi32ELi1ELb0EL9Algorithm0EEvT_T0_ll)
        /*6680*/ 	.word	0x00000000


	//----- nvinfo : EIATTR_MIN_STACK_SIZE
	.align		4
.L_4996:
        /*6684*/ 	.byte	0x04, 0x12
        /*6686*/ 	.short	(.L_4998 - .L_4997)
	.align		4
.L_4997:
        /*6688*/ 	.word	index@(_Z15SoftmaxWarpImplI22BroadcastScaleMaskLoadIffbLm2EiE11DirectStoreIffEfLi1ELi11ELi32ELi1ELb1EL9Algorithm0EEvT_T0_ll)
        /*668c*/ 	.word	0x00000000


	//----- nvinfo : EIATTR_MIN_STACK_SIZE
	.align		4
.L_4998:
        /*6690*/ 	.byte	0x04, 0x12
        /*6692*/ 	.short	(.L_5000 - .L_4999)
	.align		4
.L_4999:
        /*6694*/ 	.word	index@(_Z15SoftmaxWarpImplI22BroadcastScaleMaskLoadIffbLm2EiE11DirectStoreIffEfLi1ELi11ELi32ELi1ELb0EL9Algorithm0EEvT_T0_ll)
        /*6698*/ 	.word	0x00000000


	//----- nvinfo : EIATTR_MIN_STACK_SIZE
	.align		4
.L_5000:
        /*669c*/ 	.byte	0x04, 0x12
        /*669e*/ 	.short	(.L_5002 - .L_5001)
	.align		4
.L_5001:
        /*66a0*/ 	.word	index@(_Z15SoftmaxWarpImplI22BroadcastScaleMaskLoadIffbLm2EiE11DirectStoreIffEfLi1ELi10ELi32ELi1ELb1EL9Algorithm0EEvT_T0_ll)
        /*66a4*/ 	.word	0x00000000


	//----- nvinfo : EIATTR_MIN_STACK_SIZE
	.align		4
.L_5002:
        /*66a8*/ 	.byte	0x04, 0x12
        /*66aa*/ 	.short	(.L_5004 - .L_5003)
	.align		4
.L_5003:
        /*66ac*/ 	.word	index@(_Z15SoftmaxWarpImplI22BroadcastScaleMaskLoadIffbLm2EiE11DirectStoreIffEfLi1ELi10ELi32ELi1ELb0EL9Algorithm0EEvT_T0_ll)
        /*66b0*/ 	.word	0x00000000


	//----- nvinfo : EIATTR_MIN_STACK_SIZE
	.align		4
.L_5004:
        /*66b4*/ 	.byte	0x04, 0x12
        /*66b6*/ 	.short	(.L_5006 - .L_5005)
	.align		4
.L_5005:
        /*66b8*/ 	.word	index@(_Z15SoftmaxWarpImplI22BroadcastScaleMaskLoadIffbLm2EiE11DirectStoreIffEfLi1ELi9ELi32ELi1ELb1EL9Algorithm0EEvT_T0_ll)
        /*66bc*/ 	.word	0x00000000


	//----- nvinfo : EIATTR_MIN_STACK_SIZE
	.align		4
.L_5006:
        /*66c0*/ 	.byte	0x04, 0x12
        /*66c2*/ 	.short	(.L_5008 - .L_5007)
	.align		4
.L_5007:
        /*66c4*/ 	.word	index@(_Z15SoftmaxWarpImplI22BroadcastScaleMaskLoadIffbLm2EiE11DirectStoreIffEfLi1ELi9ELi32ELi1ELb0EL9Algorithm0EEvT_T0_ll)
        /*66c8*/ 	.word	0x00000000


	//----- nvinfo : EIATTR_MIN_STACK_SIZE
	.align		4
.L_5008:
        /*66cc*/ 	.byte	0x04, 0x12
        /*66ce*/ 	.short	(.L_5010 - .L_5009)
	.align		4
.L_5009:
        /*66d0*/ 	.word	index@(_Z15SoftmaxWarpImplI22BroadcastScaleMaskLoadIffbLm2EiE11DirectStoreIffEfLi1ELi8ELi32ELi1ELb1EL9Algorithm0EEvT_T0_ll)
        /*66d4*/ 	.word	0x00000000


	//----- nvinfo : EIATTR_MIN_STACK_SIZE
	.align		4
.L_5010:
        /*66d8*/ 	.byte	0x04, 0x12
        /*66da*/ 	.short	(.L_5012 - .L_5011)
	.align		4
.L_5011:
        /*66dc*/ 	.word	index@(_Z15SoftmaxWarpImplI22BroadcastScaleMaskLoadIffbLm2EiE11DirectStoreIffEfLi1ELi8ELi32ELi1ELb0EL9Algorithm0EEvT_T0_ll)
        /*66e0*/ 	.word	0x00000000


	//----- nvinfo : EIATTR_MIN_STACK_SIZE
	.align		4
.L_5012:
        /*66e4*/ 	.byte	0x04, 0x12
        /*66e6*/ 	.short	(.L_5014 - .L_5013)
	.align		4
.L_5013:
        /*66e8*/ 	.word	index@(_Z15SoftmaxWarpImplI22BroadcastScaleMaskLoadIffbLm2EiE11DirectStoreIffEfLi1ELi7ELi32ELi1ELb1EL9Algorithm0EEvT_T0_ll)
        /*66ec*/ 	.word	0x00000000


	//----- nvinfo : EIATTR_MIN_STACK_SIZE
	.align		4
.L_5014:
        /*66f0*/ 	.byte	0x04, 0x12
        /*66f2*/ 	.short	(.L_5016 - .L_5015)
	.align		4
.L_5015:
        /*66f4*/ 	.word	index@(_Z15SoftmaxWarpImplI22BroadcastScaleMaskLoadIffbLm2EiE11DirectStoreIffEfLi1ELi7ELi32ELi1ELb0EL9Algorithm0EEvT_T0_ll)
        /*66f8*/ 	.word	0x00000000


	//----- nvinfo : EIATTR_MIN_STACK_SIZE
	.align		4
.L_5016:
        /*66fc*/ 	.byte	0x04, 0x12
        /*66fe*/ 	.short	(.L_5018 - .L_5017)
	.align		4
.L_5017:
        /*6700*/ 	.word	index@(_Z15SoftmaxWarpImplI22BroadcastScaleMaskLoadIffbLm2EiE11DirectStoreIffEfLi1ELi6ELi32ELi1ELb1EL9Algorithm0EEvT_T0_ll)
        /*6704*/ 	.word	0x00000000


	//----- nvinfo : EIATTR_MIN_STACK_SIZE
	.align		4
.L_5018:
        /*6708*/ 	.byte	0x04, 0x12
        /*670a*/ 	.short	(.L_5020 - .L_5019)
	.align		4
.L_5019:
        /*670c*/ 	.word	index@(_Z15SoftmaxWarpImplI22BroadcastScaleMaskLoadIffbLm2EiE11DirectStoreIffEfLi1ELi6ELi32ELi1ELb0EL9Algorithm0EEvT_T0_ll)
        /*6710*/ 	.word	0x00000000


	//----- nvinfo : EIATTR_MIN_STACK_SIZE
	.align		4
.L_5020:
        /*6714*/ 	.byte	0x04, 0x12
        /*6716*/ 	.short	(.L_5022 - .L_5021)
	.align		4
.L_5021:
        /*6718*/ 	.word	index@(_Z15SoftmaxWarpImplI22BroadcastScaleMaskLoadIffbLm2EiE11DirectStoreIffEfLi1ELi5ELi32ELi1ELb1EL9Algorithm0EEvT_T0_ll)
        /*671c*/ 	.word	0x00000000


	//----- nvinfo : EIATTR_MIN_STACK_SIZE
	.align		4
.L_5022:
        /*6720*/ 	.byte	0x04, 0x12
        /*6722*/ 	.short	(.L_5024 - .L_5023)
	.align		4
.L_5023:
        /*6724*/ 	.word	index@(_Z15SoftmaxWarpImplI22BroadcastScaleMaskLoadIffbLm2EiE11DirectStoreIffEfLi1ELi5ELi32ELi1ELb0EL9Algorithm0EEvT_T0_ll)
        /*6728*/ 	.word	0x00000000


	//----- nvinfo : EIATTR_MIN_STACK_SIZE
	.align		4
.L_5024:
        /*672c*/ 	.byte	0x04, 0x12
        /*672e*/ 	.short	(.L_5026 - .L_5025)
	.align		4
.L_5025:
        /*6730*/ 	.word	index@(_Z15SoftmaxWarpImplI22BroadcastScaleMaskLoadIffbLm2EiE11DirectStoreIffEfLi1ELi4ELi32ELi1ELb1EL9Algorithm0EEvT_T0_ll)
        /*6734*/ 	.word	0x00000000


	//----- nvinfo : EIATTR_MIN_STACK_SIZE
	.align		4
.L_5026:
        /*6738*/ 	.byte	0x04, 0x12
        /*673a*/ 	.short	(.L_5028 - .L_5027)
	.align		4
.L_5027:
        /*673c*/ 	.word	index@(_Z15SoftmaxWarpImplI22BroadcastScaleMaskLoadIffbLm2EiE11DirectStoreIffEfLi1ELi4ELi32ELi1ELb0EL9Algorithm0EEvT_T0_ll)
        /*6740*/ 	.word	0x00000000


	//----- nvinfo : EIATTR_MIN_STACK_SIZE
	.align		4
.L_5028:
        /*6744*/ 	.byte	0x04, 0x12
        /*6746*/ 	.short	(.L_5030 - .L_5029)
	.align		4
.L_5029:
        /*6748*/ 	.word	index@(_Z15SoftmaxWarpImplI22BroadcastScaleMaskLoadIffbLm2EiE11DirectStoreIffEfLi1ELi3ELi32ELi1ELb1EL9Algorithm0EEvT_T0_ll)
        /*674c*/ 	.word	0x00000000


	//----- nvinfo : EIATTR_MIN_STACK_SIZE
	.align		4
.L_5030:
        /*6750*/ 	.byte	0x04, 0x12
        /*6752*/ 	.short	(.L_5032 - .L_5031)
	.align		4
.L_5031:
        /*6754*/ 	.word	index@(_Z15SoftmaxWarpImplI22BroadcastScaleMaskLoadIffbLm2EiE11DirectStoreIffEfLi1ELi3ELi32ELi1ELb0EL9Algorithm0EEvT_T0_ll)
        /*6758*/ 	.word	0x00000000


	//----- nvinfo : EIATTR_MIN_STACK_SIZE
	.align		4
.L_5032:
        /*675c*/ 	.byte	0x04, 0x12
        /*675e*/ 	.short	(.L_5034 - .L_5033)
	.align		4
.L_5033:
        /*6760*/ 	.word	index@(_Z15SoftmaxWarpImplI22BroadcastScaleMaskLoadIffbLm2EiE11DirectStoreIffEfLi1ELi2ELi32ELi1ELb1EL9Algorithm0EEvT_T0_ll)
        /*6764*/ 	.word	0x00000000


	//----- nvinfo : EIATTR_MIN_STACK_SIZE
	.align		4
.L_5034:
        /*6768*/ 	.byte	0x04, 0x12
        /*676a*/ 	.short	(.L_5036 - .L_5035)
	.align		4
.L_5035:
        /*676c*/ 	.word	index@(_Z15SoftmaxWarpImplI22BroadcastScaleMaskLoadIffbLm2EiE11DirectStoreIffEfLi1ELi2ELi32ELi1ELb0EL9Algorithm0EEvT_T0_ll)
        /*6770*/ 	.word	0x00000000


	//----- nvinfo : EIATTR_MIN_STACK_SIZE
	.align		4
.L_5036:
        /*6774*/ 	.byte	0x04, 0x12
        /*6776*/ 	.short	(.L_5038 - .L_5037)
	.align		4
.L_5037:
        /*6778*/ 	.word	index@(_Z15SoftmaxWarpImplI22BroadcastScaleMaskLoadIffbLm2EiE11DirectStoreIffEfLi1ELi1ELi32ELi1ELb1EL9Algorithm0EEvT_T0_ll)
        /*677c*/ 	.word	0x00000000


	//----- nvinfo : EIATTR_MIN_STACK_SIZE
	.align		4
.L_5038:
        /*6780*/ 	.byte	0x04, 0x12
        /*6782*/ 	.short	(.L_5040 - .L_5039)
	.align		4
.L_5039:
        /*6784*/ 	.word	index@(_Z15SoftmaxWarpImplI22BroadcastScaleMaskLoadIffbLm2EiE11DirectStoreIffEfLi1ELi1ELi32ELi1ELb0EL9Algorithm0EEvT_T0_ll)
        /*6788*/ 	.word	0x00000000


	//----- nvinfo : EIATTR_MIN_STACK_SIZE
	.align		4
.L_5040:
        /*678c*/ 	.byte	0x04, 0x12
        /*678e*/ 	.short	(.L_5042 - .L_5041)
	.align		4
.L_5041:
        /*6790*/ 	.word	index@(_Z15SoftmaxWarpImplI22BroadcastScaleMaskLoadIffbLm2EiE11DirectStoreIffEfLi1ELi1ELi32ELi2ELb1EL9Algorithm0EEvT_T0_ll)
        /*6794*/ 	.word	0x00000000


	//----- nvinfo : EIATTR_MIN_STACK_SIZE
	.align		4
.L_5042:
        /*6798*/ 	.byte	0x04, 0x12
        /*679a*/ 	.short	(.L_5044 - .L_5043)
	.align		4
.L_5043:
        /*679c*/ 	.word	index@(_Z15SoftmaxWarpImplI22BroadcastScaleMaskLoadIffbLm2EiE11DirectStoreIffEfLi1ELi1ELi32ELi2ELb0EL9Algorithm0EEvT_T0_ll)
        /*67a0*/ 	.word	0x00000000


	//----- nvinfo : EIATTR_MIN_STACK_SIZE
	.align		4
.L_5044:
        /*67a4*/ 	.byte	0x04, 0x12
        /*67a6*/ 	.short	(.L_5046 - .L_5045)
	.align		4
.L_5045:
        /*67a8*/ 	.word	index@(_Z15SoftmaxWarpImplI22BroadcastScaleMaskLoadIffbLm2EiE11DirectStoreIffEfLi1ELi1ELi16ELi1ELb1EL9Algorithm0EEvT_T0_ll)
        /*67ac*/ 	.word	0x00000000


	//----- nvinfo : EIATTR_MIN_STACK_SIZE
	.align		4
.L_5046:
        /*67b0*/ 	.byte	0x04, 0x12
        /*67b2*/ 	.short	(.L_5048 - .L_5047)
	.align		4
.L_5047:
        /*67b4*/ 	.word	index@(_Z15SoftmaxWarpImplI22BroadcastScaleMaskLoadIffbLm2EiE11DirectStoreIffEfLi1ELi1ELi16ELi1ELb0EL9Algorithm0EEvT_T0_ll)
        /*67b8*/ 	.word	0x00000000


	//----- nvinfo : EIATTR_MIN_STACK_SIZE
	.align		4
.L_5048:
        /*67bc*/ 	.byte	0x04, 0x12
        /*67be*/ 	.short	(.L_5050 - .L_5049)
	.align		4
.L_5049:
        /*67c0*/ 	.word	index@(_Z15SoftmaxWarpImplI22BroadcastScaleMaskLoadIffbLm2EiE11DirectStoreIffEfLi1ELi1ELi16ELi2ELb1EL9Algorithm0EEvT_T0_ll)
        /*67c4*/ 	.word	0x00000000


	//----- nvinfo : EIATTR_MIN_STACK_SIZE
	.align		4
.L_5050:
        /*67c8*/ 	.byte	0x04, 0x12
        /*67ca*/ 	.short	(.L_5052 - .L_5051)
	.align		4
.L_5051:
        /*67cc*/ 	.word	index@(_Z15SoftmaxWarpImplI22BroadcastScaleMaskLoadIffbLm2EiE11DirectStoreIffEfLi1ELi1ELi16ELi2ELb0EL9Algorithm0EEvT_T0_ll)
        /*67d0*/ 	.word	0x00000000


	//----- nvinfo : EIATTR_MIN_STACK_SIZE
	.align		4
.L_5052:
        /*67d4*/ 	.byte	0x04, 0x12
        /*67d6*/ 	.short	(.L_5054 - .L_5053)
	.align		4
.L_5053:
        /*67d8*/ 	.word	index@(_Z15SoftmaxWarpImplI22BroadcastScaleMaskLoadIffbLm2EiE11DirectStoreIffEfLi1ELi1ELi8ELi1ELb1EL9Algorithm0EEvT_T0_ll)
        /*67dc*/ 	.word	0x00000000


	//----- nvinfo : EIATTR_MIN_STACK_SIZE
	.align		4
.L_5054:
        /*67e0*/ 	.byte	0x04, 0x12
        /*67e2*/ 	.short	(.L_5056 - .L_5055)
	.align		4
.L_5055:
        /*67e4*/ 	.word	index@(_Z15SoftmaxWarpImplI22BroadcastScaleMaskLoadIffbLm2EiE11DirectStoreIffEfLi1ELi1ELi8ELi1ELb0EL9Algorithm0EEvT_T0_ll)
        /*67e8*/ 	.word	0x00000000


	//----- nvinfo : EIATTR_MIN_STACK_SIZE
	.align		4
.L_5056:
        /*67ec*/ 	.byte	0x04, 0x12
        /*67ee*/ 	.short	(.L_5058 - .L_5057)
	.align		4
.L_5057:
        /*67f0*/ 	.word	index@(_Z15SoftmaxWarpImplI22BroadcastScaleMaskLoadIffbLm2EiE11DirectStoreIffEfLi1ELi1ELi8ELi2ELb1EL9Algorithm0EEvT_T0_ll)
        /*67f4*/ 	.word	0x00000000


	//----- nvinfo : EIATTR_MIN_STACK_SIZE
	.align		4
.L_5058:
        /*67f8*/ 	.byte	0x04, 0x12
        /*67fa*/ 	.short	(.L_5060 - .L_5059)
	.align		4
.L_5059:
        /*67fc*/ 	.word	index@(_Z15SoftmaxWarpImplI22BroadcastScaleMaskLoadIffbLm2EiE11DirectStoreIffEfLi1ELi1ELi8ELi2ELb0EL9Algorithm0EEvT_T0_ll)
        /*6800*/ 	.word	0x00000000


	//----- nvinfo : EIATTR_MIN_STACK_SIZE
	.align		4
.L_5060:
        /*6804*/ 	.byte	0x04, 0x12
        /*6806*/ 	.short	(.L_5062 - .L_5061)
	.align		4
.L_5061:
        /*6808*/ 	.word	index@(_Z15SoftmaxWarpImplI22BroadcastScaleMaskLoadIffbLm2EiE11DirectStoreIffEfLi1ELi1ELi4ELi1ELb1EL9Algorithm0EEvT_T0_ll)
        /*680c*/ 	.word	0x00000000


	//----- nvinfo : EIATTR_MIN_STACK_SIZE
	.align		4
.L_5062:
        /*6810*/ 	.byte	0x04, 0x12
        /*6812*/ 	.short	(.L_5064 - .L_5063)
	.align		4
.L_5063:
        /*6814*/ 	.word	index@(_Z15SoftmaxWarpImplI22BroadcastScaleMaskLoadIffbLm2EiE11DirectStoreIffEfLi1ELi1ELi4ELi1ELb0EL9Algorithm0EEvT_T0_ll)
        /*6818*/ 	.word	0x00000000


	//----- nvinfo : EIATTR_MIN_STACK_SIZE
	.align		4
.L_5064:
        /*681c*/ 	.byte	0x04, 0x12
        /*681e*/ 	.short	(.L_5066 - .L_5065)
	.align		4
.L_5065:
        /*6820*/ 	.word	index@(_Z15SoftmaxWarpImplI22BroadcastScaleMaskLoadIffbLm2EiE11DirectStoreIffEfLi1ELi1ELi4ELi2ELb1EL9Algorithm0EEvT_T0_ll)
        /*6824*/ 	.word	0x00000000


	//----- nvinfo : EIATTR_MIN_STACK_SIZE
	.align		4
.L_5066:
        /*6828*/ 	.byte	0x04, 0x12
        /*682a*/ 	.short	(.L_5068 - .L_5067)
	.align		4
.L_5067:
        /*682c*/ 	.word	index@(_Z15SoftmaxWarpImplI22BroadcastScaleMaskLoadIffbLm2EiE11DirectStoreIffEfLi1ELi1ELi4ELi2ELb0EL9Algorithm0EEvT_T0_ll)
        /*6830*/ 	.word	0x00000000


	//----- nvinfo : EIATTR_MIN_STACK_SIZE
	.align		4
.L_5068:
        /*6834*/ 	.byte	0x04, 0x12
        /*6836*/ 	.short	(.L_5070 - .L_5069)
	.align		4
.L_5069:
        /*6838*/ 	.word	index@(_Z15SoftmaxWarpImplI22BroadcastScaleMaskLoadIffbLm2EiE11DirectStoreIffEfLi1ELi1ELi2ELi1ELb1EL9Algorithm0EEvT_T0_ll)
        /*683c*/ 	.word	0x00000000


	//----- nvinfo : EIATTR_MIN_STACK_SIZE
	.align		4
.L_5070:
        /*6840*/ 	.byte	0x04, 0x12
        /*6842*/ 	.short	(.L_5072 - .L_5071)
	.align		4
.L_5071:
        /*6844*/ 	.word	index@(_Z15SoftmaxWarpImplI22BroadcastScaleMaskLoadIffbLm2EiE11DirectStoreIffEfLi1ELi1ELi2ELi1ELb0EL9Algorithm0EEvT_T0_ll)
        /*6848*/ 	.word	0x00000000


	//----- nvinfo : EIATTR_MIN_STACK_SIZE
	.align		4
.L_5072:
        /*684c*/ 	.byte	0x04, 0x12
        /*684e*/ 	.short	(.L_5074 - .L_5073)
	.align		4
.L_5073:
        /*6850*/ 	.word	index@(_Z15SoftmaxWarpImplI22BroadcastScaleMaskLoadIffbLm2EiE11DirectStoreIffEfLi1ELi1ELi2ELi2ELb1EL9Algorithm0EEvT_T0_ll)
        /*6854*/ 	.word	0x00000000


	//----- nvinfo : EIATTR_MIN_STACK_SIZE
	.align		4
.L_5074:
        /*6858*/ 	.byte	0x04, 0x12
        /*685a*/ 	.short	(.L_5076 - .L_5075)
	.align		4
.L_5075:
        /*685c*/ 	.word	index@(_Z15SoftmaxWarpImplI22BroadcastScaleMaskLoadIffbLm2EiE11DirectStoreIffEfLi1ELi1ELi2ELi2ELb0EL9Algorithm0EEvT_T0_ll)
        /*6860*/ 	.word	0x00000000


	//----- nvinfo : EIATTR_MIN_STACK_SIZE
	.align		4
.L_5076:
        /*6864*/ 	.byte	0x04, 0x12
        /*6866*/ 	.short	(.L_5078 - .L_5077)
	.align		4
.L_5077:
        /*6868*/ 	.word	index@(_Z15SoftmaxWarpImplI22BroadcastScaleMaskLoadIffbLm2EiE11DirectStoreIffEfLi1ELi1ELi1ELi1ELb1EL9Algorithm0EEvT_T0_ll)
        /*686c*/ 	.word	0x00000000


	//----- nvinfo : EIATTR_MIN_STACK_SIZE
	.align		4
.L_5078:
        /*6870*/ 	.byte	0x04, 0x12
        /*6872*/ 	.short	(.L_5080 - .L_5079)
	.align		4
.L_5079:
        /*6874*/ 	.word	index@(_Z15SoftmaxWarpImplI22BroadcastScaleMaskLoadIffbLm2EiE11DirectStoreIffEfLi1ELi1ELi1ELi1ELb0EL9Algorithm0EEvT_T0_ll)
        /*6878*/ 	.word	0x00000000


	//----- nvinfo : EIATTR_MIN_STACK_SIZE
	.align		4
.L_5080:
        /*687c*/ 	.byte	0x04, 0x12
        /*687e*/ 	.short	(.L_5082 - .L_5081)
	.align		4
.L_5081:
        /*6880*/ 	.word	index@(_Z15SoftmaxWarpImplI22BroadcastScaleMaskLoadIffbLm2EiE11DirectStoreIffEfLi1ELi1ELi1ELi2ELb1EL9Algorithm0EEvT_T0_ll)
        /*6884*/ 	.word	0x00000000


	//----- nvinfo : EIATTR_MIN_STACK_SIZE
	.align		4
.L_5082:
        /*6888*/ 	.byte	0x04, 0x12
        /*688a*/ 	.short	(.L_5084 - .L_5083)
	.align		4
.L_5083:
        /*688c*/ 	.word	index@(_Z15SoftmaxWarpImplI22BroadcastScaleMaskLoadIffbLm2EiE11DirectStoreIffEfLi1ELi1ELi1ELi2ELb0EL9Algorithm0EEvT_T0_ll)
        /*6890*/ 	.word	0x00000000


	//----- nvinfo : EIATTR_MIN_STACK_SIZE
	.align		4
.L_5084:
        /*6894*/ 	.byte	0x04, 0x12
        /*6896*/ 	.short	(.L_5086 - .L_5085)
	.align		4
.L_5085:
        /*6898*/ 	.word	index@(_Z15SoftmaxWarpImplI22BroadcastScaleMaskLoadIffbLm2EiE11DirectStoreIffEfLi2ELi32ELi32ELi1ELb1EL9Algorithm0EEvT_T0_ll)
        /*689c*/ 	.word	0x00000000


	//----- nvinfo : EIATTR_MIN_STACK_SIZE
	.align		4
.L_5086:
        /*68a0*/ 	.byte	0x04, 0x12
        /*68a2*/ 	.short	(.L_5088 - .L_5087)
	.align		4
.L_5087:
        /*68a4*/ 	.word	index@(_Z15SoftmaxWarpImplI22BroadcastScaleMaskLoadIffbLm2EiE11DirectStoreIffEfLi2ELi32ELi32ELi1ELb0EL9Algorithm0EEvT_T0_ll)
        /*68a8*/ 	.word	0x00000000


	//----- nvinfo : EIATTR_MIN_STACK_SIZE
	.align		4
.L_5088:
        /*68ac*/ 	.byte	0x04, 0x12
        /*68ae*/ 	.short	(.L_5090 - .L_5089)
	.align		4
.L_5089:
        /*68b0*/ 	.word	index@(_Z15SoftmaxWarpImplI22BroadcastScaleMaskLoadIffbLm2EiE11DirectStoreIffEfLi2ELi30ELi32ELi1ELb1EL9Algorithm0EEvT_T0_ll)
        /*68b4*/ 	.word	0x00000000


	//----- nvinfo : EIATTR_MIN_STACK_SIZE
	.align		4
.L_5090:
        /*68b8*/ 	.byte	0x04, 0x12
        /*68ba*/ 	.short	(.L_5092 - .L_5091)
	.align		4
.L_5091:
        /*68bc*/ 	.word	index@(_Z15SoftmaxWarpImplI22BroadcastScaleMaskLoadIffbLm2EiE11DirectStoreIffEfLi2ELi30ELi32ELi1ELb0EL9Algorithm0EEvT_T0_ll)
        /*68c0*/ 	.word	0x00000000


	//----- nvinfo : EIATTR_MIN_STACK_SIZE
	.align		4
.L_5092:
        /*68c4*/ 	.byte	0x04, 0x12
        /*68c6*/ 	.short	(.L_5094 - .L_5093)
	.align		4
.L_5093:
        /*68c8*/ 	.word	index@(_Z15SoftmaxWarpImplI22BroadcastScaleMaskLoadIffbLm2EiE11DirectStoreIffEfLi2ELi28ELi32ELi1ELb1EL9Algorithm0EEvT_T0_ll)
        /*68cc*/ 	.word	0x00000000


	//----- nvinfo : EIATTR_MIN_STACK_SIZE
	.align		4
.L_5094:
        /*68d0*/ 	.byte	0x04, 0x12
        /*68d2*/ 	.short	(.L_5096 - .L_5095)
	.align		4
.L_5095:
        /*68d4*/ 	.word	index@(_Z15SoftmaxWarpImplI22BroadcastScaleMaskLoadIffbLm2EiE11DirectStoreIffEfLi2ELi28ELi32ELi1ELb0EL9Algorithm0EEvT_T0_ll)
        /*68d8*/ 	.word	0x00000000


	//----- nvinfo : EIATTR_MIN_STACK_SIZE
	.align		4
.L_5096:
        /*68dc*/ 	.byte	0x04, 0x12
        /*68de*/ 	.short	(.L_5098 - .L_5097)
	.align		4
.L_5097:
        /*68e0*/ 	.word	index@(_Z15SoftmaxWarpImplI22BroadcastScaleMaskLoadIffbLm2EiE11DirectStoreIffEfLi2ELi26ELi32ELi1ELb1EL9Algorithm0EEvT_T0_ll)
        /*68e4*/ 	.word	0x00000000


	//----- nvinfo : EIATTR_MIN_STACK_SIZE
	.align		4
.L_5098:
        /*68e8*/ 	.byte	0x04, 0x12
        /*68ea*/ 	.short	(.L_5100 - .L_5099)
	.align		4
.L_5099:
        /*68ec*/ 	.word	index@(_Z15SoftmaxWarpImplI22BroadcastScaleMaskLoadIffbLm2EiE11DirectStoreIffEfLi2ELi26ELi32ELi1ELb0EL9Algorithm0EEvT_T0_ll)
        /*68f0*/ 	.word	0x00000000


	//----- nvinfo : EIATTR_MIN_STACK_SIZE
	.align		4
.L_5100:
        /*68f4*/ 	.byte	0x04, 0x12
        /*68f6*/ 	.short	(.L_5102 - .L_5101)
	.align		4
.L_5101:
        /*68f8*/ 	.word	index@(_Z15SoftmaxWarpImplI22BroadcastScaleMaskLoadIffbLm2EiE11DirectStoreIffEfLi2ELi24ELi32ELi1ELb1EL9Algorithm0EEvT_T0_ll)
        /*68fc*/ 	.word	0x00000000


	//----- nvinfo : EIATTR_MIN_STACK_SIZE
	.align		4
.L_5102:
        /*6900*/ 	.byte	0x04, 0x12
        /*6902*/ 	.short	(.L_5104 - .L_5103)
	.align		4
.L_5103:
        /*6904*/ 	.word	index@(_Z15SoftmaxWarpImplI22BroadcastScaleMaskLoadIffbLm2EiE11DirectStoreIffEfLi2ELi24ELi32ELi1ELb0EL9Algorithm0EEvT_T0_ll)
        /*6908*/ 	.word	0x00000000


	//----- nvinfo : EIATTR_MIN_STACK_SIZE
	.align		4
.L_5104:
        /*690c*/ 	.byte	0x04, 0x12
        /*690e*/ 	.short	(.L_5106 - .L_5105)
	.align		4
.L_5105:
        /*6910*/ 	.word	index@(_Z15SoftmaxWarpImplI22BroadcastScaleMaskLoadIffbLm2EiE11DirectStoreIffEfLi2ELi22ELi32ELi1ELb1EL9Algorithm0EEvT_T0_ll)
        /*6914*/ 	.word	0x00000000


	//----- nvinfo : EIATTR_MIN_STACK_SIZE
	.align		4
.L_5106:
        /*6918*/ 	.byte	0x04, 0x12
        /*691a*/ 	.short	(.L_5108 - .L_5107)
	.align		4
.L_5107:
        /*691c*/ 	.word	index@(_Z15SoftmaxWarpImplI22BroadcastScaleMaskLoadIffbLm2EiE11DirectStoreIffEfLi2ELi22ELi32ELi1ELb0EL9Algorithm0EEvT_T0_ll)
        /*6920*/ 	.word	0x00000000


	//----- nvinfo : EIATTR_MIN_STACK_SIZE
	.align		4
.L_5108:
        /*6924*/ 	.byte	0x04, 0x12
        /*6926*/ 	.short	(.L_5110 - .L_5109)
	.align		4
.L_5109:
        /*6928*/ 	.word	index@(_Z15SoftmaxWarpImplI22BroadcastScaleMaskLoadIffbLm2EiE11DirectStoreIffEfLi2ELi20ELi32ELi1ELb1EL9Algorithm0EEvT_T0_ll)
        /*692c*/ 	.word	0x00000000


	//----- nvinfo : EIATTR_MIN_STACK_SIZE
	.align		4
.L_5110:
        /*6930*/ 	.byte	0x04, 0x12
        /*6932*/ 	.short	(.L_5112 - .L_5111)
	.align		4
.L_5111:
        /*6934*/ 	.word	index@(_Z15SoftmaxWarpImplI22BroadcastScaleMaskLoadIffbLm2EiE11DirectStoreIffEfLi2ELi20ELi32ELi1ELb0EL9Algorithm0EEvT_T0_ll)
        /*6938*/ 	.word	0x00000000


	//----- nvinfo : EIATTR_MIN_STACK_SIZE
	.align		4
.L_5112:
        /*693c*/ 	.byte	0x04, 0x12
        /*693e*/ 	.short	(.L_5114 - .L_5113)
	.align		4
.L_5113:
        /*6940*/ 	.word	index@(_Z15SoftmaxWarpImplI22BroadcastScaleMaskLoadIffbLm2EiE11DirectStoreIffEfLi2ELi18ELi32ELi1ELb1EL9Algorithm0EEvT_T0_ll)
        /*6944*/ 	.word	0x00000000


	//----- nvinfo : EIATTR_MIN_STACK_SIZE
	.align		4
.L_5114:
        /*6948*/ 	.byte	0x04, 0x12
        /*694a*/ 	.short	(.L_5116 - .L_5115)
	.align		4
.L_5115:
        /*694c*/ 	.word	index@(_Z15SoftmaxWarpImplI22BroadcastScaleMaskLoadIffbLm2EiE11DirectStoreIffEfLi2ELi18ELi32ELi1ELb0EL9Algorithm0EEvT_T0_ll)
        /*6950*/ 	.word	0x00000000


	//----- nvinfo : EIATTR_MIN_STACK_SIZE
	.align		4
.L_5116:
        /*6954*/ 	.byte	0x04, 0x12
        /*6956*/ 	.short	(.L_5118 - .L_5117)
	.align		4
.L_5117:
        /*6958*/ 	.word	index@(_Z15SoftmaxWarpImplI22BroadcastScaleMaskLoadIffbLm2EiE11DirectStoreIffEfLi2ELi16ELi32ELi1ELb1EL9Algorithm0EEvT_T0_ll)
        /*695c*/ 	.word	0x00000000


	//----- nvinfo : EIATTR_MIN_STACK_SIZE
	.align		4
.L_5118:
        /*6960*/ 	.byte	0x04, 0x12
        /*6962*/ 	.short	(.L_5120 - .L_5119)
	.align		4
.L_5119:
        /*6964*/ 	.word	index@(_Z15SoftmaxWarpImplI22BroadcastScaleMaskLoadIffbLm2EiE11DirectStoreIffEfLi2ELi16ELi32ELi1ELb0EL9Algorithm0EEvT_T0_ll)
        /*6968*/ 	.word	0x00000000


	//----- nvinfo : EIATTR_MIN_STACK_SIZE
	.align		4
.L_5120:
        /*696c*/ 	.byte	0x04, 0x12
        /*696e*/ 	.short	(.L_5122 - .L_5121)
	.align		4
.L_5121:
        /*6970*/ 	.word	index@(_Z15SoftmaxWarpImplI22BroadcastScaleMaskLoadIffbLm2EiE11DirectStoreIffEfLi2ELi14ELi32ELi1ELb1EL9Algorithm0EEvT_T0_ll)
        /*6974*/ 	.word	0x00000000


	//----- nvinfo : EIATTR_MIN_STACK_SIZE
	.align		4
.L_5122:
        /*6978*/ 	.byte	0x04, 0x12
        /*697a*/ 	.short	(.L_5124 - .L_5123)
	.align		4
.L_5123:
        /*697c*/ 	.word	index@(_Z15SoftmaxWarpImplI22BroadcastScaleMaskLoadIffbLm2EiE11DirectStoreIffEfLi2ELi14ELi32ELi1ELb0EL9Algorithm0EEvT_T0_ll)
        /*6980*/ 	.word	0x00000000


	//----- nvinfo : EIATTR_MIN_STACK_SIZE
	.align		4
.L_5124:
        /*6984*/ 	.byte	0x04, 0x12
        /*6986*/ 	.short	(.L_5126 - .L_5125)
	.align		4
.L_5125:
        /*6988*/ 	.word	index@(_Z15SoftmaxWarpImplI22BroadcastScaleMaskLoadIffbLm2EiE11DirectStoreIffEfLi2ELi12ELi32ELi1ELb1EL9Algorithm0EEvT_T0_ll)
        /*698c*/ 	.word	0x00000000


	//----- nvinfo : EIATTR_MIN_STACK_SIZE
	.align		4
.L_5126:
        /*6990*/ 	.byte	0x04, 0x12
        /*6992*/ 	.short	(.L_5128 - .L_5127)
	.align		4
.L_5127:
        /*6994*/ 	.word	index@(_Z15SoftmaxWarpImplI22BroadcastScaleMaskLoadIffbLm2EiE11DirectStoreIffEfLi2ELi12ELi32ELi1ELb0EL9Algorithm0EEvT_T0_ll)
        /*6998*/ 	.word	0x00000000


	//----- nvinfo : EIATTR_MIN_STACK_SIZE
	.align		4
.L_5128:
        /*699c*/ 	.byte	0x04, 0x12
        /*699e*/ 	.short	(.L_5130 - .L_5129)
	.align		4
.L_5129:
        /*69a0*/ 	.word	index@(_Z15SoftmaxWarpImplI22BroadcastScaleMaskLoadIffbLm2EiE11DirectStoreIffEfLi2ELi10ELi32ELi1ELb1EL9Algorithm0EEvT_T0_ll)
        /*69a4*/ 	.word	0x00000000


	//----- nvinfo : EIATTR_MIN_STACK_SIZE
	.align		4
.L_5130:
        /*69a8*/ 	.byte	0x04, 0x12
        /*69aa*/ 	.short	(.L_5132 - .L_5131)
	.align		4
.L_5131:
        /*69ac*/ 	.word	index@(_Z15SoftmaxWarpImplI22BroadcastScaleMaskLoadIffbLm2EiE11DirectStoreIffEfLi2ELi10ELi32ELi1ELb0EL9Algorithm0EEvT_T0_ll)
        /*69b0*/ 	.word	0x00000000


	//----- nvinfo : EIATTR_MIN_STACK_SIZE
	.align		4
.L_5132:
        /*69b4*/ 	.byte	0x04, 0x12
        /*69b6*/ 	.short	(.L_5134 - .L_5133)
	.align		4
.L_5133:
        /*69b8*/ 	.word	index@(_Z15SoftmaxWarpImplI22BroadcastScaleMaskLoadIffbLm2EiE11DirectStoreIffEfLi2ELi8ELi32ELi1ELb1EL9Algorithm0EEvT_T0_ll)
        /*69bc*/ 	.word	0x00000000


	//----- nvinfo : EIATTR_MIN_STACK_SIZE
	.align		4
.L_5134:
        /*69c0*/ 	.byte	0x04, 0x12
        /*69c2*/ 	.short	(.L_5136 - .L_5135)
	.align		4
.L_5135:
        /*69c4*/ 	.word	index@(_Z15SoftmaxWarpImplI22BroadcastScaleMaskLoadIffbLm2EiE11DirectStoreIffEfLi2ELi8ELi32ELi1ELb0EL9Algorithm0EEvT_T0_ll)
        /*69c8*/ 	.word	0x00000000


	//----- nvinfo : EIATTR_MIN_STACK_SIZE
	.align		4
.L_5136:
        /*69cc*/ 	.byte	0x04, 0x12
        /*69ce*/ 	.short	(.L_5138 - .L_5137)
	.align		4
.L_5137:
        /*69d0*/ 	.word	index@(_Z15SoftmaxWarpImplI22BroadcastScaleMaskLoadIffbLm2EiE11DirectStoreIffEfLi2ELi6ELi32ELi1ELb1EL9Algorithm0EEvT_T0_ll)
        /*69d4*/ 	.word	0x00000000


	//----- nvinfo : EIATTR_MIN_STACK_SIZE
	.align		4
.L_5138:
        /*69d8*/ 	.byte	0x04, 0x12
        /*69da*/ 	.short	(.L_5140 - .L_5139)
	.align		4
.L_5139:
        /*69dc*/ 	.word	index@(_Z15SoftmaxWarpImplI22BroadcastScaleMaskLoadIffbLm2EiE11DirectStoreIffEfLi2ELi6ELi32ELi1ELb0EL9Algorithm0EEvT_T0_ll)
        /*69e0*/ 	.word	0x00000000


	//----- nvinfo : EIATTR_MIN_STACK_SIZE
	.align		4
.L_5140:
        /*69e4*/ 	.byte	0x04, 0x12
        /*69e6*/ 	.short	(.L_5142 - .L_5141)
	.align		4
.L_5141:
        /*69e8*/ 	.word	index@(_Z15SoftmaxWarpImplI22BroadcastScaleMaskLoadIffbLm2EiE11DirectStoreIffEfLi2ELi4ELi32ELi1ELb1EL9Algorithm0EEvT_T0_ll)
        /*69ec*/ 	.word	0x00000000


	//----- nvinfo : EIATTR_MIN_STACK_SIZE
	.align		4
.L_5142:
        /*69f0*/ 	.byte	0x04, 0x12
        /*69f2*/ 	.short	(.L_5144 - .L_5143)
	.align		4
.L_5143:
        /*69f4*/ 	.word	index@(_Z15SoftmaxWarpImplI22BroadcastScaleMaskLoadIffbLm2EiE11DirectStoreIffEfLi2ELi4ELi32ELi1ELb0EL9Algorithm0EEvT_T0_ll)
        /*69f8*/ 	.word	0x00000000


	//----- nvinfo : EIATTR_MIN_STACK_SIZE
	.align		4
.L_5144:
        /*69fc*/ 	.byte	0x04, 0x12
        /*69fe*/ 	.short	(.L_5146 - .L_5145)
	.align		4
.L_5145:
        /*6a00*/ 	.word	index@(_Z15SoftmaxWarpImplI22BroadcastScaleMaskLoadIffbLm2EiE11DirectStoreIffEfLi2ELi2ELi32ELi1ELb1EL9Algorithm0EEvT_T0_ll)
        /*6a04*/ 	.word	0x00000000


	//----- nvinfo : EIATTR_MIN_STACK_SIZE
	.align		4
.L_5146:
        /*6a08*/ 	.byte	0x04, 0x12
        /*6a0a*/ 	.short	(.L_5148 - .L_5147)
	.align		4
.L_5147:
        /*6a0c*/ 	.word	index@(_Z15SoftmaxWarpImplI22BroadcastScaleMaskLoadIffbLm2EiE11DirectStoreIffEfLi2ELi2ELi32ELi1ELb0EL9Algorithm0EEvT_T0_ll)
        /*6a10*/ 	.word	0x00000000


	//----- nvinfo : EIATTR_MIN_STACK_SIZE
	.align		4
.L_5148:
        /*6a14*/ 	.byte	0x04, 0x12
        /*6a16*/ 	.short	(.L_5150 - .L_5149)
	.align		4
.L_5149:
        /*6a18*/ 	.word	index@(_Z15SoftmaxWarpImplI22BroadcastScaleMaskLoadIffbLm2EiE11DirectStoreIffEfLi2ELi2ELi32ELi2ELb1EL9Algorithm0EEvT_T0_ll)
        /*6a1c*/ 	.word	0x00000000


	//----- nvinfo : EIATTR_MIN_STACK_SIZE
	.align		4
.L_5150:
        /*6a20*/ 	.byte	0x04, 0x12
        /*6a22*/ 	.short	(.L_5152 - .L_5151)
	.align		4
.L_5151:
        /*6a24*/ 	.word	index@(_Z15SoftmaxWarpImplI22BroadcastScaleMaskLoadIffbLm2EiE11DirectStoreIffEfLi2ELi2ELi32ELi2ELb0EL9Algorithm0EEvT_T0_ll)
        /*6a28*/ 	.word	0x00000000


	//----- nvinfo : EIATTR_MIN_STACK_SIZE
	.align		4
.L_5152:
        /*6a2c*/ 	.byte	0x04, 0x12
        /*6a2e*/ 	.short	(.L_5154 - .L_5153)
	.align		4
.L_5153:
        /*6a30*/ 	.word	index@(_Z15SoftmaxWarpImplI22BroadcastScaleMaskLoadIffbLm2EiE11DirectStoreIffEfLi2ELi2ELi16ELi1ELb1EL9Algorithm0EEvT_T0_ll)
        /*6a34*/ 	.word	0x00000000


	//----- nvinfo : EIATTR_MIN_STACK_SIZE
	.align		4
.L_5154:
        /*6a38*/ 	.byte	0x04, 0x12
        /*6a3a*/ 	.short	(.L_5156 - .L_5155)
	.align		4
.L_5155:
        /*6a3c*/ 	.word	index@(_Z15SoftmaxWarpImplI22BroadcastScaleMaskLoadIffbLm2EiE11DirectStoreIffEfLi2ELi2ELi16ELi1ELb0EL9Algorithm0EEvT_T0_ll)
        /*6a40*/ 	.word	0x00000000


	//----- nvinfo : EIATTR_MIN_STACK_SIZE
	.align		4
.L_5156:
        /*6a44*/ 	.byte	0x04, 0x12
        /*6a46*/ 	.short	(.L_5158 - .L_5157)
	.align		4
.L_5157:
        /*6a48*/ 	.word	index@(_Z15SoftmaxWarpImplI22BroadcastScaleMaskLoadIffbLm2EiE11DirectStoreIffEfLi2ELi2ELi16ELi2ELb1EL9Algorithm0EEvT_T0_ll)
        /*6a4c*/ 	.word	0x00000000


	//----- nvinfo : EIATTR_MIN_STACK_SIZE
	.align		4
.L_5158:
        /*6a50*/ 	.byte	0x04, 0x12
        /*6a52*/ 	.short	(.L_5160 - .L_5159)
	.align		4
.L_5159:
        /*6a54*/ 	.word	index@(_Z15SoftmaxWarpImplI22BroadcastScaleMaskLoadIffbLm2EiE11DirectStoreIffEfLi2ELi2ELi16ELi2ELb0EL9Algorithm0EEvT_T0_ll)
        /*6a58*/ 	.word	0x00000000


	//----- nvinfo : EIATTR_MIN_STACK_SIZE
	.align		4
.L_5160:
        /*6a5c*/ 	.byte	0x04, 0x12
        /*6a5e*/ 	.short	(.L_5162 - .L_5161)
	.align		4
.L_5161:
        /*6a60*/ 	.word	index@(_Z15SoftmaxWarpImplI22BroadcastScaleMaskLoadIffbLm2EiE11DirectStoreIffEfLi2ELi2ELi8ELi1ELb1EL9Algorithm0EEvT_T0_ll)
        /*6a64*/ 	.word	0x00000000


	//----- nvinfo : EIATTR_MIN_STACK_SIZE
	.align		4
.L_5162:
        /*6a68*/ 	.byte	0x04, 0x12
        /*6a6a*/ 	.short	(.L_5164 - .L_5163)
	.align		4
.L_5163:
        /*6a6c*/ 	.word	index@(_Z15SoftmaxWarpImplI22BroadcastScaleMaskLoadIffbLm2EiE11DirectStoreIffEfLi2ELi2ELi8ELi1ELb0EL9Algorithm0EEvT_T0_ll)
        /*6a70*/ 	.word	0x00000000


	//----- nvinfo : EIATTR_MIN_STACK_SIZE
	.align		4
.L_5164:
        /*6a74*/ 	.byte	0x04, 0x12
        /*6a76*/ 	.short	(.L_5166 - .L_5165)
	.align		4
.L_5165:
        /*6a78*/ 	.word	index@(_Z15SoftmaxWarpImplI22BroadcastScaleMaskLoadIffbLm2EiE11DirectStoreIffEfLi2ELi2ELi8ELi2ELb1EL9Algorithm0EEvT_T0_ll)
        /*6a7c*/ 	.word	0x00000000


	//----- nvinfo : EIATTR_MIN_STACK_SIZE
	.align		4
.L_5166:
        /*6a80*/ 	.byte	0x04, 0x12
        /*6a82*/ 	.short	(.L_5168 - .L_5167)
	.align		4
.L_5167:
        /*6a84*/ 	.word	index@(_Z15SoftmaxWarpImplI22BroadcastScaleMaskLoadIffbLm2EiE11DirectStoreIffEfLi2ELi2ELi8ELi2ELb0EL9Algorithm0EEvT_T0_ll)
        /*6a88*/ 	.word	0x00000000


	//----- nvinfo : EIATTR_MIN_STACK_SIZE
	.align		4
.L_5168:
        /*6a8c*/ 	.byte	0x04, 0x12
        /*6a8e*/ 	.short	(.L_5170 - .L_5169)
	.align		4
.L_5169:
        /*6a90*/ 	.word	index@(_Z15SoftmaxWarpImplI22BroadcastScaleMaskLoadIffbLm2EiE11DirectStoreIffEfLi2ELi2ELi4ELi1ELb1EL9Algorithm0EEvT_T0_ll)
        /*6a94*/ 	.word	0x00000000


	//----- nvinfo : EIATTR_MIN_STACK_SIZE
	.align		4
.L_5170:
        /*6a98*/ 	.byte	0x04, 0x12
        /*6a9a*/ 	.short	(.L_5172 - .L_5171)
	.align		4
.L_5171:
        /*6a9c*/ 	.word	index@(_Z15SoftmaxWarpImplI22BroadcastScaleMaskLoadIffbLm2EiE11DirectStoreIffEfLi2ELi2ELi4ELi1ELb0EL9Algorithm0EEvT_T0_ll)
        /*6aa0*/ 	.word	0x00000000


	//----- nvinfo : EIATTR_MIN_STACK_SIZE
	.align		4
.L_5172:
        /*6aa4*/ 	.byte	0x04, 0x12
        /*6aa6*/ 	.short	(.L_5174 - .L_5173)
	.align		4
.L_5173:
        /*6aa8*/ 	.word	index@(_Z15SoftmaxWarpImplI22BroadcastScaleMaskLoadIffbLm2EiE11DirectStoreIffEfLi2ELi2ELi4ELi2ELb1EL9Algorithm0EEvT_T0_ll)
        /*6aac*/ 	.word	0x00000000


	//----- nvinfo : EIATTR_MIN_STACK_SIZE
	.align		4
.L_5174:
        /*6ab0*/ 	.byte	0x04, 0x12
        /*6ab2*/ 	.short	(.L_5176 - .L_5175)
	.align		4
.L_5175:
        /*6ab4*/ 	.word	index@(_Z15SoftmaxWarpImplI22BroadcastScaleMaskLoadIffbLm2EiE11DirectStoreIffEfLi2ELi2ELi4ELi2ELb0EL9Algorithm0EEvT_T0_ll)
        /*6ab8*/ 	.word	0x00000000


	//----- nvinfo : EIATTR_MIN_STACK_SIZE
	.align		4
.L_5176:
        /*6abc*/ 	.byte	0x04, 0x12
        /*6abe*/ 	.short	(.L_5178 - .L_5177)
	.align		4
.L_5177:
        /*6ac0*/ 	.word	index@(_Z15SoftmaxWarpImplI22BroadcastScaleMaskLoadIffbLm2EiE11DirectStoreIffEfLi2ELi2ELi2ELi1ELb1EL9Algorithm0EEvT_T0_ll)
        /*6ac4*/ 	.word	0x00000000


	//----- nvinfo : EIATTR_MIN_STACK_SIZE
	.align		4
.L_5178:
        /*6ac8*/ 	.byte	0x04, 0x12
        /*6aca*/ 	.short	(.L_5180 - .L_5179)
	.align		4
.L_5179:
        /*6acc*/ 	.word	index@(_Z15SoftmaxWarpImplI22BroadcastScaleMaskLoadIffbLm2EiE11DirectStoreIffEfLi2ELi2ELi2ELi1ELb0EL9Algorithm0EEvT_T0_ll)
        /*6ad0*/ 	.word	0x00000000


	//----- nvinfo : EIATTR_MIN_STACK_SIZE
	.align		4
.L_5180:
        /*6ad4*/ 	.byte	0x04, 0x12
        /*6ad6*/ 	.short	(.L_5182 - .L_5181)
	.align		4
.L_5181:
        /*6ad8*/ 	.word	index@(_Z15SoftmaxWarpImplI22BroadcastScaleMaskLoadIffbLm2EiE11DirectStoreIffEfLi2ELi2ELi2ELi2ELb1EL9Algorithm0EEvT_T0_ll)
        /*6adc*/ 	.word	0x00000000


	//----- nvinfo : EIATTR_MIN_STACK_SIZE
	.align		4
.L_5182:
        /*6ae0*/ 	.byte	0x04, 0x12
        /*6ae2*/ 	.short	(.L_5184 - .L_5183)
	.align		4
.L_5183:
        /*6ae4*/ 	.word	index@(_Z15SoftmaxWarpImplI22BroadcastScaleMaskLoadIffbLm2EiE11DirectStoreIffEfLi2ELi2ELi2ELi2ELb0EL9Algorithm0EEvT_T0_ll)
        /*6ae8*/ 	.word	0x00000000


	//----- nvinfo : EIATTR_MIN_STACK_SIZE
	.align		4
.L_5184:
        /*6aec*/ 	.byte	0x04, 0x12
        /*6aee*/ 	.short	(.L_5186 - .L_5185)
	.align		4
.L_5185:
        /*6af0*/ 	.word	index@(_Z15SoftmaxWarpImplI22BroadcastScaleMaskLoadIffbLm2EiE11DirectStoreIffEfLi2ELi2ELi1ELi1ELb1EL9Algorithm0EEvT_T0_ll)
        /*6af4*/ 	.word	0x00000000


	//----- nvinfo : EIATTR_MIN_STACK_SIZE
	.align		4
.L_5186:
        /*6af8*/ 	.byte	0x04, 0x12
        /*6afa*/ 	.short	(.L_5188 - .L_5187)
	.align		4
.L_5187:
        /*6afc*/ 	.word	index@(_Z15SoftmaxWarpImplI22BroadcastScaleMaskLoadIffbLm2EiE11DirectStoreIffEfLi2ELi2ELi1ELi1ELb0EL9Algorithm0EEvT_T0_ll)
        /*6b00*/ 	.word	0x00000000


	//----- nvinfo : EIATTR_MIN_STACK_SIZE
	.align		4
.L_5188:
        /*6b04*/ 	.byte	0x04, 0x12
        /*6b06*/ 	.short	(.L_5190 - .L_5189)
	.align		4
.L_5189:
        /*6b08*/ 	.word	index@(_Z15SoftmaxWarpImplI22BroadcastScaleMaskLoadIffbLm2EiE11DirectStoreIffEfLi2ELi2ELi1ELi2ELb1EL9Algorithm0EEvT_T0_ll)
        /*6b0c*/ 	.word	0x00000000


	//----- nvinfo : EIATTR_MIN_STACK_SIZE
	.align		4
.L_5190:
        /*6b10*/ 	.byte	0x04, 0x12
        /*6b12*/ 	.short	(.L_5192 - .L_5191)
	.align		4
.L_5191:
        /*6b14*/ 	.word	index@(_Z15SoftmaxWarpImplI22BroadcastScaleMaskLoadIffbLm2EiE11DirectStoreIffEfLi2ELi2ELi1ELi2ELb0EL9Algorithm0EEvT_T0_ll)
        /*6b18*/ 	.word	0x00000000


	//----- nvinfo : EIATTR_MIN_STACK_SIZE
	.align		4
.L_5192:
        /*6b1c*/ 	.byte	0x04, 0x12
        /*6b1e*/ 	.short	(.L_5194 - .L_5193)
	.align		4
.L_5193:
        /*6b20*/ 	.word	index@(_Z24SoftmaxBlockUncachedImplI24ElementwiseScaleMaskLoadIffbE11DirectStoreIffEfLi1ELi1024EL9Algorithm0EEvT_T0_ll)
        /*6b24*/ 	.word	0x00000000


	//----- nvinfo : EIATTR_MIN_STACK_SIZE
	.align		4
.L_5194:
        /*6b28*/ 	.byte	0x04, 0x12
        /*6b2a*/ 	.short	(.L_5196 - .L_5195)
	.align		4
.L_5195:
        /*6b2c*/ 	.word	index@(_Z24SoftmaxBlockUncachedImplI24ElementwiseScaleMaskLoadIffbE11DirectStoreIffEfLi2ELi1024EL9Algorithm0EEvT_T0_ll)
        /*6b30*/ 	.word	0x00000000


	//----- nvinfo : EIATTR_MIN_STACK_SIZE
	.align		4
.L_5196:
        /*6b34*/ 	.byte	0x04, 0x12
        /*6b36*/ 	.short	(.L_5198 - .L_5197)
	.align		4
.L_5197:
        /*6b38*/ 	.word	index@(_Z20SoftmaxBlockSMemImplI24ElementwiseScaleMaskLoadIffbE11DirectStoreIffEfLi1ELi256EL9Algorithm0EEvT_T0_ll)
        /*6b3c*/ 	.word	0x00000000


	//----- nvinfo : EIATTR_MIN_STACK_SIZE
	.align		4
.L_5198:
        /*6b40*/ 	.byte	0x04, 0x12
        /*6b42*/ 	.short	(.L_5200 - .L_5199)
	.align		4
.L_5199:
        /*6b44*/ 	.word	index@(_Z20SoftmaxBlockSMemImplI24ElementwiseScaleMaskLoadIffbE11DirectStoreIffEfLi1ELi512EL9Algorithm0EEvT_T0_ll)
        /*6b48*/ 	.word	0x00000000


	//----- nvinfo : EIATTR_MIN_STACK_SIZE
	.align		4
.L_5200:
        /*6b4c*/ 	.byte	0x04, 0x12
        /*6b4e*/ 	.short	(.L_5202 - .L_5201)
	.align		4
.L_5201:
        /*6b50*/ 	.word	index@(_Z20SoftmaxBlockSMemImplI24ElementwiseScaleMaskLoadIffbE11DirectStoreIffEfLi1ELi1024EL9Algorithm0EEvT_T0_ll)
        /*6b54*/ 	.word	0x00000000


	//----- nvinfo : EIATTR_MIN_STACK_SIZE
	.align		4
.L_5202:
        /*6b58*/ 	.byte	0x04, 0x12
        /*6b5a*/ 	.short	(.L_5204 - .L_5203)
	.align		4
.L_5203:
        /*6b5c*/ 	.word	index@(_Z20SoftmaxBlockSMemImplI24ElementwiseScaleMaskLoadIffbE11DirectStoreIffEfLi1ELi128EL9Algorithm0EEvT_T0_ll)
        /*6b60*/ 	.word	0x00000000


	//----- nvinfo : EIATTR_MIN_STACK_SIZE
	.align		4
.L_5204:
        /*6b64*/ 	.byte	0x04, 0x12
        /*6b66*/ 	.short	(.L_5206 - .L_5205)
	.align		4
.L_5205:
        /*6b68*/ 	.word	index@(_Z20SoftmaxBlockSMemImplI24ElementwiseScaleMaskLoadIffbE11DirectStoreIffEfLi2ELi256EL9Algorithm0EEvT_T0_ll)
        /*6b6c*/ 	.word	0x00000000


	//----- nvinfo : EIATTR_MIN_STACK_SIZE
	.align		4
.L_5206:
        /*6b70*/ 	.byte	0x04, 0x12
        /*6b72*/ 	.short	(.L_5208 - .L_5207)
	.align		4
.L_5207:
        /*6b74*/ 	.word	index@(_Z20SoftmaxBlockSMemImplI24ElementwiseScaleMaskLoadIffbE11DirectStoreIffEfLi2ELi512EL9Algorithm0EEvT_T0_ll)
        /*6b78*/ 	.word	0x00000000


	//----- nvinfo : EIATTR_MIN_STACK_SIZE
	.align		4
.L_5208:
        /*6b7c*/ 	.byte	0x04, 0x12
        /*6b7e*/ 	.short	(.L_5210 - .L_5209)
	.align		4
.L_5209:
        /*6b80*/ 	.word	index@(_Z20SoftmaxBlockSMemImplI24ElementwiseScaleMaskLoadIffbE11DirectStoreIffEfLi2ELi1024EL9Algorithm0EEvT_T0_ll)
        /*6b84*/ 	.word	0x00000000


	//----- nvinfo : EIATTR_MIN_STACK_SIZE
	.align		4
.L_5210:
        /*6b88*/ 	.byte	0x04, 0x12
        /*6b8a*/ 	.short	(.L_5212 - .L_5211)
	.align		4
.L_5211:
        /*6b8c*/ 	.word	index@(_Z20SoftmaxBlockSMemImplI24ElementwiseScaleMaskLoadIffbE11DirectStoreIffEfLi2ELi128EL9Algorithm0EEvT_T0_ll)
        /*6b90*/ 	.word	0x00000000


	//----- nvinfo : EIATTR_MIN_STACK_SIZE
	.align		4
.L_5212:
        /*6b94*/ 	.byte	0x04, 0x12
        /*6b96*/ 	.short	(.L_5214 - .L_5213)
	.align		4
.L_5213:
        /*6b98*/ 	.word	index@(_Z15SoftmaxWarpImplI24ElementwiseScaleMaskLoadIffbE11DirectStoreIffEfLi1ELi32ELi32ELi1ELb1EL9Algorithm0EEvT_T0_ll)
        /*6b9c*/ 	.word	0x00000000


	//----- nvinfo : EIATTR_MIN_STACK_SIZE
	.align		4
.L_5214:
        /*6ba0*/ 	.byte	0x04, 0x12
        /*6ba2*/ 	.short	(.L_5216 - .L_5215)
	.align		4
.L_5215:
        /*6ba4*/ 	.word	index@(_Z15SoftmaxWarpImplI24ElementwiseScaleMaskLoadIffbE11DirectStoreIffEfLi1ELi32ELi32ELi1ELb0EL9Algorithm0EEvT_T0_ll)
        /*6ba8*/ 	.word	0x00000000


	//----- nvinfo : EIATTR_MIN_STACK_SIZE
	.align		4
.L_5216:
        /*6bac*/ 	.byte	0x04, 0x12
        /*6bae*/ 	.short	(.L_5218 - .L_5217)
	.align		4
.L_5217:
        /*6bb0*/ 	.word	index@(_Z15SoftmaxWarpImplI24ElementwiseScaleMaskLoadIffbE11DirectStoreIffEfLi1ELi31ELi32ELi1ELb1EL9Algorithm0EEvT_T0_ll)
        /*6bb4*/ 	.word	0x00000000


	//----- nvinfo : EIATTR_MIN_STACK_SIZE
	.align		4
.L_5218:
        /*6bb8*/ 	.byte	0x04, 0x12
        /*6bba*/ 	.short	(.L_5220 - .L_5219)
	.align		4
.L_5219:
        /*6bbc*/ 	.word	index@(_Z15SoftmaxWarpImplI24ElementwiseScaleMaskLoadIffbE11DirectStoreIffEfLi1ELi31ELi32ELi1ELb0EL9Algorithm0EEvT_T0_ll)
        /*6bc0*/ 	.word	0x00000000


	//----- nvinfo : EIATTR_MIN_STACK_SIZE
	.align		4
.L_5220:
        /*6bc4*/ 	.byte	0x04, 0x12
        /*6bc6*/ 	.short	(.L_5222 - .L_5221)
	.align		4
.L_5221:
        /*6bc8*/ 	.word	index@(_Z15SoftmaxWarpImplI24ElementwiseScaleMaskLoadIffbE11DirectStoreIffEfLi1ELi30ELi32ELi1ELb1EL9Algorithm0EEvT_T0_ll)
        /*6bcc*/ 	.word	0x00000000


	//----- nvinfo : EIATTR_MIN_STACK_SIZE
	.align		4
.L_5222:
        /*6bd0*/ 	.byte	0x04, 0x12
        /*6bd2*/ 	.short	(.L_5224 - .L_5223)
	.align		4
.L_5223:
        /*6bd4*/ 	.word	index@(_Z15SoftmaxWarpImplI24ElementwiseScaleMaskLoadIffbE11DirectStoreIffEfLi1ELi30ELi32ELi1ELb0EL9Algorithm0EEvT_T0_ll)
        /*6bd8*/ 	.word	0x00000000


	//----- nvinfo : EIATTR_MIN_STACK_SIZE
	.align		4
.L_5224:
        /*6bdc*/ 	.byte	0x04, 0x12
        /*6bde*/ 	.short	(.L_5226 - .L_5225)
	.align		4
.L_5225:
        /*6be0*/ 	.word	index@(_Z15SoftmaxWarpImplI24ElementwiseScaleMaskLoadIffbE11DirectStoreIffEfLi1ELi29ELi32ELi1ELb1EL9Algorithm0EEvT_T0_ll)
        /*6be4*/ 	.word	0x00000000


	//----- nvinfo : EIATTR_MIN_STACK_SIZE
	.align		4
.L_5226:
        /*6be8*/ 	.byte	0x04, 0x12
        /*6bea*/ 	.short	(.L_5228 - .L_5227)
	.align		4
.L_5227:
        /*6bec*/ 	.word	index@(_Z15SoftmaxWarpImplI24ElementwiseScaleMaskLoadIffbE11DirectStoreIffEfLi1ELi29ELi32ELi1ELb0EL9Algorithm0EEvT_T0_ll)
        /*6bf0*/ 	.word	0x00000000


	//----- nvinfo : EIATTR_MIN_STACK_SIZE
	.align		4
.L_5228:
        /*6bf4*/ 	.byte	0x04, 0x12
        /*6bf6*/ 	.short	(.L_5230 - .L_5229)
	.align		4
.L_5229:
        /*6bf8*/ 	.word	index@(_Z15SoftmaxWarpImplI24ElementwiseScaleMaskLoadIffbE11DirectStoreIffEfLi1ELi28ELi32ELi1ELb1EL9Algorithm0EEvT_T0_ll)
        /*6bfc*/ 	.word	0x00000000


	//----- nvinfo : EIATTR_MIN_STACK_SIZE
	.align		4
.L_5230:
        /*6c00*/ 	.byte	0x04, 0x12
        /*6c02*/ 	.short	(.L_5232 - .L_5231)
	.align		4
.L_5231:
        /*6c04*/ 	.word	index@(_Z15SoftmaxWarpImplI24ElementwiseScaleMaskLoadIffbE11DirectStoreIffEfLi1ELi28ELi32ELi1ELb0EL9Algorithm0EEvT_T0_ll)
        /*6c08*/ 	.word	0x00000000


	//----- nvinfo : EIATTR_MIN_STACK_SIZE
	.align		4
.L_5232:
        /*6c0c*/ 	.byte	0x04, 0x12
        /*6c0e*/ 	.short	(.L_5234 - .L_5233)
	.align		4
.L_5233:
        /*6c10*/ 	.word	index@(_Z15SoftmaxWarpImplI24ElementwiseScaleMaskLoadIffbE11DirectStoreIffEfLi1ELi27ELi32ELi1ELb1EL9Algorithm0EEvT_T0_ll)
        /*6c14*/ 	.word	0x00000000


	//----- nvinfo : EIATTR_MIN_STACK_SIZE
	.align		4
.L_5234:
        /*6c18*/ 	.byte	0x04, 0x12
        /*6c1a*/ 	.short	(.L_5236 - .L_5235)
	.align		4
.L_5235:
        /*6c1c*/ 	.word	index@(_Z15SoftmaxWarpImplI24ElementwiseScaleMaskLoadIffbE11DirectStoreIffEfLi1ELi27ELi32ELi1ELb0EL9Algorithm0EEvT_T0_ll)
        /*6c20*/ 	.word	0x00000000


	//----- nvinfo : EIATTR_MIN_STACK_SIZE
	.align		4
.L_5236:
        /*6c24*/ 	.byte	0x04, 0x12
        /*6c26*/ 	.short	(.L_5238 - .L_5237)
	.align		4
.L_5237:
        /*6c28*/ 	.word	index@(_Z15SoftmaxWarpImplI24ElementwiseScaleMaskLoadIffbE11DirectStoreIffEfLi1ELi26ELi32ELi1ELb1EL9Algorithm0EEvT_T0_ll)
        /*6c2c*/ 	.word	0x00000000


	//----- nvinfo : EIATTR_MIN_STACK_SIZE
	.align		4
.L_5238:
        /*6c30*/ 	.byte	0x04, 0x12
        /*6c32*/ 	.short	(.L_5240 - .L_5239)
	.align		4
.L_5239:
        /*6c34*/ 	.word	index@(_Z15SoftmaxWarpImplI24ElementwiseScaleMaskLoadIffbE11DirectStoreIffEfLi1ELi26ELi32ELi1ELb0EL9Algorithm0EEvT_T0_ll)
        /*6c38*/ 	.word	0x00000000


	//----- nvinfo : EIATTR_MIN_STACK_SIZE
	.align		4
.L_5240:
        /*6c3c*/ 	.byte	0x04, 0x12
        /*6c3e*/ 	.short	(.L_5242 - .L_5241)
	.align		4
.L_5241:
        /*6c40*/ 	.word	index@(_Z15SoftmaxWarpImplI24ElementwiseScaleMaskLoadIffbE11DirectStoreIffEfLi1ELi25ELi32ELi1ELb1EL9Algorithm0EEvT_T0_ll)
        /*6c44*/ 	.word	0x00000000


	//----- nvinfo : EIATTR_MIN_STACK_SIZE
	.align		4
.L_5242:
        /*6c48*/ 	.byte	0x04, 0x12
        /*6c4a*/ 	.short	(.L_5244 - .L_5243)
	.align		4
.L_5243:
        /*6c4c*/ 	.word	index@(_Z15SoftmaxWarpImplI24ElementwiseScaleMaskLoadIffbE11DirectStoreIffEfLi1ELi25ELi32ELi1ELb0EL9Algorithm0EEvT_T0_ll)
        /*6c50*/ 	.word	0x00000000


	//----- nvinfo : EIATTR_MIN_STACK_SIZE
	.align		4
.L_5244:
        /*6c54*/ 	.byte	0x04, 0x12
        /*6c56*/ 	.short	(.L_5246 - .L_5245)
	.align		4
.L_5245:
        /*6c58*/ 	.word	index@(_Z15SoftmaxWarpImplI24ElementwiseScaleMaskLoadIffbE11DirectStoreIffEfLi1ELi24ELi32ELi1ELb1EL9Algorithm0EEvT_T0_ll)
        /*6c5c*/ 	.word	0x00000000


	//----- nvinfo : EIATTR_MIN_STACK_SIZE
	.align		4
.L_5246:
        /*6c60*/ 	.byte	0x04, 0x12
        /*6c62*/ 	.short	(.L_5248 - .L_5247)
	.align		4
.L_5247:
        /*6c64*/ 	.word	index@(_Z15SoftmaxWarpImplI24ElementwiseScaleMaskLoadIffbE11DirectStoreIffEfLi1ELi24ELi32ELi1ELb0EL9Algorithm0EEvT_T0_ll)
        /*6c68*/ 	.word	0x00000000


	//----- nvinfo : EIATTR_MIN_STACK_SIZE
	.align		4
.L_5248:
        /*6c6c*/ 	.byte	0x04, 0x12
        /*6c6e*/ 	.short	(.L_5250 - .L_5249)
	.align		4
.L_5249:
        /*6c70*/ 	.word	index@(_Z15SoftmaxWarpImplI24ElementwiseScaleMaskLoadIffbE11DirectStoreIffEfLi1ELi23ELi32ELi1ELb1EL9Algorithm0EEvT_T0_ll)
        /*6c74*/ 	.word	0x00000000


	//----- nvinfo : EIATTR_MIN_STACK_SIZE
	.align		4
.L_5250:
        /*6c78*/ 	.byte	0x04, 0x12
        /*6c7a*/ 	.short	(.L_5252 - .L_5251)
	.align		4
.L_5251:
        /*6c7c*/ 	.word	index@(_Z15SoftmaxWarpImplI24ElementwiseScaleMaskLoadIffbE11DirectStoreIffEfLi1ELi23ELi32ELi1ELb0EL9Algorithm0EEvT_T0_ll)
        /*6c80*/ 	.word	0x00000000


	//----- nvinfo : EIATTR_MIN_STACK_SIZE
	.align		4
.L_5252:
        /*6c84*/ 	.byte	0x04, 0x12
        /*6c86*/ 	.short	(.L_5254 - .L_5253)
	.align		4
.L_5253:
        /*6c88*/ 	.word	index@(_Z15SoftmaxWarpImplI24ElementwiseScaleMaskLoadIffbE11DirectStoreIffEfLi1ELi22ELi32ELi1ELb1EL9Algorithm0EEvT_T0_ll)
        /*6c8c*/ 	.word	0x00000000


	//----- nvinfo : EIATTR_MIN_STACK_SIZE
	.align		4
.L_5254:
        /*6c90*/ 	.byte	0x04, 0x12
        /*6c92*/ 	.short	(.L_5256 - .L_5255)
	.align		4
.L_5255:
        /*6c94*/ 	.word	index@(_Z15SoftmaxWarpImplI24ElementwiseScaleMaskLoadIffbE11DirectStoreIffEfLi1ELi22ELi32ELi1ELb0EL9Algorithm0EEvT_T0_ll)
        /*6c98*/ 	.word	0x00000000


	//----- nvinfo : EIATTR_MIN_STACK_SIZE
	.align		4
.L_5256:
        /*6c9c*/ 	.byte	0x04, 0x12
        /*6c9e*/ 	.short	(.L_5258 - .L_5257)
	.align		4
.L_5257:
        /*6ca0*/ 	.word	index@(_Z15SoftmaxWarpImplI24ElementwiseScaleMaskLoadIffbE11DirectStoreIffEfLi1ELi21ELi32ELi1ELb1EL9Algorithm0EEvT_T0_ll)
        /*6ca4*/ 	.word	0x00000000


	//----- nvinfo : EIATTR_MIN_STACK_SIZE
	.align		4
.L_5258:
        /*6ca8*/ 	.byte	0x04, 0x12
        /*6caa*/ 	.short	(.L_5260 - .L_5259)
	.align		4
.L_5259:
        /*6cac*/ 	.word	index@(_Z15SoftmaxWarpImplI24ElementwiseScaleMaskLoadIffbE11DirectStoreIffEfLi1ELi21ELi32ELi1ELb0EL9Algorithm0EEvT_T0_ll)
        /*6cb0*/ 	.word	0x00000000


	//----- nvinfo : EIATTR_MIN_STACK_SIZE
	.align		4
.L_5260:
        /*6cb4*/ 	.byte	0x04, 0x12
        /*6cb6*/ 	.short	(.L_5262 - .L_5261)
	.align		4
.L_5261:
        /*6cb8*/ 	.word	index@(_Z15SoftmaxWarpImplI24ElementwiseScaleMaskLoadIffbE11DirectStoreIffEfLi1ELi20ELi32ELi1ELb1EL9Algorithm0EEvT_T0_ll)
        /*6cbc*/ 	.word	0x00000000


	//----- nvinfo : EIATTR_MIN_STACK_SIZE
	.align		4
.L_5262:
        /*6cc0*/ 	.byte	0x04, 0x12
        /*6cc2*/ 	.short	(.L_5264 - .L_5263)
	.align		4
.L_5263:
        /*6cc4*/ 	.word	index@(_Z15SoftmaxWarpImplI24ElementwiseScaleMaskLoadIffbE11DirectStoreIffEfLi1ELi20ELi32ELi1ELb0EL9Algorithm0EEvT_T0_ll)
        /*6cc8*/ 	.word	0x00000000


	//----- nvinfo : EIATTR_MIN_STACK_SIZE
	.align		4
.L_5264:
        /*6ccc*/ 	.byte	0x04, 0x12
        /*6cce*/ 	.short	(.L_5266 - .L_5265)
	.align		4
.L_5265:
        /*6cd0*/ 	.word	index@(_Z15SoftmaxWarpImplI24ElementwiseScaleMaskLoadIffbE11DirectStoreIffEfLi1ELi19ELi32ELi1ELb1EL9Algorithm0EEvT_T0_ll)
        /*6cd4*/ 	.word	0x00000000


	//----- nvinfo : EIATTR_MIN_STACK_SIZE
	.align		4
.L_5266:
        /*6cd8*/ 	.byte	0x04, 0x12
        /*6cda*/ 	.short	(.L_5268 - .L_5267)
	.align		4
.L_5267:
        /*6cdc*/ 	.word	index@(_Z15SoftmaxWarpImplI24ElementwiseScaleMaskLoadIffbE11DirectStoreIffEfLi1ELi19ELi32ELi1ELb0EL9Algorithm0EEvT_T0_ll)
        /*6ce0*/ 	.word	0x00000000


	//----- nvinfo : EIATTR_MIN_STACK_SIZE
	.align		4
.L_5268:
        /*6ce4*/ 	.byte	0x04, 0x12
        /*6ce6*/ 	.short	(.L_5270 - .L_5269)
	.align		4
.L_5269:
        /*6ce8*/ 	.word	index@(_Z15SoftmaxWarpImplI24ElementwiseScaleMaskLoadIffbE11DirectStoreIffEfLi1ELi18ELi32ELi1ELb1EL9Algorithm0EEvT_T0_ll)
        /*6cec*/ 	.word	0x00000000


	//----- nvinfo : EIATTR_MIN_STACK_SIZE
	.align		4
.L_5270:
        /*6cf0*/ 	.byte	0x04, 0x12
        /*6cf2*/ 	.short	(.L_5272 - .L_5271)
	.align		4
.L_5271:
        /*6cf4*/ 	.word	index@(_Z15SoftmaxWarpImplI24ElementwiseScaleMaskLoadIffbE11DirectStoreIffEfLi1ELi18ELi32ELi1ELb0EL9Algorithm0EEvT_T0_ll)
        /*6cf8*/ 	.word	0x00000000


	//----- nvinfo : EIATTR_MIN_STACK_SIZE
	.align		4
.L_5272:
        /*6cfc*/ 	.byte	0x04, 0x12
        /*6cfe*/ 	.short	(.L_5274 - .L_5273)
	.align		4
.L_5273:
        /*6d00*/ 	.word	index@(_Z15SoftmaxWarpImplI24ElementwiseScaleMaskLoadIffbE11DirectStoreIffEfLi1ELi17ELi32ELi1ELb1EL9Algorithm0EEvT_T0_ll)
        /*6d04*/ 	.word	0x00000000


	//----- nvinfo : EIATTR_MIN_STACK_SIZE
	.align		4
.L_5274:
        /*6d08*/ 	.byte	0x04, 0x12
        /*6d0a*/ 	.short	(.L_5276 - .L_5275)
	.align		4
.L_5275:
        /*6d0c*/ 	.word	index@(_Z15SoftmaxWarpImplI24ElementwiseScaleMaskLoadIffbE11DirectStoreIffEfLi1ELi17ELi32ELi1ELb0EL9Algorithm0EEvT_T0_ll)
        /*6d10*/ 	.word	0x00000000


	//----- nvinfo : EIATTR_MIN_STACK_SIZE
	.align		4
.L_5276:
        /*6d14*/ 	.byte	0x04, 0x12
        /*6d16*/ 	.short	(.L_5278 - .L_5277)
	.align		4
.L_5277:
        /*6d18*/ 	.word	index@(_Z15SoftmaxWarpImplI24ElementwiseScaleMaskLoadIffbE11DirectStoreIffEfLi1ELi16ELi32ELi1ELb1EL9Algorithm0EEvT_T0_ll)
        /*6d1c*/ 	.word	0x00000000


	//----- nvinfo : EIATTR_MIN_STACK_SIZE
	.align		4
.L_5278:
        /*6d20*/ 	.byte	0x04, 0x12
        /*6d22*/ 	.short	(.L_5280 - .L_5279)
	.align		4
.L_5279:
        /*6d24*/ 	.word	index@(_Z15SoftmaxWarpImplI24ElementwiseScaleMaskLoadIffbE11DirectStoreIffEfLi1ELi16ELi32ELi1ELb0EL9Algorithm0EEvT_T0_ll)
        /*6d28*/ 	.word	0x00000000


	//----- nvinfo : EIATTR_MIN_STACK_SIZE
	.align		4
.L_5280:
        /*6d2c*/ 	.byte	0x04, 0x12
        /*6d2e*/ 	.short	(.L_5282 - .L_5281)
	.align		4
.L_5281:
        /*6d30*/ 	.word	index@(_Z15SoftmaxWarpImplI24ElementwiseScaleMaskLoadIffbE11DirectStoreIffEfLi1ELi15ELi32ELi1ELb1EL9Algorithm0EEvT_T0_ll)
        /*6d34*/ 	.word	0x00000000


	//----- nvinfo : EIATTR_MIN_STACK_SIZE
	.align		4
.L_5282:
        /*6d38*/ 	.byte	0x04, 0x12
        /*6d3a*/ 	.short	(.L_5284 - .L_5283)
	.align		4
.L_5283:
        /*6d3c*/ 	.word	index@(_Z15SoftmaxWarpImplI24ElementwiseScaleMaskLoadIffbE11DirectStoreIffEfLi1ELi15ELi32ELi1ELb0EL9Algorithm0EEvT_T0_ll)
        /*6d40*/ 	.word	0x00000000


	//----- nvinfo : EIATTR_MIN_STACK_SIZE
	.align		4
.L_5284:
        /*6d44*/ 	.byte	0x04, 0x12
        /*6d46*/ 	.short	(.L_5286 - .L_5285)
	.align		4
.L_5285:
        /*6d48*/ 	.word	index@(_Z15SoftmaxWarpImplI24ElementwiseScaleMaskLoadIffbE11DirectStoreIffEfLi1ELi14ELi32ELi1ELb1EL9Algorithm0EEvT_T0_ll)
        /*6d4c*/ 	.word	0x00000000


	//----- nvinfo : EIATTR_MIN_STACK_SIZE
	.align		4
.L_5286:
        /*6d50*/ 	.byte	0x04, 0x12
        /*6d52*/ 	.short	(.L_5288 - .L_5287)
	.align		4
.L_5287:
        /*6d54*/ 	.word	index@(_Z15SoftmaxWarpImplI24ElementwiseScaleMaskLoadIffbE11DirectStoreIffEfLi1ELi14ELi32ELi1ELb0EL9Algorithm0EEvT_T0_ll)
        /*6d58*/ 	.word	0x00000000


	//----- nvinfo : EIATTR_MIN_STACK_SIZE
	.align		4
.L_5288:
        /*6d5c*/ 	.byte	0x04, 0x12
        /*6d5e*/ 	.short	(.L_5290 - .L_5289)
	.align		4
.L_5289:
        /*6d60*/ 	.word	index@(_Z15SoftmaxWarpImplI24ElementwiseScaleMaskLoadIffbE11DirectStoreIffEfLi1ELi13ELi32ELi1ELb1EL9Algorithm0EEvT_T0_ll)
        /*6d64*/ 	.word	0x00000000


	//----- nvinfo : EIATTR_MIN_STACK_SIZE
	.align		4
.L_5290:
        /*6d68*/ 	.byte	0x04, 0x12
        /*6d6a*/ 	.short	(.L_5292 - .L_5291)
	.align		4
.L_5291:
        /*6d6c*/ 	.word	index@(_Z15SoftmaxWarpImplI24ElementwiseScaleMaskLoadIffbE11DirectStoreIffEfLi1ELi13ELi32ELi1ELb0EL9Algorithm0EEvT_T0_ll)
        /*6d70*/ 	.word	0x00000000


	//----- nvinfo : EIATTR_MIN_STACK_SIZE
	.align		4
.L_5292:
        /*6d74*/ 	.byte	0x04, 0x12
        /*6d76*/ 	.short	(.L_5294 - .L_5293)
	.align		4
.L_5293:
        /*6d78*/ 	.word	index@(_Z15SoftmaxWarpImplI24ElementwiseScaleMaskLoadIffbE11DirectStoreIffEfLi1ELi12ELi32ELi1ELb1EL9Algorithm0EEvT_T0_ll)
        /*6d7c*/ 	.word	0x00000000


	//----- nvinfo : EIATTR_MIN_STACK_SIZE
	.align		4
.L_5294:
        /*6d80*/ 	.byte	0x04, 0x12
        /*6d82*/ 	.short	(.L_5296 - .L_5295)
	.align		4
.L_5295:
        /*6d84*/ 	.word	index@(_Z15SoftmaxWarpImplI24ElementwiseScaleMaskLoadIffbE11DirectStoreIffEfLi1ELi12ELi32ELi1ELb0EL9Algorithm0EEvT_T0_ll)
        /*6d88*/ 	.word	0x00000000


	//----- nvinfo : EIATTR_MIN_STACK_SIZE
	.align		4
.L_5296:
        /*6d8c*/ 	.byte	0x04, 0x12
        /*6d8e*/ 	.short	(.L_5298 - .L_5297)
	.align		4
.L_5297:
        /*6d90*/ 	.word	index@(_Z15SoftmaxWarpImplI24ElementwiseScaleMaskLoadIffbE11DirectStoreIffEfLi1ELi11ELi32ELi1ELb1EL9Algorithm0EEvT_T0_ll)
        /*6d94*/ 	.word	0x00000000


	//----- nvinfo : EIATTR_MIN_STACK_SIZE
	.align		4
.L_5298:
        /*6d98*/ 	.byte	0x04, 0x12
        /*6d9a*/ 	.short	(.L_5300 - .L_5299)
	.align		4
.L_5299:
        /*6d9c*/ 	.word	index@(_Z15SoftmaxWarpImplI24ElementwiseScaleMaskLoadIffbE11DirectStoreIffEfLi1ELi11ELi32ELi1ELb0EL9Algorithm0EEvT_T0_ll)
        /*6da0*/ 	.word	0x00000000


	//----- nvinfo : EIATTR_MIN_STACK_SIZE
	.align		4
.L_5300:
        /*6da4*/ 	.byte	0x04, 0x12
        /*6da6*/ 	.short	(.L_5302 - .L_5301)
	.align		4
.L_5301:
        /*6da8*/ 	.word	index@(_Z15SoftmaxWarpImplI24ElementwiseScaleMaskLoadIffbE11DirectStoreIffEfLi1ELi10ELi32ELi1ELb1EL9Algorithm0EEvT_T0_ll)
        /*6dac*/ 	.word	0x00000000


	//----- nvinfo : EIATTR_MIN_STACK_SIZE
	.align		4
.L_5302:
        /*6db0*/ 	.byte	0x04, 0x12
        /*6db2*/ 	.short	(.L_5304 - .L_5303)
	.align		4
.L_5303:
        /*6db4*/ 	.word	index@(_Z15SoftmaxWarpImplI24ElementwiseScaleMaskLoadIffbE11DirectStoreIffEfLi1ELi10ELi32ELi1ELb0EL9Algorithm0EEvT_T0_ll)
        /*6db8*/ 	.word	0x00000000


	//----- nvinfo : EIATTR_MIN_STACK_SIZE
	.align		4
.L_5304:
        /*6dbc*/ 	.byte	0x04, 0x12
        /*6dbe*/ 	.short	(.L_5306 - .L_5305)
	.align		4
.L_5305:
        /*6dc0*/ 	.word	index@(_Z15SoftmaxWarpImplI24ElementwiseScaleMaskLoadIffbE11DirectStoreIffEfLi1ELi9ELi32ELi1ELb1EL9Algorithm0EEvT_T0_ll)
        /*6dc4*/ 	.word	0x00000000


	//----- nvinfo : EIATTR_MIN_STACK_SIZE
	.align		4
.L_5306:
        /*6dc8*/ 	.byte	0x04, 0x12
        /*6dca*/ 	.short	(.L_5308 - .L_5307)
	.align		4
.L_5307:
        /*6dcc*/ 	.word	index@(_Z15SoftmaxWarpImplI24ElementwiseScaleMaskLoadIffbE11DirectStoreIffEfLi1ELi9ELi32ELi1ELb0EL9Algorithm0EEvT_T0_ll)
        /*6dd0*/ 	.word	0x00000000


	//----- nvinfo : EIATTR_MIN_STACK_SIZE
	.align		4
.L_5308:
        /*6dd4*/ 	.byte	0x04, 0x12
        /*6dd6*/ 	.short	(.L_5310 - .L_5309)
	.align		4
.L_5309:
        /*6dd8*/ 	.word	index@(_Z15SoftmaxWarpImplI24ElementwiseScaleMaskLoadIffbE11DirectStoreIffEfLi1ELi8ELi32ELi1ELb1EL9Algorithm0EEvT_T0_ll)
        /*6ddc*/ 	.word	0x00000000


	//----- nvinfo : EIATTR_MIN_STACK_SIZE
	.align		4
.L_5310:
        /*6de0*/ 	.byte	0x04, 0x12
        /*6de2*/ 	.short	(.L_5312 - .L_5311)
	.align		4
.L_5311:
        /*6de4*/ 	.word	index@(_Z15SoftmaxWarpImplI24ElementwiseScaleMaskLoadIffbE11DirectStoreIffEfLi1ELi8ELi32ELi1ELb0EL9Algorithm0EEvT_T0_ll)
        /*6de8*/ 	.word	0x00000000


	//----- nvinfo : EIATTR_MIN_STACK_SIZE
	.align		4
.L_5312:
        /*6dec*/ 	.byte	0x04, 0x12
        /*6dee*/ 	.short	(.L_5314 - .L_5313)
	.align		4
.L_5313:
        /*6df0*/ 	.word	index@(_Z15SoftmaxWarpImplI24ElementwiseScaleMaskLoadIffbE11DirectStoreIffEfLi1ELi7ELi32ELi1ELb1EL9Algorithm0EEvT_T0_ll)
        /*6df4*/ 	.word	0x00000000


	//----- nvinfo : EIATTR_MIN_STACK_SIZE
	.align		4
.L_5314:
        /*6df8*/ 	.byte	0x04, 0x12
        /*6dfa*/ 	.short	(.L_5316 - .L_5315)
	.align		4
.L_5315:
        /*6dfc*/ 	.word	index@(_Z15SoftmaxWarpImplI24ElementwiseScaleMaskLoadIffbE11DirectStoreIffEfLi1ELi7ELi32ELi1ELb0EL9Algorithm0EEvT_T0_ll)
        /*6e00*/ 	.word	0x00000000


	//----- nvinfo : EIATTR_MIN_STACK_SIZE
	.align		4
.L_5316:
        /*6e04*/ 	.byte	0x04, 0x12
        /*6e06*/ 	.short	(.L_5318 - .L_5317)
	.align		4
.L_5317:
        /*6e08*/ 	.word	index@(_Z15SoftmaxWarpImplI24ElementwiseScaleMaskLoadIffbE11DirectStoreIffEfLi1ELi6ELi32ELi1ELb1EL9Algorithm0EEvT_T0_ll)
        /*6e0c*/ 	.word	0x00000000


	//----- nvinfo : EIATTR_MIN_STACK_SIZE
	.align		4
.L_5318:
        /*6e10*/ 	.byte	0x04, 0x12
        /*6e12*/ 	.short	(.L_5320 - .L_5319)
	.align		4
.L_5319:
        /*6e14*/ 	.word	index@(_Z15SoftmaxWarpImplI24ElementwiseScaleMaskLoadIffbE11DirectStoreIffEfLi1ELi6ELi32ELi1ELb0EL9Algorithm0EEvT_T0_ll)
        /*6e18*/ 	.word	0x00000000


	//----- nvinfo : EIATTR_MIN_STACK_SIZE
	.align		4
.L_5320:
        /*6e1c*/ 	.byte	0x04, 0x12
        /*6e1e*/ 	.short	(.L_5322 - .L_5321)
	.align		4
.L_5321:
        /*6e20*/ 	.word	index@(_Z15SoftmaxWarpImplI24ElementwiseScaleMaskLoadIffbE11DirectStoreIffEfLi1ELi5ELi32ELi1ELb1EL9Algorithm0EEvT_T0_ll)
        /*6e24*/ 	.word	0x00000000


	//----- nvinfo : EIATTR_MIN_STACK_SIZE
	.align		4
.L_5322:
        /*6e28*/ 	.byte	0x04, 0x12
        /*6e2a*/ 	.short	(.L_5324 - .L_5323)
	.align		4
.L_5323:
        /*6e2c*/ 	.word	index@(_Z15SoftmaxWarpImplI24ElementwiseScaleMaskLoadIffbE11DirectStoreIffEfLi1ELi5ELi32ELi1ELb0EL9Algorithm0EEvT_T0_ll)
        /*6e30*/ 	.word	0x00000000


	//----- nvinfo : EIATTR_MIN_STACK_SIZE
	.align		4
.L_5324:
        /*6e34*/ 	.byte	0x04, 0x12
        /*6e36*/ 	.short	(.L_5326 - .L_5325)
	.align		4
.L_5325:
        /*6e38*/ 	.word	index@(_Z15SoftmaxWarpImplI24ElementwiseScaleMaskLoadIffbE11DirectStoreIffEfLi1ELi4ELi32ELi1ELb1EL9Algorithm0EEvT_T0_ll)
        /*6e3c*/ 	.word	0x00000000


	//----- nvinfo : EIATTR_MIN_STACK_SIZE
	.align		4
.L_5326:
        /*6e40*/ 	.byte	0x04, 0x12
        /*6e42*/ 	.short	(.L_5328 - .L_5327)
	.align		4
.L_5327:
        /*6e44*/ 	.word	index@(_Z15SoftmaxWarpImplI24ElementwiseScaleMaskLoadIffbE11DirectStoreIffEfLi1ELi4ELi32ELi1ELb0EL9Algorithm0EEvT_T0_ll)
        /*6e48*/ 	.word	0x00000000


	//----- nvinfo : EIATTR_MIN_STACK_SIZE
	.align		4
.L_5328:
        /*6e4c*/ 	.byte	0x04, 0x12
        /*6e4e*/ 	.short	(.L_5330 - .L_5329)
	.align		4
.L_5329:
        /*6e50*/ 	.word	index@(_Z15SoftmaxWarpImplI24ElementwiseScaleMaskLoadIffbE11DirectStoreIffEfLi1ELi3ELi32ELi1ELb1EL9Algorithm0EEvT_T0_ll)
        /*6e54*/ 	.word	0x00000000


	//----- nvinfo : EIATTR_MIN_STACK_SIZE
	.align		4
.L_5330:
        /*6e58*/ 	.byte	0x04, 0x12
        /*6e5a*/ 	.short	(.L_5332 - .L_5331)
	.align		4
.L_5331:
        /*6e5c*/ 	.word	index@(_Z15SoftmaxWarpImplI24ElementwiseScaleMaskLoadIffbE11DirectStoreIffEfLi1ELi3ELi32ELi1ELb0EL9Algorithm0EEvT_T0_ll)
        /*6e60*/ 	.word	0x00000000


	//----- nvinfo : EIATTR_MIN_STACK_SIZE
	.align		4
.L_5332:
        /*6e64*/ 	.byte	0x04, 0x12
        /*6e66*/ 	.short	(.L_5334 - .L_5333)
	.align		4
.L_5333:
        /*6e68*/ 	.word	index@(_Z15SoftmaxWarpImplI24ElementwiseScaleMaskLoadIffbE11DirectStoreIffEfLi1ELi2ELi32ELi1ELb1EL9Algorithm0EEvT_T0_ll)
        /*6e6c*/ 	.word	0x00000000


	//----- nvinfo : EIATTR_MIN_STACK_SIZE
	.align		4
.L_5334:
        /*6e70*/ 	.byte	0x04, 0x12
        /*6e72*/ 	.short	(.L_5336 - .L_5335)
	.align		4
.L_5335:
        /*6e74*/ 	.word	index@(_Z15SoftmaxWarpImplI24ElementwiseScaleMaskLoadIffbE11DirectStoreIffEfLi1ELi2ELi32ELi1ELb0EL9Algorithm0EEvT_T0_ll)
        /*6e78*/ 	.word	0x00000000


	//----- nvinfo : EIATTR_MIN_STACK_SIZE
	.align		4
.L_5336:
        /*6e7c*/ 	.byte	0x04, 0x12
        /*6e7e*/ 	.short	(.L_5338 - .L_5337)
	.align		4
.L_5337:
        /*6e80*/ 	.word	index@(_Z15SoftmaxWarpImplI24ElementwiseScaleMaskLoadIffbE11DirectStoreIffEfLi1ELi1ELi32ELi1ELb1EL9Algorithm0EEvT_T0_ll)
        /*6e84*/ 	.word	0x00000000


	//----- nvinfo : EIATTR_MIN_STACK_SIZE
	.align		4
.L_5338:
        /*6e88*/ 	.byte	0x04, 0x12
        /*6e8a*/ 	.short	(.L_5340 - .L_5339)
	.align		4
.L_5339:
        /*6e8c*/ 	.word	index@(_Z15SoftmaxWarpImplI24ElementwiseScaleMaskLoadIffbE11DirectStoreIffEfLi1ELi1ELi32ELi1ELb0EL9Algorithm0EEvT_T0_ll)
        /*6e90*/ 	.word	0x00000000


	//----- nvinfo : EIATTR_MIN_STACK_SIZE
	.align		4
.L_5340:
        /*6e94*/ 	.byte	0x04, 0x12
        /*6e96*/ 	.short	(.L_5342 - .L_5341)
	.align		4
.L_5341:
        /*6e98*/ 	.word	index@(_Z15SoftmaxWarpImplI24ElementwiseScaleMaskLoadIffbE11DirectStoreIffEfLi1ELi1ELi32ELi2ELb1EL9Algorithm0EEvT_T0_ll)
        /*6e9c*/ 	.word	0x00000000


	//----- nvinfo : EIATTR_MIN_STACK_SIZE
	.align		4
.L_5342:
        /*6ea0*/ 	.byte	0x04, 0x12
        /*6ea2*/ 	.short	(.L_5344 - .L_5343)
	.align		4
.L_5343:
        /*6ea4*/ 	.word	index@(_Z15SoftmaxWarpImplI24ElementwiseScaleMaskLoadIffbE11DirectStoreIffEfLi1ELi1ELi32ELi2ELb0EL9Algorithm0EEvT_T0_ll)
        /*6ea8*/ 	.word	0x00000000


	//----- nvinfo : EIATTR_MIN_STACK_SIZE
	.align		4
.L_5344:
        /*6eac*/ 	.byte	0x04, 0x12
        /*6eae*/ 	.short	(.L_5346 - .L_5345)
	.align		4
.L_5345:
        /*6eb0*/ 	.word	index@(_Z15SoftmaxWarpImplI24ElementwiseScaleMaskLoadIffbE11DirectStoreIffEfLi1ELi1ELi16ELi1ELb1EL9Algorithm0EEvT_T0_ll)
        /*6eb4*/ 	.word	0x00000000


	//----- nvinfo : EIATTR_MIN_STACK_SIZE
	.align		4
.L_5346:
        /*6eb8*/ 	.byte	0x04, 0x12
        /*6eba*/ 	.short	(.L_5348 - .L_5347)
	.align		4
.L_5347:
        /*6ebc*/ 	.word	index@(_Z15SoftmaxWarpImplI24ElementwiseScaleMaskLoadIffbE11DirectStoreIffEfLi1ELi1ELi16ELi1ELb0EL9Algorithm0EEvT_T0_ll)
        /*6ec0*/ 	.word	0x00000000


	//----- nvinfo : EIATTR_MIN_STACK_SIZE
	.align		4
.L_5348:
        /*6ec4*/ 	.byte	0x04, 0x12
        /*6ec6*/ 	.short	(.L_5350 - .L_5349)
	.align		4
.L_5349:
        /*6ec8*/ 	.word	index@(_Z15SoftmaxWarpImplI24ElementwiseScaleMaskLoadIffbE11DirectStoreIffEfLi1ELi1ELi16ELi2ELb1EL9Algorithm0EEvT_T0_ll)
        /*6ecc*/ 	.word	0x00000000


	//----- nvinfo : EIATTR_MIN_STACK_SIZE
	.align		4
.L_5350:
        /*6ed0*/ 	.byte	0x04, 0x12
        /*6ed2*/ 	.short	(.L_5352 - .L_5351)
	.align		4
.L_5351:
        /*6ed4*/ 	.word	index@(_Z15SoftmaxWarpImplI24ElementwiseScaleMaskLoadIffbE11DirectStoreIffEfLi1ELi1ELi16ELi2ELb0EL9Algorithm0EEvT_T0_ll)
        /*6ed8*/ 	.word	0x00000000


	//----- nvinfo : EIATTR_MIN_STACK_SIZE
	.align		4
.L_5352:
        /*6edc*/ 	.byte	0x04, 0x12
        /*6ede*/ 	.short	(.L_5354 - .L_5353)
	.align		4
.L_5353:
        /*6ee0*/ 	.word	index@(_Z15SoftmaxWarpImplI24ElementwiseScaleMaskLoadIffbE11DirectStoreIffEfLi1ELi1ELi8ELi1ELb1EL9Algorithm0EEvT_T0_ll)
        /*6ee4*/ 	.word	0x00000000


	//----- nvinfo : EIATTR_MIN_STACK_SIZE
	.align		4
.L_5354:
        /*6ee8*/ 	.byte	0x04, 0x12
        /*6eea*/ 	.short	(.L_5356 - .L_5355)
	.align		4
.L_5355:
        /*6eec*/ 	.word	index@(_Z15SoftmaxWarpImplI24ElementwiseScaleMaskLoadIffbE11DirectStoreIffEfLi1ELi1ELi8ELi1ELb0EL9Algorithm0EEvT_T0_ll)
        /*6ef0*/ 	.word	0x00000000


	//----- nvinfo : EIATTR_MIN_STACK_SIZE
	.align		4
.L_5356:
        /*6ef4*/ 	.byte	0x04, 0x12
        /*6ef6*/ 	.short	(.L_5358 - .L_5357)
	.align		4
.L_5357:
        /*6ef8*/ 	.word	index@(_Z15SoftmaxWarpImplI24ElementwiseScaleMaskLoadIffbE11DirectStoreIffEfLi1ELi1ELi8ELi2ELb1EL9Algorithm0EEvT_T0_ll)
        /*6efc*/ 	.word	0x00000000


	//----- nvinfo : EIATTR_MIN_STACK_SIZE
	.align		4
.L_5358:
        /*6f00*/ 	.byte	0x04, 0x12
        /*6f02*/ 	.short	(.L_5360 - .L_5359)
	.align		4
.L_5359:
        /*6f04*/ 	.word	index@(_Z15SoftmaxWarpImplI24ElementwiseScaleMaskLoadIffbE11DirectStoreIffEfLi1ELi1ELi8ELi2ELb0EL9Algorithm0EEvT_T0_ll)
        /*6f08*/ 	.word	0x00000000


	//----- nvinfo : EIATTR_MIN_STACK_SIZE
	.align		4
.L_5360:
        /*6f0c*/ 	.byte	0x04, 0x12
        /*6f0e*/ 	.short	(.L_5362 - .L_5361)
	.align		4
.L_5361:
        /*6f10*/ 	.word	index@(_Z15SoftmaxWarpImplI24ElementwiseScaleMaskLoadIffbE11DirectStoreIffEfLi1ELi1ELi4ELi1ELb1EL9Algorithm0EEvT_T0_ll)
        /*6f14*/ 	.word	0x00000000


	//----- nvinfo : EIATTR_MIN_STACK_SIZE
	.align		4
.L_5362:
        /*6f18*/ 	.byte	0x04, 0x12
        /*6f1a*/ 	.short	(.L_5364 - .L_5363)
	.align		4
.L_5363:
        /*6f1c*/ 	.word	index@(_Z15SoftmaxWarpImplI24ElementwiseScaleMaskLoadIffbE11DirectStoreIffEfLi1ELi1ELi4ELi1ELb0EL9Algorithm0EEvT_T0_ll)
        /*6f20*/ 	.word	0x00000000


	//----- nvinfo : EIATTR_MIN_STACK_SIZE
	.align		4
.L_5364:
        /*6f24*/ 	.byte	0x04, 0x12
        /*6f26*/ 	.short	(.L_5366 - .L_5365)
	.align		4
.L_5365:
        /*6f28*/ 	.word	index@(_Z15SoftmaxWarpImplI24ElementwiseScaleMaskLoadIffbE11DirectStoreIffEfLi1ELi1ELi4ELi2ELb1EL9Algorithm0EEvT_T0_ll)
        /*6f2c*/ 	.word	0x00000000


	//----- nvinfo : EIATTR_MIN_STACK_SIZE
	.align		4
.L_5366:
        /*6f30*/ 	.byte	0x04, 0x12
        /*6f32*/ 	.short	(.L_5368 - .L_5367)
	.align		4
.L_5367:
        /*6f34*/ 	.word	index@(_Z15SoftmaxWarpImplI24ElementwiseScaleMaskLoadIffbE11DirectStoreIffEfLi1ELi1ELi4ELi2ELb0EL9Algorithm0EEvT_T0_ll)
        /*6f38*/ 	.word	0x00000000


	//----- nvinfo : EIATTR_MIN_STACK_SIZE
	.align		4
.L_5368:
        /*6f3c*/ 	.byte	0x04, 0x12
        /*6f3e*/ 	.short	(.L_5370 - .L_5369)
	.align		4
.L_5369:
        /*6f40*/ 	.word	index@(_Z15SoftmaxWarpImplI24ElementwiseScaleMaskLoadIffbE11DirectStoreIffEfLi1ELi1ELi2ELi1ELb1EL9Algorithm0EEvT_T0_ll)
        /*6f44*/ 	.word	0x00000000


	//----- nvinfo : EIATTR_MIN_STACK_SIZE
	.align		4
.L_5370:
        /*6f48*/ 	.byte	0x04, 0x12
        /*6f4a*/ 	.short	(.L_5372 - .L_5371)
	.align		4
.L_5371:
        /*6f4c*/ 	.word	index@(_Z15SoftmaxWarpImplI24ElementwiseScaleMaskLoadIffbE11DirectStoreIffEfLi1ELi1ELi2ELi1ELb0EL9Algorithm0EEvT_T0_ll)
        /*6f50*/ 	.word	0x00000000


	//----- nvinfo : EIATTR_MIN_STACK_SIZE
	.align		4
.L_5372:
        /*6f54*/ 	.byte	0x04, 0x12
        /*6f56*/ 	.short	(.L_5374 - .L_5373)
	.align		4
.L_5373:
        /*6f58*/ 	.word	index@(_Z15SoftmaxWarpImplI24ElementwiseScaleMaskLoadIffbE11DirectStoreIffEfLi1ELi1ELi2ELi2ELb1EL9Algorithm0EEvT_T0_ll)
        /*6f5c*/ 	.word	0x00000000


	//----- nvinfo : EIATTR_MIN_STACK_SIZE
	.align		4
.L_5374:
        /*6f60*/ 	.byte	0x04, 0x12
        /*6f62*/ 	.short	(.L_5376 - .L_5375)
	.align		4
.L_5375:
        /*6f64*/ 	.word	index@(_Z15SoftmaxWarpImplI24ElementwiseScaleMaskLoadIffbE11DirectStoreIffEfLi1ELi1ELi2ELi2ELb0EL9Algorithm0EEvT_T0_ll)
        /*6f68*/ 	.word	0x00000000


	//----- nvinfo : EIATTR_MIN_STACK_SIZE
	.align		4
.L_5376:
        /*6f6c*/ 	.byte	0x04, 0x12
        /*6f6e*/ 	.short	(.L_5378 - .L_5377)
	.align		4
.L_5377:
        /*6f70*/ 	.word	index@(_Z15SoftmaxWarpImplI24ElementwiseScaleMaskLoadIffbE11DirectStoreIffEfLi1ELi1ELi1ELi1ELb1EL9Algorithm0EEvT_T0_ll)
        /*6f74*/ 	.word	0x00000000


	//----- nvinfo : EIATTR_MIN_STACK_SIZE
	.align		4
.L_5378:
        /*6f78*/ 	.byte	0x04, 0x12
        /*6f7a*/ 	.short	(.L_5380 - .L_5379)
	.align		4
.L_5379:
        /*6f7c*/ 	.word	index@(_Z15SoftmaxWarpImplI24ElementwiseScaleMaskLoadIffbE11DirectStoreIffEfLi1ELi1ELi1ELi1ELb0EL9Algorithm0EEvT_T0_ll)
        /*6f80*/ 	.word	0x00000000


	//----- nvinfo : EIATTR_MIN_STACK_SIZE
	.align		4
.L_5380:
        /*6f84*/ 	.byte	0x04, 0x12
        /*6f86*/ 	.short	(.L_5382 - .L_5381)
	.align		4
.L_5381:
        /*6f88*/ 	.word	index@(_Z15SoftmaxWarpImplI24ElementwiseScaleMaskLoadIffbE11DirectStoreIffEfLi1ELi1ELi1ELi2ELb1EL9Algorithm0EEvT_T0_ll)
        /*6f8c*/ 	.word	0x00000000


	//----- nvinfo : EIATTR_MIN_STACK_SIZE
	.align		4
.L_5382:
        /*6f90*/ 	.byte	0x04, 0x12
        /*6f92*/ 	.short	(.L_5384 - .L_5383)
	.align		4
.L_5383:
        /*6f94*/ 	.word	index@(_Z15SoftmaxWarpImplI24ElementwiseScaleMaskLoadIffbE11DirectStoreIffEfLi1ELi1ELi1ELi2ELb0EL9Algorithm0EEvT_T0_ll)
        /*6f98*/ 	.word	0x00000000


	//----- nvinfo : EIATTR_MIN_STACK_SIZE
	.align		4
.L_5384:
        /*6f9c*/ 	.byte	0x04, 0x12
        /*6f9e*/ 	.short	(.L_5386 - .L_5385)
	.align		4
.L_5385:
        /*6fa0*/ 	.word	index@(_Z15SoftmaxWarpImplI24ElementwiseScaleMaskLoadIffbE11DirectStoreIffEfLi2ELi32ELi32ELi1ELb1EL9Algorithm0EEvT_T0_ll)
        /*6fa4*/ 	.word	0x00000000


	//----- nvinfo : EIATTR_MIN_STACK_SIZE
	.align		4
.L_5386:
        /*6fa8*/ 	.byte	0x04, 0x12
        /*6faa*/ 	.short	(.L_5388 - .L_5387)
	.align		4
.L_5387:
        /*6fac*/ 	.word	index@(_Z15SoftmaxWarpImplI24ElementwiseScaleMaskLoadIffbE11DirectStoreIffEfLi2ELi32ELi32ELi1ELb0EL9Algorithm0EEvT_T0_ll)
        /*6fb0*/ 	.word	0x00000000


	//----- nvinfo : EIATTR_MIN_STACK_SIZE
	.align		4
.L_5388:
        /*6fb4*/ 	.byte	0x04, 0x12
        /*6fb6*/ 	.short	(.L_5390 - .L_5389)
	.align		4
.L_5389:
        /*6fb8*/ 	.word	index@(_Z15SoftmaxWarpImplI24ElementwiseScaleMaskLoadIffbE11DirectStoreIffEfLi2ELi30ELi32ELi1ELb1EL9Algorithm0EEvT_T0_ll)
        /*6fbc*/ 	.word	0x00000000


	//----- nvinfo : EIATTR_MIN_STACK_SIZE
	.align		4
.L_5390:
        /*6fc0*/ 	.byte	0x04, 0x12
        /*6fc2*/ 	.short	(.L_5392 - .L_5391)
	.align		4
.L_5391:
        /*6fc4*/ 	.word	index@(_Z15SoftmaxWarpImplI24ElementwiseScaleMaskLoadIffbE11DirectStoreIffEfLi2ELi30ELi32ELi1ELb0EL9Algorithm0EEvT_T0_ll)
        /*6fc8*/ 	.word	0x00000000


	//----- nvinfo : EIATTR_MIN_STACK_SIZE
	.align		4
.L_5392:
        /*6fcc*/ 	.byte	0x04, 0x12
        /*6fce*/ 	.short	(.L_5394 - .L_5393)
	.align		4
.L_5393:
        /*6fd0*/ 	.word	index@(_Z15SoftmaxWarpImplI24ElementwiseScaleMaskLoadIffbE11DirectStoreIffEfLi2ELi28ELi32ELi1ELb1EL9Algorithm0EEvT_T0_ll)
        /*6fd4*/ 	.word	0x00000000


	//----- nvinfo : EIATTR_MIN_STACK_SIZE
	.align		4
.L_5394:
        /*6fd8*/ 	.byte	0x04, 0x12
        /*6fda*/ 	.short	(.L_5396 - .L_5395)
	.align		4
.L_5395:
        /*6fdc*/ 	.word	index@(_Z15SoftmaxWarpImplI24ElementwiseScaleMaskLoadIffbE11DirectStoreIffEfLi2ELi28ELi32ELi1ELb0EL9Algorithm0EEvT_T0_ll)
        /*6fe0*/ 	.word	0x00000000


	//----- nvinfo : EIATTR_MIN_STACK_SIZE
	.align		4
.L_5396:
        /*6fe4*/ 	.byte	0x04, 0x12
        /*6fe6*/ 	.short	(.L_5398 - .L_5397)
	.align		4
.L_5397:
        /*6fe8*/ 	.word	index@(_Z15SoftmaxWarpImplI24ElementwiseScaleMaskLoadIffbE11DirectStoreIffEfLi2ELi26ELi32ELi1ELb1EL9Algorithm0EEvT_T0_ll)
        /*6fec*/ 	.word	0x00000000


	//----- nvinfo : EIATTR_MIN_STACK_SIZE
	.align		4
.L_5398:
        /*6ff0*/ 	.byte	0x04, 0x12
        /*6ff2*/ 	.short	(.L_5400 - .L_5399)
	.align		4
.L_5399:
        /*6ff4*/ 	.word	index@(_Z15SoftmaxWarpImplI24ElementwiseScaleMaskLoadIffbE11DirectStoreIffEfLi2ELi26ELi32ELi1ELb0EL9Algorithm0EEvT_T0_ll)
        /*6ff8*/ 	.word	0x00000000


	//----- nvinfo : EIATTR_MIN_STACK_SIZE
	.align		4
.L_5400:
        /*6ffc*/ 	.byte	0x04, 0x12
        /*6ffe*/ 	.short	(.L_5402 - .L_5401)
	.align		4
.L_5401:
        /*7000*/ 	.word	index@(_Z15SoftmaxWarpImplI24ElementwiseScaleMaskLoadIffbE11DirectStoreIffEfLi2ELi24ELi32ELi1ELb1EL9Algorithm0EEvT_T0_ll)
        /*7004*/ 	.word	0x00000000


	//----- nvinfo : EIATTR_MIN_STACK_SIZE
	.align		4
.L_5402:
        /*7008*/ 	.byte	0x04, 0x12
        /*700a*/ 	.short	(.L_5404 - .L_5403)
	.align		4
.L_5403:
        /*700c*/ 	.word	index@(_Z15SoftmaxWarpImplI24ElementwiseScaleMaskLoadIffbE11DirectStoreIffEfLi2ELi24ELi32ELi1ELb0EL9Algorithm0EEvT_T0_ll)
        /*7010*/ 	.word	0x00000000


	//----- nvinfo : EIATTR_MIN_STACK_SIZE
	.align		4
.L_5404:
        /*7014*/ 	.byte	0x04, 0x12
        /*7016*/ 	.short	(.L_5406 - .L_5405)
	.align		4
.L_5405:
        /*7018*/ 	.word	index@(_Z15SoftmaxWarpImplI24ElementwiseScaleMaskLoadIffbE11DirectStoreIffEfLi2ELi22ELi32ELi1ELb1EL9Algorithm0EEvT_T0_ll)
        /*701c*/ 	.word	0x00000000


	//----- nvinfo : EIATTR_MIN_STACK_SIZE
	.align		4
.L_5406:
        /*7020*/ 	.byte	0x04, 0x12
        /*7022*/ 	.short	(.L_5408 - .L_5407)
	.align		4
.L_5407:
        /*7024*/ 	.word	index@(_Z15SoftmaxWarpImplI24ElementwiseScaleMaskLoadIffbE11DirectStoreIffEfLi2ELi22ELi32ELi1ELb0EL9Algorithm0EEvT_T0_ll)
        /*7028*/ 	.word	0x00000000


	//----- nvinfo : EIATTR_MIN_STACK_SIZE
	.align		4
.L_5408:
        /*702c*/ 	.byte	0x04, 0x12
        /*702e*/ 	.short	(.L_5410 - .L_5409)
	.align		4
.L_5409:
        /*7030*/ 	.word	index@(_Z15SoftmaxWarpImplI24ElementwiseScaleMaskLoadIffbE11DirectStoreIffEfLi2ELi20ELi32ELi1ELb1EL9Algorithm0EEvT_T0_ll)
        /*7034*/ 	.word	0x00000000


	//----- nvinfo : EIATTR_MIN_STACK_SIZE
	.align		4
.L_5410:
        /*7038*/ 	.byte	0x04, 0x12
        /*703a*/ 	.short	(.L_5412 - .L_5411)
	.align		4
.L_5411:
        /*703c*/ 	.word	index@(_Z15SoftmaxWarpImplI24ElementwiseScaleMaskLoadIffbE11DirectStoreIffEfLi2ELi20ELi32ELi1ELb0EL9Algorithm0EEvT_T0_ll)
        /*7040*/ 	.word	0x00000000


	//----- nvinfo : EIATTR_MIN_STACK_SIZE
	.align		4
.L_5412:
        /*7044*/ 	.byte	0x04, 0x12
        /*7046*/ 	.short	(.L_5414 - .L_5413)
	.align		4
.L_5413:
        /*7048*/ 	.word	index@(_Z15SoftmaxWarpImplI24ElementwiseScaleMaskLoadIffbE11DirectStoreIffEfLi2ELi18ELi32ELi1ELb1EL9Algorithm0EEvT_T0_ll)
        /*704c*/ 	.word	0x00000000


	//----- nvinfo : EIATTR_MIN_STACK_SIZE
	.align		4
.L_5414:
        /*7050*/ 	.byte	0x04, 0x12
        /*7052*/ 	.short	(.L_5416 - .L_5415)
	.align		4
.L_5415:
        /*7054*/ 	.word	index@(_Z15SoftmaxWarpImplI24ElementwiseScaleMaskLoadIffbE11DirectStoreIffEfLi2ELi18ELi32ELi1ELb0EL9Algorithm0EEvT_T0_ll)
        /*7058*/ 	.word	0x00000000


	//----- nvinfo : EIATTR_MIN_STACK_SIZE
	.align		4
.L_5416:
        /*705c*/ 	.byte	0x04, 0x12
        /*705e*/ 	.short	(.L_5418 - .L_5417)
	.align		4
.L_5417:
        /*7060*/ 	.word	index@(_Z15SoftmaxWarpImplI24ElementwiseScaleMaskLoadIffbE11DirectStoreIffEfLi2ELi16ELi32ELi1ELb1EL9Algorithm0EEvT_T0_ll)
        /*7064*/ 	.word	0x00000000


	//----- nvinfo : EIATTR_MIN_STACK_SIZE
	.align		4
.L_5418:
        /*7068*/ 	.byte	0x04, 0x12
        /*706a*/ 	.short	(.L_5420 - .L_5419)
	.align		4
.L_5419:
        /*706c*/ 	.word	index@(_Z15SoftmaxWarpImplI24ElementwiseScaleMaskLoadIffbE11DirectStoreIffEfLi2ELi16ELi32ELi1ELb0EL9Algorithm0EEvT_T0_ll)
        /*7070*/ 	.word	0x00000000


	//----- nvinfo : EIATTR_MIN_STACK_SIZE
	.align		4
.L_5420:
        /*7074*/ 	.byte	0x04, 0x12
        /*7076*/ 	.short	(.L_5422 - .L_5421)
	.align		4
.L_5421:
        /*7078*/ 	.word	index@(_Z15SoftmaxWarpImplI24ElementwiseScaleMaskLoadIffbE11DirectStoreIffEfLi2ELi14ELi32ELi1ELb1EL9Algorithm0EEvT_T0_ll)
        /*707c*/ 	.word	0x00000000


	//----- nvinfo : EIATTR_MIN_STACK_SIZE
	.align		4
.L_5422:
        /*7080*/ 	.byte	0x04, 0x12
        /*7082*/ 	.short	(.L_5424 - .L_5423)
	.align		4
.L_5423:
        /*7084*/ 	.word	index@(_Z15SoftmaxWarpImplI24ElementwiseScaleMaskLoadIffbE11DirectStoreIffEfLi2ELi14ELi32ELi1ELb0EL9Algorithm0EEvT_T0_ll)
        /*7088*/ 	.word	0x00000000


	//----- nvinfo : EIATTR_MIN_STACK_SIZE
	.align		4
.L_5424:
        /*708c*/ 	.byte	0x04, 0x12
        /*708e*/ 	.short	(.L_5426 - .L_5425)
	.align		4
.L_5425:
        /*7090*/ 	.word	index@(_Z15SoftmaxWarpImplI24ElementwiseScaleMaskLoadIffbE11DirectStoreIffEfLi2ELi12ELi32ELi1ELb1EL9Algorithm0EEvT_T0_ll)
        /*7094*/ 	.word	0x00000000


	//----- nvinfo : EIATTR_MIN_STACK_SIZE
	.align		4
.L_5426:
        /*7098*/ 	.byte	0x04, 0x12
        /*709a*/ 	.short	(.L_5428 - .L_5427)
	.align		4
.L_5427:
        /*709c*/ 	.word	index@(_Z15SoftmaxWarpImplI24ElementwiseScaleMaskLoadIffbE11DirectStoreIffEfLi2ELi12ELi32ELi1ELb0EL9Algorithm0EEvT_T0_ll)
        /*70a0*/ 	.word	0x00000000


	//----- nvinfo : EIATTR_MIN_STACK_SIZE
	.align		4
.L_5428:
        /*70a4*/ 	.byte	0x04, 0x12
        /*70a6*/ 	.short	(.L_5430 - .L_5429)
	.align		4
.L_5429:
        /*70a8*/ 	.word	index@(_Z15SoftmaxWarpImplI24ElementwiseScaleMaskLoadIffbE11DirectStoreIffEfLi2ELi10ELi32ELi1ELb1EL9Algorithm0EEvT_T0_ll)
        /*70ac*/ 	.word	0x00000000


	//----- nvinfo : EIATTR_MIN_STACK_SIZE
	.align		4
.L_5430:
        /*70b0*/ 	.byte	0x04, 0x12
        /*70b2*/ 	.short	(.L_5432 - .L_5431)
	.align		4
.L_5431:
        /*70b4*/ 	.word	index@(_Z15SoftmaxWarpImplI24ElementwiseScaleMaskLoadIffbE11DirectStoreIffEfLi2ELi10ELi32ELi1ELb0EL9Algorithm0EEvT_T0_ll)
        /*70b8*/ 	.word	0x00000000


	//----- nvinfo : EIATTR_MIN_STACK_SIZE
	.align		4
.L_5432:
        /*70bc*/ 	.byte	0x04, 0x12
        /*70be*/ 	.short	(.L_5434 - .L_5433)
	.align		4
.L_5433:
        /*70c0*/ 	.word	index@(_Z15SoftmaxWarpImplI24ElementwiseScaleMaskLoadIffbE11DirectStoreIffEfLi2ELi8ELi32ELi1ELb1EL9Algorithm0EEvT_T0_ll)
        /*70c4*/ 	.word	0x00000000


	//----- nvinfo : EIATTR_MIN_STACK_SIZE
	.align		4
.L_5434:
        /*70c8*/ 	.byte	0x04, 0x12
        /*70ca*/ 	.short	(.L_5436 - .L_5435)
	.align		4
.L_5435:
        /*70cc*/ 	.word	index@(_Z15SoftmaxWarpImplI24ElementwiseScaleMaskLoadIffbE11DirectStoreIffEfLi2ELi8ELi32ELi1ELb0EL9Algorithm0EEvT_T0_ll)
        /*70d0*/ 	.word	0x00000000


	//----- nvinfo : EIATTR_MIN_STACK_SIZE
	.align		4
.L_5436:
        /*70d4*/ 	.byte	0x04, 0x12
        /*70d6*/ 	.short	(.L_5438 - .L_5437)
	.align		4
.L_5437:
        /*70d8*/ 	.word	index@(_Z15SoftmaxWarpImplI24ElementwiseScaleMaskLoadIffbE11DirectStoreIffEfLi2ELi6ELi32ELi1ELb1EL9Algorithm0EEvT_T0_ll)
        /*70dc*/ 	.word	0x00000000


	//----- nvinfo : EIATTR_MIN_STACK_SIZE
	.align		4
.L_5438:
        /*70e0*/ 	.byte	0x04, 0x12
        /*70e2*/ 	.short	(.L_5440 - .L_5439)
	.align		4
.L_5439:
        /*70e4*/ 	.word	index@(_Z15SoftmaxWarpImplI24ElementwiseScaleMaskLoadIffbE11DirectStoreIffEfLi2ELi6ELi32ELi1ELb0EL9Algorithm0EEvT_T0_ll)
        /*70e8*/ 	.word	0x00000000


	//----- nvinfo : EIATTR_MIN_STACK_SIZE
	.align		4
.L_5440:
        /*70ec*/ 	.byte	0x04, 0x12
        /*70ee*/ 	.short	(.L_5442 - .L_5441)
	.align		4
.L_5441:
        /*70f0*/ 	.word	index@(_Z15SoftmaxWarpImplI24ElementwiseScaleMaskLoadIffbE11DirectStoreIffEfLi2ELi4ELi32ELi1ELb1EL9Algorithm0EEvT_T0_ll)
        /*70f4*/ 	.word	0x00000000


	//----- nvinfo : EIATTR_MIN_STACK_SIZE
	.align		4
.L_5442:
        /*70f8*/ 	.byte	0x04, 0x12
        /*70fa*/ 	.short	(.L_5444 - .L_5443)
	.align		4
.L_5443:
        /*70fc*/ 	.word	index@(_Z15SoftmaxWarpImplI24ElementwiseScaleMaskLoadIffbE11DirectStoreIffEfLi2ELi4ELi32ELi1ELb0EL9Algorithm0EEvT_T0_ll)
        /*7100*/ 	.word	0x00000000


	//----- nvinfo : EIATTR_MIN_STACK_SIZE
	.align		4
.L_5444:
        /*7104*/ 	.byte	0x04, 0x12
        /*7106*/ 	.short	(.L_5446 - .L_5445)
	.align		4
.L_5445:
        /*7108*/ 	.word	index@(_Z15SoftmaxWarpImplI24ElementwiseScaleMaskLoadIffbE11DirectStoreIffEfLi2ELi2ELi32ELi1ELb1EL9Algorithm0EEvT_T0_ll)
        /*710c*/ 	.word	0x00000000


	//----- nvinfo : EIATTR_MIN_STACK_SIZE
	.align		4
.L_5446:
        /*7110*/ 	.byte	0x04, 0x12
        /*7112*/ 	.short	(.L_5448 - .L_5447)
	.align		4
.L_5447:
        /*7114*/ 	.word	index@(_Z15SoftmaxWarpImplI24ElementwiseScaleMaskLoadIffbE11DirectStoreIffEfLi2ELi2ELi32ELi1ELb0EL9Algorithm0EEvT_T0_ll)
        /*7118*/ 	.word	0x00000000


	//----- nvinfo : EIATTR_MIN_STACK_SIZE
	.align		4
.L_5448:
        /*711c*/ 	.byte	0x04, 0x12
        /*711e*/ 	.short	(.L_5450 - .L_5449)
	.align		4
.L_5449:
        /*7120*/ 	.word	index@(_Z15SoftmaxWarpImplI24ElementwiseScaleMaskLoadIffbE11DirectStoreIffEfLi2ELi2ELi32ELi2ELb1EL9Algorithm0EEvT_T0_ll)
        /*7124*/ 	.word	0x00000000


	//----- nvinfo : EIATTR_MIN_STACK_SIZE
	.align		4
.L_5450:
        /*7128*/ 	.byte	0x04, 0x12
        /*712a*/ 	.short	(.L_5452 - .L_5451)
	.align		4
.L_5451:
        /*712c*/ 	.word	index@(_Z15SoftmaxWarpImplI24ElementwiseScaleMaskLoadIffbE11DirectStoreIffEfLi2ELi2ELi32ELi2ELb0EL9Algorithm0EEvT_T0_ll)
        /*7130*/ 	.word	0x00000000


	//----- nvinfo : EIATTR_MIN_STACK_SIZE
	.align		4
.L_5452:
        /*7134*/ 	.byte	0x04, 0x12
        /*7136*/ 	.short	(.L_5454 - .L_5453)
	.align		4
.L_5453:
        /*7138*/ 	.word	index@(_Z15SoftmaxWarpImplI24ElementwiseScaleMaskLoadIffbE11DirectStoreIffEfLi2ELi2ELi16ELi1ELb1EL9Algorithm0EEvT_T0_ll)
        /*713c*/ 	.word	0x00000000


	//----- nvinfo : EIATTR_MIN_STACK_SIZE
	.align		4
.L_5454:
        /*7140*/ 	.byte	0x04, 0x12
        /*7142*/ 	.short	(.L_5456 - .L_5455)
	.align		4
.L_5455:
        /*7144*/ 	.word	index@(_Z15SoftmaxWarpImplI24ElementwiseScaleMaskLoadIffbE11DirectStoreIffEfLi2ELi2ELi16ELi1ELb0EL9Algorithm0EEvT_T0_ll)
        /*7148*/ 	.word	0x00000000


	//----- nvinfo : EIATTR_MIN_STACK_SIZE
	.align		4
.L_5456:
        /*714c*/ 	.byte	0x04, 0x12
        /*714e*/ 	.short	(.L_5458 - .L_5457)
	.align		4
.L_5457:
        /*7150*/ 	.word	index@(_Z15SoftmaxWarpImplI24ElementwiseScaleMaskLoadIffbE11DirectStoreIffEfLi2ELi2ELi16ELi2ELb1EL9Algorithm0EEvT_T0_ll)
        /*7154*/ 	.word	0x00000000


	//----- nvinfo : EIATTR_MIN_STACK_SIZE
	.align		4
.L_5458:
        /*7158*/ 	.byte	0x04, 0x12
        /*715a*/ 	.short	(.L_5460 - .L_5459)
	.align		4
.L_5459:
        /*715c*/ 	.word	index@(_Z15SoftmaxWarpImplI24ElementwiseScaleMaskLoadIffbE11DirectStoreIffEfLi2ELi2ELi16ELi2ELb0EL9Algorithm0EEvT_T0_ll)
        /*7160*/ 	.word	0x00000000


	//----- nvinfo : EIATTR_MIN_STACK_SIZE
	.align		4
.L_5460:
        /*7164*/ 	.byte	0x04, 0x12
        /*7166*/ 	.short	(.L_5462 - .L_5461)
	.align		4
.L_5461:
        /*7168*/ 	.word	index@(_Z15SoftmaxWarpImplI24ElementwiseScaleMaskLoadIffbE11DirectStoreIffEfLi2ELi2ELi8ELi1ELb1EL9Algorithm0EEvT_T0_ll)
        /*716c*/ 	.word	0x00000000


	//----- nvinfo : EIATTR_MIN_STACK_SIZE
	.align		4
.L_5462:
        /*7170*/ 	.byte	0x04, 0x12
        /*7172*/ 	.short	(.L_5464 - .L_5463)
	.align		4
.L_5463:
        /*7174*/ 	.word	index@(_Z15SoftmaxWarpImplI24ElementwiseScaleMaskLoadIffbE11DirectStoreIffEfLi2ELi2ELi8ELi1ELb0EL9Algorithm0EEvT_T0_ll)
        /*7178*/ 	.word	0x00000000


	//----- nvinfo : EIATTR_MIN_STACK_SIZE
	.align		4
.L_5464:
        /*717c*/ 	.byte	0x04, 0x12
        /*717e*/ 	.short	(.L_5466 - .L_5465)
	.align		4
.L_5465:
        /*7180*/ 	.word	index@(_Z15SoftmaxWarpImplI24ElementwiseScaleMaskLoadIffbE11DirectStoreIffEfLi2ELi2ELi8ELi2ELb1EL9Algorithm0EEvT_T0_ll)
        /*7184*/ 	.word	0x00000000


	//----- nvinfo : EIATTR_MIN_STACK_SIZE
	.align		4
.L_5466:
        /*7188*/ 	.byte	0x04, 0x12
        /*718a*/ 	.short	(.L_5468 - .L_5467)
	.align		4
.L_5467:
        /*718c*/ 	.word	index@(_Z15SoftmaxWarpImplI24ElementwiseScaleMaskLoadIffbE11DirectStoreIffEfLi2ELi2ELi8ELi2ELb0EL9Algorithm0EEvT_T0_ll)
        /*7190*/ 	.word	0x00000000


	//----- nvinfo : EIATTR_MIN_STACK_SIZE
	.align		4
.L_5468:
        /*7194*/ 	.byte	0x04, 0x12
        /*7196*/ 	.short	(.L_5470 - .L_5469)
	.align		4
.L_5469:
        /*7198*/ 	.word	index@(_Z15SoftmaxWarpImplI24ElementwiseScaleMaskLoadIffbE11DirectStoreIffEfLi2ELi2ELi4ELi1ELb1EL9Algorithm0EEvT_T0_ll)
        /*719c*/ 	.word	0x00000000


	//----- nvinfo : EIATTR_MIN_STACK_SIZE
	.align		4
.L_5470:
        /*71a0*/ 	.byte	0x04, 0x12
        /*71a2*/ 	.short	(.L_5472 - .L_5471)
	.align		4
.L_5471:
        /*71a4*/ 	.word	index@(_Z15SoftmaxWarpImplI24ElementwiseScaleMaskLoadIffbE11DirectStoreIffEfLi2ELi2ELi4ELi1ELb0EL9Algorithm0EEvT_T0_ll)
        /*71a8*/ 	.word	0x00000000


	//----- nvinfo : EIATTR_MIN_STACK_SIZE
	.align		4
.L_5472:
        /*71ac*/ 	.byte	0x04, 0x12
        /*71ae*/ 	.short	(.L_5474 - .L_5473)
	.align		4
.L_5473:
        /*71b0*/ 	.word	index@(_Z15SoftmaxWarpImplI24ElementwiseScaleMaskLoadIffbE11DirectStoreIffEfLi2ELi2ELi4ELi2ELb1EL9Algorithm0EEvT_T0_ll)
        /*71b4*/ 	.word	0x00000000


	//----- nvinfo : EIATTR_MIN_STACK_SIZE
	.align		4
.L_5474:
        /*71b8*/ 	.byte	0x04, 0x12
        /*71ba*/ 	.short	(.L_5476 - .L_5475)
	.align		4
.L_5475:
        /*71bc*/ 	.word	index@(_Z15SoftmaxWarpImplI24ElementwiseScaleMaskLoadIffbE11DirectStoreIffEfLi2ELi2ELi4ELi2ELb0EL9Algorithm0EEvT_T0_ll)
        /*71c0*/ 	.word	0x00000000


	//----- nvinfo : EIATTR_MIN_STACK_SIZE
	.align		4
.L_5476:
        /*71c4*/ 	.byte	0x04, 0x12
        /*71c6*/ 	.short	(.L_5478 - .L_5477)
	.align		4
.L_5477:
        /*71c8*/ 	.word	index@(_Z15SoftmaxWarpImplI24ElementwiseScaleMaskLoadIffbE11DirectStoreIffEfLi2ELi2ELi2ELi1ELb1EL9Algorithm0EEvT_T0_ll)
        /*71cc*/ 	.word	0x00000000


	//----- nvinfo : EIATTR_MIN_STACK_SIZE
	.align		4
.L_5478:
        /*71d0*/ 	.byte	0x04, 0x12
        /*71d2*/ 	.short	(.L_5480 - .L_5479)
	.align		4
.L_5479:
        /*71d4*/ 	.word	index@(_Z15SoftmaxWarpImplI24ElementwiseScaleMaskLoadIffbE11DirectStoreIffEfLi2ELi2ELi2ELi1ELb0EL9Algorithm0EEvT_T0_ll)
        /*71d8*/ 	.word	0x00000000


	//----- nvinfo : EIATTR_MIN_STACK_SIZE
	.align		4
.L_5480:
        /*71dc*/ 	.byte	0x04, 0x12
        /*71de*/ 	.short	(.L_5482 - .L_5481)
	.align		4
.L_5481:
        /*71e0*/ 	.word	index@(_Z15SoftmaxWarpImplI24ElementwiseScaleMaskLoadIffbE11DirectStoreIffEfLi2ELi2ELi2ELi2ELb1EL9Algorithm0EEvT_T0_ll)
        /*71e4*/ 	.word	0x00000000


	//----- nvinfo : EIATTR_MIN_STACK_SIZE
	.align		4
.L_5482:
        /*71e8*/ 	.byte	0x04, 0x12
        /*71ea*/ 	.short	(.L_5484 - .L_5483)
	.align		4
.L_5483:
        /*71ec*/ 	.word	index@(_Z15SoftmaxWarpImplI24ElementwiseScaleMaskLoadIffbE11DirectStoreIffEfLi2ELi2ELi2ELi2ELb0EL9Algorithm0EEvT_T0_ll)
        /*71f0*/ 	.word	0x00000000


	//----- nvinfo : EIATTR_MIN_STACK_SIZE
	.align		4
.L_5484:
        /*71f4*/ 	.byte	0x04, 0x12
        /*71f6*/ 	.short	(.L_5486 - .L_5485)
	.align		4
.L_5485:
        /*71f8*/ 	.word	index@(_Z15SoftmaxWarpImplI24ElementwiseScaleMaskLoadIffbE11DirectStoreIffEfLi2ELi2ELi1ELi1ELb1EL9Algorithm0EEvT_T0_ll)
        /*71fc*/ 	.word	0x00000000


	//----- nvinfo : EIATTR_MIN_STACK_SIZE
	.align		4
.L_5486:
        /*7200*/ 	.byte	0x04, 0x12
        /*7202*/ 	.short	(.L_5488 - .L_5487)
	.align		4
.L_5487:
        /*7204*/ 	.word	index@(_Z15SoftmaxWarpImplI24ElementwiseScaleMaskLoadIffbE11DirectStoreIffEfLi2ELi2ELi1ELi1ELb0EL9Algorithm0EEvT_T0_ll)
        /*7208*/ 	.word	0x00000000


	//----- nvinfo : EIATTR_MIN_STACK_SIZE
	.align		4
.L_5488:
        /*720c*/ 	.byte	0x04, 0x12
        /*720e*/ 	.short	(.L_5490 - .L_5489)
	.align		4
.L_5489:
        /*7210*/ 	.word	index@(_Z15SoftmaxWarpImplI24ElementwiseScaleMaskLoadIffbE11DirectStoreIffEfLi2ELi2ELi1ELi2ELb1EL9Algorithm0EEvT_T0_ll)
        /*7214*/ 	.word	0x00000000


	//----- nvinfo : EIATTR_MIN_STACK_SIZE
	.align		4
.L_5490:
        /*7218*/ 	.byte	0x04, 0x12
        /*721a*/ 	.short	(.L_5492 - .L_5491)
	.align		4
.L_5491:
        /*721c*/ 	.word	index@(_Z15SoftmaxWarpImplI24ElementwiseScaleMaskLoadIffbE11DirectStoreIffEfLi2ELi2ELi1ELi2ELb0EL9Algorithm0EEvT_T0_ll)
        /*7220*/ 	.word	0x00000000
.L_5492:


//--------------------- .nv.compat                --------------------------
	.section	.nv.compat,"",@"SHT_CUDA_COMPAT_INFO"
	.align	4
        /*0000*/ 	.byte	0x02, 0x09, 0x00, 0x00, 0x02, 0x02, 0x01, 0x00, 0x02, 0x05, 0x05, 0x00, 0x03, 0x07, 0x01, 0x01
        /*0010*/ 	.byte	0x02, 0x03, 0x00, 0x00, 0x02, 0x06, 0x01, 0x00, 0x04, 0x0b, 0x08, 0x00, 0x01, 0x00, 0x00, 0x00
        /*0020*/ 	.byte	0x00, 0x00, 0x00, 0x00


//--------------------- .nv.info._ZN3cub18CUB_300001_SM_10006detail11EmptyKernelIvEEvv --------------------------
	.section	.nv.info._ZN3cub18CUB_300001_SM_10006detail11EmptyKernelIvEEvv,"",@"SHT_CUDA_INFO"
	.sectionflags	@""
	.align	4


	//----- nvinfo : EIATTR_CUDA_API_VERSION
	.align		4
        /*0000*/ 	.byte	0x04, 0x37
        /*0002*/ 	.short	(.L_5494 - .L_5493)
.L_5493:
        /*0004*/ 	.word	0x00000082


	//----- nvinfo : EIATTR_SPARSE_MMA_MASK
	.align		4
.L_5494:
        /*0008*/ 	.byte	0x03, 0x50
        /*000a*/ 	.short	0x0000


	//----- nvinfo : EIATTR_MAXREG_COUNT
	.align		4
        /*000c*/ 	.byte	0x03, 0x1b
        /*000e*/ 	.short	0x00ff


	//----- nvinfo : EIATTR_MERCURY_ISA_VERSION
	.align		4
        /*0010*/ 	.byte	0x03, 0x5f
        /*0012*/ 	.short	0x0101


	//----- nvinfo : EIATTR_VRC_CTA_INIT_COUNT
	.align		4
        /*0014*/ 	.byte	0x02, 0x4a
	.zero		1
	.zero		1


	//----- nvinfo : EIATTR_EXIT_INSTR_OFFSETS
	.align		4
        /*0018*/ 	.byte	0x04, 0x1c
        /*001a*/ 	.short	(.L_5496 - .L_5495)


	//   ....[0]....
.L_5495:
        /*001c*/ 	.word	0x00000010


	//----- nvinfo : EIATTR_SW_WAR
	.align		4
.L_5496:
        /*0020*/ 	.byte	0x04, 0x36
        /*0022*/ 	.short	(.L_5498 - .L_5497)
.L_5497:
        /*0024*/ 	.word	0x00000008
.L_5498:


//--------------------- .nv.info._Z24SoftmaxBlockUncachedImplI22BroadcastScaleMaskLoadIffbLm4EiE11DirectStoreIffEfLi1ELi1024EL9Algorithm0EEvT_T0_ll --------------------------
	.section	.nv.info._Z24SoftmaxBlockUncachedImplI22BroadcastScaleMaskLoadIffbLm4EiE11DirectStoreIffEfLi1ELi1024EL9Algorithm0EEvT_T0_ll,"",@"SHT_CUDA_INFO"
	.sectionflags	@""
	.align	4


	//----- nvinfo : EIATTR_CUDA_API_VERSION
	.align		4
        /*0000*/ 	.byte	0x04, 0x37
        /*0002*/ 	.short	(.L_5500 - .L_5499)
.L_5499:
        /*0004*/ 	.word	0x00000082


	//----- nvinfo : EIATTR_KPARAM_INFO
	.align		4
.L_5500:
        /*0008*/ 	.byte	0x04, 0x17
        /*000a*/ 	.short	(.L_5502 - .L_5501)
.L_5501:
        /*000c*/ 	.word	0x00000000
        /*0010*/ 	.short	0x0003
        /*0012*/ 	.short	0x0090
        /*0014*/ 	.byte	0x00, 0xf0, 0x21, 0x00


	//----- nvinfo : EIATTR_KPARAM_INFO
	.align		4
.L_5502:
        /*0018*/ 	.byte	0x04, 0x17
        /*001a*/ 	.short	(.L_5504 - .L_5503)
.L_5503:
        /*001c*/ 	.word	0x00000000
        /*0020*/ 	.short	0x0002
        /*0022*/ 	.short	0x0088
        /*0024*/ 	.byte	0x00, 0xf0, 0x21, 0x00


	//----- nvinfo : EIATTR_KPARAM_INFO
	.align		4
.L_5504:
        /*0028*/ 	.byte	0x04, 0x17
        /*002a*/ 	.short	(.L_5506 - .L_5505)
.L_5505:
        /*002c*/ 	.word	0x00000000
        /*0030*/ 	.short	0x0001
        /*0032*/ 	.short	0x0078
        /*0034*/ 	.byte	0x00, 0xf0, 0x41, 0x00


	//----- nvinfo : EIATTR_KPARAM_INFO
	.align		4
.L_5506:
        /*0038*/ 	.byte	0x04, 0x17
        /*003a*/ 	.short	(.L_5508 - .L_5507)
.L_5507:
        /*003c*/ 	.word	0x00000000
        /*0040*/ 	.short	0x0000
        /*0042*/ 	.short	0x0000
        /*0044*/ 	.byte	0x00, 0xf0, 0xe1, 0x01


	//----- nvinfo : EIATTR_SPARSE_MMA_MASK
	.align		4
.L_5508:
        /*0048*/ 	.byte	0x03, 0x50
        /*004a*/ 	.short	0x0000


	//----- nvinfo : EIATTR_MAXREG_COUNT
	.align		4
        /*004c*/ 	.byte	0x03, 0x1b
        /*004e*/ 	.short	0x00ff


	//----- nvinfo : EIATTR_NUM_BARRIERS
	.align		4
        /*0050*/ 	.byte	0x02, 0x4c
        /*0052*/ 	.byte	0x01
	.zero		1


	//----- nvinfo : EIATTR_MERCURY_ISA_VERSION
	.align		4
        /*0054*/ 	.byte	0x03, 0x5f
        /*0056*/ 	.short	0x0101


	//----- nvinfo : EIATTR_UNUSED_LOAD_BYTE_OFFSET
	.align		4
        /*0058*/ 	.byte	0x04, 0x44
        /*005a*/ 	.short	(.L_5510 - .L_5509)


	//   ....[0]....
.L_5509:
        /*005c*/ 	.word	0x00001960
        /*0060*/ 	.word	0x0000fff0


	//----- nvinfo : EIATTR_COOP_GROUP_MASK_REGIDS
	.align		4
.L_5510:
        /*0064*/ 	.byte	0x04, 0x29
        /*0066*/ 	.short	(.L_5512 - .L_5511)


	//   ....[0]....
.L_5511:
        /*0068*/ 	.word	0xffffffff


	//   ....[1]....
        /*006c*/ 	.word	0xffffffff


	//   ....[2]....
        /*0070*/ 	.word	0xffffffff


	//   ....[3]....
        /*0074*/ 	.word	0xffffffff


	//   ....[4]....
        /*0078*/ 	.word	0xffffffff


	//   ....[5]....
        /*007c*/ 	.word	0xffffffff


	//   ....[6]....
        /*0080*/ 	.word	0xffffffff


	//   ....[7]....
        /*0084*/ 	.word	0xffffffff


	//   ....[8]....
        /*0088*/ 	.word	0xffffffff


	//   ....[9]....
        /*008c*/ 	.word	0xffffffff


	//----- nvinfo : EIATTR_COOP_GROUP_INSTR_OFFSETS
	.align		4
.L_5512:
        /*0090*/ 	.byte	0x04, 0x28
        /*0092*/ 	.short	(.L_5514 - .L_5513)


	//   ....[0]....
.L_5513:
        /*0094*/ 	.word	0x000016d0


	//   ....[1]....
        /*0098*/ 	.word	0x00001730


	//   ....[2]....
        /*009c*/ 	.word	0x00001770


	//   ....[3]....
        /*00a0*/ 	.word	0x000017c0


	//   ....[4]....
        /*00a4*/ 	.word	0x00001820


	//   ....[5]....
        /*00a8*/ 	.word	0x00003240


	//   ....[6]....
        /*00ac*/ 	.word	0x000032c0


	//   ....[7]....
        /*00b0*/ 	.word	0x00003300


	//   ....[8]....
        /*00b4*/ 	.word	0x00003320


	//   ....[9]....
        /*00b8*/ 	.word	0x00003350


	//----- nvinfo : EIATTR_VRC_CTA_INIT_COUNT
	.align		4
.L_5514:
        /*00bc*/ 	.byte	0x02, 0x4a
	.zero		1
	.zero		1


	//----- nvinfo : EIATTR_EXIT_INSTR_OFFSETS
	.align		4
        /*00c0*/ 	.byte	0x04, 0x1c
        /*00c2*/ 	.short	(.L_5516 - .L_5515)


	//   ....[0]....
.L_5515:
        /*00c4*/ 	.word	0x00000050


	//   ....[1]....
        /*00c8*/ 	.word	0x000052f0


	//----- nvinfo : EIATTR_CRS_STACK_SIZE
	.align		4
.L_5516:
        /*00cc*/ 	.byte	0x04, 0x1e
        /*00ce*/ 	.short	(.L_5518 - .L_5517)
.L_5517:
        /*00d0*/ 	.word	0x00000000


	//----- nvinfo : EIATTR_CBANK_PARAM_SIZE
	.align		4
.L_5518:
        /*00d4*/ 	.byte	0x03, 0x19
        /*00d6*/ 	.short	0x0098


	//----- nvinfo : EIATTR_PARAM_CBANK
	.align		4
        /*00d8*/ 	.byte	0x04, 0x0a
        /*00da*/ 	.short	(.L_5520 - .L_5519)
	.align		4
.L_5519:
        /*00dc*/ 	.word	index@(.nv.constant0._Z24SoftmaxBlockUncachedImplI22BroadcastScaleMaskLoadIffbLm4EiE11DirectStoreIffEfLi1ELi1024EL9Algorithm0EEvT_T0_ll)
        /*00e0*/ 	.short	0x0380
        /*00e2*/ 	.short	0x0098


	//----- nvinfo : EIATTR_SW_WAR
	.align		4
.L_5520:
        /*00e4*/ 	.byte	0x04, 0x36
        /*00e6*/ 	.short	(.L_5522 - .L_5521)
.L_5521:
        /*00e8*/ 	.word	0x00000008
.L_5522:


//--------------------- .nv.info._Z24SoftmaxBlockUncachedImplI22BroadcastScaleMaskLoadIffbLm4EiE11DirectStoreIffEfLi2ELi1024EL9Algorithm0EEvT_T0_ll --------------------------
	.section	.nv.info._Z24SoftmaxBlockUncachedImplI22BroadcastScaleMaskLoadIffbLm4EiE11DirectStoreIffEfLi2ELi1024EL9Algorithm0EEvT_T0_ll,"",@"SHT_CUDA_INFO"
	.sectionflags	@""
	.align	4


	//----- nvinfo : EIATTR_CUDA_API_VERSION
	.align		4
        /*0000*/ 	.byte	0x04, 0x37
        /*0002*/ 	.short	(.L_5524 - .L_5523)
.L_5523:
        /*0004*/ 	.word	0x00000082


	//----- nvinfo : EIATTR_KPARAM_INFO
	.align		4
.L_5524:
        /*0008*/ 	.byte	0x04, 0x17
        /*000a*/ 	.short	(.L_5526 - .L_5525)
.L_5525:
        /*000c*/ 	.word	0x00000000
        /*0010*/ 	.short	0x0003
        /*0012*/ 	.short	0x0090
        /*0014*/ 	.byte	0x00, 0xf0, 0x21, 0x00


	//----- nvinfo : EIATTR_KPARAM_INFO
	.align		4
.L_5526:
        /*0018*/ 	.byte	0x04, 0x17
        /*001a*/ 	.short	(.L_5528 - .L_5527)
.L_5527:
        /*001c*/ 	.word	0x00000000
        /*0020*/ 	.short	0x0002
        /*0022*/ 	.short	0x0088
        /*0024*/ 	.byte	0x00, 0xf0, 0x21, 0x00


	//----- nvinfo : EIATTR_KPARAM_INFO
	.align		4
.L_5528:
        /*0028*/ 	.byte	0x04, 0x17
        /*002a*/ 	.short	(.L_5530 - .L_5529)
.L_5529:
        /*002c*/ 	.word	0x00000000
        /*0030*/ 	.short	0x0001
        /*0032*/ 	.short	0x0078
        /*0034*/ 	.byte	0x00, 0xf0, 0x41, 0x00


	//----- nvinfo : EIATTR_KPARAM_INFO
	.align		4
.L_5530:
        /*0038*/ 	.byte	0x04, 0x17
        /*003a*/ 	.short	(.L_5532 - .L_5531)
.L_5531:
        /*003c*/ 	.word	0x00000000
        /*0040*/ 	.short	0x0000
        /*0042*/ 	.short	0x0000
        /*0044*/ 	.byte	0x00, 0xf0, 0xe1, 0x01


	//----- nvinfo : EIATTR_SPARSE_MMA_MASK
	.align		4
.L_5532:
        /*0048*/ 	.byte	0x03, 0x50
        /*004a*/ 	.short	0x0000


	//----- nvinfo : EIATTR_MAXREG_COUNT
	.align		4
        /*004c*/ 	.byte	0x03, 0x1b
        /*004e*/ 	.short	0x00ff


	//----- nvinfo : EIATTR_NUM_BARRIERS
	.align		4
        /*0050*/ 	.byte	0x02, 0x4c
        /*0052*/ 	.byte	0x01
	.zero		1


	//----- nvinfo : EIATTR_EXTERNS
	.align		4
        /*0054*/ 	.byte	0x04, 0x0f
        /*0056*/ 	.short	(.L_5534 - .L_5533)


	//   ....[0]....
	.align		4
.L_5533:
        /*0058*/ 	.word	index@(__assertfail)


	//----- nvinfo : EIATTR_MERCURY_ISA_VERSION
	.align		4
.L_5534:
        /*005c*/ 	.byte	0x03, 0x5f
        /*005e*/ 	.short	0x0101


	//----- nvinfo : EIATTR_UNUSED_LOAD_BYTE_OFFSET
	.align		4
        /*0060*/ 	.byte	0x04, 0x44
        /*0062*/ 	.short	(.L_5536 - .L_5535)


	//   ....[0]....
.L_5535:
        /*0064*/ 	.word	0x00001c40
        /*0068*/ 	.word	0x0000fff0


	//----- nvinfo : EIATTR_COOP_GROUP_MASK_REGIDS
	.align		4
.L_5536:
        /*006c*/ 	.byte	0x04, 0x29
        /*006e*/ 	.short	(.L_5538 - .L_5537)


	//   ....[0]....
.L_5537:
        /*0070*/ 	.word	0xffffffff


	//   ....[1]....
        /*0074*/ 	.word	0xffffffff


	//   ....[2]....
        /*0078*/ 	.word	0xffffffff


	//   ....[3]....
        /*007c*/ 	.word	0xffffffff


	//   ....[4]....
        /*0080*/ 	.word	0xffffffff


	//   ....[5]....
        /*0084*/ 	.word	0xffffffff


	//   ....[6]....
        /*0088*/ 	.word	0xffffffff


	//   ....[7]....
        /*008c*/ 	.word	0xffffffff


	//   ....[8]....
        /*0090*/ 	.word	0xffffffff


	//   ....[9]....
        /*0094*/ 	.word	0xffffffff


	//   ....[10]....
        /*0098*/ 	.word	0x0500000f


	//   ....[11]....
        /*009c*/ 	.word	0x0500000f


	//   ....[12]....
        /*00a0*/ 	.word	0x0500000f


	//   ....[13]....
        /*00a4*/ 	.word	0x0500000f


	//   ....[14]....
        /*00a8*/ 	.word	0x0500000f


	//----- nvinfo : EIATTR_COOP_GROUP_INSTR_OFFSETS
	.align		4
.L_5538:
        /*00ac*/ 	.byte	0x04, 0x28
        /*00ae*/ 	.short	(.L_5540 - .L_5539)


	//   ....[0]....
.L_5539:
        /*00b0*/ 	.word	0x00001a60


	//   ....[1]....
        /*00b4*/ 	.word	0x00001a80


	//   ....[2]....
        /*00b8*/ 	.word	0x00001aa0


	//   ....[3]....
        /*00bc*/ 	.word	0x00001ac0


	//   ....[4]....
        /*00c0*/ 	.word	0x00001af0


	//   ....[5]....
        /*00c4*/ 	.word	0x000028c0


	//   ....[6]....
        /*00c8*/ 	.word	0x00002930


	//   ....[7]....
        /*00cc*/ 	.word	0x00002960


	//   ....[8]....
        /*00d0*/ 	.word	0x00002980


	//   ....[9]....
        /*00d4*/ 	.word	0x000029b0


	//   ....[10]....
        /*00d8*/ 	.word	0x00003ad0


	//   ....[11]....
        /*00dc*/ 	.word	0x00003b30


	//   ....[12]....
        /*00e0*/ 	.word	0x00003b90


	//   ....[13]....
        /*00e4*/ 	.word	0x00003bf0


	//   ....[14]....
        /*00e8*/ 	.word	0x00003c60


	//----- nvinfo : EIATTR_VRC_CTA_INIT_COUNT
	.align		4
.L_5540:
        /*00ec*/ 	.byte	0x02, 0x4a
	.zero		1
	.zero		1


	//----- nvinfo : EIATTR_SYSCALL_OFFSETS
	.align		4
        /*00f0*/ 	.byte	0x04, 0x46
        /*00f2*/ 	.short	(.L_5542 - .L_5541)


	//   ....[0]....
.L_5541:
        /*00f4*/ 	.word	0x00000150


	//----- nvinfo : EIATTR_EXIT_INSTR_OFFSETS
	.align		4
.L_5542:
        /*00f8*/ 	.byte	0x04, 0x1c
        /*00fa*/ 	.short	(.L_5544 - .L_5543)


	//   ....[0]....
.L_5543:
        /*00fc*/ 	.word	0x000001b0


	//   ....[1]....
        /*0100*/ 	.word	0x00003a70


	//----- nvinfo : EIATTR_CRS_STACK_SIZE
	.align		4
.L_5544:
        /*0104*/ 	.byte	0x04, 0x1e
        /*0106*/ 	.short	(.L_5546 - .L_5545)
.L_5545:
        /*0108*/ 	.word	0x00000000


	//----- nvinfo : EIATTR_CBANK_PARAM_SIZE
	.align		4
.L_5546:
        /*010c*/ 	.byte	0x03, 0x19
        /*010e*/ 	.short	0x0098


	//----- nvinfo : EIATTR_PARAM_CBANK
	.align		4
        /*0110*/ 	.byte	0x04, 0x0a
        /*0112*/ 	.short	(.L_5548 - .L_5547)
	.align		4
.L_5547:
        /*0114*/ 	.word	index@(.nv.constant0._Z24SoftmaxBlockUncachedImplI22BroadcastScaleMaskLoadIffbLm4EiE11DirectStoreIffEfLi2ELi1024EL9Algorithm0EEvT_T0_ll)
        /*0118*/ 	.short	0x0380
        /*011a*/ 	.short	0x0098


	//----- nvinfo : EIATTR_SW_WAR
	.align		4
.L_5548:
        /*011c*/ 	.byte	0x04, 0x36
        /*011e*/ 	.short	(.L_5550 - .L_5549)
.L_5549:
        /*0120*/ 	.word	0x00000008
.L_5550:


//--------------------- .nv.info._Z20SoftmaxBlockSMemImplI22BroadcastScaleMaskLoadIffbLm4EiE11DirectStoreIffEfLi1ELi256EL9Algorithm0EEvT_T0_ll --------------------------
	.section	.nv.info._Z20SoftmaxBlockSMemImplI22BroadcastScaleMaskLoadIffbLm4EiE11DirectStoreIffEfLi1ELi256EL9Algorithm0EEvT_T0_ll,"",@"SHT_CUDA_INFO"
	.sectionflags	@""
	.align	4


	//----- nvinfo : EIATTR_CUDA_API_VERSION
	.align		4
        /*0000*/ 	.byte	0x04, 0x37
        /*0002*/ 	.short	(.L_5552 - .L_5551)
.L_5551:
        /*0004*/ 	.word	0x00000082


	//----- nvinfo : EIATTR_KPARAM_INFO
	.align		4
.L_5552:
        /*0008*/ 	.byte	0x04, 0x17
        /*000a*/ 	.short	(.L_5554 - .L_5553)
.L_5553:
        /*000c*/ 	.word	0x00000000
        /*0010*/ 	.short	0x0003
        /*0012*/ 	.short	0x0090
        /*0014*/ 	.byte	0x00, 0xf0, 0x21, 0x00


	//----- nvinfo : EIATTR_KPARAM_INFO
	.align		4
.L_5554:
        /*0018*/ 	.byte	0x04, 0x17
        /*001a*/ 	.short	(.L_5556 - .L_5555)
.L_5555:
        /*001c*/ 	.word	0x00000000
        /*0020*/ 	.short	0x0002
        /*0022*/ 	.short	0x0088
        /*0024*/ 	.byte	0x00, 0xf0, 0x21, 0x00


	//----- nvinfo : EIATTR_KPARAM_INFO
	.align		4
.L_5556:
        /*0028*/ 	.byte	0x04, 0x17
        /*002a*/ 	.short	(.L_5558 - .L_5557)
.L_5557:
        /*002c*/ 	.word	0x00000000
        /*0030*/ 	.short	0x0001
        /*0032*/ 	.short	0x0078
        /*0034*/ 	.byte	0x00, 0xf0, 0x41, 0x00


	//----- nvinfo : EIATTR_KPARAM_INFO
	.align		4
.L_5558:
        /*0038*/ 	.byte	0x04, 0x17
        /*003a*/ 	.short	(.L_5560 - .L_5559)
.L_5559:
        /*003c*/ 	.word	0x00000000
        /*0040*/ 	.short	0x0000
        /*0042*/ 	.short	0x0000
        /*0044*/ 	.byte	0x00, 0xf0, 0xe1, 0x01


	//----- nvinfo : EIATTR_SPARSE_MMA_MASK
	.align		4
.L_5560:
        /*0048*/ 	.byte	0x03, 0x50
        /*004a*/ 	.short	0x0000


	//----- nvinfo : EIATTR_MAXREG_COUNT
	.align		4
        /*004c*/ 	.byte	0x03, 0x1b
        /*004e*/ 	.short	0x00ff


	//----- nvinfo : EIATTR_NUM_BARRIERS
	.align		4
        /*0050*/ 	.byte	0x02, 0x4c
        /*0052*/ 	.byte	0x01
	.zero		1


	//----- nvinfo : EIATTR_MERCURY_ISA_VERSION
	.align		4
        /*0054*/ 	.byte	0x03, 0x5f
        /*0056*/ 	.short	0x0101


	//----- nvinfo : EIATTR_COOP_GROUP_MASK_REGIDS
	.align		4
        /*0058*/ 	.byte	0x04, 0x29
        /*005a*/ 	.short	(.L_5562 - .L_5561)


	//   ....[0]....
.L_5561:
        /*005c*/ 	.word	0xffffffff


	//   ....[1]....
        /*0060*/ 	.word	0xffffffff


	//   ....[2]....
        /*0064*/ 	.word	0xffffffff


	//   ....[3]....
        /*0068*/ 	.word	0xffffffff


	//   ....[4]....
        /*006c*/ 	.word	0xffffffff


	//   ....[5]....
        /*0070*/ 	.word	0xffffffff


	//   ....[6]....
        /*0074*/ 	.word	0xffffffff


	//   ....[7]....
        /*0078*/ 	.word	0xffffffff


	//   ....[8]....
        /*007c*/ 	.word	0xffffffff


	//   ....[9]....
        /*0080*/ 	.word	0xffffffff


	//----- nvinfo : EIATTR_COOP_GROUP_INSTR_OFFSETS
	.align		4
.L_5562:
        /*0084*/ 	.byte	0x04, 0x28
        /*0086*/ 	.short	(.L_5564 - .L_5563)


	//   ....[0]....
.L_5563:
        /*0088*/ 	.word	0x000017f0


	//   ....[1]....
        /*008c*/ 	.word	0x00001870


	//   ....[2]....
        /*0090*/ 	.word	0x00001890


	//   ....[3]....
        /*0094*/ 	.word	0x000018b0


	//   ....[4]....
        /*0098*/ 	.word	0x000018e0


	//   ....[5]....
        /*009c*/ 	.word	0x00002300


	//   ....[6]....
        /*00a0*/ 	.word	0x00002360


	//   ....[7]....
        /*00a4*/ 	.word	0x00002380


	//   ....[8]....
        /*00a8*/ 	.word	0x000023a0


	//   ....[9]....
        /*00ac*/ 	.word	0x000023c0


	//----- nvinfo : EIATTR_VRC_CTA_INIT_COUNT
	.align		4
.L_5564:
        /*00b0*/ 	.byte	0x02, 0x4a
	.zero		1
	.zero		1


	//----- nvinfo : EIATTR_EXIT_INSTR_OFFSETS
	.align		4
        /*00b4*/ 	.byte	0x04, 0x1c
        /*00b6*/ 	.short	(.L_5566 - .L_5565)


	//   ....[0]....
.L_5565:
        /*00b8*/ 	.word	0x00000050


	//   ....[1]....
        /*00bc*/ 	.word	0x00002f40


	//----- nvinfo : EIATTR_CRS_STACK_SIZE
	.align		4
.L_5566:
        /*00c0*/ 	.byte	0x04, 0x1e
        /*00c2*/ 	.short	(.L_5568 - .L_5567)
.L_5567:
        /*00c4*/ 	.word	0x00000000


	//----- nvinfo : EIATTR_CBANK_PARAM_SIZE
	.align		4
.L_5568:
        /*00c8*/ 	.byte	0x03, 0x19
        /*00ca*/ 	.short	0x0098


	//----- nvinfo : EIATTR_PARAM_CBANK
	.align		4
        /*00cc*/ 	.byte	0x04, 0x0a
        /*00ce*/ 	.short	(.L_5570 - .L_5569)
	.align		4
.L_5569:
        /*00d0*/ 	.word	index@(.nv.constant0._Z20SoftmaxBlockSMemImplI22BroadcastScaleMaskLoadIffbLm4EiE11DirectStoreIffEfLi1ELi256EL9Algorithm0EEvT_T0_ll)
        /*00d4*/ 	.short	0x0380
        /*00d6*/ 	.short	0x0098


	//----- nvinfo : EIATTR_SW_WAR
	.align		4
.L_5570:
        /*00d8*/ 	.byte	0x04, 0x36
        /*00da*/ 	.short	(.L_5572 - .L_5571)
.L_5571:
        /*00dc*/ 	.word	0x00000008
.L_5572:


//--------------------- .nv.info._Z20SoftmaxBlockSMemImplI22BroadcastScaleMaskLoadIffbLm4EiE11DirectStoreIffEfLi1ELi512EL9Algorithm0EEvT_T0_ll --------------------------
	.section	.nv.info._Z20SoftmaxBlockSMemImplI22BroadcastScaleMaskLoadIffbLm4EiE11DirectStoreIffEfLi1ELi512EL9Algorithm0EEvT_T0_ll,"",@"SHT_CUDA_INFO"
	.sectionflags	@""
	.align	4


	//----- nvinfo : EIATTR_CUDA_API_VERSION
	.align		4
        /*0000*/ 	.byte	0x04, 0x37
        /*0002*/ 	.short	(.L_5574 - .L_5573)
.L_5573:
        /*0004*/ 	.word	0x00000082


	//----- nvinfo : EIATTR_KPARAM_INFO
	.align		4
.L_5574:
        /*0008*/ 	.byte	0x04, 0x17
        /*000a*/ 	.short	(.L_5576 - .L_5575)
.L_5575:
        /*000c*/ 	.word	0x00000000
        /*0010*/ 	.short	0x0003
        /*0012*/ 	.short	0x0090
        /*0014*/ 	.byte	0x00, 0xf0, 0x21, 0x00


	//----- nvinfo : EIATTR_KPARAM_INFO
	.align		4
.L_5576:
        /*0018*/ 	.byte	0x04, 0x17
        /*001a*/ 	.short	(.L_5578 - .L_5577)
.L_5577:
        /*001c*/ 	.word	0x00000000
        /*0020*/ 	.short	0x0002
        /*0022*/ 	.short	0x0088
        /*0024*/ 	.byte	0x00, 0xf0, 0x21, 0x00


	//----- nvinfo : EIATTR_KPARAM_INFO
	.align		4
.L_5578:
        /*0028*/ 	.byte	0x04, 0x17
        /*002a*/ 	.short	(.L_5580 - .L_5579)
.L_5579:
        /*002c*/ 	.word	0x00000000
        /*0030*/ 	.short	0x0001
        /*0032*/ 	.short	0x0078
        /*0034*/ 	.byte	0x00, 0xf0, 0x41, 0x00


	//----- nvinfo : EIATTR_KPARAM_INFO
	.align		4
.L_5580:
        /*0038*/ 	.byte	0x04, 0x17
        /*003a*/ 	.short	(.L_5582 - .L_5581)
.L_5581:
        /*003c*/ 	.word	0x00000000
        /*0040*/ 	.short	0x0000
        /*0042*/ 	.short	0x0000
        /*0044*/ 	.byte	0x00, 0xf0, 0xe1, 0x01


	//----- nvinfo : EIATTR_SPARSE_MMA_MASK
	.align		4
.L_5582:
        /*0048*/ 	.byte	0x03, 0x50
        /*004a*/ 	.short	0x0000


	//----- nvinfo : EIATTR_MAXREG_COUNT
	.align		4
        /*004c*/ 	.byte	0x03, 0x1b
        /*004e*/ 	.short	0x00ff


	//----- nvinfo : EIATTR_NUM_BARRIERS
	.align		4
        /*0050*/ 	.byte	0x02, 0x4c
        /*0052*/ 	.byte	0x01
	.zero		1


	//----- nvinfo : EIATTR_MERCURY_ISA_VERSION
	.align		4
        /*0054*/ 	.byte	0x03, 0x5f
        /*0056*/ 	.short	0x0101


	//----- nvinfo : EIATTR_UNUSED_LOAD_BYTE_OFFSET
	.align		4
        /*0058*/ 	.byte	0x04, 0x44
        /*005a*/ 	.short	(.L_5584 - .L_5583)


	//   ....[0]....
.L_5583:
        /*005c*/ 	.word	0x000019f0
        /*0060*/ 	.word	0x0000fff0


	//----- nvinfo : EIATTR_COOP_GROUP_MASK_REGIDS
	.align		4
.L_5584:
        /*0064*/ 	.byte	0x04, 0x29
        /*0066*/ 	.short	(.L_5586 - .L_5585)


	//   ....[0]....
.L_5585:
        /*0068*/ 	.word	0xffffffff


	//   ....[1]....
        /*006c*/ 	.word	0xffffffff


	//   ....[2]....
        /*0070*/ 	.word	0xffffffff


	//   ....[3]....
        /*0074*/ 	.word	0xffffffff


	//   ....[4]....
        /*0078*/ 	.word	0xffffffff


	//   ....[5]....
        /*007c*/ 	.word	0xffffffff


	//   ....[6]....
        /*0080*/ 	.word	0xffffffff


	//   ....[7]....
        /*0084*/ 	.word	0xffffffff


	//   ....[8]....
        /*0088*/ 	.word	0xffffffff


	//   ....[9]....
        /*008c*/ 	.word	0xffffffff


	//----- nvinfo : EIATTR_COOP_GROUP_INSTR_OFFSETS
	.align		4
.L_5586:
        /*0090*/ 	.byte	0x04, 0x28
        /*0092*/ 	.short	(.L_5588 - .L_5587)


	//   ....[0]....
.L_5587:
        /*0094*/ 	.word	0x000017c0


	//   ....[1]....
        /*0098*/ 	.word	0x00001830


	//   ....[2]....
        /*009c*/ 	.word	0x00001850


	//   ....[3]....
        /*00a0*/ 	.word	0x00001880


	//   ....[4]....
        /*00a4*/ 	.word	0x000018b0


	//   ....[5]....
        /*00a8*/ 	.word	0x00002340


	//   ....[6]....
        /*00ac*/ 	.word	0x000023a0


	//   ....[7]....
        /*00b0*/ 	.word	0x000023c0


	//   ....[8]....
        /*00b4*/ 	.word	0x000023e0


	//   ....[9]....
        /*00b8*/ 	.word	0x00002400


	//----- nvinfo : EIATTR_VRC_CTA_INIT_COUNT
	.align		4
.L_5588:
        /*00bc*/ 	.byte	0x02, 0x4a
	.zero		1
	.zero		1


	//----- nvinfo : EIATTR_EXIT_INSTR_OFFSETS
	.align		4
        /*00c0*/ 	.byte	0x04, 0x1c
        /*00c2*/ 	.short	(.L_5590 - .L_5589)


	//   ....[0]....
.L_5589:
        /*00c4*/ 	.word	0x00000050


	//   ....[1]....
        /*00c8*/ 	.word	0x00002ff0


	//----- nvinfo : EIATTR_CRS_STACK_SIZE
	.align		4
.L_5590:
        /*00cc*/ 	.byte	0x04, 0x1e
        /*00ce*/ 	.short	(.L_5592 - .L_5591)
.L_5591:
        /*00d0*/ 	.word	0x00000000


	//----- nvinfo : EIATTR_CBANK_PARAM_SIZE
	.align		4
.L_5592:
        /*00d4*/ 	.byte	0x03, 0x19
        /*00d6*/ 	.short	0x0098


	//----- nvinfo : EIATTR_PARAM_CBANK
	.align		4
        /*00d8*/ 	.byte	0x04, 0x0a
        /*00da*/ 	.short	(.L_5594 - .L_5593)
	.align		4
.L_5593:
        /*00dc*/ 	.word	index@(.nv.constant0._Z20SoftmaxBlockSMemImplI22BroadcastScaleMaskLoadIffbLm4EiE11DirectStoreIffEfLi1ELi512EL9Algorithm0EEvT_T0_ll)
        /*00e0*/ 	.short	0x0380
        /*00e2*/ 	.short	0x0098


	//----- nvinfo : EIATTR_SW_WAR
	.align		4
.L_5594:
        /*00e4*/ 	.byte	0x04, 0x36
        /*00e6*/ 	.short	(.L_5596 - .L_5595)
.L_5595:
        /*00e8*/ 	.word	0x00000008
.L_5596:


//--------------------- .nv.info._Z20SoftmaxBlockSMemImplI22BroadcastScaleMaskLoadIffbLm4EiE11DirectStoreIffEfLi1ELi1024EL9Algorithm0EEvT_T0_ll --------------------------
	.section	.nv.info._Z20SoftmaxBlockSMemImplI22BroadcastScaleMaskLoadIffbLm4EiE11DirectStoreIffEfLi1ELi1024EL9Algorithm0EEvT_T0_ll,"",@"SHT_CUDA_INFO"
	.sectionflags	@""
	.align	4


	//----- nvinfo : EIATTR_CUDA_API_VERSION
	.align		4
        /*0000*/ 	.byte	0x04, 0x37
        /*0002*/ 	.short	(.L_5598 - .L_5597)
.L_5597:
        /*0004*/ 	.word	0x00000082


	//----- nvinfo : EIATTR_KPARAM_INFO
	.align		4
.L_5598:
        /*0008*/ 	.byte	0x04, 0x17
        /*000a*/ 	.short	(.L_5600 - .L_5599)
.L_5599:
        /*000c*/ 	.word	0x00000000
        /*0010*/ 	.short	0x0003
        /*0012*/ 	.short	0x0090
        /*0014*/ 	.byte	0x00, 0xf0, 0x21, 0x00


	//----- nvinfo : EIATTR_KPARAM_INFO
	.align		4
.L_5600:
        /*0018*/ 	.byte	0x04, 0x17
        /*001a*/ 	.short	(.L_5602 - .L_5601)
.L_5601:
        /*001c*/ 	.word	0x00000000
        /*0020*/ 	.short	0x0002
        /*0022*/ 	.short	0x0088
        /*0024*/ 	.byte	0x00, 0xf0, 0x21, 0x00


	//----- nvinfo : EIATTR_KPARAM_INFO
	.align		4
.L_5602:
        /*0028*/ 	.byte	0x04, 0x17
        /*002a*/ 	.short	(.L_5604 - .L_5603)
.L_5603:
        /*002c*/ 	.word	0x00000000
        /*0030*/ 	.short	0x0001
        /*0032*/ 	.short	0x0078
        /*0034*/ 	.byte	0x00, 0xf0, 0x41, 0x00


	//----- nvinfo : EIATTR_KPARAM_INFO
	.align		4
.L_5604:
        /*0038*/ 	.byte	0x04, 0x17
        /*003a*/ 	.short	(.L_5606 - .L_5605)
.L_5605:
        /*003c*/ 	.word	0x00000000
        /*0040*/ 	.short	0x0000
        /*0042*/ 	.short	0x0000
        /*0044*/ 	.byte	0x00, 0xf0, 0xe1, 0x01


	//----- nvinfo : EIATTR_SPARSE_MMA_MASK
	.align		4
.L_5606:
        /*0048*/ 	.byte	0x03, 0x50
        /*004a*/ 	.short	0x0000


	//----- nvinfo : EIATTR_MAXREG_COUNT
	.align		4
        /*004c*/ 	.byte	0x03, 0x1b
        /*004e*/ 	.short	0x00ff


	//----- nvinfo : EIATTR_NUM_BARRIERS
	.align		4
        /*0050*/ 	.byte	0x02, 0x4c
        /*0052*/ 	.byte	0x01
	.zero		1


	//----- nvinfo : EIATTR_MERCURY_ISA_VERSION
	.align		4
        /*0054*/ 	.byte	0x03, 0x5f
        /*0056*/ 	.short	0x0101


	//----- nvinfo : EIATTR_UNUSED_LOAD_BYTE_OFFSET
	.align		4
        /*0058*/ 	.byte	0x04, 0x44
        /*005a*/ 	.short	(.L_5608 - .L_5607)


	//   ....[0]....
.L_5607:
        /*005c*/ 	.word	0x000019f0
        /*0060*/ 	.word	0x0000fff0


	//----- nvinfo : EIATTR_COOP_GROUP_MASK_REGIDS
	.align		4
.L_5608:
        /*0064*/ 	.byte	0x04, 0x29
        /*0066*/ 	.short	(.L_5610 - .L_5609)


	//   ....[0]....
.L_5609:
        /*0068*/ 	.word	0xffffffff


	//   ....[1]....
        /*006c*/ 	.word	0xffffffff


	//   ....[2]....
        /*0070*/ 	.word	0xffffffff


	//   ....[3]....
        /*0074*/ 	.word	0xffffffff


	//   ....[4]....
        /*0078*/ 	.word	0xffffffff


	//   ....[5]....
        /*007c*/ 	.word	0xffffffff


	//   ....[6]....
        /*0080*/ 	.word	0xffffffff


	//   ....[7]....
        /*0084*/ 	.word	0xffffffff


	//   ....[8]....
        /*0088*/ 	.word	0xffffffff


	//   ....[9]....
        /*008c*/ 	.word	0xffffffff


	//----- nvinfo : EIATTR_COOP_GROUP_INSTR_OFFSETS
	.align		4
.L_5610:
        /*0090*/ 	.byte	0x04, 0x28
        /*0092*/ 	.short	(.L_5612 - .L_5611)


	//   ....[0]....
.L_5611:
        /*0094*/ 	.word	0x000017c0


	//   ....[1]....
        /*0098*/ 	.word	0x00001830


	//   ....[2]....
        /*009c*/ 	.word	0x00001850


	//   ....[3]....
        /*00a0*/ 	.word	0x00001880


	//   ....[4]....
        /*00a4*/ 	.word	0x000018b0


	//   ....[5]....
        /*00a8*/ 	.word	0x00002400


	//   ....[6]....
        /*00ac*/ 	.word	0x00002460


	//   ....[7]....
        /*00b0*/ 	.word	0x00002480


	//   ....[8]....
        /*00b4*/ 	.word	0x000024a0


	//   ....[9]....
        /*00b8*/ 	.word	0x000024c0


	//----- nvinfo : EIATTR_VRC_CTA_INIT_COUNT
	.align		4
.L_5612:
        /*00bc*/ 	.byte	0x02, 0x4a
	.zero		1
	.zero		1


	//----- nvinfo : EIATTR_EXIT_INSTR_OFFSETS
	.align		4
        /*00c0*/ 	.byte	0x04, 0x1c
        /*00c2*/ 	.short	(.L_5614 - .L_5613)


	//   ....[0]....
.L_5613:
        /*00c4*/ 	.word	0x00000050


	//   ....[1]....
        /*00c8*/ 	.word	0x000031b0


	//----- nvinfo : EIATTR_CRS_STACK_SIZE
	.align		4
.L_5614:
        /*00cc*/ 	.byte	0x04, 0x1e
        /*00ce*/ 	.short	(.L_5616 - .L_5615)
.L_5615:
        /*00d0*/ 	.word	0x00000000


	//----- nvinfo : EIATTR_CBANK_PARAM_SIZE
	.align		4
.L_5616:
        /*00d4*/ 	.byte	0x03, 0x19
        /*00d6*/ 	.short	0x0098


	//----- nvinfo : EIATTR_PARAM_CBANK
	.align		4
        /*00d8*/ 	.byte	0x04, 0x0a
        /*00da*/ 	.short	(.L_5618 - .L_5617)
	.align		4
.L_5617:
        /*00dc*/ 	.word	index@(.nv.constant0._Z20SoftmaxBlockSMemImplI22BroadcastScaleMaskLoadIffbLm4EiE11DirectStoreIffEfLi1ELi1024EL9Algorithm0EEvT_T0_ll)
        /*00e0*/ 	.short	0x0380
        /*00e2*/ 	.short	0x0098


	//----- nvinfo : EIATTR_SW_WAR
	.align		4
.L_5618:
        /*00e4*/ 	.byte	0x04, 0x36
        /*00e6*/ 	.short	(.L_5620 - .L_5619)
.L_5619:
        /*00e8*/ 	.word	0x00000008
.L_5620:


//--------------------- .nv.info._Z20SoftmaxBlockSMemImplI22BroadcastScaleMaskLoadIffbLm4EiE11DirectStoreIffEfLi1ELi128EL9Algorithm0EEvT_T0_ll --------------------------
	.section	.nv.info._Z20SoftmaxBlockSMemImplI22BroadcastScaleMaskLoadIffbLm4EiE11DirectStoreIffEfLi1ELi128EL9Algorithm0EEvT_T0_ll,"",@"SHT_CUDA_INFO"
	.sectionflags	@""
	.align	4


	//----- nvinfo : EIATTR_CUDA_API_VERSION
	.align		4
        /*0000*/ 	.byte	0x04, 0x37
        /*0002*/ 	.short	(.L_5622 - .L_5621)
.L_5621:
        /*0004*/ 	.word	0x00000082


	//----- nvinfo : EIATTR_KPARAM_INFO
	.align		4
.L_5622:
        /*0008*/ 	.byte	0x04, 0x17
        /*000a*/ 	.short	(.L_5624 - .L_5623)
.L_5623:
        /*000c*/ 	.word	0x00000000
        /*0010*/ 	.short	0x0003
        /*0012*/ 	.short	0x0090
        /*0014*/ 	.byte	0x00, 0xf0, 0x21, 0x00


	//----- nvinfo : EIATTR_KPARAM_INFO
	.align		4
.L_5624:
        /*0018*/ 	.byte	0x04, 0x17
        /*001a*/ 	.short	(.L_5626 - .L_5625)
.L_5625:
        /*001c*/ 	.word	0x00000000
        /*0020*/ 	.short	0x0002
        /*0022*/ 	.short	0x0088
        /*0024*/ 	.byte	0x00, 0xf0, 0x21, 0x00


	//----- nvinfo : EIATTR_KPARAM_INFO
	.align		4
.L_5626:
        /*0028*/ 	.byte	0x04, 0x17
        /*002a*/ 	.short	(.L_5628 - .L_5627)
.L_5627:
        /*002c*/ 	.word	0x00000000
        /*0030*/ 	.short	0x0001
        /*0032*/ 	.short	0x0078
        /*0034*/ 	.byte	0x00, 0xf0, 0x41, 0x00


	//----- nvinfo : EIATTR_KPARAM_INFO
	.align		4
.L_5628:
        /*0038*/ 	.byte	0x04, 0x17
        /*003a*/ 	.short	(.L_5630 - .L_5629)
.L_5629:
        /*003c*/ 	.word	0x00000000
        /*0040*/ 	.short	0x0000
        /*0042*/ 	.short	0x0000
        /*0044*/ 	.byte	0x00, 0xf0, 0xe1, 0x01


	//----- nvinfo : EIATTR_SPARSE_MMA_MASK
	.align		4
.L_5630:
        /*0048*/ 	.byte	0x03, 0x50
        /*004a*/ 	.short	0x0000


	//----- nvinfo : EIATTR_MAXREG_COUNT
	.align		4
        /*004c*/ 	.byte	0x03, 0x1b
        /*004e*/ 	.short	0x00ff


	//----- nvinfo : EIATTR_NUM_BARRIERS
	.align		4
        /*0050*/ 	.byte	0x02, 0x4c
        /*0052*/ 	.byte	0x01
	.zero		1


	//----- nvinfo : EIATTR_MERCURY_ISA_VERSION
	.align		4
        /*0054*/ 	.byte	0x03, 0x5f
        /*0056*/ 	.short	0x0101


	//----- nvinfo : EIATTR_UNUSED_LOAD_BYTE_OFFSET
	.align		4
        /*0058*/ 	.byte	0x04, 0x44
        /*005a*/ 	.short	(.L_5632 - .L_5631)


	//   ....[0]....
.L_5631:
        /*005c*/ 	.word	0x000023a0
        /*0060*/ 	.word	0x0000fff0


	//----- nvinfo : EIATTR_COOP_GROUP_MASK_REGIDS
	.align		4
.L_5632:
        /*0064*/ 	.byte	0x04, 0x29
        /*0066*/ 	.short	(.L_5634 - .L_5633)


	//   ....[0]....
.L_5633:
        /*0068*/ 	.word	0xffffffff


	//   ....[1]....
        /*006c*/ 	.word	0xffffffff


	//   ....[2]....
        /*0070*/ 	.word	0xffffffff


	//   ....[3]....
        /*0074*/ 	.word	0xffffffff


	//   ....[4]....
        /*0078*/ 	.word	0xffffffff


	//   ....[5]....
        /*007c*/ 	.word	0xffffffff


	//   ....[6]....
        /*0080*/ 	.word	0xffffffff


	//   ....[7]....
        /*0084*/ 	.word	0xffffffff


	//   ....[8]....
        /*0088*/ 	.word	0xffffffff


	//   ....[9]....
        /*008c*/ 	.word	0xffffffff


	//----- nvinfo : EIATTR_COOP_GROUP_INSTR_OFFSETS
	.align		4
.L_5634:
        /*0090*/ 	.byte	0x04, 0x28
        /*0092*/ 	.short	(.L_5636 - .L_5635)


	//   ....[0]....
.L_5635:
        /*0094*/ 	.word	0x000017d0


	//   ....[1]....
        /*0098*/ 	.word	0x00001870


	//   ....[2]....
        /*009c*/ 	.word	0x00001890


	//   ....[3]....
        /*00a0*/ 	.word	0x000018b0


	//   ....[4]....
        /*00a4*/ 	.word	0x000018e0


	//   ....[5]....
        /*00a8*/ 	.word	0x00002270


	//   ....[6]....
        /*00ac*/ 	.word	0x000022f0


	//   ....[7]....
        /*00b0*/ 	.word	0x00002310


	//   ....[8]....
        /*00b4*/ 	.word	0x00002340


	//   ....[9]....
        /*00b8*/ 	.word	0x00002360


	//----- nvinfo : EIATTR_VRC_CTA_INIT_COUNT
	.align		4
.L_5636:
        /*00bc*/ 	.byte	0x02, 0x4a
	.zero		1
	.zero		1


	//----- nvinfo : EIATTR_EXIT_INSTR_OFFSETS
	.align		4
        /*00c0*/ 	.byte	0x04, 0x1c
        /*00c2*/ 	.short	(.L_5638 - .L_5637)


	//   ....[0]....
.L_5637:
        /*00c4*/ 	.word	0x00000050


	//   ....[1]....
        /*00c8*/ 	.word	0x00002e10


	//----- nvinfo : EIATTR_CRS_STACK_SIZE
	.align		4
.L_5638:
        /*00cc*/ 	.byte	0x04, 0x1e
        /*00ce*/ 	.short	(.L_5640 - .L_5639)
.L_5639:
        /*00d0*/ 	.word	0x00000000


	//----- nvinfo : EIATTR_CBANK_PARAM_SIZE
	.align		4
.L_5640:
        /*00d4*/ 	.byte	0x03, 0x19
        /*00d6*/ 	.short	0x0098


	//----- nvinfo : EIATTR_PARAM_CBANK
	.align		4
        /*00d8*/ 	.byte	0x04, 0x0a
        /*00da*/ 	.short	(.L_5642 - .L_5641)
	.align		4
.L_5641:
        /*00dc*/ 	.word	index@(.nv.constant0._Z20SoftmaxBlockSMemImplI22BroadcastScaleMaskLoadIffbLm4EiE11DirectStoreIffEfLi1ELi128EL9Algorithm0EEvT_T0_ll)
        /*00e0*/ 	.short	0x0380
        /*00e2*/ 	.short	0x0098


	//----- nvinfo : EIATTR_SW_WAR
	.align		4
.L_5642:
        /*00e4*/ 	.byte	0x04, 0x36
        /*00e6*/ 	.short	(.L_5644 - .L_5643)
.L_5643:
        /*00e8*/ 	.word	0x00000008
.L_5644:


//--------------------- .nv.info._Z20SoftmaxBlockSMemImplI22BroadcastScaleMaskLoadIffbLm4EiE11DirectStoreIffEfLi2ELi256EL9Algorithm0EEvT_T0_ll --------------------------
	.section	.nv.info._Z20SoftmaxBlockSMemImplI22BroadcastScaleMaskLoadIffbLm4EiE11DirectStoreIffEfLi2ELi256EL9Algorithm0EEvT_T0_ll,"",@"SHT_CUDA_INFO"
	.sectionflags	@""
	.align	4


	//----- nvinfo : EIATTR_CUDA_API_VERSION
	.align		4
        /*0000*/ 	.byte	0x04, 0x37
        /*0002*/ 	.short	(.L_5646 - .L_5645)
.L_5645:
        /*0004*/ 	.word	0x00000082


	//----- nvinfo : EIATTR_KPARAM_INFO
	.align		4
.L_5646:
        /*0008*/ 	.byte	0x04, 0x17
        /*000a*/ 	.short	(.L_5648 - .L_5647)
.L_5647:
        /*000c*/ 	.word	0x00000000
        /*0010*/ 	.short	0x0003
        /*0012*/ 	.short	0x0090
        /*0014*/ 	.byte	0x00, 0xf0, 0x21, 0x00


	//----- nvinfo : EIATTR_KPARAM_INFO
	.align		4
.L_5648:
        /*0018*/ 	.byte	0x04, 0x17
        /*001a*/ 	.short	(.L_5650 - .L_5649)
.L_5649:
        /*001c*/ 	.word	0x00000000
        /*0020*/ 	.short	0x0002
        /*0022*/ 	.short	0x0088
        /*0024*/ 	.byte	0x00, 0xf0, 0x21, 0x00


	//----- nvinfo : EIATTR_KPARAM_INFO
	.align		4
.L_5650:
        /*0028*/ 	.byte	0x04, 0x17
        /*002a*/ 	.short	(.L_5652 - .L_5651)
.L_5651:
        /*002c*/ 	.word	0x00000000
        /*0030*/ 	.short	0x0001
        /*0032*/ 	.short	0x0078
        /*0034*/ 	.byte	0x00, 0xf0, 0x41, 0x00


	//----- nvinfo : EIATTR_KPARAM_INFO
	.align		4
.L_5652:
        /*0038*/ 	.byte	0x04, 0x17
        /*003a*/ 	.short	(.L_5654 - .L_5653)
.L_5653:
        /*003c*/ 	.word	0x00000000
        /*0040*/ 	.short	0x0000
        /*0042*/ 	.short	0x0000
        /*0044*/ 	.byte	0x00, 0xf0, 0xe1, 0x01


	//----- nvinfo : EIATTR_SPARSE_MMA_MASK
	.align		4
.L_5654:
        /*0048*/ 	.byte	0x03, 0x50
        /*004a*/ 	.short	0x0000


	//----- nvinfo : EIATTR_MAXREG_COUNT
	.align		4
        /*004c*/ 	.byte	0x03, 0x1b
        /*004e*/ 	.short	0x00ff


	//----- nvinfo : EIATTR_NUM_BARRIERS
	.align		4
        /*0050*/ 	.byte	0x02, 0x4c
        /*0052*/ 	.byte	0x01
	.zero		1


	//----- nvinfo : EIATTR_EXTERNS
	.align		4
        /*0054*/ 	.byte	0x04, 0x0f
        /*0056*/ 	.short	(.L_5656 - .L_5655)


	//   ....[0]....
	.align		4
.L_5655:
        /*0058*/ 	.word	index@(__assertfail)


	//----- nvinfo : EIATTR_MERCURY_ISA_VERSION
	.align		4
.L_5656:
        /*005c*/ 	.byte	0x03, 0x5f
        /*005e*/ 	.short	0x0101


	//----- nvinfo : EIATTR_COOP_GROUP_MASK_REGIDS
	.align		4
        /*0060*/ 	.byte	0x04, 0x29
        /*0062*/ 	.short	(.L_5658 - .L_5657)


	//   ....[0]....
.L_5657:
        /*0064*/ 	.word	0xffffffff


	//   ....[1]....
        /*0068*/ 	.word	0xffffffff


	//   ....[2]....
        /*006c*/ 	.word	0xffffffff


	//   ....[3]....
        /*0070*/ 	.word	0xffffffff


	//   ....[4]....
        /*0074*/ 	.word	0xffffffff


	//   ....[5]....
        /*0078*/ 	.word	0xffffffff


	//   ....[6]....
        /*007c*/ 	.word	0xffffffff


	//   ....[7]....
        /*0080*/ 	.word	0xffffffff


	//   ....[8]....
        /*0084*/ 	.word	0xffffffff


	//   ....[9]....
        /*0088*/ 	.word	0xffffffff


	//   ....[10]....
        /*008c*/ 	.word	0x0500000f


	//   ....[11]....
        /*0090*/ 	.word	0x0500000f


	//   ....[12]....
        /*0094*/ 	.word	0x0500000f


	//   ....[13]....
        /*0098*/ 	.word	0x0500000f


	//   ....[14]....
        /*009c*/ 	.word	0x0500000f


	//----- nvinfo : EIATTR_COOP_GROUP_INSTR_OFFSETS
	.align		4
.L_5658:
        /*00a0*/ 	.byte	0x04, 0x28
        /*00a2*/ 	.short	(.L_5660 - .L_5659)


	//   ....[0]....
.L_5659:
        /*00a4*/ 	.word	0x00001b50


	//   ....[1]....
        /*00a8*/ 	.word	0x00001b70


	//   ....[2]....
        /*00ac*/ 	.word	0x00001b90


	//   ....[3]....
        /*00b0*/ 	.word	0x00001bb0


	//   ....[4]....
        /*00b4*/ 	.word	0x00001be0


	//   ....[5]....
        /*00b8*/ 	.word	0x00002670


	//   ....[6]....
        /*00bc*/ 	.word	0x000026b0


	//   ....[7]....
        /*00c0*/ 	.word	0x000026d0


	//   ....[8]....
        /*00c4*/ 	.word	0x000026f0


	//   ....[9]....
        /*00c8*/ 	.word	0x00002710


	//   ....[10]....
        /*00cc*/ 	.word	0x00003ea0


	//   ....[11]....
        /*00d0*/ 	.word	0x00003f00


	//   ....[12]....
        /*00d4*/ 	.word	0x00003f60


	//   ....[13]....
        /*00d8*/ 	.word	0x00003fc0


	//   ....[14]....
        /*00dc*/ 	.word	0x00004030


	//----- nvinfo : EIATTR_VRC_CTA_INIT_COUNT
	.align		4
.L_5660:
        /*00e0*/ 	.byte	0x02, 0x4a
	.zero		1
	.zero		1


	//----- nvinfo : EIATTR_SYSCALL_OFFSETS
	.align		4
        /*00e4*/ 	.byte	0x04, 0x46
        /*00e6*/ 	.short	(.L_5662 - .L_5661)


	//   ....[0]....
.L_5661:
        /*00e8*/ 	.word	0x00000150


	//----- nvinfo : EIATTR_EXIT_INSTR_OFFSETS
	.align		4
.L_5662:
        /*00ec*/ 	.byte	0x04, 0x1c
        /*00ee*/ 	.short	(.L_5664 - .L_5663)


	//   ....[0]....
.L_5663:
        /*00f0*/ 	.word	0x000001a0


	//   ....[1]....
        /*00f4*/ 	.word	0x00003e40


	//----- nvinfo : EIATTR_CRS_STACK_SIZE
	.align		4
.L_5664:
        /*00f8*/ 	.byte	0x04, 0x1e
        /*00fa*/ 	.short	(.L_5666 - .L_5665)
.L_5665:
        /*00fc*/ 	.word	0x00000000


	//----- nvinfo : EIATTR_CBANK_PARAM_SIZE
	.align		4
.L_5666:
        /*0100*/ 	.byte	0x03, 0x19
        /*0102*/ 	.short	0x0098


	//----- nvinfo : EIATTR_PARAM_CBANK
	.align		4
        /*0104*/ 	.byte	0x04, 0x0a
        /*0106*/ 	.short	(.L_5668 - .L_5667)
	.align		4
.L_5667:
        /*0108*/ 	.word	index@(.nv.constant0._Z20SoftmaxBlockSMemImplI22BroadcastScaleMaskLoadIffbLm4EiE11DirectStoreIffEfLi2ELi256EL9Algorithm0EEvT_T0_ll)
        /*010c*/ 	.short	0x0380
        /*010e*/ 	.short	0x0098


	//----- nvinfo : EIATTR_SW_WAR
	.align		4
.L_5668:
        /*0110*/ 	.byte	0x04, 0x36
        /*0112*/ 	.short	(.L_5670 - .L_5669)
.L_5669:
        /*0114*/ 	.word	0x00000008
.L_5670:


//--------------------- .nv.info._Z20SoftmaxBlockSMemImplI22BroadcastScaleMaskLoadIffbLm4EiE11DirectStoreIffEfLi2ELi512EL9Algorithm0EEvT_T0_ll --------------------------
	.section	.nv.info._Z20SoftmaxBlockSMemImplI22BroadcastScaleMaskLoadIffbLm4EiE11DirectStoreIffEfLi2ELi512EL9Algorithm0EEvT_T0_ll,"",@"SHT_CUDA_INFO"
	.sectionflags	@""
	.align	4


	//----- nvinfo : EIATTR_CUDA_API_VERSION
	.align		4
        /*0000*/ 	.byte	0x04, 0x37
        /*0002*/ 	.short	(.L_5672 - .L_5671)
.L_5671:
        /*0004*/ 	.word	0x00000082


	//----- nvinfo : EIATTR_KPARAM_INFO
	.align		4
.L_5672:
        /*0008*/ 	.byte	0x04, 0x17
        /*000a*/ 	.short	(.L_5674 - .L_5673)
.L_5673:
        /*000c*/ 	.word	0x00000000
        /*0010*/ 	.short	0x0003
        /*0012*/ 	.short	0x0090
        /*0014*/ 	.byte	0x00, 0xf0, 0x21, 0x00


	//----- nvinfo : EIATTR_KPARAM_INFO
	.align		4
.L_5674:
        /*0018*/ 	.byte	0x04, 0x17
        /*001a*/ 	.short	(.L_5676 - .L_5675)
.L_5675:
        /*001c*/ 	.word	0x00000000
        /*0020*/ 	.short	0x0002
        /*0022*/ 	.short	0x0088
        /*0024*/ 	.byte	0x00, 0xf0, 0x21, 0x00


	//----- nvinfo : EIATTR_KPARAM_INFO
	.align		4
.L_5676:
        /*0028*/ 	.byte	0x04, 0x17
        /*002a*/ 	.short	(.L_5678 - .L_5677)
.L_5677:
        /*002c*/ 	.word	0x00000000
        /*0030*/ 	.short	0x0001
        /*0032*/ 	.short	0x0078
        /*0034*/ 	.byte	0x00, 0xf0, 0x41, 0x00


	//----- nvinfo : EIATTR_KPARAM_INFO
	.align		4
.L_5678:
        /*0038*/ 	.byte	0x04, 0x17
        /*003a*/ 	.short	(.L_5680 - .L_5679)
.L_5679:
        /*003c*/ 	.word	0x00000000
        /*0040*/ 	.short	0x0000
        /*0042*/ 	.short	0x0000
        /*0044*/ 	.byte	0x00, 0xf0, 0xe1, 0x01


	//----- nvinfo : EIATTR_SPARSE_MMA_MASK
	.align		4
.L_5680:
        /*0048*/ 	.byte	0x03, 0x50
        /*004a*/ 	.short	0x0000


	//----- nvinfo : EIATTR_MAXREG_COUNT
	.align		4
        /*004c*/ 	.byte	0x03, 0x1b
        /*004e*/ 	.short	0x00ff


	//----- nvinfo : EIATTR_NUM_BARRIERS
	.align		4
        /*0050*/ 	.byte	0x02, 0x4c
        /*0052*/ 	.byte	0x01
	.zero		1


	//----- nvinfo : EIATTR_EXTERNS
	.align		4
        /*0054*/ 	.byte	0x04, 0x0f
        /*0056*/ 	.short	(.L_5682 - .L_5681)


	//   ....[0]....
	.align		4
.L_5681:
        /*0058*/ 	.word	index@(__assertfail)


	//----- nvinfo : EIATTR_MERCURY_ISA_VERSION
	.align		4
.L_5682:
        /*005c*/ 	.byte	0x03, 0x5f
        /*005e*/ 	.short	0x0101


	//----- nvinfo : EIATTR_UNUSED_LOAD_BYTE_OFFSET
	.align		4
        /*0060*/ 	.byte	0x04, 0x44
        /*0062*/ 	.short	(.L_5684 - .L_5683)


	//   ....[0]....
.L_5683:
        /*0064*/ 	.word	0x00001d60
        /*0068*/ 	.word	0x0000fff0


	//----- nvinfo : EIATTR_COOP_GROUP_MASK_REGIDS
	.align		4
.L_5684:
        /*006c*/ 	.byte	0x04, 0x29
        /*006e*/ 	.short	(.L_5686 - .L_5685)


	//   ....[0]....
.L_5685:
        /*0070*/ 	.word	0xffffffff


	//   ....[1]....
        /*0074*/ 	.word	0xffffffff


	//   ....[2]....
        /*0078*/ 	.word	0xffffffff


	//   ....[3]....
        /*007c*/ 	.word	0xffffffff


	//   ....[4]....
        /*0080*/ 	.word	0xffffffff


	//   ....[5]....
        /*0084*/ 	.word	0xffffffff


	//   ....[6]....
        /*0088*/ 	.word	0xffffffff


	//   ....[7]....
        /*008c*/ 	.word	0xffffffff


	//   ....[8]....
        /*0090*/ 	.word	0xffffffff


	//   ....[9]....
        /*0094*/ 	.word	0xffffffff


	//   ....[10]....
        /*0098*/ 	.word	0x0500000f


	//   ....[11]....
        /*009c*/ 	.word	0x0500000f


	//   ....[12]....
        /*00a0*/ 	.word	0x0500000f


	//   ....[13]....
        /*00a4*/ 	.word	0x0500000f


	//   ....[14]....
        /*00a8*/ 	.word	0x0500000f


	//----- nvinfo : EIATTR_COOP_GROUP_INSTR_OFFSETS
	.align		4
.L_5686:
        /*00ac*/ 	.byte	0x04, 0x28
        /*00ae*/ 	.short	(.L_5688 - .L_5687)


	//   ....[0]....
.L_5687:
        /*00b0*/ 	.word	0x00001b50


	//   ....[1]....
        /*00b4*/ 	.word	0x00001b70


	//   ....[2]....
        /*00b8*/ 	.word	0x00001b90


	//   ....[3]....
        /*00bc*/ 	.word	0x00001bb0


	//   ....[4]....
        /*00c0*/ 	.word	0x00001be0


	//   ....[5]....
        /*00c4*/ 	.word	0x00002690


	//   ....[6]....
        /*00c8*/ 	.word	0x000026f0


	//   ....[7]....
        /*00cc*/ 	.word	0x00002710


	//   ....[8]....
        /*00d0*/ 	.word	0x00002730


	//   ....[9]....
        /*00d4*/ 	.word	0x00002750


	//   ....[10]....
        /*00d8*/ 	.word	0x00003e40


	//   ....[11]....
        /*00dc*/ 	.word	0x00003ea0


	//   ....[12]....
        /*00e0*/ 	.word	0x00003f00


	//   ....[13]....
        /*00e4*/ 	.word	0x00003f60


	//   ....[14]....
        /*00e8*/ 	.word	0x00003fd0


	//----- nvinfo : EIATTR_VRC_CTA_INIT_COUNT
	.align		4
.L_5688:
        /*00ec*/ 	.byte	0x02, 0x4a
	.zero		1
	.zero		1


	//----- nvinfo : EIATTR_SYSCALL_OFFSETS
	.align		4
        /*00f0*/ 	.byte	0x04, 0x46
        /*00f2*/ 	.short	(.L_5690 - .L_5689)


	//   ....[0]....
.L_5689:
        /*00f4*/ 	.word	0x00000150


	//----- nvinfo : EIATTR_EXIT_INSTR_OFFSETS
	.align		4
.L_5690:
        /*00f8*/ 	.byte	0x04, 0x1c
        /*00fa*/ 	.short	(.L_5692 - .L_5691)


	//   ....[0]....
.L_5691:
        /*00fc*/ 	.word	0x000001a0


	//   ....[1]....
        /*0100*/ 	.word	0x00003de0


	//----- nvinfo : EIATTR_CRS_STACK_SIZE
	.align		4
.L_5692:
        /*0104*/ 	.byte	0x04, 0x1e
        /*0106*/ 	.short	(.L_5694 - .L_5693)
.L_5693:
        /*0108*/ 	.word	0x00000000


	//----- nvinfo : EIATTR_CBANK_PARAM_SIZE
	.align		4
.L_5694:
        /*010c*/ 	.byte	0x03, 0x19
        /*010e*/ 	.short	0x0098


	//----- nvinfo : EIATTR_PARAM_CBANK
	.align		4
        /*0110*/ 	.byte	0x04, 0x0a
        /*0112*/ 	.short	(.L_5696 - .L_5695)
	.align		4
.L_5695:
        /*0114*/ 	.word	index@(.nv.constant0._Z20SoftmaxBlockSMemImplI22BroadcastScaleMaskLoadIffbLm4EiE11DirectStoreIffEfLi2ELi512EL9Algorithm0EEvT_T0_ll)
        /*0118*/ 	.short	0x0380
        /*011a*/ 	.short	0x0098


	//----- nvinfo : EIATTR_SW_WAR
	.align		4
.L_5696:
        /*011c*/ 	.byte	0x04, 0x36
        /*011e*/ 	.short	(.L_5698 - .L_5697)
.L_5697:
        /*0120*/ 	.word	0x00000008
.L_5698:


//--------------------- .nv.info._Z20SoftmaxBlockSMemImplI22BroadcastScaleMaskLoadIffbLm4EiE11DirectStoreIffEfLi2ELi1024EL9Algorithm0EEvT_T0_ll --------------------------
	.section	.nv.info._Z20SoftmaxBlockSMemImplI22BroadcastScaleMaskLoadIffbLm4EiE11DirectStoreIffEfLi2ELi1024EL9Algorithm0EEvT_T0_ll,"",@"SHT_CUDA_INFO"
	.sectionflags	@""
	.align	4


	//----- nvinfo : EIATTR_CUDA_API_VERSION
	.align		4
        /*0000*/ 	.byte	0x04, 0x37
        /*0002*/ 	.short	(.L_5700 - .L_5699)
.L_5699:
        /*0004*/ 	.word	0x00000082


	//----- nvinfo : EIATTR_KPARAM_INFO
	.align		4
.L_5700:
        /*0008*/ 	.byte	0x04, 0x17
        /*000a*/ 	.short	(.L_5702 - .L_5701)
.L_5701:
        /*000c*/ 	.word	0x00000000
        /*0010*/ 	.short	0x0003
        /*0012*/ 	.short	0x0090
        /*0014*/ 	.byte	0x00, 0xf0, 0x21, 0x00


	//----- nvinfo : EIATTR_KPARAM_INFO
	.align		4
.L_5702:
        /*0018*/ 	.byte	0x04, 0x17
        /*001a*/ 	.short	(.L_5704 - .L_5703)
.L_5703:
        /*001c*/ 	.word	0x00000000
        /*0020*/ 	.short	0x0002
        /*0022*/ 	.short	0x0088
        /*0024*/ 	.byte	0x00, 0xf0, 0x21, 0x00


	//----- nvinfo : EIATTR_KPARAM_INFO
	.align		4
.L_5704:
        /*0028*/ 	.byte	0x04, 0x17
        /*002a*/ 	.short	(.L_5706 - .L_5705)
.L_5705:
        /*002c*/ 	.word	0x00000000
        /*0030*/ 	.short	0x0001
        /*0032*/ 	.short	0x0078
        /*0034*/ 	.byte	0x00, 0xf0, 0x41, 0x00


	//----- nvinfo : EIATTR_KPARAM_INFO
	.align		4
.L_5706:
        /*0038*/ 	.byte	0x04, 0x17
        /*003a*/ 	.short	(.L_5708 - .L_5707)
.L_5707:
        /*003c*/ 	.word	0x00000000
        /*0040*/ 	.short	0x0000
        /*0042*/ 	.short	0x0000
        /*0044*/ 	.byte	0x00, 0xf0, 0xe1, 0x01


	//----- nvinfo : EIATTR_SPARSE_MMA_MASK
	.align		4
.L_5708:
        /*0048*/ 	.byte	0x03, 0x50
        /*004a*/ 	.short	0x0000


	//----- nvinfo : EIATTR_MAXREG_COUNT
	.align		4
        /*004c*/ 	.byte	0x03, 0x1b
        /*004e*/ 	.short	0x00ff


	//----- nvinfo : EIATTR_NUM_BARRIERS
	.align		4
        /*0050*/ 	.byte	0x02, 0x4c
        /*0052*/ 	.byte	0x01
	.zero		1


	//----- nvinfo : EIATTR_EXTERNS
	.align		4
        /*0054*/ 	.byte	0x04, 0x0f
        /*0056*/ 	.short	(.L_5710 - .L_5709)


	//   ....[0]....
	.align		4
.L_5709:
        /*0058*/ 	.word	index@(__assertfail)


	//----- nvinfo : EIATTR_MERCURY_ISA_VERSION
	.align		4
.L_5710:
        /*005c*/ 	.byte	0x03, 0x5f
        /*005e*/ 	.short	0x0101


	//----- nvinfo : EIATTR_UNUSED_LOAD_BYTE_OFFSET
	.align		4
        /*0060*/ 	.byte	0x04, 0x44
        /*0062*/ 	.short	(.L_5712 - .L_5711)


	//   ....[0]....
.L_5711:
        /*0064*/ 	.word	0x00001d40
        /*0068*/ 	.word	0x0000fff0


	//----- nvinfo : EIATTR_COOP_GROUP_MASK_REGIDS
	.align		4
.L_5712:
        /*006c*/ 	.byte	0x04, 0x29
        /*006e*/ 	.short	(.L_5714 - .L_5713)


	//   ....[0]....
.L_5713:
        /*0070*/ 	.word	0xffffffff


	//   ....[1]....
        /*0074*/ 	.word	0xffffffff


	//   ....[2]....
        /*0078*/ 	.word	0xffffffff


	//   ....[3]....
        /*007c*/ 	.word	0xffffffff


	//   ....[4]....
        /*0080*/ 	.word	0xffffffff


	//   ....[5]....
        /*0084*/ 	.word	0xffffffff


	//   ....[6]....
        /*0088*/ 	.word	0xffffffff


	//   ....[7]....
        /*008c*/ 	.word	0xffffffff


	//   ....[8]....
        /*0090*/ 	.word	0xffffffff


	//   ....[9]....
        /*0094*/ 	.word	0xffffffff


	//   ....[10]....
        /*0098*/ 	.word	0x0500000f


	//   ....[11]....
        /*009c*/ 	.word	0x0500000f


	//   ....[12]....
        /*00a0*/ 	.word	0x0500000f


	//   ....[13]....
        /*00a4*/ 	.word	0x0500000f


	//   ....[14]....
        /*00a8*/ 	.word	0x0500000f


	//----- nvinfo : EIATTR_COOP_GROUP_INSTR_OFFSETS
	.align		4
.L_5714:
        /*00ac*/ 	.byte	0x04, 0x28
        /*00ae*/ 	.short	(.L_5716 - .L_5715)


	//   ....[0]....
.L_5715:
        /*00b0*/ 	.word	0x00001b40


	//   ....[1]....
        /*00b4*/ 	.word	0x00001b60


	//   ....[2]....
        /*00b8*/ 	.word	0x00001b80


	//   ....[3]....
        /*00bc*/ 	.word	0x00001ba0


	//   ....[4]....
        /*00c0*/ 	.word	0x00001bd0


	//   ....[5]....
        /*00c4*/ 	.word	0x00002730


	//   ....[6]....
        /*00c8*/ 	.word	0x00002790


	//   ....[7]....
        /*00cc*/ 	.word	0x000027b0


	//   ....[8]....
        /*00d0*/ 	.word	0x000027d0


	//   ....[9]....
        /*00d4*/ 	.word	0x000027f0


	//   ....[10]....
        /*00d8*/ 	.word	0x00004090


	//   ....[11]....
        /*00dc*/ 	.word	0x000040f0


	//   ....[12]....
        /*00e0*/ 	.word	0x00004150


	//   ....[13]....
        /*00e4*/ 	.word	0x000041b0


	//   ....[14]....
        /*00e8*/ 	.word	0x00004220


	//----- nvinfo : EIATTR_VRC_CTA_INIT_COUNT
	.align		4
.L_5716:
        /*00ec*/ 	.byte	0x02, 0x4a
	.zero		1
	.zero		1


	//----- nvinfo : EIATTR_SYSCALL_OFFSETS
	.align		4
        /*00f0*/ 	.byte	0x04, 0x46
        /*00f2*/ 	.short	(.L_5718 - .L_5717)


	//   ....[0]....
.L_5717:
        /*00f4*/ 	.word	0x00000150


	//----- nvinfo : EIATTR_EXIT_INSTR_OFFSETS
	.align		4
.L_5718:
        /*00f8*/ 	.byte	0x04, 0x1c
        /*00fa*/ 	.short	(.L_5720 - .L_5719)


	//   ....[0]....
.L_5719:
        /*00fc*/ 	.word	0x000001a0


	//   ....[1]....
        /*0100*/ 	.word	0x00004030


	//----- nvinfo : EIATTR_CRS_STACK_SIZE
	.align		4
.L_5720:
        /*0104*/ 	.byte	0x04, 0x1e
        /*0106*/ 	.short	(.L_5722 - .L_5721)
.L_5721:
        /*0108*/ 	.word	0x00000000


	//----- nvinfo : EIATTR_CBANK_PARAM_SIZE
	.align		4
.L_5722:
        /*010c*/ 	.byte	0x03, 0x19
        /*010e*/ 	.short	0x0098


	//----- nvinfo : EIATTR_PARAM_CBANK
	.align		4
        /*0110*/ 	.byte	0x04, 0x0a
        /*0112*/ 	.short	(.L_5724 - .L_5723)
	.align		4
.L_5723:
        /*0114*/ 	.word	index@(.nv.constant0._Z20SoftmaxBlockSMemImplI22BroadcastScaleMaskLoadIffbLm4EiE11DirectStoreIffEfLi2ELi1024EL9Algorithm0EEvT_T0_ll)
        /*0118*/ 	.short	0x0380
        /*011a*/ 	.short	0x0098


	//----- nvinfo : EIATTR_SW_WAR
	.align		4
.L_5724:
        /*011c*/ 	.byte	0x04, 0x36
        /*011e*/ 	.short	(.L_5726 - .L_5725)
.L_5725:
        /*0120*/ 	.word	0x00000008
.L_5726:


//--------------------- .nv.info._Z20SoftmaxBlockSMemImplI22BroadcastScaleMaskLoadIffbLm4EiE11DirectStoreIffEfLi2ELi128EL9Algorithm0EEvT_T0_ll --------------------------
	.section	.nv.info._Z20SoftmaxBlockSMemImplI22BroadcastScaleMaskLoadIffbLm4EiE11DirectStoreIffEfLi2ELi128EL9Algorithm0EEvT_T0_ll,"",@"SHT_CUDA_INFO"
	.sectionflags	@""
	.align	4


	//----- nvinfo : EIATTR_CUDA_API_VERSION
	.align		4
        /*0000*/ 	.byte	0x04, 0x37
        /*0002*/ 	.short	(.L_5728 - .L_5727)
.L_5727:
        /*0004*/ 	.word	0x00000082


	//----- nvinfo : EIATTR_KPARAM_INFO
	.align		4
.L_5728:
        /*0008*/ 	.byte	0x04, 0x17
        /*000a*/ 	.short	(.L_5730 - .L_5729)
.L_5729:
        /*000c*/ 	.word	0x00000000
        /*0010*/ 	.short	0x0003
        /*0012*/ 	.short	0x0090
        /*0014*/ 	.byte	0x00, 0xf0, 0x21, 0x00


	//----- nvinfo : EIATTR_KPARAM_INFO
	.align		4
.L_5730:
        /*0018*/ 	.byte	0x04, 0x17
        /*001a*/ 	.short	(.L_5732 - .L_5731)
.L_5731:
        /*001c*/ 	.word	0x00000000
        /*0020*/ 	.short	0x0002
        /*0022*/ 	.short	0x0088
        /*0024*/ 	.byte	0x00, 0xf0, 0x21, 0x00


	//----- nvinfo : EIATTR_KPARAM_INFO
	.align		4
.L_5732:
        /*0028*/ 	.byte	0x04, 0x17
        /*002a*/ 	.short	(.L_5734 - .L_5733)
.L_5733:
        /*002c*/ 	.word	0x00000000
        /*0030*/ 	.short	0x0001
        /*0032*/ 	.short	0x0078
        /*0034*/ 	.byte	0x00, 0xf0, 0x41, 0x00


	//----- nvinfo : EIATTR_KPARAM_INFO
	.align		4
.L_5734:
        /*0038*/ 	.byte	0x04, 0x17
        /*003a*/ 	.short	(.L_5736 - .L_5735)
.L_5735:
        /*003c*/ 	.word	0x00000000
        /*0040*/ 	.short	0x0000
        /*0042*/ 	.short	0x0000
        /*0044*/ 	.byte	0x00, 0xf0, 0xe1, 0x01


	//----- nvinfo : EIATTR_SPARSE_MMA_MASK
	.align		4
.L_5736:
        /*0048*/ 	.byte	0x03, 0x50
        /*004a*/ 	.short	0x0000


	//----- nvinfo : EIATTR_MAXREG_COUNT
	.align		4
        /*004c*/ 	.byte	0x03, 0x1b
        /*004e*/ 	.short	0x00ff


	//----- nvinfo : EIATTR_NUM_BARRIERS
	.align		4
        /*0050*/ 	.byte	0x02, 0x4c
        /*0052*/ 	.byte	0x01
	.zero		1


	//----- nvinfo : EIATTR_EXTERNS
	.align		4
        /*0054*/ 	.byte	0x04, 0x0f
        /*0056*/ 	.short	(.L_5738 - .L_5737)


	//   ....[0]....
	.align		4
.L_5737:
        /*0058*/ 	.word	index@(__assertfail)


	//----- nvinfo : EIATTR_MERCURY_ISA_VERSION
	.align		4
.L_5738:
        /*005c*/ 	.byte	0x03, 0x5f
        /*005e*/ 	.short	0x0101


	//----- nvinfo : EIATTR_UNUSED_LOAD_BYTE_OFFSET
	.align		4
        /*0060*/ 	.byte	0x04, 0x44
        /*0062*/ 	.short	(.L_5740 - .L_5739)


	//   ....[0]....
.L_5739:
        /*0064*/ 	.word	0x00002710
        /*0068*/ 	.word	0x0000fff0


	//----- nvinfo : EIATTR_COOP_GROUP_MASK_REGIDS
	.align		4
.L_5740:
        /*006c*/ 	.byte	0x04, 0x29
        /*006e*/ 	.short	(.L_5742 - .L_5741)


	//   ....[0]....
.L_5741:
        /*0070*/ 	.word	0xffffffff


	//   ....[1]....
        /*0074*/ 	.word	0xffffffff


	//   ....[2]....
        /*0078*/ 	.word	0xffffffff


	//   ....[3]....
        /*007c*/ 	.word	0xffffffff


	//   ....[4]....
        /*0080*/ 	.word	0xffffffff


	//   ....[5]....
        /*0084*/ 	.word	0xffffffff


	//   ....[6]....
        /*0088*/ 	.word	0xffffffff


	//   ....[7]....
        /*008c*/ 	.word	0xffffffff


	//   ....[8]....
        /*0090*/ 	.word	0xffffffff


	//   ....[9]....
        /*0094*/ 	.word	0xffffffff


	//   ....[10]....
        /*0098*/ 	.word	0x0500000f


	//   ....[11]....
        /*009c*/ 	.word	0x0500000f


	//   ....[12]....
        /*00a0*/ 	.word	0x0500000f


	//   ....[13]....
        /*00a4*/ 	.word	0x0500000f


	//   ....[14]....
        /*00a8*/ 	.word	0x0500000f


	//----- nvinfo : EIATTR_COOP_GROUP_INSTR_OFFSETS
	.align		4
.L_5742:
        /*00ac*/ 	.byte	0x04, 0x28
        /*00ae*/ 	.short	(.L_5744 - .L_5743)


	//   ....[0]....
.L_5743:
        /*00b0*/ 	.word	0x00001b60


	//   ....[1]....
        /*00b4*/ 	.word	0x00001b80


	//   ....[2]....
        /*00b8*/ 	.word	0x00001ba0


	//   ....[3]....
        /*00bc*/ 	.word	0x00001bc0


	//   ....[4]....
        /*00c0*/ 	.word	0x00001bf0


	//   ....[5]....
        /*00c4*/ 	.word	0x000025f0


	//   ....[6]....
        /*00c8*/ 	.word	0x00002660


	//   ....[7]....
        /*00cc*/ 	.word	0x00002680


	//   ....[8]....
        /*00d0*/ 	.word	0x000026a0


	//   ....[9]....
        /*00d4*/ 	.word	0x000026c0


	//   ....[10]....
        /*00d8*/ 	.word	0x00003da0


	//   ....[11]....
        /*00dc*/ 	.word	0x00003e00


	//   ....[12]....
        /*00e0*/ 	.word	0x00003e60


	//   ....[13]....
        /*00e4*/ 	.word	0x00003ec0


	//   ....[14]....
        /*00e8*/ 	.word	0x00003f30


	//----- nvinfo : EIATTR_VRC_CTA_INIT_COUNT
	.align		4
.L_5744:
        /*00ec*/ 	.byte	0x02, 0x4a
	.zero		1
	.zero		1


	//----- nvinfo : EIATTR_SYSCALL_OFFSETS
	.align		4
        /*00f0*/ 	.byte	0x04, 0x46
        /*00f2*/ 	.short	(.L_5746 - .L_5745)


	//   ....[0]....
.L_5745:
        /*00f4*/ 	.word	0x00000150


	//----- nvinfo : EIATTR_EXIT_INSTR_OFFSETS
	.align		4
.L_5746:
        /*00f8*/ 	.byte	0x04, 0x1c
        /*00fa*/ 	.short	(.L_5748 - .L_5747)


	//   ....[0]....
.L_5747:
        /*00fc*/ 	.word	0x000001a0


	//   ....[1]....
        /*0100*/ 	.word	0x00003d40


	//----- nvinfo : EIATTR_CRS_STACK_SIZE
	.align		4
.L_5748:
        /*0104*/ 	.byte	0x04, 0x1e
        /*0106*/ 	.short	(.L_5750 - .L_5749)
.L_5749:
        /*0108*/ 	.word	0x00000000


	//----- nvinfo : EIATTR_CBANK_PARAM_SIZE
	.align		4
.L_5750:
        /*010c*/ 	.byte	0x03, 0x19
        /*010e*/ 	.short	0x0098


	//----- nvinfo : EIATTR_PARAM_CBANK
	.align		4
        /*0110*/ 	.byte	0x04, 0x0a
        /*0112*/ 	.short	(.L_5752 - .L_5751)
	.align		4
.L_5751:
        /*0114*/ 	.word	index@(.nv.constant0._Z20SoftmaxBlockSMemImplI22BroadcastScaleMaskLoadIffbLm4EiE11DirectStoreIffEfLi2ELi128EL9Algorithm0EEvT_T0_ll)
        /*0118*/ 	.short	0x0380
        /*011a*/ 	.short	0x0098


	//----- nvinfo : EIATTR_SW_WAR
	.align		4
.L_5752:
        /*011c*/ 	.byte	0x04, 0x36
        /*011e*/ 	.short	(.L_5754 - .L_5753)
.L_5753:
        /*0120*/ 	.word	0x00000008
.L_5754:


//--------------------- .nv.info._Z15SoftmaxWarpImplI22BroadcastScaleMaskLoadIffbLm4EiE11DirectStoreIffEfLi1ELi32ELi32ELi1ELb1EL9Algorithm0EEvT_T0_ll --------------------------
	.section	.nv.info._Z15SoftmaxWarpImplI22BroadcastScaleMaskLoadIffbLm4EiE11DirectStoreIffEfLi1ELi32ELi32ELi1ELb1EL9Algorithm0EEvT_T0_ll,"",@"SHT_CUDA_INFO"
	.sectionflags	@""
	.align	4


	//----- nvinfo : EIATTR_CUDA_API_VERSION
	.align		4
        /*0000*/ 	.byte	0x04, 0x37
        /*0002*/ 	.short	(.L_5756 - .L_5755)
.L_5755:
        /*0004*/ 	.word	0x00000082


	//----- nvinfo : EIATTR_KPARAM_INFO
	.align		4
.L_5756:
        /*0008*/ 	.byte	0x04, 0x17
        /*000a*/ 	.short	(.L_5758 - .L_5757)
.L_5757:
        /*000c*/ 	.word	0x00000000
        /*0010*/ 	.short	0x0003
        /*0012*/ 	.short	0x0090
        /*0014*/ 	.byte	0x00, 0xf0, 0x21, 0x00


	//----- nvinfo : EIATTR_KPARAM_INFO
	.align		4
.L_5758:
        /*0018*/ 	.byte	0x04, 0x17
        /*001a*/ 	.short	(.L_5760 - .L_5759)
.L_5759:
        /*001c*/ 	.word	0x00000000
        /*0020*/ 	.short	0x0002
        /*0022*/ 	.short	0x0088
        /*0024*/ 	.byte	0x00, 0xf0, 0x21, 0x00


	//----- nvinfo : EIATTR_KPARAM_INFO
	.align		4
.L_5760:
        /*0028*/ 	.byte	0x04, 0x17
        /*002a*/ 	.short	(.L_5762 - .L_5761)
.L_5761:
        /*002c*/ 	.word	0x00000000
        /*0030*/ 	.short	0x0001
        /*0032*/ 	.short	0x0078
        /*0034*/ 	.byte	0x00, 0xf0, 0x41, 0x00


	//----- nvinfo : EIATTR_KPARAM_INFO
	.align		4
.L_5762:
        /*0038*/ 	.byte	0x04, 0x17
        /*003a*/ 	.short	(.L_5764 - .L_5763)
.L_5763:
        /*003c*/ 	.word	0x00000000
        /*0040*/ 	.short	0x0000
        /*0042*/ 	.short	0x0000
        /*0044*/ 	.byte	0x00, 0xf0, 0xe1, 0x01


	//----- nvinfo : EIATTR_SPARSE_MMA_MASK
	.align		4
.L_5764:
        /*0048*/ 	.byte	0x03, 0x50
        /*004a*/ 	.short	0x0000


	//----- nvinfo : EIATTR_MAXREG_COUNT
	.align		4
        /*004c*/ 	.byte	0x03, 0x1b
        /*004e*/ 	.short	0x00ff


	//----- nvinfo : EIATTR_EXTERNS
	.align		4
        /*0050*/ 	.byte	0x04, 0x0f
        /*0052*/ 	.short	(.L_5766 - .L_5765)


	//   ....[0]....
	.align		4
.L_5765:
        /*0054*/ 	.word	index@(__assertfail)


	//----- nvinfo : EIATTR_MERCURY_ISA_VERSION
	.align		4
.L_5766:
        /*0058*/ 	.byte	0x03, 0x5f
        /*005a*/ 	.short	0x0101


	//----- nvinfo : EIATTR_COOP_GROUP_MASK_REGIDS
	.align		4
        /*005c*/ 	.byte	0x04, 0x29
        /*005e*/ 	.short	(.L_5768 - .L_5767)


	//   ....[0]....
.L_5767:
        /*0060*/ 	.word	0xffffffff


	//   ....[1]....
        /*0064*/ 	.word	0xffffffff


	//   ....[2]....
        /*0068*/ 	.word	0xffffffff


	//   ....[3]....
        /*006c*/ 	.word	0xffffffff


	//   ....[4]....
        /*0070*/ 	.word	0xffffffff


	//   ....[5]....
        /*0074*/ 	.word	0xffffffff


	//   ....[6]....
        /*0078*/ 	.word	0xffffffff


	//   ....[7]....
        /*007c*/ 	.word	0xffffffff


	//   ....[8]....
        /*0080*/ 	.word	0xffffffff


	//   ....[9]....
        /*0084*/ 	.word	0xffffffff


	//   ....[10]....
        /*0088*/ 	.word	0x0500000f


	//   ....[11]....
        /*008c*/ 	.word	0x0500000f


	//   ....[12]....
        /*0090*/ 	.word	0x0500000f


	//   ....[13]....
        /*0094*/ 	.word	0x0500000f


	//   ....[14]....
        /*0098*/ 	.word	0x0500000f


	//   ....[15]....
        /*009c*/ 	.word	0x0500000f


	//   ....[16]....
        /*00a0*/ 	.word	0x0500000f


	//   ....[17]....
        /*00a4*/ 	.word	0x0500000f


	//   ....[18]....
        /*00a8*/ 	.word	0x0500000f


	//   ....[19]....
        /*00ac*/ 	.word	0x0500000f


	//----- nvinfo : EIATTR_COOP_GROUP_INSTR_OFFSETS
	.align		4
.L_5768:
        /*00b0*/ 	.byte	0x04, 0x28
        /*00b2*/ 	.short	(.L_5770 - .L_5769)


	//   ....[0]....
.L_5769:
        /*00b4*/ 	.word	0x0000f8d0


	//   ....[1]....
        /*00b8*/ 	.word	0x0000f910


	//   ....[2]....
        /*00bc*/ 	.word	0x0000f930


	//   ....[3]....
        /*00c0*/ 	.word	0x0000f950


	//   ....[4]....
        /*00c4*/ 	.word	0x0000f970


	//   ....[5]....
        /*00c8*/ 	.word	0x00010d90


	//   ....[6]....
        /*00cc*/ 	.word	0x00010db0


	//   ....[7]....
        /*00d0*/ 	.word	0x00010dd0


	//   ....[8]....
        /*00d4*/ 	.word	0x00010df0


	//   ....[9]....
        /*00d8*/ 	.word	0x00010e10


	//   ....[10]....
        /*00dc*/ 	.word	0x00013770


	//   ....[11]....
        /*00e0*/ 	.word	0x000137f0


	//   ....[12]....
        /*00e4*/ 	.word	0x00013850


	//   ....[13]....
        /*00e8*/ 	.word	0x000138b0


	//   ....[14]....
        /*00ec*/ 	.word	0x00013910


	//   ....[15]....
        /*00f0*/ 	.word	0x00014da0


	//   ....[16]....
        /*00f4*/ 	.word	0x00014e00


	//   ....[17]....
        /*00f8*/ 	.word	0x00014e60


	//   ....[18]....
        /*00fc*/ 	.word	0x00014ec0


	//   ....[19]....
        /*0100*/ 	.word	0x00014f20


	//----- nvinfo : EIATTR_VRC_CTA_INIT_COUNT
	.align		4
.L_5770:
        /*0104*/ 	.byte	0x02, 0x4a
	.zero		1
	.zero		1


	//----- nvinfo : EIATTR_SYSCALL_OFFSETS
	.align		4
        /*0108*/ 	.byte	0x04, 0x46
        /*010a*/ 	.short	(.L_5772 - .L_5771)


	//   ....[0]....
.L_5771:
        /*010c*/ 	.word	0x000001c0


	//----- nvinfo : EIATTR_EXIT_INSTR_OFFSETS
	.align		4
.L_5772:
        /*0110*/ 	.byte	0x04, 0x1c
        /*0112*/ 	.short	(.L_5774 - .L_5773)


	//   ....[0]....
.L_5773:
        /*0114*/ 	.word	0x00000250


	//   ....[1]....
        /*0118*/ 	.word	0x00013710


	//----- nvinfo : EIATTR_CRS_STACK_SIZE
	.align		4
.L_5774:
        /*011c*/ 	.byte	0x04, 0x1e
        /*011e*/ 	.short	(.L_5776 - .L_5775)
.L_5775:
        /*0120*/ 	.word	0x00000000


	//----- nvinfo : EIATTR_CBANK_PARAM_SIZE
	.align		4
.L_5776:
        /*0124*/ 	.byte	0x03, 0x19
        /*0126*/ 	.short	0x0098


	//----- nvinfo : EIATTR_PARAM_CBANK
	.align		4
        /*0128*/ 	.byte	0x04, 0x0a
        /*012a*/ 	.short	(.L_5778 - .L_5777)
	.align		4
.L_5777:
        /*012c*/ 	.word	index@(.nv.constant0._Z15SoftmaxWarpImplI22BroadcastScaleMaskLoadIffbLm4EiE11DirectStoreIffEfLi1ELi32ELi32ELi1ELb1EL9Algorithm0EEvT_T0_ll)
        /*0130*/ 	.short	0x0380
        /*0132*/ 	.short	0x0098


	//----- nvinfo : EIATTR_SW_WAR
	.align		4
.L_5778:
        /*0134*/ 	.byte	0x04, 0x36
        /*0136*/ 	.short	(.L_5780 - .L_5779)
.L_5779:
        /*0138*/ 	.word	0x00000008
.L_5780:


//--------------------- .nv.info._Z15SoftmaxWarpImplI22BroadcastScaleMaskLoadIffbLm4EiE11DirectStoreIffEfLi1ELi32ELi32ELi1ELb0EL9Algorithm0EEvT_T0_ll --------------------------
	.section	.nv.info._Z15SoftmaxWarpImplI22BroadcastScaleMaskLoadIffbLm4EiE11DirectStoreIffEfLi1ELi32ELi32ELi1ELb0EL9Algorithm0EEvT_T0_ll,"",@"SHT_CUDA_INFO"
	.sectionflags	@""
	.align	4


	//----- nvinfo : EIATTR_CUDA_API_VERSION
	.align		4
        /*0000*/ 	.byte	0x04, 0x37
        /*0002*/ 	.short	(.L_5782 - .L_5781)
.L_5781:
        /*0004*/ 	.word	0x00000082


	//----- nvinfo : EIATTR_KPARAM_INFO
	.align		4
.L_5782:
        /*0008*/ 	.byte	0x04, 0x17
        /*000a*/ 	.short	(.L_5784 - .L_5783)
.L_5783:
        /*000c*/ 	.word	0x00000000
        /*0010*/ 	.short	0x0003
        /*0012*/ 	.short	0x0090
        /*0014*/ 	.byte	0x00, 0xf0, 0x21, 0x00


	//----- nvinfo : EIATTR_KPARAM_INFO
	.align		4
.L_5784:
        /*0018*/ 	.byte	0x04, 0x17
        /*001a*/ 	.short	(.L_5786 - .L_5785)
.L_5785:
        /*001c*/ 	.word	0x00000000
        /*0020*/ 	.short	0x0002
        /*0022*/ 	.short	0x0088
        /*0024*/ 	.byte	0x00, 0xf0, 0x21, 0x00


	//----- nvinfo : EIATTR_KPARAM_INFO
	.align		4
.L_5786:
        /*0028*/ 	.byte	0x04, 0x17
        /*002a*/ 	.short	(.L_5788 - .L_5787)
.L_5787:
        /*002c*/ 	.word	0x00000000
        /*0030*/ 	.short	0x0001
        /*0032*/ 	.short	0x0078
        /*0034*/ 	.byte	0x00, 0xf0, 0x41, 0x00


	//----- nvinfo : EIATTR_KPARAM_INFO
	.align		4
.L_5788:
        /*0038*/ 	.byte	0x04, 0x17
        /*003a*/ 	.short	(.L_5790 - .L_5789)
.L_5789:
        /*003c*/ 	.word	0x00000000
        /*0040*/ 	.short	0x0000
        /*0042*/ 	.short	0x0000
        /*0044*/ 	.byte	0x00, 0xf0, 0xe1, 0x01


	//----- nvinfo : EIATTR_SPARSE_MMA_MASK
	.align		4
.L_5790:
        /*0048*/ 	.byte	0x03, 0x50
        /*004a*/ 	.short	0x0000


	//----- nvinfo : EIATTR_MAXREG_COUNT
	.align		4
        /*004c*/ 	.byte	0x03, 0x1b
        /*004e*/ 	.short	0x00ff


	//----- nvinfo : EIATTR_EXTERNS
	.align		4
        /*0050*/ 	.byte	0x04, 0x0f
        /*0052*/ 	.short	(.L_5792 - .L_5791)


	//   ....[0]....
	.align		4
.L_5791:
        /*0054*/ 	.word	index@(__assertfail)


	//----- nvinfo : EIATTR_MERCURY_ISA_VERSION
	.align		4
.L_5792:
        /*0058*/ 	.byte	0x03, 0x5f
        /*005a*/ 	.short	0x0101


	//----- nvinfo : EIATTR_COOP_GROUP_MASK_REGIDS
	.align		4
        /*005c*/ 	.byte	0x04, 0x29
        /*005e*/ 	.short	(.L_5794 - .L_5793)


	//   ....[0]....
.L_5793:
        /*0060*/ 	.word	0xffffffff


	//   ....[1]....
        /*0064*/ 	.word	0xffffffff


	//   ....[2]....
        /*0068*/ 	.word	0xffffffff


	//   ....[3]....
        /*006c*/ 	.word	0xffffffff


	//   ....[4]....
        /*0070*/ 	.word	0xffffffff


	//   ....[5]....
        /*0074*/ 	.word	0xffffffff


	//   ....[6]....
        /*0078*/ 	.word	0xffffffff


	//   ....[7]....
        /*007c*/ 	.word	0xffffffff


	//   ....[8]....
        /*0080*/ 	.word	0xffffffff


	//   ....[9]....
        /*0084*/ 	.word	0xffffffff


	//   ....[10]....
        /*0088*/ 	.word	0x0500000f


	//   ....[11]....
        /*008c*/ 	.word	0x0500000f


	//   ....[12]....
        /*0090*/ 	.word	0x0500000f


	//   ....[13]....
        /*0094*/ 	.word	0x0500000f


	//   ....[14]....
        /*0098*/ 	.word	0x0500000f


	//   ....[15]....
        /*009c*/ 	.word	0x0500000f


	//   ....[16]....
        /*00a0*/ 	.word	0x0500000f


	//   ....[17]....
        /*00a4*/ 	.word	0x0500000f


	//   ....[18]....
        /*00a8*/ 	.word	0x0500000f


	//   ....[19]....
        /*00ac*/ 	.word	0x0500000f


	//----- nvinfo : EIATTR_COOP_GROUP_INSTR_OFFSETS
	.align		4
.L_5794:
        /*00b0*/ 	.byte	0x04, 0x28
        /*00b2*/ 	.short	(.L_5796 - .L_5795)


	//   ....[0]....
.L_5795:
        /*00b4*/ 	.word	0x000095e0


	//   ....[1]....
        /*00b8*/ 	.word	0x00009620


	//   ....[2]....
        /*00bc*/ 	.word	0x00009640


	//   ....[3]....
        /*00c0*/ 	.word	0x00009660


	//   ....[4]....
        /*00c4*/ 	.word	0x00009680


	//   ....[5]....
        /*00c8*/ 	.word	0x0000aaa0


	//   ....[6]....
        /*00cc*/ 	.word	0x0000aac0


	//   ....[7]....
        /*00d0*/ 	.word	0x0000aae0


	//   ....[8]....
        /*00d4*/ 	.word	0x0000ab00


	//   ....[9]....
        /*00d8*/ 	.word	0x0000ab20


	//   ....[10]....
        /*00dc*/ 	.word	0x0000ce00


	//   ....[11]....
        /*00e0*/ 	.word	0x0000cea0


	//   ....[12]....
        /*00e4*/ 	.word	0x0000cf00


	//   ....[13]....
        /*00e8*/ 	.word	0x0000cf60


	//   ....[14]....
        /*00ec*/ 	.word	0x0000cfc0


	//   ....[15]....
        /*00f0*/ 	.word	0x0000e430


	//   ....[16]....
        /*00f4*/ 	.word	0x0000e490


	//   ....[17]....
        /*00f8*/ 	.word	0x0000e4f0


	//   ....[18]....
        /*00fc*/ 	.word	0x0000e550


	//   ....[19]....
        /*0100*/ 	.word	0x0000e5b0


	//----- nvinfo : EIATTR_VRC_CTA_INIT_COUNT
	.align		4
.L_5796:
        /*0104*/ 	.byte	0x02, 0x4a
	.zero		1
	.zero		1


	//----- nvinfo : EIATTR_SYSCALL_OFFSETS
	.align		4
        /*0108*/ 	.byte	0x04, 0x46
        /*010a*/ 	.short	(.L_5798 - .L_5797)


	//   ....[0]....
.L_5797:
        /*010c*/ 	.word	0x000001c0


	//----- nvinfo : EIATTR_EXIT_INSTR_OFFSETS
	.align		4
.L_5798:
        /*0110*/ 	.byte	0x04, 0x1c
        /*0112*/ 	.short	(.L_5800 - .L_5799)


	//   ....[0]....
.L_5799:
        /*0114*/ 	.word	0x00000270


	//   ....[1]....
        /*0118*/ 	.word	0x0000cda0


	//----- nvinfo : EIATTR_CRS_STACK_SIZE
	.align		4
.L_5800:
        /*011c*/ 	.byte	0x04, 0x1e
        /*011e*/ 	.short	(.L_5802 - .L_5801)
.L_5801:
        /*0120*/ 	.word	0x00000000


	//----- nvinfo : EIATTR_CBANK_PARAM_SIZE
	.align		4
.L_5802:
        /*0124*/ 	.byte	0x03, 0x19
        /*0126*/ 	.short	0x0098


	//----- nvinfo : EIATTR_PARAM_CBANK
	.align		4
        /*0128*/ 	.byte	0x04, 0x0a
        /*012a*/ 	.short	(.L_5804 - .L_5803)
	.align		4
.L_5803:
        /*012c*/ 	.word	index@(.nv.constant0._Z15SoftmaxWarpImplI22BroadcastScaleMaskLoadIffbLm4EiE11DirectStoreIffEfLi1ELi32ELi32ELi1ELb0EL9Algorithm0EEvT_T0_ll)
        /*0130*/ 	.short	0x0380
        /*0132*/ 	.short	0x0098


	//----- nvinfo : EIATTR_SW_WAR
	.align		4
.L_5804:
        /*0134*/ 	.byte	0x04, 0x36
        /*0136*/ 	.short	(.L_5806 - .L_5805)
.L_5805:
        /*0138*/ 	.word	0x00000008
.L_5806:


//--------------------- .nv.info._Z15SoftmaxWarpImplI22BroadcastScaleMaskLoadIffbLm4EiE11DirectStoreIffEfLi1ELi31ELi32ELi1ELb1EL9Algorithm0EEvT_T0_ll --------------------------
	.section	.nv.info._Z15SoftmaxWarpImplI22BroadcastScaleMaskLoadIffbLm4EiE11DirectStoreIffEfLi1ELi31ELi32ELi1ELb1EL9Algorithm0EEvT_T0_ll,"",@"SHT_CUDA_INFO"
	.sectionflags	@""
	.align	4


	//----- nvinfo : EIATTR_CUDA_API_VERSION
	.align		4
        /*0000*/ 	.byte	0x04, 0x37
        /*0002*/ 	.short	(.L_5808 - .L_5807)
.L_5807:
        /*0004*/ 	.word	0x00000082


	//----- nvinfo : EIATTR_KPARAM_INFO
	.align		4
.L_5808:
        /*0008*/ 	.byte	0x04, 0x17
        /*000a*/ 	.short	(.L_5810 - .L_5809)
.L_5809:
        /*000c*/ 	.word	0x00000000
        /*0010*/ 	.short	0x0003
        /*0012*/ 	.short	0x0090
        /*0014*/ 	.byte	0x00, 0xf0, 0x21, 0x00


	//----- nvinfo : EIATTR_KPARAM_INFO
	.align		4
.L_5810:
        /*0018*/ 	.byte	0x04, 0x17
        /*001a*/ 	.short	(.L_5812 - .L_5811)
.L_5811:
        /*001c*/ 	.word	0x00000000
        /*0020*/ 	.short	0x0002
        /*0022*/ 	.short	0x0088
        /*0024*/ 	.byte	0x00, 0xf0, 0x21, 0x00


	//----- nvinfo : EIATTR_KPARAM_INFO
	.align		4
.L_5812:
        /*0028*/ 	.byte	0x04, 0x17
        /*002a*/ 	.short	(.L_5814 - .L_5813)
.L_5813:
        /*002c*/ 	.word	0x00000000
        /*0030*/ 	.short	0x0001
        /*0032*/ 	.short	0x0078
        /*0034*/ 	.byte	0x00, 0xf0, 0x41, 0x00


	//----- nvinfo : EIATTR_KPARAM_INFO
	.align		4
.L_5814:
        /*0038*/ 	.byte	0x04, 0x17
        /*003a*/ 	.short	(.L_5816 - .L_5815)
.L_5815:
        /*003c*/ 	.word	0x00000000
        /*0040*/ 	.short	0x0000
        /*0042*/ 	.short	0x0000
        /*0044*/ 	.byte	0x00, 0xf0, 0xe1, 0x01


	//----- nvinfo : EIATTR_SPARSE_MMA_MASK
	.align		4
.L_5816:
        /*0048*/ 	.byte	0x03, 0x50
        /*004a*/ 	.short	0x0000


	//----- nvinfo : EIATTR_MAXREG_COUNT
	.align		4
        /*004c*/ 	.byte	0x03, 0x1b
        /*004e*/ 	.short	0x00ff


	//----- nvinfo : EIATTR_EXTERNS
	.align		4
        /*0050*/ 	.byte	0x04, 0x0f
        /*0052*/ 	.short	(.L_5818 - .L_5817)


	//   ....[0]....
	.align		4
.L_5817:
        /*0054*/ 	.word	index@(__assertfail)


	//----- nvinfo : EIATTR_MERCURY_ISA_VERSION
	.align		4
.L_5818:
        /*0058*/ 	.byte	0x03, 0x5f
        /*005a*/ 	.short	0x0101


	//----- nvinfo : EIATTR_COOP_GROUP_MASK_REGIDS
	.align		4
        /*005c*/ 	.byte	0x04, 0x29
        /*005e*/ 	.short	(.L_5820 - .L_5819)


	//   ....[0]....
.L_5819:
        /*0060*/ 	.word	0xffffffff


	//   ....[1]....
        /*0064*/ 	.word	0xffffffff


	//   ....[2]....
        /*0068*/ 	.word	0xffffffff


	//   ....[3]....
        /*006c*/ 	.word	0xffffffff


	//   ....[4]....
        /*0070*/ 	.word	0xffffffff


	//   ....[5]....
        /*0074*/ 	.word	0xffffffff


	//   ....[6]....
        /*0078*/ 	.word	0xffffffff


	//   ....[7]....
        /*007c*/ 	.word	0xffffffff


	//   ....[8]....
        /*0080*/ 	.word	0xffffffff


	//   ....[9]....
        /*0084*/ 	.word	0xffffffff


	//   ....[10]....
        /*0088*/ 	.word	0x0500000f


	//   ....[11]....
        /*008c*/ 	.word	0x0500000f


	//   ....[12]....
        /*0090*/ 	.word	0x0500000f


	//   ....[13]....
        /*0094*/ 	.word	0x0500000f


	//   ....[14]....
        /*0098*/ 	.word	0x0500000f


	//   ....[15]....
        /*009c*/ 	.word	0x0500000f


	//   ....[16]....
        /*00a0*/ 	.word	0x0500000f


	//   ....[17]....
        /*00a4*/ 	.word	0x0500000f


	//   ....[18]....
        /*00a8*/ 	.word	0x0500000f


	//   ....[19]....
        /*00ac*/ 	.word	0x0500000f


	//----- nvinfo : EIATTR_COOP_GROUP_INSTR_OFFSETS
	.align		4
.L_5820:
        /*00b0*/ 	.byte	0x04, 0x28
        /*00b2*/ 	.short	(.L_5822 - .L_5821)


	//   ....[0]....
.L_5821:
        /*00b4*/ 	.word	0x0000f480


	//   ....[1]....
        /*00b8*/ 	.word	0x0000f4c0


	//   ....[2]....
        /*00bc*/ 	.word	0x0000f4e0


	//   ....[3]....
        /*00c0*/ 	.word	0x0000f500


	//   ....[4]....
        /*00c4*/ 	.word	0x0000f520


	//   ....[5]....
        /*00c8*/ 	.word	0x000108a0


	//   ....[6]....
        /*00cc*/ 	.word	0x000108c0


	//   ....[7]....
        /*00d0*/ 	.word	0x000108e0


	//   ....[8]....
        /*00d4*/ 	.word	0x00010900


	//   ....[9]....
        /*00d8*/ 	.word	0x00010920


	//   ....[10]....
        /*00dc*/ 	.word	0x00013180


	//   ....[11]....
        /*00e0*/ 	.word	0x00013200


	//   ....[12]....
        /*00e4*/ 	.word	0x00013260


	//   ....[13]....
        /*00e8*/ 	.word	0x000132c0


	//   ....[14]....
        /*00ec*/ 	.word	0x00013320


	//   ....[15]....
        /*00f0*/ 	.word	0x00014710


	//   ....[16]....
        /*00f4*/ 	.word	0x00014770


	//   ....[17]....
        /*00f8*/ 	.word	0x000147d0


	//   ....[18]....
        /*00fc*/ 	.word	0x00014830


	//   ....[19]....
        /*0100*/ 	.word	0x00014890


	//----- nvinfo : EIATTR_VRC_CTA_INIT_COUNT
	.align		4
.L_5822:
        /*0104*/ 	.byte	0x02, 0x4a
	.zero		1
	.zero		1


	//----- nvinfo : EIATTR_SYSCALL_OFFSETS
	.align		4
        /*0108*/ 	.byte	0x04, 0x46
        /*010a*/ 	.short	(.L_5824 - .L_5823)


	//   ....[0]....
.L_5823:
        /*010c*/ 	.word	0x000001c0


	//----- nvinfo : EIATTR_EXIT_INSTR_OFFSETS
	.align		4
.L_5824:
        /*0110*/ 	.byte	0x04, 0x1c
        /*0112*/ 	.short	(.L_5826 - .L_5825)


	//   ....[0]....
.L_5825:
        /*0114*/ 	.word	0x00000250


	//   ....[1]....
        /*0118*/ 	.word	0x00013120


	//----- nvinfo : EIATTR_CRS_STACK_SIZE
	.align		4
.L_5826:
        /*011c*/ 	.byte	0x04, 0x1e
        /*011e*/ 	.short	(.L_5828 - .L_5827)
.L_5827:
        /*0120*/ 	.word	0x00000000


	//----- nvinfo : EIATTR_CBANK_PARAM_SIZE
	.align		4
.L_5828:
        /*0124*/ 	.byte	0x03, 0x19
        /*0126*/ 	.short	0x0098


	//----- nvinfo : EIATTR_PARAM_CBANK
	.align		4
        /*0128*/ 	.byte	0x04, 0x0a
        /*012a*/ 	.short	(.L_5830 - .L_5829)
	.align		4
.L_5829:
        /*012c*/ 	.word	index@(.nv.constant0._Z15SoftmaxWarpImplI22BroadcastScaleMaskLoadIffbLm4EiE11DirectStoreIffEfLi1ELi31ELi32ELi1ELb1EL9Algorithm0EEvT_T0_ll)
        /*0130*/ 	.short	0x0380
        /*0132*/ 	.short	0x0098


	//----- nvinfo : EIATTR_SW_WAR
	.align		4
.L_5830:
        /*0134*/ 	.byte	0x04, 0x36
        /*0136*/ 	.short	(.L_5832 - .L_5831)
.L_5831:
        /*0138*/ 	.word	0x00000008
.L_5832:


//--------------------- .nv.info._Z15SoftmaxWarpImplI22BroadcastScaleMaskLoadIffbLm4EiE11DirectStoreIffEfLi1ELi31ELi32ELi1ELb0EL9Algorithm0EEvT_T0_ll --------------------------
	.section	.nv.info._Z15SoftmaxWarpImplI22BroadcastScaleMaskLoadIffbLm4EiE11DirectStoreIffEfLi1ELi31ELi32ELi1ELb0EL9Algorithm0EEvT_T0_ll,"",@"SHT_CUDA_INFO"
	.sectionflags	@""
	.align	4


	//----- nvinfo : EIATTR_CUDA_API_VERSION
	.align		4
        /*0000*/ 	.byte	0x04, 0x37
        /*0002*/ 	.short	(.L_5834 - .L_5833)
.L_5833:
        /*0004*/ 	.word	0x00000082


	//----- nvinfo : EIATTR_KPARAM_INFO
	.align		4
.L_5834:
        /*0008*/ 	.byte	0x04, 0x17
        /*000a*/ 	.short	(.L_5836 - .L_5835)
.L_5835:
        /*000c*/ 	.word	0x00000000
        /*0010*/ 	.short	0x0003
        /*0012*/ 	.short	0x0090
        /*0014*/ 	.byte	0x00, 0xf0, 0x21, 0x00


	//----- nvinfo : EIATTR_KPARAM_INFO
	.align		4
.L_5836:
        /*0018*/ 	.byte	0x04, 0x17
        /*001a*/ 	.short	(.L_5838 - .L_5837)
.L_5837:
        /*001c*/ 	.word	0x00000000
        /*0020*/ 	.short	0x0002
        /*0022*/ 	.short	0x0088
        /*0024*/ 	.byte	0x00, 0xf0, 0x21, 0x00


	//----- nvinfo : EIATTR_KPARAM_INFO
	.align		4
.L_5838:
        /*0028*/ 	.byte	0x04, 0x17
        /*002a*/ 	.short	(.L_5840 - .L_5839)
.L_5839:
        /*002c*/ 	.word	0x00000000
        /*0030*/ 	.short	0x0001
        /*0032*/ 	.short	0x0078
        /*0034*/ 	.byte	0x00, 0xf0, 0x41, 0x00


	//----- nvinfo : EIATTR_KPARAM_INFO
	.align		4
.L_5840:
        /*0038*/ 	.byte	0x04, 0x17
        /*003a*/ 	.short	(.L_5842 - .L_5841)
.L_5841:
        /*003c*/ 	.word	0x00000000
        /*0040*/ 	.short	0x0000
        /*0042*/ 	.short	0x0000
        /*0044*/ 	.byte	0x00, 0xf0, 0xe1, 0x01


	//----- nvinfo : EIATTR_SPARSE_MMA_MASK
	.align		4
.L_5842:
        /*0048*/ 	.byte	0x03, 0x50
        /*004a*/ 	.short	0x0000


	//----- nvinfo : EIATTR_MAXREG_COUNT
	.align		4
        /*004c*/ 	.byte	0x03, 0x1b
        /*004e*/ 	.short	0x00ff


	//----- nvinfo : EIATTR_EXTERNS
	.align		4
        /*0050*/ 	.byte	0x04, 0x0f
        /*0052*/ 	.short	(.L_5844 - .L_5843)


	//   ....[0]....
	.align		4
.L_5843:
        /*0054*/ 	.word	index@(__assertfail)


	//----- nvinfo : EIATTR_MERCURY_ISA_VERSION
	.align		4
.L_5844:
        /*0058*/ 	.byte	0x03, 0x5f
        /*005a*/ 	.short	0x0101


	//----- nvinfo : EIATTR_COOP_GROUP_MASK_REGIDS
	.align		4
        /*005c*/ 	.byte	0x04, 0x29
        /*005e*/ 	.short	(.L_5846 - .L_5845)


	//   ....[0]....
.L_5845:
        /*0060*/ 	.word	0xffffffff


	//   ....[1]....
        /*0064*/ 	.word	0xffffffff


	//   ....[2]....
        /*0068*/ 	.word	0xffffffff


	//   ....[3]....
        /*006c*/ 	.word	0xffffffff


	//   ....[4]....
        /*0070*/ 	.word	0xffffffff


	//   ....[5]....
        /*0074*/ 	.word	0xffffffff


	//   ....[6]....
        /*0078*/ 	.word	0xffffffff


	//   ....[7]....
        /*007c*/ 	.word	0xffffffff


	//   ....[8]....
        /*0080*/ 	.word	0xffffffff


	//   ....[9]....
        /*0084*/ 	.word	0xffffffff


	//   ....[10]....
        /*0088*/ 	.word	0x0500000f


	//   ....[11]....
        /*008c*/ 	.word	0x0500000f


	//   ....[12]....
        /*0090*/ 	.word	0x0500000f


	//   ....[13]....
        /*0094*/ 	.word	0x0500000f


	//   ....[14]....
        /*0098*/ 	.word	0x0500000f


	//   ....[15]....
        /*009c*/ 	.word	0x0500000f


	//   ....[16]....
        /*00a0*/ 	.word	0x0500000f


	//   ....[17]....
        /*00a4*/ 	.word	0x0500000f


	//   ....[18]....
        /*00a8*/ 	.word	0x0500000f


	//   ....[19]....
        /*00ac*/ 	.word	0x0500000f


	//----- nvinfo : EIATTR_COOP_GROUP_INSTR_OFFSETS
	.align		4
.L_5846:
        /*00b0*/ 	.byte	0x04, 0x28
        /*00b2*/ 	.short	(.L_5848 - .L_5847)


	//   ....[0]....
.L_5847:
        /*00b4*/ 	.word	0x000090e0


	//   ....[1]....
        /*00b8*/ 	.word	0x00009120


	//   ....[2]....
        /*00bc*/ 	.word	0x00009140


	//   ....[3]....
        /*00c0*/ 	.word	0x00009160


	//   ....[4]....
        /*00c4*/ 	.word	0x00009180


	//   ....[5]....
        /*00c8*/ 	.word	0x0000a500


	//   ....[6]....
        /*00cc*/ 	.word	0x0000a520


	//   ....[7]....
        /*00d0*/ 	.word	0x0000a540


	//   ....[8]....
        /*00d4*/ 	.word	0x0000a560


	//   ....[9]....
        /*00d8*/ 	.word	0x0000a580


	//   ....[10]....
        /*00dc*/ 	.word	0x0000c570


	//   ....[11]....
        /*00e0*/ 	.word	0x0000c600


	//   ....[12]....
        /*00e4*/ 	.word	0x0000c660


	//   ....[13]....
        /*00e8*/ 	.word	0x0000c6c0


	//   ....[14]....
        /*00ec*/ 	.word	0x0000c720


	//   ....[15]....
        /*00f0*/ 	.word	0x0000db00


	//   ....[16]....
        /*00f4*/ 	.word	0x0000db60


	//   ....[17]....
        /*00f8*/ 	.word	0x0000dbc0


	//   ....[18]....
        /*00fc*/ 	.word	0x0000dc20


	//   ....[19]....
        /*0100*/ 	.word	0x0000dc80


	//----- nvinfo : EIATTR_VRC_CTA_INIT_COUNT
	.align		4
.L_5848:
        /*0104*/ 	.byte	0x02, 0x4a
	.zero		1
	.zero		1


	//----- nvinfo : EIATTR_SYSCALL_OFFSETS
	.align		4
        /*0108*/ 	.byte	0x04, 0x46
        /*010a*/ 	.short	(.L_5850 - .L_5849)


	//   ....[0]....
.L_5849:
        /*010c*/ 	.word	0x000001c0


	//----- nvinfo : EIATTR_EXIT_INSTR_OFFSETS
	.align		4
.L_5850:
        /*0110*/ 	.byte	0x04, 0x1c
        /*0112*/ 	.short	(.L_5852 - .L_5851)


	//   ....[0]....
.L_5851:
        /*0114*/ 	.word	0x00000270


	//   ....[1]....
        /*0118*/ 	.word	0x0000c510


	//----- nvinfo : EIATTR_CRS_STACK_SIZE
	.align		4
.L_5852:
        /*011c*/ 	.byte	0x04, 0x1e
        /*011e*/ 	.short	(.L_5854 - .L_5853)
.L_5853:
        /*0120*/ 	.word	0x00000000


	//----- nvinfo : EIATTR_CBANK_PARAM_SIZE
	.align		4
.L_5854:
        /*0124*/ 	.byte	0x03, 0x19
        /*0126*/ 	.short	0x0098


	//----- nvinfo : EIATTR_PARAM_CBANK
	.align		4
        /*0128*/ 	.byte	0x04, 0x0a
        /*012a*/ 	.short	(.L_5856 - .L_5855)
	.align		4
.L_5855:
        /*012c*/ 	.word	index@(.nv.constant0._Z15SoftmaxWarpImplI22BroadcastScaleMaskLoadIffbLm4EiE11DirectStoreIffEfLi1ELi31ELi32ELi1ELb0EL9Algorithm0EEvT_T0_ll)
        /*0130*/ 	.short	0x0380
        /*0132*/ 	.short	0x0098


	//----- nvinfo : EIATTR_SW_WAR
	.align		4
.L_5856:
        /*0134*/ 	.byte	0x04, 0x36
        /*0136*/ 	.short	(.L_5858 - .L_5857)
.L_5857:
        /*0138*/ 	.word	0x00000008
.L_5858:


//--------------------- .nv.info._Z15SoftmaxWarpImplI22BroadcastScaleMaskLoadIffbLm4EiE11DirectStoreIffEfLi1ELi30ELi32ELi1ELb1EL9Algorithm0EEvT_T0_ll --------------------------
	.section	.nv.info._Z15SoftmaxWarpImplI22BroadcastScaleMaskLoadIffbLm4EiE11DirectStoreIffEfLi1ELi30ELi32ELi1ELb1EL9Algorithm0EEvT_T0_ll,"",@"SHT_CUDA_INFO"
	.sectionflags	@""
	.align	4


	//----- nvinfo : EIATTR_CUDA_API_VERSION
	.align		4
        /*0000*/ 	.byte	0x04, 0x37
        /*0002*/ 	.short	(.L_5860 - .L_5859)
.L_5859:
        /*0004*/ 	.word	0x00000082


	//----- nvinfo : EIATTR_KPARAM_INFO
	.align		4
.L_5860:
        /*0008*/ 	.byte	0x04, 0x17
        /*000a*/ 	.short	(.L_5862 - .L_5861)
.L_5861:
        /*000c*/ 	.word	0x00000000
        /*0010*/ 	.short	0x0003
        /*0012*/ 	.short	0x0090
        /*0014*/ 	.byte	0x00, 0xf0, 0x21, 0x00


	//----- nvinfo : EIATTR_KPARAM_INFO
	.align		4
.L_5862:
        /*0018*/ 	.byte	0x04, 0x17
        /*001a*/ 	.short	(.L_5864 - .L_5863)
.L_5863:
        /*001c*/ 	.word	0x00000000
        /*0020*/ 	.short	0x0002
        /*0022*/ 	.short	0x0088
        /*0024*/ 	.byte	0x00, 0xf0, 0x21, 0x00


	//----- nvinfo : EIATTR_KPARAM_INFO
	.align		4
.L_5864:
        /*0028*/ 	.byte	0x04, 0x17
        /*002a*/ 	.short	(.L_5866 - .L_5865)
.L_5865:
        /*002c*/ 	.word	0x00000000
        /*0030*/ 	.short	0x0001
        /*0032*/ 	.short	0x0078
        /*0034*/ 	.byte	0x00, 0xf0, 0x41, 0x00


	//----- nvinfo : EIATTR_KPARAM_INFO
	.align		4
.L_5866:
        /*0038*/ 	.byte	0x04, 0x17
        /*003a*/ 	.short	(.L_5868 - .L_5867)
.L_5867:
        /*003c*/ 	.word	0x00000000
        /*0040*/ 	.short	0x0000
        /*0042*/ 	.short	0x0000
        /*0044*/ 	.byte	0x00, 0xf0, 0xe1, 0x01


	//----- nvinfo : EIATTR_SPARSE_MMA_MASK
	.align		4
.L_5868:
        /*0048*/ 	.byte	0x03, 0x50
        /*004a*/ 	.short	0x0000


	//----- nvinfo : EIATTR_MAXREG_COUNT
	.align		4
        /*004c*/ 	.byte	0x03, 0x1b
        /*004e*/ 	.short	0x00ff


	//----- nvinfo : EIATTR_EXTERNS
	.align		4
        /*0050*/ 	.byte	0x04, 0x0f
        /*0052*/ 	.short	(.L_5870 - .L_5869)


	//   ....[0]....
	.align		4
.L_5869:
        /*0054*/ 	.word	index@(__assertfail)


	//----- nvinfo : EIATTR_MERCURY_ISA_VERSION
	.align		4
.L_5870:
        /*0058*/ 	.byte	0x03, 0x5f
        /*005a*/ 	.short	0x0101


	//----- nvinfo : EIATTR_COOP_GROUP_MASK_REGIDS
	.align		4
        /*005c*/ 	.byte	0x04, 0x29
        /*005e*/ 	.short	(.L_5872 - .L_5871)


	//   ....[0]....
.L_5871:
        /*0060*/ 	.word	0xffffffff


	//   ....[1]....
        /*0064*/ 	.word	0xffffffff


	//   ....[2]....
        /*0068*/ 	.word	0xffffffff


	//   ....[3]....
        /*006c*/ 	.word	0xffffffff


	//   ....[4]....
        /*0070*/ 	.word	0xffffffff


	//   ....[5]....
        /*0074*/ 	.word	0xffffffff


	//   ....[6]....
        /*0078*/ 	.word	0xffffffff


	//   ....[7]....
        /*007c*/ 	.word	0xffffffff


	//   ....[8]....
        /*0080*/ 	.word	0xffffffff


	//   ....[9]....
        /*0084*/ 	.word	0xffffffff


	//   ....[10]....
        /*0088*/ 	.word	0x0500000f


	//   ....[11]....
        /*008c*/ 	.word	0x0500000f


	//   ....[12]....
        /*0090*/ 	.word	0x0500000f


	//   ....[13]....
        /*0094*/ 	.word	0x0500000f


	//   ....[14]....
        /*0098*/ 	.word	0x0500000f


	//   ....[15]....
        /*009c*/ 	.word	0x0500000f


	//   ....[16]....
        /*00a0*/ 	.word	0x0500000f


	//   ....[17]....
        /*00a4*/ 	.word	0x0500000f


	//   ....[18]....
        /*00a8*/ 	.word	0x0500000f


	//   ....[19]....
        /*00ac*/ 	.word	0x0500000f


	//----- nvinfo : EIATTR_COOP_GROUP_INSTR_OFFSETS
	.align		4
.L_5872:
        /*00b0*/ 	.byte	0x04, 0x28
        /*00b2*/ 	.short	(.L_5874 - .L_5873)


	//   ....[0]....
.L_5873:
        /*00b4*/ 	.word	0x0000ecf0


	//   ....[1]....
        /*00b8*/ 	.word	0x0000ed30


	//   ....[2]....
        /*00bc*/ 	.word	0x0000ed50


	//   ....[3]....
        /*00c0*/ 	.word	0x0000ed70


	//   ....[4]....
        /*00c4*/ 	.word	0x0000ed90


	//   ....[5]....
        /*00c8*/ 	.word	0x00010070


	//   ....[6]....
        /*00cc*/ 	.word	0x00010090


	//   ....[7]....
        /*00d0*/ 	.word	0x000100b0


	//   ....[8]....
        /*00d4*/ 	.word	0x000100d0


	//   ....[9]....
        /*00d8*/ 	.word	0x000100f0


	//   ....[10]....
        /*00dc*/ 	.word	0x000127d0


	//   ....[11]....
        /*00e0*/ 	.word	0x00012850


	//   ....[12]....
        /*00e4*/ 	.word	0x000128b0


	//   ....[13]....
        /*00e8*/ 	.word	0x00012910


	//   ....[14]....
        /*00ec*/ 	.word	0x00012970


	//   ....[15]....
        /*00f0*/ 	.word	0x00013cc0


	//   ....[16]....
        /*00f4*/ 	.word	0x00013d20


	//   ....[17]....
        /*00f8*/ 	.word	0x00013d80


	//   ....[18]....
        /*00fc*/ 	.word	0x00013de0


	//   ....[19]....
        /*0100*/ 	.word	0x00013e40


	//----- nvinfo : EIATTR_VRC_CTA_INIT_COUNT
	.align		4
.L_5874:
        /*0104*/ 	.byte	0x02, 0x4a
	.zero		1
	.zero		1


	//----- nvinfo : EIATTR_SYSCALL_OFFSETS
	.align		4
        /*0108*/ 	.byte	0x04, 0x46
        /*010a*/ 	.short	(.L_5876 - .L_5875)


	//   ....[0]....
.L_5875:
        /*010c*/ 	.word	0x000001c0


	//----- nvinfo : EIATTR_EXIT_INSTR_OFFSETS
	.align		4
.L_5876:
        /*0110*/ 	.byte	0x04, 0x1c
        /*0112*/ 	.short	(.L_5878 - .L_5877)


	//   ....[0]....
.L_5877:
        /*0114*/ 	.word	0x00000270


	//   ....[1]....
        /*0118*/ 	.word	0x00012770


	//----- nvinfo : EIATTR_CRS_STACK_SIZE
	.align		4
.L_5878:
        /*011c*/ 	.byte	0x04, 0x1e
        /*011e*/ 	.short	(.L_5880 - .L_5879)
.L_5879:
        /*0120*/ 	.word	0x00000000


	//----- nvinfo : EIATTR_CBANK_PARAM_SIZE
	.align		4
.L_5880:
        /*0124*/ 	.byte	0x03, 0x19
        /*0126*/ 	.short	0x0098


	//----- nvinfo : EIATTR_PARAM_CBANK
	.align		4
        /*0128*/ 	.byte	0x04, 0x0a
        /*012a*/ 	.short	(.L_5882 - .L_5881)
	.align		4
.L_5881:
        /*012c*/ 	.word	index@(.nv.constant0._Z15SoftmaxWarpImplI22BroadcastScaleMaskLoadIffbLm4EiE11DirectStoreIffEfLi1ELi30ELi32ELi1ELb1EL9Algorithm0EEvT_T0_ll)
        /*0130*/ 	.short	0x0380
        /*0132*/ 	.short	0x0098


	//----- nvinfo : EIATTR_SW_WAR
	.align		4
.L_5882:
        /*0134*/ 	.byte	0x04, 0x36
        /*0136*/ 	.short	(.L_5884 - .L_5883)
.L_5883:
        /*0138*/ 	.word	0x00000008
.L_5884:


//--------------------- .nv.info._Z15SoftmaxWarpImplI22BroadcastScaleMaskLoadIffbLm4EiE11DirectStoreIffEfLi1ELi30ELi32ELi1ELb0EL9Algorithm0EEvT_T0_ll --------------------------
	.section	.nv.info._Z15SoftmaxWarpImplI22BroadcastScaleMaskLoadIffbLm4EiE11DirectStoreIffEfLi1ELi30ELi32ELi1ELb0EL9Algorithm0EEvT_T0_ll,"",@"SHT_CUDA_INFO"
	.sectionflags	@""
	.align	4


	//----- nvinfo : EIATTR_CUDA_API_VERSION
	.align		4
        /*0000*/ 	.byte	0x04, 0x37
        /*0002*/ 	.short	(.L_5886 - .L_5885)
.L_5885:
        /*0004*/ 	.word	0x00000082


	//----- nvinfo : EIATTR_KPARAM_INFO
	.align		4
.L_5886:
        /*0008*/ 	.byte	0x04, 0x17
        /*000a*/ 	.short	(.L_5888 - .L_5887)
.L_5887:
        /*000c*/ 	.word	0x00000000
        /*0010*/ 	.short	0x0003
        /*0012*/ 	.short	0x0090
        /*0014*/ 	.byte	0x00, 0xf0, 0x21, 0x00


	//----- nvinfo : EIATTR_KPARAM_INFO
	.align		4
.L_5888:
        /*0018*/ 	.byte	0x04, 0x17
        /*001a*/ 	.short	(.L_5890 - .L_5889)
.L_5889:
        /*001c*/ 	.word	0x00000000
        /*0020*/ 	.short	0x0002
        /*0022*/ 	.short	0x0088
        /*0024*/ 	.byte	0x00, 0xf0, 0x21, 0x00


	//----- nvinfo : EIATTR_KPARAM_INFO
	.align		4
.L_5890:
        /*0028*/ 	.byte	0x04, 0x17
        /*002a*/ 	.short	(.L_5892 - .L_5891)
.L_5891:
        /*002c*/ 	.word	0x00000000
        /*0030*/ 	.short	0x0001
        /*0032*/ 	.short	0x0078
        /*0034*/ 	.byte	0x00, 0xf0, 0x41, 0x00


	//----- nvinfo : EIATTR_KPARAM_INFO
	.align		4
.L_5892:
        /*0038*/ 	.byte	0x04, 0x17
        /*003a*/ 	.short	(.L_5894 - .L_5893)
.L_5893:
        /*003c*/ 	.word	0x00000000
        /*0040*/ 	.short	0x0000
        /*0042*/ 	.short	0x0000
        /*0044*/ 	.byte	0x00, 0xf0, 0xe1, 0x01


	//----- nvinfo : EIATTR_SPARSE_MMA_MASK
	.align		4
.L_5894:
        /*0048*/ 	.byte	0x03, 0x50
        /*004a*/ 	.short	0x0000


	//----- nvinfo : EIATTR_MAXREG_COUNT
	.align		4
        /*004c*/ 	.byte	0x03, 0x1b
        /*004e*/ 	.short	0x00ff


	//----- nvinfo : EIATTR_EXTERNS
	.align		4
        /*0050*/ 	.byte	0x04, 0x0f
        /*0052*/ 	.short	(.L_5896 - .L_5895)


	//   ....[0]....
	.align		4
.L_5895:
        /*0054*/ 	.word	index@(__assertfail)


	//----- nvinfo : EIATTR_MERCURY_ISA_VERSION
	.align		4
.L_5896:
        /*0058*/ 	.byte	0x03, 0x5f
        /*005a*/ 	.short	0x0101


	//----- nvinfo : EIATTR_COOP_GROUP_MASK_REGIDS
	.align		4
        /*005c*/ 	.byte	0x04, 0x29
        /*005e*/ 	.short	(.L_5898 - .L_5897)


	//   ....[0]....
.L_5897:
        /*0060*/ 	.word	0xffffffff


	//   ....[1]....
        /*0064*/ 	.word	0xffffffff


	//   ....[2]....
        /*0068*/ 	.word	0xffffffff


	//   ....[3]....
        /*006c*/ 	.word	0xffffffff


	//   ....[4]....
        /*0070*/ 	.word	0xffffffff


	//   ....[5]....
        /*0074*/ 	.word	0xffffffff


	//   ....[6]....
        /*0078*/ 	.word	0xffffffff


	//   ....[7]....
        /*007c*/ 	.word	0xffffffff


	//   ....[8]....
        /*0080*/ 	.word	0xffffffff


	//   ....[9]....
        /*0084*/ 	.word	0xffffffff


	//   ....[10]....
        /*0088*/ 	.word	0x0500000f


	//   ....[11]....
        /*008c*/ 	.word	0x0500000f


	//   ....[12]....
        /*0090*/ 	.word	0x0500000f


	//   ....[13]....
        /*0094*/ 	.word	0x0500000f


	//   ....[14]....
        /*0098*/ 	.word	0x0500000f


	//   ....[15]....
        /*009c*/ 	.word	0x0500000f


	//   ....[16]....
        /*00a0*/ 	.word	0x0500000f


	//   ....[17]....
        /*00a4*/ 	.word	0x0500000f


	//   ....[18]....
        /*00a8*/ 	.word	0x0500000f


	//   ....[19]....
        /*00ac*/ 	.word	0x0500000f


	//----- nvinfo : EIATTR_COOP_GROUP_INSTR_OFFSETS
	.align		4
.L_5898:
        /*00b0*/ 	.byte	0x04, 0x28
        /*00b2*/ 	.short	(.L_5900 - .L_5899)


	//   ....[0]....
.L_5899:
        /*00b4*/ 	.word	0x00008c40


	//   ....[1]....
        /*00b8*/ 	.word	0x00008c80


	//   ....[2]....
        /*00bc*/ 	.word	0x00008ca0


	//   ....[3]....
        /*00c0*/ 	.word	0x00008cc0


	//   ....[4]....
        /*00c4*/ 	.word	0x00008ce0


	//   ....[5]....
        /*00c8*/ 	.word	0x00009fc0


	//   ....[6]....
        /*00cc*/ 	.word	0x00009fe0


	//   ....[7]....
        /*00d0*/ 	.word	0x0000a000


	//   ....[8]....
        /*00d4*/ 	.word	0x0000a020


	//   ....[9]....
        /*00d8*/ 	.word	0x0000a040


	//   ....[10]....
        /*00dc*/ 	.word	0x0000bf50


	//   ....[11]....
        /*00e0*/ 	.word	0x0000bfd0


	//   ....[12]....
        /*00e4*/ 	.word	0x0000c030


	//   ....[13]....
        /*00e8*/ 	.word	0x0000c090


	//   ....[14]....
        /*00ec*/ 	.word	0x0000c0f0


	//   ....[15]....
        /*00f0*/ 	.word	0x0000d440


	//   ....[16]....
        /*00f4*/ 	.word	0x0000d4a0


	//   ....[17]....
        /*00f8*/ 	.word	0x0000d500


	//   ....[18]....
        /*00fc*/ 	.word	0x0000d560


	//   ....[19]....
        /*0100*/ 	.word	0x0000d5c0


	//----- nvinfo : EIATTR_VRC_CTA_INIT_COUNT
	.align		4
.L_5900:
        /*0104*/ 	.byte	0x02, 0x4a
	.zero		1
	.zero		1


	//----- nvinfo : EIATTR_SYSCALL_OFFSETS
	.align		4
        /*0108*/ 	.byte	0x04, 0x46
        /*010a*/ 	.short	(.L_5902 - .L_5901)


	//   ....[0]....
.L_5901:
        /*010c*/ 	.word	0x000001c0


	//----- nvinfo : EIATTR_EXIT_INSTR_OFFSETS
	.align		4
.L_5902:
        /*0110*/ 	.byte	0x04, 0x1c
        /*0112*/ 	.short	(.L_5904 - .L_5903)


	//   ....[0]....
.L_5903:
        /*0114*/ 	.word	0x00000270


	//   ....[1]....
        /*0118*/ 	.word	0x0000bef0


	//----- nvinfo : EIATTR_CRS_STACK_SIZE
	.align		4
.L_5904:
        /*011c*/ 	.byte	0x04, 0x1e
        /*011e*/ 	.short	(.L_5906 - .L_5905)
.L_5905:
        /*0120*/ 	.word	0x00000000


	//----- nvinfo : EIATTR_CBANK_PARAM_SIZE
	.align		4
.L_5906:
        /*0124*/ 	.byte	0x03, 0x19
        /*0126*/ 	.short	0x0098


	//----- nvinfo : EIATTR_PARAM_CBANK
	.align		4
        /*0128*/ 	.byte	0x04, 0x0a
        /*012a*/ 	.short	(.L_5908 - .L_5907)
	.align		4
.L_5907:
        /*012c*/ 	.word	index@(.nv.constant0._Z15SoftmaxWarpImplI22BroadcastScaleMaskLoadIffbLm4EiE11DirectStoreIffEfLi1ELi30ELi32ELi1ELb0EL9Algorithm0EEvT_T0_ll)
        /*0130*/ 	.short	0x0380
        /*0132*/ 	.short	0x0098


	//----- nvinfo : EIATTR_SW_WAR
	.align		4
.L_5908:
        /*0134*/ 	.byte	0x04, 0x36
        /*0136*/ 	.short	(.L_5910 - .L_5909)
.L_5909:
        /*0138*/ 	.word	0x00000008
.L_5910:


//--------------------- .nv.info._Z15SoftmaxWarpImplI22BroadcastScaleMaskLoadIffbLm4EiE11DirectStoreIffEfLi1ELi29ELi32ELi1ELb1EL9Algorithm0EEvT_T0_ll --------------------------
	.section	.nv.info._Z15SoftmaxWarpImplI22BroadcastScaleMaskLoadIffbLm4EiE11DirectStoreIffEfLi1ELi29ELi32ELi1ELb1EL9Algorithm0EEvT_T0_ll,"",@"SHT_CUDA_INFO"
	.sectionflags	@""
	.align	4


	//----- nvinfo : EIATTR_CUDA_API_VERSION
	.align		4
        /*0000*/ 	.byte	0x04, 0x37
        /*0002*/ 	.short	(.L_5912 - .L_5911)
.L_5911:
        /*0004*/ 	.word	0x00000082


	//----- nvinfo : EIATTR_KPARAM_INFO
	.align		4
.L_5912:
        /*0008*/ 	.byte	0x04, 0x17
        /*000a*/ 	.short	(.L_5914 - .L_5913)
.L_5913:
        /*000c*/ 	.word	0x00000000
        /*0010*/ 	.short	0x0003
        /*0012*/ 	.short	0x0090
        /*0014*/ 	.byte	0x00, 0xf0, 0x21, 0x00


	//----- nvinfo : EIATTR_KPARAM_INFO
	.align		4
.L_5914:
        /*0018*/ 	.byte	0x04, 0x17
        /*001a*/ 	.short	(.L_5916 - .L_5915)
.L_5915:
        /*001c*/ 	.word	0x00000000
        /*0020*/ 	.short	0x0002
        /*0022*/ 	.short	0x0088
        /*0024*/ 	.byte	0x00, 0xf0, 0x21, 0x00


	//----- nvinfo : EIATTR_KPARAM_INFO
	.align		4
.L_5916:
        /*0028*/ 	.byte	0x04, 0x17
        /*002a*/ 	.short	(.L_5918 - .L_5917)
.L_5917:
        /*002c*/ 	.word	0x00000000
        /*0030*/ 	.short	0x0001
        /*0032*/ 	.short	0x0078
        /*0034*/ 	.byte	0x00, 0xf0, 0x41, 0x00


	//----- nvinfo : EIATTR_KPARAM_INFO
	.align		4
.L_5918:
        /*0038*/ 	.byte	0x04, 0x17
        /*003a*/ 	.short	(.L_5920 - .L_5919)
.L_5919:
        /*003c*/ 	.word	0x00000000
        /*0040*/ 	.short	0x0000
        /*0042*/ 	.short	0x0000
        /*0044*/ 	.byte	0x00, 0xf0, 0xe1, 0x01


	//----- nvinfo : EIATTR_SPARSE_MMA_MASK
	.align		4
.L_5920:
        /*0048*/ 	.byte	0x03, 0x50
        /*004a*/ 	.short	0x0000


	//----- nvinfo : EIATTR_MAXREG_COUNT
	.align		4
        /*004c*/ 	.byte	0x03, 0x1b
        /*004e*/ 	.short	0x00ff


	//----- nvinfo : EIATTR_EXTERNS
	.align		4
        /*0050*/ 	.byte	0x04, 0x0f
        /*0052*/ 	.short	(.L_5922 - .L_5921)


	//   ....[0]....
	.align		4
.L_5921:
        /*0054*/ 	.word	index@(__assertfail)


	//----- nvinfo : EIATTR_MERCURY_ISA_VERSION
	.align		4
.L_5922:
        /*0058*/ 	.byte	0x03, 0x5f
        /*005a*/ 	.short	0x0101


	//----- nvinfo : EIATTR_COOP_GROUP_MASK_REGIDS
	.align		4
        /*005c*/ 	.byte	0x04, 0x29
        /*005e*/ 	.short	(.L_5924 - .L_5923)


	//   ....[0]....
.L_5923:
        /*0060*/ 	.word	0xffffffff


	//   ....[1]....
        /*0064*/ 	.word	0xffffffff


	//   ....[2]....
        /*0068*/ 	.word	0xffffffff


	//   ....[3]....
        /*006c*/ 	.word	0xffffffff


	//   ....[4]....
        /*0070*/ 	.word	0xffffffff


	//   ....[5]....
        /*0074*/ 	.word	0xffffffff


	//   ....[6]....
        /*0078*/ 	.word	0xffffffff


	//   ....[7]....
        /*007c*/ 	.word	0xffffffff


	//   ....[8]....
        /*0080*/ 	.word	0xffffffff


	//   ....[9]....
        /*0084*/ 	.word	0xffffffff


	//   ....[10]....
        /*0088*/ 	.word	0x0500000f


	//   ....[11]....
        /*008c*/ 	.word	0x0500000f


	//   ....[12]....
        /*0090*/ 	.word	0x0500000f


	//   ....[13]....
        /*0094*/ 	.word	0x0500000f


	//   ....[14]....
        /*0098*/ 	.word	0x0500000f


	//   ....[15]....
        /*009c*/ 	.word	0x0500000f


	//   ....[16]....
        /*00a0*/ 	.word	0x0500000f


	//   ....[17]....
        /*00a4*/ 	.word	0x0500000f


	//   ....[18]....
        /*00a8*/ 	.word	0x0500000f


	//   ....[19]....
        /*00ac*/ 	.word	0x0500000f


	//----- nvinfo : EIATTR_COOP_GROUP_INSTR_OFFSETS
	.align		4
.L_5924:
        /*00b0*/ 	.byte	0x04, 0x28
        /*00b2*/ 	.short	(.L_5926 - .L_5925)


	//   ....[0]....
.L_5925:
        /*00b4*/ 	.word	0x0000e680


	//   ....[1]....
        /*00b8*/ 	.word	0x0000e6c0


	//   ....[2]....
        /*00bc*/ 	.word	0x0000e6e0


	//   ....[3]....
        /*00c0*/ 	.word	0x0000e700


	//   ....[4]....
        /*00c4*/ 	.word	0x0000e720


	//   ....[5]....
        /*00c8*/ 	.word	0x0000f960


	//   ....[6]....
        /*00cc*/ 	.word	0x0000f980


	//   ....[7]....
        /*00d0*/ 	.word	0x0000f9a0


	//   ....[8]....
        /*00d4*/ 	.word	0x0000f9c0


	//   ....[9]....
        /*00d8*/ 	.word	0x0000f9e0


	//   ....[10]....
        /*00dc*/ 	.word	0x00011f50


	//   ....[11]....
        /*00e0*/ 	.word	0x00011fd0


	//   ....[12]....
        /*00e4*/ 	.word	0x00012030


	//   ....[13]....
        /*00e8*/ 	.word	0x00012090


	//   ....[14]....
        /*00ec*/ 	.word	0x000120f0


	//   ....[15]....
        /*00f0*/ 	.word	0x000133a0


	//   ....[16]....
        /*00f4*/ 	.word	0x00013400


	//   ....[17]....
        /*00f8*/ 	.word	0x00013460


	//   ....[18]....
        /*00fc*/ 	.word	0x000134c0


	//   ....[19]....
        /*0100*/ 	.word	0x00013520


	//----- nvinfo : EIATTR_VRC_CTA_INIT_COUNT
	.align		4
.L_5926:
        /*0104*/ 	.byte	0x02, 0x4a
	.zero		1
	.zero		1


	//----- nvinfo : EIATTR_SYSCALL_OFFSETS
	.align		4
        /*0108*/ 	.byte	0x04, 0x46
        /*010a*/ 	.short	(.L_5928 - .L_5927)


	//   ....[0]....
.L_5927:
        /*010c*/ 	.word	0x000001c0


	//----- nvinfo : EIATTR_EXIT_INSTR_OFFSETS
	.align		4
.L_5928:
        /*0110*/ 	.byte	0x04, 0x1c
        /*0112*/ 	.short	(.L_5930 - .L_5929)


	//   ....[0]....
.L_5929:
        /*0114*/ 	.word	0x00000270


	//   ....[1]....
        /*0118*/ 	.word	0x00011ef0


	//----- nvinfo : EIATTR_CRS_STACK_SIZE
	.align		4
.L_5930:
        /*011c*/ 	.byte	0x04, 0x1e
        /*011e*/ 	.short	(.L_5932 - .L_5931)
.L_5931:
        /*0120*/ 	.word	0x00000000


	//----- nvinfo : EIATTR_CBANK_PARAM_SIZE
	.align		4
.L_5932:
        /*0124*/ 	.byte	0x03, 0x19
        /*0126*/ 	.short	0x0098


	//----- nvinfo : EIATTR_PARAM_CBANK
	.align		4
        /*0128*/ 	.byte	0x04, 0x0a
        /*012a*/ 	.short	(.L_5934 - .L_5933)
	.align		4
.L_5933:
        /*012c*/ 	.word	index@(.nv.constant0._Z15SoftmaxWarpImplI22BroadcastScaleMaskLoadIffbLm4EiE11DirectStoreIffEfLi1ELi29ELi32ELi1ELb1EL9Algorithm0EEvT_T0_ll)
        /*0130*/ 	.short	0x0380
        /*0132*/ 	.short	0x0098


	//----- nvinfo : EIATTR_SW_WAR
	.align		4
.L_5934:
        /*0134*/ 	.byte	0x04, 0x36
        /*0136*/ 	.short	(.L_5936 - .L_5935)
.L_5935:
        /*0138*/ 	.word	0x00000008
.L_5936:


//--------------------- .nv.info._Z15SoftmaxWarpImplI22BroadcastScaleMaskLoadIffbLm4EiE11DirectStoreIffEfLi1ELi29ELi32ELi1ELb0EL9Algorithm0EEvT_T0_ll --------------------------
	.section	.nv.info._Z15SoftmaxWarpImplI22BroadcastScaleMaskLoadIffbLm4EiE11DirectStoreIffEfLi1ELi29ELi32ELi1ELb0EL9Algorithm0EEvT_T0_ll,"",@"SHT_CUDA_INFO"
	.sectionflags	@""
	.align	4


	//----- nvinfo : EIATTR_CUDA_API_VERSION
	.align		4
        /*0000*/ 	.byte	0x04, 0x37
        /*0002*/ 	.short	(.L_5938 - .L_5937)
.L_5937:
        /*0004*/ 	.word	0x00000082


	//----- nvinfo : EIATTR_KPARAM_INFO
	.align		4
.L_5938:
        /*0008*/ 	.byte	0x04, 0x17
        /*000a*/ 	.short	(.L_5940 - .L_5939)
.L_5939:
        /*000c*/ 	.word	0x00000000
        /*0010*/ 	.short	0x0003
        /*0012*/ 	.short	0x0090
        /*0014*/ 	.byte	0x00, 0xf0, 0x21, 0x00


	//----- nvinfo : EIATTR_KPARAM_INFO
	.align		4
.L_5940:
        /*0018*/ 	.byte	0x04, 0x17
        /*001a*/ 	.short	(.L_5942 - .L_5941)
.L_5941:
        /*001c*/ 	.word	0x00000000
        /*0020*/ 	.short	0x0002
        /*0022*/ 	.short	0x0088
        /*0024*/ 	.byte	0x00, 0xf0, 0x21, 0x00


	//----- nvinfo : EIATTR_KPARAM_INFO
	.align		4
.L_5942:
        /*0028*/ 	.byte	0x04, 0x17
        /*002a*/ 	.short	(.L_5944 - .L_5943)
.L_5943:
        /*002c*/ 	.word	0x00000000
        /*0030*/ 	.short	0x0001
        /*0032*/ 	.short	0x0078
        /*0034*/ 	.byte	0x00, 0xf0, 0x41, 0x00


	//----- nvinfo : EIATTR_KPARAM_INFO
	.align		4
.L_5944:
        /*0038*/ 	.byte	0x04, 0x17
        /*003a*/ 	.short	(.L_5946 - .L_5945)
.L_5945:
        /*003c*/ 	.word	0x00000000
        /*0040*/ 	.short	0x0000
        /*0042*/ 	.short	0x0000
        /*0044*/ 	.byte	0x00, 0xf0, 0xe1, 0x01


	//----- nvinfo : EIATTR_SPARSE_MMA_MASK
	.align		4
.L_5946:
        /*0048*/ 	.byte	0x03, 0x50
        /*004a*/ 	.short	0x0000


	//----- nvinfo : EIATTR_MAXREG_COUNT
	.align		4
        /*004c*/ 	.byte	0x03, 0x1b
        /*004e*/ 	.short	0x00ff


	//----- nvinfo : EIATTR_EXTERNS
	.align		4
        /*0050*/ 	.byte	0x04, 0x0f
        /*0052*/ 	.short	(.L_5948 - .L_5947)


	//   ....[0]....
	.align		4
.L_5947:
        /*0054*/ 	.word	index@(__assertfail)


	//----- nvinfo : EIATTR_MERCURY_ISA_VERSION
	.align		4
.L_5948:
        /*0058*/ 	.byte	0x03, 0x5f
        /*005a*/ 	.short	0x0101


	//----- nvinfo : EIATTR_COOP_GROUP_MASK_REGIDS
	.align		4
        /*005c*/ 	.byte	0x04, 0x29
        /*005e*/ 	.short	(.L_5950 - .L_5949)


	//   ....[0]....
.L_5949:
        /*0060*/ 	.word	0xffffffff


	//   ....[1]....
        /*0064*/ 	.word	0xffffffff


	//   ....[2]....
        /*0068*/ 	.word	0xffffffff


	//   ....[3]....
        /*006c*/ 	.word	0xffffffff


	//   ....[4]....
        /*0070*/ 	.word	0xffffffff


	//   ....[5]....
        /*0074*/ 	.word	0xffffffff


	//   ....[6]....
        /*0078*/ 	.word	0xffffffff


	//   ....[7]....
        /*007c*/ 	.word	0xffffffff


	//   ....[8]....
        /*0080*/ 	.word	0xffffffff


	//   ....[9]....
        /*0084*/ 	.word	0xffffffff


	//   ....[10]....
        /*0088*/ 	.word	0x0500000f


	//   ....[11]....
        /*008c*/ 	.word	0x0500000f


	//   ....[12]....
        /*0090*/ 	.word	0x0500000f


	//   ....[13]....
        /*0094*/ 	.word	0x0500000f


	//   ....[14]....
        /*0098*/ 	.word	0x0500000f


	//   ....[15]....
        /*009c*/ 	.word	0x0500000f


	//   ....[16]....
        /*00a0*/ 	.word	0x0500000f


	//   ....[17]....
        /*00a4*/ 	.word	0x0500000f


	//   ....[18]....
        /*00a8*/ 	.word	0x0500000f


	//   ....[19]....
        /*00ac*/ 	.word	0x0500000f


	//----- nvinfo : EIATTR_COOP_GROUP_INSTR_OFFSETS
	.align		4
.L_5950:
        /*00b0*/ 	.byte	0x04, 0x28
        /*00b2*/ 	.short	(.L_5952 - .L_5951)


	//   ....[0]....
.L_5951:
        /*00b4*/ 	.word	0x00008880


	//   ....[1]....
        /*00b8*/ 	.word	0x000088c0


	//   ....[2]....
        /*00bc*/ 	.word	0x000088e0


	//   ....[3]....
        /*00c0*/ 	.word	0x00008900


	//   ....[4]....
        /*00c4*/ 	.word	0x00008920


	//   ....[5]....
        /*00c8*/ 	.word	0x00009b60


	//   ....[6]....
        /*00cc*/ 	.word	0x00009b80


	//   ....[7]....
        /*00d0*/ 	.word	0x00009ba0


	//   ....[8]....
        /*00d4*/ 	.word	0x00009bc0


	//   ....[9]....
        /*00d8*/ 	.word	0x00009be0


	//   ....[10]....
        /*00dc*/ 	.word	0x0000ba00


	//   ....[11]....
        /*00e0*/ 	.word	0x0000ba80


	//   ....[12]....
        /*00e4*/ 	.word	0x0000bae0


	//   ....[13]....
        /*00e8*/ 	.word	0x0000bb40


	//   ....[14]....
        /*00ec*/ 	.word	0x0000bba0


	//   ....[15]....
        /*00f0*/ 	.word	0x0000ce50


	//   ....[16]....
        /*00f4*/ 	.word	0x0000ceb0


	//   ....[17]....
        /*00f8*/ 	.word	0x0000cf10


	//   ....[18]....
        /*00fc*/ 	.word	0x0000cf70


	//   ....[19]....
        /*0100*/ 	.word	0x0000cfd0


	//----- nvinfo : EIATTR_VRC_CTA_INIT_COUNT
	.align		4
.L_5952:
        /*0104*/ 	.byte	0x02, 0x4a
	.zero		1
	.zero		1


	//----- nvinfo : EIATTR_SYSCALL_OFFSETS
	.align		4
        /*0108*/ 	.byte	0x04, 0x46
        /*010a*/ 	.short	(.L_5954 - .L_5953)


	//   ....[0]....
.L_5953:
        /*010c*/ 	.word	0x000001c0


	//----- nvinfo : EIATTR_EXIT_INSTR_OFFSETS
	.align		4
.L_5954:
        /*0110*/ 	.byte	0x04, 0x1c
        /*0112*/ 	.short	(.L_5956 - .L_5955)


	//   ....[0]....
.L_5955:
        /*0114*/ 	.word	0x00000270


	//   ....[1]....
        /*0118*/ 	.word	0x0000b9a0


	//----- nvinfo : EIATTR_CRS_STACK_SIZE
	.align		4
.L_5956:
        /*011c*/ 	.byte	0x04, 0x1e
        /*011e*/ 	.short	(.L_5958 - .L_5957)
.L_5957:
        /*0120*/ 	.word	0x00000000


	//----- nvinfo : EIATTR_CBANK_PARAM_SIZE
	.align		4
.L_5958:
        /*0124*/ 	.byte	0x03, 0x19
        /*0126*/ 	.short	0x0098


	//----- nvinfo : EIATTR_PARAM_CBANK
	.align		4
        /*0128*/ 	.byte	0x04, 0x0a
        /*012a*/ 	.short	(.L_5960 - .L_5959)
	.align		4
.L_5959:
        /*012c*/ 	.word	index@(.nv.constant0._Z15SoftmaxWarpImplI22BroadcastScaleMaskLoadIffbLm4EiE11DirectStoreIffEfLi1ELi29ELi32ELi1ELb0EL9Algorithm0EEvT_T0_ll)
        /*0130*/ 	.short	0x0380
        /*0132*/ 	.short	0x0098


	//----- nvinfo : EIATTR_SW_WAR
	.align		4
.L_5960:
        /*0134*/ 	.byte	0x04, 0x36
        /*0136*/ 	.short	(.L_5962 - .L_5961)
.L_5961:
        /*0138*/ 	.word	0x00000008
.L_5962:


//--------------------- .nv.info._Z15SoftmaxWarpImplI22BroadcastScaleMaskLoadIffbLm4EiE11DirectStoreIffEfLi1ELi28ELi32ELi1ELb1EL9Algorithm0EEvT_T0_ll --------------------------
	.section	.nv.info._Z15SoftmaxWarpImplI22BroadcastScaleMaskLoadIffbLm4EiE11DirectStoreIffEfLi1ELi28ELi32ELi1ELb1EL9Algorithm0EEvT_T0_ll,"",@"SHT_CUDA_INFO"
	.sectionflags	@""
	.align	4


	//----- nvinfo : EIATTR_CUDA_API_VERSION
	.align		4
        /*0000*/ 	.byte	0x04, 0x37
        /*0002*/ 	.short	(.L_5964 - .L_5963)
.L_5963:
        /*0004*/ 	.word	0x00000082


	//----- nvinfo : EIATTR_KPARAM_INFO
	.align		4
.L_5964:
        /*0008*/ 	.byte	0x04, 0x17
        /*000a*/ 	.short	(.L_5966 - .L_5965)
.L_5965:
        /*000c*/ 	.word	0x00000000
        /*0010*/ 	.short	0x0003
        /*0012*/ 	.short	0x0090
        /*0014*/ 	.byte	0x00, 0xf0, 0x21, 0x00


	//----- nvinfo : EIATTR_KPARAM_INFO
	.align		4
.L_5966:
        /*0018*/ 	.byte	0x04, 0x17
        /*001a*/ 	.short	(.L_5968 - .L_5967)
.L_5967:
        /*001c*/ 	.word	0x00000000
        /*0020*/ 	.short	0x0002
        /*0022*/ 	.short	0x0088
        /*0024*/ 	.byte	0x00, 0xf0, 0x21, 0x00


	//----- nvinfo : EIATTR_KPARAM_INFO
	.align		4
.L_5968:
        /*0028*/ 	.byte	0x04, 0x17
        /*002a*/ 	.short	(.L_5970 - .L_5969)
.L_5969:
        /*002c*/ 	.word	0x00000000
        /*0030*/ 	.short	0x0001
        /*0032*/ 	.short	0x0078
        /*0034*/ 	.byte	0x00, 0xf0, 0x41, 0x00


	//----- nvinfo : EIATTR_KPARAM_INFO
	.align		4
.L_5970:
        /*0038*/ 	.byte	0x04, 0x17
        /*003a*/ 	.short	(.L_5972 - .L_5971)
.L_5971:
        /*003c*/ 	.word	0x00000000
        /*0040*/ 	.short	0x0000
        /*0042*/ 	.short	0x0000
        /*0044*/ 	.byte	0x00, 0xf0, 0xe1, 0x01


	//----- nvinfo : EIATTR_SPARSE_MMA_MASK
	.align		4
.L_5972:
        /*0048*/ 	.byte	0x03, 0x50
        /*004a*/ 	.short	0x0000


	//----- nvinfo : EIATTR_MAXREG_COUNT
	.align		4
        /*004c*/ 	.byte	0x03, 0x1b
        /*004e*/ 	.short	0x00ff


	//----- nvinfo : EIATTR_EXTERNS
	.align		4
        /*0050*/ 	.byte	0x04, 0x0f
        /*0052*/ 	.short	(.L_5974 - .L_5973)


	//   ....[0]....
	.align		4
.L_5973:
        /*0054*/ 	.word	index@(__assertfail)


	//----- nvinfo : EIATTR_MERCURY_ISA_VERSION
	.align		4
.L_5974:
        /*0058*/ 	.byte	0x03, 0x5f
        /*005a*/ 	.short	0x0101


	//----- nvinfo : EIATTR_COOP_GROUP_MASK_REGIDS
	.align		4
        /*005c*/ 	.byte	0x04, 0x29
        /*005e*/ 	.short	(.L_5976 - .L_5975)


	//   ....[0]....
.L_5975:
        /*0060*/ 	.word	0xffffffff


	//   ....[1]....
        /*0064*/ 	.word	0xffffffff


	//   ....[2]....
        /*0068*/ 	.word	0xffffffff


	//   ....[3]....
        /*006c*/ 	.word	0xffffffff


	//   ....[4]....
        /*0070*/ 	.word	0xffffffff


	//   ....[5]....
        /*0074*/ 	.word	0xffffffff


	//   ....[6]....
        /*0078*/ 	.word	0xffffffff


	//   ....[7]....
        /*007c*/ 	.word	0xffffffff


	//   ....[8]....
        /*0080*/ 	.word	0xffffffff


	//   ....[9]....
        /*0084*/ 	.word	0xffffffff


	//   ....[10]....
        /*0088*/ 	.word	0x0500000f


	//   ....[11]....
        /*008c*/ 	.word	0x0500000f


	//   ....[12]....
        /*0090*/ 	.word	0x0500000f


	//   ....[13]....
        /*0094*/ 	.word	0x0500000f


	//   ....[14]....
        /*0098*/ 	.word	0x0500000f


	//   ....[15]....
        /*009c*/ 	.word	0x0500000f


	//   ....[16]....
        /*00a0*/ 	.word	0x0500000f


	//   ....[17]....
        /*00a4*/ 	.word	0x0500000f


	//   ....[18]....
        /*00a8*/ 	.word	0x0500000f


	//   ....[19]....
        /*00ac*/ 	.word	0x0500000f


	//----- nvinfo : EIATTR_COOP_GROUP_INSTR_OFFSETS
	.align		4
.L_5976:
        /*00b0*/ 	.byte	0x04, 0x28
        /*00b2*/ 	.short	(.L_5978 - .L_5977)


	//   ....[0]....
.L_5977:
        /*00b4*/ 	.word	0x0000dc60


	//   ....[1]....
        /*00b8*/ 	.word	0x0000dca0


	//   ....[2]....
        /*00bc*/ 	.word	0x0000dcc0


	//   ....[3]....
        /*00c0*/ 	.word	0x0000dce0


	//   ....[4]....
        /*00c4*/ 	.word	0x0000dd00


	//   ....[5]....
        /*00c8*/ 	.word	0x0000eea0


	//   ....[6]....
        /*00cc*/ 	.word	0x0000eec0


	//   ....[7]....
        /*00d0*/ 	.word	0x0000eee0


	//   ....[8]....
        /*00d4*/ 	.word	0x0000ef00


	//   ....[9]....
        /*00d8*/ 	.word	0x0000ef20


	//   ....[10]....
        /*00dc*/ 	.word	0x000114d0


	//   ....[11]....
        /*00e0*/ 	.word	0x00011550


	//   ....[12]....
        /*00e4*/ 	.word	0x000115b0


	//   ....[13]....
        /*00e8*/ 	.word	0x00011610


	//   ....[14]....
        /*00ec*/ 	.word	0x00011670


	//   ....[15]....
        /*00f0*/ 	.word	0x00012880


	//   ....[16]....
        /*00f4*/ 	.word	0x000128e0


	//   ....[17]....
        /*00f8*/ 	.word	0x00012940


	//   ....[18]....
        /*00fc*/ 	.word	0x000129a0


	//   ....[19]....
        /*0100*/ 	.word	0x00012a00


	//----- nvinfo : EIATTR_VRC_CTA_INIT_COUNT
	.align		4
.L_5978:
        /*0104*/ 	.byte	0x02, 0x4a
	.zero		1
	.zero		1


	//----- nvinfo : EIATTR_SYSCALL_OFFSETS
	.align		4
        /*0108*/ 	.byte	0x04, 0x46
        /*010a*/ 	.short	(.L_5980 - .L_5979)


	//   ....[0]....
.L_5979:
        /*010c*/ 	.word	0x000001c0


	//----- nvinfo : EIATTR_EXIT_INSTR_OFFSETS
	.align		4
.L_5980:
        /*0110*/ 	.byte	0x04, 0x1c
        /*0112*/ 	.short	(.L_5982 - .L_5981)


	//   ....[0]....
.L_5981:
        /*0114*/ 	.word	0x00000250


	//   ....[1]....
        /*0118*/ 	.word	0x00011470


	//----- nvinfo : EIATTR_CRS_STACK_SIZE
	.align		4
.L_5982:
        /*011c*/ 	.byte	0x04, 0x1e
        /*011e*/ 	.short	(.L_5984 - .L_5983)
.L_5983:
        /*0120*/ 	.word	0x00000000


	//----- nvinfo : EIATTR_CBANK_PARAM_SIZE
	.align		4
.L_5984:
        /*0124*/ 	.byte	0x03, 0x19
        /*0126*/ 	.short	0x0098


	//----- nvinfo : EIATTR_PARAM_CBANK
	.align		4
        /*0128*/ 	.byte	0x04, 0x0a
        /*012a*/ 	.short	(.L_5986 - .L_5985)
	.align		4
.L_5985:
        /*012c*/ 	.word	index@(.nv.constant0._Z15SoftmaxWarpImplI22BroadcastScaleMaskLoadIffbLm4EiE11DirectStoreIffEfLi1ELi28ELi32ELi1ELb1EL9Algorithm0EEvT_T0_ll)
        /*0130*/ 	.short	0x0380
        /*0132*/ 	.short	0x0098


	//----- nvinfo : EIATTR_SW_WAR
	.align		4
.L_5986:
        /*0134*/ 	.byte	0x04, 0x36
        /*0136*/ 	.short	(.L_5988 - .L_5987)
.L_5987:
        /*0138*/ 	.word	0x00000008
.L_5988:


//--------------------- .nv.info._Z15SoftmaxWarpImplI22BroadcastScaleMaskLoadIffbLm4EiE11DirectStoreIffEfLi1ELi28ELi32ELi1ELb0EL9Algorithm0EEvT_T0_ll --------------------------
	.section	.nv.info._Z15SoftmaxWarpImplI22BroadcastScaleMaskLoadIffbLm4EiE11DirectStoreIffEfLi1ELi28ELi32ELi1ELb0EL9Algorithm0EEvT_T0_ll,"",@"SHT_CUDA_INFO"
	.sectionflags	@""
	.align	4


	//----- nvinfo : EIATTR_CUDA_API_VERSION
	.align		4
        /*0000*/ 	.byte	0x04, 0x37
        /*0002*/ 	.short	(.L_5990 - .L_5989)
.L_5989:
        /*0004*/ 	.word	0x00000082


	//----- nvinfo : EIATTR_KPARAM_INFO
	.align		4
.L_5990:
        /*0008*/ 	.byte	0x04, 0x17
        /*000a*/ 	.short	(.L_5992 - .L_5991)
.L_5991:
        /*000c*/ 	.word	0x00000000
        /*0010*/ 	.short	0x0003
        /*0012*/ 	.short	0x0090
        /*0014*/ 	.byte	0x00, 0xf0, 0x21, 0x00


	//----- nvinfo : EIATTR_KPARAM_INFO
	.align		4
.L_5992:
        /*0018*/ 	.byte	0x04, 0x17
        /*001a*/ 	.short	(.L_5994 - .L_5993)
.L_5993:
        /*001c*/ 	.word	0x00000000
        /*0020*/ 	.short	0x0002
        /*0022*/ 	.short	0x0088
        /*0024*/ 	.byte	0x00, 0xf0, 0x21, 0x00


	//----- nvinfo : EIATTR_KPARAM_INFO
	.align		4
.L_5994:
        /*0028*/ 	.byte	0x04, 0x17
        /*002a*/ 	.short	(.L_5996 - .L_5995)
.L_5995:
        /*002c*/ 	.word	0x00000000
        /*0030*/ 	.short	0x0001
        /*0032*/ 	.short	0x0078
        /*0034*/ 	.byte	0x00, 0xf0, 0x41, 0x00


	//----- nvinfo : EIATTR_KPARAM_INFO
	.align		4
.L_5996:
        /*0038*/ 	.byte	0x04, 0x17
        /*003a*/ 	.short	(.L_5998 - .L_5997)
.L_5997:
        /*003c*/ 	.word	0x00000000
        /*0040*/ 	.short	0x0000
        /*0042*/ 	.short	0x0000
        /*0044*/ 	.byte	0x00, 0xf0, 0xe1, 0x01


	//----- nvinfo : EIATTR_SPARSE_MMA_MASK
	.align		4
.L_5998:
        /*0048*/ 	.byte	0x03, 0x50
        /*004a*/ 	.short	0x0000


	//----- nvinfo : EIATTR_MAXREG_COUNT
	.align		4
        /*004c*/ 	.byte	0x03, 0x1b
        /*004e*/ 	.short	0x00ff


	//----- nvinfo : EIATTR_EXTERNS
	.align		4
        /*0050*/ 	.byte	0x04, 0x0f
        /*0052*/ 	.short	(.L_6000 - .L_5999)


	//   ....[0]....
	.align		4
.L_5999:
        /*0054*/ 	.word	index@(__assertfail)


	//----- nvinfo : EIATTR_MERCURY_ISA_VERSION
	.align		4
.L_6000:
        /*0058*/ 	.byte	0x03, 0x5f
        /*005a*/ 	.short	0x0101


	//----- nvinfo : EIATTR_COOP_GROUP_MASK_REGIDS
	.align		4
        /*005c*/ 	.byte	0x04, 0x29
        /*005e*/ 	.short	(.L_6002 - .L_6001)


	//   ....[0]....
.L_6001:
        /*0060*/ 	.word	0xffffffff


	//   ....[1]....
        /*0064*/ 	.word	0xffffffff


	//   ....[2]....
        /*0068*/ 	.word	0xffffffff


	//   ....[3]....
        /*006c*/ 	.word	0xffffffff


	//   ....[4]....
        /*0070*/ 	.word	0xffffffff


	//   ....[5]....
        /*0074*/ 	.word	0xffffffff


	//   ....[6]....
        /*0078*/ 	.word	0xffffffff


	//   ....[7]....
        /*007c*/ 	.word	0xffffffff


	//   ....[8]....
        /*0080*/ 	.word	0xffffffff


	//   ....[9]....
        /*0084*/ 	.word	0xffffffff


	//   ....[10]....
        /*0088*/ 	.word	0x0500000f


	//   ....[11]....
        /*008c*/ 	.word	0x0500000f


	//   ....[12]....
        /*0090*/ 	.word	0x0500000f


	//   ....[13]....
        /*0094*/ 	.word	0x0500000f


	//   ....[14]....
        /*0098*/ 	.word	0x0500000f


	//   ....[15]....
        /*009c*/ 	.word	0x0500000f


	//   ....[16]....
        /*00a0*/ 	.word	0x0500000f


	//   ....[17]....
        /*00a4*/ 	.word	0x0500000f


	//   ....[18]....
        /*00a8*/ 	.word	0x0500000f


	//   ....[19]....
        /*00ac*/ 	.word	0x0500000f


	//----- nvinfo : EIATTR_COOP_GROUP_INSTR_OFFSETS
	.align		4
.L_6002:
        /*00b0*/ 	.byte	0x04, 0x28
        /*00b2*/ 	.short	(.L_6004 - .L_6003)


	//   ....[0]....
.L_6003:
        /*00b4*/ 	.word	0x00008450


	//   ....[1]....
        /*00b8*/ 	.word	0x00008490


	//   ....[2]....
        /*00bc*/ 	.word	0x000084b0


	//   ....[3]....
        /*00c0*/ 	.word	0x000084d0


	//   ....[4]....
        /*00c4*/ 	.word	0x000084f0


	//   ....[5]....
        /*00c8*/ 	.word	0x00009690


	//   ....[6]....
        /*00cc*/ 	.word	0x000096b0


	//   ....[7]....
        /*00d0*/ 	.word	0x000096d0


	//   ....[8]....
        /*00d4*/ 	.word	0x000096f0


	//   ....[9]....
        /*00d8*/ 	.word	0x00009710


	//   ....[10]....
        /*00dc*/ 	.word	0x0000b440


	//   ....[11]....
        /*00e0*/ 	.word	0x0000b4c0


	//   ....[12]....
        /*00e4*/ 	.word	0x0000b520


	//   ....[13]....
        /*00e8*/ 	.word	0x0000b580


	//   ....[14]....
        /*00ec*/ 	.word	0x0000b5e0


	//   ....[15]....
        /*00f0*/ 	.word	0x0000c7f0


	//   ....[16]....
        /*00f4*/ 	.word	0x0000c850


	//   ....[17]....
        /*00f8*/ 	.word	0x0000c8b0


	//   ....[18]....
        /*00fc*/ 	.word	0x0000c910


	//   ....[19]....
        /*0100*/ 	.word	0x0000c970


	//----- nvinfo : EIATTR_VRC_CTA_INIT_COUNT
	.align		4
.L_6004:
        /*0104*/ 	.byte	0x02, 0x4a
	.zero		1
	.zero		1


	//----- nvinfo : EIATTR_SYSCALL_OFFSETS
	.align		4
        /*0108*/ 	.byte	0x04, 0x46
        /*010a*/ 	.short	(.L_6006 - .L_6005)


	//   ....[0]....
.L_6005:
        /*010c*/ 	.word	0x000001c0


	//----- nvinfo : EIATTR_EXIT_INSTR_OFFSETS
	.align		4
.L_6006:
        /*0110*/ 	.byte	0x04, 0x1c
        /*0112*/ 	.short	(.L_6008 - .L_6007)


	//   ....[0]....
.L_6007:
        /*0114*/ 	.word	0x00000270


	//   ....[1]....
        /*0118*/ 	.word	0x0000b3e0


	//----- nvinfo : EIATTR_CRS_STACK_SIZE
	.align		4
.L_6008:
        /*011c*/ 	.byte	0x04, 0x1e
        /*011e*/ 	.short	(.L_6010 - .L_6009)
.L_6009:
        /*0120*/ 	.word	0x00000000


	//----- nvinfo : EIATTR_CBANK_PARAM_SIZE
	.align		4
.L_6010:
        /*0124*/ 	.byte	0x03, 0x19
        /*0126*/ 	.short	0x0098


	//----- nvinfo : EIATTR_PARAM_CBANK
	.align		4
        /*0128*/ 	.byte	0x04, 0x0a
        /*012a*/ 	.short	(.L_6012 - .L_6011)
	.align		4
.L_6011:
        /*012c*/ 	.word	index@(.nv.constant0._Z15SoftmaxWarpImplI22BroadcastScaleMaskLoadIffbLm4EiE11DirectStoreIffEfLi1ELi28ELi32ELi1ELb0EL9Algorithm0EEvT_T0_ll)
        /*0130*/ 	.short	0x0380
        /*0132*/ 	.short	0x0098


	//----- nvinfo : EIATTR_SW_WAR
	.align		4
.L_6012:
        /*0134*/ 	.byte	0x04, 0x36
        /*0136*/ 	.short	(.L_6014 - .L_6013)
.L_6013:
        /*0138*/ 	.word	0x00000008
.L_6014:


//--------------------- .nv.info._Z15SoftmaxWarpImplI22BroadcastScaleMaskLoadIffbLm4EiE11DirectStoreIffEfLi1ELi27ELi32ELi1ELb1EL9Algorithm0EEvT_T0_ll --------------------------
	.section	.nv.info._Z15SoftmaxWarpImplI22BroadcastScaleMaskLoadIffbLm4EiE11DirectStoreIffEfLi1ELi27ELi32ELi1ELb1EL9Algorithm0EEvT_T0_ll,"",@"SHT_CUDA_INFO"
	.sectionflags	@""
	.align	4


	//----- nvinfo : EIATTR_CUDA_API_VERSION
	.align		4
        /*0000*/ 	.byte	0x04, 0x37
        /*0002*/ 	.short	(.L_6016 - .L_6015)
.L_6015:
        /*0004*/ 	.word	0x00000082


	//----- nvinfo : EIATTR_KPARAM_INFO
	.align		4
.L_6016:
        /*0008*/ 	.byte	0x04, 0x17
        /*000a*/ 	.short	(.L_6018 - .L_6017)
.L_6017:
        /*000c*/ 	.word	0x00000000
        /*0010*/ 	.short	0x0003
        /*0012*/ 	.short	0x0090
        /*0014*/ 	.byte	0x00, 0xf0, 0x21, 0x00


	//----- nvinfo : EIATTR_KPARAM_INFO
	.align		4
.L_6018:
        /*0018*/ 	.byte	0x04, 0x17
        /*001a*/ 	.short	(.L_6020 - .L_6019)
.L_6019:
        /*001c*/ 	.word	0x00000000
        /*0020*/ 	.short	0x0002
        /*0022*/ 	.short	0x0088
        /*0024*/ 	.byte	0x00, 0xf0, 0x21, 0x00


	//----- nvinfo : EIATTR_KPARAM_INFO
	.align		4
.L_6020:
        /*0028*/ 	.byte	0x04, 0x17
        /*002a*/ 	.short	(.L_6022 - .L_6021)
.L_6021:
        /*002c*/ 	.word	0x00000000
        /*0030*/ 	.short	0x0001
        /*0032*/ 	.short	0x0078
        /*0034*/ 	.byte	0x00, 0xf0, 0x41, 0x00


	//----- nvinfo : EIATTR_KPARAM_INFO
	.align		4
.L_6022:
        /*0038*/ 	.byte	0x04, 0x17
        /*003a*/ 	.short	(.L_6024 - .L_6023)
.L_6023:
        /*003c*/ 	.word	0x00000000
        /*0040*/ 	.short	0x0000
        /*0042*/ 	.short	0x0000
        /*0044*/ 	.byte	0x00, 0xf0, 0xe1, 0x01


	//----- nvinfo : EIATTR_SPARSE_MMA_MASK
	.align		4
.L_6024:
        /*0048*/ 	.byte	0x03, 0x50
        /*004a*/ 	.short	0x0000


	//----- nvinfo : EIATTR_MAXREG_COUNT
	.align		4
        /*004c*/ 	.byte	0x03, 0x1b
        /*004e*/ 	.short	0x00ff


	//----- nvinfo : EIATTR_EXTERNS
	.align		4
        /*0050*/ 	.byte	0x04, 0x0f
        /*0052*/ 	.short	(.L_6026 - .L_6025)


	//   ....[0]....
	.align		4
.L_6025:
        /*0054*/ 	.word	index@(__assertfail)


	//----- nvinfo : EIATTR_MERCURY_ISA_VERSION
	.align		4
.L_6026:
        /*0058*/ 	.byte	0x03, 0x5f
        /*005a*/ 	.short	0x0101


	//----- nvinfo : EIATTR_COOP_GROUP_MASK_REGIDS
	.align		4
        /*005c*/ 	.byte	0x04, 0x29
        /*005e*/ 	.short	(.L_6028 - .L_6027)


	//   ....[0]....
.L_6027:
        /*0060*/ 	.word	0xffffffff


	//   ....[1]....
        /*0064*/ 	.word	0xffffffff


	//   ....[2]....
        /*0068*/ 	.word	0xffffffff


	//   ....[3]....
        /*006c*/ 	.word	0xffffffff


	//   ....[4]....
        /*0070*/ 	.word	0xffffffff


	//   ....[5]....
        /*0074*/ 	.word	0xffffffff


	//   ....[6]....
        /*0078*/ 	.word	0xffffffff


	//   ....[7]....
        /*007c*/ 	.word	0xffffffff


	//   ....[8]....
        /*0080*/ 	.word	0xffffffff


	//   ....[9]....
        /*0084*/ 	.word	0xffffffff


	//   ....[10]....
        /*0088*/ 	.word	0x0500000f


	//   ....[11]....
        /*008c*/ 	.word	0x0500000f


	//   ....[12]....
        /*0090*/ 	.word	0x0500000f


	//   ....[13]....
        /*0094*/ 	.word	0x0500000f


	//   ....[14]....
        /*0098*/ 	.word	0x0500000f


	//   ....[15]....
        /*009c*/ 	.word	0x0500000f


	//   ....[16]....
        /*00a0*/ 	.word	0x0500000f


	//   ....[17]....
        /*00a4*/ 	.word	0x0500000f


	//   ....[18]....
        /*00a8*/ 	.word	0x0500000f


	//   ....[19]....
        /*00ac*/ 	.word	0x0500000f


	//----- nvinfo : EIATTR_COOP_GROUP_INSTR_OFFSETS
	.align		4
.L_6028:
        /*00b0*/ 	.byte	0x04, 0x28
        /*00b2*/ 	.short	(.L_6030 - .L_6029)


	//   ....[0]....
.L_6029:
        /*00b4*/ 	.word	0x0000d460


	//   ....[1]....
        /*00b8*/ 	.word	0x0000d4a0


	//   ....[2]....
        /*00bc*/ 	.word	0x0000d4c0


	//   ....[3]....
        /*00c0*/ 	.word	0x0000d4e0


	//   ....[4]....
        /*00c4*/ 	.word	0x0000d500


	//   ....[5]....
        /*00c8*/ 	.word	0x0000e600


	//   ....[6]....
        /*00cc*/ 	.word	0x0000e620


	//   ....[7]....
        /*00d0*/ 	.word	0x0000e640


	//   ....[8]....
        /*00d4*/ 	.word	0x0000e660


	//   ....[9]....
        /*00d8*/ 	.word	0x0000e680


	//   ....[10]....
        /*00dc*/ 	.word	0x00010ae0


	//   ....[11]....
        /*00e0*/ 	.word	0x00010b60


	//   ....[12]....
        /*00e4*/ 	.word	0x00010bc0


	//   ....[13]....
        /*00e8*/ 	.word	0x00010c20


	//   ....[14]....
        /*00ec*/ 	.word	0x00010c80


	//   ....[15]....
        /*00f0*/ 	.word	0x00011df0


	//   ....[16]....
        /*00f4*/ 	.word	0x00011e50


	//   ....[17]....
        /*00f8*/ 	.word	0x00011eb0


	//   ....[18]....
        /*00fc*/ 	.word	0x00011f10


	//   ....[19]....
        /*0100*/ 	.word	0x00011f70


	//----- nvinfo : EIATTR_VRC_CTA_INIT_COUNT
	.align		4
.L_6030:
        /*0104*/ 	.byte	0x02, 0x4a
	.zero		1
	.zero		1


	//----- nvinfo : EIATTR_SYSCALL_OFFSETS
	.align		4
        /*0108*/ 	.byte	0x04, 0x46
        /*010a*/ 	.short	(.L_6032 - .L_6031)


	//   ....[0]....
.L_6031:
        /*010c*/ 	.word	0x000001c0


	//----- nvinfo : EIATTR_EXIT_INSTR_OFFSETS
	.align		4
.L_6032:
        /*0110*/ 	.byte	0x04, 0x1c
        /*0112*/ 	.short	(.L_6034 - .L_6033)


	//   ....[0]....
.L_6033:
        /*0114*/ 	.word	0x00000250


	//   ....[1]....
        /*0118*/ 	.word	0x00010a80


	//----- nvinfo : EIATTR_CRS_STACK_SIZE
	.align		4
.L_6034:
        /*011c*/ 	.byte	0x04, 0x1e
        /*011e*/ 	.short	(.L_6036 - .L_6035)
.L_6035:
        /*0120*/ 	.word	0x00000000


	//----- nvinfo : EIATTR_CBANK_PARAM_SIZE
	.align		4
.L_6036:
        /*0124*/ 	.byte	0x03, 0x19
        /*0126*/ 	.short	0x0098


	//----- nvinfo : EIATTR_PARAM_CBANK
	.align		4
        /*0128*/ 	.byte	0x04, 0x0a
        /*012a*/ 	.short	(.L_6038 - .L_6037)
	.align		4
.L_6037:
        /*012c*/ 	.word	index@(.nv.constant0._Z15SoftmaxWarpImplI22BroadcastScaleMaskLoadIffbLm4EiE11DirectStoreIffEfLi1ELi27ELi32ELi1ELb1EL9Algorithm0EEvT_T0_ll)
        /*0130*/ 	.short	0x0380
        /*0132*/ 	.short	0x0098


	//----- nvinfo : EIATTR_SW_WAR
	.align		4
.L_6038:
        /*0134*/ 	.byte	0x04, 0x36
        /*0136*/ 	.short	(.L_6040 - .L_6039)
.L_6039:
        /*0138*/ 	.word	0x00000008
.L_6040:


//--------------------- .nv.info._Z15SoftmaxWarpImplI22BroadcastScaleMaskLoadIffbLm4EiE11DirectStoreIffEfLi1ELi27ELi32ELi1ELb0EL9Algorithm0EEvT_T0_ll --------------------------
	.section	.nv.info._Z15SoftmaxWarpImplI22BroadcastScaleMaskLoadIffbLm4EiE11DirectStoreIffEfLi1ELi27ELi32ELi1ELb0EL9Algorithm0EEvT_T0_ll,"",@"SHT_CUDA_INFO"
	.sectionflags	@""
	.align	4


	//----- nvinfo : EIATTR_CUDA_API_VERSION
	.align		4
        /*0000*/ 	.byte	0x04, 0x37
        /*0002*/ 	.short	(.L_6042 - .L_6041)
.L_6041:
        /*0004*/ 	.word	0x00000082


	//----- nvinfo : EIATTR_KPARAM_INFO
	.align		4
.L_6042:
        /*0008*/ 	.byte	0x04, 0x17
        /*000a*/ 	.short	(.L_6044 - .L_6043)
.L_6043:
        /*000c*/ 	.word	0x00000000
        /*0010*/ 	.short	0x0003
        /*0012*/ 	.short	0x0090
        /*0014*/ 	.byte	0x00, 0xf0, 0x21, 0x00


	//----- nvinfo : EIATTR_KPARAM_INFO
	.align		4
.L_6044:
        /*0018*/ 	.byte	0x04, 0x17
        /*001a*/ 	.short	(.L_6046 - .L_6045)
.L_6045:
        /*001c*/ 	.word	0x00000000
        /*0020*/ 	.short	0x0002
        /*0022*/ 	.short	0x0088
        /*0024*/ 	.byte	0x00, 0xf0, 0x21, 0x00


	//----- nvinfo : EIATTR_KPARAM_INFO
	.align		4
.L_6046:
        /*0028*/ 	.byte	0x04, 0x17
        /*002a*/ 	.short	(.L_6048 - .L_6047)
.L_6047:
        /*002c*/ 	.word	0x00000000
        /*0030*/ 	.short	0x0001
        /*0032*/ 	.short	0x0078
        /*0034*/ 	.byte	0x00, 0xf0, 0x41, 0x00


	//----- nvinfo : EIATTR_KPARAM_INFO
	.align		4
.L_6048:
        /*0038*/ 	.byte	0x04, 0x17
        /*003a*/ 	.short	(.L_6050 - .L_6049)
.L_6049:
        /*003c*/ 	.word	0x00000000
        /*0040*/ 	.short	0x0000
        /*0042*/ 	.short	0x0000
        /*0044*/ 	.byte	0x00, 0xf0, 0xe1, 0x01


	//----- nvinfo : EIATTR_SPARSE_MMA_MASK
	.align		4
.L_6050:
        /*0048*/ 	.byte	0x03, 0x50
        /*004a*/ 	.short	0x0000


	//----- nvinfo : EIATTR_MAXREG_COUNT
	.align		4
        /*004c*/ 	.byte	0x03, 0x1b
        /*004e*/ 	.short	0x00ff


	//----- nvinfo : EIATTR_EXTERNS
	.align		4
        /*0050*/ 	.byte	0x04, 0x0f
        /*0052*/ 	.short	(.L_6052 - .L_6051)


	//   ....[0]....
	.align		4
.L_6051:
        /*0054*/ 	.word	index@(__assertfail)


	//----- nvinfo : EIATTR_MERCURY_ISA_VERSION
	.align		4
.L_6052:
        /*0058*/ 	.byte	0x03, 0x5f
        /*005a*/ 	.short	0x0101


	//----- nvinfo : EIATTR_COOP_GROUP_MASK_REGIDS
	.align		4
        /*005c*/ 	.byte	0x04, 0x29
        /*005e*/ 	.short	(.L_6054 - .L_6053)


	//   ....[0]....
.L_6053:
        /*0060*/ 	.word	0xffffffff


	//   ....[1]....
        /*0064*/ 	.word	0xffffffff


	//   ....[2]....
        /*0068*/ 	.word	0xffffffff


	//   ....[3]....
        /*006c*/ 	.word	0xffffffff


	//   ....[4]....
        /*0070*/ 	.word	0xffffffff


	//   ....[5]....
        /*0074*/ 	.word	0xffffffff


	//   ....[6]....
        /*0078*/ 	.word	0xffffffff


	//   ....[7]....
        /*007c*/ 	.word	0xffffffff


	//   ....[8]....
        /*0080*/ 	.word	0xffffffff


	//   ....[9]....
        /*0084*/ 	.word	0xffffffff


	//   ....[10]....
        /*0088*/ 	.word	0x0500000f


	//   ....[11]....
        /*008c*/ 	.word	0x0500000f


	//   ....[12]....
        /*0090*/ 	.word	0x0500000f


	//   ....[13]....
        /*0094*/ 	.word	0x0500000f


	//   ....[14]....
        /*0098*/ 	.word	0x0500000f


	//   ....[15]....
        /*009c*/ 	.word	0x0500000f


	//   ....[16]....
        /*00a0*/ 	.word	0x0500000f


	//   ....[17]....
        /*00a4*/ 	.word	0x0500000f


	//   ....[18]....
        /*00a8*/ 	.word	0x0500000f


	//   ....[19]....
        /*00ac*/ 	.word	0x0500000f


	//----- nvinfo : EIATTR_COOP_GROUP_INSTR_OFFSETS
	.align		4
.L_6054:
        /*00b0*/ 	.byte	0x04, 0x28
        /*00b2*/ 	.short	(.L_6056 - .L_6055)


	//   ....[0]....
.L_6055:
        /*00b4*/ 	.word	0x00008020


	//   ....[1]....
        /*00b8*/ 	.word	0x00008060


	//   ....[2]....
        /*00bc*/ 	.word	0x00008080


	//   ....[3]....
        /*00c0*/ 	.word	0x000080a0


	//   ....[4]....
        /*00c4*/ 	.word	0x000080c0


	//   ....[5]....
        /*00c8*/ 	.word	0x000091c0


	//   ....[6]....
        /*00cc*/ 	.word	0x000091e0


	//   ....[7]....
        /*00d0*/ 	.word	0x00009200


	//   ....[8]....
        /*00d4*/ 	.word	0x00009220


	//   ....[9]....
        /*00d8*/ 	.word	0x00009240


	//   ....[10]....
        /*00dc*/ 	.word	0x0000b020


	//   ....[11]....
        /*00e0*/ 	.word	0x0000b0a0


	//   ....[12]....
        /*00e4*/ 	.word	0x0000b100


	//   ....[13]....
        /*00e8*/ 	.word	0x0000b160


	//   ....[14]....
        /*00ec*/ 	.word	0x0000b1c0


	//   ....[15]....
        /*00f0*/ 	.word	0x0000c330


	//   ....[16]....
        /*00f4*/ 	.word	0x0000c390


	//   ....[17]....
        /*00f8*/ 	.word	0x0000c3f0


	//   ....[18]....
        /*00fc*/ 	.word	0x0000c450


	//   ....[19]....
        /*0100*/ 	.word	0x0000c4b0


	//----- nvinfo : EIATTR_VRC_CTA_INIT_COUNT
	.align		4
.L_6056:
        /*0104*/ 	.byte	0x02, 0x4a
	.zero		1
	.zero		1


	//----- nvinfo : EIATTR_SYSCALL_OFFSETS
	.align		4
        /*0108*/ 	.byte	0x04, 0x46
        /*010a*/ 	.short	(.L_6058 - .L_6057)


	//   ....[0]....
.L_6057:
        /*010c*/ 	.word	0x000001c0


	//----- nvinfo : EIATTR_EXIT_INSTR_OFFSETS
	.align		4
.L_6058:
        /*0110*/ 	.byte	0x04, 0x1c
        /*0112*/ 	.short	(.L_6060 - .L_6059)


	//   ....[0]....
.L_6059:
        /*0114*/ 	.word	0x00000270


	//   ....[1]....
        /*0118*/ 	.word	0x0000afc0


	//----- nvinfo : EIATTR_CRS_STACK_SIZE
	.align		4
.L_6060:
        /*011c*/ 	.byte	0x04, 0x1e
        /*011e*/ 	.short	(.L_6062 - .L_6061)
.L_6061:
        /*0120*/ 	.word	0x00000000


	//----- nvinfo : EIATTR_CBANK_PARAM_SIZE
	.align		4
.L_6062:
        /*0124*/ 	.byte	0x03, 0x19
        /*0126*/ 	.short	0x0098


	//----- nvinfo : EIATTR_PARAM_CBANK
	.align		4
        /*0128*/ 	.byte	0x04, 0x0a
        /*012a*/ 	.short	(.L_6064 - .L_6063)
	.align		4
.L_6063:
        /*012c*/ 	.word	index@(.nv.constant0._Z15SoftmaxWarpImplI22BroadcastScaleMaskLoadIffbLm4EiE11DirectStoreIffEfLi1ELi27ELi32ELi1ELb0EL9Algorithm0EEvT_T0_ll)
        /*0130*/ 	.short	0x0380
        /*0132*/ 	.short	0x0098


	//----- nvinfo : EIATTR_SW_WAR
	.align		4
.L_6064:
        /*0134*/ 	.byte	0x04, 0x36
        /*0136*/ 	.short	(.L_6066 - .L_6065)
.L_6065:
        /*0138*/ 	.word	0x00000008
.L_6066:


//--------------------- .nv.info._Z15SoftmaxWarpImplI22BroadcastScaleMaskLoadIffbLm4EiE11DirectStoreIffEfLi1ELi26ELi32ELi1ELb1EL9Algorithm0EEvT_T0_ll --------------------------
	.section	.nv.info._Z15SoftmaxWarpImplI22BroadcastScaleMaskLoadIffbLm4EiE11DirectStoreIffEfLi1ELi26ELi32ELi1ELb1EL9Algorithm0EEvT_T0_ll,"",@"SHT_CUDA_INFO"
	.sectionflags	@""
	.align	4


	//----- nvinfo : EIATTR_CUDA_API_VERSION
	.align		4
        /*0000*/ 	.byte	0x04, 0x37
        /*0002*/ 	.short	(.L_6068 - .L_6067)
.L_6067:
        /*0004*/ 	.word	0x00000082


	//----- nvinfo : EIATTR_KPARAM_INFO
	.align		4
.L_6068:
        /*0008*/ 	.byte	0x04, 0x17
        /*000a*/ 	.short	(.L_6070 - .L_6069)
.L_6069:
        /*000c*/ 	.word	0x00000000
        /*0010*/ 	.short	0x0003
        /*0012*/ 	.short	0x0090
        /*0014*/ 	.byte	0x00, 0xf0, 0x21, 0x00


	//----- nvinfo : EIATTR_KPARAM_INFO
	.align		4
.L_6070:
        /*0018*/ 	.byte	0x04, 0x17
        /*001a*/ 	.short	(.L_6072 - .L_6071)
.L_6071:
        /*001c*/ 	.word	0x00000000
        /*0020*/ 	.short	0x0002
        /*0022*/ 	.short	0x0088
        /*0024*/ 	.byte	0x00, 0xf0, 0x21, 0x00


	//----- nvinfo : EIATTR_KPARAM_INFO
	.align		4
.L_6072:
        /*0028*/ 	.byte	0x04, 0x17
        /*002a*/ 	.short	(.L_6074 - .L_6073)
.L_6073:
        /*002c*/ 	.word	0x00000000
        /*0030*/ 	.short	0x0001
        /*0032*/ 	.short	0x0078
        /*0034*/ 	.byte	0x00, 0xf0, 0x41, 0x00


	//----- nvinfo : EIATTR_KPARAM_INFO
	.align		4
.L_6074:
        /*0038*/ 	.byte	0x04, 0x17
        /*003a*/ 	.short	(.L_6076 - .L_6075)
.L_6075:
        /*003c*/ 	.word	0x00000000
        /*0040*/ 	.short	0x0000
        /*0042*/ 	.short	0x0000
        /*0044*/ 	.byte	0x00, 0xf0, 0xe1, 0x01


	//----- nvinfo : EIATTR_SPARSE_MMA_MASK
	.align		4
.L_6076:
        /*0048*/ 	.byte	0x03, 0x50
        /*004a*/ 	.short	0x0000


	//----- nvinfo : EIATTR_MAXREG_COUNT
	.align		4
        /*004c*/ 	.byte	0x03, 0x1b
        /*004e*/ 	.short	0x00ff


	//----- nvinfo : EIATTR_EXTERNS
	.align		4
        /*0050*/ 	.byte	0x04, 0x0f
        /*0052*/ 	.short	(.L_6078 - .L_6077)


	//   ....[0]....
	.align		4
.L_6077:
        /*0054*/ 	.word	index@(__assertfail)


	//----- nvinfo : EIATTR_MERCURY_ISA_VERSION
	.align		4
.L_6078:
        /*0058*/ 	.byte	0x03, 0x5f
        /*005a*/ 	.short	0x0101


	//----- nvinfo : EIATTR_COOP_GROUP_MASK_REGIDS
	.align		4
        /*005c*/ 	.byte	0x04, 0x29
        /*005e*/ 	.short	(.L_6080 - .L_6079)


	//   ....[0]....
.L_6079:
        /*0060*/ 	.word	0xffffffff


	//   ....[1]....
        /*0064*/ 	.word	0xffffffff


	//   ....[2]....
        /*0068*/ 	.word	0xffffffff


	//   ....[3]....
        /*006c*/ 	.word	0xffffffff


	//   ....[4]....
        /*0070*/ 	.word	0xffffffff


	//   ....[5]....
        /*0074*/ 	.word	0xffffffff


	//   ....[6]....
        /*0078*/ 	.word	0xffffffff


	//   ....[7]....
        /*007c*/ 	.word	0xffffffff


	//   ....[8]....
        /*0080*/ 	.word	0xffffffff


	//   ....[9]....
        /*0084*/ 	.word	0xffffffff


	//   ....[10]....
        /*0088*/ 	.word	0x0500000f


	//   ....[11]....
        /*008c*/ 	.word	0x0500000f


	//   ....[12]....
        /*0090*/ 	.word	0x0500000f


	//   ....[13]....
        /*0094*/ 	.word	0x0500000f


	//   ....[14]....
        /*0098*/ 	.word	0x0500000f


	//   ....[15]....
        /*009c*/ 	.word	0x0500000f


	//   ....[16]....
        /*00a0*/ 	.word	0x0500000f


	//   ....[17]....
        /*00a4*/ 	.word	0x0500000f


	//   ....[18]....
        /*00a8*/ 	.word	0x0500000f


	//   ....[19]....
        /*00ac*/ 	.word	0x0500000f


	//----- nvinfo : EIATTR_COOP_GROUP_INSTR_OFFSETS
	.align		4
.L_6080:
        /*00b0*/ 	.byte	0x04, 0x28
        /*00b2*/ 	.short	(.L_6082 - .L_6081)


	//   ....[0]....
.L_6081:
        /*00b4*/ 	.word	0x0000cb80


	//   ....[1]....
        /*00b8*/ 	.word	0x0000cbc0


	//   ....[2]....
        /*00bc*/ 	.word	0x0000cbe0


	//   ....[3]....
        /*00c0*/ 	.word	0x0000cc00


	//   ....[4]....
        /*00c4*/ 	.word	0x0000cc20


	//   ....[5]....
        /*00c8*/ 	.word	0x0000dc80


	//   ....[6]....
        /*00cc*/ 	.word	0x0000dca0


	//   ....[7]....
        /*00d0*/ 	.word	0x0000dcc0


	//   ....[8]....
        /*00d4*/ 	.word	0x0000dce0


	//   ....[9]....
        /*00d8*/ 	.word	0x0000dd00


	//   ....[10]....
        /*00dc*/ 	.word	0x0000ffd0


	//   ....[11]....
        /*00e0*/ 	.word	0x00010050


	//   ....[12]....
        /*00e4*/ 	.word	0x000100b0


	//   ....[13]....
        /*00e8*/ 	.word	0x00010110


	//   ....[14]....
        /*00ec*/ 	.word	0x00010170


	//   ....[15]....
        /*00f0*/ 	.word	0x00011240


	//   ....[16]....
        /*00f4*/ 	.word	0x000112a0


	//   ....[17]....
        /*00f8*/ 	.word	0x00011300


	//   ....[18]....
        /*00fc*/ 	.word	0x00011360


	//   ....[19]....
        /*0100*/ 	.word	0x000113c0


	//----- nvinfo : EIATTR_VRC_CTA_INIT_COUNT
	.align		4
.L_6082:
        /*0104*/ 	.byte	0x02, 0x4a
	.zero		1
	.zero		1


	//----- nvinfo : EIATTR_SYSCALL_OFFSETS
	.align		4
        /*0108*/ 	.byte	0x04, 0x46
        /*010a*/ 	.short	(.L_6084 - .L_6083)


	//   ....[0]....
.L_6083:
        /*010c*/ 	.word	0x000001c0


	//----- nvinfo : EIATTR_EXIT_INSTR_OFFSETS
	.align		4
.L_6084:
        /*0110*/ 	.byte	0x04, 0x1c
        /*0112*/ 	.short	(.L_6086 - .L_6085)


	//   ....[0]....
.L_6085:
        /*0114*/ 	.word	0x00000250


	//   ....[1]....
        /*0118*/ 	.word	0x0000ff70


	//----- nvinfo : EIATTR_CRS_STACK_SIZE
	.align		4
.L_6086:
        /*011c*/ 	.byte	0x04, 0x1e
        /*011e*/ 	.short	(.L_6088 - .L_6087)
.L_6087:
        /*0120*/ 	.word	0x00000000


	//----- nvinfo : EIATTR_CBANK_PARAM_SIZE
	.align		4
.L_6088:
        /*0124*/ 	.byte	0x03, 0x19
        /*0126*/ 	.short	0x0098


	//----- nvinfo : EIATTR_PARAM_CBANK
	.align		4
        /*0128*/ 	.byte	0x04, 0x0a
        /*012a*/ 	.short	(.L_6090 - .L_6089)
	.align		4
.L_6089:
        /*012c*/ 	.word	index@(.nv.constant0._Z15SoftmaxWarpImplI22BroadcastScaleMaskLoadIffbLm4EiE11DirectStoreIffEfLi1ELi26ELi32ELi1ELb1EL9Algorithm0EEvT_T0_ll)
        /*0130*/ 	.short	0x0380
        /*0132*/ 	.short	0x0098


	//----- nvinfo : EIATTR_SW_WAR
	.align		4
.L_6090:
        /*0134*/ 	.byte	0x04, 0x36
        /*0136*/ 	.short	(.L_6092 - .L_6091)
.L_6091:
        /*0138*/ 	.word	0x00000008
.L_6092:


//--------------------- .nv.info._Z15SoftmaxWarpImplI22BroadcastScaleMaskLoadIffbLm4EiE11DirectStoreIffEfLi1ELi26ELi32ELi1ELb0EL9Algorithm0EEvT_T0_ll --------------------------
	.section	.nv.info._Z15SoftmaxWarpImplI22BroadcastScaleMaskLoadIffbLm4EiE11DirectStoreIffEfLi1ELi26ELi32ELi1ELb0EL9Algorithm0EEvT_T0_ll,"",@"SHT_CUDA_INFO"
	.sectionflags	@""
	.align	4


	//----- nvinfo : EIATTR_CUDA_API_VERSION
	.align		4
        /*0000*/ 	.byte	0x04, 0x37
        /*0002*/ 	.short	(.L_6094 - .L_6093)
.L_6093:
        /*0004*/ 	.word	0x00000082


	//----- nvinfo : EIATTR_KPARAM_INFO
	.align		4
.L_6094:
        /*0008*/ 	.byte	0x04, 0x17
        /*000a*/ 	.short	(.L_6096 - .L_6095)
.L_6095:
        /*000c*/ 	.word	0x00000000
        /*0010*/ 	.short	0x0003
        /*0012*/ 	.short	0x0090
        /*0014*/ 	.byte	0x00, 0xf0, 0x21, 0x00


	//----- nvinfo : EIATTR_KPARAM_INFO
	.align		4
.L_6096:
        /*0018*/ 	.byte	0x04, 0x17
        /*001a*/ 	.short	(.L_6098 - .L_6097)
.L_6097:
        /*001c*/ 	.word	0x00000000
        /*0020*/ 	.short	0x0002
        /*0022*/ 	.short	0x0088
        /*0024*/ 	.byte	0x00, 0xf0, 0x21, 0x00


	//----- nvinfo : EIATTR_KPARAM_INFO
	.align		4
.L_6098:
        /*0028*/ 	.byte	0x04, 0x17
        /*002a*/ 	.short	(.L_6100 - .L_6099)
.L_6099:
        /*002c*/ 	.word	0x00000000
        /*0030*/ 	.short	0x0001
        /*0032*/ 	.short	0x0078
        /*0034*/ 	.byte	0x00, 0xf0, 0x41, 0x00


	//----- nvinfo : EIATTR_KPARAM_INFO
	.align		4
.L_6100:
        /*0038*/ 	.byte	0x04, 0x17
        /*003a*/ 	.short	(.L_6102 - .L_6101)
.L_6101:
        /*003c*/ 	.word	0x00000000
        /*0040*/ 	.short	0x0000
        /*0042*/ 	.short	0x0000
        /*0044*/ 	.byte	0x00, 0xf0, 0xe1, 0x01


	//----- nvinfo : EIATTR_SPARSE_MMA_MASK
	.align		4
.L_6102:
        /*0048*/ 	.byte	0x03, 0x50
        /*004a*/ 	.short	0x0000


	//----- nvinfo : EIATTR_MAXREG_COUNT
	.align		4
        /*004c*/ 	.byte	0x03, 0x1b
        /*004e*/ 	.short	0x00ff


	//----- nvinfo : EIATTR_EXTERNS
	.align		4
        /*0050*/ 	.byte	0x04, 0x0f
        /*0052*/ 	.short	(.L_6104 - .L_6103)


	//   ....[0]....
	.align		4
.L_6103:
        /*0054*/ 	.word	index@(__assertfail)


	//----- nvinfo : EIATTR_MERCURY_ISA_VERSION
	.align		4
.L_6104:
        /*0058*/ 	.byte	0x03, 0x5f
        /*005a*/ 	.short	0x0101


	//----- nvinfo : EIATTR_COOP_GROUP_MASK_REGIDS
	.align		4
        /*005c*/ 	.byte	0x04, 0x29
        /*005e*/ 	.short	(.L_6106 - .L_6105)


	//   ....[0]....
.L_6105:
        /*0060*/ 	.word	0xffffffff


	//   ....[1]....
        /*0064*/ 	.word	0xffffffff


	//   ....[2]....
        /*0068*/ 	.word	0xffffffff


	//   ....[3]....
        /*006c*/ 	.word	0xffffffff


	//   ....[4]....
        /*0070*/ 	.word	0xffffffff


	//   ....[5]....
        /*0074*/ 	.word	0xffffffff


	//   ....[6]....
        /*0078*/ 	.word	0xffffffff


	//   ....[7]....
        /*007c*/ 	.word	0xffffffff


	//   ....[8]....
        /*0080*/ 	.word	0xffffffff


	//   ....[9]....
        /*0084*/ 	.word	0xffffffff


	//   ....[10]....
        /*0088*/ 	.word	0x0500000f


	//   ....[11]....
        /*008c*/ 	.word	0x0500000f


	//   ....[12]....
        /*0090*/ 	.word	0x0500000f


	//   ....[13]....
        /*0094*/ 	.word	0x0500000f


	//   ....[14]....
        /*0098*/ 	.word	0x0500000f


	//   ....[15]....
        /*009c*/ 	.word	0x0500000f


	//   ....[16]....
        /*00a0*/ 	.word	0x0500000f


	//   ....[17]....
        /*00a4*/ 	.word	0x0500000f


	//   ....[18]....
        /*00a8*/ 	.word	0x0500000f


	//   ....[19]....
        /*00ac*/ 	.word	0x0500000f


	//----- nvinfo : EIATTR_COOP_GROUP_INSTR_OFFSETS
	.align		4
.L_6106:
        /*00b0*/ 	.byte	0x04, 0x28
        /*00b2*/ 	.short	(.L_6108 - .L_6107)


	//   ....[0]....
.L_6107:
        /*00b4*/ 	.word	0x00007ac0


	//   ....[1]....
        /*00b8*/ 	.word	0x00007b00


	//   ....[2]....
        /*00bc*/ 	.word	0x00007b20


	//   ....[3]....
        /*00c0*/ 	.word	0x00007b40


	//   ....[4]....
        /*00c4*/ 	.word	0x00007b60


	//   ....[5]....
        /*00c8*/ 	.word	0x00008bc0


	//   ....[6]....
        /*00cc*/ 	.word	0x00008be0


	//   ....[7]....
        /*00d0*/ 	.word	0x00008c00


	//   ....[8]....
        /*00d4*/ 	.word	0x00008c20


	//   ....[9]....
        /*00d8*/ 	.word	0x00008c40


	//   ....[10]....
        /*00dc*/ 	.word	0x0000a920


	//   ....[11]....
        /*00e0*/ 	.word	0x0000a9a0


	//   ....[12]....
        /*00e4*/ 	.word	0x0000aa00


	//   ....[13]....
        /*00e8*/ 	.word	0x0000aa60


	//   ....[14]....
        /*00ec*/ 	.word	0x0000aac0


	//   ....[15]....
        /*00f0*/ 	.word	0x0000bb90


	//   ....[16]....
        /*00f4*/ 	.word	0x0000bbf0


	//   ....[17]....
        /*00f8*/ 	.word	0x0000bc50


	//   ....[18]....
        /*00fc*/ 	.word	0x0000bcb0


	//   ....[19]....
        /*0100*/ 	.word	0x0000bd10


	//----- nvinfo : EIATTR_VRC_CTA_INIT_COUNT
	.align		4
.L_6108:
        /*0104*/ 	.byte	0x02, 0x4a
	.zero		1
	.zero		1


	//----- nvinfo : EIATTR_SYSCALL_OFFSETS
	.align		4
        /*0108*/ 	.byte	0x04, 0x46
        /*010a*/ 	.short	(.L_6110 - .L_6109)


	//   ....[0]....
.L_6109:
        /*010c*/ 	.word	0x000001c0


	//----- nvinfo : EIATTR_EXIT_INSTR_OFFSETS
	.align		4
.L_6110:
        /*0110*/ 	.byte	0x04, 0x1c
        /*0112*/ 	.short	(.L_6112 - .L_6111)


	//   ....[0]....
.L_6111:
        /*0114*/ 	.word	0x00000270


	//   ....[1]....
        /*0118*/ 	.word	0x0000a8c0


	//----- nvinfo : EIATTR_CRS_STACK_SIZE
	.align		4
.L_6112:
        /*011c*/ 	.byte	0x04, 0x1e
        /*011e*/ 	.short	(.L_6114 - .L_6113)
.L_6113:
        /*0120*/ 	.word	0x00000000


	//----- nvinfo : EIATTR_CBANK_PARAM_SIZE
	.align		4
.L_6114:
        /*0124*/ 	.byte	0x03, 0x19
        /*0126*/ 	.short	0x0098


	//----- nvinfo : EIATTR_PARAM_CBANK
	.align		4
        /*0128*/ 	.byte	0x04, 0x0a
        /*012a*/ 	.short	(.L_6116 - .L_6115)
	.align		4
.L_6115:
        /*012c*/ 	.word	index@(.nv.constant0._Z15SoftmaxWarpImplI22BroadcastScaleMaskLoadIffbLm4EiE11DirectStoreIffEfLi1ELi26ELi32ELi1ELb0EL9Algorithm0EEvT_T0_ll)
        /*0130*/ 	.short	0x0380
        /*0132*/ 	.short	0x0098


	//----- nvinfo : EIATTR_SW_WAR
	.align		4
.L_6116:
        /*0134*/ 	.byte	0x04, 0x36
        /*0136*/ 	.short	(.L_6118 - .L_6117)
.L_6117:
        /*0138*/ 	.word	0x00000008
.L_6118:


//--------------------- .nv.info._Z15SoftmaxWarpImplI22BroadcastScaleMaskLoadIffbLm4EiE11DirectStoreIffEfLi1ELi25ELi32ELi1ELb1EL9Algorithm0EEvT_T0_ll --------------------------
	.section	.nv.info._Z15SoftmaxWarpImplI22BroadcastScaleMaskLoadIffbLm4EiE11DirectStoreIffEfLi1ELi25ELi32ELi1ELb1EL9Algorithm0EEvT_T0_ll,"",@"SHT_CUDA_INFO"
	.sectionflags	@""
	.align	4


	//----- nvinfo : EIATTR_CUDA_API_VERSION
	.align		4
        /*0000*/ 	.byte	0x04, 0x37
        /*0002*/ 	.short	(.L_6120 - .L_6119)
.L_6119:
        /*0004*/ 	.word	0x00000082


	//----- nvinfo : EIATTR_KPARAM_INFO
	.align		4
.L_6120:
        /*0008*/ 	.byte	0x04, 0x17
        /*000a*/ 	.short	(.L_6122 - .L_6121)
.L_6121:
        /*000c*/ 	.word	0x00000000
        /*0010*/ 	.short	0x0003
        /*0012*/ 	.short	0x0090
        /*0014*/ 	.byte	0x00, 0xf0, 0x21, 0x00


	//----- nvinfo : EIATTR_KPARAM_INFO
	.align		4
.L_6122:
        /*0018*/ 	.byte	0x04, 0x17
        /*001a*/ 	.short	(.L_6124 - .L_6123)
.L_6123:
        /*001c*/ 	.word	0x00000000
        /*0020*/ 	.short	0x0002
        /*0022*/ 	.short	0x0088
        /*0024*/ 	.byte	0x00, 0xf0, 0x21, 0x00


	//----- nvinfo : EIATTR_KPARAM_INFO
	.align		4
.L_6124:
        /*0028*/ 	.byte	0x04, 0x17
        /*002a*/ 	.short	(.L_6126 - .L_6125)
.L_6125:
        /*002c*/ 	.word	0x00000000
        /*0030*/ 	.short	0x0001
        /*0032*/ 	.short	0x0078
        /*0034*/ 	.byte	0x00, 0xf0, 0x41, 0x00


	//----- nvinfo : EIATTR_KPARAM_INFO
	.align		4
.L_6126:
        /*0038*/ 	.byte	0x04, 0x17
        /*003a*/ 	.short	(.L_6128 - .L_6127)
.L_6127:
        /*003c*/ 	.word	0x00000000
        /*0040*/ 	.short	0x0000
        /*0042*/ 	.short	0x0000
        /*0044*/ 	.byte	0x00, 0xf0, 0xe1, 0x01


	//----- nvinfo : EIATTR_SPARSE_MMA_MASK
	.align		4
.L_6128:
        /*0048*/ 	.byte	0x03, 0x50
        /*004a*/ 	.short	0x0000


	//----- nvinfo : EIATTR_MAXREG_COUNT
	.align		4
        /*004c*/ 	.byte	0x03, 0x1b
        /*004e*/ 	.short	0x00ff


	//----- nvinfo : EIATTR_EXTERNS
	.align		4
        /*0050*/ 	.byte	0x04, 0x0f
        /*0052*/ 	.short	(.L_6130 - .L_6129)


	//   ....[0]....
	.align		4
.L_6129:
        /*0054*/ 	.word	index@(__assertfail)


	//----- nvinfo : EIATTR_MERCURY_ISA_VERSION
	.align		4
.L_6130:
        /*0058*/ 	.byte	0x03, 0x5f
        /*005a*/ 	.short	0x0101


	//----- nvinfo : EIATTR_COOP_GROUP_MASK_REGIDS
	.align		4
        /*005c*/ 	.byte	0x04, 0x29
        /*005e*/ 	.short	(.L_6132 - .L_6131)


	//   ....[0]....
.L_6131:
        /*0060*/ 	.word	0xffffffff


	//   ....[1]....
        /*0064*/ 	.word	0xffffffff


	//   ....[2]....
        /*0068*/ 	.word	0xffffffff


	//   ....[3]....
        /*006c*/ 	.word	0xffffffff


	//   ....[4]....
        /*0070*/ 	.word	0xffffffff


	//   ....[5]....
        /*0074*/ 	.word	0xffffffff


	//   ....[6]....
        /*0078*/ 	.word	0xffffffff


	//   ....[7]....
        /*007c*/ 	.word	0xffffffff


	//   ....[8]....
        /*0080*/ 	.word	0xffffffff


	//   ....[9]....
        /*0084*/ 	.word	0xffffffff


	//   ....[10]....
        /*0088*/ 	.word	0x0500000f


	//   ....[11]....
        /*008c*/ 	.word	0x0500000f


	//   ....[12]....
        /*0090*/ 	.word	0x0500000f


	//   ....[13]....
        /*0094*/ 	.word	0x0500000f


	//   ....[14]....
        /*0098*/ 	.word	0x0500000f


	//   ....[15]....
        /*009c*/ 	.word	0x0500000f


	//   ....[16]....
        /*00a0*/ 	.word	0x0500000f


	//   ....[17]....
        /*00a4*/ 	.word	0x0500000f


	//   ....[18]....
        /*00a8*/ 	.word	0x0500000f


	//   ....[19]....
        /*00ac*/ 	.word	0x0500000f


	//----- nvinfo : EIATTR_COOP_GROUP_INSTR_OFFSETS
	.align		4
.L_6132:
        /*00b0*/ 	.byte	0x04, 0x28
        /*00b2*/ 	.short	(.L_6134 - .L_6133)


	//   ....[0]....
.L_6133:
        /*00b4*/ 	.word	0x0000c3d0


	//   ....[1]....
        /*00b8*/ 	.word	0x0000c410


	//   ....[2]....
        /*00bc*/ 	.word	0x0000c430


	//   ....[3]....
        /*00c0*/ 	.word	0x0000c450


	//   ....[4]....
        /*00c4*/ 	.word	0x0000c470


	//   ....[5]....
        /*00c8*/ 	.word	0x0000d430


	//   ....[6]....
        /*00cc*/ 	.word	0x0000d450


	//   ....[7]....
        /*00d0*/ 	.word	0x0000d470


	//   ....[8]....
        /*00d4*/ 	.word	0x0000d490


	//   ....[9]....
        /*00d8*/ 	.word	0x0000d4b0


	//   ....[10]....
        /*00dc*/ 	.word	0x0000f630


	//   ....[11]....
        /*00e0*/ 	.word	0x0000f6b0


	//   ....[12]....
        /*00e4*/ 	.word	0x0000f710


	//   ....[13]....
        /*00e8*/ 	.word	0x0000f770


	//   ....[14]....
        /*00ec*/ 	.word	0x0000f7d0


	//   ....[15]....
        /*00f0*/ 	.word	0x00010800


	//   ....[16]....
        /*00f4*/ 	.word	0x00010860


	//   ....[17]....
        /*00f8*/ 	.word	0x000108c0


	//   ....[18]....
        /*00fc*/ 	.word	0x00010920


	//   ....[19]....
        /*0100*/ 	.word	0x00010980


	//----- nvinfo : EIATTR_VRC_CTA_INIT_COUNT
	.align		4
.L_6134:
        /*0104*/ 	.byte	0x02, 0x4a
	.zero		1
	.zero		1


	//----- nvinfo : EIATTR_SYSCALL_OFFSETS
	.align		4
        /*0108*/ 	.byte	0x04, 0x46
        /*010a*/ 	.short	(.L_6136 - .L_6135)


	//   ....[0]....
.L_6135:
        /*010c*/ 	.word	0x000001c0


	//----- nvinfo : EIATTR_EXIT_INSTR_OFFSETS
	.align		4
.L_6136:
        /*0110*/ 	.byte	0x04, 0x1c
        /*0112*/ 	.short	(.L_6138 - .L_6137)


	//   ....[0]....
.L_6137:
        /*0114*/ 	.word	0x00000250


	//   ....[1]....
        /*0118*/ 	.word	0x0000f5d0


	//----- nvinfo : EIATTR_CRS_STACK_SIZE
	.align		4
.L_6138:
        /*011c*/ 	.byte	0x04, 0x1e
        /*011e*/ 	.short	(.L_6140 - .L_6139)
.L_6139:
        /*0120*/ 	.word	0x00000000


	//----- nvinfo : EIATTR_CBANK_PARAM_SIZE
	.align		4
.L_6140:
        /*0124*/ 	.byte	0x03, 0x19
        /*0126*/ 	.short	0x0098


	//----- nvinfo : EIATTR_PARAM_CBANK
	.align		4
        /*0128*/ 	.byte	0x04, 0x0a
        /*012a*/ 	.short	(.L_6142 - .L_6141)
	.align		4
.L_6141:
        /*012c*/ 	.word	index@(.nv.constant0._Z15SoftmaxWarpImplI22BroadcastScaleMaskLoadIffbLm4EiE11DirectStoreIffEfLi1ELi25ELi32ELi1ELb1EL9Algorithm0EEvT_T0_ll)
        /*0130*/ 	.short	0x0380
        /*0132*/ 	.short	0x0098


	//----- nvinfo : EIATTR_SW_WAR
	.align		4
.L_6142:
        /*0134*/ 	.byte	0x04, 0x36
        /*0136*/ 	.short	(.L_6144 - .L_6143)
.L_6143:
        /*0138*/ 	.word	0x00000008
.L_6144:


//--------------------- .nv.info._Z15SoftmaxWarpImplI22BroadcastScaleMaskLoadIffbLm4EiE11DirectStoreIffEfLi1ELi25ELi32ELi1ELb0EL9Algorithm0EEvT_T0_ll --------------------------
	.section	.nv.info._Z15SoftmaxWarpImplI22BroadcastScaleMaskLoadIffbLm4EiE11DirectStoreIffEfLi1ELi25ELi32ELi1ELb0EL9Algorithm0EEvT_T0_ll,"",@"SHT_CUDA_INFO"
	.sectionflags	@""
	.align	4


	//----- nvinfo : EIATTR_CUDA_API_VERSION
	.align		4
        /*0000*/ 	.byte	0x04, 0x37
        /*0002*/ 	.short	(.L_6146 - .L_6145)
.L_6145:
        /*0004*/ 	.word	0x00000082


	//----- nvinfo : EIATTR_KPARAM_INFO
	.align		4
.L_6146:
        /*0008*/ 	.byte	0x04, 0x17
        /*000a*/ 	.short	(.L_6148 - .L_6147)
.L_6147:
        /*000c*/ 	.word	0x00000000
        /*0010*/ 	.short	0x0003
        /*0012*/ 	.short	0x0090
        /*0014*/ 	.byte	0x00, 0xf0, 0x21, 0x00


	//----- nvinfo : EIATTR_KPARAM_INFO
	.align		4
.L_6148:
        /*0018*/ 	.byte	0x04, 0x17
        /*001a*/ 	.short	(.L_6150 - .L_6149)
.L_6149:
        /*001c*/ 	.word	0x00000000
        /*0020*/ 	.short	0x0002
        /*0022*/ 	.short	0x0088
        /*0024*/ 	.byte	0x00, 0xf0, 0x21, 0x00


	//----- nvinfo : EIATTR_KPARAM_INFO
	.align		4
.L_6150:
        /*0028*/ 	.byte	0x04, 0x17
        /*002a*/ 	.short	(.L_6152 - .L_6151)
.L_6151:
        /*002c*/ 	.word	0x00000000
        /*0030*/ 	.short	0x0001
        /*0032*/ 	.short	0x0078
        /*0034*/ 	.byte	0x00, 0xf0, 0x41, 0x00


	//----- nvinfo : EIATTR_KPARAM_INFO
	.align		4
.L_6152:
        /*0038*/ 	.byte	0x04, 0x17
        /*003a*/ 	.short	(.L_6154 - .L_6153)
.L_6153:
        /*003c*/ 	.word	0x00000000
        /*0040*/ 	.short	0x0000
        /*0042*/ 	.short	0x0000
        /*0044*/ 	.byte	0x00, 0xf0, 0xe1, 0x01


	//----- nvinfo : EIATTR_SPARSE_MMA_MASK
	.align		4
.L_6154:
        /*0048*/ 	.byte	0x03, 0x50
        /*004a*/ 	.short	0x0000


	//----- nvinfo : EIATTR_MAXREG_COUNT
	.align		4
        /*004c*/ 	.byte	0x03, 0x1b
        /*004e*/ 	.short	0x00ff


	//----- nvinfo : EIATTR_EXTERNS
	.align		4
        /*0050*/ 	.byte	0x04, 0x0f
        /*0052*/ 	.short	(.L_6156 - .L_6155)


	//   ....[0]....
	.align		4
.L_6155:
        /*0054*/ 	.word	index@(__assertfail)


	//----- nvinfo : EIATTR_MERCURY_ISA_VERSION
	.align		4
.L_6156:
        /*0058*/ 	.byte	0x03, 0x5f
        /*005a*/ 	.short	0x0101


	//----- nvinfo : EIATTR_COOP_GROUP_MASK_REGIDS
	.align		4
        /*005c*/ 	.byte	0x04, 0x29
        /*005e*/ 	.short	(.L_6158 - .L_6157)


	//   ....[0]....
.L_6157:
        /*0060*/ 	.word	0xffffffff


	//   ....[1]....
        /*0064*/ 	.word	0xffffffff


	//   ....[2]....
        /*0068*/ 	.word	0xffffffff


	//   ....[3]....
        /*006c*/ 	.word	0xffffffff


	//   ....[4]....
        /*0070*/ 	.word	0xffffffff


	//   ....[5]....
        /*0074*/ 	.word	0xffffffff


	//   ....[6]....
        /*0078*/ 	.word	0xffffffff


	//   ....[7]....
        /*007c*/ 	.word	0xffffffff


	//   ....[8]....
        /*0080*/ 	.word	0xffffffff


	//   ....[9]....
        /*0084*/ 	.word	0xffffffff


	//   ....[10]....
        /*0088*/ 	.word	0x0500000f


	//   ....[11]....
        /*008c*/ 	.word	0x0500000f


	//   ....[12]....
        /*0090*/ 	.word	0x0500000f


	//   ....[13]....
        /*0094*/ 	.word	0x0500000f


	//   ....[14]....
        /*0098*/ 	.word	0x0500000f


	//   ....[15]....
        /*009c*/ 	.word	0x0500000f


	//   ....[16]....
        /*00a0*/ 	.word	0x0500000f


	//   ....[17]....
        /*00a4*/ 	.word	0x0500000f


	//   ....[18]....
        /*00a8*/ 	.word	0x0500000f


	//   ....[19]....
        /*00ac*/ 	.word	0x0500000f


	//----- nvinfo : EIATTR_COOP_GROUP_INSTR_OFFSETS
	.align		4
.L_6158:
        /*00b0*/ 	.byte	0x04, 0x28
        /*00b2*/ 	.short	(.L_6160 - .L_6159)


	//   ....[0]....
.L_6159:
        /*00b4*/ 	.word	0x00007620


	//   ....[1]....
        /*00b8*/ 	.word	0x00007660


	//   ....[2]....
        /*00bc*/ 	.word	0x00007680


	//   ....[3]....
        /*00c0*/ 	.word	0x000076a0


	//   ....[4]....
        /*00c4*/ 	.word	0x000076c0


	//   ....[5]....
        /*00c8*/ 	.word	0x00008680


	//   ....[6]....
        /*00cc*/ 	.word	0x000086a0


	//   ....[7]....
        /*00d0*/ 	.word	0x000086c0


	//   ....[8]....
        /*00d4*/ 	.word	0x000086e0


	//   ....[9]....
        /*00d8*/ 	.word	0x00008700


	//   ....[10]....
        /*00dc*/ 	.word	0x0000a2e0


	//   ....[11]....
        /*00e0*/ 	.word	0x0000a360


	//   ....[12]....
        /*00e4*/ 	.word	0x0000a3c0


	//   ....[13]....
        /*00e8*/ 	.word	0x0000a420


	//   ....[14]....
        /*00ec*/ 	.word	0x0000a480


	//   ....[15]....
        /*00f0*/ 	.word	0x0000b4b0


	//   ....[16]....
        /*00f4*/ 	.word	0x0000b510


	//   ....[17]....
        /*00f8*/ 	.word	0x0000b570


	//   ....[18]....
        /*00fc*/ 	.word	0x0000b5d0


	//   ....[19]....
        /*0100*/ 	.word	0x0000b630


	//----- nvinfo : EIATTR_VRC_CTA_INIT_COUNT
	.align		4
.L_6160:
        /*0104*/ 	.byte	0x02, 0x4a
	.zero		1
	.zero		1


	//----- nvinfo : EIATTR_SYSCALL_OFFSETS
	.align		4
        /*0108*/ 	.byte	0x04, 0x46
        /*010a*/ 	.short	(.L_6162 - .L_6161)


	//   ....[0]....
.L_6161:
        /*010c*/ 	.word	0x000001c0


	//----- nvinfo : EIATTR_EXIT_INSTR_OFFSETS
	.align		4
.L_6162:
        /*0110*/ 	.byte	0x04, 0x1c
        /*0112*/ 	.short	(.L_6164 - .L_6163)


	//   ....[0]....
.L_6163:
        /*0114*/ 	.word	0x00000270


	//   ....[1]....
        /*0118*/ 	.word	0x0000a280


	//----- nvinfo : EIATTR_CRS_STACK_SIZE
	.align		4
.L_6164:
        /*011c*/ 	.byte	0x04, 0x1e
        /*011e*/ 	.short	(.L_6166 - .L_6165)
.L_6165:
        /*0120*/ 	.word	0x00000000


	//----- nvinfo : EIATTR_CBANK_PARAM_SIZE
	.align		4
.L_6166:
        /*0124*/ 	.byte	0x03, 0x19
        /*0126*/ 	.short	0x0098


	//----- nvinfo : EIATTR_PARAM_CBANK
	.align		4
        /*0128*/ 	.byte	0x04, 0x0a
        /*012a*/ 	.short	(.L_6168 - .L_6167)
	.align		4
.L_6167:
        /*012c*/ 	.word	index@(.nv.constant0._Z15SoftmaxWarpImplI22BroadcastScaleMaskLoadIffbLm4EiE11DirectStoreIffEfLi1ELi25ELi32ELi1ELb0EL9Algorithm0EEvT_T0_ll)
        /*0130*/ 	.short	0x0380
        /*0132*/ 	.short	0x0098


	//----- nvinfo : EIATTR_SW_WAR
	.align		4
.L_6168:
        /*0134*/ 	.byte	0x04, 0x36
        /*0136*/ 	.short	(.L_6170 - .L_6169)
.L_6169:
        /*0138*/ 	.word	0x00000008
.L_6170:


//--------------------- .nv.info._Z15SoftmaxWarpImplI22BroadcastScaleMaskLoadIffbLm4EiE11DirectStoreIffEfLi1ELi24ELi32ELi1ELb1EL9Algorithm0EEvT_T0_ll --------------------------
	.section	.nv.info._Z15SoftmaxWarpImplI22BroadcastScaleMaskLoadIffbLm4EiE11DirectStoreIffEfLi1ELi24ELi32ELi1ELb1EL9Algorithm0EEvT_T0_ll,"",@"SHT_CUDA_INFO"
	.sectionflags	@""
	.align	4


	//----- nvinfo : EIATTR_CUDA_API_VERSION
	.align		4
        /*0000*/ 	.byte	0x04, 0x37
        /*0002*/ 	.short	(.L_6172 - .L_6171)
.L_6171:
        /*0004*/ 	.word	0x00000082


	//----- nvinfo : EIATTR_KPARAM_INFO
	.align		4
.L_6172:
        /*0008*/ 	.byte	0x04, 0x17
        /*000a*/ 	.short	(.L_6174 - .L_6173)
.L_6173:
        /*000c*/ 	.word	0x00000000
        /*0010*/ 	.short	0x0003
        /*0012*/ 	.short	0x0090
        /*0014*/ 	.byte	0x00, 0xf0, 0x21, 0x00


	//----- nvinfo : EIATTR_KPARAM_INFO
	.align		4
.L_6174:
        /*0018*/ 	.byte	0x04, 0x17
        /*001a*/ 	.short	(.L_6176 - .L_6175)
.L_6175:
        /*001c*/ 	.word	0x00000000
        /*0020*/ 	.short	0x0002
        /*0022*/ 	.short	0x0088
        /*0024*/ 	.byte	0x00, 0xf0, 0x21, 0x00


	//----- nvinfo : EIATTR_KPARAM_INFO
	.align		4
.L_6176:
        /*0028*/ 	.byte	0x04, 0x17
        /*002a*/ 	.short	(.L_6178 - .L_6177)
.L_6177:
        /*002c*/ 	.word	0x00000000
        /*0030*/ 	.short	0x0001
        /*0032*/ 	.short	0x0078
        /*0034*/ 	.byte	0x00, 0xf0, 0x41, 0x00


	//----- nvinfo : EIATTR_KPARAM_INFO
	.align		4
.L_6178:
        /*0038*/ 	.byte	0x04, 0x17
        /*003a*/ 	.short	(.L_6180 - .L_6179)
.L_6179:
        /*003c*/ 	.word	0x00000000
        /*0040*/ 	.short	0x0000
        /*0042*/ 	.short	0x0000
        /*0044*/ 	.byte	0x00, 0xf0, 0xe1, 0x01


	//----- nvinfo : EIATTR_SPARSE_MMA_MASK
	.align		4
.L_6180:
        /*0048*/ 	.byte	0x03, 0x50
        /*004a*/ 	.short	0x0000


	//----- nvinfo : EIATTR_MAXREG_COUNT
	.align		4
        /*004c*/ 	.byte	0x03, 0x1b
        /*004e*/ 	.short	0x00ff


	//----- nvinfo : EIATTR_EXTERNS
	.align		4
        /*0050*/ 	.byte	0x04, 0x0f
        /*0052*/ 	.short	(.L_6182 - .L_6181)


	//   ....[0]....
	.align		4
.L_6181:
        /*0054*/ 	.word	index@(__assertfail)


	//----- nvinfo : EIATTR_MERCURY_ISA_VERSION
	.align		4
.L_6182:
        /*0058*/ 	.byte	0x03, 0x5f
        /*005a*/ 	.short	0x0101


	//----- nvinfo : EIATTR_COOP_GROUP_MASK_REGIDS
	.align		4
        /*005c*/ 	.byte	0x04, 0x29
        /*005e*/ 	.short	(.L_6184 - .L_6183)


	//   ....[0]....
.L_6183:
        /*0060*/ 	.word	0xffffffff


	//   ....[1]....
        /*0064*/ 	.word	0xffffffff


	//   ....[2]....
        /*0068*/ 	.word	0xffffffff


	//   ....[3]....
        /*006c*/ 	.word	0xffffffff


	//   ....[4]....
        /*0070*/ 	.word	0xffffffff


	//   ....[5]....
        /*0074*/ 	.word	0xffffffff


	//   ....[6]....
        /*0078*/ 	.word	0xffffffff


	//   ....[7]....
        /*007c*/ 	.word	0xffffffff


	//   ....[8]....
        /*0080*/ 	.word	0xffffffff


	//   ....[9]....
        /*0084*/ 	.word	0xffffffff


	//   ....[10]....
        /*0088*/ 	.word	0x0500000f


	//   ....[11]....
        /*008c*/ 	.word	0x0500000f


	//   ....[12]....
        /*0090*/ 	.word	0x0500000f


	//   ....[13]....
        /*0094*/ 	.word	0x0500000f


	//   ....[14]....
        /*0098*/ 	.word	0x0500000f


	//   ....[15]....
        /*009c*/ 	.word	0x0500000f


	//   ....[16]....
        /*00a0*/ 	.word	0x0500000f


	//   ....[17]....
        /*00a4*/ 	.word	0x0500000f


	//   ....[18]....
        /*00a8*/ 	.word	0x0500000f


	//   ....[19]....
        /*00ac*/ 	.word	0x0500000f


	//----- nvinfo : EIATTR_COOP_GROUP_INSTR_OFFSETS
	.align		4
.L_6184:
        /*00b0*/ 	.byte	0x04, 0x28
        /*00b2*/ 	.short	(.L_6186 - .L_6185)


	//   ....[0]....
.L_6185:
        /*00b4*/ 	.word	0x0000bc00


	//   ....[1]....
        /*00b8*/ 	.word	0x0000bc40


	//   ....[2]....
        /*00bc*/ 	.word	0x0000bc60


	//   ....[3]....
        /*00c0*/ 	.word	0x0000bc80


	//   ....[4]....
        /*00c4*/ 	.word	0x0000bca0


	//   ....[5]....
        /*00c8*/ 	.word	0x0000cbc0


	//   ....[6]....
        /*00cc*/ 	.word	0x0000cbe0


	//   ....[7]....
        /*00d0*/ 	.word	0x0000cc00


	//   ....[8]....
        /*00d4*/ 	.word	0x0000cc20


	//   ....[9]....
        /*00d8*/ 	.word	0x0000cc40


	//   ....[10]....
        /*00dc*/ 	.word	0x0000ec60


	//   ....[11]....
        /*00e0*/ 	.word	0x0000ece0


	//   ....[12]....
        /*00e4*/ 	.word	0x0000ed40


	//   ....[13]....
        /*00e8*/ 	.word	0x0000eda0


	//   ....[14]....
        /*00ec*/ 	.word	0x0000ee00


	//   ....[15]....
        /*00f0*/ 	.word	0x0000fd90


	//   ....[16]....
        /*00f4*/ 	.word	0x0000fdf0


	//   ....[17]....
        /*00f8*/ 	.word	0x0000fe50


	//   ....[18]....
        /*00fc*/ 	.word	0x0000feb0


	//   ....[19]....
        /*0100*/ 	.word	0x0000ff10


	//----- nvinfo : EIATTR_VRC_CTA_INIT_COUNT
	.align		4
.L_6186:
        /*0104*/ 	.byte	0x02, 0x4a
	.zero		1
	.zero		1


	//----- nvinfo : EIATTR_SYSCALL_OFFSETS
	.align		4
        /*0108*/ 	.byte	0x04, 0x46
        /*010a*/ 	.short	(.L_6188 - .L_6187)


	//   ....[0]....
.L_6187:
        /*010c*/ 	.word	0x000001c0


	//----- nvinfo : EIATTR_EXIT_INSTR_OFFSETS
	.align		4
.L_6188:
        /*0110*/ 	.byte	0x04, 0x1c
        /*0112*/ 	.short	(.L_6190 - .L_6189)


	//   ....[0]....
.L_6189:
        /*0114*/ 	.word	0x00000250


	//   ....[1]....
        /*0118*/ 	.word	0x0000ec00


	//----- nvinfo : EIATTR_CRS_STACK_SIZE
	.align		4
.L_6190:
        /*011c*/ 	.byte	0x04, 0x1e
        /*011e*/ 	.short	(.L_6192 - .L_6191)
.L_6191:
        /*0120*/ 	.word	0x00000000


	//----- nvinfo : EIATTR_CBANK_PARAM_SIZE
	.align		4
.L_6192:
        /*0124*/ 	.byte	0x03, 0x19
        /*0126*/ 	.short	0x0098


	//----- nvinfo : EIATTR_PARAM_CBANK
	.align		4
        /*0128*/ 	.byte	0x04, 0x0a
        /*012a*/ 	.short	(.L_6194 - .L_6193)
	.align		4
.L_6193:
        /*012c*/ 	.word	index@(.nv.constant0._Z15SoftmaxWarpImplI22BroadcastScaleMaskLoadIffbLm4EiE11DirectStoreIffEfLi1ELi24ELi32ELi1ELb1EL9Algorithm0EEvT_T0_ll)
        /*0130*/ 	.short	0x0380
        /*0132*/ 	.short	0x0098


	//----- nvinfo : EIATTR_SW_WAR
	.align		4
.L_6194:
        /*0134*/ 	.byte	0x04, 0x36
        /*0136*/ 	.short	(.L_6196 - .L_6195)
.L_6195:
        /*0138*/ 	.word	0x00000008
.L_6196:


//--------------------- .nv.info._Z15SoftmaxWarpImplI22BroadcastScaleMaskLoadIffbLm4EiE11DirectStoreIffEfLi1ELi24ELi32ELi1ELb0EL9Algorithm0EEvT_T0_ll --------------------------
	.section	.nv.info._Z15SoftmaxWarpImplI22BroadcastScaleMaskLoadIffbLm4EiE11DirectStoreIffEfLi1ELi24ELi32ELi1ELb0EL9Algorithm0EEvT_T0_ll,"",@"SHT_CUDA_INFO"
	.sectionflags	@""
	.align	4


	//----- nvinfo : EIATTR_CUDA_API_VERSION
	.align		4
        /*0000*/ 	.byte	0x04, 0x37
        /*0002*/ 	.short	(.L_6198 - .L_6197)
.L_6197:
        /*0004*/ 	.word	0x00000082


	//----- nvinfo : EIATTR_KPARAM_INFO
	.align		4
.L_6198:
        /*0008*/ 	.byte	0x04, 0x17
        /*000a*/ 	.short	(.L_6200 - .L_6199)
.L_6199:
        /*000c*/ 	.word	0x00000000
        /*0010*/ 	.short	0x0003
        /*0012*/ 	.short	0x0090
        /*0014*/ 	.byte	0x00, 0xf0, 0x21, 0x00


	//----- nvinfo : EIATTR_KPARAM_INFO
	.align		4
.L_6200:
        /*0018*/ 	.byte	0x04, 0x17
        /*001a*/ 	.short	(.L_6202 - .L_6201)
.L_6201:
        /*001c*/ 	.word	0x00000000
        /*0020*/ 	.short	0x0002
        /*0022*/ 	.short	0x0088
        /*0024*/ 	.byte	0x00, 0xf0, 0x21, 0x00


	//----- nvinfo : EIATTR_KPARAM_INFO
	.align		4
.L_6202:
        /*0028*/ 	.byte	0x04, 0x17
        /*002a*/ 	.short	(.L_6204 - .L_6203)
.L_6203:
        /*002c*/ 	.word	0x00000000
        /*0030*/ 	.short	0x0001
        /*0032*/ 	.short	0x0078
        /*0034*/ 	.byte	0x00, 0xf0, 0x41, 0x00


	//----- nvinfo : EIATTR_KPARAM_INFO
	.align		4
.L_6204:
        /*0038*/ 	.byte	0x04, 0x17
        /*003a*/ 	.short	(.L_6206 - .L_6205)
.L_6205:
        /*003c*/ 	.word	0x00000000
        /*0040*/ 	.short	0x0000
        /*0042*/ 	.short	0x0000
        /*0044*/ 	.byte	0x00, 0xf0, 0xe1, 0x01


	//----- nvinfo : EIATTR_SPARSE_MMA_MASK
	.align		4
.L_6206:
        /*0048*/ 	.byte	0x03, 0x50
        /*004a*/ 	.short	0x0000


	//----- nvinfo : EIATTR_MAXREG_COUNT
	.align		4
        /*004c*/ 	.byte	0x03, 0x1b
        /*004e*/ 	.short	0x00ff


	//----- nvinfo : EIATTR_EXTERNS
	.align		4
        /*0050*/ 	.byte	0x04, 0x0f
        /*0052*/ 	.short	(.L_6208 - .L_6207)


	//   ....[0]....
	.align		4
.L_6207:
        /*0054*/ 	.word	index@(__assertfail)


	//----- nvinfo : EIATTR_MERCURY_ISA_VERSION
	.align		4
.L_6208:
        /*0058*/ 	.byte	0x03, 0x5f
        /*005a*/ 	.short	0x0101


	//----- nvinfo : EIATTR_COOP_GROUP_MASK_REGIDS
	.align		4
        /*005c*/ 	.byte	0x04, 0x29
        /*005e*/ 	.short	(.L_6210 - .L_6209)


	//   ....[0]....
.L_6209:
        /*0060*/ 	.word	0xffffffff


	//   ....[1]....
        /*0064*/ 	.word	0xffffffff


	//   ....[2]....
        /*0068*/ 	.word	0xffffffff


	//   ....[3]....
        /*006c*/ 	.word	0xffffffff


	//   ....[4]....
        /*0070*/ 	.word	0xffffffff


	//   ....[5]....
        /*0074*/ 	.word	0xffffffff


	//   ....[6]....
        /*0078*/ 	.word	0xffffffff


	//   ....[7]....
        /*007c*/ 	.word	0xffffffff


	//   ....[8]....
        /*0080*/ 	.word	0xffffffff


	//   ....[9]....
        /*0084*/ 	.word	0xffffffff


	//   ....[10]....
        /*0088*/ 	.word	0x0500000f


	//   ....[11]....
        /*008c*/ 	.word	0x0500000f


	//   ....[12]....
        /*0090*/ 	.word	0x0500000f


	//   ....[13]....
        /*0094*/ 	.word	0x0500000f


	//   ....[14]....
        /*0098*/ 	.word	0x0500000f


	//   ....[15]....
        /*009c*/ 	.word	0x0500000f


	//   ....[16]....
        /*00a0*/ 	.word	0x0500000f


	//   ....[17]....
        /*00a4*/ 	.word	0x0500000f


	//   ....[18]....
        /*00a8*/ 	.word	0x0500000f


	//   ....[19]....
        /*00ac*/ 	.word	0x0500000f


	//----- nvinfo : EIATTR_COOP_GROUP_INSTR_OFFSETS
	.align		4
.L_6210:
        /*00b0*/ 	.byte	0x04, 0x28
        /*00b2*/ 	.short	(.L_6212 - .L_6211)


	//   ....[0]....
.L_6211:
        /*00b4*/ 	.word	0x00006f30


	//   ....[1]....
        /*00b8*/ 	.word	0x00006f70


	//   ....[2]....
        /*00bc*/ 	.word	0x00006f90


	//   ....[3]....
        /*00c0*/ 	.word	0x00006fb0


	//   ....[4]....
        /*00c4*/ 	.word	0x00006fd0


	//   ....[5]....
        /*00c8*/ 	.word	0x00007ef0


	//   ....[6]....
        /*00cc*/ 	.word	0x00007f10


	//   ....[7]....
        /*00d0*/ 	.word	0x00007f30


	//   ....[8]....
        /*00d4*/ 	.word	0x00007f50


	//   ....[9]....
        /*00d8*/ 	.word	0x00007f70


	//   ....[10]....
        /*00dc*/ 	.word	0x00009a60


	//   ....[11]....
        /*00e0*/ 	.word	0x00009af0


	//   ....[12]....
        /*00e4*/ 	.word	0x00009b50


	//   ....[13]....
        /*00e8*/ 	.word	0x00009bb0


	//   ....[14]....
        /*00ec*/ 	.word	0x00009c10


	//   ....[15]....
        /*00f0*/ 	.word	0x0000ab90


	//   ....[16]....
        /*00f4*/ 	.word	0x0000abf0


	//   ....[17]....
        /*00f8*/ 	.word	0x0000ac50


	//   ....[18]....
        /*00fc*/ 	.word	0x0000acb0


	//   ....[19]....
        /*0100*/ 	.word	0x0000ad10


	//----- nvinfo : EIATTR_VRC_CTA_INIT_COUNT
	.align		4
.L_6212:
        /*0104*/ 	.byte	0x02, 0x4a
	.zero		1
	.zero		1


	//----- nvinfo : EIATTR_SYSCALL_OFFSETS
	.align		4
        /*0108*/ 	.byte	0x04, 0x46
        /*010a*/ 	.short	(.L_6214 - .L_6213)


	//   ....[0]....
.L_6213:
        /*010c*/ 	.word	0x000001d0


	//----- nvinfo : EIATTR_EXIT_INSTR_OFFSETS
	.align		4
.L_6214:
        /*0110*/ 	.byte	0x04, 0x1c
        /*0112*/ 	.short	(.L_6216 - .L_6215)


	//   ....[0]....
.L_6215:
        /*0114*/ 	.word	0x00000280


	//   ....[1]....
        /*0118*/ 	.word	0x00009a00


	//----- nvinfo : EIATTR_CRS_STACK_SIZE
	.align		4
.L_6216:
        /*011c*/ 	.byte	0x04, 0x1e
        /*011e*/ 	.short	(.L_6218 - .L_6217)
.L_6217:
        /*0120*/ 	.word	0x00000000


	//----- nvinfo : EIATTR_CBANK_PARAM_SIZE
	.align		4
.L_6218:
        /*0124*/ 	.byte	0x03, 0x19
        /*0126*/ 	.short	0x0098


	//----- nvinfo : EIATTR_PARAM_CBANK
	.align		4
        /*0128*/ 	.byte	0x04, 0x0a
        /*012a*/ 	.short	(.L_6220 - .L_6219)
	.align		4
.L_6219:
        /*012c*/ 	.word	index@(.nv.constant0._Z15SoftmaxWarpImplI22BroadcastScaleMaskLoadIffbLm4EiE11DirectStoreIffEfLi1ELi24ELi32ELi1ELb0EL9Algorithm0EEvT_T0_ll)
        /*0130*/ 	.short	0x0380
        /*0132*/ 	.short	0x0098


	//----- nvinfo : EIATTR_SW_WAR
	.align		4
.L_6220:
        /*0134*/ 	.byte	0x04, 0x36
        /*0136*/ 	.short	(.L_6222 - .L_6221)
.L_6221:
        /*0138*/ 	.word	0x00000008
.L_6222:


//--------------------- .nv.info._Z15SoftmaxWarpImplI22BroadcastScaleMaskLoadIffbLm4EiE11DirectStoreIffEfLi1ELi23ELi32ELi1ELb1EL9Algorithm0EEvT_T0_ll --------------------------
	.section	.nv.info._Z15SoftmaxWarpImplI22BroadcastScaleMaskLoadIffbLm4EiE11DirectStoreIffEfLi1ELi23ELi32ELi1ELb1EL9Algorithm0EEvT_T0_ll,"",@"SHT_CUDA_INFO"
	.sectionflags	@""
	.align	4


	//----- nvinfo : EIATTR_CUDA_API_VERSION
	.align		4
        /*0000*/ 	.byte	0x04, 0x37
        /*0002*/ 	.short	(.L_6224 - .L_6223)
.L_6223:
        /*0004*/ 	.word	0x00000082


	//----- nvinfo : EIATTR_KPARAM_INFO
	.align		4
.L_6224:
        /*0008*/ 	.byte	0x04, 0x17
        /*000a*/ 	.short	(.L_6226 - .L_6225)
.L_6225:
        /*000c*/ 	.word	0x00000000
        /*0010*/ 	.short	0x0003
        /*0012*/ 	.short	0x0090
        /*0014*/ 	.byte	0x00, 0xf0, 0x21, 0x00


	//----- nvinfo : EIATTR_KPARAM_INFO
	.align		4
.L_6226:
        /*0018*/ 	.byte	0x04, 0x17
        /*001a*/ 	.short	(.L_6228 - .L_6227)
.L_6227:
        /*001c*/ 	.word	0x00000000
        /*0020*/ 	.short	0x0002
        /*0022*/ 	.short	0x0088
        /*0024*/ 	.byte	0x00, 0xf0, 0x21, 0x00


	//----- nvinfo : EIATTR_KPARAM_INFO
	.align		4
.L_6228:
        /*0028*/ 	.byte	0x04, 0x17
        /*002a*/ 	.short	(.L_6230 - .L_6229)
.L_6229:
        /*002c*/ 	.word	0x00000000
        /*0030*/ 	.short	0x0001
        /*0032*/ 	.short	0x0078
        /*0034*/ 	.byte	0x00, 0xf0, 0x41, 0x00


	//----- nvinfo : EIATTR_KPARAM_INFO
	.align		4
.L_6230:
        /*0038*/ 	.byte	0x04, 0x17
        /*003a*/ 	.short	(.L_6232 - .L_6231)
.L_6231:
        /*003c*/ 	.word	0x00000000
        /*0040*/ 	.short	0x0000
        /*0042*/ 	.short	0x0000
        /*0044*/ 	.byte	0x00, 0xf0, 0xe1, 0x01


	//----- nvinfo : EIATTR_SPARSE_MMA_MASK
	.align		4
.L_6232:
        /*0048*/ 	.byte	0x03, 0x50
        /*004a*/ 	.short	0x0000


	//----- nvinfo : EIATTR_MAXREG_COUNT
	.align		4
        /*004c*/ 	.byte	0x03, 0x1b
        /*004e*/ 	.short	0x00ff


	//----- nvinfo : EIATTR_EXTERNS
	.align		4
        /*0050*/ 	.byte	0x04, 0x0f
        /*0052*/ 	.short	(.L_6234 - .L_6233)


	//   ....[0]....
	.align		4
.L_6233:
        /*0054*/ 	.word	index@(__assertfail)


	//----- nvinfo : EIATTR_MERCURY_ISA_VERSION
	.align		4
.L_6234:
        /*0058*/ 	.byte	0x03, 0x5f
        /*005a*/ 	.short	0x0101


	//----- nvinfo : EIATTR_COOP_GROUP_MASK_REGIDS
	.align		4
        /*005c*/ 	.byte	0x04, 0x29
        /*005e*/ 	.short	(.L_6236 - .L_6235)


	//   ....[0]....
.L_6235:
        /*0060*/ 	.word	0xffffffff


	//   ....[1]....
        /*0064*/ 	.word	0xffffffff


	//   ....[2]....
        /*0068*/ 	.word	0xffffffff


	//   ....[3]....
        /*006c*/ 	.word	0xffffffff


	//   ....[4]....
        /*0070*/ 	.word	0xffffffff


	//   ....[5]....
        /*0074*/ 	.word	0xffffffff


	//   ....[6]....
        /*0078*/ 	.word	0xffffffff


	//   ....[7]....
        /*007c*/ 	.word	0xffffffff


	//   ....[8]....
        /*0080*/ 	.word	0xffffffff


	//   ....[9]....
        /*0084*/ 	.word	0xffffffff


	//   ....[10]....
        /*0088*/ 	.word	0x0500000f


	//   ....[11]....
        /*008c*/ 	.word	0x0500000f


	//   ....[12]....
        /*0090*/ 	.word	0x0500000f


	//   ....[13]....
        /*0094*/ 	.word	0x0500000f


	//   ....[14]....
        /*0098*/ 	.word	0x0500000f


	//   ....[15]....
        /*009c*/ 	.word	0x0500000f


	//   ....[16]....
        /*00a0*/ 	.word	0x0500000f


	//   ....[17]....
        /*00a4*/ 	.word	0x0500000f


	//   ....[18]....
        /*00a8*/ 	.word	0x0500000f


	//   ....[19]....
        /*00ac*/ 	.word	0x0500000f


	//----- nvinfo : EIATTR_COOP_GROUP_INSTR_OFFSETS
	.align		4
.L_6236:
        /*00b0*/ 	.byte	0x04, 0x28
        /*00b2*/ 	.short	(.L_6238 - .L_6237)


	//   ....[0]....
.L_6237:
        /*00b4*/ 	.word	0x0000b560


	//   ....[1]....
        /*00b8*/ 	.word	0x0000b5a0


	//   ....[2]....
        /*00bc*/ 	.word	0x0000b5c0


	//   ....[3]....
        /*00c0*/ 	.word	0x0000b5e0


	//   ....[4]....
        /*00c4*/ 	.word	0x0000b600


	//   ....[5]....
        /*00c8*/ 	.word	0x0000c480


	//   ....[6]....
        /*00cc*/ 	.word	0x0000c4a0


	//   ....[7]....
        /*00d0*/ 	.word	0x0000c4c0


	//   ....[8]....
        /*00d4*/ 	.word	0x0000c4e0


	//   ....[9]....
        /*00d8*/ 	.word	0x0000c500


	//   ....[10]....
        /*00dc*/ 	.word	0x0000e3d0


	//   ....[11]....
        /*00e0*/ 	.word	0x0000e450


	//   ....[12]....
        /*00e4*/ 	.word	0x0000e4b0


	//   ....[13]....
        /*00e8*/ 	.word	0x0000e510


	//   ....[14]....
        /*00ec*/ 	.word	0x0000e570


	//   ....[15]....
        /*00f0*/ 	.word	0x0000f460


	//   ....[16]....
        /*00f4*/ 	.word	0x0000f4c0


	//   ....[17]....
        /*00f8*/ 	.word	0x0000f520


	//   ....[18]....
        /*00fc*/ 	.word	0x0000f580


	//   ....[19]....
        /*0100*/ 	.word	0x0000f5e0


	//----- nvinfo : EIATTR_VRC_CTA_INIT_COUNT
	.align		4
.L_6238:
        /*0104*/ 	.byte	0x02, 0x4a
	.zero		1
	.zero		1


	//----- nvinfo : EIATTR_SYSCALL_OFFSETS
	.align		4
        /*0108*/ 	.byte	0x04, 0x46
        /*010a*/ 	.short	(.L_6240 - .L_6239)


	//   ....[0]....
.L_6239:
        /*010c*/ 	.word	0x000001c0


	//----- nvinfo : EIATTR_EXIT_INSTR_OFFSETS
	.align		4
.L_6240:
        /*0110*/ 	.byte	0x04, 0x1c
        /*0112*/ 	.short	(.L_6242 - .L_6241)


	//   ....[0]....
.L_6241:
        /*0114*/ 	.word	0x00000250


	//   ....[1]....
        /*0118*/ 	.word	0x0000e370


	//----- nvinfo : EIATTR_CRS_STACK_SIZE
	.align		4
.L_6242:
        /*011c*/ 	.byte	0x04, 0x1e
        /*011e*/ 	.short	(.L_6244 - .L_6243)
.L_6243:
        /*0120*/ 	.word	0x00000000


	//----- nvinfo : EIATTR_CBANK_PARAM_SIZE
	.align		4
.L_6244:
        /*0124*/ 	.byte	0x03, 0x19
        /*0126*/ 	.short	0x0098


	//----- nvinfo : EIATTR_PARAM_CBANK
	.align		4
        /*0128*/ 	.byte	0x04, 0x0a
        /*012a*/ 	.short	(.L_6246 - .L_6245)
	.align		4
.L_6245:
        /*012c*/ 	.word	index@(.nv.constant0._Z15SoftmaxWarpImplI22BroadcastScaleMaskLoadIffbLm4EiE11DirectStoreIffEfLi1ELi23ELi32ELi1ELb1EL9Algorithm0EEvT_T0_ll)
        /*0130*/ 	.short	0x0380
        /*0132*/ 	.short	0x0098


	//----- nvinfo : EIATTR_SW_WAR
	.align		4
.L_6246:
        /*0134*/ 	.byte	0x04, 0x36
        /*0136*/ 	.short	(.L_6248 - .L_6247)
.L_6247:
        /*0138*/ 	.word	0x00000008
.L_6248:


//--------------------- .nv.info._Z15SoftmaxWarpImplI22BroadcastScaleMaskLoadIffbLm4EiE11DirectStoreIffEfLi1ELi23ELi32ELi1ELb0EL9Algorithm0EEvT_T0_ll --------------------------
	.section	.nv.info._Z15SoftmaxWarpImplI22BroadcastScaleMaskLoadIffbLm4EiE11DirectStoreIffEfLi1ELi23ELi32ELi1ELb0EL9Algorithm0EEvT_T0_ll,"",@"SHT_CUDA_INFO"
	.sectionflags	@""
	.align	4


	//----- nvinfo : EIATTR_CUDA_API_VERSION
	.align		4
        /*0000*/ 	.byte	0x04, 0x37
        /*0002*/ 	.short	(.L_6250 - .L_6249)
.L_6249:
        /*0004*/ 	.word	0x00000082


	//----- nvinfo : EIATTR_KPARAM_INFO
	.align		4
.L_6250:
        /*0008*/ 	.byte	0x04, 0x17
        /*000a*/ 	.short	(.L_6252 - .L_6251)
.L_6251:
        /*000c*/ 	.word	0x00000000
        /*0010*/ 	.short	0x0003
        /*0012*/ 	.short	0x0090
        /*0014*/ 	.byte	0x00, 0xf0, 0x21, 0x00


	//----- nvinfo : EIATTR_KPARAM_INFO
	.align		4
.L_6252:
        /*0018*/ 	.byte	0x04, 0x17
        /*001a*/ 	.short	(.L_6254 - .L_6253)
.L_6253:
        /*001c*/ 	.word	0x00000000
        /*0020*/ 	.short	0x0002
        /*0022*/ 	.short	0x0088
        /*0024*/ 	.byte	0x00, 0xf0, 0x21, 0x00


	//----- nvinfo : EIATTR_KPARAM_INFO
	.align		4
.L_6254:
        /*0028*/ 	.byte	0x04, 0x17
        /*002a*/ 	.short	(.L_6256 - .L_6255)
.L_6255:
        /*002c*/ 	.word	0x00000000
        /*0030*/ 	.short	0x0001
        /*0032*/ 	.short	0x0078
        /*0034*/ 	.byte	0x00, 0xf0, 0x41, 0x00


	//----- nvinfo : EIATTR_KPARAM_INFO
	.align		4
.L_6256:
        /*0038*/ 	.byte	0x04, 0x17
        /*003a*/ 	.short	(.L_6258 - .L_6257)
.L_6257:
        /*003c*/ 	.word	0x00000000
        /*0040*/ 	.short	0x0000
        /*0042*/ 	.short	0x0000
        /*0044*/ 	.byte	0x00, 0xf0, 0xe1, 0x01


	//----- nvinfo : EIATTR_SPARSE_MMA_MASK
	.align		4
.L_6258:
        /*0048*/ 	.byte	0x03, 0x50
        /*004a*/ 	.short	0x0000


	//----- nvinfo : EIATTR_MAXREG_COUNT
	.align		4
        /*004c*/ 	.byte	0x03, 0x1b
        /*004e*/ 	.short	0x00ff


	//----- nvinfo : EIATTR_EXTERNS
	.align		4
        /*0050*/ 	.byte	0x04, 0x0f
        /*0052*/ 	.short	(.L_6260 - .L_6259)


	//   ....[0]....
	.align		4
.L_6259:
        /*0054*/ 	.word	index@(__assertfail)


	//----- nvinfo : EIATTR_MERCURY_ISA_VERSION
	.align		4
.L_6260:
        /*0058*/ 	.byte	0x03, 0x5f
        /*005a*/ 	.short	0x0101


	//----- nvinfo : EIATTR_COOP_GROUP_MASK_REGIDS
	.align		4
        /*005c*/ 	.byte	0x04, 0x29
        /*005e*/ 	.short	(.L_6262 - .L_6261)


	//   ....[0]....
.L_6261:
        /*0060*/ 	.word	0xffffffff


	//   ....[1]....
        /*0064*/ 	.word	0xffffffff


	//   ....[2]....
        /*0068*/ 	.word	0xffffffff


	//   ....[3]....
        /*006c*/ 	.word	0xffffffff


	//   ....[4]....
        /*0070*/ 	.word	0xffffffff


	//   ....[5]....
        /*0074*/ 	.word	0xffffffff


	//   ....[6]....
        /*0078*/ 	.word	0xffffffff


	//   ....[7]....
        /*007c*/ 	.word	0xffffffff


	//   ....[8]....
        /*0080*/ 	.word	0xffffffff


	//   ....[9]....
        /*0084*/ 	.word	0xffffffff


	//   ....[10]....
        /*0088*/ 	.word	0x0500000f


	//   ....[11]....
        /*008c*/ 	.word	0x0500000f


	//   ....[12]....
        /*0090*/ 	.word	0x0500000f


	//   ....[13]....
        /*0094*/ 	.word	0x0500000f


	//   ....[14]....
        /*0098*/ 	.word	0x0500000f


	//   ....[15]....
        /*009c*/ 	.word	0x0500000f


	//   ....[16]....
        /*00a0*/ 	.word	0x0500000f


	//   ....[17]....
        /*00a4*/ 	.word	0x0500000f


	//   ....[18]....
        /*00a8*/ 	.word	0x0500000f


	//   ....[19]....
        /*00ac*/ 	.word	0x0500000f


	//----- nvinfo : EIATTR_COOP_GROUP_INSTR_OFFSETS
	.align		4
.L_6262:
        /*00b0*/ 	.byte	0x04, 0x28
        /*00b2*/ 	.short	(.L_6264 - .L_6263)


	//   ....[0]....
.L_6263:
        /*00b4*/ 	.word	0x00006b00


	//   ....[1]....
        /*00b8*/ 	.word	0x00006b40


	//   ....[2]....
        /*00bc*/ 	.word	0x00006b60


	//   ....[3]....
        /*00c0*/ 	.word	0x00006b80


	//   ....[4]....
        /*00c4*/ 	.word	0x00006ba0


	//   ....[5]....
        /*00c8*/ 	.word	0x00007a20


	//   ....[6]....
        /*00cc*/ 	.word	0x00007a40


	//   ....[7]....
        /*00d0*/ 	.word	0x00007a60


	//   ....[8]....
        /*00d4*/ 	.word	0x00007a80


	//   ....[9]....
        /*00d8*/ 	.word	0x00007aa0


	//   ....[10]....
        /*00dc*/ 	.word	0x00009490


	//   ....[11]....
        /*00e0*/ 	.word	0x00009510


	//   ....[12]....
        /*00e4*/ 	.word	0x00009570


	//   ....[13]....
        /*00e8*/ 	.word	0x000095d0


	//   ....[14]....
        /*00ec*/ 	.word	0x00009630


	//   ....[15]....
        /*00f0*/ 	.word	0x0000a520


	//   ....[16]....
        /*00f4*/ 	.word	0x0000a580


	//   ....[17]....
        /*00f8*/ 	.word	0x0000a5e0


	//   ....[18]....
        /*00fc*/ 	.word	0x0000a640


	//   ....[19]....
        /*0100*/ 	.word	0x0000a6a0


	//----- nvinfo : EIATTR_VRC_CTA_INIT_COUNT
	.align		4
.L_6264:
        /*0104*/ 	.byte	0x02, 0x4a
	.zero		1
	.zero		1


	//----- nvinfo : EIATTR_SYSCALL_OFFSETS
	.align		4
        /*0108*/ 	.byte	0x04, 0x46
        /*010a*/ 	.short	(.L_6266 - .L_6265)


	//   ....[0]....
.L_6265:
        /*010c*/ 	.word	0x000001d0


	//----- nvinfo : EIATTR_EXIT_INSTR_OFFSETS
	.align		4
.L_6266:
        /*0110*/ 	.byte	0x04, 0x1c
        /*0112*/ 	.short	(.L_6268 - .L_6267)


	//   ....[0]....
.L_6267:
        /*0114*/ 	.word	0x00000280


	//   ....[1]....
        /*0118*/ 	.word	0x00009430


	//----- nvinfo : EIATTR_CRS_STACK_SIZE
	.align		4
.L_6268:
        /*011c*/ 	.byte	0x04, 0x1e
        /*011e*/ 	.short	(.L_6270 - .L_6269)
.L_6269:
        /*0120*/ 	.word	0x00000000


	//----- nvinfo : EIATTR_CBANK_PARAM_SIZE
	.align		4
.L_6270:
        /*0124*/ 	.byte	0x03, 0x19
        /*0126*/ 	.short	0x0098


	//----- nvinfo : EIATTR_PARAM_CBANK
	.align		4
        /*0128*/ 	.byte	0x04, 0x0a
        /*012a*/ 	.short	(.L_6272 - .L_6271)
	.align		4
.L_6271:
        /*012c*/ 	.word	index@(.nv.constant0._Z15SoftmaxWarpImplI22BroadcastScaleMaskLoadIffbLm4EiE11DirectStoreIffEfLi1ELi23ELi32ELi1ELb0EL9Algorithm0EEvT_T0_ll)
        /*0130*/ 	.short	0x0380
        /*0132*/ 	.short	0x0098


	//----- nvinfo : EIATTR_SW_WAR
	.align		4
.L_6272:
        /*0134*/ 	.byte	0x04, 0x36
        /*0136*/ 	.short	(.L_6274 - .L_6273)
.L_6273:
        /*0138*/ 	.word	0x00000008
.L_6274:


//--------------------- .nv.info._Z15SoftmaxWarpImplI22BroadcastScaleMaskLoadIffbLm4EiE11DirectStoreIffEfLi1ELi22ELi32ELi1ELb1EL9Algorithm0EEvT_T0_ll --------------------------
	.section	.nv.info._Z15SoftmaxWarpImplI22BroadcastScaleMaskLoadIffbLm4EiE11DirectStoreIffEfLi1ELi22ELi32ELi1ELb1EL9Algorithm0EEvT_T0_ll,"",@"SHT_CUDA_INFO"
	.sectionflags	@""
	.align	4


	//----- nvinfo : EIATTR_CUDA_API_VERSION
	.align		4
        /*0000*/ 	.byte	0x04, 0x37
        /*0002*/ 	.short	(.L_6276 - .L_6275)
.L_6275:
        /*0004*/ 	.word	0x00000082


	//----- nvinfo : EIATTR_KPARAM_INFO
	.align		4
.L_6276:
        /*0008*/ 	.byte	0x04, 0x17
        /*000a*/ 	.short	(.L_6278 - .L_6277)
.L_6277:
        /*000c*/ 	.word	0x00000000
        /*0010*/ 	.short	0x0003
        /*0012*/ 	.short	0x0090
        /*0014*/ 	.byte	0x00, 0xf0, 0x21, 0x00


	//----- nvinfo : EIATTR_KPARAM_INFO
	.align		4
.L_6278:
        /*0018*/ 	.byte	0x04, 0x17
        /*001a*/ 	.short	(.L_6280 - .L_6279)
.L_6279:
        /*001c*/ 	.word	0x00000000
        /*0020*/ 	.short	0x0002
        /*0022*/ 	.short	0x0088
        /*0024*/ 	.byte	0x00, 0xf0, 0x21, 0x00


	//----- nvinfo : EIATTR_KPARAM_INFO
	.align		4
.L_6280:
        /*0028*/ 	.byte	0x04, 0x17
        /*002a*/ 	.short	(.L_6282 - .L_6281)
.L_6281:
        /*002c*/ 	.word	0x00000000
        /*0030*/ 	.short	0x0001
        /*0032*/ 	.short	0x0078
        /*0034*/ 	.byte	0x00, 0xf0, 0x41, 0x00


	//----- nvinfo : EIATTR_KPARAM_INFO
	.align		4
.L_6282:
        /*0038*/ 	.byte	0x04, 0x17
        /*003a*/ 	.short	(.L_6284 - .L_6283)
.L_6283:
        /*003c*/ 	.word	0x00000000
        /*0040*/ 	.short	0x0000
        /*0042*/ 	.short	0x0000
        /*0044*/ 	.byte	0x00, 0xf0, 0xe1, 0x01


	//----- nvinfo : EIATTR_SPARSE_MMA_MASK
	.align		4
.L_6284:
        /*0048*/ 	.byte	0x03, 0x50
        /*004a*/ 	.short	0x0000


	//----- nvinfo : EIATTR_MAXREG_COUNT
	.align		4
        /*004c*/ 	.byte	0x03, 0x1b
        /*004e*/ 	.short	0x00ff


	//----- nvinfo : EIATTR_EXTERNS
	.align		4
        /*0050*/ 	.byte	0x04, 0x0f
        /*0052*/ 	.short	(.L_6286 - .L_6285)


	//   ....[0]....
	.align		4
.L_6285:
        /*0054*/ 	.word	index@(__assertfail)


	//----- nvinfo : EIATTR_MERCURY_ISA_VERSION
	.align		4
.L_6286:
        /*0058*/ 	.byte	0x03, 0x5f
        /*005a*/ 	.short	0x0101


	//----- nvinfo : EIATTR_COOP_GROUP_MASK_REGIDS
	.align		4
        /*005c*/ 	.byte	0x04, 0x29
        /*005e*/ 	.short	(.L_6288 - .L_6287)


	//   ....[0]....
.L_6287:
        /*0060*/ 	.word	0xffffffff


	//   ....[1]....
        /*0064*/ 	.word	0xffffffff


	//   ....[2]....
        /*0068*/ 	.word	0xffffffff


	//   ....[3]....
        /*006c*/ 	.word	0xffffffff


	//   ....[4]....
        /*0070*/ 	.word	0xffffffff


	//   ....[5]....
        /*0074*/ 	.word	0xffffffff


	//   ....[6]....
        /*0078*/ 	.word	0xffffffff


	//   ....[7]....
        /*007c*/ 	.word	0xffffffff


	//   ....[8]....
        /*0080*/ 	.word	0xffffffff


	//   ....[9]....
        /*0084*/ 	.word	0xffffffff


	//   ....[10]....
        /*0088*/ 	.word	0x0500000f


	//   ....[11]....
        /*008c*/ 	.word	0x0500000f


	//   ....[12]....
        /*0090*/ 	.word	0x0500000f


	//   ....[13]....
        /*0094*/ 	.word	0x0500000f


	//   ....[14]....
        /*0098*/ 	.word	0x0500000f


	//   ....[15]....
        /*009c*/ 	.word	0x0500000f


	//   ....[16]....
        /*00a0*/ 	.word	0x0500000f


	//   ....[17]....
        /*00a4*/ 	.word	0x0500000f


	//   ....[18]....
        /*00a8*/ 	.word	0x0500000f


	//   ....[19]....
        /*00ac*/ 	.word	0x0500000f


	//----- nvinfo : EIATTR_COOP_GROUP_INSTR_OFFSETS
	.align		4
.L_6288:
        /*00b0*/ 	.byte	0x04, 0x28
        /*00b2*/ 	.short	(.L_6290 - .L_6289)


	//   ....[0]....
.L_6289:
        /*00b4*/ 	.word	0x0000abf0


	//   ....[1]....
        /*00b8*/ 	.word	0x0000ac30


	//   ....[2]....
        /*00bc*/ 	.word	0x0000ac50


	//   ....[3]....
        /*00c0*/ 	.word	0x0000ac70


	//   ....[4]....
        /*00c4*/ 	.word	0x0000ac90


	//   ....[5]....
        /*00c8*/ 	.word	0x0000ba70


	//   ....[6]....
        /*00cc*/ 	.word	0x0000ba90


	//   ....[7]....
        /*00d0*/ 	.word	0x0000bab0


	//   ....[8]....
        /*00d4*/ 	.word	0x0000bad0


	//   ....[9]....
        /*00d8*/ 	.word	0x0000baf0


	//   ....[10]....
        /*00dc*/ 	.word	0x0000d860


	//   ....[11]....
        /*00e0*/ 	.word	0x0000d900


	//   ....[12]....
        /*00e4*/ 	.word	0x0000d960


	//   ....[13]....
        /*00e8*/ 	.word	0x0000d9c0


	//   ....[14]....
        /*00ec*/ 	.word	0x0000da20


	//   ....[15]....
        /*00f0*/ 	.word	0x0000e850


	//   ....[16]....
        /*00f4*/ 	.word	0x0000e8b0


	//   ....[17]....
        /*00f8*/ 	.word	0x0000e910


	//   ....[18]....
        /*00fc*/ 	.word	0x0000e970


	//   ....[19]....
        /*0100*/ 	.word	0x0000e9d0


	//----- nvinfo : EIATTR_VRC_CTA_INIT_COUNT
	.align		4
.L_6290:
        /*0104*/ 	.byte	0x02, 0x4a
	.zero		1
	.zero		1


	//----- nvinfo : EIATTR_SYSCALL_OFFSETS
	.align		4
        /*0108*/ 	.byte	0x04, 0x46
        /*010a*/ 	.short	(.L_6292 - .L_6291)


	//   ....[0]....
.L_6291:
        /*010c*/ 	.word	0x000001c0


	//----- nvinfo : EIATTR_EXIT_INSTR_OFFSETS
	.align		4
.L_6292:
        /*0110*/ 	.byte	0x04, 0x1c
        /*0112*/ 	.short	(.L_6294 - .L_6293)


	//   ....[0]....
.L_6293:
        /*0114*/ 	.word	0x00000250


	//   ....[1]....
        /*0118*/ 	.word	0x0000d800


	//----- nvinfo : EIATTR_CRS_STACK_SIZE
	.align		4
.L_6294:
        /*011c*/ 	.byte	0x04, 0x1e
        /*011e*/ 	.short	(.L_6296 - .L_6295)
.L_6295:
        /*0120*/ 	.word	0x00000000


	//----- nvinfo : EIATTR_CBANK_PARAM_SIZE
	.align		4
.L_6296:
        /*0124*/ 	.byte	0x03, 0x19
        /*0126*/ 	.short	0x0098


	//----- nvinfo : EIATTR_PARAM_CBANK
	.align		4
        /*0128*/ 	.byte	0x04, 0x0a
        /*012a*/ 	.short	(.L_6298 - .L_6297)
	.align		4
.L_6297:
        /*012c*/ 	.word	index@(.nv.constant0._Z15SoftmaxWarpImplI22BroadcastScaleMaskLoadIffbLm4EiE11DirectStoreIffEfLi1ELi22ELi32ELi1ELb1EL9Algorithm0EEvT_T0_ll)
        /*0130*/ 	.short	0x0380
        /*0132*/ 	.short	0x0098


	//----- nvinfo : EIATTR_SW_WAR
	.align		4
.L_6298:
        /*0134*/ 	.byte	0x04, 0x36
        /*0136*/ 	.short	(.L_6300 - .L_6299)
.L_6299:
        /*0138*/ 	.word	0x00000008
.L_6300:


//--------------------- .nv.info._Z15SoftmaxWarpImplI22BroadcastScaleMaskLoadIffbLm4EiE11DirectStoreIffEfLi1ELi22ELi32ELi1ELb0EL9Algorithm0EEvT_T0_ll --------------------------
	.section	.nv.info._Z15SoftmaxWarpImplI22BroadcastScaleMaskLoadIffbLm4EiE11DirectStoreIffEfLi1ELi22ELi32ELi1ELb0EL9Algorithm0EEvT_T0_ll,"",@"SHT_CUDA_INFO"
	.sectionflags	@""
	.align	4


	//----- nvinfo : EIATTR_CUDA_API_VERSION
	.align		4
        /*0000*/ 	.byte	0x04, 0x37
        /*0002*/ 	.short	(.L_6302 - .L_6301)
.L_6301:
        /*0004*/ 	.word	0x00000082


	//----- nvinfo : EIATTR_KPARAM_INFO
	.align		4
.L_6302:
        /*0008*/ 	.byte	0x04, 0x17
        /*000a*/ 	.short	(.L_6304 - .L_6303)
.L_6303:
        /*000c*/ 	.word	0x00000000
        /*0010*/ 	.short	0x0003
        /*0012*/ 	.short	0x0090
        /*0014*/ 	.byte	0x00, 0xf0, 0x21, 0x00


	//----- nvinfo : EIATTR_KPARAM_INFO
	.align		4
.L_6304:
        /*0018*/ 	.byte	0x04, 0x17
        /*001a*/ 	.short	(.L_6306 - .L_6305)
.L_6305:
        /*001c*/ 	.word	0x00000000
        /*0020*/ 	.short	0x0002
        /*0022*/ 	.short	0x0088
        /*0024*/ 	.byte	0x00, 0xf0, 0x21, 0x00


	//----- nvinfo : EIATTR_KPARAM_INFO
	.align		4
.L_6306:
        /*0028*/ 	.byte	0x04, 0x17
        /*002a*/ 	.short	(.L_6308 - .L_6307)
.L_6307:
        /*002c*/ 	.word	0x00000000
        /*0030*/ 	.short	0x0001
        /*0032*/ 	.short	0x0078
        /*0034*/ 	.byte	0x00, 0xf0, 0x41, 0x00


	//----- nvinfo : EIATTR_KPARAM_INFO
	.align		4
.L_6308:
        /*0038*/ 	.byte	0x04, 0x17
        /*003a*/ 	.short	(.L_6310 - .L_6309)
.L_6309:
        /*003c*/ 	.word	0x00000000
        /*0040*/ 	.short	0x0000
        /*0042*/ 	.short	0x0000
        /*0044*/ 	.byte	0x00, 0xf0, 0xe1, 0x01


	//----- nvinfo : EIATTR_SPARSE_MMA_MASK
	.align		4
.L_6310:
        /*0048*/ 	.byte	0x03, 0x50
        /*004a*/ 	.short	0x0000


	//----- nvinfo : EIATTR_MAXREG_COUNT
	.align		4
        /*004c*/ 	.byte	0x03, 0x1b
        /*004e*/ 	.short	0x00ff


	//----- nvinfo : EIATTR_EXTERNS
	.align		4
        /*0050*/ 	.byte	0x04, 0x0f
        /*0052*/ 	.short	(.L_6312 - .L_6311)


	//   ....[0]....
	.align		4
.L_6311:
        /*0054*/ 	.word	index@(__assertfail)


	//----- nvinfo : EIATTR_MERCURY_ISA_VERSION
	.align		4
.L_6312:
        /*0058*/ 	.byte	0x03, 0x5f
        /*005a*/ 	.short	0x0101


	//----- nvinfo : EIATTR_COOP_GROUP_MASK_REGIDS
	.align		4
        /*005c*/ 	.byte	0x04, 0x29
        /*005e*/ 	.short	(.L_6314 - .L_6313)


	//   ....[0]....
.L_6313:
        /*0060*/ 	.word	0xffffffff


	//   ....[1]....
        /*0064*/ 	.word	0xffffffff


	//   ....[2]....
        /*0068*/ 	.word	0xffffffff


	//   ....[3]....
        /*006c*/ 	.word	0xffffffff


	//   ....[4]....
        /*0070*/ 	.word	0xffffffff


	//   ....[5]....
        /*0074*/ 	.word	0xffffffff


	//   ....[6]....
        /*0078*/ 	.word	0xffffffff


	//   ....[7]....
        /*007c*/ 	.word	0xffffffff


	//   ....[8]....
        /*0080*/ 	.word	0xffffffff


	//   ....[9]....
        /*0084*/ 	.word	0xffffffff


	//   ....[10]....
        /*0088*/ 	.word	0x0500000f


	//   ....[11]....
        /*008c*/ 	.word	0x0500000f


	//   ....[12]....
        /*0090*/ 	.word	0x0500000f


	//   ....[13]....
        /*0094*/ 	.word	0x0500000f


	//   ....[14]....
        /*0098*/ 	.word	0x0500000f


	//   ....[15]....
        /*009c*/ 	.word	0x0500000f


	//   ....[16]....
        /*00a0*/ 	.word	0x0500000f


	//   ....[17]....
        /*00a4*/ 	.word	0x0500000f


	//   ....[18]....
        /*00a8*/ 	.word	0x0500000f


	//   ....[19]....
        /*00ac*/ 	.word	0x0500000f


	//----- nvinfo : EIATTR_COOP_GROUP_INSTR_OFFSETS
	.align		4
.L_6314:
        /*00b0*/ 	.byte	0x04, 0x28
        /*00b2*/ 	.short	(.L_6316 - .L_6315)


	//   ....[0]....
.L_6315:
        /*00b4*/ 	.word	0x00006730


	//   ....[1]....
        /*00b8*/ 	.word	0x00006760


	//   ....[2]....
        /*00bc*/ 	.word	0x00006790


	//   ....[3]....
        /*00c0*/ 	.word	0x000067b0


	//   ....[4]....
        /*00c4*/ 	.word	0x000067d0


	//   ....[5]....
        /*00c8*/ 	.word	0x000075b0


	//   ....[6]....
        /*00cc*/ 	.word	0x000075d0


	//   ....[7]....
        /*00d0*/ 	.word	0x000075f0


	//   ....[8]....
        /*00d4*/ 	.word	0x00007610


	//   ....[9]....
        /*00d8*/ 	.word	0x00007630


	//   ....[10]....
        /*00dc*/ 	.word	0x00008f10


	//   ....[11]....
        /*00e0*/ 	.word	0x00008fa0


	//   ....[12]....
        /*00e4*/ 	.word	0x00009000


	//   ....[13]....
        /*00e8*/ 	.word	0x00009060


	//   ....[14]....
        /*00ec*/ 	.word	0x000090c0


	//   ....[15]....
        /*00f0*/ 	.word	0x00009f00


	//   ....[16]....
        /*00f4*/ 	.word	0x00009f60


	//   ....[17]....
        /*00f8*/ 	.word	0x00009fc0


	//   ....[18]....
        /*00fc*/ 	.word	0x0000a020


	//   ....[19]....
        /*0100*/ 	.word	0x0000a080


	//----- nvinfo : EIATTR_VRC_CTA_INIT_COUNT
	.align		4
.L_6316:
        /*0104*/ 	.byte	0x02, 0x4a
	.zero		1
	.zero		1


	//----- nvinfo : EIATTR_SYSCALL_OFFSETS
	.align		4
        /*0108*/ 	.byte	0x04, 0x46
        /*010a*/ 	.short	(.L_6318 - .L_6317)


	//   ....[0]....
.L_6317:
        /*010c*/ 	.word	0x000001d0


	//----- nvinfo : EIATTR_EXIT_INSTR_OFFSETS
	.align		4
.L_6318:
        /*0110*/ 	.byte	0x04, 0x1c
        /*0112*/ 	.short	(.L_6320 - .L_6319)


	//   ....[0]....
.L_6319:
        /*0114*/ 	.word	0x00000280


	//   ....[1]....
        /*0118*/ 	.word	0x00008eb0


	//----- nvinfo : EIATTR_CRS_STACK_SIZE
	.align		4
.L_6320:
        /*011c*/ 	.byte	0x04, 0x1e
        /*011e*/ 	.short	(.L_6322 - .L_6321)
.L_6321:
        /*0120*/ 	.word	0x00000000


	//----- nvinfo : EIATTR_CBANK_PARAM_SIZE
	.align		4
.L_6322:
        /*0124*/ 	.byte	0x03, 0x19
        /*0126*/ 	.short	0x0098


	//----- nvinfo : EIATTR_PARAM_CBANK
	.align		4
        /*0128*/ 	.byte	0x04, 0x0a
        /*012a*/ 	.short	(.L_6324 - .L_6323)
	.align		4
.L_6323:
        /*012c*/ 	.word	index@(.nv.constant0._Z15SoftmaxWarpImplI22BroadcastScaleMaskLoadIffbLm4EiE11DirectStoreIffEfLi1ELi22ELi32ELi1ELb0EL9Algorithm0EEvT_T0_ll)
        /*0130*/ 	.short	0x0380
        /*0132*/ 	.short	0x0098


	//----- nvinfo : EIATTR_SW_WAR
	.align		4
.L_6324:
        /*0134*/ 	.byte	0x04, 0x36
        /*0136*/ 	.short	(.L_6326 - .L_6325)
.L_6325:
        /*0138*/ 	.word	0x00000008
.L_6326:


//--------------------- .nv.info._Z15SoftmaxWarpImplI22BroadcastScaleMaskLoadIffbLm4EiE11DirectStoreIffEfLi1ELi21ELi32ELi1ELb1EL9Algorithm0EEvT_T0_ll --------------------------
	.section	.nv.info._Z15SoftmaxWarpImplI22BroadcastScaleMaskLoadIffbLm4EiE11DirectStoreIffEfLi1ELi21ELi32ELi1ELb1EL9Algorithm0EEvT_T0_ll,"",@"SHT_CUDA_INFO"
	.sectionflags	@""
	.align	4


	//----- nvinfo : EIATTR_CUDA_API_VERSION
	.align		4
        /*0000*/ 	.byte	0x04, 0x37
        /*0002*/ 	.short	(.L_6328 - .L_6327)
.L_6327:
        /*0004*/ 	.word	0x00000082


	//----- nvinfo : EIATTR_KPARAM_INFO
	.align		4
.L_6328:
        /*0008*/ 	.byte	0x04, 0x17
        /*000a*/ 	.short	(.L_6330 - .L_6329)
.L_6329:
        /*000c*/ 	.word	0x00000000
        /*0010*/ 	.short	0x0003
        /*0012*/ 	.short	0x0090
        /*0014*/ 	.byte	0x00, 0xf0, 0x21, 0x00


	//----- nvinfo : EIATTR_KPARAM_INFO
	.align		4
.L_6330:
        /*0018*/ 	.byte	0x04, 0x17
        /*001a*/ 	.short	(.L_6332 - .L_6331)
.L_6331:
        /*001c*/ 	.word	0x00000000
        /*0020*/ 	.short	0x0002
        /*0022*/ 	.short	0x0088
        /*0024*/ 	.byte	0x00, 0xf0, 0x21, 0x00


	//----- nvinfo : EIATTR_KPARAM_INFO
	.align		4
.L_6332:
        /*0028*/ 	.byte	0x04, 0x17
        /*002a*/ 	.short	(.L_6334 - .L_6333)
.L_6333:
        /*002c*/ 	.word	0x00000000
        /*0030*/ 	.short	0x0001
        /*0032*/ 	.short	0x0078
        /*0034*/ 	.byte	0x00, 0xf0, 0x41, 0x00


	//----- nvinfo : EIATTR_KPARAM_INFO
	.align		4
.L_6334:
        /*0038*/ 	.byte	0x04, 0x17
        /*003a*/ 	.short	(.L_6336 - .L_6335)
.L_6335:
        /*003c*/ 	.word	0x00000000
        /*0040*/ 	.short	0x0000
        /*0042*/ 	.short	0x0000
        /*0044*/ 	.byte	0x00, 0xf0, 0xe1, 0x01


	//----- nvinfo : EIATTR_SPARSE_MMA_MASK
	.align		4
.L_6336:
        /*0048*/ 	.byte	0x03, 0x50
        /*004a*/ 	.short	0x0000


	//----- nvinfo : EIATTR_MAXREG_COUNT
	.align		4
        /*004c*/ 	.byte	0x03, 0x1b
        /*004e*/ 	.short	0x00ff


	//----- nvinfo : EIATTR_EXTERNS
	.align		4
        /*0050*/ 	.byte	0x04, 0x0f
        /*0052*/ 	.short	(.L_6338 - .L_6337)


	//   ....[0]....
	.align		4
.L_6337:
        /*0054*/ 	.word	index@(__assertfail)


	//----- nvinfo : EIATTR_MERCURY_ISA_VERSION
	.align		4
.L_6338:
        /*0058*/ 	.byte	0x03, 0x5f
        /*005a*/ 	.short	0x0101


	//----- nvinfo : EIATTR_COOP_GROUP_MASK_REGIDS
	.align		4
        /*005c*/ 	.byte	0x04, 0x29
        /*005e*/ 	.short	(.L_6340 - .L_6339)


	//   ....[0]....
.L_6339:
        /*0060*/ 	.word	0xffffffff


	//   ....[1]....
        /*0064*/ 	.word	0xffffffff


	//   ....[2]....
        /*0068*/ 	.word	0xffffffff


	//   ....[3]....
        /*006c*/ 	.word	0xffffffff


	//   ....[4]....
        /*0070*/ 	.word	0xffffffff


	//   ....[5]....
        /*0074*/ 	.word	0xffffffff


	//   ....[6]....
        /*0078*/ 	.word	0xffffffff


	//   ....[7]....
        /*007c*/ 	.word	0xffffffff


	//   ....[8]....
        /*0080*/ 	.word	0xffffffff


	//   ....[9]....
        /*0084*/ 	.word	0xffffffff


	//   ....[10]....
        /*0088*/ 	.word	0x0500000f


	//   ....[11]....
        /*008c*/ 	.word	0x0500000f


	//   ....[12]....
        /*0090*/ 	.word	0x0500000f


	//   ....[13]....
        /*0094*/ 	.word	0x0500000f


	//   ....[14]....
        /*0098*/ 	.word	0x0500000f


	//   ....[15]....
        /*009c*/ 	.word	0x0500000f


	//   ....[16]....
        /*00a0*/ 	.word	0x0500000f


	//   ....[17]....
        /*00a4*/ 	.word	0x0500000f


	//   ....[18]....
        /*00a8*/ 	.word	0x0500000f


	//   ....[19]....
        /*00ac*/ 	.word	0x0500000f


	//----- nvinfo : EIATTR_COOP_GROUP_INSTR_OFFSETS
	.align		4
.L_6340:
        /*00b0*/ 	.byte	0x04, 0x28
        /*00b2*/ 	.short	(.L_6342 - .L_6341)


	//   ....[0]....
.L_6341:
        /*00b4*/ 	.word	0x0000a430


	//   ....[1]....
        /*00b8*/ 	.word	0x0000a470


	//   ....[2]....
        /*00bc*/ 	.word	0x0000a490


	//   ....[3]....
        /*00c0*/ 	.word	0x0000a4b0


	//   ....[4]....
        /*00c4*/ 	.word	0x0000a4d0


	//   ....[5]....
        /*00c8*/ 	.word	0x0000b210


	//   ....[6]....
        /*00cc*/ 	.word	0x0000b230


	//   ....[7]....
        /*00d0*/ 	.word	0x0000b250


	//   ....[8]....
        /*00d4*/ 	.word	0x0000b270


	//   ....[9]....
        /*00d8*/ 	.word	0x0000b290


	//   ....[10]....
        /*00dc*/ 	.word	0x0000ceb0


	//   ....[11]....
        /*00e0*/ 	.word	0x0000cf30


	//   ....[12]....
        /*00e4*/ 	.word	0x0000cf90


	//   ....[13]....
        /*00e8*/ 	.word	0x0000cff0


	//   ....[14]....
        /*00ec*/ 	.word	0x0000d050


	//   ....[15]....
        /*00f0*/ 	.word	0x0000de00


	//   ....[16]....
        /*00f4*/ 	.word	0x0000de60


	//   ....[17]....
        /*00f8*/ 	.word	0x0000dec0


	//   ....[18]....
        /*00fc*/ 	.word	0x0000df20


	//   ....[19]....
        /*0100*/ 	.word	0x0000df80


	//----- nvinfo : EIATTR_VRC_CTA_INIT_COUNT
	.align		4
.L_6342:
        /*0104*/ 	.byte	0x02, 0x4a
	.zero		1
	.zero		1


	//----- nvinfo : EIATTR_SYSCALL_OFFSETS
	.align		4
        /*0108*/ 	.byte	0x04, 0x46
        /*010a*/ 	.short	(.L_6344 - .L_6343)


	//   ....[0]....
.L_6343:
        /*010c*/ 	.word	0x000001c0


	//----- nvinfo : EIATTR_EXIT_INSTR_OFFSETS
	.align		4
.L_6344:
        /*0110*/ 	.byte	0x04, 0x1c
        /*0112*/ 	.short	(.L_6346 - .L_6345)


	//   ....[0]....
.L_6345:
        /*0114*/ 	.word	0x00000250


	//   ....[1]....
        /*0118*/ 	.word	0x0000ce50


	//----- nvinfo : EIATTR_CRS_STACK_SIZE
	.align		4
.L_6346:
        /*011c*/ 	.byte	0x04, 0x1e
        /*011e*/ 	.short	(.L_6348 - .L_6347)
.L_6347:
        /*0120*/ 	.word	0x00000000


	//----- nvinfo : EIATTR_CBANK_PARAM_SIZE
	.align		4
.L_6348:
        /*0124*/ 	.byte	0x03, 0x19
        /*0126*/ 	.short	0x0098


	//----- nvinfo : EIATTR_PARAM_CBANK
	.align		4
        /*0128*/ 	.byte	0x04, 0x0a
        /*012a*/ 	.short	(.L_6350 - .L_6349)
	.align		4
.L_6349:
        /*012c*/ 	.word	index@(.nv.constant0._Z15SoftmaxWarpImplI22BroadcastScaleMaskLoadIffbLm4EiE11DirectStoreIffEfLi1ELi21ELi32ELi1ELb1EL9Algorithm0EEvT_T0_ll)
        /*0130*/ 	.short	0x0380
        /*0132*/ 	.short	0x0098


	//----- nvinfo : EIATTR_SW_WAR
	.align		4
.L_6350:
        /*0134*/ 	.byte	0x04, 0x36
        /*0136*/ 	.short	(.L_6352 - .L_6351)
.L_6351:
        /*0138*/ 	.word	0x00000008
.L_6352:


//--------------------- .nv.info._Z15SoftmaxWarpImplI22BroadcastScaleMaskLoadIffbLm4EiE11DirectStoreIffEfLi1ELi21ELi32ELi1ELb0EL9Algorithm0EEvT_T0_ll --------------------------
	.section	.nv.info._Z15SoftmaxWarpImplI22BroadcastScaleMaskLoadIffbLm4EiE11DirectStoreIffEfLi1ELi21ELi32ELi1ELb0EL9Algorithm0EEvT_T0_ll,"",@"SHT_CUDA_INFO"
	.sectionflags	@""
	.align	4


	//----- nvinfo : EIATTR_CUDA_API_VERSION
	.align		4
        /*0000*/ 	.byte	0x04, 0x37
        /*0002*/ 	.short	(.L_6354 - .L_6353)
.L_6353:
        /*0004*/ 	.word	0x00000082


	//----- nvinfo : EIATTR_KPARAM_INFO
	.align		4
.L_6354:
        /*0008*/ 	.byte	0x04, 0x17
        /*000a*/ 	.short	(.L_6356 - .L_6355)
.L_6355:
        /*000c*/ 	.word	0x00000000
        /*0010*/ 	.short	0x0003
        /*0012*/ 	.short	0x0090
        /*0014*/ 	.byte	0x00, 0xf0, 0x21, 0x00


	//----- nvinfo : EIATTR_KPARAM_INFO
	.align		4
.L_6356:
        /*0018*/ 	.byte	0x04, 0x17
        /*001a*/ 	.short	(.L_6358 - .L_6357)
.L_6357:
        /*001c*/ 	.word	0x00000000
        /*0020*/ 	.short	0x0002
        /*0022*/ 	.short	0x0088
        /*0024*/ 	.byte	0x00, 0xf0, 0x21, 0x00


	//----- nvinfo : EIATTR_KPARAM_INFO
	.align		4
.L_6358:
        /*0028*/ 	.byte	0x04, 0x17
        /*002a*/ 	.short	(.L_6360 - .L_6359)
.L_6359:
        /*002c*/ 	.word	0x00000000
        /*0030*/ 	.short	0x0001
        /*0032*/ 	.short	0x0078
        /*0034*/ 	.byte	0x00, 0xf0, 0x41, 0x00


	//----- nvinfo : EIATTR_KPARAM_INFO
	.align		4
.L_6360:
        /*0038*/ 	.byte	0x04, 0x17
        /*003a*/ 	.short	(.L_6362 - .L_6361)
.L_6361:
        /*003c*/ 	.word	0x00000000
        /*0040*/ 	.short	0x0000
        /*0042*/ 	.short	0x0000
        /*0044*/ 	.byte	0x00, 0xf0, 0xe1, 0x01


	//----- nvinfo : EIATTR_SPARSE_MMA_MASK
	.align		4
.L_6362:
        /*0048*/ 	.byte	0x03, 0x50
        /*004a*/ 	.short	0x0000


	//----- nvinfo : EIATTR_MAXREG_COUNT
	.align		4
        /*004c*/ 	.byte	0x03, 0x1b
        /*004e*/ 	.short	0x00ff


	//----- nvinfo : EIATTR_EXTERNS
	.align		4
        /*0050*/ 	.byte	0x04, 0x0f
        /*0052*/ 	.short	(.L_6364 - .L_6363)


	//   ....[0]....
	.align		4
.L_6363:
        /*0054*/ 	.word	index@(__assertfail)


	//----- nvinfo : EIATTR_MERCURY_ISA_VERSION
	.align		4
.L_6364:
        /*0058*/ 	.byte	0x03, 0x5f
        /*005a*/ 	.short	0x0101


	//----- nvinfo : EIATTR_COOP_GROUP_MASK_REGIDS
	.align		4
        /*005c*/ 	.byte	0x04, 0x29
        /*005e*/ 	.short	(.L_6366 - .L_6365)


	//   ....[0]....
.L_6365:
        /*0060*/ 	.word	0xffffffff


	//   ....[1]....
        /*0064*/ 	.word	0xffffffff


	//   ....[2]....
        /*0068*/ 	.word	0xffffffff


	//   ....[3]....
        /*006c*/ 	.word	0xffffffff


	//   ....[4]....
        /*0070*/ 	.word	0xffffffff


	//   ....[5]....
        /*0074*/ 	.word	0xffffffff


	//   ....[6]....
        /*0078*/ 	.word	0xffffffff


	//   ....[7]....
        /*007c*/ 	.word	0xffffffff


	//   ....[8]....
        /*0080*/ 	.word	0xffffffff


	//   ....[9]....
        /*0084*/ 	.word	0xffffffff


	//   ....[10]....
        /*0088*/ 	.word	0x0500000f


	//   ....[11]....
        /*008c*/ 	.word	0x0500000f


	//   ....[12]....
        /*0090*/ 	.word	0x0500000f


	//   ....[13]....
        /*0094*/ 	.word	0x0500000f


	//   ....[14]....
        /*0098*/ 	.word	0x0500000f


	//   ....[15]....
        /*009c*/ 	.word	0x0500000f


	//   ....[16]....
        /*00a0*/ 	.word	0x0500000f


	//   ....[17]....
        /*00a4*/ 	.word	0x0500000f


	//   ....[18]....
        /*00a8*/ 	.word	0x0500000f


	//   ....[19]....
        /*00ac*/ 	.word	0x0500000f


	//----- nvinfo : EIATTR_COOP_GROUP_INSTR_OFFSETS
	.align		4
.L_6366:
        /*00b0*/ 	.byte	0x04, 0x28
        /*00b2*/ 	.short	(.L_6368 - .L_6367)


	//   ....[0]....
.L_6367:
        /*00b4*/ 	.word	0x00006270


	//   ....[1]....
        /*00b8*/ 	.word	0x000062b0


	//   ....[2]....
        /*00bc*/ 	.word	0x000062d0


	//   ....[3]....
        /*00c0*/ 	.word	0x000062f0


	//   ....[4]....
        /*00c4*/ 	.word	0x00006310


	//   ....[5]....
        /*00c8*/ 	.word	0x00007050


	//   ....[6]....
        /*00cc*/ 	.word	0x00007070


	//   ....[7]....
        /*00d0*/ 	.word	0x00007090


	//   ....[8]....
        /*00d4*/ 	.word	0x000070b0


	//   ....[9]....
        /*00d8*/ 	.word	0x000070d0


	//   ....[10]....
        /*00dc*/ 	.word	0x000088b0


	//   ....[11]....
        /*00e0*/ 	.word	0x00008930


	//   ....[12]....
        /*00e4*/ 	.word	0x00008990


	//   ....[13]....
        /*00e8*/ 	.word	0x000089f0


	//   ....[14]....
        /*00ec*/ 	.word	0x00008a50


	//   ....[15]....
        /*00f0*/ 	.word	0x00009800


	//   ....[16]....
        /*00f4*/ 	.word	0x00009860


	//   ....[17]....
        /*00f8*/ 	.word	0x000098c0


	//   ....[18]....
        /*00fc*/ 	.word	0x00009920


	//   ....[19]....
        /*0100*/ 	.word	0x00009980


	//----- nvinfo : EIATTR_VRC_CTA_INIT_COUNT
	.align		4
.L_6368:
        /*0104*/ 	.byte	0x02, 0x4a
	.zero		1
	.zero		1


	//----- nvinfo : EIATTR_SYSCALL_OFFSETS
	.align		4
        /*0108*/ 	.byte	0x04, 0x46
        /*010a*/ 	.short	(.L_6370 - .L_6369)


	//   ....[0]....
.L_6369:
        /*010c*/ 	.word	0x000001d0


	//----- nvinfo : EIATTR_EXIT_INSTR_OFFSETS
	.align		4
.L_6370:
        /*0110*/ 	.byte	0x04, 0x1c
        /*0112*/ 	.short	(.L_6372 - .L_6371)


	//   ....[0]....
.L_6371:
        /*0114*/ 	.word	0x00000280


	//   ....[1]....
        /*0118*/ 	.word	0x00008850


	//----- nvinfo : EIATTR_CRS_STACK_SIZE
	.align		4
.L_6372:
        /*011c*/ 	.byte	0x04, 0x1e
        /*011e*/ 	.short	(.L_6374 - .L_6373)
.L_6373:
        /*0120*/ 	.word	0x00000000


	//----- nvinfo : EIATTR_CBANK_PARAM_SIZE
	.align		4
.L_6374:
        /*0124*/ 	.byte	0x03, 0x19
        /*0126*/ 	.short	0x0098


	//----- nvinfo : EIATTR_PARAM_CBANK
	.align		4
        /*0128*/ 	.byte	0x04, 0x0a
        /*012a*/ 	.short	(.L_6376 - .L_6375)
	.align		4
.L_6375:
        /*012c*/ 	.word	index@(.nv.constant0._Z15SoftmaxWarpImplI22BroadcastScaleMaskLoadIffbLm4EiE11DirectStoreIffEfLi1ELi21ELi32ELi1ELb0EL9Algorithm0EEvT_T0_ll)
        /*0130*/ 	.short	0x0380
        /*0132*/ 	.short	0x0098


	//----- nvinfo : EIATTR_SW_WAR
	.align		4
.L_6376:
        /*0134*/ 	.byte	0x04, 0x36
        /*0136*/ 	.short	(.L_6378 - .L_6377)
.L_6377:
        /*0138*/ 	.word	0x00000008
.L_6378:


//--------------------- .nv.info._Z15SoftmaxWarpImplI22BroadcastScaleMaskLoadIffbLm4EiE11DirectStoreIffEfLi1ELi20ELi32ELi1ELb1EL9Algorithm0EEvT_T0_ll --------------------------
	.section	.nv.info._Z15SoftmaxWarpImplI22BroadcastScaleMaskLoadIffbLm4EiE11DirectStoreIffEfLi1ELi20ELi32ELi1ELb1EL9Algorithm0EEvT_T0_ll,"",@"SHT_CUDA_INFO"
	.sectionflags	@""
	.align	4


	//----- nvinfo : EIATTR_CUDA_API_VERSION
	.align		4
        /*0000*/ 	.byte	0x04, 0x37
        /*0002*/ 	.short	(.L_6380 - .L_6379)
.L_6379:
        /*0004*/ 	.word	0x00000082


	//----- nvinfo : EIATTR_KPARAM_INFO
	.align		4
.L_6380:
        /*0008*/ 	.byte	0x04, 0x17
        /*000a*/ 	.short	(.L_6382 - .L_6381)
.L_6381:
        /*000c*/ 	.word	0x00000000
        /*0010*/ 	.short	0x0003
        /*0012*/ 	.short	0x0090
        /*0014*/ 	.byte	0x00, 0xf0, 0x21, 0x00


	//----- nvinfo : EIATTR_KPARAM_INFO
	.align		4
.L_6382:
        /*0018*/ 	.byte	0x04, 0x17
        /*001a*/ 	.short	(.L_6384 - .L_6383)
.L_6383:
        /*001c*/ 	.word	0x00000000
        /*0020*/ 	.short	0x0002
        /*0022*/ 	.short	0x0088
        /*0024*/ 	.byte	0x00, 0xf0, 0x21, 0x00


	//----- nvinfo : EIATTR_KPARAM_INFO
	.align		4
.L_6384:
        /*0028*/ 	.byte	0x04, 0x17
        /*002a*/ 	.short	(.L_6386 - .L_6385)
.L_6385:
        /*002c*/ 	.word	0x00000000
        /*0030*/ 	.short	0x0001
        /*0032*/ 	.short	0x0078
        /*0034*/ 	.byte	0x00, 0xf0, 0x41, 0x00


	//----- nvinfo : EIATTR_KPARAM_INFO
	.align		4
.L_6386:
        /*0038*/ 	.byte	0x04, 0x17
        /*003a*/ 	.short	(.L_6388 - .L_6387)
.L_6387:
        /*003c*/ 	.word	0x00000000
        /*0040*/ 	.short	0x0000
        /*0042*/ 	.short	0x0000
        /*0044*/ 	.byte	0x00, 0xf0, 0xe1, 0x01


	//----- nvinfo : EIATTR_SPARSE_MMA_MASK
	.align		4
.L_6388:
        /*0048*/ 	.byte	0x03, 0x50
        /*004a*/ 	.short	0x0000


	//----- nvinfo : EIATTR_MAXREG_COUNT
	.align		4
        /*004c*/ 	.byte	0x03, 0x1b
        /*004e*/ 	.short	0x00ff


	//----- nvinfo : EIATTR_EXTERNS
	.align		4
        /*0050*/ 	.byte	0x04, 0x0f
        /*0052*/ 	.short	(.L_6390 - .L_6389)


	//   ....[0]....
	.align		4
.L_6389:
        /*0054*/ 	.word	index@(__assertfail)


	//----- nvinfo : EIATTR_MERCURY_ISA_VERSION
	.align		4
.L_6390:
        /*0058*/ 	.byte	0x03, 0x5f
        /*005a*/ 	.short	0x0101


	//----- nvinfo : EIATTR_COOP_GROUP_MASK_REGIDS
	.align		4
        /*005c*/ 	.byte	0x04, 0x29
        /*005e*/ 	.short	(.L_6392 - .L_6391)


	//   ....[0]....
.L_6391:
        /*0060*/ 	.word	0xffffffff


	//   ....[1]....
        /*0064*/ 	.word	0xffffffff


	//   ....[2]....
        /*0068*/ 	.word	0xffffffff


	//   ....[3]....
        /*006c*/ 	.word	0xffffffff


	//   ....[4]....
        /*0070*/ 	.word	0xffffffff


	//   ....[5]....
        /*0074*/ 	.word	0xffffffff


	//   ....[6]....
        /*0078*/ 	.word	0xffffffff


	//   ....[7]....
        /*007c*/ 	.word	0xffffffff


	//   ....[8]....
        /*0080*/ 	.word	0xffffffff


	//   ....[9]....
        /*0084*/ 	.word	0xffffffff


	//   ....[10]....
        /*0088*/ 	.word	0x0500000f


	//   ....[11]....
        /*008c*/ 	.word	0x0500000f


	//   ....[12]....
        /*0090*/ 	.word	0x0500000f


	//   ....[13]....
        /*0094*/ 	.word	0x0500000f


	//   ....[14]....
        /*0098*/ 	.word	0x0500000f


	//   ....[15]....
        /*009c*/ 	.word	0x0500000f


	//   ....[16]....
        /*00a0*/ 	.word	0x0500000f


	//   ....[17]....
        /*00a4*/ 	.word	0x0500000f


	//   ....[18]....
        /*00a8*/ 	.word	0x0500000f


	//   ....[19]....
        /*00ac*/ 	.word	0x0500000f


	//----- nvinfo : EIATTR_COOP_GROUP_INSTR_OFFSETS
	.align		4
.L_6392:
        /*00b0*/ 	.byte	0x04, 0x28
        /*00b2*/ 	.short	(.L_6394 - .L_6393)


	//   ....[0]....
.L_6393:
        /*00b4*/ 	.word	0x00009c80


	//   ....[1]....
        /*00b8*/ 	.word	0x00009cc0


	//   ....[2]....
        /*00bc*/ 	.word	0x00009ce0


	//   ....[3]....
        /*00c0*/ 	.word	0x00009d00


	//   ....[4]....
        /*00c4*/ 	.word	0x00009d20


	//   ....[5]....
        /*00c8*/ 	.word	0x0000a9c0


	//   ....[6]....
        /*00cc*/ 	.word	0x0000a9e0


	//   ....[7]....
        /*00d0*/ 	.word	0x0000aa00


	//   ....[8]....
        /*00d4*/ 	.word	0x0000aa20


	//   ....[9]....
        /*00d8*/ 	.word	0x0000aa40


	//   ....[10]....
        /*00dc*/ 	.word	0x0000c500


	//   ....[11]....
        /*00e0*/ 	.word	0x0000c580


	//   ....[12]....
        /*00e4*/ 	.word	0x0000c5e0


	//   ....[13]....
        /*00e8*/ 	.word	0x0000c640


	//   ....[14]....
        /*00ec*/ 	.word	0x0000c6a0


	//   ....[15]....
        /*00f0*/ 	.word	0x0000d3b0


	//   ....[16]....
        /*00f4*/ 	.word	0x0000d410


	//   ....[17]....
        /*00f8*/ 	.word	0x0000d470


	//   ....[18]....
        /*00fc*/ 	.word	0x0000d4d0


	//   ....[19]....
        /*0100*/ 	.word	0x0000d530


	//----- nvinfo : EIATTR_VRC_CTA_INIT_COUNT
	.align		4
.L_6394:
        /*0104*/ 	.byte	0x02, 0x4a
	.zero		1
	.zero		1


	//----- nvinfo : EIATTR_SYSCALL_OFFSETS
	.align		4
        /*0108*/ 	.byte	0x04, 0x46
        /*010a*/ 	.short	(.L_6396 - .L_6395)


	//   ....[0]....
.L_6395:
        /*010c*/ 	.word	0x000001c0


	//----- nvinfo : EIATTR_EXIT_INSTR_OFFSETS
	.align		4
.L_6396:
        /*0110*/ 	.byte	0x04, 0x1c
        /*0112*/ 	.short	(.L_6398 - .L_6397)


	//   ....[0]....
.L_6397:
        /*0114*/ 	.word	0x00000250


	//   ....[1]....
        /*0118*/ 	.word	0x0000c4a0


	//----- nvinfo : EIATTR_CRS_STACK_SIZE
	.align		4
.L_6398:
        /*011c*/ 	.byte	0x04, 0x1e
        /*011e*/ 	.short	(.L_6400 - .L_6399)
.L_6399:
        /*0120*/ 	.word	0x00000000


	//----- nvinfo : EIATTR_CBANK_PARAM_SIZE
	.align		4
.L_6400:
        /*0124*/ 	.byte	0x03, 0x19
        /*0126*/ 	.short	0x0098


	//----- nvinfo : EIATTR_PARAM_CBANK
	.align		4
        /*0128*/ 	.byte	0x04, 0x0a
        /*012a*/ 	.short	(.L_6402 - .L_6401)
	.align		4
.L_6401:
        /*012c*/ 	.word	index@(.nv.constant0._Z15SoftmaxWarpImplI22BroadcastScaleMaskLoadIffbLm4EiE11DirectStoreIffEfLi1ELi20ELi32ELi1ELb1EL9Algorithm0EEvT_T0_ll)
        /*0130*/ 	.short	0x0380
        /*0132*/ 	.short	0x0098


	//----- nvinfo : EIATTR_SW_WAR
	.align		4
.L_6402:
        /*0134*/ 	.byte	0x04, 0x36
        /*0136*/ 	.short	(.L_6404 - .L_6403)
.L_6403:
        /*0138*/ 	.word	0x00000008
.L_6404:


//--------------------- .nv.info._Z15SoftmaxWarpImplI22BroadcastScaleMaskLoadIffbLm4EiE11DirectStoreIffEfLi1ELi20ELi32ELi1ELb0EL9Algorithm0EEvT_T0_ll --------------------------
	.section	.nv.info._Z15SoftmaxWarpImplI22BroadcastScaleMaskLoadIffbLm4EiE11DirectStoreIffEfLi1ELi20ELi32ELi1ELb0EL9Algorithm0EEvT_T0_ll,"",@"SHT_CUDA_INFO"
	.sectionflags	@""
	.align	4


	//----- nvinfo : EIATTR_CUDA_API_VERSION
	.align		4
        /*0000*/ 	.byte	0x04, 0x37
        /*0002*/ 	.short	(.L_6406 - .L_6405)
.L_6405:
        /*0004*/ 	.word	0x00000082


	//----- nvinfo : EIATTR_KPARAM_INFO
	.align		4
.L_6406:
        /*0008*/ 	.byte	0x04, 0x17
        /*000a*/ 	.short	(.L_6408 - .L_6407)
.L_6407:
        /*000c*/ 	.word	0x00000000
        /*0010*/ 	.short	0x0003
        /*0012*/ 	.short	0x0090
        /*0014*/ 	.byte	0x00, 0xf0, 0x21, 0x00


	//----- nvinfo : EIATTR_KPARAM_INFO
	.align		4
.L_6408:
        /*0018*/ 	.byte	0x04, 0x17
        /*001a*/ 	.short	(.L_6410 - .L_6409)
.L_6409:
        /*001c*/ 	.word	0x00000000
        /*0020*/ 	.short	0x0002
        /*0022*/ 	.short	0x0088
        /*0024*/ 	.byte	0x00, 0xf0, 0x21, 0x00


	//----- nvinfo : EIATTR_KPARAM_INFO
	.align		4
.L_6410:
        /*0028*/ 	.byte	0x04, 0x17
        /*002a*/ 	.short	(.L_6412 - .L_6411)
.L_6411:
        /*002c*/ 	.word	0x00000000
        /*0030*/ 	.short	0x0001
        /*0032*/ 	.short	0x0078
        /*0034*/ 	.byte	0x00, 0xf0, 0x41, 0x00


	//----- nvinfo : EIATTR_KPARAM_INFO
	.align		4
.L_6412:
        /*0038*/ 	.byte	0x04, 0x17
        /*003a*/ 	.short	(.L_6414 - .L_6413)
.L_6413:
        /*003c*/ 	.word	0x00000000
        /*0040*/ 	.short	0x0000
        /*0042*/ 	.short	0x0000
        /*0044*/ 	.byte	0x00, 0xf0, 0xe1, 0x01


	//----- nvinfo : EIATTR_SPARSE_MMA_MASK
	.align		4
.L_6414:
        /*0048*/ 	.byte	0x03, 0x50
        /*004a*/ 	.short	0x0000


	//----- nvinfo : EIATTR_MAXREG_COUNT
	.align		4
        /*004c*/ 	.byte	0x03, 0x1b
        /*004e*/ 	.short	0x00ff


	//----- nvinfo : EIATTR_EXTERNS
	.align		4
        /*0050*/ 	.byte	0x04, 0x0f
        /*0052*/ 	.short	(.L_6416 - .L_6415)


	//   ....[0]....
	.align		4
.L_6415:
        /*0054*/ 	.word	index@(__assertfail)


	//----- nvinfo : EIATTR_MERCURY_ISA_VERSION
	.align		4
.L_6416:
        /*0058*/ 	.byte	0x03, 0x5f
        /*005a*/ 	.short	0x0101


	//----- nvinfo : EIATTR_COOP_GROUP_MASK_REGIDS
	.align		4
        /*005c*/ 	.byte	0x04, 0x29
        /*005e*/ 	.short	(.L_6418 - .L_6417)


	//   ....[0]....
.L_6417:
        /*0060*/ 	.word	0xffffffff


	//   ....[1]....
        /*0064*/ 	.word	0xffffffff


	//   ....[2]....
        /*0068*/ 	.word	0xffffffff


	//   ....[3]....
        /*006c*/ 	.word	0xffffffff


	//   ....[4]....
        /*0070*/ 	.word	0xffffffff


	//   ....[5]....
        /*0074*/ 	.word	0xffffffff


	//   ....[6]....
        /*0078*/ 	.word	0xffffffff


	//   ....[7]....
        /*007c*/ 	.word	0xffffffff


	//   ....[8]....
        /*0080*/ 	.word	0xffffffff


	//   ....[9]....
        /*0084*/ 	.word	0xffffffff


	//   ....[10]....
        /*0088*/ 	.word	0x0500000f


	//   ....[11]....
        /*008c*/ 	.word	0x0500000f


	//   ....[12]....
        /*0090*/ 	.word	0x0500000f


	//   ....[13]....
        /*0094*/ 	.word	0x0500000f


	//   ....[14]....
        /*0098*/ 	.word	0x0500000f


	//   ....[15]....
        /*009c*/ 	.word	0x0500000f


	//   ....[16]....
        /*00a0*/ 	.word	0x0500000f


	//   ....[17]....
        /*00a4*/ 	.word	0x0500000f


	//   ....[18]....
        /*00a8*/ 	.word	0x0500000f


	//   ....[19]....
        /*00ac*/ 	.word	0x0500000f


	//----- nvinfo : EIATTR_COOP_GROUP_INSTR_OFFSETS
	.align		4
.L_6418:
        /*00b0*/ 	.byte	0x04, 0x28
        /*00b2*/ 	.short	(.L_6420 - .L_6419)


	//   ....[0]....
.L_6419:
        /*00b4*/ 	.word	0x00005dd0


	//   ....[1]....
        /*00b8*/ 	.word	0x00005e10


	//   ....[2]....
        /*00bc*/ 	.word	0x00005e30


	//   ....[3]....
        /*00c0*/ 	.word	0x00005e50


	//   ....[4]....
        /*00c4*/ 	.word	0x00005e70


	//   ....[5]....
        /*00c8*/ 	.word	0x00006b10


	//   ....[6]....
        /*00cc*/ 	.word	0x00006b30


	//   ....[7]....
        /*00d0*/ 	.word	0x00006b50


	//   ....[8]....
        /*00d4*/ 	.word	0x00006b70


	//   ....[9]....
        /*00d8*/ 	.word	0x00006b90


	//   ....[10]....
        /*00dc*/ 	.word	0x00008140


	//   ....[11]....
        /*00e0*/ 	.word	0x000081c0


	//   ....[12]....
        /*00e4*/ 	.word	0x00008220


	//   ....[13]....
        /*00e8*/ 	.word	0x00008280


	//   ....[14]....
        /*00ec*/ 	.word	0x000082e0


	//   ....[15]....
        /*00f0*/ 	.word	0x00008ff0


	//   ....[16]....
        /*00f4*/ 	.word	0x00009050


	//   ....[17]....
        /*00f8*/ 	.word	0x000090b0


	//   ....[18]....
        /*00fc*/ 	.word	0x00009110


	//   ....[19]....
        /*0100*/ 	.word	0x00009170


	//----- nvinfo : EIATTR_VRC_CTA_INIT_COUNT
	.align		4
.L_6420:
        /*0104*/ 	.byte	0x02, 0x4a
	.zero		1
	.zero		1


	//----- nvinfo : EIATTR_SYSCALL_OFFSETS
	.align		4
        /*0108*/ 	.byte	0x04, 0x46
        /*010a*/ 	.short	(.L_6422 - .L_6421)


	//   ....[0]....
.L_6421:
        /*010c*/ 	.word	0x000001d0


	//----- nvinfo : EIATTR_EXIT_INSTR_OFFSETS
	.align		4
.L_6422:
        /*0110*/ 	.byte	0x04, 0x1c
        /*0112*/ 	.short	(.L_6424 - .L_6423)


	//   ....[0]....
.L_6423:
        /*0114*/ 	.word	0x00000280


	//   ....[1]....
        /*0118*/ 	.word	0x000080e0


	//----- nvinfo : EIATTR_CRS_STACK_SIZE
	.align		4
.L_6424:
        /*011c*/ 	.byte	0x04, 0x1e
        /*011e*/ 	.short	(.L_6426 - .L_6425)
.L_6425:
        /*0120*/ 	.word	0x00000000


	//----- nvinfo : EIATTR_CBANK_PARAM_SIZE
	.align		4
.L_6426:
        /*0124*/ 	.byte	0x03, 0x19
        /*0126*/ 	.short	0x0098


	//----- nvinfo : EIATTR_PARAM_CBANK
	.align		4
        /*0128*/ 	.byte	0x04, 0x0a
        /*012a*/ 	.short	(.L_6428 - .L_6427)
	.align		4
.L_6427:
        /*012c*/ 	.word	index@(.nv.constant0._Z15SoftmaxWarpImplI22BroadcastScaleMaskLoadIffbLm4EiE11DirectStoreIffEfLi1ELi20ELi32ELi1ELb0EL9Algorithm0EEvT_T0_ll)
        /*0130*/ 	.short	0x0380
        /*0132*/ 	.short	0x0098


	//----- nvinfo : EIATTR_SW_WAR
	.align		4
.L_6428:
        /*0134*/ 	.byte	0x04, 0x36
        /*0136*/ 	.short	(.L_6430 - .L_6429)
.L_6429:
        /*0138*/ 	.word	0x00000008
.L_6430:


//--------------------- .nv.info._Z15SoftmaxWarpImplI22BroadcastScaleMaskLoadIffbLm4EiE11DirectStoreIffEfLi1ELi19ELi32ELi1ELb1EL9Algorithm0EEvT_T0_ll --------------------------
	.section	.nv.info._Z15SoftmaxWarpImplI22BroadcastScaleMaskLoadIffbLm4EiE11DirectStoreIffEfLi1ELi19ELi32ELi1ELb1EL9Algorithm0EEvT_T0_ll,"",@"SHT_CUDA_INFO"
	.sectionflags	@""
	.align	4


	//----- nvinfo : EIATTR_CUDA_API_VERSION
	.align		4
        /*0000*/ 	.byte	0x04, 0x37
        /*0002*/ 	.short	(.L_6432 - .L_6431)
.L_6431:
        /*0004*/ 	.word	0x00000082


	//----- nvinfo : EIATTR_KPARAM_INFO
	.align		4
.L_6432:
        /*0008*/ 	.byte	0x04, 0x17
        /*000a*/ 	.short	(.L_6434 - .L_6433)
.L_6433:
        /*000c*/ 	.word	0x00000000
        /*0010*/ 	.short	0x0003
        /*0012*/ 	.short	0x0090
        /*0014*/ 	.byte	0x00, 0xf0, 0x21, 0x00


	//----- nvinfo : EIATTR_KPARAM_INFO
	.align		4
.L_6434:
        /*0018*/ 	.byte	0x04, 0x17
        /*001a*/ 	.short	(.L_6436 - .L_6435)
.L_6435:
        /*001c*/ 	.word	0x00000000
        /*0020*/ 	.short	0x0002
        /*0022*/ 	.short	0x0088
        /*0024*/ 	.byte	0x00, 0xf0, 0x21, 0x00


	//----- nvinfo : EIATTR_KPARAM_INFO
	.align		4
.L_6436:
        /*0028*/ 	.byte	0x04, 0x17
        /*002a*/ 	.short	(.L_6438 - .L_6437)
.L_6437:
        /*002c*/ 	.word	0x00000000
        /*0030*/ 	.short	0x0001
        /*0032*/ 	.short	0x0078
        /*0034*/ 	.byte	0x00, 0xf0, 0x41, 0x00


	//----- nvinfo : EIATTR_KPARAM_INFO
	.align		4
.L_6438:
        /*0038*/ 	.byte	0x04, 0x17
        /*003a*/ 	.short	(.L_6440 - .L_6439)
.L_6439:
        /*003c*/ 	.word	0x00000000
        /*0040*/ 	.short	0x0000
        /*0042*/ 	.short	0x0000
        /*0044*/ 	.byte	0x00, 0xf0, 0xe1, 0x01


	//----- nvinfo : EIATTR_SPARSE_MMA_MASK
	.align		4
.L_6440:
        /*0048*/ 	.byte	0x03, 0x50
        /*004a*/ 	.short	0x0000


	//----- nvinfo : EIATTR_MAXREG_COUNT
	.align		4
        /*004c*/ 	.byte	0x03, 0x1b
        /*004e*/ 	.short	0x00ff


	//----- nvinfo : EIATTR_EXTERNS
	.align		4
        /*0050*/ 	.byte	0x04, 0x0f
        /*0052*/ 	.short	(.L_6442 - .L_6441)


	//   ....[0]....
	.align		4
.L_6441:
        /*0054*/ 	.word	index@(__assertfail)


	//----- nvinfo : EIATTR_MERCURY_ISA_VERSION
	.align		4
.L_6442:
        /*0058*/ 	.byte	0x03, 0x5f
        /*005a*/ 	.short	0x0101


	//----- nvinfo : EIATTR_COOP_GROUP_MASK_REGIDS
	.align		4
        /*005c*/ 	.byte	0x04, 0x29
        /*005e*/ 	.short	(.L_6444 - .L_6443)


	//   ....[0]....
.L_6443:
        /*0060*/ 	.word	0xffffffff


	//   ....[1]....
        /*0064*/ 	.word	0xffffffff


	//   ....[2]....
        /*0068*/ 	.word	0xffffffff


	//   ....[3]....
        /*006c*/ 	.word	0xffffffff


	//   ....[4]....
        /*0070*/ 	.word	0xffffffff


	//   ....[5]....
        /*0074*/ 	.word	0xffffffff


	//   ....[6]....
        /*0078*/ 	.word	0xffffffff


	//   ....[7]....
        /*007c*/ 	.word	0xffffffff


	//   ....[8]....
        /*0080*/ 	.word	0xffffffff


	//   ....[9]....
        /*0084*/ 	.word	0xffffffff


	//   ....[10]....
        /*0088*/ 	.word	0x0500000f


	//   ....[11]....
        /*008c*/ 	.word	0x0500000f


	//   ....[12]....
        /*0090*/ 	.word	0x0500000f


	//   ....[13]....
        /*0094*/ 	.word	0x0500000f


	//   ....[14]....
        /*0098*/ 	.word	0x0500000f


	//   ....[15]....
        /*009c*/ 	.word	0x0500000f


	//   ....[16]....
        /*00a0*/ 	.word	0x0500000f


	//   ....[17]....
        /*00a4*/ 	.word	0x0500000f


	//   ....[18]....
        /*00a8*/ 	.word	0x0500000f


	//   ....[19]....
        /*00ac*/ 	.word	0x0500000f


	//----- nvinfo : EIATTR_COOP_GROUP_INSTR_OFFSETS
	.align		4
.L_6444:
        /*00b0*/ 	.byte	0x04, 0x28
        /*00b2*/ 	.short	(.L_6446 - .L_6445)


	//   ....[0]....
.L_6445:
        /*00b4*/ 	.word	0x000094f0


	//   ....[1]....
        /*00b8*/ 	.word	0x00009530


	//   ....[2]....
        /*00bc*/ 	.word	0x00009550


	//   ....[3]....
        /*00c0*/ 	.word	0x00009570


	//   ....[4]....
        /*00c4*/ 	.word	0x00009590


	//   ....[5]....
        /*00c8*/ 	.word	0x0000a190


	//   ....[6]....
        /*00cc*/ 	.word	0x0000a1b0


	//   ....[7]....
        /*00d0*/ 	.word	0x0000a1d0


	//   ....[8]....
        /*00d4*/ 	.word	0x0000a1f0


	//   ....[9]....
        /*00d8*/ 	.word	0x0000a210


	//   ....[10]....
        /*00dc*/ 	.word	0x0000bb80


	//   ....[11]....
        /*00e0*/ 	.word	0x0000bc00


	//   ....[12]....
        /*00e4*/ 	.word	0x0000bc60


	//   ....[13]....
        /*00e8*/ 	.word	0x0000bcc0


	//   ....[14]....
        /*00ec*/ 	.word	0x0000bd20


	//   ....[15]....
        /*00f0*/ 	.word	0x0000c990


	//   ....[16]....
        /*00f4*/ 	.word	0x0000c9f0


	//   ....[17]....
        /*00f8*/ 	.word	0x0000ca50


	//   ....[18]....
        /*00fc*/ 	.word	0x0000cab0


	//   ....[19]....
        /*0100*/ 	.word	0x0000cb10


	//----- nvinfo : EIATTR_VRC_CTA_INIT_COUNT
	.align		4
.L_6446:
        /*0104*/ 	.byte	0x02, 0x4a
	.zero		1
	.zero		1


	//----- nvinfo : EIATTR_SYSCALL_OFFSETS
	.align		4
        /*0108*/ 	.byte	0x04, 0x46
        /*010a*/ 	.short	(.L_6448 - .L_6447)


	//   ....[0]....
.L_6447:
        /*010c*/ 	.word	0x000001c0


	//----- nvinfo : EIATTR_EXIT_INSTR_OFFSETS
	.align		4
.L_6448:
        /*0110*/ 	.byte	0x04, 0x1c
        /*0112*/ 	.short	(.L_6450 - .L_6449)


	//   ....[0]....
.L_6449:
        /*0114*/ 	.word	0x00000250


	//   ....[1]....
        /*0118*/ 	.word	0x0000bb20


	//----- nvinfo : EIATTR_CRS_STACK_SIZE
	.align		4
.L_6450:
        /*011c*/ 	.byte	0x04, 0x1e
        /*011e*/ 	.short	(.L_6452 - .L_6451)
.L_6451:
        /*0120*/ 	.word	0x00000000


	//----- nvinfo : EIATTR_CBANK_PARAM_SIZE
	.align		4
.L_6452:
        /*0124*/ 	.byte	0x03, 0x19
        /*0126*/ 	.short	0x0098


	//----- nvinfo : EIATTR_PARAM_CBANK
	.align		4
        /*0128*/ 	.byte	0x04, 0x0a
        /*012a*/ 	.short	(.L_6454 - .L_6453)
	.align		4
.L_6453:
        /*012c*/ 	.word	index@(.nv.constant0._Z15SoftmaxWarpImplI22BroadcastScaleMaskLoadIffbLm4EiE11DirectStoreIffEfLi1ELi19ELi32ELi1ELb1EL9Algorithm0EEvT_T0_ll)
        /*0130*/ 	.short	0x0380
        /*0132*/ 	.short	0x0098


	//----- nvinfo : EIATTR_SW_WAR
	.align		4
.L_6454:
        /*0134*/ 	.byte	0x04, 0x36
        /*0136*/ 	.short	(.L_6456 - .L_6455)
.L_6455:
        /*0138*/ 	.word	0x00000008
.L_6456:


//--------------------- .nv.info._Z15SoftmaxWarpImplI22BroadcastScaleMaskLoadIffbLm4EiE11DirectStoreIffEfLi1ELi19ELi32ELi1ELb0EL9Algorithm0EEvT_T0_ll --------------------------
	.section	.nv.info._Z15SoftmaxWarpImplI22BroadcastScaleMaskLoadIffbLm4EiE11DirectStoreIffEfLi1ELi19ELi32ELi1ELb0EL9Algorithm0EEvT_T0_ll,"",@"SHT_CUDA_INFO"
	.sectionflags	@""
	.align	4


	//----- nvinfo : EIATTR_CUDA_API_VERSION
	.align		4
        /*0000*/ 	.byte	0x04, 0x37
        /*0002*/ 	.short	(.L_6458 - .L_6457)
.L_6457:
        /*0004*/ 	.word	0x00000082


	//----- nvinfo : EIATTR_KPARAM_INFO
	.align		4
.L_6458:
        /*0008*/ 	.byte	0x04, 0x17
        /*000a*/ 	.short	(.L_6460 - .L_6459)
.L_6459:
        /*000c*/ 	.word	0x00000000
        /*0010*/ 	.short	0x0003
        /*0012*/ 	.short	0x0090
        /*0014*/ 	.byte	0x00, 0xf0, 0x21, 0x00


	//----- nvinfo : EIATTR_KPARAM_INFO
	.align		4
.L_6460:
        /*0018*/ 	.byte	0x04, 0x17
        /*001a*/ 	.short	(.L_6462 - .L_6461)
.L_6461:
        /*001c*/ 	.word	0x00000000
        /*0020*/ 	.short	0x0002
        /*0022*/ 	.short	0x0088
        /*0024*/ 	.byte	0x00, 0xf0, 0x21, 0x00


	//----- nvinfo : EIATTR_KPARAM_INFO
	.align		4
.L_6462:
        /*0028*/ 	.byte	0x04, 0x17
        /*002a*/ 	.short	(.L_6464 - .L_6463)
.L_6463:
        /*002c*/ 	.word	0x00000000
        /*0030*/ 	.short	0x0001
        /*0032*/ 	.short	0x0078
        /*0034*/ 	.byte	0x00, 0xf0, 0x41, 0x00


	//----- nvinfo : EIATTR_KPARAM_INFO
	.align		4
.L_6464:
        /*0038*/ 	.byte	0x04, 0x17
        /*003a*/ 	.short	(.L_6466 - .L_6465)
.L_6465:
        /*003c*/ 	.word	0x00000000
        /*0040*/ 	.short	0x0000
        /*0042*/ 	.short	0x0000
        /*0044*/ 	.byte	0x00, 0xf0, 0xe1, 0x01


	//----- nvinfo : EIATTR_SPARSE_MMA_MASK
	.align		4
.L_6466:
        /*0048*/ 	.byte	0x03, 0x50
        /*004a*/ 	.short	0x0000


	//----- nvinfo : EIATTR_MAXREG_COUNT
	.align		4
        /*004c*/ 	.byte	0x03, 0x1b
        /*004e*/ 	.short	0x00ff


	//----- nvinfo : EIATTR_EXTERNS
	.align		4
        /*0050*/ 	.byte	0x04, 0x0f
        /*0052*/ 	.short	(.L_6468 - .L_6467)


	//   ....[0]....
	.align		4
.L_6467:
        /*0054*/ 	.word	index@(__assertfail)


	//----- nvinfo : EIATTR_MERCURY_ISA_VERSION
	.align		4
.L_6468:
        /*0058*/ 	.byte	0x03, 0x5f
        /*005a*/ 	.short	0x0101


	//----- nvinfo : EIATTR_COOP_GROUP_MASK_REGIDS
	.align		4
        /*005c*/ 	.byte	0x04, 0x29
        /*005e*/ 	.short	(.L_6470 - .L_6469)


	//   ....[0]....
.L_6469:
        /*0060*/ 	.word	0xffffffff


	//   ....[1]....
        /*0064*/ 	.word	0xffffffff


	//   ....[2]....
        /*0068*/ 	.word	0xffffffff


	//   ....[3]....
        /*006c*/ 	.word	0xffffffff


	//   ....[4]....
        /*0070*/ 	.word	0xffffffff


	//   ....[5]....
        /*0074*/ 	.word	0xffffffff


	//   ....[6]....
        /*0078*/ 	.word	0xffffffff


	//   ....[7]....
        /*007c*/ 	.word	0xffffffff


	//   ....[8]....
        /*0080*/ 	.word	0xffffffff


	//   ....[9]....
        /*0084*/ 	.word	0xffffffff


	//   ....[10]....
        /*0088*/ 	.word	0x0500000f


	//   ....[11]....
        /*008c*/ 	.word	0x0500000f


	//   ....[12]....
        /*0090*/ 	.word	0x0500000f


	//   ....[13]....
        /*0094*/ 	.word	0x0500000f


	//   ....[14]....
        /*0098*/ 	.word	0x0500000f


	//   ....[15]....
        /*009c*/ 	.word	0x0500000f


	//   ....[16]....
        /*00a0*/ 	.word	0x0500000f


	//   ....[17]....
        /*00a4*/ 	.word	0x0500000f


	//   ....[18]....
        /*00a8*/ 	.word	0x0500000f


	//   ....[19]....
        /*00ac*/ 	.word	0x0500000f


	//----- nvinfo : EIATTR_COOP_GROUP_INSTR_OFFSETS
	.align		4
.L_6470:
        /*00b0*/ 	.byte	0x04, 0x28
        /*00b2*/ 	.short	(.L_6472 - .L_6471)


	//   ....[0]....
.L_6471:
        /*00b4*/ 	.word	0x00005900


	//   ....[1]....
        /*00b8*/ 	.word	0x00005940


	//   ....[2]....
        /*00bc*/ 	.word	0x00005960


	//   ....[3]....
        /*00c0*/ 	.word	0x00005980


	//   ....[4]....
        /*00c4*/ 	.word	0x000059a0


	//   ....[5]....
        /*00c8*/ 	.word	0x000065a0


	//   ....[6]....
        /*00cc*/ 	.word	0x000065c0


	//   ....[7]....
        /*00d0*/ 	.word	0x000065e0


	//   ....[8]....
        /*00d4*/ 	.word	0x00006600


	//   ....[9]....
        /*00d8*/ 	.word	0x00006620


	//   ....[10]....
        /*00dc*/ 	.word	0x00007c00


	//   ....[11]....
        /*00e0*/ 	.word	0x00007c80


	//   ....[12]....
        /*00e4*/ 	.word	0x00007ce0


	//   ....[13]....
        /*00e8*/ 	.word	0x00007d40


	//   ....[14]....
        /*00ec*/ 	.word	0x00007da0


	//   ....[15]....
        /*00f0*/ 	.word	0x00008a10


	//   ....[16]....
        /*00f4*/ 	.word	0x00008a70


	//   ....[17]....
        /*00f8*/ 	.word	0x00008ad0


	//   ....[18]....
        /*00fc*/ 	.word	0x00008b30


	//   ....[19]....
        /*0100*/ 	.word	0x00008b90


	//----- nvinfo : EIATTR_VRC_CTA_INIT_COUNT
	.align		4
.L_6472:
        /*0104*/ 	.byte	0x02, 0x4a
	.zero		1
	.zero		1


	//----- nvinfo : EIATTR_SYSCALL_OFFSETS
	.align		4
        /*0108*/ 	.byte	0x04, 0x46
        /*010a*/ 	.short	(.L_6474 - .L_6473)


	//   ....[0]....
.L_6473:
        /*010c*/ 	.word	0x000001d0


	//----- nvinfo : EIATTR_EXIT_INSTR_OFFSETS
	.align		4
.L_6474:
        /*0110*/ 	.byte	0x04, 0x1c
        /*0112*/ 	.short	(.L_6476 - .L_6475)


	//   ....[0]....
.L_6475:
        /*0114*/ 	.word	0x00000280


	//   ....[1]....
        /*0118*/ 	.word	0x00007ba0


	//----- nvinfo : EIATTR_CRS_STACK_SIZE
	.align		4
.L_6476:
        /*011c*/ 	.byte	0x04, 0x1e
        /*011e*/ 	.short	(.L_6478 - .L_6477)
.L_6477:
        /*0120*/ 	.word	0x00000000


	//----- nvinfo : EIATTR_CBANK_PARAM_SIZE
	.align		4
.L_6478:
        /*0124*/ 	.byte	0x03, 0x19
        /*0126*/ 	.short	0x0098


	//----- nvinfo : EIATTR_PARAM_CBANK
	.align		4
        /*0128*/ 	.byte	0x04, 0x0a
        /*012a*/ 	.short	(.L_6480 - .L_6479)
	.align		4
.L_6479:
        /*012c*/ 	.word	index@(.nv.constant0._Z15SoftmaxWarpImplI22BroadcastScaleMaskLoadIffbLm4EiE11DirectStoreIffEfLi1ELi19ELi32ELi1ELb0EL9Algorithm0EEvT_T0_ll)
        /*0130*/ 	.short	0x0380
        /*0132*/ 	.short	0x0098


	//----- nvinfo : EIATTR_SW_WAR
	.align		4
.L_6480:
        /*0134*/ 	.byte	0x04, 0x36
        /*0136*/ 	.short	(.L_6482 - .L_6481)
.L_6481:
        /*0138*/ 	.word	0x00000008
.L_6482:


//--------------------- .nv.info._Z15SoftmaxWarpImplI22BroadcastScaleMaskLoadIffbLm4EiE11DirectStoreIffEfLi1ELi18ELi32ELi1ELb1EL9Algorithm0EEvT_T0_ll --------------------------
	.section	.nv.info._Z15SoftmaxWarpImplI22BroadcastScaleMaskLoadIffbLm4EiE11DirectStoreIffEfLi1ELi18ELi32ELi1ELb1EL9Algorithm0EEvT_T0_ll,"",@"SHT_CUDA_INFO"
	.sectionflags	@""
	.align	4


	//----- nvinfo : EIATTR_CUDA_API_VERSION
	.align		4
        /*0000*/ 	.byte	0x04, 0x37
        /*0002*/ 	.short	(.L_6484 - .L_6483)
.L_6483:
        /*0004*/ 	.word	0x00000082


	//----- nvinfo : EIATTR_KPARAM_INFO
	.align		4
.L_6484:
        /*0008*/ 	.byte	0x04, 0x17
        /*000a*/ 	.short	(.L_6486 - .L_6485)
.L_6485:
        /*000c*/ 	.word	0x00000000
        /*0010*/ 	.short	0x0003
        /*0012*/ 	.short	0x0090
        /*0014*/ 	.byte	0x00, 0xf0, 0x21, 0x00


	//----- nvinfo : EIATTR_KPARAM_INFO
	.align		4
.L_6486:
        /*0018*/ 	.byte	0x04, 0x17
        /*001a*/ 	.short	(.L_6488 - .L_6487)
.L_6487:
        /*001c*/ 	.word	0x00000000
        /*0020*/ 	.short	0x0002
        /*0022*/ 	.short	0x0088
        /*0024*/ 	.byte	0x00, 0xf0, 0x21, 0x00


	//----- nvinfo : EIATTR_KPARAM_INFO
	.align		4
.L_6488:
        /*0028*/ 	.byte	0x04, 0x17
        /*002a*/ 	.short	(.L_6490 - .L_6489)
.L_6489:
        /*002c*/ 	.word	0x00000000
        /*0030*/ 	.short	0x0001
        /*0032*/ 	.short	0x0078
        /*0034*/ 	.byte	0x00, 0xf0, 0x41, 0x00


	//----- nvinfo : EIATTR_KPARAM_INFO
	.align		4
.L_6490:
        /*0038*/ 	.byte	0x04, 0x17
        /*003a*/ 	.short	(.L_6492 - .L_6491)
.L_6491:
        /*003c*/ 	.word	0x00000000
        /*0040*/ 	.short	0x0000
        /*0042*/ 	.short	0x0000
        /*0044*/ 	.byte	0x00, 0xf0, 0xe1, 0x01


	//----- nvinfo : EIATTR_SPARSE_MMA_MASK
	.align		4
.L_6492:
        /*0048*/ 	.byte	0x03, 0x50
        /*004a*/ 	.short	0x0000


	//----- nvinfo : EIATTR_MAXREG_COUNT
	.align		4
        /*004c*/ 	.byte	0x03, 0x1b
        /*004e*/ 	.short	0x00ff


	//----- nvinfo : EIATTR_EXTERNS
	.align		4
        /*0050*/ 	.byte	0x04, 0x0f
        /*0052*/ 	.short	(.L_6494 - .L_6493)


	//   ....[0]....
	.align		4
.L_6493:
        /*0054*/ 	.word	index@(__assertfail)


	//----- nvinfo : EIATTR_MERCURY_ISA_VERSION
	.align		4
.L_6494:
        /*0058*/ 	.byte	0x03, 0x5f
        /*005a*/ 	.short	0x0101


	//----- nvinfo : EIATTR_COOP_GROUP_MASK_REGIDS
	.align		4
        /*005c*/ 	.byte	0x04, 0x29
        /*005e*/ 	.short	(.L_6496 - .L_6495)


	//   ....[0]....
.L_6495:
        /*0060*/ 	.word	0xffffffff


	//   ....[1]....
        /*0064*/ 	.word	0xffffffff


	//   ....[2]....
        /*0068*/ 	.word	0xffffffff


	//   ....[3]....
        /*006c*/ 	.word	0xffffffff


	//   ....[4]....
        /*0070*/ 	.word	0xffffffff


	//   ....[5]....
        /*0074*/ 	.word	0xffffffff


	//   ....[6]....
        /*0078*/ 	.word	0xffffffff


	//   ....[7]....
        /*007c*/ 	.word	0xffffffff


	//   ....[8]....
        /*0080*/ 	.word	0xffffffff


	//   ....[9]....
        /*0084*/ 	.word	0xffffffff


	//   ....[10]....
        /*0088*/ 	.word	0x0500000f


	//   ....[11]....
        /*008c*/ 	.word	0x0500000f


	//   ....[12]....
        /*0090*/ 	.word	0x0500000f


	//   ....[13]....
        /*0094*/ 	.word	0x0500000f


	//   ....[14]....
        /*0098*/ 	.word	0x0500000f


	//   ....[15]....
        /*009c*/ 	.word	0x0500000f


	//   ....[16]....
        /*00a0*/ 	.word	0x0500000f


	//   ....[17]....
        /*00a4*/ 	.word	0x0500000f


	//   ....[18]....
        /*00a8*/ 	.word	0x0500000f


	//   ....[19]....
        /*00ac*/ 	.word	0x0500000f


	//----- nvinfo : EIATTR_COOP_GROUP_INSTR_OFFSETS
	.align		4
.L_6496:
        /*00b0*/ 	.byte	0x04, 0x28
        /*00b2*/ 	.short	(.L_6498 - .L_6497)


	//   ....[0]....
.L_6497:
        /*00b4*/ 	.word	0x00008d60


	//   ....[1]....
        /*00b8*/ 	.word	0x00008da0


	//   ....[2]....
        /*00bc*/ 	.word	0x00008dc0


	//   ....[3]....
        /*00c0*/ 	.word	0x00008de0


	//   ....[4]....
        /*00c4*/ 	.word	0x00008e00


	//   ....[5]....
        /*00c8*/ 	.word	0x00009960


	//   ....[6]....
        /*00cc*/ 	.word	0x00009980


	//   ....[7]....
        /*00d0*/ 	.word	0x000099a0


	//   ....[8]....
        /*00d4*/ 	.word	0x000099c0


	//   ....[9]....
        /*00d8*/ 	.word	0x000099e0


	//   ....[10]....
        /*00dc*/ 	.word	0x0000b1f0


	//   ....[11]....
        /*00e0*/ 	.word	0x0000b270


	//   ....[12]....
        /*00e4*/ 	.word	0x0000b2d0


	//   ....[13]....
        /*00e8*/ 	.word	0x0000b330


	//   ....[14]....
        /*00ec*/ 	.word	0x0000b390


	//   ....[15]....
        /*00f0*/ 	.word	0x0000bf60


	//   ....[16]....
        /*00f4*/ 	.word	0x0000bfc0


	//   ....[17]....
        /*00f8*/ 	.word	0x0000c020


	//   ....[18]....
        /*00fc*/ 	.word	0x0000c080


	//   ....[19]....
        /*0100*/ 	.word	0x0000c0e0


	//----- nvinfo : EIATTR_VRC_CTA_INIT_COUNT
	.align		4
.L_6498:
        /*0104*/ 	.byte	0x02, 0x4a
	.zero		1
	.zero		1


	//----- nvinfo : EIATTR_SYSCALL_OFFSETS
	.align		4
        /*0108*/ 	.byte	0x04, 0x46
        /*010a*/ 	.short	(.L_6500 - .L_6499)


	//   ....[0]....
.L_6499:
        /*010c*/ 	.word	0x000001c0


	//----- nvinfo : EIATTR_EXIT_INSTR_OFFSETS
	.align		4
.L_6500:
        /*0110*/ 	.byte	0x04, 0x1c
        /*0112*/ 	.short	(.L_6502 - .L_6501)


	//   ....[0]....
.L_6501:
        /*0114*/ 	.word	0x00000250


	//   ....[1]....
        /*0118*/ 	.word	0x0000b190


	//----- nvinfo : EIATTR_CRS_STACK_SIZE
	.align		4
.L_6502:
        /*011c*/ 	.byte	0x04, 0x1e
        /*011e*/ 	.short	(.L_6504 - .L_6503)
.L_6503:
        /*0120*/ 	.word	0x00000000


	//----- nvinfo : EIATTR_CBANK_PARAM_SIZE
	.align		4
.L_6504:
        /*0124*/ 	.byte	0x03, 0x19
        /*0126*/ 	.short	0x0098


	//----- nvinfo : EIATTR_PARAM_CBANK
	.align		4
        /*0128*/ 	.byte	0x04, 0x0a
        /*012a*/ 	.short	(.L_6506 - .L_6505)
	.align		4
.L_6505:
        /*012c*/ 	.word	index@(.nv.constant0._Z15SoftmaxWarpImplI22BroadcastScaleMaskLoadIffbLm4EiE11DirectStoreIffEfLi1ELi18ELi32ELi1ELb1EL9Algorithm0EEvT_T0_ll)
        /*0130*/ 	.short	0x0380
        /*0132*/ 	.short	0x0098


	//----- nvinfo : EIATTR_SW_WAR
	.align		4
.L_6506:
        /*0134*/ 	.byte	0x04, 0x36
        /*0136*/ 	.short	(.L_6508 - .L_6507)
.L_6507:
        /*0138*/ 	.word	0x00000008
.L_6508:


//--------------------- .nv.info._Z15SoftmaxWarpImplI22BroadcastScaleMaskLoadIffbLm4EiE11DirectStoreIffEfLi1ELi18ELi32ELi1ELb0EL9Algorithm0EEvT_T0_ll --------------------------
	.section	.nv.info._Z15SoftmaxWarpImplI22BroadcastScaleMaskLoadIffbLm4EiE11DirectStoreIffEfLi1ELi18ELi32ELi1ELb0EL9Algorithm0EEvT_T0_ll,"",@"SHT_CUDA_INFO"
	.sectionflags	@""
	.align	4


	//----- nvinfo : EIATTR_CUDA_API_VERSION
	.align		4
        /*0000*/ 	.byte	0x04, 0x37
        /*0002*/ 	.short	(.L_6510 - .L_6509)
.L_6509:
        /*0004*/ 	.word	0x00000082


	//----- nvinfo : EIATTR_KPARAM_INFO
	.align		4
.L_6510:
        /*0008*/ 	.byte	0x04, 0x17
        /*000a*/ 	.short	(.L_6512 - .L_6511)
.L_6511:
        /*000c*/ 	.word	0x00000000
        /*0010*/ 	.short	0x0003
        /*0012*/ 	.short	0x0090
        /*0014*/ 	.byte	0x00, 0xf0, 0x21, 0x00


	//----- nvinfo : EIATTR_KPARAM_INFO
	.align		4
.L_6512:
        /*0018*/ 	.byte	0x04, 0x17
        /*001a*/ 	.short	(.L_6514 - .L_6513)
.L_6513:
        /*001c*/ 	.word	0x00000000
        /*0020*/ 	.short	0x0002
        /*0022*/ 	.short	0x0088
        /*0024*/ 	.byte	0x00, 0xf0, 0x21, 0x00


	//----- nvinfo : EIATTR_KPARAM_INFO
	.align		4
.L_6514:
        /*0028*/ 	.byte	0x04, 0x17
        /*002a*/ 	.short	(.L_6516 - .L_6515)
.L_6515:
        /*002c*/ 	.word	0x00000000
        /*0030*/ 	.short	0x0001
        /*0032*/ 	.short	0x0078
        /*0034*/ 	.byte	0x00, 0xf0, 0x41, 0x00


	//----- nvinfo : EIATTR_KPARAM_INFO
	.align		4
.L_6516:
        /*0038*/ 	.byte	0x04, 0x17
        /*003a*/ 	.short	(.L_6518 - .L_6517)
.L_6517:
        /*003c*/ 	.word	0x00000000
        /*0040*/ 	.short	0x0000
        /*0042*/ 	.short	0x0000
        /*0044*/ 	.byte	0x00, 0xf0, 0xe1, 0x01


	//----- nvinfo : EIATTR_SPARSE_MMA_MASK
	.align		4
.L_6518:
        /*0048*/ 	.byte	0x03, 0x50
        /*004a*/ 	.short	0x0000


	//----- nvinfo : EIATTR_MAXREG_COUNT
	.align		4
        /*004c*/ 	.byte	0x03, 0x1b
        /*004e*/ 	.short	0x00ff


	//----- nvinfo : EIATTR_EXTERNS
	.align		4
        /*0050*/ 	.byte	0x04, 0x0f
        /*0052*/ 	.short	(.L_6520 - .L_6519)


	//   ....[0]....
	.align		4
.L_6519:
        /*0054*/ 	.word	index@(__assertfail)


	//----- nvinfo : EIATTR_MERCURY_ISA_VERSION
	.align		4
.L_6520:
        /*0058*/ 	.byte	0x03, 0x5f
        /*005a*/ 	.short	0x0101


	//----- nvinfo : EIATTR_COOP_GROUP_MASK_REGIDS
	.align		4
        /*005c*/ 	.byte	0x04, 0x29
        /*005e*/ 	.short	(.L_6522 - .L_6521)


	//   ....[0]....
.L_6521:
        /*0060*/ 	.word	0xffffffff


	//   ....[1]....
        /*0064*/ 	.word	0xffffffff


	//   ....[2]....
        /*0068*/ 	.word	0xffffffff


	//   ....[3]....
        /*006c*/ 	.word	0xffffffff


	//   ....[4]....
        /*0070*/ 	.word	0xffffffff


	//   ....[5]....
        /*0074*/ 	.word	0xffffffff


	//   ....[6]....
        /*0078*/ 	.word	0xffffffff


	//   ....[7]....
        /*007c*/ 	.word	0xffffffff


	//   ....[8]....
        /*0080*/ 	.word	0xffffffff


	//   ....[9]....
        /*0084*/ 	.word	0xffffffff


	//   ....[10]....
        /*0088*/ 	.word	0x0500000f


	//   ....[11]....
        /*008c*/ 	.word	0x0500000f


	//   ....[12]....
        /*0090*/ 	.word	0x0500000f


	//   ....[13]....
        /*0094*/ 	.word	0x0500000f


	//   ....[14]....
        /*0098*/ 	.word	0x0500000f


	//   ....[15]....
        /*009c*/ 	.word	0x0500000f


	//   ....[16]....
        /*00a0*/ 	.word	0x0500000f


	//   ....[17]....
        /*00a4*/ 	.word	0x0500000f


	//   ....[18]....
        /*00a8*/ 	.word	0x0500000f


	//   ....[19]....
        /*00ac*/ 	.word	0x0500000f


	//----- nvinfo : EIATTR_COOP_GROUP_INSTR_OFFSETS
	.align		4
.L_6522:
        /*00b0*/ 	.byte	0x04, 0x28
        /*00b2*/ 	.short	(.L_6524 - .L_6523)


	//   ....[0]....
.L_6523:
        /*00b4*/ 	.word	0x000054d0


	//   ....[1]....
        /*00b8*/ 	.word	0x00005510


	//   ....[2]....
        /*00bc*/ 	.word	0x00005530


	//   ....[3]....
        /*00c0*/ 	.word	0x00005550


	//   ....[4]....
        /*00c4*/ 	.word	0x00005570


	//   ....[5]....
        /*00c8*/ 	.word	0x000060d0


	//   ....[6]....
        /*00cc*/ 	.word	0x000060f0


	//   ....[7]....
        /*00d0*/ 	.word	0x00006110


	//   ....[8]....
        /*00d4*/ 	.word	0x00006130


	//   ....[9]....
        /*00d8*/ 	.word	0x00006150


	//   ....[10]....
        /*00dc*/ 	.word	0x00007630


	//   ....[11]....
        /*00e0*/ 	.word	0x000076c0


	//   ....[12]....
        /*00e4*/ 	.word	0x00007720


	//   ....[13]....
        /*00e8*/ 	.word	0x00007780


	//   ....[14]....
        /*00ec*/ 	.word	0x000077e0


	//   ....[15]....
        /*00f0*/ 	.word	0x000083a0


	//   ....[16]....
        /*00f4*/ 	.word	0x00008400


	//   ....[17]....
        /*00f8*/ 	.word	0x00008460


	//   ....[18]....
        /*00fc*/ 	.word	0x000084c0


	//   ....[19]....
        /*0100*/ 	.word	0x00008520


	//----- nvinfo : EIATTR_VRC_CTA_INIT_COUNT
	.align		4
.L_6524:
        /*0104*/ 	.byte	0x02, 0x4a
	.zero		1
	.zero		1


	//----- nvinfo : EIATTR_SYSCALL_OFFSETS
	.align		4
        /*0108*/ 	.byte	0x04, 0x46
        /*010a*/ 	.short	(.L_6526 - .L_6525)


	//   ....[0]....
.L_6525:
        /*010c*/ 	.word	0x000001d0


	//----- nvinfo : EIATTR_EXIT_INSTR_OFFSETS
	.align		4
.L_6526:
        /*0110*/ 	.byte	0x04, 0x1c
        /*0112*/ 	.short	(.L_6528 - .L_6527)


	//   ....[0]....
.L_6527:
        /*0114*/ 	.word	0x00000280


	//   ....[1]....
        /*0118*/ 	.word	0x000075d0


	//----- nvinfo : EIATTR_CRS_STACK_SIZE
	.align		4
.L_6528:
        /*011c*/ 	.byte	0x04, 0x1e
        /*011e*/ 	.short	(.L_6530 - .L_6529)
.L_6529:
        /*0120*/ 	.word	0x00000000


	//----- nvinfo : EIATTR_CBANK_PARAM_SIZE
	.align		4
.L_6530:
        /*0124*/ 	.byte	0x03, 0x19
        /*0126*/ 	.short	0x0098


	//----- nvinfo : EIATTR_PARAM_CBANK
	.align		4
        /*0128*/ 	.byte	0x04, 0x0a
        /*012a*/ 	.short	(.L_6532 - .L_6531)
	.align		4
.L_6531:
        /*012c*/ 	.word	index@(.nv.constant0._Z15SoftmaxWarpImplI22BroadcastScaleMaskLoadIffbLm4EiE11DirectStoreIffEfLi1ELi18ELi32ELi1ELb0EL9Algorithm0EEvT_T0_ll)
        /*0130*/ 	.short	0x0380
        /*0132*/ 	.short	0x0098


	//----- nvinfo : EIATTR_SW_WAR
	.align		4
.L_6532:
        /*0134*/ 	.byte	0x04, 0x36
        /*0136*/ 	.short	(.L_6534 - .L_6533)
.L_6533:
        /*0138*/ 	.word	0x00000008
.L_6534:


//--------------------- .nv.info._Z15SoftmaxWarpImplI22BroadcastScaleMaskLoadIffbLm4EiE11DirectStoreIffEfLi1ELi17ELi32ELi1ELb1EL9Algorithm0EEvT_T0_ll --------------------------
	.section	.nv.info._Z15SoftmaxWarpImplI22BroadcastScaleMaskLoadIffbLm4EiE11DirectStoreIffEfLi1ELi17ELi32ELi1ELb1EL9Algorithm0EEvT_T0_ll,"",@"SHT_CUDA_INFO"
	.sectionflags	@""
	.align	4


	//----- nvinfo : EIATTR_CUDA_API_VERSION
	.align		4
        /*0000*/ 	.byte	0x04, 0x37
        /*0002*/ 	.short	(.L_6536 - .L_6535)
.L_6535:
        /*0004*/ 	.word	0x00000082


	//----- nvinfo : EIATTR_KPARAM_INFO
	.align		4
.L_6536:
        /*0008*/ 	.byte	0x04, 0x17
        /*000a*/ 	.short	(.L_6538 - .L_6537)
.L_6537:
        /*000c*/ 	.word	0x00000000
        /*0010*/ 	.short	0x0003
        /*0012*/ 	.short	0x0090
        /*0014*/ 	.byte	0x00, 0xf0, 0x21, 0x00


	//----- nvinfo : EIATTR_KPARAM_INFO
	.align		4
.L_6538:
        /*0018*/ 	.byte	0x04, 0x17
        /*001a*/ 	.short	(.L_6540 - .L_6539)
.L_6539:
        /*001c*/ 	.word	0x00000000
        /*0020*/ 	.short	0x0002
        /*0022*/ 	.short	0x0088
        /*0024*/ 	.byte	0x00, 0xf0, 0x21, 0x00


	//----- nvinfo : EIATTR_KPARAM_INFO
	.align		4
.L_6540:
        /*0028*/ 	.byte	0x04, 0x17
        /*002a*/ 	.short	(.L_6542 - .L_6541)
.L_6541:
        /*002c*/ 	.word	0x00000000
        /*0030*/ 	.short	0x0001
        /*0032*/ 	.short	0x0078
        /*0034*/ 	.byte	0x00, 0xf0, 0x41, 0x00


	//----- nvinfo : EIATTR_KPARAM_INFO
	.align		4
.L_6542:
        /*0038*/ 	.byte	0x04, 0x17
        /*003a*/ 	.short	(.L_6544 - .L_6543)
.L_6543:
        /*003c*/ 	.word	0x00000000
        /*0040*/ 	.short	0x0000
        /*0042*/ 	.short	0x0000
        /*0044*/ 	.byte	0x00, 0xf0, 0xe1, 0x01


	//----- nvinfo : EIATTR_SPARSE_MMA_MASK
	.align		4
.L_6544:
        /*0048*/ 	.byte	0x03, 0x50
        /*004a*/ 	.short	0x0000


	//----- nvinfo : EIATTR_MAXREG_COUNT
	.align		4
        /*004c*/ 	.byte	0x03, 0x1b
        /*004e*/ 	.short	0x00ff


	//----- nvinfo : EIATTR_EXTERNS
	.align		4
        /*0050*/ 	.byte	0x04, 0x0f
        /*0052*/ 	.short	(.L_6546 - .L_6545)


	//   ....[0]....
	.align		4
.L_6545:
        /*0054*/ 	.word	index@(__assertfail)


	//----- nvinfo : EIATTR_MERCURY_ISA_VERSION
	.align		4
.L_6546:
        /*0058*/ 	.byte	0x03, 0x5f
        /*005a*/ 	.short	0x0101


	//----- nvinfo : EIATTR_COOP_GROUP_MASK_REGIDS
	.align		4
        /*005c*/ 	.byte	0x04, 0x29
        /*005e*/ 	.short	(.L_6548 - .L_6547)


	//   ....[0]....
.L_6547:
        /*0060*/ 	.word	0xffffffff


	//   ....[1]....
        /*0064*/ 	.word	0xffffffff


	//   ....[2]....
        /*0068*/ 	.word	0xffffffff


	//   ....[3]....
        /*006c*/ 	.word	0xffffffff


	//   ....[4]....
        /*0070*/ 	.word	0xffffffff


	//   ....[5]....
        /*0074*/ 	.word	0xffffffff


	//   ....[6]....
        /*0078*/ 	.word	0xffffffff


	//   ....[7]....
        /*007c*/ 	.word	0xffffffff


	//   ....[8]....
        /*0080*/ 	.word	0xffffffff


	//   ....[9]....
        /*0084*/ 	.word	0xffffffff


	//   ....[10]....
        /*0088*/ 	.word	0x0500000f


	//   ....[11]....
        /*008c*/ 	.word	0x0500000f


	//   ....[12]....
        /*0090*/ 	.word	0x0500000f


	//   ....[13]....
        /*0094*/ 	.word	0x0500000f


	//   ....[14]....
        /*0098*/ 	.word	0x0500000f


	//   ....[15]....
        /*009c*/ 	.word	0x0500000f


	//   ....[16]....
        /*00a0*/ 	.word	0x0500000f


	//   ....[17]....
        /*00a4*/ 	.word	0x0500000f


	//   ....[18]....
        /*00a8*/ 	.word	0x0500000f


	//   ....[19]....
        /*00ac*/ 	.word	0x0500000f


	//----- nvinfo : EIATTR_COOP_GROUP_INSTR_OFFSETS
	.align		4
.L_6548:
        /*00b0*/ 	.byte	0x04, 0x28
        /*00b2*/ 	.short	(.L_6550 - .L_6549)


	//   ....[0]....
.L_6549:
        /*00b4*/ 	.word	0x00008590


	//   ....[1]....
        /*00b8*/ 	.word	0x000085d0


	//   ....[2]....
        /*00bc*/ 	.word	0x000085f0


	//   ....[3]....
        /*00c0*/ 	.word	0x00008610


	//   ....[4]....
        /*00c4*/ 	.word	0x00008630


	//   ....[5]....
        /*00c8*/ 	.word	0x000090f0


	//   ....[6]....
        /*00cc*/ 	.word	0x00009110


	//   ....[7]....
        /*00d0*/ 	.word	0x00009130


	//   ....[8]....
        /*00d4*/ 	.word	0x00009150


	//   ....[9]....
        /*00d8*/ 	.word	0x00009170


	//   ....[10]....
        /*00dc*/ 	.word	0x0000a830


	//   ....[11]....
        /*00e0*/ 	.word	0x0000a8b0


	//   ....[12]....
        /*00e4*/ 	.word	0x0000a910


	//   ....[13]....
        /*00e8*/ 	.word	0x0000a970


	//   ....[14]....
        /*00ec*/ 	.word	0x0000a9d0


	//   ....[15]....
        /*00f0*/ 	.word	0x0000b500


	//   ....[16]....
        /*00f4*/ 	.word	0x0000b560


	//   ....[17]....
        /*00f8*/ 	.word	0x0000b5c0


	//   ....[18]....
        /*00fc*/ 	.word	0x0000b620


	//   ....[19]....
        /*0100*/ 	.word	0x0000b680


	//----- nvinfo : EIATTR_VRC_CTA_INIT_COUNT
	.align		4
.L_6550:
        /*0104*/ 	.byte	0x02, 0x4a
	.zero		1
	.zero		1


	//----- nvinfo : EIATTR_SYSCALL_OFFSETS
	.align		4
        /*0108*/ 	.byte	0x04, 0x46
        /*010a*/ 	.short	(.L_6552 - .L_6551)


	//   ....[0]....
.L_6551:
        /*010c*/ 	.word	0x000001c0


	//----- nvinfo : EIATTR_EXIT_INSTR_OFFSETS
	.align		4
.L_6552:
        /*0110*/ 	.byte	0x04, 0x1c
        /*0112*/ 	.short	(.L_6554 - .L_6553)


	//   ....[0]....
.L_6553:
        /*0114*/ 	.word	0x00000250


	//   ....[1]....
        /*0118*/ 	.word	0x0000a7d0


	//----- nvinfo : EIATTR_CRS_STACK_SIZE
	.align		4
.L_6554:
        /*011c*/ 	.byte	0x04, 0x1e
        /*011e*/ 	.short	(.L_6556 - .L_6555)
.L_6555:
        /*0120*/ 	.word	0x00000000


	//----- nvinfo : EIATTR_CBANK_PARAM_SIZE
	.align		4
.L_6556:
        /*0124*/ 	.byte	0x03, 0x19
        /*0126*/ 	.short	0x0098


	//----- nvinfo : EIATTR_PARAM_CBANK
	.align		4
        /*0128*/ 	.byte	0x04, 0x0a
        /*012a*/ 	.short	(.L_6558 - .L_6557)
	.align		4
.L_6557:
        /*012c*/ 	.word	index@(.nv.constant0._Z15SoftmaxWarpImplI22BroadcastScaleMaskLoadIffbLm4EiE11DirectStoreIffEfLi1ELi17ELi32ELi1ELb1EL9Algorithm0EEvT_T0_ll)
        /*0130*/ 	.short	0x0380
        /*0132*/ 	.short	0x0098


	//----- nvinfo : EIATTR_SW_WAR
	.align		4
.L_6558:
        /*0134*/ 	.byte	0x04, 0x36
        /*0136*/ 	.short	(.L_6560 - .L_6559)
.L_6559:
        /*0138*/ 	.word	0x00000008
.L_6560:


//--------------------- .nv.info._Z15SoftmaxWarpImplI22BroadcastScaleMaskLoadIffbLm4EiE11DirectStoreIffEfLi1ELi17ELi32ELi1ELb0EL9Algorithm0EEvT_T0_ll --------------------------
	.section	.nv.info._Z15SoftmaxWarpImplI22BroadcastScaleMaskLoadIffbLm4EiE11DirectStoreIffEfLi1ELi17ELi32ELi1ELb0EL9Algorithm0EEvT_T0_ll,"",@"SHT_CUDA_INFO"
	.sectionflags	@""
	.align	4


	//----- nvinfo : EIATTR_CUDA_API_VERSION
	.align		4
        /*0000*/ 	.byte	0x04, 0x37
        /*0002*/ 	.short	(.L_6562 - .L_6561)
.L_6561:
        /*0004*/ 	.word	0x00000082


	//----- nvinfo : EIATTR_KPARAM_INFO
	.align		4
.L_6562:
        /*0008*/ 	.byte	0x04, 0x17
        /*000a*/ 	.short	(.L_6564 - .L_6563)
.L_6563:
        /*000c*/ 	.word	0x00000000
        /*0010*/ 	.short	0x0003
        /*0012*/ 	.short	0x0090
        /*0014*/ 	.byte	0x00, 0xf0, 0x21, 0x00


	//----- nvinfo : EIATTR_KPARAM_INFO
	.align		4
.L_6564:
        /*0018*/ 	.byte	0x04, 0x17
        /*001a*/ 	.short	(.L_6566 - .L_6565)
.L_6565:
        /*001c*/ 	.word	0x00000000
        /*0020*/ 	.short	0x0002
        /*0022*/ 	.short	0x0088
        /*0024*/ 	.byte	0x00, 0xf0, 0x21, 0x00


	//----- nvinfo : EIATTR_KPARAM_INFO
	.align		4
.L_6566:
        /*0028*/ 	.byte	0x04, 0x17
        /*002a*/ 	.short	(.L_6568 - .L_6567)
.L_6567:
        /*002c*/ 	.word	0x00000000
        /*0030*/ 	.short	0x0001
        /*0032*/ 	.short	0x0078
        /*0034*/ 	.byte	0x00, 0xf0, 0x41, 0x00


	//----- nvinfo : EIATTR_KPARAM_INFO
	.align		4
.L_6568:
        /*0038*/ 	.byte	0x04, 0x17
        /*003a*/ 	.short	(.L_6570 - .L_6569)
.L_6569:
        /*003c*/ 	.word	0x00000000
        /*0040*/ 	.short	0x0000
        /*0042*/ 	.short	0x0000
        /*0044*/ 	.byte	0x00, 0xf0, 0xe1, 0x01


	//----- nvinfo : EIATTR_SPARSE_MMA_MASK
	.align		4
.L_6570:
        /*0048*/ 	.byte	0x03, 0x50
        /*004a*/ 	.short	0x0000


	//----- nvinfo : EIATTR_MAXREG_COUNT
	.align		4
        /*004c*/ 	.byte	0x03, 0x1b
        /*004e*/ 	.short	0x00ff


	//----- nvinfo : EIATTR_EXTERNS
	.align		4
        /*0050*/ 	.byte	0x04, 0x0f
        /*0052*/ 	.short	(.L_6572 - .L_6571)


	//   ....[0]....
	.align		4
.L_6571:
        /*0054*/ 	.word	index@(__assertfail)


	//----- nvinfo : EIATTR_MERCURY_ISA_VERSION
	.align		4
.L_6572:
        /*0058*/ 	.byte	0x03, 0x5f
        /*005a*/ 	.short	0x0101


	//----- nvinfo : EIATTR_COOP_GROUP_MASK_REGIDS
	.align		4
        /*005c*/ 	.byte	0x04, 0x29
        /*005e*/ 	.short	(.L_6574 - .L_6573)


	//   ....[0]....
.L_6573:
        /*0060*/ 	.word	0xffffffff


	//   ....[1]....
        /*0064*/ 	.word	0xffffffff


	//   ....[2]....
        /*0068*/ 	.word	0xffffffff


	//   ....[3]....
        /*006c*/ 	.word	0xffffffff


	//   ....[4]....
        /*0070*/ 	.word	0xffffffff


	//   ....[5]....
        /*0074*/ 	.word	0xffffffff


	//   ....[6]....
        /*0078*/ 	.word	0xffffffff


	//   ....[7]....
        /*007c*/ 	.word	0xffffffff


	//   ....[8]....
        /*0080*/ 	.word	0xffffffff


	//   ....[9]....
        /*0084*/ 	.word	0xffffffff


	//   ....[10]....
        /*0088*/ 	.word	0x0500000f


	//   ....[11]....
        /*008c*/ 	.word	0x0500000f


	//   ....[12]....
        /*0090*/ 	.word	0x0500000f


	//   ....[13]....
        /*0094*/ 	.word	0x0500000f


	//   ....[14]....
        /*0098*/ 	.word	0x0500000f


	//   ....[15]....
        /*009c*/ 	.word	0x0500000f


	//   ....[16]....
        /*00a0*/ 	.word	0x0500000f


	//   ....[17]....
        /*00a4*/ 	.word	0x0500000f


	//   ....[18]....
        /*00a8*/ 	.word	0x0500000f


	//   ....[19]....
        /*00ac*/ 	.word	0x0500000f


	//----- nvinfo : EIATTR_COOP_GROUP_INSTR_OFFSETS
	.align		4
.L_6574:
        /*00b0*/ 	.byte	0x04, 0x28
        /*00b2*/ 	.short	(.L_6576 - .L_6575)


	//   ....[0]....
.L_6575:
        /*00b4*/ 	.word	0x00004ff0


	//   ....[1]....
        /*00b8*/ 	.word	0x00005030


	//   ....[2]....
        /*00bc*/ 	.word	0x00005050


	//   ....[3]....
        /*00c0*/ 	.word	0x00005070


	//   ....[4]....
        /*00c4*/ 	.word	0x00005090


	//   ....[5]....
        /*00c8*/ 	.word	0x00005b50


	//   ....[6]....
        /*00cc*/ 	.word	0x00005b70


	//   ....[7]....
        /*00d0*/ 	.word	0x00005b90


	//   ....[8]....
        /*00d4*/ 	.word	0x00005bb0


	//   ....[9]....
        /*00d8*/ 	.word	0x00005bd0


	//   ....[10]....
        /*00dc*/ 	.word	0x00006fb0


	//   ....[11]....
        /*00e0*/ 	.word	0x00007030


	//   ....[12]....
        /*00e4*/ 	.word	0x00007090


	//   ....[13]....
        /*00e8*/ 	.word	0x000070f0


	//   ....[14]....
        /*00ec*/ 	.word	0x00007150


	//   ....[15]....
        /*00f0*/ 	.word	0x00007c80


	//   ....[16]....
        /*00f4*/ 	.word	0x00007ce0


	//   ....[17]....
        /*00f8*/ 	.word	0x00007d40


	//   ....[18]....
        /*00fc*/ 	.word	0x00007da0


	//   ....[19]....
        /*0100*/ 	.word	0x00007e00


	//----- nvinfo : EIATTR_VRC_CTA_INIT_COUNT
	.align		4
.L_6576:
        /*0104*/ 	.byte	0x02, 0x4a
	.zero		1
	.zero		1


	//----- nvinfo : EIATTR_SYSCALL_OFFSETS
	.align		4
        /*0108*/ 	.byte	0x04, 0x46
        /*010a*/ 	.short	(.L_6578 - .L_6577)


	//   ....[0]....
.L_6577:
        /*010c*/ 	.word	0x000001d0


	//----- nvinfo : EIATTR_EXIT_INSTR_OFFSETS
	.align		4
.L_6578:
        /*0110*/ 	.byte	0x04, 0x1c
        /*0112*/ 	.short	(.L_6580 - .L_6579)


	//   ....[0]....
.L_6579:
        /*0114*/ 	.word	0x00000280


	//   ....[1]....
        /*0118*/ 	.word	0x00006f50


	//----- nvinfo : EIATTR_CRS_STACK_SIZE
	.align		4
.L_6580:
        /*011c*/ 	.byte	0x04, 0x1e
        /*011e*/ 	.short	(.L_6582 - .L_6581)
.L_6581:
        /*0120*/ 	.word	0x00000000


	//----- nvinfo : EIATTR_CBANK_PARAM_SIZE
	.align		4
.L_6582:
        /*0124*/ 	.byte	0x03, 0x19
        /*0126*/ 	.short	0x0098


	//----- nvinfo : EIATTR_PARAM_CBANK
	.align		4
        /*0128*/ 	.byte	0x04, 0x0a
        /*012a*/ 	.short	(.L_6584 - .L_6583)
	.align		4
.L_6583:
        /*012c*/ 	.word	index@(.nv.constant0._Z15SoftmaxWarpImplI22BroadcastScaleMaskLoadIffbLm4EiE11DirectStoreIffEfLi1ELi17ELi32ELi1ELb0EL9Algorithm0EEvT_T0_ll)
        /*0130*/ 	.short	0x0380
        /*0132*/ 	.short	0x0098


	//----- nvinfo : EIATTR_SW_WAR
	.align		4
.L_6584:
        /*0134*/ 	.byte	0x04, 0x36
        /*0136*/ 	.short	(.L_6586 - .L_6585)
.L_6585:
        /*0138*/ 	.word	0x00000008
.L_6586:


//--------------------- .nv.info._Z15SoftmaxWarpImplI22BroadcastScaleMaskLoadIffbLm4EiE11DirectStoreIffEfLi1ELi16ELi32ELi1ELb1EL9Algorithm0EEvT_T0_ll --------------------------
	.section	.nv.info._Z15SoftmaxWarpImplI22BroadcastScaleMaskLoadIffbLm4EiE11DirectStoreIffEfLi1ELi16ELi32ELi1ELb1EL9Algorithm0EEvT_T0_ll,"",@"SHT_CUDA_INFO"
	.sectionflags	@""
	.align	4


	//----- nvinfo : EIATTR_CUDA_API_VERSION
	.align		4
        /*0000*/ 	.byte	0x04, 0x37
        /*0002*/ 	.short	(.L_6588 - .L_6587)
.L_6587:
        /*0004*/ 	.word	0x00000082


	//----- nvinfo : EIATTR_KPARAM_INFO
	.align		4
.L_6588:
        /*0008*/ 	.byte	0x04, 0x17
        /*000a*/ 	.short	(.L_6590 - .L_6589)
.L_6589:
        /*000c*/ 	.word	0x00000000
        /*0010*/ 	.short	0x0003
        /*0012*/ 	.short	0x0090
        /*0014*/ 	.byte	0x00, 0xf0, 0x21, 0x00


	//----- nvinfo : EIATTR_KPARAM_INFO
	.align		4
.L_6590:
        /*0018*/ 	.byte	0x04, 0x17
        /*001a*/ 	.short	(.L_6592 - .L_6591)
.L_6591:
        /*001c*/ 	.word	0x00000000
        /*0020*/ 	.short	0x0002
        /*0022*/ 	.short	0x0088
        /*0024*/ 	.byte	0x00, 0xf0, 0x21, 0x00


	//----- nvinfo : EIATTR_KPARAM_INFO
	.align		4
.L_6592:
        /*0028*/ 	.byte	0x04, 0x17
        /*002a*/ 	.short	(.L_6594 - .L_6593)
.L_6593:
        /*002c*/ 	.word	0x00000000
        /*0030*/ 	.short	0x0001
        /*0032*/ 	.short	0x0078
        /*0034*/ 	.byte	0x00, 0xf0, 0x41, 0x00


	//----- nvinfo : EIATTR_KPARAM_INFO
	.align		4
.L_6594:
        /*0038*/ 	.byte	0x04, 0x17
        /*003a*/ 	.short	(.L_6596 - .L_6595)
.L_6595:
        /*003c*/ 	.word	0x00000000
        /*0040*/ 	.short	0x0000
        /*0042*/ 	.short	0x0000
        /*0044*/ 	.byte	0x00, 0xf0, 0xe1, 0x01


	//----- nvinfo : EIATTR_SPARSE_MMA_MASK
	.align		4
.L_6596:
        /*0048*/ 	.byte	0x03, 0x50
        /*004a*/ 	.short	0x0000


	//----- nvinfo : EIATTR_MAXREG_COUNT
	.align		4
        /*004c*/ 	.byte	0x03, 0x1b
        /*004e*/ 	.short	0x00ff


	//----- nvinfo : EIATTR_EXTERNS
	.align		4
        /*0050*/ 	.byte	0x04, 0x0f
        /*0052*/ 	.short	(.L_6598 - .L_6597)


	//   ....[0]....
	.align		4
.L_6597:
        /*0054*/ 	.word	index@(__assertfail)


	//----- nvinfo : EIATTR_MERCURY_ISA_VERSION
	.align		4
.L_6598:
        /*0058*/ 	.byte	0x03, 0x5f
        /*005a*/ 	.short	0x0101


	//----- nvinfo : EIATTR_COOP_GROUP_MASK_REGIDS
	.align		4
        /*005c*/ 	.byte	0x04, 0x29
        /*005e*/ 	.short	(.L_6600 - .L_6599)


	//   ....[0]....
.L_6599:
        /*0060*/ 	.word	0xffffffff


	//   ....[1]....
        /*0064*/ 	.word	0xffffffff


	//   ....[2]....
        /*0068*/ 	.word	0xffffffff


	//   ....[3]....
        /*006c*/ 	.word	0xffffffff


	//   ....[4]....
        /*0070*/ 	.word	0xffffffff


	//   ....[5]....
        /*0074*/ 	.word	0xffffffff


	//   ....[6]....
        /*0078*/ 	.word	0xffffffff


	//   ....[7]....
        /*007c*/ 	.word	0xffffffff


	//   ....[8]....
        /*0080*/ 	.word	0xffffffff


	//   ....[9]....
        /*0084*/ 	.word	0xffffffff


	//   ....[10]....
        /*0088*/ 	.word	0x0500000f


	//   ....[11]....
        /*008c*/ 	.word	0x0500000f


	//   ....[12]....
        /*0090*/ 	.word	0x0500000f


	//   ....[13]....
        /*0094*/ 	.word	0x0500000f


	//   ....[14]....
        /*0098*/ 	.word	0x0500000f


	//   ....[15]....
        /*009c*/ 	.word	0x0500000f


	//   ....[16]....
        /*00a0*/ 	.word	0x0500000f


	//   ....[17]....
        /*00a4*/ 	.word	0x0500000f


	//   ....[18]....
        /*00a8*/ 	.word	0x0500000f


	//   ....[19]....
        /*00ac*/ 	.word	0x0500000f


	//----- nvinfo : EIATTR_COOP_GROUP_INSTR_OFFSETS
	.align		4
.L_6600:
        /*00b0*/ 	.byte	0x04, 0x28
        /*00b2*/ 	.short	(.L_6602 - .L_6601)


	//   ....[0]....
.L_6601:
        /*00b4*/ 	.word	0x00007e60


	//   ....[1]....
        /*00b8*/ 	.word	0x00007ea0


	//   ....[2]....
        /*00bc*/ 	.word	0x00007ec0


	//   ....[3]....
        /*00c0*/ 	.word	0x00007ee0


	//   ....[4]....
        /*00c4*/ 	.word	0x00007f00


	//   ....[5]....
        /*00c8*/ 	.word	0x00008920


	//   ....[6]....
        /*00cc*/ 	.word	0x00008940


	//   ....[7]....
        /*00d0*/ 	.word	0x00008960


	//   ....[8]....
        /*00d4*/ 	.word	0x00008980


	//   ....[9]....
        /*00d8*/ 	.word	0x000089a0


	//   ....[10]....
        /*00dc*/ 	.word	0x00009f00


	//   ....[11]....
        /*00e0*/ 	.word	0x00009f80


	//   ....[12]....
        /*00e4*/ 	.word	0x00009fe0


	//   ....[13]....
        /*00e8*/ 	.word	0x0000a040


	//   ....[14]....
        /*00ec*/ 	.word	0x0000a0a0


	//   ....[15]....
        /*00f0*/ 	.word	0x0000ab30


	//   ....[16]....
        /*00f4*/ 	.word	0x0000ab90


	//   ....[17]....
        /*00f8*/ 	.word	0x0000abf0


	//   ....[18]....
        /*00fc*/ 	.word	0x0000ac50


	//   ....[19]....
        /*0100*/ 	.word	0x0000acb0


	//----- nvinfo : EIATTR_VRC_CTA_INIT_COUNT
	.align		4
.L_6602:
        /*0104*/ 	.byte	0x02, 0x4a
	.zero		1
	.zero		1


	//----- nvinfo : EIATTR_SYSCALL_OFFSETS
	.align		4
        /*0108*/ 	.byte	0x04, 0x46
        /*010a*/ 	.short	(.L_6604 - .L_6603)


	//   ....[0]....
.L_6603:
        /*010c*/ 	.word	0x000001c0


	//----- nvinfo : EIATTR_EXIT_INSTR_OFFSETS
	.align		4
.L_6604:
        /*0110*/ 	.byte	0x04, 0x1c
        /*0112*/ 	.short	(.L_6606 - .L_6605)


	//   ....[0]....
.L_6605:
        /*0114*/ 	.word	0x00000250


	//   ....[1]....
        /*0118*/ 	.word	0x00009ea0


	//----- nvinfo : EIATTR_CRS_STACK_SIZE
	.align		4
.L_6606:
        /*011c*/ 	.byte	0x04, 0x1e
        /*011e*/ 	.short	(.L_6608 - .L_6607)
.L_6607:
        /*0120*/ 	.word	0x00000000


	//----- nvinfo : EIATTR_CBANK_PARAM_SIZE
	.align		4
.L_6608:
        /*0124*/ 	.byte	0x03, 0x19
        /*0126*/ 	.short	0x0098


	//----- nvinfo : EIATTR_PARAM_CBANK
	.align		4
        /*0128*/ 	.byte	0x04, 0x0a
        /*012a*/ 	.short	(.L_6610 - .L_6609)
	.align		4
.L_6609:
        /*012c*/ 	.word	index@(.nv.constant0._Z15SoftmaxWarpImplI22BroadcastScaleMaskLoadIffbLm4EiE11DirectStoreIffEfLi1ELi16ELi32ELi1ELb1EL9Algorithm0EEvT_T0_ll)
        /*0130*/ 	.short	0x0380
        /*0132*/ 	.short	0x0098


	//----- nvinfo : EIATTR_SW_WAR
	.align		4
.L_6610:
        /*0134*/ 	.byte	0x04, 0x36
        /*0136*/ 	.short	(.L_6612 - .L_6611)
.L_6611:
        /*0138*/ 	.word	0x00000008
.L_6612:


//--------------------- .nv.info._Z15SoftmaxWarpImplI22BroadcastScaleMaskLoadIffbLm4EiE11DirectStoreIffEfLi1ELi16ELi32ELi1ELb0EL9Algorithm0EEvT_T0_ll --------------------------
	.section	.nv.info._Z15SoftmaxWarpImplI22BroadcastScaleMaskLoadIffbLm4EiE11DirectStoreIffEfLi1ELi16ELi32ELi1ELb0EL9Algorithm0EEvT_T0_ll,"",@"SHT_CUDA_INFO"
	.sectionflags	@""
	.align	4


	//----- nvinfo : EIATTR_CUDA_API_VERSION
	.align		4
        /*0000*/ 	.byte	0x04, 0x37
        /*0002*/ 	.short	(.L_6614 - .L_6613)
.L_6613:
        /*0004*/ 	.word	0x00000082


	//----- nvinfo : EIATTR_KPARAM_INFO
	.align		4
.L_6614:
        /*0008*/ 	.byte	0x04, 0x17
        /*000a*/ 	.short	(.L_6616 - .L_6615)
.L_6615:
        /*000c*/ 	.word	0x00000000
        /*0010*/ 	.short	0x0003
        /*0012*/ 	.short	0x0090
        /*0014*/ 	.byte	0x00, 0xf0, 0x21, 0x00


	//----- nvinfo : EIATTR_KPARAM_INFO
	.align		4
.L_6616:
        /*0018*/ 	.byte	0x04, 0x17
        /*001a*/ 	.short	(.L_6618 - .L_6617)
.L_6617:
        /*001c*/ 	.word	0x00000000
        /*0020*/ 	.short	0x0002
        /*0022*/ 	.short	0x0088
        /*0024*/ 	.byte	0x00, 0xf0, 0x21, 0x00


	//----- nvinfo : EIATTR_KPARAM_INFO
	.align		4
.L_6618:
        /*0028*/ 	.byte	0x04, 0x17
        /*002a*/ 	.short	(.L_6620 - .L_6619)
.L_6619:
        /*002c*/ 	.word	0x00000000
        /*0030*/ 	.short	0x0001
        /*0032*/ 	.short	0x0078
        /*0034*/ 	.byte	0x00, 0xf0, 0x41, 0x00


	//----- nvinfo : EIATTR_KPARAM_INFO
	.align		4
.L_6620:
        /*0038*/ 	.byte	0x04, 0x17
        /*003a*/ 	.short	(.L_6622 - .L_6621)
.L_6621:
        /*003c*/ 	.word	0x00000000
        /*0040*/ 	.short	0x0000
        /*0042*/ 	.short	0x0000
        /*0044*/ 	.byte	0x00, 0xf0, 0xe1, 0x01


	//----- nvinfo : EIATTR_SPARSE_MMA_MASK
	.align		4
.L_6622:
        /*0048*/ 	.byte	0x03, 0x50
        /*004a*/ 	.short	0x0000


	//----- nvinfo : EIATTR_MAXREG_COUNT
	.align		4
        /*004c*/ 	.byte	0x03, 0x1b
        /*004e*/ 	.short	0x00ff


	//----- nvinfo : EIATTR_EXTERNS
	.align		4
        /*0050*/ 	.byte	0x04, 0x0f
        /*0052*/ 	.short	(.L_6624 - .L_6623)


	//   ....[0]....
	.align		4
.L_6623:
        /*0054*/ 	.word	index@(__assertfail)


	//----- nvinfo : EIATTR_MERCURY_ISA_VERSION
	.align		4
.L_6624:
        /*0058*/ 	.byte	0x03, 0x5f
        /*005a*/ 	.short	0x0101


	//----- nvinfo : EIATTR_COOP_GROUP_MASK_REGIDS
	.align		4
        /*005c*/ 	.byte	0x04, 0x29
        /*005e*/ 	.short	(.L_6626 - .L_6625)


	//   ....[0]....
.L_6625:
        /*0060*/ 	.word	0xffffffff


	//   ....[1]....
        /*0064*/ 	.word	0xffffffff


	//   ....[2]....
        /*0068*/ 	.word	0xffffffff


	//   ....[3]....
        /*006c*/ 	.word	0xffffffff


	//   ....[4]....
        /*0070*/ 	.word	0xffffffff


	//   ....[5]....
        /*0074*/ 	.word	0xffffffff


	//   ....[6]....
        /*0078*/ 	.word	0xffffffff


	//   ....[7]....
        /*007c*/ 	.word	0xffffffff


	//   ....[8]....
        /*0080*/ 	.word	0xffffffff


	//   ....[9]....
        /*0084*/ 	.word	0xffffffff


	//   ....[10]....
        /*0088*/ 	.word	0x0500000f


	//   ....[11]....
        /*008c*/ 	.word	0x0500000f


	//   ....[12]....
        /*0090*/ 	.word	0x0500000f


	//   ....[13]....
        /*0094*/ 	.word	0x0500000f


	//   ....[14]....
        /*0098*/ 	.word	0x0500000f


	//   ....[15]....
        /*009c*/ 	.word	0x0500000f


	//   ....[16]....
        /*00a0*/ 	.word	0x0500000f


	//   ....[17]....
        /*00a4*/ 	.word	0x0500000f


	//   ....[18]....
        /*00a8*/ 	.word	0x0500000f


	//   ....[19]....
        /*00ac*/ 	.word	0x0500000f


	//----- nvinfo : EIATTR_COOP_GROUP_INSTR_OFFSETS
	.align		4
.L_6626:
        /*00b0*/ 	.byte	0x04, 0x28
        /*00b2*/ 	.short	(.L_6628 - .L_6627)


	//   ....[0]....
.L_6627:
        /*00b4*/ 	.word	0x00004b70


	//   ....[1]....
        /*00b8*/ 	.word	0x00004bb0


	//   ....[2]....
        /*00bc*/ 	.word	0x00004bd0


	//   ....[3]....
        /*00c0*/ 	.word	0x00004bf0


	//   ....[4]....
        /*00c4*/ 	.word	0x00004c10


	//   ....[5]....
        /*00c8*/ 	.word	0x00005630


	//   ....[6]....
        /*00cc*/ 	.word	0x00005650


	//   ....[7]....
        /*00d0*/ 	.word	0x00005670


	//   ....[8]....
        /*00d4*/ 	.word	0x00005690


	//   ....[9]....
        /*00d8*/ 	.word	0x000056b0


	//   ....[10]....
        /*00dc*/ 	.word	0x000068a0


	//   ....[11]....
        /*00e0*/ 	.word	0x00006920


	//   ....[12]....
        /*00e4*/ 	.word	0x00006980


	//   ....[13]....
        /*00e8*/ 	.word	0x000069e0


	//   ....[14]....
        /*00ec*/ 	.word	0x00006a40


	//   ....[15]....
        /*00f0*/ 	.word	0x000074d0


	//   ....[16]....
        /*00f4*/ 	.word	0x00007530


	//   ....[17]....
        /*00f8*/ 	.word	0x00007590


	//   ....[18]....
        /*00fc*/ 	.word	0x000075f0


	//   ....[19]....
        /*0100*/ 	.word	0x00007650


	//----- nvinfo : EIATTR_VRC_CTA_INIT_COUNT
	.align		4
.L_6628:
        /*0104*/ 	.byte	0x02, 0x4a
	.zero		1
	.zero		1


	//----- nvinfo : EIATTR_SYSCALL_OFFSETS
	.align		4
        /*0108*/ 	.byte	0x04, 0x46
        /*010a*/ 	.short	(.L_6630 - .L_6629)


	//   ....[0]....
.L_6629:
        /*010c*/ 	.word	0x000001d0


	//----- nvinfo : EIATTR_EXIT_INSTR_OFFSETS
	.align		4
.L_6630:
        /*0110*/ 	.byte	0x04, 0x1c
        /*0112*/ 	.short	(.L_6632 - .L_6631)


	//   ....[0]....
.L_6631:
        /*0114*/ 	.word	0x00000280


	//   ....[1]....
        /*0118*/ 	.word	0x00006840


	//----- nvinfo : EIATTR_CRS_STACK_SIZE
	.align		4
.L_6632:
        /*011c*/ 	.byte	0x04, 0x1e
        /*011e*/ 	.short	(.L_6634 - .L_6633)
.L_6633:
        /*0120*/ 	.word	0x00000000


	//----- nvinfo : EIATTR_CBANK_PARAM_SIZE
	.align		4
.L_6634:
        /*0124*/ 	.byte	0x03, 0x19
        /*0126*/ 	.short	0x0098


	//----- nvinfo : EIATTR_PARAM_CBANK
	.align		4
        /*0128*/ 	.byte	0x04, 0x0a
        /*012a*/ 	.short	(.L_6636 - .L_6635)
	.align		4
.L_6635:
        /*012c*/ 	.word	index@(.nv.constant0._Z15SoftmaxWarpImplI22BroadcastScaleMaskLoadIffbLm4EiE11DirectStoreIffEfLi1ELi16ELi32ELi1ELb0EL9Algorithm0EEvT_T0_ll)
        /*0130*/ 	.short	0x0380
        /*0132*/ 	.short	0x0098


	//----- nvinfo : EIATTR_SW_WAR
	.align		4
.L_6636:
        /*0134*/ 	.byte	0x04, 0x36
        /*0136*/ 	.short	(.L_6638 - .L_6637)
.L_6637:
        /*0138*/ 	.word	0x00000008
.L_6638:


//--------------------- .nv.info._Z15SoftmaxWarpImplI22BroadcastScaleMaskLoadIffbLm4EiE11DirectStoreIffEfLi1ELi15ELi32ELi1ELb1EL9Algorithm0EEvT_T0_ll --------------------------
	.section	.nv.info._Z15SoftmaxWarpImplI22BroadcastScaleMaskLoadIffbLm4EiE11DirectStoreIffEfLi1ELi15ELi32ELi1ELb1EL9Algorithm0EEvT_T0_ll,"",@"SHT_CUDA_INFO"
	.sectionflags	@""
	.align	4


	//----- nvinfo : EIATTR_CUDA_API_VERSION
	.align		4
        /*0000*/ 	.byte	0x04, 0x37
        /*0002*/ 	.short	(.L_6640 - .L_6639)
.L_6639:
        /*0004*/ 	.word	0x00000082


	//----- nvinfo : EIATTR_KPARAM_INFO
	.align		4
.L_6640:
        /*0008*/ 	.byte	0x04, 0x17
        /*000a*/ 	.short	(.L_6642 - .L_6641)
.L_6641:
        /*000c*/ 	.word	0x00000000
        /*0010*/ 	.short	0x0003
        /*0012*/ 	.short	0x0090
        /*0014*/ 	.byte	0x00, 0xf0, 0x21, 0x00


	//----- nvinfo : EIATTR_KPARAM_INFO
	.align		4
.L_6642:
        /*0018*/ 	.byte	0x04, 0x17
        /*001a*/ 	.short	(.L_6644 - .L_6643)
.L_6643:
        /*001c*/ 	.word	0x00000000
        /*0020*/ 	.short	0x0002
        /*0022*/ 	.short	0x0088
        /*0024*/ 	.byte	0x00, 0xf0, 0x21, 0x00


	//----- nvinfo : EIATTR_KPARAM_INFO
	.align		4
.L_6644:
        /*0028*/ 	.byte	0x04, 0x17
        /*002a*/ 	.short	(.L_6646 - .L_6645)
.L_6645:
        /*002c*/ 	.word	0x00000000
        /*0030*/ 	.short	0x0001
        /*0032*/ 	.short	0x0078
        /*0034*/ 	.byte	0x00, 0xf0, 0x41, 0x00


	//----- nvinfo : EIATTR_KPARAM_INFO
	.align		4
.L_6646:
        /*0038*/ 	.byte	0x04, 0x17
        /*003a*/ 	.short	(.L_6648 - .L_6647)
.L_6647:
        /*003c*/ 	.word	0x00000000
        /*0040*/ 	.short	0x0000
        /*0042*/ 	.short	0x0000
        /*0044*/ 	.byte	0x00, 0xf0, 0xe1, 0x01


	//----- nvinfo : EIATTR_SPARSE_MMA_MASK
	.align		4
.L_6648:
        /*0048*/ 	.byte	0x03, 0x50
        /*004a*/ 	.short	0x0000


	//----- nvinfo : EIATTR_MAXREG_COUNT
	.align		4
        /*004c*/ 	.byte	0x03, 0x1b
        /*004e*/ 	.short	0x00ff


	//----- nvinfo : EIATTR_EXTERNS
	.align		4
        /*0050*/ 	.byte	0x04, 0x0f
        /*0052*/ 	.short	(.L_6650 - .L_6649)


	//   ....[0]....
	.align		4
.L_6649:
        /*0054*/ 	.word	index@(__assertfail)


	//----- nvinfo : EIATTR_MERCURY_ISA_VERSION
	.align		4
.L_6650:
        /*0058*/ 	.byte	0x03, 0x5f
        /*005a*/ 	.short	0x0101


	//----- nvinfo : EIATTR_COOP_GROUP_MASK_REGIDS
	.align		4
        /*005c*/ 	.byte	0x04, 0x29
        /*005e*/ 	.short	(.L_6652 - .L_6651)


	//   ....[0]....
.L_6651:
        /*0060*/ 	.word	0xffffffff


	//   ....[1]....
        /*0064*/ 	.word	0xffffffff


	//   ....[2]....
        /*0068*/ 	.word	0xffffffff


	//   ....[3]....
        /*006c*/ 	.word	0xffffffff


	//   ....[4]....
        /*0070*/ 	.word	0xffffffff


	//   ....[5]....
        /*0074*/ 	.word	0xffffffff


	//   ....[6]....
        /*0078*/ 	.word	0xffffffff


	//   ....[7]....
        /*007c*/ 	.word	0xffffffff


	//   ....[8]....
        /*0080*/ 	.word	0xffffffff


	//   ....[9]....
        /*0084*/ 	.word	0xffffffff


	//   ....[10]....
        /*0088*/ 	.word	0x0500000f


	//   ....[11]....
        /*008c*/ 	.word	0x0500000f


	//   ....[12]....
        /*0090*/ 	.word	0x0500000f


	//   ....[13]....
        /*0094*/ 	.word	0x0500000f


	//   ....[14]....
        /*0098*/ 	.word	0x0500000f


	//   ....[15]....
        /*009c*/ 	.word	0x0500000f


	//   ....[16]....
        /*00a0*/ 	.word	0x0500000f


	//   ....[17]....
        /*00a4*/ 	.word	0x0500000f


	//   ....[18]....
        /*00a8*/ 	.word	0x0500000f


	//   ....[19]....
        /*00ac*/ 	.word	0x0500000f


	//----- nvinfo : EIATTR_COOP_GROUP_INSTR_OFFSETS
	.align		4
.L_6652:
        /*00b0*/ 	.byte	0x04, 0x28
        /*00b2*/ 	.short	(.L_6654 - .L_6653)


	//   ....[0]....
.L_6653:
        /*00b4*/ 	.word	0x00007600


	//   ....[1]....
        /*00b8*/ 	.word	0x00007640


	//   ....[2]....
        /*00bc*/ 	.word	0x00007660


	//   ....[3]....
        /*00c0*/ 	.word	0x00007680


	//   ....[4]....
        /*00c4*/ 	.word	0x000076a0


	//   ....[5]....
        /*00c8*/ 	.word	0x00008020


	//   ....[6]....
        /*00cc*/ 	.word	0x00008040


	//   ....[7]....
        /*00d0*/ 	.word	0x00008060


	//   ....[8]....
        /*00d4*/ 	.word	0x00008080


	//   ....[9]....
        /*00d8*/ 	.word	0x000080a0


	//   ....[10]....
        /*00dc*/ 	.word	0x000094e0


	//   ....[11]....
        /*00e0*/ 	.word	0x00009560


	//   ....[12]....
        /*00e4*/ 	.word	0x000095c0


	//   ....[13]....
        /*00e8*/ 	.word	0x00009620


	//   ....[14]....
        /*00ec*/ 	.word	0x00009680


	//   ....[15]....
        /*00f0*/ 	.word	0x0000a070


	//   ....[16]....
        /*00f4*/ 	.word	0x0000a0d0


	//   ....[17]....
        /*00f8*/ 	.word	0x0000a130


	//   ....[18]....
        /*00fc*/ 	.word	0x0000a190


	//   ....[19]....
        /*0100*/ 	.word	0x0000a1f0


	//----- nvinfo : EIATTR_VRC_CTA_INIT_COUNT
	.align		4
.L_6654:
        /*0104*/ 	.byte	0x02, 0x4a
	.zero		1
	.zero		1


	//----- nvinfo : EIATTR_SYSCALL_OFFSETS
	.align		4
        /*0108*/ 	.byte	0x04, 0x46
        /*010a*/ 	.short	(.L_6656 - .L_6655)


	//   ....[0]....
.L_6655:
        /*010c*/ 	.word	0x000001c0


	//----- nvinfo : EIATTR_EXIT_INSTR_OFFSETS
	.align		4
.L_6656:
        /*0110*/ 	.byte	0x04, 0x1c
        /*0112*/ 	.short	(.L_6658 - .L_6657)


	//   ....[0]....
.L_6657:
        /*0114*/ 	.word	0x00000250


	//   ....[1]....
        /*0118*/ 	.word	0x00009480


	//----- nvinfo : EIATTR_CRS_STACK_SIZE
	.align		4
.L_6658:
        /*011c*/ 	.byte	0x04, 0x1e
        /*011e*/ 	.short	(.L_6660 - .L_6659)
.L_6659:
        /*0120*/ 	.word	0x00000000


	//----- nvinfo : EIATTR_CBANK_PARAM_SIZE
	.align		4
.L_6660:
        /*0124*/ 	.byte	0x03, 0x19
        /*0126*/ 	.short	0x0098


	//----- nvinfo : EIATTR_PARAM_CBANK
	.align		4
        /*0128*/ 	.byte	0x04, 0x0a
        /*012a*/ 	.short	(.L_6662 - .L_6661)
	.align		4
.L_6661:
        /*012c*/ 	.word	index@(.nv.constant0._Z15SoftmaxWarpImplI22BroadcastScaleMaskLoadIffbLm4EiE11DirectStoreIffEfLi1ELi15ELi32ELi1ELb1EL9Algorithm0EEvT_T0_ll)
        /*0130*/ 	.short	0x0380
        /*0132*/ 	.short	0x0098


	//----- nvinfo : EIATTR_SW_WAR
	.align		4
.L_6662:
        /*0134*/ 	.byte	0x04, 0x36
        /*0136*/ 	.short	(.L_6664 - .L_6663)
.L_6663:
        /*0138*/ 	.word	0x00000008
.L_6664:


//--------------------- .nv.info._Z15SoftmaxWarpImplI22BroadcastScaleMaskLoadIffbLm4EiE11DirectStoreIffEfLi1ELi15ELi32ELi1ELb0EL9Algorithm0EEvT_T0_ll --------------------------
	.section	.nv.info._Z15SoftmaxWarpImplI22BroadcastScaleMaskLoadIffbLm4EiE11DirectStoreIffEfLi1ELi15ELi32ELi1ELb0EL9Algorithm0EEvT_T0_ll,"",@"SHT_CUDA_INFO"
	.sectionflags	@""
	.align	4


	//----- nvinfo : EIATTR_CUDA_API_VERSION
	.align		4
        /*0000*/ 	.byte	0x04, 0x37
        /*0002*/ 	.short	(.L_6666 - .L_6665)
.L_6665:
        /*0004*/ 	.word	0x00000082


	//----- nvinfo : EIATTR_KPARAM_INFO
	.align		4
.L_6666:
        /*0008*/ 	.byte	0x04, 0x17
        /*000a*/ 	.short	(.L_6668 - .L_6667)
.L_6667:
        /*000c*/ 	.word	0x00000000
        /*0010*/ 	.short	0x0003
        /*0012*/ 	.short	0x0090
        /*0014*/ 	.byte	0x00, 0xf0, 0x21, 0x00


	//----- nvinfo : EIATTR_KPARAM_INFO
	.align		4
.L_6668:
        /*0018*/ 	.byte	0x04, 0x17
        /*001a*/ 	.short	(.L_6670 - .L_6669)
.L_6669:
        /*001c*/ 	.word	0x00000000
        /*0020*/ 	.short	0x0002
        /*0022*/ 	.short	0x0088
        /*0024*/ 	.byte	0x00, 0xf0, 0x21, 0x00


	//----- nvinfo : EIATTR_KPARAM_INFO
	.align		4
.L_6670:
        /*0028*/ 	.byte	0x04, 0x17
        /*002a*/ 	.short	(.L_6672 - .L_6671)
.L_6671:
        /*002c*/ 	.word	0x00000000
        /*0030*/ 	.short	0x0001
        /*0032*/ 	.short	0x0078
        /*0034*/ 	.byte	0x00, 0xf0, 0x41, 0x00


	//----- nvinfo : EIATTR_KPARAM_INFO
	.align		4
.L_6672:
        /*0038*/ 	.byte	0x04, 0x17
        /*003a*/ 	.short	(.L_6674 - .L_6673)
.L_6673:
        /*003c*/ 	.word	0x00000000
        /*0040*/ 	.short	0x0000
        /*0042*/ 	.short	0x0000
        /*0044*/ 	.byte	0x00, 0xf0, 0xe1, 0x01


	//----- nvinfo : EIATTR_SPARSE_MMA_MASK
	.align		4
.L_6674:
        /*0048*/ 	.byte	0x03, 0x50
        /*004a*/ 	.short	0x0000


	//----- nvinfo : EIATTR_MAXREG_COUNT
	.align		4
        /*004c*/ 	.byte	0x03, 0x1b
        /*004e*/ 	.short	0x00ff


	//----- nvinfo : EIATTR_EXTERNS
	.align		4
        /*0050*/ 	.byte	0x04, 0x0f
        /*0052*/ 	.short	(.L_6676 - .L_6675)


	//   ....[0]....
	.align		4
.L_6675:
        /*0054*/ 	.word	index@(__assertfail)


	//----- nvinfo : EIATTR_MERCURY_ISA_VERSION
	.align		4
.L_6676:
        /*0058*/ 	.byte	0x03, 0x5f
        /*005a*/ 	.short	0x0101


	//----- nvinfo : EIATTR_COOP_GROUP_MASK_REGIDS
	.align		4
        /*005c*/ 	.byte	0x04, 0x29
        /*005e*/ 	.short	(.L_6678 - .L_6677)


	//   ....[0]....
.L_6677:
        /*0060*/ 	.word	0xffffffff


	//   ....[1]....
        /*0064*/ 	.word	0xffffffff


	//   ....[2]....
        /*0068*/ 	.word	0xffffffff


	//   ....[3]....
        /*006c*/ 	.word	0xffffffff


	//   ....[4]....
        /*0070*/ 	.word	0xffffffff


	//   ....[5]....
        /*0074*/ 	.word	0xffffffff


	//   ....[6]....
        /*0078*/ 	.word	0xffffffff


	//   ....[7]....
        /*007c*/ 	.word	0xffffffff


	//   ....[8]....
        /*0080*/ 	.word	0xffffffff


	//   ....[9]....
        /*0084*/ 	.word	0xffffffff


	//   ....[10]....
        /*0088*/ 	.word	0x0500000f


	//   ....[11]....
        /*008c*/ 	.word	0x0500000f


	//   ....[12]....
        /*0090*/ 	.word	0x0500000f


	//   ....[13]....
        /*0094*/ 	.word	0x0500000f


	//   ....[14]....
        /*0098*/ 	.word	0x0500000f


	//   ....[15]....
        /*009c*/ 	.word	0x0500000f


	//   ....[16]....
        /*00a0*/ 	.word	0x0500000f


	//   ....[17]....
        /*00a4*/ 	.word	0x0500000f


	//   ....[18]....
        /*00a8*/ 	.word	0x0500000f


	//   ....[19]....
        /*00ac*/ 	.word	0x0500000f


	//----- nvinfo : EIATTR_COOP_GROUP_INSTR_OFFSETS
	.align		4
.L_6678:
        /*00b0*/ 	.byte	0x04, 0x28
        /*00b2*/ 	.short	(.L_6680 - .L_6679)


	//   ....[0]....
.L_6679:
        /*00b4*/ 	.word	0x00004690


	//   ....[1]....
        /*00b8*/ 	.word	0x000046d0


	//   ....[2]....
        /*00bc*/ 	.word	0x000046f0


	//   ....[3]....
        /*00c0*/ 	.word	0x00004710


	//   ....[4]....
        /*00c4*/ 	.word	0x00004730


	//   ....[5]....
        /*00c8*/ 	.word	0x000050b0


	//   ....[6]....
        /*00cc*/ 	.word	0x000050d0


	//   ....[7]....
        /*00d0*/ 	.word	0x000050f0


	//   ....[8]....
        /*00d4*/ 	.word	0x00005110


	//   ....[9]....
        /*00d8*/ 	.word	0x00005130


	//   ....[10]....
        /*00dc*/ 	.word	0x00006310


	//   ....[11]....
        /*00e0*/ 	.word	0x000063a0


	//   ....[12]....
        /*00e4*/ 	.word	0x00006400


	//   ....[13]....
        /*00e8*/ 	.word	0x00006460


	//   ....[14]....
        /*00ec*/ 	.word	0x000064c0


	//   ....[15]....
        /*00f0*/ 	.word	0x00006ea0


	//   ....[16]....
        /*00f4*/ 	.word	0x00006f00


	//   ....[17]....
        /*00f8*/ 	.word	0x00006f60


	//   ....[18]....
        /*00fc*/ 	.word	0x00006fc0


	//   ....[19]....
        /*0100*/ 	.word	0x00007020


	//----- nvinfo : EIATTR_VRC_CTA_INIT_COUNT
	.align		4
.L_6680:
        /*0104*/ 	.byte	0x02, 0x4a
	.zero		1
	.zero		1


	//----- nvinfo : EIATTR_SYSCALL_OFFSETS
	.align		4
        /*0108*/ 	.byte	0x04, 0x46
        /*010a*/ 	.short	(.L_6682 - .L_6681)


	//   ....[0]....
.L_6681:
        /*010c*/ 	.word	0x000001d0


	//----- nvinfo : EIATTR_EXIT_INSTR_OFFSETS
	.align		4
.L_6682:
        /*0110*/ 	.byte	0x04, 0x1c
        /*0112*/ 	.short	(.L_6684 - .L_6683)


	//   ....[0]....
.L_6683:
        /*0114*/ 	.word	0x00000280


	//   ....[1]....
        /*0118*/ 	.word	0x000062b0


	//----- nvinfo : EIATTR_CRS_STACK_SIZE
	.align		4
.L_6684:
        /*011c*/ 	.byte	0x04, 0x1e
        /*011e*/ 	.short	(.L_6686 - .L_6685)
.L_6685:
        /*0120*/ 	.word	0x00000000


	//----- nvinfo : EIATTR_CBANK_PARAM_SIZE
	.align		4
.L_6686:
        /*0124*/ 	.byte	0x03, 0x19
        /*0126*/ 	.short	0x0098


	//----- nvinfo : EIATTR_PARAM_CBANK
	.align		4
        /*0128*/ 	.byte	0x04, 0x0a
        /*012a*/ 	.short	(.L_6688 - .L_6687)
	.align		4
.L_6687:
        /*012c*/ 	.word	index@(.nv.constant0._Z15SoftmaxWarpImplI22BroadcastScaleMaskLoadIffbLm4EiE11DirectStoreIffEfLi1ELi15ELi32ELi1ELb0EL9Algorithm0EEvT_T0_ll)
        /*0130*/ 	.short	0x0380
        /*0132*/ 	.short	0x0098


	//----- nvinfo : EIATTR_SW_WAR
	.align		4
.L_6688:
        /*0134*/ 	.byte	0x04, 0x36
        /*0136*/ 	.short	(.L_6690 - .L_6689)
.L_6689:
        /*0138*/ 	.word	0x00000008
.L_6690:


//--------------------- .nv.info._Z15SoftmaxWarpImplI22BroadcastScaleMaskLoadIffbLm4EiE11DirectStoreIffEfLi1ELi14ELi32ELi1ELb1EL9Algorithm0EEvT_T0_ll --------------------------
	.section	.nv.info._Z15SoftmaxWarpImplI22BroadcastScaleMaskLoadIffbLm4EiE11DirectStoreIffEfLi1ELi14ELi32ELi1ELb1EL9Algorithm0EEvT_T0_ll,"",@"SHT_CUDA_INFO"
	.sectionflags	@""
	.align	4


	//----- nvinfo : EIATTR_CUDA_API_VERSION
	.align		4
        /*0000*/ 	.byte	0x04, 0x37
        /*0002*/ 	.short	(.L_6692 - .L_6691)
.L_6691:
        /*0004*/ 	.word	0x00000082


	//----- nvinfo : EIATTR_KPARAM_INFO
	.align		4
.L_6692:
        /*0008*/ 	.byte	0x04, 0x17
        /*000a*/ 	.short	(.L_6694 - .L_6693)
.L_6693:
        /*000c*/ 	.word	0x00000000
        /*0010*/ 	.short	0x0003
        /*0012*/ 	.short	0x0090
        /*0014*/ 	.byte	0x00, 0xf0, 0x21, 0x00


	//----- nvinfo : EIATTR_KPARAM_INFO
	.align		4
.L_6694:
        /*0018*/ 	.byte	0x04, 0x17
        /*001a*/ 	.short	(.L_6696 - .L_6695)
.L_6695:
        /*001c*/ 	.word	0x00000000
        /*0020*/ 	.short	0x0002
        /*0022*/ 	.short	0x0088
        /*0024*/ 	.byte	0x00, 0xf0, 0x21, 0x00


	//----- nvinfo : EIATTR_KPARAM_INFO
	.align		4
.L_6696:
        /*0028*/ 	.byte	0x04, 0x17
        /*002a*/ 	.short	(.L_6698 - .L_6697)
.L_6697:
        /*002c*/ 	.word	0x00000000
        /*0030*/ 	.short	0x0001
        /*0032*/ 	.short	0x0078
        /*0034*/ 	.byte	0x00, 0xf0, 0x41, 0x00


	//----- nvinfo : EIATTR_KPARAM_INFO
	.align		4
.L_6698:
        /*0038*/ 	.byte	0x04, 0x17
        /*003a*/ 	.short	(.L_6700 - .L_6699)
.L_6699:
        /*003c*/ 	.word	0x00000000
        /*0040*/ 	.short	0x0000
        /*0042*/ 	.short	0x0000
        /*0044*/ 	.byte	0x00, 0xf0, 0xe1, 0x01


	//----- nvinfo : EIATTR_SPARSE_MMA_MASK
	.align		4
.L_6700:
        /*0048*/ 	.byte	0x03, 0x50
        /*004a*/ 	.short	0x0000


	//----- nvinfo : EIATTR_MAXREG_COUNT
	.align		4
        /*004c*/ 	.byte	0x03, 0x1b
        /*004e*/ 	.short	0x00ff


	//----- nvinfo : EIATTR_EXTERNS
	.align		4
        /*0050*/ 	.byte	0x04, 0x0f
        /*0052*/ 	.short	(.L_6702 - .L_6701)


	//   ....[0]....
	.align		4
.L_6701:
        /*0054*/ 	.word	index@(__assertfail)


	//----- nvinfo : EIATTR_MERCURY_ISA_VERSION
	.align		4
.L_6702:
        /*0058*/ 	.byte	0x03, 0x5f
        /*005a*/ 	.short	0x0101


	//----- nvinfo : EIATTR_COOP_GROUP_MASK_REGIDS
	.align		4
        /*005c*/ 	.byte	0x04, 0x29
        /*005e*/ 	.short	(.L_6704 - .L_6703)


	//   ....[0]....
.L_6703:
        /*0060*/ 	.word	0xffffffff


	//   ....[1]....
        /*0064*/ 	.word	0xffffffff


	//   ....[2]....
        /*0068*/ 	.word	0xffffffff


	//   ....[3]....
        /*006c*/ 	.word	0xffffffff


	//   ....[4]....
        /*0070*/ 	.word	0xffffffff


	//   ....[5]....
        /*0074*/ 	.word	0xffffffff


	//   ....[6]....
        /*0078*/ 	.word	0xffffffff


	//   ....[7]....
        /*007c*/ 	.word	0xffffffff


	//   ....[8]....
        /*0080*/ 	.word	0xffffffff


	//   ....[9]....
        /*0084*/ 	.word	0xffffffff


	//   ....[10]....
        /*0088*/ 	.word	0x0500000f


	//   ....[11]....
        /*008c*/ 	.word	0x0500000f


	//   ....[12]....
        /*0090*/ 	.word	0x0500000f


	//   ....[13]....
        /*0094*/ 	.word	0x0500000f


	//   ....[14]....
        /*0098*/ 	.word	0x0500000f


	//   ....[15]....
        /*009c*/ 	.word	0x0500000f


	//   ....[16]....
        /*00a0*/ 	.word	0x0500000f


	//   ....[17]....
        /*00a4*/ 	.word	0x0500000f


	//   ....[18]....
        /*00a8*/ 	.word	0x0500000f


	//   ....[19]....
        /*00ac*/ 	.word	0x0500000f


	//----- nvinfo : EIATTR_COOP_GROUP_INSTR_OFFSETS
	.align		4
.L_6704:
        /*00b0*/ 	.byte	0x04, 0x28
        /*00b2*/ 	.short	(.L_6706 - .L_6705)


	//   ....[0]....
.L_6705:
        /*00b4*/ 	.word	0x00006f50


	//   ....[1]....
        /*00b8*/ 	.word	0x00006f90


	//   ....[2]....
        /*00bc*/ 	.word	0x00006fb0


	//   ....[3]....
        /*00c0*/ 	.word	0x00006fd0


	//   ....[4]....
        /*00c4*/ 	.word	0x00006ff0


	//   ....[5]....
        /*00c8*/ 	.word	0x000078d0


	//   ....[6]....
        /*00cc*/ 	.word	0x000078f0


	//   ....[7]....
        /*00d0*/ 	.word	0x00007910


	//   ....[8]....
        /*00d4*/ 	.word	0x00007930


	//   ....[9]....
        /*00d8*/ 	.word	0x00007950


	//   ....[10]....
        /*00dc*/ 	.word	0x00008c20


	//   ....[11]....
        /*00e0*/ 	.word	0x00008ca0


	//   ....[12]....
        /*00e4*/ 	.word	0x00008d00


	//   ....[13]....
        /*00e8*/ 	.word	0x00008d60


	//   ....[14]....
        /*00ec*/ 	.word	0x00008dc0


	//   ....[15]....
        /*00f0*/ 	.word	0x00009710


	//   ....[16]....
        /*00f4*/ 	.word	0x00009770


	//   ....[17]....
        /*00f8*/ 	.word	0x000097d0


	//   ....[18]....
        /*00fc*/ 	.word	0x00009830


	//   ....[19]....
        /*0100*/ 	.word	0x00009890


	//----- nvinfo : EIATTR_VRC_CTA_INIT_COUNT
	.align		4
.L_6706:
        /*0104*/ 	.byte	0x02, 0x4a
	.zero		1
	.zero		1


	//----- nvinfo : EIATTR_SYSCALL_OFFSETS
	.align		4
        /*0108*/ 	.byte	0x04, 0x46
        /*010a*/ 	.short	(.L_6708 - .L_6707)


	//   ....[0]....
.L_6707:
        /*010c*/ 	.word	0x000001c0


	//----- nvinfo : EIATTR_EXIT_INSTR_OFFSETS
	.align		4
.L_6708:
        /*0110*/ 	.byte	0x04, 0x1c
        /*0112*/ 	.short	(.L_6710 - .L_6709)


	//   ....[0]....
.L_6709:
        /*0114*/ 	.word	0x00000270


	//   ....[1]....
        /*0118*/ 	.word	0x00008bc0


	//----- nvinfo : EIATTR_CRS_STACK_SIZE
	.align		4
.L_6710:
        /*011c*/ 	.byte	0x04, 0x1e
        /*011e*/ 	.short	(.L_6712 - .L_6711)
.L_6711:
        /*0120*/ 	.word	0x00000000


	//----- nvinfo : EIATTR_CBANK_PARAM_SIZE
	.align		4
.L_6712:
        /*0124*/ 	.byte	0x03, 0x19
        /*0126*/ 	.short	0x0098


	//----- nvinfo : EIATTR_PARAM_CBANK
	.align		4
        /*0128*/ 	.byte	0x04, 0x0a
        /*012a*/ 	.short	(.L_6714 - .L_6713)
	.align		4
.L_6713:
        /*012c*/ 	.word	index@(.nv.constant0._Z15SoftmaxWarpImplI22BroadcastScaleMaskLoadIffbLm4EiE11DirectStoreIffEfLi1ELi14ELi32ELi1ELb1EL9Algorithm0EEvT_T0_ll)
        /*0130*/ 	.short	0x0380
        /*0132*/ 	.short	0x0098


	//----- nvinfo : EIATTR_SW_WAR
	.align		4
.L_6714:
        /*0134*/ 	.byte	0x04, 0x36
        /*0136*/ 	.short	(.L_6716 - .L_6715)
.L_6715:
        /*0138*/ 	.word	0x00000008
.L_6716:


//--------------------- .nv.info._Z15SoftmaxWarpImplI22BroadcastScaleMaskLoadIffbLm4EiE11DirectStoreIffEfLi1ELi14ELi32ELi1ELb0EL9Algorithm0EEvT_T0_ll --------------------------
	.section	.nv.info._Z15SoftmaxWarpImplI22BroadcastScaleMaskLoadIffbLm4EiE11DirectStoreIffEfLi1ELi14ELi32ELi1ELb0EL9Algorithm0EEvT_T0_ll,"",@"SHT_CUDA_INFO"
	.sectionflags	@""
	.align	4


	//----- nvinfo : EIATTR_CUDA_API_VERSION
	.align		4
        /*0000*/ 	.byte	0x04, 0x37
        /*0002*/ 	.short	(.L_6718 - .L_6717)
.L_6717:
        /*0004*/ 	.word	0x00000082


	//----- nvinfo : EIATTR_KPARAM_INFO
	.align		4
.L_6718:
        /*0008*/ 	.byte	0x04, 0x17
        /*000a*/ 	.short	(.L_6720 - .L_6719)
.L_6719:
        /*000c*/ 	.word	0x00000000
        /*0010*/ 	.short	0x0003
        /*0012*/ 	.short	0x0090
        /*0014*/ 	.byte	0x00, 0xf0, 0x21, 0x00


	//----- nvinfo : EIATTR_KPARAM_INFO
	.align		4
.L_6720:
        /*0018*/ 	.byte	0x04, 0x17
        /*001a*/ 	.short	(.L_6722 - .L_6721)
.L_6721:
        /*001c*/ 	.word	0x00000000
        /*0020*/ 	.short	0x0002
        /*0022*/ 	.short	0x0088
        /*0024*/ 	.byte	0x00, 0xf0, 0x21, 0x00


	//----- nvinfo : EIATTR_KPARAM_INFO
	.align		4
.L_6722:
        /*0028*/ 	.byte	0x04, 0x17
        /*002a*/ 	.short	(.L_6724 - .L_6723)
.L_6723:
        /*002c*/ 	.word	0x00000000
        /*0030*/ 	.short	0x0001
        /*0032*/ 	.short	0x0078
        /*0034*/ 	.byte	0x00, 0xf0, 0x41, 0x00


	//----- nvinfo : EIATTR_KPARAM_INFO
	.align		4
.L_6724:
        /*0038*/ 	.byte	0x04, 0x17
        /*003a*/ 	.short	(.L_6726 - .L_6725)
.L_6725:
        /*003c*/ 	.word	0x00000000
        /*0040*/ 	.short	0x0000
        /*0042*/ 	.short	0x0000
        /*0044*/ 	.byte	0x00, 0xf0, 0xe1, 0x01


	//----- nvinfo : EIATTR_SPARSE_MMA_MASK
	.align		4
.L_6726:
        /*0048*/ 	.byte	0x03, 0x50
        /*004a*/ 	.short	0x0000


	//----- nvinfo : EIATTR_MAXREG_COUNT
	.align		4
        /*004c*/ 	.byte	0x03, 0x1b
        /*004e*/ 	.short	0x00ff


	//----- nvinfo : EIATTR_EXTERNS
	.align		4
        /*0050*/ 	.byte	0x04, 0x0f
        /*0052*/ 	.short	(.L_6728 - .L_6727)


	//   ....[0]....
	.align		4
.L_6727:
        /*0054*/ 	.word	index@(__assertfail)


	//----- nvinfo : EIATTR_MERCURY_ISA_VERSION
	.align		4
.L_6728:
        /*0058*/ 	.byte	0x03, 0x5f
        /*005a*/ 	.short	0x0101


	//----- nvinfo : EIATTR_COOP_GROUP_MASK_REGIDS
	.align		4
        /*005c*/ 	.byte	0x04, 0x29
        /*005e*/ 	.short	(.L_6730 - .L_6729)


	//   ....[0]....
.L_6729:
        /*0060*/ 	.word	0xffffffff


	//   ....[1]....
        /*0064*/ 	.word	0xffffffff


	//   ....[2]....
        /*0068*/ 	.word	0xffffffff


	//   ....[3]....
        /*006c*/ 	.word	0xffffffff


	//   ....[4]....
        /*0070*/ 	.word	0xffffffff


	//   ....[5]....
        /*0074*/ 	.word	0xffffffff


	//   ....[6]....
        /*0078*/ 	.word	0xffffffff


	//   ....[7]....
        /*007c*/ 	.word	0xffffffff


	//   ....[8]....
        /*0080*/ 	.word	0xffffffff


	//   ....[9]....
        /*0084*/ 	.word	0xffffffff


	//   ....[10]....
        /*0088*/ 	.word	0x0500000f


	//   ....[11]....
        /*008c*/ 	.word	0x0500000f


	//   ....[12]....
        /*0090*/ 	.word	0x0500000f


	//   ....[13]....
        /*0094*/ 	.word	0x0500000f


	//   ....[14]....
        /*0098*/ 	.word	0x0500000f


	//   ....[15]....
        /*009c*/ 	.word	0x0500000f


	//   ....[16]....
        /*00a0*/ 	.word	0x0500000f


	//   ....[17]....
        /*00a4*/ 	.word	0x0500000f


	//   ....[18]....
        /*00a8*/ 	.word	0x0500000f


	//   ....[19]....
        /*00ac*/ 	.word	0x0500000f


	//----- nvinfo : EIATTR_COOP_GROUP_INSTR_OFFSETS
	.align		4
.L_6730:
        /*00b0*/ 	.byte	0x04, 0x28
        /*00b2*/ 	.short	(.L_6732 - .L_6731)


	//   ....[0]....
.L_6731:
        /*00b4*/ 	.word	0x00004490


	//   ....[1]....
        /*00b8*/ 	.word	0x000044d0


	//   ....[2]....
        /*00bc*/ 	.word	0x000044f0


	//   ....[3]....
        /*00c0*/ 	.word	0x00004510


	//   ....[4]....
        /*00c4*/ 	.word	0x00004530


	//   ....[5]....
        /*00c8*/ 	.word	0x00004e10


	//   ....[6]....
        /*00cc*/ 	.word	0x00004e30


	//   ....[7]....
        /*00d0*/ 	.word	0x00004e50


	//   ....[8]....
        /*00d4*/ 	.word	0x00004e70


	//   ....[9]....
        /*00d8*/ 	.word	0x00004e90


	//   ....[10]....
        /*00dc*/ 	.word	0x00005f70


	//   ....[11]....
        /*00e0*/ 	.word	0x00005ff0


	//   ....[12]....
        /*00e4*/ 	.word	0x00006050


	//   ....[13]....
        /*00e8*/ 	.word	0x000060b0


	//   ....[14]....
        /*00ec*/ 	.word	0x00006110


	//   ....[15]....
        /*00f0*/ 	.word	0x00006a60


	//   ....[16]....
        /*00f4*/ 	.word	0x00006ac0


	//   ....[17]....
        /*00f8*/ 	.word	0x00006b20


	//   ....[18]....
        /*00fc*/ 	.word	0x00006b80


	//   ....[19]....
        /*0100*/ 	.word	0x00006be0


	//----- nvinfo : EIATTR_VRC_CTA_INIT_COUNT
	.align		4
.L_6732:
        /*0104*/ 	.byte	0x02, 0x4a
	.zero		1
	.zero		1


	//----- nvinfo : EIATTR_SYSCALL_OFFSETS
	.align		4
        /*0108*/ 	.byte	0x04, 0x46
        /*010a*/ 	.short	(.L_6734 - .L_6733)


	//   ....[0]....
.L_6733:
        /*010c*/ 	.word	0x000001e0


	//----- nvinfo : EIATTR_EXIT_INSTR_OFFSETS
	.align		4
.L_6734:
        /*0110*/ 	.byte	0x04, 0x1c
        /*0112*/ 	.short	(.L_6736 - .L_6735)


	//   ....[0]....
.L_6735:
        /*0114*/ 	.word	0x00000290


	//   ....[1]....
        /*0118*/ 	.word	0x00005f10


	//----- nvinfo : EIATTR_CRS_STACK_SIZE
	.align		4
.L_6736:
        /*011c*/ 	.byte	0x04, 0x1e
        /*011e*/ 	.short	(.L_6738 - .L_6737)
.L_6737:
        /*0120*/ 	.word	0x00000000


	//----- nvinfo : EIATTR_CBANK_PARAM_SIZE
	.align		4
.L_6738:
        /*0124*/ 	.byte	0x03, 0x19
        /*0126*/ 	.short	0x0098


	//----- nvinfo : EIATTR_PARAM_CBANK
	.align		4
        /*0128*/ 	.byte	0x04, 0x0a
        /*012a*/ 	.short	(.L_6740 - .L_6739)
	.align		4
.L_6739:
        /*012c*/ 	.word	index@(.nv.constant0._Z15SoftmaxWarpImplI22BroadcastScaleMaskLoadIffbLm4EiE11DirectStoreIffEfLi1ELi14ELi32ELi1ELb0EL9Algorithm0EEvT_T0_ll)
        /*0130*/ 	.short	0x0380
        /*0132*/ 	.short	0x0098


	//----- nvinfo : EIATTR_SW_WAR
	.align		4
.L_6740:
        /*0134*/ 	.byte	0x04, 0x36
        /*0136*/ 	.short	(.L_6742 - .L_6741)
.L_6741:
        /*0138*/ 	.word	0x00000008
.L_6742:


//--------------------- .nv.info._Z15SoftmaxWarpImplI22BroadcastScaleMaskLoadIffbLm4EiE11DirectStoreIffEfLi1ELi13ELi32ELi1ELb1EL9Algorithm0EEvT_T0_ll --------------------------
	.section	.nv.info._Z15SoftmaxWarpImplI22BroadcastScaleMaskLoadIffbLm4EiE11DirectStoreIffEfLi1ELi13ELi32ELi1ELb1EL9Algorithm0EEvT_T0_ll,"",@"SHT_CUDA_INFO"
	.sectionflags	@""
	.align	4


	//----- nvinfo : EIATTR_CUDA_API_VERSION
	.align		4
        /*0000*/ 	.byte	0x04, 0x37
        /*0002*/ 	.short	(.L_6744 - .L_6743)
.L_6743:
        /*0004*/ 	.word	0x00000082


	//----- nvinfo : EIATTR_KPARAM_INFO
	.align		4
.L_6744:
        /*0008*/ 	.byte	0x04, 0x17
        /*000a*/ 	.short	(.L_6746 - .L_6745)
.L_6745:
        /*000c*/ 	.word	0x00000000
        /*0010*/ 	.short	0x0003
        /*0012*/ 	.short	0x0090
        /*0014*/ 	.byte	0x00, 0xf0, 0x21, 0x00


	//----- nvinfo : EIATTR_KPARAM_INFO
	.align		4
.L_6746:
        /*0018*/ 	.byte	0x04, 0x17
        /*001a*/ 	.short	(.L_6748 - .L_6747)
.L_6747:
        /*001c*/ 	.word	0x00000000
        /*0020*/ 	.short	0x0002
        /*0022*/ 	.short	0x0088
        /*0024*/ 	.byte	0x00, 0xf0, 0x21, 0x00


	//----- nvinfo : EIATTR_KPARAM_INFO
	.align		4
.L_6748:
        /*0028*/ 	.byte	0x04, 0x17
        /*002a*/ 	.short	(.L_6750 - .L_6749)
.L_6749:
        /*002c*/ 	.word	0x00000000
        /*0030*/ 	.short	0x0001
        /*0032*/ 	.short	0x0078
        /*0034*/ 	.byte	0x00, 0xf0, 0x41, 0x00


	//----- nvinfo : EIATTR_KPARAM_INFO
	.align		4
.L_6750:
        /*0038*/ 	.byte	0x04, 0x17
        /*003a*/ 	.short	(.L_6752 - .L_6751)
.L_6751:
        /*003c*/ 	.word	0x00000000
        /*0040*/ 	.short	0x0000
        /*0042*/ 	.short	0x0000
        /*0044*/ 	.byte	0x00, 0xf0, 0xe1, 0x01


	//----- nvinfo : EIATTR_SPARSE_MMA_MASK
	.align		4
.L_6752:
        /*0048*/ 	.byte	0x03, 0x50
        /*004a*/ 	.short	0x0000


	//----- nvinfo : EIATTR_MAXREG_COUNT
	.align		4
        /*004c*/ 	.byte	0x03, 0x1b
        /*004e*/ 	.short	0x00ff


	//----- nvinfo : EIATTR_EXTERNS
	.align		4
        /*0050*/ 	.byte	0x04, 0x0f
        /*0052*/ 	.short	(.L_6754 - .L_6753)


	//   ....[0]....
	.align		4
.L_6753:
        /*0054*/ 	.word	index@(__assertfail)


	//----- nvinfo : EIATTR_MERCURY_ISA_VERSION
	.align		4
.L_6754:
        /*0058*/ 	.byte	0x03, 0x5f
        /*005a*/ 	.short	0x0101


	//----- nvinfo : EIATTR_COOP_GROUP_MASK_REGIDS
	.align		4
        /*005c*/ 	.byte	0x04, 0x29
        /*005e*/ 	.short	(.L_6756 - .L_6755)


	//   ....[0]....
.L_6755:
        /*0060*/ 	.word	0xffffffff


	//   ....[1]....
        /*0064*/ 	.word	0xffffffff


	//   ....[2]....
        /*0068*/ 	.word	0xffffffff


	//   ....[3]....
        /*006c*/ 	.word	0xffffffff


	//   ....[4]....
        /*0070*/ 	.word	0xffffffff


	//   ....[5]....
        /*0074*/ 	.word	0xffffffff


	//   ....[6]....
        /*0078*/ 	.word	0xffffffff


	//   ....[7]....
        /*007c*/ 	.word	0xffffffff


	//   ....[8]....
        /*0080*/ 	.word	0xffffffff


	//   ....[9]....
        /*0084*/ 	.word	0xffffffff


	//   ....[10]....
        /*0088*/ 	.word	0x0500000f


	//   ....[11]....
        /*008c*/ 	.word	0x0500000f


	//   ....[12]....
        /*0090*/ 	.word	0x0500000f


	//   ....[13]....
        /*0094*/ 	.word	0x0500000f


	//   ....[14]....
        /*0098*/ 	.word	0x0500000f


	//   ....[15]....
        /*009c*/ 	.word	0x0500000f


	//   ....[16]....
        /*00a0*/ 	.word	0x0500000f


	//   ....[17]....
        /*00a4*/ 	.word	0x0500000f


	//   ....[18]....
        /*00a8*/ 	.word	0x0500000f


	//   ....[19]....
        /*00ac*/ 	.word	0x0500000f


	//----- nvinfo : EIATTR_COOP_GROUP_INSTR_OFFSETS
	.align		4
.L_6756:
        /*00b0*/ 	.byte	0x04, 0x28
        /*00b2*/ 	.short	(.L_6758 - .L_6757)


	//   ....[0]....
.L_6757:
        /*00b4*/ 	.word	0x00006780


	//   ....[1]....
        /*00b8*/ 	.word	0x000067c0


	//   ....[2]....
        /*00bc*/ 	.word	0x000067e0


	//   ....[3]....
        /*00c0*/ 	.word	0x00006800


	//   ....[4]....
        /*00c4*/ 	.word	0x00006820


	//   ....[5]....
        /*00c8*/ 	.word	0x00007060


	//   ....[6]....
        /*00cc*/ 	.word	0x00007080


	//   ....[7]....
        /*00d0*/ 	.word	0x000070a0


	//   ....[8]....
        /*00d4*/ 	.word	0x000070c0


	//   ....[9]....
        /*00d8*/ 	.word	0x000070e0


	//   ....[10]....
        /*00dc*/ 	.word	0x00008250


	//   ....[11]....
        /*00e0*/ 	.word	0x000082d0


	//   ....[12]....
        /*00e4*/ 	.word	0x00008330


	//   ....[13]....
        /*00e8*/ 	.word	0x00008390


	//   ....[14]....
        /*00ec*/ 	.word	0x000083f0


	//   ....[15]....
        /*00f0*/ 	.word	0x00008ca0


	//   ....[16]....
        /*00f4*/ 	.word	0x00008d00


	//   ....[17]....
        /*00f8*/ 	.word	0x00008d60


	//   ....[18]....
        /*00fc*/ 	.word	0x00008dc0


	//   ....[19]....
        /*0100*/ 	.word	0x00008e20


	//----- nvinfo : EIATTR_VRC_CTA_INIT_COUNT
	.align		4
.L_6758:
        /*0104*/ 	.byte	0x02, 0x4a
	.zero		1
	.zero		1


	//----- nvinfo : EIATTR_SYSCALL_OFFSETS
	.align		4
        /*0108*/ 	.byte	0x04, 0x46
        /*010a*/ 	.short	(.L_6760 - .L_6759)


	//   ....[0]....
.L_6759:
        /*010c*/ 	.word	0x000001c0


	//----- nvinfo : EIATTR_EXIT_INSTR_OFFSETS
	.align		4
.L_6760:
        /*0110*/ 	.byte	0x04, 0x1c
        /*0112*/ 	.short	(.L_6762 - .L_6761)


	//   ....[0]....
.L_6761:
        /*0114*/ 	.word	0x00000270


	//   ....[1]....
        /*0118*/ 	.word	0x000081f0


	//----- nvinfo : EIATTR_CRS_STACK_SIZE
	.align		4
.L_6762:
        /*011c*/ 	.byte	0x04, 0x1e
        /*011e*/ 	.short	(.L_6764 - .L_6763)
.L_6763:
        /*0120*/ 	.word	0x00000000


	//----- nvinfo : EIATTR_CBANK_PARAM_SIZE
	.align		4
.L_6764:
        /*0124*/ 	.byte	0x03, 0x19
        /*0126*/ 	.short	0x0098


	//----- nvinfo : EIATTR_PARAM_CBANK
	.align		4
        /*0128*/ 	.byte	0x04, 0x0a
        /*012a*/ 	.short	(.L_6766 - .L_6765)
	.align		4
.L_6765:
        /*012c*/ 	.word	index@(.nv.constant0._Z15SoftmaxWarpImplI22BroadcastScaleMaskLoadIffbLm4EiE11DirectStoreIffEfLi1ELi13ELi32ELi1ELb1EL9Algorithm0EEvT_T0_ll)
        /*0130*/ 	.short	0x0380
        /*0132*/ 	.short	0x0098


	//----- nvinfo : EIATTR_SW_WAR
	.align		4
.L_6766:
        /*0134*/ 	.byte	0x04, 0x36
        /*0136*/ 	.short	(.L_6768 - .L_6767)
.L_6767:
        /*0138*/ 	.word	0x00000008
.L_6768:


//--------------------- .nv.info._Z15SoftmaxWarpImplI22BroadcastScaleMaskLoadIffbLm4EiE11DirectStoreIffEfLi1ELi13ELi32ELi1ELb0EL9Algorithm0EEvT_T0_ll --------------------------
	.section	.nv.info._Z15SoftmaxWarpImplI22BroadcastScaleMaskLoadIffbLm4EiE11DirectStoreIffEfLi1ELi13ELi32ELi1ELb0EL9Algorithm0EEvT_T0_ll,"",@"SHT_CUDA_INFO"
	.sectionflags	@""
	.align	4


	//----- nvinfo : EIATTR_CUDA_API_VERSION
	.align		4
        /*0000*/ 	.byte	0x04, 0x37
        /*0002*/ 	.short	(.L_6770 - .L_6769)
.L_6769:
        /*0004*/ 	.word	0x00000082


	//----- nvinfo : EIATTR_KPARAM_INFO
	.align		4
.L_6770:
        /*0008*/ 	.byte	0x04, 0x17
        /*000a*/ 	.short	(.L_6772 - .L_6771)
.L_6771:
        /*000c*/ 	.word	0x00000000
        /*0010*/ 	.short	0x0003
        /*0012*/ 	.short	0x0090
        /*0014*/ 	.byte	0x00, 0xf0, 0x21, 0x00


	//----- nvinfo : EIATTR_KPARAM_INFO
	.align		4
.L_6772:
        /*0018*/ 	.byte	0x04, 0x17
        /*001a*/ 	.short	(.L_6774 - .L_6773)
.L_6773:
        /*001c*/ 	.word	0x00000000
        /*0020*/ 	.short	0x0002
        /*0022*/ 	.short	0x0088
        /*0024*/ 	.byte	0x00, 0xf0, 0x21, 0x00


	//----- nvinfo : EIATTR_KPARAM_INFO
	.align		4
.L_6774:
        /*0028*/ 	.byte	0x04, 0x17
        /*002a*/ 	.short	(.L_6776 - .L_6775)
.L_6775:
        /*002c*/ 	.word	0x00000000
        /*0030*/ 	.short	0x0001
        /*0032*/ 	.short	0x0078
        /*0034*/ 	.byte	0x00, 0xf0, 0x41, 0x00


	//----- nvinfo : EIATTR_KPARAM_INFO
	.align		4
.L_6776:
        /*0038*/ 	.byte	0x04, 0x17
        /*003a*/ 	.short	(.L_6778 - .L_6777)
.L_6777:
        /*003c*/ 	.word	0x00000000
        /*0040*/ 	.short	0x0000
        /*0042*/ 	.short	0x0000
        /*0044*/ 	.byte	0x00, 0xf0, 0xe1, 0x01


	//----- nvinfo : EIATTR_SPARSE_MMA_MASK
	.align		4
.L_6778:
        /*0048*/ 	.byte	0x03, 0x50
        /*004a*/ 	.short	0x0000


	//----- nvinfo : EIATTR_MAXREG_COUNT
	.align		4
        /*004c*/ 	.byte	0x03, 0x1b
        /*004e*/ 	.short	0x00ff


	//----- nvinfo : EIATTR_EXTERNS
	.align		4
        /*0050*/ 	.byte	0x04, 0x0f
        /*0052*/ 	.short	(.L_6780 - .L_6779)


	//   ....[0]....
	.align		4
.L_6779:
        /*0054*/ 	.word	index@(__assertfail)


	//----- nvinfo : EIATTR_MERCURY_ISA_VERSION
	.align		4
.L_6780:
        /*0058*/ 	.byte	0x03, 0x5f
        /*005a*/ 	.short	0x0101


	//----- nvinfo : EIATTR_COOP_GROUP_MASK_REGIDS
	.align		4
        /*005c*/ 	.byte	0x04, 0x29
        /*005e*/ 	.short	(.L_6782 - .L_6781)


	//   ....[0]....
.L_6781:
        /*0060*/ 	.word	0xffffffff


	//   ....[1]....
        /*0064*/ 	.word	0xffffffff


	//   ....[2]....
        /*0068*/ 	.word	0xffffffff


	//   ....[3]....
        /*006c*/ 	.word	0xffffffff


	//   ....[4]....
        /*0070*/ 	.word	0xffffffff


	//   ....[5]....
        /*0074*/ 	.word	0xffffffff


	//   ....[6]....
        /*0078*/ 	.word	0xffffffff


	//   ....[7]....
        /*007c*/ 	.word	0xffffffff


	//   ....[8]....
        /*0080*/ 	.word	0xffffffff


	//   ....[9]....
        /*0084*/ 	.word	0xffffffff


	//   ....[10]....
        /*0088*/ 	.word	0x0500000f


	//   ....[11]....
        /*008c*/ 	.word	0x0500000f


	//   ....[12]....
        /*0090*/ 	.word	0x0500000f


	//   ....[13]....
        /*0094*/ 	.word	0x0500000f


	//   ....[14]....
        /*0098*/ 	.word	0x0500000f


	//   ....[15]....
        /*009c*/ 	.word	0x0500000f


	//   ....[16]....
        /*00a0*/ 	.word	0x0500000f


	//   ....[17]....
        /*00a4*/ 	.word	0x0500000f


	//   ....[18]....
        /*00a8*/ 	.word	0x0500000f


	//   ....[19]....
        /*00ac*/ 	.word	0x0500000f


	//----- nvinfo : EIATTR_COOP_GROUP_INSTR_OFFSETS
	.align		4
.L_6782:
        /*00b0*/ 	.byte	0x04, 0x28
        /*00b2*/ 	.short	(.L_6784 - .L_6783)


	//   ....[0]....
.L_6783:
        /*00b4*/ 	.word	0x00003ff0


	//   ....[1]....
        /*00b8*/ 	.word	0x00004030


	//   ....[2]....
        /*00bc*/ 	.word	0x00004050


	//   ....[3]....
        /*00c0*/ 	.word	0x00004070


	//   ....[4]....
        /*00c4*/ 	.word	0x00004090


	//   ....[5]....
        /*00c8*/ 	.word	0x000048d0


	//   ....[6]....
        /*00cc*/ 	.word	0x000048f0


	//   ....[7]....
        /*00d0*/ 	.word	0x00004910


	//   ....[8]....
        /*00d4*/ 	.word	0x00004930


	//   ....[9]....
        /*00d8*/ 	.word	0x00004950


	//   ....[10]....
        /*00dc*/ 	.word	0x00005930


	//   ....[11]....
        /*00e0*/ 	.word	0x000059b0


	//   ....[12]....
        /*00e4*/ 	.word	0x00005a10


	//   ....[13]....
        /*00e8*/ 	.word	0x00005a70


	//   ....[14]....
        /*00ec*/ 	.word	0x00005ad0


	//   ....[15]....
        /*00f0*/ 	.word	0x00006380


	//   ....[16]....
        /*00f4*/ 	.word	0x000063e0


	//   ....[17]....
        /*00f8*/ 	.word	0x00006440


	//   ....[18]....
        /*00fc*/ 	.word	0x000064a0


	//   ....[19]....
        /*0100*/ 	.word	0x00006500


	//----- nvinfo : EIATTR_VRC_CTA_INIT_COUNT
	.align		4
.L_6784:
        /*0104*/ 	.byte	0x02, 0x4a
	.zero		1
	.zero		1


	//----- nvinfo : EIATTR_SYSCALL_OFFSETS
	.align		4
        /*0108*/ 	.byte	0x04, 0x46
        /*010a*/ 	.short	(.L_6786 - .L_6785)


	//   ....[0]....
.L_6785:
        /*010c*/ 	.word	0x000001e0


	//----- nvinfo : EIATTR_EXIT_INSTR_OFFSETS
	.align		4
.L_6786:
        /*0110*/ 	.byte	0x04, 0x1c
        /*0112*/ 	.short	(.L_6788 - .L_6787)


	//   ....[0]....
.L_6787:
        /*0114*/ 	.word	0x00000290


	//   ....[1]....
        /*0118*/ 	.word	0x000058d0


	//----- nvinfo : EIATTR_CRS_STACK_SIZE
	.align		4
.L_6788:
        /*011c*/ 	.byte	0x04, 0x1e
        /*011e*/ 	.short	(.L_6790 - .L_6789)
.L_6789:
        /*0120*/ 	.word	0x00000000


	//----- nvinfo : EIATTR_CBANK_PARAM_SIZE
	.align		4
.L_6790:
        /*0124*/ 	.byte	0x03, 0x19
        /*0126*/ 	.short	0x0098


	//----- nvinfo : EIATTR_PARAM_CBANK
	.align		4
        /*0128*/ 	.byte	0x04, 0x0a
        /*012a*/ 	.short	(.L_6792 - .L_6791)
	.align		4
.L_6791:
        /*012c*/ 	.word	index@(.nv.constant0._Z15SoftmaxWarpImplI22BroadcastScaleMaskLoadIffbLm4EiE11DirectStoreIffEfLi1ELi13ELi32ELi1ELb0EL9Algorithm0EEvT_T0_ll)
        /*0130*/ 	.short	0x0380
        /*0132*/ 	.short	0x0098


	//----- nvinfo : EIATTR_SW_WAR
	.align		4
.L_6792:
        /*0134*/ 	.byte	0x04, 0x36
        /*0136*/ 	.short	(.L_6794 - .L_6793)
.L_6793:
        /*0138*/ 	.word	0x00000008
.L_6794:


//--------------------- .nv.info._Z15SoftmaxWarpImplI22BroadcastScaleMaskLoadIffbLm4EiE11DirectStoreIffEfLi1ELi12ELi32ELi1ELb1EL9Algorithm0EEvT_T0_ll --------------------------
	.section	.nv.info._Z15SoftmaxWarpImplI22BroadcastScaleMaskLoadIffbLm4EiE11DirectStoreIffEfLi1ELi12ELi32ELi1ELb1EL9Algorithm0EEvT_T0_ll,"",@"SHT_CUDA_INFO"
	.sectionflags	@""
	.align	4


	//----- nvinfo : EIATTR_CUDA_API_VERSION
	.align		4
        /*0000*/ 	.byte	0x04, 0x37
        /*0002*/ 	.short	(.L_6796 - .L_6795)
.L_6795:
        /*0004*/ 	.word	0x00000082


	//----- nvinfo : EIATTR_KPARAM_INFO
	.align		4
.L_6796:
        /*0008*/ 	.byte	0x04, 0x17
        /*000a*/ 	.short	(.L_6798 - .L_6797)
.L_6797:
        /*000c*/ 	.word	0x00000000
        /*0010*/ 	.short	0x0003
        /*0012*/ 	.short	0x0090
        /*0014*/ 	.byte	0x00, 0xf0, 0x21, 0x00


	//----- nvinfo : EIATTR_KPARAM_INFO
	.align		4
.L_6798:
        /*0018*/ 	.byte	0x04, 0x17
        /*001a*/ 	.short	(.L_6800 - .L_6799)
.L_6799:
        /*001c*/ 	.word	0x00000000
        /*0020*/ 	.short	0x0002
        /*0022*/ 	.short	0x0088
        /*0024*/ 	.byte	0x00, 0xf0, 0x21, 0x00


	//----- nvinfo : EIATTR_KPARAM_INFO
	.align		4
.L_6800:
        /*0028*/ 	.byte	0x04, 0x17
        /*002a*/ 	.short	(.L_6802 - .L_6801)
.L_6801:
        /*002c*/ 	.word	0x00000000
        /*0030*/ 	.short	0x0001
        /*0032*/ 	.short	0x0078
        /*0034*/ 	.byte	0x00, 0xf0, 0x41, 0x00


	//----- nvinfo : EIATTR_KPARAM_INFO
	.align		4
.L_6802:
        /*0038*/ 	.byte	0x04, 0x17
        /*003a*/ 	.short	(.L_6804 - .L_6803)
.L_6803:
        /*003c*/ 	.word	0x00000000
        /*0040*/ 	.short	0x0000
        /*0042*/ 	.short	0x0000
        /*0044*/ 	.byte	0x00, 0xf0, 0xe1, 0x01


	//----- nvinfo : EIATTR_SPARSE_MMA_MASK
	.align		4
.L_6804:
        /*0048*/ 	.byte	0x03, 0x50
        /*004a*/ 	.short	0x0000


	//----- nvinfo : EIATTR_MAXREG_COUNT
	.align		4
        /*004c*/ 	.byte	0x03, 0x1b
        /*004e*/ 	.short	0x00ff


	//----- nvinfo : EIATTR_EXTERNS
	.align		4
        /*0050*/ 	.byte	0x04, 0x0f
        /*0052*/ 	.short	(.L_6806 - .L_6805)


	//   ....[0]....
	.align		4
.L_6805:
        /*0054*/ 	.word	index@(__assertfail)


	//----- nvinfo : EIATTR_MERCURY_ISA_VERSION
	.align		4
.L_6806:
        /*0058*/ 	.byte	0x03, 0x5f
        /*005a*/ 	.short	0x0101


	//----- nvinfo : EIATTR_COOP_GROUP_MASK_REGIDS
	.align		4
        /*005c*/ 	.byte	0x04, 0x29
        /*005e*/ 	.short	(.L_6808 - .L_6807)


	//   ....[0]....
.L_6807:
        /*0060*/ 	.word	0xffffffff


	//   ....[1]....
        /*0064*/ 	.word	0xffffffff


	//   ....[2]....
        /*0068*/ 	.word	0xffffffff


	//   ....[3]....
        /*006c*/ 	.word	0xffffffff


	//   ....[4]....
        /*0070*/ 	.word	0xffffffff


	//   ....[5]....
        /*0074*/ 	.word	0xffffffff


	//   ....[6]....
        /*0078*/ 	.word	0xffffffff


	//   ....[7]....
        /*007c*/ 	.word	0xffffffff


	//   ....[8]....
        /*0080*/ 	.word	0xffffffff


	//   ....[9]....
        /*0084*/ 	.word	0xffffffff


	//   ....[10]....
        /*0088*/ 	.word	0x0500000f


	//   ....[11]....
        /*008c*/ 	.word	0x0500000f


	//   ....[12]....
        /*0090*/ 	.word	0x0500000f


	//   ....[13]....
        /*0094*/ 	.word	0x0500000f


	//   ....[14]....
        /*0098*/ 	.word	0x0500000f


	//   ....[15]....
        /*009c*/ 	.word	0x0500000f


	//   ....[16]....
        /*00a0*/ 	.word	0x0500000f


	//   ....[17]....
        /*00a4*/ 	.word	0x0500000f


	//   ....[18]....
        /*00a8*/ 	.word	0x0500000f


	//   ....[19]....
        /*00ac*/ 	.word	0x0500000f


	//----- nvinfo : EIATTR_COOP_GROUP_INSTR_OFFSETS
	.align		4
.L_6808:
        /*00b0*/ 	.byte	0x04, 0x28
        /*00b2*/ 	.short	(.L_6810 - .L_6809)


	//   ....[0]....
.L_6809:
        /*00b4*/ 	.word	0x00005f00


	//   ....[1]....
        /*00b8*/ 	.word	0x00005f30


	//   ....[2]....
        /*00bc*/ 	.word	0x00005f50


	//   ....[3]....
        /*00c0*/ 	.word	0x00005f70


	//   ....[4]....
        /*00c4*/ 	.word	0x00005f90


	//   ....[5]....
        /*00c8*/ 	.word	0x00006740


	//   ....[6]....
        /*00cc*/ 	.word	0x00006760


	//   ....[7]....
        /*00d0*/ 	.word	0x00006780


	//   ....[8]....
        /*00d4*/ 	.word	0x000067a0


	//   ....[9]....
        /*00d8*/ 	.word	0x000067c0


	//   ....[10]....
        /*00dc*/ 	.word	0x00007790


	//   ....[11]....
        /*00e0*/ 	.word	0x00007810


	//   ....[12]....
        /*00e4*/ 	.word	0x00007870


	//   ....[13]....
        /*00e8*/ 	.word	0x000078d0


	//   ....[14]....
        /*00ec*/ 	.word	0x00007930


	//   ....[15]....
        /*00f0*/ 	.word	0x00008140


	//   ....[16]....
        /*00f4*/ 	.word	0x000081a0


	//   ....[17]....
        /*00f8*/ 	.word	0x00008200


	//   ....[18]....
        /*00fc*/ 	.word	0x00008260


	//   ....[19]....
        /*0100*/ 	.word	0x000082c0


	//----- nvinfo : EIATTR_VRC_CTA_INIT_COUNT
	.align		4
.L_6810:
        /*0104*/ 	.byte	0x02, 0x4a
	.zero		1
	.zero		1


	//----- nvinfo : EIATTR_SYSCALL_OFFSETS
	.align		4
        /*0108*/ 	.byte	0x04, 0x46
        /*010a*/ 	.short	(.L_6812 - .L_6811)


	//   ....[0]....
.L_6811:
        /*010c*/ 	.word	0x000001c0


	//----- nvinfo : EIATTR_EXIT_INSTR_OFFSETS
	.align		4
.L_6812:
        /*0110*/ 	.byte	0x04, 0x1c
        /*0112*/ 	.short	(.L_6814 - .L_6813)


	//   ....[0]....
.L_6813:
        /*0114*/ 	.word	0x00000250


	//   ....[1]....
        /*0118*/ 	.word	0x00007730


	//----- nvinfo : EIATTR_CRS_STACK_SIZE
	.align		4
.L_6814:
        /*011c*/ 	.byte	0x04, 0x1e
        /*011e*/ 	.short	(.L_6816 - .L_6815)
.L_6815:
        /*0120*/ 	.word	0x00000000


	//----- nvinfo : EIATTR_CBANK_PARAM_SIZE
	.align		4
.L_6816:
        /*0124*/ 	.byte	0x03, 0x19
        /*0126*/ 	.short	0x0098


	//----- nvinfo : EIATTR_PARAM_CBANK
	.align		4
        /*0128*/ 	.byte	0x04, 0x0a
        /*012a*/ 	.short	(.L_6818 - .L_6817)
	.align		4
.L_6817:
        /*012c*/ 	.word	index@(.nv.constant0._Z15SoftmaxWarpImplI22BroadcastScaleMaskLoadIffbLm4EiE11DirectStoreIffEfLi1ELi12ELi32ELi1ELb1EL9Algorithm0EEvT_T0_ll)
        /*0130*/ 	.short	0x0380
        /*0132*/ 	.short	0x0098


	//----- nvinfo : EIATTR_SW_WAR
	.align		4
.L_6818:
        /*0134*/ 	.byte	0x04, 0x36
        /*0136*/ 	.short	(.L_6820 - .L_6819)
.L_6819:
        /*0138*/ 	.word	0x00000008
.L_6820:


//--------------------- .nv.info._Z15SoftmaxWarpImplI22BroadcastScaleMaskLoadIffbLm4EiE11DirectStoreIffEfLi1ELi12ELi32ELi1ELb0EL9Algorithm0EEvT_T0_ll --------------------------
	.section	.nv.info._Z15SoftmaxWarpImplI22BroadcastScaleMaskLoadIffbLm4EiE11DirectStoreIffEfLi1ELi12ELi32ELi1ELb0EL9Algorithm0EEvT_T0_ll,"",@"SHT_CUDA_INFO"
	.sectionflags	@""
	.align	4


	//----- nvinfo : EIATTR_CUDA_API_VERSION
	.align		4
        /*0000*/ 	.byte	0x04, 0x37
        /*0002*/ 	.short	(.L_6822 - .L_6821)
.L_6821:
        /*0004*/ 	.word	0x00000082


	//----- nvinfo : EIATTR_KPARAM_INFO
	.align		4
.L_6822:
        /*0008*/ 	.byte	0x04, 0x17
        /*000a*/ 	.short	(.L_6824 - .L_6823)
.L_6823:
        /*000c*/ 	.word	0x00000000
        /*0010*/ 	.short	0x0003
        /*0012*/ 	.short	0x0090
        /*0014*/ 	.byte	0x00, 0xf0, 0x21, 0x00


	//----- nvinfo : EIATTR_KPARAM_INFO
	.align		4
.L_6824:
        /*0018*/ 	.byte	0x04, 0x17
        /*001a*/ 	.short	(.L_6826 - .L_6825)
.L_6825:
        /*001c*/ 	.word	0x00000000
        /*0020*/ 	.short	0x0002
        /*0022*/ 	.short	0x0088
        /*0024*/ 	.byte	0x00, 0xf0, 0x21, 0x00


	//----- nvinfo : EIATTR_KPARAM_INFO
	.align		4
.L_6826:
        /*0028*/ 	.byte	0x04, 0x17
        /*002a*/ 	.short	(.L_6828 - .L_6827)
.L_6827:
        /*002c*/ 	.word	0x00000000
        /*0030*/ 	.short	0x0001
        /*0032*/ 	.short	0x0078
        /*0034*/ 	.byte	0x00, 0xf0, 0x41, 0x00


	//----- nvinfo : EIATTR_KPARAM_INFO
	.align		4
.L_6828:
        /*0038*/ 	.byte	0x04, 0x17
        /*003a*/ 	.short	(.L_6830 - .L_6829)
.L_6829:
        /*003c*/ 	.word	0x00000000
        /*0040*/ 	.short	0x0000
        /*0042*/ 	.short	0x0000
        /*0044*/ 	.byte	0x00, 0xf0, 0xe1, 0x01


	//----- nvinfo : EIATTR_SPARSE_MMA_MASK
	.align		4
.L_6830:
        /*0048*/ 	.byte	0x03, 0x50
        /*004a*/ 	.short	0x0000


	//----- nvinfo : EIATTR_MAXREG_COUNT
	.align		4
        /*004c*/ 	.byte	0x03, 0x1b
        /*004e*/ 	.short	0x00ff


	//----- nvinfo : EIATTR_EXTERNS
	.align		4
        /*0050*/ 	.byte	0x04, 0x0f
        /*0052*/ 	.short	(.L_6832 - .L_6831)


	//   ....[0]....
	.align		4
.L_6831:
        /*0054*/ 	.word	index@(__assertfail)


	//----- nvinfo : EIATTR_MERCURY_ISA_VERSION
	.align		4
.L_6832:
        /*0058*/ 	.byte	0x03, 0x5f
        /*005a*/ 	.short	0x0101


	//----- nvinfo : EIATTR_COOP_GROUP_MASK_REGIDS
	.align		4
        /*005c*/ 	.byte	0x04, 0x29
        /*005e*/ 	.short	(.L_6834 - .L_6833)


	//   ....[0]....
.L_6833:
        /*0060*/ 	.word	0xffffffff


	//   ....[1]....
        /*0064*/ 	.word	0xffffffff


	//   ....[2]....
        /*0068*/ 	.word	0xffffffff


	//   ....[3]....
        /*006c*/ 	.word	0xffffffff


	//   ....[4]....
        /*0070*/ 	.word	0xffffffff


	//   ....[5]....
        /*0074*/ 	.word	0xffffffff


	//   ....[6]....
        /*0078*/ 	.word	0xffffffff


	//   ....[7]....
        /*007c*/ 	.word	0xffffffff


	//   ....[8]....
        /*0080*/ 	.word	0xffffffff


	//   ....[9]....
        /*0084*/ 	.word	0xffffffff


	//   ....[10]....
        /*0088*/ 	.word	0x0500000f


	//   ....[11]....
        /*008c*/ 	.word	0x0500000f


	//   ....[12]....
        /*0090*/ 	.word	0x0500000f


	//   ....[13]....
        /*0094*/ 	.word	0x0500000f


	//   ....[14]....
        /*0098*/ 	.word	0x0500000f


	//   ....[15]....
        /*009c*/ 	.word	0x0500000f


	//   ....[16]....
        /*00a0*/ 	.word	0x0500000f


	//   ....[17]....
        /*00a4*/ 	.word	0x0500000f


	//   ....[18]....
        /*00a8*/ 	.word	0x0500000f


	//   ....[19]....
        /*00ac*/ 	.word	0x0500000f


	//----- nvinfo : EIATTR_COOP_GROUP_INSTR_OFFSETS
	.align		4
.L_6834:
        /*00b0*/ 	.byte	0x04, 0x28
        /*00b2*/ 	.short	(.L_6836 - .L_6835)


	//   ....[0]....
.L_6835:
        /*00b4*/ 	.word	0x00003b50


	//   ....[1]....
        /*00b8*/ 	.word	0x00003b90


	//   ....[2]....
        /*00bc*/ 	.word	0x00003bb0


	//   ....[3]....
        /*00c0*/ 	.word	0x00003bd0


	//   ....[4]....
        /*00c4*/ 	.word	0x00003bf0


	//   ....[5]....
        /*00c8*/ 	.word	0x00004390


	//   ....[6]....
        /*00cc*/ 	.word	0x000043b0


	//   ....[7]....
        /*00d0*/ 	.word	0x000043d0


	//   ....[8]....
        /*00d4*/ 	.word	0x000043f0


	//   ....[9]....
        /*00d8*/ 	.word	0x00004410


	//   ....[10]....
        /*00dc*/ 	.word	0x000052d0


	//   ....[11]....
        /*00e0*/ 	.word	0x00005350


	//   ....[12]....
        /*00e4*/ 	.word	0x000053b0


	//   ....[13]....
        /*00e8*/ 	.word	0x00005410


	//   ....[14]....
        /*00ec*/ 	.word	0x00005470


	//   ....[15]....
        /*00f0*/ 	.word	0x00005c80


	//   ....[16]....
        /*00f4*/ 	.word	0x00005ce0


	//   ....[17]....
        /*00f8*/ 	.word	0x00005d40


	//   ....[18]....
        /*00fc*/ 	.word	0x00005da0


	//   ....[19]....
        /*0100*/ 	.word	0x00005e00


	//----- nvinfo : EIATTR_VRC_CTA_INIT_COUNT
	.align		4
.L_6836:
        /*0104*/ 	.byte	0x02, 0x4a
	.zero		1
	.zero		1


	//----- nvinfo : EIATTR_SYSCALL_OFFSETS
	.align		4
        /*0108*/ 	.byte	0x04, 0x46
        /*010a*/ 	.short	(.L_6838 - .L_6837)


	//   ....[0]....
.L_6837:
        /*010c*/ 	.word	0x000001e0


	//----- nvinfo : EIATTR_EXIT_INSTR_OFFSETS
	.align		4
.L_6838:
        /*0110*/ 	.byte	0x04, 0x1c
        /*0112*/ 	.short	(.L_6840 - .L_6839)


	//   ....[0]....
.L_6839:
        /*0114*/ 	.word	0x00000290


	//   ....[1]....
        /*0118*/ 	.word	0x00005270


	//----- nvinfo : EIATTR_CRS_STACK_SIZE
	.align		4
.L_6840:
        /*011c*/ 	.byte	0x04, 0x1e
        /*011e*/ 	.short	(.L_6842 - .L_6841)
.L_6841:
        /*0120*/ 	.word	0x00000000


	//----- nvinfo : EIATTR_CBANK_PARAM_SIZE
	.align		4
.L_6842:
        /*0124*/ 	.byte	0x03, 0x19
        /*0126*/ 	.short	0x0098


	//----- nvinfo : EIATTR_PARAM_CBANK
	.align		4
        /*0128*/ 	.byte	0x04, 0x0a
        /*012a*/ 	.short	(.L_6844 - .L_6843)
	.align		4
.L_6843:
        /*012c*/ 	.word	index@(.nv.constant0._Z15SoftmaxWarpImplI22BroadcastScaleMaskLoadIffbLm4EiE11DirectStoreIffEfLi1ELi12ELi32ELi1ELb0EL9Algorithm0EEvT_T0_ll)
        /*0130*/ 	.short	0x0380
        /*0132*/ 	.short	0x0098


	//----- nvinfo : EIATTR_SW_WAR
	.align		4
.L_6844:
        /*0134*/ 	.byte	0x04, 0x36
        /*0136*/ 	.short	(.L_6846 - .L_6845)
.L_6845:
        /*0138*/ 	.word	0x00000008
.L_6846:


//--------------------- .nv.info._Z15SoftmaxWarpImplI22BroadcastScaleMaskLoadIffbLm4EiE11DirectStoreIffEfLi1ELi11ELi32ELi1ELb1EL9Algorithm0EEvT_T0_ll --------------------------
	.section	.nv.info._Z15SoftmaxWarpImplI22BroadcastScaleMaskLoadIffbLm4EiE11DirectStoreIffEfLi1ELi11ELi32ELi1ELb1EL9Algorithm0EEvT_T0_ll,"",@"SHT_CUDA_INFO"
	.sectionflags	@""
	.align	4


	//----- nvinfo : EIATTR_CUDA_API_VERSION
	.align		4
        /*0000*/ 	.byte	0x04, 0x37
        /*0002*/ 	.short	(.L_6848 - .L_6847)
.L_6847:
        /*0004*/ 	.word	0x00000082


	//----- nvinfo : EIATTR_KPARAM_INFO
	.align		4
.L_6848:
        /*0008*/ 	.byte	0x04, 0x17
        /*000a*/ 	.short	(.L_6850 - .L_6849)
.L_6849:
        /*000c*/ 	.word	0x00000000
        /*0010*/ 	.short	0x0003
        /*0012*/ 	.short	0x0090
        /*0014*/ 	.byte	0x00, 0xf0, 0x21, 0x00


	//----- nvinfo : EIATTR_KPARAM_INFO
	.align		4
.L_6850:
        /*0018*/ 	.byte	0x04, 0x17
        /*001a*/ 	.short	(.L_6852 - .L_6851)
.L_6851:
        /*001c*/ 	.word	0x00000000
        /*0020*/ 	.short	0x0002
        /*0022*/ 	.short	0x0088
        /*0024*/ 	.byte	0x00, 0xf0, 0x21, 0x00


	//----- nvinfo : EIATTR_KPARAM_INFO
	.align		4
.L_6852:
        /*0028*/ 	.byte	0x04, 0x17
        /*002a*/ 	.short	(.L_6854 - .L_6853)
.L_6853:
        /*002c*/ 	.word	0x00000000
        /*0030*/ 	.short	0x0001
        /*0032*/ 	.short	0x0078
        /*0034*/ 	.byte	0x00, 0xf0, 0x41, 0x00


	//----- nvinfo : EIATTR_KPARAM_INFO
	.align		4
.L_6854:
        /*0038*/ 	.byte	0x04, 0x17
        /*003a*/ 	.short	(.L_6856 - .L_6855)
.L_6855:
        /*003c*/ 	.word	0x00000000
        /*0040*/ 	.short	0x0000
        /*0042*/ 	.short	0x0000
        /*0044*/ 	.byte	0x00, 0xf0, 0xe1, 0x01


	//----- nvinfo : EIATTR_SPARSE_MMA_MASK
	.align		4
.L_6856:
        /*0048*/ 	.byte	0x03, 0x50
        /*004a*/ 	.short	0x0000


	//----- nvinfo : EIATTR_MAXREG_COUNT
	.align		4
        /*004c*/ 	.byte	0x03, 0x1b
        /*004e*/ 	.short	0x00ff


	//----- nvinfo : EIATTR_EXTERNS
	.align		4
        /*0050*/ 	.byte	0x04, 0x0f
        /*0052*/ 	.short	(.L_6858 - .L_6857)


	//   ....[0]....
	.align		4
.L_6857:
        /*0054*/ 	.word	index@(__assertfail)


	//----- nvinfo : EIATTR_MERCURY_ISA_VERSION
	.align		4
.L_6858:
        /*0058*/ 	.byte	0x03, 0x5f
        /*005a*/ 	.short	0x0101


	//----- nvinfo : EIATTR_COOP_GROUP_MASK_REGIDS
	.align		4
        /*005c*/ 	.byte	0x04, 0x29
        /*005e*/ 	.short	(.L_6860 - .L_6859)


	//   ....[0]....
.L_6859:
        /*0060*/ 	.word	0xffffffff


	//   ....[1]....
        /*0064*/ 	.word	0xffffffff


	//   ....[2]....
        /*0068*/ 	.word	0xffffffff


	//   ....[3]....
        /*006c*/ 	.word	0xffffffff


	//   ....[4]....
        /*0070*/ 	.word	0xffffffff


	//   ....[5]....
        /*0074*/ 	.word	0xffffffff


	//   ....[6]....
        /*0078*/ 	.word	0xffffffff


	//   ....[7]....
        /*007c*/ 	.word	0xffffffff


	//   ....[8]....
        /*0080*/ 	.word	0xffffffff


	//   ....[9]....
        /*0084*/ 	.word	0xffffffff


	//   ....[10]....
        /*0088*/ 	.word	0x0500000f


	//   ....[11]....
        /*008c*/ 	.word	0x0500000f


	//   ....[12]....
        /*0090*/ 	.word	0x0500000f


	//   ....[13]....
        /*0094*/ 	.word	0x0500000f


	//   ....[14]....
        /*0098*/ 	.word	0x0500000f


	//   ....[15]....
        /*009c*/ 	.word	0x0500000f


	//   ....[16]....
        /*00a0*/ 	.word	0x0500000f


	//   ....[17]....
        /*00a4*/ 	.word	0x0500000f


	//   ....[18]....
        /*00a8*/ 	.word	0x0500000f


	//   ....[19]....
        /*00ac*/ 	.word	0x0500000f


	//----- nvinfo : EIATTR_COOP_GROUP_INSTR_OFFSETS
	.align		4
.L_6860:
        /*00b0*/ 	.byte	0x04, 0x28
        /*00b2*/ 	.short	(.L_6862 - .L_6861)


	//   ....[0]....
.L_6861:
        /*00b4*/ 	.word	0x00005760


	//   ....[1]....
        /*00b8*/ 	.word	0x000057a0


	//   ....[2]....
        /*00bc*/ 	.word	0x000057c0


	//   ....[3]....
        /*00c0*/ 	.word	0x000057e0


	//   ....[4]....
        /*00c4*/ 	.word	0x00005800


	//   ....[5]....
        /*00c8*/ 	.word	0x00005f00


	//   ....[6]....
        /*00cc*/ 	.word	0x00005f20


	//   ....[7]....
        /*00d0*/ 	.word	0x00005f40


	//   ....[8]....
        /*00d4*/ 	.word	0x00005f60


	//   ....[9]....
        /*00d8*/ 	.word	0x00005f80


	//   ....[10]....
        /*00dc*/ 	.word	0x00006ec0


	//   ....[11]....
        /*00e0*/ 	.word	0x00006f40


	//   ....[12]....
        /*00e4*/ 	.word	0x00006fa0


	//   ....[13]....
        /*00e8*/ 	.word	0x00007000


	//   ....[14]....
        /*00ec*/ 	.word	0x00007060


	//   ....[15]....
        /*00f0*/ 	.word	0x000077d0


	//   ....[16]....
        /*00f4*/ 	.word	0x00007830


	//   ....[17]....
        /*00f8*/ 	.word	0x00007890


	//   ....[18]....
        /*00fc*/ 	.word	0x000078f0


	//   ....[19]....
        /*0100*/ 	.word	0x00007950


	//----- nvinfo : EIATTR_VRC_CTA_INIT_COUNT
	.align		4
.L_6862:
        /*0104*/ 	.byte	0x02, 0x4a
	.zero		1
	.zero		1


	//----- nvinfo : EIATTR_SYSCALL_OFFSETS
	.align		4
        /*0108*/ 	.byte	0x04, 0x46
        /*010a*/ 	.short	(.L_6864 - .L_6863)


	//   ....[0]....
.L_6863:
        /*010c*/ 	.word	0x000001c0


	//----- nvinfo : EIATTR_EXIT_INSTR_OFFSETS
	.align		4
.L_6864:
        /*0110*/ 	.byte	0x04, 0x1c
        /*0112*/ 	.short	(.L_6866 - .L_6865)


	//   ....[0]....
.L_6865:
        /*0114*/ 	.word	0x00000250


	//   ....[1]....
        /*0118*/ 	.word	0x00006e60


	//----- nvinfo : EIATTR_CRS_STACK_SIZE
	.align		4
.L_6866:
        /*011c*/ 	.byte	0x04, 0x1e
        /*011e*/ 	.short	(.L_6868 - .L_6867)
.L_6867:
        /*0120*/ 	.word	0x00000000


	//----- nvinfo : EIATTR_CBANK_PARAM_SIZE
	.align		4
.L_6868:
        /*0124*/ 	.byte	0x03, 0x19
        /*0126*/ 	.short	0x0098


	//----- nvinfo : EIATTR_PARAM_CBANK
	.align		4
        /*0128*/ 	.byte	0x04, 0x0a
        /*012a*/ 	.short	(.L_6870 - .L_6869)
	.align		4
.L_6869:
        /*012c*/ 	.word	index@(.nv.constant0._Z15SoftmaxWarpImplI22BroadcastScaleMaskLoadIffbLm4EiE11DirectStoreIffEfLi1ELi11ELi32ELi1ELb1EL9Algorithm0EEvT_T0_ll)
        /*0130*/ 	.short	0x0380
        /*0132*/ 	.short	0x0098


	//----- nvinfo : EIATTR_SW_WAR
	.align		4
.L_6870:
        /*0134*/ 	.byte	0x04, 0x36
        /*0136*/ 	.short	(.L_6872 - .L_6871)
.L_6871:
        /*0138*/ 	.word	0x00000008
.L_6872:


//--------------------- .nv.info._Z15SoftmaxWarpImplI22BroadcastScaleMaskLoadIffbLm4EiE11DirectStoreIffEfLi1ELi11ELi32ELi1ELb0EL9Algorithm0EEvT_T0_ll --------------------------
	.section	.nv.info._Z15SoftmaxWarpImplI22BroadcastScaleMaskLoadIffbLm4EiE11DirectStoreIffEfLi1ELi11ELi32ELi1ELb0EL9Algorithm0EEvT_T0_ll,"",@"SHT_CUDA_INFO"
	.sectionflags	@""
	.align	4


	//----- nvinfo : EIATTR_CUDA_API_VERSION
	.align		4
        /*0000*/ 	.byte	0x04, 0x37
        /*0002*/ 	.short	(.L_6874 - .L_6873)
.L_6873:
        /*0004*/ 	.word	0x00000082


	//----- nvinfo : EIATTR_KPARAM_INFO
	.align		4
.L_6874:
        /*0008*/ 	.byte	0x04, 0x17
        /*000a*/ 	.short	(.L_6876 - .L_6875)
.L_6875:
        /*000c*/ 	.word	0x00000000
        /*0010*/ 	.short	0x0003
        /*0012*/ 	.short	0x0090
        /*0014*/ 	.byte	0x00, 0xf0, 0x21, 0x00


	//----- nvinfo : EIATTR_KPARAM_INFO
	.align		4
.L_6876:
        /*0018*/ 	.byte	0x04, 0x17
        /*001a*/ 	.short	(.L_6878 - .L_6877)
.L_6877:
        /*001c*/ 	.word	0x00000000
        /*0020*/ 	.short	0x0002
        /*0022*/ 	.short	0x0088
        /*0024*/ 	.byte	0x00, 0xf0, 0x21, 0x00


	//----- nvinfo : EIATTR_KPARAM_INFO
	.align		4
.L_6878:
        /*0028*/ 	.byte	0x04, 0x17
        /*002a*/ 	.short	(.L_6880 - .L_6879)
.L_6879:
        /*002c*/ 	.word	0x00000000
        /*0030*/ 	.short	0x0001
        /*0032*/ 	.short	0x0078
        /*0034*/ 	.byte	0x00, 0xf0, 0x41, 0x00


	//----- nvinfo : EIATTR_KPARAM_INFO
	.align		4
.L_6880:
        /*0038*/ 	.byte	0x04, 0x17
        /*003a*/ 	.short	(.L_6882 - .L_6881)
.L_6881:
        /*003c*/ 	.word	0x00000000
        /*0040*/ 	.short	0x0000
        /*0042*/ 	.short	0x0000
        /*0044*/ 	.byte	0x00, 0xf0, 0xe1, 0x01


	//----- nvinfo : EIATTR_SPARSE_MMA_MASK
	.align		4
.L_6882:
        /*0048*/ 	.byte	0x03, 0x50
        /*004a*/ 	.short	0x0000


	//----- nvinfo : EIATTR_MAXREG_COUNT
	.align		4
        /*004c*/ 	.byte	0x03, 0x1b
        /*004e*/ 	.short	0x00ff


	//----- nvinfo : EIATTR_EXTERNS
	.align		4
        /*0050*/ 	.byte	0x04, 0x0f
        /*0052*/ 	.short	(.L_6884 - .L_6883)


	//   ....[0]....
	.align		4
.L_6883:
        /*0054*/ 	.word	index@(__assertfail)


	//----- nvinfo : EIATTR_MERCURY_ISA_VERSION
	.align		4
.L_6884:
        /*0058*/ 	.byte	0x03, 0x5f
        /*005a*/ 	.short	0x0101


	//----- nvinfo : EIATTR_COOP_GROUP_MASK_REGIDS
	.align		4
        /*005c*/ 	.byte	0x04, 0x29
        /*005e*/ 	.short	(.L_6886 - .L_6885)


	//   ....[0]....
.L_6885:
        /*0060*/ 	.word	0xffffffff


	//   ....[1]....
        /*0064*/ 	.word	0xffffffff


	//   ....[2]....
        /*0068*/ 	.word	0xffffffff


	//   ....[3]....
        /*006c*/ 	.word	0xffffffff


	//   ....[4]....
        /*0070*/ 	.word	0xffffffff


	//   ....[5]....
        /*0074*/ 	.word	0xffffffff


	//   ....[6]....
        /*0078*/ 	.word	0xffffffff


	//   ....[7]....
        /*007c*/ 	.word	0xffffffff


	//   ....[8]....
        /*0080*/ 	.word	0xffffffff


	//   ....[9]....
        /*0084*/ 	.word	0xffffffff


	//   ....[10]....
        /*0088*/ 	.word	0x0500000f


	//   ....[11]....
        /*008c*/ 	.word	0x0500000f


	//   ....[12]....
        /*0090*/ 	.word	0x0500000f


	//   ....[13]....
        /*0094*/ 	.word	0x0500000f


	//   ....[14]....
        /*0098*/ 	.word	0x0500000f


	//   ....[15]....
        /*009c*/ 	.word	0x0500000f


	//   ....[16]....
        /*00a0*/ 	.word	0x0500000f


	//   ....[17]....
        /*00a4*/ 	.word	0x0500000f


	//   ....[18]....
        /*00a8*/ 	.word	0x0500000f


	//   ....[19]....
        /*00ac*/ 	.word	0x0500000f


	//----- nvinfo : EIATTR_COOP_GROUP_INSTR_OFFSETS
	.align		4
.L_6886:
        /*00b0*/ 	.byte	0x04, 0x28
        /*00b2*/ 	.short	(.L_6888 - .L_6887)


	//   ....[0]....
.L_6887:
        /*00b4*/ 	.word	0x00003700


	//   ....[1]....
        /*00b8*/ 	.word	0x00003740


	//   ....[2]....
        /*00bc*/ 	.word	0x00003760


	//   ....[3]....
        /*00c0*/ 	.word	0x00003780


	//   ....[4]....
        /*00c4*/ 	.word	0x000037a0


	//   ....[5]....
        /*00c8*/ 	.word	0x00003ea0


	//   ....[6]....
        /*00cc*/ 	.word	0x00003ec0


	//   ....[7]....
        /*00d0*/ 	.word	0x00003ee0


	//   ....[8]....
        /*00d4*/ 	.word	0x00003f00


	//   ....[9]....
        /*00d8*/ 	.word	0x00003f20


	//   ....[10]....
        /*00dc*/ 	.word	0x00004cc0


	//   ....[11]....
        /*00e0*/ 	.word	0x00004d40


	//   ....[12]....
        /*00e4*/ 	.word	0x00004da0


	//   ....[13]....
        /*00e8*/ 	.word	0x00004e00


	//   ....[14]....
        /*00ec*/ 	.word	0x00004e60


	//   ....[15]....
        /*00f0*/ 	.word	0x000055d0


	//   ....[16]....
        /*00f4*/ 	.word	0x00005630


	//   ....[17]....
        /*00f8*/ 	.word	0x00005690


	//   ....[18]....
        /*00fc*/ 	.word	0x000056f0


	//   ....[19]....
        /*0100*/ 	.word	0x00005750


	//----- nvinfo : EIATTR_VRC_CTA_INIT_COUNT
	.align		4
.L_6888:
        /*0104*/ 	.byte	0x02, 0x4a
	.zero		1
	.zero		1


	//----- nvinfo : EIATTR_SYSCALL_OFFSETS
	.align		4
        /*0108*/ 	.byte	0x04, 0x46
        /*010a*/ 	.short	(.L_6890 - .L_6889)


	//   ....[0]....
.L_6889:
        /*010c*/ 	.word	0x000001e0


	//----- nvinfo : EIATTR_EXIT_INSTR_OFFSETS
	.align		4
.L_6890:
        /*0110*/ 	.byte	0x04, 0x1c
        /*0112*/ 	.short	(.L_6892 - .L_6891)


	//   ....[0]....
.L_6891:
        /*0114*/ 	.word	0x00000290


	//   ....[1]....
        /*0118*/ 	.word	0x00004c60


	//----- nvinfo : EIATTR_CRS_STACK_SIZE
	.align		4
.L_6892:
        /*011c*/ 	.byte	0x04, 0x1e
        /*011e*/ 	.short	(.L_6894 - .L_6893)
.L_6893:
        /*0120*/ 	.word	0x00000000


	//----- nvinfo : EIATTR_CBANK_PARAM_SIZE
	.align		4
.L_6894:
        /*0124*/ 	.byte	0x03, 0x19
        /*0126*/ 	.short	0x0098


	//----- nvinfo : EIATTR_PARAM_CBANK
	.align		4
        /*0128*/ 	.byte	0x04, 0x0a
        /*012a*/ 	.short	(.L_6896 - .L_6895)
	.align		4
.L_6895:
        /*012c*/ 	.word	index@(.nv.constant0._Z15SoftmaxWarpImplI22BroadcastScaleMaskLoadIffbLm4EiE11DirectStoreIffEfLi1ELi11ELi32ELi1ELb0EL9Algorithm0EEvT_T0_ll)
        /*0130*/ 	.short	0x0380
        /*0132*/ 	.short	0x0098


	//----- nvinfo : EIATTR_SW_WAR
	.align		4
.L_6896:
        /*0134*/ 	.byte	0x04, 0x36
        /*0136*/ 	.short	(.L_6898 - .L_6897)
.L_6897:
        /*0138*/ 	.word	0x00000008
.L_6898:


//--------------------- .nv.info._Z15SoftmaxWarpImplI22BroadcastScaleMaskLoadIffbLm4EiE11DirectStoreIffEfLi1ELi10ELi32ELi1ELb1EL9Algorithm0EEvT_T0_ll --------------------------
	.section	.nv.info._Z15SoftmaxWarpImplI22BroadcastScaleMaskLoadIffbLm4EiE11DirectStoreIffEfLi1ELi10ELi32ELi1ELb1EL9Algorithm0EEvT_T0_ll,"",@"SHT_CUDA_INFO"
	.sectionflags	@""
	.align	4


	//----- nvinfo : EIATTR_CUDA_API_VERSION
	.align		4
        /*0000*/ 	.byte	0x04, 0x37
        /*0002*/ 	.short	(.L_6900 - .L_6899)
.L_6899:
        /*0004*/ 	.word	0x00000082


	//----- nvinfo : EIATTR_KPARAM_INFO
	.align		4
.L_6900:
        /*0008*/ 	.byte	0x04, 0x17
        /*000a*/ 	.short	(.L_6902 - .L_6901)
.L_6901:
        /*000c*/ 	.word	0x00000000
        /*0010*/ 	.short	0x0003
        /*0012*/ 	.short	0x0090
        /*0014*/ 	.byte	0x00, 0xf0, 0x21, 0x00


	//----- nvinfo : EIATTR_KPARAM_INFO
	.align		4
.L_6902:
        /*0018*/ 	.byte	0x04, 0x17
        /*001a*/ 	.short	(.L_6904 - .L_6903)
.L_6903:
        /*001c*/ 	.word	0x00000000
        /*0020*/ 	.short	0x0002
        /*0022*/ 	.short	0x0088
        /*0024*/ 	.byte	0x00, 0xf0, 0x21, 0x00


	//----- nvinfo : EIATTR_KPARAM_INFO
	.align		4
.L_6904:
        /*0028*/ 	.byte	0x04, 0x17
        /*002a*/ 	.short	(.L_6906 - .L_6905)
.L_6905:
        /*002c*/ 	.word	0x00000000
        /*0030*/ 	.short	0x0001
        /*0032*/ 	.short	0x0078
        /*0034*/ 	.byte	0x00, 0xf0, 0x41, 0x00


	//----- nvinfo : EIATTR_KPARAM_INFO
	.align		4
.L_6906:
        /*0038*/ 	.byte	0x04, 0x17
        /*003a*/ 	.short	(.L_6908 - .L_6907)
.L_6907:
        /*003c*/ 	.word	0x00000000
        /*0040*/ 	.short	0x0000
        /*0042*/ 	.short	0x0000
        /*0044*/ 	.byte	0x00, 0xf0, 0xe1, 0x01


	//----- nvinfo : EIATTR_SPARSE_MMA_MASK
	.align		4
.L_6908:
        /*0048*/ 	.byte	0x03, 0x50
        /*004a*/ 	.short	0x0000


	//----- nvinfo : EIATTR_MAXREG_COUNT
	.align		4
        /*004c*/ 	.byte	0x03, 0x1b
        /*004e*/ 	.short	0x00ff


	//----- nvinfo : EIATTR_EXTERNS
	.align		4
        /*0050*/ 	.byte	0x04, 0x0f
        /*0052*/ 	.short	(.L_6910 - .L_6909)


	//   ....[0]....
	.align		4
.L_6909:
        /*0054*/ 	.word	index@(__assertfail)


	//----- nvinfo : EIATTR_MERCURY_ISA_VERSION
	.align		4
.L_6910:
        /*0058*/ 	.byte	0x03, 0x5f
        /*005a*/ 	.short	0x0101


	//----- nvinfo : EIATTR_COOP_GROUP_MASK_REGIDS
	.align		4
        /*005c*/ 	.byte	0x04, 0x29
        /*005e*/ 	.short	(.L_6912 - .L_6911)


	//   ....[0]....
.L_6911:
        /*0060*/ 	.word	0xffffffff


	//   ....[1]....
        /*0064*/ 	.word	0xffffffff


	//   ....[2]....
        /*0068*/ 	.word	0xffffffff


	//   ....[3]....
        /*006c*/ 	.word	0xffffffff


	//   ....[4]....
        /*0070*/ 	.word	0xffffffff


	//   ....[5]....
        /*0074*/ 	.word	0xffffffff


	//   ....[6]....
        /*0078*/ 	.word	0xffffffff


	//   ....[7]....
        /*007c*/ 	.word	0xffffffff


	//   ....[8]....
        /*0080*/ 	.word	0xffffffff


	//   ....[9]....
        /*0084*/ 	.word	0xffffffff


	//   ....[10]....
        /*0088*/ 	.word	0x0500000f


	//   ....[11]....
        /*008c*/ 	.word	0x0500000f


	//   ....[12]....
        /*0090*/ 	.word	0x0500000f


	//   ....[13]....
        /*0094*/ 	.word	0x0500000f


	//   ....[14]....
        /*0098*/ 	.word	0x0500000f


	//   ....[15]....
        /*009c*/ 	.word	0x0500000f


	//   ....[16]....
        /*00a0*/ 	.word	0x0500000f


	//   ....[17]....
        /*00a4*/ 	.word	0x0500000f


	//   ....[18]....
        /*00a8*/ 	.word	0x0500000f


	//   ....[19]....
        /*00ac*/ 	.word	0x0500000f


	//----- nvinfo : EIATTR_COOP_GROUP_INSTR_OFFSETS
	.align		4
.L_6912:
        /*00b0*/ 	.byte	0x04, 0x28
        /*00b2*/ 	.short	(.L_6914 - .L_6913)


	//   ....[0]....
.L_6913:
        /*00b4*/ 	.word	0x00005000


	//   ....[1]....
        /*00b8*/ 	.word	0x00005040


	//   ....[2]....
        /*00bc*/ 	.word	0x00005060


	//   ....[3]....
        /*00c0*/ 	.word	0x00005080


	//   ....[4]....
        /*00c4*/ 	.word	0x000050a0


	//   ....[5]....
        /*00c8*/ 	.word	0x00005700


	//   ....[6]....
        /*00cc*/ 	.word	0x00005720


	//   ....[7]....
        /*00d0*/ 	.word	0x00005740


	//   ....[8]....
        /*00d4*/ 	.word	0x00005760


	//   ....[9]....
        /*00d8*/ 	.word	0x00005780


	//   ....[10]....
        /*00dc*/ 	.word	0x00006570


	//   ....[11]....
        /*00e0*/ 	.word	0x00006600


	//   ....[12]....
        /*00e4*/ 	.word	0x00006660


	//   ....[13]....
        /*00e8*/ 	.word	0x000066c0


	//   ....[14]....
        /*00ec*/ 	.word	0x00006720


	//   ....[15]....
        /*00f0*/ 	.word	0x00006de0


	//   ....[16]....
        /*00f4*/ 	.word	0x00006e40


	//   ....[17]....
        /*00f8*/ 	.word	0x00006ea0


	//   ....[18]....
        /*00fc*/ 	.word	0x00006f00


	//   ....[19]....
        /*0100*/ 	.word	0x00006f60


	//----- nvinfo : EIATTR_VRC_CTA_INIT_COUNT
	.align		4
.L_6914:
        /*0104*/ 	.byte	0x02, 0x4a
	.zero		1
	.zero		1


	//----- nvinfo : EIATTR_SYSCALL_OFFSETS
	.align		4
        /*0108*/ 	.byte	0x04, 0x46
        /*010a*/ 	.short	(.L_6916 - .L_6915)


	//   ....[0]....
.L_6915:
        /*010c*/ 	.word	0x000001c0


	//----- nvinfo : EIATTR_EXIT_INSTR_OFFSETS
	.align		4
.L_6916:
        /*0110*/ 	.byte	0x04, 0x1c
        /*0112*/ 	.short	(.L_6918 - .L_6917)


	//   ....[0]....
.L_6917:
        /*0114*/ 	.word	0x00000250


	//   ....[1]....
        /*0118*/ 	.word	0x00006510


	//----- nvinfo : EIATTR_CRS_STACK_SIZE
	.align		4
.L_6918:
        /*011c*/ 	.byte	0x04, 0x1e
        /*011e*/ 	.short	(.L_6920 - .L_6919)
.L_6919:
        /*0120*/ 	.word	0x00000000


	//----- nvinfo : EIATTR_CBANK_PARAM_SIZE
	.align		4
.L_6920:
        /*0124*/ 	.byte	0x03, 0x19
        /*0126*/ 	.short	0x0098


	//----- nvinfo : EIATTR_PARAM_CBANK
	.align		4
        /*0128*/ 	.byte	0x04, 0x0a
        /*012a*/ 	.short	(.L_6922 - .L_6921)
	.align		4
.L_6921:
        /*012c*/ 	.word	index@(.nv.constant0._Z15SoftmaxWarpImplI22BroadcastScaleMaskLoadIffbLm4EiE11DirectStoreIffEfLi1ELi10ELi32ELi1ELb1EL9Algorithm0EEvT_T0_ll)
        /*0130*/ 	.short	0x0380
        /*0132*/ 	.short	0x0098


	//----- nvinfo : EIATTR_SW_WAR
	.align		4
.L_6922:
        /*0134*/ 	.byte	0x04, 0x36
        /*0136*/ 	.short	(.L_6924 - .L_6923)
.L_6923:
        /*0138*/ 	.word	0x00000008
.L_6924:


//--------------------- .nv.info._Z15SoftmaxWarpImplI22BroadcastScaleMaskLoadIffbLm4EiE11DirectStoreIffEfLi1ELi10ELi32ELi1ELb0EL9Algorithm0EEvT_T0_ll --------------------------
	.section	.nv.info._Z15SoftmaxWarpImplI22BroadcastScaleMaskLoadIffbLm4EiE11DirectStoreIffEfLi1ELi10ELi32ELi1ELb0EL9Algorithm0EEvT_T0_ll,"",@"SHT_CUDA_INFO"
	.sectionflags	@""
	.align	4


	//----- nvinfo : EIATTR_CUDA_API_VERSION
	.align		4
        /*0000*/ 	.byte	0x04, 0x37
        /*0002*/ 	.short	(.L_6926 - .L_6925)
.L_6925:
        /*0004*/ 	.word	0x00000082


	//----- nvinfo : EIATTR_KPARAM_INFO
	.align		4
.L_6926:
        /*0008*/ 	.byte	0x04, 0x17
        /*000a*/ 	.short	(.L_6928 - .L_6927)
.L_6927:
        /*000c*/ 	.word	0x00000000
        /*0010*/ 	.short	0x0003
        /*0012*/ 	.short	0x0090
        /*0014*/ 	.byte	0x00, 0xf0, 0x21, 0x00


	//----- nvinfo : EIATTR_KPARAM_INFO
	.align		4
.L_6928:
        /*0018*/ 	.byte	0x04, 0x17
        /*001a*/ 	.short	(.L_6930 - .L_6929)
.L_6929:
        /*001c*/ 	.word	0x00000000
        /*0020*/ 	.short	0x0002
        /*0022*/ 	.short	0x0088
        /*0024*/ 	.byte	0x00, 0xf0, 0x21, 0x00


	//----- nvinfo : EIATTR_KPARAM_INFO
	.align		4
.L_6930:
        /*0028*/ 	.byte	0x04, 0x17
        /*002a*/ 	.short	(.L_6932 - .L_6931)
.L_6931:
        /*002c*/ 	.word	0x00000000
        /*0030*/ 	.short	0x0001
        /*0032*/ 	.short	0x0078
        /*0034*/ 	.byte	0x00, 0xf0, 0x41, 0x00


	//----- nvinfo : EIATTR_KPARAM_INFO
	.align		4
.L_6932:
        /*0038*/ 	.byte	0x04, 0x17
        /*003a*/ 	.short	(.L_6934 - .L_6933)
.L_6933:
        /*003c*/ 	.word	0x00000000
        /*0040*/ 	.short	0x0000
        /*0042*/ 	.short	0x0000
        /*0044*/ 	.byte	0x00, 0xf0, 0xe1, 0x01


	//----- nvinfo : EIATTR_SPARSE_MMA_MASK
	.align		4
.L_6934:
        /*0048*/ 	.byte	0x03, 0x50
        /*004a*/ 	.short	0x0000


	//----- nvinfo : EIATTR_MAXREG_COUNT
	.align		4
        /*004c*/ 	.byte	0x03, 0x1b
        /*004e*/ 	.short	0x00ff


	//----- nvinfo : EIATTR_EXTERNS
	.align		4
        /*0050*/ 	.byte	0x04, 0x0f
        /*0052*/ 	.short	(.L_6936 - .L_6935)


	//   ....[0]....
	.align		4
.L_6935:
        /*0054*/ 	.word	index@(__assertfail)


	//----- nvinfo : EIATTR_MERCURY_ISA_VERSION
	.align		4
.L_6936:
        /*0058*/ 	.byte	0x03, 0x5f
        /*005a*/ 	.short	0x0101


	//----- nvinfo : EIATTR_COOP_GROUP_MASK_REGIDS
	.align		4
        /*005c*/ 	.byte	0x04, 0x29
        /*005e*/ 	.short	(.L_6938 - .L_6937)


	//   ....[0]....
.L_6937:
        /*0060*/ 	.word	0xffffffff


	//   ....[1]....
        /*0064*/ 	.word	0xffffffff


	//   ....[2]....
        /*0068*/ 	.word	0xffffffff


	//   ....[3]....
        /*006c*/ 	.word	0xffffffff


	//   ....[4]....
        /*0070*/ 	.word	0xffffffff


	//   ....[5]....
        /*0074*/ 	.word	0xffffffff


	//   ....[6]....
        /*0078*/ 	.word	0xffffffff


	//   ....[7]....
        /*007c*/ 	.word	0xffffffff


	//   ....[8]....
        /*0080*/ 	.word	0xffffffff


	//   ....[9]....
        /*0084*/ 	.word	0xffffffff


	//   ....[10]....
        /*0088*/ 	.word	0x0500000f


	//   ....[11]....
        /*008c*/ 	.word	0x0500000f


	//   ....[12]....
        /*0090*/ 	.word	0x0500000f


	//   ....[13]....
        /*0094*/ 	.word	0x0500000f


	//   ....[14]....
        /*0098*/ 	.word	0x0500000f


	//   ....[15]....
        /*009c*/ 	.word	0x0500000f


	//   ....[16]....
        /*00a0*/ 	.word	0x0500000f


	//   ....[17]....
        /*00a4*/ 	.word	0x0500000f


	//   ....[18]....
        /*00a8*/ 	.word	0x0500000f


	//   ....[19]....
        /*00ac*/ 	.word	0x0500000f


	//----- nvinfo : EIATTR_COOP_GROUP_INSTR_OFFSETS
	.align		4
.L_6938:
        /*00b0*/ 	.byte	0x04, 0x28
        /*00b2*/ 	.short	(.L_6940 - .L_6939)


	//   ....[0]....
.L_6939:
        /*00b4*/ 	.word	0x000032b0


	//   ....[1]....
        /*00b8*/ 	.word	0x000032f0


	//   ....[2]....
        /*00bc*/ 	.word	0x00003310


	//   ....[3]....
        /*00c0*/ 	.word	0x00003330


	//   ....[4]....
        /*00c4*/ 	.word	0x00003350


	//   ....[5]....
        /*00c8*/ 	.word	0x000039b0


	//   ....[6]....
        /*00cc*/ 	.word	0x000039d0


	//   ....[7]....
        /*00d0*/ 	.word	0x000039f0


	//   ....[8]....
        /*00d4*/ 	.word	0x00003a10


	//   ....[9]....
        /*00d8*/ 	.word	0x00003a30


	//   ....[10]....
        /*00dc*/ 	.word	0x00004620


	//   ....[11]....
        /*00e0*/ 	.word	0x000046b0


	//   ....[12]....
        /*00e4*/ 	.word	0x00004710


	//   ....[13]....
        /*00e8*/ 	.word	0x00004770


	//   ....[14]....
        /*00ec*/ 	.word	0x000047d0


	//   ....[15]....
        /*00f0*/ 	.word	0x00004e80


	//   ....[16]....
        /*00f4*/ 	.word	0x00004ee0


	//   ....[17]....
        /*00f8*/ 	.word	0x00004f40


	//   ....[18]....
        /*00fc*/ 	.word	0x00004fa0


	//   ....[19]....
        /*0100*/ 	.word	0x00005000


	//----- nvinfo : EIATTR_VRC_CTA_INIT_COUNT
	.align		4
.L_6940:
        /*0104*/ 	.byte	0x02, 0x4a
	.zero		1
	.zero		1


	//----- nvinfo : EIATTR_SYSCALL_OFFSETS
	.align		4
        /*0108*/ 	.byte	0x04, 0x46
        /*010a*/ 	.short	(.L_6942 - .L_6941)


	//   ....[0]....
.L_6941:
        /*010c*/ 	.word	0x000001e0


	//----- nvinfo : EIATTR_EXIT_INSTR_OFFSETS
	.align		4
.L_6942:
        /*0110*/ 	.byte	0x04, 0x1c
        /*0112*/ 	.short	(.L_6944 - .L_6943)


	//   ....[0]....
.L_6943:
        /*0114*/ 	.word	0x00000290


	//   ....[1]....
        /*0118*/ 	.word	0x000045c0


	//----- nvinfo : EIATTR_CRS_STACK_SIZE
	.align		4
.L_6944:
        /*011c*/ 	.byte	0x04, 0x1e
        /*011e*/ 	.short	(.L_6946 - .L_6945)
.L_6945:
        /*0120*/ 	.word	0x00000000


	//----- nvinfo : EIATTR_CBANK_PARAM_SIZE
	.align		4
.L_6946:
        /*0124*/ 	.byte	0x03, 0x19
        /*0126*/ 	.short	0x0098


	//----- nvinfo : EIATTR_PARAM_CBANK
	.align		4
        /*0128*/ 	.byte	0x04, 0x0a
        /*012a*/ 	.short	(.L_6948 - .L_6947)
	.align		4
.L_6947:
        /*012c*/ 	.word	index@(.nv.constant0._Z15SoftmaxWarpImplI22BroadcastScaleMaskLoadIffbLm4EiE11DirectStoreIffEfLi1ELi10ELi32ELi1ELb0EL9Algorithm0EEvT_T0_ll)
        /*0130*/ 	.short	0x0380
        /*0132*/ 	.short	0x0098


	//----- nvinfo : EIATTR_SW_WAR
	.align		4
.L_6948:
        /*0134*/ 	.byte	0x04, 0x36
        /*0136*/ 	.short	(.L_6950 - .L_6949)
.L_6949:
        /*0138*/ 	.word	0x00000008
.L_6950:


//--------------------- .nv.info._Z15SoftmaxWarpImplI22BroadcastScaleMaskLoadIffbLm4EiE11DirectStoreIffEfLi1ELi9ELi32ELi1ELb1EL9Algorithm0EEvT_T0_ll --------------------------
	.section	.nv.info._Z15SoftmaxWarpImplI22BroadcastScaleMaskLoadIffbLm4EiE11DirectStoreIffEfLi1ELi9ELi32ELi1ELb1EL9Algorithm0EEvT_T0_ll,"",@"SHT_CUDA_INFO"
	.sectionflags	@""
	.align	4


	//----- nvinfo : EIATTR_CUDA_API_VERSION
	.align		4
        /*0000*/ 	.byte	0x04, 0x37
        /*0002*/ 	.short	(.L_6952 - .L_6951)
.L_6951:
        /*0004*/ 	.word	0x00000082


	//----- nvinfo : EIATTR_KPARAM_INFO
	.align		4
.L_6952:
        /*0008*/ 	.byte	0x04, 0x17
        /*000a*/ 	.short	(.L_6954 - .L_6953)
.L_6953:
        /*000c*/ 	.word	0x00000000
        /*0010*/ 	.short	0x0003
        /*0012*/ 	.short	0x0090
        /*0014*/ 	.byte	0x00, 0xf0, 0x21, 0x00


	//----- nvinfo : EIATTR_KPARAM_INFO
	.align		4
.L_6954:
        /*0018*/ 	.byte	0x04, 0x17
        /*001a*/ 	.short	(.L_6956 - .L_6955)
.L_6955:
        /*001c*/ 	.word	0x00000000
        /*0020*/ 	.short	0x0002
        /*0022*/ 	.short	0x0088
        /*0024*/ 	.byte	0x00, 0xf0, 0x21, 0x00


	//----- nvinfo : EIATTR_KPARAM_INFO
	.align		4
.L_6956:
        /*0028*/ 	.byte	0x04, 0x17
        /*002a*/ 	.short	(.L_6958 - .L_6957)
.L_6957:
        /*002c*/ 	.word	0x00000000
        /*0030*/ 	.short	0x0001
        /*0032*/ 	.short	0x0078
        /*0034*/ 	.byte	0x00, 0xf0, 0x41, 0x00


	//----- nvinfo : EIATTR_KPARAM_INFO
	.align		4
.L_6958:
        /*0038*/ 	.byte	0x04, 0x17
        /*003a*/ 	.short	(.L_6960 - .L_6959)
.L_6959:
        /*003c*/ 	.word	0x00000000
        /*0040*/ 	.short	0x0000
        /*0042*/ 	.short	0x0000
        /*0044*/ 	.byte	0x00, 0xf0, 0xe1, 0x01


	//----- nvinfo : EIATTR_SPARSE_MMA_MASK
	.align		4
.L_6960:
        /*0048*/ 	.byte	0x03, 0x50
        /*004a*/ 	.short	0x0000


	//----- nvinfo : EIATTR_MAXREG_COUNT
	.align		4
        /*004c*/ 	.byte	0x03, 0x1b
        /*004e*/ 	.short	0x00ff


	//----- nvinfo : EIATTR_EXTERNS
	.align		4
        /*0050*/ 	.byte	0x04, 0x0f
        /*0052*/ 	.short	(.L_6962 - .L_6961)


	//   ....[0]....
	.align		4
.L_6961:
        /*0054*/ 	.word	index@(__assertfail)


	//----- nvinfo : EIATTR_MERCURY_ISA_VERSION
	.align		4
.L_6962:
        /*0058*/ 	.byte	0x03, 0x5f
        /*005a*/ 	.short	0x0101


	//----- nvinfo : EIATTR_COOP_GROUP_MASK_REGIDS
	.align		4
        /*005c*/ 	.byte	0x04, 0x29
        /*005e*/ 	.short	(.L_6964 - .L_6963)


	//   ....[0]....
.L_6963:
        /*0060*/ 	.word	0xffffffff


	//   ....[1]....
        /*0064*/ 	.word	0xffffffff


	//   ....[2]....
        /*0068*/ 	.word	0xffffffff


	//   ....[3]....
        /*006c*/ 	.word	0xffffffff


	//   ....[4]....
        /*0070*/ 	.word	0xffffffff


	//   ....[5]....
        /*0074*/ 	.word	0xffffffff


	//   ....[6]....
        /*0078*/ 	.word	0xffffffff


	//   ....[7]....
        /*007c*/ 	.word	0xffffffff


	//   ....[8]....
        /*0080*/ 	.word	0xffffffff


	//   ....[9]....
        /*0084*/ 	.word	0xffffffff


	//   ....[10]....
        /*0088*/ 	.word	0x0500000f


	//   ....[11]....
        /*008c*/ 	.word	0x0500000f


	//   ....[12]....
        /*0090*/ 	.word	0x0500000f


	//   ....[13]....
        /*0094*/ 	.word	0x0500000f


	//   ....[14]....
        /*0098*/ 	.word	0x0500000f


	//   ....[15]....
        /*009c*/ 	.word	0x0500000f


	//   ....[16]....
        /*00a0*/ 	.word	0x0500000f


	//   ....[17]....
        /*00a4*/ 	.word	0x0500000f


	//   ....[18]....
        /*00a8*/ 	.word	0x0500000f


	//   ....[19]....
        /*00ac*/ 	.word	0x0500000f


	//----- nvinfo : EIATTR_COOP_GROUP_INSTR_OFFSETS
	.align		4
.L_6964:
        /*00b0*/ 	.byte	0x04, 0x28
        /*00b2*/ 	.short	(.L_6966 - .L_6965)


	//   ....[0]....
.L_6965:
        /*00b4*/ 	.word	0x00004850


	//   ....[1]....
        /*00b8*/ 	.word	0x00004880


	//   ....[2]....
        /*00bc*/ 	.word	0x000048a0


	//   ....[3]....
        /*00c0*/ 	.word	0x000048c0


	//   ....[4]....
        /*00c4*/ 	.word	0x000048e0


	//   ....[5]....
        /*00c8*/ 	.word	0x00004eb0


	//   ....[6]....
        /*00cc*/ 	.word	0x00004ed0


	//   ....[7]....
        /*00d0*/ 	.word	0x00004ef0


	//   ....[8]....
        /*00d4*/ 	.word	0x00004f10


	//   ....[9]....
        /*00d8*/ 	.word	0x00004f30


	//   ....[10]....
        /*00dc*/ 	.word	0x00005b40


	//   ....[11]....
        /*00e0*/ 	.word	0x00005bc0


	//   ....[12]....
        /*00e4*/ 	.word	0x00005c20


	//   ....[13]....
        /*00e8*/ 	.word	0x00005c90


	//   ....[14]....
        /*00ec*/ 	.word	0x00005d00


	//   ....[15]....
        /*00f0*/ 	.word	0x00006310


	//   ....[16]....
        /*00f4*/ 	.word	0x00006370


	//   ....[17]....
        /*00f8*/ 	.word	0x000063d0


	//   ....[18]....
        /*00fc*/ 	.word	0x00006430


	//   ....[19]....
        /*0100*/ 	.word	0x00006490


	//----- nvinfo : EIATTR_VRC_CTA_INIT_COUNT
	.align		4
.L_6966:
        /*0104*/ 	.byte	0x02, 0x4a
	.zero		1
	.zero		1


	//----- nvinfo : EIATTR_SYSCALL_OFFSETS
	.align		4
        /*0108*/ 	.byte	0x04, 0x46
        /*010a*/ 	.short	(.L_6968 - .L_6967)


	//   ....[0]....
.L_6967:
        /*010c*/ 	.word	0x000001c0


	//----- nvinfo : EIATTR_EXIT_INSTR_OFFSETS
	.align		4
.L_6968:
        /*0110*/ 	.byte	0x04, 0x1c
        /*0112*/ 	.short	(.L_6970 - .L_6969)


	//   ....[0]....
.L_6969:
        /*0114*/ 	.word	0x00000270


	//   ....[1]....
        /*0118*/ 	.word	0x00005ae0


	//----- nvinfo : EIATTR_CRS_STACK_SIZE
	.align		4
.L_6970:
        /*011c*/ 	.byte	0x04, 0x1e
        /*011e*/ 	.short	(.L_6972 - .L_6971)
.L_6971:
        /*0120*/ 	.word	0x00000000


	//----- nvinfo : EIATTR_CBANK_PARAM_SIZE
	.align		4
.L_6972:
        /*0124*/ 	.byte	0x03, 0x19
        /*0126*/ 	.short	0x0098


	//----- nvinfo : EIATTR_PARAM_CBANK
	.align		4
        /*0128*/ 	.byte	0x04, 0x0a
        /*012a*/ 	.short	(.L_6974 - .L_6973)
	.align		4
.L_6973:
        /*012c*/ 	.word	index@(.nv.constant0._Z15SoftmaxWarpImplI22BroadcastScaleMaskLoadIffbLm4EiE11DirectStoreIffEfLi1ELi9ELi32ELi1ELb1EL9Algorithm0EEvT_T0_ll)
        /*0130*/ 	.short	0x0380
        /*0132*/ 	.short	0x0098


	//----- nvinfo : EIATTR_SW_WAR
	.align		4
.L_6974:
        /*0134*/ 	.byte	0x04, 0x36
        /*0136*/ 	.short	(.L_6976 - .L_6975)
.L_6975:
        /*0138*/ 	.word	0x00000008
.L_6976:


//--------------------- .nv.info._Z15SoftmaxWarpImplI22BroadcastScaleMaskLoadIffbLm4EiE11DirectStoreIffEfLi1ELi9ELi32ELi1ELb0EL9Algorithm0EEvT_T0_ll --------------------------
	.section	.nv.info._Z15SoftmaxWarpImplI22BroadcastScaleMaskLoadIffbLm4EiE11DirectStoreIffEfLi1ELi9ELi32ELi1ELb0EL9Algorithm0EEvT_T0_ll,"",@"SHT_CUDA_INFO"
	.sectionflags	@""
	.align	4


	//----- nvinfo : EIATTR_CUDA_API_VERSION
	.align		4
        /*0000*/ 	.byte	0x04, 0x37
        /*0002*/ 	.short	(.L_6978 - .L_6977)
.L_6977:
        /*0004*/ 	.word	0x00000082


	//----- nvinfo : EIATTR_KPARAM_INFO
	.align		4
.L_6978:
        /*0008*/ 	.byte	0x04, 0x17
        /*000a*/ 	.short	(.L_6980 - .L_6979)
.L_6979:
        /*000c*/ 	.word	0x00000000
        /*0010*/ 	.short	0x0003
        /*0012*/ 	.short	0x0090
        /*0014*/ 	.byte	0x00, 0xf0, 0x21, 0x00


	//----- nvinfo : EIATTR_KPARAM_INFO
	.align		4
.L_6980:
        /*0018*/ 	.byte	0x04, 0x17
        /*001a*/ 	.short	(.L_6982 - .L_6981)
.L_6981:
        /*001c*/ 	.word	0x00000000
        /*0020*/ 	.short	0x0002
        /*0022*/ 	.short	0x0088
        /*0024*/ 	.byte	0x00, 0xf0, 0x21, 0x00


	//----- nvinfo : EIATTR_KPARAM_INFO
	.align		4
.L_6982:
        /*0028*/ 	.byte	0x04, 0x17
        /*002a*/ 	.short	(.L_6984 - .L_6983)
.L_6983:
        /*002c*/ 	.word	0x00000000
        /*0030*/ 	.short	0x0001
        /*0032*/ 	.short	0x0078
        /*0034*/ 	.byte	0x00, 0xf0, 0x41, 0x00


	//----- nvinfo : EIATTR_KPARAM_INFO
	.align		4
.L_6984:
        /*0038*/ 	.byte	0x04, 0x17
        /*003a*/ 	.short	(.L_6986 - .L_6985)
.L_6985:
        /*003c*/ 	.word	0x00000000
        /*0040*/ 	.short	0x0000
        /*0042*/ 	.short	0x0000
        /*0044*/ 	.byte	0x00, 0xf0, 0xe1, 0x01


	//----- nvinfo : EIATTR_SPARSE_MMA_MASK
	.align		4
.L_6986:
        /*0048*/ 	.byte	0x03, 0x50
        /*004a*/ 	.short	0x0000


	//----- nvinfo : EIATTR_MAXREG_COUNT
	.align		4
        /*004c*/ 	.byte	0x03, 0x1b
        /*004e*/ 	.short	0x00ff


	//----- nvinfo : EIATTR_EXTERNS
	.align		4
        /*0050*/ 	.byte	0x04, 0x0f
        /*0052*/ 	.short	(.L_6988 - .L_6987)


	//   ....[0]....
	.align		4
.L_6987:
        /*0054*/ 	.word	index@(__assertfail)


	//----- nvinfo : EIATTR_MERCURY_ISA_VERSION
	.align		4
.L_6988:
        /*0058*/ 	.byte	0x03, 0x5f
        /*005a*/ 	.short	0x0101


	//----- nvinfo : EIATTR_COOP_GROUP_MASK_REGIDS
	.align		4
        /*005c*/ 	.byte	0x04, 0x29
        /*005e*/ 	.short	(.L_6990 - .L_6989)


	//   ....[0]....
.L_6989:
        /*0060*/ 	.word	0xffffffff


	//   ....[1]....
        /*0064*/ 	.word	0xffffffff


	//   ....[2]....
        /*0068*/ 	.word	0xffffffff


	//   ....[3]....
        /*006c*/ 	.word	0xffffffff


	//   ....[4]....
        /*0070*/ 	.word	0xffffffff


	//   ....[5]....
        /*0074*/ 	.word	0xffffffff


	//   ....[6]....
        /*0078*/ 	.word	0xffffffff


	//   ....[7]....
        /*007c*/ 	.word	0xffffffff


	//   ....[8]....
        /*0080*/ 	.word	0xffffffff


	//   ....[9]....
        /*0084*/ 	.word	0xffffffff


	//   ....[10]....
        /*0088*/ 	.word	0x0500000f


	//   ....[11]....
        /*008c*/ 	.word	0x0500000f


	//   ....[12]....
        /*0090*/ 	.word	0x0500000f


	//   ....[13]....
        /*0094*/ 	.word	0x0500000f


	//   ....[14]....
        /*0098*/ 	.word	0x0500000f


	//   ....[15]....
        /*009c*/ 	.word	0x0500000f


	//   ....[16]....
        /*00a0*/ 	.word	0x0500000f


	//   ....[17]....
        /*00a4*/ 	.word	0x0500000f


	//   ....[18]....
        /*00a8*/ 	.word	0x0500000f


	//   ....[19]....
        /*00ac*/ 	.word	0x0500000f


	//----- nvinfo : EIATTR_COOP_GROUP_INSTR_OFFSETS
	.align		4
.L_6990:
        /*00b0*/ 	.byte	0x04, 0x28
        /*00b2*/ 	.short	(.L_6992 - .L_6991)


	//   ....[0]....
.L_6991:
        /*00b4*/ 	.word	0x00002e60


	//   ....[1]....
        /*00b8*/ 	.word	0x00002ea0


	//   ....[2]....
        /*00bc*/ 	.word	0x00002ec0


	//   ....[3]....
        /*00c0*/ 	.word	0x00002ee0


	//   ....[4]....
        /*00c4*/ 	.word	0x00002f00


	//   ....[5]....
        /*00c8*/ 	.word	0x000034c0


	//   ....[6]....
        /*00cc*/ 	.word	0x000034e0


	//   ....[7]....
        /*00d0*/ 	.word	0x00003500


	//   ....[8]....
        /*00d4*/ 	.word	0x00003520


	//   ....[9]....
        /*00d8*/ 	.word	0x00003540


	//   ....[10]....
        /*00dc*/ 	.word	0x000040b0


	//   ....[11]....
        /*00e0*/ 	.word	0x00004150


	//   ....[12]....
        /*00e4*/ 	.word	0x000041b0


	//   ....[13]....
        /*00e8*/ 	.word	0x00004210


	//   ....[14]....
        /*00ec*/ 	.word	0x00004270


	//   ....[15]....
        /*00f0*/ 	.word	0x00004880


	//   ....[16]....
        /*00f4*/ 	.word	0x000048e0


	//   ....[17]....
        /*00f8*/ 	.word	0x00004940


	//   ....[18]....
        /*00fc*/ 	.word	0x000049a0


	//   ....[19]....
        /*0100*/ 	.word	0x00004a00


	//----- nvinfo : EIATTR_VRC_CTA_INIT_COUNT
	.align		4
.L_6992:
        /*0104*/ 	.byte	0x02, 0x4a
	.zero		1
	.zero		1


	//----- nvinfo : EIATTR_SYSCALL_OFFSETS
	.align		4
        /*0108*/ 	.byte	0x04, 0x46
        /*010a*/ 	.short	(.L_6994 - .L_6993)


	//   ....[0]....
.L_6993:
        /*010c*/ 	.word	0x000001e0


	//----- nvinfo : EIATTR_EXIT_INSTR_OFFSETS
	.align		4
.L_6994:
        /*0110*/ 	.byte	0x04, 0x1c
        /*0112*/ 	.short	(.L_6996 - .L_6995)


	//   ....[0]....
.L_6995:
        /*0114*/ 	.word	0x00000290


	//   ....[1]....
        /*0118*/ 	.word	0x00004050


	//----- nvinfo : EIATTR_CRS_STACK_SIZE
	.align		4
.L_6996:
        /*011c*/ 	.byte	0x04, 0x1e
        /*011e*/ 	.short	(.L_6998 - .L_6997)
.L_6997:
        /*0120*/ 	.word	0x00000000


	//----- nvinfo : EIATTR_CBANK_PARAM_SIZE
	.align		4
.L_6998:
        /*0124*/ 	.byte	0x03, 0x19
        /*0126*/ 	.short	0x0098


	//----- nvinfo : EIATTR_PARAM_CBANK
	.align		4
        /*0128*/ 	.byte	0x04, 0x0a
        /*012a*/ 	.short	(.L_7000 - .L_6999)
	.align		4
.L_6999:
        /*012c*/ 	.word	index@(.nv.constant0._Z15SoftmaxWarpImplI22BroadcastScaleMaskLoadIffbLm4EiE11DirectStoreIffEfLi1ELi9ELi32ELi1ELb0EL9Algorithm0EEvT_T0_ll)
        /*0130*/ 	.short	0x0380
        /*0132*/ 	.short	0x0098


	//----- nvinfo : EIATTR_SW_WAR
	.align		4
.L_7000:
        /*0134*/ 	.byte	0x04, 0x36
        /*0136*/ 	.short	(.L_7002 - .L_7001)
.L_7001:
        /*0138*/ 	.word	0x00000008
.L_7002:


//--------------------- .nv.info._Z15SoftmaxWarpImplI22BroadcastScaleMaskLoadIffbLm4EiE11DirectStoreIffEfLi1ELi8ELi32ELi1ELb1EL9Algorithm0EEvT_T0_ll --------------------------
	.section	.nv.info._Z15SoftmaxWarpImplI22BroadcastScaleMaskLoadIffbLm4EiE11DirectStoreIffEfLi1ELi8ELi32ELi1ELb1EL9Algorithm0EEvT_T0_ll,"",@"SHT_CUDA_INFO"
	.sectionflags	@""
	.align	4


	//----- nvinfo : EIATTR_CUDA_API_VERSION
	.align		4
        /*0000*/ 	.byte	0x04, 0x37
        /*0002*/ 	.short	(.L_7004 - .L_7003)
.L_7003:
        /*0004*/ 	.word	0x00000082


	//----- nvinfo : EIATTR_KPARAM_INFO
	.align		4
.L_7004:
        /*0008*/ 	.byte	0x04, 0x17
        /*000a*/ 	.short	(.L_7006 - .L_7005)
.L_7005:
        /*000c*/ 	.word	0x00000000
        /*0010*/ 	.short	0x0003
        /*0012*/ 	.short	0x0090
        /*0014*/ 	.byte	0x00, 0xf0, 0x21, 0x00


	//----- nvinfo : EIATTR_KPARAM_INFO
	.align		4
.L_7006:
        /*0018*/ 	.byte	0x04, 0x17
        /*001a*/ 	.short	(.L_7008 - .L_7007)
.L_7007:
        /*001c*/ 	.word	0x00000000
        /*0020*/ 	.short	0x0002
        /*0022*/ 	.short	0x0088
        /*0024*/ 	.byte	0x00, 0xf0, 0x21, 0x00


	//----- nvinfo : EIATTR_KPARAM_INFO
	.align		4
.L_7008:
        /*0028*/ 	.byte	0x04, 0x17
        /*002a*/ 	.short	(.L_7010 - .L_7009)
.L_7009:
        /*002c*/ 	.word	0x00000000
        /*0030*/ 	.short	0x0001
        /*0032*/ 	.short	0x0078
        /*0034*/ 	.byte	0x00, 0xf0, 0x41, 0x00


	//----- nvinfo : EIATTR_KPARAM_INFO
	.align		4
.L_7010:
        /*0038*/ 	.byte	0x04, 0x17
        /*003a*/ 	.short	(.L_7012 - .L_7011)
.L_7011:
        /*003c*/ 	.word	0x00000000
        /*0040*/ 	.short	0x0000
        /*0042*/ 	.short	0x0000
        /*0044*/ 	.byte	0x00, 0xf0, 0xe1, 0x01


	//----- nvinfo : EIATTR_SPARSE_MMA_MASK
	.align		4
.L_7012:
        /*0048*/ 	.byte	0x03, 0x50
        /*004a*/ 	.short	0x0000


	//----- nvinfo : EIATTR_MAXREG_COUNT
	.align		4
        /*004c*/ 	.byte	0x03, 0x1b
        /*004e*/ 	.short	0x00ff


	//----- nvinfo : EIATTR_EXTERNS
	.align		4
        /*0050*/ 	.byte	0x04, 0x0f
        /*0052*/ 	.short	(.L_7014 - .L_7013)


	//   ....[0]....
	.align		4
.L_7013:
        /*0054*/ 	.word	index@(__assertfail)


	//----- nvinfo : EIATTR_MERCURY_ISA_VERSION
	.align		4
.L_7014:
        /*0058*/ 	.byte	0x03, 0x5f
        /*005a*/ 	.short	0x0101


	//----- nvinfo : EIATTR_COOP_GROUP_MASK_REGIDS
	.align		4
        /*005c*/ 	.byte	0x04, 0x29
        /*005e*/ 	.short	(.L_7016 - .L_7015)


	//   ....[0]....
.L_7015:
        /*0060*/ 	.word	0xffffffff


	//   ....[1]....
        /*0064*/ 	.word	0xffffffff


	//   ....[2]....
        /*0068*/ 	.word	0xffffffff


	//   ....[3]....
        /*006c*/ 	.word	0xffffffff


	//   ....[4]....
        /*0070*/ 	.word	0xffffffff


	//   ....[5]....
        /*0074*/ 	.word	0xffffffff


	//   ....[6]....
        /*0078*/ 	.word	0xffffffff


	//   ....[7]....
        /*007c*/ 	.word	0xffffffff


	//   ....[8]....
        /*0080*/ 	.word	0xffffffff


	//   ....[9]....
        /*0084*/ 	.word	0xffffffff


	//   ....[10]....
        /*0088*/ 	.word	0x0500000f


	//   ....[11]....
        /*008c*/ 	.word	0x0500000f


	//   ....[12]....
        /*0090*/ 	.word	0x0500000f


	//   ....[13]....
        /*0094*/ 	.word	0x0500000f


	//   ....[14]....
        /*0098*/ 	.word	0x0500000f


	//   ....[15]....
        /*009c*/ 	.word	0x0500000f


	//   ....[16]....
        /*00a0*/ 	.word	0x0500000f


	//   ....[17]....
        /*00a4*/ 	.word	0x0500000f


	//   ....[18]....
        /*00a8*/ 	.word	0x0500000f


	//   ....[19]....
        /*00ac*/ 	.word	0x0500000f


	//----- nvinfo : EIATTR_COOP_GROUP_INSTR_OFFSETS
	.align		4
.L_7016:
        /*00b0*/ 	.byte	0x04, 0x28
        /*00b2*/ 	.short	(.L_7018 - .L_7017)


	//   ....[0]....
.L_7017:
        /*00b4*/ 	.word	0x00004000


	//   ....[1]....
        /*00b8*/ 	.word	0x00004040


	//   ....[2]....
        /*00bc*/ 	.word	0x00004060


	//   ....[3]....
        /*00c0*/ 	.word	0x00004080


	//   ....[4]....
        /*00c4*/ 	.word	0x000040a0


	//   ....[5]....
        /*00c8*/ 	.word	0x000045c0


	//   ....[6]....
        /*00cc*/ 	.word	0x000045e0


	//   ....[7]....
        /*00d0*/ 	.word	0x00004600


	//   ....[8]....
        /*00d4*/ 	.word	0x00004620


	//   ....[9]....
        /*00d8*/ 	.word	0x00004640


	//   ....[10]....
        /*00dc*/ 	.word	0x00005190


	//   ....[11]....
        /*00e0*/ 	.word	0x00005210


	//   ....[12]....
        /*00e4*/ 	.word	0x00005270


	//   ....[13]....
        /*00e8*/ 	.word	0x000052d0


	//   ....[14]....
        /*00ec*/ 	.word	0x00005330


	//   ....[15]....
        /*00f0*/ 	.word	0x000058c0


	//   ....[16]....
        /*00f4*/ 	.word	0x00005920


	//   ....[17]....
        /*00f8*/ 	.word	0x00005980


	//   ....[18]....
        /*00fc*/ 	.word	0x000059e0


	//   ....[19]....
        /*0100*/ 	.word	0x00005a40


	//----- nvinfo : EIATTR_VRC_CTA_INIT_COUNT
	.align		4
.L_7018:
        /*0104*/ 	.byte	0x02, 0x4a
	.zero		1
	.zero		1


	//----- nvinfo : EIATTR_SYSCALL_OFFSETS
	.align		4
        /*0108*/ 	.byte	0x04, 0x46
        /*010a*/ 	.short	(.L_7020 - .L_7019)


	//   ....[0]....
.L_7019:
        /*010c*/ 	.word	0x000001c0


	//----- nvinfo : EIATTR_EXIT_INSTR_OFFSETS
	.align		4
.L_7020:
        /*0110*/ 	.byte	0x04, 0x1c
        /*0112*/ 	.short	(.L_7022 - .L_7021)


	//   ....[0]....
.L_7021:
        /*0114*/ 	.word	0x00000270


	//   ....[1]....
        /*0118*/ 	.word	0x00005130


	//----- nvinfo : EIATTR_CRS_STACK_SIZE
	.align		4
.L_7022:
        /*011c*/ 	.byte	0x04, 0x1e
        /*011e*/ 	.short	(.L_7024 - .L_7023)
.L_7023:
        /*0120*/ 	.word	0x00000000


	//----- nvinfo : EIATTR_CBANK_PARAM_SIZE
	.align		4
.L_7024:
        /*0124*/ 	.byte	0x03, 0x19
        /*0126*/ 	.short	0x0098


	//----- nvinfo : EIATTR_PARAM_CBANK
	.align		4
        /*0128*/ 	.byte	0x04, 0x0a
        /*012a*/ 	.short	(.L_7026 - .L_7025)
	.align		4
.L_7025:
        /*012c*/ 	.word	index@(.nv.constant0._Z15SoftmaxWarpImplI22BroadcastScaleMaskLoadIffbLm4EiE11DirectStoreIffEfLi1ELi8ELi32ELi1ELb1EL9Algorithm0EEvT_T0_ll)
        /*0130*/ 	.short	0x0380
        /*0132*/ 	.short	0x0098


	//----- nvinfo : EIATTR_SW_WAR
	.align		4
.L_7026:
        /*0134*/ 	.byte	0x04, 0x36
        /*0136*/ 	.short	(.L_7028 - .L_7027)
.L_7027:
        /*0138*/ 	.word	0x00000008
.L_7028:


//--------------------- .nv.info._Z15SoftmaxWarpImplI22BroadcastScaleMaskLoadIffbLm4EiE11DirectStoreIffEfLi1ELi8ELi32ELi1ELb0EL9Algorithm0EEvT_T0_ll --------------------------
	.section	.nv.info._Z15SoftmaxWarpImplI22BroadcastScaleMaskLoadIffbLm4EiE11DirectStoreIffEfLi1ELi8ELi32ELi1ELb0EL9Algorithm0EEvT_T0_ll,"",@"SHT_CUDA_INFO"
	.sectionflags	@""
	.align	4


	//----- nvinfo : EIATTR_CUDA_API_VERSION
	.align		4
        /*0000*/ 	.byte	0x04, 0x37
        /*0002*/ 	.short	(.L_7030 - .L_7029)
.L_7029:
        /*0004*/ 	.word	0x00000082


	//----- nvinfo : EIATTR_KPARAM_INFO
	.align		4
.L_7030:
        /*0008*/ 	.byte	0x04, 0x17
        /*000a*/ 	.short	(.L_7032 - .L_7031)
.L_7031:
        /*000c*/ 	.word	0x00000000
        /*0010*/ 	.short	0x0003
        /*0012*/ 	.short	0x0090
        /*0014*/ 	.byte	0x00, 0xf0, 0x21, 0x00


	//----- nvinfo : EIATTR_KPARAM_INFO
	.align		4
.L_7032:
        /*0018*/ 	.byte	0x04, 0x17
        /*001a*/ 	.short	(.L_7034 - .L_7033)
.L_7033:
        /*001c*/ 	.word	0x00000000
        /*0020*/ 	.short	0x0002
        /*0022*/ 	.short	0x0088
        /*0024*/ 	.byte	0x00, 0xf0, 0x21, 0x00


	//----- nvinfo : EIATTR_KPARAM_INFO
	.align		4
.L_7034:
        /*0028*/ 	.byte	0x04, 0x17
        /*002a*/ 	.short	(.L_7036 - .L_7035)
.L_7035:
        /*002c*/ 	.word	0x00000000
        /*0030*/ 	.short	0x0001
        /*0032*/ 	.short	0x0078
        /*0034*/ 	.byte	0x00, 0xf0, 0x41, 0x00


	//----- nvinfo : EIATTR_KPARAM_INFO
	.align		4
.L_7036:
        /*0038*/ 	.byte	0x04, 0x17
        /*003a*/ 	.short	(.L_7038 - .L_7037)
.L_7037:
        /*003c*/ 	.word	0x00000000
        /*0040*/ 	.short	0x0000
        /*0042*/ 	.short	0x0000
        /*0044*/ 	.byte	0x00, 0xf0, 0xe1, 0x01


	//----- nvinfo : EIATTR_SPARSE_MMA_MASK
	.align		4
.L_7038:
        /*0048*/ 	.byte	0x03, 0x50
        /*004a*/ 	.short	0x0000


	//----- nvinfo : EIATTR_MAXREG_COUNT
	.align		4
        /*004c*/ 	.byte	0x03, 0x1b
        /*004e*/ 	.short	0x00ff


	//----- nvinfo : EIATTR_EXTERNS
	.align		4
        /*0050*/ 	.byte	0x04, 0x0f
        /*0052*/ 	.short	(.L_7040 - .L_7039)


	//   ....[0]....
	.align		4
.L_7039:
        /*0054*/ 	.word	index@(__assertfail)


	//----- nvinfo : EIATTR_MERCURY_ISA_VERSION
	.align		4
.L_7040:
        /*0058*/ 	.byte	0x03, 0x5f
        /*005a*/ 	.short	0x0101


	//----- nvinfo : EIATTR_COOP_GROUP_MASK_REGIDS
	.align		4
        /*005c*/ 	.byte	0x04, 0x29
        /*005e*/ 	.short	(.L_7042 - .L_7041)


	//   ....[0]....
.L_7041:
        /*0060*/ 	.word	0xffffffff


	//   ....[1]....
        /*0064*/ 	.word	0xffffffff


	//   ....[2]....
        /*0068*/ 	.word	0xffffffff


	//   ....[3]....
        /*006c*/ 	.word	0xffffffff


	//   ....[4]....
        /*0070*/ 	.word	0xffffffff


	//   ....[5]....
        /*0074*/ 	.word	0xffffffff


	//   ....[6]....
        /*0078*/ 	.word	0xffffffff


	//   ....[7]....
        /*007c*/ 	.word	0xffffffff


	//   ....[8]....
        /*0080*/ 	.word	0xffffffff


	//   ....[9]....
        /*0084*/ 	.word	0xffffffff


	//   ....[10]....
        /*0088*/ 	.word	0x0500000f


	//   ....[11]....
        /*008c*/ 	.word	0x0500000f


	//   ....[12]....
        /*0090*/ 	.word	0x0500000f


	//   ....[13]....
        /*0094*/ 	.word	0x0500000f


	//   ....[14]....
        /*0098*/ 	.word	0x0500000f


	//   ....[15]....
        /*009c*/ 	.word	0x0500000f


	//   ....[16]....
        /*00a0*/ 	.word	0x0500000f


	//   ....[17]....
        /*00a4*/ 	.word	0x0500000f


	//   ....[18]....
        /*00a8*/ 	.word	0x0500000f


	//   ....[19]....
        /*00ac*/ 	.word	0x0500000f


	//----- nvinfo : EIATTR_COOP_GROUP_INSTR_OFFSETS
	.align		4
.L_7042:
        /*00b0*/ 	.byte	0x04, 0x28
        /*00b2*/ 	.short	(.L_7044 - .L_7043)


	//   ....[0]....
.L_7043:
        /*00b4*/ 	.word	0x00002980


	//   ....[1]....
        /*00b8*/ 	.word	0x000029b0


	//   ....[2]....
        /*00bc*/ 	.word	0x000029d0


	//   ....[3]....
        /*00c0*/ 	.word	0x000029f0


	//   ....[4]....
        /*00c4*/ 	.word	0x00002a10


	//   ....[5]....
        /*00c8*/ 	.word	0x00002f40


	//   ....[6]....
        /*00cc*/ 	.word	0x00002f60


	//   ....[7]....
        /*00d0*/ 	.word	0x00002f80


	//   ....[8]....
        /*00d4*/ 	.word	0x00002fa0


	//   ....[9]....
        /*00d8*/ 	.word	0x00002fc0


	//   ....[10]....
        /*00dc*/ 	.word	0x00003990


	//   ....[11]....
        /*00e0*/ 	.word	0x00003a20


	//   ....[12]....
        /*00e4*/ 	.word	0x00003a80


	//   ....[13]....
        /*00e8*/ 	.word	0x00003ae0


	//   ....[14]....
        /*00ec*/ 	.word	0x00003b40


	//   ....[15]....
        /*00f0*/ 	.word	0x000040c0


	//   ....[16]....
        /*00f4*/ 	.word	0x00004120


	//   ....[17]....
        /*00f8*/ 	.word	0x00004180


	//   ....[18]....
        /*00fc*/ 	.word	0x000041e0


	//   ....[19]....
        /*0100*/ 	.word	0x00004240


	//----- nvinfo : EIATTR_VRC_CTA_INIT_COUNT
	.align		4
.L_7044:
        /*0104*/ 	.byte	0x02, 0x4a
	.zero		1
	.zero		1


	//----- nvinfo : EIATTR_SYSCALL_OFFSETS
	.align		4
        /*0108*/ 	.byte	0x04, 0x46
        /*010a*/ 	.short	(.L_7046 - .L_7045)


	//   ....[0]....
.L_7045:
        /*010c*/ 	.word	0x000001e0


	//----- nvinfo : EIATTR_EXIT_INSTR_OFFSETS
	.align		4
.L_7046:
        /*0110*/ 	.byte	0x04, 0x1c
        /*0112*/ 	.short	(.L_7048 - .L_7047)


	//   ....[0]....
.L_7047:
        /*0114*/ 	.word	0x00000290


	//   ....[1]....
        /*0118*/ 	.word	0x00003930


	//----- nvinfo : EIATTR_CRS_STACK_SIZE
	.align		4
.L_7048:
        /*011c*/ 	.byte	0x04, 0x1e
        /*011e*/ 	.short	(.L_7050 - .L_7049)
.L_7049:
        /*0120*/ 	.word	0x00000000


	//----- nvinfo : EIATTR_CBANK_PARAM_SIZE
	.align		4
.L_7050:
        /*0124*/ 	.byte	0x03, 0x19
        /*0126*/ 	.short	0x0098


	//----- nvinfo : EIATTR_PARAM_CBANK
	.align		4
        /*0128*/ 	.byte	0x04, 0x0a
        /*012a*/ 	.short	(.L_7052 - .L_7051)
	.align		4
.L_7051:
        /*012c*/ 	.word	index@(.nv.constant0._Z15SoftmaxWarpImplI22BroadcastScaleMaskLoadIffbLm4EiE11DirectStoreIffEfLi1ELi8ELi32ELi1ELb0EL9Algorithm0EEvT_T0_ll)
        /*0130*/ 	.short	0x0380
        /*0132*/ 	.short	0x0098


	//----- nvinfo : EIATTR_SW_WAR
	.align		4
.L_7052:
        /*0134*/ 	.byte	0x04, 0x36
        /*0136*/ 	.short	(.L_7054 - .L_7053)
.L_7053:
        /*0138*/ 	.word	0x00000008
.L_7054:


//--------------------- .nv.info._Z15SoftmaxWarpImplI22BroadcastScaleMaskLoadIffbLm4EiE11DirectStoreIffEfLi1ELi7ELi32ELi1ELb1EL9Algorithm0EEvT_T0_ll --------------------------
	.section	.nv.info._Z15SoftmaxWarpImplI22BroadcastScaleMaskLoadIffbLm4EiE11DirectStoreIffEfLi1ELi7ELi32ELi1ELb1EL9Algorithm0EEvT_T0_ll,"",@"SHT_CUDA_INFO"
	.sectionflags	@""
	.align	4


	//----- nvinfo : EIATTR_CUDA_API_VERSION
	.align		4
        /*0000*/ 	.byte	0x04, 0x37
        /*0002*/ 	.short	(.L_7056 - .L_7055)
.L_7055:
        /*0004*/ 	.word	0x00000082


	//----- nvinfo : EIATTR_KPARAM_INFO
	.align		4
.L_7056:
        /*0008*/ 	.byte	0x04, 0x17
        /*000a*/ 	.short	(.L_7058 - .L_7057)
.L_7057:
        /*000c*/ 	.word	0x00000000
        /*0010*/ 	.short	0x0003
        /*0012*/ 	.short	0x0090
        /*0014*/ 	.byte	0x00, 0xf0, 0x21, 0x00


	//----- nvinfo : EIATTR_KPARAM_INFO
	.align		4
.L_7058:
        /*0018*/ 	.byte	0x04, 0x17
        /*001a*/ 	.short	(.L_7060 - .L_7059)
.L_7059:
        /*001c*/ 	.word	0x00000000
        /*0020*/ 	.short	0x0002
        /*0022*/ 	.short	0x0088
        /*0024*/ 	.byte	0x00, 0xf0, 0x21, 0x00


	//----- nvinfo : EIATTR_KPARAM_INFO
	.align		4
.L_7060:
        /*0028*/ 	.byte	0x04, 0x17
        /*002a*/ 	.short	(.L_7062 - .L_7061)
.L_7061:
        /*002c*/ 	.word	0x00000000
        /*0030*/ 	.short	0x0001
        /*0032*/ 	.short	0x0078
        /*0034*/ 	.byte	0x00, 0xf0, 0x41, 0x00


	//----- nvinfo : EIATTR_KPARAM_INFO
	.align		4
.L_7062:
        /*0038*/ 	.byte	0x04, 0x17
        /*003a*/ 	.short	(.L_7064 - .L_7063)
.L_7063:
        /*003c*/ 	.word	0x00000000
        /*0040*/ 	.short	0x0000
        /*0042*/ 	.short	0x0000
        /*0044*/ 	.byte	0x00, 0xf0, 0xe1, 0x01


	//----- nvinfo : EIATTR_SPARSE_MMA_MASK
	.align		4
.L_7064:
        /*0048*/ 	.byte	0x03, 0x50
        /*004a*/ 	.short	0x0000


	//----- nvinfo : EIATTR_MAXREG_COUNT
	.align		4
        /*004c*/ 	.byte	0x03, 0x1b
        /*004e*/ 	.short	0x00ff


	//----- nvinfo : EIATTR_EXTERNS
	.align		4
        /*0050*/ 	.byte	0x04, 0x0f
        /*0052*/ 	.short	(.L_7066 - .L_7065)


	//   ....[0]....
	.align		4
.L_7065:
        /*0054*/ 	.word	index@(__assertfail)


	//----- nvinfo : EIATTR_MERCURY_ISA_VERSION
	.align		4
.L_7066:
        /*0058*/ 	.byte	0x03, 0x5f
        /*005a*/ 	.short	0x0101


	//----- nvinfo : EIATTR_COOP_GROUP_MASK_REGIDS
	.align		4
        /*005c*/ 	.byte	0x04, 0x29
        /*005e*/ 	.short	(.L_7068 - .L_7067)


	//   ....[0]....
.L_7067:
        /*0060*/ 	.word	0xffffffff


	//   ....[1]....
        /*0064*/ 	.word	0xffffffff


	//   ....[2]....
        /*0068*/ 	.word	0xffffffff


	//   ....[3]....
        /*006c*/ 	.word	0xffffffff


	//   ....[4]....
        /*0070*/ 	.word	0xffffffff


	//   ....[5]....
        /*0074*/ 	.word	0xffffffff


	//   ....[6]....
        /*0078*/ 	.word	0xffffffff


	//   ....[7]....
        /*007c*/ 	.word	0xffffffff


	//   ....[8]....
        /*0080*/ 	.word	0xffffffff


	//   ....[9]....
        /*0084*/ 	.word	0xffffffff


	//   ....[10]....
        /*0088*/ 	.word	0x0500000f


	//   ....[11]....
        /*008c*/ 	.word	0x0500000f


	//   ....[12]....
        /*0090*/ 	.word	0x0500000f


	//   ....[13]....
        /*0094*/ 	.word	0x0500000f


	//   ....[14]....
        /*0098*/ 	.word	0x0500000f


	//   ....[15]....
        /*009c*/ 	.word	0x0500000f


	//   ....[16]....
        /*00a0*/ 	.word	0x0500000f


	//   ....[17]....
        /*00a4*/ 	.word	0x0500000f


	//   ....[18]....
        /*00a8*/ 	.word	0x0500000f


	//   ....[19]....
        /*00ac*/ 	.word	0x0500000f


	//----- nvinfo : EIATTR_COOP_GROUP_INSTR_OFFSETS
	.align		4
.L_7068:
        /*00b0*/ 	.byte	0x04, 0x28
        /*00b2*/ 	.short	(.L_7070 - .L_7069)


	//   ....[0]....
.L_7069:
        /*00b4*/ 	.word	0x00003840


	//   ....[1]....
        /*00b8*/ 	.word	0x00003880


	//   ....[2]....
        /*00bc*/ 	.word	0x000038a0


	//   ....[3]....
        /*00c0*/ 	.word	0x000038c0


	//   ....[4]....
        /*00c4*/ 	.word	0x000038e0


	//   ....[5]....
        /*00c8*/ 	.word	0x00003d60


	//   ....[6]....
        /*00cc*/ 	.word	0x00003d80


	//   ....[7]....
        /*00d0*/ 	.word	0x00003da0


	//   ....[8]....
        /*00d4*/ 	.word	0x00003dc0


	//   ....[9]....
        /*00d8*/ 	.word	0x00003de0


	//   ....[10]....
        /*00dc*/ 	.word	0x000047c0


	//   ....[11]....
        /*00e0*/ 	.word	0x00004840


	//   ....[12]....
        /*00e4*/ 	.word	0x000048a0


	//   ....[13]....
        /*00e8*/ 	.word	0x00004900


	//   ....[14]....
        /*00ec*/ 	.word	0x00004960


	//   ....[15]....
        /*00f0*/ 	.word	0x00004e50


	//   ....[16]....
        /*00f4*/ 	.word	0x00004eb0


	//   ....[17]....
        /*00f8*/ 	.word	0x00004f10


	//   ....[18]....
        /*00fc*/ 	.word	0x00004f70


	//   ....[19]....
        /*0100*/ 	.word	0x00004fd0


	//----- nvinfo : EIATTR_VRC_CTA_INIT_COUNT
	.align		4
.L_7070:
        /*0104*/ 	.byte	0x02, 0x4a
	.zero		1
	.zero		1


	//----- nvinfo : EIATTR_SYSCALL_OFFSETS
	.align		4
        /*0108*/ 	.byte	0x04, 0x46
        /*010a*/ 	.short	(.L_7072 - .L_7071)


	//   ....[0]....
.L_7071:
        /*010c*/ 	.word	0x000001c0


	//----- nvinfo : EIATTR_EXIT_INSTR_OFFSETS
	.align		4
.L_7072:
        /*0110*/ 	.byte	0x04, 0x1c
        /*0112*/ 	.short	(.L_7074 - .L_7073)


	//   ....[0]....
.L_7073:
        /*0114*/ 	.word	0x00000270


	//   ....[1]....
        /*0118*/ 	.word	0x00004760


	//----- nvinfo : EIATTR_CRS_STACK_SIZE
	.align		4
.L_7074:
        /*011c*/ 	.byte	0x04, 0x1e
        /*011e*/ 	.short	(.L_7076 - .L_7075)
.L_7075:
        /*0120*/ 	.word	0x00000000


	//----- nvinfo : EIATTR_CBANK_PARAM_SIZE
	.align		4
.L_7076:
        /*0124*/ 	.byte	0x03, 0x19
        /*0126*/ 	.short	0x0098


	//----- nvinfo : EIATTR_PARAM_CBANK
	.align		4
        /*0128*/ 	.byte	0x04, 0x0a
        /*012a*/ 	.short	(.L_7078 - .L_7077)
	.align		4
.L_7077:
        /*012c*/ 	.word	index@(.nv.constant0._Z15SoftmaxWarpImplI22BroadcastScaleMaskLoadIffbLm4EiE11DirectStoreIffEfLi1ELi7ELi32ELi1ELb1EL9Algorithm0EEvT_T0_ll)
        /*0130*/ 	.short	0x0380
        /*0132*/ 	.short	0x0098


	//----- nvinfo : EIATTR_SW_WAR
	.align		4
.L_7078:
        /*0134*/ 	.byte	0x04, 0x36
        /*0136*/ 	.short	(.L_7080 - .L_7079)
.L_7079:
        /*0138*/ 	.word	0x00000008
.L_7080:


//--------------------- .nv.info._Z15SoftmaxWarpImplI22BroadcastScaleMaskLoadIffbLm4EiE11DirectStoreIffEfLi1ELi7ELi32ELi1ELb0EL9Algorithm0EEvT_T0_ll --------------------------
	.section	.nv.info._Z15SoftmaxWarpImplI22BroadcastScaleMaskLoadIffbLm4EiE11DirectStoreIffEfLi1ELi7ELi32ELi1ELb0EL9Algorithm0EEvT_T0_ll,"",@"SHT_CUDA_INFO"
	.sectionflags	@""
	.align	4


	//----- nvinfo : EIATTR_CUDA_API_VERSION
	.align		4
        /*0000*/ 	.byte	0x04, 0x37
        /*0002*/ 	.short	(.L_7082 - .L_7081)
.L_7081:
        /*0004*/ 	.word	0x00000082


	//----- nvinfo : EIATTR_KPARAM_INFO
	.align		4
.L_7082:
        /*0008*/ 	.byte	0x04, 0x17
        /*000a*/ 	.short	(.L_7084 - .L_7083)
.L_7083:
        /*000c*/ 	.word	0x00000000
        /*0010*/ 	.short	0x0003
        /*0012*/ 	.short	0x0090
        /*0014*/ 	.byte	0x00, 0xf0, 0x21, 0x00


	//----- nvinfo : EIATTR_KPARAM_INFO
	.align		4
.L_7084:
        /*0018*/ 	.byte	0x04, 0x17
        /*001a*/ 	.short	(.L_7086 - .L_7085)
.L_7085:
        /*001c*/ 	.word	0x00000000
        /*0020*/ 	.short	0x0002
        /*0022*/ 	.short	0x0088
        /*0024*/ 	.byte	0x00, 0xf0, 0x21, 0x00


	//----- nvinfo : EIATTR_KPARAM_INFO
	.align		4
.L_7086:
        /*0028*/ 	.byte	0x04, 0x17
        /*002a*/ 	.short	(.L_7088 - .L_7087)
.L_7087:
        /*002c*/ 	.word	0x00000000
        /*0030*/ 	.short	0x0001
        /*0032*/ 	.short	0x0078
        /*0034*/ 	.byte	0x00, 0xf0, 0x41, 0x00


	//----- nvinfo : EIATTR_KPARAM_INFO
	.align		4
.L_7088:
        /*0038*/ 	.byte	0x04, 0x17
        /*003a*/ 	.short	(.L_7090 - .L_7089)
.L_7089:
        /*003c*/ 	.word	0x00000000
        /*0040*/ 	.short	0x0000
        /*0042*/ 	.short	0x0000
        /*0044*/ 	.byte	0x00, 0xf0, 0xe1, 0x01


	//----- nvinfo : EIATTR_SPARSE_MMA_MASK
	.align		4
.L_7090:
        /*0048*/ 	.byte	0x03, 0x50
        /*004a*/ 	.short	0x0000


	//----- nvinfo : EIATTR_MAXREG_COUNT
	.align		4
        /*004c*/ 	.byte	0x03, 0x1b
        /*004e*/ 	.short	0x00ff


	//----- nvinfo : EIATTR_EXTERNS
	.align		4
        /*0050*/ 	.byte	0x04, 0x0f
        /*0052*/ 	.short	(.L_7092 - .L_7091)


	//   ....[0]....
	.align		4
.L_7091:
        /*0054*/ 	.word	index@(__assertfail)


	//----- nvinfo : EIATTR_MERCURY_ISA_VERSION
	.align		4
.L_7092:
        /*0058*/ 	.byte	0x03, 0x5f
        /*005a*/ 	.short	0x0101


	//----- nvinfo : EIATTR_COOP_GROUP_MASK_REGIDS
	.align		4
        /*005c*/ 	.byte	0x04, 0x29
        /*005e*/ 	.short	(.L_7094 - .L_7093)


	//   ....[0]....
.L_7093:
        /*0060*/ 	.word	0xffffffff


	//   ....[1]....
        /*0064*/ 	.word	0xffffffff


	//   ....[2]....
        /*0068*/ 	.word	0xffffffff


	//   ....[3]....
        /*006c*/ 	.word	0xffffffff


	//   ....[4]....
        /*0070*/ 	.word	0xffffffff


	//   ....[5]....
        /*0074*/ 	.word	0xffffffff


	//   ....[6]....
        /*0078*/ 	.word	0xffffffff


	//   ....[7]....
        /*007c*/ 	.word	0xffffffff


	//   ....[8]....
        /*0080*/ 	.word	0xffffffff


	//   ....[9]....
        /*0084*/ 	.word	0xffffffff


	//   ....[10]....
        /*0088*/ 	.word	0x0500000f


	//   ....[11]....
        /*008c*/ 	.word	0x0500000f


	//   ....[12]....
        /*0090*/ 	.word	0x0500000f


	//   ....[13]....
        /*0094*/ 	.word	0x0500000f


	//   ....[14]....
        /*0098*/ 	.word	0x0500000f


	//   ....[15]....
        /*009c*/ 	.word	0x0500000f


	//   ....[16]....
        /*00a0*/ 	.word	0x0500000f


	//   ....[17]....
        /*00a4*/ 	.word	0x0500000f


	//   ....[18]....
        /*00a8*/ 	.word	0x0500000f


	//   ....[19]....
        /*00ac*/ 	.word	0x0500000f


	//----- nvinfo : EIATTR_COOP_GROUP_INSTR_OFFSETS
	.align		4
.L_7094:
        /*00b0*/ 	.byte	0x04, 0x28
        /*00b2*/ 	.short	(.L_7096 - .L_7095)


	//   ....[0]....
.L_7095:
        /*00b4*/ 	.word	0x000024f0


	//   ....[1]....
        /*00b8*/ 	.word	0x00002520


	//   ....[2]....
        /*00bc*/ 	.word	0x00002540


	//   ....[3]....
        /*00c0*/ 	.word	0x00002560


	//   ....[4]....
        /*00c4*/ 	.word	0x00002580


	//   ....[5]....
        /*00c8*/ 	.word	0x00002a10


	//   ....[6]....
        /*00cc*/ 	.word	0x00002a30


	//   ....[7]....
        /*00d0*/ 	.word	0x00002a50


	//   ....[8]....
        /*00d4*/ 	.word	0x00002a70


	//   ....[9]....
        /*00d8*/ 	.word	0x00002a90


	//   ....[10]....
        /*00dc*/ 	.word	0x000033c0


	//   ....[11]....
        /*00e0*/ 	.word	0x00003440


	//   ....[12]....
        /*00e4*/ 	.word	0x000034a0


	//   ....[13]....
        /*00e8*/ 	.word	0x00003500


	//   ....[14]....
        /*00ec*/ 	.word	0x00003570


	//   ....[15]....
        /*00f0*/ 	.word	0x00003a50


	//   ....[16]....
        /*00f4*/ 	.word	0x00003ab0


	//   ....[17]....
        /*00f8*/ 	.word	0x00003b10


	//   ....[18]....
        /*00fc*/ 	.word	0x00003b70


	//   ....[19]....
        /*0100*/ 	.word	0x00003bd0


	//----- nvinfo : EIATTR_VRC_CTA_INIT_COUNT
	.align		4
.L_7096:
        /*0104*/ 	.byte	0x02, 0x4a
	.zero		1
	.zero		1


	//----- nvinfo : EIATTR_SYSCALL_OFFSETS
	.align		4
        /*0108*/ 	.byte	0x04, 0x46
        /*010a*/ 	.short	(.L_7098 - .L_7097)


	//   ....[0]....
.L_7097:
        /*010c*/ 	.word	0x000001e0


	//----- nvinfo : EIATTR_EXIT_INSTR_OFFSETS
	.align		4
.L_7098:
        /*0110*/ 	.byte	0x04, 0x1c
        /*0112*/ 	.short	(.L_7100 - .L_7099)


	//   ....[0]....
.L_7099:
        /*0114*/ 	.word	0x00000290


	//   ....[1]....
        /*0118*/ 	.word	0x00003360


	//----- nvinfo : EIATTR_CRS_STACK_SIZE
	.align		4
.L_7100:
        /*011c*/ 	.byte	0x04, 0x1e
        /*011e*/ 	.short	(.L_7102 - .L_7101)
.L_7101:
        /*0120*/ 	.word	0x00000000


	//----- nvinfo : EIATTR_CBANK_PARAM_SIZE
	.align		4
.L_7102:
        /*0124*/ 	.byte	0x03, 0x19
        /*0126*/ 	.short	0x0098


	//----- nvinfo : EIATTR_PARAM_CBANK
	.align		4
        /*0128*/ 	.byte	0x04, 0x0a
        /*012a*/ 	.short	(.L_7104 - .L_7103)
	.align		4
.L_7103:
        /*012c*/ 	.word	index@(.nv.constant0._Z15SoftmaxWarpImplI22BroadcastScaleMaskLoadIffbLm4EiE11DirectStoreIffEfLi1ELi7ELi32ELi1ELb0EL9Algorithm0EEvT_T0_ll)
        /*0130*/ 	.short	0x0380
        /*0132*/ 	.short	0x0098


	//----- nvinfo : EIATTR_SW_WAR
	.align		4
.L_7104:
        /*0134*/ 	.byte	0x04, 0x36
        /*0136*/ 	.short	(.L_7106 - .L_7105)
.L_7105:
        /*0138*/ 	.word	0x00000008
.L_7106:


//--------------------- .nv.info._Z15SoftmaxWarpImplI22BroadcastScaleMaskLoadIffbLm4EiE11DirectStoreIffEfLi1ELi6ELi32ELi1ELb1EL9Algorithm0EEvT_T0_ll --------------------------
	.section	.nv.info._Z15SoftmaxWarpImplI22BroadcastScaleMaskLoadIffbLm4EiE11DirectStoreIffEfLi1ELi6ELi32ELi1ELb1EL9Algorithm0EEvT_T0_ll,"",@"SHT_CUDA_INFO"
	.sectionflags	@""
	.align	4


	//----- nvinfo : EIATTR_CUDA_API_VERSION
	.align		4
        /*0000*/ 	.byte	0x04, 0x37
        /*0002*/ 	.short	(.L_7108 - .L_7107)
.L_7107:
        /*0004*/ 	.word	0x00000082


	//----- nvinfo : EIATTR_KPARAM_INFO
	.align		4
.L_7108:
        /*0008*/ 	.byte	0x04, 0x17
        /*000a*/ 	.short	(.L_7110 - .L_7109)
.L_7109:
        /*000c*/ 	.word	0x00000000
        /*0010*/ 	.short	0x0003
        /*0012*/ 	.short	0x0090
        /*0014*/ 	.byte	0x00, 0xf0, 0x21, 0x00


	//----- nvinfo : EIATTR_KPARAM_INFO
	.align		4
.L_7110:
        /*0018*/ 	.byte	0x04, 0x17
        /*001a*/ 	.short	(.L_7112 - .L_7111)
.L_7111:
        /*001c*/ 	.word	0x00000000
        /*0020*/ 	.short	0x0002
        /*0022*/ 	.short	0x0088
        /*0024*/ 	.byte	0x00, 0xf0, 0x21, 0x00


	//----- nvinfo : EIATTR_KPARAM_INFO
	.align		4
.L_7112:
        /*0028*/ 	.byte	0x04, 0x17
        /*002a*/ 	.short	(.L_7114 - .L_7113)
.L_7113:
        /*002c*/ 	.word	0x00000000
        /*0030*/ 	.short	0x0001
        /*0032*/ 	.short	0x0078
        /*0034*/ 	.byte	0x00, 0xf0, 0x41, 0x00


	//----- nvinfo : EIATTR_KPARAM_INFO
	.align		4
.L_7114:
        /*0038*/ 	.byte	0x04, 0x17
        /*003a*/ 	.short	(.L_7116 - .L_7115)
.L_7115:
        /*003c*/ 	.word	0x00000000
        /*0040*/ 	.short	0x0000
        /*0042*/ 	.short	0x0000
        /*0044*/ 	.byte	0x00, 0xf0, 0xe1, 0x01


	//----- nvinfo : EIATTR_SPARSE_MMA_MASK
	.align		4
.L_7116:
        /*0048*/ 	.byte	0x03, 0x50
        /*004a*/ 	.short	0x0000


	//----- nvinfo : EIATTR_MAXREG_COUNT
	.align		4
        /*004c*/ 	.byte	0x03, 0x1b
        /*004e*/ 	.short	0x00ff


	//----- nvinfo : EIATTR_EXTERNS
	.align		4
        /*0050*/ 	.byte	0x04, 0x0f
        /*0052*/ 	.short	(.L_7118 - .L_7117)


	//   ....[0]....
	.align		4
.L_7117:
        /*0054*/ 	.word	index@(__assertfail)


	//----- nvinfo : EIATTR_MERCURY_ISA_VERSION
	.align		4
.L_7118:
        /*0058*/ 	.byte	0x03, 0x5f
        /*005a*/ 	.short	0x0101


	//----- nvinfo : EIATTR_COOP_GROUP_MASK_REGIDS
	.align		4
        /*005c*/ 	.byte	0x04, 0x29
        /*005e*/ 	.short	(.L_7120 - .L_7119)


	//   ....[0]....
.L_7119:
        /*0060*/ 	.word	0xffffffff


	//   ....[1]....
        /*0064*/ 	.word	0xffffffff


	//   ....[2]....
        /*0068*/ 	.word	0xffffffff


	//   ....[3]....
        /*006c*/ 	.word	0xffffffff


	//   ....[4]....
        /*0070*/ 	.word	0xffffffff


	//   ....[5]....
        /*0074*/ 	.word	0xffffffff


	//   ....[6]....
        /*0078*/ 	.word	0xffffffff


	//   ....[7]....
        /*007c*/ 	.word	0xffffffff


	//   ....[8]....
        /*0080*/ 	.word	0xffffffff


	//   ....[9]....
        /*0084*/ 	.word	0xffffffff


	//   ....[10]....
        /*0088*/ 	.word	0x0500000f


	//   ....[11]....
        /*008c*/ 	.word	0x0500000f


	//   ....[12]....
        /*0090*/ 	.word	0x0500000f


	//   ....[13]....
        /*0094*/ 	.word	0x0500000f


	//   ....[14]....
        /*0098*/ 	.word	0x0500000f


	//   ....[15]....
        /*009c*/ 	.word	0x0500000f


	//   ....[16]....
        /*00a0*/ 	.word	0x0500000f


	//   ....[17]....
        /*00a4*/ 	.word	0x0500000f


	//   ....[18]....
        /*00a8*/ 	.word	0x0500000f


	//   ....[19]....
        /*00ac*/ 	.word	0x0500000f


	//----- nvinfo : EIATTR_COOP_GROUP_INSTR_OFFSETS
	.align		4
.L_7120:
        /*00b0*/ 	.byte	0x04, 0x28
        /*00b2*/ 	.short	(.L_7122 - .L_7121)


	//   ....[0]....
.L_7121:
        /*00b4*/ 	.word	0x000030e0


	//   ....[1]....
        /*00b8*/ 	.word	0x00003120


	//   ....[2]....
        /*00bc*/ 	.word	0x00003140


	//   ....[3]....
        /*00c0*/ 	.word	0x00003160


	//   ....[4]....
        /*00c4*/ 	.word	0x00003180


	//   ....[5]....
        /*00c8*/ 	.word	0x00003560


	//   ....[6]....
        /*00cc*/ 	.word	0x00003580


	//   ....[7]....
        /*00d0*/ 	.word	0x000035a0


	//   ....[8]....
        /*00d4*/ 	.word	0x000035c0


	//   ....[9]....
        /*00d8*/ 	.word	0x000035e0


	//   ....[10]....
        /*00dc*/ 	.word	0x00003eb0


	//   ....[11]....
        /*00e0*/ 	.word	0x00003f30


	//   ....[12]....
        /*00e4*/ 	.word	0x00003f90


	//   ....[13]....
        /*00e8*/ 	.word	0x00004000


	//   ....[14]....
        /*00ec*/ 	.word	0x00004060


	//   ....[15]....
        /*00f0*/ 	.word	0x000044a0


	//   ....[16]....
        /*00f4*/ 	.word	0x00004500


	//   ....[17]....
        /*00f8*/ 	.word	0x00004560


	//   ....[18]....
        /*00fc*/ 	.word	0x000045c0


	//   ....[19]....
        /*0100*/ 	.word	0x00004620


	//----- nvinfo : EIATTR_VRC_CTA_INIT_COUNT
	.align		4
.L_7122:
        /*0104*/ 	.byte	0x02, 0x4a
	.zero		1
	.zero		1


	//----- nvinfo : EIATTR_SYSCALL_OFFSETS
	.align		4
        /*0108*/ 	.byte	0x04, 0x46
        /*010a*/ 	.short	(.L_7124 - .L_7123)


	//   ....[0]....
.L_7123:
        /*010c*/ 	.word	0x000001c0


	//----- nvinfo : EIATTR_EXIT_INSTR_OFFSETS
	.align		4
.L_7124:
        /*0110*/ 	.byte	0x04, 0x1c
        /*0112*/ 	.short	(.L_7126 - .L_7125)


	//   ....[0]....
.L_7125:
        /*0114*/ 	.word	0x00000270


	//   ....[1]....
        /*0118*/ 	.word	0x00003e50


	//----- nvinfo : EIATTR_CRS_STACK_SIZE
	.align		4
.L_7126:
        /*011c*/ 	.byte	0x04, 0x1e
        /*011e*/ 	.short	(.L_7128 - .L_7127)
.L_7127:
        /*0120*/ 	.word	0x00000000


	//----- nvinfo : EIATTR_CBANK_PARAM_SIZE
	.align		4
.L_7128:
        /*0124*/ 	.byte	0x03, 0x19
        /*0126*/ 	.short	0x0098


	//----- nvinfo : EIATTR_PARAM_CBANK
	.align		4
        /*0128*/ 	.byte	0x04, 0x0a
        /*012a*/ 	.short	(.L_7130 - .L_7129)
	.align		4
.L_7129:
        /*012c*/ 	.word	index@(.nv.constant0._Z15SoftmaxWarpImplI22BroadcastScaleMaskLoadIffbLm4EiE11DirectStoreIffEfLi1ELi6ELi32ELi1ELb1EL9Algorithm0EEvT_T0_ll)
        /*0130*/ 	.short	0x0380
        /*0132*/ 	.short	0x0098


	//----- nvinfo : EIATTR_SW_WAR
	.align		4
.L_7130:
        /*0134*/ 	.byte	0x04, 0x36
        /*0136*/ 	.short	(.L_7132 - .L_7131)
.L_7131:
        /*0138*/ 	.word	0x00000008
.L_7132:


//--------------------- .nv.info._Z15SoftmaxWarpImplI22BroadcastScaleMaskLoadIffbLm4EiE11DirectStoreIffEfLi1ELi6ELi32ELi1ELb0EL9Algorithm0EEvT_T0_ll --------------------------
	.section	.nv.info._Z15SoftmaxWarpImplI22BroadcastScaleMaskLoadIffbLm4EiE11DirectStoreIffEfLi1ELi6ELi32ELi1ELb0EL9Algorithm0EEvT_T0_ll,"",@"SHT_CUDA_INFO"
	.sectionflags	@""
	.align	4


	//----- nvinfo : EIATTR_CUDA_API_VERSION
	.align		4
        /*0000*/ 	.byte	0x04, 0x37
        /*0002*/ 	.short	(.L_7134 - .L_7133)
.L_7133:
        /*0004*/ 	.word	0x00000082


	//----- nvinfo : EIATTR_KPARAM_INFO
	.align		4
.L_7134:
        /*0008*/ 	.byte	0x04, 0x17
        /*000a*/ 	.short	(.L_7136 - .L_7135)
.L_7135:
        /*000c*/ 	.word	0x00000000
        /*0010*/ 	.short	0x0003
        /*0012*/ 	.short	0x0090
        /*0014*/ 	.byte	0x00, 0xf0, 0x21, 0x00


	//----- nvinfo : EIATTR_KPARAM_INFO
	.align		4
.L_7136:
        /*0018*/ 	.byte	0x04, 0x17
        /*001a*/ 	.short	(.L_7138 - .L_7137)
.L_7137:
        /*001c*/ 	.word	0x00000000
        /*0020*/ 	.short	0x0002
        /*0022*/ 	.short	0x0088
        /*0024*/ 	.byte	0x00, 0xf0, 0x21, 0x00


	//----- nvinfo : EIATTR_KPARAM_INFO
	.align		4
.L_7138:
        /*0028*/ 	.byte	0x04, 0x17
        /*002a*/ 	.short	(.L_7140 - .L_7139)
.L_7139:
        /*002c*/ 	.word	0x00000000
        /*0030*/ 	.short	0x0001
        /*0032*/ 	.short	0x0078
        /*0034*/ 	.byte	0x00, 0xf0, 0x41, 0x00


	//----- nvinfo : EIATTR_KPARAM_INFO
	.align		4
.L_7140:
        /*0038*/ 	.byte	0x04, 0x17
        /*003a*/ 	.short	(.L_7142 - .L_7141)
.L_7141:
        /*003c*/ 	.word	0x00000000
        /*0040*/ 	.short	0x0000
        /*0042*/ 	.short	0x0000
        /*0044*/ 	.byte	0x00, 0xf0, 0xe1, 0x01


	//----- nvinfo : EIATTR_SPARSE_MMA_MASK
	.align		4
.L_7142:
        /*0048*/ 	.byte	0x03, 0x50
        /*004a*/ 	.short	0x0000


	//----- nvinfo : EIATTR_MAXREG_COUNT
	.align		4
        /*004c*/ 	.byte	0x03, 0x1b
        /*004e*/ 	.short	0x00ff


	//----- nvinfo : EIATTR_EXTERNS
	.align		4
        /*0050*/ 	.byte	0x04, 0x0f
        /*0052*/ 	.short	(.L_7144 - .L_7143)


	//   ....[0]....
	.align		4
.L_7143:
        /*0054*/ 	.word	index@(__assertfail)


	//----- nvinfo : EIATTR_MERCURY_ISA_VERSION
	.align		4
.L_7144:
        /*0058*/ 	.byte	0x03, 0x5f
        /*005a*/ 	.short	0x0101


	//----- nvinfo : EIATTR_COOP_GROUP_MASK_REGIDS
	.align		4
        /*005c*/ 	.byte	0x04, 0x29
        /*005e*/ 	.short	(.L_7146 - .L_7145)


	//   ....[0]....
.L_7145:
        /*0060*/ 	.word	0xffffffff


	//   ....[1]....
        /*0064*/ 	.word	0xffffffff


	//   ....[2]....
        /*0068*/ 	.word	0xffffffff


	//   ....[3]....
        /*006c*/ 	.word	0xffffffff


	//   ....[4]....
        /*0070*/ 	.word	0xffffffff


	//   ....[5]....
        /*0074*/ 	.word	0xffffffff


	//   ....[6]....
        /*0078*/ 	.word	0xffffffff


	//   ....[7]....
        /*007c*/ 	.word	0xffffffff


	//   ....[8]....
        /*0080*/ 	.word	0xffffffff


	//   ....[9]....
        /*0084*/ 	.word	0xffffffff


	//   ....[10]....
        /*0088*/ 	.word	0x0500000f


	//   ....[11]....
        /*008c*/ 	.word	0x0500000f


	//   ....[12]....
        /*0090*/ 	.word	0x0500000f


	//   ....[13]....
        /*0094*/ 	.word	0x0500000f


	//   ....[14]....
        /*0098*/ 	.word	0x0500000f


	//   ....[15]....
        /*009c*/ 	.word	0x0500000f


	//   ....[16]....
        /*00a0*/ 	.word	0x0500000f


	//   ....[17]....
        /*00a4*/ 	.word	0x0500000f


	//   ....[18]....
        /*00a8*/ 	.word	0x0500000f


	//   ....[19]....
        /*00ac*/ 	.word	0x0500000f


	//----- nvinfo : EIATTR_COOP_GROUP_INSTR_OFFSETS
	.align		4
.L_7146:
        /*00b0*/ 	.byte	0x04, 0x28
        /*00b2*/ 	.short	(.L_7148 - .L_7147)


	//   ....[0]....
.L_7147:
        /*00b4*/ 	.word	0x00002090


	//   ....[1]....
        /*00b8*/ 	.word	0x000020d0


	//   ....[2]....
        /*00bc*/ 	.word	0x000020f0


	//   ....[3]....
        /*00c0*/ 	.word	0x00002110


	//   ....[4]....
        /*00c4*/ 	.word	0x00002130


	//   ....[5]....
        /*00c8*/ 	.word	0x00002510


	//   ....[6]....
        /*00cc*/ 	.word	0x00002530


	//   ....[7]....
        /*00d0*/ 	.word	0x00002550


	//   ....[8]....
        /*00d4*/ 	.word	0x00002570


	//   ....[9]....
        /*00d8*/ 	.word	0x00002590


	//   ....[10]....
        /*00dc*/ 	.word	0x00002da0


	//   ....[11]....
        /*00e0*/ 	.word	0x00002e20


	//   ....[12]....
        /*00e4*/ 	.word	0x00002e80


	//   ....[13]....
        /*00e8*/ 	.word	0x00002ee0


	//   ....[14]....
        /*00ec*/ 	.word	0x00002f50


	//   ....[15]....
        /*00f0*/ 	.word	0x00003390


	//   ....[16]....
        /*00f4*/ 	.word	0x000033f0


	//   ....[17]....
        /*00f8*/ 	.word	0x00003450


	//   ....[18]....
        /*00fc*/ 	.word	0x000034b0


	//   ....[19]....
        /*0100*/ 	.word	0x00003510


	//----- nvinfo : EIATTR_VRC_CTA_INIT_COUNT
	.align		4
.L_7148:
        /*0104*/ 	.byte	0x02, 0x4a
	.zero		1
	.zero		1


	//----- nvinfo : EIATTR_SYSCALL_OFFSETS
	.align		4
        /*0108*/ 	.byte	0x04, 0x46
        /*010a*/ 	.short	(.L_7150 - .L_7149)


	//   ....[0]....
.L_7149:
        /*010c*/ 	.word	0x000001e0


	//----- nvinfo : EIATTR_EXIT_INSTR_OFFSETS
	.align		4
.L_7150:
        /*0110*/ 	.byte	0x04, 0x1c
        /*0112*/ 	.short	(.L_7152 - .L_7151)


	//   ....[0]....
.L_7151:
        /*0114*/ 	.word	0x00000290


	//   ....[1]....
        /*0118*/ 	.word	0x00002d40


	//----- nvinfo : EIATTR_CRS_STACK_SIZE
	.align		4
.L_7152:
        /*011c*/ 	.byte	0x04, 0x1e
        /*011e*/ 	.short	(.L_7154 - .L_7153)
.L_7153:
        /*0120*/ 	.word	0x00000000


	//----- nvinfo : EIATTR_CBANK_PARAM_SIZE
	.align		4
.L_7154:
        /*0124*/ 	.byte	0x03, 0x19
        /*0126*/ 	.short	0x0098


	//----- nvinfo : EIATTR_PARAM_CBANK
	.align		4
        /*0128*/ 	.byte	0x04, 0x0a
        /*012a*/ 	.short	(.L_7156 - .L_7155)
	.align		4
.L_7155:
        /*012c*/ 	.word	index@(.nv.constant0._Z15SoftmaxWarpImplI22BroadcastScaleMaskLoadIffbLm4EiE11DirectStoreIffEfLi1ELi6ELi32ELi1ELb0EL9Algorithm0EEvT_T0_ll)
        /*0130*/ 	.short	0x0380
        /*0132*/ 	.short	0x0098


	//----- nvinfo : EIATTR_SW_WAR
	.align		4
.L_7156:
        /*0134*/ 	.byte	0x04, 0x36
        /*0136*/ 	.short	(.L_7158 - .L_7157)
.L_7157:
        /*0138*/ 	.word	0x00000008
.L_7158:


//--------------------- .nv.info._Z15SoftmaxWarpImplI22BroadcastScaleMaskLoadIffbLm4EiE11DirectStoreIffEfLi1ELi5ELi32ELi1ELb1EL9Algorithm0EEvT_T0_ll --------------------------
	.section	.nv.info._Z15SoftmaxWarpImplI22BroadcastScaleMaskLoadIffbLm4EiE11DirectStoreIffEfLi1ELi5ELi32ELi1ELb1EL9Algorithm0EEvT_T0_ll,"",@"SHT_CUDA_INFO"
	.sectionflags	@""
	.align	4


	//----- nvinfo : EIATTR_CUDA_API_VERSION
	.align		4
        /*0000*/ 	.byte	0x04, 0x37
        /*0002*/ 	.short	(.L_7160 - .L_7159)
.L_7159:
        /*0004*/ 	.word	0x00000082


	//----- nvinfo : EIATTR_KPARAM_INFO
	.align		4
.L_7160:
        /*0008*/ 	.byte	0x04, 0x17
        /*000a*/ 	.short	(.L_7162 - .L_7161)
.L_7161:
        /*000c*/ 	.word	0x00000000
        /*0010*/ 	.short	0x0003
        /*0012*/ 	.short	0x0090
        /*0014*/ 	.byte	0x00, 0xf0, 0x21, 0x00


	//----- nvinfo : EIATTR_KPARAM_INFO
	.align		4
.L_7162:
        /*0018*/ 	.byte	0x04, 0x17
        /*001a*/ 	.short	(.L_7164 - .L_7163)
.L_7163:
        /*001c*/ 	.word	0x00000000
        /*0020*/ 	.short	0x0002
        /*0022*/ 	.short	0x0088
        /*0024*/ 	.byte	0x00, 0xf0, 0x21, 0x00


	//----- nvinfo : EIATTR_KPARAM_INFO
	.align		4
.L_7164:
        /*0028*/ 	.byte	0x04, 0x17
        /*002a*/ 	.short	(.L_7166 - .L_7165)
.L_7165:
        /*002c*/ 	.word	0x00000000
        /*0030*/ 	.short	0x0001
        /*0032*/ 	.short	0x0078
        /*0034*/ 	.byte	0x00, 0xf0, 0x41, 0x00


	//----- nvinfo : EIATTR_KPARAM_INFO
	.align		4
.L_7166:
        /*0038*/ 	.byte	0x04, 0x17
        /*003a*/ 	.short	(.L_7168 - .L_7167)
.L_7167:
        /*003c*/ 	.word	0x00000000
        /*0040*/ 	.short	0x0000
        /*0042*/ 	.short	0x0000
        /*0044*/ 	.byte	0x00, 0xf0, 0xe1, 0x01


	//----- nvinfo : EIATTR_SPARSE_MMA_MASK
	.align		4
.L_7168:
        /*0048*/ 	.byte	0x03, 0x50
        /*004a*/ 	.short	0x0000


	//----- nvinfo : EIATTR_MAXREG_COUNT
	.align		4
        /*004c*/ 	.byte	0x03, 0x1b
        /*004e*/ 	.short	0x00ff


	//----- nvinfo : EIATTR_EXTERNS
	.align		4
        /*0050*/ 	.byte	0x04, 0x0f
        /*0052*/ 	.short	(.L_7170 - .L_7169)


	//   ....[0]....
	.align		4
.L_7169:
        /*0054*/ 	.word	index@(__assertfail)


	//----- nvinfo : EIATTR_MERCURY_ISA_VERSION
	.align		4
.L_7170:
        /*0058*/ 	.byte	0x03, 0x5f
        /*005a*/ 	.short	0x0101


	//----- nvinfo : EIATTR_COOP_GROUP_MASK_REGIDS
	.align		4
        /*005c*/ 	.byte	0x04, 0x29
        /*005e*/ 	.short	(.L_7172 - .L_7171)


	//   ....[0]....
.L_7171:
        /*0060*/ 	.word	0xffffffff


	//   ....[1]....
        /*0064*/ 	.word	0xffffffff


	//   ....[2]....
        /*0068*/ 	.word	0xffffffff


	//   ....[3]....
        /*006c*/ 	.word	0xffffffff


	//   ....[4]....
        /*0070*/ 	.word	0xffffffff


	//   ....[5]....
        /*0074*/ 	.word	0xffffffff


	//   ....[6]....
        /*0078*/ 	.word	0xffffffff


	//   ....[7]....
        /*007c*/ 	.word	0xffffffff


	//   ....[8]....
        /*0080*/ 	.word	0xffffffff


	//   ....[9]....
        /*0084*/ 	.word	0xffffffff


	//   ....[10]....
        /*0088*/ 	.word	0x0500000f


	//   ....[11]....
        /*008c*/ 	.word	0x0500000f


	//   ....[12]....
        /*0090*/ 	.word	0x0500000f


	//   ....[13]....
        /*0094*/ 	.word	0x0500000f


	//   ....[14]....
        /*0098*/ 	.word	0x0500000f


	//   ....[15]....
        /*009c*/ 	.word	0x0500000f


	//   ....[16]....
        /*00a0*/ 	.word	0x0500000f


	//   ....[17]....
        /*00a4*/ 	.word	0x0500000f


	//   ....[18]....
        /*00a8*/ 	.word	0x0500000f


	//   ....[19]....
        /*00ac*/ 	.word	0x0500000f


	//----- nvinfo : EIATTR_COOP_GROUP_INSTR_OFFSETS
	.align		4
.L_7172:
        /*00b0*/ 	.byte	0x04, 0x28
        /*00b2*/ 	.short	(.L_7174 - .L_7173)


	//   ....[0]....
.L_7173:
        /*00b4*/ 	.word	0x00002950


	//   ....[1]....
        /*00b8*/ 	.word	0x00002990


	//   ....[2]....
        /*00bc*/ 	.word	0x000029b0


	//   ....[3]....
        /*00c0*/ 	.word	0x000029d0


	//   ....[4]....
        /*00c4*/ 	.word	0x000029f0


	//   ....[5]....
        /*00c8*/ 	.word	0x00002d30


	//   ....[6]....
        /*00cc*/ 	.word	0x00002d50


	//   ....[7]....
        /*00d0*/ 	.word	0x00002d70


	//   ....[8]....
        /*00d4*/ 	.word	0x00002d90


	//   ....[9]....
        /*00d8*/ 	.word	0x00002db0


	//   ....[10]....
        /*00dc*/ 	.word	0x00003510


	//   ....[11]....
        /*00e0*/ 	.word	0x00003590


	//   ....[12]....
        /*00e4*/ 	.word	0x000035f0


	//   ....[13]....
        /*00e8*/ 	.word	0x00003660


	//   ....[14]....
        /*00ec*/ 	.word	0x000036c0


	//   ....[15]....
        /*00f0*/ 	.word	0x00003a60


	//   ....[16]....
        /*00f4*/ 	.word	0x00003ac0


	//   ....[17]....
        /*00f8*/ 	.word	0x00003b20


	//   ....[18]....
        /*00fc*/ 	.word	0x00003b80


	//   ....[19]....
        /*0100*/ 	.word	0x00003be0


	//----- nvinfo : EIATTR_VRC_CTA_INIT_COUNT
	.align		4
.L_7174:
        /*0104*/ 	.byte	0x02, 0x4a
	.zero		1
	.zero		1


	//----- nvinfo : EIATTR_SYSCALL_OFFSETS
	.align		4
        /*0108*/ 	.byte	0x04, 0x46
        /*010a*/ 	.short	(.L_7176 - .L_7175)


	//   ....[0]....
.L_7175:
        /*010c*/ 	.word	0x000001c0


	//----- nvinfo : EIATTR_EXIT_INSTR_OFFSETS
	.align		4
.L_7176:
        /*0110*/ 	.byte	0x04, 0x1c
        /*0112*/ 	.short	(.L_7178 - .L_7177)


	//   ....[0]....
.L_7177:
        /*0114*/ 	.word	0x00000270


	//   ....[1]....
        /*0118*/ 	.word	0x000034b0


	//----- nvinfo : EIATTR_CRS_STACK_SIZE
	.align		4
.L_7178:
        /*011c*/ 	.byte	0x04, 0x1e
        /*011e*/ 	.short	(.L_7180 - .L_7179)
.L_7179:
        /*0120*/ 	.word	0x00000000


	//----- nvinfo : EIATTR_CBANK_PARAM_SIZE
	.align		4
.L_7180:
        /*0124*/ 	.byte	0x03, 0x19
        /*0126*/ 	.short	0x0098


	//----- nvinfo : EIATTR_PARAM_CBANK
	.align		4
        /*0128*/ 	.byte	0x04, 0x0a
        /*012a*/ 	.short	(.L_7182 - .L_7181)
	.align		4
.L_7181:
        /*012c*/ 	.word	index@(.nv.constant0._Z15SoftmaxWarpImplI22BroadcastScaleMaskLoadIffbLm4EiE11DirectStoreIffEfLi1ELi5ELi32ELi1ELb1EL9Algorithm0EEvT_T0_ll)
        /*0130*/ 	.short	0x0380
        /*0132*/ 	.short	0x0098


	//----- nvinfo : EIATTR_SW_WAR
	.align		4
.L_7182:
        /*0134*/ 	.byte	0x04, 0x36
        /*0136*/ 	.short	(.L_7184 - .L_7183)
.L_7183:
        /*0138*/ 	.word	0x00000008
.L_7184:


//--------------------- .nv.info._Z15SoftmaxWarpImplI22BroadcastScaleMaskLoadIffbLm4EiE11DirectStoreIffEfLi1ELi5ELi32ELi1ELb0EL9Algorithm0EEvT_T0_ll --------------------------
	.section	.nv.info._Z15SoftmaxWarpImplI22BroadcastScaleMaskLoadIffbLm4EiE11DirectStoreIffEfLi1ELi5ELi32ELi1ELb0EL9Algorithm0EEvT_T0_ll,"",@"SHT_CUDA_INFO"
	.sectionflags	@""
	.align	4


	//----- nvinfo : EIATTR_CUDA_API_VERSION
	.align		4
        /*0000*/ 	.byte	0x04, 0x37
        /*0002*/ 	.short	(.L_7186 - .L_7185)
.L_7185:
        /*0004*/ 	.word	0x00000082


	//----- nvinfo : EIATTR_KPARAM_INFO
	.align		4
.L_7186:
        /*0008*/ 	.byte	0x04, 0x17
        /*000a*/ 	.short	(.L_7188 - .L_7187)
.L_7187:
        /*000c*/ 	.word	0x00000000
        /*0010*/ 	.short	0x0003
        /*0012*/ 	.short	0x0090
        /*0014*/ 	.byte	0x00, 0xf0, 0x21, 0x00


	//----- nvinfo : EIATTR_KPARAM_INFO
	.align		4
.L_7188:
        /*0018*/ 	.byte	0x04, 0x17
        /*001a*/ 	.short	(.L_7190 - .L_7189)
.L_7189:
        /*001c*/ 	.word	0x00000000
        /*0020*/ 	.short	0x0002
        /*0022*/ 	.short	0x0088
        /*0024*/ 	.byte	0x00, 0xf0, 0x21, 0x00


	//----- nvinfo : EIATTR_KPARAM_INFO
	.align		4
.L_7190:
        /*0028*/ 	.byte	0x04, 0x17
        /*002a*/ 	.short	(.L_7192 - .L_7191)
.L_7191:
        /*002c*/ 	.word	0x00000000
        /*0030*/ 	.short	0x0001
        /*0032*/ 	.short	0x0078
        /*0034*/ 	.byte	0x00, 0xf0, 0x41, 0x00


	//----- nvinfo : EIATTR_KPARAM_INFO
	.align		4
.L_7192:
        /*0038*/ 	.byte	0x04, 0x17
        /*003a*/ 	.short	(.L_7194 - .L_7193)
.L_7193:
        /*003c*/ 	.word	0x00000000
        /*0040*/ 	.short	0x0000
        /*0042*/ 	.short	0x0000
        /*0044*/ 	.byte	0x00, 0xf0, 0xe1, 0x01


	//----- nvinfo : EIATTR_SPARSE_MMA_MASK
	.align		4
.L_7194:
        /*0048*/ 	.byte	0x03, 0x50
        /*004a*/ 	.short	0x0000


	//----- nvinfo : EIATTR_MAXREG_COUNT
	.align		4
        /*004c*/ 	.byte	0x03, 0x1b
        /*004e*/ 	.short	0x00ff


	//----- nvinfo : EIATTR_EXTERNS
	.align		4
        /*0050*/ 	.byte	0x04, 0x0f
        /*0052*/ 	.short	(.L_7196 - .L_7195)


	//   ....[0]....
	.align		4
.L_7195:
        /*0054*/ 	.word	index@(__assertfail)


	//----- nvinfo : EIATTR_MERCURY_ISA_VERSION
	.align		4
.L_7196:
        /*0058*/ 	.byte	0x03, 0x5f
        /*005a*/ 	.short	0x0101


	//----- nvinfo : EIATTR_COOP_GROUP_MASK_REGIDS
	.align		4
        /*005c*/ 	.byte	0x04, 0x29
        /*005e*/ 	.short	(.L_7198 - .L_7197)


	//   ....[0]....
.L_7197:
        /*0060*/ 	.word	0xffffffff


	//   ....[1]....
        /*0064*/ 	.word	0xffffffff


	//   ....[2]....
        /*0068*/ 	.word	0xffffffff


	//   ....[3]....
        /*006c*/ 	.word	0xffffffff


	//   ....[4]....
        /*0070*/ 	.word	0xffffffff


	//   ....[5]....
        /*0074*/ 	.word	0xffffffff


	//   ....[6]....
        /*0078*/ 	.word	0xffffffff


	//   ....[7]....
        /*007c*/ 	.word	0xffffffff


	//   ....[8]....
        /*0080*/ 	.word	0xffffffff


	//   ....[9]....
        /*0084*/ 	.word	0xffffffff


	//   ....[10]....
        /*0088*/ 	.word	0x0500000f


	//   ....[11]....
        /*008c*/ 	.word	0x0500000f


	//   ....[12]....
        /*0090*/ 	.word	0x0500000f


	//   ....[13]....
        /*0094*/ 	.word	0x0500000f


	//   ....[14]....
        /*0098*/ 	.word	0x0500000f


	//   ....[15]....
        /*009c*/ 	.word	0x0500000f


	//   ....[16]....
        /*00a0*/ 	.word	0x0500000f


	//   ....[17]....
        /*00a4*/ 	.word	0x0500000f


	//   ....[18]....
        /*00a8*/ 	.word	0x0500000f


	//   ....[19]....
        /*00ac*/ 	.word	0x0500000f


	//----- nvinfo : EIATTR_COOP_GROUP_INSTR_OFFSETS
	.align		4
.L_7198:
        /*00b0*/ 	.byte	0x04, 0x28
        /*00b2*/ 	.short	(.L_7200 - .L_7199)


	//   ....[0]....
.L_7199:
        /*00b4*/ 	.word	0x00001c10


	//   ....[1]....
        /*00b8*/ 	.word	0x00001c50


	//   ....[2]....
        /*00bc*/ 	.word	0x00001c70


	//   ....[3]....
        /*00c0*/ 	.word	0x00001c90


	//   ....[4]....
        /*00c4*/ 	.word	0x00001cb0


	//   ....[5]....
        /*00c8*/ 	.word	0x00001ff0


	//   ....[6]....
        /*00cc*/ 	.word	0x00002010


	//   ....[7]....
        /*00d0*/ 	.word	0x00002030


	//   ....[8]....
        /*00d4*/ 	.word	0x00002050


	//   ....[9]....
        /*00d8*/ 	.word	0x00002070


	//   ....[10]....
        /*00dc*/ 	.word	0x00002760


	//   ....[11]....
        /*00e0*/ 	.word	0x000027e0


	//   ....[12]....
        /*00e4*/ 	.word	0x00002840


	//   ....[13]....
        /*00e8*/ 	.word	0x000028b0


	//   ....[14]....
        /*00ec*/ 	.word	0x00002910


	//   ....[15]....
        /*00f0*/ 	.word	0x00002cb0


	//   ....[16]....
        /*00f4*/ 	.word	0x00002d10


	//   ....[17]....
        /*00f8*/ 	.word	0x00002d70


	//   ....[18]....
        /*00fc*/ 	.word	0x00002dd0


	//   ....[19]....
        /*0100*/ 	.word	0x00002e30


	//----- nvinfo : EIATTR_VRC_CTA_INIT_COUNT
	.align		4
.L_7200:
        /*0104*/ 	.byte	0x02, 0x4a
	.zero		1
	.zero		1


	//----- nvinfo : EIATTR_SYSCALL_OFFSETS
	.align		4
        /*0108*/ 	.byte	0x04, 0x46
        /*010a*/ 	.short	(.L_7202 - .L_7201)


	//   ....[0]....
.L_7201:
        /*010c*/ 	.word	0x000001e0


	//----- nvinfo : EIATTR_EXIT_INSTR_OFFSETS
	.align		4
.L_7202:
        /*0110*/ 	.byte	0x04, 0x1c
        /*0112*/ 	.short	(.L_7204 - .L_7203)


	//   ....[0]....
.L_7203:
        /*0114*/ 	.word	0x00000290


	//   ....[1]....
        /*0118*/ 	.word	0x00002700


	//----- nvinfo : EIATTR_CRS_STACK_SIZE
	.align		4
.L_7204:
        /*011c*/ 	.byte	0x04, 0x1e
        /*011e*/ 	.short	(.L_7206 - .L_7205)
.L_7205:
        /*0120*/ 	.word	0x00000000


	//----- nvinfo : EIATTR_CBANK_PARAM_SIZE
	.align		4
.L_7206:
        /*0124*/ 	.byte	0x03, 0x19
        /*0126*/ 	.short	0x0098


	//----- nvinfo : EIATTR_PARAM_CBANK
	.align		4
        /*0128*/ 	.byte	0x04, 0x0a
        /*012a*/ 	.short	(.L_7208 - .L_7207)
	.align		4
.L_7207:
        /*012c*/ 	.word	index@(.nv.constant0._Z15SoftmaxWarpImplI22BroadcastScaleMaskLoadIffbLm4EiE11DirectStoreIffEfLi1ELi5ELi32ELi1ELb0EL9Algorithm0EEvT_T0_ll)
        /*0130*/ 	.short	0x0380
        /*0132*/ 	.short	0x0098


	//----- nvinfo : EIATTR_SW_WAR
	.align		4
.L_7208:
        /*0134*/ 	.byte	0x04, 0x36
        /*0136*/ 	.short	(.L_7210 - .L_7209)
.L_7209:
        /*0138*/ 	.word	0x00000008
.L_7210:


//--------------------- .nv.info._Z15SoftmaxWarpImplI22BroadcastScaleMaskLoadIffbLm4EiE11DirectStoreIffEfLi1ELi4ELi32ELi1ELb1EL9Algorithm0EEvT_T0_ll --------------------------
	.section	.nv.info._Z15SoftmaxWarpImplI22BroadcastScaleMaskLoadIffbLm4EiE11DirectStoreIffEfLi1ELi4ELi32ELi1ELb1EL9Algorithm0EEvT_T0_ll,"",@"SHT_CUDA_INFO"
	.sectionflags	@""
	.align	4


	//----- nvinfo : EIATTR_CUDA_API_VERSION
	.align		4
        /*0000*/ 	.byte	0x04, 0x37
        /*0002*/ 	.short	(.L_7212 - .L_7211)
.L_7211:
        /*0004*/ 	.word	0x00000082


	//----- nvinfo : EIATTR_KPARAM_INFO
	.align		4
.L_7212:
        /*0008*/ 	.byte	0x04, 0x17
        /*000a*/ 	.short	(.L_7214 - .L_7213)
.L_7213:
        /*000c*/ 	.word	0x00000000
        /*0010*/ 	.short	0x0003
        /*0012*/ 	.short	0x0090
        /*0014*/ 	.byte	0x00, 0xf0, 0x21, 0x00


	//----- nvinfo : EIATTR_KPARAM_INFO
	.align		4
.L_7214:
        /*0018*/ 	.byte	0x04, 0x17
        /*001a*/ 	.short	(.L_7216 - .L_7215)
.L_7215:
        /*001c*/ 	.word	0x00000000
        /*0020*/ 	.short	0x0002
        /*0022*/ 	.short	0x0088
        /*0024*/ 	.byte	0x00, 0xf0, 0x21, 0x00


	//----- nvinfo : EIATTR_KPARAM_INFO
	.align		4
.L_7216:
        /*0028*/ 	.byte	0x04, 0x17
        /*002a*/ 	.short	(.L_7218 - .L_7217)
.L_7217:
        /*002c*/ 	.word	0x00000000
        /*0030*/ 	.short	0x0001
        /*0032*/ 	.short	0x0078
        /*0034*/ 	.byte	0x00, 0xf0, 0x41, 0x00


	//----- nvinfo : EIATTR_KPARAM_INFO
	.align		4
.L_7218:
        /*0038*/ 	.byte	0x04, 0x17
        /*003a*/ 	.short	(.L_7220 - .L_7219)
.L_7219:
        /*003c*/ 	.word	0x00000000
        /*0040*/ 	.short	0x0000
        /*0042*/ 	.short	0x0000
        /*0044*/ 	.byte	0x00, 0xf0, 0xe1, 0x01


	//----- nvinfo : EIATTR_SPARSE_MMA_MASK
	.align		4
.L_7220:
        /*0048*/ 	.byte	0x03, 0x50
        /*004a*/ 	.short	0x0000


	//----- nvinfo : EIATTR_MAXREG_COUNT
	.align		4
        /*004c*/ 	.byte	0x03, 0x1b
        /*004e*/ 	.short	0x00ff


	//----- nvinfo : EIATTR_EXTERNS
	.align		4
        /*0050*/ 	.byte	0x04, 0x0f
        /*0052*/ 	.short	(.L_7222 - .L_7221)


	//   ....[0]....
	.align		4
.L_7221:
        /*0054*/ 	.word	index@(__assertfail)


	//----- nvinfo : EIATTR_MERCURY_ISA_VERSION
	.align		4
.L_7222:
        /*0058*/ 	.byte	0x03, 0x5f
        /*005a*/ 	.short	0x0101


	//----- nvinfo : EIATTR_COOP_GROUP_MASK_REGIDS
	.align		4
        /*005c*/ 	.byte	0x04, 0x29
        /*005e*/ 	.short	(.L_7224 - .L_7223)


	//   ....[0]....
.L_7223:
        /*0060*/ 	.word	0xffffffff


	//   ....[1]....
        /*0064*/ 	.word	0xffffffff


	//   ....[2]....
        /*0068*/ 	.word	0xffffffff


	//   ....[3]....
        /*006c*/ 	.word	0xffffffff


	//   ....[4]....
        /*0070*/ 	.word	0xffffffff


	//   ....[5]....
        /*0074*/ 	.word	0xffffffff


	//   ....[6]....
        /*0078*/ 	.word	0xffffffff


	//   ....[7]....
        /*007c*/ 	.word	0xffffffff


	//   ....[8]....
        /*0080*/ 	.word	0xffffffff


	//   ....[9]....
        /*0084*/ 	.word	0xffffffff


	//   ....[10]....
        /*0088*/ 	.word	0x0500000f


	//   ....[11]....
        /*008c*/ 	.word	0x0500000f


	//   ....[12]....
        /*0090*/ 	.word	0x0500000f


	//   ....[13]....
        /*0094*/ 	.word	0x0500000f


	//   ....[14]....
        /*0098*/ 	.word	0x0500000f


	//   ....[15]....
        /*009c*/ 	.word	0x0500000f


	//   ....[16]....
        /*00a0*/ 	.word	0x0500000f


	//   ....[17]....
        /*00a4*/ 	.word	0x0500000f


	//   ....[18]....
        /*00a8*/ 	.word	0x0500000f


	//   ....[19]....
        /*00ac*/ 	.word	0x0500000f


	//----- nvinfo : EIATTR_COOP_GROUP_INSTR_OFFSETS
	.align		4
.L_7224:
        /*00b0*/ 	.byte	0x04, 0x28
        /*00b2*/ 	.short	(.L_7226 - .L_7225)


	//   ....[0]....
.L_7225:
        /*00b4*/ 	.word	0x000021a0


	//   ....[1]....
        /*00b8*/ 	.word	0x000021d0


	//   ....[2]....
        /*00bc*/ 	.word	0x000021f0


	//   ....[3]....
        /*00c0*/ 	.word	0x00002210


	//   ....[4]....
        /*00c4*/ 	.word	0x00002230


	//   ....[5]....
        /*00c8*/ 	.word	0x000024e0


	//   ....[6]....
        /*00cc*/ 	.word	0x00002500


	//   ....[7]....
        /*00d0*/ 	.word	0x00002520


	//   ....[8]....
        /*00d4*/ 	.word	0x00002540


	//   ....[9]....
        /*00d8*/ 	.word	0x00002560


	//   ....[10]....
        /*00dc*/ 	.word	0x00002b80


	//   ....[11]....
        /*00e0*/ 	.word	0x00002c10


	//   ....[12]....
        /*00e4*/ 	.word	0x00002c70


	//   ....[13]....
        /*00e8*/ 	.word	0x00002ce0


	//   ....[14]....
        /*00ec*/ 	.word	0x00002d40


	//   ....[15]....
        /*00f0*/ 	.word	0x00003030


	//   ....[16]....
        /*00f4*/ 	.word	0x00003090


	//   ....[17]....
        /*00f8*/ 	.word	0x000030f0


	//   ....[18]....
        /*00fc*/ 	.word	0x00003150


	//   ....[19]....
        /*0100*/ 	.word	0x000031b0


	//----- nvinfo : EIATTR_VRC_CTA_INIT_COUNT
	.align		4
.L_7226:
        /*0104*/ 	.byte	0x02, 0x4a
	.zero		1
	.zero		1


	//----- nvinfo : EIATTR_SYSCALL_OFFSETS
	.align		4
        /*0108*/ 	.byte	0x04, 0x46
        /*010a*/ 	.short	(.L_7228 - .L_7227)


	//   ....[0]....
.L_7227:
        /*010c*/ 	.word	0x000001c0


	//----- nvinfo : EIATTR_EXIT_INSTR_OFFSETS
	.align		4
.L_7228:
        /*0110*/ 	.byte	0x04, 0x1c
        /*0112*/ 	.short	(.L_7230 - .L_7229)


	//   ....[0]....
.L_7229:
        /*0114*/ 	.word	0x00000270


	//   ....[1]....
        /*0118*/ 	.word	0x00002b20


	//----- nvinfo : EIATTR_CRS_STACK_SIZE
	.align		4
.L_7230:
        /*011c*/ 	.byte	0x04, 0x1e
        /*011e*/ 	.short	(.L_7232 - .L_7231)
.L_7231:
        /*0120*/ 	.word	0x00000000


	//----- nvinfo : EIATTR_CBANK_PARAM_SIZE
	.align		4
.L_7232:
        /*0124*/ 	.byte	0x03, 0x19
        /*0126*/ 	.short	0x0098


	//----- nvinfo : EIATTR_PARAM_CBANK
	.align		4
        /*0128*/ 	.byte	0x04, 0x0a
        /*012a*/ 	.short	(.L_7234 - .L_7233)
	.align		4
.L_7233:
        /*012c*/ 	.word	index@(.nv.constant0._Z15SoftmaxWarpImplI22BroadcastScaleMaskLoadIffbLm4EiE11DirectStoreIffEfLi1ELi4ELi32ELi1ELb1EL9Algorithm0EEvT_T0_ll)
        /*0130*/ 	.short	0x0380
        /*0132*/ 	.short	0x0098


	//----- nvinfo : EIATTR_SW_WAR
	.align		4
.L_7234:
        /*0134*/ 	.byte	0x04, 0x36
        /*0136*/ 	.short	(.L_7236 - .L_7235)
.L_7235:
        /*0138*/ 	.word	0x00000008
.L_7236:


//--------------------- .nv.info._Z15SoftmaxWarpImplI22BroadcastScaleMaskLoadIffbLm4EiE11DirectStoreIffEfLi1ELi4ELi32ELi1ELb0EL9Algorithm0EEvT_T0_ll --------------------------
	.section	.nv.info._Z15SoftmaxWarpImplI22BroadcastScaleMaskLoadIffbLm4EiE11DirectStoreIffEfLi1ELi4ELi32ELi1ELb0EL9Algorithm0EEvT_T0_ll,"",@"SHT_CUDA_INFO"
	.sectionflags	@""
	.align	4


	//----- nvinfo : EIATTR_CUDA_API_VERSION
	.align		4
        /*0000*/ 	.byte	0x04, 0x37
        /*0002*/ 	.short	(.L_7238 - .L_7237)
.L_7237:
        /*0004*/ 	.word	0x00000082


	//----- nvinfo : EIATTR_KPARAM_INFO
	.align		4
.L_7238:
        /*0008*/ 	.byte	0x04, 0x17
        /*000a*/ 	.short	(.L_7240 - .L_7239)
.L_7239:
        /*000c*/ 	.word	0x00000000
        /*0010*/ 	.short	0x0003
        /*0012*/ 	.short	0x0090
        /*0014*/ 	.byte	0x00, 0xf0, 0x21, 0x00


	//----- nvinfo : EIATTR_KPARAM_INFO
	.align		4
.L_7240:
        /*0018*/ 	.byte	0x04, 0x17
        /*001a*/ 	.short	(.L_7242 - .L_7241)
.L_7241:
        /*001c*/ 	.word	0x00000000
        /*0020*/ 	.short	0x0002
        /*0022*/ 	.short	0x0088
        /*0024*/ 	.byte	0x00, 0xf0, 0x21, 0x00


	//----- nvinfo : EIATTR_KPARAM_INFO
	.align		4
.L_7242:
        /*0028*/ 	.byte	0x04, 0x17
        /*002a*/ 	.short	(.L_7244 - .L_7243)
.L_7243:
        /*002c*/ 	.word	0x00000000
        /*0030*/ 	.short	0x0001
        /*0032*/ 	.short	0x0078
        /*0034*/ 	.byte	0x00, 0xf0, 0x41, 0x00


	//----- nvinfo : EIATTR_KPARAM_INFO
	.align		4
.L_7244:
        /*0038*/ 	.byte	0x04, 0x17
        /*003a*/ 	.short	(.L_7246 - .L_7245)
.L_7245:
        /*003c*/ 	.word	0x00000000
        /*0040*/ 	.short	0x0000
        /*0042*/ 	.short	0x0000
        /*0044*/ 	.byte	0x00, 0xf0, 0xe1, 0x01


	//----- nvinfo : EIATTR_SPARSE_MMA_MASK
	.align		4
.L_7246:
        /*0048*/ 	.byte	0x03, 0x50
        /*004a*/ 	.short	0x0000


	//----- nvinfo : EIATTR_MAXREG_COUNT
	.align		4
        /*004c*/ 	.byte	0x03, 0x1b
        /*004e*/ 	.short	0x00ff


	//----- nvinfo : EIATTR_EXTERNS
	.align		4
        /*0050*/ 	.byte	0x04, 0x0f
        /*0052*/ 	.short	(.L_7248 - .L_7247)


	//   ....[0]....
	.align		4
.L_7247:
        /*0054*/ 	.word	index@(__assertfail)


	//----- nvinfo : EIATTR_MERCURY_ISA_VERSION
	.align		4
.L_7248:
        /*0058*/ 	.byte	0x03, 0x5f
        /*005a*/ 	.short	0x0101


	//----- nvinfo : EIATTR_COOP_GROUP_MASK_REGIDS
	.align		4
        /*005c*/ 	.byte	0x04, 0x29
        /*005e*/ 	.short	(.L_7250 - .L_7249)


	//   ....[0]....
.L_7249:
        /*0060*/ 	.word	0xffffffff


	//   ....[1]....
        /*0064*/ 	.word	0xffffffff


	//   ....[2]....
        /*0068*/ 	.word	0xffffffff


	//   ....[3]....
        /*006c*/ 	.word	0xffffffff


	//   ....[4]....
        /*0070*/ 	.word	0xffffffff


	//   ....[5]....
        /*0074*/ 	.word	0xffffffff


	//   ....[6]....
        /*0078*/ 	.word	0xffffffff


	//   ....[7]....
        /*007c*/ 	.word	0xffffffff


	//   ....[8]....
        /*0080*/ 	.word	0xffffffff


	//   ....[9]....
        /*0084*/ 	.word	0xffffffff


	//   ....[10]....
        /*0088*/ 	.word	0x0500000f


	//   ....[11]....
        /*008c*/ 	.word	0x0500000f


	//   ....[12]....
        /*0090*/ 	.word	0x0500000f


	//   ....[13]....
        /*0094*/ 	.word	0x0500000f


	//   ....[14]....
        /*0098*/ 	.word	0x0500000f


	//   ....[15]....
        /*009c*/ 	.word	0x0500000f


	//   ....[16]....
        /*00a0*/ 	.word	0x0500000f


	//   ....[17]....
        /*00a4*/ 	.word	0x0500000f


	//   ....[18]....
        /*00a8*/ 	.word	0x0500000f


	//   ....[19]....
        /*00ac*/ 	.word	0x0500000f


	//----- nvinfo : EIATTR_COOP_GROUP_INSTR_OFFSETS
	.align		4
.L_7250:
        /*00b0*/ 	.byte	0x04, 0x28
        /*00b2*/ 	.short	(.L_7252 - .L_7251)


	//   ....[0]....
.L_7251:
        /*00b4*/ 	.word	0x000017e0


	//   ....[1]....
        /*00b8*/ 	.word	0x00001820


	//   ....[2]....
        /*00bc*/ 	.word	0x00001840


	//   ....[3]....
        /*00c0*/ 	.word	0x00001860


	//   ....[4]....
        /*00c4*/ 	.word	0x00001880


	//   ....[5]....
        /*00c8*/ 	.word	0x00001b20


	//   ....[6]....
        /*00cc*/ 	.word	0x00001b40


	//   ....[7]....
        /*00d0*/ 	.word	0x00001b60


	//   ....[8]....
        /*00d4*/ 	.word	0x00001b80


	//   ....[9]....
        /*00d8*/ 	.word	0x00001ba0


	//   ....[10]....
        /*00dc*/ 	.word	0x00002130


	//   ....[11]....
        /*00e0*/ 	.word	0x000021b0


	//   ....[12]....
        /*00e4*/ 	.word	0x00002210


	//   ....[13]....
        /*00e8*/ 	.word	0x00002270


	//   ....[14]....
        /*00ec*/ 	.word	0x000022e0


	//   ....[15]....
        /*00f0*/ 	.word	0x000025e0


	//   ....[16]....
        /*00f4*/ 	.word	0x00002640


	//   ....[17]....
        /*00f8*/ 	.word	0x000026a0


	//   ....[18]....
        /*00fc*/ 	.word	0x00002700


	//   ....[19]....
        /*0100*/ 	.word	0x00002760


	//----- nvinfo : EIATTR_VRC_CTA_INIT_COUNT
	.align		4
.L_7252:
        /*0104*/ 	.byte	0x02, 0x4a
	.zero		1
	.zero		1


	//----- nvinfo : EIATTR_SYSCALL_OFFSETS
	.align		4
        /*0108*/ 	.byte	0x04, 0x46
        /*010a*/ 	.short	(.L_7254 - .L_7253)


	//   ....[0]....
.L_7253:
        /*010c*/ 	.word	0x000001d0


	//----- nvinfo : EIATTR_EXIT_INSTR_OFFSETS
	.align		4
.L_7254:
        /*0110*/ 	.byte	0x04, 0x1c
        /*0112*/ 	.short	(.L_7256 - .L_7255)


	//   ....[0]....
.L_7255:
        /*0114*/ 	.word	0x00000280


	//   ....[1]....
        /*0118*/ 	.word	0x000020d0


	//----- nvinfo : EIATTR_CRS_STACK_SIZE
	.align		4
.L_7256:
        /*011c*/ 	.byte	0x04, 0x1e
        /*011e*/ 	.short	(.L_7258 - .L_7257)
.L_7257:
        /*0120*/ 	.word	0x00000000


	//----- nvinfo : EIATTR_CBANK_PARAM_SIZE
	.align		4
.L_7258:
        /*0124*/ 	.byte	0x03, 0x19
        /*0126*/ 	.short	0x0098


	//----- nvinfo : EIATTR_PARAM_CBANK
	.align		4
        /*0128*/ 	.byte	0x04, 0x0a
        /*012a*/ 	.short	(.L_7260 - .L_7259)
	.align		4
.L_7259:
        /*012c*/ 	.word	index@(.nv.constant0._Z15SoftmaxWarpImplI22BroadcastScaleMaskLoadIffbLm4EiE11DirectStoreIffEfLi1ELi4ELi32ELi1ELb0EL9Algorithm0EEvT_T0_ll)
        /*0130*/ 	.short	0x0380
        /*0132*/ 	.short	0x0098


	//----- nvinfo : EIATTR_SW_WAR
	.align		4
.L_7260:
        /*0134*/ 	.byte	0x04, 0x36
        /*0136*/ 	.short	(.L_7262 - .L_7261)
.L_7261:
        /*0138*/ 	.word	0x00000008
.L_7262:


//--------------------- .nv.info._Z15SoftmaxWarpImplI22BroadcastScaleMaskLoadIffbLm4EiE11DirectStoreIffEfLi1ELi3ELi32ELi1ELb1EL9Algorithm0EEvT_T0_ll --------------------------
	.section	.nv.info._Z15SoftmaxWarpImplI22BroadcastScaleMaskLoadIffbLm4EiE11DirectStoreIffEfLi1ELi3ELi32ELi1ELb1EL9Algorithm0EEvT_T0_ll,"",@"SHT_CUDA_INFO"
	.sectionflags	@""
	.align	4


	//----- nvinfo : EIATTR_CUDA_API_VERSION
	.align		4
        /*0000*/ 	.byte	0x04, 0x37
        /*0002*/ 	.short	(.L_7264 - .L_7263)
.L_7263:
        /*0004*/ 	.word	0x00000082


	//----- nvinfo : EIATTR_KPARAM_INFO
	.align		4
.L_7264:
        /*0008*/ 	.byte	0x04, 0x17
        /*000a*/ 	.short	(.L_7266 - .L_7265)
.L_7265:
        /*000c*/ 	.word	0x00000000
        /*0010*/ 	.short	0x0003
        /*0012*/ 	.short	0x0090
        /*0014*/ 	.byte	0x00, 0xf0, 0x21, 0x00


	//----- nvinfo : EIATTR_KPARAM_INFO
	.align		4
.L_7266:
        /*0018*/ 	.byte	0x04, 0x17
        /*001a*/ 	.short	(.L_7268 - .L_7267)
.L_7267:
        /*001c*/ 	.word	0x00000000
        /*0020*/ 	.short	0x0002
        /*0022*/ 	.short	0x0088
        /*0024*/ 	.byte	0x00, 0xf0, 0x21, 0x00


	//----- nvinfo : EIATTR_KPARAM_INFO
	.align		4
.L_7268:
        /*0028*/ 	.byte	0x04, 0x17
        /*002a*/ 	.short	(.L_7270 - .L_7269)
.L_7269:
        /*002c*/ 	.word	0x00000000
        /*0030*/ 	.short	0x0001
        /*0032*/ 	.short	0x0078
        /*0034*/ 	.byte	0x00, 0xf0, 0x41, 0x00


	//----- nvinfo : EIATTR_KPARAM_INFO
	.align		4
.L_7270:
        /*0038*/ 	.byte	0x04, 0x17
        /*003a*/ 	.short	(.L_7272 - .L_7271)
.L_7271:
        /*003c*/ 	.word	0x00000000
        /*0040*/ 	.short	0x0000
        /*0042*/ 	.short	0x0000
        /*0044*/ 	.byte	0x00, 0xf0, 0xe1, 0x01


	//----- nvinfo : EIATTR_SPARSE_MMA_MASK
	.align		4
.L_7272:
        /*0048*/ 	.byte	0x03, 0x50
        /*004a*/ 	.short	0x0000


	//----- nvinfo : EIATTR_MAXREG_COUNT
	.align		4
        /*004c*/ 	.byte	0x03, 0x1b
        /*004e*/ 	.short	0x00ff


	//----- nvinfo : EIATTR_EXTERNS
	.align		4
        /*0050*/ 	.byte	0x04, 0x0f
        /*0052*/ 	.short	(.L_7274 - .L_7273)


	//   ....[0]....
	.align		4
.L_7273:
        /*0054*/ 	.word	index@(__assertfail)


	//----- nvinfo : EIATTR_MERCURY_ISA_VERSION
	.align		4
.L_7274:
        /*0058*/ 	.byte	0x03, 0x5f
        /*005a*/ 	.short	0x0101


	//----- nvinfo : EIATTR_COOP_GROUP_MASK_REGIDS
	.align		4
        /*005c*/ 	.byte	0x04, 0x29
        /*005e*/ 	.short	(.L_7276 - .L_7275)


	//   ....[0]....
.L_7275:
        /*0060*/ 	.word	0xffffffff


	//   ....[1]....
        /*0064*/ 	.word	0xffffffff


	//   ....[2]....
        /*0068*/ 	.word	0xffffffff


	//   ....[3]....
        /*006c*/ 	.word	0xffffffff


	//   ....[4]....
        /*0070*/ 	.word	0xffffffff


	//   ....[5]....
        /*0074*/ 	.word	0xffffffff


	//   ....[6]....
        /*0078*/ 	.word	0xffffffff


	//   ....[7]....
        /*007c*/ 	.word	0xffffffff


	//   ....[8]....
        /*0080*/ 	.word	0xffffffff


	//   ....[9]....
        /*0084*/ 	.word	0xffffffff


	//   ....[10]....
        /*0088*/ 	.word	0x0500000f


	//   ....[11]....
        /*008c*/ 	.word	0x0500000f


	//   ....[12]....
        /*0090*/ 	.word	0x0500000f


	//   ....[13]....
        /*0094*/ 	.word	0x0500000f


	//   ....[14]....
        /*0098*/ 	.word	0x0500000f


	//   ....[15]....
        /*009c*/ 	.word	0x0500000f


	//   ....[16]....
        /*00a0*/ 	.word	0x0500000f


	//   ....[17]....
        /*00a4*/ 	.word	0x0500000f


	//   ....[18]....
        /*00a8*/ 	.word	0x0500000f


	//   ....[19]....
        /*00ac*/ 	.word	0x0500000f


	//----- nvinfo : EIATTR_COOP_GROUP_INSTR_OFFSETS
	.align		4
.L_7276:
        /*00b0*/ 	.byte	0x04, 0x28
        /*00b2*/ 	.short	(.L_7278 - .L_7277)


	//   ....[0]....
.L_7277:
        /*00b4*/ 	.word	0x00001990


	//   ....[1]....
        /*00b8*/ 	.word	0x000019d0


	//   ....[2]....
        /*00bc*/ 	.word	0x000019f0


	//   ....[3]....
        /*00c0*/ 	.word	0x00001a10


	//   ....[4]....
        /*00c4*/ 	.word	0x00001a30


	//   ....[5]....
        /*00c8*/ 	.word	0x00001c30


	//   ....[6]....
        /*00cc*/ 	.word	0x00001c50


	//   ....[7]....
        /*00d0*/ 	.word	0x00001c70


	//   ....[8]....
        /*00d4*/ 	.word	0x00001c90


	//   ....[9]....
        /*00d8*/ 	.word	0x00001cb0


	//   ....[10]....
        /*00dc*/ 	.word	0x00002170


	//   ....[11]....
        /*00e0*/ 	.word	0x00002200


	//   ....[12]....
        /*00e4*/ 	.word	0x00002260


	//   ....[13]....
        /*00e8*/ 	.word	0x000022c0


	//   ....[14]....
        /*00ec*/ 	.word	0x00002320


	//   ....[15]....
        /*00f0*/ 	.word	0x00002570


	//   ....[16]....
        /*00f4*/ 	.word	0x000025d0


	//   ....[17]....
        /*00f8*/ 	.word	0x00002630


	//   ....[18]....
        /*00fc*/ 	.word	0x00002690


	//   ....[19]....
        /*0100*/ 	.word	0x000026f0


	//----- nvinfo : EIATTR_VRC_CTA_INIT_COUNT
	.align		4
.L_7278:
        /*0104*/ 	.byte	0x02, 0x4a
	.zero		1
	.zero		1


	//----- nvinfo : EIATTR_SYSCALL_OFFSETS
	.align		4
        /*0108*/ 	.byte	0x04, 0x46
        /*010a*/ 	.short	(.L_7280 - .L_7279)


	//   ....[0]....
.L_7279:
        /*010c*/ 	.word	0x000001c0


	//----- nvinfo : EIATTR_EXIT_INSTR_OFFSETS
	.align		4
.L_7280:
        /*0110*/ 	.byte	0x04, 0x1c
        /*0112*/ 	.short	(.L_7282 - .L_7281)


	//   ....[0]....
.L_7281:
        /*0114*/ 	.word	0x00000270


	//   ....[1]....
        /*0118*/ 	.word	0x00002110


	//----- nvinfo : EIATTR_CRS_STACK_SIZE
	.align		4
.L_7282:
        /*011c*/ 	.byte	0x04, 0x1e
        /*011e*/ 	.short	(.L_7284 - .L_7283)
.L_7283:
        /*0120*/ 	.word	0x00000000


	//----- nvinfo : EIATTR_CBANK_PARAM_SIZE
	.align		4
.L_7284:
        /*0124*/ 	.byte	0x03, 0x19
        /*0126*/ 	.short	0x0098


	//----- nvinfo : EIATTR_PARAM_CBANK
	.align		4
        /*0128*/ 	.byte	0x04, 0x0a
        /*012a*/ 	.short	(.L_7286 - .L_7285)
	.align		4
.L_7285:
        /*012c*/ 	.word	index@(.nv.constant0._Z15SoftmaxWarpImplI22BroadcastScaleMaskLoadIffbLm4EiE11DirectStoreIffEfLi1ELi3ELi32ELi1ELb1EL9Algorithm0EEvT_T0_ll)
        /*0130*/ 	.short	0x0380
        /*0132*/ 	.short	0x0098


	//----- nvinfo : EIATTR_SW_WAR
	.align		4
.L_7286:
        /*0134*/ 	.byte	0x04, 0x36
        /*0136*/ 	.short	(.L_7288 - .L_7287)
.L_7287:
        /*0138*/ 	.word	0x00000008
.L_7288:


//--------------------- .nv.info._Z15SoftmaxWarpImplI22BroadcastScaleMaskLoadIffbLm4EiE11DirectStoreIffEfLi1ELi3ELi32ELi1ELb0EL9Algorithm0EEvT_T0_ll --------------------------
	.section	.nv.info._Z15SoftmaxWarpImplI22BroadcastScaleMaskLoadIffbLm4EiE11DirectStoreIffEfLi1ELi3ELi32ELi1ELb0EL9Algorithm0EEvT_T0_ll,"",@"SHT_CUDA_INFO"
	.sectionflags	@""
	.align	4


	//----- nvinfo : EIATTR_CUDA_API_VERSION
	.align		4
        /*0000*/ 	.byte	0x04, 0x37
        /*0002*/ 	.short	(.L_7290 - .L_7289)
.L_7289:
        /*0004*/ 	.word	0x00000082


	//----- nvinfo : EIATTR_KPARAM_INFO
	.align		4
.L_7290:
        /*0008*/ 	.byte	0x04, 0x17
        /*000a*/ 	.short	(.L_7292 - .L_7291)
.L_7291:
        /*000c*/ 	.word	0x00000000
        /*0010*/ 	.short	0x0003
        /*0012*/ 	.short	0x0090
        /*0014*/ 	.byte	0x00, 0xf0, 0x21, 0x00


	//----- nvinfo : EIATTR_KPARAM_INFO
	.align		4
.L_7292:
        /*0018*/ 	.byte	0x04, 0x17
        /*001a*/ 	.short	(.L_7294 - .L_7293)
.L_7293:
        /*001c*/ 	.word	0x00000000
        /*0020*/ 	.short	0x0002
        /*0022*/ 	.short	0x0088
        /*0024*/ 	.byte	0x00, 0xf0, 0x21, 0x00


	//----- nvinfo : EIATTR_KPARAM_INFO
	.align		4
.L_7294:
        /*0028*/ 	.byte	0x04, 0x17
        /*002a*/ 	.short	(.L_7296 - .L_7295)
.L_7295:
        /*002c*/ 	.word	0x00000000
        /*0030*/ 	.short	0x0001
        /*0032*/ 	.short	0x0078
        /*0034*/ 	.byte	0x00, 0xf0, 0x41, 0x00


	//----- nvinfo : EIATTR_KPARAM_INFO
	.align		4
.L_7296:
        /*0038*/ 	.byte	0x04, 0x17
        /*003a*/ 	.short	(.L_7298 - .L_7297)
.L_7297:
        /*003c*/ 	.word	0x00000000
        /*0040*/ 	.short	0x0000
        /*0042*/ 	.short	0x0000
        /*0044*/ 	.byte	0x00, 0xf0, 0xe1, 0x01


	//----- nvinfo : EIATTR_SPARSE_MMA_MASK
	.align		4
.L_7298:
        /*0048*/ 	.byte	0x03, 0x50
        /*004a*/ 	.short	0x0000


	//----- nvinfo : EIATTR_MAXREG_COUNT
	.align		4
        /*004c*/ 	.byte	0x03, 0x1b
        /*004e*/ 	.short	0x00ff


	//----- nvinfo : EIATTR_EXTERNS
	.align		4
        /*0050*/ 	.byte	0x04, 0x0f
        /*0052*/ 	.short	(.L_7300 - .L_7299)


	//   ....[0]....
	.align		4
.L_7299:
        /*0054*/ 	.word	index@(__assertfail)


	//----- nvinfo : EIATTR_MERCURY_ISA_VERSION
	.align		4
.L_7300:
        /*0058*/ 	.byte	0x03, 0x5f
        /*005a*/ 	.short	0x0101


	//----- nvinfo : EIATTR_COOP_GROUP_MASK_REGIDS
	.align		4
        /*005c*/ 	.byte	0x04, 0x29
        /*005e*/ 	.short	(.L_7302 - .L_7301)


	//   ....[0]....
.L_7301:
        /*0060*/ 	.word	0xffffffff


	//   ....[1]....
        /*0064*/ 	.word	0xffffffff


	//   ....[2]....
        /*0068*/ 	.word	0xffffffff


	//   ....[3]....
        /*006c*/ 	.word	0xffffffff


	//   ....[4]....
        /*0070*/ 	.word	0xffffffff


	//   ....[5]....
        /*0074*/ 	.word	0xffffffff


	//   ....[6]....
        /*0078*/ 	.word	0xffffffff


	//   ....[7]....
        /*007c*/ 	.word	0xffffffff


	//   ....[8]....
        /*0080*/ 	.word	0xffffffff


	//   ....[9]....
        /*0084*/ 	.word	0xffffffff


	//   ....[10]....
        /*0088*/ 	.word	0x0500000f


	//   ....[11]....
        /*008c*/ 	.word	0x0500000f


	//   ....[12]....
        /*0090*/ 	.word	0x0500000f


	//   ....[13]....
        /*0094*/ 	.word	0x0500000f


	//   ....[14]....
        /*0098*/ 	.word	0x0500000f


	//   ....[15]....
        /*009c*/ 	.word	0x0500000f


	//   ....[16]....
        /*00a0*/ 	.word	0x0500000f


	//   ....[17]....
        /*00a4*/ 	.word	0x0500000f


	//   ....[18]....
        /*00a8*/ 	.word	0x0500000f


	//   ....[19]....
        /*00ac*/ 	.word	0x0500000f


	//----- nvinfo : EIATTR_COOP_GROUP_INSTR_OFFSETS
	.align		4
.L_7302:
        /*00b0*/ 	.byte	0x04, 0x28
        /*00b2*/ 	.short	(.L_7304 - .L_7303)


	//   ....[0]....
.L_7303:
        /*00b4*/ 	.word	0x00001360


	//   ....[1]....
        /*00b8*/ 	.word	0x000013a0


	//   ....[2]....
        /*00bc*/ 	.word	0x000013c0


	//   ....[3]....
        /*00c0*/ 	.word	0x000013e0


	//   ....[4]....
        /*00c4*/ 	.word	0x00001400


	//   ....[5]....
        /*00c8*/ 	.word	0x00001600


	//   ....[6]....
        /*00cc*/ 	.word	0x00001620


	//   ....[7]....
        /*00d0*/ 	.word	0x00001640


	//   ....[8]....
        /*00d4*/ 	.word	0x00001660


	//   ....[9]....
        /*00d8*/ 	.word	0x00001680


	//   ....[10]....
        /*00dc*/ 	.word	0x00001b00


	//   ....[11]....
        /*00e0*/ 	.word	0x00001ba0


	//   ....[12]....
        /*00e4*/ 	.word	0x00001c00


	//   ....[13]....
        /*00e8*/ 	.word	0x00001c60


	//   ....[14]....
        /*00ec*/ 	.word	0x00001cc0


	//   ....[15]....
        /*00f0*/ 	.word	0x00001f00


	//   ....[16]....
        /*00f4*/ 	.word	0x00001f60


	//   ....[17]....
        /*00f8*/ 	.word	0x00001fc0


	//   ....[18]....
        /*00fc*/ 	.word	0x00002020


	//   ....[19]....
        /*0100*/ 	.word	0x00002080


	//----- nvinfo : EIATTR_VRC_CTA_INIT_COUNT
	.align		4
.L_7304:
        /*0104*/ 	.byte	0x02, 0x4a
	.zero		1
	.zero		1


	//----- nvinfo : EIATTR_SYSCALL_OFFSETS
	.align		4
        /*0108*/ 	.byte	0x04, 0x46
        /*010a*/ 	.short	(.L_7306 - .L_7305)


	//   ....[0]....
.L_7305:
        /*010c*/ 	.word	0x000001d0


	//----- nvinfo : EIATTR_EXIT_INSTR_OFFSETS
	.align		4
.L_7306:
        /*0110*/ 	.byte	0x04, 0x1c
        /*0112*/ 	.short	(.L_7308 - .L_7307)


	//   ....[0]....
.L_7307:
        /*0114*/ 	.word	0x00000280


	//   ....[1]....
        /*0118*/ 	.word	0x00001aa0


	//----- nvinfo : EIATTR_CRS_STACK_SIZE
	.align		4
.L_7308:
        /*011c*/ 	.byte	0x04, 0x1e
        /*011e*/ 	.short	(.L_7310 - .L_7309)
.L_7309:
        /*0120*/ 	.word	0x00000000


	//----- nvinfo : EIATTR_CBANK_PARAM_SIZE
	.align		4
.L_7310:
        /*0124*/ 	.byte	0x03, 0x19
        /*0126*/ 	.short	0x0098


	//----- nvinfo : EIATTR_PARAM_CBANK
	.align		4
        /*0128*/ 	.byte	0x04, 0x0a
        /*012a*/ 	.short	(.L_7312 - .L_7311)
	.align		4
.L_7311:
        /*012c*/ 	.word	index@(.nv.constant0._Z15SoftmaxWarpImplI22BroadcastScaleMaskLoadIffbLm4EiE11DirectStoreIffEfLi1ELi3ELi32ELi1ELb0EL9Algorithm0EEvT_T0_ll)
        /*0130*/ 	.short	0x0380
        /*0132*/ 	.short	0x0098


	//----- nvinfo : EIATTR_SW_WAR
	.align		4
.L_7312:
        /*0134*/ 	.byte	0x04, 0x36
        /*0136*/ 	.short	(.L_7314 - .L_7313)
.L_7313:
        /*0138*/ 	.word	0x00000008
.L_7314:


//--------------------- .nv.info._Z15SoftmaxWarpImplI22BroadcastScaleMaskLoadIffbLm4EiE11DirectStoreIffEfLi1ELi2ELi32ELi1ELb1EL9Algorithm0EEvT_T0_ll --------------------------
	.section	.nv.info._Z15SoftmaxWarpImplI22BroadcastScaleMaskLoadIffbLm4EiE11DirectStoreIffEfLi1ELi2ELi32ELi1ELb1EL9Algorithm0EEvT_T0_ll,"",@"SHT_CUDA_INFO"
	.sectionflags	@""
	.align	4


	//----- nvinfo : EIATTR_CUDA_API_VERSION
	.align		4
        /*0000*/ 	.byte	0x04, 0x37
        /*0002*/ 	.short	(.L_7316 - .L_7315)
.L_7315:
        /*0004*/ 	.word	0x00000082


	//----- nvinfo : EIATTR_KPARAM_INFO
	.align		4
.L_7316:
        /*0008*/ 	.byte	0x04, 0x17
        /*000a*/ 	.short	(.L_7318 - .L_7317)
.L_7317:
        /*000c*/ 	.word	0x00000000
        /*0010*/ 	.short	0x0003
        /*0012*/ 	.short	0x0090
        /*0014*/ 	.byte	0x00, 0xf0, 0x21, 0x00


	//----- nvinfo : EIATTR_KPARAM_INFO
	.align		4
.L_7318:
        /*0018*/ 	.byte	0x04, 0x17
        /*001a*/ 	.short	(.L_7320 - .L_7319)
.L_7319:
        /*001c*/ 	.word	0x00000000
        /*0020*/ 	.short	0x0002
        /*0022*/ 	.short	0x0088
        /*0024*/ 	.byte	0x00, 0xf0, 0x21, 0x00


	//----- nvinfo : EIATTR_KPARAM_INFO
	.align		4
.L_7320:
        /*0028*/ 	.byte	0x04, 0x17
        /*002a*/ 	.short	(.L_7322 - .L_7321)
.L_7321:
        /*002c*/ 	.word	0x00000000
        /*0030*/ 	.short	0x0001
        /*0032*/ 	.short	0x0078
        /*0034*/ 	.byte	0x00, 0xf0, 0x41, 0x00


	//----- nvinfo : EIATTR_KPARAM_INFO
	.align		4
.L_7322:
        /*0038*/ 	.byte	0x04, 0x17
        /*003a*/ 	.short	(.L_7324 - .L_7323)
.L_7323:
        /*003c*/ 	.word	0x00000000
        /*0040*/ 	.short	0x0000
        /*0042*/ 	.short	0x0000
        /*0044*/ 	.byte	0x00, 0xf0, 0xe1, 0x01


	//----- nvinfo : EIATTR_SPARSE_MMA_MASK
	.align		4
.L_7324:
        /*0048*/ 	.byte	0x03, 0x50
        /*004a*/ 	.short	0x0000


	//----- nvinfo : EIATTR_MAXREG_COUNT
	.align		4
        /*004c*/ 	.byte	0x03, 0x1b
        /*004e*/ 	.short	0x00ff


	//----- nvinfo : EIATTR_EXTERNS
	.align		4
        /*0050*/ 	.byte	0x04, 0x0f
        /*0052*/ 	.short	(.L_7326 - .L_7325)


	//   ....[0]....
	.align		4
.L_7325:
        /*0054*/ 	.word	index@(__assertfail)


	//----- nvinfo : EIATTR_MERCURY_ISA_VERSION
	.align		4
.L_7326:
        /*0058*/ 	.byte	0x03, 0x5f
        /*005a*/ 	.short	0x0101


	//----- nvinfo : EIATTR_COOP_GROUP_MASK_REGIDS
	.align		4
        /*005c*/ 	.byte	0x04, 0x29
        /*005e*/ 	.short	(.L_7328 - .L_7327)


	//   ....[0]....
.L_7327:
        /*0060*/ 	.word	0xffffffff


	//   ....[1]....
        /*0064*/ 	.word	0xffffffff


	//   ....[2]....
        /*0068*/ 	.word	0xffffffff


	//   ....[3]....
        /*006c*/ 	.word	0xffffffff


	//   ....[4]....
        /*0070*/ 	.word	0xffffffff


	//   ....[5]....
        /*0074*/ 	.word	0xffffffff


	//   ....[6]....
        /*0078*/ 	.word	0xffffffff


	//   ....[7]....
        /*007c*/ 	.word	0xffffffff


	//   ....[8]....
        /*0080*/ 	.word	0xffffffff


	//   ....[9]....
        /*0084*/ 	.word	0xffffffff


	//   ....[10]....
        /*0088*/ 	.word	0x0500000f


	//   ....[11]....
        /*008c*/ 	.word	0x0500000f


	//   ....[12]....
        /*0090*/ 	.word	0x0500000f


	//   ....[13]....
        /*0094*/ 	.word	0x0500000f


	//   ....[14]....
        /*0098*/ 	.word	0x0500000f


	//   ....[15]....
        /*009c*/ 	.word	0x0500000f


	//   ....[16]....
        /*00a0*/ 	.word	0x0500000f


	//   ....[17]....
        /*00a4*/ 	.word	0x0500000f


	//   ....[18]....
        /*00a8*/ 	.word	0x0500000f


	//   ....[19]....
        /*00ac*/ 	.word	0x0500000f


	//----- nvinfo : EIATTR_COOP_GROUP_INSTR_OFFSETS
	.align		4
.L_7328:
        /*00b0*/ 	.byte	0x04, 0x28
        /*00b2*/ 	.short	(.L_7330 - .L_7329)


	//   ....[0]....
.L_7329:
        /*00b4*/ 	.word	0x00001230


	//   ....[1]....
        /*00b8*/ 	.word	0x00001270


	//   ....[2]....
        /*00bc*/ 	.word	0x00001290


	//   ....[3]....
        /*00c0*/ 	.word	0x000012b0


	//   ....[4]....
        /*00c4*/ 	.word	0x000012d0


	//   ....[5]....
        /*00c8*/ 	.word	0x00001430


	//   ....[6]....
        /*00cc*/ 	.word	0x00001450


	//   ....[7]....
        /*00d0*/ 	.word	0x00001470


	//   ....[8]....
        /*00d4*/ 	.word	0x00001490


	//   ....[9]....
        /*00d8*/ 	.word	0x000014b0


	//   ....[10]....
        /*00dc*/ 	.word	0x00001840


	//   ....[11]....
        /*00e0*/ 	.word	0x000018e0


	//   ....[12]....
        /*00e4*/ 	.word	0x00001940


	//   ....[13]....
        /*00e8*/ 	.word	0x000019a0


	//   ....[14]....
        /*00ec*/ 	.word	0x00001a00


	//   ....[15]....
        /*00f0*/ 	.word	0x00001ba0


	//   ....[16]....
        /*00f4*/ 	.word	0x00001c00


	//   ....[17]....
        /*00f8*/ 	.word	0x00001c60


	//   ....[18]....
        /*00fc*/ 	.word	0x00001cc0


	//   ....[19]....
        /*0100*/ 	.word	0x00001d20


	//----- nvinfo : EIATTR_VRC_CTA_INIT_COUNT
	.align		4
.L_7330:
        /*0104*/ 	.byte	0x02, 0x4a
	.zero		1
	.zero		1


	//----- nvinfo : EIATTR_SYSCALL_OFFSETS
	.align		4
        /*0108*/ 	.byte	0x04, 0x46
        /*010a*/ 	.short	(.L_7332 - .L_7331)


	//   ....[0]....
.L_7331:
        /*010c*/ 	.word	0x000001c0


	//----- nvinfo : EIATTR_EXIT_INSTR_OFFSETS
	.align		4
.L_7332:
        /*0110*/ 	.byte	0x04, 0x1c
        /*0112*/ 	.short	(.L_7334 - .L_7333)


	//   ....[0]....
.L_7333:
        /*0114*/ 	.word	0x00000270


	//   ....[1]....
        /*0118*/ 	.word	0x000017e0


	//----- nvinfo : EIATTR_CRS_STACK_SIZE
	.align		4
.L_7334:
        /*011c*/ 	.byte	0x04, 0x1e
        /*011e*/ 	.short	(.L_7336 - .L_7335)
.L_7335:
        /*0120*/ 	.word	0x00000000


	//----- nvinfo : EIATTR_CBANK_PARAM_SIZE
	.align		4
.L_7336:
        /*0124*/ 	.byte	0x03, 0x19
        /*0126*/ 	.short	0x0098


	//----- nvinfo : EIATTR_PARAM_CBANK
	.align		4
        /*0128*/ 	.byte	0x04, 0x0a
        /*012a*/ 	.short	(.L_7338 - .L_7337)
	.align		4
.L_7337:
        /*012c*/ 	.word	index@(.nv.constant0._Z15SoftmaxWarpImplI22BroadcastScaleMaskLoadIffbLm4EiE11DirectStoreIffEfLi1ELi2ELi32ELi1ELb1EL9Algorithm0EEvT_T0_ll)
        /*0130*/ 	.short	0x0380
        /*0132*/ 	.short	0x0098


	//----- nvinfo : EIATTR_SW_WAR
	.align		4
.L_7338:
        /*0134*/ 	.byte	0x04, 0x36
        /*0136*/ 	.short	(.L_7340 - .L_7339)
.L_7339:
        /*0138*/ 	.word	0x00000008
.L_7340:


//--------------------- .nv.info._Z15SoftmaxWarpImplI22BroadcastScaleMaskLoadIffbLm4EiE11DirectStoreIffEfLi1ELi2ELi32ELi1ELb0EL9Algorithm0EEvT_T0_ll --------------------------
	.section	.nv.info._Z15SoftmaxWarpImplI22BroadcastScaleMaskLoadIffbLm4EiE11DirectStoreIffEfLi1ELi2ELi32ELi1ELb0EL9Algorithm0EEvT_T0_ll,"",@"SHT_CUDA_INFO"
	.sectionflags	@""
	.align	4


	//----- nvinfo : EIATTR_CUDA_API_VERSION
	.align		4
        /*0000*/ 	.byte	0x04, 0x37
        /*0002*/ 	.short	(.L_7342 - .L_7341)
.L_7341:
        /*0004*/ 	.word	0x00000082


	//----- nvinfo : EIATTR_KPARAM_INFO
	.align		4
.L_7342:
        /*0008*/ 	.byte	0x04, 0x17
        /*000a*/ 	.short	(.L_7344 - .L_7343)
.L_7343:
        /*000c*/ 	.word	0x00000000
        /*0010*/ 	.short	0x0003
        /*0012*/ 	.short	0x0090
        /*0014*/ 	.byte	0x00, 0xf0, 0x21, 0x00


	//----- nvinfo : EIATTR_KPARAM_INFO
	.align		4
.L_7344:
        /*0018*/ 	.byte	0x04, 0x17
        /*001a*/ 	.short	(.L_7346 - .L_7345)
.L_7345:
        /*001c*/ 	.word	0x00000000
        /*0020*/ 	.short	0x0002
        /*0022*/ 	.short	0x0088
        /*0024*/ 	.byte	0x00, 0xf0, 0x21, 0x00


	//----- nvinfo : EIATTR_KPARAM_INFO
	.align		4
.L_7346:
        /*0028*/ 	.byte	0x04, 0x17
        /*002a*/ 	.short	(.L_7348 - .L_7347)
.L_7347:
        /*002c*/ 	.word	0x00000000
        /*0030*/ 	.short	0x0001
        /*0032*/ 	.short	0x0078
        /*0034*/ 	.byte	0x00, 0xf0, 0x41, 0x00


	//----- nvinfo : EIATTR_KPARAM_INFO
	.align		4
.L_7348:
        /*0038*/ 	.byte	0x04, 0x17
        /*003a*/ 	.short	(.L_7350 - .L_7349)
.L_7349:
        /*003c*/ 	.word	0x00000000
        /*0040*/ 	.short	0x0000
        /*0042*/ 	.short	0x0000
        /*0044*/ 	.byte	0x00, 0xf0, 0xe1, 0x01


	//----- nvinfo : EIATTR_SPARSE_MMA_MASK
	.align		4
.L_7350:
        /*0048*/ 	.byte	0x03, 0x50
        /*004a*/ 	.short	0x0000


	//----- nvinfo : EIATTR_MAXREG_COUNT
	.align		4
        /*004c*/ 	.byte	0x03, 0x1b
        /*004e*/ 	.short	0x00ff


	//----- nvinfo : EIATTR_EXTERNS
	.align		4
        /*0050*/ 	.byte	0x04, 0x0f
        /*0052*/ 	.short	(.L_7352 - .L_7351)


	//   ....[0]....
	.align		4
.L_7351:
        /*0054*/ 	.word	index@(__assertfail)


	//----- nvinfo : EIATTR_MERCURY_ISA_VERSION
	.align		4
.L_7352:
        /*0058*/ 	.byte	0x03, 0x5f
        /*005a*/ 	.short	0x0101


	//----- nvinfo : EIATTR_COOP_GROUP_MASK_REGIDS
	.align		4
        /*005c*/ 	.byte	0x04, 0x29
        /*005e*/ 	.short	(.L_7354 - .L_7353)


	//   ....[0]....
.L_7353:
        /*0060*/ 	.word	0xffffffff


	//   ....[1]....
        /*0064*/ 	.word	0xffffffff


	//   ....[2]....
        /*0068*/ 	.word	0xffffffff


	//   ....[3]....
        /*006c*/ 	.word	0xffffffff


	//   ....[4]....
        /*0070*/ 	.word	0xffffffff


	//   ....[5]....
        /*0074*/ 	.word	0xffffffff


	//   ....[6]....
        /*0078*/ 	.word	0xffffffff


	//   ....[7]....
        /*007c*/ 	.word	0xffffffff


	//   ....[8]....
        /*0080*/ 	.word	0xffffffff


	//   ....[9]....
        /*0084*/ 	.word	0xffffffff


	//   ....[10]....
        /*0088*/ 	.word	0x0500000f


	//   ....[11]....
        /*008c*/ 	.word	0x0500000f


	//   ....[12]....
        /*0090*/ 	.word	0x0500000f


	//   ....[13]....
        /*0094*/ 	.word	0x0500000f


	//   ....[14]....
        /*0098*/ 	.word	0x0500000f


	//   ....[15]....
        /*009c*/ 	.word	0x0500000f


	//   ....[16]....
        /*00a0*/ 	.word	0x0500000f


	//   ....[17]....
        /*00a4*/ 	.word	0x0500000f


	//   ....[18]....
        /*00a8*/ 	.word	0x0500000f


	//   ....[19]....
        /*00ac*/ 	.word	0x0500000f


	//----- nvinfo : EIATTR_COOP_GROUP_INSTR_OFFSETS
	.align		4
.L_7354:
        /*00b0*/ 	.byte	0x04, 0x28
        /*00b2*/ 	.short	(.L_7356 - .L_7355)


	//   ....[0]....
.L_7355:
        /*00b4*/ 	.word	0x00000e70


	//   ....[1]....
        /*00b8*/ 	.word	0x00000eb0


	//   ....[2]....
        /*00bc*/ 	.word	0x00000ed0


	//   ....[3]....
        /*00c0*/ 	.word	0x00000ef0


	//   ....[4]....
        /*00c4*/ 	.word	0x00000f10


	//   ....[5]....
        /*00c8*/ 	.word	0x00001070


	//   ....[6]....
        /*00cc*/ 	.word	0x00001090


	//   ....[7]....
        /*00d0*/ 	.word	0x000010b0


	//   ....[8]....
        /*00d4*/ 	.word	0x000010d0


	//   ....[9]....
        /*00d8*/ 	.word	0x000010f0


	//   ....[10]....
        /*00dc*/ 	.word	0x00001450


	//   ....[11]....
        /*00e0*/ 	.word	0x000014f0


	//   ....[12]....
        /*00e4*/ 	.word	0x00001550


	//   ....[13]....
        /*00e8*/ 	.word	0x000015b0


	//   ....[14]....
        /*00ec*/ 	.word	0x00001610


	//   ....[15]....
        /*00f0*/ 	.word	0x000017a0


	//   ....[16]....
        /*00f4*/ 	.word	0x00001800


	//   ....[17]....
        /*00f8*/ 	.word	0x00001860


	//   ....[18]....
        /*00fc*/ 	.word	0x000018c0


	//   ....[19]....
        /*0100*/ 	.word	0x00001920


	//----- nvinfo : EIATTR_VRC_CTA_INIT_COUNT
	.align		4
.L_7356:
        /*0104*/ 	.byte	0x02, 0x4a
	.zero		1
	.zero		1


	//----- nvinfo : EIATTR_SYSCALL_OFFSETS
	.align		4
        /*0108*/ 	.byte	0x04, 0x46
        /*010a*/ 	.short	(.L_7358 - .L_7357)


	//   ....[0]....
.L_7357:
        /*010c*/ 	.word	0x00000190


	//----- nvinfo : EIATTR_EXIT_INSTR_OFFSETS
	.align		4
.L_7358:
        /*0110*/ 	.byte	0x04, 0x1c
        /*0112*/ 	.short	(.L_7360 - .L_7359)


	//   ....[0]....
.L_7359:
        /*0114*/ 	.word	0x00000240


	//   ....[1]....
        /*0118*/ 	.word	0x000013f0


	//----- nvinfo : EIATTR_CRS_STACK_SIZE
	.align		4
.L_7360:
        /*011c*/ 	.byte	0x04, 0x1e
        /*011e*/ 	.short	(.L_7362 - .L_7361)
.L_7361:
        /*0120*/ 	.word	0x00000000


	//----- nvinfo : EIATTR_CBANK_PARAM_SIZE
	.align		4
.L_7362:
        /*0124*/ 	.byte	0x03, 0x19
        /*0126*/ 	.short	0x0098


	//----- nvinfo : EIATTR_PARAM_CBANK
	.align		4
        /*0128*/ 	.byte	0x04, 0x0a
        /*012a*/ 	.short	(.L_7364 - .L_7363)
	.align		4
.L_7363:
        /*012c*/ 	.word	index@(.nv.constant0._Z15SoftmaxWarpImplI22BroadcastScaleMaskLoadIffbLm4EiE11DirectStoreIffEfLi1ELi2ELi32ELi1ELb0EL9Algorithm0EEvT_T0_ll)
        /*0130*/ 	.short	0x0380
        /*0132*/ 	.short	0x0098


	//----- nvinfo : EIATTR_SW_WAR
	.align		4
.L_7364:
        /*0134*/ 	.byte	0x04, 0x36
        /*0136*/ 	.short	(.L_7366 - .L_7365)
.L_7365:
        /*0138*/ 	.word	0x00000008
.L_7366:


//--------------------- .nv.info._Z15SoftmaxWarpImplI22BroadcastScaleMaskLoadIffbLm4EiE11DirectStoreIffEfLi1ELi1ELi32ELi1ELb1EL9Algorithm0EEvT_T0_ll --------------------------
	.section	.nv.info._Z15SoftmaxWarpImplI22BroadcastScaleMaskLoadIffbLm4EiE11DirectStoreIffEfLi1ELi1ELi32ELi1ELb1EL9Algorithm0EEvT_T0_ll,"",@"SHT_CUDA_INFO"
	.sectionflags	@""
	.align	4


	//----- nvinfo : EIATTR_CUDA_API_VERSION
	.align		4
        /*0000*/ 	.byte	0x04, 0x37
        /*0002*/ 	.short	(.L_7368 - .L_7367)
.L_7367:
        /*0004*/ 	.word	0x00000082


	//----- nvinfo : EIATTR_KPARAM_INFO
	.align		4
.L_7368:
        /*0008*/ 	.byte	0x04, 0x17
        /*000a*/ 	.short	(.L_7370 - .L_7369)
.L_7369:
        /*000c*/ 	.word	0x00000000
        /*0010*/ 	.short	0x0003
        /*0012*/ 	.short	0x0090
        /*0014*/ 	.byte	0x00, 0xf0, 0x21, 0x00


	//----- nvinfo : EIATTR_KPARAM_INFO
	.align		4
.L_7370:
        /*0018*/ 	.byte	0x04, 0x17
        /*001a*/ 	.short	(.L_7372 - .L_7371)
.L_7371:
        /*001c*/ 	.word	0x00000000
        /*0020*/ 	.short	0x0002
        /*0022*/ 	.short	0x0088
        /*0024*/ 	.byte	0x00, 0xf0, 0x21, 0x00


	//----- nvinfo : EIATTR_KPARAM_INFO
	.align		4
.L_7372:
        /*0028*/ 	.byte	0x04, 0x17
        /*002a*/ 	.short	(.L_7374 - .L_7373)
.L_7373:
        /*002c*/ 	.word	0x00000000
        /*0030*/ 	.short	0x0001
        /*0032*/ 	.short	0x0078
        /*0034*/ 	.byte	0x00, 0xf0, 0x41, 0x00


	//----- nvinfo : EIATTR_KPARAM_INFO
	.align		4
.L_7374:
        /*0038*/ 	.byte	0x04, 0x17
        /*003a*/ 	.short	(.L_7376 - .L_7375)
.L_7375:
        /*003c*/ 	.word	0x00000000
        /*0040*/ 	.short	0x0000
        /*0042*/ 	.short	0x0000
        /*0044*/ 	.byte	0x00, 0xf0, 0xe1, 0x01


	//----- nvinfo : EIATTR_SPARSE_MMA_MASK
	.align		4
.L_7376:
        /*0048*/ 	.byte	0x03, 0x50
        /*004a*/ 	.short	0x0000


	//----- nvinfo : EIATTR_MAXREG_COUNT
	.align		4
        /*004c*/ 	.byte	0x03, 0x1b
        /*004e*/ 	.short	0x00ff


	//----- nvinfo : EIATTR_EXTERNS
	.align		4
        /*0050*/ 	.byte	0x04, 0x0f
        /*0052*/ 	.short	(.L_7378 - .L_7377)


	//   ....[0]....
	.align		4
.L_7377:
        /*0054*/ 	.word	index@(__assertfail)


	//----- nvinfo : EIATTR_MERCURY_ISA_VERSION
	.align		4
.L_7378:
        /*0058*/ 	.byte	0x03, 0x5f
        /*005a*/ 	.short	0x0101


	//----- nvinfo : EIATTR_COOP_GROUP_MASK_REGIDS
	.align		4
        /*005c*/ 	.byte	0x04, 0x29
        /*005e*/ 	.short	(.L_7380 - .L_7379)


	//   ....[0]....
.L_7379:
        /*0060*/ 	.word	0xffffffff


	//   ....[1]....
        /*0064*/ 	.word	0xffffffff


	//   ....[2]....
        /*0068*/ 	.word	0xffffffff


	//   ....[3]....
        /*006c*/ 	.word	0xffffffff


	//   ....[4]....
        /*0070*/ 	.word	0xffffffff


	//   ....[5]....
        /*0074*/ 	.word	0xffffffff


	//   ....[6]....
        /*0078*/ 	.word	0xffffffff


	//   ....[7]....
        /*007c*/ 	.word	0xffffffff


	//   ....[8]....
        /*0080*/ 	.word	0xffffffff


	//   ....[9]....
        /*0084*/ 	.word	0xffffffff


	//   ....[10]....
        /*0088*/ 	.word	0x0500000f


	//   ....[11]....
        /*008c*/ 	.word	0x0500000f


	//   ....[12]....
        /*0090*/ 	.word	0x0500000f


	//   ....[13]....
        /*0094*/ 	.word	0x0500000f


	//   ....[14]....
        /*0098*/ 	.word	0x0500000f


	//   ....[15]....
        /*009c*/ 	.word	0x0500000f


	//   ....[16]....
        /*00a0*/ 	.word	0x0500000f


	//   ....[17]....
        /*00a4*/ 	.word	0x0500000f


	//   ....[18]....
        /*00a8*/ 	.word	0x0500000f


	//   ....[19]....
        /*00ac*/ 	.word	0x0500000f


	//----- nvinfo : EIATTR_COOP_GROUP_INSTR_OFFSETS
	.align		4
.L_7380:
        /*00b0*/ 	.byte	0x04, 0x28
        /*00b2*/ 	.short	(.L_7382 - .L_7381)


	//   ....[0]....
.L_7381:
        /*00b4*/ 	.word	0x00000a80


	//   ....[1]....
        /*00b8*/ 	.word	0x00000ac0


	//   ....[2]....
        /*00bc*/ 	.word	0x00000ae0


	//   ....[3]....
        /*00c0*/ 	.word	0x00000b00


	//   ....[4]....
        /*00c4*/ 	.word	0x00000b20


	//   ....[5]....
        /*00c8*/ 	.word	0x00000be0


	//   ....[6]....
        /*00cc*/ 	.word	0x00000c00


	//   ....[7]....
        /*00d0*/ 	.word	0x00000c20


	//   ....[8]....
        /*00d4*/ 	.word	0x00000c40


	//   ....[9]....
        /*00d8*/ 	.word	0x00000c60


	//   ....[10]....
        /*00dc*/ 	.word	0x00000ef0


	//   ....[11]....
        /*00e0*/ 	.word	0x00000f80


	//   ....[12]....
        /*00e4*/ 	.word	0x00000fe0


	//   ....[13]....
        /*00e8*/ 	.word	0x00001050


	//   ....[14]....
        /*00ec*/ 	.word	0x000010b0


	//   ....[15]....
        /*00f0*/ 	.word	0x000011a0


	//   ....[16]....
        /*00f4*/ 	.word	0x00001200


	//   ....[17]....
        /*00f8*/ 	.word	0x00001260


	//   ....[18]....
        /*00fc*/ 	.word	0x000012c0


	//   ....[19]....
        /*0100*/ 	.word	0x00001320


	//----- nvinfo : EIATTR_VRC_CTA_INIT_COUNT
	.align		4
.L_7382:
        /*0104*/ 	.byte	0x02, 0x4a
	.zero		1
	.zero		1


	//----- nvinfo : EIATTR_SYSCALL_OFFSETS
	.align		4
        /*0108*/ 	.byte	0x04, 0x46
        /*010a*/ 	.short	(.L_7384 - .L_7383)


	//   ....[0]....
.L_7383:
        /*010c*/ 	.word	0x000001c0


	//----- nvinfo : EIATTR_EXIT_INSTR_OFFSETS
	.align		4
.L_7384:
        /*0110*/ 	.byte	0x04, 0x1c
        /*0112*/ 	.short	(.L_7386 - .L_7385)


	//   ....[0]....
.L_7385:
        /*0114*/ 	.word	0x00000270


	//   ....[1]....
        /*0118*/ 	.word	0x00000e90


	//----- nvinfo : EIATTR_CRS_STACK_SIZE
	.align		4
.L_7386:
        /*011c*/ 	.byte	0x04, 0x1e
        /*011e*/ 	.short	(.L_7388 - .L_7387)
.L_7387:
        /*0120*/ 	.word	0x00000000


	//----- nvinfo : EIATTR_CBANK_PARAM_SIZE
	.align		4
.L_7388:
        /*0124*/ 	.byte	0x03, 0x19
        /*0126*/ 	.short	0x0098


	//----- nvinfo : EIATTR_PARAM_CBANK
	.align		4
        /*0128*/ 	.byte	0x04, 0x0a
        /*012a*/ 	.short	(.L_7390 - .L_7389)
	.align		4
.L_7389:
        /*012c*/ 	.word	index@(.nv.constant0._Z15SoftmaxWarpImplI22BroadcastScaleMaskLoadIffbLm4EiE11DirectStoreIffEfLi1ELi1ELi32ELi1ELb1EL9Algorithm0EEvT_T0_ll)
        /*0130*/ 	.short	0x0380
        /*0132*/ 	.short	0x0098


	//----- nvinfo : EIATTR_SW_WAR
	.align		4
.L_7390:
        /*0134*/ 	.byte	0x04, 0x36
        /*0136*/ 	.short	(.L_7392 - .L_7391)
.L_7391:
        /*0138*/ 	.word	0x00000008
.L_7392:


//--------------------- .nv.info._Z15SoftmaxWarpImplI22BroadcastScaleMaskLoadIffbLm4EiE11DirectStoreIffEfLi1ELi1ELi32ELi1ELb0EL9Algorithm0EEvT_T0_ll --------------------------
	.section	.nv.info._Z15SoftmaxWarpImplI22BroadcastScaleMaskLoadIffbLm4EiE11DirectStoreIffEfLi1ELi1ELi32ELi1ELb0EL9Algorithm0EEvT_T0_ll,"",@"SHT_CUDA_INFO"
	.sectionflags	@""
	.align	4


	//----- nvinfo : EIATTR_CUDA_API_VERSION
	.align		4
        /*0000*/ 	.byte	0x04, 0x37
        /*0002*/ 	.short	(.L_7394 - .L_7393)
.L_7393:
        /*0004*/ 	.word	0x00000082


	//----- nvinfo : EIATTR_KPARAM_INFO
	.align		4
.L_7394:
        /*0008*/ 	.byte	0x04, 0x17
        /*000a*/ 	.short	(.L_7396 - .L_7395)
.L_7395:
        /*000c*/ 	.word	0x00000000
        /*0010*/ 	.short	0x0003
        /*0012*/ 	.short	0x0090
        /*0014*/ 	.byte	0x00, 0xf0, 0x21, 0x00


	//----- nvinfo : EIATTR_KPARAM_INFO
	.align		4
.L_7396:
        /*0018*/ 	.byte	0x04, 0x17
        /*001a*/ 	.short	(.L_7398 - .L_7397)
.L_7397:
        /*001c*/ 	.word	0x00000000
        /*0020*/ 	.short	0x0002
        /*0022*/ 	.short	0x0088
        /*0024*/ 	.byte	0x00, 0xf0, 0x21, 0x00


	//----- nvinfo : EIATTR_KPARAM_INFO
	.align		4
.L_7398:
        /*0028*/ 	.byte	0x04, 0x17
        /*002a*/ 	.short	(.L_7400 - .L_7399)
.L_7399:
        /*002c*/ 	.word	0x00000000
        /*0030*/ 	.short	0x0001
        /*0032*/ 	.short	0x0078
        /*0034*/ 	.byte	0x00, 0xf0, 0x41, 0x00


	//----- nvinfo : EIATTR_KPARAM_INFO
	.align		4
.L_7400:
        /*0038*/ 	.byte	0x04, 0x17
        /*003a*/ 	.short	(.L_7402 - .L_7401)
.L_7401:
        /*003c*/ 	.word	0x00000000
        /*0040*/ 	.short	0x0000
        /*0042*/ 	.short	0x0000
        /*0044*/ 	.byte	0x00, 0xf0, 0xe1, 0x01


	//----- nvinfo : EIATTR_SPARSE_MMA_MASK
	.align		4
.L_7402:
        /*0048*/ 	.byte	0x03, 0x50
        /*004a*/ 	.short	0x0000


	//----- nvinfo : EIATTR_MAXREG_COUNT
	.align		4
        /*004c*/ 	.byte	0x03, 0x1b
        /*004e*/ 	.short	0x00ff


	//----- nvinfo : EIATTR_EXTERNS
	.align		4
        /*0050*/ 	.byte	0x04, 0x0f
        /*0052*/ 	.short	(.L_7404 - .L_7403)


	//   ....[0]....
	.align		4
.L_7403:
        /*0054*/ 	.word	index@(__assertfail)


	//----- nvinfo : EIATTR_MERCURY_ISA_VERSION
	.align		4
.L_7404:
        /*0058*/ 	.byte	0x03, 0x5f
        /*005a*/ 	.short	0x0101


	//----- nvinfo : EIATTR_COOP_GROUP_MASK_REGIDS
	.align		4
        /*005c*/ 	.byte	0x04, 0x29
        /*005e*/ 	.short	(.L_7406 - .L_7405)


	//   ....[0]....
.L_7405:
        /*0060*/ 	.word	0xffffffff


	//   ....[1]....
        /*0064*/ 	.word	0xffffffff


	//   ....[2]....
        /*0068*/ 	.word	0xffffffff


	//   ....[3]....
        /*006c*/ 	.word	0xffffffff


	//   ....[4]....
        /*0070*/ 	.word	0xffffffff


	//   ....[5]....
        /*0074*/ 	.word	0xffffffff


	//   ....[6]....
        /*0078*/ 	.word	0xffffffff


	//   ....[7]....
        /*007c*/ 	.word	0xffffffff


	//   ....[8]....
        /*0080*/ 	.word	0xffffffff


	//   ....[9]....
        /*0084*/ 	.word	0xffffffff


	//   ....[10]....
        /*0088*/ 	.word	0x0500000f


	//   ....[11]....
        /*008c*/ 	.word	0x0500000f


	//   ....[12]....
        /*0090*/ 	.word	0x0500000f


	//   ....[13]....
        /*0094*/ 	.word	0x0500000f


	//   ....[14]....
        /*0098*/ 	.word	0x0500000f


	//   ....[15]....
        /*009c*/ 	.word	0x0500000f


	//   ....[16]....
        /*00a0*/ 	.word	0x0500000f


	//   ....[17]....
        /*00a4*/ 	.word	0x0500000f


	//   ....[18]....
        /*00a8*/ 	.word	0x0500000f


	//   ....[19]....
        /*00ac*/ 	.word	0x0500000f


	//----- nvinfo : EIATTR_COOP_GROUP_INSTR_OFFSETS
	.align		4
.L_7406:
        /*00b0*/ 	.byte	0x04, 0x28
        /*00b2*/ 	.short	(.L_7408 - .L_7407)


	//   ....[0]....
.L_7407:
        /*00b4*/ 	.word	0x000009f0


	//   ....[1]....
        /*00b8*/ 	.word	0x00000a30


	//   ....[2]....
        /*00bc*/ 	.word	0x00000a50


	//   ....[3]....
        /*00c0*/ 	.word	0x00000a70


	//   ....[4]....
        /*00c4*/ 	.word	0x00000a90


	//   ....[5]....
        /*00c8*/ 	.word	0x00000b50


	//   ....[6]....
        /*00cc*/ 	.word	0x00000b70


	//   ....[7]....
        /*00d0*/ 	.word	0x00000b90


	//   ....[8]....
        /*00d4*/ 	.word	0x00000bb0


	//   ....[9]....
        /*00d8*/ 	.word	0x00000bd0


	//   ....[10]....
        /*00dc*/ 	.word	0x00000e30


	//   ....[11]....
        /*00e0*/ 	.word	0x00000ec0


	//   ....[12]....
        /*00e4*/ 	.word	0x00000f20


	//   ....[13]....
        /*00e8*/ 	.word	0x00000f90


	//   ....[14]....
        /*00ec*/ 	.word	0x00000ff0


	//   ....[15]....
        /*00f0*/ 	.word	0x000010e0


	//   ....[16]....
        /*00f4*/ 	.word	0x00001140


	//   ....[17]....
        /*00f8*/ 	.word	0x000011a0


	//   ....[18]....
        /*00fc*/ 	.word	0x00001200


	//   ....[19]....
        /*0100*/ 	.word	0x00001260


	//----- nvinfo : EIATTR_VRC_CTA_INIT_COUNT
	.align		4
.L_7408:
        /*0104*/ 	.byte	0x02, 0x4a
	.zero		1
	.zero		1


	//----- nvinfo : EIATTR_SYSCALL_OFFSETS
	.align		4
        /*0108*/ 	.byte	0x04, 0x46
        /*010a*/ 	.short	(.L_7410 - .L_7409)


	//   ....[0]....
.L_7409:
        /*010c*/ 	.word	0x000001a0


	//----- nvinfo : EIATTR_EXIT_INSTR_OFFSETS
	.align		4
.L_7410:
        /*0110*/ 	.byte	0x04, 0x1c
        /*0112*/ 	.short	(.L_7412 - .L_7411)


	//   ....[0]....
.L_7411:
        /*0114*/ 	.word	0x00000250


	//   ....[1]....
        /*0118*/ 	.word	0x00000dd0


	//----- nvinfo : EIATTR_CRS_STACK_SIZE
	.align		4
.L_7412:
        /*011c*/ 	.byte	0x04, 0x1e
        /*011e*/ 	.short	(.L_7414 - .L_7413)
.L_7413:
        /*0120*/ 	.word	0x00000000


	//----- nvinfo : EIATTR_CBANK_PARAM_SIZE
	.align		4
.L_7414:
        /*0124*/ 	.byte	0x03, 0x19
        /*0126*/ 	.short	0x0098


	//----- nvinfo : EIATTR_PARAM_CBANK
	.align		4
        /*0128*/ 	.byte	0x04, 0x0a
        /*012a*/ 	.short	(.L_7416 - .L_7415)
	.align		4
.L_7415:
        /*012c*/ 	.word	index@(.nv.constant0._Z15SoftmaxWarpImplI22BroadcastScaleMaskLoadIffbLm4EiE11DirectStoreIffEfLi1ELi1ELi32ELi1ELb0EL9Algorithm0EEvT_T0_ll)
        /*0130*/ 	.short	0x0380
        /*0132*/ 	.short	0x0098


	//----- nvinfo : EIATTR_SW_WAR
	.align		4
.L_7416:
        /*0134*/ 	.byte	0x04, 0x36
        /*0136*/ 	.short	(.L_7418 - .L_7417)
.L_7417:
        /*0138*/ 	.word	0x00000008
.L_7418:


//--------------------- .nv.info._Z15SoftmaxWarpImplI22BroadcastScaleMaskLoadIffbLm4EiE11DirectStoreIffEfLi1ELi1ELi32ELi2ELb1EL9Algorithm0EEvT_T0_ll --------------------------
	.section	.nv.info._Z15SoftmaxWarpImplI22BroadcastScaleMaskLoadIffbLm4EiE11DirectStoreIffEfLi1ELi1ELi32ELi2ELb1EL9Algorithm0EEvT_T0_ll,"",@"SHT_CUDA_INFO"
	.sectionflags	@""
	.align	4


	//----- nvinfo : EIATTR_CUDA_API_VERSION
	.align		4
        /*0000*/ 	.byte	0x04, 0x37
        /*0002*/ 	.short	(.L_7420 - .L_7419)
.L_7419:
        /*0004*/ 	.word	0x00000082


	//----- nvinfo : EIATTR_KPARAM_INFO
	.align		4
.L_7420:
        /*0008*/ 	.byte	0x04, 0x17
        /*000a*/ 	.short	(.L_7422 - .L_7421)
.L_7421:
        /*000c*/ 	.word	0x00000000
        /*0010*/ 	.short	0x0003
        /*0012*/ 	.short	0x0090
        /*0014*/ 	.byte	0x00, 0xf0, 0x21, 0x00


	//----- nvinfo : EIATTR_KPARAM_INFO
	.align		4
.L_7422:
        /*0018*/ 	.byte	0x04, 0x17
        /*001a*/ 	.short	(.L_7424 - .L_7423)
.L_7423:
        /*001c*/ 	.word	0x00000000
        /*0020*/ 	.short	0x0002
        /*0022*/ 	.short	0x0088
        /*0024*/ 	.byte	0x00, 0xf0, 0x21, 0x00


	//----- nvinfo : EIATTR_KPARAM_INFO
	.align		4
.L_7424:
        /*0028*/ 	.byte	0x04, 0x17
        /*002a*/ 	.short	(.L_7426 - .L_7425)
.L_7425:
        /*002c*/ 	.word	0x00000000
        /*0030*/ 	.short	0x0001
        /*0032*/ 	.short	0x0078
        /*0034*/ 	.byte	0x00, 0xf0, 0x41, 0x00


	//----- nvinfo : EIATTR_KPARAM_INFO
	.align		4
.L_7426:
        /*0038*/ 	.byte	0x04, 0x17
        /*003a*/ 	.short	(.L_7428 - .L_7427)
.L_7427:
        /*003c*/ 	.word	0x00000000
        /*0040*/ 	.short	0x0000
        /*0042*/ 	.short	0x0000
        /*0044*/ 	.byte	0x00, 0xf0, 0xe1, 0x01


	//----- nvinfo : EIATTR_SPARSE_MMA_MASK
	.align		4
.L_7428:
        /*0048*/ 	.byte	0x03, 0x50
        /*004a*/ 	.short	0x0000


	//----- nvinfo : EIATTR_MAXREG_COUNT
	.align		4
        /*004c*/ 	.byte	0x03, 0x1b
        /*004e*/ 	.short	0x00ff


	//----- nvinfo : EIATTR_EXTERNS
	.align		4
        /*0050*/ 	.byte	0x04, 0x0f
        /*0052*/ 	.short	(.L_7430 - .L_7429)


	//   ....[0]....
	.align		4
.L_7429:
        /*0054*/ 	.word	index@(__assertfail)


	//----- nvinfo : EIATTR_MERCURY_ISA_VERSION
	.align		4
.L_7430:
        /*0058*/ 	.byte	0x03, 0x5f
        /*005a*/ 	.short	0x0101


	//----- nvinfo : EIATTR_COOP_GROUP_MASK_REGIDS
	.align		4
        /*005c*/ 	.byte	0x04, 0x29
        /*005e*/ 	.short	(.L_7432 - .L_7431)


	//   ....[0]....
.L_7431:
        /*0060*/ 	.word	0xffffffff


	//   ....[1]....
        /*0064*/ 	.word	0xffffffff


	//   ....[2]....
        /*0068*/ 	.word	0xffffffff


	//   ....[3]....
        /*006c*/ 	.word	0xffffffff


	//   ....[4]....
        /*0070*/ 	.word	0xffffffff


	//   ....[5]....
        /*0074*/ 	.word	0xffffffff


	//   ....[6]....
        /*0078*/ 	.word	0xffffffff


	//   ....[7]....
        /*007c*/ 	.word	0xffffffff


	//   ....[8]....
        /*0080*/ 	.word	0xffffffff


	//   ....[9]....
        /*0084*/ 	.word	0xffffffff


	//   ....[10]....
        /*0088*/ 	.word	0xffffffff


	//   ....[11]....
        /*008c*/ 	.word	0xffffffff


	//   ....[12]....
        /*0090*/ 	.word	0xffffffff


	//   ....[13]....
        /*0094*/ 	.word	0xffffffff


	//   ....[14]....
        /*0098*/ 	.word	0xffffffff


	//   ....[15]....
        /*009c*/ 	.word	0xffffffff


	//   ....[16]....
        /*00a0*/ 	.word	0xffffffff


	//   ....[17]....
        /*00a4*/ 	.word	0xffffffff


	//   ....[18]....
        /*00a8*/ 	.word	0xffffffff


	//   ....[19]....
        /*00ac*/ 	.word	0xffffffff


	//   ....[20]....
        /*00b0*/ 	.word	0x0500000f


	//   ....[21]....
        /*00b4*/ 	.word	0x0500000f


	//   ....[22]....
        /*00b8*/ 	.word	0x0500000f


	//   ....[23]....
        /*00bc*/ 	.word	0x0500000f


	//   ....[24]....
        /*00c0*/ 	.word	0x0500000f


	//   ....[25]....
        /*00c4*/ 	.word	0x0500000f


	//   ....[26]....
        /*00c8*/ 	.word	0x0500000f


	//   ....[27]....
        /*00cc*/ 	.word	0x0500000f


	//   ....[28]....
        /*00d0*/ 	.word	0x0500000f


	//   ....[29]....
        /*00d4*/ 	.word	0x0500000f


	//   ....[30]....
        /*00d8*/ 	.word	0x0500000f


	//   ....[31]....
        /*00dc*/ 	.word	0x0500000f


	//   ....[32]....
        /*00e0*/ 	.word	0x0500000f


	//   ....[33]....
        /*00e4*/ 	.word	0x0500000f


	//   ....[34]....
        /*00e8*/ 	.word	0x0500000f


	//   ....[35]....
        /*00ec*/ 	.word	0x0500000f


	//   ....[36]....
        /*00f0*/ 	.word	0x0500000f


	//   ....[37]....
        /*00f4*/ 	.word	0x0500000f


	//   ....[38]....
        /*00f8*/ 	.word	0x0500000f


	//   ....[39]....
        /*00fc*/ 	.word	0x0500000f


	//----- nvinfo : EIATTR_COOP_GROUP_INSTR_OFFSETS
	.align		4
.L_7432:
        /*0100*/ 	.byte	0x04, 0x28
        /*0102*/ 	.short	(.L_7434 - .L_7433)


	//   ....[0]....
.L_7433:
        /*0104*/ 	.word	0x00001260


	//   ....[1]....
        /*0108*/ 	.word	0x00001280


	//   ....[2]....
        /*010c*/ 	.word	0x000012b0


	//   ....[3]....
        /*0110*/ 	.word	0x000012c0


	//   ....[4]....
        /*0114*/ 	.word	0x00001300


	//   ....[5]....
        /*0118*/ 	.word	0x00001310


	//   ....[6]....
        /*011c*/ 	.word	0x00001340


	//   ....[7]....
        /*0120*/ 	.word	0x00001350


	//   ....[8]....
        /*0124*/ 	.word	0x00001380


	//   ....[9]....
        /*0128*/ 	.word	0x00001390


	//   ....[10]....
        /*012c*/ 	.word	0x000014f0


	//   ....[11]....
        /*0130*/ 	.word	0x00001510


	//   ....[12]....
        /*0134*/ 	.word	0x00001530


	//   ....[13]....
        /*0138*/ 	.word	0x00001550


	//   ....[14]....
        /*013c*/ 	.word	0x00001570


	//   ....[15]....
        /*0140*/ 	.word	0x00001590


	//   ....[16]....
        /*0144*/ 	.word	0x000015b0


	//   ....[17]....
        /*0148*/ 	.word	0x000015d0


	//   ....[18]....
        /*014c*/ 	.word	0x000015f0


	//   ....[19]....
        /*0150*/ 	.word	0x00001610


	//   ....[20]....
        /*0154*/ 	.word	0x00001a70


	//   ....[21]....
        /*0158*/ 	.word	0x00001af0


	//   ....[22]....
        /*015c*/ 	.word	0x00001b50


	//   ....[23]....
        /*0160*/ 	.word	0x00001bb0


	//   ....[24]....
        /*0164*/ 	.word	0x00001c10


	//   ....[25]....
        /*0168*/ 	.word	0x00001c70


	//   ....[26]....
        /*016c*/ 	.word	0x00001d00


	//   ....[27]....
        /*0170*/ 	.word	0x00001da0


	//   ....[28]....
        /*0174*/ 	.word	0x00001e60


	//   ....[29]....
        /*0178*/ 	.word	0x00001f00


	//   ....[30]....
        /*017c*/ 	.word	0x00001f60


	//   ....[31]....
        /*0180*/ 	.word	0x00001ff0


	//   ....[32]....
        /*0184*/ 	.word	0x000020b0


	//   ....[33]....
        /*0188*/ 	.word	0x00002130


	//   ....[34]....
        /*018c*/ 	.word	0x00002190


	//   ....[35]....
        /*0190*/ 	.word	0x000021f0


	//   ....[36]....
        /*0194*/ 	.word	0x00002270


	//   ....[37]....
        /*0198*/ 	.word	0x000022e0


	//   ....[38]....
        /*019c*/ 	.word	0x00002350


	//   ....[39]....
        /*01a0*/ 	.word	0x000023c0


	//----- nvinfo : EIATTR_VRC_CTA_INIT_COUNT
	.align		4
.L_7434:
        /*01a4*/ 	.byte	0x02, 0x4a
	.zero		1
	.zero		1


	//----- nvinfo : EIATTR_SYSCALL_OFFSETS
	.align		4
        /*01a8*/ 	.byte	0x04, 0x46
        /*01aa*/ 	.short	(.L_7436 - .L_7435)


	//   ....[0]....
.L_7435:
        /*01ac*/ 	.word	0x000001c0


	//----- nvinfo : EIATTR_EXIT_INSTR_OFFSETS
	.align		4
.L_7436:
        /*01b0*/ 	.byte	0x04, 0x1c
        /*01b2*/ 	.short	(.L_7438 - .L_7437)


	//   ....[0]....
.L_7437:
        /*01b4*/ 	.word	0x00000280


	//   ....[1]....
        /*01b8*/ 	.word	0x00001a10


	//----- nvinfo : EIATTR_CRS_STACK_SIZE
	.align		4
.L_7438:
        /*01bc*/ 	.byte	0x04, 0x1e
        /*01be*/ 	.short	(.L_7440 - .L_7439)
.L_7439:
        /*01c0*/ 	.word	0x00000000


	//----- nvinfo : EIATTR_CBANK_PARAM_SIZE
	.align		4
.L_7440:
        /*01c4*/ 	.byte	0x03, 0x19
        /*01c6*/ 	.short	0x0098


	//----- nvinfo : EIATTR_PARAM_CBANK
	.align		4
        /*01c8*/ 	.byte	0x04, 0x0a
        /*01ca*/ 	.short	(.L_7442 - .L_7441)
	.align		4
.L_7441:
        /*01cc*/ 	.word	index@(.nv.constant0._Z15SoftmaxWarpImplI22BroadcastScaleMaskLoadIffbLm4EiE11DirectStoreIffEfLi1ELi1ELi32ELi2ELb1EL9Algorithm0EEvT_T0_ll)
        /*01d0*/ 	.short	0x0380
        /*01d2*/ 	.short	0x0098


	//----- nvinfo : EIATTR_SW_WAR
	.align		4
.L_7442:
        /*01d4*/ 	.byte	0x04, 0x36
        /*01d6*/ 	.short	(.L_7444 - .L_7443)
.L_7443:
        /*01d8*/ 	.word	0x00000008
.L_7444:


//--------------------- .nv.info._Z15SoftmaxWarpImplI22BroadcastScaleMaskLoadIffbLm4EiE11DirectStoreIffEfLi1ELi1ELi32ELi2ELb0EL9Algorithm0EEvT_T0_ll --------------------------
	.section	.nv.info._Z15SoftmaxWarpImplI22BroadcastScaleMaskLoadIffbLm4EiE11DirectStoreIffEfLi1ELi1ELi32ELi2ELb0EL9Algorithm0EEvT_T0_ll,"",@"SHT_CUDA_INFO"
	.sectionflags	@""
	.align	4


	//----- nvinfo : EIATTR_CUDA_API_VERSION
	.align		4
        /*0000*/ 	.byte	0x04, 0x37
        /*0002*/ 	.short	(.L_7446 - .L_7445)
.L_7445:
        /*0004*/ 	.word	0x00000082


	//----- nvinfo : EIATTR_KPARAM_INFO
	.align		4
.L_7446:
        /*0008*/ 	.byte	0x04, 0x17
        /*000a*/ 	.short	(.L_7448 - .L_7447)
.L_7447:
        /*000c*/ 	.word	0x00000000
        /*0010*/ 	.short	0x0003
        /*0012*/ 	.short	0x0090
        /*0014*/ 	.byte	0x00, 0xf0, 0x21, 0x00


	//----- nvinfo : EIATTR_KPARAM_INFO
	.align		4
.L_7448:
        /*0018*/ 	.byte	0x04, 0x17
        /*001a*/ 	.short	(.L_7450 - .L_7449)
.L_7449:
        /*001c*/ 	.word	0x00000000
        /*0020*/ 	.short	0x0002
        /*0022*/ 	.short	0x0088
        /*0024*/ 	.byte	0x00, 0xf0, 0x21, 0x00


	//----- nvinfo : EIATTR_KPARAM_INFO
	.align		4
.L_7450:
        /*0028*/ 	.byte	0x04, 0x17
        /*002a*/ 	.short	(.L_7452 - .L_7451)
.L_7451:
        /*002c*/ 	.word	0x00000000
        /*0030*/ 	.short	0x0001
        /*0032*/ 	.short	0x0078
        /*0034*/ 	.byte	0x00, 0xf0, 0x41, 0x00


	//----- nvinfo : EIATTR_KPARAM_INFO
	.align		4
.L_7452:
        /*0038*/ 	.byte	0x04, 0x17
        /*003a*/ 	.short	(.L_7454 - .L_7453)
.L_7453:
        /*003c*/ 	.word	0x00000000
        /*0040*/ 	.short	0x0000
        /*0042*/ 	.short	0x0000
        /*0044*/ 	.byte	0x00, 0xf0, 0xe1, 0x01


	//----- nvinfo : EIATTR_SPARSE_MMA_MASK
	.align		4
.L_7454:
        /*0048*/ 	.byte	0x03, 0x50
        /*004a*/ 	.short	0x0000


	//----- nvinfo : EIATTR_MAXREG_COUNT
	.align		4
        /*004c*/ 	.byte	0x03, 0x1b
        /*004e*/ 	.short	0x00ff


	//----- nvinfo : EIATTR_EXTERNS
	.align		4
        /*0050*/ 	.byte	0x04, 0x0f
        /*0052*/ 	.short	(.L_7456 - .L_7455)


	//   ....[0]....
	.align		4
.L_7455:
        /*0054*/ 	.word	index@(__assertfail)


	//----- nvinfo : EIATTR_MERCURY_ISA_VERSION
	.align		4
.L_7456:
        /*0058*/ 	.byte	0x03, 0x5f
        /*005a*/ 	.short	0x0101


	//----- nvinfo : EIATTR_COOP_GROUP_MASK_REGIDS
	.align		4
        /*005c*/ 	.byte	0x04, 0x29
        /*005e*/ 	.short	(.L_7458 - .L_7457)


	//   ....[0]....
.L_7457:
        /*0060*/ 	.word	0xffffffff


	//   ....[1]....
        /*0064*/ 	.word	0xffffffff


	//   ....[2]....
        /*0068*/ 	.word	0xffffffff


	//   ....[3]....
        /*006c*/ 	.word	0xffffffff


	//   ....[4]....
        /*0070*/ 	.word	0xffffffff


	//   ....[5]....
        /*0074*/ 	.word	0xffffffff


	//   ....[6]....
        /*0078*/ 	.word	0xffffffff


	//   ....[7]....
        /*007c*/ 	.word	0xffffffff


	//   ....[8]....
        /*0080*/ 	.word	0xffffffff


	//   ....[9]....
        /*0084*/ 	.word	0xffffffff


	//   ....[10]....
        /*0088*/ 	.word	0xffffffff


	//   ....[11]....
        /*008c*/ 	.word	0xffffffff


	//   ....[12]....
        /*0090*/ 	.word	0xffffffff


	//   ....[13]....
        /*0094*/ 	.word	0xffffffff


	//   ....[14]....
        /*0098*/ 	.word	0xffffffff


	//   ....[15]....
        /*009c*/ 	.word	0xffffffff


	//   ....[16]....
        /*00a0*/ 	.word	0xffffffff


	//   ....[17]....
        /*00a4*/ 	.word	0xffffffff


	//   ....[18]....
        /*00a8*/ 	.word	0xffffffff


	//   ....[19]....
        /*00ac*/ 	.word	0xffffffff


	//   ....[20]....
        /*00b0*/ 	.word	0x0500000f


	//   ....[21]....
        /*00b4*/ 	.word	0x0500000f


	//   ....[22]....
        /*00b8*/ 	.word	0x0500000f


	//   ....[23]....
        /*00bc*/ 	.word	0x0500000f


	//   ....[24]....
        /*00c0*/ 	.word	0x0500000f


	//   ....[25]....
        /*00c4*/ 	.word	0x0500000f


	//   ....[26]....
        /*00c8*/ 	.word	0x0500000f


	//   ....[27]....
        /*00cc*/ 	.word	0x0500000f


	//   ....[28]....
        /*00d0*/ 	.word	0x0500000f


	//   ....[29]....
        /*00d4*/ 	.word	0x0500000f


	//   ....[30]....
        /*00d8*/ 	.word	0x0500000f


	//   ....[31]....
        /*00dc*/ 	.word	0x0500000f


	//   ....[32]....
        /*00e0*/ 	.word	0x0500000f


	//   ....[33]....
        /*00e4*/ 	.word	0x0500000f


	//   ....[34]....
        /*00e8*/ 	.word	0x0500000f


	//   ....[35]....
        /*00ec*/ 	.word	0x0500000f


	//   ....[36]....
        /*00f0*/ 	.word	0x0500000f


	//   ....[37]....
        /*00f4*/ 	.word	0x0500000f


	//   ....[38]....
        /*00f8*/ 	.word	0x0500000f


	//   ....[39]....
        /*00fc*/ 	.word	0x0500000f


	//----- nvinfo : EIATTR_COOP_GROUP_INSTR_OFFSETS
	.align		4
.L_7458:
        /*0100*/ 	.byte	0x04, 0x28
        /*0102*/ 	.short	(.L_7460 - .L_7459)


	//   ....[0]....
.L_7459:
        /*0104*/ 	.word	0x00000ea0


	//   ....[1]....
        /*0108*/ 	.word	0x00000ec0


	//   ....[2]....
        /*010c*/ 	.word	0x00000ef0


	//   ....[3]....
        /*0110*/ 	.word	0x00000f00


	//   ....[4]....
        /*0114*/ 	.word	0x00000f30


	//   ....[5]....
        /*0118*/ 	.word	0x00000f40


	//   ....[6]....
        /*011c*/ 	.word	0x00000f80


	//   ....[7]....
        /*0120*/ 	.word	0x00000f90


	//   ....[8]....
        /*0124*/ 	.word	0x00000fc0


	//   ....[9]....
        /*0128*/ 	.word	0x00000fd0


	//   ....[10]....
        /*012c*/ 	.word	0x00001130


	//   ....[11]....
        /*0130*/ 	.word	0x00001150


	//   ....[12]....
        /*0134*/ 	.word	0x00001170


	//   ....[13]....
        /*0138*/ 	.word	0x00001190


	//   ....[14]....
        /*013c*/ 	.word	0x000011b0


	//   ....[15]....
        /*0140*/ 	.word	0x000011d0


	//   ....[16]....
        /*0144*/ 	.word	0x000011f0


	//   ....[17]....
        /*0148*/ 	.word	0x00001210


	//   ....[18]....
        /*014c*/ 	.word	0x00001230


	//   ....[19]....
        /*0150*/ 	.word	0x00001250


	//   ....[20]....
        /*0154*/ 	.word	0x00001610


	//   ....[21]....
        /*0158*/ 	.word	0x00001690


	//   ....[22]....
        /*015c*/ 	.word	0x000016f0


	//   ....[23]....
        /*0160*/ 	.word	0x00001760


	//   ....[24]....
        /*0164*/ 	.word	0x000017c0


	//   ....[25]....
        /*0168*/ 	.word	0x00001820


	//   ....[26]....
        /*016c*/ 	.word	0x000018e0


	//   ....[27]....
        /*0170*/ 	.word	0x000019c0


	//   ....[28]....
        /*0174*/ 	.word	0x00001a30


	//   ....[29]....
        /*0178*/ 	.word	0x00001aa0


	//   ....[30]....
        /*017c*/ 	.word	0x00001b00


	//   ....[31]....
        /*0180*/ 	.word	0x00001bc0


	//   ....[32]....
        /*0184*/ 	.word	0x00001c40


	//   ....[33]....
        /*0188*/ 	.word	0x00001cd0


	//   ....[34]....
        /*018c*/ 	.word	0x00001d30


	//   ....[35]....
        /*0190*/ 	.word	0x00001d90


	//   ....[36]....
        /*0194*/ 	.word	0x00001e10


	//   ....[37]....
        /*0198*/ 	.word	0x00001e80


	//   ....[38]....
        /*019c*/ 	.word	0x00001ef0


	//   ....[39]....
        /*01a0*/ 	.word	0x00001f60


	//----- nvinfo : EIATTR_VRC_CTA_INIT_COUNT
	.align		4
.L_7460:
        /*01a4*/ 	.byte	0x02, 0x4a
	.zero		1
	.zero		1


	//----- nvinfo : EIATTR_SYSCALL_OFFSETS
	.align		4
        /*01a8*/ 	.byte	0x04, 0x46
        /*01aa*/ 	.short	(.L_7462 - .L_7461)


	//   ....[0]....
.L_7461:
        /*01ac*/ 	.word	0x00000190


	//----- nvinfo : EIATTR_EXIT_INSTR_OFFSETS
	.align		4
.L_7462:
        /*01b0*/ 	.byte	0x04, 0x1c
        /*01b2*/ 	.short	(.L_7464 - .L_7463)


	//   ....[0]....
.L_7463:
        /*01b4*/ 	.word	0x00000250


	//   ....[1]....
        /*01b8*/ 	.word	0x000015b0


	//----- nvinfo : EIATTR_CRS_STACK_SIZE
	.align		4
.L_7464:
        /*01bc*/ 	.byte	0x04, 0x1e
        /*01be*/ 	.short	(.L_7466 - .L_7465)
.L_7465:
        /*01c0*/ 	.word	0x00000000


	//----- nvinfo : EIATTR_CBANK_PARAM_SIZE
	.align		4
.L_7466:
        /*01c4*/ 	.byte	0x03, 0x19
        /*01c6*/ 	.short	0x0098


	//----- nvinfo : EIATTR_PARAM_CBANK
	.align		4
        /*01c8*/ 	.byte	0x04, 0x0a
        /*01ca*/ 	.short	(.L_7468 - .L_7467)
	.align		4
.L_7467:
        /*01cc*/ 	.word	index@(.nv.constant0._Z15SoftmaxWarpImplI22BroadcastScaleMaskLoadIffbLm4EiE11DirectStoreIffEfLi1ELi1ELi32ELi2ELb0EL9Algorithm0EEvT_T0_ll)
        /*01d0*/ 	.short	0x0380
        /*01d2*/ 	.short	0x0098


	//----- nvinfo : EIATTR_SW_WAR
	.align		4
.L_7468:
        /*01d4*/ 	.byte	0x04, 0x36
        /*01d6*/ 	.short	(.L_7470 - .L_7469)
.L_7469:
        /*01d8*/ 	.word	0x00000008
.L_7470:


//--------------------- .nv.info._Z15SoftmaxWarpImplI22BroadcastScaleMaskLoadIffbLm4EiE11DirectStoreIffEfLi1ELi1ELi16ELi1ELb1EL9Algorithm0EEvT_T0_ll --------------------------
	.section	.nv.info._Z15SoftmaxWarpImplI22BroadcastScaleMaskLoadIffbLm4EiE11DirectStoreIffEfLi1ELi1ELi16ELi1ELb1EL9Algorithm0EEvT_T0_ll,"",@"SHT_CUDA_INFO"
	.sectionflags	@""
	.align	4


	//----- nvinfo : EIATTR_CUDA_API_VERSION
	.align		4
        /*0000*/ 	.byte	0x04, 0x37
        /*0002*/ 	.short	(.L_7472 - .L_7471)
.L_7471:
        /*0004*/ 	.word	0x00000082


	//----- nvinfo : EIATTR_KPARAM_INFO
	.align		4
.L_7472:
        /*0008*/ 	.byte	0x04, 0x17
        /*000a*/ 	.short	(.L_7474 - .L_7473)
.L_7473:
        /*000c*/ 	.word	0x00000000
        /*0010*/ 	.short	0x0003
        /*0012*/ 	.short	0x0090
        /*0014*/ 	.byte	0x00, 0xf0, 0x21, 0x00


	//----- nvinfo : EIATTR_KPARAM_INFO
	.align		4
.L_7474:
        /*0018*/ 	.byte	0x04, 0x17
        /*001a*/ 	.short	(.L_7476 - .L_7475)
.L_7475:
        /*001c*/ 	.word	0x00000000
        /*0020*/ 	.short	0x0002
        /*0022*/ 	.short	0x0088
        /*0024*/ 	.byte	0x00, 0xf0, 0x21, 0x00


	//----- nvinfo : EIATTR_KPARAM_INFO
	.align		4
.L_7476:
        /*0028*/ 	.byte	0x04, 0x17
        /*002a*/ 	.short	(.L_7478 - .L_7477)
.L_7477:
        /*002c*/ 	.word	0x00000000
        /*0030*/ 	.short	0x0001
        /*0032*/ 	.short	0x0078
        /*0034*/ 	.byte	0x00, 0xf0, 0x41, 0x00


	//----- nvinfo : EIATTR_KPARAM_INFO
	.align		4
.L_7478:
        /*0038*/ 	.byte	0x04, 0x17
        /*003a*/ 	.short	(.L_7480 - .L_7479)
.L_7479:
        /*003c*/ 	.word	0x00000000
        /*0040*/ 	.short	0x0000
        /*0042*/ 	.short	0x0000
        /*0044*/ 	.byte	0x00, 0xf0, 0xe1, 0x01


	//----- nvinfo : EIATTR_SPARSE_MMA_MASK
	.align		4
.L_7480:
        /*0048*/ 	.byte	0x03, 0x50
        /*004a*/ 	.short	0x0000


	//----- nvinfo : EIATTR_MAXREG_COUNT
	.align		4
        /*004c*/ 	.byte	0x03, 0x1b
        /*004e*/ 	.short	0x00ff


	//----- nvinfo : EIATTR_EXTERNS
	.align		4
        /*0050*/ 	.byte	0x04, 0x0f
        /*0052*/ 	.short	(.L_7482 - .L_7481)


	//   ....[0]....
	.align		4
.L_7481:
        /*0054*/ 	.word	index@(__assertfail)


	//----- nvinfo : EIATTR_MERCURY_ISA_VERSION
	.align		4
.L_7482:
        /*0058*/ 	.byte	0x03, 0x5f
        /*005a*/ 	.short	0x0101


	//----- nvinfo : EIATTR_COOP_GROUP_MASK_REGIDS
	.align		4
        /*005c*/ 	.byte	0x04, 0x29
        /*005e*/ 	.short	(.L_7484 - .L_7483)


	//   ....[0]....
.L_7483:
        /*0060*/ 	.word	0xffffffff


	//   ....[1]....
        /*0064*/ 	.word	0xffffffff


	//   ....[2]....
        /*0068*/ 	.word	0xffffffff


	//   ....[3]....
        /*006c*/ 	.word	0xffffffff


	//   ....[4]....
        /*0070*/ 	.word	0xffffffff


	//   ....[5]....
        /*0074*/ 	.word	0xffffffff


	//   ....[6]....
        /*0078*/ 	.word	0xffffffff


	//   ....[7]....
        /*007c*/ 	.word	0xffffffff


	//   ....[8]....
        /*0080*/ 	.word	0x0500000f


	//   ....[9]....
        /*0084*/ 	.word	0x0500000f


	//   ....[10]....
        /*0088*/ 	.word	0x0500000f


	//   ....[11]....
        /*008c*/ 	.word	0x0500000f


	//   ....[12]....
        /*0090*/ 	.word	0x0500000f


	//   ....[13]....
        /*0094*/ 	.word	0x0500000f


	//   ....[14]....
        /*0098*/ 	.word	0x0500000f


	//   ....[15]....
        /*009c*/ 	.word	0x0500000f


	//----- nvinfo : EIATTR_COOP_GROUP_INSTR_OFFSETS
	.align		4
.L_7484:
        /*00a0*/ 	.byte	0x04, 0x28
        /*00a2*/ 	.short	(.L_7486 - .L_7485)


	//   ....[0]....
.L_7485:
        /*00a4*/ 	.word	0x00000a90


	//   ....[1]....
        /*00a8*/ 	.word	0x00000ad0


	//   ....[2]....
        /*00ac*/ 	.word	0x00000af0


	//   ....[3]....
        /*00b0*/ 	.word	0x00000b10


	//   ....[4]....
        /*00b4*/ 	.word	0x00000bd0


	//   ....[5]....
        /*00b8*/ 	.word	0x00000bf0


	//   ....[6]....
        /*00bc*/ 	.word	0x00000c10


	//   ....[7]....
        /*00c0*/ 	.word	0x00000c30


	//   ....[8]....
        /*00c4*/ 	.word	0x00000ec0


	//   ....[9]....
        /*00c8*/ 	.word	0x00000f50


	//   ....[10]....
        /*00cc*/ 	.word	0x00000fb0


	//   ....[11]....
        /*00d0*/ 	.word	0x00001020


	//   ....[12]....
        /*00d4*/ 	.word	0x00001110


	//   ....[13]....
        /*00d8*/ 	.word	0x00001170


	//   ....[14]....
        /*00dc*/ 	.word	0x000011d0


	//   ....[15]....
        /*00e0*/ 	.word	0x00001230


	//----- nvinfo : EIATTR_VRC_CTA_INIT_COUNT
	.align		4
.L_7486:
        /*00e4*/ 	.byte	0x02, 0x4a
	.zero		1
	.zero		1


	//----- nvinfo : EIATTR_SYSCALL_OFFSETS
	.align		4
        /*00e8*/ 	.byte	0x04, 0x46
        /*00ea*/ 	.short	(.L_7488 - .L_7487)


	//   ....[0]....
.L_7487:
        /*00ec*/ 	.word	0x000001c0


	//----- nvinfo : EIATTR_EXIT_INSTR_OFFSETS
	.align		4
.L_7488:
        /*00f0*/ 	.byte	0x04, 0x1c
        /*00f2*/ 	.short	(.L_7490 - .L_7489)


	//   ....[0]....
.L_7489:
        /*00f4*/ 	.word	0x00000270


	//   ....[1]....
        /*00f8*/ 	.word	0x00000e60


	//----- nvinfo : EIATTR_CRS_STACK_SIZE
	.align		4
.L_7490:
        /*00fc*/ 	.byte	0x04, 0x1e
        /*00fe*/ 	.short	(.L_7492 - .L_7491)
.L_7491:
        /*0100*/ 	.word	0x00000000


	//----- nvinfo : EIATTR_CBANK_PARAM_SIZE
	.align		4
.L_7492:
        /*0104*/ 	.byte	0x03, 0x19
        /*0106*/ 	.short	0x0098


	//----- nvinfo : EIATTR_PARAM_CBANK
	.align		4
        /*0108*/ 	.byte	0x04, 0x0a
        /*010a*/ 	.short	(.L_7494 - .L_7493)
	.align		4
.L_7493:
        /*010c*/ 	.word	index@(.nv.constant0._Z15SoftmaxWarpImplI22BroadcastScaleMaskLoadIffbLm4EiE11DirectStoreIffEfLi1ELi1ELi16ELi1ELb1EL9Algorithm0EEvT_T0_ll)
        /*0110*/ 	.short	0x0380
        /*0112*/ 	.short	0x0098


	//----- nvinfo : EIATTR_SW_WAR
	.align		4
.L_7494:
        /*0114*/ 	.byte	0x04, 0x36
        /*0116*/ 	.short	(.L_7496 - .L_7495)
.L_7495:
        /*0118*/ 	.word	0x00000008
.L_7496:


//--------------------- .nv.info._Z15SoftmaxWarpImplI22BroadcastScaleMaskLoadIffbLm4EiE11DirectStoreIffEfLi1ELi1ELi16ELi1ELb0EL9Algorithm0EEvT_T0_ll --------------------------
	.section	.nv.info._Z15SoftmaxWarpImplI22BroadcastScaleMaskLoadIffbLm4EiE11DirectStoreIffEfLi1ELi1ELi16ELi1ELb0EL9Algorithm0EEvT_T0_ll,"",@"SHT_CUDA_INFO"
	.sectionflags	@""
	.align	4


	//----- nvinfo : EIATTR_CUDA_API_VERSION
	.align		4
        /*0000*/ 	.byte	0x04, 0x37
        /*0002*/ 	.short	(.L_7498 - .L_7497)
.L_7497:
        /*0004*/ 	.word	0x00000082


	//----- nvinfo : EIATTR_KPARAM_INFO
	.align		4
.L_7498:
        /*0008*/ 	.byte	0x04, 0x17
        /*000a*/ 	.short	(.L_7500 - .L_7499)
.L_7499:
        /*000c*/ 	.word	0x00000000
        /*0010*/ 	.short	0x0003
        /*0012*/ 	.short	0x0090
        /*0014*/ 	.byte	0x00, 0xf0, 0x21, 0x00


	//----- nvinfo : EIATTR_KPARAM_INFO
	.align		4
.L_7500:
        /*0018*/ 	.byte	0x04, 0x17
        /*001a*/ 	.short	(.L_7502 - .L_7501)
.L_7501:
        /*001c*/ 	.word	0x00000000
        /*0020*/ 	.short	0x0002
        /*0022*/ 	.short	0x0088
        /*0024*/ 	.byte	0x00, 0xf0, 0x21, 0x00


	//----- nvinfo : EIATTR_KPARAM_INFO
	.align		4
.L_7502:
        /*0028*/ 	.byte	0x04, 0x17
        /*002a*/ 	.short	(.L_7504 - .L_7503)
.L_7503:
        /*002c*/ 	.word	0x00000000
        /*0030*/ 	.short	0x0001
        /*0032*/ 	.short	0x0078
        /*0034*/ 	.byte	0x00, 0xf0, 0x41, 0x00


	//----- nvinfo : EIATTR_KPARAM_INFO
	.align		4
.L_7504:
        /*0038*/ 	.byte	0x04, 0x17
        /*003a*/ 	.short	(.L_7506 - .L_7505)
.L_7505:
        /*003c*/ 	.word	0x00000000
        /*0040*/ 	.short	0x0000
        /*0042*/ 	.short	0x0000
        /*0044*/ 	.byte	0x00, 0xf0, 0xe1, 0x01


	//----- nvinfo : EIATTR_SPARSE_MMA_MASK
	.align		4
.L_7506:
        /*0048*/ 	.byte	0x03, 0x50
        /*004a*/ 	.short	0x0000


	//----- nvinfo : EIATTR_MAXREG_COUNT
	.align		4
        /*004c*/ 	.byte	0x03, 0x1b
        /*004e*/ 	.short	0x00ff


	//----- nvinfo : EIATTR_EXTERNS
	.align		4
        /*0050*/ 	.byte	0x04, 0x0f
        /*0052*/ 	.short	(.L_7508 - .L_7507)


	//   ....[0]....
	.align		4
.L_7507:
        /*0054*/ 	.word	index@(__assertfail)


	//----- nvinfo : EIATTR_MERCURY_ISA_VERSION
	.align		4
.L_7508:
        /*0058*/ 	.byte	0x03, 0x5f
        /*005a*/ 	.short	0x0101


	//----- nvinfo : EIATTR_COOP_GROUP_MASK_REGIDS
	.align		4
        /*005c*/ 	.byte	0x04, 0x29
        /*005e*/ 	.short	(.L_7510 - .L_7509)


	//   ....[0]....
.L_7509:
        /*0060*/ 	.word	0xffffffff


	//   ....[1]....
        /*0064*/ 	.word	0xffffffff


	//   ....[2]....
        /*0068*/ 	.word	0xffffffff


	//   ....[3]....
        /*006c*/ 	.word	0xffffffff


	//   ....[4]....
        /*0070*/ 	.word	0xffffffff


	//   ....[5]....
        /*0074*/ 	.word	0xffffffff


	//   ....[6]....
        /*0078*/ 	.word	0xffffffff


	//   ....[7]....
        /*007c*/ 	.word	0xffffffff


	//   ....[8]....
        /*0080*/ 	.word	0x0500000f


	//   ....[9]....
        /*0084*/ 	.word	0x0500000f


	//   ....[10]....
        /*0088*/ 	.word	0x0500000f


	//   ....[11]....
        /*008c*/ 	.word	0x0500000f


	//   ....[12]....
        /*0090*/ 	.word	0x0500000f


	//   ....[13]....
        /*0094*/ 	.word	0x0500000f


	//   ....[14]....
        /*0098*/ 	.word	0x0500000f


	//   ....[15]....
        /*009c*/ 	.word	0x0500000f


	//----- nvinfo : EIATTR_COOP_GROUP_INSTR_OFFSETS
	.align		4
.L_7510:
        /*00a0*/ 	.byte	0x04, 0x28
        /*00a2*/ 	.short	(.L_7512 - .L_7511)


	//   ....[0]....
.L_7511:
        /*00a4*/ 	.word	0x00000a00


	//   ....[1]....
        /*00a8*/ 	.word	0x00000a40


	//   ....[2]....
        /*00ac*/ 	.word	0x00000a60


	//   ....[3]....
        /*00b0*/ 	.word	0x00000a80


	//   ....[4]....
        /*00b4*/ 	.word	0x00000b40


	//   ....[5]....
        /*00b8*/ 	.word	0x00000b60


	//   ....[6]....
        /*00bc*/ 	.word	0x00000b80


	//   ....[7]....
        /*00c0*/ 	.word	0x00000ba0


	//   ....[8]....
        /*00c4*/ 	.word	0x00000e00


	//   ....[9]....
        /*00c8*/ 	.word	0x00000e90


	//   ....[10]....
        /*00cc*/ 	.word	0x00000ef0


	//   ....[11]....
        /*00d0*/ 	.word	0x00000f60


	//   ....[12]....
        /*00d4*/ 	.word	0x00001050


	//   ....[13]....
        /*00d8*/ 	.word	0x000010b0


	//   ....[14]....
        /*00dc*/ 	.word	0x00001110


	//   ....[15]....
        /*00e0*/ 	.word	0x00001170


	//----- nvinfo : EIATTR_VRC_CTA_INIT_COUNT
	.align		4
.L_7512:
        /*00e4*/ 	.byte	0x02, 0x4a
	.zero		1
	.zero		1


	//----- nvinfo : EIATTR_SYSCALL_OFFSETS
	.align		4
        /*00e8*/ 	.byte	0x04, 0x46
        /*00ea*/ 	.short	(.L_7514 - .L_7513)


	//   ....[0]....
.L_7513:
        /*00ec*/ 	.word	0x000001a0


	//----- nvinfo : EIATTR_EXIT_INSTR_OFFSETS
	.align		4
.L_7514:
        /*00f0*/ 	.byte	0x04, 0x1c
        /*00f2*/ 	.short	(.L_7516 - .L_7515)


	//   ....[0]....
.L_7515:
        /*00f4*/ 	.word	0x00000250


	//   ....[1]....
        /*00f8*/ 	.word	0x00000da0


	//----- nvinfo : EIATTR_CRS_STACK_SIZE
	.align		4
.L_7516:
        /*00fc*/ 	.byte	0x04, 0x1e
        /*00fe*/ 	.short	(.L_7518 - .L_7517)
.L_7517:
        /*0100*/ 	.word	0x00000000


	//----- nvinfo : EIATTR_CBANK_PARAM_SIZE
	.align		4
.L_7518:
        /*0104*/ 	.byte	0x03, 0x19
        /*0106*/ 	.short	0x0098


	//----- nvinfo : EIATTR_PARAM_CBANK
	.align		4
        /*0108*/ 	.byte	0x04, 0x0a
        /*010a*/ 	.short	(.L_7520 - .L_7519)
	.align		4
.L_7519:
        /*010c*/ 	.word	index@(.nv.constant0._Z15SoftmaxWarpImplI22BroadcastScaleMaskLoadIffbLm4EiE11DirectStoreIffEfLi1ELi1ELi16ELi1ELb0EL9Algorithm0EEvT_T0_ll)
        /*0110*/ 	.short	0x0380
        /*0112*/ 	.short	0x0098


	//----- nvinfo : EIATTR_SW_WAR
	.align		4
.L_7520:
        /*0114*/ 	.byte	0x04, 0x36
        /*0116*/ 	.short	(.L_7522 - .L_7521)
.L_7521:
        /*0118*/ 	.word	0x00000008
.L_7522:


//--------------------- .nv.info._Z15SoftmaxWarpImplI22BroadcastScaleMaskLoadIffbLm4EiE11DirectStoreIffEfLi1ELi1ELi16ELi2ELb1EL9Algorithm0EEvT_T0_ll --------------------------
	.section	.nv.info._Z15SoftmaxWarpImplI22BroadcastScaleMaskLoadIffbLm4EiE11DirectStoreIffEfLi1ELi1ELi16ELi2ELb1EL9Algorithm0EEvT_T0_ll,"",@"SHT_CUDA_INFO"
	.sectionflags	@""
	.align	4


	//----- nvinfo : EIATTR_CUDA_API_VERSION
	.align		4
        /*0000*/ 	.byte	0x04, 0x37
        /*0002*/ 	.short	(.L_7524 - .L_7523)
.L_7523:
        /*0004*/ 	.word	0x00000082


	//----- nvinfo : EIATTR_KPARAM_INFO
	.align		4
.L_7524:
        /*0008*/ 	.byte	0x04, 0x17
        /*000a*/ 	.short	(.L_7526 - .L_7525)
.L_7525:
        /*000c*/ 	.word	0x00000000
        /*0010*/ 	.short	0x0003
        /*0012*/ 	.short	0x0090
        /*0014*/ 	.byte	0x00, 0xf0, 0x21, 0x00


	//----- nvinfo : EIATTR_KPARAM_INFO
	.align		4
.L_7526:
        /*0018*/ 	.byte	0x04, 0x17
        /*001a*/ 	.short	(.L_7528 - .L_7527)
.L_7527:
        /*001c*/ 	.word	0x00000000
        /*0020*/ 	.short	0x0002
        /*0022*/ 	.short	0x0088
        /*0024*/ 	.byte	0x00, 0xf0, 0x21, 0x00


	//----- nvinfo : EIATTR_KPARAM_INFO
	.align		4
.L_7528:
        /*0028*/ 	.byte	0x04, 0x17
        /*002a*/ 	.short	(.L_7530 - .L_7529)
.L_7529:
        /*002c*/ 	.word	0x00000000
        /*0030*/ 	.short	0x0001
        /*0032*/ 	.short	0x0078
        /*0034*/ 	.byte	0x00, 0xf0, 0x41, 0x00


	//----- nvinfo : EIATTR_KPARAM_INFO
	.align		4
.L_7530:
        /*0038*/ 	.byte	0x04, 0x17
        /*003a*/ 	.short	(.L_7532 - .L_7531)
.L_7531:
        /*003c*/ 	.word	0x00000000
        /*0040*/ 	.short	0x0000
        /*0042*/ 	.short	0x0000
        /*0044*/ 	.byte	0x00, 0xf0, 0xe1, 0x01


	//----- nvinfo : EIATTR_SPARSE_MMA_MASK
	.align		4
.L_7532:
        /*0048*/ 	.byte	0x03, 0x50
        /*004a*/ 	.short	0x0000


	//----- nvinfo : EIATTR_MAXREG_COUNT
	.align		4
        /*004c*/ 	.byte	0x03, 0x1b
        /*004e*/ 	.short	0x00ff


	//----- nvinfo : EIATTR_EXTERNS
	.align		4
        /*0050*/ 	.byte	0x04, 0x0f
        /*0052*/ 	.short	(.L_7534 - .L_7533)


	//   ....[0]....
	.align		4
.L_7533:
        /*0054*/ 	.word	index@(__assertfail)


	//----- nvinfo : EIATTR_MERCURY_ISA_VERSION
	.align		4
.L_7534:
        /*0058*/ 	.byte	0x03, 0x5f
        /*005a*/ 	.short	0x0101


	//----- nvinfo : EIATTR_COOP_GROUP_MASK_REGIDS
	.align		4
        /*005c*/ 	.byte	0x04, 0x29
        /*005e*/ 	.short	(.L_7536 - .L_7535)


	//   ....[0]....
.L_7535:
        /*0060*/ 	.word	0xffffffff


	//   ....[1]....
        /*0064*/ 	.word	0xffffffff


	//   ....[2]....
        /*0068*/ 	.word	0xffffffff


	//   ....[3]....
        /*006c*/ 	.word	0xffffffff


	//   ....[4]....
        /*0070*/ 	.word	0xffffffff


	//   ....[5]....
        /*0074*/ 	.word	0xffffffff


	//   ....[6]....
        /*0078*/ 	.word	0xffffffff


	//   ....[7]....
        /*007c*/ 	.word	0xffffffff


	//   ....[8]....
        /*0080*/ 	.word	0xffffffff


	//   ....[9]....
        /*0084*/ 	.word	0xffffffff


	//   ....[10]....
        /*0088*/ 	.word	0xffffffff


	//   ....[11]....
        /*008c*/ 	.word	0xffffffff


	//   ....[12]....
        /*0090*/ 	.word	0xffffffff


	//   ....[13]....
        /*0094*/ 	.word	0xffffffff


	//   ....[14]....
        /*0098*/ 	.word	0xffffffff


	//   ....[15]....
        /*009c*/ 	.word	0xffffffff


	//   ....[16]....
        /*00a0*/ 	.word	0x0500000f


	//   ....[17]....
        /*00a4*/ 	.word	0x0500000f


	//   ....[18]....
        /*00a8*/ 	.word	0x0500000f


	//   ....[19]....
        /*00ac*/ 	.word	0x0500000f


	//   ....[20]....
        /*00b0*/ 	.word	0x0500000f


	//   ....[21]....
        /*00b4*/ 	.word	0x0500000f


	//   ....[22]....
        /*00b8*/ 	.word	0x0500000f


	//   ....[23]....
        /*00bc*/ 	.word	0x0500000f


	//   ....[24]....
        /*00c0*/ 	.word	0x0500000f


	//   ....[25]....
        /*00c4*/ 	.word	0x0500000f


	//   ....[26]....
        /*00c8*/ 	.word	0x0500000f


	//   ....[27]....
        /*00cc*/ 	.word	0x0500000f


	//   ....[28]....
        /*00d0*/ 	.word	0x0500000f


	//   ....[29]....
        /*00d4*/ 	.word	0x0500000f


	//   ....[30]....
        /*00d8*/ 	.word	0x0500000f


	//   ....[31]....
        /*00dc*/ 	.word	0x0500000f


	//----- nvinfo : EIATTR_COOP_GROUP_INSTR_OFFSETS
	.align		4
.L_7536:
        /*00e0*/ 	.byte	0x04, 0x28
        /*00e2*/ 	.short	(.L_7538 - .L_7537)


	//   ....[0]....
.L_7537:
        /*00e4*/ 	.word	0x00001220


	//   ....[1]....
        /*00e8*/ 	.word	0x00001240


	//   ....[2]....
        /*00ec*/ 	.word	0x00001270


	//   ....[3]....
        /*00f0*/ 	.word	0x00001280


	//   ....[4]....
        /*00f4*/ 	.word	0x000012c0


	//   ....[5]....
        /*00f8*/ 	.word	0x000012d0


	//   ....[6]....
        /*00fc*/ 	.word	0x00001300


	//   ....[7]....
        /*0100*/ 	.word	0x00001310


	//   ....[8]....
        /*0104*/ 	.word	0x00001470


	//   ....[9]....
        /*0108*/ 	.word	0x00001490


	//   ....[10]....
        /*010c*/ 	.word	0x000014b0


	//   ....[11]....
        /*0110*/ 	.word	0x000014d0


	//   ....[12]....
        /*0114*/ 	.word	0x000014f0


	//   ....[13]....
        /*0118*/ 	.word	0x00001510


	//   ....[14]....
        /*011c*/ 	.word	0x00001530


	//   ....[15]....
        /*0120*/ 	.word	0x00001550


	//   ....[16]....
        /*0124*/ 	.word	0x000019b0


	//   ....[17]....
        /*0128*/ 	.word	0x00001a30


	//   ....[18]....
        /*012c*/ 	.word	0x00001a90


	//   ....[19]....
        /*0130*/ 	.word	0x00001af0


	//   ....[20]....
        /*0134*/ 	.word	0x00001b50


	//   ....[21]....
        /*0138*/ 	.word	0x00001c10


	//   ....[22]....
        /*013c*/ 	.word	0x00001cd0


	//   ....[23]....
        /*0140*/ 	.word	0x00001d70


	//   ....[24]....
        /*0144*/ 	.word	0x00001dd0


	//   ....[25]....
        /*0148*/ 	.word	0x00001ea0


	//   ....[26]....
        /*014c*/ 	.word	0x00001f20


	//   ....[27]....
        /*0150*/ 	.word	0x00001fa0


	//   ....[28]....
        /*0154*/ 	.word	0x00002000


	//   ....[29]....
        /*0158*/ 	.word	0x00002080


	//   ....[30]....
        /*015c*/ 	.word	0x000020f0


	//   ....[31]....
        /*0160*/ 	.word	0x00002160


	//----- nvinfo : EIATTR_VRC_CTA_INIT_COUNT
	.align		4
.L_7538:
        /*0164*/ 	.byte	0x02, 0x4a
	.zero		1
	.zero		1


	//----- nvinfo : EIATTR_SYSCALL_OFFSETS
	.align		4
        /*0168*/ 	.byte	0x04, 0x46
        /*016a*/ 	.short	(.L_7540 - .L_7539)


	//   ....[0]....
.L_7539:
        /*016c*/ 	.word	0x000001c0


	//----- nvinfo : EIATTR_EXIT_INSTR_OFFSETS
	.align		4
.L_7540:
        /*0170*/ 	.byte	0x04, 0x1c
        /*0172*/ 	.short	(.L_7542 - .L_7541)


	//   ....[0]....
.L_7541:
        /*0174*/ 	.word	0x00000280


	//   ....[1]....
        /*0178*/ 	.word	0x00001950


	//----- nvinfo : EIATTR_CRS_STACK_SIZE
	.align		4
.L_7542:
        /*017c*/ 	.byte	0x04, 0x1e
        /*017e*/ 	.short	(.L_7544 - .L_7543)
.L_7543:
        /*0180*/ 	.word	0x00000000


	//----- nvinfo : EIATTR_CBANK_PARAM_SIZE
	.align		4
.L_7544:
        /*0184*/ 	.byte	0x03, 0x19
        /*0186*/ 	.short	0x0098


	//----- nvinfo : EIATTR_PARAM_CBANK
	.align		4
        /*0188*/ 	.byte	0x04, 0x0a
        /*018a*/ 	.short	(.L_7546 - .L_7545)
	.align		4
.L_7545:
        /*018c*/ 	.word	index@(.nv.constant0._Z15SoftmaxWarpImplI22BroadcastScaleMaskLoadIffbLm4EiE11DirectStoreIffEfLi1ELi1ELi16ELi2ELb1EL9Algorithm0EEvT_T0_ll)
        /*0190*/ 	.short	0x0380
        /*0192*/ 	.short	0x0098


	//----- nvinfo : EIATTR_SW_WAR
	.align		4
.L_7546:
        /*0194*/ 	.byte	0x04, 0x36
        /*0196*/ 	.short	(.L_7548 - .L_7547)
.L_7547:
        /*0198*/ 	.word	0x00000008
.L_7548:


//--------------------- .nv.info._Z15SoftmaxWarpImplI22BroadcastScaleMaskLoadIffbLm4EiE11DirectStoreIffEfLi1ELi1ELi16ELi2ELb0EL9Algorithm0EEvT_T0_ll --------------------------
	.section	.nv.info._Z15SoftmaxWarpImplI22BroadcastScaleMaskLoadIffbLm4EiE11DirectStoreIffEfLi1ELi1ELi16ELi2ELb0EL9Algorithm0EEvT_T0_ll,"",@"SHT_CUDA_INFO"
	.sectionflags	@""
	.align	4


	//----- nvinfo : EIATTR_CUDA_API_VERSION
	.align		4
        /*0000*/ 	.byte	0x04, 0x37
        /*0002*/ 	.short	(.L_7550 - .L_7549)
.L_7549:
        /*0004*/ 	.word	0x00000082


	//----- nvinfo : EIATTR_KPARAM_INFO
	.align		4
.L_7550:
        /*0008*/ 	.byte	0x04, 0x17
        /*000a*/ 	.short	(.L_7552 - .L_7551)
.L_7551:
        /*000c*/ 	.word	0x00000000
        /*0010*/ 	.short	0x0003
        /*0012*/ 	.short	0x0090
        /*0014*/ 	.byte	0x00, 0xf0, 0x21, 0x00


	//----- nvinfo : EIATTR_KPARAM_INFO
	.align		4
.L_7552:
        /*0018*/ 	.byte	0x04, 0x17
        /*001a*/ 	.short	(.L_7554 - .L_7553)
.L_7553:
        /*001c*/ 	.word	0x00000000
        /*0020*/ 	.short	0x0002
        /*0022*/ 	.short	0x0088
        /*0024*/ 	.byte	0x00, 0xf0, 0x21, 0x00


	//----- nvinfo : EIATTR_KPARAM_INFO
	.align		4
.L_7554:
        /*0028*/ 	.byte	0x04, 0x17
        /*002a*/ 	.short	(.L_7556 - .L_7555)
.L_7555:
        /*002c*/ 	.word	0x00000000
        /*0030*/ 	.short	0x0001
        /*0032*/ 	.short	0x0078
        /*0034*/ 	.byte	0x00, 0xf0, 0x41, 0x00


	//----- nvinfo : EIATTR_KPARAM_INFO
	.align		4
.L_7556:
        /*0038*/ 	.byte	0x04, 0x17
        /*003a*/ 	.short	(.L_7558 - .L_7557)
.L_7557:
        /*003c*/ 	.word	0x00000000
        /*0040*/ 	.short	0x0000
        /*0042*/ 	.short	0x0000
        /*0044*/ 	.byte	0x00, 0xf0, 0xe1, 0x01


	//----- nvinfo : EIATTR_SPARSE_MMA_MASK
	.align		4
.L_7558:
        /*0048*/ 	.byte	0x03, 0x50
        /*004a*/ 	.short	0x0000


	//----- nvinfo : EIATTR_MAXREG_COUNT
	.align		4
        /*004c*/ 	.byte	0x03, 0x1b
        /*004e*/ 	.short	0x00ff


	//----- nvinfo : EIATTR_EXTERNS
	.align		4
        /*0050*/ 	.byte	0x04, 0x0f
        /*0052*/ 	.short	(.L_7560 - .L_7559)


	//   ....[0]....
	.align		4
.L_7559:
        /*0054*/ 	.word	index@(__assertfail)


	//----- nvinfo : EIATTR_MERCURY_ISA_VERSION
	.align		4
.L_7560:
        /*0058*/ 	.byte	0x03, 0x5f
        /*005a*/ 	.short	0x0101


	//----- nvinfo : EIATTR_COOP_GROUP_MASK_REGIDS
	.align		4
        /*005c*/ 	.byte	0x04, 0x29
        /*005e*/ 	.short	(.L_7562 - .L_7561)


	//   ....[0]....
.L_7561:
        /*0060*/ 	.word	0xffffffff


	//   ....[1]....
        /*0064*/ 	.word	0xffffffff


	//   ....[2]....
        /*0068*/ 	.word	0xffffffff


	//   ....[3]....
        /*006c*/ 	.word	0xffffffff


	//   ....[4]....
        /*0070*/ 	.word	0xffffffff


	//   ....[5]....
        /*0074*/ 	.word	0xffffffff


	//   ....[6]....
        /*0078*/ 	.word	0xffffffff


	//   ....[7]....
        /*007c*/ 	.word	0xffffffff


	//   ....[8]....
        /*0080*/ 	.word	0xffffffff


	//   ....[9]....
        /*0084*/ 	.word	0xffffffff


	//   ....[10]....
        /*0088*/ 	.word	0xffffffff


	//   ....[11]....
        /*008c*/ 	.word	0xffffffff


	//   ....[12]....
        /*0090*/ 	.word	0xffffffff


	//   ....[13]....
        /*0094*/ 	.word	0xffffffff


	//   ....[14]....
        /*0098*/ 	.word	0xffffffff


	//   ....[15]....
        /*009c*/ 	.word	0xffffffff


	//   ....[16]....
        /*00a0*/ 	.word	0x0500000f


	//   ....[17]....
        /*00a4*/ 	.word	0x0500000f


	//   ....[18]....
        /*00a8*/ 	.word	0x0500000f


	//   ....[19]....
        /*00ac*/ 	.word	0x0500000f


	//   ....[20]....
        /*00b0*/ 	.word	0x0500000f


	//   ....[21]....
        /*00b4*/ 	.word	0x0500000f


	//   ....[22]....
        /*00b8*/ 	.word	0x0500000f


	//   ....[23]....
        /*00bc*/ 	.word	0x0500000f


	//   ....[24]....
        /*00c0*/ 	.word	0x0500000f


	//   ....[25]....
        /*00c4*/ 	.word	0x0500000f


	//   ....[26]....
        /*00c8*/ 	.word	0x0500000f


	//   ....[27]....
        /*00cc*/ 	.word	0x0500000f


	//   ....[28]....
        /*00d0*/ 	.word	0x0500000f


	//   ....[29]....
        /*00d4*/ 	.word	0x0500000f


	//   ....[30]....
        /*00d8*/ 	.word	0x0500000f


	//   ....[31]....
        /*00dc*/ 	.word	0x0500000f


	//----- nvinfo : EIATTR_COOP_GROUP_INSTR_OFFSETS
	.align		4
.L_7562:
        /*00e0*/ 	.byte	0x04, 0x28
        /*00e2*/ 	.short	(.L_7564 - .L_7563)


	//   ....[0]....
.L_7563:
        /*00e4*/ 	.word	0x00000ec0


	//   ....[1]....
        /*00e8*/ 	.word	0x00000ee0


	//   ....[2]....
        /*00ec*/ 	.word	0x00000f10


	//   ....[3]....
        /*00f0*/ 	.word	0x00000f20


	//   ....[4]....
        /*00f4*/ 	.word	0x00000f60


	//   ....[5]....
        /*00f8*/ 	.word	0x00000f70


	//   ....[6]....
        /*00fc*/ 	.word	0x00000fa0


	//   ....[7]....
        /*0100*/ 	.word	0x00000fb0


	//   ....[8]....
        /*0104*/ 	.word	0x00001110


	//   ....[9]....
        /*0108*/ 	.word	0x00001130


	//   ....[10]....
        /*010c*/ 	.word	0x00001150


	//   ....[11]....
        /*0110*/ 	.word	0x00001170


	//   ....[12]....
        /*0114*/ 	.word	0x00001190


	//   ....[13]....
        /*0118*/ 	.word	0x000011b0


	//   ....[14]....
        /*011c*/ 	.word	0x000011d0


	//   ....[15]....
        /*0120*/ 	.word	0x000011f0


	//   ....[16]....
        /*0124*/ 	.word	0x000015b0


	//   ....[17]....
        /*0128*/ 	.word	0x00001630


	//   ....[18]....
        /*012c*/ 	.word	0x00001690


	//   ....[19]....
        /*0130*/ 	.word	0x00001700


	//   ....[20]....
        /*0134*/ 	.word	0x00001760


	//   ....[21]....
        /*0138*/ 	.word	0x00001820


	//   ....[22]....
        /*013c*/ 	.word	0x000018e0


	//   ....[23]....
        /*0140*/ 	.word	0x00001970


	//   ....[24]....
        /*0144*/ 	.word	0x000019d0


	//   ....[25]....
        /*0148*/ 	.word	0x00001ab0


	//   ....[26]....
        /*014c*/ 	.word	0x00001b40


	//   ....[27]....
        /*0150*/ 	.word	0x00001ba0


	//   ....[28]....
        /*0154*/ 	.word	0x00001c00


	//   ....[29]....
        /*0158*/ 	.word	0x00001c80


	//   ....[30]....
        /*015c*/ 	.word	0x00001cf0


	//   ....[31]....
        /*0160*/ 	.word	0x00001d60


	//----- nvinfo : EIATTR_VRC_CTA_INIT_COUNT
	.align		4
.L_7564:
        /*0164*/ 	.byte	0x02, 0x4a
	.zero		1
	.zero		1


	//----- nvinfo : EIATTR_SYSCALL_OFFSETS
	.align		4
        /*0168*/ 	.byte	0x04, 0x46
        /*016a*/ 	.short	(.L_7566 - .L_7565)


	//   ....[0]....
.L_7565:
        /*016c*/ 	.word	0x00000190


	//----- nvinfo : EIATTR_EXIT_INSTR_OFFSETS
	.align		4
.L_7566:
        /*0170*/ 	.byte	0x04, 0x1c
        /*0172*/ 	.short	(.L_7568 - .L_7567)


	//   ....[0]....
.L_7567:
        /*0174*/ 	.word	0x00000250


	//   ....[1]....
        /*0178*/ 	.word	0x00001550


	//----- nvinfo : EIATTR_CRS_STACK_SIZE
	.align		4
.L_7568:
        /*017c*/ 	.byte	0x04, 0x1e
        /*017e*/ 	.short	(.L_7570 - .L_7569)
.L_7569:
        /*0180*/ 	.word	0x00000000


	//----- nvinfo : EIATTR_CBANK_PARAM_SIZE
	.align		4
.L_7570:
        /*0184*/ 	.byte	0x03, 0x19
        /*0186*/ 	.short	0x0098


	//----- nvinfo : EIATTR_PARAM_CBANK
	.align		4
        /*0188*/ 	.byte	0x04, 0x0a
        /*018a*/ 	.short	(.L_7572 - .L_7571)
	.align		4
.L_7571:
        /*018c*/ 	.word	index@(.nv.constant0._Z15SoftmaxWarpImplI22BroadcastScaleMaskLoadIffbLm4EiE11DirectStoreIffEfLi1ELi1ELi16ELi2ELb0EL9Algorithm0EEvT_T0_ll)
        /*0190*/ 	.short	0x0380
        /*0192*/ 	.short	0x0098


	//----- nvinfo : EIATTR_SW_WAR
	.align		4
.L_7572:
        /*0194*/ 	.byte	0x04, 0x36
        /*0196*/ 	.short	(.L_7574 - .L_7573)
.L_7573:
        /*0198*/ 	.word	0x00000008
.L_7574:


//--------------------- .nv.info._Z15SoftmaxWarpImplI22BroadcastScaleMaskLoadIffbLm4EiE11DirectStoreIffEfLi1ELi1ELi8ELi1ELb1EL9Algorithm0EEvT_T0_ll --------------------------
	.section	.nv.info._Z15SoftmaxWarpImplI22BroadcastScaleMaskLoadIffbLm4EiE11DirectStoreIffEfLi1ELi1ELi8ELi1ELb1EL9Algorithm0EEvT_T0_ll,"",@"SHT_CUDA_INFO"
	.sectionflags	@""
	.align	4


	//----- nvinfo : EIATTR_CUDA_API_VERSION
	.align		4
        /*0000*/ 	.byte	0x04, 0x37
        /*0002*/ 	.short	(.L_7576 - .L_7575)
.L_7575:
        /*0004*/ 	.word	0x00000082


	//----- nvinfo : EIATTR_KPARAM_INFO
	.align		4
.L_7576:
        /*0008*/ 	.byte	0x04, 0x17
        /*000a*/ 	.short	(.L_7578 - .L_7577)
.L_7577:
        /*000c*/ 	.word	0x00000000
        /*0010*/ 	.short	0x0003
        /*0012*/ 	.short	0x0090
        /*0014*/ 	.byte	0x00, 0xf0, 0x21, 0x00


	//----- nvinfo : EIATTR_KPARAM_INFO
	.align		4
.L_7578:
        /*0018*/ 	.byte	0x04, 0x17
        /*001a*/ 	.short	(.L_7580 - .L_7579)
.L_7579:
        /*001c*/ 	.word	0x00000000
        /*0020*/ 	.short	0x0002
        /*0022*/ 	.short	0x0088
        /*0024*/ 	.byte	0x00, 0xf0, 0x21, 0x00


	//----- nvinfo : EIATTR_KPARAM_INFO
	.align		4
.L_7580:
        /*0028*/ 	.byte	0x04, 0x17
        /*002a*/ 	.short	(.L_7582 - .L_7581)
.L_7581:
        /*002c*/ 	.word	0x00000000
        /*0030*/ 	.short	0x0001
        /*0032*/ 	.short	0x0078
        /*0034*/ 	.byte	0x00, 0xf0, 0x41, 0x00


	//----- nvinfo : EIATTR_KPARAM_INFO
	.align		4
.L_7582:
        /*0038*/ 	.byte	0x04, 0x17
        /*003a*/ 	.short	(.L_7584 - .L_7583)
.L_7583:
        /*003c*/ 	.word	0x00000000
        /*0040*/ 	.short	0x0000
        /*0042*/ 	.short	0x0000
        /*0044*/ 	.byte	0x00, 0xf0, 0xe1, 0x01


	//----- nvinfo : EIATTR_SPARSE_MMA_MASK
	.align		4
.L_7584:
        /*0048*/ 	.byte	0x03, 0x50
        /*004a*/ 	.short	0x0000


	//----- nvinfo : EIATTR_MAXREG_COUNT
	.align		4
        /*004c*/ 	.byte	0x03, 0x1b
        /*004e*/ 	.short	0x00ff


	//----- nvinfo : EIATTR_EXTERNS
	.align		4
        /*0050*/ 	.byte	0x04, 0x0f
        /*0052*/ 	.short	(.L_7586 - .L_7585)


	//   ....[0]....
	.align		4
.L_7585:
        /*0054*/ 	.word	index@(__assertfail)


	//----- nvinfo : EIATTR_MERCURY_ISA_VERSION
	.align		4
.L_7586:
        /*0058*/ 	.byte	0x03, 0x5f
        /*005a*/ 	.short	0x0101


	//----- nvinfo : EIATTR_COOP_GROUP_MASK_REGIDS
	.align		4
        /*005c*/ 	.byte	0x04, 0x29
        /*005e*/ 	.short	(.L_7588 - .L_7587)


	//   ....[0]....
.L_7587:
        /*0060*/ 	.word	0xffffffff


	//   ....[1]....
        /*0064*/ 	.word	0xffffffff


	//   ....[2]....
        /*0068*/ 	.word	0xffffffff


	//   ....[3]....
        /*006c*/ 	.word	0xffffffff


	//   ....[4]....
        /*0070*/ 	.word	0xffffffff


	//   ....[5]....
        /*0074*/ 	.word	0xffffffff


	//   ....[6]....
        /*0078*/ 	.word	0x0500000f


	//   ....[7]....
        /*007c*/ 	.word	0x0500000f


	//   ....[8]....
        /*0080*/ 	.word	0x0500000f


	//   ....[9]....
        /*0084*/ 	.word	0x0500000f


	//   ....[10]....
        /*0088*/ 	.word	0x0500000f


	//   ....[11]....
        /*008c*/ 	.word	0x0500000f


	//----- nvinfo : EIATTR_COOP_GROUP_INSTR_OFFSETS
	.align		4
.L_7588:
        /*0090*/ 	.byte	0x04, 0x28
        /*0092*/ 	.short	(.L_7590 - .L_7589)


	//   ....[0]....
.L_7589:
        /*0094*/ 	.word	0x00000a90


	//   ....[1]....
        /*0098*/ 	.word	0x00000ad0


	//   ....[2]....
        /*009c*/ 	.word	0x00000af0


	//   ....[3]....
        /*00a0*/ 	.word	0x00000bb0


	//   ....[4]....
        /*00a4*/ 	.word	0x00000bd0


	//   ....[5]....
        /*00a8*/ 	.word	0x00000bf0


	//   ....[6]....
        /*00ac*/ 	.word	0x00000e80


	//   ....[7]....
        /*00b0*/ 	.word	0x00000f20


	//   ....[8]....
        /*00b4*/ 	.word	0x00000f80


	//   ....[9]....
        /*00b8*/ 	.word	0x00001070


	//   ....[10]....
        /*00bc*/ 	.word	0x000010d0


	//   ....[11]....
        /*00c0*/ 	.word	0x00001130


	//----- nvinfo : EIATTR_VRC_CTA_INIT_COUNT
	.align		4
.L_7590:
        /*00c4*/ 	.byte	0x02, 0x4a
	.zero		1
	.zero		1


	//----- nvinfo : EIATTR_SYSCALL_OFFSETS
	.align		4
        /*00c8*/ 	.byte	0x04, 0x46
        /*00ca*/ 	.short	(.L_7592 - .L_7591)


	//   ....[0]....
.L_7591:
        /*00cc*/ 	.word	0x000001c0


	//----- nvinfo : EIATTR_EXIT_INSTR_OFFSETS
	.align		4
.L_7592:
        /*00d0*/ 	.byte	0x04, 0x1c
        /*00d2*/ 	.short	(.L_7594 - .L_7593)


	//   ....[0]....
.L_7593:
        /*00d4*/ 	.word	0x00000270


	//   ....[1]....
        /*00d8*/ 	.word	0x00000e20


	//----- nvinfo : EIATTR_CRS_STACK_SIZE
	.align		4
.L_7594:
        /*00dc*/ 	.byte	0x04, 0x1e
        /*00de*/ 	.short	(.L_7596 - .L_7595)
.L_7595:
        /*00e0*/ 	.word	0x00000000


	//----- nvinfo : EIATTR_CBANK_PARAM_SIZE
	.align		4
.L_7596:
        /*00e4*/ 	.byte	0x03, 0x19
        /*00e6*/ 	.short	0x0098


	//----- nvinfo : EIATTR_PARAM_CBANK
	.align		4
        /*00e8*/ 	.byte	0x04, 0x0a
        /*00ea*/ 	.short	(.L_7598 - .L_7597)
	.align		4
.L_7597:
        /*00ec*/ 	.word	index@(.nv.constant0._Z15SoftmaxWarpImplI22BroadcastScaleMaskLoadIffbLm4EiE11DirectStoreIffEfLi1ELi1ELi8ELi1ELb1EL9Algorithm0EEvT_T0_ll)
        /*00f0*/ 	.short	0x0380
        /*00f2*/ 	.short	0x0098


	//----- nvinfo : EIATTR_SW_WAR
	.align		4
.L_7598:
        /*00f4*/ 	.byte	0x04, 0x36
        /*00f6*/ 	.short	(.L_7600 - .L_7599)
.L_7599:
        /*00f8*/ 	.word	0x00000008
.L_7600:


//--------------------- .nv.info._Z15SoftmaxWarpImplI22BroadcastScaleMaskLoadIffbLm4EiE11DirectStoreIffEfLi1ELi1ELi8ELi1ELb0EL9Algorithm0EEvT_T0_ll --------------------------
	.section	.nv.info._Z15SoftmaxWarpImplI22BroadcastScaleMaskLoadIffbLm4EiE11DirectStoreIffEfLi1ELi1ELi8ELi1ELb0EL9Algorithm0EEvT_T0_ll,"",@"SHT_CUDA_INFO"
	.sectionflags	@""
	.align	4


	//----- nvinfo : EIATTR_CUDA_API_VERSION
	.align		4
        /*0000*/ 	.byte	0x04, 0x37
        /*0002*/ 	.short	(.L_7602 - .L_7601)
.L_7601:
        /*0004*/ 	.word	0x00000082


	//----- nvinfo : EIATTR_KPARAM_INFO
	.align		4
.L_7602:
        /*0008*/ 	.byte	0x04, 0x17
        /*000a*/ 	.short	(.L_7604 - .L_7603)
.L_7603:
        /*000c*/ 	.word	0x00000000
        /*0010*/ 	.short	0x0003
        /*0012*/ 	.short	0x0090
        /*0014*/ 	.byte	0x00, 0xf0, 0x21, 0x00


	//----- nvinfo : EIATTR_KPARAM_INFO
	.align		4
.L_7604:
        /*0018*/ 	.byte	0x04, 0x17
        /*001a*/ 	.short	(.L_7606 - .L_7605)
.L_7605:
        /*001c*/ 	.word	0x00000000
        /*0020*/ 	.short	0x0002
        /*0022*/ 	.short	0x0088
        /*0024*/ 	.byte	0x00, 0xf0, 0x21, 0x00


	//----- nvinfo : EIATTR_KPARAM_INFO
	.align		4
.L_7606:
        /*0028*/ 	.byte	0x04, 0x17
        /*002a*/ 	.short	(.L_7608 - .L_7607)
.L_7607:
        /*002c*/ 	.word	0x00000000
        /*0030*/ 	.short	0x0001
        /*0032*/ 	.short	0x0078
        /*0034*/ 	.byte	0x00, 0xf0, 0x41, 0x00


	//----- nvinfo : EIATTR_KPARAM_INFO
	.align		4
.L_7608:
        /*0038*/ 	.byte	0x04, 0x17
        /*003a*/ 	.short	(.L_7610 - .L_7609)
.L_7609:
        /*003c*/ 	.word	0x00000000
        /*0040*/ 	.short	0x0000
        /*0042*/ 	.short	0x0000
        /*0044*/ 	.byte	0x00, 0xf0, 0xe1, 0x01


	//----- nvinfo : EIATTR_SPARSE_MMA_MASK
	.align		4
.L_7610:
        /*0048*/ 	.byte	0x03, 0x50
        /*004a*/ 	.short	0x0000


	//----- nvinfo : EIATTR_MAXREG_COUNT
	.align		4
        /*004c*/ 	.byte	0x03, 0x1b
        /*004e*/ 	.short	0x00ff


	//----- nvinfo : EIATTR_EXTERNS
	.align		4
        /*0050*/ 	.byte	0x04, 0x0f
        /*0052*/ 	.short	(.L_7612 - .L_7611)


	//   ....[0]....
	.align		4
.L_7611:
        /*0054*/ 	.word	index@(__assertfail)


	//----- nvinfo : EIATTR_MERCURY_ISA_VERSION
	.align		4
.L_7612:
        /*0058*/ 	.byte	0x03, 0x5f
        /*005a*/ 	.short	0x0101


	//----- nvinfo : EIATTR_COOP_GROUP_MASK_REGIDS
	.align		4
        /*005c*/ 	.byte	0x04, 0x29
        /*005e*/ 	.short	(.L_7614 - .L_7613)


	//   ....[0]....
.L_7613:
        /*0060*/ 	.word	0xffffffff


	//   ....[1]....
        /*0064*/ 	.word	0xffffffff


	//   ....[2]....
        /*0068*/ 	.word	0xffffffff


	//   ....[3]....
        /*006c*/ 	.word	0xffffffff


	//   ....[4]....
        /*0070*/ 	.word	0xffffffff


	//   ....[5]....
        /*0074*/ 	.word	0xffffffff


	//   ....[6]....
        /*0078*/ 	.word	0x0500000f


	//   ....[7]....
        /*007c*/ 	.word	0x0500000f


	//   ....[8]....
        /*0080*/ 	.word	0x0500000f


	//   ....[9]....
        /*0084*/ 	.word	0x0500000f


	//   ....[10]....
        /*0088*/ 	.word	0x0500000f


	//   ....[11]....
        /*008c*/ 	.word	0x0500000f


	//----- nvinfo : EIATTR_COOP_GROUP_INSTR_OFFSETS
	.align		4
.L_7614:
        /*0090*/ 	.byte	0x04, 0x28
        /*0092*/ 	.short	(.L_7616 - .L_7615)


	//   ....[0]....
.L_7615:
        /*0094*/ 	.word	0x00000a00


	//   ....[1]....
        /*0098*/ 	.word	0x00000a40


	//   ....[2]....
        /*009c*/ 	.word	0x00000a60


	//   ....[3]....
        /*00a0*/ 	.word	0x00000b20


	//   ....[4]....
        /*00a4*/ 	.word	0x00000b40


	//   ....[5]....
        /*00a8*/ 	.word	0x00000b60


	//   ....[6]....
        /*00ac*/ 	.word	0x00000dc0


	//   ....[7]....
        /*00b0*/ 	.word	0x00000e60


	//   ....[8]....
        /*00b4*/ 	.word	0x00000ec0


	//   ....[9]....
        /*00b8*/ 	.word	0x00000fb0


	//   ....[10]....
        /*00bc*/ 	.word	0x00001010


	//   ....[11]....
        /*00c0*/ 	.word	0x00001070


	//----- nvinfo : EIATTR_VRC_CTA_INIT_COUNT
	.align		4
.L_7616:
        /*00c4*/ 	.byte	0x02, 0x4a
	.zero		1
	.zero		1


	//----- nvinfo : EIATTR_SYSCALL_OFFSETS
	.align		4
        /*00c8*/ 	.byte	0x04, 0x46
        /*00ca*/ 	.short	(.L_7618 - .L_7617)


	//   ....[0]....
.L_7617:
        /*00cc*/ 	.word	0x000001a0


	//----- nvinfo : EIATTR_EXIT_INSTR_OFFSETS
	.align		4
.L_7618:
        /*00d0*/ 	.byte	0x04, 0x1c
        /*00d2*/ 	.short	(.L_7620 - .L_7619)


	//   ....[0]....
.L_7619:
        /*00d4*/ 	.word	0x00000250


	//   ....[1]....
        /*00d8*/ 	.word	0x00000d60


	//----- nvinfo : EIATTR_CRS_STACK_SIZE
	.align		4
.L_7620:
        /*00dc*/ 	.byte	0x04, 0x1e
        /*00de*/ 	.short	(.L_7622 - .L_7621)
.L_7621:
        /*00e0*/ 	.word	0x00000000


	//----- nvinfo : EIATTR_CBANK_PARAM_SIZE
	.align		4
.L_7622:
        /*00e4*/ 	.byte	0x03, 0x19
        /*00e6*/ 	.short	0x0098


	//----- nvinfo : EIATTR_PARAM_CBANK
	.align		4
        /*00e8*/ 	.byte	0x04, 0x0a
        /*00ea*/ 	.short	(.L_7624 - .L_7623)
	.align		4
.L_7623:
        /*00ec*/ 	.word	index@(.nv.constant0._Z15SoftmaxWarpImplI22BroadcastScaleMaskLoadIffbLm4EiE11DirectStoreIffEfLi1ELi1ELi8ELi1ELb0EL9Algorithm0EEvT_T0_ll)
        /*00f0*/ 	.short	0x0380
        /*00f2*/ 	.short	0x0098


	//----- nvinfo : EIATTR_SW_WAR
	.align		4
.L_7624:
        /*00f4*/ 	.byte	0x04, 0x36
        /*00f6*/ 	.short	(.L_7626 - .L_7625)
.L_7625:
        /*00f8*/ 	.word	0x00000008
.L_7626:


//--------------------- .nv.info._Z15SoftmaxWarpImplI22BroadcastScaleMaskLoadIffbLm4EiE11DirectStoreIffEfLi1ELi1ELi8ELi2ELb1EL9Algorithm0EEvT_T0_ll --------------------------
	.section	.nv.info._Z15SoftmaxWarpImplI22BroadcastScaleMaskLoadIffbLm4EiE11DirectStoreIffEfLi1ELi1ELi8ELi2ELb1EL9Algorithm0EEvT_T0_ll,"",@"SHT_CUDA_INFO"
	.sectionflags	@""
	.align	4


	//----- nvinfo : EIATTR_CUDA_API_VERSION
	.align		4
        /*0000*/ 	.byte	0x04, 0x37
        /*0002*/ 	.short	(.L_7628 - .L_7627)
.L_7627:
        /*0004*/ 	.word	0x00000082


	//----- nvinfo : EIATTR_KPARAM_INFO
	.align		4
.L_7628:
        /*0008*/ 	.byte	0x04, 0x17
        /*000a*/ 	.short	(.L_7630 - .L_7629)
.L_7629:
        /*000c*/ 	.word	0x00000000
        /*0010*/ 	.short	0x0003
        /*0012*/ 	.short	0x0090
        /*0014*/ 	.byte	0x00, 0xf0, 0x21, 0x00


	//----- nvinfo : EIATTR_KPARAM_INFO
	.align		4
.L_7630:
        /*0018*/ 	.byte	0x04, 0x17
        /*001a*/ 	.short	(.L_7632 - .L_7631)
.L_7631:
        /*001c*/ 	.word	0x00000000
        /*0020*/ 	.short	0x0002
        /*0022*/ 	.short	0x0088
        /*0024*/ 	.byte	0x00, 0xf0, 0x21, 0x00


	//----- nvinfo : EIATTR_KPARAM_INFO
	.align		4
.L_7632:
        /*0028*/ 	.byte	0x04, 0x17
        /*002a*/ 	.short	(.L_7634 - .L_7633)
.L_7633:
        /*002c*/ 	.word	0x00000000
        /*0030*/ 	.short	0x0001
        /*0032*/ 	.short	0x0078
        /*0034*/ 	.byte	0x00, 0xf0, 0x41, 0x00


	//----- nvinfo : EIATTR_KPARAM_INFO
	.align		4
.L_7634:
        /*0038*/ 	.byte	0x04, 0x17
        /*003a*/ 	.short	(.L_7636 - .L_7635)
.L_7635:
        /*003c*/ 	.word	0x00000000
        /*0040*/ 	.short	0x0000
        /*0042*/ 	.short	0x0000
        /*0044*/ 	.byte	0x00, 0xf0, 0xe1, 0x01


	//----- nvinfo : EIATTR_SPARSE_MMA_MASK
	.align		4
.L_7636:
        /*0048*/ 	.byte	0x03, 0x50
        /*004a*/ 	.short	0x0000


	//----- nvinfo : EIATTR_MAXREG_COUNT
	.align		4
        /*004c*/ 	.byte	0x03, 0x1b
        /*004e*/ 	.short	0x00ff


	//----- nvinfo : EIATTR_EXTERNS
	.align		4
        /*0050*/ 	.byte	0x04, 0x0f
        /*0052*/ 	.short	(.L_7638 - .L_7637)


	//   ....[0]....
	.align		4
.L_7637:
        /*0054*/ 	.word	index@(__assertfail)


	//----- nvinfo : EIATTR_MERCURY_ISA_VERSION
	.align		4
.L_7638:
        /*0058*/ 	.byte	0x03, 0x5f
        /*005a*/ 	.short	0x0101


	//----- nvinfo : EIATTR_COOP_GROUP_MASK_REGIDS
	.align		4
        /*005c*/ 	.byte	0x04, 0x29
        /*005e*/ 	.short	(.L_7640 - .L_7639)


	//   ....[0]....
.L_7639:
        /*0060*/ 	.word	0xffffffff


	//   ....[1]....
        /*0064*/ 	.word	0xffffffff


	//   ....[2]....
        /*0068*/ 	.word	0xffffffff


	//   ....[3]....
        /*006c*/ 	.word	0xffffffff


	//   ....[4]....
        /*0070*/ 	.word	0xffffffff


	//   ....[5]....
        /*0074*/ 	.word	0xffffffff


	//   ....[6]....
        /*0078*/ 	.word	0xffffffff


	//   ....[7]....
        /*007c*/ 	.word	0xffffffff


	//   ....[8]....
        /*0080*/ 	.word	0xffffffff


	//   ....[9]....
        /*0084*/ 	.word	0xffffffff


	//   ....[10]....
        /*0088*/ 	.word	0xffffffff


	//   ....[11]....
        /*008c*/ 	.word	0xffffffff


	//   ....[12]....
        /*0090*/ 	.word	0x0500000f


	//   ....[13]....
        /*0094*/ 	.word	0x0500000f


	//   ....[14]....
        /*0098*/ 	.word	0x0500000f


	//   ....[15]....
        /*009c*/ 	.word	0x0500000f


	//   ....[16]....
        /*00a0*/ 	.word	0x0500000f


	//   ....[17]....
        /*00a4*/ 	.word	0x0500000f


	//   ....[18]....
        /*00a8*/ 	.word	0x0500000f


	//   ....[19]....
        /*00ac*/ 	.word	0x0500000f


	//   ....[20]....
        /*00b0*/ 	.word	0x0500000f


	//   ....[21]....
        /*00b4*/ 	.word	0x0500000f


	//   ....[22]....
        /*00b8*/ 	.word	0x0500000f


	//   ....[23]....
        /*00bc*/ 	.word	0x0500000f


	//----- nvinfo : EIATTR_COOP_GROUP_INSTR_OFFSETS
	.align		4
.L_7640:
        /*00c0*/ 	.byte	0x04, 0x28
        /*00c2*/ 	.short	(.L_7642 - .L_7641)


	//   ....[0]....
.L_7641:
        /*00c4*/ 	.word	0x00001220


	//   ....[1]....
        /*00c8*/ 	.word	0x00001250


	//   ....[2]....
        /*00cc*/ 	.word	0x00001280


	//   ....[3]....
        /*00d0*/ 	.word	0x00001290


	//   ....[4]....
        /*00d4*/ 	.word	0x000012c0


	//   ....[5]....
        /*00d8*/ 	.word	0x000012d0


	//   ....[6]....
        /*00dc*/ 	.word	0x00001430


	//   ....[7]....
        /*00e0*/ 	.word	0x00001450


	//   ....[8]....
        /*00e4*/ 	.word	0x00001470


	//   ....[9]....
        /*00e8*/ 	.word	0x00001490


	//   ....[10]....
        /*00ec*/ 	.word	0x000014b0


	//   ....[11]....
        /*00f0*/ 	.word	0x000014d0


	//   ....[12]....
        /*00f4*/ 	.word	0x00001930


	//   ....[13]....
        /*00f8*/ 	.word	0x000019b0


	//   ....[14]....
        /*00fc*/ 	.word	0x00001a10


	//   ....[15]....
        /*0100*/ 	.word	0x00001a70


	//   ....[16]....
        /*0104*/ 	.word	0x00001b30


	//   ....[17]....
        /*0108*/ 	.word	0x00001c10


	//   ....[18]....
        /*010c*/ 	.word	0x00001c80


	//   ....[19]....
        /*0110*/ 	.word	0x00001d70


	//   ....[20]....
        /*0114*/ 	.word	0x00001df0


	//   ....[21]....
        /*0118*/ 	.word	0x00001e50


	//   ....[22]....
        /*011c*/ 	.word	0x00001ed0


	//   ....[23]....
        /*0120*/ 	.word	0x00001f40


	//----- nvinfo : EIATTR_VRC_CTA_INIT_COUNT
	.align		4
.L_7642:
        /*0124*/ 	.byte	0x02, 0x4a
	.zero		1
	.zero		1


	//----- nvinfo : EIATTR_SYSCALL_OFFSETS
	.align		4
        /*0128*/ 	.byte	0x04, 0x46
        /*012a*/ 	.short	(.L_7644 - .L_7643)


	//   ....[0]....
.L_7643:
        /*012c*/ 	.word	0x000001c0


	//----- nvinfo : EIATTR_EXIT_INSTR_OFFSETS
	.align		4
.L_7644:
        /*0130*/ 	.byte	0x04, 0x1c
        /*0132*/ 	.short	(.L_7646 - .L_7645)


	//   ....[0]....
.L_7645:
        /*0134*/ 	.word	0x00000280


	//   ....[1]....
        /*0138*/ 	.word	0x000018d0


	//----- nvinfo : EIATTR_CRS_STACK_SIZE
	.align		4
.L_7646:
        /*013c*/ 	.byte	0x04, 0x1e
        /*013e*/ 	.short	(.L_7648 - .L_7647)
.L_7647:
        /*0140*/ 	.word	0x00000000


	//----- nvinfo : EIATTR_CBANK_PARAM_SIZE
	.align		4
.L_7648:
        /*0144*/ 	.byte	0x03, 0x19
        /*0146*/ 	.short	0x0098


	//----- nvinfo : EIATTR_PARAM_CBANK
	.align		4
        /*0148*/ 	.byte	0x04, 0x0a
        /*014a*/ 	.short	(.L_7650 - .L_7649)
	.align		4
.L_7649:
        /*014c*/ 	.word	index@(.nv.constant0._Z15SoftmaxWarpImplI22BroadcastScaleMaskLoadIffbLm4EiE11DirectStoreIffEfLi1ELi1ELi8ELi2ELb1EL9Algorithm0EEvT_T0_ll)
        /*0150*/ 	.short	0x0380
        /*0152*/ 	.short	0x0098


	//----- nvinfo : EIATTR_SW_WAR
	.align		4
.L_7650:
        /*0154*/ 	.byte	0x04, 0x36
        /*0156*/ 	.short	(.L_7652 - .L_7651)
.L_7651:
        /*0158*/ 	.word	0x00000008
.L_7652:


//--------------------- .nv.info._Z15SoftmaxWarpImplI22BroadcastScaleMaskLoadIffbLm4EiE11DirectStoreIffEfLi1ELi1ELi8ELi2ELb0EL9Algorithm0EEvT_T0_ll --------------------------
	.section	.nv.info._Z15SoftmaxWarpImplI22BroadcastScaleMaskLoadIffbLm4EiE11DirectStoreIffEfLi1ELi1ELi8ELi2ELb0EL9Algorithm0EEvT_T0_ll,"",@"SHT_CUDA_INFO"
	.sectionflags	@""
	.align	4


	//----- nvinfo : EIATTR_CUDA_API_VERSION
	.align		4
        /*0000*/ 	.byte	0x04, 0x37
        /*0002*/ 	.short	(.L_7654 - .L_7653)
.L_7653:
        /*0004*/ 	.word	0x00000082


	//----- nvinfo : EIATTR_KPARAM_INFO
	.align		4
.L_7654:
        /*0008*/ 	.byte	0x04, 0x17
        /*000a*/ 	.short	(.L_7656 - .L_7655)
.L_7655:
        /*000c*/ 	.word	0x00000000
        /*0010*/ 	.short	0x0003
        /*0012*/ 	.short	0x0090
        /*0014*/ 	.byte	0x00, 0xf0, 0x21, 0x00


	//----- nvinfo : EIATTR_KPARAM_INFO
	.align		4
.L_7656:
        /*0018*/ 	.byte	0x04, 0x17
        /*001a*/ 	.short	(.L_7658 - .L_7657)
.L_7657:
        /*001c*/ 	.word	0x00000000
        /*0020*/ 	.short	0x0002
        /*0022*/ 	.short	0x0088
        /*0024*/ 	.byte	0x00, 0xf0, 0x21, 0x00


	//----- nvinfo : EIATTR_KPARAM_INFO
	.align		4
.L_7658:
        /*0028*/ 	.byte	0x04, 0x17
        /*002a*/ 	.short	(.L_7660 - .L_7659)
.L_7659:
        /*002c*/ 	.word	0x00000000
        /*0030*/ 	.short	0x0001
        /*0032*/ 	.short	0x0078
        /*0034*/ 	.byte	0x00, 0xf0, 0x41, 0x00


	//----- nvinfo : EIATTR_KPARAM_INFO
	.align		4
.L_7660:
        /*0038*/ 	.byte	0x04, 0x17
        /*003a*/ 	.short	(.L_7662 - .L_7661)
.L_7661:
        /*003c*/ 	.word	0x00000000
        /*0040*/ 	.short	0x0000
        /*0042*/ 	.short	0x0000
        /*0044*/ 	.byte	0x00, 0xf0, 0xe1, 0x01


	//----- nvinfo : EIATTR_SPARSE_MMA_MASK
	.align		4
.L_7662:
        /*0048*/ 	.byte	0x03, 0x50
        /*004a*/ 	.short	0x0000


	//----- nvinfo : EIATTR_MAXREG_COUNT
	.align		4
        /*004c*/ 	.byte	0x03, 0x1b
        /*004e*/ 	.short	0x00ff


	//----- nvinfo : EIATTR_EXTERNS
	.align		4
        /*0050*/ 	.byte	0x04, 0x0f
        /*0052*/ 	.short	(.L_7664 - .L_7663)


	//   ....[0]....
	.align		4
.L_7663:
        /*0054*/ 	.word	index@(__assertfail)


	//----- nvinfo : EIATTR_MERCURY_ISA_VERSION
	.align		4
.L_7664:
        /*0058*/ 	.byte	0x03, 0x5f
        /*005a*/ 	.short	0x0101


	//----- nvinfo : EIATTR_COOP_GROUP_MASK_REGIDS
	.align		4
        /*005c*/ 	.byte	0x04, 0x29
        /*005e*/ 	.short	(.L_7666 - .L_7665)


	//   ....[0]....
.L_7665:
        /*0060*/ 	.word	0xffffffff


	//   ....[1]....
        /*0064*/ 	.word	0xffffffff


	//   ....[2]....
        /*0068*/ 	.word	0xffffffff


	//   ....[3]....
        /*006c*/ 	.word	0xffffffff


	//   ....[4]....
        /*0070*/ 	.word	0xffffffff


	//   ....[5]....
        /*0074*/ 	.word	0xffffffff


	//   ....[6]....
        /*0078*/ 	.word	0xffffffff


	//   ....[7]....
        /*007c*/ 	.word	0xffffffff


	//   ....[8]....
        /*0080*/ 	.word	0xffffffff


	//   ....[9]....
        /*0084*/ 	.word	0xffffffff


	//   ....[10]....
        /*0088*/ 	.word	0xffffffff


	//   ....[11]....
        /*008c*/ 	.word	0xffffffff


	//   ....[12]....
        /*0090*/ 	.word	0x0500000f


	//   ....[13]....
        /*0094*/ 	.word	0x0500000f


	//   ....[14]....
        /*0098*/ 	.word	0x0500000f


	//   ....[15]....
        /*009c*/ 	.word	0x0500000f


	//   ....[16]....
        /*00a0*/ 	.word	0x0500000f


	//   ....[17]....
        /*00a4*/ 	.word	0x0500000f


	//   ....[18]....
        /*00a8*/ 	.word	0x0500000f


	//   ....[19]....
        /*00ac*/ 	.word	0x0500000f


	//   ....[20]....
        /*00b0*/ 	.word	0x0500000f


	//   ....[21]....
        /*00b4*/ 	.word	0x0500000f


	//   ....[22]....
        /*00b8*/ 	.word	0x0500000f


	//   ....[23]....
        /*00bc*/ 	.word	0x0500000f


	//----- nvinfo : EIATTR_COOP_GROUP_INSTR_OFFSETS
	.align		4
.L_7666:
        /*00c0*/ 	.byte	0x04, 0x28
        /*00c2*/ 	.short	(.L_7668 - .L_7667)


	//   ....[0]....
.L_7667:
        /*00c4*/ 	.word	0x00000ea0


	//   ....[1]....
        /*00c8*/ 	.word	0x00000ed0


	//   ....[2]....
        /*00cc*/ 	.word	0x00000f00


	//   ....[3]....
        /*00d0*/ 	.word	0x00000f10


	//   ....[4]....
        /*00d4*/ 	.word	0x00000f40


	//   ....[5]....
        /*00d8*/ 	.word	0x00000f50


	//   ....[6]....
        /*00dc*/ 	.word	0x000010b0


	//   ....[7]....
        /*00e0*/ 	.word	0x000010d0


	//   ....[8]....
        /*00e4*/ 	.word	0x000010f0


	//   ....[9]....
        /*00e8*/ 	.word	0x00001110


	//   ....[10]....
        /*00ec*/ 	.word	0x00001130


	//   ....[11]....
        /*00f0*/ 	.word	0x00001150


	//   ....[12]....
        /*00f4*/ 	.word	0x00001530


	//   ....[13]....
        /*00f8*/ 	.word	0x000015b0


	//   ....[14]....
        /*00fc*/ 	.word	0x00001610


	//   ....[15]....
        /*0100*/ 	.word	0x00001670


	//   ....[16]....
        /*0104*/ 	.word	0x00001740


	//   ....[17]....
        /*0108*/ 	.word	0x00001800


	//   ....[18]....
        /*010c*/ 	.word	0x00001890


	//   ....[19]....
        /*0110*/ 	.word	0x00001970


	//   ....[20]....
        /*0114*/ 	.word	0x000019f0


	//   ....[21]....
        /*0118*/ 	.word	0x00001a50


	//   ....[22]....
        /*011c*/ 	.word	0x00001ad0


	//   ....[23]....
        /*0120*/ 	.word	0x00001b40


	//----- nvinfo : EIATTR_VRC_CTA_INIT_COUNT
	.align		4
.L_7668:
        /*0124*/ 	.byte	0x02, 0x4a
	.zero		1
	.zero		1


	//----- nvinfo : EIATTR_SYSCALL_OFFSETS
	.align		4
        /*0128*/ 	.byte	0x04, 0x46
        /*012a*/ 	.short	(.L_7670 - .L_7669)


	//   ....[0]....
.L_7669:
        /*012c*/ 	.word	0x00000190


	//----- nvinfo : EIATTR_EXIT_INSTR_OFFSETS
	.align		4
.L_7670:
        /*0130*/ 	.byte	0x04, 0x1c
        /*0132*/ 	.short	(.L_7672 - .L_7671)


	//   ....[0]....
.L_7671:
        /*0134*/ 	.word	0x00000250


	//   ....[1]....
        /*0138*/ 	.word	0x000014d0


	//----- nvinfo : EIATTR_CRS_STACK_SIZE
	.align		4
.L_7672:
        /*013c*/ 	.byte	0x04, 0x1e
        /*013e*/ 	.short	(.L_7674 - .L_7673)
.L_7673:
        /*0140*/ 	.word	0x00000000


	//----- nvinfo : EIATTR_CBANK_PARAM_SIZE
	.align		4
.L_7674:
        /*0144*/ 	.byte	0x03, 0x19
        /*0146*/ 	.short	0x0098


	//----- nvinfo : EIATTR_PARAM_CBANK
	.align		4
        /*0148*/ 	.byte	0x04, 0x0a
        /*014a*/ 	.short	(.L_7676 - .L_7675)
	.align		4
.L_7675:
        /*014c*/ 	.word	index@(.nv.constant0._Z15SoftmaxWarpImplI22BroadcastScaleMaskLoadIffbLm4EiE11DirectStoreIffEfLi1ELi1ELi8ELi2ELb0EL9Algorithm0EEvT_T0_ll)
        /*0150*/ 	.short	0x0380
        /*0152*/ 	.short	0x0098


	//----- nvinfo : EIATTR_SW_WAR
	.align		4
.L_7676:
        /*0154*/ 	.byte	0x04, 0x36
        /*0156*/ 	.short	(.L_7678 - .L_7677)
.L_7677:
        /*0158*/ 	.word	0x00000008
.L_7678:


//--------------------- .nv.info._Z15SoftmaxWarpImplI22BroadcastScaleMaskLoadIffbLm4EiE11DirectStoreIffEfLi1ELi1ELi4ELi1ELb1EL9Algorithm0EEvT_T0_ll --------------------------
	.section	.nv.info._Z15SoftmaxWarpImplI22BroadcastScaleMaskLoadIffbLm4EiE11DirectStoreIffEfLi1ELi1ELi4ELi1ELb1EL9Algorithm0EEvT_T0_ll,"",@"SHT_CUDA_INFO"
	.sectionflags	@""
	.align	4


	//----- nvinfo : EIATTR_CUDA_API_VERSION
	.align		4
        /*0000*/ 	.byte	0x04, 0x37
        /*0002*/ 	.short	(.L_7680 - .L_7679)
.L_7679:
        /*0004*/ 	.word	0x00000082


	//----- nvinfo : EIATTR_KPARAM_INFO
	.align		4
.L_7680:
        /*0008*/ 	.byte	0x04, 0x17
        /*000a*/ 	.short	(.L_7682 - .L_7681)
.L_7681:
        /*000c*/ 	.word	0x00000000
        /*0010*/ 	.short	0x0003
        /*0012*/ 	.short	0x0090
        /*0014*/ 	.byte	0x00, 0xf0, 0x21, 0x00


	//----- nvinfo : EIATTR_KPARAM_INFO
	.align		4
.L_7682:
        /*0018*/ 	.byte	0x04, 0x17
        /*001a*/ 	.short	(.L_7684 - .L_7683)
.L_7683:
        /*001c*/ 	.word	0x00000000
        /*0020*/ 	.short	0x0002
        /*0022*/ 	.short	0x0088
        /*0024*/ 	.byte	0x00, 0xf0, 0x21, 0x00


	//----- nvinfo : EIATTR_KPARAM_INFO
	.align		4
.L_7684:
        /*0028*/ 	.byte	0x04, 0x17
        /*002a*/ 	.short	(.L_7686 - .L_7685)
.L_7685:
        /*002c*/ 	.word	0x00000000
        /*0030*/ 	.short	0x0001
        /*0032*/ 	.short	0x0078
        /*0034*/ 	.byte	0x00, 0xf0, 0x41, 0x00


	//----- nvinfo : EIATTR_KPARAM_INFO
	.align		4
.L_7686:
        /*0038*/ 	.byte	0x04, 0x17
        /*003a*/ 	.short	(.L_7688 - .L_7687)
.L_7687:
        /*003c*/ 	.word	0x00000000
        /*0040*/ 	.short	0x0000
        /*0042*/ 	.short	0x0000
        /*0044*/ 	.byte	0x00, 0xf0, 0xe1, 0x01


	//----- nvinfo : EIATTR_SPARSE_MMA_MASK
	.align		4
.L_7688:
        /*0048*/ 	.byte	0x03, 0x50
        /*004a*/ 	.short	0x0000


	//----- nvinfo : EIATTR_MAXREG_COUNT
	.align		4
        /*004c*/ 	.byte	0x03, 0x1b
        /*004e*/ 	.short	0x00ff


	//----- nvinfo : EIATTR_EXTERNS
	.align		4
        /*0050*/ 	.byte	0x04, 0x0f
        /*0052*/ 	.short	(.L_7690 - .L_7689)


	//   ....[0]....
	.align		4
.L_7689:
        /*0054*/ 	.word	index@(__assertfail)


	//----- nvinfo : EIATTR_MERCURY_ISA_VERSION
	.align		4
.L_7690:
        /*0058*/ 	.byte	0x03, 0x5f
        /*005a*/ 	.short	0x0101


	//----- nvinfo : EIATTR_COOP_GROUP_MASK_REGIDS
	.align		4
        /*005c*/ 	.byte	0x04, 0x29
        /*005e*/ 	.short	(.L_7692 - .L_7691)


	//   ....[0]....
.L_7691:
        /*0060*/ 	.word	0xffffffff


	//   ....[1]....
        /*0064*/ 	.word	0xffffffff


	//   ....[2]....
        /*0068*/ 	.word	0xffffffff


	//   ....[3]....
        /*006c*/ 	.word	0xffffffff


	//   ....[4]....
        /*0070*/ 	.word	0x0500000f


	//   ....[5]....
        /*0074*/ 	.word	0x0500000f


	//   ....[6]....
        /*0078*/ 	.word	0x0500000f


	//   ....[7]....
        /*007c*/ 	.word	0x0500000f


	//----- nvinfo : EIATTR_COOP_GROUP_INSTR_OFFSETS
	.align		4
.L_7692:
        /*0080*/ 	.byte	0x04, 0x28
        /*0082*/ 	.short	(.L_7694 - .L_7693)


	//   ....[0]....
.L_7693:
        /*0084*/ 	.word	0x00000a80


	//   ....[1]....
        /*0088*/ 	.word	0x00000ac0


	//   ....[2]....
        /*008c*/ 	.word	0x00000b80


	//   ....[3]....
        /*0090*/ 	.word	0x00000ba0


	//   ....[4]....
        /*0094*/ 	.word	0x00000e30


	//   ....[5]....
        /*0098*/ 	.word	0x00000ed0


	//   ....[6]....
        /*009c*/ 	.word	0x00000fc0


	//   ....[7]....
        /*00a0*/ 	.word	0x00001020


	//----- nvinfo : EIATTR_VRC_CTA_INIT_COUNT
	.align		4
.L_7694:
        /*00a4*/ 	.byte	0x02, 0x4a
	.zero		1
	.zero		1


	//----- nvinfo : EIATTR_SYSCALL_OFFSETS
	.align		4
        /*00a8*/ 	.byte	0x04, 0x46
        /*00aa*/ 	.short	(.L_7696 - .L_7695)


	//   ....[0]....
.L_7695:
        /*00ac*/ 	.word	0x000001c0


	//----- nvinfo : EIATTR_EXIT_INSTR_OFFSETS
	.align		4
.L_7696:
        /*00b0*/ 	.byte	0x04, 0x1c
        /*00b2*/ 	.short	(.L_7698 - .L_7697)


	//   ....[0]....
.L_7697:
        /*00b4*/ 	.word	0x00000270


	//   ....[1]....
        /*00b8*/ 	.word	0x00000dd0


	//----- nvinfo : EIATTR_CRS_STACK_SIZE
	.align		4
.L_7698:
        /*00bc*/ 	.byte	0x04, 0x1e
        /*00be*/ 	.short	(.L_7700 - .L_7699)
.L_7699:
        /*00c0*/ 	.word	0x00000000


	//----- nvinfo : EIATTR_CBANK_PARAM_SIZE
	.align		4
.L_7700:
        /*00c4*/ 	.byte	0x03, 0x19
        /*00c6*/ 	.short	0x0098


	//----- nvinfo : EIATTR_PARAM_CBANK
	.align		4
        /*00c8*/ 	.byte	0x04, 0x0a
        /*00ca*/ 	.short	(.L_7702 - .L_7701)
	.align		4
.L_7701:
        /*00cc*/ 	.word	index@(.nv.constant0._Z15SoftmaxWarpImplI22BroadcastScaleMaskLoadIffbLm4EiE11DirectStoreIffEfLi1ELi1ELi4ELi1ELb1EL9Algorithm0EEvT_T0_ll)
        /*00d0*/ 	.short	0x0380
        /*00d2*/ 	.short	0x0098


	//----- nvinfo : EIATTR_SW_WAR
	.align		4
.L_7702:
        /*00d4*/ 	.byte	0x04, 0x36
        /*00d6*/ 	.short	(.L_7704 - .L_7703)
.L_7703:
        /*00d8*/ 	.word	0x00000008
.L_7704:


//--------------------- .nv.info._Z15SoftmaxWarpImplI22BroadcastScaleMaskLoadIffbLm4EiE11DirectStoreIffEfLi1ELi1ELi4ELi1ELb0EL9Algorithm0EEvT_T0_ll --------------------------
	.section	.nv.info._Z15SoftmaxWarpImplI22BroadcastScaleMaskLoadIffbLm4EiE11DirectStoreIffEfLi1ELi1ELi4ELi1ELb0EL9Algorithm0EEvT_T0_ll,"",@"SHT_CUDA_INFO"
	.sectionflags	@""
	.align	4


	//----- nvinfo : EIATTR_CUDA_API_VERSION
	.align		4
        /*0000*/ 	.byte	0x04, 0x37
        /*0002*/ 	.short	(.L_7706 - .L_7705)
.L_7705:
        /*0004*/ 	.word	0x00000082


	//----- nvinfo : EIATTR_KPARAM_INFO
	.align		4
.L_7706:
        /*0008*/ 	.byte	0x04, 0x17
        /*000a*/ 	.short	(.L_7708 - .L_7707)
.L_7707:
        /*000c*/ 	.word	0x00000000
        /*0010*/ 	.short	0x0003
        /*0012*/ 	.short	0x0090
        /*0014*/ 	.byte	0x00, 0xf0, 0x21, 0x00


	//----- nvinfo : EIATTR_KPARAM_INFO
	.align		4
.L_7708:
        /*0018*/ 	.byte	0x04, 0x17
        /*001a*/ 	.short	(.L_7710 - .L_7709)
.L_7709:
        /*001c*/ 	.word	0x00000000
        /*0020*/ 	.short	0x0002
        /*0022*/ 	.short	0x0088
        /*0024*/ 	.byte	0x00, 0xf0, 0x21, 0x00


	//----- nvinfo : EIATTR_KPARAM_INFO
	.align		4
.L_7710:
        /*0028*/ 	.byte	0x04, 0x17
        /*002a*/ 	.short	(.L_7712 - .L_7711)
.L_7711:
        /*002c*/ 	.word	0x00000000
        /*0030*/ 	.short	0x0001
        /*0032*/ 	.short	0x0078
        /*0034*/ 	.byte	0x00, 0xf0, 0x41, 0x00


	//----- nvinfo : EIATTR_KPARAM_INFO
	.align		4
.L_7712:
        /*0038*/ 	.byte	0x04, 0x17
        /*003a*/ 	.short	(.L_7714 - .L_7713)
.L_7713:
        /*003c*/ 	.word	0x00000000
        /*0040*/ 	.short	0x0000
        /*0042*/ 	.short	0x0000
        /*0044*/ 	.byte	0x00, 0xf0, 0xe1, 0x01


	//----- nvinfo : EIATTR_SPARSE_MMA_MASK
	.align		4
.L_7714:
        /*0048*/ 	.byte	0x03, 0x50
        /*004a*/ 	.short	0x0000


	//----- nvinfo : EIATTR_MAXREG_COUNT
	.align		4
        /*004c*/ 	.byte	0x03, 0x1b
        /*004e*/ 	.short	0x00ff


	//----- nvinfo : EIATTR_EXTERNS
	.align		4
        /*0050*/ 	.byte	0x04, 0x0f
        /*0052*/ 	.short	(.L_7716 - .L_7715)


	//   ....[0]....
	.align		4
.L_7715:
        /*0054*/ 	.word	index@(__assertfail)


	//----- nvinfo : EIATTR_MERCURY_ISA_VERSION
	.align		4
.L_7716:
        /*0058*/ 	.byte	0x03, 0x5f
        /*005a*/ 	.short	0x0101


	//----- nvinfo : EIATTR_COOP_GROUP_MASK_REGIDS
	.align		4
        /*005c*/ 	.byte	0x04, 0x29
        /*005e*/ 	.short	(.L_7718 - .L_7717)


	//   ....[0]....
.L_7717:
        /*0060*/ 	.word	0xffffffff


	//   ....[1]....
        /*0064*/ 	.word	0xffffffff


	//   ....[2]....
        /*0068*/ 	.word	0xffffffff


	//   ....[3]....
        /*006c*/ 	.word	0xffffffff


	//   ....[4]....
        /*0070*/ 	.word	0x0500000f


	//   ....[5]....
        /*0074*/ 	.word	0x0500000f


	//   ....[6]....
        /*0078*/ 	.word	0x0500000f


	//   ....[7]....
        /*007c*/ 	.word	0x0500000f


	//----- nvinfo : EIATTR_COOP_GROUP_INSTR_OFFSETS
	.align		4
.L_7718:
        /*0080*/ 	.byte	0x04, 0x28
        /*0082*/ 	.short	(.L_7720 - .L_7719)


	//   ....[0]....
.L_7719:
        /*0084*/ 	.word	0x000009f0


	//   ....[1]....
        /*0088*/ 	.word	0x00000a30


	//   ....[2]....
        /*008c*/ 	.word	0x00000af0


	//   ....[3]....
        /*0090*/ 	.word	0x00000b10


	//   ....[4]....
        /*0094*/ 	.word	0x00000d70


	//   ....[5]....
        /*0098*/ 	.word	0x00000e10


	//   ....[6]....
        /*009c*/ 	.word	0x00000f00


	//   ....[7]....
        /*00a0*/ 	.word	0x00000f60


	//----- nvinfo : EIATTR_VRC_CTA_INIT_COUNT
	.align		4
.L_7720:
        /*00a4*/ 	.byte	0x02, 0x4a
	.zero		1
	.zero		1


	//----- nvinfo : EIATTR_SYSCALL_OFFSETS
	.align		4
        /*00a8*/ 	.byte	0x04, 0x46
        /*00aa*/ 	.short	(.L_7722 - .L_7721)


	//   ....[0]....
.L_7721:
        /*00ac*/ 	.word	0x000001a0


	//----- nvinfo : EIATTR_EXIT_INSTR_OFFSETS
	.align		4
.L_7722:
        /*00b0*/ 	.byte	0x04, 0x1c
        /*00b2*/ 	.short	(.L_7724 - .L_7723)


	//   ....[0]....
.L_7723:
        /*00b4*/ 	.word	0x00000250


	//   ....[1]....
        /*00b8*/ 	.word	0x00000d10


	//----- nvinfo : EIATTR_CRS_STACK_SIZE
	.align		4
.L_7724:
        /*00bc*/ 	.byte	0x04, 0x1e
        /*00be*/ 	.short	(.L_7726 - .L_7725)
.L_7725:
        /*00c0*/ 	.word	0x00000000


	//----- nvinfo : EIATTR_CBANK_PARAM_SIZE
	.align		4
.L_7726:
        /*00c4*/ 	.byte	0x03, 0x19
        /*00c6*/ 	.short	0x0098


	//----- nvinfo : EIATTR_PARAM_CBANK
	.align		4
        /*00c8*/ 	.byte	0x04, 0x0a
        /*00ca*/ 	.short	(.L_7728 - .L_7727)
	.align		4
.L_7727:
        /*00cc*/ 	.word	index@(.nv.constant0._Z15SoftmaxWarpImplI22BroadcastScaleMaskLoadIffbLm4EiE11DirectStoreIffEfLi1ELi1ELi4ELi1ELb0EL9Algorithm0EEvT_T0_ll)
        /*00d0*/ 	.short	0x0380
        /*00d2*/ 	.short	0x0098


	//----- nvinfo : EIATTR_SW_WAR
	.align		4
.L_7728:
        /*00d4*/ 	.byte	0x04, 0x36
        /*00d6*/ 	.short	(.L_7730 - .L_7729)
.L_7729:
        /*00d8*/ 	.word	0x00000008
.L_7730:


//--------------------- .nv.info._Z15SoftmaxWarpImplI22BroadcastScaleMaskLoadIffbLm4EiE11DirectStoreIffEfLi1ELi1ELi4ELi2ELb1EL9Algorithm0EEvT_T0_ll --------------------------
	.section	.nv.info._Z15SoftmaxWarpImplI22BroadcastScaleMaskLoadIffbLm4EiE11DirectStoreIffEfLi1ELi1ELi4ELi2ELb1EL9Algorithm0EEvT_T0_ll,"",@"SHT_CUDA_INFO"
	.sectionflags	@""
	.align	4


	//----- nvinfo : EIATTR_CUDA_API_VERSION
	.align		4
        /*0000*/ 	.byte	0x04, 0x37
        /*0002*/ 	.short	(.L_7732 - .L_7731)
.L_7731:
        /*0004*/ 	.word	0x00000082


	//----- nvinfo : EIATTR_KPARAM_INFO
	.align		4
.L_7732:
        /*0008*/ 	.byte	0x04, 0x17
        /*000a*/ 	.short	(.L_7734 - .L_7733)
.L_7733:
        /*000c*/ 	.word	0x00000000
        /*0010*/ 	.short	0x0003
        /*0012*/ 	.short	0x0090
        /*0014*/ 	.byte	0x00, 0xf0, 0x21, 0x00


	//----- nvinfo : EIATTR_KPARAM_INFO
	.align		4
.L_7734:
        /*0018*/ 	.byte	0x04, 0x17
        /*001a*/ 	.short	(.L_7736 - .L_7735)
.L_7735:
        /*001c*/ 	.word	0x00000000
        /*0020*/ 	.short	0x0002
        /*0022*/ 	.short	0x0088
        /*0024*/ 	.byte	0x00, 0xf0, 0x21, 0x00


	//----- nvinfo : EIATTR_KPARAM_INFO
	.align		4
.L_7736:
        /*0028*/ 	.byte	0x04, 0x17
        /*002a*/ 	.short	(.L_7738 - .L_7737)
.L_7737:
        /*002c*/ 	.word	0x00000000
        /*0030*/ 	.short	0x0001
        /*0032*/ 	.short	0x0078
        /*0034*/ 	.byte	0x00, 0xf0, 0x41, 0x00


	//----- nvinfo : EIATTR_KPARAM_INFO
	.align		4
.L_7738:
        /*0038*/ 	.byte	0x04, 0x17
        /*003a*/ 	.short	(.L_7740 - .L_7739)
.L_7739:
        /*003c*/ 	.word	0x00000000
        /*0040*/ 	.short	0x0000
        /*0042*/ 	.short	0x0000
        /*0044*/ 	.byte	0x00, 0xf0, 0xe1, 0x01


	//----- nvinfo : EIATTR_SPARSE_MMA_MASK
	.align		4
.L_7740:
        /*0048*/ 	.byte	0x03, 0x50
        /*004a*/ 	.short	0x0000


	//----- nvinfo : EIATTR_MAXREG_COUNT
	.align		4
        /*004c*/ 	.byte	0x03, 0x1b
        /*004e*/ 	.short	0x00ff


	//----- nvinfo : EIATTR_EXTERNS
	.align		4
        /*0050*/ 	.byte	0x04, 0x0f
        /*0052*/ 	.short	(.L_7742 - .L_7741)


	//   ....[0]....
	.align		4
.L_7741:
        /*0054*/ 	.word	index@(__assertfail)


	//----- nvinfo : EIATTR_MERCURY_ISA_VERSION
	.align		4
.L_7742:
        /*0058*/ 	.byte	0x03, 0x5f
        /*005a*/ 	.short	0x0101


	//----- nvinfo : EIATTR_COOP_GROUP_MASK_REGIDS
	.align		4
        /*005c*/ 	.byte	0x04, 0x29
        /*005e*/ 	.short	(.L_7744 - .L_7743)


	//   ....[0]....
.L_7743:
        /*0060*/ 	.word	0xffffffff


	//   ....[1]....
        /*0064*/ 	.word	0xffffffff


	//   ....[2]....
        /*0068*/ 	.word	0xffffffff


	//   ....[3]....
        /*006c*/ 	.word	0xffffffff


	//   ....[4]....
        /*0070*/ 	.word	0xffffffff


	//   ....[5]....
        /*0074*/ 	.word	0xffffffff


	//   ....[6]....
        /*0078*/ 	.word	0xffffffff


	//   ....[7]....
        /*007c*/ 	.word	0xffffffff


	//   ....[8]....
        /*0080*/ 	.word	0x0500000f


	//   ....[9]....
        /*0084*/ 	.word	0x0500000f


	//   ....[10]....
        /*0088*/ 	.word	0x0500000f


	//   ....[11]....
        /*008c*/ 	.word	0x0500000f


	//   ....[12]....
        /*0090*/ 	.word	0x0500000f


	//   ....[13]....
        /*0094*/ 	.word	0x0500000f


	//   ....[14]....
        /*0098*/ 	.word	0x0500000f


	//   ....[15]....
        /*009c*/ 	.word	0x0500000f


	//----- nvinfo : EIATTR_COOP_GROUP_INSTR_OFFSETS
	.align		4
.L_7744:
        /*00a0*/ 	.byte	0x04, 0x28
        /*00a2*/ 	.short	(.L_7746 - .L_7745)


	//   ....[0]....
.L_7745:
        /*00a4*/ 	.word	0x00001220


	//   ....[1]....
        /*00a8*/ 	.word	0x00001240


	//   ....[2]....
        /*00ac*/ 	.word	0x00001270


	//   ....[3]....
        /*00b0*/ 	.word	0x00001280


	//   ....[4]....
        /*00b4*/ 	.word	0x000013f0


	//   ....[5]....
        /*00b8*/ 	.word	0x00001410


	//   ....[6]....
        /*00bc*/ 	.word	0x00001430


	//   ....[7]....
        /*00c0*/ 	.word	0x00001450


	//   ....[8]....
        /*00c4*/ 	.word	0x000018d0


	//   ....[9]....
        /*00c8*/ 	.word	0x00001960


	//   ....[10]....
        /*00cc*/ 	.word	0x000019c0


	//   ....[11]....
        /*00d0*/ 	.word	0x00001a70


	//   ....[12]....
        /*00d4*/ 	.word	0x00001be0


	//   ....[13]....
        /*00d8*/ 	.word	0x00001c60


	//   ....[14]....
        /*00dc*/ 	.word	0x00001cc0


	//   ....[15]....
        /*00e0*/ 	.word	0x00001d40


	//----- nvinfo : EIATTR_VRC_CTA_INIT_COUNT
	.align		4
.L_7746:
        /*00e4*/ 	.byte	0x02, 0x4a
	.zero		1
	.zero		1


	//----- nvinfo : EIATTR_SYSCALL_OFFSETS
	.align		4
        /*00e8*/ 	.byte	0x04, 0x46
        /*00ea*/ 	.short	(.L_7748 - .L_7747)


	//   ....[0]....
.L_7747:
        /*00ec*/ 	.word	0x000001c0


	//----- nvinfo : EIATTR_EXIT_INSTR_OFFSETS
	.align		4
.L_7748:
        /*00f0*/ 	.byte	0x04, 0x1c
        /*00f2*/ 	.short	(.L_7750 - .L_7749)


	//   ....[0]....
.L_7749:
        /*00f4*/ 	.word	0x00000280


	//   ....[1]....
        /*00f8*/ 	.word	0x00001870


	//----- nvinfo : EIATTR_CRS_STACK_SIZE
	.align		4
.L_7750:
        /*00fc*/ 	.byte	0x04, 0x1e
        /*00fe*/ 	.short	(.L_7752 - .L_7751)
.L_7751:
        /*0100*/ 	.word	0x00000000


	//----- nvinfo : EIATTR_CBANK_PARAM_SIZE
	.align		4
.L_7752:
        /*0104*/ 	.byte	0x03, 0x19
        /*0106*/ 	.short	0x0098


	//----- nvinfo : EIATTR_PARAM_CBANK
	.align		4
        /*0108*/ 	.byte	0x04, 0x0a
        /*010a*/ 	.short	(.L_7754 - .L_7753)
	.align		4
.L_7753:
        /*010c*/ 	.word	index@(.nv.constant0._Z15SoftmaxWarpImplI22BroadcastScaleMaskLoadIffbLm4EiE11DirectStoreIffEfLi1ELi1ELi4ELi2ELb1EL9Algorithm0EEvT_T0_ll)
        /*0110*/ 	.short	0x0380
        /*0112*/ 	.short	0x0098


	//----- nvinfo : EIATTR_SW_WAR
	.align		4
.L_7754:
        /*0114*/ 	.byte	0x04, 0x36
        /*0116*/ 	.short	(.L_7756 - .L_7755)
.L_7755:
        /*0118*/ 	.word	0x00000008
.L_7756:


//--------------------- .nv.info._Z15SoftmaxWarpImplI22BroadcastScaleMaskLoadIffbLm4EiE11DirectStoreIffEfLi1ELi1ELi4ELi2ELb0EL9Algorithm0EEvT_T0_ll --------------------------
	.section	.nv.info._Z15SoftmaxWarpImplI22BroadcastScaleMaskLoadIffbLm4EiE11DirectStoreIffEfLi1ELi1ELi4ELi2ELb0EL9Algorithm0EEvT_T0_ll,"",@"SHT_CUDA_INFO"
	.sectionflags	@""
	.align	4


	//----- nvinfo : EIATTR_CUDA_API_VERSION
	.align		4
        /*0000*/ 	.byte	0x04, 0x37
        /*0002*/ 	.short	(.L_7758 - .L_7757)
.L_7757:
        /*0004*/ 	.word	0x00000082


	//----- nvinfo : EIATTR_KPARAM_INFO
	.align		4
.L_7758:
        /*0008*/ 	.byte	0x04, 0x17
        /*000a*/ 	.short	(.L_7760 - .L_7759)
.L_7759:
        /*000c*/ 	.word	0x00000000
        /*0010*/ 	.short	0x0003
        /*0012*/ 	.short	0x0090
        /*0014*/ 	.byte	0x00, 0xf0, 0x21, 0x00


	//----- nvinfo : EIATTR_KPARAM_INFO
	.align		4
.L_7760:
        /*0018*/ 	.byte	0x04, 0x17
        /*001a*/ 	.short	(.L_7762 - .L_7761)
.L_7761:
        /*001c*/ 	.word	0x00000000
        /*0020*/ 	.short	0x0002
        /*0022*/ 	.short	0x0088
        /*0024*/ 	.byte	0x00, 0xf0, 0x21, 0x00


	//----- nvinfo : EIATTR_KPARAM_INFO
	.align		4
.L_7762:
        /*0028*/ 	.byte	0x04, 0x17
        /*002a*/ 	.short	(.L_7764 - .L_7763)
.L_7763:
        /*002c*/ 	.word	0x00000000
        /*0030*/ 	.short	0x0001
        /*0032*/ 	.short	0x0078
        /*0034*/ 	.byte	0x00, 0xf0, 0x41, 0x00


	//----- nvinfo : EIATTR_KPARAM_INFO
	.align		4
.L_7764:
        /*0038*/ 	.byte	0x04, 0x17
        /*003a*/ 	.short	(.L_7766 - .L_7765)
.L_7765:
        /*003c*/ 	.word	0x00000000
        /*0040*/ 	.short	0x0000
        /*0042*/ 	.short	0x0000
        /*0044*/ 	.byte	0x00, 0xf0, 0xe1, 0x01


	//----- nvinfo : EIATTR_SPARSE_MMA_MASK
	.align		4
.L_7766:
        /*0048*/ 	.byte	0x03, 0x50
        /*004a*/ 	.short	0x0000


	//----- nvinfo : EIATTR_MAXREG_COUNT
	.align		4
        /*004c*/ 	.byte	0x03, 0x1b
        /*004e*/ 	.short	0x00ff


	//----- nvinfo : EIATTR_EXTERNS
	.align		4
        /*0050*/ 	.byte	0x04, 0x0f
        /*0052*/ 	.short	(.L_7768 - .L_7767)


	//   ....[0]....
	.align		4
.L_7767:
        /*0054*/ 	.word	index@(__assertfail)


	//----- nvinfo : EIATTR_MERCURY_ISA_VERSION
	.align		4
.L_7768:
        /*0058*/ 	.byte	0x03, 0x5f
        /*005a*/ 	.short	0x0101


	//----- nvinfo : EIATTR_COOP_GROUP_MASK_REGIDS
	.align		4
        /*005c*/ 	.byte	0x04, 0x29
        /*005e*/ 	.short	(.L_7770 - .L_7769)


	//   ....[0]....
.L_7769:
        /*0060*/ 	.word	0xffffffff


	//   ....[1]....
        /*0064*/ 	.word	0xffffffff


	//   ....[2]....
        /*0068*/ 	.word	0xffffffff


	//   ....[3]....
        /*006c*/ 	.word	0xffffffff


	//   ....[4]....
        /*0070*/ 	.word	0xffffffff


	//   ....[5]....
        /*0074*/ 	.word	0xffffffff


	//   ....[6]....
        /*0078*/ 	.word	0xffffffff


	//   ....[7]....
        /*007c*/ 	.word	0xffffffff


	//   ....[8]....
        /*0080*/ 	.word	0x0500000f


	//   ....[9]....
        /*0084*/ 	.word	0x0500000f


	//   ....[10]....
        /*0088*/ 	.word	0x0500000f


	//   ....[11]....
        /*008c*/ 	.word	0x0500000f


	//   ....[12]....
        /*0090*/ 	.word	0x0500000f


	//   ....[13]....
        /*0094*/ 	.word	0x0500000f


	//   ....[14]....
        /*0098*/ 	.word	0x0500000f


	//   ....[15]....
        /*009c*/ 	.word	0x0500000f


	//----- nvinfo : EIATTR_COOP_GROUP_INSTR_OFFSETS
	.align		4
.L_7770:
        /*00a0*/ 	.byte	0x04, 0x28
        /*00a2*/ 	.short	(.L_7772 - .L_7771)


	//   ....[0]....
.L_7771:
        /*00a4*/ 	.word	0x00000ea0


	//   ....[1]....
        /*00a8*/ 	.word	0x00000ed0


	//   ....[2]....
        /*00ac*/ 	.word	0x00000f00


	//   ....[3]....
        /*00b0*/ 	.word	0x00000f10


	//   ....[4]....
        /*00b4*/ 	.word	0x00001070


	//   ....[5]....
        /*00b8*/ 	.word	0x00001090


	//   ....[6]....
        /*00bc*/ 	.word	0x000010b0


	//   ....[7]....
        /*00c0*/ 	.word	0x000010d0


	//   ....[8]....
        /*00c4*/ 	.word	0x00001490


	//   ....[9]....
        /*00c8*/ 	.word	0x00001530


	//   ....[10]....
        /*00cc*/ 	.word	0x00001590


	//   ....[11]....
        /*00d0*/ 	.word	0x00001630


	//   ....[12]....
        /*00d4*/ 	.word	0x00001770


	//   ....[13]....
        /*00d8*/ 	.word	0x00001810


	//   ....[14]....
        /*00dc*/ 	.word	0x00001870


	//   ....[15]....
        /*00e0*/ 	.word	0x000018f0


	//----- nvinfo : EIATTR_VRC_CTA_INIT_COUNT
	.align		4
.L_7772:
        /*00e4*/ 	.byte	0x02, 0x4a
	.zero		1
	.zero		1


	//----- nvinfo : EIATTR_SYSCALL_OFFSETS
	.align		4
        /*00e8*/ 	.byte	0x04, 0x46
        /*00ea*/ 	.short	(.L_7774 - .L_7773)


	//   ....[0]....
.L_7773:
        /*00ec*/ 	.word	0x00000190


	//----- nvinfo : EIATTR_EXIT_INSTR_OFFSETS
	.align		4
.L_7774:
        /*00f0*/ 	.byte	0x04, 0x1c
        /*00f2*/ 	.short	(.L_7776 - .L_7775)


	//   ....[0]....
.L_7775:
        /*00f4*/ 	.word	0x00000250


	//   ....[1]....
        /*00f8*/ 	.word	0x00001430


	//----- nvinfo : EIATTR_CRS_STACK_SIZE
	.align		4
.L_7776:
        /*00fc*/ 	.byte	0x04, 0x1e
        /*00fe*/ 	.short	(.L_7778 - .L_7777)
.L_7777:
        /*0100*/ 	.word	0x00000000


	//----- nvinfo : EIATTR_CBANK_PARAM_SIZE
	.align		4
.L_7778:
        /*0104*/ 	.byte	0x03, 0x19
        /*0106*/ 	.short	0x0098


	//----- nvinfo : EIATTR_PARAM_CBANK
	.align		4
        /*0108*/ 	.byte	0x04, 0x0a
        /*010a*/ 	.short	(.L_7780 - .L_7779)
	.align		4
.L_7779:
        /*010c*/ 	.word	index@(.nv.constant0._Z15SoftmaxWarpImplI22BroadcastScaleMaskLoadIffbLm4EiE11DirectStoreIffEfLi1ELi1ELi4ELi2ELb0EL9Algorithm0EEvT_T0_ll)
        /*0110*/ 	.short	0x0380
        /*0112*/ 	.short	0x0098


	//----- nvinfo : EIATTR_SW_WAR
	.align		4
.L_7780:
        /*0114*/ 	.byte	0x04, 0x36
        /*0116*/ 	.short	(.L_7782 - .L_7781)
.L_7781:
        /*0118*/ 	.word	0x00000008
.L_7782:


//--------------------- .nv.info._Z15SoftmaxWarpImplI22BroadcastScaleMaskLoadIffbLm4EiE11DirectStoreIffEfLi1ELi1ELi2ELi1ELb1EL9Algorithm0EEvT_T0_ll --------------------------
	.section	.nv.info._Z15SoftmaxWarpImplI22BroadcastScaleMaskLoadIffbLm4EiE11DirectStoreIffEfLi1ELi1ELi2ELi1ELb1EL9Algorithm0EEvT_T0_ll,"",@"SHT_CUDA_INFO"
	.sectionflags	@""
	.align	4


	//----- nvinfo : EIATTR_CUDA_API_VERSION
	.align		4
        /*0000*/ 	.byte	0x04, 0x37
        /*0002*/ 	.short	(.L_7784 - .L_7783)
.L_7783:
        /*0004*/ 	.word	0x00000082


	//----- nvinfo : EIATTR_KPARAM_INFO
	.align		4
.L_7784:
        /*0008*/ 	.byte	0x04, 0x17
        /*000a*/ 	.short	(.L_7786 - .L_7785)
.L_7785:
        /*000c*/ 	.word	0x00000000
        /*0010*/ 	.short	0x0003
        /*0012*/ 	.short	0x0090
        /*0014*/ 	.byte	0x00, 0xf0, 0x21, 0x00


	//----- nvinfo : EIATTR_KPARAM_INFO
	.align		4
.L_7786:
        /*0018*/ 	.byte	0x04, 0x17
        /*001a*/ 	.short	(.L_7788 - .L_7787)
.L_7787:
        /*001c*/ 	.word	0x00000000
        /*0020*/ 	.short	0x0002
        /*0022*/ 	.short	0x0088
        /*0024*/ 	.byte	0x00, 0xf0, 0x21, 0x00


	//----- nvinfo : EIATTR_KPARAM_INFO
	.align		4
.L_7788:
        /*0028*/ 	.byte	0x04, 0x17
        /*002a*/ 	.short	(.L_7790 - .L_7789)
.L_7789:
        /*002c*/ 	.word	0x00000000
        /*0030*/ 	.short	0x0001
        /*0032*/ 	.short	0x0078
        /*0034*/ 	.byte	0x00, 0xf0, 0x41, 0x00


	//----- nvinfo : EIATTR_KPARAM_INFO
	.align		4
.L_7790:
        /*0038*/ 	.byte	0x04, 0x17
        /*003a*/ 	.short	(.L_7792 - .L_7791)
.L_7791:
        /*003c*/ 	.word	0x00000000
        /*0040*/ 	.short	0x0000
        /*0042*/ 	.short	0x0000
        /*0044*/ 	.byte	0x00, 0xf0, 0xe1, 0x01


	//----- nvinfo : EIATTR_SPARSE_MMA_MASK
	.align		4
.L_7792:
        /*0048*/ 	.byte	0x03, 0x50
        /*004a*/ 	.short	0x0000


	//----- nvinfo : EIATTR_MAXREG_COUNT
	.align		4
        /*004c*/ 	.byte	0x03, 0x1b
        /*004e*/ 	.short	0x00ff


	//----- nvinfo : EIATTR_EXTERNS
	.align		4
        /*0050*/ 	.byte	0x04, 0x0f
        /*0052*/ 	.short	(.L_7794 - .L_7793)


	//   ....[0]....
	.align		4
.L_7793:
        /*0054*/ 	.word	index@(__assertfail)


	//----- nvinfo : EIATTR_MERCURY_ISA_VERSION
	.align		4
.L_7794:
        /*0058*/ 	.byte	0x03, 0x5f
        /*005a*/ 	.short	0x0101


	//----- nvinfo : EIATTR_COOP_GROUP_MASK_REGIDS
	.align		4
        /*005c*/ 	.byte	0x04, 0x29
        /*005e*/ 	.short	(.L_7796 - .L_7795)


	//   ....[0]....
.L_7795:
        /*0060*/ 	.word	0xffffffff


	//   ....[1]....
        /*0064*/ 	.word	0xffffffff


	//   ....[2]....
        /*0068*/ 	.word	0x0500000f


	//   ....[3]....
        /*006c*/ 	.word	0x0500000f


	//----- nvinfo : EIATTR_COOP_GROUP_INSTR_OFFSETS
	.align		4
.L_7796:
        /*0070*/ 	.byte	0x04, 0x28
        /*0072*/ 	.short	(.L_7798 - .L_7797)


	//   ....[0]....
.L_7797:
        /*0074*/ 	.word	0x00000a80


	//   ....[1]....
        /*0078*/ 	.word	0x00000b60


	//   ....[2]....
        /*007c*/ 	.word	0x00000df0


	//   ....[3]....
        /*0080*/ 	.word	0x00000f30


	//----- nvinfo : EIATTR_VRC_CTA_INIT_COUNT
	.align		4
.L_7798:
        /*0084*/ 	.byte	0x02, 0x4a
	.zero		1
	.zero		1


	//----- nvinfo : EIATTR_SYSCALL_OFFSETS
	.align		4
        /*0088*/ 	.byte	0x04, 0x46
        /*008a*/ 	.short	(.L_7800 - .L_7799)


	//   ....[0]....
.L_7799:
        /*008c*/ 	.word	0x000001c0


	//----- nvinfo : EIATTR_EXIT_INSTR_OFFSETS
	.align		4
.L_7800:
        /*0090*/ 	.byte	0x04, 0x1c
        /*0092*/ 	.short	(.L_7802 - .L_7801)


	//   ....[0]....
.L_7801:
        /*0094*/ 	.word	0x00000270


	//   ....[1]....
        /*0098*/ 	.word	0x00000d90


	//----- nvinfo : EIATTR_CRS_STACK_SIZE
	.align		4
.L_7802:
        /*009c*/ 	.byte	0x04, 0x1e
        /*009e*/ 	.short	(.L_7804 - .L_7803)
.L_7803:
        /*00a0*/ 	.word	0x00000000


	//----- nvinfo : EIATTR_CBANK_PARAM_SIZE
	.align		4
.L_7804:
        /*00a4*/ 	.byte	0x03, 0x19
        /*00a6*/ 	.short	0x0098


	//----- nvinfo : EIATTR_PARAM_CBANK
	.align		4
        /*00a8*/ 	.byte	0x04, 0x0a
        /*00aa*/ 	.short	(.L_7806 - .L_7805)
	.align		4
.L_7805:
        /*00ac*/ 	.word	index@(.nv.constant0._Z15SoftmaxWarpImplI22BroadcastScaleMaskLoadIffbLm4EiE11DirectStoreIffEfLi1ELi1ELi2ELi1ELb1EL9Algorithm0EEvT_T0_ll)
        /*00b0*/ 	.short	0x0380
        /*00b2*/ 	.short	0x0098


	//----- nvinfo : EIATTR_SW_WAR
	.align		4
.L_7806:
        /*00b4*/ 	.byte	0x04, 0x36
        /*00b6*/ 	.short	(.L_7808 - .L_7807)
.L_7807:
        /*00b8*/ 	.word	0x00000008
.L_7808:


//--------------------- .nv.info._Z15SoftmaxWarpImplI22BroadcastScaleMaskLoadIffbLm4EiE11DirectStoreIffEfLi1ELi1ELi2ELi1ELb0EL9Algorithm0EEvT_T0_ll --------------------------
	.section	.nv.info._Z15SoftmaxWarpImplI22BroadcastScaleMaskLoadIffbLm4EiE11DirectStoreIffEfLi1ELi1ELi2ELi1ELb0EL9Algorithm0EEvT_T0_ll,"",@"SHT_CUDA_INFO"
	.sectionflags	@""
	.align	4


	//----- nvinfo : EIATTR_CUDA_API_VERSION
	.align		4
        /*0000*/ 	.byte	0x04, 0x37
        /*0002*/ 	.short	(.L_7810 - .L_7809)
.L_7809:
        /*0004*/ 	.word	0x00000082


	//----- nvinfo : EIATTR_KPARAM_INFO
	.align		4
.L_7810:
        /*0008*/ 	.byte	0x04, 0x17
        /*000a*/ 	.short	(.L_7812 - .L_7811)
.L_7811:
        /*000c*/ 	.word	0x00000000
        /*0010*/ 	.short	0x0003
        /*0012*/ 	.short	0x0090
        /*0014*/ 	.byte	0x00, 0xf0, 0x21, 0x00


	//----- nvinfo : EIATTR_KPARAM_INFO
	.align		4
.L_7812:
        /*0018*/ 	.byte	0x04, 0x17
        /*001a*/ 	.short	(.L_7814 - .L_7813)
.L_7813:
        /*001c*/ 	.word	0x00000000
        /*0020*/ 	.short	0x0002
        /*0022*/ 	.short	0x0088
        /*0024*/ 	.byte	0x00, 0xf0, 0x21, 0x00


	//----- nvinfo : EIATTR_KPARAM_INFO
	.align		4
.L_7814:
        /*0028*/ 	.byte	0x04, 0x17
        /*002a*/ 	.short	(.L_7816 - .L_7815)
.L_7815:
        /*002c*/ 	.word	0x00000000
        /*0030*/ 	.short	0x0001
        /*0032*/ 	.short	0x0078
        /*0034*/ 	.byte	0x00, 0xf0, 0x41, 0x00


	//----- nvinfo : EIATTR_KPARAM_INFO
	.align		4
.L_7816:
        /*0038*/ 	.byte	0x04, 0x17
        /*003a*/ 	.short	(.L_7818 - .L_7817)
.L_7817:
        /*003c*/ 	.word	0x00000000
        /*0040*/ 	.short	0x0000
        /*0042*/ 	.short	0x0000
        /*0044*/ 	.byte	0x00, 0xf0, 0xe1, 0x01


	//----- nvinfo : EIATTR_SPARSE_MMA_MASK
	.align		4
.L_7818:
        /*0048*/ 	.byte	0x03, 0x50
        /*004a*/ 	.short	0x0000


	//----- nvinfo : EIATTR_MAXREG_COUNT
	.align		4
        /*004c*/ 	.byte	0x03, 0x1b
        /*004e*/ 	.short	0x00ff


	//----- nvinfo : EIATTR_EXTERNS
	.align		4
        /*0050*/ 	.byte	0x04, 0x0f
        /*0052*/ 	.short	(.L_7820 - .L_7819)


	//   ....[0]....
	.align		4
.L_7819:
        /*0054*/ 	.word	index@(__assertfail)


	//----- nvinfo : EIATTR_MERCURY_ISA_VERSION
	.align		4
.L_7820:
        /*0058*/ 	.byte	0x03, 0x5f
        /*005a*/ 	.short	0x0101


	//----- nvinfo : EIATTR_COOP_GROUP_MASK_REGIDS
	.align		4
        /*005c*/ 	.byte	0x04, 0x29
        /*005e*/ 	.short	(.L_7822 - .L_7821)


	//   ....[0]....
.L_7821:
        /*0060*/ 	.word	0xffffffff


	//   ....[1]....
        /*0064*/ 	.word	0xffffffff


	//   ....[2]....
        /*0068*/ 	.word	0xffffffff


	//   ....[3]....
        /*006c*/ 	.word	0xffffffff


	//   ....[4]....
        /*0070*/ 	.word	0xffffffff


	//   ....[5]....
        /*0074*/ 	.word	0xffffffff


	//   ....[6]....
        /*0078*/ 	.word	0x0500000f


	//   ....[7]....
        /*007c*/ 	.word	0x0500000f


	//   ....[8]....
        /*0080*/ 	.word	0x0500000f


	//   ....[9]....
        /*0084*/ 	.word	0x0500000f


	//   ....[10]....
        /*0088*/ 	.word	0x0500000f


	//   ....[11]....
        /*008c*/ 	.word	0x0500000f


	//----- nvinfo : EIATTR_COOP_GROUP_INSTR_OFFSETS
	.align		4
.L_7822:
        /*0090*/ 	.byte	0x04, 0x28
        /*0092*/ 	.short	(.L_7824 - .L_7823)


	//   ....[0]....
.L_7823:
        /*0094*/ 	.word	0x00000d00


	//   ....[1]....
        /*0098*/ 	.word	0x00000de0


	//   ....[2]....
        /*009c*/ 	.word	0x00001780


	//   ....[3]....
        /*00a0*/ 	.word	0x00001860


	//   ....[4]....
        /*00a4*/ 	.word	0x000020b0


	//   ....[5]....
        /*00a8*/ 	.word	0x00002190


	//   ....[6]....
        /*00ac*/ 	.word	0x00002400


	//   ....[7]....
        /*00b0*/ 	.word	0x000024e0


	//   ....[8]....
        /*00b4*/ 	.word	0x00002560


	//   ....[9]....
        /*00b8*/ 	.word	0x000026a0


	//   ....[10]....
        /*00bc*/ 	.word	0x00002720


	//   ....[11]....
        /*00c0*/ 	.word	0x00002860


	//----- nvinfo : EIATTR_VRC_CTA_INIT_COUNT
	.align		4
.L_7824:
        /*00c4*/ 	.byte	0x02, 0x4a
	.zero		1
	.zero		1


	//----- nvinfo : EIATTR_SYSCALL_OFFSETS
	.align		4
        /*00c8*/ 	.byte	0x04, 0x46
        /*00ca*/ 	.short	(.L_7826 - .L_7825)


	//   ....[0]....
.L_7825:
        /*00cc*/ 	.word	0x000001b0


	//----- nvinfo : EIATTR_EXIT_INSTR_OFFSETS
	.align		4
.L_7826:
        /*00d0*/ 	.byte	0x04, 0x1c
        /*00d2*/ 	.short	(.L_7828 - .L_7827)


	//   ....[0]....
.L_7827:
        /*00d4*/ 	.word	0x00000260


	//   ....[1]....
        /*00d8*/ 	.word	0x00001030


	//   ....[2]....
        /*00dc*/ 	.word	0x00002390


	//----- nvinfo : EIATTR_CRS_STACK_SIZE
	.align		4
.L_7828:
        /*00e0*/ 	.byte	0x04, 0x1e
        /*00e2*/ 	.short	(.L_7830 - .L_7829)
.L_7829:
        /*00e4*/ 	.word	0x00000000


	//----- nvinfo : EIATTR_CBANK_PARAM_SIZE
	.align		4
.L_7830:
        /*00e8*/ 	.byte	0x03, 0x19
        /*00ea*/ 	.short	0x0098


	//----- nvinfo : EIATTR_PARAM_CBANK
	.align		4
        /*00ec*/ 	.byte	0x04, 0x0a
        /*00ee*/ 	.short	(.L_7832 - .L_7831)
	.align		4
.L_7831:
        /*00f0*/ 	.word	index@(.nv.constant0._Z15SoftmaxWarpImplI22BroadcastScaleMaskLoadIffbLm4EiE11DirectStoreIffEfLi1ELi1ELi2ELi1ELb0EL9Algorithm0EEvT_T0_ll)
        /*00f4*/ 	.short	0x0380
        /*00f6*/ 	.short	0x0098


	//----- nvinfo : EIATTR_SW_WAR
	.align		4
.L_7832:
        /*00f8*/ 	.byte	0x04, 0x36
        /*00fa*/ 	.short	(.L_7834 - .L_7833)
.L_7833:
        /*00fc*/ 	.word	0x00000008
.L_7834:


//--------------------- .nv.info._Z15SoftmaxWarpImplI22BroadcastScaleMaskLoadIffbLm4EiE11DirectStoreIffEfLi1ELi1ELi2ELi2ELb1EL9Algorithm0EEvT_T0_ll --------------------------
	.section	.nv.info._Z15SoftmaxWarpImplI22BroadcastScaleMaskLoadIffbLm4EiE11DirectStoreIffEfLi1ELi1ELi2ELi2ELb1EL9Algorithm0EEvT_T0_ll,"",@"SHT_CUDA_INFO"
	.sectionflags	@""
	.align	4


	//----- nvinfo : EIATTR_CUDA_API_VERSION
	.align		4
        /*0000*/ 	.byte	0x04, 0x37
        /*0002*/ 	.short	(.L_7836 - .L_7835)
.L_7835:
        /*0004*/ 	.word	0x00000082


	//----- nvinfo : EIATTR_KPARAM_INFO
	.align		4
.L_7836:
        /*0008*/ 	.byte	0x04, 0x17
        /*000a*/ 	.short	(.L_7838 - .L_7837)
.L_7837:
        /*000c*/ 	.word	0x00000000
        /*0010*/ 	.short	0x0003
        /*0012*/ 	.short	0x0090
        /*0014*/ 	.byte	0x00, 0xf0, 0x21, 0x00


	//----- nvinfo : EIATTR_KPARAM_INFO
	.align		4
.L_7838:
        /*0018*/ 	.byte	0x04, 0x17
        /*001a*/ 	.short	(.L_7840 - .L_7839)
.L_7839:
        /*001c*/ 	.word	0x00000000
        /*0020*/ 	.short	0x0002
        /*0022*/ 	.short	0x0088
        /*0024*/ 	.byte	0x00, 0xf0, 0x21, 0x00


	//----- nvinfo : EIATTR_KPARAM_INFO
	.align		4
.L_7840:
        /*0028*/ 	.byte	0x04, 0x17
        /*002a*/ 	.short	(.L_7842 - .L_7841)
.L_7841:
        /*002c*/ 	.word	0x00000000
        /*0030*/ 	.short	0x0001
        /*0032*/ 	.short	0x0078
        /*0034*/ 	.byte	0x00, 0xf0, 0x41, 0x00


	//----- nvinfo : EIATTR_KPARAM_INFO
	.align		4
.L_7842:
        /*0038*/ 	.byte	0x04, 0x17
        /*003a*/ 	.short	(.L_7844 - .L_7843)
.L_7843:
        /*003c*/ 	.word	0x00000000
        /*0040*/ 	.short	0x0000
        /*0042*/ 	.short	0x0000
        /*0044*/ 	.byte	0x00, 0xf0, 0xe1, 0x01


	//----- nvinfo : EIATTR_SPARSE_MMA_MASK
	.align		4
.L_7844:
        /*0048*/ 	.byte	0x03, 0x50
        /*004a*/ 	.short	0x0000


	//----- nvinfo : EIATTR_MAXREG_COUNT
	.align		4
        /*004c*/ 	.byte	0x03, 0x1b
        /*004e*/ 	.short	0x00ff


	//----- nvinfo : EIATTR_EXTERNS
	.align		4
        /*0050*/ 	.byte	0x04, 0x0f
        /*0052*/ 	.short	(.L_7846 - .L_7845)


	//   ....[0]....
	.align		4
.L_7845:
        /*0054*/ 	.word	index@(__assertfail)


	//----- nvinfo : EIATTR_MERCURY_ISA_VERSION
	.align		4
.L_7846:
        /*0058*/ 	.byte	0x03, 0x5f
        /*005a*/ 	.short	0x0101


	//----- nvinfo : EIATTR_COOP_GROUP_MASK_REGIDS
	.align		4
        /*005c*/ 	.byte	0x04, 0x29
        /*005e*/ 	.short	(.L_7848 - .L_7847)


	//   ....[0]....
.L_7847:
        /*0060*/ 	.word	0xffffffff


	//   ....[1]....
        /*0064*/ 	.word	0xffffffff


	//   ....[2]....
        /*0068*/ 	.word	0xffffffff


	//   ....[3]....
        /*006c*/ 	.word	0xffffffff


	//   ....[4]....
        /*0070*/ 	.word	0x0500000f


	//   ....[5]....
        /*0074*/ 	.word	0x0500000f


	//   ....[6]....
        /*0078*/ 	.word	0x0500000f


	//   ....[7]....
        /*007c*/ 	.word	0x0500000f


	//----- nvinfo : EIATTR_COOP_GROUP_INSTR_OFFSETS
	.align		4
.L_7848:
        /*0080*/ 	.byte	0x04, 0x28
        /*0082*/ 	.short	(.L_7850 - .L_7849)


	//   ....[0]....
.L_7849:
        /*0084*/ 	.word	0x00001220


	//   ....[1]....
        /*0088*/ 	.word	0x00001250


	//   ....[2]....
        /*008c*/ 	.word	0x000013b0


	//   ....[3]....
        /*0090*/ 	.word	0x000013d0


	//   ....[4]....
        /*0094*/ 	.word	0x00001830


	//   ....[5]....
        /*0098*/ 	.word	0x000018d0


	//   ....[6]....
        /*009c*/ 	.word	0x00001a70


	//   ....[7]....
        /*00a0*/ 	.word	0x00001ae0


	//----- nvinfo : EIATTR_VRC_CTA_INIT_COUNT
	.align		4
.L_7850:
        /*00a4*/ 	.byte	0x02, 0x4a
	.zero		1
	.zero		1


	//----- nvinfo : EIATTR_SYSCALL_OFFSETS
	.align		4
        /*00a8*/ 	.byte	0x04, 0x46
        /*00aa*/ 	.short	(.L_7852 - .L_7851)


	//   ....[0]....
.L_7851:
        /*00ac*/ 	.word	0x000001c0


	//----- nvinfo : EIATTR_EXIT_INSTR_OFFSETS
	.align		4
.L_7852:
        /*00b0*/ 	.byte	0x04, 0x1c
        /*00b2*/ 	.short	(.L_7854 - .L_7853)


	//   ....[0]....
.L_7853:
        /*00b4*/ 	.word	0x00000280


	//   ....[1]....
        /*00b8*/ 	.word	0x000017c0


	//----- nvinfo : EIATTR_CRS_STACK_SIZE
	.align		4
.L_7854:
        /*00bc*/ 	.byte	0x04, 0x1e
        /*00be*/ 	.short	(.L_7856 - .L_7855)
.L_7855:
        /*00c0*/ 	.word	0x00000000


	//----- nvinfo : EIATTR_CBANK_PARAM_SIZE
	.align		4
.L_7856:
        /*00c4*/ 	.byte	0x03, 0x19
        /*00c6*/ 	.short	0x0098


	//----- nvinfo : EIATTR_PARAM_CBANK
	.align		4
        /*00c8*/ 	.byte	0x04, 0x0a
        /*00ca*/ 	.short	(.L_7858 - .L_7857)
	.align		4
.L_7857:
        /*00cc*/ 	.word	index@(.nv.constant0._Z15SoftmaxWarpImplI22BroadcastScaleMaskLoadIffbLm4EiE11DirectStoreIffEfLi1ELi1ELi2ELi2ELb1EL9Algorithm0EEvT_T0_ll)
        /*00d0*/ 	.short	0x0380
        /*00d2*/ 	.short	0x0098


	//----- nvinfo : EIATTR_SW_WAR
	.align		4
.L_7858:
        /*00d4*/ 	.byte	0x04, 0x36
        /*00d6*/ 	.short	(.L_7860 - .L_7859)
.L_7859:
        /*00d8*/ 	.word	0x00000008
.L_7860:


//--------------------- .nv.info._Z15SoftmaxWarpImplI22BroadcastScaleMaskLoadIffbLm4EiE11DirectStoreIffEfLi1ELi1ELi2ELi2ELb0EL9Algorithm0EEvT_T0_ll --------------------------
	.section	.nv.info._Z15SoftmaxWarpImplI22BroadcastScaleMaskLoadIffbLm4EiE11DirectStoreIffEfLi1ELi1ELi2ELi2ELb0EL9Algorithm0EEvT_T0_ll,"",@"SHT_CUDA_INFO"
	.sectionflags	@""
	.align	4


	//----- nvinfo : EIATTR_CUDA_API_VERSION
	.align		4
        /*0000*/ 	.byte	0x04, 0x37
        /*0002*/ 	.short	(.L_7862 - .L_7861)
.L_7861:
        /*0004*/ 	.word	0x00000082


	//----- nvinfo : EIATTR_KPARAM_INFO
	.align		4
.L_7862:
        /*0008*/ 	.byte	0x04, 0x17
        /*000a*/ 	.short	(.L_7864 - .L_7863)
.L_7863:
        /*000c*/ 	.word	0x00000000
        /*0010*/ 	.short	0x0003
        /*0012*/ 	.short	0x0090
        /*0014*/ 	.byte	0x00, 0xf0, 0x21, 0x00


	//----- nvinfo : EIATTR_KPARAM_INFO
	.align		4
.L_7864:
        /*0018*/ 	.byte	0x04, 0x17
        /*001a*/ 	.short	(.L_7866 - .L_7865)
.L_7865:
        /*001c*/ 	.word	0x00000000
        /*0020*/ 	.short	0x0002
        /*0022*/ 	.short	0x0088
        /*0024*/ 	.byte	0x00, 0xf0, 0x21, 0x00


	//----- nvinfo : EIATTR_KPARAM_INFO
	.align		4
.L_7866:
        /*0028*/ 	.byte	0x04, 0x17
        /*002a*/ 	.short	(.L_7868 - .L_7867)
.L_7867:
        /*002c*/ 	.word	0x00000000
        /*0030*/ 	.short	0x0001
        /*0032*/ 	.short	0x0078
        /*0034*/ 	.byte	0x00, 0xf0, 0x41, 0x00


	//----- nvinfo : EIATTR_KPARAM_INFO
	.align		4
.L_7868:
        /*0038*/ 	.byte	0x04, 0x17
        /*003a*/ 	.short	(.L_7870 - .L_7869)
.L_7869:
        /*003c*/ 	.word	0x00000000
        /*0040*/ 	.short	0x0000
        /*0042*/ 	.short	0x0000
        /*0044*/ 	.byte	0x00, 0xf0, 0xe1, 0x01


	//----- nvinfo : EIATTR_SPARSE_MMA_MASK
	.align		4
.L_7870:
        /*0048*/ 	.byte	0x03, 0x50
        /*004a*/ 	.short	0x0000


	//----- nvinfo : EIATTR_MAXREG_COUNT
	.align		4
        /*004c*/ 	.byte	0x03, 0x1b
        /*004e*/ 	.short	0x00ff


	//----- nvinfo : EIATTR_EXTERNS
	.align		4
        /*0050*/ 	.byte	0x04, 0x0f
        /*0052*/ 	.short	(.L_7872 - .L_7871)


	//   ....[0]....
	.align		4
.L_7871:
        /*0054*/ 	.word	index@(__assertfail)


	//----- nvinfo : EIATTR_MERCURY_ISA_VERSION
	.align		4
.L_7872:
        /*0058*/ 	.byte	0x03, 0x5f
        /*005a*/ 	.short	0x0101


	//----- nvinfo : EIATTR_COOP_GROUP_MASK_REGIDS
	.align		4
        /*005c*/ 	.byte	0x04, 0x29
        /*005e*/ 	.short	(.L_7874 - .L_7873)


	//   ....[0]....
.L_7873:
        /*0060*/ 	.word	0xffffffff


	//   ....[1]....
        /*0064*/ 	.word	0xffffffff


	//   ....[2]....
        /*0068*/ 	.word	0xffffffff


	//   ....[3]....
        /*006c*/ 	.word	0xffffffff


	//   ....[4]....
        /*0070*/ 	.word	0x0500000f


	//   ....[5]....
        /*0074*/ 	.word	0x0500000f


	//   ....[6]....
        /*0078*/ 	.word	0x0500000f


	//   ....[7]....
        /*007c*/ 	.word	0x0500000f


	//----- nvinfo : EIATTR_COOP_GROUP_INSTR_OFFSETS
	.align		4
.L_7874:
        /*0080*/ 	.byte	0x04, 0x28
        /*0082*/ 	.short	(.L_7876 - .L_7875)


	//   ....[0]....
.L_7875:
        /*0084*/ 	.word	0x00000ea0


	//   ....[1]....
        /*0088*/ 	.word	0x00000ed0


	//   ....[2]....
        /*008c*/ 	.word	0x00001030


	//   ....[3]....
        /*0090*/ 	.word	0x00001050


	//   ....[4]....
        /*0094*/ 	.word	0x00001420


	//   ....[5]....
        /*0098*/ 	.word	0x000014c0


	//   ....[6]....
        /*009c*/ 	.word	0x00001660


	//   ....[7]....
        /*00a0*/ 	.word	0x000016c0


	//----- nvinfo : EIATTR_VRC_CTA_INIT_COUNT
	.align		4
.L_7876:
        /*00a4*/ 	.byte	0x02, 0x4a
	.zero		1
	.zero		1


	//----- nvinfo : EIATTR_SYSCALL_OFFSETS
	.align		4
        /*00a8*/ 	.byte	0x04, 0x46
        /*00aa*/ 	.short	(.L_7878 - .L_7877)


	//   ....[0]....
.L_7877:
        /*00ac*/ 	.word	0x00000190


	//----- nvinfo : EIATTR_EXIT_INSTR_OFFSETS
	.align		4
.L_7878:
        /*00b0*/ 	.byte	0x04, 0x1c
        /*00b2*/ 	.short	(.L_7880 - .L_7879)


	//   ....[0]....
.L_7879:
        /*00b4*/ 	.word	0x00000250


	//   ....[1]....
        /*00b8*/ 	.word	0x000013b0


	//----- nvinfo : EIATTR_CRS_STACK_SIZE
	.align		4
.L_7880:
        /*00bc*/ 	.byte	0x04, 0x1e
        /*00be*/ 	.short	(.L_7882 - .L_7881)
.L_7881:
        /*00c0*/ 	.word	0x00000000


	//----- nvinfo : EIATTR_CBANK_PARAM_SIZE
	.align		4
.L_7882:
        /*00c4*/ 	.byte	0x03, 0x19
        /*00c6*/ 	.short	0x0098


	//----- nvinfo : EIATTR_PARAM_CBANK
	.align		4
        /*00c8*/ 	.byte	0x04, 0x0a
        /*00ca*/ 	.short	(.L_7884 - .L_7883)
	.align		4
.L_7883:
        /*00cc*/ 	.word	index@(.nv.constant0._Z15SoftmaxWarpImplI22BroadcastScaleMaskLoadIffbLm4EiE11DirectStoreIffEfLi1ELi1ELi2ELi2ELb0EL9Algorithm0EEvT_T0_ll)
        /*00d0*/ 	.short	0x0380
        /*00d2*/ 	.short	0x0098


	//----- nvinfo : EIATTR_SW_WAR
	.align		4
.L_7884:
        /*00d4*/ 	.byte	0x04, 0x36
        /*00d6*/ 	.short	(.L_7886 - .L_7885)
.L_7885:
        /*00d8*/ 	.word	0x00000008
.L_7886:


//--------------------- .nv.info._Z15SoftmaxWarpImplI22BroadcastScaleMaskLoadIffbLm4EiE11DirectStoreIffEfLi1ELi1ELi1ELi1ELb1EL9Algorithm0EEvT_T0_ll --------------------------
	.section	.nv.info._Z15SoftmaxWarpImplI22BroadcastScaleMaskLoadIffbLm4EiE11DirectStoreIffEfLi1ELi1ELi1ELi1ELb1EL9Algorithm0EEvT_T0_ll,"",@"SHT_CUDA_INFO"
	.sectionflags	@""
	.align	4


	//----- nvinfo : EIATTR_CUDA_API_VERSION
	.align		4
        /*0000*/ 	.byte	0x04, 0x37
        /*0002*/ 	.short	(.L_7888 - .L_7887)
.L_7887:
        /*0004*/ 	.word	0x00000082


	//----- nvinfo : EIATTR_KPARAM_INFO
	.align		4
.L_7888:
        /*0008*/ 	.byte	0x04, 0x17
        /*000a*/ 	.short	(.L_7890 - .L_7889)
.L_7889:
        /*000c*/ 	.word	0x00000000
        /*0010*/ 	.short	0x0003
        /*0012*/ 	.short	0x0090
        /*0014*/ 	.byte	0x00, 0xf0, 0x21, 0x00


	//----- nvinfo : EIATTR_KPARAM_INFO
	.align		4
.L_7890:
        /*0018*/ 	.byte	0x04, 0x17
        /*001a*/ 	.short	(.L_7892 - .L_7891)
.L_7891:
        /*001c*/ 	.word	0x00000000
        /*0020*/ 	.short	0x0002
        /*0022*/ 	.short	0x0088
        /*0024*/ 	.byte	0x00, 0xf0, 0x21, 0x00


	//----- nvinfo : EIATTR_KPARAM_INFO
	.align		4
.L_7892:
        /*0028*/ 	.byte	0x04, 0x17
        /*002a*/ 	.short	(.L_7894 - .L_7893)
.L_7893:
        /*002c*/ 	.word	0x00000000
        /*0030*/ 	.short	0x0001
        /*0032*/ 	.short	0x0078
        /*0034*/ 	.byte	0x00, 0xf0, 0x41, 0x00


	//----- nvinfo : EIATTR_KPARAM_INFO
	.align		4
.L_7894:
        /*0038*/ 	.byte	0x04, 0x17
        /*003a*/ 	.short	(.L_7896 - .L_7895)
.L_7895:
        /*003c*/ 	.word	0x00000000
        /*0040*/ 	.short	0x0000
        /*0042*/ 	.short	0x0000
        /*0044*/ 	.byte	0x00, 0xf0, 0xe1, 0x01


	//----- nvinfo : EIATTR_SPARSE_MMA_MASK
	.align		4
.L_7896:
        /*0048*/ 	.byte	0x03, 0x50
        /*004a*/ 	.short	0x0000


	//----- nvinfo : EIATTR_MAXREG_COUNT
	.align		4
        /*004c*/ 	.byte	0x03, 0x1b
        /*004e*/ 	.short	0x00ff


	//----- nvinfo : EIATTR_EXTERNS
	.align		4
        /*0050*/ 	.byte	0x04, 0x0f
        /*0052*/ 	.short	(.L_7898 - .L_7897)


	//   ....[0]....
	.align		4
.L_7897:
        /*0054*/ 	.word	index@(__assertfail)


	//----- nvinfo : EIATTR_MERCURY_ISA_VERSION
	.align		4
.L_7898:
        /*0058*/ 	.byte	0x03, 0x5f
        /*005a*/ 	.short	0x0101


	//----- nvinfo : EIATTR_VRC_CTA_INIT_COUNT
	.align		4
        /*005c*/ 	.byte	0x02, 0x4a
	.zero		1
	.zero		1


	//----- nvinfo : EIATTR_SYSCALL_OFFSETS
	.align		4
        /*0060*/ 	.byte	0x04, 0x46
        /*0062*/ 	.short	(.L_7900 - .L_7899)


	//   ....[0]....
.L_7899:
        /*0064*/ 	.word	0x000001c0


	//----- nvinfo : EIATTR_EXIT_INSTR_OFFSETS
	.align		4
.L_7900:
        /*0068*/ 	.byte	0x04, 0x1c
        /*006a*/ 	.short	(.L_7902 - .L_7901)


	//   ....[0]....
.L_7901:
        /*006c*/ 	.word	0x00000270


	//   ....[1]....
        /*0070*/ 	.word	0x000010d0


	//   ....[2]....
        /*0074*/ 	.word	0x00002530


	//----- nvinfo : EIATTR_CRS_STACK_SIZE
	.align		4
.L_7902:
        /*0078*/ 	.byte	0x04, 0x1e
        /*007a*/ 	.short	(.L_7904 - .L_7903)
.L_7903:
        /*007c*/ 	.word	0x00000000


	//----- nvinfo : EIATTR_CBANK_PARAM_SIZE
	.align		4
.L_7904:
        /*0080*/ 	.byte	0x03, 0x19
        /*0082*/ 	.short	0x0098


	//----- nvinfo : EIATTR_PARAM_CBANK
	.align		4
        /*0084*/ 	.byte	0x04, 0x0a
        /*0086*/ 	.short	(.L_7906 - .L_7905)
	.align		4
.L_7905:
        /*0088*/ 	.word	index@(.nv.constant0._Z15SoftmaxWarpImplI22BroadcastScaleMaskLoadIffbLm4EiE11DirectStoreIffEfLi1ELi1ELi1ELi1ELb1EL9Algorithm0EEvT_T0_ll)
        /*008c*/ 	.short	0x0380
        /*008e*/ 	.short	0x0098


	//----- nvinfo : EIATTR_SW_WAR
	.align		4
.L_7906:
        /*0090*/ 	.byte	0x04, 0x36
        /*0092*/ 	.short	(.L_7908 - .L_7907)
.L_7907:
        /*0094*/ 	.word	0x00000008
.L_7908:


//--------------------- .nv.info._Z15SoftmaxWarpImplI22BroadcastScaleMaskLoadIffbLm4EiE11DirectStoreIffEfLi1ELi1ELi1ELi1ELb0EL9Algorithm0EEvT_T0_ll --------------------------
	.section	.nv.info._Z15SoftmaxWarpImplI22BroadcastScaleMaskLoadIffbLm4EiE11DirectStoreIffEfLi1ELi1ELi1ELi1ELb0EL9Algorithm0EEvT_T0_ll,"",@"SHT_CUDA_INFO"
	.sectionflags	@""
	.align	4


	//----- nvinfo : EIATTR_CUDA_API_VERSION
	.align		4
        /*0000*/ 	.byte	0x04, 0x37
        /*0002*/ 	.short	(.L_7910 - .L_7909)
.L_7909:
        /*0004*/ 	.word	0x00000082


	//----- nvinfo : EIATTR_KPARAM_INFO
	.align		4
.L_7910:
        /*0008*/ 	.byte	0x04, 0x17
        /*000a*/ 	.short	(.L_7912 - .L_7911)
.L_7911:
        /*000c*/ 	.word	0x00000000
        /*0010*/ 	.short	0x0003
        /*0012*/ 	.short	0x0090
        /*0014*/ 	.byte	0x00, 0xf0, 0x21, 0x00


	//----- nvinfo : EIATTR_KPARAM_INFO
	.align		4
.L_7912:
        /*0018*/ 	.byte	0x04, 0x17
        /*001a*/ 	.short	(.L_7914 - .L_7913)
.L_7913:
        /*001c*/ 	.word	0x00000000
        /*0020*/ 	.short	0x0002
        /*0022*/ 	.short	0x0088
        /*0024*/ 	.byte	0x00, 0xf0, 0x21, 0x00


	//----- nvinfo : EIATTR_KPARAM_INFO
	.align		4
.L_7914:
        /*0028*/ 	.byte	0x04, 0x17
        /*002a*/ 	.short	(.L_7916 - .L_7915)
.L_7915:
        /*002c*/ 	.word	0x00000000
        /*0030*/ 	.short	0x0001
        /*0032*/ 	.short	0x0078
        /*0034*/ 	.byte	0x00, 0xf0, 0x41, 0x00


	//----- nvinfo : EIATTR_KPARAM_INFO
	.align		4
.L_7916:
        /*0038*/ 	.byte	0x04, 0x17
        /*003a*/ 	.short	(.L_7918 - .L_7917)
.L_7917:
        /*003c*/ 	.word	0x00000000
        /*0040*/ 	.short	0x0000
        /*0042*/ 	.short	0x0000
        /*0044*/ 	.byte	0x00, 0xf0, 0xe1, 0x01


	//----- nvinfo : EIATTR_SPARSE_MMA_MASK
	.align		4
.L_7918:
        /*0048*/ 	.byte	0x03, 0x50
        /*004a*/ 	.short	0x0000


	//----- nvinfo : EIATTR_MAXREG_COUNT
	.align		4
        /*004c*/ 	.byte	0x03, 0x1b
        /*004e*/ 	.short	0x00ff


	//----- nvinfo : EIATTR_EXTERNS
	.align		4
        /*0050*/ 	.byte	0x04, 0x0f
        /*0052*/ 	.short	(.L_7920 - .L_7919)


	//   ....[0]....
	.align		4
.L_7919:
        /*0054*/ 	.word	index@(__assertfail)


	//----- nvinfo : EIATTR_MERCURY_ISA_VERSION
	.align		4
.L_7920:
        /*0058*/ 	.byte	0x03, 0x5f
        /*005a*/ 	.short	0x0101


	//----- nvinfo : EIATTR_VRC_CTA_INIT_COUNT
	.align		4
        /*005c*/ 	.byte	0x02, 0x4a
	.zero		1
	.zero		1


	//----- nvinfo : EIATTR_SYSCALL_OFFSETS
	.align		4
        /*0060*/ 	.byte	0x04, 0x46
        /*0062*/ 	.short	(.L_7922 - .L_7921)


	//   ....[0]....
.L_7921:
        /*0064*/ 	.word	0x000001b0


	//----- nvinfo : EIATTR_EXIT_INSTR_OFFSETS
	.align		4
.L_7922:
        /*0068*/ 	.byte	0x04, 0x1c
        /*006a*/ 	.short	(.L_7924 - .L_7923)


	//   ....[0]....
.L_7923:
        /*006c*/ 	.word	0x00000260


	//   ....[1]....
        /*0070*/ 	.word	0x00000fe0


	//   ....[2]....
        /*0074*/ 	.word	0x00002270


	//----- nvinfo : EIATTR_CRS_STACK_SIZE
	.align		4
.L_7924:
        /*0078*/ 	.byte	0x04, 0x1e
        /*007a*/ 	.short	(.L_7926 - .L_7925)
.L_7925:
        /*007c*/ 	.word	0x00000000


	//----- nvinfo : EIATTR_CBANK_PARAM_SIZE
	.align		4
.L_7926:
        /*0080*/ 	.byte	0x03, 0x19
        /*0082*/ 	.short	0x0098


	//----- nvinfo : EIATTR_PARAM_CBANK
	.align		4
        /*0084*/ 	.byte	0x04, 0x0a
        /*0086*/ 	.short	(.L_7928 - .L_7927)
	.align		4
.L_7927:
        /*0088*/ 	.word	index@(.nv.constant0._Z15SoftmaxWarpImplI22BroadcastScaleMaskLoadIffbLm4EiE11DirectStoreIffEfLi1ELi1ELi1ELi1ELb0EL9Algorithm0EEvT_T0_ll)
        /*008c*/ 	.short	0x0380
        /*008e*/ 	.short	0x0098


	//----- nvinfo : EIATTR_SW_WAR
	.align		4
.L_7928:
        /*0090*/ 	.byte	0x04, 0x36
        /*0092*/ 	.short	(.L_7930 - .L_7929)
.L_7929:
        /*0094*/ 	.word	0x00000008
.L_7930:


//--------------------- .nv.info._Z15SoftmaxWarpImplI22BroadcastScaleMaskLoadIffbLm4EiE11DirectStoreIffEfLi1ELi1ELi1ELi2ELb1EL9Algorithm0EEvT_T0_ll --------------------------
	.section	.nv.info._Z15SoftmaxWarpImplI22BroadcastScaleMaskLoadIffbLm4EiE11DirectStoreIffEfLi1ELi1ELi1ELi2ELb1EL9Algorithm0EEvT_T0_ll,"",@"SHT_CUDA_INFO"
	.sectionflags	@""
	.align	4


	//----- nvinfo : EIATTR_CUDA_API_VERSION
	.align		4
        /*0000*/ 	.byte	0x04, 0x37
        /*0002*/ 	.short	(.L_7932 - .L_7931)
.L_7931:
        /*0004*/ 	.word	0x00000082


	//----- nvinfo : EIATTR_KPARAM_INFO
	.align		4
.L_7932:
        /*0008*/ 	.byte	0x04, 0x17
        /*000a*/ 	.short	(.L_7934 - .L_7933)
.L_7933:
        /*000c*/ 	.word	0x00000000
        /*0010*/ 	.short	0x0003
        /*0012*/ 	.short	0x0090
        /*0014*/ 	.byte	0x00, 0xf0, 0x21, 0x00


	//----- nvinfo : EIATTR_KPARAM_INFO
	.align		4
.L_7934:
        /*0018*/ 	.byte	0x04, 0x17
        /*001a*/ 	.short	(.L_7936 - .L_7935)
.L_7935:
        /*001c*/ 	.word	0x00000000
        /*0020*/ 	.short	0x0002
        /*0022*/ 	.short	0x0088
        /*0024*/ 	.byte	0x00, 0xf0, 0x21, 0x00


	//----- nvinfo : EIATTR_KPARAM_INFO
	.align		4
.L_7936:
        /*0028*/ 	.byte	0x04, 0x17
        /*002a*/ 	.short	(.L_7938 - .L_7937)
.L_7937:
        /*002c*/ 	.word	0x00000000
        /*0030*/ 	.short	0x0001
        /*0032*/ 	.short	0x0078
        /*0034*/ 	.byte	0x00, 0xf0, 0x41, 0x00


	//----- nvinfo : EIATTR_KPARAM_INFO
	.align		4
.L_7938:
        /*0038*/ 	.byte	0x04, 0x17
        /*003a*/ 	.short	(.L_7940 - .L_7939)
.L_7939:
        /*003c*/ 	.word	0x00000000
        /*0040*/ 	.short	0x0000
        /*0042*/ 	.short	0x0000
        /*0044*/ 	.byte	0x00, 0xf0, 0xe1, 0x01


	//----- nvinfo : EIATTR_SPARSE_MMA_MASK
	.align		4
.L_7940:
        /*0048*/ 	.byte	0x03, 0x50
        /*004a*/ 	.short	0x0000


	//----- nvinfo : EIATTR_MAXREG_COUNT
	.align		4
        /*004c*/ 	.byte	0x03, 0x1b
        /*004e*/ 	.short	0x00ff


	//----- nvinfo : EIATTR_EXTERNS
	.align		4
        /*0050*/ 	.byte	0x04, 0x0f
        /*0052*/ 	.short	(.L_7942 - .L_7941)


	//   ....[0]....
	.align		4
.L_7941:
        /*0054*/ 	.word	index@(__assertfail)


	//----- nvinfo : EIATTR_MERCURY_ISA_VERSION
	.align		4
.L_7942:
        /*0058*/ 	.byte	0x03, 0x5f
        /*005a*/ 	.short	0x0101


	//----- nvinfo : EIATTR_VRC_CTA_INIT_COUNT
	.align		4
        /*005c*/ 	.byte	0x02, 0x4a
	.zero		1
	.zero		1


	//----- nvinfo : EIATTR_SYSCALL_OFFSETS
	.align		4
        /*0060*/ 	.byte	0x04, 0x46
        /*0062*/ 	.short	(.L_7944 - .L_7943)


	//   ....[0]....
.L_7943:
        /*0064*/ 	.word	0x000001c0


	//----- nvinfo : EIATTR_EXIT_INSTR_OFFSETS
	.align		4
.L_7944:
        /*0068*/ 	.byte	0x04, 0x1c
        /*006a*/ 	.short	(.L_7946 - .L_7945)


	//   ....[0]....
.L_7945:
        /*006c*/ 	.word	0x00000280


	//   ....[1]....
        /*0070*/ 	.word	0x00001730


	//----- nvinfo : EIATTR_CRS_STACK_SIZE
	.align		4
.L_7946:
        /*0074*/ 	.byte	0x04, 0x1e
        /*0076*/ 	.short	(.L_7948 - .L_7947)
.L_7947:
        /*0078*/ 	.word	0x00000000


	//----- nvinfo : EIATTR_CBANK_PARAM_SIZE
	.align		4
.L_7948:
        /*007c*/ 	.byte	0x03, 0x19
        /*007e*/ 	.short	0x0098


	//----- nvinfo : EIATTR_PARAM_CBANK
	.align		4
        /*0080*/ 	.byte	0x04, 0x0a
        /*0082*/ 	.short	(.L_7950 - .L_7949)
	.align		4
.L_7949:
        /*0084*/ 	.word	index@(.nv.constant0._Z15SoftmaxWarpImplI22BroadcastScaleMaskLoadIffbLm4EiE11DirectStoreIffEfLi1ELi1ELi1ELi2ELb1EL9Algorithm0EEvT_T0_ll)
        /*0088*/ 	.short	0x0380
        /*008a*/ 	.short	0x0098


	//----- nvinfo : EIATTR_SW_WAR
	.align		4
.L_7950:
        /*008c*/ 	.byte	0x04, 0x36
        /*008e*/ 	.short	(.L_7952 - .L_7951)
.L_7951:
        /*0090*/ 	.word	0x00000008
.L_7952:


//--------------------- .nv.info._Z15SoftmaxWarpImplI22BroadcastScaleMaskLoadIffbLm4EiE11DirectStoreIffEfLi1ELi1ELi1ELi2ELb0EL9Algorithm0EEvT_T0_ll --------------------------
	.section	.nv.info._Z15SoftmaxWarpImplI22BroadcastScaleMaskLoadIffbLm4EiE11DirectStoreIffEfLi1ELi1ELi1ELi2ELb0EL9Algorithm0EEvT_T0_ll,"",@"SHT_CUDA_INFO"
	.sectionflags	@""
	.align	4


	//----- nvinfo : EIATTR_CUDA_API_VERSION
	.align		4
        /*0000*/ 	.byte	0x04, 0x37
        /*0002*/ 	.short	(.L_7954 - .L_7953)
.L_7953:
        /*0004*/ 	.word	0x00000082


	//----- nvinfo : EIATTR_KPARAM_INFO
	.align		4
.L_7954:
        /*0008*/ 	.byte	0x04, 0x17
        /*000a*/ 	.short	(.L_7956 - .L_7955)
.L_7955:
        /*000c*/ 	.word	0x00000000
        /*0010*/ 	.short	0x0003
        /*0012*/ 	.short	0x0090
        /*0014*/ 	.byte	0x00, 0xf0, 0x21, 0x00


	//----- nvinfo : EIATTR_KPARAM_INFO
	.align		4
.L_7956:
        /*0018*/ 	.byte	0x04, 0x17
        /*001a*/ 	.short	(.L_7958 - .L_7957)
.L_7957:
        /*001c*/ 	.word	0x00000000
        /*0020*/ 	.short	0x0002
        /*0022*/ 	.short	0x0088
        /*0024*/ 	.byte	0x00, 0xf0, 0x21, 0x00


	//----- nvinfo : EIATTR_KPARAM_INFO
	.align		4
.L_7958:
        /*0028*/ 	.byte	0x04, 0x17
        /*002a*/ 	.short	(.L_7960 - .L_7959)
.L_7959:
        /*002c*/ 	.word	0x00000000
        /*0030*/ 	.short	0x0001
        /*0032*/ 	.short	0x0078
        /*0034*/ 	.byte	0x00, 0xf0, 0x41, 0x00


	//----- nvinfo : EIATTR_KPARAM_INFO
	.align		4
.L_7960:
        /*0038*/ 	.byte	0x04, 0x17
        /*003a*/ 	.short	(.L_7962 - .L_7961)
.L_7961:
        /*003c*/ 	.word	0x00000000
        /*0040*/ 	.short	0x0000
        /*0042*/ 	.short	0x0000
        /*0044*/ 	.byte	0x00, 0xf0, 0xe1, 0x01


	//----- nvinfo : EIATTR_SPARSE_MMA_MASK
	.align		4
.L_7962:
        /*0048*/ 	.byte	0x03, 0x50
        /*004a*/ 	.short	0x0000


	//----- nvinfo : EIATTR_MAXREG_COUNT
	.align		4
        /*004c*/ 	.byte	0x03, 0x1b
        /*004e*/ 	.short	0x00ff


	//----- nvinfo : EIATTR_EXTERNS
	.align		4
        /*0050*/ 	.byte	0x04, 0x0f
        /*0052*/ 	.short	(.L_7964 - .L_7963)


	//   ....[0]....
	.align		4
.L_7963:
        /*0054*/ 	.word	index@(__assertfail)


	//----- nvinfo : EIATTR_MERCURY_ISA_VERSION
	.align		4
.L_7964:
        /*0058*/ 	.byte	0x03, 0x5f
        /*005a*/ 	.short	0x0101


	//----- nvinfo : EIATTR_VRC_CTA_INIT_COUNT
	.align		4
        /*005c*/ 	.byte	0x02, 0x4a
	.zero		1
	.zero		1


	//----- nvinfo : EIATTR_SYSCALL_OFFSETS
	.align		4
        /*0060*/ 	.byte	0x04, 0x46
        /*0062*/ 	.short	(.L_7966 - .L_7965)


	//   ....[0]....
.L_7965:
        /*0064*/ 	.word	0x00000190


	//----- nvinfo : EIATTR_EXIT_INSTR_OFFSETS
	.align		4
.L_7966:
        /*0068*/ 	.byte	0x04, 0x1c
        /*006a*/ 	.short	(.L_7968 - .L_7967)


	//   ....[0]....
.L_7967:
        /*006c*/ 	.word	0x00000250


	//   ....[1]....
        /*0070*/ 	.word	0x00001310


	//----- nvinfo : EIATTR_CRS_STACK_SIZE
	.align		4
.L_7968:
        /*0074*/ 	.byte	0x04, 0x1e
        /*0076*/ 	.short	(.L_7970 - .L_7969)
.L_7969:
        /*0078*/ 	.word	0x00000000


	//----- nvinfo : EIATTR_CBANK_PARAM_SIZE
	.align		4
.L_7970:
        /*007c*/ 	.byte	0x03, 0x19
        /*007e*/ 	.short	0x0098


	//----- nvinfo : EIATTR_PARAM_CBANK
	.align		4
        /*0080*/ 	.byte	0x04, 0x0a
        /*0082*/ 	.short	(.L_7972 - .L_7971)
	.align		4
.L_7971:
        /*0084*/ 	.word	index@(.nv.constant0._Z15SoftmaxWarpImplI22BroadcastScaleMaskLoadIffbLm4EiE11DirectStoreIffEfLi1ELi1ELi1ELi2ELb0EL9Algorithm0EEvT_T0_ll)
        /*0088*/ 	.short	0x0380
        /*008a*/ 	.short	0x0098


	//----- nvinfo : EIATTR_SW_WAR
	.align		4
.L_7972:
        /*008c*/ 	.byte	0x04, 0x36
        /*008e*/ 	.short	(.L_7974 - .L_7973)
.L_7973:
        /*0090*/ 	.word	0x00000008
.L_7974:


//--------------------- .nv.info._Z15SoftmaxWarpImplI22BroadcastScaleMaskLoadIffbLm4EiE11DirectStoreIffEfLi2ELi32ELi32ELi1ELb1EL9Algorithm0EEvT_T0_ll --------------------------
	.section	.nv.info._Z15SoftmaxWarpImplI22BroadcastScaleMaskLoadIffbLm4EiE11DirectStoreIffEfLi2ELi32ELi32ELi1ELb1EL9Algorithm0EEvT_T0_ll,"",@"SHT_CUDA_INFO"
	.sectionflags	@""
	.align	4


	//----- nvinfo : EIATTR_CUDA_API_VERSION
	.align		4
        /*0000*/ 	.byte	0x04, 0x37
        /*0002*/ 	.short	(.L_7976 - .L_7975)
.L_7975:
        /*0004*/ 	.word	0x00000082


	//----- nvinfo : EIATTR_KPARAM_INFO
	.align		4
.L_7976:
        /*0008*/ 	.byte	0x04, 0x17
        /*000a*/ 	.short	(.L_7978 - .L_7977)
.L_7977:
        /*000c*/ 	.word	0x00000000
        /*0010*/ 	.short	0x0003
        /*0012*/ 	.short	0x0090
        /*0014*/ 	.byte	0x00, 0xf0, 0x21, 0x00


	//----- nvinfo : EIATTR_KPARAM_INFO
	.align		4
.L_7978:
        /*0018*/ 	.byte	0x04, 0x17
        /*001a*/ 	.short	(.L_7980 - .L_7979)
.L_7979:
        /*001c*/ 	.word	0x00000000
        /*0020*/ 	.short	0x0002
        /*0022*/ 	.short	0x0088
        /*0024*/ 	.byte	0x00, 0xf0, 0x21, 0x00


	//----- nvinfo : EIATTR_KPARAM_INFO
	.align		4
.L_7980:
        /*0028*/ 	.byte	0x04, 0x17
        /*002a*/ 	.short	(.L_7982 - .L_7981)
.L_7981:
        /*002c*/ 	.word	0x00000000
        /*0030*/ 	.short	0x0001
        /*0032*/ 	.short	0x0078
        /*0034*/ 	.byte	0x00, 0xf0, 0x41, 0x00


	//----- nvinfo : EIATTR_KPARAM_INFO
	.align		4
.L_7982:
        /*0038*/ 	.byte	0x04, 0x17
        /*003a*/ 	.short	(.L_7984 - .L_7983)
.L_7983:
        /*003c*/ 	.word	0x00000000
        /*0040*/ 	.short	0x0000
        /*0042*/ 	.short	0x0000
        /*0044*/ 	.byte	0x00, 0xf0, 0xe1, 0x01


	//----- nvinfo : EIATTR_SPARSE_MMA_MASK
	.align		4
.L_7984:
        /*0048*/ 	.byte	0x03, 0x50
        /*004a*/ 	.short	0x0000


	//----- nvinfo : EIATTR_MAXREG_COUNT
	.align		4
        /*004c*/ 	.byte	0x03, 0x1b
        /*004e*/ 	.short	0x00ff


	//----- nvinfo : EIATTR_EXTERNS
	.align		4
        /*0050*/ 	.byte	0x04, 0x0f
        /*0052*/ 	.short	(.L_7986 - .L_7985)


	//   ....[0]....
	.align		4
.L_7985:
        /*0054*/ 	.word	index@(__assertfail)


	//----- nvinfo : EIATTR_MERCURY_ISA_VERSION
	.align		4
.L_7986:
        /*0058*/ 	.byte	0x03, 0x5f
        /*005a*/ 	.short	0x0101


	//----- nvinfo : EIATTR_COOP_GROUP_MASK_REGIDS
	.align		4
        /*005c*/ 	.byte	0x04, 0x29
        /*005e*/ 	.short	(.L_7988 - .L_7987)


	//   ....[0]....
.L_7987:
        /*0060*/ 	.word	0xffffffff


	//   ....[1]....
        /*0064*/ 	.word	0xffffffff


	//   ....[2]....
        /*0068*/ 	.word	0xffffffff


	//   ....[3]....
        /*006c*/ 	.word	0xffffffff


	//   ....[4]....
        /*0070*/ 	.word	0xffffffff


	//   ....[5]....
        /*0074*/ 	.word	0xffffffff


	//   ....[6]....
        /*0078*/ 	.word	0xffffffff


	//   ....[7]....
        /*007c*/ 	.word	0xffffffff


	//   ....[8]....
        /*0080*/ 	.word	0xffffffff


	//   ....[9]....
        /*0084*/ 	.word	0xffffffff


	//   ....[10]....
        /*0088*/ 	.word	0x0500000f


	//   ....[11]....
        /*008c*/ 	.word	0x0500000f


	//   ....[12]....
        /*0090*/ 	.word	0x0500000f


	//   ....[13]....
        /*0094*/ 	.word	0x0500000f


	//   ....[14]....
        /*0098*/ 	.word	0x0500000f


	//   ....[15]....
        /*009c*/ 	.word	0x0500000f


	//   ....[16]....
        /*00a0*/ 	.word	0x0500000f


	//   ....[17]....
        /*00a4*/ 	.word	0x0500000f


	//   ....[18]....
        /*00a8*/ 	.word	0x0500000f


	//   ....[19]....
        /*00ac*/ 	.word	0x0500000f


	//----- nvinfo : EIATTR_COOP_GROUP_INSTR_OFFSETS
	.align		4
.L_7988:
        /*00b0*/ 	.byte	0x04, 0x28
        /*00b2*/ 	.short	(.L_7990 - .L_7989)


	//   ....[0]....
.L_7989:
        /*00b4*/ 	.word	0x00008990


	//   ....[1]....
        /*00b8*/ 	.word	0x000089d0


	//   ....[2]....
        /*00bc*/ 	.word	0x000089f0


	//   ....[3]....
        /*00c0*/ 	.word	0x00008a10


	//   ....[4]....
        /*00c4*/ 	.word	0x00008a30


	//   ....[5]....
        /*00c8*/ 	.word	0x00009e50


	//   ....[6]....
        /*00cc*/ 	.word	0x00009e70


	//   ....[7]....
        /*00d0*/ 	.word	0x00009e90


	//   ....[8]....
        /*00d4*/ 	.word	0x00009eb0


	//   ....[9]....
        /*00d8*/ 	.word	0x00009ed0


	//   ....[10]....
        /*00dc*/ 	.word	0x0000d2e0


	//   ....[11]....
        /*00e0*/ 	.word	0x0000d380


	//   ....[12]....
        /*00e4*/ 	.word	0x0000d3e0


	//   ....[13]....
        /*00e8*/ 	.word	0x0000d440


	//   ....[14]....
        /*00ec*/ 	.word	0x0000d4a0


	//   ....[15]....
        /*00f0*/ 	.word	0x0000e910


	//   ....[16]....
        /*00f4*/ 	.word	0x0000e970


	//   ....[17]....
        /*00f8*/ 	.word	0x0000e9d0


	//   ....[18]....
        /*00fc*/ 	.word	0x0000ea30


	//   ....[19]....
        /*0100*/ 	.word	0x0000ea90


	//----- nvinfo : EIATTR_VRC_CTA_INIT_COUNT
	.align		4
.L_7990:
        /*0104*/ 	.byte	0x02, 0x4a
	.zero		1
	.zero		1


	//----- nvinfo : EIATTR_SYSCALL_OFFSETS
	.align		4
        /*0108*/ 	.byte	0x04, 0x46
        /*010a*/ 	.short	(.L_7992 - .L_7991)


	//   ....[0]....
.L_7991:
        /*010c*/ 	.word	0x000001a0


	//----- nvinfo : EIATTR_EXIT_INSTR_OFFSETS
	.align		4
.L_7992:
        /*0110*/ 	.byte	0x04, 0x1c
        /*0112*/ 	.short	(.L_7994 - .L_7993)


	//   ....[0]....
.L_7993:
        /*0114*/ 	.word	0x00000230


	//   ....[1]....
        /*0118*/ 	.word	0x0000d280


	//----- nvinfo : EIATTR_CRS_STACK_SIZE
	.align		4
.L_7994:
        /*011c*/ 	.byte	0x04, 0x1e
        /*011e*/ 	.short	(.L_7996 - .L_7995)
.L_7995:
        /*0120*/ 	.word	0x00000000


	//----- nvinfo : EIATTR_CBANK_PARAM_SIZE
	.align		4
.L_7996:
        /*0124*/ 	.byte	0x03, 0x19
        /*0126*/ 	.short	0x0098


	//----- nvinfo : EIATTR_PARAM_CBANK
	.align		4
        /*0128*/ 	.byte	0x04, 0x0a
        /*012a*/ 	.short	(.L_7998 - .L_7997)
	.align		4
.L_7997:
        /*012c*/ 	.word	index@(.nv.constant0._Z15SoftmaxWarpImplI22BroadcastScaleMaskLoadIffbLm4EiE11DirectStoreIffEfLi2ELi32ELi32ELi1ELb1EL9Algorithm0EEvT_T0_ll)
        /*0130*/ 	.short	0x0380
        /*0132*/ 	.short	0x0098


	//----- nvinfo : EIATTR_SW_WAR
	.align		4
.L_7998:
        /*0134*/ 	.byte	0x04, 0x36
        /*0136*/ 	.short	(.L_8000 - .L_7999)
.L_7999:
        /*0138*/ 	.word	0x00000008
.L_8000:


//--------------------- .nv.info._Z15SoftmaxWarpImplI22BroadcastScaleMaskLoadIffbLm4EiE11DirectStoreIffEfLi2ELi32ELi32ELi1ELb0EL9Algorithm0EEvT_T0_ll --------------------------
	.section	.nv.info._Z15SoftmaxWarpImplI22BroadcastScaleMaskLoadIffbLm4EiE11DirectStoreIffEfLi2ELi32ELi32ELi1ELb0EL9Algorithm0EEvT_T0_ll,"",@"SHT_CUDA_INFO"
	.sectionflags	@""
	.align	4


	//----- nvinfo : EIATTR_CUDA_API_VERSION
	.align		4
        /*0000*/ 	.byte	0x04, 0x37
        /*0002*/ 	.short	(.L_8002 - .L_8001)
.L_8001:
        /*0004*/ 	.word	0x00000082


	//----- nvinfo : EIATTR_KPARAM_INFO
	.align		4
.L_8002:
        /*0008*/ 	.byte	0x04, 0x17
        /*000a*/ 	.short	(.L_8004 - .L_8003)
.L_8003:
        /*000c*/ 	.word	0x00000000
        /*0010*/ 	.short	0x0003
        /*0012*/ 	.short	0x0090
        /*0014*/ 	.byte	0x00, 0xf0, 0x21, 0x00


	//----- nvinfo : EIATTR_KPARAM_INFO
	.align		4
.L_8004:
        /*0018*/ 	.byte	0x04, 0x17
        /*001a*/ 	.short	(.L_8006 - .L_8005)
.L_8005:
        /*001c*/ 	.word	0x00000000
        /*0020*/ 	.short	0x0002
        /*0022*/ 	.short	0x0088
        /*0024*/ 	.byte	0x00, 0xf0, 0x21, 0x00


	//----- nvinfo : EIATTR_KPARAM_INFO
	.align		4
.L_8006:
        /*0028*/ 	.byte	0x04, 0x17
        /*002a*/ 	.short	(.L_8008 - .L_8007)
.L_8007:
        /*002c*/ 	.word	0x00000000
        /*0030*/ 	.short	0x0001
        /*0032*/ 	.short	0x0078
        /*0034*/ 	.byte	0x00, 0xf0, 0x41, 0x00


	//----- nvinfo : EIATTR_KPARAM_INFO
	.align		4
.L_8008:
        /*0038*/ 	.byte	0x04, 0x17
        /*003a*/ 	.short	(.L_8010 - .L_8009)
.L_8009:
        /*003c*/ 	.word	0x00000000
        /*0040*/ 	.short	0x0000
        /*0042*/ 	.short	0x0000
        /*0044*/ 	.byte	0x00, 0xf0, 0xe1, 0x01


	//----- nvinfo : EIATTR_SPARSE_MMA_MASK
	.align		4
.L_8010:
        /*0048*/ 	.byte	0x03, 0x50
        /*004a*/ 	.short	0x0000


	//----- nvinfo : EIATTR_MAXREG_COUNT
	.align		4
        /*004c*/ 	.byte	0x03, 0x1b
        /*004e*/ 	.short	0x00ff


	//----- nvinfo : EIATTR_EXTERNS
	.align		4
        /*0050*/ 	.byte	0x04, 0x0f
        /*0052*/ 	.short	(.L_8012 - .L_8011)


	//   ....[0]....
	.align		4
.L_8011:
        /*0054*/ 	.word	index@(__assertfail)


	//----- nvinfo : EIATTR_MERCURY_ISA_VERSION
	.align		4
.L_8012:
        /*0058*/ 	.byte	0x03, 0x5f
        /*005a*/ 	.short	0x0101


	//----- nvinfo : EIATTR_COOP_GROUP_MASK_REGIDS
	.align		4
        /*005c*/ 	.byte	0x04, 0x29
        /*005e*/ 	.short	(.L_8014 - .L_8013)


	//   ....[0]....
.L_8013:
        /*0060*/ 	.word	0xffffffff


	//   ....[1]....
        /*0064*/ 	.word	0xffffffff


	//   ....[2]....
        /*0068*/ 	.word	0xffffffff


	//   ....[3]....
        /*006c*/ 	.word	0xffffffff


	//   ....[4]....
        /*0070*/ 	.word	0xffffffff


	//   ....[5]....
        /*0074*/ 	.word	0xffffffff


	//   ....[6]....
        /*0078*/ 	.word	0xffffffff


	//   ....[7]....
        /*007c*/ 	.word	0xffffffff


	//   ....[8]....
        /*0080*/ 	.word	0xffffffff


	//   ....[9]....
        /*0084*/ 	.word	0xffffffff


	//   ....[10]....
        /*0088*/ 	.word	0x0500000f


	//   ....[11]....
        /*008c*/ 	.word	0x0500000f


	//   ....[12]....
        /*0090*/ 	.word	0x0500000f


	//   ....[13]....
        /*0094*/ 	.word	0x0500000f


	//   ....[14]....
        /*0098*/ 	.word	0x0500000f


	//   ....[15]....
        /*009c*/ 	.word	0x0500000f


	//   ....[16]....
        /*00a0*/ 	.word	0x0500000f


	//   ....[17]....
        /*00a4*/ 	.word	0x0500000f


	//   ....[18]....
        /*00a8*/ 	.word	0x0500000f


	//   ....[19]....
        /*00ac*/ 	.word	0x0500000f


	//----- nvinfo : EIATTR_COOP_GROUP_INSTR_OFFSETS
	.align		4
.L_8014:
        /*00b0*/ 	.byte	0x04, 0x28
        /*00b2*/ 	.short	(.L_8016 - .L_8015)


	//   ....[0]....
.L_8015:
        /*00b4*/ 	.word	0x000053e0


	//   ....[1]....
        /*00b8*/ 	.word	0x00005420


	//   ....[2]....
        /*00bc*/ 	.word	0x00005440


	//   ....[3]....
        /*00c0*/ 	.word	0x00005460


	//   ....[4]....
        /*00c4*/ 	.word	0x00005480


	//   ....[5]....
        /*00c8*/ 	.word	0x000068a0


	//   ....[6]....
        /*00cc*/ 	.word	0x000068c0


	//   ....[7]....
        /*00d0*/ 	.word	0x000068e0


	//   ....[8]....
        /*00d4*/ 	.word	0x00006900


	//   ....[9]....
        /*00d8*/ 	.word	0x00006920


	//   ....[10]....
        /*00dc*/ 	.word	0x00009300


	//   ....[11]....
        /*00e0*/ 	.word	0x000093a0


	//   ....[12]....
        /*00e4*/ 	.word	0x00009400


	//   ....[13]....
        /*00e8*/ 	.word	0x00009460


	//   ....[14]....
        /*00ec*/ 	.word	0x000094c0


	//   ....[15]....
        /*00f0*/ 	.word	0x0000a930


	//   ....[16]....
        /*00f4*/ 	.word	0x0000a990


	//   ....[17]....
        /*00f8*/ 	.word	0x0000a9f0


	//   ....[18]....
        /*00fc*/ 	.word	0x0000aa50


	//   ....[19]....
        /*0100*/ 	.word	0x0000aab0


	//----- nvinfo : EIATTR_VRC_CTA_INIT_COUNT
	.align		4
.L_8016:
        /*0104*/ 	.byte	0x02, 0x4a
	.zero		1
	.zero		1


	//----- nvinfo : EIATTR_SYSCALL_OFFSETS
	.align		4
        /*0108*/ 	.byte	0x04, 0x46
        /*010a*/ 	.short	(.L_8018 - .L_8017)


	//   ....[0]....
.L_8017:
        /*010c*/ 	.word	0x000001c0


	//----- nvinfo : EIATTR_EXIT_INSTR_OFFSETS
	.align		4
.L_8018:
        /*0110*/ 	.byte	0x04, 0x1c
        /*0112*/ 	.short	(.L_8020 - .L_8019)


	//   ....[0]....
.L_8019:
        /*0114*/ 	.word	0x00000250


	//   ....[1]....
        /*0118*/ 	.word	0x000092a0


	//----- nvinfo : EIATTR_CRS_STACK_SIZE
	.align		4
.L_8020:
        /*011c*/ 	.byte	0x04, 0x1e
        /*011e*/ 	.short	(.L_8022 - .L_8021)
.L_8021:
        /*0120*/ 	.word	0x00000000


	//----- nvinfo : EIATTR_CBANK_PARAM_SIZE
	.align		4
.L_8022:
        /*0124*/ 	.byte	0x03, 0x19
        /*0126*/ 	.short	0x0098


	//----- nvinfo : EIATTR_PARAM_CBANK
	.align		4
        /*0128*/ 	.byte	0x04, 0x0a
        /*012a*/ 	.short	(.L_8024 - .L_8023)
	.align		4
.L_8023:
        /*012c*/ 	.word	index@(.nv.constant0._Z15SoftmaxWarpImplI22BroadcastScaleMaskLoadIffbLm4EiE11DirectStoreIffEfLi2ELi32ELi32ELi1ELb0EL9Algorithm0EEvT_T0_ll)
        /*0130*/ 	.short	0x0380
        /*0132*/ 	.short	0x0098


	//----- nvinfo : EIATTR_SW_WAR
	.align		4
.L_8024:
        /*0134*/ 	.byte	0x04, 0x36
        /*0136*/ 	.short	(.L_8026 - .L_8025)
.L_8025:
        /*0138*/ 	.word	0x00000008
.L_8026:


//--------------------- .nv.info._Z15SoftmaxWarpImplI22BroadcastScaleMaskLoadIffbLm4EiE11DirectStoreIffEfLi2ELi30ELi32ELi1ELb1EL9Algorithm0EEvT_T0_ll --------------------------
	.section	.nv.info._Z15SoftmaxWarpImplI22BroadcastScaleMaskLoadIffbLm4EiE11DirectStoreIffEfLi2ELi30ELi32ELi1ELb1EL9Algorithm0EEvT_T0_ll,"",@"SHT_CUDA_INFO"
	.sectionflags	@""
	.align	4


	//----- nvinfo : EIATTR_CUDA_API_VERSION
	.align		4
        /*0000*/ 	.byte	0x04, 0x37
        /*0002*/ 	.short	(.L_8028 - .L_8027)
.L_8027:
        /*0004*/ 	.word	0x00000082


	//----- nvinfo : EIATTR_KPARAM_INFO
	.align		4
.L_8028:
        /*0008*/ 	.byte	0x04, 0x17
        /*000a*/ 	.short	(.L_8030 - .L_8029)
.L_8029:
        /*000c*/ 	.word	0x00000000
        /*0010*/ 	.short	0x0003
        /*0012*/ 	.short	0x0090
        /*0014*/ 	.byte	0x00, 0xf0, 0x21, 0x00


	//----- nvinfo : EIATTR_KPARAM_INFO
	.align		4
.L_8030:
        /*0018*/ 	.byte	0x04, 0x17
        /*001a*/ 	.short	(.L_8032 - .L_8031)
.L_8031:
        /*001c*/ 	.word	0x00000000
        /*0020*/ 	.short	0x0002
        /*0022*/ 	.short	0x0088
        /*0024*/ 	.byte	0x00, 0xf0, 0x21, 0x00


	//----- nvinfo : EIATTR_KPARAM_INFO
	.align		4
.L_8032:
        /*0028*/ 	.byte	0x04, 0x17
        /*002a*/ 	.short	(.L_8034 - .L_8033)
.L_8033:
        /*002c*/ 	.word	0x00000000
        /*0030*/ 	.short	0x0001
        /*0032*/ 	.short	0x0078
        /*0034*/ 	.byte	0x00, 0xf0, 0x41, 0x00


	//----- nvinfo : EIATTR_KPARAM_INFO
	.align		4
.L_8034:
        /*0038*/ 	.byte	0x04, 0x17
        /*003a*/ 	.short	(.L_8036 - .L_8035)
.L_8035:
        /*003c*/ 	.word	0x00000000
        /*0040*/ 	.short	0x0000
        /*0042*/ 	.short	0x0000
        /*0044*/ 	.byte	0x00, 0xf0, 0xe1, 0x01


	//----- nvinfo : EIATTR_SPARSE_MMA_MASK
	.align		4
.L_8036:
        /*0048*/ 	.byte	0x03, 0x50
        /*004a*/ 	.short	0x0000


	//----- nvinfo : EIATTR_MAXREG_COUNT
	.align		4
        /*004c*/ 	.byte	0x03, 0x1b
        /*004e*/ 	.short	0x00ff


	//----- nvinfo : EIATTR_EXTERNS
	.align		4
        /*0050*/ 	.byte	0x04, 0x0f
        /*0052*/ 	.short	(.L_8038 - .L_8037)


	//   ....[0]....
	.align		4
.L_8037:
        /*0054*/ 	.word	index@(__assertfail)


	//----- nvinfo : EIATTR_MERCURY_ISA_VERSION
	.align		4
.L_8038:
        /*0058*/ 	.byte	0x03, 0x5f
        /*005a*/ 	.short	0x0101


	//----- nvinfo : EIATTR_COOP_GROUP_MASK_REGIDS
	.align		4
        /*005c*/ 	.byte	0x04, 0x29
        /*005e*/ 	.short	(.L_8040 - .L_8039)


	//   ....[0]....
.L_8039:
        /*0060*/ 	.word	0xffffffff


	//   ....[1]....
        /*0064*/ 	.word	0xffffffff


	//   ....[2]....
        /*0068*/ 	.word	0xffffffff


	//   ....[3]....
        /*006c*/ 	.word	0xffffffff


	//   ....[4]....
        /*0070*/ 	.word	0xffffffff


	//   ....[5]....
        /*0074*/ 	.word	0xffffffff


	//   ....[6]....
        /*0078*/ 	.word	0xffffffff


	//   ....[7]....
        /*007c*/ 	.word	0xffffffff


	//   ....[8]....
        /*0080*/ 	.word	0xffffffff


	//   ....[9]....
        /*0084*/ 	.word	0xffffffff


	//   ....[10]....
        /*0088*/ 	.word	0x0500000f


	//   ....[11]....
        /*008c*/ 	.word	0x0500000f


	//   ....[12]....
        /*0090*/ 	.word	0x0500000f


	//   ....[13]....
        /*0094*/ 	.word	0x0500000f


	//   ....[14]....
        /*0098*/ 	.word	0x0500000f


	//   ....[15]....
        /*009c*/ 	.word	0x0500000f


	//   ....[16]....
        /*00a0*/ 	.word	0x0500000f


	//   ....[17]....
        /*00a4*/ 	.word	0x0500000f


	//   ....[18]....
        /*00a8*/ 	.word	0x0500000f


	//   ....[19]....
        /*00ac*/ 	.word	0x0500000f


	//----- nvinfo : EIATTR_COOP_GROUP_INSTR_OFFSETS
	.align		4
.L_8040:
        /*00b0*/ 	.byte	0x04, 0x28
        /*00b2*/ 	.short	(.L_8042 - .L_8041)


	//   ....[0]....
.L_8041:
        /*00b4*/ 	.word	0x000082b0


	//   ....[1]....
        /*00b8*/ 	.word	0x000082f0


	//   ....[2]....
        /*00bc*/ 	.word	0x00008310


	//   ....[3]....
        /*00c0*/ 	.word	0x00008330


	//   ....[4]....
        /*00c4*/ 	.word	0x00008350


	//   ....[5]....
        /*00c8*/ 	.word	0x00009630


	//   ....[6]....
        /*00cc*/ 	.word	0x00009650


	//   ....[7]....
        /*00d0*/ 	.word	0x00009670


	//   ....[8]....
        /*00d4*/ 	.word	0x00009690


	//   ....[9]....
        /*00d8*/ 	.word	0x000096b0


	//   ....[10]....
        /*00dc*/ 	.word	0x0000c770


	//   ....[11]....
        /*00e0*/ 	.word	0x0000c810


	//   ....[12]....
        /*00e4*/ 	.word	0x0000c870


	//   ....[13]....
        /*00e8*/ 	.word	0x0000c8d0


	//   ....[14]....
        /*00ec*/ 	.word	0x0000c930


	//   ....[15]....
        /*00f0*/ 	.word	0x0000dc60


	//   ....[16]....
        /*00f4*/ 	.word	0x0000dcc0


	//   ....[17]....
        /*00f8*/ 	.word	0x0000dd20


	//   ....[18]....
        /*00fc*/ 	.word	0x0000dd80


	//   ....[19]....
        /*0100*/ 	.word	0x0000dde0


	//----- nvinfo : EIATTR_VRC_CTA_INIT_COUNT
	.align		4
.L_8042:
        /*0104*/ 	.byte	0x02, 0x4a
	.zero		1
	.zero		1


	//----- nvinfo : EIATTR_SYSCALL_OFFSETS
	.align		4
        /*0108*/ 	.byte	0x04, 0x46
        /*010a*/ 	.short	(.L_8044 - .L_8043)


	//   ....[0]....
.L_8043:
        /*010c*/ 	.word	0x000001a0


	//----- nvinfo : EIATTR_EXIT_INSTR_OFFSETS
	.align		4
.L_8044:
        /*0110*/ 	.byte	0x04, 0x1c
        /*0112*/ 	.short	(.L_8046 - .L_8045)


	//   ....[0]....
.L_8045:
        /*0114*/ 	.word	0x00000230


	//   ....[1]....
        /*0118*/ 	.word	0x0000c710


	//----- nvinfo : EIATTR_CRS_STACK_SIZE
	.align		4
.L_8046:
        /*011c*/ 	.byte	0x04, 0x1e
        /*011e*/ 	.short	(.L_8048 - .L_8047)
.L_8047:
        /*0120*/ 	.word	0x00000000


	//----- nvinfo : EIATTR_CBANK_PARAM_SIZE
	.align		4
.L_8048:
        /*0124*/ 	.byte	0x03, 0x19
        /*0126*/ 	.short	0x0098


	//----- nvinfo : EIATTR_PARAM_CBANK
	.align		4
        /*0128*/ 	.byte	0x04, 0x0a
        /*012a*/ 	.short	(.L_8050 - .L_8049)
	.align		4
.L_8049:
        /*012c*/ 	.word	index@(.nv.constant0._Z15SoftmaxWarpImplI22BroadcastScaleMaskLoadIffbLm4EiE11DirectStoreIffEfLi2ELi30ELi32ELi1ELb1EL9Algorithm0EEvT_T0_ll)
        /*0130*/ 	.short	0x0380
        /*0132*/ 	.short	0x0098


	//----- nvinfo : EIATTR_SW_WAR
	.align		4
.L_8050:
        /*0134*/ 	.byte	0x04, 0x36
        /*0136*/ 	.short	(.L_8052 - .L_8051)
.L_8051:
        /*0138*/ 	.word	0x00000008
.L_8052:


//--------------------- .nv.info._Z15SoftmaxWarpImplI22BroadcastScaleMaskLoadIffbLm4EiE11DirectStoreIffEfLi2ELi30ELi32ELi1ELb0EL9Algorithm0EEvT_T0_ll --------------------------
	.section	.nv.info._Z15SoftmaxWarpImplI22BroadcastScaleMaskLoadIffbLm4EiE11DirectStoreIffEfLi2ELi30ELi32ELi1ELb0EL9Algorithm0EEvT_T0_ll,"",@"SHT_CUDA_INFO"
	.sectionflags	@""
	.align	4


	//----- nvinfo : EIATTR_CUDA_API_VERSION
	.align		4
        /*0000*/ 	.byte	0x04, 0x37
        /*0002*/ 	.short	(.L_8054 - .L_8053)
.L_8053:
        /*0004*/ 	.word	0x00000082


	//----- nvinfo : EIATTR_KPARAM_INFO
	.align		4
.L_8054:
        /*0008*/ 	.byte	0x04, 0x17
        /*000a*/ 	.short	(.L_8056 - .L_8055)
.L_8055:
        /*000c*/ 	.word	0x00000000
        /*0010*/ 	.short	0x0003
        /*0012*/ 	.short	0x0090
        /*0014*/ 	.byte	0x00, 0xf0, 0x21, 0x00


	//----- nvinfo : EIATTR_KPARAM_INFO
	.align		4
.L_8056:
        /*0018*/ 	.byte	0x04, 0x17
        /*001a*/ 	.short	(.L_8058 - .L_8057)
.L_8057:
        /*001c*/ 	.word	0x00000000
        /*0020*/ 	.short	0x0002
        /*0022*/ 	.short	0x0088
        /*0024*/ 	.byte	0x00, 0xf0, 0x21, 0x00


	//----- nvinfo : EIATTR_KPARAM_INFO
	.align		4
.L_8058:
        /*0028*/ 	.byte	0x04, 0x17
        /*002a*/ 	.short	(.L_8060 - .L_8059)
.L_8059:
        /*002c*/ 	.word	0x00000000
        /*0030*/ 	.short	0x0001
        /*0032*/ 	.short	0x0078
        /*0034*/ 	.byte	0x00, 0xf0, 0x41, 0x00


	//----- nvinfo : EIATTR_KPARAM_INFO
	.align		4
.L_8060:
        /*0038*/ 	.byte	0x04, 0x17
        /*003a*/ 	.short	(.L_8062 - .L_8061)
.L_8061:
        /*003c*/ 	.word	0x00000000
        /*0040*/ 	.short	0x0000
        /*0042*/ 	.short	0x0000
        /*0044*/ 	.byte	0x00, 0xf0, 0xe1, 0x01


	//----- nvinfo : EIATTR_SPARSE_MMA_MASK
	.align		4
.L_8062:
        /*0048*/ 	.byte	0x03, 0x50
        /*004a*/ 	.short	0x0000


	//----- nvinfo : EIATTR_MAXREG_COUNT
	.align		4
        /*004c*/ 	.byte	0x03, 0x1b
        /*004e*/ 	.short	0x00ff


	//----- nvinfo : EIATTR_EXTERNS
	.align		4
        /*0050*/ 	.byte	0x04, 0x0f
        /*0052*/ 	.short	(.L_8064 - .L_8063)


	//   ....[0]....
	.align		4
.L_8063:
        /*0054*/ 	.word	index@(__assertfail)


	//----- nvinfo : EIATTR_MERCURY_ISA_VERSION
	.align		4
.L_8064:
        /*0058*/ 	.byte	0x03, 0x5f
        /*005a*/ 	.short	0x0101


	//----- nvinfo : EIATTR_COOP_GROUP_MASK_REGIDS
	.align		4
        /*005c*/ 	.byte	0x04, 0x29
        /*005e*/ 	.short	(.L_8066 - .L_8065)


	//   ....[0]....
.L_8065:
        /*0060*/ 	.word	0xffffffff


	//   ....[1]....
        /*0064*/ 	.word	0xffffffff


	//   ....[2]....
        /*0068*/ 	.word	0xffffffff


	//   ....[3]....
        /*006c*/ 	.word	0xffffffff


	//   ....[4]....
        /*0070*/ 	.word	0xffffffff


	//   ....[5]....
        /*0074*/ 	.word	0xffffffff


	//   ....[6]....
        /*0078*/ 	.word	0xffffffff


	//   ....[7]....
        /*007c*/ 	.word	0xffffffff


	//   ....[8]....
        /*0080*/ 	.word	0xffffffff


	//   ....[9]....
        /*0084*/ 	.word	0xffffffff


	//   ....[10]....
        /*0088*/ 	.word	0x0500000f


	//   ....[11]....
        /*008c*/ 	.word	0x0500000f


	//   ....[12]....
        /*0090*/ 	.word	0x0500000f


	//   ....[13]....
        /*0094*/ 	.word	0x0500000f


	//   ....[14]....
        /*0098*/ 	.word	0x0500000f


	//   ....[15]....
        /*009c*/ 	.word	0x0500000f


	//   ....[16]....
        /*00a0*/ 	.word	0x0500000f


	//   ....[17]....
        /*00a4*/ 	.word	0x0500000f


	//   ....[18]....
        /*00a8*/ 	.word	0x0500000f


	//   ....[19]....
        /*00ac*/ 	.word	0x0500000f


	//----- nvinfo : EIATTR_COOP_GROUP_INSTR_OFFSETS
	.align		4
.L_8066:
        /*00b0*/ 	.byte	0x04, 0x28
        /*00b2*/ 	.short	(.L_8068 - .L_8067)


	//   ....[0]....
.L_8067:
        /*00b4*/ 	.word	0x00004f50


	//   ....[1]....
        /*00b8*/ 	.word	0x00004f90


	//   ....[2]....
        /*00bc*/ 	.word	0x00004fb0


	//   ....[3]....
        /*00c0*/ 	.word	0x00004fd0


	//   ....[4]....
        /*00c4*/ 	.word	0x00004ff0


	//   ....[5]....
        /*00c8*/ 	.word	0x000062d0


	//   ....[6]....
        /*00cc*/ 	.word	0x000062f0


	//   ....[7]....
        /*00d0*/ 	.word	0x00006310


	//   ....[8]....
        /*00d4*/ 	.word	0x00006330


	//   ....[9]....
        /*00d8*/ 	.word	0x00006350


	//   ....[10]....
        /*00dc*/ 	.word	0x00008a70


	//   ....[11]....
        /*00e0*/ 	.word	0x00008af0


	//   ....[12]....
        /*00e4*/ 	.word	0x00008b50


	//   ....[13]....
        /*00e8*/ 	.word	0x00008bb0


	//   ....[14]....
        /*00ec*/ 	.word	0x00008c10


	//   ....[15]....
        /*00f0*/ 	.word	0x00009f60


	//   ....[16]....
        /*00f4*/ 	.word	0x00009fc0


	//   ....[17]....
        /*00f8*/ 	.word	0x0000a020


	//   ....[18]....
        /*00fc*/ 	.word	0x0000a080


	//   ....[19]....
        /*0100*/ 	.word	0x0000a0e0


	//----- nvinfo : EIATTR_VRC_CTA_INIT_COUNT
	.align		4
.L_8068:
        /*0104*/ 	.byte	0x02, 0x4a
	.zero		1
	.zero		1


	//----- nvinfo : EIATTR_SYSCALL_OFFSETS
	.align		4
        /*0108*/ 	.byte	0x04, 0x46
        /*010a*/ 	.short	(.L_8070 - .L_8069)


	//   ....[0]....
.L_8069:
        /*010c*/ 	.word	0x000001c0


	//----- nvinfo : EIATTR_EXIT_INSTR_OFFSETS
	.align		4
.L_8070:
        /*0110*/ 	.byte	0x04, 0x1c
        /*0112*/ 	.short	(.L_8072 - .L_8071)


	//   ....[0]....
.L_8071:
        /*0114*/ 	.word	0x00000270


	//   ....[1]....
        /*0118*/ 	.word	0x00008a10


	//----- nvinfo : EIATTR_CRS_STACK_SIZE
	.align		4
.L_8072:
        /*011c*/ 	.byte	0x04, 0x1e
        /*011e*/ 	.short	(.L_8074 - .L_8073)
.L_8073:
        /*0120*/ 	.word	0x00000000


	//----- nvinfo : EIATTR_CBANK_PARAM_SIZE
	.align		4
.L_8074:
        /*0124*/ 	.byte	0x03, 0x19
        /*0126*/ 	.short	0x0098


	//----- nvinfo : EIATTR_PARAM_CBANK
	.align		4
        /*0128*/ 	.byte	0x04, 0x0a
        /*012a*/ 	.short	(.L_8076 - .L_8075)
	.align		4
.L_8075:
        /*012c*/ 	.word	index@(.nv.constant0._Z15SoftmaxWarpImplI22BroadcastScaleMaskLoadIffbLm4EiE11DirectStoreIffEfLi2ELi30ELi32ELi1ELb0EL9Algorithm0EEvT_T0_ll)
        /*0130*/ 	.short	0x0380
        /*0132*/ 	.short	0x0098


	//----- nvinfo : EIATTR_SW_WAR
	.align		4
.L_8076:
        /*0134*/ 	.byte	0x04, 0x36
        /*0136*/ 	.short	(.L_8078 - .L_8077)
.L_8077:
        /*0138*/ 	.word	0x00000008
.L_8078:


//--------------------- .nv.info._Z15SoftmaxWarpImplI22BroadcastScaleMaskLoadIffbLm4EiE11DirectStoreIffEfLi2ELi28ELi32ELi1ELb1EL9Algorithm0EEvT_T0_ll --------------------------
	.section	.nv.info._Z15SoftmaxWarpImplI22BroadcastScaleMaskLoadIffbLm4EiE11DirectStoreIffEfLi2ELi28ELi32ELi1ELb1EL9Algorithm0EEvT_T0_ll,"",@"SHT_CUDA_INFO"
	.sectionflags	@""
	.align	4


	//----- nvinfo : EIATTR_CUDA_API_VERSION
	.align		4
        /*0000*/ 	.byte	0x04, 0x37
        /*0002*/ 	.short	(.L_8080 - .L_8079)
.L_8079:
        /*0004*/ 	.word	0x00000082


	//----- nvinfo : EIATTR_KPARAM_INFO
	.align		4
.L_8080:
        /*0008*/ 	.byte	0x04, 0x17
        /*000a*/ 	.short	(.L_8082 - .L_8081)
.L_8081:
        /*000c*/ 	.word	0x00000000
        /*0010*/ 	.short	0x0003
        /*0012*/ 	.short	0x0090
        /*0014*/ 	.byte	0x00, 0xf0, 0x21, 0x00


	//----- nvinfo : EIATTR_KPARAM_INFO
	.align		4
.L_8082:
        /*0018*/ 	.byte	0x04, 0x17
        /*001a*/ 	.short	(.L_8084 - .L_8083)
.L_8083:
        /*001c*/ 	.word	0x00000000
        /*0020*/ 	.short	0x0002
        /*0022*/ 	.short	0x0088
        /*0024*/ 	.byte	0x00, 0xf0, 0x21, 0x00


	//----- nvinfo : EIATTR_KPARAM_INFO
	.align		4
.L_8084:
        /*0028*/ 	.byte	0x04, 0x17
        /*002a*/ 	.short	(.L_8086 - .L_8085)
.L_8085:
        /*002c*/ 	.word	0x00000000
        /*0030*/ 	.short	0x0001
        /*0032*/ 	.short	0x0078
        /*0034*/ 	.byte	0x00, 0xf0, 0x41, 0x00


	//----- nvinfo : EIATTR_KPARAM_INFO
	.align		4
.L_8086:
        /*0038*/ 	.byte	0x04, 0x17
        /*003a*/ 	.short	(.L_8088 - .L_8087)
.L_8087:
        /*003c*/ 	.word	0x00000000
        /*0040*/ 	.short	0x0000
        /*0042*/ 	.short	0x0000
        /*0044*/ 	.byte	0x00, 0xf0, 0xe1, 0x01


	//----- nvinfo : EIATTR_SPARSE_MMA_MASK
	.align		4
.L_8088:
        /*0048*/ 	.byte	0x03, 0x50
        /*004a*/ 	.short	0x0000


	//----- nvinfo : EIATTR_MAXREG_COUNT
	.align		4
        /*004c*/ 	.byte	0x03, 0x1b
        /*004e*/ 	.short	0x00ff


	//----- nvinfo : EIATTR_EXTERNS
	.align		4
        /*0050*/ 	.byte	0x04, 0x0f
        /*0052*/ 	.short	(.L_8090 - .L_8089)


	//   ....[0]....
	.align		4
.L_8089:
        /*0054*/ 	.word	index@(__assertfail)


	//----- nvinfo : EIATTR_MERCURY_ISA_VERSION
	.align		4
.L_8090:
        /*0058*/ 	.byte	0x03, 0x5f
        /*005a*/ 	.short	0x0101


	//----- nvinfo : EIATTR_COOP_GROUP_MASK_REGIDS
	.align		4
        /*005c*/ 	.byte	0x04, 0x29
        /*005e*/ 	.short	(.L_8092 - .L_8091)


	//   ....[0]....
.L_8091:
        /*0060*/ 	.word	0xffffffff


	//   ....[1]....
        /*0064*/ 	.word	0xffffffff


	//   ....[2]....
        /*0068*/ 	.word	0xffffffff


	//   ....[3]....
        /*006c*/ 	.word	0xffffffff


	//   ....[4]....
        /*0070*/ 	.word	0xffffffff


	//   ....[5]....
        /*0074*/ 	.word	0xffffffff


	//   ....[6]....
        /*0078*/ 	.word	0xffffffff


	//   ....[7]....
        /*007c*/ 	.word	0xffffffff


	//   ....[8]....
        /*0080*/ 	.word	0xffffffff


	//   ....[9]....
        /*0084*/ 	.word	0xffffffff


	//   ....[10]....
        /*0088*/ 	.word	0x0500000f


	//   ....[11]....
        /*008c*/ 	.word	0x0500000f


	//   ....[12]....
        /*0090*/ 	.word	0x0500000f


	//   ....[13]....
        /*0094*/ 	.word	0x0500000f


	//   ....[14]....
        /*0098*/ 	.word	0x0500000f


	//   ....[15]....
        /*009c*/ 	.word	0x0500000f


	//   ....[16]....
        /*00a0*/ 	.word	0x0500000f


	//   ....[17]....
        /*00a4*/ 	.word	0x0500000f


	//   ....[18]....
        /*00a8*/ 	.word	0x0500000f


	//   ....[19]....
        /*00ac*/ 	.word	0x0500000f


	//----- nvinfo : EIATTR_COOP_GROUP_INSTR_OFFSETS
	.align		4
.L_8092:
        /*00b0*/ 	.byte	0x04, 0x28
        /*00b2*/ 	.short	(.L_8094 - .L_8093)


	//   ....[0]....
.L_8093:
        /*00b4*/ 	.word	0x00007a80


	//   ....[1]....
        /*00b8*/ 	.word	0x00007ac0


	//   ....[2]....
        /*00bc*/ 	.word	0x00007ae0


	//   ....[3]....
        /*00c0*/ 	.word	0x00007b00


	//   ....[4]....
        /*00c4*/ 	.word	0x00007b20


	//   ....[5]....
        /*00c8*/ 	.word	0x00008cc0


	//   ....[6]....
        /*00cc*/ 	.word	0x00008ce0


	//   ....[7]....
        /*00d0*/ 	.word	0x00008d00


	//   ....[8]....
        /*00d4*/ 	.word	0x00008d20


	//   ....[9]....
        /*00d8*/ 	.word	0x00008d40


	//   ....[10]....
        /*00dc*/ 	.word	0x0000bad0


	//   ....[11]....
        /*00e0*/ 	.word	0x0000bb60


	//   ....[12]....
        /*00e4*/ 	.word	0x0000bbc0


	//   ....[13]....
        /*00e8*/ 	.word	0x0000bc20


	//   ....[14]....
        /*00ec*/ 	.word	0x0000bc80


	//   ....[15]....
        /*00f0*/ 	.word	0x0000ce80


	//   ....[16]....
        /*00f4*/ 	.word	0x0000cee0


	//   ....[17]....
        /*00f8*/ 	.word	0x0000cf40


	//   ....[18]....
        /*00fc*/ 	.word	0x0000cfa0


	//   ....[19]....
        /*0100*/ 	.word	0x0000d000


	//----- nvinfo : EIATTR_VRC_CTA_INIT_COUNT
	.align		4
.L_8094:
        /*0104*/ 	.byte	0x02, 0x4a
	.zero		1
	.zero		1


	//----- nvinfo : EIATTR_SYSCALL_OFFSETS
	.align		4
        /*0108*/ 	.byte	0x04, 0x46
        /*010a*/ 	.short	(.L_8096 - .L_8095)


	//   ....[0]....
.L_8095:
        /*010c*/ 	.word	0x000001a0


	//----- nvinfo : EIATTR_EXIT_INSTR_OFFSETS
	.align		4
.L_8096:
        /*0110*/ 	.byte	0x04, 0x1c
        /*0112*/ 	.short	(.L_8098 - .L_8097)


	//   ....[0]....
.L_8097:
        /*0114*/ 	.word	0x00000230


	//   ....[1]....
        /*0118*/ 	.word	0x0000ba70


	//----- nvinfo : EIATTR_CRS_STACK_SIZE
	.align		4
.L_8098:
        /*011c*/ 	.byte	0x04, 0x1e
        /*011e*/ 	.short	(.L_8100 - .L_8099)
.L_8099:
        /*0120*/ 	.word	0x00000000


	//----- nvinfo : EIATTR_CBANK_PARAM_SIZE
	.align		4
.L_8100:
        /*0124*/ 	.byte	0x03, 0x19
        /*0126*/ 	.short	0x0098


	//----- nvinfo : EIATTR_PARAM_CBANK
	.align		4
        /*0128*/ 	.byte	0x04, 0x0a
        /*012a*/ 	.short	(.L_8102 - .L_8101)
	.align		4
.L_8101:
        /*012c*/ 	.word	index@(.nv.constant0._Z15SoftmaxWarpImplI22BroadcastScaleMaskLoadIffbLm4EiE11DirectStoreIffEfLi2ELi28ELi32ELi1ELb1EL9Algorithm0EEvT_T0_ll)
        /*0130*/ 	.short	0x0380
        /*0132*/ 	.short	0x0098


	//----- nvinfo : EIATTR_SW_WAR
	.align		4
.L_8102:
        /*0134*/ 	.byte	0x04, 0x36
        /*0136*/ 	.short	(.L_8104 - .L_8103)
.L_8103:
        /*0138*/ 	.word	0x00000008
.L_8104:


//--------------------- .nv.info._Z15SoftmaxWarpImplI22BroadcastScaleMaskLoadIffbLm4EiE11DirectStoreIffEfLi2ELi28ELi32ELi1ELb0EL9Algorithm0EEvT_T0_ll --------------------------
	.section	.nv.info._Z15SoftmaxWarpImplI22BroadcastScaleMaskLoadIffbLm4EiE11DirectStoreIffEfLi2ELi28ELi32ELi1ELb0EL9Algorithm0EEvT_T0_ll,"",@"SHT_CUDA_INFO"
	.sectionflags	@""
	.align	4


	//----- nvinfo : EIATTR_CUDA_API_VERSION
	.align		4
        /*0000*/ 	.byte	0x04, 0x37
        /*0002*/ 	.short	(.L_8106 - .L_8105)
.L_8105:
        /*0004*/ 	.word	0x00000082


	//----- nvinfo : EIATTR_KPARAM_INFO
	.align		4
.L_8106:
        /*0008*/ 	.byte	0x04, 0x17
        /*000a*/ 	.short	(.L_8108 - .L_8107)
.L_8107:
        /*000c*/ 	.word	0x00000000
        /*0010*/ 	.short	0x0003
        /*0012*/ 	.short	0x0090
        /*0014*/ 	.byte	0x00, 0xf0, 0x21, 0x00


	//----- nvinfo : EIATTR_KPARAM_INFO
	.align		4
.L_8108:
        /*0018*/ 	.byte	0x04, 0x17
        /*001a*/ 	.short	(.L_8110 - .L_8109)
.L_8109:
        /*001c*/ 	.word	0x00000000
        /*0020*/ 	.short	0x0002
        /*0022*/ 	.short	0x0088
        /*0024*/ 	.byte	0x00, 0xf0, 0x21, 0x00


	//----- nvinfo : EIATTR_KPARAM_INFO
	.align		4
.L_8110:
        /*0028*/ 	.byte	0x04, 0x17
        /*002a*/ 	.short	(.L_8112 - .L_8111)
.L_8111:
        /*002c*/ 	.word	0x00000000
        /*0030*/ 	.short	0x0001
        /*0032*/ 	.short	0x0078
        /*0034*/ 	.byte	0x00, 0xf0, 0x41, 0x00


	//----- nvinfo : EIATTR_KPARAM_INFO
	.align		4
.L_8112:
        /*0038*/ 	.byte	0x04, 0x17
        /*003a*/ 	.short	(.L_8114 - .L_8113)
.L_8113:
        /*003c*/ 	.word	0x00000000
        /*0040*/ 	.short	0x0000
        /*0042*/ 	.short	0x0000
        /*0044*/ 	.byte	0x00, 0xf0, 0xe1, 0x01


	//----- nvinfo : EIATTR_SPARSE_MMA_MASK
	.align		4
.L_8114:
        /*0048*/ 	.byte	0x03, 0x50
        /*004a*/ 	.short	0x0000


	//----- nvinfo : EIATTR_MAXREG_COUNT
	.align		4
        /*004c*/ 	.byte	0x03, 0x1b
        /*004e*/ 	.short	0x00ff


	//----- nvinfo : EIATTR_EXTERNS
	.align		4
        /*0050*/ 	.byte	0x04, 0x0f
        /*0052*/ 	.short	(.L_8116 - .L_8115)


	//   ....[0]....
	.align		4
.L_8115:
        /*0054*/ 	.word	index@(__assertfail)


	//----- nvinfo : EIATTR_MERCURY_ISA_VERSION
	.align		4
.L_8116:
        /*0058*/ 	.byte	0x03, 0x5f
        /*005a*/ 	.short	0x0101


	//----- nvinfo : EIATTR_COOP_GROUP_MASK_REGIDS
	.align		4
        /*005c*/ 	.byte	0x04, 0x29
        /*005e*/ 	.short	(.L_8118 - .L_8117)


	//   ....[0]....
.L_8117:
        /*0060*/ 	.word	0xffffffff


	//   ....[1]....
        /*0064*/ 	.word	0xffffffff


	//   ....[2]....
        /*0068*/ 	.word	0xffffffff


	//   ....[3]....
        /*006c*/ 	.word	0xffffffff


	//   ....[4]....
        /*0070*/ 	.word	0xffffffff


	//   ....[5]....
        /*0074*/ 	.word	0xffffffff


	//   ....[6]....
        /*0078*/ 	.word	0xffffffff


	//   ....[7]....
        /*007c*/ 	.word	0xffffffff


	//   ....[8]....
        /*0080*/ 	.word	0xffffffff


	//   ....[9]....
        /*0084*/ 	.word	0xffffffff


	//   ....[10]....
        /*0088*/ 	.word	0x0500000f


	//   ....[11]....
        /*008c*/ 	.word	0x0500000f


	//   ....[12]....
        /*0090*/ 	.word	0x0500000f


	//   ....[13]....
        /*0094*/ 	.word	0x0500000f


	//   ....[14]....
        /*0098*/ 	.word	0x0500000f


	//   ....[15]....
        /*009c*/ 	.word	0x0500000f


	//   ....[16]....
        /*00a0*/ 	.word	0x0500000f


	//   ....[17]....
        /*00a4*/ 	.word	0x0500000f


	//   ....[18]....
        /*00a8*/ 	.word	0x0500000f


	//   ....[19]....
        /*00ac*/ 	.word	0x0500000f


	//----- nvinfo : EIATTR_COOP_GROUP_INSTR_OFFSETS
	.align		4
.L_8118:
        /*00b0*/ 	.byte	0x04, 0x28
        /*00b2*/ 	.short	(.L_8120 - .L_8119)


	//   ....[0]....
.L_8119:
        /*00b4*/ 	.word	0x00004a70


	//   ....[1]....
        /*00b8*/ 	.word	0x00004ab0


	//   ....[2]....
        /*00bc*/ 	.word	0x00004ad0


	//   ....[3]....
        /*00c0*/ 	.word	0x00004af0


	//   ....[4]....
        /*00c4*/ 	.word	0x00004b10


	//   ....[5]....
        /*00c8*/ 	.word	0x00005cb0


	//   ....[6]....
        /*00cc*/ 	.word	0x00005cd0


	//   ....[7]....
        /*00d0*/ 	.word	0x00005cf0


	//   ....[8]....
        /*00d4*/ 	.word	0x00005d10


	//   ....[9]....
        /*00d8*/ 	.word	0x00005d30


	//   ....[10]....
        /*00dc*/ 	.word	0x000081e0


	//   ....[11]....
        /*00e0*/ 	.word	0x00008270


	//   ....[12]....
        /*00e4*/ 	.word	0x000082d0


	//   ....[13]....
        /*00e8*/ 	.word	0x00008330


	//   ....[14]....
        /*00ec*/ 	.word	0x00008390


	//   ....[15]....
        /*00f0*/ 	.word	0x00009590


	//   ....[16]....
        /*00f4*/ 	.word	0x000095f0


	//   ....[17]....
        /*00f8*/ 	.word	0x00009650


	//   ....[18]....
        /*00fc*/ 	.word	0x000096b0


	//   ....[19]....
        /*0100*/ 	.word	0x00009710


	//----- nvinfo : EIATTR_VRC_CTA_INIT_COUNT
	.align		4
.L_8120:
        /*0104*/ 	.byte	0x02, 0x4a
	.zero		1
	.zero		1


	//----- nvinfo : EIATTR_SYSCALL_OFFSETS
	.align		4
        /*0108*/ 	.byte	0x04, 0x46
        /*010a*/ 	.short	(.L_8122 - .L_8121)


	//   ....[0]....
.L_8121:
        /*010c*/ 	.word	0x000001c0


	//----- nvinfo : EIATTR_EXIT_INSTR_OFFSETS
	.align		4
.L_8122:
        /*0110*/ 	.byte	0x04, 0x1c
        /*0112*/ 	.short	(.L_8124 - .L_8123)


	//   ....[0]....
.L_8123:
        /*0114*/ 	.word	0x00000270


	//   ....[1]....
        /*0118*/ 	.word	0x00008180


	//----- nvinfo : EIATTR_CRS_STACK_SIZE
	.align		4
.L_8124:
        /*011c*/ 	.byte	0x04, 0x1e
        /*011e*/ 	.short	(.L_8126 - .L_8125)
.L_8125:
        /*0120*/ 	.word	0x00000000


	//----- nvinfo : EIATTR_CBANK_PARAM_SIZE
	.align		4
.L_8126:
        /*0124*/ 	.byte	0x03, 0x19
        /*0126*/ 	.short	0x0098


	//----- nvinfo : EIATTR_PARAM_CBANK
	.align		4
        /*0128*/ 	.byte	0x04, 0x0a
        /*012a*/ 	.short	(.L_8128 - .L_8127)
	.align		4
.L_8127:
        /*012c*/ 	.word	index@(.nv.constant0._Z15SoftmaxWarpImplI22BroadcastScaleMaskLoadIffbLm4EiE11DirectStoreIffEfLi2ELi28ELi32ELi1ELb0EL9Algorithm0EEvT_T0_ll)
        /*0130*/ 	.short	0x0380
        /*0132*/ 	.short	0x0098


	//----- nvinfo : EIATTR_SW_WAR
	.align		4
.L_8128:
        /*0134*/ 	.byte	0x04, 0x36
        /*0136*/ 	.short	(.L_8130 - .L_8129)
.L_8129:
        /*0138*/ 	.word	0x00000008
.L_8130:


//--------------------- .nv.info._Z15SoftmaxWarpImplI22BroadcastScaleMaskLoadIffbLm4EiE11DirectStoreIffEfLi2ELi26ELi32ELi1ELb1EL9Algorithm0EEvT_T0_ll --------------------------
	.section	.nv.info._Z15SoftmaxWarpImplI22BroadcastScaleMaskLoadIffbLm4EiE11DirectStoreIffEfLi2ELi26ELi32ELi1ELb1EL9Algorithm0EEvT_T0_ll,"",@"SHT_CUDA_INFO"
	.sectionflags	@""
	.align	4


	//----- nvinfo : EIATTR_CUDA_API_VERSION
	.align		4
        /*0000*/ 	.byte	0x04, 0x37
        /*0002*/ 	.short	(.L_8132 - .L_8131)
.L_8131:
        /*0004*/ 	.word	0x00000082


	//----- nvinfo : EIATTR_KPARAM_INFO
	.align		4
.L_8132:
        /*0008*/ 	.byte	0x04, 0x17
        /*000a*/ 	.short	(.L_8134 - .L_8133)
.L_8133:
        /*000c*/ 	.word	0x00000000
        /*0010*/ 	.short	0x0003
        /*0012*/ 	.short	0x0090
        /*0014*/ 	.byte	0x00, 0xf0, 0x21, 0x00


	//----- nvinfo : EIATTR_KPARAM_INFO
	.align		4
.L_8134:
        /*0018*/ 	.byte	0x04, 0x17
        /*001a*/ 	.short	(.L_8136 - .L_8135)
.L_8135:
        /*001c*/ 	.word	0x00000000
        /*0020*/ 	.short	0x0002
        /*0022*/ 	.short	0x0088
        /*0024*/ 	.byte	0x00, 0xf0, 0x21, 0x00


	//----- nvinfo : EIATTR_KPARAM_INFO
	.align		4
.L_8136:
        /*0028*/ 	.byte	0x04, 0x17
        /*002a*/ 	.short	(.L_8138 - .L_8137)
.L_8137:
        /*002c*/ 	.word	0x00000000
        /*0030*/ 	.short	0x0001
        /*0032*/ 	.short	0x0078
        /*0034*/ 	.byte	0x00, 0xf0, 0x41, 0x00


	//----- nvinfo : EIATTR_KPARAM_INFO
	.align		4
.L_8138:
        /*0038*/ 	.byte	0x04, 0x17
        /*003a*/ 	.short	(.L_8140 - .L_8139)
.L_8139:
        /*003c*/ 	.word	0x00000000
        /*0040*/ 	.short	0x0000
        /*0042*/ 	.short	0x0000
        /*0044*/ 	.byte	0x00, 0xf0, 0xe1, 0x01


	//----- nvinfo : EIATTR_SPARSE_MMA_MASK
	.align		4
.L_8140:
        /*0048*/ 	.byte	0x03, 0x50
        /*004a*/ 	.short	0x0000


	//----- nvinfo : EIATTR_MAXREG_COUNT
	.align		4
        /*004c*/ 	.byte	0x03, 0x1b
        /*004e*/ 	.short	0x00ff


	//----- nvinfo : EIATTR_EXTERNS
	.align		4
        /*0050*/ 	.byte	0x04, 0x0f
        /*0052*/ 	.short	(.L_8142 - .L_8141)


	//   ....[0]....
	.align		4
.L_8141:
        /*0054*/ 	.word	index@(__assertfail)


	//----- nvinfo : EIATTR_MERCURY_ISA_VERSION
	.align		4
.L_8142:
        /*0058*/ 	.byte	0x03, 0x5f
        /*005a*/ 	.short	0x0101


	//----- nvinfo : EIATTR_COOP_GROUP_MASK_REGIDS
	.align		4
        /*005c*/ 	.byte	0x04, 0x29
        /*005e*/ 	.short	(.L_8144 - .L_8143)


	//   ....[0]....
.L_8143:
        /*0060*/ 	.word	0xffffffff


	//   ....[1]....
        /*0064*/ 	.word	0xffffffff


	//   ....[2]....
        /*0068*/ 	.word	0xffffffff


	//   ....[3]....
        /*006c*/ 	.word	0xffffffff


	//   ....[4]....
        /*0070*/ 	.word	0xffffffff


	//   ....[5]....
        /*0074*/ 	.word	0xffffffff


	//   ....[6]....
        /*0078*/ 	.word	0xffffffff


	//   ....[7]....
        /*007c*/ 	.word	0xffffffff


	//   ....[8]....
        /*0080*/ 	.word	0xffffffff


	//   ....[9]....
        /*0084*/ 	.word	0xffffffff


	//   ....[10]....
        /*0088*/ 	.word	0x0500000f


	//   ....[11]....
        /*008c*/ 	.word	0x0500000f


	//   ....[12]....
        /*0090*/ 	.word	0x0500000f


	//   ....[13]....
        /*0094*/ 	.word	0x0500000f


	//   ....[14]....
        /*0098*/ 	.word	0x0500000f


	//   ....[15]....
        /*009c*/ 	.word	0x0500000f


	//   ....[16]....
        /*00a0*/ 	.word	0x0500000f


	//   ....[17]....
        /*00a4*/ 	.word	0x0500000f


	//   ....[18]....
        /*00a8*/ 	.word	0x0500000f


	//   ....[19]....
        /*00ac*/ 	.word	0x0500000f


	//----- nvinfo : EIATTR_COOP_GROUP_INSTR_OFFSETS
	.align		4
.L_8144:
        /*00b0*/ 	.byte	0x04, 0x28
        /*00b2*/ 	.short	(.L_8146 - .L_8145)


	//   ....[0]....
.L_8145:
        /*00b4*/ 	.word	0x00007150


	//   ....[1]....
        /*00b8*/ 	.word	0x00007180


	//   ....[2]....
        /*00bc*/ 	.word	0x000071b0


	//   ....[3]....
        /*00c0*/ 	.word	0x000071d0


	//   ....[4]....
        /*00c4*/ 	.word	0x000071f0


	//   ....[5]....
        /*00c8*/ 	.word	0x00008250


	//   ....[6]....
        /*00cc*/ 	.word	0x00008270


	//   ....[7]....
        /*00d0*/ 	.word	0x00008290


	//   ....[8]....
        /*00d4*/ 	.word	0x000082b0


	//   ....[9]....
        /*00d8*/ 	.word	0x000082d0


	//   ....[10]....
        /*00dc*/ 	.word	0x0000ad20


	//   ....[11]....
        /*00e0*/ 	.word	0x0000adc0


	//   ....[12]....
        /*00e4*/ 	.word	0x0000ae20


	//   ....[13]....
        /*00e8*/ 	.word	0x0000ae80


	//   ....[14]....
        /*00ec*/ 	.word	0x0000aee0


	//   ....[15]....
        /*00f0*/ 	.word	0x0000bf90


	//   ....[16]....
        /*00f4*/ 	.word	0x0000bff0


	//   ....[17]....
        /*00f8*/ 	.word	0x0000c050


	//   ....[18]....
        /*00fc*/ 	.word	0x0000c0b0


	//   ....[19]....
        /*0100*/ 	.word	0x0000c110


	//----- nvinfo : EIATTR_VRC_CTA_INIT_COUNT
	.align		4
.L_8146:
        /*0104*/ 	.byte	0x02, 0x4a
	.zero		1
	.zero		1


	//----- nvinfo : EIATTR_SYSCALL_OFFSETS
	.align		4
        /*0108*/ 	.byte	0x04, 0x46
        /*010a*/ 	.short	(.L_8148 - .L_8147)


	//   ....[0]....
.L_8147:
        /*010c*/ 	.word	0x000001a0


	//----- nvinfo : EIATTR_EXIT_INSTR_OFFSETS
	.align		4
.L_8148:
        /*0110*/ 	.byte	0x04, 0x1c
        /*0112*/ 	.short	(.L_8150 - .L_8149)


	//   ....[0]....
.L_8149:
        /*0114*/ 	.word	0x00000230


	//   ....[1]....
        /*0118*/ 	.word	0x0000acc0


	//----- nvinfo : EIATTR_CRS_STACK_SIZE
	.align		4
.L_8150:
        /*011c*/ 	.byte	0x04, 0x1e
        /*011e*/ 	.short	(.L_8152 - .L_8151)
.L_8151:
        /*0120*/ 	.word	0x00000000


	//----- nvinfo : EIATTR_CBANK_PARAM_SIZE
	.align		4
.L_8152:
        /*0124*/ 	.byte	0x03, 0x19
        /*0126*/ 	.short	0x0098


	//----- nvinfo : EIATTR_PARAM_CBANK
	.align		4
        /*0128*/ 	.byte	0x04, 0x0a
        /*012a*/ 	.short	(.L_8154 - .L_8153)
	.align		4
.L_8153:
        /*012c*/ 	.word	index@(.nv.constant0._Z15SoftmaxWarpImplI22BroadcastScaleMaskLoadIffbLm4EiE11DirectStoreIffEfLi2ELi26ELi32ELi1ELb1EL9Algorithm0EEvT_T0_ll)
        /*0130*/ 	.short	0x0380
        /*0132*/ 	.short	0x0098


	//----- nvinfo : EIATTR_SW_WAR
	.align		4
.L_8154:
        /*0134*/ 	.byte	0x04, 0x36
        /*0136*/ 	.short	(.L_8156 - .L_8155)
.L_8155:
        /*0138*/ 	.word	0x00000008
.L_8156:


//--------------------- .nv.info._Z15SoftmaxWarpImplI22BroadcastScaleMaskLoadIffbLm4EiE11DirectStoreIffEfLi2ELi26ELi32ELi1ELb0EL9Algorithm0EEvT_T0_ll --------------------------
	.section	.nv.info._Z15SoftmaxWarpImplI22BroadcastScaleMaskLoadIffbLm4EiE11DirectStoreIffEfLi2ELi26ELi32ELi1ELb0EL9Algorithm0EEvT_T0_ll,"",@"SHT_CUDA_INFO"
	.sectionflags	@""
	.align	4


	//----- nvinfo : EIATTR_CUDA_API_VERSION
	.align		4
        /*0000*/ 	.byte	0x04, 0x37
        /*0002*/ 	.short	(.L_8158 - .L_8157)
.L_8157:
        /*0004*/ 	.word	0x00000082


	//----- nvinfo : EIATTR_KPARAM_INFO
	.align		4
.L_8158:
        /*0008*/ 	.byte	0x04, 0x17
        /*000a*/ 	.short	(.L_8160 - .L_8159)
.L_8159:
        /*000c*/ 	.word	0x00000000
        /*0010*/ 	.short	0x0003
        /*0012*/ 	.short	0x0090
        /*0014*/ 	.byte	0x00, 0xf0, 0x21, 0x00


	//----- nvinfo : EIATTR_KPARAM_INFO
	.align		4
.L_8160:
        /*0018*/ 	.byte	0x04, 0x17
        /*001a*/ 	.short	(.L_8162 - .L_8161)
.L_8161:
        /*001c*/ 	.word	0x00000000
        /*0020*/ 	.short	0x0002
        /*0022*/ 	.short	0x0088
        /*0024*/ 	.byte	0x00, 0xf0, 0x21, 0x00


	//----- nvinfo : EIATTR_KPARAM_INFO
	.align		4
.L_8162:
        /*0028*/ 	.byte	0x04, 0x17
        /*002a*/ 	.short	(.L_8164 - .L_8163)
.L_8163:
        /*002c*/ 	.word	0x00000000
        /*0030*/ 	.short	0x0001
        /*0032*/ 	.short	0x0078
        /*0034*/ 	.byte	0x00, 0xf0, 0x41, 0x00


	//----- nvinfo : EIATTR_KPARAM_INFO
	.align		4
.L_8164:
        /*0038*/ 	.byte	0x04, 0x17
        /*003a*/ 	.short	(.L_8166 - .L_8165)
.L_8165:
        /*003c*/ 	.word	0x00000000
        /*0040*/ 	.short	0x0000
        /*0042*/ 	.short	0x0000
        /*0044*/ 	.byte	0x00, 0xf0, 0xe1, 0x01


	//----- nvinfo : EIATTR_SPARSE_MMA_MASK
	.align		4
.L_8166:
        /*0048*/ 	.byte	0x03, 0x50
        /*004a*/ 	.short	0x0000


	//----- nvinfo : EIATTR_MAXREG_COUNT
	.align		4
        /*004c*/ 	.byte	0x03, 0x1b
        /*004e*/ 	.short	0x00ff


	//----- nvinfo : EIATTR_EXTERNS
	.align		4
        /*0050*/ 	.byte	0x04, 0x0f
        /*0052*/ 	.short	(.L_8168 - .L_8167)


	//   ....[0]....
	.align		4
.L_8167:
        /*0054*/ 	.word	index@(__assertfail)


	//----- nvinfo : EIATTR_MERCURY_ISA_VERSION
	.align		4
.L_8168:
        /*0058*/ 	.byte	0x03, 0x5f
        /*005a*/ 	.short	0x0101


	//----- nvinfo : EIATTR_COOP_GROUP_MASK_REGIDS
	.align		4
        /*005c*/ 	.byte	0x04, 0x29
        /*005e*/ 	.short	(.L_8170 - .L_8169)


	//   ....[0]....
.L_8169:
        /*0060*/ 	.word	0xffffffff


	//   ....[1]....
        /*0064*/ 	.word	0xffffffff


	//   ....[2]....
        /*0068*/ 	.word	0xffffffff


	//   ....[3]....
        /*006c*/ 	.word	0xffffffff


	//   ....[4]....
        /*0070*/ 	.word	0xffffffff


	//   ....[5]....
        /*0074*/ 	.word	0xffffffff


	//   ....[6]....
        /*0078*/ 	.word	0xffffffff


	//   ....[7]....
        /*007c*/ 	.word	0xffffffff


	//   ....[8]....
        /*0080*/ 	.word	0xffffffff


	//   ....[9]....
        /*0084*/ 	.word	0xffffffff


	//   ....[10]....
        /*0088*/ 	.word	0x0500000f


	//   ....[11]....
        /*008c*/ 	.word	0x0500000f


	//   ....[12]....
        /*0090*/ 	.word	0x0500000f


	//   ....[13]....
        /*0094*/ 	.word	0x0500000f


	//   ....[14]....
        /*0098*/ 	.word	0x0500000f


	//   ....[15]....
        /*009c*/ 	.word	0x0500000f


	//   ....[16]....
        /*00a0*/ 	.word	0x0500000f


	//   ....[17]....
        /*00a4*/ 	.word	0x0500000f


	//   ....[18]....
        /*00a8*/ 	.word	0x0500000f


	//   ....[19]....
        /*00ac*/ 	.word	0x0500000f


	//----- nvinfo : EIATTR_COOP_GROUP_INSTR_OFFSETS
	.align		4
.L_8170:
        /*00b0*/ 	.byte	0x04, 0x28
        /*00b2*/ 	.short	(.L_8172 - .L_8171)


	//   ....[0]....
.L_8171:
        /*00b4*/ 	.word	0x00004570


	//   ....[1]....
        /*00b8*/ 	.word	0x000045b0


	//   ....[2]....
        /*00bc*/ 	.word	0x000045d0


	//   ....[3]....
        /*00c0*/ 	.word	0x000045f0


	//   ....[4]....
        /*00c4*/ 	.word	0x00004610


	//   ....[5]....
        /*00c8*/ 	.word	0x00005670


	//   ....[6]....
        /*00cc*/ 	.word	0x00005690


	//   ....[7]....
        /*00d0*/ 	.word	0x000056b0


	//   ....[8]....
        /*00d4*/ 	.word	0x000056d0


	//   ....[9]....
        /*00d8*/ 	.word	0x000056f0


	//   ....[10]....
        /*00dc*/ 	.word	0x00007920


	//   ....[11]....
        /*00e0*/ 	.word	0x000079c0


	//   ....[12]....
        /*00e4*/ 	.word	0x00007a20


	//   ....[13]....
        /*00e8*/ 	.word	0x00007a80


	//   ....[14]....
        /*00ec*/ 	.word	0x00007ae0


	//   ....[15]....
        /*00f0*/ 	.word	0x00008b90


	//   ....[16]....
        /*00f4*/ 	.word	0x00008bf0


	//   ....[17]....
        /*00f8*/ 	.word	0x00008c50


	//   ....[18]....
        /*00fc*/ 	.word	0x00008cb0


	//   ....[19]....
        /*0100*/ 	.word	0x00008d10


	//----- nvinfo : EIATTR_VRC_CTA_INIT_COUNT
	.align		4
.L_8172:
        /*0104*/ 	.byte	0x02, 0x4a
	.zero		1
	.zero		1


	//----- nvinfo : EIATTR_SYSCALL_OFFSETS
	.align		4
        /*0108*/ 	.byte	0x04, 0x46
        /*010a*/ 	.short	(.L_8174 - .L_8173)


	//   ....[0]....
.L_8173:
        /*010c*/ 	.word	0x000001c0


	//----- nvinfo : EIATTR_EXIT_INSTR_OFFSETS
	.align		4
.L_8174:
        /*0110*/ 	.byte	0x04, 0x1c
        /*0112*/ 	.short	(.L_8176 - .L_8175)


	//   ....[0]....
.L_8175:
        /*0114*/ 	.word	0x00000270


	//   ....[1]....
        /*0118*/ 	.word	0x000078c0


	//----- nvinfo : EIATTR_CRS_STACK_SIZE
	.align		4
.L_8176:
        /*011c*/ 	.byte	0x04, 0x1e
        /*011e*/ 	.short	(.L_8178 - .L_8177)
.L_8177:
        /*0120*/ 	.word	0x00000000


	//----- nvinfo : EIATTR_CBANK_PARAM_SIZE
	.align		4
.L_8178:
        /*0124*/ 	.byte	0x03, 0x19
        /*0126*/ 	.short	0x0098


	//----- nvinfo : EIATTR_PARAM_CBANK
	.align		4
        /*0128*/ 	.byte	0x04, 0x0a
        /*012a*/ 	.short	(.L_8180 - .L_8179)
	.align		4
.L_8179:
        /*012c*/ 	.word	index@(.nv.constant0._Z15SoftmaxWarpImplI22BroadcastScaleMaskLoadIffbLm4EiE11DirectStoreIffEfLi2ELi26ELi32ELi1ELb0EL9Algorithm0EEvT_T0_ll)
        /*0130*/ 	.short	0x0380
        /*0132*/ 	.short	0x0098


	//----- nvinfo : EIATTR_SW_WAR
	.align		4
.L_8180:
        /*0134*/ 	.byte	0x04, 0x36
        /*0136*/ 	.short	(.L_8182 - .L_8181)
.L_8181:
        /*0138*/ 	.word	0x00000008
.L_8182:


//--------------------- .nv.info._Z15SoftmaxWarpImplI22BroadcastScaleMaskLoadIffbLm4EiE11DirectStoreIffEfLi2ELi24ELi32ELi1ELb1EL9Algorithm0EEvT_T0_ll --------------------------
	.section	.nv.info._Z15SoftmaxWarpImplI22BroadcastScaleMaskLoadIffbLm4EiE11DirectStoreIffEfLi2ELi24ELi32ELi1ELb1EL9Algorithm0EEvT_T0_ll,"",@"SHT_CUDA_INFO"
	.sectionflags	@""
	.align	4


	//----- nvinfo : EIATTR_CUDA_API_VERSION
	.align		4
        /*0000*/ 	.byte	0x04, 0x37
        /*0002*/ 	.short	(.L_8184 - .L_8183)
.L_8183:
        /*0004*/ 	.word	0x00000082


	//----- nvinfo : EIATTR_KPARAM_INFO
	.align		4
.L_8184:
        /*0008*/ 	.byte	0x04, 0x17
        /*000a*/ 	.short	(.L_8186 - .L_8185)
.L_8185:
        /*000c*/ 	.word	0x00000000
        /*0010*/ 	.short	0x0003
        /*0012*/ 	.short	0x0090
        /*0014*/ 	.byte	0x00, 0xf0, 0x21, 0x00


	//----- nvinfo : EIATTR_KPARAM_INFO
	.align		4
.L_8186:
        /*0018*/ 	.byte	0x04, 0x17
        /*001a*/ 	.short	(.L_8188 - .L_8187)
.L_8187:
        /*001c*/ 	.word	0x00000000
        /*0020*/ 	.short	0x0002
        /*0022*/ 	.short	0x0088
        /*0024*/ 	.byte	0x00, 0xf0, 0x21, 0x00


	//----- nvinfo : EIATTR_KPARAM_INFO
	.align		4
.L_8188:
        /*0028*/ 	.byte	0x04, 0x17
        /*002a*/ 	.short	(.L_8190 - .L_8189)
.L_8189:
        /*002c*/ 	.word	0x00000000
        /*0030*/ 	.short	0x0001
        /*0032*/ 	.short	0x0078
        /*0034*/ 	.byte	0x00, 0xf0, 0x41, 0x00


	//----- nvinfo : EIATTR_KPARAM_INFO
	.align		4
.L_8190:
        /*0038*/ 	.byte	0x04, 0x17
        /*003a*/ 	.short	(.L_8192 - .L_8191)
.L_8191:
        /*003c*/ 	.word	0x00000000
        /*0040*/ 	.short	0x0000
        /*0042*/ 	.short	0x0000
        /*0044*/ 	.byte	0x00, 0xf0, 0xe1, 0x01


	//----- nvinfo : EIATTR_SPARSE_MMA_MASK
	.align		4
.L_8192:
        /*0048*/ 	.byte	0x03, 0x50
        /*004a*/ 	.short	0x0000


	//----- nvinfo : EIATTR_MAXREG_COUNT
	.align		4
        /*004c*/ 	.byte	0x03, 0x1b
        /*004e*/ 	.short	0x00ff


	//----- nvinfo : EIATTR_EXTERNS
	.align		4
        /*0050*/ 	.byte	0x04, 0x0f
        /*0052*/ 	.short	(.L_8194 - .L_8193)


	//   ....[0]....
	.align		4
.L_8193:
        /*0054*/ 	.word	index@(__assertfail)


	//----- nvinfo : EIATTR_MERCURY_ISA_VERSION
	.align		4
.L_8194:
        /*0058*/ 	.byte	0x03, 0x5f
        /*005a*/ 	.short	0x0101


	//----- nvinfo : EIATTR_COOP_GROUP_MASK_REGIDS
	.align		4
        /*005c*/ 	.byte	0x04, 0x29
        /*005e*/ 	.short	(.L_8196 - .L_8195)


	//   ....[0]....
.L_8195:
        /*0060*/ 	.word	0xffffffff


	//   ....[1]....
        /*0064*/ 	.word	0xffffffff


	//   ....[2]....
        /*0068*/ 	.word	0xffffffff


	//   ....[3]....
        /*006c*/ 	.word	0xffffffff


	//   ....[4]....
        /*0070*/ 	.word	0xffffffff


	//   ....[5]....
        /*0074*/ 	.word	0xffffffff


	//   ....[6]....
        /*0078*/ 	.word	0xffffffff


	//   ....[7]....
        /*007c*/ 	.word	0xffffffff


	//   ....[8]....
        /*0080*/ 	.word	0xffffffff


	//   ....[9]....
        /*0084*/ 	.word	0xffffffff


	//   ....[10]....
        /*0088*/ 	.word	0x0500000f


	//   ....[11]....
        /*008c*/ 	.word	0x0500000f


	//   ....[12]....
        /*0090*/ 	.word	0x0500000f


	//   ....[13]....
        /*0094*/ 	.word	0x0500000f


	//   ....[14]....
        /*0098*/ 	.word	0x0500000f


	//   ....[15]....
        /*009c*/ 	.word	0x0500000f


	//   ....[16]....
        /*00a0*/ 	.word	0x0500000f


	//   ....[17]....
        /*00a4*/ 	.word	0x0500000f


	//   ....[18]....
        /*00a8*/ 	.word	0x0500000f


	//   ....[19]....
        /*00ac*/ 	.word	0x0500000f


	//----- nvinfo : EIATTR_COOP_GROUP_INSTR_OFFSETS
	.align		4
.L_8196:
        /*00b0*/ 	.byte	0x04, 0x28
        /*00b2*/ 	.short	(.L_8198 - .L_8197)


	//   ....[0]....
.L_8197:
        /*00b4*/ 	.word	0x000068e0


	//   ....[1]....
        /*00b8*/ 	.word	0x00006920


	//   ....[2]....
        /*00bc*/ 	.word	0x00006940


	//   ....[3]....
        /*00c0*/ 	.word	0x00006960


	//   ....[4]....
        /*00c4*/ 	.word	0x00006980


	//   ....[5]....
        /*00c8*/ 	.word	0x000078a0


	//   ....[6]....
        /*00cc*/ 	.word	0x000078c0


	//   ....[7]....
        /*00d0*/ 	.word	0x000078e0


	//   ....[8]....
        /*00d4*/ 	.word	0x00007900


	//   ....[9]....
        /*00d8*/ 	.word	0x00007920


	//   ....[10]....
        /*00dc*/ 	.word	0x0000a060


	//   ....[11]....
        /*00e0*/ 	.word	0x0000a100


	//   ....[12]....
        /*00e4*/ 	.word	0x0000a160


	//   ....[13]....
        /*00e8*/ 	.word	0x0000a1c0


	//   ....[14]....
        /*00ec*/ 	.word	0x0000a220


	//   ....[15]....
        /*00f0*/ 	.word	0x0000b190


	//   ....[16]....
        /*00f4*/ 	.word	0x0000b1f0


	//   ....[17]....
        /*00f8*/ 	.word	0x0000b250


	//   ....[18]....
        /*00fc*/ 	.word	0x0000b2b0


	//   ....[19]....
        /*0100*/ 	.word	0x0000b310


	//----- nvinfo : EIATTR_VRC_CTA_INIT_COUNT
	.align		4
.L_8198:
        /*0104*/ 	.byte	0x02, 0x4a
	.zero		1
	.zero		1


	//----- nvinfo : EIATTR_SYSCALL_OFFSETS
	.align		4
        /*0108*/ 	.byte	0x04, 0x46
        /*010a*/ 	.short	(.L_8200 - .L_8199)


	//   ....[0]....
.L_8199:
        /*010c*/ 	.word	0x000001a0


	//----- nvinfo : EIATTR_EXIT_INSTR_OFFSETS
	.align		4
.L_8200:
        /*0110*/ 	.byte	0x04, 0x1c
        /*0112*/ 	.short	(.L_8202 - .L_8201)


	//   ....[0]....
.L_8201:
        /*0114*/ 	.word	0x00000230


	//   ....[1]....
        /*0118*/ 	.word	0x0000a000


	//----- nvinfo : EIATTR_CRS_STACK_SIZE
	.align		4
.L_8202:
        /*011c*/ 	.byte	0x04, 0x1e
        /*011e*/ 	.short	(.L_8204 - .L_8203)
.L_8203:
        /*0120*/ 	.word	0x00000000


	//----- nvinfo : EIATTR_CBANK_PARAM_SIZE
	.align		4
.L_8204:
        /*0124*/ 	.byte	0x03, 0x19
        /*0126*/ 	.short	0x0098


	//----- nvinfo : EIATTR_PARAM_CBANK
	.align		4
        /*0128*/ 	.byte	0x04, 0x0a
        /*012a*/ 	.short	(.L_8206 - .L_8205)
	.align		4
.L_8205:
        /*012c*/ 	.word	index@(.nv.constant0._Z15SoftmaxWarpImplI22BroadcastScaleMaskLoadIffbLm4EiE11DirectStoreIffEfLi2ELi24ELi32ELi1ELb1EL9Algorithm0EEvT_T0_ll)
        /*0130*/ 	.short	0x0380
        /*0132*/ 	.short	0x0098


	//----- nvinfo : EIATTR_SW_WAR
	.align		4
.L_8206:
        /*0134*/ 	.byte	0x04, 0x36
        /*0136*/ 	.short	(.L_8208 - .L_8207)
.L_8207:
        /*0138*/ 	.word	0x00000008
.L_8208:


//--------------------- .nv.info._Z15SoftmaxWarpImplI22BroadcastScaleMaskLoadIffbLm4EiE11DirectStoreIffEfLi2ELi24ELi32ELi1ELb0EL9Algorithm0EEvT_T0_ll --------------------------
	.section	.nv.info._Z15SoftmaxWarpImplI22BroadcastScaleMaskLoadIffbLm4EiE11DirectStoreIffEfLi2ELi24ELi32ELi1ELb0EL9Algorithm0EEvT_T0_ll,"",@"SHT_CUDA_INFO"
	.sectionflags	@""
	.align	4


	//----- nvinfo : EIATTR_CUDA_API_VERSION
	.align		4
        /*0000*/ 	.byte	0x04, 0x37
        /*0002*/ 	.short	(.L_8210 - .L_8209)
.L_8209:
        /*0004*/ 	.word	0x00000082


	//----- nvinfo : EIATTR_KPARAM_INFO
	.align		4
.L_8210:
        /*0008*/ 	.byte	0x04, 0x17
        /*000a*/ 	.short	(.L_8212 - .L_8211)
.L_8211:
        /*000c*/ 	.word	0x00000000
        /*0010*/ 	.short	0x0003
        /*0012*/ 	.short	0x0090
        /*0014*/ 	.byte	0x00, 0xf0, 0x21, 0x00


	//----- nvinfo : EIATTR_KPARAM_INFO
	.align		4
.L_8212:
        /*0018*/ 	.byte	0x04, 0x17
        /*001a*/ 	.short	(.L_8214 - .L_8213)
.L_8213:
        /*001c*/ 	.word	0x00000000
        /*0020*/ 	.short	0x0002
        /*0022*/ 	.short	0x0088
        /*0024*/ 	.byte	0x00, 0xf0, 0x21, 0x00


	//----- nvinfo : EIATTR_KPARAM_INFO
	.align		4
.L_8214:
        /*0028*/ 	.byte	0x04, 0x17
        /*002a*/ 	.short	(.L_8216 - .L_8215)
.L_8215:
        /*002c*/ 	.word	0x00000000
        /*0030*/ 	.short	0x0001
        /*0032*/ 	.short	0x0078
        /*0034*/ 	.byte	0x00, 0xf0, 0x41, 0x00


	//----- nvinfo : EIATTR_KPARAM_INFO
	.align		4
.L_8216:
        /*0038*/ 	.byte	0x04, 0x17
        /*003a*/ 	.short	(.L_8218 - .L_8217)
.L_8217:
        /*003c*/ 	.word	0x00000000
        /*0040*/ 	.short	0x0000
        /*0042*/ 	.short	0x0000
        /*0044*/ 	.byte	0x00, 0xf0, 0xe1, 0x01


	//----- nvinfo : EIATTR_SPARSE_MMA_MASK
	.align		4
.L_8218:
        /*0048*/ 	.byte	0x03, 0x50
        /*004a*/ 	.short	0x0000


	//----- nvinfo : EIATTR_MAXREG_COUNT
	.align		4
        /*004c*/ 	.byte	0x03, 0x1b
        /*004e*/ 	.short	0x00ff


	//----- nvinfo : EIATTR_EXTERNS
	.align		4
        /*0050*/ 	.byte	0x04, 0x0f
        /*0052*/ 	.short	(.L_8220 - .L_8219)


	//   ....[0]....
	.align		4
.L_8219:
        /*0054*/ 	.word	index@(__assertfail)


	//----- nvinfo : EIATTR_MERCURY_ISA_VERSION
	.align		4
.L_8220:
        /*0058*/ 	.byte	0x03, 0x5f
        /*005a*/ 	.short	0x0101


	//----- nvinfo : EIATTR_COOP_GROUP_MASK_REGIDS
	.align		4
        /*005c*/ 	.byte	0x04, 0x29
        /*005e*/ 	.short	(.L_8222 - .L_8221)


	//   ....[0]....
.L_8221:
        /*0060*/ 	.word	0xffffffff


	//   ....[1]....
        /*0064*/ 	.word	0xffffffff


	//   ....[2]....
        /*0068*/ 	.word	0xffffffff


	//   ....[3]....
        /*006c*/ 	.word	0xffffffff


	//   ....[4]....
        /*0070*/ 	.word	0xffffffff


	//   ....[5]....
        /*0074*/ 	.word	0xffffffff


	//   ....[6]....
        /*0078*/ 	.word	0xffffffff


	//   ....[7]....
        /*007c*/ 	.word	0xffffffff


	//   ....[8]....
        /*0080*/ 	.word	0xffffffff


	//   ....[9]....
        /*0084*/ 	.word	0xffffffff


	//   ....[10]....
        /*0088*/ 	.word	0x0500000f


	//   ....[11]....
        /*008c*/ 	.word	0x0500000f


	//   ....[12]....
        /*0090*/ 	.word	0x0500000f


	//   ....[13]....
        /*0094*/ 	.word	0x0500000f


	//   ....[14]....
        /*0098*/ 	.word	0x0500000f


	//   ....[15]....
        /*009c*/ 	.word	0x0500000f


	//   ....[16]....
        /*00a0*/ 	.word	0x0500000f


	//   ....[17]....
        /*00a4*/ 	.word	0x0500000f


	//   ....[18]....
        /*00a8*/ 	.word	0x0500000f


	//   ....[19]....
        /*00ac*/ 	.word	0x0500000f


	//----- nvinfo : EIATTR_COOP_GROUP_INSTR_OFFSETS
	.align		4
.L_8222:
        /*00b0*/ 	.byte	0x04, 0x28
        /*00b2*/ 	.short	(.L_8224 - .L_8223)


	//   ....[0]....
.L_8223:
        /*00b4*/ 	.word	0x000040f0


	//   ....[1]....
        /*00b8*/ 	.word	0x00004130


	//   ....[2]....
        /*00bc*/ 	.word	0x00004150


	//   ....[3]....
        /*00c0*/ 	.word	0x00004170


	//   ....[4]....
        /*00c4*/ 	.word	0x00004190


	//   ....[5]....
        /*00c8*/ 	.word	0x000050b0


	//   ....[6]....
        /*00cc*/ 	.word	0x000050d0


	//   ....[7]....
        /*00d0*/ 	.word	0x000050f0


	//   ....[8]....
        /*00d4*/ 	.word	0x00005110


	//   ....[9]....
        /*00d8*/ 	.word	0x00005130


	//   ....[10]....
        /*00dc*/ 	.word	0x00007130


	//   ....[11]....
        /*00e0*/ 	.word	0x000071c0


	//   ....[12]....
        /*00e4*/ 	.word	0x00007220


	//   ....[13]....
        /*00e8*/ 	.word	0x00007280


	//   ....[14]....
        /*00ec*/ 	.word	0x000072e0


	//   ....[15]....
        /*00f0*/ 	.word	0x00008260


	//   ....[16]....
        /*00f4*/ 	.word	0x000082c0


	//   ....[17]....
        /*00f8*/ 	.word	0x00008320


	//   ....[18]....
        /*00fc*/ 	.word	0x00008380


	//   ....[19]....
        /*0100*/ 	.word	0x000083e0


	//----- nvinfo : EIATTR_VRC_CTA_INIT_COUNT
	.align		4
.L_8224:
        /*0104*/ 	.byte	0x02, 0x4a
	.zero		1
	.zero		1


	//----- nvinfo : EIATTR_SYSCALL_OFFSETS
	.align		4
        /*0108*/ 	.byte	0x04, 0x46
        /*010a*/ 	.short	(.L_8226 - .L_8225)


	//   ....[0]....
.L_8225:
        /*010c*/ 	.word	0x000001c0


	//----- nvinfo : EIATTR_EXIT_INSTR_OFFSETS
	.align		4
.L_8226:
        /*0110*/ 	.byte	0x04, 0x1c
        /*0112*/ 	.short	(.L_8228 - .L_8227)


	//   ....[0]....
.L_8227:
        /*0114*/ 	.word	0x00000250


	//   ....[1]....
        /*0118*/ 	.word	0x000070d0


	//----- nvinfo : EIATTR_CRS_STACK_SIZE
	.align		4
.L_8228:
        /*011c*/ 	.byte	0x04, 0x1e
        /*011e*/ 	.short	(.L_8230 - .L_8229)
.L_8229:
        /*0120*/ 	.word	0x00000000


	//----- nvinfo : EIATTR_CBANK_PARAM_SIZE
	.align		4
.L_8230:
        /*0124*/ 	.byte	0x03, 0x19
        /*0126*/ 	.short	0x0098


	//----- nvinfo : EIATTR_PARAM_CBANK
	.align		4
        /*0128*/ 	.byte	0x04, 0x0a
        /*012a*/ 	.short	(.L_8232 - .L_8231)
	.align		4
.L_8231:
        /*012c*/ 	.word	index@(.nv.constant0._Z15SoftmaxWarpImplI22BroadcastScaleMaskLoadIffbLm4EiE11DirectStoreIffEfLi2ELi24ELi32ELi1ELb0EL9Algorithm0EEvT_T0_ll)
        /*0130*/ 	.short	0x0380
        /*0132*/ 	.short	0x0098


	//----- nvinfo : EIATTR_SW_WAR
	.align		4
.L_8232:
        /*0134*/ 	.byte	0x04, 0x36
        /*0136*/ 	.short	(.L_8234 - .L_8233)
.L_8233:
        /*0138*/ 	.word	0x00000008
.L_8234:


//--------------------- .nv.info._Z15SoftmaxWarpImplI22BroadcastScaleMaskLoadIffbLm4EiE11DirectStoreIffEfLi2ELi22ELi32ELi1ELb1EL9Algorithm0EEvT_T0_ll --------------------------
	.section	.nv.info._Z15SoftmaxWarpImplI22BroadcastScaleMaskLoadIffbLm4EiE11DirectStoreIffEfLi2ELi22ELi32ELi1ELb1EL9Algorithm0EEvT_T0_ll,"",@"SHT_CUDA_INFO"
	.sectionflags	@""
	.align	4


	//----- nvinfo : EIATTR_CUDA_API_VERSION
	.align		4
        /*0000*/ 	.byte	0x04, 0x37
        /*0002*/ 	.short	(.L_8236 - .L_8235)
.L_8235:
        /*0004*/ 	.word	0x00000082


	//----- nvinfo : EIATTR_KPARAM_INFO
	.align		4
.L_8236:
        /*0008*/ 	.byte	0x04, 0x17
        /*000a*/ 	.short	(.L_8238 - .L_8237)
.L_8237:
        /*000c*/ 	.word	0x00000000
        /*0010*/ 	.short	0x0003
        /*0012*/ 	.short	0x0090
        /*0014*/ 	.byte	0x00, 0xf0, 0x21, 0x00


	//----- nvinfo : EIATTR_KPARAM_INFO
	.align		4
.L_8238:
        /*0018*/ 	.byte	0x04, 0x17
        /*001a*/ 	.short	(.L_8240 - .L_8239)
.L_8239:
        /*001c*/ 	.word	0x00000000
        /*0020*/ 	.short	0x0002
        /*0022*/ 	.short	0x0088
        /*0024*/ 	.byte	0x00, 0xf0, 0x21, 0x00


	//----- nvinfo : EIATTR_KPARAM_INFO
	.align		4
.L_8240:
        /*0028*/ 	.byte	0x04, 0x17
        /*002a*/ 	.short	(.L_8242 - .L_8241)
.L_8241:
        /*002c*/ 	.word	0x00000000
        /*0030*/ 	.short	0x0001
        /*0032*/ 	.short	0x0078
        /*0034*/ 	.byte	0x00, 0xf0, 0x41, 0x00


	//----- nvinfo : EIATTR_KPARAM_INFO
	.align		4
.L_8242:
        /*0038*/ 	.byte	0x04, 0x17
        /*003a*/ 	.short	(.L_8244 - .L_8243)
.L_8243:
        /*003c*/ 	.word	0x00000000
        /*0040*/ 	.short	0x0000
        /*0042*/ 	.short	0x0000
        /*0044*/ 	.byte	0x00, 0xf0, 0xe1, 0x01


	//----- nvinfo : EIATTR_SPARSE_MMA_MASK
	.align		4
.L_8244:
        /*0048*/ 	.byte	0x03, 0x50
        /*004a*/ 	.short	0x0000


	//----- nvinfo : EIATTR_MAXREG_COUNT
	.align		4
        /*004c*/ 	.byte	0x03, 0x1b
        /*004e*/ 	.short	0x00ff


	//----- nvinfo : EIATTR_EXTERNS
	.align		4
        /*0050*/ 	.byte	0x04, 0x0f
        /*0052*/ 	.short	(.L_8246 - .L_8245)


	//   ....[0]....
	.align		4
.L_8245:
        /*0054*/ 	.word	index@(__assertfail)


	//----- nvinfo : EIATTR_MERCURY_ISA_VERSION
	.align		4
.L_8246:
        /*0058*/ 	.byte	0x03, 0x5f
        /*005a*/ 	.short	0x0101


	//----- nvinfo : EIATTR_COOP_GROUP_MASK_REGIDS
	.align		4
        /*005c*/ 	.byte	0x04, 0x29
        /*005e*/ 	.short	(.L_8248 - .L_8247)


	//   ....[0]....
.L_8247:
        /*0060*/ 	.word	0xffffffff


	//   ....[1]....
        /*0064*/ 	.word	0xffffffff


	//   ....[2]....
        /*0068*/ 	.word	0xffffffff


	//   ....[3]....
        /*006c*/ 	.word	0xffffffff


	//   ....[4]....
        /*0070*/ 	.word	0xffffffff


	//   ....[5]....
        /*0074*/ 	.word	0xffffffff


	//   ....[6]....
        /*0078*/ 	.word	0xffffffff


	//   ....[7]....
        /*007c*/ 	.word	0xffffffff


	//   ....[8]....
        /*0080*/ 	.word	0xffffffff


	//   ....[9]....
        /*0084*/ 	.word	0xffffffff


	//   ....[10]....
        /*0088*/ 	.word	0x0500000f


	//   ....[11]....
        /*008c*/ 	.word	0x0500000f


	//   ....[12]....
        /*0090*/ 	.word	0x0500000f


	//   ....[13]....
        /*0094*/ 	.word	0x0500000f


	//   ....[14]....
        /*0098*/ 	.word	0x0500000f


	//   ....[15]....
        /*009c*/ 	.word	0x0500000f


	//   ....[16]....
        /*00a0*/ 	.word	0x0500000f


	//   ....[17]....
        /*00a4*/ 	.word	0x0500000f


	//   ....[18]....
        /*00a8*/ 	.word	0x0500000f


	//   ....[19]....
        /*00ac*/ 	.word	0x0500000f


	//----- nvinfo : EIATTR_COOP_GROUP_INSTR_OFFSETS
	.align		4
.L_8248:
        /*00b0*/ 	.byte	0x04, 0x28
        /*00b2*/ 	.short	(.L_8250 - .L_8249)


	//   ....[0]....
.L_8249:
        /*00b4*/ 	.word	0x00005fc0


	//   ....[1]....
        /*00b8*/ 	.word	0x00006000


	//   ....[2]....
        /*00bc*/ 	.word	0x00006020


	//   ....[3]....
        /*00c0*/ 	.word	0x00006040


	//   ....[4]....
        /*00c4*/ 	.word	0x00006060


	//   ....[5]....
        /*00c8*/ 	.word	0x00006e40


	//   ....[6]....
        /*00cc*/ 	.word	0x00006e60


	//   ....[7]....
        /*00d0*/ 	.word	0x00006e80


	//   ....[8]....
        /*00d4*/ 	.word	0x00006ea0


	//   ....[9]....
        /*00d8*/ 	.word	0x00006ec0


	//   ....[10]....
        /*00dc*/ 	.word	0x00009280


	//   ....[11]....
        /*00e0*/ 	.word	0x00009310


	//   ....[12]....
        /*00e4*/ 	.word	0x00009370


	//   ....[13]....
        /*00e8*/ 	.word	0x000093d0


	//   ....[14]....
        /*00ec*/ 	.word	0x00009430


	//   ....[15]....
        /*00f0*/ 	.word	0x0000a270


	//   ....[16]....
        /*00f4*/ 	.word	0x0000a2d0


	//   ....[17]....
        /*00f8*/ 	.word	0x0000a330


	//   ....[18]....
        /*00fc*/ 	.word	0x0000a390


	//   ....[19]....
        /*0100*/ 	.word	0x0000a3f0


	//----- nvinfo : EIATTR_VRC_CTA_INIT_COUNT
	.align		4
.L_8250:
        /*0104*/ 	.byte	0x02, 0x4a
	.zero		1
	.zero		1


	//----- nvinfo : EIATTR_SYSCALL_OFFSETS
	.align		4
        /*0108*/ 	.byte	0x04, 0x46
        /*010a*/ 	.short	(.L_8252 - .L_8251)


	//   ....[0]....
.L_8251:
        /*010c*/ 	.word	0x000001a0


	//----- nvinfo : EIATTR_EXIT_INSTR_OFFSETS
	.align		4
.L_8252:
        /*0110*/ 	.byte	0x04, 0x1c
        /*0112*/ 	.short	(.L_8254 - .L_8253)


	//   ....[0]....
.L_8253:
        /*0114*/ 	.word	0x00000250


	//   ....[1]....
        /*0118*/ 	.word	0x00009220


	//----- nvinfo : EIATTR_CRS_STACK_SIZE
	.align		4
.L_8254:
        /*011c*/ 	.byte	0x04, 0x1e
        /*011e*/ 	.short	(.L_8256 - .L_8255)
.L_8255:
        /*0120*/ 	.word	0x00000000


	//----- nvinfo : EIATTR_CBANK_PARAM_SIZE
	.align		4
.L_8256:
        /*0124*/ 	.byte	0x03, 0x19
        /*0126*/ 	.short	0x0098


	//----- nvinfo : EIATTR_PARAM_CBANK
	.align		4
        /*0128*/ 	.byte	0x04, 0x0a
        /*012a*/ 	.short	(.L_8258 - .L_8257)
	.align		4
.L_8257:
        /*012c*/ 	.word	index@(.nv.constant0._Z15SoftmaxWarpImplI22BroadcastScaleMaskLoadIffbLm4EiE11DirectStoreIffEfLi2ELi22ELi32ELi1ELb1EL9Algorithm0EEvT_T0_ll)
        /*0130*/ 	.short	0x0380
        /*0132*/ 	.short	0x0098


	//----- nvinfo : EIATTR_SW_WAR
	.align		4
.L_8258:
        /*0134*/ 	.byte	0x04, 0x36
        /*0136*/ 	.short	(.L_8260 - .L_8259)
.L_8259:
        /*0138*/ 	.word	0x00000008
.L_8260:


//--------------------- .nv.info._Z15SoftmaxWarpImplI22BroadcastScaleMaskLoadIffbLm4EiE11DirectStoreIffEfLi2ELi22ELi32ELi1ELb0EL9Algorithm0EEvT_T0_ll --------------------------
	.section	.nv.info._Z15SoftmaxWarpImplI22BroadcastScaleMaskLoadIffbLm4EiE11DirectStoreIffEfLi2ELi22ELi32ELi1ELb0EL9Algorithm0EEvT_T0_ll,"",@"SHT_CUDA_INFO"
	.sectionflags	@""
	.align	4


	//----- nvinfo : EIATTR_CUDA_API_VERSION
	.align		4
        /*0000*/ 	.byte	0x04, 0x37
        /*0002*/ 	.short	(.L_8262 - .L_8261)
.L_8261:
        /*0004*/ 	.word	0x00000082


	//----- nvinfo : EIATTR_KPARAM_INFO
	.align		4
.L_8262:
        /*0008*/ 	.byte	0x04, 0x17
        /*000a*/ 	.short	(.L_8264 - .L_8263)
.L_8263:
        /*000c*/ 	.word	0x00000000
        /*0010*/ 	.short	0x0003
        /*0012*/ 	.short	0x0090
        /*0014*/ 	.byte	0x00, 0xf0, 0x21, 0x00


	//----- nvinfo : EIATTR_KPARAM_INFO
	.align		4
.L_8264:
        /*0018*/ 	.byte	0x04, 0x17
        /*001a*/ 	.short	(.L_8266 - .L_8265)
.L_8265:
        /*001c*/ 	.word	0x00000000
        /*0020*/ 	.short	0x0002
        /*0022*/ 	.short	0x0088
        /*0024*/ 	.byte	0x00, 0xf0, 0x21, 0x00


	//----- nvinfo : EIATTR_KPARAM_INFO
	.align		4
.L_8266:
        /*0028*/ 	.byte	0x04, 0x17
        /*002a*/ 	.short	(.L_8268 - .L_8267)
.L_8267:
        /*002c*/ 	.word	0x00000000
        /*0030*/ 	.short	0x0001
        /*0032*/ 	.short	0x0078
        /*0034*/ 	.byte	0x00, 0xf0, 0x41, 0x00


	//----- nvinfo : EIATTR_KPARAM_INFO
	.align		4
.L_8268:
        /*0038*/ 	.byte	0x04, 0x17
        /*003a*/ 	.short	(.L_8270 - .L_8269)
.L_8269:
        /*003c*/ 	.word	0x00000000
        /*0040*/ 	.short	0x0000
        /*0042*/ 	.short	0x0000
        /*0044*/ 	.byte	0x00, 0xf0, 0xe1, 0x01


	//----- nvinfo : EIATTR_SPARSE_MMA_MASK
	.align		4
.L_8270:
        /*0048*/ 	.byte	0x03, 0x50
        /*004a*/ 	.short	0x0000


	//----- nvinfo : EIATTR_MAXREG_COUNT
	.align		4
        /*004c*/ 	.byte	0x03, 0x1b
        /*004e*/ 	.short	0x00ff


	//----- nvinfo : EIATTR_EXTERNS
	.align		4
        /*0050*/ 	.byte	0x04, 0x0f
        /*0052*/ 	.short	(.L_8272 - .L_8271)


	//   ....[0]....
	.align		4
.L_8271:
        /*0054*/ 	.word	index@(__assertfail)


	//----- nvinfo : EIATTR_MERCURY_ISA_VERSION
	.align		4
.L_8272:
        /*0058*/ 	.byte	0x03, 0x5f
        /*005a*/ 	.short	0x0101


	//----- nvinfo : EIATTR_COOP_GROUP_MASK_REGIDS
	.align		4
        /*005c*/ 	.byte	0x04, 0x29
        /*005e*/ 	.short	(.L_8274 - .L_8273)


	//   ....[0]....
.L_8273:
        /*0060*/ 	.word	0xffffffff


	//   ....[1]....
        /*0064*/ 	.word	0xffffffff


	//   ....[2]....
        /*0068*/ 	.word	0xffffffff


	//   ....[3]....
        /*006c*/ 	.word	0xffffffff


	//   ....[4]....
        /*0070*/ 	.word	0xffffffff


	//   ....[5]....
        /*0074*/ 	.word	0xffffffff


	//   ....[6]....
        /*0078*/ 	.word	0xffffffff


	//   ....[7]....
        /*007c*/ 	.word	0xffffffff


	//   ....[8]....
        /*0080*/ 	.word	0xffffffff


	//   ....[9]....
        /*0084*/ 	.word	0xffffffff


	//   ....[10]....
        /*0088*/ 	.word	0x0500000f


	//   ....[11]....
        /*008c*/ 	.word	0x0500000f


	//   ....[12]....
        /*0090*/ 	.word	0x0500000f


	//   ....[13]....
        /*0094*/ 	.word	0x0500000f


	//   ....[14]....
        /*0098*/ 	.word	0x0500000f


	//   ....[15]....
        /*009c*/ 	.word	0x0500000f


	//   ....[16]....
        /*00a0*/ 	.word	0x0500000f


	//   ....[17]....
        /*00a4*/ 	.word	0x0500000f


	//   ....[18]....
        /*00a8*/ 	.word	0x0500000f


	//   ....[19]....
        /*00ac*/ 	.word	0x0500000f


	//----- nvinfo : EIATTR_COOP_GROUP_INSTR_OFFSETS
	.align		4
.L_8274:
        /*00b0*/ 	.byte	0x04, 0x28
        /*00b2*/ 	.short	(.L_8276 - .L_8275)


	//   ....[0]....
.L_8275:
        /*00b4*/ 	.word	0x00003c20


	//   ....[1]....
        /*00b8*/ 	.word	0x00003c60


	//   ....[2]....
        /*00bc*/ 	.word	0x00003c80


	//   ....[3]....
        /*00c0*/ 	.word	0x00003ca0


	//   ....[4]....
        /*00c4*/ 	.word	0x00003cc0


	//   ....[5]....
        /*00c8*/ 	.word	0x00004aa0


	//   ....[6]....
        /*00cc*/ 	.word	0x00004ac0


	//   ....[7]....
        /*00d0*/ 	.word	0x00004ae0


	//   ....[8]....
        /*00d4*/ 	.word	0x00004b00


	//   ....[9]....
        /*00d8*/ 	.word	0x00004b20


	//   ....[10]....
        /*00dc*/ 	.word	0x000068a0


	//   ....[11]....
        /*00e0*/ 	.word	0x00006930


	//   ....[12]....
        /*00e4*/ 	.word	0x00006990


	//   ....[13]....
        /*00e8*/ 	.word	0x000069f0


	//   ....[14]....
        /*00ec*/ 	.word	0x00006a50


	//   ....[15]....
        /*00f0*/ 	.word	0x00007890


	//   ....[16]....
        /*00f4*/ 	.word	0x000078f0


	//   ....[17]....
        /*00f8*/ 	.word	0x00007950


	//   ....[18]....
        /*00fc*/ 	.word	0x000079b0


	//   ....[19]....
        /*0100*/ 	.word	0x00007a10


	//----- nvinfo : EIATTR_VRC_CTA_INIT_COUNT
	.align		4
.L_8276:
        /*0104*/ 	.byte	0x02, 0x4a
	.zero		1
	.zero		1


	//----- nvinfo : EIATTR_SYSCALL_OFFSETS
	.align		4
        /*0108*/ 	.byte	0x04, 0x46
        /*010a*/ 	.short	(.L_8278 - .L_8277)


	//   ....[0]....
.L_8277:
        /*010c*/ 	.word	0x000001c0


	//----- nvinfo : EIATTR_EXIT_INSTR_OFFSETS
	.align		4
.L_8278:
        /*0110*/ 	.byte	0x04, 0x1c
        /*0112*/ 	.short	(.L_8280 - .L_8279)


	//   ....[0]....
.L_8279:
        /*0114*/ 	.word	0x00000250


	//   ....[1]....
        /*0118*/ 	.word	0x00006840


	//----- nvinfo : EIATTR_CRS_STACK_SIZE
	.align		4
.L_8280:
        /*011c*/ 	.byte	0x04, 0x1e
        /*011e*/ 	.short	(.L_8282 - .L_8281)
.L_8281:
        /*0120*/ 	.word	0x00000000


	//----- nvinfo : EIATTR_CBANK_PARAM_SIZE
	.align		4
.L_8282:
        /*0124*/ 	.byte	0x03, 0x19
        /*0126*/ 	.short	0x0098


	//----- nvinfo : EIATTR_PARAM_CBANK
	.align		4
        /*0128*/ 	.byte	0x04, 0x0a
        /*012a*/ 	.short	(.L_8284 - .L_8283)
	.align		4
.L_8283:
        /*012c*/ 	.word	index@(.nv.constant0._Z15SoftmaxWarpImplI22BroadcastScaleMaskLoadIffbLm4EiE11DirectStoreIffEfLi2ELi22ELi32ELi1ELb0EL9Algorithm0EEvT_T0_ll)
        /*0130*/ 	.short	0x0380
        /*0132*/ 	.short	0x0098


	//----- nvinfo : EIATTR_SW_WAR
	.align		4
.L_8284:
        /*0134*/ 	.byte	0x04, 0x36
        /*0136*/ 	.short	(.L_8286 - .L_8285)
.L_8285:
        /*0138*/ 	.word	0x00000008
.L_8286:


//--------------------- .nv.info._Z15SoftmaxWarpImplI22BroadcastScaleMaskLoadIffbLm4EiE11DirectStoreIffEfLi2ELi20ELi32ELi1ELb1EL9Algorithm0EEvT_T0_ll --------------------------
	.section	.nv.info._Z15SoftmaxWarpImplI22BroadcastScaleMaskLoadIffbLm4EiE11DirectStoreIffEfLi2ELi20ELi32ELi1ELb1EL9Algorithm0EEvT_T0_ll,"",@"SHT_CUDA_INFO"
	.sectionflags	@""
	.align	4


	//----- nvinfo : EIATTR_CUDA_API_VERSION
	.align		4
        /*0000*/ 	.byte	0x04, 0x37
        /*0002*/ 	.short	(.L_8288 - .L_8287)
.L_8287:
        /*0004*/ 	.word	0x00000082


	//----- nvinfo : EIATTR_KPARAM_INFO
	.align		4
.L_8288:
        /*0008*/ 	.byte	0x04, 0x17
        /*000a*/ 	.short	(.L_8290 - .L_8289)
.L_8289:
        /*000c*/ 	.word	0x00000000
        /*0010*/ 	.short	0x0003
        /*0012*/ 	.short	0x0090
        /*0014*/ 	.byte	0x00, 0xf0, 0x21, 0x00


	//----- nvinfo : EIATTR_KPARAM_INFO
	.align		4
.L_8290:
        /*0018*/ 	.byte	0x04, 0x17
        /*001a*/ 	.short	(.L_8292 - .L_8291)
.L_8291:
        /*001c*/ 	.word	0x00000000
        /*0020*/ 	.short	0x0002
        /*0022*/ 	.short	0x0088
        /*0024*/ 	.byte	0x00, 0xf0, 0x21, 0x00


	//----- nvinfo : EIATTR_KPARAM_INFO
	.align		4
.L_8292:
        /*0028*/ 	.byte	0x04, 0x17
        /*002a*/ 	.short	(.L_8294 - .L_8293)
.L_8293:
        /*002c*/ 	.word	0x00000000
        /*0030*/ 	.short	0x0001
        /*0032*/ 	.short	0x0078
        /*0034*/ 	.byte	0x00, 0xf0, 0x41, 0x00


	//----- nvinfo : EIATTR_KPARAM_INFO
	.align		4
.L_8294:
        /*0038*/ 	.byte	0x04, 0x17
        /*003a*/ 	.short	(.L_8296 - .L_8295)
.L_8295:
        /*003c*/ 	.word	0x00000000
        /*0040*/ 	.short	0x0000
        /*0042*/ 	.short	0x0000
        /*0044*/ 	.byte	0x00, 0xf0, 0xe1, 0x01


	//----- nvinfo : EIATTR_SPARSE_MMA_MASK
	.align		4
.L_8296:
        /*0048*/ 	.byte	0x03, 0x50
        /*004a*/ 	.short	0x0000


	//----- nvinfo : EIATTR_MAXREG_COUNT
	.align		4
        /*004c*/ 	.byte	0x03, 0x1b
        /*004e*/ 	.short	0x00ff


	//----- nvinfo : EIATTR_EXTERNS
	.align		4
        /*0050*/ 	.byte	0x04, 0x0f
        /*0052*/ 	.short	(.L_8298 - .L_8297)


	//   ....[0]....
	.align		4
.L_8297:
        /*0054*/ 	.word	index@(__assertfail)


	//----- nvinfo : EIATTR_MERCURY_ISA_VERSION
	.align		4
.L_8298:
        /*0058*/ 	.byte	0x03, 0x5f
        /*005a*/ 	.short	0x0101


	//----- nvinfo : EIATTR_COOP_GROUP_MASK_REGIDS
	.align		4
        /*005c*/ 	.byte	0x04, 0x29
        /*005e*/ 	.short	(.L_8300 - .L_8299)


	//   ....[0]....
.L_8299:
        /*0060*/ 	.word	0xffffffff


	//   ....[1]....
        /*0064*/ 	.word	0xffffffff


	//   ....[2]....
        /*0068*/ 	.word	0xffffffff


	//   ....[3]....
        /*006c*/ 	.word	0xffffffff


	//   ....[4]....
        /*0070*/ 	.word	0xffffffff


	//   ....[5]....
        /*0074*/ 	.word	0xffffffff


	//   ....[6]....
        /*0078*/ 	.word	0xffffffff


	//   ....[7]....
        /*007c*/ 	.word	0xffffffff


	//   ....[8]....
        /*0080*/ 	.word	0xffffffff


	//   ....[9]....
        /*0084*/ 	.word	0xffffffff


	//   ....[10]....
        /*0088*/ 	.word	0x0500000f


	//   ....[11]....
        /*008c*/ 	.word	0x0500000f


	//   ....[12]....
        /*0090*/ 	.word	0x0500000f


	//   ....[13]....
        /*0094*/ 	.word	0x0500000f


	//   ....[14]....
        /*0098*/ 	.word	0x0500000f


	//   ....[15]....
        /*009c*/ 	.word	0x0500000f


	//   ....[16]....
        /*00a0*/ 	.word	0x0500000f


	//   ....[17]....
        /*00a4*/ 	.word	0x0500000f


	//   ....[18]....
        /*00a8*/ 	.word	0x0500000f


	//   ....[19]....
        /*00ac*/ 	.word	0x0500000f


	//----- nvinfo : EIATTR_COOP_GROUP_INSTR_OFFSETS
	.align		4
.L_8300:
        /*00b0*/ 	.byte	0x04, 0x28
        /*00b2*/ 	.short	(.L_8302 - .L_8301)


	//   ....[0]....
.L_8301:
        /*00b4*/ 	.word	0x00005770


	//   ....[1]....
        /*00b8*/ 	.word	0x000057b0


	//   ....[2]....
        /*00bc*/ 	.word	0x000057d0


	//   ....[3]....
        /*00c0*/ 	.word	0x000057f0


	//   ....[4]....
        /*00c4*/ 	.word	0x00005810


	//   ....[5]....
        /*00c8*/ 	.word	0x000064b0


	//   ....[6]....
        /*00cc*/ 	.word	0x000064d0


	//   ....[7]....
        /*00d0*/ 	.word	0x000064f0


	//   ....[8]....
        /*00d4*/ 	.word	0x00006510


	//   ....[9]....
        /*00d8*/ 	.word	0x00006530


	//   ....[10]....
        /*00dc*/ 	.word	0x00008610


	//   ....[11]....
        /*00e0*/ 	.word	0x000086b0


	//   ....[12]....
        /*00e4*/ 	.word	0x00008710


	//   ....[13]....
        /*00e8*/ 	.word	0x00008770


	//   ....[14]....
        /*00ec*/ 	.word	0x000087d0


	//   ....[15]....
        /*00f0*/ 	.word	0x000094c0


	//   ....[16]....
        /*00f4*/ 	.word	0x00009520


	//   ....[17]....
        /*00f8*/ 	.word	0x00009580


	//   ....[18]....
        /*00fc*/ 	.word	0x000095e0


	//   ....[19]....
        /*0100*/ 	.word	0x00009640


	//----- nvinfo : EIATTR_VRC_CTA_INIT_COUNT
	.align		4
.L_8302:
        /*0104*/ 	.byte	0x02, 0x4a
	.zero		1
	.zero		1


	//----- nvinfo : EIATTR_SYSCALL_OFFSETS
	.align		4
        /*0108*/ 	.byte	0x04, 0x46
        /*010a*/ 	.short	(.L_8304 - .L_8303)


	//   ....[0]....
.L_8303:
        /*010c*/ 	.word	0x000001a0


	//----- nvinfo : EIATTR_EXIT_INSTR_OFFSETS
	.align		4
.L_8304:
        /*0110*/ 	.byte	0x04, 0x1c
        /*0112*/ 	.short	(.L_8306 - .L_8305)


	//   ....[0]....
.L_8305:
        /*0114*/ 	.word	0x00000230


	//   ....[1]....
        /*0118*/ 	.word	0x000085b0


	//----- nvinfo : EIATTR_CRS_STACK_SIZE
	.align		4
.L_8306:
        /*011c*/ 	.byte	0x04, 0x1e
        /*011e*/ 	.short	(.L_8308 - .L_8307)
.L_8307:
        /*0120*/ 	.word	0x00000000


	//----- nvinfo : EIATTR_CBANK_PARAM_SIZE
	.align		4
.L_8308:
        /*0124*/ 	.byte	0x03, 0x19
        /*0126*/ 	.short	0x0098


	//----- nvinfo : EIATTR_PARAM_CBANK
	.align		4
        /*0128*/ 	.byte	0x04, 0x0a
        /*012a*/ 	.short	(.L_8310 - .L_8309)
	.align		4
.L_8309:
        /*012c*/ 	.word	index@(.nv.constant0._Z15SoftmaxWarpImplI22BroadcastScaleMaskLoadIffbLm4EiE11DirectStoreIffEfLi2ELi20ELi32ELi1ELb1EL9Algorithm0EEvT_T0_ll)
        /*0130*/ 	.short	0x0380
        /*0132*/ 	.short	0x0098


	//----- nvinfo : EIATTR_SW_WAR
	.align		4
.L_8310:
        /*0134*/ 	.byte	0x04, 0x36
        /*0136*/ 	.short	(.L_8312 - .L_8311)
.L_8311:
        /*0138*/ 	.word	0x00000008
.L_8312:


//--------------------- .nv.info._Z15SoftmaxWarpImplI22BroadcastScaleMaskLoadIffbLm4EiE11DirectStoreIffEfLi2ELi20ELi32ELi1ELb0EL9Algorithm0EEvT_T0_ll --------------------------
	.section	.nv.info._Z15SoftmaxWarpImplI22BroadcastScaleMaskLoadIffbLm4EiE11DirectStoreIffEfLi2ELi20ELi32ELi1ELb0EL9Algorithm0EEvT_T0_ll,"",@"SHT_CUDA_INFO"
	.sectionflags	@""
	.align	4


	//----- nvinfo : EIATTR_CUDA_API_VERSION
	.align		4
        /*0000*/ 	.byte	0x04, 0x37
        /*0002*/ 	.short	(.L_8314 - .L_8313)
.L_8313:
        /*0004*/ 	.word	0x00000082


	//----- nvinfo : EIATTR_KPARAM_INFO
	.align		4
.L_8314:
        /*0008*/ 	.byte	0x04, 0x17
        /*000a*/ 	.short	(.L_8316 - .L_8315)
.L_8315:
        /*000c*/ 	.word	0x00000000
        /*0010*/ 	.short	0x0003
        /*0012*/ 	.short	0x0090
        /*0014*/ 	.byte	0x00, 0xf0, 0x21, 0x00


	//----- nvinfo : EIATTR_KPARAM_INFO
	.align		4
.L_8316:
        /*0018*/ 	.byte	0x04, 0x17
        /*001a*/ 	.short	(.L_8318 - .L_8317)
.L_8317:
        /*001c*/ 	.word	0x00000000
        /*0020*/ 	.short	0x0002
        /*0022*/ 	.short	0x0088
        /*0024*/ 	.byte	0x00, 0xf0, 0x21, 0x00


	//----- nvinfo : EIATTR_KPARAM_INFO
	.align		4
.L_8318:
        /*0028*/ 	.byte	0x04, 0x17
        /*002a*/ 	.short	(.L_8320 - .L_8319)
.L_8319:
        /*002c*/ 	.word	0x00000000
        /*0030*/ 	.short	0x0001
        /*0032*/ 	.short	0x0078
        /*0034*/ 	.byte	0x00, 0xf0, 0x41, 0x00


	//----- nvinfo : EIATTR_KPARAM_INFO
	.align		4
.L_8320:
        /*0038*/ 	.byte	0x04, 0x17
        /*003a*/ 	.short	(.L_8322 - .L_8321)
.L_8321:
        /*003c*/ 	.word	0x00000000
        /*0040*/ 	.short	0x0000
        /*0042*/ 	.short	0x0000
        /*0044*/ 	.byte	0x00, 0xf0, 0xe1, 0x01


	//----- nvinfo : EIATTR_SPARSE_MMA_MASK
	.align		4
.L_8322:
        /*0048*/ 	.byte	0x03, 0x50
        /*004a*/ 	.short	0x0000


	//----- nvinfo : EIATTR_MAXREG_COUNT
	.align		4
        /*004c*/ 	.byte	0x03, 0x1b
        /*004e*/ 	.short	0x00ff


	//----- nvinfo : EIATTR_EXTERNS
	.align		4
        /*0050*/ 	.byte	0x04, 0x0f
        /*0052*/ 	.short	(.L_8324 - .L_8323)


	//   ....[0]....
	.align		4
.L_8323:
        /*0054*/ 	.word	index@(__assertfail)


	//----- nvinfo : EIATTR_MERCURY_ISA_VERSION
	.align		4
.L_8324:
        /*0058*/ 	.byte	0x03, 0x5f
        /*005a*/ 	.short	0x0101


	//----- nvinfo : EIATTR_COOP_GROUP_MASK_REGIDS
	.align		4
        /*005c*/ 	.byte	0x04, 0x29
        /*005e*/ 	.short	(.L_8326 - .L_8325)


	//   ....[0]....
.L_8325:
        /*0060*/ 	.word	0xffffffff


	//   ....[1]....
        /*0064*/ 	.word	0xffffffff


	//   ....[2]....
        /*0068*/ 	.word	0xffffffff


	//   ....[3]....
        /*006c*/ 	.word	0xffffffff


	//   ....[4]....
        /*0070*/ 	.word	0xffffffff


	//   ....[5]....
        /*0074*/ 	.word	0xffffffff


	//   ....[6]....
        /*0078*/ 	.word	0xffffffff


	//   ....[7]....
        /*007c*/ 	.word	0xffffffff


	//   ....[8]....
        /*0080*/ 	.word	0xffffffff


	//   ....[9]....
        /*0084*/ 	.word	0xffffffff


	//   ....[10]....
        /*0088*/ 	.word	0x0500000f


	//   ....[11]....
        /*008c*/ 	.word	0x0500000f


	//   ....[12]....
        /*0090*/ 	.word	0x0500000f


	//   ....[13]....
        /*0094*/ 	.word	0x0500000f


	//   ....[14]....
        /*0098*/ 	.word	0x0500000f


	//   ....[15]....
        /*009c*/ 	.word	0x0500000f


	//   ....[16]....
        /*00a0*/ 	.word	0x0500000f


	//   ....[17]....
        /*00a4*/ 	.word	0x0500000f


	//   ....[18]....
        /*00a8*/ 	.word	0x0500000f


	//   ....[19]....
        /*00ac*/ 	.word	0x0500000f


	//----- nvinfo : EIATTR_COOP_GROUP_INSTR_OFFSETS
	.align		4
.L_8326:
        /*00b0*/ 	.byte	0x04, 0x28
        /*00b2*/ 	.short	(.L_8328 - .L_8327)


	//   ....[0]....
.L_8327:
        /*00b4*/ 	.word	0x000038b0


	//   ....[1]....
        /*00b8*/ 	.word	0x000038f0


	//   ....[2]....
        /*00bc*/ 	.word	0x00003910


	//   ....[3]....
        /*00c0*/ 	.word	0x00003930


	//   ....[4]....
        /*00c4*/ 	.word	0x00003950


	//   ....[5]....
        /*00c8*/ 	.word	0x000045f0


	//   ....[6]....
        /*00cc*/ 	.word	0x00004610


	//   ....[7]....
        /*00d0*/ 	.word	0x00004630


	//   ....[8]....
        /*00d4*/ 	.word	0x00004650


	//   ....[9]....
        /*00d8*/ 	.word	0x00004670


	//   ....[10]....
        /*00dc*/ 	.word	0x00006150


	//   ....[11]....
        /*00e0*/ 	.word	0x000061f0


	//   ....[12]....
        /*00e4*/ 	.word	0x00006250


	//   ....[13]....
        /*00e8*/ 	.word	0x000062b0


	//   ....[14]....
        /*00ec*/ 	.word	0x00006310


	//   ....[15]....
        /*00f0*/ 	.word	0x00007000


	//   ....[16]....
        /*00f4*/ 	.word	0x00007060


	//   ....[17]....
        /*00f8*/ 	.word	0x000070c0


	//   ....[18]....
        /*00fc*/ 	.word	0x00007120


	//   ....[19]....
        /*0100*/ 	.word	0x00007180


	//----- nvinfo : EIATTR_VRC_CTA_INIT_COUNT
	.align		4
.L_8328:
        /*0104*/ 	.byte	0x02, 0x4a
	.zero		1
	.zero		1


	//----- nvinfo : EIATTR_SYSCALL_OFFSETS
	.align		4
        /*0108*/ 	.byte	0x04, 0x46
        /*010a*/ 	.short	(.L_8330 - .L_8329)


	//   ....[0]....
.L_8329:
        /*010c*/ 	.word	0x000001d0


	//----- nvinfo : EIATTR_EXIT_INSTR_OFFSETS
	.align		4
.L_8330:
        /*0110*/ 	.byte	0x04, 0x1c
        /*0112*/ 	.short	(.L_8332 - .L_8331)


	//   ....[0]....
.L_8331:
        /*0114*/ 	.word	0x00000260


	//   ....[1]....
        /*0118*/ 	.word	0x000060f0


	//----- nvinfo : EIATTR_CRS_STACK_SIZE
	.align		4
.L_8332:
        /*011c*/ 	.byte	0x04, 0x1e
        /*011e*/ 	.short	(.L_8334 - .L_8333)
.L_8333:
        /*0120*/ 	.word	0x00000000


	//----- nvinfo : EIATTR_CBANK_PARAM_SIZE
	.align		4
.L_8334:
        /*0124*/ 	.byte	0x03, 0x19
        /*0126*/ 	.short	0x0098


	//----- nvinfo : EIATTR_PARAM_CBANK
	.align		4
        /*0128*/ 	.byte	0x04, 0x0a
        /*012a*/ 	.short	(.L_8336 - .L_8335)
	.align		4
.L_8335:
        /*012c*/ 	.word	index@(.nv.constant0._Z15SoftmaxWarpImplI22BroadcastScaleMaskLoadIffbLm4EiE11DirectStoreIffEfLi2ELi20ELi32ELi1ELb0EL9Algorithm0EEvT_T0_ll)
        /*0130*/ 	.short	0x0380
        /*0132*/ 	.short	0x0098


	//----- nvinfo : EIATTR_SW_WAR
	.align		4
.L_8336:
        /*0134*/ 	.byte	0x04, 0x36
        /*0136*/ 	.short	(.L_8338 - .L_8337)
.L_8337:
        /*0138*/ 	.word	0x00000008
.L_8338:


//--------------------- .nv.info._Z15SoftmaxWarpImplI22BroadcastScaleMaskLoadIffbLm4EiE11DirectStoreIffEfLi2ELi18ELi32ELi1ELb1EL9Algorithm0EEvT_T0_ll --------------------------
	.section	.nv.info._Z15SoftmaxWarpImplI22BroadcastScaleMaskLoadIffbLm4EiE11DirectStoreIffEfLi2ELi18ELi32ELi1ELb1EL9Algorithm0EEvT_T0_ll,"",@"SHT_CUDA_INFO"
	.sectionflags	@""
	.align	4


	//----- nvinfo : EIATTR_CUDA_API_VERSION
	.align		4
        /*0000*/ 	.byte	0x04, 0x37
        /*0002*/ 	.short	(.L_8340 - .L_8339)
.L_8339:
        /*0004*/ 	.word	0x00000082


	//----- nvinfo : EIATTR_KPARAM_INFO
	.align		4
.L_8340:
        /*0008*/ 	.byte	0x04, 0x17
        /*000a*/ 	.short	(.L_8342 - .L_8341)
.L_8341:
        /*000c*/ 	.word	0x00000000
        /*0010*/ 	.short	0x0003
        /*0012*/ 	.short	0x0090
        /*0014*/ 	.byte	0x00, 0xf0, 0x21, 0x00


	//----- nvinfo : EIATTR_KPARAM_INFO
	.align		4
.L_8342:
        /*0018*/ 	.byte	0x04, 0x17
        /*001a*/ 	.short	(.L_8344 - .L_8343)
.L_8343:
        /*001c*/ 	.word	0x00000000
        /*0020*/ 	.short	0x0002
        /*0022*/ 	.short	0x0088
        /*0024*/ 	.byte	0x00, 0xf0, 0x21, 0x00


	//----- nvinfo : EIATTR_KPARAM_INFO
	.align		4
.L_8344:
        /*0028*/ 	.byte	0x04, 0x17
        /*002a*/ 	.short	(.L_8346 - .L_8345)
.L_8345:
        /*002c*/ 	.word	0x00000000
        /*0030*/ 	.short	0x0001
        /*0032*/ 	.short	0x0078
        /*0034*/ 	.byte	0x00, 0xf0, 0x41, 0x00


	//----- nvinfo : EIATTR_KPARAM_INFO
	.align		4
.L_8346:
        /*0038*/ 	.byte	0x04, 0x17
        /*003a*/ 	.short	(.L_8348 - .L_8347)
.L_8347:
        /*003c*/ 	.word	0x00000000
        /*0040*/ 	.short	0x0000
        /*0042*/ 	.short	0x0000
        /*0044*/ 	.byte	0x00, 0xf0, 0xe1, 0x01


	//----- nvinfo : EIATTR_SPARSE_MMA_MASK
	.align		4
.L_8348:
        /*0048*/ 	.byte	0x03, 0x50
        /*004a*/ 	.short	0x0000


	//----- nvinfo : EIATTR_MAXREG_COUNT
	.align		4
        /*004c*/ 	.byte	0x03, 0x1b
        /*004e*/ 	.short	0x00ff


	//----- nvinfo : EIATTR_EXTERNS
	.align		4
        /*0050*/ 	.byte	0x04, 0x0f
        /*0052*/ 	.short	(.L_8350 - .L_8349)


	//   ....[0]....
	.align		4
.L_8349:
        /*0054*/ 	.word	index@(__assertfail)


	//----- nvinfo : EIATTR_MERCURY_ISA_VERSION
	.align		4
.L_8350:
        /*0058*/ 	.byte	0x03, 0x5f
        /*005a*/ 	.short	0x0101


	//----- nvinfo : EIATTR_COOP_GROUP_MASK_REGIDS
	.align		4
        /*005c*/ 	.byte	0x04, 0x29
        /*005e*/ 	.short	(.L_8352 - .L_8351)


	//   ....[0]....
.L_8351:
        /*0060*/ 	.word	0xffffffff


	//   ....[1]....
        /*0064*/ 	.word	0xffffffff


	//   ....[2]....
        /*0068*/ 	.word	0xffffffff


	//   ....[3]....
        /*006c*/ 	.word	0xffffffff


	//   ....[4]....
        /*0070*/ 	.word	0xffffffff


	//   ....[5]....
        /*0074*/ 	.word	0xffffffff


	//   ....[6]....
        /*0078*/ 	.word	0xffffffff


	//   ....[7]....
        /*007c*/ 	.word	0xffffffff


	//   ....[8]....
        /*0080*/ 	.word	0xffffffff


	//   ....[9]....
        /*0084*/ 	.word	0xffffffff


	//   ....[10]....
        /*0088*/ 	.word	0x0500000f


	//   ....[11]....
        /*008c*/ 	.word	0x0500000f


	//   ....[12]....
        /*0090*/ 	.word	0x0500000f


	//   ....[13]....
        /*0094*/ 	.word	0x0500000f


	//   ....[14]....
        /*0098*/ 	.word	0x0500000f


	//   ....[15]....
        /*009c*/ 	.word	0x0500000f


	//   ....[16]....
        /*00a0*/ 	.word	0x0500000f


	//   ....[17]....
        /*00a4*/ 	.word	0x0500000f


	//   ....[18]....
        /*00a8*/ 	.word	0x0500000f


	//   ....[19]....
        /*00ac*/ 	.word	0x0500000f


	//----- nvinfo : EIATTR_COOP_GROUP_INSTR_OFFSETS
	.align		4
.L_8352:
        /*00b0*/ 	.byte	0x04, 0x28
        /*00b2*/ 	.short	(.L_8354 - .L_8353)


	//   ....[0]....
.L_8353:
        /*00b4*/ 	.word	0x00004ee0


	//   ....[1]....
        /*00b8*/ 	.word	0x00004f20


	//   ....[2]....
        /*00bc*/ 	.word	0x00004f40


	//   ....[3]....
        /*00c0*/ 	.word	0x00004f60


	//   ....[4]....
        /*00c4*/ 	.word	0x00004f80


	//   ....[5]....
        /*00c8*/ 	.word	0x00005ae0


	//   ....[6]....
        /*00cc*/ 	.word	0x00005b00


	//   ....[7]....
        /*00d0*/ 	.word	0x00005b20


	//   ....[8]....
        /*00d4*/ 	.word	0x00005b40


	//   ....[9]....
        /*00d8*/ 	.word	0x00005b60


	//   ....[10]....
        /*00dc*/ 	.word	0x00007900


	//   ....[11]....
        /*00e0*/ 	.word	0x00007980


	//   ....[12]....
        /*00e4*/ 	.word	0x000079e0


	//   ....[13]....
        /*00e8*/ 	.word	0x00007a40


	//   ....[14]....
        /*00ec*/ 	.word	0x00007aa0


	//   ....[15]....
        /*00f0*/ 	.word	0x00008670


	//   ....[16]....
        /*00f4*/ 	.word	0x000086d0


	//   ....[17]....
        /*00f8*/ 	.word	0x00008730


	//   ....[18]....
        /*00fc*/ 	.word	0x00008790


	//   ....[19]....
        /*0100*/ 	.word	0x000087f0


	//----- nvinfo : EIATTR_VRC_CTA_INIT_COUNT
	.align		4
.L_8354:
        /*0104*/ 	.byte	0x02, 0x4a
	.zero		1
	.zero		1


	//----- nvinfo : EIATTR_SYSCALL_OFFSETS
	.align		4
        /*0108*/ 	.byte	0x04, 0x46
        /*010a*/ 	.short	(.L_8356 - .L_8355)


	//   ....[0]....
.L_8355:
        /*010c*/ 	.word	0x000001a0


	//----- nvinfo : EIATTR_EXIT_INSTR_OFFSETS
	.align		4
.L_8356:
        /*0110*/ 	.byte	0x04, 0x1c
        /*0112*/ 	.short	(.L_8358 - .L_8357)


	//   ....[0]....
.L_8357:
        /*0114*/ 	.word	0x00000230


	//   ....[1]....
        /*0118*/ 	.word	0x000078a0


	//----- nvinfo : EIATTR_CRS_STACK_SIZE
	.align		4
.L_8358:
        /*011c*/ 	.byte	0x04, 0x1e
        /*011e*/ 	.short	(.L_8360 - .L_8359)
.L_8359:
        /*0120*/ 	.word	0x00000000


	//----- nvinfo : EIATTR_CBANK_PARAM_SIZE
	.align		4
.L_8360:
        /*0124*/ 	.byte	0x03, 0x19
        /*0126*/ 	.short	0x0098


	//----- nvinfo : EIATTR_PARAM_CBANK
	.align		4
        /*0128*/ 	.byte	0x04, 0x0a
        /*012a*/ 	.short	(.L_8362 - .L_8361)
	.align		4
.L_8361:
        /*012c*/ 	.word	index@(.nv.constant0._Z15SoftmaxWarpImplI22BroadcastScaleMaskLoadIffbLm4EiE11DirectStoreIffEfLi2ELi18ELi32ELi1ELb1EL9Algorithm0EEvT_T0_ll)
        /*0130*/ 	.short	0x0380
        /*0132*/ 	.short	0x0098


	//----- nvinfo : EIATTR_SW_WAR
	.align		4
.L_8362:
        /*0134*/ 	.byte	0x04, 0x36
        /*0136*/ 	.short	(.L_8364 - .L_8363)
.L_8363:
        /*0138*/ 	.word	0x00000008
.L_8364:


//--------------------- .nv.info._Z15SoftmaxWarpImplI22BroadcastScaleMaskLoadIffbLm4EiE11DirectStoreIffEfLi2ELi18ELi32ELi1ELb0EL9Algorithm0EEvT_T0_ll --------------------------
	.section	.nv.info._Z15SoftmaxWarpImplI22BroadcastScaleMaskLoadIffbLm4EiE11DirectStoreIffEfLi2ELi18ELi32ELi1ELb0EL9Algorithm0EEvT_T0_ll,"",@"SHT_CUDA_INFO"
	.sectionflags	@""
	.align	4


	//----- nvinfo : EIATTR_CUDA_API_VERSION
	.align		4
        /*0000*/ 	.byte	0x04, 0x37
        /*0002*/ 	.short	(.L_8366 - .L_8365)
.L_8365:
        /*0004*/ 	.word	0x00000082


	//----- nvinfo : EIATTR_KPARAM_INFO
	.align		4
.L_8366:
        /*0008*/ 	.byte	0x04, 0x17
        /*000a*/ 	.short	(.L_8368 - .L_8367)
.L_8367:
        /*000c*/ 	.word	0x00000000
        /*0010*/ 	.short	0x0003
        /*0012*/ 	.short	0x0090
        /*0014*/ 	.byte	0x00, 0xf0, 0x21, 0x00


	//----- nvinfo : EIATTR_KPARAM_INFO
	.align		4
.L_8368:
        /*0018*/ 	.byte	0x04, 0x17
        /*001a*/ 	.short	(.L_8370 - .L_8369)
.L_8369:
        /*001c*/ 	.word	0x00000000
        /*0020*/ 	.short	0x0002
        /*0022*/ 	.short	0x0088
        /*0024*/ 	.byte	0x00, 0xf0, 0x21, 0x00


	//----- nvinfo : EIATTR_KPARAM_INFO
	.align		4
.L_8370:
        /*0028*/ 	.byte	0x04, 0x17
        /*002a*/ 	.short	(.L_8372 - .L_8371)
.L_8371:
        /*002c*/ 	.word	0x00000000
        /*0030*/ 	.short	0x0001
        /*0032*/ 	.short	0x0078
        /*0034*/ 	.byte	0x00, 0xf0, 0x41, 0x00


	//----- nvinfo : EIATTR_KPARAM_INFO
	.align		4
.L_8372:
        /*0038*/ 	.byte	0x04, 0x17
        /*003a*/ 	.short	(.L_8374 - .L_8373)
.L_8373:
        /*003c*/ 	.word	0x00000000
        /*0040*/ 	.short	0x0000
        /*0042*/ 	.short	0x0000
        /*0044*/ 	.byte	0x00, 0xf0, 0xe1, 0x01


	//----- nvinfo : EIATTR_SPARSE_MMA_MASK
	.align		4
.L_8374:
        /*0048*/ 	.byte	0x03, 0x50
        /*004a*/ 	.short	0x0000


	//----- nvinfo : EIATTR_MAXREG_COUNT
	.align		4
        /*004c*/ 	.byte	0x03, 0x1b
        /*004e*/ 	.short	0x00ff


	//----- nvinfo : EIATTR_EXTERNS
	.align		4
        /*0050*/ 	.byte	0x04, 0x0f
        /*0052*/ 	.short	(.L_8376 - .L_8375)


	//   ....[0]....
	.align		4
.L_8375:
        /*0054*/ 	.word	index@(__assertfail)


	//----- nvinfo : EIATTR_MERCURY_ISA_VERSION
	.align		4
.L_8376:
        /*0058*/ 	.byte	0x03, 0x5f
        /*005a*/ 	.short	0x0101


	//----- nvinfo : EIATTR_COOP_GROUP_MASK_REGIDS
	.align		4
        /*005c*/ 	.byte	0x04, 0x29
        /*005e*/ 	.short	(.L_8378 - .L_8377)


	//   ....[0]....
.L_8377:
        /*0060*/ 	.word	0xffffffff


	//   ....[1]....
        /*0064*/ 	.word	0xffffffff


	//   ....[2]....
        /*0068*/ 	.word	0xffffffff


	//   ....[3]....
        /*006c*/ 	.word	0xffffffff


	//   ....[4]....
        /*0070*/ 	.word	0xffffffff


	//   ....[5]....
        /*0074*/ 	.word	0xffffffff


	//   ....[6]....
        /*0078*/ 	.word	0xffffffff


	//   ....[7]....
        /*007c*/ 	.word	0xffffffff


	//   ....[8]....
        /*0080*/ 	.word	0xffffffff


	//   ....[9]....
        /*0084*/ 	.word	0xffffffff


	//   ....[10]....
        /*0088*/ 	.word	0x0500000f


	//   ....[11]....
        /*008c*/ 	.word	0x0500000f


	//   ....[12]....
        /*0090*/ 	.word	0x0500000f


	//   ....[13]....
        /*0094*/ 	.word	0x0500000f


	//   ....[14]....
        /*0098*/ 	.word	0x0500000f


	//   ....[15]....
        /*009c*/ 	.word	0x0500000f


	//   ....[16]....
        /*00a0*/ 	.word	0x0500000f


	//   ....[17]....
        /*00a4*/ 	.word	0x0500000f


	//   ....[18]....
        /*00a8*/ 	.word	0x0500000f


	//   ....[19]....
        /*00ac*/ 	.word	0x0500000f


	//----- nvinfo : EIATTR_COOP_GROUP_INSTR_OFFSETS
	.align		4
.L_8378:
        /*00b0*/ 	.byte	0x04, 0x28
        /*00b2*/ 	.short	(.L_8380 - .L_8379)


	//   ....[0]....
.L_8379:
        /*00b4*/ 	.word	0x00003370


	//   ....[1]....
        /*00b8*/ 	.word	0x000033b0


	//   ....[2]....
        /*00bc*/ 	.word	0x000033d0


	//   ....[3]....
        /*00c0*/ 	.word	0x000033f0


	//   ....[4]....
        /*00c4*/ 	.word	0x00003410


	//   ....[5]....
        /*00c8*/ 	.word	0x00003f70


	//   ....[6]....
        /*00cc*/ 	.word	0x00003f90


	//   ....[7]....
        /*00d0*/ 	.word	0x00003fb0


	//   ....[8]....
        /*00d4*/ 	.word	0x00003fd0


	//   ....[9]....
        /*00d8*/ 	.word	0x00003ff0


	//   ....[10]....
        /*00dc*/ 	.word	0x00005850


	//   ....[11]....
        /*00e0*/ 	.word	0x000058f0


	//   ....[12]....
        /*00e4*/ 	.word	0x00005950


	//   ....[13]....
        /*00e8*/ 	.word	0x000059b0


	//   ....[14]....
        /*00ec*/ 	.word	0x00005a10


	//   ....[15]....
        /*00f0*/ 	.word	0x000065c0


	//   ....[16]....
        /*00f4*/ 	.word	0x00006620


	//   ....[17]....
        /*00f8*/ 	.word	0x00006680


	//   ....[18]....
        /*00fc*/ 	.word	0x000066e0


	//   ....[19]....
        /*0100*/ 	.word	0x00006740


	//----- nvinfo : EIATTR_VRC_CTA_INIT_COUNT
	.align		4
.L_8380:
        /*0104*/ 	.byte	0x02, 0x4a
	.zero		1
	.zero		1


	//----- nvinfo : EIATTR_SYSCALL_OFFSETS
	.align		4
        /*0108*/ 	.byte	0x04, 0x46
        /*010a*/ 	.short	(.L_8382 - .L_8381)


	//   ....[0]....
.L_8381:
        /*010c*/ 	.word	0x000001d0


	//----- nvinfo : EIATTR_EXIT_INSTR_OFFSETS
	.align		4
.L_8382:
        /*0110*/ 	.byte	0x04, 0x1c
        /*0112*/ 	.short	(.L_8384 - .L_8383)


	//   ....[0]....
.L_8383:
        /*0114*/ 	.word	0x00000260


	//   ....[1]....
        /*0118*/ 	.word	0x000057f0


	//----- nvinfo : EIATTR_CRS_STACK_SIZE
	.align		4
.L_8384:
        /*011c*/ 	.byte	0x04, 0x1e
        /*011e*/ 	.short	(.L_8386 - .L_8385)
.L_8385:
        /*0120*/ 	.word	0x00000000


	//----- nvinfo : EIATTR_CBANK_PARAM_SIZE
	.align		4
.L_8386:
        /*0124*/ 	.byte	0x03, 0x19
        /*0126*/ 	.short	0x0098


	//----- nvinfo : EIATTR_PARAM_CBANK
	.align		4
        /*0128*/ 	.byte	0x04, 0x0a
        /*012a*/ 	.short	(.L_8388 - .L_8387)
	.align		4
.L_8387:
        /*012c*/ 	.word	index@(.nv.constant0._Z15SoftmaxWarpImplI22BroadcastScaleMaskLoadIffbLm4EiE11DirectStoreIffEfLi2ELi18ELi32ELi1ELb0EL9Algorithm0EEvT_T0_ll)
        /*0130*/ 	.short	0x0380
        /*0132*/ 	.short	0x0098


	//----- nvinfo : EIATTR_SW_WAR
	.align		4
.L_8388:
        /*0134*/ 	.byte	0x04, 0x36
        /*0136*/ 	.short	(.L_8390 - .L_8389)
.L_8389:
        /*0138*/ 	.word	0x00000008
.L_8390:


//--------------------- .nv.info._Z15SoftmaxWarpImplI22BroadcastScaleMaskLoadIffbLm4EiE11DirectStoreIffEfLi2ELi16ELi32ELi1ELb1EL9Algorithm0EEvT_T0_ll --------------------------
	.section	.nv.info._Z15SoftmaxWarpImplI22BroadcastScaleMaskLoadIffbLm4EiE11DirectStoreIffEfLi2ELi16ELi32ELi1ELb1EL9Algorithm0EEvT_T0_ll,"",@"SHT_CUDA_INFO"
	.sectionflags	@""
	.align	4


	//----- nvinfo : EIATTR_CUDA_API_VERSION
	.align		4
        /*0000*/ 	.byte	0x04, 0x37
        /*0002*/ 	.short	(.L_8392 - .L_8391)
.L_8391:
        /*0004*/ 	.word	0x00000082


	//----- nvinfo : EIATTR_KPARAM_INFO
	.align		4
.L_8392:
        /*0008*/ 	.byte	0x04, 0x17
        /*000a*/ 	.short	(.L_8394 - .L_8393)
.L_8393:
        /*000c*/ 	.word	0x00000000
        /*0010*/ 	.short	0x0003
        /*0012*/ 	.short	0x0090
        /*0014*/ 	.byte	0x00, 0xf0, 0x21, 0x00


	//----- nvinfo : EIATTR_KPARAM_INFO
	.align		4
.L_8394:
        /*0018*/ 	.byte	0x04, 0x17
        /*001a*/ 	.short	(.L_8396 - .L_8395)
.L_8395:
        /*001c*/ 	.word	0x00000000
        /*0020*/ 	.short	0x0002
        /*0022*/ 	.short	0x0088
        /*0024*/ 	.byte	0x00, 0xf0, 0x21, 0x00


	//----- nvinfo : EIATTR_KPARAM_INFO
	.align		4
.L_8396:
        /*0028*/ 	.byte	0x04, 0x17
        /*002a*/ 	.short	(.L_8398 - .L_8397)
.L_8397:
        /*002c*/ 	.word	0x00000000
        /*0030*/ 	.short	0x0001
        /*0032*/ 	.short	0x0078
        /*0034*/ 	.byte	0x00, 0xf0, 0x41, 0x00


	//----- nvinfo : EIATTR_KPARAM_INFO
	.align		4
.L_8398:
        /*0038*/ 	.byte	0x04, 0x17
        /*003a*/ 	.short	(.L_8400 - .L_8399)
.L_8399:
        /*003c*/ 	.word	0x00000000
        /*0040*/ 	.short	0x0000
        /*0042*/ 	.short	0x0000
        /*0044*/ 	.byte	0x00, 0xf0, 0xe1, 0x01


	//----- nvinfo : EIATTR_SPARSE_MMA_MASK
	.align		4
.L_8400:
        /*0048*/ 	.byte	0x03, 0x50
        /*004a*/ 	.short	0x0000


	//----- nvinfo : EIATTR_MAXREG_COUNT
	.align		4
        /*004c*/ 	.byte	0x03, 0x1b
        /*004e*/ 	.short	0x00ff


	//----- nvinfo : EIATTR_EXTERNS
	.align		4
        /*0050*/ 	.byte	0x04, 0x0f
        /*0052*/ 	.short	(.L_8402 - .L_8401)


	//   ....[0]....
	.align		4
.L_8401:
        /*0054*/ 	.word	index@(__assertfail)


	//----- nvinfo : EIATTR_MERCURY_ISA_VERSION
	.align		4
.L_8402:
        /*0058*/ 	.byte	0x03, 0x5f
        /*005a*/ 	.short	0x0101


	//----- nvinfo : EIATTR_COOP_GROUP_MASK_REGIDS
	.align		4
        /*005c*/ 	.byte	0x04, 0x29
        /*005e*/ 	.short	(.L_8404 - .L_8403)


	//   ....[0]....
.L_8403:
        /*0060*/ 	.word	0xffffffff


	//   ....[1]....
        /*0064*/ 	.word	0xffffffff


	//   ....[2]....
        /*0068*/ 	.word	0xffffffff


	//   ....[3]....
        /*006c*/ 	.word	0xffffffff


	//   ....[4]....
        /*0070*/ 	.word	0xffffffff


	//   ....[5]....
        /*0074*/ 	.word	0xffffffff


	//   ....[6]....
        /*0078*/ 	.word	0xffffffff


	//   ....[7]....
        /*007c*/ 	.word	0xffffffff


	//   ....[8]....
        /*0080*/ 	.word	0xffffffff


	//   ....[9]....
        /*0084*/ 	.word	0xffffffff


	//   ....[10]....
        /*0088*/ 	.word	0x0500000f


	//   ....[11]....
        /*008c*/ 	.word	0x0500000f


	//   ....[12]....
        /*0090*/ 	.word	0x0500000f


	//   ....[13]....
        /*0094*/ 	.word	0x0500000f


	//   ....[14]....
        /*0098*/ 	.word	0x0500000f


	//   ....[15]....
        /*009c*/ 	.word	0x0500000f


	//   ....[16]....
        /*00a0*/ 	.word	0x0500000f


	//   ....[17]....
        /*00a4*/ 	.word	0x0500000f


	//   ....[18]....
        /*00a8*/ 	.word	0x0500000f


	//   ....[19]....
        /*00ac*/ 	.word	0x0500000f


	//----- nvinfo : EIATTR_COOP_GROUP_INSTR_OFFSETS
	.align		4
.L_8404:
        /*00b0*/ 	.byte	0x04, 0x28
        /*00b2*/ 	.short	(.L_8406 - .L_8405)


	//   ....[0]....
.L_8405:
        /*00b4*/ 	.word	0x00004600


	//   ....[1]....
        /*00b8*/ 	.word	0x00004630


	//   ....[2]....
        /*00bc*/ 	.word	0x00004660


	//   ....[3]....
        /*00c0*/ 	.word	0x00004680


	//   ....[4]....
        /*00c4*/ 	.word	0x000046a0


	//   ....[5]....
        /*00c8*/ 	.word	0x000050c0


	//   ....[6]....
        /*00cc*/ 	.word	0x000050e0


	//   ....[7]....
        /*00d0*/ 	.word	0x00005100


	//   ....[8]....
        /*00d4*/ 	.word	0x00005120


	//   ....[9]....
        /*00d8*/ 	.word	0x00005140


	//   ....[10]....
        /*00dc*/ 	.word	0x00006ba0


	//   ....[11]....
        /*00e0*/ 	.word	0x00006c40


	//   ....[12]....
        /*00e4*/ 	.word	0x00006ca0


	//   ....[13]....
        /*00e8*/ 	.word	0x00006d00


	//   ....[14]....
        /*00ec*/ 	.word	0x00006d60


	//   ....[15]....
        /*00f0*/ 	.word	0x000077d0


	//   ....[16]....
        /*00f4*/ 	.word	0x00007830


	//   ....[17]....
        /*00f8*/ 	.word	0x00007890


	//   ....[18]....
        /*00fc*/ 	.word	0x000078f0


	//   ....[19]....
        /*0100*/ 	.word	0x00007950


	//----- nvinfo : EIATTR_VRC_CTA_INIT_COUNT
	.align		4
.L_8406:
        /*0104*/ 	.byte	0x02, 0x4a
	.zero		1
	.zero		1


	//----- nvinfo : EIATTR_SYSCALL_OFFSETS
	.align		4
        /*0108*/ 	.byte	0x04, 0x46
        /*010a*/ 	.short	(.L_8408 - .L_8407)


	//   ....[0]....
.L_8407:
        /*010c*/ 	.word	0x000001a0


	//----- nvinfo : EIATTR_EXIT_INSTR_OFFSETS
	.align		4
.L_8408:
        /*0110*/ 	.byte	0x04, 0x1c
        /*0112*/ 	.short	(.L_8410 - .L_8409)


	//   ....[0]....
.L_8409:
        /*0114*/ 	.word	0x00000230


	//   ....[1]....
        /*0118*/ 	.word	0x00006b40


	//----- nvinfo : EIATTR_CRS_STACK_SIZE
	.align		4
.L_8410:
        /*011c*/ 	.byte	0x04, 0x1e
        /*011e*/ 	.short	(.L_8412 - .L_8411)
.L_8411:
        /*0120*/ 	.word	0x00000000


	//----- nvinfo : EIATTR_CBANK_PARAM_SIZE
	.align		4
.L_8412:
        /*0124*/ 	.byte	0x03, 0x19
        /*0126*/ 	.short	0x0098


	//----- nvinfo : EIATTR_PARAM_CBANK
	.align		4
        /*0128*/ 	.byte	0x04, 0x0a
        /*012a*/ 	.short	(.L_8414 - .L_8413)
	.align		4
.L_8413:
        /*012c*/ 	.word	index@(.nv.constant0._Z15SoftmaxWarpImplI22BroadcastScaleMaskLoadIffbLm4EiE11DirectStoreIffEfLi2ELi16ELi32ELi1ELb1EL9Algorithm0EEvT_T0_ll)
        /*0130*/ 	.short	0x0380
        /*0132*/ 	.short	0x0098


	//----- nvinfo : EIATTR_SW_WAR
	.align		4
.L_8414:
        /*0134*/ 	.byte	0x04, 0x36
        /*0136*/ 	.short	(.L_8416 - .L_8415)
.L_8415:
        /*0138*/ 	.word	0x00000008
.L_8416:


//--------------------- .nv.info._Z15SoftmaxWarpImplI22BroadcastScaleMaskLoadIffbLm4EiE11DirectStoreIffEfLi2ELi16ELi32ELi1ELb0EL9Algorithm0EEvT_T0_ll --------------------------
	.section	.nv.info._Z15SoftmaxWarpImplI22BroadcastScaleMaskLoadIffbLm4EiE11DirectStoreIffEfLi2ELi16ELi32ELi1ELb0EL9Algorithm0EEvT_T0_ll,"",@"SHT_CUDA_INFO"
	.sectionflags	@""
	.align	4


	//----- nvinfo : EIATTR_CUDA_API_VERSION
	.align		4
        /*0000*/ 	.byte	0x04, 0x37
        /*0002*/ 	.short	(.L_8418 - .L_8417)
.L_8417:
        /*0004*/ 	.word	0x00000082


	//----- nvinfo : EIATTR_KPARAM_INFO
	.align		4
.L_8418:
        /*0008*/ 	.byte	0x04, 0x17
        /*000a*/ 	.short	(.L_8420 - .L_8419)
.L_8419:
        /*000c*/ 	.word	0x00000000
        /*0010*/ 	.short	0x0003
        /*0012*/ 	.short	0x0090
        /*0014*/ 	.byte	0x00, 0xf0, 0x21, 0x00


	//----- nvinfo : EIATTR_KPARAM_INFO
	.align		4
.L_8420:
        /*0018*/ 	.byte	0x04, 0x17
        /*001a*/ 	.short	(.L_8422 - .L_8421)
.L_8421:
        /*001c*/ 	.word	0x00000000
        /*0020*/ 	.short	0x0002
        /*0022*/ 	.short	0x0088
        /*0024*/ 	.byte	0x00, 0xf0, 0x21, 0x00


	//----- nvinfo : EIATTR_KPARAM_INFO
	.align		4
.L_8422:
        /*0028*/ 	.byte	0x04, 0x17
        /*002a*/ 	.short	(.L_8424 - .L_8423)
.L_8423:
        /*002c*/ 	.word	0x00000000
        /*0030*/ 	.short	0x0001
        /*0032*/ 	.short	0x0078
        /*0034*/ 	.byte	0x00, 0xf0, 0x41, 0x00


	//----- nvinfo : EIATTR_KPARAM_INFO
	.align		4
.L_8424:
        /*0038*/ 	.byte	0x04, 0x17
        /*003a*/ 	.short	(.L_8426 - .L_8425)
.L_8425:
        /*003c*/ 	.word	0x00000000
        /*0040*/ 	.short	0x0000
        /*0042*/ 	.short	0x0000
        /*0044*/ 	.byte	0x00, 0xf0, 0xe1, 0x01


	//----- nvinfo : EIATTR_SPARSE_MMA_MASK
	.align		4
.L_8426:
        /*0048*/ 	.byte	0x03, 0x50
        /*004a*/ 	.short	0x0000


	//----- nvinfo : EIATTR_MAXREG_COUNT
	.align		4
        /*004c*/ 	.byte	0x03, 0x1b
        /*004e*/ 	.short	0x00ff


	//----- nvinfo : EIATTR_EXTERNS
	.align		4
        /*0050*/ 	.byte	0x04, 0x0f
        /*0052*/ 	.short	(.L_8428 - .L_8427)


	//   ....[0]....
	.align		4
.L_8427:
        /*0054*/ 	.word	index@(__assertfail)


	//----- nvinfo : EIATTR_MERCURY_ISA_VERSION
	.align		4
.L_8428:
        /*0058*/ 	.byte	0x03, 0x5f
        /*005a*/ 	.short	0x0101


	//----- nvinfo : EIATTR_COOP_GROUP_MASK_REGIDS
	.align		4
        /*005c*/ 	.byte	0x04, 0x29
        /*005e*/ 	.short	(.L_8430 - .L_8429)


	//   ....[0]....
.L_8429:
        /*0060*/ 	.word	0xffffffff


	//   ....[1]....
        /*0064*/ 	.word	0xffffffff


	//   ....[2]....
        /*0068*/ 	.word	0xffffffff


	//   ....[3]....
        /*006c*/ 	.word	0xffffffff


	//   ....[4]....
        /*0070*/ 	.word	0xffffffff


	//   ....[5]....
        /*0074*/ 	.word	0xffffffff


	//   ....[6]....
        /*0078*/ 	.word	0xffffffff


	//   ....[7]....
        /*007c*/ 	.word	0xffffffff


	//   ....[8]....
        /*0080*/ 	.word	0xffffffff


	//   ....[9]....
        /*0084*/ 	.word	0xffffffff


	//   ....[10]....
        /*0088*/ 	.word	0x0500000f


	//   ....[11]....
        /*008c*/ 	.word	0x0500000f


	//   ....[12]....
        /*0090*/ 	.word	0x0500000f


	//   ....[13]....
        /*0094*/ 	.word	0x0500000f


	//   ....[14]....
        /*0098*/ 	.word	0x0500000f


	//   ....[15]....
        /*009c*/ 	.word	0x0500000f


	//   ....[16]....
        /*00a0*/ 	.word	0x0500000f


	//   ....[17]....
        /*00a4*/ 	.word	0x0500000f


	//   ....[18]....
        /*00a8*/ 	.word	0x0500000f


	//   ....[19]....
        /*00ac*/ 	.word	0x0500000f


	//----- nvinfo : EIATTR_COOP_GROUP_INSTR_OFFSETS
	.align		4
.L_8430:
        /*00b0*/ 	.byte	0x04, 0x28
        /*00b2*/ 	.short	(.L_8432 - .L_8431)


	//   ....[0]....
.L_8431:
        /*00b4*/ 	.word	0x00002e60


	//   ....[1]....
        /*00b8*/ 	.word	0x00002ea0


	//   ....[2]....
        /*00bc*/ 	.word	0x00002ec0


	//   ....[3]....
        /*00c0*/ 	.word	0x00002ee0


	//   ....[4]....
        /*00c4*/ 	.word	0x00002f00


	//   ....[5]....
        /*00c8*/ 	.word	0x00003920


	//   ....[6]....
        /*00cc*/ 	.word	0x00003940


	//   ....[7]....
        /*00d0*/ 	.word	0x00003960


	//   ....[8]....
        /*00d4*/ 	.word	0x00003980


	//   ....[9]....
        /*00d8*/ 	.word	0x000039a0


	//   ....[10]....
        /*00dc*/ 	.word	0x00004f40


	//   ....[11]....
        /*00e0*/ 	.word	0x00004fc0


	//   ....[12]....
        /*00e4*/ 	.word	0x00005020


	//   ....[13]....
        /*00e8*/ 	.word	0x00005080


	//   ....[14]....
        /*00ec*/ 	.word	0x000050e0


	//   ....[15]....
        /*00f0*/ 	.word	0x00005b70


	//   ....[16]....
        /*00f4*/ 	.word	0x00005bd0


	//   ....[17]....
        /*00f8*/ 	.word	0x00005c30


	//   ....[18]....
        /*00fc*/ 	.word	0x00005c90


	//   ....[19]....
        /*0100*/ 	.word	0x00005cf0


	//----- nvinfo : EIATTR_VRC_CTA_INIT_COUNT
	.align		4
.L_8432:
        /*0104*/ 	.byte	0x02, 0x4a
	.zero		1
	.zero		1


	//----- nvinfo : EIATTR_SYSCALL_OFFSETS
	.align		4
        /*0108*/ 	.byte	0x04, 0x46
        /*010a*/ 	.short	(.L_8434 - .L_8433)


	//   ....[0]....
.L_8433:
        /*010c*/ 	.word	0x000001d0


	//----- nvinfo : EIATTR_EXIT_INSTR_OFFSETS
	.align		4
.L_8434:
        /*0110*/ 	.byte	0x04, 0x1c
        /*0112*/ 	.short	(.L_8436 - .L_8435)


	//   ....[0]....
.L_8435:
        /*0114*/ 	.word	0x00000280


	//   ....[1]....
        /*0118*/ 	.word	0x00004ee0


	//----- nvinfo : EIATTR_CRS_STACK_SIZE
	.align		4
.L_8436:
        /*011c*/ 	.byte	0x04, 0x1e
        /*011e*/ 	.short	(.L_8438 - .L_8437)
.L_8437:
        /*0120*/ 	.word	0x00000000


	//----- nvinfo : EIATTR_CBANK_PARAM_SIZE
	.align		4
.L_8438:
        /*0124*/ 	.byte	0x03, 0x19
        /*0126*/ 	.short	0x0098


	//----- nvinfo : EIATTR_PARAM_CBANK
	.align		4
        /*0128*/ 	.byte	0x04, 0x0a
        /*012a*/ 	.short	(.L_8440 - .L_8439)
	.align		4
.L_8439:
        /*012c*/ 	.word	index@(.nv.constant0._Z15SoftmaxWarpImplI22BroadcastScaleMaskLoadIffbLm4EiE11DirectStoreIffEfLi2ELi16ELi32ELi1ELb0EL9Algorithm0EEvT_T0_ll)
        /*0130*/ 	.short	0x0380
        /*0132*/ 	.short	0x0098


	//----- nvinfo : EIATTR_SW_WAR
	.align		4
.L_8440:
        /*0134*/ 	.byte	0x04, 0x36
        /*0136*/ 	.short	(.L_8442 - .L_8441)
.L_8441:
        /*0138*/ 	.word	0x00000008
.L_8442:


//--------------------- .nv.info._Z15SoftmaxWarpImplI22BroadcastScaleMaskLoadIffbLm4EiE11DirectStoreIffEfLi2ELi14ELi32ELi1ELb1EL9Algorithm0EEvT_T0_ll --------------------------
	.section	.nv.info._Z15SoftmaxWarpImplI22BroadcastScaleMaskLoadIffbLm4EiE11DirectStoreIffEfLi2ELi14ELi32ELi1ELb1EL9Algorithm0EEvT_T0_ll,"",@"SHT_CUDA_INFO"
	.sectionflags	@""
	.align	4


	//----- nvinfo : EIATTR_CUDA_API_VERSION
	.align		4
        /*0000*/ 	.byte	0x04, 0x37
        /*0002*/ 	.short	(.L_8444 - .L_8443)
.L_8443:
        /*0004*/ 	.word	0x00000082


	//----- nvinfo : EIATTR_KPARAM_INFO
	.align		4
.L_8444:
        /*0008*/ 	.byte	0x04, 0x17
        /*000a*/ 	.short	(.L_8446 - .L_8445)
.L_8445:
        /*000c*/ 	.word	0x00000000
        /*0010*/ 	.short	0x0003
        /*0012*/ 	.short	0x0090
        /*0014*/ 	.byte	0x00, 0xf0, 0x21, 0x00


	//----- nvinfo : EIATTR_KPARAM_INFO
	.align		4
.L_8446:
        /*0018*/ 	.byte	0x04, 0x17
        /*001a*/ 	.short	(.L_8448 - .L_8447)
.L_8447:
        /*001c*/ 	.word	0x00000000
        /*0020*/ 	.short	0x0002
        /*0022*/ 	.short	0x0088
        /*0024*/ 	.byte	0x00, 0xf0, 0x21, 0x00


	//----- nvinfo : EIATTR_KPARAM_INFO
	.align		4
.L_8448:
        /*0028*/ 	.byte	0x04, 0x17
        /*002a*/ 	.short	(.L_8450 - .L_8449)
.L_8449:
        /*002c*/ 	.word	0x00000000
        /*0030*/ 	.short	0x0001
        /*0032*/ 	.short	0x0078
        /*0034*/ 	.byte	0x00, 0xf0, 0x41, 0x00


	//----- nvinfo : EIATTR_KPARAM_INFO
	.align		4
.L_8450:
        /*0038*/ 	.byte	0x04, 0x17
        /*003a*/ 	.short	(.L_8452 - .L_8451)
.L_8451:
        /*003c*/ 	.word	0x00000000
        /*0040*/ 	.short	0x0000
        /*0042*/ 	.short	0x0000
        /*0044*/ 	.byte	0x00, 0xf0, 0xe1, 0x01


	//----- nvinfo : EIATTR_SPARSE_MMA_MASK
	.align		4
.L_8452:
        /*0048*/ 	.byte	0x03, 0x50
        /*004a*/ 	.short	0x0000


	//----- nvinfo : EIATTR_MAXREG_COUNT
	.align		4
        /*004c*/ 	.byte	0x03, 0x1b
        /*004e*/ 	.short	0x00ff


	//----- nvinfo : EIATTR_EXTERNS
	.align		4
        /*0050*/ 	.byte	0x04, 0x0f
        /*0052*/ 	.short	(.L_8454 - .L_8453)


	//   ....[0]....
	.align		4
.L_8453:
        /*0054*/ 	.word	index@(__assertfail)


	//----- nvinfo : EIATTR_MERCURY_ISA_VERSION
	.align		4
.L_8454:
        /*0058*/ 	.byte	0x03, 0x5f
        /*005a*/ 	.short	0x0101


	//----- nvinfo : EIATTR_COOP_GROUP_MASK_REGIDS
	.align		4
        /*005c*/ 	.byte	0x04, 0x29
        /*005e*/ 	.short	(.L_8456 - .L_8455)


	//   ....[0]....
.L_8455:
        /*0060*/ 	.word	0xffffffff


	//   ....[1]....
        /*0064*/ 	.word	0xffffffff


	//   ....[2]....
        /*0068*/ 	.word	0xffffffff


	//   ....[3]....
        /*006c*/ 	.word	0xffffffff


	//   ....[4]....
        /*0070*/ 	.word	0xffffffff


	//   ....[5]....
        /*0074*/ 	.word	0xffffffff


	//   ....[6]....
        /*0078*/ 	.word	0xffffffff


	//   ....[7]....
        /*007c*/ 	.word	0xffffffff


	//   ....[8]....
        /*0080*/ 	.word	0xffffffff


	//   ....[9]....
        /*0084*/ 	.word	0xffffffff


	//   ....[10]....
        /*0088*/ 	.word	0x0500000f


	//   ....[11]....
        /*008c*/ 	.word	0x0500000f


	//   ....[12]....
        /*0090*/ 	.word	0x0500000f


	//   ....[13]....
        /*0094*/ 	.word	0x0500000f


	//   ....[14]....
        /*0098*/ 	.word	0x0500000f


	//   ....[15]....
        /*009c*/ 	.word	0x0500000f


	//   ....[16]....
        /*00a0*/ 	.word	0x0500000f


	//   ....[17]....
        /*00a4*/ 	.word	0x0500000f


	//   ....[18]....
        /*00a8*/ 	.word	0x0500000f


	//   ....[19]....
        /*00ac*/ 	.word	0x0500000f


	//----- nvinfo : EIATTR_COOP_GROUP_INSTR_OFFSETS
	.align		4
.L_8456:
        /*00b0*/ 	.byte	0x04, 0x28
        /*00b2*/ 	.short	(.L_8458 - .L_8457)


	//   ....[0]....
.L_8457:
        /*00b4*/ 	.word	0x00003de0


	//   ....[1]....
        /*00b8*/ 	.word	0x00003e20


	//   ....[2]....
        /*00bc*/ 	.word	0x00003e40


	//   ....[3]....
        /*00c0*/ 	.word	0x00003e60


	//   ....[4]....
        /*00c4*/ 	.word	0x00003e80


	//   ....[5]....
        /*00c8*/ 	.word	0x00004760


	//   ....[6]....
        /*00cc*/ 	.word	0x00004780


	//   ....[7]....
        /*00d0*/ 	.word	0x000047a0


	//   ....[8]....
        /*00d4*/ 	.word	0x000047c0


	//   ....[9]....
        /*00d8*/ 	.word	0x000047e0


	//   ....[10]....
        /*00dc*/ 	.word	0x00005f00


	//   ....[11]....
        /*00e0*/ 	.word	0x00005f90


	//   ....[12]....
        /*00e4*/ 	.word	0x00005ff0


	//   ....[13]....
        /*00e8*/ 	.word	0x00006050


	//   ....[14]....
        /*00ec*/ 	.word	0x000060b0


	//   ....[15]....
        /*00f0*/ 	.word	0x000069f0


	//   ....[16]....
        /*00f4*/ 	.word	0x00006a50


	//   ....[17]....
        /*00f8*/ 	.word	0x00006ab0


	//   ....[18]....
        /*00fc*/ 	.word	0x00006b10


	//   ....[19]....
        /*0100*/ 	.word	0x00006b70


	//----- nvinfo : EIATTR_VRC_CTA_INIT_COUNT
	.align		4
.L_8458:
        /*0104*/ 	.byte	0x02, 0x4a
	.zero		1
	.zero		1


	//----- nvinfo : EIATTR_SYSCALL_OFFSETS
	.align		4
        /*0108*/ 	.byte	0x04, 0x46
        /*010a*/ 	.short	(.L_8460 - .L_8459)


	//   ....[0]....
.L_8459:
        /*010c*/ 	.word	0x000001a0


	//----- nvinfo : EIATTR_EXIT_INSTR_OFFSETS
	.align		4
.L_8460:
        /*0110*/ 	.byte	0x04, 0x1c
        /*0112*/ 	.short	(.L_8462 - .L_8461)


	//   ....[0]....
.L_8461:
        /*0114*/ 	.word	0x00000250


	//   ....[1]....
        /*0118*/ 	.word	0x00005ea0


	//----- nvinfo : EIATTR_CRS_STACK_SIZE
	.align		4
.L_8462:
        /*011c*/ 	.byte	0x04, 0x1e
        /*011e*/ 	.short	(.L_8464 - .L_8463)
.L_8463:
        /*0120*/ 	.word	0x00000000


	//----- nvinfo : EIATTR_CBANK_PARAM_SIZE
	.align		4
.L_8464:
        /*0124*/ 	.byte	0x03, 0x19
        /*0126*/ 	.short	0x0098


	//----- nvinfo : EIATTR_PARAM_CBANK
	.align		4
        /*0128*/ 	.byte	0x04, 0x0a
        /*012a*/ 	.short	(.L_8466 - .L_8465)
	.align		4
.L_8465:
        /*012c*/ 	.word	index@(.nv.constant0._Z15SoftmaxWarpImplI22BroadcastScaleMaskLoadIffbLm4EiE11DirectStoreIffEfLi2ELi14ELi32ELi1ELb1EL9Algorithm0EEvT_T0_ll)
        /*0130*/ 	.short	0x0380
        /*0132*/ 	.short	0x0098


	//----- nvinfo : EIATTR_SW_WAR
	.align		4
.L_8466:
        /*0134*/ 	.byte	0x04, 0x36
        /*0136*/ 	.short	(.L_8468 - .L_8467)
.L_8467:
        /*0138*/ 	.word	0x00000008
.L_8468:


//--------------------- .nv.info._Z15SoftmaxWarpImplI22BroadcastScaleMaskLoadIffbLm4EiE11DirectStoreIffEfLi2ELi14ELi32ELi1ELb0EL9Algorithm0EEvT_T0_ll --------------------------
	.section	.nv.info._Z15SoftmaxWarpImplI22BroadcastScaleMaskLoadIffbLm4EiE11DirectStoreIffEfLi2ELi14ELi32ELi1ELb0EL9Algorithm0EEvT_T0_ll,"",@"SHT_CUDA_INFO"
	.sectionflags	@""
	.align	4


	//----- nvinfo : EIATTR_CUDA_API_VERSION
	.align		4
        /*0000*/ 	.byte	0x04, 0x37
        /*0002*/ 	.short	(.L_8470 - .L_8469)
.L_8469:
        /*0004*/ 	.word	0x00000082


	//----- nvinfo : EIATTR_KPARAM_INFO
	.align		4
.L_8470:
        /*0008*/ 	.byte	0x04, 0x17
        /*000a*/ 	.short	(.L_8472 - .L_8471)
.L_8471:
        /*000c*/ 	.word	0x00000000
        /*0010*/ 	.short	0x0003
        /*0012*/ 	.short	0x0090
        /*0014*/ 	.byte	0x00, 0xf0, 0x21, 0x00


	//----- nvinfo : EIATTR_KPARAM_INFO
	.align		4
.L_8472:
        /*0018*/ 	.byte	0x04, 0x17
        /*001a*/ 	.short	(.L_8474 - .L_8473)
.L_8473:
        /*001c*/ 	.word	0x00000000
        /*0020*/ 	.short	0x0002
        /*0022*/ 	.short	0x0088
        /*0024*/ 	.byte	0x00, 0xf0, 0x21, 0x00


	//----- nvinfo : EIATTR_KPARAM_INFO
	.align		4
.L_8474:
        /*0028*/ 	.byte	0x04, 0x17
        /*002a*/ 	.short	(.L_8476 - .L_8475)
.L_8475:
        /*002c*/ 	.word	0x00000000
        /*0030*/ 	.short	0x0001
        /*0032*/ 	.short	0x0078
        /*0034*/ 	.byte	0x00, 0xf0, 0x41, 0x00


	//----- nvinfo : EIATTR_KPARAM_INFO
	.align		4
.L_8476:
        /*0038*/ 	.byte	0x04, 0x17
        /*003a*/ 	.short	(.L_8478 - .L_8477)
.L_8477:
        /*003c*/ 	.word	0x00000000
        /*0040*/ 	.short	0x0000
        /*0042*/ 	.short	0x0000
        /*0044*/ 	.byte	0x00, 0xf0, 0xe1, 0x01


	//----- nvinfo : EIATTR_SPARSE_MMA_MASK
	.align		4
.L_8478:
        /*0048*/ 	.byte	0x03, 0x50
        /*004a*/ 	.short	0x0000


	//----- nvinfo : EIATTR_MAXREG_COUNT
	.align		4
        /*004c*/ 	.byte	0x03, 0x1b
        /*004e*/ 	.short	0x00ff


	//----- nvinfo : EIATTR_EXTERNS
	.align		4
        /*0050*/ 	.byte	0x04, 0x0f
        /*0052*/ 	.short	(.L_8480 - .L_8479)


	//   ....[0]....
	.align		4
.L_8479:
        /*0054*/ 	.word	index@(__assertfail)


	//----- nvinfo : EIATTR_MERCURY_ISA_VERSION
	.align		4
.L_8480:
        /*0058*/ 	.byte	0x03, 0x5f
        /*005a*/ 	.short	0x0101


	//----- nvinfo : EIATTR_COOP_GROUP_MASK_REGIDS
	.align		4
        /*005c*/ 	.byte	0x04, 0x29
        /*005e*/ 	.short	(.L_8482 - .L_8481)


	//   ....[0]....
.L_8481:
        /*0060*/ 	.word	0xffffffff


	//   ....[1]....
        /*0064*/ 	.word	0xffffffff


	//   ....[2]....
        /*0068*/ 	.word	0xffffffff


	//   ....[3]....
        /*006c*/ 	.word	0xffffffff


	//   ....[4]....
        /*0070*/ 	.word	0xffffffff


	//   ....[5]....
        /*0074*/ 	.word	0xffffffff


	//   ....[6]....
        /*0078*/ 	.word	0xffffffff


	//   ....[7]....
        /*007c*/ 	.word	0xffffffff


	//   ....[8]....
        /*0080*/ 	.word	0xffffffff


	//   ....[9]....
        /*0084*/ 	.word	0xffffffff


	//   ....[10]....
        /*0088*/ 	.word	0x0500000f


	//   ....[11]....
        /*008c*/ 	.word	0x0500000f


	//   ....[12]....
        /*0090*/ 	.word	0x0500000f


	//   ....[13]....
        /*0094*/ 	.word	0x0500000f


	//   ....[14]....
        /*0098*/ 	.word	0x0500000f


	//   ....[15]....
        /*009c*/ 	.word	0x0500000f


	//   ....[16]....
        /*00a0*/ 	.word	0x0500000f


	//   ....[17]....
        /*00a4*/ 	.word	0x0500000f


	//   ....[18]....
        /*00a8*/ 	.word	0x0500000f


	//   ....[19]....
        /*00ac*/ 	.word	0x0500000f


	//----- nvinfo : EIATTR_COOP_GROUP_INSTR_OFFSETS
	.align		4
.L_8482:
        /*00b0*/ 	.byte	0x04, 0x28
        /*00b2*/ 	.short	(.L_8484 - .L_8483)


	//   ....[0]....
.L_8483:
        /*00b4*/ 	.word	0x00002990


	//   ....[1]....
        /*00b8*/ 	.word	0x000029d0


	//   ....[2]....
        /*00bc*/ 	.word	0x000029f0


	//   ....[3]....
        /*00c0*/ 	.word	0x00002a10


	//   ....[4]....
        /*00c4*/ 	.word	0x00002a30


	//   ....[5]....
        /*00c8*/ 	.word	0x00003310


	//   ....[6]....
        /*00cc*/ 	.word	0x00003330


	//   ....[7]....
        /*00d0*/ 	.word	0x00003350


	//   ....[8]....
        /*00d4*/ 	.word	0x00003370


	//   ....[9]....
        /*00d8*/ 	.word	0x00003390


	//   ....[10]....
        /*00dc*/ 	.word	0x000046b0


	//   ....[11]....
        /*00e0*/ 	.word	0x00004740


	//   ....[12]....
        /*00e4*/ 	.word	0x000047a0


	//   ....[13]....
        /*00e8*/ 	.word	0x00004800


	//   ....[14]....
        /*00ec*/ 	.word	0x00004860


	//   ....[15]....
        /*00f0*/ 	.word	0x000051a0


	//   ....[16]....
        /*00f4*/ 	.word	0x00005200


	//   ....[17]....
        /*00f8*/ 	.word	0x00005260


	//   ....[18]....
        /*00fc*/ 	.word	0x000052c0


	//   ....[19]....
        /*0100*/ 	.word	0x00005320


	//----- nvinfo : EIATTR_VRC_CTA_INIT_COUNT
	.align		4
.L_8484:
        /*0104*/ 	.byte	0x02, 0x4a
	.zero		1
	.zero		1


	//----- nvinfo : EIATTR_SYSCALL_OFFSETS
	.align		4
        /*0108*/ 	.byte	0x04, 0x46
        /*010a*/ 	.short	(.L_8486 - .L_8485)


	//   ....[0]....
.L_8485:
        /*010c*/ 	.word	0x000001d0


	//----- nvinfo : EIATTR_EXIT_INSTR_OFFSETS
	.align		4
.L_8486:
        /*0110*/ 	.byte	0x04, 0x1c
        /*0112*/ 	.short	(.L_8488 - .L_8487)


	//   ....[0]....
.L_8487:
        /*0114*/ 	.word	0x00000280


	//   ....[1]....
        /*0118*/ 	.word	0x00004650


	//----- nvinfo : EIATTR_CRS_STACK_SIZE
	.align		4
.L_8488:
        /*011c*/ 	.byte	0x04, 0x1e
        /*011e*/ 	.short	(.L_8490 - .L_8489)
.L_8489:
        /*0120*/ 	.word	0x00000000


	//----- nvinfo : EIATTR_CBANK_PARAM_SIZE
	.align		4
.L_8490:
        /*0124*/ 	.byte	0x03, 0x19
        /*0126*/ 	.short	0x0098


	//----- nvinfo : EIATTR_PARAM_CBANK
	.align		4
        /*0128*/ 	.byte	0x04, 0x0a
        /*012a*/ 	.short	(.L_8492 - .L_8491)
	.align		4
.L_8491:
        /*012c*/ 	.word	index@(.nv.constant0._Z15SoftmaxWarpImplI22BroadcastScaleMaskLoadIffbLm4EiE11DirectStoreIffEfLi2ELi14ELi32ELi1ELb0EL9Algorithm0EEvT_T0_ll)
        /*0130*/ 	.short	0x0380
        /*0132*/ 	.short	0x0098


	//----- nvinfo : EIATTR_SW_WAR
	.align		4
.L_8492:
        /*0134*/ 	.byte	0x04, 0x36
        /*0136*/ 	.short	(.L_8494 - .L_8493)
.L_8493:
        /*0138*/ 	.word	0x00000008
.L_8494:


//--------------------- .nv.info._Z15SoftmaxWarpImplI22BroadcastScaleMaskLoadIffbLm4EiE11DirectStoreIffEfLi2ELi12ELi32ELi1ELb1EL9Algorithm0EEvT_T0_ll --------------------------
	.section	.nv.info._Z15SoftmaxWarpImplI22BroadcastScaleMaskLoadIffbLm4EiE11DirectStoreIffEfLi2ELi12ELi32ELi1ELb1EL9Algorithm0EEvT_T0_ll,"",@"SHT_CUDA_INFO"
	.sectionflags	@""
	.align	4


	//----- nvinfo : EIATTR_CUDA_API_VERSION
	.align		4
        /*0000*/ 	.byte	0x04, 0x37
        /*0002*/ 	.short	(.L_8496 - .L_8495)
.L_8495:
        /*0004*/ 	.word	0x00000082


	//----- nvinfo : EIATTR_KPARAM_INFO
	.align		4
.L_8496:
        /*0008*/ 	.byte	0x04, 0x17
        /*000a*/ 	.short	(.L_8498 - .L_8497)
.L_8497:
        /*000c*/ 	.word	0x00000000
        /*0010*/ 	.short	0x0003
        /*0012*/ 	.short	0x0090
        /*0014*/ 	.byte	0x00, 0xf0, 0x21, 0x00


	//----- nvinfo : EIATTR_KPARAM_INFO
	.align		4
.L_8498:
        /*0018*/ 	.byte	0x04, 0x17
        /*001a*/ 	.short	(.L_8500 - .L_8499)
.L_8499:
        /*001c*/ 	.word	0x00000000
        /*0020*/ 	.short	0x0002
        /*0022*/ 	.short	0x0088
        /*0024*/ 	.byte	0x00, 0xf0, 0x21, 0x00


	//----- nvinfo : EIATTR_KPARAM_INFO
	.align		4
.L_8500:
        /*0028*/ 	.byte	0x04, 0x17
        /*002a*/ 	.short	(.L_8502 - .L_8501)
.L_8501:
        /*002c*/ 	.word	0x00000000
        /*0030*/ 	.short	0x0001
        /*0032*/ 	.short	0x0078
        /*0034*/ 	.byte	0x00, 0xf0, 0x41, 0x00


	//----- nvinfo : EIATTR_KPARAM_INFO
	.align		4
.L_8502:
        /*0038*/ 	.byte	0x04, 0x17
        /*003a*/ 	.short	(.L_8504 - .L_8503)
.L_8503:
        /*003c*/ 	.word	0x00000000
        /*0040*/ 	.short	0x0000
        /*0042*/ 	.short	0x0000
        /*0044*/ 	.byte	0x00, 0xf0, 0xe1, 0x01


	//----- nvinfo : EIATTR_SPARSE_MMA_MASK
	.align		4
.L_8504:
        /*0048*/ 	.byte	0x03, 0x50
        /*004a*/ 	.short	0x0000


	//----- nvinfo : EIATTR_MAXREG_COUNT
	.align		4
        /*004c*/ 	.byte	0x03, 0x1b
        /*004e*/ 	.short	0x00ff


	//----- nvinfo : EIATTR_EXTERNS
	.align		4
        /*0050*/ 	.byte	0x04, 0x0f
        /*0052*/ 	.short	(.L_8506 - .L_8505)


	//   ....[0]....
	.align		4
.L_8505:
        /*0054*/ 	.word	index@(__assertfail)


	//----- nvinfo : EIATTR_MERCURY_ISA_VERSION
	.align		4
.L_8506:
        /*0058*/ 	.byte	0x03, 0x5f
        /*005a*/ 	.short	0x0101


	//----- nvinfo : EIATTR_COOP_GROUP_MASK_REGIDS
	.align		4
        /*005c*/ 	.byte	0x04, 0x29
        /*005e*/ 	.short	(.L_8508 - .L_8507)


	//   ....[0]....
.L_8507:
        /*0060*/ 	.word	0xffffffff


	//   ....[1]....
        /*0064*/ 	.word	0xffffffff


	//   ....[2]....
        /*0068*/ 	.word	0xffffffff


	//   ....[3]....
        /*006c*/ 	.word	0xffffffff


	//   ....[4]....
        /*0070*/ 	.word	0xffffffff


	//   ....[5]....
        /*0074*/ 	.word	0xffffffff


	//   ....[6]....
        /*0078*/ 	.word	0xffffffff


	//   ....[7]....
        /*007c*/ 	.word	0xffffffff


	//   ....[8]....
        /*0080*/ 	.word	0xffffffff


	//   ....[9]....
        /*0084*/ 	.word	0xffffffff


	//   ....[10]....
        /*0088*/ 	.word	0x0500000f


	//   ....[11]....
        /*008c*/ 	.word	0x0500000f


	//   ....[12]....
        /*0090*/ 	.word	0x0500000f


	//   ....[13]....
        /*0094*/ 	.word	0x0500000f


	//   ....[14]....
        /*0098*/ 	.word	0x0500000f


	//   ....[15]....
        /*009c*/ 	.word	0x0500000f


	//   ....[16]....
        /*00a0*/ 	.word	0x0500000f


	//   ....[17]....
        /*00a4*/ 	.word	0x0500000f


	//   ....[18]....
        /*00a8*/ 	.word	0x0500000f


	//   ....[19]....
        /*00ac*/ 	.word	0x0500000f


	//----- nvinfo : EIATTR_COOP_GROUP_INSTR_OFFSETS
	.align		4
.L_8508:
        /*00b0*/ 	.byte	0x04, 0x28
        /*00b2*/ 	.short	(.L_8510 - .L_8509)


	//   ....[0]....
.L_8509:
        /*00b4*/ 	.word	0x00003570


	//   ....[1]....
        /*00b8*/ 	.word	0x000035b0


	//   ....[2]....
        /*00bc*/ 	.word	0x000035d0


	//   ....[3]....
        /*00c0*/ 	.word	0x000035f0


	//   ....[4]....
        /*00c4*/ 	.word	0x00003610


	//   ....[5]....
        /*00c8*/ 	.word	0x00003db0


	//   ....[6]....
        /*00cc*/ 	.word	0x00003dd0


	//   ....[7]....
        /*00d0*/ 	.word	0x00003df0


	//   ....[8]....
        /*00d4*/ 	.word	0x00003e10


	//   ....[9]....
        /*00d8*/ 	.word	0x00003e30


	//   ....[10]....
        /*00dc*/ 	.word	0x00005220


	//   ....[11]....
        /*00e0*/ 	.word	0x000052a0


	//   ....[12]....
        /*00e4*/ 	.word	0x00005300


	//   ....[13]....
        /*00e8*/ 	.word	0x00005360


	//   ....[14]....
        /*00ec*/ 	.word	0x000053c0


	//   ....[15]....
        /*00f0*/ 	.word	0x00005bd0


	//   ....[16]....
        /*00f4*/ 	.word	0x00005c30


	//   ....[17]....
        /*00f8*/ 	.word	0x00005c90


	//   ....[18]....
        /*00fc*/ 	.word	0x00005cf0


	//   ....[19]....
        /*0100*/ 	.word	0x00005d50


	//----- nvinfo : EIATTR_VRC_CTA_INIT_COUNT
	.align		4
.L_8510:
        /*0104*/ 	.byte	0x02, 0x4a
	.zero		1
	.zero		1


	//----- nvinfo : EIATTR_SYSCALL_OFFSETS
	.align		4
        /*0108*/ 	.byte	0x04, 0x46
        /*010a*/ 	.short	(.L_8512 - .L_8511)


	//   ....[0]....
.L_8511:
        /*010c*/ 	.word	0x000001a0


	//----- nvinfo : EIATTR_EXIT_INSTR_OFFSETS
	.align		4
.L_8512:
        /*0110*/ 	.byte	0x04, 0x1c
        /*0112*/ 	.short	(.L_8514 - .L_8513)


	//   ....[0]....
.L_8513:
        /*0114*/ 	.word	0x00000250


	//   ....[1]....
        /*0118*/ 	.word	0x000051c0


	//----- nvinfo : EIATTR_CRS_STACK_SIZE
	.align		4
.L_8514:
        /*011c*/ 	.byte	0x04, 0x1e
        /*011e*/ 	.short	(.L_8516 - .L_8515)
.L_8515:
        /*0120*/ 	.word	0x00000000


	//----- nvinfo : EIATTR_CBANK_PARAM_SIZE
	.align		4
.L_8516:
        /*0124*/ 	.byte	0x03, 0x19
        /*0126*/ 	.short	0x0098


	//----- nvinfo : EIATTR_PARAM_CBANK
	.align		4
        /*0128*/ 	.byte	0x04, 0x0a
        /*012a*/ 	.short	(.L_8518 - .L_8517)
	.align		4
.L_8517:
        /*012c*/ 	.word	index@(.nv.constant0._Z15SoftmaxWarpImplI22BroadcastScaleMaskLoadIffbLm4EiE11DirectStoreIffEfLi2ELi12ELi32ELi1ELb1EL9Algorithm0EEvT_T0_ll)
        /*0130*/ 	.short	0x0380
        /*0132*/ 	.short	0x0098


	//----- nvinfo : EIATTR_SW_WAR
	.align		4
.L_8518:
        /*0134*/ 	.byte	0x04, 0x36
        /*0136*/ 	.short	(.L_8520 - .L_8519)
.L_8519:
        /*0138*/ 	.word	0x00000008
.L_8520:


//--------------------- .nv.info._Z15SoftmaxWarpImplI22BroadcastScaleMaskLoadIffbLm4EiE11DirectStoreIffEfLi2ELi12ELi32ELi1ELb0EL9Algorithm0EEvT_T0_ll --------------------------
	.section	.nv.info._Z15SoftmaxWarpImplI22BroadcastScaleMaskLoadIffbLm4EiE11DirectStoreIffEfLi2ELi12ELi32ELi1ELb0EL9Algorithm0EEvT_T0_ll,"",@"SHT_CUDA_INFO"
	.sectionflags	@""
	.align	4


	//----- nvinfo : EIATTR_CUDA_API_VERSION
	.align		4
        /*0000*/ 	.byte	0x04, 0x37
        /*0002*/ 	.short	(.L_8522 - .L_8521)
.L_8521:
        /*0004*/ 	.word	0x00000082


	//----- nvinfo : EIATTR_KPARAM_INFO
	.align		4
.L_8522:
        /*0008*/ 	.byte	0x04, 0x17
        /*000a*/ 	.short	(.L_8524 - .L_8523)
.L_8523:
        /*000c*/ 	.word	0x00000000
        /*0010*/ 	.short	0x0003
        /*0012*/ 	.short	0x0090
        /*0014*/ 	.byte	0x00, 0xf0, 0x21, 0x00


	//----- nvinfo : EIATTR_KPARAM_INFO
	.align		4
.L_8524:
        /*0018*/ 	.byte	0x04, 0x17
        /*001a*/ 	.short	(.L_8526 - .L_8525)
.L_8525:
        /*001c*/ 	.word	0x00000000
        /*0020*/ 	.short	0x0002
        /*0022*/ 	.short	0x0088
        /*0024*/ 	.byte	0x00, 0xf0, 0x21, 0x00


	//----- nvinfo : EIATTR_KPARAM_INFO
	.align		4
.L_8526:
        /*0028*/ 	.byte	0x04, 0x17
        /*002a*/ 	.short	(.L_8528 - .L_8527)
.L_8527:
        /*002c*/ 	.word	0x00000000
        /*0030*/ 	.short	0x0001
        /*0032*/ 	.short	0x0078
        /*0034*/ 	.byte	0x00, 0xf0, 0x41, 0x00


	//----- nvinfo : EIATTR_KPARAM_INFO
	.align		4
.L_8528:
        /*0038*/ 	.byte	0x04, 0x17
        /*003a*/ 	.short	(.L_8530 - .L_8529)
.L_8529:
        /*003c*/ 	.word	0x00000000
        /*0040*/ 	.short	0x0000
        /*0042*/ 	.short	0x0000
        /*0044*/ 	.byte	0x00, 0xf0, 0xe1, 0x01


	//----- nvinfo : EIATTR_SPARSE_MMA_MASK
	.align		4
.L_8530:
        /*0048*/ 	.byte	0x03, 0x50
        /*004a*/ 	.short	0x0000


	//----- nvinfo : EIATTR_MAXREG_COUNT
	.align		4
        /*004c*/ 	.byte	0x03, 0x1b
        /*004e*/ 	.short	0x00ff


	//----- nvinfo : EIATTR_EXTERNS
	.align		4
        /*0050*/ 	.byte	0x04, 0x0f
        /*0052*/ 	.short	(.L_8532 - .L_8531)


	//   ....[0]....
	.align		4
.L_8531:
        /*0054*/ 	.word	index@(__assertfail)


	//----- nvinfo : EIATTR_MERCURY_ISA_VERSION
	.align		4
.L_8532:
        /*0058*/ 	.byte	0x03, 0x5f
        /*005a*/ 	.short	0x0101


	//----- nvinfo : EIATTR_COOP_GROUP_MASK_REGIDS
	.align		4
        /*005c*/ 	.byte	0x04, 0x29
        /*005e*/ 	.short	(.L_8534 - .L_8533)


	//   ....[0]....
.L_8533:
        /*0060*/ 	.word	0xffffffff


	//   ....[1]....
        /*0064*/ 	.word	0xffffffff


	//   ....[2]....
        /*0068*/ 	.word	0xffffffff


	//   ....[3]....
        /*006c*/ 	.word	0xffffffff


	//   ....[4]....
        /*0070*/ 	.word	0xffffffff


	//   ....[5]....
        /*0074*/ 	.word	0xffffffff


	//   ....[6]....
        /*0078*/ 	.word	0xffffffff


	//   ....[7]....
        /*007c*/ 	.word	0xffffffff


	//   ....[8]....
        /*0080*/ 	.word	0xffffffff


	//   ....[9]....
        /*0084*/ 	.word	0xffffffff


	//   ....[10]....
        /*0088*/ 	.word	0x0500000f


	//   ....[11]....
        /*008c*/ 	.word	0x0500000f


	//   ....[12]....
        /*0090*/ 	.word	0x0500000f


	//   ....[13]....
        /*0094*/ 	.word	0x0500000f


	//   ....[14]....
        /*0098*/ 	.word	0x0500000f


	//   ....[15]....
        /*009c*/ 	.word	0x0500000f


	//   ....[16]....
        /*00a0*/ 	.word	0x0500000f


	//   ....[17]....
        /*00a4*/ 	.word	0x0500000f


	//   ....[18]....
        /*00a8*/ 	.word	0x0500000f


	//   ....[19]....
        /*00ac*/ 	.word	0x0500000f


	//----- nvinfo : EIATTR_COOP_GROUP_INSTR_OFFSETS
	.align		4
.L_8534:
        /*00b0*/ 	.byte	0x04, 0x28
        /*00b2*/ 	.short	(.L_8536 - .L_8535)


	//   ....[0]....
.L_8535:
        /*00b4*/ 	.word	0x00002440


	//   ....[1]....
        /*00b8*/ 	.word	0x00002480


	//   ....[2]....
        /*00bc*/ 	.word	0x000024a0


	//   ....[3]....
        /*00c0*/ 	.word	0x000024c0


	//   ....[4]....
        /*00c4*/ 	.word	0x000024e0


	//   ....[5]....
        /*00c8*/ 	.word	0x00002c80


	//   ....[6]....
        /*00cc*/ 	.word	0x00002ca0


	//   ....[7]....
        /*00d0*/ 	.word	0x00002cc0


	//   ....[8]....
        /*00d4*/ 	.word	0x00002ce0


	//   ....[9]....
        /*00d8*/ 	.word	0x00002d00


	//   ....[10]....
        /*00dc*/ 	.word	0x00003db0


	//   ....[11]....
        /*00e0*/ 	.word	0x00003e40


	//   ....[12]....
        /*00e4*/ 	.word	0x00003ea0


	//   ....[13]....
        /*00e8*/ 	.word	0x00003f00


	//   ....[14]....
        /*00ec*/ 	.word	0x00003f60


	//   ....[15]....
        /*00f0*/ 	.word	0x00004760


	//   ....[16]....
        /*00f4*/ 	.word	0x000047c0


	//   ....[17]....
        /*00f8*/ 	.word	0x00004820


	//   ....[18]....
        /*00fc*/ 	.word	0x00004880


	//   ....[19]....
        /*0100*/ 	.word	0x000048e0


	//----- nvinfo : EIATTR_VRC_CTA_INIT_COUNT
	.align		4
.L_8536:
        /*0104*/ 	.byte	0x02, 0x4a
	.zero		1
	.zero		1


	//----- nvinfo : EIATTR_SYSCALL_OFFSETS
	.align		4
        /*0108*/ 	.byte	0x04, 0x46
        /*010a*/ 	.short	(.L_8538 - .L_8537)


	//   ....[0]....
.L_8537:
        /*010c*/ 	.word	0x000001d0


	//----- nvinfo : EIATTR_EXIT_INSTR_OFFSETS
	.align		4
.L_8538:
        /*0110*/ 	.byte	0x04, 0x1c
        /*0112*/ 	.short	(.L_8540 - .L_8539)


	//   ....[0]....
.L_8539:
        /*0114*/ 	.word	0x00000280


	//   ....[1]....
        /*0118*/ 	.word	0x00003d50


	//----- nvinfo : EIATTR_CRS_STACK_SIZE
	.align		4
.L_8540:
        /*011c*/ 	.byte	0x04, 0x1e
        /*011e*/ 	.short	(.L_8542 - .L_8541)
.L_8541:
        /*0120*/ 	.word	0x00000000


	//----- nvinfo : EIATTR_CBANK_PARAM_SIZE
	.align		4
.L_8542:
        /*0124*/ 	.byte	0x03, 0x19
        /*0126*/ 	.short	0x0098


	//----- nvinfo : EIATTR_PARAM_CBANK
	.align		4
        /*0128*/ 	.byte	0x04, 0x0a
        /*012a*/ 	.short	(.L_8544 - .L_8543)
	.align		4
.L_8543:
        /*012c*/ 	.word	index@(.nv.constant0._Z15SoftmaxWarpImplI22BroadcastScaleMaskLoadIffbLm4EiE11DirectStoreIffEfLi2ELi12ELi32ELi1ELb0EL9Algorithm0EEvT_T0_ll)
        /*0130*/ 	.short	0x0380
        /*0132*/ 	.short	0x0098


	//----- nvinfo : EIATTR_SW_WAR
	.align		4
.L_8544:
        /*0134*/ 	.byte	0x04, 0x36
        /*0136*/ 	.short	(.L_8546 - .L_8545)
.L_8545:
        /*0138*/ 	.word	0x00000008
.L_8546:


//--------------------- .nv.info._Z15SoftmaxWarpImplI22BroadcastScaleMaskLoadIffbLm4EiE11DirectStoreIffEfLi2ELi10ELi32ELi1ELb1EL9Algorithm0EEvT_T0_ll --------------------------
	.section	.nv.info._Z15SoftmaxWarpImplI22BroadcastScaleMaskLoadIffbLm4EiE11DirectStoreIffEfLi2ELi10ELi32ELi1ELb1EL9Algorithm0EEvT_T0_ll,"",@"SHT_CUDA_INFO"
	.sectionflags	@""
	.align	4


	//----- nvinfo : EIATTR_CUDA_API_VERSION
	.align		4
        /*0000*/ 	.byte	0x04, 0x37
        /*0002*/ 	.short	(.L_8548 - .L_8547)
.L_8547:
        /*0004*/ 	.word	0x00000082


	//----- nvinfo : EIATTR_KPARAM_INFO
	.align		4
.L_8548:
        /*0008*/ 	.byte	0x04, 0x17
        /*000a*/ 	.short	(.L_8550 - .L_8549)
.L_8549:
        /*000c*/ 	.word	0x00000000
        /*0010*/ 	.short	0x0003
        /*0012*/ 	.short	0x0090
        /*0014*/ 	.byte	0x00, 0xf0, 0x21, 0x00


	//----- nvinfo : EIATTR_KPARAM_INFO
	.align		4
.L_8550:
        /*0018*/ 	.byte	0x04, 0x17
        /*001a*/ 	.short	(.L_8552 - .L_8551)
.L_8551:
        /*001c*/ 	.word	0x00000000
        /*0020*/ 	.short	0x0002
        /*0022*/ 	.short	0x0088
        /*0024*/ 	.byte	0x00, 0xf0, 0x21, 0x00


	//----- nvinfo : EIATTR_KPARAM_INFO
	.align		4
.L_8552:
        /*0028*/ 	.byte	0x04, 0x17
        /*002a*/ 	.short	(.L_8554 - .L_8553)
.L_8553:
        /*002c*/ 	.word	0x00000000
        /*0030*/ 	.short	0x0001
        /*0032*/ 	.short	0x0078
        /*0034*/ 	.byte	0x00, 0xf0, 0x41, 0x00


	//----- nvinfo : EIATTR_KPARAM_INFO
	.align		4
.L_8554:
        /*0038*/ 	.byte	0x04, 0x17
        /*003a*/ 	.short	(.L_8556 - .L_8555)
.L_8555:
        /*003c*/ 	.word	0x00000000
        /*0040*/ 	.short	0x0000
        /*0042*/ 	.short	0x0000
        /*0044*/ 	.byte	0x00, 0xf0, 0xe1, 0x01


	//----- nvinfo : EIATTR_SPARSE_MMA_MASK
	.align		4
.L_8556:
        /*0048*/ 	.byte	0x03, 0x50
        /*004a*/ 	.short	0x0000


	//----- nvinfo : EIATTR_MAXREG_COUNT
	.align		4
        /*004c*/ 	.byte	0x03, 0x1b
        /*004e*/ 	.short	0x00ff


	//----- nvinfo : EIATTR_EXTERNS
	.align		4
        /*0050*/ 	.byte	0x04, 0x0f
        /*0052*/ 	.short	(.L_8558 - .L_8557)


	//   ....[0]....
	.align		4
.L_8557:
        /*0054*/ 	.word	index@(__assertfail)


	//----- nvinfo : EIATTR_MERCURY_ISA_VERSION
	.align		4
.L_8558:
        /*0058*/ 	.byte	0x03, 0x5f
        /*005a*/ 	.short	0x0101


	//----- nvinfo : EIATTR_COOP_GROUP_MASK_REGIDS
	.align		4
        /*005c*/ 	.byte	0x04, 0x29
        /*005e*/ 	.short	(.L_8560 - .L_8559)


	//   ....[0]....
.L_8559:
        /*0060*/ 	.word	0xffffffff


	//   ....[1]....
        /*0064*/ 	.word	0xffffffff


	//   ....[2]....
        /*0068*/ 	.word	0xffffffff


	//   ....[3]....
        /*006c*/ 	.word	0xffffffff


	//   ....[4]....
        /*0070*/ 	.word	0xffffffff


	//   ....[5]....
        /*0074*/ 	.word	0xffffffff


	//   ....[6]....
        /*0078*/ 	.word	0xffffffff


	//   ....[7]....
        /*007c*/ 	.word	0xffffffff


	//   ....[8]....
        /*0080*/ 	.word	0xffffffff


	//   ....[9]....
        /*0084*/ 	.word	0xffffffff


	//   ....[10]....
        /*0088*/ 	.word	0x0500000f


	//   ....[11]....
        /*008c*/ 	.word	0x0500000f


	//   ....[12]....
        /*0090*/ 	.word	0x0500000f


	//   ....[13]....
        /*0094*/ 	.word	0x0500000f


	//   ....[14]....
        /*0098*/ 	.word	0x0500000f


	//   ....[15]....
        /*009c*/ 	.word	0x0500000f


	//   ....[16]....
        /*00a0*/ 	.word	0x0500000f


	//   ....[17]....
        /*00a4*/ 	.word	0x0500000f


	//   ....[18]....
        /*00a8*/ 	.word	0x0500000f


	//   ....[19]....
        /*00ac*/ 	.word	0x0500000f


	//----- nvinfo : EIATTR_COOP_GROUP_INSTR_OFFSETS
	.align		4
.L_8560:
        /*00b0*/ 	.byte	0x04, 0x28
        /*00b2*/ 	.short	(.L_8562 - .L_8561)


	//   ....[0]....
.L_8561:
        /*00b4*/ 	.word	0x00002cf0


	//   ....[1]....
        /*00b8*/ 	.word	0x00002d30


	//   ....[2]....
        /*00bc*/ 	.word	0x00002d50


	//   ....[3]....
        /*00c0*/ 	.word	0x00002d70


	//   ....[4]....
        /*00c4*/ 	.word	0x00002d90


	//   ....[5]....
        /*00c8*/ 	.word	0x000033f0


	//   ....[6]....
        /*00cc*/ 	.word	0x00003410


	//   ....[7]....
        /*00d0*/ 	.word	0x00003430


	//   ....[8]....
        /*00d4*/ 	.word	0x00003450


	//   ....[9]....
        /*00d8*/ 	.word	0x00003470


	//   ....[10]....
        /*00dc*/ 	.word	0x00004520


	//   ....[11]....
        /*00e0*/ 	.word	0x000045a0


	//   ....[12]....
        /*00e4*/ 	.word	0x00004600


	//   ....[13]....
        /*00e8*/ 	.word	0x00004660


	//   ....[14]....
        /*00ec*/ 	.word	0x000046c0


	//   ....[15]....
        /*00f0*/ 	.word	0x00004d90


	//   ....[16]....
        /*00f4*/ 	.word	0x00004df0


	//   ....[17]....
        /*00f8*/ 	.word	0x00004e50


	//   ....[18]....
        /*00fc*/ 	.word	0x00004eb0


	//   ....[19]....
        /*0100*/ 	.word	0x00004f10


	//----- nvinfo : EIATTR_VRC_CTA_INIT_COUNT
	.align		4
.L_8562:
        /*0104*/ 	.byte	0x02, 0x4a
	.zero		1
	.zero		1


	//----- nvinfo : EIATTR_SYSCALL_OFFSETS
	.align		4
        /*0108*/ 	.byte	0x04, 0x46
        /*010a*/ 	.short	(.L_8564 - .L_8563)


	//   ....[0]....
.L_8563:
        /*010c*/ 	.word	0x000001a0


	//----- nvinfo : EIATTR_EXIT_INSTR_OFFSETS
	.align		4
.L_8564:
        /*0110*/ 	.byte	0x04, 0x1c
        /*0112*/ 	.short	(.L_8566 - .L_8565)


	//   ....[0]....
.L_8565:
        /*0114*/ 	.word	0x00000250


	//   ....[1]....
        /*0118*/ 	.word	0x000044c0


	//----- nvinfo : EIATTR_CRS_STACK_SIZE
	.align		4
.L_8566:
        /*011c*/ 	.byte	0x04, 0x1e
        /*011e*/ 	.short	(.L_8568 - .L_8567)
.L_8567:
        /*0120*/ 	.word	0x00000000


	//----- nvinfo : EIATTR_CBANK_PARAM_SIZE
	.align		4
.L_8568:
        /*0124*/ 	.byte	0x03, 0x19
        /*0126*/ 	.short	0x0098


	//----- nvinfo : EIATTR_PARAM_CBANK
	.align		4
        /*0128*/ 	.byte	0x04, 0x0a
        /*012a*/ 	.short	(.L_8570 - .L_8569)
	.align		4
.L_8569:
        /*012c*/ 	.word	index@(.nv.constant0._Z15SoftmaxWarpImplI22BroadcastScaleMaskLoadIffbLm4EiE11DirectStoreIffEfLi2ELi10ELi32ELi1ELb1EL9Algorithm0EEvT_T0_ll)
        /*0130*/ 	.short	0x0380
        /*0132*/ 	.short	0x0098


	//----- nvinfo : EIATTR_SW_WAR
	.align		4
.L_8570:
        /*0134*/ 	.byte	0x04, 0x36
        /*0136*/ 	.short	(.L_8572 - .L_8571)
.L_8571:
        /*0138*/ 	.word	0x00000008
.L_8572:


//--------------------- .nv.info._Z15SoftmaxWarpImplI22BroadcastScaleMaskLoadIffbLm4EiE11DirectStoreIffEfLi2ELi10ELi32ELi1ELb0EL9Algorithm0EEvT_T0_ll --------------------------
	.section	.nv.info._Z15SoftmaxWarpImplI22BroadcastScaleMaskLoadIffbLm4EiE11DirectStoreIffEfLi2ELi10ELi32ELi1ELb0EL9Algorithm0EEvT_T0_ll,"",@"SHT_CUDA_INFO"
	.sectionflags	@""
	.align	4


	//----- nvinfo : EIATTR_CUDA_API_VERSION
	.align		4
        /*0000*/ 	.byte	0x04, 0x37
        /*0002*/ 	.short	(.L_8574 - .L_8573)
.L_8573:
        /*0004*/ 	.word	0x00000082


	//----- nvinfo : EIATTR_KPARAM_INFO
	.align		4
.L_8574:
        /*0008*/ 	.byte	0x04, 0x17
        /*000a*/ 	.short	(.L_8576 - .L_8575)
.L_8575:
        /*000c*/ 	.word	0x00000000
        /*0010*/ 	.short	0x0003
        /*0012*/ 	.short	0x0090
        /*0014*/ 	.byte	0x00, 0xf0, 0x21, 0x00


	//----- nvinfo : EIATTR_KPARAM_INFO
	.align		4
.L_8576:
        /*0018*/ 	.byte	0x04, 0x17
        /*001a*/ 	.short	(.L_8578 - .L_8577)
.L_8577:
        /*001c*/ 	.word	0x00000000
        /*0020*/ 	.short	0x0002
        /*0022*/ 	.short	0x0088
        /*0024*/ 	.byte	0x00, 0xf0, 0x21, 0x00


	//----- nvinfo : EIATTR_KPARAM_INFO
	.align		4
.L_8578:
        /*0028*/ 	.byte	0x04, 0x17
        /*002a*/ 	.short	(.L_8580 - .L_8579)
.L_8579:
        /*002c*/ 	.word	0x00000000
        /*0030*/ 	.short	0x0001
        /*0032*/ 	.short	0x0078
        /*0034*/ 	.byte	0x00, 0xf0, 0x41, 0x00


	//----- nvinfo : EIATTR_KPARAM_INFO
	.align		4
.L_8580:
        /*0038*/ 	.byte	0x04, 0x17
        /*003a*/ 	.short	(.L_8582 - .L_8581)
.L_8581:
        /*003c*/ 	.word	0x00000000
        /*0040*/ 	.short	0x0000
        /*0042*/ 	.short	0x0000
        /*0044*/ 	.byte	0x00, 0xf0, 0xe1, 0x01


	//----- nvinfo : EIATTR_SPARSE_MMA_MASK
	.align		4
.L_8582:
        /*0048*/ 	.byte	0x03, 0x50
        /*004a*/ 	.short	0x0000


	//----- nvinfo : EIATTR_MAXREG_COUNT
	.align		4
        /*004c*/ 	.byte	0x03, 0x1b
        /*004e*/ 	.short	0x00ff


	//----- nvinfo : EIATTR_EXTERNS
	.align		4
        /*0050*/ 	.byte	0x04, 0x0f
        /*0052*/ 	.short	(.L_8584 - .L_8583)


	//   ....[0]....
	.align		4
.L_8583:
        /*0054*/ 	.word	index@(__assertfail)


	//----- nvinfo : EIATTR_MERCURY_ISA_VERSION
	.align		4
.L_8584:
        /*0058*/ 	.byte	0x03, 0x5f
        /*005a*/ 	.short	0x0101


	//----- nvinfo : EIATTR_COOP_GROUP_MASK_REGIDS
	.align		4
        /*005c*/ 	.byte	0x04, 0x29
        /*005e*/ 	.short	(.L_8586 - .L_8585)


	//   ....[0]....
.L_8585:
        /*0060*/ 	.word	0xffffffff


	//   ....[1]....
        /*0064*/ 	.word	0xffffffff


	//   ....[2]....
        /*0068*/ 	.word	0xffffffff


	//   ....[3]....
        /*006c*/ 	.word	0xffffffff


	//   ....[4]....
        /*0070*/ 	.word	0xffffffff


	//   ....[5]....
        /*0074*/ 	.word	0xffffffff


	//   ....[6]....
        /*0078*/ 	.word	0xffffffff


	//   ....[7]....
        /*007c*/ 	.word	0xffffffff


	//   ....[8]....
        /*0080*/ 	.word	0xffffffff


	//   ....[9]....
        /*0084*/ 	.word	0xffffffff


	//   ....[10]....
        /*0088*/ 	.word	0x0500000f


	//   ....[11]....
        /*008c*/ 	.word	0x0500000f


	//   ....[12]....
        /*0090*/ 	.word	0x0500000f


	//   ....[13]....
        /*0094*/ 	.word	0x0500000f


	//   ....[14]....
        /*0098*/ 	.word	0x0500000f


	//   ....[15]....
        /*009c*/ 	.word	0x0500000f


	//   ....[16]....
        /*00a0*/ 	.word	0x0500000f


	//   ....[17]....
        /*00a4*/ 	.word	0x0500000f


	//   ....[18]....
        /*00a8*/ 	.word	0x0500000f


	//   ....[19]....
        /*00ac*/ 	.word	0x0500000f


	//----- nvinfo : EIATTR_COOP_GROUP_INSTR_OFFSETS
	.align		4
.L_8586:
        /*00b0*/ 	.byte	0x04, 0x28
        /*00b2*/ 	.short	(.L_8588 - .L_8587)


	//   ....[0]....
.L_8587:
        /*00b4*/ 	.word	0x00001f30


	//   ....[1]....
        /*00b8*/ 	.word	0x00001f60


	//   ....[2]....
        /*00bc*/ 	.word	0x00001f80


	//   ....[3]....
        /*00c0*/ 	.word	0x00001fa0


	//   ....[4]....
        /*00c4*/ 	.word	0x00001fc0


	//   ....[5]....
        /*00c8*/ 	.word	0x00002630


	//   ....[6]....
        /*00cc*/ 	.word	0x00002650


	//   ....[7]....
        /*00d0*/ 	.word	0x00002670


	//   ....[8]....
        /*00d4*/ 	.word	0x00002690


	//   ....[9]....
        /*00d8*/ 	.word	0x000026b0


	//   ....[10]....
        /*00dc*/ 	.word	0x000034e0


	//   ....[11]....
        /*00e0*/ 	.word	0x00003560


	//   ....[12]....
        /*00e4*/ 	.word	0x000035c0


	//   ....[13]....
        /*00e8*/ 	.word	0x00003620


	//   ....[14]....
        /*00ec*/ 	.word	0x00003690


	//   ....[15]....
        /*00f0*/ 	.word	0x00003d50


	//   ....[16]....
        /*00f4*/ 	.word	0x00003db0


	//   ....[17]....
        /*00f8*/ 	.word	0x00003e10


	//   ....[18]....
        /*00fc*/ 	.word	0x00003e70


	//   ....[19]....
        /*0100*/ 	.word	0x00003ed0


	//----- nvinfo : EIATTR_VRC_CTA_INIT_COUNT
	.align		4
.L_8588:
        /*0104*/ 	.byte	0x02, 0x4a
	.zero		1
	.zero		1


	//----- nvinfo : EIATTR_SYSCALL_OFFSETS
	.align		4
        /*0108*/ 	.byte	0x04, 0x46
        /*010a*/ 	.short	(.L_8590 - .L_8589)


	//   ....[0]....
.L_8589:
        /*010c*/ 	.word	0x000001d0


	//----- nvinfo : EIATTR_EXIT_INSTR_OFFSETS
	.align		4
.L_8590:
        /*0110*/ 	.byte	0x04, 0x1c
        /*0112*/ 	.short	(.L_8592 - .L_8591)


	//   ....[0]....
.L_8591:
        /*0114*/ 	.word	0x00000280


	//   ....[1]....
        /*0118*/ 	.word	0x00003480


	//----- nvinfo : EIATTR_CRS_STACK_SIZE
	.align		4
.L_8592:
        /*011c*/ 	.byte	0x04, 0x1e
        /*011e*/ 	.short	(.L_8594 - .L_8593)
.L_8593:
        /*0120*/ 	.word	0x00000000


	//----- nvinfo : EIATTR_CBANK_PARAM_SIZE
	.align		4
.L_8594:
        /*0124*/ 	.byte	0x03, 0x19
        /*0126*/ 	.short	0x0098


	//----- nvinfo : EIATTR_PARAM_CBANK
	.align		4
        /*0128*/ 	.byte	0x04, 0x0a
        /*012a*/ 	.short	(.L_8596 - .L_8595)
	.align		4
.L_8595:
        /*012c*/ 	.word	index@(.nv.constant0._Z15SoftmaxWarpImplI22BroadcastScaleMaskLoadIffbLm4EiE11DirectStoreIffEfLi2ELi10ELi32ELi1ELb0EL9Algorithm0EEvT_T0_ll)
        /*0130*/ 	.short	0x0380
        /*0132*/ 	.short	0x0098


	//----- nvinfo : EIATTR_SW_WAR
	.align		4
.L_8596:
        /*0134*/ 	.byte	0x04, 0x36
        /*0136*/ 	.short	(.L_8598 - .L_8597)
.L_8597:
        /*0138*/ 	.word	0x00000008
.L_8598:


//--------------------- .nv.info._Z15SoftmaxWarpImplI22BroadcastScaleMaskLoadIffbLm4EiE11DirectStoreIffEfLi2ELi8ELi32ELi1ELb1EL9Algorithm0EEvT_T0_ll --------------------------
	.section	.nv.info._Z15SoftmaxWarpImplI22BroadcastScaleMaskLoadIffbLm4EiE11DirectStoreIffEfLi2ELi8ELi32ELi1ELb1EL9Algorithm0EEvT_T0_ll,"",@"SHT_CUDA_INFO"
	.sectionflags	@""
	.align	4


	//----- nvinfo : EIATTR_CUDA_API_VERSION
	.align		4
        /*0000*/ 	.byte	0x04, 0x37
        /*0002*/ 	.short	(.L_8600 - .L_8599)
.L_8599:
        /*0004*/ 	.word	0x00000082


	//----- nvinfo : EIATTR_KPARAM_INFO
	.align		4
.L_8600:
        /*0008*/ 	.byte	0x04, 0x17
        /*000a*/ 	.short	(.L_8602 - .L_8601)
.L_8601:
        /*000c*/ 	.word	0x00000000
        /*0010*/ 	.short	0x0003
        /*0012*/ 	.short	0x0090
        /*0014*/ 	.byte	0x00, 0xf0, 0x21, 0x00


	//----- nvinfo : EIATTR_KPARAM_INFO
	.align		4
.L_8602:
        /*0018*/ 	.byte	0x04, 0x17
        /*001a*/ 	.short	(.L_8604 - .L_8603)
.L_8603:
        /*001c*/ 	.word	0x00000000
        /*0020*/ 	.short	0x0002
        /*0022*/ 	.short	0x0088
        /*0024*/ 	.byte	0x00, 0xf0, 0x21, 0x00


	//----- nvinfo : EIATTR_KPARAM_INFO
	.align		4
.L_8604:
        /*0028*/ 	.byte	0x04, 0x17
        /*002a*/ 	.short	(.L_8606 - .L_8605)
.L_8605:
        /*002c*/ 	.word	0x00000000
        /*0030*/ 	.short	0x0001
        /*0032*/ 	.short	0x0078
        /*0034*/ 	.byte	0x00, 0xf0, 0x41, 0x00


	//----- nvinfo : EIATTR_KPARAM_INFO
	.align		4
.L_8606:
        /*0038*/ 	.byte	0x04, 0x17
        /*003a*/ 	.short	(.L_8608 - .L_8607)
.L_8607:
        /*003c*/ 	.word	0x00000000
        /*0040*/ 	.short	0x0000
        /*0042*/ 	.short	0x0000
        /*0044*/ 	.byte	0x00, 0xf0, 0xe1, 0x01


	//----- nvinfo : EIATTR_SPARSE_MMA_MASK
	.align		4
.L_8608:
        /*0048*/ 	.byte	0x03, 0x50
        /*004a*/ 	.short	0x0000


	//----- nvinfo : EIATTR_MAXREG_COUNT
	.align		4
        /*004c*/ 	.byte	0x03, 0x1b
        /*004e*/ 	.short	0x00ff


	//----- nvinfo : EIATTR_EXTERNS
	.align		4
        /*0050*/ 	.byte	0x04, 0x0f
        /*0052*/ 	.short	(.L_8610 - .L_8609)


	//   ....[0]....
	.align		4
.L_8609:
        /*0054*/ 	.word	index@(__assertfail)


	//----- nvinfo : EIATTR_MERCURY_ISA_VERSION
	.align		4
.L_8610:
        /*0058*/ 	.byte	0x03, 0x5f
        /*005a*/ 	.short	0x0101


	//----- nvinfo : EIATTR_COOP_GROUP_MASK_REGIDS
	.align		4
        /*005c*/ 	.byte	0x04, 0x29
        /*005e*/ 	.short	(.L_8612 - .L_8611)


	//   ....[0]....
.L_8611:
        /*0060*/ 	.word	0xffffffff


	//   ....[1]....
        /*0064*/ 	.word	0xffffffff


	//   ....[2]....
        /*0068*/ 	.word	0xffffffff


	//   ....[3]....
        /*006c*/ 	.word	0xffffffff


	//   ....[4]....
        /*0070*/ 	.word	0xffffffff


	//   ....[5]....
        /*0074*/ 	.word	0xffffffff


	//   ....[6]....
        /*0078*/ 	.word	0xffffffff


	//   ....[7]....
        /*007c*/ 	.word	0xffffffff


	//   ....[8]....
        /*0080*/ 	.word	0xffffffff


	//   ....[9]....
        /*0084*/ 	.word	0xffffffff


	//   ....[10]....
        /*0088*/ 	.word	0x0500000f


	//   ....[11]....
        /*008c*/ 	.word	0x0500000f


	//   ....[12]....
        /*0090*/ 	.word	0x0500000f


	//   ....[13]....
        /*0094*/ 	.word	0x0500000f


	//   ....[14]....
        /*0098*/ 	.word	0x0500000f


	//   ....[15]....
        /*009c*/ 	.word	0x0500000f


	//   ....[16]....
        /*00a0*/ 	.word	0x0500000f


	//   ....[17]....
        /*00a4*/ 	.word	0x0500000f


	//   ....[18]....
        /*00a8*/ 	.word	0x0500000f


	//   ....[19]....
        /*00ac*/ 	.word	0x0500000f


	//----- nvinfo : EIATTR_COOP_GROUP_INSTR_OFFSETS
	.align		4
.L_8612:
        /*00b0*/ 	.byte	0x04, 0x28
        /*00b2*/ 	.short	(.L_8614 - .L_8613)


	//   ....[0]....
.L_8613:
        /*00b4*/ 	.word	0x00002460


	//   ....[1]....
        /*00b8*/ 	.word	0x000024a0


	//   ....[2]....
        /*00bc*/ 	.word	0x000024c0


	//   ....[3]....
        /*00c0*/ 	.word	0x000024e0


	//   ....[4]....
        /*00c4*/ 	.word	0x00002500


	//   ....[5]....
        /*00c8*/ 	.word	0x00002a20


	//   ....[6]....
        /*00cc*/ 	.word	0x00002a40


	//   ....[7]....
        /*00d0*/ 	.word	0x00002a60


	//   ....[8]....
        /*00d4*/ 	.word	0x00002a80


	//   ....[9]....
        /*00d8*/ 	.word	0x00002aa0


	//   ....[10]....
        /*00dc*/ 	.word	0x000037a0


	//   ....[11]....
        /*00e0*/ 	.word	0x00003820


	//   ....[12]....
        /*00e4*/ 	.word	0x00003880


	//   ....[13]....
        /*00e8*/ 	.word	0x000038e0


	//   ....[14]....
        /*00ec*/ 	.word	0x00003940


	//   ....[15]....
        /*00f0*/ 	.word	0x00003ed0


	//   ....[16]....
        /*00f4*/ 	.word	0x00003f30


	//   ....[17]....
        /*00f8*/ 	.word	0x00003f90


	//   ....[18]....
        /*00fc*/ 	.word	0x00003ff0


	//   ....[19]....
        /*0100*/ 	.word	0x00004050


	//----- nvinfo : EIATTR_VRC_CTA_INIT_COUNT
	.align		4
.L_8614:
        /*0104*/ 	.byte	0x02, 0x4a
	.zero		1
	.zero		1


	//----- nvinfo : EIATTR_SYSCALL_OFFSETS
	.align		4
        /*0108*/ 	.byte	0x04, 0x46
        /*010a*/ 	.short	(.L_8616 - .L_8615)


	//   ....[0]....
.L_8615:
        /*010c*/ 	.word	0x000001a0


	//----- nvinfo : EIATTR_EXIT_INSTR_OFFSETS
	.align		4
.L_8616:
        /*0110*/ 	.byte	0x04, 0x1c
        /*0112*/ 	.short	(.L_8618 - .L_8617)


	//   ....[0]....
.L_8617:
        /*0114*/ 	.word	0x00000250


	//   ....[1]....
        /*0118*/ 	.word	0x00003740


	//----- nvinfo : EIATTR_CRS_STACK_SIZE
	.align		4
.L_8618:
        /*011c*/ 	.byte	0x04, 0x1e
        /*011e*/ 	.short	(.L_8620 - .L_8619)
.L_8619:
        /*0120*/ 	.word	0x00000000


	//----- nvinfo : EIATTR_CBANK_PARAM_SIZE
	.align		4
.L_8620:
        /*0124*/ 	.byte	0x03, 0x19
        /*0126*/ 	.short	0x0098


	//----- nvinfo : EIATTR_PARAM_CBANK
	.align		4
        /*0128*/ 	.byte	0x04, 0x0a
        /*012a*/ 	.short	(.L_8622 - .L_8621)
	.align		4
.L_8621:
        /*012c*/ 	.word	index@(.nv.constant0._Z15SoftmaxWarpImplI22BroadcastScaleMaskLoadIffbLm4EiE11DirectStoreIffEfLi2ELi8ELi32ELi1ELb1EL9Algorithm0EEvT_T0_ll)
        /*0130*/ 	.short	0x0380
        /*0132*/ 	.short	0x0098


	//----- nvinfo : EIATTR_SW_WAR
	.align		4
.L_8622:
        /*0134*/ 	.byte	0x04, 0x36
        /*0136*/ 	.short	(.L_8624 - .L_8623)
.L_8623:
        /*0138*/ 	.word	0x00000008
.L_8624:


//--------------------- .nv.info._Z15SoftmaxWarpImplI22BroadcastScaleMaskLoadIffbLm4EiE11DirectStoreIffEfLi2ELi8ELi32ELi1ELb0EL9Algorithm0EEvT_T0_ll --------------------------
	.section	.nv.info._Z15SoftmaxWarpImplI22BroadcastScaleMaskLoadIffbLm4EiE11DirectStoreIffEfLi2ELi8ELi32ELi1ELb0EL9Algorithm0EEvT_T0_ll,"",@"SHT_CUDA_INFO"
	.sectionflags	@""
	.align	4


	//----- nvinfo : EIATTR_CUDA_API_VERSION
	.align		4
        /*0000*/ 	.byte	0x04, 0x37
        /*0002*/ 	.short	(.L_8626 - .L_8625)
.L_8625:
        /*0004*/ 	.word	0x00000082


	//----- nvinfo : EIATTR_KPARAM_INFO
	.align		4
.L_8626:
        /*0008*/ 	.byte	0x04, 0x17
        /*000a*/ 	.short	(.L_8628 - .L_8627)
.L_8627:
        /*000c*/ 	.word	0x00000000
        /*0010*/ 	.short	0x0003
        /*0012*/ 	.short	0x0090
        /*0014*/ 	.byte	0x00, 0xf0, 0x21, 0x00


	//----- nvinfo : EIATTR_KPARAM_INFO
	.align		4
.L_8628:
        /*0018*/ 	.byte	0x04, 0x17
        /*001a*/ 	.short	(.L_8630 - .L_8629)
.L_8629:
        /*001c*/ 	.word	0x00000000
        /*0020*/ 	.short	0x0002
        /*0022*/ 	.short	0x0088
        /*0024*/ 	.byte	0x00, 0xf0, 0x21, 0x00


	//----- nvinfo : EIATTR_KPARAM_INFO
	.align		4
.L_8630:
        /*0028*/ 	.byte	0x04, 0x17
        /*002a*/ 	.short	(.L_8632 - .L_8631)
.L_8631:
        /*002c*/ 	.word	0x00000000
        /*0030*/ 	.short	0x0001
        /*0032*/ 	.short	0x0078
        /*0034*/ 	.byte	0x00, 0xf0, 0x41, 0x00


	//----- nvinfo : EIATTR_KPARAM_INFO
	.align		4
.L_8632:
        /*0038*/ 	.byte	0x04, 0x17
        /*003a*/ 	.short	(.L_8634 - .L_8633)
.L_8633:
        /*003c*/ 	.word	0x00000000
        /*0040*/ 	.short	0x0000
        /*0042*/ 	.short	0x0000
        /*0044*/ 	.byte	0x00, 0xf0, 0xe1, 0x01


	//----- nvinfo : EIATTR_SPARSE_MMA_MASK
	.align		4
.L_8634:
        /*0048*/ 	.byte	0x03, 0x50
        /*004a*/ 	.short	0x0000


	//----- nvinfo : EIATTR_MAXREG_COUNT
	.align		4
        /*004c*/ 	.byte	0x03, 0x1b
        /*004e*/ 	.short	0x00ff


	//----- nvinfo : EIATTR_EXTERNS
	.align		4
        /*0050*/ 	.byte	0x04, 0x0f
        /*0052*/ 	.short	(.L_8636 - .L_8635)


	//   ....[0]....
	.align		4
.L_8635:
        /*0054*/ 	.word	index@(__assertfail)


	//----- nvinfo : EIATTR_MERCURY_ISA_VERSION
	.align		4
.L_8636:
        /*0058*/ 	.byte	0x03, 0x5f
        /*005a*/ 	.short	0x0101


	//----- nvinfo : EIATTR_COOP_GROUP_MASK_REGIDS
	.align		4
        /*005c*/ 	.byte	0x04, 0x29
        /*005e*/ 	.short	(.L_8638 - .L_8637)


	//   ....[0]....
.L_8637:
        /*0060*/ 	.word	0xffffffff


	//   ....[1]....
        /*0064*/ 	.word	0xffffffff


	//   ....[2]....
        /*0068*/ 	.word	0xffffffff


	//   ....[3]....
        /*006c*/ 	.word	0xffffffff


	//   ....[4]....
        /*0070*/ 	.word	0xffffffff


	//   ....[5]....
        /*0074*/ 	.word	0xffffffff


	//   ....[6]....
        /*0078*/ 	.word	0xffffffff


	//   ....[7]....
        /*007c*/ 	.word	0xffffffff


	//   ....[8]....
        /*0080*/ 	.word	0xffffffff


	//   ....[9]....
        /*0084*/ 	.word	0xffffffff


	//   ....[10]....
        /*0088*/ 	.word	0x0500000f


	//   ....[11]....
        /*008c*/ 	.word	0x0500000f


	//   ....[12]....
        /*0090*/ 	.word	0x0500000f


	//   ....[13]....
        /*0094*/ 	.word	0x0500000f


	//   ....[14]....
        /*0098*/ 	.word	0x0500000f


	//   ....[15]....
        /*009c*/ 	.word	0x0500000f


	//   ....[16]....
        /*00a0*/ 	.word	0x0500000f


	//   ....[17]....
        /*00a4*/ 	.word	0x0500000f


	//   ....[18]....
        /*00a8*/ 	.word	0x0500000f


	//   ....[19]....
        /*00ac*/ 	.word	0x0500000f


	//----- nvinfo : EIATTR_COOP_GROUP_INSTR_OFFSETS
	.align		4
.L_8638:
        /*00b0*/ 	.byte	0x04, 0x28
        /*00b2*/ 	.short	(.L_8640 - .L_8639)


	//   ....[0]....
.L_8639:
        /*00b4*/ 	.word	0x00001a60


	//   ....[1]....
        /*00b8*/ 	.word	0x00001a90


	//   ....[2]....
        /*00bc*/ 	.word	0x00001ab0


	//   ....[3]....
        /*00c0*/ 	.word	0x00001ad0


	//   ....[4]....
        /*00c4*/ 	.word	0x00001af0


	//   ....[5]....
        /*00c8*/ 	.word	0x00002020


	//   ....[6]....
        /*00cc*/ 	.word	0x00002040


	//   ....[7]....
        /*00d0*/ 	.word	0x00002060


	//   ....[8]....
        /*00d4*/ 	.word	0x00002080


	//   ....[9]....
        /*00d8*/ 	.word	0x000020a0


	//   ....[10]....
        /*00dc*/ 	.word	0x00002b90


	//   ....[11]....
        /*00e0*/ 	.word	0x00002c10


	//   ....[12]....
        /*00e4*/ 	.word	0x00002c70


	//   ....[13]....
        /*00e8*/ 	.word	0x00002cd0


	//   ....[14]....
        /*00ec*/ 	.word	0x00002d30


	//   ....[15]....
        /*00f0*/ 	.word	0x000032c0


	//   ....[16]....
        /*00f4*/ 	.word	0x00003320


	//   ....[17]....
        /*00f8*/ 	.word	0x00003380


	//   ....[18]....
        /*00fc*/ 	.word	0x000033e0


	//   ....[19]....
        /*0100*/ 	.word	0x00003440


	//----- nvinfo : EIATTR_VRC_CTA_INIT_COUNT
	.align		4
.L_8640:
        /*0104*/ 	.byte	0x02, 0x4a
	.zero		1
	.zero		1


	//----- nvinfo : EIATTR_SYSCALL_OFFSETS
	.align		4
        /*0108*/ 	.byte	0x04, 0x46
        /*010a*/ 	.short	(.L_8642 - .L_8641)


	//   ....[0]....
.L_8641:
        /*010c*/ 	.word	0x000001d0


	//----- nvinfo : EIATTR_EXIT_INSTR_OFFSETS
	.align		4
.L_8642:
        /*0110*/ 	.byte	0x04, 0x1c
        /*0112*/ 	.short	(.L_8644 - .L_8643)


	//   ....[0]....
.L_8643:
        /*0114*/ 	.word	0x00000280


	//   ....[1]....
        /*0118*/ 	.word	0x00002b30


	//----- nvinfo : EIATTR_CRS_STACK_SIZE
	.align		4
.L_8644:
        /*011c*/ 	.byte	0x04, 0x1e
        /*011e*/ 	.short	(.L_8646 - .L_8645)
.L_8645:
        /*0120*/ 	.word	0x00000000


	//----- nvinfo : EIATTR_CBANK_PARAM_SIZE
	.align		4
.L_8646:
        /*0124*/ 	.byte	0x03, 0x19
        /*0126*/ 	.short	0x0098


	//----- nvinfo : EIATTR_PARAM_CBANK
	.align		4
        /*0128*/ 	.byte	0x04, 0x0a
        /*012a*/ 	.short	(.L_8648 - .L_8647)
	.align		4
.L_8647:
        /*012c*/ 	.word	index@(.nv.constant0._Z15SoftmaxWarpImplI22BroadcastScaleMaskLoadIffbLm4EiE11DirectStoreIffEfLi2ELi8ELi32ELi1ELb0EL9Algorithm0EEvT_T0_ll)
        /*0130*/ 	.short	0x0380
        /*0132*/ 	.short	0x0098


	//----- nvinfo : EIATTR_SW_WAR
	.align		4
.L_8648:
        /*0134*/ 	.byte	0x04, 0x36
        /*0136*/ 	.short	(.L_8650 - .L_8649)
.L_8649:
        /*0138*/ 	.word	0x00000008
.L_8650:


//--------------------- .nv.info._Z15SoftmaxWarpImplI22BroadcastScaleMaskLoadIffbLm4EiE11DirectStoreIffEfLi2ELi6ELi32ELi1ELb1EL9Algorithm0EEvT_T0_ll --------------------------
	.section	.nv.info._Z15SoftmaxWarpImplI22BroadcastScaleMaskLoadIffbLm4EiE11DirectStoreIffEfLi2ELi6ELi32ELi1ELb1EL9Algorithm0EEvT_T0_ll,"",@"SHT_CUDA_INFO"
	.sectionflags	@""
	.align	4


	//----- nvinfo : EIATTR_CUDA_API_VERSION
	.align		4
        /*0000*/ 	.byte	0x04, 0x37
        /*0002*/ 	.short	(.L_8652 - .L_8651)
.L_8651:
        /*0004*/ 	.word	0x00000082


	//----- nvinfo : EIATTR_KPARAM_INFO
	.align		4
.L_8652:
        /*0008*/ 	.byte	0x04, 0x17
        /*000a*/ 	.short	(.L_8654 - .L_8653)
.L_8653:
        /*000c*/ 	.word	0x00000000
        /*0010*/ 	.short	0x0003
        /*0012*/ 	.short	0x0090
        /*0014*/ 	.byte	0x00, 0xf0, 0x21, 0x00


	//----- nvinfo : EIATTR_KPARAM_INFO
	.align		4
.L_8654:
        /*0018*/ 	.byte	0x04, 0x17
        /*001a*/ 	.short	(.L_8656 - .L_8655)
.L_8655:
        /*001c*/ 	.word	0x00000000
        /*0020*/ 	.short	0x0002
        /*0022*/ 	.short	0x0088
        /*0024*/ 	.byte	0x00, 0xf0, 0x21, 0x00


	//----- nvinfo : EIATTR_KPARAM_INFO
	.align		4
.L_8656:
        /*0028*/ 	.byte	0x04, 0x17
        /*002a*/ 	.short	(.L_8658 - .L_8657)
.L_8657:
        /*002c*/ 	.word	0x00000000
        /*0030*/ 	.short	0x0001
        /*0032*/ 	.short	0x0078
        /*0034*/ 	.byte	0x00, 0xf0, 0x41, 0x00


	//----- nvinfo : EIATTR_KPARAM_INFO
	.align		4
.L_8658:
        /*0038*/ 	.byte	0x04, 0x17
        /*003a*/ 	.short	(.L_8660 - .L_8659)
.L_8659:
        /*003c*/ 	.word	0x00000000
        /*0040*/ 	.short	0x0000
        /*0042*/ 	.short	0x0000
        /*0044*/ 	.byte	0x00, 0xf0, 0xe1, 0x01


	//----- nvinfo : EIATTR_SPARSE_MMA_MASK
	.align		4
.L_8660:
        /*0048*/ 	.byte	0x03, 0x50
        /*004a*/ 	.short	0x0000


	//----- nvinfo : EIATTR_MAXREG_COUNT
	.align		4
        /*004c*/ 	.byte	0x03, 0x1b
        /*004e*/ 	.short	0x00ff


	//----- nvinfo : EIATTR_EXTERNS
	.align		4
        /*0050*/ 	.byte	0x04, 0x0f
        /*0052*/ 	.short	(.L_8662 - .L_8661)


	//   ....[0]....
	.align		4
.L_8661:
        /*0054*/ 	.word	index@(__assertfail)


	//----- nvinfo : EIATTR_MERCURY_ISA_VERSION
	.align		4
.L_8662:
        /*0058*/ 	.byte	0x03, 0x5f
        /*005a*/ 	.short	0x0101


	//----- nvinfo : EIATTR_COOP_GROUP_MASK_REGIDS
	.align		4
        /*005c*/ 	.byte	0x04, 0x29
        /*005e*/ 	.short	(.L_8664 - .L_8663)


	//   ....[0]....
.L_8663:
        /*0060*/ 	.word	0xffffffff


	//   ....[1]....
        /*0064*/ 	.word	0xffffffff


	//   ....[2]....
        /*0068*/ 	.word	0xffffffff


	//   ....[3]....
        /*006c*/ 	.word	0xffffffff


	//   ....[4]....
        /*0070*/ 	.word	0xffffffff


	//   ....[5]....
        /*0074*/ 	.word	0xffffffff


	//   ....[6]....
        /*0078*/ 	.word	0xffffffff


	//   ....[7]....
        /*007c*/ 	.word	0xffffffff


	//   ....[8]....
        /*0080*/ 	.word	0xffffffff


	//   ....[9]....
        /*0084*/ 	.word	0xffffffff


	//   ....[10]....
        /*0088*/ 	.word	0x0500000f


	//   ....[11]....
        /*008c*/ 	.word	0x0500000f


	//   ....[12]....
        /*0090*/ 	.word	0x0500000f


	//   ....[13]....
        /*0094*/ 	.word	0x0500000f


	//   ....[14]....
        /*0098*/ 	.word	0x0500000f


	//   ....[15]....
        /*009c*/ 	.word	0x0500000f


	//   ....[16]....
        /*00a0*/ 	.word	0x0500000f


	//   ....[17]....
        /*00a4*/ 	.word	0x0500000f


	//   ....[18]....
        /*00a8*/ 	.word	0x0500000f


	//   ....[19]....
        /*00ac*/ 	.word	0x0500000f


	//----- nvinfo : EIATTR_COOP_GROUP_INSTR_OFFSETS
	.align		4
.L_8664:
        /*00b0*/ 	.byte	0x04, 0x28
        /*00b2*/ 	.short	(.L_8666 - .L_8665)


	//   ....[0]....
.L_8665:
        /*00b4*/ 	.word	0x00001be0


	//   ....[1]....
        /*00b8*/ 	.word	0x00001c10


	//   ....[2]....
        /*00bc*/ 	.word	0x00001c30


	//   ....[3]....
        /*00c0*/ 	.word	0x00001c50


	//   ....[4]....
        /*00c4*/ 	.word	0x00001c70


	//   ....[5]....
        /*00c8*/ 	.word	0x00002060


	//   ....[6]....
        /*00cc*/ 	.word	0x00002080


	//   ....[7]....
        /*00d0*/ 	.word	0x000020a0


	//   ....[8]....
        /*00d4*/ 	.word	0x000020c0


	//   ....[9]....
        /*00d8*/ 	.word	0x000020e0


	//   ....[10]....
        /*00dc*/ 	.word	0x00002b20


	//   ....[11]....
        /*00e0*/ 	.word	0x00002ba0


	//   ....[12]....
        /*00e4*/ 	.word	0x00002c00


	//   ....[13]....
        /*00e8*/ 	.word	0x00002c60


	//   ....[14]....
        /*00ec*/ 	.word	0x00002cc0


	//   ....[15]....
        /*00f0*/ 	.word	0x00003110


	//   ....[16]....
        /*00f4*/ 	.word	0x00003170


	//   ....[17]....
        /*00f8*/ 	.word	0x000031d0


	//   ....[18]....
        /*00fc*/ 	.word	0x00003230


	//   ....[19]....
        /*0100*/ 	.word	0x00003290


	//----- nvinfo : EIATTR_VRC_CTA_INIT_COUNT
	.align		4
.L_8666:
        /*0104*/ 	.byte	0x02, 0x4a
	.zero		1
	.zero		1


	//----- nvinfo : EIATTR_SYSCALL_OFFSETS
	.align		4
        /*0108*/ 	.byte	0x04, 0x46
        /*010a*/ 	.short	(.L_8668 - .L_8667)


	//   ....[0]....
.L_8667:
        /*010c*/ 	.word	0x000001a0


	//----- nvinfo : EIATTR_EXIT_INSTR_OFFSETS
	.align		4
.L_8668:
        /*0110*/ 	.byte	0x04, 0x1c
        /*0112*/ 	.short	(.L_8670 - .L_8669)


	//   ....[0]....
.L_8669:
        /*0114*/ 	.word	0x00000250


	//   ....[1]....
        /*0118*/ 	.word	0x00002ac0


	//----- nvinfo : EIATTR_CRS_STACK_SIZE
	.align		4
.L_8670:
        /*011c*/ 	.byte	0x04, 0x1e
        /*011e*/ 	.short	(.L_8672 - .L_8671)
.L_8671:
        /*0120*/ 	.word	0x00000000


	//----- nvinfo : EIATTR_CBANK_PARAM_SIZE
	.align		4
.L_8672:
        /*0124*/ 	.byte	0x03, 0x19
        /*0126*/ 	.short	0x0098


	//----- nvinfo : EIATTR_PARAM_CBANK
	.align		4
        /*0128*/ 	.byte	0x04, 0x0a
        /*012a*/ 	.short	(.L_8674 - .L_8673)
	.align		4
.L_8673:
        /*012c*/ 	.word	index@(.nv.constant0._Z15SoftmaxWarpImplI22BroadcastScaleMaskLoadIffbLm4EiE11DirectStoreIffEfLi2ELi6ELi32ELi1ELb1EL9Algorithm0EEvT_T0_ll)
        /*0130*/ 	.short	0x0380
        /*0132*/ 	.short	0x0098


	//----- nvinfo : EIATTR_SW_WAR
	.align		4
.L_8674:
        /*0134*/ 	.byte	0x04, 0x36
        /*0136*/ 	.short	(.L_8676 - .L_8675)
.L_8675:
        /*0138*/ 	.word	0x00000008
.L_8676:


//--------------------- .nv.info._Z15SoftmaxWarpImplI22BroadcastScaleMaskLoadIffbLm4EiE11DirectStoreIffEfLi2ELi6ELi32ELi1ELb0EL9Algorithm0EEvT_T0_ll --------------------------
	.section	.nv.info._Z15SoftmaxWarpImplI22BroadcastScaleMaskLoadIffbLm4EiE11DirectStoreIffEfLi2ELi6ELi32ELi1ELb0EL9Algorithm0EEvT_T0_ll,"",@"SHT_CUDA_INFO"
	.sectionflags	@""
	.align	4


	//----- nvinfo : EIATTR_CUDA_API_VERSION
	.align		4
        /*0000*/ 	.byte	0x04, 0x37
        /*0002*/ 	.short	(.L_8678 - .L_8677)
.L_8677:
        /*0004*/ 	.word	0x00000082


	//----- nvinfo : EIATTR_KPARAM_INFO
	.align		4
.L_8678:
        /*0008*/ 	.byte	0x04, 0x17
        /*000a*/ 	.short	(.L_8680 - .L_8679)
.L_8679:
        /*000c*/ 	.word	0x00000000
        /*0010*/ 	.short	0x0003
        /*0012*/ 	.short	0x0090
        /*0014*/ 	.byte	0x00, 0xf0, 0x21, 0x00


	//----- nvinfo : EIATTR_KPARAM_INFO
	.align		4
.L_8680:
        /*0018*/ 	.byte	0x04, 0x17
        /*001a*/ 	.short	(.L_8682 - .L_8681)
.L_8681:
        /*001c*/ 	.word	0x00000000
        /*0020*/ 	.short	0x0002
        /*0022*/ 	.short	0x0088
        /*0024*/ 	.byte	0x00, 0xf0, 0x21, 0x00


	//----- nvinfo : EIATTR_KPARAM_INFO
	.align		4
.L_8682:
        /*0028*/ 	.byte	0x04, 0x17
        /*002a*/ 	.short	(.L_8684 - .L_8683)
.L_8683:
        /*002c*/ 	.word	0x00000000
        /*0030*/ 	.short	0x0001
        /*0032*/ 	.short	0x0078
        /*0034*/ 	.byte	0x00, 0xf0, 0x41, 0x00


	//----- nvinfo : EIATTR_KPARAM_INFO
	.align		4
.L_8684:
        /*0038*/ 	.byte	0x04, 0x17
        /*003a*/ 	.short	(.L_8686 - .L_8685)
.L_8685:
        /*003c*/ 	.word	0x00000000
        /*0040*/ 	.short	0x0000
        /*0042*/ 	.short	0x0000
        /*0044*/ 	.byte	0x00, 0xf0, 0xe1, 0x01


	//----- nvinfo : EIATTR_SPARSE_MMA_MASK
	.align		4
.L_8686:
        /*0048*/ 	.byte	0x03, 0x50
        /*004a*/ 	.short	0x0000


	//----- nvinfo : EIATTR_MAXREG_COUNT
	.align		4
        /*004c*/ 	.byte	0x03, 0x1b
        /*004e*/ 	.short	0x00ff


	//----- nvinfo : EIATTR_EXTERNS
	.align		4
        /*0050*/ 	.byte	0x04, 0x0f
        /*0052*/ 	.short	(.L_8688 - .L_8687)


	//   ....[0]....
	.align		4
.L_8687:
        /*0054*/ 	.word	index@(__assertfail)


	//----- nvinfo : EIATTR_MERCURY_ISA_VERSION
	.align		4
.L_8688:
        /*0058*/ 	.byte	0x03, 0x5f
        /*005a*/ 	.short	0x0101


	//----- nvinfo : EIATTR_COOP_GROUP_MASK_REGIDS
	.align		4
        /*005c*/ 	.byte	0x04, 0x29
        /*005e*/ 	.short	(.L_8690 - .L_8689)


	//   ....[0]....
.L_8689:
        /*0060*/ 	.word	0xffffffff


	//   ....[1]....
        /*0064*/ 	.word	0xffffffff


	//   ....[2]....
        /*0068*/ 	.word	0xffffffff


	//   ....[3]....
        /*006c*/ 	.word	0xffffffff


	//   ....[4]....
        /*0070*/ 	.word	0xffffffff


	//   ....[5]....
        /*0074*/ 	.word	0xffffffff


	//   ....[6]....
        /*0078*/ 	.word	0xffffffff


	//   ....[7]....
        /*007c*/ 	.word	0xffffffff


	//   ....[8]....
        /*0080*/ 	.word	0xffffffff


	//   ....[9]....
        /*0084*/ 	.word	0xffffffff


	//   ....[10]....
        /*0088*/ 	.word	0x0500000f


	//   ....[11]....
        /*008c*/ 	.word	0x0500000f


	//   ....[12]....
        /*0090*/ 	.word	0x0500000f


	//   ....[13]....
        /*0094*/ 	.word	0x0500000f


	//   ....[14]....
        /*0098*/ 	.word	0x0500000f


	//   ....[15]....
        /*009c*/ 	.word	0x0500000f


	//   ....[16]....
        /*00a0*/ 	.word	0x0500000f


	//   ....[17]....
        /*00a4*/ 	.word	0x0500000f


	//   ....[18]....
        /*00a8*/ 	.word	0x0500000f


	//   ....[19]....
        /*00ac*/ 	.word	0x0500000f


	//----- nvinfo : EIATTR_COOP_GROUP_INSTR_OFFSETS
	.align		4
.L_8690:
        /*00b0*/ 	.byte	0x04, 0x28
        /*00b2*/ 	.short	(.L_8692 - .L_8691)


	//   ....[0]....
.L_8691:
        /*00b4*/ 	.word	0x00001530


	//   ....[1]....
        /*00b8*/ 	.word	0x00001570


	//   ....[2]....
        /*00bc*/ 	.word	0x00001590


	//   ....[3]....
        /*00c0*/ 	.word	0x000015b0


	//   ....[4]....
        /*00c4*/ 	.word	0x000015d0


	//   ....[5]....
        /*00c8*/ 	.word	0x000019b0


	//   ....[6]....
        /*00cc*/ 	.word	0x000019d0


	//   ....[7]....
        /*00d0*/ 	.word	0x000019f0


	//   ....[8]....
        /*00d4*/ 	.word	0x00001a10


	//   ....[9]....
        /*00d8*/ 	.word	0x00001a30


	//   ....[10]....
        /*00dc*/ 	.word	0x000022b0


	//   ....[11]....
        /*00e0*/ 	.word	0x00002340


	//   ....[12]....
        /*00e4*/ 	.word	0x000023a0


	//   ....[13]....
        /*00e8*/ 	.word	0x00002400


	//   ....[14]....
        /*00ec*/ 	.word	0x00002470


	//   ....[15]....
        /*00f0*/ 	.word	0x000028a0


	//   ....[16]....
        /*00f4*/ 	.word	0x00002900


	//   ....[17]....
        /*00f8*/ 	.word	0x00002960


	//   ....[18]....
        /*00fc*/ 	.word	0x000029c0


	//   ....[19]....
        /*0100*/ 	.word	0x00002a20


	//----- nvinfo : EIATTR_VRC_CTA_INIT_COUNT
	.align		4
.L_8692:
        /*0104*/ 	.byte	0x02, 0x4a
	.zero		1
	.zero		1


	//----- nvinfo : EIATTR_SYSCALL_OFFSETS
	.align		4
        /*0108*/ 	.byte	0x04, 0x46
        /*010a*/ 	.short	(.L_8694 - .L_8693)


	//   ....[0]....
.L_8693:
        /*010c*/ 	.word	0x000001c0


	//----- nvinfo : EIATTR_EXIT_INSTR_OFFSETS
	.align		4
.L_8694:
        /*0110*/ 	.byte	0x04, 0x1c
        /*0112*/ 	.short	(.L_8696 - .L_8695)


	//   ....[0]....
.L_8695:
        /*0114*/ 	.word	0x00000270


	//   ....[1]....
        /*0118*/ 	.word	0x00002250


	//----- nvinfo : EIATTR_CRS_STACK_SIZE
	.align		4
.L_8696:
        /*011c*/ 	.byte	0x04, 0x1e
        /*011e*/ 	.short	(.L_8698 - .L_8697)
.L_8697:
        /*0120*/ 	.word	0x00000000


	//----- nvinfo : EIATTR_CBANK_PARAM_SIZE
	.align		4
.L_8698:
        /*0124*/ 	.byte	0x03, 0x19
        /*0126*/ 	.short	0x0098


	//----- nvinfo : EIATTR_PARAM_CBANK
	.align		4
        /*0128*/ 	.byte	0x04, 0x0a
        /*012a*/ 	.short	(.L_8700 - .L_8699)
	.align		4
.L_8699:
        /*012c*/ 	.word	index@(.nv.constant0._Z15SoftmaxWarpImplI22BroadcastScaleMaskLoadIffbLm4EiE11DirectStoreIffEfLi2ELi6ELi32ELi1ELb0EL9Algorithm0EEvT_T0_ll)
        /*0130*/ 	.short	0x0380
        /*0132*/ 	.short	0x0098


	//----- nvinfo : EIATTR_SW_WAR
	.align		4
.L_8700:
        /*0134*/ 	.byte	0x04, 0x36
        /*0136*/ 	.short	(.L_8702 - .L_8701)
.L_8701:
        /*0138*/ 	.word	0x00000008
.L_8702:


//--------------------- .nv.info._Z15SoftmaxWarpImplI22BroadcastScaleMaskLoadIffbLm4EiE11DirectStoreIffEfLi2ELi4ELi32ELi1ELb1EL9Algorithm0EEvT_T0_ll --------------------------
	.section	.nv.info._Z15SoftmaxWarpImplI22BroadcastScaleMaskLoadIffbLm4EiE11DirectStoreIffEfLi2ELi4ELi32ELi1ELb1EL9Algorithm0EEvT_T0_ll,"",@"SHT_CUDA_INFO"
	.sectionflags	@""
	.align	4


	//----- nvinfo : EIATTR_CUDA_API_VERSION
	.align		4
        /*0000*/ 	.byte	0x04, 0x37
        /*0002*/ 	.short	(.L_8704 - .L_8703)
.L_8703:
        /*0004*/ 	.word	0x00000082


	//----- nvinfo : EIATTR_KPARAM_INFO
	.align		4
.L_8704:
        /*0008*/ 	.byte	0x04, 0x17
        /*000a*/ 	.short	(.L_8706 - .L_8705)
.L_8705:
        /*000c*/ 	.word	0x00000000
        /*0010*/ 	.short	0x0003
        /*0012*/ 	.short	0x0090
        /*0014*/ 	.byte	0x00, 0xf0, 0x21, 0x00


	//----- nvinfo : EIATTR_KPARAM_INFO
	.align		4
.L_8706:
        /*0018*/ 	.byte	0x04, 0x17
        /*001a*/ 	.short	(.L_8708 - .L_8707)
.L_8707:
        /*001c*/ 	.word	0x00000000
        /*0020*/ 	.short	0x0002
        /*0022*/ 	.short	0x0088
        /*0024*/ 	.byte	0x00, 0xf0, 0x21, 0x00


	//----- nvinfo : EIATTR_KPARAM_INFO
	.align		4
.L_8708:
        /*0028*/ 	.byte	0x04, 0x17
        /*002a*/ 	.short	(.L_8710 - .L_8709)
.L_8709:
        /*002c*/ 	.word	0x00000000
        /*0030*/ 	.short	0x0001
        /*0032*/ 	.short	0x0078
        /*0034*/ 	.byte	0x00, 0xf0, 0x41, 0x00


	//----- nvinfo : EIATTR_KPARAM_INFO
	.align		4
.L_8710:
        /*0038*/ 	.byte	0x04, 0x17
        /*003a*/ 	.short	(.L_8712 - .L_8711)
.L_8711:
        /*003c*/ 	.word	0x00000000
        /*0040*/ 	.short	0x0000
        /*0042*/ 	.short	0x0000
        /*0044*/ 	.byte	0x00, 0xf0, 0xe1, 0x01


	//----- nvinfo : EIATTR_SPARSE_MMA_MASK
	.align		4
.L_8712:
        /*0048*/ 	.byte	0x03, 0x50
        /*004a*/ 	.short	0x0000


	//----- nvinfo : EIATTR_MAXREG_COUNT
	.align		4
        /*004c*/ 	.byte	0x03, 0x1b
        /*004e*/ 	.short	0x00ff


	//----- nvinfo : EIATTR_EXTERNS
	.align		4
        /*0050*/ 	.byte	0x04, 0x0f
        /*0052*/ 	.short	(.L_8714 - .L_8713)


	//   ....[0]....
	.align		4
.L_8713:
        /*0054*/ 	.word	index@(__assertfail)


	//----- nvinfo : EIATTR_MERCURY_ISA_VERSION
	.align		4
.L_8714:
        /*0058*/ 	.byte	0x03, 0x5f
        /*005a*/ 	.short	0x0101


	//----- nvinfo : EIATTR_COOP_GROUP_MASK_REGIDS
	.align		4
        /*005c*/ 	.byte	0x04, 0x29
        /*005e*/ 	.short	(.L_8716 - .L_8715)


	//   ....[0]....
.L_8715:
        /*0060*/ 	.word	0xffffffff


	//   ....[1]....
        /*0064*/ 	.word	0xffffffff


	//   ....[2]....
        /*0068*/ 	.word	0xffffffff


	//   ....[3]....
        /*006c*/ 	.word	0xffffffff


	//   ....[4]....
        /*0070*/ 	.word	0xffffffff


	//   ....[5]....
        /*0074*/ 	.word	0xffffffff


	//   ....[6]....
        /*0078*/ 	.word	0xffffffff


	//   ....[7]....
        /*007c*/ 	.word	0xffffffff


	//   ....[8]....
        /*0080*/ 	.word	0xffffffff


	//   ....[9]....
        /*0084*/ 	.word	0xffffffff


	//   ....[10]....
        /*0088*/ 	.word	0x0500000f


	//   ....[11]....
        /*008c*/ 	.word	0x0500000f


	//   ....[12]....
        /*0090*/ 	.word	0x0500000f


	//   ....[13]....
        /*0094*/ 	.word	0x0500000f


	//   ....[14]....
        /*0098*/ 	.word	0x0500000f


	//   ....[15]....
        /*009c*/ 	.word	0x0500000f


	//   ....[16]....
        /*00a0*/ 	.word	0x0500000f


	//   ....[17]....
        /*00a4*/ 	.word	0x0500000f


	//   ....[18]....
        /*00a8*/ 	.word	0x0500000f


	//   ....[19]....
        /*00ac*/ 	.word	0x0500000f


	//----- nvinfo : EIATTR_COOP_GROUP_INSTR_OFFSETS
	.align		4
.L_8716:
        /*00b0*/ 	.byte	0x04, 0x28
        /*00b2*/ 	.short	(.L_8718 - .L_8717)


	//   ....[0]....
.L_8717:
        /*00b4*/ 	.word	0x000013b0


	//   ....[1]....
        /*00b8*/ 	.word	0x000013f0


	//   ....[2]....
        /*00bc*/ 	.word	0x00001410


	//   ....[3]....
        /*00c0*/ 	.word	0x00001430


	//   ....[4]....
        /*00c4*/ 	.word	0x00001450


	//   ....[5]....
        /*00c8*/ 	.word	0x000016f0


	//   ....[6]....
        /*00cc*/ 	.word	0x00001710


	//   ....[7]....
        /*00d0*/ 	.word	0x00001730


	//   ....[8]....
        /*00d4*/ 	.word	0x00001750


	//   ....[9]....
        /*00d8*/ 	.word	0x00001770


	//   ....[10]....
        /*00dc*/ 	.word	0x00001e80


	//   ....[11]....
        /*00e0*/ 	.word	0x00001f00


	//   ....[12]....
        /*00e4*/ 	.word	0x00001f60


	//   ....[13]....
        /*00e8*/ 	.word	0x00001fc0


	//   ....[14]....
        /*00ec*/ 	.word	0x00002030


	//   ....[15]....
        /*00f0*/ 	.word	0x00002330


	//   ....[16]....
        /*00f4*/ 	.word	0x00002390


	//   ....[17]....
        /*00f8*/ 	.word	0x000023f0


	//   ....[18]....
        /*00fc*/ 	.word	0x00002450


	//   ....[19]....
        /*0100*/ 	.word	0x000024b0


	//----- nvinfo : EIATTR_VRC_CTA_INIT_COUNT
	.align		4
.L_8718:
        /*0104*/ 	.byte	0x02, 0x4a
	.zero		1
	.zero		1


	//----- nvinfo : EIATTR_SYSCALL_OFFSETS
	.align		4
        /*0108*/ 	.byte	0x04, 0x46
        /*010a*/ 	.short	(.L_8720 - .L_8719)


	//   ....[0]....
.L_8719:
        /*010c*/ 	.word	0x000001b0


	//----- nvinfo : EIATTR_EXIT_INSTR_OFFSETS
	.align		4
.L_8720:
        /*0110*/ 	.byte	0x04, 0x1c
        /*0112*/ 	.short	(.L_8722 - .L_8721)


	//   ....[0]....
.L_8721:
        /*0114*/ 	.word	0x00000260


	//   ....[1]....
        /*0118*/ 	.word	0x00001e20


	//----- nvinfo : EIATTR_CRS_STACK_SIZE
	.align		4
.L_8722:
        /*011c*/ 	.byte	0x04, 0x1e
        /*011e*/ 	.short	(.L_8724 - .L_8723)
.L_8723:
        /*0120*/ 	.word	0x00000000


	//----- nvinfo : EIATTR_CBANK_PARAM_SIZE
	.align		4
.L_8724:
        /*0124*/ 	.byte	0x03, 0x19
        /*0126*/ 	.short	0x0098


	//----- nvinfo : EIATTR_PARAM_CBANK
	.align		4
        /*0128*/ 	.byte	0x04, 0x0a
        /*012a*/ 	.short	(.L_8726 - .L_8725)
	.align		4
.L_8725:
        /*012c*/ 	.word	index@(.nv.constant0._Z15SoftmaxWarpImplI22BroadcastScaleMaskLoadIffbLm4EiE11DirectStoreIffEfLi2ELi4ELi32ELi1ELb1EL9Algorithm0EEvT_T0_ll)
        /*0130*/ 	.short	0x0380
        /*0132*/ 	.short	0x0098


	//----- nvinfo : EIATTR_SW_WAR
	.align		4
.L_8726:
        /*0134*/ 	.byte	0x04, 0x36
        /*0136*/ 	.short	(.L_8728 - .L_8727)
.L_8727:
        /*0138*/ 	.word	0x00000008
.L_8728:


//--------------------- .nv.info._Z15SoftmaxWarpImplI22BroadcastScaleMaskLoadIffbLm4EiE11DirectStoreIffEfLi2ELi4ELi32ELi1ELb0EL9Algorithm0EEvT_T0_ll --------------------------
	.section	.nv.info._Z15SoftmaxWarpImplI22BroadcastScaleMaskLoadIffbLm4EiE11DirectStoreIffEfLi2ELi4ELi32ELi1ELb0EL9Algorithm0EEvT_T0_ll,"",@"SHT_CUDA_INFO"
	.sectionflags	@""
	.align	4


	//----- nvinfo : EIATTR_CUDA_API_VERSION
	.align		4
        /*0000*/ 	.byte	0x04, 0x37
        /*0002*/ 	.short	(.L_8730 - .L_8729)
.L_8729:
        /*0004*/ 	.word	0x00000082


	//----- nvinfo : EIATTR_KPARAM_INFO
	.align		4
.L_8730:
        /*0008*/ 	.byte	0x04, 0x17
        /*000a*/ 	.short	(.L_8732 - .L_8731)
.L_8731:
        /*000c*/ 	.word	0x00000000
        /*0010*/ 	.short	0x0003
        /*0012*/ 	.short	0x0090
        /*0014*/ 	.byte	0x00, 0xf0, 0x21, 0x00


	//----- nvinfo : EIATTR_KPARAM_INFO
	.align		4
.L_8732:
        /*0018*/ 	.byte	0x04, 0x17
        /*001a*/ 	.short	(.L_8734 - .L_8733)
.L_8733:
        /*001c*/ 	.word	0x00000000
        /*0020*/ 	.short	0x0002
        /*0022*/ 	.short	0x0088
        /*0024*/ 	.byte	0x00, 0xf0, 0x21, 0x00


	//----- nvinfo : EIATTR_KPARAM_INFO
	.align		4
.L_8734:
        /*0028*/ 	.byte	0x04, 0x17
        /*002a*/ 	.short	(.L_8736 - .L_8735)
.L_8735:
        /*002c*/ 	.word	0x00000000
        /*0030*/ 	.short	0x0001
        /*0032*/ 	.short	0x0078
        /*0034*/ 	.byte	0x00, 0xf0, 0x41, 0x00


	//----- nvinfo : EIATTR_KPARAM_INFO
	.align		4
.L_8736:
        /*0038*/ 	.byte	0x04, 0x17
        /*003a*/ 	.short	(.L_8738 - .L_8737)
.L_8737:
        /*003c*/ 	.word	0x00000000
        /*0040*/ 	.short	0x0000
        /*0042*/ 	.short	0x0000
        /*0044*/ 	.byte	0x00, 0xf0, 0xe1, 0x01


	//----- nvinfo : EIATTR_SPARSE_MMA_MASK
	.align		4
.L_8738:
        /*0048*/ 	.byte	0x03, 0x50
        /*004a*/ 	.short	0x0000


	//----- nvinfo : EIATTR_MAXREG_COUNT
	.align		4
        /*004c*/ 	.byte	0x03, 0x1b
        /*004e*/ 	.short	0x00ff


	//----- nvinfo : EIATTR_EXTERNS
	.align		4
        /*0050*/ 	.byte	0x04, 0x0f
        /*0052*/ 	.short	(.L_8740 - .L_8739)


	//   ....[0]....
	.align		4
.L_8739:
        /*0054*/ 	.word	index@(__assertfail)


	//----- nvinfo : EIATTR_MERCURY_ISA_VERSION
	.align		4
.L_8740:
        /*0058*/ 	.byte	0x03, 0x5f
        /*005a*/ 	.short	0x0101


	//----- nvinfo : EIATTR_COOP_GROUP_MASK_REGIDS
	.align		4
        /*005c*/ 	.byte	0x04, 0x29
        /*005e*/ 	.short	(.L_8742 - .L_8741)


	//   ....[0]....
.L_8741:
        /*0060*/ 	.word	0xffffffff


	//   ....[1]....
        /*0064*/ 	.word	0xffffffff


	//   ....[2]....
        /*0068*/ 	.word	0xffffffff


	//   ....[3]....
        /*006c*/ 	.word	0xffffffff


	//   ....[4]....
        /*0070*/ 	.word	0xffffffff


	//   ....[5]....
        /*0074*/ 	.word	0xffffffff


	//   ....[6]....
        /*0078*/ 	.word	0xffffffff


	//   ....[7]....
        /*007c*/ 	.word	0xffffffff


	//   ....[8]....
        /*0080*/ 	.word	0xffffffff


	//   ....[9]....
        /*0084*/ 	.word	0xffffffff


	//   ....[10]....
        /*0088*/ 	.word	0x0500000f


	//   ....[11]....
        /*008c*/ 	.word	0x0500000f


	//   ....[12]....
        /*0090*/ 	.word	0x0500000f


	//   ....[13]....
        /*0094*/ 	.word	0x0500000f


	//   ....[14]....
        /*0098*/ 	.word	0x0500000f


	//   ....[15]....
        /*009c*/ 	.word	0x0500000f


	//   ....[16]....
        /*00a0*/ 	.word	0x0500000f


	//   ....[17]....
        /*00a4*/ 	.word	0x0500000f


	//   ....[18]....
        /*00a8*/ 	.word	0x0500000f


	//   ....[19]....
        /*00ac*/ 	.word	0x0500000f


	//----- nvinfo : EIATTR_COOP_GROUP_INSTR_OFFSETS
	.align		4
.L_8742:
        /*00b0*/ 	.byte	0x04, 0x28
        /*00b2*/ 	.short	(.L_8744 - .L_8743)


	//   ....[0]....
.L_8743:
        /*00b4*/ 	.word	0x00001010


	//   ....[1]....
        /*00b8*/ 	.word	0x00001050


	//   ....[2]....
        /*00bc*/ 	.word	0x00001070


	//   ....[3]....
        /*00c0*/ 	.word	0x00001090


	//   ....[4]....
        /*00c4*/ 	.word	0x000010b0


	//   ....[5]....
        /*00c8*/ 	.word	0x00001350


	//   ....[6]....
        /*00cc*/ 	.word	0x00001370


	//   ....[7]....
        /*00d0*/ 	.word	0x00001390


	//   ....[8]....
        /*00d4*/ 	.word	0x000013b0


	//   ....[9]....
        /*00d8*/ 	.word	0x000013d0


	//   ....[10]....
        /*00dc*/ 	.word	0x000019e0


	//   ....[11]....
        /*00e0*/ 	.word	0x00001a60


	//   ....[12]....
        /*00e4*/ 	.word	0x00001ac0


	//   ....[13]....
        /*00e8*/ 	.word	0x00001b20


	//   ....[14]....
        /*00ec*/ 	.word	0x00001b90


	//   ....[15]....
        /*00f0*/ 	.word	0x00001e90


	//   ....[16]....
        /*00f4*/ 	.word	0x00001ef0


	//   ....[17]....
        /*00f8*/ 	.word	0x00001f50


	//   ....[18]....
        /*00fc*/ 	.word	0x00001fb0


	//   ....[19]....
        /*0100*/ 	.word	0x00002010


	//----- nvinfo : EIATTR_VRC_CTA_INIT_COUNT
	.align		4
.L_8744:
        /*0104*/ 	.byte	0x02, 0x4a
	.zero		1
	.zero		1


	//----- nvinfo : EIATTR_SYSCALL_OFFSETS
	.align		4
        /*0108*/ 	.byte	0x04, 0x46
        /*010a*/ 	.short	(.L_8746 - .L_8745)


	//   ....[0]....
.L_8745:
        /*010c*/ 	.word	0x00000180


	//----- nvinfo : EIATTR_EXIT_INSTR_OFFSETS
	.align		4
.L_8746:
        /*0110*/ 	.byte	0x04, 0x1c
        /*0112*/ 	.short	(.L_8748 - .L_8747)


	//   ....[0]....
.L_8747:
        /*0114*/ 	.word	0x00000230


	//   ....[1]....
        /*0118*/ 	.word	0x00001980


	//----- nvinfo : EIATTR_CRS_STACK_SIZE
	.align		4
.L_8748:
        /*011c*/ 	.byte	0x04, 0x1e
        /*011e*/ 	.short	(.L_8750 - .L_8749)
.L_8749:
        /*0120*/ 	.word	0x00000000


	//----- nvinfo : EIATTR_CBANK_PARAM_SIZE
	.align		4
.L_8750:
        /*0124*/ 	.byte	0x03, 0x19
        /*0126*/ 	.short	0x0098


	//----- nvinfo : EIATTR_PARAM_CBANK
	.align		4
        /*0128*/ 	.byte	0x04, 0x0a
        /*012a*/ 	.short	(.L_8752 - .L_8751)
	.align		4
.L_8751:
        /*012c*/ 	.word	index@(.nv.constant0._Z15SoftmaxWarpImplI22BroadcastScaleMaskLoadIffbLm4EiE11DirectStoreIffEfLi2ELi4ELi32ELi1ELb0EL9Algorithm0EEvT_T0_ll)
        /*0130*/ 	.short	0x0380
        /*0132*/ 	.short	0x0098


	//----- nvinfo : EIATTR_SW_WAR
	.align		4
.L_8752:
        /*0134*/ 	.byte	0x04, 0x36
        /*0136*/ 	.short	(.L_8754 - .L_8753)
.L_8753:
        /*0138*/ 	.word	0x00000008
.L_8754:


//--------------------- .nv.info._Z15SoftmaxWarpImplI22BroadcastScaleMaskLoadIffbLm4EiE11DirectStoreIffEfLi2ELi2ELi32ELi1ELb1EL9Algorithm0EEvT_T0_ll --------------------------
	.section	.nv.info._Z15SoftmaxWarpImplI22BroadcastScaleMaskLoadIffbLm4EiE11DirectStoreIffEfLi2ELi2ELi32ELi1ELb1EL9Algorithm0EEvT_T0_ll,"",@"SHT_CUDA_INFO"
	.sectionflags	@""
	.align	4


	//----- nvinfo : EIATTR_CUDA_API_VERSION
	.align		4
        /*0000*/ 	.byte	0x04, 0x37
        /*0002*/ 	.short	(.L_8756 - .L_8755)
.L_8755:
        /*0004*/ 	.word	0x00000082


	//----- nvinfo : EIATTR_KPARAM_INFO
	.align		4
.L_8756:
        /*0008*/ 	.byte	0x04, 0x17
        /*000a*/ 	.short	(.L_8758 - .L_8757)
.L_8757:
        /*000c*/ 	.word	0x00000000
        /*0010*/ 	.short	0x0003
        /*0012*/ 	.short	0x0090
        /*0014*/ 	.byte	0x00, 0xf0, 0x21, 0x00


	//----- nvinfo : EIATTR_KPARAM_INFO
	.align		4
.L_8758:
        /*0018*/ 	.byte	0x04, 0x17
        /*001a*/ 	.short	(.L_8760 - .L_8759)
.L_8759:
        /*001c*/ 	.word	0x00000000
        /*0020*/ 	.short	0x0002
        /*0022*/ 	.short	0x0088
        /*0024*/ 	.byte	0x00, 0xf0, 0x21, 0x00


	//----- nvinfo : EIATTR_KPARAM_INFO
	.align		4
.L_8760:
        /*0028*/ 	.byte	0x04, 0x17
        /*002a*/ 	.short	(.L_8762 - .L_8761)
.L_8761:
        /*002c*/ 	.word	0x00000000
        /*0030*/ 	.short	0x0001
        /*0032*/ 	.short	0x0078
        /*0034*/ 	.byte	0x00, 0xf0, 0x41, 0x00


	//----- nvinfo : EIATTR_KPARAM_INFO
	.align		4
.L_8762:
        /*0038*/ 	.byte	0x04, 0x17
        /*003a*/ 	.short	(.L_8764 - .L_8763)
.L_8763:
        /*003c*/ 	.word	0x00000000
        /*0040*/ 	.short	0x0000
        /*0042*/ 	.short	0x0000
        /*0044*/ 	.byte	0x00, 0xf0, 0xe1, 0x01


	//----- nvinfo : EIATTR_SPARSE_MMA_MASK
	.align		4
.L_8764:
        /*0048*/ 	.byte	0x03, 0x50
        /*004a*/ 	.short	0x0000


	//----- nvinfo : EIATTR_MAXREG_COUNT
	.align		4
        /*004c*/ 	.byte	0x03, 0x1b
        /*004e*/ 	.short	0x00ff


	//----- nvinfo : EIATTR_EXTERNS
	.align		4
        /*0050*/ 	.byte	0x04, 0x0f
        /*0052*/ 	.short	(.L_8766 - .L_8765)


	//   ....[0]....
	.align		4
.L_8765:
        /*0054*/ 	.word	index@(__assertfail)


	//----- nvinfo : EIATTR_MERCURY_ISA_VERSION
	.align		4
.L_8766:
        /*0058*/ 	.byte	0x03, 0x5f
        /*005a*/ 	.short	0x0101


	//----- nvinfo : EIATTR_COOP_GROUP_MASK_REGIDS
	.align		4
        /*005c*/ 	.byte	0x04, 0x29
        /*005e*/ 	.short	(.L_8768 - .L_8767)


	//   ....[0]....
.L_8767:
        /*0060*/ 	.word	0xffffffff


	//   ....[1]....
        /*0064*/ 	.word	0xffffffff


	//   ....[2]....
        /*0068*/ 	.word	0xffffffff


	//   ....[3]....
        /*006c*/ 	.word	0xffffffff


	//   ....[4]....
        /*0070*/ 	.word	0xffffffff


	//   ....[5]....
        /*0074*/ 	.word	0xffffffff


	//   ....[6]....
        /*0078*/ 	.word	0xffffffff


	//   ....[7]....
        /*007c*/ 	.word	0xffffffff


	//   ....[8]....
        /*0080*/ 	.word	0xffffffff


	//   ....[9]....
        /*0084*/ 	.word	0xffffffff


	//   ....[10]....
        /*0088*/ 	.word	0x0500000f


	//   ....[11]....
        /*008c*/ 	.word	0x0500000f


	//   ....[12]....
        /*0090*/ 	.word	0x0500000f


	//   ....[13]....
        /*0094*/ 	.word	0x0500000f


	//   ....[14]....
        /*0098*/ 	.word	0x0500000f


	//   ....[15]....
        /*009c*/ 	.word	0x0500000f


	//   ....[16]....
        /*00a0*/ 	.word	0x0500000f


	//   ....[17]....
        /*00a4*/ 	.word	0x0500000f


	//   ....[18]....
        /*00a8*/ 	.word	0x0500000f


	//   ....[19]....
        /*00ac*/ 	.word	0x0500000f


	//----- nvinfo : EIATTR_COOP_GROUP_INSTR_OFFSETS
	.align		4
.L_8768:
        /*00b0*/ 	.byte	0x04, 0x28
        /*00b2*/ 	.short	(.L_8770 - .L_8769)


	//   ....[0]....
.L_8769:
        /*00b4*/ 	.word	0x00000b30


	//   ....[1]....
        /*00b8*/ 	.word	0x00000b70


	//   ....[2]....
        /*00bc*/ 	.word	0x00000b90


	//   ....[3]....
        /*00c0*/ 	.word	0x00000bb0


	//   ....[4]....
        /*00c4*/ 	.word	0x00000bd0


	//   ....[5]....
        /*00c8*/ 	.word	0x00000d30


	//   ....[6]....
        /*00cc*/ 	.word	0x00000d50


	//   ....[7]....
        /*00d0*/ 	.word	0x00000d70


	//   ....[8]....
        /*00d4*/ 	.word	0x00000d90


	//   ....[9]....
        /*00d8*/ 	.word	0x00000db0


	//   ....[10]....
        /*00dc*/ 	.word	0x00001160


	//   ....[11]....
        /*00e0*/ 	.word	0x000011f0


	//   ....[12]....
        /*00e4*/ 	.word	0x00001250


	//   ....[13]....
        /*00e8*/ 	.word	0x000012b0


	//   ....[14]....
        /*00ec*/ 	.word	0x00001310


	//   ....[15]....
        /*00f0*/ 	.word	0x000014c0


	//   ....[16]....
        /*00f4*/ 	.word	0x00001520


	//   ....[17]....
        /*00f8*/ 	.word	0x00001580


	//   ....[18]....
        /*00fc*/ 	.word	0x000015e0


	//   ....[19]....
        /*0100*/ 	.word	0x00001640


	//----- nvinfo : EIATTR_VRC_CTA_INIT_COUNT
	.align		4
.L_8770:
        /*0104*/ 	.byte	0x02, 0x4a
	.zero		1
	.zero		1


	//----- nvinfo : EIATTR_SYSCALL_OFFSETS
	.align		4
        /*0108*/ 	.byte	0x04, 0x46
        /*010a*/ 	.short	(.L_8772 - .L_8771)


	//   ....[0]....
.L_8771:
        /*010c*/ 	.word	0x000001b0


	//----- nvinfo : EIATTR_EXIT_INSTR_OFFSETS
	.align		4
.L_8772:
        /*0110*/ 	.byte	0x04, 0x1c
        /*0112*/ 	.short	(.L_8774 - .L_8773)


	//   ....[0]....
.L_8773:
        /*0114*/ 	.word	0x00000260


	//   ....[1]....
        /*0118*/ 	.word	0x00001100


	//----- nvinfo : EIATTR_CRS_STACK_SIZE
	.align		4
.L_8774:
        /*011c*/ 	.byte	0x04, 0x1e
        /*011e*/ 	.short	(.L_8776 - .L_8775)
.L_8775:
        /*0120*/ 	.word	0x00000000


	//----- nvinfo : EIATTR_CBANK_PARAM_SIZE
	.align		4
.L_8776:
        /*0124*/ 	.byte	0x03, 0x19
        /*0126*/ 	.short	0x0098


	//----- nvinfo : EIATTR_PARAM_CBANK
	.align		4
        /*0128*/ 	.byte	0x04, 0x0a
        /*012a*/ 	.short	(.L_8778 - .L_8777)
	.align		4
.L_8777:
        /*012c*/ 	.word	index@(.nv.constant0._Z15SoftmaxWarpImplI22BroadcastScaleMaskLoadIffbLm4EiE11DirectStoreIffEfLi2ELi2ELi32ELi1ELb1EL9Algorithm0EEvT_T0_ll)
        /*0130*/ 	.short	0x0380
        /*0132*/ 	.short	0x0098


	//----- nvinfo : EIATTR_SW_WAR
	.align		4
.L_8778:
        /*0134*/ 	.byte	0x04, 0x36
        /*0136*/ 	.short	(.L_8780 - .L_8779)
.L_8779:
        /*0138*/ 	.word	0x00000008
.L_8780:


//--------------------- .nv.info._Z15SoftmaxWarpImplI22BroadcastScaleMaskLoadIffbLm4EiE11DirectStoreIffEfLi2ELi2ELi32ELi1ELb0EL9Algorithm0EEvT_T0_ll --------------------------
	.section	.nv.info._Z15SoftmaxWarpImplI22BroadcastScaleMaskLoadIffbLm4EiE11DirectStoreIffEfLi2ELi2ELi32ELi1ELb0EL9Algorithm0EEvT_T0_ll,"",@"SHT_CUDA_INFO"
	.sectionflags	@""
	.align	4


	//----- nvinfo : EIATTR_CUDA_API_VERSION
	.align		4
        /*0000*/ 	.byte	0x04, 0x37
        /*0002*/ 	.short	(.L_8782 - .L_8781)
.L_8781:
        /*0004*/ 	.word	0x00000082


	//----- nvinfo : EIATTR_KPARAM_INFO
	.align		4
.L_8782:
        /*0008*/ 	.byte	0x04, 0x17
        /*000a*/ 	.short	(.L_8784 - .L_8783)
.L_8783:
        /*000c*/ 	.word	0x00000000
        /*0010*/ 	.short	0x0003
        /*0012*/ 	.short	0x0090
        /*0014*/ 	.byte	0x00, 0xf0, 0x21, 0x00


	//----- nvinfo : EIATTR_KPARAM_INFO
	.align		4
.L_8784:
        /*0018*/ 	.byte	0x04, 0x17
        /*001a*/ 	.short	(.L_8786 - .L_8785)
.L_8785:
        /*001c*/ 	.word	0x00000000
        /*0020*/ 	.short	0x0002
        /*0022*/ 	.short	0x0088
        /*0024*/ 	.byte	0x00, 0xf0, 0x21, 0x00


	//----- nvinfo : EIATTR_KPARAM_INFO
	.align		4
.L_8786:
        /*0028*/ 	.byte	0x04, 0x17
        /*002a*/ 	.short	(.L_8788 - .L_8787)
.L_8787:
        /*002c*/ 	.word	0x00000000
        /*0030*/ 	.short	0x0001
        /*0032*/ 	.short	0x0078
        /*0034*/ 	.byte	0x00, 0xf0, 0x41, 0x00


	//----- nvinfo : EIATTR_KPARAM_INFO
	.align		4
.L_8788:
        /*0038*/ 	.byte	0x04, 0x17
        /*003a*/ 	.short	(.L_8790 - .L_8789)
.L_8789:
        /*003c*/ 	.word	0x00000000
        /*0040*/ 	.short	0x0000
        /*0042*/ 	.short	0x0000
        /*0044*/ 	.byte	0x00, 0xf0, 0xe1, 0x01


	//----- nvinfo : EIATTR_SPARSE_MMA_MASK
	.align		4
.L_8790:
        /*0048*/ 	.byte	0x03, 0x50
        /*004a*/ 	.short	0x0000


	//----- nvinfo : EIATTR_MAXREG_COUNT
	.align		4
        /*004c*/ 	.byte	0x03, 0x1b
        /*004e*/ 	.short	0x00ff


	//----- nvinfo : EIATTR_EXTERNS
	.align		4
        /*0050*/ 	.byte	0x04, 0x0f
        /*0052*/ 	.short	(.L_8792 - .L_8791)


	//   ....[0]....
	.align		4
.L_8791:
        /*0054*/ 	.word	index@(__assertfail)


	//----- nvinfo : EIATTR_MERCURY_ISA_VERSION
	.align		4
.L_8792:
        /*0058*/ 	.byte	0x03, 0x5f
        /*005a*/ 	.short	0x0101


	//----- nvinfo : EIATTR_COOP_GROUP_MASK_REGIDS
	.align		4
        /*005c*/ 	.byte	0x04, 0x29
        /*005e*/ 	.short	(.L_8794 - .L_8793)


	//   ....[0]....
.L_8793:
        /*0060*/ 	.word	0xffffffff


	//   ....[1]....
        /*0064*/ 	.word	0xffffffff


	//   ....[2]....
        /*0068*/ 	.word	0xffffffff


	//   ....[3]....
        /*006c*/ 	.word	0xffffffff


	//   ....[4]....
        /*0070*/ 	.word	0xffffffff


	//   ....[5]....
        /*0074*/ 	.word	0xffffffff


	//   ....[6]....
        /*0078*/ 	.word	0xffffffff


	//   ....[7]....
        /*007c*/ 	.word	0xffffffff


	//   ....[8]....
        /*0080*/ 	.word	0xffffffff


	//   ....[9]....
        /*0084*/ 	.word	0xffffffff


	//   ....[10]....
        /*0088*/ 	.word	0x0500000f


	//   ....[11]....
        /*008c*/ 	.word	0x0500000f


	//   ....[12]....
        /*0090*/ 	.word	0x0500000f


	//   ....[13]....
        /*0094*/ 	.word	0x0500000f


	//   ....[14]....
        /*0098*/ 	.word	0x0500000f


	//   ....[15]....
        /*009c*/ 	.word	0x0500000f


	//   ....[16]....
        /*00a0*/ 	.word	0x0500000f


	//   ....[17]....
        /*00a4*/ 	.word	0x0500000f


	//   ....[18]....
        /*00a8*/ 	.word	0x0500000f


	//   ....[19]....
        /*00ac*/ 	.word	0x0500000f


	//----- nvinfo : EIATTR_COOP_GROUP_INSTR_OFFSETS
	.align		4
.L_8794:
        /*00b0*/ 	.byte	0x04, 0x28
        /*00b2*/ 	.short	(.L_8796 - .L_8795)


	//   ....[0]....
.L_8795:
        /*00b4*/ 	.word	0x00000a90


	//   ....[1]....
        /*00b8*/ 	.word	0x00000ad0


	//   ....[2]....
        /*00bc*/ 	.word	0x00000af0


	//   ....[3]....
        /*00c0*/ 	.word	0x00000b10


	//   ....[4]....
        /*00c4*/ 	.word	0x00000b30


	//   ....[5]....
        /*00c8*/ 	.word	0x00000c90


	//   ....[6]....
        /*00cc*/ 	.word	0x00000cb0


	//   ....[7]....
        /*00d0*/ 	.word	0x00000cd0


	//   ....[8]....
        /*00d4*/ 	.word	0x00000cf0


	//   ....[9]....
        /*00d8*/ 	.word	0x00000d10


	//   ....[10]....
        /*00dc*/ 	.word	0x00001090


	//   ....[11]....
        /*00e0*/ 	.word	0x00001110


	//   ....[12]....
        /*00e4*/ 	.word	0x00001170


	//   ....[13]....
        /*00e8*/ 	.word	0x000011e0


	//   ....[14]....
        /*00ec*/ 	.word	0x00001240


	//   ....[15]....
        /*00f0*/ 	.word	0x000013e0


	//   ....[16]....
        /*00f4*/ 	.word	0x00001440


	//   ....[17]....
        /*00f8*/ 	.word	0x000014a0


	//   ....[18]....
        /*00fc*/ 	.word	0x00001500


	//   ....[19]....
        /*0100*/ 	.word	0x00001560


	//----- nvinfo : EIATTR_VRC_CTA_INIT_COUNT
	.align		4
.L_8796:
        /*0104*/ 	.byte	0x02, 0x4a
	.zero		1
	.zero		1


	//----- nvinfo : EIATTR_SYSCALL_OFFSETS
	.align		4
        /*0108*/ 	.byte	0x04, 0x46
        /*010a*/ 	.short	(.L_8798 - .L_8797)


	//   ....[0]....
.L_8797:
        /*010c*/ 	.word	0x00000190


	//----- nvinfo : EIATTR_EXIT_INSTR_OFFSETS
	.align		4
.L_8798:
        /*0110*/ 	.byte	0x04, 0x1c
        /*0112*/ 	.short	(.L_8800 - .L_8799)


	//   ....[0]....
.L_8799:
        /*0114*/ 	.word	0x00000240


	//   ....[1]....
        /*0118*/ 	.word	0x00001030


	//----- nvinfo : EIATTR_CRS_STACK_SIZE
	.align		4
.L_8800:
        /*011c*/ 	.byte	0x04, 0x1e
        /*011e*/ 	.short	(.L_8802 - .L_8801)
.L_8801:
        /*0120*/ 	.word	0x00000000


	//----- nvinfo : EIATTR_CBANK_PARAM_SIZE
	.align		4
.L_8802:
        /*0124*/ 	.byte	0x03, 0x19
        /*0126*/ 	.short	0x0098


	//----- nvinfo : EIATTR_PARAM_CBANK
	.align		4
        /*0128*/ 	.byte	0x04, 0x0a
        /*012a*/ 	.short	(.L_8804 - .L_8803)
	.align		4
.L_8803:
        /*012c*/ 	.word	index@(.nv.constant0._Z15SoftmaxWarpImplI22BroadcastScaleMaskLoadIffbLm4EiE11DirectStoreIffEfLi2ELi2ELi32ELi1ELb0EL9Algorithm0EEvT_T0_ll)
        /*0130*/ 	.short	0x0380
        /*0132*/ 	.short	0x0098


	//----- nvinfo : EIATTR_SW_WAR
	.align		4
.L_8804:
        /*0134*/ 	.byte	0x04, 0x36
        /*0136*/ 	.short	(.L_8806 - .L_8805)
.L_8805:
        /*0138*/ 	.word	0x00000008
.L_8806:


//--------------------- .nv.info._Z15SoftmaxWarpImplI22BroadcastScaleMaskLoadIffbLm4EiE11DirectStoreIffEfLi2ELi2ELi32ELi2ELb1EL9Algorithm0EEvT_T0_ll --------------------------
	.section	.nv.info._Z15SoftmaxWarpImplI22BroadcastScaleMaskLoadIffbLm4EiE11DirectStoreIffEfLi2ELi2ELi32ELi2ELb1EL9Algorithm0EEvT_T0_ll,"",@"SHT_CUDA_INFO"
	.sectionflags	@""
	.align	4


	//----- nvinfo : EIATTR_CUDA_API_VERSION
	.align		4
        /*0000*/ 	.byte	0x04, 0x37
        /*0002*/ 	.short	(.L_8808 - .L_8807)
.L_8807:
        /*0004*/ 	.word	0x00000082


	//----- nvinfo : EIATTR_KPARAM_INFO
	.align		4
.L_8808:
        /*0008*/ 	.byte	0x04, 0x17
        /*000a*/ 	.short	(.L_8810 - .L_8809)
.L_8809:
        /*000c*/ 	.word	0x00000000
        /*0010*/ 	.short	0x0003
        /*0012*/ 	.short	0x0090
        /*0014*/ 	.byte	0x00, 0xf0, 0x21, 0x00


	//----- nvinfo : EIATTR_KPARAM_INFO
	.align		4
.L_8810:
        /*0018*/ 	.byte	0x04, 0x17
        /*001a*/ 	.short	(.L_8812 - .L_8811)
.L_8811:
        /*001c*/ 	.word	0x00000000
        /*0020*/ 	.short	0x0002
        /*0022*/ 	.short	0x0088
        /*0024*/ 	.byte	0x00, 0xf0, 0x21, 0x00


	//----- nvinfo : EIATTR_KPARAM_INFO
	.align		4
.L_8812:
        /*0028*/ 	.byte	0x04, 0x17
        /*002a*/ 	.short	(.L_8814 - .L_8813)
.L_8813:
        /*002c*/ 	.word	0x00000000
        /*0030*/ 	.short	0x0001
        /*0032*/ 	.short	0x0078
        /*0034*/ 	.byte	0x00, 0xf0, 0x41, 0x00


	//----- nvinfo : EIATTR_KPARAM_INFO
	.align		4
.L_8814:
        /*0038*/ 	.byte	0x04, 0x17
        /*003a*/ 	.short	(.L_8816 - .L_8815)
.L_8815:
        /*003c*/ 	.word	0x00000000
        /*0040*/ 	.short	0x0000
        /*0042*/ 	.short	0x0000
        /*0044*/ 	.byte	0x00, 0xf0, 0xe1, 0x01


	//----- nvinfo : EIATTR_SPARSE_MMA_MASK
	.align		4
.L_8816:
        /*0048*/ 	.byte	0x03, 0x50
        /*004a*/ 	.short	0x0000


	//----- nvinfo : EIATTR_MAXREG_COUNT
	.align		4
        /*004c*/ 	.byte	0x03, 0x1b
        /*004e*/ 	.short	0x00ff


	//----- nvinfo : EIATTR_EXTERNS
	.align		4
        /*0050*/ 	.byte	0x04, 0x0f
        /*0052*/ 	.short	(.L_8818 - .L_8817)


	//   ....[0]....
	.align		4
.L_8817:
        /*0054*/ 	.word	index@(__assertfail)


	//----- nvinfo : EIATTR_MERCURY_ISA_VERSION
	.align		4
.L_8818:
        /*0058*/ 	.byte	0x03, 0x5f
        /*005a*/ 	.short	0x0101


	//----- nvinfo : EIATTR_COOP_GROUP_MASK_REGIDS
	.align		4
        /*005c*/ 	.byte	0x04, 0x29
        /*005e*/ 	.short	(.L_8820 - .L_8819)


	//   ....[0]....
.L_8819:
        /*0060*/ 	.word	0xffffffff


	//   ....[1]....
        /*0064*/ 	.word	0xffffffff


	//   ....[2]....
        /*0068*/ 	.word	0xffffffff


	//   ....[3]....
        /*006c*/ 	.word	0xffffffff


	//   ....[4]....
        /*0070*/ 	.word	0xffffffff


	//   ....[5]....
        /*0074*/ 	.word	0xffffffff


	//   ....[6]....
        /*0078*/ 	.word	0xffffffff


	//   ....[7]....
        /*007c*/ 	.word	0xffffffff


	//   ....[8]....
        /*0080*/ 	.word	0xffffffff


	//   ....[9]....
        /*0084*/ 	.word	0xffffffff


	//   ....[10]....
        /*0088*/ 	.word	0xffffffff


	//   ....[11]....
        /*008c*/ 	.word	0xffffffff


	//   ....[12]....
        /*0090*/ 	.word	0xffffffff


	//   ....[13]....
        /*0094*/ 	.word	0xffffffff


	//   ....[14]....
        /*0098*/ 	.word	0xffffffff


	//   ....[15]....
        /*009c*/ 	.word	0xffffffff


	//   ....[16]....
        /*00a0*/ 	.word	0xffffffff


	//   ....[17]....
        /*00a4*/ 	.word	0xffffffff


	//   ....[18]....
        /*00a8*/ 	.word	0xffffffff


	//   ....[19]....
        /*00ac*/ 	.word	0xffffffff


	//   ....[20]....
        /*00b0*/ 	.word	0x0500000f


	//   ....[21]....
        /*00b4*/ 	.word	0x0500000f


	//   ....[22]....
        /*00b8*/ 	.word	0x0500000f


	//   ....[23]....
        /*00bc*/ 	.word	0x0500000f


	//   ....[24]....
        /*00c0*/ 	.word	0x0500000f


	//   ....[25]....
        /*00c4*/ 	.word	0x0500000f


	//   ....[26]....
        /*00c8*/ 	.word	0x0500000f


	//   ....[27]....
        /*00cc*/ 	.word	0x0500000f


	//   ....[28]....
        /*00d0*/ 	.word	0x0500000f


	//   ....[29]....
        /*00d4*/ 	.word	0x0500000f


	//   ....[30]....
        /*00d8*/ 	.word	0x0500000f


	//   ....[31]....
        /*00dc*/ 	.word	0x0500000f


	//   ....[32]....
        /*00e0*/ 	.word	0x0500000f


	//   ....[33]....
        /*00e4*/ 	.word	0x0500000f


	//   ....[34]....
        /*00e8*/ 	.word	0x0500000f


	//   ....[35]....
        /*00ec*/ 	.word	0x0500000f


	//   ....[36]....
        /*00f0*/ 	.word	0x0500000f


	//   ....[37]....
        /*00f4*/ 	.word	0x0500000f


	//   ....[38]....
        /*00f8*/ 	.word	0x0500000f


	//   ....[39]....
        /*00fc*/ 	.word	0x0500000f


	//----- nvinfo : EIATTR_COOP_GROUP_INSTR_OFFSETS
	.align		4
.L_8820:
        /*0100*/ 	.byte	0x04, 0x28
        /*0102*/ 	.short	(.L_8822 - .L_8821)


	//   ....[0]....
.L_8821:
        /*0104*/ 	.word	0x00001360


	//   ....[1]....
        /*0108*/ 	.word	0x00001390


	//   ....[2]....
        /*010c*/ 	.word	0x000013c0


	//   ....[3]....
        /*0110*/ 	.word	0x000013d0


	//   ....[4]....
        /*0114*/ 	.word	0x00001400


	//   ....[5]....
        /*0118*/ 	.word	0x00001410


	//   ....[6]....
        /*011c*/ 	.word	0x00001440


	//   ....[7]....
        /*0120*/ 	.word	0x00001450


	//   ....[8]....
        /*0124*/ 	.word	0x00001480


	//   ....[9]....
        /*0128*/ 	.word	0x00001490


	//   ....[10]....
        /*012c*/ 	.word	0x00001710


	//   ....[11]....
        /*0130*/ 	.word	0x00001750


	//   ....[12]....
        /*0134*/ 	.word	0x00001770


	//   ....[13]....
        /*0138*/ 	.word	0x00001790


	//   ....[14]....
        /*013c*/ 	.word	0x000017b0


	//   ....[15]....
        /*0140*/ 	.word	0x000017d0


	//   ....[16]....
        /*0144*/ 	.word	0x000017f0


	//   ....[17]....
        /*0148*/ 	.word	0x00001810


	//   ....[18]....
        /*014c*/ 	.word	0x00001830


	//   ....[19]....
        /*0150*/ 	.word	0x00001850


	//   ....[20]....
        /*0154*/ 	.word	0x00001ec0


	//   ....[21]....
        /*0158*/ 	.word	0x00001f40


	//   ....[22]....
        /*015c*/ 	.word	0x00001fa0


	//   ....[23]....
        /*0160*/ 	.word	0x00002000


	//   ....[24]....
        /*0164*/ 	.word	0x00002060


	//   ....[25]....
        /*0168*/ 	.word	0x000020c0


	//   ....[26]....
        /*016c*/ 	.word	0x000021a0


	//   ....[27]....
        /*0170*/ 	.word	0x00002210


	//   ....[28]....
        /*0174*/ 	.word	0x00002280


	//   ....[29]....
        /*0178*/ 	.word	0x000022f0


	//   ....[30]....
        /*017c*/ 	.word	0x00002540


	//   ....[31]....
        /*0180*/ 	.word	0x000025a0


	//   ....[32]....
        /*0184*/ 	.word	0x00002610


	//   ....[33]....
        /*0188*/ 	.word	0x00002690


	//   ....[34]....
        /*018c*/ 	.word	0x00002720


	//   ....[35]....
        /*0190*/ 	.word	0x00002780


	//   ....[36]....
        /*0194*/ 	.word	0x00002800


	//   ....[37]....
        /*0198*/ 	.word	0x00002870


	//   ....[38]....
        /*019c*/ 	.word	0x000028e0


	//   ....[39]....
        /*01a0*/ 	.word	0x00002950


	//----- nvinfo : EIATTR_VRC_CTA_INIT_COUNT
	.align		4
.L_8822:
        /*01a4*/ 	.byte	0x02, 0x4a
	.zero		1
	.zero		1


	//----- nvinfo : EIATTR_SYSCALL_OFFSETS
	.align		4
        /*01a8*/ 	.byte	0x04, 0x46
        /*01aa*/ 	.short	(.L_8824 - .L_8823)


	//   ....[0]....
.L_8823:
        /*01ac*/ 	.word	0x000001b0


	//----- nvinfo : EIATTR_EXIT_INSTR_OFFSETS
	.align		4
.L_8824:
        /*01b0*/ 	.byte	0x04, 0x1c
        /*01b2*/ 	.short	(.L_8826 - .L_8825)


	//   ....[0]....
.L_8825:
        /*01b4*/ 	.word	0x00000270


	//   ....[1]....
        /*01b8*/ 	.word	0x00001e60


	//----- nvinfo : EIATTR_CRS_STACK_SIZE
	.align		4
.L_8826:
        /*01bc*/ 	.byte	0x04, 0x1e
        /*01be*/ 	.short	(.L_8828 - .L_8827)
.L_8827:
        /*01c0*/ 	.word	0x00000000


	//----- nvinfo : EIATTR_CBANK_PARAM_SIZE
	.align		4
.L_8828:
        /*01c4*/ 	.byte	0x03, 0x19
        /*01c6*/ 	.short	0x0098


	//----- nvinfo : EIATTR_PARAM_CBANK
	.align		4
        /*01c8*/ 	.byte	0x04, 0x0a
        /*01ca*/ 	.short	(.L_8830 - .L_8829)
	.align		4
.L_8829:
        /*01cc*/ 	.word	index@(.nv.constant0._Z15SoftmaxWarpImplI22BroadcastScaleMaskLoadIffbLm4EiE11DirectStoreIffEfLi2ELi2ELi32ELi2ELb1EL9Algorithm0EEvT_T0_ll)
        /*01d0*/ 	.short	0x0380
        /*01d2*/ 	.short	0x0098


	//----- nvinfo : EIATTR_SW_WAR
	.align		4
.L_8830:
        /*01d4*/ 	.byte	0x04, 0x36
        /*01d6*/ 	.short	(.L_8832 - .L_8831)
.L_8831:
        /*01d8*/ 	.word	0x00000008
.L_8832:


//--------------------- .nv.info._Z15SoftmaxWarpImplI22BroadcastScaleMaskLoadIffbLm4EiE11DirectStoreIffEfLi2ELi2ELi32ELi2ELb0EL9Algorithm0EEvT_T0_ll --------------------------
	.section	.nv.info._Z15SoftmaxWarpImplI22BroadcastScaleMaskLoadIffbLm4EiE11DirectStoreIffEfLi2ELi2ELi32ELi2ELb0EL9Algorithm0EEvT_T0_ll,"",@"SHT_CUDA_INFO"
	.sectionflags	@""
	.align	4


	//----- nvinfo : EIATTR_CUDA_API_VERSION
	.align		4
        /*0000*/ 	.byte	0x04, 0x37
        /*0002*/ 	.short	(.L_8834 - .L_8833)
.L_8833:
        /*0004*/ 	.word	0x00000082


	//----- nvinfo : EIATTR_KPARAM_INFO
	.align		4
.L_8834:
        /*0008*/ 	.byte	0x04, 0x17
        /*000a*/ 	.short	(.L_8836 - .L_8835)
.L_8835:
        /*000c*/ 	.word	0x00000000
        /*0010*/ 	.short	0x0003
        /*0012*/ 	.short	0x0090
        /*0014*/ 	.byte	0x00, 0xf0, 0x21, 0x00


	//----- nvinfo : EIATTR_KPARAM_INFO
	.align		4
.L_8836:
        /*0018*/ 	.byte	0x04, 0x17
        /*001a*/ 	.short	(.L_8838 - .L_8837)
.L_8837:
        /*001c*/ 	.word	0x00000000
        /*0020*/ 	.short	0x0002
        /*0022*/ 	.short	0x0088
        /*0024*/ 	.byte	0x00, 0xf0, 0x21, 0x00


	//----- nvinfo : EIATTR_KPARAM_INFO
	.align		4
.L_8838:
        /*0028*/ 	.byte	0x04, 0x17
        /*002a*/ 	.short	(.L_8840 - .L_8839)
.L_8839:
        /*002c*/ 	.word	0x00000000
        /*0030*/ 	.short	0x0001
        /*0032*/ 	.short	0x0078
        /*0034*/ 	.byte	0x00, 0xf0, 0x41, 0x00


	//----- nvinfo : EIATTR_KPARAM_INFO
	.align		4
.L_8840:
        /*0038*/ 	.byte	0x04, 0x17
        /*003a*/ 	.short	(.L_8842 - .L_8841)
.L_8841:
        /*003c*/ 	.word	0x00000000
        /*0040*/ 	.short	0x0000
        /*0042*/ 	.short	0x0000
        /*0044*/ 	.byte	0x00, 0xf0, 0xe1, 0x01


	//----- nvinfo : EIATTR_SPARSE_MMA_MASK
	.align		4
.L_8842:
        /*0048*/ 	.byte	0x03, 0x50
        /*004a*/ 	.short	0x0000


	//----- nvinfo : EIATTR_MAXREG_COUNT
	.align		4
        /*004c*/ 	.byte	0x03, 0x1b
        /*004e*/ 	.short	0x00ff


	//----- nvinfo : EIATTR_EXTERNS
	.align		4
        /*0050*/ 	.byte	0x04, 0x0f
        /*0052*/ 	.short	(.L_8844 - .L_8843)


	//   ....[0]....
	.align		4
.L_8843:
        /*0054*/ 	.word	index@(__assertfail)


	//----- nvinfo : EIATTR_MERCURY_ISA_VERSION
	.align		4
.L_8844:
        /*0058*/ 	.byte	0x03, 0x5f
        /*005a*/ 	.short	0x0101


	//----- nvinfo : EIATTR_COOP_GROUP_MASK_REGIDS
	.align		4
        /*005c*/ 	.byte	0x04, 0x29
        /*005e*/ 	.short	(.L_8846 - .L_8845)


	//   ....[0]....
.L_8845:
        /*0060*/ 	.word	0xffffffff


	//   ....[1]....
        /*0064*/ 	.word	0xffffffff


	//   ....[2]....
        /*0068*/ 	.word	0xffffffff


	//   ....[3]....
        /*006c*/ 	.word	0xffffffff


	//   ....[4]....
        /*0070*/ 	.word	0xffffffff


	//   ....[5]....
        /*0074*/ 	.word	0xffffffff


	//   ....[6]....
        /*0078*/ 	.word	0xffffffff


	//   ....[7]....
        /*007c*/ 	.word	0xffffffff


	//   ....[8]....
        /*0080*/ 	.word	0xffffffff


	//   ....[9]....
        /*0084*/ 	.word	0xffffffff


	//   ....[10]....
        /*0088*/ 	.word	0xffffffff


	//   ....[11]....
        /*008c*/ 	.word	0xffffffff


	//   ....[12]....
        /*0090*/ 	.word	0xffffffff


	//   ....[13]....
        /*0094*/ 	.word	0xffffffff


	//   ....[14]....
        /*0098*/ 	.word	0xffffffff


	//   ....[15]....
        /*009c*/ 	.word	0xffffffff


	//   ....[16]....
        /*00a0*/ 	.word	0xffffffff


	//   ....[17]....
        /*00a4*/ 	.word	0xffffffff


	//   ....[18]....
        /*00a8*/ 	.word	0xffffffff


	//   ....[19]....
        /*00ac*/ 	.word	0xffffffff


	//   ....[20]....
        /*00b0*/ 	.word	0x0500000f


	//   ....[21]....
        /*00b4*/ 	.word	0x0500000f


	//   ....[22]....
        /*00b8*/ 	.word	0x0500000f


	//   ....[23]....
        /*00bc*/ 	.word	0x0500000f


	//   ....[24]....
        /*00c0*/ 	.word	0x0500000f


	//   ....[25]....
        /*00c4*/ 	.word	0x0500000f


	//   ....[26]....
        /*00c8*/ 	.word	0x0500000f


	//   ....[27]....
        /*00cc*/ 	.word	0x0500000f


	//   ....[28]....
        /*00d0*/ 	.word	0x0500000f


	//   ....[29]....
        /*00d4*/ 	.word	0x0500000f


	//   ....[30]....
        /*00d8*/ 	.word	0x0500000f


	//   ....[31]....
        /*00dc*/ 	.word	0x0500000f


	//   ....[32]....
        /*00e0*/ 	.word	0x0500000f


	//   ....[33]....
        /*00e4*/ 	.word	0x0500000f


	//   ....[34]....
        /*00e8*/ 	.word	0x0500000f


	//   ....[35]....
        /*00ec*/ 	.word	0x0500000f


	//   ....[36]....
        /*00f0*/ 	.word	0x0500000f


	//   ....[37]....
        /*00f4*/ 	.word	0x0500000f


	//   ....[38]....
        /*00f8*/ 	.word	0x0500000f


	//   ....[39]....
        /*00fc*/ 	.word	0x0500000f


	//----- nvinfo : EIATTR_COOP_GROUP_INSTR_OFFSETS
	.align		4
.L_8846:
        /*0100*/ 	.byte	0x04, 0x28
        /*0102*/ 	.short	(.L_8848 - .L_8847)


	//   ....[0]....
.L_8847:
        /*0104*/ 	.word	0x00001020


	//   ....[1]....
        /*0108*/ 	.word	0x00001030


	//   ....[2]....
        /*010c*/ 	.word	0x00001060


	//   ....[3]....
        /*0110*/ 	.word	0x00001080


	//   ....[4]....
        /*0114*/ 	.word	0x000010b0


	//   ....[5]....
        /*0118*/ 	.word	0x000010c0


	//   ....[6]....
        /*011c*/ 	.word	0x000010f0


	//   ....[7]....
        /*0120*/ 	.word	0x00001110


	//   ....[8]....
        /*0124*/ 	.word	0x00001140


	//   ....[9]....
        /*0128*/ 	.word	0x00001150


	//   ....[10]....
        /*012c*/ 	.word	0x000013f0


	//   ....[11]....
        /*0130*/ 	.word	0x00001410


	//   ....[12]....
        /*0134*/ 	.word	0x00001430


	//   ....[13]....
        /*0138*/ 	.word	0x00001450


	//   ....[14]....
        /*013c*/ 	.word	0x00001470


	//   ....[15]....
        /*0140*/ 	.word	0x00001490


	//   ....[16]....
        /*0144*/ 	.word	0x000014b0


	//   ....[17]....
        /*0148*/ 	.word	0x000014d0


	//   ....[18]....
        /*014c*/ 	.word	0x000014f0


	//   ....[19]....
        /*0150*/ 	.word	0x00001510


	//   ....[20]....
        /*0154*/ 	.word	0x00001b00


	//   ....[21]....
        /*0158*/ 	.word	0x00001b90


	//   ....[22]....
        /*015c*/ 	.word	0x00001bf0


	//   ....[23]....
        /*0160*/ 	.word	0x00001c50


	//   ....[24]....
        /*0164*/ 	.word	0x00001cb0


	//   ....[25]....
        /*0168*/ 	.word	0x00001d10


	//   ....[26]....
        /*016c*/ 	.word	0x00001dd0


	//   ....[27]....
        /*0170*/ 	.word	0x00001e70


	//   ....[28]....
        /*0174*/ 	.word	0x00001f80


	//   ....[29]....
        /*0178*/ 	.word	0x00002030


	//   ....[30]....
        /*017c*/ 	.word	0x00002090


	//   ....[31]....
        /*0180*/ 	.word	0x00002140


	//   ....[32]....
        /*0184*/ 	.word	0x00002250


	//   ....[33]....
        /*0188*/ 	.word	0x000022c0


	//   ....[34]....
        /*018c*/ 	.word	0x00002350


	//   ....[35]....
        /*0190*/ 	.word	0x000023b0


	//   ....[36]....
        /*0194*/ 	.word	0x00002420


	//   ....[37]....
        /*0198*/ 	.word	0x00002490


	//   ....[38]....
        /*019c*/ 	.word	0x00002500


	//   ....[39]....
        /*01a0*/ 	.word	0x00002580


	//----- nvinfo : EIATTR_VRC_CTA_INIT_COUNT
	.align		4
.L_8848:
        /*01a4*/ 	.byte	0x02, 0x4a
	.zero		1
	.zero		1


	//----- nvinfo : EIATTR_SYSCALL_OFFSETS
	.align		4
        /*01a8*/ 	.byte	0x04, 0x46
        /*01aa*/ 	.short	(.L_8850 - .L_8849)


	//   ....[0]....
.L_8849:
        /*01ac*/ 	.word	0x00000190


	//----- nvinfo : EIATTR_EXIT_INSTR_OFFSETS
	.align		4
.L_8850:
        /*01b0*/ 	.byte	0x04, 0x1c
        /*01b2*/ 	.short	(.L_8852 - .L_8851)


	//   ....[0]....
.L_8851:
        /*01b4*/ 	.word	0x00000250


	//   ....[1]....
        /*01b8*/ 	.word	0x00001aa0


	//----- nvinfo : EIATTR_CRS_STACK_SIZE
	.align		4
.L_8852:
        /*01bc*/ 	.byte	0x04, 0x1e
        /*01be*/ 	.short	(.L_8854 - .L_8853)
.L_8853:
        /*01c0*/ 	.word	0x00000000


	//----- nvinfo : EIATTR_CBANK_PARAM_SIZE
	.align		4
.L_8854:
        /*01c4*/ 	.byte	0x03, 0x19
        /*01c6*/ 	.short	0x0098


	//----- nvinfo : EIATTR_PARAM_CBANK
	.align		4
        /*01c8*/ 	.byte	0x04, 0x0a
        /*01ca*/ 	.short	(.L_8856 - .L_8855)
	.align		4
.L_8855:
        /*01cc*/ 	.word	index@(.nv.constant0._Z15SoftmaxWarpImplI22BroadcastScaleMaskLoadIffbLm4EiE11DirectStoreIffEfLi2ELi2ELi32ELi2ELb0EL9Algorithm0EEvT_T0_ll)
        /*01d0*/ 	.short	0x0380
        /*01d2*/ 	.short	0x0098


	//----- nvinfo : EIATTR_SW_WAR
	.align		4
.L_8856:
        /*01d4*/ 	.byte	0x04, 0x36
        /*01d6*/ 	.short	(.L_8858 - .L_8857)
.L_8857:
        /*01d8*/ 	.word	0x00000008
.L_8858:


//--------------------- .nv.info._Z15SoftmaxWarpImplI22BroadcastScaleMaskLoadIffbLm4EiE11DirectStoreIffEfLi2ELi2ELi16ELi1ELb1EL9Algorithm0EEvT_T0_ll --------------------------
	.section	.nv.info._Z15SoftmaxWarpImplI22BroadcastScaleMaskLoadIffbLm4EiE11DirectStoreIffEfLi2ELi2ELi16ELi1ELb1EL9Algorithm0EEvT_T0_ll,"",@"SHT_CUDA_INFO"
	.sectionflags	@""
	.align	4


	//----- nvinfo : EIATTR_CUDA_API_VERSION
	.align		4
        /*0000*/ 	.byte	0x04, 0x37
        /*0002*/ 	.short	(.L_8860 - .L_8859)
.L_8859:
        /*0004*/ 	.word	0x00000082


	//----- nvinfo : EIATTR_KPARAM_INFO
	.align		4
.L_8860:
        /*0008*/ 	.byte	0x04, 0x17
        /*000a*/ 	.short	(.L_8862 - .L_8861)
.L_8861:
        /*000c*/ 	.word	0x00000000
        /*0010*/ 	.short	0x0003
        /*0012*/ 	.short	0x0090
        /*0014*/ 	.byte	0x00, 0xf0, 0x21, 0x00


	//----- nvinfo : EIATTR_KPARAM_INFO
	.align		4
.L_8862:
        /*0018*/ 	.byte	0x04, 0x17
        /*001a*/ 	.short	(.L_8864 - .L_8863)
.L_8863:
        /*001c*/ 	.word	0x00000000
        /*0020*/ 	.short	0x0002
        /*0022*/ 	.short	0x0088
        /*0024*/ 	.byte	0x00, 0xf0, 0x21, 0x00


	//----- nvinfo : EIATTR_KPARAM_INFO
	.align		4
.L_8864:
        /*0028*/ 	.byte	0x04, 0x17
        /*002a*/ 	.short	(.L_8866 - .L_8865)
.L_8865:
        /*002c*/ 	.word	0x00000000
        /*0030*/ 	.short	0x0001
        /*0032*/ 	.short	0x0078
        /*0034*/ 	.byte	0x00, 0xf0, 0x41, 0x00


	//----- nvinfo : EIATTR_KPARAM_INFO
	.align		4
.L_8866:
        /*0038*/ 	.byte	0x04, 0x17
        /*003a*/ 	.short	(.L_8868 - .L_8867)
.L_8867:
        /*003c*/ 	.word	0x00000000
        /*0040*/ 	.short	0x0000
        /*0042*/ 	.short	0x0000
        /*0044*/ 	.byte	0x00, 0xf0, 0xe1, 0x01


	//----- nvinfo : EIATTR_SPARSE_MMA_MASK
	.align		4
.L_8868:
        /*0048*/ 	.byte	0x03, 0x50
        /*004a*/ 	.short	0x0000


	//----- nvinfo : EIATTR_MAXREG_COUNT
	.align		4
        /*004c*/ 	.byte	0x03, 0x1b
        /*004e*/ 	.short	0x00ff


	//----- nvinfo : EIATTR_EXTERNS
	.align		4
        /*0050*/ 	.byte	0x04, 0x0f
        /*0052*/ 	.short	(.L_8870 - .L_8869)


	//   ....[0]....
	.align		4
.L_8869:
        /*0054*/ 	.word	index@(__assertfail)


	//----- nvinfo : EIATTR_MERCURY_ISA_VERSION
	.align		4
.L_8870:
        /*0058*/ 	.byte	0x03, 0x5f
        /*005a*/ 	.short	0x0101


	//----- nvinfo : EIATTR_COOP_GROUP_MASK_REGIDS
	.align		4
        /*005c*/ 	.byte	0x04, 0x29
        /*005e*/ 	.short	(.L_8872 - .L_8871)


	//   ....[0]....
.L_8871:
        /*0060*/ 	.word	0xffffffff


	//   ....[1]....
        /*0064*/ 	.word	0xffffffff


	//   ....[2]....
        /*0068*/ 	.word	0xffffffff


	//   ....[3]....
        /*006c*/ 	.word	0xffffffff


	//   ....[4]....
        /*0070*/ 	.word	0xffffffff


	//   ....[5]....
        /*0074*/ 	.word	0xffffffff


	//   ....[6]....
        /*0078*/ 	.word	0xffffffff


	//   ....[7]....
        /*007c*/ 	.word	0xffffffff


	//   ....[8]....
        /*0080*/ 	.word	0x0500000f


	//   ....[9]....
        /*0084*/ 	.word	0x0500000f


	//   ....[10]....
        /*0088*/ 	.word	0x0500000f


	//   ....[11]....
        /*008c*/ 	.word	0x0500000f


	//   ....[12]....
        /*0090*/ 	.word	0x0500000f


	//   ....[13]....
        /*0094*/ 	.word	0x0500000f


	//   ....[14]....
        /*0098*/ 	.word	0x0500000f


	//   ....[15]....
        /*009c*/ 	.word	0x0500000f


	//----- nvinfo : EIATTR_COOP_GROUP_INSTR_OFFSETS
	.align		4
.L_8872:
        /*00a0*/ 	.byte	0x04, 0x28
        /*00a2*/ 	.short	(.L_8874 - .L_8873)


	//   ....[0]....
.L_8873:
        /*00a4*/ 	.word	0x00000b40


	//   ....[1]....
        /*00a8*/ 	.word	0x00000b80


	//   ....[2]....
        /*00ac*/ 	.word	0x00000ba0


	//   ....[3]....
        /*00b0*/ 	.word	0x00000bc0


	//   ....[4]....
        /*00b4*/ 	.word	0x00000d20


	//   ....[5]....
        /*00b8*/ 	.word	0x00000d40


	//   ....[6]....
        /*00bc*/ 	.word	0x00000d60


	//   ....[7]....
        /*00c0*/ 	.word	0x00000d80


	//   ....[8]....
        /*00c4*/ 	.word	0x00001130


	//   ....[9]....
        /*00c8*/ 	.word	0x000011c0


	//   ....[10]....
        /*00cc*/ 	.word	0x00001220


	//   ....[11]....
        /*00d0*/ 	.word	0x00001280


	//   ....[12]....
        /*00d4*/ 	.word	0x00001430


	//   ....[13]....
        /*00d8*/ 	.word	0x00001490


	//   ....[14]....
        /*00dc*/ 	.word	0x000014f0


	//   ....[15]....
        /*00e0*/ 	.word	0x00001550


	//----- nvinfo : EIATTR_VRC_CTA_INIT_COUNT
	.align		4
.L_8874:
        /*00e4*/ 	.byte	0x02, 0x4a
	.zero		1
	.zero		1


	//----- nvinfo : EIATTR_SYSCALL_OFFSETS
	.align		4
        /*00e8*/ 	.byte	0x04, 0x46
        /*00ea*/ 	.short	(.L_8876 - .L_8875)


	//   ....[0]....
.L_8875:
        /*00ec*/ 	.word	0x000001b0


	//----- nvinfo : EIATTR_EXIT_INSTR_OFFSETS
	.align		4
.L_8876:
        /*00f0*/ 	.byte	0x04, 0x1c
        /*00f2*/ 	.short	(.L_8878 - .L_8877)


	//   ....[0]....
.L_8877:
        /*00f4*/ 	.word	0x00000260


	//   ....[1]....
        /*00f8*/ 	.word	0x000010d0


	//----- nvinfo : EIATTR_CRS_STACK_SIZE
	.align		4
.L_8878:
        /*00fc*/ 	.byte	0x04, 0x1e
        /*00fe*/ 	.short	(.L_8880 - .L_8879)
.L_8879:
        /*0100*/ 	.word	0x00000000


	//----- nvinfo : EIATTR_CBANK_PARAM_SIZE
	.align		4
.L_8880:
        /*0104*/ 	.byte	0x03, 0x19
        /*0106*/ 	.short	0x0098


	//----- nvinfo : EIATTR_PARAM_CBANK
	.align		4
        /*0108*/ 	.byte	0x04, 0x0a
        /*010a*/ 	.short	(.L_8882 - .L_8881)
	.align		4
.L_8881:
        /*010c*/ 	.word	index@(.nv.constant0._Z15SoftmaxWarpImplI22BroadcastScaleMaskLoadIffbLm4EiE11DirectStoreIffEfLi2ELi2ELi16ELi1ELb1EL9Algorithm0EEvT_T0_ll)
        /*0110*/ 	.short	0x0380
        /*0112*/ 	.short	0x0098


	//----- nvinfo : EIATTR_SW_WAR
	.align		4
.L_8882:
        /*0114*/ 	.byte	0x04, 0x36
        /*0116*/ 	.short	(.L_8884 - .L_8883)
.L_8883:
        /*0118*/ 	.word	0x00000008
.L_8884:


//--------------------- .nv.info._Z15SoftmaxWarpImplI22BroadcastScaleMaskLoadIffbLm4EiE11DirectStoreIffEfLi2ELi2ELi16ELi1ELb0EL9Algorithm0EEvT_T0_ll --------------------------
	.section	.nv.info._Z15SoftmaxWarpImplI22BroadcastScaleMaskLoadIffbLm4EiE11DirectStoreIffEfLi2ELi2ELi16ELi1ELb0EL9Algorithm0EEvT_T0_ll,"",@"SHT_CUDA_INFO"
	.sectionflags	@""
	.align	4


	//----- nvinfo : EIATTR_CUDA_API_VERSION
	.align		4
        /*0000*/ 	.byte	0x04, 0x37
        /*0002*/ 	.short	(.L_8886 - .L_8885)
.L_8885:
        /*0004*/ 	.word	0x00000082


	//----- nvinfo : EIATTR_KPARAM_INFO
	.align		4
.L_8886:
        /*0008*/ 	.byte	0x04, 0x17
        /*000a*/ 	.short	(.L_8888 - .L_8887)
.L_8887:
        /*000c*/ 	.word	0x00000000
        /*0010*/ 	.short	0x0003
        /*0012*/ 	.short	0x0090
        /*0014*/ 	.byte	0x00, 0xf0, 0x21, 0x00


	//----- nvinfo : EIATTR_KPARAM_INFO
	.align		4
.L_8888:
        /*0018*/ 	.byte	0x04, 0x17
        /*001a*/ 	.short	(.L_8890 - .L_8889)
.L_8889:
        /*001c*/ 	.word	0x00000000
        /*0020*/ 	.short	0x0002
        /*0022*/ 	.short	0x0088
        /*0024*/ 	.byte	0x00, 0xf0, 0x21, 0x00


	//----- nvinfo : EIATTR_KPARAM_INFO
	.align		4
.L_8890:
        /*0028*/ 	.byte	0x04, 0x17
        /*002a*/ 	.short	(.L_8892 - .L_8891)
.L_8891:
        /*002c*/ 	.word	0x00000000
        /*0030*/ 	.short	0x0001
        /*0032*/ 	.short	0x0078
        /*0034*/ 	.byte	0x00, 0xf0, 0x41, 0x00


	//----- nvinfo : EIATTR_KPARAM_INFO
	.align		4
.L_8892:
        /*0038*/ 	.byte	0x04, 0x17
        /*003a*/ 	.short	(.L_8894 - .L_8893)
.L_8893:
        /*003c*/ 	.word	0x00000000
        /*0040*/ 	.short	0x0000
        /*0042*/ 	.short	0x0000
        /*0044*/ 	.byte	0x00, 0xf0, 0xe1, 0x01


	//----- nvinfo : EIATTR_SPARSE_MMA_MASK
	.align		4
.L_8894:
        /*0048*/ 	.byte	0x03, 0x50
        /*004a*/ 	.short	0x0000


	//----- nvinfo : EIATTR_MAXREG_COUNT
	.align		4
        /*004c*/ 	.byte	0x03, 0x1b
        /*004e*/ 	.short	0x00ff


	//----- nvinfo : EIATTR_EXTERNS
	.align		4
        /*0050*/ 	.byte	0x04, 0x0f
        /*0052*/ 	.short	(.L_8896 - .L_8895)


	//   ....[0]....
	.align		4
.L_8895:
        /*0054*/ 	.word	index@(__assertfail)


	//----- nvinfo : EIATTR_MERCURY_ISA_VERSION
	.align		4
.L_8896:
        /*0058*/ 	.byte	0x03, 0x5f
        /*005a*/ 	.short	0x0101


	//----- nvinfo : EIATTR_COOP_GROUP_MASK_REGIDS
	.align		4
        /*005c*/ 	.byte	0x04, 0x29
        /*005e*/ 	.short	(.L_8898 - .L_8897)


	//   ....[0]....
.L_8897:
        /*0060*/ 	.word	0xffffffff


	//   ....[1]....
        /*0064*/ 	.word	0xffffffff


	//   ....[2]....
        /*0068*/ 	.word	0xffffffff


	//   ....[3]....
        /*006c*/ 	.word	0xffffffff


	//   ....[4]....
        /*0070*/ 	.word	0xffffffff


	//   ....[5]....
        /*0074*/ 	.word	0xffffffff


	//   ....[6]....
        /*0078*/ 	.word	0xffffffff


	//   ....[7]....
        /*007c*/ 	.word	0xffffffff


	//   ....[8]....
        /*0080*/ 	.word	0x0500000f


	//   ....[9]....
        /*0084*/ 	.word	0x0500000f


	//   ....[10]....
        /*0088*/ 	.word	0x0500000f


	//   ....[11]....
        /*008c*/ 	.word	0x0500000f


	//   ....[12]....
        /*0090*/ 	.word	0x0500000f


	//   ....[13]....
        /*0094*/ 	.word	0x0500000f


	//   ....[14]....
        /*0098*/ 	.word	0x0500000f


	//   ....[15]....
        /*009c*/ 	.word	0x0500000f


	//----- nvinfo : EIATTR_COOP_GROUP_INSTR_OFFSETS
	.align		4
.L_8898:
        /*00a0*/ 	.byte	0x04, 0x28
        /*00a2*/ 	.short	(.L_8900 - .L_8899)


	//   ....[0]....
.L_8899:
        /*00a4*/ 	.word	0x00000aa0


	//   ....[1]....
        /*00a8*/ 	.word	0x00000ae0


	//   ....[2]....
        /*00ac*/ 	.word	0x00000b00


	//   ....[3]....
        /*00b0*/ 	.word	0x00000b20


	//   ....[4]....
        /*00b4*/ 	.word	0x00000c80


	//   ....[5]....
        /*00b8*/ 	.word	0x00000ca0


	//   ....[6]....
        /*00bc*/ 	.word	0x00000cc0


	//   ....[7]....
        /*00c0*/ 	.word	0x00000ce0


	//   ....[8]....
        /*00c4*/ 	.word	0x00001060


	//   ....[9]....
        /*00c8*/ 	.word	0x000010f0


	//   ....[10]....
        /*00cc*/ 	.word	0x00001150


	//   ....[11]....
        /*00d0*/ 	.word	0x000011b0


	//   ....[12]....
        /*00d4*/ 	.word	0x00001360


	//   ....[13]....
        /*00d8*/ 	.word	0x000013c0


	//   ....[14]....
        /*00dc*/ 	.word	0x00001420


	//   ....[15]....
        /*00e0*/ 	.word	0x00001480


	//----- nvinfo : EIATTR_VRC_CTA_INIT_COUNT
	.align		4
.L_8900:
        /*00e4*/ 	.byte	0x02, 0x4a
	.zero		1
	.zero		1


	//----- nvinfo : EIATTR_SYSCALL_OFFSETS
	.align		4
        /*00e8*/ 	.byte	0x04, 0x46
        /*00ea*/ 	.short	(.L_8902 - .L_8901)


	//   ....[0]....
.L_8901:
        /*00ec*/ 	.word	0x00000190


	//----- nvinfo : EIATTR_EXIT_INSTR_OFFSETS
	.align		4
.L_8902:
        /*00f0*/ 	.byte	0x04, 0x1c
        /*00f2*/ 	.short	(.L_8904 - .L_8903)


	//   ....[0]....
.L_8903:
        /*00f4*/ 	.word	0x00000240


	//   ....[1]....
        /*00f8*/ 	.word	0x00001000


	//----- nvinfo : EIATTR_CRS_STACK_SIZE
	.align		4
.L_8904:
        /*00fc*/ 	.byte	0x04, 0x1e
        /*00fe*/ 	.short	(.L_8906 - .L_8905)
.L_8905:
        /*0100*/ 	.word	0x00000000


	//----- nvinfo : EIATTR_CBANK_PARAM_SIZE
	.align		4
.L_8906:
        /*0104*/ 	.byte	0x03, 0x19
        /*0106*/ 	.short	0x0098


	//----- nvinfo : EIATTR_PARAM_CBANK
	.align		4
        /*0108*/ 	.byte	0x04, 0x0a
        /*010a*/ 	.short	(.L_8908 - .L_8907)
	.align		4
.L_8907:
        /*010c*/ 	.word	index@(.nv.constant0._Z15SoftmaxWarpImplI22BroadcastScaleMaskLoadIffbLm4EiE11DirectStoreIffEfLi2ELi2ELi16ELi1ELb0EL9Algorithm0EEvT_T0_ll)
        /*0110*/ 	.short	0x0380
        /*0112*/ 	.short	0x0098


	//----- nvinfo : EIATTR_SW_WAR
	.align		4
.L_8908:
        /*0114*/ 	.byte	0x04, 0x36
        /*0116*/ 	.short	(.L_8910 - .L_8909)
.L_8909:
        /*0118*/ 	.word	0x00000008
.L_8910:


//--------------------- .nv.info._Z15SoftmaxWarpImplI22BroadcastScaleMaskLoadIffbLm4EiE11DirectStoreIffEfLi2ELi2ELi16ELi2ELb1EL9Algorithm0EEvT_T0_ll --------------------------
	.section	.nv.info._Z15SoftmaxWarpImplI22BroadcastScaleMaskLoadIffbLm4EiE11DirectStoreIffEfLi2ELi2ELi16ELi2ELb1EL9Algorithm0EEvT_T0_ll,"",@"SHT_CUDA_INFO"
	.sectionflags	@""
	.align	4


	//----- nvinfo : EIATTR_CUDA_API_VERSION
	.align		4
        /*0000*/ 	.byte	0x04, 0x37
        /*0002*/ 	.short	(.L_8912 - .L_8911)
.L_8911:
        /*0004*/ 	.word	0x00000082


	//----- nvinfo : EIATTR_KPARAM_INFO
	.align		4
.L_8912:
        /*0008*/ 	.byte	0x04, 0x17
        /*000a*/ 	.short	(.L_8914 - .L_8913)
.L_8913:
        /*000c*/ 	.word	0x00000000
        /*0010*/ 	.short	0x0003
        /*0012*/ 	.short	0x0090
        /*0014*/ 	.byte	0x00, 0xf0, 0x21, 0x00


	//----- nvinfo : EIATTR_KPARAM_INFO
	.align		4
.L_8914:
        /*0018*/ 	.byte	0x04, 0x17
        /*001a*/ 	.short	(.L_8916 - .L_8915)
.L_8915:
        /*001c*/ 	.word	0x00000000
        /*0020*/ 	.short	0x0002
        /*0022*/ 	.short	0x0088
        /*0024*/ 	.byte	0x00, 0xf0, 0x21, 0x00


	//----- nvinfo : EIATTR_KPARAM_INFO
	.align		4
.L_8916:
        /*0028*/ 	.byte	0x04, 0x17
        /*002a*/ 	.short	(.L_8918 - .L_8917)
.L_8917:
        /*002c*/ 	.word	0x00000000
        /*0030*/ 	.short	0x0001
        /*0032*/ 	.short	0x0078
        /*0034*/ 	.byte	0x00, 0xf0, 0x41, 0x00


	//----- nvinfo : EIATTR_KPARAM_INFO
	.align		4
.L_8918:
        /*0038*/ 	.byte	0x04, 0x17
        /*003a*/ 	.short	(.L_8920 - .L_8919)
.L_8919:
        /*003c*/ 	.word	0x00000000
        /*0040*/ 	.short	0x0000
        /*0042*/ 	.short	0x0000
        /*0044*/ 	.byte	0x00, 0xf0, 0xe1, 0x01


	//----- nvinfo : EIATTR_SPARSE_MMA_MASK
	.align		4
.L_8920:
        /*0048*/ 	.byte	0x03, 0x50
        /*004a*/ 	.short	0x0000


	//----- nvinfo : EIATTR_MAXREG_COUNT
	.align		4
        /*004c*/ 	.byte	0x03, 0x1b
        /*004e*/ 	.short	0x00ff


	//----- nvinfo : EIATTR_EXTERNS
	.align		4
        /*0050*/ 	.byte	0x04, 0x0f
        /*0052*/ 	.short	(.L_8922 - .L_8921)


	//   ....[0]....
	.align		4
.L_8921:
        /*0054*/ 	.word	index@(__assertfail)


	//----- nvinfo : EIATTR_MERCURY_ISA_VERSION
	.align		4
.L_8922:
        /*0058*/ 	.byte	0x03, 0x5f
        /*005a*/ 	.short	0x0101


	//----- nvinfo : EIATTR_COOP_GROUP_MASK_REGIDS
	.align		4
        /*005c*/ 	.byte	0x04, 0x29
        /*005e*/ 	.short	(.L_8924 - .L_8923)


	//   ....[0]....
.L_8923:
        /*0060*/ 	.word	0xffffffff


	//   ....[1]....
        /*0064*/ 	.word	0xffffffff


	//   ....[2]....
        /*0068*/ 	.word	0xffffffff


	//   ....[3]....
        /*006c*/ 	.word	0xffffffff


	//   ....[4]....
        /*0070*/ 	.word	0xffffffff


	//   ....[5]....
        /*0074*/ 	.word	0xffffffff


	//   ....[6]....
        /*0078*/ 	.word	0xffffffff


	//   ....[7]....
        /*007c*/ 	.word	0xffffffff


	//   ....[8]....
        /*0080*/ 	.word	0xffffffff


	//   ....[9]....
        /*0084*/ 	.word	0xffffffff


	//   ....[10]....
        /*0088*/ 	.word	0xffffffff


	//   ....[11]....
        /*008c*/ 	.word	0xffffffff


	//   ....[12]....
        /*0090*/ 	.word	0xffffffff


	//   ....[13]....
        /*0094*/ 	.word	0xffffffff


	//   ....[14]....
        /*0098*/ 	.word	0xffffffff


	//   ....[15]....
        /*009c*/ 	.word	0xffffffff


	//   ....[16]....
        /*00a0*/ 	.word	0x0500000f


	//   ....[17]....
        /*00a4*/ 	.word	0x0500000f


	//   ....[18]....
        /*00a8*/ 	.word	0x0500000f


	//   ....[19]....
        /*00ac*/ 	.word	0x0500000f


	//   ....[20]....
        /*00b0*/ 	.word	0x0500000f


	//   ....[21]....
        /*00b4*/ 	.word	0x0500000f


	//   ....[22]....
        /*00b8*/ 	.word	0x0500000f


	//   ....[23]....
        /*00bc*/ 	.word	0x0500000f


	//   ....[24]....
        /*00c0*/ 	.word	0x0500000f


	//   ....[25]....
        /*00c4*/ 	.word	0x0500000f


	//   ....[26]....
        /*00c8*/ 	.word	0x0500000f


	//   ....[27]....
        /*00cc*/ 	.word	0x0500000f


	//   ....[28]....
        /*00d0*/ 	.word	0x0500000f


	//   ....[29]....
        /*00d4*/ 	.word	0x0500000f


	//   ....[30]....
        /*00d8*/ 	.word	0x0500000f


	//   ....[31]....
        /*00dc*/ 	.word	0x0500000f


	//----- nvinfo : EIATTR_COOP_GROUP_INSTR_OFFSETS
	.align		4
.L_8924:
        /*00e0*/ 	.byte	0x04, 0x28
        /*00e2*/ 	.short	(.L_8926 - .L_8925)


	//   ....[0]....
.L_8925:
        /*00e4*/ 	.word	0x00001360


	//   ....[1]....
        /*00e8*/ 	.word	0x00001390


	//   ....[2]....
        /*00ec*/ 	.word	0x000013c0


	//   ....[3]....
        /*00f0*/ 	.word	0x000013d0


	//   ....[4]....
        /*00f4*/ 	.word	0x00001400


	//   ....[5]....
        /*00f8*/ 	.word	0x00001410


	//   ....[6]....
        /*00fc*/ 	.word	0x00001440


	//   ....[7]....
        /*0100*/ 	.word	0x00001450


	//   ....[8]....
        /*0104*/ 	.word	0x000016d0


	//   ....[9]....
        /*0108*/ 	.word	0x00001710


	//   ....[10]....
        /*010c*/ 	.word	0x00001730


	//   ....[11]....
        /*0110*/ 	.word	0x00001750


	//   ....[12]....
        /*0114*/ 	.word	0x00001770


	//   ....[13]....
        /*0118*/ 	.word	0x00001790


	//   ....[14]....
        /*011c*/ 	.word	0x000017b0


	//   ....[15]....
        /*0120*/ 	.word	0x000017d0


	//   ....[16]....
        /*0124*/ 	.word	0x00001e40


	//   ....[17]....
        /*0128*/ 	.word	0x00001ec0


	//   ....[18]....
        /*012c*/ 	.word	0x00001f20


	//   ....[19]....
        /*0130*/ 	.word	0x00001f80


	//   ....[20]....
        /*0134*/ 	.word	0x00001fe0


	//   ....[21]....
        /*0138*/ 	.word	0x000020c0


	//   ....[22]....
        /*013c*/ 	.word	0x00002130


	//   ....[23]....
        /*0140*/ 	.word	0x000021a0


	//   ....[24]....
        /*0144*/ 	.word	0x00002400


	//   ....[25]....
        /*0148*/ 	.word	0x00002470


	//   ....[26]....
        /*014c*/ 	.word	0x000024e0


	//   ....[27]....
        /*0150*/ 	.word	0x00002570


	//   ....[28]....
        /*0154*/ 	.word	0x000025d0


	//   ....[29]....
        /*0158*/ 	.word	0x00002650


	//   ....[30]....
        /*015c*/ 	.word	0x000026c0


	//   ....[31]....
        /*0160*/ 	.word	0x00002730


	//----- nvinfo : EIATTR_VRC_CTA_INIT_COUNT
	.align		4
.L_8926:
        /*0164*/ 	.byte	0x02, 0x4a
	.zero		1
	.zero		1


	//----- nvinfo : EIATTR_SYSCALL_OFFSETS
	.align		4
        /*0168*/ 	.byte	0x04, 0x46
        /*016a*/ 	.short	(.L_8928 - .L_8927)


	//   ....[0]....
.L_8927:
        /*016c*/ 	.word	0x000001b0


	//----- nvinfo : EIATTR_EXIT_INSTR_OFFSETS
	.align		4
.L_8928:
        /*0170*/ 	.byte	0x04, 0x1c
        /*0172*/ 	.short	(.L_8930 - .L_8929)


	//   ....[0]....
.L_8929:
        /*0174*/ 	.word	0x00000270


	//   ....[1]....
        /*0178*/ 	.word	0x00001de0


	//----- nvinfo : EIATTR_CRS_STACK_SIZE
	.align		4
.L_8930:
        /*017c*/ 	.byte	0x04, 0x1e
        /*017e*/ 	.short	(.L_8932 - .L_8931)
.L_8931:
        /*0180*/ 	.word	0x00000000


	//----- nvinfo : EIATTR_CBANK_PARAM_SIZE
	.align		4
.L_8932:
        /*0184*/ 	.byte	0x03, 0x19
        /*0186*/ 	.short	0x0098


	//----- nvinfo : EIATTR_PARAM_CBANK
	.align		4
        /*0188*/ 	.byte	0x04, 0x0a
        /*018a*/ 	.short	(.L_8934 - .L_8933)
	.align		4
.L_8933:
        /*018c*/ 	.word	index@(.nv.constant0._Z15SoftmaxWarpImplI22BroadcastScaleMaskLoadIffbLm4EiE11DirectStoreIffEfLi2ELi2ELi16ELi2ELb1EL9Algorithm0EEvT_T0_ll)
        /*0190*/ 	.short	0x0380
        /*0192*/ 	.short	0x0098


	//----- nvinfo : EIATTR_SW_WAR
	.align		4
.L_8934:
        /*0194*/ 	.byte	0x04, 0x36
        /*0196*/ 	.short	(.L_8936 - .L_8935)
.L_8935:
        /*0198*/ 	.word	0x00000008
.L_8936:


//--------------------- .nv.info._Z15SoftmaxWarpImplI22BroadcastScaleMaskLoadIffbLm4EiE11DirectStoreIffEfLi2ELi2ELi16ELi2ELb0EL9Algorithm0EEvT_T0_ll --------------------------
	.section	.nv.info._Z15SoftmaxWarpImplI22BroadcastScaleMaskLoadIffbLm4EiE11DirectStoreIffEfLi2ELi2ELi16ELi2ELb0EL9Algorithm0EEvT_T0_ll,"",@"SHT_CUDA_INFO"
	.sectionflags	@""
	.align	4


	//----- nvinfo : EIATTR_CUDA_API_VERSION
	.align		4
        /*0000*/ 	.byte	0x04, 0x37
        /*0002*/ 	.short	(.L_8938 - .L_8937)
.L_8937:
        /*0004*/ 	.word	0x00000082


	//----- nvinfo : EIATTR_KPARAM_INFO
	.align		4
.L_8938:
        /*0008*/ 	.byte	0x04, 0x17
        /*000a*/ 	.short	(.L_8940 - .L_8939)
.L_8939:
        /*000c*/ 	.word	0x00000000
        /*0010*/ 	.short	0x0003
        /*0012*/ 	.short	0x0090
        /*0014*/ 	.byte	0x00, 0xf0, 0x21, 0x00


	//----- nvinfo : EIATTR_KPARAM_INFO
	.align		4
.L_8940:
        /*0018*/ 	.byte	0x04, 0x17
        /*001a*/ 	.short	(.L_8942 - .L_8941)
.L_8941:
        /*001c*/ 	.word	0x00000000
        /*0020*/ 	.short	0x0002
        /*0022*/ 	.short	0x0088
        /*0024*/ 	.byte	0x00, 0xf0, 0x21, 0x00


	//----- nvinfo : EIATTR_KPARAM_INFO
	.align		4
.L_8942:
        /*0028*/ 	.byte	0x04, 0x17
        /*002a*/ 	.short	(.L_8944 - .L_8943)
.L_8943:
        /*002c*/ 	.word	0x00000000
        /*0030*/ 	.short	0x0001
        /*0032*/ 	.short	0x0078
        /*0034*/ 	.byte	0x00, 0xf0, 0x41, 0x00


	//----- nvinfo : EIATTR_KPARAM_INFO
	.align		4
.L_8944:
        /*0038*/ 	.byte	0x04, 0x17
        /*003a*/ 	.short	(.L_8946 - .L_8945)
.L_8945:
        /*003c*/ 	.word	0x00000000
        /*0040*/ 	.short	0x0000
        /*0042*/ 	.short	0x0000
        /*0044*/ 	.byte	0x00, 0xf0, 0xe1, 0x01


	//----- nvinfo : EIATTR_SPARSE_MMA_MASK
	.align		4
.L_8946:
        /*0048*/ 	.byte	0x03, 0x50
        /*004a*/ 	.short	0x0000


	//----- nvinfo : EIATTR_MAXREG_COUNT
	.align		4
        /*004c*/ 	.byte	0x03, 0x1b
        /*004e*/ 	.short	0x00ff


	//----- nvinfo : EIATTR_EXTERNS
	.align		4
        /*0050*/ 	.byte	0x04, 0x0f
        /*0052*/ 	.short	(.L_8948 - .L_8947)


	//   ....[0]....
	.align		4
.L_8947:
        /*0054*/ 	.word	index@(__assertfail)


	//----- nvinfo : EIATTR_MERCURY_ISA_VERSION
	.align		4
.L_8948:
        /*0058*/ 	.byte	0x03, 0x5f
        /*005a*/ 	.short	0x0101


	//----- nvinfo : EIATTR_COOP_GROUP_MASK_REGIDS
	.align		4
        /*005c*/ 	.byte	0x04, 0x29
        /*005e*/ 	.short	(.L_8950 - .L_8949)


	//   ....[0]....
.L_8949:
        /*0060*/ 	.word	0xffffffff


	//   ....[1]....
        /*0064*/ 	.word	0xffffffff


	//   ....[2]....
        /*0068*/ 	.word	0xffffffff


	//   ....[3]....
        /*006c*/ 	.word	0xffffffff


	//   ....[4]....
        /*0070*/ 	.word	0xffffffff


	//   ....[5]....
        /*0074*/ 	.word	0xffffffff


	//   ....[6]....
        /*0078*/ 	.word	0xffffffff


	//   ....[7]....
        /*007c*/ 	.word	0xffffffff


	//   ....[8]....
        /*0080*/ 	.word	0xffffffff


	//   ....[9]....
        /*0084*/ 	.word	0xffffffff


	//   ....[10]....
        /*0088*/ 	.word	0xffffffff


	//   ....[11]....
        /*008c*/ 	.word	0xffffffff


	//   ....[12]....
        /*0090*/ 	.word	0xffffffff


	//   ....[13]....
        /*0094*/ 	.word	0xffffffff


	//   ....[14]....
        /*0098*/ 	.word	0xffffffff


	//   ....[15]....
        /*009c*/ 	.word	0xffffffff


	//   ....[16]....
        /*00a0*/ 	.word	0x0500000f


	//   ....[17]....
        /*00a4*/ 	.word	0x0500000f


	//   ....[18]....
        /*00a8*/ 	.word	0x0500000f


	//   ....[19]....
        /*00ac*/ 	.word	0x0500000f


	//   ....[20]....
        /*00b0*/ 	.word	0x0500000f


	//   ....[21]....
        /*00b4*/ 	.word	0x0500000f


	//   ....[22]....
        /*00b8*/ 	.word	0x0500000f


	//   ....[23]....
        /*00bc*/ 	.word	0x0500000f


	//   ....[24]....
        /*00c0*/ 	.word	0x0500000f


	//   ....[25]....
        /*00c4*/ 	.word	0x0500000f


	//   ....[26]....
        /*00c8*/ 	.word	0x0500000f


	//   ....[27]....
        /*00cc*/ 	.word	0x0500000f


	//   ....[28]....
        /*00d0*/ 	.word	0x0500000f


	//   ....[29]....
        /*00d4*/ 	.word	0x0500000f


	//   ....[30]....
        /*00d8*/ 	.word	0x0500000f


	//   ....[31]....
        /*00dc*/ 	.word	0x0500000f


	//----- nvinfo : EIATTR_COOP_GROUP_INSTR_OFFSETS
	.align		4
.L_8950:
        /*00e0*/ 	.byte	0x04, 0x28
        /*00e2*/ 	.short	(.L_8952 - .L_8951)


	//   ....[0]....
.L_8951:
        /*00e4*/ 	.word	0x00001020


	//   ....[1]....
        /*00e8*/ 	.word	0x00001030


	//   ....[2]....
        /*00ec*/ 	.word	0x00001070


	//   ....[3]....
        /*00f0*/ 	.word	0x00001090


	//   ....[4]....
        /*00f4*/ 	.word	0x000010c0


	//   ....[5]....
        /*00f8*/ 	.word	0x000010d0


	//   ....[6]....
        /*00fc*/ 	.word	0x00001100


	//   ....[7]....
        /*0100*/ 	.word	0x00001110


	//   ....[8]....
        /*0104*/ 	.word	0x00001390


	//   ....[9]....
        /*0108*/ 	.word	0x000013d0


	//   ....[10]....
        /*010c*/ 	.word	0x000013f0


	//   ....[11]....
        /*0110*/ 	.word	0x00001410


	//   ....[12]....
        /*0114*/ 	.word	0x00001430


	//   ....[13]....
        /*0118*/ 	.word	0x00001450


	//   ....[14]....
        /*011c*/ 	.word	0x00001470


	//   ....[15]....
        /*0120*/ 	.word	0x00001490


	//   ....[16]....
        /*0124*/ 	.word	0x00001a90


	//   ....[17]....
        /*0128*/ 	.word	0x00001b30


	//   ....[18]....
        /*012c*/ 	.word	0x00001b90


	//   ....[19]....
        /*0130*/ 	.word	0x00001bf0


	//   ....[20]....
        /*0134*/ 	.word	0x00001c50


	//   ....[21]....
        /*0138*/ 	.word	0x00001d30


	//   ....[22]....
        /*013c*/ 	.word	0x00001e20


	//   ....[23]....
        /*0140*/ 	.word	0x00001ee0


	//   ....[24]....
        /*0144*/ 	.word	0x00001f50


	//   ....[25]....
        /*0148*/ 	.word	0x000020a0


	//   ....[26]....
        /*014c*/ 	.word	0x00002120


	//   ....[27]....
        /*0150*/ 	.word	0x000021b0


	//   ....[28]....
        /*0154*/ 	.word	0x00002210


	//   ....[29]....
        /*0158*/ 	.word	0x00002290


	//   ....[30]....
        /*015c*/ 	.word	0x00002300


	//   ....[31]....
        /*0160*/ 	.word	0x00002370


	//----- nvinfo : EIATTR_VRC_CTA_INIT_COUNT
	.align		4
.L_8952:
        /*0164*/ 	.byte	0x02, 0x4a
	.zero		1
	.zero		1


	//----- nvinfo : EIATTR_SYSCALL_OFFSETS
	.align		4
        /*0168*/ 	.byte	0x04, 0x46
        /*016a*/ 	.short	(.L_8954 - .L_8953)


	//   ....[0]....
.L_8953:
        /*016c*/ 	.word	0x00000190


	//----- nvinfo : EIATTR_EXIT_INSTR_OFFSETS
	.align		4
.L_8954:
        /*0170*/ 	.byte	0x04, 0x1c
        /*0172*/ 	.short	(.L_8956 - .L_8955)


	//   ....[0]....
.L_8955:
        /*0174*/ 	.word	0x00000250


	//   ....[1]....
        /*0178*/ 	.word	0x00001a20


	//----- nvinfo : EIATTR_CRS_STACK_SIZE
	.align		4
.L_8956:
        /*017c*/ 	.byte	0x04, 0x1e
        /*017e*/ 	.short	(.L_8958 - .L_8957)
.L_8957:
        /*0180*/ 	.word	0x00000000


	//----- nvinfo : EIATTR_CBANK_PARAM_SIZE
	.align		4
.L_8958:
        /*0184*/ 	.byte	0x03, 0x19
        /*0186*/ 	.short	0x0098


	//----- nvinfo : EIATTR_PARAM_CBANK
	.align		4
        /*0188*/ 	.byte	0x04, 0x0a
        /*018a*/ 	.short	(.L_8960 - .L_8959)
	.align		4
.L_8959:
        /*018c*/ 	.word	index@(.nv.constant0._Z15SoftmaxWarpImplI22BroadcastScaleMaskLoadIffbLm4EiE11DirectStoreIffEfLi2ELi2ELi16ELi2ELb0EL9Algorithm0EEvT_T0_ll)
        /*0190*/ 	.short	0x0380
        /*0192*/ 	.short	0x0098


	//----- nvinfo : EIATTR_SW_WAR
	.align		4
.L_8960:
        /*0194*/ 	.byte	0x04, 0x36
        /*0196*/ 	.short	(.L_8962 - .L_8961)
.L_8961:
        /*0198*/ 	.word	0x00000008
.L_8962:


//--------------------- .nv.info._Z15SoftmaxWarpImplI22BroadcastScaleMaskLoadIffbLm4EiE11DirectStoreIffEfLi2ELi2ELi8ELi1ELb1EL9Algorithm0EEvT_T0_ll --------------------------
	.section	.nv.info._Z15SoftmaxWarpImplI22BroadcastScaleMaskLoadIffbLm4EiE11DirectStoreIffEfLi2ELi2ELi8ELi1ELb1EL9Algorithm0EEvT_T0_ll,"",@"SHT_CUDA_INFO"
	.sectionflags	@""
	.align	4


	//----- nvinfo : EIATTR_CUDA_API_VERSION
	.align		4
        /*0000*/ 	.byte	0x04, 0x37
        /*0002*/ 	.short	(.L_8964 - .L_8963)
.L_8963:
        /*0004*/ 	.word	0x00000082


	//----- nvinfo : EIATTR_KPARAM_INFO
	.align		4
.L_8964:
        /*0008*/ 	.byte	0x04, 0x17
        /*000a*/ 	.short	(.L_8966 - .L_8965)
.L_8965:
        /*000c*/ 	.word	0x00000000
        /*0010*/ 	.short	0x0003
        /*0012*/ 	.short	0x0090
        /*0014*/ 	.byte	0x00, 0xf0, 0x21, 0x00


	//----- nvinfo : EIATTR_KPARAM_INFO
	.align		4
.L_8966:
        /*0018*/ 	.byte	0x04, 0x17
        /*001a*/ 	.short	(.L_8968 - .L_8967)
.L_8967:
        /*001c*/ 	.word	0x00000000
        /*0020*/ 	.short	0x0002
        /*0022*/ 	.short	0x0088
        /*0024*/ 	.byte	0x00, 0xf0, 0x21, 0x00


	//----- nvinfo : EIATTR_KPARAM_INFO
	.align		4
.L_8968:
        /*0028*/ 	.byte	0x04, 0x17
        /*002a*/ 	.short	(.L_8970 - .L_8969)
.L_8969:
        /*002c*/ 	.word	0x00000000
        /*0030*/ 	.short	0x0001
        /*0032*/ 	.short	0x0078
        /*0034*/ 	.byte	0x00, 0xf0, 0x41, 0x00


	//----- nvinfo : EIATTR_KPARAM_INFO
	.align		4
.L_8970:
        /*0038*/ 	.byte	0x04, 0x17
        /*003a*/ 	.short	(.L_8972 - .L_8971)
.L_8971:
        /*003c*/ 	.word	0x00000000
        /*0040*/ 	.short	0x0000
        /*0042*/ 	.short	0x0000
        /*0044*/ 	.byte	0x00, 0xf0, 0xe1, 0x01


	//----- nvinfo : EIATTR_SPARSE_MMA_MASK
	.align		4
.L_8972:
        /*0048*/ 	.byte	0x03, 0x50
        /*004a*/ 	.short	0x0000


	//----- nvinfo : EIATTR_MAXREG_COUNT
	.align		4
        /*004c*/ 	.byte	0x03, 0x1b
        /*004e*/ 	.short	0x00ff


	//----- nvinfo : EIATTR_EXTERNS
	.align		4
        /*0050*/ 	.byte	0x04, 0x0f
        /*0052*/ 	.short	(.L_8974 - .L_8973)


	//   ....[0]....
	.align		4
.L_8973:
        /*0054*/ 	.word	index@(__assertfail)


	//----- nvinfo : EIATTR_MERCURY_ISA_VERSION
	.align		4
.L_8974:
        /*0058*/ 	.byte	0x03, 0x5f
        /*005a*/ 	.short	0x0101


	//----- nvinfo : EIATTR_COOP_GROUP_MASK_REGIDS
	.align		4
        /*005c*/ 	.byte	0x04, 0x29
        /*005e*/ 	.short	(.L_8976 - .L_8975)


	//   ....[0]....
.L_8975:
        /*0060*/ 	.word	0xffffffff


	//   ....[1]....
        /*0064*/ 	.word	0xffffffff


	//   ....[2]....
        /*0068*/ 	.word	0xffffffff


	//   ....[3]....
        /*006c*/ 	.word	0xffffffff


	//   ....[4]....
        /*0070*/ 	.word	0xffffffff


	//   ....[5]....
        /*0074*/ 	.word	0xffffffff


	//   ....[6]....
        /*0078*/ 	.word	0x0500000f


	//   ....[7]....
        /*007c*/ 	.word	0x0500000f


	//   ....[8]....
        /*0080*/ 	.word	0x0500000f


	//   ....[9]....
        /*0084*/ 	.word	0x0500000f


	//   ....[10]....
        /*0088*/ 	.word	0x0500000f


	//   ....[11]....
        /*008c*/ 	.word	0x0500000f


	//----- nvinfo : EIATTR_COOP_GROUP_INSTR_OFFSETS
	.align		4
.L_8976:
        /*0090*/ 	.byte	0x04, 0x28
        /*0092*/ 	.short	(.L_8978 - .L_8977)


	//   ....[0]....
.L_8977:
        /*0094*/ 	.word	0x00000b30


	//   ....[1]....
        /*0098*/ 	.word	0x00000b70


	//   ....[2]....
        /*009c*/ 	.word	0x00000b90


	//   ....[3]....
        /*00a0*/ 	.word	0x00000cf0


	//   ....[4]....
        /*00a4*/ 	.word	0x00000d10


	//   ....[5]....
        /*00a8*/ 	.word	0x00000d30


	//   ....[6]....
        /*00ac*/ 	.word	0x000010e0


	//   ....[7]....
        /*00b0*/ 	.word	0x00001170


	//   ....[8]....
        /*00b4*/ 	.word	0x000011d0


	//   ....[9]....
        /*00b8*/ 	.word	0x00001380


	//   ....[10]....
        /*00bc*/ 	.word	0x000013e0


	//   ....[11]....
        /*00c0*/ 	.word	0x00001440


	//----- nvinfo : EIATTR_VRC_CTA_INIT_COUNT
	.align		4
.L_8978:
        /*00c4*/ 	.byte	0x02, 0x4a
	.zero		1
	.zero		1


	//----- nvinfo : EIATTR_SYSCALL_OFFSETS
	.align		4
        /*00c8*/ 	.byte	0x04, 0x46
        /*00ca*/ 	.short	(.L_8980 - .L_8979)


	//   ....[0]....
.L_8979:
        /*00cc*/ 	.word	0x000001b0


	//----- nvinfo : EIATTR_EXIT_INSTR_OFFSETS
	.align		4
.L_8980:
        /*00d0*/ 	.byte	0x04, 0x1c
        /*00d2*/ 	.short	(.L_8982 - .L_8981)


	//   ....[0]....
.L_8981:
        /*00d4*/ 	.word	0x00000260


	//   ....[1]....
        /*00d8*/ 	.word	0x00001080


	//----- nvinfo : EIATTR_CRS_STACK_SIZE
	.align		4
.L_8982:
        /*00dc*/ 	.byte	0x04, 0x1e
        /*00de*/ 	.short	(.L_8984 - .L_8983)
.L_8983:
        /*00e0*/ 	.word	0x00000000


	//----- nvinfo : EIATTR_CBANK_PARAM_SIZE
	.align		4
.L_8984:
        /*00e4*/ 	.byte	0x03, 0x19
        /*00e6*/ 	.short	0x0098


	//----- nvinfo : EIATTR_PARAM_CBANK
	.align		4
        /*00e8*/ 	.byte	0x04, 0x0a
        /*00ea*/ 	.short	(.L_8986 - .L_8985)
	.align		4
.L_8985:
        /*00ec*/ 	.word	index@(.nv.constant0._Z15SoftmaxWarpImplI22BroadcastScaleMaskLoadIffbLm4EiE11DirectStoreIffEfLi2ELi2ELi8ELi1ELb1EL9Algorithm0EEvT_T0_ll)
        /*00f0*/ 	.short	0x0380
        /*00f2*/ 	.short	0x0098


	//----- nvinfo : EIATTR_SW_WAR
	.align		4
.L_8986:
        /*00f4*/ 	.byte	0x04, 0x36
        /*00f6*/ 	.short	(.L_8988 - .L_8987)
.L_8987:
        /*00f8*/ 	.word	0x00000008
.L_8988:


//--------------------- .nv.info._Z15SoftmaxWarpImplI22BroadcastScaleMaskLoadIffbLm4EiE11DirectStoreIffEfLi2ELi2ELi8ELi1ELb0EL9Algorithm0EEvT_T0_ll --------------------------
	.section	.nv.info._Z15SoftmaxWarpImplI22BroadcastScaleMaskLoadIffbLm4EiE11DirectStoreIffEfLi2ELi2ELi8ELi1ELb0EL9Algorithm0EEvT_T0_ll,"",@"SHT_CUDA_INFO"
	.sectionflags	@""
	.align	4


	//----- nvinfo : EIATTR_CUDA_API_VERSION
	.align		4
        /*0000*/ 	.byte	0x04, 0x37
        /*0002*/ 	.short	(.L_8990 - .L_8989)
.L_8989:
        /*0004*/ 	.word	0x00000082


	//----- nvinfo : EIATTR_KPARAM_INFO
	.align		4
.L_8990:
        /*0008*/ 	.byte	0x04, 0x17
        /*000a*/ 	.short	(.L_8992 - .L_8991)
.L_8991:
        /*000c*/ 	.word	0x00000000
        /*0010*/ 	.short	0x0003
        /*0012*/ 	.short	0x0090
        /*0014*/ 	.byte	0x00, 0xf0, 0x21, 0x00


	//----- nvinfo : EIATTR_KPARAM_INFO
	.align		4
.L_8992:
        /*0018*/ 	.byte	0x04, 0x17
        /*001a*/ 	.short	(.L_8994 - .L_8993)
.L_8993:
        /*001c*/ 	.word	0x00000000
        /*0020*/ 	.short	0x0002
        /*0022*/ 	.short	0x0088
        /*0024*/ 	.byte	0x00, 0xf0, 0x21, 0x00


	//----- nvinfo : EIATTR_KPARAM_INFO
	.align		4
.L_8994:
        /*0028*/ 	.byte	0x04, 0x17
        /*002a*/ 	.short	(.L_8996 - .L_8995)
.L_8995:
        /*002c*/ 	.word	0x00000000
        /*0030*/ 	.short	0x0001
        /*0032*/ 	.short	0x0078
        /*0034*/ 	.byte	0x00, 0xf0, 0x41, 0x00


	//----- nvinfo : EIATTR_KPARAM_INFO
	.align		4
.L_8996:
        /*0038*/ 	.byte	0x04, 0x17
        /*003a*/ 	.short	(.L_8998 - .L_8997)
.L_8997:
        /*003c*/ 	.word	0x00000000
        /*0040*/ 	.short	0x0000
        /*0042*/ 	.short	0x0000
        /*0044*/ 	.byte	0x00, 0xf0, 0xe1, 0x01


	//----- nvinfo : EIATTR_SPARSE_MMA_MASK
	.align		4
.L_8998:
        /*0048*/ 	.byte	0x03, 0x50
        /*004a*/ 	.short	0x0000


	//----- nvinfo : EIATTR_MAXREG_COUNT
	.align		4
        /*004c*/ 	.byte	0x03, 0x1b
        /*004e*/ 	.short	0x00ff


	//----- nvinfo : EIATTR_EXTERNS
	.align		4
        /*0050*/ 	.byte	0x04, 0x0f
        /*0052*/ 	.short	(.L_9000 - .L_8999)


	//   ....[0]....
	.align		4
.L_8999:
        /*0054*/ 	.word	index@(__assertfail)


	//----- nvinfo : EIATTR_MERCURY_ISA_VERSION
	.align		4
.L_9000:
        /*0058*/ 	.byte	0x03, 0x5f
        /*005a*/ 	.short	0x0101


	//----- nvinfo : EIATTR_COOP_GROUP_MASK_REGIDS
	.align		4
        /*005c*/ 	.byte	0x04, 0x29
        /*005e*/ 	.short	(.L_9002 - .L_9001)


	//   ....[0]....
.L_9001:
        /*0060*/ 	.word	0xffffffff


	//   ....[1]....
        /*0064*/ 	.word	0xffffffff


	//   ....[2]....
        /*0068*/ 	.word	0xffffffff


	//   ....[3]....
        /*006c*/ 	.word	0xffffffff


	//   ....[4]....
        /*0070*/ 	.word	0xffffffff


	//   ....[5]....
        /*0074*/ 	.word	0xffffffff


	//   ....[6]....
        /*0078*/ 	.word	0x0500000f


	//   ....[7]....
        /*007c*/ 	.word	0x0500000f


	//   ....[8]....
        /*0080*/ 	.word	0x0500000f


	//   ....[9]....
        /*0084*/ 	.word	0x0500000f


	//   ....[10]....
        /*0088*/ 	.word	0x0500000f


	//   ....[11]....
        /*008c*/ 	.word	0x0500000f


	//----- nvinfo : EIATTR_COOP_GROUP_INSTR_OFFSETS
	.align		4
.L_9002:
        /*0090*/ 	.byte	0x04, 0x28
        /*0092*/ 	.short	(.L_9004 - .L_9003)


	//   ....[0]....
.L_9003:
        /*0094*/ 	.word	0x00000a90


	//   ....[1]....
        /*0098*/ 	.word	0x00000ad0


	//   ....[2]....
        /*009c*/ 	.word	0x00000af0


	//   ....[3]....
        /*00a0*/ 	.word	0x00000c50


	//   ....[4]....
        /*00a4*/ 	.word	0x00000c70


	//   ....[5]....
        /*00a8*/ 	.word	0x00000c90


	//   ....[6]....
        /*00ac*/ 	.word	0x00001010


	//   ....[7]....
        /*00b0*/ 	.word	0x000010a0


	//   ....[8]....
        /*00b4*/ 	.word	0x00001100


	//   ....[9]....
        /*00b8*/ 	.word	0x000012b0


	//   ....[10]....
        /*00bc*/ 	.word	0x00001310


	//   ....[11]....
        /*00c0*/ 	.word	0x00001370


	//----- nvinfo : EIATTR_VRC_CTA_INIT_COUNT
	.align		4
.L_9004:
        /*00c4*/ 	.byte	0x02, 0x4a
	.zero		1
	.zero		1


	//----- nvinfo : EIATTR_SYSCALL_OFFSETS
	.align		4
        /*00c8*/ 	.byte	0x04, 0x46
        /*00ca*/ 	.short	(.L_9006 - .L_9005)


	//   ....[0]....
.L_9005:
        /*00cc*/ 	.word	0x00000190


	//----- nvinfo : EIATTR_EXIT_INSTR_OFFSETS
	.align		4
.L_9006:
        /*00d0*/ 	.byte	0x04, 0x1c
        /*00d2*/ 	.short	(.L_9008 - .L_9007)


	//   ....[0]....
.L_9007:
        /*00d4*/ 	.word	0x00000240


	//   ....[1]....
        /*00d8*/ 	.word	0x00000fb0


	//----- nvinfo : EIATTR_CRS_STACK_SIZE
	.align		4
.L_9008:
        /*00dc*/ 	.byte	0x04, 0x1e
        /*00de*/ 	.short	(.L_9010 - .L_9009)
.L_9009:
        /*00e0*/ 	.word	0x00000000


	//----- nvinfo : EIATTR_CBANK_PARAM_SIZE
	.align		4
.L_9010:
        /*00e4*/ 	.byte	0x03, 0x19
        /*00e6*/ 	.short	0x0098


	//----- nvinfo : EIATTR_PARAM_CBANK
	.align		4
        /*00e8*/ 	.byte	0x04, 0x0a
        /*00ea*/ 	.short	(.L_9012 - .L_9011)
	.align		4
.L_9011:
        /*00ec*/ 	.word	index@(.nv.constant0._Z15SoftmaxWarpImplI22BroadcastScaleMaskLoadIffbLm4EiE11DirectStoreIffEfLi2ELi2ELi8ELi1ELb0EL9Algorithm0EEvT_T0_ll)
        /*00f0*/ 	.short	0x0380
        /*00f2*/ 	.short	0x0098


	//----- nvinfo : EIATTR_SW_WAR
	.align		4
.L_9012:
        /*00f4*/ 	.byte	0x04, 0x36
        /*00f6*/ 	.short	(.L_9014 - .L_9013)
.L_9013:
        /*00f8*/ 	.word	0x00000008
.L_9014:


//--------------------- .nv.info._Z15SoftmaxWarpImplI22BroadcastScaleMaskLoadIffbLm4EiE11DirectStoreIffEfLi2ELi2ELi8ELi2ELb1EL9Algorithm0EEvT_T0_ll --------------------------
	.section	.nv.info._Z15SoftmaxWarpImplI22BroadcastScaleMaskLoadIffbLm4EiE11DirectStoreIffEfLi2ELi2ELi8ELi2ELb1EL9Algorithm0EEvT_T0_ll,"",@"SHT_CUDA_INFO"
	.sectionflags	@""
	.align	4


	//----- nvinfo : EIATTR_CUDA_API_VERSION
	.align		4
        /*0000*/ 	.byte	0x04, 0x37
        /*0002*/ 	.short	(.L_9016 - .L_9015)
.L_9015:
        /*0004*/ 	.word	0x00000082


	//----- nvinfo : EIATTR_KPARAM_INFO
	.align		4
.L_9016:
        /*0008*/ 	.byte	0x04, 0x17
        /*000a*/ 	.short	(.L_9018 - .L_9017)
.L_9017:
        /*000c*/ 	.word	0x00000000
        /*0010*/ 	.short	0x0003
        /*0012*/ 	.short	0x0090
        /*0014*/ 	.byte	0x00, 0xf0, 0x21, 0x00


	//----- nvinfo : EIATTR_KPARAM_INFO
	.align		4
.L_9018:
        /*0018*/ 	.byte	0x04, 0x17
        /*001a*/ 	.short	(.L_9020 - .L_9019)
.L_9019:
        /*001c*/ 	.word	0x00000000
        /*0020*/ 	.short	0x0002
        /*0022*/ 	.short	0x0088
        /*0024*/ 	.byte	0x00, 0xf0, 0x21, 0x00


	//----- nvinfo : EIATTR_KPARAM_INFO
	.align		4
.L_9020:
        /*0028*/ 	.byte	0x04, 0x17
        /*002a*/ 	.short	(.L_9022 - .L_9021)
.L_9021:
        /*002c*/ 	.word	0x00000000
        /*0030*/ 	.short	0x0001
        /*0032*/ 	.short	0x0078
        /*0034*/ 	.byte	0x00, 0xf0, 0x41, 0x00


	//----- nvinfo : EIATTR_KPARAM_INFO
	.align		4
.L_9022:
        /*0038*/ 	.byte	0x04, 0x17
        /*003a*/ 	.short	(.L_9024 - .L_9023)
.L_9023:
        /*003c*/ 	.word	0x00000000
        /*0040*/ 	.short	0x0000
        /*0042*/ 	.short	0x0000
        /*0044*/ 	.byte	0x00, 0xf0, 0xe1, 0x01


	//----- nvinfo : EIATTR_SPARSE_MMA_MASK
	.align		4
.L_9024:
        /*0048*/ 	.byte	0x03, 0x50
        /*004a*/ 	.short	0x0000


	//----- nvinfo : EIATTR_MAXREG_COUNT
	.align		4
        /*004c*/ 	.byte	0x03, 0x1b
        /*004e*/ 	.short	0x00ff


	//----- nvinfo : EIATTR_EXTERNS
	.align		4
        /*0050*/ 	.byte	0x04, 0x0f
        /*0052*/ 	.short	(.L_9026 - .L_9025)


	//   ....[0]....
	.align		4
.L_9025:
        /*0054*/ 	.word	index@(__assertfail)


	//----- nvinfo : EIATTR_MERCURY_ISA_VERSION
	.align		4
.L_9026:
        /*0058*/ 	.byte	0x03, 0x5f
        /*005a*/ 	.short	0x0101


	//----- nvinfo : EIATTR_COOP_GROUP_MASK_REGIDS
	.align		4
        /*005c*/ 	.byte	0x04, 0x29
        /*005e*/ 	.short	(.L_9028 - .L_9027)


	//   ....[0]....
.L_9027:
        /*0060*/ 	.word	0xffffffff


	//   ....[1]....
        /*0064*/ 	.word	0xffffffff


	//   ....[2]....
        /*0068*/ 	.word	0xffffffff


	//   ....[3]....
        /*006c*/ 	.word	0xffffffff


	//   ....[4]....
        /*0070*/ 	.word	0xffffffff


	//   ....[5]....
        /*0074*/ 	.word	0xffffffff


	//   ....[6]....
        /*0078*/ 	.word	0xffffffff


	//   ....[7]....
        /*007c*/ 	.word	0xffffffff


	//   ....[8]....
        /*0080*/ 	.word	0xffffffff


	//   ....[9]....
        /*0084*/ 	.word	0xffffffff


	//   ....[10]....
        /*0088*/ 	.word	0xffffffff


	//   ....[11]....
        /*008c*/ 	.word	0xffffffff


	//   ....[12]....
        /*0090*/ 	.word	0x0500000f


	//   ....[13]....
        /*0094*/ 	.word	0x0500000f


	//   ....[14]....
        /*0098*/ 	.word	0x0500000f


	//   ....[15]....
        /*009c*/ 	.word	0x0500000f


	//   ....[16]....
        /*00a0*/ 	.word	0x0500000f


	//   ....[17]....
        /*00a4*/ 	.word	0x0500000f


	//   ....[18]....
        /*00a8*/ 	.word	0x0500000f


	//   ....[19]....
        /*00ac*/ 	.word	0x0500000f


	//   ....[20]....
        /*00b0*/ 	.word	0x0500000f


	//   ....[21]....
        /*00b4*/ 	.word	0x0500000f


	//   ....[22]....
        /*00b8*/ 	.word	0x0500000f


	//   ....[23]....
        /*00bc*/ 	.word	0x0500000f


	//----- nvinfo : EIATTR_COOP_GROUP_INSTR_OFFSETS
	.align		4
.L_9028:
        /*00c0*/ 	.byte	0x04, 0x28
        /*00c2*/ 	.short	(.L_9030 - .L_9029)


	//   ....[0]....
.L_9029:
        /*00c4*/ 	.word	0x00001360


	//   ....[1]....
        /*00c8*/ 	.word	0x00001390


	//   ....[2]....
        /*00cc*/ 	.word	0x000013c0


	//   ....[3]....
        /*00d0*/ 	.word	0x000013d0


	//   ....[4]....
        /*00d4*/ 	.word	0x00001400


	//   ....[5]....
        /*00d8*/ 	.word	0x00001410


	//   ....[6]....
        /*00dc*/ 	.word	0x00001690


	//   ....[7]....
        /*00e0*/ 	.word	0x000016d0


	//   ....[8]....
        /*00e4*/ 	.word	0x000016f0


	//   ....[9]....
        /*00e8*/ 	.word	0x00001710


	//   ....[10]....
        /*00ec*/ 	.word	0x00001730


	//   ....[11]....
        /*00f0*/ 	.word	0x00001750


	//   ....[12]....
        /*00f4*/ 	.word	0x00001dc0


	//   ....[13]....
        /*00f8*/ 	.word	0x00001e40


	//   ....[14]....
        /*00fc*/ 	.word	0x00001ea0


	//   ....[15]....
        /*0100*/ 	.word	0x00001f00


	//   ....[16]....
        /*0104*/ 	.word	0x00001fc0


	//   ....[17]....
        /*0108*/ 	.word	0x00002030


	//   ....[18]....
        /*010c*/ 	.word	0x000022b0


	//   ....[19]....
        /*0110*/ 	.word	0x00002360


	//   ....[20]....
        /*0114*/ 	.word	0x000023c0


	//   ....[21]....
        /*0118*/ 	.word	0x00002420


	//   ....[22]....
        /*011c*/ 	.word	0x00002490


	//   ....[23]....
        /*0120*/ 	.word	0x00002510


	//----- nvinfo : EIATTR_VRC_CTA_INIT_COUNT
	.align		4
.L_9030:
        /*0124*/ 	.byte	0x02, 0x4a
	.zero		1
	.zero		1


	//----- nvinfo : EIATTR_SYSCALL_OFFSETS
	.align		4
        /*0128*/ 	.byte	0x04, 0x46
        /*012a*/ 	.short	(.L_9032 - .L_9031)


	//   ....[0]....
.L_9031:
        /*012c*/ 	.word	0x000001b0


	//----- nvinfo : EIATTR_EXIT_INSTR_OFFSETS
	.align		4
.L_9032:
        /*0130*/ 	.byte	0x04, 0x1c
        /*0132*/ 	.short	(.L_9034 - .L_9033)


	//   ....[0]....
.L_9033:
        /*0134*/ 	.word	0x00000270


	//   ....[1]....
        /*0138*/ 	.word	0x00001d60


	//----- nvinfo : EIATTR_CRS_STACK_SIZE
	.align		4
.L_9034:
        /*013c*/ 	.byte	0x04, 0x1e
        /*013e*/ 	.short	(.L_9036 - .L_9035)
.L_9035:
        /*0140*/ 	.word	0x00000000


	//----- nvinfo : EIATTR_CBANK_PARAM_SIZE
	.align		4
.L_9036:
        /*0144*/ 	.byte	0x03, 0x19
        /*0146*/ 	.short	0x0098


	//----- nvinfo : EIATTR_PARAM_CBANK
	.align		4
        /*0148*/ 	.byte	0x04, 0x0a
        /*014a*/ 	.short	(.L_9038 - .L_9037)
	.align		4
.L_9037:
        /*014c*/ 	.word	index@(.nv.constant0._Z15SoftmaxWarpImplI22BroadcastScaleMaskLoadIffbLm4EiE11DirectStoreIffEfLi2ELi2ELi8ELi2ELb1EL9Algorithm0EEvT_T0_ll)
        /*0150*/ 	.short	0x0380
        /*0152*/ 	.short	0x0098


	//----- nvinfo : EIATTR_SW_WAR
	.align		4
.L_9038:
        /*0154*/ 	.byte	0x04, 0x36
        /*0156*/ 	.short	(.L_9040 - .L_9039)
.L_9039:
        /*0158*/ 	.word	0x00000008
.L_9040:


//--------------------- .nv.info._Z15SoftmaxWarpImplI22BroadcastScaleMaskLoadIffbLm4EiE11DirectStoreIffEfLi2ELi2ELi8ELi2ELb0EL9Algorithm0EEvT_T0_ll --------------------------
	.section	.nv.info._Z15SoftmaxWarpImplI22BroadcastScaleMaskLoadIffbLm4EiE11DirectStoreIffEfLi2ELi2ELi8ELi2ELb0EL9Algorithm0EEvT_T0_ll,"",@"SHT_CUDA_INFO"
	.sectionflags	@""
	.align	4


	//----- nvinfo : EIATTR_CUDA_API_VERSION
	.align		4
        /*0000*/ 	.byte	0x04, 0x37
        /*0002*/ 	.short	(.L_9042 - .L_9041)
.L_9041:
        /*0004*/ 	.word	0x00000082


	//----- nvinfo : EIATTR_KPARAM_INFO
	.align		4
.L_9042:
        /*0008*/ 	.byte	0x04, 0x17
        /*000a*/ 	.short	(.L_9044 - .L_9043)
.L_9043:
        /*000c*/ 	.word	0x00000000
        /*0010*/ 	.short	0x0003
        /*0012*/ 	.short	0x0090
        /*0014*/ 	.byte	0x00, 0xf0, 0x21, 0x00


	//----- nvinfo : EIATTR_KPARAM_INFO
	.align		4
.L_9044:
        /*0018*/ 	.byte	0x04, 0x17
        /*001a*/ 	.short	(.L_9046 - .L_9045)
.L_9045:
        /*001c*/ 	.word	0x00000000
        /*0020*/ 	.short	0x0002
        /*0022*/ 	.short	0x0088
        /*0024*/ 	.byte	0x00, 0xf0, 0x21, 0x00


	//----- nvinfo : EIATTR_KPARAM_INFO
	.align		4
.L_9046:
        /*0028*/ 	.byte	0x04, 0x17
        /*002a*/ 	.short	(.L_9048 - .L_9047)
.L_9047:
        /*002c*/ 	.word	0x00000000
        /*0030*/ 	.short	0x0001
        /*0032*/ 	.short	0x0078
        /*0034*/ 	.byte	0x00, 0xf0, 0x41, 0x00


	//----- nvinfo : EIATTR_KPARAM_INFO
	.align		4
.L_9048:
        /*0038*/ 	.byte	0x04, 0x17
        /*003a*/ 	.short	(.L_9050 - .L_9049)
.L_9049:
        /*003c*/ 	.word	0x00000000
        /*0040*/ 	.short	0x0000
        /*0042*/ 	.short	0x0000
        /*0044*/ 	.byte	0x00, 0xf0, 0xe1, 0x01


	//----- nvinfo : EIATTR_SPARSE_MMA_MASK
	.align		4
.L_9050:
        /*0048*/ 	.byte	0x03, 0x50
        /*004a*/ 	.short	0x0000


	//----- nvinfo : EIATTR_MAXREG_COUNT
	.align		4
        /*004c*/ 	.byte	0x03, 0x1b
        /*004e*/ 	.short	0x00ff


	//----- nvinfo : EIATTR_EXTERNS
	.align		4
        /*0050*/ 	.byte	0x04, 0x0f
        /*0052*/ 	.short	(.L_9052 - .L_9051)


	//   ....[0]....
	.align		4
.L_9051:
        /*0054*/ 	.word	index@(__assertfail)


	//----- nvinfo : EIATTR_MERCURY_ISA_VERSION
	.align		4
.L_9052:
        /*0058*/ 	.byte	0x03, 0x5f
        /*005a*/ 	.short	0x0101


	//----- nvinfo : EIATTR_COOP_GROUP_MASK_REGIDS
	.align		4
        /*005c*/ 	.byte	0x04, 0x29
        /*005e*/ 	.short	(.L_9054 - .L_9053)


	//   ....[0]....
.L_9053:
        /*0060*/ 	.word	0xffffffff


	//   ....[1]....
        /*0064*/ 	.word	0xffffffff


	//   ....[2]....
        /*0068*/ 	.word	0xffffffff


	//   ....[3]....
        /*006c*/ 	.word	0xffffffff


	//   ....[4]....
        /*0070*/ 	.word	0xffffffff


	//   ....[5]....
        /*0074*/ 	.word	0xffffffff


	//   ....[6]....
        /*0078*/ 	.word	0xffffffff


	//   ....[7]....
        /*007c*/ 	.word	0xffffffff


	//   ....[8]....
        /*0080*/ 	.word	0xffffffff


	//   ....[9]....
        /*0084*/ 	.word	0xffffffff


	//   ....[10]....
        /*0088*/ 	.word	0xffffffff


	//   ....[11]....
        /*008c*/ 	.word	0xffffffff


	//   ....[12]....
        /*0090*/ 	.word	0x0500000f


	//   ....[13]....
        /*0094*/ 	.word	0x0500000f


	//   ....[14]....
        /*0098*/ 	.word	0x0500000f


	//   ....[15]....
        /*009c*/ 	.word	0x0500000f


	//   ....[16]....
        /*00a0*/ 	.word	0x0500000f


	//   ....[17]....
        /*00a4*/ 	.word	0x0500000f


	//   ....[18]....
        /*00a8*/ 	.word	0x0500000f


	//   ....[19]....
        /*00ac*/ 	.word	0x0500000f


	//   ....[20]....
        /*00b0*/ 	.word	0x0500000f


	//   ....[21]....
        /*00b4*/ 	.word	0x0500000f


	//   ....[22]....
        /*00b8*/ 	.word	0x0500000f


	//   ....[23]....
        /*00bc*/ 	.word	0x0500000f


	//----- nvinfo : EIATTR_COOP_GROUP_INSTR_OFFSETS
	.align		4
.L_9054:
        /*00c0*/ 	.byte	0x04, 0x28
        /*00c2*/ 	.short	(.L_9056 - .L_9055)


	//   ....[0]....
.L_9055:
        /*00c4*/ 	.word	0x00001030


	//   ....[1]....
        /*00c8*/ 	.word	0x00001040


	//   ....[2]....
        /*00cc*/ 	.word	0x00001080


	//   ....[3]....
        /*00d0*/ 	.word	0x000010a0


	//   ....[4]....
        /*00d4*/ 	.word	0x000010d0


	//   ....[5]....
        /*00d8*/ 	.word	0x000010e0


	//   ....[6]....
        /*00dc*/ 	.word	0x00001360


	//   ....[7]....
        /*00e0*/ 	.word	0x000013a0


	//   ....[8]....
        /*00e4*/ 	.word	0x000013c0


	//   ....[9]....
        /*00e8*/ 	.word	0x000013e0


	//   ....[10]....
        /*00ec*/ 	.word	0x00001400


	//   ....[11]....
        /*00f0*/ 	.word	0x00001420


	//   ....[12]....
        /*00f4*/ 	.word	0x00001a20


	//   ....[13]....
        /*00f8*/ 	.word	0x00001ac0


	//   ....[14]....
        /*00fc*/ 	.word	0x00001b30


	//   ....[15]....
        /*0100*/ 	.word	0x00001b90


	//   ....[16]....
        /*0104*/ 	.word	0x00001c60


	//   ....[17]....
        /*0108*/ 	.word	0x00001d70


	//   ....[18]....
        /*010c*/ 	.word	0x00001e30


	//   ....[19]....
        /*0110*/ 	.word	0x00001f50


	//   ....[20]....
        /*0114*/ 	.word	0x00002000


	//   ....[21]....
        /*0118*/ 	.word	0x00002060


	//   ....[22]....
        /*011c*/ 	.word	0x000020e0


	//   ....[23]....
        /*0120*/ 	.word	0x00002150


	//----- nvinfo : EIATTR_VRC_CTA_INIT_COUNT
	.align		4
.L_9056:
        /*0124*/ 	.byte	0x02, 0x4a
	.zero		1
	.zero		1


	//----- nvinfo : EIATTR_SYSCALL_OFFSETS
	.align		4
        /*0128*/ 	.byte	0x04, 0x46
        /*012a*/ 	.short	(.L_9058 - .L_9057)


	//   ....[0]....
.L_9057:
        /*012c*/ 	.word	0x00000190


	//----- nvinfo : EIATTR_EXIT_INSTR_OFFSETS
	.align		4
.L_9058:
        /*0130*/ 	.byte	0x04, 0x1c
        /*0132*/ 	.short	(.L_9060 - .L_9059)


	//   ....[0]....
.L_9059:
        /*0134*/ 	.word	0x00000250


	//   ....[1]....
        /*0138*/ 	.word	0x000019b0


	//----- nvinfo : EIATTR_CRS_STACK_SIZE
	.align		4
.L_9060:
        /*013c*/ 	.byte	0x04, 0x1e
        /*013e*/ 	.short	(.L_9062 - .L_9061)
.L_9061:
        /*0140*/ 	.word	0x00000000


	//----- nvinfo : EIATTR_CBANK_PARAM_SIZE
	.align		4
.L_9062:
        /*0144*/ 	.byte	0x03, 0x19
        /*0146*/ 	.short	0x0098


	//----- nvinfo : EIATTR_PARAM_CBANK
	.align		4
        /*0148*/ 	.byte	0x04, 0x0a
        /*014a*/ 	.short	(.L_9064 - .L_9063)
	.align		4
.L_9063:
        /*014c*/ 	.word	index@(.nv.constant0._Z15SoftmaxWarpImplI22BroadcastScaleMaskLoadIffbLm4EiE11DirectStoreIffEfLi2ELi2ELi8ELi2ELb0EL9Algorithm0EEvT_T0_ll)
        /*0150*/ 	.short	0x0380
        /*0152*/ 	.short	0x0098


	//----- nvinfo : EIATTR_SW_WAR
	.align		4
.L_9064:
        /*0154*/ 	.byte	0x04, 0x36
        /*0156*/ 	.short	(.L_9066 - .L_9065)
.L_9065:
        /*0158*/ 	.word	0x00000008
.L_9066:


//--------------------- .nv.info._Z15SoftmaxWarpImplI22BroadcastScaleMaskLoadIffbLm4EiE11DirectStoreIffEfLi2ELi2ELi4ELi1ELb1EL9Algorithm0EEvT_T0_ll --------------------------
	.section	.nv.info._Z15SoftmaxWarpImplI22BroadcastScaleMaskLoadIffbLm4EiE11DirectStoreIffEfLi2ELi2ELi4ELi1ELb1EL9Algorithm0EEvT_T0_ll,"",@"SHT_CUDA_INFO"
	.sectionflags	@""
	.align	4


	//----- nvinfo : EIATTR_CUDA_API_VERSION
	.align		4
        /*0000*/ 	.byte	0x04, 0x37
        /*0002*/ 	.short	(.L_9068 - .L_9067)
.L_9067:
        /*0004*/ 	.word	0x00000082


	//----- nvinfo : EIATTR_KPARAM_INFO
	.align		4
.L_9068:
        /*0008*/ 	.byte	0x04, 0x17
        /*000a*/ 	.short	(.L_9070 - .L_9069)
.L_9069:
        /*000c*/ 	.word	0x00000000
        /*0010*/ 	.short	0x0003
        /*0012*/ 	.short	0x0090
        /*0014*/ 	.byte	0x00, 0xf0, 0x21, 0x00


	//----- nvinfo : EIATTR_KPARAM_INFO
	.align		4
.L_9070:
        /*0018*/ 	.byte	0x04, 0x17
        /*001a*/ 	.short	(.L_9072 - .L_9071)
.L_9071:
        /*001c*/ 	.word	0x00000000
        /*0020*/ 	.short	0x0002
        /*0022*/ 	.short	0x0088
        /*0024*/ 	.byte	0x00, 0xf0, 0x21, 0x00


	//----- nvinfo : EIATTR_KPARAM_INFO
	.align		4
.L_9072:
        /*0028*/ 	.byte	0x04, 0x17
        /*002a*/ 	.short	(.L_9074 - .L_9073)
.L_9073:
        /*002c*/ 	.word	0x00000000
        /*0030*/ 	.short	0x0001
        /*0032*/ 	.short	0x0078
        /*0034*/ 	.byte	0x00, 0xf0, 0x41, 0x00


	//----- nvinfo : EIATTR_KPARAM_INFO
	.align		4
.L_9074:
        /*0038*/ 	.byte	0x04, 0x17
        /*003a*/ 	.short	(.L_9076 - .L_9075)
.L_9075:
        /*003c*/ 	.word	0x00000000
        /*0040*/ 	.short	0x0000
        /*0042*/ 	.short	0x0000
        /*0044*/ 	.byte	0x00, 0xf0, 0xe1, 0x01


	//----- nvinfo : EIATTR_SPARSE_MMA_MASK
	.align		4
.L_9076:
        /*0048*/ 	.byte	0x03, 0x50
        /*004a*/ 	.short	0x0000


	//----- nvinfo : EIATTR_MAXREG_COUNT
	.align		4
        /*004c*/ 	.byte	0x03, 0x1b
        /*004e*/ 	.short	0x00ff


	//----- nvinfo : EIATTR_EXTERNS
	.align		4
        /*0050*/ 	.byte	0x04, 0x0f
        /*0052*/ 	.short	(.L_9078 - .L_9077)


	//   ....[0]....
	.align		4
.L_9077:
        /*0054*/ 	.word	index@(__assertfail)


	//----- nvinfo : EIATTR_MERCURY_ISA_VERSION
	.align		4
.L_9078:
        /*0058*/ 	.byte	0x03, 0x5f
        /*005a*/ 	.short	0x0101


	//----- nvinfo : EIATTR_COOP_GROUP_MASK_REGIDS
	.align		4
        /*005c*/ 	.byte	0x04, 0x29
        /*005e*/ 	.short	(.L_9080 - .L_9079)


	//   ....[0]....
.L_9079:
        /*0060*/ 	.word	0xffffffff


	//   ....[1]....
        /*0064*/ 	.word	0xffffffff


	//   ....[2]....
        /*0068*/ 	.word	0xffffffff


	//   ....[3]....
        /*006c*/ 	.word	0xffffffff


	//   ....[4]....
        /*0070*/ 	.word	0x0500000f


	//   ....[5]....
        /*0074*/ 	.word	0x0500000f


	//   ....[6]....
        /*0078*/ 	.word	0x0500000f


	//   ....[7]....
        /*007c*/ 	.word	0x0500000f


	//----- nvinfo : EIATTR_COOP_GROUP_INSTR_OFFSETS
	.align		4
.L_9080:
        /*0080*/ 	.byte	0x04, 0x28
        /*0082*/ 	.short	(.L_9082 - .L_9081)


	//   ....[0]....
.L_9081:
        /*0084*/ 	.word	0x00000b30


	//   ....[1]....
        /*0088*/ 	.word	0x00000b70


	//   ....[2]....
        /*008c*/ 	.word	0x00000cd0


	//   ....[3]....
        /*0090*/ 	.word	0x00000cf0


	//   ....[4]....
        /*0094*/ 	.word	0x000010a0


	//   ....[5]....
        /*0098*/ 	.word	0x00001130


	//   ....[6]....
        /*009c*/ 	.word	0x000012e0


	//   ....[7]....
        /*00a0*/ 	.word	0x00001340


	//----- nvinfo : EIATTR_VRC_CTA_INIT_COUNT
	.align		4
.L_9082:
        /*00a4*/ 	.byte	0x02, 0x4a
	.zero		1
	.zero		1


	//----- nvinfo : EIATTR_SYSCALL_OFFSETS
	.align		4
        /*00a8*/ 	.byte	0x04, 0x46
        /*00aa*/ 	.short	(.L_9084 - .L_9083)


	//   ....[0]....
.L_9083:
        /*00ac*/ 	.word	0x000001b0


	//----- nvinfo : EIATTR_EXIT_INSTR_OFFSETS
	.align		4
.L_9084:
        /*00b0*/ 	.byte	0x04, 0x1c
        /*00b2*/ 	.short	(.L_9086 - .L_9085)


	//   ....[0]....
.L_9085:
        /*00b4*/ 	.word	0x00000260


	//   ....[1]....
        /*00b8*/ 	.word	0x00001040


	//----- nvinfo : EIATTR_CRS_STACK_SIZE
	.align		4
.L_9086:
        /*00bc*/ 	.byte	0x04, 0x1e
        /*00be*/ 	.short	(.L_9088 - .L_9087)
.L_9087:
        /*00c0*/ 	.word	0x00000000


	//----- nvinfo : EIATTR_CBANK_PARAM_SIZE
	.align		4
.L_9088:
        /*00c4*/ 	.byte	0x03, 0x19
        /*00c6*/ 	.short	0x0098


	//----- nvinfo : EIATTR_PARAM_CBANK
	.align		4
        /*00c8*/ 	.byte	0x04, 0x0a
        /*00ca*/ 	.short	(.L_9090 - .L_9089)
	.align		4
.L_9089:
        /*00cc*/ 	.word	index@(.nv.constant0._Z15SoftmaxWarpImplI22BroadcastScaleMaskLoadIffbLm4EiE11DirectStoreIffEfLi2ELi2ELi4ELi1ELb1EL9Algorithm0EEvT_T0_ll)
        /*00d0*/ 	.short	0x0380
        /*00d2*/ 	.short	0x0098


	//----- nvinfo : EIATTR_SW_WAR
	.align		4
.L_9090:
        /*00d4*/ 	.byte	0x04, 0x36
        /*00d6*/ 	.short	(.L_9092 - .L_9091)
.L_9091:
        /*00d8*/ 	.word	0x00000008
.L_9092:


//--------------------- .nv.info._Z15SoftmaxWarpImplI22BroadcastScaleMaskLoadIffbLm4EiE11DirectStoreIffEfLi2ELi2ELi4ELi1ELb0EL9Algorithm0EEvT_T0_ll --------------------------
	.section	.nv.info._Z15SoftmaxWarpImplI22BroadcastScaleMaskLoadIffbLm4EiE11DirectStoreIffEfLi2ELi2ELi4ELi1ELb0EL9Algorithm0EEvT_T0_ll,"",@"SHT_CUDA_INFO"
	.sectionflags	@""
	.align	4


	//----- nvinfo : EIATTR_CUDA_API_VERSION
	.align		4
        /*0000*/ 	.byte	0x04, 0x37
        /*0002*/ 	.short	(.L_9094 - .L_9093)
.L_9093:
        /*0004*/ 	.word	0x00000082


	//----- nvinfo : EIATTR_KPARAM_INFO
	.align		4
.L_9094:
        /*0008*/ 	.byte	0x04, 0x17
        /*000a*/ 	.short	(.L_9096 - .L_9095)
.L_9095:
        /*000c*/ 	.word	0x00000000
        /*0010*/ 	.short	0x0003
        /*0012*/ 	.short	0x0090
        /*0014*/ 	.byte	0x00, 0xf0, 0x21, 0x00


	//----- nvinfo : EIATTR_KPARAM_INFO
	.align		4
.L_9096:
        /*0018*/ 	.byte	0x04, 0x17
        /*001a*/ 	.short	(.L_9098 - .L_9097)
.L_9097:
        /*001c*/ 	.word	0x00000000
        /*0020*/ 	.short	0x0002
        /*0022*/ 	.short	0x0088
        /*0024*/ 	.byte	0x00, 0xf0, 0x21, 0x00


	//----- nvinfo : EIATTR_KPARAM_INFO
	.align		4
.L_9098:
        /*0028*/ 	.byte	0x04, 0x17
        /*002a*/ 	.short	(.L_9100 - .L_9099)
.L_9099:
        /*002c*/ 	.word	0x00000000
        /*0030*/ 	.short	0x0001
        /*0032*/ 	.short	0x0078
        /*0034*/ 	.byte	0x00, 0xf0, 0x41, 0x00


	//----- nvinfo : EIATTR_KPARAM_INFO
	.align		4
.L_9100:
        /*0038*/ 	.byte	0x04, 0x17
        /*003a*/ 	.short	(.L_9102 - .L_9101)
.L_9101:
        /*003c*/ 	.word	0x00000000
        /*0040*/ 	.short	0x0000
        /*0042*/ 	.short	0x0000
        /*0044*/ 	.byte	0x00, 0xf0, 0xe1, 0x01


	//----- nvinfo : EIATTR_SPARSE_MMA_MASK
	.align		4
.L_9102:
        /*0048*/ 	.byte	0x03, 0x50
        /*004a*/ 	.short	0x0000


	//----- nvinfo : EIATTR_MAXREG_COUNT
	.align		4
        /*004c*/ 	.byte	0x03, 0x1b
        /*004e*/ 	.short	0x00ff


	//----- nvinfo : EIATTR_EXTERNS
	.align		4
        /*0050*/ 	.byte	0x04, 0x0f
        /*0052*/ 	.short	(.L_9104 - .L_9103)


	//   ....[0]....
	.align		4
.L_9103:
        /*0054*/ 	.word	index@(__assertfail)


	//----- nvinfo : EIATTR_MERCURY_ISA_VERSION
	.align		4
.L_9104:
        /*0058*/ 	.byte	0x03, 0x5f
        /*005a*/ 	.short	0x0101


	//----- nvinfo : EIATTR_COOP_GROUP_MASK_REGIDS
	.align		4
        /*005c*/ 	.byte	0x04, 0x29
        /*005e*/ 	.short	(.L_9106 - .L_9105)


	//   ....[0]....
.L_9105:
        /*0060*/ 	.word	0xffffffff


	//   ....[1]....
        /*0064*/ 	.word	0xffffffff


	//   ....[2]....
        /*0068*/ 	.word	0xffffffff


	//   ....[3]....
        /*006c*/ 	.word	0xffffffff


	//   ....[4]....
        /*0070*/ 	.word	0x0500000f


	//   ....[5]....
        /*0074*/ 	.word	0x0500000f


	//   ....[6]....
        /*0078*/ 	.word	0x0500000f


	//   ....[7]....
        /*007c*/ 	.word	0x0500000f


	//----- nvinfo : EIATTR_COOP_GROUP_INSTR_OFFSETS
	.align		4
.L_9106:
        /*0080*/ 	.byte	0x04, 0x28
        /*0082*/ 	.short	(.L_9108 - .L_9107)


	//   ....[0]....
.L_9107:
        /*0084*/ 	.word	0x00000a90


	//   ....[1]....
        /*0088*/ 	.word	0x00000ad0


	//   ....[2]....
        /*008c*/ 	.word	0x00000c30


	//   ....[3]....
        /*0090*/ 	.word	0x00000c50


	//   ....[4]....
        /*0094*/ 	.word	0x00000fd0


	//   ....[5]....
        /*0098*/ 	.word	0x00001060


	//   ....[6]....
        /*009c*/ 	.word	0x00001210


	//   ....[7]....
        /*00a0*/ 	.word	0x00001270


	//----- nvinfo : EIATTR_VRC_CTA_INIT_COUNT
	.align		4
.L_9108:
        /*00a4*/ 	.byte	0x02, 0x4a
	.zero		1
	.zero		1


	//----- nvinfo : EIATTR_SYSCALL_OFFSETS
	.align		4
        /*00a8*/ 	.byte	0x04, 0x46
        /*00aa*/ 	.short	(.L_9110 - .L_9109)


	//   ....[0]....
.L_9109:
        /*00ac*/ 	.word	0x00000190


	//----- nvinfo : EIATTR_EXIT_INSTR_OFFSETS
	.align		4
.L_9110:
        /*00b0*/ 	.byte	0x04, 0x1c
        /*00b2*/ 	.short	(.L_9112 - .L_9111)


	//   ....[0]....
.L_9111:
        /*00b4*/ 	.word	0x00000240


	//   ....[1]....
        /*00b8*/ 	.word	0x00000f70


	//----- nvinfo : EIATTR_CRS_STACK_SIZE
	.align		4
.L_9112:
        /*00bc*/ 	.byte	0x04, 0x1e
        /*00be*/ 	.short	(.L_9114 - .L_9113)
.L_9113:
        /*00c0*/ 	.word	0x00000000


	//----- nvinfo : EIATTR_CBANK_PARAM_SIZE
	.align		4
.L_9114:
        /*00c4*/ 	.byte	0x03, 0x19
        /*00c6*/ 	.short	0x0098


	//----- nvinfo : EIATTR_PARAM_CBANK
	.align		4
        /*00c8*/ 	.byte	0x04, 0x0a
        /*00ca*/ 	.short	(.L_9116 - .L_9115)
	.align		4
.L_9115:
        /*00cc*/ 	.word	index@(.nv.constant0._Z15SoftmaxWarpImplI22BroadcastScaleMaskLoadIffbLm4EiE11DirectStoreIffEfLi2ELi2ELi4ELi1ELb0EL9Algorithm0EEvT_T0_ll)
        /*00d0*/ 	.short	0x0380
        /*00d2*/ 	.short	0x0098


	//----- nvinfo : EIATTR_SW_WAR
	.align		4
.L_9116:
        /*00d4*/ 	.byte	0x04, 0x36
        /*00d6*/ 	.short	(.L_9118 - .L_9117)
.L_9117:
        /*00d8*/ 	.word	0x00000008
.L_9118:


//--------------------- .nv.info._Z15SoftmaxWarpImplI22BroadcastScaleMaskLoadIffbLm4EiE11DirectStoreIffEfLi2ELi2ELi4ELi2ELb1EL9Algorithm0EEvT_T0_ll --------------------------
	.section	.nv.info._Z15SoftmaxWarpImplI22BroadcastScaleMaskLoadIffbLm4EiE11DirectStoreIffEfLi2ELi2ELi4ELi2ELb1EL9Algorithm0EEvT_T0_ll,"",@"SHT_CUDA_INFO"
	.sectionflags	@""
	.align	4


	//----- nvinfo : EIATTR_CUDA_API_VERSION
	.align		4
        /*0000*/ 	.byte	0x04, 0x37
        /*0002*/ 	.short	(.L_9120 - .L_9119)
.L_9119:
        /*0004*/ 	.word	0x00000082


	//----- nvinfo : EIATTR_KPARAM_INFO
	.align		4
.L_9120:
        /*0008*/ 	.byte	0x04, 0x17
        /*000a*/ 	.short	(.L_9122 - .L_9121)
.L_9121:
        /*000c*/ 	.word	0x00000000
        /*0010*/ 	.short	0x0003
        /*0012*/ 	.short	0x0090
        /*0014*/ 	.byte	0x00, 0xf0, 0x21, 0x00


	//----- nvinfo : EIATTR_KPARAM_INFO
	.align		4
.L_9122:
        /*0018*/ 	.byte	0x04, 0x17
        /*001a*/ 	.short	(.L_9124 - .L_9123)
.L_9123:
        /*001c*/ 	.word	0x00000000
        /*0020*/ 	.short	0x0002
        /*0022*/ 	.short	0x0088
        /*0024*/ 	.byte	0x00, 0xf0, 0x21, 0x00


	//----- nvinfo : EIATTR_KPARAM_INFO
	.align		4
.L_9124:
        /*0028*/ 	.byte	0x04, 0x17
        /*002a*/ 	.short	(.L_9126 - .L_9125)
.L_9125:
        /*002c*/ 	.word	0x00000000
        /*0030*/ 	.short	0x0001
        /*0032*/ 	.short	0x0078
        /*0034*/ 	.byte	0x00, 0xf0, 0x41, 0x00


	//----- nvinfo : EIATTR_KPARAM_INFO
	.align		4
.L_9126:
        /*0038*/ 	.byte	0x04, 0x17
        /*003a*/ 	.short	(.L_9128 - .L_9127)
.L_9127:
        /*003c*/ 	.word	0x00000000
        /*0040*/ 	.short	0x0000
        /*0042*/ 	.short	0x0000
        /*0044*/ 	.byte	0x00, 0xf0, 0xe1, 0x01


	//----- nvinfo : EIATTR_SPARSE_MMA_MASK
	.align		4
.L_9128:
        /*0048*/ 	.byte	0x03, 0x50
        /*004a*/ 	.short	0x0000


	//----- nvinfo : EIATTR_MAXREG_COUNT
	.align		4
        /*004c*/ 	.byte	0x03, 0x1b
        /*004e*/ 	.short	0x00ff


	//----- nvinfo : EIATTR_EXTERNS
	.align		4
        /*0050*/ 	.byte	0x04, 0x0f
        /*0052*/ 	.short	(.L_9130 - .L_9129)


	//   ....[0]....
	.align		4
.L_9129:
        /*0054*/ 	.word	index@(__assertfail)


	//----- nvinfo : EIATTR_MERCURY_ISA_VERSION
	.align		4
.L_9130:
        /*0058*/ 	.byte	0x03, 0x5f
        /*005a*/ 	.short	0x0101


	//----- nvinfo : EIATTR_COOP_GROUP_MASK_REGIDS
	.align		4
        /*005c*/ 	.byte	0x04, 0x29
        /*005e*/ 	.short	(.L_9132 - .L_9131)


	//   ....[0]....
.L_9131:
        /*0060*/ 	.word	0xffffffff


	//   ....[1]....
        /*0064*/ 	.word	0xffffffff


	//   ....[2]....
        /*0068*/ 	.word	0xffffffff


	//   ....[3]....
        /*006c*/ 	.word	0xffffffff


	//   ....[4]....
        /*0070*/ 	.word	0xffffffff


	//   ....[5]....
        /*0074*/ 	.word	0xffffffff


	//   ....[6]....
        /*0078*/ 	.word	0xffffffff


	//   ....[7]....
        /*007c*/ 	.word	0xffffffff


	//   ....[8]....
        /*0080*/ 	.word	0x0500000f


	//   ....[9]....
        /*0084*/ 	.word	0x0500000f


	//   ....[10]....
        /*0088*/ 	.word	0x0500000f


	//   ....[11]....
        /*008c*/ 	.word	0x0500000f


	//   ....[12]....
        /*0090*/ 	.word	0x0500000f


	//   ....[13]....
        /*0094*/ 	.word	0x0500000f


	//   ....[14]....
        /*0098*/ 	.word	0x0500000f


	//   ....[15]....
        /*009c*/ 	.word	0x0500000f


	//----- nvinfo : EIATTR_COOP_GROUP_INSTR_OFFSETS
	.align		4
.L_9132:
        /*00a0*/ 	.byte	0x04, 0x28
        /*00a2*/ 	.short	(.L_9134 - .L_9133)


	//   ....[0]....
.L_9133:
        /*00a4*/ 	.word	0x00001360


	//   ....[1]....
        /*00a8*/ 	.word	0x00001390


	//   ....[2]....
        /*00ac*/ 	.word	0x000013c0


	//   ....[3]....
        /*00b0*/ 	.word	0x000013d0


	//   ....[4]....
        /*00b4*/ 	.word	0x00001650


	//   ....[5]....
        /*00b8*/ 	.word	0x00001690


	//   ....[6]....
        /*00bc*/ 	.word	0x000016b0


	//   ....[7]....
        /*00c0*/ 	.word	0x000016d0


	//   ....[8]....
        /*00c4*/ 	.word	0x00001d40


	//   ....[9]....
        /*00c8*/ 	.word	0x00001dd0


	//   ....[10]....
        /*00cc*/ 	.word	0x00001e30


	//   ....[11]....
        /*00d0*/ 	.word	0x00001ef0


	//   ....[12]....
        /*00d4*/ 	.word	0x00002170


	//   ....[13]....
        /*00d8*/ 	.word	0x00002220


	//   ....[14]....
        /*00dc*/ 	.word	0x00002280


	//   ....[15]....
        /*00e0*/ 	.word	0x00002300


	//----- nvinfo : EIATTR_VRC_CTA_INIT_COUNT
	.align		4
.L_9134:
        /*00e4*/ 	.byte	0x02, 0x4a
	.zero		1
	.zero		1


	//----- nvinfo : EIATTR_SYSCALL_OFFSETS
	.align		4
        /*00e8*/ 	.byte	0x04, 0x46
        /*00ea*/ 	.short	(.L_9136 - .L_9135)


	//   ....[0]....
.L_9135:
        /*00ec*/ 	.word	0x000001b0


	//----- nvinfo : EIATTR_EXIT_INSTR_OFFSETS
	.align		4
.L_9136:
        /*00f0*/ 	.byte	0x04, 0x1c
        /*00f2*/ 	.short	(.L_9138 - .L_9137)


	//   ....[0]....
.L_9137:
        /*00f4*/ 	.word	0x00000270


	//   ....[1]....
        /*00f8*/ 	.word	0x00001ce0


	//----- nvinfo : EIATTR_CRS_STACK_SIZE
	.align		4
.L_9138:
        /*00fc*/ 	.byte	0x04, 0x1e
        /*00fe*/ 	.short	(.L_9140 - .L_9139)
.L_9139:
        /*0100*/ 	.word	0x00000000


	//----- nvinfo : EIATTR_CBANK_PARAM_SIZE
	.align		4
.L_9140:
        /*0104*/ 	.byte	0x03, 0x19
        /*0106*/ 	.short	0x0098


	//----- nvinfo : EIATTR_PARAM_CBANK
	.align		4
        /*0108*/ 	.byte	0x04, 0x0a
        /*010a*/ 	.short	(.L_9142 - .L_9141)
	.align		4
.L_9141:
        /*010c*/ 	.word	index@(.nv.constant0._Z15SoftmaxWarpImplI22BroadcastScaleMaskLoadIffbLm4EiE11DirectStoreIffEfLi2ELi2ELi4ELi2ELb1EL9Algorithm0EEvT_T0_ll)
        /*0110*/ 	.short	0x0380
        /*0112*/ 	.short	0x0098


	//----- nvinfo : EIATTR_SW_WAR
	.align		4
.L_9142:
        /*0114*/ 	.byte	0x04, 0x36
        /*0116*/ 	.short	(.L_9144 - .L_9143)
.L_9143:
        /*0118*/ 	.word	0x00000008
.L_9144:


//--------------------- .nv.info._Z15SoftmaxWarpImplI22BroadcastScaleMaskLoadIffbLm4EiE11DirectStoreIffEfLi2ELi2ELi4ELi2ELb0EL9Algorithm0EEvT_T0_ll --------------------------
	.section	.nv.info._Z15SoftmaxWarpImplI22BroadcastScaleMaskLoadIffbLm4EiE11DirectStoreIffEfLi2ELi2ELi4ELi2ELb0EL9Algorithm0EEvT_T0_ll,"",@"SHT_CUDA_INFO"
	.sectionflags	@""
	.align	4


	//----- nvinfo : EIATTR_CUDA_API_VERSION
	.align		4
        /*0000*/ 	.byte	0x04, 0x37
        /*0002*/ 	.short	(.L_9146 - .L_9145)
.L_9145:
        /*0004*/ 	.word	0x00000082


	//----- nvinfo : EIATTR_KPARAM_INFO
	.align		4
.L_9146:
        /*0008*/ 	.byte	0x04, 0x17
        /*000a*/ 	.short	(.L_9148 - .L_9147)
.L_9147:
        /*000c*/ 	.word	0x00000000
        /*0010*/ 	.short	0x0003
        /*0012*/ 	.short	0x0090
        /*0014*/ 	.byte	0x00, 0xf0, 0x21, 0x00


	//----- nvinfo : EIATTR_KPARAM_INFO
	.align		4
.L_9148:
        /*0018*/ 	.byte	0x04, 0x17
        /*001a*/ 	.short	(.L_9150 - .L_9149)
.L_9149:
        /*001c*/ 	.word	0x00000000
        /*0020*/ 	.short	0x0002
        /*0022*/ 	.short	0x0088
        /*0024*/ 	.byte	0x00, 0xf0, 0x21, 0x00


	//----- nvinfo : EIATTR_KPARAM_INFO
	.align		4
.L_9150:
        /*0028*/ 	.byte	0x04, 0x17
        /*002a*/ 	.short	(.L_9152 - .L_9151)
.L_9151:
        /*002c*/ 	.word	0x00000000
        /*0030*/ 	.short	0x0001
        /*0032*/ 	.short	0x0078
        /*0034*/ 	.byte	0x00, 0xf0, 0x41, 0x00


	//----- nvinfo : EIATTR_KPARAM_INFO
	.align		4
.L_9152:
        /*0038*/ 	.byte	0x04, 0x17
        /*003a*/ 	.short	(.L_9154 - .L_9153)
.L_9153:
        /*003c*/ 	.word	0x00000000
        /*0040*/ 	.short	0x0000
        /*0042*/ 	.short	0x0000
        /*0044*/ 	.byte	0x00, 0xf0, 0xe1, 0x01


	//----- nvinfo : EIATTR_SPARSE_MMA_MASK
	.align		4
.L_9154:
        /*0048*/ 	.byte	0x03, 0x50
        /*004a*/ 	.short	0x0000


	//----- nvinfo : EIATTR_MAXREG_COUNT
	.align		4
        /*004c*/ 	.byte	0x03, 0x1b
        /*004e*/ 	.short	0x00ff


	//----- nvinfo : EIATTR_EXTERNS
	.align		4
        /*0050*/ 	.byte	0x04, 0x0f
        /*0052*/ 	.short	(.L_9156 - .L_9155)


	//   ....[0]....
	.align		4
.L_9155:
        /*0054*/ 	.word	index@(__assertfail)


	//----- nvinfo : EIATTR_MERCURY_ISA_VERSION
	.align		4
.L_9156:
        /*0058*/ 	.byte	0x03, 0x5f
        /*005a*/ 	.short	0x0101


	//----- nvinfo : EIATTR_COOP_GROUP_MASK_REGIDS
	.align		4
        /*005c*/ 	.byte	0x04, 0x29
        /*005e*/ 	.short	(.L_9158 - .L_9157)


	//   ....[0]....
.L_9157:
        /*0060*/ 	.word	0xffffffff


	//   ....[1]....
        /*0064*/ 	.word	0xffffffff


	//   ....[2]....
        /*0068*/ 	.word	0xffffffff


	//   ....[3]....
        /*006c*/ 	.word	0xffffffff


	//   ....[4]....
        /*0070*/ 	.word	0xffffffff


	//   ....[5]....
        /*0074*/ 	.word	0xffffffff


	//   ....[6]....
        /*0078*/ 	.word	0xffffffff


	//   ....[7]....
        /*007c*/ 	.word	0xffffffff


	//   ....[8]....
        /*0080*/ 	.word	0x0500000f


	//   ....[9]....
        /*0084*/ 	.word	0x0500000f


	//   ....[10]....
        /*0088*/ 	.word	0x0500000f


	//   ....[11]....
        /*008c*/ 	.word	0x0500000f


	//   ....[12]....
        /*0090*/ 	.word	0x0500000f


	//   ....[13]....
        /*0094*/ 	.word	0x0500000f


	//   ....[14]....
        /*0098*/ 	.word	0x0500000f


	//   ....[15]....
        /*009c*/ 	.word	0x0500000f


	//----- nvinfo : EIATTR_COOP_GROUP_INSTR_OFFSETS
	.align		4
.L_9158:
        /*00a0*/ 	.byte	0x04, 0x28
        /*00a2*/ 	.short	(.L_9160 - .L_9159)


	//   ....[0]....
.L_9159:
        /*00a4*/ 	.word	0x00001020


	//   ....[1]....
        /*00a8*/ 	.word	0x00001030


	//   ....[2]....
        /*00ac*/ 	.word	0x00001060


	//   ....[3]....
        /*00b0*/ 	.word	0x00001080


	//   ....[4]....
        /*00b4*/ 	.word	0x00001310


	//   ....[5]....
        /*00b8*/ 	.word	0x00001350


	//   ....[6]....
        /*00bc*/ 	.word	0x00001370


	//   ....[7]....
        /*00c0*/ 	.word	0x00001390


	//   ....[8]....
        /*00c4*/ 	.word	0x00001970


	//   ....[9]....
        /*00c8*/ 	.word	0x00001a00


	//   ....[10]....
        /*00cc*/ 	.word	0x00001a60


	//   ....[11]....
        /*00d0*/ 	.word	0x00001b50


	//   ....[12]....
        /*00d4*/ 	.word	0x00001d90


	//   ....[13]....
        /*00d8*/ 	.word	0x00001e40


	//   ....[14]....
        /*00dc*/ 	.word	0x00001ea0


	//   ....[15]....
        /*00e0*/ 	.word	0x00001f20


	//----- nvinfo : EIATTR_VRC_CTA_INIT_COUNT
	.align		4
.L_9160:
        /*00e4*/ 	.byte	0x02, 0x4a
	.zero		1
	.zero		1


	//----- nvinfo : EIATTR_SYSCALL_OFFSETS
	.align		4
        /*00e8*/ 	.byte	0x04, 0x46
        /*00ea*/ 	.short	(.L_9162 - .L_9161)


	//   ....[0]....
.L_9161:
        /*00ec*/ 	.word	0x00000190


	//----- nvinfo : EIATTR_EXIT_INSTR_OFFSETS
	.align		4
.L_9162:
        /*00f0*/ 	.byte	0x04, 0x1c
        /*00f2*/ 	.short	(.L_9164 - .L_9163)


	//   ....[0]....
.L_9163:
        /*00f4*/ 	.word	0x00000250


	//   ....[1]....
        /*00f8*/ 	.word	0x00001910


	//----- nvinfo : EIATTR_CRS_STACK_SIZE
	.align		4
.L_9164:
        /*00fc*/ 	.byte	0x04, 0x1e
        /*00fe*/ 	.short	(.L_9166 - .L_9165)
.L_9165:
        /*0100*/ 	.word	0x00000000


	//----- nvinfo : EIATTR_CBANK_PARAM_SIZE
	.align		4
.L_9166:
        /*0104*/ 	.byte	0x03, 0x19
        /*0106*/ 	.short	0x0098


	//----- nvinfo : EIATTR_PARAM_CBANK
	.align		4
        /*0108*/ 	.byte	0x04, 0x0a
        /*010a*/ 	.short	(.L_9168 - .L_9167)
	.align		4
.L_9167:
        /*010c*/ 	.word	index@(.nv.constant0._Z15SoftmaxWarpImplI22BroadcastScaleMaskLoadIffbLm4EiE11DirectStoreIffEfLi2ELi2ELi4ELi2ELb0EL9Algorithm0EEvT_T0_ll)
        /*0110*/ 	.short	0x0380
        /*0112*/ 	.short	0x0098


	//----- nvinfo : EIATTR_SW_WAR
	.align		4
.L_9168:
        /*0114*/ 	.byte	0x04, 0x36
        /*0116*/ 	.short	(.L_9170 - .L_9169)
.L_9169:
        /*0118*/ 	.word	0x00000008
.L_9170:


//--------------------- .nv.info._Z15SoftmaxWarpImplI22BroadcastScaleMaskLoadIffbLm4EiE11DirectStoreIffEfLi2ELi2ELi2ELi1ELb1EL9Algorithm0EEvT_T0_ll --------------------------
	.section	.nv.info._Z15SoftmaxWarpImplI22BroadcastScaleMaskLoadIffbLm4EiE11DirectStoreIffEfLi2ELi2ELi2ELi1ELb1EL9Algorithm0EEvT_T0_ll,"",@"SHT_CUDA_INFO"
	.sectionflags	@""
	.align	4


	//----- nvinfo : EIATTR_CUDA_API_VERSION
	.align		4
        /*0000*/ 	.byte	0x04, 0x37
        /*0002*/ 	.short	(.L_9172 - .L_9171)
.L_9171:
        /*0004*/ 	.word	0x00000082


	//----- nvinfo : EIATTR_KPARAM_INFO
	.align		4
.L_9172:
        /*0008*/ 	.byte	0x04, 0x17
        /*000a*/ 	.short	(.L_9174 - .L_9173)
.L_9173:
        /*000c*/ 	.word	0x00000000
        /*0010*/ 	.short	0x0003
        /*0012*/ 	.short	0x0090
        /*0014*/ 	.byte	0x00, 0xf0, 0x21, 0x00


	//----- nvinfo : EIATTR_KPARAM_INFO
	.align		4
.L_9174:
        /*0018*/ 	.byte	0x04, 0x17
        /*001a*/ 	.short	(.L_9176 - .L_9175)
.L_9175:
        /*001c*/ 	.word	0x00000000
        /*0020*/ 	.short	0x0002
        /*0022*/ 	.short	0x0088
        /*0024*/ 	.byte	0x00, 0xf0, 0x21, 0x00


	//----- nvinfo : EIATTR_KPARAM_INFO
	.align		4
.L_9176:
        /*0028*/ 	.byte	0x04, 0x17
        /*002a*/ 	.short	(.L_9178 - .L_9177)
.L_9177:
        /*002c*/ 	.word	0x00000000
        /*0030*/ 	.short	0x0001
        /*0032*/ 	.short	0x0078
        /*0034*/ 	.byte	0x00, 0xf0, 0x41, 0x00


	//----- nvinfo : EIATTR_KPARAM_INFO
	.align		4
.L_9178:
        /*0038*/ 	.byte	0x04, 0x17
        /*003a*/ 	.short	(.L_9180 - .L_9179)
.L_9179:
        /*003c*/ 	.word	0x00000000
        /*0040*/ 	.short	0x0000
        /*0042*/ 	.short	0x0000
        /*0044*/ 	.byte	0x00, 0xf0, 0xe1, 0x01


	//----- nvinfo : EIATTR_SPARSE_MMA_MASK
	.align		4
.L_9180:
        /*0048*/ 	.byte	0x03, 0x50
        /*004a*/ 	.short	0x0000


	//----- nvinfo : EIATTR_MAXREG_COUNT
	.align		4
        /*004c*/ 	.byte	0x03, 0x1b
        /*004e*/ 	.short	0x00ff


	//----- nvinfo : EIATTR_EXTERNS
	.align		4
        /*0050*/ 	.byte	0x04, 0x0f
        /*0052*/ 	.short	(.L_9182 - .L_9181)


	//   ....[0]....
	.align		4
.L_9181:
        /*0054*/ 	.word	index@(__assertfail)


	//----- nvinfo : EIATTR_MERCURY_ISA_VERSION
	.align		4
.L_9182:
        /*0058*/ 	.byte	0x03, 0x5f
        /*005a*/ 	.short	0x0101


	//----- nvinfo : EIATTR_COOP_GROUP_MASK_REGIDS
	.align		4
        /*005c*/ 	.byte	0x04, 0x29
        /*005e*/ 	.short	(.L_9184 - .L_9183)


	//   ....[0]....
.L_9183:
        /*0060*/ 	.word	0xffffffff


	//   ....[1]....
        /*0064*/ 	.word	0xffffffff


	//   ....[2]....
        /*0068*/ 	.word	0x0500000f


	//   ....[3]....
        /*006c*/ 	.word	0x0500000f


	//----- nvinfo : EIATTR_COOP_GROUP_INSTR_OFFSETS
	.align		4
.L_9184:
        /*0070*/ 	.byte	0x04, 0x28
        /*0072*/ 	.short	(.L_9186 - .L_9185)


	//   ....[0]....
.L_9185:
        /*0074*/ 	.word	0x00000b50


	//   ....[1]....
        /*0078*/ 	.word	0x00000cd0


	//   ....[2]....
        /*007c*/ 	.word	0x00001090


	//   ....[3]....
        /*0080*/ 	.word	0x00001270


	//----- nvinfo : EIATTR_VRC_CTA_INIT_COUNT
	.align		4
.L_9186:
        /*0084*/ 	.byte	0x02, 0x4a
	.zero		1
	.zero		1


	//----- nvinfo : EIATTR_SYSCALL_OFFSETS
	.align		4
        /*0088*/ 	.byte	0x04, 0x46
        /*008a*/ 	.short	(.L_9188 - .L_9187)


	//   ....[0]....
.L_9187:
        /*008c*/ 	.word	0x000001b0


	//----- nvinfo : EIATTR_EXIT_INSTR_OFFSETS
	.align		4
.L_9188:
        /*0090*/ 	.byte	0x04, 0x1c
        /*0092*/ 	.short	(.L_9190 - .L_9189)


	//   ....[0]....
.L_9189:
        /*0094*/ 	.word	0x00000260


	//   ....[1]....
        /*0098*/ 	.word	0x00001030


	//----- nvinfo : EIATTR_CRS_STACK_SIZE
	.align		4
.L_9190:
        /*009c*/ 	.byte	0x04, 0x1e
        /*009e*/ 	.short	(.L_9192 - .L_9191)
.L_9191:
        /*00a0*/ 	.word	0x00000000


	//----- nvinfo : EIATTR_CBANK_PARAM_SIZE
	.align		4
.L_9192:
        /*00a4*/ 	.byte	0x03, 0x19
        /*00a6*/ 	.short	0x0098


	//----- nvinfo : EIATTR_PARAM_CBANK
	.align		4
        /*00a8*/ 	.byte	0x04, 0x0a
        /*00aa*/ 	.short	(.L_9194 - .L_9193)
	.align		4
.L_9193:
        /*00ac*/ 	.word	index@(.nv.constant0._Z15SoftmaxWarpImplI22BroadcastScaleMaskLoadIffbLm4EiE11DirectStoreIffEfLi2ELi2ELi2ELi1ELb1EL9Algorithm0EEvT_T0_ll)
        /*00b0*/ 	.short	0x0380
        /*00b2*/ 	.short	0x0098


	//----- nvinfo : EIATTR_SW_WAR
	.align		4
.L_9194:
        /*00b4*/ 	.byte	0x04, 0x36
        /*00b6*/ 	.short	(.L_9196 - .L_9195)
.L_9195:
        /*00b8*/ 	.word	0x00000008
.L_9196:


//--------------------- .nv.info._Z15SoftmaxWarpImplI22BroadcastScaleMaskLoadIffbLm4EiE11DirectStoreIffEfLi2ELi2ELi2ELi1ELb0EL9Algorithm0EEvT_T0_ll --------------------------
	.section	.nv.info._Z15SoftmaxWarpImplI22BroadcastScaleMaskLoadIffbLm4EiE11DirectStoreIffEfLi2ELi2ELi2ELi1ELb0EL9Algorithm0EEvT_T0_ll,"",@"SHT_CUDA_INFO"
	.sectionflags	@""
	.align	4


	//----- nvinfo : EIATTR_CUDA_API_VERSION
	.align		4
        /*0000*/ 	.byte	0x04, 0x37
        /*0002*/ 	.short	(.L_9198 - .L_9197)
.L_9197:
        /*0004*/ 	.word	0x00000082


	//----- nvinfo : EIATTR_KPARAM_INFO
	.align		4
.L_9198:
        /*0008*/ 	.byte	0x04, 0x17
        /*000a*/ 	.short	(.L_9200 - .L_9199)
.L_9199:
        /*000c*/ 	.word	0x00000000
        /*0010*/ 	.short	0x0003
        /*0012*/ 	.short	0x0090
        /*0014*/ 	.byte	0x00, 0xf0, 0x21, 0x00


	//----- nvinfo : EIATTR_KPARAM_INFO
	.align		4
.L_9200:
        /*0018*/ 	.byte	0x04, 0x17
        /*001a*/ 	.short	(.L_9202 - .L_9201)
.L_9201:
        /*001c*/ 	.word	0x00000000
        /*0020*/ 	.short	0x0002
        /*0022*/ 	.short	0x0088
        /*0024*/ 	.byte	0x00, 0xf0, 0x21, 0x00


	//----- nvinfo : EIATTR_KPARAM_INFO
	.align		4
.L_9202:
        /*0028*/ 	.byte	0x04, 0x17
        /*002a*/ 	.short	(.L_9204 - .L_9203)
.L_9203:
        /*002c*/ 	.word	0x00000000
        /*0030*/ 	.short	0x0001
        /*0032*/ 	.short	0x0078
        /*0034*/ 	.byte	0x00, 0xf0, 0x41, 0x00


	//----- nvinfo : EIATTR_KPARAM_INFO
	.align		4
.L_9204:
        /*0038*/ 	.byte	0x04, 0x17
        /*003a*/ 	.short	(.L_9206 - .L_9205)
.L_9205:
        /*003c*/ 	.word	0x00000000
        /*0040*/ 	.short	0x0000
        /*0042*/ 	.short	0x0000
        /*0044*/ 	.byte	0x00, 0xf0, 0xe1, 0x01


	//----- nvinfo : EIATTR_SPARSE_MMA_MASK
	.align		4
.L_9206:
        /*0048*/ 	.byte	0x03, 0x50
        /*004a*/ 	.short	0x0000


	//----- nvinfo : EIATTR_MAXREG_COUNT
	.align		4
        /*004c*/ 	.byte	0x03, 0x1b
        /*004e*/ 	.short	0x00ff


	//----- nvinfo : EIATTR_EXTERNS
	.align		4
        /*0050*/ 	.byte	0x04, 0x0f
        /*0052*/ 	.short	(.L_9208 - .L_9207)


	//   ....[0]....
	.align		4
.L_9207:
        /*0054*/ 	.word	index@(__assertfail)


	//----- nvinfo : EIATTR_MERCURY_ISA_VERSION
	.align		4
.L_9208:
        /*0058*/ 	.byte	0x03, 0x5f
        /*005a*/ 	.short	0x0101


	//----- nvinfo : EIATTR_COOP_GROUP_MASK_REGIDS
	.align		4
        /*005c*/ 	.byte	0x04, 0x29
        /*005e*/ 	.short	(.L_9210 - .L_9209)


	//   ....[0]....
.L_9209:
        /*0060*/ 	.word	0xffffffff


	//   ....[1]....
        /*0064*/ 	.word	0xffffffff


	//   ....[2]....
        /*0068*/ 	.word	0x0500000f


	//   ....[3]....
        /*006c*/ 	.word	0x0500000f


	//----- nvinfo : EIATTR_COOP_GROUP_INSTR_OFFSETS
	.align		4
.L_9210:
        /*0070*/ 	.byte	0x04, 0x28
        /*0072*/ 	.short	(.L_9212 - .L_9211)


	//   ....[0]....
.L_9211:
        /*0074*/ 	.word	0x00000ab0


	//   ....[1]....
        /*0078*/ 	.word	0x00000c30


	//   ....[2]....
        /*007c*/ 	.word	0x00000fc0


	//   ....[3]....
        /*0080*/ 	.word	0x000011a0


	//----- nvinfo : EIATTR_VRC_CTA_INIT_COUNT
	.align		4
.L_9212:
        /*0084*/ 	.byte	0x02, 0x4a
	.zero		1
	.zero		1


	//----- nvinfo : EIATTR_SYSCALL_OFFSETS
	.align		4
        /*0088*/ 	.byte	0x04, 0x46
        /*008a*/ 	.short	(.L_9214 - .L_9213)


	//   ....[0]....
.L_9213:
        /*008c*/ 	.word	0x00000190


	//----- nvinfo : EIATTR_EXIT_INSTR_OFFSETS
	.align		4
.L_9214:
        /*0090*/ 	.byte	0x04, 0x1c
        /*0092*/ 	.short	(.L_9216 - .L_9215)


	//   ....[0]....
.L_9215:
        /*0094*/ 	.word	0x00000240


	//   ....[1]....
        /*0098*/ 	.word	0x00000f60


	//----- nvinfo : EIATTR_CRS_STACK_SIZE
	.align		4
.L_9216:
        /*009c*/ 	.byte	0x04, 0x1e
        /*009e*/ 	.short	(.L_9218 - .L_9217)
.L_9217:
        /*00a0*/ 	.word	0x00000000


	//----- nvinfo : EIATTR_CBANK_PARAM_SIZE
	.align		4
.L_9218:
        /*00a4*/ 	.byte	0x03, 0x19
        /*00a6*/ 	.short	0x0098


	//----- nvinfo : EIATTR_PARAM_CBANK
	.align		4
        /*00a8*/ 	.byte	0x04, 0x0a
        /*00aa*/ 	.short	(.L_9220 - .L_9219)
	.align		4
.L_9219:
        /*00ac*/ 	.word	index@(.nv.constant0._Z15SoftmaxWarpImplI22BroadcastScaleMaskLoadIffbLm4EiE11DirectStoreIffEfLi2ELi2ELi2ELi1ELb0EL9Algorithm0EEvT_T0_ll)
        /*00b0*/ 	.short	0x0380
        /*00b2*/ 	.short	0x0098


	//----- nvinfo : EIATTR_SW_WAR
	.align		4
.L_9220:
        /*00b4*/ 	.byte	0x04, 0x36
        /*00b6*/ 	.short	(.L_9222 - .L_9221)
.L_9221:
        /*00b8*/ 	.word	0x00000008
.L_9222:


//--------------------- .nv.info._Z15SoftmaxWarpImplI22BroadcastScaleMaskLoadIffbLm4EiE11DirectStoreIffEfLi2ELi2ELi2ELi2ELb1EL9Algorithm0EEvT_T0_ll --------------------------
	.section	.nv.info._Z15SoftmaxWarpImplI22BroadcastScaleMaskLoadIffbLm4EiE11DirectStoreIffEfLi2ELi2ELi2ELi2ELb1EL9Algorithm0EEvT_T0_ll,"",@"SHT_CUDA_INFO"
	.sectionflags	@""
	.align	4


	//----- nvinfo : EIATTR_CUDA_API_VERSION
	.align		4
        /*0000*/ 	.byte	0x04, 0x37
        /*0002*/ 	.short	(.L_9224 - .L_9223)
.L_9223:
        /*0004*/ 	.word	0x00000082


	//----- nvinfo : EIATTR_KPARAM_INFO
	.align		4
.L_9224:
        /*0008*/ 	.byte	0x04, 0x17
        /*000a*/ 	.short	(.L_9226 - .L_9225)
.L_9225:
        /*000c*/ 	.word	0x00000000
        /*0010*/ 	.short	0x0003
        /*0012*/ 	.short	0x0090
        /*0014*/ 	.byte	0x00, 0xf0, 0x21, 0x00


	//----- nvinfo : EIATTR_KPARAM_INFO
	.align		4
.L_9226:
        /*0018*/ 	.byte	0x04, 0x17
        /*001a*/ 	.short	(.L_9228 - .L_9227)
.L_9227:
        /*001c*/ 	.word	0x00000000
        /*0020*/ 	.short	0x0002
        /*0022*/ 	.short	0x0088
        /*0024*/ 	.byte	0x00, 0xf0, 0x21, 0x00


	//----- nvinfo : EIATTR_KPARAM_INFO
	.align		4
.L_9228:
        /*0028*/ 	.byte	0x04, 0x17
        /*002a*/ 	.short	(.L_9230 - .L_9229)
.L_9229:
        /*002c*/ 	.word	0x00000000
        /*0030*/ 	.short	0x0001
        /*0032*/ 	.short	0x0078
        /*0034*/ 	.byte	0x00, 0xf0, 0x41, 0x00


	//----- nvinfo : EIATTR_KPARAM_INFO
	.align		4
.L_9230:
        /*0038*/ 	.byte	0x04, 0x17
        /*003a*/ 	.short	(.L_9232 - .L_9231)
.L_9231:
        /*003c*/ 	.word	0x00000000
        /*0040*/ 	.short	0x0000
        /*0042*/ 	.short	0x0000
        /*0044*/ 	.byte	0x00, 0xf0, 0xe1, 0x01


	//----- nvinfo : EIATTR_SPARSE_MMA_MASK
	.align		4
.L_9232:
        /*0048*/ 	.byte	0x03, 0x50
        /*004a*/ 	.short	0x0000


	//----- nvinfo : EIATTR_MAXREG_COUNT
	.align		4
        /*004c*/ 	.byte	0x03, 0x1b
        /*004e*/ 	.short	0x00ff


	//----- nvinfo : EIATTR_EXTERNS
	.align		4
        /*0050*/ 	.byte	0x04, 0x0f
        /*0052*/ 	.short	(.L_9234 - .L_9233)


	//   ....[0]....
	.align		4
.L_9233:
        /*0054*/ 	.word	index@(__assertfail)


	//----- nvinfo : EIATTR_MERCURY_ISA_VERSION
	.align		4
.L_9234:
        /*0058*/ 	.byte	0x03, 0x5f
        /*005a*/ 	.short	0x0101


	//----- nvinfo : EIATTR_COOP_GROUP_MASK_REGIDS
	.align		4
        /*005c*/ 	.byte	0x04, 0x29
        /*005e*/ 	.short	(.L_9236 - .L_9235)


	//   ....[0]....
.L_9235:
        /*0060*/ 	.word	0xffffffff


	//   ....[1]....
        /*0064*/ 	.word	0xffffffff


	//   ....[2]....
        /*0068*/ 	.word	0xffffffff


	//   ....[3]....
        /*006c*/ 	.word	0xffffffff


	//   ....[4]....
        /*0070*/ 	.word	0x0500000f


	//   ....[5]....
        /*0074*/ 	.word	0x0500000f


	//   ....[6]....
        /*0078*/ 	.word	0x0500000f


	//   ....[7]....
        /*007c*/ 	.word	0x0500000f


	//----- nvinfo : EIATTR_COOP_GROUP_INSTR_OFFSETS
	.align		4
.L_9236:
        /*0080*/ 	.byte	0x04, 0x28
        /*0082*/ 	.short	(.L_9238 - .L_9237)


	//   ....[0]....
.L_9237:
        /*0084*/ 	.word	0x00001360


	//   ....[1]....
        /*0088*/ 	.word	0x00001390


	//   ....[2]....
        /*008c*/ 	.word	0x00001610


	//   ....[3]....
        /*0090*/ 	.word	0x00001650


	//   ....[4]....
        /*0094*/ 	.word	0x00001cd0


	//   ....[5]....
        /*0098*/ 	.word	0x00001d70


	//   ....[6]....
        /*009c*/ 	.word	0x00002080


	//   ....[7]....
        /*00a0*/ 	.word	0x000020d0


	//----- nvinfo : EIATTR_VRC_CTA_INIT_COUNT
	.align		4
.L_9238:
        /*00a4*/ 	.byte	0x02, 0x4a
	.zero		1
	.zero		1


	//----- nvinfo : EIATTR_SYSCALL_OFFSETS
	.align		4
        /*00a8*/ 	.byte	0x04, 0x46
        /*00aa*/ 	.short	(.L_9240 - .L_9239)


	//   ....[0]....
.L_9239:
        /*00ac*/ 	.word	0x000001b0


	//----- nvinfo : EIATTR_EXIT_INSTR_OFFSETS
	.align		4
.L_9240:
        /*00b0*/ 	.byte	0x04, 0x1c
        /*00b2*/ 	.short	(.L_9242 - .L_9241)


	//   ....[0]....
.L_9241:
        /*00b4*/ 	.word	0x00000270


	//   ....[1]....
        /*00b8*/ 	.word	0x00001c60


	//----- nvinfo : EIATTR_CRS_STACK_SIZE
	.align		4
.L_9242:
        /*00bc*/ 	.byte	0x04, 0x1e
        /*00be*/ 	.short	(.L_9244 - .L_9243)
.L_9243:
        /*00c0*/ 	.word	0x00000000


	//----- nvinfo : EIATTR_CBANK_PARAM_SIZE
	.align		4
.L_9244:
        /*00c4*/ 	.byte	0x03, 0x19
        /*00c6*/ 	.short	0x0098


	//----- nvinfo : EIATTR_PARAM_CBANK
	.align		4
        /*00c8*/ 	.byte	0x04, 0x0a
        /*00ca*/ 	.short	(.L_9246 - .L_9245)
	.align		4
.L_9245:
        /*00cc*/ 	.word	index@(.nv.constant0._Z15SoftmaxWarpImplI22BroadcastScaleMaskLoadIffbLm4EiE11DirectStoreIffEfLi2ELi2ELi2ELi2ELb1EL9Algorithm0EEvT_T0_ll)
        /*00d0*/ 	.short	0x0380
        /*00d2*/ 	.short	0x0098


	//----- nvinfo : EIATTR_SW_WAR
	.align		4
.L_9246:
        /*00d4*/ 	.byte	0x04, 0x36
        /*00d6*/ 	.short	(.L_9248 - .L_9247)
.L_9247:
        /*00d8*/ 	.word	0x00000008
.L_9248:


//--------------------- .nv.info._Z15SoftmaxWarpImplI22BroadcastScaleMaskLoadIffbLm4EiE11DirectStoreIffEfLi2ELi2ELi2ELi2ELb0EL9Algorithm0EEvT_T0_ll --------------------------
	.section	.nv.info._Z15SoftmaxWarpImplI22BroadcastScaleMaskLoadIffbLm4EiE11DirectStoreIffEfLi2ELi2ELi2ELi2ELb0EL9Algorithm0EEvT_T0_ll,"",@"SHT_CUDA_INFO"
	.sectionflags	@""
	.align	4


	//----- nvinfo : EIATTR_CUDA_API_VERSION
	.align		4
        /*0000*/ 	.byte	0x04, 0x37
        /*0002*/ 	.short	(.L_9250 - .L_9249)
.L_9249:
        /*0004*/ 	.word	0x00000082


	//----- nvinfo : EIATTR_KPARAM_INFO
	.align		4
.L_9250:
        /*0008*/ 	.byte	0x04, 0x17
        /*000a*/ 	.short	(.L_9252 - .L_9251)
.L_9251:
        /*000c*/ 	.word	0x00000000
        /*0010*/ 	.short	0x0003
        /*0012*/ 	.short	0x0090
        /*0014*/ 	.byte	0x00, 0xf0, 0x21, 0x00


	//----- nvinfo : EIATTR_KPARAM_INFO
	.align		4
.L_9252:
        /*0018*/ 	.byte	0x04, 0x17
        /*001a*/ 	.short	(.L_9254 - .L_9253)
.L_9253:
        /*001c*/ 	.word	0x00000000
        /*0020*/ 	.short	0x0002
        /*0022*/ 	.short	0x0088
        /*0024*/ 	.byte	0x00, 0xf0, 0x21, 0x00


	//----- nvinfo : EIATTR_KPARAM_INFO
	.align		4
.L_9254:
        /*0028*/ 	.byte	0x04, 0x17
        /*002a*/ 	.short	(.L_9256 - .L_9255)
.L_9255:
        /*002c*/ 	.word	0x00000000
        /*0030*/ 	.short	0x0001
        /*0032*/ 	.short	0x0078
        /*0034*/ 	.byte	0x00, 0xf0, 0x41, 0x00


	//----- nvinfo : EIATTR_KPARAM_INFO
	.align		4
.L_9256:
        /*0038*/ 	.byte	0x04, 0x17
        /*003a*/ 	.short	(.L_9258 - .L_9257)
.L_9257:
        /*003c*/ 	.word	0x00000000
        /*0040*/ 	.short	0x0000
        /*0042*/ 	.short	0x0000
        /*0044*/ 	.byte	0x00, 0xf0, 0xe1, 0x01


	//----- nvinfo : EIATTR_SPARSE_MMA_MASK
	.align		4
.L_9258:
        /*0048*/ 	.byte	0x03, 0x50
        /*004a*/ 	.short	0x0000


	//----- nvinfo : EIATTR_MAXREG_COUNT
	.align		4
        /*004c*/ 	.byte	0x03, 0x1b
        /*004e*/ 	.short	0x00ff


	//----- nvinfo : EIATTR_EXTERNS
	.align		4
        /*0050*/ 	.byte	0x04, 0x0f
        /*0052*/ 	.short	(.L_9260 - .L_9259)


	//   ....[0]....
	.align		4
.L_9259:
        /*0054*/ 	.word	index@(__assertfail)


	//----- nvinfo : EIATTR_MERCURY_ISA_VERSION
	.align		4
.L_9260:
        /*0058*/ 	.byte	0x03, 0x5f
        /*005a*/ 	.short	0x0101


	//----- nvinfo : EIATTR_COOP_GROUP_MASK_REGIDS
	.align		4
        /*005c*/ 	.byte	0x04, 0x29
        /*005e*/ 	.short	(.L_9262 - .L_9261)


	//   ....[0]....
.L_9261:
        /*0060*/ 	.word	0xffffffff


	//   ....[1]....
        /*0064*/ 	.word	0xffffffff


	//   ....[2]....
        /*0068*/ 	.word	0xffffffff


	//   ....[3]....
        /*006c*/ 	.word	0xffffffff


	//   ....[4]....
        /*0070*/ 	.word	0x0500000f


	//   ....[5]....
        /*0074*/ 	.word	0x0500000f


	//   ....[6]....
        /*0078*/ 	.word	0x0500000f


	//   ....[7]....
        /*007c*/ 	.word	0x0500000f


	//----- nvinfo : EIATTR_COOP_GROUP_INSTR_OFFSETS
	.align		4
.L_9262:
        /*0080*/ 	.byte	0x04, 0x28
        /*0082*/ 	.short	(.L_9264 - .L_9263)


	//   ....[0]....
.L_9263:
        /*0084*/ 	.word	0x00001020


	//   ....[1]....
        /*0088*/ 	.word	0x00001040


	//   ....[2]....
        /*008c*/ 	.word	0x000012d0


	//   ....[3]....
        /*0090*/ 	.word	0x00001310


	//   ....[4]....
        /*0094*/ 	.word	0x00001910


	//   ....[5]....
        /*0098*/ 	.word	0x000019a0


	//   ....[6]....
        /*009c*/ 	.word	0x00001cc0


	//   ....[7]....
        /*00a0*/ 	.word	0x00001d10


	//----- nvinfo : EIATTR_VRC_CTA_INIT_COUNT
	.align		4
.L_9264:
        /*00a4*/ 	.byte	0x02, 0x4a
	.zero		1
	.zero		1


	//----- nvinfo : EIATTR_SYSCALL_OFFSETS
	.align		4
        /*00a8*/ 	.byte	0x04, 0x46
        /*00aa*/ 	.short	(.L_9266 - .L_9265)


	//   ....[0]....
.L_9265:
        /*00ac*/ 	.word	0x00000190


	//----- nvinfo : EIATTR_EXIT_INSTR_OFFSETS
	.align		4
.L_9266:
        /*00b0*/ 	.byte	0x04, 0x1c
        /*00b2*/ 	.short	(.L_9268 - .L_9267)


	//   ....[0]....
.L_9267:
        /*00b4*/ 	.word	0x00000250


	//   ....[1]....
        /*00b8*/ 	.word	0x000018a0


	//----- nvinfo : EIATTR_CRS_STACK_SIZE
	.align		4
.L_9268:
        /*00bc*/ 	.byte	0x04, 0x1e
        /*00be*/ 	.short	(.L_9270 - .L_9269)
.L_9269:
        /*00c0*/ 	.word	0x00000000


	//----- nvinfo : EIATTR_CBANK_PARAM_SIZE
	.align		4
.L_9270:
        /*00c4*/ 	.byte	0x03, 0x19
        /*00c6*/ 	.short	0x0098


	//----- nvinfo : EIATTR_PARAM_CBANK
	.align		4
        /*00c8*/ 	.byte	0x04, 0x0a
        /*00ca*/ 	.short	(.L_9272 - .L_9271)
	.align		4
.L_9271:
        /*00cc*/ 	.word	index@(.nv.constant0._Z15SoftmaxWarpImplI22BroadcastScaleMaskLoadIffbLm4EiE11DirectStoreIffEfLi2ELi2ELi2ELi2ELb0EL9Algorithm0EEvT_T0_ll)
        /*00d0*/ 	.short	0x0380
        /*00d2*/ 	.short	0x0098


	//----- nvinfo : EIATTR_SW_WAR
	.align		4
.L_9272:
        /*00d4*/ 	.byte	0x04, 0x36
        /*00d6*/ 	.short	(.L_9274 - .L_9273)
.L_9273:
        /*00d8*/ 	.word	0x00000008
.L_9274:


//--------------------- .nv.info._Z15SoftmaxWarpImplI22BroadcastScaleMaskLoadIffbLm4EiE11DirectStoreIffEfLi2ELi2ELi1ELi1ELb1EL9Algorithm0EEvT_T0_ll --------------------------
	.section	.nv.info._Z15SoftmaxWarpImplI22BroadcastScaleMaskLoadIffbLm4EiE11DirectStoreIffEfLi2ELi2ELi1ELi1ELb1EL9Algorithm0EEvT_T0_ll,"",@"SHT_CUDA_INFO"
	.sectionflags	@""
	.align	4


	//----- nvinfo : EIATTR_CUDA_API_VERSION
	.align		4
        /*0000*/ 	.byte	0x04, 0x37
        /*0002*/ 	.short	(.L_9276 - .L_9275)
.L_9275:
        /*0004*/ 	.word	0x00000082


	//----- nvinfo : EIATTR_KPARAM_INFO
	.align		4
.L_9276:
        /*0008*/ 	.byte	0x04, 0x17
        /*000a*/ 	.short	(.L_9278 - .L_9277)
.L_9277:
        /*000c*/ 	.word	0x00000000
        /*0010*/ 	.short	0x0003
        /*0012*/ 	.short	0x0090
        /*0014*/ 	.byte	0x00, 0xf0, 0x21, 0x00


	//----- nvinfo : EIATTR_KPARAM_INFO
	.align		4
.L_9278:
        /*0018*/ 	.byte	0x04, 0x17
        /*001a*/ 	.short	(.L_9280 - .L_9279)
.L_9279:
        /*001c*/ 	.word	0x00000000
        /*0020*/ 	.short	0x0002
        /*0022*/ 	.short	0x0088
        /*0024*/ 	.byte	0x00, 0xf0, 0x21, 0x00


	//----- nvinfo : EIATTR_KPARAM_INFO
	.align		4
.L_9280:
        /*0028*/ 	.byte	0x04, 0x17
        /*002a*/ 	.short	(.L_9282 - .L_9281)
.L_9281:
        /*002c*/ 	.word	0x00000000
        /*0030*/ 	.short	0x0001
        /*0032*/ 	.short	0x0078
        /*0034*/ 	.byte	0x00, 0xf0, 0x41, 0x00


	//----- nvinfo : EIATTR_KPARAM_INFO
	.align		4
.L_9282:
        /*0038*/ 	.byte	0x04, 0x17
        /*003a*/ 	.short	(.L_9284 - .L_9283)
.L_9283:
        /*003c*/ 	.word	0x00000000
        /*0040*/ 	.short	0x0000
        /*0042*/ 	.short	0x0000
        /*0044*/ 	.byte	0x00, 0xf0, 0xe1, 0x01


	//----- nvinfo : EIATTR_SPARSE_MMA_MASK
	.align		4
.L_9284:
        /*0048*/ 	.byte	0x03, 0x50
        /*004a*/ 	.short	0x0000


	//----- nvinfo : EIATTR_MAXREG_COUNT
	.align		4
        /*004c*/ 	.byte	0x03, 0x1b
        /*004e*/ 	.short	0x00ff


	//----- nvinfo : EIATTR_EXTERNS
	.align		4
        /*0050*/ 	.byte	0x04, 0x0f
        /*0052*/ 	.short	(.L_9286 - .L_9285)


	//   ....[0]....
	.align		4
.L_9285:
        /*0054*/ 	.word	index@(__assertfail)


	//----- nvinfo : EIATTR_MERCURY_ISA_VERSION
	.align		4
.L_9286:
        /*0058*/ 	.byte	0x03, 0x5f
        /*005a*/ 	.short	0x0101


	//----- nvinfo : EIATTR_VRC_CTA_INIT_COUNT
	.align		4
        /*005c*/ 	.byte	0x02, 0x4a
	.zero		1
	.zero		1


	//----- nvinfo : EIATTR_SYSCALL_OFFSETS
	.align		4
        /*0060*/ 	.byte	0x04, 0x46
        /*0062*/ 	.short	(.L_9288 - .L_9287)


	//   ....[0]....
.L_9287:
        /*0064*/ 	.word	0x000001b0


	//----- nvinfo : EIATTR_EXIT_INSTR_OFFSETS
	.align		4
.L_9288:
        /*0068*/ 	.byte	0x04, 0x1c
        /*006a*/ 	.short	(.L_9290 - .L_9289)


	//   ....[0]....
.L_9289:
        /*006c*/ 	.word	0x00000260


	//   ....[1]....
        /*0070*/ 	.word	0x00000fb0


	//----- nvinfo : EIATTR_CRS_STACK_SIZE
	.align		4
.L_9290:
        /*0074*/ 	.byte	0x04, 0x1e
        /*0076*/ 	.short	(.L_9292 - .L_9291)
.L_9291:
        /*0078*/ 	.word	0x00000000


	//----- nvinfo : EIATTR_CBANK_PARAM_SIZE
	.align		4
.L_9292:
        /*007c*/ 	.byte	0x03, 0x19
        /*007e*/ 	.short	0x0098


	//----- nvinfo : EIATTR_PARAM_CBANK
	.align		4
        /*0080*/ 	.byte	0x04, 0x0a
        /*0082*/ 	.short	(.L_9294 - .L_9293)
	.align		4
.L_9293:
        /*0084*/ 	.word	index@(.nv.constant0._Z15SoftmaxWarpImplI22BroadcastScaleMaskLoadIffbLm4EiE11DirectStoreIffEfLi2ELi2ELi1ELi1ELb1EL9Algorithm0EEvT_T0_ll)
        /*0088*/ 	.short	0x0380
        /*008a*/ 	.short	0x0098


	//----- nvinfo : EIATTR_SW_WAR
	.align		4
.L_9294:
        /*008c*/ 	.byte	0x04, 0x36
        /*008e*/ 	.short	(.L_9296 - .L_9295)
.L_9295:
        /*0090*/ 	.word	0x00000008
.L_9296:


//--------------------- .nv.info._Z15SoftmaxWarpImplI22BroadcastScaleMaskLoadIffbLm4EiE11DirectStoreIffEfLi2ELi2ELi1ELi1ELb0EL9Algorithm0EEvT_T0_ll --------------------------
	.section	.nv.info._Z15SoftmaxWarpImplI22BroadcastScaleMaskLoadIffbLm4EiE11DirectStoreIffEfLi2ELi2ELi1ELi1ELb0EL9Algorithm0EEvT_T0_ll,"",@"SHT_CUDA_INFO"
	.sectionflags	@""
	.align	4


	//----- nvinfo : EIATTR_CUDA_API_VERSION
	.align		4
        /*0000*/ 	.byte	0x04, 0x37
        /*0002*/ 	.short	(.L_9298 - .L_9297)
.L_9297:
        /*0004*/ 	.word	0x00000082


	//----- nvinfo : EIATTR_KPARAM_INFO
	.align		4
.L_9298:
        /*0008*/ 	.byte	0x04, 0x17
        /*000a*/ 	.short	(.L_9300 - .L_9299)
.L_9299:
        /*000c*/ 	.word	0x00000000
        /*0010*/ 	.short	0x0003
        /*0012*/ 	.short	0x0090
        /*0014*/ 	.byte	0x00, 0xf0, 0x21, 0x00


	//----- nvinfo : EIATTR_KPARAM_INFO
	.align		4
.L_9300:
        /*0018*/ 	.byte	0x04, 0x17
        /*001a*/ 	.short	(.L_9302 - .L_9301)
.L_9301:
        /*001c*/ 	.word	0x00000000
        /*0020*/ 	.short	0x0002
        /*0022*/ 	.short	0x0088
        /*0024*/ 	.byte	0x00, 0xf0, 0x21, 0x00


	//----- nvinfo : EIATTR_KPARAM_INFO
	.align		4
.L_9302:
        /*0028*/ 	.byte	0x04, 0x17
        /*002a*/ 	.short	(.L_9304 - .L_9303)
.L_9303:
        /*002c*/ 	.word	0x00000000
        /*0030*/ 	.short	0x0001
        /*0032*/ 	.short	0x0078
        /*0034*/ 	.byte	0x00, 0xf0, 0x41, 0x00


	//----- nvinfo : EIATTR_KPARAM_INFO
	.align		4
.L_9304:
        /*0038*/ 	.byte	0x04, 0x17
        /*003a*/ 	.short	(.L_9306 - .L_9305)
.L_9305:
        /*003c*/ 	.word	0x00000000
        /*0040*/ 	.short	0x0000
        /*0042*/ 	.short	0x0000
        /*0044*/ 	.byte	0x00, 0xf0, 0xe1, 0x01


	//----- nvinfo : EIATTR_SPARSE_MMA_MASK
	.align		4
.L_9306:
        /*0048*/ 	.byte	0x03, 0x50
        /*004a*/ 	.short	0x0000


	//----- nvinfo : EIATTR_MAXREG_COUNT
	.align		4
        /*004c*/ 	.byte	0x03, 0x1b
        /*004e*/ 	.short	0x00ff


	//----- nvinfo : EIATTR_EXTERNS
	.align		4
        /*0050*/ 	.byte	0x04, 0x0f
        /*0052*/ 	.short	(.L_9308 - .L_9307)


	//   ....[0]....
	.align		4
.L_9307:
        /*0054*/ 	.word	index@(__assertfail)


	//----- nvinfo : EIATTR_MERCURY_ISA_VERSION
	.align		4
.L_9308:
        /*0058*/ 	.byte	0x03, 0x5f
        /*005a*/ 	.short	0x0101


	//----- nvinfo : EIATTR_VRC_CTA_INIT_COUNT
	.align		4
        /*005c*/ 	.byte	0x02, 0x4a
	.zero		1
	.zero		1


	//----- nvinfo : EIATTR_SYSCALL_OFFSETS
	.align		4
        /*0060*/ 	.byte	0x04, 0x46
        /*0062*/ 	.short	(.L_9310 - .L_9309)


	//   ....[0]....
.L_9309:
        /*0064*/ 	.word	0x00000190


	//----- nvinfo : EIATTR_EXIT_INSTR_OFFSETS
	.align		4
.L_9310:
        /*0068*/ 	.byte	0x04, 0x1c
        /*006a*/ 	.short	(.L_9312 - .L_9311)


	//   ....[0]....
.L_9311:
        /*006c*/ 	.word	0x00000240


	//   ....[1]....
        /*0070*/ 	.word	0x00000ee0


	//----- nvinfo : EIATTR_CRS_STACK_SIZE
	.align		4
.L_9312:
        /*0074*/ 	.byte	0x04, 0x1e
        /*0076*/ 	.short	(.L_9314 - .L_9313)
.L_9313:
        /*0078*/ 	.word	0x00000000


	//----- nvinfo : EIATTR_CBANK_PARAM_SIZE
	.align		4
.L_9314:
        /*007c*/ 	.byte	0x03, 0x19
        /*007e*/ 	.short	0x0098


	//----- nvinfo : EIATTR_PARAM_CBANK
	.align		4
        /*0080*/ 	.byte	0x04, 0x0a
        /*0082*/ 	.short	(.L_9316 - .L_9315)
	.align		4
.L_9315:
        /*0084*/ 	.word	index@(.nv.constant0._Z15SoftmaxWarpImplI22BroadcastScaleMaskLoadIffbLm4EiE11DirectStoreIffEfLi2ELi2ELi1ELi1ELb0EL9Algorithm0EEvT_T0_ll)
        /*0088*/ 	.short	0x0380
        /*008a*/ 	.short	0x0098


	//----- nvinfo : EIATTR_SW_WAR
	.align		4
.L_9316:
        /*008c*/ 	.byte	0x04, 0x36
        /*008e*/ 	.short	(.L_9318 - .L_9317)
.L_9317:
        /*0090*/ 	.word	0x00000008
.L_9318:


//--------------------- .nv.info._Z15SoftmaxWarpImplI22BroadcastScaleMaskLoadIffbLm4EiE11DirectStoreIffEfLi2ELi2ELi1ELi2ELb1EL9Algorithm0EEvT_T0_ll --------------------------
	.section	.nv.info._Z15SoftmaxWarpImplI22BroadcastScaleMaskLoadIffbLm4EiE11DirectStoreIffEfLi2ELi2ELi1ELi2ELb1EL9Algorithm0EEvT_T0_ll,"",@"SHT_CUDA_INFO"
	.sectionflags	@""
	.align	4


	//----- nvinfo : EIATTR_CUDA_API_VERSION
	.align		4
        /*0000*/ 	.byte	0x04, 0x37
        /*0002*/ 	.short	(.L_9320 - .L_9319)
.L_9319:
        /*0004*/ 	.word	0x00000082


	//----- nvinfo : EIATTR_KPARAM_INFO
	.align		4
.L_9320:
        /*0008*/ 	.byte	0x04, 0x17
        /*000a*/ 	.short	(.L_9322 - .L_9321)
.L_9321:
        /*000c*/ 	.word	0x00000000
        /*0010*/ 	.short	0x0003
        /*0012*/ 	.short	0x0090
        /*0014*/ 	.byte	0x00, 0xf0, 0x21, 0x00


	//----- nvinfo : EIATTR_KPARAM_INFO
	.align		4
.L_9322:
        /*0018*/ 	.byte	0x04, 0x17
        /*001a*/ 	.short	(.L_9324 - .L_9323)
.L_9323:
        /*001c*/ 	.word	0x00000000
        /*0020*/ 	.short	0x0002
        /*0022*/ 	.short	0x0088
        /*0024*/ 	.byte	0x00, 0xf0, 0x21, 0x00


	//----- nvinfo : EIATTR_KPARAM_INFO
	.align		4
.L_9324:
        /*0028*/ 	.byte	0x04, 0x17
        /*002a*/ 	.short	(.L_9326 - .L_9325)
.L_9325:
        /*002c*/ 	.word	0x00000000
        /*0030*/ 	.short	0x0001
        /*0032*/ 	.short	0x0078
        /*0034*/ 	.byte	0x00, 0xf0, 0x41, 0x00


	//----- nvinfo : EIATTR_KPARAM_INFO
	.align		4
.L_9326:
        /*0038*/ 	.byte	0x04, 0x17
        /*003a*/ 	.short	(.L_9328 - .L_9327)
.L_9327:
        /*003c*/ 	.word	0x00000000
        /*0040*/ 	.short	0x0000
        /*0042*/ 	.short	0x0000
        /*0044*/ 	.byte	0x00, 0xf0, 0xe1, 0x01


	//----- nvinfo : EIATTR_SPARSE_MMA_MASK
	.align		4
.L_9328:
        /*0048*/ 	.byte	0x03, 0x50
        /*004a*/ 	.short	0x0000


	//----- nvinfo : EIATTR_MAXREG_COUNT
	.align		4
        /*004c*/ 	.byte	0x03, 0x1b
        /*004e*/ 	.short	0x00ff


	//----- nvinfo : EIATTR_EXTERNS
	.align		4
        /*0050*/ 	.byte	0x04, 0x0f
        /*0052*/ 	.short	(.L_9330 - .L_9329)


	//   ....[0]....
	.align		4
.L_9329:
        /*0054*/ 	.word	index@(__assertfail)


	//----- nvinfo : EIATTR_MERCURY_ISA_VERSION
	.align		4
.L_9330:
        /*0058*/ 	.byte	0x03, 0x5f
        /*005a*/ 	.short	0x0101


	//----- nvinfo : EIATTR_VRC_CTA_INIT_COUNT
	.align		4
        /*005c*/ 	.byte	0x02, 0x4a
	.zero		1
	.zero		1


	//----- nvinfo : EIATTR_SYSCALL_OFFSETS
	.align		4
        /*0060*/ 	.byte	0x04, 0x46
        /*0062*/ 	.short	(.L_9332 - .L_9331)


	//   ....[0]....
.L_9331:
        /*0064*/ 	.word	0x000001b0


	//----- nvinfo : EIATTR_EXIT_INSTR_OFFSETS
	.align		4
.L_9332:
        /*0068*/ 	.byte	0x04, 0x1c
        /*006a*/ 	.short	(.L_9334 - .L_9333)


	//   ....[0]....
.L_9333:
        /*006c*/ 	.word	0x00000270


	//   ....[1]....
        /*0070*/ 	.word	0x00001bf0


	//----- nvinfo : EIATTR_CRS_STACK_SIZE
	.align		4
.L_9334:
        /*0074*/ 	.byte	0x04, 0x1e
        /*0076*/ 	.short	(.L_9336 - .L_9335)
.L_9335:
        /*0078*/ 	.word	0x00000000


	//----- nvinfo : EIATTR_CBANK_PARAM_SIZE
	.align		4
.L_9336:
        /*007c*/ 	.byte	0x03, 0x19
        /*007e*/ 	.short	0x0098


	//----- nvinfo : EIATTR_PARAM_CBANK
	.align		4
        /*0080*/ 	.byte	0x04, 0x0a
        /*0082*/ 	.short	(.L_9338 - .L_9337)
	.align		4
.L_9337:
        /*0084*/ 	.word	index@(.nv.constant0._Z15SoftmaxWarpImplI22BroadcastScaleMaskLoadIffbLm4EiE11DirectStoreIffEfLi2ELi2ELi1ELi2ELb1EL9Algorithm0EEvT_T0_ll)
        /*0088*/ 	.short	0x0380
        /*008a*/ 	.short	0x0098


	//----- nvinfo : EIATTR_SW_WAR
	.align		4
.L_9338:
        /*008c*/ 	.byte	0x04, 0x36
        /*008e*/ 	.short	(.L_9340 - .L_9339)
.L_9339:
        /*0090*/ 	.word	0x00000008
.L_9340:


//--------------------- .nv.info._Z15SoftmaxWarpImplI22BroadcastScaleMaskLoadIffbLm4EiE11DirectStoreIffEfLi2ELi2ELi1ELi2ELb0EL9Algorithm0EEvT_T0_ll --------------------------
	.section	.nv.info._Z15SoftmaxWarpImplI22BroadcastScaleMaskLoadIffbLm4EiE11DirectStoreIffEfLi2ELi2ELi1ELi2ELb0EL9Algorithm0EEvT_T0_ll,"",@"SHT_CUDA_INFO"
	.sectionflags	@""
	.align	4


	//----- nvinfo : EIATTR_CUDA_API_VERSION
	.align		4
        /*0000*/ 	.byte	0x04, 0x37
        /*0002*/ 	.short	(.L_9342 - .L_9341)
.L_9341:
        /*0004*/ 	.word	0x00000082


	//----- nvinfo : EIATTR_KPARAM_INFO
	.align		4
.L_9342:
        /*0008*/ 	.byte	0x04, 0x17
        /*000a*/ 	.short	(.L_9344 - .L_9343)
.L_9343:
        /*000c*/ 	.word	0x00000000
        /*0010*/ 	.short	0x0003
        /*0012*/ 	.short	0x0090
        /*0014*/ 	.byte	0x00, 0xf0, 0x21, 0x00


	//----- nvinfo : EIATTR_KPARAM_INFO
	.align		4
.L_9344:
        /*0018*/ 	.byte	0x04, 0x17
        /*001a*/ 	.short	(.L_9346 - .L_9345)
.L_9345:
        /*001c*/ 	.word	0x00000000
        /*0020*/ 	.short	0x0002
        /*0022*/ 	.short	0x0088
        /*0024*/ 	.byte	0x00, 0xf0, 0x21, 0x00


	//----- nvinfo : EIATTR_KPARAM_INFO
	.align		4
.L_9346:
        /*0028*/ 	.byte	0x04, 0x17
        /*002a*/ 	.short	(.L_9348 - .L_9347)
.L_9347:
        /*002c*/ 	.word	0x00000000
        /*0030*/ 	.short	0x0001
        /*0032*/ 	.short	0x0078
        /*0034*/ 	.byte	0x00, 0xf0, 0x41, 0x00


	//----- nvinfo : EIATTR_KPARAM_INFO
	.align		4
.L_9348:
        /*0038*/ 	.byte	0x04, 0x17
        /*003a*/ 	.short	(.L_9350 - .L_9349)
.L_9349:
        /*003c*/ 	.word	0x00000000
        /*0040*/ 	.short	0x0000
        /*0042*/ 	.short	0x0000
        /*0044*/ 	.byte	0x00, 0xf0, 0xe1, 0x01


	//----- nvinfo : EIATTR_SPARSE_MMA_MASK
	.align		4
.L_9350:
        /*0048*/ 	.byte	0x03, 0x50
        /*004a*/ 	.short	0x0000


	//----- nvinfo : EIATTR_MAXREG_COUNT
	.align		4
        /*004c*/ 	.byte	0x03, 0x1b
        /*004e*/ 	.short	0x00ff


	//----- nvinfo : EIATTR_EXTERNS
	.align		4
        /*0050*/ 	.byte	0x04, 0x0f
        /*0052*/ 	.short	(.L_9352 - .L_9351)


	//   ....[0]....
	.align		4
.L_9351:
        /*0054*/ 	.word	index@(__assertfail)


	//----- nvinfo : EIATTR_MERCURY_ISA_VERSION
	.align		4
.L_9352:
        /*0058*/ 	.byte	0x03, 0x5f
        /*005a*/ 	.short	0x0101


	//----- nvinfo : EIATTR_VRC_CTA_INIT_COUNT
	.align		4
        /*005c*/ 	.byte	0x02, 0x4a
	.zero		1
	.zero		1


	//----- nvinfo : EIATTR_SYSCALL_OFFSETS
	.align		4
        /*0060*/ 	.byte	0x04, 0x46
        /*0062*/ 	.short	(.L_9354 - .L_9353)


	//   ....[0]....
.L_9353:
        /*0064*/ 	.word	0x00000190


	//----- nvinfo : EIATTR_EXIT_INSTR_OFFSETS
	.align		4
.L_9354:
        /*0068*/ 	.byte	0x04, 0x1c
        /*006a*/ 	.short	(.L_9356 - .L_9355)


	//   ....[0]....
.L_9355:
        /*006c*/ 	.word	0x00000250


	//   ....[1]....
        /*0070*/ 	.word	0x000017e0


	//----- nvinfo : EIATTR_CRS_STACK_SIZE
	.align		4
.L_9356:
        /*0074*/ 	.byte	0x04, 0x1e
        /*0076*/ 	.short	(.L_9358 - .L_9357)
.L_9357:
        /*0078*/ 	.word	0x00000000


	//----- nvinfo : EIATTR_CBANK_PARAM_SIZE
	.align		4
.L_9358:
        /*007c*/ 	.byte	0x03, 0x19
        /*007e*/ 	.short	0x0098


	//----- nvinfo : EIATTR_PARAM_CBANK
	.align		4
        /*0080*/ 	.byte	0x04, 0x0a
        /*0082*/ 	.short	(.L_9360 - .L_9359)
	.align		4
.L_9359:
        /*0084*/ 	.word	index@(.nv.constant0._Z15SoftmaxWarpImplI22BroadcastScaleMaskLoadIffbLm4EiE11DirectStoreIffEfLi2ELi2ELi1ELi2ELb0EL9Algorithm0EEvT_T0_ll)
        /*0088*/ 	.short	0x0380
        /*008a*/ 	.short	0x0098


	//----- nvinfo : EIATTR_SW_WAR
	.align		4
.L_9360:
        /*008c*/ 	.byte	0x04, 0x36
        /*008e*/ 	.short	(.L_9362 - .L_9361)
.L_9361:
        /*0090*/ 	.word	0x00000008
.L_9362:


//--------------------- .nv.info._Z24SoftmaxBlockUncachedImplI22BroadcastScaleMaskLoadIffbLm3EiE11DirectStoreIffEfLi1ELi1024EL9Algorithm0EEvT_T0_ll --------------------------
	.section	.nv.info._Z24SoftmaxBlockUncachedImplI22BroadcastScaleMaskLoadIffbLm3EiE11DirectStoreIffEfLi1ELi1024EL9Algorithm0EEvT_T0_ll,"",@"SHT_CUDA_INFO"
	.sectionflags	@""
	.align	4


	//----- nvinfo : EIATTR_CUDA_API_VERSION
	.align		4
        /*0000*/ 	.byte	0x04, 0x37
        /*0002*/ 	.short	(.L_9364 - .L_9363)
.L_9363:
        /*0004*/ 	.word	0x00000082


	//----- nvinfo : EIATTR_KPARAM_INFO
	.align		4
.L_9364:
        /*0008*/ 	.byte	0x04, 0x17
        /*000a*/ 	.short	(.L_9366 - .L_9365)
.L_9365:
        /*000c*/ 	.word	0x00000000
        /*0010*/ 	.short	0x0003
        /*0012*/ 	.short	0x0088
        /*0014*/ 	.byte	0x00, 0xf0, 0x21, 0x00


	//----- nvinfo : EIATTR_KPARAM_INFO
	.align		4
.L_9366:
        /*0018*/ 	.byte	0x04, 0x17
        /*001a*/ 	.short	(.L_9368 - .L_9367)
.L_9367:
        /*001c*/ 	.word	0x00000000
        /*0020*/ 	.short	0x0002
        /*0022*/ 	.short	0x0080
        /*0024*/ 	.byte	0x00, 0xf0, 0x21, 0x00


	//----- nvinfo : EIATTR_KPARAM_INFO
	.align		4
.L_9368:
        /*0028*/ 	.byte	0x04, 0x17
        /*002a*/ 	.short	(.L_9370 - .L_9369)
.L_9369:
        /*002c*/ 	.word	0x00000000
        /*0030*/ 	.short	0x0001
        /*0032*/ 	.short	0x0070
        /*0034*/ 	.byte	0x00, 0xf0, 0x41, 0x00


	//----- nvinfo : EIATTR_KPARAM_INFO
	.align		4
.L_9370:
        /*0038*/ 	.byte	0x04, 0x17
        /*003a*/ 	.short	(.L_9372 - .L_9371)
.L_9371:
        /*003c*/ 	.word	0x00000000
        /*0040*/ 	.short	0x0000
        /*0042*/ 	.short	0x0000
        /*0044*/ 	.byte	0x00, 0xf0, 0xc1, 0x01


	//----- nvinfo : EIATTR_SPARSE_MMA_MASK
	.align		4
.L_9372:
        /*0048*/ 	.byte	0x03, 0x50
        /*004a*/ 	.short	0x0000


	//----- nvinfo : EIATTR_MAXREG_COUNT
	.align		4
        /*004c*/ 	.byte	0x03, 0x1b
        /*004e*/ 	.short	0x00ff


	//----- nvinfo : EIATTR_NUM_BARRIERS
	.align		4
        /*0050*/ 	.byte	0x02, 0x4c
        /*0052*/ 	.byte	0x01
	.zero		1


	//----- nvinfo : EIATTR_MERCURY_ISA_VERSION
	.align		4
        /*0054*/ 	.byte	0x03, 0x5f
        /*0056*/ 	.short	0x0101


	//----- nvinfo : EIATTR_UNUSED_LOAD_BYTE_OFFSET
	.align		4
        /*0058*/ 	.byte	0x04, 0x44
        /*005a*/ 	.short	(.L_9374 - .L_9373)


	//   ....[0]....
.L_9373:
        /*005c*/ 	.word	0x000020e0
        /*0060*/ 	.word	0x0000fff0


	//----- nvinfo : EIATTR_COOP_GROUP_MASK_REGIDS
	.align		4
.L_9374:
        /*0064*/ 	.byte	0x04, 0x29
        /*0066*/ 	.short	(.L_9376 - .L_9375)


	//   ....[0]....
.L_9375:
        /*0068*/ 	.word	0xffffffff


	//   ....[1]....
        /*006c*/ 	.word	0xffffffff


	//   ....[2]....
        /*0070*/ 	.word	0xffffffff


	//   ....[3]....
        /*0074*/ 	.word	0xffffffff


	//   ....[4]....
        /*0078*/ 	.word	0xffffffff


	//   ....[5]....
        /*007c*/ 	.word	0xffffffff


	//   ....[6]....
        /*0080*/ 	.word	0xffffffff


	//   ....[7]....
        /*0084*/ 	.word	0xffffffff


	//   ....[8]....
        /*0088*/ 	.word	0xffffffff


	//   ....[9]....
        /*008c*/ 	.word	0xffffffff


	//----- nvinfo : EIATTR_COOP_GROUP_INSTR_OFFSETS
	.align		4
.L_9376:
        /*0090*/ 	.byte	0x04, 0x28
        /*0092*/ 	.short	(.L_9378 - .L_9377)


	//   ....[0]....
.L_9377:
        /*0094*/ 	.word	0x00001eb0


	//   ....[1]....
        /*0098*/ 	.word	0x00001f00


	//   ....[2]....
        /*009c*/ 	.word	0x00001f40


	//   ....[3]....
        /*00a0*/ 	.word	0x00001f80


	//   ....[4]....
        /*00a4*/ 	.word	0x00001fb0


	//   ....[5]....
        /*00a8*/ 	.word	0x000034a0


	//   ....[6]....
        /*00ac*/ 	.word	0x000034f0


	//   ....[7]....
        /*00b0*/ 	.word	0x00003540


	//   ....[8]....
        /*00b4*/ 	.word	0x00003570


	//   ....[9]....
        /*00b8*/ 	.word	0x000035a0


	//----- nvinfo : EIATTR_VRC_CTA_INIT_COUNT
	.align		4
.L_9378:
        /*00bc*/ 	.byte	0x02, 0x4a
	.zero		1
	.zero		1


	//----- nvinfo : EIATTR_EXIT_INSTR_OFFSETS
	.align		4
        /*00c0*/ 	.byte	0x04, 0x1c
        /*00c2*/ 	.short	(.L_9380 - .L_9379)


	//   ....[0]....
.L_9379:
        /*00c4*/ 	.word	0x00000050


	//   ....[1]....
        /*00c8*/ 	.word	0x00004f90


	//----- nvinfo : EIATTR_CRS_STACK_SIZE
	.align		4
.L_9380:
        /*00cc*/ 	.byte	0x04, 0x1e
        /*00ce*/ 	.short	(.L_9382 - .L_9381)
.L_9381:
        /*00d0*/ 	.word	0x00000000


	//----- nvinfo : EIATTR_CBANK_PARAM_SIZE
	.align		4
.L_9382:
        /*00d4*/ 	.byte	0x03, 0x19
        /*00d6*/ 	.short	0x0090


	//----- nvinfo : EIATTR_PARAM_CBANK
	.align		4
        /*00d8*/ 	.byte	0x04, 0x0a
        /*00da*/ 	.short	(.L_9384 - .L_9383)
	.align		4
.L_9383:
        /*00dc*/ 	.word	index@(.nv.constant0._Z24SoftmaxBlockUncachedImplI22BroadcastScaleMaskLoadIffbLm3EiE11DirectStoreIffEfLi1ELi1024EL9Algorithm0EEvT_T0_ll)
        /*00e0*/ 	.short	0x0380
        /*00e2*/ 	.short	0x0090


	//----- nvinfo : EIATTR_SW_WAR
	.align		4
.L_9384:
        /*00e4*/ 	.byte	0x04, 0x36
        /*00e6*/ 	.short	(.L_9386 - .L_9385)
.L_9385:
        /*00e8*/ 	.word	0x00000008
.L_9386:


//--------------------- .nv.info._Z24SoftmaxBlockUncachedImplI22BroadcastScaleMaskLoadIffbLm3EiE11DirectStoreIffEfLi2ELi1024EL9Algorithm0EEvT_T0_ll --------------------------
	.section	.nv.info._Z24SoftmaxBlockUncachedImplI22BroadcastScaleMaskLoadIffbLm3EiE11DirectStoreIffEfLi2ELi1024EL9Algorithm0EEvT_T0_ll,"",@"SHT_CUDA_INFO"
	.sectionflags	@""
	.align	4


	//----- nvinfo : EIATTR_CUDA_API_VERSION
	.align		4
        /*0000*/ 	.byte	0x04, 0x37
        /*0002*/ 	.short	(.L_9388 - .L_9387)
.L_9387:
        /*0004*/ 	.word	0x00000082


	//----- nvinfo : EIATTR_KPARAM_INFO
	.align		4
.L_9388:
        /*0008*/ 	.byte	0x04, 0x17
        /*000a*/ 	.short	(.L_9390 - .L_9389)
.L_9389:
        /*000c*/ 	.word	0x00000000
        /*0010*/ 	.short	0x0003
        /*0012*/ 	.short	0x0088
        /*0014*/ 	.byte	0x00, 0xf0, 0x21, 0x00


	//----- nvinfo : EIATTR_KPARAM_INFO
	.align		4
.L_9390:
        /*0018*/ 	.byte	0x04, 0x17
        /*001a*/ 	.short	(.L_9392 - .L_9391)
.L_9391:
        /*001c*/ 	.word	0x00000000
        /*0020*/ 	.short	0x0002
        /*0022*/ 	.short	0x0080
        /*0024*/ 	.byte	0x00, 0xf0, 0x21, 0x00


	//----- nvinfo : EIATTR_KPARAM_INFO
	.align		4
.L_9392:
        /*0028*/ 	.byte	0x04, 0x17
        /*002a*/ 	.short	(.L_9394 - .L_9393)
.L_9393:
        /*002c*/ 	.word	0x00000000
        /*0030*/ 	.short	0x0001
        /*0032*/ 	.short	0x0070
        /*0034*/ 	.byte	0x00, 0xf0, 0x41, 0x00


	//----- nvinfo : EIATTR_KPARAM_INFO
	.align		4
.L_9394:
        /*0038*/ 	.byte	0x04, 0x17
        /*003a*/ 	.short	(.L_9396 - .L_9395)
.L_9395:
        /*003c*/ 	.word	0x00000000
        /*0040*/ 	.short	0x0000
        /*0042*/ 	.short	0x0000
        /*0044*/ 	.byte	0x00, 0xf0, 0xc1, 0x01


	//----- nvinfo : EIATTR_SPARSE_MMA_MASK
	.align		4
.L_9396:
        /*0048*/ 	.byte	0x03, 0x50
        /*004a*/ 	.short	0x0000


	//----- nvinfo : EIATTR_MAXREG_COUNT
	.align		4
        /*004c*/ 	.byte	0x03, 0x1b
        /*004e*/ 	.short	0x00ff


	//----- nvinfo : EIATTR_NUM_BARRIERS
	.align		4
        /*0050*/ 	.byte	0x02, 0x4c
        /*0052*/ 	.byte	0x01
	.zero		1


	//----- nvinfo : EIATTR_EXTERNS
	.align		4
        /*0054*/ 	.byte	0x04, 0x0f
        /*0056*/ 	.short	(.L_9398 - .L_9397)


	//   ....[0]....
	.align		4
.L_9397:
        /*0058*/ 	.word	index@(__assertfail)


	//----- nvinfo : EIATTR_MERCURY_ISA_VERSION
	.align		4
.L_9398:
        /*005c*/ 	.byte	0x03, 0x5f
        /*005e*/ 	.short	0x0101


	//----- nvinfo : EIATTR_UNUSED_LOAD_BYTE_OFFSET
	.align		4
        /*0060*/ 	.byte	0x04, 0x44
        /*0062*/ 	.short	(.L_9400 - .L_9399)


	//   ....[0]....
.L_9399:
        /*0064*/ 	.word	0x00001730
        /*0068*/ 	.word	0x0000fff0


	//----- nvinfo : EIATTR_COOP_GROUP_MASK_REGIDS
	.align		4
.L_9400:
        /*006c*/ 	.byte	0x04, 0x29
        /*006e*/ 	.short	(.L_9402 - .L_9401)


	//   ....[0]....
.L_9401:
        /*0070*/ 	.word	0xffffffff


	//   ....[1]....
        /*0074*/ 	.word	0xffffffff


	//   ....[2]....
        /*0078*/ 	.word	0xffffffff


	//   ....[3]....
        /*007c*/ 	.word	0xffffffff


	//   ....[4]....
        /*0080*/ 	.word	0xffffffff


	//   ....[5]....
        /*0084*/ 	.word	0xffffffff


	//   ....[6]....
        /*0088*/ 	.word	0xffffffff


	//   ....[7]....
        /*008c*/ 	.word	0xffffffff


	//   ....[8]....
        /*0090*/ 	.word	0xffffffff


	//   ....[9]....
        /*0094*/ 	.word	0xffffffff


	//   ....[10]....
        /*0098*/ 	.word	0x0500000f


	//   ....[11]....
        /*009c*/ 	.word	0x0500000f


	//   ....[12]....
        /*00a0*/ 	.word	0x0500000f


	//   ....[13]....
        /*00a4*/ 	.word	0x0500000f


	//   ....[14]....
        /*00a8*/ 	.word	0x0500000f


	//----- nvinfo : EIATTR_COOP_GROUP_INSTR_OFFSETS
	.align		4
.L_9402:
        /*00ac*/ 	.byte	0x04, 0x28
        /*00ae*/ 	.short	(.L_9404 - .L_9403)


	//   ....[0]....
.L_9403:
        /*00b0*/ 	.word	0x00001550


	//   ....[1]....
        /*00b4*/ 	.word	0x00001570


	//   ....[2]....
        /*00b8*/ 	.word	0x00001590


	//   ....[3]....
        /*00bc*/ 	.word	0x000015b0


	//   ....[4]....
        /*00c0*/ 	.word	0x000015e0


	//   ....[5]....
        /*00c4*/ 	.word	0x00002fb0


	//   ....[6]....
        /*00c8*/ 	.word	0x00003020


	//   ....[7]....
        /*00cc*/ 	.word	0x00003040


	//   ....[8]....
        /*00d0*/ 	.word	0x00003070


	//   ....[9]....
        /*00d4*/ 	.word	0x000030b0


	//   ....[10]....
        /*00d8*/ 	.word	0x00003fe0


	//   ....[11]....
        /*00dc*/ 	.word	0x00004040


	//   ....[12]....
        /*00e0*/ 	.word	0x000040a0


	//   ....[13]....
        /*00e4*/ 	.word	0x00004100


	//   ....[14]....
        /*00e8*/ 	.word	0x00004170


	//----- nvinfo : EIATTR_VRC_CTA_INIT_COUNT
	.align		4
.L_9404:
        /*00ec*/ 	.byte	0x02, 0x4a
	.zero		1
	.zero		1


	//----- nvinfo : EIATTR_SYSCALL_OFFSETS
	.align		4
        /*00f0*/ 	.byte	0x04, 0x46
        /*00f2*/ 	.short	(.L_9406 - .L_9405)


	//   ....[0]....
.L_9405:
        /*00f4*/ 	.word	0x00000150


	//----- nvinfo : EIATTR_EXIT_INSTR_OFFSETS
	.align		4
.L_9406:
        /*00f8*/ 	.byte	0x04, 0x1c
        /*00fa*/ 	.short	(.L_9408 - .L_9407)


	//   ....[0]....
.L_9407:
        /*00fc*/ 	.word	0x000001b0


	//   ....[1]....
        /*0100*/ 	.word	0x00003f80


	//----- nvinfo : EIATTR_CRS_STACK_SIZE
	.align		4
.L_9408:
        /*0104*/ 	.byte	0x04, 0x1e
        /*0106*/ 	.short	(.L_9410 - .L_9409)
.L_9409:
        /*0108*/ 	.word	0x00000000


	//----- nvinfo : EIATTR_CBANK_PARAM_SIZE
	.align		4
.L_9410:
        /*010c*/ 	.byte	0x03, 0x19
        /*010e*/ 	.short	0x0090


	//----- nvinfo : EIATTR_PARAM_CBANK
	.align		4
        /*0110*/ 	.byte	0x04, 0x0a
        /*0112*/ 	.short	(.L_9412 - .L_9411)
	.align		4
.L_9411:
        /*0114*/ 	.word	index@(.nv.constant0._Z24SoftmaxBlockUncachedImplI22BroadcastScaleMaskLoadIffbLm3EiE11DirectStoreIffEfLi2ELi1024EL9Algorithm0EEvT_T0_ll)
        /*0118*/ 	.short	0x0380
        /*011a*/ 	.short	0x0090


	//----- nvinfo : EIATTR_SW_WAR
	.align		4
.L_9412:
        /*011c*/ 	.byte	0x04, 0x36
        /*011e*/ 	.short	(.L_9414 - .L_9413)
.L_9413:
        /*0120*/ 	.word	0x00000008
.L_9414:


//--------------------- .nv.info._Z20SoftmaxBlockSMemImplI22BroadcastScaleMaskLoadIffbLm3EiE11DirectStoreIffEfLi1ELi256EL9Algorithm0EEvT_T0_ll --------------------------
	.section	.nv.info._Z20SoftmaxBlockSMemImplI22BroadcastScaleMaskLoadIffbLm3EiE11DirectStoreIffEfLi1ELi256EL9Algorithm0EEvT_T0_ll,"",@"SHT_CUDA_INFO"
	.sectionflags	@""
	.align	4


	//----- nvinfo : EIATTR_CUDA_API_VERSION
	.align		4
        /*0000*/ 	.byte	0x04, 0x37
        /*0002*/ 	.short	(.L_9416 - .L_9415)
.L_9415:
        /*0004*/ 	.word	0x00000082


	//----- nvinfo : EIATTR_KPARAM_INFO
	.align		4
.L_9416:
        /*0008*/ 	.byte	0x04, 0x17
        /*000a*/ 	.short	(.L_9418 - .L_9417)
.L_9417:
        /*000c*/ 	.word	0x00000000
        /*0010*/ 	.short	0x0003
        /*0012*/ 	.short	0x0088
        /*0014*/ 	.byte	0x00, 0xf0, 0x21, 0x00


	//----- nvinfo : EIATTR_KPARAM_INFO
	.align		4
.L_9418:
        /*0018*/ 	.byte	0x04, 0x17
        /*001a*/ 	.short	(.L_9420 - .L_9419)
.L_9419:
        /*001c*/ 	.word	0x00000000
        /*0020*/ 	.short	0x0002
        /*0022*/ 	.short	0x0080
        /*0024*/ 	.byte	0x00, 0xf0, 0x21, 0x00


	//----- nvinfo : EIATTR_KPARAM_INFO
	.align		4
.L_9420:
        /*0028*/ 	.byte	0x04, 0x17
        /*002a*/ 	.short	(.L_9422 - .L_9421)
.L_9421:
        /*002c*/ 	.word	0x00000000
        /*0030*/ 	.short	0x0001
        /*0032*/ 	.short	0x0070
        /*0034*/ 	.byte	0x00, 0xf0, 0x41, 0x00


	//----- nvinfo : EIATTR_KPARAM_INFO
	.align		4
.L_9422:
        /*0038*/ 	.byte	0x04, 0x17
        /*003a*/ 	.short	(.L_9424 - .L_9423)
.L_9423:
        /*003c*/ 	.word	0x00000000
        /*0040*/ 	.short	0x0000
        /*0042*/ 	.short	0x0000
        /*0044*/ 	.byte	0x00, 0xf0, 0xc1, 0x01


	//----- nvinfo : EIATTR_SPARSE_MMA_MASK
	.align		4
.L_9424:
        /*0048*/ 	.byte	0x03, 0x50
        /*004a*/ 	.short	0x0000


	//----- nvinfo : EIATTR_MAXREG_COUNT
	.align		4
        /*004c*/ 	.byte	0x03, 0x1b
        /*004e*/ 	.short	0x00ff


	//----- nvinfo : EIATTR_NUM_BARRIERS
	.align		4
        /*0050*/ 	.byte	0x02, 0x4c
        /*0052*/ 	.byte	0x01
	.zero		1


	//----- nvinfo : EIATTR_MERCURY_ISA_VERSION
	.align		4
        /*0054*/ 	.byte	0x03, 0x5f
        /*0056*/ 	.short	0x0101


	//----- nvinfo : EIATTR_COOP_GROUP_MASK_REGIDS
	.align		4
        /*0058*/ 	.byte	0x04, 0x29
        /*005a*/ 	.short	(.L_9426 - .L_9425)


	//   ....[0]....
.L_9425:
        /*005c*/ 	.word	0xffffffff


	//   ....[1]....
        /*0060*/ 	.word	0xffffffff


	//   ....[2]....
        /*0064*/ 	.word	0xffffffff


	//   ....[3]....
        /*0068*/ 	.word	0xffffffff


	//   ....[4]....
        /*006c*/ 	.word	0xffffffff


	//   ....[5]....
        /*0070*/ 	.word	0xffffffff


	//   ....[6]....
        /*0074*/ 	.word	0xffffffff


	//   ....[7]....
        /*0078*/ 	.word	0xffffffff


	//   ....[8]....
        /*007c*/ 	.word	0xffffffff


	//   ....[9]....
        /*0080*/ 	.word	0xffffffff


	//----- nvinfo : EIATTR_COOP_GROUP_INSTR_OFFSETS
	.align		4
.L_9426:
        /*0084*/ 	.byte	0x04, 0x28
        /*0086*/ 	.short	(.L_9428 - .L_9427)


	//   ....[0]....
.L_9427:
        /*0088*/ 	.word	0x00002080


	//   ....[1]....
        /*008c*/ 	.word	0x000020f0


	//   ....[2]....
        /*0090*/ 	.word	0x00002110


	//   ....[3]....
        /*0094*/ 	.word	0x00002140


	//   ....[4]....
        /*0098*/ 	.word	0x00002170


	//   ....[5]....
        /*009c*/ 	.word	0x00002bd0


	//   ....[6]....
        /*00a0*/ 	.word	0x00002c10


	//   ....[7]....
        /*00a4*/ 	.word	0x00002c30


	//   ....[8]....
        /*00a8*/ 	.word	0x00002c50


	//   ....[9]....
        /*00ac*/ 	.word	0x00002c70


	//----- nvinfo : EIATTR_VRC_CTA_INIT_COUNT
	.align		4
.L_9428:
        /*00b0*/ 	.byte	0x02, 0x4a
	.zero		1
	.zero		1


	//----- nvinfo : EIATTR_EXIT_INSTR_OFFSETS
	.align		4
        /*00b4*/ 	.byte	0x04, 0x1c
        /*00b6*/ 	.short	(.L_9430 - .L_9429)


	//   ....[0]....
.L_9429:
        /*00b8*/ 	.word	0x00000050


	//   ....[1]....
        /*00bc*/ 	.word	0x000037c0


	//----- nvinfo : EIATTR_CRS_STACK_SIZE
	.align		4
.L_9430:
        /*00c0*/ 	.byte	0x04, 0x1e
        /*00c2*/ 	.short	(.L_9432 - .L_9431)
.L_9431:
        /*00c4*/ 	.word	0x00000000


	//----- nvinfo : EIATTR_CBANK_PARAM_SIZE
	.align		4
.L_9432:
        /*00c8*/ 	.byte	0x03, 0x19
        /*00ca*/ 	.short	0x0090


	//----- nvinfo : EIATTR_PARAM_CBANK
	.align		4
        /*00cc*/ 	.byte	0x04, 0x0a
        /*00ce*/ 	.short	(.L_9434 - .L_9433)
	.align		4
.L_9433:
        /*00d0*/ 	.word	index@(.nv.constant0._Z20SoftmaxBlockSMemImplI22BroadcastScaleMaskLoadIffbLm3EiE11DirectStoreIffEfLi1ELi256EL9Algorithm0EEvT_T0_ll)
        /*00d4*/ 	.short	0x0380
        /*00d6*/ 	.short	0x0090


	//----- nvinfo : EIATTR_SW_WAR
	.align		4
.L_9434:
        /*00d8*/ 	.byte	0x04, 0x36
        /*00da*/ 	.short	(.L_9436 - .L_9435)
.L_9435:
        /*00dc*/ 	.word	0x00000008
.L_9436:


//--------------------- .nv.info._Z20SoftmaxBlockSMemImplI22BroadcastScaleMaskLoadIffbLm3EiE11DirectStoreIffEfLi1ELi512EL9Algorithm0EEvT_T0_ll --------------------------
	.section	.nv.info._Z20SoftmaxBlockSMemImplI22BroadcastScaleMaskLoadIffbLm3EiE11DirectStoreIffEfLi1ELi512EL9Algorithm0EEvT_T0_ll,"",@"SHT_CUDA_INFO"
	.sectionflags	@""
	.align	4


	//----- nvinfo : EIATTR_CUDA_API_VERSION
	.align		4
        /*0000*/ 	.byte	0x04, 0x37
        /*0002*/ 	.short	(.L_9438 - .L_9437)
.L_9437:
        /*0004*/ 	.word	0x00000082


	//----- nvinfo : EIATTR_KPARAM_INFO
	.align		4
.L_9438:
        /*0008*/ 	.byte	0x04, 0x17
        /*000a*/ 	.short	(.L_9440 - .L_9439)
.L_9439:
        /*000c*/ 	.word	0x00000000
        /*0010*/ 	.short	0x0003
        /*0012*/ 	.short	0x0088
        /*0014*/ 	.byte	0x00, 0xf0, 0x21, 0x00


	//----- nvinfo : EIATTR_KPARAM_INFO
	.align		4
.L_9440:
        /*0018*/ 	.byte	0x04, 0x17
        /*001a*/ 	.short	(.L_9442 - .L_9441)
.L_9441:
        /*001c*/ 	.word	0x00000000
        /*0020*/ 	.short	0x0002
        /*0022*/ 	.short	0x0080
        /*0024*/ 	.byte	0x00, 0xf0, 0x21, 0x00


	//----- nvinfo : EIATTR_KPARAM_INFO
	.align		4
.L_9442:
        /*0028*/ 	.byte	0x04, 0x17
        /*002a*/ 	.short	(.L_9444 - .L_9443)
.L_9443:
        /*002c*/ 	.word	0x00000000
        /*0030*/ 	.short	0x0001
        /*0032*/ 	.short	0x0070
        /*0034*/ 	.byte	0x00, 0xf0, 0x41, 0x00


	//----- nvinfo : EIATTR_KPARAM_INFO
	.align		4
.L_9444:
        /*0038*/ 	.byte	0x04, 0x17
        /*003a*/ 	.short	(.L_9446 - .L_9445)
.L_9445:
        /*003c*/ 	.word	0x00000000
        /*0040*/ 	.short	0x0000
        /*0042*/ 	.short	0x0000
        /*0044*/ 	.byte	0x00, 0xf0, 0xc1, 0x01


	//----- nvinfo : EIATTR_SPARSE_MMA_MASK
	.align		4
.L_9446:
        /*0048*/ 	.byte	0x03, 0x50
        /*004a*/ 	.short	0x0000


	//----- nvinfo : EIATTR_MAXREG_COUNT
	.align		4
        /*004c*/ 	.byte	0x03, 0x1b
        /*004e*/ 	.short	0x00ff


	//----- nvinfo : EIATTR_NUM_BARRIERS
	.align		4
        /*0050*/ 	.byte	0x02, 0x4c
        /*0052*/ 	.byte	0x01
	.zero		1


	//----- nvinfo : EIATTR_MERCURY_ISA_VERSION
	.align		4
        /*0054*/ 	.byte	0x03, 0x5f
        /*0056*/ 	.short	0x0101


	//----- nvinfo : EIATTR_UNUSED_LOAD_BYTE_OFFSET
	.align		4
        /*0058*/ 	.byte	0x04, 0x44
        /*005a*/ 	.short	(.L_9448 - .L_9447)


	//   ....[0]....
.L_9447:
        /*005c*/ 	.word	0x000022b0
        /*0060*/ 	.word	0x0000fff0


	//----- nvinfo : EIATTR_COOP_GROUP_MASK_REGIDS
	.align		4
.L_9448:
        /*0064*/ 	.byte	0x04, 0x29
        /*0066*/ 	.short	(.L_9450 - .L_9449)


	//   ....[0]....
.L_9449:
        /*0068*/ 	.word	0xffffffff


	//   ....[1]....
        /*006c*/ 	.word	0xffffffff


	//   ....[2]....
        /*0070*/ 	.word	0xffffffff


	//   ....[3]....
        /*0074*/ 	.word	0xffffffff


	//   ....[4]....
        /*0078*/ 	.word	0xffffffff


	//   ....[5]....
        /*007c*/ 	.word	0xffffffff


	//   ....[6]....
        /*0080*/ 	.word	0xffffffff


	//   ....[7]....
        /*0084*/ 	.word	0xffffffff


	//   ....[8]....
        /*0088*/ 	.word	0xffffffff


	//   ....[9]....
        /*008c*/ 	.word	0xffffffff


	//----- nvinfo : EIATTR_COOP_GROUP_INSTR_OFFSETS
	.align		4
.L_9450:
        /*0090*/ 	.byte	0x04, 0x28
        /*0092*/ 	.short	(.L_9452 - .L_9451)


	//   ....[0]....
.L_9451:
        /*0094*/ 	.word	0x00002080


	//   ....[1]....
        /*0098*/ 	.word	0x000020f0


	//   ....[2]....
        /*009c*/ 	.word	0x00002110


	//   ....[3]....
        /*00a0*/ 	.word	0x00002140


	//   ....[4]....
        /*00a4*/ 	.word	0x00002170


	//   ....[5]....
        /*00a8*/ 	.word	0x00002c20


	//   ....[6]....
        /*00ac*/ 	.word	0x00002c60


	//   ....[7]....
        /*00b0*/ 	.word	0x00002c80


	//   ....[8]....
        /*00b4*/ 	.word	0x00002ca0


	//   ....[9]....
        /*00b8*/ 	.word	0x00002cc0


	//----- nvinfo : EIATTR_VRC_CTA_INIT_COUNT
	.align		4
.L_9452:
        /*00bc*/ 	.byte	0x02, 0x4a
	.zero		1
	.zero		1


	//----- nvinfo : EIATTR_EXIT_INSTR_OFFSETS
	.align		4
        /*00c0*/ 	.byte	0x04, 0x1c
        /*00c2*/ 	.short	(.L_9454 - .L_9453)


	//   ....[0]....
.L_9453:
        /*00c4*/ 	.word	0x00000050


	//   ....[1]....
        /*00c8*/ 	.word	0x000038b0


	//----- nvinfo : EIATTR_CRS_STACK_SIZE
	.align		4
.L_9454:
        /*00cc*/ 	.byte	0x04, 0x1e
        /*00ce*/ 	.short	(.L_9456 - .L_9455)
.L_9455:
        /*00d0*/ 	.word	0x00000000


	//----- nvinfo : EIATTR_CBANK_PARAM_SIZE
	.align		4
.L_9456:
        /*00d4*/ 	.byte	0x03, 0x19
        /*00d6*/ 	.short	0x0090


	//----- nvinfo : EIATTR_PARAM_CBANK
	.align		4
        /*00d8*/ 	.byte	0x04, 0x0a
        /*00da*/ 	.short	(.L_9458 - .L_9457)
	.align		4
.L_9457:
        /*00dc*/ 	.word	index@(.nv.constant0._Z20SoftmaxBlockSMemImplI22BroadcastScaleMaskLoadIffbLm3EiE11DirectStoreIffEfLi1ELi512EL9Algorithm0EEvT_T0_ll)
        /*00e0*/ 	.short	0x0380
        /*00e2*/ 	.short	0x0090


	//----- nvinfo : EIATTR_SW_WAR
	.align		4
.L_9458:
        /*00e4*/ 	.byte	0x04, 0x36
        /*00e6*/ 	.short	(.L_9460 - .L_9459)
.L_9459:
        /*00e8*/ 	.word	0x00000008
.L_9460:


//--------------------- .nv.info._Z20SoftmaxBlockSMemImplI22BroadcastScaleMaskLoadIffbLm3EiE11DirectStoreIffEfLi1ELi1024EL9Algorithm0EEvT_T0_ll --------------------------
	.section	.nv.info._Z20SoftmaxBlockSMemImplI22BroadcastScaleMaskLoadIffbLm3EiE11DirectStoreIffEfLi1ELi1024EL9Algorithm0EEvT_T0_ll,"",@"SHT_CUDA_INFO"
	.sectionflags	@""
	.align	4


	//----- nvinfo : EIATTR_CUDA_API_VERSION
	.align		4
        /*0000*/ 	.byte	0x04, 0x37
        /*0002*/ 	.short	(.L_9462 - .L_9461)
.L_9461:
        /*0004*/ 	.word	0x00000082


	//----- nvinfo : EIATTR_KPARAM_INFO
	.align		4
.L_9462:
        /*0008*/ 	.byte	0x04, 0x17
        /*000a*/ 	.short	(.L_9464 - .L_9463)
.L_9463:
        /*000c*/ 	.word	0x00000000
        /*0010*/ 	.short	0x0003
        /*0012*/ 	.short	0x0088
        /*0014*/ 	.byte	0x00, 0xf0, 0x21, 0x00


	//----- nvinfo : EIATTR_KPARAM_INFO
	.align		4
.L_9464:
        /*0018*/ 	.byte	0x04, 0x17
        /*001a*/ 	.short	(.L_9466 - .L_9465)
.L_9465:
        /*001c*/ 	.word	0x00000000
        /*0020*/ 	.short	0x0002
        /*0022*/ 	.short	0x0080
        /*0024*/ 	.byte	0x00, 0xf0, 0x21, 0x00


	//----- nvinfo : EIATTR_KPARAM_INFO
	.align		4
.L_9466:
        /*0028*/ 	.byte	0x04, 0x17
        /*002a*/ 	.short	(.L_9468 - .L_9467)
.L_9467:
        /*002c*/ 	.word	0x00000000
        /*0030*/ 	.short	0x0001
        /*0032*/ 	.short	0x0070
        /*0034*/ 	.byte	0x00, 0xf0, 0x41, 0x00


	//----- nvinfo : EIATTR_KPARAM_INFO
	.align		4
.L_9468:
        /*0038*/ 	.byte	0x04, 0x17
        /*003a*/ 	.short	(.L_9470 - .L_9469)
.L_9469:
        /*003c*/ 	.word	0x00000000
        /*0040*/ 	.short	0x0000
        /*0042*/ 	.short	0x0000
        /*0044*/ 	.byte	0x00, 0xf0, 0xc1, 0x01


	//----- nvinfo : EIATTR_SPARSE_MMA_MASK
	.align		4
.L_9470:
        /*0048*/ 	.byte	0x03, 0x50
        /*004a*/ 	.short	0x0000


	//----- nvinfo : EIATTR_MAXREG_COUNT
	.align		4
        /*004c*/ 	.byte	0x03, 0x1b
        /*004e*/ 	.short	0x00ff


	//----- nvinfo : EIATTR_NUM_BARRIERS
	.align		4
        /*0050*/ 	.byte	0x02, 0x4c
        /*0052*/ 	.byte	0x01
	.zero		1


	//----- nvinfo : EIATTR_MERCURY_ISA_VERSION
	.align		4
        /*0054*/ 	.byte	0x03, 0x5f
        /*0056*/ 	.short	0x0101


	//----- nvinfo : EIATTR_UNUSED_LOAD_BYTE_OFFSET
	.align		4
        /*0058*/ 	.byte	0x04, 0x44
        /*005a*/ 	.short	(.L_9472 - .L_9471)


	//   ....[0]....
.L_9471:
        /*005c*/ 	.word	0x000022b0
        /*0060*/ 	.word	0x0000fff0


	//----- nvinfo : EIATTR_COOP_GROUP_MASK_REGIDS
	.align		4
.L_9472:
        /*0064*/ 	.byte	0x04, 0x29
        /*0066*/ 	.short	(.L_9474 - .L_9473)


	//   ....[0]....
.L_9473:
        /*0068*/ 	.word	0xffffffff


	//   ....[1]....
        /*006c*/ 	.word	0xffffffff


	//   ....[2]....
        /*0070*/ 	.word	0xffffffff


	//   ....[3]....
        /*0074*/ 	.word	0xffffffff


	//   ....[4]....
        /*0078*/ 	.word	0xffffffff


	//   ....[5]....
        /*007c*/ 	.word	0xffffffff


	//   ....[6]....
        /*0080*/ 	.word	0xffffffff


	//   ....[7]....
        /*0084*/ 	.word	0xffffffff


	//   ....[8]....
        /*0088*/ 	.word	0xffffffff


	//   ....[9]....
        /*008c*/ 	.word	0xffffffff


	//----- nvinfo : EIATTR_COOP_GROUP_INSTR_OFFSETS
	.align		4
.L_9474:
        /*0090*/ 	.byte	0x04, 0x28
        /*0092*/ 	.short	(.L_9476 - .L_9475)


	//   ....[0]....
.L_9475:
        /*0094*/ 	.word	0x00002060


	//   ....[1]....
        /*0098*/ 	.word	0x000020f0


	//   ....[2]....
        /*009c*/ 	.word	0x00002110


	//   ....[3]....
        /*00a0*/ 	.word	0x00002140


	//   ....[4]....
        /*00a4*/ 	.word	0x00002170


	//   ....[5]....
        /*00a8*/ 	.word	0x00002c90


	//   ....[6]....
        /*00ac*/ 	.word	0x00002d10


	//   ....[7]....
        /*00b0*/ 	.word	0x00002d30


	//   ....[8]....
        /*00b4*/ 	.word	0x00002d50


	//   ....[9]....
        /*00b8*/ 	.word	0x00002d70


	//----- nvinfo : EIATTR_VRC_CTA_INIT_COUNT
	.align		4
.L_9476:
        /*00bc*/ 	.byte	0x02, 0x4a
	.zero		1
	.zero		1


	//----- nvinfo : EIATTR_EXIT_INSTR_OFFSETS
	.align		4
        /*00c0*/ 	.byte	0x04, 0x1c
        /*00c2*/ 	.short	(.L_9478 - .L_9477)


	//   ....[0]....
.L_9477:
        /*00c4*/ 	.word	0x00000050


	//   ....[1]....
        /*00c8*/ 	.word	0x00003aa0


	//----- nvinfo : EIATTR_CRS_STACK_SIZE
	.align		4
.L_9478:
        /*00cc*/ 	.byte	0x04, 0x1e
        /*00ce*/ 	.short	(.L_9480 - .L_9479)
.L_9479:
        /*00d0*/ 	.word	0x00000000


	//----- nvinfo : EIATTR_CBANK_PARAM_SIZE
	.align		4
.L_9480:
        /*00d4*/ 	.byte	0x03, 0x19
        /*00d6*/ 	.short	0x0090


	//----- nvinfo : EIATTR_PARAM_CBANK
	.align		4
        /*00d8*/ 	.byte	0x04, 0x0a
        /*00da*/ 	.short	(.L_9482 - .L_9481)
	.align		4
.L_9481:
        /*00dc*/ 	.word	index@(.nv.constant0._Z20SoftmaxBlockSMemImplI22BroadcastScaleMaskLoadIffbLm3EiE11DirectStoreIffEfLi1ELi1024EL9Algorithm0EEvT_T0_ll)
        /*00e0*/ 	.short	0x0380
        /*00e2*/ 	.short	0x0090


	//----- nvinfo : EIATTR_SW_WAR
	.align		4
.L_9482:
        /*00e4*/ 	.byte	0x04, 0x36
        /*00e6*/ 	.short	(.L_9484 - .L_9483)
.L_9483:
        /*00e8*/ 	.word	0x00000008
.L_9484:


//--------------------- .nv.info._Z20SoftmaxBlockSMemImplI22BroadcastScaleMaskLoadIffbLm3EiE11DirectStoreIffEfLi1ELi128EL9Algorithm0EEvT_T0_ll --------------------------
	.section	.nv.info._Z20SoftmaxBlockSMemImplI22BroadcastScaleMaskLoadIffbLm3EiE11DirectStoreIffEfLi1ELi128EL9Algorithm0EEvT_T0_ll,"",@"SHT_CUDA_INFO"
	.sectionflags	@""
	.align	4


	//----- nvinfo : EIATTR_CUDA_API_VERSION
	.align		4
        /*0000*/ 	.byte	0x04, 0x37
        /*0002*/ 	.short	(.L_9486 - .L_9485)
.L_9485:
        /*0004*/ 	.word	0x00000082


	//----- nvinfo : EIATTR_KPARAM_INFO
	.align		4
.L_9486:
        /*0008*/ 	.byte	0x04, 0x17
        /*000a*/ 	.short	(.L_9488 - .L_9487)
.L_9487:
        /*000c*/ 	.word	0x00000000
        /*0010*/ 	.short	0x0003
        /*0012*/ 	.short	0x0088
        /*0014*/ 	.byte	0x00, 0xf0, 0x21, 0x00


	//----- nvinfo : EIATTR_KPARAM_INFO
	.align		4
.L_9488:
        /*0018*/ 	.byte	0x04, 0x17
        /*001a*/ 	.short	(.L_9490 - .L_9489)
.L_9489:
        /*001c*/ 	.word	0x00000000
        /*0020*/ 	.short	0x0002
        /*0022*/ 	.short	0x0080
        /*0024*/ 	.byte	0x00, 0xf0, 0x21, 0x00


	//----- nvinfo : EIATTR_KPARAM_INFO
	.align		4
.L_9490:
        /*0028*/ 	.byte	0x04, 0x17
        /*002a*/ 	.short	(.L_9492 - .L_9491)
.L_9491:
        /*002c*/ 	.word	0x00000000
        /*0030*/ 	.short	0x0001
        /*0032*/ 	.short	0x0070
        /*0034*/ 	.byte	0x00, 0xf0, 0x41, 0x00


	//----- nvinfo : EIATTR_KPARAM_INFO
	.align		4
.L_9492:
        /*0038*/ 	.byte	0x04, 0x17
        /*003a*/ 	.short	(.L_9494 - .L_9493)
.L_9493:
        /*003c*/ 	.word	0x00000000
        /*0040*/ 	.short	0x0000
        /*0042*/ 	.short	0x0000
        /*0044*/ 	.byte	0x00, 0xf0, 0xc1, 0x01


	//----- nvinfo : EIATTR_SPARSE_MMA_MASK
	.align		4
.L_9494:
        /*0048*/ 	.byte	0x03, 0x50
        /*004a*/ 	.short	0x0000


	//----- nvinfo : EIATTR_MAXREG_COUNT
	.align		4
        /*004c*/ 	.byte	0x03, 0x1b
        /*004e*/ 	.short	0x00ff


	//----- nvinfo : EIATTR_NUM_BARRIERS
	.align		4
        /*0050*/ 	.byte	0x02, 0x4c
        /*0052*/ 	.byte	0x01
	.zero		1


	//----- nvinfo : EIATTR_MERCURY_ISA_VERSION
	.align		4
        /*0054*/ 	.byte	0x03, 0x5f
        /*0056*/ 	.short	0x0101


	//----- nvinfo : EIATTR_UNUSED_LOAD_BYTE_OFFSET
	.align		4
        /*0058*/ 	.byte	0x04, 0x44
        /*005a*/ 	.short	(.L_9496 - .L_9495)


	//   ....[0]....
.L_9495:
        /*005c*/ 	.word	0x00002c40
        /*0060*/ 	.word	0x0000fff0


	//----- nvinfo : EIATTR_COOP_GROUP_MASK_REGIDS
	.align		4
.L_9496:
        /*0064*/ 	.byte	0x04, 0x29
        /*0066*/ 	.short	(.L_9498 - .L_9497)


	//   ....[0]....
.L_9497:
        /*0068*/ 	.word	0xffffffff


	//   ....[1]....
        /*006c*/ 	.word	0xffffffff


	//   ....[2]....
        /*0070*/ 	.word	0xffffffff


	//   ....[3]....
        /*0074*/ 	.word	0xffffffff


	//   ....[4]....
        /*0078*/ 	.word	0xffffffff


	//   ....[5]....
        /*007c*/ 	.word	0xffffffff


	//   ....[6]....
        /*0080*/ 	.word	0xffffffff


	//   ....[7]....
        /*0084*/ 	.word	0xffffffff


	//   ....[8]....
        /*0088*/ 	.word	0xffffffff


	//   ....[9]....
        /*008c*/ 	.word	0xffffffff


	//----- nvinfo : EIATTR_COOP_GROUP_INSTR_OFFSETS
	.align		4
.L_9498:
        /*0090*/ 	.byte	0x04, 0x28
        /*0092*/ 	.short	(.L_9500 - .L_9499)


	//   ....[0]....
.L_9499:
        /*0094*/ 	.word	0x00002060


	//   ....[1]....
        /*0098*/ 	.word	0x000020f0


	//   ....[2]....
        /*009c*/ 	.word	0x00002110


	//   ....[3]....
        /*00a0*/ 	.word	0x00002130


	//   ....[4]....
        /*00a4*/ 	.word	0x00002160


	//   ....[5]....
        /*00a8*/ 	.word	0x00002b40


	//   ....[6]....
        /*00ac*/ 	.word	0x00002b90


	//   ....[7]....
        /*00b0*/ 	.word	0x00002bb0


	//   ....[8]....
        /*00b4*/ 	.word	0x00002be0


	//   ....[9]....
        /*00b8*/ 	.word	0x00002c00


	//----- nvinfo : EIATTR_VRC_CTA_INIT_COUNT
	.align		4
.L_9500:
        /*00bc*/ 	.byte	0x02, 0x4a
	.zero		1
	.zero		1


	//----- nvinfo : EIATTR_EXIT_INSTR_OFFSETS
	.align		4
        /*00c0*/ 	.byte	0x04, 0x1c
        /*00c2*/ 	.short	(.L_9502 - .L_9501)


	//   ....[0]....
.L_9501:
        /*00c4*/ 	.word	0x00000050


	//   ....[1]....
        /*00c8*/ 	.word	0x000036b0


	//----- nvinfo : EIATTR_CRS_STACK_SIZE
	.align		4
.L_9502:
        /*00cc*/ 	.byte	0x04, 0x1e
        /*00ce*/ 	.short	(.L_9504 - .L_9503)
.L_9503:
        /*00d0*/ 	.word	0x00000000


	//----- nvinfo : EIATTR_CBANK_PARAM_SIZE
	.align		4
.L_9504:
        /*00d4*/ 	.byte	0x03, 0x19
        /*00d6*/ 	.short	0x0090


	//----- nvinfo : EIATTR_PARAM_CBANK
	.align		4
        /*00d8*/ 	.byte	0x04, 0x0a
        /*00da*/ 	.short	(.L_9506 - .L_9505)
	.align		4
.L_9505:
        /*00dc*/ 	.word	index@(.nv.constant0._Z20SoftmaxBlockSMemImplI22BroadcastScaleMaskLoadIffbLm3EiE11DirectStoreIffEfLi1ELi128EL9Algorithm0EEvT_T0_ll)
        /*00e0*/ 	.short	0x0380
        /*00e2*/ 	.short	0x0090


	//----- nvinfo : EIATTR_SW_WAR
	.align		4
.L_9506:
        /*00e4*/ 	.byte	0x04, 0x36
        /*00e6*/ 	.short	(.L_9508 - .L_9507)
.L_9507:
        /*00e8*/ 	.word	0x00000008
.L_9508:


//--------------------- .nv.info._Z20SoftmaxBlockSMemImplI22BroadcastScaleMaskLoadIffbLm3EiE11DirectStoreIffEfLi2ELi256EL9Algorithm0EEvT_T0_ll --------------------------
	.section	.nv.info._Z20SoftmaxBlockSMemImplI22BroadcastScaleMaskLoadIffbLm3EiE11DirectStoreIffEfLi2ELi256EL9Algorithm0EEvT_T0_ll,"",@"SHT_CUDA_INFO"
	.sectionflags	@""
	.align	4


	//----- nvinfo : EIATTR_CUDA_API_VERSION
	.align		4
        /*0000*/ 	.byte	0x04, 0x37
        /*0002*/ 	.short	(.L_9510 - .L_9509)
.L_9509:
        /*0004*/ 	.word	0x00000082


	//----- nvinfo : EIATTR_KPARAM_INFO
	.align		4
.L_9510:
        /*0008*/ 	.byte	0x04, 0x17
        /*000a*/ 	.short	(.L_9512 - .L_9511)
.L_9511:
        /*000c*/ 	.word	0x00000000
        /*0010*/ 	.short	0x0003
        /*0012*/ 	.short	0x0088
        /*0014*/ 	.byte	0x00, 0xf0, 0x21, 0x00


	//----- nvinfo : EIATTR_KPARAM_INFO
	.align		4
.L_9512:
        /*0018*/ 	.byte	0x04, 0x17
        /*001a*/ 	.short	(.L_9514 - .L_9513)
.L_9513:
        /*001c*/ 	.word	0x00000000
        /*0020*/ 	.short	0x0002
        /*0022*/ 	.short	0x0080
        /*0024*/ 	.byte	0x00, 0xf0, 0x21, 0x00


	//----- nvinfo : EIATTR_KPARAM_INFO
	.align		4
.L_9514:
        /*0028*/ 	.byte	0x04, 0x17
        /*002a*/ 	.short	(.L_9516 - .L_9515)
.L_9515:
        /*002c*/ 	.word	0x00000000
        /*0030*/ 	.short	0x0001
        /*0032*/ 	.short	0x0070
        /*0034*/ 	.byte	0x00, 0xf0, 0x41, 0x00


	//----- nvinfo : EIATTR_KPARAM_INFO
	.align		4
.L_9516:
        /*0038*/ 	.byte	0x04, 0x17
        /*003a*/ 	.short	(.L_9518 - .L_9517)
.L_9517:
        /*003c*/ 	.word	0x00000000
        /*0040*/ 	.short	0x0000
        /*0042*/ 	.short	0x0000
        /*0044*/ 	.byte	0x00, 0xf0, 0xc1, 0x01


	//----- nvinfo : EIATTR_SPARSE_MMA_MASK
	.align		4
.L_9518:
        /*0048*/ 	.byte	0x03, 0x50
        /*004a*/ 	.short	0x0000


	//----- nvinfo : EIATTR_MAXREG_COUNT
	.align		4
        /*004c*/ 	.byte	0x03, 0x1b
        /*004e*/ 	.short	0x00ff


	//----- nvinfo : EIATTR_NUM_BARRIERS
	.align		4
        /*0050*/ 	.byte	0x02, 0x4c
        /*0052*/ 	.byte	0x01
	.zero		1


	//----- nvinfo : EIATTR_EXTERNS
	.align		4
        /*0054*/ 	.byte	0x04, 0x0f
        /*0056*/ 	.short	(.L_9520 - .L_9519)


	//   ....[0]....
	.align		4
.L_9519:
        /*0058*/ 	.word	index@(__assertfail)


	//----- nvinfo : EIATTR_MERCURY_ISA_VERSION
	.align		4
.L_9520:
        /*005c*/ 	.byte	0x03, 0x5f
        /*005e*/ 	.short	0x0101


	//----- nvinfo : EIATTR_COOP_GROUP_MASK_REGIDS
	.align		4
        /*0060*/ 	.byte	0x04, 0x29
        /*0062*/ 	.short	(.L_9522 - .L_9521)


	//   ....[0]....
.L_9521:
        /*0064*/ 	.word	0xffffffff


	//   ....[1]....
        /*0068*/ 	.word	0xffffffff


	//   ....[2]....
        /*006c*/ 	.word	0xffffffff


	//   ....[3]....
        /*0070*/ 	.word	0xffffffff


	//   ....[4]....
        /*0074*/ 	.word	0xffffffff


	//   ....[5]....
        /*0078*/ 	.word	0xffffffff


	//   ....[6]....
        /*007c*/ 	.word	0xffffffff


	//   ....[7]....
        /*0080*/ 	.word	0xffffffff


	//   ....[8]....
        /*0084*/ 	.word	0xffffffff


	//   ....[9]....
        /*0088*/ 	.word	0xffffffff


	//   ....[10]....
        /*008c*/ 	.word	0x0500000f


	//   ....[11]....
        /*0090*/ 	.word	0x0500000f


	//   ....[12]....
        /*0094*/ 	.word	0x0500000f


	//   ....[13]....
        /*0098*/ 	.word	0x0500000f


	//   ....[14]....
        /*009c*/ 	.word	0x0500000f


	//----- nvinfo : EIATTR_COOP_GROUP_INSTR_OFFSETS
	.align		4
.L_9522:
        /*00a0*/ 	.byte	0x04, 0x28
        /*00a2*/ 	.short	(.L_9524 - .L_9523)


	//   ....[0]....
.L_9523:
        /*00a4*/ 	.word	0x00001660


	//   ....[1]....
        /*00a8*/ 	.word	0x00001680


	//   ....[2]....
        /*00ac*/ 	.word	0x000016a0


	//   ....[3]....
        /*00b0*/ 	.word	0x000016c0


	//   ....[4]....
        /*00b4*/ 	.word	0x000016f0


	//   ....[5]....
        /*00b8*/ 	.word	0x00002110


	//   ....[6]....
        /*00bc*/ 	.word	0x00002170


	//   ....[7]....
        /*00c0*/ 	.word	0x00002190


	//   ....[8]....
        /*00c4*/ 	.word	0x000021b0


	//   ....[9]....
        /*00c8*/ 	.word	0x000021d0


	//   ....[10]....
        /*00cc*/ 	.word	0x00003950


	//   ....[11]....
        /*00d0*/ 	.word	0x000039b0


	//   ....[12]....
        /*00d4*/ 	.word	0x00003a10


	//   ....[13]....
        /*00d8*/ 	.word	0x00003a70


	//   ....[14]....
        /*00dc*/ 	.word	0x00003ae0


	//----- nvinfo : EIATTR_VRC_CTA_INIT_COUNT
	.align		4
.L_9524:
        /*00e0*/ 	.byte	0x02, 0x4a
	.zero		1
	.zero		1


	//----- nvinfo : EIATTR_SYSCALL_OFFSETS
	.align		4
        /*00e4*/ 	.byte	0x04, 0x46
        /*00e6*/ 	.short	(.L_9526 - .L_9525)


	//   ....[0]....
.L_9525:
        /*00e8*/ 	.word	0x00000150


	//----- nvinfo : EIATTR_EXIT_INSTR_OFFSETS
	.align		4
.L_9526:
        /*00ec*/ 	.byte	0x04, 0x1c
        /*00ee*/ 	.short	(.L_9528 - .L_9527)


	//   ....[0]....
.L_9527:
        /*00f0*/ 	.word	0x000001a0


	//   ....[1]....
        /*00f4*/ 	.word	0x000038f0


	//----- nvinfo : EIATTR_CRS_STACK_SIZE
	.align		4
.L_9528:
        /*00f8*/ 	.byte	0x04, 0x1e
        /*00fa*/ 	.short	(.L_9530 - .L_9529)
.L_9529:
        /*00fc*/ 	.word	0x00000000


	//----- nvinfo : EIATTR_CBANK_PARAM_SIZE
	.align		4
.L_9530:
        /*0100*/ 	.byte	0x03, 0x19
        /*0102*/ 	.short	0x0090


	//----- nvinfo : EIATTR_PARAM_CBANK
	.align		4
        /*0104*/ 	.byte	0x04, 0x0a
        /*0106*/ 	.short	(.L_9532 - .L_9531)
	.align		4
.L_9531:
        /*0108*/ 	.word	index@(.nv.constant0._Z20SoftmaxBlockSMemImplI22BroadcastScaleMaskLoadIffbLm3EiE11DirectStoreIffEfLi2ELi256EL9Algorithm0EEvT_T0_ll)
        /*010c*/ 	.short	0x0380
        /*010e*/ 	.short	0x0090


	//----- nvinfo : EIATTR_SW_WAR
	.align		4
.L_9532:
        /*0110*/ 	.byte	0x04, 0x36
        /*0112*/ 	.short	(.L_9534 - .L_9533)
.L_9533:
        /*0114*/ 	.word	0x00000008
.L_9534:


//--------------------- .nv.info._Z20SoftmaxBlockSMemImplI22BroadcastScaleMaskLoadIffbLm3EiE11DirectStoreIffEfLi2ELi512EL9Algorithm0EEvT_T0_ll --------------------------
	.section	.nv.info._Z20SoftmaxBlockSMemImplI22BroadcastScaleMaskLoadIffbLm3EiE11DirectStoreIffEfLi2ELi512EL9Algorithm0EEvT_T0_ll,"",@"SHT_CUDA_INFO"
	.sectionflags	@""
	.align	4


	//----- nvinfo : EIATTR_CUDA_API_VERSION
	.align		4
        /*0000*/ 	.byte	0x04, 0x37
        /*0002*/ 	.short	(.L_9536 - .L_9535)
.L_9535:
        /*0004*/ 	.word	0x00000082


	//----- nvinfo : EIATTR_KPARAM_INFO
	.align		4
.L_9536:
        /*0008*/ 	.byte	0x04, 0x17
        /*000a*/ 	.short	(.L_9538 - .L_9537)
.L_9537:
        /*000c*/ 	.word	0x00000000
        /*0010*/ 	.short	0x0003
        /*0012*/ 	.short	0x0088
        /*0014*/ 	.byte	0x00, 0xf0, 0x21, 0x00


	//----- nvinfo : EIATTR_KPARAM_INFO
	.align		4
.L_9538:
        /*0018*/ 	.byte	0x04, 0x17
        /*001a*/ 	.short	(.L_9540 - .L_9539)
.L_9539:
        /*001c*/ 	.word	0x00000000
        /*0020*/ 	.short	0x0002
        /*0022*/ 	.short	0x0080
        /*0024*/ 	.byte	0x00, 0xf0, 0x21, 0x00


	//----- nvinfo : EIATTR_KPARAM_INFO
	.align		4
.L_9540:
        /*0028*/ 	.byte	0x04, 0x17
        /*002a*/ 	.short	(.L_9542 - .L_9541)
.L_9541:
        /*002c*/ 	.word	0x00000000
        /*0030*/ 	.short	0x0001
        /*0032*/ 	.short	0x0070
        /*0034*/ 	.byte	0x00, 0xf0, 0x41, 0x00


	//----- nvinfo : EIATTR_KPARAM_INFO
	.align		4
.L_9542:
        /*0038*/ 	.byte	0x04, 0x17
        /*003a*/ 	.short	(.L_9544 - .L_9543)
.L_9543:
        /*003c*/ 	.word	0x00000000
        /*0040*/ 	.short	0x0000
        /*0042*/ 	.short	0x0000
        /*0044*/ 	.byte	0x00, 0xf0, 0xc1, 0x01


	//----- nvinfo : EIATTR_SPARSE_MMA_MASK
	.align		4
.L_9544:
        /*0048*/ 	.byte	0x03, 0x50
        /*004a*/ 	.short	0x0000


	//----- nvinfo : EIATTR_MAXREG_COUNT
	.align		4
        /*004c*/ 	.byte	0x03, 0x1b
        /*004e*/ 	.short	0x00ff


	//----- nvinfo : EIATTR_NUM_BARRIERS
	.align		4
        /*0050*/ 	.byte	0x02, 0x4c
        /*0052*/ 	.byte	0x01
	.zero		1


	//----- nvinfo : EIATTR_EXTERNS
	.align		4
        /*0054*/ 	.byte	0x04, 0x0f
        /*0056*/ 	.short	(.L_9546 - .L_9545)


	//   ....[0]....
	.align		4
.L_9545:
        /*0058*/ 	.word	index@(__assertfail)


	//----- nvinfo : EIATTR_MERCURY_ISA_VERSION
	.align		4
.L_9546:
        /*005c*/ 	.byte	0x03, 0x5f
        /*005e*/ 	.short	0x0101


	//----- nvinfo : EIATTR_UNUSED_LOAD_BYTE_OFFSET
	.align		4
        /*0060*/ 	.byte	0x04, 0x44
        /*0062*/ 	.short	(.L_9548 - .L_9547)


	//   ....[0]....
.L_9547:
        /*0064*/ 	.word	0x00001860
        /*0068*/ 	.word	0x0000fff0


	//----- nvinfo : EIATTR_COOP_GROUP_MASK_REGIDS
	.align		4
.L_9548:
        /*006c*/ 	.byte	0x04, 0x29
        /*006e*/ 	.short	(.L_9550 - .L_9549)


	//   ....[0]....
.L_9549:
        /*0070*/ 	.word	0xffffffff


	//   ....[1]....
        /*0074*/ 	.word	0xffffffff


	//   ....[2]....
        /*0078*/ 	.word	0xffffffff


	//   ....[3]....
        /*007c*/ 	.word	0xffffffff


	//   ....[4]....
        /*0080*/ 	.word	0xffffffff


	//   ....[5]....
        /*0084*/ 	.word	0xffffffff


	//   ....[6]....
        /*0088*/ 	.word	0xffffffff


	//   ....[7]....
        /*008c*/ 	.word	0xffffffff


	//   ....[8]....
        /*0090*/ 	.word	0xffffffff


	//   ....[9]....
        /*0094*/ 	.word	0xffffffff


	//   ....[10]....
        /*0098*/ 	.word	0x0500000f


	//   ....[11]....
        /*009c*/ 	.word	0x0500000f


	//   ....[12]....
        /*00a0*/ 	.word	0x0500000f


	//   ....[13]....
        /*00a4*/ 	.word	0x0500000f


	//   ....[14]....
        /*00a8*/ 	.word	0x0500000f


	//----- nvinfo : EIATTR_COOP_GROUP_INSTR_OFFSETS
	.align		4
.L_9550:
        /*00ac*/ 	.byte	0x04, 0x28
        /*00ae*/ 	.short	(.L_9552 - .L_9551)


	//   ....[0]....
.L_9551:
        /*00b0*/ 	.word	0x00001660


	//   ....[1]....
        /*00b4*/ 	.word	0x00001680


	//   ....[2]....
        /*00b8*/ 	.word	0x000016a0


	//   ....[3]....
        /*00bc*/ 	.word	0x000016c0


	//   ....[4]....
        /*00c0*/ 	.word	0x000016f0


	//   ....[5]....
        /*00c4*/ 	.word	0x00002170


	//   ....[6]....
        /*00c8*/ 	.word	0x000021d0


	//   ....[7]....
        /*00cc*/ 	.word	0x000021f0


	//   ....[8]....
        /*00d0*/ 	.word	0x00002210


	//   ....[9]....
        /*00d4*/ 	.word	0x00002230


	//   ....[10]....
        /*00d8*/ 	.word	0x00003940


	//   ....[11]....
        /*00dc*/ 	.word	0x000039a0


	//   ....[12]....
        /*00e0*/ 	.word	0x00003a00


	//   ....[13]....
        /*00e4*/ 	.word	0x00003a60


	//   ....[14]....
        /*00e8*/ 	.word	0x00003ad0


	//----- nvinfo : EIATTR_VRC_CTA_INIT_COUNT
	.align		4
.L_9552:
        /*00ec*/ 	.byte	0x02, 0x4a
	.zero		1
	.zero		1


	//----- nvinfo : EIATTR_SYSCALL_OFFSETS
	.align		4
        /*00f0*/ 	.byte	0x04, 0x46
        /*00f2*/ 	.short	(.L_9554 - .L_9553)


	//   ....[0]....
.L_9553:
        /*00f4*/ 	.word	0x00000150


	//----- nvinfo : EIATTR_EXIT_INSTR_OFFSETS
	.align		4
.L_9554:
        /*00f8*/ 	.byte	0x04, 0x1c
        /*00fa*/ 	.short	(.L_9556 - .L_9555)


	//   ....[0]....
.L_9555:
        /*00fc*/ 	.word	0x000001a0


	//   ....[1]....
        /*0100*/ 	.word	0x000038e0


	//----- nvinfo : EIATTR_CRS_STACK_SIZE
	.align		4
.L_9556:
        /*0104*/ 	.byte	0x04, 0x1e
        /*0106*/ 	.short	(.L_9558 - .L_9557)
.L_9557:
        /*0108*/ 	.word	0x00000000


	//----- nvinfo : EIATTR_CBANK_PARAM_SIZE
	.align		4
.L_9558:
        /*010c*/ 	.byte	0x03, 0x19
        /*010e*/ 	.short	0x0090


	//----- nvinfo : EIATTR_PARAM_CBANK
	.align		4
        /*0110*/ 	.byte	0x04, 0x0a
        /*0112*/ 	.short	(.L_9560 - .L_9559)
	.align		4
.L_9559:
        /*0114*/ 	.word	index@(.nv.constant0._Z20SoftmaxBlockSMemImplI22BroadcastScaleMaskLoadIffbLm3EiE11DirectStoreIffEfLi2ELi512EL9Algorithm0EEvT_T0_ll)
        /*0118*/ 	.short	0x0380
        /*011a*/ 	.short	0x0090


	//----- nvinfo : EIATTR_SW_WAR
	.align		4
.L_9560:
        /*011c*/ 	.byte	0x04, 0x36
        /*011e*/ 	.short	(.L_9562 - .L_9561)
.L_9561:
        /*0120*/ 	.word	0x00000008
.L_9562:


//--------------------- .nv.info._Z20SoftmaxBlockSMemImplI22BroadcastScaleMaskLoadIffbLm3EiE11DirectStoreIffEfLi2ELi1024EL9Algorithm0EEvT_T0_ll --------------------------
	.section	.nv.info._Z20SoftmaxBlockSMemImplI22BroadcastScaleMaskLoadIffbLm3EiE11DirectStoreIffEfLi2ELi1024EL9Algorithm0EEvT_T0_ll,"",@"SHT_CUDA_INFO"
	.sectionflags	@""
	.align	4


	//----- nvinfo : EIATTR_CUDA_API_VERSION
	.align		4
        /*0000*/ 	.byte	0x04, 0x37
        /*0002*/ 	.short	(.L_9564 - .L_9563)
.L_9563:
        /*0004*/ 	.word	0x00000082


	//----- nvinfo : EIATTR_KPARAM_INFO
	.align		4
.L_9564:
        /*0008*/ 	.byte	0x04, 0x17
        /*000a*/ 	.short	(.L_9566 - .L_9565)
.L_9565:
        /*000c*/ 	.word	0x00000000
        /*0010*/ 	.short	0x0003
        /*0012*/ 	.short	0x0088
        /*0014*/ 	.byte	0x00, 0xf0, 0x21, 0x00


	//----- nvinfo : EIATTR_KPARAM_INFO
	.align		4
.L_9566:
        /*0018*/ 	.byte	0x04, 0x17
        /*001a*/ 	.short	(.L_9568 - .L_9567)
.L_9567:
        /*001c*/ 	.word	0x00000000
        /*0020*/ 	.short	0x0002
        /*0022*/ 	.short	0x0080
        /*0024*/ 	.byte	0x00, 0xf0, 0x21, 0x00


	//----- nvinfo : EIATTR_KPARAM_INFO
	.align		4
.L_9568:
        /*0028*/ 	.byte	0x04, 0x17
        /*002a*/ 	.short	(.L_9570 - .L_9569)
.L_9569:
        /*002c*/ 	.word	0x00000000
        /*0030*/ 	.short	0x0001
        /*0032*/ 	.short	0x0070
        /*0034*/ 	.byte	0x00, 0xf0, 0x41, 0x00


	//----- nvinfo : EIATTR_KPARAM_INFO
	.align		4
.L_9570:
        /*0038*/ 	.byte	0x04, 0x17
        /*003a*/ 	.short	(.L_9572 - .L_9571)
.L_9571:
        /*003c*/ 	.word	0x00000000
        /*0040*/ 	.short	0x0000
        /*0042*/ 	.short	0x0000
        /*0044*/ 	.byte	0x00, 0xf0, 0xc1, 0x01


	//----- nvinfo : EIATTR_SPARSE_MMA_MASK
	.align		4
.L_9572:
        /*0048*/ 	.byte	0x03, 0x50
        /*004a*/ 	.short	0x0000


	//----- nvinfo : EIATTR_MAXREG_COUNT
	.align		4
        /*004c*/ 	.byte	0x03, 0x1b
        /*004e*/ 	.short	0x00ff


	//----- nvinfo : EIATTR_NUM_BARRIERS
	.align		4
        /*0050*/ 	.byte	0x02, 0x4c
        /*0052*/ 	.byte	0x01
	.zero		1


	//----- nvinfo : EIATTR_EXTERNS
	.align		4
        /*0054*/ 	.byte	0x04, 0x0f
        /*0056*/ 	.short	(.L_9574 - .L_9573)


	//   ....[0]....
	.align		4
.L_9573:
        /*0058*/ 	.word	index@(__assertfail)


	//----- nvinfo : EIATTR_MERCURY_ISA_VERSION
	.align		4
.L_9574:
        /*005c*/ 	.byte	0x03, 0x5f
        /*005e*/ 	.short	0x0101


	//----- nvinfo : EIATTR_UNUSED_LOAD_BYTE_OFFSET
	.align		4
        /*0060*/ 	.byte	0x04, 0x44
        /*0062*/ 	.short	(.L_9576 - .L_9575)


	//   ....[0]....
.L_9575:
        /*0064*/ 	.word	0x00001860
        /*0068*/ 	.word	0x0000fff0


	//----- nvinfo : EIATTR_COOP_GROUP_MASK_REGIDS
	.align		4
.L_9576:
        /*006c*/ 	.byte	0x04, 0x29
        /*006e*/ 	.short	(.L_9578 - .L_9577)


	//   ....[0]....
.L_9577:
        /*0070*/ 	.word	0xffffffff


	//   ....[1]....
        /*0074*/ 	.word	0xffffffff


	//   ....[2]....
        /*0078*/ 	.word	0xffffffff


	//   ....[3]....
        /*007c*/ 	.word	0xffffffff


	//   ....[4]....
        /*0080*/ 	.word	0xffffffff


	//   ....[5]....
        /*0084*/ 	.word	0xffffffff


	//   ....[6]....
        /*0088*/ 	.word	0xffffffff


	//   ....[7]....
        /*008c*/ 	.word	0xffffffff


	//   ....[8]....
        /*0090*/ 	.word	0xffffffff


	//   ....[9]....
        /*0094*/ 	.word	0xffffffff


	//   ....[10]....
        /*0098*/ 	.word	0x0500000f


	//   ....[11]....
        /*009c*/ 	.word	0x0500000f


	//   ....[12]....
        /*00a0*/ 	.word	0x0500000f


	//   ....[13]....
        /*00a4*/ 	.word	0x0500000f


	//   ....[14]....
        /*00a8*/ 	.word	0x0500000f


	//----- nvinfo : EIATTR_COOP_GROUP_INSTR_OFFSETS
	.align		4
.L_9578:
        /*00ac*/ 	.byte	0x04, 0x28
        /*00ae*/ 	.short	(.L_9580 - .L_9579)


	//   ....[0]....
.L_9579:
        /*00b0*/ 	.word	0x00001670


	//   ....[1]....
        /*00b4*/ 	.word	0x00001690


	//   ....[2]....
        /*00b8*/ 	.word	0x000016b0


	//   ....[3]....
        /*00bc*/ 	.word	0x000016d0


	//   ....[4]....
        /*00c0*/ 	.word	0x00001700


	//   ....[5]....
        /*00c4*/ 	.word	0x00002230


	//   ....[6]....
        /*00c8*/ 	.word	0x00002290


	//   ....[7]....
        /*00cc*/ 	.word	0x000022b0


	//   ....[8]....
        /*00d0*/ 	.word	0x000022d0


	//   ....[9]....
        /*00d4*/ 	.word	0x000022f0


	//   ....[10]....
        /*00d8*/ 	.word	0x00003b80


	//   ....[11]....
        /*00dc*/ 	.word	0x00003be0


	//   ....[12]....
        /*00e0*/ 	.word	0x00003c40


	//   ....[13]....
        /*00e4*/ 	.word	0x00003ca0


	//   ....[14]....
        /*00e8*/ 	.word	0x00003d10


	//----- nvinfo : EIATTR_VRC_CTA_INIT_COUNT
	.align		4
.L_9580:
        /*00ec*/ 	.byte	0x02, 0x4a
	.zero		1
	.zero		1


	//----- nvinfo : EIATTR_SYSCALL_OFFSETS
	.align		4
        /*00f0*/ 	.byte	0x04, 0x46
        /*00f2*/ 	.short	(.L_9582 - .L_9581)


	//   ....[0]....
.L_9581:
        /*00f4*/ 	.word	0x00000150


	//----- nvinfo : EIATTR_EXIT_INSTR_OFFSETS
	.align		4
.L_9582:
        /*00f8*/ 	.byte	0x04, 0x1c
        /*00fa*/ 	.short	(.L_9584 - .L_9583)


	//   ....[0]....
.L_9583:
        /*00fc*/ 	.word	0x000001a0


	//   ....[1]....
        /*0100*/ 	.word	0x00003b20


	//----- nvinfo : EIATTR_CRS_STACK_SIZE
	.align		4
.L_9584:
        /*0104*/ 	.byte	0x04, 0x1e
        /*0106*/ 	.short	(.L_9586 - .L_9585)
.L_9585:
        /*0108*/ 	.word	0x00000000


	//----- nvinfo : EIATTR_CBANK_PARAM_SIZE
	.align		4
.L_9586:
        /*010c*/ 	.byte	0x03, 0x19
        /*010e*/ 	.short	0x0090


	//----- nvinfo : EIATTR_PARAM_CBANK
	.align		4
        /*0110*/ 	.byte	0x04, 0x0a
        /*0112*/ 	.short	(.L_9588 - .L_9587)
	.align		4
.L_9587:
        /*0114*/ 	.word	index@(.nv.constant0._Z20SoftmaxBlockSMemImplI22BroadcastScaleMaskLoadIffbLm3EiE11DirectStoreIffEfLi2ELi1024EL9Algorithm0EEvT_T0_ll)
        /*0118*/ 	.short	0x0380
        /*011a*/ 	.short	0x0090


	//----- nvinfo : EIATTR_SW_WAR
	.align		4
.L_9588:
        /*011c*/ 	.byte	0x04, 0x36
        /*011e*/ 	.short	(.L_9590 - .L_9589)
.L_9589:
        /*0120*/ 	.word	0x00000008
.L_9590:


//--------------------- .nv.info._Z20SoftmaxBlockSMemImplI22BroadcastScaleMaskLoadIffbLm3EiE11DirectStoreIffEfLi2ELi128EL9Algorithm0EEvT_T0_ll --------------------------
	.section	.nv.info._Z20SoftmaxBlockSMemImplI22BroadcastScaleMaskLoadIffbLm3EiE11DirectStoreIffEfLi2ELi128EL9Algorithm0EEvT_T0_ll,"",@"SHT_CUDA_INFO"
	.sectionflags	@""
	.align	4


	//----- nvinfo : EIATTR_CUDA_API_VERSION
	.align		4
        /*0000*/ 	.byte	0x04, 0x37
        /*0002*/ 	.short	(.L_9592 - .L_9591)
.L_9591:
        /*0004*/ 	.word	0x00000082


	//----- nvinfo : EIATTR_KPARAM_INFO
	.align		4
.L_9592:
        /*0008*/ 	.byte	0x04, 0x17
        /*000a*/ 	.short	(.L_9594 - .L_9593)
.L_9593:
        /*000c*/ 	.word	0x00000000
        /*0010*/ 	.short	0x0003
        /*0012*/ 	.short	0x0088
        /*0014*/ 	.byte	0x00, 0xf0, 0x21, 0x00


	//----- nvinfo : EIATTR_KPARAM_INFO
	.align		4
.L_9594:
        /*0018*/ 	.byte	0x04, 0x17
        /*001a*/ 	.short	(.L_9596 - .L_9595)
.L_9595:
        /*001c*/ 	.word	0x00000000
        /*0020*/ 	.short	0x0002
        /*0022*/ 	.short	0x0080
        /*0024*/ 	.byte	0x00, 0xf0, 0x21, 0x00


	//----- nvinfo : EIATTR_KPARAM_INFO
	.align		4
.L_9596:
        /*0028*/ 	.byte	0x04, 0x17
        /*002a*/ 	.short	(.L_9598 - .L_9597)
.L_9597:
        /*002c*/ 	.word	0x00000000
        /*0030*/ 	.short	0x0001
        /*0032*/ 	.short	0x0070
        /*0034*/ 	.byte	0x00, 0xf0, 0x41, 0x00


	//----- nvinfo : EIATTR_KPARAM_INFO
	.align		4
.L_9598:
        /*0038*/ 	.byte	0x04, 0x17
        /*003a*/ 	.short	(.L_9600 - .L_9599)
.L_9599:
        /*003c*/ 	.word	0x00000000
        /*0040*/ 	.short	0x0000
        /*0042*/ 	.short	0x0000
        /*0044*/ 	.byte	0x00, 0xf0, 0xc1, 0x01


	//----- nvinfo : EIATTR_SPARSE_MMA_MASK
	.align		4
.L_9600:
        /*0048*/ 	.byte	0x03, 0x50
        /*004a*/ 	.short	0x0000


	//----- nvinfo : EIATTR_MAXREG_COUNT
	.align		4
        /*004c*/ 	.byte	0x03, 0x1b
        /*004e*/ 	.short	0x00ff


	//----- nvinfo : EIATTR_NUM_BARRIERS
	.align		4
        /*0050*/ 	.byte	0x02, 0x4c
        /*0052*/ 	.byte	0x01
	.zero		1


	//----- nvinfo : EIATTR_EXTERNS
	.align		4
        /*0054*/ 	.byte	0x04, 0x0f
        /*0056*/ 	.short	(.L_9602 - .L_9601)


	//   ....[0]....
	.align		4
.L_9601:
        /*0058*/ 	.word	index@(__assertfail)


	//----- nvinfo : EIATTR_MERCURY_ISA_VERSION
	.align		4
.L_9602:
        /*005c*/ 	.byte	0x03, 0x5f
        /*005e*/ 	.short	0x0101


	//----- nvinfo : EIATTR_UNUSED_LOAD_BYTE_OFFSET
	.align		4
        /*0060*/ 	.byte	0x04, 0x44
        /*0062*/ 	.short	(.L_9604 - .L_9603)


	//   ....[0]....
.L_9603:
        /*0064*/ 	.word	0x000021b0
        /*0068*/ 	.word	0x0000fff0


	//----- nvinfo : EIATTR_COOP_GROUP_MASK_REGIDS
	.align		4
.L_9604:
        /*006c*/ 	.byte	0x04, 0x29
        /*006e*/ 	.short	(.L_9606 - .L_9605)


	//   ....[0]....
.L_9605:
        /*0070*/ 	.word	0xffffffff


	//   ....[1]....
        /*0074*/ 	.word	0xffffffff


	//   ....[2]....
        /*0078*/ 	.word	0xffffffff


	//   ....[3]....
        /*007c*/ 	.word	0xffffffff


	//   ....[4]....
        /*0080*/ 	.word	0xffffffff


	//   ....[5]....
        /*0084*/ 	.word	0xffffffff


	//   ....[6]....
        /*0088*/ 	.word	0xffffffff


	//   ....[7]....
        /*008c*/ 	.word	0xffffffff


	//   ....[8]....
        /*0090*/ 	.word	0xffffffff


	//   ....[9]....
        /*0094*/ 	.word	0xffffffff


	//   ....[10]....
        /*0098*/ 	.word	0x0500000f


	//   ....[11]....
        /*009c*/ 	.word	0x0500000f


	//   ....[12]....
        /*00a0*/ 	.word	0x0500000f


	//   ....[13]....
        /*00a4*/ 	.word	0x0500000f


	//   ....[14]....
        /*00a8*/ 	.word	0x0500000f


	//----- nvinfo : EIATTR_COOP_GROUP_INSTR_OFFSETS
	.align		4
.L_9606:
        /*00ac*/ 	.byte	0x04, 0x28
        /*00ae*/ 	.short	(.L_9608 - .L_9607)


	//   ....[0]....
.L_9607:
        /*00b0*/ 	.word	0x00001670


	//   ....[1]....
        /*00b4*/ 	.word	0x00001690


	//   ....[2]....
        /*00b8*/ 	.word	0x000016b0


	//   ....[3]....
        /*00bc*/ 	.word	0x000016d0


	//   ....[4]....
        /*00c0*/ 	.word	0x00001700


	//   ....[5]....
        /*00c4*/ 	.word	0x00002040


	//   ....[6]....
        /*00c8*/ 	.word	0x00002100


	//   ....[7]....
        /*00cc*/ 	.word	0x00002120


	//   ....[8]....
        /*00d0*/ 	.word	0x00002140


	//   ....[9]....
        /*00d4*/ 	.word	0x00002160


	//   ....[10]....
        /*00d8*/ 	.word	0x00003830


	//   ....[11]....
        /*00dc*/ 	.word	0x00003890


	//   ....[12]....
        /*00e0*/ 	.word	0x000038f0


	//   ....[13]....
        /*00e4*/ 	.word	0x00003950


	//   ....[14]....
        /*00e8*/ 	.word	0x000039c0


	//----- nvinfo : EIATTR_VRC_CTA_INIT_COUNT
	.align		4
.L_9608:
        /*00ec*/ 	.byte	0x02, 0x4a
	.zero		1
	.zero		1


	//----- nvinfo : EIATTR_SYSCALL_OFFSETS
	.align		4
        /*00f0*/ 	.byte	0x04, 0x46
        /*00f2*/ 	.short	(.L_9610 - .L_9609)


	//   ....[0]....
.L_9609:
        /*00f4*/ 	.word	0x00000150


	//----- nvinfo : EIATTR_EXIT_INSTR_OFFSETS
	.align		4
.L_9610:
        /*00f8*/ 	.byte	0x04, 0x1c
        /*00fa*/ 	.short	(.L_9612 - .L_9611)


	//   ....[0]....
.L_9611:
        /*00fc*/ 	.word	0x000001a0


	//   ....[1]....
        /*0100*/ 	.word	0x000037d0


	//----- nvinfo : EIATTR_CRS_STACK_SIZE
	.align		4
.L_9612:
        /*0104*/ 	.byte	0x04, 0x1e
        /*0106*/ 	.short	(.L_9614 - .L_9613)
.L_9613:
        /*0108*/ 	.word	0x00000000


	//----- nvinfo : EIATTR_CBANK_PARAM_SIZE
	.align		4
.L_9614:
        /*010c*/ 	.byte	0x03, 0x19
        /*010e*/ 	.short	0x0090


	//----- nvinfo : EIATTR_PARAM_CBANK
	.align		4
        /*0110*/ 	.byte	0x04, 0x0a
        /*0112*/ 	.short	(.L_9616 - .L_9615)
	.align		4
.L_9615:
        /*0114*/ 	.word	index@(.nv.constant0._Z20SoftmaxBlockSMemImplI22BroadcastScaleMaskLoadIffbLm3EiE11DirectStoreIffEfLi2ELi128EL9Algorithm0EEvT_T0_ll)
        /*0118*/ 	.short	0x0380
        /*011a*/ 	.short	0x0090


	//----- nvinfo : EIATTR_SW_WAR
	.align		4
.L_9616:
        /*011c*/ 	.byte	0x04, 0x36
        /*011e*/ 	.short	(.L_9618 - .L_9617)
.L_9617:
        /*0120*/ 	.word	0x00000008
.L_9618:


//--------------------- .nv.info._Z15SoftmaxWarpImplI22BroadcastScaleMaskLoadIffbLm3EiE11DirectStoreIffEfLi1ELi32ELi32ELi1ELb1EL9Algorithm0EEvT_T0_ll --------------------------
	.section	.nv.info._Z15SoftmaxWarpImplI22BroadcastScaleMaskLoadIffbLm3EiE11DirectStoreIffEfLi1ELi32ELi32ELi1ELb1EL9Algorithm0EEvT_T0_ll,"",@"SHT_CUDA_INFO"
	.sectionflags	@""
	.align	4


	//----- nvinfo : EIATTR_CUDA_API_VERSION
	.align		4
        /*0000*/ 	.byte	0x04, 0x37
        /*0002*/ 	.short	(.L_9620 - .L_9619)
.L_9619:
        /*0004*/ 	.word	0x00000082


	//----- nvinfo : EIATTR_KPARAM_INFO
	.align		4
.L_9620:
        /*0008*/ 	.byte	0x04, 0x17
        /*000a*/ 	.short	(.L_9622 - .L_9621)
.L_9621:
        /*000c*/ 	.word	0x00000000
        /*0010*/ 	.short	0x0003
        /*0012*/ 	.short	0x0088
        /*0014*/ 	.byte	0x00, 0xf0, 0x21, 0x00


	//----- nvinfo : EIATTR_KPARAM_INFO
	.align		4
.L_9622:
        /*0018*/ 	.byte	0x04, 0x17
        /*001a*/ 	.short	(.L_9624 - .L_9623)
.L_9623:
        /*001c*/ 	.word	0x00000000
        /*0020*/ 	.short	0x0002
        /*0022*/ 	.short	0x0080
        /*0024*/ 	.byte	0x00, 0xf0, 0x21, 0x00


	//----- nvinfo : EIATTR_KPARAM_INFO
	.align		4
.L_9624:
        /*0028*/ 	.byte	0x04, 0x17
        /*002a*/ 	.short	(.L_9626 - .L_9625)
.L_9625:
        /*002c*/ 	.word	0x00000000
        /*0030*/ 	.short	0x0001
        /*0032*/ 	.short	0x0070
        /*0034*/ 	.byte	0x00, 0xf0, 0x41, 0x00


	//----- nvinfo : EIATTR_KPARAM_INFO
	.align		4
.L_9626:
        /*0038*/ 	.byte	0x04, 0x17
        /*003a*/ 	.short	(.L_9628 - .L_9627)
.L_9627:
        /*003c*/ 	.word	0x00000000
        /*0040*/ 	.short	0x0000
        /*0042*/ 	.short	0x0000
        /*0044*/ 	.byte	0x00, 0xf0, 0xc1, 0x01


	//----- nvinfo : EIATTR_SPARSE_MMA_MASK
	.align		4
.L_9628:
        /*0048*/ 	.byte	0x03, 0x50
        /*004a*/ 	.short	0x0000


	//----- nvinfo : EIATTR_MAXREG_COUNT
	.align		4
        /*004c*/ 	.byte	0x03, 0x1b
        /*004e*/ 	.short	0x00ff


	//----- nvinfo : EIATTR_EXTERNS
	.align		4
        /*0050*/ 	.byte	0x04, 0x0f
        /*0052*/ 	.short	(.L_9630 - .L_9629)


	//   ....[0]....
	.align		4
.L_9629:
        /*0054*/ 	.word	index@(__assertfail)


	//----- nvinfo : EIATTR_MERCURY_ISA_VERSION
	.align		4
.L_9630:
        /*0058*/ 	.byte	0x03, 0x5f
        /*005a*/ 	.short	0x0101


	//----- nvinfo : EIATTR_COOP_GROUP_MASK_REGIDS
	.align		4
        /*005c*/ 	.byte	0x04, 0x29
        /*005e*/ 	.short	(.L_9632 - .L_9631)


	//   ....[0]....
.L_9631:
        /*0060*/ 	.word	0xffffffff


	//   ....[1]....
        /*0064*/ 	.word	0xffffffff


	//   ....[2]....
        /*0068*/ 	.word	0xffffffff


	//   ....[3]....
        /*006c*/ 	.word	0xffffffff


	//   ....[4]....
        /*0070*/ 	.word	0xffffffff


	//   ....[5]....
        /*0074*/ 	.word	0xffffffff


	//   ....[6]....
        /*0078*/ 	.word	0xffffffff


	//   ....[7]....
        /*007c*/ 	.word	0xffffffff


	//   ....[8]....
        /*0080*/ 	.word	0xffffffff


	//   ....[9]....
        /*0084*/ 	.word	0xffffffff


	//   ....[10]....
        /*0088*/ 	.word	0x0500000f


	//   ....[11]....
        /*008c*/ 	.word	0x0500000f


	//   ....[12]....
        /*0090*/ 	.word	0x0500000f


	//   ....[13]....
        /*0094*/ 	.word	0x0500000f


	//   ....[14]....
        /*0098*/ 	.word	0x0500000f


	//   ....[15]....
        /*009c*/ 	.word	0x0500000f


	//   ....[16]....
        /*00a0*/ 	.word	0x0500000f


	//   ....[17]....
        /*00a4*/ 	.word	0x0500000f


	//   ....[18]....
        /*00a8*/ 	.word	0x0500000f


	//   ....[19]....
        /*00ac*/ 	.word	0x0500000f


	//----- nvinfo : EIATTR_COOP_GROUP_INSTR_OFFSETS
	.align		4
.L_9632:
        /*00b0*/ 	.byte	0x04, 0x28
        /*00b2*/ 	.short	(.L_9634 - .L_9633)


	//   ....[0]....
.L_9633:
        /*00b4*/ 	.word	0x0000b930


	//   ....[1]....
        /*00b8*/ 	.word	0x0000b970


	//   ....[2]....
        /*00bc*/ 	.word	0x0000b990


	//   ....[3]....
        /*00c0*/ 	.word	0x0000b9b0


	//   ....[4]....
        /*00c4*/ 	.word	0x0000b9d0


	//   ....[5]....
        /*00c8*/ 	.word	0x0000cdf0


	//   ....[6]....
        /*00cc*/ 	.word	0x0000ce10


	//   ....[7]....
        /*00d0*/ 	.word	0x0000ce30


	//   ....[8]....
        /*00d4*/ 	.word	0x0000ce50


	//   ....[9]....
        /*00d8*/ 	.word	0x0000ce70


	//   ....[10]....
        /*00dc*/ 	.word	0x0000f790


	//   ....[11]....
        /*00e0*/ 	.word	0x0000f810


	//   ....[12]....
        /*00e4*/ 	.word	0x0000f870


	//   ....[13]....
        /*00e8*/ 	.word	0x0000f8d0


	//   ....[14]....
        /*00ec*/ 	.word	0x0000f930


	//   ....[15]....
        /*00f0*/ 	.word	0x00010dc0


	//   ....[16]....
        /*00f4*/ 	.word	0x00010e20


	//   ....[17]....
        /*00f8*/ 	.word	0x00010e80


	//   ....[18]....
        /*00fc*/ 	.word	0x00010ee0


	//   ....[19]....
        /*0100*/ 	.word	0x00010f40


	//----- nvinfo : EIATTR_VRC_CTA_INIT_COUNT
	.align		4
.L_9634:
        /*0104*/ 	.byte	0x02, 0x4a
	.zero		1
	.zero		1


	//----- nvinfo : EIATTR_SYSCALL_OFFSETS
	.align		4
        /*0108*/ 	.byte	0x04, 0x46
        /*010a*/ 	.short	(.L_9636 - .L_9635)


	//   ....[0]....
.L_9635:
        /*010c*/ 	.word	0x000001c0


	//----- nvinfo : EIATTR_EXIT_INSTR_OFFSETS
	.align		4
.L_9636:
        /*0110*/ 	.byte	0x04, 0x1c
        /*0112*/ 	.short	(.L_9638 - .L_9637)


	//   ....[0]....
.L_9637:
        /*0114*/ 	.word	0x00000270


	//   ....[1]....
        /*0118*/ 	.word	0x0000f730


	//----- nvinfo : EIATTR_CRS_STACK_SIZE
	.align		4
.L_9638:
        /*011c*/ 	.byte	0x04, 0x1e
        /*011e*/ 	.short	(.L_9640 - .L_9639)
.L_9639:
        /*0120*/ 	.word	0x00000000


	//----- nvinfo : EIATTR_CBANK_PARAM_SIZE
	.align		4
.L_9640:
        /*0124*/ 	.byte	0x03, 0x19
        /*0126*/ 	.short	0x0090


	//----- nvinfo : EIATTR_PARAM_CBANK
	.align		4
        /*0128*/ 	.byte	0x04, 0x0a
        /*012a*/ 	.short	(.L_9642 - .L_9641)
	.align		4
.L_9641:
        /*012c*/ 	.word	index@(.nv.constant0._Z15SoftmaxWarpImplI22BroadcastScaleMaskLoadIffbLm3EiE11DirectStoreIffEfLi1ELi32ELi32ELi1ELb1EL9Algorithm0EEvT_T0_ll)
        /*0130*/ 	.short	0x0380
        /*0132*/ 	.short	0x0090


	//----- nvinfo : EIATTR_SW_WAR
	.align		4
.L_9642:
        /*0134*/ 	.byte	0x04, 0x36
        /*0136*/ 	.short	(.L_9644 - .L_9643)
.L_9643:
        /*0138*/ 	.word	0x00000008
.L_9644:


//--------------------- .nv.info._Z15SoftmaxWarpImplI22BroadcastScaleMaskLoadIffbLm3EiE11DirectStoreIffEfLi1ELi32ELi32ELi1ELb0EL9Algorithm0EEvT_T0_ll --------------------------
	.section	.nv.info._Z15SoftmaxWarpImplI22BroadcastScaleMaskLoadIffbLm3EiE11DirectStoreIffEfLi1ELi32ELi32ELi1ELb0EL9Algorithm0EEvT_T0_ll,"",@"SHT_CUDA_INFO"
	.sectionflags	@""
	.align	4


	//----- nvinfo : EIATTR_CUDA_API_VERSION
	.align		4
        /*0000*/ 	.byte	0x04, 0x37
        /*0002*/ 	.short	(.L_9646 - .L_9645)
.L_9645:
        /*0004*/ 	.word	0x00000082


	//----- nvinfo : EIATTR_KPARAM_INFO
	.align		4
.L_9646:
        /*0008*/ 	.byte	0x04, 0x17
        /*000a*/ 	.short	(.L_9648 - .L_9647)
.L_9647:
        /*000c*/ 	.word	0x00000000
        /*0010*/ 	.short	0x0003
        /*0012*/ 	.short	0x0088
        /*0014*/ 	.byte	0x00, 0xf0, 0x21, 0x00


	//----- nvinfo : EIATTR_KPARAM_INFO
	.align		4
.L_9648:
        /*0018*/ 	.byte	0x04, 0x17
        /*001a*/ 	.short	(.L_9650 - .L_9649)
.L_9649:
        /*001c*/ 	.word	0x00000000
        /*0020*/ 	.short	0x0002
        /*0022*/ 	.short	0x0080
        /*0024*/ 	.byte	0x00, 0xf0, 0x21, 0x00


	//----- nvinfo : EIATTR_KPARAM_INFO
	.align		4
.L_9650:
        /*0028*/ 	.byte	0x04, 0x17
        /*002a*/ 	.short	(.L_9652 - .L_9651)
.L_9651:
        /*002c*/ 	.word	0x00000000
        /*0030*/ 	.short	0x0001
        /*0032*/ 	.short	0x0070
        /*0034*/ 	.byte	0x00, 0xf0, 0x41, 0x00


	//----- nvinfo : EIATTR_KPARAM_INFO
	.align		4
.L_9652:
        /*0038*/ 	.byte	0x04, 0x17
        /*003a*/ 	.short	(.L_9654 - .L_9653)
.L_9653:
        /*003c*/ 	.word	0x00000000
        /*0040*/ 	.short	0x0000
        /*0042*/ 	.short	0x0000
        /*0044*/ 	.byte	0x00, 0xf0, 0xc1, 0x01


	//----- nvinfo : EIATTR_SPARSE_MMA_MASK
	.align		4
.L_9654:
        /*0048*/ 	.byte	0x03, 0x50
        /*004a*/ 	.short	0x0000


	//----- nvinfo : EIATTR_MAXREG_COUNT
	.align		4
        /*004c*/ 	.byte	0x03, 0x1b
        /*004e*/ 	.short	0x00ff


	//----- nvinfo : EIATTR_EXTERNS
	.align		4
        /*0050*/ 	.byte	0x04, 0x0f
        /*0052*/ 	.short	(.L_9656 - .L_9655)


	//   ....[0]....
	.align		4
.L_9655:
        /*0054*/ 	.word	index@(__assertfail)


	//----- nvinfo : EIATTR_MERCURY_ISA_VERSION
	.align		4
.L_9656:
        /*0058*/ 	.byte	0x03, 0x5f
        /*005a*/ 	.short	0x0101


	//----- nvinfo : EIATTR_COOP_GROUP_MASK_REGIDS
	.align		4
        /*005c*/ 	.byte	0x04, 0x29
        /*005e*/ 	.short	(.L_9658 - .L_9657)


	//   ....[0]....
.L_9657:
        /*0060*/ 	.word	0xffffffff


	//   ....[1]....
        /*0064*/ 	.word	0xffffffff


	//   ....[2]....
        /*0068*/ 	.word	0xffffffff


	//   ....[3]....
        /*006c*/ 	.word	0xffffffff


	//   ....[4]....
        /*0070*/ 	.word	0xffffffff


	//   ....[5]....
        /*0074*/ 	.word	0xffffffff


	//   ....[6]....
        /*0078*/ 	.word	0xffffffff


	//   ....[7]....
        /*007c*/ 	.word	0xffffffff


	//   ....[8]....
        /*0080*/ 	.word	0xffffffff


	//   ....[9]....
        /*0084*/ 	.word	0xffffffff


	//   ....[10]....
        /*0088*/ 	.word	0x0500000f


	//   ....[11]....
        /*008c*/ 	.word	0x0500000f


	//   ....[12]....
        /*0090*/ 	.word	0x0500000f


	//   ....[13]....
        /*0094*/ 	.word	0x0500000f


	//   ....[14]....
        /*0098*/ 	.word	0x0500000f


	//   ....[15]....
        /*009c*/ 	.word	0x0500000f


	//   ....[16]....
        /*00a0*/ 	.word	0x0500000f


	//   ....[17]....
        /*00a4*/ 	.word	0x0500000f


	//   ....[18]....
        /*00a8*/ 	.word	0x0500000f


	//   ....[19]....
        /*00ac*/ 	.word	0x0500000f


	//----- nvinfo : EIATTR_COOP_GROUP_INSTR_OFFSETS
	.align		4
.L_9658:
        /*00b0*/ 	.byte	0x04, 0x28
        /*00b2*/ 	.short	(.L_9660 - .L_9659)


	//   ....[0]....
.L_9659:
        /*00b4*/ 	.word	0x00006bf0


	//   ....[1]....
        /*00b8*/ 	.word	0x00006c30


	//   ....[2]....
        /*00bc*/ 	.word	0x00006c50


	//   ....[3]....
        /*00c0*/ 	.word	0x00006c70


	//   ....[4]....
        /*00c4*/ 	.word	0x00006c90


	//   ....[5]....
        /*00c8*/ 	.word	0x000080b0


	//   ....[6]....
        /*00cc*/ 	.word	0x000080d0


	//   ....[7]....
        /*00d0*/ 	.word	0x000080f0


	//   ....[8]....
        /*00d4*/ 	.word	0x00008110


	//   ....[9]....
        /*00d8*/ 	.word	0x00008130


	//   ....[10]....
        /*00dc*/ 	.word	0x0000a410


	//   ....[11]....
        /*00e0*/ 	.word	0x0000a490


	//   ....[12]....
        /*00e4*/ 	.word	0x0000a4f0


	//   ....[13]....
        /*00e8*/ 	.word	0x0000a550


	//   ....[14]....
        /*00ec*/ 	.word	0x0000a5b0


	//   ....[15]....
        /*00f0*/ 	.word	0x0000ba40


	//   ....[16]....
        /*00f4*/ 	.word	0x0000baa0


	//   ....[17]....
        /*00f8*/ 	.word	0x0000bb00


	//   ....[18]....
        /*00fc*/ 	.word	0x0000bb60


	//   ....[19]....
        /*0100*/ 	.word	0x0000bbc0


	//----- nvinfo : EIATTR_VRC_CTA_INIT_COUNT
	.align		4
.L_9660:
        /*0104*/ 	.byte	0x02, 0x4a
	.zero		1
	.zero		1


	//----- nvinfo : EIATTR_SYSCALL_OFFSETS
	.align		4
        /*0108*/ 	.byte	0x04, 0x46
        /*010a*/ 	.short	(.L_9662 - .L_9661)


	//   ....[0]....
.L_9661:
        /*010c*/ 	.word	0x000001c0


	//----- nvinfo : EIATTR_EXIT_INSTR_OFFSETS
	.align		4
.L_9662:
        /*0110*/ 	.byte	0x04, 0x1c
        /*0112*/ 	.short	(.L_9664 - .L_9663)


	//   ....[0]....
.L_9663:
        /*0114*/ 	.word	0x00000270


	//   ....[1]....
        /*0118*/ 	.word	0x0000a3b0


	//----- nvinfo : EIATTR_CRS_STACK_SIZE
	.align		4
.L_9664:
        /*011c*/ 	.byte	0x04, 0x1e
        /*011e*/ 	.short	(.L_9666 - .L_9665)
.L_9665:
        /*0120*/ 	.word	0x00000000


	//----- nvinfo : EIATTR_CBANK_PARAM_SIZE
	.align		4
.L_9666:
        /*0124*/ 	.byte	0x03, 0x19
        /*0126*/ 	.short	0x0090


	//----- nvinfo : EIATTR_PARAM_CBANK
	.align		4
        /*0128*/ 	.byte	0x04, 0x0a
        /*012a*/ 	.short	(.L_9668 - .L_9667)
	.align		4
.L_9667:
        /*012c*/ 	.word	index@(.nv.constant0._Z15SoftmaxWarpImplI22BroadcastScaleMaskLoadIffbLm3EiE11DirectStoreIffEfLi1ELi32ELi32ELi1ELb0EL9Algorithm0EEvT_T0_ll)
        /*0130*/ 	.short	0x0380
        /*0132*/ 	.short	0x0090


	//----- nvinfo : EIATTR_SW_WAR
	.align		4
.L_9668:
        /*0134*/ 	.byte	0x04, 0x36
        /*0136*/ 	.short	(.L_9670 - .L_9669)
.L_9669:
        /*0138*/ 	.word	0x00000008
.L_9670:


//--------------------- .nv.info._Z15SoftmaxWarpImplI22BroadcastScaleMaskLoadIffbLm3EiE11DirectStoreIffEfLi1ELi31ELi32ELi1ELb1EL9Algorithm0EEvT_T0_ll --------------------------
	.section	.nv.info._Z15SoftmaxWarpImplI22BroadcastScaleMaskLoadIffbLm3EiE11DirectStoreIffEfLi1ELi31ELi32ELi1ELb1EL9Algorithm0EEvT_T0_ll,"",@"SHT_CUDA_INFO"
	.sectionflags	@""
	.align	4


	//----- nvinfo : EIATTR_CUDA_API_VERSION
	.align		4
        /*0000*/ 	.byte	0x04, 0x37
        /*0002*/ 	.short	(.L_9672 - .L_9671)
.L_9671:
        /*0004*/ 	.word	0x00000082


	//----- nvinfo : EIATTR_KPARAM_INFO
	.align		4
.L_9672:
        /*0008*/ 	.byte	0x04, 0x17
        /*000a*/ 	.short	(.L_9674 - .L_9673)
.L_9673:
        /*000c*/ 	.word	0x00000000
        /*0010*/ 	.short	0x0003
        /*0012*/ 	.short	0x0088
        /*0014*/ 	.byte	0x00, 0xf0, 0x21, 0x00


	//----- nvinfo : EIATTR_KPARAM_INFO
	.align		4
.L_9674:
        /*0018*/ 	.byte	0x04, 0x17
        /*001a*/ 	.short	(.L_9676 - .L_9675)
.L_9675:
        /*001c*/ 	.word	0x00000000
        /*0020*/ 	.short	0x0002
        /*0022*/ 	.short	0x0080
        /*0024*/ 	.byte	0x00, 0xf0, 0x21, 0x00


	//----- nvinfo : EIATTR_KPARAM_INFO
	.align		4
.L_9676:
        /*0028*/ 	.byte	0x04, 0x17
        /*002a*/ 	.short	(.L_9678 - .L_9677)
.L_9677:
        /*002c*/ 	.word	0x00000000
        /*0030*/ 	.short	0x0001
        /*0032*/ 	.short	0x0070
        /*0034*/ 	.byte	0x00, 0xf0, 0x41, 0x00


	//----- nvinfo : EIATTR_KPARAM_INFO
	.align		4
.L_9678:
        /*0038*/ 	.byte	0x04, 0x17
        /*003a*/ 	.short	(.L_9680 - .L_9679)
.L_9679:
        /*003c*/ 	.word	0x00000000
        /*0040*/ 	.short	0x0000
        /*0042*/ 	.short	0x0000
        /*0044*/ 	.byte	0x00, 0xf0, 0xc1, 0x01


	//----- nvinfo : EIATTR_SPARSE_MMA_MASK
	.align		4
.L_9680:
        /*0048*/ 	.byte	0x03, 0x50
        /*004a*/ 	.short	0x0000


	//----- nvinfo : EIATTR_MAXREG_COUNT
	.align		4
        /*004c*/ 	.byte	0x03, 0x1b
        /*004e*/ 	.short	0x00ff


	//----- nvinfo : EIATTR_EXTERNS
	.align		4
        /*0050*/ 	.byte	0x04, 0x0f
        /*0052*/ 	.short	(.L_9682 - .L_9681)


	//   ....[0]....
	.align		4
.L_9681:
        /*0054*/ 	.word	index@(__assertfail)


	//----- nvinfo : EIATTR_MERCURY_ISA_VERSION
	.align		4
.L_9682:
        /*0058*/ 	.byte	0x03, 0x5f
        /*005a*/ 	.short	0x0101


	//----- nvinfo : EIATTR_COOP_GROUP_MASK_REGIDS
	.align		4
        /*005c*/ 	.byte	0x04, 0x29
        /*005e*/ 	.short	(.L_9684 - .L_9683)


	//   ....[0]....
.L_9683:
        /*0060*/ 	.word	0xffffffff


	//   ....[1]....
        /*0064*/ 	.word	0xffffffff


	//   ....[2]....
        /*0068*/ 	.word	0xffffffff


	//   ....[3]....
        /*006c*/ 	.word	0xffffffff


	//   ....[4]....
        /*0070*/ 	.word	0xffffffff


	//   ....[5]....
        /*0074*/ 	.word	0xffffffff


	//   ....[6]....
        /*0078*/ 	.word	0xffffffff


	//   ....[7]....
        /*007c*/ 	.word	0xffffffff


	//   ....[8]....
        /*0080*/ 	.word	0xffffffff


	//   ....[9]....
        /*0084*/ 	.word	0xffffffff


	//   ....[10]....
        /*0088*/ 	.word	0x0500000f


	//   ....[11]....
        /*008c*/ 	.word	0x0500000f


	//   ....[12]....
        /*0090*/ 	.word	0x0500000f


	//   ....[13]....
        /*0094*/ 	.word	0x0500000f


	//   ....[14]....
        /*0098*/ 	.word	0x0500000f


	//   ....[15]....
        /*009c*/ 	.word	0x0500000f


	//   ....[16]....
        /*00a0*/ 	.word	0x0500000f


	//   ....[17]....
        /*00a4*/ 	.word	0x0500000f


	//   ....[18]....
        /*00a8*/ 	.word	0x0500000f


	//   ....[19]....
        /*00ac*/ 	.word	0x0500000f


	//----- nvinfo : EIATTR_COOP_GROUP_INSTR_OFFSETS
	.align		4
.L_9684:
        /*00b0*/ 	.byte	0x04, 0x28
        /*00b2*/ 	.short	(.L_9686 - .L_9685)


	//   ....[0]....
.L_9685:
        /*00b4*/ 	.word	0x0000b690


	//   ....[1]....
        /*00b8*/ 	.word	0x0000b6d0


	//   ....[2]....
        /*00bc*/ 	.word	0x0000b6f0


	//   ....[3]....
        /*00c0*/ 	.word	0x0000b710


	//   ....[4]....
        /*00c4*/ 	.word	0x0000b730


	//   ....[5]....
        /*00c8*/ 	.word	0x0000cab0


	//   ....[6]....
        /*00cc*/ 	.word	0x0000cad0


	//   ....[7]....
        /*00d0*/ 	.word	0x0000caf0


	//   ....[8]....
        /*00d4*/ 	.word	0x0000cb10


	//   ....[9]....
        /*00d8*/ 	.word	0x0000cb30


	//   ....[10]....
        /*00dc*/ 	.word	0x0000f330


	//   ....[11]....
        /*00e0*/ 	.word	0x0000f3b0


	//   ....[12]....
        /*00e4*/ 	.word	0x0000f410


	//   ....[13]....
        /*00e8*/ 	.word	0x0000f470


	//   ....[14]....
        /*00ec*/ 	.word	0x0000f4d0


	//   ....[15]....
        /*00f0*/ 	.word	0x000108c0


	//   ....[16]....
        /*00f4*/ 	.word	0x00010920


	//   ....[17]....
        /*00f8*/ 	.word	0x00010980


	//   ....[18]....
        /*00fc*/ 	.word	0x000109e0


	//   ....[19]....
        /*0100*/ 	.word	0x00010a40


	//----- nvinfo : EIATTR_VRC_CTA_INIT_COUNT
	.align		4
.L_9686:
        /*0104*/ 	.byte	0x02, 0x4a
	.zero		1
	.zero		1


	//----- nvinfo : EIATTR_SYSCALL_OFFSETS
	.align		4
        /*0108*/ 	.byte	0x04, 0x46
        /*010a*/ 	.short	(.L_9688 - .L_9687)


	//   ....[0]....
.L_9687:
        /*010c*/ 	.word	0x000001c0


	//----- nvinfo : EIATTR_EXIT_INSTR_OFFSETS
	.align		4
.L_9688:
        /*0110*/ 	.byte	0x04, 0x1c
        /*0112*/ 	.short	(.L_9690 - .L_9689)


	//   ....[0]....
.L_9689:
        /*0114*/ 	.word	0x00000270


	//   ....[1]....
        /*0118*/ 	.word	0x0000f2d0


	//----- nvinfo : EIATTR_CRS_STACK_SIZE
	.align		4
.L_9690:
        /*011c*/ 	.byte	0x04, 0x1e
        /*011e*/ 	.short	(.L_9692 - .L_9691)
.L_9691:
        /*0120*/ 	.word	0x00000000


	//----- nvinfo : EIATTR_CBANK_PARAM_SIZE
	.align		4
.L_9692:
        /*0124*/ 	.byte	0x03, 0x19
        /*0126*/ 	.short	0x0090


	//----- nvinfo : EIATTR_PARAM_CBANK
	.align		4
        /*0128*/ 	.byte	0x04, 0x0a
        /*012a*/ 	.short	(.L_9694 - .L_9693)
	.align		4
.L_9693:
        /*012c*/ 	.word	index@(.nv.constant0._Z15SoftmaxWarpImplI22BroadcastScaleMaskLoadIffbLm3EiE11DirectStoreIffEfLi1ELi31ELi32ELi1ELb1EL9Algorithm0EEvT_T0_ll)
        /*0130*/ 	.short	0x0380
        /*0132*/ 	.short	0x0090


	//----- nvinfo : EIATTR_SW_WAR
	.align		4
.L_9694:
        /*0134*/ 	.byte	0x04, 0x36
        /*0136*/ 	.short	(.L_9696 - .L_9695)
.L_9695:
        /*0138*/ 	.word	0x00000008
.L_9696:


//--------------------- .nv.info._Z15SoftmaxWarpImplI22BroadcastScaleMaskLoadIffbLm3EiE11DirectStoreIffEfLi1ELi31ELi32ELi1ELb0EL9Algorithm0EEvT_T0_ll --------------------------
	.section	.nv.info._Z15SoftmaxWarpImplI22BroadcastScaleMaskLoadIffbLm3EiE11DirectStoreIffEfLi1ELi31ELi32ELi1ELb0EL9Algorithm0EEvT_T0_ll,"",@"SHT_CUDA_INFO"
	.sectionflags	@""
	.align	4


	//----- nvinfo : EIATTR_CUDA_API_VERSION
	.align		4
        /*0000*/ 	.byte	0x04, 0x37
        /*0002*/ 	.short	(.L_9698 - .L_9697)
.L_9697:
        /*0004*/ 	.word	0x00000082


	//----- nvinfo : EIATTR_KPARAM_INFO
	.align		4
.L_9698:
        /*0008*/ 	.byte	0x04, 0x17
        /*000a*/ 	.short	(.L_9700 - .L_9699)
.L_9699:
        /*000c*/ 	.word	0x00000000
        /*0010*/ 	.short	0x0003
        /*0012*/ 	.short	0x0088
        /*0014*/ 	.byte	0x00, 0xf0, 0x21, 0x00


	//----- nvinfo : EIATTR_KPARAM_INFO
	.align		4
.L_9700:
        /*0018*/ 	.byte	0x04, 0x17
        /*001a*/ 	.short	(.L_9702 - .L_9701)
.L_9701:
        /*001c*/ 	.word	0x00000000
        /*0020*/ 	.short	0x0002
        /*0022*/ 	.short	0x0080
        /*0024*/ 	.byte	0x00, 0xf0, 0x21, 0x00


	//----- nvinfo : EIATTR_KPARAM_INFO
	.align		4
.L_9702:
        /*0028*/ 	.byte	0x04, 0x17
        /*002a*/ 	.short	(.L_9704 - .L_9703)
.L_9703:
        /*002c*/ 	.word	0x00000000
        /*0030*/ 	.short	0x0001
        /*0032*/ 	.short	0x0070
        /*0034*/ 	.byte	0x00, 0xf0, 0x41, 0x00


	//----- nvinfo : EIATTR_KPARAM_INFO
	.align		4
.L_9704:
        /*0038*/ 	.byte	0x04, 0x17
        /*003a*/ 	.short	(.L_9706 - .L_9705)
.L_9705:
        /*003c*/ 	.word	0x00000000
        /*0040*/ 	.short	0x0000
        /*0042*/ 	.short	0x0000
        /*0044*/ 	.byte	0x00, 0xf0, 0xc1, 0x01


	//----- nvinfo : EIATTR_SPARSE_MMA_MASK
	.align		4
.L_9706:
        /*0048*/ 	.byte	0x03, 0x50
        /*004a*/ 	.short	0x0000


	//----- nvinfo : EIATTR_MAXREG_COUNT
	.align		4
        /*004c*/ 	.byte	0x03, 0x1b
        /*004e*/ 	.short	0x00ff


	//----- nvinfo : EIATTR_EXTERNS
	.align		4
        /*0050*/ 	.byte	0x04, 0x0f
        /*0052*/ 	.short	(.L_9708 - .L_9707)


	//   ....[0]....
	.align		4
.L_9707:
        /*0054*/ 	.word	index@(__assertfail)


	//----- nvinfo : EIATTR_MERCURY_ISA_VERSION
	.align		4
.L_9708:
        /*0058*/ 	.byte	0x03, 0x5f
        /*005a*/ 	.short	0x0101


	//----- nvinfo : EIATTR_COOP_GROUP_MASK_REGIDS
	.align		4
        /*005c*/ 	.byte	0x04, 0x29
        /*005e*/ 	.short	(.L_9710 - .L_9709)


	//   ....[0]....
.L_9709:
        /*0060*/ 	.word	0xffffffff


	//   ....[1]....
        /*0064*/ 	.word	0xffffffff


	//   ....[2]....
        /*0068*/ 	.word	0xffffffff


	//   ....[3]....
        /*006c*/ 	.word	0xffffffff


	//   ....[4]....
        /*0070*/ 	.word	0xffffffff


	//   ....[5]....
        /*0074*/ 	.word	0xffffffff


	//   ....[6]....
        /*0078*/ 	.word	0xffffffff


	//   ....[7]....
        /*007c*/ 	.word	0xffffffff


	//   ....[8]....
        /*0080*/ 	.word	0xffffffff


	//   ....[9]....
        /*0084*/ 	.word	0xffffffff


	//   ....[10]....
        /*0088*/ 	.word	0x0500000f


	//   ....[11]....
        /*008c*/ 	.word	0x0500000f


	//   ....[12]....
        /*0090*/ 	.word	0x0500000f


	//   ....[13]....
        /*0094*/ 	.word	0x0500000f


	//   ....[14]....
        /*0098*/ 	.word	0x0500000f


	//   ....[15]....
        /*009c*/ 	.word	0x0500000f


	//   ....[16]....
        /*00a0*/ 	.word	0x0500000f


	//   ....[17]....
        /*00a4*/ 	.word	0x0500000f


	//   ....[18]....
        /*00a8*/ 	.word	0x0500000f


	//   ....[19]....
        /*00ac*/ 	.word	0x0500000f


	//----- nvinfo : EIATTR_COOP_GROUP_INSTR_OFFSETS
	.align		4
.L_9710:
        /*00b0*/ 	.byte	0x04, 0x28
        /*00b2*/ 	.short	(.L_9712 - .L_9711)


	//   ....[0]....
.L_9711:
        /*00b4*/ 	.word	0x00006890


	//   ....[1]....
        /*00b8*/ 	.word	0x000068d0


	//   ....[2]....
        /*00bc*/ 	.word	0x000068f0


	//   ....[3]....
        /*00c0*/ 	.word	0x00006910


	//   ....[4]....
        /*00c4*/ 	.word	0x00006930


	//   ....[5]....
        /*00c8*/ 	.word	0x00007cb0


	//   ....[6]....
        /*00cc*/ 	.word	0x00007cd0


	//   ....[7]....
        /*00d0*/ 	.word	0x00007cf0


	//   ....[8]....
        /*00d4*/ 	.word	0x00007d10


	//   ....[9]....
        /*00d8*/ 	.word	0x00007d30


	//   ....[10]....
        /*00dc*/ 	.word	0x00009f10


	//   ....[11]....
        /*00e0*/ 	.word	0x00009fb0


	//   ....[12]....
        /*00e4*/ 	.word	0x0000a010


	//   ....[13]....
        /*00e8*/ 	.word	0x0000a070


	//   ....[14]....
        /*00ec*/ 	.word	0x0000a0d0


	//   ....[15]....
        /*00f0*/ 	.word	0x0000b4a0


	//   ....[16]....
        /*00f4*/ 	.word	0x0000b500


	//   ....[17]....
        /*00f8*/ 	.word	0x0000b560


	//   ....[18]....
        /*00fc*/ 	.word	0x0000b5c0


	//   ....[19]....
        /*0100*/ 	.word	0x0000b620


	//----- nvinfo : EIATTR_VRC_CTA_INIT_COUNT
	.align		4
.L_9712:
        /*0104*/ 	.byte	0x02, 0x4a
	.zero		1
	.zero		1


	//----- nvinfo : EIATTR_SYSCALL_OFFSETS
	.align		4
        /*0108*/ 	.byte	0x04, 0x46
        /*010a*/ 	.short	(.L_9714 - .L_9713)


	//   ....[0]....
.L_9713:
        /*010c*/ 	.word	0x000001c0


	//----- nvinfo : EIATTR_EXIT_INSTR_OFFSETS
	.align		4
.L_9714:
        /*0110*/ 	.byte	0x04, 0x1c
        /*0112*/ 	.short	(.L_9716 - .L_9715)


	//   ....[0]....
.L_9715:
        /*0114*/ 	.word	0x00000270


	//   ....[1]....
        /*0118*/ 	.word	0x00009eb0


	//----- nvinfo : EIATTR_CRS_STACK_SIZE
	.align		4
.L_9716:
        /*011c*/ 	.byte	0x04, 0x1e
        /*011e*/ 	.short	(.L_9718 - .L_9717)
.L_9717:
        /*0120*/ 	.word	0x00000000


	//----- nvinfo : EIATTR_CBANK_PARAM_SIZE
	.align		4
.L_9718:
        /*0124*/ 	.byte	0x03, 0x19
        /*0126*/ 	.short	0x0090


	//----- nvinfo : EIATTR_PARAM_CBANK
	.align		4
        /*0128*/ 	.byte	0x04, 0x0a
        /*012a*/ 	.short	(.L_9720 - .L_9719)
	.align		4
.L_9719:
        /*012c*/ 	.word	index@(.nv.constant0._Z15SoftmaxWarpImplI22BroadcastScaleMaskLoadIffbLm3EiE11DirectStoreIffEfLi1ELi31ELi32ELi1ELb0EL9Algorithm0EEvT_T0_ll)
        /*0130*/ 	.short	0x0380
        /*0132*/ 	.short	0x0090


	//----- nvinfo : EIATTR_SW_WAR
	.align		4
.L_9720:
        /*0134*/ 	.byte	0x04, 0x36
        /*0136*/ 	.short	(.L_9722 - .L_9721)
.L_9721:
        /*0138*/ 	.word	0x00000008
.L_9722:


//--------------------- .nv.info._Z15SoftmaxWarpImplI22BroadcastScaleMaskLoadIffbLm3EiE11DirectStoreIffEfLi1ELi30ELi32ELi1ELb1EL9Algorithm0EEvT_T0_ll --------------------------
	.section	.nv.info._Z15SoftmaxWarpImplI22BroadcastScaleMaskLoadIffbLm3EiE11DirectStoreIffEfLi1ELi30ELi32ELi1ELb1EL9Algorithm0EEvT_T0_ll,"",@"SHT_CUDA_INFO"
	.sectionflags	@""
	.align	4


	//----- nvinfo : EIATTR_CUDA_API_VERSION
	.align		4
        /*0000*/ 	.byte	0x04, 0x37
        /*0002*/ 	.short	(.L_9724 - .L_9723)
.L_9723:
        /*0004*/ 	.word	0x00000082


	//----- nvinfo : EIATTR_KPARAM_INFO
	.align		4
.L_9724:
        /*0008*/ 	.byte	0x04, 0x17
        /*000a*/ 	.short	(.L_9726 - .L_9725)
.L_9725:
        /*000c*/ 	.word	0x00000000
        /*0010*/ 	.short	0x0003
        /*0012*/ 	.short	0x0088
        /*0014*/ 	.byte	0x00, 0xf0, 0x21, 0x00


	//----- nvinfo : EIATTR_KPARAM_INFO
	.align		4
.L_9726:
        /*0018*/ 	.byte	0x04, 0x17
        /*001a*/ 	.short	(.L_9728 - .L_9727)
.L_9727:
        /*001c*/ 	.word	0x00000000
        /*0020*/ 	.short	0x0002
        /*0022*/ 	.short	0x0080
        /*0024*/ 	.byte	0x00, 0xf0, 0x21, 0x00


	//----- nvinfo : EIATTR_KPARAM_INFO
	.align		4
.L_9728:
        /*0028*/ 	.byte	0x04, 0x17
        /*002a*/ 	.short	(.L_9730 - .L_9729)
.L_9729:
        /*002c*/ 	.word	0x00000000
        /*0030*/ 	.short	0x0001
        /*0032*/ 	.short	0x0070
        /*0034*/ 	.byte	0x00, 0xf0, 0x41, 0x00


	//----- nvinfo : EIATTR_KPARAM_INFO
	.align		4
.L_9730:
        /*0038*/ 	.byte	0x04, 0x17
        /*003a*/ 	.short	(.L_9732 - .L_9731)
.L_9731:
        /*003c*/ 	.word	0x00000000
        /*0040*/ 	.short	0x0000
        /*0042*/ 	.short	0x0000
        /*0044*/ 	.byte	0x00, 0xf0, 0xc1, 0x01


	//----- nvinfo : EIATTR_SPARSE_MMA_MASK
	.align		4
.L_9732:
        /*0048*/ 	.byte	0x03, 0x50
        /*004a*/ 	.short	0x0000


	//----- nvinfo : EIATTR_MAXREG_COUNT
	.align		4
        /*004c*/ 	.byte	0x03, 0x1b
        /*004e*/ 	.short	0x00ff


	//----- nvinfo : EIATTR_EXTERNS
	.align		4
        /*0050*/ 	.byte	0x04, 0x0f
        /*0052*/ 	.short	(.L_9734 - .L_9733)


	//   ....[0]....
	.align		4
.L_9733:
        /*0054*/ 	.word	index@(__assertfail)


	//----- nvinfo : EIATTR_MERCURY_ISA_VERSION
	.align		4
.L_9734:
        /*0058*/ 	.byte	0x03, 0x5f
        /*005a*/ 	.short	0x0101


	//----- nvinfo : EIATTR_COOP_GROUP_MASK_REGIDS
	.align		4
        /*005c*/ 	.byte	0x04, 0x29
        /*005e*/ 	.short	(.L_9736 - .L_9735)


	//   ....[0]....
.L_9735:
        /*0060*/ 	.word	0xffffffff


	//   ....[1]....
        /*0064*/ 	.word	0xffffffff


	//   ....[2]....
        /*0068*/ 	.word	0xffffffff


	//   ....[3]....
        /*006c*/ 	.word	0xffffffff


	//   ....[4]....
        /*0070*/ 	.word	0xffffffff


	//   ....[5]....
        /*0074*/ 	.word	0xffffffff


	//   ....[6]....
        /*0078*/ 	.word	0xffffffff


	//   ....[7]....
        /*007c*/ 	.word	0xffffffff


	//   ....[8]....
        /*0080*/ 	.word	0xffffffff


	//   ....[9]....
        /*0084*/ 	.word	0xffffffff


	//   ....[10]....
        /*0088*/ 	.word	0x0500000f


	//   ....[11]....
        /*008c*/ 	.word	0x0500000f


	//   ....[12]....
        /*0090*/ 	.word	0x0500000f


	//   ....[13]....
        /*0094*/ 	.word	0x0500000f


	//   ....[14]....
        /*0098*/ 	.word	0x0500000f


	//   ....[15]....
        /*009c*/ 	.word	0x0500000f


	//   ....[16]....
        /*00a0*/ 	.word	0x0500000f


	//   ....[17]....
        /*00a4*/ 	.word	0x0500000f


	//   ....[18]....
        /*00a8*/ 	.word	0x0500000f


	//   ....[19]....
        /*00ac*/ 	.word	0x0500000f


	//----- nvinfo : EIATTR_COOP_GROUP_INSTR_OFFSETS
	.align		4
.L_9736:
        /*00b0*/ 	.byte	0x04, 0x28
        /*00b2*/ 	.short	(.L_9738 - .L_9737)


	//   ....[0]....
.L_9737:
        /*00b4*/ 	.word	0x0000b0b0


	//   ....[1]....
        /*00b8*/ 	.word	0x0000b0f0


	//   ....[2]....
        /*00bc*/ 	.word	0x0000b110


	//   ....[3]....
        /*00c0*/ 	.word	0x0000b130


	//   ....[4]....
        /*00c4*/ 	.word	0x0000b150


	//   ....[5]....
        /*00c8*/ 	.word	0x0000c430


	//   ....[6]....
        /*00cc*/ 	.word	0x0000c450


	//   ....[7]....
        /*00d0*/ 	.word	0x0000c470


	//   ....[8]....
        /*00d4*/ 	.word	0x0000c490


	//   ....[9]....
        /*00d8*/ 	.word	0x0000c4b0


	//   ....[10]....
        /*00dc*/ 	.word	0x0000ecf0


	//   ....[11]....
        /*00e0*/ 	.word	0x0000ed90


	//   ....[12]....
        /*00e4*/ 	.word	0x0000edf0


	//   ....[13]....
        /*00e8*/ 	.word	0x0000ee50


	//   ....[14]....
        /*00ec*/ 	.word	0x0000eeb0


	//   ....[15]....
        /*00f0*/ 	.word	0x000101e0


	//   ....[16]....
        /*00f4*/ 	.word	0x00010240


	//   ....[17]....
        /*00f8*/ 	.word	0x000102a0


	//   ....[18]....
        /*00fc*/ 	.word	0x00010300


	//   ....[19]....
        /*0100*/ 	.word	0x00010360


	//----- nvinfo : EIATTR_VRC_CTA_INIT_COUNT
	.align		4
.L_9738:
        /*0104*/ 	.byte	0x02, 0x4a
	.zero		1
	.zero		1


	//----- nvinfo : EIATTR_SYSCALL_OFFSETS
	.align		4
        /*0108*/ 	.byte	0x04, 0x46
        /*010a*/ 	.short	(.L_9740 - .L_9739)


	//   ....[0]....
.L_9739:
        /*010c*/ 	.word	0x000001c0


	//----- nvinfo : EIATTR_EXIT_INSTR_OFFSETS
	.align		4
.L_9740:
        /*0110*/ 	.byte	0x04, 0x1c
        /*0112*/ 	.short	(.L_9742 - .L_9741)


	//   ....[0]....
.L_9741:
        /*0114*/ 	.word	0x00000250


	//   ....[1]....
        /*0118*/ 	.word	0x0000ec90


	//----- nvinfo : EIATTR_CRS_STACK_SIZE
	.align		4
.L_9742:
        /*011c*/ 	.byte	0x04, 0x1e
        /*011e*/ 	.short	(.L_9744 - .L_9743)
.L_9743:
        /*0120*/ 	.word	0x00000000


	//----- nvinfo : EIATTR_CBANK_PARAM_SIZE
	.align		4
.L_9744:
        /*0124*/ 	.byte	0x03, 0x19
        /*0126*/ 	.short	0x0090


	//----- nvinfo : EIATTR_PARAM_CBANK
	.align		4
        /*0128*/ 	.byte	0x04, 0x0a
        /*012a*/ 	.short	(.L_9746 - .L_9745)
	.align		4
.L_9745:
        /*012c*/ 	.word	index@(.nv.constant0._Z15SoftmaxWarpImplI22BroadcastScaleMaskLoadIffbLm3EiE11DirectStoreIffEfLi1ELi30ELi32ELi1ELb1EL9Algorithm0EEvT_T0_ll)
        /*0130*/ 	.short	0x0380
        /*0132*/ 	.short	0x0090


	//----- nvinfo : EIATTR_SW_WAR
	.align		4
.L_9746:
        /*0134*/ 	.byte	0x04, 0x36
        /*0136*/ 	.short	(.L_9748 - .L_9747)
.L_9747:
        /*0138*/ 	.word	0x00000008
.L_9748:


//--------------------- .nv.info._Z15SoftmaxWarpImplI22BroadcastScaleMaskLoadIffbLm3EiE11DirectStoreIffEfLi1ELi30ELi32ELi1ELb0EL9Algorithm0EEvT_T0_ll --------------------------
	.section	.nv.info._Z15SoftmaxWarpImplI22BroadcastScaleMaskLoadIffbLm3EiE11DirectStoreIffEfLi1ELi30ELi32ELi1ELb0EL9Algorithm0EEvT_T0_ll,"",@"SHT_CUDA_INFO"
	.sectionflags	@""
	.align	4


	//----- nvinfo : EIATTR_CUDA_API_VERSION
	.align		4
        /*0000*/ 	.byte	0x04, 0x37
        /*0002*/ 	.short	(.L_9750 - .L_9749)
.L_9749:
        /*0004*/ 	.word	0x00000082


	//----- nvinfo : EIATTR_KPARAM_INFO
	.align		4
.L_9750:
        /*0008*/ 	.byte	0x04, 0x17
        /*000a*/ 	.short	(.L_9752 - .L_9751)
.L_9751:
        /*000c*/ 	.word	0x00000000
        /*0010*/ 	.short	0x0003
        /*0012*/ 	.short	0x0088
        /*0014*/ 	.byte	0x00, 0xf0, 0x21, 0x00


	//----- nvinfo : EIATTR_KPARAM_INFO
	.align		4
.L_9752:
        /*0018*/ 	.byte	0x04, 0x17
        /*001a*/ 	.short	(.L_9754 - .L_9753)
.L_9753:
        /*001c*/ 	.word	0x00000000
        /*0020*/ 	.short	0x0002
        /*0022*/ 	.short	0x0080
        /*0024*/ 	.byte	0x00, 0xf0, 0x21, 0x00


	//----- nvinfo : EIATTR_KPARAM_INFO
	.align		4
.L_9754:
        /*0028*/ 	.byte	0x04, 0x17
        /*002a*/ 	.short	(.L_9756 - .L_9755)
.L_9755:
        /*002c*/ 	.word	0x00000000
        /*0030*/ 	.short	0x0001
        /*0032*/ 	.short	0x0070
        /*0034*/ 	.byte	0x00, 0xf0, 0x41, 0x00


	//----- nvinfo : EIATTR_KPARAM_INFO
	.align		4
.L_9756:
        /*0038*/ 	.byte	0x04, 0x17
        /*003a*/ 	.short	(.L_9758 - .L_9757)
.L_9757:
        /*003c*/ 	.word	0x00000000
        /*0040*/ 	.short	0x0000
        /*0042*/ 	.short	0x0000
        /*0044*/ 	.byte	0x00, 0xf0, 0xc1, 0x01


	//----- nvinfo : EIATTR_SPARSE_MMA_MASK
	.align		4
.L_9758:
        /*0048*/ 	.byte	0x03, 0x50
        /*004a*/ 	.short	0x0000


	//----- nvinfo : EIATTR_MAXREG_COUNT
	.align		4
        /*004c*/ 	.byte	0x03, 0x1b
        /*004e*/ 	.short	0x00ff


	//----- nvinfo : EIATTR_EXTERNS
	.align		4
        /*0050*/ 	.byte	0x04, 0x0f
        /*0052*/ 	.short	(.L_9760 - .L_9759)


	//   ....[0]....
	.align		4
.L_9759:
        /*0054*/ 	.word	index@(__assertfail)


	//----- nvinfo : EIATTR_MERCURY_ISA_VERSION
	.align		4
.L_9760:
        /*0058*/ 	.byte	0x03, 0x5f
        /*005a*/ 	.short	0x0101


	//----- nvinfo : EIATTR_COOP_GROUP_MASK_REGIDS
	.align		4
        /*005c*/ 	.byte	0x04, 0x29
        /*005e*/ 	.short	(.L_9762 - .L_9761)


	//   ....[0]....
.L_9761:
        /*0060*/ 	.word	0xffffffff


	//   ....[1]....
        /*0064*/ 	.word	0xffffffff


	//   ....[2]....
        /*0068*/ 	.word	0xffffffff


	//   ....[3]....
        /*006c*/ 	.word	0xffffffff


	//   ....[4]....
        /*0070*/ 	.word	0xffffffff


	//   ....[5]....
        /*0074*/ 	.word	0xffffffff


	//   ....[6]....
        /*0078*/ 	.word	0xffffffff


	//   ....[7]....
        /*007c*/ 	.word	0xffffffff


	//   ....[8]....
        /*0080*/ 	.word	0xffffffff


	//   ....[9]....
        /*0084*/ 	.word	0xffffffff


	//   ....[10]....
        /*0088*/ 	.word	0x0500000f


	//   ....[11]....
        /*008c*/ 	.word	0x0500000f


	//   ....[12]....
        /*0090*/ 	.word	0x0500000f


	//   ....[13]....
        /*0094*/ 	.word	0x0500000f


	//   ....[14]....
        /*0098*/ 	.word	0x0500000f


	//   ....[15]....
        /*009c*/ 	.word	0x0500000f


	//   ....[16]....
        /*00a0*/ 	.word	0x0500000f


	//   ....[17]....
        /*00a4*/ 	.word	0x0500000f


	//   ....[18]....
        /*00a8*/ 	.word	0x0500000f


	//   ....[19]....
        /*00ac*/ 	.word	0x0500000f


	//----- nvinfo : EIATTR_COOP_GROUP_INSTR_OFFSETS
	.align		4
.L_9762:
        /*00b0*/ 	.byte	0x04, 0x28
        /*00b2*/ 	.short	(.L_9764 - .L_9763)


	//   ....[0]....
.L_9763:
        /*00b4*/ 	.word	0x00006650


	//   ....[1]....
        /*00b8*/ 	.word	0x00006680


	//   ....[2]....
        /*00bc*/ 	.word	0x000066b0


	//   ....[3]....
        /*00c0*/ 	.word	0x000066d0


	//   ....[4]....
        /*00c4*/ 	.word	0x000066f0


	//   ....[5]....
        /*00c8*/ 	.word	0x000079d0


	//   ....[6]....
        /*00cc*/ 	.word	0x000079f0


	//   ....[7]....
        /*00d0*/ 	.word	0x00007a10


	//   ....[8]....
        /*00d4*/ 	.word	0x00007a30


	//   ....[9]....
        /*00d8*/ 	.word	0x00007a50


	//   ....[10]....
        /*00dc*/ 	.word	0x00009b30


	//   ....[11]....
        /*00e0*/ 	.word	0x00009bd0


	//   ....[12]....
        /*00e4*/ 	.word	0x00009c30


	//   ....[13]....
        /*00e8*/ 	.word	0x00009c90


	//   ....[14]....
        /*00ec*/ 	.word	0x00009cf0


	//   ....[15]....
        /*00f0*/ 	.word	0x0000b020


	//   ....[16]....
        /*00f4*/ 	.word	0x0000b080


	//   ....[17]....
        /*00f8*/ 	.word	0x0000b0e0


	//   ....[18]....
        /*00fc*/ 	.word	0x0000b140


	//   ....[19]....
        /*0100*/ 	.word	0x0000b1a0


	//----- nvinfo : EIATTR_VRC_CTA_INIT_COUNT
	.align		4
.L_9764:
        /*0104*/ 	.byte	0x02, 0x4a
	.zero		1
	.zero		1


	//----- nvinfo : EIATTR_SYSCALL_OFFSETS
	.align		4
        /*0108*/ 	.byte	0x04, 0x46
        /*010a*/ 	.short	(.L_9766 - .L_9765)


	//   ....[0]....
.L_9765:
        /*010c*/ 	.word	0x000001c0


	//----- nvinfo : EIATTR_EXIT_INSTR_OFFSETS
	.align		4
.L_9766:
        /*0110*/ 	.byte	0x04, 0x1c
        /*0112*/ 	.short	(.L_9768 - .L_9767)


	//   ....[0]....
.L_9767:
        /*0114*/ 	.word	0x00000270


	//   ....[1]....
        /*0118*/ 	.word	0x00009ad0


	//----- nvinfo : EIATTR_CRS_STACK_SIZE
	.align		4
.L_9768:
        /*011c*/ 	.byte	0x04, 0x1e
        /*011e*/ 	.short	(.L_9770 - .L_9769)
.L_9769:
        /*0120*/ 	.word	0x00000000


	//----- nvinfo : EIATTR_CBANK_PARAM_SIZE
	.align		4
.L_9770:
        /*0124*/ 	.byte	0x03, 0x19
        /*0126*/ 	.short	0x0090


	//----- nvinfo : EIATTR_PARAM_CBANK
	.align		4
        /*0128*/ 	.byte	0x04, 0x0a
        /*012a*/ 	.short	(.L_9772 - .L_9771)
	.align		4
.L_9771:
        /*012c*/ 	.word	index@(.nv.constant0._Z15SoftmaxWarpImplI22BroadcastScaleMaskLoadIffbLm3EiE11DirectStoreIffEfLi1ELi30ELi32ELi1ELb0EL9Algorithm0EEvT_T0_ll)
        /*0130*/ 	.short	0x0380
        /*0132*/ 	.short	0x0090


	//----- nvinfo : EIATTR_SW_WAR
	.align		4
.L_9772:
        /*0134*/ 	.byte	0x04, 0x36
        /*0136*/ 	.short	(.L_9774 - .L_9773)
.L_9773:
        /*0138*/ 	.word	0x00000008
.L_9774:


//--------------------- .nv.info._Z15SoftmaxWarpImplI22BroadcastScaleMaskLoadIffbLm3EiE11DirectStoreIffEfLi1ELi29ELi32ELi1ELb1EL9Algorithm0EEvT_T0_ll --------------------------
	.section	.nv.info._Z15SoftmaxWarpImplI22BroadcastScaleMaskLoadIffbLm3EiE11DirectStoreIffEfLi1ELi29ELi32ELi1ELb1EL9Algorithm0EEvT_T0_ll,"",@"SHT_CUDA_INFO"
	.sectionflags	@""
	.align	4


	//----- nvinfo : EIATTR_CUDA_API_VERSION
	.align		4
        /*0000*/ 	.byte	0x04, 0x37
        /*0002*/ 	.short	(.L_9776 - .L_9775)
.L_9775:
        /*0004*/ 	.word	0x00000082


	//----- nvinfo : EIATTR_KPARAM_INFO
	.align		4
.L_9776:
        /*0008*/ 	.byte	0x04, 0x17
        /*000a*/ 	.short	(.L_9778 - .L_9777)
.L_9777:
        /*000c*/ 	.word	0x00000000
        /*0010*/ 	.short	0x0003
        /*0012*/ 	.short	0x0088
        /*0014*/ 	.byte	0x00, 0xf0, 0x21, 0x00


	//----- nvinfo : EIATTR_KPARAM_INFO
	.align		4
.L_9778:
        /*0018*/ 	.byte	0x04, 0x17
        /*001a*/ 	.short	(.L_9780 - .L_9779)
.L_9779:
        /*001c*/ 	.word	0x00000000
        /*0020*/ 	.short	0x0002
        /*0022*/ 	.short	0x0080
        /*0024*/ 	.byte	0x00, 0xf0, 0x21, 0x00


	//----- nvinfo : EIATTR_KPARAM_INFO
	.align		4
.L_9780:
        /*0028*/ 	.byte	0x04, 0x17
        /*002a*/ 	.short	(.L_9782 - .L_9781)
.L_9781:
        /*002c*/ 	.word	0x00000000
        /*0030*/ 	.short	0x0001
        /*0032*/ 	.short	0x0070
        /*0034*/ 	.byte	0x00, 0xf0, 0x41, 0x00


	//----- nvinfo : EIATTR_KPARAM_INFO
	.align		4
.L_9782:
        /*0038*/ 	.byte	0x04, 0x17
        /*003a*/ 	.short	(.L_9784 - .L_9783)
.L_9783:
        /*003c*/ 	.word	0x00000000
        /*0040*/ 	.short	0x0000
        /*0042*/ 	.short	0x0000
        /*0044*/ 	.byte	0x00, 0xf0, 0xc1, 0x01


	//----- nvinfo : EIATTR_SPARSE_MMA_MASK
	.align		4
.L_9784:
        /*0048*/ 	.byte	0x03, 0x50
        /*004a*/ 	.short	0x0000


	//----- nvinfo : EIATTR_MAXREG_COUNT
	.align		4
        /*004c*/ 	.byte	0x03, 0x1b
        /*004e*/ 	.short	0x00ff


	//----- nvinfo : EIATTR_EXTERNS
	.align		4
        /*0050*/ 	.byte	0x04, 0x0f
        /*0052*/ 	.short	(.L_9786 - .L_9785)


	//   ....[0]....
	.align		4
.L_9785:
        /*0054*/ 	.word	index@(__assertfail)


	//----- nvinfo : EIATTR_MERCURY_ISA_VERSION
	.align		4
.L_9786:
        /*0058*/ 	.byte	0x03, 0x5f
        /*005a*/ 	.short	0x0101


	//----- nvinfo : EIATTR_COOP_GROUP_MASK_REGIDS
	.align		4
        /*005c*/ 	.byte	0x04, 0x29
        /*005e*/ 	.short	(.L_9788 - .L_9787)


	//   ....[0]....
.L_9787:
        /*0060*/ 	.word	0xffffffff


	//   ....[1]....
        /*0064*/ 	.word	0xffffffff


	//   ....[2]....
        /*0068*/ 	.word	0xffffffff


	//   ....[3]....
        /*006c*/ 	.word	0xffffffff


	//   ....[4]....
        /*0070*/ 	.word	0xffffffff


	//   ....[5]....
        /*0074*/ 	.word	0xffffffff


	//   ....[6]....
        /*0078*/ 	.word	0xffffffff


	//   ....[7]....
        /*007c*/ 	.word	0xffffffff


	//   ....[8]....
        /*0080*/ 	.word	0xffffffff


	//   ....[9]....
        /*0084*/ 	.word	0xffffffff


	//   ....[10]....
        /*0088*/ 	.word	0x0500000f


	//   ....[11]....
        /*008c*/ 	.word	0x0500000f


	//   ....[12]....
        /*0090*/ 	.word	0x0500000f


	//   ....[13]....
        /*0094*/ 	.word	0x0500000f


	//   ....[14]....
        /*0098*/ 	.word	0x0500000f


	//   ....[15]....
        /*009c*/ 	.word	0x0500000f


	//   ....[16]....
        /*00a0*/ 	.word	0x0500000f


	//   ....[17]....
        /*00a4*/ 	.word	0x0500000f


	//   ....[18]....
        /*00a8*/ 	.word	0x0500000f


	//   ....[19]....
        /*00ac*/ 	.word	0x0500000f


	//----- nvinfo : EIATTR_COOP_GROUP_INSTR_OFFSETS
	.align		4
.L_9788:
        /*00b0*/ 	.byte	0x04, 0x28
        /*00b2*/ 	.short	(.L_9790 - .L_9789)


	//   ....[0]....
.L_9789:
        /*00b4*/ 	.word	0x0000aaf0


	//   ....[1]....
        /*00b8*/ 	.word	0x0000ab30


	//   ....[2]....
        /*00bc*/ 	.word	0x0000ab50


	//   ....[3]....
        /*00c0*/ 	.word	0x0000ab70


	//   ....[4]....
        /*00c4*/ 	.word	0x0000ab90


	//   ....[5]....
        /*00c8*/ 	.word	0x0000bdd0


	//   ....[6]....
        /*00cc*/ 	.word	0x0000bdf0


	//   ....[7]....
        /*00d0*/ 	.word	0x0000be10


	//   ....[8]....
        /*00d4*/ 	.word	0x0000be30


	//   ....[9]....
        /*00d8*/ 	.word	0x0000be50


	//   ....[10]....
        /*00dc*/ 	.word	0x0000e530


	//   ....[11]....
        /*00e0*/ 	.word	0x0000e5d0


	//   ....[12]....
        /*00e4*/ 	.word	0x0000e630


	//   ....[13]....
        /*00e8*/ 	.word	0x0000e690


	//   ....[14]....
        /*00ec*/ 	.word	0x0000e6f0


	//   ....[15]....
        /*00f0*/ 	.word	0x0000f980


	//   ....[16]....
        /*00f4*/ 	.word	0x0000f9e0


	//   ....[17]....
        /*00f8*/ 	.word	0x0000fa40


	//   ....[18]....
        /*00fc*/ 	.word	0x0000faa0


	//   ....[19]....
        /*0100*/ 	.word	0x0000fb00


	//----- nvinfo : EIATTR_VRC_CTA_INIT_COUNT
	.align		4
.L_9790:
        /*0104*/ 	.byte	0x02, 0x4a
	.zero		1
	.zero		1


	//----- nvinfo : EIATTR_SYSCALL_OFFSETS
	.align		4
        /*0108*/ 	.byte	0x04, 0x46
        /*010a*/ 	.short	(.L_9792 - .L_9791)


	//   ....[0]....
.L_9791:
        /*010c*/ 	.word	0x000001c0


	//----- nvinfo : EIATTR_EXIT_INSTR_OFFSETS
	.align		4
.L_9792:
        /*0110*/ 	.byte	0x04, 0x1c
        /*0112*/ 	.short	(.L_9794 - .L_9793)


	//   ....[0]....
.L_9793:
        /*0114*/ 	.word	0x00000250


	//   ....[1]....
        /*0118*/ 	.word	0x0000e4d0


	//----- nvinfo : EIATTR_CRS_STACK_SIZE
	.align		4
.L_9794:
        /*011c*/ 	.byte	0x04, 0x1e
        /*011e*/ 	.short	(.L_9796 - .L_9795)
.L_9795:
        /*0120*/ 	.word	0x00000000


	//----- nvinfo : EIATTR_CBANK_PARAM_SIZE
	.align		4
.L_9796:
        /*0124*/ 	.byte	0x03, 0x19
        /*0126*/ 	.short	0x0090


	//----- nvinfo : EIATTR_PARAM_CBANK
	.align		4
        /*0128*/ 	.byte	0x04, 0x0a
        /*012a*/ 	.short	(.L_9798 - .L_9797)
	.align		4
.L_9797:
        /*012c*/ 	.word	index@(.nv.constant0._Z15SoftmaxWarpImplI22BroadcastScaleMaskLoadIffbLm3EiE11DirectStoreIffEfLi1ELi29ELi32ELi1ELb1EL9Algorithm0EEvT_T0_ll)
        /*0130*/ 	.short	0x0380
        /*0132*/ 	.short	0x0090


	//----- nvinfo : EIATTR_SW_WAR
	.align		4
.L_9798:
        /*0134*/ 	.byte	0x04, 0x36
        /*0136*/ 	.short	(.L_9800 - .L_9799)
.L_9799:
        /*0138*/ 	.word	0x00000008
.L_9800:


//--------------------- .nv.info._Z15SoftmaxWarpImplI22BroadcastScaleMaskLoadIffbLm3EiE11DirectStoreIffEfLi1ELi29ELi32ELi1ELb0EL9Algorithm0EEvT_T0_ll --------------------------
	.section	.nv.info._Z15SoftmaxWarpImplI22BroadcastScaleMaskLoadIffbLm3EiE11DirectStoreIffEfLi1ELi29ELi32ELi1ELb0EL9Algorithm0EEvT_T0_ll,"",@"SHT_CUDA_INFO"
	.sectionflags	@""
	.align	4


	//----- nvinfo : EIATTR_CUDA_API_VERSION
	.align		4
        /*0000*/ 	.byte	0x04, 0x37
        /*0002*/ 	.short	(.L_9802 - .L_9801)
.L_9801:
        /*0004*/ 	.word	0x00000082


	//----- nvinfo : EIATTR_KPARAM_INFO
	.align		4
.L_9802:
        /*0008*/ 	.byte	0x04, 0x17
        /*000a*/ 	.short	(.L_9804 - .L_9803)
.L_9803:
        /*000c*/ 	.word	0x00000000
        /*0010*/ 	.short	0x0003
        /*0012*/ 	.short	0x0088
        /*0014*/ 	.byte	0x00, 0xf0, 0x21, 0x00


	//----- nvinfo : EIATTR_KPARAM_INFO
	.align		4
.L_9804:
        /*0018*/ 	.byte	0x04, 0x17
        /*001a*/ 	.short	(.L_9806 - .L_9805)
.L_9805:
        /*001c*/ 	.word	0x00000000
        /*0020*/ 	.short	0x0002
        /*0022*/ 	.short	0x0080
        /*0024*/ 	.byte	0x00, 0xf0, 0x21, 0x00


	//----- nvinfo : EIATTR_KPARAM_INFO
	.align		4
.L_9806:
        /*0028*/ 	.byte	0x04, 0x17
        /*002a*/ 	.short	(.L_9808 - .L_9807)
.L_9807:
        /*002c*/ 	.word	0x00000000
        /*0030*/ 	.short	0x0001
        /*0032*/ 	.short	0x0070
        /*0034*/ 	.byte	0x00, 0xf0, 0x41, 0x00


	//----- nvinfo : EIATTR_KPARAM_INFO
	.align		4
.L_9808:
        /*0038*/ 	.byte	0x04, 0x17
        /*003a*/ 	.short	(.L_9810 - .L_9809)
.L_9809:
        /*003c*/ 	.word	0x00000000
        /*0040*/ 	.short	0x0000
        /*0042*/ 	.short	0x0000
        /*0044*/ 	.byte	0x00, 0xf0, 0xc1, 0x01


	//----- nvinfo : EIATTR_SPARSE_MMA_MASK
	.align		4
.L_9810:
        /*0048*/ 	.byte	0x03, 0x50
        /*004a*/ 	.short	0x0000


	//----- nvinfo : EIATTR_MAXREG_COUNT
	.align		4
        /*004c*/ 	.byte	0x03, 0x1b
        /*004e*/ 	.short	0x00ff


	//----- nvinfo : EIATTR_EXTERNS
	.align		4
        /*0050*/ 	.byte	0x04, 0x0f
        /*0052*/ 	.short	(.L_9812 - .L_9811)


	//   ....[0]....
	.align		4
.L_9811:
        /*0054*/ 	.word	index@(__assertfail)


	//----- nvinfo : EIATTR_MERCURY_ISA_VERSION
	.align		4
.L_9812:
        /*0058*/ 	.byte	0x03, 0x5f
        /*005a*/ 	.short	0x0101


	//----- nvinfo : EIATTR_COOP_GROUP_MASK_REGIDS
	.align		4
        /*005c*/ 	.byte	0x04, 0x29
        /*005e*/ 	.short	(.L_9814 - .L_9813)


	//   ....[0]....
.L_9813:
        /*0060*/ 	.word	0xffffffff


	//   ....[1]....
        /*0064*/ 	.word	0xffffffff


	//   ....[2]....
        /*0068*/ 	.word	0xffffffff


	//   ....[3]....
        /*006c*/ 	.word	0xffffffff


	//   ....[4]....
        /*0070*/ 	.word	0xffffffff


	//   ....[5]....
        /*0074*/ 	.word	0xffffffff


	//   ....[6]....
        /*0078*/ 	.word	0xffffffff


	//   ....[7]....
        /*007c*/ 	.word	0xffffffff


	//   ....[8]....
        /*0080*/ 	.word	0xffffffff


	//   ....[9]....
        /*0084*/ 	.word	0xffffffff


	//   ....[10]....
        /*0088*/ 	.word	0x0500000f


	//   ....[11]....
        /*008c*/ 	.word	0x0500000f


	//   ....[12]....
        /*0090*/ 	.word	0x0500000f


	//   ....[13]....
        /*0094*/ 	.word	0x0500000f


	//   ....[14]....
        /*0098*/ 	.word	0x0500000f


	//   ....[15]....
        /*009c*/ 	.word	0x0500000f


	//   ....[16]....
        /*00a0*/ 	.word	0x0500000f


	//   ....[17]....
        /*00a4*/ 	.word	0x0500000f


	//   ....[18]....
        /*00a8*/ 	.word	0x0500000f


	//   ....[19]....
        /*00ac*/ 	.word	0x0500000f


	//----- nvinfo : EIATTR_COOP_GROUP_INSTR_OFFSETS
	.align		4
.L_9814:
        /*00b0*/ 	.byte	0x04, 0x28
        /*00b2*/ 	.short	(.L_9816 - .L_9815)


	//   ....[0]....
.L_9815:
        /*00b4*/ 	.word	0x00006300


	//   ....[1]....
        /*00b8*/ 	.word	0x00006340


	//   ....[2]....
        /*00bc*/ 	.word	0x00006360


	//   ....[3]....
        /*00c0*/ 	.word	0x00006380


	//   ....[4]....
        /*00c4*/ 	.word	0x000063a0


	//   ....[5]....
        /*00c8*/ 	.word	0x000075e0


	//   ....[6]....
        /*00cc*/ 	.word	0x00007600


	//   ....[7]....
        /*00d0*/ 	.word	0x00007620


	//   ....[8]....
        /*00d4*/ 	.word	0x00007640


	//   ....[9]....
        /*00d8*/ 	.word	0x00007660


	//   ....[10]....
        /*00dc*/ 	.word	0x00009480


	//   ....[11]....
        /*00e0*/ 	.word	0x00009510


	//   ....[12]....
        /*00e4*/ 	.word	0x00009570


	//   ....[13]....
        /*00e8*/ 	.word	0x000095d0


	//   ....[14]....
        /*00ec*/ 	.word	0x00009630


	//   ....[15]....
        /*00f0*/ 	.word	0x0000a8d0


	//   ....[16]....
        /*00f4*/ 	.word	0x0000a930


	//   ....[17]....
        /*00f8*/ 	.word	0x0000a990


	//   ....[18]....
        /*00fc*/ 	.word	0x0000a9f0


	//   ....[19]....
        /*0100*/ 	.word	0x0000aa50


	//----- nvinfo : EIATTR_VRC_CTA_INIT_COUNT
	.align		4
.L_9816:
        /*0104*/ 	.byte	0x02, 0x4a
	.zero		1
	.zero		1


	//----- nvinfo : EIATTR_SYSCALL_OFFSETS
	.align		4
        /*0108*/ 	.byte	0x04, 0x46
        /*010a*/ 	.short	(.L_9818 - .L_9817)


	//   ....[0]....
.L_9817:
        /*010c*/ 	.word	0x000001c0


	//----- nvinfo : EIATTR_EXIT_INSTR_OFFSETS
	.align		4
.L_9818:
        /*0110*/ 	.byte	0x04, 0x1c
        /*0112*/ 	.short	(.L_9820 - .L_9819)


	//   ....[0]....
.L_9819:
        /*0114*/ 	.word	0x00000270


	//   ....[1]....
        /*0118*/ 	.word	0x00009420


	//----- nvinfo : EIATTR_CRS_STACK_SIZE
	.align		4
.L_9820:
        /*011c*/ 	.byte	0x04, 0x1e
        /*011e*/ 	.short	(.L_9822 - .L_9821)
.L_9821:
        /*0120*/ 	.word	0x00000000


	//----- nvinfo : EIATTR_CBANK_PARAM_SIZE
	.align		4
.L_9822:
        /*0124*/ 	.byte	0x03, 0x19
        /*0126*/ 	.short	0x0090


	//----- nvinfo : EIATTR_PARAM_CBANK
	.align		4
        /*0128*/ 	.byte	0x04, 0x0a
        /*012a*/ 	.short	(.L_9824 - .L_9823)
	.align		4
.L_9823:
        /*012c*/ 	.word	index@(.nv.constant0._Z15SoftmaxWarpImplI22BroadcastScaleMaskLoadIffbLm3EiE11DirectStoreIffEfLi1ELi29ELi32ELi1ELb0EL9Algorithm0EEvT_T0_ll)
        /*0130*/ 	.short	0x0380
        /*0132*/ 	.short	0x0090


	//----- nvinfo : EIATTR_SW_WAR
	.align		4
.L_9824:
        /*0134*/ 	.byte	0x04, 0x36
        /*0136*/ 	.short	(.L_9826 - .L_9825)
.L_9825:
        /*0138*/ 	.word	0x00000008
.L_9826:


//--------------------- .nv.info._Z15SoftmaxWarpImplI22BroadcastScaleMaskLoadIffbLm3EiE11DirectStoreIffEfLi1ELi28ELi32ELi1ELb1EL9Algorithm0EEvT_T0_ll --------------------------
	.section	.nv.info._Z15SoftmaxWarpImplI22BroadcastScaleMaskLoadIffbLm3EiE11DirectStoreIffEfLi1ELi28ELi32ELi1ELb1EL9Algorithm0EEvT_T0_ll,"",@"SHT_CUDA_INFO"
	.sectionflags	@""
	.align	4


	//----- nvinfo : EIATTR_CUDA_API_VERSION
	.align		4
        /*0000*/ 	.byte	0x04, 0x37
        /*0002*/ 	.short	(.L_9828 - .L_9827)
.L_9827:
        /*0004*/ 	.word	0x00000082


	//----- nvinfo : EIATTR_KPARAM_INFO
	.align		4
.L_9828:
        /*0008*/ 	.byte	0x04, 0x17
        /*000a*/ 	.short	(.L_9830 - .L_9829)
.L_9829:
        /*000c*/ 	.word	0x00000000
        /*0010*/ 	.short	0x0003
        /*0012*/ 	.short	0x0088
        /*0014*/ 	.byte	0x00, 0xf0, 0x21, 0x00


	//----- nvinfo : EIATTR_KPARAM_INFO
	.align		4
.L_9830:
        /*0018*/ 	.byte	0x04, 0x17
        /*001a*/ 	.short	(.L_9832 - .L_9831)
.L_9831:
        /*001c*/ 	.word	0x00000000
        /*0020*/ 	.short	0x0002
        /*0022*/ 	.short	0x0080
        /*0024*/ 	.byte	0x00, 0xf0, 0x21, 0x00


	//----- nvinfo : EIATTR_KPARAM_INFO
	.align		4
.L_9832:
        /*0028*/ 	.byte	0x04, 0x17
        /*002a*/ 	.short	(.L_9834 - .L_9833)
.L_9833:
        /*002c*/ 	.word	0x00000000
        /*0030*/ 	.short	0x0001
        /*0032*/ 	.short	0x0070
        /*0034*/ 	.byte	0x00, 0xf0, 0x41, 0x00


	//----- nvinfo : EIATTR_KPARAM_INFO
	.align		4
.L_9834:
        /*0038*/ 	.byte	0x04, 0x17
        /*003a*/ 	.short	(.L_9836 - .L_9835)
.L_9835:
        /*003c*/ 	.word	0x00000000
        /*0040*/ 	.short	0x0000
        /*0042*/ 	.short	0x0000
        /*0044*/ 	.byte	0x00, 0xf0, 0xc1, 0x01


	//----- nvinfo : EIATTR_SPARSE_MMA_MASK
	.align		4
.L_9836:
        /*0048*/ 	.byte	0x03, 0x50
        /*004a*/ 	.short	0x0000


	//----- nvinfo : EIATTR_MAXREG_COUNT
	.align		4
        /*004c*/ 	.byte	0x03, 0x1b
        /*004e*/ 	.short	0x00ff


	//----- nvinfo : EIATTR_EXTERNS
	.align		4
        /*0050*/ 	.byte	0x04, 0x0f
        /*0052*/ 	.short	(.L_9838 - .L_9837)


	//   ....[0]....
	.align		4
.L_9837:
        /*0054*/ 	.word	index@(__assertfail)


	//----- nvinfo : EIATTR_MERCURY_ISA_VERSION
	.align		4
.L_9838:
        /*0058*/ 	.byte	0x03, 0x5f
        /*005a*/ 	.short	0x0101


	//----- nvinfo : EIATTR_COOP_GROUP_MASK_REGIDS
	.align		4
        /*005c*/ 	.byte	0x04, 0x29
        /*005e*/ 	.short	(.L_9840 - .L_9839)


	//   ....[0]....
.L_9839:
        /*0060*/ 	.word	0xffffffff


	//   ....[1]....
        /*0064*/ 	.word	0xffffffff


	//   ....[2]....
        /*0068*/ 	.word	0xffffffff


	//   ....[3]....
        /*006c*/ 	.word	0xffffffff


	//   ....[4]....
        /*0070*/ 	.word	0xffffffff


	//   ....[5]....
        /*0074*/ 	.word	0xffffffff


	//   ....[6]....
        /*0078*/ 	.word	0xffffffff


	//   ....[7]....
        /*007c*/ 	.word	0xffffffff


	//   ....[8]....
        /*0080*/ 	.word	0xffffffff


	//   ....[9]....
        /*0084*/ 	.word	0xffffffff


	//   ....[10]....
        /*0088*/ 	.word	0x0500000f


	//   ....[11]....
        /*008c*/ 	.word	0x0500000f


	//   ....[12]....
        /*0090*/ 	.word	0x0500000f


	//   ....[13]....
        /*0094*/ 	.word	0x0500000f


	//   ....[14]....
        /*0098*/ 	.word	0x0500000f


	//   ....[15]....
        /*009c*/ 	.word	0x0500000f


	//   ....[16]....
        /*00a0*/ 	.word	0x0500000f


	//   ....[17]....
        /*00a4*/ 	.word	0x0500000f


	//   ....[18]....
        /*00a8*/ 	.word	0x0500000f


	//   ....[19]....
        /*00ac*/ 	.word	0x0500000f


	//----- nvinfo : EIATTR_COOP_GROUP_INSTR_OFFSETS
	.align		4
.L_9840:
        /*00b0*/ 	.byte	0x04, 0x28
        /*00b2*/ 	.short	(.L_9842 - .L_9841)


	//   ....[0]....
.L_9841:
        /*00b4*/ 	.word	0x0000a430


	//   ....[1]....
        /*00b8*/ 	.word	0x0000a470


	//   ....[2]....
        /*00bc*/ 	.word	0x0000a490


	//   ....[3]....
        /*00c0*/ 	.word	0x0000a4b0


	//   ....[4]....
        /*00c4*/ 	.word	0x0000a4d0


	//   ....[5]....
        /*00c8*/ 	.word	0x0000b670


	//   ....[6]....
        /*00cc*/ 	.word	0x0000b690


	//   ....[7]....
        /*00d0*/ 	.word	0x0000b6b0


	//   ....[8]....
        /*00d4*/ 	.word	0x0000b6d0


	//   ....[9]....
        /*00d8*/ 	.word	0x0000b6f0


	//   ....[10]....
        /*00dc*/ 	.word	0x0000dc40


	//   ....[11]....
        /*00e0*/ 	.word	0x0000dce0


	//   ....[12]....
        /*00e4*/ 	.word	0x0000dd40


	//   ....[13]....
        /*00e8*/ 	.word	0x0000dda0


	//   ....[14]....
        /*00ec*/ 	.word	0x0000de00


	//   ....[15]....
        /*00f0*/ 	.word	0x0000eff0


	//   ....[16]....
        /*00f4*/ 	.word	0x0000f050


	//   ....[17]....
        /*00f8*/ 	.word	0x0000f0b0


	//   ....[18]....
        /*00fc*/ 	.word	0x0000f110


	//   ....[19]....
        /*0100*/ 	.word	0x0000f170


	//----- nvinfo : EIATTR_VRC_CTA_INIT_COUNT
	.align		4
.L_9842:
        /*0104*/ 	.byte	0x02, 0x4a
	.zero		1
	.zero		1


	//----- nvinfo : EIATTR_SYSCALL_OFFSETS
	.align		4
        /*0108*/ 	.byte	0x04, 0x46
        /*010a*/ 	.short	(.L_9844 - .L_9843)


	//   ....[0]....
.L_9843:
        /*010c*/ 	.word	0x000001c0


	//----- nvinfo : EIATTR_EXIT_INSTR_OFFSETS
	.align		4
.L_9844:
        /*0110*/ 	.byte	0x04, 0x1c
        /*0112*/ 	.short	(.L_9846 - .L_9845)


	//   ....[0]....
.L_9845:
        /*0114*/ 	.word	0x00000250


	//   ....[1]....
        /*0118*/ 	.word	0x0000dbe0


	//----- nvinfo : EIATTR_CRS_STACK_SIZE
	.align		4
.L_9846:
        /*011c*/ 	.byte	0x04, 0x1e
        /*011e*/ 	.short	(.L_9848 - .L_9847)
.L_9847:
        /*0120*/ 	.word	0x00000000


	//----- nvinfo : EIATTR_CBANK_PARAM_SIZE
	.align		4
.L_9848:
        /*0124*/ 	.byte	0x03, 0x19
        /*0126*/ 	.short	0x0090


	//----- nvinfo : EIATTR_PARAM_CBANK
	.align		4
        /*0128*/ 	.byte	0x04, 0x0a
        /*012a*/ 	.short	(.L_9850 - .L_9849)
	.align		4
.L_9849:
        /*012c*/ 	.word	index@(.nv.constant0._Z15SoftmaxWarpImplI22BroadcastScaleMaskLoadIffbLm3EiE11DirectStoreIffEfLi1ELi28ELi32ELi1ELb1EL9Algorithm0EEvT_T0_ll)
        /*0130*/ 	.short	0x0380
        /*0132*/ 	.short	0x0090


	//----- nvinfo : EIATTR_SW_WAR
	.align		4
.L_9850:
        /*0134*/ 	.byte	0x04, 0x36
        /*0136*/ 	.short	(.L_9852 - .L_9851)
.L_9851:
        /*0138*/ 	.word	0x00000008
.L_9852:


//--------------------- .nv.info._Z15SoftmaxWarpImplI22BroadcastScaleMaskLoadIffbLm3EiE11DirectStoreIffEfLi1ELi28ELi32ELi1ELb0EL9Algorithm0EEvT_T0_ll --------------------------
	.section	.nv.info._Z15SoftmaxWarpImplI22BroadcastScaleMaskLoadIffbLm3EiE11DirectStoreIffEfLi1ELi28ELi32ELi1ELb0EL9Algorithm0EEvT_T0_ll,"",@"SHT_CUDA_INFO"
	.sectionflags	@""
	.align	4


	//----- nvinfo : EIATTR_CUDA_API_VERSION
	.align		4
        /*0000*/ 	.byte	0x04, 0x37
        /*0002*/ 	.short	(.L_9854 - .L_9853)
.L_9853:
        /*0004*/ 	.word	0x00000082


	//----- nvinfo : EIATTR_KPARAM_INFO
	.align		4
.L_9854:
        /*0008*/ 	.byte	0x04, 0x17
        /*000a*/ 	.short	(.L_9856 - .L_9855)
.L_9855:
        /*000c*/ 	.word	0x00000000
        /*0010*/ 	.short	0x0003
        /*0012*/ 	.short	0x0088
        /*0014*/ 	.byte	0x00, 0xf0, 0x21, 0x00


	//----- nvinfo : EIATTR_KPARAM_INFO
	.align		4
.L_9856:
        /*0018*/ 	.byte	0x04, 0x17
        /*001a*/ 	.short	(.L_9858 - .L_9857)
.L_9857:
        /*001c*/ 	.word	0x00000000
        /*0020*/ 	.short	0x0002
        /*0022*/ 	.short	0x0080
        /*0024*/ 	.byte	0x00, 0xf0, 0x21, 0x00


	//----- nvinfo : EIATTR_KPARAM_INFO
	.align		4
.L_9858:
        /*0028*/ 	.byte	0x04, 0x17
        /*002a*/ 	.short	(.L_9860 - .L_9859)
.L_9859:
        /*002c*/ 	.word	0x00000000
        /*0030*/ 	.short	0x0001
        /*0032*/ 	.short	0x0070
        /*0034*/ 	.byte	0x00, 0xf0, 0x41, 0x00


	//----- nvinfo : EIATTR_KPARAM_INFO
	.align		4
.L_9860:
        /*0038*/ 	.byte	0x04, 0x17
        /*003a*/ 	.short	(.L_9862 - .L_9861)
.L_9861:
        /*003c*/ 	.word	0x00000000
        /*0040*/ 	.short	0x0000
        /*0042*/ 	.short	0x0000
        /*0044*/ 	.byte	0x00, 0xf0, 0xc1, 0x01


	//----- nvinfo : EIATTR_SPARSE_MMA_MASK
	.align		4
.L_9862:
        /*0048*/ 	.byte	0x03, 0x50
        /*004a*/ 	.short	0x0000


	//----- nvinfo : EIATTR_MAXREG_COUNT
	.align		4
        /*004c*/ 	.byte	0x03, 0x1b
        /*004e*/ 	.short	0x00ff


	//----- nvinfo : EIATTR_EXTERNS
	.align		4
        /*0050*/ 	.byte	0x04, 0x0f
        /*0052*/ 	.short	(.L_9864 - .L_9863)


	//   ....[0]....
	.align		4
.L_9863:
        /*0054*/ 	.word	index@(__assertfail)


	//----- nvinfo : EIATTR_MERCURY_ISA_VERSION
	.align		4
.L_9864:
        /*0058*/ 	.byte	0x03, 0x5f
        /*005a*/ 	.short	0x0101


	//----- nvinfo : EIATTR_COOP_GROUP_MASK_REGIDS
	.align		4
        /*005c*/ 	.byte	0x04, 0x29
        /*005e*/ 	.short	(.L_9866 - .L_9865)


	//   ....[0]....
.L_9865:
        /*0060*/ 	.word	0xffffffff


	//   ....[1]....
        /*0064*/ 	.word	0xffffffff


	//   ....[2]....
        /*0068*/ 	.word	0xffffffff


	//   ....[3]....
        /*006c*/ 	.word	0xffffffff


	//   ....[4]....
        /*0070*/ 	.word	0xffffffff


	//   ....[5]....
        /*0074*/ 	.word	0xffffffff


	//   ....[6]....
        /*0078*/ 	.word	0xffffffff


	//   ....[7]....
        /*007c*/ 	.word	0xffffffff


	//   ....[8]....
        /*0080*/ 	.word	0xffffffff


	//   ....[9]....
        /*0084*/ 	.word	0xffffffff


	//   ....[10]....
        /*0088*/ 	.word	0x0500000f


	//   ....[11]....
        /*008c*/ 	.word	0x0500000f


	//   ....[12]....
        /*0090*/ 	.word	0x0500000f


	//   ....[13]....
        /*0094*/ 	.word	0x0500000f


	//   ....[14]....
        /*0098*/ 	.word	0x0500000f


	//   ....[15]....
        /*009c*/ 	.word	0x0500000f


	//   ....[16]....
        /*00a0*/ 	.word	0x0500000f


	//   ....[17]....
        /*00a4*/ 	.word	0x0500000f


	//   ....[18]....
        /*00a8*/ 	.word	0x0500000f


	//   ....[19]....
        /*00ac*/ 	.word	0x0500000f


	//----- nvinfo : EIATTR_COOP_GROUP_INSTR_OFFSETS
	.align		4
.L_9866:
        /*00b0*/ 	.byte	0x04, 0x28
        /*00b2*/ 	.short	(.L_9868 - .L_9867)


	//   ....[0]....
.L_9867:
        /*00b4*/ 	.word	0x00005f20


	//   ....[1]....
        /*00b8*/ 	.word	0x00005f60


	//   ....[2]....
        /*00bc*/ 	.word	0x00005f80


	//   ....[3]....
        /*00c0*/ 	.word	0x00005fa0


	//   ....[4]....
        /*00c4*/ 	.word	0x00005fc0


	//   ....[5]....
        /*00c8*/ 	.word	0x00007160


	//   ....[6]....
        /*00cc*/ 	.word	0x00007180


	//   ....[7]....
        /*00d0*/ 	.word	0x000071a0


	//   ....[8]....
        /*00d4*/ 	.word	0x000071c0


	//   ....[9]....
        /*00d8*/ 	.word	0x000071e0


	//   ....[10]....
        /*00dc*/ 	.word	0x00008f10


	//   ....[11]....
        /*00e0*/ 	.word	0x00008f90


	//   ....[12]....
        /*00e4*/ 	.word	0x00008ff0


	//   ....[13]....
        /*00e8*/ 	.word	0x00009050


	//   ....[14]....
        /*00ec*/ 	.word	0x000090b0


	//   ....[15]....
        /*00f0*/ 	.word	0x0000a2c0


	//   ....[16]....
        /*00f4*/ 	.word	0x0000a320


	//   ....[17]....
        /*00f8*/ 	.word	0x0000a380


	//   ....[18]....
        /*00fc*/ 	.word	0x0000a3e0


	//   ....[19]....
        /*0100*/ 	.word	0x0000a440


	//----- nvinfo : EIATTR_VRC_CTA_INIT_COUNT
	.align		4
.L_9868:
        /*0104*/ 	.byte	0x02, 0x4a
	.zero		1
	.zero		1


	//----- nvinfo : EIATTR_SYSCALL_OFFSETS
	.align		4
        /*0108*/ 	.byte	0x04, 0x46
        /*010a*/ 	.short	(.L_9870 - .L_9869)


	//   ....[0]....
.L_9869:
        /*010c*/ 	.word	0x000001c0


	//----- nvinfo : EIATTR_EXIT_INSTR_OFFSETS
	.align		4
.L_9870:
        /*0110*/ 	.byte	0x04, 0x1c
        /*0112*/ 	.short	(.L_9872 - .L_9871)


	//   ....[0]....
.L_9871:
        /*0114*/ 	.word	0x00000270


	//   ....[1]....
        /*0118*/ 	.word	0x00008eb0


	//----- nvinfo : EIATTR_CRS_STACK_SIZE
	.align		4
.L_9872:
        /*011c*/ 	.byte	0x04, 0x1e
        /*011e*/ 	.short	(.L_9874 - .L_9873)
.L_9873:
        /*0120*/ 	.word	0x00000000


	//----- nvinfo : EIATTR_CBANK_PARAM_SIZE
	.align		4
.L_9874:
        /*0124*/ 	.byte	0x03, 0x19
        /*0126*/ 	.short	0x0090


	//----- nvinfo : EIATTR_PARAM_CBANK
	.align		4
        /*0128*/ 	.byte	0x04, 0x0a
        /*012a*/ 	.short	(.L_9876 - .L_9875)
	.align		4
.L_9875:
        /*012c*/ 	.word	index@(.nv.constant0._Z15SoftmaxWarpImplI22BroadcastScaleMaskLoadIffbLm3EiE11DirectStoreIffEfLi1ELi28ELi32ELi1ELb0EL9Algorithm0EEvT_T0_ll)
        /*0130*/ 	.short	0x0380
        /*0132*/ 	.short	0x0090


	//----- nvinfo : EIATTR_SW_WAR
	.align		4
.L_9876:
        /*0134*/ 	.byte	0x04, 0x36
        /*0136*/ 	.short	(.L_9878 - .L_9877)
.L_9877:
        /*0138*/ 	.word	0x00000008
.L_9878:


//--------------------- .nv.info._Z15SoftmaxWarpImplI22BroadcastScaleMaskLoadIffbLm3EiE11DirectStoreIffEfLi1ELi27ELi32ELi1ELb1EL9Algorithm0EEvT_T0_ll --------------------------
	.section	.nv.info._Z15SoftmaxWarpImplI22BroadcastScaleMaskLoadIffbLm3EiE11DirectStoreIffEfLi1ELi27ELi32ELi1ELb1EL9Algorithm0EEvT_T0_ll,"",@"SHT_CUDA_INFO"
	.sectionflags	@""
	.align	4


	//----- nvinfo : EIATTR_CUDA_API_VERSION
	.align		4
        /*0000*/ 	.byte	0x04, 0x37
        /*0002*/ 	.short	(.L_9880 - .L_9879)
.L_9879:
        /*0004*/ 	.word	0x00000082


	//----- nvinfo : EIATTR_KPARAM_INFO
	.align		4
.L_9880:
        /*0008*/ 	.byte	0x04, 0x17
        /*000a*/ 	.short	(.L_9882 - .L_9881)
.L_9881:
        /*000c*/ 	.word	0x00000000
        /*0010*/ 	.short	0x0003
        /*0012*/ 	.short	0x0088
        /*0014*/ 	.byte	0x00, 0xf0, 0x21, 0x00


	//----- nvinfo : EIATTR_KPARAM_INFO
	.align		4
.L_9882:
        /*0018*/ 	.byte	0x04, 0x17
        /*001a*/ 	.short	(.L_9884 - .L_9883)
.L_9883:
        /*001c*/ 	.word	0x00000000
        /*0020*/ 	.short	0x0002
        /*0022*/ 	.short	0x0080
        /*0024*/ 	.byte	0x00, 0xf0, 0x21, 0x00


	//----- nvinfo : EIATTR_KPARAM_INFO
	.align		4
.L_9884:
        /*0028*/ 	.byte	0x04, 0x17
        /*002a*/ 	.short	(.L_9886 - .L_9885)
.L_9885:
        /*002c*/ 	.word	0x00000000
        /*0030*/ 	.short	0x0001
        /*0032*/ 	.short	0x0070
        /*0034*/ 	.byte	0x00, 0xf0, 0x41, 0x00


	//----- nvinfo : EIATTR_KPARAM_INFO
	.align		4
.L_9886:
        /*0038*/ 	.byte	0x04, 0x17
        /*003a*/ 	.short	(.L_9888 - .L_9887)
.L_9887:
        /*003c*/ 	.word	0x00000000
        /*0040*/ 	.short	0x0000
        /*0042*/ 	.short	0x0000
        /*0044*/ 	.byte	0x00, 0xf0, 0xc1, 0x01


	//----- nvinfo : EIATTR_SPARSE_MMA_MASK
	.align		4
.L_9888:
        /*0048*/ 	.byte	0x03, 0x50
        /*004a*/ 	.short	0x0000


	//----- nvinfo : EIATTR_MAXREG_COUNT
	.align		4
        /*004c*/ 	.byte	0x03, 0x1b
        /*004e*/ 	.short	0x00ff


	//----- nvinfo : EIATTR_EXTERNS
	.align		4
        /*0050*/ 	.byte	0x04, 0x0f
        /*0052*/ 	.short	(.L_9890 - .L_9889)


	//   ....[0]....
	.align		4
.L_9889:
        /*0054*/ 	.word	index@(__assertfail)


	//----- nvinfo : EIATTR_MERCURY_ISA_VERSION
	.align		4
.L_9890:
        /*0058*/ 	.byte	0x03, 0x5f
        /*005a*/ 	.short	0x0101


	//----- nvinfo : EIATTR_COOP_GROUP_MASK_REGIDS
	.align		4
        /*005c*/ 	.byte	0x04, 0x29
        /*005e*/ 	.short	(.L_9892 - .L_9891)


	//   ....[0]....
.L_9891:
        /*0060*/ 	.word	0xffffffff


	//   ....[1]....
        /*0064*/ 	.word	0xffffffff


	//   ....[2]....
        /*0068*/ 	.word	0xffffffff


	//   ....[3]....
        /*006c*/ 	.word	0xffffffff


	//   ....[4]....
        /*0070*/ 	.word	0xffffffff


	//   ....[5]....
        /*0074*/ 	.word	0xffffffff


	//   ....[6]....
        /*0078*/ 	.word	0xffffffff


	//   ....[7]....
        /*007c*/ 	.word	0xffffffff


	//   ....[8]....
        /*0080*/ 	.word	0xffffffff


	//   ....[9]....
        /*0084*/ 	.word	0xffffffff


	//   ....[10]....
        /*0088*/ 	.word	0x0500000f


	//   ....[11]....
        /*008c*/ 	.word	0x0500000f


	//   ....[12]....
        /*0090*/ 	.word	0x0500000f


	//   ....[13]....
        /*0094*/ 	.word	0x0500000f


	//   ....[14]....
        /*0098*/ 	.word	0x0500000f


	//   ....[15]....
        /*009c*/ 	.word	0x0500000f


	//   ....[16]....
        /*00a0*/ 	.word	0x0500000f


	//   ....[17]....
        /*00a4*/ 	.word	0x0500000f


	//   ....[18]....
        /*00a8*/ 	.word	0x0500000f


	//   ....[19]....
        /*00ac*/ 	.word	0x0500000f


	//----- nvinfo : EIATTR_COOP_GROUP_INSTR_OFFSETS
	.align		4
.L_9892:
        /*00b0*/ 	.byte	0x04, 0x28
        /*00b2*/ 	.short	(.L_9894 - .L_9893)


	//   ....[0]....
.L_9893:
        /*00b4*/ 	.word	0x00009f00


	//   ....[1]....
        /*00b8*/ 	.word	0x00009f40


	//   ....[2]....
        /*00bc*/ 	.word	0x00009f60


	//   ....[3]....
        /*00c0*/ 	.word	0x00009f80


	//   ....[4]....
        /*00c4*/ 	.word	0x00009fa0


	//   ....[5]....
        /*00c8*/ 	.word	0x0000b0a0


	//   ....[6]....
        /*00cc*/ 	.word	0x0000b0c0


	//   ....[7]....
        /*00d0*/ 	.word	0x0000b0e0


	//   ....[8]....
        /*00d4*/ 	.word	0x0000b100


	//   ....[9]....
        /*00d8*/ 	.word	0x0000b120


	//   ....[10]....
        /*00dc*/ 	.word	0x0000d510


	//   ....[11]....
        /*00e0*/ 	.word	0x0000d5a0


	//   ....[12]....
        /*00e4*/ 	.word	0x0000d600


	//   ....[13]....
        /*00e8*/ 	.word	0x0000d660


	//   ....[14]....
        /*00ec*/ 	.word	0x0000d6c0


	//   ....[15]....
        /*00f0*/ 	.word	0x0000e820


	//   ....[16]....
        /*00f4*/ 	.word	0x0000e880


	//   ....[17]....
        /*00f8*/ 	.word	0x0000e8e0


	//   ....[18]....
        /*00fc*/ 	.word	0x0000e940


	//   ....[19]....
        /*0100*/ 	.word	0x0000e9a0


	//----- nvinfo : EIATTR_VRC_CTA_INIT_COUNT
	.align		4
.L_9894:
        /*0104*/ 	.byte	0x02, 0x4a
	.zero		1
	.zero		1


	//----- nvinfo : EIATTR_SYSCALL_OFFSETS
	.align		4
        /*0108*/ 	.byte	0x04, 0x46
        /*010a*/ 	.short	(.L_9896 - .L_9895)


	//   ....[0]....
.L_9895:
        /*010c*/ 	.word	0x000001c0


	//----- nvinfo : EIATTR_EXIT_INSTR_OFFSETS
	.align		4
.L_9896:
        /*0110*/ 	.byte	0x04, 0x1c
        /*0112*/ 	.short	(.L_9898 - .L_9897)


	//   ....[0]....
.L_9897:
        /*0114*/ 	.word	0x00000250


	//   ....[1]....
        /*0118*/ 	.word	0x0000d4b0


	//----- nvinfo : EIATTR_CRS_STACK_SIZE
	.align		4
.L_9898:
        /*011c*/ 	.byte	0x04, 0x1e
        /*011e*/ 	.short	(.L_9900 - .L_9899)
.L_9899:
        /*0120*/ 	.word	0x00000000


	//----- nvinfo : EIATTR_CBANK_PARAM_SIZE
	.align		4
.L_9900:
        /*0124*/ 	.byte	0x03, 0x19
        /*0126*/ 	.short	0x0090


	//----- nvinfo : EIATTR_PARAM_CBANK
	.align		4
        /*0128*/ 	.byte	0x04, 0x0a
        /*012a*/ 	.short	(.L_9902 - .L_9901)
	.align		4
.L_9901:
        /*012c*/ 	.word	index@(.nv.constant0._Z15SoftmaxWarpImplI22BroadcastScaleMaskLoadIffbLm3EiE11DirectStoreIffEfLi1ELi27ELi32ELi1ELb1EL9Algorithm0EEvT_T0_ll)
        /*0130*/ 	.short	0x0380
        /*0132*/ 	.short	0x0090


	//----- nvinfo : EIATTR_SW_WAR
	.align		4
.L_9902:
        /*0134*/ 	.byte	0x04, 0x36
        /*0136*/ 	.short	(.L_9904 - .L_9903)
.L_9903:
        /*0138*/ 	.word	0x00000008
.L_9904:


//--------------------- .nv.info._Z15SoftmaxWarpImplI22BroadcastScaleMaskLoadIffbLm3EiE11DirectStoreIffEfLi1ELi27ELi32ELi1ELb0EL9Algorithm0EEvT_T0_ll --------------------------
	.section	.nv.info._Z15SoftmaxWarpImplI22BroadcastScaleMaskLoadIffbLm3EiE11DirectStoreIffEfLi1ELi27ELi32ELi1ELb0EL9Algorithm0EEvT_T0_ll,"",@"SHT_CUDA_INFO"
	.sectionflags	@""
	.align	4


	//----- nvinfo : EIATTR_CUDA_API_VERSION
	.align		4
        /*0000*/ 	.byte	0x04, 0x37
        /*0002*/ 	.short	(.L_9906 - .L_9905)
.L_9905:
        /*0004*/ 	.word	0x00000082


	//----- nvinfo : EIATTR_KPARAM_INFO
	.align		4
.L_9906:
        /*0008*/ 	.byte	0x04, 0x17
        /*000a*/ 	.short	(.L_9908 - .L_9907)
.L_9907:
        /*000c*/ 	.word	0x00000000
        /*0010*/ 	.short	0x0003
        /*0012*/ 	.short	0x0088
        /*0014*/ 	.byte	0x00, 0xf0, 0x21, 0x00


	//----- nvinfo : EIATTR_KPARAM_INFO
	.align		4
.L_9908:
        /*0018*/ 	.byte	0x04, 0x17
        /*001a*/ 	.short	(.L_9910 - .L_9909)
.L_9909:
        /*001c*/ 	.word	0x00000000
        /*0020*/ 	.short	0x0002
        /*0022*/ 	.short	0x0080
        /*0024*/ 	.byte	0x00, 0xf0, 0x21, 0x00


	//----- nvinfo : EIATTR_KPARAM_INFO
	.align		4
.L_9910:
        /*0028*/ 	.byte	0x04, 0x17
        /*002a*/ 	.short	(.L_9912 - .L_9911)
.L_9911:
        /*002c*/ 	.word	0x00000000
        /*0030*/ 	.short	0x0001
        /*0032*/ 	.short	0x0070
        /*0034*/ 	.byte	0x00, 0xf0, 0x41, 0x00


	//----- nvinfo : EIATTR_KPARAM_INFO
	.align		4
.L_9912:
        /*0038*/ 	.byte	0x04, 0x17
        /*003a*/ 	.short	(.L_9914 - .L_9913)
.L_9913:
        /*003c*/ 	.word	0x00000000
        /*0040*/ 	.short	0x0000
        /*0042*/ 	.short	0x0000
        /*0044*/ 	.byte	0x00, 0xf0, 0xc1, 0x01


	//----- nvinfo : EIATTR_SPARSE_MMA_MASK
	.align		4
.L_9914:
        /*0048*/ 	.byte	0x03, 0x50
        /*004a*/ 	.short	0x0000


	//----- nvinfo : EIATTR_MAXREG_COUNT
	.align		4
        /*004c*/ 	.byte	0x03, 0x1b
        /*004e*/ 	.short	0x00ff


	//----- nvinfo : EIATTR_EXTERNS
	.align		4
        /*0050*/ 	.byte	0x04, 0x0f
        /*0052*/ 	.short	(.L_9916 - .L_9915)


	//   ....[0]....
	.align		4
.L_9915:
        /*0054*/ 	.word	index@(__assertfail)


	//----- nvinfo : EIATTR_MERCURY_ISA_VERSION
	.align		4
.L_9916:
        /*0058*/ 	.byte	0x03, 0x5f
        /*005a*/ 	.short	0x0101


	//----- nvinfo : EIATTR_COOP_GROUP_MASK_REGIDS
	.align		4
        /*005c*/ 	.byte	0x04, 0x29
        /*005e*/ 	.short	(.L_9918 - .L_9917)


	//   ....[0]....
.L_9917:
        /*0060*/ 	.word	0xffffffff


	//   ....[1]....
        /*0064*/ 	.word	0xffffffff


	//   ....[2]....
        /*0068*/ 	.word	0xffffffff


	//   ....[3]....
        /*006c*/ 	.word	0xffffffff


	//   ....[4]....
        /*0070*/ 	.word	0xffffffff


	//   ....[5]....
        /*0074*/ 	.word	0xffffffff


	//   ....[6]....
        /*0078*/ 	.word	0xffffffff


	//   ....[7]....
        /*007c*/ 	.word	0xffffffff


	//   ....[8]....
        /*0080*/ 	.word	0xffffffff


	//   ....[9]....
        /*0084*/ 	.word	0xffffffff


	//   ....[10]....
        /*0088*/ 	.word	0x0500000f


	//   ....[11]....
        /*008c*/ 	.word	0x0500000f


	//   ....[12]....
        /*0090*/ 	.word	0x0500000f


	//   ....[13]....
        /*0094*/ 	.word	0x0500000f


	//   ....[14]....
        /*0098*/ 	.word	0x0500000f


	//   ....[15]....
        /*009c*/ 	.word	0x0500000f


	//   ....[16]....
        /*00a0*/ 	.word	0x0500000f


	//   ....[17]....
        /*00a4*/ 	.word	0x0500000f


	//   ....[18]....
        /*00a8*/ 	.word	0x0500000f


	//   ....[19]....
        /*00ac*/ 	.word	0x0500000f


	//----- nvinfo : EIATTR_COOP_GROUP_INSTR_OFFSETS
	.align		4
.L_9918:
        /*00b0*/ 	.byte	0x04, 0x28
        /*00b2*/ 	.short	(.L_9920 - .L_9919)


	//   ....[0]....
.L_9919:
        /*00b4*/ 	.word	0x00005bc0


	//   ....[1]....
        /*00b8*/ 	.word	0x00005c00


	//   ....[2]....
        /*00bc*/ 	.word	0x00005c20


	//   ....[3]....
        /*00c0*/ 	.word	0x00005c40


	//   ....[4]....
        /*00c4*/ 	.word	0x00005c60


	//   ....[5]....
        /*00c8*/ 	.word	0x00006d60


	//   ....[6]....
        /*00cc*/ 	.word	0x00006d80


	//   ....[7]....
        /*00d0*/ 	.word	0x00006da0


	//   ....[8]....
        /*00d4*/ 	.word	0x00006dc0


	//   ....[9]....
        /*00d8*/ 	.word	0x00006de0


	//   ....[10]....
        /*00dc*/ 	.word	0x00008bc0


	//   ....[11]....
        /*00e0*/ 	.word	0x00008c40


	//   ....[12]....
        /*00e4*/ 	.word	0x00008ca0


	//   ....[13]....
        /*00e8*/ 	.word	0x00008d00


	//   ....[14]....
        /*00ec*/ 	.word	0x00008d60


	//   ....[15]....
        /*00f0*/ 	.word	0x00009ed0


	//   ....[16]....
        /*00f4*/ 	.word	0x00009f30


	//   ....[17]....
        /*00f8*/ 	.word	0x00009f90


	//   ....[18]....
        /*00fc*/ 	.word	0x00009ff0


	//   ....[19]....
        /*0100*/ 	.word	0x0000a050


	//----- nvinfo : EIATTR_VRC_CTA_INIT_COUNT
	.align		4
.L_9920:
        /*0104*/ 	.byte	0x02, 0x4a
	.zero		1
	.zero		1


	//----- nvinfo : EIATTR_SYSCALL_OFFSETS
	.align		4
        /*0108*/ 	.byte	0x04, 0x46
        /*010a*/ 	.short	(.L_9922 - .L_9921)


	//   ....[0]....
.L_9921:
        /*010c*/ 	.word	0x000001c0


	//----- nvinfo : EIATTR_EXIT_INSTR_OFFSETS
	.align		4
.L_9922:
        /*0110*/ 	.byte	0x04, 0x1c
        /*0112*/ 	.short	(.L_9924 - .L_9923)


	//   ....[0]....
.L_9923:
        /*0114*/ 	.word	0x00000270


	//   ....[1]....
        /*0118*/ 	.word	0x00008b60


	//----- nvinfo : EIATTR_CRS_STACK_SIZE
	.align		4
.L_9924:
        /*011c*/ 	.byte	0x04, 0x1e
        /*011e*/ 	.short	(.L_9926 - .L_9925)
.L_9925:
        /*0120*/ 	.word	0x00000000


	//----- nvinfo : EIATTR_CBANK_PARAM_SIZE
	.align		4
.L_9926:
        /*0124*/ 	.byte	0x03, 0x19
        /*0126*/ 	.short	0x0090


	//----- nvinfo : EIATTR_PARAM_CBANK
	.align		4
        /*0128*/ 	.byte	0x04, 0x0a
        /*012a*/ 	.short	(.L_9928 - .L_9927)
	.align		4
.L_9927:
        /*012c*/ 	.word	index@(.nv.constant0._Z15SoftmaxWarpImplI22BroadcastScaleMaskLoadIffbLm3EiE11DirectStoreIffEfLi1ELi27ELi32ELi1ELb0EL9Algorithm0EEvT_T0_ll)
        /*0130*/ 	.short	0x0380
        /*0132*/ 	.short	0x0090


	//----- nvinfo : EIATTR_SW_WAR
	.align		4
.L_9928:
        /*0134*/ 	.byte	0x04, 0x36
        /*0136*/ 	.short	(.L_9930 - .L_9929)
.L_9929:
        /*0138*/ 	.word	0x00000008
.L_9930:


//--------------------- .nv.info._Z15SoftmaxWarpImplI22BroadcastScaleMaskLoadIffbLm3EiE11DirectStoreIffEfLi1ELi26ELi32ELi1ELb1EL9Algorithm0EEvT_T0_ll --------------------------
	.section	.nv.info._Z15SoftmaxWarpImplI22BroadcastScaleMaskLoadIffbLm3EiE11DirectStoreIffEfLi1ELi26ELi32ELi1ELb1EL9Algorithm0EEvT_T0_ll,"",@"SHT_CUDA_INFO"
	.sectionflags	@""
	.align	4


	//----- nvinfo : EIATTR_CUDA_API_VERSION
	.align		4
        /*0000*/ 	.byte	0x04, 0x37
        /*0002*/ 	.short	(.L_9932 - .L_9931)
.L_9931:
        /*0004*/ 	.word	0x00000082


	//----- nvinfo : EIATTR_KPARAM_INFO
	.align		4
.L_9932:
        /*0008*/ 	.byte	0x04, 0x17
        /*000a*/ 	.short	(.L_9934 - .L_9933)
.L_9933:
        /*000c*/ 	.word	0x00000000
        /*0010*/ 	.short	0x0003
        /*0012*/ 	.short	0x0088
        /*0014*/ 	.byte	0x00, 0xf0, 0x21, 0x00


	//----- nvinfo : EIATTR_KPARAM_INFO
	.align		4
.L_9934:
        /*0018*/ 	.byte	0x04, 0x17
        /*001a*/ 	.short	(.L_9936 - .L_9935)
.L_9935:
        /*001c*/ 	.word	0x00000000
        /*0020*/ 	.short	0x0002
        /*0022*/ 	.short	0x0080
        /*0024*/ 	.byte	0x00, 0xf0, 0x21, 0x00


	//----- nvinfo : EIATTR_KPARAM_INFO
	.align		4
.L_9936:
        /*0028*/ 	.byte	0x04, 0x17
        /*002a*/ 	.short	(.L_9938 - .L_9937)
.L_9937:
        /*002c*/ 	.word	0x00000000
        /*0030*/ 	.short	0x0001
        /*0032*/ 	.short	0x0070
        /*0034*/ 	.byte	0x00, 0xf0, 0x41, 0x00


	//----- nvinfo : EIATTR_KPARAM_INFO
	.align		4
.L_9938:
        /*0038*/ 	.byte	0x04, 0x17
        /*003a*/ 	.short	(.L_9940 - .L_9939)
.L_9939:
        /*003c*/ 	.word	0x00000000
        /*0040*/ 	.short	0x0000
        /*0042*/ 	.short	0x0000
        /*0044*/ 	.byte	0x00, 0xf0, 0xc1, 0x01


	//----- nvinfo : EIATTR_SPARSE_MMA_MASK
	.align		4
.L_9940:
        /*0048*/ 	.byte	0x03, 0x50
        /*004a*/ 	.short	0x0000


	//----- nvinfo : EIATTR_MAXREG_COUNT
	.align		4
        /*004c*/ 	.byte	0x03, 0x1b
        /*004e*/ 	.short	0x00ff


	//----- nvinfo : EIATTR_EXTERNS
	.align		4
        /*0050*/ 	.byte	0x04, 0x0f
        /*0052*/ 	.short	(.L_9942 - .L_9941)


	//   ....[0]....
	.align		4
.L_9941:
        /*0054*/ 	.word	index@(__assertfail)


	//----- nvinfo : EIATTR_MERCURY_ISA_VERSION
	.align		4
.L_9942:
        /*0058*/ 	.byte	0x03, 0x5f
        /*005a*/ 	.short	0x0101


	//----- nvinfo : EIATTR_COOP_GROUP_MASK_REGIDS
	.align		4
        /*005c*/ 	.byte	0x04, 0x29
        /*005e*/ 	.short	(.L_9944 - .L_9943)


	//   ....[0]....
.L_9943:
        /*0060*/ 	.word	0xffffffff


	//   ....[1]....
        /*0064*/ 	.word	0xffffffff


	//   ....[2]....
        /*0068*/ 	.word	0xffffffff


	//   ....[3]....
        /*006c*/ 	.word	0xffffffff


	//   ....[4]....
        /*0070*/ 	.word	0xffffffff


	//   ....[5]....
        /*0074*/ 	.word	0xffffffff


	//   ....[6]....
        /*0078*/ 	.word	0xffffffff


	//   ....[7]....
        /*007c*/ 	.word	0xffffffff


	//   ....[8]....
        /*0080*/ 	.word	0xffffffff


	//   ....[9]....
        /*0084*/ 	.word	0xffffffff


	//   ....[10]....
        /*0088*/ 	.word	0x0500000f


	//   ....[11]....
        /*008c*/ 	.word	0x0500000f


	//   ....[12]....
        /*0090*/ 	.word	0x0500000f


	//   ....[13]....
        /*0094*/ 	.word	0x0500000f


	//   ....[14]....
        /*0098*/ 	.word	0x0500000f


	//   ....[15]....
        /*009c*/ 	.word	0x0500000f


	//   ....[16]....
        /*00a0*/ 	.word	0x0500000f


	//   ....[17]....
        /*00a4*/ 	.word	0x0500000f


	//   ....[18]....
        /*00a8*/ 	.word	0x0500000f


	//   ....[19]....
        /*00ac*/ 	.word	0x0500000f


	//----- nvinfo : EIATTR_COOP_GROUP_INSTR_OFFSETS
	.align		4
.L_9944:
        /*00b0*/ 	.byte	0x04, 0x28
        /*00b2*/ 	.short	(.L_9946 - .L_9945)


	//   ....[0]....
.L_9945:
        /*00b4*/ 	.word	0x00009810


	//   ....[1]....
        /*00b8*/ 	.word	0x00009850


	//   ....[2]....
        /*00bc*/ 	.word	0x00009870


	//   ....[3]....
        /*00c0*/ 	.word	0x00009890


	//   ....[4]....
        /*00c4*/ 	.word	0x000098b0


	//   ....[5]....
        /*00c8*/ 	.word	0x0000a910


	//   ....[6]....
        /*00cc*/ 	.word	0x0000a930


	//   ....[7]....
        /*00d0*/ 	.word	0x0000a950


	//   ....[8]....
        /*00d4*/ 	.word	0x0000a970


	//   ....[9]....
        /*00d8*/ 	.word	0x0000a990


	//   ....[10]....
        /*00dc*/ 	.word	0x0000cc40


	//   ....[11]....
        /*00e0*/ 	.word	0x0000ccc0


	//   ....[12]....
        /*00e4*/ 	.word	0x0000cd20


	//   ....[13]....
        /*00e8*/ 	.word	0x0000cd80


	//   ....[14]....
        /*00ec*/ 	.word	0x0000cde0


	//   ....[15]....
        /*00f0*/ 	.word	0x0000deb0


	//   ....[16]....
        /*00f4*/ 	.word	0x0000df10


	//   ....[17]....
        /*00f8*/ 	.word	0x0000df70


	//   ....[18]....
        /*00fc*/ 	.word	0x0000dfd0


	//   ....[19]....
        /*0100*/ 	.word	0x0000e030


	//----- nvinfo : EIATTR_VRC_CTA_INIT_COUNT
	.align		4
.L_9946:
        /*0104*/ 	.byte	0x02, 0x4a
	.zero		1
	.zero		1


	//----- nvinfo : EIATTR_SYSCALL_OFFSETS
	.align		4
        /*0108*/ 	.byte	0x04, 0x46
        /*010a*/ 	.short	(.L_9948 - .L_9947)


	//   ....[0]....
.L_9947:
        /*010c*/ 	.word	0x000001c0


	//----- nvinfo : EIATTR_EXIT_INSTR_OFFSETS
	.align		4
.L_9948:
        /*0110*/ 	.byte	0x04, 0x1c
        /*0112*/ 	.short	(.L_9950 - .L_9949)


	//   ....[0]....
.L_9949:
        /*0114*/ 	.word	0x00000250


	//   ....[1]....
        /*0118*/ 	.word	0x0000cbe0


	//----- nvinfo : EIATTR_CRS_STACK_SIZE
	.align		4
.L_9950:
        /*011c*/ 	.byte	0x04, 0x1e
        /*011e*/ 	.short	(.L_9952 - .L_9951)
.L_9951:
        /*0120*/ 	.word	0x00000000


	//----- nvinfo : EIATTR_CBANK_PARAM_SIZE
	.align		4
.L_9952:
        /*0124*/ 	.byte	0x03, 0x19
        /*0126*/ 	.short	0x0090


	//----- nvinfo : EIATTR_PARAM_CBANK
	.align		4
        /*0128*/ 	.byte	0x04, 0x0a
        /*012a*/ 	.short	(.L_9954 - .L_9953)
	.align		4
.L_9953:
        /*012c*/ 	.word	index@(.nv.constant0._Z15SoftmaxWarpImplI22BroadcastScaleMaskLoadIffbLm3EiE11DirectStoreIffEfLi1ELi26ELi32ELi1ELb1EL9Algorithm0EEvT_T0_ll)
        /*0130*/ 	.short	0x0380
        /*0132*/ 	.short	0x0090


	//----- nvinfo : EIATTR_SW_WAR
	.align		4
.L_9954:
        /*0134*/ 	.byte	0x04, 0x36
        /*0136*/ 	.short	(.L_9956 - .L_9955)
.L_9955:
        /*0138*/ 	.word	0x00000008
.L_9956:


//--------------------- .nv.info._Z15SoftmaxWarpImplI22BroadcastScaleMaskLoadIffbLm3EiE11DirectStoreIffEfLi1ELi26ELi32ELi1ELb0EL9Algorithm0EEvT_T0_ll --------------------------
	.section	.nv.info._Z15SoftmaxWarpImplI22BroadcastScaleMaskLoadIffbLm3EiE11DirectStoreIffEfLi1ELi26ELi32ELi1ELb0EL9Algorithm0EEvT_T0_ll,"",@"SHT_CUDA_INFO"
	.sectionflags	@""
	.align	4


	//----- nvinfo : EIATTR_CUDA_API_VERSION
	.align		4
        /*0000*/ 	.byte	0x04, 0x37
        /*0002*/ 	.short	(.L_9958 - .L_9957)
.L_9957:
        /*0004*/ 	.word	0x00000082


	//----- nvinfo : EIATTR_KPARAM_INFO
	.align		4
.L_9958:
        /*0008*/ 	.byte	0x04, 0x17
        /*000a*/ 	.short	(.L_9960 - .L_9959)
.L_9959:
        /*000c*/ 	.word	0x00000000
        /*0010*/ 	.short	0x0003
        /*0012*/ 	.short	0x0088
        /*0014*/ 	.byte	0x00, 0xf0, 0x21, 0x00


	//----- nvinfo : EIATTR_KPARAM_INFO
	.align		4
.L_9960:
        /*0018*/ 	.byte	0x04, 0x17
        /*001a*/ 	.short	(.L_9962 - .L_9961)
.L_9961:
        /*001c*/ 	.word	0x00000000
        /*0020*/ 	.short	0x0002
        /*0022*/ 	.short	0x0080
        /*0024*/ 	.byte	0x00, 0xf0, 0x21, 0x00


	//----- nvinfo : EIATTR_KPARAM_INFO
	.align		4
.L_9962:
        /*0028*/ 	.byte	0x04, 0x17
        /*002a*/ 	.short	(.L_9964 - .L_9963)
.L_9963:
        /*002c*/ 	.word	0x00000000
        /*0030*/ 	.short	0x0001
        /*0032*/ 	.short	0x0070
        /*0034*/ 	.byte	0x00, 0xf0, 0x41, 0x00


	//----- nvinfo : EIATTR_KPARAM_INFO
	.align		4
.L_9964:
        /*0038*/ 	.byte	0x04, 0x17
        /*003a*/ 	.short	(.L_9966 - .L_9965)
.L_9965:
        /*003c*/ 	.word	0x00000000
        /*0040*/ 	.short	0x0000
        /*0042*/ 	.short	0x0000
        /*0044*/ 	.byte	0x00, 0xf0, 0xc1, 0x01


	//----- nvinfo : EIATTR_SPARSE_MMA_MASK
	.align		4
.L_9966:
        /*0048*/ 	.byte	0x03, 0x50
        /*004a*/ 	.short	0x0000


	//----- nvinfo : EIATTR_MAXREG_COUNT
	.align		4
        /*004c*/ 	.byte	0x03, 0x1b
        /*004e*/ 	.short	0x00ff


	//----- nvinfo : EIATTR_EXTERNS
	.align		4
        /*0050*/ 	.byte	0x04, 0x0f
        /*0052*/ 	.short	(.L_9968 - .L_9967)


	//   ....[0]....
	.align		4
.L_9967:
        /*0054*/ 	.word	index@(__assertfail)


	//----- nvinfo : EIATTR_MERCURY_ISA_VERSION
	.align		4
.L_9968:
        /*0058*/ 	.byte	0x03, 0x5f
        /*005a*/ 	.short	0x0101


	//----- nvinfo : EIATTR_COOP_GROUP_MASK_REGIDS
	.align		4
        /*005c*/ 	.byte	0x04, 0x29
        /*005e*/ 	.short	(.L_9970 - .L_9969)


	//   ....[0]....
.L_9969:
        /*0060*/ 	.word	0xffffffff


	//   ....[1]....
        /*0064*/ 	.word	0xffffffff


	//   ....[2]....
        /*0068*/ 	.word	0xffffffff


	//   ....[3]....
        /*006c*/ 	.word	0xffffffff


	//   ....[4]....
        /*0070*/ 	.word	0xffffffff


	//   ....[5]....
        /*0074*/ 	.word	0xffffffff


	//   ....[6]....
        /*0078*/ 	.word	0xffffffff


	//   ....[7]....
        /*007c*/ 	.word	0xffffffff


	//   ....[8]....
        /*0080*/ 	.word	0xffffffff


	//   ....[9]....
        /*0084*/ 	.word	0xffffffff


	//   ....[10]....
        /*0088*/ 	.word	0x0500000f


	//   ....[11]....
        /*008c*/ 	.word	0x0500000f


	//   ....[12]....
        /*0090*/ 	.word	0x0500000f


	//   ....[13]....
        /*0094*/ 	.word	0x0500000f


	//   ....[14]....
        /*0098*/ 	.word	0x0500000f


	//   ....[15]....
        /*009c*/ 	.word	0x0500000f


	//   ....[16]....
        /*00a0*/ 	.word	0x0500000f


	//   ....[17]....
        /*00a4*/ 	.word	0x0500000f


	//   ....[18]....
        /*00a8*/ 	.word	0x0500000f


	//   ....[19]....
        /*00ac*/ 	.word	0x0500000f


	//----- nvinfo : EIATTR_COOP_GROUP_INSTR_OFFSETS
	.align		4
.L_9970:
        /*00b0*/ 	.byte	0x04, 0x28
        /*00b2*/ 	.short	(.L_9972 - .L_9971)


	//   ....[0]....
.L_9971:
        /*00b4*/ 	.word	0x00005860


	//   ....[1]....
        /*00b8*/ 	.word	0x000058a0


	//   ....[2]....
        /*00bc*/ 	.word	0x000058c0


	//   ....[3]....
        /*00c0*/ 	.word	0x000058e0


	//   ....[4]....
        /*00c4*/ 	.word	0x00005900


	//   ....[5]....
        /*00c8*/ 	.word	0x00006960


	//   ....[6]....
        /*00cc*/ 	.word	0x00006980


	//   ....[7]....
        /*00d0*/ 	.word	0x000069a0


	//   ....[8]....
        /*00d4*/ 	.word	0x000069c0


	//   ....[9]....
        /*00d8*/ 	.word	0x000069e0


	//   ....[10]....
        /*00dc*/ 	.word	0x000086c0


	//   ....[11]....
        /*00e0*/ 	.word	0x00008760


	//   ....[12]....
        /*00e4*/ 	.word	0x000087c0


	//   ....[13]....
        /*00e8*/ 	.word	0x00008820


	//   ....[14]....
        /*00ec*/ 	.word	0x00008880


	//   ....[15]....
        /*00f0*/ 	.word	0x00009930


	//   ....[16]....
        /*00f4*/ 	.word	0x00009990


	//   ....[17]....
        /*00f8*/ 	.word	0x000099f0


	//   ....[18]....
        /*00fc*/ 	.word	0x00009a50


	//   ....[19]....
        /*0100*/ 	.word	0x00009ab0


	//----- nvinfo : EIATTR_VRC_CTA_INIT_COUNT
	.align		4
.L_9972:
        /*0104*/ 	.byte	0x02, 0x4a
	.zero		1
	.zero		1


	//----- nvinfo : EIATTR_SYSCALL_OFFSETS
	.align		4
        /*0108*/ 	.byte	0x04, 0x46
        /*010a*/ 	.short	(.L_9974 - .L_9973)


	//   ....[0]....
.L_9973:
        /*010c*/ 	.word	0x000001c0


	//----- nvinfo : EIATTR_EXIT_INSTR_OFFSETS
	.align		4
.L_9974:
        /*0110*/ 	.byte	0x04, 0x1c
        /*0112*/ 	.short	(.L_9976 - .L_9975)


	//   ....[0]....
.L_9975:
        /*0114*/ 	.word	0x00000270


	//   ....[1]....
        /*0118*/ 	.word	0x00008660


	//----- nvinfo : EIATTR_CRS_STACK_SIZE
	.align		4
.L_9976:
        /*011c*/ 	.byte	0x04, 0x1e
        /*011e*/ 	.short	(.L_9978 - .L_9977)
.L_9977:
        /*0120*/ 	.word	0x00000000


	//----- nvinfo : EIATTR_CBANK_PARAM_SIZE
	.align		4
.L_9978:
        /*0124*/ 	.byte	0x03, 0x19
        /*0126*/ 	.short	0x0090


	//----- nvinfo : EIATTR_PARAM_CBANK
	.align		4
        /*0128*/ 	.byte	0x04, 0x0a
        /*012a*/ 	.short	(.L_9980 - .L_9979)
	.align		4
.L_9979:
        /*012c*/ 	.word	index@(.nv.constant0._Z15SoftmaxWarpImplI22BroadcastScaleMaskLoadIffbLm3EiE11DirectStoreIffEfLi1ELi26ELi32ELi1ELb0EL9Algorithm0EEvT_T0_ll)
        /*0130*/ 	.short	0x0380
        /*0132*/ 	.short	0x0090


	//----- nvinfo : EIATTR_SW_WAR
	.align		4
.L_9980:
        /*0134*/ 	.byte	0x04, 0x36
        /*0136*/ 	.short	(.L_9982 - .L_9981)
.L_9981:
        /*0138*/ 	.word	0x00000008
.L_9982:


//--------------------- .nv.info._Z15SoftmaxWarpImplI22BroadcastScaleMaskLoadIffbLm3EiE11DirectStoreIffEfLi1ELi25ELi32ELi1ELb1EL9Algorithm0EEvT_T0_ll --------------------------
	.section	.nv.info._Z15SoftmaxWarpImplI22BroadcastScaleMaskLoadIffbLm3EiE11DirectStoreIffEfLi1ELi25ELi32ELi1ELb1EL9Algorithm0EEvT_T0_ll,"",@"SHT_CUDA_INFO"
	.sectionflags	@""
	.align	4


	//----- nvinfo : EIATTR_CUDA_API_VERSION
	.align		4
        /*0000*/ 	.byte	0x04, 0x37
        /*0002*/ 	.short	(.L_9984 - .L_9983)
.L_9983:
        /*0004*/ 	.word	0x00000082


	//----- nvinfo : EIATTR_KPARAM_INFO
	.align		4
.L_9984:
        /*0008*/ 	.byte	0x04, 0x17
        /*000a*/ 	.short	(.L_9986 - .L_9985)
.L_9985:
        /*000c*/ 	.word	0x00000000
        /*0010*/ 	.short	0x0003
        /*0012*/ 	.short	0x0088
        /*0014*/ 	.byte	0x00, 0xf0, 0x21, 0x00


	//----- nvinfo : EIATTR_KPARAM_INFO
	.align		4
.L_9986:
        /*0018*/ 	.byte	0x04, 0x17
        /*001a*/ 	.short	(.L_9988 - .L_9987)
.L_9987:
        /*001c*/ 	.word	0x00000000
        /*0020*/ 	.short	0x0002
        /*0022*/ 	.short	0x0080
        /*0024*/ 	.byte	0x00, 0xf0, 0x21, 0x00


	//----- nvinfo : EIATTR_KPARAM_INFO
	.align		4
.L_9988:
        /*0028*/ 	.byte	0x04, 0x17
        /*002a*/ 	.short	(.L_9990 - .L_9989)
.L_9989:
        /*002c*/ 	.word	0x00000000
        /*0030*/ 	.short	0x0001
        /*0032*/ 	.short	0x0070
        /*0034*/ 	.byte	0x00, 0xf0, 0x41, 0x00


	//----- nvinfo : EIATTR_KPARAM_INFO
	.align		4
.L_9990:
        /*0038*/ 	.byte	0x04, 0x17
        /*003a*/ 	.short	(.L_9992 - .L_9991)
.L_9991:
        /*003c*/ 	.word	0x00000000
        /*0040*/ 	.short	0x0000
        /*0042*/ 	.short	0x0000
        /*0044*/ 	.byte	0x00, 0xf0, 0xc1, 0x01


	//----- nvinfo : EIATTR_SPARSE_MMA_MASK
	.align		4
.L_9992:
        /*0048*/ 	.byte	0x03, 0x50
        /*004a*/ 	.short	0x0000


	//----- nvinfo : EIATTR_MAXREG_COUNT
	.align		4
        /*004c*/ 	.byte	0x03, 0x1b
        /*004e*/ 	.short	0x00ff


	//----- nvinfo : EIATTR_EXTERNS
	.align		4
        /*0050*/ 	.byte	0x04, 0x0f
        /*0052*/ 	.short	(.L_9994 - .L_9993)


	//   ....[0]....
	.align		4
.L_9993:
        /*0054*/ 	.word	index@(__assertfail)


	//----- nvinfo : EIATTR_MERCURY_ISA_VERSION
	.align		4
.L_9994:
        /*0058*/ 	.byte	0x03, 0x5f
        /*005a*/ 	.short	0x0101


	//----- nvinfo : EIATTR_COOP_GROUP_MASK_REGIDS
	.align		4
        /*005c*/ 	.byte	0x04, 0x29
        /*005e*/ 	.short	(.L_9996 - .L_9995)


	//   ....[0]....
.L_9995:
        /*0060*/ 	.word	0xffffffff


	//   ....[1]....
        /*0064*/ 	.word	0xffffffff


	//   ....[2]....
        /*0068*/ 	.word	0xffffffff


	//   ....[3]....
        /*006c*/ 	.word	0xffffffff


	//   ....[4]....
        /*0070*/ 	.word	0xffffffff


	//   ....[5]....
        /*0074*/ 	.word	0xffffffff


	//   ....[6]....
        /*0078*/ 	.word	0xffffffff


	//   ....[7]....
        /*007c*/ 	.word	0xffffffff


	//   ....[8]....
        /*0080*/ 	.word	0xffffffff


	//   ....[9]....
        /*0084*/ 	.word	0xffffffff


	//   ....[10]....
        /*0088*/ 	.word	0x0500000f


	//   ....[11]....
        /*008c*/ 	.word	0x0500000f


	//   ....[12]....
        /*0090*/ 	.word	0x0500000f


	//   ....[13]....
        /*0094*/ 	.word	0x0500000f


	//   ....[14]....
        /*0098*/ 	.word	0x0500000f


	//   ....[15]....
        /*009c*/ 	.word	0x0500000f


	//   ....[16]....
        /*00a0*/ 	.word	0x0500000f


	//   ....[17]....
        /*00a4*/ 	.word	0x0500000f


	//   ....[18]....
        /*00a8*/ 	.word	0x0500000f


	//   ....[19]....
        /*00ac*/ 	.word	0x0500000f


	//----- nvinfo : EIATTR_COOP_GROUP_INSTR_OFFSETS
	.align		4
.L_9996:
        /*00b0*/ 	.byte	0x04, 0x28
        /*00b2*/ 	.short	(.L_9998 - .L_9997)


	//   ....[0]....
.L_9997:
        /*00b4*/ 	.word	0x00009210


	//   ....[1]....
        /*00b8*/ 	.word	0x00009250


	//   ....[2]....
        /*00bc*/ 	.word	0x00009270


	//   ....[3]....
        /*00c0*/ 	.word	0x00009290


	//   ....[4]....
        /*00c4*/ 	.word	0x000092b0


	//   ....[5]....
        /*00c8*/ 	.word	0x0000a270


	//   ....[6]....
        /*00cc*/ 	.word	0x0000a290


	//   ....[7]....
        /*00d0*/ 	.word	0x0000a2b0


	//   ....[8]....
        /*00d4*/ 	.word	0x0000a2d0


	//   ....[9]....
        /*00d8*/ 	.word	0x0000a2f0


	//   ....[10]....
        /*00dc*/ 	.word	0x0000c440


	//   ....[11]....
        /*00e0*/ 	.word	0x0000c4c0


	//   ....[12]....
        /*00e4*/ 	.word	0x0000c520


	//   ....[13]....
        /*00e8*/ 	.word	0x0000c580


	//   ....[14]....
        /*00ec*/ 	.word	0x0000c5e0


	//   ....[15]....
        /*00f0*/ 	.word	0x0000d610


	//   ....[16]....
        /*00f4*/ 	.word	0x0000d670


	//   ....[17]....
        /*00f8*/ 	.word	0x0000d6d0


	//   ....[18]....
        /*00fc*/ 	.word	0x0000d730


	//   ....[19]....
        /*0100*/ 	.word	0x0000d790


	//----- nvinfo : EIATTR_VRC_CTA_INIT_COUNT
	.align		4
.L_9998:
        /*0104*/ 	.byte	0x02, 0x4a
	.zero		1
	.zero		1


	//----- nvinfo : EIATTR_SYSCALL_OFFSETS
	.align		4
        /*0108*/ 	.byte	0x04, 0x46
        /*010a*/ 	.short	(.L_10000 - .L_9999)


	//   ....[0]....
.L_9999:
        /*010c*/ 	.word	0x000001c0


	//----- nvinfo : EIATTR_EXIT_INSTR_OFFSETS
	.align		4
.L_10000:
        /*0110*/ 	.byte	0x04, 0x1c
        /*0112*/ 	.short	(.L_10002 - .L_10001)


	//   ....[0]....
.L_10001:
        /*0114*/ 	.word	0x00000250


	//   ....[1]....
        /*0118*/ 	.word	0x0000c3e0


	//----- nvinfo : EIATTR_CRS_STACK_SIZE
	.align		4
.L_10002:
        /*011c*/ 	.byte	0x04, 0x1e
        /*011e*/ 	.short	(.L_10004 - .L_10003)
.L_10003:
        /*0120*/ 	.word	0x00000000


	//----- nvinfo : EIATTR_CBANK_PARAM_SIZE
	.align		4
.L_10004:
        /*0124*/ 	.byte	0x03, 0x19
        /*0126*/ 	.short	0x0090


	//----- nvinfo : EIATTR_PARAM_CBANK
	.align		4
        /*0128*/ 	.byte	0x04, 0x0a
        /*012a*/ 	.short	(.L_10006 - .L_10005)
	.align		4
.L_10005:
        /*012c*/ 	.word	index@(.nv.constant0._Z15SoftmaxWarpImplI22BroadcastScaleMaskLoadIffbLm3EiE11DirectStoreIffEfLi1ELi25ELi32ELi1ELb1EL9Algorithm0EEvT_T0_ll)
        /*0130*/ 	.short	0x0380
        /*0132*/ 	.short	0x0090


	//----- nvinfo : EIATTR_SW_WAR
	.align		4
.L_10006:
        /*0134*/ 	.byte	0x04, 0x36
        /*0136*/ 	.short	(.L_10008 - .L_10007)
.L_10007:
        /*0138*/ 	.word	0x00000008
.L_10008:


//--------------------- .nv.info._Z15SoftmaxWarpImplI22BroadcastScaleMaskLoadIffbLm3EiE11DirectStoreIffEfLi1ELi25ELi32ELi1ELb0EL9Algorithm0EEvT_T0_ll --------------------------
	.section	.nv.info._Z15SoftmaxWarpImplI22BroadcastScaleMaskLoadIffbLm3EiE11DirectStoreIffEfLi1ELi25ELi32ELi1ELb0EL9Algorithm0EEvT_T0_ll,"",@"SHT_CUDA_INFO"
	.sectionflags	@""
	.align	4


	//----- nvinfo : EIATTR_CUDA_API_VERSION
	.align		4
        /*0000*/ 	.byte	0x04, 0x37
        /*0002*/ 	.short	(.L_10010 - .L_10009)
.L_10009:
        /*0004*/ 	.word	0x00000082


	//----- nvinfo : EIATTR_KPARAM_INFO
	.align		4
.L_10010:
        /*0008*/ 	.byte	0x04, 0x17
        /*000a*/ 	.short	(.L_10012 - .L_10011)
.L_10011:
        /*000c*/ 	.word	0x00000000
        /*0010*/ 	.short	0x0003
        /*0012*/ 	.short	0x0088
        /*0014*/ 	.byte	0x00, 0xf0, 0x21, 0x00


	//----- nvinfo : EIATTR_KPARAM_INFO
	.align		4
.L_10012:
        /*0018*/ 	.byte	0x04, 0x17
        /*001a*/ 	.short	(.L_10014 - .L_10013)
.L_10013:
        /*001c*/ 	.word	0x00000000
        /*0020*/ 	.short	0x0002
        /*0022*/ 	.short	0x0080
        /*0024*/ 	.byte	0x00, 0xf0, 0x21, 0x00


	//----- nvinfo : EIATTR_KPARAM_INFO
	.align		4
.L_10014:
        /*0028*/ 	.byte	0x04, 0x17
        /*002a*/ 	.short	(.L_10016 - .L_10015)
.L_10015:
        /*002c*/ 	.word	0x00000000
        /*0030*/ 	.short	0x0001
        /*0032*/ 	.short	0x0070
        /*0034*/ 	.byte	0x00, 0xf0, 0x41, 0x00


	//----- nvinfo : EIATTR_KPARAM_INFO
	.align		4
.L_10016:
        /*0038*/ 	.byte	0x04, 0x17
        /*003a*/ 	.short	(.L_10018 - .L_10017)
.L_10017:
        /*003c*/ 	.word	0x00000000
        /*0040*/ 	.short	0x0000
        /*0042*/ 	.short	0x0000
        /*0044*/ 	.byte	0x00, 0xf0, 0xc1, 0x01


	//----- nvinfo : EIATTR_SPARSE_MMA_MASK
	.align		4
.L_10018:
        /*0048*/ 	.byte	0x03, 0x50
        /*004a*/ 	.short	0x0000


	//----- nvinfo : EIATTR_MAXREG_COUNT
	.align		4
        /*004c*/ 	.byte	0x03, 0x1b
        /*004e*/ 	.short	0x00ff


	//----- nvinfo : EIATTR_EXTERNS
	.align		4
        /*0050*/ 	.byte	0x04, 0x0f
        /*0052*/ 	.short	(.L_10020 - .L_10019)


	//   ....[0]....
	.align		4
.L_10019:
        /*0054*/ 	.word	index@(__assertfail)


	//----- nvinfo : EIATTR_MERCURY_ISA_VERSION
	.align		4
.L_10020:
        /*0058*/ 	.byte	0x03, 0x5f
        /*005a*/ 	.short	0x0101


	//----- nvinfo : EIATTR_COOP_GROUP_MASK_REGIDS
	.align		4
        /*005c*/ 	.byte	0x04, 0x29
        /*005e*/ 	.short	(.L_10022 - .L_10021)


	//   ....[0]....
.L_10021:
        /*0060*/ 	.word	0xffffffff


	//   ....[1]....
        /*0064*/ 	.word	0xffffffff


	//   ....[2]....
        /*0068*/ 	.word	0xffffffff


	//   ....[3]....
        /*006c*/ 	.word	0xffffffff


	//   ....[4]....
        /*0070*/ 	.word	0xffffffff


	//   ....[5]....
        /*0074*/ 	.word	0xffffffff


	//   ....[6]....
        /*0078*/ 	.word	0xffffffff


	//   ....[7]....
        /*007c*/ 	.word	0xffffffff


	//   ....[8]....
        /*0080*/ 	.word	0xffffffff


	//   ....[9]....
        /*0084*/ 	.word	0xffffffff


	//   ....[10]....
        /*0088*/ 	.word	0x0500000f


	//   ....[11]....
        /*008c*/ 	.word	0x0500000f


	//   ....[12]....
        /*0090*/ 	.word	0x0500000f


	//   ....[13]....
        /*0094*/ 	.word	0x0500000f


	//   ....[14]....
        /*0098*/ 	.word	0x0500000f


	//   ....[15]....
        /*009c*/ 	.word	0x0500000f


	//   ....[16]....
        /*00a0*/ 	.word	0x0500000f


	//   ....[17]....
        /*00a4*/ 	.word	0x0500000f


	//   ....[18]....
        /*00a8*/ 	.word	0x0500000f


	//   ....[19]....
        /*00ac*/ 	.word	0x0500000f


	//----- nvinfo : EIATTR_COOP_GROUP_INSTR_OFFSETS
	.align		4
.L_10022:
        /*00b0*/ 	.byte	0x04, 0x28
        /*00b2*/ 	.short	(.L_10024 - .L_10023)


	//   ....[0]....
.L_10023:
        /*00b4*/ 	.word	0x00005500


	//   ....[1]....
        /*00b8*/ 	.word	0x00005540


	//   ....[2]....
        /*00bc*/ 	.word	0x00005560


	//   ....[3]....
        /*00c0*/ 	.word	0x00005580


	//   ....[4]....
        /*00c4*/ 	.word	0x000055a0


	//   ....[5]....
        /*00c8*/ 	.word	0x00006560


	//   ....[6]....
        /*00cc*/ 	.word	0x00006580


	//   ....[7]....
        /*00d0*/ 	.word	0x000065a0


	//   ....[8]....
        /*00d4*/ 	.word	0x000065c0


	//   ....[9]....
        /*00d8*/ 	.word	0x000065e0


	//   ....[10]....
        /*00dc*/ 	.word	0x000081c0


	//   ....[11]....
        /*00e0*/ 	.word	0x00008260


	//   ....[12]....
        /*00e4*/ 	.word	0x000082c0


	//   ....[13]....
        /*00e8*/ 	.word	0x00008320


	//   ....[14]....
        /*00ec*/ 	.word	0x00008380


	//   ....[15]....
        /*00f0*/ 	.word	0x00009390


	//   ....[16]....
        /*00f4*/ 	.word	0x000093f0


	//   ....[17]....
        /*00f8*/ 	.word	0x00009450


	//   ....[18]....
        /*00fc*/ 	.word	0x000094b0


	//   ....[19]....
        /*0100*/ 	.word	0x00009510


	//----- nvinfo : EIATTR_VRC_CTA_INIT_COUNT
	.align		4
.L_10024:
        /*0104*/ 	.byte	0x02, 0x4a
	.zero		1
	.zero		1


	//----- nvinfo : EIATTR_SYSCALL_OFFSETS
	.align		4
        /*0108*/ 	.byte	0x04, 0x46
        /*010a*/ 	.short	(.L_10026 - .L_10025)


	//   ....[0]....
.L_10025:
        /*010c*/ 	.word	0x000001c0


	//----- nvinfo : EIATTR_EXIT_INSTR_OFFSETS
	.align		4
.L_10026:
        /*0110*/ 	.byte	0x04, 0x1c
        /*0112*/ 	.short	(.L_10028 - .L_10027)


	//   ....[0]....
.L_10027:
        /*0114*/ 	.word	0x00000270


	//   ....[1]....
        /*0118*/ 	.word	0x00008160


	//----- nvinfo : EIATTR_CRS_STACK_SIZE
	.align		4
.L_10028:
        /*011c*/ 	.byte	0x04, 0x1e
        /*011e*/ 	.short	(.L_10030 - .L_10029)
.L_10029:
        /*0120*/ 	.word	0x00000000


	//----- nvinfo : EIATTR_CBANK_PARAM_SIZE
	.align		4
.L_10030:
        /*0124*/ 	.byte	0x03, 0x19
        /*0126*/ 	.short	0x0090


	//----- nvinfo : EIATTR_PARAM_CBANK
	.align		4
        /*0128*/ 	.byte	0x04, 0x0a
        /*012a*/ 	.short	(.L_10032 - .L_10031)
	.align		4
.L_10031:
        /*012c*/ 	.word	index@(.nv.constant0._Z15SoftmaxWarpImplI22BroadcastScaleMaskLoadIffbLm3EiE11DirectStoreIffEfLi1ELi25ELi32ELi1ELb0EL9Algorithm0EEvT_T0_ll)
        /*0130*/ 	.short	0x0380
        /*0132*/ 	.short	0x0090


	//----- nvinfo : EIATTR_SW_WAR
	.align		4
.L_10032:
        /*0134*/ 	.byte	0x04, 0x36
        /*0136*/ 	.short	(.L_10034 - .L_10033)
.L_10033:
        /*0138*/ 	.word	0x00000008
.L_10034:


//--------------------- .nv.info._Z15SoftmaxWarpImplI22BroadcastScaleMaskLoadIffbLm3EiE11DirectStoreIffEfLi1ELi24ELi32ELi1ELb1EL9Algorithm0EEvT_T0_ll --------------------------
	.section	.nv.info._Z15SoftmaxWarpImplI22BroadcastScaleMaskLoadIffbLm3EiE11DirectStoreIffEfLi1ELi24ELi32ELi1ELb1EL9Algorithm0EEvT_T0_ll,"",@"SHT_CUDA_INFO"
	.sectionflags	@""
	.align	4


	//----- nvinfo : EIATTR_CUDA_API_VERSION
	.align		4
        /*0000*/ 	.byte	0x04, 0x37
        /*0002*/ 	.short	(.L_10036 - .L_10035)
.L_10035:
        /*0004*/ 	.word	0x00000082


	//----- nvinfo : EIATTR_KPARAM_INFO
	.align		4
.L_10036:
        /*0008*/ 	.byte	0x04, 0x17
        /*000a*/ 	.short	(.L_10038 - .L_10037)
.L_10037:
        /*000c*/ 	.word	0x00000000
        /*0010*/ 	.short	0x0003
        /*0012*/ 	.short	0x0088
        /*0014*/ 	.byte	0x00, 0xf0, 0x21, 0x00


	//----- nvinfo : EIATTR_KPARAM_INFO
	.align		4
.L_10038:
        /*0018*/ 	.byte	0x04, 0x17
        /*001a*/ 	.short	(.L_10040 - .L_10039)
.L_10039:
        /*001c*/ 	.word	0x00000000
        /*0020*/ 	.short	0x0002
        /*0022*/ 	.short	0x0080
        /*0024*/ 	.byte	0x00, 0xf0, 0x21, 0x00


	//----- nvinfo : EIATTR_KPARAM_INFO
	.align		4
.L_10040:
        /*0028*/ 	.byte	0x04, 0x17
        /*002a*/ 	.short	(.L_10042 - .L_10041)
.L_10041:
        /*002c*/ 	.word	0x00000000
        /*0030*/ 	.short	0x0001
        /*0032*/ 	.short	0x0070
        /*0034*/ 	.byte	0x00, 0xf0, 0x41, 0x00


	//----- nvinfo : EIATTR_KPARAM_INFO
	.align		4
.L_10042:
        /*0038*/ 	.byte	0x04, 0x17
        /*003a*/ 	.short	(.L_10044 - .L_10043)
.L_10043:
        /*003c*/ 	.word	0x00000000
        /*0040*/ 	.short	0x0000
        /*0042*/ 	.short	0x0000
        /*0044*/ 	.byte	0x00, 0xf0, 0xc1, 0x01


	//----- nvinfo : EIATTR_SPARSE_MMA_MASK
	.align		4
.L_10044:
        /*0048*/ 	.byte	0x03, 0x50
        /*004a*/ 	.short	0x0000


	//----- nvinfo : EIATTR_MAXREG_COUNT
	.align		4
        /*004c*/ 	.byte	0x03, 0x1b
        /*004e*/ 	.short	0x00ff


	//----- nvinfo : EIATTR_EXTERNS
	.align		4
        /*0050*/ 	.byte	0x04, 0x0f
        /*0052*/ 	.short	(.L_10046 - .L_10045)


	//   ....[0]....
	.align		4
.L_10045:
        /*0054*/ 	.word	index@(__assertfail)


	//----- nvinfo : EIATTR_MERCURY_ISA_VERSION
	.align		4
.L_10046:
        /*0058*/ 	.byte	0x03, 0x5f
        /*005a*/ 	.short	0x0101


	//----- nvinfo : EIATTR_COOP_GROUP_MASK_REGIDS
	.align		4
        /*005c*/ 	.byte	0x04, 0x29
        /*005e*/ 	.short	(.L_10048 - .L_10047)


	//   ....[0]....
.L_10047:
        /*0060*/ 	.word	0xffffffff


	//   ....[1]....
        /*0064*/ 	.word	0xffffffff


	//   ....[2]....
        /*0068*/ 	.word	0xffffffff


	//   ....[3]....
        /*006c*/ 	.word	0xffffffff


	//   ....[4]....
        /*0070*/ 	.word	0xffffffff


	//   ....[5]....
        /*0074*/ 	.word	0xffffffff


	//   ....[6]....
        /*0078*/ 	.word	0xffffffff


	//   ....[7]....
        /*007c*/ 	.word	0xffffffff


	//   ....[8]....
        /*0080*/ 	.word	0xffffffff


	//   ....[9]....
        /*0084*/ 	.word	0xffffffff


	//   ....[10]....
        /*0088*/ 	.word	0x0500000f


	//   ....[11]....
        /*008c*/ 	.word	0x0500000f


	//   ....[12]....
        /*0090*/ 	.word	0x0500000f


	//   ....[13]....
        /*0094*/ 	.word	0x0500000f


	//   ....[14]....
        /*0098*/ 	.word	0x0500000f


	//   ....[15]....
        /*009c*/ 	.word	0x0500000f


	//   ....[16]....
        /*00a0*/ 	.word	0x0500000f


	//   ....[17]....
        /*00a4*/ 	.word	0x0500000f


	//   ....[18]....
        /*00a8*/ 	.word	0x0500000f


	//   ....[19]....
        /*00ac*/ 	.word	0x0500000f


	//----- nvinfo : EIATTR_COOP_GROUP_INSTR_OFFSETS
	.align		4
.L_10048:
        /*00b0*/ 	.byte	0x04, 0x28
        /*00b2*/ 	.short	(.L_10050 - .L_10049)


	//   ....[0]....
.L_10049:
        /*00b4*/ 	.word	0x00008c70


	//   ....[1]....
        /*00b8*/ 	.word	0x00008cb0


	//   ....[2]....
        /*00bc*/ 	.word	0x00008cd0


	//   ....[3]....
        /*00c0*/ 	.word	0x00008cf0


	//   ....[4]....
        /*00c4*/ 	.word	0x00008d10


	//   ....[5]....
        /*00c8*/ 	.word	0x00009c30


	//   ....[6]....
        /*00cc*/ 	.word	0x00009c50


	//   ....[7]....
        /*00d0*/ 	.word	0x00009c70


	//   ....[8]....
        /*00d4*/ 	.word	0x00009c90


	//   ....[9]....
        /*00d8*/ 	.word	0x00009cb0


	//   ....[10]....
        /*00dc*/ 	.word	0x0000bcb0


	//   ....[11]....
        /*00e0*/ 	.word	0x0000bd30


	//   ....[12]....
        /*00e4*/ 	.word	0x0000bd90


	//   ....[13]....
        /*00e8*/ 	.word	0x0000bdf0


	//   ....[14]....
        /*00ec*/ 	.word	0x0000be50


	//   ....[15]....
        /*00f0*/ 	.word	0x0000cde0


	//   ....[16]....
        /*00f4*/ 	.word	0x0000ce40


	//   ....[17]....
        /*00f8*/ 	.word	0x0000cea0


	//   ....[18]....
        /*00fc*/ 	.word	0x0000cf00


	//   ....[19]....
        /*0100*/ 	.word	0x0000cf60


	//----- nvinfo : EIATTR_VRC_CTA_INIT_COUNT
	.align		4
.L_10050:
        /*0104*/ 	.byte	0x02, 0x4a
	.zero		1
	.zero		1


	//----- nvinfo : EIATTR_SYSCALL_OFFSETS
	.align		4
        /*0108*/ 	.byte	0x04, 0x46
        /*010a*/ 	.short	(.L_10052 - .L_10051)


	//   ....[0]....
.L_10051:
        /*010c*/ 	.word	0x000001c0


	//----- nvinfo : EIATTR_EXIT_INSTR_OFFSETS
	.align		4
.L_10052:
        /*0110*/ 	.byte	0x04, 0x1c
        /*0112*/ 	.short	(.L_10054 - .L_10053)


	//   ....[0]....
.L_10053:
        /*0114*/ 	.word	0x00000250


	//   ....[1]....
        /*0118*/ 	.word	0x0000bc50


	//----- nvinfo : EIATTR_CRS_STACK_SIZE
	.align		4
.L_10054:
        /*011c*/ 	.byte	0x04, 0x1e
        /*011e*/ 	.short	(.L_10056 - .L_10055)
.L_10055:
        /*0120*/ 	.word	0x00000000


	//----- nvinfo : EIATTR_CBANK_PARAM_SIZE
	.align		4
.L_10056:
        /*0124*/ 	.byte	0x03, 0x19
        /*0126*/ 	.short	0x0090


	//----- nvinfo : EIATTR_PARAM_CBANK
	.align		4
        /*0128*/ 	.byte	0x04, 0x0a
        /*012a*/ 	.short	(.L_10058 - .L_10057)
	.align		4
.L_10057:
        /*012c*/ 	.word	index@(.nv.constant0._Z15SoftmaxWarpImplI22BroadcastScaleMaskLoadIffbLm3EiE11DirectStoreIffEfLi1ELi24ELi32ELi1ELb1EL9Algorithm0EEvT_T0_ll)
        /*0130*/ 	.short	0x0380
        /*0132*/ 	.short	0x0090


	//----- nvinfo : EIATTR_SW_WAR
	.align		4
.L_10058:
        /*0134*/ 	.byte	0x04, 0x36
        /*0136*/ 	.short	(.L_10060 - .L_10059)
.L_10059:
        /*0138*/ 	.word	0x00000008
.L_10060:


//--------------------- .nv.info._Z15SoftmaxWarpImplI22BroadcastScaleMaskLoadIffbLm3EiE11DirectStoreIffEfLi1ELi24ELi32ELi1ELb0EL9Algorithm0EEvT_T0_ll --------------------------
	.section	.nv.info._Z15SoftmaxWarpImplI22BroadcastScaleMaskLoadIffbLm3EiE11DirectStoreIffEfLi1ELi24ELi32ELi1ELb0EL9Algorithm0EEvT_T0_ll,"",@"SHT_CUDA_INFO"
	.sectionflags	@""
	.align	4


	//----- nvinfo : EIATTR_CUDA_API_VERSION
	.align		4
        /*0000*/ 	.byte	0x04, 0x37
        /*0002*/ 	.short	(.L_10062 - .L_10061)
.L_10061:
        /*0004*/ 	.word	0x00000082


	//----- nvinfo : EIATTR_KPARAM_INFO
	.align		4
.L_10062:
        /*0008*/ 	.byte	0x04, 0x17
        /*000a*/ 	.short	(.L_10064 - .L_10063)
.L_10063:
        /*000c*/ 	.word	0x00000000
        /*0010*/ 	.short	0x0003
        /*0012*/ 	.short	0x0088
        /*0014*/ 	.byte	0x00, 0xf0, 0x21, 0x00


	//----- nvinfo : EIATTR_KPARAM_INFO
	.align		4
.L_10064:
        /*0018*/ 	.byte	0x04, 0x17
        /*001a*/ 	.short	(.L_10066 - .L_10065)
.L_10065:
        /*001c*/ 	.word	0x00000000
        /*0020*/ 	.short	0x0002
        /*0022*/ 	.short	0x0080
        /*0024*/ 	.byte	0x00, 0xf0, 0x21, 0x00


	//----- nvinfo : EIATTR_KPARAM_INFO
	.align		4
.L_10066:
        /*0028*/ 	.byte	0x04, 0x17
        /*002a*/ 	.short	(.L_10068 - .L_10067)
.L_10067:
        /*002c*/ 	.word	0x00000000
        /*0030*/ 	.short	0x0001
        /*0032*/ 	.short	0x0070
        /*0034*/ 	.byte	0x00, 0xf0, 0x41, 0x00


	//----- nvinfo : EIATTR_KPARAM_INFO
	.align		4
.L_10068:
        /*0038*/ 	.byte	0x04, 0x17
        /*003a*/ 	.short	(.L_10070 - .L_10069)
.L_10069:
        /*003c*/ 	.word	0x00000000
        /*0040*/ 	.short	0x0000
        /*0042*/ 	.short	0x0000
        /*0044*/ 	.byte	0x00, 0xf0, 0xc1, 0x01


	//----- nvinfo : EIATTR_SPARSE_MMA_MASK
	.align		4
.L_10070:
        /*0048*/ 	.byte	0x03, 0x50
        /*004a*/ 	.short	0x0000


	//----- nvinfo : EIATTR_MAXREG_COUNT
	.align		4
        /*004c*/ 	.byte	0x03, 0x1b
        /*004e*/ 	.short	0x00ff


	//----- nvinfo : EIATTR_EXTERNS
	.align		4
        /*0050*/ 	.byte	0x04, 0x0f
        /*0052*/ 	.short	(.L_10072 - .L_10071)


	//   ....[0]....
	.align		4
.L_10071:
        /*0054*/ 	.word	index@(__assertfail)


	//----- nvinfo : EIATTR_MERCURY_ISA_VERSION
	.align		4
.L_10072:
        /*0058*/ 	.byte	0x03, 0x5f
        /*005a*/ 	.short	0x0101


	//----- nvinfo : EIATTR_COOP_GROUP_MASK_REGIDS
	.align		4
        /*005c*/ 	.byte	0x04, 0x29
        /*005e*/ 	.short	(.L_10074 - .L_10073)


	//   ....[0]....
.L_10073:
        /*0060*/ 	.word	0xffffffff


	//   ....[1]....
        /*0064*/ 	.word	0xffffffff


	//   ....[2]....
        /*0068*/ 	.word	0xffffffff


	//   ....[3]....
        /*006c*/ 	.word	0xffffffff


	//   ....[4]....
        /*0070*/ 	.word	0xffffffff


	//   ....[5]....
        /*0074*/ 	.word	0xffffffff


	//   ....[6]....
        /*0078*/ 	.word	0xffffffff


	//   ....[7]....
        /*007c*/ 	.word	0xffffffff


	//   ....[8]....
        /*0080*/ 	.word	0xffffffff


	//   ....[9]....
        /*0084*/ 	.word	0xffffffff


	//   ....[10]....
        /*0088*/ 	.word	0x0500000f


	//   ....[11]....
        /*008c*/ 	.word	0x0500000f


	//   ....[12]....
        /*0090*/ 	.word	0x0500000f


	//   ....[13]....
        /*0094*/ 	.word	0x0500000f


	//   ....[14]....
        /*0098*/ 	.word	0x0500000f


	//   ....[15]....
        /*009c*/ 	.word	0x0500000f


	//   ....[16]....
        /*00a0*/ 	.word	0x0500000f


	//   ....[17]....
        /*00a4*/ 	.word	0x0500000f


	//   ....[18]....
        /*00a8*/ 	.word	0x0500000f


	//   ....[19]....
        /*00ac*/ 	.word	0x0500000f


	//----- nvinfo : EIATTR_COOP_GROUP_INSTR_OFFSETS
	.align		4
.L_10074:
        /*00b0*/ 	.byte	0x04, 0x28
        /*00b2*/ 	.short	(.L_10076 - .L_10075)


	//   ....[0]....
.L_10075:
        /*00b4*/ 	.word	0x00005150


	//   ....[1]....
        /*00b8*/ 	.word	0x00005190


	//   ....[2]....
        /*00bc*/ 	.word	0x000051b0


	//   ....[3]....
        /*00c0*/ 	.word	0x000051d0


	//   ....[4]....
        /*00c4*/ 	.word	0x000051f0


	//   ....[5]....
        /*00c8*/ 	.word	0x00006110


	//   ....[6]....
        /*00cc*/ 	.word	0x00006130


	//   ....[7]....
        /*00d0*/ 	.word	0x00006150


	//   ....[8]....
        /*00d4*/ 	.word	0x00006170


	//   ....[9]....
        /*00d8*/ 	.word	0x00006190


	//   ....[10]....
        /*00dc*/ 	.word	0x00007b00


	//   ....[11]....
        /*00e0*/ 	.word	0x00007b80


	//   ....[12]....
        /*00e4*/ 	.word	0x00007be0


	//   ....[13]....
        /*00e8*/ 	.word	0x00007c40


	//   ....[14]....
        /*00ec*/ 	.word	0x00007ca0


	//   ....[15]....
        /*00f0*/ 	.word	0x00008c30


	//   ....[16]....
        /*00f4*/ 	.word	0x00008c90


	//   ....[17]....
        /*00f8*/ 	.word	0x00008cf0


	//   ....[18]....
        /*00fc*/ 	.word	0x00008d50


	//   ....[19]....
        /*0100*/ 	.word	0x00008db0


	//----- nvinfo : EIATTR_VRC_CTA_INIT_COUNT
	.align		4
.L_10076:
        /*0104*/ 	.byte	0x02, 0x4a
	.zero		1
	.zero		1


	//----- nvinfo : EIATTR_SYSCALL_OFFSETS
	.align		4
        /*0108*/ 	.byte	0x04, 0x46
        /*010a*/ 	.short	(.L_10078 - .L_10077)


	//   ....[0]....
.L_10077:
        /*010c*/ 	.word	0x000001c0


	//----- nvinfo : EIATTR_EXIT_INSTR_OFFSETS
	.align		4
.L_10078:
        /*0110*/ 	.byte	0x04, 0x1c
        /*0112*/ 	.short	(.L_10080 - .L_10079)


	//   ....[0]....
.L_10079:
        /*0114*/ 	.word	0x00000270


	//   ....[1]....
        /*0118*/ 	.word	0x00007aa0


	//----- nvinfo : EIATTR_CRS_STACK_SIZE
	.align		4
.L_10080:
        /*011c*/ 	.byte	0x04, 0x1e
        /*011e*/ 	.short	(.L_10082 - .L_10081)
.L_10081:
        /*0120*/ 	.word	0x00000000


	//----- nvinfo : EIATTR_CBANK_PARAM_SIZE
	.align		4
.L_10082:
        /*0124*/ 	.byte	0x03, 0x19
        /*0126*/ 	.short	0x0090


	//----- nvinfo : EIATTR_PARAM_CBANK
	.align		4
        /*0128*/ 	.byte	0x04, 0x0a
        /*012a*/ 	.short	(.L_10084 - .L_10083)
	.align		4
.L_10083:
        /*012c*/ 	.word	index@(.nv.constant0._Z15SoftmaxWarpImplI22BroadcastScaleMaskLoadIffbLm3EiE11DirectStoreIffEfLi1ELi24ELi32ELi1ELb0EL9Algorithm0EEvT_T0_ll)
        /*0130*/ 	.short	0x0380
        /*0132*/ 	.short	0x0090


	//----- nvinfo : EIATTR_SW_WAR
	.align		4
.L_10084:
        /*0134*/ 	.byte	0x04, 0x36
        /*0136*/ 	.short	(.L_10086 - .L_10085)
.L_10085:
        /*0138*/ 	.word	0x00000008
.L_10086:


//--------------------- .nv.info._Z15SoftmaxWarpImplI22BroadcastScaleMaskLoadIffbLm3EiE11DirectStoreIffEfLi1ELi23ELi32ELi1ELb1EL9Algorithm0EEvT_T0_ll --------------------------
	.section	.nv.info._Z15SoftmaxWarpImplI22BroadcastScaleMaskLoadIffbLm3EiE11DirectStoreIffEfLi1ELi23ELi32ELi1ELb1EL9Algorithm0EEvT_T0_ll,"",@"SHT_CUDA_INFO"
	.sectionflags	@""
	.align	4


	//----- nvinfo : EIATTR_CUDA_API_VERSION
	.align		4
        /*0000*/ 	.byte	0x04, 0x37
        /*0002*/ 	.short	(.L_10088 - .L_10087)
.L_10087:
        /*0004*/ 	.word	0x00000082


	//----- nvinfo : EIATTR_KPARAM_INFO
	.align		4
.L_10088:
        /*0008*/ 	.byte	0x04, 0x17
        /*000a*/ 	.short	(.L_10090 - .L_10089)
.L_10089:
        /*000c*/ 	.word	0x00000000
        /*0010*/ 	.short	0x0003
        /*0012*/ 	.short	0x0088
        /*0014*/ 	.byte	0x00, 0xf0, 0x21, 0x00


	//----- nvinfo : EIATTR_KPARAM_INFO
	.align		4
.L_10090:
        /*0018*/ 	.byte	0x04, 0x17
        /*001a*/ 	.short	(.L_10092 - .L_10091)
.L_10091:
        /*001c*/ 	.word	0x00000000
        /*0020*/ 	.short	0x0002
        /*0022*/ 	.short	0x0080
        /*0024*/ 	.byte	0x00, 0xf0, 0x21, 0x00


	//----- nvinfo : EIATTR_KPARAM_INFO
	.align		4
.L_10092:
        /*0028*/ 	.byte	0x04, 0x17
        /*002a*/ 	.short	(.L_10094 - .L_10093)
.L_10093:
        /*002c*/ 	.word	0x00000000
        /*0030*/ 	.short	0x0001
        /*0032*/ 	.short	0x0070
        /*0034*/ 	.byte	0x00, 0xf0, 0x41, 0x00


	//----- nvinfo : EIATTR_KPARAM_INFO
	.align		4
.L_10094:
        /*0038*/ 	.byte	0x04, 0x17
        /*003a*/ 	.short	(.L_10096 - .L_10095)
.L_10095:
        /*003c*/ 	.word	0x00000000
        /*0040*/ 	.short	0x0000
        /*0042*/ 	.short	0x0000
        /*0044*/ 	.byte	0x00, 0xf0, 0xc1, 0x01


	//----- nvinfo : EIATTR_SPARSE_MMA_MASK
	.align		4
.L_10096:
        /*0048*/ 	.byte	0x03, 0x50
        /*004a*/ 	.short	0x0000


	//----- nvinfo : EIATTR_MAXREG_COUNT
	.align		4
        /*004c*/ 	.byte	0x03, 0x1b
        /*004e*/ 	.short	0x00ff


	//----- nvinfo : EIATTR_EXTERNS
	.align		4
        /*0050*/ 	.byte	0x04, 0x0f
        /*0052*/ 	.short	(.L_10098 - .L_10097)


	//   ....[0]....
	.align		4
.L_10097:
        /*0054*/ 	.word	index@(__assertfail)


	//----- nvinfo : EIATTR_MERCURY_ISA_VERSION
	.align		4
.L_10098:
        /*0058*/ 	.byte	0x03, 0x5f
        /*005a*/ 	.short	0x0101


	//----- nvinfo : EIATTR_COOP_GROUP_MASK_REGIDS
	.align		4
        /*005c*/ 	.byte	0x04, 0x29
        /*005e*/ 	.short	(.L_10100 - .L_10099)


	//   ....[0]....
.L_10099:
        /*0060*/ 	.word	0xffffffff


	//   ....[1]....
        /*0064*/ 	.word	0xffffffff


	//   ....[2]....
        /*0068*/ 	.word	0xffffffff


	//   ....[3]....
        /*006c*/ 	.word	0xffffffff


	//   ....[4]....
        /*0070*/ 	.word	0xffffffff


	//   ....[5]....
        /*0074*/ 	.word	0xffffffff


	//   ....[6]....
        /*0078*/ 	.word	0xffffffff


	//   ....[7]....
        /*007c*/ 	.word	0xffffffff


	//   ....[8]....
        /*0080*/ 	.word	0xffffffff


	//   ....[9]....
        /*0084*/ 	.word	0xffffffff


	//   ....[10]....
        /*0088*/ 	.word	0x0500000f


	//   ....[11]....
        /*008c*/ 	.word	0x0500000f


	//   ....[12]....
        /*0090*/ 	.word	0x0500000f


	//   ....[13]....
        /*0094*/ 	.word	0x0500000f


	//   ....[14]....
        /*0098*/ 	.word	0x0500000f


	//   ....[15]....
        /*009c*/ 	.word	0x0500000f


	//   ....[16]....
        /*00a0*/ 	.word	0x0500000f


	//   ....[17]....
        /*00a4*/ 	.word	0x0500000f


	//   ....[18]....
        /*00a8*/ 	.word	0x0500000f


	//   ....[19]....
        /*00ac*/ 	.word	0x0500000f


	//----- nvinfo : EIATTR_COOP_GROUP_INSTR_OFFSETS
	.align		4
.L_10100:
        /*00b0*/ 	.byte	0x04, 0x28
        /*00b2*/ 	.short	(.L_10102 - .L_10101)


	//   ....[0]....
.L_10101:
        /*00b4*/ 	.word	0x00008690


	//   ....[1]....
        /*00b8*/ 	.word	0x000086d0


	//   ....[2]....
        /*00bc*/ 	.word	0x000086f0


	//   ....[3]....
        /*00c0*/ 	.word	0x00008710


	//   ....[4]....
        /*00c4*/ 	.word	0x00008730


	//   ....[5]....
        /*00c8*/ 	.word	0x000095b0


	//   ....[6]....
        /*00cc*/ 	.word	0x000095d0


	//   ....[7]....
        /*00d0*/ 	.word	0x000095f0


	//   ....[8]....
        /*00d4*/ 	.word	0x00009610


	//   ....[9]....
        /*00d8*/ 	.word	0x00009630


	//   ....[10]....
        /*00dc*/ 	.word	0x0000b4d0


	//   ....[11]....
        /*00e0*/ 	.word	0x0000b550


	//   ....[12]....
        /*00e4*/ 	.word	0x0000b5b0


	//   ....[13]....
        /*00e8*/ 	.word	0x0000b610


	//   ....[14]....
        /*00ec*/ 	.word	0x0000b670


	//   ....[15]....
        /*00f0*/ 	.word	0x0000c560


	//   ....[16]....
        /*00f4*/ 	.word	0x0000c5c0


	//   ....[17]....
        /*00f8*/ 	.word	0x0000c620


	//   ....[18]....
        /*00fc*/ 	.word	0x0000c680


	//   ....[19]....
        /*0100*/ 	.word	0x0000c6e0


	//----- nvinfo : EIATTR_VRC_CTA_INIT_COUNT
	.align		4
.L_10102:
        /*0104*/ 	.byte	0x02, 0x4a
	.zero		1
	.zero		1


	//----- nvinfo : EIATTR_SYSCALL_OFFSETS
	.align		4
        /*0108*/ 	.byte	0x04, 0x46
        /*010a*/ 	.short	(.L_10104 - .L_10103)


	//   ....[0]....
.L_10103:
        /*010c*/ 	.word	0x000001c0


	//----- nvinfo : EIATTR_EXIT_INSTR_OFFSETS
	.align		4
.L_10104:
        /*0110*/ 	.byte	0x04, 0x1c
        /*0112*/ 	.short	(.L_10106 - .L_10105)


	//   ....[0]....
.L_10105:
        /*0114*/ 	.word	0x00000250


	//   ....[1]....
        /*0118*/ 	.word	0x0000b470


	//----- nvinfo : EIATTR_CRS_STACK_SIZE
	.align		4
.L_10106:
        /*011c*/ 	.byte	0x04, 0x1e
        /*011e*/ 	.short	(.L_10108 - .L_10107)
.L_10107:
        /*0120*/ 	.word	0x00000000


	//----- nvinfo : EIATTR_CBANK_PARAM_SIZE
	.align		4
.L_10108:
        /*0124*/ 	.byte	0x03, 0x19
        /*0126*/ 	.short	0x0090


	//----- nvinfo : EIATTR_PARAM_CBANK
	.align		4
        /*0128*/ 	.byte	0x04, 0x0a
        /*012a*/ 	.short	(.L_10110 - .L_10109)
	.align		4
.L_10109:
        /*012c*/ 	.word	index@(.nv.constant0._Z15SoftmaxWarpImplI22BroadcastScaleMaskLoadIffbLm3EiE11DirectStoreIffEfLi1ELi23ELi32ELi1ELb1EL9Algorithm0EEvT_T0_ll)
        /*0130*/ 	.short	0x0380
        /*0132*/ 	.short	0x0090


	//----- nvinfo : EIATTR_SW_WAR
	.align		4
.L_10110:
        /*0134*/ 	.byte	0x04, 0x36
        /*0136*/ 	.short	(.L_10112 - .L_10111)
.L_10111:
        /*0138*/ 	.word	0x00000008
.L_10112:


//--------------------- .nv.info._Z15SoftmaxWarpImplI22BroadcastScaleMaskLoadIffbLm3EiE11DirectStoreIffEfLi1ELi23ELi32ELi1ELb0EL9Algorithm0EEvT_T0_ll --------------------------
	.section	.nv.info._Z15SoftmaxWarpImplI22BroadcastScaleMaskLoadIffbLm3EiE11DirectStoreIffEfLi1ELi23ELi32ELi1ELb0EL9Algorithm0EEvT_T0_ll,"",@"SHT_CUDA_INFO"
	.sectionflags	@""
	.align	4


	//----- nvinfo : EIATTR_CUDA_API_VERSION
	.align		4
        /*0000*/ 	.byte	0x04, 0x37
        /*0002*/ 	.short	(.L_10114 - .L_10113)
.L_10113:
        /*0004*/ 	.word	0x00000082


	//----- nvinfo : EIATTR_KPARAM_INFO
	.align		4
.L_10114:
        /*0008*/ 	.byte	0x04, 0x17
        /*000a*/ 	.short	(.L_10116 - .L_10115)
.L_10115:
        /*000c*/ 	.word	0x00000000
        /*0010*/ 	.short	0x0003
        /*0012*/ 	.short	0x0088
        /*0014*/ 	.byte	0x00, 0xf0, 0x21, 0x00


	//----- nvinfo : EIATTR_KPARAM_INFO
	.align		4
.L_10116:
        /*0018*/ 	.byte	0x04, 0x17
        /*001a*/ 	.short	(.L_10118 - .L_10117)
.L_10117:
        /*001c*/ 	.word	0x00000000
        /*0020*/ 	.short	0x0002
        /*0022*/ 	.short	0x0080
        /*0024*/ 	.byte	0x00, 0xf0, 0x21, 0x00


	//----- nvinfo : EIATTR_KPARAM_INFO
	.align		4
.L_10118:
        /*0028*/ 	.byte	0x04, 0x17
        /*002a*/ 	.short	(.L_10120 - .L_10119)
.L_10119:
        /*002c*/ 	.word	0x00000000
        /*0030*/ 	.short	0x0001
        /*0032*/ 	.short	0x0070
        /*0034*/ 	.byte	0x00, 0xf0, 0x41, 0x00


	//----- nvinfo : EIATTR_KPARAM_INFO
	.align		4
.L_10120:
        /*0038*/ 	.byte	0x04, 0x17
        /*003a*/ 	.short	(.L_10122 - .L_10121)
.L_10121:
        /*003c*/ 	.word	0x00000000
        /*0040*/ 	.short	0x0000
        /*0042*/ 	.short	0x0000
        /*0044*/ 	.byte	0x00, 0xf0, 0xc1, 0x01


	//----- nvinfo : EIATTR_SPARSE_MMA_MASK
	.align		4
.L_10122:
        /*0048*/ 	.byte	0x03, 0x50
        /*004a*/ 	.short	0x0000


	//----- nvinfo : EIATTR_MAXREG_COUNT
	.align		4
        /*004c*/ 	.byte	0x03, 0x1b
        /*004e*/ 	.short	0x00ff


	//----- nvinfo : EIATTR_EXTERNS
	.align		4
        /*0050*/ 	.byte	0x04, 0x0f
        /*0052*/ 	.short	(.L_10124 - .L_10123)


	//   ....[0]....
	.align		4
.L_10123:
        /*0054*/ 	.word	index@(__assertfail)


	//----- nvinfo : EIATTR_MERCURY_ISA_VERSION
	.align		4
.L_10124:
        /*0058*/ 	.byte	0x03, 0x5f
        /*005a*/ 	.short	0x0101


	//----- nvinfo : EIATTR_COOP_GROUP_MASK_REGIDS
	.align		4
        /*005c*/ 	.byte	0x04, 0x29
        /*005e*/ 	.short	(.L_10126 - .L_10125)


	//   ....[0]....
.L_10125:
        /*0060*/ 	.word	0xffffffff


	//   ....[1]....
        /*0064*/ 	.word	0xffffffff


	//   ....[2]....
        /*0068*/ 	.word	0xffffffff


	//   ....[3]....
        /*006c*/ 	.word	0xffffffff


	//   ....[4]....
        /*0070*/ 	.word	0xffffffff


	//   ....[5]....
        /*0074*/ 	.word	0xffffffff


	//   ....[6]....
        /*0078*/ 	.word	0xffffffff


	//   ....[7]....
        /*007c*/ 	.word	0xffffffff


	//   ....[8]....
        /*0080*/ 	.word	0xffffffff


	//   ....[9]....
        /*0084*/ 	.word	0xffffffff


	//   ....[10]....
        /*0088*/ 	.word	0x0500000f


	//   ....[11]....
        /*008c*/ 	.word	0x0500000f


	//   ....[12]....
        /*0090*/ 	.word	0x0500000f


	//   ....[13]....
        /*0094*/ 	.word	0x0500000f


	//   ....[14]....
        /*0098*/ 	.word	0x0500000f


	//   ....[15]....
        /*009c*/ 	.word	0x0500000f


	//   ....[16]....
        /*00a0*/ 	.word	0x0500000f


	//   ....[17]....
        /*00a4*/ 	.word	0x0500000f


	//   ....[18]....
        /*00a8*/ 	.word	0x0500000f


	//   ....[19]....
        /*00ac*/ 	.word	0x0500000f


	//----- nvinfo : EIATTR_COOP_GROUP_INSTR_OFFSETS
	.align		4
.L_10126:
        /*00b0*/ 	.byte	0x04, 0x28
        /*00b2*/ 	.short	(.L_10128 - .L_10127)


	//   ....[0]....
.L_10127:
        /*00b4*/ 	.word	0x00004ed0


	//   ....[1]....
        /*00b8*/ 	.word	0x00004f10


	//   ....[2]....
        /*00bc*/ 	.word	0x00004f30


	//   ....[3]....
        /*00c0*/ 	.word	0x00004f50


	//   ....[4]....
        /*00c4*/ 	.word	0x00004f70


	//   ....[5]....
        /*00c8*/ 	.word	0x00005df0


	//   ....[6]....
        /*00cc*/ 	.word	0x00005e10


	//   ....[7]....
        /*00d0*/ 	.word	0x00005e30


	//   ....[8]....
        /*00d4*/ 	.word	0x00005e50


	//   ....[9]....
        /*00d8*/ 	.word	0x00005e70


	//   ....[10]....
        /*00dc*/ 	.word	0x00007860


	//   ....[11]....
        /*00e0*/ 	.word	0x000078f0


	//   ....[12]....
        /*00e4*/ 	.word	0x00007950


	//   ....[13]....
        /*00e8*/ 	.word	0x000079b0


	//   ....[14]....
        /*00ec*/ 	.word	0x00007a10


	//   ....[15]....
        /*00f0*/ 	.word	0x000088f0


	//   ....[16]....
        /*00f4*/ 	.word	0x00008950


	//   ....[17]....
        /*00f8*/ 	.word	0x000089b0


	//   ....[18]....
        /*00fc*/ 	.word	0x00008a10


	//   ....[19]....
        /*0100*/ 	.word	0x00008a70


	//----- nvinfo : EIATTR_VRC_CTA_INIT_COUNT
	.align		4
.L_10128:
        /*0104*/ 	.byte	0x02, 0x4a
	.zero		1
	.zero		1


	//----- nvinfo : EIATTR_SYSCALL_OFFSETS
	.align		4
        /*0108*/ 	.byte	0x04, 0x46
        /*010a*/ 	.short	(.L_10130 - .L_10129)


	//   ....[0]....
.L_10129:
        /*010c*/ 	.word	0x000001c0


	//----- nvinfo : EIATTR_EXIT_INSTR_OFFSETS
	.align		4
.L_10130:
        /*0110*/ 	.byte	0x04, 0x1c
        /*0112*/ 	.short	(.L_10132 - .L_10131)


	//   ....[0]....
.L_10131:
        /*0114*/ 	.word	0x00000270


	//   ....[1]....
        /*0118*/ 	.word	0x00007800


	//----- nvinfo : EIATTR_CRS_STACK_SIZE
	.align		4
.L_10132:
        /*011c*/ 	.byte	0x04, 0x1e
        /*011e*/ 	.short	(.L_10134 - .L_10133)
.L_10133:
        /*0120*/ 	.word	0x00000000


	//----- nvinfo : EIATTR_CBANK_PARAM_SIZE
	.align		4
.L_10134:
        /*0124*/ 	.byte	0x03, 0x19
        /*0126*/ 	.short	0x0090


	//----- nvinfo : EIATTR_PARAM_CBANK
	.align		4
        /*0128*/ 	.byte	0x04, 0x0a
        /*012a*/ 	.short	(.L_10136 - .L_10135)
	.align		4
.L_10135:
        /*012c*/ 	.word	index@(.nv.constant0._Z15SoftmaxWarpImplI22BroadcastScaleMaskLoadIffbLm3EiE11DirectStoreIffEfLi1ELi23ELi32ELi1ELb0EL9Algorithm0EEvT_T0_ll)
        /*0130*/ 	.short	0x0380
        /*0132*/ 	.short	0x0090


	//----- nvinfo : EIATTR_SW_WAR
	.align		4
.L_10136:
        /*0134*/ 	.byte	0x04, 0x36
        /*0136*/ 	.short	(.L_10138 - .L_10137)
.L_10137:
        /*0138*/ 	.word	0x00000008
.L_10138:


//--------------------- .nv.info._Z15SoftmaxWarpImplI22BroadcastScaleMaskLoadIffbLm3EiE11DirectStoreIffEfLi1ELi22ELi32ELi1ELb1EL9Algorithm0EEvT_T0_ll --------------------------
	.section	.nv.info._Z15SoftmaxWarpImplI22BroadcastScaleMaskLoadIffbLm3EiE11DirectStoreIffEfLi1ELi22ELi32ELi1ELb1EL9Algorithm0EEvT_T0_ll,"",@"SHT_CUDA_INFO"
	.sectionflags	@""
	.align	4


	//----- nvinfo : EIATTR_CUDA_API_VERSION
	.align		4
        /*0000*/ 	.byte	0x04, 0x37
        /*0002*/ 	.short	(.L_10140 - .L_10139)
.L_10139:
        /*0004*/ 	.word	0x00000082


	//----- nvinfo : EIATTR_KPARAM_INFO
	.align		4
.L_10140:
        /*0008*/ 	.byte	0x04, 0x17
        /*000a*/ 	.short	(.L_10142 - .L_10141)
.L_10141:
        /*000c*/ 	.word	0x00000000
        /*0010*/ 	.short	0x0003
        /*0012*/ 	.short	0x0088
        /*0014*/ 	.byte	0x00, 0xf0, 0x21, 0x00


	//----- nvinfo : EIATTR_KPARAM_INFO
	.align		4
.L_10142:
        /*0018*/ 	.byte	0x04, 0x17
        /*001a*/ 	.short	(.L_10144 - .L_10143)
.L_10143:
        /*001c*/ 	.word	0x00000000
        /*0020*/ 	.short	0x0002
        /*0022*/ 	.short	0x0080
        /*0024*/ 	.byte	0x00, 0xf0, 0x21, 0x00


	//----- nvinfo : EIATTR_KPARAM_INFO
	.align		4
.L_10144:
        /*0028*/ 	.byte	0x04, 0x17
        /*002a*/ 	.short	(.L_10146 - .L_10145)
.L_10145:
        /*002c*/ 	.word	0x00000000
        /*0030*/ 	.short	0x0001
        /*0032*/ 	.short	0x0070
        /*0034*/ 	.byte	0x00, 0xf0, 0x41, 0x00


	//----- nvinfo : EIATTR_KPARAM_INFO
	.align		4
.L_10146:
        /*0038*/ 	.byte	0x04, 0x17
        /*003a*/ 	.short	(.L_10148 - .L_10147)
.L_10147:
        /*003c*/ 	.word	0x00000000
        /*0040*/ 	.short	0x0000
        /*0042*/ 	.short	0x0000
        /*0044*/ 	.byte	0x00, 0xf0, 0xc1, 0x01


	//----- nvinfo : EIATTR_SPARSE_MMA_MASK
	.align		4
.L_10148:
        /*0048*/ 	.byte	0x03, 0x50
        /*004a*/ 	.short	0x0000


	//----- nvinfo : EIATTR_MAXREG_COUNT
	.align		4
        /*004c*/ 	.byte	0x03, 0x1b
        /*004e*/ 	.short	0x00ff


	//----- nvinfo : EIATTR_EXTERNS
	.align		4
        /*0050*/ 	.byte	0x04, 0x0f
        /*0052*/ 	.short	(.L_10150 - .L_10149)


	//   ....[0]....
	.align		4
.L_10149:
        /*0054*/ 	.word	index@(__assertfail)


	//----- nvinfo : EIATTR_MERCURY_ISA_VERSION
	.align		4
.L_10150:
        /*0058*/ 	.byte	0x03, 0x5f
        /*005a*/ 	.short	0x0101


	//----- nvinfo : EIATTR_COOP_GROUP_MASK_REGIDS
	.align		4
        /*005c*/ 	.byte	0x04, 0x29
        /*005e*/ 	.short	(.L_10152 - .L_10151)


	//   ....[0]....
.L_10151:
        /*0060*/ 	.word	0xffffffff


	//   ....[1]....
        /*0064*/ 	.word	0xffffffff


	//   ....[2]....
        /*0068*/ 	.word	0xffffffff


	//   ....[3]....
        /*006c*/ 	.word	0xffffffff


	//   ....[4]....
        /*0070*/ 	.word	0xffffffff


	//   ....[5]....
        /*0074*/ 	.word	0xffffffff


	//   ....[6]....
        /*0078*/ 	.word	0xffffffff


	//   ....[7]....
        /*007c*/ 	.word	0xffffffff


	//   ....[8]....
        /*0080*/ 	.word	0xffffffff


	//   ....[9]....
        /*0084*/ 	.word	0xffffffff


	//   ....[10]....
        /*0088*/ 	.word	0x0500000f


	//   ....[11]....
        /*008c*/ 	.word	0x0500000f


	//   ....[12]....
        /*0090*/ 	.word	0x0500000f


	//   ....[13]....
        /*0094*/ 	.word	0x0500000f


	//   ....[14]....
        /*0098*/ 	.word	0x0500000f


	//   ....[15]....
        /*009c*/ 	.word	0x0500000f


	//   ....[16]....
        /*00a0*/ 	.word	0x0500000f


	//   ....[17]....
        /*00a4*/ 	.word	0x0500000f


	//   ....[18]....
        /*00a8*/ 	.word	0x0500000f


	//   ....[19]....
        /*00ac*/ 	.word	0x0500000f


	//----- nvinfo : EIATTR_COOP_GROUP_INSTR_OFFSETS
	.align		4
.L_10152:
        /*00b0*/ 	.byte	0x04, 0x28
        /*00b2*/ 	.short	(.L_10154 - .L_10153)


	//   ....[0]....
.L_10153:
        /*00b4*/ 	.word	0x00008100


	//   ....[1]....
        /*00b8*/ 	.word	0x00008140


	//   ....[2]....
        /*00bc*/ 	.word	0x00008160


	//   ....[3]....
        /*00c0*/ 	.word	0x00008180


	//   ....[4]....
        /*00c4*/ 	.word	0x000081a0


	//   ....[5]....
        /*00c8*/ 	.word	0x00008f80


	//   ....[6]....
        /*00cc*/ 	.word	0x00008fa0


	//   ....[7]....
        /*00d0*/ 	.word	0x00008fc0


	//   ....[8]....
        /*00d4*/ 	.word	0x00008fe0


	//   ....[9]....
        /*00d8*/ 	.word	0x00009000


	//   ....[10]....
        /*00dc*/ 	.word	0x0000ad50


	//   ....[11]....
        /*00e0*/ 	.word	0x0000add0


	//   ....[12]....
        /*00e4*/ 	.word	0x0000ae30


	//   ....[13]....
        /*00e8*/ 	.word	0x0000ae90


	//   ....[14]....
        /*00ec*/ 	.word	0x0000aef0


	//   ....[15]....
        /*00f0*/ 	.word	0x0000bd40


	//   ....[16]....
        /*00f4*/ 	.word	0x0000bda0


	//   ....[17]....
        /*00f8*/ 	.word	0x0000be00


	//   ....[18]....
        /*00fc*/ 	.word	0x0000be60


	//   ....[19]....
        /*0100*/ 	.word	0x0000bec0


	//----- nvinfo : EIATTR_VRC_CTA_INIT_COUNT
	.align		4
.L_10154:
        /*0104*/ 	.byte	0x02, 0x4a
	.zero		1
	.zero		1


	//----- nvinfo : EIATTR_SYSCALL_OFFSETS
	.align		4
        /*0108*/ 	.byte	0x04, 0x46
        /*010a*/ 	.short	(.L_10156 - .L_10155)


	//   ....[0]....
.L_10155:
        /*010c*/ 	.word	0x000001c0


	//----- nvinfo : EIATTR_EXIT_INSTR_OFFSETS
	.align		4
.L_10156:
        /*0110*/ 	.byte	0x04, 0x1c
        /*0112*/ 	.short	(.L_10158 - .L_10157)


	//   ....[0]....
.L_10157:
        /*0114*/ 	.word	0x00000250


	//   ....[1]....
        /*0118*/ 	.word	0x0000acf0


	//----- nvinfo : EIATTR_CRS_STACK_SIZE
	.align		4
.L_10158:
        /*011c*/ 	.byte	0x04, 0x1e
        /*011e*/ 	.short	(.L_10160 - .L_10159)
.L_10159:
        /*0120*/ 	.word	0x00000000


	//----- nvinfo : EIATTR_CBANK_PARAM_SIZE
	.align		4
.L_10160:
        /*0124*/ 	.byte	0x03, 0x19
        /*0126*/ 	.short	0x0090


	//----- nvinfo : EIATTR_PARAM_CBANK
	.align		4
        /*0128*/ 	.byte	0x04, 0x0a
        /*012a*/ 	.short	(.L_10162 - .L_10161)
	.align		4
.L_10161:
        /*012c*/ 	.word	index@(.nv.constant0._Z15SoftmaxWarpImplI22BroadcastScaleMaskLoadIffbLm3EiE11DirectStoreIffEfLi1ELi22ELi32ELi1ELb1EL9Algorithm0EEvT_T0_ll)
        /*0130*/ 	.short	0x0380
        /*0132*/ 	.short	0x0090


	//----- nvinfo : EIATTR_SW_WAR
	.align		4
.L_10162:
        /*0134*/ 	.byte	0x04, 0x36
        /*0136*/ 	.short	(.L_10164 - .L_10163)
.L_10163:
        /*0138*/ 	.word	0x00000008
.L_10164:


//--------------------- .nv.info._Z15SoftmaxWarpImplI22BroadcastScaleMaskLoadIffbLm3EiE11DirectStoreIffEfLi1ELi22ELi32ELi1ELb0EL9Algorithm0EEvT_T0_ll --------------------------
	.section	.nv.info._Z15SoftmaxWarpImplI22BroadcastScaleMaskLoadIffbLm3EiE11DirectStoreIffEfLi1ELi22ELi32ELi1ELb0EL9Algorithm0EEvT_T0_ll,"",@"SHT_CUDA_INFO"
	.sectionflags	@""
	.align	4


	//----- nvinfo : EIATTR_CUDA_API_VERSION
	.align		4
        /*0000*/ 	.byte	0x04, 0x37
        /*0002*/ 	.short	(.L_10166 - .L_10165)
.L_10165:
        /*0004*/ 	.word	0x00000082


	//----- nvinfo : EIATTR_KPARAM_INFO
	.align		4
.L_10166:
        /*0008*/ 	.byte	0x04, 0x17
        /*000a*/ 	.short	(.L_10168 - .L_10167)
.L_10167:
        /*000c*/ 	.word	0x00000000
        /*0010*/ 	.short	0x0003
        /*0012*/ 	.short	0x0088
        /*0014*/ 	.byte	0x00, 0xf0, 0x21, 0x00


	//----- nvinfo : EIATTR_KPARAM_INFO
	.align		4
.L_10168:
        /*0018*/ 	.byte	0x04, 0x17
        /*001a*/ 	.short	(.L_10170 - .L_10169)
.L_10169:
        /*001c*/ 	.word	0x00000000
        /*0020*/ 	.short	0x0002
        /*0022*/ 	.short	0x0080
        /*0024*/ 	.byte	0x00, 0xf0, 0x21, 0x00


	//----- nvinfo : EIATTR_KPARAM_INFO
	.align		4
.L_10170:
        /*0028*/ 	.byte	0x04, 0x17
        /*002a*/ 	.short	(.L_10172 - .L_10171)
.L_10171:
        /*002c*/ 	.word	0x00000000
        /*0030*/ 	.short	0x0001
        /*0032*/ 	.short	0x0070
        /*0034*/ 	.byte	0x00, 0xf0, 0x41, 0x00


	//----- nvinfo : EIATTR_KPARAM_INFO
	.align		4
.L_10172:
        /*0038*/ 	.byte	0x04, 0x17
        /*003a*/ 	.short	(.L_10174 - .L_10173)
.L_10173:
        /*003c*/ 	.word	0x00000000
        /*0040*/ 	.short	0x0000
        /*0042*/ 	.short	0x0000
        /*0044*/ 	.byte	0x00, 0xf0, 0xc1, 0x01


	//----- nvinfo : EIATTR_SPARSE_MMA_MASK
	.align		4
.L_10174:
        /*0048*/ 	.byte	0x03, 0x50
        /*004a*/ 	.short	0x0000


	//----- nvinfo : EIATTR_MAXREG_COUNT
	.align		4
        /*004c*/ 	.byte	0x03, 0x1b
        /*004e*/ 	.short	0x00ff


	//----- nvinfo : EIATTR_EXTERNS
	.align		4
        /*0050*/ 	.byte	0x04, 0x0f
        /*0052*/ 	.short	(.L_10176 - .L_10175)


	//   ....[0]....
	.align		4
.L_10175:
        /*0054*/ 	.word	index@(__assertfail)


	//----- nvinfo : EIATTR_MERCURY_ISA_VERSION
	.align		4
.L_10176:
        /*0058*/ 	.byte	0x03, 0x5f
        /*005a*/ 	.short	0x0101


	//----- nvinfo : EIATTR_COOP_GROUP_MASK_REGIDS
	.align		4
        /*005c*/ 	.byte	0x04, 0x29
        /*005e*/ 	.short	(.L_10178 - .L_10177)


	//   ....[0]....
.L_10177:
        /*0060*/ 	.word	0xffffffff


	//   ....[1]....
        /*0064*/ 	.word	0xffffffff


	//   ....[2]....
        /*0068*/ 	.word	0xffffffff


	//   ....[3]....
        /*006c*/ 	.word	0xffffffff


	//   ....[4]....
        /*0070*/ 	.word	0xffffffff


	//   ....[5]....
        /*0074*/ 	.word	0xffffffff


	//   ....[6]....
        /*0078*/ 	.word	0xffffffff


	//   ....[7]....
        /*007c*/ 	.word	0xffffffff


	//   ....[8]....
        /*0080*/ 	.word	0xffffffff


	//   ....[9]....
        /*0084*/ 	.word	0xffffffff


	//   ....[10]....
        /*0088*/ 	.word	0x0500000f


	//   ....[11]....
        /*008c*/ 	.word	0x0500000f


	//   ....[12]....
        /*0090*/ 	.word	0x0500000f


	//   ....[13]....
        /*0094*/ 	.word	0x0500000f


	//   ....[14]....
        /*0098*/ 	.word	0x0500000f


	//   ....[15]....
        /*009c*/ 	.word	0x0500000f


	//   ....[16]....
        /*00a0*/ 	.word	0x0500000f


	//   ....[17]....
        /*00a4*/ 	.word	0x0500000f


	//   ....[18]....
        /*00a8*/ 	.word	0x0500000f


	//   ....[19]....
        /*00ac*/ 	.word	0x0500000f


	//----- nvinfo : EIATTR_COOP_GROUP_INSTR_OFFSETS
	.align		4
.L_10178:
        /*00b0*/ 	.byte	0x04, 0x28
        /*00b2*/ 	.short	(.L_10180 - .L_10179)


	//   ....[0]....
.L_10179:
        /*00b4*/ 	.word	0x00004b80


	//   ....[1]....
        /*00b8*/ 	.word	0x00004bb0


	//   ....[2]....
        /*00bc*/ 	.word	0x00004be0


	//   ....[3]....
        /*00c0*/ 	.word	0x00004c00


	//   ....[4]....
        /*00c4*/ 	.word	0x00004c20


	//   ....[5]....
        /*00c8*/ 	.word	0x00005a00


	//   ....[6]....
        /*00cc*/ 	.word	0x00005a20


	//   ....[7]....
        /*00d0*/ 	.word	0x00005a40


	//   ....[8]....
        /*00d4*/ 	.word	0x00005a60


	//   ....[9]....
        /*00d8*/ 	.word	0x00005a80


	//   ....[10]....
        /*00dc*/ 	.word	0x00007360


	//   ....[11]....
        /*00e0*/ 	.word	0x000073f0


	//   ....[12]....
        /*00e4*/ 	.word	0x00007450


	//   ....[13]....
        /*00e8*/ 	.word	0x000074b0


	//   ....[14]....
        /*00ec*/ 	.word	0x00007510


	//   ....[15]....
        /*00f0*/ 	.word	0x00008350


	//   ....[16]....
        /*00f4*/ 	.word	0x000083b0


	//   ....[17]....
        /*00f8*/ 	.word	0x00008410


	//   ....[18]....
        /*00fc*/ 	.word	0x00008470


	//   ....[19]....
        /*0100*/ 	.word	0x000084d0


	//----- nvinfo : EIATTR_VRC_CTA_INIT_COUNT
	.align		4
.L_10180:
        /*0104*/ 	.byte	0x02, 0x4a
	.zero		1
	.zero		1


	//----- nvinfo : EIATTR_SYSCALL_OFFSETS
	.align		4
        /*0108*/ 	.byte	0x04, 0x46
        /*010a*/ 	.short	(.L_10182 - .L_10181)


	//   ....[0]....
.L_10181:
        /*010c*/ 	.word	0x000001c0


	//----- nvinfo : EIATTR_EXIT_INSTR_OFFSETS
	.align		4
.L_10182:
        /*0110*/ 	.byte	0x04, 0x1c
        /*0112*/ 	.short	(.L_10184 - .L_10183)


	//   ....[0]....
.L_10183:
        /*0114*/ 	.word	0x00000270


	//   ....[1]....
        /*0118*/ 	.word	0x00007300


	//----- nvinfo : EIATTR_CRS_STACK_SIZE
	.align		4
.L_10184:
        /*011c*/ 	.byte	0x04, 0x1e
        /*011e*/ 	.short	(.L_10186 - .L_10185)
.L_10185:
        /*0120*/ 	.word	0x00000000


	//----- nvinfo : EIATTR_CBANK_PARAM_SIZE
	.align		4
.L_10186:
        /*0124*/ 	.byte	0x03, 0x19
        /*0126*/ 	.short	0x0090


	//----- nvinfo : EIATTR_PARAM_CBANK
	.align		4
        /*0128*/ 	.byte	0x04, 0x0a
        /*012a*/ 	.short	(.L_10188 - .L_10187)
	.align		4
.L_10187:
        /*012c*/ 	.word	index@(.nv.constant0._Z15SoftmaxWarpImplI22BroadcastScaleMaskLoadIffbLm3EiE11DirectStoreIffEfLi1ELi22ELi32ELi1ELb0EL9Algorithm0EEvT_T0_ll)
        /*0130*/ 	.short	0x0380
        /*0132*/ 	.short	0x0090


	//----- nvinfo : EIATTR_SW_WAR
	.align		4
.L_10188:
        /*0134*/ 	.byte	0x04, 0x36
        /*0136*/ 	.short	(.L_10190 - .L_10189)
.L_10189:
        /*0138*/ 	.word	0x00000008
.L_10190:


//--------------------- .nv.info._Z15SoftmaxWarpImplI22BroadcastScaleMaskLoadIffbLm3EiE11DirectStoreIffEfLi1ELi21ELi32ELi1ELb1EL9Algorithm0EEvT_T0_ll --------------------------
	.section	.nv.info._Z15SoftmaxWarpImplI22BroadcastScaleMaskLoadIffbLm3EiE11DirectStoreIffEfLi1ELi21ELi32ELi1ELb1EL9Algorithm0EEvT_T0_ll,"",@"SHT_CUDA_INFO"
	.sectionflags	@""
	.align	4


	//----- nvinfo : EIATTR_CUDA_API_VERSION
	.align		4
        /*0000*/ 	.byte	0x04, 0x37
        /*0002*/ 	.short	(.L_10192 - .L_10191)
.L_10191:
        /*0004*/ 	.word	0x00000082


	//----- nvinfo : EIATTR_KPARAM_INFO
	.align		4
.L_10192:
        /*0008*/ 	.byte	0x04, 0x17
        /*000a*/ 	.short	(.L_10194 - .L_10193)
.L_10193:
        /*000c*/ 	.word	0x00000000
        /*0010*/ 	.short	0x0003
        /*0012*/ 	.short	0x0088
        /*0014*/ 	.byte	0x00, 0xf0, 0x21, 0x00


	//----- nvinfo : EIATTR_KPARAM_INFO
	.align		4
.L_10194:
        /*0018*/ 	.byte	0x04, 0x17
        /*001a*/ 	.short	(.L_10196 - .L_10195)
.L_10195:
        /*001c*/ 	.word	0x00000000
        /*0020*/ 	.short	0x0002
        /*0022*/ 	.short	0x0080
        /*0024*/ 	.byte	0x00, 0xf0, 0x21, 0x00


	//----- nvinfo : EIATTR_KPARAM_INFO
	.align		4
.L_10196:
        /*0028*/ 	.byte	0x04, 0x17
        /*002a*/ 	.short	(.L_10198 - .L_10197)
.L_10197:
        /*002c*/ 	.word	0x00000000
        /*0030*/ 	.short	0x0001
        /*0032*/ 	.short	0x0070
        /*0034*/ 	.byte	0x00, 0xf0, 0x41, 0x00


	//----- nvinfo : EIATTR_KPARAM_INFO
	.align		4
.L_10198:
        /*0038*/ 	.byte	0x04, 0x17
        /*003a*/ 	.short	(.L_10200 - .L_10199)
.L_10199:
        /*003c*/ 	.word	0x00000000
        /*0040*/ 	.short	0x0000
        /*0042*/ 	.short	0x0000
        /*0044*/ 	.byte	0x00, 0xf0, 0xc1, 0x01


	//----- nvinfo : EIATTR_SPARSE_MMA_MASK
	.align		4
.L_10200:
        /*0048*/ 	.byte	0x03, 0x50
        /*004a*/ 	.short	0x0000


	//----- nvinfo : EIATTR_MAXREG_COUNT
	.align		4
        /*004c*/ 	.byte	0x03, 0x1b
        /*004e*/ 	.short	0x00ff


	//----- nvinfo : EIATTR_EXTERNS
	.align		4
        /*0050*/ 	.byte	0x04, 0x0f
        /*0052*/ 	.short	(.L_10202 - .L_10201)


	//   ....[0]....
	.align		4
.L_10201:
        /*0054*/ 	.word	index@(__assertfail)


	//----- nvinfo : EIATTR_MERCURY_ISA_VERSION
	.align		4
.L_10202:
        /*0058*/ 	.byte	0x03, 0x5f
        /*005a*/ 	.short	0x0101


	//----- nvinfo : EIATTR_COOP_GROUP_MASK_REGIDS
	.align		4
        /*005c*/ 	.byte	0x04, 0x29
        /*005e*/ 	.short	(.L_10204 - .L_10203)


	//   ....[0]....
.L_10203:
        /*0060*/ 	.word	0xffffffff


	//   ....[1]....
        /*0064*/ 	.word	0xffffffff


	//   ....[2]....
        /*0068*/ 	.word	0xffffffff


	//   ....[3]....
        /*006c*/ 	.word	0xffffffff


	//   ....[4]....
        /*0070*/ 	.word	0xffffffff


	//   ....[5]....
        /*0074*/ 	.word	0xffffffff


	//   ....[6]....
        /*0078*/ 	.word	0xffffffff


	//   ....[7]....
        /*007c*/ 	.word	0xffffffff


	//   ....[8]....
        /*0080*/ 	.word	0xffffffff


	//   ....[9]....
        /*0084*/ 	.word	0xffffffff


	//   ....[10]....
        /*0088*/ 	.word	0x0500000f


	//   ....[11]....
        /*008c*/ 	.word	0x0500000f


	//   ....[12]....
        /*0090*/ 	.word	0x0500000f


	//   ....[13]....
        /*0094*/ 	.word	0x0500000f


	//   ....[14]....
        /*0098*/ 	.word	0x0500000f


	//   ....[15]....
        /*009c*/ 	.word	0x0500000f


	//   ....[16]....
        /*00a0*/ 	.word	0x0500000f


	//   ....[17]....
        /*00a4*/ 	.word	0x0500000f


	//   ....[18]....
        /*00a8*/ 	.word	0x0500000f


	//   ....[19]....
        /*00ac*/ 	.word	0x0500000f


	//----- nvinfo : EIATTR_COOP_GROUP_INSTR_OFFSETS
	.align		4
.L_10204:
        /*00b0*/ 	.byte	0x04, 0x28
        /*00b2*/ 	.short	(.L_10206 - .L_10205)


	//   ....[0]....
.L_10205:
        /*00b4*/ 	.word	0x00007af0


	//   ....[1]....
        /*00b8*/ 	.word	0x00007b30


	//   ....[2]....
        /*00bc*/ 	.word	0x00007b50


	//   ....[3]....
        /*00c0*/ 	.word	0x00007b70


	//   ....[4]....
        /*00c4*/ 	.word	0x00007b90


	//   ....[5]....
        /*00c8*/ 	.word	0x000088d0


	//   ....[6]....
        /*00cc*/ 	.word	0x000088f0


	//   ....[7]....
        /*00d0*/ 	.word	0x00008910


	//   ....[8]....
        /*00d4*/ 	.word	0x00008930


	//   ....[9]....
        /*00d8*/ 	.word	0x00008950


	//   ....[10]....
        /*00dc*/ 	.word	0x0000a540


	//   ....[11]....
        /*00e0*/ 	.word	0x0000a5c0


	//   ....[12]....
        /*00e4*/ 	.word	0x0000a620


	//   ....[13]....
        /*00e8*/ 	.word	0x0000a680


	//   ....[14]....
        /*00ec*/ 	.word	0x0000a6e0


	//   ....[15]....
        /*00f0*/ 	.word	0x0000b490


	//   ....[16]....
        /*00f4*/ 	.word	0x0000b4f0


	//   ....[17]....
        /*00f8*/ 	.word	0x0000b550


	//   ....[18]....
        /*00fc*/ 	.word	0x0000b5b0


	//   ....[19]....
        /*0100*/ 	.word	0x0000b610


	//----- nvinfo : EIATTR_VRC_CTA_INIT_COUNT
	.align		4
.L_10206:
        /*0104*/ 	.byte	0x02, 0x4a
	.zero		1
	.zero		1


	//----- nvinfo : EIATTR_SYSCALL_OFFSETS
	.align		4
        /*0108*/ 	.byte	0x04, 0x46
        /*010a*/ 	.short	(.L_10208 - .L_10207)


	//   ....[0]....
.L_10207:
        /*010c*/ 	.word	0x000001c0


	//----- nvinfo : EIATTR_EXIT_INSTR_OFFSETS
	.align		4
.L_10208:
        /*0110*/ 	.byte	0x04, 0x1c
        /*0112*/ 	.short	(.L_10210 - .L_10209)


	//   ....[0]....
.L_10209:
        /*0114*/ 	.word	0x00000250


	//   ....[1]....
        /*0118*/ 	.word	0x0000a4e0


	//----- nvinfo : EIATTR_CRS_STACK_SIZE
	.align		4
.L_10210:
        /*011c*/ 	.byte	0x04, 0x1e
        /*011e*/ 	.short	(.L_10212 - .L_10211)
.L_10211:
        /*0120*/ 	.word	0x00000000


	//----- nvinfo : EIATTR_CBANK_PARAM_SIZE
	.align		4
.L_10212:
        /*0124*/ 	.byte	0x03, 0x19
        /*0126*/ 	.short	0x0090


	//----- nvinfo : EIATTR_PARAM_CBANK
	.align		4
        /*0128*/ 	.byte	0x04, 0x0a
        /*012a*/ 	.short	(.L_10214 - .L_10213)
	.align		4
.L_10213:
        /*012c*/ 	.word	index@(.nv.constant0._Z15SoftmaxWarpImplI22BroadcastScaleMaskLoadIffbLm3EiE11DirectStoreIffEfLi1ELi21ELi32ELi1ELb1EL9Algorithm0EEvT_T0_ll)
        /*0130*/ 	.short	0x0380
        /*0132*/ 	.short	0x0090


	//----- nvinfo : EIATTR_SW_WAR
	.align		4
.L_10214:
        /*0134*/ 	.byte	0x04, 0x36
        /*0136*/ 	.short	(.L_10216 - .L_10215)
.L_10215:
        /*0138*/ 	.word	0x00000008
.L_10216:


//--------------------- .nv.info._Z15SoftmaxWarpImplI22BroadcastScaleMaskLoadIffbLm3EiE11DirectStoreIffEfLi1ELi21ELi32ELi1ELb0EL9Algorithm0EEvT_T0_ll --------------------------
	.section	.nv.info._Z15SoftmaxWarpImplI22BroadcastScaleMaskLoadIffbLm3EiE11DirectStoreIffEfLi1ELi21ELi32ELi1ELb0EL9Algorithm0EEvT_T0_ll,"",@"SHT_CUDA_INFO"
	.sectionflags	@""
	.align	4


	//----- nvinfo : EIATTR_CUDA_API_VERSION
	.align		4
        /*0000*/ 	.byte	0x04, 0x37
        /*0002*/ 	.short	(.L_10218 - .L_10217)
.L_10217:
        /*0004*/ 	.word	0x00000082


	//----- nvinfo : EIATTR_KPARAM_INFO
	.align		4
.L_10218:
        /*0008*/ 	.byte	0x04, 0x17
        /*000a*/ 	.short	(.L_10220 - .L_10219)
.L_10219:
        /*000c*/ 	.word	0x00000000
        /*0010*/ 	.short	0x0003
        /*0012*/ 	.short	0x0088
        /*0014*/ 	.byte	0x00, 0xf0, 0x21, 0x00


	//----- nvinfo : EIATTR_KPARAM_INFO
	.align		4
.L_10220:
        /*0018*/ 	.byte	0x04, 0x17
        /*001a*/ 	.short	(.L_10222 - .L_10221)
.L_10221:
        /*001c*/ 	.word	0x00000000
        /*0020*/ 	.short	0x0002
        /*0022*/ 	.short	0x0080
        /*0024*/ 	.byte	0x00, 0xf0, 0x21, 0x00


	//----- nvinfo : EIATTR_KPARAM_INFO
	.align		4
.L_10222:
        /*0028*/ 	.byte	0x04, 0x17
        /*002a*/ 	.short	(.L_10224 - .L_10223)
.L_10223:
        /*002c*/ 	.word	0x00000000
        /*0030*/ 	.short	0x0001
        /*0032*/ 	.short	0x0070
        /*0034*/ 	.byte	0x00, 0xf0, 0x41, 0x00


	//----- nvinfo : EIATTR_KPARAM_INFO
	.align		4
.L_10224:
        /*0038*/ 	.byte	0x04, 0x17
        /*003a*/ 	.short	(.L_10226 - .L_10225)
.L_10225:
        /*003c*/ 	.word	0x00000000
        /*0040*/ 	.short	0x0000
        /*0042*/ 	.short	0x0000
        /*0044*/ 	.byte	0x00, 0xf0, 0xc1, 0x01


	//----- nvinfo : EIATTR_SPARSE_MMA_MASK
	.align		4
.L_10226:
        /*0048*/ 	.byte	0x03, 0x50
        /*004a*/ 	.short	0x0000


	//----- nvinfo : EIATTR_MAXREG_COUNT
	.align		4
        /*004c*/ 	.byte	0x03, 0x1b
        /*004e*/ 	.short	0x00ff


	//----- nvinfo : EIATTR_EXTERNS
	.align		4
        /*0050*/ 	.byte	0x04, 0x0f
        /*0052*/ 	.short	(.L_10228 - .L_10227)


	//   ....[0]....
	.align		4
.L_10227:
        /*0054*/ 	.word	index@(__assertfail)


	//----- nvinfo : EIATTR_MERCURY_ISA_VERSION
	.align		4
.L_10228:
        /*0058*/ 	.byte	0x03, 0x5f
        /*005a*/ 	.short	0x0101


	//----- nvinfo : EIATTR_COOP_GROUP_MASK_REGIDS
	.align		4
        /*005c*/ 	.byte	0x04, 0x29
        /*005e*/ 	.short	(.L_10230 - .L_10229)


	//   ....[0]....
.L_10229:
        /*0060*/ 	.word	0xffffffff


	//   ....[1]....
        /*0064*/ 	.word	0xffffffff


	//   ....[2]....
        /*0068*/ 	.word	0xffffffff


	//   ....[3]....
        /*006c*/ 	.word	0xffffffff


	//   ....[4]....
        /*0070*/ 	.word	0xffffffff


	//   ....[5]....
        /*0074*/ 	.word	0xffffffff


	//   ....[6]....
        /*0078*/ 	.word	0xffffffff


	//   ....[7]....
        /*007c*/ 	.word	0xffffffff


	//   ....[8]....
        /*0080*/ 	.word	0xffffffff


	//   ....[9]....
        /*0084*/ 	.word	0xffffffff


	//   ....[10]....
        /*0088*/ 	.word	0x0500000f


	//   ....[11]....
        /*008c*/ 	.word	0x0500000f


	//   ....[12]....
        /*0090*/ 	.word	0x0500000f


	//   ....[13]....
        /*0094*/ 	.word	0x0500000f


	//   ....[14]....
        /*0098*/ 	.word	0x0500000f


	//   ....[15]....
        /*009c*/ 	.word	0x0500000f


	//   ....[16]....
        /*00a0*/ 	.word	0x0500000f


	//   ....[17]....
        /*00a4*/ 	.word	0x0500000f


	//   ....[18]....
        /*00a8*/ 	.word	0x0500000f


	//   ....[19]....
        /*00ac*/ 	.word	0x0500000f


	//----- nvinfo : EIATTR_COOP_GROUP_INSTR_OFFSETS
	.align		4
.L_10230:
        /*00b0*/ 	.byte	0x04, 0x28
        /*00b2*/ 	.short	(.L_10232 - .L_10231)


	//   ....[0]....
.L_10231:
        /*00b4*/ 	.word	0x00004830


	//   ....[1]....
        /*00b8*/ 	.word	0x00004870


	//   ....[2]....
        /*00bc*/ 	.word	0x00004890


	//   ....[3]....
        /*00c0*/ 	.word	0x000048b0


	//   ....[4]....
        /*00c4*/ 	.word	0x000048d0


	//   ....[5]....
        /*00c8*/ 	.word	0x00005610


	//   ....[6]....
        /*00cc*/ 	.word	0x00005630


	//   ....[7]....
        /*00d0*/ 	.word	0x00005650


	//   ....[8]....
        /*00d4*/ 	.word	0x00005670


	//   ....[9]....
        /*00d8*/ 	.word	0x00005690


	//   ....[10]....
        /*00dc*/ 	.word	0x00006e70


	//   ....[11]....
        /*00e0*/ 	.word	0x00006ef0


	//   ....[12]....
        /*00e4*/ 	.word	0x00006f50


	//   ....[13]....
        /*00e8*/ 	.word	0x00006fb0


	//   ....[14]....
        /*00ec*/ 	.word	0x00007010


	//   ....[15]....
        /*00f0*/ 	.word	0x00007dc0


	//   ....[16]....
        /*00f4*/ 	.word	0x00007e20


	//   ....[17]....
        /*00f8*/ 	.word	0x00007e80


	//   ....[18]....
        /*00fc*/ 	.word	0x00007ee0


	//   ....[19]....
        /*0100*/ 	.word	0x00007f40


	//----- nvinfo : EIATTR_VRC_CTA_INIT_COUNT
	.align		4
.L_10232:
        /*0104*/ 	.byte	0x02, 0x4a
	.zero		1
	.zero		1


	//----- nvinfo : EIATTR_SYSCALL_OFFSETS
	.align		4
        /*0108*/ 	.byte	0x04, 0x46
        /*010a*/ 	.short	(.L_10234 - .L_10233)


	//   ....[0]....
.L_10233:
        /*010c*/ 	.word	0x000001c0


	//----- nvinfo : EIATTR_EXIT_INSTR_OFFSETS
	.align		4
.L_10234:
        /*0110*/ 	.byte	0x04, 0x1c
        /*0112*/ 	.short	(.L_10236 - .L_10235)


	//   ....[0]....
.L_10235:
        /*0114*/ 	.word	0x00000270


	//   ....[1]....
        /*0118*/ 	.word	0x00006e10


	//----- nvinfo : EIATTR_CRS_STACK_SIZE
	.align		4
.L_10236:
        /*011c*/ 	.byte	0x04, 0x1e
        /*011e*/ 	.short	(.L_10238 - .L_10237)
.L_10237:
        /*0120*/ 	.word	0x00000000


	//----- nvinfo : EIATTR_CBANK_PARAM_SIZE
	.align		4
.L_10238:
        /*0124*/ 	.byte	0x03, 0x19
        /*0126*/ 	.short	0x0090


	//----- nvinfo : EIATTR_PARAM_CBANK
	.align		4
        /*0128*/ 	.byte	0x04, 0x0a
        /*012a*/ 	.short	(.L_10240 - .L_10239)
	.align		4
.L_10239:
        /*012c*/ 	.word	index@(.nv.constant0._Z15SoftmaxWarpImplI22BroadcastScaleMaskLoadIffbLm3EiE11DirectStoreIffEfLi1ELi21ELi32ELi1ELb0EL9Algorithm0EEvT_T0_ll)
        /*0130*/ 	.short	0x0380
        /*0132*/ 	.short	0x0090


	//----- nvinfo : EIATTR_SW_WAR
	.align		4
.L_10240:
        /*0134*/ 	.byte	0x04, 0x36
        /*0136*/ 	.short	(.L_10242 - .L_10241)
.L_10241:
        /*0138*/ 	.word	0x00000008
.L_10242:


//--------------------- .nv.info._Z15SoftmaxWarpImplI22BroadcastScaleMaskLoadIffbLm3EiE11DirectStoreIffEfLi1ELi20ELi32ELi1ELb1EL9Algorithm0EEvT_T0_ll --------------------------
	.section	.nv.info._Z15SoftmaxWarpImplI22BroadcastScaleMaskLoadIffbLm3EiE11DirectStoreIffEfLi1ELi20ELi32ELi1ELb1EL9Algorithm0EEvT_T0_ll,"",@"SHT_CUDA_INFO"
	.sectionflags	@""
	.align	4


	//----- nvinfo : EIATTR_CUDA_API_VERSION
	.align		4
        /*0000*/ 	.byte	0x04, 0x37
        /*0002*/ 	.short	(.L_10244 - .L_10243)
.L_10243:
        /*0004*/ 	.word	0x00000082


	//----- nvinfo : EIATTR_KPARAM_INFO
	.align		4
.L_10244:
        /*0008*/ 	.byte	0x04, 0x17
        /*000a*/ 	.short	(.L_10246 - .L_10245)
.L_10245:
        /*000c*/ 	.word	0x00000000
        /*0010*/ 	.short	0x0003
        /*0012*/ 	.short	0x0088
        /*0014*/ 	.byte	0x00, 0xf0, 0x21, 0x00


	//----- nvinfo : EIATTR_KPARAM_INFO
	.align		4
.L_10246:
        /*0018*/ 	.byte	0x04, 0x17
        /*001a*/ 	.short	(.L_10248 - .L_10247)
.L_10247:
        /*001c*/ 	.word	0x00000000
        /*0020*/ 	.short	0x0002
        /*0022*/ 	.short	0x0080
        /*0024*/ 	.byte	0x00, 0xf0, 0x21, 0x00


	//----- nvinfo : EIATTR_KPARAM_INFO
	.align		4
.L_10248:
        /*0028*/ 	.byte	0x04, 0x17
        /*002a*/ 	.short	(.L_10250 - .L_10249)
.L_10249:
        /*002c*/ 	.word	0x00000000
        /*0030*/ 	.short	0x0001
        /*0032*/ 	.short	0x0070
        /*0034*/ 	.byte	0x00, 0xf0, 0x41, 0x00


	//----- nvinfo : EIATTR_KPARAM_INFO
	.align		4
.L_10250:
        /*0038*/ 	.byte	0x04, 0x17
        /*003a*/ 	.short	(.L_10252 - .L_10251)
.L_10251:
        /*003c*/ 	.word	0x00000000
        /*0040*/ 	.short	0x0000
        /*0042*/ 	.short	0x0000
        /*0044*/ 	.byte	0x00, 0xf0, 0xc1, 0x01


	//----- nvinfo : EIATTR_SPARSE_MMA_MASK
	.align		4
.L_10252:
        /*0048*/ 	.byte	0x03, 0x50
        /*004a*/ 	.short	0x0000


	//----- nvinfo : EIATTR_MAXREG_COUNT
	.align		4
        /*004c*/ 	.byte	0x03, 0x1b
        /*004e*/ 	.short	0x00ff


	//----- nvinfo : EIATTR_EXTERNS
	.align		4
        /*0050*/ 	.byte	0x04, 0x0f
        /*0052*/ 	.short	(.L_10254 - .L_10253)


	//   ....[0]....
	.align		4
.L_10253:
        /*0054*/ 	.word	index@(__assertfail)


	//----- nvinfo : EIATTR_MERCURY_ISA_VERSION
	.align		4
.L_10254:
        /*0058*/ 	.byte	0x03, 0x5f
        /*005a*/ 	.short	0x0101


	//----- nvinfo : EIATTR_COOP_GROUP_MASK_REGIDS
	.align		4
        /*005c*/ 	.byte	0x04, 0x29
        /*005e*/ 	.short	(.L_10256 - .L_10255)


	//   ....[0]....
.L_10255:
        /*0060*/ 	.word	0xffffffff


	//   ....[1]....
        /*0064*/ 	.word	0xffffffff


	//   ....[2]....
        /*0068*/ 	.word	0xffffffff


	//   ....[3]....
        /*006c*/ 	.word	0xffffffff


	//   ....[4]....
        /*0070*/ 	.word	0xffffffff


	//   ....[5]....
        /*0074*/ 	.word	0xffffffff


	//   ....[6]....
        /*0078*/ 	.word	0xffffffff


	//   ....[7]....
        /*007c*/ 	.word	0xffffffff


	//   ....[8]....
        /*0080*/ 	.word	0xffffffff


	//   ....[9]....
        /*0084*/ 	.word	0xffffffff


	//   ....[10]....
        /*0088*/ 	.word	0x0500000f


	//   ....[11]....
        /*008c*/ 	.word	0x0500000f


	//   ....[12]....
        /*0090*/ 	.word	0x0500000f


	//   ....[13]....
        /*0094*/ 	.word	0x0500000f


	//   ....[14]....
        /*0098*/ 	.word	0x0500000f


	//   ....[15]....
        /*009c*/ 	.word	0x0500000f


	//   ....[16]....
        /*00a0*/ 	.word	0x0500000f


	//   ....[17]....
        /*00a4*/ 	.word	0x0500000f


	//   ....[18]....
        /*00a8*/ 	.word	0x0500000f


	//   ....[19]....
        /*00ac*/ 	.word	0x0500000f


	//----- nvinfo : EIATTR_COOP_GROUP_INSTR_OFFSETS
	.align		4
.L_10256:
        /*00b0*/ 	.byte	0x04, 0x28
        /*00b2*/ 	.short	(.L_10258 - .L_10257)


	//   ....[0]....
.L_10257:
        /*00b4*/ 	.word	0x00007580


	//   ....[1]....
        /*00b8*/ 	.word	0x000075c0


	//   ....[2]....
        /*00bc*/ 	.word	0x000075e0


	//   ....[3]....
        /*00c0*/ 	.word	0x00007600


	//   ....[4]....
        /*00c4*/ 	.word	0x00007620


	//   ....[5]....
        /*00c8*/ 	.word	0x000082c0


	//   ....[6]....
        /*00cc*/ 	.word	0x000082e0


	//   ....[7]....
        /*00d0*/ 	.word	0x00008300


	//   ....[8]....
        /*00d4*/ 	.word	0x00008320


	//   ....[9]....
        /*00d8*/ 	.word	0x00008340


	//   ....[10]....
        /*00dc*/ 	.word	0x00009de0


	//   ....[11]....
        /*00e0*/ 	.word	0x00009e70


	//   ....[12]....
        /*00e4*/ 	.word	0x00009ed0


	//   ....[13]....
        /*00e8*/ 	.word	0x00009f30


	//   ....[14]....
        /*00ec*/ 	.word	0x00009f90


	//   ....[15]....
        /*00f0*/ 	.word	0x0000ac90


	//   ....[16]....
        /*00f4*/ 	.word	0x0000acf0


	//   ....[17]....
        /*00f8*/ 	.word	0x0000ad50


	//   ....[18]....
        /*00fc*/ 	.word	0x0000adb0


	//   ....[19]....
        /*0100*/ 	.word	0x0000ae10


	//----- nvinfo : EIATTR_VRC_CTA_INIT_COUNT
	.align		4
.L_10258:
        /*0104*/ 	.byte	0x02, 0x4a
	.zero		1
	.zero		1


	//----- nvinfo : EIATTR_SYSCALL_OFFSETS
	.align		4
        /*0108*/ 	.byte	0x04, 0x46
        /*010a*/ 	.short	(.L_10260 - .L_10259)


	//   ....[0]....
.L_10259:
        /*010c*/ 	.word	0x000001c0


	//----- nvinfo : EIATTR_EXIT_INSTR_OFFSETS
	.align		4
.L_10260:
        /*0110*/ 	.byte	0x04, 0x1c
        /*0112*/ 	.short	(.L_10262 - .L_10261)


	//   ....[0]....
.L_10261:
        /*0114*/ 	.word	0x00000250


	//   ....[1]....
        /*0118*/ 	.word	0x00009d80


	//----- nvinfo : EIATTR_CRS_STACK_SIZE
	.align		4
.L_10262:
        /*011c*/ 	.byte	0x04, 0x1e
        /*011e*/ 	.short	(.L_10264 - .L_10263)
.L_10263:
        /*0120*/ 	.word	0x00000000


	//----- nvinfo : EIATTR_CBANK_PARAM_SIZE
	.align		4
.L_10264:
        /*0124*/ 	.byte	0x03, 0x19
        /*0126*/ 	.short	0x0090


	//----- nvinfo : EIATTR_PARAM_CBANK
	.align		4
        /*0128*/ 	.byte	0x04, 0x0a
        /*012a*/ 	.short	(.L_10266 - .L_10265)
	.align		4
.L_10265:
        /*012c*/ 	.word	index@(.nv.constant0._Z15SoftmaxWarpImplI22BroadcastScaleMaskLoadIffbLm3EiE11DirectStoreIffEfLi1ELi20ELi32ELi1ELb1EL9Algorithm0EEvT_T0_ll)
        /*0130*/ 	.short	0x0380
        /*0132*/ 	.short	0x0090


	//----- nvinfo : EIATTR_SW_WAR
	.align		4
.L_10266:
        /*0134*/ 	.byte	0x04, 0x36
        /*0136*/ 	.short	(.L_10268 - .L_10267)
.L_10267:
        /*0138*/ 	.word	0x00000008
.L_10268:


//--------------------- .nv.info._Z15SoftmaxWarpImplI22BroadcastScaleMaskLoadIffbLm3EiE11DirectStoreIffEfLi1ELi20ELi32ELi1ELb0EL9Algorithm0EEvT_T0_ll --------------------------
	.section	.nv.info._Z15SoftmaxWarpImplI22BroadcastScaleMaskLoadIffbLm3EiE11DirectStoreIffEfLi1ELi20ELi32ELi1ELb0EL9Algorithm0EEvT_T0_ll,"",@"SHT_CUDA_INFO"
	.sectionflags	@""
	.align	4


	//----- nvinfo : EIATTR_CUDA_API_VERSION
	.align		4
        /*0000*/ 	.byte	0x04, 0x37
        /*0002*/ 	.short	(.L_10270 - .L_10269)
.L_10269:
        /*0004*/ 	.word	0x00000082


	//----- nvinfo : EIATTR_KPARAM_INFO
	.align		4
.L_10270:
        /*0008*/ 	.byte	0x04, 0x17
        /*000a*/ 	.short	(.L_10272 - .L_10271)
.L_10271:
        /*000c*/ 	.word	0x00000000
        /*0010*/ 	.short	0x0003
        /*0012*/ 	.short	0x0088
        /*0014*/ 	.byte	0x00, 0xf0, 0x21, 0x00


	//----- nvinfo : EIATTR_KPARAM_INFO
	.align		4
.L_10272:
        /*0018*/ 	.byte	0x04, 0x17
        /*001a*/ 	.short	(.L_10274 - .L_10273)
.L_10273:
        /*001c*/ 	.word	0x00000000
        /*0020*/ 	.short	0x0002
        /*0022*/ 	.short	0x0080
        /*0024*/ 	.byte	0x00, 0xf0, 0x21, 0x00


	//----- nvinfo : EIATTR_KPARAM_INFO
	.align		4
.L_10274:
        /*0028*/ 	.byte	0x04, 0x17
        /*002a*/ 	.short	(.L_10276 - .L_10275)
.L_10275:
        /*002c*/ 	.word	0x00000000
        /*0030*/ 	.short	0x0001
        /*0032*/ 	.short	0x0070
        /*0034*/ 	.byte	0x00, 0xf0, 0x41, 0x00


	//----- nvinfo : EIATTR_KPARAM_INFO
	.align		4
.L_10276:
        /*0038*/ 	.byte	0x04, 0x17
        /*003a*/ 	.short	(.L_10278 - .L_10277)
.L_10277:
        /*003c*/ 	.word	0x00000000
        /*0040*/ 	.short	0x0000
        /*0042*/ 	.short	0x0000
        /*0044*/ 	.byte	0x00, 0xf0, 0xc1, 0x01


	//----- nvinfo : EIATTR_SPARSE_MMA_MASK
	.align		4
.L_10278:
        /*0048*/ 	.byte	0x03, 0x50
        /*004a*/ 	.short	0x0000


	//----- nvinfo : EIATTR_MAXREG_COUNT
	.align		4
        /*004c*/ 	.byte	0x03, 0x1b
        /*004e*/ 	.short	0x00ff


	//----- nvinfo : EIATTR_EXTERNS
	.align		4
        /*0050*/ 	.byte	0x04, 0x0f
        /*0052*/ 	.short	(.L_10280 - .L_10279)


	//   ....[0]....
	.align		4
.L_10279:
        /*0054*/ 	.word	index@(__assertfail)


	//----- nvinfo : EIATTR_MERCURY_ISA_VERSION
	.align		4
.L_10280:
        /*0058*/ 	.byte	0x03, 0x5f
        /*005a*/ 	.short	0x0101


	//----- nvinfo : EIATTR_COOP_GROUP_MASK_REGIDS
	.align		4
        /*005c*/ 	.byte	0x04, 0x29
        /*005e*/ 	.short	(.L_10282 - .L_10281)


	//   ....[0]....
.L_10281:
        /*0060*/ 	.word	0xffffffff


	//   ....[1]....
        /*0064*/ 	.word	0xffffffff


	//   ....[2]....
        /*0068*/ 	.word	0xffffffff


	//   ....[3]....
        /*006c*/ 	.word	0xffffffff


	//   ....[4]....
        /*0070*/ 	.word	0xffffffff


	//   ....[5]....
        /*0074*/ 	.word	0xffffffff


	//   ....[6]....
        /*0078*/ 	.word	0xffffffff


	//   ....[7]....
        /*007c*/ 	.word	0xffffffff


	//   ....[8]....
        /*0080*/ 	.word	0xffffffff


	//   ....[9]....
        /*0084*/ 	.word	0xffffffff


	//   ....[10]....
        /*0088*/ 	.word	0x0500000f


	//   ....[11]....
        /*008c*/ 	.word	0x0500000f


	//   ....[12]....
        /*0090*/ 	.word	0x0500000f


	//   ....[13]....
        /*0094*/ 	.word	0x0500000f


	//   ....[14]....
        /*0098*/ 	.word	0x0500000f


	//   ....[15]....
        /*009c*/ 	.word	0x0500000f


	//   ....[16]....
        /*00a0*/ 	.word	0x0500000f


	//   ....[17]....
        /*00a4*/ 	.word	0x0500000f


	//   ....[18]....
        /*00a8*/ 	.word	0x0500000f


	//   ....[19]....
        /*00ac*/ 	.word	0x0500000f


	//----- nvinfo : EIATTR_COOP_GROUP_INSTR_OFFSETS
	.align		4
.L_10282:
        /*00b0*/ 	.byte	0x04, 0x28
        /*00b2*/ 	.short	(.L_10284 - .L_10283)


	//   ....[0]....
.L_10283:
        /*00b4*/ 	.word	0x00004500


	//   ....[1]....
        /*00b8*/ 	.word	0x00004540


	//   ....[2]....
        /*00bc*/ 	.word	0x00004560


	//   ....[3]....
        /*00c0*/ 	.word	0x00004580


	//   ....[4]....
        /*00c4*/ 	.word	0x000045a0


	//   ....[5]....
        /*00c8*/ 	.word	0x00005240


	//   ....[6]....
        /*00cc*/ 	.word	0x00005260


	//   ....[7]....
        /*00d0*/ 	.word	0x00005280


	//   ....[8]....
        /*00d4*/ 	.word	0x000052a0


	//   ....[9]....
        /*00d8*/ 	.word	0x000052c0


	//   ....[10]....
        /*00dc*/ 	.word	0x00006870


	//   ....[11]....
        /*00e0*/ 	.word	0x000068f0


	//   ....[12]....
        /*00e4*/ 	.word	0x00006950


	//   ....[13]....
        /*00e8*/ 	.word	0x000069b0


	//   ....[14]....
        /*00ec*/ 	.word	0x00006a10


	//   ....[15]....
        /*00f0*/ 	.word	0x00007720


	//   ....[16]....
        /*00f4*/ 	.word	0x00007780


	//   ....[17]....
        /*00f8*/ 	.word	0x000077e0


	//   ....[18]....
        /*00fc*/ 	.word	0x00007840


	//   ....[19]....
        /*0100*/ 	.word	0x000078a0


	//----- nvinfo : EIATTR_VRC_CTA_INIT_COUNT
	.align		4
.L_10284:
        /*0104*/ 	.byte	0x02, 0x4a
	.zero		1
	.zero		1


	//----- nvinfo : EIATTR_SYSCALL_OFFSETS
	.align		4
        /*0108*/ 	.byte	0x04, 0x46
        /*010a*/ 	.short	(.L_10286 - .L_10285)


	//   ....[0]....
.L_10285:
        /*010c*/ 	.word	0x000001c0


	//----- nvinfo : EIATTR_EXIT_INSTR_OFFSETS
	.align		4
.L_10286:
        /*0110*/ 	.byte	0x04, 0x1c
        /*0112*/ 	.short	(.L_10288 - .L_10287)


	//   ....[0]....
.L_10287:
        /*0114*/ 	.word	0x00000270


	//   ....[1]....
        /*0118*/ 	.word	0x00006810


	//----- nvinfo : EIATTR_CRS_STACK_SIZE
	.align		4
.L_10288:
        /*011c*/ 	.byte	0x04, 0x1e
        /*011e*/ 	.short	(.L_10290 - .L_10289)
.L_10289:
        /*0120*/ 	.word	0x00000000


	//----- nvinfo : EIATTR_CBANK_PARAM_SIZE
	.align		4
.L_10290:
        /*0124*/ 	.byte	0x03, 0x19
        /*0126*/ 	.short	0x0090


	//----- nvinfo : EIATTR_PARAM_CBANK
	.align		4
        /*0128*/ 	.byte	0x04, 0x0a
        /*012a*/ 	.short	(.L_10292 - .L_10291)
	.align		4
.L_10291:
        /*012c*/ 	.word	index@(.nv.constant0._Z15SoftmaxWarpImplI22BroadcastScaleMaskLoadIffbLm3EiE11DirectStoreIffEfLi1ELi20ELi32ELi1ELb0EL9Algorithm0EEvT_T0_ll)
        /*0130*/ 	.short	0x0380
        /*0132*/ 	.short	0x0090


	//----- nvinfo : EIATTR_SW_WAR
	.align		4
.L_10292:
        /*0134*/ 	.byte	0x04, 0x36
        /*0136*/ 	.short	(.L_10294 - .L_10293)
.L_10293:
        /*0138*/ 	.word	0x00000008
.L_10294:


//--------------------- .nv.info._Z15SoftmaxWarpImplI22BroadcastScaleMaskLoadIffbLm3EiE11DirectStoreIffEfLi1ELi19ELi32ELi1ELb1EL9Algorithm0EEvT_T0_ll --------------------------
	.section	.nv.info._Z15SoftmaxWarpImplI22BroadcastScaleMaskLoadIffbLm3EiE11DirectStoreIffEfLi1ELi19ELi32ELi1ELb1EL9Algorithm0EEvT_T0_ll,"",@"SHT_CUDA_INFO"
	.sectionflags	@""
	.align	4


	//----- nvinfo : EIATTR_CUDA_API_VERSION
	.align		4
        /*0000*/ 	.byte	0x04, 0x37
        /*0002*/ 	.short	(.L_10296 - .L_10295)
.L_10295:
        /*0004*/ 	.word	0x00000082


	//----- nvinfo : EIATTR_KPARAM_INFO
	.align		4
.L_10296:
        /*0008*/ 	.byte	0x04, 0x17
        /*000a*/ 	.short	(.L_10298 - .L_10297)
.L_10297:
        /*000c*/ 	.word	0x00000000
        /*0010*/ 	.short	0x0003
        /*0012*/ 	.short	0x0088
        /*0014*/ 	.byte	0x00, 0xf0, 0x21, 0x00


	//----- nvinfo : EIATTR_KPARAM_INFO
	.align		4
.L_10298:
        /*0018*/ 	.byte	0x04, 0x17
        /*001a*/ 	.short	(.L_10300 - .L_10299)
.L_10299:
        /*001c*/ 	.word	0x00000000
        /*0020*/ 	.short	0x0002
        /*0022*/ 	.short	0x0080
        /*0024*/ 	.byte	0x00, 0xf0, 0x21, 0x00


	//----- nvinfo : EIATTR_KPARAM_INFO
	.align		4
.L_10300:
        /*0028*/ 	.byte	0x04, 0x17
        /*002a*/ 	.short	(.L_10302 - .L_10301)
.L_10301:
        /*002c*/ 	.word	0x00000000
        /*0030*/ 	.short	0x0001
        /*0032*/ 	.short	0x0070
        /*0034*/ 	.byte	0x00, 0xf0, 0x41, 0x00


	//----- nvinfo : EIATTR_KPARAM_INFO
	.align		4
.L_10302:
        /*0038*/ 	.byte	0x04, 0x17
        /*003a*/ 	.short	(.L_10304 - .L_10303)
.L_10303:
        /*003c*/ 	.word	0x00000000
        /*0040*/ 	.short	0x0000
        /*0042*/ 	.short	0x0000
        /*0044*/ 	.byte	0x00, 0xf0, 0xc1, 0x01


	//----- nvinfo : EIATTR_SPARSE_MMA_MASK
	.align		4
.L_10304:
        /*0048*/ 	.byte	0x03, 0x50
        /*004a*/ 	.short	0x0000


	//----- nvinfo : EIATTR_MAXREG_COUNT
	.align		4
        /*004c*/ 	.byte	0x03, 0x1b
        /*004e*/ 	.short	0x00ff


	//----- nvinfo : EIATTR_EXTERNS
	.align		4
        /*0050*/ 	.byte	0x04, 0x0f
        /*0052*/ 	.short	(.L_10306 - .L_10305)


	//   ....[0]....
	.align		4
.L_10305:
        /*0054*/ 	.word	index@(__assertfail)


	//----- nvinfo : EIATTR_MERCURY_ISA_VERSION
	.align		4
.L_10306:
        /*0058*/ 	.byte	0x03, 0x5f
        /*005a*/ 	.short	0x0101


	//----- nvinfo : EIATTR_COOP_GROUP_MASK_REGIDS
	.align		4
        /*005c*/ 	.byte	0x04, 0x29
        /*005e*/ 	.short	(.L_10308 - .L_10307)


	//   ....[0]....
.L_10307:
        /*0060*/ 	.word	0xffffffff


	//   ....[1]....
        /*0064*/ 	.word	0xffffffff


	//   ....[2]....
        /*0068*/ 	.word	0xffffffff


	//   ....[3]....
        /*006c*/ 	.word	0xffffffff


	//   ....[4]....
        /*0070*/ 	.word	0xffffffff


	//   ....[5]....
        /*0074*/ 	.word	0xffffffff


	//   ....[6]....
        /*0078*/ 	.word	0xffffffff


	//   ....[7]....
        /*007c*/ 	.word	0xffffffff


	//   ....[8]....
        /*0080*/ 	.word	0xffffffff


	//   ....[9]....
        /*0084*/ 	.word	0xffffffff


	//   ....[10]....
        /*0088*/ 	.word	0x0500000f


	//   ....[11]....
        /*008c*/ 	.word	0x0500000f


	//   ....[12]....
        /*0090*/ 	.word	0x0500000f


	//   ....[13]....
        /*0094*/ 	.word	0x0500000f


	//   ....[14]....
        /*0098*/ 	.word	0x0500000f


	//   ....[15]....
        /*009c*/ 	.word	0x0500000f


	//   ....[16]....
        /*00a0*/ 	.word	0x0500000f


	//   ....[17]....
        /*00a4*/ 	.word	0x0500000f


	//   ....[18]....
        /*00a8*/ 	.word	0x0500000f


	//   ....[19]....
        /*00ac*/ 	.word	0x0500000f


	//----- nvinfo : EIATTR_COOP_GROUP_INSTR_OFFSETS
	.align		4
.L_10308:
        /*00b0*/ 	.byte	0x04, 0x28
        /*00b2*/ 	.short	(.L_10310 - .L_10309)


	//   ....[0]....
.L_10309:
        /*00b4*/ 	.word	0x00006fb0


	//   ....[1]....
        /*00b8*/ 	.word	0x00006ff0


	//   ....[2]....
        /*00bc*/ 	.word	0x00007010


	//   ....[3]....
        /*00c0*/ 	.word	0x00007030


	//   ....[4]....
        /*00c4*/ 	.word	0x00007050


	//   ....[5]....
        /*00c8*/ 	.word	0x00007c50


	//   ....[6]....
        /*00cc*/ 	.word	0x00007c70


	//   ....[7]....
        /*00d0*/ 	.word	0x00007c90


	//   ....[8]....
        /*00d4*/ 	.word	0x00007cb0


	//   ....[9]....
        /*00d8*/ 	.word	0x00007cd0


	//   ....[10]....
        /*00dc*/ 	.word	0x00009610


	//   ....[11]....
        /*00e0*/ 	.word	0x000096a0


	//   ....[12]....
        /*00e4*/ 	.word	0x00009700


	//   ....[13]....
        /*00e8*/ 	.word	0x00009760


	//   ....[14]....
        /*00ec*/ 	.word	0x000097c0


	//   ....[15]....
        /*00f0*/ 	.word	0x0000a420


	//   ....[16]....
        /*00f4*/ 	.word	0x0000a480


	//   ....[17]....
        /*00f8*/ 	.word	0x0000a4e0


	//   ....[18]....
        /*00fc*/ 	.word	0x0000a540


	//   ....[19]....
        /*0100*/ 	.word	0x0000a5a0


	//----- nvinfo : EIATTR_VRC_CTA_INIT_COUNT
	.align		4
.L_10310:
        /*0104*/ 	.byte	0x02, 0x4a
	.zero		1
	.zero		1


	//----- nvinfo : EIATTR_SYSCALL_OFFSETS
	.align		4
        /*0108*/ 	.byte	0x04, 0x46
        /*010a*/ 	.short	(.L_10312 - .L_10311)


	//   ....[0]....
.L_10311:
        /*010c*/ 	.word	0x000001c0


	//----- nvinfo : EIATTR_EXIT_INSTR_OFFSETS
	.align		4
.L_10312:
        /*0110*/ 	.byte	0x04, 0x1c
        /*0112*/ 	.short	(.L_10314 - .L_10313)


	//   ....[0]....
.L_10313:
        /*0114*/ 	.word	0x00000250


	//   ....[1]....
        /*0118*/ 	.word	0x000095b0


	//----- nvinfo : EIATTR_CRS_STACK_SIZE
	.align		4
.L_10314:
        /*011c*/ 	.byte	0x04, 0x1e
        /*011e*/ 	.short	(.L_10316 - .L_10315)
.L_10315:
        /*0120*/ 	.word	0x00000000


	//----- nvinfo : EIATTR_CBANK_PARAM_SIZE
	.align		4
.L_10316:
        /*0124*/ 	.byte	0x03, 0x19
        /*0126*/ 	.short	0x0090


	//----- nvinfo : EIATTR_PARAM_CBANK
	.align		4
        /*0128*/ 	.byte	0x04, 0x0a
        /*012a*/ 	.short	(.L_10318 - .L_10317)
	.align		4
.L_10317:
        /*012c*/ 	.word	index@(.nv.constant0._Z15SoftmaxWarpImplI22BroadcastScaleMaskLoadIffbLm3EiE11DirectStoreIffEfLi1ELi19ELi32ELi1ELb1EL9Algorithm0EEvT_T0_ll)
        /*0130*/ 	.short	0x0380
        /*0132*/ 	.short	0x0090


	//----- nvinfo : EIATTR_SW_WAR
	.align		4
.L_10318:
        /*0134*/ 	.byte	0x04, 0x36
        /*0136*/ 	.short	(.L_10320 - .L_10319)
.L_10319:
        /*0138*/ 	.word	0x00000008
.L_10320:


//--------------------- .nv.info._Z15SoftmaxWarpImplI22BroadcastScaleMaskLoadIffbLm3EiE11DirectStoreIffEfLi1ELi19ELi32ELi1ELb0EL9Algorithm0EEvT_T0_ll --------------------------
	.section	.nv.info._Z15SoftmaxWarpImplI22BroadcastScaleMaskLoadIffbLm3EiE11DirectStoreIffEfLi1ELi19ELi32ELi1ELb0EL9Algorithm0EEvT_T0_ll,"",@"SHT_CUDA_INFO"
	.sectionflags	@""
	.align	4


	//----- nvinfo : EIATTR_CUDA_API_VERSION
	.align		4
        /*0000*/ 	.byte	0x04, 0x37
        /*0002*/ 	.short	(.L_10322 - .L_10321)
.L_10321:
        /*0004*/ 	.word	0x00000082


	//----- nvinfo : EIATTR_KPARAM_INFO
	.align		4
.L_10322:
        /*0008*/ 	.byte	0x04, 0x17
        /*000a*/ 	.short	(.L_10324 - .L_10323)
.L_10323:
        /*000c*/ 	.word	0x00000000
        /*0010*/ 	.short	0x0003
        /*0012*/ 	.short	0x0088
        /*0014*/ 	.byte	0x00, 0xf0, 0x21, 0x00


	//----- nvinfo : EIATTR_KPARAM_INFO
	.align		4
.L_10324:
        /*0018*/ 	.byte	0x04, 0x17
        /*001a*/ 	.short	(.L_10326 - .L_10325)
.L_10325:
        /*001c*/ 	.word	0x00000000
        /*0020*/ 	.short	0x0002
        /*0022*/ 	.short	0x0080
        /*0024*/ 	.byte	0x00, 0xf0, 0x21, 0x00


	//----- nvinfo : EIATTR_KPARAM_INFO
	.align		4
.L_10326:
        /*0028*/ 	.byte	0x04, 0x17
        /*002a*/ 	.short	(.L_10328 - .L_10327)
.L_10327:
        /*002c*/ 	.word	0x00000000
        /*0030*/ 	.short	0x0001
        /*0032*/ 	.short	0x0070
        /*0034*/ 	.byte	0x00, 0xf0, 0x41, 0x00


	//----- nvinfo : EIATTR_KPARAM_INFO
	.align		4
.L_10328:
        /*0038*/ 	.byte	0x04, 0x17
        /*003a*/ 	.short	(.L_10330 - .L_10329)
.L_10329:
        /*003c*/ 	.word	0x00000000
        /*0040*/ 	.short	0x0000
        /*0042*/ 	.short	0x0000
        /*0044*/ 	.byte	0x00, 0xf0, 0xc1, 0x01


	//----- nvinfo : EIATTR_SPARSE_MMA_MASK
	.align		4
.L_10330:
        /*0048*/ 	.byte	0x03, 0x50
        /*004a*/ 	.short	0x0000


	//----- nvinfo : EIATTR_MAXREG_COUNT
	.align		4
        /*004c*/ 	.byte	0x03, 0x1b
        /*004e*/ 	.short	0x00ff


	//----- nvinfo : EIATTR_EXTERNS
	.align		4
        /*0050*/ 	.byte	0x04, 0x0f
        /*0052*/ 	.short	(.L_10332 - .L_10331)


	//   ....[0]....
	.align		4
.L_10331:
        /*0054*/ 	.word	index@(__assertfail)


	//----- nvinfo : EIATTR_MERCURY_ISA_VERSION
	.align		4
.L_10332:
        /*0058*/ 	.byte	0x03, 0x5f
        /*005a*/ 	.short	0x0101


	//----- nvinfo : EIATTR_COOP_GROUP_MASK_REGIDS
	.align		4
        /*005c*/ 	.byte	0x04, 0x29
        /*005e*/ 	.short	(.L_10334 - .L_10333)


	//   ....[0]....
.L_10333:
        /*0060*/ 	.word	0xffffffff


	//   ....[1]....
        /*0064*/ 	.word	0xffffffff


	//   ....[2]....
        /*0068*/ 	.word	0xffffffff


	//   ....[3]....
        /*006c*/ 	.word	0xffffffff


	//   ....[4]....
        /*0070*/ 	.word	0xffffffff


	//   ....[5]....
        /*0074*/ 	.word	0xffffffff


	//   ....[6]....
        /*0078*/ 	.word	0xffffffff


	//   ....[7]....
        /*007c*/ 	.word	0xffffffff


	//   ....[8]....
        /*0080*/ 	.word	0xffffffff


	//   ....[9]....
        /*0084*/ 	.word	0xffffffff


	//   ....[10]....
        /*0088*/ 	.word	0x0500000f


	//   ....[11]....
        /*008c*/ 	.word	0x0500000f


	//   ....[12]....
        /*0090*/ 	.word	0x0500000f


	//   ....[13]....
        /*0094*/ 	.word	0x0500000f


	//   ....[14]....
        /*0098*/ 	.word	0x0500000f


	//   ....[15]....
        /*009c*/ 	.word	0x0500000f


	//   ....[16]....
        /*00a0*/ 	.word	0x0500000f


	//   ....[17]....
        /*00a4*/ 	.word	0x0500000f


	//   ....[18]....
        /*00a8*/ 	.word	0x0500000f


	//   ....[19]....
        /*00ac*/ 	.word	0x0500000f


	//----- nvinfo : EIATTR_COOP_GROUP_INSTR_OFFSETS
	.align		4
.L_10334:
        /*00b0*/ 	.byte	0x04, 0x28
        /*00b2*/ 	.short	(.L_10336 - .L_10335)


	//   ....[0]....
.L_10335:
        /*00b4*/ 	.word	0x00004170


	//   ....[1]....
        /*00b8*/ 	.word	0x000041b0


	//   ....[2]....
        /*00bc*/ 	.word	0x000041d0


	//   ....[3]....
        /*00c0*/ 	.word	0x000041f0


	//   ....[4]....
        /*00c4*/ 	.word	0x00004210


	//   ....[5]....
        /*00c8*/ 	.word	0x00004e10


	//   ....[6]....
        /*00cc*/ 	.word	0x00004e30


	//   ....[7]....
        /*00d0*/ 	.word	0x00004e50


	//   ....[8]....
        /*00d4*/ 	.word	0x00004e70


	//   ....[9]....
        /*00d8*/ 	.word	0x00004e90


	//   ....[10]....
        /*00dc*/ 	.word	0x00006470


	//   ....[11]....
        /*00e0*/ 	.word	0x000064f0


	//   ....[12]....
        /*00e4*/ 	.word	0x00006550


	//   ....[13]....
        /*00e8*/ 	.word	0x000065b0


	//   ....[14]....
        /*00ec*/ 	.word	0x00006610


	//   ....[15]....
        /*00f0*/ 	.word	0x00007280


	//   ....[16]....
        /*00f4*/ 	.word	0x000072e0


	//   ....[17]....
        /*00f8*/ 	.word	0x00007340


	//   ....[18]....
        /*00fc*/ 	.word	0x000073a0


	//   ....[19]....
        /*0100*/ 	.word	0x00007400


	//----- nvinfo : EIATTR_VRC_CTA_INIT_COUNT
	.align		4
.L_10336:
        /*0104*/ 	.byte	0x02, 0x4a
	.zero		1
	.zero		1


	//----- nvinfo : EIATTR_SYSCALL_OFFSETS
	.align		4
        /*0108*/ 	.byte	0x04, 0x46
        /*010a*/ 	.short	(.L_10338 - .L_10337)


	//   ....[0]....
.L_10337:
        /*010c*/ 	.word	0x000001c0


	//----- nvinfo : EIATTR_EXIT_INSTR_OFFSETS
	.align		4
.L_10338:
        /*0110*/ 	.byte	0x04, 0x1c
        /*0112*/ 	.short	(.L_10340 - .L_10339)


	//   ....[0]....
.L_10339:
        /*0114*/ 	.word	0x00000270


	//   ....[1]....
        /*0118*/ 	.word	0x00006410


	//----- nvinfo : EIATTR_CRS_STACK_SIZE
	.align		4
.L_10340:
        /*011c*/ 	.byte	0x04, 0x1e
        /*011e*/ 	.short	(.L_10342 - .L_10341)
.L_10341:
        /*0120*/ 	.word	0x00000000


	//----- nvinfo : EIATTR_CBANK_PARAM_SIZE
	.align		4
.L_10342:
        /*0124*/ 	.byte	0x03, 0x19
        /*0126*/ 	.short	0x0090


	//----- nvinfo : EIATTR_PARAM_CBANK
	.align		4
        /*0128*/ 	.byte	0x04, 0x0a
        /*012a*/ 	.short	(.L_10344 - .L_10343)
	.align		4
.L_10343:
        /*012c*/ 	.word	index@(.nv.constant0._Z15SoftmaxWarpImplI22BroadcastScaleMaskLoadIffbLm3EiE11DirectStoreIffEfLi1ELi19ELi32ELi1ELb0EL9Algorithm0EEvT_T0_ll)
        /*0130*/ 	.short	0x0380
        /*0132*/ 	.short	0x0090


	//----- nvinfo : EIATTR_SW_WAR
	.align		4
.L_10344:
        /*0134*/ 	.byte	0x04, 0x36
        /*0136*/ 	.short	(.L_10346 - .L_10345)
.L_10345:
        /*0138*/ 	.word	0x00000008
.L_10346:


//--------------------- .nv.info._Z15SoftmaxWarpImplI22BroadcastScaleMaskLoadIffbLm3EiE11DirectStoreIffEfLi1ELi18ELi32ELi1ELb1EL9Algorithm0EEvT_T0_ll --------------------------
	.section	.nv.info._Z15SoftmaxWarpImplI22BroadcastScaleMaskLoadIffbLm3EiE11DirectStoreIffEfLi1ELi18ELi32ELi1ELb1EL9Algorithm0EEvT_T0_ll,"",@"SHT_CUDA_INFO"
	.sectionflags	@""
	.align	4


	//----- nvinfo : EIATTR_CUDA_API_VERSION
	.align		4
        /*0000*/ 	.byte	0x04, 0x37
        /*0002*/ 	.short	(.L_10348 - .L_10347)
.L_10347:
        /*0004*/ 	.word	0x00000082


	//----- nvinfo : EIATTR_KPARAM_INFO
	.align		4
.L_10348:
        /*0008*/ 	.byte	0x04, 0x17
        /*000a*/ 	.short	(.L_10350 - .L_10349)
.L_10349:
        /*000c*/ 	.word	0x00000000
        /*0010*/ 	.short	0x0003
        /*0012*/ 	.short	0x0088
        /*0014*/ 	.byte	0x00, 0xf0, 0x21, 0x00


	//----- nvinfo : EIATTR_KPARAM_INFO
	.align		4
.L_10350:
        /*0018*/ 	.byte	0x04, 0x17
        /*001a*/ 	.short	(.L_10352 - .L_10351)
.L_10351:
        /*001c*/ 	.word	0x00000000
        /*0020*/ 	.short	0x0002
        /*0022*/ 	.short	0x0080
        /*0024*/ 	.byte	0x00, 0xf0, 0x21, 0x00


	//----- nvinfo : EIATTR_KPARAM_INFO
	.align		4
.L_10352:
        /*0028*/ 	.byte	0x04, 0x17
        /*002a*/ 	.short	(.L_10354 - .L_10353)
.L_10353:
        /*002c*/ 	.word	0x00000000
        /*0030*/ 	.short	0x0001
        /*0032*/ 	.short	0x0070
        /*0034*/ 	.byte	0x00, 0xf0, 0x41, 0x00


	//----- nvinfo : EIATTR_KPARAM_INFO
	.align		4
.L_10354:
        /*0038*/ 	.byte	0x04, 0x17
        /*003a*/ 	.short	(.L_10356 - .L_10355)
.L_10355:
        /*003c*/ 	.word	0x00000000
        /*0040*/ 	.short	0x0000
        /*0042*/ 	.short	0x0000
        /*0044*/ 	.byte	0x00, 0xf0, 0xc1, 0x01


	//----- nvinfo : EIATTR_SPARSE_MMA_MASK
	.align		4
.L_10356:
        /*0048*/ 	.byte	0x03, 0x50
        /*004a*/ 	.short	0x0000


	//----- nvinfo : EIATTR_MAXREG_COUNT
	.align		4
        /*004c*/ 	.byte	0x03, 0x1b
        /*004e*/ 	.short	0x00ff


	//----- nvinfo : EIATTR_EXTERNS
	.align		4
        /*0050*/ 	.byte	0x04, 0x0f
        /*0052*/ 	.short	(.L_10358 - .L_10357)


	//   ....[0]....
	.align		4
.L_10357:
        /*0054*/ 	.word	index@(__assertfail)


	//----- nvinfo : EIATTR_MERCURY_ISA_VERSION
	.align		4
.L_10358:
        /*0058*/ 	.byte	0x03, 0x5f
        /*005a*/ 	.short	0x0101


	//----- nvinfo : EIATTR_COOP_GROUP_MASK_REGIDS
	.align		4
        /*005c*/ 	.byte	0x04, 0x29
        /*005e*/ 	.short	(.L_10360 - .L_10359)


	//   ....[0]....
.L_10359:
        /*0060*/ 	.word	0xffffffff


	//   ....[1]....
        /*0064*/ 	.word	0xffffffff


	//   ....[2]....
        /*0068*/ 	.word	0xffffffff


	//   ....[3]....
        /*006c*/ 	.word	0xffffffff


	//   ....[4]....
        /*0070*/ 	.word	0xffffffff


	//   ....[5]....
        /*0074*/ 	.word	0xffffffff


	//   ....[6]....
        /*0078*/ 	.word	0xffffffff


	//   ....[7]....
        /*007c*/ 	.word	0xffffffff


	//   ....[8]....
        /*0080*/ 	.word	0xffffffff


	//   ....[9]....
        /*0084*/ 	.word	0xffffffff


	//   ....[10]....
        /*0088*/ 	.word	0x0500000f


	//   ....[11]....
        /*008c*/ 	.word	0x0500000f


	//   ....[12]....
        /*0090*/ 	.word	0x0500000f


	//   ....[13]....
        /*0094*/ 	.word	0x0500000f


	//   ....[14]....
        /*0098*/ 	.word	0x0500000f


	//   ....[15]....
        /*009c*/ 	.word	0x0500000f


	//   ....[16]....
        /*00a0*/ 	.word	0x0500000f


	//   ....[17]....
        /*00a4*/ 	.word	0x0500000f


	//   ....[18]....
        /*00a8*/ 	.word	0x0500000f


	//   ....[19]....
        /*00ac*/ 	.word	0x0500000f


	//----- nvinfo : EIATTR_COOP_GROUP_INSTR_OFFSETS
	.align		4
.L_10360:
        /*00b0*/ 	.byte	0x04, 0x28
        /*00b2*/ 	.short	(.L_10362 - .L_10361)


	//   ....[0]....
.L_10361:
        /*00b4*/ 	.word	0x00006a00


	//   ....[1]....
        /*00b8*/ 	.word	0x00006a40


	//   ....[2]....
        /*00bc*/ 	.word	0x00006a60


	//   ....[3]....
        /*00c0*/ 	.word	0x00006a80


	//   ....[4]....
        /*00c4*/ 	.word	0x00006aa0


	//   ....[5]....
        /*00c8*/ 	.word	0x00007600


	//   ....[6]....
        /*00cc*/ 	.word	0x00007620


	//   ....[7]....
        /*00d0*/ 	.word	0x00007640


	//   ....[8]....
        /*00d4*/ 	.word	0x00007660


	//   ....[9]....
        /*00d8*/ 	.word	0x00007680


	//   ....[10]....
        /*00dc*/ 	.word	0x00008e70


	//   ....[11]....
        /*00e0*/ 	.word	0x00008ef0


	//   ....[12]....
        /*00e4*/ 	.word	0x00008f50


	//   ....[13]....
        /*00e8*/ 	.word	0x00008fb0


	//   ....[14]....
        /*00ec*/ 	.word	0x00009010


	//   ....[15]....
        /*00f0*/ 	.word	0x00009be0


	//   ....[16]....
        /*00f4*/ 	.word	0x00009c40


	//   ....[17]....
        /*00f8*/ 	.word	0x00009ca0


	//   ....[18]....
        /*00fc*/ 	.word	0x00009d00


	//   ....[19]....
        /*0100*/ 	.word	0x00009d60


	//----- nvinfo : EIATTR_VRC_CTA_INIT_COUNT
	.align		4
.L_10362:
        /*0104*/ 	.byte	0x02, 0x4a
	.zero		1
	.zero		1


	//----- nvinfo : EIATTR_SYSCALL_OFFSETS
	.align		4
        /*0108*/ 	.byte	0x04, 0x46
        /*010a*/ 	.short	(.L_10364 - .L_10363)


	//   ....[0]....
.L_10363:
        /*010c*/ 	.word	0x000001c0


	//----- nvinfo : EIATTR_EXIT_INSTR_OFFSETS
	.align		4
.L_10364:
        /*0110*/ 	.byte	0x04, 0x1c
        /*0112*/ 	.short	(.L_10366 - .L_10365)


	//   ....[0]....
.L_10365:
        /*0114*/ 	.word	0x00000250


	//   ....[1]....
        /*0118*/ 	.word	0x00008e10


	//----- nvinfo : EIATTR_CRS_STACK_SIZE
	.align		4
.L_10366:
        /*011c*/ 	.byte	0x04, 0x1e
        /*011e*/ 	.short	(.L_10368 - .L_10367)
.L_10367:
        /*0120*/ 	.word	0x00000000


	//----- nvinfo : EIATTR_CBANK_PARAM_SIZE
	.align		4
.L_10368:
        /*0124*/ 	.byte	0x03, 0x19
        /*0126*/ 	.short	0x0090


	//----- nvinfo : EIATTR_PARAM_CBANK
	.align		4
        /*0128*/ 	.byte	0x04, 0x0a
        /*012a*/ 	.short	(.L_10370 - .L_10369)
	.align		4
.L_10369:
        /*012c*/ 	.word	index@(.nv.constant0._Z15SoftmaxWarpImplI22BroadcastScaleMaskLoadIffbLm3EiE11DirectStoreIffEfLi1ELi18ELi32ELi1ELb1EL9Algorithm0EEvT_T0_ll)
        /*0130*/ 	.short	0x0380
        /*0132*/ 	.short	0x0090


	//----- nvinfo : EIATTR_SW_WAR
	.align		4
.L_10370:
        /*0134*/ 	.byte	0x04, 0x36
        /*0136*/ 	.short	(.L_10372 - .L_10371)
.L_10371:
        /*0138*/ 	.word	0x00000008
.L_10372:


//--------------------- .nv.info._Z15SoftmaxWarpImplI22BroadcastScaleMaskLoadIffbLm3EiE11DirectStoreIffEfLi1ELi18ELi32ELi1ELb0EL9Algorithm0EEvT_T0_ll --------------------------
	.section	.nv.info._Z15SoftmaxWarpImplI22BroadcastScaleMaskLoadIffbLm3EiE11DirectStoreIffEfLi1ELi18ELi32ELi1ELb0EL9Algorithm0EEvT_T0_ll,"",@"SHT_CUDA_INFO"
	.sectionflags	@""
	.align	4


	//----- nvinfo : EIATTR_CUDA_API_VERSION
	.align		4
        /*0000*/ 	.byte	0x04, 0x37
        /*0002*/ 	.short	(.L_10374 - .L_10373)
.L_10373:
        /*0004*/ 	.word	0x00000082


	//----- nvinfo : EIATTR_KPARAM_INFO
	.align		4
.L_10374:
        /*0008*/ 	.byte	0x04, 0x17
        /*000a*/ 	.short	(.L_10376 - .L_10375)
.L_10375:
        /*000c*/ 	.word	0x00000000
        /*0010*/ 	.short	0x0003
        /*0012*/ 	.short	0x0088
        /*0014*/ 	.byte	0x00, 0xf0, 0x21, 0x00


	//----- nvinfo : EIATTR_KPARAM_INFO
	.align		4
.L_10376:
        /*0018*/ 	.byte	0x04, 0x17
        /*001a*/ 	.short	(.L_10378 - .L_10377)
.L_10377:
        /*001c*/ 	.word	0x00000000
        /*0020*/ 	.short	0x0002
        /*0022*/ 	.short	0x0080
        /*0024*/ 	.byte	0x00, 0xf0, 0x21, 0x00


	//----- nvinfo : EIATTR_KPARAM_INFO
	.align		4
.L_10378:
        /*0028*/ 	.byte	0x04, 0x17
        /*002a*/ 	.short	(.L_10380 - .L_10379)
.L_10379:
        /*002c*/ 	.word	0x00000000
        /*0030*/ 	.short	0x0001
        /*0032*/ 	.short	0x0070
        /*0034*/ 	.byte	0x00, 0xf0, 0x41, 0x00


	//----- nvinfo : EIATTR_KPARAM_INFO
	.align		4
.L_10380:
        /*0038*/ 	.byte	0x04, 0x17
        /*003a*/ 	.short	(.L_10382 - .L_10381)
.L_10381:
        /*003c*/ 	.word	0x00000000
        /*0040*/ 	.short	0x0000
        /*0042*/ 	.short	0x0000
        /*0044*/ 	.byte	0x00, 0xf0, 0xc1, 0x01


	//----- nvinfo : EIATTR_SPARSE_MMA_MASK
	.align		4
.L_10382:
        /*0048*/ 	.byte	0x03, 0x50
        /*004a*/ 	.short	0x0000


	//----- nvinfo : EIATTR_MAXREG_COUNT
	.align		4
        /*004c*/ 	.byte	0x03, 0x1b
        /*004e*/ 	.short	0x00ff


	//----- nvinfo : EIATTR_EXTERNS
	.align		4
        /*0050*/ 	.byte	0x04, 0x0f
        /*0052*/ 	.short	(.L_10384 - .L_10383)


	//   ....[0]....
	.align		4
.L_10383:
        /*0054*/ 	.word	index@(__assertfail)


	//----- nvinfo : EIATTR_MERCURY_ISA_VERSION
	.align		4
.L_10384:
        /*0058*/ 	.byte	0x03, 0x5f
        /*005a*/ 	.short	0x0101


	//----- nvinfo : EIATTR_COOP_GROUP_MASK_REGIDS
	.align		4
        /*005c*/ 	.byte	0x04, 0x29
        /*005e*/ 	.short	(.L_10386 - .L_10385)


	//   ....[0]....
.L_10385:
        /*0060*/ 	.word	0xffffffff


	//   ....[1]....
        /*0064*/ 	.word	0xffffffff


	//   ....[2]....
        /*0068*/ 	.word	0xffffffff


	//   ....[3]....
        /*006c*/ 	.word	0xffffffff


	//   ....[4]....
        /*0070*/ 	.word	0xffffffff


	//   ....[5]....
        /*0074*/ 	.word	0xffffffff


	//   ....[6]....
        /*0078*/ 	.word	0xffffffff


	//   ....[7]....
        /*007c*/ 	.word	0xffffffff


	//   ....[8]....
        /*0080*/ 	.word	0xffffffff


	//   ....[9]....
        /*0084*/ 	.word	0xffffffff


	//   ....[10]....
        /*0088*/ 	.word	0x0500000f


	//   ....[11]....
        /*008c*/ 	.word	0x0500000f


	//   ....[12]....
        /*0090*/ 	.word	0x0500000f


	//   ....[13]....
        /*0094*/ 	.word	0x0500000f


	//   ....[14]....
        /*0098*/ 	.word	0x0500000f


	//   ....[15]....
        /*009c*/ 	.word	0x0500000f


	//   ....[16]....
        /*00a0*/ 	.word	0x0500000f


	//   ....[17]....
        /*00a4*/ 	.word	0x0500000f


	//   ....[18]....
        /*00a8*/ 	.word	0x0500000f


	//   ....[19]....
        /*00ac*/ 	.word	0x0500000f


	//----- nvinfo : EIATTR_COOP_GROUP_INSTR_OFFSETS
	.align		4
.L_10386:
        /*00b0*/ 	.byte	0x04, 0x28
        /*00b2*/ 	.short	(.L_10388 - .L_10387)


	//   ....[0]....
.L_10387:
        /*00b4*/ 	.word	0x00003de0


	//   ....[1]....
        /*00b8*/ 	.word	0x00003e20


	//   ....[2]....
        /*00bc*/ 	.word	0x00003e40


	//   ....[3]....
        /*00c0*/ 	.word	0x00003e60


	//   ....[4]....
        /*00c4*/ 	.word	0x00003e80


	//   ....[5]....
        /*00c8*/ 	.word	0x000049e0


	//   ....[6]....
        /*00cc*/ 	.word	0x00004a00


	//   ....[7]....
        /*00d0*/ 	.word	0x00004a20


	//   ....[8]....
        /*00d4*/ 	.word	0x00004a40


	//   ....[9]....
        /*00d8*/ 	.word	0x00004a60


	//   ....[10]....
        /*00dc*/ 	.word	0x00005f40


	//   ....[11]....
        /*00e0*/ 	.word	0x00005fc0


	//   ....[12]....
        /*00e4*/ 	.word	0x00006020


	//   ....[13]....
        /*00e8*/ 	.word	0x00006080


	//   ....[14]....
        /*00ec*/ 	.word	0x000060e0


	//   ....[15]....
        /*00f0*/ 	.word	0x00006cb0


	//   ....[16]....
        /*00f4*/ 	.word	0x00006d10


	//   ....[17]....
        /*00f8*/ 	.word	0x00006d70


	//   ....[18]....
        /*00fc*/ 	.word	0x00006dd0


	//   ....[19]....
        /*0100*/ 	.word	0x00006e30


	//----- nvinfo : EIATTR_VRC_CTA_INIT_COUNT
	.align		4
.L_10388:
        /*0104*/ 	.byte	0x02, 0x4a
	.zero		1
	.zero		1


	//----- nvinfo : EIATTR_SYSCALL_OFFSETS
	.align		4
        /*0108*/ 	.byte	0x04, 0x46
        /*010a*/ 	.short	(.L_10390 - .L_10389)


	//   ....[0]....
.L_10389:
        /*010c*/ 	.word	0x000001c0


	//----- nvinfo : EIATTR_EXIT_INSTR_OFFSETS
	.align		4
.L_10390:
        /*0110*/ 	.byte	0x04, 0x1c
        /*0112*/ 	.short	(.L_10392 - .L_10391)


	//   ....[0]....
.L_10391:
        /*0114*/ 	.word	0x00000270


	//   ....[1]....
        /*0118*/ 	.word	0x00005ee0


	//----- nvinfo : EIATTR_CRS_STACK_SIZE
	.align		4
.L_10392:
        /*011c*/ 	.byte	0x04, 0x1e
        /*011e*/ 	.short	(.L_10394 - .L_10393)
.L_10393:
        /*0120*/ 	.word	0x00000000


	//----- nvinfo : EIATTR_CBANK_PARAM_SIZE
	.align		4
.L_10394:
        /*0124*/ 	.byte	0x03, 0x19
        /*0126*/ 	.short	0x0090


	//----- nvinfo : EIATTR_PARAM_CBANK
	.align		4
        /*0128*/ 	.byte	0x04, 0x0a
        /*012a*/ 	.short	(.L_10396 - .L_10395)
	.align		4
.L_10395:
        /*012c*/ 	.word	index@(.nv.constant0._Z15SoftmaxWarpImplI22BroadcastScaleMaskLoadIffbLm3EiE11DirectStoreIffEfLi1ELi18ELi32ELi1ELb0EL9Algorithm0EEvT_T0_ll)
        /*0130*/ 	.short	0x0380
        /*0132*/ 	.short	0x0090


	//----- nvinfo : EIATTR_SW_WAR
	.align		4
.L_10396:
        /*0134*/ 	.byte	0x04, 0x36
        /*0136*/ 	.short	(.L_10398 - .L_10397)
.L_10397:
        /*0138*/ 	.word	0x00000008
.L_10398:


//--------------------- .nv.info._Z15SoftmaxWarpImplI22BroadcastScaleMaskLoadIffbLm3EiE11DirectStoreIffEfLi1ELi17ELi32ELi1ELb1EL9Algorithm0EEvT_T0_ll --------------------------
	.section	.nv.info._Z15SoftmaxWarpImplI22BroadcastScaleMaskLoadIffbLm3EiE11DirectStoreIffEfLi1ELi17ELi32ELi1ELb1EL9Algorithm0EEvT_T0_ll,"",@"SHT_CUDA_INFO"
	.sectionflags	@""
	.align	4


	//----- nvinfo : EIATTR_CUDA_API_VERSION
	.align		4
        /*0000*/ 	.byte	0x04, 0x37
        /*0002*/ 	.short	(.L_10400 - .L_10399)
.L_10399:
        /*0004*/ 	.word	0x00000082


	//----- nvinfo : EIATTR_KPARAM_INFO
	.align		4
.L_10400:
        /*0008*/ 	.byte	0x04, 0x17
        /*000a*/ 	.short	(.L_10402 - .L_10401)
.L_10401:
        /*000c*/ 	.word	0x00000000
        /*0010*/ 	.short	0x0003
        /*0012*/ 	.short	0x0088
        /*0014*/ 	.byte	0x00, 0xf0, 0x21, 0x00


	//----- nvinfo : EIATTR_KPARAM_INFO
	.align		4
.L_10402:
        /*0018*/ 	.byte	0x04, 0x17
        /*001a*/ 	.short	(.L_10404 - .L_10403)
.L_10403:
        /*001c*/ 	.word	0x00000000
        /*0020*/ 	.short	0x0002
        /*0022*/ 	.short	0x0080
        /*0024*/ 	.byte	0x00, 0xf0, 0x21, 0x00


	//----- nvinfo : EIATTR_KPARAM_INFO
	.align		4
.L_10404:
        /*0028*/ 	.byte	0x04, 0x17
        /*002a*/ 	.short	(.L_10406 - .L_10405)
.L_10405:
        /*002c*/ 	.word	0x00000000
        /*0030*/ 	.short	0x0001
        /*0032*/ 	.short	0x0070
        /*0034*/ 	.byte	0x00, 0xf0, 0x41, 0x00


	//----- nvinfo : EIATTR_KPARAM_INFO
	.align		4
.L_10406:
        /*0038*/ 	.byte	0x04, 0x17
        /*003a*/ 	.short	(.L_10408 - .L_10407)
.L_10407:
        /*003c*/ 	.word	0x00000000
        /*0040*/ 	.short	0x0000
        /*0042*/ 	.short	0x0000
        /*0044*/ 	.byte	0x00, 0xf0, 0xc1, 0x01


	//----- nvinfo : EIATTR_SPARSE_MMA_MASK
	.align		4
.L_10408:
        /*0048*/ 	.byte	0x03, 0x50
        /*004a*/ 	.short	0x0000


	//----- nvinfo : EIATTR_MAXREG_COUNT
	.align		4
        /*004c*/ 	.byte	0x03, 0x1b
        /*004e*/ 	.short	0x00ff


	//----- nvinfo : EIATTR_EXTERNS
	.align		4
        /*0050*/ 	.byte	0x04, 0x0f
        /*0052*/ 	.short	(.L_10410 - .L_10409)


	//   ....[0]....
	.align		4
.L_10409:
        /*0054*/ 	.word	index@(__assertfail)


	//----- nvinfo : EIATTR_MERCURY_ISA_VERSION
	.align		4
.L_10410:
        /*0058*/ 	.byte	0x03, 0x5f
        /*005a*/ 	.short	0x0101


	//----- nvinfo : EIATTR_COOP_GROUP_MASK_REGIDS
	.align		4
        /*005c*/ 	.byte	0x04, 0x29
        /*005e*/ 	.short	(.L_10412 - .L_10411)


	//   ....[0]....
.L_10411:
        /*0060*/ 	.word	0xffffffff


	//   ....[1]....
        /*0064*/ 	.word	0xffffffff


	//   ....[2]....
        /*0068*/ 	.word	0xffffffff


	//   ....[3]....
        /*006c*/ 	.word	0xffffffff


	//   ....[4]....
        /*0070*/ 	.word	0xffffffff


	//   ....[5]....
        /*0074*/ 	.word	0xffffffff


	//   ....[6]....
        /*0078*/ 	.word	0xffffffff


	//   ....[7]....
        /*007c*/ 	.word	0xffffffff


	//   ....[8]....
        /*0080*/ 	.word	0xffffffff


	//   ....[9]....
        /*0084*/ 	.word	0xffffffff


	//   ....[10]....
        /*0088*/ 	.word	0x0500000f


	//   ....[11]....
        /*008c*/ 	.word	0x0500000f


	//   ....[12]....
        /*0090*/ 	.word	0x0500000f


	//   ....[13]....
        /*0094*/ 	.word	0x0500000f


	//   ....[14]....
        /*0098*/ 	.word	0x0500000f


	//   ....[15]....
        /*009c*/ 	.word	0x0500000f


	//   ....[16]....
        /*00a0*/ 	.word	0x0500000f


	//   ....[17]....
        /*00a4*/ 	.word	0x0500000f


	//   ....[18]....
        /*00a8*/ 	.word	0x0500000f


	//   ....[19]....
        /*00ac*/ 	.word	0x0500000f


	//----- nvinfo : EIATTR_COOP_GROUP_INSTR_OFFSETS
	.align		4
.L_10412:
        /*00b0*/ 	.byte	0x04, 0x28
        /*00b2*/ 	.short	(.L_10414 - .L_10413)


	//   ....[0]....
.L_10413:
        /*00b4*/ 	.word	0x000064c0


	//   ....[1]....
        /*00b8*/ 	.word	0x00006500


	//   ....[2]....
        /*00bc*/ 	.word	0x00006520


	//   ....[3]....
        /*00c0*/ 	.word	0x00006540


	//   ....[4]....
        /*00c4*/ 	.word	0x00006560


	//   ....[5]....
        /*00c8*/ 	.word	0x00007020


	//   ....[6]....
        /*00cc*/ 	.word	0x00007040


	//   ....[7]....
        /*00d0*/ 	.word	0x00007060


	//   ....[8]....
        /*00d4*/ 	.word	0x00007080


	//   ....[9]....
        /*00d8*/ 	.word	0x000070a0


	//   ....[10]....
        /*00dc*/ 	.word	0x00008740


	//   ....[11]....
        /*00e0*/ 	.word	0x000087c0


	//   ....[12]....
        /*00e4*/ 	.word	0x00008820


	//   ....[13]....
        /*00e8*/ 	.word	0x00008880


	//   ....[14]....
        /*00ec*/ 	.word	0x000088e0


	//   ....[15]....
        /*00f0*/ 	.word	0x00009410


	//   ....[16]....
        /*00f4*/ 	.word	0x00009470


	//   ....[17]....
        /*00f8*/ 	.word	0x000094d0


	//   ....[18]....
        /*00fc*/ 	.word	0x00009530


	//   ....[19]....
        /*0100*/ 	.word	0x00009590


	//----- nvinfo : EIATTR_VRC_CTA_INIT_COUNT
	.align		4
.L_10414:
        /*0104*/ 	.byte	0x02, 0x4a
	.zero		1
	.zero		1


	//----- nvinfo : EIATTR_SYSCALL_OFFSETS
	.align		4
        /*0108*/ 	.byte	0x04, 0x46
        /*010a*/ 	.short	(.L_10416 - .L_10415)


	//   ....[0]....
.L_10415:
        /*010c*/ 	.word	0x000001c0


	//----- nvinfo : EIATTR_EXIT_INSTR_OFFSETS
	.align		4
.L_10416:
        /*0110*/ 	.byte	0x04, 0x1c
        /*0112*/ 	.short	(.L_10418 - .L_10417)


	//   ....[0]....
.L_10417:
        /*0114*/ 	.word	0x00000250


	//   ....[1]....
        /*0118*/ 	.word	0x000086e0


	//----- nvinfo : EIATTR_CRS_STACK_SIZE
	.align		4
.L_10418:
        /*011c*/ 	.byte	0x04, 0x1e
        /*011e*/ 	.short	(.L_10420 - .L_10419)
.L_10419:
        /*0120*/ 	.word	0x00000000


	//----- nvinfo : EIATTR_CBANK_PARAM_SIZE
	.align		4
.L_10420:
        /*0124*/ 	.byte	0x03, 0x19
        /*0126*/ 	.short	0x0090


	//----- nvinfo : EIATTR_PARAM_CBANK
	.align		4
        /*0128*/ 	.byte	0x04, 0x0a
        /*012a*/ 	.short	(.L_10422 - .L_10421)
	.align		4
.L_10421:
        /*012c*/ 	.word	index@(.nv.constant0._Z15SoftmaxWarpImplI22BroadcastScaleMaskLoadIffbLm3EiE11DirectStoreIffEfLi1ELi17ELi32ELi1ELb1EL9Algorithm0EEvT_T0_ll)
        /*0130*/ 	.short	0x0380
        /*0132*/ 	.short	0x0090


	//----- nvinfo : EIATTR_SW_WAR
	.align		4
.L_10422:
        /*0134*/ 	.byte	0x04, 0x36
        /*0136*/ 	.short	(.L_10424 - .L_10423)
.L_10423:
        /*0138*/ 	.word	0x00000008
.L_10424:


//--------------------- .nv.info._Z15SoftmaxWarpImplI22BroadcastScaleMaskLoadIffbLm3EiE11DirectStoreIffEfLi1ELi17ELi32ELi1ELb0EL9Algorithm0EEvT_T0_ll --------------------------
	.section	.nv.info._Z15SoftmaxWarpImplI22BroadcastScaleMaskLoadIffbLm3EiE11DirectStoreIffEfLi1ELi17ELi32ELi1ELb0EL9Algorithm0EEvT_T0_ll,"",@"SHT_CUDA_INFO"
	.sectionflags	@""
	.align	4


	//----- nvinfo : EIATTR_CUDA_API_VERSION
	.align		4
        /*0000*/ 	.byte	0x04, 0x37
        /*0002*/ 	.short	(.L_10426 - .L_10425)
.L_10425:
        /*0004*/ 	.word	0x00000082


	//----- nvinfo : EIATTR_KPARAM_INFO
	.align		4
.L_10426:
        /*0008*/ 	.byte	0x04, 0x17
        /*000a*/ 	.short	(.L_10428 - .L_10427)
.L_10427:
        /*000c*/ 	.word	0x00000000
        /*0010*/ 	.short	0x0003
        /*0012*/ 	.short	0x0088
        /*0014*/ 	.byte	0x00, 0xf0, 0x21, 0x00


	//----- nvinfo : EIATTR_KPARAM_INFO
	.align		4
.L_10428:
        /*0018*/ 	.byte	0x04, 0x17
        /*001a*/ 	.short	(.L_10430 - .L_10429)
.L_10429:
        /*001c*/ 	.word	0x00000000
        /*0020*/ 	.short	0x0002
        /*0022*/ 	.short	0x0080
        /*0024*/ 	.byte	0x00, 0xf0, 0x21, 0x00


	//----- nvinfo : EIATTR_KPARAM_INFO
	.align		4
.L_10430:
        /*0028*/ 	.byte	0x04, 0x17
        /*002a*/ 	.short	(.L_10432 - .L_10431)
.L_10431:
        /*002c*/ 	.word	0x00000000
        /*0030*/ 	.short	0x0001
        /*0032*/ 	.short	0x0070
        /*0034*/ 	.byte	0x00, 0xf0, 0x41, 0x00


	//----- nvinfo : EIATTR_KPARAM_INFO
	.align		4
.L_10432:
        /*0038*/ 	.byte	0x04, 0x17
        /*003a*/ 	.short	(.L_10434 - .L_10433)
.L_10433:
        /*003c*/ 	.word	0x00000000
        /*0040*/ 	.short	0x0000
        /*0042*/ 	.short	0x0000
        /*0044*/ 	.byte	0x00, 0xf0, 0xc1, 0x01


	//----- nvinfo : EIATTR_SPARSE_MMA_MASK
	.align		4
.L_10434:
        /*0048*/ 	.byte	0x03, 0x50
        /*004a*/ 	.short	0x0000


	//----- nvinfo : EIATTR_MAXREG_COUNT
	.align		4
        /*004c*/ 	.byte	0x03, 0x1b
        /*004e*/ 	.short	0x00ff


	//----- nvinfo : EIATTR_EXTERNS
	.align		4
        /*0050*/ 	.byte	0x04, 0x0f
        /*0052*/ 	.short	(.L_10436 - .L_10435)


	//   ....[0]....
	.align		4
.L_10435:
        /*0054*/ 	.word	index@(__assertfail)


	//----- nvinfo : EIATTR_MERCURY_ISA_VERSION
	.align		4
.L_10436:
        /*0058*/ 	.byte	0x03, 0x5f
        /*005a*/ 	.short	0x0101


	//----- nvinfo : EIATTR_COOP_GROUP_MASK_REGIDS
	.align		4
        /*005c*/ 	.byte	0x04, 0x29
        /*005e*/ 	.short	(.L_10438 - .L_10437)


	//   ....[0]....
.L_10437:
        /*0060*/ 	.word	0xffffffff


	//   ....[1]....
        /*0064*/ 	.word	0xffffffff


	//   ....[2]....
        /*0068*/ 	.word	0xffffffff


	//   ....[3]....
        /*006c*/ 	.word	0xffffffff


	//   ....[4]....
        /*0070*/ 	.word	0xffffffff


	//   ....[5]....
        /*0074*/ 	.word	0xffffffff


	//   ....[6]....
        /*0078*/ 	.word	0xffffffff


	//   ....[7]....
        /*007c*/ 	.word	0xffffffff


	//   ....[8]....
        /*0080*/ 	.word	0xffffffff


	//   ....[9]....
        /*0084*/ 	.word	0xffffffff


	//   ....[10]....
        /*0088*/ 	.word	0x0500000f


	//   ....[11]....
        /*008c*/ 	.word	0x0500000f


	//   ....[12]....
        /*0090*/ 	.word	0x0500000f


	//   ....[13]....
        /*0094*/ 	.word	0x0500000f


	//   ....[14]....
        /*0098*/ 	.word	0x0500000f


	//   ....[15]....
        /*009c*/ 	.word	0x0500000f


	//   ....[16]....
        /*00a0*/ 	.word	0x0500000f


	//   ....[17]....
        /*00a4*/ 	.word	0x0500000f


	//   ....[18]....
        /*00a8*/ 	.word	0x0500000f


	//   ....[19]....
        /*00ac*/ 	.word	0x0500000f


	//----- nvinfo : EIATTR_COOP_GROUP_INSTR_OFFSETS
	.align		4
.L_10438:
        /*00b0*/ 	.byte	0x04, 0x28
        /*00b2*/ 	.short	(.L_10440 - .L_10439)


	//   ....[0]....
.L_10439:
        /*00b4*/ 	.word	0x00003ac0


	//   ....[1]....
        /*00b8*/ 	.word	0x00003b00


	//   ....[2]....
        /*00bc*/ 	.word	0x00003b20


	//   ....[3]....
        /*00c0*/ 	.word	0x00003b40


	//   ....[4]....
        /*00c4*/ 	.word	0x00003b60


	//   ....[5]....
        /*00c8*/ 	.word	0x00004620


	//   ....[6]....
        /*00cc*/ 	.word	0x00004640


	//   ....[7]....
        /*00d0*/ 	.word	0x00004660


	//   ....[8]....
        /*00d4*/ 	.word	0x00004680


	//   ....[9]....
        /*00d8*/ 	.word	0x000046a0


	//   ....[10]....
        /*00dc*/ 	.word	0x00005a80


	//   ....[11]....
        /*00e0*/ 	.word	0x00005b00


	//   ....[12]....
        /*00e4*/ 	.word	0x00005b60


	//   ....[13]....
        /*00e8*/ 	.word	0x00005bc0


	//   ....[14]....
        /*00ec*/ 	.word	0x00005c20


	//   ....[15]....
        /*00f0*/ 	.word	0x00006750


	//   ....[16]....
        /*00f4*/ 	.word	0x000067b0


	//   ....[17]....
        /*00f8*/ 	.word	0x00006810


	//   ....[18]....
        /*00fc*/ 	.word	0x00006870


	//   ....[19]....
        /*0100*/ 	.word	0x000068d0


	//----- nvinfo : EIATTR_VRC_CTA_INIT_COUNT
	.align		4
.L_10440:
        /*0104*/ 	.byte	0x02, 0x4a
	.zero		1
	.zero		1


	//----- nvinfo : EIATTR_SYSCALL_OFFSETS
	.align		4
        /*0108*/ 	.byte	0x04, 0x46
        /*010a*/ 	.short	(.L_10442 - .L_10441)


	//   ....[0]....
.L_10441:
        /*010c*/ 	.word	0x000001c0


	//----- nvinfo : EIATTR_EXIT_INSTR_OFFSETS
	.align		4
.L_10442:
        /*0110*/ 	.byte	0x04, 0x1c
        /*0112*/ 	.short	(.L_10444 - .L_10443)


	//   ....[0]....
.L_10443:
        /*0114*/ 	.word	0x00000270


	//   ....[1]....
        /*0118*/ 	.word	0x00005a20


	//----- nvinfo : EIATTR_CRS_STACK_SIZE
	.align		4
.L_10444:
        /*011c*/ 	.byte	0x04, 0x1e
        /*011e*/ 	.short	(.L_10446 - .L_10445)
.L_10445:
        /*0120*/ 	.word	0x00000000


	//----- nvinfo : EIATTR_CBANK_PARAM_SIZE
	.align		4
.L_10446:
        /*0124*/ 	.byte	0x03, 0x19
        /*0126*/ 	.short	0x0090


	//----- nvinfo : EIATTR_PARAM_CBANK
	.align		4
        /*0128*/ 	.byte	0x04, 0x0a
        /*012a*/ 	.short	(.L_10448 - .L_10447)
	.align		4
.L_10447:
        /*012c*/ 	.word	index@(.nv.constant0._Z15SoftmaxWarpImplI22BroadcastScaleMaskLoadIffbLm3EiE11DirectStoreIffEfLi1ELi17ELi32ELi1ELb0EL9Algorithm0EEvT_T0_ll)
        /*0130*/ 	.short	0x0380
        /*0132*/ 	.short	0x0090


	//----- nvinfo : EIATTR_SW_WAR
	.align		4
.L_10448:
        /*0134*/ 	.byte	0x04, 0x36
        /*0136*/ 	.short	(.L_10450 - .L_10449)
.L_10449:
        /*0138*/ 	.word	0x00000008
.L_10450:


//--------------------- .nv.info._Z15SoftmaxWarpImplI22BroadcastScaleMaskLoadIffbLm3EiE11DirectStoreIffEfLi1ELi16ELi32ELi1ELb1EL9Algorithm0EEvT_T0_ll --------------------------
	.section	.nv.info._Z15SoftmaxWarpImplI22BroadcastScaleMaskLoadIffbLm3EiE11DirectStoreIffEfLi1ELi16ELi32ELi1ELb1EL9Algorithm0EEvT_T0_ll,"",@"SHT_CUDA_INFO"
	.sectionflags	@""
	.align	4


	//----- nvinfo : EIATTR_CUDA_API_VERSION
	.align		4
        /*0000*/ 	.byte	0x04, 0x37
        /*0002*/ 	.short	(.L_10452 - .L_10451)
.L_10451:
        /*0004*/ 	.word	0x00000082


	//----- nvinfo : EIATTR_KPARAM_INFO
	.align		4
.L_10452:
        /*0008*/ 	.byte	0x04, 0x17
        /*000a*/ 	.short	(.L_10454 - .L_10453)
.L_10453:
        /*000c*/ 	.word	0x00000000
        /*0010*/ 	.short	0x0003
        /*0012*/ 	.short	0x0088
        /*0014*/ 	.byte	0x00, 0xf0, 0x21, 0x00


	//----- nvinfo : EIATTR_KPARAM_INFO
	.align		4
.L_10454:
        /*0018*/ 	.byte	0x04, 0x17
        /*001a*/ 	.short	(.L_10456 - .L_10455)
.L_10455:
        /*001c*/ 	.word	0x00000000
        /*0020*/ 	.short	0x0002
        /*0022*/ 	.short	0x0080
        /*0024*/ 	.byte	0x00, 0xf0, 0x21, 0x00


	//----- nvinfo : EIATTR_KPARAM_INFO
	.align		4
.L_10456:
        /*0028*/ 	.byte	0x04, 0x17
        /*002a*/ 	.short	(.L_10458 - .L_10457)
.L_10457:
        /*002c*/ 	.word	0x00000000
        /*0030*/ 	.short	0x0001
        /*0032*/ 	.short	0x0070
        /*0034*/ 	.byte	0x00, 0xf0, 0x41, 0x00


	//----- nvinfo : EIATTR_KPARAM_INFO
	.align		4
.L_10458:
        /*0038*/ 	.byte	0x04, 0x17
        /*003a*/ 	.short	(.L_10460 - .L_10459)
.L_10459:
        /*003c*/ 	.word	0x00000000
        /*0040*/ 	.short	0x0000
        /*0042*/ 	.short	0x0000
        /*0044*/ 	.byte	0x00, 0xf0, 0xc1, 0x01


	//----- nvinfo : EIATTR_SPARSE_MMA_MASK
	.align		4
.L_10460:
        /*0048*/ 	.byte	0x03, 0x50
        /*004a*/ 	.short	0x0000


	//----- nvinfo : EIATTR_MAXREG_COUNT
	.align		4
        /*004c*/ 	.byte	0x03, 0x1b
        /*004e*/ 	.short	0x00ff


	//----- nvinfo : EIATTR_EXTERNS
	.align		4
        /*0050*/ 	.byte	0x04, 0x0f
        /*0052*/ 	.short	(.L_10462 - .L_10461)


	//   ....[0]....
	.align		4
.L_10461:
        /*0054*/ 	.word	index@(__assertfail)


	//----- nvinfo : EIATTR_MERCURY_ISA_VERSION
	.align		4
.L_10462:
        /*0058*/ 	.byte	0x03, 0x5f
        /*005a*/ 	.short	0x0101


	//----- nvinfo : EIATTR_COOP_GROUP_MASK_REGIDS
	.align		4
        /*005c*/ 	.byte	0x04, 0x29
        /*005e*/ 	.short	(.L_10464 - .L_10463)


	//   ....[0]....
.L_10463:
        /*0060*/ 	.word	0xffffffff


	//   ....[1]....
        /*0064*/ 	.word	0xffffffff


	//   ....[2]....
        /*0068*/ 	.word	0xffffffff


	//   ....[3]....
        /*006c*/ 	.word	0xffffffff


	//   ....[4]....
        /*0070*/ 	.word	0xffffffff


	//   ....[5]....
        /*0074*/ 	.word	0xffffffff


	//   ....[6]....
        /*0078*/ 	.word	0xffffffff


	//   ....[7]....
        /*007c*/ 	.word	0xffffffff


	//   ....[8]....
        /*0080*/ 	.word	0xffffffff


	//   ....[9]....
        /*0084*/ 	.word	0xffffffff


	//   ....[10]....
        /*0088*/ 	.word	0x0500000f


	//   ....[11]....
        /*008c*/ 	.word	0x0500000f


	//   ....[12]....
        /*0090*/ 	.word	0x0500000f


	//   ....[13]....
        /*0094*/ 	.word	0x0500000f


	//   ....[14]....
        /*0098*/ 	.word	0x0500000f


	//   ....[15]....
        /*009c*/ 	.word	0x0500000f


	//   ....[16]....
        /*00a0*/ 	.word	0x0500000f


	//   ....[17]....
        /*00a4*/ 	.word	0x0500000f


	//   ....[18]....
        /*00a8*/ 	.word	0x0500000f


	//   ....[19]....
        /*00ac*/ 	.word	0x0500000f


	//----- nvinfo : EIATTR_COOP_GROUP_INSTR_OFFSETS
	.align		4
.L_10464:
        /*00b0*/ 	.byte	0x04, 0x28
        /*00b2*/ 	.short	(.L_10466 - .L_10465)


	//   ....[0]....
.L_10465:
        /*00b4*/ 	.word	0x00005ec0


	//   ....[1]....
        /*00b8*/ 	.word	0x00005f00


	//   ....[2]....
        /*00bc*/ 	.word	0x00005f20


	//   ....[3]....
        /*00c0*/ 	.word	0x00005f40


	//   ....[4]....
        /*00c4*/ 	.word	0x00005f60


	//   ....[5]....
        /*00c8*/ 	.word	0x00006980


	//   ....[6]....
        /*00cc*/ 	.word	0x000069a0


	//   ....[7]....
        /*00d0*/ 	.word	0x000069c0


	//   ....[8]....
        /*00d4*/ 	.word	0x000069e0


	//   ....[9]....
        /*00d8*/ 	.word	0x00006a00


	//   ....[10]....
        /*00dc*/ 	.word	0x00007f30


	//   ....[11]....
        /*00e0*/ 	.word	0x00007fb0


	//   ....[12]....
        /*00e4*/ 	.word	0x00008010


	//   ....[13]....
        /*00e8*/ 	.word	0x00008070


	//   ....[14]....
        /*00ec*/ 	.word	0x000080d0


	//   ....[15]....
        /*00f0*/ 	.word	0x00008b60


	//   ....[16]....
        /*00f4*/ 	.word	0x00008bc0


	//   ....[17]....
        /*00f8*/ 	.word	0x00008c20


	//   ....[18]....
        /*00fc*/ 	.word	0x00008c80


	//   ....[19]....
        /*0100*/ 	.word	0x00008ce0


	//----- nvinfo : EIATTR_VRC_CTA_INIT_COUNT
	.align		4
.L_10466:
        /*0104*/ 	.byte	0x02, 0x4a
	.zero		1
	.zero		1


	//----- nvinfo : EIATTR_SYSCALL_OFFSETS
	.align		4
        /*0108*/ 	.byte	0x04, 0x46
        /*010a*/ 	.short	(.L_10468 - .L_10467)


	//   ....[0]....
.L_10467:
        /*010c*/ 	.word	0x000001c0


	//----- nvinfo : EIATTR_EXIT_INSTR_OFFSETS
	.align		4
.L_10468:
        /*0110*/ 	.byte	0x04, 0x1c
        /*0112*/ 	.short	(.L_10470 - .L_10469)


	//   ....[0]....
.L_10469:
        /*0114*/ 	.word	0x00000270


	//   ....[1]....
        /*0118*/ 	.word	0x00007ed0


	//----- nvinfo : EIATTR_CRS_STACK_SIZE
	.align		4
.L_10470:
        /*011c*/ 	.byte	0x04, 0x1e
        /*011e*/ 	.short	(.L_10472 - .L_10471)
.L_10471:
        /*0120*/ 	.word	0x00000000


	//----- nvinfo : EIATTR_CBANK_PARAM_SIZE
	.align		4
.L_10472:
        /*0124*/ 	.byte	0x03, 0x19
        /*0126*/ 	.short	0x0090


	//----- nvinfo : EIATTR_PARAM_CBANK
	.align		4
        /*0128*/ 	.byte	0x04, 0x0a
        /*012a*/ 	.short	(.L_10474 - .L_10473)
	.align		4
.L_10473:
        /*012c*/ 	.word	index@(.nv.constant0._Z15SoftmaxWarpImplI22BroadcastScaleMaskLoadIffbLm3EiE11DirectStoreIffEfLi1ELi16ELi32ELi1ELb1EL9Algorithm0EEvT_T0_ll)
        /*0130*/ 	.short	0x0380
        /*0132*/ 	.short	0x0090


	//----- nvinfo : EIATTR_SW_WAR
	.align		4
.L_10474:
        /*0134*/ 	.byte	0x04, 0x36
        /*0136*/ 	.short	(.L_10476 - .L_10475)
.L_10475:
        /*0138*/ 	.word	0x00000008
.L_10476:


//--------------------- .nv.info._Z15SoftmaxWarpImplI22BroadcastScaleMaskLoadIffbLm3EiE11DirectStoreIffEfLi1ELi16ELi32ELi1ELb0EL9Algorithm0EEvT_T0_ll --------------------------
	.section	.nv.info._Z15SoftmaxWarpImplI22BroadcastScaleMaskLoadIffbLm3EiE11DirectStoreIffEfLi1ELi16ELi32ELi1ELb0EL9Algorithm0EEvT_T0_ll,"",@"SHT_CUDA_INFO"
	.sectionflags	@""
	.align	4


	//----- nvinfo : EIATTR_CUDA_API_VERSION
	.align		4
        /*0000*/ 	.byte	0x04, 0x37
        /*0002*/ 	.short	(.L_10478 - .L_10477)
.L_10477:
        /*0004*/ 	.word	0x00000082


	//----- nvinfo : EIATTR_KPARAM_INFO
	.align		4
.L_10478:
        /*0008*/ 	.byte	0x04, 0x17
        /*000a*/ 	.short	(.L_10480 - .L_10479)
.L_10479:
        /*000c*/ 	.word	0x00000000
        /*0010*/ 	.short	0x0003
        /*0012*/ 	.short	0x0088
        /*0014*/ 	.byte	0x00, 0xf0, 0x21, 0x00


	//----- nvinfo : EIATTR_KPARAM_INFO
	.align		4
.L_10480:
        /*0018*/ 	.byte	0x04, 0x17
        /*001a*/ 	.short	(.L_10482 - .L_10481)
.L_10481:
        /*001c*/ 	.word	0x00000000
        /*0020*/ 	.short	0x0002
        /*0022*/ 	.short	0x0080
        /*0024*/ 	.byte	0x00, 0xf0, 0x21, 0x00


	//----- nvinfo : EIATTR_KPARAM_INFO
	.align		4
.L_10482:
        /*0028*/ 	.byte	0x04, 0x17
        /*002a*/ 	.short	(.L_10484 - .L_10483)
.L_10483:
        /*002c*/ 	.word	0x00000000
        /*0030*/ 	.short	0x0001
        /*0032*/ 	.short	0x0070
        /*0034*/ 	.byte	0x00, 0xf0, 0x41, 0x00


	//----- nvinfo : EIATTR_KPARAM_INFO
	.align		4
.L_10484:
        /*0038*/ 	.byte	0x04, 0x17
        /*003a*/ 	.short	(.L_10486 - .L_10485)
.L_10485:
        /*003c*/ 	.word	0x00000000
        /*0040*/ 	.short	0x0000
        /*0042*/ 	.short	0x0000
        /*0044*/ 	.byte	0x00, 0xf0, 0xc1, 0x01


	//----- nvinfo : EIATTR_SPARSE_MMA_MASK
	.align		4
.L_10486:
        /*0048*/ 	.byte	0x03, 0x50
        /*004a*/ 	.short	0x0000


	//----- nvinfo : EIATTR_MAXREG_COUNT
	.align		4
        /*004c*/ 	.byte	0x03, 0x1b
        /*004e*/ 	.short	0x00ff


	//----- nvinfo : EIATTR_EXTERNS
	.align		4
        /*0050*/ 	.byte	0x04, 0x0f
        /*0052*/ 	.short	(.L_10488 - .L_10487)


	//   ....[0]....
	.align		4
.L_10487:
        /*0054*/ 	.word	index@(__assertfail)


	//----- nvinfo : EIATTR_MERCURY_ISA_VERSION
	.align		4
.L_10488:
        /*0058*/ 	.byte	0x03, 0x5f
        /*005a*/ 	.short	0x0101


	//----- nvinfo : EIATTR_COOP_GROUP_MASK_REGIDS
	.align		4
        /*005c*/ 	.byte	0x04, 0x29
        /*005e*/ 	.short	(.L_10490 - .L_10489)


	//   ....[0]....
.L_10489:
        /*0060*/ 	.word	0xffffffff


	//   ....[1]....
        /*0064*/ 	.word	0xffffffff


	//   ....[2]....
        /*0068*/ 	.word	0xffffffff


	//   ....[3]....
        /*006c*/ 	.word	0xffffffff


	//   ....[4]....
        /*0070*/ 	.word	0xffffffff


	//   ....[5]....
        /*0074*/ 	.word	0xffffffff


	//   ....[6]....
        /*0078*/ 	.word	0xffffffff


	//   ....[7]....
        /*007c*/ 	.word	0xffffffff


	//   ....[8]....
        /*0080*/ 	.word	0xffffffff


	//   ....[9]....
        /*0084*/ 	.word	0xffffffff


	//   ....[10]....
        /*0088*/ 	.word	0x0500000f


	//   ....[11]....
        /*008c*/ 	.word	0x0500000f


	//   ....[12]....
        /*0090*/ 	.word	0x0500000f


	//   ....[13]....
        /*0094*/ 	.word	0x0500000f


	//   ....[14]....
        /*0098*/ 	.word	0x0500000f


	//   ....[15]....
        /*009c*/ 	.word	0x0500000f


	//   ....[16]....
        /*00a0*/ 	.word	0x0500000f


	//   ....[17]....
        /*00a4*/ 	.word	0x0500000f


	//   ....[18]....
        /*00a8*/ 	.word	0x0500000f


	//   ....[19]....
        /*00ac*/ 	.word	0x0500000f


	//----- nvinfo : EIATTR_COOP_GROUP_INSTR_OFFSETS
	.align		4
.L_10490:
        /*00b0*/ 	.byte	0x04, 0x28
        /*00b2*/ 	.short	(.L_10492 - .L_10491)


	//   ....[0]....
.L_10491:
        /*00b4*/ 	.word	0x00003770


	//   ....[1]....
        /*00b8*/ 	.word	0x000037b0


	//   ....[2]....
        /*00bc*/ 	.word	0x000037d0


	//   ....[3]....
        /*00c0*/ 	.word	0x000037f0


	//   ....[4]....
        /*00c4*/ 	.word	0x00003810


	//   ....[5]....
        /*00c8*/ 	.word	0x00004230


	//   ....[6]....
        /*00cc*/ 	.word	0x00004250


	//   ....[7]....
        /*00d0*/ 	.word	0x00004270


	//   ....[8]....
        /*00d4*/ 	.word	0x00004290


	//   ....[9]....
        /*00d8*/ 	.word	0x000042b0


	//   ....[10]....
        /*00dc*/ 	.word	0x000054a0


	//   ....[11]....
        /*00e0*/ 	.word	0x00005520


	//   ....[12]....
        /*00e4*/ 	.word	0x00005580


	//   ....[13]....
        /*00e8*/ 	.word	0x000055e0


	//   ....[14]....
        /*00ec*/ 	.word	0x00005640


	//   ....[15]....
        /*00f0*/ 	.word	0x000060d0


	//   ....[16]....
        /*00f4*/ 	.word	0x00006130


	//   ....[17]....
        /*00f8*/ 	.word	0x00006190


	//   ....[18]....
        /*00fc*/ 	.word	0x000061f0


	//   ....[19]....
        /*0100*/ 	.word	0x00006250


	//----- nvinfo : EIATTR_VRC_CTA_INIT_COUNT
	.align		4
.L_10492:
        /*0104*/ 	.byte	0x02, 0x4a
	.zero		1
	.zero		1


	//----- nvinfo : EIATTR_SYSCALL_OFFSETS
	.align		4
        /*0108*/ 	.byte	0x04, 0x46
        /*010a*/ 	.short	(.L_10494 - .L_10493)


	//   ....[0]....
.L_10493:
        /*010c*/ 	.word	0x000001c0


	//----- nvinfo : EIATTR_EXIT_INSTR_OFFSETS
	.align		4
.L_10494:
        /*0110*/ 	.byte	0x04, 0x1c
        /*0112*/ 	.short	(.L_10496 - .L_10495)


	//   ....[0]....
.L_10495:
        /*0114*/ 	.word	0x00000270


	//   ....[1]....
        /*0118*/ 	.word	0x00005440


	//----- nvinfo : EIATTR_CRS_STACK_SIZE
	.align		4
.L_10496:
        /*011c*/ 	.byte	0x04, 0x1e
        /*011e*/ 	.short	(.L_10498 - .L_10497)
.L_10497:
        /*0120*/ 	.word	0x00000000


	//----- nvinfo : EIATTR_CBANK_PARAM_SIZE
	.align		4
.L_10498:
        /*0124*/ 	.byte	0x03, 0x19
        /*0126*/ 	.short	0x0090


	//----- nvinfo : EIATTR_PARAM_CBANK
	.align		4
        /*0128*/ 	.byte	0x04, 0x0a
        /*012a*/ 	.short	(.L_10500 - .L_10499)
	.align		4
.L_10499:
        /*012c*/ 	.word	index@(.nv.constant0._Z15SoftmaxWarpImplI22BroadcastScaleMaskLoadIffbLm3EiE11DirectStoreIffEfLi1ELi16ELi32ELi1ELb0EL9Algorithm0EEvT_T0_ll)
        /*0130*/ 	.short	0x0380
        /*0132*/ 	.short	0x0090


	//----- nvinfo : EIATTR_SW_WAR
	.align		4
.L_10500:
        /*0134*/ 	.byte	0x04, 0x36
        /*0136*/ 	.short	(.L_10502 - .L_10501)
.L_10501:
        /*0138*/ 	.word	0x00000008
.L_10502:


//--------------------- .nv.info._Z15SoftmaxWarpImplI22BroadcastScaleMaskLoadIffbLm3EiE11DirectStoreIffEfLi1ELi15ELi32ELi1ELb1EL9Algorithm0EEvT_T0_ll --------------------------
	.section	.nv.info._Z15SoftmaxWarpImplI22BroadcastScaleMaskLoadIffbLm3EiE11DirectStoreIffEfLi1ELi15ELi32ELi1ELb1EL9Algorithm0EEvT_T0_ll,"",@"SHT_CUDA_INFO"
	.sectionflags	@""
	.align	4


	//----- nvinfo : EIATTR_CUDA_API_VERSION
	.align		4
        /*0000*/ 	.byte	0x04, 0x37
        /*0002*/ 	.short	(.L_10504 - .L_10503)
.L_10503:
        /*0004*/ 	.word	0x00000082


	//----- nvinfo : EIATTR_KPARAM_INFO
	.align		4
.L_10504:
        /*0008*/ 	.byte	0x04, 0x17
        /*000a*/ 	.short	(.L_10506 - .L_10505)
.L_10505:
        /*000c*/ 	.word	0x00000000
        /*0010*/ 	.short	0x0003
        /*0012*/ 	.short	0x0088
        /*0014*/ 	.byte	0x00, 0xf0, 0x21, 0x00


	//----- nvinfo : EIATTR_KPARAM_INFO
	.align		4
.L_10506:
        /*0018*/ 	.byte	0x04, 0x17
        /*001a*/ 	.short	(.L_10508 - .L_10507)
.L_10507:
        /*001c*/ 	.word	0x00000000
        /*0020*/ 	.short	0x0002
        /*0022*/ 	.short	0x0080
        /*0024*/ 	.byte	0x00, 0xf0, 0x21, 0x00


	//----- nvinfo : EIATTR_KPARAM_INFO
	.align		4
.L_10508:
        /*0028*/ 	.byte	0x04, 0x17
        /*002a*/ 	.short	(.L_10510 - .L_10509)
.L_10509:
        /*002c*/ 	.word	0x00000000
        /*0030*/ 	.short	0x0001
        /*0032*/ 	.short	0x0070
        /*0034*/ 	.byte	0x00, 0xf0, 0x41, 0x00


	//----- nvinfo : EIATTR_KPARAM_INFO
	.align		4
.L_10510:
        /*0038*/ 	.byte	0x04, 0x17
        /*003a*/ 	.short	(.L_10512 - .L_10511)
.L_10511:
        /*003c*/ 	.word	0x00000000
        /*0040*/ 	.short	0x0000
        /*0042*/ 	.short	0x0000
        /*0044*/ 	.byte	0x00, 0xf0, 0xc1, 0x01


	//----- nvinfo : EIATTR_SPARSE_MMA_MASK
	.align		4
.L_10512:
        /*0048*/ 	.byte	0x03, 0x50
        /*004a*/ 	.short	0x0000


	//----- nvinfo : EIATTR_MAXREG_COUNT
	.align		4
        /*004c*/ 	.byte	0x03, 0x1b
        /*004e*/ 	.short	0x00ff


	//----- nvinfo : EIATTR_EXTERNS
	.align		4
        /*0050*/ 	.byte	0x04, 0x0f
        /*0052*/ 	.short	(.L_10514 - .L_10513)


	//   ....[0]....
	.align		4
.L_10513:
        /*0054*/ 	.word	index@(__assertfail)


	//----- nvinfo : EIATTR_MERCURY_ISA_VERSION
	.align		4
.L_10514:
        /*0058*/ 	.byte	0x03, 0x5f
        /*005a*/ 	.short	0x0101


	//----- nvinfo : EIATTR_COOP_GROUP_MASK_REGIDS
	.align		4
        /*005c*/ 	.byte	0x04, 0x29
        /*005e*/ 	.short	(.L_10516 - .L_10515)


	//   ....[0]....
.L_10515:
        /*0060*/ 	.word	0xffffffff


	//   ....[1]....
        /*0064*/ 	.word	0xffffffff


	//   ....[2]....
        /*0068*/ 	.word	0xffffffff


	//   ....[3]....
        /*006c*/ 	.word	0xffffffff


	//   ....[4]....
        /*0070*/ 	.word	0xffffffff


	//   ....[5]....
        /*0074*/ 	.word	0xffffffff


	//   ....[6]....
        /*0078*/ 	.word	0xffffffff


	//   ....[7]....
        /*007c*/ 	.word	0xffffffff


	//   ....[8]....
        /*0080*/ 	.word	0xffffffff


	//   ....[9]....
        /*0084*/ 	.word	0xffffffff


	//   ....[10]....
        /*0088*/ 	.word	0x0500000f


	//   ....[11]....
        /*008c*/ 	.word	0x0500000f


	//   ....[12]....
        /*0090*/ 	.word	0x0500000f


	//   ....[13]....
        /*0094*/ 	.word	0x0500000f


	//   ....[14]....
        /*0098*/ 	.word	0x0500000f


	//   ....[15]....
        /*009c*/ 	.word	0x0500000f


	//   ....[16]....
        /*00a0*/ 	.word	0x0500000f


	//   ....[17]....
        /*00a4*/ 	.word	0x0500000f


	//   ....[18]....
        /*00a8*/ 	.word	0x0500000f


	//   ....[19]....
        /*00ac*/ 	.word	0x0500000f


	//----- nvinfo : EIATTR_COOP_GROUP_INSTR_OFFSETS
	.align		4
.L_10516:
        /*00b0*/ 	.byte	0x04, 0x28
        /*00b2*/ 	.short	(.L_10518 - .L_10517)


	//   ....[0]....
.L_10517:
        /*00b4*/ 	.word	0x000059f0


	//   ....[1]....
        /*00b8*/ 	.word	0x00005a30


	//   ....[2]....
        /*00bc*/ 	.word	0x00005a50


	//   ....[3]....
        /*00c0*/ 	.word	0x00005a70


	//   ....[4]....
        /*00c4*/ 	.word	0x00005a90


	//   ....[5]....
        /*00c8*/ 	.word	0x00006410


	//   ....[6]....
        /*00cc*/ 	.word	0x00006430


	//   ....[7]....
        /*00d0*/ 	.word	0x00006450


	//   ....[8]....
        /*00d4*/ 	.word	0x00006470


	//   ....[9]....
        /*00d8*/ 	.word	0x00006490


	//   ....[10]....
        /*00dc*/ 	.word	0x00007880


	//   ....[11]....
        /*00e0*/ 	.word	0x00007900


	//   ....[12]....
        /*00e4*/ 	.word	0x00007960


	//   ....[13]....
        /*00e8*/ 	.word	0x000079d0


	//   ....[14]....
        /*00ec*/ 	.word	0x00007a30


	//   ....[15]....
        /*00f0*/ 	.word	0x00008410


	//   ....[16]....
        /*00f4*/ 	.word	0x00008470


	//   ....[17]....
        /*00f8*/ 	.word	0x000084d0


	//   ....[18]....
        /*00fc*/ 	.word	0x00008530


	//   ....[19]....
        /*0100*/ 	.word	0x00008590


	//----- nvinfo : EIATTR_VRC_CTA_INIT_COUNT
	.align		4
.L_10518:
        /*0104*/ 	.byte	0x02, 0x4a
	.zero		1
	.zero		1


	//----- nvinfo : EIATTR_SYSCALL_OFFSETS
	.align		4
        /*0108*/ 	.byte	0x04, 0x46
        /*010a*/ 	.short	(.L_10520 - .L_10519)


	//   ....[0]....
.L_10519:
        /*010c*/ 	.word	0x000001c0


	//----- nvinfo : EIATTR_EXIT_INSTR_OFFSETS
	.align		4
.L_10520:
        /*0110*/ 	.byte	0x04, 0x1c
        /*0112*/ 	.short	(.L_10522 - .L_10521)


	//   ....[0]....
.L_10521:
        /*0114*/ 	.word	0x00000270


	//   ....[1]....
        /*0118*/ 	.word	0x00007820


	//----- nvinfo : EIATTR_CRS_STACK_SIZE
	.align		4
.L_10522:
        /*011c*/ 	.byte	0x04, 0x1e
        /*011e*/ 	.short	(.L_10524 - .L_10523)
.L_10523:
        /*0120*/ 	.word	0x00000000


	//----- nvinfo : EIATTR_CBANK_PARAM_SIZE
	.align		4
.L_10524:
        /*0124*/ 	.byte	0x03, 0x19
        /*0126*/ 	.short	0x0090


	//----- nvinfo : EIATTR_PARAM_CBANK
	.align		4
        /*0128*/ 	.byte	0x04, 0x0a
        /*012a*/ 	.short	(.L_10526 - .L_10525)
	.align		4
.L_10525:
        /*012c*/ 	.word	index@(.nv.constant0._Z15SoftmaxWarpImplI22BroadcastScaleMaskLoadIffbLm3EiE11DirectStoreIffEfLi1ELi15ELi32ELi1ELb1EL9Algorithm0EEvT_T0_ll)
        /*0130*/ 	.short	0x0380
        /*0132*/ 	.short	0x0090


	//----- nvinfo : EIATTR_SW_WAR
	.align		4
.L_10526:
        /*0134*/ 	.byte	0x04, 0x36
        /*0136*/ 	.short	(.L_10528 - .L_10527)
.L_10527:
        /*0138*/ 	.word	0x00000008
.L_10528:


//--------------------- .nv.info._Z15SoftmaxWarpImplI22BroadcastScaleMaskLoadIffbLm3EiE11DirectStoreIffEfLi1ELi15ELi32ELi1ELb0EL9Algorithm0EEvT_T0_ll --------------------------
	.section	.nv.info._Z15SoftmaxWarpImplI22BroadcastScaleMaskLoadIffbLm3EiE11DirectStoreIffEfLi1ELi15ELi32ELi1ELb0EL9Algorithm0EEvT_T0_ll,"",@"SHT_CUDA_INFO"
	.sectionflags	@""
	.align	4


	//----- nvinfo : EIATTR_CUDA_API_VERSION
	.align		4
        /*0000*/ 	.byte	0x04, 0x37
        /*0002*/ 	.short	(.L_10530 - .L_10529)
.L_10529:
        /*0004*/ 	.word	0x00000082


	//----- nvinfo : EIATTR_KPARAM_INFO
	.align		4
.L_10530:
        /*0008*/ 	.byte	0x04, 0x17
        /*000a*/ 	.short	(.L_10532 - .L_10531)
.L_10531:
        /*000c*/ 	.word	0x00000000
        /*0010*/ 	.short	0x0003
        /*0012*/ 	.short	0x0088
        /*0014*/ 	.byte	0x00, 0xf0, 0x21, 0x00


	//----- nvinfo : EIATTR_KPARAM_INFO
	.align		4
.L_10532:
        /*0018*/ 	.byte	0x04, 0x17
        /*001a*/ 	.short	(.L_10534 - .L_10533)
.L_10533:
        /*001c*/ 	.word	0x00000000
        /*0020*/ 	.short	0x0002
        /*0022*/ 	.short	0x0080
        /*0024*/ 	.byte	0x00, 0xf0, 0x21, 0x00


	//----- nvinfo : EIATTR_KPARAM_INFO
	.align		4
.L_10534:
        /*0028*/ 	.byte	0x04, 0x17
        /*002a*/ 	.short	(.L_10536 - .L_10535)
.L_10535:
        /*002c*/ 	.word	0x00000000
        /*0030*/ 	.short	0x0001
        /*0032*/ 	.short	0x0070
        /*0034*/ 	.byte	0x00, 0xf0, 0x41, 0x00


	//----- nvinfo : EIATTR_KPARAM_INFO
	.align		4
.L_10536:
        /*0038*/ 	.byte	0x04, 0x17
        /*003a*/ 	.short	(.L_10538 - .L_10537)
.L_10537:
        /*003c*/ 	.word	0x00000000
        /*0040*/ 	.short	0x0000
        /*0042*/ 	.short	0x0000
        /*0044*/ 	.byte	0x00, 0xf0, 0xc1, 0x01


	//----- nvinfo : EIATTR_SPARSE_MMA_MASK
	.align		4
.L_10538:
        /*0048*/ 	.byte	0x03, 0x50
        /*004a*/ 	.short	0x0000


	//----- nvinfo : EIATTR_MAXREG_COUNT
	.align		4
        /*004c*/ 	.byte	0x03, 0x1b
        /*004e*/ 	.short	0x00ff


	//----- nvinfo : EIATTR_EXTERNS
	.align		4
        /*0050*/ 	.byte	0x04, 0x0f
        /*0052*/ 	.short	(.L_10540 - .L_10539)


	//   ....[0]....
	.align		4
.L_10539:
        /*0054*/ 	.word	index@(__assertfail)


	//----- nvinfo : EIATTR_MERCURY_ISA_VERSION
	.align		4
.L_10540:
        /*0058*/ 	.byte	0x03, 0x5f
        /*005a*/ 	.short	0x0101


	//----- nvinfo : EIATTR_COOP_GROUP_MASK_REGIDS
	.align		4
        /*005c*/ 	.byte	0x04, 0x29
        /*005e*/ 	.short	(.L_10542 - .L_10541)


	//   ....[0]....
.L_10541:
        /*0060*/ 	.word	0xffffffff


	//   ....[1]....
        /*0064*/ 	.word	0xffffffff


	//   ....[2]....
        /*0068*/ 	.word	0xffffffff


	//   ....[3]....
        /*006c*/ 	.word	0xffffffff


	//   ....[4]....
        /*0070*/ 	.word	0xffffffff


	//   ....[5]....
        /*0074*/ 	.word	0xffffffff


	//   ....[6]....
        /*0078*/ 	.word	0xffffffff


	//   ....[7]....
        /*007c*/ 	.word	0xffffffff


	//   ....[8]....
        /*0080*/ 	.word	0xffffffff


	//   ....[9]....
        /*0084*/ 	.word	0xffffffff


	//   ....[10]....
        /*0088*/ 	.word	0x0500000f


	//   ....[11]....
        /*008c*/ 	.word	0x0500000f


	//   ....[12]....
        /*0090*/ 	.word	0x0500000f


	//   ....[13]....
        /*0094*/ 	.word	0x0500000f


	//   ....[14]....
        /*0098*/ 	.word	0x0500000f


	//   ....[15]....
        /*009c*/ 	.word	0x0500000f


	//   ....[16]....
        /*00a0*/ 	.word	0x0500000f


	//   ....[17]....
        /*00a4*/ 	.word	0x0500000f


	//   ....[18]....
        /*00a8*/ 	.word	0x0500000f


	//   ....[19]....
        /*00ac*/ 	.word	0x0500000f


	//----- nvinfo : EIATTR_COOP_GROUP_INSTR_OFFSETS
	.align		4
.L_10542:
        /*00b0*/ 	.byte	0x04, 0x28
        /*00b2*/ 	.short	(.L_10544 - .L_10543)


	//   ....[0]....
.L_10543:
        /*00b4*/ 	.word	0x000033e0


	//   ....[1]....
        /*00b8*/ 	.word	0x00003420


	//   ....[2]....
        /*00bc*/ 	.word	0x00003440


	//   ....[3]....
        /*00c0*/ 	.word	0x00003460


	//   ....[4]....
        /*00c4*/ 	.word	0x00003480


	//   ....[5]....
        /*00c8*/ 	.word	0x00003e00


	//   ....[6]....
        /*00cc*/ 	.word	0x00003e20


	//   ....[7]....
        /*00d0*/ 	.word	0x00003e40


	//   ....[8]....
        /*00d4*/ 	.word	0x00003e60


	//   ....[9]....
        /*00d8*/ 	.word	0x00003e80


	//   ....[10]....
        /*00dc*/ 	.word	0x00005060


	//   ....[11]....
        /*00e0*/ 	.word	0x000050f0


	//   ....[12]....
        /*00e4*/ 	.word	0x00005150


	//   ....[13]....
        /*00e8*/ 	.word	0x000051b0


	//   ....[14]....
        /*00ec*/ 	.word	0x00005210


	//   ....[15]....
        /*00f0*/ 	.word	0x00005bf0


	//   ....[16]....
        /*00f4*/ 	.word	0x00005c50


	//   ....[17]....
        /*00f8*/ 	.word	0x00005cb0


	//   ....[18]....
        /*00fc*/ 	.word	0x00005d10


	//   ....[19]....
        /*0100*/ 	.word	0x00005d70


	//----- nvinfo : EIATTR_VRC_CTA_INIT_COUNT
	.align		4
.L_10544:
        /*0104*/ 	.byte	0x02, 0x4a
	.zero		1
	.zero		1


	//----- nvinfo : EIATTR_SYSCALL_OFFSETS
	.align		4
        /*0108*/ 	.byte	0x04, 0x46
        /*010a*/ 	.short	(.L_10546 - .L_10545)


	//   ....[0]....
.L_10545:
        /*010c*/ 	.word	0x000001c0


	//----- nvinfo : EIATTR_EXIT_INSTR_OFFSETS
	.align		4
.L_10546:
        /*0110*/ 	.byte	0x04, 0x1c
        /*0112*/ 	.short	(.L_10548 - .L_10547)


	//   ....[0]....
.L_10547:
        /*0114*/ 	.word	0x00000270


	//   ....[1]....
        /*0118*/ 	.word	0x00005000


	//----- nvinfo : EIATTR_CRS_STACK_SIZE
	.align		4
.L_10548:
        /*011c*/ 	.byte	0x04, 0x1e
        /*011e*/ 	.short	(.L_10550 - .L_10549)
.L_10549:
        /*0120*/ 	.word	0x00000000


	//----- nvinfo : EIATTR_CBANK_PARAM_SIZE
	.align		4
.L_10550:
        /*0124*/ 	.byte	0x03, 0x19
        /*0126*/ 	.short	0x0090


	//----- nvinfo : EIATTR_PARAM_CBANK
	.align		4
        /*0128*/ 	.byte	0x04, 0x0a
        /*012a*/ 	.short	(.L_10552 - .L_10551)
	.align		4
.L_10551:
        /*012c*/ 	.word	index@(.nv.constant0._Z15SoftmaxWarpImplI22BroadcastScaleMaskLoadIffbLm3EiE11DirectStoreIffEfLi1ELi15ELi32ELi1ELb0EL9Algorithm0EEvT_T0_ll)
        /*0130*/ 	.short	0x0380
        /*0132*/ 	.short	0x0090


	//----- nvinfo : EIATTR_SW_WAR
	.align		4
.L_10552:
        /*0134*/ 	.byte	0x04, 0x36
        /*0136*/ 	.short	(.L_10554 - .L_10553)
.L_10553:
        /*0138*/ 	.word	0x00000008
.L_10554:


//--------------------- .nv.info._Z15SoftmaxWarpImplI22BroadcastScaleMaskLoadIffbLm3EiE11DirectStoreIffEfLi1ELi14ELi32ELi1ELb1EL9Algorithm0EEvT_T0_ll --------------------------
	.section	.nv.info._Z15SoftmaxWarpImplI22BroadcastScaleMaskLoadIffbLm3EiE11DirectStoreIffEfLi1ELi14ELi32ELi1ELb1EL9Algorithm0EEvT_T0_ll,"",@"SHT_CUDA_INFO"
	.sectionflags	@""
	.align	4


	//----- nvinfo : EIATTR_CUDA_API_VERSION
	.align		4
        /*0000*/ 	.byte	0x04, 0x37
        /*0002*/ 	.short	(.L_10556 - .L_10555)
.L_10555:
        /*0004*/ 	.word	0x00000082


	//----- nvinfo : EIATTR_KPARAM_INFO
	.align		4
.L_10556:
        /*0008*/ 	.byte	0x04, 0x17
        /*000a*/ 	.short	(.L_10558 - .L_10557)
.L_10557:
        /*000c*/ 	.word	0x00000000
        /*0010*/ 	.short	0x0003
        /*0012*/ 	.short	0x0088
        /*0014*/ 	.byte	0x00, 0xf0, 0x21, 0x00


	//----- nvinfo : EIATTR_KPARAM_INFO
	.align		4
.L_10558:
        /*0018*/ 	.byte	0x04, 0x17
        /*001a*/ 	.short	(.L_10560 - .L_10559)
.L_10559:
        /*001c*/ 	.word	0x00000000
        /*0020*/ 	.short	0x0002
        /*0022*/ 	.short	0x0080
        /*0024*/ 	.byte	0x00, 0xf0, 0x21, 0x00


	//----- nvinfo : EIATTR_KPARAM_INFO
	.align		4
.L_10560:
        /*0028*/ 	.byte	0x04, 0x17
        /*002a*/ 	.short	(.L_10562 - .L_10561)
.L_10561:
        /*002c*/ 	.word	0x00000000
        /*0030*/ 	.short	0x0001
        /*0032*/ 	.short	0x0070
        /*0034*/ 	.byte	0x00, 0xf0, 0x41, 0x00


	//----- nvinfo : EIATTR_KPARAM_INFO
	.align		4
.L_10562:
        /*0038*/ 	.byte	0x04, 0x17
        /*003a*/ 	.short	(.L_10564 - .L_10563)
.L_10563:
        /*003c*/ 	.word	0x00000000
        /*0040*/ 	.short	0x0000
        /*0042*/ 	.short	0x0000
        /*0044*/ 	.byte	0x00, 0xf0, 0xc1, 0x01


	//----- nvinfo : EIATTR_SPARSE_MMA_MASK
	.align		4
.L_10564:
        /*0048*/ 	.byte	0x03, 0x50
        /*004a*/ 	.short	0x0000


	//----- nvinfo : EIATTR_MAXREG_COUNT
	.align		4
        /*004c*/ 	.byte	0x03, 0x1b
        /*004e*/ 	.short	0x00ff


	//----- nvinfo : EIATTR_EXTERNS
	.align		4
        /*0050*/ 	.byte	0x04, 0x0f
        /*0052*/ 	.short	(.L_10566 - .L_10565)


	//   ....[0]....
	.align		4
.L_10565:
        /*0054*/ 	.word	index@(__assertfail)


	//----- nvinfo : EIATTR_MERCURY_ISA_VERSION
	.align		4
.L_10566:
        /*0058*/ 	.byte	0x03, 0x5f
        /*005a*/ 	.short	0x0101


	//----- nvinfo : EIATTR_COOP_GROUP_MASK_REGIDS
	.align		4
        /*005c*/ 	.byte	0x04, 0x29
        /*005e*/ 	.short	(.L_10568 - .L_10567)


	//   ....[0]....
.L_10567:
        /*0060*/ 	.word	0xffffffff


	//   ....[1]....
        /*0064*/ 	.word	0xffffffff


	//   ....[2]....
        /*0068*/ 	.word	0xffffffff


	//   ....[3]....
        /*006c*/ 	.word	0xffffffff


	//   ....[4]....
        /*0070*/ 	.word	0xffffffff


	//   ....[5]....
        /*0074*/ 	.word	0xffffffff


	//   ....[6]....
        /*0078*/ 	.word	0xffffffff


	//   ....[7]....
        /*007c*/ 	.word	0xffffffff


	//   ....[8]....
        /*0080*/ 	.word	0xffffffff


	//   ....[9]....
        /*0084*/ 	.word	0xffffffff


	//   ....[10]....
        /*0088*/ 	.word	0x0500000f


	//   ....[11]....
        /*008c*/ 	.word	0x0500000f


	//   ....[12]....
        /*0090*/ 	.word	0x0500000f


	//   ....[13]....
        /*0094*/ 	.word	0x0500000f


	//   ....[14]....
        /*0098*/ 	.word	0x0500000f


	//   ....[15]....
        /*009c*/ 	.word	0x0500000f


	//   ....[16]....
        /*00a0*/ 	.word	0x0500000f


	//   ....[17]....
        /*00a4*/ 	.word	0x0500000f


	//   ....[18]....
        /*00a8*/ 	.word	0x0500000f


	//   ....[19]....
        /*00ac*/ 	.word	0x0500000f


	//----- nvinfo : EIATTR_COOP_GROUP_INSTR_OFFSETS
	.align		4
.L_10568:
        /*00b0*/ 	.byte	0x04, 0x28
        /*00b2*/ 	.short	(.L_10570 - .L_10569)


	//   ....[0]....
.L_10569:
        /*00b4*/ 	.word	0x00005320


	//   ....[1]....
        /*00b8*/ 	.word	0x00005360


	//   ....[2]....
        /*00bc*/ 	.word	0x00005380


	//   ....[3]....
        /*00c0*/ 	.word	0x000053a0


	//   ....[4]....
        /*00c4*/ 	.word	0x000053c0


	//   ....[5]....
        /*00c8*/ 	.word	0x00005ca0


	//   ....[6]....
        /*00cc*/ 	.word	0x00005cc0


	//   ....[7]....
        /*00d0*/ 	.word	0x00005ce0


	//   ....[8]....
        /*00d4*/ 	.word	0x00005d00


	//   ....[9]....
        /*00d8*/ 	.word	0x00005d20


	//   ....[10]....
        /*00dc*/ 	.word	0x00007000


	//   ....[11]....
        /*00e0*/ 	.word	0x00007080


	//   ....[12]....
        /*00e4*/ 	.word	0x000070e0


	//   ....[13]....
        /*00e8*/ 	.word	0x00007140


	//   ....[14]....
        /*00ec*/ 	.word	0x000071a0


	//   ....[15]....
        /*00f0*/ 	.word	0x00007af0


	//   ....[16]....
        /*00f4*/ 	.word	0x00007b50


	//   ....[17]....
        /*00f8*/ 	.word	0x00007bb0


	//   ....[18]....
        /*00fc*/ 	.word	0x00007c10


	//   ....[19]....
        /*0100*/ 	.word	0x00007c70


	//----- nvinfo : EIATTR_VRC_CTA_INIT_COUNT
	.align		4
.L_10570:
        /*0104*/ 	.byte	0x02, 0x4a
	.zero		1
	.zero		1


	//----- nvinfo : EIATTR_SYSCALL_OFFSETS
	.align		4
        /*0108*/ 	.byte	0x04, 0x46
        /*010a*/ 	.short	(.L_10572 - .L_10571)


	//   ....[0]....
.L_10571:
        /*010c*/ 	.word	0x000001c0


	//----- nvinfo : EIATTR_EXIT_INSTR_OFFSETS
	.align		4
.L_10572:
        /*0110*/ 	.byte	0x04, 0x1c
        /*0112*/ 	.short	(.L_10574 - .L_10573)


	//   ....[0]....
.L_10573:
        /*0114*/ 	.word	0x00000250


	//   ....[1]....
        /*0118*/ 	.word	0x00006fa0


	//----- nvinfo : EIATTR_CRS_STACK_SIZE
	.align		4
.L_10574:
        /*011c*/ 	.byte	0x04, 0x1e
        /*011e*/ 	.short	(.L_10576 - .L_10575)
.L_10575:
        /*0120*/ 	.word	0x00000000


	//----- nvinfo : EIATTR_CBANK_PARAM_SIZE
	.align		4
.L_10576:
        /*0124*/ 	.byte	0x03, 0x19
        /*0126*/ 	.short	0x0090


	//----- nvinfo : EIATTR_PARAM_CBANK
	.align		4
        /*0128*/ 	.byte	0x04, 0x0a
        /*012a*/ 	.short	(.L_10578 - .L_10577)
	.align		4
.L_10577:
        /*012c*/ 	.word	index@(.nv.constant0._Z15SoftmaxWarpImplI22BroadcastScaleMaskLoadIffbLm3EiE11DirectStoreIffEfLi1ELi14ELi32ELi1ELb1EL9Algorithm0EEvT_T0_ll)
        /*0130*/ 	.short	0x0380
        /*0132*/ 	.short	0x0090


	//----- nvinfo : EIATTR_SW_WAR
	.align		4
.L_10578:
        /*0134*/ 	.byte	0x04, 0x36
        /*0136*/ 	.short	(.L_10580 - .L_10579)
.L_10579:
        /*0138*/ 	.word	0x00000008
.L_10580:


//--------------------- .nv.info._Z15SoftmaxWarpImplI22BroadcastScaleMaskLoadIffbLm3EiE11DirectStoreIffEfLi1ELi14ELi32ELi1ELb0EL9Algorithm0EEvT_T0_ll --------------------------
	.section	.nv.info._Z15SoftmaxWarpImplI22BroadcastScaleMaskLoadIffbLm3EiE11DirectStoreIffEfLi1ELi14ELi32ELi1ELb0EL9Algorithm0EEvT_T0_ll,"",@"SHT_CUDA_INFO"
	.sectionflags	@""
	.align	4


	//----- nvinfo : EIATTR_CUDA_API_VERSION
	.align		4
        /*0000*/ 	.byte	0x04, 0x37
        /*0002*/ 	.short	(.L_10582 - .L_10581)
.L_10581:
        /*0004*/ 	.word	0x00000082


	//----- nvinfo : EIATTR_KPARAM_INFO
	.align		4
.L_10582:
        /*0008*/ 	.byte	0x04, 0x17
        /*000a*/ 	.short	(.L_10584 - .L_10583)
.L_10583:
        /*000c*/ 	.word	0x00000000
        /*0010*/ 	.short	0x0003
        /*0012*/ 	.short	0x0088
        /*0014*/ 	.byte	0x00, 0xf0, 0x21, 0x00


	//----- nvinfo : EIATTR_KPARAM_INFO
	.align		4
.L_10584:
        /*0018*/ 	.byte	0x04, 0x17
        /*001a*/ 	.short	(.L_10586 - .L_10585)
.L_10585:
        /*001c*/ 	.word	0x00000000
        /*0020*/ 	.short	0x0002
        /*0022*/ 	.short	0x0080
        /*0024*/ 	.byte	0x00, 0xf0, 0x21, 0x00


	//----- nvinfo : EIATTR_KPARAM_INFO
	.align		4
.L_10586:
        /*0028*/ 	.byte	0x04, 0x17
        /*002a*/ 	.short	(.L_10588 - .L_10587)
.L_10587:
        /*002c*/ 	.word	0x00000000
        /*0030*/ 	.short	0x0001
        /*0032*/ 	.short	0x0070
        /*0034*/ 	.byte	0x00, 0xf0, 0x41, 0x00


	//----- nvinfo : EIATTR_KPARAM_INFO
	.align		4
.L_10588:
        /*0038*/ 	.byte	0x04, 0x17
        /*003a*/ 	.short	(.L_10590 - .L_10589)
.L_10589:
        /*003c*/ 	.word	0x00000000
        /*0040*/ 	.short	0x0000
        /*0042*/ 	.short	0x0000
        /*0044*/ 	.byte	0x00, 0xf0, 0xc1, 0x01


	//----- nvinfo : EIATTR_SPARSE_MMA_MASK
	.align		4
.L_10590:
        /*0048*/ 	.byte	0x03, 0x50
        /*004a*/ 	.short	0x0000


	//----- nvinfo : EIATTR_MAXREG_COUNT
	.align		4
        /*004c*/ 	.byte	0x03, 0x1b
        /*004e*/ 	.short	0x00ff


	//----- nvinfo : EIATTR_EXTERNS
	.align		4
        /*0050*/ 	.byte	0x04, 0x0f
        /*0052*/ 	.short	(.L_10592 - .L_10591)


	//   ....[0]....
	.align		4
.L_10591:
        /*0054*/ 	.word	index@(__assertfail)


	//----- nvinfo : EIATTR_MERCURY_ISA_VERSION
	.align		4
.L_10592:
        /*0058*/ 	.byte	0x03, 0x5f
        /*005a*/ 	.short	0x0101


	//----- nvinfo : EIATTR_COOP_GROUP_MASK_REGIDS
	.align		4
        /*005c*/ 	.byte	0x04, 0x29
        /*005e*/ 	.short	(.L_10594 - .L_10593)


	//   ....[0]....
.L_10593:
        /*0060*/ 	.word	0xffffffff


	//   ....[1]....
        /*0064*/ 	.word	0xffffffff


	//   ....[2]....
        /*0068*/ 	.word	0xffffffff


	//   ....[3]....
        /*006c*/ 	.word	0xffffffff


	//   ....[4]....
        /*0070*/ 	.word	0xffffffff


	//   ....[5]....
        /*0074*/ 	.word	0xffffffff


	//   ....[6]....
        /*0078*/ 	.word	0xffffffff


	//   ....[7]....
        /*007c*/ 	.word	0xffffffff


	//   ....[8]....
        /*0080*/ 	.word	0xffffffff


	//   ....[9]....
        /*0084*/ 	.word	0xffffffff


	//   ....[10]....
        /*0088*/ 	.word	0x0500000f


	//   ....[11]....
        /*008c*/ 	.word	0x0500000f


	//   ....[12]....
        /*0090*/ 	.word	0x0500000f


	//   ....[13]....
        /*0094*/ 	.word	0x0500000f


	//   ....[14]....
        /*0098*/ 	.word	0x0500000f


	//   ....[15]....
        /*009c*/ 	.word	0x0500000f


	//   ....[16]....
        /*00a0*/ 	.word	0x0500000f


	//   ....[17]....
        /*00a4*/ 	.word	0x0500000f


	//   ....[18]....
        /*00a8*/ 	.word	0x0500000f


	//   ....[19]....
        /*00ac*/ 	.word	0x0500000f


	//----- nvinfo : EIATTR_COOP_GROUP_INSTR_OFFSETS
	.align		4
.L_10594:
        /*00b0*/ 	.byte	0x04, 0x28
        /*00b2*/ 	.short	(.L_10596 - .L_10595)


	//   ....[0]....
.L_10595:
        /*00b4*/ 	.word	0x000031c0


	//   ....[1]....
        /*00b8*/ 	.word	0x00003200


	//   ....[2]....
        /*00bc*/ 	.word	0x00003220


	//   ....[3]....
        /*00c0*/ 	.word	0x00003240


	//   ....[4]....
        /*00c4*/ 	.word	0x00003260


	//   ....[5]....
        /*00c8*/ 	.word	0x00003b40


	//   ....[6]....
        /*00cc*/ 	.word	0x00003b60


	//   ....[7]....
        /*00d0*/ 	.word	0x00003b80


	//   ....[8]....
        /*00d4*/ 	.word	0x00003ba0


	//   ....[9]....
        /*00d8*/ 	.word	0x00003bc0


	//   ....[10]....
        /*00dc*/ 	.word	0x00004ca0


	//   ....[11]....
        /*00e0*/ 	.word	0x00004d20


	//   ....[12]....
        /*00e4*/ 	.word	0x00004d80


	//   ....[13]....
        /*00e8*/ 	.word	0x00004de0


	//   ....[14]....
        /*00ec*/ 	.word	0x00004e40


	//   ....[15]....
        /*00f0*/ 	.word	0x00005790


	//   ....[16]....
        /*00f4*/ 	.word	0x000057f0


	//   ....[17]....
        /*00f8*/ 	.word	0x00005850


	//   ....[18]....
        /*00fc*/ 	.word	0x000058b0


	//   ....[19]....
        /*0100*/ 	.word	0x00005910


	//----- nvinfo : EIATTR_VRC_CTA_INIT_COUNT
	.align		4
.L_10596:
        /*0104*/ 	.byte	0x02, 0x4a
	.zero		1
	.zero		1


	//----- nvinfo : EIATTR_SYSCALL_OFFSETS
	.align		4
        /*0108*/ 	.byte	0x04, 0x46
        /*010a*/ 	.short	(.L_10598 - .L_10597)


	//   ....[0]....
.L_10597:
        /*010c*/ 	.word	0x000001c0


	//----- nvinfo : EIATTR_EXIT_INSTR_OFFSETS
	.align		4
.L_10598:
        /*0110*/ 	.byte	0x04, 0x1c
        /*0112*/ 	.short	(.L_10600 - .L_10599)


	//   ....[0]....
.L_10599:
        /*0114*/ 	.word	0x00000270


	//   ....[1]....
        /*0118*/ 	.word	0x00004c40


	//----- nvinfo : EIATTR_CRS_STACK_SIZE
	.align		4
.L_10600:
        /*011c*/ 	.byte	0x04, 0x1e
        /*011e*/ 	.short	(.L_10602 - .L_10601)
.L_10601:
        /*0120*/ 	.word	0x00000000


	//----- nvinfo : EIATTR_CBANK_PARAM_SIZE
	.align		4
.L_10602:
        /*0124*/ 	.byte	0x03, 0x19
        /*0126*/ 	.short	0x0090


	//----- nvinfo : EIATTR_PARAM_CBANK
	.align		4
        /*0128*/ 	.byte	0x04, 0x0a
        /*012a*/ 	.short	(.L_10604 - .L_10603)
	.align		4
.L_10603:
        /*012c*/ 	.word	index@(.nv.constant0._Z15SoftmaxWarpImplI22BroadcastScaleMaskLoadIffbLm3EiE11DirectStoreIffEfLi1ELi14ELi32ELi1ELb0EL9Algorithm0EEvT_T0_ll)
        /*0130*/ 	.short	0x0380
        /*0132*/ 	.short	0x0090


	//----- nvinfo : EIATTR_SW_WAR
	.align		4
.L_10604:
        /*0134*/ 	.byte	0x04, 0x36
        /*0136*/ 	.short	(.L_10606 - .L_10605)
.L_10605:
        /*0138*/ 	.word	0x00000008
.L_10606:


//--------------------- .nv.info._Z15SoftmaxWarpImplI22BroadcastScaleMaskLoadIffbLm3EiE11DirectStoreIffEfLi1ELi13ELi32ELi1ELb1EL9Algorithm0EEvT_T0_ll --------------------------
	.section	.nv.info._Z15SoftmaxWarpImplI22BroadcastScaleMaskLoadIffbLm3EiE11DirectStoreIffEfLi1ELi13ELi32ELi1ELb1EL9Algorithm0EEvT_T0_ll,"",@"SHT_CUDA_INFO"
	.sectionflags	@""
	.align	4


	//----- nvinfo : EIATTR_CUDA_API_VERSION
	.align		4
        /*0000*/ 	.byte	0x04, 0x37
        /*0002*/ 	.short	(.L_10608 - .L_10607)
.L_10607:
        /*0004*/ 	.word	0x00000082


	//----- nvinfo : EIATTR_KPARAM_INFO
	.align		4
.L_10608:
        /*0008*/ 	.byte	0x04, 0x17
        /*000a*/ 	.short	(.L_10610 - .L_10609)
.L_10609:
        /*000c*/ 	.word	0x00000000
        /*0010*/ 	.short	0x0003
        /*0012*/ 	.short	0x0088
        /*0014*/ 	.byte	0x00, 0xf0, 0x21, 0x00


	//----- nvinfo : EIATTR_KPARAM_INFO
	.align		4
.L_10610:
        /*0018*/ 	.byte	0x04, 0x17
        /*001a*/ 	.short	(.L_10612 - .L_10611)
.L_10611:
        /*001c*/ 	.word	0x00000000
        /*0020*/ 	.short	0x0002
        /*0022*/ 	.short	0x0080
        /*0024*/ 	.byte	0x00, 0xf0, 0x21, 0x00


	//----- nvinfo : EIATTR_KPARAM_INFO
	.align		4
.L_10612:
        /*0028*/ 	.byte	0x04, 0x17
        /*002a*/ 	.short	(.L_10614 - .L_10613)
.L_10613:
        /*002c*/ 	.word	0x00000000
        /*0030*/ 	.short	0x0001
        /*0032*/ 	.short	0x0070
        /*0034*/ 	.byte	0x00, 0xf0, 0x41, 0x00


	//----- nvinfo : EIATTR_KPARAM_INFO
	.align		4
.L_10614:
        /*0038*/ 	.byte	0x04, 0x17
        /*003a*/ 	.short	(.L_10616 - .L_10615)
.L_10615:
        /*003c*/ 	.word	0x00000000
        /*0040*/ 	.short	0x0000
        /*0042*/ 	.short	0x0000
        /*0044*/ 	.byte	0x00, 0xf0, 0xc1, 0x01


	//----- nvinfo : EIATTR_SPARSE_MMA_MASK
	.align		4
.L_10616:
        /*0048*/ 	.byte	0x03, 0x50
        /*004a*/ 	.short	0x0000


	//----- nvinfo : EIATTR_MAXREG_COUNT
	.align		4
        /*004c*/ 	.byte	0x03, 0x1b
        /*004e*/ 	.short	0x00ff


	//----- nvinfo : EIATTR_EXTERNS
	.align		4
        /*0050*/ 	.byte	0x04, 0x0f
        /*0052*/ 	.short	(.L_10618 - .L_10617)


	//   ....[0]....
	.align		4
.L_10617:
        /*0054*/ 	.word	index@(__assertfail)


	//----- nvinfo : EIATTR_MERCURY_ISA_VERSION
	.align		4
.L_10618:
        /*0058*/ 	.byte	0x03, 0x5f
        /*005a*/ 	.short	0x0101


	//----- nvinfo : EIATTR_COOP_GROUP_MASK_REGIDS
	.align		4
        /*005c*/ 	.byte	0x04, 0x29
        /*005e*/ 	.short	(.L_10620 - .L_10619)


	//   ....[0]....
.L_10619:
        /*0060*/ 	.word	0xffffffff


	//   ....[1]....
        /*0064*/ 	.word	0xffffffff


	//   ....[2]....
        /*0068*/ 	.word	0xffffffff


	//   ....[3]....
        /*006c*/ 	.word	0xffffffff


	//   ....[4]....
        /*0070*/ 	.word	0xffffffff


	//   ....[5]....
        /*0074*/ 	.word	0xffffffff


	//   ....[6]....
        /*0078*/ 	.word	0xffffffff


	//   ....[7]....
        /*007c*/ 	.word	0xffffffff


	//   ....[8]....
        /*0080*/ 	.word	0xffffffff


	//   ....[9]....
        /*0084*/ 	.word	0xffffffff


	//   ....[10]....
        /*0088*/ 	.word	0x0500000f


	//   ....[11]....
        /*008c*/ 	.word	0x0500000f


	//   ....[12]....
        /*0090*/ 	.word	0x0500000f


	//   ....[13]....
        /*0094*/ 	.word	0x0500000f


	//   ....[14]....
        /*0098*/ 	.word	0x0500000f


	//   ....[15]....
        /*009c*/ 	.word	0x0500000f


	//   ....[16]....
        /*00a0*/ 	.word	0x0500000f


	//   ....[17]....
        /*00a4*/ 	.word	0x0500000f


	//   ....[18]....
        /*00a8*/ 	.word	0x0500000f


	//   ....[19]....
        /*00ac*/ 	.word	0x0500000f


	//----- nvinfo : EIATTR_COOP_GROUP_INSTR_OFFSETS
	.align		4
.L_10620:
        /*00b0*/ 	.byte	0x04, 0x28
        /*00b2*/ 	.short	(.L_10622 - .L_10621)


	//   ....[0]....
.L_10621:
        /*00b4*/ 	.word	0x00004d40


	//   ....[1]....
        /*00b8*/ 	.word	0x00004d80


	//   ....[2]....
        /*00bc*/ 	.word	0x00004da0


	//   ....[3]....
        /*00c0*/ 	.word	0x00004dc0


	//   ....[4]....
        /*00c4*/ 	.word	0x00004de0


	//   ....[5]....
        /*00c8*/ 	.word	0x00005620


	//   ....[6]....
        /*00cc*/ 	.word	0x00005640


	//   ....[7]....
        /*00d0*/ 	.word	0x00005660


	//   ....[8]....
        /*00d4*/ 	.word	0x00005680


	//   ....[9]....
        /*00d8*/ 	.word	0x000056a0


	//   ....[10]....
        /*00dc*/ 	.word	0x00006840


	//   ....[11]....
        /*00e0*/ 	.word	0x000068c0


	//   ....[12]....
        /*00e4*/ 	.word	0x00006920


	//   ....[13]....
        /*00e8*/ 	.word	0x00006980


	//   ....[14]....
        /*00ec*/ 	.word	0x000069e0


	//   ....[15]....
        /*00f0*/ 	.word	0x00007290


	//   ....[16]....
        /*00f4*/ 	.word	0x000072f0


	//   ....[17]....
        /*00f8*/ 	.word	0x00007350


	//   ....[18]....
        /*00fc*/ 	.word	0x000073b0


	//   ....[19]....
        /*0100*/ 	.word	0x00007410


	//----- nvinfo : EIATTR_VRC_CTA_INIT_COUNT
	.align		4
.L_10622:
        /*0104*/ 	.byte	0x02, 0x4a
	.zero		1
	.zero		1


	//----- nvinfo : EIATTR_SYSCALL_OFFSETS
	.align		4
        /*0108*/ 	.byte	0x04, 0x46
        /*010a*/ 	.short	(.L_10624 - .L_10623)


	//   ....[0]....
.L_10623:
        /*010c*/ 	.word	0x000001c0


	//----- nvinfo : EIATTR_EXIT_INSTR_OFFSETS
	.align		4
.L_10624:
        /*0110*/ 	.byte	0x04, 0x1c
        /*0112*/ 	.short	(.L_10626 - .L_10625)


	//   ....[0]....
.L_10625:
        /*0114*/ 	.word	0x00000250


	//   ....[1]....
        /*0118*/ 	.word	0x000067e0


	//----- nvinfo : EIATTR_CRS_STACK_SIZE
	.align		4
.L_10626:
        /*011c*/ 	.byte	0x04, 0x1e
        /*011e*/ 	.short	(.L_10628 - .L_10627)
.L_10627:
        /*0120*/ 	.word	0x00000000


	//----- nvinfo : EIATTR_CBANK_PARAM_SIZE
	.align		4
.L_10628:
        /*0124*/ 	.byte	0x03, 0x19
        /*0126*/ 	.short	0x0090


	//----- nvinfo : EIATTR_PARAM_CBANK
	.align		4
        /*0128*/ 	.byte	0x04, 0x0a
        /*012a*/ 	.short	(.L_10630 - .L_10629)
	.align		4
.L_10629:
        /*012c*/ 	.word	index@(.nv.constant0._Z15SoftmaxWarpImplI22BroadcastScaleMaskLoadIffbLm3EiE11DirectStoreIffEfLi1ELi13ELi32ELi1ELb1EL9Algorithm0EEvT_T0_ll)
        /*0130*/ 	.short	0x0380
        /*0132*/ 	.short	0x0090


	//----- nvinfo : EIATTR_SW_WAR
	.align		4
.L_10630:
        /*0134*/ 	.byte	0x04, 0x36
        /*0136*/ 	.short	(.L_10632 - .L_10631)
.L_10631:
        /*0138*/ 	.word	0x00000008
.L_10632:


//--------------------- .nv.info._Z15SoftmaxWarpImplI22BroadcastScaleMaskLoadIffbLm3EiE11DirectStoreIffEfLi1ELi13ELi32ELi1ELb0EL9Algorithm0EEvT_T0_ll --------------------------
	.section	.nv.info._Z15SoftmaxWarpImplI22BroadcastScaleMaskLoadIffbLm3EiE11DirectStoreIffEfLi1ELi13ELi32ELi1ELb0EL9Algorithm0EEvT_T0_ll,"",@"SHT_CUDA_INFO"
	.sectionflags	@""
	.align	4


	//----- nvinfo : EIATTR_CUDA_API_VERSION
	.align		4
        /*0000*/ 	.byte	0x04, 0x37
        /*0002*/ 	.short	(.L_10634 - .L_10633)
.L_10633:
        /*0004*/ 	.word	0x00000082


	//----- nvinfo : EIATTR_KPARAM_INFO
	.align		4
.L_10634:
        /*0008*/ 	.byte	0x04, 0x17
        /*000a*/ 	.short	(.L_10636 - .L_10635)
.L_10635:
        /*000c*/ 	.word	0x00000000
        /*0010*/ 	.short	0x0003
        /*0012*/ 	.short	0x0088
        /*0014*/ 	.byte	0x00, 0xf0, 0x21, 0x00


	//----- nvinfo : EIATTR_KPARAM_INFO
	.align		4
.L_10636:
        /*0018*/ 	.byte	0x04, 0x17
        /*001a*/ 	.short	(.L_10638 - .L_10637)
.L_10637:
        /*001c*/ 	.word	0x00000000
        /*0020*/ 	.short	0x0002
        /*0022*/ 	.short	0x0080
        /*0024*/ 	.byte	0x00, 0xf0, 0x21, 0x00


	//----- nvinfo : EIATTR_KPARAM_INFO
	.align		4
.L_10638:
        /*0028*/ 	.byte	0x04, 0x17
        /*002a*/ 	.short	(.L_10640 - .L_10639)
.L_10639:
        /*002c*/ 	.word	0x00000000
        /*0030*/ 	.short	0x0001
        /*0032*/ 	.short	0x0070
        /*0034*/ 	.byte	0x00, 0xf0, 0x41, 0x00


	//----- nvinfo : EIATTR_KPARAM_INFO
	.align		4
.L_10640:
        /*0038*/ 	.byte	0x04, 0x17
        /*003a*/ 	.short	(.L_10642 - .L_10641)
.L_10641:
        /*003c*/ 	.word	0x00000000
        /*0040*/ 	.short	0x0000
        /*0042*/ 	.short	0x0000
        /*0044*/ 	.byte	0x00, 0xf0, 0xc1, 0x01


	//----- nvinfo : EIATTR_SPARSE_MMA_MASK
	.align		4
.L_10642:
        /*0048*/ 	.byte	0x03, 0x50
        /*004a*/ 	.short	0x0000


	//----- nvinfo : EIATTR_MAXREG_COUNT
	.align		4
        /*004c*/ 	.byte	0x03, 0x1b
        /*004e*/ 	.short	0x00ff


	//----- nvinfo : EIATTR_EXTERNS
	.align		4
        /*0050*/ 	.byte	0x04, 0x0f
        /*0052*/ 	.short	(.L_10644 - .L_10643)


	//   ....[0]....
	.align		4
.L_10643:
        /*0054*/ 	.word	index@(__assertfail)


	//----- nvinfo : EIATTR_MERCURY_ISA_VERSION
	.align		4
.L_10644:
        /*0058*/ 	.byte	0x03, 0x5f
        /*005a*/ 	.short	0x0101


	//----- nvinfo : EIATTR_COOP_GROUP_MASK_REGIDS
	.align		4
        /*005c*/ 	.byte	0x04, 0x29
        /*005e*/ 	.short	(.L_10646 - .L_10645)


	//   ....[0]....
.L_10645:
        /*0060*/ 	.word	0xffffffff


	//   ....[1]....
        /*0064*/ 	.word	0xffffffff


	//   ....[2]....
        /*0068*/ 	.word	0xffffffff


	//   ....[3]....
        /*006c*/ 	.word	0xffffffff


	//   ....[4]....
        /*0070*/ 	.word	0xffffffff


	//   ....[5]....
        /*0074*/ 	.word	0xffffffff


	//   ....[6]....
        /*0078*/ 	.word	0xffffffff


	//   ....[7]....
        /*007c*/ 	.word	0xffffffff


	//   ....[8]....
        /*0080*/ 	.word	0xffffffff


	//   ....[9]....
        /*0084*/ 	.word	0xffffffff


	//   ....[10]....
        /*0088*/ 	.word	0x0500000f


	//   ....[11]....
        /*008c*/ 	.word	0x0500000f


	//   ....[12]....
        /*0090*/ 	.word	0x0500000f


	//   ....[13]....
        /*0094*/ 	.word	0x0500000f


	//   ....[14]....
        /*0098*/ 	.word	0x0500000f


	//   ....[15]....
        /*009c*/ 	.word	0x0500000f


	//   ....[16]....
        /*00a0*/ 	.word	0x0500000f


	//   ....[17]....
        /*00a4*/ 	.word	0x0500000f


	//   ....[18]....
        /*00a8*/ 	.word	0x0500000f


	//   ....[19]....
        /*00ac*/ 	.word	0x0500000f


	//----- nvinfo : EIATTR_COOP_GROUP_INSTR_OFFSETS
	.align		4
.L_10646:
        /*00b0*/ 	.byte	0x04, 0x28
        /*00b2*/ 	.short	(.L_10648 - .L_10647)


	//   ....[0]....
.L_10647:
        /*00b4*/ 	.word	0x00002e60


	//   ....[1]....
        /*00b8*/ 	.word	0x00002ea0


	//   ....[2]....
        /*00bc*/ 	.word	0x00002ec0


	//   ....[3]....
        /*00c0*/ 	.word	0x00002ee0


	//   ....[4]....
        /*00c4*/ 	.word	0x00002f00


	//   ....[5]....
        /*00c8*/ 	.word	0x00003740


	//   ....[6]....
        /*00cc*/ 	.word	0x00003760


	//   ....[7]....
        /*00d0*/ 	.word	0x00003780


	//   ....[8]....
        /*00d4*/ 	.word	0x000037a0


	//   ....[9]....
        /*00d8*/ 	.word	0x000037c0


	//   ....[10]....
        /*00dc*/ 	.word	0x000047a0


	//   ....[11]....
        /*00e0*/ 	.word	0x00004820


	//   ....[12]....
        /*00e4*/ 	.word	0x00004880


	//   ....[13]....
        /*00e8*/ 	.word	0x000048e0


	//   ....[14]....
        /*00ec*/ 	.word	0x00004940


	//   ....[15]....
        /*00f0*/ 	.word	0x000051f0


	//   ....[16]....
        /*00f4*/ 	.word	0x00005250


	//   ....[17]....
        /*00f8*/ 	.word	0x000052b0


	//   ....[18]....
        /*00fc*/ 	.word	0x00005310


	//   ....[19]....
        /*0100*/ 	.word	0x00005370


	//----- nvinfo : EIATTR_VRC_CTA_INIT_COUNT
	.align		4
.L_10648:
        /*0104*/ 	.byte	0x02, 0x4a
	.zero		1
	.zero		1


	//----- nvinfo : EIATTR_SYSCALL_OFFSETS
	.align		4
        /*0108*/ 	.byte	0x04, 0x46
        /*010a*/ 	.short	(.L_10650 - .L_10649)


	//   ....[0]....
.L_10649:
        /*010c*/ 	.word	0x000001c0


	//----- nvinfo : EIATTR_EXIT_INSTR_OFFSETS
	.align		4
.L_10650:
        /*0110*/ 	.byte	0x04, 0x1c
        /*0112*/ 	.short	(.L_10652 - .L_10651)


	//   ....[0]....
.L_10651:
        /*0114*/ 	.word	0x00000270


	//   ....[1]....
        /*0118*/ 	.word	0x00004740


	//----- nvinfo : EIATTR_CRS_STACK_SIZE
	.align		4
.L_10652:
        /*011c*/ 	.byte	0x04, 0x1e
        /*011e*/ 	.short	(.L_10654 - .L_10653)
.L_10653:
        /*0120*/ 	.word	0x00000000


	//----- nvinfo : EIATTR_CBANK_PARAM_SIZE
	.align		4
.L_10654:
        /*0124*/ 	.byte	0x03, 0x19
        /*0126*/ 	.short	0x0090


	//----- nvinfo : EIATTR_PARAM_CBANK
	.align		4
        /*0128*/ 	.byte	0x04, 0x0a
        /*012a*/ 	.short	(.L_10656 - .L_10655)
	.align		4
.L_10655:
        /*012c*/ 	.word	index@(.nv.constant0._Z15SoftmaxWarpImplI22BroadcastScaleMaskLoadIffbLm3EiE11DirectStoreIffEfLi1ELi13ELi32ELi1ELb0EL9Algorithm0EEvT_T0_ll)
        /*0130*/ 	.short	0x0380
        /*0132*/ 	.short	0x0090


	//----- nvinfo : EIATTR_SW_WAR
	.align		4
.L_10656:
        /*0134*/ 	.byte	0x04, 0x36
        /*0136*/ 	.short	(.L_10658 - .L_10657)
.L_10657:
        /*0138*/ 	.word	0x00000008
.L_10658:


//--------------------- .nv.info._Z15SoftmaxWarpImplI22BroadcastScaleMaskLoadIffbLm3EiE11DirectStoreIffEfLi1ELi12ELi32ELi1ELb1EL9Algorithm0EEvT_T0_ll --------------------------
	.section	.nv.info._Z15SoftmaxWarpImplI22BroadcastScaleMaskLoadIffbLm3EiE11DirectStoreIffEfLi1ELi12ELi32ELi1ELb1EL9Algorithm0EEvT_T0_ll,"",@"SHT_CUDA_INFO"
	.sectionflags	@""
	.align	4


	//----- nvinfo : EIATTR_CUDA_API_VERSION
	.align		4
        /*0000*/ 	.byte	0x04, 0x37
        /*0002*/ 	.short	(.L_10660 - .L_10659)
.L_10659:
        /*0004*/ 	.word	0x00000082


	//----- nvinfo : EIATTR_KPARAM_INFO
	.align		4
.L_10660:
        /*0008*/ 	.byte	0x04, 0x17
        /*000a*/ 	.short	(.L_10662 - .L_10661)
.L_10661:
        /*000c*/ 	.word	0x00000000
        /*0010*/ 	.short	0x0003
        /*0012*/ 	.short	0x0088
        /*0014*/ 	.byte	0x00, 0xf0, 0x21, 0x00


	//----- nvinfo : EIATTR_KPARAM_INFO
	.align		4
.L_10662:
        /*0018*/ 	.byte	0x04, 0x17
        /*001a*/ 	.short	(.L_10664 - .L_10663)
.L_10663:
        /*001c*/ 	.word	0x00000000
        /*0020*/ 	.short	0x0002
        /*0022*/ 	.short	0x0080
        /*0024*/ 	.byte	0x00, 0xf0, 0x21, 0x00


	//----- nvinfo : EIATTR_KPARAM_INFO
	.align		4
.L_10664:
        /*0028*/ 	.byte	0x04, 0x17
        /*002a*/ 	.short	(.L_10666 - .L_10665)
.L_10665:
        /*002c*/ 	.word	0x00000000
        /*0030*/ 	.short	0x0001
        /*0032*/ 	.short	0x0070
        /*0034*/ 	.byte	0x00, 0xf0, 0x41, 0x00


	//----- nvinfo : EIATTR_KPARAM_INFO
	.align		4
.L_10666:
        /*0038*/ 	.byte	0x04, 0x17
        /*003a*/ 	.short	(.L_10668 - .L_10667)
.L_10667:
        /*003c*/ 	.word	0x00000000
        /*0040*/ 	.short	0x0000
        /*0042*/ 	.short	0x0000
        /*0044*/ 	.byte	0x00, 0xf0, 0xc1, 0x01


	//----- nvinfo : EIATTR_SPARSE_MMA_MASK
	.align		4
.L_10668:
        /*0048*/ 	.byte	0x03, 0x50
        /*004a*/ 	.short	0x0000


	//----- nvinfo : EIATTR_MAXREG_COUNT
	.align		4
        /*004c*/ 	.byte	0x03, 0x1b
        /*004e*/ 	.short	0x00ff


	//----- nvinfo : EIATTR_EXTERNS
	.align		4
        /*0050*/ 	.byte	0x04, 0x0f
        /*0052*/ 	.short	(.L_10670 - .L_10669)


	//   ....[0]....
	.align		4
.L_10669:
        /*0054*/ 	.word	index@(__assertfail)


	//----- nvinfo : EIATTR_MERCURY_ISA_VERSION
	.align		4
.L_10670:
        /*0058*/ 	.byte	0x03, 0x5f
        /*005a*/ 	.short	0x0101


	//----- nvinfo : EIATTR_COOP_GROUP_MASK_REGIDS
	.align		4
        /*005c*/ 	.byte	0x04, 0x29
        /*005e*/ 	.short	(.L_10672 - .L_10671)


	//   ....[0]....
.L_10671:
        /*0060*/ 	.word	0xffffffff


	//   ....[1]....
        /*0064*/ 	.word	0xffffffff


	//   ....[2]....
        /*0068*/ 	.word	0xffffffff


	//   ....[3]....
        /*006c*/ 	.word	0xffffffff


	//   ....[4]....
        /*0070*/ 	.word	0xffffffff


	//   ....[5]....
        /*0074*/ 	.word	0xffffffff


	//   ....[6]....
        /*0078*/ 	.word	0xffffffff


	//   ....[7]....
        /*007c*/ 	.word	0xffffffff


	//   ....[8]....
        /*0080*/ 	.word	0xffffffff


	//   ....[9]....
        /*0084*/ 	.word	0xffffffff


	//   ....[10]....
        /*0088*/ 	.word	0x0500000f


	//   ....[11]....
        /*008c*/ 	.word	0x0500000f


	//   ....[12]....
        /*0090*/ 	.word	0x0500000f


	//   ....[13]....
        /*0094*/ 	.word	0x0500000f


	//   ....[14]....
        /*0098*/ 	.word	0x0500000f


	//   ....[15]....
        /*009c*/ 	.word	0x0500000f


	//   ....[16]....
        /*00a0*/ 	.word	0x0500000f


	//   ....[17]....
        /*00a4*/ 	.word	0x0500000f


	//   ....[18]....
        /*00a8*/ 	.word	0x0500000f


	//   ....[19]....
        /*00ac*/ 	.word	0x0500000f


	//----- nvinfo : EIATTR_COOP_GROUP_INSTR_OFFSETS
	.align		4
.L_10672:
        /*00b0*/ 	.byte	0x04, 0x28
        /*00b2*/ 	.short	(.L_10674 - .L_10673)


	//   ....[0]....
.L_10673:
        /*00b4*/ 	.word	0x000047e0


	//   ....[1]....
        /*00b8*/ 	.word	0x00004820


	//   ....[2]....
        /*00bc*/ 	.word	0x00004840


	//   ....[3]....
        /*00c0*/ 	.word	0x00004860


	//   ....[4]....
        /*00c4*/ 	.word	0x00004880


	//   ....[5]....
        /*00c8*/ 	.word	0x00005020


	//   ....[6]....
        /*00cc*/ 	.word	0x00005040


	//   ....[7]....
        /*00d0*/ 	.word	0x00005060


	//   ....[8]....
        /*00d4*/ 	.word	0x00005080


	//   ....[9]....
        /*00d8*/ 	.word	0x000050a0


	//   ....[10]....
        /*00dc*/ 	.word	0x00006100


	//   ....[11]....
        /*00e0*/ 	.word	0x00006180


	//   ....[12]....
        /*00e4*/ 	.word	0x000061e0


	//   ....[13]....
        /*00e8*/ 	.word	0x00006240


	//   ....[14]....
        /*00ec*/ 	.word	0x000062a0


	//   ....[15]....
        /*00f0*/ 	.word	0x00006ab0


	//   ....[16]....
        /*00f4*/ 	.word	0x00006b10


	//   ....[17]....
        /*00f8*/ 	.word	0x00006b70


	//   ....[18]....
        /*00fc*/ 	.word	0x00006bd0


	//   ....[19]....
        /*0100*/ 	.word	0x00006c30


	//----- nvinfo : EIATTR_VRC_CTA_INIT_COUNT
	.align		4
.L_10674:
        /*0104*/ 	.byte	0x02, 0x4a
	.zero		1
	.zero		1


	//----- nvinfo : EIATTR_SYSCALL_OFFSETS
	.align		4
        /*0108*/ 	.byte	0x04, 0x46
        /*010a*/ 	.short	(.L_10676 - .L_10675)


	//   ....[0]....
.L_10675:
        /*010c*/ 	.word	0x000001c0


	//----- nvinfo : EIATTR_EXIT_INSTR_OFFSETS
	.align		4
.L_10676:
        /*0110*/ 	.byte	0x04, 0x1c
        /*0112*/ 	.short	(.L_10678 - .L_10677)


	//   ....[0]....
.L_10677:
        /*0114*/ 	.word	0x00000250


	//   ....[1]....
        /*0118*/ 	.word	0x000060a0


	//----- nvinfo : EIATTR_CRS_STACK_SIZE
	.align		4
.L_10678:
        /*011c*/ 	.byte	0x04, 0x1e
        /*011e*/ 	.short	(.L_10680 - .L_10679)
.L_10679:
        /*0120*/ 	.word	0x00000000


	//----- nvinfo : EIATTR_CBANK_PARAM_SIZE
	.align		4
.L_10680:
        /*0124*/ 	.byte	0x03, 0x19
        /*0126*/ 	.short	0x0090


	//----- nvinfo : EIATTR_PARAM_CBANK
	.align		4
        /*0128*/ 	.byte	0x04, 0x0a
        /*012a*/ 	.short	(.L_10682 - .L_10681)
	.align		4
.L_10681:
        /*012c*/ 	.word	index@(.nv.constant0._Z15SoftmaxWarpImplI22BroadcastScaleMaskLoadIffbLm3EiE11DirectStoreIffEfLi1ELi12ELi32ELi1ELb1EL9Algorithm0EEvT_T0_ll)
        /*0130*/ 	.short	0x0380
        /*0132*/ 	.short	0x0090


	//----- nvinfo : EIATTR_SW_WAR
	.align		4
.L_10682:
        /*0134*/ 	.byte	0x04, 0x36
        /*0136*/ 	.short	(.L_10684 - .L_10683)
.L_10683:
        /*0138*/ 	.word	0x00000008
.L_10684:


//--------------------- .nv.info._Z15SoftmaxWarpImplI22BroadcastScaleMaskLoadIffbLm3EiE11DirectStoreIffEfLi1ELi12ELi32ELi1ELb0EL9Algorithm0EEvT_T0_ll --------------------------
	.section	.nv.info._Z15SoftmaxWarpImplI22BroadcastScaleMaskLoadIffbLm3EiE11DirectStoreIffEfLi1ELi12ELi32ELi1ELb0EL9Algorithm0EEvT_T0_ll,"",@"SHT_CUDA_INFO"
	.sectionflags	@""
	.align	4


	//----- nvinfo : EIATTR_CUDA_API_VERSION
	.align		4
        /*0000*/ 	.byte	0x04, 0x37
        /*0002*/ 	.short	(.L_10686 - .L_10685)
.L_10685:
        /*0004*/ 	.word	0x00000082


	//----- nvinfo : EIATTR_KPARAM_INFO
	.align		4
.L_10686:
        /*0008*/ 	.byte	0x04, 0x17
        /*000a*/ 	.short	(.L_10688 - .L_10687)
.L_10687:
        /*000c*/ 	.word	0x00000000
        /*0010*/ 	.short	0x0003
        /*0012*/ 	.short	0x0088
        /*0014*/ 	.byte	0x00, 0xf0, 0x21, 0x00


	//----- nvinfo : EIATTR_KPARAM_INFO
	.align		4
.L_10688:
        /*0018*/ 	.byte	0x04, 0x17
        /*001a*/ 	.short	(.L_10690 - .L_10689)
.L_10689:
        /*001c*/ 	.word	0x00000000
        /*0020*/ 	.short	0x0002
        /*0022*/ 	.short	0x0080
        /*0024*/ 	.byte	0x00, 0xf0, 0x21, 0x00


	//----- nvinfo : EIATTR_KPARAM_INFO
	.align		4
.L_10690:
        /*0028*/ 	.byte	0x04, 0x17
        /*002a*/ 	.short	(.L_10692 - .L_10691)
.L_10691:
        /*002c*/ 	.word	0x00000000
        /*0030*/ 	.short	0x0001
        /*0032*/ 	.short	0x0070
        /*0034*/ 	.byte	0x00, 0xf0, 0x41, 0x00


	//----- nvinfo : EIATTR_KPARAM_INFO
	.align		4
.L_10692:
        /*0038*/ 	.byte	0x04, 0x17
        /*003a*/ 	.short	(.L_10694 - .L_10693)
.L_10693:
        /*003c*/ 	.word	0x00000000
        /*0040*/ 	.short	0x0000
        /*0042*/ 	.short	0x0000
        /*0044*/ 	.byte	0x00, 0xf0, 0xc1, 0x01


	//----- nvinfo : EIATTR_SPARSE_MMA_MASK
	.align		4
.L_10694:
        /*0048*/ 	.byte	0x03, 0x50
        /*004a*/ 	.short	0x0000


	//----- nvinfo : EIATTR_MAXREG_COUNT
	.align		4
        /*004c*/ 	.byte	0x03, 0x1b
        /*004e*/ 	.short	0x00ff


	//----- nvinfo : EIATTR_EXTERNS
	.align		4
        /*0050*/ 	.byte	0x04, 0x0f
        /*0052*/ 	.short	(.L_10696 - .L_10695)


	//   ....[0]....
	.align		4
.L_10695:
        /*0054*/ 	.word	index@(__assertfail)


	//----- nvinfo : EIATTR_MERCURY_ISA_VERSION
	.align		4
.L_10696:
        /*0058*/ 	.byte	0x03, 0x5f
        /*005a*/ 	.short	0x0101


	//----- nvinfo : EIATTR_COOP_GROUP_MASK_REGIDS
	.align		4
        /*005c*/ 	.byte	0x04, 0x29
        /*005e*/ 	.short	(.L_10698 - .L_10697)


	//   ....[0]....
.L_10697:
        /*0060*/ 	.word	0xffffffff


	//   ....[1]....
        /*0064*/ 	.word	0xffffffff


	//   ....[2]....
        /*0068*/ 	.word	0xffffffff


	//   ....[3]....
        /*006c*/ 	.word	0xffffffff


	//   ....[4]....
        /*0070*/ 	.word	0xffffffff


	//   ....[5]....
        /*0074*/ 	.word	0xffffffff


	//   ....[6]....
        /*0078*/ 	.word	0xffffffff


	//   ....[7]....
        /*007c*/ 	.word	0xffffffff


	//   ....[8]....
        /*0080*/ 	.word	0xffffffff


	//   ....[9]....
        /*0084*/ 	.word	0xffffffff


	//   ....[10]....
        /*0088*/ 	.word	0x0500000f


	//   ....[11]....
        /*008c*/ 	.word	0x0500000f


	//   ....[12]....
        /*0090*/ 	.word	0x0500000f


	//   ....[13]....
        /*0094*/ 	.word	0x0500000f


	//   ....[14]....
        /*0098*/ 	.word	0x0500000f


	//   ....[15]....
        /*009c*/ 	.word	0x0500000f


	//   ....[16]....
        /*00a0*/ 	.word	0x0500000f


	//   ....[17]....
        /*00a4*/ 	.word	0x0500000f


	//   ....[18]....
        /*00a8*/ 	.word	0x0500000f


	//   ....[19]....
        /*00ac*/ 	.word	0x0500000f


	//----- nvinfo : EIATTR_COOP_GROUP_INSTR_OFFSETS
	.align		4
.L_10698:
        /*00b0*/ 	.byte	0x04, 0x28
        /*00b2*/ 	.short	(.L_10700 - .L_10699)


	//   ....[0]....
.L_10699:
        /*00b4*/ 	.word	0x00002b20


	//   ....[1]....
        /*00b8*/ 	.word	0x00002b60


	//   ....[2]....
        /*00bc*/ 	.word	0x00002b80


	//   ....[3]....
        /*00c0*/ 	.word	0x00002ba0


	//   ....[4]....
        /*00c4*/ 	.word	0x00002bc0


	//   ....[5]....
        /*00c8*/ 	.word	0x00003360


	//   ....[6]....
        /*00cc*/ 	.word	0x00003380


	//   ....[7]....
        /*00d0*/ 	.word	0x000033a0


	//   ....[8]....
        /*00d4*/ 	.word	0x000033c0


	//   ....[9]....
        /*00d8*/ 	.word	0x000033e0


	//   ....[10]....
        /*00dc*/ 	.word	0x000042a0


	//   ....[11]....
        /*00e0*/ 	.word	0x00004320


	//   ....[12]....
        /*00e4*/ 	.word	0x00004380


	//   ....[13]....
        /*00e8*/ 	.word	0x000043e0


	//   ....[14]....
        /*00ec*/ 	.word	0x00004440


	//   ....[15]....
        /*00f0*/ 	.word	0x00004c50


	//   ....[16]....
        /*00f4*/ 	.word	0x00004cb0


	//   ....[17]....
        /*00f8*/ 	.word	0x00004d10


	//   ....[18]....
        /*00fc*/ 	.word	0x00004d70


	//   ....[19]....
        /*0100*/ 	.word	0x00004dd0


	//----- nvinfo : EIATTR_VRC_CTA_INIT_COUNT
	.align		4
.L_10700:
        /*0104*/ 	.byte	0x02, 0x4a
	.zero		1
	.zero		1


	//----- nvinfo : EIATTR_SYSCALL_OFFSETS
	.align		4
        /*0108*/ 	.byte	0x04, 0x46
        /*010a*/ 	.short	(.L_10702 - .L_10701)


	//   ....[0]....
.L_10701:
        /*010c*/ 	.word	0x000001c0


	//----- nvinfo : EIATTR_EXIT_INSTR_OFFSETS
	.align		4
.L_10702:
        /*0110*/ 	.byte	0x04, 0x1c
        /*0112*/ 	.short	(.L_10704 - .L_10703)


	//   ....[0]....
.L_10703:
        /*0114*/ 	.word	0x00000270


	//   ....[1]....
        /*0118*/ 	.word	0x00004240


	//----- nvinfo : EIATTR_CRS_STACK_SIZE
	.align		4
.L_10704:
        /*011c*/ 	.byte	0x04, 0x1e
        /*011e*/ 	.short	(.L_10706 - .L_10705)
.L_10705:
        /*0120*/ 	.word	0x00000000


	//----- nvinfo : EIATTR_CBANK_PARAM_SIZE
	.align		4
.L_10706:
        /*0124*/ 	.byte	0x03, 0x19
        /*0126*/ 	.short	0x0090


	//----- nvinfo : EIATTR_PARAM_CBANK
	.align		4
        /*0128*/ 	.byte	0x04, 0x0a
        /*012a*/ 	.short	(.L_10708 - .L_10707)
	.align		4
.L_10707:
        /*012c*/ 	.word	index@(.nv.constant0._Z15SoftmaxWarpImplI22BroadcastScaleMaskLoadIffbLm3EiE11DirectStoreIffEfLi1ELi12ELi32ELi1ELb0EL9Algorithm0EEvT_T0_ll)
        /*0130*/ 	.short	0x0380
        /*0132*/ 	.short	0x0090


	//----- nvinfo : EIATTR_SW_WAR
	.align		4
.L_10708:
        /*0134*/ 	.byte	0x04, 0x36
        /*0136*/ 	.short	(.L_10710 - .L_10709)
.L_10709:
        /*0138*/ 	.word	0x00000008
.L_10710:


//--------------------- .nv.info._Z15SoftmaxWarpImplI22BroadcastScaleMaskLoadIffbLm3EiE11DirectStoreIffEfLi1ELi11ELi32ELi1ELb1EL9Algorithm0EEvT_T0_ll --------------------------
	.section	.nv.info._Z15SoftmaxWarpImplI22BroadcastScaleMaskLoadIffbLm3EiE11DirectStoreIffEfLi1ELi11ELi32ELi1ELb1EL9Algorithm0EEvT_T0_ll,"",@"SHT_CUDA_INFO"
	.sectionflags	@""
	.align	4


	//----- nvinfo : EIATTR_CUDA_API_VERSION
	.align		4
        /*0000*/ 	.byte	0x04, 0x37
        /*0002*/ 	.short	(.L_10712 - .L_10711)
.L_10711:
        /*0004*/ 	.word	0x00000082


	//----- nvinfo : EIATTR_KPARAM_INFO
	.align		4
.L_10712:
        /*0008*/ 	.byte	0x04, 0x17
        /*000a*/ 	.short	(.L_10714 - .L_10713)
.L_10713:
        /*000c*/ 	.word	0x00000000
        /*0010*/ 	.short	0x0003
        /*0012*/ 	.short	0x0088
        /*0014*/ 	.byte	0x00, 0xf0, 0x21, 0x00


	//----- nvinfo : EIATTR_KPARAM_INFO
	.align		4
.L_10714:
        /*0018*/ 	.byte	0x04, 0x17
        /*001a*/ 	.short	(.L_10716 - .L_10715)
.L_10715:
        /*001c*/ 	.word	0x00000000
        /*0020*/ 	.short	0x0002
        /*0022*/ 	.short	0x0080
        /*0024*/ 	.byte	0x00, 0xf0, 0x21, 0x00


	//----- nvinfo : EIATTR_KPARAM_INFO
	.align		4
.L_10716:
        /*0028*/ 	.byte	0x04, 0x17
        /*002a*/ 	.short	(.L_10718 - .L_10717)
.L_10717:
        /*002c*/ 	.word	0x00000000
        /*0030*/ 	.short	0x0001
        /*0032*/ 	.short	0x0070
        /*0034*/ 	.byte	0x00, 0xf0, 0x41, 0x00


	//----- nvinfo : EIATTR_KPARAM_INFO
	.align		4
.L_10718:
        /*0038*/ 	.byte	0x04, 0x17
        /*003a*/ 	.short	(.L_10720 - .L_10719)
.L_10719:
        /*003c*/ 	.word	0x00000000
        /*0040*/ 	.short	0x0000
        /*0042*/ 	.short	0x0000
        /*0044*/ 	.byte	0x00, 0xf0, 0xc1, 0x01


	//----- nvinfo : EIATTR_SPARSE_MMA_MASK
	.align		4
.L_10720:
        /*0048*/ 	.byte	0x03, 0x50
        /*004a*/ 	.short	0x0000


	//----- nvinfo : EIATTR_MAXREG_COUNT
	.align		4
        /*004c*/ 	.byte	0x03, 0x1b
        /*004e*/ 	.short	0x00ff


	//----- nvinfo : EIATTR_EXTERNS
	.align		4
        /*0050*/ 	.byte	0x04, 0x0f
        /*0052*/ 	.short	(.L_10722 - .L_10721)


	//   ....[0]....
	.align		4
.L_10721:
        /*0054*/ 	.word	index@(__assertfail)


	//----- nvinfo : EIATTR_MERCURY_ISA_VERSION
	.align		4
.L_10722:
        /*0058*/ 	.byte	0x03, 0x5f
        /*005a*/ 	.short	0x0101


	//----- nvinfo : EIATTR_COOP_GROUP_MASK_REGIDS
	.align		4
        /*005c*/ 	.byte	0x04, 0x29
        /*005e*/ 	.short	(.L_10724 - .L_10723)


	//   ....[0]....
.L_10723:
        /*0060*/ 	.word	0xffffffff


	//   ....[1]....
        /*0064*/ 	.word	0xffffffff


	//   ....[2]....
        /*0068*/ 	.word	0xffffffff


	//   ....[3]....
        /*006c*/ 	.word	0xffffffff


	//   ....[4]....
        /*0070*/ 	.word	0xffffffff


	//   ....[5]....
        /*0074*/ 	.word	0xffffffff


	//   ....[6]....
        /*0078*/ 	.word	0xffffffff


	//   ....[7]....
        /*007c*/ 	.word	0xffffffff


	//   ....[8]....
        /*0080*/ 	.word	0xffffffff


	//   ....[9]....
        /*0084*/ 	.word	0xffffffff


	//   ....[10]....
        /*0088*/ 	.word	0x0500000f


	//   ....[11]....
        /*008c*/ 	.word	0x0500000f


	//   ....[12]....
        /*0090*/ 	.word	0x0500000f


	//   ....[13]....
        /*0094*/ 	.word	0x0500000f


	//   ....[14]....
        /*0098*/ 	.word	0x0500000f


	//   ....[15]....
        /*009c*/ 	.word	0x0500000f


	//   ....[16]....
        /*00a0*/ 	.word	0x0500000f


	//   ....[17]....
        /*00a4*/ 	.word	0x0500000f


	//   ....[18]....
        /*00a8*/ 	.word	0x0500000f


	//   ....[19]....
        /*00ac*/ 	.word	0x0500000f


	//----- nvinfo : EIATTR_COOP_GROUP_INSTR_OFFSETS
	.align		4
.L_10724:
        /*00b0*/ 	.byte	0x04, 0x28
        /*00b2*/ 	.short	(.L_10726 - .L_10725)


	//   ....[0]....
.L_10725:
        /*00b4*/ 	.word	0x00004210


	//   ....[1]....
        /*00b8*/ 	.word	0x00004250


	//   ....[2]....
        /*00bc*/ 	.word	0x00004270


	//   ....[3]....
        /*00c0*/ 	.word	0x00004290


	//   ....[4]....
        /*00c4*/ 	.word	0x000042b0


	//   ....[5]....
        /*00c8*/ 	.word	0x000049b0


	//   ....[6]....
        /*00cc*/ 	.word	0x000049d0


	//   ....[7]....
        /*00d0*/ 	.word	0x000049f0


	//   ....[8]....
        /*00d4*/ 	.word	0x00004a10


	//   ....[9]....
        /*00d8*/ 	.word	0x00004a30


	//   ....[10]....
        /*00dc*/ 	.word	0x00005880


	//   ....[11]....
        /*00e0*/ 	.word	0x00005900


	//   ....[12]....
        /*00e4*/ 	.word	0x00005960


	//   ....[13]....
        /*00e8*/ 	.word	0x000059c0


	//   ....[14]....
        /*00ec*/ 	.word	0x00005a20


	//   ....[15]....
        /*00f0*/ 	.word	0x00006190


	//   ....[16]....
        /*00f4*/ 	.word	0x000061f0


	//   ....[17]....
        /*00f8*/ 	.word	0x00006250


	//   ....[18]....
        /*00fc*/ 	.word	0x000062b0


	//   ....[19]....
        /*0100*/ 	.word	0x00006310


	//----- nvinfo : EIATTR_VRC_CTA_INIT_COUNT
	.align		4
.L_10726:
        /*0104*/ 	.byte	0x02, 0x4a
	.zero		1
	.zero		1


	//----- nvinfo : EIATTR_SYSCALL_OFFSETS
	.align		4
        /*0108*/ 	.byte	0x04, 0x46
        /*010a*/ 	.short	(.L_10728 - .L_10727)


	//   ....[0]....
.L_10727:
        /*010c*/ 	.word	0x000001c0


	//----- nvinfo : EIATTR_EXIT_INSTR_OFFSETS
	.align		4
.L_10728:
        /*0110*/ 	.byte	0x04, 0x1c
        /*0112*/ 	.short	(.L_10730 - .L_10729)


	//   ....[0]....
.L_10729:
        /*0114*/ 	.word	0x00000270


	//   ....[1]....
        /*0118*/ 	.word	0x00005820


	//----- nvinfo : EIATTR_CRS_STACK_SIZE
	.align		4
.L_10730:
        /*011c*/ 	.byte	0x04, 0x1e
        /*011e*/ 	.short	(.L_10732 - .L_10731)
.L_10731:
        /*0120*/ 	.word	0x00000000


	//----- nvinfo : EIATTR_CBANK_PARAM_SIZE
	.align		4
.L_10732:
        /*0124*/ 	.byte	0x03, 0x19
        /*0126*/ 	.short	0x0090


	//----- nvinfo : EIATTR_PARAM_CBANK
	.align		4
        /*0128*/ 	.byte	0x04, 0x0a
        /*012a*/ 	.short	(.L_10734 - .L_10733)
	.align		4
.L_10733:
        /*012c*/ 	.word	index@(.nv.constant0._Z15SoftmaxWarpImplI22BroadcastScaleMaskLoadIffbLm3EiE11DirectStoreIffEfLi1ELi11ELi32ELi1ELb1EL9Algorithm0EEvT_T0_ll)
        /*0130*/ 	.short	0x0380
        /*0132*/ 	.short	0x0090


	//----- nvinfo : EIATTR_SW_WAR
	.align		4
.L_10734:
        /*0134*/ 	.byte	0x04, 0x36
        /*0136*/ 	.short	(.L_10736 - .L_10735)
.L_10735:
        /*0138*/ 	.word	0x00000008
.L_10736:


//--------------------- .nv.info._Z15SoftmaxWarpImplI22BroadcastScaleMaskLoadIffbLm3EiE11DirectStoreIffEfLi1ELi11ELi32ELi1ELb0EL9Algorithm0EEvT_T0_ll --------------------------
	.section	.nv.info._Z15SoftmaxWarpImplI22BroadcastScaleMaskLoadIffbLm3EiE11DirectStoreIffEfLi1ELi11ELi32ELi1ELb0EL9Algorithm0EEvT_T0_ll,"",@"SHT_CUDA_INFO"
	.sectionflags	@""
	.align	4


	//----- nvinfo : EIATTR_CUDA_API_VERSION
	.align		4
        /*0000*/ 	.byte	0x04, 0x37
        /*0002*/ 	.short	(.L_10738 - .L_10737)
.L_10737:
        /*0004*/ 	.word	0x00000082


	//----- nvinfo : EIATTR_KPARAM_INFO
	.align		4
.L_10738:
        /*0008*/ 	.byte	0x04, 0x17
        /*000a*/ 	.short	(.L_10740 - .L_10739)
.L_10739:
        /*000c*/ 	.word	0x00000000
        /*0010*/ 	.short	0x0003
        /*0012*/ 	.short	0x0088
        /*0014*/ 	.byte	0x00, 0xf0, 0x21, 0x00


	//----- nvinfo : EIATTR_KPARAM_INFO
	.align		4
.L_10740:
        /*0018*/ 	.byte	0x04, 0x17
        /*001a*/ 	.short	(.L_10742 - .L_10741)
.L_10741:
        /*001c*/ 	.word	0x00000000
        /*0020*/ 	.short	0x0002
        /*0022*/ 	.short	0x0080
        /*0024*/ 	.byte	0x00, 0xf0, 0x21, 0x00


	//----- nvinfo : EIATTR_KPARAM_INFO
	.align		4
.L_10742:
        /*0028*/ 	.byte	0x04, 0x17
        /*002a*/ 	.short	(.L_10744 - .L_10743)
.L_10743:
        /*002c*/ 	.word	0x00000000
        /*0030*/ 	.short	0x0001
        /*0032*/ 	.short	0x0070
        /*0034*/ 	.byte	0x00, 0xf0, 0x41, 0x00


	//----- nvinfo : EIATTR_KPARAM_INFO
	.align		4
.L_10744:
        /*0038*/ 	.byte	0x04, 0x17
        /*003a*/ 	.short	(.L_10746 - .L_10745)
.L_10745:
        /*003c*/ 	.word	0x00000000
        /*0040*/ 	.short	0x0000
        /*0042*/ 	.short	0x0000
        /*0044*/ 	.byte	0x00, 0xf0, 0xc1, 0x01


	//----- nvinfo : EIATTR_SPARSE_MMA_MASK
	.align		4
.L_10746:
        /*0048*/ 	.byte	0x03, 0x50
        /*004a*/ 	.short	0x0000


	//----- nvinfo : EIATTR_MAXREG_COUNT
	.align		4
        /*004c*/ 	.byte	0x03, 0x1b
        /*004e*/ 	.short	0x00ff


	//----- nvinfo : EIATTR_EXTERNS
	.align		4
        /*0050*/ 	.byte	0x04, 0x0f
        /*0052*/ 	.short	(.L_10748 - .L_10747)


	//   ....[0]....
	.align		4
.L_10747:
        /*0054*/ 	.word	index@(__assertfail)


	//----- nvinfo : EIATTR_MERCURY_ISA_VERSION
	.align		4
.L_10748:
        /*0058*/ 	.byte	0x03, 0x5f
        /*005a*/ 	.short	0x0101


	//----- nvinfo : EIATTR_COOP_GROUP_MASK_REGIDS
	.align		4
        /*005c*/ 	.byte	0x04, 0x29
        /*005e*/ 	.short	(.L_10750 - .L_10749)


	//   ....[0]....
.L_10749:
        /*0060*/ 	.word	0xffffffff


	//   ....[1]....
        /*0064*/ 	.word	0xffffffff


	//   ....[2]....
        /*0068*/ 	.word	0xffffffff


	//   ....[3]....
        /*006c*/ 	.word	0xffffffff


	//   ....[4]....
        /*0070*/ 	.word	0xffffffff


	//   ....[5]....
        /*0074*/ 	.word	0xffffffff


	//   ....[6]....
        /*0078*/ 	.word	0xffffffff


	//   ....[7]....
        /*007c*/ 	.word	0xffffffff


	//   ....[8]....
        /*0080*/ 	.word	0xffffffff


	//   ....[9]....
        /*0084*/ 	.word	0xffffffff


	//   ....[10]....
        /*0088*/ 	.word	0x0500000f


	//   ....[11]....
        /*008c*/ 	.word	0x0500000f


	//   ....[12]....
        /*0090*/ 	.word	0x0500000f


	//   ....[13]....
        /*0094*/ 	.word	0x0500000f


	//   ....[14]....
        /*0098*/ 	.word	0x0500000f


	//   ....[15]....
        /*009c*/ 	.word	0x0500000f


	//   ....[16]....
        /*00a0*/ 	.word	0x0500000f


	//   ....[17]....
        /*00a4*/ 	.word	0x0500000f


	//   ....[18]....
        /*00a8*/ 	.word	0x0500000f


	//   ....[19]....
        /*00ac*/ 	.word	0x0500000f


	//----- nvinfo : EIATTR_COOP_GROUP_INSTR_OFFSETS
	.align		4
.L_10750:
        /*00b0*/ 	.byte	0x04, 0x28
        /*00b2*/ 	.short	(.L_10752 - .L_10751)


	//   ....[0]....
.L_10751:
        /*00b4*/ 	.word	0x000027a0


	//   ....[1]....
        /*00b8*/ 	.word	0x000027d0


	//   ....[2]....
        /*00bc*/ 	.word	0x000027f0


	//   ....[3]....
        /*00c0*/ 	.word	0x00002810


	//   ....[4]....
        /*00c4*/ 	.word	0x00002830


	//   ....[5]....
        /*00c8*/ 	.word	0x00002f40


	//   ....[6]....
        /*00cc*/ 	.word	0x00002f60


	//   ....[7]....
        /*00d0*/ 	.word	0x00002f80


	//   ....[8]....
        /*00d4*/ 	.word	0x00002fa0


	//   ....[9]....
        /*00d8*/ 	.word	0x00002fc0


	//   ....[10]....
        /*00dc*/ 	.word	0x00003d60


	//   ....[11]....
        /*00e0*/ 	.word	0x00003de0


	//   ....[12]....
        /*00e4*/ 	.word	0x00003e40


	//   ....[13]....
        /*00e8*/ 	.word	0x00003ea0


	//   ....[14]....
        /*00ec*/ 	.word	0x00003f00


	//   ....[15]....
        /*00f0*/ 	.word	0x00004670


	//   ....[16]....
        /*00f4*/ 	.word	0x000046d0


	//   ....[17]....
        /*00f8*/ 	.word	0x00004730


	//   ....[18]....
        /*00fc*/ 	.word	0x00004790


	//   ....[19]....
        /*0100*/ 	.word	0x000047f0


	//----- nvinfo : EIATTR_VRC_CTA_INIT_COUNT
	.align		4
.L_10752:
        /*0104*/ 	.byte	0x02, 0x4a
	.zero		1
	.zero		1


	//----- nvinfo : EIATTR_SYSCALL_OFFSETS
	.align		4
        /*0108*/ 	.byte	0x04, 0x46
        /*010a*/ 	.short	(.L_10754 - .L_10753)


	//   ....[0]....
.L_10753:
        /*010c*/ 	.word	0x000001c0


	//----- nvinfo : EIATTR_EXIT_INSTR_OFFSETS
	.align		4
.L_10754:
        /*0110*/ 	.byte	0x04, 0x1c
        /*0112*/ 	.short	(.L_10756 - .L_10755)


	//   ....[0]....
.L_10755:
        /*0114*/ 	.word	0x00000270


	//   ....[1]....
        /*0118*/ 	.word	0x00003d00


	//----- nvinfo : EIATTR_CRS_STACK_SIZE
	.align		4
.L_10756:
        /*011c*/ 	.byte	0x04, 0x1e
        /*011e*/ 	.short	(.L_10758 - .L_10757)
.L_10757:
        /*0120*/ 	.word	0x00000000


	//----- nvinfo : EIATTR_CBANK_PARAM_SIZE
	.align		4
.L_10758:
        /*0124*/ 	.byte	0x03, 0x19
        /*0126*/ 	.short	0x0090


	//----- nvinfo : EIATTR_PARAM_CBANK
	.align		4
        /*0128*/ 	.byte	0x04, 0x0a
        /*012a*/ 	.short	(.L_10760 - .L_10759)
	.align		4
.L_10759:
        /*012c*/ 	.word	index@(.nv.constant0._Z15SoftmaxWarpImplI22BroadcastScaleMaskLoadIffbLm3EiE11DirectStoreIffEfLi1ELi11ELi32ELi1ELb0EL9Algorithm0EEvT_T0_ll)
        /*0130*/ 	.short	0x0380
        /*0132*/ 	.short	0x0090


	//----- nvinfo : EIATTR_SW_WAR
	.align		4
.L_10760:
        /*0134*/ 	.byte	0x04, 0x36
        /*0136*/ 	.short	(.L_10762 - .L_10761)
.L_10761:
        /*0138*/ 	.word	0x00000008
.L_10762:


//--------------------- .nv.info._Z15SoftmaxWarpImplI22BroadcastScaleMaskLoadIffbLm3EiE11DirectStoreIffEfLi1ELi10ELi32ELi1ELb1EL9Algorithm0EEvT_T0_ll --------------------------
	.section	.nv.info._Z15SoftmaxWarpImplI22BroadcastScaleMaskLoadIffbLm3EiE11DirectStoreIffEfLi1ELi10ELi32ELi1ELb1EL9Algorithm0EEvT_T0_ll,"",@"SHT_CUDA_INFO"
	.sectionflags	@""
	.align	4


	//----- nvinfo : EIATTR_CUDA_API_VERSION
	.align		4
        /*0000*/ 	.byte	0x04, 0x37
        /*0002*/ 	.short	(.L_10764 - .L_10763)
.L_10763:
        /*0004*/ 	.word	0x00000082


	//----- nvinfo : EIATTR_KPARAM_INFO
	.align		4
.L_10764:
        /*0008*/ 	.byte	0x04, 0x17
        /*000a*/ 	.short	(.L_10766 - .L_10765)
.L_10765:
        /*000c*/ 	.word	0x00000000
        /*0010*/ 	.short	0x0003
        /*0012*/ 	.short	0x0088
        /*0014*/ 	.byte	0x00, 0xf0, 0x21, 0x00


	//----- nvinfo : EIATTR_KPARAM_INFO
	.align		4
.L_10766:
        /*0018*/ 	.byte	0x04, 0x17
        /*001a*/ 	.short	(.L_10768 - .L_10767)
.L_10767:
        /*001c*/ 	.word	0x00000000
        /*0020*/ 	.short	0x0002
        /*0022*/ 	.short	0x0080
        /*0024*/ 	.byte	0x00, 0xf0, 0x21, 0x00


	//----- nvinfo : EIATTR_KPARAM_INFO
	.align		4
.L_10768:
        /*0028*/ 	.byte	0x04, 0x17
        /*002a*/ 	.short	(.L_10770 - .L_10769)
.L_10769:
        /*002c*/ 	.word	0x00000000
        /*0030*/ 	.short	0x0001
        /*0032*/ 	.short	0x0070
        /*0034*/ 	.byte	0x00, 0xf0, 0x41, 0x00


	//----- nvinfo : EIATTR_KPARAM_INFO
	.align		4
.L_10770:
        /*0038*/ 	.byte	0x04, 0x17
        /*003a*/ 	.short	(.L_10772 - .L_10771)
.L_10771:
        /*003c*/ 	.word	0x00000000
        /*0040*/ 	.short	0x0000
        /*0042*/ 	.short	0x0000
        /*0044*/ 	.byte	0x00, 0xf0, 0xc1, 0x01


	//----- nvinfo : EIATTR_SPARSE_MMA_MASK
	.align		4
.L_10772:
        /*0048*/ 	.byte	0x03, 0x50
        /*004a*/ 	.short	0x0000


	//----- nvinfo : EIATTR_MAXREG_COUNT
	.align		4
        /*004c*/ 	.byte	0x03, 0x1b
        /*004e*/ 	.short	0x00ff


	//----- nvinfo : EIATTR_EXTERNS
	.align		4
        /*0050*/ 	.byte	0x04, 0x0f
        /*0052*/ 	.short	(.L_10774 - .L_10773)


	//   ....[0]....
	.align		4
.L_10773:
        /*0054*/ 	.word	index@(__assertfail)


	//----- nvinfo : EIATTR_MERCURY_ISA_VERSION
	.align		4
.L_10774:
        /*0058*/ 	.byte	0x03, 0x5f
        /*005a*/ 	.short	0x0101


	//----- nvinfo : EIATTR_COOP_GROUP_MASK_REGIDS
	.align		4
        /*005c*/ 	.byte	0x04, 0x29
        /*005e*/ 	.short	(.L_10776 - .L_10775)


	//   ....[0]....
.L_10775:
        /*0060*/ 	.word	0xffffffff


	//   ....[1]....
        /*0064*/ 	.word	0xffffffff


	//   ....[2]....
        /*0068*/ 	.word	0xffffffff


	//   ....[3]....
        /*006c*/ 	.word	0xffffffff


	//   ....[4]....
        /*0070*/ 	.word	0xffffffff


	//   ....[5]....
        /*0074*/ 	.word	0xffffffff


	//   ....[6]....
        /*0078*/ 	.word	0xffffffff


	//   ....[7]....
        /*007c*/ 	.word	0xffffffff


	//   ....[8]....
        /*0080*/ 	.word	0xffffffff


	//   ....[9]....
        /*0084*/ 	.word	0xffffffff


	//   ....[10]....
        /*0088*/ 	.word	0x0500000f


	//   ....[11]....
        /*008c*/ 	.word	0x0500000f


	//   ....[12]....
        /*0090*/ 	.word	0x0500000f


	//   ....[13]....
        /*0094*/ 	.word	0x0500000f


	//   ....[14]....
        /*0098*/ 	.word	0x0500000f


	//   ....[15]....
        /*009c*/ 	.word	0x0500000f


	//   ....[16]....
        /*00a0*/ 	.word	0x0500000f


	//   ....[17]....
        /*00a4*/ 	.word	0x0500000f


	//   ....[18]....
        /*00a8*/ 	.word	0x0500000f


	//   ....[19]....
        /*00ac*/ 	.word	0x0500000f


	//----- nvinfo : EIATTR_COOP_GROUP_INSTR_OFFSETS
	.align		4
.L_10776:
        /*00b0*/ 	.byte	0x04, 0x28
        /*00b2*/ 	.short	(.L_10778 - .L_10777)


	//   ....[0]....
.L_10777:
        /*00b4*/ 	.word	0x00003be0


	//   ....[1]....
        /*00b8*/ 	.word	0x00003c20


	//   ....[2]....
        /*00bc*/ 	.word	0x00003c40


	//   ....[3]....
        /*00c0*/ 	.word	0x00003c60


	//   ....[4]....
        /*00c4*/ 	.word	0x00003c80


	//   ....[5]....
        /*00c8*/ 	.word	0x000042e0


	//   ....[6]....
        /*00cc*/ 	.word	0x00004300


	//   ....[7]....
        /*00d0*/ 	.word	0x00004320


	//   ....[8]....
        /*00d4*/ 	.word	0x00004340


	//   ....[9]....
        /*00d8*/ 	.word	0x00004360


	//   ....[10]....
        /*00dc*/ 	.word	0x00005100


	//   ....[11]....
        /*00e0*/ 	.word	0x00005180


	//   ....[12]....
        /*00e4*/ 	.word	0x000051e0


	//   ....[13]....
        /*00e8*/ 	.word	0x00005240


	//   ....[14]....
        /*00ec*/ 	.word	0x000052a0


	//   ....[15]....
        /*00f0*/ 	.word	0x00005970


	//   ....[16]....
        /*00f4*/ 	.word	0x000059d0


	//   ....[17]....
        /*00f8*/ 	.word	0x00005a30


	//   ....[18]....
        /*00fc*/ 	.word	0x00005a90


	//   ....[19]....
        /*0100*/ 	.word	0x00005af0


	//----- nvinfo : EIATTR_VRC_CTA_INIT_COUNT
	.align		4
.L_10778:
        /*0104*/ 	.byte	0x02, 0x4a
	.zero		1
	.zero		1


	//----- nvinfo : EIATTR_SYSCALL_OFFSETS
	.align		4
        /*0108*/ 	.byte	0x04, 0x46
        /*010a*/ 	.short	(.L_10780 - .L_10779)


	//   ....[0]....
.L_10779:
        /*010c*/ 	.word	0x000001c0


	//----- nvinfo : EIATTR_EXIT_INSTR_OFFSETS
	.align		4
.L_10780:
        /*0110*/ 	.byte	0x04, 0x1c
        /*0112*/ 	.short	(.L_10782 - .L_10781)


	//   ....[0]....
.L_10781:
        /*0114*/ 	.word	0x00000270


	//   ....[1]....
        /*0118*/ 	.word	0x000050a0


	//----- nvinfo : EIATTR_CRS_STACK_SIZE
	.align		4
.L_10782:
        /*011c*/ 	.byte	0x04, 0x1e
        /*011e*/ 	.short	(.L_10784 - .L_10783)
.L_10783:
        /*0120*/ 	.word	0x00000000


	//----- nvinfo : EIATTR_CBANK_PARAM_SIZE
	.align		4
.L_10784:
        /*0124*/ 	.byte	0x03, 0x19
        /*0126*/ 	.short	0x0090


	//----- nvinfo : EIATTR_PARAM_CBANK
	.align		4
        /*0128*/ 	.byte	0x04, 0x0a
        /*012a*/ 	.short	(.L_10786 - .L_10785)
	.align		4
.L_10785:
        /*012c*/ 	.word	index@(.nv.constant0._Z15SoftmaxWarpImplI22BroadcastScaleMaskLoadIffbLm3EiE11DirectStoreIffEfLi1ELi10ELi32ELi1ELb1EL9Algorithm0EEvT_T0_ll)
        /*0130*/ 	.short	0x0380
        /*0132*/ 	.short	0x0090


	//----- nvinfo : EIATTR_SW_WAR
	.align		4
.L_10786:
        /*0134*/ 	.byte	0x04, 0x36
        /*0136*/ 	.short	(.L_10788 - .L_10787)
.L_10787:
        /*0138*/ 	.word	0x00000008
.L_10788:


//--------------------- .nv.info._Z15SoftmaxWarpImplI22BroadcastScaleMaskLoadIffbLm3EiE11DirectStoreIffEfLi1ELi10ELi32ELi1ELb0EL9Algorithm0EEvT_T0_ll --------------------------
	.section	.nv.info._Z15SoftmaxWarpImplI22BroadcastScaleMaskLoadIffbLm3EiE11DirectStoreIffEfLi1ELi10ELi32ELi1ELb0EL9Algorithm0EEvT_T0_ll,"",@"SHT_CUDA_INFO"
	.sectionflags	@""
	.align	4


	//----- nvinfo : EIATTR_CUDA_API_VERSION
	.align		4
        /*0000*/ 	.byte	0x04, 0x37
        /*0002*/ 	.short	(.L_10790 - .L_10789)
.L_10789:
        /*0004*/ 	.word	0x00000082


	//----- nvinfo : EIATTR_KPARAM_INFO
	.align		4
.L_10790:
        /*0008*/ 	.byte	0x04, 0x17
        /*000a*/ 	.short	(.L_10792 - .L_10791)
.L_10791:
        /*000c*/ 	.word	0x00000000
        /*0010*/ 	.short	0x0003
        /*0012*/ 	.short	0x0088
        /*0014*/ 	.byte	0x00, 0xf0, 0x21, 0x00


	//----- nvinfo : EIATTR_KPARAM_INFO
	.align		4
.L_10792:
        /*0018*/ 	.byte	0x04, 0x17
        /*001a*/ 	.short	(.L_10794 - .L_10793)
.L_10793:
        /*001c*/ 	.word	0x00000000
        /*0020*/ 	.short	0x0002
        /*0022*/ 	.short	0x0080
        /*0024*/ 	.byte	0x00, 0xf0, 0x21, 0x00


	//----- nvinfo : EIATTR_KPARAM_INFO
	.align		4
.L_10794:
        /*0028*/ 	.byte	0x04, 0x17
        /*002a*/ 	.short	(.L_10796 - .L_10795)
.L_10795:
        /*002c*/ 	.word	0x00000000
        /*0030*/ 	.short	0x0001
        /*0032*/ 	.short	0x0070
        /*0034*/ 	.byte	0x00, 0xf0, 0x41, 0x00


	//----- nvinfo : EIATTR_KPARAM_INFO
	.align		4
.L_10796:
        /*0038*/ 	.byte	0x04, 0x17
        /*003a*/ 	.short	(.L_10798 - .L_10797)
.L_10797:
        /*003c*/ 	.word	0x00000000
        /*0040*/ 	.short	0x0000
        /*0042*/ 	.short	0x0000
        /*0044*/ 	.byte	0x00, 0xf0, 0xc1, 0x01


	//----- nvinfo : EIATTR_SPARSE_MMA_MASK
	.align		4
.L_10798:
        /*0048*/ 	.byte	0x03, 0x50
        /*004a*/ 	.short	0x0000


	//----- nvinfo : EIATTR_MAXREG_COUNT
	.align		4
        /*004c*/ 	.byte	0x03, 0x1b
        /*004e*/ 	.short	0x00ff


	//----- nvinfo : EIATTR_EXTERNS
	.align		4
        /*0050*/ 	.byte	0x04, 0x0f
        /*0052*/ 	.short	(.L_10800 - .L_10799)


	//   ....[0]....
	.align		4
.L_10799:
        /*0054*/ 	.word	index@(__assertfail)


	//----- nvinfo : EIATTR_MERCURY_ISA_VERSION
	.align		4
.L_10800:
        /*0058*/ 	.byte	0x03, 0x5f
        /*005a*/ 	.short	0x0101


	//----- nvinfo : EIATTR_COOP_GROUP_MASK_REGIDS
	.align		4
        /*005c*/ 	.byte	0x04, 0x29
        /*005e*/ 	.short	(.L_10802 - .L_10801)


	//   ....[0]....
.L_10801:
        /*0060*/ 	.word	0xffffffff


	//   ....[1]....
        /*0064*/ 	.word	0xffffffff


	//   ....[2]....
        /*0068*/ 	.word	0xffffffff


	//   ....[3]....
        /*006c*/ 	.word	0xffffffff


	//   ....[4]....
        /*0070*/ 	.word	0xffffffff


	//   ....[5]....
        /*0074*/ 	.word	0xffffffff


	//   ....[6]....
        /*0078*/ 	.word	0xffffffff


	//   ....[7]....
        /*007c*/ 	.word	0xffffffff


	//   ....[8]....
        /*0080*/ 	.word	0xffffffff


	//   ....[9]....
        /*0084*/ 	.word	0xffffffff


	//   ....[10]....
        /*0088*/ 	.word	0x0500000f


	//   ....[11]....
        /*008c*/ 	.word	0x0500000f


	//   ....[12]....
        /*0090*/ 	.word	0x0500000f


	//   ....[13]....
        /*0094*/ 	.word	0x0500000f


	//   ....[14]....
        /*0098*/ 	.word	0x0500000f


	//   ....[15]....
        /*009c*/ 	.word	0x0500000f


	//   ....[16]....
        /*00a0*/ 	.word	0x0500000f


	//   ....[17]....
        /*00a4*/ 	.word	0x0500000f


	//   ....[18]....
        /*00a8*/ 	.word	0x0500000f


	//   ....[19]....
        /*00ac*/ 	.word	0x0500000f


	//----- nvinfo : EIATTR_COOP_GROUP_INSTR_OFFSETS
	.align		4
.L_10802:
        /*00b0*/ 	.byte	0x04, 0x28
        /*00b2*/ 	.short	(.L_10804 - .L_10803)


	//   ....[0]....
.L_10803:
        /*00b4*/ 	.word	0x000024b0


	//   ....[1]....
        /*00b8*/ 	.word	0x000024f0


	//   ....[2]....
        /*00bc*/ 	.word	0x00002510


	//   ....[3]....
        /*00c0*/ 	.word	0x00002530


	//   ....[4]....
        /*00c4*/ 	.word	0x00002550


	//   ....[5]....
        /*00c8*/ 	.word	0x00002bb0


	//   ....[6]....
        /*00cc*/ 	.word	0x00002bd0


	//   ....[7]....
        /*00d0*/ 	.word	0x00002bf0


	//   ....[8]....
        /*00d4*/ 	.word	0x00002c10


	//   ....[9]....
        /*00d8*/ 	.word	0x00002c30


	//   ....[10]....
        /*00dc*/ 	.word	0x00003820


	//   ....[11]....
        /*00e0*/ 	.word	0x000038b0


	//   ....[12]....
        /*00e4*/ 	.word	0x00003910


	//   ....[13]....
        /*00e8*/ 	.word	0x00003970


	//   ....[14]....
        /*00ec*/ 	.word	0x000039d0


	//   ....[15]....
        /*00f0*/ 	.word	0x00004080


	//   ....[16]....
        /*00f4*/ 	.word	0x000040e0


	//   ....[17]....
        /*00f8*/ 	.word	0x00004140


	//   ....[18]....
        /*00fc*/ 	.word	0x000041a0


	//   ....[19]....
        /*0100*/ 	.word	0x00004200


	//----- nvinfo : EIATTR_VRC_CTA_INIT_COUNT
	.align		4
.L_10804:
        /*0104*/ 	.byte	0x02, 0x4a
	.zero		1
	.zero		1


	//----- nvinfo : EIATTR_SYSCALL_OFFSETS
	.align		4
        /*0108*/ 	.byte	0x04, 0x46
        /*010a*/ 	.short	(.L_10806 - .L_10805)


	//   ....[0]....
.L_10805:
        /*010c*/ 	.word	0x000001c0


	//----- nvinfo : EIATTR_EXIT_INSTR_OFFSETS
	.align		4
.L_10806:
        /*0110*/ 	.byte	0x04, 0x1c
        /*0112*/ 	.short	(.L_10808 - .L_10807)


	//   ....[0]....
.L_10807:
        /*0114*/ 	.word	0x00000270


	//   ....[1]....
        /*0118*/ 	.word	0x000037c0


	//----- nvinfo : EIATTR_CRS_STACK_SIZE
	.align		4
.L_10808:
        /*011c*/ 	.byte	0x04, 0x1e
        /*011e*/ 	.short	(.L_10810 - .L_10809)
.L_10809:
        /*0120*/ 	.word	0x00000000


	//----- nvinfo : EIATTR_CBANK_PARAM_SIZE
	.align		4
.L_10810:
        /*0124*/ 	.byte	0x03, 0x19
        /*0126*/ 	.short	0x0090


	//----- nvinfo : EIATTR_PARAM_CBANK
	.align		4
        /*0128*/ 	.byte	0x04, 0x0a
        /*012a*/ 	.short	(.L_10812 - .L_10811)
	.align		4
.L_10811:
        /*012c*/ 	.word	index@(.nv.constant0._Z15SoftmaxWarpImplI22BroadcastScaleMaskLoadIffbLm3EiE11DirectStoreIffEfLi1ELi10ELi32ELi1ELb0EL9Algorithm0EEvT_T0_ll)
        /*0130*/ 	.short	0x0380
        /*0132*/ 	.short	0x0090


	//----- nvinfo : EIATTR_SW_WAR
	.align		4
.L_10812:
        /*0134*/ 	.byte	0x04, 0x36
        /*0136*/ 	.short	(.L_10814 - .L_10813)
.L_10813:
        /*0138*/ 	.word	0x00000008
.L_10814:


//--------------------- .nv.info._Z15SoftmaxWarpImplI22BroadcastScaleMaskLoadIffbLm3EiE11DirectStoreIffEfLi1ELi9ELi32ELi1ELb1EL9Algorithm0EEvT_T0_ll --------------------------
	.section	.nv.info._Z15SoftmaxWarpImplI22BroadcastScaleMaskLoadIffbLm3EiE11DirectStoreIffEfLi1ELi9ELi32ELi1ELb1EL9Algorithm0EEvT_T0_ll,"",@"SHT_CUDA_INFO"
	.sectionflags	@""
	.align	4


	//----- nvinfo : EIATTR_CUDA_API_VERSION
	.align		4
        /*0000*/ 	.byte	0x04, 0x37
        /*0002*/ 	.short	(.L_10816 - .L_10815)
.L_10815:
        /*0004*/ 	.word	0x00000082


	//----- nvinfo : EIATTR_KPARAM_INFO
	.align		4
.L_10816:
        /*0008*/ 	.byte	0x04, 0x17
        /*000a*/ 	.short	(.L_10818 - .L_10817)
.L_10817:
        /*000c*/ 	.word	0x00000000
        /*0010*/ 	.short	0x0003
        /*0012*/ 	.short	0x0088
        /*0014*/ 	.byte	0x00, 0xf0, 0x21, 0x00


	//----- nvinfo : EIATTR_KPARAM_INFO
	.align		4
.L_10818:
        /*0018*/ 	.byte	0x04, 0x17
        /*001a*/ 	.short	(.L_10820 - .L_10819)
.L_10819:
        /*001c*/ 	.word	0x00000000
        /*0020*/ 	.short	0x0002
        /*0022*/ 	.short	0x0080
        /*0024*/ 	.byte	0x00, 0xf0, 0x21, 0x00


	//----- nvinfo : EIATTR_KPARAM_INFO
	.align		4
.L_10820:
        /*0028*/ 	.byte	0x04, 0x17
        /*002a*/ 	.short	(.L_10822 - .L_10821)
.L_10821:
        /*002c*/ 	.word	0x00000000
        /*0030*/ 	.short	0x0001
        /*0032*/ 	.short	0x0070
        /*0034*/ 	.byte	0x00, 0xf0, 0x41, 0x00


	//----- nvinfo : EIATTR_KPARAM_INFO
	.align		4
.L_10822:
        /*0038*/ 	.byte	0x04, 0x17
        /*003a*/ 	.short	(.L_10824 - .L_10823)
.L_10823:
        /*003c*/ 	.word	0x00000000
        /*0040*/ 	.short	0x0000
        /*0042*/ 	.short	0x0000
        /*0044*/ 	.byte	0x00, 0xf0, 0xc1, 0x01


	//----- nvinfo : EIATTR_SPARSE_MMA_MASK
	.align		4
.L_10824:
        /*0048*/ 	.byte	0x03, 0x50
        /*004a*/ 	.short	0x0000


	//----- nvinfo : EIATTR_MAXREG_COUNT
	.align		4
        /*004c*/ 	.byte	0x03, 0x1b
        /*004e*/ 	.short	0x00ff


	//----- nvinfo : EIATTR_EXTERNS
	.align		4
        /*0050*/ 	.byte	0x04, 0x0f
        /*0052*/ 	.short	(.L_10826 - .L_10825)


	//   ....[0]....
	.align		4
.L_10825:
        /*0054*/ 	.word	index@(__assertfail)


	//----- nvinfo : EIATTR_MERCURY_ISA_VERSION
	.align		4
.L_10826:
        /*0058*/ 	.byte	0x03, 0x5f
        /*005a*/ 	.short	0x0101


	//----- nvinfo : EIATTR_COOP_GROUP_MASK_REGIDS
	.align		4
        /*005c*/ 	.byte	0x04, 0x29
        /*005e*/ 	.short	(.L_10828 - .L_10827)


	//   ....[0]....
.L_10827:
        /*0060*/ 	.word	0xffffffff


	//   ....[1]....
        /*0064*/ 	.word	0xffffffff


	//   ....[2]....
        /*0068*/ 	.word	0xffffffff


	//   ....[3]....
        /*006c*/ 	.word	0xffffffff


	//   ....[4]....
        /*0070*/ 	.word	0xffffffff


	//   ....[5]....
        /*0074*/ 	.word	0xffffffff


	//   ....[6]....
        /*0078*/ 	.word	0xffffffff


	//   ....[7]....
        /*007c*/ 	.word	0xffffffff


	//   ....[8]....
        /*0080*/ 	.word	0xffffffff


	//   ....[9]....
        /*0084*/ 	.word	0xffffffff


	//   ....[10]....
        /*0088*/ 	.word	0x0500000f


	//   ....[11]....
        /*008c*/ 	.word	0x0500000f


	//   ....[12]....
        /*0090*/ 	.word	0x0500000f


	//   ....[13]....
        /*0094*/ 	.word	0x0500000f


	//   ....[14]....
        /*0098*/ 	.word	0x0500000f


	//   ....[15]....
        /*009c*/ 	.word	0x0500000f


	//   ....[16]....
        /*00a0*/ 	.word	0x0500000f


	//   ....[17]....
        /*00a4*/ 	.word	0x0500000f


	//   ....[18]....
        /*00a8*/ 	.word	0x0500000f


	//   ....[19]....
        /*00ac*/ 	.word	0x0500000f


	//----- nvinfo : EIATTR_COOP_GROUP_INSTR_OFFSETS
	.align		4
.L_10828:
        /*00b0*/ 	.byte	0x04, 0x28
        /*00b2*/ 	.short	(.L_10830 - .L_10829)


	//   ....[0]....
.L_10829:
        /*00b4*/ 	.word	0x00003670


	//   ....[1]....
        /*00b8*/ 	.word	0x000036a0


	//   ....[2]....
        /*00bc*/ 	.word	0x000036d0


	//   ....[3]....
        /*00c0*/ 	.word	0x000036f0


	//   ....[4]....
        /*00c4*/ 	.word	0x00003710


	//   ....[5]....
        /*00c8*/ 	.word	0x00003cd0


	//   ....[6]....
        /*00cc*/ 	.word	0x00003cf0


	//   ....[7]....
        /*00d0*/ 	.word	0x00003d10


	//   ....[8]....
        /*00d4*/ 	.word	0x00003d30


	//   ....[9]....
        /*00d8*/ 	.word	0x00003d50


	//   ....[10]....
        /*00dc*/ 	.word	0x000049c0


	//   ....[11]....
        /*00e0*/ 	.word	0x00004a40


	//   ....[12]....
        /*00e4*/ 	.word	0x00004aa0


	//   ....[13]....
        /*00e8*/ 	.word	0x00004b00


	//   ....[14]....
        /*00ec*/ 	.word	0x00004b60


	//   ....[15]....
        /*00f0*/ 	.word	0x00005190


	//   ....[16]....
        /*00f4*/ 	.word	0x000051f0


	//   ....[17]....
        /*00f8*/ 	.word	0x00005250


	//   ....[18]....
        /*00fc*/ 	.word	0x000052b0


	//   ....[19]....
        /*0100*/ 	.word	0x00005310


	//----- nvinfo : EIATTR_VRC_CTA_INIT_COUNT
	.align		4
.L_10830:
        /*0104*/ 	.byte	0x02, 0x4a
	.zero		1
	.zero		1


	//----- nvinfo : EIATTR_SYSCALL_OFFSETS
	.align		4
        /*0108*/ 	.byte	0x04, 0x46
        /*010a*/ 	.short	(.L_10832 - .L_10831)


	//   ....[0]....
.L_10831:
        /*010c*/ 	.word	0x000001c0


	//----- nvinfo : EIATTR_EXIT_INSTR_OFFSETS
	.align		4
.L_10832:
        /*0110*/ 	.byte	0x04, 0x1c
        /*0112*/ 	.short	(.L_10834 - .L_10833)


	//   ....[0]....
.L_10833:
        /*0114*/ 	.word	0x00000270


	//   ....[1]....
        /*0118*/ 	.word	0x00004960


	//----- nvinfo : EIATTR_CRS_STACK_SIZE
	.align		4
.L_10834:
        /*011c*/ 	.byte	0x04, 0x1e
        /*011e*/ 	.short	(.L_10836 - .L_10835)
.L_10835:
        /*0120*/ 	.word	0x00000000


	//----- nvinfo : EIATTR_CBANK_PARAM_SIZE
	.align		4
.L_10836:
        /*0124*/ 	.byte	0x03, 0x19
        /*0126*/ 	.short	0x0090


	//----- nvinfo : EIATTR_PARAM_CBANK
	.align		4
        /*0128*/ 	.byte	0x04, 0x0a
        /*012a*/ 	.short	(.L_10838 - .L_10837)
	.align		4
.L_10837:
        /*012c*/ 	.word	index@(.nv.constant0._Z15SoftmaxWarpImplI22BroadcastScaleMaskLoadIffbLm3EiE11DirectStoreIffEfLi1ELi9ELi32ELi1ELb1EL9Algorithm0EEvT_T0_ll)
        /*0130*/ 	.short	0x0380
        /*0132*/ 	.short	0x0090


	//----- nvinfo : EIATTR_SW_WAR
	.align		4
.L_10838:
        /*0134*/ 	.byte	0x04, 0x36
        /*0136*/ 	.short	(.L_10840 - .L_10839)
.L_10839:
        /*0138*/ 	.word	0x00000008
.L_10840:


//--------------------- .nv.info._Z15SoftmaxWarpImplI22BroadcastScaleMaskLoadIffbLm3EiE11DirectStoreIffEfLi1ELi9ELi32ELi1ELb0EL9Algorithm0EEvT_T0_ll --------------------------
	.section	.nv.info._Z15SoftmaxWarpImplI22BroadcastScaleMaskLoadIffbLm3EiE11DirectStoreIffEfLi1ELi9ELi32ELi1ELb0EL9Algorithm0EEvT_T0_ll,"",@"SHT_CUDA_INFO"
	.sectionflags	@""
	.align	4


	//----- nvinfo : EIATTR_CUDA_API_VERSION
	.align		4
        /*0000*/ 	.byte	0x04, 0x37
        /*0002*/ 	.short	(.L_10842 - .L_10841)
.L_10841:
        /*0004*/ 	.word	0x00000082


	//----- nvinfo : EIATTR_KPARAM_INFO
	.align		4
.L_10842:
        /*0008*/ 	.byte	0x04, 0x17
        /*000a*/ 	.short	(.L_10844 - .L_10843)
.L_10843:
        /*000c*/ 	.word	0x00000000
        /*0010*/ 	.short	0x0003
        /*0012*/ 	.short	0x0088
        /*0014*/ 	.byte	0x00, 0xf0, 0x21, 0x00


	//----- nvinfo : EIATTR_KPARAM_INFO
	.align		4
.L_10844:
        /*0018*/ 	.byte	0x04, 0x17
        /*001a*/ 	.short	(.L_10846 - .L_10845)
.L_10845:
        /*001c*/ 	.word	0x00000000
        /*0020*/ 	.short	0x0002
        /*0022*/ 	.short	0x0080
        /*0024*/ 	.byte	0x00, 0xf0, 0x21, 0x00


	//----- nvinfo : EIATTR_KPARAM_INFO
	.align		4
.L_10846:
        /*0028*/ 	.byte	0x04, 0x17
        /*002a*/ 	.short	(.L_10848 - .L_10847)
.L_10847:
        /*002c*/ 	.word	0x00000000
        /*0030*/ 	.short	0x0001
        /*0032*/ 	.short	0x0070
        /*0034*/ 	.byte	0x00, 0xf0, 0x41, 0x00


	//----- nvinfo : EIATTR_KPARAM_INFO
	.align		4
.L_10848:
        /*0038*/ 	.byte	0x04, 0x17
        /*003a*/ 	.short	(.L_10850 - .L_10849)
.L_10849:
        /*003c*/ 	.word	0x00000000
        /*0040*/ 	.short	0x0000
        /*0042*/ 	.short	0x0000
        /*0044*/ 	.byte	0x00, 0xf0, 0xc1, 0x01


	//----- nvinfo : EIATTR_SPARSE_MMA_MASK
	.align		4
.L_10850:
        /*0048*/ 	.byte	0x03, 0x50
        /*004a*/ 	.short	0x0000


	//----- nvinfo : EIATTR_MAXREG_COUNT
	.align		4
        /*004c*/ 	.byte	0x03, 0x1b
        /*004e*/ 	.short	0x00ff


	//----- nvinfo : EIATTR_EXTERNS
	.align		4
        /*0050*/ 	.byte	0x04, 0x0f
        /*0052*/ 	.short	(.L_10852 - .L_10851)


	//   ....[0]....
	.align		4
.L_10851:
        /*0054*/ 	.word	index@(__assertfail)


	//----- nvinfo : EIATTR_MERCURY_ISA_VERSION
	.align		4
.L_10852:
        /*0058*/ 	.byte	0x03, 0x5f
        /*005a*/ 	.short	0x0101


	//----- nvinfo : EIATTR_COOP_GROUP_MASK_REGIDS
	.align		4
        /*005c*/ 	.byte	0x04, 0x29
        /*005e*/ 	.short	(.L_10854 - .L_10853)


	//   ....[0]....
.L_10853:
        /*0060*/ 	.word	0xffffffff


	//   ....[1]....
        /*0064*/ 	.word	0xffffffff


	//   ....[2]....
        /*0068*/ 	.word	0xffffffff


	//   ....[3]....
        /*006c*/ 	.word	0xffffffff


	//   ....[4]....
        /*0070*/ 	.word	0xffffffff


	//   ....[5]....
        /*0074*/ 	.word	0xffffffff


	//   ....[6]....
        /*0078*/ 	.word	0xffffffff


	//   ....[7]....
        /*007c*/ 	.word	0xffffffff


	//   ....[8]....
        /*0080*/ 	.word	0xffffffff


	//   ....[9]....
        /*0084*/ 	.word	0xffffffff


	//   ....[10]....
        /*0088*/ 	.word	0x0500000f


	//   ....[11]....
        /*008c*/ 	.word	0x0500000f


	//   ....[12]....
        /*0090*/ 	.word	0x0500000f


	//   ....[13]....
        /*0094*/ 	.word	0x0500000f


	//   ....[14]....
        /*0098*/ 	.word	0x0500000f


	//   ....[15]....
        /*009c*/ 	.word	0x0500000f


	//   ....[16]....
        /*00a0*/ 	.word	0x0500000f


	//   ....[17]....
        /*00a4*/ 	.word	0x0500000f


	//   ....[18]....
        /*00a8*/ 	.word	0x0500000f


	//   ....[19]....
        /*00ac*/ 	.word	0x0500000f


	//----- nvinfo : EIATTR_COOP_GROUP_INSTR_OFFSETS
	.align		4
.L_10854:
        /*00b0*/ 	.byte	0x04, 0x28
        /*00b2*/ 	.short	(.L_10856 - .L_10855)


	//   ....[0]....
.L_10855:
        /*00b4*/ 	.word	0x000021a0


	//   ....[1]....
        /*00b8*/ 	.word	0x000021e0


	//   ....[2]....
        /*00bc*/ 	.word	0x00002200


	//   ....[3]....
        /*00c0*/ 	.word	0x00002220


	//   ....[4]....
        /*00c4*/ 	.word	0x00002240


	//   ....[5]....
        /*00c8*/ 	.word	0x00002800


	//   ....[6]....
        /*00cc*/ 	.word	0x00002820


	//   ....[7]....
        /*00d0*/ 	.word	0x00002840


	//   ....[8]....
        /*00d4*/ 	.word	0x00002860


	//   ....[9]....
        /*00d8*/ 	.word	0x00002880


	//   ....[10]....
        /*00dc*/ 	.word	0x000033f0


	//   ....[11]....
        /*00e0*/ 	.word	0x00003490


	//   ....[12]....
        /*00e4*/ 	.word	0x000034f0


	//   ....[13]....
        /*00e8*/ 	.word	0x00003550


	//   ....[14]....
        /*00ec*/ 	.word	0x000035b0


	//   ....[15]....
        /*00f0*/ 	.word	0x00003bc0


	//   ....[16]....
        /*00f4*/ 	.word	0x00003c20


	//   ....[17]....
        /*00f8*/ 	.word	0x00003c80


	//   ....[18]....
        /*00fc*/ 	.word	0x00003ce0


	//   ....[19]....
        /*0100*/ 	.word	0x00003d40


	//----- nvinfo : EIATTR_VRC_CTA_INIT_COUNT
	.align		4
.L_10856:
        /*0104*/ 	.byte	0x02, 0x4a
	.zero		1
	.zero		1


	//----- nvinfo : EIATTR_SYSCALL_OFFSETS
	.align		4
        /*0108*/ 	.byte	0x04, 0x46
        /*010a*/ 	.short	(.L_10858 - .L_10857)


	//   ....[0]....
.L_10857:
        /*010c*/ 	.word	0x000001c0


	//----- nvinfo : EIATTR_EXIT_INSTR_OFFSETS
	.align		4
.L_10858:
        /*0110*/ 	.byte	0x04, 0x1c
        /*0112*/ 	.short	(.L_10860 - .L_10859)


	//   ....[0]....
.L_10859:
        /*0114*/ 	.word	0x00000270


	//   ....[1]....
        /*0118*/ 	.word	0x00003390


	//----- nvinfo : EIATTR_CRS_STACK_SIZE
	.align		4
.L_10860:
        /*011c*/ 	.byte	0x04, 0x1e
        /*011e*/ 	.short	(.L_10862 - .L_10861)
.L_10861:
        /*0120*/ 	.word	0x00000000


	//----- nvinfo : EIATTR_CBANK_PARAM_SIZE
	.align		4
.L_10862:
        /*0124*/ 	.byte	0x03, 0x19
        /*0126*/ 	.short	0x0090


	//----- nvinfo : EIATTR_PARAM_CBANK
	.align		4
        /*0128*/ 	.byte	0x04, 0x0a
        /*012a*/ 	.short	(.L_10864 - .L_10863)
	.align		4
.L_10863:
        /*012c*/ 	.word	index@(.nv.constant0._Z15SoftmaxWarpImplI22BroadcastScaleMaskLoadIffbLm3EiE11DirectStoreIffEfLi1ELi9ELi32ELi1ELb0EL9Algorithm0EEvT_T0_ll)
        /*0130*/ 	.short	0x0380
        /*0132*/ 	.short	0x0090


	//----- nvinfo : EIATTR_SW_WAR
	.align		4
.L_10864:
        /*0134*/ 	.byte	0x04, 0x36
        /*0136*/ 	.short	(.L_10866 - .L_10865)
.L_10865:
        /*0138*/ 	.word	0x00000008
.L_10866:


//--------------------- .nv.info._Z15SoftmaxWarpImplI22BroadcastScaleMaskLoadIffbLm3EiE11DirectStoreIffEfLi1ELi8ELi32ELi1ELb1EL9Algorithm0EEvT_T0_ll --------------------------
	.section	.nv.info._Z15SoftmaxWarpImplI22BroadcastScaleMaskLoadIffbLm3EiE11DirectStoreIffEfLi1ELi8ELi32ELi1ELb1EL9Algorithm0EEvT_T0_ll,"",@"SHT_CUDA_INFO"
	.sectionflags	@""
	.align	4


	//----- nvinfo : EIATTR_CUDA_API_VERSION
	.align		4
        /*0000*/ 	.byte	0x04, 0x37
        /*0002*/ 	.short	(.L_10868 - .L_10867)
.L_10867:
        /*0004*/ 	.word	0x00000082


	//----- nvinfo : EIATTR_KPARAM_INFO
	.align		4
.L_10868:
        /*0008*/ 	.byte	0x04, 0x17
        /*000a*/ 	.short	(.L_10870 - .L_10869)
.L_10869:
        /*000c*/ 	.word	0x00000000
        /*0010*/ 	.short	0x0003
        /*0012*/ 	.short	0x0088
        /*0014*/ 	.byte	0x00, 0xf0, 0x21, 0x00


	//----- nvinfo : EIATTR_KPARAM_INFO
	.align		4
.L_10870:
        /*0018*/ 	.byte	0x04, 0x17
        /*001a*/ 	.short	(.L_10872 - .L_10871)
.L_10871:
        /*001c*/ 	.word	0x00000000
        /*0020*/ 	.short	0x0002
        /*0022*/ 	.short	0x0080
        /*0024*/ 	.byte	0x00, 0xf0, 0x21, 0x00


	//----- nvinfo : EIATTR_KPARAM_INFO
	.align		4
.L_10872:
        /*0028*/ 	.byte	0x04, 0x17
        /*002a*/ 	.short	(.L_10874 - .L_10873)
.L_10873:
        /*002c*/ 	.word	0x00000000
        /*0030*/ 	.short	0x0001
        /*0032*/ 	.short	0x0070
        /*0034*/ 	.byte	0x00, 0xf0, 0x41, 0x00


	//----- nvinfo : EIATTR_KPARAM_INFO
	.align		4
.L_10874:
        /*0038*/ 	.byte	0x04, 0x17
        /*003a*/ 	.short	(.L_10876 - .L_10875)
.L_10875:
        /*003c*/ 	.word	0x00000000
        /*0040*/ 	.short	0x0000
        /*0042*/ 	.short	0x0000
        /*0044*/ 	.byte	0x00, 0xf0, 0xc1, 0x01


	//----- nvinfo : EIATTR_SPARSE_MMA_MASK
	.align		4
.L_10876:
        /*0048*/ 	.byte	0x03, 0x50
        /*004a*/ 	.short	0x0000


	//----- nvinfo : EIATTR_MAXREG_COUNT
	.align		4
        /*004c*/ 	.byte	0x03, 0x1b
        /*004e*/ 	.short	0x00ff


	//----- nvinfo : EIATTR_EXTERNS
	.align		4
        /*0050*/ 	.byte	0x04, 0x0f
        /*0052*/ 	.short	(.L_10878 - .L_10877)


	//   ....[0]....
	.align		4
.L_10877:
        /*0054*/ 	.word	index@(__assertfail)


	//----- nvinfo : EIATTR_MERCURY_ISA_VERSION
	.align		4
.L_10878:
        /*0058*/ 	.byte	0x03, 0x5f
        /*005a*/ 	.short	0x0101


	//----- nvinfo : EIATTR_COOP_GROUP_MASK_REGIDS
	.align		4
        /*005c*/ 	.byte	0x04, 0x29
        /*005e*/ 	.short	(.L_10880 - .L_10879)


	//   ....[0]....
.L_10879:
        /*0060*/ 	.word	0xffffffff


	//   ....[1]....
        /*0064*/ 	.word	0xffffffff


	//   ....[2]....
        /*0068*/ 	.word	0xffffffff


	//   ....[3]....
        /*006c*/ 	.word	0xffffffff


	//   ....[4]....
        /*0070*/ 	.word	0xffffffff


	//   ....[5]....
        /*0074*/ 	.word	0xffffffff


	//   ....[6]....
        /*0078*/ 	.word	0xffffffff


	//   ....[7]....
        /*007c*/ 	.word	0xffffffff


	//   ....[8]....
        /*0080*/ 	.word	0xffffffff


	//   ....[9]....
        /*0084*/ 	.word	0xffffffff


	//   ....[10]....
        /*0088*/ 	.word	0x0500000f


	//   ....[11]....
        /*008c*/ 	.word	0x0500000f


	//   ....[12]....
        /*0090*/ 	.word	0x0500000f


	//   ....[13]....
        /*0094*/ 	.word	0x0500000f


	//   ....[14]....
        /*0098*/ 	.word	0x0500000f


	//   ....[15]....
        /*009c*/ 	.word	0x0500000f


	//   ....[16]....
        /*00a0*/ 	.word	0x0500000f


	//   ....[17]....
        /*00a4*/ 	.word	0x0500000f


	//   ....[18]....
        /*00a8*/ 	.word	0x0500000f


	//   ....[19]....
        /*00ac*/ 	.word	0x0500000f


	//----- nvinfo : EIATTR_COOP_GROUP_INSTR_OFFSETS
	.align		4
.L_10880:
        /*00b0*/ 	.byte	0x04, 0x28
        /*00b2*/ 	.short	(.L_10882 - .L_10881)


	//   ....[0]....
.L_10881:
        /*00b4*/ 	.word	0x00003090


	//   ....[1]....
        /*00b8*/ 	.word	0x000030c0


	//   ....[2]....
        /*00bc*/ 	.word	0x000030e0


	//   ....[3]....
        /*00c0*/ 	.word	0x00003100


	//   ....[4]....
        /*00c4*/ 	.word	0x00003120


	//   ....[5]....
        /*00c8*/ 	.word	0x00003650


	//   ....[6]....
        /*00cc*/ 	.word	0x00003670


	//   ....[7]....
        /*00d0*/ 	.word	0x00003690


	//   ....[8]....
        /*00d4*/ 	.word	0x000036b0


	//   ....[9]....
        /*00d8*/ 	.word	0x000036d0


	//   ....[10]....
        /*00dc*/ 	.word	0x00004220


	//   ....[11]....
        /*00e0*/ 	.word	0x000042a0


	//   ....[12]....
        /*00e4*/ 	.word	0x00004300


	//   ....[13]....
        /*00e8*/ 	.word	0x00004360


	//   ....[14]....
        /*00ec*/ 	.word	0x000043c0


	//   ....[15]....
        /*00f0*/ 	.word	0x00004950


	//   ....[16]....
        /*00f4*/ 	.word	0x000049b0


	//   ....[17]....
        /*00f8*/ 	.word	0x00004a10


	//   ....[18]....
        /*00fc*/ 	.word	0x00004a70


	//   ....[19]....
        /*0100*/ 	.word	0x00004ad0


	//----- nvinfo : EIATTR_VRC_CTA_INIT_COUNT
	.align		4
.L_10882:
        /*0104*/ 	.byte	0x02, 0x4a
	.zero		1
	.zero		1


	//----- nvinfo : EIATTR_SYSCALL_OFFSETS
	.align		4
        /*0108*/ 	.byte	0x04, 0x46
        /*010a*/ 	.short	(.L_10884 - .L_10883)


	//   ....[0]....
.L_10883:
        /*010c*/ 	.word	0x000001c0


	//----- nvinfo : EIATTR_EXIT_INSTR_OFFSETS
	.align		4
.L_10884:
        /*0110*/ 	.byte	0x04, 0x1c
        /*0112*/ 	.short	(.L_10886 - .L_10885)


	//   ....[0]....
.L_10885:
        /*0114*/ 	.word	0x00000250


	//   ....[1]....
        /*0118*/ 	.word	0x000041c0


	//----- nvinfo : EIATTR_CRS_STACK_SIZE
	.align		4
.L_10886:
        /*011c*/ 	.byte	0x04, 0x1e
        /*011e*/ 	.short	(.L_10888 - .L_10887)
.L_10887:
        /*0120*/ 	.word	0x00000000


	//----- nvinfo : EIATTR_CBANK_PARAM_SIZE
	.align		4
.L_10888:
        /*0124*/ 	.byte	0x03, 0x19
        /*0126*/ 	.short	0x0090


	//----- nvinfo : EIATTR_PARAM_CBANK
	.align		4
        /*0128*/ 	.byte	0x04, 0x0a
        /*012a*/ 	.short	(.L_10890 - .L_10889)
	.align		4
.L_10889:
        /*012c*/ 	.word	index@(.nv.constant0._Z15SoftmaxWarpImplI22BroadcastScaleMaskLoadIffbLm3EiE11DirectStoreIffEfLi1ELi8ELi32ELi1ELb1EL9Algorithm0EEvT_T0_ll)
        /*0130*/ 	.short	0x0380
        /*0132*/ 	.short	0x0090


	//----- nvinfo : EIATTR_SW_WAR
	.align		4
.L_10890:
        /*0134*/ 	.byte	0x04, 0x36
        /*0136*/ 	.short	(.L_10892 - .L_10891)
.L_10891:
        /*0138*/ 	.word	0x00000008
.L_10892:


//--------------------- .nv.info._Z15SoftmaxWarpImplI22BroadcastScaleMaskLoadIffbLm3EiE11DirectStoreIffEfLi1ELi8ELi32ELi1ELb0EL9Algorithm0EEvT_T0_ll --------------------------
	.section	.nv.info._Z15SoftmaxWarpImplI22BroadcastScaleMaskLoadIffbLm3EiE11DirectStoreIffEfLi1ELi8ELi32ELi1ELb0EL9Algorithm0EEvT_T0_ll,"",@"SHT_CUDA_INFO"
	.sectionflags	@""
	.align	4


	//----- nvinfo : EIATTR_CUDA_API_VERSION
	.align		4
        /*0000*/ 	.byte	0x04, 0x37
        /*0002*/ 	.short	(.L_10894 - .L_10893)
.L_10893:
        /*0004*/ 	.word	0x00000082


	//----- nvinfo : EIATTR_KPARAM_INFO
	.align		4
.L_10894:
        /*0008*/ 	.byte	0x04, 0x17
        /*000a*/ 	.short	(.L_10896 - .L_10895)
.L_10895:
        /*000c*/ 	.word	0x00000000
        /*0010*/ 	.short	0x0003
        /*0012*/ 	.short	0x0088
        /*0014*/ 	.byte	0x00, 0xf0, 0x21, 0x00


	//----- nvinfo : EIATTR_KPARAM_INFO
	.align		4
.L_10896:
        /*0018*/ 	.byte	0x04, 0x17
        /*001a*/ 	.short	(.L_10898 - .L_10897)
.L_10897:
        /*001c*/ 	.word	0x00000000
        /*0020*/ 	.short	0x0002
        /*0022*/ 	.short	0x0080
        /*0024*/ 	.byte	0x00, 0xf0, 0x21, 0x00


	//----- nvinfo : EIATTR_KPARAM_INFO
	.align		4
.L_10898:
        /*0028*/ 	.byte	0x04, 0x17
        /*002a*/ 	.short	(.L_10900 - .L_10899)
.L_10899:
        /*002c*/ 	.word	0x00000000
        /*0030*/ 	.short	0x0001
        /*0032*/ 	.short	0x0070
        /*0034*/ 	.byte	0x00, 0xf0, 0x41, 0x00


	//----- nvinfo : EIATTR_KPARAM_INFO
	.align		4
.L_10900:
        /*0038*/ 	.byte	0x04, 0x17
        /*003a*/ 	.short	(.L_10902 - .L_10901)
.L_10901:
        /*003c*/ 	.word	0x00000000
        /*0040*/ 	.short	0x0000
        /*0042*/ 	.short	0x0000
        /*0044*/ 	.byte	0x00, 0xf0, 0xc1, 0x01


	//----- nvinfo : EIATTR_SPARSE_MMA_MASK
	.align		4
.L_10902:
        /*0048*/ 	.byte	0x03, 0x50
        /*004a*/ 	.short	0x0000


	//----- nvinfo : EIATTR_MAXREG_COUNT
	.align		4
        /*004c*/ 	.byte	0x03, 0x1b
        /*004e*/ 	.short	0x00ff


	//----- nvinfo : EIATTR_EXTERNS
	.align		4
        /*0050*/ 	.byte	0x04, 0x0f
        /*0052*/ 	.short	(.L_10904 - .L_10903)


	//   ....[0]....
	.align		4
.L_10903:
        /*0054*/ 	.word	index@(__assertfail)


	//----- nvinfo : EIATTR_MERCURY_ISA_VERSION
	.align		4
.L_10904:
        /*0058*/ 	.byte	0x03, 0x5f
        /*005a*/ 	.short	0x0101


	//----- nvinfo : EIATTR_COOP_GROUP_MASK_REGIDS
	.align		4
        /*005c*/ 	.byte	0x04, 0x29
        /*005e*/ 	.short	(.L_10906 - .L_10905)


	//   ....[0]....
.L_10905:
        /*0060*/ 	.word	0xffffffff


	//   ....[1]....
        /*0064*/ 	.word	0xffffffff


	//   ....[2]....
        /*0068*/ 	.word	0xffffffff


	//   ....[3]....
        /*006c*/ 	.word	0xffffffff


	//   ....[4]....
        /*0070*/ 	.word	0xffffffff


	//   ....[5]....
        /*0074*/ 	.word	0xffffffff


	//   ....[6]....
        /*0078*/ 	.word	0xffffffff


	//   ....[7]....
        /*007c*/ 	.word	0xffffffff


	//   ....[8]....
        /*0080*/ 	.word	0xffffffff


	//   ....[9]....
        /*0084*/ 	.word	0xffffffff


	//   ....[10]....
        /*0088*/ 	.word	0x0500000f


	//   ....[11]....
        /*008c*/ 	.word	0x0500000f


	//   ....[12]....
        /*0090*/ 	.word	0x0500000f


	//   ....[13]....
        /*0094*/ 	.word	0x0500000f


	//   ....[14]....
        /*0098*/ 	.word	0x0500000f


	//   ....[15]....
        /*009c*/ 	.word	0x0500000f


	//   ....[16]....
        /*00a0*/ 	.word	0x0500000f


	//   ....[17]....
        /*00a4*/ 	.word	0x0500000f


	//   ....[18]....
        /*00a8*/ 	.word	0x0500000f


	//   ....[19]....
        /*00ac*/ 	.word	0x0500000f


	//----- nvinfo : EIATTR_COOP_GROUP_INSTR_OFFSETS
	.align		4
.L_10906:
        /*00b0*/ 	.byte	0x04, 0x28
        /*00b2*/ 	.short	(.L_10908 - .L_10907)


	//   ....[0]....
.L_10907:
        /*00b4*/ 	.word	0x00001e60


	//   ....[1]....
        /*00b8*/ 	.word	0x00001ea0


	//   ....[2]....
        /*00bc*/ 	.word	0x00001ec0


	//   ....[3]....
        /*00c0*/ 	.word	0x00001ee0


	//   ....[4]....
        /*00c4*/ 	.word	0x00001f00


	//   ....[5]....
        /*00c8*/ 	.word	0x00002420


	//   ....[6]....
        /*00cc*/ 	.word	0x00002440


	//   ....[7]....
        /*00d0*/ 	.word	0x00002460


	//   ....[8]....
        /*00d4*/ 	.word	0x00002480


	//   ....[9]....
        /*00d8*/ 	.word	0x000024a0


	//   ....[10]....
        /*00dc*/ 	.word	0x00002e70


	//   ....[11]....
        /*00e0*/ 	.word	0x00002f10


	//   ....[12]....
        /*00e4*/ 	.word	0x00002f70


	//   ....[13]....
        /*00e8*/ 	.word	0x00002fd0


	//   ....[14]....
        /*00ec*/ 	.word	0x00003030


	//   ....[15]....
        /*00f0*/ 	.word	0x000035a0


	//   ....[16]....
        /*00f4*/ 	.word	0x00003600


	//   ....[17]....
        /*00f8*/ 	.word	0x00003660


	//   ....[18]....
        /*00fc*/ 	.word	0x000036c0


	//   ....[19]....
        /*0100*/ 	.word	0x00003720


	//----- nvinfo : EIATTR_VRC_CTA_INIT_COUNT
	.align		4
.L_10908:
        /*0104*/ 	.byte	0x02, 0x4a
	.zero		1
	.zero		1


	//----- nvinfo : EIATTR_SYSCALL_OFFSETS
	.align		4
        /*0108*/ 	.byte	0x04, 0x46
        /*010a*/ 	.short	(.L_10910 - .L_10909)


	//   ....[0]....
.L_10909:
        /*010c*/ 	.word	0x000001c0


	//----- nvinfo : EIATTR_EXIT_INSTR_OFFSETS
	.align		4
.L_10910:
        /*0110*/ 	.byte	0x04, 0x1c
        /*0112*/ 	.short	(.L_10912 - .L_10911)


	//   ....[0]....
.L_10911:
        /*0114*/ 	.word	0x00000270


	//   ....[1]....
        /*0118*/ 	.word	0x00002e10


	//----- nvinfo : EIATTR_CRS_STACK_SIZE
	.align		4
.L_10912:
        /*011c*/ 	.byte	0x04, 0x1e
        /*011e*/ 	.short	(.L_10914 - .L_10913)
.L_10913:
        /*0120*/ 	.word	0x00000000


	//----- nvinfo : EIATTR_CBANK_PARAM_SIZE
	.align		4
.L_10914:
        /*0124*/ 	.byte	0x03, 0x19
        /*0126*/ 	.short	0x0090


	//----- nvinfo : EIATTR_PARAM_CBANK
	.align		4
        /*0128*/ 	.byte	0x04, 0x0a
        /*012a*/ 	.short	(.L_10916 - .L_10915)
	.align		4
.L_10915:
        /*012c*/ 	.word	index@(.nv.constant0._Z15SoftmaxWarpImplI22BroadcastScaleMaskLoadIffbLm3EiE11DirectStoreIffEfLi1ELi8ELi32ELi1ELb0EL9Algorithm0EEvT_T0_ll)
        /*0130*/ 	.short	0x0380
        /*0132*/ 	.short	0x0090


	//----- nvinfo : EIATTR_SW_WAR
	.align		4
.L_10916:
        /*0134*/ 	.byte	0x04, 0x36
        /*0136*/ 	.short	(.L_10918 - .L_10917)
.L_10917:
        /*0138*/ 	.word	0x00000008
.L_10918:


//--------------------- .nv.info._Z15SoftmaxWarpImplI22BroadcastScaleMaskLoadIffbLm3EiE11DirectStoreIffEfLi1ELi7ELi32ELi1ELb1EL9Algorithm0EEvT_T0_ll --------------------------
	.section	.nv.info._Z15SoftmaxWarpImplI22BroadcastScaleMaskLoadIffbLm3EiE11DirectStoreIffEfLi1ELi7ELi32ELi1ELb1EL9Algorithm0EEvT_T0_ll,"",@"SHT_CUDA_INFO"
	.sectionflags	@""
	.align	4


	//----- nvinfo : EIATTR_CUDA_API_VERSION
	.align		4
        /*0000*/ 	.byte	0x04, 0x37
        /*0002*/ 	.short	(.L_10920 - .L_10919)
.L_10919:
        /*0004*/ 	.word	0x00000082


	//----- nvinfo : EIATTR_KPARAM_INFO
	.align		4
.L_10920:
        /*0008*/ 	.byte	0x04, 0x17
        /*000a*/ 	.short	(.L_10922 - .L_10921)
.L_10921:
        /*000c*/ 	.word	0x00000000
        /*0010*/ 	.short	0x0003
        /*0012*/ 	.short	0x0088
        /*0014*/ 	.byte	0x00, 0xf0, 0x21, 0x00


	//----- nvinfo : EIATTR_KPARAM_INFO
	.align		4
.L_10922:
        /*0018*/ 	.byte	0x04, 0x17
        /*001a*/ 	.short	(.L_10924 - .L_10923)
.L_10923:
        /*001c*/ 	.word	0x00000000
        /*0020*/ 	.short	0x0002
        /*0022*/ 	.short	0x0080
        /*0024*/ 	.byte	0x00, 0xf0, 0x21, 0x00


	//----- nvinfo : EIATTR_KPARAM_INFO
	.align		4
.L_10924:
        /*0028*/ 	.byte	0x04, 0x17
        /*002a*/ 	.short	(.L_10926 - .L_10925)
.L_10925:
        /*002c*/ 	.word	0x00000000
        /*0030*/ 	.short	0x0001
        /*0032*/ 	.short	0x0070
        /*0034*/ 	.byte	0x00, 0xf0, 0x41, 0x00


	//----- nvinfo : EIATTR_KPARAM_INFO
	.align		4
.L_10926:
        /*0038*/ 	.byte	0x04, 0x17
        /*003a*/ 	.short	(.L_10928 - .L_10927)
.L_10927:
        /*003c*/ 	.word	0x00000000
        /*0040*/ 	.short	0x0000
        /*0042*/ 	.short	0x0000
        /*0044*/ 	.byte	0x00, 0xf0, 0xc1, 0x01


	//----- nvinfo : EIATTR_SPARSE_MMA_MASK
	.align		4
.L_10928:
        /*0048*/ 	.byte	0x03, 0x50
        /*004a*/ 	.short	0x0000


	//----- nvinfo : EIATTR_MAXREG_COUNT
	.align		4
        /*004c*/ 	.byte	0x03, 0x1b
        /*004e*/ 	.short	0x00ff


	//----- nvinfo : EIATTR_EXTERNS
	.align		4
        /*0050*/ 	.byte	0x04, 0x0f
        /*0052*/ 	.short	(.L_10930 - .L_10929)


	//   ....[0]....
	.align		4
.L_10929:
        /*0054*/ 	.word	index@(__assertfail)


	//----- nvinfo : EIATTR_MERCURY_ISA_VERSION
	.align		4
.L_10930:
        /*0058*/ 	.byte	0x03, 0x5f
        /*005a*/ 	.short	0x0101


	//----- nvinfo : EIATTR_COOP_GROUP_MASK_REGIDS
	.align		4
        /*005c*/ 	.byte	0x04, 0x29
        /*005e*/ 	.short	(.L_10932 - .L_10931)


	//   ....[0]....
.L_10931:
        /*0060*/ 	.word	0xffffffff


	//   ....[1]....
        /*0064*/ 	.word	0xffffffff


	//   ....[2]....
        /*0068*/ 	.word	0xffffffff


	//   ....[3]....
        /*006c*/ 	.word	0xffffffff


	//   ....[4]....
        /*0070*/ 	.word	0xffffffff


	//   ....[5]....
        /*0074*/ 	.word	0xffffffff


	//   ....[6]....
        /*0078*/ 	.word	0xffffffff


	//   ....[7]....
        /*007c*/ 	.word	0xffffffff


	//   ....[8]....
        /*0080*/ 	.word	0xffffffff


	//   ....[9]....
        /*0084*/ 	.word	0xffffffff


	//   ....[10]....
        /*0088*/ 	.word	0x0500000f


	//   ....[11]....
        /*008c*/ 	.word	0x0500000f


	//   ....[12]....
        /*0090*/ 	.word	0x0500000f


	//   ....[13]....
        /*0094*/ 	.word	0x0500000f


	//   ....[14]....
        /*0098*/ 	.word	0x0500000f


	//   ....[15]....
        /*009c*/ 	.word	0x0500000f


	//   ....[16]....
        /*00a0*/ 	.word	0x0500000f


	//   ....[17]....
        /*00a4*/ 	.word	0x0500000f


	//   ....[18]....
        /*00a8*/ 	.word	0x0500000f


	//   ....[19]....
        /*00ac*/ 	.word	0x0500000f


	//----- nvinfo : EIATTR_COOP_GROUP_INSTR_OFFSETS
	.align		4
.L_10932:
        /*00b0*/ 	.byte	0x04, 0x28
        /*00b2*/ 	.short	(.L_10934 - .L_10933)


	//   ....[0]....
.L_10933:
        /*00b4*/ 	.word	0x00002ad0


	//   ....[1]....
        /*00b8*/ 	.word	0x00002b00


	//   ....[2]....
        /*00bc*/ 	.word	0x00002b20


	//   ....[3]....
        /*00c0*/ 	.word	0x00002b40


	//   ....[4]....
        /*00c4*/ 	.word	0x00002b60


	//   ....[5]....
        /*00c8*/ 	.word	0x00002ff0


	//   ....[6]....
        /*00cc*/ 	.word	0x00003010


	//   ....[7]....
        /*00d0*/ 	.word	0x00003030


	//   ....[8]....
        /*00d4*/ 	.word	0x00003050


	//   ....[9]....
        /*00d8*/ 	.word	0x00003070


	//   ....[10]....
        /*00dc*/ 	.word	0x00003a50


	//   ....[11]....
        /*00e0*/ 	.word	0x00003ad0


	//   ....[12]....
        /*00e4*/ 	.word	0x00003b30


	//   ....[13]....
        /*00e8*/ 	.word	0x00003b90


	//   ....[14]....
        /*00ec*/ 	.word	0x00003bf0


	//   ....[15]....
        /*00f0*/ 	.word	0x000040e0


	//   ....[16]....
        /*00f4*/ 	.word	0x00004140


	//   ....[17]....
        /*00f8*/ 	.word	0x000041a0


	//   ....[18]....
        /*00fc*/ 	.word	0x00004200


	//   ....[19]....
        /*0100*/ 	.word	0x00004260


	//----- nvinfo : EIATTR_VRC_CTA_INIT_COUNT
	.align		4
.L_10934:
        /*0104*/ 	.byte	0x02, 0x4a
	.zero		1
	.zero		1


	//----- nvinfo : EIATTR_SYSCALL_OFFSETS
	.align		4
        /*0108*/ 	.byte	0x04, 0x46
        /*010a*/ 	.short	(.L_10936 - .L_10935)


	//   ....[0]....
.L_10935:
        /*010c*/ 	.word	0x000001c0


	//----- nvinfo : EIATTR_EXIT_INSTR_OFFSETS
	.align		4
.L_10936:
        /*0110*/ 	.byte	0x04, 0x1c
        /*0112*/ 	.short	(.L_10938 - .L_10937)


	//   ....[0]....
.L_10937:
        /*0114*/ 	.word	0x00000270


	//   ....[1]....
        /*0118*/ 	.word	0x000039f0


	//----- nvinfo : EIATTR_CRS_STACK_SIZE
	.align		4
.L_10938:
        /*011c*/ 	.byte	0x04, 0x1e
        /*011e*/ 	.short	(.L_10940 - .L_10939)
.L_10939:
        /*0120*/ 	.word	0x00000000


	//----- nvinfo : EIATTR_CBANK_PARAM_SIZE
	.align		4
.L_10940:
        /*0124*/ 	.byte	0x03, 0x19
        /*0126*/ 	.short	0x0090


	//----- nvinfo : EIATTR_PARAM_CBANK
	.align		4
        /*0128*/ 	.byte	0x04, 0x0a
        /*012a*/ 	.short	(.L_10942 - .L_10941)
	.align		4
.L_10941:
        /*012c*/ 	.word	index@(.nv.constant0._Z15SoftmaxWarpImplI22BroadcastScaleMaskLoadIffbLm3EiE11DirectStoreIffEfLi1ELi7ELi32ELi1ELb1EL9Algorithm0EEvT_T0_ll)
        /*0130*/ 	.short	0x0380
        /*0132*/ 	.short	0x0090


	//----- nvinfo : EIATTR_SW_WAR
	.align		4
.L_10942:
        /*0134*/ 	.byte	0x04, 0x36
        /*0136*/ 	.short	(.L_10944 - .L_10943)
.L_10943:
        /*0138*/ 	.word	0x00000008
.L_10944:


//--------------------- .nv.info._Z15SoftmaxWarpImplI22BroadcastScaleMaskLoadIffbLm3EiE11DirectStoreIffEfLi1ELi7ELi32ELi1ELb0EL9Algorithm0EEvT_T0_ll --------------------------
	.section	.nv.info._Z15SoftmaxWarpImplI22BroadcastScaleMaskLoadIffbLm3EiE11DirectStoreIffEfLi1ELi7ELi32ELi1ELb0EL9Algorithm0EEvT_T0_ll,"",@"SHT_CUDA_INFO"
	.sectionflags	@""
	.align	4


	//----- nvinfo : EIATTR_CUDA_API_VERSION
	.align		4
        /*0000*/ 	.byte	0x04, 0x37
        /*0002*/ 	.short	(.L_10946 - .L_10945)
.L_10945:
        /*0004*/ 	.word	0x00000082


	//----- nvinfo : EIATTR_KPARAM_INFO
	.align		4
.L_10946:
        /*0008*/ 	.byte	0x04, 0x17
        /*000a*/ 	.short	(.L_10948 - .L_10947)
.L_10947:
        /*000c*/ 	.word	0x00000000
        /*0010*/ 	.short	0x0003
        /*0012*/ 	.short	0x0088
        /*0014*/ 	.byte	0x00, 0xf0, 0x21, 0x00


	//----- nvinfo : EIATTR_KPARAM_INFO
	.align		4
.L_10948:
        /*0018*/ 	.byte	0x04, 0x17
        /*001a*/ 	.short	(.L_10950 - .L_10949)
.L_10949:
        /*001c*/ 	.word	0x00000000
        /*0020*/ 	.short	0x0002
        /*0022*/ 	.short	0x0080
        /*0024*/ 	.byte	0x00, 0xf0, 0x21, 0x00


	//----- nvinfo : EIATTR_KPARAM_INFO
	.align		4
.L_10950:
        /*0028*/ 	.byte	0x04, 0x17
        /*002a*/ 	.short	(.L_10952 - .L_10951)
.L_10951:
        /*002c*/ 	.word	0x00000000
        /*0030*/ 	.short	0x0001
        /*0032*/ 	.short	0x0070
        /*0034*/ 	.byte	0x00, 0xf0, 0x41, 0x00


	//----- nvinfo : EIATTR_KPARAM_INFO
	.align		4
.L_10952:
        /*0038*/ 	.byte	0x04, 0x17
        /*003a*/ 	.short	(.L_10954 - .L_10953)
.L_10953:
        /*003c*/ 	.word	0x00000000
        /*0040*/ 	.short	0x0000
        /*0042*/ 	.short	0x0000
        /*0044*/ 	.byte	0x00, 0xf0, 0xc1, 0x01


	//----- nvinfo : EIATTR_SPARSE_MMA_MASK
	.align		4
.L_10954:
        /*0048*/ 	.byte	0x03, 0x50
        /*004a*/ 	.short	0x0000


	//----- nvinfo : EIATTR_MAXREG_COUNT
	.align		4
        /*004c*/ 	.byte	0x03, 0x1b
        /*004e*/ 	.short	0x00ff


	//----- nvinfo : EIATTR_EXTERNS
	.align		4
        /*0050*/ 	.byte	0x04, 0x0f
        /*0052*/ 	.short	(.L_10956 - .L_10955)


	//   ....[0]....
	.align		4
.L_10955:
        /*0054*/ 	.word	index@(__assertfail)


	//----- nvinfo : EIATTR_MERCURY_ISA_VERSION
	.align		4
.L_10956:
        /*0058*/ 	.byte	0x03, 0x5f
        /*005a*/ 	.short	0x0101


	//----- nvinfo : EIATTR_COOP_GROUP_MASK_REGIDS
	.align		4
        /*005c*/ 	.byte	0x04, 0x29
        /*005e*/ 	.short	(.L_10958 - .L_10957)


	//   ....[0]....
.L_10957:
        /*0060*/ 	.word	0xffffffff


	//   ....[1]....
        /*0064*/ 	.word	0xffffffff


	//   ....[2]....
        /*0068*/ 	.word	0xffffffff


	//   ....[3]....
        /*006c*/ 	.word	0xffffffff


	//   ....[4]....
        /*0070*/ 	.word	0xffffffff


	//   ....[5]....
        /*0074*/ 	.word	0xffffffff


	//   ....[6]....
        /*0078*/ 	.word	0xffffffff


	//   ....[7]....
        /*007c*/ 	.word	0xffffffff


	//   ....[8]....
        /*0080*/ 	.word	0xffffffff


	//   ....[9]....
        /*0084*/ 	.word	0xffffffff


	//   ....[10]....
        /*0088*/ 	.word	0x0500000f


	//   ....[11]....
        /*008c*/ 	.word	0x0500000f


	//   ....[12]....
        /*0090*/ 	.word	0x0500000f


	//   ....[13]....
        /*0094*/ 	.word	0x0500000f


	//   ....[14]....
        /*0098*/ 	.word	0x0500000f


	//   ....[15]....
        /*009c*/ 	.word	0x0500000f


	//   ....[16]....
        /*00a0*/ 	.word	0x0500000f


	//   ....[17]....
        /*00a4*/ 	.word	0x0500000f


	//   ....[18]....
        /*00a8*/ 	.word	0x0500000f


	//   ....[19]....
        /*00ac*/ 	.word	0x0500000f


	//----- nvinfo : EIATTR_COOP_GROUP_INSTR_OFFSETS
	.align		4
.L_10958:
        /*00b0*/ 	.byte	0x04, 0x28
        /*00b2*/ 	.short	(.L_10960 - .L_10959)


	//   ....[0]....
.L_10959:
        /*00b4*/ 	.word	0x00001b20


	//   ....[1]....
        /*00b8*/ 	.word	0x00001b50


	//   ....[2]....
        /*00bc*/ 	.word	0x00001b70


	//   ....[3]....
        /*00c0*/ 	.word	0x00001b90


	//   ....[4]....
        /*00c4*/ 	.word	0x00001bb0


	//   ....[5]....
        /*00c8*/ 	.word	0x00002040


	//   ....[6]....
        /*00cc*/ 	.word	0x00002060


	//   ....[7]....
        /*00d0*/ 	.word	0x00002080


	//   ....[8]....
        /*00d4*/ 	.word	0x000020a0


	//   ....[9]....
        /*00d8*/ 	.word	0x000020c0


	//   ....[10]....
        /*00dc*/ 	.word	0x000029f0


	//   ....[11]....
        /*00e0*/ 	.word	0x00002a70


	//   ....[12]....
        /*00e4*/ 	.word	0x00002ad0


	//   ....[13]....
        /*00e8*/ 	.word	0x00002b30


	//   ....[14]....
        /*00ec*/ 	.word	0x00002ba0


	//   ....[15]....
        /*00f0*/ 	.word	0x00003080


	//   ....[16]....
        /*00f4*/ 	.word	0x000030e0


	//   ....[17]....
        /*00f8*/ 	.word	0x00003140


	//   ....[18]....
        /*00fc*/ 	.word	0x000031a0


	//   ....[19]....
        /*0100*/ 	.word	0x00003200


	//----- nvinfo : EIATTR_VRC_CTA_INIT_COUNT
	.align		4
.L_10960:
        /*0104*/ 	.byte	0x02, 0x4a
	.zero		1
	.zero		1


	//----- nvinfo : EIATTR_SYSCALL_OFFSETS
	.align		4
        /*0108*/ 	.byte	0x04, 0x46
        /*010a*/ 	.short	(.L_10962 - .L_10961)


	//   ....[0]....
.L_10961:
        /*010c*/ 	.word	0x000001c0


	//----- nvinfo : EIATTR_EXIT_INSTR_OFFSETS
	.align		4
.L_10962:
        /*0110*/ 	.byte	0x04, 0x1c
        /*0112*/ 	.short	(.L_10964 - .L_10963)


	//   ....[0]....
.L_10963:
        /*0114*/ 	.word	0x00000270


	//   ....[1]....
        /*0118*/ 	.word	0x00002990


	//----- nvinfo : EIATTR_CRS_STACK_SIZE
	.align		4
.L_10964:
        /*011c*/ 	.byte	0x04, 0x1e
        /*011e*/ 	.short	(.L_10966 - .L_10965)
.L_10965:
        /*0120*/ 	.word	0x00000000


	//----- nvinfo : EIATTR_CBANK_PARAM_SIZE
	.align		4
.L_10966:
        /*0124*/ 	.byte	0x03, 0x19
        /*0126*/ 	.short	0x0090


	//----- nvinfo : EIATTR_PARAM_CBANK
	.align		4
        /*0128*/ 	.byte	0x04, 0x0a
        /*012a*/ 	.short	(.L_10968 - .L_10967)
	.align		4
.L_10967:
        /*012c*/ 	.word	index@(.nv.constant0._Z15SoftmaxWarpImplI22BroadcastScaleMaskLoadIffbLm3EiE11DirectStoreIffEfLi1ELi7ELi32ELi1ELb0EL9Algorithm0EEvT_T0_ll)
        /*0130*/ 	.short	0x0380
        /*0132*/ 	.short	0x0090


	//----- nvinfo : EIATTR_SW_WAR
	.align		4
.L_10968:
        /*0134*/ 	.byte	0x04, 0x36
        /*0136*/ 	.short	(.L_10970 - .L_10969)
.L_10969:
        /*0138*/ 	.word	0x00000008
.L_10970:


//--------------------- .nv.info._Z15SoftmaxWarpImplI22BroadcastScaleMaskLoadIffbLm3EiE11DirectStoreIffEfLi1ELi6ELi32ELi1ELb1EL9Algorithm0EEvT_T0_ll --------------------------
	.section	.nv.info._Z15SoftmaxWarpImplI22BroadcastScaleMaskLoadIffbLm3EiE11DirectStoreIffEfLi1ELi6ELi32ELi1ELb1EL9Algorithm0EEvT_T0_ll,"",@"SHT_CUDA_INFO"
	.sectionflags	@""
	.align	4


	//----- nvinfo : EIATTR_CUDA_API_VERSION
	.align		4
        /*0000*/ 	.byte	0x04, 0x37
        /*0002*/ 	.short	(.L_10972 - .L_10971)
.L_10971:
        /*0004*/ 	.word	0x00000082


	//----- nvinfo : EIATTR_KPARAM_INFO
	.align		4
.L_10972:
        /*0008*/ 	.byte	0x04, 0x17
        /*000a*/ 	.short	(.L_10974 - .L_10973)
.L_10973:
        /*000c*/ 	.word	0x00000000
        /*0010*/ 	.short	0x0003
        /*0012*/ 	.short	0x0088
        /*0014*/ 	.byte	0x00, 0xf0, 0x21, 0x00


	//----- nvinfo : EIATTR_KPARAM_INFO
	.align		4
.L_10974:
        /*0018*/ 	.byte	0x04, 0x17
        /*001a*/ 	.short	(.L_10976 - .L_10975)
.L_10975:
        /*001c*/ 	.word	0x00000000
        /*0020*/ 	.short	0x0002
        /*0022*/ 	.short	0x0080
        /*0024*/ 	.byte	0x00, 0xf0, 0x21, 0x00


	//----- nvinfo : EIATTR_KPARAM_INFO
	.align		4
.L_10976:
        /*0028*/ 	.byte	0x04, 0x17
        /*002a*/ 	.short	(.L_10978 - .L_10977)
.L_10977:
        /*002c*/ 	.word	0x00000000
        /*0030*/ 	.short	0x0001
        /*0032*/ 	.short	0x0070
        /*0034*/ 	.byte	0x00, 0xf0, 0x41, 0x00


	//----- nvinfo : EIATTR_KPARAM_INFO
	.align		4
.L_10978:
        /*0038*/ 	.byte	0x04, 0x17
        /*003a*/ 	.short	(.L_10980 - .L_10979)
.L_10979:
        /*003c*/ 	.word	0x00000000
        /*0040*/ 	.short	0x0000
        /*0042*/ 	.short	0x0000
        /*0044*/ 	.byte	0x00, 0xf0, 0xc1, 0x01


	//----- nvinfo : EIATTR_SPARSE_MMA_MASK
	.align		4
.L_10980:
        /*0048*/ 	.byte	0x03, 0x50
        /*004a*/ 	.short	0x0000


	//----- nvinfo : EIATTR_MAXREG_COUNT
	.align		4
        /*004c*/ 	.byte	0x03, 0x1b
        /*004e*/ 	.short	0x00ff


	//----- nvinfo : EIATTR_EXTERNS
	.align		4
        /*0050*/ 	.byte	0x04, 0x0f
        /*0052*/ 	.short	(.L_10982 - .L_10981)


	//   ....[0]....
	.align		4
.L_10981:
        /*0054*/ 	.word	index@(__assertfail)


	//----- nvinfo : EIATTR_MERCURY_ISA_VERSION
	.align		4
.L_10982:
        /*0058*/ 	.byte	0x03, 0x5f
        /*005a*/ 	.short	0x0101


	//----- nvinfo : EIATTR_COOP_GROUP_MASK_REGIDS
	.align		4
        /*005c*/ 	.byte	0x04, 0x29
        /*005e*/ 	.short	(.L_10984 - .L_10983)


	//   ....[0]....
.L_10983:
        /*0060*/ 	.word	0xffffffff


	//   ....[1]....
        /*0064*/ 	.word	0xffffffff


	//   ....[2]....
        /*0068*/ 	.word	0xffffffff


	//   ....[3]....
        /*006c*/ 	.word	0xffffffff


	//   ....[4]....
        /*0070*/ 	.word	0xffffffff


	//   ....[5]....
        /*0074*/ 	.word	0xffffffff


	//   ....[6]....
        /*0078*/ 	.word	0xffffffff


	//   ....[7]....
        /*007c*/ 	.word	0xffffffff


	//   ....[8]....
        /*0080*/ 	.word	0xffffffff


	//   ....[9]....
        /*0084*/ 	.word	0xffffffff


	//   ....[10]....
        /*0088*/ 	.word	0x0500000f


	//   ....[11]....
        /*008c*/ 	.word	0x0500000f


	//   ....[12]....
        /*0090*/ 	.word	0x0500000f


	//   ....[13]....
        /*0094*/ 	.word	0x0500000f


	//   ....[14]....
        /*0098*/ 	.word	0x0500000f


	//   ....[15]....
        /*009c*/ 	.word	0x0500000f


	//   ....[16]....
        /*00a0*/ 	.word	0x0500000f


	//   ....[17]....
        /*00a4*/ 	.word	0x0500000f


	//   ....[18]....
        /*00a8*/ 	.word	0x0500000f


	//   ....[19]....
        /*00ac*/ 	.word	0x0500000f


	//----- nvinfo : EIATTR_COOP_GROUP_INSTR_OFFSETS
	.align		4
.L_10984:
        /*00b0*/ 	.byte	0x04, 0x28
        /*00b2*/ 	.short	(.L_10986 - .L_10985)


	//   ....[0]....
.L_10985:
        /*00b4*/ 	.word	0x00002510


	//   ....[1]....
        /*00b8*/ 	.word	0x00002550


	//   ....[2]....
        /*00bc*/ 	.word	0x00002570


	//   ....[3]....
        /*00c0*/ 	.word	0x00002590


	//   ....[4]....
        /*00c4*/ 	.word	0x000025b0


	//   ....[5]....
        /*00c8*/ 	.word	0x00002990


	//   ....[6]....
        /*00cc*/ 	.word	0x000029b0


	//   ....[7]....
        /*00d0*/ 	.word	0x000029d0


	//   ....[8]....
        /*00d4*/ 	.word	0x000029f0


	//   ....[9]....
        /*00d8*/ 	.word	0x00002a10


	//   ....[10]....
        /*00dc*/ 	.word	0x00003260


	//   ....[11]....
        /*00e0*/ 	.word	0x000032e0


	//   ....[12]....
        /*00e4*/ 	.word	0x00003340


	//   ....[13]....
        /*00e8*/ 	.word	0x000033a0


	//   ....[14]....
        /*00ec*/ 	.word	0x00003400


	//   ....[15]....
        /*00f0*/ 	.word	0x00003850


	//   ....[16]....
        /*00f4*/ 	.word	0x000038b0


	//   ....[17]....
        /*00f8*/ 	.word	0x00003910


	//   ....[18]....
        /*00fc*/ 	.word	0x00003970


	//   ....[19]....
        /*0100*/ 	.word	0x000039d0


	//----- nvinfo : EIATTR_VRC_CTA_INIT_COUNT
	.align		4
.L_10986:
        /*0104*/ 	.byte	0x02, 0x4a
	.zero		1
	.zero		1


	//----- nvinfo : EIATTR_SYSCALL_OFFSETS
	.align		4
        /*0108*/ 	.byte	0x04, 0x46
        /*010a*/ 	.short	(.L_10988 - .L_10987)


	//   ....[0]....
.L_10987:
        /*010c*/ 	.word	0x000001c0


	//----- nvinfo : EIATTR_EXIT_INSTR_OFFSETS
	.align		4
.L_10988:
        /*0110*/ 	.byte	0x04, 0x1c
        /*0112*/ 	.short	(.L_10990 - .L_10989)


	//   ....[0]....
.L_10989:
        /*0114*/ 	.word	0x00000270


	//   ....[1]....
        /*0118*/ 	.word	0x00003200


	//----- nvinfo : EIATTR_CRS_STACK_SIZE
	.align		4
.L_10990:
        /*011c*/ 	.byte	0x04, 0x1e
        /*011e*/ 	.short	(.L_10992 - .L_10991)
.L_10991:
        /*0120*/ 	.word	0x00000000


	//----- nvinfo : EIATTR_CBANK_PARAM_SIZE
	.align		4
.L_10992:
        /*0124*/ 	.byte	0x03, 0x19
        /*0126*/ 	.short	0x0090


	//----- nvinfo : EIATTR_PARAM_CBANK
	.align		4
        /*0128*/ 	.byte	0x04, 0x0a
        /*012a*/ 	.short	(.L_10994 - .L_10993)
	.align		4
.L_10993:
        /*012c*/ 	.word	index@(.nv.constant0._Z15SoftmaxWarpImplI22BroadcastScaleMaskLoadIffbLm3EiE11DirectStoreIffEfLi1ELi6ELi32ELi1ELb1EL9Algorithm0EEvT_T0_ll)
        /*0130*/ 	.short	0x0380
        /*0132*/ 	.short	0x0090


	//----- nvinfo : EIATTR_SW_WAR
	.align		4
.L_10994:
        /*0134*/ 	.byte	0x04, 0x36
        /*0136*/ 	.short	(.L_10996 - .L_10995)
.L_10995:
        /*0138*/ 	.word	0x00000008
.L_10996:


//--------------------- .nv.info._Z15SoftmaxWarpImplI22BroadcastScaleMaskLoadIffbLm3EiE11DirectStoreIffEfLi1ELi6ELi32ELi1ELb0EL9Algorithm0EEvT_T0_ll --------------------------
	.section	.nv.info._Z15SoftmaxWarpImplI22BroadcastScaleMaskLoadIffbLm3EiE11DirectStoreIffEfLi1ELi6ELi32ELi1ELb0EL9Algorithm0EEvT_T0_ll,"",@"SHT_CUDA_INFO"
	.sectionflags	@""
	.align	4


	//----- nvinfo : EIATTR_CUDA_API_VERSION
	.align		4
        /*0000*/ 	.byte	0x04, 0x37
        /*0002*/ 	.short	(.L_10998 - .L_10997)
.L_10997:
        /*0004*/ 	.word	0x00000082


	//----- nvinfo : EIATTR_KPARAM_INFO
	.align		4
.L_10998:
        /*0008*/ 	.byte	0x04, 0x17
        /*000a*/ 	.short	(.L_11000 - .L_10999)
.L_10999:
        /*000c*/ 	.word	0x00000000
        /*0010*/ 	.short	0x0003
        /*0012*/ 	.short	0x0088
        /*0014*/ 	.byte	0x00, 0xf0, 0x21, 0x00


	//----- nvinfo : EIATTR_KPARAM_INFO
	.align		4
.L_11000:
        /*0018*/ 	.byte	0x04, 0x17
        /*001a*/ 	.short	(.L_11002 - .L_11001)
.L_11001:
        /*001c*/ 	.word	0x00000000
        /*0020*/ 	.short	0x0002
        /*0022*/ 	.short	0x0080
        /*0024*/ 	.byte	0x00, 0xf0, 0x21, 0x00


	//----- nvinfo : EIATTR_KPARAM_INFO
	.align		4
.L_11002:
        /*0028*/ 	.byte	0x04, 0x17
        /*002a*/ 	.short	(.L_11004 - .L_11003)
.L_11003:
        /*002c*/ 	.word	0x00000000
        /*0030*/ 	.short	0x0001
        /*0032*/ 	.short	0x0070
        /*0034*/ 	.byte	0x00, 0xf0, 0x41, 0x00


	//----- nvinfo : EIATTR_KPARAM_INFO
	.align		4
.L_11004:
        /*0038*/ 	.byte	0x04, 0x17
        /*003a*/ 	.short	(.L_11006 - .L_11005)
.L_11005:
        /*003c*/ 	.word	0x00000000
        /*0040*/ 	.short	0x0000
        /*0042*/ 	.short	0x0000
        /*0044*/ 	.byte	0x00, 0xf0, 0xc1, 0x01


	//----- nvinfo : EIATTR_SPARSE_MMA_MASK
	.align		4
.L_11006:
        /*0048*/ 	.byte	0x03, 0x50
        /*004a*/ 	.short	0x0000


	//----- nvinfo : EIATTR_MAXREG_COUNT
	.align		4
        /*004c*/ 	.byte	0x03, 0x1b
        /*004e*/ 	.short	0x00ff


	//----- nvinfo : EIATTR_EXTERNS
	.align		4
        /*0050*/ 	.byte	0x04, 0x0f
        /*0052*/ 	.short	(.L_11008 - .L_11007)


	//   ....[0]....
	.align		4
.L_11007:
        /*0054*/ 	.word	index@(__assertfail)


	//----- nvinfo : EIATTR_MERCURY_ISA_VERSION
	.align		4
.L_11008:
        /*0058*/ 	.byte	0x03, 0x5f
        /*005a*/ 	.short	0x0101


	//----- nvinfo : EIATTR_COOP_GROUP_MASK_REGIDS
	.align		4
        /*005c*/ 	.byte	0x04, 0x29
        /*005e*/ 	.short	(.L_11010 - .L_11009)


	//   ....[0]....
.L_11009:
        /*0060*/ 	.word	0xffffffff


	//   ....[1]....
        /*0064*/ 	.word	0xffffffff


	//   ....[2]....
        /*0068*/ 	.word	0xffffffff


	//   ....[3]....
        /*006c*/ 	.word	0xffffffff


	//   ....[4]....
        /*0070*/ 	.word	0xffffffff


	//   ....[5]....
        /*0074*/ 	.word	0xffffffff


	//   ....[6]....
        /*0078*/ 	.word	0xffffffff


	//   ....[7]....
        /*007c*/ 	.word	0xffffffff


	//   ....[8]....
        /*0080*/ 	.word	0xffffffff


	//   ....[9]....
        /*0084*/ 	.word	0xffffffff


	//   ....[10]....
        /*0088*/ 	.word	0x0500000f


	//   ....[11]....
        /*008c*/ 	.word	0x0500000f


	//   ....[12]....
        /*0090*/ 	.word	0x0500000f


	//   ....[13]....
        /*0094*/ 	.word	0x0500000f


	//   ....[14]....
        /*0098*/ 	.word	0x0500000f


	//   ....[15]....
        /*009c*/ 	.word	0x0500000f


	//   ....[16]....
        /*00a0*/ 	.word	0x0500000f


	//   ....[17]....
        /*00a4*/ 	.word	0x0500000f


	//   ....[18]....
        /*00a8*/ 	.word	0x0500000f


	//   ....[19]....
        /*00ac*/ 	.word	0x0500000f


	//----- nvinfo : EIATTR_COOP_GROUP_INSTR_OFFSETS
	.align		4
.L_11010:
        /*00b0*/ 	.byte	0x04, 0x28
        /*00b2*/ 	.short	(.L_11012 - .L_11011)


	//   ....[0]....
.L_11011:
        /*00b4*/ 	.word	0x000017a0


	//   ....[1]....
        /*00b8*/ 	.word	0x000017e0


	//   ....[2]....
        /*00bc*/ 	.word	0x00001800


	//   ....[3]....
        /*00c0*/ 	.word	0x00001820


	//   ....[4]....
        /*00c4*/ 	.word	0x00001840


	//   ....[5]....
        /*00c8*/ 	.word	0x00001c20


	//   ....[6]....
        /*00cc*/ 	.word	0x00001c40


	//   ....[7]....
        /*00d0*/ 	.word	0x00001c60


	//   ....[8]....
        /*00d4*/ 	.word	0x00001c80


	//   ....[9]....
        /*00d8*/ 	.word	0x00001ca0


	//   ....[10]....
        /*00dc*/ 	.word	0x000024a0


	//   ....[11]....
        /*00e0*/ 	.word	0x00002520


	//   ....[12]....
        /*00e4*/ 	.word	0x00002580


	//   ....[13]....
        /*00e8*/ 	.word	0x000025e0


	//   ....[14]....
        /*00ec*/ 	.word	0x00002650


	//   ....[15]....
        /*00f0*/ 	.word	0x00002a90


	//   ....[16]....
        /*00f4*/ 	.word	0x00002af0


	//   ....[17]....
        /*00f8*/ 	.word	0x00002b50


	//   ....[18]....
        /*00fc*/ 	.word	0x00002bb0


	//   ....[19]....
        /*0100*/ 	.word	0x00002c10


	//----- nvinfo : EIATTR_VRC_CTA_INIT_COUNT
	.align		4
.L_11012:
        /*0104*/ 	.byte	0x02, 0x4a
	.zero		1
	.zero		1


	//----- nvinfo : EIATTR_SYSCALL_OFFSETS
	.align		4
        /*0108*/ 	.byte	0x04, 0x46
        /*010a*/ 	.short	(.L_11014 - .L_11013)


	//   ....[0]....
.L_11013:
        /*010c*/ 	.word	0x000001a0


	//----- nvinfo : EIATTR_EXIT_INSTR_OFFSETS
	.align		4
.L_11014:
        /*0110*/ 	.byte	0x04, 0x1c
        /*0112*/ 	.short	(.L_11016 - .L_11015)


	//   ....[0]....
.L_11015:
        /*0114*/ 	.word	0x00000250


	//   ....[1]....
        /*0118*/ 	.word	0x00002440


	//----- nvinfo : EIATTR_CRS_STACK_SIZE
	.align		4
.L_11016:
        /*011c*/ 	.byte	0x04, 0x1e
        /*011e*/ 	.short	(.L_11018 - .L_11017)
.L_11017:
        /*0120*/ 	.word	0x00000000


	//----- nvinfo : EIATTR_CBANK_PARAM_SIZE
	.align		4
.L_11018:
        /*0124*/ 	.byte	0x03, 0x19
        /*0126*/ 	.short	0x0090


	//----- nvinfo : EIATTR_PARAM_CBANK
	.align		4
        /*0128*/ 	.byte	0x04, 0x0a
        /*012a*/ 	.short	(.L_11020 - .L_11019)
	.align		4
.L_11019:
        /*012c*/ 	.word	index@(.nv.constant0._Z15SoftmaxWarpImplI22BroadcastScaleMaskLoadIffbLm3EiE11DirectStoreIffEfLi1ELi6ELi32ELi1ELb0EL9Algorithm0EEvT_T0_ll)
        /*0130*/ 	.short	0x0380
        /*0132*/ 	.short	0x0090


	//----- nvinfo : EIATTR_SW_WAR
	.align		4
.L_11020:
        /*0134*/ 	.byte	0x04, 0x36
        /*0136*/ 	.short	(.L_11022 - .L_11021)
.L_11021:
        /*0138*/ 	.word	0x00000008
.L_11022:


//--------------------- .nv.info._Z15SoftmaxWarpImplI22BroadcastScaleMaskLoadIffbLm3EiE11DirectStoreIffEfLi1ELi5ELi32ELi1ELb1EL9Algorithm0EEvT_T0_ll --------------------------
	.section	.nv.info._Z15SoftmaxWarpImplI22BroadcastScaleMaskLoadIffbLm3EiE11DirectStoreIffEfLi1ELi5ELi32ELi1ELb1EL9Algorithm0EEvT_T0_ll,"",@"SHT_CUDA_INFO"
	.sectionflags	@""
	.align	4


	//----- nvinfo : EIATTR_CUDA_API_VERSION
	.align		4
        /*0000*/ 	.byte	0x04, 0x37
        /*0002*/ 	.short	(.L_11024 - .L_11023)
.L_11023:
        /*0004*/ 	.word	0x00000082


	//----- nvinfo : EIATTR_KPARAM_INFO
	.align		4
.L_11024:
        /*0008*/ 	.byte	0x04, 0x17
        /*000a*/ 	.short	(.L_11026 - .L_11025)
.L_11025:
        /*000c*/ 	.word	0x00000000
        /*0010*/ 	.short	0x0003
        /*0012*/ 	.short	0x0088
        /*0014*/ 	.byte	0x00, 0xf0, 0x21, 0x00


	//----- nvinfo : EIATTR_KPARAM_INFO
	.align		4
.L_11026:
        /*0018*/ 	.byte	0x04, 0x17
        /*001a*/ 	.short	(.L_11028 - .L_11027)
.L_11027:
        /*001c*/ 	.word	0x00000000
        /*0020*/ 	.short	0x0002
        /*0022*/ 	.short	0x0080
        /*0024*/ 	.byte	0x00, 0xf0, 0x21, 0x00


	//----- nvinfo : EIATTR_KPARAM_INFO
	.align		4
.L_11028:
        /*0028*/ 	.byte	0x04, 0x17
        /*002a*/ 	.short	(.L_11030 - .L_11029)
.L_11029:
        /*002c*/ 	.word	0x00000000
        /*0030*/ 	.short	0x0001
        /*0032*/ 	.short	0x0070
        /*0034*/ 	.byte	0x00, 0xf0, 0x41, 0x00


	//----- nvinfo : EIATTR_KPARAM_INFO
	.align		4
.L_11030:
        /*0038*/ 	.byte	0x04, 0x17
        /*003a*/ 	.short	(.L_11032 - .L_11031)
.L_11031:
        /*003c*/ 	.word	0x00000000
        /*0040*/ 	.short	0x0000
        /*0042*/ 	.short	0x0000
        /*0044*/ 	.byte	0x00, 0xf0, 0xc1, 0x01


	//----- nvinfo : EIATTR_SPARSE_MMA_MASK
	.align		4
.L_11032:
        /*0048*/ 	.byte	0x03, 0x50
        /*004a*/ 	.short	0x0000


	//----- nvinfo : EIATTR_MAXREG_COUNT
	.align		4
        /*004c*/ 	.byte	0x03, 0x1b
        /*004e*/ 	.short	0x00ff


	//----- nvinfo : EIATTR_EXTERNS
	.align		4
        /*0050*/ 	.byte	0x04, 0x0f
        /*0052*/ 	.short	(.L_11034 - .L_11033)


	//   ....[0]....
	.align		4
.L_11033:
        /*0054*/ 	.word	index@(__assertfail)


	//----- nvinfo : EIATTR_MERCURY_ISA_VERSION
	.align		4
.L_11034:
        /*0058*/ 	.byte	0x03, 0x5f
        /*005a*/ 	.short	0x0101


	//----- nvinfo : EIATTR_COOP_GROUP_MASK_REGIDS
	.align		4
        /*005c*/ 	.byte	0x04, 0x29
        /*005e*/ 	.short	(.L_11036 - .L_11035)


	//   ....[0]....
.L_11035:
        /*0060*/ 	.word	0xffffffff


	//   ....[1]....
        /*0064*/ 	.word	0xffffffff


	//   ....[2]....
        /*0068*/ 	.word	0xffffffff


	//   ....[3]....
        /*006c*/ 	.word	0xffffffff


	//   ....[4]....
        /*0070*/ 	.word	0xffffffff


	//   ....[5]....
        /*0074*/ 	.word	0xffffffff


	//   ....[6]....
        /*0078*/ 	.word	0xffffffff


	//   ....[7]....
        /*007c*/ 	.word	0xffffffff


	//   ....[8]....
        /*0080*/ 	.word	0xffffffff


	//   ....[9]....
        /*0084*/ 	.word	0xffffffff


	//   ....[10]....
        /*0088*/ 	.word	0x0500000f


	//   ....[11]....
        /*008c*/ 	.word	0x0500000f


	//   ....[12]....
        /*0090*/ 	.word	0x0500000f


	//   ....[13]....
        /*0094*/ 	.word	0x0500000f


	//   ....[14]....
        /*0098*/ 	.word	0x0500000f


	//   ....[15]....
        /*009c*/ 	.word	0x0500000f


	//   ....[16]....
        /*00a0*/ 	.word	0x0500000f


	//   ....[17]....
        /*00a4*/ 	.word	0x0500000f


	//   ....[18]....
        /*00a8*/ 	.word	0x0500000f


	//   ....[19]....
        /*00ac*/ 	.word	0x0500000f


	//----- nvinfo : EIATTR_COOP_GROUP_INSTR_OFFSETS
	.align		4
.L_11036:
        /*00b0*/ 	.byte	0x04, 0x28
        /*00b2*/ 	.short	(.L_11038 - .L_11037)


	//   ....[0]....
.L_11037:
        /*00b4*/ 	.word	0x00001f60


	//   ....[1]....
        /*00b8*/ 	.word	0x00001fa0


	//   ....[2]....
        /*00bc*/ 	.word	0x00001fc0


	//   ....[3]....
        /*00c0*/ 	.word	0x00001fe0


	//   ....[4]....
        /*00c4*/ 	.word	0x00002000


	//   ....[5]....
        /*00c8*/ 	.word	0x00002340


	//   ....[6]....
        /*00cc*/ 	.word	0x00002360


	//   ....[7]....
        /*00d0*/ 	.word	0x00002380


	//   ....[8]....
        /*00d4*/ 	.word	0x000023a0


	//   ....[9]....
        /*00d8*/ 	.word	0x000023c0


	//   ....[10]....
        /*00dc*/ 	.word	0x00002b30


	//   ....[11]....
        /*00e0*/ 	.word	0x00002bb0


	//   ....[12]....
        /*00e4*/ 	.word	0x00002c10


	//   ....[13]....
        /*00e8*/ 	.word	0x00002c80


	//   ....[14]....
        /*00ec*/ 	.word	0x00002ce0


	//   ....[15]....
        /*00f0*/ 	.word	0x00003080


	//   ....[16]....
        /*00f4*/ 	.word	0x000030e0


	//   ....[17]....
        /*00f8*/ 	.word	0x00003140


	//   ....[18]....
        /*00fc*/ 	.word	0x000031a0


	//   ....[19]....
        /*0100*/ 	.word	0x00003200


	//----- nvinfo : EIATTR_VRC_CTA_INIT_COUNT
	.align		4
.L_11038:
        /*0104*/ 	.byte	0x02, 0x4a
	.zero		1
	.zero		1


	//----- nvinfo : EIATTR_SYSCALL_OFFSETS
	.align		4
        /*0108*/ 	.byte	0x04, 0x46
        /*010a*/ 	.short	(.L_11040 - .L_11039)


	//   ....[0]....
.L_11039:
        /*010c*/ 	.word	0x000001c0


	//----- nvinfo : EIATTR_EXIT_INSTR_OFFSETS
	.align		4
.L_11040:
        /*0110*/ 	.byte	0x04, 0x1c
        /*0112*/ 	.short	(.L_11042 - .L_11041)


	//   ....[0]....
.L_11041:
        /*0114*/ 	.word	0x00000270


	//   ....[1]....
        /*0118*/ 	.word	0x00002ad0


	//----- nvinfo : EIATTR_CRS_STACK_SIZE
	.align		4
.L_11042:
        /*011c*/ 	.byte	0x04, 0x1e
        /*011e*/ 	.short	(.L_11044 - .L_11043)
.L_11043:
        /*0120*/ 	.word	0x00000000


	//----- nvinfo : EIATTR_CBANK_PARAM_SIZE
	.align		4
.L_11044:
        /*0124*/ 	.byte	0x03, 0x19
        /*0126*/ 	.short	0x0090


	//----- nvinfo : EIATTR_PARAM_CBANK
	.align		4
        /*0128*/ 	.byte	0x04, 0x0a
        /*012a*/ 	.short	(.L_11046 - .L_11045)
	.align		4
.L_11045:
        /*012c*/ 	.word	index@(.nv.constant0._Z15SoftmaxWarpImplI22BroadcastScaleMaskLoadIffbLm3EiE11DirectStoreIffEfLi1ELi5ELi32ELi1ELb1EL9Algorithm0EEvT_T0_ll)
        /*0130*/ 	.short	0x0380
        /*0132*/ 	.short	0x0090


	//----- nvinfo : EIATTR_SW_WAR
	.align		4
.L_11046:
        /*0134*/ 	.byte	0x04, 0x36
        /*0136*/ 	.short	(.L_11048 - .L_11047)
.L_11047:
        /*0138*/ 	.word	0x00000008
.L_11048:


//--------------------- .nv.info._Z15SoftmaxWarpImplI22BroadcastScaleMaskLoadIffbLm3EiE11DirectStoreIffEfLi1ELi5ELi32ELi1ELb0EL9Algorithm0EEvT_T0_ll --------------------------
	.section	.nv.info._Z15SoftmaxWarpImplI22BroadcastScaleMaskLoadIffbLm3EiE11DirectStoreIffEfLi1ELi5ELi32ELi1ELb0EL9Algorithm0EEvT_T0_ll,"",@"SHT_CUDA_INFO"
	.sectionflags	@""
	.align	4


	//----- nvinfo : EIATTR_CUDA_API_VERSION
	.align		4
        /*0000*/ 	.byte	0x04, 0x37
        /*0002*/ 	.short	(.L_11050 - .L_11049)
.L_11049:
        /*0004*/ 	.word	0x00000082


	//----- nvinfo : EIATTR_KPARAM_INFO
	.align		4
.L_11050:
        /*0008*/ 	.byte	0x04, 0x17
        /*000a*/ 	.short	(.L_11052 - .L_11051)
.L_11051:
        /*000c*/ 	.word	0x00000000
        /*0010*/ 	.short	0x0003
        /*0012*/ 	.short	0x0088
        /*0014*/ 	.byte	0x00, 0xf0, 0x21, 0x00


	//----- nvinfo : EIATTR_KPARAM_INFO
	.align		4
.L_11052:
        /*0018*/ 	.byte	0x04, 0x17
        /*001a*/ 	.short	(.L_11054 - .L_11053)
.L_11053:
        /*001c*/ 	.word	0x00000000
        /*0020*/ 	.short	0x0002
        /*0022*/ 	.short	0x0080
        /*0024*/ 	.byte	0x00, 0xf0, 0x21, 0x00


	//----- nvinfo : EIATTR_KPARAM_INFO
	.align		4
.L_11054:
        /*0028*/ 	.byte	0x04, 0x17
        /*002a*/ 	.short	(.L_11056 - .L_11055)
.L_11055:
        /*002c*/ 	.word	0x00000000
        /*0030*/ 	.short	0x0001
        /*0032*/ 	.short	0x0070
        /*0034*/ 	.byte	0x00, 0xf0, 0x41, 0x00


	//----- nvinfo : EIATTR_KPARAM_INFO
	.align		4
.L_11056:
        /*0038*/ 	.byte	0x04, 0x17
        /*003a*/ 	.short	(.L_11058 - .L_11057)
.L_11057:
        /*003c*/ 	.word	0x00000000
        /*0040*/ 	.short	0x0000
        /*0042*/ 	.short	0x0000
        /*0044*/ 	.byte	0x00, 0xf0, 0xc1, 0x01


	//----- nvinfo : EIATTR_SPARSE_MMA_MASK
	.align		4
.L_11058:
        /*0048*/ 	.byte	0x03, 0x50
        /*004a*/ 	.short	0x0000


	//----- nvinfo : EIATTR_MAXREG_COUNT
	.align		4
        /*004c*/ 	.byte	0x03, 0x1b
        /*004e*/ 	.short	0x00ff


	//----- nvinfo : EIATTR_EXTERNS
	.align		4
        /*0050*/ 	.byte	0x04, 0x0f
        /*0052*/ 	.short	(.L_11060 - .L_11059)


	//   ....[0]....
	.align		4
.L_11059:
        /*0054*/ 	.word	index@(__assertfail)


	//----- nvinfo : EIATTR_MERCURY_ISA_VERSION
	.align		4
.L_11060:
        /*0058*/ 	.byte	0x03, 0x5f
        /*005a*/ 	.short	0x0101


	//----- nvinfo : EIATTR_COOP_GROUP_MASK_REGIDS
	.align		4
        /*005c*/ 	.byte	0x04, 0x29
        /*005e*/ 	.short	(.L_11062 - .L_11061)


	//   ....[0]....
.L_11061:
        /*0060*/ 	.word	0xffffffff


	//   ....[1]....
        /*0064*/ 	.word	0xffffffff


	//   ....[2]....
        /*0068*/ 	.word	0xffffffff


	//   ....[3]....
        /*006c*/ 	.word	0xffffffff


	//   ....[4]....
        /*0070*/ 	.word	0xffffffff


	//   ....[5]....
        /*0074*/ 	.word	0xffffffff


	//   ....[6]....
        /*0078*/ 	.word	0xffffffff


	//   ....[7]....
        /*007c*/ 	.word	0xffffffff


	//   ....[8]....
        /*0080*/ 	.word	0xffffffff


	//   ....[9]....
        /*0084*/ 	.word	0xffffffff


	//   ....[10]....
        /*0088*/ 	.word	0x0500000f


	//   ....[11]....
        /*008c*/ 	.word	0x0500000f


	//   ....[12]....
        /*0090*/ 	.word	0x0500000f


	//   ....[13]....
        /*0094*/ 	.word	0x0500000f


	//   ....[14]....
        /*0098*/ 	.word	0x0500000f


	//   ....[15]....
        /*009c*/ 	.word	0x0500000f


	//   ....[16]....
        /*00a0*/ 	.word	0x0500000f


	//   ....[17]....
        /*00a4*/ 	.word	0x0500000f


	//   ....[18]....
        /*00a8*/ 	.word	0x0500000f


	//   ....[19]....
        /*00ac*/ 	.word	0x0500000f


	//----- nvinfo : EIATTR_COOP_GROUP_INSTR_OFFSETS
	.align		4
.L_11062:
        /*00b0*/ 	.byte	0x04, 0x28
        /*00b2*/ 	.short	(.L_11064 - .L_11063)


	//   ....[0]....
.L_11063:
        /*00b4*/ 	.word	0x00001490


	//   ....[1]....
        /*00b8*/ 	.word	0x000014d0


	//   ....[2]....
        /*00bc*/ 	.word	0x000014f0


	//   ....[3]....
        /*00c0*/ 	.word	0x00001510


	//   ....[4]....
        /*00c4*/ 	.word	0x00001530


	//   ....[5]....
        /*00c8*/ 	.word	0x00001870


	//   ....[6]....
        /*00cc*/ 	.word	0x00001890


	//   ....[7]....
        /*00d0*/ 	.word	0x000018b0


	//   ....[8]....
        /*00d4*/ 	.word	0x000018d0


	//   ....[9]....
        /*00d8*/ 	.word	0x000018f0


	//   ....[10]....
        /*00dc*/ 	.word	0x00001fe0


	//   ....[11]....
        /*00e0*/ 	.word	0x00002060


	//   ....[12]....
        /*00e4*/ 	.word	0x000020c0


	//   ....[13]....
        /*00e8*/ 	.word	0x00002130


	//   ....[14]....
        /*00ec*/ 	.word	0x00002190


	//   ....[15]....
        /*00f0*/ 	.word	0x00002530


	//   ....[16]....
        /*00f4*/ 	.word	0x00002590


	//   ....[17]....
        /*00f8*/ 	.word	0x000025f0


	//   ....[18]....
        /*00fc*/ 	.word	0x00002650


	//   ....[19]....
        /*0100*/ 	.word	0x000026b0


	//----- nvinfo : EIATTR_VRC_CTA_INIT_COUNT
	.align		4
.L_11064:
        /*0104*/ 	.byte	0x02, 0x4a
	.zero		1
	.zero		1


	//----- nvinfo : EIATTR_SYSCALL_OFFSETS
	.align		4
        /*0108*/ 	.byte	0x04, 0x46
        /*010a*/ 	.short	(.L_11066 - .L_11065)


	//   ....[0]....
.L_11065:
        /*010c*/ 	.word	0x000001a0


	//----- nvinfo : EIATTR_EXIT_INSTR_OFFSETS
	.align		4
.L_11066:
        /*0110*/ 	.byte	0x04, 0x1c
        /*0112*/ 	.short	(.L_11068 - .L_11067)


	//   ....[0]....
.L_11067:
        /*0114*/ 	.word	0x00000250


	//   ....[1]....
        /*0118*/ 	.word	0x00001f80


	//----- nvinfo : EIATTR_CRS_STACK_SIZE
	.align		4
.L_11068:
        /*011c*/ 	.byte	0x04, 0x1e
        /*011e*/ 	.short	(.L_11070 - .L_11069)
.L_11069:
        /*0120*/ 	.word	0x00000000


	//----- nvinfo : EIATTR_CBANK_PARAM_SIZE
	.align		4
.L_11070:
        /*0124*/ 	.byte	0x03, 0x19
        /*0126*/ 	.short	0x0090


	//----- nvinfo : EIATTR_PARAM_CBANK
	.align		4
        /*0128*/ 	.byte	0x04, 0x0a
        /*012a*/ 	.short	(.L_11072 - .L_11071)
	.align		4
.L_11071:
        /*012c*/ 	.word	index@(.nv.constant0._Z15SoftmaxWarpImplI22BroadcastScaleMaskLoadIffbLm3EiE11DirectStoreIffEfLi1ELi5ELi32ELi1ELb0EL9Algorithm0EEvT_T0_ll)
        /*0130*/ 	.short	0x0380
        /*0132*/ 	.short	0x0090


	//----- nvinfo : EIATTR_SW_WAR
	.align		4
.L_11072:
        /*0134*/ 	.byte	0x04, 0x36
        /*0136*/ 	.short	(.L_11074 - .L_11073)
.L_11073:
        /*0138*/ 	.word	0x00000008
.L_11074:


//--------------------- .nv.info._Z15SoftmaxWarpImplI22BroadcastScaleMaskLoadIffbLm3EiE11DirectStoreIffEfLi1ELi4ELi32ELi1ELb1EL9Algorithm0EEvT_T0_ll --------------------------
	.section	.nv.info._Z15SoftmaxWarpImplI22BroadcastScaleMaskLoadIffbLm3EiE11DirectStoreIffEfLi1ELi4ELi32ELi1ELb1EL9Algorithm0EEvT_T0_ll,"",@"SHT_CUDA_INFO"
	.sectionflags	@""
	.align	4


	//----- nvinfo : EIATTR_CUDA_API_VERSION
	.align		4
        /*0000*/ 	.byte	0x04, 0x37
        /*0002*/ 	.short	(.L_11076 - .L_11075)
.L_11075:
        /*0004*/ 	.word	0x00000082


	//----- nvinfo : EIATTR_KPARAM_INFO
	.align		4
.L_11076:
        /*0008*/ 	.byte	0x04, 0x17
        /*000a*/ 	.short	(.L_11078 - .L_11077)
.L_11077:
        /*000c*/ 	.word	0x00000000
        /*0010*/ 	.short	0x0003
        /*0012*/ 	.short	0x0088
        /*0014*/ 	.byte	0x00, 0xf0, 0x21, 0x00


	//----- nvinfo : EIATTR_KPARAM_INFO
	.align		4
.L_11078:
        /*0018*/ 	.byte	0x04, 0x17
        /*001a*/ 	.short	(.L_11080 - .L_11079)
.L_11079:
        /*001c*/ 	.word	0x00000000
        /*0020*/ 	.short	0x0002
        /*0022*/ 	.short	0x0080
        /*0024*/ 	.byte	0x00, 0xf0, 0x21, 0x00


	//----- nvinfo : EIATTR_KPARAM_INFO
	.align		4
.L_11080:
        /*0028*/ 	.byte	0x04, 0x17
        /*002a*/ 	.short	(.L_11082 - .L_11081)
.L_11081:
        /*002c*/ 	.word	0x00000000
        /*0030*/ 	.short	0x0001
        /*0032*/ 	.short	0x0070
        /*0034*/ 	.byte	0x00, 0xf0, 0x41, 0x00


	//----- nvinfo : EIATTR_KPARAM_INFO
	.align		4
.L_11082:
        /*0038*/ 	.byte	0x04, 0x17
        /*003a*/ 	.short	(.L_11084 - .L_11083)
.L_11083:
        /*003c*/ 	.word	0x00000000
        /*0040*/ 	.short	0x0000
        /*0042*/ 	.short	0x0000
        /*0044*/ 	.byte	0x00, 0xf0, 0xc1, 0x01


	//----- nvinfo : EIATTR_SPARSE_MMA_MASK
	.align		4
.L_11084:
        /*0048*/ 	.byte	0x03, 0x50
        /*004a*/ 	.short	0x0000


	//----- nvinfo : EIATTR_MAXREG_COUNT
	.align		4
        /*004c*/ 	.byte	0x03, 0x1b
        /*004e*/ 	.short	0x00ff


	//----- nvinfo : EIATTR_EXTERNS
	.align		4
        /*0050*/ 	.byte	0x04, 0x0f
        /*0052*/ 	.short	(.L_11086 - .L_11085)


	//   ....[0]....
	.align		4
.L_11085:
        /*0054*/ 	.word	index@(__assertfail)


	//----- nvinfo : EIATTR_MERCURY_ISA_VERSION
	.align		4
.L_11086:
        /*0058*/ 	.byte	0x03, 0x5f
        /*005a*/ 	.short	0x0101


	//----- nvinfo : EIATTR_COOP_GROUP_MASK_REGIDS
	.align		4
        /*005c*/ 	.byte	0x04, 0x29
        /*005e*/ 	.short	(.L_11088 - .L_11087)


	//   ....[0]....
.L_11087:
        /*0060*/ 	.word	0xffffffff


	//   ....[1]....
        /*0064*/ 	.word	0xffffffff


	//   ....[2]....
        /*0068*/ 	.word	0xffffffff


	//   ....[3]....
        /*006c*/ 	.word	0xffffffff


	//   ....[4]....
        /*0070*/ 	.word	0xffffffff


	//   ....[5]....
        /*0074*/ 	.word	0xffffffff


	//   ....[6]....
        /*0078*/ 	.word	0xffffffff


	//   ....[7]....
        /*007c*/ 	.word	0xffffffff


	//   ....[8]....
        /*0080*/ 	.word	0xffffffff


	//   ....[9]....
        /*0084*/ 	.word	0xffffffff


	//   ....[10]....
        /*0088*/ 	.word	0x0500000f


	//   ....[11]....
        /*008c*/ 	.word	0x0500000f


	//   ....[12]....
        /*0090*/ 	.word	0x0500000f


	//   ....[13]....
        /*0094*/ 	.word	0x0500000f


	//   ....[14]....
        /*0098*/ 	.word	0x0500000f


	//   ....[15]....
        /*009c*/ 	.word	0x0500000f


	//   ....[16]....
        /*00a0*/ 	.word	0x0500000f


	//   ....[17]....
        /*00a4*/ 	.word	0x0500000f


	//   ....[18]....
        /*00a8*/ 	.word	0x0500000f


	//   ....[19]....
        /*00ac*/ 	.word	0x0500000f


	//----- nvinfo : EIATTR_COOP_GROUP_INSTR_OFFSETS
	.align		4
.L_11088:
        /*00b0*/ 	.byte	0x04, 0x28
        /*00b2*/ 	.short	(.L_11090 - .L_11089)


	//   ....[0]....
.L_11089:
        /*00b4*/ 	.word	0x00001970


	//   ....[1]....
        /*00b8*/ 	.word	0x000019a0


	//   ....[2]....
        /*00bc*/ 	.word	0x000019c0


	//   ....[3]....
        /*00c0*/ 	.word	0x000019e0


	//   ....[4]....
        /*00c4*/ 	.word	0x00001a00


	//   ....[5]....
        /*00c8*/ 	.word	0x00001cb0


	//   ....[6]....
        /*00cc*/ 	.word	0x00001cd0


	//   ....[7]....
        /*00d0*/ 	.word	0x00001cf0


	//   ....[8]....
        /*00d4*/ 	.word	0x00001d10


	//   ....[9]....
        /*00d8*/ 	.word	0x00001d30


	//   ....[10]....
        /*00dc*/ 	.word	0x00002320


	//   ....[11]....
        /*00e0*/ 	.word	0x000023b0


	//   ....[12]....
        /*00e4*/ 	.word	0x00002410


	//   ....[13]....
        /*00e8*/ 	.word	0x00002480


	//   ....[14]....
        /*00ec*/ 	.word	0x000024e0


	//   ....[15]....
        /*00f0*/ 	.word	0x000027d0


	//   ....[16]....
        /*00f4*/ 	.word	0x00002830


	//   ....[17]....
        /*00f8*/ 	.word	0x00002890


	//   ....[18]....
        /*00fc*/ 	.word	0x000028f0


	//   ....[19]....
        /*0100*/ 	.word	0x00002950


	//----- nvinfo : EIATTR_VRC_CTA_INIT_COUNT
	.align		4
.L_11090:
        /*0104*/ 	.byte	0x02, 0x4a
	.zero		1
	.zero		1


	//----- nvinfo : EIATTR_SYSCALL_OFFSETS
	.align		4
        /*0108*/ 	.byte	0x04, 0x46
        /*010a*/ 	.short	(.L_11092 - .L_11091)


	//   ....[0]....
.L_11091:
        /*010c*/ 	.word	0x000001c0


	//----- nvinfo : EIATTR_EXIT_INSTR_OFFSETS
	.align		4
.L_11092:
        /*0110*/ 	.byte	0x04, 0x1c
        /*0112*/ 	.short	(.L_11094 - .L_11093)


	//   ....[0]....
.L_11093:
        /*0114*/ 	.word	0x00000270


	//   ....[1]....
        /*0118*/ 	.word	0x000022c0


	//----- nvinfo : EIATTR_CRS_STACK_SIZE
	.align		4
.L_11094:
        /*011c*/ 	.byte	0x04, 0x1e
        /*011e*/ 	.short	(.L_11096 - .L_11095)
.L_11095:
        /*0120*/ 	.word	0x00000000


	//----- nvinfo : EIATTR_CBANK_PARAM_SIZE
	.align		4
.L_11096:
        /*0124*/ 	.byte	0x03, 0x19
        /*0126*/ 	.short	0x0090


	//----- nvinfo : EIATTR_PARAM_CBANK
	.align		4
        /*0128*/ 	.byte	0x04, 0x0a
        /*012a*/ 	.short	(.L_11098 - .L_11097)
	.align		4
.L_11097:
        /*012c*/ 	.word	index@(.nv.constant0._Z15SoftmaxWarpImplI22BroadcastScaleMaskLoadIffbLm3EiE11DirectStoreIffEfLi1ELi4ELi32ELi1ELb1EL9Algorithm0EEvT_T0_ll)
        /*0130*/ 	.short	0x0380
        /*0132*/ 	.short	0x0090


	//----- nvinfo : EIATTR_SW_WAR
	.align		4
.L_11098:
        /*0134*/ 	.byte	0x04, 0x36
        /*0136*/ 	.short	(.L_11100 - .L_11099)
.L_11099:
        /*0138*/ 	.word	0x00000008
.L_11100:


//--------------------- .nv.info._Z15SoftmaxWarpImplI22BroadcastScaleMaskLoadIffbLm3EiE11DirectStoreIffEfLi1ELi4ELi32ELi1ELb0EL9Algorithm0EEvT_T0_ll --------------------------
	.section	.nv.info._Z15SoftmaxWarpImplI22BroadcastScaleMaskLoadIffbLm3EiE11DirectStoreIffEfLi1ELi4ELi32ELi1ELb0EL9Algorithm0EEvT_T0_ll,"",@"SHT_CUDA_INFO"
	.sectionflags	@""
	.align	4


	//----- nvinfo : EIATTR_CUDA_API_VERSION
	.align		4
        /*0000*/ 	.byte	0x04, 0x37
        /*0002*/ 	.short	(.L_11102 - .L_11101)
.L_11101:
        /*0004*/ 	.word	0x00000082


	//----- nvinfo : EIATTR_KPARAM_INFO
	.align		4
.L_11102:
        /*0008*/ 	.byte	0x04, 0x17
        /*000a*/ 	.short	(.L_11104 - .L_11103)
.L_11103:
        /*000c*/ 	.word	0x00000000
        /*0010*/ 	.short	0x0003
        /*0012*/ 	.short	0x0088
        /*0014*/ 	.byte	0x00, 0xf0, 0x21, 0x00


	//----- nvinfo : EIATTR_KPARAM_INFO
	.align		4
.L_11104:
        /*0018*/ 	.byte	0x04, 0x17
        /*001a*/ 	.short	(.L_11106 - .L_11105)
.L_11105:
        /*001c*/ 	.word	0x00000000
        /*0020*/ 	.short	0x0002
        /*0022*/ 	.short	0x0080
        /*0024*/ 	.byte	0x00, 0xf0, 0x21, 0x00


	//----- nvinfo : EIATTR_KPARAM_INFO
	.align		4
.L_11106:
        /*0028*/ 	.byte	0x04, 0x17
        /*002a*/ 	.short	(.L_11108 - .L_11107)
.L_11107:
        /*002c*/ 	.word	0x00000000
        /*0030*/ 	.short	0x0001
        /*0032*/ 	.short	0x0070
        /*0034*/ 	.byte	0x00, 0xf0, 0x41, 0x00


	//----- nvinfo : EIATTR_KPARAM_INFO
	.align		4
.L_11108:
        /*0038*/ 	.byte	0x04, 0x17
        /*003a*/ 	.short	(.L_11110 - .L_11109)
.L_11109:
        /*003c*/ 	.word	0x00000000
        /*0040*/ 	.short	0x0000
        /*0042*/ 	.short	0x0000
        /*0044*/ 	.byte	0x00, 0xf0, 0xc1, 0x01


	//----- nvinfo : EIATTR_SPARSE_MMA_MASK
	.align		4
.L_11110:
        /*0048*/ 	.byte	0x03, 0x50
        /*004a*/ 	.short	0x0000


	//----- nvinfo : EIATTR_MAXREG_COUNT
	.align		4
        /*004c*/ 	.byte	0x03, 0x1b
        /*004e*/ 	.short	0x00ff


	//----- nvinfo : EIATTR_EXTERNS
	.align		4
        /*0050*/ 	.byte	0x04, 0x0f
        /*0052*/ 	.short	(.L_11112 - .L_11111)


	//   ....[0]....
	.align		4
.L_11111:
        /*0054*/ 	.word	index@(__assertfail)


	//----- nvinfo : EIATTR_MERCURY_ISA_VERSION
	.align		4
.L_11112:
        /*0058*/ 	.byte	0x03, 0x5f
        /*005a*/ 	.short	0x0101


	//----- nvinfo : EIATTR_COOP_GROUP_MASK_REGIDS
	.align		4
        /*005c*/ 	.byte	0x04, 0x29
        /*005e*/ 	.short	(.L_11114 - .L_11113)


	//   ....[0]....
.L_11113:
        /*0060*/ 	.word	0xffffffff


	//   ....[1]....
        /*0064*/ 	.word	0xffffffff


	//   ....[2]....
        /*0068*/ 	.word	0xffffffff


	//   ....[3]....
        /*006c*/ 	.word	0xffffffff


	//   ....[4]....
        /*0070*/ 	.word	0xffffffff


	//   ....[5]....
        /*0074*/ 	.word	0xffffffff


	//   ....[6]....
        /*0078*/ 	.word	0xffffffff


	//   ....[7]....
        /*007c*/ 	.word	0xffffffff


	//   ....[8]....
        /*0080*/ 	.word	0xffffffff


	//   ....[9]....
        /*0084*/ 	.word	0xffffffff


	//   ....[10]....
        /*0088*/ 	.word	0x0500000f


	//   ....[11]....
        /*008c*/ 	.word	0x0500000f


	//   ....[12]....
        /*0090*/ 	.word	0x0500000f


	//   ....[13]....
        /*0094*/ 	.word	0x0500000f


	//   ....[14]....
        /*0098*/ 	.word	0x0500000f


	//   ....[15]....
        /*009c*/ 	.word	0x0500000f


	//   ....[16]....
        /*00a0*/ 	.word	0x0500000f


	//   ....[17]....
        /*00a4*/ 	.word	0x0500000f


	//   ....[18]....
        /*00a8*/ 	.word	0x0500000f


	//   ....[19]....
        /*00ac*/ 	.word	0x0500000f


	//----- nvinfo : EIATTR_COOP_GROUP_INSTR_OFFSETS
	.align		4
.L_11114:
        /*00b0*/ 	.byte	0x04, 0x28
        /*00b2*/ 	.short	(.L_11116 - .L_11115)


	//   ....[0]....
.L_11115:
        /*00b4*/ 	.word	0x00001180


	//   ....[1]....
        /*00b8*/ 	.word	0x000011c0


	//   ....[2]....
        /*00bc*/ 	.word	0x000011e0


	//   ....[3]....
        /*00c0*/ 	.word	0x00001200


	//   ....[4]....
        /*00c4*/ 	.word	0x00001220


	//   ....[5]....
        /*00c8*/ 	.word	0x000014c0


	//   ....[6]....
        /*00cc*/ 	.word	0x000014e0


	//   ....[7]....
        /*00d0*/ 	.word	0x00001500


	//   ....[8]....
        /*00d4*/ 	.word	0x00001520


	//   ....[9]....
        /*00d8*/ 	.word	0x00001540


	//   ....[10]....
        /*00dc*/ 	.word	0x00001ad0


	//   ....[11]....
        /*00e0*/ 	.word	0x00001b50


	//   ....[12]....
        /*00e4*/ 	.word	0x00001bb0


	//   ....[13]....
        /*00e8*/ 	.word	0x00001c10


	//   ....[14]....
        /*00ec*/ 	.word	0x00001c80


	//   ....[15]....
        /*00f0*/ 	.word	0x00001f80


	//   ....[16]....
        /*00f4*/ 	.word	0x00001fe0


	//   ....[17]....
        /*00f8*/ 	.word	0x00002040


	//   ....[18]....
        /*00fc*/ 	.word	0x000020a0


	//   ....[19]....
        /*0100*/ 	.word	0x00002100


	//----- nvinfo : EIATTR_VRC_CTA_INIT_COUNT
	.align		4
.L_11116:
        /*0104*/ 	.byte	0x02, 0x4a
	.zero		1
	.zero		1


	//----- nvinfo : EIATTR_SYSCALL_OFFSETS
	.align		4
        /*0108*/ 	.byte	0x04, 0x46
        /*010a*/ 	.short	(.L_11118 - .L_11117)


	//   ....[0]....
.L_11117:
        /*010c*/ 	.word	0x000001a0


	//----- nvinfo : EIATTR_EXIT_INSTR_OFFSETS
	.align		4
.L_11118:
        /*0110*/ 	.byte	0x04, 0x1c
        /*0112*/ 	.short	(.L_11120 - .L_11119)


	//   ....[0]....
.L_11119:
        /*0114*/ 	.word	0x00000250


	//   ....[1]....
        /*0118*/ 	.word	0x00001a70


	//----- nvinfo : EIATTR_CRS_STACK_SIZE
	.align		4
.L_11120:
        /*011c*/ 	.byte	0x04, 0x1e
        /*011e*/ 	.short	(.L_11122 - .L_11121)
.L_11121:
        /*0120*/ 	.word	0x00000000


	//----- nvinfo : EIATTR_CBANK_PARAM_SIZE
	.align		4
.L_11122:
        /*0124*/ 	.byte	0x03, 0x19
        /*0126*/ 	.short	0x0090


	//----- nvinfo : EIATTR_PARAM_CBANK
	.align		4
        /*0128*/ 	.byte	0x04, 0x0a
        /*012a*/ 	.short	(.L_11124 - .L_11123)
	.align		4
.L_11123:
        /*012c*/ 	.word	index@(.nv.constant0._Z15SoftmaxWarpImplI22BroadcastScaleMaskLoadIffbLm3EiE11DirectStoreIffEfLi1ELi4ELi32ELi1ELb0EL9Algorithm0EEvT_T0_ll)
        /*0130*/ 	.short	0x0380
        /*0132*/ 	.short	0x0090


	//----- nvinfo : EIATTR_SW_WAR
	.align		4
.L_11124:
        /*0134*/ 	.byte	0x04, 0x36
        /*0136*/ 	.short	(.L_11126 - .L_11125)
.L_11125:
        /*0138*/ 	.word	0x00000008
.L_11126:


//--------------------- .nv.info._Z15SoftmaxWarpImplI22BroadcastScaleMaskLoadIffbLm3EiE11DirectStoreIffEfLi1ELi3ELi32ELi1ELb1EL9Algorithm0EEvT_T0_ll --------------------------
	.section	.nv.info._Z15SoftmaxWarpImplI22BroadcastScaleMaskLoadIffbLm3EiE11DirectStoreIffEfLi1ELi3ELi32ELi1ELb1EL9Algorithm0EEvT_T0_ll,"",@"SHT_CUDA_INFO"
	.sectionflags	@""
	.align	4


	//----- nvinfo : EIATTR_CUDA_API_VERSION
	.align		4
        /*0000*/ 	.byte	0x04, 0x37
        /*0002*/ 	.short	(.L_11128 - .L_11127)
.L_11127:
        /*0004*/ 	.word	0x00000082


	//----- nvinfo : EIATTR_KPARAM_INFO
	.align		4
.L_11128:
        /*0008*/ 	.byte	0x04, 0x17
        /*000a*/ 	.short	(.L_11130 - .L_11129)
.L_11129:
        /*000c*/ 	.word	0x00000000
        /*0010*/ 	.short	0x0003
        /*0012*/ 	.short	0x0088
        /*0014*/ 	.byte	0x00, 0xf0, 0x21, 0x00


	//----- nvinfo : EIATTR_KPARAM_INFO
	.align		4
.L_11130:
        /*0018*/ 	.byte	0x04, 0x17
        /*001a*/ 	.short	(.L_11132 - .L_11131)
.L_11131:
        /*001c*/ 	.word	0x00000000
        /*0020*/ 	.short	0x0002
        /*0022*/ 	.short	0x0080
        /*0024*/ 	.byte	0x00, 0xf0, 0x21, 0x00


	//----- nvinfo : EIATTR_KPARAM_INFO
	.align		4
.L_11132:
        /*0028*/ 	.byte	0x04, 0x17
        /*002a*/ 	.short	(.L_11134 - .L_11133)
.L_11133:
        /*002c*/ 	.word	0x00000000
        /*0030*/ 	.short	0x0001
        /*0032*/ 	.short	0x0070
        /*0034*/ 	.byte	0x00, 0xf0, 0x41, 0x00


	//----- nvinfo : EIATTR_KPARAM_INFO
	.align		4
.L_11134:
        /*0038*/ 	.byte	0x04, 0x17
        /*003a*/ 	.short	(.L_11136 - .L_11135)
.L_11135:
        /*003c*/ 	.word	0x00000000
        /*0040*/ 	.short	0x0000
        /*0042*/ 	.short	0x0000
        /*0044*/ 	.byte	0x00, 0xf0, 0xc1, 0x01


	//----- nvinfo : EIATTR_SPARSE_MMA_MASK
	.align		4
.L_11136:
        /*0048*/ 	.byte	0x03, 0x50
        /*004a*/ 	.short	0x0000


	//----- nvinfo : EIATTR_MAXREG_COUNT
	.align		4
        /*004c*/ 	.byte	0x03, 0x1b
        /*004e*/ 	.short	0x00ff


	//----- nvinfo : EIATTR_EXTERNS
	.align		4
        /*0050*/ 	.byte	0x04, 0x0f
        /*0052*/ 	.short	(.L_11138 - .L_11137)


	//   ....[0]....
	.align		4
.L_11137:
        /*0054*/ 	.word	index@(__assertfail)


	//----- nvinfo : EIATTR_MERCURY_ISA_VERSION
	.align		4
.L_11138:
        /*0058*/ 	.byte	0x03, 0x5f
        /*005a*/ 	.short	0x0101


	//----- nvinfo : EIATTR_COOP_GROUP_MASK_REGIDS
	.align		4
        /*005c*/ 	.byte	0x04, 0x29
        /*005e*/ 	.short	(.L_11140 - .L_11139)


	//   ....[0]....
.L_11139:
        /*0060*/ 	.word	0xffffffff


	//   ....[1]....
        /*0064*/ 	.word	0xffffffff


	//   ....[2]....
        /*0068*/ 	.word	0xffffffff


	//   ....[3]....
        /*006c*/ 	.word	0xffffffff


	//   ....[4]....
        /*0070*/ 	.word	0xffffffff


	//   ....[5]....
        /*0074*/ 	.word	0xffffffff


	//   ....[6]....
        /*0078*/ 	.word	0xffffffff


	//   ....[7]....
        /*007c*/ 	.word	0xffffffff


	//   ....[8]....
        /*0080*/ 	.word	0xffffffff


	//   ....[9]....
        /*0084*/ 	.word	0xffffffff


	//   ....[10]....
        /*0088*/ 	.word	0x0500000f


	//   ....[11]....
        /*008c*/ 	.word	0x0500000f


	//   ....[12]....
        /*0090*/ 	.word	0x0500000f


	//   ....[13]....
        /*0094*/ 	.word	0x0500000f


	//   ....[14]....
        /*0098*/ 	.word	0x0500000f


	//   ....[15]....
        /*009c*/ 	.word	0x0500000f


	//   ....[16]....
        /*00a0*/ 	.word	0x0500000f


	//   ....[17]....
        /*00a4*/ 	.word	0x0500000f


	//   ....[18]....
        /*00a8*/ 	.word	0x0500000f


	//   ....[19]....
        /*00ac*/ 	.word	0x0500000f


	//----- nvinfo : EIATTR_COOP_GROUP_INSTR_OFFSETS
	.align		4
.L_11140:
        /*00b0*/ 	.byte	0x04, 0x28
        /*00b2*/ 	.short	(.L_11142 - .L_11141)


	//   ....[0]....
.L_11141:
        /*00b4*/ 	.word	0x000013d0


	//   ....[1]....
        /*00b8*/ 	.word	0x00001400


	//   ....[2]....
        /*00bc*/ 	.word	0x00001420


	//   ....[3]....
        /*00c0*/ 	.word	0x00001440


	//   ....[4]....
        /*00c4*/ 	.word	0x00001460


	//   ....[5]....
        /*00c8*/ 	.word	0x00001670


	//   ....[6]....
        /*00cc*/ 	.word	0x00001690


	//   ....[7]....
        /*00d0*/ 	.word	0x000016b0


	//   ....[8]....
        /*00d4*/ 	.word	0x000016d0


	//   ....[9]....
        /*00d8*/ 	.word	0x000016f0


	//   ....[10]....
        /*00dc*/ 	.word	0x00001be0


	//   ....[11]....
        /*00e0*/ 	.word	0x00001c70


	//   ....[12]....
        /*00e4*/ 	.word	0x00001cd0


	//   ....[13]....
        /*00e8*/ 	.word	0x00001d30


	//   ....[14]....
        /*00ec*/ 	.word	0x00001d90


	//   ....[15]....
        /*00f0*/ 	.word	0x00001fe0


	//   ....[16]....
        /*00f4*/ 	.word	0x00002040


	//   ....[17]....
        /*00f8*/ 	.word	0x000020a0


	//   ....[18]....
        /*00fc*/ 	.word	0x00002100


	//   ....[19]....
        /*0100*/ 	.word	0x00002160


	//----- nvinfo : EIATTR_VRC_CTA_INIT_COUNT
	.align		4
.L_11142:
        /*0104*/ 	.byte	0x02, 0x4a
	.zero		1
	.zero		1


	//----- nvinfo : EIATTR_SYSCALL_OFFSETS
	.align		4
        /*0108*/ 	.byte	0x04, 0x46
        /*010a*/ 	.short	(.L_11144 - .L_11143)


	//   ....[0]....
.L_11143:
        /*010c*/ 	.word	0x000001c0


	//----- nvinfo : EIATTR_EXIT_INSTR_OFFSETS
	.align		4
.L_11144:
        /*0110*/ 	.byte	0x04, 0x1c
        /*0112*/ 	.short	(.L_11146 - .L_11145)


	//   ....[0]....
.L_11145:
        /*0114*/ 	.word	0x00000270


	//   ....[1]....
        /*0118*/ 	.word	0x00001b80


	//----- nvinfo : EIATTR_CRS_STACK_SIZE
	.align		4
.L_11146:
        /*011c*/ 	.byte	0x04, 0x1e
        /*011e*/ 	.short	(.L_11148 - .L_11147)
.L_11147:
        /*0120*/ 	.word	0x00000000


	//----- nvinfo : EIATTR_CBANK_PARAM_SIZE
	.align		4
.L_11148:
        /*0124*/ 	.byte	0x03, 0x19
        /*0126*/ 	.short	0x0090


	//----- nvinfo : EIATTR_PARAM_CBANK
	.align		4
        /*0128*/ 	.byte	0x04, 0x0a
        /*012a*/ 	.short	(.L_11150 - .L_11149)
	.align		4
.L_11149:
        /*012c*/ 	.word	index@(.nv.constant0._Z15SoftmaxWarpImplI22BroadcastScaleMaskLoadIffbLm3EiE11DirectStoreIffEfLi1ELi3ELi32ELi1ELb1EL9Algorithm0EEvT_T0_ll)
        /*0130*/ 	.short	0x0380
        /*0132*/ 	.short	0x0090


	//----- nvinfo : EIATTR_SW_WAR
	.align		4
.L_11150:
        /*0134*/ 	.byte	0x04, 0x36
        /*0136*/ 	.short	(.L_11152 - .L_11151)
.L_11151:
        /*0138*/ 	.word	0x00000008
.L_11152:


//--------------------- .nv.info._Z15SoftmaxWarpImplI22BroadcastScaleMaskLoadIffbLm3EiE11DirectStoreIffEfLi1ELi3ELi32ELi1ELb0EL9Algorithm0EEvT_T0_ll --------------------------
	.section	.nv.info._Z15SoftmaxWarpImplI22BroadcastScaleMaskLoadIffbLm3EiE11DirectStoreIffEfLi1ELi3ELi32ELi1ELb0EL9Algorithm0EEvT_T0_ll,"",@"SHT_CUDA_INFO"
	.sectionflags	@""
	.align	4


	//----- nvinfo : EIATTR_CUDA_API_VERSION
	.align		4
        /*0000*/ 	.byte	0x04, 0x37
        /*0002*/ 	.short	(.L_11154 - .L_11153)
.L_11153:
        /*0004*/ 	.word	0x00000082


	//----- nvinfo : EIATTR_KPARAM_INFO
	.align		4
.L_11154:
        /*0008*/ 	.byte	0x04, 0x17
        /*000a*/ 	.short	(.L_11156 - .L_11155)
.L_11155:
        /*000c*/ 	.word	0x00000000
        /*0010*/ 	.short	0x0003
        /*0012*/ 	.short	0x0088
        /*0014*/ 	.byte	0x00, 0xf0, 0x21, 0x00


	//----- nvinfo : EIATTR_KPARAM_INFO
	.align		4
.L_11156:
        /*0018*/ 	.byte	0x04, 0x17
        /*001a*/ 	.short	(.L_11158 - .L_11157)
.L_11157:
        /*001c*/ 	.word	0x00000000
        /*0020*/ 	.short	0x0002
        /*0022*/ 	.short	0x0080
        /*0024*/ 	.byte	0x00, 0xf0, 0x21, 0x00


	//----- nvinfo : EIATTR_KPARAM_INFO
	.align		4
.L_11158:
        /*0028*/ 	.byte	0x04, 0x17
        /*002a*/ 	.short	(.L_11160 - .L_11159)
.L_11159:
        /*002c*/ 	.word	0x00000000
        /*0030*/ 	.short	0x0001
        /*0032*/ 	.short	0x0070
        /*0034*/ 	.byte	0x00, 0xf0, 0x41, 0x00


	//----- nvinfo : EIATTR_KPARAM_INFO
	.align		4
.L_11160:
        /*0038*/ 	.byte	0x04, 0x17
        /*003a*/ 	.short	(.L_11162 - .L_11161)
.L_11161:
        /*003c*/ 	.word	0x00000000
        /*0040*/ 	.short	0x0000
        /*0042*/ 	.short	0x0000
        /*0044*/ 	.byte	0x00, 0xf0, 0xc1, 0x01


	//----- nvinfo : EIATTR_SPARSE_MMA_MASK
	.align		4
.L_11162:
        /*0048*/ 	.byte	0x03, 0x50
        /*004a*/ 	.short	0x0000


	//----- nvinfo : EIATTR_MAXREG_COUNT
	.align		4
        /*004c*/ 	.byte	0x03, 0x1b
        /*004e*/ 	.short	0x00ff


	//----- nvinfo : EIATTR_EXTERNS
	.align		4
        /*0050*/ 	.byte	0x04, 0x0f
        /*0052*/ 	.short	(.L_11164 - .L_11163)


	//   ....[0]....
	.align		4
.L_11163:
        /*0054*/ 	.word	index@(__assertfail)


	//----- nvinfo : EIATTR_MERCURY_ISA_VERSION
	.align		4
.L_11164:
        /*0058*/ 	.byte	0x03, 0x5f
        /*005a*/ 	.short	0x0101


	//----- nvinfo : EIATTR_COOP_GROUP_MASK_REGIDS
	.align		4
        /*005c*/ 	.byte	0x04, 0x29
        /*005e*/ 	.short	(.L_11166 - .L_11165)


	//   ....[0]....
.L_11165:
        /*0060*/ 	.word	0xffffffff


	//   ....[1]....
        /*0064*/ 	.word	0xffffffff


	//   ....[2]....
        /*0068*/ 	.word	0xffffffff


	//   ....[3]....
        /*006c*/ 	.word	0xffffffff


	//   ....[4]....
        /*0070*/ 	.word	0xffffffff


	//   ....[5]....
        /*0074*/ 	.word	0xffffffff


	//   ....[6]....
        /*0078*/ 	.word	0xffffffff


	//   ....[7]....
        /*007c*/ 	.word	0xffffffff


	//   ....[8]....
        /*0080*/ 	.word	0xffffffff


	//   ....[9]....
        /*0084*/ 	.word	0xffffffff


	//   ....[10]....
        /*0088*/ 	.word	0x0500000f


	//   ....[11]....
        /*008c*/ 	.word	0x0500000f


	//   ....[12]....
        /*0090*/ 	.word	0x0500000f


	//   ....[13]....
        /*0094*/ 	.word	0x0500000f


	//   ....[14]....
        /*0098*/ 	.word	0x0500000f


	//   ....[15]....
        /*009c*/ 	.word	0x0500000f


	//   ....[16]....
        /*00a0*/ 	.word	0x0500000f


	//   ....[17]....
        /*00a4*/ 	.word	0x0500000f


	//   ....[18]....
        /*00a8*/ 	.word	0x0500000f


	//   ....[19]....
        /*00ac*/ 	.word	0x0500000f


	//----- nvinfo : EIATTR_COOP_GROUP_INSTR_OFFSETS
	.align		4
.L_11166:
        /*00b0*/ 	.byte	0x04, 0x28
        /*00b2*/ 	.short	(.L_11168 - .L_11167)


	//   ....[0]....
.L_11167:
        /*00b4*/ 	.word	0x00000e80


	//   ....[1]....
        /*00b8*/ 	.word	0x00000ec0


	//   ....[2]....
        /*00bc*/ 	.word	0x00000ee0


	//   ....[3]....
        /*00c0*/ 	.word	0x00000f00


	//   ....[4]....
        /*00c4*/ 	.word	0x00000f20


	//   ....[5]....
        /*00c8*/ 	.word	0x00001120


	//   ....[6]....
        /*00cc*/ 	.word	0x00001140


	//   ....[7]....
        /*00d0*/ 	.word	0x00001160


	//   ....[8]....
        /*00d4*/ 	.word	0x00001180


	//   ....[9]....
        /*00d8*/ 	.word	0x000011a0


	//   ....[10]....
        /*00dc*/ 	.word	0x00001620


	//   ....[11]....
        /*00e0*/ 	.word	0x000016c0


	//   ....[12]....
        /*00e4*/ 	.word	0x00001720


	//   ....[13]....
        /*00e8*/ 	.word	0x00001780


	//   ....[14]....
        /*00ec*/ 	.word	0x000017e0


	//   ....[15]....
        /*00f0*/ 	.word	0x00001a20


	//   ....[16]....
        /*00f4*/ 	.word	0x00001a80


	//   ....[17]....
        /*00f8*/ 	.word	0x00001ae0


	//   ....[18]....
        /*00fc*/ 	.word	0x00001b40


	//   ....[19]....
        /*0100*/ 	.word	0x00001ba0


	//----- nvinfo : EIATTR_VRC_CTA_INIT_COUNT
	.align		4
.L_11168:
        /*0104*/ 	.byte	0x02, 0x4a
	.zero		1
	.zero		1


	//----- nvinfo : EIATTR_SYSCALL_OFFSETS
	.align		4
        /*0108*/ 	.byte	0x04, 0x46
        /*010a*/ 	.short	(.L_11170 - .L_11169)


	//   ....[0]....
.L_11169:
        /*010c*/ 	.word	0x000001a0


	//----- nvinfo : EIATTR_EXIT_INSTR_OFFSETS
	.align		4
.L_11170:
        /*0110*/ 	.byte	0x04, 0x1c
        /*0112*/ 	.short	(.L_11172 - .L_11171)


	//   ....[0]....
.L_11171:
        /*0114*/ 	.word	0x00000250


	//   ....[1]....
        /*0118*/ 	.word	0x000015c0


	//----- nvinfo : EIATTR_CRS_STACK_SIZE
	.align		4
.L_11172:
        /*011c*/ 	.byte	0x04, 0x1e
        /*011e*/ 	.short	(.L_11174 - .L_11173)
.L_11173:
        /*0120*/ 	.word	0x00000000


	//----- nvinfo : EIATTR_CBANK_PARAM_SIZE
	.align		4
.L_11174:
        /*0124*/ 	.byte	0x03, 0x19
        /*0126*/ 	.short	0x0090


	//----- nvinfo : EIATTR_PARAM_CBANK
	.align		4
        /*0128*/ 	.byte	0x04, 0x0a
        /*012a*/ 	.short	(.L_11176 - .L_11175)
	.align		4
.L_11175:
        /*012c*/ 	.word	index@(.nv.constant0._Z15SoftmaxWarpImplI22BroadcastScaleMaskLoadIffbLm3EiE11DirectStoreIffEfLi1ELi3ELi32ELi1ELb0EL9Algorithm0EEvT_T0_ll)
        /*0130*/ 	.short	0x0380
        /*0132*/ 	.short	0x0090


	//----- nvinfo : EIATTR_SW_WAR
	.align		4
.L_11176:
        /*0134*/ 	.byte	0x04, 0x36
        /*0136*/ 	.short	(.L_11178 - .L_11177)
.L_11177:
        /*0138*/ 	.word	0x00000008
.L_11178:


//--------------------- .nv.info._Z15SoftmaxWarpImplI22BroadcastScaleMaskLoadIffbLm3EiE11DirectStoreIffEfLi1ELi2ELi32ELi1ELb1EL9Algorithm0EEvT_T0_ll --------------------------
	.section	.nv.info._Z15SoftmaxWarpImplI22BroadcastScaleMaskLoadIffbLm3EiE11DirectStoreIffEfLi1ELi2ELi32ELi1ELb1EL9Algorithm0EEvT_T0_ll,"",@"SHT_CUDA_INFO"
	.sectionflags	@""
	.align	4


	//----- nvinfo : EIATTR_CUDA_API_VERSION
	.align		4
        /*0000*/ 	.byte	0x04, 0x37
        /*0002*/ 	.short	(.L_11180 - .L_11179)
.L_11179:
        /*0004*/ 	.word	0x00000082


	//----- nvinfo : EIATTR_KPARAM_INFO
	.align		4
.L_11180:
        /*0008*/ 	.byte	0x04, 0x17
        /*000a*/ 	.short	(.L_11182 - .L_11181)
.L_11181:
        /*000c*/ 	.word	0x00000000
        /*0010*/ 	.short	0x0003
        /*0012*/ 	.short	0x0088
        /*0014*/ 	.byte	0x00, 0xf0, 0x21, 0x00


	//----- nvinfo : EIATTR_KPARAM_INFO
	.align		4
.L_11182:
        /*0018*/ 	.byte	0x04, 0x17
        /*001a*/ 	.short	(.L_11184 - .L_11183)
.L_11183:
        /*001c*/ 	.word	0x00000000
        /*0020*/ 	.short	0x0002
        /*0022*/ 	.short	0x0080
        /*0024*/ 	.byte	0x00, 0xf0, 0x21, 0x00


	//----- nvinfo : EIATTR_KPARAM_INFO
	.align		4
.L_11184:
        /*0028*/ 	.byte	0x04, 0x17
        /*002a*/ 	.short	(.L_11186 - .L_11185)
.L_11185:
        /*002c*/ 	.word	0x00000000
        /*0030*/ 	.short	0x0001
        /*0032*/ 	.short	0x0070
        /*0034*/ 	.byte	0x00, 0xf0, 0x41, 0x00


	//----- nvinfo : EIATTR_KPARAM_INFO
	.align		4
.L_11186:
        /*0038*/ 	.byte	0x04, 0x17
        /*003a*/ 	.short	(.L_11188 - .L_11187)
.L_11187:
        /*003c*/ 	.word	0x00000000
        /*0040*/ 	.short	0x0000
        /*0042*/ 	.short	0x0000
        /*0044*/ 	.byte	0x00, 0xf0, 0xc1, 0x01


	//----- nvinfo : EIATTR_SPARSE_MMA_MASK
	.align		4
.L_11188:
        /*0048*/ 	.byte	0x03, 0x50
        /*004a*/ 	.short	0x0000


	//----- nvinfo : EIATTR_MAXREG_COUNT
	.align		4
        /*004c*/ 	.byte	0x03, 0x1b
        /*004e*/ 	.short	0x00ff


	//----- nvinfo : EIATTR_EXTERNS
	.align		4
        /*0050*/ 	.byte	0x04, 0x0f
        /*0052*/ 	.short	(.L_11190 - .L_11189)


	//   ....[0]....
	.align		4
.L_11189:
        /*0054*/ 	.word	index@(__assertfail)


	//----- nvinfo : EIATTR_MERCURY_ISA_VERSION
	.align		4
.L_11190:
        /*0058*/ 	.byte	0x03, 0x5f
        /*005a*/ 	.short	0x0101


	//----- nvinfo : EIATTR_COOP_GROUP_MASK_REGIDS
	.align		4
        /*005c*/ 	.byte	0x04, 0x29
        /*005e*/ 	.short	(.L_11192 - .L_11191)


	//   ....[0]....
.L_11191:
        /*0060*/ 	.word	0xffffffff


	//   ....[1]....
        /*0064*/ 	.word	0xffffffff


	//   ....[2]....
        /*0068*/ 	.word	0xffffffff


	//   ....[3]....
        /*006c*/ 	.word	0xffffffff


	//   ....[4]....
        /*0070*/ 	.word	0xffffffff


	//   ....[5]....
        /*0074*/ 	.word	0xffffffff


	//   ....[6]....
        /*0078*/ 	.word	0xffffffff


	//   ....[7]....
        /*007c*/ 	.word	0xffffffff


	//   ....[8]....
        /*0080*/ 	.word	0xffffffff


	//   ....[9]....
        /*0084*/ 	.word	0xffffffff


	//   ....[10]....
        /*0088*/ 	.word	0x0500000f


	//   ....[11]....
        /*008c*/ 	.word	0x0500000f


	//   ....[12]....
        /*0090*/ 	.word	0x0500000f


	//   ....[13]....
        /*0094*/ 	.word	0x0500000f


	//   ....[14]....
        /*0098*/ 	.word	0x0500000f


	//   ....[15]....
        /*009c*/ 	.word	0x0500000f


	//   ....[16]....
        /*00a0*/ 	.word	0x0500000f


	//   ....[17]....
        /*00a4*/ 	.word	0x0500000f


	//   ....[18]....
        /*00a8*/ 	.word	0x0500000f


	//   ....[19]....
        /*00ac*/ 	.word	0x0500000f


	//----- nvinfo : EIATTR_COOP_GROUP_INSTR_OFFSETS
	.align		4
.L_11192:
        /*00b0*/ 	.byte	0x04, 0x28
        /*00b2*/ 	.short	(.L_11194 - .L_11193)


	//   ....[0]....
.L_11193:
        /*00b4*/ 	.word	0x00000e30


	//   ....[1]....
        /*00b8*/ 	.word	0x00000e70


	//   ....[2]....
        /*00bc*/ 	.word	0x00000e90


	//   ....[3]....
        /*00c0*/ 	.word	0x00000eb0


	//   ....[4]....
        /*00c4*/ 	.word	0x00000ed0


	//   ....[5]....
        /*00c8*/ 	.word	0x00001030


	//   ....[6]....
        /*00cc*/ 	.word	0x00001050


	//   ....[7]....
        /*00d0*/ 	.word	0x00001070


	//   ....[8]....
        /*00d4*/ 	.word	0x00001090


	//   ....[9]....
        /*00d8*/ 	.word	0x000010b0


	//   ....[10]....
        /*00dc*/ 	.word	0x00001440


	//   ....[11]....
        /*00e0*/ 	.word	0x000014e0


	//   ....[12]....
        /*00e4*/ 	.word	0x00001540


	//   ....[13]....
        /*00e8*/ 	.word	0x000015a0


	//   ....[14]....
        /*00ec*/ 	.word	0x00001600


	//   ....[15]....
        /*00f0*/ 	.word	0x000017a0


	//   ....[16]....
        /*00f4*/ 	.word	0x00001800


	//   ....[17]....
        /*00f8*/ 	.word	0x00001860


	//   ....[18]....
        /*00fc*/ 	.word	0x000018c0


	//   ....[19]....
        /*0100*/ 	.word	0x00001920


	//----- nvinfo : EIATTR_VRC_CTA_INIT_COUNT
	.align		4
.L_11194:
        /*0104*/ 	.byte	0x02, 0x4a
	.zero		1
	.zero		1


	//----- nvinfo : EIATTR_SYSCALL_OFFSETS
	.align		4
        /*0108*/ 	.byte	0x04, 0x46
        /*010a*/ 	.short	(.L_11196 - .L_11195)


	//   ....[0]....
.L_11195:
        /*010c*/ 	.word	0x000001c0


	//----- nvinfo : EIATTR_EXIT_INSTR_OFFSETS
	.align		4
.L_11196:
        /*0110*/ 	.byte	0x04, 0x1c
        /*0112*/ 	.short	(.L_11198 - .L_11197)


	//   ....[0]....
.L_11197:
        /*0114*/ 	.word	0x00000270


	//   ....[1]....
        /*0118*/ 	.word	0x000013e0


	//----- nvinfo : EIATTR_CRS_STACK_SIZE
	.align		4
.L_11198:
        /*011c*/ 	.byte	0x04, 0x1e
        /*011e*/ 	.short	(.L_11200 - .L_11199)
.L_11199:
        /*0120*/ 	.word	0x00000000


	//----- nvinfo : EIATTR_CBANK_PARAM_SIZE
	.align		4
.L_11200:
        /*0124*/ 	.byte	0x03, 0x19
        /*0126*/ 	.short	0x0090


	//----- nvinfo : EIATTR_PARAM_CBANK
	.align		4
        /*0128*/ 	.byte	0x04, 0x0a
        /*012a*/ 	.short	(.L_11202 - .L_11201)
	.align		4
.L_11201:
        /*012c*/ 	.word	index@(.nv.constant0._Z15SoftmaxWarpImplI22BroadcastScaleMaskLoadIffbLm3EiE11DirectStoreIffEfLi1ELi2ELi32ELi1ELb1EL9Algorithm0EEvT_T0_ll)
        /*0130*/ 	.short	0x0380
        /*0132*/ 	.short	0x0090


	//----- nvinfo : EIATTR_SW_WAR
	.align		4
.L_11202:
        /*0134*/ 	.byte	0x04, 0x36
        /*0136*/ 	.short	(.L_11204 - .L_11203)
.L_11203:
        /*0138*/ 	.word	0x00000008
.L_11204:


//--------------------- .nv.info._Z15SoftmaxWarpImplI22BroadcastScaleMaskLoadIffbLm3EiE11DirectStoreIffEfLi1ELi2ELi32ELi1ELb0EL9Algorithm0EEvT_T0_ll --------------------------
	.section	.nv.info._Z15SoftmaxWarpImplI22BroadcastScaleMaskLoadIffbLm3EiE11DirectStoreIffEfLi1ELi2ELi32ELi1ELb0EL9Algorithm0EEvT_T0_ll,"",@"SHT_CUDA_INFO"
	.sectionflags	@""
	.align	4


	//----- nvinfo : EIATTR_CUDA_API_VERSION
	.align		4
        /*0000*/ 	.byte	0x04, 0x37
        /*0002*/ 	.short	(.L_11206 - .L_11205)
.L_11205:
        /*0004*/ 	.word	0x00000082


	//----- nvinfo : EIATTR_KPARAM_INFO
	.align		4
.L_11206:
        /*0008*/ 	.byte	0x04, 0x17
        /*000a*/ 	.short	(.L_11208 - .L_11207)
.L_11207:
        /*000c*/ 	.word	0x00000000
        /*0010*/ 	.short	0x0003
        /*0012*/ 	.short	0x0088
        /*0014*/ 	.byte	0x00, 0xf0, 0x21, 0x00


	//----- nvinfo : EIATTR_KPARAM_INFO
	.align		4
.L_11208:
        /*0018*/ 	.byte	0x04, 0x17
        /*001a*/ 	.short	(.L_11210 - .L_11209)
.L_11209:
        /*001c*/ 	.word	0x00000000
        /*0020*/ 	.short	0x0002
        /*0022*/ 	.short	0x0080
        /*0024*/ 	.byte	0x00, 0xf0, 0x21, 0x00


	//----- nvinfo : EIATTR_KPARAM_INFO
	.align		4
.L_11210:
        /*0028*/ 	.byte	0x04, 0x17
        /*002a*/ 	.short	(.L_11212 - .L_11211)
.L_11211:
        /*002c*/ 	.word	0x00000000
        /*0030*/ 	.short	0x0001
        /*0032*/ 	.short	0x0070
        /*0034*/ 	.byte	0x00, 0xf0, 0x41, 0x00


	//----- nvinfo : EIATTR_KPARAM_INFO
	.align		4
.L_11212:
        /*0038*/ 	.byte	0x04, 0x17
        /*003a*/ 	.short	(.L_11214 - .L_11213)
.L_11213:
        /*003c*/ 	.word	0x00000000
        /*0040*/ 	.short	0x0000
        /*0042*/ 	.short	0x0000
        /*0044*/ 	.byte	0x00, 0xf0, 0xc1, 0x01


	//----- nvinfo : EIATTR_SPARSE_MMA_MASK
	.align		4
.L_11214:
        /*0048*/ 	.byte	0x03, 0x50
        /*004a*/ 	.short	0x0000


	//----- nvinfo : EIATTR_MAXREG_COUNT
	.align		4
        /*004c*/ 	.byte	0x03, 0x1b
        /*004e*/ 	.short	0x00ff


	//----- nvinfo : EIATTR_EXTERNS
	.align		4
        /*0050*/ 	.byte	0x04, 0x0f
        /*0052*/ 	.short	(.L_11216 - .L_11215)


	//   ....[0]....
	.align		4
.L_11215:
        /*0054*/ 	.word	index@(__assertfail)


	//----- nvinfo : EIATTR_MERCURY_ISA_VERSION
	.align		4
.L_11216:
        /*0058*/ 	.byte	0x03, 0x5f
        /*005a*/ 	.short	0x0101


	//----- nvinfo : EIATTR_COOP_GROUP_MASK_REGIDS
	.align		4
        /*005c*/ 	.byte	0x04, 0x29
        /*005e*/ 	.short	(.L_11218 - .L_11217)


	//   ....[0]....
.L_11217:
        /*0060*/ 	.word	0xffffffff


	//   ....[1]....
        /*0064*/ 	.word	0xffffffff


	//   ....[2]....
        /*0068*/ 	.word	0xffffffff


	//   ....[3]....
        /*006c*/ 	.word	0xffffffff


	//   ....[4]....
        /*0070*/ 	.word	0xffffffff


	//   ....[5]....
        /*0074*/ 	.word	0xffffffff


	//   ....[6]....
        /*0078*/ 	.word	0xffffffff


	//   ....[7]....
        /*007c*/ 	.word	0xffffffff


	//   ....[8]....
        /*0080*/ 	.word	0xffffffff


	//   ....[9]....
        /*0084*/ 	.word	0xffffffff


	//   ....[10]....
        /*0088*/ 	.word	0x0500000f


	//   ....[11]....
        /*008c*/ 	.word	0x0500000f


	//   ....[12]....
        /*0090*/ 	.word	0x0500000f


	//   ....[13]....
        /*0094*/ 	.word	0x0500000f


	//   ....[14]....
        /*0098*/ 	.word	0x0500000f


	//   ....[15]....
        /*009c*/ 	.word	0x0500000f


	//   ....[16]....
        /*00a0*/ 	.word	0x0500000f


	//   ....[17]....
        /*00a4*/ 	.word	0x0500000f


	//   ....[18]....
        /*00a8*/ 	.word	0x0500000f


	//   ....[19]....
        /*00ac*/ 	.word	0x0500000f


	//----- nvinfo : EIATTR_COOP_GROUP_INSTR_OFFSETS
	.align		4
.L_11218:
        /*00b0*/ 	.byte	0x04, 0x28
        /*00b2*/ 	.short	(.L_11220 - .L_11219)


	//   ....[0]....
.L_11219:
        /*00b4*/ 	.word	0x00000b40


	//   ....[1]....
        /*00b8*/ 	.word	0x00000b80


	//   ....[2]....
        /*00bc*/ 	.word	0x00000ba0


	//   ....[3]....
        /*00c0*/ 	.word	0x00000bc0


	//   ....[4]....
        /*00c4*/ 	.word	0x00000be0


	//   ....[5]....
        /*00c8*/ 	.word	0x00000d40


	//   ....[6]....
        /*00cc*/ 	.word	0x00000d60


	//   ....[7]....
        /*00d0*/ 	.word	0x00000d80


	//   ....[8]....
        /*00d4*/ 	.word	0x00000da0


	//   ....[9]....
        /*00d8*/ 	.word	0x00000dc0


	//   ....[10]....
        /*00dc*/ 	.word	0x00001120


	//   ....[11]....
        /*00e0*/ 	.word	0x000011c0


	//   ....[12]....
        /*00e4*/ 	.word	0x00001220


	//   ....[13]....
        /*00e8*/ 	.word	0x00001280


	//   ....[14]....
        /*00ec*/ 	.word	0x000012e0


	//   ....[15]....
        /*00f0*/ 	.word	0x00001470


	//   ....[16]....
        /*00f4*/ 	.word	0x000014d0


	//   ....[17]....
        /*00f8*/ 	.word	0x00001530


	//   ....[18]....
        /*00fc*/ 	.word	0x00001590


	//   ....[19]....
        /*0100*/ 	.word	0x000015f0


	//----- nvinfo : EIATTR_VRC_CTA_INIT_COUNT
	.align		4
.L_11220:
        /*0104*/ 	.byte	0x02, 0x4a
	.zero		1
	.zero		1


	//----- nvinfo : EIATTR_SYSCALL_OFFSETS
	.align		4
        /*0108*/ 	.byte	0x04, 0x46
        /*010a*/ 	.short	(.L_11222 - .L_11221)


	//   ....[0]....
.L_11221:
        /*010c*/ 	.word	0x000001a0


	//----- nvinfo : EIATTR_EXIT_INSTR_OFFSETS
	.align		4
.L_11222:
        /*0110*/ 	.byte	0x04, 0x1c
        /*0112*/ 	.short	(.L_11224 - .L_11223)


	//   ....[0]....
.L_11223:
        /*0114*/ 	.word	0x00000250


	//   ....[1]....
        /*0118*/ 	.word	0x000010c0


	//----- nvinfo : EIATTR_CRS_STACK_SIZE
	.align		4
.L_11224:
        /*011c*/ 	.byte	0x04, 0x1e
        /*011e*/ 	.short	(.L_11226 - .L_11225)
.L_11225:
        /*0120*/ 	.word	0x00000000


	//----- nvinfo : EIATTR_CBANK_PARAM_SIZE
	.align		4
.L_11226:
        /*0124*/ 	.byte	0x03, 0x19
        /*0126*/ 	.short	0x0090


	//----- nvinfo : EIATTR_PARAM_CBANK
	.align		4
        /*0128*/ 	.byte	0x04, 0x0a
        /*012a*/ 	.short	(.L_11228 - .L_11227)
	.align		4
.L_11227:
        /*012c*/ 	.word	index@(.nv.constant0._Z15SoftmaxWarpImplI22BroadcastScaleMaskLoadIffbLm3EiE11DirectStoreIffEfLi1ELi2ELi32ELi1ELb0EL9Algorithm0EEvT_T0_ll)
        /*0130*/ 	.short	0x0380
        /*0132*/ 	.short	0x0090


	//----- nvinfo : EIATTR_SW_WAR
	.align		4
.L_11228:
        /*0134*/ 	.byte	0x04, 0x36
        /*0136*/ 	.short	(.L_11230 - .L_11229)
.L_11229:
        /*0138*/ 	.word	0x00000008
.L_11230:


//--------------------- .nv.info._Z15SoftmaxWarpImplI22BroadcastScaleMaskLoadIffbLm3EiE11DirectStoreIffEfLi1ELi1ELi32ELi1ELb1EL9Algorithm0EEvT_T0_ll --------------------------
	.section	.nv.info._Z15SoftmaxWarpImplI22BroadcastScaleMaskLoadIffbLm3EiE11DirectStoreIffEfLi1ELi1ELi32ELi1ELb1EL9Algorithm0EEvT_T0_ll,"",@"SHT_CUDA_INFO"
	.sectionflags	@""
	.align	4


	//----- nvinfo : EIATTR_CUDA_API_VERSION
	.align		4
        /*0000*/ 	.byte	0x04, 0x37
        /*0002*/ 	.short	(.L_11232 - .L_11231)
.L_11231:
        /*0004*/ 	.word	0x00000082


	//----- nvinfo : EIATTR_KPARAM_INFO
	.align		4
.L_11232:
        /*0008*/ 	.byte	0x04, 0x17
        /*000a*/ 	.short	(.L_11234 - .L_11233)
.L_11233:
        /*000c*/ 	.word	0x00000000
        /*0010*/ 	.short	0x0003
        /*0012*/ 	.short	0x0088
        /*0014*/ 	.byte	0x00, 0xf0, 0x21, 0x00


	//----- nvinfo : EIATTR_KPARAM_INFO
	.align		4
.L_11234:
        /*0018*/ 	.byte	0x04, 0x17
        /*001a*/ 	.short	(.L_11236 - .L_11235)
.L_11235:
        /*001c*/ 	.word	0x00000000
        /*0020*/ 	.short	0x0002
        /*0022*/ 	.short	0x0080
        /*0024*/ 	.byte	0x00, 0xf0, 0x21, 0x00


	//----- nvinfo : EIATTR_KPARAM_INFO
	.align		4
.L_11236:
        /*0028*/ 	.byte	0x04, 0x17
        /*002a*/ 	.short	(.L_11238 - .L_11237)
.L_11237:
        /*002c*/ 	.word	0x00000000
        /*0030*/ 	.short	0x0001
        /*0032*/ 	.short	0x0070
        /*0034*/ 	.byte	0x00, 0xf0, 0x41, 0x00


	//----- nvinfo : EIATTR_KPARAM_INFO
	.align		4
.L_11238:
        /*0038*/ 	.byte	0x04, 0x17
        /*003a*/ 	.short	(.L_11240 - .L_11239)
.L_11239:
        /*003c*/ 	.word	0x00000000
        /*0040*/ 	.short	0x0000
        /*0042*/ 	.short	0x0000
        /*0044*/ 	.byte	0x00, 0xf0, 0xc1, 0x01


	//----- nvinfo : EIATTR_SPARSE_MMA_MASK
	.align		4
.L_11240:
        /*0048*/ 	.byte	0x03, 0x50
        /*004a*/ 	.short	0x0000


	//----- nvinfo : EIATTR_MAXREG_COUNT
	.align		4
        /*004c*/ 	.byte	0x03, 0x1b
        /*004e*/ 	.short	0x00ff


	//----- nvinfo : EIATTR_EXTERNS
	.align		4
        /*0050*/ 	.byte	0x04, 0x0f
        /*0052*/ 	.short	(.L_11242 - .L_11241)


	//   ....[0]....
	.align		4
.L_11241:
        /*0054*/ 	.word	index@(__assertfail)


	//----- nvinfo : EIATTR_MERCURY_ISA_VERSION
	.align		4
.L_11242:
        /*0058*/ 	.byte	0x03, 0x5f
        /*005a*/ 	.short	0x0101


	//----- nvinfo : EIATTR_COOP_GROUP_MASK_REGIDS
	.align		4
        /*005c*/ 	.byte	0x04, 0x29
        /*005e*/ 	.short	(.L_11244 - .L_11243)


	//   ....[0]....
.L_11243:
        /*0060*/ 	.word	0xffffffff


	//   ....[1]....
        /*0064*/ 	.word	0xffffffff


	//   ....[2]....
        /*0068*/ 	.word	0xffffffff


	//   ....[3]....
        /*006c*/ 	.word	0xffffffff


	//   ....[4]....
        /*0070*/ 	.word	0xffffffff


	//   ....[5]....
        /*0074*/ 	.word	0xffffffff


	//   ....[6]....
        /*0078*/ 	.word	0xffffffff


	//   ....[7]....
        /*007c*/ 	.word	0xffffffff


	//   ....[8]....
        /*0080*/ 	.word	0xffffffff


	//   ....[9]....
        /*0084*/ 	.word	0xffffffff


	//   ....[10]....
        /*0088*/ 	.word	0x0500000f


	//   ....[11]....
        /*008c*/ 	.word	0x0500000f


	//   ....[12]....
        /*0090*/ 	.word	0x0500000f


	//   ....[13]....
        /*0094*/ 	.word	0x0500000f


	//   ....[14]....
        /*0098*/ 	.word	0x0500000f


	//   ....[15]....
        /*009c*/ 	.word	0x0500000f


	//   ....[16]....
        /*00a0*/ 	.word	0x0500000f


	//   ....[17]....
        /*00a4*/ 	.word	0x0500000f


	//   ....[18]....
        /*00a8*/ 	.word	0x0500000f


	//   ....[19]....
        /*00ac*/ 	.word	0x0500000f


	//----- nvinfo : EIATTR_COOP_GROUP_INSTR_OFFSETS
	.align		4
.L_11244:
        /*00b0*/ 	.byte	0x04, 0x28
        /*00b2*/ 	.short	(.L_11246 - .L_11245)


	//   ....[0]....
.L_11245:
        /*00b4*/ 	.word	0x00000890


	//   ....[1]....
        /*00b8*/ 	.word	0x000008d0


	//   ....[2]....
        /*00bc*/ 	.word	0x000008f0


	//   ....[3]....
        /*00c0*/ 	.word	0x00000910


	//   ....[4]....
        /*00c4*/ 	.word	0x00000930


	//   ....[5]....
        /*00c8*/ 	.word	0x000009f0


	//   ....[6]....
        /*00cc*/ 	.word	0x00000a10


	//   ....[7]....
        /*00d0*/ 	.word	0x00000a30


	//   ....[8]....
        /*00d4*/ 	.word	0x00000a50


	//   ....[9]....
        /*00d8*/ 	.word	0x00000a70


	//   ....[10]....
        /*00dc*/ 	.word	0x00000d00


	//   ....[11]....
        /*00e0*/ 	.word	0x00000d90


	//   ....[12]....
        /*00e4*/ 	.word	0x00000df0


	//   ....[13]....
        /*00e8*/ 	.word	0x00000e60


	//   ....[14]....
        /*00ec*/ 	.word	0x00000ec0


	//   ....[15]....
        /*00f0*/ 	.word	0x00000fb0


	//   ....[16]....
        /*00f4*/ 	.word	0x00001010


	//   ....[17]....
        /*00f8*/ 	.word	0x00001070


	//   ....[18]....
        /*00fc*/ 	.word	0x000010d0


	//   ....[19]....
        /*0100*/ 	.word	0x00001130


	//----- nvinfo : EIATTR_VRC_CTA_INIT_COUNT
	.align		4
.L_11246:
        /*0104*/ 	.byte	0x02, 0x4a
	.zero		1
	.zero		1


	//----- nvinfo : EIATTR_SYSCALL_OFFSETS
	.align		4
        /*0108*/ 	.byte	0x04, 0x46
        /*010a*/ 	.short	(.L_11248 - .L_11247)


	//   ....[0]....
.L_11247:
        /*010c*/ 	.word	0x000001c0


	//----- nvinfo : EIATTR_EXIT_INSTR_OFFSETS
	.align		4
.L_11248:
        /*0110*/ 	.byte	0x04, 0x1c
        /*0112*/ 	.short	(.L_11250 - .L_11249)


	//   ....[0]....
.L_11249:
        /*0114*/ 	.word	0x00000270


	//   ....[1]....
        /*0118*/ 	.word	0x00000ca0


	//----- nvinfo : EIATTR_CRS_STACK_SIZE
	.align		4
.L_11250:
        /*011c*/ 	.byte	0x04, 0x1e
        /*011e*/ 	.short	(.L_11252 - .L_11251)
.L_11251:
        /*0120*/ 	.word	0x00000000


	//----- nvinfo : EIATTR_CBANK_PARAM_SIZE
	.align		4
.L_11252:
        /*0124*/ 	.byte	0x03, 0x19
        /*0126*/ 	.short	0x0090


	//----- nvinfo : EIATTR_PARAM_CBANK
	.align		4
        /*0128*/ 	.byte	0x04, 0x0a
        /*012a*/ 	.short	(.L_11254 - .L_11253)
	.align		4
.L_11253:
        /*012c*/ 	.word	index@(.nv.constant0._Z15SoftmaxWarpImplI22BroadcastScaleMaskLoadIffbLm3EiE11DirectStoreIffEfLi1ELi1ELi32ELi1ELb1EL9Algorithm0EEvT_T0_ll)
        /*0130*/ 	.short	0x0380
        /*0132*/ 	.short	0x0090


	//----- nvinfo : EIATTR_SW_WAR
	.align		4
.L_11254:
        /*0134*/ 	.byte	0x04, 0x36
        /*0136*/ 	.short	(.L_11256 - .L_11255)
.L_11255:
        /*0138*/ 	.word	0x00000008
.L_11256:


//--------------------- .nv.info._Z15SoftmaxWarpImplI22BroadcastScaleMaskLoadIffbLm3EiE11DirectStoreIffEfLi1ELi1ELi32ELi1ELb0EL9Algorithm0EEvT_T0_ll --------------------------
	.section	.nv.info._Z15SoftmaxWarpImplI22BroadcastScaleMaskLoadIffbLm3EiE11DirectStoreIffEfLi1ELi1ELi32ELi1ELb0EL9Algorithm0EEvT_T0_ll,"",@"SHT_CUDA_INFO"
	.sectionflags	@""
	.align	4


	//----- nvinfo : EIATTR_CUDA_API_VERSION
	.align		4
        /*0000*/ 	.byte	0x04, 0x37
        /*0002*/ 	.short	(.L_11258 - .L_11257)
.L_11257:
        /*0004*/ 	.word	0x00000082


	//----- nvinfo : EIATTR_KPARAM_INFO
	.align		4
.L_11258:
        /*0008*/ 	.byte	0x04, 0x17
        /*000a*/ 	.short	(.L_11260 - .L_11259)
.L_11259:
        /*000c*/ 	.word	0x00000000
        /*0010*/ 	.short	0x0003
        /*0012*/ 	.short	0x0088
        /*0014*/ 	.byte	0x00, 0xf0, 0x21, 0x00


	//----- nvinfo : EIATTR_KPARAM_INFO
	.align		4
.L_11260:
        /*0018*/ 	.byte	0x04, 0x17
        /*001a*/ 	.short	(.L_11262 - .L_11261)
.L_11261:
        /*001c*/ 	.word	0x00000000
        /*0020*/ 	.short	0x0002
        /*0022*/ 	.short	0x0080
        /*0024*/ 	.byte	0x00, 0xf0, 0x21, 0x00


	//----- nvinfo : EIATTR_KPARAM_INFO
	.align		4
.L_11262:
        /*0028*/ 	.byte	0x04, 0x17
        /*002a*/ 	.short	(.L_11264 - .L_11263)
.L_11263:
        /*002c*/ 	.word	0x00000000
        /*0030*/ 	.short	0x0001
        /*0032*/ 	.short	0x0070
        /*0034*/ 	.byte	0x00, 0xf0, 0x41, 0x00


	//----- nvinfo : EIATTR_KPARAM_INFO
	.align		4
.L_11264:
        /*0038*/ 	.byte	0x04, 0x17
        /*003a*/ 	.short	(.L_11266 - .L_11265)
.L_11265:
        /*003c*/ 	.word	0x00000000
        /*0040*/ 	.short	0x0000
        /*0042*/ 	.short	0x0000
        /*0044*/ 	.byte	0x00, 0xf0, 0xc1, 0x01


	//----- nvinfo : EIATTR_SPARSE_MMA_MASK
	.align		4
.L_11266:
        /*0048*/ 	.byte	0x03, 0x50
        /*004a*/ 	.short	0x0000


	//----- nvinfo : EIATTR_MAXREG_COUNT
	.align		4
        /*004c*/ 	.byte	0x03, 0x1b
        /*004e*/ 	.short	0x00ff


	//----- nvinfo : EIATTR_EXTERNS
	.align		4
        /*0050*/ 	.byte	0x04, 0x0f
        /*0052*/ 	.short	(.L_11268 - .L_11267)


	//   ....[0]....
	.align		4
.L_11267:
        /*0054*/ 	.word	index@(__assertfail)


	//----- nvinfo : EIATTR_MERCURY_ISA_VERSION
	.align		4
.L_11268:
        /*0058*/ 	.byte	0x03, 0x5f
        /*005a*/ 	.short	0x0101


	//----- nvinfo : EIATTR_COOP_GROUP_MASK_REGIDS
	.align		4
        /*005c*/ 	.byte	0x04, 0x29
        /*005e*/ 	.short	(.L_11270 - .L_11269)


	//   ....[0]....
.L_11269:
        /*0060*/ 	.word	0xffffffff


	//   ....[1]....
        /*0064*/ 	.word	0xffffffff


	//   ....[2]....
        /*0068*/ 	.word	0xffffffff


	//   ....[3]....
        /*006c*/ 	.word	0xffffffff


	//   ....[4]....
        /*0070*/ 	.word	0xffffffff


	//   ....[5]....
        /*0074*/ 	.word	0xffffffff


	//   ....[6]....
        /*0078*/ 	.word	0xffffffff


	//   ....[7]....
        /*007c*/ 	.word	0xffffffff


	//   ....[8]....
        /*0080*/ 	.word	0xffffffff


	//   ....[9]....
        /*0084*/ 	.word	0xffffffff


	//   ....[10]....
        /*0088*/ 	.word	0x0500000f


	//   ....[11]....
        /*008c*/ 	.word	0x0500000f


	//   ....[12]....
        /*0090*/ 	.word	0x0500000f


	//   ....[13]....
        /*0094*/ 	.word	0x0500000f


	//   ....[14]....
        /*0098*/ 	.word	0x0500000f


	//   ....[15]....
        /*009c*/ 	.word	0x0500000f


	//   ....[16]....
        /*00a0*/ 	.word	0x0500000f


	//   ....[17]....
        /*00a4*/ 	.word	0x0500000f


	//   ....[18]....
        /*00a8*/ 	.word	0x0500000f


	//   ....[19]....
        /*00ac*/ 	.word	0x0500000f


	//----- nvinfo : EIATTR_COOP_GROUP_INSTR_OFFSETS
	.align		4
.L_11270:
        /*00b0*/ 	.byte	0x04, 0x28
        /*00b2*/ 	.short	(.L_11272 - .L_11271)


	//   ....[0]....
.L_11271:
        /*00b4*/ 	.word	0x00000810


	//   ....[1]....
        /*00b8*/ 	.word	0x00000850


	//   ....[2]....
        /*00bc*/ 	.word	0x00000870


	//   ....[3]....
        /*00c0*/ 	.word	0x00000890


	//   ....[4]....
        /*00c4*/ 	.word	0x000008b0


	//   ....[5]....
        /*00c8*/ 	.word	0x00000970


	//   ....[6]....
        /*00cc*/ 	.word	0x00000990


	//   ....[7]....
        /*00d0*/ 	.word	0x000009b0


	//   ....[8]....
        /*00d4*/ 	.word	0x000009d0


	//   ....[9]....
        /*00d8*/ 	.word	0x000009f0


	//   ....[10]....
        /*00dc*/ 	.word	0x00000c50


	//   ....[11]....
        /*00e0*/ 	.word	0x00000ce0


	//   ....[12]....
        /*00e4*/ 	.word	0x00000d40


	//   ....[13]....
        /*00e8*/ 	.word	0x00000db0


	//   ....[14]....
        /*00ec*/ 	.word	0x00000e10


	//   ....[15]....
        /*00f0*/ 	.word	0x00000f00


	//   ....[16]....
        /*00f4*/ 	.word	0x00000f60


	//   ....[17]....
        /*00f8*/ 	.word	0x00000fc0


	//   ....[18]....
        /*00fc*/ 	.word	0x00001020


	//   ....[19]....
        /*0100*/ 	.word	0x00001080


	//----- nvinfo : EIATTR_VRC_CTA_INIT_COUNT
	.align		4
.L_11272:
        /*0104*/ 	.byte	0x02, 0x4a
	.zero		1
	.zero		1


	//----- nvinfo : EIATTR_SYSCALL_OFFSETS
	.align		4
        /*0108*/ 	.byte	0x04, 0x46
        /*010a*/ 	.short	(.L_11274 - .L_11273)


	//   ....[0]....
.L_11273:
        /*010c*/ 	.word	0x000001b0


	//----- nvinfo : EIATTR_EXIT_INSTR_OFFSETS
	.align		4
.L_11274:
        /*0110*/ 	.byte	0x04, 0x1c
        /*0112*/ 	.short	(.L_11276 - .L_11275)


	//   ....[0]....
.L_11275:
        /*0114*/ 	.word	0x00000260


	//   ....[1]....
        /*0118*/ 	.word	0x00000bf0


	//----- nvinfo : EIATTR_CRS_STACK_SIZE
	.align		4
.L_11276:
        /*011c*/ 	.byte	0x04, 0x1e
        /*011e*/ 	.short	(.L_11278 - .L_11277)
.L_11277:
        /*0120*/ 	.word	0x00000000


	//----- nvinfo : EIATTR_CBANK_PARAM_SIZE
	.align		4
.L_11278:
        /*0124*/ 	.byte	0x03, 0x19
        /*0126*/ 	.short	0x0090


	//----- nvinfo : EIATTR_PARAM_CBANK
	.align		4
        /*0128*/ 	.byte	0x04, 0x0a
        /*012a*/ 	.short	(.L_11280 - .L_11279)
	.align		4
.L_11279:
        /*012c*/ 	.word	index@(.nv.constant0._Z15SoftmaxWarpImplI22BroadcastScaleMaskLoadIffbLm3EiE11DirectStoreIffEfLi1ELi1ELi32ELi1ELb0EL9Algorithm0EEvT_T0_ll)
        /*0130*/ 	.short	0x0380
        /*0132*/ 	.short	0x0090


	//----- nvinfo : EIATTR_SW_WAR
	.align		4
.L_11280:
        /*0134*/ 	.byte	0x04, 0x36
        /*0136*/ 	.short	(.L_11282 - .L_11281)
.L_11281:
        /*0138*/ 	.word	0x00000008
.L_11282:


//--------------------- .nv.info._Z15SoftmaxWarpImplI22BroadcastScaleMaskLoadIffbLm3EiE11DirectStoreIffEfLi1ELi1ELi32ELi2ELb1EL9Algorithm0EEvT_T0_ll --------------------------
	.section	.nv.info._Z15SoftmaxWarpImplI22BroadcastScaleMaskLoadIffbLm3EiE11DirectStoreIffEfLi1ELi1ELi32ELi2ELb1EL9Algorithm0EEvT_T0_ll,"",@"SHT_CUDA_INFO"
	.sectionflags	@""
	.align	4


	//----- nvinfo : EIATTR_CUDA_API_VERSION
	.align		4
        /*0000*/ 	.byte	0x04, 0x37
        /*0002*/ 	.short	(.L_11284 - .L_11283)
.L_11283:
        /*0004*/ 	.word	0x00000082


	//----- nvinfo : EIATTR_KPARAM_INFO
	.align		4
.L_11284:
        /*0008*/ 	.byte	0x04, 0x17
        /*000a*/ 	.short	(.L_11286 - .L_11285)
.L_11285:
        /*000c*/ 	.word	0x00000000
        /*0010*/ 	.short	0x0003
        /*0012*/ 	.short	0x0088
        /*0014*/ 	.byte	0x00, 0xf0, 0x21, 0x00


	//----- nvinfo : EIATTR_KPARAM_INFO
	.align		4
.L_11286:
        /*0018*/ 	.byte	0x04, 0x17
        /*001a*/ 	.short	(.L_11288 - .L_11287)
.L_11287:
        /*001c*/ 	.word	0x00000000
        /*0020*/ 	.short	0x0002
        /*0022*/ 	.short	0x0080
        /*0024*/ 	.byte	0x00, 0xf0, 0x21, 0x00


	//----- nvinfo : EIATTR_KPARAM_INFO
	.align		4
.L_11288:
        /*0028*/ 	.byte	0x04, 0x17
        /*002a*/ 	.short	(.L_11290 - .L_11289)
.L_11289:
        /*002c*/ 	.word	0x00000000
        /*0030*/ 	.short	0x0001
        /*0032*/ 	.short	0x0070
        /*0034*/ 	.byte	0x00, 0xf0, 0x41, 0x00


	//----- nvinfo : EIATTR_KPARAM_INFO
	.align		4
.L_11290:
        /*0038*/ 	.byte	0x04, 0x17
        /*003a*/ 	.short	(.L_11292 - .L_11291)
.L_11291:
        /*003c*/ 	.word	0x00000000
        /*0040*/ 	.short	0x0000
        /*0042*/ 	.short	0x0000
        /*0044*/ 	.byte	0x00, 0xf0, 0xc1, 0x01


	//----- nvinfo : EIATTR_SPARSE_MMA_MASK
	.align		4
.L_11292:
        /*0048*/ 	.byte	0x03, 0x50
        /*004a*/ 	.short	0x0000


	//----- nvinfo : EIATTR_MAXREG_COUNT
	.align		4
        /*004c*/ 	.byte	0x03, 0x1b
        /*004e*/ 	.short	0x00ff


	//----- nvinfo : EIATTR_EXTERNS
	.align		4
        /*0050*/ 	.byte	0x04, 0x0f
        /*0052*/ 	.short	(.L_11294 - .L_11293)


	//   ....[0]....
	.align		4
.L_11293:
        /*0054*/ 	.word	index@(__assertfail)


	//----- nvinfo : EIATTR_MERCURY_ISA_VERSION
	.align		4
.L_11294:
        /*0058*/ 	.byte	0x03, 0x5f
        /*005a*/ 	.short	0x0101


	//----- nvinfo : EIATTR_COOP_GROUP_MASK_REGIDS
	.align		4
        /*005c*/ 	.byte	0x04, 0x29
        /*005e*/ 	.short	(.L_11296 - .L_11295)


	//   ....[0]....
.L_11295:
        /*0060*/ 	.word	0xffffffff


	//   ....[1]....
        /*0064*/ 	.word	0xffffffff


	//   ....[2]....
        /*0068*/ 	.word	0xffffffff


	//   ....[3]....
        /*006c*/ 	.word	0xffffffff


	//   ....[4]....
        /*0070*/ 	.word	0xffffffff


	//   ....[5]....
        /*0074*/ 	.word	0xffffffff


	//   ....[6]....
        /*0078*/ 	.word	0xffffffff


	//   ....[7]....
        /*007c*/ 	.word	0xffffffff


	//   ....[8]....
        /*0080*/ 	.word	0xffffffff


	//   ....[9]....
        /*0084*/ 	.word	0xffffffff


	//   ....[10]....
        /*0088*/ 	.word	0xffffffff


	//   ....[11]....
        /*008c*/ 	.word	0xffffffff


	//   ....[12]....
        /*0090*/ 	.word	0xffffffff


	//   ....[13]....
        /*0094*/ 	.word	0xffffffff


	//   ....[14]....
        /*0098*/ 	.word	0xffffffff


	//   ....[15]....
        /*009c*/ 	.word	0xffffffff


	//   ....[16]....
        /*00a0*/ 	.word	0xffffffff


	//   ....[17]....
        /*00a4*/ 	.word	0xffffffff


	//   ....[18]....
        /*00a8*/ 	.word	0xffffffff


	//   ....[19]....
        /*00ac*/ 	.word	0xffffffff


	//   ....[20]....
        /*00b0*/ 	.word	0x0500000f


	//   ....[21]....
        /*00b4*/ 	.word	0x0500000f


	//   ....[22]....
        /*00b8*/ 	.word	0x0500000f


	//   ....[23]....
        /*00bc*/ 	.word	0x0500000f


	//   ....[24]....
        /*00c0*/ 	.word	0x0500000f


	//   ....[25]....
        /*00c4*/ 	.word	0x0500000f


	//   ....[26]....
        /*00c8*/ 	.word	0x0500000f


	//   ....[27]....
        /*00cc*/ 	.word	0x0500000f


	//   ....[28]....
        /*00d0*/ 	.word	0x0500000f


	//   ....[29]....
        /*00d4*/ 	.word	0x0500000f


	//   ....[30]....
        /*00d8*/ 	.word	0x0500000f


	//   ....[31]....
        /*00dc*/ 	.word	0x0500000f


	//   ....[32]....
        /*00e0*/ 	.word	0x0500000f


	//   ....[33]....
        /*00e4*/ 	.word	0x0500000f


	//   ....[34]....
        /*00e8*/ 	.word	0x0500000f


	//   ....[35]....
        /*00ec*/ 	.word	0x0500000f


	//   ....[36]....
        /*00f0*/ 	.word	0x0500000f


	//   ....[37]....
        /*00f4*/ 	.word	0x0500000f


	//   ....[38]....
        /*00f8*/ 	.word	0x0500000f


	//   ....[39]....
        /*00fc*/ 	.word	0x0500000f


	//----- nvinfo : EIATTR_COOP_GROUP_INSTR_OFFSETS
	.align		4
.L_11296:
        /*0100*/ 	.byte	0x04, 0x28
        /*0102*/ 	.short	(.L_11298 - .L_11297)


	//   ....[0]....
.L_11297:
        /*0104*/ 	.word	0x00000e10


	//   ....[1]....
        /*0108*/ 	.word	0x00000e30


	//   ....[2]....
        /*010c*/ 	.word	0x00000e60


	//   ....[3]....
        /*0110*/ 	.word	0x00000e70


	//   ....[4]....
        /*0114*/ 	.word	0x00000eb0


	//   ....[5]....
        /*0118*/ 	.word	0x00000ec0


	//   ....[6]....
        /*011c*/ 	.word	0x00000ef0


	//   ....[7]....
        /*0120*/ 	.word	0x00000f00


	//   ....[8]....
        /*0124*/ 	.word	0x00000f30


	//   ....[9]....
        /*0128*/ 	.word	0x00000f40


	//   ....[10]....
        /*012c*/ 	.word	0x000010a0


	//   ....[11]....
        /*0130*/ 	.word	0x000010c0


	//   ....[12]....
        /*0134*/ 	.word	0x000010e0


	//   ....[13]....
        /*0138*/ 	.word	0x00001100


	//   ....[14]....
        /*013c*/ 	.word	0x00001120


	//   ....[15]....
        /*0140*/ 	.word	0x00001140


	//   ....[16]....
        /*0144*/ 	.word	0x00001160


	//   ....[17]....
        /*0148*/ 	.word	0x00001180


	//   ....[18]....
        /*014c*/ 	.word	0x000011a0


	//   ....[19]....
        /*0150*/ 	.word	0x000011c0


	//   ....[20]....
        /*0154*/ 	.word	0x00001620


	//   ....[21]....
        /*0158*/ 	.word	0x000016a0


	//   ....[22]....
        /*015c*/ 	.word	0x00001700


	//   ....[23]....
        /*0160*/ 	.word	0x00001760


	//   ....[24]....
        /*0164*/ 	.word	0x000017c0


	//   ....[25]....
        /*0168*/ 	.word	0x00001820


	//   ....[26]....
        /*016c*/ 	.word	0x00001890


	//   ....[27]....
        /*0170*/ 	.word	0x00001900


	//   ....[28]....
        /*0174*/ 	.word	0x00001970


	//   ....[29]....
        /*0178*/ 	.word	0x00001a20


	//   ....[30]....
        /*017c*/ 	.word	0x00001b30


	//   ....[31]....
        /*0180*/ 	.word	0x00001b90


	//   ....[32]....
        /*0184*/ 	.word	0x00001c20


	//   ....[33]....
        /*0188*/ 	.word	0x00001ca0


	//   ....[34]....
        /*018c*/ 	.word	0x00001d20


	//   ....[35]....
        /*0190*/ 	.word	0x00001d80


	//   ....[36]....
        /*0194*/ 	.word	0x00001e00


	//   ....[37]....
        /*0198*/ 	.word	0x00001e70


	//   ....[38]....
        /*019c*/ 	.word	0x00001ee0


	//   ....[39]....
        /*01a0*/ 	.word	0x00001f50


	//----- nvinfo : EIATTR_VRC_CTA_INIT_COUNT
	.align		4
.L_11298:
        /*01a4*/ 	.byte	0x02, 0x4a
	.zero		1
	.zero		1


	//----- nvinfo : EIATTR_SYSCALL_OFFSETS
	.align		4
        /*01a8*/ 	.byte	0x04, 0x46
        /*01aa*/ 	.short	(.L_11300 - .L_11299)


	//   ....[0]....
.L_11299:
        /*01ac*/ 	.word	0x000001c0


	//----- nvinfo : EIATTR_EXIT_INSTR_OFFSETS
	.align		4
.L_11300:
        /*01b0*/ 	.byte	0x04, 0x1c
        /*01b2*/ 	.short	(.L_11302 - .L_11301)


	//   ....[0]....
.L_11301:
        /*01b4*/ 	.word	0x00000280


	//   ....[1]....
        /*01b8*/ 	.word	0x000015c0


	//----- nvinfo : EIATTR_CRS_STACK_SIZE
	.align		4
.L_11302:
        /*01bc*/ 	.byte	0x04, 0x1e
        /*01be*/ 	.short	(.L_11304 - .L_11303)
.L_11303:
        /*01c0*/ 	.word	0x00000000


	//----- nvinfo : EIATTR_CBANK_PARAM_SIZE
	.align		4
.L_11304:
        /*01c4*/ 	.byte	0x03, 0x19
        /*01c6*/ 	.short	0x0090


	//----- nvinfo : EIATTR_PARAM_CBANK
	.align		4
        /*01c8*/ 	.byte	0x04, 0x0a
        /*01ca*/ 	.short	(.L_11306 - .L_11305)
	.align		4
.L_11305:
        /*01cc*/ 	.word	index@(.nv.constant0._Z15SoftmaxWarpImplI22BroadcastScaleMaskLoadIffbLm3EiE11DirectStoreIffEfLi1ELi1ELi32ELi2ELb1EL9Algorithm0EEvT_T0_ll)
        /*01d0*/ 	.short	0x0380
        /*01d2*/ 	.short	0x0090


	//----- nvinfo : EIATTR_SW_WAR
	.align		4
.L_11306:
        /*01d4*/ 	.byte	0x04, 0x36
        /*01d6*/ 	.short	(.L_11308 - .L_11307)
.L_11307:
        /*01d8*/ 	.word	0x00000008
.L_11308:


//--------------------- .nv.info._Z15SoftmaxWarpImplI22BroadcastScaleMaskLoadIffbLm3EiE11DirectStoreIffEfLi1ELi1ELi32ELi2ELb0EL9Algorithm0EEvT_T0_ll --------------------------
	.section	.nv.info._Z15SoftmaxWarpImplI22BroadcastScaleMaskLoadIffbLm3EiE11DirectStoreIffEfLi1ELi1ELi32ELi2ELb0EL9Algorithm0EEvT_T0_ll,"",@"SHT_CUDA_INFO"
	.sectionflags	@""
	.align	4


	//----- nvinfo : EIATTR_CUDA_API_VERSION
	.align		4
        /*0000*/ 	.byte	0x04, 0x37
        /*0002*/ 	.short	(.L_11310 - .L_11309)
.L_11309:
        /*0004*/ 	.word	0x00000082


	//----- nvinfo : EIATTR_KPARAM_INFO
	.align		4
.L_11310:
        /*0008*/ 	.byte	0x04, 0x17
        /*000a*/ 	.short	(.L_11312 - .L_11311)
.L_11311:
        /*000c*/ 	.word	0x00000000
        /*0010*/ 	.short	0x0003
        /*0012*/ 	.short	0x0088
        /*0014*/ 	.byte	0x00, 0xf0, 0x21, 0x00


	//----- nvinfo : EIATTR_KPARAM_INFO
	.align		4
.L_11312:
        /*0018*/ 	.byte	0x04, 0x17
        /*001a*/ 	.short	(.L_11314 - .L_11313)
.L_11313:
        /*001c*/ 	.word	0x00000000
        /*0020*/ 	.short	0x0002
        /*0022*/ 	.short	0x0080
        /*0024*/ 	.byte	0x00, 0xf0, 0x21, 0x00


	//----- nvinfo : EIATTR_KPARAM_INFO
	.align		4
.L_11314:
        /*0028*/ 	.byte	0x04, 0x17
        /*002a*/ 	.short	(.L_11316 - .L_11315)
.L_11315:
        /*002c*/ 	.word	0x00000000
        /*0030*/ 	.short	0x0001
        /*0032*/ 	.short	0x0070
        /*0034*/ 	.byte	0x00, 0xf0, 0x41, 0x00


	//----- nvinfo : EIATTR_KPARAM_INFO
	.align		4
.L_11316:
        /*0038*/ 	.byte	0x04, 0x17
        /*003a*/ 	.short	(.L_11318 - .L_11317)
.L_11317:
        /*003c*/ 	.word	0x00000000
        /*0040*/ 	.short	0x0000
        /*0042*/ 	.short	0x0000
        /*0044*/ 	.byte	0x00, 0xf0, 0xc1, 0x01


	//----- nvinfo : EIATTR_SPARSE_MMA_MASK
	.align		4
.L_11318:
        /*0048*/ 	.byte	0x03, 0x50
        /*004a*/ 	.short	0x0000


	//----- nvinfo : EIATTR_MAXREG_COUNT
	.align		4
        /*004c*/ 	.byte	0x03, 0x1b
        /*004e*/ 	.short	0x00ff


	//----- nvinfo : EIATTR_EXTERNS
	.align		4
        /*0050*/ 	.byte	0x04, 0x0f
        /*0052*/ 	.short	(.L_11320 - .L_11319)


	//   ....[0]....
	.align		4
.L_11319:
        /*0054*/ 	.word	index@(__assertfail)


	//----- nvinfo : EIATTR_MERCURY_ISA_VERSION
	.align		4
.L_11320:
        /*0058*/ 	.byte	0x03, 0x5f
        /*005a*/ 	.short	0x0101


	//----- nvinfo : EIATTR_COOP_GROUP_MASK_REGIDS
	.align		4
        /*005c*/ 	.byte	0x04, 0x29
        /*005e*/ 	.short	(.L_11322 - .L_11321)


	//   ....[0]....
.L_11321:
        /*0060*/ 	.word	0xffffffff


	//   ....[1]....
        /*0064*/ 	.word	0xffffffff


	//   ....[2]....
        /*0068*/ 	.word	0xffffffff


	//   ....[3]....
        /*006c*/ 	.word	0xffffffff


	//   ....[4]....
        /*0070*/ 	.word	0xffffffff


	//   ....[5]....
        /*0074*/ 	.word	0xffffffff


	//   ....[6]....
        /*0078*/ 	.word	0xffffffff


	//   ....[7]....
        /*007c*/ 	.word	0xffffffff


	//   ....[8]....
        /*0080*/ 	.word	0xffffffff


	//   ....[9]....
        /*0084*/ 	.word	0xffffffff


	//   ....[10]....
        /*0088*/ 	.word	0xffffffff


	//   ....[11]....
        /*008c*/ 	.word	0xffffffff


	//   ....[12]....
        /*0090*/ 	.word	0xffffffff


	//   ....[13]....
        /*0094*/ 	.word	0xffffffff


	//   ....[14]....
        /*0098*/ 	.word	0xffffffff


	//   ....[15]....
        /*009c*/ 	.word	0xffffffff


	//   ....[16]....
        /*00a0*/ 	.word	0xffffffff


	//   ....[17]....
        /*00a4*/ 	.word	0xffffffff


	//   ....[18]....
        /*00a8*/ 	.word	0xffffffff


	//   ....[19]....
        /*00ac*/ 	.word	0xffffffff


	//   ....[20]....
        /*00b0*/ 	.word	0x0500000f


	//   ....[21]....
        /*00b4*/ 	.word	0x0500000f


	//   ....[22]....
        /*00b8*/ 	.word	0x0500000f


	//   ....[23]....
        /*00bc*/ 	.word	0x0500000f


	//   ....[24]....
        /*00c0*/ 	.word	0x0500000f


	//   ....[25]....
        /*00c4*/ 	.word	0x0500000f


	//   ....[26]....
        /*00c8*/ 	.word	0x0500000f


	//   ....[27]....
        /*00cc*/ 	.word	0x0500000f


	//   ....[28]....
        /*00d0*/ 	.word	0x0500000f


	//   ....[29]....
        /*00d4*/ 	.word	0x0500000f


	//   ....[30]....
        /*00d8*/ 	.word	0x0500000f


	//   ....[31]....
        /*00dc*/ 	.word	0x0500000f


	//   ....[32]....
        /*00e0*/ 	.word	0x0500000f


	//   ....[33]....
        /*00e4*/ 	.word	0x0500000f


	//   ....[34]....
        /*00e8*/ 	.word	0x0500000f


	//   ....[35]....
        /*00ec*/ 	.word	0x0500000f


	//   ....[36]....
        /*00f0*/ 	.word	0x0500000f


	//   ....[37]....
        /*00f4*/ 	.word	0x0500000f


	//   ....[38]....
        /*00f8*/ 	.word	0x0500000f


	//   ....[39]....
        /*00fc*/ 	.word	0x0500000f


	//----- nvinfo : EIATTR_COOP_GROUP_INSTR_OFFSETS
	.align		4
.L_11322:
        /*0100*/ 	.byte	0x04, 0x28
        /*0102*/ 	.short	(.L_11324 - .L_11323)


	//   ....[0]....
.L_11323:
        /*0104*/ 	.word	0x00000b50


	//   ....[1]....
        /*0108*/ 	.word	0x00000b60


	//   ....[2]....
        /*010c*/ 	.word	0x00000b90


	//   ....[3]....
        /*0110*/ 	.word	0x00000ba0


	//   ....[4]....
        /*0114*/ 	.word	0x00000be0


	//   ....[5]....
        /*0118*/ 	.word	0x00000bf0


	//   ....[6]....
        /*011c*/ 	.word	0x00000c30


	//   ....[7]....
        /*0120*/ 	.word	0x00000c40


	//   ....[8]....
        /*0124*/ 	.word	0x00000c70


	//   ....[9]....
        /*0128*/ 	.word	0x00000c80


	//   ....[10]....
        /*012c*/ 	.word	0x00000de0


	//   ....[11]....
        /*0130*/ 	.word	0x00000e00


	//   ....[12]....
        /*0134*/ 	.word	0x00000e20


	//   ....[13]....
        /*0138*/ 	.word	0x00000e40


	//   ....[14]....
        /*013c*/ 	.word	0x00000e60


	//   ....[15]....
        /*0140*/ 	.word	0x00000e80


	//   ....[16]....
        /*0144*/ 	.word	0x00000ea0


	//   ....[17]....
        /*0148*/ 	.word	0x00000ec0


	//   ....[18]....
        /*014c*/ 	.word	0x00000ee0


	//   ....[19]....
        /*0150*/ 	.word	0x00000f00


	//   ....[20]....
        /*0154*/ 	.word	0x000012b0


	//   ....[21]....
        /*0158*/ 	.word	0x00001330


	//   ....[22]....
        /*015c*/ 	.word	0x00001390


	//   ....[23]....
        /*0160*/ 	.word	0x000013f0


	//   ....[24]....
        /*0164*/ 	.word	0x00001450


	//   ....[25]....
        /*0168*/ 	.word	0x000014b0


	//   ....[26]....
        /*016c*/ 	.word	0x00001570


	//   ....[27]....
        /*0170*/ 	.word	0x00001640


	//   ....[28]....
        /*0174*/ 	.word	0x000016d0


	//   ....[29]....
        /*0178*/ 	.word	0x00001740


	//   ....[30]....
        /*017c*/ 	.word	0x000017a0


	//   ....[31]....
        /*0180*/ 	.word	0x00001830


	//   ....[32]....
        /*0184*/ 	.word	0x000018d0


	//   ....[33]....
        /*0188*/ 	.word	0x00001950


	//   ....[34]....
        /*018c*/ 	.word	0x000019d0


	//   ....[35]....
        /*0190*/ 	.word	0x00001a30


	//   ....[36]....
        /*0194*/ 	.word	0x00001ab0


	//   ....[37]....
        /*0198*/ 	.word	0x00001b20


	//   ....[38]....
        /*019c*/ 	.word	0x00001b90


	//   ....[39]....
        /*01a0*/ 	.word	0x00001c00


	//----- nvinfo : EIATTR_VRC_CTA_INIT_COUNT
	.align		4
.L_11324:
        /*01a4*/ 	.byte	0x02, 0x4a
	.zero		1
	.zero		1


	//----- nvinfo : EIATTR_SYSCALL_OFFSETS
	.align		4
        /*01a8*/ 	.byte	0x04, 0x46
        /*01aa*/ 	.short	(.L_11326 - .L_11325)


	//   ....[0]....
.L_11325:
        /*01ac*/ 	.word	0x000001a0


	//----- nvinfo : EIATTR_EXIT_INSTR_OFFSETS
	.align		4
.L_11326:
        /*01b0*/ 	.byte	0x04, 0x1c
        /*01b2*/ 	.short	(.L_11328 - .L_11327)


	//   ....[0]....
.L_11327:
        /*01b4*/ 	.word	0x00000260


	//   ....[1]....
        /*01b8*/ 	.word	0x00001250


	//----- nvinfo : EIATTR_CRS_STACK_SIZE
	.align		4
.L_11328:
        /*01bc*/ 	.byte	0x04, 0x1e
        /*01be*/ 	.short	(.L_11330 - .L_11329)
.L_11329:
        /*01c0*/ 	.word	0x00000000


	//----- nvinfo : EIATTR_CBANK_PARAM_SIZE
	.align		4
.L_11330:
        /*01c4*/ 	.byte	0x03, 0x19
        /*01c6*/ 	.short	0x0090


	//----- nvinfo : EIATTR_PARAM_CBANK
	.align		4
        /*01c8*/ 	.byte	0x04, 0x0a
        /*01ca*/ 	.short	(.L_11332 - .L_11331)
	.align		4
.L_11331:
        /*01cc*/ 	.word	index@(.nv.constant0._Z15SoftmaxWarpImplI22BroadcastScaleMaskLoadIffbLm3EiE11DirectStoreIffEfLi1ELi1ELi32ELi2ELb0EL9Algorithm0EEvT_T0_ll)
        /*01d0*/ 	.short	0x0380
        /*01d2*/ 	.short	0x0090


	//----- nvinfo : EIATTR_SW_WAR
	.align		4
.L_11332:
        /*01d4*/ 	.byte	0x04, 0x36
        /*01d6*/ 	.short	(.L_11334 - .L_11333)
.L_11333:
        /*01d8*/ 	.word	0x00000008
.L_11334:


//--------------------- .nv.info._Z15SoftmaxWarpImplI22BroadcastScaleMaskLoadIffbLm3EiE11DirectStoreIffEfLi1ELi1ELi16ELi1ELb1EL9Algorithm0EEvT_T0_ll --------------------------
	.section	.nv.info._Z15SoftmaxWarpImplI22BroadcastScaleMaskLoadIffbLm3EiE11DirectStoreIffEfLi1ELi1ELi16ELi1ELb1EL9Algorithm0EEvT_T0_ll,"",@"SHT_CUDA_INFO"
	.sectionflags	@""
	.align	4


	//----- nvinfo : EIATTR_CUDA_API_VERSION
	.align		4
        /*0000*/ 	.byte	0x04, 0x37
        /*0002*/ 	.short	(.L_11336 - .L_11335)
.L_11335:
        /*0004*/ 	.word	0x00000082


	//----- nvinfo : EIATTR_KPARAM_INFO
	.align		4
.L_11336:
        /*0008*/ 	.byte	0x04, 0x17
        /*000a*/ 	.short	(.L_11338 - .L_11337)
.L_11337:
        /*000c*/ 	.word	0x00000000
        /*0010*/ 	.short	0x0003
        /*0012*/ 	.short	0x0088
        /*0014*/ 	.byte	0x00, 0xf0, 0x21, 0x00


	//----- nvinfo : EIATTR_KPARAM_INFO
	.align		4
.L_11338:
        /*0018*/ 	.byte	0x04, 0x17
        /*001a*/ 	.short	(.L_11340 - .L_11339)
.L_11339:
        /*001c*/ 	.word	0x00000000
        /*0020*/ 	.short	0x0002
        /*0022*/ 	.short	0x0080
        /*0024*/ 	.byte	0x00, 0xf0, 0x21, 0x00


	//----- nvinfo : EIATTR_KPARAM_INFO
	.align		4
.L_11340:
        /*0028*/ 	.byte	0x04, 0x17
        /*002a*/ 	.short	(.L_11342 - .L_11341)
.L_11341:
        /*002c*/ 	.word	0x00000000
        /*0030*/ 	.short	0x0001
        /*0032*/ 	.short	0x0070
        /*0034*/ 	.byte	0x00, 0xf0, 0x41, 0x00


	//----- nvinfo : EIATTR_KPARAM_INFO
	.align		4
.L_11342:
        /*0038*/ 	.byte	0x04, 0x17
        /*003a*/ 	.short	(.L_11344 - .L_11343)
.L_11343:
        /*003c*/ 	.word	0x00000000
        /*0040*/ 	.short	0x0000
        /*0042*/ 	.short	0x0000
        /*0044*/ 	.byte	0x00, 0xf0, 0xc1, 0x01


	//----- nvinfo : EIATTR_SPARSE_MMA_MASK
	.align		4
.L_11344:
        /*0048*/ 	.byte	0x03, 0x50
        /*004a*/ 	.short	0x0000


	//----- nvinfo : EIATTR_MAXREG_COUNT
	.align		4
        /*004c*/ 	.byte	0x03, 0x1b
        /*004e*/ 	.short	0x00ff


	//----- nvinfo : EIATTR_EXTERNS
	.align		4
        /*0050*/ 	.byte	0x04, 0x0f
        /*0052*/ 	.short	(.L_11346 - .L_11345)


	//   ....[0]....
	.align		4
.L_11345:
        /*0054*/ 	.word	index@(__assertfail)


	//----- nvinfo : EIATTR_MERCURY_ISA_VERSION
	.align		4
.L_11346:
        /*0058*/ 	.byte	0x03, 0x5f
        /*005a*/ 	.short	0x0101


	//----- nvinfo : EIATTR_COOP_GROUP_MASK_REGIDS
	.align		4
        /*005c*/ 	.byte	0x04, 0x29
        /*005e*/ 	.short	(.L_11348 - .L_11347)


	//   ....[0]....
.L_11347:
        /*0060*/ 	.word	0xffffffff


	//   ....[1]....
        /*0064*/ 	.word	0xffffffff


	//   ....[2]....
        /*0068*/ 	.word	0xffffffff


	//   ....[3]....
        /*006c*/ 	.word	0xffffffff


	//   ....[4]....
        /*0070*/ 	.word	0xffffffff


	//   ....[5]....
        /*0074*/ 	.word	0xffffffff


	//   ....[6]....
        /*0078*/ 	.word	0xffffffff


	//   ....[7]....
        /*007c*/ 	.word	0xffffffff


	//   ....[8]....
        /*0080*/ 	.word	0x0500000f


	//   ....[9]....
        /*0084*/ 	.word	0x0500000f


	//   ....[10]....
        /*0088*/ 	.word	0x0500000f


	//   ....[11]....
        /*008c*/ 	.word	0x0500000f


	//   ....[12]....
        /*0090*/ 	.word	0x0500000f


	//   ....[13]....
        /*0094*/ 	.word	0x0500000f


	//   ....[14]....
        /*0098*/ 	.word	0x0500000f


	//   ....[15]....
        /*009c*/ 	.word	0x0500000f


	//----- nvinfo : EIATTR_COOP_GROUP_INSTR_OFFSETS
	.align		4
.L_11348:
        /*00a0*/ 	.byte	0x04, 0x28
        /*00a2*/ 	.short	(.L_11350 - .L_11349)


	//   ....[0]....
.L_11349:
        /*00a4*/ 	.word	0x00000890


	//   ....[1]....
        /*00a8*/ 	.word	0x000008d0


	//   ....[2]....
        /*00ac*/ 	.word	0x000008f0


	//   ....[3]....
        /*00b0*/ 	.word	0x00000910


	//   ....[4]....
        /*00b4*/ 	.word	0x000009d0


	//   ....[5]....
        /*00b8*/ 	.word	0x000009f0


	//   ....[6]....
        /*00bc*/ 	.word	0x00000a10


	//   ....[7]....
        /*00c0*/ 	.word	0x00000a30


	//   ....[8]....
        /*00c4*/ 	.word	0x00000cc0


	//   ....[9]....
        /*00c8*/ 	.word	0x00000d50


	//   ....[10]....
        /*00cc*/ 	.word	0x00000db0


	//   ....[11]....
        /*00d0*/ 	.word	0x00000e20


	//   ....[12]....
        /*00d4*/ 	.word	0x00000f10


	//   ....[13]....
        /*00d8*/ 	.word	0x00000f70


	//   ....[14]....
        /*00dc*/ 	.word	0x00000fd0


	//   ....[15]....
        /*00e0*/ 	.word	0x00001030


	//----- nvinfo : EIATTR_VRC_CTA_INIT_COUNT
	.align		4
.L_11350:
        /*00e4*/ 	.byte	0x02, 0x4a
	.zero		1
	.zero		1


	//----- nvinfo : EIATTR_SYSCALL_OFFSETS
	.align		4
        /*00e8*/ 	.byte	0x04, 0x46
        /*00ea*/ 	.short	(.L_11352 - .L_11351)


	//   ....[0]....
.L_11351:
        /*00ec*/ 	.word	0x000001c0


	//----- nvinfo : EIATTR_EXIT_INSTR_OFFSETS
	.align		4
.L_11352:
        /*00f0*/ 	.byte	0x04, 0x1c
        /*00f2*/ 	.short	(.L_11354 - .L_11353)


	//   ....[0]....
.L_11353:
        /*00f4*/ 	.word	0x00000270


	//   ....[1]....
        /*00f8*/ 	.word	0x00000c60


	//----- nvinfo : EIATTR_CRS_STACK_SIZE
	.align		4
.L_11354:
        /*00fc*/ 	.byte	0x04, 0x1e
        /*00fe*/ 	.short	(.L_11356 - .L_11355)
.L_11355:
        /*0100*/ 	.word	0x00000000


	//----- nvinfo : EIATTR_CBANK_PARAM_SIZE
	.align		4
.L_11356:
        /*0104*/ 	.byte	0x03, 0x19
        /*0106*/ 	.short	0x0090


	//----- nvinfo : EIATTR_PARAM_CBANK
	.align		4
        /*0108*/ 	.byte	0x04, 0x0a
        /*010a*/ 	.short	(.L_11358 - .L_11357)
	.align		4
.L_11357:
        /*010c*/ 	.word	index@(.nv.constant0._Z15SoftmaxWarpImplI22BroadcastScaleMaskLoadIffbLm3EiE11DirectStoreIffEfLi1ELi1ELi16ELi1ELb1EL9Algorithm0EEvT_T0_ll)
        /*0110*/ 	.short	0x0380
        /*0112*/ 	.short	0x0090


	//----- nvinfo : EIATTR_SW_WAR
	.align		4
.L_11358:
        /*0114*/ 	.byte	0x04, 0x36
        /*0116*/ 	.short	(.L_11360 - .L_11359)
.L_11359:
        /*0118*/ 	.word	0x00000008
.L_11360:


//--------------------- .nv.info._Z15SoftmaxWarpImplI22BroadcastScaleMaskLoadIffbLm3EiE11DirectStoreIffEfLi1ELi1ELi16ELi1ELb0EL9Algorithm0EEvT_T0_ll --------------------------
	.section	.nv.info._Z15SoftmaxWarpImplI22BroadcastScaleMaskLoadIffbLm3EiE11DirectStoreIffEfLi1ELi1ELi16ELi1ELb0EL9Algorithm0EEvT_T0_ll,"",@"SHT_CUDA_INFO"
	.sectionflags	@""
	.align	4


	//----- nvinfo : EIATTR_CUDA_API_VERSION
	.align		4
        /*0000*/ 	.byte	0x04, 0x37
        /*0002*/ 	.short	(.L_11362 - .L_11361)
.L_11361:
        /*0004*/ 	.word	0x00000082


	//----- nvinfo : EIATTR_KPARAM_INFO
	.align		4
.L_11362:
        /*0008*/ 	.byte	0x04, 0x17
        /*000a*/ 	.short	(.L_11364 - .L_11363)
.L_11363:
        /*000c*/ 	.word	0x00000000
        /*0010*/ 	.short	0x0003
        /*0012*/ 	.short	0x0088
        /*0014*/ 	.byte	0x00, 0xf0, 0x21, 0x00


	//----- nvinfo : EIATTR_KPARAM_INFO
	.align		4
.L_11364:
        /*0018*/ 	.byte	0x04, 0x17
        /*001a*/ 	.short	(.L_11366 - .L_11365)
.L_11365:
        /*001c*/ 	.word	0x00000000
        /*0020*/ 	.short	0x0002
        /*0022*/ 	.short	0x0080
        /*0024*/ 	.byte	0x00, 0xf0, 0x21, 0x00


	//----- nvinfo : EIATTR_KPARAM_INFO
	.align		4
.L_11366:
        /*0028*/ 	.byte	0x04, 0x17
        /*002a*/ 	.short	(.L_11368 - .L_11367)
.L_11367:
        /*002c*/ 	.word	0x00000000
        /*0030*/ 	.short	0x0001
        /*0032*/ 	.short	0x0070
        /*0034*/ 	.byte	0x00, 0xf0, 0x41, 0x00


	//----- nvinfo : EIATTR_KPARAM_INFO
	.align		4
.L_11368:
        /*0038*/ 	.byte	0x04, 0x17
        /*003a*/ 	.short	(.L_11370 - .L_11369)
.L_11369:
        /*003c*/ 	.word	0x00000000
        /*0040*/ 	.short	0x0000
        /*0042*/ 	.short	0x0000
        /*0044*/ 	.byte	0x00, 0xf0, 0xc1, 0x01


	//----- nvinfo : EIATTR_SPARSE_MMA_MASK
	.align		4
.L_11370:
        /*0048*/ 	.byte	0x03, 0x50
        /*004a*/ 	.short	0x0000


	//----- nvinfo : EIATTR_MAXREG_COUNT
	.align		4
        /*004c*/ 	.byte	0x03, 0x1b
        /*004e*/ 	.short	0x00ff


	//----- nvinfo : EIATTR_EXTERNS
	.align		4
        /*0050*/ 	.byte	0x04, 0x0f
        /*0052*/ 	.short	(.L_11372 - .L_11371)


	//   ....[0]....
	.align		4
.L_11371:
        /*0054*/ 	.word	index@(__assertfail)


	//----- nvinfo : EIATTR_MERCURY_ISA_VERSION
	.align		4
.L_11372:
        /*0058*/ 	.byte	0x03, 0x5f
        /*005a*/ 	.short	0x0101


	//----- nvinfo : EIATTR_COOP_GROUP_MASK_REGIDS
	.align		4
        /*005c*/ 	.byte	0x04, 0x29
        /*005e*/ 	.short	(.L_11374 - .L_11373)


	//   ....[0]....
.L_11373:
        /*0060*/ 	.word	0xffffffff


	//   ....[1]....
        /*0064*/ 	.word	0xffffffff


	//   ....[2]....
        /*0068*/ 	.word	0xffffffff


	//   ....[3]....
        /*006c*/ 	.word	0xffffffff


	//   ....[4]....
        /*0070*/ 	.word	0xffffffff


	//   ....[5]....
        /*0074*/ 	.word	0xffffffff


	//   ....[6]....
        /*0078*/ 	.word	0xffffffff


	//   ....[7]....
        /*007c*/ 	.word	0xffffffff


	//   ....[8]....
        /*0080*/ 	.word	0x0500000f


	//   ....[9]....
        /*0084*/ 	.word	0x0500000f


	//   ....[10]....
        /*0088*/ 	.word	0x0500000f


	//   ....[11]....
        /*008c*/ 	.word	0x0500000f


	//   ....[12]....
        /*0090*/ 	.word	0x0500000f


	//   ....[13]....
        /*0094*/ 	.word	0x0500000f


	//   ....[14]....
        /*0098*/ 	.word	0x0500000f


	//   ....[15]....
        /*009c*/ 	.word	0x0500000f


	//----- nvinfo : EIATTR_COOP_GROUP_INSTR_OFFSETS
	.align		4
.L_11374:
        /*00a0*/ 	.byte	0x04, 0x28
        /*00a2*/ 	.short	(.L_11376 - .L_11375)


	//   ....[0]....
.L_11375:
        /*00a4*/ 	.word	0x00000810


	//   ....[1]....
        /*00a8*/ 	.word	0x00000850


	//   ....[2]....
        /*00ac*/ 	.word	0x00000870


	//   ....[3]....
        /*00b0*/ 	.word	0x00000890


	//   ....[4]....
        /*00b4*/ 	.word	0x00000950


	//   ....[5]....
        /*00b8*/ 	.word	0x00000970


	//   ....[6]....
        /*00bc*/ 	.word	0x00000990


	//   ....[7]....
        /*00c0*/ 	.word	0x000009b0


	//   ....[8]....
        /*00c4*/ 	.word	0x00000c10


	//   ....[9]....
        /*00c8*/ 	.word	0x00000ca0


	//   ....[10]....
        /*00cc*/ 	.word	0x00000d00


	//   ....[11]....
        /*00d0*/ 	.word	0x00000d70


	//   ....[12]....
        /*00d4*/ 	.word	0x00000e60


	//   ....[13]....
        /*00d8*/ 	.word	0x00000ec0


	//   ....[14]....
        /*00dc*/ 	.word	0x00000f20


	//   ....[15]....
        /*00e0*/ 	.word	0x00000f80


	//----- nvinfo : EIATTR_VRC_CTA_INIT_COUNT
	.align		4
.L_11376:
        /*00e4*/ 	.byte	0x02, 0x4a
	.zero		1
	.zero		1


	//----- nvinfo : EIATTR_SYSCALL_OFFSETS
	.align		4
        /*00e8*/ 	.byte	0x04, 0x46
        /*00ea*/ 	.short	(.L_11378 - .L_11377)


	//   ....[0]....
.L_11377:
        /*00ec*/ 	.word	0x000001b0


	//----- nvinfo : EIATTR_EXIT_INSTR_OFFSETS
	.align		4
.L_11378:
        /*00f0*/ 	.byte	0x04, 0x1c
        /*00f2*/ 	.short	(.L_11380 - .L_11379)


	//   ....[0]....
.L_11379:
        /*00f4*/ 	.word	0x00000260


	//   ....[1]....
        /*00f8*/ 	.word	0x00000bb0


	//----- nvinfo : EIATTR_CRS_STACK_SIZE
	.align		4
.L_11380:
        /*00fc*/ 	.byte	0x04, 0x1e
        /*00fe*/ 	.short	(.L_11382 - .L_11381)
.L_11381:
        /*0100*/ 	.word	0x00000000


	//----- nvinfo : EIATTR_CBANK_PARAM_SIZE
	.align		4
.L_11382:
        /*0104*/ 	.byte	0x03, 0x19
        /*0106*/ 	.short	0x0090


	//----- nvinfo : EIATTR_PARAM_CBANK
	.align		4
        /*0108*/ 	.byte	0x04, 0x0a
        /*010a*/ 	.short	(.L_11384 - .L_11383)
	.align		4
.L_11383:
        /*010c*/ 	.word	index@(.nv.constant0._Z15SoftmaxWarpImplI22BroadcastScaleMaskLoadIffbLm3EiE11DirectStoreIffEfLi1ELi1ELi16ELi1ELb0EL9Algorithm0EEvT_T0_ll)
        /*0110*/ 	.short	0x0380
        /*0112*/ 	.short	0x0090


	//----- nvinfo : EIATTR_SW_WAR
	.align		4
.L_11384:
        /*0114*/ 	.byte	0x04, 0x36
        /*0116*/ 	.short	(.L_11386 - .L_11385)
.L_11385:
        /*0118*/ 	.word	0x00000008
.L_11386:


//--------------------- .nv.info._Z15SoftmaxWarpImplI22BroadcastScaleMaskLoadIffbLm3EiE11DirectStoreIffEfLi1ELi1ELi16ELi2ELb1EL9Algorithm0EEvT_T0_ll --------------------------
	.section	.nv.info._Z15SoftmaxWarpImplI22BroadcastScaleMaskLoadIffbLm3EiE11DirectStoreIffEfLi1ELi1ELi16ELi2ELb1EL9Algorithm0EEvT_T0_ll,"",@"SHT_CUDA_INFO"
	.sectionflags	@""
	.align	4


	//----- nvinfo : EIATTR_CUDA_API_VERSION
	.align		4
        /*0000*/ 	.byte	0x04, 0x37
        /*0002*/ 	.short	(.L_11388 - .L_11387)
.L_11387:
        /*0004*/ 	.word	0x00000082


	//----- nvinfo : EIATTR_KPARAM_INFO
	.align		4
.L_11388:
        /*0008*/ 	.byte	0x04, 0x17
        /*000a*/ 	.short	(.L_11390 - .L_11389)
.L_11389:
        /*000c*/ 	.word	0x00000000
        /*0010*/ 	.short	0x0003
        /*0012*/ 	.short	0x0088
        /*0014*/ 	.byte	0x00, 0xf0, 0x21, 0x00


	//----- nvinfo : EIATTR_KPARAM_INFO
	.align		4
.L_11390:
        /*0018*/ 	.byte	0x04, 0x17
        /*001a*/ 	.short	(.L_11392 - .L_11391)
.L_11391:
        /*001c*/ 	.word	0x00000000
        /*0020*/ 	.short	0x0002
        /*0022*/ 	.short	0x0080
        /*0024*/ 	.byte	0x00, 0xf0, 0x21, 0x00


	//----- nvinfo : EIATTR_KPARAM_INFO
	.align		4
.L_11392:
        /*0028*/ 	.byte	0x04, 0x17
        /*002a*/ 	.short	(.L_11394 - .L_11393)
.L_11393:
        /*002c*/ 	.word	0x00000000
        /*0030*/ 	.short	0x0001
        /*0032*/ 	.short	0x0070
        /*0034*/ 	.byte	0x00, 0xf0, 0x41, 0x00


	//----- nvinfo : EIATTR_KPARAM_INFO
	.align		4
.L_11394:
        /*0038*/ 	.byte	0x04, 0x17
        /*003a*/ 	.short	(.L_11396 - .L_11395)
.L_11395:
        /*003c*/ 	.word	0x00000000
        /*0040*/ 	.short	0x0000
        /*0042*/ 	.short	0x0000
        /*0044*/ 	.byte	0x00, 0xf0, 0xc1, 0x01


	//----- nvinfo : EIATTR_SPARSE_MMA_MASK
	.align		4
.L_11396:
        /*0048*/ 	.byte	0x03, 0x50
        /*004a*/ 	.short	0x0000


	//----- nvinfo : EIATTR_MAXREG_COUNT
	.align		4
        /*004c*/ 	.byte	0x03, 0x1b
        /*004e*/ 	.short	0x00ff


	//----- nvinfo : EIATTR_EXTERNS
	.align		4
        /*0050*/ 	.byte	0x04, 0x0f
        /*0052*/ 	.short	(.L_11398 - .L_11397)


	//   ....[0]....
	.align		4
.L_11397:
        /*0054*/ 	.word	index@(__assertfail)


	//----- nvinfo : EIATTR_MERCURY_ISA_VERSION
	.align		4
.L_11398:
        /*0058*/ 	.byte	0x03, 0x5f
        /*005a*/ 	.short	0x0101


	//----- nvinfo : EIATTR_COOP_GROUP_MASK_REGIDS
	.align		4
        /*005c*/ 	.byte	0x04, 0x29
        /*005e*/ 	.short	(.L_11400 - .L_11399)


	//   ....[0]....
.L_11399:
        /*0060*/ 	.word	0xffffffff


	//   ....[1]....
        /*0064*/ 	.word	0xffffffff


	//   ....[2]....
        /*0068*/ 	.word	0xffffffff


	//   ....[3]....
        /*006c*/ 	.word	0xffffffff


	//   ....[4]....
        /*0070*/ 	.word	0xffffffff


	//   ....[5]....
        /*0074*/ 	.word	0xffffffff


	//   ....[6]....
        /*0078*/ 	.word	0xffffffff


	//   ....[7]....
        /*007c*/ 	.word	0xffffffff


	//   ....[8]....
        /*0080*/ 	.word	0xffffffff


	//   ....[9]....
        /*0084*/ 	.word	0xffffffff


	//   ....[10]....
        /*0088*/ 	.word	0xffffffff


	//   ....[11]....
        /*008c*/ 	.word	0xffffffff


	//   ....[12]....
        /*0090*/ 	.word	0xffffffff


	//   ....[13]....
        /*0094*/ 	.word	0xffffffff


	//   ....[14]....
        /*0098*/ 	.word	0xffffffff


	//   ....[15]....
        /*009c*/ 	.word	0xffffffff


	//   ....[16]....
        /*00a0*/ 	.word	0x0500000f


	//   ....[17]....
        /*00a4*/ 	.word	0x0500000f


	//   ....[18]....
        /*00a8*/ 	.word	0x0500000f


	//   ....[19]....
        /*00ac*/ 	.word	0x0500000f


	//   ....[20]....
        /*00b0*/ 	.word	0x0500000f


	//   ....[21]....
        /*00b4*/ 	.word	0x0500000f


	//   ....[22]....
        /*00b8*/ 	.word	0x0500000f


	//   ....[23]....
        /*00bc*/ 	.word	0x0500000f


	//   ....[24]....
        /*00c0*/ 	.word	0x0500000f


	//   ....[25]....
        /*00c4*/ 	.word	0x0500000f


	//   ....[26]....
        /*00c8*/ 	.word	0x0500000f


	//   ....[27]....
        /*00cc*/ 	.word	0x0500000f


	//   ....[28]....
        /*00d0*/ 	.word	0x0500000f


	//   ....[29]....
        /*00d4*/ 	.word	0x0500000f


	//   ....[30]....
        /*00d8*/ 	.word	0x0500000f


	//   ....[31]....
        /*00dc*/ 	.word	0x0500000f


	//----- nvinfo : EIATTR_COOP_GROUP_INSTR_OFFSETS
	.align		4
.L_11400:
        /*00e0*/ 	.byte	0x04, 0x28
        /*00e2*/ 	.short	(.L_11402 - .L_11401)


	//   ....[0]....
.L_11401:
        /*00e4*/ 	.word	0x00000e10


	//   ....[1]....
        /*00e8*/ 	.word	0x00000e30


	//   ....[2]....
        /*00ec*/ 	.word	0x00000e60


	//   ....[3]....
        /*00f0*/ 	.word	0x00000e70


	//   ....[4]....
        /*00f4*/ 	.word	0x00000eb0


	//   ....[5]....
        /*00f8*/ 	.word	0x00000ec0


	//   ....[6]....
        /*00fc*/ 	.word	0x00000ef0


	//   ....[7]....
        /*0100*/ 	.word	0x00000f00


	//   ....[8]....
        /*0104*/ 	.word	0x00001060


	//   ....[9]....
        /*0108*/ 	.word	0x00001080


	//   ....[10]....
        /*010c*/ 	.word	0x000010a0


	//   ....[11]....
        /*0110*/ 	.word	0x000010c0


	//   ....[12]....
        /*0114*/ 	.word	0x000010e0


	//   ....[13]....
        /*0118*/ 	.word	0x00001100


	//   ....[14]....
        /*011c*/ 	.word	0x00001120


	//   ....[15]....
        /*0120*/ 	.word	0x00001140


	//   ....[16]....
        /*0124*/ 	.word	0x000015a0


	//   ....[17]....
        /*0128*/ 	.word	0x00001620


	//   ....[18]....
        /*012c*/ 	.word	0x00001680


	//   ....[19]....
        /*0130*/ 	.word	0x000016e0


	//   ....[20]....
        /*0134*/ 	.word	0x00001740


	//   ....[21]....
        /*0138*/ 	.word	0x000017b0


	//   ....[22]....
        /*013c*/ 	.word	0x00001860


	//   ....[23]....
        /*0140*/ 	.word	0x00001940


	//   ....[24]....
        /*0144*/ 	.word	0x000019c0


	//   ....[25]....
        /*0148*/ 	.word	0x00001a70


	//   ....[26]....
        /*014c*/ 	.word	0x00001af0


	//   ....[27]....
        /*0150*/ 	.word	0x00001b70


	//   ....[28]....
        /*0154*/ 	.word	0x00001bd0


	//   ....[29]....
        /*0158*/ 	.word	0x00001c50


	//   ....[30]....
        /*015c*/ 	.word	0x00001cc0


	//   ....[31]....
        /*0160*/ 	.word	0x00001d30


	//----- nvinfo : EIATTR_VRC_CTA_INIT_COUNT
	.align		4
.L_11402:
        /*0164*/ 	.byte	0x02, 0x4a
	.zero		1
	.zero		1


	//----- nvinfo : EIATTR_SYSCALL_OFFSETS
	.align		4
        /*0168*/ 	.byte	0x04, 0x46
        /*016a*/ 	.short	(.L_11404 - .L_11403)


	//   ....[0]....
.L_11403:
        /*016c*/ 	.word	0x000001c0


	//----- nvinfo : EIATTR_EXIT_INSTR_OFFSETS
	.align		4
.L_11404:
        /*0170*/ 	.byte	0x04, 0x1c
        /*0172*/ 	.short	(.L_11406 - .L_11405)


	//   ....[0]....
.L_11405:
        /*0174*/ 	.word	0x00000280


	//   ....[1]....
        /*0178*/ 	.word	0x00001540


	//----- nvinfo : EIATTR_CRS_STACK_SIZE
	.align		4
.L_11406:
        /*017c*/ 	.byte	0x04, 0x1e
        /*017e*/ 	.short	(.L_11408 - .L_11407)
.L_11407:
        /*0180*/ 	.word	0x00000000


	//----- nvinfo : EIATTR_CBANK_PARAM_SIZE
	.align		4
.L_11408:
        /*0184*/ 	.byte	0x03, 0x19
        /*0186*/ 	.short	0x0090


	//----- nvinfo : EIATTR_PARAM_CBANK
	.align		4
        /*0188*/ 	.byte	0x04, 0x0a
        /*018a*/ 	.short	(.L_11410 - .L_11409)
	.align		4
.L_11409:
        /*018c*/ 	.word	index@(.nv.constant0._Z15SoftmaxWarpImplI22BroadcastScaleMaskLoadIffbLm3EiE11DirectStoreIffEfLi1ELi1ELi16ELi2ELb1EL9Algorithm0EEvT_T0_ll)
        /*0190*/ 	.short	0x0380
        /*0192*/ 	.short	0x0090


	//----- nvinfo : EIATTR_SW_WAR
	.align		4
.L_11410:
        /*0194*/ 	.byte	0x04, 0x36
        /*0196*/ 	.short	(.L_11412 - .L_11411)
.L_11411:
        /*0198*/ 	.word	0x00000008
.L_11412:


//--------------------- .nv.info._Z15SoftmaxWarpImplI22BroadcastScaleMaskLoadIffbLm3EiE11DirectStoreIffEfLi1ELi1ELi16ELi2ELb0EL9Algorithm0EEvT_T0_ll --------------------------
	.section	.nv.info._Z15SoftmaxWarpImplI22BroadcastScaleMaskLoadIffbLm3EiE11DirectStoreIffEfLi1ELi1ELi16ELi2ELb0EL9Algorithm0EEvT_T0_ll,"",@"SHT_CUDA_INFO"
	.sectionflags	@""
	.align	4


	//----- nvinfo : EIATTR_CUDA_API_VERSION
	.align		4
        /*0000*/ 	.byte	0x04, 0x37
        /*0002*/ 	.short	(.L_11414 - .L_11413)
.L_11413:
        /*0004*/ 	.word	0x00000082


	//----- nvinfo : EIATTR_KPARAM_INFO
	.align		4
.L_11414:
        /*0008*/ 	.byte	0x04, 0x17
        /*000a*/ 	.short	(.L_11416 - .L_11415)
.L_11415:
        /*000c*/ 	.word	0x00000000
        /*0010*/ 	.short	0x0003
        /*0012*/ 	.short	0x0088
        /*0014*/ 	.byte	0x00, 0xf0, 0x21, 0x00


	//----- nvinfo : EIATTR_KPARAM_INFO
	.align		4
.L_11416:
        /*0018*/ 	.byte	0x04, 0x17
        /*001a*/ 	.short	(.L_11418 - .L_11417)
.L_11417:
        /*001c*/ 	.word	0x00000000
        /*0020*/ 	.short	0x0002
        /*0022*/ 	.short	0x0080
        /*0024*/ 	.byte	0x00, 0xf0, 0x21, 0x00


	//----- nvinfo : EIATTR_KPARAM_INFO
	.align		4
.L_11418:
        /*0028*/ 	.byte	0x04, 0x17
        /*002a*/ 	.short	(.L_11420 - .L_11419)
.L_11419:
        /*002c*/ 	.word	0x00000000
        /*0030*/ 	.short	0x0001
        /*0032*/ 	.short	0x0070
        /*0034*/ 	.byte	0x00, 0xf0, 0x41, 0x00


	//----- nvinfo : EIATTR_KPARAM_INFO
	.align		4
.L_11420:
        /*0038*/ 	.byte	0x04, 0x17
        /*003a*/ 	.short	(.L_11422 - .L_11421)
.L_11421:
        /*003c*/ 	.word	0x00000000
        /*0040*/ 	.short	0x0000
        /*0042*/ 	.short	0x0000
        /*0044*/ 	.byte	0x00, 0xf0, 0xc1, 0x01


	//----- nvinfo : EIATTR_SPARSE_MMA_MASK
	.align		4
.L_11422:
        /*0048*/ 	.byte	0x03, 0x50
        /*004a*/ 	.short	0x0000


	//----- nvinfo : EIATTR_MAXREG_COUNT
	.align		4
        /*004c*/ 	.byte	0x03, 0x1b
        /*004e*/ 	.short	0x00ff


	//----- nvinfo : EIATTR_EXTERNS
	.align		4
        /*0050*/ 	.byte	0x04, 0x0f
        /*0052*/ 	.short	(.L_11424 - .L_11423)


	//   ....[0]....
	.align		4
.L_11423:
        /*0054*/ 	.word	index@(__assertfail)


	//----- nvinfo : EIATTR_MERCURY_ISA_VERSION
	.align		4
.L_11424:
        /*0058*/ 	.byte	0x03, 0x5f
        /*005a*/ 	.short	0x0101


	//----- nvinfo : EIATTR_COOP_GROUP_MASK_REGIDS
	.align		4
        /*005c*/ 	.byte	0x04, 0x29
        /*005e*/ 	.short	(.L_11426 - .L_11425)


	//   ....[0]....
.L_11425:
        /*0060*/ 	.word	0xffffffff


	//   ....[1]....
        /*0064*/ 	.word	0xffffffff


	//   ....[2]....
        /*0068*/ 	.word	0xffffffff


	//   ....[3]....
        /*006c*/ 	.word	0xffffffff


	//   ....[4]....
        /*0070*/ 	.word	0xffffffff


	//   ....[5]....
        /*0074*/ 	.word	0xffffffff


	//   ....[6]....
        /*0078*/ 	.word	0xffffffff


	//   ....[7]....
        /*007c*/ 	.word	0xffffffff


	//   ....[8]....
        /*0080*/ 	.word	0xffffffff


	//   ....[9]....
        /*0084*/ 	.word	0xffffffff


	//   ....[10]....
        /*0088*/ 	.word	0xffffffff


	//   ....[11]....
        /*008c*/ 	.word	0xffffffff


	//   ....[12]....
        /*0090*/ 	.word	0xffffffff


	//   ....[13]....
        /*0094*/ 	.word	0xffffffff


	//   ....[14]....
        /*0098*/ 	.word	0xffffffff


	//   ....[15]....
        /*009c*/ 	.word	0xffffffff


	//   ....[16]....
        /*00a0*/ 	.word	0x0500000f


	//   ....[17]....
        /*00a4*/ 	.word	0x0500000f


	//   ....[18]....
        /*00a8*/ 	.word	0x0500000f


	//   ....[19]....
        /*00ac*/ 	.word	0x0500000f


	//   ....[20]....
        /*00b0*/ 	.word	0x0500000f


	//   ....[21]....
        /*00b4*/ 	.word	0x0500000f


	//   ....[22]....
        /*00b8*/ 	.word	0x0500000f


	//   ....[23]....
        /*00bc*/ 	.word	0x0500000f


	//   ....[24]....
        /*00c0*/ 	.word	0x0500000f


	//   ....[25]....
        /*00c4*/ 	.word	0x0500000f


	//   ....[26]....
        /*00c8*/ 	.word	0x0500000f


	//   ....[27]....
        /*00cc*/ 	.word	0x0500000f


	//   ....[28]....
        /*00d0*/ 	.word	0x0500000f


	//   ....[29]....
        /*00d4*/ 	.word	0x0500000f


	//   ....[30]....
        /*00d8*/ 	.word	0x0500000f


	//   ....[31]....
        /*00dc*/ 	.word	0x0500000f


	//----- nvinfo : EIATTR_COOP_GROUP_INSTR_OFFSETS
	.align		4
.L_11426:
        /*00e0*/ 	.byte	0x04, 0x28
        /*00e2*/ 	.short	(.L_11428 - .L_11427)


	//   ....[0]....
.L_11427:
        /*00e4*/ 	.word	0x00000b60


	//   ....[1]....
        /*00e8*/ 	.word	0x00000b80


	//   ....[2]....
        /*00ec*/ 	.word	0x00000bb0


	//   ....[3]....
        /*00f0*/ 	.word	0x00000bc0


	//   ....[4]....
        /*00f4*/ 	.word	0x00000c00


	//   ....[5]....
        /*00f8*/ 	.word	0x00000c10


	//   ....[6]....
        /*00fc*/ 	.word	0x00000c40


	//   ....[7]....
        /*0100*/ 	.word	0x00000c50


	//   ....[8]....
        /*0104*/ 	.word	0x00000db0


	//   ....[9]....
        /*0108*/ 	.word	0x00000dd0


	//   ....[10]....
        /*010c*/ 	.word	0x00000df0


	//   ....[11]....
        /*0110*/ 	.word	0x00000e10


	//   ....[12]....
        /*0114*/ 	.word	0x00000e30


	//   ....[13]....
        /*0118*/ 	.word	0x00000e50


	//   ....[14]....
        /*011c*/ 	.word	0x00000e70


	//   ....[15]....
        /*0120*/ 	.word	0x00000e90


	//   ....[16]....
        /*0124*/ 	.word	0x00001240


	//   ....[17]....
        /*0128*/ 	.word	0x000012c0


	//   ....[18]....
        /*012c*/ 	.word	0x00001320


	//   ....[19]....
        /*0130*/ 	.word	0x00001390


	//   ....[20]....
        /*0134*/ 	.word	0x000013f0


	//   ....[21]....
        /*0138*/ 	.word	0x000014b0


	//   ....[22]....
        /*013c*/ 	.word	0x00001570


	//   ....[23]....
        /*0140*/ 	.word	0x00001600


	//   ....[24]....
        /*0144*/ 	.word	0x00001660


	//   ....[25]....
        /*0148*/ 	.word	0x00001740


	//   ....[26]....
        /*014c*/ 	.word	0x000017d0


	//   ....[27]....
        /*0150*/ 	.word	0x00001830


	//   ....[28]....
        /*0154*/ 	.word	0x00001890


	//   ....[29]....
        /*0158*/ 	.word	0x00001910


	//   ....[30]....
        /*015c*/ 	.word	0x00001980


	//   ....[31]....
        /*0160*/ 	.word	0x000019f0


	//----- nvinfo : EIATTR_VRC_CTA_INIT_COUNT
	.align		4
.L_11428:
        /*0164*/ 	.byte	0x02, 0x4a
	.zero		1
	.zero		1


	//----- nvinfo : EIATTR_SYSCALL_OFFSETS
	.align		4
        /*0168*/ 	.byte	0x04, 0x46
        /*016a*/ 	.short	(.L_11430 - .L_11429)


	//   ....[0]....
.L_11429:
        /*016c*/ 	.word	0x000001a0


	//----- nvinfo : EIATTR_EXIT_INSTR_OFFSETS
	.align		4
.L_11430:
        /*0170*/ 	.byte	0x04, 0x1c
        /*0172*/ 	.short	(.L_11432 - .L_11431)


	//   ....[0]....
.L_11431:
        /*0174*/ 	.word	0x00000260


	//   ....[1]....
        /*0178*/ 	.word	0x000011e0


	//----- nvinfo : EIATTR_CRS_STACK_SIZE
	.align		4
.L_11432:
        /*017c*/ 	.byte	0x04, 0x1e
        /*017e*/ 	.short	(.L_11434 - .L_11433)
.L_11433:
        /*0180*/ 	.word	0x00000000


	//----- nvinfo : EIATTR_CBANK_PARAM_SIZE
	.align		4
.L_11434:
        /*0184*/ 	.byte	0x03, 0x19
        /*0186*/ 	.short	0x0090


	//----- nvinfo : EIATTR_PARAM_CBANK
	.align		4
        /*0188*/ 	.byte	0x04, 0x0a
        /*018a*/ 	.short	(.L_11436 - .L_11435)
	.align		4
.L_11435:
        /*018c*/ 	.word	index@(.nv.constant0._Z15SoftmaxWarpImplI22BroadcastScaleMaskLoadIffbLm3EiE11DirectStoreIffEfLi1ELi1ELi16ELi2ELb0EL9Algorithm0EEvT_T0_ll)
        /*0190*/ 	.short	0x0380
        /*0192*/ 	.short	0x0090


	//----- nvinfo : EIATTR_SW_WAR
	.align		4
.L_11436:
        /*0194*/ 	.byte	0x04, 0x36
        /*0196*/ 	.short	(.L_11438 - .L_11437)
.L_11437:
        /*0198*/ 	.word	0x00000008
.L_11438:


//--------------------- .nv.info._Z15SoftmaxWarpImplI22BroadcastScaleMaskLoadIffbLm3EiE11DirectStoreIffEfLi1ELi1ELi8ELi1ELb1EL9Algorithm0EEvT_T0_ll --------------------------
	.section	.nv.info._Z15SoftmaxWarpImplI22BroadcastScaleMaskLoadIffbLm3EiE11DirectStoreIffEfLi1ELi1ELi8ELi1ELb1EL9Algorithm0EEvT_T0_ll,"",@"SHT_CUDA_INFO"
	.sectionflags	@""
	.align	4


	//----- nvinfo : EIATTR_CUDA_API_VERSION
	.align		4
        /*0000*/ 	.byte	0x04, 0x37
        /*0002*/ 	.short	(.L_11440 - .L_11439)
.L_11439:
        /*0004*/ 	.word	0x00000082


	//----- nvinfo : EIATTR_KPARAM_INFO
	.align		4
.L_11440:
        /*0008*/ 	.byte	0x04, 0x17
        /*000a*/ 	.short	(.L_11442 - .L_11441)
.L_11441:
        /*000c*/ 	.word	0x00000000
        /*0010*/ 	.short	0x0003
        /*0012*/ 	.short	0x0088
        /*0014*/ 	.byte	0x00, 0xf0, 0x21, 0x00


	//----- nvinfo : EIATTR_KPARAM_INFO
	.align		4
.L_11442:
        /*0018*/ 	.byte	0x04, 0x17
        /*001a*/ 	.short	(.L_11444 - .L_11443)
.L_11443:
        /*001c*/ 	.word	0x00000000
        /*0020*/ 	.short	0x0002
        /*0022*/ 	.short	0x0080
        /*0024*/ 	.byte	0x00, 0xf0, 0x21, 0x00


	//----- nvinfo : EIATTR_KPARAM_INFO
	.align		4
.L_11444:
        /*0028*/ 	.byte	0x04, 0x17
        /*002a*/ 	.short	(.L_11446 - .L_11445)
.L_11445:
        /*002c*/ 	.word	0x00000000
        /*0030*/ 	.short	0x0001
        /*0032*/ 	.short	0x0070
        /*0034*/ 	.byte	0x00, 0xf0, 0x41, 0x00


	//----- nvinfo : EIATTR_KPARAM_INFO
	.align		4
.L_11446:
        /*0038*/ 	.byte	0x04, 0x17
        /*003a*/ 	.short	(.L_11448 - .L_11447)
.L_11447:
        /*003c*/ 	.word	0x00000000
        /*0040*/ 	.short	0x0000
        /*0042*/ 	.short	0x0000
        /*0044*/ 	.byte	0x00, 0xf0, 0xc1, 0x01


	//----- nvinfo : EIATTR_SPARSE_MMA_MASK
	.align		4
.L_11448:
        /*0048*/ 	.byte	0x03, 0x50
        /*004a*/ 	.short	0x0000


	//----- nvinfo : EIATTR_MAXREG_COUNT
	.align		4
        /*004c*/ 	.byte	0x03, 0x1b
        /*004e*/ 	.short	0x00ff


	//----- nvinfo : EIATTR_EXTERNS
	.align		4
        /*0050*/ 	.byte	0x04, 0x0f
        /*0052*/ 	.short	(.L_11450 - .L_11449)


	//   ....[0]....
	.align		4
.L_11449:
        /*0054*/ 	.word	index@(__assertfail)


	//----- nvinfo : EIATTR_MERCURY_ISA_VERSION
	.align		4
.L_11450:
        /*0058*/ 	.byte	0x03, 0x5f
        /*005a*/ 	.short	0x0101


	//----- nvinfo : EIATTR_COOP_GROUP_MASK_REGIDS
	.align		4
        /*005c*/ 	.byte	0x04, 0x29
        /*005e*/ 	.short	(.L_11452 - .L_11451)


	//   ....[0]....
.L_11451:
        /*0060*/ 	.word	0xffffffff


	//   ....[1]....
        /*0064*/ 	.word	0xffffffff


	//   ....[2]....
        /*0068*/ 	.word	0xffffffff


	//   ....[3]....
        /*006c*/ 	.word	0xffffffff


	//   ....[4]....
        /*0070*/ 	.word	0xffffffff


	//   ....[5]....
        /*0074*/ 	.word	0xffffffff


	//   ....[6]....
        /*0078*/ 	.word	0x0500000f


	//   ....[7]....
        /*007c*/ 	.word	0x0500000f


	//   ....[8]....
        /*0080*/ 	.word	0x0500000f


	//   ....[9]....
        /*0084*/ 	.word	0x0500000f


	//   ....[10]....
        /*0088*/ 	.word	0x0500000f


	//   ....[11]....
        /*008c*/ 	.word	0x0500000f


	//----- nvinfo : EIATTR_COOP_GROUP_INSTR_OFFSETS
	.align		4
.L_11452:
        /*0090*/ 	.byte	0x04, 0x28
        /*0092*/ 	.short	(.L_11454 - .L_11453)


	//   ....[0]....
.L_11453:
        /*0094*/ 	.word	0x00000890


	//   ....[1]....
        /*0098*/ 	.word	0x000008d0


	//   ....[2]....
        /*009c*/ 	.word	0x000008f0


	//   ....[3]....
        /*00a0*/ 	.word	0x000009b0


	//   ....[4]....
        /*00a4*/ 	.word	0x000009d0


	//   ....[5]....
        /*00a8*/ 	.word	0x000009f0


	//   ....[6]....
        /*00ac*/ 	.word	0x00000c80


	//   ....[7]....
        /*00b0*/ 	.word	0x00000d20


	//   ....[8]....
        /*00b4*/ 	.word	0x00000d80


	//   ....[9]....
        /*00b8*/ 	.word	0x00000e70


	//   ....[10]....
        /*00bc*/ 	.word	0x00000ed0


	//   ....[11]....
        /*00c0*/ 	.word	0x00000f30


	//----- nvinfo : EIATTR_VRC_CTA_INIT_COUNT
	.align		4
.L_11454:
        /*00c4*/ 	.byte	0x02, 0x4a
	.zero		1
	.zero		1


	//----- nvinfo : EIATTR_SYSCALL_OFFSETS
	.align		4
        /*00c8*/ 	.byte	0x04, 0x46
        /*00ca*/ 	.short	(.L_11456 - .L_11455)


	//   ....[0]....
.L_11455:
        /*00cc*/ 	.word	0x000001c0


	//----- nvinfo : EIATTR_EXIT_INSTR_OFFSETS
	.align		4
.L_11456:
        /*00d0*/ 	.byte	0x04, 0x1c
        /*00d2*/ 	.short	(.L_11458 - .L_11457)


	//   ....[0]....
.L_11457:
        /*00d4*/ 	.word	0x00000270


	//   ....[1]....
        /*00d8*/ 	.word	0x00000c20


	//----- nvinfo : EIATTR_CRS_STACK_SIZE
	.align		4
.L_11458:
        /*00dc*/ 	.byte	0x04, 0x1e
        /*00de*/ 	.short	(.L_11460 - .L_11459)
.L_11459:
        /*00e0*/ 	.word	0x00000000


	//----- nvinfo : EIATTR_CBANK_PARAM_SIZE
	.align		4
.L_11460:
        /*00e4*/ 	.byte	0x03, 0x19
        /*00e6*/ 	.short	0x0090


	//----- nvinfo : EIATTR_PARAM_CBANK
	.align		4
        /*00e8*/ 	.byte	0x04, 0x0a
        /*00ea*/ 	.short	(.L_11462 - .L_11461)
	.align		4
.L_11461:
        /*00ec*/ 	.word	index@(.nv.constant0._Z15SoftmaxWarpImplI22BroadcastScaleMaskLoadIffbLm3EiE11DirectStoreIffEfLi1ELi1ELi8ELi1ELb1EL9Algorithm0EEvT_T0_ll)
        /*00f0*/ 	.short	0x0380
        /*00f2*/ 	.short	0x0090


	//----- nvinfo : EIATTR_SW_WAR
	.align		4
.L_11462:
        /*00f4*/ 	.byte	0x04, 0x36
        /*00f6*/ 	.short	(.L_11464 - .L_11463)
.L_11463:
        /*00f8*/ 	.word	0x00000008
.L_11464:


//--------------------- .nv.info._Z15SoftmaxWarpImplI22BroadcastScaleMaskLoadIffbLm3EiE11DirectStoreIffEfLi1ELi1ELi8ELi1ELb0EL9Algorithm0EEvT_T0_ll --------------------------
	.section	.nv.info._Z15SoftmaxWarpImplI22BroadcastScaleMaskLoadIffbLm3EiE11DirectStoreIffEfLi1ELi1ELi8ELi1ELb0EL9Algorithm0EEvT_T0_ll,"",@"SHT_CUDA_INFO"
	.sectionflags	@""
	.align	4


	//----- nvinfo : EIATTR_CUDA_API_VERSION
	.align		4
        /*0000*/ 	.byte	0x04, 0x37
        /*0002*/ 	.short	(.L_11466 - .L_11465)
.L_11465:
        /*0004*/ 	.word	0x00000082


	//----- nvinfo : EIATTR_KPARAM_INFO
	.align		4
.L_11466:
        /*0008*/ 	.byte	0x04, 0x17
        /*000a*/ 	.short	(.L_11468 - .L_11467)
.L_11467:
        /*000c*/ 	.word	0x00000000
        /*0010*/ 	.short	0x0003
        /*0012*/ 	.short	0x0088
        /*0014*/ 	.byte	0x00, 0xf0, 0x21, 0x00


	//----- nvinfo : EIATTR_KPARAM_INFO
	.align		4
.L_11468:
        /*0018*/ 	.byte	0x04, 0x17
        /*001a*/ 	.short	(.L_11470 - .L_11469)
.L_11469:
        /*001c*/ 	.word	0x00000000
        /*0020*/ 	.short	0x0002
        /*0022*/ 	.short	0x0080
        /*0024*/ 	.byte	0x00, 0xf0, 0x21, 0x00


	//----- nvinfo : EIATTR_KPARAM_INFO
	.align		4
.L_11470:
        /*0028*/ 	.byte	0x04, 0x17
        /*002a*/ 	.short	(.L_11472 - .L_11471)
.L_11471:
        /*002c*/ 	.word	0x00000000
        /*0030*/ 	.short	0x0001
        /*0032*/ 	.short	0x0070
        /*0034*/ 	.byte	0x00, 0xf0, 0x41, 0x00


	//----- nvinfo : EIATTR_KPARAM_INFO
	.align		4
.L_11472:
        /*0038*/ 	.byte	0x04, 0x17
        /*003a*/ 	.short	(.L_11474 - .L_11473)
.L_11473:
        /*003c*/ 	.word	0x00000000
        /*0040*/ 	.short	0x0000
        /*0042*/ 	.short	0x0000
        /*0044*/ 	.byte	0x00, 0xf0, 0xc1, 0x01


	//----- nvinfo : EIATTR_SPARSE_MMA_MASK
	.align		4
.L_11474:
        /*0048*/ 	.byte	0x03, 0x50
        /*004a*/ 	.short	0x0000


	//----- nvinfo : EIATTR_MAXREG_COUNT
	.align		4
        /*004c*/ 	.byte	0x03, 0x1b
        /*004e*/ 	.short	0x00ff


	//----- nvinfo : EIATTR_EXTERNS
	.align		4
        /*0050*/ 	.byte	0x04, 0x0f
        /*0052*/ 	.short	(.L_11476 - .L_11475)


	//   ....[0]....
	.align		4
.L_11475:
        /*0054*/ 	.word	index@(__assertfail)


	//----- nvinfo : EIATTR_MERCURY_ISA_VERSION
	.align		4
.L_11476:
        /*0058*/ 	.byte	0x03, 0x5f
        /*005a*/ 	.short	0x0101


	//----- nvinfo : EIATTR_COOP_GROUP_MASK_REGIDS
	.align		4
        /*005c*/ 	.byte	0x04, 0x29
        /*005e*/ 	.short	(.L_11478 - .L_11477)


	//   ....[0]....
.L_11477:
        /*0060*/ 	.word	0xffffffff


	//   ....[1]....
        /*0064*/ 	.word	0xffffffff


	//   ....[2]....
        /*0068*/ 	.word	0xffffffff


	//   ....[3]....
        /*006c*/ 	.word	0xffffffff


	//   ....[4]....
        /*0070*/ 	.word	0xffffffff


	//   ....[5]....
        /*0074*/ 	.word	0xffffffff


	//   ....[6]....
        /*0078*/ 	.word	0x0500000f


	//   ....[7]....
        /*007c*/ 	.word	0x0500000f


	//   ....[8]....
        /*0080*/ 	.word	0x0500000f


	//   ....[9]....
        /*0084*/ 	.word	0x0500000f


	//   ....[10]....
        /*0088*/ 	.word	0x0500000f


	//   ....[11]....
        /*008c*/ 	.word	0x0500000f


	//----- nvinfo : EIATTR_COOP_GROUP_INSTR_OFFSETS
	.align		4
.L_11478:
        /*0090*/ 	.byte	0x04, 0x28
        /*0092*/ 	.short	(.L_11480 - .L_11479)


	//   ....[0]....
.L_11479:
        /*0094*/ 	.word	0x00000810


	//   ....[1]....
        /*0098*/ 	.word	0x00000850


	//   ....[2]....
        /*009c*/ 	.word	0x00000870


	//   ....[3]....
        /*00a0*/ 	.word	0x00000930


	//   ....[4]....
        /*00a4*/ 	.word	0x00000950


	//   ....[5]....
        /*00a8*/ 	.word	0x00000970


	//   ....[6]....
        /*00ac*/ 	.word	0x00000bd0


	//   ....[7]....
        /*00b0*/ 	.word	0x00000c70


	//   ....[8]....
        /*00b4*/ 	.word	0x00000cd0


	//   ....[9]....
        /*00b8*/ 	.word	0x00000dc0


	//   ....[10]....
        /*00bc*/ 	.word	0x00000e20


	//   ....[11]....
        /*00c0*/ 	.word	0x00000e80


	//----- nvinfo : EIATTR_VRC_CTA_INIT_COUNT
	.align		4
.L_11480:
        /*00c4*/ 	.byte	0x02, 0x4a
	.zero		1
	.zero		1


	//----- nvinfo : EIATTR_SYSCALL_OFFSETS
	.align		4
        /*00c8*/ 	.byte	0x04, 0x46
        /*00ca*/ 	.short	(.L_11482 - .L_11481)


	//   ....[0]....
.L_11481:
        /*00cc*/ 	.word	0x000001b0


	//----- nvinfo : EIATTR_EXIT_INSTR_OFFSETS
	.align		4
.L_11482:
        /*00d0*/ 	.byte	0x04, 0x1c
        /*00d2*/ 	.short	(.L_11484 - .L_11483)


	//   ....[0]....
.L_11483:
        /*00d4*/ 	.word	0x00000260


	//   ....[1]....
        /*00d8*/ 	.word	0x00000b70


	//----- nvinfo : EIATTR_CRS_STACK_SIZE
	.align		4
.L_11484:
        /*00dc*/ 	.byte	0x04, 0x1e
        /*00de*/ 	.short	(.L_11486 - .L_11485)
.L_11485:
        /*00e0*/ 	.word	0x00000000


	//----- nvinfo : EIATTR_CBANK_PARAM_SIZE
	.align		4
.L_11486:
        /*00e4*/ 	.byte	0x03, 0x19
        /*00e6*/ 	.short	0x0090


	//----- nvinfo : EIATTR_PARAM_CBANK
	.align		4
        /*00e8*/ 	.byte	0x04, 0x0a
        /*00ea*/ 	.short	(.L_11488 - .L_11487)
	.align		4
.L_11487:
        /*00ec*/ 	.word	index@(.nv.constant0._Z15SoftmaxWarpImplI22BroadcastScaleMaskLoadIffbLm3EiE11DirectStoreIffEfLi1ELi1ELi8ELi1ELb0EL9Algorithm0EEvT_T0_ll)
        /*00f0*/ 	.short	0x0380
        /*00f2*/ 	.short	0x0090


	//----- nvinfo : EIATTR_SW_WAR
	.align		4
.L_11488:
        /*00f4*/ 	.byte	0x04, 0x36
        /*00f6*/ 	.short	(.L_11490 - .L_11489)
.L_11489:
        /*00f8*/ 	.word	0x00000008
.L_11490:


//--------------------- .nv.info._Z15SoftmaxWarpImplI22BroadcastScaleMaskLoadIffbLm3EiE11DirectStoreIffEfLi1ELi1ELi8ELi2ELb1EL9Algorithm0EEvT_T0_ll --------------------------
	.section	.nv.info._Z15SoftmaxWarpImplI22BroadcastScaleMaskLoadIffbLm3EiE11DirectStoreIffEfLi1ELi1ELi8ELi2ELb1EL9Algorithm0EEvT_T0_ll,"",@"SHT_CUDA_INFO"
	.sectionflags	@""
	.align	4


	//----- nvinfo : EIATTR_CUDA_API_VERSION
	.align		4
        /*0000*/ 	.byte	0x04, 0x37
        /*0002*/ 	.short	(.L_11492 - .L_11491)
.L_11491:
        /*0004*/ 	.word	0x00000082


	//----- nvinfo : EIATTR_KPARAM_INFO
	.align		4
.L_11492:
        /*0008*/ 	.byte	0x04, 0x17
        /*000a*/ 	.short	(.L_11494 - .L_11493)
.L_11493:
        /*000c*/ 	.word	0x00000000
        /*0010*/ 	.short	0x0003
        /*0012*/ 	.short	0x0088
        /*0014*/ 	.byte	0x00, 0xf0, 0x21, 0x00


	//----- nvinfo : EIATTR_KPARAM_INFO
	.align		4
.L_11494:
        /*0018*/ 	.byte	0x04, 0x17
        /*001a*/ 	.short	(.L_11496 - .L_11495)
.L_11495:
        /*001c*/ 	.word	0x00000000
        /*0020*/ 	.short	0x0002
        /*0022*/ 	.short	0x0080
        /*0024*/ 	.byte	0x00, 0xf0, 0x21, 0x00


	//----- nvinfo : EIATTR_KPARAM_INFO
	.align		4
.L_11496:
        /*0028*/ 	.byte	0x04, 0x17
        /*002a*/ 	.short	(.L_11498 - .L_11497)
.L_11497:
        /*002c*/ 	.word	0x00000000
        /*0030*/ 	.short	0x0001
        /*0032*/ 	.short	0x0070
        /*0034*/ 	.byte	0x00, 0xf0, 0x41, 0x00


	//----- nvinfo : EIATTR_KPARAM_INFO
	.align		4
.L_11498:
        /*0038*/ 	.byte	0x04, 0x17
        /*003a*/ 	.short	(.L_11500 - .L_11499)
.L_11499:
        /*003c*/ 	.word	0x00000000
        /*0040*/ 	.short	0x0000
        /*0042*/ 	.short	0x0000
        /*0044*/ 	.byte	0x00, 0xf0, 0xc1, 0x01


	//----- nvinfo : EIATTR_SPARSE_MMA_MASK
	.align		4
.L_11500:
        /*0048*/ 	.byte	0x03, 0x50
        /*004a*/ 	.short	0x0000


	//----- nvinfo : EIATTR_MAXREG_COUNT
	.align		4
        /*004c*/ 	.byte	0x03, 0x1b
        /*004e*/ 	.short	0x00ff


	//----- nvinfo : EIATTR_EXTERNS
	.align		4
        /*0050*/ 	.byte	0x04, 0x0f
        /*0052*/ 	.short	(.L_11502 - .L_11501)


	//   ....[0]....
	.align		4
.L_11501:
        /*0054*/ 	.word	index@(__assertfail)


	//----- nvinfo : EIATTR_MERCURY_ISA_VERSION
	.align		4
.L_11502:
        /*0058*/ 	.byte	0x03, 0x5f
        /*005a*/ 	.short	0x0101


	//----- nvinfo : EIATTR_COOP_GROUP_MASK_REGIDS
	.align		4
        /*005c*/ 	.byte	0x04, 0x29
        /*005e*/ 	.short	(.L_11504 - .L_11503)


	//   ....[0]....
.L_11503:
        /*0060*/ 	.word	0xffffffff


	//   ....[1]....
        /*0064*/ 	.word	0xffffffff


	//   ....[2]....
        /*0068*/ 	.word	0xffffffff


	//   ....[3]....
        /*006c*/ 	.word	0xffffffff


	//   ....[4]....
        /*0070*/ 	.word	0xffffffff


	//   ....[5]....
        /*0074*/ 	.word	0xffffffff


	//   ....[6]....
        /*0078*/ 	.word	0xffffffff


	//   ....[7]....
        /*007c*/ 	.word	0xffffffff


	//   ....[8]....
        /*0080*/ 	.word	0xffffffff


	//   ....[9]....
        /*0084*/ 	.word	0xffffffff


	//   ....[10]....
        /*0088*/ 	.word	0xffffffff


	//   ....[11]....
        /*008c*/ 	.word	0xffffffff


	//   ....[12]....
        /*0090*/ 	.word	0x0500000f


	//   ....[13]....
        /*0094*/ 	.word	0x0500000f


	//   ....[14]....
        /*0098*/ 	.word	0x0500000f


	//   ....[15]....
        /*009c*/ 	.word	0x0500000f


	//   ....[16]....
        /*00a0*/ 	.word	0x0500000f


	//   ....[17]....
        /*00a4*/ 	.word	0x0500000f


	//   ....[18]....
        /*00a8*/ 	.word	0x0500000f


	//   ....[19]....
        /*00ac*/ 	.word	0x0500000f


	//   ....[20]....
        /*00b0*/ 	.word	0x0500000f


	//   ....[21]....
        /*00b4*/ 	.word	0x0500000f


	//   ....[22]....
        /*00b8*/ 	.word	0x0500000f


	//   ....[23]....
        /*00bc*/ 	.word	0x0500000f


	//----- nvinfo : EIATTR_COOP_GROUP_INSTR_OFFSETS
	.align		4
.L_11504:
        /*00c0*/ 	.byte	0x04, 0x28
        /*00c2*/ 	.short	(.L_11506 - .L_11505)


	//   ....[0]....
.L_11505:
        /*00c4*/ 	.word	0x00000e00


	//   ....[1]....
        /*00c8*/ 	.word	0x00000e20


	//   ....[2]....
        /*00cc*/ 	.word	0x00000e50


	//   ....[3]....
        /*00d0*/ 	.word	0x00000e60


	//   ....[4]....
        /*00d4*/ 	.word	0x00000e90


	//   ....[5]....
        /*00d8*/ 	.word	0x00000ea0


	//   ....[6]....
        /*00dc*/ 	.word	0x00001010


	//   ....[7]....
        /*00e0*/ 	.word	0x00001030


	//   ....[8]....
        /*00e4*/ 	.word	0x00001050


	//   ....[9]....
        /*00e8*/ 	.word	0x00001070


	//   ....[10]....
        /*00ec*/ 	.word	0x00001090


	//   ....[11]....
        /*00f0*/ 	.word	0x000010b0


	//   ....[12]....
        /*00f4*/ 	.word	0x00001510


	//   ....[13]....
        /*00f8*/ 	.word	0x00001590


	//   ....[14]....
        /*00fc*/ 	.word	0x000015f0


	//   ....[15]....
        /*0100*/ 	.word	0x00001650


	//   ....[16]....
        /*0104*/ 	.word	0x000016c0


	//   ....[17]....
        /*0108*/ 	.word	0x00001770


	//   ....[18]....
        /*010c*/ 	.word	0x000018d0


	//   ....[19]....
        /*0110*/ 	.word	0x00001950


	//   ....[20]....
        /*0114*/ 	.word	0x000019b0


	//   ....[21]....
        /*0118*/ 	.word	0x00001a10


	//   ....[22]....
        /*011c*/ 	.word	0x00001a90


	//   ....[23]....
        /*0120*/ 	.word	0x00001b00


	//----- nvinfo : EIATTR_VRC_CTA_INIT_COUNT
	.align		4
.L_11506:
        /*0124*/ 	.byte	0x02, 0x4a
	.zero		1
	.zero		1


	//----- nvinfo : EIATTR_SYSCALL_OFFSETS
	.align		4
        /*0128*/ 	.byte	0x04, 0x46
        /*012a*/ 	.short	(.L_11508 - .L_11507)


	//   ....[0]....
.L_11507:
        /*012c*/ 	.word	0x000001c0


	//----- nvinfo : EIATTR_EXIT_INSTR_OFFSETS
	.align		4
.L_11508:
        /*0130*/ 	.byte	0x04, 0x1c
        /*0132*/ 	.short	(.L_11510 - .L_11509)


	//   ....[0]....
.L_11509:
        /*0134*/ 	.word	0x00000280


	//   ....[1]....
        /*0138*/ 	.word	0x000014b0


	//----- nvinfo : EIATTR_CRS_STACK_SIZE
	.align		4
.L_11510:
        /*013c*/ 	.byte	0x04, 0x1e
        /*013e*/ 	.short	(.L_11512 - .L_11511)
.L_11511:
        /*0140*/ 	.word	0x00000000


	//----- nvinfo : EIATTR_CBANK_PARAM_SIZE
	.align		4
.L_11512:
        /*0144*/ 	.byte	0x03, 0x19
        /*0146*/ 	.short	0x0090


	//----- nvinfo : EIATTR_PARAM_CBANK
	.align		4
        /*0148*/ 	.byte	0x04, 0x0a
        /*014a*/ 	.short	(.L_11514 - .L_11513)
	.align		4
.L_11513:
        /*014c*/ 	.word	index@(.nv.constant0._Z15SoftmaxWarpImplI22BroadcastScaleMaskLoadIffbLm3EiE11DirectStoreIffEfLi1ELi1ELi8ELi2ELb1EL9Algorithm0EEvT_T0_ll)
        /*0150*/ 	.short	0x0380
        /*0152*/ 	.short	0x0090


	//----- nvinfo : EIATTR_SW_WAR
	.align		4
.L_11514:
        /*0154*/ 	.byte	0x04, 0x36
        /*0156*/ 	.short	(.L_11516 - .L_11515)
.L_11515:
        /*0158*/ 	.word	0x00000008
.L_11516:


//--------------------- .nv.info._Z15SoftmaxWarpImplI22BroadcastScaleMaskLoadIffbLm3EiE11DirectStoreIffEfLi1ELi1ELi8ELi2ELb0EL9Algorithm0EEvT_T0_ll --------------------------
	.section	.nv.info._Z15SoftmaxWarpImplI22BroadcastScaleMaskLoadIffbLm3EiE11DirectStoreIffEfLi1ELi1ELi8ELi2ELb0EL9Algorithm0EEvT_T0_ll,"",@"SHT_CUDA_INFO"
	.sectionflags	@""
	.align	4


	//----- nvinfo : EIATTR_CUDA_API_VERSION
	.align		4
        /*0000*/ 	.byte	0x04, 0x37
        /*0002*/ 	.short	(.L_11518 - .L_11517)
.L_11517:
        /*0004*/ 	.word	0x00000082


	//----- nvinfo : EIATTR_KPARAM_INFO
	.align		4
.L_11518:
        /*0008*/ 	.byte	0x04, 0x17
        /*000a*/ 	.short	(.L_11520 - .L_11519)
.L_11519:
        /*000c*/ 	.word	0x00000000
        /*0010*/ 	.short	0x0003
        /*0012*/ 	.short	0x0088
        /*0014*/ 	.byte	0x00, 0xf0, 0x21, 0x00


	//----- nvinfo : EIATTR_KPARAM_INFO
	.align		4
.L_11520:
        /*0018*/ 	.byte	0x04, 0x17
        /*001a*/ 	.short	(.L_11522 - .L_11521)
.L_11521:
        /*001c*/ 	.word	0x00000000
        /*0020*/ 	.short	0x0002
        /*0022*/ 	.short	0x0080
        /*0024*/ 	.byte	0x00, 0xf0, 0x21, 0x00


	//----- nvinfo : EIATTR_KPARAM_INFO
	.align		4
.L_11522:
        /*0028*/ 	.byte	0x04, 0x17
        /*002a*/ 	.short	(.L_11524 - .L_11523)
.L_11523:
        /*002c*/ 	.word	0x00000000
        /*0030*/ 	.short	0x0001
        /*0032*/ 	.short	0x0070
        /*0034*/ 	.byte	0x00, 0xf0, 0x41, 0x00


	//----- nvinfo : EIATTR_KPARAM_INFO
	.align		4
.L_11524:
        /*0038*/ 	.byte	0x04, 0x17
        /*003a*/ 	.short	(.L_11526 - .L_11525)
.L_11525:
        /*003c*/ 	.word	0x00000000
        /*0040*/ 	.short	0x0000
        /*0042*/ 	.short	0x0000
        /*0044*/ 	.byte	0x00, 0xf0, 0xc1, 0x01


	//----- nvinfo : EIATTR_SPARSE_MMA_MASK
	.align		4
.L_11526:
        /*0048*/ 	.byte	0x03, 0x50
        /*004a*/ 	.short	0x0000


	//----- nvinfo : EIATTR_MAXREG_COUNT
	.align		4
        /*004c*/ 	.byte	0x03, 0x1b
        /*004e*/ 	.short	0x00ff


	//----- nvinfo : EIATTR_EXTERNS
	.align		4
        /*0050*/ 	.byte	0x04, 0x0f
        /*0052*/ 	.short	(.L_11528 - .L_11527)


	//   ....[0]....
	.align		4
.L_11527:
        /*0054*/ 	.word	index@(__assertfail)


	//----- nvinfo : EIATTR_MERCURY_ISA_VERSION
	.align		4
.L_11528:
        /*0058*/ 	.byte	0x03, 0x5f
        /*005a*/ 	.short	0x0101


	//----- nvinfo : EIATTR_COOP_GROUP_MASK_REGIDS
	.align		4
        /*005c*/ 	.byte	0x04, 0x29
        /*005e*/ 	.short	(.L_11530 - .L_11529)


	//   ....[0]....
.L_11529:
        /*0060*/ 	.word	0xffffffff


	//   ....[1]....
        /*0064*/ 	.word	0xffffffff


	//   ....[2]....
        /*0068*/ 	.word	0xffffffff


	//   ....[3]....
        /*006c*/ 	.word	0xffffffff


	//   ....[4]....
        /*0070*/ 	.word	0xffffffff


	//   ....[5]....
        /*0074*/ 	.word	0xffffffff


	//   ....[6]....
        /*0078*/ 	.word	0xffffffff


	//   ....[7]....
        /*007c*/ 	.word	0xffffffff


	//   ....[8]....
        /*0080*/ 	.word	0xffffffff


	//   ....[9]....
        /*0084*/ 	.word	0xffffffff


	//   ....[10]....
        /*0088*/ 	.word	0xffffffff


	//   ....[11]....
        /*008c*/ 	.word	0xffffffff


	//   ....[12]....
        /*0090*/ 	.word	0x0500000f


	//   ....[13]....
        /*0094*/ 	.word	0x0500000f


	//   ....[14]....
        /*0098*/ 	.word	0x0500000f


	//   ....[15]....
        /*009c*/ 	.word	0x0500000f


	//   ....[16]....
        /*00a0*/ 	.word	0x0500000f


	//   ....[17]....
        /*00a4*/ 	.word	0x0500000f


	//   ....[18]....
        /*00a8*/ 	.word	0x0500000f


	//   ....[19]....
        /*00ac*/ 	.word	0x0500000f


	//   ....[20]....
        /*00b0*/ 	.word	0x0500000f


	//   ....[21]....
        /*00b4*/ 	.word	0x0500000f


	//   ....[22]....
        /*00b8*/ 	.word	0x0500000f


	//   ....[23]....
        /*00bc*/ 	.word	0x0500000f


	//----- nvinfo : EIATTR_COOP_GROUP_INSTR_OFFSETS
	.align		4
.L_11530:
        /*00c0*/ 	.byte	0x04, 0x28
        /*00c2*/ 	.short	(.L_11532 - .L_11531)


	//   ....[0]....
.L_11531:
        /*00c4*/ 	.word	0x00000b60


	//   ....[1]....
        /*00c8*/ 	.word	0x00000b90


	//   ....[2]....
        /*00cc*/ 	.word	0x00000bc0


	//   ....[3]....
        /*00d0*/ 	.word	0x00000bd0


	//   ....[4]....
        /*00d4*/ 	.word	0x00000c00


	//   ....[5]....
        /*00d8*/ 	.word	0x00000c10


	//   ....[6]....
        /*00dc*/ 	.word	0x00000d70


	//   ....[7]....
        /*00e0*/ 	.word	0x00000d90


	//   ....[8]....
        /*00e4*/ 	.word	0x00000db0


	//   ....[9]....
        /*00e8*/ 	.word	0x00000dd0


	//   ....[10]....
        /*00ec*/ 	.word	0x00000df0


	//   ....[11]....
        /*00f0*/ 	.word	0x00000e10


	//   ....[12]....
        /*00f4*/ 	.word	0x000011e0


	//   ....[13]....
        /*00f8*/ 	.word	0x00001260


	//   ....[14]....
        /*00fc*/ 	.word	0x000012c0


	//   ....[15]....
        /*0100*/ 	.word	0x00001320


	//   ....[16]....
        /*0104*/ 	.word	0x000013f0


	//   ....[17]....
        /*0108*/ 	.word	0x000014b0


	//   ....[18]....
        /*010c*/ 	.word	0x00001540


	//   ....[19]....
        /*0110*/ 	.word	0x00001620


	//   ....[20]....
        /*0114*/ 	.word	0x000016a0


	//   ....[21]....
        /*0118*/ 	.word	0x00001700


	//   ....[22]....
        /*011c*/ 	.word	0x00001780


	//   ....[23]....
        /*0120*/ 	.word	0x000017f0


	//----- nvinfo : EIATTR_VRC_CTA_INIT_COUNT
	.align		4
.L_11532:
        /*0124*/ 	.byte	0x02, 0x4a
	.zero		1
	.zero		1


	//----- nvinfo : EIATTR_SYSCALL_OFFSETS
	.align		4
        /*0128*/ 	.byte	0x04, 0x46
        /*012a*/ 	.short	(.L_11534 - .L_11533)


	//   ....[0]....
.L_11533:
        /*012c*/ 	.word	0x000001a0


	//----- nvinfo : EIATTR_EXIT_INSTR_OFFSETS
	.align		4
.L_11534:
        /*0130*/ 	.byte	0x04, 0x1c
        /*0132*/ 	.short	(.L_11536 - .L_11535)


	//   ....[0]....
.L_11535:
        /*0134*/ 	.word	0x00000260


	//   ....[1]....
        /*0138*/ 	.word	0x00001180


	//----- nvinfo : EIATTR_CRS_STACK_SIZE
	.align		4
.L_11536:
        /*013c*/ 	.byte	0x04, 0x1e
        /*013e*/ 	.short	(.L_11538 - .L_11537)
.L_11537:
        /*0140*/ 	.word	0x00000000


	//----- nvinfo : EIATTR_CBANK_PARAM_SIZE
	.align		4
.L_11538:
        /*0144*/ 	.byte	0x03, 0x19
        /*0146*/ 	.short	0x0090


	//----- nvinfo : EIATTR_PARAM_CBANK
	.align		4
        /*0148*/ 	.byte	0x04, 0x0a
        /*014a*/ 	.short	(.L_11540 - .L_11539)
	.align		4
.L_11539:
        /*014c*/ 	.word	index@(.nv.constant0._Z15SoftmaxWarpImplI22BroadcastScaleMaskLoadIffbLm3EiE11DirectStoreIffEfLi1ELi1ELi8ELi2ELb0EL9Algorithm0EEvT_T0_ll)
        /*0150*/ 	.short	0x0380
        /*0152*/ 	.short	0x0090


	//----- nvinfo : EIATTR_SW_WAR
	.align		4
.L_11540:
        /*0154*/ 	.byte	0x04, 0x36
        /*0156*/ 	.short	(.L_11542 - .L_11541)
.L_11541:
        /*0158*/ 	.word	0x00000008
.L_11542:


//--------------------- .nv.info._Z15SoftmaxWarpImplI22BroadcastScaleMaskLoadIffbLm3EiE11DirectStoreIffEfLi1ELi1ELi4ELi1ELb1EL9Algorithm0EEvT_T0_ll --------------------------
	.section	.nv.info._Z15SoftmaxWarpImplI22BroadcastScaleMaskLoadIffbLm3EiE11DirectStoreIffEfLi1ELi1ELi4ELi1ELb1EL9Algorithm0EEvT_T0_ll,"",@"SHT_CUDA_INFO"
	.sectionflags	@""
	.align	4


	//----- nvinfo : EIATTR_CUDA_API_VERSION
	.align		4
        /*0000*/ 	.byte	0x04, 0x37
        /*0002*/ 	.short	(.L_11544 - .L_11543)
.L_11543:
        /*0004*/ 	.word	0x00000082


	//----- nvinfo : EIATTR_KPARAM_INFO
	.align		4
.L_11544:
        /*0008*/ 	.byte	0x04, 0x17
        /*000a*/ 	.short	(.L_11546 - .L_11545)
.L_11545:
        /*000c*/ 	.word	0x00000000
        /*0010*/ 	.short	0x0003
        /*0012*/ 	.short	0x0088
        /*0014*/ 	.byte	0x00, 0xf0, 0x21, 0x00


	//----- nvinfo : EIATTR_KPARAM_INFO
	.align		4
.L_11546:
        /*0018*/ 	.byte	0x04, 0x17
        /*001a*/ 	.short	(.L_11548 - .L_11547)
.L_11547:
        /*001c*/ 	.word	0x00000000
        /*0020*/ 	.short	0x0002
        /*0022*/ 	.short	0x0080
        /*0024*/ 	.byte	0x00, 0xf0, 0x21, 0x00


	//----- nvinfo : EIATTR_KPARAM_INFO
	.align		4
.L_11548:
        /*0028*/ 	.byte	0x04, 0x17
        /*002a*/ 	.short	(.L_11550 - .L_11549)
.L_11549:
        /*002c*/ 	.word	0x00000000
        /*0030*/ 	.short	0x0001
        /*0032*/ 	.short	0x0070
        /*0034*/ 	.byte	0x00, 0xf0, 0x41, 0x00


	//----- nvinfo : EIATTR_KPARAM_INFO
	.align		4
.L_11550:
        /*0038*/ 	.byte	0x04, 0x17
        /*003a*/ 	.short	(.L_11552 - .L_11551)
.L_11551:
        /*003c*/ 	.word	0x00000000
        /*0040*/ 	.short	0x0000
        /*0042*/ 	.short	0x0000
        /*0044*/ 	.byte	0x00, 0xf0, 0xc1, 0x01


	//----- nvinfo : EIATTR_SPARSE_MMA_MASK
	.align		4
.L_11552:
        /*0048*/ 	.byte	0x03, 0x50
        /*004a*/ 	.short	0x0000


	//----- nvinfo : EIATTR_MAXREG_COUNT
	.align		4
        /*004c*/ 	.byte	0x03, 0x1b
        /*004e*/ 	.short	0x00ff


	//----- nvinfo : EIATTR_EXTERNS
	.align		4
        /*0050*/ 	.byte	0x04, 0x0f
        /*0052*/ 	.short	(.L_11554 - .L_11553)


	//   ....[0]....
	.align		4
.L_11553:
        /*0054*/ 	.word	index@(__assertfail)


	//----- nvinfo : EIATTR_MERCURY_ISA_VERSION
	.align		4
.L_11554:
        /*0058*/ 	.byte	0x03, 0x5f
        /*005a*/ 	.short	0x0101


	//----- nvinfo : EIATTR_COOP_GROUP_MASK_REGIDS
	.align		4
        /*005c*/ 	.byte	0x04, 0x29
        /*005e*/ 	.short	(.L_11556 - .L_11555)


	//   ....[0]....
.L_11555:
        /*0060*/ 	.word	0xffffffff


	//   ....[1]....
        /*0064*/ 	.word	0xffffffff


	//   ....[2]....
        /*0068*/ 	.word	0xffffffff


	//   ....[3]....
        /*006c*/ 	.word	0xffffffff


	//   ....[4]....
        /*0070*/ 	.word	0x0500000f


	//   ....[5]....
        /*0074*/ 	.word	0x0500000f


	//   ....[6]....
        /*0078*/ 	.word	0x0500000f


	//   ....[7]....
        /*007c*/ 	.word	0x0500000f


	//----- nvinfo : EIATTR_COOP_GROUP_INSTR_OFFSETS
	.align		4
.L_11556:
        /*0080*/ 	.byte	0x04, 0x28
        /*0082*/ 	.short	(.L_11558 - .L_11557)


	//   ....[0]....
.L_11557:
        /*0084*/ 	.word	0x00000890


	//   ....[1]....
        /*0088*/ 	.word	0x000008d0


	//   ....[2]....
        /*008c*/ 	.word	0x00000990


	//   ....[3]....
        /*0090*/ 	.word	0x000009b0


	//   ....[4]....
        /*0094*/ 	.word	0x00000c40


	//   ....[5]....
        /*0098*/ 	.word	0x00000ce0


	//   ....[6]....
        /*009c*/ 	.word	0x00000dd0


	//   ....[7]....
        /*00a0*/ 	.word	0x00000e30


	//----- nvinfo : EIATTR_VRC_CTA_INIT_COUNT
	.align		4
.L_11558:
        /*00a4*/ 	.byte	0x02, 0x4a
	.zero		1
	.zero		1


	//----- nvinfo : EIATTR_SYSCALL_OFFSETS
	.align		4
        /*00a8*/ 	.byte	0x04, 0x46
        /*00aa*/ 	.short	(.L_11560 - .L_11559)


	//   ....[0]....
.L_11559:
        /*00ac*/ 	.word	0x000001c0


	//----- nvinfo : EIATTR_EXIT_INSTR_OFFSETS
	.align		4
.L_11560:
        /*00b0*/ 	.byte	0x04, 0x1c
        /*00b2*/ 	.short	(.L_11562 - .L_11561)


	//   ....[0]....
.L_11561:
        /*00b4*/ 	.word	0x00000270


	//   ....[1]....
        /*00b8*/ 	.word	0x00000be0


	//----- nvinfo : EIATTR_CRS_STACK_SIZE
	.align		4
.L_11562:
        /*00bc*/ 	.byte	0x04, 0x1e
        /*00be*/ 	.short	(.L_11564 - .L_11563)
.L_11563:
        /*00c0*/ 	.word	0x00000000


	//----- nvinfo : EIATTR_CBANK_PARAM_SIZE
	.align		4
.L_11564:
        /*00c4*/ 	.byte	0x03, 0x19
        /*00c6*/ 	.short	0x0090


	//----- nvinfo : EIATTR_PARAM_CBANK
	.align		4
        /*00c8*/ 	.byte	0x04, 0x0a
        /*00ca*/ 	.short	(.L_11566 - .L_11565)
	.align		4
.L_11565:
        /*00cc*/ 	.word	index@(.nv.constant0._Z15SoftmaxWarpImplI22BroadcastScaleMaskLoadIffbLm3EiE11DirectStoreIffEfLi1ELi1ELi4ELi1ELb1EL9Algorithm0EEvT_T0_ll)
        /*00d0*/ 	.short	0x0380
        /*00d2*/ 	.short	0x0090


	//----- nvinfo : EIATTR_SW_WAR
	.align		4
.L_11566:
        /*00d4*/ 	.byte	0x04, 0x36
        /*00d6*/ 	.short	(.L_11568 - .L_11567)
.L_11567:
        /*00d8*/ 	.word	0x00000008
.L_11568:


//--------------------- .nv.info._Z15SoftmaxWarpImplI22BroadcastScaleMaskLoadIffbLm3EiE11DirectStoreIffEfLi1ELi1ELi4ELi1ELb0EL9Algorithm0EEvT_T0_ll --------------------------
	.section	.nv.info._Z15SoftmaxWarpImplI22BroadcastScaleMaskLoadIffbLm3EiE11DirectStoreIffEfLi1ELi1ELi4ELi1ELb0EL9Algorithm0EEvT_T0_ll,"",@"SHT_CUDA_INFO"
	.sectionflags	@""
	.align	4


	//----- nvinfo : EIATTR_CUDA_API_VERSION
	.align		4
        /*0000*/ 	.byte	0x04, 0x37
        /*0002*/ 	.short	(.L_11570 - .L_11569)
.L_11569:
        /*0004*/ 	.word	0x00000082


	//----- nvinfo : EIATTR_KPARAM_INFO
	.align		4
.L_11570:
        /*0008*/ 	.byte	0x04, 0x17
        /*000a*/ 	.short	(.L_11572 - .L_11571)
.L_11571:
        /*000c*/ 	.word	0x00000000
        /*0010*/ 	.short	0x0003
        /*0012*/ 	.short	0x0088
        /*0014*/ 	.byte	0x00, 0xf0, 0x21, 0x00


	//----- nvinfo : EIATTR_KPARAM_INFO
	.align		4
.L_11572:
        /*0018*/ 	.byte	0x04, 0x17
        /*001a*/ 	.short	(.L_11574 - .L_11573)
.L_11573:
        /*001c*/ 	.word	0x00000000
        /*0020*/ 	.short	0x0002
        /*0022*/ 	.short	0x0080
        /*0024*/ 	.byte	0x00, 0xf0, 0x21, 0x00


	//----- nvinfo : EIATTR_KPARAM_INFO
	.align		4
.L_11574:
        /*0028*/ 	.byte	0x04, 0x17
        /*002a*/ 	.short	(.L_11576 - .L_11575)
.L_11575:
        /*002c*/ 	.word	0x00000000
        /*0030*/ 	.short	0x0001
        /*0032*/ 	.short	0x0070
        /*0034*/ 	.byte	0x00, 0xf0, 0x41, 0x00


	//----- nvinfo : EIATTR_KPARAM_INFO
	.align		4
.L_11576:
        /*0038*/ 	.byte	0x04, 0x17
        /*003a*/ 	.short	(.L_11578 - .L_11577)
.L_11577:
        /*003c*/ 	.word	0x00000000
        /*0040*/ 	.short	0x0000
        /*0042*/ 	.short	0x0000
        /*0044*/ 	.byte	0x00, 0xf0, 0xc1, 0x01


	//----- nvinfo : EIATTR_SPARSE_MMA_MASK
	.align		4
.L_11578:
        /*0048*/ 	.byte	0x03, 0x50
        /*004a*/ 	.short	0x0000


	//----- nvinfo : EIATTR_MAXREG_COUNT
	.align		4
        /*004c*/ 	.byte	0x03, 0x1b
        /*004e*/ 	.short	0x00ff


	//----- nvinfo : EIATTR_EXTERNS
	.align		4
        /*0050*/ 	.byte	0x04, 0x0f
        /*0052*/ 	.short	(.L_11580 - .L_11579)


	//   ....[0]....
	.align		4
.L_11579:
        /*0054*/ 	.word	index@(__assertfail)


	//----- nvinfo : EIATTR_MERCURY_ISA_VERSION
	.align		4
.L_11580:
        /*0058*/ 	.byte	0x03, 0x5f
        /*005a*/ 	.short	0x0101


	//----- nvinfo : EIATTR_COOP_GROUP_MASK_REGIDS
	.align		4
        /*005c*/ 	.byte	0x04, 0x29
        /*005e*/ 	.short	(.L_11582 - .L_11581)


	//   ....[0]....
.L_11581:
        /*0060*/ 	.word	0xffffffff


	//   ....[1]....
        /*0064*/ 	.word	0xffffffff


	//   ....[2]....
        /*0068*/ 	.word	0xffffffff


	//   ....[3]....
        /*006c*/ 	.word	0xffffffff


	//   ....[4]....
        /*0070*/ 	.word	0xffffffff


	//   ....[5]....
        /*0074*/ 	.word	0xffffffff


	//   ....[6]....
        /*0078*/ 	.word	0xffffffff


	//   ....[7]....
        /*007c*/ 	.word	0xffffffff


	//   ....[8]....
        /*0080*/ 	.word	0xffffffff


	//   ....[9]....
        /*0084*/ 	.word	0xffffffff


	//   ....[10]....
        /*0088*/ 	.word	0xffffffff


	//   ....[11]....
        /*008c*/ 	.word	0xffffffff


	//   ....[12]....
        /*0090*/ 	.word	0x0500000f


	//   ....[13]....
        /*0094*/ 	.word	0x0500000f


	//   ....[14]....
        /*0098*/ 	.word	0x0500000f


	//   ....[15]....
        /*009c*/ 	.word	0x0500000f


	//   ....[16]....
        /*00a0*/ 	.word	0x0500000f


	//   ....[17]....
        /*00a4*/ 	.word	0x0500000f


	//   ....[18]....
        /*00a8*/ 	.word	0x0500000f


	//   ....[19]....
        /*00ac*/ 	.word	0x0500000f


	//   ....[20]....
        /*00b0*/ 	.word	0x0500000f


	//   ....[21]....
        /*00b4*/ 	.word	0x0500000f


	//   ....[22]....
        /*00b8*/ 	.word	0x0500000f


	//   ....[23]....
        /*00bc*/ 	.word	0x0500000f


	//----- nvinfo : EIATTR_COOP_GROUP_INSTR_OFFSETS
	.align		4
.L_11582:
        /*00c0*/ 	.byte	0x04, 0x28
        /*00c2*/ 	.short	(.L_11584 - .L_11583)


	//   ....[0]....
.L_11583:
        /*00c4*/ 	.word	0x00000b10


	//   ....[1]....
        /*00c8*/ 	.word	0x00000b50


	//   ....[2]....
        /*00cc*/ 	.word	0x00000c10


	//   ....[3]....
        /*00d0*/ 	.word	0x00000c30


	//   ....[4]....
        /*00d4*/ 	.word	0x000013e0


	//   ....[5]....
        /*00d8*/ 	.word	0x00001420


	//   ....[6]....
        /*00dc*/ 	.word	0x000014e0


	//   ....[7]....
        /*00e0*/ 	.word	0x00001500


	//   ....[8]....
        /*00e4*/ 	.word	0x00001b90


	//   ....[9]....
        /*00e8*/ 	.word	0x00001bd0


	//   ....[10]....
        /*00ec*/ 	.word	0x00001c90


	//   ....[11]....
        /*00f0*/ 	.word	0x00001cb0


	//   ....[12]....
        /*00f4*/ 	.word	0x00001f40


	//   ....[13]....
        /*00f8*/ 	.word	0x00001fa0


	//   ....[14]....
        /*00fc*/ 	.word	0x00002090


	//   ....[15]....
        /*0100*/ 	.word	0x000020f0


	//   ....[16]....
        /*0104*/ 	.word	0x00002170


	//   ....[17]....
        /*0108*/ 	.word	0x00002200


	//   ....[18]....
        /*010c*/ 	.word	0x00002300


	//   ....[19]....
        /*0110*/ 	.word	0x00002360


	//   ....[20]....
        /*0114*/ 	.word	0x000023e0


	//   ....[21]....
        /*0118*/ 	.word	0x00002470


	//   ....[22]....
        /*011c*/ 	.word	0x00002570


	//   ....[23]....
        /*0120*/ 	.word	0x000025d0


	//----- nvinfo : EIATTR_VRC_CTA_INIT_COUNT
	.align		4
.L_11584:
        /*0124*/ 	.byte	0x02, 0x4a
	.zero		1
	.zero		1


	//----- nvinfo : EIATTR_SYSCALL_OFFSETS
	.align		4
        /*0128*/ 	.byte	0x04, 0x46
        /*012a*/ 	.short	(.L_11586 - .L_11585)


	//   ....[0]....
.L_11585:
        /*012c*/ 	.word	0x000001b0


	//----- nvinfo : EIATTR_EXIT_INSTR_OFFSETS
	.align		4
.L_11586:
        /*0130*/ 	.byte	0x04, 0x1c
        /*0132*/ 	.short	(.L_11588 - .L_11587)


	//   ....[0]....
.L_11587:
        /*0134*/ 	.word	0x00000260


	//   ....[1]....
        /*0138*/ 	.word	0x00000e90


	//   ....[2]....
        /*013c*/ 	.word	0x00001ed0


	//----- nvinfo : EIATTR_CRS_STACK_SIZE
	.align		4
.L_11588:
        /*0140*/ 	.byte	0x04, 0x1e
        /*0142*/ 	.short	(.L_11590 - .L_11589)
.L_11589:
        /*0144*/ 	.word	0x00000000


	//----- nvinfo : EIATTR_CBANK_PARAM_SIZE
	.align		4
.L_11590:
        /*0148*/ 	.byte	0x03, 0x19
        /*014a*/ 	.short	0x0090


	//----- nvinfo : EIATTR_PARAM_CBANK
	.align		4
        /*014c*/ 	.byte	0x04, 0x0a
        /*014e*/ 	.short	(.L_11592 - .L_11591)
	.align		4
.L_11591:
        /*0150*/ 	.word	index@(.nv.constant0._Z15SoftmaxWarpImplI22BroadcastScaleMaskLoadIffbLm3EiE11DirectStoreIffEfLi1ELi1ELi4ELi1ELb0EL9Algorithm0EEvT_T0_ll)
        /*0154*/ 	.short	0x0380
        /*0156*/ 	.short	0x0090


	//----- nvinfo : EIATTR_SW_WAR
	.align		4
.L_11592:
        /*0158*/ 	.byte	0x04, 0x36
        /*015a*/ 	.short	(.L_11594 - .L_11593)
.L_11593:
        /*015c*/ 	.word	0x00000008
.L_11594:


//--------------------- .nv.info._Z15SoftmaxWarpImplI22BroadcastScaleMaskLoadIffbLm3EiE11DirectStoreIffEfLi1ELi1ELi4ELi2ELb1EL9Algorithm0EEvT_T0_ll --------------------------
	.section	.nv.info._Z15SoftmaxWarpImplI22BroadcastScaleMaskLoadIffbLm3EiE11DirectStoreIffEfLi1ELi1ELi4ELi2ELb1EL9Algorithm0EEvT_T0_ll,"",@"SHT_CUDA_INFO"
	.sectionflags	@""
	.align	4


	//----- nvinfo : EIATTR_CUDA_API_VERSION
	.align		4
        /*0000*/ 	.byte	0x04, 0x37
        /*0002*/ 	.short	(.L_11596 - .L_11595)
.L_11595:
        /*0004*/ 	.word	0x00000082


	//----- nvinfo : EIATTR_KPARAM_INFO
	.align		4
.L_11596:
        /*0008*/ 	.byte	0x04, 0x17
        /*000a*/ 	.short	(.L_11598 - .L_11597)
.L_11597:
        /*000c*/ 	.word	0x00000000
        /*0010*/ 	.short	0x0003
        /*0012*/ 	.short	0x0088
        /*0014*/ 	.byte	0x00, 0xf0, 0x21, 0x00


	//----- nvinfo : EIATTR_KPARAM_INFO
	.align		4
.L_11598:
        /*0018*/ 	.byte	0x04, 0x17
        /*001a*/ 	.short	(.L_11600 - .L_11599)
.L_11599:
        /*001c*/ 	.word	0x00000000
        /*0020*/ 	.short	0x0002
        /*0022*/ 	.short	0x0080
        /*0024*/ 	.byte	0x00, 0xf0, 0x21, 0x00


	//----- nvinfo : EIATTR_KPARAM_INFO
	.align		4
.L_11600:
        /*0028*/ 	.byte	0x04, 0x17
        /*002a*/ 	.short	(.L_11602 - .L_11601)
.L_11601:
        /*002c*/ 	.word	0x00000000
        /*0030*/ 	.short	0x0001
        /*0032*/ 	.short	0x0070
        /*0034*/ 	.byte	0x00, 0xf0, 0x41, 0x00


	//----- nvinfo : EIATTR_KPARAM_INFO
	.align		4
.L_11602:
        /*0038*/ 	.byte	0x04, 0x17
        /*003a*/ 	.short	(.L_11604 - .L_11603)
.L_11603:
        /*003c*/ 	.word	0x00000000
        /*0040*/ 	.short	0x0000
        /*0042*/ 	.short	0x0000
        /*0044*/ 	.byte	0x00, 0xf0, 0xc1, 0x01


	//----- nvinfo : EIATTR_SPARSE_MMA_MASK
	.align		4
.L_11604:
        /*0048*/ 	.byte	0x03, 0x50
        /*004a*/ 	.short	0x0000


	//----- nvinfo : EIATTR_MAXREG_COUNT
	.align		4
        /*004c*/ 	.byte	0x03, 0x1b
        /*004e*/ 	.short	0x00ff


	//----- nvinfo : EIATTR_EXTERNS
	.align		4
        /*0050*/ 	.byte	0x04, 0x0f
        /*0052*/ 	.short	(.L_11606 - .L_11605)


	//   ....[0]....
	.align		4
.L_11605:
        /*0054*/ 	.word	index@(__assertfail)


	//----- nvinfo : EIATTR_MERCURY_ISA_VERSION
	.align		4
.L_11606:
        /*0058*/ 	.byte	0x03, 0x5f
        /*005a*/ 	.short	0x0101


	//----- nvinfo : EIATTR_COOP_GROUP_MASK_REGIDS
	.align		4
        /*005c*/ 	.byte	0x04, 0x29
        /*005e*/ 	.short	(.L_11608 - .L_11607)


	//   ....[0]....
.L_11607:
        /*0060*/ 	.word	0xffffffff


	//   ....[1]....
        /*0064*/ 	.word	0xffffffff


	//   ....[2]....
        /*0068*/ 	.word	0xffffffff


	//   ....[3]....
        /*006c*/ 	.word	0xffffffff


	//   ....[4]....
        /*0070*/ 	.word	0xffffffff


	//   ....[5]....
        /*0074*/ 	.word	0xffffffff


	//   ....[6]....
        /*0078*/ 	.word	0xffffffff


	//   ....[7]....
        /*007c*/ 	.word	0xffffffff


	//   ....[8]....
        /*0080*/ 	.word	0x0500000f


	//   ....[9]....
        /*0084*/ 	.word	0x0500000f


	//   ....[10]....
        /*0088*/ 	.word	0x0500000f


	//   ....[11]....
        /*008c*/ 	.word	0x0500000f


	//   ....[12]....
        /*0090*/ 	.word	0x0500000f


	//   ....[13]....
        /*0094*/ 	.word	0x0500000f


	//   ....[14]....
        /*0098*/ 	.word	0x0500000f


	//   ....[15]....
        /*009c*/ 	.word	0x0500000f


	//----- nvinfo : EIATTR_COOP_GROUP_INSTR_OFFSETS
	.align		4
.L_11608:
        /*00a0*/ 	.byte	0x04, 0x28
        /*00a2*/ 	.short	(.L_11610 - .L_11609)


	//   ....[0]....
.L_11609:
        /*00a4*/ 	.word	0x00000e20


	//   ....[1]....
        /*00a8*/ 	.word	0x00000e50


	//   ....[2]....
        /*00ac*/ 	.word	0x00000e80


	//   ....[3]....
        /*00b0*/ 	.word	0x00000e90


	//   ....[4]....
        /*00b4*/ 	.word	0x00000ff0


	//   ....[5]....
        /*00b8*/ 	.word	0x00001010


	//   ....[6]....
        /*00bc*/ 	.word	0x00001030


	//   ....[7]....
        /*00c0*/ 	.word	0x00001050


	//   ....[8]....
        /*00c4*/ 	.word	0x000014b0


	//   ....[9]....
        /*00c8*/ 	.word	0x00001540


	//   ....[10]....
        /*00cc*/ 	.word	0x000015a0


	//   ....[11]....
        /*00d0*/ 	.word	0x00001640


	//   ....[12]....
        /*00d4*/ 	.word	0x000017b0


	//   ....[13]....
        /*00d8*/ 	.word	0x00001830


	//   ....[14]....
        /*00dc*/ 	.word	0x00001890


	//   ....[15]....
        /*00e0*/ 	.word	0x00001910


	//----- nvinfo : EIATTR_VRC_CTA_INIT_COUNT
	.align		4
.L_11610:
        /*00e4*/ 	.byte	0x02, 0x4a
	.zero		1
	.zero		1


	//----- nvinfo : EIATTR_SYSCALL_OFFSETS
	.align		4
        /*00e8*/ 	.byte	0x04, 0x46
        /*00ea*/ 	.short	(.L_11612 - .L_11611)


	//   ....[0]....
.L_11611:
        /*00ec*/ 	.word	0x000001c0


	//----- nvinfo : EIATTR_EXIT_INSTR_OFFSETS
	.align		4
.L_11612:
        /*00f0*/ 	.byte	0x04, 0x1c
        /*00f2*/ 	.short	(.L_11614 - .L_11613)


	//   ....[0]....
.L_11613:
        /*00f4*/ 	.word	0x00000280


	//   ....[1]....
        /*00f8*/ 	.word	0x00001450


	//----- nvinfo : EIATTR_CRS_STACK_SIZE
	.align		4
.L_11614:
        /*00fc*/ 	.byte	0x04, 0x1e
        /*00fe*/ 	.short	(.L_11616 - .L_11615)
.L_11615:
        /*0100*/ 	.word	0x00000000


	//----- nvinfo : EIATTR_CBANK_PARAM_SIZE
	.align		4
.L_11616:
        /*0104*/ 	.byte	0x03, 0x19
        /*0106*/ 	.short	0x0090


	//----- nvinfo : EIATTR_PARAM_CBANK
	.align		4
        /*0108*/ 	.byte	0x04, 0x0a
        /*010a*/ 	.short	(.L_11618 - .L_11617)
	.align		4
.L_11617:
        /*010c*/ 	.word	index@(.nv.constant0._Z15SoftmaxWarpImplI22BroadcastScaleMaskLoadIffbLm3EiE11DirectStoreIffEfLi1ELi1ELi4ELi2ELb1EL9Algorithm0EEvT_T0_ll)
        /*0110*/ 	.short	0x0380
        /*0112*/ 	.short	0x0090


	//----- nvinfo : EIATTR_SW_WAR
	.align		4
.L_11618:
        /*0114*/ 	.byte	0x04, 0x36
        /*0116*/ 	.short	(.L_11620 - .L_11619)
.L_11619:
        /*0118*/ 	.word	0x00000008
.L_11620:


//--------------------- .nv.info._Z15SoftmaxWarpImplI22BroadcastScaleMaskLoadIffbLm3EiE11DirectStoreIffEfLi1ELi1ELi4ELi2ELb0EL9Algorithm0EEvT_T0_ll --------------------------
	.section	.nv.info._Z15SoftmaxWarpImplI22BroadcastScaleMaskLoadIffbLm3EiE11DirectStoreIffEfLi1ELi1ELi4ELi2ELb0EL9Algorithm0EEvT_T0_ll,"",@"SHT_CUDA_INFO"
	.sectionflags	@""
	.align	4


	//----- nvinfo : EIATTR_CUDA_API_VERSION
	.align		4
        /*0000*/ 	.byte	0x04, 0x37
        /*0002*/ 	.short	(.L_11622 - .L_11621)
.L_11621:
        /*0004*/ 	.word	0x00000082


	//----- nvinfo : EIATTR_KPARAM_INFO
	.align		4
.L_11622:
        /*0008*/ 	.byte	0x04, 0x17
        /*000a*/ 	.short	(.L_11624 - .L_11623)
.L_11623:
        /*000c*/ 	.word	0x00000000
        /*0010*/ 	.short	0x0003
        /*0012*/ 	.short	0x0088
        /*0014*/ 	.byte	0x00, 0xf0, 0x21, 0x00


	//----- nvinfo : EIATTR_KPARAM_INFO
	.align		4
.L_11624:
        /*0018*/ 	.byte	0x04, 0x17
        /*001a*/ 	.short	(.L_11626 - .L_11625)
.L_11625:
        /*001c*/ 	.word	0x00000000
        /*0020*/ 	.short	0x0002
        /*0022*/ 	.short	0x0080
        /*0024*/ 	.byte	0x00, 0xf0, 0x21, 0x00


	//----- nvinfo : EIATTR_KPARAM_INFO
	.align		4
.L_11626:
        /*0028*/ 	.byte	0x04, 0x17
        /*002a*/ 	.short	(.L_11628 - .L_11627)
.L_11627:
        /*002c*/ 	.word	0x00000000
        /*0030*/ 	.short	0x0001
        /*0032*/ 	.short	0x0070
        /*0034*/ 	.byte	0x00, 0xf0, 0x41, 0x00


	//----- nvinfo : EIATTR_KPARAM_INFO
	.align		4
.L_11628:
        /*0038*/ 	.byte	0x04, 0x17
        /*003a*/ 	.short	(.L_11630 - .L_11629)
.L_11629:
        /*003c*/ 	.word	0x00000000
        /*0040*/ 	.short	0x0000
        /*0042*/ 	.short	0x0000
        /*0044*/ 	.byte	0x00, 0xf0, 0xc1, 0x01


	//----- nvinfo : EIATTR_SPARSE_MMA_MASK
	.align		4
.L_11630:
        /*0048*/ 	.byte	0x03, 0x50
        /*004a*/ 	.short	0x0000


	//----- nvinfo : EIATTR_MAXREG_COUNT
	.align		4
        /*004c*/ 	.byte	0x03, 0x1b
        /*004e*/ 	.short	0x00ff


	//----- nvinfo : EIATTR_EXTERNS
	.align		4
        /*0050*/ 	.byte	0x04, 0x0f
        /*0052*/ 	.short	(.L_11632 - .L_11631)


	//   ....[0]....
	.align		4
.L_11631:
        /*0054*/ 	.word	index@(__assertfail)


	//----- nvinfo : EIATTR_MERCURY_ISA_VERSION
	.align		4
.L_11632:
        /*0058*/ 	.byte	0x03, 0x5f
        /*005a*/ 	.short	0x0101


	//----- nvinfo : EIATTR_COOP_GROUP_MASK_REGIDS
	.align		4
        /*005c*/ 	.byte	0x04, 0x29
        /*005e*/ 	.short	(.L_11634 - .L_11633)


	//   ....[0]....
.L_11633:
        /*0060*/ 	.word	0xffffffff


	//   ....[1]....
        /*0064*/ 	.word	0xffffffff


	//   ....[2]....
        /*0068*/ 	.word	0xffffffff


	//   ....[3]....
        /*006c*/ 	.word	0xffffffff


	//   ....[4]....
        /*0070*/ 	.word	0xffffffff


	//   ....[5]....
        /*0074*/ 	.word	0xffffffff


	//   ....[6]....
        /*0078*/ 	.word	0xffffffff


	//   ....[7]....
        /*007c*/ 	.word	0xffffffff


	//   ....[8]....
        /*0080*/ 	.word	0x0500000f


	//   ....[9]....
        /*0084*/ 	.word	0x0500000f


	//   ....[10]....
        /*0088*/ 	.word	0x0500000f


	//   ....[11]....
        /*008c*/ 	.word	0x0500000f


	//   ....[12]....
        /*0090*/ 	.word	0x0500000f


	//   ....[13]....
        /*0094*/ 	.word	0x0500000f


	//   ....[14]....
        /*0098*/ 	.word	0x0500000f


	//   ....[15]....
        /*009c*/ 	.word	0x0500000f


	//----- nvinfo : EIATTR_COOP_GROUP_INSTR_OFFSETS
	.align		4
.L_11634:
        /*00a0*/ 	.byte	0x04, 0x28
        /*00a2*/ 	.short	(.L_11636 - .L_11635)


	//   ....[0]....
.L_11635:
        /*00a4*/ 	.word	0x00000b50


	//   ....[1]....
        /*00a8*/ 	.word	0x00000b80


	//   ....[2]....
        /*00ac*/ 	.word	0x00000bb0


	//   ....[3]....
        /*00b0*/ 	.word	0x00000bc0


	//   ....[4]....
        /*00b4*/ 	.word	0x00000d20


	//   ....[5]....
        /*00b8*/ 	.word	0x00000d40


	//   ....[6]....
        /*00bc*/ 	.word	0x00000d60


	//   ....[7]....
        /*00c0*/ 	.word	0x00000d80


	//   ....[8]....
        /*00c4*/ 	.word	0x00001140


	//   ....[9]....
        /*00c8*/ 	.word	0x000011e0


	//   ....[10]....
        /*00cc*/ 	.word	0x00001240


	//   ....[11]....
        /*00d0*/ 	.word	0x00001300


	//   ....[12]....
        /*00d4*/ 	.word	0x000013f0


	//   ....[13]....
        /*00d8*/ 	.word	0x000014b0


	//   ....[14]....
        /*00dc*/ 	.word	0x00001520


	//   ....[15]....
        /*00e0*/ 	.word	0x000015a0


	//----- nvinfo : EIATTR_VRC_CTA_INIT_COUNT
	.align		4
.L_11636:
        /*00e4*/ 	.byte	0x02, 0x4a
	.zero		1
	.zero		1


	//----- nvinfo : EIATTR_SYSCALL_OFFSETS
	.align		4
        /*00e8*/ 	.byte	0x04, 0x46
        /*00ea*/ 	.short	(.L_11638 - .L_11637)


	//   ....[0]....
.L_11637:
        /*00ec*/ 	.word	0x000001a0


	//----- nvinfo : EIATTR_EXIT_INSTR_OFFSETS
	.align		4
.L_11638:
        /*00f0*/ 	.byte	0x04, 0x1c
        /*00f2*/ 	.short	(.L_11640 - .L_11639)


	//   ....[0]....
.L_11639:
        /*00f4*/ 	.word	0x00000260


	//   ....[1]....
        /*00f8*/ 	.word	0x000010e0


	//----- nvinfo : EIATTR_CRS_STACK_SIZE
	.align		4
.L_11640:
        /*00fc*/ 	.byte	0x04, 0x1e
        /*00fe*/ 	.short	(.L_11642 - .L_11641)
.L_11641:
        /*0100*/ 	.word	0x00000000


	//----- nvinfo : EIATTR_CBANK_PARAM_SIZE
	.align		4
.L_11642:
        /*0104*/ 	.byte	0x03, 0x19
        /*0106*/ 	.short	0x0090


	//----- nvinfo : EIATTR_PARAM_CBANK
	.align		4
        /*0108*/ 	.byte	0x04, 0x0a
        /*010a*/ 	.short	(.L_11644 - .L_11643)
	.align		4
.L_11643:
        /*010c*/ 	.word	index@(.nv.constant0._Z15SoftmaxWarpImplI22BroadcastScaleMaskLoadIffbLm3EiE11DirectStoreIffEfLi1ELi1ELi4ELi2ELb0EL9Algorithm0EEvT_T0_ll)
        /*0110*/ 	.short	0x0380
        /*0112*/ 	.short	0x0090


	//----- nvinfo : EIATTR_SW_WAR
	.align		4
.L_11644:
        /*0114*/ 	.byte	0x04, 0x36
        /*0116*/ 	.short	(.L_11646 - .L_11645)
.L_11645:
        /*0118*/ 	.word	0x00000008
.L_11646:


//--------------------- .nv.info._Z15SoftmaxWarpImplI22BroadcastScaleMaskLoadIffbLm3EiE11DirectStoreIffEfLi1ELi1ELi2ELi1ELb1EL9Algorithm0EEvT_T0_ll --------------------------
	.section	.nv.info._Z15SoftmaxWarpImplI22BroadcastScaleMaskLoadIffbLm3EiE11DirectStoreIffEfLi1ELi1ELi2ELi1ELb1EL9Algorithm0EEvT_T0_ll,"",@"SHT_CUDA_INFO"
	.sectionflags	@""
	.align	4


	//----- nvinfo : EIATTR_CUDA_API_VERSION
	.align		4
        /*0000*/ 	.byte	0x04, 0x37
        /*0002*/ 	.short	(.L_11648 - .L_11647)
.L_11647:
        /*0004*/ 	.word	0x00000082


	//----- nvinfo : EIATTR_KPARAM_INFO
	.align		4
.L_11648:
        /*0008*/ 	.byte	0x04, 0x17
        /*000a*/ 	.short	(.L_11650 - .L_11649)
.L_11649:
        /*000c*/ 	.word	0x00000000
        /*0010*/ 	.short	0x0003
        /*0012*/ 	.short	0x0088
        /*0014*/ 	.byte	0x00, 0xf0, 0x21, 0x00


	//----- nvinfo : EIATTR_KPARAM_INFO
	.align		4
.L_11650:
        /*0018*/ 	.byte	0x04, 0x17
        /*001a*/ 	.short	(.L_11652 - .L_11651)
.L_11651:
        /*001c*/ 	.word	0x00000000
        /*0020*/ 	.short	0x0002
        /*0022*/ 	.short	0x0080
        /*0024*/ 	.byte	0x00, 0xf0, 0x21, 0x00


	//----- nvinfo : EIATTR_KPARAM_INFO
	.align		4
.L_11652:
        /*0028*/ 	.byte	0x04, 0x17
        /*002a*/ 	.short	(.L_11654 - .L_11653)
.L_11653:
        /*002c*/ 	.word	0x00000000
        /*0030*/ 	.short	0x0001
        /*0032*/ 	.short	0x0070
        /*0034*/ 	.byte	0x00, 0xf0, 0x41, 0x00


	//----- nvinfo : EIATTR_KPARAM_INFO
	.align		4
.L_11654:
        /*0038*/ 	.byte	0x04, 0x17
        /*003a*/ 	.short	(.L_11656 - .L_11655)
.L_11655:
        /*003c*/ 	.word	0x00000000
        /*0040*/ 	.short	0x0000
        /*0042*/ 	.short	0x0000
        /*0044*/ 	.byte	0x00, 0xf0, 0xc1, 0x01


	//----- nvinfo : EIATTR_SPARSE_MMA_MASK
	.align		4
.L_11656:
        /*0048*/ 	.byte	0x03, 0x50
        /*004a*/ 	.short	0x0000


	//----- nvinfo : EIATTR_MAXREG_COUNT
	.align		4
        /*004c*/ 	.byte	0x03, 0x1b
        /*004e*/ 	.short	0x00ff


	//----- nvinfo : EIATTR_EXTERNS
	.align		4
        /*0050*/ 	.byte	0x04, 0x0f
        /*0052*/ 	.short	(.L_11658 - .L_11657)


	//   ....[0]....
	.align		4
.L_11657:
        /*0054*/ 	.word	index@(__assertfail)


	//----- nvinfo : EIATTR_MERCURY_ISA_VERSION
	.align		4
.L_11658:
        /*0058*/ 	.byte	0x03, 0x5f
        /*005a*/ 	.short	0x0101


	//----- nvinfo : EIATTR_COOP_GROUP_MASK_REGIDS
	.align		4
        /*005c*/ 	.byte	0x04, 0x29
        /*005e*/ 	.short	(.L_11660 - .L_11659)


	//   ....[0]....
.L_11659:
        /*0060*/ 	.word	0xffffffff


	//   ....[1]....
        /*0064*/ 	.word	0xffffffff


	//   ....[2]....
        /*0068*/ 	.word	0xffffffff


	//   ....[3]....
        /*006c*/ 	.word	0xffffffff


	//   ....[4]....
        /*0070*/ 	.word	0xffffffff


	//   ....[5]....
        /*0074*/ 	.word	0xffffffff


	//   ....[6]....
        /*0078*/ 	.word	0x0500000f


	//   ....[7]....
        /*007c*/ 	.word	0x0500000f


	//   ....[8]....
        /*0080*/ 	.word	0x0500000f


	//   ....[9]....
        /*0084*/ 	.word	0x0500000f


	//   ....[10]....
        /*0088*/ 	.word	0x0500000f


	//   ....[11]....
        /*008c*/ 	.word	0x0500000f


	//----- nvinfo : EIATTR_COOP_GROUP_INSTR_OFFSETS
	.align		4
.L_11660:
        /*0090*/ 	.byte	0x04, 0x28
        /*0092*/ 	.short	(.L_11662 - .L_11661)


	//   ....[0]....
.L_11661:
        /*0094*/ 	.word	0x00000bd0


	//   ....[1]....
        /*0098*/ 	.word	0x00000cb0


	//   ....[2]....
        /*009c*/ 	.word	0x000014c0


	//   ....[3]....
        /*00a0*/ 	.word	0x000015a0


	//   ....[4]....
        /*00a4*/ 	.word	0x00001d10


	//   ....[5]....
        /*00a8*/ 	.word	0x00001df0


	//   ....[6]....
        /*00ac*/ 	.word	0x00002090


	//   ....[7]....
        /*00b0*/ 	.word	0x00002170


	//   ....[8]....
        /*00b4*/ 	.word	0x000021f0


	//   ....[9]....
        /*00b8*/ 	.word	0x00002330


	//   ....[10]....
        /*00bc*/ 	.word	0x000023b0


	//   ....[11]....
        /*00c0*/ 	.word	0x000024f0


	//----- nvinfo : EIATTR_VRC_CTA_INIT_COUNT
	.align		4
.L_11662:
        /*00c4*/ 	.byte	0x02, 0x4a
	.zero		1
	.zero		1


	//----- nvinfo : EIATTR_SYSCALL_OFFSETS
	.align		4
        /*00c8*/ 	.byte	0x04, 0x46
        /*00ca*/ 	.short	(.L_11664 - .L_11663)


	//   ....[0]....
.L_11663:
        /*00cc*/ 	.word	0x000001c0


	//----- nvinfo : EIATTR_EXIT_INSTR_OFFSETS
	.align		4
.L_11664:
        /*00d0*/ 	.byte	0x04, 0x1c
        /*00d2*/ 	.short	(.L_11666 - .L_11665)


	//   ....[0]....
.L_11665:
        /*00d4*/ 	.word	0x00000270


	//   ....[1]....
        /*00d8*/ 	.word	0x00000f00


	//   ....[2]....
        /*00dc*/ 	.word	0x00002020


	//----- nvinfo : EIATTR_CRS_STACK_SIZE
	.align		4
.L_11666:
        /*00e0*/ 	.byte	0x04, 0x1e
        /*00e2*/ 	.short	(.L_11668 - .L_11667)
.L_11667:
        /*00e4*/ 	.word	0x00000000


	//----- nvinfo : EIATTR_CBANK_PARAM_SIZE
	.align		4
.L_11668:
        /*00e8*/ 	.byte	0x03, 0x19
        /*00ea*/ 	.short	0x0090


	//----- nvinfo : EIATTR_PARAM_CBANK
	.align		4
        /*00ec*/ 	.byte	0x04, 0x0a
        /*00ee*/ 	.short	(.L_11670 - .L_11669)
	.align		4
.L_11669:
        /*00f0*/ 	.word	index@(.nv.constant0._Z15SoftmaxWarpImplI22BroadcastScaleMaskLoadIffbLm3EiE11DirectStoreIffEfLi1ELi1ELi2ELi1ELb1EL9Algorithm0EEvT_T0_ll)
        /*00f4*/ 	.short	0x0380
        /*00f6*/ 	.short	0x0090


	//----- nvinfo : EIATTR_SW_WAR
	.align		4
.L_11670:
        /*00f8*/ 	.byte	0x04, 0x36
        /*00fa*/ 	.short	(.L_11672 - .L_11671)
.L_11671:
        /*00fc*/ 	.word	0x00000008
.L_11672:


//--------------------- .nv.info._Z15SoftmaxWarpImplI22BroadcastScaleMaskLoadIffbLm3EiE11DirectStoreIffEfLi1ELi1ELi2ELi1ELb0EL9Algorithm0EEvT_T0_ll --------------------------
	.section	.nv.info._Z15SoftmaxWarpImplI22BroadcastScaleMaskLoadIffbLm3EiE11DirectStoreIffEfLi1ELi1ELi2ELi1ELb0EL9Algorithm0EEvT_T0_ll,"",@"SHT_CUDA_INFO"
	.sectionflags	@""
	.align	4


	//----- nvinfo : EIATTR_CUDA_API_VERSION
	.align		4
        /*0000*/ 	.byte	0x04, 0x37
        /*0002*/ 	.short	(.L_11674 - .L_11673)
.L_11673:
        /*0004*/ 	.word	0x00000082


	//----- nvinfo : EIATTR_KPARAM_INFO
	.align		4
.L_11674:
        /*0008*/ 	.byte	0x04, 0x17
        /*000a*/ 	.short	(.L_11676 - .L_11675)
.L_11675:
        /*000c*/ 	.word	0x00000000
        /*0010*/ 	.short	0x0003
        /*0012*/ 	.short	0x0088
        /*0014*/ 	.byte	0x00, 0xf0, 0x21, 0x00


	//----- nvinfo : EIATTR_KPARAM_INFO
	.align		4
.L_11676:
        /*0018*/ 	.byte	0x04, 0x17
        /*001a*/ 	.short	(.L_11678 - .L_11677)
.L_11677:
        /*001c*/ 	.word	0x00000000
        /*0020*/ 	.short	0x0002
        /*0022*/ 	.short	0x0080
        /*0024*/ 	.byte	0x00, 0xf0, 0x21, 0x00


	//----- nvinfo : EIATTR_KPARAM_INFO
	.align		4
.L_11678:
        /*0028*/ 	.byte	0x04, 0x17
        /*002a*/ 	.short	(.L_11680 - .L_11679)
.L_11679:
        /*002c*/ 	.word	0x00000000
        /*0030*/ 	.short	0x0001
        /*0032*/ 	.short	0x0070
        /*0034*/ 	.byte	0x00, 0xf0, 0x41, 0x00


	//----- nvinfo : EIATTR_KPARAM_INFO
	.align		4
.L_11680:
        /*0038*/ 	.byte	0x04, 0x17
        /*003a*/ 	.short	(.L_11682 - .L_11681)
.L_11681:
        /*003c*/ 	.word	0x00000000
        /*0040*/ 	.short	0x0000
        /*0042*/ 	.short	0x0000
        /*0044*/ 	.byte	0x00, 0xf0, 0xc1, 0x01


	//----- nvinfo : EIATTR_SPARSE_MMA_MASK
	.align		4
.L_11682:
        /*0048*/ 	.byte	0x03, 0x50
        /*004a*/ 	.short	0x0000


	//----- nvinfo : EIATTR_MAXREG_COUNT
	.align		4
        /*004c*/ 	.byte	0x03, 0x1b
        /*004e*/ 	.short	0x00ff


	//----- nvinfo : EIATTR_EXTERNS
	.align		4
        /*0050*/ 	.byte	0x04, 0x0f
        /*0052*/ 	.short	(.L_11684 - .L_11683)


	//   ....[0]....
	.align		4
.L_11683:
        /*0054*/ 	.word	index@(__assertfail)


	//----- nvinfo : EIATTR_MERCURY_ISA_VERSION
	.align		4
.L_11684:
        /*0058*/ 	.byte	0x03, 0x5f
        /*005a*/ 	.short	0x0101


	//----- nvinfo : EIATTR_COOP_GROUP_MASK_REGIDS
	.align		4
        /*005c*/ 	.byte	0x04, 0x29
        /*005e*/ 	.short	(.L_11686 - .L_11685)


	//   ....[0]....
.L_11685:
        /*0060*/ 	.word	0xffffffff


	//   ....[1]....
        /*0064*/ 	.word	0xffffffff


	//   ....[2]....
        /*0068*/ 	.word	0xffffffff


	//   ....[3]....
        /*006c*/ 	.word	0xffffffff


	//   ....[4]....
        /*0070*/ 	.word	0xffffffff


	//   ....[5]....
        /*0074*/ 	.word	0xffffffff


	//   ....[6]....
        /*0078*/ 	.word	0x0500000f


	//   ....[7]....
        /*007c*/ 	.word	0x0500000f


	//   ....[8]....
        /*0080*/ 	.word	0x0500000f


	//   ....[9]....
        /*0084*/ 	.word	0x0500000f


	//   ....[10]....
        /*0088*/ 	.word	0x0500000f


	//   ....[11]....
        /*008c*/ 	.word	0x0500000f


	//----- nvinfo : EIATTR_COOP_GROUP_INSTR_OFFSETS
	.align		4
.L_11686:
        /*0090*/ 	.byte	0x04, 0x28
        /*0092*/ 	.short	(.L_11688 - .L_11687)


	//   ....[0]....
.L_11687:
        /*0094*/ 	.word	0x00000b10


	//   ....[1]....
        /*0098*/ 	.word	0x00000bf0


	//   ....[2]....
        /*009c*/ 	.word	0x00001380


	//   ....[3]....
        /*00a0*/ 	.word	0x00001460


	//   ....[4]....
        /*00a4*/ 	.word	0x00001ac0


	//   ....[5]....
        /*00a8*/ 	.word	0x00001ba0


	//   ....[6]....
        /*00ac*/ 	.word	0x00001e10


	//   ....[7]....
        /*00b0*/ 	.word	0x00001ef0


	//   ....[8]....
        /*00b4*/ 	.word	0x00001f70


	//   ....[9]....
        /*00b8*/ 	.word	0x000020b0


	//   ....[10]....
        /*00bc*/ 	.word	0x00002130


	//   ....[11]....
        /*00c0*/ 	.word	0x00002270


	//----- nvinfo : EIATTR_VRC_CTA_INIT_COUNT
	.align		4
.L_11688:
        /*00c4*/ 	.byte	0x02, 0x4a
	.zero		1
	.zero		1


	//----- nvinfo : EIATTR_SYSCALL_OFFSETS
	.align		4
        /*00c8*/ 	.byte	0x04, 0x46
        /*00ca*/ 	.short	(.L_11690 - .L_11689)


	//   ....[0]....
.L_11689:
        /*00cc*/ 	.word	0x000001b0


	//----- nvinfo : EIATTR_EXIT_INSTR_OFFSETS
	.align		4
.L_11690:
        /*00d0*/ 	.byte	0x04, 0x1c
        /*00d2*/ 	.short	(.L_11692 - .L_11691)


	//   ....[0]....
.L_11691:
        /*00d4*/ 	.word	0x00000260


	//   ....[1]....
        /*00d8*/ 	.word	0x00000e40


	//   ....[2]....
        /*00dc*/ 	.word	0x00001da0


	//----- nvinfo : EIATTR_CRS_STACK_SIZE
	.align		4
.L_11692:
        /*00e0*/ 	.byte	0x04, 0x1e
        /*00e2*/ 	.short	(.L_11694 - .L_11693)
.L_11693:
        /*00e4*/ 	.word	0x00000000


	//----- nvinfo : EIATTR_CBANK_PARAM_SIZE
	.align		4
.L_11694:
        /*00e8*/ 	.byte	0x03, 0x19
        /*00ea*/ 	.short	0x0090


	//----- nvinfo : EIATTR_PARAM_CBANK
	.align		4
        /*00ec*/ 	.byte	0x04, 0x0a
        /*00ee*/ 	.short	(.L_11696 - .L_11695)
	.align		4
.L_11695:
        /*00f0*/ 	.word	index@(.nv.constant0._Z15SoftmaxWarpImplI22BroadcastScaleMaskLoadIffbLm3EiE11DirectStoreIffEfLi1ELi1ELi2ELi1ELb0EL9Algorithm0EEvT_T0_ll)
        /*00f4*/ 	.short	0x0380
        /*00f6*/ 	.short	0x0090


	//----- nvinfo : EIATTR_SW_WAR
	.align		4
.L_11696:
        /*00f8*/ 	.byte	0x04, 0x36
        /*00fa*/ 	.short	(.L_11698 - .L_11697)
.L_11697:
        /*00fc*/ 	.word	0x00000008
.L_11698:


//--------------------- .nv.info._Z15SoftmaxWarpImplI22BroadcastScaleMaskLoadIffbLm3EiE11DirectStoreIffEfLi1ELi1ELi2ELi2ELb1EL9Algorithm0EEvT_T0_ll --------------------------
	.section	.nv.info._Z15SoftmaxWarpImplI22BroadcastScaleMaskLoadIffbLm3EiE11DirectStoreIffEfLi1ELi1ELi2ELi2ELb1EL9Algorithm0EEvT_T0_ll,"",@"SHT_CUDA_INFO"
	.sectionflags	@""
	.align	4


	//----- nvinfo : EIATTR_CUDA_API_VERSION
	.align		4
        /*0000*/ 	.byte	0x04, 0x37
        /*0002*/ 	.short	(.L_11700 - .L_11699)
.L_11699:
        /*0004*/ 	.word	0x00000082


	//----- nvinfo : EIATTR_KPARAM_INFO
	.align		4
.L_11700:
        /*0008*/ 	.byte	0x04, 0x17
        /*000a*/ 	.short	(.L_11702 - .L_11701)
.L_11701:
        /*000c*/ 	.word	0x00000000
        /*0010*/ 	.short	0x0003
        /*0012*/ 	.short	0x0088
        /*0014*/ 	.byte	0x00, 0xf0, 0x21, 0x00


	//----- nvinfo : EIATTR_KPARAM_INFO
	.align		4
.L_11702:
        /*0018*/ 	.byte	0x04, 0x17
        /*001a*/ 	.short	(.L_11704 - .L_11703)
.L_11703:
        /*001c*/ 	.word	0x00000000
        /*0020*/ 	.short	0x0002
        /*0022*/ 	.short	0x0080
        /*0024*/ 	.byte	0x00, 0xf0, 0x21, 0x00


	//----- nvinfo : EIATTR_KPARAM_INFO
	.align		4
.L_11704:
        /*0028*/ 	.byte	0x04, 0x17
        /*002a*/ 	.short	(.L_11706 - .L_11705)
.L_11705:
        /*002c*/ 	.word	0x00000000
        /*0030*/ 	.short	0x0001
        /*0032*/ 	.short	0x0070
        /*0034*/ 	.byte	0x00, 0xf0, 0x41, 0x00


	//----- nvinfo : EIATTR_KPARAM_INFO
	.align		4
.L_11706:
        /*0038*/ 	.byte	0x04, 0x17
        /*003a*/ 	.short	(.L_11708 - .L_11707)
.L_11707:
        /*003c*/ 	.word	0x00000000
        /*0040*/ 	.short	0x0000
        /*0042*/ 	.short	0x0000
        /*0044*/ 	.byte	0x00, 0xf0, 0xc1, 0x01


	//----- nvinfo : EIATTR_SPARSE_MMA_MASK
	.align		4
.L_11708:
        /*0048*/ 	.byte	0x03, 0x50
        /*004a*/ 	.short	0x0000


	//----- nvinfo : EIATTR_MAXREG_COUNT
	.align		4
        /*004c*/ 	.byte	0x03, 0x1b
        /*004e*/ 	.short	0x00ff


	//----- nvinfo : EIATTR_EXTERNS
	.align		4
        /*0050*/ 	.byte	0x04, 0x0f
        /*0052*/ 	.short	(.L_11710 - .L_11709)


	//   ....[0]....
	.align		4
.L_11709:
        /*0054*/ 	.word	index@(__assertfail)


	//----- nvinfo : EIATTR_MERCURY_ISA_VERSION
	.align		4
.L_11710:
        /*0058*/ 	.byte	0x03, 0x5f
        /*005a*/ 	.short	0x0101


	//----- nvinfo : EIATTR_COOP_GROUP_MASK_REGIDS
	.align		4
        /*005c*/ 	.byte	0x04, 0x29
        /*005e*/ 	.short	(.L_11712 - .L_11711)


	//   ....[0]....
.L_11711:
        /*0060*/ 	.word	0xffffffff


	//   ....[1]....
        /*0064*/ 	.word	0xffffffff


	//   ....[2]....
        /*0068*/ 	.word	0xffffffff


	//   ....[3]....
        /*006c*/ 	.word	0xffffffff


	//   ....[4]....
        /*0070*/ 	.word	0x0500000f


	//   ....[5]....
        /*0074*/ 	.word	0x0500000f


	//   ....[6]....
        /*0078*/ 	.word	0x0500000f


	//   ....[7]....
        /*007c*/ 	.word	0x0500000f


	//----- nvinfo : EIATTR_COOP_GROUP_INSTR_OFFSETS
	.align		4
.L_11712:
        /*0080*/ 	.byte	0x04, 0x28
        /*0082*/ 	.short	(.L_11714 - .L_11713)


	//   ....[0]....
.L_11713:
        /*0084*/ 	.word	0x00000e10


	//   ....[1]....
        /*0088*/ 	.word	0x00000e40


	//   ....[2]....
        /*008c*/ 	.word	0x00000fa0


	//   ....[3]....
        /*0090*/ 	.word	0x00000fc0


	//   ....[4]....
        /*0094*/ 	.word	0x00001430


	//   ....[5]....
        /*0098*/ 	.word	0x000014d0


	//   ....[6]....
        /*009c*/ 	.word	0x00001670


	//   ....[7]....
        /*00a0*/ 	.word	0x000016d0


	//----- nvinfo : EIATTR_VRC_CTA_INIT_COUNT
	.align		4
.L_11714:
        /*00a4*/ 	.byte	0x02, 0x4a
	.zero		1
	.zero		1


	//----- nvinfo : EIATTR_SYSCALL_OFFSETS
	.align		4
        /*00a8*/ 	.byte	0x04, 0x46
        /*00aa*/ 	.short	(.L_11716 - .L_11715)


	//   ....[0]....
.L_11715:
        /*00ac*/ 	.word	0x000001c0


	//----- nvinfo : EIATTR_EXIT_INSTR_OFFSETS
	.align		4
.L_11716:
        /*00b0*/ 	.byte	0x04, 0x1c
        /*00b2*/ 	.short	(.L_11718 - .L_11717)


	//   ....[0]....
.L_11717:
        /*00b4*/ 	.word	0x00000280


	//   ....[1]....
        /*00b8*/ 	.word	0x000013c0


	//----- nvinfo : EIATTR_CRS_STACK_SIZE
	.align		4
.L_11718:
        /*00bc*/ 	.byte	0x04, 0x1e
        /*00be*/ 	.short	(.L_11720 - .L_11719)
.L_11719:
        /*00c0*/ 	.word	0x00000000


	//----- nvinfo : EIATTR_CBANK_PARAM_SIZE
	.align		4
.L_11720:
        /*00c4*/ 	.byte	0x03, 0x19
        /*00c6*/ 	.short	0x0090


	//----- nvinfo : EIATTR_PARAM_CBANK
	.align		4
        /*00c8*/ 	.byte	0x04, 0x0a
        /*00ca*/ 	.short	(.L_11722 - .L_11721)
	.align		4
.L_11721:
        /*00cc*/ 	.word	index@(.nv.constant0._Z15SoftmaxWarpImplI22BroadcastScaleMaskLoadIffbLm3EiE11DirectStoreIffEfLi1ELi1ELi2ELi2ELb1EL9Algorithm0EEvT_T0_ll)
        /*00d0*/ 	.short	0x0380
        /*00d2*/ 	.short	0x0090


	//----- nvinfo : EIATTR_SW_WAR
	.align		4
.L_11722:
        /*00d4*/ 	.byte	0x04, 0x36
        /*00d6*/ 	.short	(.L_11724 - .L_11723)
.L_11723:
        /*00d8*/ 	.word	0x00000008
.L_11724:


//--------------------- .nv.info._Z15SoftmaxWarpImplI22BroadcastScaleMaskLoadIffbLm3EiE11DirectStoreIffEfLi1ELi1ELi2ELi2ELb0EL9Algorithm0EEvT_T0_ll --------------------------
	.section	.nv.info._Z15SoftmaxWarpImplI22BroadcastScaleMaskLoadIffbLm3EiE11DirectStoreIffEfLi1ELi1ELi2ELi2ELb0EL9Algorithm0EEvT_T0_ll,"",@"SHT_CUDA_INFO"
	.sectionflags	@""
	.align	4


	//----- nvinfo : EIATTR_CUDA_API_VERSION
	.align		4
        /*0000*/ 	.byte	0x04, 0x37
        /*0002*/ 	.short	(.L_11726 - .L_11725)
.L_11725:
        /*0004*/ 	.word	0x00000082


	//----- nvinfo : EIATTR_KPARAM_INFO
	.align		4
.L_11726:
        /*0008*/ 	.byte	0x04, 0x17
        /*000a*/ 	.short	(.L_11728 - .L_11727)
.L_11727:
        /*000c*/ 	.word	0x00000000
        /*0010*/ 	.short	0x0003
        /*0012*/ 	.short	0x0088
        /*0014*/ 	.byte	0x00, 0xf0, 0x21, 0x00


	//----- nvinfo : EIATTR_KPARAM_INFO
	.align		4
.L_11728:
        /*0018*/ 	.byte	0x04, 0x17
        /*001a*/ 	.short	(.L_11730 - .L_11729)
.L_11729:
        /*001c*/ 	.word	0x00000000
        /*0020*/ 	.short	0x0002
        /*0022*/ 	.short	0x0080
        /*0024*/ 	.byte	0x00, 0xf0, 0x21, 0x00


	//----- nvinfo : EIATTR_KPARAM_INFO
	.align		4
.L_11730:
        /*0028*/ 	.byte	0x04, 0x17
        /*002a*/ 	.short	(.L_11732 - .L_11731)
.L_11731:
        /*002c*/ 	.word	0x00000000
        /*0030*/ 	.short	0x0001
        /*0032*/ 	.short	0x0070
        /*0034*/ 	.byte	0x00, 0xf0, 0x41, 0x00


	//----- nvinfo : EIATTR_KPARAM_INFO
	.align		4
.L_11732:
        /*0038*/ 	.byte	0x04, 0x17
        /*003a*/ 	.short	(.L_11734 - .L_11733)
.L_11733:
        /*003c*/ 	.word	0x00000000
        /*0040*/ 	.short	0x0000
        /*0042*/ 	.short	0x0000
        /*0044*/ 	.byte	0x00, 0xf0, 0xc1, 0x01


	//----- nvinfo : EIATTR_SPARSE_MMA_MASK
	.align		4
.L_11734:
        /*0048*/ 	.byte	0x03, 0x50
        /*004a*/ 	.short	0x0000


	//----- nvinfo : EIATTR_MAXREG_COUNT
	.align		4
        /*004c*/ 	.byte	0x03, 0x1b
        /*004e*/ 	.short	0x00ff


	//----- nvinfo : EIATTR_EXTERNS
	.align		4
        /*0050*/ 	.byte	0x04, 0x0f
        /*0052*/ 	.short	(.L_11736 - .L_11735)


	//   ....[0]....
	.align		4
.L_11735:
        /*0054*/ 	.word	index@(__assertfail)


	//----- nvinfo : EIATTR_MERCURY_ISA_VERSION
	.align		4
.L_11736:
        /*0058*/ 	.byte	0x03, 0x5f
        /*005a*/ 	.short	0x0101


	//----- nvinfo : EIATTR_COOP_GROUP_MASK_REGIDS
	.align		4
        /*005c*/ 	.byte	0x04, 0x29
        /*005e*/ 	.short	(.L_11738 - .L_11737)


	//   ....[0]....
.L_11737:
        /*0060*/ 	.word	0xffffffff


	//   ....[1]....
        /*0064*/ 	.word	0xffffffff


	//   ....[2]....
        /*0068*/ 	.word	0xffffffff


	//   ....[3]....
        /*006c*/ 	.word	0xffffffff


	//   ....[4]....
        /*0070*/ 	.word	0x0500000f


	//   ....[5]....
        /*0074*/ 	.word	0x0500000f


	//   ....[6]....
        /*0078*/ 	.word	0x0500000f


	//   ....[7]....
        /*007c*/ 	.word	0x0500000f


	//----- nvinfo : EIATTR_COOP_GROUP_INSTR_OFFSETS
	.align		4
.L_11738:
        /*0080*/ 	.byte	0x04, 0x28
        /*0082*/ 	.short	(.L_11740 - .L_11739)


	//   ....[0]....
.L_11739:
        /*0084*/ 	.word	0x00000b60


	//   ....[1]....
        /*0088*/ 	.word	0x00000b90


	//   ....[2]....
        /*008c*/ 	.word	0x00000cf0


	//   ....[3]....
        /*0090*/ 	.word	0x00000d10


	//   ....[4]....
        /*0094*/ 	.word	0x000010d0


	//   ....[5]....
        /*0098*/ 	.word	0x00001180


	//   ....[6]....
        /*009c*/ 	.word	0x00001310


	//   ....[7]....
        /*00a0*/ 	.word	0x00001370


	//----- nvinfo : EIATTR_VRC_CTA_INIT_COUNT
	.align		4
.L_11740:
        /*00a4*/ 	.byte	0x02, 0x4a
	.zero		1
	.zero		1


	//----- nvinfo : EIATTR_SYSCALL_OFFSETS
	.align		4
        /*00a8*/ 	.byte	0x04, 0x46
        /*00aa*/ 	.short	(.L_11742 - .L_11741)


	//   ....[0]....
.L_11741:
        /*00ac*/ 	.word	0x000001a0


	//----- nvinfo : EIATTR_EXIT_INSTR_OFFSETS
	.align		4
.L_11742:
        /*00b0*/ 	.byte	0x04, 0x1c
        /*00b2*/ 	.short	(.L_11744 - .L_11743)


	//   ....[0]....
.L_11743:
        /*00b4*/ 	.word	0x00000260


	//   ....[1]....
        /*00b8*/ 	.word	0x00001060


	//----- nvinfo : EIATTR_CRS_STACK_SIZE
	.align		4
.L_11744:
        /*00bc*/ 	.byte	0x04, 0x1e
        /*00be*/ 	.short	(.L_11746 - .L_11745)
.L_11745:
        /*00c0*/ 	.word	0x00000000


	//----- nvinfo : EIATTR_CBANK_PARAM_SIZE
	.align		4
.L_11746:
        /*00c4*/ 	.byte	0x03, 0x19
        /*00c6*/ 	.short	0x0090


	//----- nvinfo : EIATTR_PARAM_CBANK
	.align		4
        /*00c8*/ 	.byte	0x04, 0x0a
        /*00ca*/ 	.short	(.L_11748 - .L_11747)
	.align		4
.L_11747:
        /*00cc*/ 	.word	index@(.nv.constant0._Z15SoftmaxWarpImplI22BroadcastScaleMaskLoadIffbLm3EiE11DirectStoreIffEfLi1ELi1ELi2ELi2ELb0EL9Algorithm0EEvT_T0_ll)
        /*00d0*/ 	.short	0x0380
        /*00d2*/ 	.short	0x0090


	//----- nvinfo : EIATTR_SW_WAR
	.align		4
.L_11748:
        /*00d4*/ 	.byte	0x04, 0x36
        /*00d6*/ 	.short	(.L_11750 - .L_11749)
.L_11749:
        /*00d8*/ 	.word	0x00000008
.L_11750:


//--------------------- .nv.info._Z15SoftmaxWarpImplI22BroadcastScaleMaskLoadIffbLm3EiE11DirectStoreIffEfLi1ELi1ELi1ELi1ELb1EL9Algorithm0EEvT_T0_ll --------------------------
	.section	.nv.info._Z15SoftmaxWarpImplI22BroadcastScaleMaskLoadIffbLm3EiE11DirectStoreIffEfLi1ELi1ELi1ELi1ELb1EL9Algorithm0EEvT_T0_ll,"",@"SHT_CUDA_INFO"
	.sectionflags	@""
	.align	4


	//----- nvinfo : EIATTR_CUDA_API_VERSION
	.align		4
        /*0000*/ 	.byte	0x04, 0x37
        /*0002*/ 	.short	(.L_11752 - .L_11751)
.L_11751:
        /*0004*/ 	.word	0x00000082


	//----- nvinfo : EIATTR_KPARAM_INFO
	.align		4
.L_11752:
        /*0008*/ 	.byte	0x04, 0x17
        /*000a*/ 	.short	(.L_11754 - .L_11753)
.L_11753:
        /*000c*/ 	.word	0x00000000
        /*0010*/ 	.short	0x0003
        /*0012*/ 	.short	0x0088
        /*0014*/ 	.byte	0x00, 0xf0, 0x21, 0x00


	//----- nvinfo : EIATTR_KPARAM_INFO
	.align		4
.L_11754:
        /*0018*/ 	.byte	0x04, 0x17
        /*001a*/ 	.short	(.L_11756 - .L_11755)
.L_11755:
        /*001c*/ 	.word	0x00000000
        /*0020*/ 	.short	0x0002
        /*0022*/ 	.short	0x0080
        /*0024*/ 	.byte	0x00, 0xf0, 0x21, 0x00


	//----- nvinfo : EIATTR_KPARAM_INFO
	.align		4
.L_11756:
        /*0028*/ 	.byte	0x04, 0x17
        /*002a*/ 	.short	(.L_11758 - .L_11757)
.L_11757:
        /*002c*/ 	.word	0x00000000
        /*0030*/ 	.short	0x0001
        /*0032*/ 	.short	0x0070
        /*0034*/ 	.byte	0x00, 0xf0, 0x41, 0x00


	//----- nvinfo : EIATTR_KPARAM_INFO
	.align		4
.L_11758:
        /*0038*/ 	.byte	0x04, 0x17
        /*003a*/ 	.short	(.L_11760 - .L_11759)
.L_11759:
        /*003c*/ 	.word	0x00000000
        /*0040*/ 	.short	0x0000
        /*0042*/ 	.short	0x0000
        /*0044*/ 	.byte	0x00, 0xf0, 0xc1, 0x01


	//----- nvinfo : EIATTR_SPARSE_MMA_MASK
	.align		4
.L_11760:
        /*0048*/ 	.byte	0x03, 0x50
        /*004a*/ 	.short	0x0000


	//----- nvinfo : EIATTR_MAXREG_COUNT
	.align		4
        /*004c*/ 	.byte	0x03, 0x1b
        /*004e*/ 	.short	0x00ff


	//----- nvinfo : EIATTR_EXTERNS
	.align		4
        /*0050*/ 	.byte	0x04, 0x0f
        /*0052*/ 	.short	(.L_11762 - .L_11761)


	//   ....[0]....
	.align		4
.L_11761:
        /*0054*/ 	.word	index@(__assertfail)


	//----- nvinfo : EIATTR_MERCURY_ISA_VERSION
	.align		4
.L_11762:
        /*0058*/ 	.byte	0x03, 0x5f
        /*005a*/ 	.short	0x0101


	//----- nvinfo : EIATTR_VRC_CTA_INIT_COUNT
	.align		4
        /*005c*/ 	.byte	0x02, 0x4a
	.zero		1
	.zero		1


	//----- nvinfo : EIATTR_SYSCALL_OFFSETS
	.align		4
        /*0060*/ 	.byte	0x04, 0x46
        /*0062*/ 	.short	(.L_11764 - .L_11763)


	//   ....[0]....
.L_11763:
        /*0064*/ 	.word	0x000001c0


	//----- nvinfo : EIATTR_EXIT_INSTR_OFFSETS
	.align		4
.L_11764:
        /*0068*/ 	.byte	0x04, 0x1c
        /*006a*/ 	.short	(.L_11766 - .L_11765)


	//   ....[0]....
.L_11765:
        /*006c*/ 	.word	0x00000270


	//   ....[1]....
        /*0070*/ 	.word	0x00000ec0


	//   ....[2]....
        /*0074*/ 	.word	0x00001f30


	//----- nvinfo : EIATTR_CRS_STACK_SIZE
	.align		4
.L_11766:
        /*0078*/ 	.byte	0x04, 0x1e
        /*007a*/ 	.short	(.L_11768 - .L_11767)
.L_11767:
        /*007c*/ 	.word	0x00000000


	//----- nvinfo : EIATTR_CBANK_PARAM_SIZE
	.align		4
.L_11768:
        /*0080*/ 	.byte	0x03, 0x19
        /*0082*/ 	.short	0x0090


	//----- nvinfo : EIATTR_PARAM_CBANK
	.align		4
        /*0084*/ 	.byte	0x04, 0x0a
        /*0086*/ 	.short	(.L_11770 - .L_11769)
	.align		4
.L_11769:
        /*0088*/ 	.word	index@(.nv.constant0._Z15SoftmaxWarpImplI22BroadcastScaleMaskLoadIffbLm3EiE11DirectStoreIffEfLi1ELi1ELi1ELi1ELb1EL9Algorithm0EEvT_T0_ll)
        /*008c*/ 	.short	0x0380
        /*008e*/ 	.short	0x0090


	//----- nvinfo : EIATTR_SW_WAR
	.align		4
.L_11770:
        /*0090*/ 	.byte	0x04, 0x36
        /*0092*/ 	.short	(.L_11772 - .L_11771)
.L_11771:
        /*0094*/ 	.word	0x00000008
.L_11772:


//--------------------- .nv.info._Z15SoftmaxWarpImplI22BroadcastScaleMaskLoadIffbLm3EiE11DirectStoreIffEfLi1ELi1ELi1ELi1ELb0EL9Algorithm0EEvT_T0_ll --------------------------
	.section	.nv.info._Z15SoftmaxWarpImplI22BroadcastScaleMaskLoadIffbLm3EiE11DirectStoreIffEfLi1ELi1ELi1ELi1ELb0EL9Algorithm0EEvT_T0_ll,"",@"SHT_CUDA_INFO"
	.sectionflags	@""
	.align	4


	//----- nvinfo : EIATTR_CUDA_API_VERSION
	.align		4
        /*0000*/ 	.byte	0x04, 0x37
        /*0002*/ 	.short	(.L_11774 - .L_11773)
.L_11773:
        /*0004*/ 	.word	0x00000082


	//----- nvinfo : EIATTR_KPARAM_INFO
	.align		4
.L_11774:
        /*0008*/ 	.byte	0x04, 0x17
        /*000a*/ 	.short	(.L_11776 - .L_11775)
.L_11775:
        /*000c*/ 	.word	0x00000000
        /*0010*/ 	.short	0x0003
        /*0012*/ 	.short	0x0088
        /*0014*/ 	.byte	0x00, 0xf0, 0x21, 0x00


	//----- nvinfo : EIATTR_KPARAM_INFO
	.align		4
.L_11776:
        /*0018*/ 	.byte	0x04, 0x17
        /*001a*/ 	.short	(.L_11778 - .L_11777)
.L_11777:
        /*001c*/ 	.word	0x00000000
        /*0020*/ 	.short	0x0002
        /*0022*/ 	.short	0x0080
        /*0024*/ 	.byte	0x00, 0xf0, 0x21, 0x00


	//----- nvinfo : EIATTR_KPARAM_INFO
	.align		4
.L_11778:
        /*0028*/ 	.byte	0x04, 0x17
        /*002a*/ 	.short	(.L_11780 - .L_11779)
.L_11779:
        /*002c*/ 	.word	0x00000000
        /*0030*/ 	.short	0x0001
        /*0032*/ 	.short	0x0070
        /*0034*/ 	.byte	0x00, 0xf0, 0x41, 0x00


	//----- nvinfo : EIATTR_KPARAM_INFO
	.align		4
.L_11780:
        /*0038*/ 	.byte	0x04, 0x17
        /*003a*/ 	.short	(.L_11782 - .L_11781)
.L_11781:
        /*003c*/ 	.word	0x00000000
        /*0040*/ 	.short	0x0000
        /*0042*/ 	.short	0x0000
        /*0044*/ 	.byte	0x00, 0xf0, 0xc1, 0x01


	//----- nvinfo : EIATTR_SPARSE_MMA_MASK
	.align		4
.L_11782:
        /*0048*/ 	.byte	0x03, 0x50
        /*004a*/ 	.short	0x0000


	//----- nvinfo : EIATTR_MAXREG_COUNT
	.align		4
        /*004c*/ 	.byte	0x03, 0x1b
        /*004e*/ 	.short	0x00ff


	//----- nvinfo : EIATTR_EXTERNS
	.align		4
        /*0050*/ 	.byte	0x04, 0x0f
        /*0052*/ 	.short	(.L_11784 - .L_11783)


	//   ....[0]....
	.align		4
.L_11783:
        /*0054*/ 	.word	index@(__assertfail)


	//----- nvinfo : EIATTR_MERCURY_ISA_VERSION
	.align		4
.L_11784:
        /*0058*/ 	.byte	0x03, 0x5f
        /*005a*/ 	.short	0x0101


	//----- nvinfo : EIATTR_VRC_CTA_INIT_COUNT
	.align		4
        /*005c*/ 	.byte	0x02, 0x4a
	.zero		1
	.zero		1


	//----- nvinfo : EIATTR_SYSCALL_OFFSETS
	.align		4
        /*0060*/ 	.byte	0x04, 0x46
        /*0062*/ 	.short	(.L_11786 - .L_11785)


	//   ....[0]....
.L_11785:
        /*0064*/ 	.word	0x000001b0


	//----- nvinfo : EIATTR_EXIT_INSTR_OFFSETS
	.align		4
.L_11786:
        /*0068*/ 	.byte	0x04, 0x1c
        /*006a*/ 	.short	(.L_11788 - .L_11787)


	//   ....[0]....
.L_11787:
        /*006c*/ 	.word	0x00000260


	//   ....[1]....
        /*0070*/ 	.word	0x00000de0


	//   ....[2]....
        /*0074*/ 	.word	0x00001cb0


	//----- nvinfo : EIATTR_CRS_STACK_SIZE
	.align		4
.L_11788:
        /*0078*/ 	.byte	0x04, 0x1e
        /*007a*/ 	.short	(.L_11790 - .L_11789)
.L_11789:
        /*007c*/ 	.word	0x00000000


	//----- nvinfo : EIATTR_CBANK_PARAM_SIZE
	.align		4
.L_11790:
        /*0080*/ 	.byte	0x03, 0x19
        /*0082*/ 	.short	0x0090


	//----- nvinfo : EIATTR_PARAM_CBANK
	.align		4
        /*0084*/ 	.byte	0x04, 0x0a
        /*0086*/ 	.short	(.L_11792 - .L_11791)
	.align		4
.L_11791:
        /*0088*/ 	.word	index@(.nv.constant0._Z15SoftmaxWarpImplI22BroadcastScaleMaskLoadIffbLm3EiE11DirectStoreIffEfLi1ELi1ELi1ELi1ELb0EL9Algorithm0EEvT_T0_ll)
        /*008c*/ 	.short	0x0380
        /*008e*/ 	.short	0x0090


	//----- nvinfo : EIATTR_SW_WAR
	.align		4
.L_11792:
        /*0090*/ 	.byte	0x04, 0x36
        /*0092*/ 	.short	(.L_11794 - .L_11793)
.L_11793:
        /*0094*/ 	.word	0x00000008
.L_11794:


//--------------------- .nv.info._Z15SoftmaxWarpImplI22BroadcastScaleMaskLoadIffbLm3EiE11DirectStoreIffEfLi1ELi1ELi1ELi2ELb1EL9Algorithm0EEvT_T0_ll --------------------------
	.section	.nv.info._Z15SoftmaxWarpImplI22BroadcastScaleMaskLoadIffbLm3EiE11DirectStoreIffEfLi1ELi1ELi1ELi2ELb1EL9Algorithm0EEvT_T0_ll,"",@"SHT_CUDA_INFO"
	.sectionflags	@""
	.align	4


	//----- nvinfo : EIATTR_CUDA_API_VERSION
	.align		4
        /*0000*/ 	.byte	0x04, 0x37
        /*0002*/ 	.short	(.L_11796 - .L_11795)
.L_11795:
        /*0004*/ 	.word	0x00000082


	//----- nvinfo : EIATTR_KPARAM_INFO
	.align		4
.L_11796:
        /*0008*/ 	.byte	0x04, 0x17
        /*000a*/ 	.short	(.L_11798 - .L_11797)
.L_11797:
        /*000c*/ 	.word	0x00000000
        /*0010*/ 	.short	0x0003
        /*0012*/ 	.short	0x0088
        /*0014*/ 	.byte	0x00, 0xf0, 0x21, 0x00


	//----- nvinfo : EIATTR_KPARAM_INFO
	.align		4
.L_11798:
        /*0018*/ 	.byte	0x04, 0x17
        /*001a*/ 	.short	(.L_11800 - .L_11799)
.L_11799:
        /*001c*/ 	.word	0x00000000
        /*0020*/ 	.short	0x0002
        /*0022*/ 	.short	0x0080
        /*0024*/ 	.byte	0x00, 0xf0, 0x21, 0x00


	//----- nvinfo : EIATTR_KPARAM_INFO
	.align		4
.L_11800:
        /*0028*/ 	.byte	0x04, 0x17
        /*002a*/ 	.short	(.L_11802 - .L_11801)
.L_11801:
        /*002c*/ 	.word	0x00000000
        /*0030*/ 	.short	0x0001
        /*0032*/ 	.short	0x0070
        /*0034*/ 	.byte	0x00, 0xf0, 0x41, 0x00


	//----- nvinfo : EIATTR_KPARAM_INFO
	.align		4
.L_11802:
        /*0038*/ 	.byte	0x04, 0x17
        /*003a*/ 	.short	(.L_11804 - .L_11803)
.L_11803:
        /*003c*/ 	.word	0x00000000
        /*0040*/ 	.short	0x0000
        /*0042*/ 	.short	0x0000
        /*0044*/ 	.byte	0x00, 0xf0, 0xc1, 0x01


	//----- nvinfo : EIATTR_SPARSE_MMA_MASK
	.align		4
.L_11804:
        /*0048*/ 	.byte	0x03, 0x50
        /*004a*/ 	.short	0x0000


	//----- nvinfo : EIATTR_MAXREG_COUNT
	.align		4
        /*004c*/ 	.byte	0x03, 0x1b
        /*004e*/ 	.short	0x00ff


	//----- nvinfo : EIATTR_EXTERNS
	.align		4
        /*0050*/ 	.byte	0x04, 0x0f
        /*0052*/ 	.short	(.L_11806 - .L_11805)


	//   ....[0]....
	.align		4
.L_11805:
        /*0054*/ 	.word	index@(__assertfail)


	//----- nvinfo : EIATTR_MERCURY_ISA_VERSION
	.align		4
.L_11806:
        /*0058*/ 	.byte	0x03, 0x5f
        /*005a*/ 	.short	0x0101


	//----- nvinfo : EIATTR_VRC_CTA_INIT_COUNT
	.align		4
        /*005c*/ 	.byte	0x02, 0x4a
	.zero		1
	.zero		1


	//----- nvinfo : EIATTR_SYSCALL_OFFSETS
	.align		4
        /*0060*/ 	.byte	0x04, 0x46
        /*0062*/ 	.short	(.L_11808 - .L_11807)


	//   ....[0]....
.L_11807:
        /*0064*/ 	.word	0x000001c0


	//----- nvinfo : EIATTR_EXIT_INSTR_OFFSETS
	.align		4
.L_11808:
        /*0068*/ 	.byte	0x04, 0x1c
        /*006a*/ 	.short	(.L_11810 - .L_11809)


	//   ....[0]....
.L_11809:
        /*006c*/ 	.word	0x00000280


	//   ....[1]....
        /*0070*/ 	.word	0x00001330


	//----- nvinfo : EIATTR_CRS_STACK_SIZE
	.align		4
.L_11810:
        /*0074*/ 	.byte	0x04, 0x1e
        /*0076*/ 	.short	(.L_11812 - .L_11811)
.L_11811:
        /*0078*/ 	.word	0x00000000


	//----- nvinfo : EIATTR_CBANK_PARAM_SIZE
	.align		4
.L_11812:
        /*007c*/ 	.byte	0x03, 0x19
        /*007e*/ 	.short	0x0090


	//----- nvinfo : EIATTR_PARAM_CBANK
	.align		4
        /*0080*/ 	.byte	0x04, 0x0a
        /*0082*/ 	.short	(.L_11814 - .L_11813)
	.align		4
.L_11813:
        /*0084*/ 	.word	index@(.nv.constant0._Z15SoftmaxWarpImplI22BroadcastScaleMaskLoadIffbLm3EiE11DirectStoreIffEfLi1ELi1ELi1ELi2ELb1EL9Algorithm0EEvT_T0_ll)
        /*0088*/ 	.short	0x0380
        /*008a*/ 	.short	0x0090


	//----- nvinfo : EIATTR_SW_WAR
	.align		4
.L_11814:
        /*008c*/ 	.byte	0x04, 0x36
        /*008e*/ 	.short	(.L_11816 - .L_11815)
.L_11815:
        /*0090*/ 	.word	0x00000008
.L_11816:


//--------------------- .nv.info._Z15SoftmaxWarpImplI22BroadcastScaleMaskLoadIffbLm3EiE11DirectStoreIffEfLi1ELi1ELi1ELi2ELb0EL9Algorithm0EEvT_T0_ll --------------------------
	.section	.nv.info._Z15SoftmaxWarpImplI22BroadcastScaleMaskLoadIffbLm3EiE11DirectStoreIffEfLi1ELi1ELi1ELi2ELb0EL9Algorithm0EEvT_T0_ll,"",@"SHT_CUDA_INFO"
	.sectionflags	@""
	.align	4


	//----- nvinfo : EIATTR_CUDA_API_VERSION
	.align		4
        /*0000*/ 	.byte	0x04, 0x37
        /*0002*/ 	.short	(.L_11818 - .L_11817)
.L_11817:
        /*0004*/ 	.word	0x00000082


	//----- nvinfo : EIATTR_KPARAM_INFO
	.align		4
.L_11818:
        /*0008*/ 	.byte	0x04, 0x17
        /*000a*/ 	.short	(.L_11820 - .L_11819)
.L_11819:
        /*000c*/ 	.word	0x00000000
        /*0010*/ 	.short	0x0003
        /*0012*/ 	.short	0x0088
        /*0014*/ 	.byte	0x00, 0xf0, 0x21, 0x00


	//----- nvinfo : EIATTR_KPARAM_INFO
	.align		4
.L_11820:
        /*0018*/ 	.byte	0x04, 0x17
        /*001a*/ 	.short	(.L_11822 - .L_11821)
.L_11821:
        /*001c*/ 	.word	0x00000000
        /*0020*/ 	.short	0x0002
        /*0022*/ 	.short	0x0080
        /*0024*/ 	.byte	0x00, 0xf0, 0x21, 0x00


	//----- nvinfo : EIATTR_KPARAM_INFO
	.align		4
.L_11822:
        /*0028*/ 	.byte	0x04, 0x17
        /*002a*/ 	.short	(.L_11824 - .L_11823)
.L_11823:
        /*002c*/ 	.word	0x00000000
        /*0030*/ 	.short	0x0001
        /*0032*/ 	.short	0x0070
        /*0034*/ 	.byte	0x00, 0xf0, 0x41, 0x00


	//----- nvinfo : EIATTR_KPARAM_INFO
	.align		4
.L_11824:
        /*0038*/ 	.byte	0x04, 0x17
        /*003a*/ 	.short	(.L_11826 - .L_11825)
.L_11825:
        /*003c*/ 	.word	0x00000000
        /*0040*/ 	.short	0x0000
        /*0042*/ 	.short	0x0000
        /*0044*/ 	.byte	0x00, 0xf0, 0xc1, 0x01


	//----- nvinfo : EIATTR_SPARSE_MMA_MASK
	.align		4
.L_11826:
        /*0048*/ 	.byte	0x03, 0x50
        /*004a*/ 	.short	0x0000


	//----- nvinfo : EIATTR_MAXREG_COUNT
	.align		4
        /*004c*/ 	.byte	0x03, 0x1b
        /*004e*/ 	.short	0x00ff


	//----- nvinfo : EIATTR_EXTERNS
	.align		4
        /*0050*/ 	.byte	0x04, 0x0f
        /*0052*/ 	.short	(.L_11828 - .L_11827)


	//   ....[0]....
	.align		4
.L_11827:
        /*0054*/ 	.word	index@(__assertfail)


	//----- nvinfo : EIATTR_MERCURY_ISA_VERSION
	.align		4
.L_11828:
        /*0058*/ 	.byte	0x03, 0x5f
        /*005a*/ 	.short	0x0101


	//----- nvinfo : EIATTR_VRC_CTA_INIT_COUNT
	.align		4
        /*005c*/ 	.byte	0x02, 0x4a
	.zero		1
	.zero		1


	//----- nvinfo : EIATTR_SYSCALL_OFFSETS
	.align		4
        /*0060*/ 	.byte	0x04, 0x46
        /*0062*/ 	.short	(.L_11830 - .L_11829)


	//   ....[0]....
.L_11829:
        /*0064*/ 	.word	0x000001a0


	//----- nvinfo : EIATTR_EXIT_INSTR_OFFSETS
	.align		4
.L_11830:
        /*0068*/ 	.byte	0x04, 0x1c
        /*006a*/ 	.short	(.L_11832 - .L_11831)


	//   ....[0]....
.L_11831:
        /*006c*/ 	.word	0x00000260


	//   ....[1]....
        /*0070*/ 	.word	0x00000fd0


	//----- nvinfo : EIATTR_CRS_STACK_SIZE
	.align		4
.L_11832:
        /*0074*/ 	.byte	0x04, 0x1e
        /*0076*/ 	.short	(.L_11834 - .L_11833)
.L_11833:
        /*0078*/ 	.word	0x00000000


	//----- nvinfo : EIATTR_CBANK_PARAM_SIZE
	.align		4
.L_11834:
        /*007c*/ 	.byte	0x03, 0x19
        /*007e*/ 	.short	0x0090


	//----- nvinfo : EIATTR_PARAM_CBANK
	.align		4
        /*0080*/ 	.byte	0x04, 0x0a
        /*0082*/ 	.short	(.L_11836 - .L_11835)
	.align		4
.L_11835:
        /*0084*/ 	.word	index@(.nv.constant0._Z15SoftmaxWarpImplI22BroadcastScaleMaskLoadIffbLm3EiE11DirectStoreIffEfLi1ELi1ELi1ELi2ELb0EL9Algorithm0EEvT_T0_ll)
        /*0088*/ 	.short	0x0380
        /*008a*/ 	.short	0x0090


	//----- nvinfo : EIATTR_SW_WAR
	.align		4
.L_11836:
        /*008c*/ 	.byte	0x04, 0x36
        /*008e*/ 	.short	(.L_11838 - .L_11837)
.L_11837:
        /*0090*/ 	.word	0x00000008
.L_11838:


//--------------------- .nv.info._Z15SoftmaxWarpImplI22BroadcastScaleMaskLoadIffbLm3EiE11DirectStoreIffEfLi2ELi32ELi32ELi1ELb1EL9Algorithm0EEvT_T0_ll --------------------------
	.section	.nv.info._Z15SoftmaxWarpImplI22BroadcastScaleMaskLoadIffbLm3EiE11DirectStoreIffEfLi2ELi32ELi32ELi1ELb1EL9Algorithm0EEvT_T0_ll,"",@"SHT_CUDA_INFO"
	.sectionflags	@""
	.align	4


	//----- nvinfo : EIATTR_CUDA_API_VERSION
	.align		4
        /*0000*/ 	.byte	0x04, 0x37
        /*0002*/ 	.short	(.L_11840 - .L_11839)
.L_11839:
        /*0004*/ 	.word	0x00000082


	//----- nvinfo : EIATTR_KPARAM_INFO
	.align		4
.L_11840:
        /*0008*/ 	.byte	0x04, 0x17
        /*000a*/ 	.short	(.L_11842 - .L_11841)
.L_11841:
        /*000c*/ 	.word	0x00000000
        /*0010*/ 	.short	0x0003
        /*0012*/ 	.short	0x0088
        /*0014*/ 	.byte	0x00, 0xf0, 0x21, 0x00


	//----- nvinfo : EIATTR_KPARAM_INFO
	.align		4
.L_11842:
        /*0018*/ 	.byte	0x04, 0x17
        /*001a*/ 	.short	(.L_11844 - .L_11843)
.L_11843:
        /*001c*/ 	.word	0x00000000
        /*0020*/ 	.short	0x0002
        /*0022*/ 	.short	0x0080
        /*0024*/ 	.byte	0x00, 0xf0, 0x21, 0x00


	//----- nvinfo : EIATTR_KPARAM_INFO
	.align		4
.L_11844:
        /*0028*/ 	.byte	0x04, 0x17
        /*002a*/ 	.short	(.L_11846 - .L_11845)
.L_11845:
        /*002c*/ 	.word	0x00000000
        /*0030*/ 	.short	0x0001
        /*0032*/ 	.short	0x0070
        /*0034*/ 	.byte	0x00, 0xf0, 0x41, 0x00


	//----- nvinfo : EIATTR_KPARAM_INFO
	.align		4
.L_11846:
        /*0038*/ 	.byte	0x04, 0x17
        /*003a*/ 	.short	(.L_11848 - .L_11847)
.L_11847:
        /*003c*/ 	.word	0x00000000
        /*0040*/ 	.short	0x0000
        /*0042*/ 	.short	0x0000
        /*0044*/ 	.byte	0x00, 0xf0, 0xc1, 0x01


	//----- nvinfo : EIATTR_SPARSE_MMA_MASK
	.align		4
.L_11848:
        /*0048*/ 	.byte	0x03, 0x50
        /*004a*/ 	.short	0x0000


	//----- nvinfo : EIATTR_MAXREG_COUNT
	.align		4
        /*004c*/ 	.byte	0x03, 0x1b
        /*004e*/ 	.short	0x00ff


	//----- nvinfo : EIATTR_EXTERNS
	.align		4
        /*0050*/ 	.byte	0x04, 0x0f
        /*0052*/ 	.short	(.L_11850 - .L_11849)


	//   ....[0]....
	.align		4
.L_11849:
        /*0054*/ 	.word	index@(__assertfail)


	//----- nvinfo : EIATTR_MERCURY_ISA_VERSION
	.align		4
.L_11850:
        /*0058*/ 	.byte	0x03, 0x5f
        /*005a*/ 	.short	0x0101


	//----- nvinfo : EIATTR_COOP_GROUP_MASK_REGIDS
	.align		4
        /*005c*/ 	.byte	0x04, 0x29
        /*005e*/ 	.short	(.L_11852 - .L_11851)


	//   ....[0]....
.L_11851:
        /*0060*/ 	.word	0xffffffff


	//   ....[1]....
        /*0064*/ 	.word	0xffffffff


	//   ....[2]....
        /*0068*/ 	.word	0xffffffff


	//   ....[3]....
        /*006c*/ 	.word	0xffffffff


	//   ....[4]....
        /*0070*/ 	.word	0xffffffff


	//   ....[5]....
        /*0074*/ 	.word	0xffffffff


	//   ....[6]....
        /*0078*/ 	.word	0xffffffff


	//   ....[7]....
        /*007c*/ 	.word	0xffffffff


	//   ....[8]....
        /*0080*/ 	.word	0xffffffff


	//   ....[9]....
        /*0084*/ 	.word	0xffffffff


	//   ....[10]....
        /*0088*/ 	.word	0x0500000f


	//   ....[11]....
        /*008c*/ 	.word	0x0500000f


	//   ....[12]....
        /*0090*/ 	.word	0x0500000f


	//   ....[13]....
        /*0094*/ 	.word	0x0500000f


	//   ....[14]....
        /*0098*/ 	.word	0x0500000f


	//   ....[15]....
        /*009c*/ 	.word	0x0500000f


	//   ....[16]....
        /*00a0*/ 	.word	0x0500000f


	//   ....[17]....
        /*00a4*/ 	.word	0x0500000f


	//   ....[18]....
        /*00a8*/ 	.word	0x0500000f


	//   ....[19]....
        /*00ac*/ 	.word	0x0500000f


	//----- nvinfo : EIATTR_COOP_GROUP_INSTR_OFFSETS
	.align		4
.L_11852:
        /*00b0*/ 	.byte	0x04, 0x28
        /*00b2*/ 	.short	(.L_11854 - .L_11853)


	//   ....[0]....
.L_11853:
        /*00b4*/ 	.word	0x00006990


	//   ....[1]....
        /*00b8*/ 	.word	0x000069c0


	//   ....[2]....
        /*00bc*/ 	.word	0x000069e0


	//   ....[3]....
        /*00c0*/ 	.word	0x00006a00


	//   ....[4]....
        /*00c4*/ 	.word	0x00006a20


	//   ....[5]....
        /*00c8*/ 	.word	0x00007e50


	//   ....[6]....
        /*00cc*/ 	.word	0x00007e70


	//   ....[7]....
        /*00d0*/ 	.word	0x00007e90


	//   ....[8]....
        /*00d4*/ 	.word	0x00007eb0


	//   ....[9]....
        /*00d8*/ 	.word	0x00007ed0


	//   ....[10]....
        /*00dc*/ 	.word	0x0000b2e0


	//   ....[11]....
        /*00e0*/ 	.word	0x0000b380


	//   ....[12]....
        /*00e4*/ 	.word	0x0000b3e0


	//   ....[13]....
        /*00e8*/ 	.word	0x0000b440


	//   ....[14]....
        /*00ec*/ 	.word	0x0000b4a0


	//   ....[15]....
        /*00f0*/ 	.word	0x0000c910


	//   ....[16]....
        /*00f4*/ 	.word	0x0000c970


	//   ....[17]....
        /*00f8*/ 	.word	0x0000c9d0


	//   ....[18]....
        /*00fc*/ 	.word	0x0000ca30


	//   ....[19]....
        /*0100*/ 	.word	0x0000ca90


	//----- nvinfo : EIATTR_VRC_CTA_INIT_COUNT
	.align		4
.L_11854:
        /*0104*/ 	.byte	0x02, 0x4a
	.zero		1
	.zero		1


	//----- nvinfo : EIATTR_SYSCALL_OFFSETS
	.align		4
        /*0108*/ 	.byte	0x04, 0x46
        /*010a*/ 	.short	(.L_11856 - .L_11855)


	//   ....[0]....
.L_11855:
        /*010c*/ 	.word	0x000001a0


	//----- nvinfo : EIATTR_EXIT_INSTR_OFFSETS
	.align		4
.L_11856:
        /*0110*/ 	.byte	0x04, 0x1c
        /*0112*/ 	.short	(.L_11858 - .L_11857)


	//   ....[0]....
.L_11857:
        /*0114*/ 	.word	0x00000230


	//   ....[1]....
        /*0118*/ 	.word	0x0000b280


	//----- nvinfo : EIATTR_CRS_STACK_SIZE
	.align		4
.L_11858:
        /*011c*/ 	.byte	0x04, 0x1e
        /*011e*/ 	.short	(.L_11860 - .L_11859)
.L_11859:
        /*0120*/ 	.word	0x00000000


	//----- nvinfo : EIATTR_CBANK_PARAM_SIZE
	.align		4
.L_11860:
        /*0124*/ 	.byte	0x03, 0x19
        /*0126*/ 	.short	0x0090


	//----- nvinfo : EIATTR_PARAM_CBANK
	.align		4
        /*0128*/ 	.byte	0x04, 0x0a
        /*012a*/ 	.short	(.L_11862 - .L_11861)
	.align		4
.L_11861:
        /*012c*/ 	.word	index@(.nv.constant0._Z15SoftmaxWarpImplI22BroadcastScaleMaskLoadIffbLm3EiE11DirectStoreIffEfLi2ELi32ELi32ELi1ELb1EL9Algorithm0EEvT_T0_ll)
        /*0130*/ 	.short	0x0380
        /*0132*/ 	.short	0x0090


	//----- nvinfo : EIATTR_SW_WAR
	.align		4
.L_11862:
        /*0134*/ 	.byte	0x04, 0x36
        /*0136*/ 	.short	(.L_11864 - .L_11863)
.L_11863:
        /*0138*/ 	.word	0x00000008
.L_11864:


//--------------------- .nv.info._Z15SoftmaxWarpImplI22BroadcastScaleMaskLoadIffbLm3EiE11DirectStoreIffEfLi2ELi32ELi32ELi1ELb0EL9Algorithm0EEvT_T0_ll --------------------------
	.section	.nv.info._Z15SoftmaxWarpImplI22BroadcastScaleMaskLoadIffbLm3EiE11DirectStoreIffEfLi2ELi32ELi32ELi1ELb0EL9Algorithm0EEvT_T0_ll,"",@"SHT_CUDA_INFO"
	.sectionflags	@""
	.align	4


	//----- nvinfo : EIATTR_CUDA_API_VERSION
	.align		4
        /*0000*/ 	.byte	0x04, 0x37
        /*0002*/ 	.short	(.L_11866 - .L_11865)
.L_11865:
        /*0004*/ 	.word	0x00000082


	//----- nvinfo : EIATTR_KPARAM_INFO
	.align		4
.L_11866:
        /*0008*/ 	.byte	0x04, 0x17
        /*000a*/ 	.short	(.L_11868 - .L_11867)
.L_11867:
        /*000c*/ 	.word	0x00000000
        /*0010*/ 	.short	0x0003
        /*0012*/ 	.short	0x0088
        /*0014*/ 	.byte	0x00, 0xf0, 0x21, 0x00


	//----- nvinfo : EIATTR_KPARAM_INFO
	.align		4
.L_11868:
        /*0018*/ 	.byte	0x04, 0x17
        /*001a*/ 	.short	(.L_11870 - .L_11869)
.L_11869:
        /*001c*/ 	.word	0x00000000
        /*0020*/ 	.short	0x0002
        /*0022*/ 	.short	0x0080
        /*0024*/ 	.byte	0x00, 0xf0, 0x21, 0x00


	//----- nvinfo : EIATTR_KPARAM_INFO
	.align		4
.L_11870:
        /*0028*/ 	.byte	0x04, 0x17
        /*002a*/ 	.short	(.L_11872 - .L_11871)
.L_11871:
        /*002c*/ 	.word	0x00000000
        /*0030*/ 	.short	0x0001
        /*0032*/ 	.short	0x0070
        /*0034*/ 	.byte	0x00, 0xf0, 0x41, 0x00


	//----- nvinfo : EIATTR_KPARAM_INFO
	.align		4
.L_11872:
        /*0038*/ 	.byte	0x04, 0x17
        /*003a*/ 	.short	(.L_11874 - .L_11873)
.L_11873:
        /*003c*/ 	.word	0x00000000
        /*0040*/ 	.short	0x0000
        /*0042*/ 	.short	0x0000
        /*0044*/ 	.byte	0x00, 0xf0, 0xc1, 0x01


	//----- nvinfo : EIATTR_SPARSE_MMA_MASK
	.align		4
.L_11874:
        /*0048*/ 	.byte	0x03, 0x50
        /*004a*/ 	.short	0x0000


	//----- nvinfo : EIATTR_MAXREG_COUNT
	.align		4
        /*004c*/ 	.byte	0x03, 0x1b
        /*004e*/ 	.short	0x00ff


	//----- nvinfo : EIATTR_EXTERNS
	.align		4
        /*0050*/ 	.byte	0x04, 0x0f
        /*0052*/ 	.short	(.L_11876 - .L_11875)


	//   ....[0]....
	.align		4
.L_11875:
        /*0054*/ 	.word	index@(__assertfail)


	//----- nvinfo : EIATTR_MERCURY_ISA_VERSION
	.align		4
.L_11876:
        /*0058*/ 	.byte	0x03, 0x5f
        /*005a*/ 	.short	0x0101


	//----- nvinfo : EIATTR_COOP_GROUP_MASK_REGIDS
	.align		4
        /*005c*/ 	.byte	0x04, 0x29
        /*005e*/ 	.short	(.L_11878 - .L_11877)


	//   ....[0]....
.L_11877:
        /*0060*/ 	.word	0xffffffff


	//   ....[1]....
        /*0064*/ 	.word	0xffffffff


	//   ....[2]....
        /*0068*/ 	.word	0xffffffff


	//   ....[3]....
        /*006c*/ 	.word	0xffffffff


	//   ....[4]....
        /*0070*/ 	.word	0xffffffff


	//   ....[5]....
        /*0074*/ 	.word	0xffffffff


	//   ....[6]....
        /*0078*/ 	.word	0xffffffff


	//   ....[7]....
        /*007c*/ 	.word	0xffffffff


	//   ....[8]....
        /*0080*/ 	.word	0xffffffff


	//   ....[9]....
        /*0084*/ 	.word	0xffffffff


	//   ....[10]....
        /*0088*/ 	.word	0x0500000f


	//   ....[11]....
        /*008c*/ 	.word	0x0500000f


	//   ....[12]....
        /*0090*/ 	.word	0x0500000f


	//   ....[13]....
        /*0094*/ 	.word	0x0500000f


	//   ....[14]....
        /*0098*/ 	.word	0x0500000f


	//   ....[15]....
        /*009c*/ 	.word	0x0500000f


	//   ....[16]....
        /*00a0*/ 	.word	0x0500000f


	//   ....[17]....
        /*00a4*/ 	.word	0x0500000f


	//   ....[18]....
        /*00a8*/ 	.word	0x0500000f


	//   ....[19]....
        /*00ac*/ 	.word	0x0500000f


	//----- nvinfo : EIATTR_COOP_GROUP_INSTR_OFFSETS
	.align		4
.L_11878:
        /*00b0*/ 	.byte	0x04, 0x28
        /*00b2*/ 	.short	(.L_11880 - .L_11879)


	//   ....[0]....
.L_11879:
        /*00b4*/ 	.word	0x00003fd0


	//   ....[1]....
        /*00b8*/ 	.word	0x00004010


	//   ....[2]....
        /*00bc*/ 	.word	0x00004030


	//   ....[3]....
        /*00c0*/ 	.word	0x00004050


	//   ....[4]....
        /*00c4*/ 	.word	0x00004070


	//   ....[5]....
        /*00c8*/ 	.word	0x00005490


	//   ....[6]....
        /*00cc*/ 	.word	0x000054b0


	//   ....[7]....
        /*00d0*/ 	.word	0x000054d0


	//   ....[8]....
        /*00d4*/ 	.word	0x000054f0


	//   ....[9]....
        /*00d8*/ 	.word	0x00005510


	//   ....[10]....
        /*00dc*/ 	.word	0x00007ec0


	//   ....[11]....
        /*00e0*/ 	.word	0x00007f60


	//   ....[12]....
        /*00e4*/ 	.word	0x00007fc0


	//   ....[13]....
        /*00e8*/ 	.word	0x00008020


	//   ....[14]....
        /*00ec*/ 	.word	0x00008080


	//   ....[15]....
        /*00f0*/ 	.word	0x000094f0


	//   ....[16]....
        /*00f4*/ 	.word	0x00009550


	//   ....[17]....
        /*00f8*/ 	.word	0x000095b0


	//   ....[18]....
        /*00fc*/ 	.word	0x00009610


	//   ....[19]....
        /*0100*/ 	.word	0x00009670


	//----- nvinfo : EIATTR_VRC_CTA_INIT_COUNT
	.align		4
.L_11880:
        /*0104*/ 	.byte	0x02, 0x4a
	.zero		1
	.zero		1


	//----- nvinfo : EIATTR_SYSCALL_OFFSETS
	.align		4
        /*0108*/ 	.byte	0x04, 0x46
        /*010a*/ 	.short	(.L_11882 - .L_11881)


	//   ....[0]....
.L_11881:
        /*010c*/ 	.word	0x000001b0


	//----- nvinfo : EIATTR_EXIT_INSTR_OFFSETS
	.align		4
.L_11882:
        /*0110*/ 	.byte	0x04, 0x1c
        /*0112*/ 	.short	(.L_11884 - .L_11883)


	//   ....[0]....
.L_11883:
        /*0114*/ 	.word	0x00000260


	//   ....[1]....
        /*0118*/ 	.word	0x00007e60


	//----- nvinfo : EIATTR_CRS_STACK_SIZE
	.align		4
.L_11884:
        /*011c*/ 	.byte	0x04, 0x1e
        /*011e*/ 	.short	(.L_11886 - .L_11885)
.L_11885:
        /*0120*/ 	.word	0x00000000


	//----- nvinfo : EIATTR_CBANK_PARAM_SIZE
	.align		4
.L_11886:
        /*0124*/ 	.byte	0x03, 0x19
        /*0126*/ 	.short	0x0090


	//----- nvinfo : EIATTR_PARAM_CBANK
	.align		4
        /*0128*/ 	.byte	0x04, 0x0a
        /*012a*/ 	.short	(.L_11888 - .L_11887)
	.align		4
.L_11887:
        /*012c*/ 	.word	index@(.nv.constant0._Z15SoftmaxWarpImplI22BroadcastScaleMaskLoadIffbLm3EiE11DirectStoreIffEfLi2ELi32ELi32ELi1ELb0EL9Algorithm0EEvT_T0_ll)
        /*0130*/ 	.short	0x0380
        /*0132*/ 	.short	0x0090


	//----- nvinfo : EIATTR_SW_WAR
	.align		4
.L_11888:
        /*0134*/ 	.byte	0x04, 0x36
        /*0136*/ 	.short	(.L_11890 - .L_11889)
.L_11889:
        /*0138*/ 	.word	0x00000008
.L_11890:


//--------------------- .nv.info._Z15SoftmaxWarpImplI22BroadcastScaleMaskLoadIffbLm3EiE11DirectStoreIffEfLi2ELi30ELi32ELi1ELb1EL9Algorithm0EEvT_T0_ll --------------------------
	.section	.nv.info._Z15SoftmaxWarpImplI22BroadcastScaleMaskLoadIffbLm3EiE11DirectStoreIffEfLi2ELi30ELi32ELi1ELb1EL9Algorithm0EEvT_T0_ll,"",@"SHT_CUDA_INFO"
	.sectionflags	@""
	.align	4


	//----- nvinfo : EIATTR_CUDA_API_VERSION
	.align		4
        /*0000*/ 	.byte	0x04, 0x37
        /*0002*/ 	.short	(.L_11892 - .L_11891)
.L_11891:
        /*0004*/ 	.word	0x00000082


	//----- nvinfo : EIATTR_KPARAM_INFO
	.align		4
.L_11892:
        /*0008*/ 	.byte	0x04, 0x17
        /*000a*/ 	.short	(.L_11894 - .L_11893)
.L_11893:
        /*000c*/ 	.word	0x00000000
        /*0010*/ 	.short	0x0003
        /*0012*/ 	.short	0x0088
        /*0014*/ 	.byte	0x00, 0xf0, 0x21, 0x00


	//----- nvinfo : EIATTR_KPARAM_INFO
	.align		4
.L_11894:
        /*0018*/ 	.byte	0x04, 0x17
        /*001a*/ 	.short	(.L_11896 - .L_11895)
.L_11895:
        /*001c*/ 	.word	0x00000000
        /*0020*/ 	.short	0x0002
        /*0022*/ 	.short	0x0080
        /*0024*/ 	.byte	0x00, 0xf0, 0x21, 0x00


	//----- nvinfo : EIATTR_KPARAM_INFO
	.align		4
.L_11896:
        /*0028*/ 	.byte	0x04, 0x17
        /*002a*/ 	.short	(.L_11898 - .L_11897)
.L_11897:
        /*002c*/ 	.word	0x00000000
        /*0030*/ 	.short	0x0001
        /*0032*/ 	.short	0x0070
        /*0034*/ 	.byte	0x00, 0xf0, 0x41, 0x00


	//----- nvinfo : EIATTR_KPARAM_INFO
	.align		4
.L_11898:
        /*0038*/ 	.byte	0x04, 0x17
        /*003a*/ 	.short	(.L_11900 - .L_11899)
.L_11899:
        /*003c*/ 	.word	0x00000000
        /*0040*/ 	.short	0x0000
        /*0042*/ 	.short	0x0000
        /*0044*/ 	.byte	0x00, 0xf0, 0xc1, 0x01


	//----- nvinfo : EIATTR_SPARSE_MMA_MASK
	.align		4
.L_11900:
        /*0048*/ 	.byte	0x03, 0x50
        /*004a*/ 	.short	0x0000


	//----- nvinfo : EIATTR_MAXREG_COUNT
	.align		4
        /*004c*/ 	.byte	0x03, 0x1b
        /*004e*/ 	.short	0x00ff


	//----- nvinfo : EIATTR_EXTERNS
	.align		4
        /*0050*/ 	.byte	0x04, 0x0f
        /*0052*/ 	.short	(.L_11902 - .L_11901)


	//   ....[0]....
	.align		4
.L_11901:
        /*0054*/ 	.word	index@(__assertfail)


	//----- nvinfo : EIATTR_MERCURY_ISA_VERSION
	.align		4
.L_11902:
        /*0058*/ 	.byte	0x03, 0x5f
        /*005a*/ 	.short	0x0101


	//----- nvinfo : EIATTR_COOP_GROUP_MASK_REGIDS
	.align		4
        /*005c*/ 	.byte	0x04, 0x29
        /*005e*/ 	.short	(.L_11904 - .L_11903)


	//   ....[0]....
.L_11903:
        /*0060*/ 	.word	0xffffffff


	//   ....[1]....
        /*0064*/ 	.word	0xffffffff


	//   ....[2]....
        /*0068*/ 	.word	0xffffffff


	//   ....[3]....
        /*006c*/ 	.word	0xffffffff


	//   ....[4]....
        /*0070*/ 	.word	0xffffffff


	//   ....[5]....
        /*0074*/ 	.word	0xffffffff


	//   ....[6]....
        /*0078*/ 	.word	0xffffffff


	//   ....[7]....
        /*007c*/ 	.word	0xffffffff


	//   ....[8]....
        /*0080*/ 	.word	0xffffffff


	//   ....[9]....
        /*0084*/ 	.word	0xffffffff


	//   ....[10]....
        /*0088*/ 	.word	0x0500000f


	//   ....[11]....
        /*008c*/ 	.word	0x0500000f


	//   ....[12]....
        /*0090*/ 	.word	0x0500000f


	//   ....[13]....
        /*0094*/ 	.word	0x0500000f


	//   ....[14]....
        /*0098*/ 	.word	0x0500000f


	//   ....[15]....
        /*009c*/ 	.word	0x0500000f


	//   ....[16]....
        /*00a0*/ 	.word	0x0500000f


	//   ....[17]....
        /*00a4*/ 	.word	0x0500000f


	//   ....[18]....
        /*00a8*/ 	.word	0x0500000f


	//   ....[19]....
        /*00ac*/ 	.word	0x0500000f


	//----- nvinfo : EIATTR_COOP_GROUP_INSTR_OFFSETS
	.align		4
.L_11904:
        /*00b0*/ 	.byte	0x04, 0x28
        /*00b2*/ 	.short	(.L_11906 - .L_11905)


	//   ....[0]....
.L_11905:
        /*00b4*/ 	.word	0x00006370


	//   ....[1]....
        /*00b8*/ 	.word	0x000063b0


	//   ....[2]....
        /*00bc*/ 	.word	0x000063d0


	//   ....[3]....
        /*00c0*/ 	.word	0x000063f0


	//   ....[4]....
        /*00c4*/ 	.word	0x00006410


	//   ....[5]....
        /*00c8*/ 	.word	0x000076f0


	//   ....[6]....
        /*00cc*/ 	.word	0x00007710


	//   ....[7]....
        /*00d0*/ 	.word	0x00007730


	//   ....[8]....
        /*00d4*/ 	.word	0x00007750


	//   ....[9]....
        /*00d8*/ 	.word	0x00007770


	//   ....[10]....
        /*00dc*/ 	.word	0x0000a820


	//   ....[11]....
        /*00e0*/ 	.word	0x0000a8b0


	//   ....[12]....
        /*00e4*/ 	.word	0x0000a910


	//   ....[13]....
        /*00e8*/ 	.word	0x0000a970


	//   ....[14]....
        /*00ec*/ 	.word	0x0000a9d0


	//   ....[15]....
        /*00f0*/ 	.word	0x0000bd10


	//   ....[16]....
        /*00f4*/ 	.word	0x0000bd70


	//   ....[17]....
        /*00f8*/ 	.word	0x0000bdd0


	//   ....[18]....
        /*00fc*/ 	.word	0x0000be30


	//   ....[19]....
        /*0100*/ 	.word	0x0000be90


	//----- nvinfo : EIATTR_VRC_CTA_INIT_COUNT
	.align		4
.L_11906:
        /*0104*/ 	.byte	0x02, 0x4a
	.zero		1
	.zero		1


	//----- nvinfo : EIATTR_SYSCALL_OFFSETS
	.align		4
        /*0108*/ 	.byte	0x04, 0x46
        /*010a*/ 	.short	(.L_11908 - .L_11907)


	//   ....[0]....
.L_11907:
        /*010c*/ 	.word	0x000001a0


	//----- nvinfo : EIATTR_EXIT_INSTR_OFFSETS
	.align		4
.L_11908:
        /*0110*/ 	.byte	0x04, 0x1c
        /*0112*/ 	.short	(.L_11910 - .L_11909)


	//   ....[0]....
.L_11909:
        /*0114*/ 	.word	0x00000230


	//   ....[1]....
        /*0118*/ 	.word	0x0000a7c0


	//----- nvinfo : EIATTR_CRS_STACK_SIZE
	.align		4
.L_11910:
        /*011c*/ 	.byte	0x04, 0x1e
        /*011e*/ 	.short	(.L_11912 - .L_11911)
.L_11911:
        /*0120*/ 	.word	0x00000000


	//----- nvinfo : EIATTR_CBANK_PARAM_SIZE
	.align		4
.L_11912:
        /*0124*/ 	.byte	0x03, 0x19
        /*0126*/ 	.short	0x0090


	//----- nvinfo : EIATTR_PARAM_CBANK
	.align		4
        /*0128*/ 	.byte	0x04, 0x0a
        /*012a*/ 	.short	(.L_11914 - .L_11913)
	.align		4
.L_11913:
        /*012c*/ 	.word	index@(.nv.constant0._Z15SoftmaxWarpImplI22BroadcastScaleMaskLoadIffbLm3EiE11DirectStoreIffEfLi2ELi30ELi32ELi1ELb1EL9Algorithm0EEvT_T0_ll)
        /*0130*/ 	.short	0x0380
        /*0132*/ 	.short	0x0090


	//----- nvinfo : EIATTR_SW_WAR
	.align		4
.L_11914:
        /*0134*/ 	.byte	0x04, 0x36
        /*0136*/ 	.short	(.L_11916 - .L_11915)
.L_11915:
        /*0138*/ 	.word	0x00000008
.L_11916:


//--------------------- .nv.info._Z15SoftmaxWarpImplI22BroadcastScaleMaskLoadIffbLm3EiE11DirectStoreIffEfLi2ELi30ELi32ELi1ELb0EL9Algorithm0EEvT_T0_ll --------------------------
	.section	.nv.info._Z15SoftmaxWarpImplI22BroadcastScaleMaskLoadIffbLm3EiE11DirectStoreIffEfLi2ELi30ELi32ELi1ELb0EL9Algorithm0EEvT_T0_ll,"",@"SHT_CUDA_INFO"
	.sectionflags	@""
	.align	4


	//----- nvinfo : EIATTR_CUDA_API_VERSION
	.align		4
        /*0000*/ 	.byte	0x04, 0x37
        /*0002*/ 	.short	(.L_11918 - .L_11917)
.L_11917:
        /*0004*/ 	.word	0x00000082


	//----- nvinfo : EIATTR_KPARAM_INFO
	.align		4
.L_11918:
        /*0008*/ 	.byte	0x04, 0x17
        /*000a*/ 	.short	(.L_11920 - .L_11919)
.L_11919:
        /*000c*/ 	.word	0x00000000
        /*0010*/ 	.short	0x0003
        /*0012*/ 	.short	0x0088
        /*0014*/ 	.byte	0x00, 0xf0, 0x21, 0x00


	//----- nvinfo : EIATTR_KPARAM_INFO
	.align		4
.L_11920:
        /*0018*/ 	.byte	0x04, 0x17
        /*001a*/ 	.short	(.L_11922 - .L_11921)
.L_11921:
        /*001c*/ 	.word	0x00000000
        /*0020*/ 	.short	0x0002
        /*0022*/ 	.short	0x0080
        /*0024*/ 	.byte	0x00, 0xf0, 0x21, 0x00


	//----- nvinfo : EIATTR_KPARAM_INFO
	.align		4
.L_11922:
        /*0028*/ 	.byte	0x04, 0x17
        /*002a*/ 	.short	(.L_11924 - .L_11923)
.L_11923:
        /*002c*/ 	.word	0x00000000
        /*0030*/ 	.short	0x0001
        /*0032*/ 	.short	0x0070
        /*0034*/ 	.byte	0x00, 0xf0, 0x41, 0x00


	//----- nvinfo : EIATTR_KPARAM_INFO
	.align		4
.L_11924:
        /*0038*/ 	.byte	0x04, 0x17
        /*003a*/ 	.short	(.L_11926 - .L_11925)
.L_11925:
        /*003c*/ 	.word	0x00000000
        /*0040*/ 	.short	0x0000
        /*0042*/ 	.short	0x0000
        /*0044*/ 	.byte	0x00, 0xf0, 0xc1, 0x01


	//----- nvinfo : EIATTR_SPARSE_MMA_MASK
	.align		4
.L_11926:
        /*0048*/ 	.byte	0x03, 0x50
        /*004a*/ 	.short	0x0000


	//----- nvinfo : EIATTR_MAXREG_COUNT
	.align		4
        /*004c*/ 	.byte	0x03, 0x1b
        /*004e*/ 	.short	0x00ff


	//----- nvinfo : EIATTR_EXTERNS
	.align		4
        /*0050*/ 	.byte	0x04, 0x0f
        /*0052*/ 	.short	(.L_11928 - .L_11927)


	//   ....[0]....
	.align		4
.L_11927:
        /*0054*/ 	.word	index@(__assertfail)


	//----- nvinfo : EIATTR_MERCURY_ISA_VERSION
	.align		4
.L_11928:
        /*0058*/ 	.byte	0x03, 0x5f
        /*005a*/ 	.short	0x0101


	//----- nvinfo : EIATTR_COOP_GROUP_MASK_REGIDS
	.align		4
        /*005c*/ 	.byte	0x04, 0x29
        /*005e*/ 	.short	(.L_11930 - .L_11929)


	//   ....[0]....
.L_11929:
        /*0060*/ 	.word	0xffffffff


	//   ....[1]....
        /*0064*/ 	.word	0xffffffff


	//   ....[2]....
        /*0068*/ 	.word	0xffffffff


	//   ....[3]....
        /*006c*/ 	.word	0xffffffff


	//   ....[4]....
        /*0070*/ 	.word	0xffffffff


	//   ....[5]....
        /*0074*/ 	.word	0xffffffff


	//   ....[6]....
        /*0078*/ 	.word	0xffffffff


	//   ....[7]....
        /*007c*/ 	.word	0xffffffff


	//   ....[8]....
        /*0080*/ 	.word	0xffffffff


	//   ....[9]....
        /*0084*/ 	.word	0xffffffff


	//   ....[10]....
        /*0088*/ 	.word	0x0500000f


	//   ....[11]....
        /*008c*/ 	.word	0x0500000f


	//   ....[12]....
        /*0090*/ 	.word	0x0500000f


	//   ....[13]....
        /*0094*/ 	.word	0x0500000f


	//   ....[14]....
        /*0098*/ 	.word	0x0500000f


	//   ....[15]....
        /*009c*/ 	.word	0x0500000f


	//   ....[16]....
        /*00a0*/ 	.word	0x0500000f


	//   ....[17]....
        /*00a4*/ 	.word	0x0500000f


	//   ....[18]....
        /*00a8*/ 	.word	0x0500000f


	//   ....[19]....
        /*00ac*/ 	.word	0x0500000f


	//----- nvinfo : EIATTR_COOP_GROUP_INSTR_OFFSETS
	.align		4
.L_11930:
        /*00b0*/ 	.byte	0x04, 0x28
        /*00b2*/ 	.short	(.L_11932 - .L_11931)


	//   ....[0]....
.L_11931:
        /*00b4*/ 	.word	0x00003cf0


	//   ....[1]....
        /*00b8*/ 	.word	0x00003d30


	//   ....[2]....
        /*00bc*/ 	.word	0x00003d50


	//   ....[3]....
        /*00c0*/ 	.word	0x00003d70


	//   ....[4]....
        /*00c4*/ 	.word	0x00003d90


	//   ....[5]....
        /*00c8*/ 	.word	0x00005070


	//   ....[6]....
        /*00cc*/ 	.word	0x00005090


	//   ....[7]....
        /*00d0*/ 	.word	0x000050b0


	//   ....[8]....
        /*00d4*/ 	.word	0x000050d0


	//   ....[9]....
        /*00d8*/ 	.word	0x000050f0


	//   ....[10]....
        /*00dc*/ 	.word	0x00007810


	//   ....[11]....
        /*00e0*/ 	.word	0x00007890


	//   ....[12]....
        /*00e4*/ 	.word	0x000078f0


	//   ....[13]....
        /*00e8*/ 	.word	0x00007950


	//   ....[14]....
        /*00ec*/ 	.word	0x000079b0


	//   ....[15]....
        /*00f0*/ 	.word	0x00008d00


	//   ....[16]....
        /*00f4*/ 	.word	0x00008d60


	//   ....[17]....
        /*00f8*/ 	.word	0x00008dc0


	//   ....[18]....
        /*00fc*/ 	.word	0x00008e20


	//   ....[19]....
        /*0100*/ 	.word	0x00008e80


	//----- nvinfo : EIATTR_VRC_CTA_INIT_COUNT
	.align		4
.L_11932:
        /*0104*/ 	.byte	0x02, 0x4a
	.zero		1
	.zero		1


	//----- nvinfo : EIATTR_SYSCALL_OFFSETS
	.align		4
        /*0108*/ 	.byte	0x04, 0x46
        /*010a*/ 	.short	(.L_11934 - .L_11933)


	//   ....[0]....
.L_11933:
        /*010c*/ 	.word	0x000001b0


	//----- nvinfo : EIATTR_EXIT_INSTR_OFFSETS
	.align		4
.L_11934:
        /*0110*/ 	.byte	0x04, 0x1c
        /*0112*/ 	.short	(.L_11936 - .L_11935)


	//   ....[0]....
.L_11935:
        /*0114*/ 	.word	0x00000260


	//   ....[1]....
        /*0118*/ 	.word	0x000077b0


	//----- nvinfo : EIATTR_CRS_STACK_SIZE
	.align		4
.L_11936:
        /*011c*/ 	.byte	0x04, 0x1e
        /*011e*/ 	.short	(.L_11938 - .L_11937)
.L_11937:
        /*0120*/ 	.word	0x00000000


	//----- nvinfo : EIATTR_CBANK_PARAM_SIZE
	.align		4
.L_11938:
        /*0124*/ 	.byte	0x03, 0x19
        /*0126*/ 	.short	0x0090


	//----- nvinfo : EIATTR_PARAM_CBANK
	.align		4
        /*0128*/ 	.byte	0x04, 0x0a
        /*012a*/ 	.short	(.L_11940 - .L_11939)
	.align		4
.L_11939:
        /*012c*/ 	.word	index@(.nv.constant0._Z15SoftmaxWarpImplI22BroadcastScaleMaskLoadIffbLm3EiE11DirectStoreIffEfLi2ELi30ELi32ELi1ELb0EL9Algorithm0EEvT_T0_ll)
        /*0130*/ 	.short	0x0380
        /*0132*/ 	.short	0x0090


	//----- nvinfo : EIATTR_SW_WAR
	.align		4
.L_11940:
        /*0134*/ 	.byte	0x04, 0x36
        /*0136*/ 	.short	(.L_11942 - .L_11941)
.L_11941:
        /*0138*/ 	.word	0x00000008
.L_11942:


//--------------------- .nv.info._Z15SoftmaxWarpImplI22BroadcastScaleMaskLoadIffbLm3EiE11DirectStoreIffEfLi2ELi28ELi32ELi1ELb1EL9Algorithm0EEvT_T0_ll --------------------------
	.section	.nv.info._Z15SoftmaxWarpImplI22BroadcastScaleMaskLoadIffbLm3EiE11DirectStoreIffEfLi2ELi28ELi32ELi1ELb1EL9Algorithm0EEvT_T0_ll,"",@"SHT_CUDA_INFO"
	.sectionflags	@""
	.align	4


	//----- nvinfo : EIATTR_CUDA_API_VERSION
	.align		4
        /*0000*/ 	.byte	0x04, 0x37
        /*0002*/ 	.short	(.L_11944 - .L_11943)
.L_11943:
        /*0004*/ 	.word	0x00000082


	//----- nvinfo : EIATTR_KPARAM_INFO
	.align		4
.L_11944:
        /*0008*/ 	.byte	0x04, 0x17
        /*000a*/ 	.short	(.L_11946 - .L_11945)
.L_11945:
        /*000c*/ 	.word	0x00000000
        /*0010*/ 	.short	0x0003
        /*0012*/ 	.short	0x0088
        /*0014*/ 	.byte	0x00, 0xf0, 0x21, 0x00


	//----- nvinfo : EIATTR_KPARAM_INFO
	.align		4
.L_11946:
        /*0018*/ 	.byte	0x04, 0x17
        /*001a*/ 	.short	(.L_11948 - .L_11947)
.L_11947:
        /*001c*/ 	.word	0x00000000
        /*0020*/ 	.short	0x0002
        /*0022*/ 	.short	0x0080
        /*0024*/ 	.byte	0x00, 0xf0, 0x21, 0x00


	//----- nvinfo : EIATTR_KPARAM_INFO
	.align		4
.L_11948:
        /*0028*/ 	.byte	0x04, 0x17
        /*002a*/ 	.short	(.L_11950 - .L_11949)
.L_11949:
        /*002c*/ 	.word	0x00000000
        /*0030*/ 	.short	0x0001
        /*0032*/ 	.short	0x0070
        /*0034*/ 	.byte	0x00, 0xf0, 0x41, 0x00


	//----- nvinfo : EIATTR_KPARAM_INFO
	.align		4
.L_11950:
        /*0038*/ 	.byte	0x04, 0x17
        /*003a*/ 	.short	(.L_11952 - .L_11951)
.L_11951:
        /*003c*/ 	.word	0x00000000
        /*0040*/ 	.short	0x0000
        /*0042*/ 	.short	0x0000
        /*0044*/ 	.byte	0x00, 0xf0, 0xc1, 0x01


	//----- nvinfo : EIATTR_SPARSE_MMA_MASK
	.align		4
.L_11952:
        /*0048*/ 	.byte	0x03, 0x50
        /*004a*/ 	.short	0x0000


	//----- nvinfo : EIATTR_MAXREG_COUNT
	.align		4
        /*004c*/ 	.byte	0x03, 0x1b
        /*004e*/ 	.short	0x00ff


	//----- nvinfo : EIATTR_EXTERNS
	.align		4
        /*0050*/ 	.byte	0x04, 0x0f
        /*0052*/ 	.short	(.L_11954 - .L_11953)


	//   ....[0]....
	.align		4
.L_11953:
        /*0054*/ 	.word	index@(__assertfail)


	//----- nvinfo : EIATTR_MERCURY_ISA_VERSION
	.align		4
.L_11954:
        /*0058*/ 	.byte	0x03, 0x5f
        /*005a*/ 	.short	0x0101


	//----- nvinfo : EIATTR_COOP_GROUP_MASK_REGIDS
	.align		4
        /*005c*/ 	.byte	0x04, 0x29
        /*005e*/ 	.short	(.L_11956 - .L_11955)


	//   ....[0]....
.L_11955:
        /*0060*/ 	.word	0xffffffff


	//   ....[1]....
        /*0064*/ 	.word	0xffffffff


	//   ....[2]....
        /*0068*/ 	.word	0xffffffff


	//   ....[3]....
        /*006c*/ 	.word	0xffffffff


	//   ....[4]....
        /*0070*/ 	.word	0xffffffff


	//   ....[5]....
        /*0074*/ 	.word	0xffffffff


	//   ....[6]....
        /*0078*/ 	.word	0xffffffff


	//   ....[7]....
        /*007c*/ 	.word	0xffffffff


	//   ....[8]....
        /*0080*/ 	.word	0xffffffff


	//   ....[9]....
        /*0084*/ 	.word	0xffffffff


	//   ....[10]....
        /*0088*/ 	.word	0x0500000f


	//   ....[11]....
        /*008c*/ 	.word	0x0500000f


	//   ....[12]....
        /*0090*/ 	.word	0x0500000f


	//   ....[13]....
        /*0094*/ 	.word	0x0500000f


	//   ....[14]....
        /*0098*/ 	.word	0x0500000f


	//   ....[15]....
        /*009c*/ 	.word	0x0500000f


	//   ....[16]....
        /*00a0*/ 	.word	0x0500000f


	//   ....[17]....
        /*00a4*/ 	.word	0x0500000f


	//   ....[18]....
        /*00a8*/ 	.word	0x0500000f


	//   ....[19]....
        /*00ac*/ 	.word	0x0500000f


	//----- nvinfo : EIATTR_COOP_GROUP_INSTR_OFFSETS
	.align		4
.L_11956:
        /*00b0*/ 	.byte	0x04, 0x28
        /*00b2*/ 	.short	(.L_11958 - .L_11957)


	//   ....[0]....
.L_11957:
        /*00b4*/ 	.word	0x00005cf0


	//   ....[1]....
        /*00b8*/ 	.word	0x00005d30


	//   ....[2]....
        /*00bc*/ 	.word	0x00005d50


	//   ....[3]....
        /*00c0*/ 	.word	0x00005d70


	//   ....[4]....
        /*00c4*/ 	.word	0x00005d90


	//   ....[5]....
        /*00c8*/ 	.word	0x00006f30


	//   ....[6]....
        /*00cc*/ 	.word	0x00006f50


	//   ....[7]....
        /*00d0*/ 	.word	0x00006f70


	//   ....[8]....
        /*00d4*/ 	.word	0x00006f90


	//   ....[9]....
        /*00d8*/ 	.word	0x00006fb0


	//   ....[10]....
        /*00dc*/ 	.word	0x00009d40


	//   ....[11]....
        /*00e0*/ 	.word	0x00009de0


	//   ....[12]....
        /*00e4*/ 	.word	0x00009e40


	//   ....[13]....
        /*00e8*/ 	.word	0x00009ea0


	//   ....[14]....
        /*00ec*/ 	.word	0x00009f00


	//   ....[15]....
        /*00f0*/ 	.word	0x0000b0f0


	//   ....[16]....
        /*00f4*/ 	.word	0x0000b150


	//   ....[17]....
        /*00f8*/ 	.word	0x0000b1b0


	//   ....[18]....
        /*00fc*/ 	.word	0x0000b210


	//   ....[19]....
        /*0100*/ 	.word	0x0000b270


	//----- nvinfo : EIATTR_VRC_CTA_INIT_COUNT
	.align		4
.L_11958:
        /*0104*/ 	.byte	0x02, 0x4a
	.zero		1
	.zero		1


	//----- nvinfo : EIATTR_SYSCALL_OFFSETS
	.align		4
        /*0108*/ 	.byte	0x04, 0x46
        /*010a*/ 	.short	(.L_11960 - .L_11959)


	//   ....[0]....
.L_11959:
        /*010c*/ 	.word	0x000001a0


	//----- nvinfo : EIATTR_EXIT_INSTR_OFFSETS
	.align		4
.L_11960:
        /*0110*/ 	.byte	0x04, 0x1c
        /*0112*/ 	.short	(.L_11962 - .L_11961)


	//   ....[0]....
.L_11961:
        /*0114*/ 	.word	0x00000230


	//   ....[1]....
        /*0118*/ 	.word	0x00009ce0


	//----- nvinfo : EIATTR_CRS_STACK_SIZE
	.align		4
.L_11962:
        /*011c*/ 	.byte	0x04, 0x1e
        /*011e*/ 	.short	(.L_11964 - .L_11963)
.L_11963:
        /*0120*/ 	.word	0x00000000


	//----- nvinfo : EIATTR_CBANK_PARAM_SIZE
	.align		4
.L_11964:
        /*0124*/ 	.byte	0x03, 0x19
        /*0126*/ 	.short	0x0090


	//----- nvinfo : EIATTR_PARAM_CBANK
	.align		4
        /*0128*/ 	.byte	0x04, 0x0a
        /*012a*/ 	.short	(.L_11966 - .L_11965)
	.align		4
.L_11965:
        /*012c*/ 	.word	index@(.nv.constant0._Z15SoftmaxWarpImplI22BroadcastScaleMaskLoadIffbLm3EiE11DirectStoreIffEfLi2ELi28ELi32ELi1ELb1EL9Algorithm0EEvT_T0_ll)
        /*0130*/ 	.short	0x0380
        /*0132*/ 	.short	0x0090


	//----- nvinfo : EIATTR_SW_WAR
	.align		4
.L_11966:
        /*0134*/ 	.byte	0x04, 0x36
        /*0136*/ 	.short	(.L_11968 - .L_11967)
.L_11967:
        /*0138*/ 	.word	0x00000008
.L_11968:


//--------------------- .nv.info._Z15SoftmaxWarpImplI22BroadcastScaleMaskLoadIffbLm3EiE11DirectStoreIffEfLi2ELi28ELi32ELi1ELb0EL9Algorithm0EEvT_T0_ll --------------------------
	.section	.nv.info._Z15SoftmaxWarpImplI22BroadcastScaleMaskLoadIffbLm3EiE11DirectStoreIffEfLi2ELi28ELi32ELi1ELb0EL9Algorithm0EEvT_T0_ll,"",@"SHT_CUDA_INFO"
	.sectionflags	@""
	.align	4


	//----- nvinfo : EIATTR_CUDA_API_VERSION
	.align		4
        /*0000*/ 	.byte	0x04, 0x37
        /*0002*/ 	.short	(.L_11970 - .L_11969)
.L_11969:
        /*0004*/ 	.word	0x00000082


	//----- nvinfo : EIATTR_KPARAM_INFO
	.align		4
.L_11970:
        /*0008*/ 	.byte	0x04, 0x17
        /*000a*/ 	.short	(.L_11972 - .L_11971)
.L_11971:
        /*000c*/ 	.word	0x00000000
        /*0010*/ 	.short	0x0003
        /*0012*/ 	.short	0x0088
        /*0014*/ 	.byte	0x00, 0xf0, 0x21, 0x00


	//----- nvinfo : EIATTR_KPARAM_INFO
	.align		4
.L_11972:
        /*0018*/ 	.byte	0x04, 0x17
        /*001a*/ 	.short	(.L_11974 - .L_11973)
.L_11973:
        /*001c*/ 	.word	0x00000000
        /*0020*/ 	.short	0x0002
        /*0022*/ 	.short	0x0080
        /*0024*/ 	.byte	0x00, 0xf0, 0x21, 0x00


	//----- nvinfo : EIATTR_KPARAM_INFO
	.align		4
.L_11974:
        /*0028*/ 	.byte	0x04, 0x17
        /*002a*/ 	.short	(.L_11976 - .L_11975)
.L_11975:
        /*002c*/ 	.word	0x00000000
        /*0030*/ 	.short	0x0001
        /*0032*/ 	.short	0x0070
        /*0034*/ 	.byte	0x00, 0xf0, 0x41, 0x00


	//----- nvinfo : EIATTR_KPARAM_INFO
	.align		4
.L_11976:
        /*0038*/ 	.byte	0x04, 0x17
        /*003a*/ 	.short	(.L_11978 - .L_11977)
.L_11977:
        /*003c*/ 	.word	0x00000000
        /*0040*/ 	.short	0x0000
        /*0042*/ 	.short	0x0000
        /*0044*/ 	.byte	0x00, 0xf0, 0xc1, 0x01


	//----- nvinfo : EIATTR_SPARSE_MMA_MASK
	.align		4
.L_11978:
        /*0048*/ 	.byte	0x03, 0x50
        /*004a*/ 	.short	0x0000


	//----- nvinfo : EIATTR_MAXREG_COUNT
	.align		4
        /*004c*/ 	.byte	0x03, 0x1b
        /*004e*/ 	.short	0x00ff


	//----- nvinfo : EIATTR_EXTERNS
	.align		4
        /*0050*/ 	.byte	0x04, 0x0f
        /*0052*/ 	.short	(.L_11980 - .L_11979)


	//   ....[0]....
	.align		4
.L_11979:
        /*0054*/ 	.word	index@(__assertfail)


	//----- nvinfo : EIATTR_MERCURY_ISA_VERSION
	.align		4
.L_11980:
        /*0058*/ 	.byte	0x03, 0x5f
        /*005a*/ 	.short	0x0101


	//----- nvinfo : EIATTR_COOP_GROUP_MASK_REGIDS
	.align		4
        /*005c*/ 	.byte	0x04, 0x29
        /*005e*/ 	.short	(.L_11982 - .L_11981)


	//   ....[0]....
.L_11981:
        /*0060*/ 	.word	0xffffffff


	//   ....[1]....
        /*0064*/ 	.word	0xffffffff


	//   ....[2]....
        /*0068*/ 	.word	0xffffffff


	//   ....[3]....
        /*006c*/ 	.word	0xffffffff


	//   ....[4]....
        /*0070*/ 	.word	0xffffffff


	//   ....[5]....
        /*0074*/ 	.word	0xffffffff


	//   ....[6]....
        /*0078*/ 	.word	0xffffffff


	//   ....[7]....
        /*007c*/ 	.word	0xffffffff


	//   ....[8]....
        /*0080*/ 	.word	0xffffffff


	//   ....[9]....
        /*0084*/ 	.word	0xffffffff


	//   ....[10]....
        /*0088*/ 	.word	0x0500000f


	//   ....[11]....
        /*008c*/ 	.word	0x0500000f


	//   ....[12]....
        /*0090*/ 	.word	0x0500000f


	//   ....[13]....
        /*0094*/ 	.word	0x0500000f


	//   ....[14]....
        /*0098*/ 	.word	0x0500000f


	//   ....[15]....
        /*009c*/ 	.word	0x0500000f


	//   ....[16]....
        /*00a0*/ 	.word	0x0500000f


	//   ....[17]....
        /*00a4*/ 	.word	0x0500000f


	//   ....[18]....
        /*00a8*/ 	.word	0x0500000f


	//   ....[19]....
        /*00ac*/ 	.word	0x0500000f


	//----- nvinfo : EIATTR_COOP_GROUP_INSTR_OFFSETS
	.align		4
.L_11982:
        /*00b0*/ 	.byte	0x04, 0x28
        /*00b2*/ 	.short	(.L_11984 - .L_11983)


	//   ....[0]....
.L_11983:
        /*00b4*/ 	.word	0x00003890


	//   ....[1]....
        /*00b8*/ 	.word	0x000038d0


	//   ....[2]....
        /*00bc*/ 	.word	0x000038f0


	//   ....[3]....
        /*00c0*/ 	.word	0x00003910


	//   ....[4]....
        /*00c4*/ 	.word	0x00003930


	//   ....[5]....
        /*00c8*/ 	.word	0x00004ad0


	//   ....[6]....
        /*00cc*/ 	.word	0x00004af0


	//   ....[7]....
        /*00d0*/ 	.word	0x00004b10


	//   ....[8]....
        /*00d4*/ 	.word	0x00004b30


	//   ....[9]....
        /*00d8*/ 	.word	0x00004b50


	//   ....[10]....
        /*00dc*/ 	.word	0x00007050


	//   ....[11]....
        /*00e0*/ 	.word	0x000070f0


	//   ....[12]....
        /*00e4*/ 	.word	0x00007150


	//   ....[13]....
        /*00e8*/ 	.word	0x000071b0


	//   ....[14]....
        /*00ec*/ 	.word	0x00007210


	//   ....[15]....
        /*00f0*/ 	.word	0x00008400


	//   ....[16]....
        /*00f4*/ 	.word	0x00008460


	//   ....[17]....
        /*00f8*/ 	.word	0x000084c0


	//   ....[18]....
        /*00fc*/ 	.word	0x00008520


	//   ....[19]....
        /*0100*/ 	.word	0x00008580


	//----- nvinfo : EIATTR_VRC_CTA_INIT_COUNT
	.align		4
.L_11984:
        /*0104*/ 	.byte	0x02, 0x4a
	.zero		1
	.zero		1


	//----- nvinfo : EIATTR_SYSCALL_OFFSETS
	.align		4
        /*0108*/ 	.byte	0x04, 0x46
        /*010a*/ 	.short	(.L_11986 - .L_11985)


	//   ....[0]....
.L_11985:
        /*010c*/ 	.word	0x000001b0


	//----- nvinfo : EIATTR_EXIT_INSTR_OFFSETS
	.align		4
.L_11986:
        /*0110*/ 	.byte	0x04, 0x1c
        /*0112*/ 	.short	(.L_11988 - .L_11987)


	//   ....[0]....
.L_11987:
        /*0114*/ 	.word	0x00000240


	//   ....[1]....
        /*0118*/ 	.word	0x00006ff0


	//----- nvinfo : EIATTR_CRS_STACK_SIZE
	.align		4
.L_11988:
        /*011c*/ 	.byte	0x04, 0x1e
        /*011e*/ 	.short	(.L_11990 - .L_11989)
.L_11989:
        /*0120*/ 	.word	0x00000000


	//----- nvinfo : EIATTR_CBANK_PARAM_SIZE
	.align		4
.L_11990:
        /*0124*/ 	.byte	0x03, 0x19
        /*0126*/ 	.short	0x0090


	//----- nvinfo : EIATTR_PARAM_CBANK
	.align		4
        /*0128*/ 	.byte	0x04, 0x0a
        /*012a*/ 	.short	(.L_11992 - .L_11991)
	.align		4
.L_11991:
        /*012c*/ 	.word	index@(.nv.constant0._Z15SoftmaxWarpImplI22BroadcastScaleMaskLoadIffbLm3EiE11DirectStoreIffEfLi2ELi28ELi32ELi1ELb0EL9Algorithm0EEvT_T0_ll)
        /*0130*/ 	.short	0x0380
        /*0132*/ 	.short	0x0090


	//----- nvinfo : EIATTR_SW_WAR
	.align		4
.L_11992:
        /*0134*/ 	.byte	0x04, 0x36
        /*0136*/ 	.short	(.L_11994 - .L_11993)
.L_11993:
        /*0138*/ 	.word	0x00000008
.L_11994:


//--------------------- .nv.info._Z15SoftmaxWarpImplI22BroadcastScaleMaskLoadIffbLm3EiE11DirectStoreIffEfLi2ELi26ELi32ELi1ELb1EL9Algorithm0EEvT_T0_ll --------------------------
	.section	.nv.info._Z15SoftmaxWarpImplI22BroadcastScaleMaskLoadIffbLm3EiE11DirectStoreIffEfLi2ELi26ELi32ELi1ELb1EL9Algorithm0EEvT_T0_ll,"",@"SHT_CUDA_INFO"
	.sectionflags	@""
	.align	4


	//----- nvinfo : EIATTR_CUDA_API_VERSION
	.align		4
        /*0000*/ 	.byte	0x04, 0x37
        /*0002*/ 	.short	(.L_11996 - .L_11995)
.L_11995:
        /*0004*/ 	.word	0x00000082


	//----- nvinfo : EIATTR_KPARAM_INFO
	.align		4
.L_11996:
        /*0008*/ 	.byte	0x04, 0x17
        /*000a*/ 	.short	(.L_11998 - .L_11997)
.L_11997:
        /*000c*/ 	.word	0x00000000
        /*0010*/ 	.short	0x0003
        /*0012*/ 	.short	0x0088
        /*0014*/ 	.byte	0x00, 0xf0, 0x21, 0x00


	//----- nvinfo : EIATTR_KPARAM_INFO
	.align		4
.L_11998:
        /*0018*/ 	.byte	0x04, 0x17
        /*001a*/ 	.short	(.L_12000 - .L_11999)
.L_11999:
        /*001c*/ 	.word	0x00000000
        /*0020*/ 	.short	0x0002
        /*0022*/ 	.short	0x0080
        /*0024*/ 	.byte	0x00, 0xf0, 0x21, 0x00


	//----- nvinfo : EIATTR_KPARAM_INFO
	.align		4
.L_12000:
        /*0028*/ 	.byte	0x04, 0x17
        /*002a*/ 	.short	(.L_12002 - .L_12001)
.L_12001:
        /*002c*/ 	.word	0x00000000
        /*0030*/ 	.short	0x0001
        /*0032*/ 	.short	0x0070
        /*0034*/ 	.byte	0x00, 0xf0, 0x41, 0x00


	//----- nvinfo : EIATTR_KPARAM_INFO
	.align		4
.L_12002:
        /*0038*/ 	.byte	0x04, 0x17
        /*003a*/ 	.short	(.L_12004 - .L_12003)
.L_12003:
        /*003c*/ 	.word	0x00000000
        /*0040*/ 	.short	0x0000
        /*0042*/ 	.short	0x0000
        /*0044*/ 	.byte	0x00, 0xf0, 0xc1, 0x01


	//----- nvinfo : EIATTR_SPARSE_MMA_MASK
	.align		4
.L_12004:
        /*0048*/ 	.byte	0x03, 0x50
        /*004a*/ 	.short	0x0000


	//----- nvinfo : EIATTR_MAXREG_COUNT
	.align		4
        /*004c*/ 	.byte	0x03, 0x1b
        /*004e*/ 	.short	0x00ff


	//----- nvinfo : EIATTR_EXTERNS
	.align		4
        /*0050*/ 	.byte	0x04, 0x0f
        /*0052*/ 	.short	(.L_12006 - .L_12005)


	//   ....[0]....
	.align		4
.L_12005:
        /*0054*/ 	.word	index@(__assertfail)


	//----- nvinfo : EIATTR_MERCURY_ISA_VERSION
	.align		4
.L_12006:
        /*0058*/ 	.byte	0x03, 0x5f
        /*005a*/ 	.short	0x0101


	//----- nvinfo : EIATTR_COOP_GROUP_MASK_REGIDS
	.align		4
        /*005c*/ 	.byte	0x04, 0x29
        /*005e*/ 	.short	(.L_12008 - .L_12007)


	//   ....[0]....
.L_12007:
        /*0060*/ 	.word	0xffffffff


	//   ....[1]....
        /*0064*/ 	.word	0xffffffff


	//   ....[2]....
        /*0068*/ 	.word	0xffffffff


	//   ....[3]....
        /*006c*/ 	.word	0xffffffff


	//   ....[4]....
        /*0070*/ 	.word	0xffffffff


	//   ....[5]....
        /*0074*/ 	.word	0xffffffff


	//   ....[6]....
        /*0078*/ 	.word	0xffffffff


	//   ....[7]....
        /*007c*/ 	.word	0xffffffff


	//   ....[8]....
        /*0080*/ 	.word	0xffffffff


	//   ....[9]....
        /*0084*/ 	.word	0xffffffff


	//   ....[10]....
        /*0088*/ 	.word	0x0500000f


	//   ....[11]....
        /*008c*/ 	.word	0x0500000f


	//   ....[12]....
        /*0090*/ 	.word	0x0500000f


	//   ....[13]....
        /*0094*/ 	.word	0x0500000f


	//   ....[14]....
        /*0098*/ 	.word	0x0500000f


	//   ....[15]....
        /*009c*/ 	.word	0x0500000f


	//   ....[16]....
        /*00a0*/ 	.word	0x0500000f


	//   ....[17]....
        /*00a4*/ 	.word	0x0500000f


	//   ....[18]....
        /*00a8*/ 	.word	0x0500000f


	//   ....[19]....
        /*00ac*/ 	.word	0x0500000f


	//----- nvinfo : EIATTR_COOP_GROUP_INSTR_OFFSETS
	.align		4
.L_12008:
        /*00b0*/ 	.byte	0x04, 0x28
        /*00b2*/ 	.short	(.L_12010 - .L_12009)


	//   ....[0]....
.L_12009:
        /*00b4*/ 	.word	0x000056f0


	//   ....[1]....
        /*00b8*/ 	.word	0x00005720


	//   ....[2]....
        /*00bc*/ 	.word	0x00005750


	//   ....[3]....
        /*00c0*/ 	.word	0x00005770


	//   ....[4]....
        /*00c4*/ 	.word	0x00005790


	//   ....[5]....
        /*00c8*/ 	.word	0x000067f0


	//   ....[6]....
        /*00cc*/ 	.word	0x00006810


	//   ....[7]....
        /*00d0*/ 	.word	0x00006830


	//   ....[8]....
        /*00d4*/ 	.word	0x00006850


	//   ....[9]....
        /*00d8*/ 	.word	0x00006870


	//   ....[10]....
        /*00dc*/ 	.word	0x000092c0


	//   ....[11]....
        /*00e0*/ 	.word	0x00009350


	//   ....[12]....
        /*00e4*/ 	.word	0x000093b0


	//   ....[13]....
        /*00e8*/ 	.word	0x00009410


	//   ....[14]....
        /*00ec*/ 	.word	0x00009470


	//   ....[15]....
        /*00f0*/ 	.word	0x0000a530


	//   ....[16]....
        /*00f4*/ 	.word	0x0000a590


	//   ....[17]....
        /*00f8*/ 	.word	0x0000a5f0


	//   ....[18]....
        /*00fc*/ 	.word	0x0000a650


	//   ....[19]....
        /*0100*/ 	.word	0x0000a6b0


	//----- nvinfo : EIATTR_VRC_CTA_INIT_COUNT
	.align		4
.L_12010:
        /*0104*/ 	.byte	0x02, 0x4a
	.zero		1
	.zero		1


	//----- nvinfo : EIATTR_SYSCALL_OFFSETS
	.align		4
        /*0108*/ 	.byte	0x04, 0x46
        /*010a*/ 	.short	(.L_12012 - .L_12011)


	//   ....[0]....
.L_12011:
        /*010c*/ 	.word	0x000001a0


	//----- nvinfo : EIATTR_EXIT_INSTR_OFFSETS
	.align		4
.L_12012:
        /*0110*/ 	.byte	0x04, 0x1c
        /*0112*/ 	.short	(.L_12014 - .L_12013)


	//   ....[0]....
.L_12013:
        /*0114*/ 	.word	0x00000230


	//   ....[1]....
        /*0118*/ 	.word	0x00009260


	//----- nvinfo : EIATTR_CRS_STACK_SIZE
	.align		4
.L_12014:
        /*011c*/ 	.byte	0x04, 0x1e
        /*011e*/ 	.short	(.L_12016 - .L_12015)
.L_12015:
        /*0120*/ 	.word	0x00000000


	//----- nvinfo : EIATTR_CBANK_PARAM_SIZE
	.align		4
.L_12016:
        /*0124*/ 	.byte	0x03, 0x19
        /*0126*/ 	.short	0x0090


	//----- nvinfo : EIATTR_PARAM_CBANK
	.align		4
        /*0128*/ 	.byte	0x04, 0x0a
        /*012a*/ 	.short	(.L_12018 - .L_12017)
	.align		4
.L_12017:
        /*012c*/ 	.word	index@(.nv.constant0._Z15SoftmaxWarpImplI22BroadcastScaleMaskLoadIffbLm3EiE11DirectStoreIffEfLi2ELi26ELi32ELi1ELb1EL9Algorithm0EEvT_T0_ll)
        /*0130*/ 	.short	0x0380
        /*0132*/ 	.short	0x0090


	//----- nvinfo : EIATTR_SW_WAR
	.align		4
.L_12018:
        /*0134*/ 	.byte	0x04, 0x36
        /*0136*/ 	.short	(.L_12020 - .L_12019)
.L_12019:
        /*0138*/ 	.word	0x00000008
.L_12020:


//--------------------- .nv.info._Z15SoftmaxWarpImplI22BroadcastScaleMaskLoadIffbLm3EiE11DirectStoreIffEfLi2ELi26ELi32ELi1ELb0EL9Algorithm0EEvT_T0_ll --------------------------
	.section	.nv.info._Z15SoftmaxWarpImplI22BroadcastScaleMaskLoadIffbLm3EiE11DirectStoreIffEfLi2ELi26ELi32ELi1ELb0EL9Algorithm0EEvT_T0_ll,"",@"SHT_CUDA_INFO"
	.sectionflags	@""
	.align	4


	//----- nvinfo : EIATTR_CUDA_API_VERSION
	.align		4
        /*0000*/ 	.byte	0x04, 0x37
        /*0002*/ 	.short	(.L_12022 - .L_12021)
.L_12021:
        /*0004*/ 	.word	0x00000082


	//----- nvinfo : EIATTR_KPARAM_INFO
	.align		4
.L_12022:
        /*0008*/ 	.byte	0x04, 0x17
        /*000a*/ 	.short	(.L_12024 - .L_12023)
.L_12023:
        /*000c*/ 	.word	0x00000000
        /*0010*/ 	.short	0x0003
        /*0012*/ 	.short	0x0088
        /*0014*/ 	.byte	0x00, 0xf0, 0x21, 0x00


	//----- nvinfo : EIATTR_KPARAM_INFO
	.align		4
.L_12024:
        /*0018*/ 	.byte	0x04, 0x17
        /*001a*/ 	.short	(.L_12026 - .L_12025)
.L_12025:
        /*001c*/ 	.word	0x00000000
        /*0020*/ 	.short	0x0002
        /*0022*/ 	.short	0x0080
        /*0024*/ 	.byte	0x00, 0xf0, 0x21, 0x00


	//----- nvinfo : EIATTR_KPARAM_INFO
	.align		4
.L_12026:
        /*0028*/ 	.byte	0x04, 0x17
        /*002a*/ 	.short	(.L_12028 - .L_12027)
.L_12027:
        /*002c*/ 	.word	0x00000000
        /*0030*/ 	.short	0x0001
        /*0032*/ 	.short	0x0070
        /*0034*/ 	.byte	0x00, 0xf0, 0x41, 0x00


	//----- nvinfo : EIATTR_KPARAM_INFO
	.align		4
.L_12028:
        /*0038*/ 	.byte	0x04, 0x17
        /*003a*/ 	.short	(.L_12030 - .L_12029)
.L_12029:
        /*003c*/ 	.word	0x00000000
        /*0040*/ 	.short	0x0000
        /*0042*/ 	.short	0x0000
        /*0044*/ 	.byte	0x00, 0xf0, 0xc1, 0x01


	//----- nvinfo : EIATTR_SPARSE_MMA_MASK
	.align		4
.L_12030:
        /*0048*/ 	.byte	0x03, 0x50
        /*004a*/ 	.short	0x0000


	//----- nvinfo : EIATTR_MAXREG_COUNT
	.align		4
        /*004c*/ 	.byte	0x03, 0x1b
        /*004e*/ 	.short	0x00ff


	//----- nvinfo : EIATTR_EXTERNS
	.align		4
        /*0050*/ 	.byte	0x04, 0x0f
        /*0052*/ 	.short	(.L_12032 - .L_12031)


	//   ....[0]....
	.align		4
.L_12031:
        /*0054*/ 	.word	index@(__assertfail)


	//----- nvinfo : EIATTR_MERCURY_ISA_VERSION
	.align		4
.L_12032:
        /*0058*/ 	.byte	0x03, 0x5f
        /*005a*/ 	.short	0x0101


	//----- nvinfo : EIATTR_COOP_GROUP_MASK_REGIDS
	.align		4
        /*005c*/ 	.byte	0x04, 0x29
        /*005e*/ 	.short	(.L_12034 - .L_12033)


	//   ....[0]....
.L_12033:
        /*0060*/ 	.word	0xffffffff


	//   ....[1]....
        /*0064*/ 	.word	0xffffffff


	//   ....[2]....
        /*0068*/ 	.word	0xffffffff


	//   ....[3]....
        /*006c*/ 	.word	0xffffffff


	//   ....[4]....
        /*0070*/ 	.word	0xffffffff


	//   ....[5]....
        /*0074*/ 	.word	0xffffffff


	//   ....[6]....
        /*0078*/ 	.word	0xffffffff


	//   ....[7]....
        /*007c*/ 	.word	0xffffffff


	//   ....[8]....
        /*0080*/ 	.word	0xffffffff


	//   ....[9]....
        /*0084*/ 	.word	0xffffffff


	//   ....[10]....
        /*0088*/ 	.word	0x0500000f


	//   ....[11]....
        /*008c*/ 	.word	0x0500000f


	//   ....[12]....
        /*0090*/ 	.word	0x0500000f


	//   ....[13]....
        /*0094*/ 	.word	0x0500000f


	//   ....[14]....
        /*0098*/ 	.word	0x0500000f


	//   ....[15]....
        /*009c*/ 	.word	0x0500000f


	//   ....[16]....
        /*00a0*/ 	.word	0x0500000f


	//   ....[17]....
        /*00a4*/ 	.word	0x0500000f


	//   ....[18]....
        /*00a8*/ 	.word	0x0500000f


	//   ....[19]....
        /*00ac*/ 	.word	0x0500000f


	//----- nvinfo : EIATTR_COOP_GROUP_INSTR_OFFSETS
	.align		4
.L_12034:
        /*00b0*/ 	.byte	0x04, 0x28
        /*00b2*/ 	.short	(.L_12036 - .L_12035)


	//   ....[0]....
.L_12035:
        /*00b4*/ 	.word	0x00003510


	//   ....[1]....
        /*00b8*/ 	.word	0x00003550


	//   ....[2]....
        /*00bc*/ 	.word	0x00003570


	//   ....[3]....
        /*00c0*/ 	.word	0x00003590


	//   ....[4]....
        /*00c4*/ 	.word	0x000035b0


	//   ....[5]....
        /*00c8*/ 	.word	0x00004610


	//   ....[6]....
        /*00cc*/ 	.word	0x00004630


	//   ....[7]....
        /*00d0*/ 	.word	0x00004650


	//   ....[8]....
        /*00d4*/ 	.word	0x00004670


	//   ....[9]....
        /*00d8*/ 	.word	0x00004690


	//   ....[10]....
        /*00dc*/ 	.word	0x00006900


	//   ....[11]....
        /*00e0*/ 	.word	0x000069a0


	//   ....[12]....
        /*00e4*/ 	.word	0x00006a00


	//   ....[13]....
        /*00e8*/ 	.word	0x00006a60


	//   ....[14]....
        /*00ec*/ 	.word	0x00006ac0


	//   ....[15]....
        /*00f0*/ 	.word	0x00007b70


	//   ....[16]....
        /*00f4*/ 	.word	0x00007bd0


	//   ....[17]....
        /*00f8*/ 	.word	0x00007c30


	//   ....[18]....
        /*00fc*/ 	.word	0x00007c90


	//   ....[19]....
        /*0100*/ 	.word	0x00007cf0


	//----- nvinfo : EIATTR_VRC_CTA_INIT_COUNT
	.align		4
.L_12036:
        /*0104*/ 	.byte	0x02, 0x4a
	.zero		1
	.zero		1


	//----- nvinfo : EIATTR_SYSCALL_OFFSETS
	.align		4
        /*0108*/ 	.byte	0x04, 0x46
        /*010a*/ 	.short	(.L_12038 - .L_12037)


	//   ....[0]....
.L_12037:
        /*010c*/ 	.word	0x000001b0


	//----- nvinfo : EIATTR_EXIT_INSTR_OFFSETS
	.align		4
.L_12038:
        /*0110*/ 	.byte	0x04, 0x1c
        /*0112*/ 	.short	(.L_12040 - .L_12039)


	//   ....[0]....
.L_12039:
        /*0114*/ 	.word	0x00000240


	//   ....[1]....
        /*0118*/ 	.word	0x000068a0


	//----- nvinfo : EIATTR_CRS_STACK_SIZE
	.align		4
.L_12040:
        /*011c*/ 	.byte	0x04, 0x1e
        /*011e*/ 	.short	(.L_12042 - .L_12041)
.L_12041:
        /*0120*/ 	.word	0x00000000


	//----- nvinfo : EIATTR_CBANK_PARAM_SIZE
	.align		4
.L_12042:
        /*0124*/ 	.byte	0x03, 0x19
        /*0126*/ 	.short	0x0090


	//----- nvinfo : EIATTR_PARAM_CBANK
	.align		4
        /*0128*/ 	.byte	0x04, 0x0a
        /*012a*/ 	.short	(.L_12044 - .L_12043)
	.align		4
.L_12043:
        /*012c*/ 	.word	index@(.nv.constant0._Z15SoftmaxWarpImplI22BroadcastScaleMaskLoadIffbLm3EiE11DirectStoreIffEfLi2ELi26ELi32ELi1ELb0EL9Algorithm0EEvT_T0_ll)
        /*0130*/ 	.short	0x0380
        /*0132*/ 	.short	0x0090


	//----- nvinfo : EIATTR_SW_WAR
	.align		4
.L_12044:
        /*0134*/ 	.byte	0x04, 0x36
        /*0136*/ 	.short	(.L_12046 - .L_12045)
.L_12045:
        /*0138*/ 	.word	0x00000008
.L_12046:


//--------------------- .nv.info._Z15SoftmaxWarpImplI22BroadcastScaleMaskLoadIffbLm3EiE11DirectStoreIffEfLi2ELi24ELi32ELi1ELb1EL9Algorithm0EEvT_T0_ll --------------------------
	.section	.nv.info._Z15SoftmaxWarpImplI22BroadcastScaleMaskLoadIffbLm3EiE11DirectStoreIffEfLi2ELi24ELi32ELi1ELb1EL9Algorithm0EEvT_T0_ll,"",@"SHT_CUDA_INFO"
	.sectionflags	@""
	.align	4


	//----- nvinfo : EIATTR_CUDA_API_VERSION
	.align		4
        /*0000*/ 	.byte	0x04, 0x37
        /*0002*/ 	.short	(.L_12048 - .L_12047)
.L_12047:
        /*0004*/ 	.word	0x00000082


	//----- nvinfo : EIATTR_KPARAM_INFO
	.align		4
.L_12048:
        /*0008*/ 	.byte	0x04, 0x17
        /*000a*/ 	.short	(.L_12050 - .L_12049)
.L_12049:
        /*000c*/ 	.word	0x00000000
        /*0010*/ 	.short	0x0003
        /*0012*/ 	.short	0x0088
        /*0014*/ 	.byte	0x00, 0xf0, 0x21, 0x00


	//----- nvinfo : EIATTR_KPARAM_INFO
	.align		4
.L_12050:
        /*0018*/ 	.byte	0x04, 0x17
        /*001a*/ 	.short	(.L_12052 - .L_12051)
.L_12051:
        /*001c*/ 	.word	0x00000000
        /*0020*/ 	.short	0x0002
        /*0022*/ 	.short	0x0080
        /*0024*/ 	.byte	0x00, 0xf0, 0x21, 0x00


	//----- nvinfo : EIATTR_KPARAM_INFO
	.align		4
.L_12052:
        /*0028*/ 	.byte	0x04, 0x17
        /*002a*/ 	.short	(.L_12054 - .L_12053)
.L_12053:
        /*002c*/ 	.word	0x00000000
        /*0030*/ 	.short	0x0001
        /*0032*/ 	.short	0x0070
        /*0034*/ 	.byte	0x00, 0xf0, 0x41, 0x00


	//----- nvinfo : EIATTR_KPARAM_INFO
	.align		4
.L_12054:
        /*0038*/ 	.byte	0x04, 0x17
        /*003a*/ 	.short	(.L_12056 - .L_12055)
.L_12055:
        /*003c*/ 	.word	0x00000000
        /*0040*/ 	.short	0x0000
        /*0042*/ 	.short	0x0000
        /*0044*/ 	.byte	0x00, 0xf0, 0xc1, 0x01


	//----- nvinfo : EIATTR_SPARSE_MMA_MASK
	.align		4
.L_12056:
        /*0048*/ 	.byte	0x03, 0x50
        /*004a*/ 	.short	0x0000


	//----- nvinfo : EIATTR_MAXREG_COUNT
	.align		4
        /*004c*/ 	.byte	0x03, 0x1b
        /*004e*/ 	.short	0x00ff


	//----- nvinfo : EIATTR_EXTERNS
	.align		4
        /*0050*/ 	.byte	0x04, 0x0f
        /*0052*/ 	.short	(.L_12058 - .L_12057)


	//   ....[0]....
	.align		4
.L_12057:
        /*0054*/ 	.word	index@(__assertfail)


	//----- nvinfo : EIATTR_MERCURY_ISA_VERSION
	.align		4
.L_12058:
        /*0058*/ 	.byte	0x03, 0x5f
        /*005a*/ 	.short	0x0101


	//----- nvinfo : EIATTR_COOP_GROUP_MASK_REGIDS
	.align		4
        /*005c*/ 	.byte	0x04, 0x29
        /*005e*/ 	.short	(.L_12060 - .L_12059)


	//   ....[0]....
.L_12059:
        /*0060*/ 	.word	0xffffffff


	//   ....[1]....
        /*0064*/ 	.word	0xffffffff


	//   ....[2]....
        /*0068*/ 	.word	0xffffffff


	//   ....[3]....
        /*006c*/ 	.word	0xffffffff


	//   ....[4]....
        /*0070*/ 	.word	0xffffffff


	//   ....[5]....
        /*0074*/ 	.word	0xffffffff


	//   ....[6]....
        /*0078*/ 	.word	0xffffffff


	//   ....[7]....
        /*007c*/ 	.word	0xffffffff


	//   ....[8]....
        /*0080*/ 	.word	0xffffffff


	//   ....[9]....
        /*0084*/ 	.word	0xffffffff


	//   ....[10]....
        /*0088*/ 	.word	0x0500000f


	//   ....[11]....
        /*008c*/ 	.word	0x0500000f


	//   ....[12]....
        /*0090*/ 	.word	0x0500000f


	//   ....[13]....
        /*0094*/ 	.word	0x0500000f


	//   ....[14]....
        /*0098*/ 	.word	0x0500000f


	//   ....[15]....
        /*009c*/ 	.word	0x0500000f


	//   ....[16]....
        /*00a0*/ 	.word	0x0500000f


	//   ....[17]....
        /*00a4*/ 	.word	0x0500000f


	//   ....[18]....
        /*00a8*/ 	.word	0x0500000f


	//   ....[19]....
        /*00ac*/ 	.word	0x0500000f


	//----- nvinfo : EIATTR_COOP_GROUP_INSTR_OFFSETS
	.align		4
.L_12060:
        /*00b0*/ 	.byte	0x04, 0x28
        /*00b2*/ 	.short	(.L_12062 - .L_12061)


	//   ....[0]....
.L_12061:
        /*00b4*/ 	.word	0x000050a0


	//   ....[1]....
        /*00b8*/ 	.word	0x000050e0


	//   ....[2]....
        /*00bc*/ 	.word	0x00005100


	//   ....[3]....
        /*00c0*/ 	.word	0x00005120


	//   ....[4]....
        /*00c4*/ 	.word	0x00005140


	//   ....[5]....
        /*00c8*/ 	.word	0x00006060


	//   ....[6]....
        /*00cc*/ 	.word	0x00006080


	//   ....[7]....
        /*00d0*/ 	.word	0x000060a0


	//   ....[8]....
        /*00d4*/ 	.word	0x000060c0


	//   ....[9]....
        /*00d8*/ 	.word	0x000060e0


	//   ....[10]....
        /*00dc*/ 	.word	0x000087f0


	//   ....[11]....
        /*00e0*/ 	.word	0x00008890


	//   ....[12]....
        /*00e4*/ 	.word	0x000088f0


	//   ....[13]....
        /*00e8*/ 	.word	0x00008950


	//   ....[14]....
        /*00ec*/ 	.word	0x000089b0


	//   ....[15]....
        /*00f0*/ 	.word	0x00009920


	//   ....[16]....
        /*00f4*/ 	.word	0x00009980


	//   ....[17]....
        /*00f8*/ 	.word	0x000099e0


	//   ....[18]....
        /*00fc*/ 	.word	0x00009a40


	//   ....[19]....
        /*0100*/ 	.word	0x00009aa0


	//----- nvinfo : EIATTR_VRC_CTA_INIT_COUNT
	.align		4
.L_12062:
        /*0104*/ 	.byte	0x02, 0x4a
	.zero		1
	.zero		1


	//----- nvinfo : EIATTR_SYSCALL_OFFSETS
	.align		4
        /*0108*/ 	.byte	0x04, 0x46
        /*010a*/ 	.short	(.L_12064 - .L_12063)


	//   ....[0]....
.L_12063:
        /*010c*/ 	.word	0x000001a0


	//----- nvinfo : EIATTR_EXIT_INSTR_OFFSETS
	.align		4
.L_12064:
        /*0110*/ 	.byte	0x04, 0x1c
        /*0112*/ 	.short	(.L_12066 - .L_12065)


	//   ....[0]....
.L_12065:
        /*0114*/ 	.word	0x00000250


	//   ....[1]....
        /*0118*/ 	.word	0x00008790


	//----- nvinfo : EIATTR_CRS_STACK_SIZE
	.align		4
.L_12066:
        /*011c*/ 	.byte	0x04, 0x1e
        /*011e*/ 	.short	(.L_12068 - .L_12067)
.L_12067:
        /*0120*/ 	.word	0x00000000


	//----- nvinfo : EIATTR_CBANK_PARAM_SIZE
	.align		4
.L_12068:
        /*0124*/ 	.byte	0x03, 0x19
        /*0126*/ 	.short	0x0090


	//----- nvinfo : EIATTR_PARAM_CBANK
	.align		4
        /*0128*/ 	.byte	0x04, 0x0a
        /*012a*/ 	.short	(.L_12070 - .L_12069)
	.align		4
.L_12069:
        /*012c*/ 	.word	index@(.nv.constant0._Z15SoftmaxWarpImplI22BroadcastScaleMaskLoadIffbLm3EiE11DirectStoreIffEfLi2ELi24ELi32ELi1ELb1EL9Algorithm0EEvT_T0_ll)
        /*0130*/ 	.short	0x0380
        /*0132*/ 	.short	0x0090


	//----- nvinfo : EIATTR_SW_WAR
	.align		4
.L_12070:
        /*0134*/ 	.byte	0x04, 0x36
        /*0136*/ 	.short	(.L_12072 - .L_12071)
.L_12071:
        /*0138*/ 	.word	0x00000008
.L_12072:


//--------------------- .nv.info._Z15SoftmaxWarpImplI22BroadcastScaleMaskLoadIffbLm3EiE11DirectStoreIffEfLi2ELi24ELi32ELi1ELb0EL9Algorithm0EEvT_T0_ll --------------------------
	.section	.nv.info._Z15SoftmaxWarpImplI22BroadcastScaleMaskLoadIffbLm3EiE11DirectStoreIffEfLi2ELi24ELi32ELi1ELb0EL9Algorithm0EEvT_T0_ll,"",@"SHT_CUDA_INFO"
	.sectionflags	@""
	.align	4


	//----- nvinfo : EIATTR_CUDA_API_VERSION
	.align		4
        /*0000*/ 	.byte	0x04, 0x37
        /*0002*/ 	.short	(.L_12074 - .L_12073)
.L_12073:
        /*0004*/ 	.word	0x00000082


	//----- nvinfo : EIATTR_KPARAM_INFO
	.align		4
.L_12074:
        /*0008*/ 	.byte	0x04, 0x17
        /*000a*/ 	.short	(.L_12076 - .L_12075)
.L_12075:
        /*000c*/ 	.word	0x00000000
        /*0010*/ 	.short	0x0003
        /*0012*/ 	.short	0x0088
        /*0014*/ 	.byte	0x00, 0xf0, 0x21, 0x00


	//----- nvinfo : EIATTR_KPARAM_INFO
	.align		4
.L_12076:
        /*0018*/ 	.byte	0x04, 0x17
        /*001a*/ 	.short	(.L_12078 - .L_12077)
.L_12077:
        /*001c*/ 	.word	0x00000000
        /*0020*/ 	.short	0x0002
        /*0022*/ 	.short	0x0080
        /*0024*/ 	.byte	0x00, 0xf0, 0x21, 0x00


	//----- nvinfo : EIATTR_KPARAM_INFO
	.align		4
.L_12078:
        /*0028*/ 	.byte	0x04, 0x17
        /*002a*/ 	.short	(.L_12080 - .L_12079)
.L_12079:
        /*002c*/ 	.word	0x00000000
        /*0030*/ 	.short	0x0001
        /*0032*/ 	.short	0x0070
        /*0034*/ 	.byte	0x00, 0xf0, 0x41, 0x00


	//----- nvinfo : EIATTR_KPARAM_INFO
	.align		4
.L_12080:
        /*0038*/ 	.byte	0x04, 0x17
        /*003a*/ 	.short	(.L_12082 - .L_12081)
.L_12081:
        /*003c*/ 	.word	0x00000000
        /*0040*/ 	.short	0x0000
        /*0042*/ 	.short	0x0000
        /*0044*/ 	.byte	0x00, 0xf0, 0xc1, 0x01


	//----- nvinfo : EIATTR_SPARSE_MMA_MASK
	.align		4
.L_12082:
        /*0048*/ 	.byte	0x03, 0x50
        /*004a*/ 	.short	0x0000


	//----- nvinfo : EIATTR_MAXREG_COUNT
	.align		4
        /*004c*/ 	.byte	0x03, 0x1b
        /*004e*/ 	.short	0x00ff


	//----- nvinfo : EIATTR_EXTERNS
	.align		4
        /*0050*/ 	.byte	0x04, 0x0f
        /*0052*/ 	.short	(.L_12084 - .L_12083)


	//   ....[0]....
	.align		4
.L_12083:
        /*0054*/ 	.word	index@(__assertfail)


	//----- nvinfo : EIATTR_MERCURY_ISA_VERSION
	.align		4
.L_12084:
        /*0058*/ 	.byte	0x03, 0x5f
        /*005a*/ 	.short	0x0101


	//----- nvinfo : EIATTR_COOP_GROUP_MASK_REGIDS
	.align		4
        /*005c*/ 	.byte	0x04, 0x29
        /*005e*/ 	.short	(.L_12086 - .L_12085)


	//   ....[0]....
.L_12085:
        /*0060*/ 	.word	0xffffffff


	//   ....[1]....
        /*0064*/ 	.word	0xffffffff


	//   ....[2]....
        /*0068*/ 	.word	0xffffffff


	//   ....[3]....
        /*006c*/ 	.word	0xffffffff


	//   ....[4]....
        /*0070*/ 	.word	0xffffffff


	//   ....[5]....
        /*0074*/ 	.word	0xffffffff


	//   ....[6]....
        /*0078*/ 	.word	0xffffffff


	//   ....[7]....
        /*007c*/ 	.word	0xffffffff


	//   ....[8]....
        /*0080*/ 	.word	0xffffffff


	//   ....[9]....
        /*0084*/ 	.word	0xffffffff


	//   ....[10]....
        /*0088*/ 	.word	0x0500000f


	//   ....[11]....
        /*008c*/ 	.word	0x0500000f


	//   ....[12]....
        /*0090*/ 	.word	0x0500000f


	//   ....[13]....
        /*0094*/ 	.word	0x0500000f


	//   ....[14]....
        /*0098*/ 	.word	0x0500000f


	//   ....[15]....
        /*009c*/ 	.word	0x0500000f


	//   ....[16]....
        /*00a0*/ 	.word	0x0500000f


	//   ....[17]....
        /*00a4*/ 	.word	0x0500000f


	//   ....[18]....
        /*00a8*/ 	.word	0x0500000f


	//   ....[19]....
        /*00ac*/ 	.word	0x0500000f


	//----- nvinfo : EIATTR_COOP_GROUP_INSTR_OFFSETS
	.align		4
.L_12086:
        /*00b0*/ 	.byte	0x04, 0x28
        /*00b2*/ 	.short	(.L_12088 - .L_12087)


	//   ....[0]....
.L_12087:
        /*00b4*/ 	.word	0x00003180


	//   ....[1]....
        /*00b8*/ 	.word	0x000031c0


	//   ....[2]....
        /*00bc*/ 	.word	0x000031e0


	//   ....[3]....
        /*00c0*/ 	.word	0x00003200


	//   ....[4]....
        /*00c4*/ 	.word	0x00003220


	//   ....[5]....
        /*00c8*/ 	.word	0x00004140


	//   ....[6]....
        /*00cc*/ 	.word	0x00004160


	//   ....[7]....
        /*00d0*/ 	.word	0x00004180


	//   ....[8]....
        /*00d4*/ 	.word	0x000041a0


	//   ....[9]....
        /*00d8*/ 	.word	0x000041c0


	//   ....[10]....
        /*00dc*/ 	.word	0x000061b0


	//   ....[11]....
        /*00e0*/ 	.word	0x00006240


	//   ....[12]....
        /*00e4*/ 	.word	0x000062a0


	//   ....[13]....
        /*00e8*/ 	.word	0x00006300


	//   ....[14]....
        /*00ec*/ 	.word	0x00006360


	//   ....[15]....
        /*00f0*/ 	.word	0x000072e0


	//   ....[16]....
        /*00f4*/ 	.word	0x00007340


	//   ....[17]....
        /*00f8*/ 	.word	0x000073a0


	//   ....[18]....
        /*00fc*/ 	.word	0x00007400


	//   ....[19]....
        /*0100*/ 	.word	0x00007460


	//----- nvinfo : EIATTR_VRC_CTA_INIT_COUNT
	.align		4
.L_12088:
        /*0104*/ 	.byte	0x02, 0x4a
	.zero		1
	.zero		1


	//----- nvinfo : EIATTR_SYSCALL_OFFSETS
	.align		4
        /*0108*/ 	.byte	0x04, 0x46
        /*010a*/ 	.short	(.L_12090 - .L_12089)


	//   ....[0]....
.L_12089:
        /*010c*/ 	.word	0x000001b0


	//----- nvinfo : EIATTR_EXIT_INSTR_OFFSETS
	.align		4
.L_12090:
        /*0110*/ 	.byte	0x04, 0x1c
        /*0112*/ 	.short	(.L_12092 - .L_12091)


	//   ....[0]....
.L_12091:
        /*0114*/ 	.word	0x00000240


	//   ....[1]....
        /*0118*/ 	.word	0x00006150


	//----- nvinfo : EIATTR_CRS_STACK_SIZE
	.align		4
.L_12092:
        /*011c*/ 	.byte	0x04, 0x1e
        /*011e*/ 	.short	(.L_12094 - .L_12093)
.L_12093:
        /*0120*/ 	.word	0x00000000


	//----- nvinfo : EIATTR_CBANK_PARAM_SIZE
	.align		4
.L_12094:
        /*0124*/ 	.byte	0x03, 0x19
        /*0126*/ 	.short	0x0090


	//----- nvinfo : EIATTR_PARAM_CBANK
	.align		4
        /*0128*/ 	.byte	0x04, 0x0a
        /*012a*/ 	.short	(.L_12096 - .L_12095)
	.align		4
.L_12095:
        /*012c*/ 	.word	index@(.nv.constant0._Z15SoftmaxWarpImplI22BroadcastScaleMaskLoadIffbLm3EiE11DirectStoreIffEfLi2ELi24ELi32ELi1ELb0EL9Algorithm0EEvT_T0_ll)
        /*0130*/ 	.short	0x0380
        /*0132*/ 	.short	0x0090


	//----- nvinfo : EIATTR_SW_WAR
	.align		4
.L_12096:
        /*0134*/ 	.byte	0x04, 0x36
        /*0136*/ 	.short	(.L_12098 - .L_12097)
.L_12097:
        /*0138*/ 	.word	0x00000008
.L_12098:


//--------------------- .nv.info._Z15SoftmaxWarpImplI22BroadcastScaleMaskLoadIffbLm3EiE11DirectStoreIffEfLi2ELi22ELi32ELi1ELb1EL9Algorithm0EEvT_T0_ll --------------------------
	.section	.nv.info._Z15SoftmaxWarpImplI22BroadcastScaleMaskLoadIffbLm3EiE11DirectStoreIffEfLi2ELi22ELi32ELi1ELb1EL9Algorithm0EEvT_T0_ll,"",@"SHT_CUDA_INFO"
	.sectionflags	@""
	.align	4


	//----- nvinfo : EIATTR_CUDA_API_VERSION
	.align		4
        /*0000*/ 	.byte	0x04, 0x37
        /*0002*/ 	.short	(.L_12100 - .L_12099)
.L_12099:
        /*0004*/ 	.word	0x00000082


	//----- nvinfo : EIATTR_KPARAM_INFO
	.align		4
.L_12100:
        /*0008*/ 	.byte	0x04, 0x17
        /*000a*/ 	.short	(.L_12102 - .L_12101)
.L_12101:
        /*000c*/ 	.word	0x00000000
        /*0010*/ 	.short	0x0003
        /*0012*/ 	.short	0x0088
        /*0014*/ 	.byte	0x00, 0xf0, 0x21, 0x00


	//----- nvinfo : EIATTR_KPARAM_INFO
	.align		4
.L_12102:
        /*0018*/ 	.byte	0x04, 0x17
        /*001a*/ 	.short	(.L_12104 - .L_12103)
.L_12103:
        /*001c*/ 	.word	0x00000000
        /*0020*/ 	.short	0x0002
        /*0022*/ 	.short	0x0080
        /*0024*/ 	.byte	0x00, 0xf0, 0x21, 0x00


	//----- nvinfo : EIATTR_KPARAM_INFO
	.align		4
.L_12104:
        /*0028*/ 	.byte	0x04, 0x17
        /*002a*/ 	.short	(.L_12106 - .L_12105)
.L_12105:
        /*002c*/ 	.word	0x00000000
        /*0030*/ 	.short	0x0001
        /*0032*/ 	.short	0x0070
        /*0034*/ 	.byte	0x00, 0xf0, 0x41, 0x00


	//----- nvinfo : EIATTR_KPARAM_INFO
	.align		4
.L_12106:
        /*0038*/ 	.byte	0x04, 0x17
        /*003a*/ 	.short	(.L_12108 - .L_12107)
.L_12107:
        /*003c*/ 	.word	0x00000000
        /*0040*/ 	.short	0x0000
        /*0042*/ 	.short	0x0000
        /*0044*/ 	.byte	0x00, 0xf0, 0xc1, 0x01


	//----- nvinfo : EIATTR_SPARSE_MMA_MASK
	.align		4
.L_12108:
        /*0048*/ 	.byte	0x03, 0x50
        /*004a*/ 	.short	0x0000


	//----- nvinfo : EIATTR_MAXREG_COUNT
	.align		4
        /*004c*/ 	.byte	0x03, 0x1b
        /*004e*/ 	.short	0x00ff


	//----- nvinfo : EIATTR_EXTERNS
	.align		4
        /*0050*/ 	.byte	0x04, 0x0f
        /*0052*/ 	.short	(.L_12110 - .L_12109)


	//   ....[0]....
	.align		4
.L_12109:
        /*0054*/ 	.word	index@(__assertfail)


	//----- nvinfo : EIATTR_MERCURY_ISA_VERSION
	.align		4
.L_12110:
        /*0058*/ 	.byte	0x03, 0x5f
        /*005a*/ 	.short	0x0101


	//----- nvinfo : EIATTR_COOP_GROUP_MASK_REGIDS
	.align		4
        /*005c*/ 	.byte	0x04, 0x29
        /*005e*/ 	.short	(.L_12112 - .L_12111)


	//   ....[0]....
.L_12111:
        /*0060*/ 	.word	0xffffffff


	//   ....[1]....
        /*0064*/ 	.word	0xffffffff


	//   ....[2]....
        /*0068*/ 	.word	0xffffffff


	//   ....[3]....
        /*006c*/ 	.word	0xffffffff


	//   ....[4]....
        /*0070*/ 	.word	0xffffffff


	//   ....[5]....
        /*0074*/ 	.word	0xffffffff


	//   ....[6]....
        /*0078*/ 	.word	0xffffffff


	//   ....[7]....
        /*007c*/ 	.word	0xffffffff


	//   ....[8]....
        /*0080*/ 	.word	0xffffffff


	//   ....[9]....
        /*0084*/ 	.word	0xffffffff


	//   ....[10]....
        /*0088*/ 	.word	0x0500000f


	//   ....[11]....
        /*008c*/ 	.word	0x0500000f


	//   ....[12]....
        /*0090*/ 	.word	0x0500000f


	//   ....[13]....
        /*0094*/ 	.word	0x0500000f


	//   ....[14]....
        /*0098*/ 	.word	0x0500000f


	//   ....[15]....
        /*009c*/ 	.word	0x0500000f


	//   ....[16]....
        /*00a0*/ 	.word	0x0500000f


	//   ....[17]....
        /*00a4*/ 	.word	0x0500000f


	//   ....[18]....
        /*00a8*/ 	.word	0x0500000f


	//   ....[19]....
        /*00ac*/ 	.word	0x0500000f


	//----- nvinfo : EIATTR_COOP_GROUP_INSTR_OFFSETS
	.align		4
.L_12112:
        /*00b0*/ 	.byte	0x04, 0x28
        /*00b2*/ 	.short	(.L_12114 - .L_12113)


	//   ....[0]....
.L_12113:
        /*00b4*/ 	.word	0x000049f0


	//   ....[1]....
        /*00b8*/ 	.word	0x00004a30


	//   ....[2]....
        /*00bc*/ 	.word	0x00004a50


	//   ....[3]....
        /*00c0*/ 	.word	0x00004a70


	//   ....[4]....
        /*00c4*/ 	.word	0x00004a90


	//   ....[5]....
        /*00c8*/ 	.word	0x00005870


	//   ....[6]....
        /*00cc*/ 	.word	0x00005890


	//   ....[7]....
        /*00d0*/ 	.word	0x000058b0


	//   ....[8]....
        /*00d4*/ 	.word	0x000058d0


	//   ....[9]....
        /*00d8*/ 	.word	0x000058f0


	//   ....[10]....
        /*00dc*/ 	.word	0x00007cd0


	//   ....[11]....
        /*00e0*/ 	.word	0x00007d60


	//   ....[12]....
        /*00e4*/ 	.word	0x00007dc0


	//   ....[13]....
        /*00e8*/ 	.word	0x00007e20


	//   ....[14]....
        /*00ec*/ 	.word	0x00007e80


	//   ....[15]....
        /*00f0*/ 	.word	0x00008cc0


	//   ....[16]....
        /*00f4*/ 	.word	0x00008d20


	//   ....[17]....
        /*00f8*/ 	.word	0x00008d80


	//   ....[18]....
        /*00fc*/ 	.word	0x00008de0


	//   ....[19]....
        /*0100*/ 	.word	0x00008e40


	//----- nvinfo : EIATTR_VRC_CTA_INIT_COUNT
	.align		4
.L_12114:
        /*0104*/ 	.byte	0x02, 0x4a
	.zero		1
	.zero		1


	//----- nvinfo : EIATTR_SYSCALL_OFFSETS
	.align		4
        /*0108*/ 	.byte	0x04, 0x46
        /*010a*/ 	.short	(.L_12116 - .L_12115)


	//   ....[0]....
.L_12115:
        /*010c*/ 	.word	0x000001a0


	//----- nvinfo : EIATTR_EXIT_INSTR_OFFSETS
	.align		4
.L_12116:
        /*0110*/ 	.byte	0x04, 0x1c
        /*0112*/ 	.short	(.L_12118 - .L_12117)


	//   ....[0]....
.L_12117:
        /*0114*/ 	.word	0x00000230


	//   ....[1]....
        /*0118*/ 	.word	0x00007c70


	//----- nvinfo : EIATTR_CRS_STACK_SIZE
	.align		4
.L_12118:
        /*011c*/ 	.byte	0x04, 0x1e
        /*011e*/ 	.short	(.L_12120 - .L_12119)
.L_12119:
        /*0120*/ 	.word	0x00000000


	//----- nvinfo : EIATTR_CBANK_PARAM_SIZE
	.align		4
.L_12120:
        /*0124*/ 	.byte	0x03, 0x19
        /*0126*/ 	.short	0x0090


	//----- nvinfo : EIATTR_PARAM_CBANK
	.align		4
        /*0128*/ 	.byte	0x04, 0x0a
        /*012a*/ 	.short	(.L_12122 - .L_12121)
	.align		4
.L_12121:
        /*012c*/ 	.word	index@(.nv.constant0._Z15SoftmaxWarpImplI22BroadcastScaleMaskLoadIffbLm3EiE11DirectStoreIffEfLi2ELi22ELi32ELi1ELb1EL9Algorithm0EEvT_T0_ll)
        /*0130*/ 	.short	0x0380
        /*0132*/ 	.short	0x0090


	//----- nvinfo : EIATTR_SW_WAR
	.align		4
.L_12122:
        /*0134*/ 	.byte	0x04, 0x36
        /*0136*/ 	.short	(.L_12124 - .L_12123)
.L_12123:
        /*0138*/ 	.word	0x00000008
.L_12124:


//--------------------- .nv.info._Z15SoftmaxWarpImplI22BroadcastScaleMaskLoadIffbLm3EiE11DirectStoreIffEfLi2ELi22ELi32ELi1ELb0EL9Algorithm0EEvT_T0_ll --------------------------
	.section	.nv.info._Z15SoftmaxWarpImplI22BroadcastScaleMaskLoadIffbLm3EiE11DirectStoreIffEfLi2ELi22ELi32ELi1ELb0EL9Algorithm0EEvT_T0_ll,"",@"SHT_CUDA_INFO"
	.sectionflags	@""
	.align	4


	//----- nvinfo : EIATTR_CUDA_API_VERSION
	.align		4
        /*0000*/ 	.byte	0x04, 0x37
        /*0002*/ 	.short	(.L_12126 - .L_12125)
.L_12125:
        /*0004*/ 	.word	0x00000082


	//----- nvinfo : EIATTR_KPARAM_INFO
	.align		4
.L_12126:
        /*0008*/ 	.byte	0x04, 0x17
        /*000a*/ 	.short	(.L_12128 - .L_12127)
.L_12127:
        /*000c*/ 	.word	0x00000000
        /*0010*/ 	.short	0x0003
        /*0012*/ 	.short	0x0088
        /*0014*/ 	.byte	0x00, 0xf0, 0x21, 0x00


	//----- nvinfo : EIATTR_KPARAM_INFO
	.align		4
.L_12128:
        /*0018*/ 	.byte	0x04, 0x17
        /*001a*/ 	.short	(.L_12130 - .L_12129)
.L_12129:
        /*001c*/ 	.word	0x00000000
        /*0020*/ 	.short	0x0002
        /*0022*/ 	.short	0x0080
        /*0024*/ 	.byte	0x00, 0xf0, 0x21, 0x00


	//----- nvinfo : EIATTR_KPARAM_INFO
	.align		4
.L_12130:
        /*0028*/ 	.byte	0x04, 0x17
        /*002a*/ 	.short	(.L_12132 - .L_12131)
.L_12131:
        /*002c*/ 	.word	0x00000000
        /*0030*/ 	.short	0x0001
        /*0032*/ 	.short	0x0070
        /*0034*/ 	.byte	0x00, 0xf0, 0x41, 0x00


	//----- nvinfo : EIATTR_KPARAM_INFO
	.align		4
.L_12132:
        /*0038*/ 	.byte	0x04, 0x17
        /*003a*/ 	.short	(.L_12134 - .L_12133)
.L_12133:
        /*003c*/ 	.word	0x00000000
        /*0040*/ 	.short	0x0000
        /*0042*/ 	.short	0x0000
        /*0044*/ 	.byte	0x00, 0xf0, 0xc1, 0x01


	//----- nvinfo : EIATTR_SPARSE_MMA_MASK
	.align		4
.L_12134:
        /*0048*/ 	.byte	0x03, 0x50
        /*004a*/ 	.short	0x0000


	//----- nvinfo : EIATTR_MAXREG_COUNT
	.align		4
        /*004c*/ 	.byte	0x03, 0x1b
        /*004e*/ 	.short	0x00ff


	//----- nvinfo : EIATTR_EXTERNS
	.align		4
        /*0050*/ 	.byte	0x04, 0x0f
        /*0052*/ 	.short	(.L_12136 - .L_12135)


	//   ....[0]....
	.align		4
.L_12135:
        /*0054*/ 	.word	index@(__assertfail)


	//----- nvinfo : EIATTR_MERCURY_ISA_VERSION
	.align		4
.L_12136:
        /*0058*/ 	.byte	0x03, 0x5f
        /*005a*/ 	.short	0x0101


	//----- nvinfo : EIATTR_COOP_GROUP_MASK_REGIDS
	.align		4
        /*005c*/ 	.byte	0x04, 0x29
        /*005e*/ 	.short	(.L_12138 - .L_12137)


	//   ....[0]....
.L_12137:
        /*0060*/ 	.word	0xffffffff


	//   ....[1]....
        /*0064*/ 	.word	0xffffffff


	//   ....[2]....
        /*0068*/ 	.word	0xffffffff


	//   ....[3]....
        /*006c*/ 	.word	0xffffffff


	//   ....[4]....
        /*0070*/ 	.word	0xffffffff


	//   ....[5]....
        /*0074*/ 	.word	0xffffffff


	//   ....[6]....
        /*0078*/ 	.word	0xffffffff


	//   ....[7]....
        /*007c*/ 	.word	0xffffffff


	//   ....[8]....
        /*0080*/ 	.word	0xffffffff


	//   ....[9]....
        /*0084*/ 	.word	0xffffffff


	//   ....[10]....
        /*0088*/ 	.word	0x0500000f


	//   ....[11]....
        /*008c*/ 	.word	0x0500000f


	//   ....[12]....
        /*0090*/ 	.word	0x0500000f


	//   ....[13]....
        /*0094*/ 	.word	0x0500000f


	//   ....[14]....
        /*0098*/ 	.word	0x0500000f


	//   ....[15]....
        /*009c*/ 	.word	0x0500000f


	//   ....[16]....
        /*00a0*/ 	.word	0x0500000f


	//   ....[17]....
        /*00a4*/ 	.word	0x0500000f


	//   ....[18]....
        /*00a8*/ 	.word	0x0500000f


	//   ....[19]....
        /*00ac*/ 	.word	0x0500000f


	//----- nvinfo : EIATTR_COOP_GROUP_INSTR_OFFSETS
	.align		4
.L_12138:
        /*00b0*/ 	.byte	0x04, 0x28
        /*00b2*/ 	.short	(.L_12140 - .L_12139)


	//   ....[0]....
.L_12139:
        /*00b4*/ 	.word	0x00002dc0


	//   ....[1]....
        /*00b8*/ 	.word	0x00002e00


	//   ....[2]....
        /*00bc*/ 	.word	0x00002e20


	//   ....[3]....
        /*00c0*/ 	.word	0x00002e40


	//   ....[4]....
        /*00c4*/ 	.word	0x00002e60


	//   ....[5]....
        /*00c8*/ 	.word	0x00003c40


	//   ....[6]....
        /*00cc*/ 	.word	0x00003c60


	//   ....[7]....
        /*00d0*/ 	.word	0x00003c80


	//   ....[8]....
        /*00d4*/ 	.word	0x00003ca0


	//   ....[9]....
        /*00d8*/ 	.word	0x00003cc0


	//   ....[10]....
        /*00dc*/ 	.word	0x00005a40


	//   ....[11]....
        /*00e0*/ 	.word	0x00005ad0


	//   ....[12]....
        /*00e4*/ 	.word	0x00005b30


	//   ....[13]....
        /*00e8*/ 	.word	0x00005b90


	//   ....[14]....
        /*00ec*/ 	.word	0x00005bf0


	//   ....[15]....
        /*00f0*/ 	.word	0x00006a30


	//   ....[16]....
        /*00f4*/ 	.word	0x00006a90


	//   ....[17]....
        /*00f8*/ 	.word	0x00006af0


	//   ....[18]....
        /*00fc*/ 	.word	0x00006b50


	//   ....[19]....
        /*0100*/ 	.word	0x00006bb0


	//----- nvinfo : EIATTR_VRC_CTA_INIT_COUNT
	.align		4
.L_12140:
        /*0104*/ 	.byte	0x02, 0x4a
	.zero		1
	.zero		1


	//----- nvinfo : EIATTR_SYSCALL_OFFSETS
	.align		4
        /*0108*/ 	.byte	0x04, 0x46
        /*010a*/ 	.short	(.L_12142 - .L_12141)


	//   ....[0]....
.L_12141:
        /*010c*/ 	.word	0x000001b0


	//----- nvinfo : EIATTR_EXIT_INSTR_OFFSETS
	.align		4
.L_12142:
        /*0110*/ 	.byte	0x04, 0x1c
        /*0112*/ 	.short	(.L_12144 - .L_12143)


	//   ....[0]....
.L_12143:
        /*0114*/ 	.word	0x00000240


	//   ....[1]....
        /*0118*/ 	.word	0x000059e0


	//----- nvinfo : EIATTR_CRS_STACK_SIZE
	.align		4
.L_12144:
        /*011c*/ 	.byte	0x04, 0x1e
        /*011e*/ 	.short	(.L_12146 - .L_12145)
.L_12145:
        /*0120*/ 	.word	0x00000000


	//----- nvinfo : EIATTR_CBANK_PARAM_SIZE
	.align		4
.L_12146:
        /*0124*/ 	.byte	0x03, 0x19
        /*0126*/ 	.short	0x0090


	//----- nvinfo : EIATTR_PARAM_CBANK
	.align		4
        /*0128*/ 	.byte	0x04, 0x0a
        /*012a*/ 	.short	(.L_12148 - .L_12147)
	.align		4
.L_12147:
        /*012c*/ 	.word	index@(.nv.constant0._Z15SoftmaxWarpImplI22BroadcastScaleMaskLoadIffbLm3EiE11DirectStoreIffEfLi2ELi22ELi32ELi1ELb0EL9Algorithm0EEvT_T0_ll)
        /*0130*/ 	.short	0x0380
        /*0132*/ 	.short	0x0090


	//----- nvinfo : EIATTR_SW_WAR
	.align		4
.L_12148:
        /*0134*/ 	.byte	0x04, 0x36
        /*0136*/ 	.short	(.L_12150 - .L_12149)
.L_12149:
        /*0138*/ 	.word	0x00000008
.L_12150:


//--------------------- .nv.info._Z15SoftmaxWarpImplI22BroadcastScaleMaskLoadIffbLm3EiE11DirectStoreIffEfLi2ELi20ELi32ELi1ELb1EL9Algorithm0EEvT_T0_ll --------------------------
	.section	.nv.info._Z15SoftmaxWarpImplI22BroadcastScaleMaskLoadIffbLm3EiE11DirectStoreIffEfLi2ELi20ELi32ELi1ELb1EL9Algorithm0EEvT_T0_ll,"",@"SHT_CUDA_INFO"
	.sectionflags	@""
	.align	4


	//----- nvinfo : EIATTR_CUDA_API_VERSION
	.align		4
        /*0000*/ 	.byte	0x04, 0x37
        /*0002*/ 	.short	(.L_12152 - .L_12151)
.L_12151:
        /*0004*/ 	.word	0x00000082


	//----- nvinfo : EIATTR_KPARAM_INFO
	.align		4
.L_12152:
        /*0008*/ 	.byte	0x04, 0x17
        /*000a*/ 	.short	(.L_12154 - .L_12153)
.L_12153:
        /*000c*/ 	.word	0x00000000
        /*0010*/ 	.short	0x0003
        /*0012*/ 	.short	0x0088
        /*0014*/ 	.byte	0x00, 0xf0, 0x21, 0x00


	//----- nvinfo : EIATTR_KPARAM_INFO
	.align		4
.L_12154:
        /*0018*/ 	.byte	0x04, 0x17
        /*001a*/ 	.short	(.L_12156 - .L_12155)
.L_12155:
        /*001c*/ 	.word	0x00000000
        /*0020*/ 	.short	0x0002
        /*0022*/ 	.short	0x0080
        /*0024*/ 	.byte	0x00, 0xf0, 0x21, 0x00


	//----- nvinfo : EIATTR_KPARAM_INFO
	.align		4
.L_12156:
        /*0028*/ 	.byte	0x04, 0x17
        /*002a*/ 	.short	(.L_12158 - .L_12157)
.L_12157:
        /*002c*/ 	.word	0x00000000
        /*0030*/ 	.short	0x0001
        /*0032*/ 	.short	0x0070
        /*0034*/ 	.byte	0x00, 0xf0, 0x41, 0x00


	//----- nvinfo : EIATTR_KPARAM_INFO
	.align		4
.L_12158:
        /*0038*/ 	.byte	0x04, 0x17
        /*003a*/ 	.short	(.L_12160 - .L_12159)
.L_12159:
        /*003c*/ 	.word	0x00000000
        /*0040*/ 	.short	0x0000
        /*0042*/ 	.short	0x0000
        /*0044*/ 	.byte	0x00, 0xf0, 0xc1, 0x01


	//----- nvinfo : EIATTR_SPARSE_MMA_MASK
	.align		4
.L_12160:
        /*0048*/ 	.byte	0x03, 0x50
        /*004a*/ 	.short	0x0000


	//----- nvinfo : EIATTR_MAXREG_COUNT
	.align		4
        /*004c*/ 	.byte	0x03, 0x1b
        /*004e*/ 	.short	0x00ff


	//----- nvinfo : EIATTR_EXTERNS
	.align		4
        /*0050*/ 	.byte	0x04, 0x0f
        /*0052*/ 	.short	(.L_12162 - .L_12161)


	//   ....[0]....
	.align		4
.L_12161:
        /*0054*/ 	.word	index@(__assertfail)


	//----- nvinfo : EIATTR_MERCURY_ISA_VERSION
	.align		4
.L_12162:
        /*0058*/ 	.byte	0x03, 0x5f
        /*005a*/ 	.short	0x0101


	//----- nvinfo : EIATTR_COOP_GROUP_MASK_REGIDS
	.align		4
        /*005c*/ 	.byte	0x04, 0x29
        /*005e*/ 	.short	(.L_12164 - .L_12163)


	//   ....[0]....
.L_12163:
        /*0060*/ 	.word	0xffffffff


	//   ....[1]....
        /*0064*/ 	.word	0xffffffff


	//   ....[2]....
        /*0068*/ 	.word	0xffffffff


	//   ....[3]....
        /*006c*/ 	.word	0xffffffff


	//   ....[4]....
        /*0070*/ 	.word	0xffffffff


	//   ....[5]....
        /*0074*/ 	.word	0xffffffff


	//   ....[6]....
        /*0078*/ 	.word	0xffffffff


	//   ....[7]....
        /*007c*/ 	.word	0xffffffff


	//   ....[8]....
        /*0080*/ 	.word	0xffffffff


	//   ....[9]....
        /*0084*/ 	.word	0xffffffff


	//   ....[10]....
        /*0088*/ 	.word	0x0500000f


	//   ....[11]....
        /*008c*/ 	.word	0x0500000f


	//   ....[12]....
        /*0090*/ 	.word	0x0500000f


	//   ....[13]....
        /*0094*/ 	.word	0x0500000f


	//   ....[14]....
        /*0098*/ 	.word	0x0500000f


	//   ....[15]....
        /*009c*/ 	.word	0x0500000f


	//   ....[16]....
        /*00a0*/ 	.word	0x0500000f


	//   ....[17]....
        /*00a4*/ 	.word	0x0500000f


	//   ....[18]....
        /*00a8*/ 	.word	0x0500000f


	//   ....[19]....
        /*00ac*/ 	.word	0x0500000f


	//----- nvinfo : EIATTR_COOP_GROUP_INSTR_OFFSETS
	.align		4
.L_12164:
        /*00b0*/ 	.byte	0x04, 0x28
        /*00b2*/ 	.short	(.L_12166 - .L_12165)


	//   ....[0]....
.L_12165:
        /*00b4*/ 	.word	0x00004390


	//   ....[1]....
        /*00b8*/ 	.word	0x000043d0


	//   ....[2]....
        /*00bc*/ 	.word	0x000043f0


	//   ....[3]....
        /*00c0*/ 	.word	0x00004410


	//   ....[4]....
        /*00c4*/ 	.word	0x00004430


	//   ....[5]....
        /*00c8*/ 	.word	0x000050d0


	//   ....[6]....
        /*00cc*/ 	.word	0x000050f0


	//   ....[7]....
        /*00d0*/ 	.word	0x00005110


	//   ....[8]....
        /*00d4*/ 	.word	0x00005130


	//   ....[9]....
        /*00d8*/ 	.word	0x00005150


	//   ....[10]....
        /*00dc*/ 	.word	0x00007230


	//   ....[11]....
        /*00e0*/ 	.word	0x000072c0


	//   ....[12]....
        /*00e4*/ 	.word	0x00007320


	//   ....[13]....
        /*00e8*/ 	.word	0x00007380


	//   ....[14]....
        /*00ec*/ 	.word	0x000073e0


	//   ....[15]....
        /*00f0*/ 	.word	0x000080e0


	//   ....[16]....
        /*00f4*/ 	.word	0x00008140


	//   ....[17]....
        /*00f8*/ 	.word	0x000081a0


	//   ....[18]....
        /*00fc*/ 	.word	0x00008200


	//   ....[19]....
        /*0100*/ 	.word	0x00008260


	//----- nvinfo : EIATTR_VRC_CTA_INIT_COUNT
	.align		4
.L_12166:
        /*0104*/ 	.byte	0x02, 0x4a
	.zero		1
	.zero		1


	//----- nvinfo : EIATTR_SYSCALL_OFFSETS
	.align		4
        /*0108*/ 	.byte	0x04, 0x46
        /*010a*/ 	.short	(.L_12168 - .L_12167)


	//   ....[0]....
.L_12167:
        /*010c*/ 	.word	0x000001a0


	//----- nvinfo : EIATTR_EXIT_INSTR_OFFSETS
	.align		4
.L_12168:
        /*0110*/ 	.byte	0x04, 0x1c
        /*0112*/ 	.short	(.L_12170 - .L_12169)


	//   ....[0]....
.L_12169:
        /*0114*/ 	.word	0x00000230


	//   ....[1]....
        /*0118*/ 	.word	0x000071d0


	//----- nvinfo : EIATTR_CRS_STACK_SIZE
	.align		4
.L_12170:
        /*011c*/ 	.byte	0x04, 0x1e
        /*011e*/ 	.short	(.L_12172 - .L_12171)
.L_12171:
        /*0120*/ 	.word	0x00000000


	//----- nvinfo : EIATTR_CBANK_PARAM_SIZE
	.align		4
.L_12172:
        /*0124*/ 	.byte	0x03, 0x19
        /*0126*/ 	.short	0x0090


	//----- nvinfo : EIATTR_PARAM_CBANK
	.align		4
        /*0128*/ 	.byte	0x04, 0x0a
        /*012a*/ 	.short	(.L_12174 - .L_12173)
	.align		4
.L_12173:
        /*012c*/ 	.word	index@(.nv.constant0._Z15SoftmaxWarpImplI22BroadcastScaleMaskLoadIffbLm3EiE11DirectStoreIffEfLi2ELi20ELi32ELi1ELb1EL9Algorithm0EEvT_T0_ll)
        /*0130*/ 	.short	0x0380
        /*0132*/ 	.short	0x0090


	//----- nvinfo : EIATTR_SW_WAR
	.align		4
.L_12174:
        /*0134*/ 	.byte	0x04, 0x36
        /*0136*/ 	.short	(.L_12176 - .L_12175)
.L_12175:
        /*0138*/ 	.word	0x00000008
.L_12176:


//--------------------- .nv.info._Z15SoftmaxWarpImplI22BroadcastScaleMaskLoadIffbLm3EiE11DirectStoreIffEfLi2ELi20ELi32ELi1ELb0EL9Algorithm0EEvT_T0_ll --------------------------
	.section	.nv.info._Z15SoftmaxWarpImplI22BroadcastScaleMaskLoadIffbLm3EiE11DirectStoreIffEfLi2ELi20ELi32ELi1ELb0EL9Algorithm0EEvT_T0_ll,"",@"SHT_CUDA_INFO"
	.sectionflags	@""
	.align	4


	//----- nvinfo : EIATTR_CUDA_API_VERSION
	.align		4
        /*0000*/ 	.byte	0x04, 0x37
        /*0002*/ 	.short	(.L_12178 - .L_12177)
.L_12177:
        /*0004*/ 	.word	0x00000082


	//----- nvinfo : EIATTR_KPARAM_INFO
	.align		4
.L_12178:
        /*0008*/ 	.byte	0x04, 0x17
        /*000a*/ 	.short	(.L_12180 - .L_12179)
.L_12179:
        /*000c*/ 	.word	0x00000000
        /*0010*/ 	.short	0x0003
        /*0012*/ 	.short	0x0088
        /*0014*/ 	.byte	0x00, 0xf0, 0x21, 0x00


	//----- nvinfo : EIATTR_KPARAM_INFO
	.align		4
.L_12180:
        /*0018*/ 	.byte	0x04, 0x17
        /*001a*/ 	.short	(.L_12182 - .L_12181)
.L_12181:
        /*001c*/ 	.word	0x00000000
        /*0020*/ 	.short	0x0002
        /*0022*/ 	.short	0x0080
        /*0024*/ 	.byte	0x00, 0xf0, 0x21, 0x00


	//----- nvinfo : EIATTR_KPARAM_INFO
	.align		4
.L_12182:
        /*0028*/ 	.byte	0x04, 0x17
        /*002a*/ 	.short	(.L_12184 - .L_12183)
.L_12183:
        /*002c*/ 	.word	0x00000000
        /*0030*/ 	.short	0x0001
        /*0032*/ 	.short	0x0070
        /*0034*/ 	.byte	0x00, 0xf0, 0x41, 0x00


	//----- nvinfo : EIATTR_KPARAM_INFO
	.align		4
.L_12184:
        /*0038*/ 	.byte	0x04, 0x17
        /*003a*/ 	.short	(.L_12186 - .L_12185)
.L_12185:
        /*003c*/ 	.word	0x00000000
        /*0040*/ 	.short	0x0000
        /*0042*/ 	.short	0x0000
        /*0044*/ 	.byte	0x00, 0xf0, 0xc1, 0x01


	//----- nvinfo : EIATTR_SPARSE_MMA_MASK
	.align		4
.L_12186:
        /*0048*/ 	.byte	0x03, 0x50
        /*004a*/ 	.short	0x0000


	//----- nvinfo : EIATTR_MAXREG_COUNT
	.align		4
        /*004c*/ 	.byte	0x03, 0x1b
        /*004e*/ 	.short	0x00ff


	//----- nvinfo : EIATTR_EXTERNS
	.align		4
        /*0050*/ 	.byte	0x04, 0x0f
        /*0052*/ 	.short	(.L_12188 - .L_12187)


	//   ....[0]....
	.align		4
.L_12187:
        /*0054*/ 	.word	index@(__assertfail)


	//----- nvinfo : EIATTR_MERCURY_ISA_VERSION
	.align		4
.L_12188:
        /*0058*/ 	.byte	0x03, 0x5f
        /*005a*/ 	.short	0x0101


	//----- nvinfo : EIATTR_COOP_GROUP_MASK_REGIDS
	.align		4
        /*005c*/ 	.byte	0x04, 0x29
        /*005e*/ 	.short	(.L_12190 - .L_12189)


	//   ....[0]....
.L_12189:
        /*0060*/ 	.word	0xffffffff


	//   ....[1]....
        /*0064*/ 	.word	0xffffffff


	//   ....[2]....
        /*0068*/ 	.word	0xffffffff


	//   ....[3]....
        /*006c*/ 	.word	0xffffffff


	//   ....[4]....
        /*0070*/ 	.word	0xffffffff


	//   ....[5]....
        /*0074*/ 	.word	0xffffffff


	//   ....[6]....
        /*0078*/ 	.word	0xffffffff


	//   ....[7]....
        /*007c*/ 	.word	0xffffffff


	//   ....[8]....
        /*0080*/ 	.word	0xffffffff


	//   ....[9]....
        /*0084*/ 	.word	0xffffffff


	//   ....[10]....
        /*0088*/ 	.word	0x0500000f


	//   ....[11]....
        /*008c*/ 	.word	0x0500000f


	//   ....[12]....
        /*0090*/ 	.word	0x0500000f


	//   ....[13]....
        /*0094*/ 	.word	0x0500000f


	//   ....[14]....
        /*0098*/ 	.word	0x0500000f


	//   ....[15]....
        /*009c*/ 	.word	0x0500000f


	//   ....[16]....
        /*00a0*/ 	.word	0x0500000f


	//   ....[17]....
        /*00a4*/ 	.word	0x0500000f


	//   ....[18]....
        /*00a8*/ 	.word	0x0500000f


	//   ....[19]....
        /*00ac*/ 	.word	0x0500000f


	//----- nvinfo : EIATTR_COOP_GROUP_INSTR_OFFSETS
	.align		4
.L_12190:
        /*00b0*/ 	.byte	0x04, 0x28
        /*00b2*/ 	.short	(.L_12192 - .L_12191)


	//   ....[0]....
.L_12191:
        /*00b4*/ 	.word	0x00002a40


	//   ....[1]....
        /*00b8*/ 	.word	0x00002a80


	//   ....[2]....
        /*00bc*/ 	.word	0x00002aa0


	//   ....[3]....
        /*00c0*/ 	.word	0x00002ac0


	//   ....[4]....
        /*00c4*/ 	.word	0x00002ae0


	//   ....[5]....
        /*00c8*/ 	.word	0x00003780


	//   ....[6]....
        /*00cc*/ 	.word	0x000037a0


	//   ....[7]....
        /*00d0*/ 	.word	0x000037c0


	//   ....[8]....
        /*00d4*/ 	.word	0x000037e0


	//   ....[9]....
        /*00d8*/ 	.word	0x00003800


	//   ....[10]....
        /*00dc*/ 	.word	0x000052e0


	//   ....[11]....
        /*00e0*/ 	.word	0x00005370


	//   ....[12]....
        /*00e4*/ 	.word	0x000053d0


	//   ....[13]....
        /*00e8*/ 	.word	0x00005430


	//   ....[14]....
        /*00ec*/ 	.word	0x00005490


	//   ....[15]....
        /*00f0*/ 	.word	0x00006190


	//   ....[16]....
        /*00f4*/ 	.word	0x000061f0


	//   ....[17]....
        /*00f8*/ 	.word	0x00006250


	//   ....[18]....
        /*00fc*/ 	.word	0x000062b0


	//   ....[19]....
        /*0100*/ 	.word	0x00006310


	//----- nvinfo : EIATTR_VRC_CTA_INIT_COUNT
	.align		4
.L_12192:
        /*0104*/ 	.byte	0x02, 0x4a
	.zero		1
	.zero		1


	//----- nvinfo : EIATTR_SYSCALL_OFFSETS
	.align		4
        /*0108*/ 	.byte	0x04, 0x46
        /*010a*/ 	.short	(.L_12194 - .L_12193)


	//   ....[0]....
.L_12193:
        /*010c*/ 	.word	0x000001b0


	//----- nvinfo : EIATTR_EXIT_INSTR_OFFSETS
	.align		4
.L_12194:
        /*0110*/ 	.byte	0x04, 0x1c
        /*0112*/ 	.short	(.L_12196 - .L_12195)


	//   ....[0]....
.L_12195:
        /*0114*/ 	.word	0x00000240


	//   ....[1]....
        /*0118*/ 	.word	0x00005280


	//----- nvinfo : EIATTR_CRS_STACK_SIZE
	.align		4
.L_12196:
        /*011c*/ 	.byte	0x04, 0x1e
        /*011e*/ 	.short	(.L_12198 - .L_12197)
.L_12197:
        /*0120*/ 	.word	0x00000000


	//----- nvinfo : EIATTR_CBANK_PARAM_SIZE
	.align		4
.L_12198:
        /*0124*/ 	.byte	0x03, 0x19
        /*0126*/ 	.short	0x0090


	//----- nvinfo : EIATTR_PARAM_CBANK
	.align		4
        /*0128*/ 	.byte	0x04, 0x0a
        /*012a*/ 	.short	(.L_12200 - .L_12199)
	.align		4
.L_12199:
        /*012c*/ 	.word	index@(.nv.constant0._Z15SoftmaxWarpImplI22BroadcastScaleMaskLoadIffbLm3EiE11DirectStoreIffEfLi2ELi20ELi32ELi1ELb0EL9Algorithm0EEvT_T0_ll)
        /*0130*/ 	.short	0x0380
        /*0132*/ 	.short	0x0090


	//----- nvinfo : EIATTR_SW_WAR
	.align		4
.L_12200:
        /*0134*/ 	.byte	0x04, 0x36
        /*0136*/ 	.short	(.L_12202 - .L_12201)
.L_12201:
        /*0138*/ 	.word	0x00000008
.L_12202:


//--------------------- .nv.info._Z15SoftmaxWarpImplI22BroadcastScaleMaskLoadIffbLm3EiE11DirectStoreIffEfLi2ELi18ELi32ELi1ELb1EL9Algorithm0EEvT_T0_ll --------------------------
	.section	.nv.info._Z15SoftmaxWarpImplI22BroadcastScaleMaskLoadIffbLm3EiE11DirectStoreIffEfLi2ELi18ELi32ELi1ELb1EL9Algorithm0EEvT_T0_ll,"",@"SHT_CUDA_INFO"
	.sectionflags	@""
	.align	4


	//----- nvinfo : EIATTR_CUDA_API_VERSION
	.align		4
        /*0000*/ 	.byte	0x04, 0x37
        /*0002*/ 	.short	(.L_12204 - .L_12203)
.L_12203:
        /*0004*/ 	.word	0x00000082


	//----- nvinfo : EIATTR_KPARAM_INFO
	.align		4
.L_12204:
        /*0008*/ 	.byte	0x04, 0x17
        /*000a*/ 	.short	(.L_12206 - .L_12205)
.L_12205:
        /*000c*/ 	.word	0x00000000
        /*0010*/ 	.short	0x0003
        /*0012*/ 	.short	0x0088
        /*0014*/ 	.byte	0x00, 0xf0, 0x21, 0x00


	//----- nvinfo : EIATTR_KPARAM_INFO
	.align		4
.L_12206:
        /*0018*/ 	.byte	0x04, 0x17
        /*001a*/ 	.short	(.L_12208 - .L_12207)
.L_12207:
        /*001c*/ 	.word	0x00000000
        /*0020*/ 	.short	0x0002
        /*0022*/ 	.short	0x0080
        /*0024*/ 	.byte	0x00, 0xf0, 0x21, 0x00


	//----- nvinfo : EIATTR_KPARAM_INFO
	.align		4
.L_12208:
        /*0028*/ 	.byte	0x04, 0x17
        /*002a*/ 	.short	(.L_12210 - .L_12209)
.L_12209:
        /*002c*/ 	.word	0x00000000
        /*0030*/ 	.short	0x0001
        /*0032*/ 	.short	0x0070
        /*0034*/ 	.byte	0x00, 0xf0, 0x41, 0x00


	//----- nvinfo : EIATTR_KPARAM_INFO
	.align		4
.L_12210:
        /*0038*/ 	.byte	0x04, 0x17
        /*003a*/ 	.short	(.L_12212 - .L_12211)
.L_12211:
        /*003c*/ 	.word	0x00000000
        /*0040*/ 	.short	0x0000
        /*0042*/ 	.short	0x0000
        /*0044*/ 	.byte	0x00, 0xf0, 0xc1, 0x01


	//----- nvinfo : EIATTR_SPARSE_MMA_MASK
	.align		4
.L_12212:
        /*0048*/ 	.byte	0x03, 0x50
        /*004a*/ 	.short	0x0000


	//----- nvinfo : EIATTR_MAXREG_COUNT
	.align		4
        /*004c*/ 	.byte	0x03, 0x1b
        /*004e*/ 	.short	0x00ff


	//----- nvinfo : EIATTR_EXTERNS
	.align		4
        /*0050*/ 	.byte	0x04, 0x0f
        /*0052*/ 	.short	(.L_12214 - .L_12213)


	//   ....[0]....
	.align		4
.L_12213:
        /*0054*/ 	.word	index@(__assertfail)


	//----- nvinfo : EIATTR_MERCURY_ISA_VERSION
	.align		4
.L_12214:
        /*0058*/ 	.byte	0x03, 0x5f
        /*005a*/ 	.short	0x0101


	//----- nvinfo : EIATTR_COOP_GROUP_MASK_REGIDS
	.align		4
        /*005c*/ 	.byte	0x04, 0x29
        /*005e*/ 	.short	(.L_12216 - .L_12215)


	//   ....[0]....
.L_12215:
        /*0060*/ 	.word	0xffffffff


	//   ....[1]....
        /*0064*/ 	.word	0xffffffff


	//   ....[2]....
        /*0068*/ 	.word	0xffffffff


	//   ....[3]....
        /*006c*/ 	.word	0xffffffff


	//   ....[4]....
        /*0070*/ 	.word	0xffffffff


	//   ....[5]....
        /*0074*/ 	.word	0xffffffff


	//   ....[6]....
        /*0078*/ 	.word	0xffffffff


	//   ....[7]....
        /*007c*/ 	.word	0xffffffff


	//   ....[8]....
        /*0080*/ 	.word	0xffffffff


	//   ....[9]....
        /*0084*/ 	.word	0xffffffff


	//   ....[10]....
        /*0088*/ 	.word	0x0500000f


	//   ....[11]....
        /*008c*/ 	.word	0x0500000f


	//   ....[12]....
        /*0090*/ 	.word	0x0500000f


	//   ....[13]....
        /*0094*/ 	.word	0x0500000f


	//   ....[14]....
        /*0098*/ 	.word	0x0500000f


	//   ....[15]....
        /*009c*/ 	.word	0x0500000f


	//   ....[16]....
        /*00a0*/ 	.word	0x0500000f


	//   ....[17]....
        /*00a4*/ 	.word	0x0500000f


	//   ....[18]....
        /*00a8*/ 	.word	0x0500000f


	//   ....[19]....
        /*00ac*/ 	.word	0x0500000f


	//----- nvinfo : EIATTR_COOP_GROUP_INSTR_OFFSETS
	.align		4
.L_12216:
        /*00b0*/ 	.byte	0x04, 0x28
        /*00b2*/ 	.short	(.L_12218 - .L_12217)


	//   ....[0]....
.L_12217:
        /*00b4*/ 	.word	0x00003ce0


	//   ....[1]....
        /*00b8*/ 	.word	0x00003d20


	//   ....[2]....
        /*00bc*/ 	.word	0x00003d40


	//   ....[3]....
        /*00c0*/ 	.word	0x00003d60


	//   ....[4]....
        /*00c4*/ 	.word	0x00003d80


	//   ....[5]....
        /*00c8*/ 	.word	0x000048e0


	//   ....[6]....
        /*00cc*/ 	.word	0x00004900


	//   ....[7]....
        /*00d0*/ 	.word	0x00004920


	//   ....[8]....
        /*00d4*/ 	.word	0x00004940


	//   ....[9]....
        /*00d8*/ 	.word	0x00004960


	//   ....[10]....
        /*00dc*/ 	.word	0x00006700


	//   ....[11]....
        /*00e0*/ 	.word	0x000067a0


	//   ....[12]....
        /*00e4*/ 	.word	0x00006800


	//   ....[13]....
        /*00e8*/ 	.word	0x00006860


	//   ....[14]....
        /*00ec*/ 	.word	0x000068c0


	//   ....[15]....
        /*00f0*/ 	.word	0x00007470


	//   ....[16]....
        /*00f4*/ 	.word	0x000074d0


	//   ....[17]....
        /*00f8*/ 	.word	0x00007530


	//   ....[18]....
        /*00fc*/ 	.word	0x00007590


	//   ....[19]....
        /*0100*/ 	.word	0x000075f0


	//----- nvinfo : EIATTR_VRC_CTA_INIT_COUNT
	.align		4
.L_12218:
        /*0104*/ 	.byte	0x02, 0x4a
	.zero		1
	.zero		1


	//----- nvinfo : EIATTR_SYSCALL_OFFSETS
	.align		4
        /*0108*/ 	.byte	0x04, 0x46
        /*010a*/ 	.short	(.L_12220 - .L_12219)


	//   ....[0]....
.L_12219:
        /*010c*/ 	.word	0x000001a0


	//----- nvinfo : EIATTR_EXIT_INSTR_OFFSETS
	.align		4
.L_12220:
        /*0110*/ 	.byte	0x04, 0x1c
        /*0112*/ 	.short	(.L_12222 - .L_12221)


	//   ....[0]....
.L_12221:
        /*0114*/ 	.word	0x00000230


	//   ....[1]....
        /*0118*/ 	.word	0x000066a0


	//----- nvinfo : EIATTR_CRS_STACK_SIZE
	.align		4
.L_12222:
        /*011c*/ 	.byte	0x04, 0x1e
        /*011e*/ 	.short	(.L_12224 - .L_12223)
.L_12223:
        /*0120*/ 	.word	0x00000000


	//----- nvinfo : EIATTR_CBANK_PARAM_SIZE
	.align		4
.L_12224:
        /*0124*/ 	.byte	0x03, 0x19
        /*0126*/ 	.short	0x0090


	//----- nvinfo : EIATTR_PARAM_CBANK
	.align		4
        /*0128*/ 	.byte	0x04, 0x0a
        /*012a*/ 	.short	(.L_12226 - .L_12225)
	.align		4
.L_12225:
        /*012c*/ 	.word	index@(.nv.constant0._Z15SoftmaxWarpImplI22BroadcastScaleMaskLoadIffbLm3EiE11DirectStoreIffEfLi2ELi18ELi32ELi1ELb1EL9Algorithm0EEvT_T0_ll)
        /*0130*/ 	.short	0x0380
        /*0132*/ 	.short	0x0090


	//----- nvinfo : EIATTR_SW_WAR
	.align		4
.L_12226:
        /*0134*/ 	.byte	0x04, 0x36
        /*0136*/ 	.short	(.L_12228 - .L_12227)
.L_12227:
        /*0138*/ 	.word	0x00000008
.L_12228:


//--------------------- .nv.info._Z15SoftmaxWarpImplI22BroadcastScaleMaskLoadIffbLm3EiE11DirectStoreIffEfLi2ELi18ELi32ELi1ELb0EL9Algorithm0EEvT_T0_ll --------------------------
	.section	.nv.info._Z15SoftmaxWarpImplI22BroadcastScaleMaskLoadIffbLm3EiE11DirectStoreIffEfLi2ELi18ELi32ELi1ELb0EL9Algorithm0EEvT_T0_ll,"",@"SHT_CUDA_INFO"
	.sectionflags	@""
	.align	4


	//----- nvinfo : EIATTR_CUDA_API_VERSION
	.align		4
        /*0000*/ 	.byte	0x04, 0x37
        /*0002*/ 	.short	(.L_12230 - .L_12229)
.L_12229:
        /*0004*/ 	.word	0x00000082


	//----- nvinfo : EIATTR_KPARAM_INFO
	.align		4
.L_12230:
        /*0008*/ 	.byte	0x04, 0x17
        /*000a*/ 	.short	(.L_12232 - .L_12231)
.L_12231:
        /*000c*/ 	.word	0x00000000
        /*0010*/ 	.short	0x0003
        /*0012*/ 	.short	0x0088
        /*0014*/ 	.byte	0x00, 0xf0, 0x21, 0x00


	//----- nvinfo : EIATTR_KPARAM_INFO
	.align		4
.L_12232:
        /*0018*/ 	.byte	0x04, 0x17
        /*001a*/ 	.short	(.L_12234 - .L_12233)
.L_12233:
        /*001c*/ 	.word	0x00000000
        /*0020*/ 	.short	0x0002
        /*0022*/ 	.short	0x0080
        /*0024*/ 	.byte	0x00, 0xf0, 0x21, 0x00


	//----- nvinfo : EIATTR_KPARAM_INFO
	.align		4
.L_12234:
        /*0028*/ 	.byte	0x04, 0x17
        /*002a*/ 	.short	(.L_12236 - .L_12235)
.L_12235:
        /*002c*/ 	.word	0x00000000
        /*0030*/ 	.short	0x0001
        /*0032*/ 	.short	0x0070
        /*0034*/ 	.byte	0x00, 0xf0, 0x41, 0x00


	//----- nvinfo : EIATTR_KPARAM_INFO
	.align		4
.L_12236:
        /*0038*/ 	.byte	0x04, 0x17
        /*003a*/ 	.short	(.L_12238 - .L_12237)
.L_12237:
        /*003c*/ 	.word	0x00000000
        /*0040*/ 	.short	0x0000
        /*0042*/ 	.short	0x0000
        /*0044*/ 	.byte	0x00, 0xf0, 0xc1, 0x01


	//----- nvinfo : EIATTR_SPARSE_MMA_MASK
	.align		4
.L_12238:
        /*0048*/ 	.byte	0x03, 0x50
        /*004a*/ 	.short	0x0000


	//----- nvinfo : EIATTR_MAXREG_COUNT
	.align		4
        /*004c*/ 	.byte	0x03, 0x1b
        /*004e*/ 	.short	0x00ff


	//----- nvinfo : EIATTR_EXTERNS
	.align		4
        /*0050*/ 	.byte	0x04, 0x0f
        /*0052*/ 	.short	(.L_12240 - .L_12239)


	//   ....[0]....
	.align		4
.L_12239:
        /*0054*/ 	.word	index@(__assertfail)


	//----- nvinfo : EIATTR_MERCURY_ISA_VERSION
	.align		4
.L_12240:
        /*0058*/ 	.byte	0x03, 0x5f
        /*005a*/ 	.short	0x0101


	//----- nvinfo : EIATTR_COOP_GROUP_MASK_REGIDS
	.align		4
        /*005c*/ 	.byte	0x04, 0x29
        /*005e*/ 	.short	(.L_12242 - .L_12241)


	//   ....[0]....
.L_12241:
        /*0060*/ 	.word	0xffffffff


	//   ....[1]....
        /*0064*/ 	.word	0xffffffff


	//   ....[2]....
        /*0068*/ 	.word	0xffffffff


	//   ....[3]....
        /*006c*/ 	.word	0xffffffff


	//   ....[4]....
        /*0070*/ 	.word	0xffffffff


	//   ....[5]....
        /*0074*/ 	.word	0xffffffff


	//   ....[6]....
        /*0078*/ 	.word	0xffffffff


	//   ....[7]....
        /*007c*/ 	.word	0xffffffff


	//   ....[8]....
        /*0080*/ 	.word	0xffffffff


	//   ....[9]....
        /*0084*/ 	.word	0xffffffff


	//   ....[10]....
        /*0088*/ 	.word	0x0500000f


	//   ....[11]....
        /*008c*/ 	.word	0x0500000f


	//   ....[12]....
        /*0090*/ 	.word	0x0500000f


	//   ....[13]....
        /*0094*/ 	.word	0x0500000f


	//   ....[14]....
        /*0098*/ 	.word	0x0500000f


	//   ....[15]....
        /*009c*/ 	.word	0x0500000f


	//   ....[16]....
        /*00a0*/ 	.word	0x0500000f


	//   ....[17]....
        /*00a4*/ 	.word	0x0500000f


	//   ....[18]....
        /*00a8*/ 	.word	0x0500000f


	//   ....[19]....
        /*00ac*/ 	.word	0x0500000f


	//----- nvinfo : EIATTR_COOP_GROUP_INSTR_OFFSETS
	.align		4
.L_12242:
        /*00b0*/ 	.byte	0x04, 0x28
        /*00b2*/ 	.short	(.L_12244 - .L_12243)


	//   ....[0]....
.L_12243:
        /*00b4*/ 	.word	0x00002670


	//   ....[1]....
        /*00b8*/ 	.word	0x000026b0


	//   ....[2]....
        /*00bc*/ 	.word	0x000026d0


	//   ....[3]....
        /*00c0*/ 	.word	0x000026f0


	//   ....[4]....
        /*00c4*/ 	.word	0x00002710


	//   ....[5]....
        /*00c8*/ 	.word	0x00003270


	//   ....[6]....
        /*00cc*/ 	.word	0x00003290


	//   ....[7]....
        /*00d0*/ 	.word	0x000032b0


	//   ....[8]....
        /*00d4*/ 	.word	0x000032d0


	//   ....[9]....
        /*00d8*/ 	.word	0x000032f0


	//   ....[10]....
        /*00dc*/ 	.word	0x00004b20


	//   ....[11]....
        /*00e0*/ 	.word	0x00004bb0


	//   ....[12]....
        /*00e4*/ 	.word	0x00004c10


	//   ....[13]....
        /*00e8*/ 	.word	0x00004c70


	//   ....[14]....
        /*00ec*/ 	.word	0x00004cd0


	//   ....[15]....
        /*00f0*/ 	.word	0x00005890


	//   ....[16]....
        /*00f4*/ 	.word	0x000058f0


	//   ....[17]....
        /*00f8*/ 	.word	0x00005950


	//   ....[18]....
        /*00fc*/ 	.word	0x000059b0


	//   ....[19]....
        /*0100*/ 	.word	0x00005a10


	//----- nvinfo : EIATTR_VRC_CTA_INIT_COUNT
	.align		4
.L_12244:
        /*0104*/ 	.byte	0x02, 0x4a
	.zero		1
	.zero		1


	//----- nvinfo : EIATTR_SYSCALL_OFFSETS
	.align		4
        /*0108*/ 	.byte	0x04, 0x46
        /*010a*/ 	.short	(.L_12246 - .L_12245)


	//   ....[0]....
.L_12245:
        /*010c*/ 	.word	0x000001b0


	//----- nvinfo : EIATTR_EXIT_INSTR_OFFSETS
	.align		4
.L_12246:
        /*0110*/ 	.byte	0x04, 0x1c
        /*0112*/ 	.short	(.L_12248 - .L_12247)


	//   ....[0]....
.L_12247:
        /*0114*/ 	.word	0x00000260


	//   ....[1]....
        /*0118*/ 	.word	0x00004ac0


	//----- nvinfo : EIATTR_CRS_STACK_SIZE
	.align		4
.L_12248:
        /*011c*/ 	.byte	0x04, 0x1e
        /*011e*/ 	.short	(.L_12250 - .L_12249)
.L_12249:
        /*0120*/ 	.word	0x00000000


	//----- nvinfo : EIATTR_CBANK_PARAM_SIZE
	.align		4
.L_12250:
        /*0124*/ 	.byte	0x03, 0x19
        /*0126*/ 	.short	0x0090


	//----- nvinfo : EIATTR_PARAM_CBANK
	.align		4
        /*0128*/ 	.byte	0x04, 0x0a
        /*012a*/ 	.short	(.L_12252 - .L_12251)
	.align		4
.L_12251:
        /*012c*/ 	.word	index@(.nv.constant0._Z15SoftmaxWarpImplI22BroadcastScaleMaskLoadIffbLm3EiE11DirectStoreIffEfLi2ELi18ELi32ELi1ELb0EL9Algorithm0EEvT_T0_ll)
        /*0130*/ 	.short	0x0380
        /*0132*/ 	.short	0x0090


	//----- nvinfo : EIATTR_SW_WAR
	.align		4
.L_12252:
        /*0134*/ 	.byte	0x04, 0x36
        /*0136*/ 	.short	(.L_12254 - .L_12253)
.L_12253:
        /*0138*/ 	.word	0x00000008
.L_12254:


//--------------------- .nv.info._Z15SoftmaxWarpImplI22BroadcastScaleMaskLoadIffbLm3EiE11DirectStoreIffEfLi2ELi16ELi32ELi1ELb1EL9Algorithm0EEvT_T0_ll --------------------------
	.section	.nv.info._Z15SoftmaxWarpImplI22BroadcastScaleMaskLoadIffbLm3EiE11DirectStoreIffEfLi2ELi16ELi32ELi1ELb1EL9Algorithm0EEvT_T0_ll,"",@"SHT_CUDA_INFO"
	.sectionflags	@""
	.align	4


	//----- nvinfo : EIATTR_CUDA_API_VERSION
	.align		4
        /*0000*/ 	.byte	0x04, 0x37
        /*0002*/ 	.short	(.L_12256 - .L_12255)
.L_12255:
        /*0004*/ 	.word	0x00000082


	//----- nvinfo : EIATTR_KPARAM_INFO
	.align		4
.L_12256:
        /*0008*/ 	.byte	0x04, 0x17
        /*000a*/ 	.short	(.L_12258 - .L_12257)
.L_12257:
        /*000c*/ 	.word	0x00000000
        /*0010*/ 	.short	0x0003
        /*0012*/ 	.short	0x0088
        /*0014*/ 	.byte	0x00, 0xf0, 0x21, 0x00


	//----- nvinfo : EIATTR_KPARAM_INFO
	.align		4
.L_12258:
        /*0018*/ 	.byte	0x04, 0x17
        /*001a*/ 	.short	(.L_12260 - .L_12259)
.L_12259:
        /*001c*/ 	.word	0x00000000
        /*0020*/ 	.short	0x0002
        /*0022*/ 	.short	0x0080
        /*0024*/ 	.byte	0x00, 0xf0, 0x21, 0x00


	//----- nvinfo : EIATTR_KPARAM_INFO
	.align		4
.L_12260:
        /*0028*/ 	.byte	0x04, 0x17
        /*002a*/ 	.short	(.L_12262 - .L_12261)
.L_12261:
        /*002c*/ 	.word	0x00000000
        /*0030*/ 	.short	0x0001
        /*0032*/ 	.short	0x0070
        /*0034*/ 	.byte	0x00, 0xf0, 0x41, 0x00


	//----- nvinfo : EIATTR_KPARAM_INFO
	.align		4
.L_12262:
        /*0038*/ 	.byte	0x04, 0x17
        /*003a*/ 	.short	(.L_12264 - .L_12263)
.L_12263:
        /*003c*/ 	.word	0x00000000
        /*0040*/ 	.short	0x0000
        /*0042*/ 	.short	0x0000
        /*0044*/ 	.byte	0x00, 0xf0, 0xc1, 0x01


	//----- nvinfo : EIATTR_SPARSE_MMA_MASK
	.align		4
.L_12264:
        /*0048*/ 	.byte	0x03, 0x50
        /*004a*/ 	.short	0x0000


	//----- nvinfo : EIATTR_MAXREG_COUNT
	.align		4
        /*004c*/ 	.byte	0x03, 0x1b
        /*004e*/ 	.short	0x00ff


	//----- nvinfo : EIATTR_EXTERNS
	.align		4
        /*0050*/ 	.byte	0x04, 0x0f
        /*0052*/ 	.short	(.L_12266 - .L_12265)


	//   ....[0]....
	.align		4
.L_12265:
        /*0054*/ 	.word	index@(__assertfail)


	//----- nvinfo : EIATTR_MERCURY_ISA_VERSION
	.align		4
.L_12266:
        /*0058*/ 	.byte	0x03, 0x5f
        /*005a*/ 	.short	0x0101


	//----- nvinfo : EIATTR_COOP_GROUP_MASK_REGIDS
	.align		4
        /*005c*/ 	.byte	0x04, 0x29
        /*005e*/ 	.short	(.L_12268 - .L_12267)


	//   ....[0]....
.L_12267:
        /*0060*/ 	.word	0xffffffff


	//   ....[1]....
        /*0064*/ 	.word	0xffffffff


	//   ....[2]....
        /*0068*/ 	.word	0xffffffff


	//   ....[3]....
        /*006c*/ 	.word	0xffffffff


	//   ....[4]....
        /*0070*/ 	.word	0xffffffff


	//   ....[5]....
        /*0074*/ 	.word	0xffffffff


	//   ....[6]....
        /*0078*/ 	.word	0xffffffff


	//   ....[7]....
        /*007c*/ 	.word	0xffffffff


	//   ....[8]....
        /*0080*/ 	.word	0xffffffff


	//   ....[9]....
        /*0084*/ 	.word	0xffffffff


	//   ....[10]....
        /*0088*/ 	.word	0x0500000f


	//   ....[11]....
        /*008c*/ 	.word	0x0500000f


	//   ....[12]....
        /*0090*/ 	.word	0x0500000f


	//   ....[13]....
        /*0094*/ 	.word	0x0500000f


	//   ....[14]....
        /*0098*/ 	.word	0x0500000f


	//   ....[15]....
        /*009c*/ 	.word	0x0500000f


	//   ....[16]....
        /*00a0*/ 	.word	0x0500000f


	//   ....[17]....
        /*00a4*/ 	.word	0x0500000f


	//   ....[18]....
        /*00a8*/ 	.word	0x0500000f


	//   ....[19]....
        /*00ac*/ 	.word	0x0500000f


	//----- nvinfo : EIATTR_COOP_GROUP_INSTR_OFFSETS
	.align		4
.L_12268:
        /*00b0*/ 	.byte	0x04, 0x28
        /*00b2*/ 	.short	(.L_12270 - .L_12269)


	//   ....[0]....
.L_12269:
        /*00b4*/ 	.word	0x00003690


	//   ....[1]....
        /*00b8*/ 	.word	0x000036d0


	//   ....[2]....
        /*00bc*/ 	.word	0x000036f0


	//   ....[3]....
        /*00c0*/ 	.word	0x00003710


	//   ....[4]....
        /*00c4*/ 	.word	0x00003730


	//   ....[5]....
        /*00c8*/ 	.word	0x00004150


	//   ....[6]....
        /*00cc*/ 	.word	0x00004170


	//   ....[7]....
        /*00d0*/ 	.word	0x00004190


	//   ....[8]....
        /*00d4*/ 	.word	0x000041b0


	//   ....[9]....
        /*00d8*/ 	.word	0x000041d0


	//   ....[10]....
        /*00dc*/ 	.word	0x00005c10


	//   ....[11]....
        /*00e0*/ 	.word	0x00005c90


	//   ....[12]....
        /*00e4*/ 	.word	0x00005cf0


	//   ....[13]....
        /*00e8*/ 	.word	0x00005d50


	//   ....[14]....
        /*00ec*/ 	.word	0x00005db0


	//   ....[15]....
        /*00f0*/ 	.word	0x00006840


	//   ....[16]....
        /*00f4*/ 	.word	0x000068a0


	//   ....[17]....
        /*00f8*/ 	.word	0x00006900


	//   ....[18]....
        /*00fc*/ 	.word	0x00006960


	//   ....[19]....
        /*0100*/ 	.word	0x000069c0


	//----- nvinfo : EIATTR_VRC_CTA_INIT_COUNT
	.align		4
.L_12270:
        /*0104*/ 	.byte	0x02, 0x4a
	.zero		1
	.zero		1


	//----- nvinfo : EIATTR_SYSCALL_OFFSETS
	.align		4
        /*0108*/ 	.byte	0x04, 0x46
        /*010a*/ 	.short	(.L_12272 - .L_12271)


	//   ....[0]....
.L_12271:
        /*010c*/ 	.word	0x000001a0


	//----- nvinfo : EIATTR_EXIT_INSTR_OFFSETS
	.align		4
.L_12272:
        /*0110*/ 	.byte	0x04, 0x1c
        /*0112*/ 	.short	(.L_12274 - .L_12273)


	//   ....[0]....
.L_12273:
        /*0114*/ 	.word	0x00000250


	//   ....[1]....
        /*0118*/ 	.word	0x00005bb0


	//----- nvinfo : EIATTR_CRS_STACK_SIZE
	.align		4
.L_12274:
        /*011c*/ 	.byte	0x04, 0x1e
        /*011e*/ 	.short	(.L_12276 - .L_12275)
.L_12275:
        /*0120*/ 	.word	0x00000000


	//----- nvinfo : EIATTR_CBANK_PARAM_SIZE
	.align		4
.L_12276:
        /*0124*/ 	.byte	0x03, 0x19
        /*0126*/ 	.short	0x0090


	//----- nvinfo : EIATTR_PARAM_CBANK
	.align		4
        /*0128*/ 	.byte	0x04, 0x0a
        /*012a*/ 	.short	(.L_12278 - .L_12277)
	.align		4
.L_12277:
        /*012c*/ 	.word	index@(.nv.constant0._Z15SoftmaxWarpImplI22BroadcastScaleMaskLoadIffbLm3EiE11DirectStoreIffEfLi2ELi16ELi32ELi1ELb1EL9Algorithm0EEvT_T0_ll)
        /*0130*/ 	.short	0x0380
        /*0132*/ 	.short	0x0090


	//----- nvinfo : EIATTR_SW_WAR
	.align		4
.L_12278:
        /*0134*/ 	.byte	0x04, 0x36
        /*0136*/ 	.short	(.L_12280 - .L_12279)
.L_12279:
        /*0138*/ 	.word	0x00000008
.L_12280:


//--------------------- .nv.info._Z15SoftmaxWarpImplI22BroadcastScaleMaskLoadIffbLm3EiE11DirectStoreIffEfLi2ELi16ELi32ELi1ELb0EL9Algorithm0EEvT_T0_ll --------------------------
	.section	.nv.info._Z15SoftmaxWarpImplI22BroadcastScaleMaskLoadIffbLm3EiE11DirectStoreIffEfLi2ELi16ELi32ELi1ELb0EL9Algorithm0EEvT_T0_ll,"",@"SHT_CUDA_INFO"
	.sectionflags	@""
	.align	4


	//----- nvinfo : EIATTR_CUDA_API_VERSION
	.align		4
        /*0000*/ 	.byte	0x04, 0x37
        /*0002*/ 	.short	(.L_12282 - .L_12281)
.L_12281:
        /*0004*/ 	.word	0x00000082


	//----- nvinfo : EIATTR_KPARAM_INFO
	.align		4
.L_12282:
        /*0008*/ 	.byte	0x04, 0x17
        /*000a*/ 	.short	(.L_12284 - .L_12283)
.L_12283:
        /*000c*/ 	.word	0x00000000
        /*0010*/ 	.short	0x0003
        /*0012*/ 	.short	0x0088
        /*0014*/ 	.byte	0x00, 0xf0, 0x21, 0x00


	//----- nvinfo : EIATTR_KPARAM_INFO
	.align		4
.L_12284:
        /*0018*/ 	.byte	0x04, 0x17
        /*001a*/ 	.short	(.L_12286 - .L_12285)
.L_12285:
        /*001c*/ 	.word	0x00000000
        /*0020*/ 	.short	0x0002
        /*0022*/ 	.short	0x0080
        /*0024*/ 	.byte	0x00, 0xf0, 0x21, 0x00


	//----- nvinfo : EIATTR_KPARAM_INFO
	.align		4
.L_12286:
        /*0028*/ 	.byte	0x04, 0x17
        /*002a*/ 	.short	(.L_12288 - .L_12287)
.L_12287:
        /*002c*/ 	.word	0x00000000
        /*0030*/ 	.short	0x0001
        /*0032*/ 	.short	0x0070
        /*0034*/ 	.byte	0x00, 0xf0, 0x41, 0x00


	//----- nvinfo : EIATTR_KPARAM_INFO
	.align		4
.L_12288:
        /*0038*/ 	.byte	0x04, 0x17
        /*003a*/ 	.short	(.L_12290 - .L_12289)
.L_12289:
        /*003c*/ 	.word	0x00000000
        /*0040*/ 	.short	0x0000
        /*0042*/ 	.short	0x0000
        /*0044*/ 	.byte	0x00, 0xf0, 0xc1, 0x01


	//----- nvinfo : EIATTR_SPARSE_MMA_MASK
	.align		4
.L_12290:
        /*0048*/ 	.byte	0x03, 0x50
        /*004a*/ 	.short	0x0000


	//----- nvinfo : EIATTR_MAXREG_COUNT
	.align		4
        /*004c*/ 	.byte	0x03, 0x1b
        /*004e*/ 	.short	0x00ff


	//----- nvinfo : EIATTR_EXTERNS
	.align		4
        /*0050*/ 	.byte	0x04, 0x0f
        /*0052*/ 	.short	(.L_12292 - .L_12291)


	//   ....[0]....
	.align		4
.L_12291:
        /*0054*/ 	.word	index@(__assertfail)


	//----- nvinfo : EIATTR_MERCURY_ISA_VERSION
	.align		4
.L_12292:
        /*0058*/ 	.byte	0x03, 0x5f
        /*005a*/ 	.short	0x0101


	//----- nvinfo : EIATTR_COOP_GROUP_MASK_REGIDS
	.align		4
        /*005c*/ 	.byte	0x04, 0x29
        /*005e*/ 	.short	(.L_12294 - .L_12293)


	//   ....[0]....
.L_12293:
        /*0060*/ 	.word	0xffffffff


	//   ....[1]....
        /*0064*/ 	.word	0xffffffff


	//   ....[2]....
        /*0068*/ 	.word	0xffffffff


	//   ....[3]....
        /*006c*/ 	.word	0xffffffff


	//   ....[4]....
        /*0070*/ 	.word	0xffffffff


	//   ....[5]....
        /*0074*/ 	.word	0xffffffff


	//   ....[6]....
        /*0078*/ 	.word	0xffffffff


	//   ....[7]....
        /*007c*/ 	.word	0xffffffff


	//   ....[8]....
        /*0080*/ 	.word	0xffffffff


	//   ....[9]....
        /*0084*/ 	.word	0xffffffff


	//   ....[10]....
        /*0088*/ 	.word	0x0500000f


	//   ....[11]....
        /*008c*/ 	.word	0x0500000f


	//   ....[12]....
        /*0090*/ 	.word	0x0500000f


	//   ....[13]....
        /*0094*/ 	.word	0x0500000f


	//   ....[14]....
        /*0098*/ 	.word	0x0500000f


	//   ....[15]....
        /*009c*/ 	.word	0x0500000f


	//   ....[16]....
        /*00a0*/ 	.word	0x0500000f


	//   ....[17]....
        /*00a4*/ 	.word	0x0500000f


	//   ....[18]....
        /*00a8*/ 	.word	0x0500000f


	//   ....[19]....
        /*00ac*/ 	.word	0x0500000f


	//----- nvinfo : EIATTR_COOP_GROUP_INSTR_OFFSETS
	.align		4
.L_12294:
        /*00b0*/ 	.byte	0x04, 0x28
        /*00b2*/ 	.short	(.L_12296 - .L_12295)


	//   ....[0]....
.L_12295:
        /*00b4*/ 	.word	0x00002310


	//   ....[1]....
        /*00b8*/ 	.word	0x00002350


	//   ....[2]....
        /*00bc*/ 	.word	0x00002370


	//   ....[3]....
        /*00c0*/ 	.word	0x00002390


	//   ....[4]....
        /*00c4*/ 	.word	0x000023b0


	//   ....[5]....
        /*00c8*/ 	.word	0x00002dd0


	//   ....[6]....
        /*00cc*/ 	.word	0x00002df0


	//   ....[7]....
        /*00d0*/ 	.word	0x00002e10


	//   ....[8]....
        /*00d4*/ 	.word	0x00002e30


	//   ....[9]....
        /*00d8*/ 	.word	0x00002e50


	//   ....[10]....
        /*00dc*/ 	.word	0x000043f0


	//   ....[11]....
        /*00e0*/ 	.word	0x00004470


	//   ....[12]....
        /*00e4*/ 	.word	0x000044d0


	//   ....[13]....
        /*00e8*/ 	.word	0x00004530


	//   ....[14]....
        /*00ec*/ 	.word	0x00004590


	//   ....[15]....
        /*00f0*/ 	.word	0x00005020


	//   ....[16]....
        /*00f4*/ 	.word	0x00005080


	//   ....[17]....
        /*00f8*/ 	.word	0x000050e0


	//   ....[18]....
        /*00fc*/ 	.word	0x00005140


	//   ....[19]....
        /*0100*/ 	.word	0x000051a0


	//----- nvinfo : EIATTR_VRC_CTA_INIT_COUNT
	.align		4
.L_12296:
        /*0104*/ 	.byte	0x02, 0x4a
	.zero		1
	.zero		1


	//----- nvinfo : EIATTR_SYSCALL_OFFSETS
	.align		4
        /*0108*/ 	.byte	0x04, 0x46
        /*010a*/ 	.short	(.L_12298 - .L_12297)


	//   ....[0]....
.L_12297:
        /*010c*/ 	.word	0x000001b0


	//----- nvinfo : EIATTR_EXIT_INSTR_OFFSETS
	.align		4
.L_12298:
        /*0110*/ 	.byte	0x04, 0x1c
        /*0112*/ 	.short	(.L_12300 - .L_12299)


	//   ....[0]....
.L_12299:
        /*0114*/ 	.word	0x00000260


	//   ....[1]....
        /*0118*/ 	.word	0x00004390


	//----- nvinfo : EIATTR_CRS_STACK_SIZE
	.align		4
.L_12300:
        /*011c*/ 	.byte	0x04, 0x1e
        /*011e*/ 	.short	(.L_12302 - .L_12301)
.L_12301:
        /*0120*/ 	.word	0x00000000


	//----- nvinfo : EIATTR_CBANK_PARAM_SIZE
	.align		4
.L_12302:
        /*0124*/ 	.byte	0x03, 0x19
        /*0126*/ 	.short	0x0090


	//----- nvinfo : EIATTR_PARAM_CBANK
	.align		4
        /*0128*/ 	.byte	0x04, 0x0a
        /*012a*/ 	.short	(.L_12304 - .L_12303)
	.align		4
.L_12303:
        /*012c*/ 	.word	index@(.nv.constant0._Z15SoftmaxWarpImplI22BroadcastScaleMaskLoadIffbLm3EiE11DirectStoreIffEfLi2ELi16ELi32ELi1ELb0EL9Algorithm0EEvT_T0_ll)
        /*0130*/ 	.short	0x0380
        /*0132*/ 	.short	0x0090


	//----- nvinfo : EIATTR_SW_WAR
	.align		4
.L_12304:
        /*0134*/ 	.byte	0x04, 0x36
        /*0136*/ 	.short	(.L_12306 - .L_12305)
.L_12305:
        /*0138*/ 	.word	0x00000008
.L_12306:


//--------------------- .nv.info._Z15SoftmaxWarpImplI22BroadcastScaleMaskLoadIffbLm3EiE11DirectStoreIffEfLi2ELi14ELi32ELi1ELb1EL9Algorithm0EEvT_T0_ll --------------------------
	.section	.nv.info._Z15SoftmaxWarpImplI22BroadcastScaleMaskLoadIffbLm3EiE11DirectStoreIffEfLi2ELi14ELi32ELi1ELb1EL9Algorithm0EEvT_T0_ll,"",@"SHT_CUDA_INFO"
	.sectionflags	@""
	.align	4


	//----- nvinfo : EIATTR_CUDA_API_VERSION
	.align		4
        /*0000*/ 	.byte	0x04, 0x37
        /*0002*/ 	.short	(.L_12308 - .L_12307)
.L_12307:
        /*0004*/ 	.word	0x00000082


	//----- nvinfo : EIATTR_KPARAM_INFO
	.align		4
.L_12308:
        /*0008*/ 	.byte	0x04, 0x17
        /*000a*/ 	.short	(.L_12310 - .L_12309)
.L_12309:
        /*000c*/ 	.word	0x00000000
        /*0010*/ 	.short	0x0003
        /*0012*/ 	.short	0x0088
        /*0014*/ 	.byte	0x00, 0xf0, 0x21, 0x00


	//----- nvinfo : EIATTR_KPARAM_INFO
	.align		4
.L_12310:
        /*0018*/ 	.byte	0x04, 0x17
        /*001a*/ 	.short	(.L_12312 - .L_12311)
.L_12311:
        /*001c*/ 	.word	0x00000000
        /*0020*/ 	.short	0x0002
        /*0022*/ 	.short	0x0080
        /*0024*/ 	.byte	0x00, 0xf0, 0x21, 0x00


	//----- nvinfo : EIATTR_KPARAM_INFO
	.align		4
.L_12312:
        /*0028*/ 	.byte	0x04, 0x17
        /*002a*/ 	.short	(.L_12314 - .L_12313)
.L_12313:
        /*002c*/ 	.word	0x00000000
        /*0030*/ 	.short	0x0001
        /*0032*/ 	.short	0x0070
        /*0034*/ 	.byte	0x00, 0xf0, 0x41, 0x00


	//----- nvinfo : EIATTR_KPARAM_INFO
	.align		4
.L_12314:
        /*0038*/ 	.byte	0x04, 0x17
        /*003a*/ 	.short	(.L_12316 - .L_12315)
.L_12315:
        /*003c*/ 	.word	0x00000000
        /*0040*/ 	.short	0x0000
        /*0042*/ 	.short	0x0000
        /*0044*/ 	.byte	0x00, 0xf0, 0xc1, 0x01


	//----- nvinfo : EIATTR_SPARSE_MMA_MASK
	.align		4
.L_12316:
        /*0048*/ 	.byte	0x03, 0x50
        /*004a*/ 	.short	0x0000


	//----- nvinfo : EIATTR_MAXREG_COUNT
	.align		4
        /*004c*/ 	.byte	0x03, 0x1b
        /*004e*/ 	.short	0x00ff


	//----- nvinfo : EIATTR_EXTERNS
	.align		4
        /*0050*/ 	.byte	0x04, 0x0f
        /*0052*/ 	.short	(.L_12318 - .L_12317)


	//   ....[0]....
	.align		4
.L_12317:
        /*0054*/ 	.word	index@(__assertfail)


	//----- nvinfo : EIATTR_MERCURY_ISA_VERSION
	.align		4
.L_12318:
        /*0058*/ 	.byte	0x03, 0x5f
        /*005a*/ 	.short	0x0101


	//----- nvinfo : EIATTR_COOP_GROUP_MASK_REGIDS
	.align		4
        /*005c*/ 	.byte	0x04, 0x29
        /*005e*/ 	.short	(.L_12320 - .L_12319)


	//   ....[0]....
.L_12319:
        /*0060*/ 	.word	0xffffffff


	//   ....[1]....
        /*0064*/ 	.word	0xffffffff


	//   ....[2]....
        /*0068*/ 	.word	0xffffffff


	//   ....[3]....
        /*006c*/ 	.word	0xffffffff


	//   ....[4]....
        /*0070*/ 	.word	0xffffffff


	//   ....[5]....
        /*0074*/ 	.word	0xffffffff


	//   ....[6]....
        /*0078*/ 	.word	0xffffffff


	//   ....[7]....
        /*007c*/ 	.word	0xffffffff


	//   ....[8]....
        /*0080*/ 	.word	0xffffffff


	//   ....[9]....
        /*0084*/ 	.word	0xffffffff


	//   ....[10]....
        /*0088*/ 	.word	0x0500000f


	//   ....[11]....
        /*008c*/ 	.word	0x0500000f


	//   ....[12]....
        /*0090*/ 	.word	0x0500000f


	//   ....[13]....
        /*0094*/ 	.word	0x0500000f


	//   ....[14]....
        /*0098*/ 	.word	0x0500000f


	//   ....[15]....
        /*009c*/ 	.word	0x0500000f


	//   ....[16]....
        /*00a0*/ 	.word	0x0500000f


	//   ....[17]....
        /*00a4*/ 	.word	0x0500000f


	//   ....[18]....
        /*00a8*/ 	.word	0x0500000f


	//   ....[19]....
        /*00ac*/ 	.word	0x0500000f


	//----- nvinfo : EIATTR_COOP_GROUP_INSTR_OFFSETS
	.align		4
.L_12320:
        /*00b0*/ 	.byte	0x04, 0x28
        /*00b2*/ 	.short	(.L_12322 - .L_12321)


	//   ....[0]....
.L_12321:
        /*00b4*/ 	.word	0x00003050


	//   ....[1]....
        /*00b8*/ 	.word	0x00003090


	//   ....[2]....
        /*00bc*/ 	.word	0x000030b0


	//   ....[3]....
        /*00c0*/ 	.word	0x000030d0


	//   ....[4]....
        /*00c4*/ 	.word	0x000030f0


	//   ....[5]....
        /*00c8*/ 	.word	0x000039d0


	//   ....[6]....
        /*00cc*/ 	.word	0x000039f0


	//   ....[7]....
        /*00d0*/ 	.word	0x00003a10


	//   ....[8]....
        /*00d4*/ 	.word	0x00003a30


	//   ....[9]....
        /*00d8*/ 	.word	0x00003a50


	//   ....[10]....
        /*00dc*/ 	.word	0x00005170


	//   ....[11]....
        /*00e0*/ 	.word	0x00005200


	//   ....[12]....
        /*00e4*/ 	.word	0x00005260


	//   ....[13]....
        /*00e8*/ 	.word	0x000052c0


	//   ....[14]....
        /*00ec*/ 	.word	0x00005320


	//   ....[15]....
        /*00f0*/ 	.word	0x00005c60


	//   ....[16]....
        /*00f4*/ 	.word	0x00005cc0


	//   ....[17]....
        /*00f8*/ 	.word	0x00005d20


	//   ....[18]....
        /*00fc*/ 	.word	0x00005d80


	//   ....[19]....
        /*0100*/ 	.word	0x00005de0


	//----- nvinfo : EIATTR_VRC_CTA_INIT_COUNT
	.align		4
.L_12322:
        /*0104*/ 	.byte	0x02, 0x4a
	.zero		1
	.zero		1


	//----- nvinfo : EIATTR_SYSCALL_OFFSETS
	.align		4
        /*0108*/ 	.byte	0x04, 0x46
        /*010a*/ 	.short	(.L_12324 - .L_12323)


	//   ....[0]....
.L_12323:
        /*010c*/ 	.word	0x000001a0


	//----- nvinfo : EIATTR_EXIT_INSTR_OFFSETS
	.align		4
.L_12324:
        /*0110*/ 	.byte	0x04, 0x1c
        /*0112*/ 	.short	(.L_12326 - .L_12325)


	//   ....[0]....
.L_12325:
        /*0114*/ 	.word	0x00000250


	//   ....[1]....
        /*0118*/ 	.word	0x00005110


	//----- nvinfo : EIATTR_CRS_STACK_SIZE
	.align		4
.L_12326:
        /*011c*/ 	.byte	0x04, 0x1e
        /*011e*/ 	.short	(.L_12328 - .L_12327)
.L_12327:
        /*0120*/ 	.word	0x00000000


	//----- nvinfo : EIATTR_CBANK_PARAM_SIZE
	.align		4
.L_12328:
        /*0124*/ 	.byte	0x03, 0x19
        /*0126*/ 	.short	0x0090


	//----- nvinfo : EIATTR_PARAM_CBANK
	.align		4
        /*0128*/ 	.byte	0x04, 0x0a
        /*012a*/ 	.short	(.L_12330 - .L_12329)
	.align		4
.L_12329:
        /*012c*/ 	.word	index@(.nv.constant0._Z15SoftmaxWarpImplI22BroadcastScaleMaskLoadIffbLm3EiE11DirectStoreIffEfLi2ELi14ELi32ELi1ELb1EL9Algorithm0EEvT_T0_ll)
        /*0130*/ 	.short	0x0380
        /*0132*/ 	.short	0x0090


	//----- nvinfo : EIATTR_SW_WAR
	.align		4
.L_12330:
        /*0134*/ 	.byte	0x04, 0x36
        /*0136*/ 	.short	(.L_12332 - .L_12331)
.L_12331:
        /*0138*/ 	.word	0x00000008
.L_12332:


//--------------------- .nv.info._Z15SoftmaxWarpImplI22BroadcastScaleMaskLoadIffbLm3EiE11DirectStoreIffEfLi2ELi14ELi32ELi1ELb0EL9Algorithm0EEvT_T0_ll --------------------------
	.section	.nv.info._Z15SoftmaxWarpImplI22BroadcastScaleMaskLoadIffbLm3EiE11DirectStoreIffEfLi2ELi14ELi32ELi1ELb0EL9Algorithm0EEvT_T0_ll,"",@"SHT_CUDA_INFO"
	.sectionflags	@""
	.align	4


	//----- nvinfo : EIATTR_CUDA_API_VERSION
	.align		4
        /*0000*/ 	.byte	0x04, 0x37
        /*0002*/ 	.short	(.L_12334 - .L_12333)
.L_12333:
        /*0004*/ 	.word	0x00000082


	//----- nvinfo : EIATTR_KPARAM_INFO
	.align		4
.L_12334:
        /*0008*/ 	.byte	0x04, 0x17
        /*000a*/ 	.short	(.L_12336 - .L_12335)
.L_12335:
        /*000c*/ 	.word	0x00000000
        /*0010*/ 	.short	0x0003
        /*0012*/ 	.short	0x0088
        /*0014*/ 	.byte	0x00, 0xf0, 0x21, 0x00


	//----- nvinfo : EIATTR_KPARAM_INFO
	.align		4
.L_12336:
        /*0018*/ 	.byte	0x04, 0x17
        /*001a*/ 	.short	(.L_12338 - .L_12337)
.L_12337:
        /*001c*/ 	.word	0x00000000
        /*0020*/ 	.short	0x0002
        /*0022*/ 	.short	0x0080
        /*0024*/ 	.byte	0x00, 0xf0, 0x21, 0x00


	//----- nvinfo : EIATTR_KPARAM_INFO
	.align		4
.L_12338:
        /*0028*/ 	.byte	0x04, 0x17
        /*002a*/ 	.short	(.L_12340 - .L_12339)
.L_12339:
        /*002c*/ 	.word	0x00000000
        /*0030*/ 	.short	0x0001
        /*0032*/ 	.short	0x0070
        /*0034*/ 	.byte	0x00, 0xf0, 0x41, 0x00


	//----- nvinfo : EIATTR_KPARAM_INFO
	.align		4
.L_12340:
        /*0038*/ 	.byte	0x04, 0x17
        /*003a*/ 	.short	(.L_12342 - .L_12341)
.L_12341:
        /*003c*/ 	.word	0x00000000
        /*0040*/ 	.short	0x0000
        /*0042*/ 	.short	0x0000
        /*0044*/ 	.byte	0x00, 0xf0, 0xc1, 0x01


	//----- nvinfo : EIATTR_SPARSE_MMA_MASK
	.align		4
.L_12342:
        /*0048*/ 	.byte	0x03, 0x50
        /*004a*/ 	.short	0x0000


	//----- nvinfo : EIATTR_MAXREG_COUNT
	.align		4
        /*004c*/ 	.byte	0x03, 0x1b
        /*004e*/ 	.short	0x00ff


	//----- nvinfo : EIATTR_EXTERNS
	.align		4
        /*0050*/ 	.byte	0x04, 0x0f
        /*0052*/ 	.short	(.L_12344 - .L_12343)


	//   ....[0]....
	.align		4
.L_12343:
        /*0054*/ 	.word	index@(__assertfail)


	//----- nvinfo : EIATTR_MERCURY_ISA_VERSION
	.align		4
.L_12344:
        /*0058*/ 	.byte	0x03, 0x5f
        /*005a*/ 	.short	0x0101


	//----- nvinfo : EIATTR_COOP_GROUP_MASK_REGIDS
	.align		4
        /*005c*/ 	.byte	0x04, 0x29
        /*005e*/ 	.short	(.L_12346 - .L_12345)


	//   ....[0]....
.L_12345:
        /*0060*/ 	.word	0xffffffff


	//   ....[1]....
        /*0064*/ 	.word	0xffffffff


	//   ....[2]....
        /*0068*/ 	.word	0xffffffff


	//   ....[3]....
        /*006c*/ 	.word	0xffffffff


	//   ....[4]....
        /*0070*/ 	.word	0xffffffff


	//   ....[5]....
        /*0074*/ 	.word	0xffffffff


	//   ....[6]....
        /*0078*/ 	.word	0xffffffff


	//   ....[7]....
        /*007c*/ 	.word	0xffffffff


	//   ....[8]....
        /*0080*/ 	.word	0xffffffff


	//   ....[9]....
        /*0084*/ 	.word	0xffffffff


	//   ....[10]....
        /*0088*/ 	.word	0x0500000f


	//   ....[11]....
        /*008c*/ 	.word	0x0500000f


	//   ....[12]....
        /*0090*/ 	.word	0x0500000f


	//   ....[13]....
        /*0094*/ 	.word	0x0500000f


	//   ....[14]....
        /*0098*/ 	.word	0x0500000f


	//   ....[15]....
        /*009c*/ 	.word	0x0500000f


	//   ....[16]....
        /*00a0*/ 	.word	0x0500000f


	//   ....[17]....
        /*00a4*/ 	.word	0x0500000f


	//   ....[18]....
        /*00a8*/ 	.word	0x0500000f


	//   ....[19]....
        /*00ac*/ 	.word	0x0500000f


	//----- nvinfo : EIATTR_COOP_GROUP_INSTR_OFFSETS
	.align		4
.L_12346:
        /*00b0*/ 	.byte	0x04, 0x28
        /*00b2*/ 	.short	(.L_12348 - .L_12347)


	//   ....[0]....
.L_12347:
        /*00b4*/ 	.word	0x00001ee0


	//   ....[1]....
        /*00b8*/ 	.word	0x00001f20


	//   ....[2]....
        /*00bc*/ 	.word	0x00001f40


	//   ....[3]....
        /*00c0*/ 	.word	0x00001f60


	//   ....[4]....
        /*00c4*/ 	.word	0x00001f80


	//   ....[5]....
        /*00c8*/ 	.word	0x00002860


	//   ....[6]....
        /*00cc*/ 	.word	0x00002880


	//   ....[7]....
        /*00d0*/ 	.word	0x000028a0


	//   ....[8]....
        /*00d4*/ 	.word	0x000028c0


	//   ....[9]....
        /*00d8*/ 	.word	0x000028e0


	//   ....[10]....
        /*00dc*/ 	.word	0x00003bf0


	//   ....[11]....
        /*00e0*/ 	.word	0x00003c80


	//   ....[12]....
        /*00e4*/ 	.word	0x00003ce0


	//   ....[13]....
        /*00e8*/ 	.word	0x00003d40


	//   ....[14]....
        /*00ec*/ 	.word	0x00003da0


	//   ....[15]....
        /*00f0*/ 	.word	0x000046e0


	//   ....[16]....
        /*00f4*/ 	.word	0x00004740


	//   ....[17]....
        /*00f8*/ 	.word	0x000047a0


	//   ....[18]....
        /*00fc*/ 	.word	0x00004800


	//   ....[19]....
        /*0100*/ 	.word	0x00004860


	//----- nvinfo : EIATTR_VRC_CTA_INIT_COUNT
	.align		4
.L_12348:
        /*0104*/ 	.byte	0x02, 0x4a
	.zero		1
	.zero		1


	//----- nvinfo : EIATTR_SYSCALL_OFFSETS
	.align		4
        /*0108*/ 	.byte	0x04, 0x46
        /*010a*/ 	.short	(.L_12350 - .L_12349)


	//   ....[0]....
.L_12349:
        /*010c*/ 	.word	0x00000190


	//----- nvinfo : EIATTR_EXIT_INSTR_OFFSETS
	.align		4
.L_12350:
        /*0110*/ 	.byte	0x04, 0x1c
        /*0112*/ 	.short	(.L_12352 - .L_12351)


	//   ....[0]....
.L_12351:
        /*0114*/ 	.word	0x00000240


	//   ....[1]....
        /*0118*/ 	.word	0x00003b90


	//----- nvinfo : EIATTR_CRS_STACK_SIZE
	.align		4
.L_12352:
        /*011c*/ 	.byte	0x04, 0x1e
        /*011e*/ 	.short	(.L_12354 - .L_12353)
.L_12353:
        /*0120*/ 	.word	0x00000000


	//----- nvinfo : EIATTR_CBANK_PARAM_SIZE
	.align		4
.L_12354:
        /*0124*/ 	.byte	0x03, 0x19
        /*0126*/ 	.short	0x0090


	//----- nvinfo : EIATTR_PARAM_CBANK
	.align		4
        /*0128*/ 	.byte	0x04, 0x0a
        /*012a*/ 	.short	(.L_12356 - .L_12355)
	.align		4
.L_12355:
        /*012c*/ 	.word	index@(.nv.constant0._Z15SoftmaxWarpImplI22BroadcastScaleMaskLoadIffbLm3EiE11DirectStoreIffEfLi2ELi14ELi32ELi1ELb0EL9Algorithm0EEvT_T0_ll)
        /*0130*/ 	.short	0x0380
        /*0132*/ 	.short	0x0090


	//----- nvinfo : EIATTR_SW_WAR
	.align		4
.L_12356:
        /*0134*/ 	.byte	0x04, 0x36
        /*0136*/ 	.short	(.L_12358 - .L_12357)
.L_12357:
        /*0138*/ 	.word	0x00000008
.L_12358:


//--------------------- .nv.info._Z15SoftmaxWarpImplI22BroadcastScaleMaskLoadIffbLm3EiE11DirectStoreIffEfLi2ELi12ELi32ELi1ELb1EL9Algorithm0EEvT_T0_ll --------------------------
	.section	.nv.info._Z15SoftmaxWarpImplI22BroadcastScaleMaskLoadIffbLm3EiE11DirectStoreIffEfLi2ELi12ELi32ELi1ELb1EL9Algorithm0EEvT_T0_ll,"",@"SHT_CUDA_INFO"
	.sectionflags	@""
	.align	4


	//----- nvinfo : EIATTR_CUDA_API_VERSION
	.align		4
        /*0000*/ 	.byte	0x04, 0x37
        /*0002*/ 	.short	(.L_12360 - .L_12359)
.L_12359:
        /*0004*/ 	.word	0x00000082


	//----- nvinfo : EIATTR_KPARAM_INFO
	.align		4
.L_12360:
        /*0008*/ 	.byte	0x04, 0x17
        /*000a*/ 	.short	(.L_12362 - .L_12361)
.L_12361:
        /*000c*/ 	.word	0x00000000
        /*0010*/ 	.short	0x0003
        /*0012*/ 	.short	0x0088
        /*0014*/ 	.byte	0x00, 0xf0, 0x21, 0x00


	//----- nvinfo : EIATTR_KPARAM_INFO
	.align		4
.L_12362:
        /*0018*/ 	.byte	0x04, 0x17
        /*001a*/ 	.short	(.L_12364 - .L_12363)
.L_12363:
        /*001c*/ 	.word	0x00000000
        /*0020*/ 	.short	0x0002
        /*0022*/ 	.short	0x0080
        /*0024*/ 	.byte	0x00, 0xf0, 0x21, 0x00


	//----- nvinfo : EIATTR_KPARAM_INFO
	.align		4
.L_12364:
        /*0028*/ 	.byte	0x04, 0x17
        /*002a*/ 	.short	(.L_12366 - .L_12365)
.L_12365:
        /*002c*/ 	.word	0x00000000
        /*0030*/ 	.short	0x0001
        /*0032*/ 	.short	0x0070
        /*0034*/ 	.byte	0x00, 0xf0, 0x41, 0x00


	//----- nvinfo : EIATTR_KPARAM_INFO
	.align		4
.L_12366:
        /*0038*/ 	.byte	0x04, 0x17
        /*003a*/ 	.short	(.L_12368 - .L_12367)
.L_12367:
        /*003c*/ 	.word	0x00000000
        /*0040*/ 	.short	0x0000
        /*0042*/ 	.short	0x0000
        /*0044*/ 	.byte	0x00, 0xf0, 0xc1, 0x01


	//----- nvinfo : EIATTR_SPARSE_MMA_MASK
	.align		4
.L_12368:
        /*0048*/ 	.byte	0x03, 0x50
        /*004a*/ 	.short	0x0000


	//----- nvinfo : EIATTR_MAXREG_COUNT
	.align		4
        /*004c*/ 	.byte	0x03, 0x1b
        /*004e*/ 	.short	0x00ff


	//----- nvinfo : EIATTR_EXTERNS
	.align		4
        /*0050*/ 	.byte	0x04, 0x0f
        /*0052*/ 	.short	(.L_12370 - .L_12369)


	//   ....[0]....
	.align		4
.L_12369:
        /*0054*/ 	.word	index@(__assertfail)


	//----- nvinfo : EIATTR_MERCURY_ISA_VERSION
	.align		4
.L_12370:
        /*0058*/ 	.byte	0x03, 0x5f
        /*005a*/ 	.short	0x0101


	//----- nvinfo : EIATTR_COOP_GROUP_MASK_REGIDS
	.align		4
        /*005c*/ 	.byte	0x04, 0x29
        /*005e*/ 	.short	(.L_12372 - .L_12371)


	//   ....[0]....
.L_12371:
        /*0060*/ 	.word	0xffffffff


	//   ....[1]....
        /*0064*/ 	.word	0xffffffff


	//   ....[2]....
        /*0068*/ 	.word	0xffffffff


	//   ....[3]....
        /*006c*/ 	.word	0xffffffff


	//   ....[4]....
        /*0070*/ 	.word	0xffffffff


	//   ....[5]....
        /*0074*/ 	.word	0xffffffff


	//   ....[6]....
        /*0078*/ 	.word	0xffffffff


	//   ....[7]....
        /*007c*/ 	.word	0xffffffff


	//   ....[8]....
        /*0080*/ 	.word	0xffffffff


	//   ....[9]....
        /*0084*/ 	.word	0xffffffff


	//   ....[10]....
        /*0088*/ 	.word	0x0500000f


	//   ....[11]....
        /*008c*/ 	.word	0x0500000f


	//   ....[12]....
        /*0090*/ 	.word	0x0500000f


	//   ....[13]....
        /*0094*/ 	.word	0x0500000f


	//   ....[14]....
        /*0098*/ 	.word	0x0500000f


	//   ....[15]....
        /*009c*/ 	.word	0x0500000f


	//   ....[16]....
        /*00a0*/ 	.word	0x0500000f


	//   ....[17]....
        /*00a4*/ 	.word	0x0500000f


	//   ....[18]....
        /*00a8*/ 	.word	0x0500000f


	//   ....[19]....
        /*00ac*/ 	.word	0x0500000f


	//----- nvinfo : EIATTR_COOP_GROUP_INSTR_OFFSETS
	.align		4
.L_12372:
        /*00b0*/ 	.byte	0x04, 0x28
        /*00b2*/ 	.short	(.L_12374 - .L_12373)


	//   ....[0]....
.L_12373:
        /*00b4*/ 	.word	0x00002930


	//   ....[1]....
        /*00b8*/ 	.word	0x00002970


	//   ....[2]....
        /*00bc*/ 	.word	0x00002990


	//   ....[3]....
        /*00c0*/ 	.word	0x000029b0


	//   ....[4]....
        /*00c4*/ 	.word	0x000029d0


	//   ....[5]....
        /*00c8*/ 	.word	0x00003170


	//   ....[6]....
        /*00cc*/ 	.word	0x00003190


	//   ....[7]....
        /*00d0*/ 	.word	0x000031b0


	//   ....[8]....
        /*00d4*/ 	.word	0x000031d0


	//   ....[9]....
        /*00d8*/ 	.word	0x000031f0


	//   ....[10]....
        /*00dc*/ 	.word	0x000045e0


	//   ....[11]....
        /*00e0*/ 	.word	0x00004660


	//   ....[12]....
        /*00e4*/ 	.word	0x000046c0


	//   ....[13]....
        /*00e8*/ 	.word	0x00004720


	//   ....[14]....
        /*00ec*/ 	.word	0x00004780


	//   ....[15]....
        /*00f0*/ 	.word	0x00004f90


	//   ....[16]....
        /*00f4*/ 	.word	0x00004ff0


	//   ....[17]....
        /*00f8*/ 	.word	0x00005050


	//   ....[18]....
        /*00fc*/ 	.word	0x000050b0


	//   ....[19]....
        /*0100*/ 	.word	0x00005110


	//----- nvinfo : EIATTR_VRC_CTA_INIT_COUNT
	.align		4
.L_12374:
        /*0104*/ 	.byte	0x02, 0x4a
	.zero		1
	.zero		1


	//----- nvinfo : EIATTR_SYSCALL_OFFSETS
	.align		4
        /*0108*/ 	.byte	0x04, 0x46
        /*010a*/ 	.short	(.L_12376 - .L_12375)


	//   ....[0]....
.L_12375:
        /*010c*/ 	.word	0x000001a0


	//----- nvinfo : EIATTR_EXIT_INSTR_OFFSETS
	.align		4
.L_12376:
        /*0110*/ 	.byte	0x04, 0x1c
        /*0112*/ 	.short	(.L_12378 - .L_12377)


	//   ....[0]....
.L_12377:
        /*0114*/ 	.word	0x00000250


	//   ....[1]....
        /*0118*/ 	.word	0x00004580


	//----- nvinfo : EIATTR_CRS_STACK_SIZE
	.align		4
.L_12378:
        /*011c*/ 	.byte	0x04, 0x1e
        /*011e*/ 	.short	(.L_12380 - .L_12379)
.L_12379:
        /*0120*/ 	.word	0x00000000


	//----- nvinfo : EIATTR_CBANK_PARAM_SIZE
	.align		4
.L_12380:
        /*0124*/ 	.byte	0x03, 0x19
        /*0126*/ 	.short	0x0090


	//----- nvinfo : EIATTR_PARAM_CBANK
	.align		4
        /*0128*/ 	.byte	0x04, 0x0a
        /*012a*/ 	.short	(.L_12382 - .L_12381)
	.align		4
.L_12381:
        /*012c*/ 	.word	index@(.nv.constant0._Z15SoftmaxWarpImplI22BroadcastScaleMaskLoadIffbLm3EiE11DirectStoreIffEfLi2ELi12ELi32ELi1ELb1EL9Algorithm0EEvT_T0_ll)
        /*0130*/ 	.short	0x0380
        /*0132*/ 	.short	0x0090


	//----- nvinfo : EIATTR_SW_WAR
	.align		4
.L_12382:
        /*0134*/ 	.byte	0x04, 0x36
        /*0136*/ 	.short	(.L_12384 - .L_12383)
.L_12383:
        /*0138*/ 	.word	0x00000008
.L_12384:


//--------------------- .nv.info._Z15SoftmaxWarpImplI22BroadcastScaleMaskLoadIffbLm3EiE11DirectStoreIffEfLi2ELi12ELi32ELi1ELb0EL9Algorithm0EEvT_T0_ll --------------------------
	.section	.nv.info._Z15SoftmaxWarpImplI22BroadcastScaleMaskLoadIffbLm3EiE11DirectStoreIffEfLi2ELi12ELi32ELi1ELb0EL9Algorithm0EEvT_T0_ll,"",@"SHT_CUDA_INFO"
	.sectionflags	@""
	.align	4


	//----- nvinfo : EIATTR_CUDA_API_VERSION
	.align		4
        /*0000*/ 	.byte	0x04, 0x37
        /*0002*/ 	.short	(.L_12386 - .L_12385)
.L_12385:
        /*0004*/ 	.word	0x00000082


	//----- nvinfo : EIATTR_KPARAM_INFO
	.align		4
.L_12386:
        /*0008*/ 	.byte	0x04, 0x17
        /*000a*/ 	.short	(.L_12388 - .L_12387)
.L_12387:
        /*000c*/ 	.word	0x00000000
        /*0010*/ 	.short	0x0003
        /*0012*/ 	.short	0x0088
        /*0014*/ 	.byte	0x00, 0xf0, 0x21, 0x00


	//----- nvinfo : EIATTR_KPARAM_INFO
	.align		4
.L_12388:
        /*0018*/ 	.byte	0x04, 0x17
        /*001a*/ 	.short	(.L_12390 - .L_12389)
.L_12389:
        /*001c*/ 	.word	0x00000000
        /*0020*/ 	.short	0x0002
        /*0022*/ 	.short	0x0080
        /*0024*/ 	.byte	0x00, 0xf0, 0x21, 0x00


	//----- nvinfo : EIATTR_KPARAM_INFO
	.align		4
.L_12390:
        /*0028*/ 	.byte	0x04, 0x17
        /*002a*/ 	.short	(.L_12392 - .L_12391)
.L_12391:
        /*002c*/ 	.word	0x00000000
        /*0030*/ 	.short	0x0001
        /*0032*/ 	.short	0x0070
        /*0034*/ 	.byte	0x00, 0xf0, 0x41, 0x00


	//----- nvinfo : EIATTR_KPARAM_INFO
	.align		4
.L_12392:
        /*0038*/ 	.byte	0x04, 0x17
        /*003a*/ 	.short	(.L_12394 - .L_12393)
.L_12393:
        /*003c*/ 	.word	0x00000000
        /*0040*/ 	.short	0x0000
        /*0042*/ 	.short	0x0000
        /*0044*/ 	.byte	0x00, 0xf0, 0xc1, 0x01


	//----- nvinfo : EIATTR_SPARSE_MMA_MASK
	.align		4
.L_12394:
        /*0048*/ 	.byte	0x03, 0x50
        /*004a*/ 	.short	0x0000


	//----- nvinfo : EIATTR_MAXREG_COUNT
	.align		4
        /*004c*/ 	.byte	0x03, 0x1b
        /*004e*/ 	.short	0x00ff


	//----- nvinfo : EIATTR_EXTERNS
	.align		4
        /*0050*/ 	.byte	0x04, 0x0f
        /*0052*/ 	.short	(.L_12396 - .L_12395)


	//   ....[0]....
	.align		4
.L_12395:
        /*0054*/ 	.word	index@(__assertfail)


	//----- nvinfo : EIATTR_MERCURY_ISA_VERSION
	.align		4
.L_12396:
        /*0058*/ 	.byte	0x03, 0x5f
        /*005a*/ 	.short	0x0101


	//----- nvinfo : EIATTR_COOP_GROUP_MASK_REGIDS
	.align		4
        /*005c*/ 	.byte	0x04, 0x29
        /*005e*/ 	.short	(.L_12398 - .L_12397)


	//   ....[0]....
.L_12397:
        /*0060*/ 	.word	0xffffffff


	//   ....[1]....
        /*0064*/ 	.word	0xffffffff


	//   ....[2]....
        /*0068*/ 	.word	0xffffffff


	//   ....[3]....
        /*006c*/ 	.word	0xffffffff


	//   ....[4]....
        /*0070*/ 	.word	0xffffffff


	//   ....[5]....
        /*0074*/ 	.word	0xffffffff


	//   ....[6]....
        /*0078*/ 	.word	0xffffffff


	//   ....[7]....
        /*007c*/ 	.word	0xffffffff


	//   ....[8]....
        /*0080*/ 	.word	0xffffffff


	//   ....[9]....
        /*0084*/ 	.word	0xffffffff


	//   ....[10]....
        /*0088*/ 	.word	0x0500000f


	//   ....[11]....
        /*008c*/ 	.word	0x0500000f


	//   ....[12]....
        /*0090*/ 	.word	0x0500000f


	//   ....[13]....
        /*0094*/ 	.word	0x0500000f


	//   ....[14]....
        /*0098*/ 	.word	0x0500000f


	//   ....[15]....
        /*009c*/ 	.word	0x0500000f


	//   ....[16]....
        /*00a0*/ 	.word	0x0500000f


	//   ....[17]....
        /*00a4*/ 	.word	0x0500000f


	//   ....[18]....
        /*00a8*/ 	.word	0x0500000f


	//   ....[19]....
        /*00ac*/ 	.word	0x0500000f


	//----- nvinfo : EIATTR_COOP_GROUP_INSTR_OFFSETS
	.align		4
.L_12398:
        /*00b0*/ 	.byte	0x04, 0x28
        /*00b2*/ 	.short	(.L_12400 - .L_12399)


	//   ....[0]....
.L_12399:
        /*00b4*/ 	.word	0x00001b70


	//   ....[1]....
        /*00b8*/ 	.word	0x00001bb0


	//   ....[2]....
        /*00bc*/ 	.word	0x00001bd0


	//   ....[3]....
        /*00c0*/ 	.word	0x00001bf0


	//   ....[4]....
        /*00c4*/ 	.word	0x00001c10


	//   ....[5]....
        /*00c8*/ 	.word	0x000023b0


	//   ....[6]....
        /*00cc*/ 	.word	0x000023d0


	//   ....[7]....
        /*00d0*/ 	.word	0x000023f0


	//   ....[8]....
        /*00d4*/ 	.word	0x00002410


	//   ....[9]....
        /*00d8*/ 	.word	0x00002430


	//   ....[10]....
        /*00dc*/ 	.word	0x000034d0


	//   ....[11]....
        /*00e0*/ 	.word	0x00003560


	//   ....[12]....
        /*00e4*/ 	.word	0x000035c0


	//   ....[13]....
        /*00e8*/ 	.word	0x00003620


	//   ....[14]....
        /*00ec*/ 	.word	0x00003680


	//   ....[15]....
        /*00f0*/ 	.word	0x00003e80


	//   ....[16]....
        /*00f4*/ 	.word	0x00003ee0


	//   ....[17]....
        /*00f8*/ 	.word	0x00003f40


	//   ....[18]....
        /*00fc*/ 	.word	0x00003fa0


	//   ....[19]....
        /*0100*/ 	.word	0x00004000


	//----- nvinfo : EIATTR_VRC_CTA_INIT_COUNT
	.align		4
.L_12400:
        /*0104*/ 	.byte	0x02, 0x4a
	.zero		1
	.zero		1


	//----- nvinfo : EIATTR_SYSCALL_OFFSETS
	.align		4
        /*0108*/ 	.byte	0x04, 0x46
        /*010a*/ 	.short	(.L_12402 - .L_12401)


	//   ....[0]....
.L_12401:
        /*010c*/ 	.word	0x00000190


	//----- nvinfo : EIATTR_EXIT_INSTR_OFFSETS
	.align		4
.L_12402:
        /*0110*/ 	.byte	0x04, 0x1c
        /*0112*/ 	.short	(.L_12404 - .L_12403)


	//   ....[0]....
.L_12403:
        /*0114*/ 	.word	0x00000240


	//   ....[1]....
        /*0118*/ 	.word	0x00003470


	//----- nvinfo : EIATTR_CRS_STACK_SIZE
	.align		4
.L_12404:
        /*011c*/ 	.byte	0x04, 0x1e
        /*011e*/ 	.short	(.L_12406 - .L_12405)
.L_12405:
        /*0120*/ 	.word	0x00000000


	//----- nvinfo : EIATTR_CBANK_PARAM_SIZE
	.align		4
.L_12406:
        /*0124*/ 	.byte	0x03, 0x19
        /*0126*/ 	.short	0x0090


	//----- nvinfo : EIATTR_PARAM_CBANK
	.align		4
        /*0128*/ 	.byte	0x04, 0x0a
        /*012a*/ 	.short	(.L_12408 - .L_12407)
	.align		4
.L_12407:
        /*012c*/ 	.word	index@(.nv.constant0._Z15SoftmaxWarpImplI22BroadcastScaleMaskLoadIffbLm3EiE11DirectStoreIffEfLi2ELi12ELi32ELi1ELb0EL9Algorithm0EEvT_T0_ll)
        /*0130*/ 	.short	0x0380
        /*0132*/ 	.short	0x0090


	//----- nvinfo : EIATTR_SW_WAR
	.align		4
.L_12408:
        /*0134*/ 	.byte	0x04, 0x36
        /*0136*/ 	.short	(.L_12410 - .L_12409)
.L_12409:
        /*0138*/ 	.word	0x00000008
.L_12410:


//--------------------- .nv.info._Z15SoftmaxWarpImplI22BroadcastScaleMaskLoadIffbLm3EiE11DirectStoreIffEfLi2ELi10ELi32ELi1ELb1EL9Algorithm0EEvT_T0_ll --------------------------
	.section	.nv.info._Z15SoftmaxWarpImplI22BroadcastScaleMaskLoadIffbLm3EiE11DirectStoreIffEfLi2ELi10ELi32ELi1ELb1EL9Algorithm0EEvT_T0_ll,"",@"SHT_CUDA_INFO"
	.sectionflags	@""
	.align	4


	//----- nvinfo : EIATTR_CUDA_API_VERSION
	.align		4
        /*0000*/ 	.byte	0x04, 0x37
        /*0002*/ 	.short	(.L_12412 - .L_12411)
.L_12411:
        /*0004*/ 	.word	0x00000082


	//----- nvinfo : EIATTR_KPARAM_INFO
	.align		4
.L_12412:
        /*0008*/ 	.byte	0x04, 0x17
        /*000a*/ 	.short	(.L_12414 - .L_12413)
.L_12413:
        /*000c*/ 	.word	0x00000000
        /*0010*/ 	.short	0x0003
        /*0012*/ 	.short	0x0088
        /*0014*/ 	.byte	0x00, 0xf0, 0x21, 0x00


	//----- nvinfo : EIATTR_KPARAM_INFO
	.align		4
.L_12414:
        /*0018*/ 	.byte	0x04, 0x17
        /*001a*/ 	.short	(.L_12416 - .L_12415)
.L_12415:
        /*001c*/ 	.word	0x00000000
        /*0020*/ 	.short	0x0002
        /*0022*/ 	.short	0x0080
        /*0024*/ 	.byte	0x00, 0xf0, 0x21, 0x00


	//----- nvinfo : EIATTR_KPARAM_INFO
	.align		4
.L_12416:
        /*0028*/ 	.byte	0x04, 0x17
        /*002a*/ 	.short	(.L_12418 - .L_12417)
.L_12417:
        /*002c*/ 	.word	0x00000000
        /*0030*/ 	.short	0x0001
        /*0032*/ 	.short	0x0070
        /*0034*/ 	.byte	0x00, 0xf0, 0x41, 0x00


	//----- nvinfo : EIATTR_KPARAM_INFO
	.align		4
.L_12418:
        /*0038*/ 	.byte	0x04, 0x17
        /*003a*/ 	.short	(.L_12420 - .L_12419)
.L_12419:
        /*003c*/ 	.word	0x00000000
        /*0040*/ 	.short	0x0000
        /*0042*/ 	.short	0x0000
        /*0044*/ 	.byte	0x00, 0xf0, 0xc1, 0x01


	//----- nvinfo : EIATTR_SPARSE_MMA_MASK
	.align		4
.L_12420:
        /*0048*/ 	.byte	0x03, 0x50
        /*004a*/ 	.short	0x0000


	//----- nvinfo : EIATTR_MAXREG_COUNT
	.align		4
        /*004c*/ 	.byte	0x03, 0x1b
        /*004e*/ 	.short	0x00ff


	//----- nvinfo : EIATTR_EXTERNS
	.align		4
        /*0050*/ 	.byte	0x04, 0x0f
        /*0052*/ 	.short	(.L_12422 - .L_12421)


	//   ....[0]....
	.align		4
.L_12421:
        /*0054*/ 	.word	index@(__assertfail)


	//----- nvinfo : EIATTR_MERCURY_ISA_VERSION
	.align		4
.L_12422:
        /*0058*/ 	.byte	0x03, 0x5f
        /*005a*/ 	.short	0x0101


	//----- nvinfo : EIATTR_COOP_GROUP_MASK_REGIDS
	.align		4
        /*005c*/ 	.byte	0x04, 0x29
        /*005e*/ 	.short	(.L_12424 - .L_12423)


	//   ....[0]....
.L_12423:
        /*0060*/ 	.word	0xffffffff


	//   ....[1]....
        /*0064*/ 	.word	0xffffffff


	//   ....[2]....
        /*0068*/ 	.word	0xffffffff


	//   ....[3]....
        /*006c*/ 	.word	0xffffffff


	//   ....[4]....
        /*0070*/ 	.word	0xffffffff


	//   ....[5]....
        /*0074*/ 	.word	0xffffffff


	//   ....[6]....
        /*0078*/ 	.word	0xffffffff


	//   ....[7]....
        /*007c*/ 	.word	0xffffffff


	//   ....[8]....
        /*0080*/ 	.word	0xffffffff


	//   ....[9]....
        /*0084*/ 	.word	0xffffffff


	//   ....[10]....
        /*0088*/ 	.word	0x0500000f


	//   ....[11]....
        /*008c*/ 	.word	0x0500000f


	//   ....[12]....
        /*0090*/ 	.word	0x0500000f


	//   ....[13]....
        /*0094*/ 	.word	0x0500000f


	//   ....[14]....
        /*0098*/ 	.word	0x0500000f


	//   ....[15]....
        /*009c*/ 	.word	0x0500000f


	//   ....[16]....
        /*00a0*/ 	.word	0x0500000f


	//   ....[17]....
        /*00a4*/ 	.word	0x0500000f


	//   ....[18]....
        /*00a8*/ 	.word	0x0500000f


	//   ....[19]....
        /*00ac*/ 	.word	0x0500000f


	//----- nvinfo : EIATTR_COOP_GROUP_INSTR_OFFSETS
	.align		4
.L_12424:
        /*00b0*/ 	.byte	0x04, 0x28
        /*00b2*/ 	.short	(.L_12426 - .L_12425)


	//   ....[0]....
.L_12425:
        /*00b4*/ 	.word	0x000022e0


	//   ....[1]....
        /*00b8*/ 	.word	0x00002320


	//   ....[2]....
        /*00bc*/ 	.word	0x00002340


	//   ....[3]....
        /*00c0*/ 	.word	0x00002360


	//   ....[4]....
        /*00c4*/ 	.word	0x00002380


	//   ....[5]....
        /*00c8*/ 	.word	0x000029e0


	//   ....[6]....
        /*00cc*/ 	.word	0x00002a00


	//   ....[7]....
        /*00d0*/ 	.word	0x00002a20


	//   ....[8]....
        /*00d4*/ 	.word	0x00002a40


	//   ....[9]....
        /*00d8*/ 	.word	0x00002a60


	//   ....[10]....
        /*00dc*/ 	.word	0x00003b10


	//   ....[11]....
        /*00e0*/ 	.word	0x00003b90


	//   ....[12]....
        /*00e4*/ 	.word	0x00003bf0


	//   ....[13]....
        /*00e8*/ 	.word	0x00003c50


	//   ....[14]....
        /*00ec*/ 	.word	0x00003cb0


	//   ....[15]....
        /*00f0*/ 	.word	0x00004380


	//   ....[16]....
        /*00f4*/ 	.word	0x000043e0


	//   ....[17]....
        /*00f8*/ 	.word	0x00004440


	//   ....[18]....
        /*00fc*/ 	.word	0x000044a0


	//   ....[19]....
        /*0100*/ 	.word	0x00004500


	//----- nvinfo : EIATTR_VRC_CTA_INIT_COUNT
	.align		4
.L_12426:
        /*0104*/ 	.byte	0x02, 0x4a
	.zero		1
	.zero		1


	//----- nvinfo : EIATTR_SYSCALL_OFFSETS
	.align		4
        /*0108*/ 	.byte	0x04, 0x46
        /*010a*/ 	.short	(.L_12428 - .L_12427)


	//   ....[0]....
.L_12427:
        /*010c*/ 	.word	0x000001a0


	//----- nvinfo : EIATTR_EXIT_INSTR_OFFSETS
	.align		4
.L_12428:
        /*0110*/ 	.byte	0x04, 0x1c
        /*0112*/ 	.short	(.L_12430 - .L_12429)


	//   ....[0]....
.L_12429:
        /*0114*/ 	.word	0x00000250


	//   ....[1]....
        /*0118*/ 	.word	0x00003ab0


	//----- nvinfo : EIATTR_CRS_STACK_SIZE
	.align		4
.L_12430:
        /*011c*/ 	.byte	0x04, 0x1e
        /*011e*/ 	.short	(.L_12432 - .L_12431)
.L_12431:
        /*0120*/ 	.word	0x00000000


	//----- nvinfo : EIATTR_CBANK_PARAM_SIZE
	.align		4
.L_12432:
        /*0124*/ 	.byte	0x03, 0x19
        /*0126*/ 	.short	0x0090


	//----- nvinfo : EIATTR_PARAM_CBANK
	.align		4
        /*0128*/ 	.byte	0x04, 0x0a
        /*012a*/ 	.short	(.L_12434 - .L_12433)
	.align		4
.L_12433:
        /*012c*/ 	.word	index@(.nv.constant0._Z15SoftmaxWarpImplI22BroadcastScaleMaskLoadIffbLm3EiE11DirectStoreIffEfLi2ELi10ELi32ELi1ELb1EL9Algorithm0EEvT_T0_ll)
        /*0130*/ 	.short	0x0380
        /*0132*/ 	.short	0x0090


	//----- nvinfo : EIATTR_SW_WAR
	.align		4
.L_12434:
        /*0134*/ 	.byte	0x04, 0x36
        /*0136*/ 	.short	(.L_12436 - .L_12435)
.L_12435:
        /*0138*/ 	.word	0x00000008
.L_12436:


//--------------------- .nv.info._Z15SoftmaxWarpImplI22BroadcastScaleMaskLoadIffbLm3EiE11DirectStoreIffEfLi2ELi10ELi32ELi1ELb0EL9Algorithm0EEvT_T0_ll --------------------------
	.section	.nv.info._Z15SoftmaxWarpImplI22BroadcastScaleMaskLoadIffbLm3EiE11DirectStoreIffEfLi2ELi10ELi32ELi1ELb0EL9Algorithm0EEvT_T0_ll,"",@"SHT_CUDA_INFO"
	.sectionflags	@""
	.align	4


	//----- nvinfo : EIATTR_CUDA_API_VERSION
	.align		4
        /*0000*/ 	.byte	0x04, 0x37
        /*0002*/ 	.short	(.L_12438 - .L_12437)
.L_12437:
        /*0004*/ 	.word	0x00000082


	//----- nvinfo : EIATTR_KPARAM_INFO
	.align		4
.L_12438:
        /*0008*/ 	.byte	0x04, 0x17
        /*000a*/ 	.short	(.L_12440 - .L_12439)
.L_12439:
        /*000c*/ 	.word	0x00000000
        /*0010*/ 	.short	0x0003
        /*0012*/ 	.short	0x0088
        /*0014*/ 	.byte	0x00, 0xf0, 0x21, 0x00


	//----- nvinfo : EIATTR_KPARAM_INFO
	.align		4
.L_12440:
        /*0018*/ 	.byte	0x04, 0x17
        /*001a*/ 	.short	(.L_12442 - .L_12441)
.L_12441:
        /*001c*/ 	.word	0x00000000
        /*0020*/ 	.short	0x0002
        /*0022*/ 	.short	0x0080
        /*0024*/ 	.byte	0x00, 0xf0, 0x21, 0x00


	//----- nvinfo : EIATTR_KPARAM_INFO
	.align		4
.L_12442:
        /*0028*/ 	.byte	0x04, 0x17
        /*002a*/ 	.short	(.L_12444 - .L_12443)
.L_12443:
        /*002c*/ 	.word	0x00000000
        /*0030*/ 	.short	0x0001
        /*0032*/ 	.short	0x0070
        /*0034*/ 	.byte	0x00, 0xf0, 0x41, 0x00


	//----- nvinfo : EIATTR_KPARAM_INFO
	.align		4
.L_12444:
        /*0038*/ 	.byte	0x04, 0x17
        /*003a*/ 	.short	(.L_12446 - .L_12445)
.L_12445:
        /*003c*/ 	.word	0x00000000
        /*0040*/ 	.short	0x0000
        /*0042*/ 	.short	0x0000
        /*0044*/ 	.byte	0x00, 0xf0, 0xc1, 0x01


	//----- nvinfo : EIATTR_SPARSE_MMA_MASK
	.align		4
.L_12446:
        /*0048*/ 	.byte	0x03, 0x50
        /*004a*/ 	.short	0x0000


	//----- nvinfo : EIATTR_MAXREG_COUNT
	.align		4
        /*004c*/ 	.byte	0x03, 0x1b
        /*004e*/ 	.short	0x00ff


	//----- nvinfo : EIATTR_EXTERNS
	.align		4
        /*0050*/ 	.byte	0x04, 0x0f
        /*0052*/ 	.short	(.L_12448 - .L_12447)


	//   ....[0]....
	.align		4
.L_12447:
        /*0054*/ 	.word	index@(__assertfail)


	//----- nvinfo : EIATTR_MERCURY_ISA_VERSION
	.align		4
.L_12448:
        /*0058*/ 	.byte	0x03, 0x5f
        /*005a*/ 	.short	0x0101


	//----- nvinfo : EIATTR_COOP_GROUP_MASK_REGIDS
	.align		4
        /*005c*/ 	.byte	0x04, 0x29
        /*005e*/ 	.short	(.L_12450 - .L_12449)


	//   ....[0]....
.L_12449:
        /*0060*/ 	.word	0xffffffff


	//   ....[1]....
        /*0064*/ 	.word	0xffffffff


	//   ....[2]....
        /*0068*/ 	.word	0xffffffff


	//   ....[3]....
        /*006c*/ 	.word	0xffffffff


	//   ....[4]....
        /*0070*/ 	.word	0xffffffff


	//   ....[5]....
        /*0074*/ 	.word	0xffffffff


	//   ....[6]....
        /*0078*/ 	.word	0xffffffff


	//   ....[7]....
        /*007c*/ 	.word	0xffffffff


	//   ....[8]....
        /*0080*/ 	.word	0xffffffff


	//   ....[9]....
        /*0084*/ 	.word	0xffffffff


	//   ....[10]....
        /*0088*/ 	.word	0x0500000f


	//   ....[11]....
        /*008c*/ 	.word	0x0500000f


	//   ....[12]....
        /*0090*/ 	.word	0x0500000f


	//   ....[13]....
        /*0094*/ 	.word	0x0500000f


	//   ....[14]....
        /*0098*/ 	.word	0x0500000f


	//   ....[15]....
        /*009c*/ 	.word	0x0500000f


	//   ....[16]....
        /*00a0*/ 	.word	0x0500000f


	//   ....[17]....
        /*00a4*/ 	.word	0x0500000f


	//   ....[18]....
        /*00a8*/ 	.word	0x0500000f


	//   ....[19]....
        /*00ac*/ 	.word	0x0500000f


	//----- nvinfo : EIATTR_COOP_GROUP_INSTR_OFFSETS
	.align		4
.L_12450:
        /*00b0*/ 	.byte	0x04, 0x28
        /*00b2*/ 	.short	(.L_12452 - .L_12451)


	//   ....[0]....
.L_12451:
        /*00b4*/ 	.word	0x00001770


	//   ....[1]....
        /*00b8*/ 	.word	0x000017a0


	//   ....[2]....
        /*00bc*/ 	.word	0x000017c0


	//   ....[3]....
        /*00c0*/ 	.word	0x000017e0


	//   ....[4]....
        /*00c4*/ 	.word	0x00001800


	//   ....[5]....
        /*00c8*/ 	.word	0x00001e70


	//   ....[6]....
        /*00cc*/ 	.word	0x00001e90


	//   ....[7]....
        /*00d0*/ 	.word	0x00001eb0


	//   ....[8]....
        /*00d4*/ 	.word	0x00001ed0


	//   ....[9]....
        /*00d8*/ 	.word	0x00001ef0


	//   ....[10]....
        /*00dc*/ 	.word	0x00002d10


	//   ....[11]....
        /*00e0*/ 	.word	0x00002d90


	//   ....[12]....
        /*00e4*/ 	.word	0x00002df0


	//   ....[13]....
        /*00e8*/ 	.word	0x00002e50


	//   ....[14]....
        /*00ec*/ 	.word	0x00002ec0


	//   ....[15]....
        /*00f0*/ 	.word	0x00003580


	//   ....[16]....
        /*00f4*/ 	.word	0x000035e0


	//   ....[17]....
        /*00f8*/ 	.word	0x00003640


	//   ....[18]....
        /*00fc*/ 	.word	0x000036a0


	//   ....[19]....
        /*0100*/ 	.word	0x00003700


	//----- nvinfo : EIATTR_VRC_CTA_INIT_COUNT
	.align		4
.L_12452:
        /*0104*/ 	.byte	0x02, 0x4a
	.zero		1
	.zero		1


	//----- nvinfo : EIATTR_SYSCALL_OFFSETS
	.align		4
        /*0108*/ 	.byte	0x04, 0x46
        /*010a*/ 	.short	(.L_12454 - .L_12453)


	//   ....[0]....
.L_12453:
        /*010c*/ 	.word	0x00000190


	//----- nvinfo : EIATTR_EXIT_INSTR_OFFSETS
	.align		4
.L_12454:
        /*0110*/ 	.byte	0x04, 0x1c
        /*0112*/ 	.short	(.L_12456 - .L_12455)


	//   ....[0]....
.L_12455:
        /*0114*/ 	.word	0x00000240


	//   ....[1]....
        /*0118*/ 	.word	0x00002cb0


	//----- nvinfo : EIATTR_CRS_STACK_SIZE
	.align		4
.L_12456:
        /*011c*/ 	.byte	0x04, 0x1e
        /*011e*/ 	.short	(.L_12458 - .L_12457)
.L_12457:
        /*0120*/ 	.word	0x00000000


	//----- nvinfo : EIATTR_CBANK_PARAM_SIZE
	.align		4
.L_12458:
        /*0124*/ 	.byte	0x03, 0x19
        /*0126*/ 	.short	0x0090


	//----- nvinfo : EIATTR_PARAM_CBANK
	.align		4
        /*0128*/ 	.byte	0x04, 0x0a
        /*012a*/ 	.short	(.L_12460 - .L_12459)
	.align		4
.L_12459:
        /*012c*/ 	.word	index@(.nv.constant0._Z15SoftmaxWarpImplI22BroadcastScaleMaskLoadIffbLm3EiE11DirectStoreIffEfLi2ELi10ELi32ELi1ELb0EL9Algorithm0EEvT_T0_ll)
        /*0130*/ 	.short	0x0380
        /*0132*/ 	.short	0x0090


	//----- nvinfo : EIATTR_SW_WAR
	.align		4
.L_12460:
        /*0134*/ 	.byte	0x04, 0x36
        /*0136*/ 	.short	(.L_12462 - .L_12461)
.L_12461:
        /*0138*/ 	.word	0x00000008
.L_12462:


//--------------------- .nv.info._Z15SoftmaxWarpImplI22BroadcastScaleMaskLoadIffbLm3EiE11DirectStoreIffEfLi2ELi8ELi32ELi1ELb1EL9Algorithm0EEvT_T0_ll --------------------------
	.section	.nv.info._Z15SoftmaxWarpImplI22BroadcastScaleMaskLoadIffbLm3EiE11DirectStoreIffEfLi2ELi8ELi32ELi1ELb1EL9Algorithm0EEvT_T0_ll,"",@"SHT_CUDA_INFO"
	.sectionflags	@""
	.align	4


	//----- nvinfo : EIATTR_CUDA_API_VERSION
	.align		4
        /*0000*/ 	.byte	0x04, 0x37
        /*0002*/ 	.short	(.L_12464 - .L_12463)
.L_12463:
        /*0004*/ 	.word	0x00000082


	//----- nvinfo : EIATTR_KPARAM_INFO
	.align		4
.L_12464:
        /*0008*/ 	.byte	0x04, 0x17
        /*000a*/ 	.short	(.L_12466 - .L_12465)
.L_12465:
        /*000c*/ 	.word	0x00000000
        /*0010*/ 	.short	0x0003
        /*0012*/ 	.short	0x0088
        /*0014*/ 	.byte	0x00, 0xf0, 0x21, 0x00


	//----- nvinfo : EIATTR_KPARAM_INFO
	.align		4
.L_12466:
        /*0018*/ 	.byte	0x04, 0x17
        /*001a*/ 	.short	(.L_12468 - .L_12467)
.L_12467:
        /*001c*/ 	.word	0x00000000
        /*0020*/ 	.short	0x0002
        /*0022*/ 	.short	0x0080
        /*0024*/ 	.byte	0x00, 0xf0, 0x21, 0x00


	//----- nvinfo : EIATTR_KPARAM_INFO
	.align		4
.L_12468:
        /*0028*/ 	.byte	0x04, 0x17
        /*002a*/ 	.short	(.L_12470 - .L_12469)
.L_12469:
        /*002c*/ 	.word	0x00000000
        /*0030*/ 	.short	0x0001
        /*0032*/ 	.short	0x0070
        /*0034*/ 	.byte	0x00, 0xf0, 0x41, 0x00


	//----- nvinfo : EIATTR_KPARAM_INFO
	.align		4
.L_12470:
        /*0038*/ 	.byte	0x04, 0x17
        /*003a*/ 	.short	(.L_12472 - .L_12471)
.L_12471:
        /*003c*/ 	.word	0x00000000
        /*0040*/ 	.short	0x0000
        /*0042*/ 	.short	0x0000
        /*0044*/ 	.byte	0x00, 0xf0, 0xc1, 0x01


	//----- nvinfo : EIATTR_SPARSE_MMA_MASK
	.align		4
.L_12472:
        /*0048*/ 	.byte	0x03, 0x50
        /*004a*/ 	.short	0x0000


	//----- nvinfo : EIATTR_MAXREG_COUNT
	.align		4
        /*004c*/ 	.byte	0x03, 0x1b
        /*004e*/ 	.short	0x00ff


	//----- nvinfo : EIATTR_EXTERNS
	.align		4
        /*0050*/ 	.byte	0x04, 0x0f
        /*0052*/ 	.short	(.L_12474 - .L_12473)


	//   ....[0]....
	.align		4
.L_12473:
        /*0054*/ 	.word	index@(__assertfail)


	//----- nvinfo : EIATTR_MERCURY_ISA_VERSION
	.align		4
.L_12474:
        /*0058*/ 	.byte	0x03, 0x5f
        /*005a*/ 	.short	0x0101


	//----- nvinfo : EIATTR_COOP_GROUP_MASK_REGIDS
	.align		4
        /*005c*/ 	.byte	0x04, 0x29
        /*005e*/ 	.short	(.L_12476 - .L_12475)


	//   ....[0]....
.L_12475:
        /*0060*/ 	.word	0xffffffff


	//   ....[1]....
        /*0064*/ 	.word	0xffffffff


	//   ....[2]....
        /*0068*/ 	.word	0xffffffff


	//   ....[3]....
        /*006c*/ 	.word	0xffffffff


	//   ....[4]....
        /*0070*/ 	.word	0xffffffff


	//   ....[5]....
        /*0074*/ 	.word	0xffffffff


	//   ....[6]....
        /*0078*/ 	.word	0xffffffff


	//   ....[7]....
        /*007c*/ 	.word	0xffffffff


	//   ....[8]....
        /*0080*/ 	.word	0xffffffff


	//   ....[9]....
        /*0084*/ 	.word	0xffffffff


	//   ....[10]....
        /*0088*/ 	.word	0x0500000f


	//   ....[11]....
        /*008c*/ 	.word	0x0500000f


	//   ....[12]....
        /*0090*/ 	.word	0x0500000f


	//   ....[13]....
        /*0094*/ 	.word	0x0500000f


	//   ....[14]....
        /*0098*/ 	.word	0x0500000f


	//   ....[15]....
        /*009c*/ 	.word	0x0500000f


	//   ....[16]....
        /*00a0*/ 	.word	0x0500000f


	//   ....[17]....
        /*00a4*/ 	.word	0x0500000f


	//   ....[18]....
        /*00a8*/ 	.word	0x0500000f


	//   ....[19]....
        /*00ac*/ 	.word	0x0500000f


	//----- nvinfo : EIATTR_COOP_GROUP_INSTR_OFFSETS
	.align		4
.L_12476:
        /*00b0*/ 	.byte	0x04, 0x28
        /*00b2*/ 	.short	(.L_12478 - .L_12477)


	//   ....[0]....
.L_12477:
        /*00b4*/ 	.word	0x00001c50


	//   ....[1]....
        /*00b8*/ 	.word	0x00001c90


	//   ....[2]....
        /*00bc*/ 	.word	0x00001cb0


	//   ....[3]....
        /*00c0*/ 	.word	0x00001cd0


	//   ....[4]....
        /*00c4*/ 	.word	0x00001cf0


	//   ....[5]....
        /*00c8*/ 	.word	0x00002210


	//   ....[6]....
        /*00cc*/ 	.word	0x00002230


	//   ....[7]....
        /*00d0*/ 	.word	0x00002250


	//   ....[8]....
        /*00d4*/ 	.word	0x00002270


	//   ....[9]....
        /*00d8*/ 	.word	0x00002290


	//   ....[10]....
        /*00dc*/ 	.word	0x00002f90


	//   ....[11]....
        /*00e0*/ 	.word	0x00003010


	//   ....[12]....
        /*00e4*/ 	.word	0x00003070


	//   ....[13]....
        /*00e8*/ 	.word	0x000030d0


	//   ....[14]....
        /*00ec*/ 	.word	0x00003130


	//   ....[15]....
        /*00f0*/ 	.word	0x000036c0


	//   ....[16]....
        /*00f4*/ 	.word	0x00003720


	//   ....[17]....
        /*00f8*/ 	.word	0x00003780


	//   ....[18]....
        /*00fc*/ 	.word	0x000037e0


	//   ....[19]....
        /*0100*/ 	.word	0x00003840


	//----- nvinfo : EIATTR_VRC_CTA_INIT_COUNT
	.align		4
.L_12478:
        /*0104*/ 	.byte	0x02, 0x4a
	.zero		1
	.zero		1


	//----- nvinfo : EIATTR_SYSCALL_OFFSETS
	.align		4
        /*0108*/ 	.byte	0x04, 0x46
        /*010a*/ 	.short	(.L_12480 - .L_12479)


	//   ....[0]....
.L_12479:
        /*010c*/ 	.word	0x000001a0


	//----- nvinfo : EIATTR_EXIT_INSTR_OFFSETS
	.align		4
.L_12480:
        /*0110*/ 	.byte	0x04, 0x1c
        /*0112*/ 	.short	(.L_12482 - .L_12481)


	//   ....[0]....
.L_12481:
        /*0114*/ 	.word	0x00000250


	//   ....[1]....
        /*0118*/ 	.word	0x00002f30


	//----- nvinfo : EIATTR_CRS_STACK_SIZE
	.align		4
.L_12482:
        /*011c*/ 	.byte	0x04, 0x1e
        /*011e*/ 	.short	(.L_12484 - .L_12483)
.L_12483:
        /*0120*/ 	.word	0x00000000


	//----- nvinfo : EIATTR_CBANK_PARAM_SIZE
	.align		4
.L_12484:
        /*0124*/ 	.byte	0x03, 0x19
        /*0126*/ 	.short	0x0090


	//----- nvinfo : EIATTR_PARAM_CBANK
	.align		4
        /*0128*/ 	.byte	0x04, 0x0a
        /*012a*/ 	.short	(.L_12486 - .L_12485)
	.align		4
.L_12485:
        /*012c*/ 	.word	index@(.nv.constant0._Z15SoftmaxWarpImplI22BroadcastScaleMaskLoadIffbLm3EiE11DirectStoreIffEfLi2ELi8ELi32ELi1ELb1EL9Algorithm0EEvT_T0_ll)
        /*0130*/ 	.short	0x0380
        /*0132*/ 	.short	0x0090


	//----- nvinfo : EIATTR_SW_WAR
	.align		4
.L_12486:
        /*0134*/ 	.byte	0x04, 0x36
        /*0136*/ 	.short	(.L_12488 - .L_12487)
.L_12487:
        /*0138*/ 	.word	0x00000008
.L_12488:


//--------------------- .nv.info._Z15SoftmaxWarpImplI22BroadcastScaleMaskLoadIffbLm3EiE11DirectStoreIffEfLi2ELi8ELi32ELi1ELb0EL9Algorithm0EEvT_T0_ll --------------------------
	.section	.nv.info._Z15SoftmaxWarpImplI22BroadcastScaleMaskLoadIffbLm3EiE11DirectStoreIffEfLi2ELi8ELi32ELi1ELb0EL9Algorithm0EEvT_T0_ll,"",@"SHT_CUDA_INFO"
	.sectionflags	@""
	.align	4


	//----- nvinfo : EIATTR_CUDA_API_VERSION
	.align		4
        /*0000*/ 	.byte	0x04, 0x37
        /*0002*/ 	.short	(.L_12490 - .L_12489)
.L_12489:
        /*0004*/ 	.word	0x00000082


	//----- nvinfo : EIATTR_KPARAM_INFO
	.align		4
.L_12490:
        /*0008*/ 	.byte	0x04, 0x17
        /*000a*/ 	.short	(.L_12492 - .L_12491)
.L_12491:
        /*000c*/ 	.word	0x00000000
        /*0010*/ 	.short	0x0003
        /*0012*/ 	.short	0x0088
        /*0014*/ 	.byte	0x00, 0xf0, 0x21, 0x00


	//----- nvinfo : EIATTR_KPARAM_INFO
	.align		4
.L_12492:
        /*0018*/ 	.byte	0x04, 0x17
        /*001a*/ 	.short	(.L_12494 - .L_12493)
.L_12493:
        /*001c*/ 	.word	0x00000000
        /*0020*/ 	.short	0x0002
        /*0022*/ 	.short	0x0080
        /*0024*/ 	.byte	0x00, 0xf0, 0x21, 0x00


	//----- nvinfo : EIATTR_KPARAM_INFO
	.align		4
.L_12494:
        /*0028*/ 	.byte	0x04, 0x17
        /*002a*/ 	.short	(.L_12496 - .L_12495)
.L_12495:
        /*002c*/ 	.word	0x00000000
        /*0030*/ 	.short	0x0001
        /*0032*/ 	.short	0x0070
        /*0034*/ 	.byte	0x00, 0xf0, 0x41, 0x00


	//----- nvinfo : EIATTR_KPARAM_INFO
	.align		4
.L_12496:
        /*0038*/ 	.byte	0x04, 0x17
        /*003a*/ 	.short	(.L_12498 - .L_12497)
.L_12497:
        /*003c*/ 	.word	0x00000000
        /*0040*/ 	.short	0x0000
        /*0042*/ 	.short	0x0000
        /*0044*/ 	.byte	0x00, 0xf0, 0xc1, 0x01


	//----- nvinfo : EIATTR_SPARSE_MMA_MASK
	.align		4
.L_12498:
        /*0048*/ 	.byte	0x03, 0x50
        /*004a*/ 	.short	0x0000


	//----- nvinfo : EIATTR_MAXREG_COUNT
	.align		4
        /*004c*/ 	.byte	0x03, 0x1b
        /*004e*/ 	.short	0x00ff


	//----- nvinfo : EIATTR_EXTERNS
	.align		4
        /*0050*/ 	.byte	0x04, 0x0f
        /*0052*/ 	.short	(.L_12500 - .L_12499)


	//   ....[0]....
	.align		4
.L_12499:
        /*0054*/ 	.word	index@(__assertfail)


	//----- nvinfo : EIATTR_MERCURY_ISA_VERSION
	.align		4
.L_12500:
        /*0058*/ 	.byte	0x03, 0x5f
        /*005a*/ 	.short	0x0101


	//----- nvinfo : EIATTR_COOP_GROUP_MASK_REGIDS
	.align		4
        /*005c*/ 	.byte	0x04, 0x29
        /*005e*/ 	.short	(.L_12502 - .L_12501)


	//   ....[0]....
.L_12501:
        /*0060*/ 	.word	0xffffffff


	//   ....[1]....
        /*0064*/ 	.word	0xffffffff


	//   ....[2]....
        /*0068*/ 	.word	0xffffffff


	//   ....[3]....
        /*006c*/ 	.word	0xffffffff


	//   ....[4]....
        /*0070*/ 	.word	0xffffffff


	//   ....[5]....
        /*0074*/ 	.word	0xffffffff


	//   ....[6]....
        /*0078*/ 	.word	0xffffffff


	//   ....[7]....
        /*007c*/ 	.word	0xffffffff


	//   ....[8]....
        /*0080*/ 	.word	0xffffffff


	//   ....[9]....
        /*0084*/ 	.word	0xffffffff


	//   ....[10]....
        /*0088*/ 	.word	0x0500000f


	//   ....[11]....
        /*008c*/ 	.word	0x0500000f


	//   ....[12]....
        /*0090*/ 	.word	0x0500000f


	//   ....[13]....
        /*0094*/ 	.word	0x0500000f


	//   ....[14]....
        /*0098*/ 	.word	0x0500000f


	//   ....[15]....
        /*009c*/ 	.word	0x0500000f


	//   ....[16]....
        /*00a0*/ 	.word	0x0500000f


	//   ....[17]....
        /*00a4*/ 	.word	0x0500000f


	//   ....[18]....
        /*00a8*/ 	.word	0x0500000f


	//   ....[19]....
        /*00ac*/ 	.word	0x0500000f


	//----- nvinfo : EIATTR_COOP_GROUP_INSTR_OFFSETS
	.align		4
.L_12502:
        /*00b0*/ 	.byte	0x04, 0x28
        /*00b2*/ 	.short	(.L_12504 - .L_12503)


	//   ....[0]....
.L_12503:
        /*00b4*/ 	.word	0x000013e0


	//   ....[1]....
        /*00b8*/ 	.word	0x00001410


	//   ....[2]....
        /*00bc*/ 	.word	0x00001430


	//   ....[3]....
        /*00c0*/ 	.word	0x00001450


	//   ....[4]....
        /*00c4*/ 	.word	0x00001470


	//   ....[5]....
        /*00c8*/ 	.word	0x000019a0


	//   ....[6]....
        /*00cc*/ 	.word	0x000019c0


	//   ....[7]....
        /*00d0*/ 	.word	0x000019e0


	//   ....[8]....
        /*00d4*/ 	.word	0x00001a00


	//   ....[9]....
        /*00d8*/ 	.word	0x00001a20


	//   ....[10]....
        /*00dc*/ 	.word	0x00002500


	//   ....[11]....
        /*00e0*/ 	.word	0x00002580


	//   ....[12]....
        /*00e4*/ 	.word	0x000025e0


	//   ....[13]....
        /*00e8*/ 	.word	0x00002640


	//   ....[14]....
        /*00ec*/ 	.word	0x000026a0


	//   ....[15]....
        /*00f0*/ 	.word	0x00002c30


	//   ....[16]....
        /*00f4*/ 	.word	0x00002c90


	//   ....[17]....
        /*00f8*/ 	.word	0x00002cf0


	//   ....[18]....
        /*00fc*/ 	.word	0x00002d50


	//   ....[19]....
        /*0100*/ 	.word	0x00002db0


	//----- nvinfo : EIATTR_VRC_CTA_INIT_COUNT
	.align		4
.L_12504:
        /*0104*/ 	.byte	0x02, 0x4a
	.zero		1
	.zero		1


	//----- nvinfo : EIATTR_SYSCALL_OFFSETS
	.align		4
        /*0108*/ 	.byte	0x04, 0x46
        /*010a*/ 	.short	(.L_12506 - .L_12505)


	//   ....[0]....
.L_12505:
        /*010c*/ 	.word	0x00000190


	//----- nvinfo : EIATTR_EXIT_INSTR_OFFSETS
	.align		4
.L_12506:
        /*0110*/ 	.byte	0x04, 0x1c
        /*0112*/ 	.short	(.L_12508 - .L_12507)


	//   ....[0]....
.L_12507:
        /*0114*/ 	.word	0x00000240


	//   ....[1]....
        /*0118*/ 	.word	0x000024a0


	//----- nvinfo : EIATTR_CRS_STACK_SIZE
	.align		4
.L_12508:
        /*011c*/ 	.byte	0x04, 0x1e
        /*011e*/ 	.short	(.L_12510 - .L_12509)
.L_12509:
        /*0120*/ 	.word	0x00000000


	//----- nvinfo : EIATTR_CBANK_PARAM_SIZE
	.align		4
.L_12510:
        /*0124*/ 	.byte	0x03, 0x19
        /*0126*/ 	.short	0x0090


	//----- nvinfo : EIATTR_PARAM_CBANK
	.align		4
        /*0128*/ 	.byte	0x04, 0x0a
        /*012a*/ 	.short	(.L_12512 - .L_12511)
	.align		4
.L_12511:
        /*012c*/ 	.word	index@(.nv.constant0._Z15SoftmaxWarpImplI22BroadcastScaleMaskLoadIffbLm3EiE11DirectStoreIffEfLi2ELi8ELi32ELi1ELb0EL9Algorithm0EEvT_T0_ll)
        /*0130*/ 	.short	0x0380
        /*0132*/ 	.short	0x0090


	//----- nvinfo : EIATTR_SW_WAR
	.align		4
.L_12512:
        /*0134*/ 	.byte	0x04, 0x36
        /*0136*/ 	.short	(.L_12514 - .L_12513)
.L_12513:
        /*0138*/ 	.word	0x00000008
.L_12514:


//--------------------- .nv.info._Z15SoftmaxWarpImplI22BroadcastScaleMaskLoadIffbLm3EiE11DirectStoreIffEfLi2ELi6ELi32ELi1ELb1EL9Algorithm0EEvT_T0_ll --------------------------
	.section	.nv.info._Z15SoftmaxWarpImplI22BroadcastScaleMaskLoadIffbLm3EiE11DirectStoreIffEfLi2ELi6ELi32ELi1ELb1EL9Algorithm0EEvT_T0_ll,"",@"SHT_CUDA_INFO"
	.sectionflags	@""
	.align	4


	//----- nvinfo : EIATTR_CUDA_API_VERSION
	.align		4
        /*0000*/ 	.byte	0x04, 0x37
        /*0002*/ 	.short	(.L_12516 - .L_12515)
.L_12515:
        /*0004*/ 	.word	0x00000082


	//----- nvinfo : EIATTR_KPARAM_INFO
	.align		4
.L_12516:
        /*0008*/ 	.byte	0x04, 0x17
        /*000a*/ 	.short	(.L_12518 - .L_12517)
.L_12517:
        /*000c*/ 	.word	0x00000000
        /*0010*/ 	.short	0x0003
        /*0012*/ 	.short	0x0088
        /*0014*/ 	.byte	0x00, 0xf0, 0x21, 0x00


	//----- nvinfo : EIATTR_KPARAM_INFO
	.align		4
.L_12518:
        /*0018*/ 	.byte	0x04, 0x17
        /*001a*/ 	.short	(.L_12520 - .L_12519)
.L_12519:
        /*001c*/ 	.word	0x00000000
        /*0020*/ 	.short	0x0002
        /*0022*/ 	.short	0x0080
        /*0024*/ 	.byte	0x00, 0xf0, 0x21, 0x00


	//----- nvinfo : EIATTR_KPARAM_INFO
	.align		4
.L_12520:
        /*0028*/ 	.byte	0x04, 0x17
        /*002a*/ 	.short	(.L_12522 - .L_12521)
.L_12521:
        /*002c*/ 	.word	0x00000000
        /*0030*/ 	.short	0x0001
        /*0032*/ 	.short	0x0070
        /*0034*/ 	.byte	0x00, 0xf0, 0x41, 0x00


	//----- nvinfo : EIATTR_KPARAM_INFO
	.align		4
.L_12522:
        /*0038*/ 	.byte	0x04, 0x17
        /*003a*/ 	.short	(.L_12524 - .L_12523)
.L_12523:
        /*003c*/ 	.word	0x00000000
        /*0040*/ 	.short	0x0000
        /*0042*/ 	.short	0x0000
        /*0044*/ 	.byte	0x00, 0xf0, 0xc1, 0x01


	//----- nvinfo : EIATTR_SPARSE_MMA_MASK
	.align		4
.L_12524:
        /*0048*/ 	.byte	0x03, 0x50
        /*004a*/ 	.short	0x0000


	//----- nvinfo : EIATTR_MAXREG_COUNT
	.align		4
        /*004c*/ 	.byte	0x03, 0x1b
        /*004e*/ 	.short	0x00ff


	//----- nvinfo : EIATTR_EXTERNS
	.align		4
        /*0050*/ 	.byte	0x04, 0x0f
        /*0052*/ 	.short	(.L_12526 - .L_12525)


	//   ....[0]....
	.align		4
.L_12525:
        /*0054*/ 	.word	index@(__assertfail)


	//----- nvinfo : EIATTR_MERCURY_ISA_VERSION
	.align		4
.L_12526:
        /*0058*/ 	.byte	0x03, 0x5f
        /*005a*/ 	.short	0x0101


	//----- nvinfo : EIATTR_COOP_GROUP_MASK_REGIDS
	.align		4
        /*005c*/ 	.byte	0x04, 0x29
        /*005e*/ 	.short	(.L_12528 - .L_12527)


	//   ....[0]....
.L_12527:
        /*0060*/ 	.word	0xffffffff


	//   ....[1]....
        /*0064*/ 	.word	0xffffffff


	//   ....[2]....
        /*0068*/ 	.word	0xffffffff


	//   ....[3]....
        /*006c*/ 	.word	0xffffffff


	//   ....[4]....
        /*0070*/ 	.word	0xffffffff


	//   ....[5]....
        /*0074*/ 	.word	0xffffffff


	//   ....[6]....
        /*0078*/ 	.word	0xffffffff


	//   ....[7]....
        /*007c*/ 	.word	0xffffffff


	//   ....[8]....
        /*0080*/ 	.word	0xffffffff


	//   ....[9]....
        /*0084*/ 	.word	0xffffffff


	//   ....[10]....
        /*0088*/ 	.word	0x0500000f


	//   ....[11]....
        /*008c*/ 	.word	0x0500000f


	//   ....[12]....
        /*0090*/ 	.word	0x0500000f


	//   ....[13]....
        /*0094*/ 	.word	0x0500000f


	//   ....[14]....
        /*0098*/ 	.word	0x0500000f


	//   ....[15]....
        /*009c*/ 	.word	0x0500000f


	//   ....[16]....
        /*00a0*/ 	.word	0x0500000f


	//   ....[17]....
        /*00a4*/ 	.word	0x0500000f


	//   ....[18]....
        /*00a8*/ 	.word	0x0500000f


	//   ....[19]....
        /*00ac*/ 	.word	0x0500000f


	//----- nvinfo : EIATTR_COOP_GROUP_INSTR_OFFSETS
	.align		4
.L_12528:
        /*00b0*/ 	.byte	0x04, 0x28
        /*00b2*/ 	.short	(.L_12530 - .L_12529)


	//   ....[0]....
.L_12529:
        /*00b4*/ 	.word	0x000015d0


	//   ....[1]....
        /*00b8*/ 	.word	0x00001600


	//   ....[2]....
        /*00bc*/ 	.word	0x00001620


	//   ....[3]....
        /*00c0*/ 	.word	0x00001640


	//   ....[4]....
        /*00c4*/ 	.word	0x00001660


	//   ....[5]....
        /*00c8*/ 	.word	0x00001a50


	//   ....[6]....
        /*00cc*/ 	.word	0x00001a70


	//   ....[7]....
        /*00d0*/ 	.word	0x00001a90


	//   ....[8]....
        /*00d4*/ 	.word	0x00001ab0


	//   ....[9]....
        /*00d8*/ 	.word	0x00001ad0


	//   ....[10]....
        /*00dc*/ 	.word	0x00002520


	//   ....[11]....
        /*00e0*/ 	.word	0x000025a0


	//   ....[12]....
        /*00e4*/ 	.word	0x00002600


	//   ....[13]....
        /*00e8*/ 	.word	0x00002660


	//   ....[14]....
        /*00ec*/ 	.word	0x000026c0


	//   ....[15]....
        /*00f0*/ 	.word	0x00002b00


	//   ....[16]....
        /*00f4*/ 	.word	0x00002b60


	//   ....[17]....
        /*00f8*/ 	.word	0x00002bc0


	//   ....[18]....
        /*00fc*/ 	.word	0x00002c20


	//   ....[19]....
        /*0100*/ 	.word	0x00002c80


	//----- nvinfo : EIATTR_VRC_CTA_INIT_COUNT
	.align		4
.L_12530:
        /*0104*/ 	.byte	0x02, 0x4a
	.zero		1
	.zero		1


	//----- nvinfo : EIATTR_SYSCALL_OFFSETS
	.align		4
        /*0108*/ 	.byte	0x04, 0x46
        /*010a*/ 	.short	(.L_12532 - .L_12531)


	//   ....[0]....
.L_12531:
        /*010c*/ 	.word	0x000001a0


	//----- nvinfo : EIATTR_EXIT_INSTR_OFFSETS
	.align		4
.L_12532:
        /*0110*/ 	.byte	0x04, 0x1c
        /*0112*/ 	.short	(.L_12534 - .L_12533)


	//   ....[0]....
.L_12533:
        /*0114*/ 	.word	0x00000250


	//   ....[1]....
        /*0118*/ 	.word	0x000024c0


	//----- nvinfo : EIATTR_CRS_STACK_SIZE
	.align		4
.L_12534:
        /*011c*/ 	.byte	0x04, 0x1e
        /*011e*/ 	.short	(.L_12536 - .L_12535)
.L_12535:
        /*0120*/ 	.word	0x00000000


	//----- nvinfo : EIATTR_CBANK_PARAM_SIZE
	.align		4
.L_12536:
        /*0124*/ 	.byte	0x03, 0x19
        /*0126*/ 	.short	0x0090


	//----- nvinfo : EIATTR_PARAM_CBANK
	.align		4
        /*0128*/ 	.byte	0x04, 0x0a
        /*012a*/ 	.short	(.L_12538 - .L_12537)
	.align		4
.L_12537:
        /*012c*/ 	.word	index@(.nv.constant0._Z15SoftmaxWarpImplI22BroadcastScaleMaskLoadIffbLm3EiE11DirectStoreIffEfLi2ELi6ELi32ELi1ELb1EL9Algorithm0EEvT_T0_ll)
        /*0130*/ 	.short	0x0380
        /*0132*/ 	.short	0x0090


	//----- nvinfo : EIATTR_SW_WAR
	.align		4
.L_12538:
        /*0134*/ 	.byte	0x04, 0x36
        /*0136*/ 	.short	(.L_12540 - .L_12539)
.L_12539:
        /*0138*/ 	.word	0x00000008
.L_12540:


//--------------------- .nv.info._Z15SoftmaxWarpImplI22BroadcastScaleMaskLoadIffbLm3EiE11DirectStoreIffEfLi2ELi6ELi32ELi1ELb0EL9Algorithm0EEvT_T0_ll --------------------------
	.section	.nv.info._Z15SoftmaxWarpImplI22BroadcastScaleMaskLoadIffbLm3EiE11DirectStoreIffEfLi2ELi6ELi32ELi1ELb0EL9Algorithm0EEvT_T0_ll,"",@"SHT_CUDA_INFO"
	.sectionflags	@""
	.align	4


	//----- nvinfo : EIATTR_CUDA_API_VERSION
	.align		4
        /*0000*/ 	.byte	0x04, 0x37
        /*0002*/ 	.short	(.L_12542 - .L_12541)
.L_12541:
        /*0004*/ 	.word	0x00000082


	//----- nvinfo : EIATTR_KPARAM_INFO
	.align		4
.L_12542:
        /*0008*/ 	.byte	0x04, 0x17
        /*000a*/ 	.short	(.L_12544 - .L_12543)
.L_12543:
        /*000c*/ 	.word	0x00000000
        /*0010*/ 	.short	0x0003
        /*0012*/ 	.short	0x0088
        /*0014*/ 	.byte	0x00, 0xf0, 0x21, 0x00


	//----- nvinfo : EIATTR_KPARAM_INFO
	.align		4
.L_12544:
        /*0018*/ 	.byte	0x04, 0x17
        /*001a*/ 	.short	(.L_12546 - .L_12545)
.L_12545:
        /*001c*/ 	.word	0x00000000
        /*0020*/ 	.short	0x0002
        /*0022*/ 	.short	0x0080
        /*0024*/ 	.byte	0x00, 0xf0, 0x21, 0x00


	//----- nvinfo : EIATTR_KPARAM_INFO
	.align		4
.L_12546:
        /*0028*/ 	.byte	0x04, 0x17
        /*002a*/ 	.short	(.L_12548 - .L_12547)
.L_12547:
        /*002c*/ 	.word	0x00000000
        /*0030*/ 	.short	0x0001
        /*0032*/ 	.short	0x0070
        /*0034*/ 	.byte	0x00, 0xf0, 0x41, 0x00


	//----- nvinfo : EIATTR_KPARAM_INFO
	.align		4
.L_12548:
        /*0038*/ 	.byte	0x04, 0x17
        /*003a*/ 	.short	(.L_12550 - .L_12549)
.L_12549:
        /*003c*/ 	.word	0x00000000
        /*0040*/ 	.short	0x0000
        /*0042*/ 	.short	0x0000
        /*0044*/ 	.byte	0x00, 0xf0, 0xc1, 0x01


	//----- nvinfo : EIATTR_SPARSE_MMA_MASK
	.align		4
.L_12550:
        /*0048*/ 	.byte	0x03, 0x50
        /*004a*/ 	.short	0x0000


	//----- nvinfo : EIATTR_MAXREG_COUNT
	.align		4
        /*004c*/ 	.byte	0x03, 0x1b
        /*004e*/ 	.short	0x00ff


	//----- nvinfo : EIATTR_EXTERNS
	.align		4
        /*0050*/ 	.byte	0x04, 0x0f
        /*0052*/ 	.short	(.L_12552 - .L_12551)


	//   ....[0]....
	.align		4
.L_12551:
        /*0054*/ 	.word	index@(__assertfail)


	//----- nvinfo : EIATTR_MERCURY_ISA_VERSION
	.align		4
.L_12552:
        /*0058*/ 	.byte	0x03, 0x5f
        /*005a*/ 	.short	0x0101


	//----- nvinfo : EIATTR_COOP_GROUP_MASK_REGIDS
	.align		4
        /*005c*/ 	.byte	0x04, 0x29
        /*005e*/ 	.short	(.L_12554 - .L_12553)


	//   ....[0]....
.L_12553:
        /*0060*/ 	.word	0xffffffff


	//   ....[1]....
        /*0064*/ 	.word	0xffffffff


	//   ....[2]....
        /*0068*/ 	.word	0xffffffff


	//   ....[3]....
        /*006c*/ 	.word	0xffffffff


	//   ....[4]....
        /*0070*/ 	.word	0xffffffff


	//   ....[5]....
        /*0074*/ 	.word	0xffffffff


	//   ....[6]....
        /*0078*/ 	.word	0xffffffff


	//   ....[7]....
        /*007c*/ 	.word	0xffffffff


	//   ....[8]....
        /*0080*/ 	.word	0xffffffff


	//   ....[9]....
        /*0084*/ 	.word	0xffffffff


	//   ....[10]....
        /*0088*/ 	.word	0x0500000f


	//   ....[11]....
        /*008c*/ 	.word	0x0500000f


	//   ....[12]....
        /*0090*/ 	.word	0x0500000f


	//   ....[13]....
        /*0094*/ 	.word	0x0500000f


	//   ....[14]....
        /*0098*/ 	.word	0x0500000f


	//   ....[15]....
        /*009c*/ 	.word	0x0500000f


	//   ....[16]....
        /*00a0*/ 	.word	0x0500000f


	//   ....[17]....
        /*00a4*/ 	.word	0x0500000f


	//   ....[18]....
        /*00a8*/ 	.word	0x0500000f


	//   ....[19]....
        /*00ac*/ 	.word	0x0500000f


	//----- nvinfo : EIATTR_COOP_GROUP_INSTR_OFFSETS
	.align		4
.L_12554:
        /*00b0*/ 	.byte	0x04, 0x28
        /*00b2*/ 	.short	(.L_12556 - .L_12555)


	//   ....[0]....
.L_12555:
        /*00b4*/ 	.word	0x00000ff0


	//   ....[1]....
        /*00b8*/ 	.word	0x00001030


	//   ....[2]....
        /*00bc*/ 	.word	0x00001050


	//   ....[3]....
        /*00c0*/ 	.word	0x00001070


	//   ....[4]....
        /*00c4*/ 	.word	0x00001090


	//   ....[5]....
        /*00c8*/ 	.word	0x00001470


	//   ....[6]....
        /*00cc*/ 	.word	0x00001490


	//   ....[7]....
        /*00d0*/ 	.word	0x000014b0


	//   ....[8]....
        /*00d4*/ 	.word	0x000014d0


	//   ....[9]....
        /*00d8*/ 	.word	0x000014f0


	//   ....[10]....
        /*00dc*/ 	.word	0x00001d60


	//   ....[11]....
        /*00e0*/ 	.word	0x00001df0


	//   ....[12]....
        /*00e4*/ 	.word	0x00001e50


	//   ....[13]....
        /*00e8*/ 	.word	0x00001eb0


	//   ....[14]....
        /*00ec*/ 	.word	0x00001f20


	//   ....[15]....
        /*00f0*/ 	.word	0x00002350


	//   ....[16]....
        /*00f4*/ 	.word	0x000023b0


	//   ....[17]....
        /*00f8*/ 	.word	0x00002410


	//   ....[18]....
        /*00fc*/ 	.word	0x00002470


	//   ....[19]....
        /*0100*/ 	.word	0x000024d0


	//----- nvinfo : EIATTR_VRC_CTA_INIT_COUNT
	.align		4
.L_12556:
        /*0104*/ 	.byte	0x02, 0x4a
	.zero		1
	.zero		1


	//----- nvinfo : EIATTR_SYSCALL_OFFSETS
	.align		4
        /*0108*/ 	.byte	0x04, 0x46
        /*010a*/ 	.short	(.L_12558 - .L_12557)


	//   ....[0]....
.L_12557:
        /*010c*/ 	.word	0x00000190


	//----- nvinfo : EIATTR_EXIT_INSTR_OFFSETS
	.align		4
.L_12558:
        /*0110*/ 	.byte	0x04, 0x1c
        /*0112*/ 	.short	(.L_12560 - .L_12559)


	//   ....[0]....
.L_12559:
        /*0114*/ 	.word	0x00000240


	//   ....[1]....
        /*0118*/ 	.word	0x00001d00


	//----- nvinfo : EIATTR_CRS_STACK_SIZE
	.align		4
.L_12560:
        /*011c*/ 	.byte	0x04, 0x1e
        /*011e*/ 	.short	(.L_12562 - .L_12561)
.L_12561:
        /*0120*/ 	.word	0x00000000


	//----- nvinfo : EIATTR_CBANK_PARAM_SIZE
	.align		4
.L_12562:
        /*0124*/ 	.byte	0x03, 0x19
        /*0126*/ 	.short	0x0090


	//----- nvinfo : EIATTR_PARAM_CBANK
	.align		4
        /*0128*/ 	.byte	0x04, 0x0a
        /*012a*/ 	.short	(.L_12564 - .L_12563)
	.align		4
.L_12563:
        /*012c*/ 	.word	index@(.nv.constant0._Z15SoftmaxWarpImplI22BroadcastScaleMaskLoadIffbLm3EiE11DirectStoreIffEfLi2ELi6ELi32ELi1ELb0EL9Algorithm0EEvT_T0_ll)
        /*0130*/ 	.short	0x0380
        /*0132*/ 	.short	0x0090


	//----- nvinfo : EIATTR_SW_WAR
	.align		4
.L_12564:
        /*0134*/ 	.byte	0x04, 0x36
        /*0136*/ 	.short	(.L_12566 - .L_12565)
.L_12565:
        /*0138*/ 	.word	0x00000008
.L_12566:


//--------------------- .nv.info._Z15SoftmaxWarpImplI22BroadcastScaleMaskLoadIffbLm3EiE11DirectStoreIffEfLi2ELi4ELi32ELi1ELb1EL9Algorithm0EEvT_T0_ll --------------------------
	.section	.nv.info._Z15SoftmaxWarpImplI22BroadcastScaleMaskLoadIffbLm3EiE11DirectStoreIffEfLi2ELi4ELi32ELi1ELb1EL9Algorithm0EEvT_T0_ll,"",@"SHT_CUDA_INFO"
	.sectionflags	@""
	.align	4


	//----- nvinfo : EIATTR_CUDA_API_VERSION
	.align		4
        /*0000*/ 	.byte	0x04, 0x37
        /*0002*/ 	.short	(.L_12568 - .L_12567)
.L_12567:
        /*0004*/ 	.word	0x00000082


	//----- nvinfo : EIATTR_KPARAM_INFO
	.align		4
.L_12568:
        /*0008*/ 	.byte	0x04, 0x17
        /*000a*/ 	.short	(.L_12570 - .L_12569)
.L_12569:
        /*000c*/ 	.word	0x00000000
        /*0010*/ 	.short	0x0003
        /*0012*/ 	.short	0x0088
        /*0014*/ 	.byte	0x00, 0xf0, 0x21, 0x00


	//----- nvinfo : EIATTR_KPARAM_INFO
	.align		4
.L_12570:
        /*0018*/ 	.byte	0x04, 0x17
        /*001a*/ 	.short	(.L_12572 - .L_12571)
.L_12571:
        /*001c*/ 	.word	0x00000000
        /*0020*/ 	.short	0x0002
        /*0022*/ 	.short	0x0080
        /*0024*/ 	.byte	0x00, 0xf0, 0x21, 0x00


	//----- nvinfo : EIATTR_KPARAM_INFO
	.align		4
.L_12572:
        /*0028*/ 	.byte	0x04, 0x17
        /*002a*/ 	.short	(.L_12574 - .L_12573)
.L_12573:
        /*002c*/ 	.word	0x00000000
        /*0030*/ 	.short	0x0001
        /*0032*/ 	.short	0x0070
        /*0034*/ 	.byte	0x00, 0xf0, 0x41, 0x00


	//----- nvinfo : EIATTR_KPARAM_INFO
	.align		4
.L_12574:
        /*0038*/ 	.byte	0x04, 0x17
        /*003a*/ 	.short	(.L_12576 - .L_12575)
.L_12575:
        /*003c*/ 	.word	0x00000000
        /*0040*/ 	.short	0x0000
        /*0042*/ 	.short	0x0000
        /*0044*/ 	.byte	0x00, 0xf0, 0xc1, 0x01


	//----- nvinfo : EIATTR_SPARSE_MMA_MASK
	.align		4
.L_12576:
        /*0048*/ 	.byte	0x03, 0x50
        /*004a*/ 	.short	0x0000


	//----- nvinfo : EIATTR_MAXREG_COUNT
	.align		4
        /*004c*/ 	.byte	0x03, 0x1b
        /*004e*/ 	.short	0x00ff


	//----- nvinfo : EIATTR_EXTERNS
	.align		4
        /*0050*/ 	.byte	0x04, 0x0f
        /*0052*/ 	.short	(.L_12578 - .L_12577)


	//   ....[0]....
	.align		4
.L_12577:
        /*0054*/ 	.word	index@(__assertfail)


	//----- nvinfo : EIATTR_MERCURY_ISA_VERSION
	.align		4
.L_12578:
        /*0058*/ 	.byte	0x03, 0x5f
        /*005a*/ 	.short	0x0101


	//----- nvinfo : EIATTR_COOP_GROUP_MASK_REGIDS
	.align		4
        /*005c*/ 	.byte	0x04, 0x29
        /*005e*/ 	.short	(.L_12580 - .L_12579)


	//   ....[0]....
.L_12579:
        /*0060*/ 	.word	0xffffffff


	//   ....[1]....
        /*0064*/ 	.word	0xffffffff


	//   ....[2]....
        /*0068*/ 	.word	0xffffffff


	//   ....[3]....
        /*006c*/ 	.word	0xffffffff


	//   ....[4]....
        /*0070*/ 	.word	0xffffffff


	//   ....[5]....
        /*0074*/ 	.word	0xffffffff


	//   ....[6]....
        /*0078*/ 	.word	0xffffffff


	//   ....[7]....
        /*007c*/ 	.word	0xffffffff


	//   ....[8]....
        /*0080*/ 	.word	0xffffffff


	//   ....[9]....
        /*0084*/ 	.word	0xffffffff


	//   ....[10]....
        /*0088*/ 	.word	0x0500000f


	//   ....[11]....
        /*008c*/ 	.word	0x0500000f


	//   ....[12]....
        /*0090*/ 	.word	0x0500000f


	//   ....[13]....
        /*0094*/ 	.word	0x0500000f


	//   ....[14]....
        /*0098*/ 	.word	0x0500000f


	//   ....[15]....
        /*009c*/ 	.word	0x0500000f


	//   ....[16]....
        /*00a0*/ 	.word	0x0500000f


	//   ....[17]....
        /*00a4*/ 	.word	0x0500000f


	//   ....[18]....
        /*00a8*/ 	.word	0x0500000f


	//   ....[19]....
        /*00ac*/ 	.word	0x0500000f


	//----- nvinfo : EIATTR_COOP_GROUP_INSTR_OFFSETS
	.align		4
.L_12580:
        /*00b0*/ 	.byte	0x04, 0x28
        /*00b2*/ 	.short	(.L_12582 - .L_12581)


	//   ....[0]....
.L_12581:
        /*00b4*/ 	.word	0x00000f80


	//   ....[1]....
        /*00b8*/ 	.word	0x00000fc0


	//   ....[2]....
        /*00bc*/ 	.word	0x00000fe0


	//   ....[3]....
        /*00c0*/ 	.word	0x00001000


	//   ....[4]....
        /*00c4*/ 	.word	0x00001020


	//   ....[5]....
        /*00c8*/ 	.word	0x000012c0


	//   ....[6]....
        /*00cc*/ 	.word	0x000012e0


	//   ....[7]....
        /*00d0*/ 	.word	0x00001300


	//   ....[8]....
        /*00d4*/ 	.word	0x00001320


	//   ....[9]....
        /*00d8*/ 	.word	0x00001340


	//   ....[10]....
        /*00dc*/ 	.word	0x00001a50


	//   ....[11]....
        /*00e0*/ 	.word	0x00001ad0


	//   ....[12]....
        /*00e4*/ 	.word	0x00001b30


	//   ....[13]....
        /*00e8*/ 	.word	0x00001ba0


	//   ....[14]....
        /*00ec*/ 	.word	0x00001c10


	//   ....[15]....
        /*00f0*/ 	.word	0x00001ef0


	//   ....[16]....
        /*00f4*/ 	.word	0x00001f50


	//   ....[17]....
        /*00f8*/ 	.word	0x00001fb0


	//   ....[18]....
        /*00fc*/ 	.word	0x00002010


	//   ....[19]....
        /*0100*/ 	.word	0x00002070


	//----- nvinfo : EIATTR_VRC_CTA_INIT_COUNT
	.align		4
.L_12582:
        /*0104*/ 	.byte	0x02, 0x4a
	.zero		1
	.zero		1


	//----- nvinfo : EIATTR_SYSCALL_OFFSETS
	.align		4
        /*0108*/ 	.byte	0x04, 0x46
        /*010a*/ 	.short	(.L_12584 - .L_12583)


	//   ....[0]....
.L_12583:
        /*010c*/ 	.word	0x000001b0


	//----- nvinfo : EIATTR_EXIT_INSTR_OFFSETS
	.align		4
.L_12584:
        /*0110*/ 	.byte	0x04, 0x1c
        /*0112*/ 	.short	(.L_12586 - .L_12585)


	//   ....[0]....
.L_12585:
        /*0114*/ 	.word	0x00000260


	//   ....[1]....
        /*0118*/ 	.word	0x000019f0


	//----- nvinfo : EIATTR_CRS_STACK_SIZE
	.align		4
.L_12586:
        /*011c*/ 	.byte	0x04, 0x1e
        /*011e*/ 	.short	(.L_12588 - .L_12587)
.L_12587:
        /*0120*/ 	.word	0x00000000


	//----- nvinfo : EIATTR_CBANK_PARAM_SIZE
	.align		4
.L_12588:
        /*0124*/ 	.byte	0x03, 0x19
        /*0126*/ 	.short	0x0090


	//----- nvinfo : EIATTR_PARAM_CBANK
	.align		4
        /*0128*/ 	.byte	0x04, 0x0a
        /*012a*/ 	.short	(.L_12590 - .L_12589)
	.align		4
.L_12589:
        /*012c*/ 	.word	index@(.nv.constant0._Z15SoftmaxWarpImplI22BroadcastScaleMaskLoadIffbLm3EiE11DirectStoreIffEfLi2ELi4ELi32ELi1ELb1EL9Algorithm0EEvT_T0_ll)
        /*0130*/ 	.short	0x0380
        /*0132*/ 	.short	0x0090


	//----- nvinfo : EIATTR_SW_WAR
	.align		4
.L_12590:
        /*0134*/ 	.byte	0x04, 0x36
        /*0136*/ 	.short	(.L_12592 - .L_12591)
.L_12591:
        /*0138*/ 	.word	0x00000008
.L_12592:


//--------------------- .nv.info._Z15SoftmaxWarpImplI22BroadcastScaleMaskLoadIffbLm3EiE11DirectStoreIffEfLi2ELi4ELi32ELi1ELb0EL9Algorithm0EEvT_T0_ll --------------------------
	.section	.nv.info._Z15SoftmaxWarpImplI22BroadcastScaleMaskLoadIffbLm3EiE11DirectStoreIffEfLi2ELi4ELi32ELi1ELb0EL9Algorithm0EEvT_T0_ll,"",@"SHT_CUDA_INFO"
	.sectionflags	@""
	.align	4


	//----- nvinfo : EIATTR_CUDA_API_VERSION
	.align		4
        /*0000*/ 	.byte	0x04, 0x37
        /*0002*/ 	.short	(.L_12594 - .L_12593)
.L_12593:
        /*0004*/ 	.word	0x00000082


	//----- nvinfo : EIATTR_KPARAM_INFO
	.align		4
.L_12594:
        /*0008*/ 	.byte	0x04, 0x17
        /*000a*/ 	.short	(.L_12596 - .L_12595)
.L_12595:
        /*000c*/ 	.word	0x00000000
        /*0010*/ 	.short	0x0003
        /*0012*/ 	.short	0x0088
        /*0014*/ 	.byte	0x00, 0xf0, 0x21, 0x00


	//----- nvinfo : EIATTR_KPARAM_INFO
	.align		4
.L_12596:
        /*0018*/ 	.byte	0x04, 0x17
        /*001a*/ 	.short	(.L_12598 - .L_12597)
.L_12597:
        /*001c*/ 	.word	0x00000000
        /*0020*/ 	.short	0x0002
        /*0022*/ 	.short	0x0080
        /*0024*/ 	.byte	0x00, 0xf0, 0x21, 0x00


	//----- nvinfo : EIATTR_KPARAM_INFO
	.align		4
.L_12598:
        /*0028*/ 	.byte	0x04, 0x17
        /*002a*/ 	.short	(.L_12600 - .L_12599)
.L_12599:
        /*002c*/ 	.word	0x00000000
        /*0030*/ 	.short	0x0001
        /*0032*/ 	.short	0x0070
        /*0034*/ 	.byte	0x00, 0xf0, 0x41, 0x00


	//----- nvinfo : EIATTR_KPARAM_INFO
	.align		4
.L_12600:
        /*0038*/ 	.byte	0x04, 0x17
        /*003a*/ 	.short	(.L_12602 - .L_12601)
.L_12601:
        /*003c*/ 	.word	0x00000000
        /*0040*/ 	.short	0x0000
        /*0042*/ 	.short	0x0000
        /*0044*/ 	.byte	0x00, 0xf0, 0xc1, 0x01


	//----- nvinfo : EIATTR_SPARSE_MMA_MASK
	.align		4
.L_12602:
        /*0048*/ 	.byte	0x03, 0x50
        /*004a*/ 	.short	0x0000


	//----- nvinfo : EIATTR_MAXREG_COUNT
	.align		4
        /*004c*/ 	.byte	0x03, 0x1b
        /*004e*/ 	.short	0x00ff


	//----- nvinfo : EIATTR_EXTERNS
	.align		4
        /*0050*/ 	.byte	0x04, 0x0f
        /*0052*/ 	.short	(.L_12604 - .L_12603)


	//   ....[0]....
	.align		4
.L_12603:
        /*0054*/ 	.word	index@(__assertfail)


	//----- nvinfo : EIATTR_MERCURY_ISA_VERSION
	.align		4
.L_12604:
        /*0058*/ 	.byte	0x03, 0x5f
        /*005a*/ 	.short	0x0101


	//----- nvinfo : EIATTR_COOP_GROUP_MASK_REGIDS
	.align		4
        /*005c*/ 	.byte	0x04, 0x29
        /*005e*/ 	.short	(.L_12606 - .L_12605)


	//   ....[0]....
.L_12605:
        /*0060*/ 	.word	0xffffffff


	//   ....[1]....
        /*0064*/ 	.word	0xffffffff


	//   ....[2]....
        /*0068*/ 	.word	0xffffffff


	//   ....[3]....
        /*006c*/ 	.word	0xffffffff


	//   ....[4]....
        /*0070*/ 	.word	0xffffffff


	//   ....[5]....
        /*0074*/ 	.word	0xffffffff


	//   ....[6]....
        /*0078*/ 	.word	0xffffffff


	//   ....[7]....
        /*007c*/ 	.word	0xffffffff


	//   ....[8]....
        /*0080*/ 	.word	0xffffffff


	//   ....[9]....
        /*0084*/ 	.word	0xffffffff


	//   ....[10]....
        /*0088*/ 	.word	0x0500000f


	//   ....[11]....
        /*008c*/ 	.word	0x0500000f


	//   ....[12]....
        /*0090*/ 	.word	0x0500000f


	//   ....[13]....
        /*0094*/ 	.word	0x0500000f


	//   ....[14]....
        /*0098*/ 	.word	0x0500000f


	//   ....[15]....
        /*009c*/ 	.word	0x0500000f


	//   ....[16]....
        /*00a0*/ 	.word	0x0500000f


	//   ....[17]....
        /*00a4*/ 	.word	0x0500000f


	//   ....[18]....
        /*00a8*/ 	.word	0x0500000f


	//   ....[19]....
        /*00ac*/ 	.word	0x0500000f


	//----- nvinfo : EIATTR_COOP_GROUP_INSTR_OFFSETS
	.align		4
.L_12606:
        /*00b0*/ 	.byte	0x04, 0x28
        /*00b2*/ 	.short	(.L_12608 - .L_12607)


	//   ....[0]....
.L_12607:
        /*00b4*/ 	.word	0x00000c90


	//   ....[1]....
        /*00b8*/ 	.word	0x00000cc0


	//   ....[2]....
        /*00bc*/ 	.word	0x00000ce0


	//   ....[3]....
        /*00c0*/ 	.word	0x00000d00


	//   ....[4]....
        /*00c4*/ 	.word	0x00000d20


	//   ....[5]....
        /*00c8*/ 	.word	0x00000fd0


	//   ....[6]....
        /*00cc*/ 	.word	0x00000ff0


	//   ....[7]....
        /*00d0*/ 	.word	0x00001010


	//   ....[8]....
        /*00d4*/ 	.word	0x00001030


	//   ....[9]....
        /*00d8*/ 	.word	0x00001050


	//   ....[10]....
        /*00dc*/ 	.word	0x00001680


	//   ....[11]....
        /*00e0*/ 	.word	0x00001700


	//   ....[12]....
        /*00e4*/ 	.word	0x00001760


	//   ....[13]....
        /*00e8*/ 	.word	0x000017c0


	//   ....[14]....
        /*00ec*/ 	.word	0x00001820


	//   ....[15]....
        /*00f0*/ 	.word	0x00001b20


	//   ....[16]....
        /*00f4*/ 	.word	0x00001b80


	//   ....[17]....
        /*00f8*/ 	.word	0x00001be0


	//   ....[18]....
        /*00fc*/ 	.word	0x00001c40


	//   ....[19]....
        /*0100*/ 	.word	0x00001ca0


	//----- nvinfo : EIATTR_VRC_CTA_INIT_COUNT
	.align		4
.L_12608:
        /*0104*/ 	.byte	0x02, 0x4a
	.zero		1
	.zero		1


	//----- nvinfo : EIATTR_SYSCALL_OFFSETS
	.align		4
        /*0108*/ 	.byte	0x04, 0x46
        /*010a*/ 	.short	(.L_12610 - .L_12609)


	//   ....[0]....
.L_12609:
        /*010c*/ 	.word	0x00000190


	//----- nvinfo : EIATTR_EXIT_INSTR_OFFSETS
	.align		4
.L_12610:
        /*0110*/ 	.byte	0x04, 0x1c
        /*0112*/ 	.short	(.L_12612 - .L_12611)


	//   ....[0]....
.L_12611:
        /*0114*/ 	.word	0x00000240


	//   ....[1]....
        /*0118*/ 	.word	0x00001620


	//----- nvinfo : EIATTR_CRS_STACK_SIZE
	.align		4
.L_12612:
        /*011c*/ 	.byte	0x04, 0x1e
        /*011e*/ 	.short	(.L_12614 - .L_12613)
.L_12613:
        /*0120*/ 	.word	0x00000000


	//----- nvinfo : EIATTR_CBANK_PARAM_SIZE
	.align		4
.L_12614:
        /*0124*/ 	.byte	0x03, 0x19
        /*0126*/ 	.short	0x0090


	//----- nvinfo : EIATTR_PARAM_CBANK
	.align		4
        /*0128*/ 	.byte	0x04, 0x0a
        /*012a*/ 	.short	(.L_12616 - .L_12615)
	.align		4
.L_12615:
        /*012c*/ 	.word	index@(.nv.constant0._Z15SoftmaxWarpImplI22BroadcastScaleMaskLoadIffbLm3EiE11DirectStoreIffEfLi2ELi4ELi32ELi1ELb0EL9Algorithm0EEvT_T0_ll)
        /*0130*/ 	.short	0x0380
        /*0132*/ 	.short	0x0090


	//----- nvinfo : EIATTR_SW_WAR
	.align		4
.L_12616:
        /*0134*/ 	.byte	0x04, 0x36
        /*0136*/ 	.short	(.L_12618 - .L_12617)
.L_12617:
        /*0138*/ 	.word	0x00000008
.L_12618:


//--------------------- .nv.info._Z15SoftmaxWarpImplI22BroadcastScaleMaskLoadIffbLm3EiE11DirectStoreIffEfLi2ELi2ELi32ELi1ELb1EL9Algorithm0EEvT_T0_ll --------------------------
	.section	.nv.info._Z15SoftmaxWarpImplI22BroadcastScaleMaskLoadIffbLm3EiE11DirectStoreIffEfLi2ELi2ELi32ELi1ELb1EL9Algorithm0EEvT_T0_ll,"",@"SHT_CUDA_INFO"
	.sectionflags	@""
	.align	4


	//----- nvinfo : EIATTR_CUDA_API_VERSION
	.align		4
        /*0000*/ 	.byte	0x04, 0x37
        /*0002*/ 	.short	(.L_12620 - .L_12619)
.L_12619:
        /*0004*/ 	.word	0x00000082


	//----- nvinfo : EIATTR_KPARAM_INFO
	.align		4
.L_12620:
        /*0008*/ 	.byte	0x04, 0x17
        /*000a*/ 	.short	(.L_12622 - .L_12621)
.L_12621:
        /*000c*/ 	.word	0x00000000
        /*0010*/ 	.short	0x0003
        /*0012*/ 	.short	0x0088
        /*0014*/ 	.byte	0x00, 0xf0, 0x21, 0x00


	//----- nvinfo : EIATTR_KPARAM_INFO
	.align		4
.L_12622:
        /*0018*/ 	.byte	0x04, 0x17
        /*001a*/ 	.short	(.L_12624 - .L_12623)
.L_12623:
        /*001c*/ 	.word	0x00000000
        /*0020*/ 	.short	0x0002
        /*0022*/ 	.short	0x0080
        /*0024*/ 	.byte	0x00, 0xf0, 0x21, 0x00


	//----- nvinfo : EIATTR_KPARAM_INFO
	.align		4
.L_12624:
        /*0028*/ 	.byte	0x04, 0x17
        /*002a*/ 	.short	(.L_12626 - .L_12625)
.L_12625:
        /*002c*/ 	.word	0x00000000
        /*0030*/ 	.short	0x0001
        /*0032*/ 	.short	0x0070
        /*0034*/ 	.byte	0x00, 0xf0, 0x41, 0x00


	//----- nvinfo : EIATTR_KPARAM_INFO
	.align		4
.L_12626:
        /*0038*/ 	.byte	0x04, 0x17
        /*003a*/ 	.short	(.L_12628 - .L_12627)
.L_12627:
        /*003c*/ 	.word	0x00000000
        /*0040*/ 	.short	0x0000
        /*0042*/ 	.short	0x0000
        /*0044*/ 	.byte	0x00, 0xf0, 0xc1, 0x01


	//----- nvinfo : EIATTR_SPARSE_MMA_MASK
	.align		4
.L_12628:
        /*0048*/ 	.byte	0x03, 0x50
        /*004a*/ 	.short	0x0000


	//----- nvinfo : EIATTR_MAXREG_COUNT
	.align		4
        /*004c*/ 	.byte	0x03, 0x1b
        /*004e*/ 	.short	0x00ff


	//----- nvinfo : EIATTR_EXTERNS
	.align		4
        /*0050*/ 	.byte	0x04, 0x0f
        /*0052*/ 	.short	(.L_12630 - .L_12629)


	//   ....[0]....
	.align		4
.L_12629:
        /*0054*/ 	.word	index@(__assertfail)


	//----- nvinfo : EIATTR_MERCURY_ISA_VERSION
	.align		4
.L_12630:
        /*0058*/ 	.byte	0x03, 0x5f
        /*005a*/ 	.short	0x0101


	//----- nvinfo : EIATTR_COOP_GROUP_MASK_REGIDS
	.align		4
        /*005c*/ 	.byte	0x04, 0x29
        /*005e*/ 	.short	(.L_12632 - .L_12631)


	//   ....[0]....
.L_12631:
        /*0060*/ 	.word	0xffffffff


	//   ....[1]....
        /*0064*/ 	.word	0xffffffff


	//   ....[2]....
        /*0068*/ 	.word	0xffffffff


	//   ....[3]....
        /*006c*/ 	.word	0xffffffff


	//   ....[4]....
        /*0070*/ 	.word	0xffffffff


	//   ....[5]....
        /*0074*/ 	.word	0xffffffff


	//   ....[6]....
        /*0078*/ 	.word	0xffffffff


	//   ....[7]....
        /*007c*/ 	.word	0xffffffff


	//   ....[8]....
        /*0080*/ 	.word	0xffffffff


	//   ....[9]....
        /*0084*/ 	.word	0xffffffff


	//   ....[10]....
        /*0088*/ 	.word	0x0500000f


	//   ....[11]....
        /*008c*/ 	.word	0x0500000f


	//   ....[12]....
        /*0090*/ 	.word	0x0500000f


	//   ....[13]....
        /*0094*/ 	.word	0x0500000f


	//   ....[14]....
        /*0098*/ 	.word	0x0500000f


	//   ....[15]....
        /*009c*/ 	.word	0x0500000f


	//   ....[16]....
        /*00a0*/ 	.word	0x0500000f


	//   ....[17]....
        /*00a4*/ 	.word	0x0500000f


	//   ....[18]....
        /*00a8*/ 	.word	0x0500000f


	//   ....[19]....
        /*00ac*/ 	.word	0x0500000f


	//----- nvinfo : EIATTR_COOP_GROUP_INSTR_OFFSETS
	.align		4
.L_12632:
        /*00b0*/ 	.byte	0x04, 0x28
        /*00b2*/ 	.short	(.L_12634 - .L_12633)


	//   ....[0]....
.L_12633:
        /*00b4*/ 	.word	0x00000950


	//   ....[1]....
        /*00b8*/ 	.word	0x00000990


	//   ....[2]....
        /*00bc*/ 	.word	0x000009b0


	//   ....[3]....
        /*00c0*/ 	.word	0x000009d0


	//   ....[4]....
        /*00c4*/ 	.word	0x000009f0


	//   ....[5]....
        /*00c8*/ 	.word	0x00000b50


	//   ....[6]....
        /*00cc*/ 	.word	0x00000b70


	//   ....[7]....
        /*00d0*/ 	.word	0x00000b90


	//   ....[8]....
        /*00d4*/ 	.word	0x00000bb0


	//   ....[9]....
        /*00d8*/ 	.word	0x00000bd0


	//   ....[10]....
        /*00dc*/ 	.word	0x00000f80


	//   ....[11]....
        /*00e0*/ 	.word	0x00001000


	//   ....[12]....
        /*00e4*/ 	.word	0x00001060


	//   ....[13]....
        /*00e8*/ 	.word	0x000010d0


	//   ....[14]....
        /*00ec*/ 	.word	0x00001130


	//   ....[15]....
        /*00f0*/ 	.word	0x000012e0


	//   ....[16]....
        /*00f4*/ 	.word	0x00001340


	//   ....[17]....
        /*00f8*/ 	.word	0x000013a0


	//   ....[18]....
        /*00fc*/ 	.word	0x00001400


	//   ....[19]....
        /*0100*/ 	.word	0x00001460


	//----- nvinfo : EIATTR_VRC_CTA_INIT_COUNT
	.align		4
.L_12634:
        /*0104*/ 	.byte	0x02, 0x4a
	.zero		1
	.zero		1


	//----- nvinfo : EIATTR_SYSCALL_OFFSETS
	.align		4
        /*0108*/ 	.byte	0x04, 0x46
        /*010a*/ 	.short	(.L_12636 - .L_12635)


	//   ....[0]....
.L_12635:
        /*010c*/ 	.word	0x000001b0


	//----- nvinfo : EIATTR_EXIT_INSTR_OFFSETS
	.align		4
.L_12636:
        /*0110*/ 	.byte	0x04, 0x1c
        /*0112*/ 	.short	(.L_12638 - .L_12637)


	//   ....[0]....
.L_12637:
        /*0114*/ 	.word	0x00000260


	//   ....[1]....
        /*0118*/ 	.word	0x00000f20


	//----- nvinfo : EIATTR_CRS_STACK_SIZE
	.align		4
.L_12638:
        /*011c*/ 	.byte	0x04, 0x1e
        /*011e*/ 	.short	(.L_12640 - .L_12639)
.L_12639:
        /*0120*/ 	.word	0x00000000


	//----- nvinfo : EIATTR_CBANK_PARAM_SIZE
	.align		4
.L_12640:
        /*0124*/ 	.byte	0x03, 0x19
        /*0126*/ 	.short	0x0090


	//----- nvinfo : EIATTR_PARAM_CBANK
	.align		4
        /*0128*/ 	.byte	0x04, 0x0a
        /*012a*/ 	.short	(.L_12642 - .L_12641)
	.align		4
.L_12641:
        /*012c*/ 	.word	index@(.nv.constant0._Z15SoftmaxWarpImplI22BroadcastScaleMaskLoadIffbLm3EiE11DirectStoreIffEfLi2ELi2ELi32ELi1ELb1EL9Algorithm0EEvT_T0_ll)
        /*0130*/ 	.short	0x0380
        /*0132*/ 	.short	0x0090


	//----- nvinfo : EIATTR_SW_WAR
	.align		4
.L_12642:
        /*0134*/ 	.byte	0x04, 0x36
        /*0136*/ 	.short	(.L_12644 - .L_12643)
.L_12643:
        /*0138*/ 	.word	0x00000008
.L_12644:


//--------------------- .nv.info._Z15SoftmaxWarpImplI22BroadcastScaleMaskLoadIffbLm3EiE11DirectStoreIffEfLi2ELi2ELi32ELi1ELb0EL9Algorithm0EEvT_T0_ll --------------------------
	.section	.nv.info._Z15SoftmaxWarpImplI22BroadcastScaleMaskLoadIffbLm3EiE11DirectStoreIffEfLi2ELi2ELi32ELi1ELb0EL9Algorithm0EEvT_T0_ll,"",@"SHT_CUDA_INFO"
	.sectionflags	@""
	.align	4


	//----- nvinfo : EIATTR_CUDA_API_VERSION
	.align		4
        /*0000*/ 	.byte	0x04, 0x37
        /*0002*/ 	.short	(.L_12646 - .L_12645)
.L_12645:
        /*0004*/ 	.word	0x00000082


	//----- nvinfo : EIATTR_KPARAM_INFO
	.align		4
.L_12646:
        /*0008*/ 	.byte	0x04, 0x17
        /*000a*/ 	.short	(.L_12648 - .L_12647)
.L_12647:
        /*000c*/ 	.word	0x00000000
        /*0010*/ 	.short	0x0003
        /*0012*/ 	.short	0x0088
        /*0014*/ 	.byte	0x00, 0xf0, 0x21, 0x00


	//----- nvinfo : EIATTR_KPARAM_INFO
	.align		4
.L_12648:
        /*0018*/ 	.byte	0x04, 0x17
        /*001a*/ 	.short	(.L_12650 - .L_12649)
.L_12649:
        /*001c*/ 	.word	0x00000000
        /*0020*/ 	.short	0x0002
        /*0022*/ 	.short	0x0080
        /*0024*/ 	.byte	0x00, 0xf0, 0x21, 0x00


	//----- nvinfo : EIATTR_KPARAM_INFO
	.align		4
.L_12650:
        /*0028*/ 	.byte	0x04, 0x17
        /*002a*/ 	.short	(.L_12652 - .L_12651)
.L_12651:
        /*002c*/ 	.word	0x00000000
        /*0030*/ 	.short	0x0001
        /*0032*/ 	.short	0x0070
        /*0034*/ 	.byte	0x00, 0xf0, 0x41, 0x00


	//----- nvinfo : EIATTR_KPARAM_INFO
	.align		4
.L_12652:
        /*0038*/ 	.byte	0x04, 0x17
        /*003a*/ 	.short	(.L_12654 - .L_12653)
.L_12653:
        /*003c*/ 	.word	0x00000000
        /*0040*/ 	.short	0x0000
        /*0042*/ 	.short	0x0000
        /*0044*/ 	.byte	0x00, 0xf0, 0xc1, 0x01


	//----- nvinfo : EIATTR_SPARSE_MMA_MASK
	.align		4
.L_12654:
        /*0048*/ 	.byte	0x03, 0x50
        /*004a*/ 	.short	0x0000


	//----- nvinfo : EIATTR_MAXREG_COUNT
	.align		4
        /*004c*/ 	.byte	0x03, 0x1b
        /*004e*/ 	.short	0x00ff


	//----- nvinfo : EIATTR_EXTERNS
	.align		4
        /*0050*/ 	.byte	0x04, 0x0f
        /*0052*/ 	.short	(.L_12656 - .L_12655)


	//   ....[0]....
	.align		4
.L_12655:
        /*0054*/ 	.word	index@(__assertfail)


	//----- nvinfo : EIATTR_MERCURY_ISA_VERSION
	.align		4
.L_12656:
        /*0058*/ 	.byte	0x03, 0x5f
        /*005a*/ 	.short	0x0101


	//----- nvinfo : EIATTR_COOP_GROUP_MASK_REGIDS
	.align		4
        /*005c*/ 	.byte	0x04, 0x29
        /*005e*/ 	.short	(.L_12658 - .L_12657)


	//   ....[0]....
.L_12657:
        /*0060*/ 	.word	0xffffffff


	//   ....[1]....
        /*0064*/ 	.word	0xffffffff


	//   ....[2]....
        /*0068*/ 	.word	0xffffffff


	//   ....[3]....
        /*006c*/ 	.word	0xffffffff


	//   ....[4]....
        /*0070*/ 	.word	0xffffffff


	//   ....[5]....
        /*0074*/ 	.word	0xffffffff


	//   ....[6]....
        /*0078*/ 	.word	0xffffffff


	//   ....[7]....
        /*007c*/ 	.word	0xffffffff


	//   ....[8]....
        /*0080*/ 	.word	0xffffffff


	//   ....[9]....
        /*0084*/ 	.word	0xffffffff


	//   ....[10]....
        /*0088*/ 	.word	0x0500000f


	//   ....[11]....
        /*008c*/ 	.word	0x0500000f


	//   ....[12]....
        /*0090*/ 	.word	0x0500000f


	//   ....[13]....
        /*0094*/ 	.word	0x0500000f


	//   ....[14]....
        /*0098*/ 	.word	0x0500000f


	//   ....[15]....
        /*009c*/ 	.word	0x0500000f


	//   ....[16]....
        /*00a0*/ 	.word	0x0500000f


	//   ....[17]....
        /*00a4*/ 	.word	0x0500000f


	//   ....[18]....
        /*00a8*/ 	.word	0x0500000f


	//   ....[19]....
        /*00ac*/ 	.word	0x0500000f


	//----- nvinfo : EIATTR_COOP_GROUP_INSTR_OFFSETS
	.align		4
.L_12658:
        /*00b0*/ 	.byte	0x04, 0x28
        /*00b2*/ 	.short	(.L_12660 - .L_12659)


	//   ....[0]....
.L_12659:
        /*00b4*/ 	.word	0x000008c0


	//   ....[1]....
        /*00b8*/ 	.word	0x00000900


	//   ....[2]....
        /*00bc*/ 	.word	0x00000920


	//   ....[3]....
        /*00c0*/ 	.word	0x00000940


	//   ....[4]....
        /*00c4*/ 	.word	0x00000960


	//   ....[5]....
        /*00c8*/ 	.word	0x00000ac0


	//   ....[6]....
        /*00cc*/ 	.word	0x00000ae0


	//   ....[7]....
        /*00d0*/ 	.word	0x00000b00


	//   ....[8]....
        /*00d4*/ 	.word	0x00000b20


	//   ....[9]....
        /*00d8*/ 	.word	0x00000b40


	//   ....[10]....
        /*00dc*/ 	.word	0x00000ec0


	//   ....[11]....
        /*00e0*/ 	.word	0x00000f40


	//   ....[12]....
        /*00e4*/ 	.word	0x00000fa0


	//   ....[13]....
        /*00e8*/ 	.word	0x00001010


	//   ....[14]....
        /*00ec*/ 	.word	0x00001070


	//   ....[15]....
        /*00f0*/ 	.word	0x00001220


	//   ....[16]....
        /*00f4*/ 	.word	0x00001280


	//   ....[17]....
        /*00f8*/ 	.word	0x000012e0


	//   ....[18]....
        /*00fc*/ 	.word	0x00001340


	//   ....[19]....
        /*0100*/ 	.word	0x000013a0


	//----- nvinfo : EIATTR_VRC_CTA_INIT_COUNT
	.align		4
.L_12660:
        /*0104*/ 	.byte	0x02, 0x4a
	.zero		1
	.zero		1


	//----- nvinfo : EIATTR_SYSCALL_OFFSETS
	.align		4
        /*0108*/ 	.byte	0x04, 0x46
        /*010a*/ 	.short	(.L_12662 - .L_12661)


	//   ....[0]....
.L_12661:
        /*010c*/ 	.word	0x000001a0


	//----- nvinfo : EIATTR_EXIT_INSTR_OFFSETS
	.align		4
.L_12662:
        /*0110*/ 	.byte	0x04, 0x1c
        /*0112*/ 	.short	(.L_12664 - .L_12663)


	//   ....[0]....
.L_12663:
        /*0114*/ 	.word	0x00000250


	//   ....[1]....
        /*0118*/ 	.word	0x00000e60


	//----- nvinfo : EIATTR_CRS_STACK_SIZE
	.align		4
.L_12664:
        /*011c*/ 	.byte	0x04, 0x1e
        /*011e*/ 	.short	(.L_12666 - .L_12665)
.L_12665:
        /*0120*/ 	.word	0x00000000


	//----- nvinfo : EIATTR_CBANK_PARAM_SIZE
	.align		4
.L_12666:
        /*0124*/ 	.byte	0x03, 0x19
        /*0126*/ 	.short	0x0090


	//----- nvinfo : EIATTR_PARAM_CBANK
	.align		4
        /*0128*/ 	.byte	0x04, 0x0a
        /*012a*/ 	.short	(.L_12668 - .L_12667)
	.align		4
.L_12667:
        /*012c*/ 	.word	index@(.nv.constant0._Z15SoftmaxWarpImplI22BroadcastScaleMaskLoadIffbLm3EiE11DirectStoreIffEfLi2ELi2ELi32ELi1ELb0EL9Algorithm0EEvT_T0_ll)
        /*0130*/ 	.short	0x0380
        /*0132*/ 	.short	0x0090


	//----- nvinfo : EIATTR_SW_WAR
	.align		4
.L_12668:
        /*0134*/ 	.byte	0x04, 0x36
        /*0136*/ 	.short	(.L_12670 - .L_12669)
.L_12669:
        /*0138*/ 	.word	0x00000008
.L_12670:


//--------------------- .nv.info._Z15SoftmaxWarpImplI22BroadcastScaleMaskLoadIffbLm3EiE11DirectStoreIffEfLi2ELi2ELi32ELi2ELb1EL9Algorithm0EEvT_T0_ll --------------------------
	.section	.nv.info._Z15SoftmaxWarpImplI22BroadcastScaleMaskLoadIffbLm3EiE11DirectStoreIffEfLi2ELi2ELi32ELi2ELb1EL9Algorithm0EEvT_T0_ll,"",@"SHT_CUDA_INFO"
	.sectionflags	@""
	.align	4


	//----- nvinfo : EIATTR_CUDA_API_VERSION
	.align		4
        /*0000*/ 	.byte	0x04, 0x37
        /*0002*/ 	.short	(.L_12672 - .L_12671)
.L_12671:
        /*0004*/ 	.word	0x00000082


	//----- nvinfo : EIATTR_KPARAM_INFO
	.align		4
.L_12672:
        /*0008*/ 	.byte	0x04, 0x17
        /*000a*/ 	.short	(.L_12674 - .L_12673)
.L_12673:
        /*000c*/ 	.word	0x00000000
        /*0010*/ 	.short	0x0003
        /*0012*/ 	.short	0x0088
        /*0014*/ 	.byte	0x00, 0xf0, 0x21, 0x00


	//----- nvinfo : EIATTR_KPARAM_INFO
	.align		4
.L_12674:
        /*0018*/ 	.byte	0x04, 0x17
        /*001a*/ 	.short	(.L_12676 - .L_12675)
.L_12675:
        /*001c*/ 	.word	0x00000000
        /*0020*/ 	.short	0x0002
        /*0022*/ 	.short	0x0080
        /*0024*/ 	.byte	0x00, 0xf0, 0x21, 0x00


	//----- nvinfo : EIATTR_KPARAM_INFO
	.align		4
.L_12676:
        /*0028*/ 	.byte	0x04, 0x17
        /*002a*/ 	.short	(.L_12678 - .L_12677)
.L_12677:
        /*002c*/ 	.word	0x00000000
        /*0030*/ 	.short	0x0001
        /*0032*/ 	.short	0x0070
        /*0034*/ 	.byte	0x00, 0xf0, 0x41, 0x00


	//----- nvinfo : EIATTR_KPARAM_INFO
	.align		4
.L_12678:
        /*0038*/ 	.byte	0x04, 0x17
        /*003a*/ 	.short	(.L_12680 - .L_12679)
.L_12679:
        /*003c*/ 	.word	0x00000000
        /*0040*/ 	.short	0x0000
        /*0042*/ 	.short	0x0000
        /*0044*/ 	.byte	0x00, 0xf0, 0xc1, 0x01


	//----- nvinfo : EIATTR_SPARSE_MMA_MASK
	.align		4
.L_12680:
        /*0048*/ 	.byte	0x03, 0x50
        /*004a*/ 	.short	0x0000


	//----- nvinfo : EIATTR_MAXREG_COUNT
	.align		4
        /*004c*/ 	.byte	0x03, 0x1b
        /*004e*/ 	.short	0x00ff


	//----- nvinfo : EIATTR_EXTERNS
	.align		4
        /*0050*/ 	.byte	0x04, 0x0f
        /*0052*/ 	.short	(.L_12682 - .L_12681)


	//   ....[0]....
	.align		4
.L_12681:
        /*0054*/ 	.word	index@(__assertfail)


	//----- nvinfo : EIATTR_MERCURY_ISA_VERSION
	.align		4
.L_12682:
        /*0058*/ 	.byte	0x03, 0x5f
        /*005a*/ 	.short	0x0101


	//----- nvinfo : EIATTR_COOP_GROUP_MASK_REGIDS
	.align		4
        /*005c*/ 	.byte	0x04, 0x29
        /*005e*/ 	.short	(.L_12684 - .L_12683)


	//   ....[0]....
.L_12683:
        /*0060*/ 	.word	0xffffffff


	//   ....[1]....
        /*0064*/ 	.word	0xffffffff


	//   ....[2]....
        /*0068*/ 	.word	0xffffffff


	//   ....[3]....
        /*006c*/ 	.word	0xffffffff


	//   ....[4]....
        /*0070*/ 	.word	0xffffffff


	//   ....[5]....
        /*0074*/ 	.word	0xffffffff


	//   ....[6]....
        /*0078*/ 	.word	0xffffffff


	//   ....[7]....
        /*007c*/ 	.word	0xffffffff


	//   ....[8]....
        /*0080*/ 	.word	0xffffffff


	//   ....[9]....
        /*0084*/ 	.word	0xffffffff


	//   ....[10]....
        /*0088*/ 	.word	0xffffffff


	//   ....[11]....
        /*008c*/ 	.word	0xffffffff


	//   ....[12]....
        /*0090*/ 	.word	0xffffffff


	//   ....[13]....
        /*0094*/ 	.word	0xffffffff


	//   ....[14]....
        /*0098*/ 	.word	0xffffffff


	//   ....[15]....
        /*009c*/ 	.word	0xffffffff


	//   ....[16]....
        /*00a0*/ 	.word	0xffffffff


	//   ....[17]....
        /*00a4*/ 	.word	0xffffffff


	//   ....[18]....
        /*00a8*/ 	.word	0xffffffff


	//   ....[19]....
        /*00ac*/ 	.word	0xffffffff


	//   ....[20]....
        /*00b0*/ 	.word	0x0500000f


	//   ....[21]....
        /*00b4*/ 	.word	0x0500000f


	//   ....[22]....
        /*00b8*/ 	.word	0x0500000f


	//   ....[23]....
        /*00bc*/ 	.word	0x0500000f


	//   ....[24]....
        /*00c0*/ 	.word	0x0500000f


	//   ....[25]....
        /*00c4*/ 	.word	0x0500000f


	//   ....[26]....
        /*00c8*/ 	.word	0x0500000f


	//   ....[27]....
        /*00cc*/ 	.word	0x0500000f


	//   ....[28]....
        /*00d0*/ 	.word	0x0500000f


	//   ....[29]....
        /*00d4*/ 	.word	0x0500000f


	//   ....[30]....
        /*00d8*/ 	.word	0x0500000f


	//   ....[31]....
        /*00dc*/ 	.word	0x0500000f


	//   ....[32]....
        /*00e0*/ 	.word	0x0500000f


	//   ....[33]....
        /*00e4*/ 	.word	0x0500000f


	//   ....[34]....
        /*00e8*/ 	.word	0x0500000f


	//   ....[35]....
        /*00ec*/ 	.word	0x0500000f


	//   ....[36]....
        /*00f0*/ 	.word	0x0500000f


	//   ....[37]....
        /*00f4*/ 	.word	0x0500000f


	//   ....[38]....
        /*00f8*/ 	.word	0x0500000f


	//   ....[39]....
        /*00fc*/ 	.word	0x0500000f


	//----- nvinfo : EIATTR_COOP_GROUP_INSTR_OFFSETS
	.align		4
.L_12684:
        /*0100*/ 	.byte	0x04, 0x28
        /*0102*/ 	.short	(.L_12686 - .L_12685)


	//   ....[0]....
.L_12685:
        /*0104*/ 	.word	0x00000f90


	//   ....[1]....
        /*0108*/ 	.word	0x00000fb0


	//   ....[2]....
        /*010c*/ 	.word	0x00000fe0


	//   ....[3]....
        /*0110*/ 	.word	0x00000ff0


	//   ....[4]....
        /*0114*/ 	.word	0x00001020


	//   ....[5]....
        /*0118*/ 	.word	0x00001030


	//   ....[6]....
        /*011c*/ 	.word	0x00001060


	//   ....[7]....
        /*0120*/ 	.word	0x00001070


	//   ....[8]....
        /*0124*/ 	.word	0x000010a0


	//   ....[9]....
        /*0128*/ 	.word	0x000010b0


	//   ....[10]....
        /*012c*/ 	.word	0x00001340


	//   ....[11]....
        /*0130*/ 	.word	0x00001380


	//   ....[12]....
        /*0134*/ 	.word	0x000013a0


	//   ....[13]....
        /*0138*/ 	.word	0x000013c0


	//   ....[14]....
        /*013c*/ 	.word	0x000013e0


	//   ....[15]....
        /*0140*/ 	.word	0x00001400


	//   ....[16]....
        /*0144*/ 	.word	0x00001420


	//   ....[17]....
        /*0148*/ 	.word	0x00001440


	//   ....[18]....
        /*014c*/ 	.word	0x00001460


	//   ....[19]....
        /*0150*/ 	.word	0x00001480


	//   ....[20]....
        /*0154*/ 	.word	0x00001af0


	//   ....[21]....
        /*0158*/ 	.word	0x00001b70


	//   ....[22]....
        /*015c*/ 	.word	0x00001bd0


	//   ....[23]....
        /*0160*/ 	.word	0x00001c30


	//   ....[24]....
        /*0164*/ 	.word	0x00001c90


	//   ....[25]....
        /*0168*/ 	.word	0x00001cf0


	//   ....[26]....
        /*016c*/ 	.word	0x00001d60


	//   ....[27]....
        /*0170*/ 	.word	0x00001de0


	//   ....[28]....
        /*0174*/ 	.word	0x00001e50


	//   ....[29]....
        /*0178*/ 	.word	0x00001ec0


	//   ....[30]....
        /*017c*/ 	.word	0x000021a0


	//   ....[31]....
        /*0180*/ 	.word	0x00002210


	//   ....[32]....
        /*0184*/ 	.word	0x00002270


	//   ....[33]....
        /*0188*/ 	.word	0x000022f0


	//   ....[34]....
        /*018c*/ 	.word	0x00002350


	//   ....[35]....
        /*0190*/ 	.word	0x000023b0


	//   ....[36]....
        /*0194*/ 	.word	0x00002420


	//   ....[37]....
        /*0198*/ 	.word	0x00002490


	//   ....[38]....
        /*019c*/ 	.word	0x00002500


	//   ....[39]....
        /*01a0*/ 	.word	0x00002570


	//----- nvinfo : EIATTR_VRC_CTA_INIT_COUNT
	.align		4
.L_12686:
        /*01a4*/ 	.byte	0x02, 0x4a
	.zero		1
	.zero		1


	//----- nvinfo : EIATTR_SYSCALL_OFFSETS
	.align		4
        /*01a8*/ 	.byte	0x04, 0x46
        /*01aa*/ 	.short	(.L_12688 - .L_12687)


	//   ....[0]....
.L_12687:
        /*01ac*/ 	.word	0x000001b0


	//----- nvinfo : EIATTR_EXIT_INSTR_OFFSETS
	.align		4
.L_12688:
        /*01b0*/ 	.byte	0x04, 0x1c
        /*01b2*/ 	.short	(.L_12690 - .L_12689)


	//   ....[0]....
.L_12689:
        /*01b4*/ 	.word	0x00000270


	//   ....[1]....
        /*01b8*/ 	.word	0x00001a90


	//----- nvinfo : EIATTR_CRS_STACK_SIZE
	.align		4
.L_12690:
        /*01bc*/ 	.byte	0x04, 0x1e
        /*01be*/ 	.short	(.L_12692 - .L_12691)
.L_12691:
        /*01c0*/ 	.word	0x00000000


	//----- nvinfo : EIATTR_CBANK_PARAM_SIZE
	.align		4
.L_12692:
        /*01c4*/ 	.byte	0x03, 0x19
        /*01c6*/ 	.short	0x0090


	//----- nvinfo : EIATTR_PARAM_CBANK
	.align		4
        /*01c8*/ 	.byte	0x04, 0x0a
        /*01ca*/ 	.short	(.L_12694 - .L_12693)
	.align		4
.L_12693:
        /*01cc*/ 	.word	index@(.nv.constant0._Z15SoftmaxWarpImplI22BroadcastScaleMaskLoadIffbLm3EiE11DirectStoreIffEfLi2ELi2ELi32ELi2ELb1EL9Algorithm0EEvT_T0_ll)
        /*01d0*/ 	.short	0x0380
        /*01d2*/ 	.short	0x0090


	//----- nvinfo : EIATTR_SW_WAR
	.align		4
.L_12694:
        /*01d4*/ 	.byte	0x04, 0x36
        /*01d6*/ 	.short	(.L_12696 - .L_12695)
.L_12695:
        /*01d8*/ 	.word	0x00000008
.L_12696:


//--------------------- .nv.info._Z15SoftmaxWarpImplI22BroadcastScaleMaskLoadIffbLm3EiE11DirectStoreIffEfLi2ELi2ELi32ELi2ELb0EL9Algorithm0EEvT_T0_ll --------------------------
	.section	.nv.info._Z15SoftmaxWarpImplI22BroadcastScaleMaskLoadIffbLm3EiE11DirectStoreIffEfLi2ELi2ELi32ELi2ELb0EL9Algorithm0EEvT_T0_ll,"",@"SHT_CUDA_INFO"
	.sectionflags	@""
	.align	4


	//----- nvinfo : EIATTR_CUDA_API_VERSION
	.align		4
        /*0000*/ 	.byte	0x04, 0x37
        /*0002*/ 	.short	(.L_12698 - .L_12697)
.L_12697:
        /*0004*/ 	.word	0x00000082


	//----- nvinfo : EIATTR_KPARAM_INFO
	.align		4
.L_12698:
        /*0008*/ 	.byte	0x04, 0x17
        /*000a*/ 	.short	(.L_12700 - .L_12699)
.L_12699:
        /*000c*/ 	.word	0x00000000
        /*0010*/ 	.short	0x0003
        /*0012*/ 	.short	0x0088
        /*0014*/ 	.byte	0x00, 0xf0, 0x21, 0x00


	//----- nvinfo : EIATTR_KPARAM_INFO
	.align		4
.L_12700:
        /*0018*/ 	.byte	0x04, 0x17
        /*001a*/ 	.short	(.L_12702 - .L_12701)
.L_12701:
        /*001c*/ 	.word	0x00000000
        /*0020*/ 	.short	0x0002
        /*0022*/ 	.short	0x0080
        /*0024*/ 	.byte	0x00, 0xf0, 0x21, 0x00


	//----- nvinfo : EIATTR_KPARAM_INFO
	.align		4
.L_12702:
        /*0028*/ 	.byte	0x04, 0x17
        /*002a*/ 	.short	(.L_12704 - .L_12703)
.L_12703:
        /*002c*/ 	.word	0x00000000
        /*0030*/ 	.short	0x0001
        /*0032*/ 	.short	0x0070
        /*0034*/ 	.byte	0x00, 0xf0, 0x41, 0x00


	//----- nvinfo : EIATTR_KPARAM_INFO
	.align		4
.L_12704:
        /*0038*/ 	.byte	0x04, 0x17
        /*003a*/ 	.short	(.L_12706 - .L_12705)
.L_12705:
        /*003c*/ 	.word	0x00000000
        /*0040*/ 	.short	0x0000
        /*0042*/ 	.short	0x0000
        /*0044*/ 	.byte	0x00, 0xf0, 0xc1, 0x01


	//----- nvinfo : EIATTR_SPARSE_MMA_MASK
	.align		4
.L_12706:
        /*0048*/ 	.byte	0x03, 0x50
        /*004a*/ 	.short	0x0000


	//----- nvinfo : EIATTR_MAXREG_COUNT
	.align		4
        /*004c*/ 	.byte	0x03, 0x1b
        /*004e*/ 	.short	0x00ff


	//----- nvinfo : EIATTR_EXTERNS
	.align		4
        /*0050*/ 	.byte	0x04, 0x0f
        /*0052*/ 	.short	(.L_12708 - .L_12707)


	//   ....[0]....
	.align		4
.L_12707:
        /*0054*/ 	.word	index@(__assertfail)


	//----- nvinfo : EIATTR_MERCURY_ISA_VERSION
	.align		4
.L_12708:
        /*0058*/ 	.byte	0x03, 0x5f
        /*005a*/ 	.short	0x0101


	//----- nvinfo : EIATTR_COOP_GROUP_MASK_REGIDS
	.align		4
        /*005c*/ 	.byte	0x04, 0x29
        /*005e*/ 	.short	(.L_12710 - .L_12709)


	//   ....[0]....
.L_12709:
        /*0060*/ 	.word	0xffffffff


	//   ....[1]....
        /*0064*/ 	.word	0xffffffff


	//   ....[2]....
        /*0068*/ 	.word	0xffffffff


	//   ....[3]....
        /*006c*/ 	.word	0xffffffff


	//   ....[4]....
        /*0070*/ 	.word	0xffffffff


	//   ....[5]....
        /*0074*/ 	.word	0xffffffff


	//   ....[6]....
        /*0078*/ 	.word	0xffffffff


	//   ....[7]....
        /*007c*/ 	.word	0xffffffff


	//   ....[8]....
        /*0080*/ 	.word	0xffffffff


	//   ....[9]....
        /*0084*/ 	.word	0xffffffff


	//   ....[10]....
        /*0088*/ 	.word	0xffffffff


	//   ....[11]....
        /*008c*/ 	.word	0xffffffff


	//   ....[12]....
        /*0090*/ 	.word	0xffffffff


	//   ....[13]....
        /*0094*/ 	.word	0xffffffff


	//   ....[14]....
        /*0098*/ 	.word	0xffffffff


	//   ....[15]....
        /*009c*/ 	.word	0xffffffff


	//   ....[16]....
        /*00a0*/ 	.word	0xffffffff


	//   ....[17]....
        /*00a4*/ 	.word	0xffffffff


	//   ....[18]....
        /*00a8*/ 	.word	0xffffffff


	//   ....[19]....
        /*00ac*/ 	.word	0xffffffff


	//   ....[20]....
        /*00b0*/ 	.word	0x0500000f


	//   ....[21]....
        /*00b4*/ 	.word	0x0500000f


	//   ....[22]....
        /*00b8*/ 	.word	0x0500000f


	//   ....[23]....
        /*00bc*/ 	.word	0x0500000f


	//   ....[24]....
        /*00c0*/ 	.word	0x0500000f


	//   ....[25]....
        /*00c4*/ 	.word	0x0500000f


	//   ....[26]....
        /*00c8*/ 	.word	0x0500000f


	//   ....[27]....
        /*00cc*/ 	.word	0x0500000f


	//   ....[28]....
        /*00d0*/ 	.word	0x0500000f


	//   ....[29]....
        /*00d4*/ 	.word	0x0500000f


	//   ....[30]....
        /*00d8*/ 	.word	0x0500000f


	//   ....[31]....
        /*00dc*/ 	.word	0x0500000f


	//   ....[32]....
        /*00e0*/ 	.word	0x0500000f


	//   ....[33]....
        /*00e4*/ 	.word	0x0500000f


	//   ....[34]....
        /*00e8*/ 	.word	0x0500000f


	//   ....[35]....
        /*00ec*/ 	.word	0x0500000f


	//   ....[36]....
        /*00f0*/ 	.word	0x0500000f


	//   ....[37]....
        /*00f4*/ 	.word	0x0500000f


	//   ....[38]....
        /*00f8*/ 	.word	0x0500000f


	//   ....[39]....
        /*00fc*/ 	.word	0x0500000f


	//----- nvinfo : EIATTR_COOP_GROUP_INSTR_OFFSETS
	.align		4
.L_12710:
        /*0100*/ 	.byte	0x04, 0x28
        /*0102*/ 	.short	(.L_12712 - .L_12711)


	//   ....[0]....
.L_12711:
        /*0104*/ 	.word	0x00000cd0


	//   ....[1]....
        /*0108*/ 	.word	0x00000d00


	//   ....[2]....
        /*010c*/ 	.word	0x00000d30


	//   ....[3]....
        /*0110*/ 	.word	0x00000d40


	//   ....[4]....
        /*0114*/ 	.word	0x00000d70


	//   ....[5]....
        /*0118*/ 	.word	0x00000d80


	//   ....[6]....
        /*011c*/ 	.word	0x00000db0


	//   ....[7]....
        /*0120*/ 	.word	0x00000dc0


	//   ....[8]....
        /*0124*/ 	.word	0x00000df0


	//   ....[9]....
        /*0128*/ 	.word	0x00000e00


	//   ....[10]....
        /*012c*/ 	.word	0x000010a0


	//   ....[11]....
        /*0130*/ 	.word	0x000010c0


	//   ....[12]....
        /*0134*/ 	.word	0x000010e0


	//   ....[13]....
        /*0138*/ 	.word	0x00001100


	//   ....[14]....
        /*013c*/ 	.word	0x00001120


	//   ....[15]....
        /*0140*/ 	.word	0x00001140


	//   ....[16]....
        /*0144*/ 	.word	0x00001160


	//   ....[17]....
        /*0148*/ 	.word	0x00001180


	//   ....[18]....
        /*014c*/ 	.word	0x000011a0


	//   ....[19]....
        /*0150*/ 	.word	0x000011c0


	//   ....[20]....
        /*0154*/ 	.word	0x000017a0


	//   ....[21]....
        /*0158*/ 	.word	0x00001820


	//   ....[22]....
        /*015c*/ 	.word	0x00001880


	//   ....[23]....
        /*0160*/ 	.word	0x000018e0


	//   ....[24]....
        /*0164*/ 	.word	0x00001940


	//   ....[25]....
        /*0168*/ 	.word	0x000019a0


	//   ....[26]....
        /*016c*/ 	.word	0x00001a30


	//   ....[27]....
        /*0170*/ 	.word	0x00001ac0


	//   ....[28]....
        /*0174*/ 	.word	0x00001b30


	//   ....[29]....
        /*0178*/ 	.word	0x00001ba0


	//   ....[30]....
        /*017c*/ 	.word	0x00001e00


	//   ....[31]....
        /*0180*/ 	.word	0x00001ea0


	//   ....[32]....
        /*0184*/ 	.word	0x00001f00


	//   ....[33]....
        /*0188*/ 	.word	0x00001f80


	//   ....[34]....
        /*018c*/ 	.word	0x00001fe0


	//   ....[35]....
        /*0190*/ 	.word	0x00002040


	//   ....[36]....
        /*0194*/ 	.word	0x000020b0


	//   ....[37]....
        /*0198*/ 	.word	0x00002120


	//   ....[38]....
        /*019c*/ 	.word	0x00002190


	//   ....[39]....
        /*01a0*/ 	.word	0x00002200


	//----- nvinfo : EIATTR_VRC_CTA_INIT_COUNT
	.align		4
.L_12712:
        /*01a4*/ 	.byte	0x02, 0x4a
	.zero		1
	.zero		1


	//----- nvinfo : EIATTR_SYSCALL_OFFSETS
	.align		4
        /*01a8*/ 	.byte	0x04, 0x46
        /*01aa*/ 	.short	(.L_12714 - .L_12713)


	//   ....[0]....
.L_12713:
        /*01ac*/ 	.word	0x00000190


	//----- nvinfo : EIATTR_EXIT_INSTR_OFFSETS
	.align		4
.L_12714:
        /*01b0*/ 	.byte	0x04, 0x1c
        /*01b2*/ 	.short	(.L_12716 - .L_12715)


	//   ....[0]....
.L_12715:
        /*01b4*/ 	.word	0x00000250


	//   ....[1]....
        /*01b8*/ 	.word	0x00001740


	//----- nvinfo : EIATTR_CRS_STACK_SIZE
	.align		4
.L_12716:
        /*01bc*/ 	.byte	0x04, 0x1e
        /*01be*/ 	.short	(.L_12718 - .L_12717)
.L_12717:
        /*01c0*/ 	.word	0x00000000


	//----- nvinfo : EIATTR_CBANK_PARAM_SIZE
	.align		4
.L_12718:
        /*01c4*/ 	.byte	0x03, 0x19
        /*01c6*/ 	.short	0x0090


	//----- nvinfo : EIATTR_PARAM_CBANK
	.align		4
        /*01c8*/ 	.byte	0x04, 0x0a
        /*01ca*/ 	.short	(.L_12720 - .L_12719)
	.align		4
.L_12719:
        /*01cc*/ 	.word	index@(.nv.constant0._Z15SoftmaxWarpImplI22BroadcastScaleMaskLoadIffbLm3EiE11DirectStoreIffEfLi2ELi2ELi32ELi2ELb0EL9Algorithm0EEvT_T0_ll)
        /*01d0*/ 	.short	0x0380
        /*01d2*/ 	.short	0x0090


	//----- nvinfo : EIATTR_SW_WAR
	.align		4
.L_12720:
        /*01d4*/ 	.byte	0x04, 0x36
        /*01d6*/ 	.short	(.L_12722 - .L_12721)
.L_12721:
        /*01d8*/ 	.word	0x00000008
.L_12722:


//--------------------- .nv.info._Z15SoftmaxWarpImplI22BroadcastScaleMaskLoadIffbLm3EiE11DirectStoreIffEfLi2ELi2ELi16ELi1ELb1EL9Algorithm0EEvT_T0_ll --------------------------
	.section	.nv.info._Z15SoftmaxWarpImplI22BroadcastScaleMaskLoadIffbLm3EiE11DirectStoreIffEfLi2ELi2ELi16ELi1ELb1EL9Algorithm0EEvT_T0_ll,"",@"SHT_CUDA_INFO"
	.sectionflags	@""
	.align	4


	//----- nvinfo : EIATTR_CUDA_API_VERSION
	.align		4
        /*0000*/ 	.byte	0x04, 0x37
        /*0002*/ 	.short	(.L_12724 - .L_12723)
.L_12723:
        /*0004*/ 	.word	0x00000082


	//----- nvinfo : EIATTR_KPARAM_INFO
	.align		4
.L_12724:
        /*0008*/ 	.byte	0x04, 0x17
        /*000a*/ 	.short	(.L_12726 - .L_12725)
.L_12725:
        /*000c*/ 	.word	0x00000000
        /*0010*/ 	.short	0x0003
        /*0012*/ 	.short	0x0088
        /*0014*/ 	.byte	0x00, 0xf0, 0x21, 0x00


	//----- nvinfo : EIATTR_KPARAM_INFO
	.align		4
.L_12726:
        /*0018*/ 	.byte	0x04, 0x17
        /*001a*/ 	.short	(.L_12728 - .L_12727)
.L_12727:
        /*001c*/ 	.word	0x00000000
        /*0020*/ 	.short	0x0002
        /*0022*/ 	.short	0x0080
        /*0024*/ 	.byte	0x00, 0xf0, 0x21, 0x00


	//----- nvinfo : EIATTR_KPARAM_INFO
	.align		4
.L_12728:
        /*0028*/ 	.byte	0x04, 0x17
        /*002a*/ 	.short	(.L_12730 - .L_12729)
.L_12729:
        /*002c*/ 	.word	0x00000000
        /*0030*/ 	.short	0x0001
        /*0032*/ 	.short	0x0070
        /*0034*/ 	.byte	0x00, 0xf0, 0x41, 0x00


	//----- nvinfo : EIATTR_KPARAM_INFO
	.align		4
.L_12730:
        /*0038*/ 	.byte	0x04, 0x17
        /*003a*/ 	.short	(.L_12732 - .L_12731)
.L_12731:
        /*003c*/ 	.word	0x00000000
        /*0040*/ 	.short	0x0000
        /*0042*/ 	.short	0x0000
        /*0044*/ 	.byte	0x00, 0xf0, 0xc1, 0x01


	//----- nvinfo : EIATTR_SPARSE_MMA_MASK
	.align		4
.L_12732:
        /*0048*/ 	.byte	0x03, 0x50
        /*004a*/ 	.short	0x0000


	//----- nvinfo : EIATTR_MAXREG_COUNT
	.align		4
        /*004c*/ 	.byte	0x03, 0x1b
        /*004e*/ 	.short	0x00ff


	//----- nvinfo : EIATTR_EXTERNS
	.align		4
        /*0050*/ 	.byte	0x04, 0x0f
        /*0052*/ 	.short	(.L_12734 - .L_12733)


	//   ....[0]....
	.align		4
.L_12733:
        /*0054*/ 	.word	index@(__assertfail)


	//----- nvinfo : EIATTR_MERCURY_ISA_VERSION
	.align		4
.L_12734:
        /*0058*/ 	.byte	0x03, 0x5f
        /*005a*/ 	.short	0x0101


	//----- nvinfo : EIATTR_COOP_GROUP_MASK_REGIDS
	.align		4
        /*005c*/ 	.byte	0x04, 0x29
        /*005e*/ 	.short	(.L_12736 - .L_12735)


	//   ....[0]....
.L_12735:
        /*0060*/ 	.word	0xffffffff


	//   ....[1]....
        /*0064*/ 	.word	0xffffffff


	//   ....[2]....
        /*0068*/ 	.word	0xffffffff


	//   ....[3]....
        /*006c*/ 	.word	0xffffffff


	//   ....[4]....
        /*0070*/ 	.word	0xffffffff


	//   ....[5]....
        /*0074*/ 	.word	0xffffffff


	//   ....[6]....
        /*0078*/ 	.word	0xffffffff


	//   ....[7]....
        /*007c*/ 	.word	0xffffffff


	//   ....[8]....
        /*0080*/ 	.word	0x0500000f


	//   ....[9]....
        /*0084*/ 	.word	0x0500000f


	//   ....[10]....
        /*0088*/ 	.word	0x0500000f


	//   ....[11]....
        /*008c*/ 	.word	0x0500000f


	//   ....[12]....
        /*0090*/ 	.word	0x0500000f


	//   ....[13]....
        /*0094*/ 	.word	0x0500000f


	//   ....[14]....
        /*0098*/ 	.word	0x0500000f


	//   ....[15]....
        /*009c*/ 	.word	0x0500000f


	//----- nvinfo : EIATTR_COOP_GROUP_INSTR_OFFSETS
	.align		4
.L_12736:
        /*00a0*/ 	.byte	0x04, 0x28
        /*00a2*/ 	.short	(.L_12738 - .L_12737)


	//   ....[0]....
.L_12737:
        /*00a4*/ 	.word	0x00000950


	//   ....[1]....
        /*00a8*/ 	.word	0x00000990


	//   ....[2]....
        /*00ac*/ 	.word	0x000009b0


	//   ....[3]....
        /*00b0*/ 	.word	0x000009d0


	//   ....[4]....
        /*00b4*/ 	.word	0x00000b30


	//   ....[5]....
        /*00b8*/ 	.word	0x00000b50


	//   ....[6]....
        /*00bc*/ 	.word	0x00000b70


	//   ....[7]....
        /*00c0*/ 	.word	0x00000b90


	//   ....[8]....
        /*00c4*/ 	.word	0x00000f40


	//   ....[9]....
        /*00c8*/ 	.word	0x00000fd0


	//   ....[10]....
        /*00cc*/ 	.word	0x00001030


	//   ....[11]....
        /*00d0*/ 	.word	0x000010a0


	//   ....[12]....
        /*00d4*/ 	.word	0x00001240


	//   ....[13]....
        /*00d8*/ 	.word	0x000012a0


	//   ....[14]....
        /*00dc*/ 	.word	0x00001300


	//   ....[15]....
        /*00e0*/ 	.word	0x00001360


	//----- nvinfo : EIATTR_VRC_CTA_INIT_COUNT
	.align		4
.L_12738:
        /*00e4*/ 	.byte	0x02, 0x4a
	.zero		1
	.zero		1


	//----- nvinfo : EIATTR_SYSCALL_OFFSETS
	.align		4
        /*00e8*/ 	.byte	0x04, 0x46
        /*00ea*/ 	.short	(.L_12740 - .L_12739)


	//   ....[0]....
.L_12739:
        /*00ec*/ 	.word	0x000001b0


	//----- nvinfo : EIATTR_EXIT_INSTR_OFFSETS
	.align		4
.L_12740:
        /*00f0*/ 	.byte	0x04, 0x1c
        /*00f2*/ 	.short	(.L_12742 - .L_12741)


	//   ....[0]....
.L_12741:
        /*00f4*/ 	.word	0x00000260


	//   ....[1]....
        /*00f8*/ 	.word	0x00000ee0


	//----- nvinfo : EIATTR_CRS_STACK_SIZE
	.align		4
.L_12742:
        /*00fc*/ 	.byte	0x04, 0x1e
        /*00fe*/ 	.short	(.L_12744 - .L_12743)
.L_12743:
        /*0100*/ 	.word	0x00000000


	//----- nvinfo : EIATTR_CBANK_PARAM_SIZE
	.align		4
.L_12744:
        /*0104*/ 	.byte	0x03, 0x19
        /*0106*/ 	.short	0x0090


	//----- nvinfo : EIATTR_PARAM_CBANK
	.align		4
        /*0108*/ 	.byte	0x04, 0x0a
        /*010a*/ 	.short	(.L_12746 - .L_12745)
	.align		4
.L_12745:
        /*010c*/ 	.word	index@(.nv.constant0._Z15SoftmaxWarpImplI22BroadcastScaleMaskLoadIffbLm3EiE11DirectStoreIffEfLi2ELi2ELi16ELi1ELb1EL9Algorithm0EEvT_T0_ll)
        /*0110*/ 	.short	0x0380
        /*0112*/ 	.short	0x0090


	//----- nvinfo : EIATTR_SW_WAR
	.align		4
.L_12746:
        /*0114*/ 	.byte	0x04, 0x36
        /*0116*/ 	.short	(.L_12748 - .L_12747)
.L_12747:
        /*0118*/ 	.word	0x00000008
.L_12748:


//--------------------- .nv.info._Z15SoftmaxWarpImplI22BroadcastScaleMaskLoadIffbLm3EiE11DirectStoreIffEfLi2ELi2ELi16ELi1ELb0EL9Algorithm0EEvT_T0_ll --------------------------
	.section	.nv.info._Z15SoftmaxWarpImplI22BroadcastScaleMaskLoadIffbLm3EiE11DirectStoreIffEfLi2ELi2ELi16ELi1ELb0EL9Algorithm0EEvT_T0_ll,"",@"SHT_CUDA_INFO"
	.sectionflags	@""
	.align	4


	//----- nvinfo : EIATTR_CUDA_API_VERSION
	.align		4
        /*0000*/ 	.byte	0x04, 0x37
        /*0002*/ 	.short	(.L_12750 - .L_12749)
.L_12749:
        /*0004*/ 	.word	0x00000082


	//----- nvinfo : EIATTR_KPARAM_INFO
	.align		4
.L_12750:
        /*0008*/ 	.byte	0x04, 0x17
        /*000a*/ 	.short	(.L_12752 - .L_12751)
.L_12751:
        /*000c*/ 	.word	0x00000000
        /*0010*/ 	.short	0x0003
        /*0012*/ 	.short	0x0088
        /*0014*/ 	.byte	0x00, 0xf0, 0x21, 0x00


	//----- nvinfo : EIATTR_KPARAM_INFO
	.align		4
.L_12752:
        /*0018*/ 	.byte	0x04, 0x17
        /*001a*/ 	.short	(.L_12754 - .L_12753)
.L_12753:
        /*001c*/ 	.word	0x00000000
        /*0020*/ 	.short	0x0002
        /*0022*/ 	.short	0x0080
        /*0024*/ 	.byte	0x00, 0xf0, 0x21, 0x00


	//----- nvinfo : EIATTR_KPARAM_INFO
	.align		4
.L_12754:
        /*0028*/ 	.byte	0x04, 0x17
        /*002a*/ 	.short	(.L_12756 - .L_12755)
.L_12755:
        /*002c*/ 	.word	0x00000000
        /*0030*/ 	.short	0x0001
        /*0032*/ 	.short	0x0070
        /*0034*/ 	.byte	0x00, 0xf0, 0x41, 0x00


	//----- nvinfo : EIATTR_KPARAM_INFO
	.align		4
.L_12756:
        /*0038*/ 	.byte	0x04, 0x17
        /*003a*/ 	.short	(.L_12758 - .L_12757)
.L_12757:
        /*003c*/ 	.word	0x00000000
        /*0040*/ 	.short	0x0000
        /*0042*/ 	.short	0x0000
        /*0044*/ 	.byte	0x00, 0xf0, 0xc1, 0x01


	//----- nvinfo : EIATTR_SPARSE_MMA_MASK
	.align		4
.L_12758:
        /*0048*/ 	.byte	0x03, 0x50
        /*004a*/ 	.short	0x0000


	//----- nvinfo : EIATTR_MAXREG_COUNT
	.align		4
        /*004c*/ 	.byte	0x03, 0x1b
        /*004e*/ 	.short	0x00ff


	//----- nvinfo : EIATTR_EXTERNS
	.align		4
        /*0050*/ 	.byte	0x04, 0x0f
        /*0052*/ 	.short	(.L_12760 - .L_12759)


	//   ....[0]....
	.align		4
.L_12759:
        /*0054*/ 	.word	index@(__assertfail)


	//----- nvinfo : EIATTR_MERCURY_ISA_VERSION
	.align		4
.L_12760:
        /*0058*/ 	.byte	0x03, 0x5f
        /*005a*/ 	.short	0x0101


	//----- nvinfo : EIATTR_COOP_GROUP_MASK_REGIDS
	.align		4
        /*005c*/ 	.byte	0x04, 0x29
        /*005e*/ 	.short	(.L_12762 - .L_12761)


	//   ....[0]....
.L_12761:
        /*0060*/ 	.word	0xffffffff


	//   ....[1]....
        /*0064*/ 	.word	0xffffffff


	//   ....[2]....
        /*0068*/ 	.word	0xffffffff


	//   ....[3]....
        /*006c*/ 	.word	0xffffffff


	//   ....[4]....
        /*0070*/ 	.word	0xffffffff


	//   ....[5]....
        /*0074*/ 	.word	0xffffffff


	//   ....[6]....
        /*0078*/ 	.word	0xffffffff


	//   ....[7]....
        /*007c*/ 	.word	0xffffffff


	//   ....[8]....
        /*0080*/ 	.word	0x0500000f


	//   ....[9]....
        /*0084*/ 	.word	0x0500000f


	//   ....[10]....
        /*0088*/ 	.word	0x0500000f


	//   ....[11]....
        /*008c*/ 	.word	0x0500000f


	//   ....[12]....
        /*0090*/ 	.word	0x0500000f


	//   ....[13]....
        /*0094*/ 	.word	0x0500000f


	//   ....[14]....
        /*0098*/ 	.word	0x0500000f


	//   ....[15]....
        /*009c*/ 	.word	0x0500000f


	//----- nvinfo : EIATTR_COOP_GROUP_INSTR_OFFSETS
	.align		4
.L_12762:
        /*00a0*/ 	.byte	0x04, 0x28
        /*00a2*/ 	.short	(.L_12764 - .L_12763)


	//   ....[0]....
.L_12763:
        /*00a4*/ 	.word	0x000008c0


	//   ....[1]....
        /*00a8*/ 	.word	0x00000900


	//   ....[2]....
        /*00ac*/ 	.word	0x00000920


	//   ....[3]....
        /*00b0*/ 	.word	0x00000940


	//   ....[4]....
        /*00b4*/ 	.word	0x00000aa0


	//   ....[5]....
        /*00b8*/ 	.word	0x00000ac0


	//   ....[6]....
        /*00bc*/ 	.word	0x00000ae0


	//   ....[7]....
        /*00c0*/ 	.word	0x00000b00


	//   ....[8]....
        /*00c4*/ 	.word	0x00000e80


	//   ....[9]....
        /*00c8*/ 	.word	0x00000f10


	//   ....[10]....
        /*00cc*/ 	.word	0x00000f70


	//   ....[11]....
        /*00d0*/ 	.word	0x00000fe0


	//   ....[12]....
        /*00d4*/ 	.word	0x00001180


	//   ....[13]....
        /*00d8*/ 	.word	0x000011e0


	//   ....[14]....
        /*00dc*/ 	.word	0x00001240


	//   ....[15]....
        /*00e0*/ 	.word	0x000012a0


	//----- nvinfo : EIATTR_VRC_CTA_INIT_COUNT
	.align		4
.L_12764:
        /*00e4*/ 	.byte	0x02, 0x4a
	.zero		1
	.zero		1


	//----- nvinfo : EIATTR_SYSCALL_OFFSETS
	.align		4
        /*00e8*/ 	.byte	0x04, 0x46
        /*00ea*/ 	.short	(.L_12766 - .L_12765)


	//   ....[0]....
.L_12765:
        /*00ec*/ 	.word	0x000001a0


	//----- nvinfo : EIATTR_EXIT_INSTR_OFFSETS
	.align		4
.L_12766:
        /*00f0*/ 	.byte	0x04, 0x1c
        /*00f2*/ 	.short	(.L_12768 - .L_12767)


	//   ....[0]....
.L_12767:
        /*00f4*/ 	.word	0x00000250


	//   ....[1]....
        /*00f8*/ 	.word	0x00000e20


	//----- nvinfo : EIATTR_CRS_STACK_SIZE
	.align		4
.L_12768:
        /*00fc*/ 	.byte	0x04, 0x1e
        /*00fe*/ 	.short	(.L_12770 - .L_12769)
.L_12769:
        /*0100*/ 	.word	0x00000000


	//----- nvinfo : EIATTR_CBANK_PARAM_SIZE
	.align		4
.L_12770:
        /*0104*/ 	.byte	0x03, 0x19
        /*0106*/ 	.short	0x0090


	//----- nvinfo : EIATTR_PARAM_CBANK
	.align		4
        /*0108*/ 	.byte	0x04, 0x0a
        /*010a*/ 	.short	(.L_12772 - .L_12771)
	.align		4
.L_12771:
        /*010c*/ 	.word	index@(.nv.constant0._Z15SoftmaxWarpImplI22BroadcastScaleMaskLoadIffbLm3EiE11DirectStoreIffEfLi2ELi2ELi16ELi1ELb0EL9Algorithm0EEvT_T0_ll)
        /*0110*/ 	.short	0x0380
        /*0112*/ 	.short	0x0090


	//----- nvinfo : EIATTR_SW_WAR
	.align		4
.L_12772:
        /*0114*/ 	.byte	0x04, 0x36
        /*0116*/ 	.short	(.L_12774 - .L_12773)
.L_12773:
        /*0118*/ 	.word	0x00000008
.L_12774:


//--------------------- .nv.info._Z15SoftmaxWarpImplI22BroadcastScaleMaskLoadIffbLm3EiE11DirectStoreIffEfLi2ELi2ELi16ELi2ELb1EL9Algorithm0EEvT_T0_ll --------------------------
	.section	.nv.info._Z15SoftmaxWarpImplI22BroadcastScaleMaskLoadIffbLm3EiE11DirectStoreIffEfLi2ELi2ELi16ELi2ELb1EL9Algorithm0EEvT_T0_ll,"",@"SHT_CUDA_INFO"
	.sectionflags	@""
	.align	4


	//----- nvinfo : EIATTR_CUDA_API_VERSION
	.align		4
        /*0000*/ 	.byte	0x04, 0x37
        /*0002*/ 	.short	(.L_12776 - .L_12775)
.L_12775:
        /*0004*/ 	.word	0x00000082


	//----- nvinfo : EIATTR_KPARAM_INFO
	.align		4
.L_12776:
        /*0008*/ 	.byte	0x04, 0x17
        /*000a*/ 	.short	(.L_12778 - .L_12777)
.L_12777:
        /*000c*/ 	.word	0x00000000
        /*0010*/ 	.short	0x0003
        /*0012*/ 	.short	0x0088
        /*0014*/ 	.byte	0x00, 0xf0, 0x21, 0x00


	//----- nvinfo : EIATTR_KPARAM_INFO
	.align		4
.L_12778:
        /*0018*/ 	.byte	0x04, 0x17
        /*001a*/ 	.short	(.L_12780 - .L_12779)
.L_12779:
        /*001c*/ 	.word	0x00000000
        /*0020*/ 	.short	0x0002
        /*0022*/ 	.short	0x0080
        /*0024*/ 	.byte	0x00, 0xf0, 0x21, 0x00


	//----- nvinfo : EIATTR_KPARAM_INFO
	.align		4
.L_12780:
        /*0028*/ 	.byte	0x04, 0x17
        /*002a*/ 	.short	(.L_12782 - .L_12781)
.L_12781:
        /*002c*/ 	.word	0x00000000
        /*0030*/ 	.short	0x0001
        /*0032*/ 	.short	0x0070
        /*0034*/ 	.byte	0x00, 0xf0, 0x41, 0x00


	//----- nvinfo : EIATTR_KPARAM_INFO
	.align		4
.L_12782:
        /*0038*/ 	.byte	0x04, 0x17
        /*003a*/ 	.short	(.L_12784 - .L_12783)
.L_12783:
        /*003c*/ 	.word	0x00000000
        /*0040*/ 	.short	0x0000
        /*0042*/ 	.short	0x0000
        /*0044*/ 	.byte	0x00, 0xf0, 0xc1, 0x01


	//----- nvinfo : EIATTR_SPARSE_MMA_MASK
	.align		4
.L_12784:
        /*0048*/ 	.byte	0x03, 0x50
        /*004a*/ 	.short	0x0000


	//----- nvinfo : EIATTR_MAXREG_COUNT
	.align		4
        /*004c*/ 	.byte	0x03, 0x1b
        /*004e*/ 	.short	0x00ff


	//----- nvinfo : EIATTR_EXTERNS
	.align		4
        /*0050*/ 	.byte	0x04, 0x0f
        /*0052*/ 	.short	(.L_12786 - .L_12785)


	//   ....[0]....
	.align		4
.L_12785:
        /*0054*/ 	.word	index@(__assertfail)


	//----- nvinfo : EIATTR_MERCURY_ISA_VERSION
	.align		4
.L_12786:
        /*0058*/ 	.byte	0x03, 0x5f
        /*005a*/ 	.short	0x0101


	//----- nvinfo : EIATTR_COOP_GROUP_MASK_REGIDS
	.align		4
        /*005c*/ 	.byte	0x04, 0x29
        /*005e*/ 	.short	(.L_12788 - .L_12787)


	//   ....[0]....
.L_12787:
        /*0060*/ 	.word	0xffffffff


	//   ....[1]....
        /*0064*/ 	.word	0xffffffff


	//   ....[2]....
        /*0068*/ 	.word	0xffffffff


	//   ....[3]....
        /*006c*/ 	.word	0xffffffff


	//   ....[4]....
        /*0070*/ 	.word	0xffffffff


	//   ....[5]....
        /*0074*/ 	.word	0xffffffff


	//   ....[6]....
        /*0078*/ 	.word	0xffffffff


	//   ....[7]....
        /*007c*/ 	.word	0xffffffff


	//   ....[8]....
        /*0080*/ 	.word	0xffffffff


	//   ....[9]....
        /*0084*/ 	.word	0xffffffff


	//   ....[10]....
        /*0088*/ 	.word	0xffffffff


	//   ....[11]....
        /*008c*/ 	.word	0xffffffff


	//   ....[12]....
        /*0090*/ 	.word	0xffffffff


	//   ....[13]....
        /*0094*/ 	.word	0xffffffff


	//   ....[14]....
        /*0098*/ 	.word	0xffffffff


	//   ....[15]....
        /*009c*/ 	.word	0xffffffff


	//   ....[16]....
        /*00a0*/ 	.word	0x0500000f


	//   ....[17]....
        /*00a4*/ 	.word	0x0500000f


	//   ....[18]....
        /*00a8*/ 	.word	0x0500000f


	//   ....[19]....
        /*00ac*/ 	.word	0x0500000f


	//   ....[20]....
        /*00b0*/ 	.word	0x0500000f


	//   ....[21]....
        /*00b4*/ 	.word	0x0500000f


	//   ....[22]....
        /*00b8*/ 	.word	0x0500000f


	//   ....[23]....
        /*00bc*/ 	.word	0x0500000f


	//   ....[24]....
        /*00c0*/ 	.word	0x0500000f


	//   ....[25]....
        /*00c4*/ 	.word	0x0500000f


	//   ....[26]....
        /*00c8*/ 	.word	0x0500000f


	//   ....[27]....
        /*00cc*/ 	.word	0x0500000f


	//   ....[28]....
        /*00d0*/ 	.word	0x0500000f


	//   ....[29]....
        /*00d4*/ 	.word	0x0500000f


	//   ....[30]....
        /*00d8*/ 	.word	0x0500000f


	//   ....[31]....
        /*00dc*/ 	.word	0x0500000f


	//----- nvinfo : EIATTR_COOP_GROUP_INSTR_OFFSETS
	.align		4
.L_12788:
        /*00e0*/ 	.byte	0x04, 0x28
        /*00e2*/ 	.short	(.L_12790 - .L_12789)


	//   ....[0]....
.L_12789:
        /*00e4*/ 	.word	0x00000f90


	//   ....[1]....
        /*00e8*/ 	.word	0x00000fb0


	//   ....[2]....
        /*00ec*/ 	.word	0x00000fe0


	//   ....[3]....
        /*00f0*/ 	.word	0x00000ff0


	//   ....[4]....
        /*00f4*/ 	.word	0x00001020


	//   ....[5]....
        /*00f8*/ 	.word	0x00001030


	//   ....[6]....
        /*00fc*/ 	.word	0x00001060


	//   ....[7]....
        /*0100*/ 	.word	0x00001070


	//   ....[8]....
        /*0104*/ 	.word	0x00001300


	//   ....[9]....
        /*0108*/ 	.word	0x00001340


	//   ....[10]....
        /*010c*/ 	.word	0x00001360


	//   ....[11]....
        /*0110*/ 	.word	0x00001380


	//   ....[12]....
        /*0114*/ 	.word	0x000013a0


	//   ....[13]....
        /*0118*/ 	.word	0x000013c0


	//   ....[14]....
        /*011c*/ 	.word	0x000013e0


	//   ....[15]....
        /*0120*/ 	.word	0x00001400


	//   ....[16]....
        /*0124*/ 	.word	0x00001a70


	//   ....[17]....
        /*0128*/ 	.word	0x00001af0


	//   ....[18]....
        /*012c*/ 	.word	0x00001b50


	//   ....[19]....
        /*0130*/ 	.word	0x00001bc0


	//   ....[20]....
        /*0134*/ 	.word	0x00001c20


	//   ....[21]....
        /*0138*/ 	.word	0x00001c90


	//   ....[22]....
        /*013c*/ 	.word	0x00001d00


	//   ....[23]....
        /*0140*/ 	.word	0x00001d70


	//   ....[24]....
        /*0144*/ 	.word	0x00002050


	//   ....[25]....
        /*0148*/ 	.word	0x000020c0


	//   ....[26]....
        /*014c*/ 	.word	0x00002140


	//   ....[27]....
        /*0150*/ 	.word	0x000021a0


	//   ....[28]....
        /*0154*/ 	.word	0x00002200


	//   ....[29]....
        /*0158*/ 	.word	0x00002270


	//   ....[30]....
        /*015c*/ 	.word	0x000022e0


	//   ....[31]....
        /*0160*/ 	.word	0x00002350


	//----- nvinfo : EIATTR_VRC_CTA_INIT_COUNT
	.align		4
.L_12790:
        /*0164*/ 	.byte	0x02, 0x4a
	.zero		1
	.zero		1


	//----- nvinfo : EIATTR_SYSCALL_OFFSETS
	.align		4
        /*0168*/ 	.byte	0x04, 0x46
        /*016a*/ 	.short	(.L_12792 - .L_12791)


	//   ....[0]....
.L_12791:
        /*016c*/ 	.word	0x000001b0


	//----- nvinfo : EIATTR_EXIT_INSTR_OFFSETS
	.align		4
.L_12792:
        /*0170*/ 	.byte	0x04, 0x1c
        /*0172*/ 	.short	(.L_12794 - .L_12793)


	//   ....[0]....
.L_12793:
        /*0174*/ 	.word	0x00000270


	//   ....[1]....
        /*0178*/ 	.word	0x00001a10


	//----- nvinfo : EIATTR_CRS_STACK_SIZE
	.align		4
.L_12794:
        /*017c*/ 	.byte	0x04, 0x1e
        /*017e*/ 	.short	(.L_12796 - .L_12795)
.L_12795:
        /*0180*/ 	.word	0x00000000


	//----- nvinfo : EIATTR_CBANK_PARAM_SIZE
	.align		4
.L_12796:
        /*0184*/ 	.byte	0x03, 0x19
        /*0186*/ 	.short	0x0090


	//----- nvinfo : EIATTR_PARAM_CBANK
	.align		4
        /*0188*/ 	.byte	0x04, 0x0a
        /*018a*/ 	.short	(.L_12798 - .L_12797)
	.align		4
.L_12797:
        /*018c*/ 	.word	index@(.nv.constant0._Z15SoftmaxWarpImplI22BroadcastScaleMaskLoadIffbLm3EiE11DirectStoreIffEfLi2ELi2ELi16ELi2ELb1EL9Algorithm0EEvT_T0_ll)
        /*0190*/ 	.short	0x0380
        /*0192*/ 	.short	0x0090


	//----- nvinfo : EIATTR_SW_WAR
	.align		4
.L_12798:
        /*0194*/ 	.byte	0x04, 0x36
        /*0196*/ 	.short	(.L_12800 - .L_12799)
.L_12799:
        /*0198*/ 	.word	0x00000008
.L_12800:


//--------------------- .nv.info._Z15SoftmaxWarpImplI22BroadcastScaleMaskLoadIffbLm3EiE11DirectStoreIffEfLi2ELi2ELi16ELi2ELb0EL9Algorithm0EEvT_T0_ll --------------------------
	.section	.nv.info._Z15SoftmaxWarpImplI22BroadcastScaleMaskLoadIffbLm3EiE11DirectStoreIffEfLi2ELi2ELi16ELi2ELb0EL9Algorithm0EEvT_T0_ll,"",@"SHT_CUDA_INFO"
	.sectionflags	@""
	.align	4


	//----- nvinfo : EIATTR_CUDA_API_VERSION
	.align		4
        /*0000*/ 	.byte	0x04, 0x37
        /*0002*/ 	.short	(.L_12802 - .L_12801)
.L_12801:
        /*0004*/ 	.word	0x00000082


	//----- nvinfo : EIATTR_KPARAM_INFO
	.align		4
.L_12802:
        /*0008*/ 	.byte	0x04, 0x17
        /*000a*/ 	.short	(.L_12804 - .L_12803)
.L_12803:
        /*000c*/ 	.word	0x00000000
        /*0010*/ 	.short	0x0003
        /*0012*/ 	.short	0x0088
        /*0014*/ 	.byte	0x00, 0xf0, 0x21, 0x00


	//----- nvinfo : EIATTR_KPARAM_INFO
	.align		4
.L_12804:
        /*0018*/ 	.byte	0x04, 0x17
        /*001a*/ 	.short	(.L_12806 - .L_12805)
.L_12805:
        /*001c*/ 	.word	0x00000000
        /*0020*/ 	.short	0x0002
        /*0022*/ 	.short	0x0080
        /*0024*/ 	.byte	0x00, 0xf0, 0x21, 0x00


	//----- nvinfo : EIATTR_KPARAM_INFO
	.align		4
.L_12806:
        /*0028*/ 	.byte	0x04, 0x17
        /*002a*/ 	.short	(.L_12808 - .L_12807)
.L_12807:
        /*002c*/ 	.word	0x00000000
        /*0030*/ 	.short	0x0001
        /*0032*/ 	.short	0x0070
        /*0034*/ 	.byte	0x00, 0xf0, 0x41, 0x00


	//----- nvinfo : EIATTR_KPARAM_INFO
	.align		4
.L_12808:
        /*0038*/ 	.byte	0x04, 0x17
        /*003a*/ 	.short	(.L_12810 - .L_12809)
.L_12809:
        /*003c*/ 	.word	0x00000000
        /*0040*/ 	.short	0x0000
        /*0042*/ 	.short	0x0000
        /*0044*/ 	.byte	0x00, 0xf0, 0xc1, 0x01


	//----- nvinfo : EIATTR_SPARSE_MMA_MASK
	.align		4
.L_12810:
        /*0048*/ 	.byte	0x03, 0x50
        /*004a*/ 	.short	0x0000


	//----- nvinfo : EIATTR_MAXREG_COUNT
	.align		4
        /*004c*/ 	.byte	0x03, 0x1b
        /*004e*/ 	.short	0x00ff


	//----- nvinfo : EIATTR_EXTERNS
	.align		4
        /*0050*/ 	.byte	0x04, 0x0f
        /*0052*/ 	.short	(.L_12812 - .L_12811)


	//   ....[0]....
	.align		4
.L_12811:
        /*0054*/ 	.word	index@(__assertfail)


	//----- nvinfo : EIATTR_MERCURY_ISA_VERSION
	.align		4
.L_12812:
        /*0058*/ 	.byte	0x03, 0x5f
        /*005a*/ 	.short	0x0101


	//----- nvinfo : EIATTR_COOP_GROUP_MASK_REGIDS
	.align		4
        /*005c*/ 	.byte	0x04, 0x29
        /*005e*/ 	.short	(.L_12814 - .L_12813)


	//   ....[0]....
.L_12813:
        /*0060*/ 	.word	0xffffffff


	//   ....[1]....
        /*0064*/ 	.word	0xffffffff


	//   ....[2]....
        /*0068*/ 	.word	0xffffffff


	//   ....[3]....
        /*006c*/ 	.word	0xffffffff


	//   ....[4]....
        /*0070*/ 	.word	0xffffffff


	//   ....[5]....
        /*0074*/ 	.word	0xffffffff


	//   ....[6]....
        /*0078*/ 	.word	0xffffffff


	//   ....[7]....
        /*007c*/ 	.word	0xffffffff


	//   ....[8]....
        /*0080*/ 	.word	0xffffffff


	//   ....[9]....
        /*0084*/ 	.word	0xffffffff


	//   ....[10]....
        /*0088*/ 	.word	0xffffffff


	//   ....[11]....
        /*008c*/ 	.word	0xffffffff


	//   ....[12]....
        /*0090*/ 	.word	0xffffffff


	//   ....[13]....
        /*0094*/ 	.word	0xffffffff


	//   ....[14]....
        /*0098*/ 	.word	0xffffffff


	//   ....[15]....
        /*009c*/ 	.word	0xffffffff


	//   ....[16]....
        /*00a0*/ 	.word	0x0500000f


	//   ....[17]....
        /*00a4*/ 	.word	0x0500000f


	//   ....[18]....
        /*00a8*/ 	.word	0x0500000f


	//   ....[19]....
        /*00ac*/ 	.word	0x0500000f


	//   ....[20]....
        /*00b0*/ 	.word	0x0500000f


	//   ....[21]....
        /*00b4*/ 	.word	0x0500000f


	//   ....[22]....
        /*00b8*/ 	.word	0x0500000f


	//   ....[23]....
        /*00bc*/ 	.word	0x0500000f


	//   ....[24]....
        /*00c0*/ 	.word	0x0500000f


	//   ....[25]....
        /*00c4*/ 	.word	0x0500000f


	//   ....[26]....
        /*00c8*/ 	.word	0x0500000f


	//   ....[27]....
        /*00cc*/ 	.word	0x0500000f


	//   ....[28]....
        /*00d0*/ 	.word	0x0500000f


	//   ....[29]....
        /*00d4*/ 	.word	0x0500000f


	//   ....[30]....
        /*00d8*/ 	.word	0x0500000f


	//   ....[31]....
        /*00dc*/ 	.word	0x0500000f


	//----- nvinfo : EIATTR_COOP_GROUP_INSTR_OFFSETS
	.align		4
.L_12814:
        /*00e0*/ 	.byte	0x04, 0x28
        /*00e2*/ 	.short	(.L_12816 - .L_12815)


	//   ....[0]....
.L_12815:
        /*00e4*/ 	.word	0x00000cd0


	//   ....[1]....
        /*00e8*/ 	.word	0x00000cf0


	//   ....[2]....
        /*00ec*/ 	.word	0x00000d20


	//   ....[3]....
        /*00f0*/ 	.word	0x00000d30


	//   ....[4]....
        /*00f4*/ 	.word	0x00000d60


	//   ....[5]....
        /*00f8*/ 	.word	0x00000d80


	//   ....[6]....
        /*00fc*/ 	.word	0x00000db0


	//   ....[7]....
        /*0100*/ 	.word	0x00000dc0


	//   ....[8]....
        /*0104*/ 	.word	0x00001040


	//   ....[9]....
        /*0108*/ 	.word	0x00001080


	//   ....[10]....
        /*010c*/ 	.word	0x000010a0


	//   ....[11]....
        /*0110*/ 	.word	0x000010c0


	//   ....[12]....
        /*0114*/ 	.word	0x000010e0


	//   ....[13]....
        /*0118*/ 	.word	0x00001100


	//   ....[14]....
        /*011c*/ 	.word	0x00001120


	//   ....[15]....
        /*0120*/ 	.word	0x00001140


	//   ....[16]....
        /*0124*/ 	.word	0x00001720


	//   ....[17]....
        /*0128*/ 	.word	0x000017a0


	//   ....[18]....
        /*012c*/ 	.word	0x00001800


	//   ....[19]....
        /*0130*/ 	.word	0x00001860


	//   ....[20]....
        /*0134*/ 	.word	0x000018c0


	//   ....[21]....
        /*0138*/ 	.word	0x00001940


	//   ....[22]....
        /*013c*/ 	.word	0x000019c0


	//   ....[23]....
        /*0140*/ 	.word	0x00001a30


	//   ....[24]....
        /*0144*/ 	.word	0x00001cf0


	//   ....[25]....
        /*0148*/ 	.word	0x00001d80


	//   ....[26]....
        /*014c*/ 	.word	0x00001de0


	//   ....[27]....
        /*0150*/ 	.word	0x00001e40


	//   ....[28]....
        /*0154*/ 	.word	0x00001ea0


	//   ....[29]....
        /*0158*/ 	.word	0x00001f10


	//   ....[30]....
        /*015c*/ 	.word	0x00001f80


	//   ....[31]....
        /*0160*/ 	.word	0x00001ff0


	//----- nvinfo : EIATTR_VRC_CTA_INIT_COUNT
	.align		4
.L_12816:
        /*0164*/ 	.byte	0x02, 0x4a
	.zero		1
	.zero		1


	//----- nvinfo : EIATTR_SYSCALL_OFFSETS
	.align		4
        /*0168*/ 	.byte	0x04, 0x46
        /*016a*/ 	.short	(.L_12818 - .L_12817)


	//   ....[0]....
.L_12817:
        /*016c*/ 	.word	0x00000190


	//----- nvinfo : EIATTR_EXIT_INSTR_OFFSETS
	.align		4
.L_12818:
        /*0170*/ 	.byte	0x04, 0x1c
        /*0172*/ 	.short	(.L_12820 - .L_12819)


	//   ....[0]....
.L_12819:
        /*0174*/ 	.word	0x00000250


	//   ....[1]....
        /*0178*/ 	.word	0x000016c0


	//----- nvinfo : EIATTR_CRS_STACK_SIZE
	.align		4
.L_12820:
        /*017c*/ 	.byte	0x04, 0x1e
        /*017e*/ 	.short	(.L_12822 - .L_12821)
.L_12821:
        /*0180*/ 	.word	0x00000000


	//----- nvinfo : EIATTR_CBANK_PARAM_SIZE
	.align		4
.L_12822:
        /*0184*/ 	.byte	0x03, 0x19
        /*0186*/ 	.short	0x0090


	//----- nvinfo : EIATTR_PARAM_CBANK
	.align		4
        /*0188*/ 	.byte	0x04, 0x0a
        /*018a*/ 	.short	(.L_12824 - .L_12823)
	.align		4
.L_12823:
        /*018c*/ 	.word	index@(.nv.constant0._Z15SoftmaxWarpImplI22BroadcastScaleMaskLoadIffbLm3EiE11DirectStoreIffEfLi2ELi2ELi16ELi2ELb0EL9Algorithm0EEvT_T0_ll)
        /*0190*/ 	.short	0x0380
        /*0192*/ 	.short	0x0090


	//----- nvinfo : EIATTR_SW_WAR
	.align		4
.L_12824:
        /*0194*/ 	.byte	0x04, 0x36
        /*0196*/ 	.short	(.L_12826 - .L_12825)
.L_12825:
        /*0198*/ 	.word	0x00000008
.L_12826:


//--------------------- .nv.info._Z15SoftmaxWarpImplI22BroadcastScaleMaskLoadIffbLm3EiE11DirectStoreIffEfLi2ELi2ELi8ELi1ELb1EL9Algorithm0EEvT_T0_ll --------------------------
	.section	.nv.info._Z15SoftmaxWarpImplI22BroadcastScaleMaskLoadIffbLm3EiE11DirectStoreIffEfLi2ELi2ELi8ELi1ELb1EL9Algorithm0EEvT_T0_ll,"",@"SHT_CUDA_INFO"
	.sectionflags	@""
	.align	4


	//----- nvinfo : EIATTR_CUDA_API_VERSION
	.align		4
        /*0000*/ 	.byte	0x04, 0x37
        /*0002*/ 	.short	(.L_12828 - .L_12827)
.L_12827:
        /*0004*/ 	.word	0x00000082


	//----- nvinfo : EIATTR_KPARAM_INFO
	.align		4
.L_12828:
        /*0008*/ 	.byte	0x04, 0x17
        /*000a*/ 	.short	(.L_12830 - .L_12829)
.L_12829:
        /*000c*/ 	.word	0x00000000
        /*0010*/ 	.short	0x0003
        /*0012*/ 	.short	0x0088
        /*0014*/ 	.byte	0x00, 0xf0, 0x21, 0x00


	//----- nvinfo : EIATTR_KPARAM_INFO
	.align		4
.L_12830:
        /*0018*/ 	.byte	0x04, 0x17
        /*001a*/ 	.short	(.L_12832 - .L_12831)
.L_12831:
        /*001c*/ 	.word	0x00000000
        /*0020*/ 	.short	0x0002
        /*0022*/ 	.short	0x0080
        /*0024*/ 	.byte	0x00, 0xf0, 0x21, 0x00


	//----- nvinfo : EIATTR_KPARAM_INFO
	.align		4
.L_12832:
        /*0028*/ 	.byte	0x04, 0x17
        /*002a*/ 	.short	(.L_12834 - .L_12833)
.L_12833:
        /*002c*/ 	.word	0x00000000
        /*0030*/ 	.short	0x0001
        /*0032*/ 	.short	0x0070
        /*0034*/ 	.byte	0x00, 0xf0, 0x41, 0x00


	//----- nvinfo : EIATTR_KPARAM_INFO
	.align		4
.L_12834:
        /*0038*/ 	.byte	0x04, 0x17
        /*003a*/ 	.short	(.L_12836 - .L_12835)
.L_12835:
        /*003c*/ 	.word	0x00000000
        /*0040*/ 	.short	0x0000
        /*0042*/ 	.short	0x0000
        /*0044*/ 	.byte	0x00, 0xf0, 0xc1, 0x01


	//----- nvinfo : EIATTR_SPARSE_MMA_MASK
	.align		4
.L_12836:
        /*0048*/ 	.byte	0x03, 0x50
        /*004a*/ 	.short	0x0000


	//----- nvinfo : EIATTR_MAXREG_COUNT
	.align		4
        /*004c*/ 	.byte	0x03, 0x1b
        /*004e*/ 	.short	0x00ff


	//----- nvinfo : EIATTR_EXTERNS
	.align		4
        /*0050*/ 	.byte	0x04, 0x0f
        /*0052*/ 	.short	(.L_12838 - .L_12837)


	//   ....[0]....
	.align		4
.L_12837:
        /*0054*/ 	.word	index@(__assertfail)


	//----- nvinfo : EIATTR_MERCURY_ISA_VERSION
	.align		4
.L_12838:
        /*0058*/ 	.byte	0x03, 0x5f
        /*005a*/ 	.short	0x0101


	//----- nvinfo : EIATTR_COOP_GROUP_MASK_REGIDS
	.align		4
        /*005c*/ 	.byte	0x04, 0x29
        /*005e*/ 	.short	(.L_12840 - .L_12839)


	//   ....[0]....
.L_12839:
        /*0060*/ 	.word	0xffffffff


	//   ....[1]....
        /*0064*/ 	.word	0xffffffff


	//   ....[2]....
        /*0068*/ 	.word	0xffffffff


	//   ....[3]....
        /*006c*/ 	.word	0xffffffff


	//   ....[4]....
        /*0070*/ 	.word	0xffffffff


	//   ....[5]....
        /*0074*/ 	.word	0xffffffff


	//   ....[6]....
        /*0078*/ 	.word	0x0500000f


	//   ....[7]....
        /*007c*/ 	.word	0x0500000f


	//   ....[8]....
        /*0080*/ 	.word	0x0500000f


	//   ....[9]....
        /*0084*/ 	.word	0x0500000f


	//   ....[10]....
        /*0088*/ 	.word	0x0500000f


	//   ....[11]....
        /*008c*/ 	.word	0x0500000f


	//----- nvinfo : EIATTR_COOP_GROUP_INSTR_OFFSETS
	.align		4
.L_12840:
        /*0090*/ 	.byte	0x04, 0x28
        /*0092*/ 	.short	(.L_12842 - .L_12841)


	//   ....[0]....
.L_12841:
        /*0094*/ 	.word	0x00000950


	//   ....[1]....
        /*0098*/ 	.word	0x00000990


	//   ....[2]....
        /*009c*/ 	.word	0x000009b0


	//   ....[3]....
        /*00a0*/ 	.word	0x00000b10


	//   ....[4]....
        /*00a4*/ 	.word	0x00000b30


	//   ....[5]....
        /*00a8*/ 	.word	0x00000b50


	//   ....[6]....
        /*00ac*/ 	.word	0x00000f00


	//   ....[7]....
        /*00b0*/ 	.word	0x00000f90


	//   ....[8]....
        /*00b4*/ 	.word	0x00000ff0


	//   ....[9]....
        /*00b8*/ 	.word	0x000011a0


	//   ....[10]....
        /*00bc*/ 	.word	0x00001200


	//   ....[11]....
        /*00c0*/ 	.word	0x00001260


	//----- nvinfo : EIATTR_VRC_CTA_INIT_COUNT
	.align		4
.L_12842:
        /*00c4*/ 	.byte	0x02, 0x4a
	.zero		1
	.zero		1


	//----- nvinfo : EIATTR_SYSCALL_OFFSETS
	.align		4
        /*00c8*/ 	.byte	0x04, 0x46
        /*00ca*/ 	.short	(.L_12844 - .L_12843)


	//   ....[0]....
.L_12843:
        /*00cc*/ 	.word	0x000001b0


	//----- nvinfo : EIATTR_EXIT_INSTR_OFFSETS
	.align		4
.L_12844:
        /*00d0*/ 	.byte	0x04, 0x1c
        /*00d2*/ 	.short	(.L_12846 - .L_12845)


	//   ....[0]....
.L_12845:
        /*00d4*/ 	.word	0x00000260


	//   ....[1]....
        /*00d8*/ 	.word	0x00000ea0


	//----- nvinfo : EIATTR_CRS_STACK_SIZE
	.align		4
.L_12846:
        /*00dc*/ 	.byte	0x04, 0x1e
        /*00de*/ 	.short	(.L_12848 - .L_12847)
.L_12847:
        /*00e0*/ 	.word	0x00000000


	//----- nvinfo : EIATTR_CBANK_PARAM_SIZE
	.align		4
.L_12848:
        /*00e4*/ 	.byte	0x03, 0x19
        /*00e6*/ 	.short	0x0090


	//----- nvinfo : EIATTR_PARAM_CBANK
	.align		4
        /*00e8*/ 	.byte	0x04, 0x0a
        /*00ea*/ 	.short	(.L_12850 - .L_12849)
	.align		4
.L_12849:
        /*00ec*/ 	.word	index@(.nv.constant0._Z15SoftmaxWarpImplI22BroadcastScaleMaskLoadIffbLm3EiE11DirectStoreIffEfLi2ELi2ELi8ELi1ELb1EL9Algorithm0EEvT_T0_ll)
        /*00f0*/ 	.short	0x0380
        /*00f2*/ 	.short	0x0090


	//----- nvinfo : EIATTR_SW_WAR
	.align		4
.L_12850:
        /*00f4*/ 	.byte	0x04, 0x36
        /*00f6*/ 	.short	(.L_12852 - .L_12851)
.L_12851:
        /*00f8*/ 	.word	0x00000008
.L_12852:


//--------------------- .nv.info._Z15SoftmaxWarpImplI22BroadcastScaleMaskLoadIffbLm3EiE11DirectStoreIffEfLi2ELi2ELi8ELi1ELb0EL9Algorithm0EEvT_T0_ll --------------------------
	.section	.nv.info._Z15SoftmaxWarpImplI22BroadcastScaleMaskLoadIffbLm3EiE11DirectStoreIffEfLi2ELi2ELi8ELi1ELb0EL9Algorithm0EEvT_T0_ll,"",@"SHT_CUDA_INFO"
	.sectionflags	@""
	.align	4


	//----- nvinfo : EIATTR_CUDA_API_VERSION
	.align		4
        /*0000*/ 	.byte	0x04, 0x37
        /*0002*/ 	.short	(.L_12854 - .L_12853)
.L_12853:
        /*0004*/ 	.word	0x00000082


	//----- nvinfo : EIATTR_KPARAM_INFO
	.align		4
.L_12854:
        /*0008*/ 	.byte	0x04, 0x17
        /*000a*/ 	.short	(.L_12856 - .L_12855)
.L_12855:
        /*000c*/ 	.word	0x00000000
        /*0010*/ 	.short	0x0003
        /*0012*/ 	.short	0x0088
        /*0014*/ 	.byte	0x00, 0xf0, 0x21, 0x00


	//----- nvinfo : EIATTR_KPARAM_INFO
	.align		4
.L_12856:
        /*0018*/ 	.byte	0x04, 0x17
        /*001a*/ 	.short	(.L_12858 - .L_12857)
.L_12857:
        /*001c*/ 	.word	0x00000000
        /*0020*/ 	.short	0x0002
        /*0022*/ 	.short	0x0080
        /*0024*/ 	.byte	0x00, 0xf0, 0x21, 0x00


	//----- nvinfo : EIATTR_KPARAM_INFO
	.align		4
.L_12858:
        /*0028*/ 	.byte	0x04, 0x17
        /*002a*/ 	.short	(.L_12860 - .L_12859)
.L_12859:
        /*002c*/ 	.word	0x00000000
        /*0030*/ 	.short	0x0001
        /*0032*/ 	.short	0x0070
        /*0034*/ 	.byte	0x00, 0xf0, 0x41, 0x00


	//----- nvinfo : EIATTR_KPARAM_INFO
	.align		4
.L_12860:
        /*0038*/ 	.byte	0x04, 0x17
        /*003a*/ 	.short	(.L_12862 - .L_12861)
.L_12861:
        /*003c*/ 	.word	0x00000000
        /*0040*/ 	.short	0x0000
        /*0042*/ 	.short	0x0000
        /*0044*/ 	.byte	0x00, 0xf0, 0xc1, 0x01


	//----- nvinfo : EIATTR_SPARSE_MMA_MASK
	.align		4
.L_12862:
        /*0048*/ 	.byte	0x03, 0x50
        /*004a*/ 	.short	0x0000


	//----- nvinfo : EIATTR_MAXREG_COUNT
	.align		4
        /*004c*/ 	.byte	0x03, 0x1b
        /*004e*/ 	.short	0x00ff


	//----- nvinfo : EIATTR_EXTERNS
	.align		4
        /*0050*/ 	.byte	0x04, 0x0f
        /*0052*/ 	.short	(.L_12864 - .L_12863)


	//   ....[0]....
	.align		4
.L_12863:
        /*0054*/ 	.word	index@(__assertfail)


	//----- nvinfo : EIATTR_MERCURY_ISA_VERSION
	.align		4
.L_12864:
        /*0058*/ 	.byte	0x03, 0x5f
        /*005a*/ 	.short	0x0101


	//----- nvinfo : EIATTR_COOP_GROUP_MASK_REGIDS
	.align		4
        /*005c*/ 	.byte	0x04, 0x29
        /*005e*/ 	.short	(.L_12866 - .L_12865)


	//   ....[0]....
.L_12865:
        /*0060*/ 	.word	0xffffffff


	//   ....[1]....
        /*0064*/ 	.word	0xffffffff


	//   ....[2]....
        /*0068*/ 	.word	0xffffffff


	//   ....[3]....
        /*006c*/ 	.word	0xffffffff


	//   ....[4]....
        /*0070*/ 	.word	0xffffffff


	//   ....[5]....
        /*0074*/ 	.word	0xffffffff


	//   ....[6]....
        /*0078*/ 	.word	0x0500000f


	//   ....[7]....
        /*007c*/ 	.word	0x0500000f


	//   ....[8]....
        /*0080*/ 	.word	0x0500000f


	//   ....[9]....
        /*0084*/ 	.word	0x0500000f


	//   ....[10]....
        /*0088*/ 	.word	0x0500000f


	//   ....[11]....
        /*008c*/ 	.word	0x0500000f


	//----- nvinfo : EIATTR_COOP_GROUP_INSTR_OFFSETS
	.align		4
.L_12866:
        /*0090*/ 	.byte	0x04, 0x28
        /*0092*/ 	.short	(.L_12868 - .L_12867)


	//   ....[0]....
.L_12867:
        /*0094*/ 	.word	0x000008c0


	//   ....[1]....
        /*0098*/ 	.word	0x00000900


	//   ....[2]....
        /*009c*/ 	.word	0x00000920


	//   ....[3]....
        /*00a0*/ 	.word	0x00000a80


	//   ....[4]....
        /*00a4*/ 	.word	0x00000aa0


	//   ....[5]....
        /*00a8*/ 	.word	0x00000ac0


	//   ....[6]....
        /*00ac*/ 	.word	0x00000e40


	//   ....[7]....
        /*00b0*/ 	.word	0x00000ed0


	//   ....[8]....
        /*00b4*/ 	.word	0x00000f30


	//   ....[9]....
        /*00b8*/ 	.word	0x000010e0


	//   ....[10]....
        /*00bc*/ 	.word	0x00001140


	//   ....[11]....
        /*00c0*/ 	.word	0x000011a0


	//----- nvinfo : EIATTR_VRC_CTA_INIT_COUNT
	.align		4
.L_12868:
        /*00c4*/ 	.byte	0x02, 0x4a
	.zero		1
	.zero		1


	//----- nvinfo : EIATTR_SYSCALL_OFFSETS
	.align		4
        /*00c8*/ 	.byte	0x04, 0x46
        /*00ca*/ 	.short	(.L_12870 - .L_12869)


	//   ....[0]....
.L_12869:
        /*00cc*/ 	.word	0x000001a0


	//----- nvinfo : EIATTR_EXIT_INSTR_OFFSETS
	.align		4
.L_12870:
        /*00d0*/ 	.byte	0x04, 0x1c
        /*00d2*/ 	.short	(.L_12872 - .L_12871)


	//   ....[0]....
.L_12871:
        /*00d4*/ 	.word	0x00000250


	//   ....[1]....
        /*00d8*/ 	.word	0x00000de0


	//----- nvinfo : EIATTR_CRS_STACK_SIZE
	.align		4
.L_12872:
        /*00dc*/ 	.byte	0x04, 0x1e
        /*00de*/ 	.short	(.L_12874 - .L_12873)
.L_12873:
        /*00e0*/ 	.word	0x00000000


	//----- nvinfo : EIATTR_CBANK_PARAM_SIZE
	.align		4
.L_12874:
        /*00e4*/ 	.byte	0x03, 0x19
        /*00e6*/ 	.short	0x0090


	//----- nvinfo : EIATTR_PARAM_CBANK
	.align		4
        /*00e8*/ 	.byte	0x04, 0x0a
        /*00ea*/ 	.short	(.L_12876 - .L_12875)
	.align		4
.L_12875:
        /*00ec*/ 	.word	index@(.nv.constant0._Z15SoftmaxWarpImplI22BroadcastScaleMaskLoadIffbLm3EiE11DirectStoreIffEfLi2ELi2ELi8ELi1ELb0EL9Algorithm0EEvT_T0_ll)
        /*00f0*/ 	.short	0x0380
        /*00f2*/ 	.short	0x0090


	//----- nvinfo : EIATTR_SW_WAR
	.align		4
.L_12876:
        /*00f4*/ 	.byte	0x04, 0x36
        /*00f6*/ 	.short	(.L_12878 - .L_12877)
.L_12877:
        /*00f8*/ 	.word	0x00000008
.L_12878:


//--------------------- .nv.info._Z15SoftmaxWarpImplI22BroadcastScaleMaskLoadIffbLm3EiE11DirectStoreIffEfLi2ELi2ELi8ELi2ELb1EL9Algorithm0EEvT_T0_ll --------------------------
	.section	.nv.info._Z15SoftmaxWarpImplI22BroadcastScaleMaskLoadIffbLm3EiE11DirectStoreIffEfLi2ELi2ELi8ELi2ELb1EL9Algorithm0EEvT_T0_ll,"",@"SHT_CUDA_INFO"
	.sectionflags	@""
	.align	4


	//----- nvinfo : EIATTR_CUDA_API_VERSION
	.align		4
        /*0000*/ 	.byte	0x04, 0x37
        /*0002*/ 	.short	(.L_12880 - .L_12879)
.L_12879:
        /*0004*/ 	.word	0x00000082


	//----- nvinfo : EIATTR_KPARAM_INFO
	.align		4
.L_12880:
        /*0008*/ 	.byte	0x04, 0x17
        /*000a*/ 	.short	(.L_12882 - .L_12881)
.L_12881:
        /*000c*/ 	.word	0x00000000
        /*0010*/ 	.short	0x0003
        /*0012*/ 	.short	0x0088
        /*0014*/ 	.byte	0x00, 0xf0, 0x21, 0x00


	//----- nvinfo : EIATTR_KPARAM_INFO
	.align		4
.L_12882:
        /*0018*/ 	.byte	0x04, 0x17
        /*001a*/ 	.short	(.L_12884 - .L_12883)
.L_12883:
        /*001c*/ 	.word	0x00000000
        /*0020*/ 	.short	0x0002
        /*0022*/ 	.short	0x0080
        /*0024*/ 	.byte	0x00, 0xf0, 0x21, 0x00


	//----- nvinfo : EIATTR_KPARAM_INFO
	.align		4
.L_12884:
        /*0028*/ 	.byte	0x04, 0x17
        /*002a*/ 	.short	(.L_12886 - .L_12885)
.L_12885:
        /*002c*/ 	.word	0x00000000
        /*0030*/ 	.short	0x0001
        /*0032*/ 	.short	0x0070
        /*0034*/ 	.byte	0x00, 0xf0, 0x41, 0x00


	//----- nvinfo : EIATTR_KPARAM_INFO
	.align		4
.L_12886:
        /*0038*/ 	.byte	0x04, 0x17
        /*003a*/ 	.short	(.L_12888 - .L_12887)
.L_12887:
        /*003c*/ 	.word	0x00000000
        /*0040*/ 	.short	0x0000
        /*0042*/ 	.short	0x0000
        /*0044*/ 	.byte	0x00, 0xf0, 0xc1, 0x01


	//----- nvinfo : EIATTR_SPARSE_MMA_MASK
	.align		4
.L_12888:
        /*0048*/ 	.byte	0x03, 0x50
        /*004a*/ 	.short	0x0000


	//----- nvinfo : EIATTR_MAXREG_COUNT
	.align		4
        /*004c*/ 	.byte	0x03, 0x1b
        /*004e*/ 	.short	0x00ff


	//----- nvinfo : EIATTR_EXTERNS
	.align		4
        /*0050*/ 	.byte	0x04, 0x0f
        /*0052*/ 	.short	(.L_12890 - .L_12889)


	//   ....[0]....
	.align		4
.L_12889:
        /*0054*/ 	.word	index@(__assertfail)


	//----- nvinfo : EIATTR_MERCURY_ISA_VERSION
	.align		4
.L_12890:
        /*0058*/ 	.byte	0x03, 0x5f
        /*005a*/ 	.short	0x0101


	//----- nvinfo : EIATTR_COOP_GROUP_MASK_REGIDS
	.align		4
        /*005c*/ 	.byte	0x04, 0x29
        /*005e*/ 	.short	(.L_12892 - .L_12891)


	//   ....[0]....
.L_12891:
        /*0060*/ 	.word	0xffffffff


	//   ....[1]....
        /*0064*/ 	.word	0xffffffff


	//   ....[2]....
        /*0068*/ 	.word	0xffffffff


	//   ....[3]....
        /*006c*/ 	.word	0xffffffff


	//   ....[4]....
        /*0070*/ 	.word	0xffffffff


	//   ....[5]....
        /*0074*/ 	.word	0xffffffff


	//   ....[6]....
        /*0078*/ 	.word	0xffffffff


	//   ....[7]....
        /*007c*/ 	.word	0xffffffff


	//   ....[8]....
        /*0080*/ 	.word	0xffffffff


	//   ....[9]....
        /*0084*/ 	.word	0xffffffff


	//   ....[10]....
        /*0088*/ 	.word	0xffffffff


	//   ....[11]....
        /*008c*/ 	.word	0xffffffff


	//   ....[12]....
        /*0090*/ 	.word	0x0500000f


	//   ....[13]....
        /*0094*/ 	.word	0x0500000f


	//   ....[14]....
        /*0098*/ 	.word	0x0500000f


	//   ....[15]....
        /*009c*/ 	.word	0x0500000f


	//   ....[16]....
        /*00a0*/ 	.word	0x0500000f


	//   ....[17]....
        /*00a4*/ 	.word	0x0500000f


	//   ....[18]....
        /*00a8*/ 	.word	0x0500000f


	//   ....[19]....
        /*00ac*/ 	.word	0x0500000f


	//   ....[20]....
        /*00b0*/ 	.word	0x0500000f


	//   ....[21]....
        /*00b4*/ 	.word	0x0500000f


	//   ....[22]....
        /*00b8*/ 	.word	0x0500000f


	//   ....[23]....
        /*00bc*/ 	.word	0x0500000f


	//----- nvinfo : EIATTR_COOP_GROUP_INSTR_OFFSETS
	.align		4
.L_12892:
        /*00c0*/ 	.byte	0x04, 0x28
        /*00c2*/ 	.short	(.L_12894 - .L_12893)


	//   ....[0]....
.L_12893:
        /*00c4*/ 	.word	0x00000f80


	//   ....[1]....
        /*00c8*/ 	.word	0x00000fa0


	//   ....[2]....
        /*00cc*/ 	.word	0x00000fd0


	//   ....[3]....
        /*00d0*/ 	.word	0x00000fe0


	//   ....[4]....
        /*00d4*/ 	.word	0x00001010


	//   ....[5]....
        /*00d8*/ 	.word	0x00001020


	//   ....[6]....
        /*00dc*/ 	.word	0x000012b0


	//   ....[7]....
        /*00e0*/ 	.word	0x000012f0


	//   ....[8]....
        /*00e4*/ 	.word	0x00001310


	//   ....[9]....
        /*00e8*/ 	.word	0x00001330


	//   ....[10]....
        /*00ec*/ 	.word	0x00001350


	//   ....[11]....
        /*00f0*/ 	.word	0x00001370


	//   ....[12]....
        /*00f4*/ 	.word	0x000019e0


	//   ....[13]....
        /*00f8*/ 	.word	0x00001a60


	//   ....[14]....
        /*00fc*/ 	.word	0x00001ac0


	//   ....[15]....
        /*0100*/ 	.word	0x00001b30


	//   ....[16]....
        /*0104*/ 	.word	0x00001bb0


	//   ....[17]....
        /*0108*/ 	.word	0x00001c40


	//   ....[18]....
        /*010c*/ 	.word	0x00001ef0


	//   ....[19]....
        /*0110*/ 	.word	0x00001f70


	//   ....[20]....
        /*0114*/ 	.word	0x00001fd0


	//   ....[21]....
        /*0118*/ 	.word	0x00002030


	//   ....[22]....
        /*011c*/ 	.word	0x000020a0


	//   ....[23]....
        /*0120*/ 	.word	0x00002110


	//----- nvinfo : EIATTR_VRC_CTA_INIT_COUNT
	.align		4
.L_12894:
        /*0124*/ 	.byte	0x02, 0x4a
	.zero		1
	.zero		1


	//----- nvinfo : EIATTR_SYSCALL_OFFSETS
	.align		4
        /*0128*/ 	.byte	0x04, 0x46
        /*012a*/ 	.short	(.L_12896 - .L_12895)


	//   ....[0]....
.L_12895:
        /*012c*/ 	.word	0x000001b0


	//----- nvinfo : EIATTR_EXIT_INSTR_OFFSETS
	.align		4
.L_12896:
        /*0130*/ 	.byte	0x04, 0x1c
        /*0132*/ 	.short	(.L_12898 - .L_12897)


	//   ....[0]....
.L_12897:
        /*0134*/ 	.word	0x00000270


	//   ....[1]....
        /*0138*/ 	.word	0x00001980


	//----- nvinfo : EIATTR_CRS_STACK_SIZE
	.align		4
.L_12898:
        /*013c*/ 	.byte	0x04, 0x1e
        /*013e*/ 	.short	(.L_12900 - .L_12899)
.L_12899:
        /*0140*/ 	.word	0x00000000


	//----- nvinfo : EIATTR_CBANK_PARAM_SIZE
	.align		4
.L_12900:
        /*0144*/ 	.byte	0x03, 0x19
        /*0146*/ 	.short	0x0090


	//----- nvinfo : EIATTR_PARAM_CBANK
	.align		4
        /*0148*/ 	.byte	0x04, 0x0a
        /*014a*/ 	.short	(.L_12902 - .L_12901)
	.align		4
.L_12901:
        /*014c*/ 	.word	index@(.nv.constant0._Z15SoftmaxWarpImplI22BroadcastScaleMaskLoadIffbLm3EiE11DirectStoreIffEfLi2ELi2ELi8ELi2ELb1EL9Algorithm0EEvT_T0_ll)
        /*0150*/ 	.short	0x0380
        /*0152*/ 	.short	0x0090


	//----- nvinfo : EIATTR_SW_WAR
	.align		4
.L_12902:
        /*0154*/ 	.byte	0x04, 0x36
        /*0156*/ 	.short	(.L_12904 - .L_12903)
.L_12903:
        /*0158*/ 	.word	0x00000008
.L_12904:


//--------------------- .nv.info._Z15SoftmaxWarpImplI22BroadcastScaleMaskLoadIffbLm3EiE11DirectStoreIffEfLi2ELi2ELi8ELi2ELb0EL9Algorithm0EEvT_T0_ll --------------------------
	.section	.nv.info._Z15SoftmaxWarpImplI22BroadcastScaleMaskLoadIffbLm3EiE11DirectStoreIffEfLi2ELi2ELi8ELi2ELb0EL9Algorithm0EEvT_T0_ll,"",@"SHT_CUDA_INFO"
	.sectionflags	@""
	.align	4


	//----- nvinfo : EIATTR_CUDA_API_VERSION
	.align		4
        /*0000*/ 	.byte	0x04, 0x37
        /*0002*/ 	.short	(.L_12906 - .L_12905)
.L_12905:
        /*0004*/ 	.word	0x00000082


	//----- nvinfo : EIATTR_KPARAM_INFO
	.align		4
.L_12906:
        /*0008*/ 	.byte	0x04, 0x17
        /*000a*/ 	.short	(.L_12908 - .L_12907)
.L_12907:
        /*000c*/ 	.word	0x00000000
        /*0010*/ 	.short	0x0003
        /*0012*/ 	.short	0x0088
        /*0014*/ 	.byte	0x00, 0xf0, 0x21, 0x00


	//----- nvinfo : EIATTR_KPARAM_INFO
	.align		4
.L_12908:
        /*0018*/ 	.byte	0x04, 0x17
        /*001a*/ 	.short	(.L_12910 - .L_12909)
.L_12909:
        /*001c*/ 	.word	0x00000000
        /*0020*/ 	.short	0x0002
        /*0022*/ 	.short	0x0080
        /*0024*/ 	.byte	0x00, 0xf0, 0x21, 0x00


	//----- nvinfo : EIATTR_KPARAM_INFO
	.align		4
.L_12910:
        /*0028*/ 	.byte	0x04, 0x17
        /*002a*/ 	.short	(.L_12912 - .L_12911)
.L_12911:
        /*002c*/ 	.word	0x00000000
        /*0030*/ 	.short	0x0001
        /*0032*/ 	.short	0x0070
        /*0034*/ 	.byte	0x00, 0xf0, 0x41, 0x00


	//----- nvinfo : EIATTR_KPARAM_INFO
	.align		4
.L_12912:
        /*0038*/ 	.byte	0x04, 0x17
        /*003a*/ 	.short	(.L_12914 - .L_12913)
.L_12913:
        /*003c*/ 	.word	0x00000000
        /*0040*/ 	.short	0x0000
        /*0042*/ 	.short	0x0000
        /*0044*/ 	.byte	0x00, 0xf0, 0xc1, 0x01


	//----- nvinfo : EIATTR_SPARSE_MMA_MASK
	.align		4
.L_12914:
        /*0048*/ 	.byte	0x03, 0x50
        /*004a*/ 	.short	0x0000


	//----- nvinfo : EIATTR_MAXREG_COUNT
	.align		4
        /*004c*/ 	.byte	0x03, 0x1b
        /*004e*/ 	.short	0x00ff


	//----- nvinfo : EIATTR_EXTERNS
	.align		4
        /*0050*/ 	.byte	0x04, 0x0f
        /*0052*/ 	.short	(.L_12916 - .L_12915)


	//   ....[0]....
	.align		4
.L_12915:
        /*0054*/ 	.word	index@(__assertfail)


	//----- nvinfo : EIATTR_MERCURY_ISA_VERSION
	.align		4
.L_12916:
        /*0058*/ 	.byte	0x03, 0x5f
        /*005a*/ 	.short	0x0101


	//----- nvinfo : EIATTR_COOP_GROUP_MASK_REGIDS
	.align		4
        /*005c*/ 	.byte	0x04, 0x29
        /*005e*/ 	.short	(.L_12918 - .L_12917)


	//   ....[0]....
.L_12917:
        /*0060*/ 	.word	0xffffffff


	//   ....[1]....
        /*0064*/ 	.word	0xffffffff


	//   ....[2]....
        /*0068*/ 	.word	0xffffffff


	//   ....[3]....
        /*006c*/ 	.word	0xffffffff


	//   ....[4]....
        /*0070*/ 	.word	0xffffffff


	//   ....[5]....
        /*0074*/ 	.word	0xffffffff


	//   ....[6]....
        /*0078*/ 	.word	0xffffffff


	//   ....[7]....
        /*007c*/ 	.word	0xffffffff


	//   ....[8]....
        /*0080*/ 	.word	0xffffffff


	//   ....[9]....
        /*0084*/ 	.word	0xffffffff


	//   ....[10]....
        /*0088*/ 	.word	0xffffffff


	//   ....[11]....
        /*008c*/ 	.word	0xffffffff


	//   ....[12]....
        /*0090*/ 	.word	0x0500000f


	//   ....[13]....
        /*0094*/ 	.word	0x0500000f


	//   ....[14]....
        /*0098*/ 	.word	0x0500000f


	//   ....[15]....
        /*009c*/ 	.word	0x0500000f


	//   ....[16]....
        /*00a0*/ 	.word	0x0500000f


	//   ....[17]....
        /*00a4*/ 	.word	0x0500000f


	//   ....[18]....
        /*00a8*/ 	.word	0x0500000f


	//   ....[19]....
        /*00ac*/ 	.word	0x0500000f


	//   ....[20]....
        /*00b0*/ 	.word	0x0500000f


	//   ....[21]....
        /*00b4*/ 	.word	0x0500000f


	//   ....[22]....
        /*00b8*/ 	.word	0x0500000f


	//   ....[23]....
        /*00bc*/ 	.word	0x0500000f


	//----- nvinfo : EIATTR_COOP_GROUP_INSTR_OFFSETS
	.align		4
.L_12918:
        /*00c0*/ 	.byte	0x04, 0x28
        /*00c2*/ 	.short	(.L_12920 - .L_12919)


	//   ....[0]....
.L_12919:
        /*00c4*/ 	.word	0x00000cf0


	//   ....[1]....
        /*00c8*/ 	.word	0x00000d10


	//   ....[2]....
        /*00cc*/ 	.word	0x00000d40


	//   ....[3]....
        /*00d0*/ 	.word	0x00000d60


	//   ....[4]....
        /*00d4*/ 	.word	0x00000d90


	//   ....[5]....
        /*00d8*/ 	.word	0x00000da0


	//   ....[6]....
        /*00dc*/ 	.word	0x00001020


	//   ....[7]....
        /*00e0*/ 	.word	0x00001060


	//   ....[8]....
        /*00e4*/ 	.word	0x00001080


	//   ....[9]....
        /*00e8*/ 	.word	0x000010a0


	//   ....[10]....
        /*00ec*/ 	.word	0x000010c0


	//   ....[11]....
        /*00f0*/ 	.word	0x000010e0


	//   ....[12]....
        /*00f4*/ 	.word	0x000016b0


	//   ....[13]....
        /*00f8*/ 	.word	0x00001730


	//   ....[14]....
        /*00fc*/ 	.word	0x00001790


	//   ....[15]....
        /*0100*/ 	.word	0x000017f0


	//   ....[16]....
        /*0104*/ 	.word	0x00001870


	//   ....[17]....
        /*0108*/ 	.word	0x00001900


	//   ....[18]....
        /*010c*/ 	.word	0x00001bb0


	//   ....[19]....
        /*0110*/ 	.word	0x00001c40


	//   ....[20]....
        /*0114*/ 	.word	0x00001ca0


	//   ....[21]....
        /*0118*/ 	.word	0x00001d00


	//   ....[22]....
        /*011c*/ 	.word	0x00001d70


	//   ....[23]....
        /*0120*/ 	.word	0x00001de0


	//----- nvinfo : EIATTR_VRC_CTA_INIT_COUNT
	.align		4
.L_12920:
        /*0124*/ 	.byte	0x02, 0x4a
	.zero		1
	.zero		1


	//----- nvinfo : EIATTR_SYSCALL_OFFSETS
	.align		4
        /*0128*/ 	.byte	0x04, 0x46
        /*012a*/ 	.short	(.L_12922 - .L_12921)


	//   ....[0]....
.L_12921:
        /*012c*/ 	.word	0x00000190


	//----- nvinfo : EIATTR_EXIT_INSTR_OFFSETS
	.align		4
.L_12922:
        /*0130*/ 	.byte	0x04, 0x1c
        /*0132*/ 	.short	(.L_12924 - .L_12923)


	//   ....[0]....
.L_12923:
        /*0134*/ 	.word	0x00000250


	//   ....[1]....
        /*0138*/ 	.word	0x00001650


	//----- nvinfo : EIATTR_CRS_STACK_SIZE
	.align		4
.L_12924:
        /*013c*/ 	.byte	0x04, 0x1e
        /*013e*/ 	.short	(.L_12926 - .L_12925)
.L_12925:
        /*0140*/ 	.word	0x00000000


	//----- nvinfo : EIATTR_CBANK_PARAM_SIZE
	.align		4
.L_12926:
        /*0144*/ 	.byte	0x03, 0x19
        /*0146*/ 	.short	0x0090


	//----- nvinfo : EIATTR_PARAM_CBANK
	.align		4
        /*0148*/ 	.byte	0x04, 0x0a
        /*014a*/ 	.short	(.L_12928 - .L_12927)
	.align		4
.L_12927:
        /*014c*/ 	.word	index@(.nv.constant0._Z15SoftmaxWarpImplI22BroadcastScaleMaskLoadIffbLm3EiE11DirectStoreIffEfLi2ELi2ELi8ELi2ELb0EL9Algorithm0EEvT_T0_ll)
        /*0150*/ 	.short	0x0380
        /*0152*/ 	.short	0x0090


	//----- nvinfo : EIATTR_SW_WAR
	.align		4
.L_12928:
        /*0154*/ 	.byte	0x04, 0x36
        /*0156*/ 	.short	(.L_12930 - .L_12929)
.L_12929:
        /*0158*/ 	.word	0x00000008
.L_12930:


//--------------------- .nv.info._Z15SoftmaxWarpImplI22BroadcastScaleMaskLoadIffbLm3EiE11DirectStoreIffEfLi2ELi2ELi4ELi1ELb1EL9Algorithm0EEvT_T0_ll --------------------------
	.section	.nv.info._Z15SoftmaxWarpImplI22BroadcastScaleMaskLoadIffbLm3EiE11DirectStoreIffEfLi2ELi2ELi4ELi1ELb1EL9Algorithm0EEvT_T0_ll,"",@"SHT_CUDA_INFO"
	.sectionflags	@""
	.align	4


	//----- nvinfo : EIATTR_CUDA_API_VERSION
	.align		4
        /*0000*/ 	.byte	0x04, 0x37
        /*0002*/ 	.short	(.L_12932 - .L_12931)
.L_12931:
        /*0004*/ 	.word	0x00000082


	//----- nvinfo : EIATTR_KPARAM_INFO
	.align		4
.L_12932:
        /*0008*/ 	.byte	0x04, 0x17
        /*000a*/ 	.short	(.L_12934 - .L_12933)
.L_12933:
        /*000c*/ 	.word	0x00000000
        /*0010*/ 	.short	0x0003
        /*0012*/ 	.short	0x0088
        /*0014*/ 	.byte	0x00, 0xf0, 0x21, 0x00


	//----- nvinfo : EIATTR_KPARAM_INFO
	.align		4
.L_12934:
        /*0018*/ 	.byte	0x04, 0x17
        /*001a*/ 	.short	(.L_12936 - .L_12935)
.L_12935:
        /*001c*/ 	.word	0x00000000
        /*0020*/ 	.short	0x0002
        /*0022*/ 	.short	0x0080
        /*0024*/ 	.byte	0x00, 0xf0, 0x21, 0x00


	//----- nvinfo : EIATTR_KPARAM_INFO
	.align		4
.L_12936:
        /*0028*/ 	.byte	0x04, 0x17
        /*002a*/ 	.short	(.L_12938 - .L_12937)
.L_12937:
        /*002c*/ 	.word	0x00000000
        /*0030*/ 	.short	0x0001
        /*0032*/ 	.short	0x0070
        /*0034*/ 	.byte	0x00, 0xf0, 0x41, 0x00


	//----- nvinfo : EIATTR_KPARAM_INFO
	.align		4
.L_12938:
        /*0038*/ 	.byte	0x04, 0x17
        /*003a*/ 	.short	(.L_12940 - .L_12939)
.L_12939:
        /*003c*/ 	.word	0x00000000
        /*0040*/ 	.short	0x0000
        /*0042*/ 	.short	0x0000
        /*0044*/ 	.byte	0x00, 0xf0, 0xc1, 0x01


	//----- nvinfo : EIATTR_SPARSE_MMA_MASK
	.align		4
.L_12940:
        /*0048*/ 	.byte	0x03, 0x50
        /*004a*/ 	.short	0x0000


	//----- nvinfo : EIATTR_MAXREG_COUNT
	.align		4
        /*004c*/ 	.byte	0x03, 0x1b
        /*004e*/ 	.short	0x00ff


	//----- nvinfo : EIATTR_EXTERNS
	.align		4
        /*0050*/ 	.byte	0x04, 0x0f
        /*0052*/ 	.short	(.L_12942 - .L_12941)


	//   ....[0]....
	.align		4
.L_12941:
        /*0054*/ 	.word	index@(__assertfail)


	//----- nvinfo : EIATTR_MERCURY_ISA_VERSION
	.align		4
.L_12942:
        /*0058*/ 	.byte	0x03, 0x5f
        /*005a*/ 	.short	0x0101


	//----- nvinfo : EIATTR_COOP_GROUP_MASK_REGIDS
	.align		4
        /*005c*/ 	.byte	0x04, 0x29
        /*005e*/ 	.short	(.L_12944 - .L_12943)


	//   ....[0]....
.L_12943:
        /*0060*/ 	.word	0xffffffff


	//   ....[1]....
        /*0064*/ 	.word	0xffffffff


	//   ....[2]....
        /*0068*/ 	.word	0xffffffff


	//   ....[3]....
        /*006c*/ 	.word	0xffffffff


	//   ....[4]....
        /*0070*/ 	.word	0x0500000f


	//   ....[5]....
        /*0074*/ 	.word	0x0500000f


	//   ....[6]....
        /*0078*/ 	.word	0x0500000f


	//   ....[7]....
        /*007c*/ 	.word	0x0500000f


	//----- nvinfo : EIATTR_COOP_GROUP_INSTR_OFFSETS
	.align		4
.L_12944:
        /*0080*/ 	.byte	0x04, 0x28
        /*0082*/ 	.short	(.L_12946 - .L_12945)


	//   ....[0]....
.L_12945:
        /*0084*/ 	.word	0x00000950


	//   ....[1]....
        /*0088*/ 	.word	0x00000990


	//   ....[2]....
        /*008c*/ 	.word	0x00000af0


	//   ....[3]....
        /*0090*/ 	.word	0x00000b10


	//   ....[4]....
        /*0094*/ 	.word	0x00000ed0


	//   ....[5]....
        /*0098*/ 	.word	0x00000f70


	//   ....[6]....
        /*009c*/ 	.word	0x00001110


	//   ....[7]....
        /*00a0*/ 	.word	0x00001170


	//----- nvinfo : EIATTR_VRC_CTA_INIT_COUNT
	.align		4
.L_12946:
        /*00a4*/ 	.byte	0x02, 0x4a
	.zero		1
	.zero		1


	//----- nvinfo : EIATTR_SYSCALL_OFFSETS
	.align		4
        /*00a8*/ 	.byte	0x04, 0x46
        /*00aa*/ 	.short	(.L_12948 - .L_12947)


	//   ....[0]....
.L_12947:
        /*00ac*/ 	.word	0x000001b0


	//----- nvinfo : EIATTR_EXIT_INSTR_OFFSETS
	.align		4
.L_12948:
        /*00b0*/ 	.byte	0x04, 0x1c
        /*00b2*/ 	.short	(.L_12950 - .L_12949)


	//   ....[0]....
.L_12949:
        /*00b4*/ 	.word	0x00000260


	//   ....[1]....
        /*00b8*/ 	.word	0x00000e70


	//----- nvinfo : EIATTR_CRS_STACK_SIZE
	.align		4
.L_12950:
        /*00bc*/ 	.byte	0x04, 0x1e
        /*00be*/ 	.short	(.L_12952 - .L_12951)
.L_12951:
        /*00c0*/ 	.word	0x00000000


	//----- nvinfo : EIATTR_CBANK_PARAM_SIZE
	.align		4
.L_12952:
        /*00c4*/ 	.byte	0x03, 0x19
        /*00c6*/ 	.short	0x0090


	//----- nvinfo : EIATTR_PARAM_CBANK
	.align		4
        /*00c8*/ 	.byte	0x04, 0x0a
        /*00ca*/ 	.short	(.L_12954 - .L_12953)
	.align		4
.L_12953:
        /*00cc*/ 	.word	index@(.nv.constant0._Z15SoftmaxWarpImplI22BroadcastScaleMaskLoadIffbLm3EiE11DirectStoreIffEfLi2ELi2ELi4ELi1ELb1EL9Algorithm0EEvT_T0_ll)
        /*00d0*/ 	.short	0x0380
        /*00d2*/ 	.short	0x0090


	//----- nvinfo : EIATTR_SW_WAR
	.align		4
.L_12954:
        /*00d4*/ 	.byte	0x04, 0x36
        /*00d6*/ 	.short	(.L_12956 - .L_12955)
.L_12955:
        /*00d8*/ 	.word	0x00000008
.L_12956:


//--------------------- .nv.info._Z15SoftmaxWarpImplI22BroadcastScaleMaskLoadIffbLm3EiE11DirectStoreIffEfLi2ELi2ELi4ELi1ELb0EL9Algorithm0EEvT_T0_ll --------------------------
	.section	.nv.info._Z15SoftmaxWarpImplI22BroadcastScaleMaskLoadIffbLm3EiE11DirectStoreIffEfLi2ELi2ELi4ELi1ELb0EL9Algorithm0EEvT_T0_ll,"",@"SHT_CUDA_INFO"
	.sectionflags	@""
	.align	4


	//----- nvinfo : EIATTR_CUDA_API_VERSION
	.align		4
        /*0000*/ 	.byte	0x04, 0x37
        /*0002*/ 	.short	(.L_12958 - .L_12957)
.L_12957:
        /*0004*/ 	.word	0x00000082


	//----- nvinfo : EIATTR_KPARAM_INFO
	.align		4
.L_12958:
        /*0008*/ 	.byte	0x04, 0x17
        /*000a*/ 	.short	(.L_12960 - .L_12959)
.L_12959:
        /*000c*/ 	.word	0x00000000
        /*0010*/ 	.short	0x0003
        /*0012*/ 	.short	0x0088
        /*0014*/ 	.byte	0x00, 0xf0, 0x21, 0x00


	//----- nvinfo : EIATTR_KPARAM_INFO
	.align		4
.L_12960:
        /*0018*/ 	.byte	0x04, 0x17
        /*001a*/ 	.short	(.L_12962 - .L_12961)
.L_12961:
        /*001c*/ 	.word	0x00000000
        /*0020*/ 	.short	0x0002
        /*0022*/ 	.short	0x0080
        /*0024*/ 	.byte	0x00, 0xf0, 0x21, 0x00


	//----- nvinfo : EIATTR_KPARAM_INFO
	.align		4
.L_12962:
        /*0028*/ 	.byte	0x04, 0x17
        /*002a*/ 	.short	(.L_12964 - .L_12963)
.L_12963:
        /*002c*/ 	.word	0x00000000
        /*0030*/ 	.short	0x0001
        /*0032*/ 	.short	0x0070
        /*0034*/ 	.byte	0x00, 0xf0, 0x41, 0x00


	//----- nvinfo : EIATTR_KPARAM_INFO
	.align		4
.L_12964:
        /*0038*/ 	.byte	0x04, 0x17
        /*003a*/ 	.short	(.L_12966 - .L_12965)
.L_12965:
        /*003c*/ 	.word	0x00000000
        /*0040*/ 	.short	0x0000
        /*0042*/ 	.short	0x0000
        /*0044*/ 	.byte	0x00, 0xf0, 0xc1, 0x01


	//----- nvinfo : EIATTR_SPARSE_MMA_MASK
	.align		4
.L_12966:
        /*0048*/ 	.byte	0x03, 0x50
        /*004a*/ 	.short	0x0000


	//----- nvinfo : EIATTR_MAXREG_COUNT
	.align		4
        /*004c*/ 	.byte	0x03, 0x1b
        /*004e*/ 	.short	0x00ff


	//----- nvinfo : EIATTR_EXTERNS
	.align		4
        /*0050*/ 	.byte	0x04, 0x0f
        /*0052*/ 	.short	(.L_12968 - .L_12967)


	//   ....[0]....
	.align		4
.L_12967:
        /*0054*/ 	.word	index@(__assertfail)


	//----- nvinfo : EIATTR_MERCURY_ISA_VERSION
	.align		4
.L_12968:
        /*0058*/ 	.byte	0x03, 0x5f
        /*005a*/ 	.short	0x0101


	//----- nvinfo : EIATTR_COOP_GROUP_MASK_REGIDS
	.align		4
        /*005c*/ 	.byte	0x04, 0x29
        /*005e*/ 	.short	(.L_12970 - .L_12969)


	//   ....[0]....
.L_12969:
        /*0060*/ 	.word	0xffffffff


	//   ....[1]....
        /*0064*/ 	.word	0xffffffff


	//   ....[2]....
        /*0068*/ 	.word	0xffffffff


	//   ....[3]....
        /*006c*/ 	.word	0xffffffff


	//   ....[4]....
        /*0070*/ 	.word	0x0500000f


	//   ....[5]....
        /*0074*/ 	.word	0x0500000f


	//   ....[6]....
        /*0078*/ 	.word	0x0500000f


	//   ....[7]....
        /*007c*/ 	.word	0x0500000f


	//----- nvinfo : EIATTR_COOP_GROUP_INSTR_OFFSETS
	.align		4
.L_12970:
        /*0080*/ 	.byte	0x04, 0x28
        /*0082*/ 	.short	(.L_12972 - .L_12971)


	//   ....[0]....
.L_12971:
        /*0084*/ 	.word	0x000008c0


	//   ....[1]....
        /*0088*/ 	.word	0x00000900


	//   ....[2]....
        /*008c*/ 	.word	0x00000a60


	//   ....[3]....
        /*0090*/ 	.word	0x00000a80


	//   ....[4]....
        /*0094*/ 	.word	0x00000e10


	//   ....[5]....
        /*0098*/ 	.word	0x00000eb0


	//   ....[6]....
        /*009c*/ 	.word	0x00001050


	//   ....[7]....
        /*00a0*/ 	.word	0x000010b0


	//----- nvinfo : EIATTR_VRC_CTA_INIT_COUNT
	.align		4
.L_12972:
        /*00a4*/ 	.byte	0x02, 0x4a
	.zero		1
	.zero		1


	//----- nvinfo : EIATTR_SYSCALL_OFFSETS
	.align		4
        /*00a8*/ 	.byte	0x04, 0x46
        /*00aa*/ 	.short	(.L_12974 - .L_12973)


	//   ....[0]....
.L_12973:
        /*00ac*/ 	.word	0x000001a0


	//----- nvinfo : EIATTR_EXIT_INSTR_OFFSETS
	.align		4
.L_12974:
        /*00b0*/ 	.byte	0x04, 0x1c
        /*00b2*/ 	.short	(.L_12976 - .L_12975)


	//   ....[0]....
.L_12975:
        /*00b4*/ 	.word	0x00000250


	//   ....[1]....
        /*00b8*/ 	.word	0x00000db0


	//----- nvinfo : EIATTR_CRS_STACK_SIZE
	.align		4
.L_12976:
        /*00bc*/ 	.byte	0x04, 0x1e
        /*00be*/ 	.short	(.L_12978 - .L_12977)
.L_12977:
        /*00c0*/ 	.word	0x00000000


	//----- nvinfo : EIATTR_CBANK_PARAM_SIZE
	.align		4
.L_12978:
        /*00c4*/ 	.byte	0x03, 0x19
        /*00c6*/ 	.short	0x0090


	//----- nvinfo : EIATTR_PARAM_CBANK
	.align		4
        /*00c8*/ 	.byte	0x04, 0x0a
        /*00ca*/ 	.short	(.L_12980 - .L_12979)
	.align		4
.L_12979:
        /*00cc*/ 	.word	index@(.nv.constant0._Z15SoftmaxWarpImplI22BroadcastScaleMaskLoadIffbLm3EiE11DirectStoreIffEfLi2ELi2ELi4ELi1ELb0EL9Algorithm0EEvT_T0_ll)
        /*00d0*/ 	.short	0x0380
        /*00d2*/ 	.short	0x0090


	//----- nvinfo : EIATTR_SW_WAR
	.align		4
.L_12980:
        /*00d4*/ 	.byte	0x04, 0x36
        /*00d6*/ 	.short	(.L_12982 - .L_12981)
.L_12981:
        /*00d8*/ 	.word	0x00000008
.L_12982:


//--------------------- .nv.info._Z15SoftmaxWarpImplI22BroadcastScaleMaskLoadIffbLm3EiE11DirectStoreIffEfLi2ELi2ELi4ELi2ELb1EL9Algorithm0EEvT_T0_ll --------------------------
	.section	.nv.info._Z15SoftmaxWarpImplI22BroadcastScaleMaskLoadIffbLm3EiE11DirectStoreIffEfLi2ELi2ELi4ELi2ELb1EL9Algorithm0EEvT_T0_ll,"",@"SHT_CUDA_INFO"
	.sectionflags	@""
	.align	4


	//----- nvinfo : EIATTR_CUDA_API_VERSION
	.align		4
        /*0000*/ 	.byte	0x04, 0x37
        /*0002*/ 	.short	(.L_12984 - .L_12983)
.L_12983:
        /*0004*/ 	.word	0x00000082


	//----- nvinfo : EIATTR_KPARAM_INFO
	.align		4
.L_12984:
        /*0008*/ 	.byte	0x04, 0x17
        /*000a*/ 	.short	(.L_12986 - .L_12985)
.L_12985:
        /*000c*/ 	.word	0x00000000
        /*0010*/ 	.short	0x0003
        /*0012*/ 	.short	0x0088
        /*0014*/ 	.byte	0x00, 0xf0, 0x21, 0x00


	//----- nvinfo : EIATTR_KPARAM_INFO
	.align		4
.L_12986:
        /*0018*/ 	.byte	0x04, 0x17
        /*001a*/ 	.short	(.L_12988 - .L_12987)
.L_12987:
        /*001c*/ 	.word	0x00000000
        /*0020*/ 	.short	0x0002
        /*0022*/ 	.short	0x0080
        /*0024*/ 	.byte	0x00, 0xf0, 0x21, 0x00


	//----- nvinfo : EIATTR_KPARAM_INFO
	.align		4
.L_12988:
        /*0028*/ 	.byte	0x04, 0x17
        /*002a*/ 	.short	(.L_12990 - .L_12989)
.L_12989:
        /*002c*/ 	.word	0x00000000
        /*0030*/ 	.short	0x0001
        /*0032*/ 	.short	0x0070
        /*0034*/ 	.byte	0x00, 0xf0, 0x41, 0x00


	//----- nvinfo : EIATTR_KPARAM_INFO
	.align		4
.L_12990:
        /*0038*/ 	.byte	0x04, 0x17
        /*003a*/ 	.short	(.L_12992 - .L_12991)
.L_12991:
        /*003c*/ 	.word	0x00000000
        /*0040*/ 	.short	0x0000
        /*0042*/ 	.short	0x0000
        /*0044*/ 	.byte	0x00, 0xf0, 0xc1, 0x01


	//----- nvinfo : EIATTR_SPARSE_MMA_MASK
	.align		4
.L_12992:
        /*0048*/ 	.byte	0x03, 0x50
        /*004a*/ 	.short	0x0000


	//----- nvinfo : EIATTR_MAXREG_COUNT
	.align		4
        /*004c*/ 	.byte	0x03, 0x1b
        /*004e*/ 	.short	0x00ff


	//----- nvinfo : EIATTR_EXTERNS
	.align		4
        /*0050*/ 	.byte	0x04, 0x0f
        /*0052*/ 	.short	(.L_12994 - .L_12993)


	//   ....[0]....
	.align		4
.L_12993:
        /*0054*/ 	.word	index@(__assertfail)


	//----- nvinfo : EIATTR_MERCURY_ISA_VERSION
	.align		4
.L_12994:
        /*0058*/ 	.byte	0x03, 0x5f
        /*005a*/ 	.short	0x0101


	//----- nvinfo : EIATTR_COOP_GROUP_MASK_REGIDS
	.align		4
        /*005c*/ 	.byte	0x04, 0x29
        /*005e*/ 	.short	(.L_12996 - .L_12995)


	//   ....[0]....
.L_12995:
        /*0060*/ 	.word	0xffffffff


	//   ....[1]....
        /*0064*/ 	.word	0xffffffff


	//   ....[2]....
        /*0068*/ 	.word	0xffffffff


	//   ....[3]....
        /*006c*/ 	.word	0xffffffff


	//   ....[4]....
        /*0070*/ 	.word	0xffffffff


	//   ....[5]....
        /*0074*/ 	.word	0xffffffff


	//   ....[6]....
        /*0078*/ 	.word	0xffffffff


	//   ....[7]....
        /*007c*/ 	.word	0xffffffff


	//   ....[8]....
        /*0080*/ 	.word	0x0500000f


	//   ....[9]....
        /*0084*/ 	.word	0x0500000f


	//   ....[10]....
        /*0088*/ 	.word	0x0500000f


	//   ....[11]....
        /*008c*/ 	.word	0x0500000f


	//   ....[12]....
        /*0090*/ 	.word	0x0500000f


	//   ....[13]....
        /*0094*/ 	.word	0x0500000f


	//   ....[14]....
        /*0098*/ 	.word	0x0500000f


	//   ....[15]....
        /*009c*/ 	.word	0x0500000f


	//----- nvinfo : EIATTR_COOP_GROUP_INSTR_OFFSETS
	.align		4
.L_12996:
        /*00a0*/ 	.byte	0x04, 0x28
        /*00a2*/ 	.short	(.L_12998 - .L_12997)


	//   ....[0]....
.L_12997:
        /*00a4*/ 	.word	0x00000f80


	//   ....[1]....
        /*00a8*/ 	.word	0x00000fa0


	//   ....[2]....
        /*00ac*/ 	.word	0x00000fd0


	//   ....[3]....
        /*00b0*/ 	.word	0x00000fe0


	//   ....[4]....
        /*00b4*/ 	.word	0x00001290


	//   ....[5]....
        /*00b8*/ 	.word	0x000012b0


	//   ....[6]....
        /*00bc*/ 	.word	0x000012d0


	//   ....[7]....
        /*00c0*/ 	.word	0x000012f0


	//   ....[8]....
        /*00c4*/ 	.word	0x00001960


	//   ....[9]....
        /*00c8*/ 	.word	0x000019e0


	//   ....[10]....
        /*00cc*/ 	.word	0x00001a50


	//   ....[11]....
        /*00d0*/ 	.word	0x00001ad0


	//   ....[12]....
        /*00d4*/ 	.word	0x00001d80


	//   ....[13]....
        /*00d8*/ 	.word	0x00001e20


	//   ....[14]....
        /*00dc*/ 	.word	0x00001e80


	//   ....[15]....
        /*00e0*/ 	.word	0x00001ef0


	//----- nvinfo : EIATTR_VRC_CTA_INIT_COUNT
	.align		4
.L_12998:
        /*00e4*/ 	.byte	0x02, 0x4a
	.zero		1
	.zero		1


	//----- nvinfo : EIATTR_SYSCALL_OFFSETS
	.align		4
        /*00e8*/ 	.byte	0x04, 0x46
        /*00ea*/ 	.short	(.L_13000 - .L_12999)


	//   ....[0]....
.L_12999:
        /*00ec*/ 	.word	0x000001b0


	//----- nvinfo : EIATTR_EXIT_INSTR_OFFSETS
	.align		4
.L_13000:
        /*00f0*/ 	.byte	0x04, 0x1c
        /*00f2*/ 	.short	(.L_13002 - .L_13001)


	//   ....[0]....
.L_13001:
        /*00f4*/ 	.word	0x00000270


	//   ....[1]....
        /*00f8*/ 	.word	0x00001900


	//----- nvinfo : EIATTR_CRS_STACK_SIZE
	.align		4
.L_13002:
        /*00fc*/ 	.byte	0x04, 0x1e
        /*00fe*/ 	.short	(.L_13004 - .L_13003)
.L_13003:
        /*0100*/ 	.word	0x00000000


	//----- nvinfo : EIATTR_CBANK_PARAM_SIZE
	.align		4
.L_13004:
        /*0104*/ 	.byte	0x03, 0x19
        /*0106*/ 	.short	0x0090


	//----- nvinfo : EIATTR_PARAM_CBANK
	.align		4
        /*0108*/ 	.byte	0x04, 0x0a
        /*010a*/ 	.short	(.L_13006 - .L_13005)
	.align		4
.L_13005:
        /*010c*/ 	.word	index@(.nv.constant0._Z15SoftmaxWarpImplI22BroadcastScaleMaskLoadIffbLm3EiE11DirectStoreIffEfLi2ELi2ELi4ELi2ELb1EL9Algorithm0EEvT_T0_ll)
        /*0110*/ 	.short	0x0380
        /*0112*/ 	.short	0x0090


	//----- nvinfo : EIATTR_SW_WAR
	.align		4
.L_13006:
        /*0114*/ 	.byte	0x04, 0x36
        /*0116*/ 	.short	(.L_13008 - .L_13007)
.L_13007:
        /*0118*/ 	.word	0x00000008
.L_13008:


//--------------------- .nv.info._Z15SoftmaxWarpImplI22BroadcastScaleMaskLoadIffbLm3EiE11DirectStoreIffEfLi2ELi2ELi4ELi2ELb0EL9Algorithm0EEvT_T0_ll --------------------------
	.section	.nv.info._Z15SoftmaxWarpImplI22BroadcastScaleMaskLoadIffbLm3EiE11DirectStoreIffEfLi2ELi2ELi4ELi2ELb0EL9Algorithm0EEvT_T0_ll,"",@"SHT_CUDA_INFO"
	.sectionflags	@""
	.align	4


	//----- nvinfo : EIATTR_CUDA_API_VERSION
	.align		4
        /*0000*/ 	.byte	0x04, 0x37
        /*0002*/ 	.short	(.L_13010 - .L_13009)
.L_13009:
        /*0004*/ 	.word	0x00000082


	//----- nvinfo : EIATTR_KPARAM_INFO
	.align		4
.L_13010:
        /*0008*/ 	.byte	0x04, 0x17
        /*000a*/ 	.short	(.L_13012 - .L_13011)
.L_13011:
        /*000c*/ 	.word	0x00000000
        /*0010*/ 	.short	0x0003
        /*0012*/ 	.short	0x0088
        /*0014*/ 	.byte	0x00, 0xf0, 0x21, 0x00


	//----- nvinfo : EIATTR_KPARAM_INFO
	.align		4
.L_13012:
        /*0018*/ 	.byte	0x04, 0x17
        /*001a*/ 	.short	(.L_13014 - .L_13013)
.L_13013:
        /*001c*/ 	.word	0x00000000
        /*0020*/ 	.short	0x0002
        /*0022*/ 	.short	0x0080
        /*0024*/ 	.byte	0x00, 0xf0, 0x21, 0x00


	//----- nvinfo : EIATTR_KPARAM_INFO
	.align		4
.L_13014:
        /*0028*/ 	.byte	0x04, 0x17
        /*002a*/ 	.short	(.L_13016 - .L_13015)
.L_13015:
        /*002c*/ 	.word	0x00000000
        /*0030*/ 	.short	0x0001
        /*0032*/ 	.short	0x0070
        /*0034*/ 	.byte	0x00, 0xf0, 0x41, 0x00


	//----- nvinfo : EIATTR_KPARAM_INFO
	.align		4
.L_13016:
        /*0038*/ 	.byte	0x04, 0x17
        /*003a*/ 	.short	(.L_13018 - .L_13017)
.L_13017:
        /*003c*/ 	.word	0x00000000
        /*0040*/ 	.short	0x0000
        /*0042*/ 	.short	0x0000
        /*0044*/ 	.byte	0x00, 0xf0, 0xc1, 0x01


	//----- nvinfo : EIATTR_SPARSE_MMA_MASK
	.align		4
.L_13018:
        /*0048*/ 	.byte	0x03, 0x50
        /*004a*/ 	.short	0x0000


	//----- nvinfo : EIATTR_MAXREG_COUNT
	.align		4
        /*004c*/ 	.byte	0x03, 0x1b
        /*004e*/ 	.short	0x00ff


	//----- nvinfo : EIATTR_EXTERNS
	.align		4
        /*0050*/ 	.byte	0x04, 0x0f
        /*0052*/ 	.short	(.L_13020 - .L_13019)


	//   ....[0]....
	.align		4
.L_13019:
        /*0054*/ 	.word	index@(__assertfail)


	//----- nvinfo : EIATTR_MERCURY_ISA_VERSION
	.align		4
.L_13020:
        /*0058*/ 	.byte	0x03, 0x5f
        /*005a*/ 	.short	0x0101


	//----- nvinfo : EIATTR_COOP_GROUP_MASK_REGIDS
	.align		4
        /*005c*/ 	.byte	0x04, 0x29
        /*005e*/ 	.short	(.L_13022 - .L_13021)


	//   ....[0]....
.L_13021:
        /*0060*/ 	.word	0xffffffff


	//   ....[1]....
        /*0064*/ 	.word	0xffffffff


	//   ....[2]....
        /*0068*/ 	.word	0xffffffff


	//   ....[3]....
        /*006c*/ 	.word	0xffffffff


	//   ....[4]....
        /*0070*/ 	.word	0xffffffff


	//   ....[5]....
        /*0074*/ 	.word	0xffffffff


	//   ....[6]....
        /*0078*/ 	.word	0xffffffff


	//   ....[7]....
        /*007c*/ 	.word	0xffffffff


	//   ....[8]....
        /*0080*/ 	.word	0x0500000f


	//   ....[9]....
        /*0084*/ 	.word	0x0500000f


	//   ....[10]....
        /*0088*/ 	.word	0x0500000f


	//   ....[11]....
        /*008c*/ 	.word	0x0500000f


	//   ....[12]....
        /*0090*/ 	.word	0x0500000f


	//   ....[13]....
        /*0094*/ 	.word	0x0500000f


	//   ....[14]....
        /*0098*/ 	.word	0x0500000f


	//   ....[15]....
        /*009c*/ 	.word	0x0500000f


	//----- nvinfo : EIATTR_COOP_GROUP_INSTR_OFFSETS
	.align		4
.L_13022:
        /*00a0*/ 	.byte	0x04, 0x28
        /*00a2*/ 	.short	(.L_13024 - .L_13023)


	//   ....[0]....
.L_13023:
        /*00a4*/ 	.word	0x00000cd0


	//   ....[1]....
        /*00a8*/ 	.word	0x00000d00


	//   ....[2]....
        /*00ac*/ 	.word	0x00000d30


	//   ....[3]....
        /*00b0*/ 	.word	0x00000d40


	//   ....[4]....
        /*00b4*/ 	.word	0x00000fd0


	//   ....[5]....
        /*00b8*/ 	.word	0x00001000


	//   ....[6]....
        /*00bc*/ 	.word	0x00001020


	//   ....[7]....
        /*00c0*/ 	.word	0x00001040


	//   ....[8]....
        /*00c4*/ 	.word	0x00001620


	//   ....[9]....
        /*00c8*/ 	.word	0x000016a0


	//   ....[10]....
        /*00cc*/ 	.word	0x00001700


	//   ....[11]....
        /*00d0*/ 	.word	0x00001780


	//   ....[12]....
        /*00d4*/ 	.word	0x00001a20


	//   ....[13]....
        /*00d8*/ 	.word	0x00001ae0


	//   ....[14]....
        /*00dc*/ 	.word	0x00001b40


	//   ....[15]....
        /*00e0*/ 	.word	0x00001bb0


	//----- nvinfo : EIATTR_VRC_CTA_INIT_COUNT
	.align		4
.L_13024:
        /*00e4*/ 	.byte	0x02, 0x4a
	.zero		1
	.zero		1


	//----- nvinfo : EIATTR_SYSCALL_OFFSETS
	.align		4
        /*00e8*/ 	.byte	0x04, 0x46
        /*00ea*/ 	.short	(.L_13026 - .L_13025)


	//   ....[0]....
.L_13025:
        /*00ec*/ 	.word	0x00000190


	//----- nvinfo : EIATTR_EXIT_INSTR_OFFSETS
	.align		4
.L_13026:
        /*00f0*/ 	.byte	0x04, 0x1c
        /*00f2*/ 	.short	(.L_13028 - .L_13027)


	//   ....[0]....
.L_13027:
        /*00f4*/ 	.word	0x00000250


	//   ....[1]....
        /*00f8*/ 	.word	0x000015c0


	//----- nvinfo : EIATTR_CRS_STACK_SIZE
	.align		4
.L_13028:
        /*00fc*/ 	.byte	0x04, 0x1e
        /*00fe*/ 	.short	(.L_13030 - .L_13029)
.L_13029:
        /*0100*/ 	.word	0x00000000


	//----- nvinfo : EIATTR_CBANK_PARAM_SIZE
	.align		4
.L_13030:
        /*0104*/ 	.byte	0x03, 0x19
        /*0106*/ 	.short	0x0090


	//----- nvinfo : EIATTR_PARAM_CBANK
	.align		4
        /*0108*/ 	.byte	0x04, 0x0a
        /*010a*/ 	.short	(.L_13032 - .L_13031)
	.align		4
.L_13031:
        /*010c*/ 	.word	index@(.nv.constant0._Z15SoftmaxWarpImplI22BroadcastScaleMaskLoadIffbLm3EiE11DirectStoreIffEfLi2ELi2ELi4ELi2ELb0EL9Algorithm0EEvT_T0_ll)
        /*0110*/ 	.short	0x0380
        /*0112*/ 	.short	0x0090


	//----- nvinfo : EIATTR_SW_WAR
	.align		4
.L_13032:
        /*0114*/ 	.byte	0x04, 0x36
        /*0116*/ 	.short	(.L_13034 - .L_13033)
.L_13033:
        /*0118*/ 	.word	0x00000008
.L_13034:


//--------------------- .nv.info._Z15SoftmaxWarpImplI22BroadcastScaleMaskLoadIffbLm3EiE11DirectStoreIffEfLi2ELi2ELi2ELi1ELb1EL9Algorithm0EEvT_T0_ll --------------------------
	.section	.nv.info._Z15SoftmaxWarpImplI22BroadcastScaleMaskLoadIffbLm3EiE11DirectStoreIffEfLi2ELi2ELi2ELi1ELb1EL9Algorithm0EEvT_T0_ll,"",@"SHT_CUDA_INFO"
	.sectionflags	@""
	.align	4


	//----- nvinfo : EIATTR_CUDA_API_VERSION
	.align		4
        /*0000*/ 	.byte	0x04, 0x37
        /*0002*/ 	.short	(.L_13036 - .L_13035)
.L_13035:
        /*0004*/ 	.word	0x00000082


	//----- nvinfo : EIATTR_KPARAM_INFO
	.align		4
.L_13036:
        /*0008*/ 	.byte	0x04, 0x17
        /*000a*/ 	.short	(.L_13038 - .L_13037)
.L_13037:
        /*000c*/ 	.word	0x00000000
        /*0010*/ 	.short	0x0003
        /*0012*/ 	.short	0x0088
        /*0014*/ 	.byte	0x00, 0xf0, 0x21, 0x00


	//----- nvinfo : EIATTR_KPARAM_INFO
	.align		4
.L_13038:
        /*0018*/ 	.byte	0x04, 0x17
        /*001a*/ 	.short	(.L_13040 - .L_13039)
.L_13039:
        /*001c*/ 	.word	0x00000000
        /*0020*/ 	.short	0x0002
        /*0022*/ 	.short	0x0080
        /*0024*/ 	.byte	0x00, 0xf0, 0x21, 0x00


	//----- nvinfo : EIATTR_KPARAM_INFO
	.align		4
.L_13040:
        /*0028*/ 	.byte	0x04, 0x17
        /*002a*/ 	.short	(.L_13042 - .L_13041)
.L_13041:
        /*002c*/ 	.word	0x00000000
        /*0030*/ 	.short	0x0001
        /*0032*/ 	.short	0x0070
        /*0034*/ 	.byte	0x00, 0xf0, 0x41, 0x00


	//----- nvinfo : EIATTR_KPARAM_INFO
	.align		4
.L_13042:
        /*0038*/ 	.byte	0x04, 0x17
        /*003a*/ 	.short	(.L_13044 - .L_13043)
.L_13043:
        /*003c*/ 	.word	0x00000000
        /*0040*/ 	.short	0x0000
        /*0042*/ 	.short	0x0000
        /*0044*/ 	.byte	0x00, 0xf0, 0xc1, 0x01


	//----- nvinfo : EIATTR_SPARSE_MMA_MASK
	.align		4
.L_13044:
        /*0048*/ 	.byte	0x03, 0x50
        /*004a*/ 	.short	0x0000


	//----- nvinfo : EIATTR_MAXREG_COUNT
	.align		4
        /*004c*/ 	.byte	0x03, 0x1b
        /*004e*/ 	.short	0x00ff


	//----- nvinfo : EIATTR_EXTERNS
	.align		4
        /*0050*/ 	.byte	0x04, 0x0f
        /*0052*/ 	.short	(.L_13046 - .L_13045)


	//   ....[0]....
	.align		4
.L_13045:
        /*0054*/ 	.word	index@(__assertfail)


	//----- nvinfo : EIATTR_MERCURY_ISA_VERSION
	.align		4
.L_13046:
        /*0058*/ 	.byte	0x03, 0x5f
        /*005a*/ 	.short	0x0101


	//----- nvinfo : EIATTR_COOP_GROUP_MASK_REGIDS
	.align		4
        /*005c*/ 	.byte	0x04, 0x29
        /*005e*/ 	.short	(.L_13048 - .L_13047)


	//   ....[0]....
.L_13047:
        /*0060*/ 	.word	0xffffffff


	//   ....[1]....
        /*0064*/ 	.word	0xffffffff


	//   ....[2]....
        /*0068*/ 	.word	0x0500000f


	//   ....[3]....
        /*006c*/ 	.word	0x0500000f


	//----- nvinfo : EIATTR_COOP_GROUP_INSTR_OFFSETS
	.align		4
.L_13048:
        /*0070*/ 	.byte	0x04, 0x28
        /*0072*/ 	.short	(.L_13050 - .L_13049)


	//   ....[0]....
.L_13049:
        /*0074*/ 	.word	0x00000950


	//   ....[1]....
        /*0078*/ 	.word	0x00000ad0


	//   ....[2]....
        /*007c*/ 	.word	0x00000eb0


	//   ....[3]....
        /*0080*/ 	.word	0x00001090


	//----- nvinfo : EIATTR_VRC_CTA_INIT_COUNT
	.align		4
.L_13050:
        /*0084*/ 	.byte	0x02, 0x4a
	.zero		1
	.zero		1


	//----- nvinfo : EIATTR_SYSCALL_OFFSETS
	.align		4
        /*0088*/ 	.byte	0x04, 0x46
        /*008a*/ 	.short	(.L_13052 - .L_13051)


	//   ....[0]....
.L_13051:
        /*008c*/ 	.word	0x000001b0


	//----- nvinfo : EIATTR_EXIT_INSTR_OFFSETS
	.align		4
.L_13052:
        /*0090*/ 	.byte	0x04, 0x1c
        /*0092*/ 	.short	(.L_13054 - .L_13053)


	//   ....[0]....
.L_13053:
        /*0094*/ 	.word	0x00000260


	//   ....[1]....
        /*0098*/ 	.word	0x00000e50


	//----- nvinfo : EIATTR_CRS_STACK_SIZE
	.align		4
.L_13054:
        /*009c*/ 	.byte	0x04, 0x1e
        /*009e*/ 	.short	(.L_13056 - .L_13055)
.L_13055:
        /*00a0*/ 	.word	0x00000000


	//----- nvinfo : EIATTR_CBANK_PARAM_SIZE
	.align		4
.L_13056:
        /*00a4*/ 	.byte	0x03, 0x19
        /*00a6*/ 	.short	0x0090


	//----- nvinfo : EIATTR_PARAM_CBANK
	.align		4
        /*00a8*/ 	.byte	0x04, 0x0a
        /*00aa*/ 	.short	(.L_13058 - .L_13057)
	.align		4
.L_13057:
        /*00ac*/ 	.word	index@(.nv.constant0._Z15SoftmaxWarpImplI22BroadcastScaleMaskLoadIffbLm3EiE11DirectStoreIffEfLi2ELi2ELi2ELi1ELb1EL9Algorithm0EEvT_T0_ll)
        /*00b0*/ 	.short	0x0380
        /*00b2*/ 	.short	0x0090


	//----- nvinfo : EIATTR_SW_WAR
	.align		4
.L_13058:
        /*00b4*/ 	.byte	0x04, 0x36
        /*00b6*/ 	.short	(.L_13060 - .L_13059)
.L_13059:
        /*00b8*/ 	.word	0x00000008
.L_13060:


//--------------------- .nv.info._Z15SoftmaxWarpImplI22BroadcastScaleMaskLoadIffbLm3EiE11DirectStoreIffEfLi2ELi2ELi2ELi1ELb0EL9Algorithm0EEvT_T0_ll --------------------------
	.section	.nv.info._Z15SoftmaxWarpImplI22BroadcastScaleMaskLoadIffbLm3EiE11DirectStoreIffEfLi2ELi2ELi2ELi1ELb0EL9Algorithm0EEvT_T0_ll,"",@"SHT_CUDA_INFO"
	.sectionflags	@""
	.align	4


	//----- nvinfo : EIATTR_CUDA_API_VERSION
	.align		4
        /*0000*/ 	.byte	0x04, 0x37
        /*0002*/ 	.short	(.L_13062 - .L_13061)
.L_13061:
        /*0004*/ 	.word	0x00000082


	//----- nvinfo : EIATTR_KPARAM_INFO
	.align		4
.L_13062:
        /*0008*/ 	.byte	0x04, 0x17
        /*000a*/ 	.short	(.L_13064 - .L_13063)
.L_13063:
        /*000c*/ 	.word	0x00000000
        /*0010*/ 	.short	0x0003
        /*0012*/ 	.short	0x0088
        /*0014*/ 	.byte	0x00, 0xf0, 0x21, 0x00


	//----- nvinfo : EIATTR_KPARAM_INFO
	.align		4
.L_13064:
        /*0018*/ 	.byte	0x04, 0x17
        /*001a*/ 	.short	(.L_13066 - .L_13065)
.L_13065:
        /*001c*/ 	.word	0x00000000
        /*0020*/ 	.short	0x0002
        /*0022*/ 	.short	0x0080
        /*0024*/ 	.byte	0x00, 0xf0, 0x21, 0x00


	//----- nvinfo : EIATTR_KPARAM_INFO
	.align		4
.L_13066:
        /*0028*/ 	.byte	0x04, 0x17
        /*002a*/ 	.short	(.L_13068 - .L_13067)
.L_13067:
        /*002c*/ 	.word	0x00000000
        /*0030*/ 	.short	0x0001
        /*0032*/ 	.short	0x0070
        /*0034*/ 	.byte	0x00, 0xf0, 0x41, 0x00


	//----- nvinfo : EIATTR_KPARAM_INFO
	.align		4
.L_13068:
        /*0038*/ 	.byte	0x04, 0x17
        /*003a*/ 	.short	(.L_13070 - .L_13069)
.L_13069:
        /*003c*/ 	.word	0x00000000
        /*0040*/ 	.short	0x0000
        /*0042*/ 	.short	0x0000
        /*0044*/ 	.byte	0x00, 0xf0, 0xc1, 0x01


	//----- nvinfo : EIATTR_SPARSE_MMA_MASK
	.align		4
.L_13070:
        /*0048*/ 	.byte	0x03, 0x50
        /*004a*/ 	.short	0x0000


	//----- nvinfo : EIATTR_MAXREG_COUNT
	.align		4
        /*004c*/ 	.byte	0x03, 0x1b
        /*004e*/ 	.short	0x00ff


	//----- nvinfo : EIATTR_EXTERNS
	.align		4
        /*0050*/ 	.byte	0x04, 0x0f
        /*0052*/ 	.short	(.L_13072 - .L_13071)


	//   ....[0]....
	.align		4
.L_13071:
        /*0054*/ 	.word	index@(__assertfail)


	//----- nvinfo : EIATTR_MERCURY_ISA_VERSION
	.align		4
.L_13072:
        /*0058*/ 	.byte	0x03, 0x5f
        /*005a*/ 	.short	0x0101


	//----- nvinfo : EIATTR_COOP_GROUP_MASK_REGIDS
	.align		4
        /*005c*/ 	.byte	0x04, 0x29
        /*005e*/ 	.short	(.L_13074 - .L_13073)


	//   ....[0]....
.L_13073:
        /*0060*/ 	.word	0xffffffff


	//   ....[1]....
        /*0064*/ 	.word	0xffffffff


	//   ....[2]....
        /*0068*/ 	.word	0x0500000f


	//   ....[3]....
        /*006c*/ 	.word	0x0500000f


	//----- nvinfo : EIATTR_COOP_GROUP_INSTR_OFFSETS
	.align		4
.L_13074:
        /*0070*/ 	.byte	0x04, 0x28
        /*0072*/ 	.short	(.L_13076 - .L_13075)


	//   ....[0]....
.L_13075:
        /*0074*/ 	.word	0x000008c0


	//   ....[1]....
        /*0078*/ 	.word	0x00000a40


	//   ....[2]....
        /*007c*/ 	.word	0x00000df0


	//   ....[3]....
        /*0080*/ 	.word	0x00000fd0


	//----- nvinfo : EIATTR_VRC_CTA_INIT_COUNT
	.align		4
.L_13076:
        /*0084*/ 	.byte	0x02, 0x4a
	.zero		1
	.zero		1


	//----- nvinfo : EIATTR_SYSCALL_OFFSETS
	.align		4
        /*0088*/ 	.byte	0x04, 0x46
        /*008a*/ 	.short	(.L_13078 - .L_13077)


	//   ....[0]....
.L_13077:
        /*008c*/ 	.word	0x000001a0


	//----- nvinfo : EIATTR_EXIT_INSTR_OFFSETS
	.align		4
.L_13078:
        /*0090*/ 	.byte	0x04, 0x1c
        /*0092*/ 	.short	(.L_13080 - .L_13079)


	//   ....[0]....
.L_13079:
        /*0094*/ 	.word	0x00000250


	//   ....[1]....
        /*0098*/ 	.word	0x00000d90


	//----- nvinfo : EIATTR_CRS_STACK_SIZE
	.align		4
.L_13080:
        /*009c*/ 	.byte	0x04, 0x1e
        /*009e*/ 	.short	(.L_13082 - .L_13081)
.L_13081:
        /*00a0*/ 	.word	0x00000000


	//----- nvinfo : EIATTR_CBANK_PARAM_SIZE
	.align		4
.L_13082:
        /*00a4*/ 	.byte	0x03, 0x19
        /*00a6*/ 	.short	0x0090


	//----- nvinfo : EIATTR_PARAM_CBANK
	.align		4
        /*00a8*/ 	.byte	0x04, 0x0a
        /*00aa*/ 	.short	(.L_13084 - .L_13083)
	.align		4
.L_13083:
        /*00ac*/ 	.word	index@(.nv.constant0._Z15SoftmaxWarpImplI22BroadcastScaleMaskLoadIffbLm3EiE11DirectStoreIffEfLi2ELi2ELi2ELi1ELb0EL9Algorithm0EEvT_T0_ll)
        /*00b0*/ 	.short	0x0380
        /*00b2*/ 	.short	0x0090


	//----- nvinfo : EIATTR_SW_WAR
	.align		4
.L_13084:
        /*00b4*/ 	.byte	0x04, 0x36
        /*00b6*/ 	.short	(.L_13086 - .L_13085)
.L_13085:
        /*00b8*/ 	.word	0x00000008
.L_13086:


//--------------------- .nv.info._Z15SoftmaxWarpImplI22BroadcastScaleMaskLoadIffbLm3EiE11DirectStoreIffEfLi2ELi2ELi2ELi2ELb1EL9Algorithm0EEvT_T0_ll --------------------------
	.section	.nv.info._Z15SoftmaxWarpImplI22BroadcastScaleMaskLoadIffbLm3EiE11DirectStoreIffEfLi2ELi2ELi2ELi2ELb1EL9Algorithm0EEvT_T0_ll,"",@"SHT_CUDA_INFO"
	.sectionflags	@""
	.align	4


	//----- nvinfo : EIATTR_CUDA_API_VERSION
	.align		4
        /*0000*/ 	.byte	0x04, 0x37
        /*0002*/ 	.short	(.L_13088 - .L_13087)
.L_13087:
        /*0004*/ 	.word	0x00000082


	//----- nvinfo : EIATTR_KPARAM_INFO
	.align		4
.L_13088:
        /*0008*/ 	.byte	0x04, 0x17
        /*000a*/ 	.short	(.L_13090 - .L_13089)
.L_13089:
        /*000c*/ 	.word	0x00000000
        /*0010*/ 	.short	0x0003
        /*0012*/ 	.short	0x0088
        /*0014*/ 	.byte	0x00, 0xf0, 0x21, 0x00


	//----- nvinfo : EIATTR_KPARAM_INFO
	.align		4
.L_13090:
        /*0018*/ 	.byte	0x04, 0x17
        /*001a*/ 	.short	(.L_13092 - .L_13091)
.L_13091:
        /*001c*/ 	.word	0x00000000
        /*0020*/ 	.short	0x0002
        /*0022*/ 	.short	0x0080
        /*0024*/ 	.byte	0x00, 0xf0, 0x21, 0x00


	//----- nvinfo : EIATTR_KPARAM_INFO
	.align		4
.L_13092:
        /*0028*/ 	.byte	0x04, 0x17
        /*002a*/ 	.short	(.L_13094 - .L_13093)
.L_13093:
        /*002c*/ 	.word	0x00000000
        /*0030*/ 	.short	0x0001
        /*0032*/ 	.short	0x0070
        /*0034*/ 	.byte	0x00, 0xf0, 0x41, 0x00


	//----- nvinfo : EIATTR_KPARAM_INFO
	.align		4
.L_13094:
        /*0038*/ 	.byte	0x04, 0x17
        /*003a*/ 	.short	(.L_13096 - .L_13095)
.L_13095:
        /*003c*/ 	.word	0x00000000
        /*0040*/ 	.short	0x0000
        /*0042*/ 	.short	0x0000
        /*0044*/ 	.byte	0x00, 0xf0, 0xc1, 0x01


	//----- nvinfo : EIATTR_SPARSE_MMA_MASK
	.align		4
.L_13096:
        /*0048*/ 	.byte	0x03, 0x50
        /*004a*/ 	.short	0x0000


	//----- nvinfo : EIATTR_MAXREG_COUNT
	.align		4
        /*004c*/ 	.byte	0x03, 0x1b
        /*004e*/ 	.short	0x00ff


	//----- nvinfo : EIATTR_EXTERNS
	.align		4
        /*0050*/ 	.byte	0x04, 0x0f
        /*0052*/ 	.short	(.L_13098 - .L_13097)


	//   ....[0]....
	.align		4
.L_13097:
        /*0054*/ 	.word	index@(__assertfail)


	//----- nvinfo : EIATTR_MERCURY_ISA_VERSION
	.align		4
.L_13098:
        /*0058*/ 	.byte	0x03, 0x5f
        /*005a*/ 	.short	0x0101


	//----- nvinfo : EIATTR_COOP_GROUP_MASK_REGIDS
	.align		4
        /*005c*/ 	.byte	0x04, 0x29
        /*005e*/ 	.short	(.L_13100 - .L_13099)


	//   ....[0]....
.L_13099:
        /*0060*/ 	.word	0xffffffff


	//   ....[1]....
        /*0064*/ 	.word	0xffffffff


	//   ....[2]....
        /*0068*/ 	.word	0xffffffff


	//   ....[3]....
        /*006c*/ 	.word	0xffffffff


	//   ....[4]....
        /*0070*/ 	.word	0x0500000f


	//   ....[5]....
        /*0074*/ 	.word	0x0500000f


	//   ....[6]....
        /*0078*/ 	.word	0x0500000f


	//   ....[7]....
        /*007c*/ 	.word	0x0500000f


	//----- nvinfo : EIATTR_COOP_GROUP_INSTR_OFFSETS
	.align		4
.L_13100:
        /*0080*/ 	.byte	0x04, 0x28
        /*0082*/ 	.short	(.L_13102 - .L_13101)


	//   ....[0]....
.L_13101:
        /*0084*/ 	.word	0x00000f90


	//   ....[1]....
        /*0088*/ 	.word	0x00000fc0


	//   ....[2]....
        /*008c*/ 	.word	0x00001240


	//   ....[3]....
        /*0090*/ 	.word	0x00001280


	//   ....[4]....
        /*0094*/ 	.word	0x000018f0


	//   ....[5]....
        /*0098*/ 	.word	0x000019b0


	//   ....[6]....
        /*009c*/ 	.word	0x00001c40


	//   ....[7]....
        /*00a0*/ 	.word	0x00001ce0


	//----- nvinfo : EIATTR_VRC_CTA_INIT_COUNT
	.align		4
.L_13102:
        /*00a4*/ 	.byte	0x02, 0x4a
	.zero		1
	.zero		1


	//----- nvinfo : EIATTR_SYSCALL_OFFSETS
	.align		4
        /*00a8*/ 	.byte	0x04, 0x46
        /*00aa*/ 	.short	(.L_13104 - .L_13103)


	//   ....[0]....
.L_13103:
        /*00ac*/ 	.word	0x000001b0


	//----- nvinfo : EIATTR_EXIT_INSTR_OFFSETS
	.align		4
.L_13104:
        /*00b0*/ 	.byte	0x04, 0x1c
        /*00b2*/ 	.short	(.L_13106 - .L_13105)


	//   ....[0]....
.L_13105:
        /*00b4*/ 	.word	0x00000270


	//   ....[1]....
        /*00b8*/ 	.word	0x00001890


	//----- nvinfo : EIATTR_CRS_STACK_SIZE
	.align		4
.L_13106:
        /*00bc*/ 	.byte	0x04, 0x1e
        /*00be*/ 	.short	(.L_13108 - .L_13107)
.L_13107:
        /*00c0*/ 	.word	0x00000000


	//----- nvinfo : EIATTR_CBANK_PARAM_SIZE
	.align		4
.L_13108:
        /*00c4*/ 	.byte	0x03, 0x19
        /*00c6*/ 	.short	0x0090


	//----- nvinfo : EIATTR_PARAM_CBANK
	.align		4
        /*00c8*/ 	.byte	0x04, 0x0a
        /*00ca*/ 	.short	(.L_13110 - .L_13109)
	.align		4
.L_13109:
        /*00cc*/ 	.word	index@(.nv.constant0._Z15SoftmaxWarpImplI22BroadcastScaleMaskLoadIffbLm3EiE11DirectStoreIffEfLi2ELi2ELi2ELi2ELb1EL9Algorithm0EEvT_T0_ll)
        /*00d0*/ 	.short	0x0380
        /*00d2*/ 	.short	0x0090


	//----- nvinfo : EIATTR_SW_WAR
	.align		4
.L_13110:
        /*00d4*/ 	.byte	0x04, 0x36
        /*00d6*/ 	.short	(.L_13112 - .L_13111)
.L_13111:
        /*00d8*/ 	.word	0x00000008
.L_13112:


//--------------------- .nv.info._Z15SoftmaxWarpImplI22BroadcastScaleMaskLoadIffbLm3EiE11DirectStoreIffEfLi2ELi2ELi2ELi2ELb0EL9Algorithm0EEvT_T0_ll --------------------------
	.section	.nv.info._Z15SoftmaxWarpImplI22BroadcastScaleMaskLoadIffbLm3EiE11DirectStoreIffEfLi2ELi2ELi2ELi2ELb0EL9Algorithm0EEvT_T0_ll,"",@"SHT_CUDA_INFO"
	.sectionflags	@""
	.align	4


	//----- nvinfo : EIATTR_CUDA_API_VERSION
	.align		4
        /*0000*/ 	.byte	0x04, 0x37
        /*0002*/ 	.short	(.L_13114 - .L_13113)
.L_13113:
        /*0004*/ 	.word	0x00000082


	//----- nvinfo : EIATTR_KPARAM_INFO
	.align		4
.L_13114:
        /*0008*/ 	.byte	0x04, 0x17
        /*000a*/ 	.short	(.L_13116 - .L_13115)
.L_13115:
        /*000c*/ 	.word	0x00000000
        /*0010*/ 	.short	0x0003
        /*0012*/ 	.short	0x0088
        /*0014*/ 	.byte	0x00, 0xf0, 0x21, 0x00


	//----- nvinfo : EIATTR_KPARAM_INFO
	.align		4
.L_13116:
        /*0018*/ 	.byte	0x04, 0x17
        /*001a*/ 	.short	(.L_13118 - .L_13117)
.L_13117:
        /*001c*/ 	.word	0x00000000
        /*0020*/ 	.short	0x0002
        /*0022*/ 	.short	0x0080
        /*0024*/ 	.byte	0x00, 0xf0, 0x21, 0x00


	//----- nvinfo : EIATTR_KPARAM_INFO
	.align		4
.L_13118:
        /*0028*/ 	.byte	0x04, 0x17
        /*002a*/ 	.short	(.L_13120 - .L_13119)
.L_13119:
        /*002c*/ 	.word	0x00000000
        /*0030*/ 	.short	0x0001
        /*0032*/ 	.short	0x0070
        /*0034*/ 	.byte	0x00, 0xf0, 0x41, 0x00


	//----- nvinfo : EIATTR_KPARAM_INFO
	.align		4
.L_13120:
        /*0038*/ 	.byte	0x04, 0x17
        /*003a*/ 	.short	(.L_13122 - .L_13121)
.L_13121:
        /*003c*/ 	.word	0x00000000
        /*0040*/ 	.short	0x0000
        /*0042*/ 	.short	0x0000
        /*0044*/ 	.byte	0x00, 0xf0, 0xc1, 0x01


	//----- nvinfo : EIATTR_SPARSE_MMA_MASK
	.align		4
.L_13122:
        /*0048*/ 	.byte	0x03, 0x50
        /*004a*/ 	.short	0x0000


	//----- nvinfo : EIATTR_MAXREG_COUNT
	.align		4
        /*004c*/ 	.byte	0x03, 0x1b
        /*004e*/ 	.short	0x00ff


	//----- nvinfo : EIATTR_EXTERNS
	.align		4
        /*0050*/ 	.byte	0x04, 0x0f
        /*0052*/ 	.short	(.L_13124 - .L_13123)


	//   ....[0]....
	.align		4
.L_13123:
        /*0054*/ 	.word	index@(__assertfail)


	//----- nvinfo : EIATTR_MERCURY_ISA_VERSION
	.align		4
.L_13124:
        /*0058*/ 	.byte	0x03, 0x5f
        /*005a*/ 	.short	0x0101


	//----- nvinfo : EIATTR_COOP_GROUP_MASK_REGIDS
	.align		4
        /*005c*/ 	.byte	0x04, 0x29
        /*005e*/ 	.short	(.L_13126 - .L_13125)


	//   ....[0]....
.L_13125:
        /*0060*/ 	.word	0xffffffff


	//   ....[1]....
        /*0064*/ 	.word	0xffffffff


	//   ....[2]....
        /*0068*/ 	.word	0xffffffff


	//   ....[3]....
        /*006c*/ 	.word	0xffffffff


	//   ....[4]....
        /*0070*/ 	.word	0x0500000f


	//   ....[5]....
        /*0074*/ 	.word	0x0500000f


	//   ....[6]....
        /*0078*/ 	.word	0x0500000f


	//   ....[7]....
        /*007c*/ 	.word	0x0500000f


	//----- nvinfo : EIATTR_COOP_GROUP_INSTR_OFFSETS
	.align		4
.L_13126:
        /*0080*/ 	.byte	0x04, 0x28
        /*0082*/ 	.short	(.L_13128 - .L_13127)


	//   ....[0]....
.L_13127:
        /*0084*/ 	.word	0x00000ce0


	//   ....[1]....
        /*0088*/ 	.word	0x00000d10


	//   ....[2]....
        /*008c*/ 	.word	0x00000fb0


	//   ....[3]....
        /*0090*/ 	.word	0x00000fd0


	//   ....[4]....
        /*0094*/ 	.word	0x000015b0


	//   ....[5]....
        /*0098*/ 	.word	0x00001660


	//   ....[6]....
        /*009c*/ 	.word	0x00001900


	//   ....[7]....
        /*00a0*/ 	.word	0x000019a0


	//----- nvinfo : EIATTR_VRC_CTA_INIT_COUNT
	.align		4
.L_13128:
        /*00a4*/ 	.byte	0x02, 0x4a
	.zero		1
	.zero		1


	//----- nvinfo : EIATTR_SYSCALL_OFFSETS
	.align		4
        /*00a8*/ 	.byte	0x04, 0x46
        /*00aa*/ 	.short	(.L_13130 - .L_13129)


	//   ....[0]....
.L_13129:
        /*00ac*/ 	.word	0x00000190


	//----- nvinfo : EIATTR_EXIT_INSTR_OFFSETS
	.align		4
.L_13130:
        /*00b0*/ 	.byte	0x04, 0x1c
        /*00b2*/ 	.short	(.L_13132 - .L_13131)


	//   ....[0]....
.L_13131:
        /*00b4*/ 	.word	0x00000250


	//   ....[1]....
        /*00b8*/ 	.word	0x00001550


	//----- nvinfo : EIATTR_CRS_STACK_SIZE
	.align		4
.L_13132:
        /*00bc*/ 	.byte	0x04, 0x1e
        /*00be*/ 	.short	(.L_13134 - .L_13133)
.L_13133:
        /*00c0*/ 	.word	0x00000000


	//----- nvinfo : EIATTR_CBANK_PARAM_SIZE
	.align		4
.L_13134:
        /*00c4*/ 	.byte	0x03, 0x19
        /*00c6*/ 	.short	0x0090


	//----- nvinfo : EIATTR_PARAM_CBANK
	.align		4
        /*00c8*/ 	.byte	0x04, 0x0a
        /*00ca*/ 	.short	(.L_13136 - .L_13135)
	.align		4
.L_13135:
        /*00cc*/ 	.word	index@(.nv.constant0._Z15SoftmaxWarpImplI22BroadcastScaleMaskLoadIffbLm3EiE11DirectStoreIffEfLi2ELi2ELi2ELi2ELb0EL9Algorithm0EEvT_T0_ll)
        /*00d0*/ 	.short	0x0380
        /*00d2*/ 	.short	0x0090


	//----- nvinfo : EIATTR_SW_WAR
	.align		4
.L_13136:
        /*00d4*/ 	.byte	0x04, 0x36
        /*00d6*/ 	.short	(.L_13138 - .L_13137)
.L_13137:
        /*00d8*/ 	.word	0x00000008
.L_13138:


//--------------------- .nv.info._Z15SoftmaxWarpImplI22BroadcastScaleMaskLoadIffbLm3EiE11DirectStoreIffEfLi2ELi2ELi1ELi1ELb1EL9Algorithm0EEvT_T0_ll --------------------------
	.section	.nv.info._Z15SoftmaxWarpImplI22BroadcastScaleMaskLoadIffbLm3EiE11DirectStoreIffEfLi2ELi2ELi1ELi1ELb1EL9Algorithm0EEvT_T0_ll,"",@"SHT_CUDA_INFO"
	.sectionflags	@""
	.align	4


	//----- nvinfo : EIATTR_CUDA_API_VERSION
	.align		4
        /*0000*/ 	.byte	0x04, 0x37
        /*0002*/ 	.short	(.L_13140 - .L_13139)
.L_13139:
        /*0004*/ 	.word	0x00000082


	//----- nvinfo : EIATTR_KPARAM_INFO
	.align		4
.L_13140:
        /*0008*/ 	.byte	0x04, 0x17
        /*000a*/ 	.short	(.L_13142 - .L_13141)
.L_13141:
        /*000c*/ 	.word	0x00000000
        /*0010*/ 	.short	0x0003
        /*0012*/ 	.short	0x0088
        /*0014*/ 	.byte	0x00, 0xf0, 0x21, 0x00


	//----- nvinfo : EIATTR_KPARAM_INFO
	.align		4
.L_13142:
        /*0018*/ 	.byte	0x04, 0x17
        /*001a*/ 	.short	(.L_13144 - .L_13143)
.L_13143:
        /*001c*/ 	.word	0x00000000
        /*0020*/ 	.short	0x0002
        /*0022*/ 	.short	0x0080
        /*0024*/ 	.byte	0x00, 0xf0, 0x21, 0x00


	//----- nvinfo : EIATTR_KPARAM_INFO
	.align		4
.L_13144:
        /*0028*/ 	.byte	0x04, 0x17
        /*002a*/ 	.short	(.L_13146 - .L_13145)
.L_13145:
        /*002c*/ 	.word	0x00000000
        /*0030*/ 	.short	0x0001
        /*0032*/ 	.short	0x0070
        /*0034*/ 	.byte	0x00, 0xf0, 0x41, 0x00


	//----- nvinfo : EIATTR_KPARAM_INFO
	.align		4
.L_13146:
        /*0038*/ 	.byte	0x04, 0x17
        /*003a*/ 	.short	(.L_13148 - .L_13147)
.L_13147:
        /*003c*/ 	.word	0x00000000
        /*0040*/ 	.short	0x0000
        /*0042*/ 	.short	0x0000
        /*0044*/ 	.byte	0x00, 0xf0, 0xc1, 0x01


	//----- nvinfo : EIATTR_SPARSE_MMA_MASK
	.align		4
.L_13148:
        /*0048*/ 	.byte	0x03, 0x50
        /*004a*/ 	.short	0x0000


	//----- nvinfo : EIATTR_MAXREG_COUNT
	.align		4
        /*004c*/ 	.byte	0x03, 0x1b
        /*004e*/ 	.short	0x00ff


	//----- nvinfo : EIATTR_EXTERNS
	.align		4
        /*0050*/ 	.byte	0x04, 0x0f
        /*0052*/ 	.short	(.L_13150 - .L_13149)


	//   ....[0]....
	.align		4
.L_13149:
        /*0054*/ 	.word	index@(__assertfail)


	//----- nvinfo : EIATTR_MERCURY_ISA_VERSION
	.align		4
.L_13150:
        /*0058*/ 	.byte	0x03, 0x5f
        /*005a*/ 	.short	0x0101


	//----- nvinfo : EIATTR_VRC_CTA_INIT_COUNT
	.align		4
        /*005c*/ 	.byte	0x02, 0x4a
	.zero		1
	.zero		1


	//----- nvinfo : EIATTR_SYSCALL_OFFSETS
	.align		4
        /*0060*/ 	.byte	0x04, 0x46
        /*0062*/ 	.short	(.L_13152 - .L_13151)


	//   ....[0]....
.L_13151:
        /*0064*/ 	.word	0x000001b0


	//----- nvinfo : EIATTR_EXIT_INSTR_OFFSETS
	.align		4
.L_13152:
        /*0068*/ 	.byte	0x04, 0x1c
        /*006a*/ 	.short	(.L_13154 - .L_13153)


	//   ....[0]....
.L_13153:
        /*006c*/ 	.word	0x00000260


	//   ....[1]....
        /*0070*/ 	.word	0x00000dd0


	//----- nvinfo : EIATTR_CRS_STACK_SIZE
	.align		4
.L_13154:
        /*0074*/ 	.byte	0x04, 0x1e
        /*0076*/ 	.short	(.L_13156 - .L_13155)
.L_13155:
        /*0078*/ 	.word	0x00000000


	//----- nvinfo : EIATTR_CBANK_PARAM_SIZE
	.align		4
.L_13156:
        /*007c*/ 	.byte	0x03, 0x19
        /*007e*/ 	.short	0x0090


	//----- nvinfo : EIATTR_PARAM_CBANK
	.align		4
        /*0080*/ 	.byte	0x04, 0x0a
        /*0082*/ 	.short	(.L_13158 - .L_13157)
	.align		4
.L_13157:
        /*0084*/ 	.word	index@(.nv.constant0._Z15SoftmaxWarpImplI22BroadcastScaleMaskLoadIffbLm3EiE11DirectStoreIffEfLi2ELi2ELi1ELi1ELb1EL9Algorithm0EEvT_T0_ll)
        /*0088*/ 	.short	0x0380
        /*008a*/ 	.short	0x0090


	//----- nvinfo : EIATTR_SW_WAR
	.align		4
.L_13158:
        /*008c*/ 	.byte	0x04, 0x36
        /*008e*/ 	.short	(.L_13160 - .L_13159)
.L_13159:
        /*0090*/ 	.word	0x00000008
.L_13160:


//--------------------- .nv.info._Z15SoftmaxWarpImplI22BroadcastScaleMaskLoadIffbLm3EiE11DirectStoreIffEfLi2ELi2ELi1ELi1ELb0EL9Algorithm0EEvT_T0_ll --------------------------
	.section	.nv.info._Z15SoftmaxWarpImplI22BroadcastScaleMaskLoadIffbLm3EiE11DirectStoreIffEfLi2ELi2ELi1ELi1ELb0EL9Algorithm0EEvT_T0_ll,"",@"SHT_CUDA_INFO"
	.sectionflags	@""
	.align	4


	//----- nvinfo : EIATTR_CUDA_API_VERSION
	.align		4
        /*0000*/ 	.byte	0x04, 0x37
        /*0002*/ 	.short	(.L_13162 - .L_13161)
.L_13161:
        /*0004*/ 	.word	0x00000082


	//----- nvinfo : EIATTR_KPARAM_INFO
	.align		4
.L_13162:
        /*0008*/ 	.byte	0x04, 0x17
        /*000a*/ 	.short	(.L_13164 - .L_13163)
.L_13163:
        /*000c*/ 	.word	0x00000000
        /*0010*/ 	.short	0x0003
        /*0012*/ 	.short	0x0088
        /*0014*/ 	.byte	0x00, 0xf0, 0x21, 0x00


	//----- nvinfo : EIATTR_KPARAM_INFO
	.align		4
.L_13164:
        /*0018*/ 	.byte	0x04, 0x17
        /*001a*/ 	.short	(.L_13166 - .L_13165)
.L_13165:
        /*001c*/ 	.word	0x00000000
        /*0020*/ 	.short	0x0002
        /*0022*/ 	.short	0x0080
        /*0024*/ 	.byte	0x00, 0xf0, 0x21, 0x00


	//----- nvinfo : EIATTR_KPARAM_INFO
	.align		4
.L_13166:
        /*0028*/ 	.byte	0x04, 0x17
        /*002a*/ 	.short	(.L_13168 - .L_13167)
.L_13167:
        /*002c*/ 	.word	0x00000000
        /*0030*/ 	.short	0x0001
        /*0032*/ 	.short	0x0070
        /*0034*/ 	.byte	0x00, 0xf0, 0x41, 0x00


	//----- nvinfo : EIATTR_KPARAM_INFO
	.align		4
.L_13168:
        /*0038*/ 	.byte	0x04, 0x17
        /*003a*/ 	.short	(.L_13170 - .L_13169)
.L_13169:
        /*003c*/ 	.word	0x00000000
        /*0040*/ 	.short	0x0000
        /*0042*/ 	.short	0x0000
        /*0044*/ 	.byte	0x00, 0xf0, 0xc1, 0x01


	//----- nvinfo : EIATTR_SPARSE_MMA_MASK
	.align		4
.L_13170:
        /*0048*/ 	.byte	0x03, 0x50
        /*004a*/ 	.short	0x0000


	//----- nvinfo : EIATTR_MAXREG_COUNT
	.align		4
        /*004c*/ 	.byte	0x03, 0x1b
        /*004e*/ 	.short	0x00ff


	//----- nvinfo : EIATTR_EXTERNS
	.align		4
        /*0050*/ 	.byte	0x04, 0x0f
        /*0052*/ 	.short	(.L_13172 - .L_13171)


	//   ....[0]....
	.align		4
.L_13171:
        /*0054*/ 	.word	index@(__assertfail)


	//----- nvinfo : EIATTR_MERCURY_ISA_VERSION
	.align		4
.L_13172:
        /*0058*/ 	.byte	0x03, 0x5f
        /*005a*/ 	.short	0x0101


	//----- nvinfo : EIATTR_VRC_CTA_INIT_COUNT
	.align		4
        /*005c*/ 	.byte	0x02, 0x4a
	.zero		1
	.zero		1


	//----- nvinfo : EIATTR_SYSCALL_OFFSETS
	.align		4
        /*0060*/ 	.byte	0x04, 0x46
        /*0062*/ 	.short	(.L_13174 - .L_13173)


	//   ....[0]....
.L_13173:
        /*0064*/ 	.word	0x000001a0


	//----- nvinfo : EIATTR_EXIT_INSTR_OFFSETS
	.align		4
.L_13174:
        /*0068*/ 	.byte	0x04, 0x1c
        /*006a*/ 	.short	(.L_13176 - .L_13175)


	//   ....[0]....
.L_13175:
        /*006c*/ 	.word	0x00000250


	//   ....[1]....
        /*0070*/ 	.word	0x00000d10


	//----- nvinfo : EIATTR_CRS_STACK_SIZE
	.align		4
.L_13176:
        /*0074*/ 	.byte	0x04, 0x1e
        /*0076*/ 	.short	(.L_13178 - .L_13177)
.L_13177:
        /*0078*/ 	.word	0x00000000


	//----- nvinfo : EIATTR_CBANK_PARAM_SIZE
	.align		4
.L_13178:
        /*007c*/ 	.byte	0x03, 0x19
        /*007e*/ 	.short	0x0090


	//----- nvinfo : EIATTR_PARAM_CBANK
	.align		4
        /*0080*/ 	.byte	0x04, 0x0a
        /*0082*/ 	.short	(.L_13180 - .L_13179)
	.align		4
.L_13179:
        /*0084*/ 	.word	index@(.nv.constant0._Z15SoftmaxWarpImplI22BroadcastScaleMaskLoadIffbLm3EiE11DirectStoreIffEfLi2ELi2ELi1ELi1ELb0EL9Algorithm0EEvT_T0_ll)
        /*0088*/ 	.short	0x0380
        /*008a*/ 	.short	0x0090


	//----- nvinfo : EIATTR_SW_WAR
	.align		4
.L_13180:
        /*008c*/ 	.byte	0x04, 0x36
        /*008e*/ 	.short	(.L_13182 - .L_13181)
.L_13181:
        /*0090*/ 	.word	0x00000008
.L_13182:


//--------------------- .nv.info._Z15SoftmaxWarpImplI22BroadcastScaleMaskLoadIffbLm3EiE11DirectStoreIffEfLi2ELi2ELi1ELi2ELb1EL9Algorithm0EEvT_T0_ll --------------------------
	.section	.nv.info._Z15SoftmaxWarpImplI22BroadcastScaleMaskLoadIffbLm3EiE11DirectStoreIffEfLi2ELi2ELi1ELi2ELb1EL9Algorithm0EEvT_T0_ll,"",@"SHT_CUDA_INFO"
	.sectionflags	@""
	.align	4


	//----- nvinfo : EIATTR_CUDA_API_VERSION
	.align		4
        /*0000*/ 	.byte	0x04, 0x37
        /*0002*/ 	.short	(.L_13184 - .L_13183)
.L_13183:
        /*0004*/ 	.word	0x00000082


	//----- nvinfo : EIATTR_KPARAM_INFO
	.align		4
.L_13184:
        /*0008*/ 	.byte	0x04, 0x17
        /*000a*/ 	.short	(.L_13186 - .L_13185)
.L_13185:
        /*000c*/ 	.word	0x00000000
        /*0010*/ 	.short	0x0003
        /*0012*/ 	.short	0x0088
        /*0014*/ 	.byte	0x00, 0xf0, 0x21, 0x00


	//----- nvinfo : EIATTR_KPARAM_INFO
	.align		4
.L_13186:
        /*0018*/ 	.byte	0x04, 0x17
        /*001a*/ 	.short	(.L_13188 - .L_13187)
.L_13187:
        /*001c*/ 	.word	0x00000000
        /*0020*/ 	.short	0x0002
        /*0022*/ 	.short	0x0080
        /*0024*/ 	.byte	0x00, 0xf0, 0x21, 0x00


	//----- nvinfo : EIATTR_KPARAM_INFO
	.align		4
.L_13188:
        /*0028*/ 	.byte	0x04, 0x17
        /*002a*/ 	.short	(.L_13190 - .L_13189)
.L_13189:
        /*002c*/ 	.word	0x00000000
        /*0030*/ 	.short	0x0001
        /*0032*/ 	.short	0x0070
        /*0034*/ 	.byte	0x00, 0xf0, 0x41, 0x00


	//----- nvinfo : EIATTR_KPARAM_INFO
	.align		4
.L_13190:
        /*0038*/ 	.byte	0x04, 0x17
        /*003a*/ 	.short	(.L_13192 - .L_13191)
.L_13191:
        /*003c*/ 	.word	0x00000000
        /*0040*/ 	.short	0x0000
        /*0042*/ 	.short	0x0000
        /*0044*/ 	.byte	0x00, 0xf0, 0xc1, 0x01


	//----- nvinfo : EIATTR_SPARSE_MMA_MASK
	.align		4
.L_13192:
        /*0048*/ 	.byte	0x03, 0x50
        /*004a*/ 	.short	0x0000


	//----- nvinfo : EIATTR_MAXREG_COUNT
	.align		4
        /*004c*/ 	.byte	0x03, 0x1b
        /*004e*/ 	.short	0x00ff


	//----- nvinfo : EIATTR_EXTERNS
	.align		4
        /*0050*/ 	.byte	0x04, 0x0f
        /*0052*/ 	.short	(.L_13194 - .L_13193)


	//   ....[0]....
	.align		4
.L_13193:
        /*0054*/ 	.word	index@(__assertfail)


	//----- nvinfo : EIATTR_MERCURY_ISA_VERSION
	.align		4
.L_13194:
        /*0058*/ 	.byte	0x03, 0x5f
        /*005a*/ 	.short	0x0101


	//----- nvinfo : EIATTR_VRC_CTA_INIT_COUNT
	.align		4
        /*005c*/ 	.byte	0x02, 0x4a
	.zero		1
	.zero		1


	//----- nvinfo : EIATTR_SYSCALL_OFFSETS
	.align		4
        /*0060*/ 	.byte	0x04, 0x46
        /*0062*/ 	.short	(.L_13196 - .L_13195)


	//   ....[0]....
.L_13195:
        /*0064*/ 	.word	0x000001b0


	//----- nvinfo : EIATTR_EXIT_INSTR_OFFSETS
	.align		4
.L_13196:
        /*0068*/ 	.byte	0x04, 0x1c
        /*006a*/ 	.short	(.L_13198 - .L_13197)


	//   ....[0]....
.L_13197:
        /*006c*/ 	.word	0x00000270


	//   ....[1]....
        /*0070*/ 	.word	0x00001800


	//----- nvinfo : EIATTR_CRS_STACK_SIZE
	.align		4
.L_13198:
        /*0074*/ 	.byte	0x04, 0x1e
        /*0076*/ 	.short	(.L_13200 - .L_13199)
.L_13199:
        /*0078*/ 	.word	0x00000000


	//----- nvinfo : EIATTR_CBANK_PARAM_SIZE
	.align		4
.L_13200:
        /*007c*/ 	.byte	0x03, 0x19
        /*007e*/ 	.short	0x0090


	//----- nvinfo : EIATTR_PARAM_CBANK
	.align		4
        /*0080*/ 	.byte	0x04, 0x0a
        /*0082*/ 	.short	(.L_13202 - .L_13201)
	.align		4
.L_13201:
        /*0084*/ 	.word	index@(.nv.constant0._Z15SoftmaxWarpImplI22BroadcastScaleMaskLoadIffbLm3EiE11DirectStoreIffEfLi2ELi2ELi1ELi2ELb1EL9Algorithm0EEvT_T0_ll)
        /*0088*/ 	.short	0x0380
        /*008a*/ 	.short	0x0090


	//----- nvinfo : EIATTR_SW_WAR
	.align		4
.L_13202:
        /*008c*/ 	.byte	0x04, 0x36
        /*008e*/ 	.short	(.L_13204 - .L_13203)
.L_13203:
        /*0090*/ 	.word	0x00000008
.L_13204:


//--------------------- .nv.info._Z15SoftmaxWarpImplI22BroadcastScaleMaskLoadIffbLm3EiE11DirectStoreIffEfLi2ELi2ELi1ELi2ELb0EL9Algorithm0EEvT_T0_ll --------------------------
	.section	.nv.info._Z15SoftmaxWarpImplI22BroadcastScaleMaskLoadIffbLm3EiE11DirectStoreIffEfLi2ELi2ELi1ELi2ELb0EL9Algorithm0EEvT_T0_ll,"",@"SHT_CUDA_INFO"
	.sectionflags	@""
	.align	4


	//----- nvinfo : EIATTR_CUDA_API_VERSION
	.align		4
        /*0000*/ 	.byte	0x04, 0x37
        /*0002*/ 	.short	(.L_13206 - .L_13205)
.L_13205:
        /*0004*/ 	.word	0x00000082


	//----- nvinfo : EIATTR_KPARAM_INFO
	.align		4
.L_13206:
        /*0008*/ 	.byte	0x04, 0x17
        /*000a*/ 	.short	(.L_13208 - .L_13207)
.L_13207:
        /*000c*/ 	.word	0x00000000
        /*0010*/ 	.short	0x0003
        /*0012*/ 	.short	0x0088
        /*0014*/ 	.byte	0x00, 0xf0, 0x21, 0x00


	//----- nvinfo : EIATTR_KPARAM_INFO
	.align		4
.L_13208:
        /*0018*/ 	.byte	0x04, 0x17
        /*001a*/ 	.short	(.L_13210 - .L_13209)
.L_13209:
        /*001c*/ 	.word	0x00000000
        /*0020*/ 	.short	0x0002
        /*0022*/ 	.short	0x0080
        /*0024*/ 	.byte	0x00, 0xf0, 0x21, 0x00


	//----- nvinfo : EIATTR_KPARAM_INFO
	.align		4
.L_13210:
        /*0028*/ 	.byte	0x04, 0x17
        /*002a*/ 	.short	(.L_13212 - .L_13211)
.L_13211:
        /*002c*/ 	.word	0x00000000
        /*0030*/ 	.short	0x0001
        /*0032*/ 	.short	0x0070
        /*0034*/ 	.byte	0x00, 0xf0, 0x41, 0x00


	//----- nvinfo : EIATTR_KPARAM_INFO
	.align		4
.L_13212:
        /*0038*/ 	.byte	0x04, 0x17
        /*003a*/ 	.short	(.L_13214 - .L_13213)
.L_13213:
        /*003c*/ 	.word	0x00000000
        /*0040*/ 	.short	0x0000
        /*0042*/ 	.short	0x0000
        /*0044*/ 	.byte	0x00, 0xf0, 0xc1, 0x01


	//----- nvinfo : EIATTR_SPARSE_MMA_MASK
	.align		4
.L_13214:
        /*0048*/ 	.byte	0x03, 0x50
        /*004a*/ 	.short	0x0000


	//----- nvinfo : EIATTR_MAXREG_COUNT
	.align		4
        /*004c*/ 	.byte	0x03, 0x1b
        /*004e*/ 	.short	0x00ff


	//----- nvinfo : EIATTR_EXTERNS
	.align		4
        /*0050*/ 	.byte	0x04, 0x0f
        /*0052*/ 	.short	(.L_13216 - .L_13215)


	//   ....[0]....
	.align		4
.L_13215:
        /*0054*/ 	.word	index@(__assertfail)


	//----- nvinfo : EIATTR_MERCURY_ISA_VERSION
	.align		4
.L_13216:
        /*0058*/ 	.byte	0x03, 0x5f
        /*005a*/ 	.short	0x0101


	//----- nvinfo : EIATTR_VRC_CTA_INIT_COUNT
	.align		4
        /*005c*/ 	.byte	0x02, 0x4a
	.zero		1
	.zero		1


	//----- nvinfo : EIATTR_SYSCALL_OFFSETS
	.align		4
        /*0060*/ 	.byte	0x04, 0x46
        /*0062*/ 	.short	(.L_13218 - .L_13217)


	//   ....[0]....
.L_13217:
        /*0064*/ 	.word	0x00000190


	//----- nvinfo : EIATTR_EXIT_INSTR_OFFSETS
	.align		4
.L_13218:
        /*0068*/ 	.byte	0x04, 0x1c
        /*006a*/ 	.short	(.L_13220 - .L_13219)


	//   ....[0]....
.L_13219:
        /*006c*/ 	.word	0x00000250


	//   ....[1]....
        /*0070*/ 	.word	0x00001490


	//----- nvinfo : EIATTR_CRS_STACK_SIZE
	.align		4
.L_13220:
        /*0074*/ 	.byte	0x04, 0x1e
        /*0076*/ 	.short	(.L_13222 - .L_13221)
.L_13221:
        /*0078*/ 	.word	0x00000000


	//----- nvinfo : EIATTR_CBANK_PARAM_SIZE
	.align		4
.L_13222:
        /*007c*/ 	.byte	0x03, 0x19
        /*007e*/ 	.short	0x0090


	//----- nvinfo : EIATTR_PARAM_CBANK
	.align		4
        /*0080*/ 	.byte	0x04, 0x0a
        /*0082*/ 	.short	(.L_13224 - .L_13223)
	.align		4
.L_13223:
        /*0084*/ 	.word	index@(.nv.constant0._Z15SoftmaxWarpImplI22BroadcastScaleMaskLoadIffbLm3EiE11DirectStoreIffEfLi2ELi2ELi1ELi2ELb0EL9Algorithm0EEvT_T0_ll)
        /*0088*/ 	.short	0x0380
        /*008a*/ 	.short	0x0090


	//----- nvinfo : EIATTR_SW_WAR
	.align		4
.L_13224:
        /*008c*/ 	.byte	0x04, 0x36
        /*008e*/ 	.short	(.L_13226 - .L_13225)
.L_13225:
        /*0090*/ 	.word	0x00000008
.L_13226:


//--------------------- .nv.info._Z24SoftmaxBlockUncachedImplI22BroadcastScaleMaskLoadIffbLm2EiE11DirectStoreIffEfLi1ELi1024EL9Algorithm0EEvT_T0_ll --------------------------
	.section	.nv.info._Z24SoftmaxBlockUncachedImplI22BroadcastScaleMaskLoadIffbLm2EiE11DirectStoreIffEfLi1ELi1024EL9Algorithm0EEvT_T0_ll,"",@"SHT_CUDA_INFO"
	.sectionflags	@""
	.align	4


	//----- nvinfo : EIATTR_CUDA_API_VERSION
	.align		4
        /*0000*/ 	.byte	0x04, 0x37
        /*0002*/ 	.short	(.L_13228 - .L_13227)
.L_13227:
        /*0004*/ 	.word	0x00000082


	//----- nvinfo : EIATTR_KPARAM_INFO
	.align		4
.L_13228:
        /*0008*/ 	.byte	0x04, 0x17
        /*000a*/ 	.short	(.L_13230 - .L_13229)
.L_13229:
        /*000c*/ 	.word	0x00000000
        /*0010*/ 	.short	0x0003
        /*0012*/ 	.short	0x0070
        /*0014*/ 	.byte	0x00, 0xf0, 0x21, 0x00


	//----- nvinfo : EIATTR_KPARAM_INFO
	.align		4
.L_13230:
        /*0018*/ 	.byte	0x04, 0x17
        /*001a*/ 	.short	(.L_13232 - .L_13231)
.L_13231:
        /*001c*/ 	.word	0x00000000
        /*0020*/ 	.short	0x0002
        /*0022*/ 	.short	0x0068
        /*0024*/ 	.byte	0x00, 0xf0, 0x21, 0x00


	//----- nvinfo : EIATTR_KPARAM_INFO
	.align		4
.L_13232:
        /*0028*/ 	.byte	0x04, 0x17
        /*002a*/ 	.short	(.L_13234 - .L_13233)
.L_13233:
        /*002c*/ 	.word	0x00000000
        /*0030*/ 	.short	0x0001
        /*0032*/ 	.short	0x0058
        /*0034*/ 	.byte	0x00, 0xf0, 0x41, 0x00


	//----- nvinfo : EIATTR_KPARAM_INFO
	.align		4
.L_13234:
        /*0038*/ 	.byte	0x04, 0x17
        /*003a*/ 	.short	(.L_13236 - .L_13235)
.L_13235:
        /*003c*/ 	.word	0x00000000
        /*0040*/ 	.short	0x0000
        /*0042*/ 	.short	0x0000
        /*0044*/ 	.byte	0x00, 0xf0, 0x61, 0x01


	//----- nvinfo : EIATTR_SPARSE_MMA_MASK
	.align		4
.L_13236:
        /*0048*/ 	.byte	0x03, 0x50
        /*004a*/ 	.short	0x0000


	//----- nvinfo : EIATTR_MAXREG_COUNT
	.align		4
        /*004c*/ 	.byte	0x03, 0x1b
        /*004e*/ 	.short	0x00ff


	//----- nvinfo : EIATTR_NUM_BARRIERS
	.align		4
        /*0050*/ 	.byte	0x02, 0x4c
        /*0052*/ 	.byte	0x01
	.zero		1


	//----- nvinfo : EIATTR_MERCURY_ISA_VERSION
	.align		4
        /*0054*/ 	.byte	0x03, 0x5f
        /*0056*/ 	.short	0x0101


	//----- nvinfo : EIATTR_UNUSED_LOAD_BYTE_OFFSET
	.align		4
        /*0058*/ 	.byte	0x04, 0x44
        /*005a*/ 	.short	(.L_13238 - .L_13237)


	//   ....[0]....
.L_13237:
        /*005c*/ 	.word	0x00001720
        /*0060*/ 	.word	0x0000fff0


	//----- nvinfo : EIATTR_COOP_GROUP_MASK_REGIDS
	.align		4
.L_13238:
        /*0064*/ 	.byte	0x04, 0x29
        /*0066*/ 	.short	(.L_13240 - .L_13239)


	//   ....[0]....
.L_13239:
        /*0068*/ 	.word	0xffffffff


	//   ....[1]....
        /*006c*/ 	.word	0xffffffff


	//   ....[2]....
        /*0070*/ 	.word	0xffffffff


	//   ....[3]....
        /*0074*/ 	.word	0xffffffff


	//   ....[4]....
        /*0078*/ 	.word	0xffffffff


	//   ....[5]....
        /*007c*/ 	.word	0xffffffff


	//   ....[6]....
        /*0080*/ 	.word	0xffffffff


	//   ....[7]....
        /*0084*/ 	.word	0xffffffff


	//   ....[8]....
        /*0088*/ 	.word	0xffffffff


	//   ....[9]....
        /*008c*/ 	.word	0xffffffff


	//----- nvinfo : EIATTR_COOP_GROUP_INSTR_OFFSETS
	.align		4
.L_13240:
        /*0090*/ 	.byte	0x04, 0x28
        /*0092*/ 	.short	(.L_13242 - .L_13241)


	//   ....[0]....
.L_13241:
        /*0094*/ 	.word	0x000014f0


	//   ....[1]....
        /*0098*/ 	.word	0x00001540


	//   ....[2]....
        /*009c*/ 	.word	0x00001580


	//   ....[3]....
        /*00a0*/ 	.word	0x000015c0


	//   ....[4]....
        /*00a4*/ 	.word	0x000015f0


	//   ....[5]....
        /*00a8*/ 	.word	0x00002ff0


	//   ....[6]....
        /*00ac*/ 	.word	0x00003080


	//   ....[7]....
        /*00b0*/ 	.word	0x000030b0


	//   ....[8]....
        /*00b4*/ 	.word	0x000030e0


	//   ....[9]....
        /*00b8*/ 	.word	0x00003120


	//----- nvinfo : EIATTR_VRC_CTA_INIT_COUNT
	.align		4
.L_13242:
        /*00bc*/ 	.byte	0x02, 0x4a
	.zero		1
	.zero		1


	//----- nvinfo : EIATTR_EXIT_INSTR_OFFSETS
	.align		4
        /*00c0*/ 	.byte	0x04, 0x1c
        /*00c2*/ 	.short	(.L_13244 - .L_13243)


	//   ....[0]....
.L_13243:
        /*00c4*/ 	.word	0x00000050


	//   ....[1]....
        /*00c8*/ 	.word	0x00004500


	//----- nvinfo : EIATTR_CRS_STACK_SIZE
	.align		4
.L_13244:
        /*00cc*/ 	.byte	0x04, 0x1e
        /*00ce*/ 	.short	(.L_13246 - .L_13245)
.L_13245:
        /*00d0*/ 	.word	0x00000000


	//----- nvinfo : EIATTR_CBANK_PARAM_SIZE
	.align		4
.L_13246:
        /*00d4*/ 	.byte	0x03, 0x19
        /*00d6*/ 	.short	0x0078


	//----- nvinfo : EIATTR_PARAM_CBANK
	.align		4
        /*00d8*/ 	.byte	0x04, 0x0a
        /*00da*/ 	.short	(.L_13248 - .L_13247)
	.align		4
.L_13247:
        /*00dc*/ 	.word	index@(.nv.constant0._Z24SoftmaxBlockUncachedImplI22BroadcastScaleMaskLoadIffbLm2EiE11DirectStoreIffEfLi1ELi1024EL9Algorithm0EEvT_T0_ll)
        /*00e0*/ 	.short	0x0380
        /*00e2*/ 	.short	0x0078


	//----- nvinfo : EIATTR_SW_WAR
	.align		4
.L_13248:
        /*00e4*/ 	.byte	0x04, 0x36
        /*00e6*/ 	.short	(.L_13250 - .L_13249)
.L_13249:
        /*00e8*/ 	.word	0x00000008
.L_13250:


//--------------------- .nv.info._Z24SoftmaxBlockUncachedImplI22BroadcastScaleMaskLoadIffbLm2EiE11DirectStoreIffEfLi2ELi1024EL9Algorithm0EEvT_T0_ll --------------------------
	.section	.nv.info._Z24SoftmaxBlockUncachedImplI22BroadcastScaleMaskLoadIffbLm2EiE11DirectStoreIffEfLi2ELi1024EL9Algorithm0EEvT_T0_ll,"",@"SHT_CUDA_INFO"
	.sectionflags	@""
	.align	4


	//----- nvinfo : EIATTR_CUDA_API_VERSION
	.align		4
        /*0000*/ 	.byte	0x04, 0x37
        /*0002*/ 	.short	(.L_13252 - .L_13251)
.L_13251:
        /*0004*/ 	.word	0x00000082


	//----- nvinfo : EIATTR_KPARAM_INFO
	.align		4
.L_13252:
        /*0008*/ 	.byte	0x04, 0x17
        /*000a*/ 	.short	(.L_13254 - .L_13253)
.L_13253:
        /*000c*/ 	.word	0x00000000
        /*0010*/ 	.short	0x0003
        /*0012*/ 	.short	0x0070
        /*0014*/ 	.byte	0x00, 0xf0, 0x21, 0x00


	//----- nvinfo : EIATTR_KPARAM_INFO
	.align		4
.L_13254:
        /*0018*/ 	.byte	0x04, 0x17
        /*001a*/ 	.short	(.L_13256 - .L_13255)
.L_13255:
        /*001c*/ 	.word	0x00000000
        /*0020*/ 	.short	0x0002
        /*0022*/ 	.short	0x0068
        /*0024*/ 	.byte	0x00, 0xf0, 0x21, 0x00


	//----- nvinfo : EIATTR_KPARAM_INFO
	.align		4
.L_13256:
        /*0028*/ 	.byte	0x04, 0x17
        /*002a*/ 	.short	(.L_13258 - .L_13257)
.L_13257:
        /*002c*/ 	.word	0x00000000
        /*0030*/ 	.short	0x0001
        /*0032*/ 	.short	0x0058
        /*0034*/ 	.byte	0x00, 0xf0, 0x41, 0x00


	//----- nvinfo : EIATTR_KPARAM_INFO
	.align		4
.L_13258:
        /*0038*/ 	.byte	0x04, 0x17
        /*003a*/ 	.short	(.L_13260 - .L_13259)
.L_13259:
        /*003c*/ 	.word	0x00000000
        /*0040*/ 	.short	0x0000
        /*0042*/ 	.short	0x0000
        /*0044*/ 	.byte	0x00, 0xf0, 0x61, 0x01


	//----- nvinfo : EIATTR_SPARSE_MMA_MASK
	.align		4
.L_13260:
        /*0048*/ 	.byte	0x03, 0x50
        /*004a*/ 	.short	0x0000


	//----- nvinfo : EIATTR_MAXREG_COUNT
	.align		4
        /*004c*/ 	.byte	0x03, 0x1b
        /*004e*/ 	.short	0x00ff


	//----- nvinfo : EIATTR_NUM_BARRIERS
	.align		4
        /*0050*/ 	.byte	0x02, 0x4c
        /*0052*/ 	.byte	0x01
	.zero		1


	//----- nvinfo : EIATTR_EXTERNS
	.align		4
        /*0054*/ 	.byte	0x04, 0x0f
        /*0056*/ 	.short	(.L_13262 - .L_13261)


	//   ....[0]....
	.align		4
.L_13261:
        /*0058*/ 	.word	index@(__assertfail)


	//----- nvinfo : EIATTR_MERCURY_ISA_VERSION
	.align		4
.L_13262:
        /*005c*/ 	.byte	0x03, 0x5f
        /*005e*/ 	.short	0x0101


	//----- nvinfo : EIATTR_UNUSED_LOAD_BYTE_OFFSET
	.align		4
        /*0060*/ 	.byte	0x04, 0x44
        /*0062*/ 	.short	(.L_13264 - .L_13263)


	//   ....[0]....
.L_13263:
        /*0064*/ 	.word	0x00001c90
        /*0068*/ 	.word	0x0000fff0


	//----- nvinfo : EIATTR_COOP_GROUP_MASK_REGIDS
	.align		4
.L_13264:
        /*006c*/ 	.byte	0x04, 0x29
        /*006e*/ 	.short	(.L_13266 - .L_13265)


	//   ....[0]....
.L_13265:
        /*0070*/ 	.word	0xffffffff


	//   ....[1]....
        /*0074*/ 	.word	0xffffffff


	//   ....[2]....
        /*0078*/ 	.word	0xffffffff


	//   ....[3]....
        /*007c*/ 	.word	0xffffffff


	//   ....[4]....
        /*0080*/ 	.word	0xffffffff


	//   ....[5]....
        /*0084*/ 	.word	0xffffffff


	//   ....[6]....
        /*0088*/ 	.word	0xffffffff


	//   ....[7]....
        /*008c*/ 	.word	0xffffffff


	//   ....[8]....
        /*0090*/ 	.word	0xffffffff


	//   ....[9]....
        /*0094*/ 	.word	0xffffffff


	//   ....[10]....
        /*0098*/ 	.word	0x0500000f


	//   ....[11]....
        /*009c*/ 	.word	0x0500000f


	//   ....[12]....
        /*00a0*/ 	.word	0x0500000f


	//   ....[13]....
        /*00a4*/ 	.word	0x0500000f


	//   ....[14]....
        /*00a8*/ 	.word	0x0500000f


	//----- nvinfo : EIATTR_COOP_GROUP_INSTR_OFFSETS
	.align		4
.L_13266:
        /*00ac*/ 	.byte	0x04, 0x28
        /*00ae*/ 	.short	(.L_13268 - .L_13267)


	//   ....[0]....
.L_13267:
        /*00b0*/ 	.word	0x00001ab0


	//   ....[1]....
        /*00b4*/ 	.word	0x00001ad0


	//   ....[2]....
        /*00b8*/ 	.word	0x00001af0


	//   ....[3]....
        /*00bc*/ 	.word	0x00001b10


	//   ....[4]....
        /*00c0*/ 	.word	0x00001b40


	//   ....[5]....
        /*00c4*/ 	.word	0x00002f20


	//   ....[6]....
        /*00c8*/ 	.word	0x00002fa0


	//   ....[7]....
        /*00cc*/ 	.word	0x00002fd0


	//   ....[8]....
        /*00d0*/ 	.word	0x00003000


	//   ....[9]....
        /*00d4*/ 	.word	0x00003030


	//   ....[10]....
        /*00d8*/ 	.word	0x00004d60


	//   ....[11]....
        /*00dc*/ 	.word	0x00004dc0


	//   ....[12]....
        /*00e0*/ 	.word	0x00004e20


	//   ....[13]....
        /*00e4*/ 	.word	0x00004e80


	//   ....[14]....
        /*00e8*/ 	.word	0x00004ef0


	//----- nvinfo : EIATTR_VRC_CTA_INIT_COUNT
	.align		4
.L_13268:
        /*00ec*/ 	.byte	0x02, 0x4a
	.zero		1
	.zero		1


	//----- nvinfo : EIATTR_SYSCALL_OFFSETS
	.align		4
        /*00f0*/ 	.byte	0x04, 0x46
        /*00f2*/ 	.short	(.L_13270 - .L_13269)


	//   ....[0]....
.L_13269:
        /*00f4*/ 	.word	0x00000150


	//----- nvinfo : EIATTR_EXIT_INSTR_OFFSETS
	.align		4
.L_13270:
        /*00f8*/ 	.byte	0x04, 0x1c
        /*00fa*/ 	.short	(.L_13272 - .L_13271)


	//   ....[0]....
.L_13271:
        /*00fc*/ 	.word	0x000001b0


	//   ....[1]....
        /*0100*/ 	.word	0x00004d00


	//----- nvinfo : EIATTR_CRS_STACK_SIZE
	.align		4
.L_13272:
        /*0104*/ 	.byte	0x04, 0x1e
        /*0106*/ 	.short	(.L_13274 - .L_13273)
.L_13273:
        /*0108*/ 	.word	0x00000000


	//----- nvinfo : EIATTR_CBANK_PARAM_SIZE
	.align		4
.L_13274:
        /*010c*/ 	.byte	0x03, 0x19
        /*010e*/ 	.short	0x0078


	//----- nvinfo : EIATTR_PARAM_CBANK
	.align		4
        /*0110*/ 	.byte	0x04, 0x0a
        /*0112*/ 	.short	(.L_13276 - .L_13275)
	.align		4
.L_13275:
        /*0114*/ 	.word	index@(.nv.constant0._Z24SoftmaxBlockUncachedImplI22BroadcastScaleMaskLoadIffbLm2EiE11DirectStoreIffEfLi2ELi1024EL9Algorithm0EEvT_T0_ll)
        /*0118*/ 	.short	0x0380
        /*011a*/ 	.short	0x0078


	//----- nvinfo : EIATTR_SW_WAR
	.align		4
.L_13276:
        /*011c*/ 	.byte	0x04, 0x36
        /*011e*/ 	.short	(.L_13278 - .L_13277)
.L_13277:
        /*0120*/ 	.word	0x00000008
.L_13278:


//--------------------- .nv.info._Z20SoftmaxBlockSMemImplI22BroadcastScaleMaskLoadIffbLm2EiE11DirectStoreIffEfLi1ELi256EL9Algorithm0EEvT_T0_ll --------------------------
	.section	.nv.info._Z20SoftmaxBlockSMemImplI22BroadcastScaleMaskLoadIffbLm2EiE11DirectStoreIffEfLi1ELi256EL9Algorithm0EEvT_T0_ll,"",@"SHT_CUDA_INFO"
	.sectionflags	@""
	.align	4


	//----- nvinfo : EIATTR_CUDA_API_VERSION
	.align		4
        /*0000*/ 	.byte	0x04, 0x37
        /*0002*/ 	.short	(.L_13280 - .L_13279)
.L_13279:
        /*0004*/ 	.word	0x00000082


	//----- nvinfo : EIATTR_KPARAM_INFO
	.align		4
.L_13280:
        /*0008*/ 	.byte	0x04, 0x17
        /*000a*/ 	.short	(.L_13282 - .L_13281)
.L_13281:
        /*000c*/ 	.word	0x00000000
        /*0010*/ 	.short	0x0003
        /*0012*/ 	.short	0x0070
        /*0014*/ 	.byte	0x00, 0xf0, 0x21, 0x00


	//----- nvinfo : EIATTR_KPARAM_INFO
	.align		4
.L_13282:
        /*0018*/ 	.byte	0x04, 0x17
        /*001a*/ 	.short	(.L_13284 - .L_13283)
.L_13283:
        /*001c*/ 	.word	0x00000000
        /*0020*/ 	.short	0x0002
        /*0022*/ 	.short	0x0068
        /*0024*/ 	.byte	0x00, 0xf0, 0x21, 0x00


	//----- nvinfo : EIATTR_KPARAM_INFO
	.align		4
.L_13284:
        /*0028*/ 	.byte	0x04, 0x17
        /*002a*/ 	.short	(.L_13286 - .L_13285)
.L_13285:
        /*002c*/ 	.word	0x00000000
        /*0030*/ 	.short	0x0001
        /*0032*/ 	.short	0x0058
        /*0034*/ 	.byte	0x00, 0xf0, 0x41, 0x00


	//----- nvinfo : EIATTR_KPARAM_INFO
	.align		4
.L_13286:
        /*0038*/ 	.byte	0x04, 0x17
        /*003a*/ 	.short	(.L_13288 - .L_13287)
.L_13287:
        /*003c*/ 	.word	0x00000000
        /*0040*/ 	.short	0x0000
        /*0042*/ 	.short	0x0000
        /*0044*/ 	.byte	0x00, 0xf0, 0x61, 0x01


	//----- nvinfo : EIATTR_SPARSE_MMA_MASK
	.align		4
.L_13288:
        /*0048*/ 	.byte	0x03, 0x50
        /*004a*/ 	.short	0x0000


	//----- nvinfo : EIATTR_MAXREG_COUNT
	.align		4
        /*004c*/ 	.byte	0x03, 0x1b
        /*004e*/ 	.short	0x00ff


	//----- nvinfo : EIATTR_NUM_BARRIERS
	.align		4
        /*0050*/ 	.byte	0x02, 0x4c
        /*0052*/ 	.byte	0x01
	.zero		1


	//----- nvinfo : EIATTR_MERCURY_ISA_VERSION
	.align		4
        /*0054*/ 	.byte	0x03, 0x5f
        /*0056*/ 	.short	0x0101


	//----- nvinfo : EIATTR_COOP_GROUP_MASK_REGIDS
	.align		4
        /*0058*/ 	.byte	0x04, 0x29
        /*005a*/ 	.short	(.L_13290 - .L_13289)


	//   ....[0]....
.L_13289:
        /*005c*/ 	.word	0xffffffff


	//   ....[1]....
        /*0060*/ 	.word	0xffffffff


	//   ....[2]....
        /*0064*/ 	.word	0xffffffff


	//   ....[3]....
        /*0068*/ 	.word	0xffffffff


	//   ....[4]....
        /*006c*/ 	.word	0xffffffff


	//   ....[5]....
        /*0070*/ 	.word	0xffffffff


	//   ....[6]....
        /*0074*/ 	.word	0xffffffff


	//   ....[7]....
        /*0078*/ 	.word	0xffffffff


	//   ....[8]....
        /*007c*/ 	.word	0xffffffff


	//   ....[9]....
        /*0080*/ 	.word	0xffffffff


	//----- nvinfo : EIATTR_COOP_GROUP_INSTR_OFFSETS
	.align		4
.L_13290:
        /*0084*/ 	.byte	0x04, 0x28
        /*0086*/ 	.short	(.L_13292 - .L_13291)


	//   ....[0]....
.L_13291:
        /*0088*/ 	.word	0x00001640


	//   ....[1]....
        /*008c*/ 	.word	0x000016b0


	//   ....[2]....
        /*0090*/ 	.word	0x000016d0


	//   ....[3]....
        /*0094*/ 	.word	0x00001700


	//   ....[4]....
        /*0098*/ 	.word	0x00001730


	//   ....[5]....
        /*009c*/ 	.word	0x000021f0


	//   ....[6]....
        /*00a0*/ 	.word	0x00002240


	//   ....[7]....
        /*00a4*/ 	.word	0x00002260


	//   ....[8]....
        /*00a8*/ 	.word	0x00002280


	//   ....[9]....
        /*00ac*/ 	.word	0x000022a0


	//----- nvinfo : EIATTR_VRC_CTA_INIT_COUNT
	.align		4
.L_13292:
        /*00b0*/ 	.byte	0x02, 0x4a
	.zero		1
	.zero		1


	//----- nvinfo : EIATTR_EXIT_INSTR_OFFSETS
	.align		4
        /*00b4*/ 	.byte	0x04, 0x1c
        /*00b6*/ 	.short	(.L_13294 - .L_13293)


	//   ....[0]....
.L_13293:
        /*00b8*/ 	.word	0x00000050


	//   ....[1]....
        /*00bc*/ 	.word	0x00002e30


	//----- nvinfo : EIATTR_CRS_STACK_SIZE
	.align		4
.L_13294:
        /*00c0*/ 	.byte	0x04, 0x1e
        /*00c2*/ 	.short	(.L_13296 - .L_13295)
.L_13295:
        /*00c4*/ 	.word	0x00000000


	//----- nvinfo : EIATTR_CBANK_PARAM_SIZE
	.align		4
.L_13296:
        /*00c8*/ 	.byte	0x03, 0x19
        /*00ca*/ 	.short	0x0078


	//----- nvinfo : EIATTR_PARAM_CBANK
	.align		4
        /*00cc*/ 	.byte	0x04, 0x0a
        /*00ce*/ 	.short	(.L_13298 - .L_13297)
	.align		4
.L_13297:
        /*00d0*/ 	.word	index@(.nv.constant0._Z20SoftmaxBlockSMemImplI22BroadcastScaleMaskLoadIffbLm2EiE11DirectStoreIffEfLi1ELi256EL9Algorithm0EEvT_T0_ll)
        /*00d4*/ 	.short	0x0380
        /*00d6*/ 	.short	0x0078


	//----- nvinfo : EIATTR_SW_WAR
	.align		4
.L_13298:
        /*00d8*/ 	.byte	0x04, 0x36
        /*00da*/ 	.short	(.L_13300 - .L_13299)
.L_13299:
        /*00dc*/ 	.word	0x00000008
.L_13300:


//--------------------- .nv.info._Z20SoftmaxBlockSMemImplI22BroadcastScaleMaskLoadIffbLm2EiE11DirectStoreIffEfLi1ELi512EL9Algorithm0EEvT_T0_ll --------------------------
	.section	.nv.info._Z20SoftmaxBlockSMemImplI22BroadcastScaleMaskLoadIffbLm2EiE11DirectStoreIffEfLi1ELi512EL9Algorithm0EEvT_T0_ll,"",@"SHT_CUDA_INFO"
	.sectionflags	@""
	.align	4


	//----- nvinfo : EIATTR_CUDA_API_VERSION
	.align		4
        /*0000*/ 	.byte	0x04, 0x37
        /*0002*/ 	.short	(.L_13302 - .L_13301)
.L_13301:
        /*0004*/ 	.word	0x00000082


	//----- nvinfo : EIATTR_KPARAM_INFO
	.align		4
.L_13302:
        /*0008*/ 	.byte	0x04, 0x17
        /*000a*/ 	.short	(.L_13304 - .L_13303)
.L_13303:
        /*000c*/ 	.word	0x00000000
        /*0010*/ 	.short	0x0003
        /*0012*/ 	.short	0x0070
        /*0014*/ 	.byte	0x00, 0xf0, 0x21, 0x00


	//----- nvinfo : EIATTR_KPARAM_INFO
	.align		4
.L_13304:
        /*0018*/ 	.byte	0x04, 0x17
        /*001a*/ 	.short	(.L_13306 - .L_13305)
.L_13305:
        /*001c*/ 	.word	0x00000000
        /*0020*/ 	.short	0x0002
        /*0022*/ 	.short	0x0068
        /*0024*/ 	.byte	0x00, 0xf0, 0x21, 0x00


	//----- nvinfo : EIATTR_KPARAM_INFO
	.align		4
.L_13306:
        /*0028*/ 	.byte	0x04, 0x17
        /*002a*/ 	.short	(.L_13308 - .L_13307)
.L_13307:
        /*002c*/ 	.word	0x00000000
        /*0030*/ 	.short	0x0001
        /*0032*/ 	.short	0x0058
        /*0034*/ 	.byte	0x00, 0xf0, 0x41, 0x00


	//----- nvinfo : EIATTR_KPARAM_INFO
	.align		4
.L_13308:
        /*0038*/ 	.byte	0x04, 0x17
        /*003a*/ 	.short	(.L_13310 - .L_13309)
.L_13309:
        /*003c*/ 	.word	0x00000000
        /*0040*/ 	.short	0x0000
        /*0042*/ 	.short	0x0000
        /*0044*/ 	.byte	0x00, 0xf0, 0x61, 0x01


	//----- nvinfo : EIATTR_SPARSE_MMA_MASK
	.align		4
.L_13310:
        /*0048*/ 	.byte	0x03, 0x50
        /*004a*/ 	.short	0x0000


	//----- nvinfo : EIATTR_MAXREG_COUNT
	.align		4
        /*004c*/ 	.byte	0x03, 0x1b
        /*004e*/ 	.short	0x00ff


	//----- nvinfo : EIATTR_NUM_BARRIERS
	.align		4
        /*0050*/ 	.byte	0x02, 0x4c
        /*0052*/ 	.byte	0x01
	.zero		1


	//----- nvinfo : EIATTR_MERCURY_ISA_VERSION
	.align		4
        /*0054*/ 	.byte	0x03, 0x5f
        /*0056*/ 	.short	0x0101


	//----- nvinfo : EIATTR_UNUSED_LOAD_BYTE_OFFSET
	.align		4
        /*0058*/ 	.byte	0x04, 0x44
        /*005a*/ 	.short	(.L_13312 - .L_13311)


	//   ....[0]....
.L_13311:
        /*005c*/ 	.word	0x00001870
        /*0060*/ 	.word	0x0000fff0


	//----- nvinfo : EIATTR_COOP_GROUP_MASK_REGIDS
	.align		4
.L_13312:
        /*0064*/ 	.byte	0x04, 0x29
        /*0066*/ 	.short	(.L_13314 - .L_13313)


	//   ....[0]....
.L_13313:
        /*0068*/ 	.word	0xffffffff


	//   ....[1]....
        /*006c*/ 	.word	0xffffffff


	//   ....[2]....
        /*0070*/ 	.word	0xffffffff


	//   ....[3]....
        /*0074*/ 	.word	0xffffffff


	//   ....[4]....
        /*0078*/ 	.word	0xffffffff


	//   ....[5]....
        /*007c*/ 	.word	0xffffffff


	//   ....[6]....
        /*0080*/ 	.word	0xffffffff


	//   ....[7]....
        /*0084*/ 	.word	0xffffffff


	//   ....[8]....
        /*0088*/ 	.word	0xffffffff


	//   ....[9]....
        /*008c*/ 	.word	0xffffffff


	//----- nvinfo : EIATTR_COOP_GROUP_INSTR_OFFSETS
	.align		4
.L_13314:
        /*0090*/ 	.byte	0x04, 0x28
        /*0092*/ 	.short	(.L_13316 - .L_13315)


	//   ....[0]....
.L_13315:
        /*0094*/ 	.word	0x00001640


	//   ....[1]....
        /*0098*/ 	.word	0x000016b0


	//   ....[2]....
        /*009c*/ 	.word	0x000016d0


	//   ....[3]....
        /*00a0*/ 	.word	0x000016f0


	//   ....[4]....
        /*00a4*/ 	.word	0x00001720


	//   ....[5]....
        /*00a8*/ 	.word	0x00002240


	//   ....[6]....
        /*00ac*/ 	.word	0x00002290


	//   ....[7]....
        /*00b0*/ 	.word	0x000022b0


	//   ....[8]....
        /*00b4*/ 	.word	0x000022d0


	//   ....[9]....
        /*00b8*/ 	.word	0x000022f0


	//----- nvinfo : EIATTR_VRC_CTA_INIT_COUNT
	.align		4
.L_13316:
        /*00bc*/ 	.byte	0x02, 0x4a
	.zero		1
	.zero		1


	//----- nvinfo : EIATTR_EXIT_INSTR_OFFSETS
	.align		4
        /*00c0*/ 	.byte	0x04, 0x1c
        /*00c2*/ 	.short	(.L_13318 - .L_13317)


	//   ....[0]....
.L_13317:
        /*00c4*/ 	.word	0x00000050


	//   ....[1]....
        /*00c8*/ 	.word	0x00002f00


	//----- nvinfo : EIATTR_CRS_STACK_SIZE
	.align		4
.L_13318:
        /*00cc*/ 	.byte	0x04, 0x1e
        /*00ce*/ 	.short	(.L_13320 - .L_13319)
.L_13319:
        /*00d0*/ 	.word	0x00000000


	//----- nvinfo : EIATTR_CBANK_PARAM_SIZE
	.align		4
.L_13320:
        /*00d4*/ 	.byte	0x03, 0x19
        /*00d6*/ 	.short	0x0078


	//----- nvinfo : EIATTR_PARAM_CBANK
	.align		4
        /*00d8*/ 	.byte	0x04, 0x0a
        /*00da*/ 	.short	(.L_13322 - .L_13321)
	.align		4
.L_13321:
        /*00dc*/ 	.word	index@(.nv.constant0._Z20SoftmaxBlockSMemImplI22BroadcastScaleMaskLoadIffbLm2EiE11DirectStoreIffEfLi1ELi512EL9Algorithm0EEvT_T0_ll)
        /*00e0*/ 	.short	0x0380
        /*00e2*/ 	.short	0x0078


	//----- nvinfo : EIATTR_SW_WAR
	.align		4
.L_13322:
        /*00e4*/ 	.byte	0x04, 0x36
        /*00e6*/ 	.short	(.L_13324 - .L_13323)
.L_13323:
        /*00e8*/ 	.word	0x00000008
.L_13324:


//--------------------- .nv.info._Z20SoftmaxBlockSMemImplI22BroadcastScaleMaskLoadIffbLm2EiE11DirectStoreIffEfLi1ELi1024EL9Algorithm0EEvT_T0_ll --------------------------
	.section	.nv.info._Z20SoftmaxBlockSMemImplI22BroadcastScaleMaskLoadIffbLm2EiE11DirectStoreIffEfLi1ELi1024EL9Algorithm0EEvT_T0_ll,"",@"SHT_CUDA_INFO"
	.sectionflags	@""
	.align	4


	//----- nvinfo : EIATTR_CUDA_API_VERSION
	.align		4
        /*0000*/ 	.byte	0x04, 0x37
        /*0002*/ 	.short	(.L_13326 - .L_13325)
.L_13325:
        /*0004*/ 	.word	0x00000082


	//----- nvinfo : EIATTR_KPARAM_INFO
	.align		4
.L_13326:
        /*0008*/ 	.byte	0x04, 0x17
        /*000a*/ 	.short	(.L_13328 - .L_13327)
.L_13327:
        /*000c*/ 	.word	0x00000000
        /*0010*/ 	.short	0x0003
        /*0012*/ 	.short	0x0070
        /*0014*/ 	.byte	0x00, 0xf0, 0x21, 0x00


	//----- nvinfo : EIATTR_KPARAM_INFO
	.align		4
.L_13328:
        /*0018*/ 	.byte	0x04, 0x17
        /*001a*/ 	.short	(.L_13330 - .L_13329)
.L_13329:
        /*001c*/ 	.word	0x00000000
        /*0020*/ 	.short	0x0002
        /*0022*/ 	.short	0x0068
        /*0024*/ 	.byte	0x00, 0xf0, 0x21, 0x00


	//----- nvinfo : EIATTR_KPARAM_INFO
	.align		4
.L_13330:
        /*0028*/ 	.byte	0x04, 0x17
        /*002a*/ 	.short	(.L_13332 - .L_13331)
.L_13331:
        /*002c*/ 	.word	0x00000000
        /*0030*/ 	.short	0x0001
        /*0032*/ 	.short	0x0058
        /*0034*/ 	.byte	0x00, 0xf0, 0x41, 0x00


	//----- nvinfo : EIATTR_KPARAM_INFO
	.align		4
.L_13332:
        /*0038*/ 	.byte	0x04, 0x17
        /*003a*/ 	.short	(.L_13334 - .L_13333)
.L_13333:
        /*003c*/ 	.word	0x00000000
        /*0040*/ 	.short	0x0000
        /*0042*/ 	.short	0x0000
        /*0044*/ 	.byte	0x00, 0xf0, 0x61, 0x01


	//----- nvinfo : EIATTR_SPARSE_MMA_MASK
	.align		4
.L_13334:
        /*0048*/ 	.byte	0x03, 0x50
        /*004a*/ 	.short	0x0000


	//----- nvinfo : EIATTR_MAXREG_COUNT
	.align		4
        /*004c*/ 	.byte	0x03, 0x1b
        /*004e*/ 	.short	0x00ff


	//----- nvinfo : EIATTR_NUM_BARRIERS
	.align		4
        /*0050*/ 	.byte	0x02, 0x4c
        /*0052*/ 	.byte	0x01
	.zero		1


	//----- nvinfo : EIATTR_MERCURY_ISA_VERSION
	.align		4
        /*0054*/ 	.byte	0x03, 0x5f
        /*0056*/ 	.short	0x0101


	//----- nvinfo : EIATTR_UNUSED_LOAD_BYTE_OFFSET
	.align		4
        /*0058*/ 	.byte	0x04, 0x44
        /*005a*/ 	.short	(.L_13336 - .L_13335)


	//   ....[0]....
.L_13335:
        /*005c*/ 	.word	0x00001860
        /*0060*/ 	.word	0x0000fff0


	//----- nvinfo : EIATTR_COOP_GROUP_MASK_REGIDS
	.align		4
.L_13336:
        /*0064*/ 	.byte	0x04, 0x29
        /*0066*/ 	.short	(.L_13338 - .L_13337)


	//   ....[0]....
.L_13337:
        /*0068*/ 	.word	0xffffffff


	//   ....[1]....
        /*006c*/ 	.word	0xffffffff


	//   ....[2]....
        /*0070*/ 	.word	0xffffffff


	//   ....[3]....
        /*0074*/ 	.word	0xffffffff


	//   ....[4]....
        /*0078*/ 	.word	0xffffffff


	//   ....[5]....
        /*007c*/ 	.word	0xffffffff


	//   ....[6]....
        /*0080*/ 	.word	0xffffffff


	//   ....[7]....
        /*0084*/ 	.word	0xffffffff


	//   ....[8]....
        /*0088*/ 	.word	0xffffffff


	//   ....[9]....
        /*008c*/ 	.word	0xffffffff


	//----- nvinfo : EIATTR_COOP_GROUP_INSTR_OFFSETS
	.align		4
.L_13338:
        /*0090*/ 	.byte	0x04, 0x28
        /*0092*/ 	.short	(.L_13340 - .L_13339)


	//   ....[0]....
.L_13339:
        /*0094*/ 	.word	0x00001630


	//   ....[1]....
        /*0098*/ 	.word	0x000016a0


	//   ....[2]....
        /*009c*/ 	.word	0x000016c0


	//   ....[3]....
        /*00a0*/ 	.word	0x000016e0


	//   ....[4]....
        /*00a4*/ 	.word	0x00001710


	//   ....[5]....
        /*00a8*/ 	.word	0x000022f0


	//   ....[6]....
        /*00ac*/ 	.word	0x00002340


	//   ....[7]....
        /*00b0*/ 	.word	0x00002360


	//   ....[8]....
        /*00b4*/ 	.word	0x00002380


	//   ....[9]....
        /*00b8*/ 	.word	0x000023a0


	//----- nvinfo : EIATTR_VRC_CTA_INIT_COUNT
	.align		4
.L_13340:
        /*00bc*/ 	.byte	0x02, 0x4a
	.zero		1
	.zero		1


	//----- nvinfo : EIATTR_EXIT_INSTR_OFFSETS
	.align		4
        /*00c0*/ 	.byte	0x04, 0x1c
        /*00c2*/ 	.short	(.L_13342 - .L_13341)


	//   ....[0]....
.L_13341:
        /*00c4*/ 	.word	0x00000050


	//   ....[1]....
        /*00c8*/ 	.word	0x00003100


	//----- nvinfo : EIATTR_CRS_STACK_SIZE
	.align		4
.L_13342:
        /*00cc*/ 	.byte	0x04, 0x1e
        /*00ce*/ 	.short	(.L_13344 - .L_13343)
.L_13343:
        /*00d0*/ 	.word	0x00000000


	//----- nvinfo : EIATTR_CBANK_PARAM_SIZE
	.align		4
.L_13344:
        /*00d4*/ 	.byte	0x03, 0x19
        /*00d6*/ 	.short	0x0078


	//----- nvinfo : EIATTR_PARAM_CBANK
	.align		4
        /*00d8*/ 	.byte	0x04, 0x0a
        /*00da*/ 	.short	(.L_13346 - .L_13345)
	.align		4
.L_13345:
        /*00dc*/ 	.word	index@(.nv.constant0._Z20SoftmaxBlockSMemImplI22BroadcastScaleMaskLoadIffbLm2EiE11DirectStoreIffEfLi1ELi1024EL9Algorithm0EEvT_T0_ll)
        /*00e0*/ 	.short	0x0380
        /*00e2*/ 	.short	0x0078


	//----- nvinfo : EIATTR_SW_WAR
	.align		4
.L_13346:
        /*00e4*/ 	.byte	0x04, 0x36
        /*00e6*/ 	.short	(.L_13348 - .L_13347)
.L_13347:
        /*00e8*/ 	.word	0x00000008
.L_13348:


//--------------------- .nv.info._Z20SoftmaxBlockSMemImplI22BroadcastScaleMaskLoadIffbLm2EiE11DirectStoreIffEfLi1ELi128EL9Algorithm0EEvT_T0_ll --------------------------
	.section	.nv.info._Z20SoftmaxBlockSMemImplI22BroadcastScaleMaskLoadIffbLm2EiE11DirectStoreIffEfLi1ELi128EL9Algorithm0EEvT_T0_ll,"",@"SHT_CUDA_INFO"
	.sectionflags	@""
	.align	4


	//----- nvinfo : EIATTR_CUDA_API_VERSION
	.align		4
        /*0000*/ 	.byte	0x04, 0x37
        /*0002*/ 	.short	(.L_13350 - .L_13349)
.L_13349:
        /*0004*/ 	.word	0x00000082


	//----- nvinfo : EIATTR_KPARAM_INFO
	.align		4
.L_13350:
        /*0008*/ 	.byte	0x04, 0x17
        /*000a*/ 	.short	(.L_13352 - .L_13351)
.L_13351:
        /*000c*/ 	.word	0x00000000
        /*0010*/ 	.short	0x0003
        /*0012*/ 	.short	0x0070
        /*0014*/ 	.byte	0x00, 0xf0, 0x21, 0x00


	//----- nvinfo : EIATTR_KPARAM_INFO
	.align		4
.L_13352:
        /*0018*/ 	.byte	0x04, 0x17
        /*001a*/ 	.short	(.L_13354 - .L_13353)
.L_13353:
        /*001c*/ 	.word	0x00000000
        /*0020*/ 	.short	0x0002
        /*0022*/ 	.short	0x0068
        /*0024*/ 	.byte	0x00, 0xf0, 0x21, 0x00


	//----- nvinfo : EIATTR_KPARAM_INFO
	.align		4
.L_13354:
        /*0028*/ 	.byte	0x04, 0x17
        /*002a*/ 	.short	(.L_13356 - .L_13355)
.L_13355:
        /*002c*/ 	.word	0x00000000
        /*0030*/ 	.short	0x0001
        /*0032*/ 	.short	0x0058
        /*0034*/ 	.byte	0x00, 0xf0, 0x41, 0x00


	//----- nvinfo : EIATTR_KPARAM_INFO
	.align		4
.L_13356:
        /*0038*/ 	.byte	0x04, 0x17
        /*003a*/ 	.short	(.L_13358 - .L_13357)
.L_13357:
        /*003c*/ 	.word	0x00000000
        /*0040*/ 	.short	0x0000
        /*0042*/ 	.short	0x0000
        /*0044*/ 	.byte	0x00, 0xf0, 0x61, 0x01


	//----- nvinfo : EIATTR_SPARSE_MMA_MASK
	.align		4
.L_13358:
        /*0048*/ 	.byte	0x03, 0x50
        /*004a*/ 	.short	0x0000


	//----- nvinfo : EIATTR_MAXREG_COUNT
	.align		4
        /*004c*/ 	.byte	0x03, 0x1b
        /*004e*/ 	.short	0x00ff


	//----- nvinfo : EIATTR_NUM_BARRIERS
	.align		4
        /*0050*/ 	.byte	0x02, 0x4c
        /*0052*/ 	.byte	0x01
	.zero		1


	//----- nvinfo : EIATTR_MERCURY_ISA_VERSION
	.align		4
        /*0054*/ 	.byte	0x03, 0x5f
        /*0056*/ 	.short	0x0101


	//----- nvinfo : EIATTR_UNUSED_LOAD_BYTE_OFFSET
	.align		4
        /*0058*/ 	.byte	0x04, 0x44
        /*005a*/ 	.short	(.L_13360 - .L_13359)


	//   ....[0]....
.L_13359:
        /*005c*/ 	.word	0x00002270
        /*0060*/ 	.word	0x0000fff0


	//----- nvinfo : EIATTR_COOP_GROUP_MASK_REGIDS
	.align		4
.L_13360:
        /*0064*/ 	.byte	0x04, 0x29
        /*0066*/ 	.short	(.L_13362 - .L_13361)


	//   ....[0]....
.L_13361:
        /*0068*/ 	.word	0xffffffff


	//   ....[1]....
        /*006c*/ 	.word	0xffffffff


	//   ....[2]....
        /*0070*/ 	.word	0xffffffff


	//   ....[3]....
        /*0074*/ 	.word	0xffffffff


	//   ....[4]....
        /*0078*/ 	.word	0xffffffff


	//   ....[5]....
        /*007c*/ 	.word	0xffffffff


	//   ....[6]....
        /*0080*/ 	.word	0xffffffff


	//   ....[7]....
        /*0084*/ 	.word	0xffffffff


	//   ....[8]....
        /*0088*/ 	.word	0xffffffff


	//   ....[9]....
        /*008c*/ 	.word	0xffffffff


	//----- nvinfo : EIATTR_COOP_GROUP_INSTR_OFFSETS
	.align		4
.L_13362:
        /*0090*/ 	.byte	0x04, 0x28
        /*0092*/ 	.short	(.L_13364 - .L_13363)


	//   ....[0]....
.L_13363:
        /*0094*/ 	.word	0x00001640


	//   ....[1]....
        /*0098*/ 	.word	0x000016c0


	//   ....[2]....
        /*009c*/ 	.word	0x000016e0


	//   ....[3]....
        /*00a0*/ 	.word	0x00001710


	//   ....[4]....
        /*00a4*/ 	.word	0x00001740


	//   ....[5]....
        /*00a8*/ 	.word	0x00002110


	//   ....[6]....
        /*00ac*/ 	.word	0x000021c0


	//   ....[7]....
        /*00b0*/ 	.word	0x000021e0


	//   ....[8]....
        /*00b4*/ 	.word	0x00002210


	//   ....[9]....
        /*00b8*/ 	.word	0x00002230


	//----- nvinfo : EIATTR_VRC_CTA_INIT_COUNT
	.align		4
.L_13364:
        /*00bc*/ 	.byte	0x02, 0x4a
	.zero		1
	.zero		1


	//----- nvinfo : EIATTR_EXIT_INSTR_OFFSETS
	.align		4
        /*00c0*/ 	.byte	0x04, 0x1c
        /*00c2*/ 	.short	(.L_13366 - .L_13365)


	//   ....[0]....
.L_13365:
        /*00c4*/ 	.word	0x00000050


	//   ....[1]....
        /*00c8*/ 	.word	0x00002d00


	//----- nvinfo : EIATTR_CRS_STACK_SIZE
	.align		4
.L_13366:
        /*00cc*/ 	.byte	0x04, 0x1e
        /*00ce*/ 	.short	(.L_13368 - .L_13367)
.L_13367:
        /*00d0*/ 	.word	0x00000000


	//----- nvinfo : EIATTR_CBANK_PARAM_SIZE
	.align		4
.L_13368:
        /*00d4*/ 	.byte	0x03, 0x19
        /*00d6*/ 	.short	0x0078


	//----- nvinfo : EIATTR_PARAM_CBANK
	.align		4
        /*00d8*/ 	.byte	0x04, 0x0a
        /*00da*/ 	.short	(.L_13370 - .L_13369)
	.align		4
.L_13369:
        /*00dc*/ 	.word	index@(.nv.constant0._Z20SoftmaxBlockSMemImplI22BroadcastScaleMaskLoadIffbLm2EiE11DirectStoreIffEfLi1ELi128EL9Algorithm0EEvT_T0_ll)
        /*00e0*/ 	.short	0x0380
        /*00e2*/ 	.short	0x0078


	//----- nvinfo : EIATTR_SW_WAR
	.align		4
.L_13370:
        /*00e4*/ 	.byte	0x04, 0x36
        /*00e6*/ 	.short	(.L_13372 - .L_13371)
.L_13371:
        /*00e8*/ 	.word	0x00000008
.L_13372:


//--------------------- .nv.info._Z20SoftmaxBlockSMemImplI22BroadcastScaleMaskLoadIffbLm2EiE11DirectStoreIffEfLi2ELi256EL9Algorithm0EEvT_T0_ll --------------------------
	.section	.nv.info._Z20SoftmaxBlockSMemImplI22BroadcastScaleMaskLoadIffbLm2EiE11DirectStoreIffEfLi2ELi256EL9Algorithm0EEvT_T0_ll,"",@"SHT_CUDA_INFO"
	.sectionflags	@""
	.align	4


	//----- nvinfo : EIATTR_CUDA_API_VERSION
	.align		4
        /*0000*/ 	.byte	0x04, 0x37
        /*0002*/ 	.short	(.L_13374 - .L_13373)
.L_13373:
        /*0004*/ 	.word	0x00000082


	//----- nvinfo : EIATTR_KPARAM_INFO
	.align		4
.L_13374:
        /*0008*/ 	.byte	0x04, 0x17
        /*000a*/ 	.short	(.L_13376 - .L_13375)
.L_13375:
        /*000c*/ 	.word	0x00000000
        /*0010*/ 	.short	0x0003
        /*0012*/ 	.short	0x0070
        /*0014*/ 	.byte	0x00, 0xf0, 0x21, 0x00


	//----- nvinfo : EIATTR_KPARAM_INFO
	.align		4
.L_13376:
        /*0018*/ 	.byte	0x04, 0x17
        /*001a*/ 	.short	(.L_13378 - .L_13377)
.L_13377:
        /*001c*/ 	.word	0x00000000
        /*0020*/ 	.short	0x0002
        /*0022*/ 	.short	0x0068
        /*0024*/ 	.byte	0x00, 0xf0, 0x21, 0x00


	//----- nvinfo : EIATTR_KPARAM_INFO
	.align		4
.L_13378:
        /*0028*/ 	.byte	0x04, 0x17
        /*002a*/ 	.short	(.L_13380 - .L_13379)
.L_13379:
        /*002c*/ 	.word	0x00000000
        /*0030*/ 	.short	0x0001
        /*0032*/ 	.short	0x0058
        /*0034*/ 	.byte	0x00, 0xf0, 0x41, 0x00


	//----- nvinfo : EIATTR_KPARAM_INFO
	.align		4
.L_13380:
        /*0038*/ 	.byte	0x04, 0x17
        /*003a*/ 	.short	(.L_13382 - .L_13381)
.L_13381:
        /*003c*/ 	.word	0x00000000
        /*0040*/ 	.short	0x0000
        /*0042*/ 	.short	0x0000
        /*0044*/ 	.byte	0x00, 0xf0, 0x61, 0x01


	//----- nvinfo : EIATTR_SPARSE_MMA_MASK
	.align		4
.L_13382:
        /*0048*/ 	.byte	0x03, 0x50
        /*004a*/ 	.short	0x0000


	//----- nvinfo : EIATTR_MAXREG_COUNT
	.align		4
        /*004c*/ 	.byte	0x03, 0x1b
        /*004e*/ 	.short	0x00ff


	//----- nvinfo : EIATTR_NUM_BARRIERS
	.align		4
        /*0050*/ 	.byte	0x02, 0x4c
        /*0052*/ 	.byte	0x01
	.zero		1


	//----- nvinfo : EIATTR_EXTERNS
	.align		4
        /*0054*/ 	.byte	0x04, 0x0f
        /*0056*/ 	.short	(.L_13384 - .L_13383)


	//   ....[0]....
	.align		4
.L_13383:
        /*0058*/ 	.word	index@(__assertfail)


	//----- nvinfo : EIATTR_MERCURY_ISA_VERSION
	.align		4
.L_13384:
        /*005c*/ 	.byte	0x03, 0x5f
        /*005e*/ 	.short	0x0101


	//----- nvinfo : EIATTR_COOP_GROUP_MASK_REGIDS
	.align		4
        /*0060*/ 	.byte	0x04, 0x29
        /*0062*/ 	.short	(.L_13386 - .L_13385)


	//   ....[0]....
.L_13385:
        /*0064*/ 	.word	0xffffffff


	//   ....[1]....
        /*0068*/ 	.word	0xffffffff


	//   ....[2]....
        /*006c*/ 	.word	0xffffffff


	//   ....[3]....
        /*0070*/ 	.word	0xffffffff


	//   ....[4]....
        /*0074*/ 	.word	0xffffffff


	//   ....[5]....
        /*0078*/ 	.word	0xffffffff


	//   ....[6]....
        /*007c*/ 	.word	0xffffffff


	//   ....[7]....
        /*0080*/ 	.word	0xffffffff


	//   ....[8]....
        /*0084*/ 	.word	0xffffffff


	//   ....[9]....
        /*0088*/ 	.word	0xffffffff


	//   ....[10]....
        /*008c*/ 	.word	0x0500000f


	//   ....[11]....
        /*0090*/ 	.word	0x0500000f


	//   ....[12]....
        /*0094*/ 	.word	0x0500000f


	//   ....[13]....
        /*0098*/ 	.word	0x0500000f


	//   ....[14]....
        /*009c*/ 	.word	0x0500000f


	//----- nvinfo : EIATTR_COOP_GROUP_INSTR_OFFSETS
	.align		4
.L_13386:
        /*00a0*/ 	.byte	0x04, 0x28
        /*00a2*/ 	.short	(.L_13388 - .L_13387)


	//   ....[0]....
.L_13387:
        /*00a4*/ 	.word	0x000010f0


	//   ....[1]....
        /*00a8*/ 	.word	0x00001110


	//   ....[2]....
        /*00ac*/ 	.word	0x00001130


	//   ....[3]....
        /*00b0*/ 	.word	0x00001150


	//   ....[4]....
        /*00b4*/ 	.word	0x00001180


	//   ....[5]....
        /*00b8*/ 	.word	0x00001ba0


	//   ....[6]....
        /*00bc*/ 	.word	0x00001bf0


	//   ....[7]....
        /*00c0*/ 	.word	0x00001c10


	//   ....[8]....
        /*00c4*/ 	.word	0x00001c30


	//   ....[9]....
        /*00c8*/ 	.word	0x00001c50


	//   ....[10]....
        /*00cc*/ 	.word	0x000033a0


	//   ....[11]....
        /*00d0*/ 	.word	0x00003400


	//   ....[12]....
        /*00d4*/ 	.word	0x00003460


	//   ....[13]....
        /*00d8*/ 	.word	0x000034c0


	//   ....[14]....
        /*00dc*/ 	.word	0x00003530


	//----- nvinfo : EIATTR_VRC_CTA_INIT_COUNT
	.align		4
.L_13388:
        /*00e0*/ 	.byte	0x02, 0x4a
	.zero		1
	.zero		1


	//----- nvinfo : EIATTR_SYSCALL_OFFSETS
	.align		4
        /*00e4*/ 	.byte	0x04, 0x46
        /*00e6*/ 	.short	(.L_13390 - .L_13389)


	//   ....[0]....
.L_13389:
        /*00e8*/ 	.word	0x00000150


	//----- nvinfo : EIATTR_EXIT_INSTR_OFFSETS
	.align		4
.L_13390:
        /*00ec*/ 	.byte	0x04, 0x1c
        /*00ee*/ 	.short	(.L_13392 - .L_13391)


	//   ....[0]....
.L_13391:
        /*00f0*/ 	.word	0x000001a0


	//   ....[1]....
        /*00f4*/ 	.word	0x00003340


	//----- nvinfo : EIATTR_CRS_STACK_SIZE
	.align		4
.L_13392:
        /*00f8*/ 	.byte	0x04, 0x1e
        /*00fa*/ 	.short	(.L_13394 - .L_13393)
.L_13393:
        /*00fc*/ 	.word	0x00000000


	//----- nvinfo : EIATTR_CBANK_PARAM_SIZE
	.align		4
.L_13394:
        /*0100*/ 	.byte	0x03, 0x19
        /*0102*/ 	.short	0x0078


	//----- nvinfo : EIATTR_PARAM_CBANK
	.align		4
        /*0104*/ 	.byte	0x04, 0x0a
        /*0106*/ 	.short	(.L_13396 - .L_13395)
	.align		4
.L_13395:
        /*0108*/ 	.word	index@(.nv.constant0._Z20SoftmaxBlockSMemImplI22BroadcastScaleMaskLoadIffbLm2EiE11DirectStoreIffEfLi2ELi256EL9Algorithm0EEvT_T0_ll)
        /*010c*/ 	.short	0x0380
        /*010e*/ 	.short	0x0078


	//----- nvinfo : EIATTR_SW_WAR
	.align		4
.L_13396:
        /*0110*/ 	.byte	0x04, 0x36
        /*0112*/ 	.short	(.L_13398 - .L_13397)
.L_13397:
        /*0114*/ 	.word	0x00000008
.L_13398:


//--------------------- .nv.info._Z20SoftmaxBlockSMemImplI22BroadcastScaleMaskLoadIffbLm2EiE11DirectStoreIffEfLi2ELi512EL9Algorithm0EEvT_T0_ll --------------------------
	.section	.nv.info._Z20SoftmaxBlockSMemImplI22BroadcastScaleMaskLoadIffbLm2EiE11DirectStoreIffEfLi2ELi512EL9Algorithm0EEvT_T0_ll,"",@"SHT_CUDA_INFO"
	.sectionflags	@""
	.align	4


	//----- nvinfo : EIATTR_CUDA_API_VERSION
	.align		4
        /*0000*/ 	.byte	0x04, 0x37
        /*0002*/ 	.short	(.L_13400 - .L_13399)
.L_13399:
        /*0004*/ 	.word	0x00000082


	//----- nvinfo : EIATTR_KPARAM_INFO
	.align		4
.L_13400:
        /*0008*/ 	.byte	0x04, 0x17
        /*000a*/ 	.short	(.L_13402 - .L_13401)
.L_13401:
        /*000c*/ 	.word	0x00000000
        /*0010*/ 	.short	0x0003
        /*0012*/ 	.short	0x0070
        /*0014*/ 	.byte	0x00, 0xf0, 0x21, 0x00


	//----- nvinfo : EIATTR_KPARAM_INFO
	.align		4
.L_13402:
        /*0018*/ 	.byte	0x04, 0x17
        /*001a*/ 	.short	(.L_13404 - .L_13403)
.L_13403:
        /*001c*/ 	.word	0x00000000
        /*0020*/ 	.short	0x0002
        /*0022*/ 	.short	0x0068
        /*0024*/ 	.byte	0x00, 0xf0, 0x21, 0x00


	//----- nvinfo : EIATTR_KPARAM_INFO
	.align		4
.L_13404:
        /*0028*/ 	.byte	0x04, 0x17
        /*002a*/ 	.short	(.L_13406 - .L_13405)
.L_13405:
        /*002c*/ 	.word	0x00000000
        /*0030*/ 	.short	0x0001
        /*0032*/ 	.short	0x0058
        /*0034*/ 	.byte	0x00, 0xf0, 0x41, 0x00


	//----- nvinfo : EIATTR_KPARAM_INFO
	.align		4
.L_13406:
        /*0038*/ 	.byte	0x04, 0x17
        /*003a*/ 	.short	(.L_13408 - .L_13407)
.L_13407:
        /*003c*/ 	.word	0x00000000
        /*0040*/ 	.short	0x0000
        /*0042*/ 	.short	0x0000
        /*0044*/ 	.byte	0x00, 0xf0, 0x61, 0x01


	//----- nvinfo : EIATTR_SPARSE_MMA_MASK
	.align		4
.L_13408:
        /*0048*/ 	.byte	0x03, 0x50
        /*004a*/ 	.short	0x0000


	//----- nvinfo : EIATTR_MAXREG_COUNT
	.align		4
        /*004c*/ 	.byte	0x03, 0x1b
        /*004e*/ 	.short	0x00ff


	//----- nvinfo : EIATTR_NUM_BARRIERS
	.align		4
        /*0050*/ 	.byte	0x02, 0x4c
        /*0052*/ 	.byte	0x01
	.zero		1


	//----- nvinfo : EIATTR_EXTERNS
	.align		4
        /*0054*/ 	.byte	0x04, 0x0f
        /*0056*/ 	.short	(.L_13410 - .L_13409)


	//   ....[0]....
	.align		4
.L_13409:
        /*0058*/ 	.word	index@(__assertfail)


	//----- nvinfo : EIATTR_MERCURY_ISA_VERSION
	.align		4
.L_13410:
        /*005c*/ 	.byte	0x03, 0x5f
        /*005e*/ 	.short	0x0101


	//----- nvinfo : EIATTR_UNUSED_LOAD_BYTE_OFFSET
	.align		4
        /*0060*/ 	.byte	0x04, 0x44
        /*0062*/ 	.short	(.L_13412 - .L_13411)


	//   ....[0]....
.L_13411:
        /*0064*/ 	.word	0x000012e0
        /*0068*/ 	.word	0x0000fff0


	//----- nvinfo : EIATTR_COOP_GROUP_MASK_REGIDS
	.align		4
.L_13412:
        /*006c*/ 	.byte	0x04, 0x29
        /*006e*/ 	.short	(.L_13414 - .L_13413)


	//   ....[0]....
.L_13413:
        /*0070*/ 	.word	0xffffffff


	//   ....[1]....
        /*0074*/ 	.word	0xffffffff


	//   ....[2]....
        /*0078*/ 	.word	0xffffffff


	//   ....[3]....
        /*007c*/ 	.word	0xffffffff


	//   ....[4]....
        /*0080*/ 	.word	0xffffffff


	//   ....[5]....
        /*0084*/ 	.word	0xffffffff


	//   ....[6]....
        /*0088*/ 	.word	0xffffffff


	//   ....[7]....
        /*008c*/ 	.word	0xffffffff


	//   ....[8]....
        /*0090*/ 	.word	0xffffffff


	//   ....[9]....
        /*0094*/ 	.word	0xffffffff


	//   ....[10]....
        /*0098*/ 	.word	0x0500000f


	//   ....[11]....
        /*009c*/ 	.word	0x0500000f


	//   ....[12]....
        /*00a0*/ 	.word	0x0500000f


	//   ....[13]....
        /*00a4*/ 	.word	0x0500000f


	//   ....[14]....
        /*00a8*/ 	.word	0x0500000f


	//----- nvinfo : EIATTR_COOP_GROUP_INSTR_OFFSETS
	.align		4
.L_13414:
        /*00ac*/ 	.byte	0x04, 0x28
        /*00ae*/ 	.short	(.L_13416 - .L_13415)


	//   ....[0]....
.L_13415:
        /*00b0*/ 	.word	0x000010f0


	//   ....[1]....
        /*00b4*/ 	.word	0x00001110


	//   ....[2]....
        /*00b8*/ 	.word	0x00001130


	//   ....[3]....
        /*00bc*/ 	.word	0x00001150


	//   ....[4]....
        /*00c0*/ 	.word	0x00001180


	//   ....[5]....
        /*00c4*/ 	.word	0x00001c00


	//   ....[6]....
        /*00c8*/ 	.word	0x00001c50


	//   ....[7]....
        /*00cc*/ 	.word	0x00001c70


	//   ....[8]....
        /*00d0*/ 	.word	0x00001c90


	//   ....[9]....
        /*00d4*/ 	.word	0x00001cb0


	//   ....[10]....
        /*00d8*/ 	.word	0x000033f0


	//   ....[11]....
        /*00dc*/ 	.word	0x00003450


	//   ....[12]....
        /*00e0*/ 	.word	0x000034b0


	//   ....[13]....
        /*00e4*/ 	.word	0x00003510


	//   ....[14]....
        /*00e8*/ 	.word	0x00003580


	//----- nvinfo : EIATTR_VRC_CTA_INIT_COUNT
	.align		4
.L_13416:
        /*00ec*/ 	.byte	0x02, 0x4a
	.zero		1
	.zero		1


	//----- nvinfo : EIATTR_SYSCALL_OFFSETS
	.align		4
        /*00f0*/ 	.byte	0x04, 0x46
        /*00f2*/ 	.short	(.L_13418 - .L_13417)


	//   ....[0]....
.L_13417:
        /*00f4*/ 	.word	0x00000150


	//----- nvinfo : EIATTR_EXIT_INSTR_OFFSETS
	.align		4
.L_13418:
        /*00f8*/ 	.byte	0x04, 0x1c
        /*00fa*/ 	.short	(.L_13420 - .L_13419)


	//   ....[0]....
.L_13419:
        /*00fc*/ 	.word	0x000001a0


	//   ....[1]....
        /*0100*/ 	.word	0x00003390


	//----- nvinfo : EIATTR_CRS_STACK_SIZE
	.align		4
.L_13420:
        /*0104*/ 	.byte	0x04, 0x1e
        /*0106*/ 	.short	(.L_13422 - .L_13421)
.L_13421:
        /*0108*/ 	.word	0x00000000


	//----- nvinfo : EIATTR_CBANK_PARAM_SIZE
	.align		4
.L_13422:
        /*010c*/ 	.byte	0x03, 0x19
        /*010e*/ 	.short	0x0078


	//----- nvinfo : EIATTR_PARAM_CBANK
	.align		4
        /*0110*/ 	.byte	0x04, 0x0a
        /*0112*/ 	.short	(.L_13424 - .L_13423)
	.align		4
.L_13423:
        /*0114*/ 	.word	index@(.nv.constant0._Z20SoftmaxBlockSMemImplI22BroadcastScaleMaskLoadIffbLm2EiE11DirectStoreIffEfLi2ELi512EL9Algorithm0EEvT_T0_ll)
        /*0118*/ 	.short	0x0380
        /*011a*/ 	.short	0x0078


	//----- nvinfo : EIATTR_SW_WAR
	.align		4
.L_13424:
        /*011c*/ 	.byte	0x04, 0x36
        /*011e*/ 	.short	(.L_13426 - .L_13425)
.L_13425:
        /*0120*/ 	.word	0x00000008
.L_13426:


//--------------------- .nv.info._Z20SoftmaxBlockSMemImplI22BroadcastScaleMaskLoadIffbLm2EiE11DirectStoreIffEfLi2ELi1024EL9Algorithm0EEvT_T0_ll --------------------------
	.section	.nv.info._Z20SoftmaxBlockSMemImplI22BroadcastScaleMaskLoadIffbLm2EiE11DirectStoreIffEfLi2ELi1024EL9Algorithm0EEvT_T0_ll,"",@"SHT_CUDA_INFO"
	.sectionflags	@""
	.align	4


	//----- nvinfo : EIATTR_CUDA_API_VERSION
	.align		4
        /*0000*/ 	.byte	0x04, 0x37
        /*0002*/ 	.short	(.L_13428 - .L_13427)
.L_13427:
        /*0004*/ 	.word	0x00000082


	//----- nvinfo : EIATTR_KPARAM_INFO
	.align		4
.L_13428:
        /*0008*/ 	.byte	0x04, 0x17
        /*000a*/ 	.short	(.L_13430 - .L_13429)
.L_13429:
        /*000c*/ 	.word	0x00000000
        /*0010*/ 	.short	0x0003
        /*0012*/ 	.short	0x0070
        /*0014*/ 	.byte	0x00, 0xf0, 0x21, 0x00


	//----- nvinfo : EIATTR_KPARAM_INFO
	.align		4
.L_13430:
        /*0018*/ 	.byte	0x04, 0x17
        /*001a*/ 	.short	(.L_13432 - .L_13431)
.L_13431:
        /*001c*/ 	.word	0x00000000
        /*0020*/ 	.short	0x0002
        /*0022*/ 	.short	0x0068
        /*0024*/ 	.byte	0x00, 0xf0, 0x21, 0x00


	//----- nvinfo : EIATTR_KPARAM_INFO
	.align		4
.L_13432:
        /*0028*/ 	.byte	0x04, 0x17
        /*002a*/ 	.short	(.L_13434 - .L_13433)
.L_13433:
        /*002c*/ 	.word	0x00000000
        /*0030*/ 	.short	0x0001
        /*0032*/ 	.short	0x0058
        /*0034*/ 	.byte	0x00, 0xf0, 0x41, 0x00


	//----- nvinfo : EIATTR_KPARAM_INFO
	.align		4
.L_13434:
        /*0038*/ 	.byte	0x04, 0x17
        /*003a*/ 	.short	(.L_13436 - .L_13435)
.L_13435:
        /*003c*/ 	.word	0x00000000
        /*0040*/ 	.short	0x0000
        /*0042*/ 	.short	0x0000
        /*0044*/ 	.byte	0x00, 0xf0, 0x61, 0x01


	//----- nvinfo : EIATTR_SPARSE_MMA_MASK
	.align		4
.L_13436:
        /*0048*/ 	.byte	0x03, 0x50
        /*004a*/ 	.short	0x0000


	//----- nvinfo : EIATTR_MAXREG_COUNT
	.align		4
        /*004c*/ 	.byte	0x03, 0x1b
        /*004e*/ 	.short	0x00ff


	//----- nvinfo : EIATTR_NUM_BARRIERS
	.align		4
        /*0050*/ 	.byte	0x02, 0x4c
        /*0052*/ 	.byte	0x01
	.zero		1


	//----- nvinfo : EIATTR_EXTERNS
	.align		4
        /*0054*/ 	.byte	0x04, 0x0f
        /*0056*/ 	.short	(.L_13438 - .L_13437)


	//   ....[0]....
	.align		4
.L_13437:
        /*0058*/ 	.word	index@(__assertfail)


	//----- nvinfo : EIATTR_MERCURY_ISA_VERSION
	.align		4
.L_13438:
        /*005c*/ 	.byte	0x03, 0x5f
        /*005e*/ 	.short	0x0101


	//----- nvinfo : EIATTR_UNUSED_LOAD_BYTE_OFFSET
	.align		4
        /*0060*/ 	.byte	0x04, 0x44
        /*0062*/ 	.short	(.L_13440 - .L_13439)


	//   ....[0]....
.L_13439:
        /*0064*/ 	.word	0x000012e0
        /*0068*/ 	.word	0x0000fff0


	//----- nvinfo : EIATTR_COOP_GROUP_MASK_REGIDS
	.align		4
.L_13440:
        /*006c*/ 	.byte	0x04, 0x29
        /*006e*/ 	.short	(.L_13442 - .L_13441)


	//   ....[0]....
.L_13441:
        /*0070*/ 	.word	0xffffffff


	//   ....[1]....
        /*0074*/ 	.word	0xffffffff


	//   ....[2]....
        /*0078*/ 	.word	0xffffffff


	//   ....[3]....
        /*007c*/ 	.word	0xffffffff


	//   ....[4]....
        /*0080*/ 	.word	0xffffffff


	//   ....[5]....
        /*0084*/ 	.word	0xffffffff


	//   ....[6]....
        /*0088*/ 	.word	0xffffffff


	//   ....[7]....
        /*008c*/ 	.word	0xffffffff


	//   ....[8]....
        /*0090*/ 	.word	0xffffffff


	//   ....[9]....
        /*0094*/ 	.word	0xffffffff


	//   ....[10]....
        /*0098*/ 	.word	0x0500000f


	//   ....[11]....
        /*009c*/ 	.word	0x0500000f


	//   ....[12]....
        /*00a0*/ 	.word	0x0500000f


	//   ....[13]....
        /*00a4*/ 	.word	0x0500000f


	//   ....[14]....
        /*00a8*/ 	.word	0x0500000f


	//----- nvinfo : EIATTR_COOP_GROUP_INSTR_OFFSETS
	.align		4
.L_13442:
        /*00ac*/ 	.byte	0x04, 0x28
        /*00ae*/ 	.short	(.L_13444 - .L_13443)


	//   ....[0]....
.L_13443:
        /*00b0*/ 	.word	0x000010f0


	//   ....[1]....
        /*00b4*/ 	.word	0x00001110


	//   ....[2]....
        /*00b8*/ 	.word	0x00001130


	//   ....[3]....
        /*00bc*/ 	.word	0x00001150


	//   ....[4]....
        /*00c0*/ 	.word	0x00001180


	//   ....[5]....
        /*00c4*/ 	.word	0x00001cc0


	//   ....[6]....
        /*00c8*/ 	.word	0x00001d10


	//   ....[7]....
        /*00cc*/ 	.word	0x00001d30


	//   ....[8]....
        /*00d0*/ 	.word	0x00001d50


	//   ....[9]....
        /*00d4*/ 	.word	0x00001d70


	//   ....[10]....
        /*00d8*/ 	.word	0x000035f0


	//   ....[11]....
        /*00dc*/ 	.word	0x00003650


	//   ....[12]....
        /*00e0*/ 	.word	0x000036b0


	//   ....[13]....
        /*00e4*/ 	.word	0x00003710


	//   ....[14]....
        /*00e8*/ 	.word	0x00003780


	//----- nvinfo : EIATTR_VRC_CTA_INIT_COUNT
	.align		4
.L_13444:
        /*00ec*/ 	.byte	0x02, 0x4a
	.zero		1
	.zero		1


	//----- nvinfo : EIATTR_SYSCALL_OFFSETS
	.align		4
        /*00f0*/ 	.byte	0x04, 0x46
        /*00f2*/ 	.short	(.L_13446 - .L_13445)


	//   ....[0]....
.L_13445:
        /*00f4*/ 	.word	0x00000150


	//----- nvinfo : EIATTR_EXIT_INSTR_OFFSETS
	.align		4
.L_13446:
        /*00f8*/ 	.byte	0x04, 0x1c
        /*00fa*/ 	.short	(.L_13448 - .L_13447)


	//   ....[0]....
.L_13447:
        /*00fc*/ 	.word	0x000001a0


	//   ....[1]....
        /*0100*/ 	.word	0x00003590


	//----- nvinfo : EIATTR_CRS_STACK_SIZE
	.align		4
.L_13448:
        /*0104*/ 	.byte	0x04, 0x1e
        /*0106*/ 	.short	(.L_13450 - .L_13449)
.L_13449:
        /*0108*/ 	.word	0x00000000


	//----- nvinfo : EIATTR_CBANK_PARAM_SIZE
	.align		4
.L_13450:
        /*010c*/ 	.byte	0x03, 0x19
        /*010e*/ 	.short	0x0078


	//----- nvinfo : EIATTR_PARAM_CBANK
	.align		4
        /*0110*/ 	.byte	0x04, 0x0a
        /*0112*/ 	.short	(.L_13452 - .L_13451)
	.align		4
.L_13451:
        /*0114*/ 	.word	index@(.nv.constant0._Z20SoftmaxBlockSMemImplI22BroadcastScaleMaskLoadIffbLm2EiE11DirectStoreIffEfLi2ELi1024EL9Algorithm0EEvT_T0_ll)
        /*0118*/ 	.short	0x0380
        /*011a*/ 	.short	0x0078


	//----- nvinfo : EIATTR_SW_WAR
	.align		4
.L_13452:
        /*011c*/ 	.byte	0x04, 0x36
        /*011e*/ 	.short	(.L_13454 - .L_13453)
.L_13453:
        /*0120*/ 	.word	0x00000008
.L_13454:


//--------------------- .nv.info._Z20SoftmaxBlockSMemImplI22BroadcastScaleMaskLoadIffbLm2EiE11DirectStoreIffEfLi2ELi128EL9Algorithm0EEvT_T0_ll --------------------------
	.section	.nv.info._Z20SoftmaxBlockSMemImplI22BroadcastScaleMaskLoadIffbLm2EiE11DirectStoreIffEfLi2ELi128EL9Algorithm0EEvT_T0_ll,"",@"SHT_CUDA_INFO"
	.sectionflags	@""
	.align	4


	//----- nvinfo : EIATTR_CUDA_API_VERSION
	.align		4
        /*0000*/ 	.byte	0x04, 0x37
        /*0002*/ 	.short	(.L_13456 - .L_13455)
.L_13455:
        /*0004*/ 	.word	0x00000082


	//----- nvinfo : EIATTR_KPARAM_INFO
	.align		4
.L_13456:
        /*0008*/ 	.byte	0x04, 0x17
        /*000a*/ 	.short	(.L_13458 - .L_13457)
.L_13457:
        /*000c*/ 	.word	0x00000000
        /*0010*/ 	.short	0x0003
        /*0012*/ 	.short	0x0070
        /*0014*/ 	.byte	0x00, 0xf0, 0x21, 0x00


	//----- nvinfo : EIATTR_KPARAM_INFO
	.align		4
.L_13458:
        /*0018*/ 	.byte	0x04, 0x17
        /*001a*/ 	.short	(.L_13460 - .L_13459)
.L_13459:
        /*001c*/ 	.word	0x00000000
        /*0020*/ 	.short	0x0002
        /*0022*/ 	.short	0x0068
        /*0024*/ 	.byte	0x00, 0xf0, 0x21, 0x00


	//----- nvinfo : EIATTR_KPARAM_INFO
	.align		4
.L_13460:
        /*0028*/ 	.byte	0x04, 0x17
        /*002a*/ 	.short	(.L_13462 - .L_13461)
.L_13461:
        /*002c*/ 	.word	0x00000000
        /*0030*/ 	.short	0x0001
        /*0032*/ 	.short	0x0058
        /*0034*/ 	.byte	0x00, 0xf0, 0x41, 0x00


	//----- nvinfo : EIATTR_KPARAM_INFO
	.align		4
.L_13462:
        /*0038*/ 	.byte	0x04, 0x17
        /*003a*/ 	.short	(.L_13464 - .L_13463)
.L_13463:
        /*003c*/ 	.word	0x00000000
        /*0040*/ 	.short	0x0000
        /*0042*/ 	.short	0x0000
        /*0044*/ 	.byte	0x00, 0xf0, 0x61, 0x01


	//----- nvinfo : EIATTR_SPARSE_MMA_MASK
	.align		4
.L_13464:
        /*0048*/ 	.byte	0x03, 0x50
        /*004a*/ 	.short	0x0000


	//----- nvinfo : EIATTR_MAXREG_COUNT
	.align		4
        /*004c*/ 	.byte	0x03, 0x1b
        /*004e*/ 	.short	0x00ff


	//----- nvinfo : EIATTR_NUM_BARRIERS
	.align		4
        /*0050*/ 	.byte	0x02, 0x4c
        /*0052*/ 	.byte	0x01
	.zero		1


	//----- nvinfo : EIATTR_EXTERNS
	.align		4
        /*0054*/ 	.byte	0x04, 0x0f
        /*0056*/ 	.short	(.L_13466 - .L_13465)


	//   ....[0]....
	.align		4
.L_13465:
        /*0058*/ 	.word	index@(__assertfail)


	//----- nvinfo : EIATTR_MERCURY_ISA_VERSION
	.align		4
.L_13466:
        /*005c*/ 	.byte	0x03, 0x5f
        /*005e*/ 	.short	0x0101


	//----- nvinfo : EIATTR_UNUSED_LOAD_BYTE_OFFSET
	.align		4
        /*0060*/ 	.byte	0x04, 0x44
        /*0062*/ 	.short	(.L_13468 - .L_13467)


	//   ....[0]....
.L_13467:
        /*0064*/ 	.word	0x00001c40
        /*0068*/ 	.word	0x0000fff0


	//----- nvinfo : EIATTR_COOP_GROUP_MASK_REGIDS
	.align		4
.L_13468:
        /*006c*/ 	.byte	0x04, 0x29
        /*006e*/ 	.short	(.L_13470 - .L_13469)


	//   ....[0]....
.L_13469:
        /*0070*/ 	.word	0xffffffff


	//   ....[1]....
        /*0074*/ 	.word	0xffffffff


	//   ....[2]....
        /*0078*/ 	.word	0xffffffff


	//   ....[3]....
        /*007c*/ 	.word	0xffffffff


	//   ....[4]....
        /*0080*/ 	.word	0xffffffff


	//   ....[5]....
        /*0084*/ 	.word	0xffffffff


	//   ....[6]....
        /*0088*/ 	.word	0xffffffff


	//   ....[7]....
        /*008c*/ 	.word	0xffffffff


	//   ....[8]....
        /*0090*/ 	.word	0xffffffff


	//   ....[9]....
        /*0094*/ 	.word	0xffffffff


	//   ....[10]....
        /*0098*/ 	.word	0x0500000f


	//   ....[11]....
        /*009c*/ 	.word	0x0500000f


	//   ....[12]....
        /*00a0*/ 	.word	0x0500000f


	//   ....[13]....
        /*00a4*/ 	.word	0x0500000f


	//   ....[14]....
        /*00a8*/ 	.word	0x0500000f


	//----- nvinfo : EIATTR_COOP_GROUP_INSTR_OFFSETS
	.align		4
.L_13470:
        /*00ac*/ 	.byte	0x04, 0x28
        /*00ae*/ 	.short	(.L_13472 - .L_13471)


	//   ....[0]....
.L_13471:
        /*00b0*/ 	.word	0x000010f0


	//   ....[1]....
        /*00b4*/ 	.word	0x00001110


	//   ....[2]....
        /*00b8*/ 	.word	0x00001130


	//   ....[3]....
        /*00bc*/ 	.word	0x00001150


	//   ....[4]....
        /*00c0*/ 	.word	0x00001180


	//   ....[5]....
        /*00c4*/ 	.word	0x00001b20


	//   ....[6]....
        /*00c8*/ 	.word	0x00001b90


	//   ....[7]....
        /*00cc*/ 	.word	0x00001bb0


	//   ....[8]....
        /*00d0*/ 	.word	0x00001bd0


	//   ....[9]....
        /*00d4*/ 	.word	0x00001bf0


	//   ....[10]....
        /*00d8*/ 	.word	0x00003290


	//   ....[11]....
        /*00dc*/ 	.word	0x000032f0


	//   ....[12]....
        /*00e0*/ 	.word	0x00003350


	//   ....[13]....
        /*00e4*/ 	.word	0x000033b0


	//   ....[14]....
        /*00e8*/ 	.word	0x00003420


	//----- nvinfo : EIATTR_VRC_CTA_INIT_COUNT
	.align		4
.L_13472:
        /*00ec*/ 	.byte	0x02, 0x4a
	.zero		1
	.zero		1


	//----- nvinfo : EIATTR_SYSCALL_OFFSETS
	.align		4
        /*00f0*/ 	.byte	0x04, 0x46
        /*00f2*/ 	.short	(.L_13474 - .L_13473)


	//   ....[0]....
.L_13473:
        /*00f4*/ 	.word	0x00000150


	//----- nvinfo : EIATTR_EXIT_INSTR_OFFSETS
	.align		4
.L_13474:
        /*00f8*/ 	.byte	0x04, 0x1c
        /*00fa*/ 	.short	(.L_13476 - .L_13475)


	//   ....[0]....
.L_13475:
        /*00fc*/ 	.word	0x000001a0


	//   ....[1]....
        /*0100*/ 	.word	0x00003230


	//----- nvinfo : EIATTR_CRS_STACK_SIZE
	.align		4
.L_13476:
        /*0104*/ 	.byte	0x04, 0x1e
        /*0106*/ 	.short	(.L_13478 - .L_13477)
.L_13477:
        /*0108*/ 	.word	0x00000000


	//----- nvinfo : EIATTR_CBANK_PARAM_SIZE
	.align		4
.L_13478:
        /*010c*/ 	.byte	0x03, 0x19
        /*010e*/ 	.short	0x0078


	//----- nvinfo : EIATTR_PARAM_CBANK
	.align		4
        /*0110*/ 	.byte	0x04, 0x0a
        /*0112*/ 	.short	(.L_13480 - .L_13479)
	.align		4
.L_13479:
        /*0114*/ 	.word	index@(.nv.constant0._Z20SoftmaxBlockSMemImplI22BroadcastScaleMaskLoadIffbLm2EiE11DirectStoreIffEfLi2ELi128EL9Algorithm0EEvT_T0_ll)
        /*0118*/ 	.short	0x0380
        /*011a*/ 	.short	0x0078


	//----- nvinfo : EIATTR_SW_WAR
	.align		4
.L_13480:
        /*011c*/ 	.byte	0x04, 0x36
        /*011e*/ 	.short	(.L_13482 - .L_13481)
.L_13481:
        /*0120*/ 	.word	0x00000008
.L_13482:


//--------------------- .nv.info._Z15SoftmaxWarpImplI22BroadcastScaleMaskLoadIffbLm2EiE11DirectStoreIffEfLi1ELi32ELi32ELi1ELb1EL9Algorithm0EEvT_T0_ll --------------------------
	.section	.nv.info._Z15SoftmaxWarpImplI22BroadcastScaleMaskLoadIffbLm2EiE11DirectStoreIffEfLi1ELi32ELi32ELi1ELb1EL9Algorithm0EEvT_T0_ll,"",@"SHT_CUDA_INFO"
	.sectionflags	@""
	.align	4


	//----- nvinfo : EIATTR_CUDA_API_VERSION
	.align		4
        /*0000*/ 	.byte	0x04, 0x37
        /*0002*/ 	.short	(.L_13484 - .L_13483)
.L_13483:
        /*0004*/ 	.word	0x00000082


	//----- nvinfo : EIATTR_KPARAM_INFO
	.align		4
.L_13484:
        /*0008*/ 	.byte	0x04, 0x17
        /*000a*/ 	.short	(.L_13486 - .L_13485)
.L_13485:
        /*000c*/ 	.word	0x00000000
        /*0010*/ 	.short	0x0003
        /*0012*/ 	.short	0x0070
        /*0014*/ 	.byte	0x00, 0xf0, 0x21, 0x00


	//----- nvinfo : EIATTR_KPARAM_INFO
	.align		4
.L_13486:
        /*0018*/ 	.byte	0x04, 0x17
        /*001a*/ 	.short	(.L_13488 - .L_13487)
.L_13487:
        /*001c*/ 	.word	0x00000000
        /*0020*/ 	.short	0x0002
        /*0022*/ 	.short	0x0068
        /*0024*/ 	.byte	0x00, 0xf0, 0x21, 0x00


	//----- nvinfo : EIATTR_KPARAM_INFO
	.align		4
.L_13488:
        /*0028*/ 	.byte	0x04, 0x17
        /*002a*/ 	.short	(.L_13490 - .L_13489)
.L_13489:
        /*002c*/ 	.word	0x00000000
        /*0030*/ 	.short	0x0001
        /*0032*/ 	.short	0x0058
        /*0034*/ 	.byte	0x00, 0xf0, 0x41, 0x00


	//----- nvinfo : EIATTR_KPARAM_INFO
	.align		4
.L_13490:
        /*0038*/ 	.byte	0x04, 0x17
        /*003a*/ 	.short	(.L_13492 - .L_13491)
.L_13491:
        /*003c*/ 	.word	0x00000000
        /*0040*/ 	.short	0x0000
        /*0042*/ 	.short	0x0000
        /*0044*/ 	.byte	0x00, 0xf0, 0x61, 0x01


	//----- nvinfo : EIATTR_SPARSE_MMA_MASK
	.align		4
.L_13492:
        /*0048*/ 	.byte	0x03, 0x50
        /*004a*/ 	.short	0x0000


	//----- nvinfo : EIATTR_MAXREG_COUNT
	.align		4
        /*004c*/ 	.byte	0x03, 0x1b
        /*004e*/ 	.short	0x00ff


	//----- nvinfo : EIATTR_EXTERNS
	.align		4
        /*0050*/ 	.byte	0x04, 0x0f
        /*0052*/ 	.short	(.L_13494 - .L_13493)


	//   ....[0]....
	.align		4
.L_13493:
        /*0054*/ 	.word	index@(__assertfail)


	//----- nvinfo : EIATTR_MERCURY_ISA_VERSION
	.align		4
.L_13494:
        /*0058*/ 	.byte	0x03, 0x5f
        /*005a*/ 	.short	0x0101


	//----- nvinfo : EIATTR_COOP_GROUP_MASK_REGIDS
	.align		4
        /*005c*/ 	.byte	0x04, 0x29
        /*005e*/ 	.short	(.L_13496 - .L_13495)


	//   ....[0]....
.L_13495:
        /*0060*/ 	.word	0xffffffff


	//   ....[1]....
        /*0064*/ 	.word	0xffffffff


	//   ....[2]....
        /*0068*/ 	.word	0xffffffff


	//   ....[3]....
        /*006c*/ 	.word	0xffffffff


	//   ....[4]....
        /*0070*/ 	.word	0xffffffff


	//   ....[5]....
        /*0074*/ 	.word	0xffffffff


	//   ....[6]....
        /*0078*/ 	.word	0xffffffff


	//   ....[7]....
        /*007c*/ 	.word	0xffffffff


	//   ....[8]....
        /*0080*/ 	.word	0xffffffff


	//   ....[9]....
        /*0084*/ 	.word	0xffffffff


	//   ....[10]....
        /*0088*/ 	.word	0x0500000f


	//   ....[11]....
        /*008c*/ 	.word	0x0500000f


	//   ....[12]....
        /*0090*/ 	.word	0x0500000f


	//   ....[13]....
        /*0094*/ 	.word	0x0500000f


	//   ....[14]....
        /*0098*/ 	.word	0x0500000f


	//   ....[15]....
        /*009c*/ 	.word	0x0500000f


	//   ....[16]....
        /*00a0*/ 	.word	0x0500000f


	//   ....[17]....
        /*00a4*/ 	.word	0x0500000f


	//   ....[18]....
        /*00a8*/ 	.word	0x0500000f


	//   ....[19]....
        /*00ac*/ 	.word	0x0500000f


	//----- nvinfo : EIATTR_COOP_GROUP_INSTR_OFFSETS
	.align		4
.L_13496:
        /*00b0*/ 	.byte	0x04, 0x28
        /*00b2*/ 	.short	(.L_13498 - .L_13497)


	//   ....[0]....
.L_13497:
        /*00b4*/ 	.word	0x000078f0


	//   ....[1]....
        /*00b8*/ 	.word	0x00007930


	//   ....[2]....
        /*00bc*/ 	.word	0x00007950


	//   ....[3]....
        /*00c0*/ 	.word	0x00007970


	//   ....[4]....
        /*00c4*/ 	.word	0x00007990


	//   ....[5]....
        /*00c8*/ 	.word	0x00008db0


	//   ....[6]....
        /*00cc*/ 	.word	0x00008dd0


	//   ....[7]....
        /*00d0*/ 	.word	0x00008df0


	//   ....[8]....
        /*00d4*/ 	.word	0x00008e10


	//   ....[9]....
        /*00d8*/ 	.word	0x00008e30


	//   ....[10]....
        /*00dc*/ 	.word	0x0000b750


	//   ....[11]....
        /*00e0*/ 	.word	0x0000b7d0


	//   ....[12]....
        /*00e4*/ 	.word	0x0000b830


	//   ....[13]....
        /*00e8*/ 	.word	0x0000b890


	//   ....[14]....
        /*00ec*/ 	.word	0x0000b8f0


	//   ....[15]....
        /*00f0*/ 	.word	0x0000cd80


	//   ....[16]....
        /*00f4*/ 	.word	0x0000cde0


	//   ....[17]....
        /*00f8*/ 	.word	0x0000ce40


	//   ....[18]....
        /*00fc*/ 	.word	0x0000cea0


	//   ....[19]....
        /*0100*/ 	.word	0x0000cf00


	//----- nvinfo : EIATTR_VRC_CTA_INIT_COUNT
	.align		4
.L_13498:
        /*0104*/ 	.byte	0x02, 0x4a
	.zero		1
	.zero		1


	//----- nvinfo : EIATTR_SYSCALL_OFFSETS
	.align		4
        /*0108*/ 	.byte	0x04, 0x46
        /*010a*/ 	.short	(.L_13500 - .L_13499)


	//   ....[0]....
.L_13499:
        /*010c*/ 	.word	0x000001c0


	//----- nvinfo : EIATTR_EXIT_INSTR_OFFSETS
	.align		4
.L_13500:
        /*0110*/ 	.byte	0x04, 0x1c
        /*0112*/ 	.short	(.L_13502 - .L_13501)


	//   ....[0]....
.L_13501:
        /*0114*/ 	.word	0x00000270


	//   ....[1]....
        /*0118*/ 	.word	0x0000b6f0


	//----- nvinfo : EIATTR_CRS_STACK_SIZE
	.align		4
.L_13502:
        /*011c*/ 	.byte	0x04, 0x1e
        /*011e*/ 	.short	(.L_13504 - .L_13503)
.L_13503:
        /*0120*/ 	.word	0x00000000


	//----- nvinfo : EIATTR_CBANK_PARAM_SIZE
	.align		4
.L_13504:
        /*0124*/ 	.byte	0x03, 0x19
        /*0126*/ 	.short	0x0078


	//----- nvinfo : EIATTR_PARAM_CBANK
	.align		4
        /*0128*/ 	.byte	0x04, 0x0a
        /*012a*/ 	.short	(.L_13506 - .L_13505)
	.align		4
.L_13505:
        /*012c*/ 	.word	index@(.nv.constant0._Z15SoftmaxWarpImplI22BroadcastScaleMaskLoadIffbLm2EiE11DirectStoreIffEfLi1ELi32ELi32ELi1ELb1EL9Algorithm0EEvT_T0_ll)
        /*0130*/ 	.short	0x0380
        /*0132*/ 	.short	0x0078


	//----- nvinfo : EIATTR_SW_WAR
	.align		4
.L_13506:
        /*0134*/ 	.byte	0x04, 0x36
        /*0136*/ 	.short	(.L_13508 - .L_13507)
.L_13507:
        /*0138*/ 	.word	0x00000008
.L_13508:


//--------------------- .nv.info._Z15SoftmaxWarpImplI22BroadcastScaleMaskLoadIffbLm2EiE11DirectStoreIffEfLi1ELi32ELi32ELi1ELb0EL9Algorithm0EEvT_T0_ll --------------------------
	.section	.nv.info._Z15SoftmaxWarpImplI22BroadcastScaleMaskLoadIffbLm2EiE11DirectStoreIffEfLi1ELi32ELi32ELi1ELb0EL9Algorithm0EEvT_T0_ll,"",@"SHT_CUDA_INFO"
	.sectionflags	@""
	.align	4


	//----- nvinfo : EIATTR_CUDA_API_VERSION
	.align		4
        /*0000*/ 	.byte	0x04, 0x37
        /*0002*/ 	.short	(.L_13510 - .L_13509)
.L_13509:
        /*0004*/ 	.word	0x00000082


	//----- nvinfo : EIATTR_KPARAM_INFO
	.align		4
.L_13510:
        /*0008*/ 	.byte	0x04, 0x17
        /*000a*/ 	.short	(.L_13512 - .L_13511)
.L_13511:
        /*000c*/ 	.word	0x00000000
        /*0010*/ 	.short	0x0003
        /*0012*/ 	.short	0x0070
        /*0014*/ 	.byte	0x00, 0xf0, 0x21, 0x00


	//----- nvinfo : EIATTR_KPARAM_INFO
	.align		4
.L_13512:
        /*0018*/ 	.byte	0x04, 0x17
        /*001a*/ 	.short	(.L_13514 - .L_13513)
.L_13513:
        /*001c*/ 	.word	0x00000000
        /*0020*/ 	.short	0x0002
        /*0022*/ 	.short	0x0068
        /*0024*/ 	.byte	0x00, 0xf0, 0x21, 0x00


	//----- nvinfo : EIATTR_KPARAM_INFO
	.align		4
.L_13514:
        /*0028*/ 	.byte	0x04, 0x17
        /*002a*/ 	.short	(.L_13516 - .L_13515)
.L_13515:
        /*002c*/ 	.word	0x00000000
        /*0030*/ 	.short	0x0001
        /*0032*/ 	.short	0x0058
        /*0034*/ 	.byte	0x00, 0xf0, 0x41, 0x00


	//----- nvinfo : EIATTR_KPARAM_INFO
	.align		4
.L_13516:
        /*0038*/ 	.byte	0x04, 0x17
        /*003a*/ 	.short	(.L_13518 - .L_13517)
.L_13517:
        /*003c*/ 	.word	0x00000000
        /*0040*/ 	.short	0x0000
        /*0042*/ 	.short	0x0000
        /*0044*/ 	.byte	0x00, 0xf0, 0x61, 0x01


	//----- nvinfo : EIATTR_SPARSE_MMA_MASK
	.align		4
.L_13518:
        /*0048*/ 	.byte	0x03, 0x50
        /*004a*/ 	.short	0x0000


	//----- nvinfo : EIATTR_MAXREG_COUNT
	.align		4
        /*004c*/ 	.byte	0x03, 0x1b
        /*004e*/ 	.short	0x00ff


	//----- nvinfo : EIATTR_EXTERNS
	.align		4
        /*0050*/ 	.byte	0x04, 0x0f
        /*0052*/ 	.short	(.L_13520 - .L_13519)


	//   ....[0]....
	.align		4
.L_13519:
        /*0054*/ 	.word	index@(__assertfail)


	//----- nvinfo : EIATTR_MERCURY_ISA_VERSION
	.align		4
.L_13520:
        /*0058*/ 	.byte	0x03, 0x5f
        /*005a*/ 	.short	0x0101


	//----- nvinfo : EIATTR_COOP_GROUP_MASK_REGIDS
	.align		4
        /*005c*/ 	.byte	0x04, 0x29
        /*005e*/ 	.short	(.L_13522 - .L_13521)


	//   ....[0]....
.L_13521:
        /*0060*/ 	.word	0xffffffff


	//   ....[1]....
        /*0064*/ 	.word	0xffffffff


	//   ....[2]....
        /*0068*/ 	.word	0xffffffff


	//   ....[3]....
        /*006c*/ 	.word	0xffffffff


	//   ....[4]....
        /*0070*/ 	.word	0xffffffff


	//   ....[5]....
        /*0074*/ 	.word	0xffffffff


	//   ....[6]....
        /*0078*/ 	.word	0xffffffff


	//   ....[7]....
        /*007c*/ 	.word	0xffffffff


	//   ....[8]....
        /*0080*/ 	.word	0xffffffff


	//   ....[9]....
        /*0084*/ 	.word	0xffffffff


	//   ....[10]....
        /*0088*/ 	.word	0x0500000f


	//   ....[11]....
        /*008c*/ 	.word	0x0500000f


	//   ....[12]....
        /*0090*/ 	.word	0x0500000f


	//   ....[13]....
        /*0094*/ 	.word	0x0500000f


	//   ....[14]....
        /*0098*/ 	.word	0x0500000f


	//   ....[15]....
        /*009c*/ 	.word	0x0500000f


	//   ....[16]....
        /*00a0*/ 	.word	0x0500000f


	//   ....[17]....
        /*00a4*/ 	.word	0x0500000f


	//   ....[18]....
        /*00a8*/ 	.word	0x0500000f


	//   ....[19]....
        /*00ac*/ 	.word	0x0500000f


	//----- nvinfo : EIATTR_COOP_GROUP_INSTR_OFFSETS
	.align		4
.L_13522:
        /*00b0*/ 	.byte	0x04, 0x28
        /*00b2*/ 	.short	(.L_13524 - .L_13523)


	//   ....[0]....
.L_13523:
        /*00b4*/ 	.word	0x00004770


	//   ....[1]....
        /*00b8*/ 	.word	0x000047b0


	//   ....[2]....
        /*00bc*/ 	.word	0x000047d0


	//   ....[3]....
        /*00c0*/ 	.word	0x000047f0


	//   ....[4]....
        /*00c4*/ 	.word	0x00004810


	//   ....[5]....
        /*00c8*/ 	.word	0x00005c30


	//   ....[6]....
        /*00cc*/ 	.word	0x00005c50


	//   ....[7]....
        /*00d0*/ 	.word	0x00005c70


	//   ....[8]....
        /*00d4*/ 	.word	0x00005c90


	//   ....[9]....
        /*00d8*/ 	.word	0x00005cb0


	//   ....[10]....
        /*00dc*/ 	.word	0x00007f90


	//   ....[11]....
        /*00e0*/ 	.word	0x00008010


	//   ....[12]....
        /*00e4*/ 	.word	0x00008070


	//   ....[13]....
        /*00e8*/ 	.word	0x000080d0


	//   ....[14]....
        /*00ec*/ 	.word	0x00008130


	//   ....[15]....
        /*00f0*/ 	.word	0x000095c0


	//   ....[16]....
        /*00f4*/ 	.word	0x00009620


	//   ....[17]....
        /*00f8*/ 	.word	0x00009680


	//   ....[18]....
        /*00fc*/ 	.word	0x000096e0


	//   ....[19]....
        /*0100*/ 	.word	0x00009740


	//----- nvinfo : EIATTR_VRC_CTA_INIT_COUNT
	.align		4
.L_13524:
        /*0104*/ 	.byte	0x02, 0x4a
	.zero		1
	.zero		1


	//----- nvinfo : EIATTR_SYSCALL_OFFSETS
	.align		4
        /*0108*/ 	.byte	0x04, 0x46
        /*010a*/ 	.short	(.L_13526 - .L_13525)


	//   ....[0]....
.L_13525:
        /*010c*/ 	.word	0x000001a0


	//----- nvinfo : EIATTR_EXIT_INSTR_OFFSETS
	.align		4
.L_13526:
        /*0110*/ 	.byte	0x04, 0x1c
        /*0112*/ 	.short	(.L_13528 - .L_13527)


	//   ....[0]....
.L_13527:
        /*0114*/ 	.word	0x00000250


	//   ....[1]....
        /*0118*/ 	.word	0x00007f30


	//----- nvinfo : EIATTR_CRS_STACK_SIZE
	.align		4
.L_13528:
        /*011c*/ 	.byte	0x04, 0x1e
        /*011e*/ 	.short	(.L_13530 - .L_13529)
.L_13529:
        /*0120*/ 	.word	0x00000000


	//----- nvinfo : EIATTR_CBANK_PARAM_SIZE
	.align		4
.L_13530:
        /*0124*/ 	.byte	0x03, 0x19
        /*0126*/ 	.short	0x0078


	//----- nvinfo : EIATTR_PARAM_CBANK
	.align		4
        /*0128*/ 	.byte	0x04, 0x0a
        /*012a*/ 	.short	(.L_13532 - .L_13531)
	.align		4
.L_13531:
        /*012c*/ 	.word	index@(.nv.constant0._Z15SoftmaxWarpImplI22BroadcastScaleMaskLoadIffbLm2EiE11DirectStoreIffEfLi1ELi32ELi32ELi1ELb0EL9Algorithm0EEvT_T0_ll)
        /*0130*/ 	.short	0x0380
        /*0132*/ 	.short	0x0078


	//----- nvinfo : EIATTR_SW_WAR
	.align		4
.L_13532:
        /*0134*/ 	.byte	0x04, 0x36
        /*0136*/ 	.short	(.L_13534 - .L_13533)
.L_13533:
        /*0138*/ 	.word	0x00000008
.L_13534:


//--------------------- .nv.info._Z15SoftmaxWarpImplI22BroadcastScaleMaskLoadIffbLm2EiE11DirectStoreIffEfLi1ELi31ELi32ELi1ELb1EL9Algorithm0EEvT_T0_ll --------------------------
	.section	.nv.info._Z15SoftmaxWarpImplI22BroadcastScaleMaskLoadIffbLm2EiE11DirectStoreIffEfLi1ELi31ELi32ELi1ELb1EL9Algorithm0EEvT_T0_ll,"",@"SHT_CUDA_INFO"
	.sectionflags	@""
	.align	4


	//----- nvinfo : EIATTR_CUDA_API_VERSION
	.align		4
        /*0000*/ 	.byte	0x04, 0x37
        /*0002*/ 	.short	(.L_13536 - .L_13535)
.L_13535:
        /*0004*/ 	.word	0x00000082


	//----- nvinfo : EIATTR_KPARAM_INFO
	.align		4
.L_13536:
        /*0008*/ 	.byte	0x04, 0x17
        /*000a*/ 	.short	(.L_13538 - .L_13537)
.L_13537:
        /*000c*/ 	.word	0x00000000
        /*0010*/ 	.short	0x0003
        /*0012*/ 	.short	0x0070
        /*0014*/ 	.byte	0x00, 0xf0, 0x21, 0x00


	//----- nvinfo : EIATTR_KPARAM_INFO
	.align		4
.L_13538:
        /*0018*/ 	.byte	0x04, 0x17
        /*001a*/ 	.short	(.L_13540 - .L_13539)
.L_13539:
        /*001c*/ 	.word	0x00000000
        /*0020*/ 	.short	0x0002
        /*0022*/ 	.short	0x0068
        /*0024*/ 	.byte	0x00, 0xf0, 0x21, 0x00


	//----- nvinfo : EIATTR_KPARAM_INFO
	.align		4
.L_13540:
        /*0028*/ 	.byte	0x04, 0x17
        /*002a*/ 	.short	(.L_13542 - .L_13541)
.L_13541:
        /*002c*/ 	.word	0x00000000
        /*0030*/ 	.short	0x0001
        /*0032*/ 	.short	0x0058
        /*0034*/ 	.byte	0x00, 0xf0, 0x41, 0x00


	//----- nvinfo : EIATTR_KPARAM_INFO
	.align		4
.L_13542:
        /*0038*/ 	.byte	0x04, 0x17
        /*003a*/ 	.short	(.L_13544 - .L_13543)
.L_13543:
        /*003c*/ 	.word	0x00000000
        /*0040*/ 	.short	0x0000
        /*0042*/ 	.short	0x0000
        /*0044*/ 	.byte	0x00, 0xf0, 0x61, 0x01


	//----- nvinfo : EIATTR_SPARSE_MMA_MASK
	.align		4
.L_13544:
        /*0048*/ 	.byte	0x03, 0x50
        /*004a*/ 	.short	0x0000


	//----- nvinfo : EIATTR_MAXREG_COUNT
	.align		4
        /*004c*/ 	.byte	0x03, 0x1b
        /*004e*/ 	.short	0x00ff


	//----- nvinfo : EIATTR_EXTERNS
	.align		4
        /*0050*/ 	.byte	0x04, 0x0f
        /*0052*/ 	.short	(.L_13546 - .L_13545)


	//   ....[0]....
	.align		4
.L_13545:
        /*0054*/ 	.word	index@(__assertfail)


	//----- nvinfo : EIATTR_MERCURY_ISA_VERSION
	.align		4
.L_13546:
        /*0058*/ 	.byte	0x03, 0x5f
        /*005a*/ 	.short	0x0101


	//----- nvinfo : EIATTR_COOP_GROUP_MASK_REGIDS
	.align		4
        /*005c*/ 	.byte	0x04, 0x29
        /*005e*/ 	.short	(.L_13548 - .L_13547)


	//   ....[0]....
.L_13547:
        /*0060*/ 	.word	0xffffffff


	//   ....[1]....
        /*0064*/ 	.word	0xffffffff


	//   ....[2]....
        /*0068*/ 	.word	0xffffffff


	//   ....[3]....
        /*006c*/ 	.word	0xffffffff


	//   ....[4]....
        /*0070*/ 	.word	0xffffffff


	//   ....[5]....
        /*0074*/ 	.word	0xffffffff


	//   ....[6]....
        /*0078*/ 	.word	0xffffffff


	//   ....[7]....
        /*007c*/ 	.word	0xffffffff


	//   ....[8]....
        /*0080*/ 	.word	0xffffffff


	//   ....[9]....
        /*0084*/ 	.word	0xffffffff


	//   ....[10]....
        /*0088*/ 	.word	0x0500000f


	//   ....[11]....
        /*008c*/ 	.word	0x0500000f


	//   ....[12]....
        /*0090*/ 	.word	0x0500000f


	//   ....[13]....
        /*0094*/ 	.word	0x0500000f


	//   ....[14]....
        /*0098*/ 	.word	0x0500000f


	//   ....[15]....
        /*009c*/ 	.word	0x0500000f


	//   ....[16]....
        /*00a0*/ 	.word	0x0500000f


	//   ....[17]....
        /*00a4*/ 	.word	0x0500000f


	//   ....[18]....
        /*00a8*/ 	.word	0x0500000f


	//   ....[19]....
        /*00ac*/ 	.word	0x0500000f


	//----- nvinfo : EIATTR_COOP_GROUP_INSTR_OFFSETS
	.align		4
.L_13548:
        /*00b0*/ 	.byte	0x04, 0x28
        /*00b2*/ 	.short	(.L_13550 - .L_13549)


	//   ....[0]....
.L_13549:
        /*00b4*/ 	.word	0x000076a0


	//   ....[1]....
        /*00b8*/ 	.word	0x000076e0


	//   ....[2]....
        /*00bc*/ 	.word	0x00007700


	//   ....[3]....
        /*00c0*/ 	.word	0x00007720


	//   ....[4]....
        /*00c4*/ 	.word	0x00007740


	//   ....[5]....
        /*00c8*/ 	.word	0x00008ac0


	//   ....[6]....
        /*00cc*/ 	.word	0x00008ae0


	//   ....[7]....
        /*00d0*/ 	.word	0x00008b00


	//   ....[8]....
        /*00d4*/ 	.word	0x00008b20


	//   ....[9]....
        /*00d8*/ 	.word	0x00008b40


	//   ....[10]....
        /*00dc*/ 	.word	0x0000b4b0


	//   ....[11]....
        /*00e0*/ 	.word	0x0000b550


	//   ....[12]....
        /*00e4*/ 	.word	0x0000b5b0


	//   ....[13]....
        /*00e8*/ 	.word	0x0000b610


	//   ....[14]....
        /*00ec*/ 	.word	0x0000b670


	//   ....[15]....
        /*00f0*/ 	.word	0x0000ca40


	//   ....[16]....
        /*00f4*/ 	.word	0x0000caa0


	//   ....[17]....
        /*00f8*/ 	.word	0x0000cb00


	//   ....[18]....
        /*00fc*/ 	.word	0x0000cb60


	//   ....[19]....
        /*0100*/ 	.word	0x0000cbc0


	//----- nvinfo : EIATTR_VRC_CTA_INIT_COUNT
	.align		4
.L_13550:
        /*0104*/ 	.byte	0x02, 0x4a
	.zero		1
	.zero		1


	//----- nvinfo : EIATTR_SYSCALL_OFFSETS
	.align		4
        /*0108*/ 	.byte	0x04, 0x46
        /*010a*/ 	.short	(.L_13552 - .L_13551)


	//   ....[0]....
.L_13551:
        /*010c*/ 	.word	0x000001c0


	//----- nvinfo : EIATTR_EXIT_INSTR_OFFSETS
	.align		4
.L_13552:
        /*0110*/ 	.byte	0x04, 0x1c
        /*0112*/ 	.short	(.L_13554 - .L_13553)


	//   ....[0]....
.L_13553:
        /*0114*/ 	.word	0x00000250


	//   ....[1]....
        /*0118*/ 	.word	0x0000b450


	//----- nvinfo : EIATTR_CRS_STACK_SIZE
	.align		4
.L_13554:
        /*011c*/ 	.byte	0x04, 0x1e
        /*011e*/ 	.short	(.L_13556 - .L_13555)
.L_13555:
        /*0120*/ 	.word	0x00000000


	//----- nvinfo : EIATTR_CBANK_PARAM_SIZE
	.align		4
.L_13556:
        /*0124*/ 	.byte	0x03, 0x19
        /*0126*/ 	.short	0x0078


	//----- nvinfo : EIATTR_PARAM_CBANK
	.align		4
        /*0128*/ 	.byte	0x04, 0x0a
        /*012a*/ 	.short	(.L_13558 - .L_13557)
	.align		4
.L_13557:
        /*012c*/ 	.word	index@(.nv.constant0._Z15SoftmaxWarpImplI22BroadcastScaleMaskLoadIffbLm2EiE11DirectStoreIffEfLi1ELi31ELi32ELi1ELb1EL9Algorithm0EEvT_T0_ll)
        /*0130*/ 	.short	0x0380
        /*0132*/ 	.short	0x0078


	//----- nvinfo : EIATTR_SW_WAR
	.align		4
.L_13558:
        /*0134*/ 	.byte	0x04, 0x36
        /*0136*/ 	.short	(.L_13560 - .L_13559)
.L_13559:
        /*0138*/ 	.word	0x00000008
.L_13560:


//--------------------- .nv.info._Z15SoftmaxWarpImplI22BroadcastScaleMaskLoadIffbLm2EiE11DirectStoreIffEfLi1ELi31ELi32ELi1ELb0EL9Algorithm0EEvT_T0_ll --------------------------
	.section	.nv.info._Z15SoftmaxWarpImplI22BroadcastScaleMaskLoadIffbLm2EiE11DirectStoreIffEfLi1ELi31ELi32ELi1ELb0EL9Algorithm0EEvT_T0_ll,"",@"SHT_CUDA_INFO"
	.sectionflags	@""
	.align	4


	//----- nvinfo : EIATTR_CUDA_API_VERSION
	.align		4
        /*0000*/ 	.byte	0x04, 0x37
        /*0002*/ 	.short	(.L_13562 - .L_13561)
.L_13561:
        /*0004*/ 	.word	0x00000082


	//----- nvinfo : EIATTR_KPARAM_INFO
	.align		4
.L_13562:
        /*0008*/ 	.byte	0x04, 0x17
        /*000a*/ 	.short	(.L_13564 - .L_13563)
.L_13563:
        /*000c*/ 	.word	0x00000000
        /*0010*/ 	.short	0x0003
        /*0012*/ 	.short	0x0070
        /*0014*/ 	.byte	0x00, 0xf0, 0x21, 0x00


	//----- nvinfo : EIATTR_KPARAM_INFO
	.align		4
.L_13564:
        /*0018*/ 	.byte	0x04, 0x17
        /*001a*/ 	.short	(.L_13566 - .L_13565)
.L_13565:
        /*001c*/ 	.word	0x00000000
        /*0020*/ 	.short	0x0002
        /*0022*/ 	.short	0x0068
        /*0024*/ 	.byte	0x00, 0xf0, 0x21, 0x00


	//----- nvinfo : EIATTR_KPARAM_INFO
	.align		4
.L_13566:
        /*0028*/ 	.byte	0x04, 0x17
        /*002a*/ 	.short	(.L_13568 - .L_13567)
.L_13567:
        /*002c*/ 	.word	0x00000000
        /*0030*/ 	.short	0x0001
        /*0032*/ 	.short	0x0058
        /*0034*/ 	.byte	0x00, 0xf0, 0x41, 0x00


	//----- nvinfo : EIATTR_KPARAM_INFO
	.align		4
.L_13568:
        /*0038*/ 	.byte	0x04, 0x17
        /*003a*/ 	.short	(.L_13570 - .L_13569)
.L_13569:
        /*003c*/ 	.word	0x00000000
        /*0040*/ 	.short	0x0000
        /*0042*/ 	.short	0x0000
        /*0044*/ 	.byte	0x00, 0xf0, 0x61, 0x01


	//----- nvinfo : EIATTR_SPARSE_MMA_MASK
	.align		4
.L_13570:
        /*0048*/ 	.byte	0x03, 0x50
        /*004a*/ 	.short	0x0000


	//----- nvinfo : EIATTR_MAXREG_COUNT
	.align		4
        /*004c*/ 	.byte	0x03, 0x1b
        /*004e*/ 	.short	0x00ff


	//----- nvinfo : EIATTR_EXTERNS
	.align		4
        /*0050*/ 	.byte	0x04, 0x0f
        /*0052*/ 	.short	(.L_13572 - .L_13571)


	//   ....[0]....
	.align		4
.L_13571:
        /*0054*/ 	.word	index@(__assertfail)


	//----- nvinfo : EIATTR_MERCURY_ISA_VERSION
	.align		4
.L_13572:
        /*0058*/ 	.byte	0x03, 0x5f
        /*005a*/ 	.short	0x0101


	//----- nvinfo : EIATTR_COOP_GROUP_MASK_REGIDS
	.align		4
        /*005c*/ 	.byte	0x04, 0x29
        /*005e*/ 	.short	(.L_13574 - .L_13573)


	//   ....[0]....
.L_13573:
        /*0060*/ 	.word	0xffffffff


	//   ....[1]....
        /*0064*/ 	.word	0xffffffff


	//   ....[2]....
        /*0068*/ 	.word	0xffffffff


	//   ....[3]....
        /*006c*/ 	.word	0xffffffff


	//   ....[4]....
        /*0070*/ 	.word	0xffffffff


	//   ....[5]....
        /*0074*/ 	.word	0xffffffff


	//   ....[6]....
        /*0078*/ 	.word	0xffffffff


	//   ....[7]....
        /*007c*/ 	.word	0xffffffff


	//   ....[8]....
        /*0080*/ 	.word	0xffffffff


	//   ....[9]....
        /*0084*/ 	.word	0xffffffff


	//   ....[10]....
        /*0088*/ 	.word	0x0500000f


	//   ....[11]....
        /*008c*/ 	.word	0x0500000f


	//   ....[12]....
        /*0090*/ 	.word	0x0500000f


	//   ....[13]....
        /*0094*/ 	.word	0x0500000f


	//   ....[14]....
        /*0098*/ 	.word	0x0500000f


	//   ....[15]....
        /*009c*/ 	.word	0x0500000f


	//   ....[16]....
        /*00a0*/ 	.word	0x0500000f


	//   ....[17]....
        /*00a4*/ 	.word	0x0500000f


	//   ....[18]....
        /*00a8*/ 	.word	0x0500000f


	//   ....[19]....
        /*00ac*/ 	.word	0x0500000f


	//----- nvinfo : EIATTR_COOP_GROUP_INSTR_OFFSETS
	.align		4
.L_13574:
        /*00b0*/ 	.byte	0x04, 0x28
        /*00b2*/ 	.short	(.L_13576 - .L_13575)


	//   ....[0]....
.L_13575:
        /*00b4*/ 	.word	0x00004630


	//   ....[1]....
        /*00b8*/ 	.word	0x00004670


	//   ....[2]....
        /*00bc*/ 	.word	0x00004690


	//   ....[3]....
        /*00c0*/ 	.word	0x000046b0


	//   ....[4]....
        /*00c4*/ 	.word	0x000046d0


	//   ....[5]....
        /*00c8*/ 	.word	0x00005a50


	//   ....[6]....
        /*00cc*/ 	.word	0x00005a70


	//   ....[7]....
        /*00d0*/ 	.word	0x00005a90


	//   ....[8]....
        /*00d4*/ 	.word	0x00005ab0


	//   ....[9]....
        /*00d8*/ 	.word	0x00005ad0


	//   ....[10]....
        /*00dc*/ 	.word	0x00007cc0


	//   ....[11]....
        /*00e0*/ 	.word	0x00007d60


	//   ....[12]....
        /*00e4*/ 	.word	0x00007dc0


	//   ....[13]....
        /*00e8*/ 	.word	0x00007e20


	//   ....[14]....
        /*00ec*/ 	.word	0x00007e80


	//   ....[15]....
        /*00f0*/ 	.word	0x00009250


	//   ....[16]....
        /*00f4*/ 	.word	0x000092b0


	//   ....[17]....
        /*00f8*/ 	.word	0x00009310


	//   ....[18]....
        /*00fc*/ 	.word	0x00009370


	//   ....[19]....
        /*0100*/ 	.word	0x000093d0


	//----- nvinfo : EIATTR_VRC_CTA_INIT_COUNT
	.align		4
.L_13576:
        /*0104*/ 	.byte	0x02, 0x4a
	.zero		1
	.zero		1


	//----- nvinfo : EIATTR_SYSCALL_OFFSETS
	.align		4
        /*0108*/ 	.byte	0x04, 0x46
        /*010a*/ 	.short	(.L_13578 - .L_13577)


	//   ....[0]....
.L_13577:
        /*010c*/ 	.word	0x000001a0


	//----- nvinfo : EIATTR_EXIT_INSTR_OFFSETS
	.align		4
.L_13578:
        /*0110*/ 	.byte	0x04, 0x1c
        /*0112*/ 	.short	(.L_13580 - .L_13579)


	//   ....[0]....
.L_13579:
        /*0114*/ 	.word	0x00000250


	//   ....[1]....
        /*0118*/ 	.word	0x00007c60


	//----- nvinfo : EIATTR_CRS_STACK_SIZE
	.align		4
.L_13580:
        /*011c*/ 	.byte	0x04, 0x1e
        /*011e*/ 	.short	(.L_13582 - .L_13581)
.L_13581:
        /*0120*/ 	.word	0x00000000


	//----- nvinfo : EIATTR_CBANK_PARAM_SIZE
	.align		4
.L_13582:
        /*0124*/ 	.byte	0x03, 0x19
        /*0126*/ 	.short	0x0078


	//----- nvinfo : EIATTR_PARAM_CBANK
	.align		4
        /*0128*/ 	.byte	0x04, 0x0a
        /*012a*/ 	.short	(.L_13584 - .L_13583)
	.align		4
.L_13583:
        /*012c*/ 	.word	index@(.nv.constant0._Z15SoftmaxWarpImplI22BroadcastScaleMaskLoadIffbLm2EiE11DirectStoreIffEfLi1ELi31ELi32ELi1ELb0EL9Algorithm0EEvT_T0_ll)
        /*0130*/ 	.short	0x0380
        /*0132*/ 	.short	0x0078


	//----- nvinfo : EIATTR_SW_WAR
	.align		4
.L_13584:
        /*0134*/ 	.byte	0x04, 0x36
        /*0136*/ 	.short	(.L_13586 - .L_13585)
.L_13585:
        /*0138*/ 	.word	0x00000008
.L_13586:


//--------------------- .nv.info._Z15SoftmaxWarpImplI22BroadcastScaleMaskLoadIffbLm2EiE11DirectStoreIffEfLi1ELi30ELi32ELi1ELb1EL9Algorithm0EEvT_T0_ll --------------------------
	.section	.nv.info._Z15SoftmaxWarpImplI22BroadcastScaleMaskLoadIffbLm2EiE11DirectStoreIffEfLi1ELi30ELi32ELi1ELb1EL9Algorithm0EEvT_T0_ll,"",@"SHT_CUDA_INFO"
	.sectionflags	@""
	.align	4


	//----- nvinfo : EIATTR_CUDA_API_VERSION
	.align		4
        /*0000*/ 	.byte	0x04, 0x37
        /*0002*/ 	.short	(.L_13588 - .L_13587)
.L_13587:
        /*0004*/ 	.word	0x00000082


	//----- nvinfo : EIATTR_KPARAM_INFO
	.align		4
.L_13588:
        /*0008*/ 	.byte	0x04, 0x17
        /*000a*/ 	.short	(.L_13590 - .L_13589)
.L_13589:
        /*000c*/ 	.word	0x00000000
        /*0010*/ 	.short	0x0003
        /*0012*/ 	.short	0x0070
        /*0014*/ 	.byte	0x00, 0xf0, 0x21, 0x00


	//----- nvinfo : EIATTR_KPARAM_INFO
	.align		4
.L_13590:
        /*0018*/ 	.byte	0x04, 0x17
        /*001a*/ 	.short	(.L_13592 - .L_13591)
.L_13591:
        /*001c*/ 	.word	0x00000000
        /*0020*/ 	.short	0x0002
        /*0022*/ 	.short	0x0068
        /*0024*/ 	.byte	0x00, 0xf0, 0x21, 0x00


	//----- nvinfo : EIATTR_KPARAM_INFO
	.align		4
.L_13592:
        /*0028*/ 	.byte	0x04, 0x17
        /*002a*/ 	.short	(.L_13594 - .L_13593)
.L_13593:
        /*002c*/ 	.word	0x00000000
        /*0030*/ 	.short	0x0001
        /*0032*/ 	.short	0x0058
        /*0034*/ 	.byte	0x00, 0xf0, 0x41, 0x00


	//----- nvinfo : EIATTR_KPARAM_INFO
	.align		4
.L_13594:
        /*0038*/ 	.byte	0x04, 0x17
        /*003a*/ 	.short	(.L_13596 - .L_13595)
.L_13595:
        /*003c*/ 	.word	0x00000000
        /*0040*/ 	.short	0x0000
        /*0042*/ 	.short	0x0000
        /*0044*/ 	.byte	0x00, 0xf0, 0x61, 0x01


	//----- nvinfo : EIATTR_SPARSE_MMA_MASK
	.align		4
.L_13596:
        /*0048*/ 	.byte	0x03, 0x50
        /*004a*/ 	.short	0x0000


	//----- nvinfo : EIATTR_MAXREG_COUNT
	.align		4
        /*004c*/ 	.byte	0x03, 0x1b
        /*004e*/ 	.short	0x00ff


	//----- nvinfo : EIATTR_EXTERNS
	.align		4
        /*0050*/ 	.byte	0x04, 0x0f
        /*0052*/ 	.short	(.L_13598 - .L_13597)


	//   ....[0]....
	.align		4
.L_13597:
        /*0054*/ 	.word	index@(__assertfail)


	//----- nvinfo : EIATTR_MERCURY_ISA_VERSION
	.align		4
.L_13598:
        /*0058*/ 	.byte	0x03, 0x5f
        /*005a*/ 	.short	0x0101


	//----- nvinfo : EIATTR_COOP_GROUP_MASK_REGIDS
	.align		4
        /*005c*/ 	.byte	0x04, 0x29
        /*005e*/ 	.short	(.L_13600 - .L_13599)


	//   ....[0]....
.L_13599:
        /*0060*/ 	.word	0xffffffff


	//   ....[1]....
        /*0064*/ 	.word	0xffffffff


	//   ....[2]....
        /*0068*/ 	.word	0xffffffff


	//   ....[3]....
        /*006c*/ 	.word	0xffffffff


	//   ....[4]....
        /*0070*/ 	.word	0xffffffff


	//   ....[5]....
        /*0074*/ 	.word	0xffffffff


	//   ....[6]....
        /*0078*/ 	.word	0xffffffff


	//   ....[7]....
        /*007c*/ 	.word	0xffffffff


	//   ....[8]....
        /*0080*/ 	.word	0xffffffff


	//   ....[9]....
        /*0084*/ 	.word	0xffffffff


	//   ....[10]....
        /*0088*/ 	.word	0x0500000f


	//   ....[11]....
        /*008c*/ 	.word	0x0500000f


	//   ....[12]....
        /*0090*/ 	.word	0x0500000f


	//   ....[13]....
        /*0094*/ 	.word	0x0500000f


	//   ....[14]....
        /*0098*/ 	.word	0x0500000f


	//   ....[15]....
        /*009c*/ 	.word	0x0500000f


	//   ....[16]....
        /*00a0*/ 	.word	0x0500000f


	//   ....[17]....
        /*00a4*/ 	.word	0x0500000f


	//   ....[18]....
        /*00a8*/ 	.word	0x0500000f


	//   ....[19]....
        /*00ac*/ 	.word	0x0500000f


	//----- nvinfo : EIATTR_COOP_GROUP_INSTR_OFFSETS
	.align		4
.L_13600:
        /*00b0*/ 	.byte	0x04, 0x28
        /*00b2*/ 	.short	(.L_13602 - .L_13601)


	//   ....[0]....
.L_13601:
        /*00b4*/ 	.word	0x000072c0


	//   ....[1]....
        /*00b8*/ 	.word	0x00007300


	//   ....[2]....
        /*00bc*/ 	.word	0x00007320


	//   ....[3]....
        /*00c0*/ 	.word	0x00007340


	//   ....[4]....
        /*00c4*/ 	.word	0x00007360


	//   ....[5]....
        /*00c8*/ 	.word	0x00008640


	//   ....[6]....
        /*00cc*/ 	.word	0x00008660


	//   ....[7]....
        /*00d0*/ 	.word	0x00008680


	//   ....[8]....
        /*00d4*/ 	.word	0x000086a0


	//   ....[9]....
        /*00d8*/ 	.word	0x000086c0


	//   ....[10]....
        /*00dc*/ 	.word	0x0000aea0


	//   ....[11]....
        /*00e0*/ 	.word	0x0000af30


	//   ....[12]....
        /*00e4*/ 	.word	0x0000af90


	//   ....[13]....
        /*00e8*/ 	.word	0x0000aff0


	//   ....[14]....
        /*00ec*/ 	.word	0x0000b050


	//   ....[15]....
        /*00f0*/ 	.word	0x0000c390


	//   ....[16]....
        /*00f4*/ 	.word	0x0000c3f0


	//   ....[17]....
        /*00f8*/ 	.word	0x0000c450


	//   ....[18]....
        /*00fc*/ 	.word	0x0000c4b0


	//   ....[19]....
        /*0100*/ 	.word	0x0000c510


	//----- nvinfo : EIATTR_VRC_CTA_INIT_COUNT
	.align		4
.L_13602:
        /*0104*/ 	.byte	0x02, 0x4a
	.zero		1
	.zero		1


	//----- nvinfo : EIATTR_SYSCALL_OFFSETS
	.align		4
        /*0108*/ 	.byte	0x04, 0x46
        /*010a*/ 	.short	(.L_13604 - .L_13603)


	//   ....[0]....
.L_13603:
        /*010c*/ 	.word	0x000001c0


	//----- nvinfo : EIATTR_EXIT_INSTR_OFFSETS
	.align		4
.L_13604:
        /*0110*/ 	.byte	0x04, 0x1c
        /*0112*/ 	.short	(.L_13606 - .L_13605)


	//   ....[0]....
.L_13605:
        /*0114*/ 	.word	0x00000250


	//   ....[1]....
        /*0118*/ 	.word	0x0000ae40


	//----- nvinfo : EIATTR_CRS_STACK_SIZE
	.align		4
.L_13606:
        /*011c*/ 	.byte	0x04, 0x1e
        /*011e*/ 	.short	(.L_13608 - .L_13607)
.L_13607:
        /*0120*/ 	.word	0x00000000


	//----- nvinfo : EIATTR_CBANK_PARAM_SIZE
	.align		4
.L_13608:
        /*0124*/ 	.byte	0x03, 0x19
        /*0126*/ 	.short	0x0078


	//----- nvinfo : EIATTR_PARAM_CBANK
	.align		4
        /*0128*/ 	.byte	0x04, 0x0a
        /*012a*/ 	.short	(.L_13610 - .L_13609)
	.align		4
.L_13609:
        /*012c*/ 	.word	index@(.nv.constant0._Z15SoftmaxWarpImplI22BroadcastScaleMaskLoadIffbLm2EiE11DirectStoreIffEfLi1ELi30ELi32ELi1ELb1EL9Algorithm0EEvT_T0_ll)
        /*0130*/ 	.short	0x0380
        /*0132*/ 	.short	0x0078


	//----- nvinfo : EIATTR_SW_WAR
	.align		4
.L_13610:
        /*0134*/ 	.byte	0x04, 0x36
        /*0136*/ 	.short	(.L_13612 - .L_13611)
.L_13611:
        /*0138*/ 	.word	0x00000008
.L_13612:


//--------------------- .nv.info._Z15SoftmaxWarpImplI22BroadcastScaleMaskLoadIffbLm2EiE11DirectStoreIffEfLi1ELi30ELi32ELi1ELb0EL9Algorithm0EEvT_T0_ll --------------------------
	.section	.nv.info._Z15SoftmaxWarpImplI22BroadcastScaleMaskLoadIffbLm2EiE11DirectStoreIffEfLi1ELi30ELi32ELi1ELb0EL9Algorithm0EEvT_T0_ll,"",@"SHT_CUDA_INFO"
	.sectionflags	@""
	.align	4


	//----- nvinfo : EIATTR_CUDA_API_VERSION
	.align		4
        /*0000*/ 	.byte	0x04, 0x37
        /*0002*/ 	.short	(.L_13614 - .L_13613)
.L_13613:
        /*0004*/ 	.word	0x00000082


	//----- nvinfo : EIATTR_KPARAM_INFO
	.align		4
.L_13614:
        /*0008*/ 	.byte	0x04, 0x17
        /*000a*/ 	.short	(.L_13616 - .L_13615)
.L_13615:
        /*000c*/ 	.word	0x00000000
        /*0010*/ 	.short	0x0003
        /*0012*/ 	.short	0x0070
        /*0014*/ 	.byte	0x00, 0xf0, 0x21, 0x00


	//----- nvinfo : EIATTR_KPARAM_INFO
	.align		4
.L_13616:
        /*0018*/ 	.byte	0x04, 0x17
        /*001a*/ 	.short	(.L_13618 - .L_13617)
.L_13617:
        /*001c*/ 	.word	0x00000000
        /*0020*/ 	.short	0x0002
        /*0022*/ 	.short	0x0068
        /*0024*/ 	.byte	0x00, 0xf0, 0x21, 0x00


	//----- nvinfo : EIATTR_KPARAM_INFO
	.align		4
.L_13618:
        /*0028*/ 	.byte	0x04, 0x17
        /*002a*/ 	.short	(.L_13620 - .L_13619)
.L_13619:
        /*002c*/ 	.word	0x00000000
        /*0030*/ 	.short	0x0001
        /*0032*/ 	.short	0x0058
        /*0034*/ 	.byte	0x00, 0xf0, 0x41, 0x00


	//----- nvinfo : EIATTR_KPARAM_INFO
	.align		4
.L_13620:
        /*0038*/ 	.byte	0x04, 0x17
        /*003a*/ 	.short	(.L_13622 - .L_13621)
.L_13621:
        /*003c*/ 	.word	0x00000000
        /*0040*/ 	.short	0x0000
        /*0042*/ 	.short	0x0000
        /*0044*/ 	.byte	0x00, 0xf0, 0x61, 0x01


	//----- nvinfo : EIATTR_SPARSE_MMA_MASK
	.align		4
.L_13622:
        /*0048*/ 	.byte	0x03, 0x50
        /*004a*/ 	.short	0x0000


	//----- nvinfo : EIATTR_MAXREG_COUNT
	.align		4
        /*004c*/ 	.byte	0x03, 0x1b
        /*004e*/ 	.short	0x00ff


	//----- nvinfo : EIATTR_EXTERNS
	.align		4
        /*0050*/ 	.byte	0x04, 0x0f
        /*0052*/ 	.short	(.L_13624 - .L_13623)


	//   ....[0]....
	.align		4
.L_13623:
        /*0054*/ 	.word	index@(__assertfail)


	//----- nvinfo : EIATTR_MERCURY_ISA_VERSION
	.align		4
.L_13624:
        /*0058*/ 	.byte	0x03, 0x5f
        /*005a*/ 	.short	0x0101


	//----- nvinfo : EIATTR_COOP_GROUP_MASK_REGIDS
	.align		4
        /*005c*/ 	.byte	0x04, 0x29
        /*005e*/ 	.short	(.L_13626 - .L_13625)


	//   ....[0]....
.L_13625:
        /*0060*/ 	.word	0xffffffff


	//   ....[1]....
        /*0064*/ 	.word	0xffffffff


	//   ....[2]....
        /*0068*/ 	.word	0xffffffff


	//   ....[3]....
        /*006c*/ 	.word	0xffffffff


	//   ....[4]....
        /*0070*/ 	.word	0xffffffff


	//   ....[5]....
        /*0074*/ 	.word	0xffffffff


	//   ....[6]....
        /*0078*/ 	.word	0xffffffff


	//   ....[7]....
        /*007c*/ 	.word	0xffffffff


	//   ....[8]....
        /*0080*/ 	.word	0xffffffff


	//   ....[9]....
        /*0084*/ 	.word	0xffffffff


	//   ....[10]....
        /*0088*/ 	.word	0x0500000f


	//   ....[11]....
        /*008c*/ 	.word	0x0500000f


	//   ....[12]....
        /*0090*/ 	.word	0x0500000f


	//   ....[13]....
        /*0094*/ 	.word	0x0500000f


	//   ....[14]....
        /*0098*/ 	.word	0x0500000f


	//   ....[15]....
        /*009c*/ 	.word	0x0500000f


	//   ....[16]....
        /*00a0*/ 	.word	0x0500000f


	//   ....[17]....
        /*00a4*/ 	.word	0x0500000f


	//   ....[18]....
        /*00a8*/ 	.word	0x0500000f


	//   ....[19]....
        /*00ac*/ 	.word	0x0500000f


	//----- nvinfo : EIATTR_COOP_GROUP_INSTR_OFFSETS
	.align		4
.L_13626:
        /*00b0*/ 	.byte	0x04, 0x28
        /*00b2*/ 	.short	(.L_13628 - .L_13627)


	//   ....[0]....
.L_13627:
        /*00b4*/ 	.word	0x00004420


	//   ....[1]....
        /*00b8*/ 	.word	0x00004450


	//   ....[2]....
        /*00bc*/ 	.word	0x00004480


	//   ....[3]....
        /*00c0*/ 	.word	0x000044a0


	//   ....[4]....
        /*00c4*/ 	.word	0x000044c0


	//   ....[5]....
        /*00c8*/ 	.word	0x000057a0


	//   ....[6]....
        /*00cc*/ 	.word	0x000057c0


	//   ....[7]....
        /*00d0*/ 	.word	0x000057e0


	//   ....[8]....
        /*00d4*/ 	.word	0x00005800


	//   ....[9]....
        /*00d8*/ 	.word	0x00005820


	//   ....[10]....
        /*00dc*/ 	.word	0x00007900


	//   ....[11]....
        /*00e0*/ 	.word	0x000079a0


	//   ....[12]....
        /*00e4*/ 	.word	0x00007a00


	//   ....[13]....
        /*00e8*/ 	.word	0x00007a60


	//   ....[14]....
        /*00ec*/ 	.word	0x00007ac0


	//   ....[15]....
        /*00f0*/ 	.word	0x00008df0


	//   ....[16]....
        /*00f4*/ 	.word	0x00008e50


	//   ....[17]....
        /*00f8*/ 	.word	0x00008eb0


	//   ....[18]....
        /*00fc*/ 	.word	0x00008f10


	//   ....[19]....
        /*0100*/ 	.word	0x00008f70


	//----- nvinfo : EIATTR_VRC_CTA_INIT_COUNT
	.align		4
.L_13628:
        /*0104*/ 	.byte	0x02, 0x4a
	.zero		1
	.zero		1


	//----- nvinfo : EIATTR_SYSCALL_OFFSETS
	.align		4
        /*0108*/ 	.byte	0x04, 0x46
        /*010a*/ 	.short	(.L_13630 - .L_13629)


	//   ....[0]....
.L_13629:
        /*010c*/ 	.word	0x000001a0


	//----- nvinfo : EIATTR_EXIT_INSTR_OFFSETS
	.align		4
.L_13630:
        /*0110*/ 	.byte	0x04, 0x1c
        /*0112*/ 	.short	(.L_13632 - .L_13631)


	//   ....[0]....
.L_13631:
        /*0114*/ 	.word	0x00000250


	//   ....[1]....
        /*0118*/ 	.word	0x000078a0


	//----- nvinfo : EIATTR_CRS_STACK_SIZE
	.align		4
.L_13632:
        /*011c*/ 	.byte	0x04, 0x1e
        /*011e*/ 	.short	(.L_13634 - .L_13633)
.L_13633:
        /*0120*/ 	.word	0x00000000


	//----- nvinfo : EIATTR_CBANK_PARAM_SIZE
	.align		4
.L_13634:
        /*0124*/ 	.byte	0x03, 0x19
        /*0126*/ 	.short	0x0078


	//----- nvinfo : EIATTR_PARAM_CBANK
	.align		4
        /*0128*/ 	.byte	0x04, 0x0a
        /*012a*/ 	.short	(.L_13636 - .L_13635)
	.align		4
.L_13635:
        /*012c*/ 	.word	index@(.nv.constant0._Z15SoftmaxWarpImplI22BroadcastScaleMaskLoadIffbLm2EiE11DirectStoreIffEfLi1ELi30ELi32ELi1ELb0EL9Algorithm0EEvT_T0_ll)
        /*0130*/ 	.short	0x0380
        /*0132*/ 	.short	0x0078


	//----- nvinfo : EIATTR_SW_WAR
	.align		4
.L_13636:
        /*0134*/ 	.byte	0x04, 0x36
        /*0136*/ 	.short	(.L_13638 - .L_13637)
.L_13637:
        /*0138*/ 	.word	0x00000008
.L_13638:


//--------------------- .nv.info._Z15SoftmaxWarpImplI22BroadcastScaleMaskLoadIffbLm2EiE11DirectStoreIffEfLi1ELi29ELi32ELi1ELb1EL9Algorithm0EEvT_T0_ll --------------------------
	.section	.nv.info._Z15SoftmaxWarpImplI22BroadcastScaleMaskLoadIffbLm2EiE11DirectStoreIffEfLi1ELi29ELi32ELi1ELb1EL9Algorithm0EEvT_T0_ll,"",@"SHT_CUDA_INFO"
	.sectionflags	@""
	.align	4


	//----- nvinfo : EIATTR_CUDA_API_VERSION
	.align		4
        /*0000*/ 	.byte	0x04, 0x37
        /*0002*/ 	.short	(.L_13640 - .L_13639)
.L_13639:
        /*0004*/ 	.word	0x00000082


	//----- nvinfo : EIATTR_KPARAM_INFO
	.align		4
.L_13640:
        /*0008*/ 	.byte	0x04, 0x17
        /*000a*/ 	.short	(.L_13642 - .L_13641)
.L_13641:
        /*000c*/ 	.word	0x00000000
        /*0010*/ 	.short	0x0003
        /*0012*/ 	.short	0x0070
        /*0014*/ 	.byte	0x00, 0xf0, 0x21, 0x00


	//----- nvinfo : EIATTR_KPARAM_INFO
	.align		4
.L_13642:
        /*0018*/ 	.byte	0x04, 0x17
        /*001a*/ 	.short	(.L_13644 - .L_13643)
.L_13643:
        /*001c*/ 	.word	0x00000000
        /*0020*/ 	.short	0x0002
        /*0022*/ 	.short	0x0068
        /*0024*/ 	.byte	0x00, 0xf0, 0x21, 0x00


	//----- nvinfo : EIATTR_KPARAM_INFO
	.align		4
.L_13644:
        /*0028*/ 	.byte	0x04, 0x17
        /*002a*/ 	.short	(.L_13646 - .L_13645)
.L_13645:
        /*002c*/ 	.word	0x00000000
        /*0030*/ 	.short	0x0001
        /*0032*/ 	.short	0x0058
        /*0034*/ 	.byte	0x00, 0xf0, 0x41, 0x00


	//----- nvinfo : EIATTR_KPARAM_INFO
	.align		4
.L_13646:
        /*0038*/ 	.byte	0x04, 0x17
        /*003a*/ 	.short	(.L_13648 - .L_13647)
.L_13647:
        /*003c*/ 	.word	0x00000000
        /*0040*/ 	.short	0x0000
        /*0042*/ 	.short	0x0000
        /*0044*/ 	.byte	0x00, 0xf0, 0x61, 0x01


	//----- nvinfo : EIATTR_SPARSE_MMA_MASK
	.align		4
.L_13648:
        /*0048*/ 	.byte	0x03, 0x50
        /*004a*/ 	.short	0x0000


	//----- nvinfo : EIATTR_MAXREG_COUNT
	.align		4
        /*004c*/ 	.byte	0x03, 0x1b
        /*004e*/ 	.short	0x00ff


	//----- nvinfo : EIATTR_EXTERNS
	.align		4
        /*0050*/ 	.byte	0x04, 0x0f
        /*0052*/ 	.short	(.L_13650 - .L_13649)


	//   ....[0]....
	.align		4
.L_13649:
        /*0054*/ 	.word	index@(__assertfail)


	//----- nvinfo : EIATTR_MERCURY_ISA_VERSION
	.align		4
.L_13650:
        /*0058*/ 	.byte	0x03, 0x5f
        /*005a*/ 	.short	0x0101


	//----- nvinfo : EIATTR_COOP_GROUP_MASK_REGIDS
	.align		4
        /*005c*/ 	.byte	0x04, 0x29
        /*005e*/ 	.short	(.L_13652 - .L_13651)


	//   ....[0]....
.L_13651:
        /*0060*/ 	.word	0xffffffff


	//   ....[1]....
        /*0064*/ 	.word	0xffffffff


	//   ....[2]....
        /*0068*/ 	.word	0xffffffff


	//   ....[3]....
        /*006c*/ 	.word	0xffffffff


	//   ....[4]....
        /*0070*/ 	.word	0xffffffff


	//   ....[5]....
        /*0074*/ 	.word	0xffffffff


	//   ....[6]....
        /*0078*/ 	.word	0xffffffff


	//   ....[7]....
        /*007c*/ 	.word	0xffffffff


	//   ....[8]....
        /*0080*/ 	.word	0xffffffff


	//   ....[9]....
        /*0084*/ 	.word	0xffffffff


	//   ....[10]....
        /*0088*/ 	.word	0x0500000f


	//   ....[11]....
        /*008c*/ 	.word	0x0500000f


	//   ....[12]....
        /*0090*/ 	.word	0x0500000f


	//   ....[13]....
        /*0094*/ 	.word	0x0500000f


	//   ....[14]....
        /*0098*/ 	.word	0x0500000f


	//   ....[15]....
        /*009c*/ 	.word	0x0500000f


	//   ....[16]....
        /*00a0*/ 	.word	0x0500000f


	//   ....[17]....
        /*00a4*/ 	.word	0x0500000f


	//   ....[18]....
        /*00a8*/ 	.word	0x0500000f


	//   ....[19]....
        /*00ac*/ 	.word	0x0500000f


	//----- nvinfo : EIATTR_COOP_GROUP_INSTR_OFFSETS
	.align		4
.L_13652:
        /*00b0*/ 	.byte	0x04, 0x28
        /*00b2*/ 	.short	(.L_13654 - .L_13653)


	//   ....[0]....
.L_13653:
        /*00b4*/ 	.word	0x00006ef0


	//   ....[1]....
        /*00b8*/ 	.word	0x00006f30


	//   ....[2]....
        /*00bc*/ 	.word	0x00006f50


	//   ....[3]....
        /*00c0*/ 	.word	0x00006f70


	//   ....[4]....
        /*00c4*/ 	.word	0x00006f90


	//   ....[5]....
        /*00c8*/ 	.word	0x000081d0


	//   ....[6]....
        /*00cc*/ 	.word	0x000081f0


	//   ....[7]....
        /*00d0*/ 	.word	0x00008210


	//   ....[8]....
        /*00d4*/ 	.word	0x00008230


	//   ....[9]....
        /*00d8*/ 	.word	0x00008250


	//   ....[10]....
        /*00dc*/ 	.word	0x0000a8e0


	//   ....[11]....
        /*00e0*/ 	.word	0x0000a960


	//   ....[12]....
        /*00e4*/ 	.word	0x0000a9c0


	//   ....[13]....
        /*00e8*/ 	.word	0x0000aa20


	//   ....[14]....
        /*00ec*/ 	.word	0x0000aa80


	//   ....[15]....
        /*00f0*/ 	.word	0x0000bd30


	//   ....[16]....
        /*00f4*/ 	.word	0x0000bd90


	//   ....[17]....
        /*00f8*/ 	.word	0x0000bdf0


	//   ....[18]....
        /*00fc*/ 	.word	0x0000be50


	//   ....[19]....
        /*0100*/ 	.word	0x0000beb0


	//----- nvinfo : EIATTR_VRC_CTA_INIT_COUNT
	.align		4
.L_13654:
        /*0104*/ 	.byte	0x02, 0x4a
	.zero		1
	.zero		1


	//----- nvinfo : EIATTR_SYSCALL_OFFSETS
	.align		4
        /*0108*/ 	.byte	0x04, 0x46
        /*010a*/ 	.short	(.L_13656 - .L_13655)


	//   ....[0]....
.L_13655:
        /*010c*/ 	.word	0x000001c0


	//----- nvinfo : EIATTR_EXIT_INSTR_OFFSETS
	.align		4
.L_13656:
        /*0110*/ 	.byte	0x04, 0x1c
        /*0112*/ 	.short	(.L_13658 - .L_13657)


	//   ....[0]....
.L_13657:
        /*0114*/ 	.word	0x00000250


	//   ....[1]....
        /*0118*/ 	.word	0x0000a880


	//----- nvinfo : EIATTR_CRS_STACK_SIZE
	.align		4
.L_13658:
        /*011c*/ 	.byte	0x04, 0x1e
        /*011e*/ 	.short	(.L_13660 - .L_13659)
.L_13659:
        /*0120*/ 	.word	0x00000000


	//----- nvinfo : EIATTR_CBANK_PARAM_SIZE
	.align		4
.L_13660:
        /*0124*/ 	.byte	0x03, 0x19
        /*0126*/ 	.short	0x0078


	//----- nvinfo : EIATTR_PARAM_CBANK
	.align		4
        /*0128*/ 	.byte	0x04, 0x0a
        /*012a*/ 	.short	(.L_13662 - .L_13661)
	.align		4
.L_13661:
        /*012c*/ 	.word	index@(.nv.constant0._Z15SoftmaxWarpImplI22BroadcastScaleMaskLoadIffbLm2EiE11DirectStoreIffEfLi1ELi29ELi32ELi1ELb1EL9Algorithm0EEvT_T0_ll)
        /*0130*/ 	.short	0x0380
        /*0132*/ 	.short	0x0078


	//----- nvinfo : EIATTR_SW_WAR
	.align		4
.L_13662:
        /*0134*/ 	.byte	0x04, 0x36
        /*0136*/ 	.short	(.L_13664 - .L_13663)
.L_13663:
        /*0138*/ 	.word	0x00000008
.L_13664:


//--------------------- .nv.info._Z15SoftmaxWarpImplI22BroadcastScaleMaskLoadIffbLm2EiE11DirectStoreIffEfLi1ELi29ELi32ELi1ELb0EL9Algorithm0EEvT_T0_ll --------------------------
	.section	.nv.info._Z15SoftmaxWarpImplI22BroadcastScaleMaskLoadIffbLm2EiE11DirectStoreIffEfLi1ELi29ELi32ELi1ELb0EL9Algorithm0EEvT_T0_ll,"",@"SHT_CUDA_INFO"
	.sectionflags	@""
	.align	4


	//----- nvinfo : EIATTR_CUDA_API_VERSION
	.align		4
        /*0000*/ 	.byte	0x04, 0x37
        /*0002*/ 	.short	(.L_13666 - .L_13665)
.L_13665:
        /*0004*/ 	.word	0x00000082


	//----- nvinfo : EIATTR_KPARAM_INFO
	.align		4
.L_13666:
        /*0008*/ 	.byte	0x04, 0x17
        /*000a*/ 	.short	(.L_13668 - .L_13667)
.L_13667:
        /*000c*/ 	.word	0x00000000
        /*0010*/ 	.short	0x0003
        /*0012*/ 	.short	0x0070
        /*0014*/ 	.byte	0x00, 0xf0, 0x21, 0x00


	//----- nvinfo : EIATTR_KPARAM_INFO
	.align		4
.L_13668:
        /*0018*/ 	.byte	0x04, 0x17
        /*001a*/ 	.short	(.L_13670 - .L_13669)
.L_13669:
        /*001c*/ 	.word	0x00000000
        /*0020*/ 	.short	0x0002
        /*0022*/ 	.short	0x0068
        /*0024*/ 	.byte	0x00, 0xf0, 0x21, 0x00


	//----- nvinfo : EIATTR_KPARAM_INFO
	.align		4
.L_13670:
        /*0028*/ 	.byte	0x04, 0x17
        /*002a*/ 	.short	(.L_13672 - .L_13671)
.L_13671:
        /*002c*/ 	.word	0x00000000
        /*0030*/ 	.short	0x0001
        /*0032*/ 	.short	0x0058
        /*0034*/ 	.byte	0x00, 0xf0, 0x41, 0x00


	//----- nvinfo : EIATTR_KPARAM_INFO
	.align		4
.L_13672:
        /*0038*/ 	.byte	0x04, 0x17
        /*003a*/ 	.short	(.L_13674 - .L_13673)
.L_13673:
        /*003c*/ 	.word	0x00000000
        /*0040*/ 	.short	0x0000
        /*0042*/ 	.short	0x0000
        /*0044*/ 	.byte	0x00, 0xf0, 0x61, 0x01


	//----- nvinfo : EIATTR_SPARSE_MMA_MASK
	.align		4
.L_13674:
        /*0048*/ 	.byte	0x03, 0x50
        /*004a*/ 	.short	0x0000


	//----- nvinfo : EIATTR_MAXREG_COUNT
	.align		4
        /*004c*/ 	.byte	0x03, 0x1b
        /*004e*/ 	.short	0x00ff


	//----- nvinfo : EIATTR_EXTERNS
	.align		4
        /*0050*/ 	.byte	0x04, 0x0f
        /*0052*/ 	.short	(.L_13676 - .L_13675)


	//   ....[0]....
	.align		4
.L_13675:
        /*0054*/ 	.word	index@(__assertfail)


	//----- nvinfo : EIATTR_MERCURY_ISA_VERSION
	.align		4
.L_13676:
        /*0058*/ 	.byte	0x03, 0x5f
        /*005a*/ 	.short	0x0101


	//----- nvinfo : EIATTR_COOP_GROUP_MASK_REGIDS
	.align		4
        /*005c*/ 	.byte	0x04, 0x29
        /*005e*/ 	.short	(.L_13678 - .L_13677)


	//   ....[0]....
.L_13677:
        /*0060*/ 	.word	0xffffffff


	//   ....[1]....
        /*0064*/ 	.word	0xffffffff


	//   ....[2]....
        /*0068*/ 	.word	0xffffffff


	//   ....[3]....
        /*006c*/ 	.word	0xffffffff


	//   ....[4]....
        /*0070*/ 	.word	0xffffffff


	//   ....[5]....
        /*0074*/ 	.word	0xffffffff


	//   ....[6]....
        /*0078*/ 	.word	0xffffffff


	//   ....[7]....
        /*007c*/ 	.word	0xffffffff


	//   ....[8]....
        /*0080*/ 	.word	0xffffffff


	//   ....[9]....
        /*0084*/ 	.word	0xffffffff


	//   ....[10]....
        /*0088*/ 	.word	0x0500000f


	//   ....[11]....
        /*008c*/ 	.word	0x0500000f


	//   ....[12]....
        /*0090*/ 	.word	0x0500000f


	//   ....[13]....
        /*0094*/ 	.word	0x0500000f


	//   ....[14]....
        /*0098*/ 	.word	0x0500000f


	//   ....[15]....
        /*009c*/ 	.word	0x0500000f


	//   ....[16]....
        /*00a0*/ 	.word	0x0500000f


	//   ....[17]....
        /*00a4*/ 	.word	0x0500000f


	//   ....[18]....
        /*00a8*/ 	.word	0x0500000f


	//   ....[19]....
        /*00ac*/ 	.word	0x0500000f


	//----- nvinfo : EIATTR_COOP_GROUP_INSTR_OFFSETS
	.align		4
.L_13678:
        /*00b0*/ 	.byte	0x04, 0x28
        /*00b2*/ 	.short	(.L_13680 - .L_13679)


	//   ....[0]....
.L_13679:
        /*00b4*/ 	.word	0x00004210


	//   ....[1]....
        /*00b8*/ 	.word	0x00004250


	//   ....[2]....
        /*00bc*/ 	.word	0x00004270


	//   ....[3]....
        /*00c0*/ 	.word	0x00004290


	//   ....[4]....
        /*00c4*/ 	.word	0x000042b0


	//   ....[5]....
        /*00c8*/ 	.word	0x000054f0


	//   ....[6]....
        /*00cc*/ 	.word	0x00005510


	//   ....[7]....
        /*00d0*/ 	.word	0x00005530


	//   ....[8]....
        /*00d4*/ 	.word	0x00005550


	//   ....[9]....
        /*00d8*/ 	.word	0x00005570


	//   ....[10]....
        /*00dc*/ 	.word	0x00007390


	//   ....[11]....
        /*00e0*/ 	.word	0x00007410


	//   ....[12]....
        /*00e4*/ 	.word	0x00007470


	//   ....[13]....
        /*00e8*/ 	.word	0x000074d0


	//   ....[14]....
        /*00ec*/ 	.word	0x00007530


	//   ....[15]....
        /*00f0*/ 	.word	0x000087e0


	//   ....[16]....
        /*00f4*/ 	.word	0x00008840


	//   ....[17]....
        /*00f8*/ 	.word	0x000088a0


	//   ....[18]....
        /*00fc*/ 	.word	0x00008900


	//   ....[19]....
        /*0100*/ 	.word	0x00008960


	//----- nvinfo : EIATTR_VRC_CTA_INIT_COUNT
	.align		4
.L_13680:
        /*0104*/ 	.byte	0x02, 0x4a
	.zero		1
	.zero		1


	//----- nvinfo : EIATTR_SYSCALL_OFFSETS
	.align		4
        /*0108*/ 	.byte	0x04, 0x46
        /*010a*/ 	.short	(.L_13682 - .L_13681)


	//   ....[0]....
.L_13681:
        /*010c*/ 	.word	0x000001a0


	//----- nvinfo : EIATTR_EXIT_INSTR_OFFSETS
	.align		4
.L_13682:
        /*0110*/ 	.byte	0x04, 0x1c
        /*0112*/ 	.short	(.L_13684 - .L_13683)


	//   ....[0]....
.L_13683:
        /*0114*/ 	.word	0x00000250


	//   ....[1]....
        /*0118*/ 	.word	0x00007330


	//----- nvinfo : EIATTR_CRS_STACK_SIZE
	.align		4
.L_13684:
        /*011c*/ 	.byte	0x04, 0x1e
        /*011e*/ 	.short	(.L_13686 - .L_13685)
.L_13685:
        /*0120*/ 	.word	0x00000000


	//----- nvinfo : EIATTR_CBANK_PARAM_SIZE
	.align		4
.L_13686:
        /*0124*/ 	.byte	0x03, 0x19
        /*0126*/ 	.short	0x0078


	//----- nvinfo : EIATTR_PARAM_CBANK
	.align		4
        /*0128*/ 	.byte	0x04, 0x0a
        /*012a*/ 	.short	(.L_13688 - .L_13687)
	.align		4
.L_13687:
        /*012c*/ 	.word	index@(.nv.constant0._Z15SoftmaxWarpImplI22BroadcastScaleMaskLoadIffbLm2EiE11DirectStoreIffEfLi1ELi29ELi32ELi1ELb0EL9Algorithm0EEvT_T0_ll)
        /*0130*/ 	.short	0x0380
        /*0132*/ 	.short	0x0078


	//----- nvinfo : EIATTR_SW_WAR
	.align		4
.L_13688:
        /*0134*/ 	.byte	0x04, 0x36
        /*0136*/ 	.short	(.L_13690 - .L_13689)
.L_13689:
        /*0138*/ 	.word	0x00000008
.L_13690:


//--------------------- .nv.info._Z15SoftmaxWarpImplI22BroadcastScaleMaskLoadIffbLm2EiE11DirectStoreIffEfLi1ELi28ELi32ELi1ELb1EL9Algorithm0EEvT_T0_ll --------------------------
	.section	.nv.info._Z15SoftmaxWarpImplI22BroadcastScaleMaskLoadIffbLm2EiE11DirectStoreIffEfLi1ELi28ELi32ELi1ELb1EL9Algorithm0EEvT_T0_ll,"",@"SHT_CUDA_INFO"
	.sectionflags	@""
	.align	4


	//----- nvinfo : EIATTR_CUDA_API_VERSION
	.align		4
        /*0000*/ 	.byte	0x04, 0x37
        /*0002*/ 	.short	(.L_13692 - .L_13691)
.L_13691:
        /*0004*/ 	.word	0x00000082


	//----- nvinfo : EIATTR_KPARAM_INFO
	.align		4
.L_13692:
        /*0008*/ 	.byte	0x04, 0x17
        /*000a*/ 	.short	(.L_13694 - .L_13693)
.L_13693:
        /*000c*/ 	.word	0x00000000
        /*0010*/ 	.short	0x0003
        /*0012*/ 	.short	0x0070
        /*0014*/ 	.byte	0x00, 0xf0, 0x21, 0x00


	//----- nvinfo : EIATTR_KPARAM_INFO
	.align		4
.L_13694:
        /*0018*/ 	.byte	0x04, 0x17
        /*001a*/ 	.short	(.L_13696 - .L_13695)
.L_13695:
        /*001c*/ 	.word	0x00000000
        /*0020*/ 	.short	0x0002
        /*0022*/ 	.short	0x0068
        /*0024*/ 	.byte	0x00, 0xf0, 0x21, 0x00


	//----- nvinfo : EIATTR_KPARAM_INFO
	.align		4
.L_13696:
        /*0028*/ 	.byte	0x04, 0x17
        /*002a*/ 	.short	(.L_13698 - .L_13697)
.L_13697:
        /*002c*/ 	.word	0x00000000
        /*0030*/ 	.short	0x0001
        /*0032*/ 	.short	0x0058
        /*0034*/ 	.byte	0x00, 0xf0, 0x41, 0x00


	//----- nvinfo : EIATTR_KPARAM_INFO
	.align		4
.L_13698:
        /*0038*/ 	.byte	0x04, 0x17
        /*003a*/ 	.short	(.L_13700 - .L_13699)
.L_13699:
        /*003c*/ 	.word	0x00000000
        /*0040*/ 	.short	0x0000
        /*0042*/ 	.short	0x0000
        /*0044*/ 	.byte	0x00, 0xf0, 0x61, 0x01


	//----- nvinfo : EIATTR_SPARSE_MMA_MASK
	.align		4
.L_13700:
        /*0048*/ 	.byte	0x03, 0x50
        /*004a*/ 	.short	0x0000


	//----- nvinfo : EIATTR_MAXREG_COUNT
	.align		4
        /*004c*/ 	.byte	0x03, 0x1b
        /*004e*/ 	.short	0x00ff


	//----- nvinfo : EIATTR_EXTERNS
	.align		4
        /*0050*/ 	.byte	0x04, 0x0f
        /*0052*/ 	.short	(.L_13702 - .L_13701)


	//   ....[0]....
	.align		4
.L_13701:
        /*0054*/ 	.word	index@(__assertfail)


	//----- nvinfo : EIATTR_MERCURY_ISA_VERSION
	.align		4
.L_13702:
        /*0058*/ 	.byte	0x03, 0x5f
        /*005a*/ 	.short	0x0101


	//----- nvinfo : EIATTR_COOP_GROUP_MASK_REGIDS
	.align		4
        /*005c*/ 	.byte	0x04, 0x29
        /*005e*/ 	.short	(.L_13704 - .L_13703)


	//   ....[0]....
.L_13703:
        /*0060*/ 	.word	0xffffffff


	//   ....[1]....
        /*0064*/ 	.word	0xffffffff


	//   ....[2]....
        /*0068*/ 	.word	0xffffffff


	//   ....[3]....
        /*006c*/ 	.word	0xffffffff


	//   ....[4]....
        /*0070*/ 	.word	0xffffffff


	//   ....[5]....
        /*0074*/ 	.word	0xffffffff


	//   ....[6]....
        /*0078*/ 	.word	0xffffffff


	//   ....[7]....
        /*007c*/ 	.word	0xffffffff


	//   ....[8]....
        /*0080*/ 	.word	0xffffffff


	//   ....[9]....
        /*0084*/ 	.word	0xffffffff


	//   ....[10]....
        /*0088*/ 	.word	0x0500000f


	//   ....[11]....
        /*008c*/ 	.word	0x0500000f


	//   ....[12]....
        /*0090*/ 	.word	0x0500000f


	//   ....[13]....
        /*0094*/ 	.word	0x0500000f


	//   ....[14]....
        /*0098*/ 	.word	0x0500000f


	//   ....[15]....
        /*009c*/ 	.word	0x0500000f


	//   ....[16]....
        /*00a0*/ 	.word	0x0500000f


	//   ....[17]....
        /*00a4*/ 	.word	0x0500000f


	//   ....[18]....
        /*00a8*/ 	.word	0x0500000f


	//   ....[19]....
        /*00ac*/ 	.word	0x0500000f


	//----- nvinfo : EIATTR_COOP_GROUP_INSTR_OFFSETS
	.align		4
.L_13704:
        /*00b0*/ 	.byte	0x04, 0x28
        /*00b2*/ 	.short	(.L_13706 - .L_13705)


	//   ....[0]....
.L_13705:
        /*00b4*/ 	.word	0x00006b30


	//   ....[1]....
        /*00b8*/ 	.word	0x00006b70


	//   ....[2]....
        /*00bc*/ 	.word	0x00006b90


	//   ....[3]....
        /*00c0*/ 	.word	0x00006bb0


	//   ....[4]....
        /*00c4*/ 	.word	0x00006bd0


	//   ....[5]....
        /*00c8*/ 	.word	0x00007d70


	//   ....[6]....
        /*00cc*/ 	.word	0x00007d90


	//   ....[7]....
        /*00d0*/ 	.word	0x00007db0


	//   ....[8]....
        /*00d4*/ 	.word	0x00007dd0


	//   ....[9]....
        /*00d8*/ 	.word	0x00007df0


	//   ....[10]....
        /*00dc*/ 	.word	0x0000a320


	//   ....[11]....
        /*00e0*/ 	.word	0x0000a3a0


	//   ....[12]....
        /*00e4*/ 	.word	0x0000a400


	//   ....[13]....
        /*00e8*/ 	.word	0x0000a460


	//   ....[14]....
        /*00ec*/ 	.word	0x0000a4c0


	//   ....[15]....
        /*00f0*/ 	.word	0x0000b6d0


	//   ....[16]....
        /*00f4*/ 	.word	0x0000b730


	//   ....[17]....
        /*00f8*/ 	.word	0x0000b790


	//   ....[18]....
        /*00fc*/ 	.word	0x0000b7f0


	//   ....[19]....
        /*0100*/ 	.word	0x0000b850


	//----- nvinfo : EIATTR_VRC_CTA_INIT_COUNT
	.align		4
.L_13706:
        /*0104*/ 	.byte	0x02, 0x4a
	.zero		1
	.zero		1


	//----- nvinfo : EIATTR_SYSCALL_OFFSETS
	.align		4
        /*0108*/ 	.byte	0x04, 0x46
        /*010a*/ 	.short	(.L_13708 - .L_13707)


	//   ....[0]....
.L_13707:
        /*010c*/ 	.word	0x000001c0


	//----- nvinfo : EIATTR_EXIT_INSTR_OFFSETS
	.align		4
.L_13708:
        /*0110*/ 	.byte	0x04, 0x1c
        /*0112*/ 	.short	(.L_13710 - .L_13709)


	//   ....[0]....
.L_13709:
        /*0114*/ 	.word	0x00000250


	//   ....[1]....
        /*0118*/ 	.word	0x0000a2c0


	//----- nvinfo : EIATTR_CRS_STACK_SIZE
	.align		4
.L_13710:
        /*011c*/ 	.byte	0x04, 0x1e
        /*011e*/ 	.short	(.L_13712 - .L_13711)
.L_13711:
        /*0120*/ 	.word	0x00000000


	//----- nvinfo : EIATTR_CBANK_PARAM_SIZE
	.align		4
.L_13712:
        /*0124*/ 	.byte	0x03, 0x19
        /*0126*/ 	.short	0x0078


	//----- nvinfo : EIATTR_PARAM_CBANK
	.align		4
        /*0128*/ 	.byte	0x04, 0x0a
        /*012a*/ 	.short	(.L_13714 - .L_13713)
	.align		4
.L_13713:
        /*012c*/ 	.word	index@(.nv.constant0._Z15SoftmaxWarpImplI22BroadcastScaleMaskLoadIffbLm2EiE11DirectStoreIffEfLi1ELi28ELi32ELi1ELb1EL9Algorithm0EEvT_T0_ll)
        /*0130*/ 	.short	0x0380
        /*0132*/ 	.short	0x0078


	//----- nvinfo : EIATTR_SW_WAR
	.align		4
.L_13714:
        /*0134*/ 	.byte	0x04, 0x36
        /*0136*/ 	.short	(.L_13716 - .L_13715)
.L_13715:
        /*0138*/ 	.word	0x00000008
.L_13716:


//--------------------- .nv.info._Z15SoftmaxWarpImplI22BroadcastScaleMaskLoadIffbLm2EiE11DirectStoreIffEfLi1ELi28ELi32ELi1ELb0EL9Algorithm0EEvT_T0_ll --------------------------
	.section	.nv.info._Z15SoftmaxWarpImplI22BroadcastScaleMaskLoadIffbLm2EiE11DirectStoreIffEfLi1ELi28ELi32ELi1ELb0EL9Algorithm0EEvT_T0_ll,"",@"SHT_CUDA_INFO"
	.sectionflags	@""
	.align	4


	//----- nvinfo : EIATTR_CUDA_API_VERSION
	.align		4
        /*0000*/ 	.byte	0x04, 0x37
        /*0002*/ 	.short	(.L_13718 - .L_13717)
.L_13717:
        /*0004*/ 	.word	0x00000082


	//----- nvinfo : EIATTR_KPARAM_INFO
	.align		4
.L_13718:
        /*0008*/ 	.byte	0x04, 0x17
        /*000a*/ 	.short	(.L_13720 - .L_13719)
.L_13719:
        /*000c*/ 	.word	0x00000000
        /*0010*/ 	.short	0x0003
        /*0012*/ 	.short	0x0070
        /*0014*/ 	.byte	0x00, 0xf0, 0x21, 0x00


	//----- nvinfo : EIATTR_KPARAM_INFO
	.align		4
.L_13720:
        /*0018*/ 	.byte	0x04, 0x17
        /*001a*/ 	.short	(.L_13722 - .L_13721)
.L_13721:
        /*001c*/ 	.word	0x00000000
        /*0020*/ 	.short	0x0002
        /*0022*/ 	.short	0x0068
        /*0024*/ 	.byte	0x00, 0xf0, 0x21, 0x00


	//----- nvinfo : EIATTR_KPARAM_INFO
	.align		4
.L_13722:
        /*0028*/ 	.byte	0x04, 0x17
        /*002a*/ 	.short	(.L_13724 - .L_13723)
.L_13723:
        /*002c*/ 	.word	0x00000000
        /*0030*/ 	.short	0x0001
        /*0032*/ 	.short	0x0058
        /*0034*/ 	.byte	0x00, 0xf0, 0x41, 0x00


	//----- nvinfo : EIATTR_KPARAM_INFO
	.align		4
.L_13724:
        /*0038*/ 	.byte	0x04, 0x17
        /*003a*/ 	.short	(.L_13726 - .L_13725)
.L_13725:
        /*003c*/ 	.word	0x00000000
        /*0040*/ 	.short	0x0000
        /*0042*/ 	.short	0x0000
        /*0044*/ 	.byte	0x00, 0xf0, 0x61, 0x01


	//----- nvinfo : EIATTR_SPARSE_MMA_MASK
	.align		4
.L_13726:
        /*0048*/ 	.byte	0x03, 0x50
        /*004a*/ 	.short	0x0000


	//----- nvinfo : EIATTR_MAXREG_COUNT
	.align		4
        /*004c*/ 	.byte	0x03, 0x1b
        /*004e*/ 	.short	0x00ff


	//----- nvinfo : EIATTR_EXTERNS
	.align		4
        /*0050*/ 	.byte	0x04, 0x0f
        /*0052*/ 	.short	(.L_13728 - .L_13727)


	//   ....[0]....
	.align		4
.L_13727:
        /*0054*/ 	.word	index@(__assertfail)


	//----- nvinfo : EIATTR_MERCURY_ISA_VERSION
	.align		4
.L_13728:
        /*0058*/ 	.byte	0x03, 0x5f
        /*005a*/ 	.short	0x0101


	//----- nvinfo : EIATTR_COOP_GROUP_MASK_REGIDS
	.align		4
        /*005c*/ 	.byte	0x04, 0x29
        /*005e*/ 	.short	(.L_13730 - .L_13729)


	//   ....[0]....
.L_13729:
        /*0060*/ 	.word	0xffffffff


	//   ....[1]....
        /*0064*/ 	.word	0xffffffff


	//   ....[2]....
        /*0068*/ 	.word	0xffffffff


	//   ....[3]....
        /*006c*/ 	.word	0xffffffff


	//   ....[4]....
        /*0070*/ 	.word	0xffffffff


	//   ....[5]....
        /*0074*/ 	.word	0xffffffff


	//   ....[6]....
        /*0078*/ 	.word	0xffffffff


	//   ....[7]....
        /*007c*/ 	.word	0xffffffff


	//   ....[8]....
        /*0080*/ 	.word	0xffffffff


	//   ....[9]....
        /*0084*/ 	.word	0xffffffff


	//   ....[10]....
        /*0088*/ 	.word	0x0500000f


	//   ....[11]....
        /*008c*/ 	.word	0x0500000f


	//   ....[12]....
        /*0090*/ 	.word	0x0500000f


	//   ....[13]....
        /*0094*/ 	.word	0x0500000f


	//   ....[14]....
        /*0098*/ 	.word	0x0500000f


	//   ....[15]....
        /*009c*/ 	.word	0x0500000f


	//   ....[16]....
        /*00a0*/ 	.word	0x0500000f


	//   ....[17]....
        /*00a4*/ 	.word	0x0500000f


	//   ....[18]....
        /*00a8*/ 	.word	0x0500000f


	//   ....[19]....
        /*00ac*/ 	.word	0x0500000f


	//----- nvinfo : EIATTR_COOP_GROUP_INSTR_OFFSETS
	.align		4
.L_13730:
        /*00b0*/ 	.byte	0x04, 0x28
        /*00b2*/ 	.short	(.L_13732 - .L_13731)


	//   ....[0]....
.L_13731:
        /*00b4*/ 	.word	0x00003fa0


	//   ....[1]....
        /*00b8*/ 	.word	0x00003fe0


	//   ....[2]....
        /*00bc*/ 	.word	0x00004000


	//   ....[3]....
        /*00c0*/ 	.word	0x00004020


	//   ....[4]....
        /*00c4*/ 	.word	0x00004040


	//   ....[5]....
        /*00c8*/ 	.word	0x000051e0


	//   ....[6]....
        /*00cc*/ 	.word	0x00005200


	//   ....[7]....
        /*00d0*/ 	.word	0x00005220


	//   ....[8]....
        /*00d4*/ 	.word	0x00005240


	//   ....[9]....
        /*00d8*/ 	.word	0x00005260


	//   ....[10]....
        /*00dc*/ 	.word	0x00006f90


	//   ....[11]....
        /*00e0*/ 	.word	0x00007010


	//   ....[12]....
        /*00e4*/ 	.word	0x00007070


	//   ....[13]....
        /*00e8*/ 	.word	0x000070d0


	//   ....[14]....
        /*00ec*/ 	.word	0x00007130


	//   ....[15]....
        /*00f0*/ 	.word	0x00008340


	//   ....[16]....
        /*00f4*/ 	.word	0x000083a0


	//   ....[17]....
        /*00f8*/ 	.word	0x00008400


	//   ....[18]....
        /*00fc*/ 	.word	0x00008460


	//   ....[19]....
        /*0100*/ 	.word	0x000084c0


	//----- nvinfo : EIATTR_VRC_CTA_INIT_COUNT
	.align		4
.L_13732:
        /*0104*/ 	.byte	0x02, 0x4a
	.zero		1
	.zero		1


	//----- nvinfo : EIATTR_SYSCALL_OFFSETS
	.align		4
        /*0108*/ 	.byte	0x04, 0x46
        /*010a*/ 	.short	(.L_13734 - .L_13733)


	//   ....[0]....
.L_13733:
        /*010c*/ 	.word	0x000001a0


	//----- nvinfo : EIATTR_EXIT_INSTR_OFFSETS
	.align		4
.L_13734:
        /*0110*/ 	.byte	0x04, 0x1c
        /*0112*/ 	.short	(.L_13736 - .L_13735)


	//   ....[0]....
.L_13735:
        /*0114*/ 	.word	0x00000250


	//   ....[1]....
        /*0118*/ 	.word	0x00006f30


	//----- nvinfo : EIATTR_CRS_STACK_SIZE
	.align		4
.L_13736:
        /*011c*/ 	.byte	0x04, 0x1e
        /*011e*/ 	.short	(.L_13738 - .L_13737)
.L_13737:
        /*0120*/ 	.word	0x00000000


	//----- nvinfo : EIATTR_CBANK_PARAM_SIZE
	.align		4
.L_13738:
        /*0124*/ 	.byte	0x03, 0x19
        /*0126*/ 	.short	0x0078


	//----- nvinfo : EIATTR_PARAM_CBANK
	.align		4
        /*0128*/ 	.byte	0x04, 0x0a
        /*012a*/ 	.short	(.L_13740 - .L_13739)
	.align		4
.L_13739:
        /*012c*/ 	.word	index@(.nv.constant0._Z15SoftmaxWarpImplI22BroadcastScaleMaskLoadIffbLm2EiE11DirectStoreIffEfLi1ELi28ELi32ELi1ELb0EL9Algorithm0EEvT_T0_ll)
        /*0130*/ 	.short	0x0380
        /*0132*/ 	.short	0x0078


	//----- nvinfo : EIATTR_SW_WAR
	.align		4
.L_13740:
        /*0134*/ 	.byte	0x04, 0x36
        /*0136*/ 	.short	(.L_13742 - .L_13741)
.L_13741:
        /*0138*/ 	.word	0x00000008
.L_13742:


//--------------------- .nv.info._Z15SoftmaxWarpImplI22BroadcastScaleMaskLoadIffbLm2EiE11DirectStoreIffEfLi1ELi27ELi32ELi1ELb1EL9Algorithm0EEvT_T0_ll --------------------------
	.section	.nv.info._Z15SoftmaxWarpImplI22BroadcastScaleMaskLoadIffbLm2EiE11DirectStoreIffEfLi1ELi27ELi32ELi1ELb1EL9Algorithm0EEvT_T0_ll,"",@"SHT_CUDA_INFO"
	.sectionflags	@""
	.align	4


	//----- nvinfo : EIATTR_CUDA_API_VERSION
	.align		4
        /*0000*/ 	.byte	0x04, 0x37
        /*0002*/ 	.short	(.L_13744 - .L_13743)
.L_13743:
        /*0004*/ 	.word	0x00000082


	//----- nvinfo : EIATTR_KPARAM_INFO
	.align		4
.L_13744:
        /*0008*/ 	.byte	0x04, 0x17
        /*000a*/ 	.short	(.L_13746 - .L_13745)
.L_13745:
        /*000c*/ 	.word	0x00000000
        /*0010*/ 	.short	0x0003
        /*0012*/ 	.short	0x0070
        /*0014*/ 	.byte	0x00, 0xf0, 0x21, 0x00


	//----- nvinfo : EIATTR_KPARAM_INFO
	.align		4
.L_13746:
        /*0018*/ 	.byte	0x04, 0x17
        /*001a*/ 	.short	(.L_13748 - .L_13747)
.L_13747:
        /*001c*/ 	.word	0x00000000
        /*0020*/ 	.short	0x0002
        /*0022*/ 	.short	0x0068
        /*0024*/ 	.byte	0x00, 0xf0, 0x21, 0x00


	//----- nvinfo : EIATTR_KPARAM_INFO
	.align		4
.L_13748:
        /*0028*/ 	.byte	0x04, 0x17
        /*002a*/ 	.short	(.L_13750 - .L_13749)
.L_13749:
        /*002c*/ 	.word	0x00000000
        /*0030*/ 	.short	0x0001
        /*0032*/ 	.short	0x0058
        /*0034*/ 	.byte	0x00, 0xf0, 0x41, 0x00


	//----- nvinfo : EIATTR_KPARAM_INFO
	.align		4
.L_13750:
        /*0038*/ 	.byte	0x04, 0x17
        /*003a*/ 	.short	(.L_13752 - .L_13751)
.L_13751:
        /*003c*/ 	.word	0x00000000
        /*0040*/ 	.short	0x0000
        /*0042*/ 	.short	0x0000
        /*0044*/ 	.byte	0x00, 0xf0, 0x61, 0x01


	//----- nvinfo : EIATTR_SPARSE_MMA_MASK
	.align		4
.L_13752:
        /*0048*/ 	.byte	0x03, 0x50
        /*004a*/ 	.short	0x0000


	//----- nvinfo : EIATTR_MAXREG_COUNT
	.align		4
        /*004c*/ 	.byte	0x03, 0x1b
        /*004e*/ 	.short	0x00ff


	//----- nvinfo : EIATTR_EXTERNS
	.align		4
        /*0050*/ 	.byte	0x04, 0x0f
        /*0052*/ 	.short	(.L_13754 - .L_13753)


	//   ....[0]....
	.align		4
.L_13753:
        /*0054*/ 	.word	index@(__assertfail)


	//----- nvinfo : EIATTR_MERCURY_ISA_VERSION
	.align		4
.L_13754:
        /*0058*/ 	.byte	0x03, 0x5f
        /*005a*/ 	.short	0x0101


	//----- nvinfo : EIATTR_COOP_GROUP_MASK_REGIDS
	.align		4
        /*005c*/ 	.byte	0x04, 0x29
        /*005e*/ 	.short	(.L_13756 - .L_13755)


	//   ....[0]....
.L_13755:
        /*0060*/ 	.word	0xffffffff


	//   ....[1]....
        /*0064*/ 	.word	0xffffffff


	//   ....[2]....
        /*0068*/ 	.word	0xffffffff


	//   ....[3]....
        /*006c*/ 	.word	0xffffffff


	//   ....[4]....
        /*0070*/ 	.word	0xffffffff


	//   ....[5]....
        /*0074*/ 	.word	0xffffffff


	//   ....[6]....
        /*0078*/ 	.word	0xffffffff


	//   ....[7]....
        /*007c*/ 	.word	0xffffffff


	//   ....[8]....
        /*0080*/ 	.word	0xffffffff


	//   ....[9]....
        /*0084*/ 	.word	0xffffffff


	//   ....[10]....
        /*0088*/ 	.word	0x0500000f


	//   ....[11]....
        /*008c*/ 	.word	0x0500000f


	//   ....[12]....
        /*0090*/ 	.word	0x0500000f


	//   ....[13]....
        /*0094*/ 	.word	0x0500000f


	//   ....[14]....
        /*0098*/ 	.word	0x0500000f


	//   ....[15]....
        /*009c*/ 	.word	0x0500000f


	//   ....[16]....
        /*00a0*/ 	.word	0x0500000f


	//   ....[17]....
        /*00a4*/ 	.word	0x0500000f


	//   ....[18]....
        /*00a8*/ 	.word	0x0500000f


	//   ....[19]....
        /*00ac*/ 	.word	0x0500000f


	//----- nvinfo : EIATTR_COOP_GROUP_INSTR_OFFSETS
	.align		4
.L_13756:
        /*00b0*/ 	.byte	0x04, 0x28
        /*00b2*/ 	.short	(.L_13758 - .L_13757)


	//   ....[0]....
.L_13757:
        /*00b4*/ 	.word	0x00006760


	//   ....[1]....
        /*00b8*/ 	.word	0x000067a0


	//   ....[2]....
        /*00bc*/ 	.word	0x000067c0


	//   ....[3]....
        /*00c0*/ 	.word	0x000067e0


	//   ....[4]....
        /*00c4*/ 	.word	0x00006800


	//   ....[5]....
        /*00c8*/ 	.word	0x00007900


	//   ....[6]....
        /*00cc*/ 	.word	0x00007920


	//   ....[7]....
        /*00d0*/ 	.word	0x00007940


	//   ....[8]....
        /*00d4*/ 	.word	0x00007960


	//   ....[9]....
        /*00d8*/ 	.word	0x00007980


	//   ....[10]....
        /*00dc*/ 	.word	0x00009bb0


	//   ....[11]....
        /*00e0*/ 	.word	0x00009c30


	//   ....[12]....
        /*00e4*/ 	.word	0x00009c90


	//   ....[13]....
        /*00e8*/ 	.word	0x00009cf0


	//   ....[14]....
        /*00ec*/ 	.word	0x00009d50


	//   ....[15]....
        /*00f0*/ 	.word	0x0000aec0


	//   ....[16]....
        /*00f4*/ 	.word	0x0000af20


	//   ....[17]....
        /*00f8*/ 	.word	0x0000af80


	//   ....[18]....
        /*00fc*/ 	.word	0x0000afe0


	//   ....[19]....
        /*0100*/ 	.word	0x0000b040


	//----- nvinfo : EIATTR_VRC_CTA_INIT_COUNT
	.align		4
.L_13758:
        /*0104*/ 	.byte	0x02, 0x4a
	.zero		1
	.zero		1


	//----- nvinfo : EIATTR_SYSCALL_OFFSETS
	.align		4
        /*0108*/ 	.byte	0x04, 0x46
        /*010a*/ 	.short	(.L_13760 - .L_13759)


	//   ....[0]....
.L_13759:
        /*010c*/ 	.word	0x000001c0


	//----- nvinfo : EIATTR_EXIT_INSTR_OFFSETS
	.align		4
.L_13760:
        /*0110*/ 	.byte	0x04, 0x1c
        /*0112*/ 	.short	(.L_13762 - .L_13761)


	//   ....[0]....
.L_13761:
        /*0114*/ 	.word	0x00000250


	//   ....[1]....
        /*0118*/ 	.word	0x00009b50


	//----- nvinfo : EIATTR_CRS_STACK_SIZE
	.align		4
.L_13762:
        /*011c*/ 	.byte	0x04, 0x1e
        /*011e*/ 	.short	(.L_13764 - .L_13763)
.L_13763:
        /*0120*/ 	.word	0x00000000


	//----- nvinfo : EIATTR_CBANK_PARAM_SIZE
	.align		4
.L_13764:
        /*0124*/ 	.byte	0x03, 0x19
        /*0126*/ 	.short	0x0078


	//----- nvinfo : EIATTR_PARAM_CBANK
	.align		4
        /*0128*/ 	.byte	0x04, 0x0a
        /*012a*/ 	.short	(.L_13766 - .L_13765)
	.align		4
.L_13765:
        /*012c*/ 	.word	index@(.nv.constant0._Z15SoftmaxWarpImplI22BroadcastScaleMaskLoadIffbLm2EiE11DirectStoreIffEfLi1ELi27ELi32ELi1ELb1EL9Algorithm0EEvT_T0_ll)
        /*0130*/ 	.short	0x0380
        /*0132*/ 	.short	0x0078


	//----- nvinfo : EIATTR_SW_WAR
	.align		4
.L_13766:
        /*0134*/ 	.byte	0x04, 0x36
        /*0136*/ 	.short	(.L_13768 - .L_13767)
.L_13767:
        /*0138*/ 	.word	0x00000008
.L_13768:


//--------------------- .nv.info._Z15SoftmaxWarpImplI22BroadcastScaleMaskLoadIffbLm2EiE11DirectStoreIffEfLi1ELi27ELi32ELi1ELb0EL9Algorithm0EEvT_T0_ll --------------------------
	.section	.nv.info._Z15SoftmaxWarpImplI22BroadcastScaleMaskLoadIffbLm2EiE11DirectStoreIffEfLi1ELi27ELi32ELi1ELb0EL9Algorithm0EEvT_T0_ll,"",@"SHT_CUDA_INFO"
	.sectionflags	@""
	.align	4


	//----- nvinfo : EIATTR_CUDA_API_VERSION
	.align		4
        /*0000*/ 	.byte	0x04, 0x37
        /*0002*/ 	.short	(.L_13770 - .L_13769)
.L_13769:
        /*0004*/ 	.word	0x00000082


	//----- nvinfo : EIATTR_KPARAM_INFO
	.align		4
.L_13770:
        /*0008*/ 	.byte	0x04, 0x17
        /*000a*/ 	.short	(.L_13772 - .L_13771)
.L_13771:
        /*000c*/ 	.word	0x00000000
        /*0010*/ 	.short	0x0003
        /*0012*/ 	.short	0x0070
        /*0014*/ 	.byte	0x00, 0xf0, 0x21, 0x00


	//----- nvinfo : EIATTR_KPARAM_INFO
	.align		4
.L_13772:
        /*0018*/ 	.byte	0x04, 0x17
        /*001a*/ 	.short	(.L_13774 - .L_13773)
.L_13773:
        /*001c*/ 	.word	0x00000000
        /*0020*/ 	.short	0x0002
        /*0022*/ 	.short	0x0068
        /*0024*/ 	.byte	0x00, 0xf0, 0x21, 0x00


	//----- nvinfo : EIATTR_KPARAM_INFO
	.align		4
.L_13774:
        /*0028*/ 	.byte	0x04, 0x17
        /*002a*/ 	.short	(.L_13776 - .L_13775)
.L_13775:
        /*002c*/ 	.word	0x00000000
        /*0030*/ 	.short	0x0001
        /*0032*/ 	.short	0x0058
        /*0034*/ 	.byte	0x00, 0xf0, 0x41, 0x00


	//----- nvinfo : EIATTR_KPARAM_INFO
	.align		4
.L_13776:
        /*0038*/ 	.byte	0x04, 0x17
        /*003a*/ 	.short	(.L_13778 - .L_13777)
.L_13777:
        /*003c*/ 	.word	0x00000000
        /*0040*/ 	.short	0x0000
        /*0042*/ 	.short	0x0000
        /*0044*/ 	.byte	0x00, 0xf0, 0x61, 0x01


	//----- nvinfo : EIATTR_SPARSE_MMA_MASK
	.align		4
.L_13778:
        /*0048*/ 	.byte	0x03, 0x50
        /*004a*/ 	.short	0x0000


	//----- nvinfo : EIATTR_MAXREG_COUNT
	.align		4
        /*004c*/ 	.byte	0x03, 0x1b
        /*004e*/ 	.short	0x00ff


	//----- nvinfo : EIATTR_EXTERNS
	.align		4
        /*0050*/ 	.byte	0x04, 0x0f
        /*0052*/ 	.short	(.L_13780 - .L_13779)


	//   ....[0]....
	.align		4
.L_13779:
        /*0054*/ 	.word	index@(__assertfail)


	//----- nvinfo : EIATTR_MERCURY_ISA_VERSION
	.align		4
.L_13780:
        /*0058*/ 	.byte	0x03, 0x5f
        /*005a*/ 	.short	0x0101


	//----- nvinfo : EIATTR_COOP_GROUP_MASK_REGIDS
	.align		4
        /*005c*/ 	.byte	0x04, 0x29
        /*005e*/ 	.short	(.L_13782 - .L_13781)


	//   ....[0]....
.L_13781:
        /*0060*/ 	.word	0xffffffff


	//   ....[1]....
        /*0064*/ 	.word	0xffffffff


	//   ....[2]....
        /*0068*/ 	.word	0xffffffff


	//   ....[3]....
        /*006c*/ 	.word	0xffffffff


	//   ....[4]....
        /*0070*/ 	.word	0xffffffff


	//   ....[5]....
        /*0074*/ 	.word	0xffffffff


	//   ....[6]....
        /*0078*/ 	.word	0xffffffff


	//   ....[7]....
        /*007c*/ 	.word	0xffffffff


	//   ....[8]....
        /*0080*/ 	.word	0xffffffff


	//   ....[9]....
        /*0084*/ 	.word	0xffffffff


	//   ....[10]....
        /*0088*/ 	.word	0x0500000f


	//   ....[11]....
        /*008c*/ 	.word	0x0500000f


	//   ....[12]....
        /*0090*/ 	.word	0x0500000f


	//   ....[13]....
        /*0094*/ 	.word	0x0500000f


	//   ....[14]....
        /*0098*/ 	.word	0x0500000f


	//   ....[15]....
        /*009c*/ 	.word	0x0500000f


	//   ....[16]....
        /*00a0*/ 	.word	0x0500000f


	//   ....[17]....
        /*00a4*/ 	.word	0x0500000f


	//   ....[18]....
        /*00a8*/ 	.word	0x0500000f


	//   ....[19]....
        /*00ac*/ 	.word	0x0500000f


	//----- nvinfo : EIATTR_COOP_GROUP_INSTR_OFFSETS
	.align		4
.L_13782:
        /*00b0*/ 	.byte	0x04, 0x28
        /*00b2*/ 	.short	(.L_13784 - .L_13783)


	//   ....[0]....
.L_13783:
        /*00b4*/ 	.word	0x00003d40


	//   ....[1]....
        /*00b8*/ 	.word	0x00003d80


	//   ....[2]....
        /*00bc*/ 	.word	0x00003da0


	//   ....[3]....
        /*00c0*/ 	.word	0x00003dc0


	//   ....[4]....
        /*00c4*/ 	.word	0x00003de0


	//   ....[5]....
        /*00c8*/ 	.word	0x00004ee0


	//   ....[6]....
        /*00cc*/ 	.word	0x00004f00


	//   ....[7]....
        /*00d0*/ 	.word	0x00004f20


	//   ....[8]....
        /*00d4*/ 	.word	0x00004f40


	//   ....[9]....
        /*00d8*/ 	.word	0x00004f60


	//   ....[10]....
        /*00dc*/ 	.word	0x00006d40


	//   ....[11]....
        /*00e0*/ 	.word	0x00006dd0


	//   ....[12]....
        /*00e4*/ 	.word	0x00006e30


	//   ....[13]....
        /*00e8*/ 	.word	0x00006e90


	//   ....[14]....
        /*00ec*/ 	.word	0x00006ef0


	//   ....[15]....
        /*00f0*/ 	.word	0x00008050


	//   ....[16]....
        /*00f4*/ 	.word	0x000080b0


	//   ....[17]....
        /*00f8*/ 	.word	0x00008110


	//   ....[18]....
        /*00fc*/ 	.word	0x00008170


	//   ....[19]....
        /*0100*/ 	.word	0x000081d0


	//----- nvinfo : EIATTR_VRC_CTA_INIT_COUNT
	.align		4
.L_13784:
        /*0104*/ 	.byte	0x02, 0x4a
	.zero		1
	.zero		1


	//----- nvinfo : EIATTR_SYSCALL_OFFSETS
	.align		4
        /*0108*/ 	.byte	0x04, 0x46
        /*010a*/ 	.short	(.L_13786 - .L_13785)


	//   ....[0]....
.L_13785:
        /*010c*/ 	.word	0x000001a0


	//----- nvinfo : EIATTR_EXIT_INSTR_OFFSETS
	.align		4
.L_13786:
        /*0110*/ 	.byte	0x04, 0x1c
        /*0112*/ 	.short	(.L_13788 - .L_13787)


	//   ....[0]....
.L_13787:
        /*0114*/ 	.word	0x00000250


	//   ....[1]....
        /*0118*/ 	.word	0x00006ce0


	//----- nvinfo : EIATTR_CRS_STACK_SIZE
	.align		4
.L_13788:
        /*011c*/ 	.byte	0x04, 0x1e
        /*011e*/ 	.short	(.L_13790 - .L_13789)
.L_13789:
        /*0120*/ 	.word	0x00000000


	//----- nvinfo : EIATTR_CBANK_PARAM_SIZE
	.align		4
.L_13790:
        /*0124*/ 	.byte	0x03, 0x19
        /*0126*/ 	.short	0x0078


	//----- nvinfo : EIATTR_PARAM_CBANK
	.align		4
        /*0128*/ 	.byte	0x04, 0x0a
        /*012a*/ 	.short	(.L_13792 - .L_13791)
	.align		4
.L_13791:
        /*012c*/ 	.word	index@(.nv.constant0._Z15SoftmaxWarpImplI22BroadcastScaleMaskLoadIffbLm2EiE11DirectStoreIffEfLi1ELi27ELi32ELi1ELb0EL9Algorithm0EEvT_T0_ll)
        /*0130*/ 	.short	0x0380
        /*0132*/ 	.short	0x0078


	//----- nvinfo : EIATTR_SW_WAR
	.align		4
.L_13792:
        /*0134*/ 	.byte	0x04, 0x36
        /*0136*/ 	.short	(.L_13794 - .L_13793)
.L_13793:
        /*0138*/ 	.word	0x00000008
.L_13794:


//--------------------- .nv.info._Z15SoftmaxWarpImplI22BroadcastScaleMaskLoadIffbLm2EiE11DirectStoreIffEfLi1ELi26ELi32ELi1ELb1EL9Algorithm0EEvT_T0_ll --------------------------
	.section	.nv.info._Z15SoftmaxWarpImplI22BroadcastScaleMaskLoadIffbLm2EiE11DirectStoreIffEfLi1ELi26ELi32ELi1ELb1EL9Algorithm0EEvT_T0_ll,"",@"SHT_CUDA_INFO"
	.sectionflags	@""
	.align	4


	//----- nvinfo : EIATTR_CUDA_API_VERSION
	.align		4
        /*0000*/ 	.byte	0x04, 0x37
        /*0002*/ 	.short	(.L_13796 - .L_13795)
.L_13795:
        /*0004*/ 	.word	0x00000082


	//----- nvinfo : EIATTR_KPARAM_INFO
	.align		4
.L_13796:
        /*0008*/ 	.byte	0x04, 0x17
        /*000a*/ 	.short	(.L_13798 - .L_13797)
.L_13797:
        /*000c*/ 	.word	0x00000000
        /*0010*/ 	.short	0x0003
        /*0012*/ 	.short	0x0070
        /*0014*/ 	.byte	0x00, 0xf0, 0x21, 0x00


	//----- nvinfo : EIATTR_KPARAM_INFO
	.align		4
.L_13798:
        /*0018*/ 	.byte	0x04, 0x17
        /*001a*/ 	.short	(.L_13800 - .L_13799)
.L_13799:
        /*001c*/ 	.word	0x00000000
        /*0020*/ 	.short	0x0002
        /*0022*/ 	.short	0x0068
        /*0024*/ 	.byte	0x00, 0xf0, 0x21, 0x00


	//----- nvinfo : EIATTR_KPARAM_INFO
	.align		4
.L_13800:
        /*0028*/ 	.byte	0x04, 0x17
        /*002a*/ 	.short	(.L_13802 - .L_13801)
.L_13801:
        /*002c*/ 	.word	0x00000000
        /*0030*/ 	.short	0x0001
        /*0032*/ 	.short	0x0058
        /*0034*/ 	.byte	0x00, 0xf0, 0x41, 0x00


	//----- nvinfo : EIATTR_KPARAM_INFO
	.align		4
.L_13802:
        /*0038*/ 	.byte	0x04, 0x17
        /*003a*/ 	.short	(.L_13804 - .L_13803)
.L_13803:
        /*003c*/ 	.word	0x00000000
        /*0040*/ 	.short	0x0000
        /*0042*/ 	.short	0x0000
        /*0044*/ 	.byte	0x00, 0xf0, 0x61, 0x01


	//----- nvinfo : EIATTR_SPARSE_MMA_MASK
	.align		4
.L_13804:
        /*0048*/ 	.byte	0x03, 0x50
        /*004a*/ 	.short	0x0000


	//----- nvinfo : EIATTR_MAXREG_COUNT
	.align		4
        /*004c*/ 	.byte	0x03, 0x1b
        /*004e*/ 	.short	0x00ff


	//----- nvinfo : EIATTR_EXTERNS
	.align		4
        /*0050*/ 	.byte	0x04, 0x0f
        /*0052*/ 	.short	(.L_13806 - .L_13805)


	//   ....[0]....
	.align		4
.L_13805:
        /*0054*/ 	.word	index@(__assertfail)


	//----- nvinfo : EIATTR_MERCURY_ISA_VERSION
	.align		4
.L_13806:
        /*0058*/ 	.byte	0x03, 0x5f
        /*005a*/ 	.short	0x0101


	//----- nvinfo : EIATTR_COOP_GROUP_MASK_REGIDS
	.align		4
        /*005c*/ 	.byte	0x04, 0x29
        /*005e*/ 	.short	(.L_13808 - .L_13807)


	//   ....[0]....
.L_13807:
        /*0060*/ 	.word	0xffffffff


	//   ....[1]....
        /*0064*/ 	.word	0xffffffff


	//   ....[2]....
        /*0068*/ 	.word	0xffffffff


	//   ....[3]....
        /*006c*/ 	.word	0xffffffff


	//   ....[4]....
        /*0070*/ 	.word	0xffffffff


	//   ....[5]....
        /*0074*/ 	.word	0xffffffff


	//   ....[6]....
        /*0078*/ 	.word	0xffffffff


	//   ....[7]....
        /*007c*/ 	.word	0xffffffff


	//   ....[8]....
        /*0080*/ 	.word	0xffffffff


	//   ....[9]....
        /*0084*/ 	.word	0xffffffff


	//   ....[10]....
        /*0088*/ 	.word	0x0500000f


	//   ....[11]....
        /*008c*/ 	.word	0x0500000f


	//   ....[12]....
        /*0090*/ 	.word	0x0500000f


	//   ....[13]....
        /*0094*/ 	.word	0x0500000f


	//   ....[14]....
        /*0098*/ 	.word	0x0500000f


	//   ....[15]....
        /*009c*/ 	.word	0x0500000f


	//   ....[16]....
        /*00a0*/ 	.word	0x0500000f


	//   ....[17]....
        /*00a4*/ 	.word	0x0500000f


	//   ....[18]....
        /*00a8*/ 	.word	0x0500000f


	//   ....[19]....
        /*00ac*/ 	.word	0x0500000f


	//----- nvinfo : EIATTR_COOP_GROUP_INSTR_OFFSETS
	.align		4
.L_13808:
        /*00b0*/ 	.byte	0x04, 0x28
        /*00b2*/ 	.short	(.L_13810 - .L_13809)


	//   ....[0]....
.L_13809:
        /*00b4*/ 	.word	0x000063e0


	//   ....[1]....
        /*00b8*/ 	.word	0x00006420


	//   ....[2]....
        /*00bc*/ 	.word	0x00006440


	//   ....[3]....
        /*00c0*/ 	.word	0x00006460


	//   ....[4]....
        /*00c4*/ 	.word	0x00006480


	//   ....[5]....
        /*00c8*/ 	.word	0x000074e0


	//   ....[6]....
        /*00cc*/ 	.word	0x00007500


	//   ....[7]....
        /*00d0*/ 	.word	0x00007520


	//   ....[8]....
        /*00d4*/ 	.word	0x00007540


	//   ....[9]....
        /*00d8*/ 	.word	0x00007560


	//   ....[10]....
        /*00dc*/ 	.word	0x000097e0


	//   ....[11]....
        /*00e0*/ 	.word	0x00009860


	//   ....[12]....
        /*00e4*/ 	.word	0x000098c0


	//   ....[13]....
        /*00e8*/ 	.word	0x00009920


	//   ....[14]....
        /*00ec*/ 	.word	0x00009980


	//   ....[15]....
        /*00f0*/ 	.word	0x0000aa50


	//   ....[16]....
        /*00f4*/ 	.word	0x0000aab0


	//   ....[17]....
        /*00f8*/ 	.word	0x0000ab10


	//   ....[18]....
        /*00fc*/ 	.word	0x0000ab70


	//   ....[19]....
        /*0100*/ 	.word	0x0000abd0


	//----- nvinfo : EIATTR_VRC_CTA_INIT_COUNT
	.align		4
.L_13810:
        /*0104*/ 	.byte	0x02, 0x4a
	.zero		1
	.zero		1


	//----- nvinfo : EIATTR_SYSCALL_OFFSETS
	.align		4
        /*0108*/ 	.byte	0x04, 0x46
        /*010a*/ 	.short	(.L_13812 - .L_13811)


	//   ....[0]....
.L_13811:
        /*010c*/ 	.word	0x000001c0


	//----- nvinfo : EIATTR_EXIT_INSTR_OFFSETS
	.align		4
.L_13812:
        /*0110*/ 	.byte	0x04, 0x1c
        /*0112*/ 	.short	(.L_13814 - .L_13813)


	//   ....[0]....
.L_13813:
        /*0114*/ 	.word	0x00000250


	//   ....[1]....
        /*0118*/ 	.word	0x00009780


	//----- nvinfo : EIATTR_CRS_STACK_SIZE
	.align		4
.L_13814:
        /*011c*/ 	.byte	0x04, 0x1e
        /*011e*/ 	.short	(.L_13816 - .L_13815)
.L_13815:
        /*0120*/ 	.word	0x00000000


	//----- nvinfo : EIATTR_CBANK_PARAM_SIZE
	.align		4
.L_13816:
        /*0124*/ 	.byte	0x03, 0x19
        /*0126*/ 	.short	0x0078


	//----- nvinfo : EIATTR_PARAM_CBANK
	.align		4
        /*0128*/ 	.byte	0x04, 0x0a
        /*012a*/ 	.short	(.L_13818 - .L_13817)
	.align		4
.L_13817:
        /*012c*/ 	.word	index@(.nv.constant0._Z15SoftmaxWarpImplI22BroadcastScaleMaskLoadIffbLm2EiE11DirectStoreIffEfLi1ELi26ELi32ELi1ELb1EL9Algorithm0EEvT_T0_ll)
        /*0130*/ 	.short	0x0380
        /*0132*/ 	.short	0x0078


	//----- nvinfo : EIATTR_SW_WAR
	.align		4
.L_13818:
        /*0134*/ 	.byte	0x04, 0x36
        /*0136*/ 	.short	(.L_13820 - .L_13819)
.L_13819:
        /*0138*/ 	.word	0x00000008
.L_13820:


//--------------------- .nv.info._Z15SoftmaxWarpImplI22BroadcastScaleMaskLoadIffbLm2EiE11DirectStoreIffEfLi1ELi26ELi32ELi1ELb0EL9Algorithm0EEvT_T0_ll --------------------------
	.section	.nv.info._Z15SoftmaxWarpImplI22BroadcastScaleMaskLoadIffbLm2EiE11DirectStoreIffEfLi1ELi26ELi32ELi1ELb0EL9Algorithm0EEvT_T0_ll,"",@"SHT_CUDA_INFO"
	.sectionflags	@""
	.align	4


	//----- nvinfo : EIATTR_CUDA_API_VERSION
	.align		4
        /*0000*/ 	.byte	0x04, 0x37
        /*0002*/ 	.short	(.L_13822 - .L_13821)
.L_13821:
        /*0004*/ 	.word	0x00000082


	//----- nvinfo : EIATTR_KPARAM_INFO
	.align		4
.L_13822:
        /*0008*/ 	.byte	0x04, 0x17
        /*000a*/ 	.short	(.L_13824 - .L_13823)
.L_13823:
        /*000c*/ 	.word	0x00000000
        /*0010*/ 	.short	0x0003
        /*0012*/ 	.short	0x0070
        /*0014*/ 	.byte	0x00, 0xf0, 0x21, 0x00


	//----- nvinfo : EIATTR_KPARAM_INFO
	.align		4
.L_13824:
        /*0018*/ 	.byte	0x04, 0x17
        /*001a*/ 	.short	(.L_13826 - .L_13825)
.L_13825:
        /*001c*/ 	.word	0x00000000
        /*0020*/ 	.short	0x0002
        /*0022*/ 	.short	0x0068
        /*0024*/ 	.byte	0x00, 0xf0, 0x21, 0x00


	//----- nvinfo : EIATTR_KPARAM_INFO
	.align		4
.L_13826:
        /*0028*/ 	.byte	0x04, 0x17
        /*002a*/ 	.short	(.L_13828 - .L_13827)
.L_13827:
        /*002c*/ 	.word	0x00000000
        /*0030*/ 	.short	0x0001
        /*0032*/ 	.short	0x0058
        /*0034*/ 	.byte	0x00, 0xf0, 0x41, 0x00


	//----- nvinfo : EIATTR_KPARAM_INFO
	.align		4
.L_13828:
        /*0038*/ 	.byte	0x04, 0x17
        /*003a*/ 	.short	(.L_13830 - .L_13829)
.L_13829:
        /*003c*/ 	.word	0x00000000
        /*0040*/ 	.short	0x0000
        /*0042*/ 	.short	0x0000
        /*0044*/ 	.byte	0x00, 0xf0, 0x61, 0x01


	//----- nvinfo : EIATTR_SPARSE_MMA_MASK
	.align		4
.L_13830:
        /*0048*/ 	.byte	0x03, 0x50
        /*004a*/ 	.short	0x0000


	//----- nvinfo : EIATTR_MAXREG_COUNT
	.align		4
        /*004c*/ 	.byte	0x03, 0x1b
        /*004e*/ 	.short	0x00ff


	//----- nvinfo : EIATTR_EXTERNS
	.align		4
        /*0050*/ 	.byte	0x04, 0x0f
        /*0052*/ 	.short	(.L_13832 - .L_13831)


	//   ....[0]....
	.align		4
.L_13831:
        /*0054*/ 	.word	index@(__assertfail)


	//----- nvinfo : EIATTR_MERCURY_ISA_VERSION
	.align		4
.L_13832:
        /*0058*/ 	.byte	0x03, 0x5f
        /*005a*/ 	.short	0x0101


	//----- nvinfo : EIATTR_COOP_GROUP_MASK_REGIDS
	.align		4
        /*005c*/ 	.byte	0x04, 0x29
        /*005e*/ 	.short	(.L_13834 - .L_13833)


	//   ....[0]....
.L_13833:
        /*0060*/ 	.word	0xffffffff


	//   ....[1]....
        /*0064*/ 	.word	0xffffffff


	//   ....[2]....
        /*0068*/ 	.word	0xffffffff


	//   ....[3]....
        /*006c*/ 	.word	0xffffffff


	//   ....[4]....
        /*0070*/ 	.word	0xffffffff


	//   ....[5]....
        /*0074*/ 	.word	0xffffffff


	//   ....[6]....
        /*0078*/ 	.word	0xffffffff


	//   ....[7]....
        /*007c*/ 	.word	0xffffffff


	//   ....[8]....
        /*0080*/ 	.word	0xffffffff


	//   ....[9]....
        /*0084*/ 	.word	0xffffffff


	//   ....[10]....
        /*0088*/ 	.word	0x0500000f


	//   ....[11]....
        /*008c*/ 	.word	0x0500000f


	//   ....[12]....
        /*0090*/ 	.word	0x0500000f


	//   ....[13]....
        /*0094*/ 	.word	0x0500000f


	//   ....[14]....
        /*0098*/ 	.word	0x0500000f


	//   ....[15]....
        /*009c*/ 	.word	0x0500000f


	//   ....[16]....
        /*00a0*/ 	.word	0x0500000f


	//   ....[17]....
        /*00a4*/ 	.word	0x0500000f


	//   ....[18]....
        /*00a8*/ 	.word	0x0500000f


	//   ....[19]....
        /*00ac*/ 	.word	0x0500000f


	//----- nvinfo : EIATTR_COOP_GROUP_INSTR_OFFSETS
	.align		4
.L_13834:
        /*00b0*/ 	.byte	0x04, 0x28
        /*00b2*/ 	.short	(.L_13836 - .L_13835)


	//   ....[0]....
.L_13835:
        /*00b4*/ 	.word	0x00003ac0


	//   ....[1]....
        /*00b8*/ 	.word	0x00003b00


	//   ....[2]....
        /*00bc*/ 	.word	0x00003b20


	//   ....[3]....
        /*00c0*/ 	.word	0x00003b40


	//   ....[4]....
        /*00c4*/ 	.word	0x00003b60


	//   ....[5]....
        /*00c8*/ 	.word	0x00004bc0


	//   ....[6]....
        /*00cc*/ 	.word	0x00004be0


	//   ....[7]....
        /*00d0*/ 	.word	0x00004c00


	//   ....[8]....
        /*00d4*/ 	.word	0x00004c20


	//   ....[9]....
        /*00d8*/ 	.word	0x00004c40


	//   ....[10]....
        /*00dc*/ 	.word	0x00006920


	//   ....[11]....
        /*00e0*/ 	.word	0x000069a0


	//   ....[12]....
        /*00e4*/ 	.word	0x00006a00


	//   ....[13]....
        /*00e8*/ 	.word	0x00006a60


	//   ....[14]....
        /*00ec*/ 	.word	0x00006ac0


	//   ....[15]....
        /*00f0*/ 	.word	0x00007b90


	//   ....[16]....
        /*00f4*/ 	.word	0x00007bf0


	//   ....[17]....
        /*00f8*/ 	.word	0x00007c50


	//   ....[18]....
        /*00fc*/ 	.word	0x00007cb0


	//   ....[19]....
        /*0100*/ 	.word	0x00007d10


	//----- nvinfo : EIATTR_VRC_CTA_INIT_COUNT
	.align		4
.L_13836:
        /*0104*/ 	.byte	0x02, 0x4a
	.zero		1
	.zero		1


	//----- nvinfo : EIATTR_SYSCALL_OFFSETS
	.align		4
        /*0108*/ 	.byte	0x04, 0x46
        /*010a*/ 	.short	(.L_13838 - .L_13837)


	//   ....[0]....
.L_13837:
        /*010c*/ 	.word	0x000001a0


	//----- nvinfo : EIATTR_EXIT_INSTR_OFFSETS
	.align		4
.L_13838:
        /*0110*/ 	.byte	0x04, 0x1c
        /*0112*/ 	.short	(.L_13840 - .L_13839)


	//   ....[0]....
.L_13839:
        /*0114*/ 	.word	0x00000250


	//   ....[1]....
        /*0118*/ 	.word	0x000068c0


	//----- nvinfo : EIATTR_CRS_STACK_SIZE
	.align		4
.L_13840:
        /*011c*/ 	.byte	0x04, 0x1e
        /*011e*/ 	.short	(.L_13842 - .L_13841)
.L_13841:
        /*0120*/ 	.word	0x00000000


	//----- nvinfo : EIATTR_CBANK_PARAM_SIZE
	.align		4
.L_13842:
        /*0124*/ 	.byte	0x03, 0x19
        /*0126*/ 	.short	0x0078


	//----- nvinfo : EIATTR_PARAM_CBANK
	.align		4
        /*0128*/ 	.byte	0x04, 0x0a
        /*012a*/ 	.short	(.L_13844 - .L_13843)
	.align		4
.L_13843:
        /*012c*/ 	.word	index@(.nv.constant0._Z15SoftmaxWarpImplI22BroadcastScaleMaskLoadIffbLm2EiE11DirectStoreIffEfLi1ELi26ELi32ELi1ELb0EL9Algorithm0EEvT_T0_ll)
        /*0130*/ 	.short	0x0380
        /*0132*/ 	.short	0x0078


	//----- nvinfo : EIATTR_SW_WAR
	.align		4
.L_13844:
        /*0134*/ 	.byte	0x04, 0x36
        /*0136*/ 	.short	(.L_13846 - .L_13845)
.L_13845:
        /*0138*/ 	.word	0x00000008
.L_13846:


//--------------------- .nv.info._Z15SoftmaxWarpImplI22BroadcastScaleMaskLoadIffbLm2EiE11DirectStoreIffEfLi1ELi25ELi32ELi1ELb1EL9Algorithm0EEvT_T0_ll --------------------------
	.section	.nv.info._Z15SoftmaxWarpImplI22BroadcastScaleMaskLoadIffbLm2EiE11DirectStoreIffEfLi1ELi25ELi32ELi1ELb1EL9Algorithm0EEvT_T0_ll,"",@"SHT_CUDA_INFO"
	.sectionflags	@""
	.align	4


	//----- nvinfo : EIATTR_CUDA_API_VERSION
	.align		4
        /*0000*/ 	.byte	0x04, 0x37
        /*0002*/ 	.short	(.L_13848 - .L_13847)
.L_13847:
        /*0004*/ 	.word	0x00000082


	//----- nvinfo : EIATTR_KPARAM_INFO
	.align		4
.L_13848:
        /*0008*/ 	.byte	0x04, 0x17
        /*000a*/ 	.short	(.L_13850 - .L_13849)
.L_13849:
        /*000c*/ 	.word	0x00000000
        /*0010*/ 	.short	0x0003
        /*0012*/ 	.short	0x0070
        /*0014*/ 	.byte	0x00, 0xf0, 0x21, 0x00


	//----- nvinfo : EIATTR_KPARAM_INFO
	.align		4
.L_13850:
        /*0018*/ 	.byte	0x04, 0x17
        /*001a*/ 	.short	(.L_13852 - .L_13851)
.L_13851:
        /*001c*/ 	.word	0x00000000
        /*0020*/ 	.short	0x0002
        /*0022*/ 	.short	0x0068
        /*0024*/ 	.byte	0x00, 0xf0, 0x21, 0x00


	//----- nvinfo : EIATTR_KPARAM_INFO
	.align		4
.L_13852:
        /*0028*/ 	.byte	0x04, 0x17
        /*002a*/ 	.short	(.L_13854 - .L_13853)
.L_13853:
        /*002c*/ 	.word	0x00000000
        /*0030*/ 	.short	0x0001
        /*0032*/ 	.short	0x0058
        /*0034*/ 	.byte	0x00, 0xf0, 0x41, 0x00


	//----- nvinfo : EIATTR_KPARAM_INFO
	.align		4
.L_13854:
        /*0038*/ 	.byte	0x04, 0x17
        /*003a*/ 	.short	(.L_13856 - .L_13855)
.L_13855:
        /*003c*/ 	.word	0x00000000
        /*0040*/ 	.short	0x0000
        /*0042*/ 	.short	0x0000
        /*0044*/ 	.byte	0x00, 0xf0, 0x61, 0x01


	//----- nvinfo : EIATTR_SPARSE_MMA_MASK
	.align		4
.L_13856:
        /*0048*/ 	.byte	0x03, 0x50
        /*004a*/ 	.short	0x0000


	//----- nvinfo : EIATTR_MAXREG_COUNT
	.align		4
        /*004c*/ 	.byte	0x03, 0x1b
        /*004e*/ 	.short	0x00ff


	//----- nvinfo : EIATTR_EXTERNS
	.align		4
        /*0050*/ 	.byte	0x04, 0x0f
        /*0052*/ 	.short	(.L_13858 - .L_13857)


	//   ....[0]....
	.align		4
.L_13857:
        /*0054*/ 	.word	index@(__assertfail)


	//----- nvinfo : EIATTR_MERCURY_ISA_VERSION
	.align		4
.L_13858:
        /*0058*/ 	.byte	0x03, 0x5f
        /*005a*/ 	.short	0x0101


	//----- nvinfo : EIATTR_COOP_GROUP_MASK_REGIDS
	.align		4
        /*005c*/ 	.byte	0x04, 0x29
        /*005e*/ 	.short	(.L_13860 - .L_13859)


	//   ....[0]....
.L_13859:
        /*0060*/ 	.word	0xffffffff


	//   ....[1]....
        /*0064*/ 	.word	0xffffffff


	//   ....[2]....
        /*0068*/ 	.word	0xffffffff


	//   ....[3]....
        /*006c*/ 	.word	0xffffffff


	//   ....[4]....
        /*0070*/ 	.word	0xffffffff


	//   ....[5]....
        /*0074*/ 	.word	0xffffffff


	//   ....[6]....
        /*0078*/ 	.word	0xffffffff


	//   ....[7]....
        /*007c*/ 	.word	0xffffffff


	//   ....[8]....
        /*0080*/ 	.word	0xffffffff


	//   ....[9]....
        /*0084*/ 	.word	0xffffffff


	//   ....[10]....
        /*0088*/ 	.word	0x0500000f


	//   ....[11]....
        /*008c*/ 	.word	0x0500000f


	//   ....[12]....
        /*0090*/ 	.word	0x0500000f


	//   ....[13]....
        /*0094*/ 	.word	0x0500000f


	//   ....[14]....
        /*0098*/ 	.word	0x0500000f


	//   ....[15]....
        /*009c*/ 	.word	0x0500000f


	//   ....[16]....
        /*00a0*/ 	.word	0x0500000f


	//   ....[17]....
        /*00a4*/ 	.word	0x0500000f


	//   ....[18]....
        /*00a8*/ 	.word	0x0500000f


	//   ....[19]....
        /*00ac*/ 	.word	0x0500000f


	//----- nvinfo : EIATTR_COOP_GROUP_INSTR_OFFSETS
	.align		4
.L_13860:
        /*00b0*/ 	.byte	0x04, 0x28
        /*00b2*/ 	.short	(.L_13862 - .L_13861)


	//   ....[0]....
.L_13861:
        /*00b4*/ 	.word	0x00005fb0


	//   ....[1]....
        /*00b8*/ 	.word	0x00005ff0


	//   ....[2]....
        /*00bc*/ 	.word	0x00006010


	//   ....[3]....
        /*00c0*/ 	.word	0x00006030


	//   ....[4]....
        /*00c4*/ 	.word	0x00006050


	//   ....[5]....
        /*00c8*/ 	.word	0x00007010


	//   ....[6]....
        /*00cc*/ 	.word	0x00007030


	//   ....[7]....
        /*00d0*/ 	.word	0x00007050


	//   ....[8]....
        /*00d4*/ 	.word	0x00007070


	//   ....[9]....
        /*00d8*/ 	.word	0x00007090


	//   ....[10]....
        /*00dc*/ 	.word	0x000091b0


	//   ....[11]....
        /*00e0*/ 	.word	0x00009230


	//   ....[12]....
        /*00e4*/ 	.word	0x00009290


	//   ....[13]....
        /*00e8*/ 	.word	0x000092f0


	//   ....[14]....
        /*00ec*/ 	.word	0x00009350


	//   ....[15]....
        /*00f0*/ 	.word	0x0000a380


	//   ....[16]....
        /*00f4*/ 	.word	0x0000a3e0


	//   ....[17]....
        /*00f8*/ 	.word	0x0000a440


	//   ....[18]....
        /*00fc*/ 	.word	0x0000a4a0


	//   ....[19]....
        /*0100*/ 	.word	0x0000a500


	//----- nvinfo : EIATTR_VRC_CTA_INIT_COUNT
	.align		4
.L_13862:
        /*0104*/ 	.byte	0x02, 0x4a
	.zero		1
	.zero		1


	//----- nvinfo : EIATTR_SYSCALL_OFFSETS
	.align		4
        /*0108*/ 	.byte	0x04, 0x46
        /*010a*/ 	.short	(.L_13864 - .L_13863)


	//   ....[0]....
.L_13863:
        /*010c*/ 	.word	0x000001c0


	//----- nvinfo : EIATTR_EXIT_INSTR_OFFSETS
	.align		4
.L_13864:
        /*0110*/ 	.byte	0x04, 0x1c
        /*0112*/ 	.short	(.L_13866 - .L_13865)


	//   ....[0]....
.L_13865:
        /*0114*/ 	.word	0x00000250


	//   ....[1]....
        /*0118*/ 	.word	0x00009150


	//----- nvinfo : EIATTR_CRS_STACK_SIZE
	.align		4
.L_13866:
        /*011c*/ 	.byte	0x04, 0x1e
        /*011e*/ 	.short	(.L_13868 - .L_13867)
.L_13867:
        /*0120*/ 	.word	0x00000000


	//----- nvinfo : EIATTR_CBANK_PARAM_SIZE
	.align		4
.L_13868:
        /*0124*/ 	.byte	0x03, 0x19
        /*0126*/ 	.short	0x0078


	//----- nvinfo : EIATTR_PARAM_CBANK
	.align		4
        /*0128*/ 	.byte	0x04, 0x0a
        /*012a*/ 	.short	(.L_13870 - .L_13869)
	.align		4
.L_13869:
        /*012c*/ 	.word	index@(.nv.constant0._Z15SoftmaxWarpImplI22BroadcastScaleMaskLoadIffbLm2EiE11DirectStoreIffEfLi1ELi25ELi32ELi1ELb1EL9Algorithm0EEvT_T0_ll)
        /*0130*/ 	.short	0x0380
        /*0132*/ 	.short	0x0078


	//----- nvinfo : EIATTR_SW_WAR
	.align		4
.L_13870:
        /*0134*/ 	.byte	0x04, 0x36
        /*0136*/ 	.short	(.L_13872 - .L_13871)
.L_13871:
        /*0138*/ 	.word	0x00000008
.L_13872:


//--------------------- .nv.info._Z15SoftmaxWarpImplI22BroadcastScaleMaskLoadIffbLm2EiE11DirectStoreIffEfLi1ELi25ELi32ELi1ELb0EL9Algorithm0EEvT_T0_ll --------------------------
	.section	.nv.info._Z15SoftmaxWarpImplI22BroadcastScaleMaskLoadIffbLm2EiE11DirectStoreIffEfLi1ELi25ELi32ELi1ELb0EL9Algorithm0EEvT_T0_ll,"",@"SHT_CUDA_INFO"
	.sectionflags	@""
	.align	4


	//----- nvinfo : EIATTR_CUDA_API_VERSION
	.align		4
        /*0000*/ 	.byte	0x04, 0x37
        /*0002*/ 	.short	(.L_13874 - .L_13873)
.L_13873:
        /*0004*/ 	.word	0x00000082


	//----- nvinfo : EIATTR_KPARAM_INFO
	.align		4
.L_13874:
        /*0008*/ 	.byte	0x04, 0x17
        /*000a*/ 	.short	(.L_13876 - .L_13875)
.L_13875:
        /*000c*/ 	.word	0x00000000
        /*0010*/ 	.short	0x0003
        /*0012*/ 	.short	0x0070
        /*0014*/ 	.byte	0x00, 0xf0, 0x21, 0x00


	//----- nvinfo : EIATTR_KPARAM_INFO
	.align		4
.L_13876:
        /*0018*/ 	.byte	0x04, 0x17
        /*001a*/ 	.short	(.L_13878 - .L_13877)
.L_13877:
        /*001c*/ 	.word	0x00000000
        /*0020*/ 	.short	0x0002
        /*0022*/ 	.short	0x0068
        /*0024*/ 	.byte	0x00, 0xf0, 0x21, 0x00


	//----- nvinfo : EIATTR_KPARAM_INFO
	.align		4
.L_13878:
        /*0028*/ 	.byte	0x04, 0x17
        /*002a*/ 	.short	(.L_13880 - .L_13879)
.L_13879:
        /*002c*/ 	.word	0x00000000
        /*0030*/ 	.short	0x0001
        /*0032*/ 	.short	0x0058
        /*0034*/ 	.byte	0x00, 0xf0, 0x41, 0x00


	//----- nvinfo : EIATTR_KPARAM_INFO
	.align		4
.L_13880:
        /*0038*/ 	.byte	0x04, 0x17
        /*003a*/ 	.short	(.L_13882 - .L_13881)
.L_13881:
        /*003c*/ 	.word	0x00000000
        /*0040*/ 	.short	0x0000
        /*0042*/ 	.short	0x0000
        /*0044*/ 	.byte	0x00, 0xf0, 0x61, 0x01


	//----- nvinfo : EIATTR_SPARSE_MMA_MASK
	.align		4
.L_13882:
        /*0048*/ 	.byte	0x03, 0x50
        /*004a*/ 	.short	0x0000


	//----- nvinfo : EIATTR_MAXREG_COUNT
	.align		4
        /*004c*/ 	.byte	0x03, 0x1b
        /*004e*/ 	.short	0x00ff


	//----- nvinfo : EIATTR_EXTERNS
	.align		4
        /*0050*/ 	.byte	0x04, 0x0f
        /*0052*/ 	.short	(.L_13884 - .L_13883)


	//   ....[0]....
	.align		4
.L_13883:
        /*0054*/ 	.word	index@(__assertfail)


	//----- nvinfo : EIATTR_MERCURY_ISA_VERSION
	.align		4
.L_13884:
        /*0058*/ 	.byte	0x03, 0x5f
        /*005a*/ 	.short	0x0101


	//----- nvinfo : EIATTR_COOP_GROUP_MASK_REGIDS
	.align		4
        /*005c*/ 	.byte	0x04, 0x29
        /*005e*/ 	.short	(.L_13886 - .L_13885)


	//   ....[0]....
.L_13885:
        /*0060*/ 	.word	0xffffffff


	//   ....[1]....
        /*0064*/ 	.word	0xffffffff


	//   ....[2]....
        /*0068*/ 	.word	0xffffffff


	//   ....[3]....
        /*006c*/ 	.word	0xffffffff


	//   ....[4]....
        /*0070*/ 	.word	0xffffffff


	//   ....[5]....
        /*0074*/ 	.word	0xffffffff


	//   ....[6]....
        /*0078*/ 	.word	0xffffffff


	//   ....[7]....
        /*007c*/ 	.word	0xffffffff


	//   ....[8]....
        /*0080*/ 	.word	0xffffffff


	//   ....[9]....
        /*0084*/ 	.word	0xffffffff


	//   ....[10]....
        /*0088*/ 	.word	0x0500000f


	//   ....[11]....
        /*008c*/ 	.word	0x0500000f


	//   ....[12]....
        /*0090*/ 	.word	0x0500000f


	//   ....[13]....
        /*0094*/ 	.word	0x0500000f


	//   ....[14]....
        /*0098*/ 	.word	0x0500000f


	//   ....[15]....
        /*009c*/ 	.word	0x0500000f


	//   ....[16]....
        /*00a0*/ 	.word	0x0500000f


	//   ....[17]....
        /*00a4*/ 	.word	0x0500000f


	//   ....[18]....
        /*00a8*/ 	.word	0x0500000f


	//   ....[19]....
        /*00ac*/ 	.word	0x0500000f


	//----- nvinfo : EIATTR_COOP_GROUP_INSTR_OFFSETS
	.align		4
.L_13886:
        /*00b0*/ 	.byte	0x04, 0x28
        /*00b2*/ 	.short	(.L_13888 - .L_13887)


	//   ....[0]....
.L_13887:
        /*00b4*/ 	.word	0x00003880


	//   ....[1]....
        /*00b8*/ 	.word	0x000038c0


	//   ....[2]....
        /*00bc*/ 	.word	0x000038e0


	//   ....[3]....
        /*00c0*/ 	.word	0x00003900


	//   ....[4]....
        /*00c4*/ 	.word	0x00003920


	//   ....[5]....
        /*00c8*/ 	.word	0x000048e0


	//   ....[6]....
        /*00cc*/ 	.word	0x00004900


	//   ....[7]....
        /*00d0*/ 	.word	0x00004920


	//   ....[8]....
        /*00d4*/ 	.word	0x00004940


	//   ....[9]....
        /*00d8*/ 	.word	0x00004960


	//   ....[10]....
        /*00dc*/ 	.word	0x00006540


	//   ....[11]....
        /*00e0*/ 	.word	0x000065c0


	//   ....[12]....
        /*00e4*/ 	.word	0x00006620


	//   ....[13]....
        /*00e8*/ 	.word	0x00006680


	//   ....[14]....
        /*00ec*/ 	.word	0x000066e0


	//   ....[15]....
        /*00f0*/ 	.word	0x00007710


	//   ....[16]....
        /*00f4*/ 	.word	0x00007770


	//   ....[17]....
        /*00f8*/ 	.word	0x000077d0


	//   ....[18]....
        /*00fc*/ 	.word	0x00007830


	//   ....[19]....
        /*0100*/ 	.word	0x00007890


	//----- nvinfo : EIATTR_VRC_CTA_INIT_COUNT
	.align		4
.L_13888:
        /*0104*/ 	.byte	0x02, 0x4a
	.zero		1
	.zero		1


	//----- nvinfo : EIATTR_SYSCALL_OFFSETS
	.align		4
        /*0108*/ 	.byte	0x04, 0x46
        /*010a*/ 	.short	(.L_13890 - .L_13889)


	//   ....[0]....
.L_13889:
        /*010c*/ 	.word	0x000001a0


	//----- nvinfo : EIATTR_EXIT_INSTR_OFFSETS
	.align		4
.L_13890:
        /*0110*/ 	.byte	0x04, 0x1c
        /*0112*/ 	.short	(.L_13892 - .L_13891)


	//   ....[0]....
.L_13891:
        /*0114*/ 	.word	0x00000250


	//   ....[1]....
        /*0118*/ 	.word	0x000064e0


	//----- nvinfo : EIATTR_CRS_STACK_SIZE
	.align		4
.L_13892:
        /*011c*/ 	.byte	0x04, 0x1e
        /*011e*/ 	.short	(.L_13894 - .L_13893)
.L_13893:
        /*0120*/ 	.word	0x00000000


	//----- nvinfo : EIATTR_CBANK_PARAM_SIZE
	.align		4
.L_13894:
        /*0124*/ 	.byte	0x03, 0x19
        /*0126*/ 	.short	0x0078


	//----- nvinfo : EIATTR_PARAM_CBANK
	.align		4
        /*0128*/ 	.byte	0x04, 0x0a
        /*012a*/ 	.short	(.L_13896 - .L_13895)
	.align		4
.L_13895:
        /*012c*/ 	.word	index@(.nv.constant0._Z15SoftmaxWarpImplI22BroadcastScaleMaskLoadIffbLm2EiE11DirectStoreIffEfLi1ELi25ELi32ELi1ELb0EL9Algorithm0EEvT_T0_ll)
        /*0130*/ 	.short	0x0380
        /*0132*/ 	.short	0x0078


	//----- nvinfo : EIATTR_SW_WAR
	.align		4
.L_13896:
        /*0134*/ 	.byte	0x04, 0x36
        /*0136*/ 	.short	(.L_13898 - .L_13897)
.L_13897:
        /*0138*/ 	.word	0x00000008
.L_13898:


//--------------------- .nv.info._Z15SoftmaxWarpImplI22BroadcastScaleMaskLoadIffbLm2EiE11DirectStoreIffEfLi1ELi24ELi32ELi1ELb1EL9Algorithm0EEvT_T0_ll --------------------------
	.section	.nv.info._Z15SoftmaxWarpImplI22BroadcastScaleMaskLoadIffbLm2EiE11DirectStoreIffEfLi1ELi24ELi32ELi1ELb1EL9Algorithm0EEvT_T0_ll,"",@"SHT_CUDA_INFO"
	.sectionflags	@""
	.align	4


	//----- nvinfo : EIATTR_CUDA_API_VERSION
	.align		4
        /*0000*/ 	.byte	0x04, 0x37
        /*0002*/ 	.short	(.L_13900 - .L_13899)
.L_13899:
        /*0004*/ 	.word	0x00000082


	//----- nvinfo : EIATTR_KPARAM_INFO
	.align		4
.L_13900:
        /*0008*/ 	.byte	0x04, 0x17
        /*000a*/ 	.short	(.L_13902 - .L_13901)
.L_13901:
        /*000c*/ 	.word	0x00000000
        /*0010*/ 	.short	0x0003
        /*0012*/ 	.short	0x0070
        /*0014*/ 	.byte	0x00, 0xf0, 0x21, 0x00


	//----- nvinfo : EIATTR_KPARAM_INFO
	.align		4
.L_13902:
        /*0018*/ 	.byte	0x04, 0x17
        /*001a*/ 	.short	(.L_13904 - .L_13903)
.L_13903:
        /*001c*/ 	.word	0x00000000
        /*0020*/ 	.short	0x0002
        /*0022*/ 	.short	0x0068
        /*0024*/ 	.byte	0x00, 0xf0, 0x21, 0x00


	//----- nvinfo : EIATTR_KPARAM_INFO
	.align		4
.L_13904:
        /*0028*/ 	.byte	0x04, 0x17
        /*002a*/ 	.short	(.L_13906 - .L_13905)
.L_13905:
        /*002c*/ 	.word	0x00000000
        /*0030*/ 	.short	0x0001
        /*0032*/ 	.short	0x0058
        /*0034*/ 	.byte	0x00, 0xf0, 0x41, 0x00


	//----- nvinfo : EIATTR_KPARAM_INFO
	.align		4
.L_13906:
        /*0038*/ 	.byte	0x04, 0x17
        /*003a*/ 	.short	(.L_13908 - .L_13907)
.L_13907:
        /*003c*/ 	.word	0x00000000
        /*0040*/ 	.short	0x0000
        /*0042*/ 	.short	0x0000
        /*0044*/ 	.byte	0x00, 0xf0, 0x61, 0x01


	//----- nvinfo : EIATTR_SPARSE_MMA_MASK
	.align		4
.L_13908:
        /*0048*/ 	.byte	0x03, 0x50
        /*004a*/ 	.short	0x0000


	//----- nvinfo : EIATTR_MAXREG_COUNT
	.align		4
        /*004c*/ 	.byte	0x03, 0x1b
        /*004e*/ 	.short	0x00ff


	//----- nvinfo : EIATTR_EXTERNS
	.align		4
        /*0050*/ 	.byte	0x04, 0x0f
        /*0052*/ 	.short	(.L_13910 - .L_13909)


	//   ....[0]....
	.align		4
.L_13909:
        /*0054*/ 	.word	index@(__assertfail)


	//----- nvinfo : EIATTR_MERCURY_ISA_VERSION
	.align		4
.L_13910:
        /*0058*/ 	.byte	0x03, 0x5f
        /*005a*/ 	.short	0x0101


	//----- nvinfo : EIATTR_COOP_GROUP_MASK_REGIDS
	.align		4
        /*005c*/ 	.byte	0x04, 0x29
        /*005e*/ 	.short	(.L_13912 - .L_13911)


	//   ....[0]....
.L_13911:
        /*0060*/ 	.word	0xffffffff


	//   ....[1]....
        /*0064*/ 	.word	0xffffffff


	//   ....[2]....
        /*0068*/ 	.word	0xffffffff


	//   ....[3]....
        /*006c*/ 	.word	0xffffffff


	//   ....[4]....
        /*0070*/ 	.word	0xffffffff


	//   ....[5]....
        /*0074*/ 	.word	0xffffffff


	//   ....[6]....
        /*0078*/ 	.word	0xffffffff


	//   ....[7]....
        /*007c*/ 	.word	0xffffffff


	//   ....[8]....
        /*0080*/ 	.word	0xffffffff


	//   ....[9]....
        /*0084*/ 	.word	0xffffffff


	//   ....[10]....
        /*0088*/ 	.word	0x0500000f


	//   ....[11]....
        /*008c*/ 	.word	0x0500000f


	//   ....[12]....
        /*0090*/ 	.word	0x0500000f


	//   ....[13]....
        /*0094*/ 	.word	0x0500000f


	//   ....[14]....
        /*0098*/ 	.word	0x0500000f


	//   ....[15]....
        /*009c*/ 	.word	0x0500000f


	//   ....[16]....
        /*00a0*/ 	.word	0x0500000f


	//   ....[17]....
        /*00a4*/ 	.word	0x0500000f


	//   ....[18]....
        /*00a8*/ 	.word	0x0500000f


	//   ....[19]....
        /*00ac*/ 	.word	0x0500000f


	//----- nvinfo : EIATTR_COOP_GROUP_INSTR_OFFSETS
	.align		4
.L_13912:
        /*00b0*/ 	.byte	0x04, 0x28
        /*00b2*/ 	.short	(.L_13914 - .L_13913)


	//   ....[0]....
.L_13913:
        /*00b4*/ 	.word	0x00005bf0


	//   ....[1]....
        /*00b8*/ 	.word	0x00005c30


	//   ....[2]....
        /*00bc*/ 	.word	0x00005c50


	//   ....[3]....
        /*00c0*/ 	.word	0x00005c70


	//   ....[4]....
        /*00c4*/ 	.word	0x00005c90


	//   ....[5]....
        /*00c8*/ 	.word	0x00006bb0


	//   ....[6]....
        /*00cc*/ 	.word	0x00006bd0


	//   ....[7]....
        /*00d0*/ 	.word	0x00006bf0


	//   ....[8]....
        /*00d4*/ 	.word	0x00006c10


	//   ....[9]....
        /*00d8*/ 	.word	0x00006c30


	//   ....[10]....
        /*00dc*/ 	.word	0x00008bf0


	//   ....[11]....
        /*00e0*/ 	.word	0x00008c70


	//   ....[12]....
        /*00e4*/ 	.word	0x00008cd0


	//   ....[13]....
        /*00e8*/ 	.word	0x00008d30


	//   ....[14]....
        /*00ec*/ 	.word	0x00008d90


	//   ....[15]....
        /*00f0*/ 	.word	0x00009d20


	//   ....[16]....
        /*00f4*/ 	.word	0x00009d80


	//   ....[17]....
        /*00f8*/ 	.word	0x00009de0


	//   ....[18]....
        /*00fc*/ 	.word	0x00009e40


	//   ....[19]....
        /*0100*/ 	.word	0x00009ea0


	//----- nvinfo : EIATTR_VRC_CTA_INIT_COUNT
	.align		4
.L_13914:
        /*0104*/ 	.byte	0x02, 0x4a
	.zero		1
	.zero		1


	//----- nvinfo : EIATTR_SYSCALL_OFFSETS
	.align		4
        /*0108*/ 	.byte	0x04, 0x46
        /*010a*/ 	.short	(.L_13916 - .L_13915)


	//   ....[0]....
.L_13915:
        /*010c*/ 	.word	0x000001c0


	//----- nvinfo : EIATTR_EXIT_INSTR_OFFSETS
	.align		4
.L_13916:
        /*0110*/ 	.byte	0x04, 0x1c
        /*0112*/ 	.short	(.L_13918 - .L_13917)


	//   ....[0]....
.L_13917:
        /*0114*/ 	.word	0x00000250


	//   ....[1]....
        /*0118*/ 	.word	0x00008b90


	//----- nvinfo : EIATTR_CRS_STACK_SIZE
	.align		4
.L_13918:
        /*011c*/ 	.byte	0x04, 0x1e
        /*011e*/ 	.short	(.L_13920 - .L_13919)
.L_13919:
        /*0120*/ 	.word	0x00000000


	//----- nvinfo : EIATTR_CBANK_PARAM_SIZE
	.align		4
.L_13920:
        /*0124*/ 	.byte	0x03, 0x19
        /*0126*/ 	.short	0x0078


	//----- nvinfo : EIATTR_PARAM_CBANK
	.align		4
        /*0128*/ 	.byte	0x04, 0x0a
        /*012a*/ 	.short	(.L_13922 - .L_13921)
	.align		4
.L_13921:
        /*012c*/ 	.word	index@(.nv.constant0._Z15SoftmaxWarpImplI22BroadcastScaleMaskLoadIffbLm2EiE11DirectStoreIffEfLi1ELi24ELi32ELi1ELb1EL9Algorithm0EEvT_T0_ll)
        /*0130*/ 	.short	0x0380
        /*0132*/ 	.short	0x0078


	//----- nvinfo : EIATTR_SW_WAR
	.align		4
.L_13922:
        /*0134*/ 	.byte	0x04, 0x36
        /*0136*/ 	.short	(.L_13924 - .L_13923)
.L_13923:
        /*0138*/ 	.word	0x00000008
.L_13924:


//--------------------- .nv.info._Z15SoftmaxWarpImplI22BroadcastScaleMaskLoadIffbLm2EiE11DirectStoreIffEfLi1ELi24ELi32ELi1ELb0EL9Algorithm0EEvT_T0_ll --------------------------
	.section	.nv.info._Z15SoftmaxWarpImplI22BroadcastScaleMaskLoadIffbLm2EiE11DirectStoreIffEfLi1ELi24ELi32ELi1ELb0EL9Algorithm0EEvT_T0_ll,"",@"SHT_CUDA_INFO"
	.sectionflags	@""
	.align	4


	//----- nvinfo : EIATTR_CUDA_API_VERSION
	.align		4
        /*0000*/ 	.byte	0x04, 0x37
        /*0002*/ 	.short	(.L_13926 - .L_13925)
.L_13925:
        /*0004*/ 	.word	0x00000082


	//----- nvinfo : EIATTR_KPARAM_INFO
	.align		4
.L_13926:
        /*0008*/ 	.byte	0x04, 0x17
        /*000a*/ 	.short	(.L_13928 - .L_13927)
.L_13927:
        /*000c*/ 	.word	0x00000000
        /*0010*/ 	.short	0x0003
        /*0012*/ 	.short	0x0070
        /*0014*/ 	.byte	0x00, 0xf0, 0x21, 0x00


	//----- nvinfo : EIATTR_KPARAM_INFO
	.align		4
.L_13928:
        /*0018*/ 	.byte	0x04, 0x17
        /*001a*/ 	.short	(.L_13930 - .L_13929)
.L_13929:
        /*001c*/ 	.word	0x00000000
        /*0020*/ 	.short	0x0002
        /*0022*/ 	.short	0x0068
        /*0024*/ 	.byte	0x00, 0xf0, 0x21, 0x00


	//----- nvinfo : EIATTR_KPARAM_INFO
	.align		4
.L_13930:
        /*0028*/ 	.byte	0x04, 0x17
        /*002a*/ 	.short	(.L_13932 - .L_13931)
.L_13931:
        /*002c*/ 	.word	0x00000000
        /*0030*/ 	.short	0x0001
        /*0032*/ 	.short	0x0058
        /*0034*/ 	.byte	0x00, 0xf0, 0x41, 0x00


	//----- nvinfo : EIATTR_KPARAM_INFO
	.align		4
.L_13932:
        /*0038*/ 	.byte	0x04, 0x17
        /*003a*/ 	.short	(.L_13934 - .L_13933)
.L_13933:
        /*003c*/ 	.word	0x00000000
        /*0040*/ 	.short	0x0000
        /*0042*/ 	.short	0x0000
        /*0044*/ 	.byte	0x00, 0xf0, 0x61, 0x01


	//----- nvinfo : EIATTR_SPARSE_MMA_MASK
	.align		4
.L_13934:
        /*0048*/ 	.byte	0x03, 0x50
        /*004a*/ 	.short	0x0000


	//----- nvinfo : EIATTR_MAXREG_COUNT
	.align		4
        /*004c*/ 	.byte	0x03, 0x1b
        /*004e*/ 	.short	0x00ff


	//----- nvinfo : EIATTR_EXTERNS
	.align		4
        /*0050*/ 	.byte	0x04, 0x0f
        /*0052*/ 	.short	(.L_13936 - .L_13935)


	//   ....[0]....
	.align		4
.L_13935:
        /*0054*/ 	.word	index@(__assertfail)


	//----- nvinfo : EIATTR_MERCURY_ISA_VERSION
	.align		4
.L_13936:
        /*0058*/ 	.byte	0x03, 0x5f
        /*005a*/ 	.short	0x0101


	//----- nvinfo : EIATTR_COOP_GROUP_MASK_REGIDS
	.align		4
        /*005c*/ 	.byte	0x04, 0x29
        /*005e*/ 	.short	(.L_13938 - .L_13937)


	//   ....[0]....
.L_13937:
        /*0060*/ 	.word	0xffffffff


	//   ....[1]....
        /*0064*/ 	.word	0xffffffff


	//   ....[2]....
        /*0068*/ 	.word	0xffffffff


	//   ....[3]....
        /*006c*/ 	.word	0xffffffff


	//   ....[4]....
        /*0070*/ 	.word	0xffffffff


	//   ....[5]....
        /*0074*/ 	.word	0xffffffff


	//   ....[6]....
        /*0078*/ 	.word	0xffffffff


	//   ....[7]....
        /*007c*/ 	.word	0xffffffff


	//   ....[8]....
        /*0080*/ 	.word	0xffffffff


	//   ....[9]....
        /*0084*/ 	.word	0xffffffff


	//   ....[10]....
        /*0088*/ 	.word	0x0500000f


	//   ....[11]....
        /*008c*/ 	.word	0x0500000f


	//   ....[12]....
        /*0090*/ 	.word	0x0500000f


	//   ....[13]....
        /*0094*/ 	.word	0x0500000f


	//   ....[14]....
        /*0098*/ 	.word	0x0500000f


	//   ....[15]....
        /*009c*/ 	.word	0x0500000f


	//   ....[16]....
        /*00a0*/ 	.word	0x0500000f


	//   ....[17]....
        /*00a4*/ 	.word	0x0500000f


	//   ....[18]....
        /*00a8*/ 	.word	0x0500000f


	//   ....[19]....
        /*00ac*/ 	.word	0x0500000f


	//----- nvinfo : EIATTR_COOP_GROUP_INSTR_OFFSETS
	.align		4
.L_13938:
        /*00b0*/ 	.byte	0x04, 0x28
        /*00b2*/ 	.short	(.L_13940 - .L_13939)


	//   ....[0]....
.L_13939:
        /*00b4*/ 	.word	0x00003630


	//   ....[1]....
        /*00b8*/ 	.word	0x00003670


	//   ....[2]....
        /*00bc*/ 	.word	0x00003690


	//   ....[3]....
        /*00c0*/ 	.word	0x000036b0


	//   ....[4]....
        /*00c4*/ 	.word	0x000036d0


	//   ....[5]....
        /*00c8*/ 	.word	0x000045f0


	//   ....[6]....
        /*00cc*/ 	.word	0x00004610


	//   ....[7]....
        /*00d0*/ 	.word	0x00004630


	//   ....[8]....
        /*00d4*/ 	.word	0x00004650


	//   ....[9]....
        /*00d8*/ 	.word	0x00004670


	//   ....[10]....
        /*00dc*/ 	.word	0x00005fe0


	//   ....[11]....
        /*00e0*/ 	.word	0x00006060


	//   ....[12]....
        /*00e4*/ 	.word	0x000060c0


	//   ....[13]....
        /*00e8*/ 	.word	0x00006120


	//   ....[14]....
        /*00ec*/ 	.word	0x00006180


	//   ....[15]....
        /*00f0*/ 	.word	0x00007110


	//   ....[16]....
        /*00f4*/ 	.word	0x00007170


	//   ....[17]....
        /*00f8*/ 	.word	0x000071d0


	//   ....[18]....
        /*00fc*/ 	.word	0x00007230


	//   ....[19]....
        /*0100*/ 	.word	0x00007290


	//----- nvinfo : EIATTR_VRC_CTA_INIT_COUNT
	.align		4
.L_13940:
        /*0104*/ 	.byte	0x02, 0x4a
	.zero		1
	.zero		1


	//----- nvinfo : EIATTR_SYSCALL_OFFSETS
	.align		4
        /*0108*/ 	.byte	0x04, 0x46
        /*010a*/ 	.short	(.L_13942 - .L_13941)


	//   ....[0]....
.L_13941:
        /*010c*/ 	.word	0x000001a0


	//----- nvinfo : EIATTR_EXIT_INSTR_OFFSETS
	.align		4
.L_13942:
        /*0110*/ 	.byte	0x04, 0x1c
        /*0112*/ 	.short	(.L_13944 - .L_13943)


	//   ....[0]....
.L_13943:
        /*0114*/ 	.word	0x00000250


	//   ....[1]....
        /*0118*/ 	.word	0x00005f80


	//----- nvinfo : EIATTR_CRS_STACK_SIZE
	.align		4
.L_13944:
        /*011c*/ 	.byte	0x04, 0x1e
        /*011e*/ 	.short	(.L_13946 - .L_13945)
.L_13945:
        /*0120*/ 	.word	0x00000000


	//----- nvinfo : EIATTR_CBANK_PARAM_SIZE
	.align		4
.L_13946:
        /*0124*/ 	.byte	0x03, 0x19
        /*0126*/ 	.short	0x0078


	//----- nvinfo : EIATTR_PARAM_CBANK
	.align		4
        /*0128*/ 	.byte	0x04, 0x0a
        /*012a*/ 	.short	(.L_13948 - .L_13947)
	.align		4
.L_13947:
        /*012c*/ 	.word	index@(.nv.constant0._Z15SoftmaxWarpImplI22BroadcastScaleMaskLoadIffbLm2EiE11DirectStoreIffEfLi1ELi24ELi32ELi1ELb0EL9Algorithm0EEvT_T0_ll)
        /*0130*/ 	.short	0x0380
        /*0132*/ 	.short	0x0078


	//----- nvinfo : EIATTR_SW_WAR
	.align		4
.L_13948:
        /*0134*/ 	.byte	0x04, 0x36
        /*0136*/ 	.short	(.L_13950 - .L_13949)
.L_13949:
        /*0138*/ 	.word	0x00000008
.L_13950:


//--------------------- .nv.info._Z15SoftmaxWarpImplI22BroadcastScaleMaskLoadIffbLm2EiE11DirectStoreIffEfLi1ELi23ELi32ELi1ELb1EL9Algorithm0EEvT_T0_ll --------------------------
	.section	.nv.info._Z15SoftmaxWarpImplI22BroadcastScaleMaskLoadIffbLm2EiE11DirectStoreIffEfLi1ELi23ELi32ELi1ELb1EL9Algorithm0EEvT_T0_ll,"",@"SHT_CUDA_INFO"
	.sectionflags	@""
	.align	4


	//----- nvinfo : EIATTR_CUDA_API_VERSION
	.align		4
        /*0000*/ 	.byte	0x04, 0x37
        /*0002*/ 	.short	(.L_13952 - .L_13951)
.L_13951:
        /*0004*/ 	.word	0x00000082


	//----- nvinfo : EIATTR_KPARAM_INFO
	.align		4
.L_13952:
        /*0008*/ 	.byte	0x04, 0x17
        /*000a*/ 	.short	(.L_13954 - .L_13953)
.L_13953:
        /*000c*/ 	.word	0x00000000
        /*0010*/ 	.short	0x0003
        /*0012*/ 	.short	0x0070
        /*0014*/ 	.byte	0x00, 0xf0, 0x21, 0x00


	//----- nvinfo : EIATTR_KPARAM_INFO
	.align		4
.L_13954:
        /*0018*/ 	.byte	0x04, 0x17
        /*001a*/ 	.short	(.L_13956 - .L_13955)
.L_13955:
        /*001c*/ 	.word	0x00000000
        /*0020*/ 	.short	0x0002
        /*0022*/ 	.short	0x0068
        /*0024*/ 	.byte	0x00, 0xf0, 0x21, 0x00


	//----- nvinfo : EIATTR_KPARAM_INFO
	.align		4
.L_13956:
        /*0028*/ 	.byte	0x04, 0x17
        /*002a*/ 	.short	(.L_13958 - .L_13957)
.L_13957:
        /*002c*/ 	.word	0x00000000
        /*0030*/ 	.short	0x0001
        /*0032*/ 	.short	0x0058
        /*0034*/ 	.byte	0x00, 0xf0, 0x41, 0x00


	//----- nvinfo : EIATTR_KPARAM_INFO
	.align		4
.L_13958:
        /*0038*/ 	.byte	0x04, 0x17
        /*003a*/ 	.short	(.L_13960 - .L_13959)
.L_13959:
        /*003c*/ 	.word	0x00000000
        /*0040*/ 	.short	0x0000
        /*0042*/ 	.short	0x0000
        /*0044*/ 	.byte	0x00, 0xf0, 0x61, 0x01


	//----- nvinfo : EIATTR_SPARSE_MMA_MASK
	.align		4
.L_13960:
        /*0048*/ 	.byte	0x03, 0x50
        /*004a*/ 	.short	0x0000


	//----- nvinfo : EIATTR_MAXREG_COUNT
	.align		4
        /*004c*/ 	.byte	0x03, 0x1b
        /*004e*/ 	.short	0x00ff


	//----- nvinfo : EIATTR_EXTERNS
	.align		4
        /*0050*/ 	.byte	0x04, 0x0f
        /*0052*/ 	.short	(.L_13962 - .L_13961)


	//   ....[0]....
	.align		4
.L_13961:
        /*0054*/ 	.word	index@(__assertfail)


	//----- nvinfo : EIATTR_MERCURY_ISA_VERSION
	.align		4
.L_13962:
        /*0058*/ 	.byte	0x03, 0x5f
        /*005a*/ 	.short	0x0101


	//----- nvinfo : EIATTR_COOP_GROUP_MASK_REGIDS
	.align		4
        /*005c*/ 	.byte	0x04, 0x29
        /*005e*/ 	.short	(.L_13964 - .L_13963)


	//   ....[0]....
.L_13963:
        /*0060*/ 	.word	0xffffffff


	//   ....[1]....
        /*0064*/ 	.word	0xffffffff


	//   ....[2]....
        /*0068*/ 	.word	0xffffffff


	//   ....[3]....
        /*006c*/ 	.word	0xffffffff


	//   ....[4]....
        /*0070*/ 	.word	0xffffffff


	//   ....[5]....
        /*0074*/ 	.word	0xffffffff


	//   ....[6]....
        /*0078*/ 	.word	0xffffffff


	//   ....[7]....
        /*007c*/ 	.word	0xffffffff


	//   ....[8]....
        /*0080*/ 	.word	0xffffffff


	//   ....[9]....
        /*0084*/ 	.word	0xffffffff


	//   ....[10]....
        /*0088*/ 	.word	0x0500000f


	//   ....[11]....
        /*008c*/ 	.word	0x0500000f


	//   ....[12]....
        /*0090*/ 	.word	0x0500000f


	//   ....[13]....
        /*0094*/ 	.word	0x0500000f


	//   ....[14]....
        /*0098*/ 	.word	0x0500000f


	//   ....[15]....
        /*009c*/ 	.word	0x0500000f


	//   ....[16]....
        /*00a0*/ 	.word	0x0500000f


	//   ....[17]....
        /*00a4*/ 	.word	0x0500000f


	//   ....[18]....
        /*00a8*/ 	.word	0x0500000f


	//   ....[19]....
        /*00ac*/ 	.word	0x0500000f


	//----- nvinfo : EIATTR_COOP_GROUP_INSTR_OFFSETS
	.align		4
.L_13964:
        /*00b0*/ 	.byte	0x04, 0x28
        /*00b2*/ 	.short	(.L_13966 - .L_13965)


	//   ....[0]....
.L_13965:
        /*00b4*/ 	.word	0x000057c0


	//   ....[1]....
        /*00b8*/ 	.word	0x00005800


	//   ....[2]....
        /*00bc*/ 	.word	0x00005820


	//   ....[3]....
        /*00c0*/ 	.word	0x00005840


	//   ....[4]....
        /*00c4*/ 	.word	0x00005860


	//   ....[5]....
        /*00c8*/ 	.word	0x000066e0


	//   ....[6]....
        /*00cc*/ 	.word	0x00006700


	//   ....[7]....
        /*00d0*/ 	.word	0x00006720


	//   ....[8]....
        /*00d4*/ 	.word	0x00006740


	//   ....[9]....
        /*00d8*/ 	.word	0x00006760


	//   ....[10]....
        /*00dc*/ 	.word	0x000085e0


	//   ....[11]....
        /*00e0*/ 	.word	0x00008680


	//   ....[12]....
        /*00e4*/ 	.word	0x000086e0


	//   ....[13]....
        /*00e8*/ 	.word	0x00008740


	//   ....[14]....
        /*00ec*/ 	.word	0x000087a0


	//   ....[15]....
        /*00f0*/ 	.word	0x00009670


	//   ....[16]....
        /*00f4*/ 	.word	0x000096d0


	//   ....[17]....
        /*00f8*/ 	.word	0x00009730


	//   ....[18]....
        /*00fc*/ 	.word	0x00009790


	//   ....[19]....
        /*0100*/ 	.word	0x000097f0


	//----- nvinfo : EIATTR_VRC_CTA_INIT_COUNT
	.align		4
.L_13966:
        /*0104*/ 	.byte	0x02, 0x4a
	.zero		1
	.zero		1


	//----- nvinfo : EIATTR_SYSCALL_OFFSETS
	.align		4
        /*0108*/ 	.byte	0x04, 0x46
        /*010a*/ 	.short	(.L_13968 - .L_13967)


	//   ....[0]....
.L_13967:
        /*010c*/ 	.word	0x000001c0


	//----- nvinfo : EIATTR_EXIT_INSTR_OFFSETS
	.align		4
.L_13968:
        /*0110*/ 	.byte	0x04, 0x1c
        /*0112*/ 	.short	(.L_13970 - .L_13969)


	//   ....[0]....
.L_13969:
        /*0114*/ 	.word	0x00000250


	//   ....[1]....
        /*0118*/ 	.word	0x00008580


	//----- nvinfo : EIATTR_CRS_STACK_SIZE
	.align		4
.L_13970:
        /*011c*/ 	.byte	0x04, 0x1e
        /*011e*/ 	.short	(.L_13972 - .L_13971)
.L_13971:
        /*0120*/ 	.word	0x00000000


	//----- nvinfo : EIATTR_CBANK_PARAM_SIZE
	.align		4
.L_13972:
        /*0124*/ 	.byte	0x03, 0x19
        /*0126*/ 	.short	0x0078


	//----- nvinfo : EIATTR_PARAM_CBANK
	.align		4
        /*0128*/ 	.byte	0x04, 0x0a
        /*012a*/ 	.short	(.L_13974 - .L_13973)
	.align		4
.L_13973:
        /*012c*/ 	.word	index@(.nv.constant0._Z15SoftmaxWarpImplI22BroadcastScaleMaskLoadIffbLm2EiE11DirectStoreIffEfLi1ELi23ELi32ELi1ELb1EL9Algorithm0EEvT_T0_ll)
        /*0130*/ 	.short	0x0380
        /*0132*/ 	.short	0x0078


	//----- nvinfo : EIATTR_SW_WAR
	.align		4
.L_13974:
        /*0134*/ 	.byte	0x04, 0x36
        /*0136*/ 	.short	(.L_13976 - .L_13975)
.L_13975:
        /*0138*/ 	.word	0x00000008
.L_13976:


//--------------------- .nv.info._Z15SoftmaxWarpImplI22BroadcastScaleMaskLoadIffbLm2EiE11DirectStoreIffEfLi1ELi23ELi32ELi1ELb0EL9Algorithm0EEvT_T0_ll --------------------------
	.section	.nv.info._Z15SoftmaxWarpImplI22BroadcastScaleMaskLoadIffbLm2EiE11DirectStoreIffEfLi1ELi23ELi32ELi1ELb0EL9Algorithm0EEvT_T0_ll,"",@"SHT_CUDA_INFO"
	.sectionflags	@""
	.align	4


	//----- nvinfo : EIATTR_CUDA_API_VERSION
	.align		4
        /*0000*/ 	.byte	0x04, 0x37
        /*0002*/ 	.short	(.L_13978 - .L_13977)
.L_13977:
        /*0004*/ 	.word	0x00000082


	//----- nvinfo : EIATTR_KPARAM_INFO
	.align		4
.L_13978:
        /*0008*/ 	.byte	0x04, 0x17
        /*000a*/ 	.short	(.L_13980 - .L_13979)
.L_13979:
        /*000c*/ 	.word	0x00000000
        /*0010*/ 	.short	0x0003
        /*0012*/ 	.short	0x0070
        /*0014*/ 	.byte	0x00, 0xf0, 0x21, 0x00


	//----- nvinfo : EIATTR_KPARAM_INFO
	.align		4
.L_13980:
        /*0018*/ 	.byte	0x04, 0x17
        /*001a*/ 	.short	(.L_13982 - .L_13981)
.L_13981:
        /*001c*/ 	.word	0x00000000
        /*0020*/ 	.short	0x0002
        /*0022*/ 	.short	0x0068
        /*0024*/ 	.byte	0x00, 0xf0, 0x21, 0x00


	//----- nvinfo : EIATTR_KPARAM_INFO
	.align		4
.L_13982:
        /*0028*/ 	.byte	0x04, 0x17
        /*002a*/ 	.short	(.L_13984 - .L_13983)
.L_13983:
        /*002c*/ 	.word	0x00000000
        /*0030*/ 	.short	0x0001
        /*0032*/ 	.short	0x0058
        /*0034*/ 	.byte	0x00, 0xf0, 0x41, 0x00


	//----- nvinfo : EIATTR_KPARAM_INFO
	.align		4
.L_13984:
        /*0038*/ 	.byte	0x04, 0x17
        /*003a*/ 	.short	(.L_13986 - .L_13985)
.L_13985:
        /*003c*/ 	.word	0x00000000
        /*0040*/ 	.short	0x0000
        /*0042*/ 	.short	0x0000
        /*0044*/ 	.byte	0x00, 0xf0, 0x61, 0x01


	//----- nvinfo : EIATTR_SPARSE_MMA_MASK
	.align		4
.L_13986:
        /*0048*/ 	.byte	0x03, 0x50
        /*004a*/ 	.short	0x0000


	//----- nvinfo : EIATTR_MAXREG_COUNT
	.align		4
        /*004c*/ 	.byte	0x03, 0x1b
        /*004e*/ 	.short	0x00ff


	//----- nvinfo : EIATTR_EXTERNS
	.align		4
        /*0050*/ 	.byte	0x04, 0x0f
        /*0052*/ 	.short	(.L_13988 - .L_13987)


	//   ....[0]....
	.align		4
.L_13987:
        /*0054*/ 	.word	index@(__assertfail)


	//----- nvinfo : EIATTR_MERCURY_ISA_VERSION
	.align		4
.L_13988:
        /*0058*/ 	.byte	0x03, 0x5f
        /*005a*/ 	.short	0x0101


	//----- nvinfo : EIATTR_COOP_GROUP_MASK_REGIDS
	.align		4
        /*005c*/ 	.byte	0x04, 0x29
        /*005e*/ 	.short	(.L_13990 - .L_13989)


	//   ....[0]....
.L_13989:
        /*0060*/ 	.word	0xffffffff


	//   ....[1]....
        /*0064*/ 	.word	0xffffffff


	//   ....[2]....
        /*0068*/ 	.word	0xffffffff


	//   ....[3]....
        /*006c*/ 	.word	0xffffffff


	//   ....[4]....
        /*0070*/ 	.word	0xffffffff


	//   ....[5]....
        /*0074*/ 	.word	0xffffffff


	//   ....[6]....
        /*0078*/ 	.word	0xffffffff


	//   ....[7]....
        /*007c*/ 	.word	0xffffffff


	//   ....[8]....
        /*0080*/ 	.word	0xffffffff


	//   ....[9]....
        /*0084*/ 	.word	0xffffffff


	//   ....[10]....
        /*0088*/ 	.word	0x0500000f


	//   ....[11]....
        /*008c*/ 	.word	0x0500000f


	//   ....[12]....
        /*0090*/ 	.word	0x0500000f


	//   ....[13]....
        /*0094*/ 	.word	0x0500000f


	//   ....[14]....
        /*0098*/ 	.word	0x0500000f


	//   ....[15]....
        /*009c*/ 	.word	0x0500000f


	//   ....[16]....
        /*00a0*/ 	.word	0x0500000f


	//   ....[17]....
        /*00a4*/ 	.word	0x0500000f


	//   ....[18]....
        /*00a8*/ 	.word	0x0500000f


	//   ....[19]....
        /*00ac*/ 	.word	0x0500000f


	//----- nvinfo : EIATTR_COOP_GROUP_INSTR_OFFSETS
	.align		4
.L_13990:
        /*00b0*/ 	.byte	0x04, 0x28
        /*00b2*/ 	.short	(.L_13992 - .L_13991)


	//   ....[0]....
.L_13991:
        /*00b4*/ 	.word	0x00003550


	//   ....[1]....
        /*00b8*/ 	.word	0x00003590


	//   ....[2]....
        /*00bc*/ 	.word	0x000035b0


	//   ....[3]....
        /*00c0*/ 	.word	0x000035d0


	//   ....[4]....
        /*00c4*/ 	.word	0x000035f0


	//   ....[5]....
        /*00c8*/ 	.word	0x00004470


	//   ....[6]....
        /*00cc*/ 	.word	0x00004490


	//   ....[7]....
        /*00d0*/ 	.word	0x000044b0


	//   ....[8]....
        /*00d4*/ 	.word	0x000044d0


	//   ....[9]....
        /*00d8*/ 	.word	0x000044f0


	//   ....[10]....
        /*00dc*/ 	.word	0x00005ee0


	//   ....[11]....
        /*00e0*/ 	.word	0x00005f70


	//   ....[12]....
        /*00e4*/ 	.word	0x00005fd0


	//   ....[13]....
        /*00e8*/ 	.word	0x00006030


	//   ....[14]....
        /*00ec*/ 	.word	0x00006090


	//   ....[15]....
        /*00f0*/ 	.word	0x00006f70


	//   ....[16]....
        /*00f4*/ 	.word	0x00006fd0


	//   ....[17]....
        /*00f8*/ 	.word	0x00007030


	//   ....[18]....
        /*00fc*/ 	.word	0x00007090


	//   ....[19]....
        /*0100*/ 	.word	0x000070f0


	//----- nvinfo : EIATTR_VRC_CTA_INIT_COUNT
	.align		4
.L_13992:
        /*0104*/ 	.byte	0x02, 0x4a
	.zero		1
	.zero		1


	//----- nvinfo : EIATTR_SYSCALL_OFFSETS
	.align		4
        /*0108*/ 	.byte	0x04, 0x46
        /*010a*/ 	.short	(.L_13994 - .L_13993)


	//   ....[0]....
.L_13993:
        /*010c*/ 	.word	0x000001a0


	//----- nvinfo : EIATTR_EXIT_INSTR_OFFSETS
	.align		4
.L_13994:
        /*0110*/ 	.byte	0x04, 0x1c
        /*0112*/ 	.short	(.L_13996 - .L_13995)


	//   ....[0]....
.L_13995:
        /*0114*/ 	.word	0x00000250


	//   ....[1]....
        /*0118*/ 	.word	0x00005e80


	//----- nvinfo : EIATTR_CRS_STACK_SIZE
	.align		4
.L_13996:
        /*011c*/ 	.byte	0x04, 0x1e
        /*011e*/ 	.short	(.L_13998 - .L_13997)
.L_13997:
        /*0120*/ 	.word	0x00000000


	//----- nvinfo : EIATTR_CBANK_PARAM_SIZE
	.align		4
.L_13998:
        /*0124*/ 	.byte	0x03, 0x19
        /*0126*/ 	.short	0x0078


	//----- nvinfo : EIATTR_PARAM_CBANK
	.align		4
        /*0128*/ 	.byte	0x04, 0x0a
        /*012a*/ 	.short	(.L_14000 - .L_13999)
	.align		4
.L_13999:
        /*012c*/ 	.word	index@(.nv.constant0._Z15SoftmaxWarpImplI22BroadcastScaleMaskLoadIffbLm2EiE11DirectStoreIffEfLi1ELi23ELi32ELi1ELb0EL9Algorithm0EEvT_T0_ll)
        /*0130*/ 	.short	0x0380
        /*0132*/ 	.short	0x0078


	//----- nvinfo : EIATTR_SW_WAR
	.align		4
.L_14000:
        /*0134*/ 	.byte	0x04, 0x36
        /*0136*/ 	.short	(.L_14002 - .L_14001)
.L_14001:
        /*0138*/ 	.word	0x00000008
.L_14002:


//--------------------- .nv.info._Z15SoftmaxWarpImplI22BroadcastScaleMaskLoadIffbLm2EiE11DirectStoreIffEfLi1ELi22ELi32ELi1ELb1EL9Algorithm0EEvT_T0_ll --------------------------
	.section	.nv.info._Z15SoftmaxWarpImplI22BroadcastScaleMaskLoadIffbLm2EiE11DirectStoreIffEfLi1ELi22ELi32ELi1ELb1EL9Algorithm0EEvT_T0_ll,"",@"SHT_CUDA_INFO"
	.sectionflags	@""
	.align	4


	//----- nvinfo : EIATTR_CUDA_API_VERSION
	.align		4
        /*0000*/ 	.byte	0x04, 0x37
        /*0002*/ 	.short	(.L_14004 - .L_14003)
.L_14003:
        /*0004*/ 	.word	0x00000082


	//----- nvinfo : EIATTR_KPARAM_INFO
	.align		4
.L_14004:
        /*0008*/ 	.byte	0x04, 0x17
        /*000a*/ 	.short	(.L_14006 - .L_14005)
.L_14005:
        /*000c*/ 	.word	0x00000000
        /*0010*/ 	.short	0x0003
        /*0012*/ 	.short	0x0070
        /*0014*/ 	.byte	0x00, 0xf0, 0x21, 0x00


	//----- nvinfo : EIATTR_KPARAM_INFO
	.align		4
.L_14006:
        /*0018*/ 	.byte	0x04, 0x17
        /*001a*/ 	.short	(.L_14008 - .L_14007)
.L_14007:
        /*001c*/ 	.word	0x00000000
        /*0020*/ 	.short	0x0002
        /*0022*/ 	.short	0x0068
        /*0024*/ 	.byte	0x00, 0xf0, 0x21, 0x00


	//----- nvinfo : EIATTR_KPARAM_INFO
	.align		4
.L_14008:
        /*0028*/ 	.byte	0x04, 0x17
        /*002a*/ 	.short	(.L_14010 - .L_14009)
.L_14009:
        /*002c*/ 	.word	0x00000000
        /*0030*/ 	.short	0x0001
        /*0032*/ 	.short	0x0058
        /*0034*/ 	.byte	0x00, 0xf0, 0x41, 0x00


	//----- nvinfo : EIATTR_KPARAM_INFO
	.align		4
.L_14010:
        /*0038*/ 	.byte	0x04, 0x17
        /*003a*/ 	.short	(.L_14012 - .L_14011)
.L_14011:
        /*003c*/ 	.word	0x00000000
        /*0040*/ 	.short	0x0000
        /*0042*/ 	.short	0x0000
        /*0044*/ 	.byte	0x00, 0xf0, 0x61, 0x01


	//----- nvinfo : EIATTR_SPARSE_MMA_MASK
	.align		4
.L_14012:
        /*0048*/ 	.byte	0x03, 0x50
        /*004a*/ 	.short	0x0000


	//----- nvinfo : EIATTR_MAXREG_COUNT
	.align		4
        /*004c*/ 	.byte	0x03, 0x1b
        /*004e*/ 	.short	0x00ff


	//----- nvinfo : EIATTR_EXTERNS
	.align		4
        /*0050*/ 	.byte	0x04, 0x0f
        /*0052*/ 	.short	(.L_14014 - .L_14013)


	//   ....[0]....
	.align		4
.L_14013:
        /*0054*/ 	.word	index@(__assertfail)


	//----- nvinfo : EIATTR_MERCURY_ISA_VERSION
	.align		4
.L_14014:
        /*0058*/ 	.byte	0x03, 0x5f
        /*005a*/ 	.short	0x0101


	//----- nvinfo : EIATTR_COOP_GROUP_MASK_REGIDS
	.align		4
        /*005c*/ 	.byte	0x04, 0x29
        /*005e*/ 	.short	(.L_14016 - .L_14015)


	//   ....[0]....
.L_14015:
        /*0060*/ 	.word	0xffffffff


	//   ....[1]....
        /*0064*/ 	.word	0xffffffff


	//   ....[2]....
        /*0068*/ 	.word	0xffffffff


	//   ....[3]....
        /*006c*/ 	.word	0xffffffff


	//   ....[4]....
        /*0070*/ 	.word	0xffffffff


	//   ....[5]....
        /*0074*/ 	.word	0xffffffff


	//   ....[6]....
        /*0078*/ 	.word	0xffffffff


	//   ....[7]....
        /*007c*/ 	.word	0xffffffff


	//   ....[8]....
        /*0080*/ 	.word	0xffffffff


	//   ....[9]....
        /*0084*/ 	.word	0xffffffff


	//   ....[10]....
        /*0088*/ 	.word	0x0500000f


	//   ....[11]....
        /*008c*/ 	.word	0x0500000f


	//   ....[12]....
        /*0090*/ 	.word	0x0500000f


	//   ....[13]....
        /*0094*/ 	.word	0x0500000f


	//   ....[14]....
        /*0098*/ 	.word	0x0500000f


	//   ....[15]....
        /*009c*/ 	.word	0x0500000f


	//   ....[16]....
        /*00a0*/ 	.word	0x0500000f


	//   ....[17]....
        /*00a4*/ 	.word	0x0500000f


	//   ....[18]....
        /*00a8*/ 	.word	0x0500000f


	//   ....[19]....
        /*00ac*/ 	.word	0x0500000f


	//----- nvinfo : EIATTR_COOP_GROUP_INSTR_OFFSETS
	.align		4
.L_14016:
        /*00b0*/ 	.byte	0x04, 0x28
        /*00b2*/ 	.short	(.L_14018 - .L_14017)


	//   ....[0]....
.L_14017:
        /*00b4*/ 	.word	0x00005410


	//   ....[1]....
        /*00b8*/ 	.word	0x00005450


	//   ....[2]....
        /*00bc*/ 	.word	0x00005470


	//   ....[3]....
        /*00c0*/ 	.word	0x00005490


	//   ....[4]....
        /*00c4*/ 	.word	0x000054b0


	//   ....[5]....
        /*00c8*/ 	.word	0x00006290


	//   ....[6]....
        /*00cc*/ 	.word	0x000062b0


	//   ....[7]....
        /*00d0*/ 	.word	0x000062d0


	//   ....[8]....
        /*00d4*/ 	.word	0x000062f0


	//   ....[9]....
        /*00d8*/ 	.word	0x00006310


	//   ....[10]....
        /*00dc*/ 	.word	0x00008030


	//   ....[11]....
        /*00e0*/ 	.word	0x000080d0


	//   ....[12]....
        /*00e4*/ 	.word	0x00008130


	//   ....[13]....
        /*00e8*/ 	.word	0x00008190


	//   ....[14]....
        /*00ec*/ 	.word	0x000081f0


	//   ....[15]....
        /*00f0*/ 	.word	0x00009020


	//   ....[16]....
        /*00f4*/ 	.word	0x00009080


	//   ....[17]....
        /*00f8*/ 	.word	0x000090e0


	//   ....[18]....
        /*00fc*/ 	.word	0x00009140


	//   ....[19]....
        /*0100*/ 	.word	0x000091a0


	//----- nvinfo : EIATTR_VRC_CTA_INIT_COUNT
	.align		4
.L_14018:
        /*0104*/ 	.byte	0x02, 0x4a
	.zero		1
	.zero		1


	//----- nvinfo : EIATTR_SYSCALL_OFFSETS
	.align		4
        /*0108*/ 	.byte	0x04, 0x46
        /*010a*/ 	.short	(.L_14020 - .L_14019)


	//   ....[0]....
.L_14019:
        /*010c*/ 	.word	0x000001c0


	//----- nvinfo : EIATTR_EXIT_INSTR_OFFSETS
	.align		4
.L_14020:
        /*0110*/ 	.byte	0x04, 0x1c
        /*0112*/ 	.short	(.L_14022 - .L_14021)


	//   ....[0]....
.L_14021:
        /*0114*/ 	.word	0x00000250


	//   ....[1]....
        /*0118*/ 	.word	0x00007fd0


	//----- nvinfo : EIATTR_CRS_STACK_SIZE
	.align		4
.L_14022:
        /*011c*/ 	.byte	0x04, 0x1e
        /*011e*/ 	.short	(.L_14024 - .L_14023)
.L_14023:
        /*0120*/ 	.word	0x00000000


	//----- nvinfo : EIATTR_CBANK_PARAM_SIZE
	.align		4
.L_14024:
        /*0124*/ 	.byte	0x03, 0x19
        /*0126*/ 	.short	0x0078


	//----- nvinfo : EIATTR_PARAM_CBANK
	.align		4
        /*0128*/ 	.byte	0x04, 0x0a
        /*012a*/ 	.short	(.L_14026 - .L_14025)
	.align		4
.L_14025:
        /*012c*/ 	.word	index@(.nv.constant0._Z15SoftmaxWarpImplI22BroadcastScaleMaskLoadIffbLm2EiE11DirectStoreIffEfLi1ELi22ELi32ELi1ELb1EL9Algorithm0EEvT_T0_ll)
        /*0130*/ 	.short	0x0380
        /*0132*/ 	.short	0x0078


	//----- nvinfo : EIATTR_SW_WAR
	.align		4
.L_14026:
        /*0134*/ 	.byte	0x04, 0x36
        /*0136*/ 	.short	(.L_14028 - .L_14027)
.L_14027:
        /*0138*/ 	.word	0x00000008
.L_14028:


//--------------------- .nv.info._Z15SoftmaxWarpImplI22BroadcastScaleMaskLoadIffbLm2EiE11DirectStoreIffEfLi1ELi22ELi32ELi1ELb0EL9Algorithm0EEvT_T0_ll --------------------------
	.section	.nv.info._Z15SoftmaxWarpImplI22BroadcastScaleMaskLoadIffbLm2EiE11DirectStoreIffEfLi1ELi22ELi32ELi1ELb0EL9Algorithm0EEvT_T0_ll,"",@"SHT_CUDA_INFO"
	.sectionflags	@""
	.align	4


	//----- nvinfo : EIATTR_CUDA_API_VERSION
	.align		4
        /*0000*/ 	.byte	0x04, 0x37
        /*0002*/ 	.short	(.L_14030 - .L_14029)
.L_14029:
        /*0004*/ 	.word	0x00000082


	//----- nvinfo : EIATTR_KPARAM_INFO
	.align		4
.L_14030:
        /*0008*/ 	.byte	0x04, 0x17
        /*000a*/ 	.short	(.L_14032 - .L_14031)
.L_14031:
        /*000c*/ 	.word	0x00000000
        /*0010*/ 	.short	0x0003
        /*0012*/ 	.short	0x0070
        /*0014*/ 	.byte	0x00, 0xf0, 0x21, 0x00


	//----- nvinfo : EIATTR_KPARAM_INFO
	.align		4
.L_14032:
        /*0018*/ 	.byte	0x04, 0x17
        /*001a*/ 	.short	(.L_14034 - .L_14033)
.L_14033:
        /*001c*/ 	.word	0x00000000
        /*0020*/ 	.short	0x0002
        /*0022*/ 	.short	0x0068
        /*0024*/ 	.byte	0x00, 0xf0, 0x21, 0x00


	//----- nvinfo : EIATTR_KPARAM_INFO
	.align		4
.L_14034:
        /*0028*/ 	.byte	0x04, 0x17
        /*002a*/ 	.short	(.L_14036 - .L_14035)
.L_14035:
        /*002c*/ 	.word	0x00000000
        /*0030*/ 	.short	0x0001
        /*0032*/ 	.short	0x0058
        /*0034*/ 	.byte	0x00, 0xf0, 0x41, 0x00


	//----- nvinfo : EIATTR_KPARAM_INFO
	.align		4
.L_14036:
        /*0038*/ 	.byte	0x04, 0x17
        /*003a*/ 	.short	(.L_14038 - .L_14037)
.L_14037:
        /*003c*/ 	.word	0x00000000
        /*0040*/ 	.short	0x0000
        /*0042*/ 	.short	0x0000
        /*0044*/ 	.byte	0x00, 0xf0, 0x61, 0x01


	//----- nvinfo : EIATTR_SPARSE_MMA_MASK
	.align		4
.L_14038:
        /*0048*/ 	.byte	0x03, 0x50
        /*004a*/ 	.short	0x0000


	//----- nvinfo : EIATTR_MAXREG_COUNT
	.align		4
        /*004c*/ 	.byte	0x03, 0x1b
        /*004e*/ 	.short	0x00ff


	//----- nvinfo : EIATTR_EXTERNS
	.align		4
        /*0050*/ 	.byte	0x04, 0x0f
        /*0052*/ 	.short	(.L_14040 - .L_14039)


	//   ....[0]....
	.align		4
.L_14039:
        /*0054*/ 	.word	index@(__assertfail)


	//----- nvinfo : EIATTR_MERCURY_ISA_VERSION
	.align		4
.L_14040:
        /*0058*/ 	.byte	0x03, 0x5f
        /*005a*/ 	.short	0x0101


	//----- nvinfo : EIATTR_COOP_GROUP_MASK_REGIDS
	.align		4
        /*005c*/ 	.byte	0x04, 0x29
        /*005e*/ 	.short	(.L_14042 - .L_14041)


	//   ....[0]....
.L_14041:
        /*0060*/ 	.word	0xffffffff


	//   ....[1]....
        /*0064*/ 	.word	0xffffffff


	//   ....[2]....
        /*0068*/ 	.word	0xffffffff


	//   ....[3]....
        /*006c*/ 	.word	0xffffffff


	//   ....[4]....
        /*0070*/ 	.word	0xffffffff


	//   ....[5]....
        /*0074*/ 	.word	0xffffffff


	//   ....[6]....
        /*0078*/ 	.word	0xffffffff


	//   ....[7]....
        /*007c*/ 	.word	0xffffffff


	//   ....[8]....
        /*0080*/ 	.word	0xffffffff


	//   ....[9]....
        /*0084*/ 	.word	0xffffffff


	//   ....[10]....
        /*0088*/ 	.word	0x0500000f


	//   ....[11]....
        /*008c*/ 	.word	0x0500000f


	//   ....[12]....
        /*0090*/ 	.word	0x0500000f


	//   ....[13]....
        /*0094*/ 	.word	0x0500000f


	//   ....[14]....
        /*0098*/ 	.word	0x0500000f


	//   ....[15]....
        /*009c*/ 	.word	0x0500000f


	//   ....[16]....
        /*00a0*/ 	.word	0x0500000f


	//   ....[17]....
        /*00a4*/ 	.word	0x0500000f


	//   ....[18]....
        /*00a8*/ 	.word	0x0500000f


	//   ....[19]....
        /*00ac*/ 	.word	0x0500000f


	//----- nvinfo : EIATTR_COOP_GROUP_INSTR_OFFSETS
	.align		4
.L_14042:
        /*00b0*/ 	.byte	0x04, 0x28
        /*00b2*/ 	.short	(.L_14044 - .L_14043)


	//   ....[0]....
.L_14043:
        /*00b4*/ 	.word	0x00003330


	//   ....[1]....
        /*00b8*/ 	.word	0x00003360


	//   ....[2]....
        /*00bc*/ 	.word	0x00003390


	//   ....[3]....
        /*00c0*/ 	.word	0x000033b0


	//   ....[4]....
        /*00c4*/ 	.word	0x000033d0


	//   ....[5]....
        /*00c8*/ 	.word	0x000041b0


	//   ....[6]....
        /*00cc*/ 	.word	0x000041d0


	//   ....[7]....
        /*00d0*/ 	.word	0x000041f0


	//   ....[8]....
        /*00d4*/ 	.word	0x00004210


	//   ....[9]....
        /*00d8*/ 	.word	0x00004230


	//   ....[10]....
        /*00dc*/ 	.word	0x00005b10


	//   ....[11]....
        /*00e0*/ 	.word	0x00005b90


	//   ....[12]....
        /*00e4*/ 	.word	0x00005bf0


	//   ....[13]....
        /*00e8*/ 	.word	0x00005c50


	//   ....[14]....
        /*00ec*/ 	.word	0x00005cb0


	//   ....[15]....
        /*00f0*/ 	.word	0x00006b00


	//   ....[16]....
        /*00f4*/ 	.word	0x00006b60


	//   ....[17]....
        /*00f8*/ 	.word	0x00006bc0


	//   ....[18]....
        /*00fc*/ 	.word	0x00006c20


	//   ....[19]....
        /*0100*/ 	.word	0x00006c80


	//----- nvinfo : EIATTR_VRC_CTA_INIT_COUNT
	.align		4
.L_14044:
        /*0104*/ 	.byte	0x02, 0x4a
	.zero		1
	.zero		1


	//----- nvinfo : EIATTR_SYSCALL_OFFSETS
	.align		4
        /*0108*/ 	.byte	0x04, 0x46
        /*010a*/ 	.short	(.L_14046 - .L_14045)


	//   ....[0]....
.L_14045:
        /*010c*/ 	.word	0x000001a0


	//----- nvinfo : EIATTR_EXIT_INSTR_OFFSETS
	.align		4
.L_14046:
        /*0110*/ 	.byte	0x04, 0x1c
        /*0112*/ 	.short	(.L_14048 - .L_14047)


	//   ....[0]....
.L_14047:
        /*0114*/ 	.word	0x00000250


	//   ....[1]....
        /*0118*/ 	.word	0x00005ab0


	//----- nvinfo : EIATTR_CRS_STACK_SIZE
	.align		4
.L_14048:
        /*011c*/ 	.byte	0x04, 0x1e
        /*011e*/ 	.short	(.L_14050 - .L_14049)
.L_14049:
        /*0120*/ 	.word	0x00000000


	//----- nvinfo : EIATTR_CBANK_PARAM_SIZE
	.align		4
.L_14050:
        /*0124*/ 	.byte	0x03, 0x19
        /*0126*/ 	.short	0x0078


	//----- nvinfo : EIATTR_PARAM_CBANK
	.align		4
        /*0128*/ 	.byte	0x04, 0x0a
        /*012a*/ 	.short	(.L_14052 - .L_14051)
	.align		4
.L_14051:
        /*012c*/ 	.word	index@(.nv.constant0._Z15SoftmaxWarpImplI22BroadcastScaleMaskLoadIffbLm2EiE11DirectStoreIffEfLi1ELi22ELi32ELi1ELb0EL9Algorithm0EEvT_T0_ll)
        /*0130*/ 	.short	0x0380
        /*0132*/ 	.short	0x0078


	//----- nvinfo : EIATTR_SW_WAR
	.align		4
.L_14052:
        /*0134*/ 	.byte	0x04, 0x36
        /*0136*/ 	.short	(.L_14054 - .L_14053)
.L_14053:
        /*0138*/ 	.word	0x00000008
.L_14054:


//--------------------- .nv.info._Z15SoftmaxWarpImplI22BroadcastScaleMaskLoadIffbLm2EiE11DirectStoreIffEfLi1ELi21ELi32ELi1ELb1EL9Algorithm0EEvT_T0_ll --------------------------
	.section	.nv.info._Z15SoftmaxWarpImplI22BroadcastScaleMaskLoadIffbLm2EiE11DirectStoreIffEfLi1ELi21ELi32ELi1ELb1EL9Algorithm0EEvT_T0_ll,"",@"SHT_CUDA_INFO"
	.sectionflags	@""
	.align	4


	//----- nvinfo : EIATTR_CUDA_API_VERSION
	.align		4
        /*0000*/ 	.byte	0x04, 0x37
        /*0002*/ 	.short	(.L_14056 - .L_14055)
.L_14055:
        /*0004*/ 	.word	0x00000082


	//----- nvinfo : EIATTR_KPARAM_INFO
	.align		4
.L_14056:
        /*0008*/ 	.byte	0x04, 0x17
        /*000a*/ 	.short	(.L_14058 - .L_14057)
.L_14057:
        /*000c*/ 	.word	0x00000000
        /*0010*/ 	.short	0x0003
        /*0012*/ 	.short	0x0070
        /*0014*/ 	.byte	0x00, 0xf0, 0x21, 0x00


	//----- nvinfo : EIATTR_KPARAM_INFO
	.align		4
.L_14058:
        /*0018*/ 	.byte	0x04, 0x17
        /*001a*/ 	.short	(.L_14060 - .L_14059)
.L_14059:
        /*001c*/ 	.word	0x00000000
        /*0020*/ 	.short	0x0002
        /*0022*/ 	.short	0x0068
        /*0024*/ 	.byte	0x00, 0xf0, 0x21, 0x00


	//----- nvinfo : EIATTR_KPARAM_INFO
	.align		4
.L_14060:
        /*0028*/ 	.byte	0x04, 0x17
        /*002a*/ 	.short	(.L_14062 - .L_14061)
.L_14061:
        /*002c*/ 	.word	0x00000000
        /*0030*/ 	.short	0x0001
        /*0032*/ 	.short	0x0058
        /*0034*/ 	.byte	0x00, 0xf0, 0x41, 0x00


	//----- nvinfo : EIATTR_KPARAM_INFO
	.align		4
.L_14062:
        /*0038*/ 	.byte	0x04, 0x17
        /*003a*/ 	.short	(.L_14064 - .L_14063)
.L_14063:
        /*003c*/ 	.word	0x00000000
        /*0040*/ 	.short	0x0000
        /*0042*/ 	.short	0x0000
        /*0044*/ 	.byte	0x00, 0xf0, 0x61, 0x01


	//----- nvinfo : EIATTR_SPARSE_MMA_MASK
	.align		4
.L_14064:
        /*0048*/ 	.byte	0x03, 0x50
        /*004a*/ 	.short	0x0000


	//----- nvinfo : EIATTR_MAXREG_COUNT
	.align		4
        /*004c*/ 	.byte	0x03, 0x1b
        /*004e*/ 	.short	0x00ff


	//----- nvinfo : EIATTR_EXTERNS
	.align		4
        /*0050*/ 	.byte	0x04, 0x0f
        /*0052*/ 	.short	(.L_14066 - .L_14065)


	//   ....[0]....
	.align		4
.L_14065:
        /*0054*/ 	.word	index@(__assertfail)


	//----- nvinfo : EIATTR_MERCURY_ISA_VERSION
	.align		4
.L_14066:
        /*0058*/ 	.byte	0x03, 0x5f
        /*005a*/ 	.short	0x0101


	//----- nvinfo : EIATTR_COOP_GROUP_MASK_REGIDS
	.align		4
        /*005c*/ 	.byte	0x04, 0x29
        /*005e*/ 	.short	(.L_14068 - .L_14067)


	//   ....[0]....
.L_14067:
        /*0060*/ 	.word	0xffffffff


	//   ....[1]....
        /*0064*/ 	.word	0xffffffff


	//   ....[2]....
        /*0068*/ 	.word	0xffffffff


	//   ....[3]....
        /*006c*/ 	.word	0xffffffff


	//   ....[4]....
        /*0070*/ 	.word	0xffffffff


	//   ....[5]....
        /*0074*/ 	.word	0xffffffff


	//   ....[6]....
        /*0078*/ 	.word	0xffffffff


	//   ....[7]....
        /*007c*/ 	.word	0xffffffff


	//   ....[8]....
        /*0080*/ 	.word	0xffffffff


	//   ....[9]....
        /*0084*/ 	.word	0xffffffff


	//   ....[10]....
        /*0088*/ 	.word	0x0500000f


	//   ....[11]....
        /*008c*/ 	.word	0x0500000f


	//   ....[12]....
        /*0090*/ 	.word	0x0500000f


	//   ....[13]....
        /*0094*/ 	.word	0x0500000f


	//   ....[14]....
        /*0098*/ 	.word	0x0500000f


	//   ....[15]....
        /*009c*/ 	.word	0x0500000f


	//   ....[16]....
        /*00a0*/ 	.word	0x0500000f


	//   ....[17]....
        /*00a4*/ 	.word	0x0500000f


	//   ....[18]....
        /*00a8*/ 	.word	0x0500000f


	//   ....[19]....
        /*00ac*/ 	.word	0x0500000f


	//----- nvinfo : EIATTR_COOP_GROUP_INSTR_OFFSETS
	.align		4
.L_14068:
        /*00b0*/ 	.byte	0x04, 0x28
        /*00b2*/ 	.short	(.L_14070 - .L_14069)


	//   ....[0]....
.L_14069:
        /*00b4*/ 	.word	0x00005060


	//   ....[1]....
        /*00b8*/ 	.word	0x000050a0


	//   ....[2]....
        /*00bc*/ 	.word	0x000050c0


	//   ....[3]....
        /*00c0*/ 	.word	0x000050e0


	//   ....[4]....
        /*00c4*/ 	.word	0x00005100


	//   ....[5]....
        /*00c8*/ 	.word	0x00005e40


	//   ....[6]....
        /*00cc*/ 	.word	0x00005e60


	//   ....[7]....
        /*00d0*/ 	.word	0x00005e80


	//   ....[8]....
        /*00d4*/ 	.word	0x00005ea0


	//   ....[9]....
        /*00d8*/ 	.word	0x00005ec0


	//   ....[10]....
        /*00dc*/ 	.word	0x00007a90


	//   ....[11]....
        /*00e0*/ 	.word	0x00007b20


	//   ....[12]....
        /*00e4*/ 	.word	0x00007b80


	//   ....[13]....
        /*00e8*/ 	.word	0x00007be0


	//   ....[14]....
        /*00ec*/ 	.word	0x00007c40


	//   ....[15]....
        /*00f0*/ 	.word	0x000089e0


	//   ....[16]....
        /*00f4*/ 	.word	0x00008a40


	//   ....[17]....
        /*00f8*/ 	.word	0x00008aa0


	//   ....[18]....
        /*00fc*/ 	.word	0x00008b00


	//   ....[19]....
        /*0100*/ 	.word	0x00008b60


	//----- nvinfo : EIATTR_VRC_CTA_INIT_COUNT
	.align		4
.L_14070:
        /*0104*/ 	.byte	0x02, 0x4a
	.zero		1
	.zero		1


	//----- nvinfo : EIATTR_SYSCALL_OFFSETS
	.align		4
        /*0108*/ 	.byte	0x04, 0x46
        /*010a*/ 	.short	(.L_14072 - .L_14071)


	//   ....[0]....
.L_14071:
        /*010c*/ 	.word	0x000001c0


	//----- nvinfo : EIATTR_EXIT_INSTR_OFFSETS
	.align		4
.L_14072:
        /*0110*/ 	.byte	0x04, 0x1c
        /*0112*/ 	.short	(.L_14074 - .L_14073)


	//   ....[0]....
.L_14073:
        /*0114*/ 	.word	0x00000250


	//   ....[1]....
        /*0118*/ 	.word	0x00007a30


	//----- nvinfo : EIATTR_CRS_STACK_SIZE
	.align		4
.L_14074:
        /*011c*/ 	.byte	0x04, 0x1e
        /*011e*/ 	.short	(.L_14076 - .L_14075)
.L_14075:
        /*0120*/ 	.word	0x00000000


	//----- nvinfo : EIATTR_CBANK_PARAM_SIZE
	.align		4
.L_14076:
        /*0124*/ 	.byte	0x03, 0x19
        /*0126*/ 	.short	0x0078


	//----- nvinfo : EIATTR_PARAM_CBANK
	.align		4
        /*0128*/ 	.byte	0x04, 0x0a
        /*012a*/ 	.short	(.L_14078 - .L_14077)
	.align		4
.L_14077:
        /*012c*/ 	.word	index@(.nv.constant0._Z15SoftmaxWarpImplI22BroadcastScaleMaskLoadIffbLm2EiE11DirectStoreIffEfLi1ELi21ELi32ELi1ELb1EL9Algorithm0EEvT_T0_ll)
        /*0130*/ 	.short	0x0380
        /*0132*/ 	.short	0x0078


	//----- nvinfo : EIATTR_SW_WAR
	.align		4
.L_14078:
        /*0134*/ 	.byte	0x04, 0x36
        /*0136*/ 	.short	(.L_14080 - .L_14079)
.L_14079:
        /*0138*/ 	.word	0x00000008
.L_14080:


//--------------------- .nv.info._Z15SoftmaxWarpImplI22BroadcastScaleMaskLoadIffbLm2EiE11DirectStoreIffEfLi1ELi21ELi32ELi1ELb0EL9Algorithm0EEvT_T0_ll --------------------------
	.section	.nv.info._Z15SoftmaxWarpImplI22BroadcastScaleMaskLoadIffbLm2EiE11DirectStoreIffEfLi1ELi21ELi32ELi1ELb0EL9Algorithm0EEvT_T0_ll,"",@"SHT_CUDA_INFO"
	.sectionflags	@""
	.align	4


	//----- nvinfo : EIATTR_CUDA_API_VERSION
	.align		4
        /*0000*/ 	.byte	0x04, 0x37
        /*0002*/ 	.short	(.L_14082 - .L_14081)
.L_14081:
        /*0004*/ 	.word	0x00000082


	//----- nvinfo : EIATTR_KPARAM_INFO
	.align		4
.L_14082:
        /*0008*/ 	.byte	0x04, 0x17
        /*000a*/ 	.short	(.L_14084 - .L_14083)
.L_14083:
        /*000c*/ 	.word	0x00000000
        /*0010*/ 	.short	0x0003
        /*0012*/ 	.short	0x0070
        /*0014*/ 	.byte	0x00, 0xf0, 0x21, 0x00


	//----- nvinfo : EIATTR_KPARAM_INFO
	.align		4
.L_14084:
        /*0018*/ 	.byte	0x04, 0x17
        /*001a*/ 	.short	(.L_14086 - .L_14085)
.L_14085:
        /*001c*/ 	.word	0x00000000
        /*0020*/ 	.short	0x0002
        /*0022*/ 	.short	0x0068
        /*0024*/ 	.byte	0x00, 0xf0, 0x21, 0x00


	//----- nvinfo : EIATTR_KPARAM_INFO
	.align		4
.L_14086:
        /*0028*/ 	.byte	0x04, 0x17
        /*002a*/ 	.short	(.L_14088 - .L_14087)
.L_14087:
        /*002c*/ 	.word	0x00000000
        /*0030*/ 	.short	0x0001
        /*0032*/ 	.short	0x0058
        /*0034*/ 	.byte	0x00, 0xf0, 0x41, 0x00


	//----- nvinfo : EIATTR_KPARAM_INFO
	.align		4
.L_14088:
        /*0038*/ 	.byte	0x04, 0x17
        /*003a*/ 	.short	(.L_14090 - .L_14089)
.L_14089:
        /*003c*/ 	.word	0x00000000
        /*0040*/ 	.short	0x0000
        /*0042*/ 	.short	0x0000
        /*0044*/ 	.byte	0x00, 0xf0, 0x61, 0x01


	//----- nvinfo : EIATTR_SPARSE_MMA_MASK
	.align		4
.L_14090:
        /*0048*/ 	.byte	0x03, 0x50
        /*004a*/ 	.short	0x0000


	//----- nvinfo : EIATTR_MAXREG_COUNT
	.align		4
        /*004c*/ 	.byte	0x03, 0x1b
        /*004e*/ 	.short	0x00ff


	//----- nvinfo : EIATTR_EXTERNS
	.align		4
        /*0050*/ 	.byte	0x04, 0x0f
        /*0052*/ 	.short	(.L_14092 - .L_14091)


	//   ....[0]....
	.align		4
.L_14091:
        /*0054*/ 	.word	index@(__assertfail)


	//----- nvinfo : EIATTR_MERCURY_ISA_VERSION
	.align		4
.L_14092:
        /*0058*/ 	.byte	0x03, 0x5f
        /*005a*/ 	.short	0x0101


	//----- nvinfo : EIATTR_COOP_GROUP_MASK_REGIDS
	.align		4
        /*005c*/ 	.byte	0x04, 0x29
        /*005e*/ 	.short	(.L_14094 - .L_14093)


	//   ....[0]....
.L_14093:
        /*0060*/ 	.word	0xffffffff


	//   ....[1]....
        /*0064*/ 	.word	0xffffffff


	//   ....[2]....
        /*0068*/ 	.word	0xffffffff


	//   ....[3]....
        /*006c*/ 	.word	0xffffffff


	//   ....[4]....
        /*0070*/ 	.word	0xffffffff


	//   ....[5]....
        /*0074*/ 	.word	0xffffffff


	//   ....[6]....
        /*0078*/ 	.word	0xffffffff


	//   ....[7]....
        /*007c*/ 	.word	0xffffffff


	//   ....[8]....
        /*0080*/ 	.word	0xffffffff


	//   ....[9]....
        /*0084*/ 	.word	0xffffffff


	//   ....[10]....
        /*0088*/ 	.word	0x0500000f


	//   ....[11]....
        /*008c*/ 	.word	0x0500000f


	//   ....[12]....
        /*0090*/ 	.word	0x0500000f


	//   ....[13]....
        /*0094*/ 	.word	0x0500000f


	//   ....[14]....
        /*0098*/ 	.word	0x0500000f


	//   ....[15]....
        /*009c*/ 	.word	0x0500000f


	//   ....[16]....
        /*00a0*/ 	.word	0x0500000f


	//   ....[17]....
        /*00a4*/ 	.word	0x0500000f


	//   ....[18]....
        /*00a8*/ 	.word	0x0500000f


	//   ....[19]....
        /*00ac*/ 	.word	0x0500000f


	//----- nvinfo : EIATTR_COOP_GROUP_INSTR_OFFSETS
	.align		4
.L_14094:
        /*00b0*/ 	.byte	0x04, 0x28
        /*00b2*/ 	.short	(.L_14096 - .L_14095)


	//   ....[0]....
.L_14095:
        /*00b4*/ 	.word	0x000030c0


	//   ....[1]....
        /*00b8*/ 	.word	0x00003100


	//   ....[2]....
        /*00bc*/ 	.word	0x00003120


	//   ....[3]....
        /*00c0*/ 	.word	0x00003140


	//   ....[4]....
        /*00c4*/ 	.word	0x00003160


	//   ....[5]....
        /*00c8*/ 	.word	0x00003ea0


	//   ....[6]....
        /*00cc*/ 	.word	0x00003ec0


	//   ....[7]....
        /*00d0*/ 	.word	0x00003ee0


	//   ....[8]....
        /*00d4*/ 	.word	0x00003f00


	//   ....[9]....
        /*00d8*/ 	.word	0x00003f20


	//   ....[10]....
        /*00dc*/ 	.word	0x00005700


	//   ....[11]....
        /*00e0*/ 	.word	0x00005780


	//   ....[12]....
        /*00e4*/ 	.word	0x000057e0


	//   ....[13]....
        /*00e8*/ 	.word	0x00005840


	//   ....[14]....
        /*00ec*/ 	.word	0x000058a0


	//   ....[15]....
        /*00f0*/ 	.word	0x00006650


	//   ....[16]....
        /*00f4*/ 	.word	0x000066b0


	//   ....[17]....
        /*00f8*/ 	.word	0x00006710


	//   ....[18]....
        /*00fc*/ 	.word	0x00006770


	//   ....[19]....
        /*0100*/ 	.word	0x000067d0


	//----- nvinfo : EIATTR_VRC_CTA_INIT_COUNT
	.align		4
.L_14096:
        /*0104*/ 	.byte	0x02, 0x4a
	.zero		1
	.zero		1


	//----- nvinfo : EIATTR_SYSCALL_OFFSETS
	.align		4
        /*0108*/ 	.byte	0x04, 0x46
        /*010a*/ 	.short	(.L_14098 - .L_14097)


	//   ....[0]....
.L_14097:
        /*010c*/ 	.word	0x000001a0


	//----- nvinfo : EIATTR_EXIT_INSTR_OFFSETS
	.align		4
.L_14098:
        /*0110*/ 	.byte	0x04, 0x1c
        /*0112*/ 	.short	(.L_14100 - .L_14099)


	//   ....[0]....
.L_14099:
        /*0114*/ 	.word	0x00000250


	//   ....[1]....
        /*0118*/ 	.word	0x000056a0


	//----- nvinfo : EIATTR_CRS_STACK_SIZE
	.align		4
.L_14100:
        /*011c*/ 	.byte	0x04, 0x1e
        /*011e*/ 	.short	(.L_14102 - .L_14101)
.L_14101:
        /*0120*/ 	.word	0x00000000


	//----- nvinfo : EIATTR_CBANK_PARAM_SIZE
	.align		4
.L_14102:
        /*0124*/ 	.byte	0x03, 0x19
        /*0126*/ 	.short	0x0078


	//----- nvinfo : EIATTR_PARAM_CBANK
	.align		4
        /*0128*/ 	.byte	0x04, 0x0a
        /*012a*/ 	.short	(.L_14104 - .L_14103)
	.align		4
.L_14103:
        /*012c*/ 	.word	index@(.nv.constant0._Z15SoftmaxWarpImplI22BroadcastScaleMaskLoadIffbLm2EiE11DirectStoreIffEfLi1ELi21ELi32ELi1ELb0EL9Algorithm0EEvT_T0_ll)
        /*0130*/ 	.short	0x0380
        /*0132*/ 	.short	0x0078


	//----- nvinfo : EIATTR_SW_WAR
	.align		4
.L_14104:
        /*0134*/ 	.byte	0x04, 0x36
        /*0136*/ 	.short	(.L_14106 - .L_14105)
.L_14105:
        /*0138*/ 	.word	0x00000008
.L_14106:


//--------------------- .nv.info._Z15SoftmaxWarpImplI22BroadcastScaleMaskLoadIffbLm2EiE11DirectStoreIffEfLi1ELi20ELi32ELi1ELb1EL9Algorithm0EEvT_T0_ll --------------------------
	.section	.nv.info._Z15SoftmaxWarpImplI22BroadcastScaleMaskLoadIffbLm2EiE11DirectStoreIffEfLi1ELi20ELi32ELi1ELb1EL9Algorithm0EEvT_T0_ll,"",@"SHT_CUDA_INFO"
	.sectionflags	@""
	.align	4


	//----- nvinfo : EIATTR_CUDA_API_VERSION
	.align		4
        /*0000*/ 	.byte	0x04, 0x37
        /*0002*/ 	.short	(.L_14108 - .L_14107)
.L_14107:
        /*0004*/ 	.word	0x00000082


	//----- nvinfo : EIATTR_KPARAM_INFO
	.align		4
.L_14108:
        /*0008*/ 	.byte	0x04, 0x17
        /*000a*/ 	.short	(.L_14110 - .L_14109)
.L_14109:
        /*000c*/ 	.word	0x00000000
        /*0010*/ 	.short	0x0003
        /*0012*/ 	.short	0x0070
        /*0014*/ 	.byte	0x00, 0xf0, 0x21, 0x00


	//----- nvinfo : EIATTR_KPARAM_INFO
	.align		4
.L_14110:
        /*0018*/ 	.byte	0x04, 0x17
        /*001a*/ 	.short	(.L_14112 - .L_14111)
.L_14111:
        /*001c*/ 	.word	0x00000000
        /*0020*/ 	.short	0x0002
        /*0022*/ 	.short	0x0068
        /*0024*/ 	.byte	0x00, 0xf0, 0x21, 0x00


	//----- nvinfo : EIATTR_KPARAM_INFO
	.align		4
.L_14112:
        /*0028*/ 	.byte	0x04, 0x17
        /*002a*/ 	.short	(.L_14114 - .L_14113)
.L_14113:
        /*002c*/ 	.word	0x00000000
        /*0030*/ 	.short	0x0001
        /*0032*/ 	.short	0x0058
        /*0034*/ 	.byte	0x00, 0xf0, 0x41, 0x00


	//----- nvinfo : EIATTR_KPARAM_INFO
	.align		4
.L_14114:
        /*0038*/ 	.byte	0x04, 0x17
        /*003a*/ 	.short	(.L_14116 - .L_14115)
.L_14115:
        /*003c*/ 	.word	0x00000000
        /*0040*/ 	.short	0x0000
        /*0042*/ 	.short	0x0000
        /*0044*/ 	.byte	0x00, 0xf0, 0x61, 0x01


	//----- nvinfo : EIATTR_SPARSE_MMA_MASK
	.align		4
.L_14116:
        /*0048*/ 	.byte	0x03, 0x50
        /*004a*/ 	.short	0x0000


	//----- nvinfo : EIATTR_MAXREG_COUNT
	.align		4
        /*004c*/ 	.byte	0x03, 0x1b
        /*004e*/ 	.short	0x00ff


	//----- nvinfo : EIATTR_EXTERNS
	.align		4
        /*0050*/ 	.byte	0x04, 0x0f
        /*0052*/ 	.short	(.L_14118 - .L_14117)


	//   ....[0]....
	.align		4
.L_14117:
        /*0054*/ 	.word	index@(__assertfail)


	//----- nvinfo : EIATTR_MERCURY_ISA_VERSION
	.align		4
.L_14118:
        /*0058*/ 	.byte	0x03, 0x5f
        /*005a*/ 	.short	0x0101


	//----- nvinfo : EIATTR_COOP_GROUP_MASK_REGIDS
	.align		4
        /*005c*/ 	.byte	0x04, 0x29
        /*005e*/ 	.short	(.L_14120 - .L_14119)


	//   ....[0]....
.L_14119:
        /*0060*/ 	.word	0xffffffff


	//   ....[1]....
        /*0064*/ 	.word	0xffffffff


	//   ....[2]....
        /*0068*/ 	.word	0xffffffff


	//   ....[3]....
        /*006c*/ 	.word	0xffffffff


	//   ....[4]....
        /*0070*/ 	.word	0xffffffff


	//   ....[5]....
        /*0074*/ 	.word	0xffffffff


	//   ....[6]....
        /*0078*/ 	.word	0xffffffff


	//   ....[7]....
        /*007c*/ 	.word	0xffffffff


	//   ....[8]....
        /*0080*/ 	.word	0xffffffff


	//   ....[9]....
        /*0084*/ 	.word	0xffffffff


	//   ....[10]....
        /*0088*/ 	.word	0x0500000f


	//   ....[11]....
        /*008c*/ 	.word	0x0500000f


	//   ....[12]....
        /*0090*/ 	.word	0x0500000f


	//   ....[13]....
        /*0094*/ 	.word	0x0500000f


	//   ....[14]....
        /*0098*/ 	.word	0x0500000f


	//   ....[15]....
        /*009c*/ 	.word	0x0500000f


	//   ....[16]....
        /*00a0*/ 	.word	0x0500000f


	//   ....[17]....
        /*00a4*/ 	.word	0x0500000f


	//   ....[18]....
        /*00a8*/ 	.word	0x0500000f


	//   ....[19]....
        /*00ac*/ 	.word	0x0500000f


	//----- nvinfo : EIATTR_COOP_GROUP_INSTR_OFFSETS
	.align		4
.L_14120:
        /*00b0*/ 	.byte	0x04, 0x28
        /*00b2*/ 	.short	(.L_14122 - .L_14121)


	//   ....[0]....
.L_14121:
        /*00b4*/ 	.word	0x00004cb0


	//   ....[1]....
        /*00b8*/ 	.word	0x00004cf0


	//   ....[2]....
        /*00bc*/ 	.word	0x00004d10


	//   ....[3]....
        /*00c0*/ 	.word	0x00004d30


	//   ....[4]....
        /*00c4*/ 	.word	0x00004d50


	//   ....[5]....
        /*00c8*/ 	.word	0x000059f0


	//   ....[6]....
        /*00cc*/ 	.word	0x00005a10


	//   ....[7]....
        /*00d0*/ 	.word	0x00005a30


	//   ....[8]....
        /*00d4*/ 	.word	0x00005a50


	//   ....[9]....
        /*00d8*/ 	.word	0x00005a70


	//   ....[10]....
        /*00dc*/ 	.word	0x000074e0


	//   ....[11]....
        /*00e0*/ 	.word	0x00007560


	//   ....[12]....
        /*00e4*/ 	.word	0x000075c0


	//   ....[13]....
        /*00e8*/ 	.word	0x00007620


	//   ....[14]....
        /*00ec*/ 	.word	0x00007680


	//   ....[15]....
        /*00f0*/ 	.word	0x00008390


	//   ....[16]....
        /*00f4*/ 	.word	0x000083f0


	//   ....[17]....
        /*00f8*/ 	.word	0x00008450


	//   ....[18]....
        /*00fc*/ 	.word	0x000084b0


	//   ....[19]....
        /*0100*/ 	.word	0x00008510


	//----- nvinfo : EIATTR_VRC_CTA_INIT_COUNT
	.align		4
.L_14122:
        /*0104*/ 	.byte	0x02, 0x4a
	.zero		1
	.zero		1


	//----- nvinfo : EIATTR_SYSCALL_OFFSETS
	.align		4
        /*0108*/ 	.byte	0x04, 0x46
        /*010a*/ 	.short	(.L_14124 - .L_14123)


	//   ....[0]....
.L_14123:
        /*010c*/ 	.word	0x000001c0


	//----- nvinfo : EIATTR_EXIT_INSTR_OFFSETS
	.align		4
.L_14124:
        /*0110*/ 	.byte	0x04, 0x1c
        /*0112*/ 	.short	(.L_14126 - .L_14125)


	//   ....[0]....
.L_14125:
        /*0114*/ 	.word	0x00000250


	//   ....[1]....
        /*0118*/ 	.word	0x00007480


	//----- nvinfo : EIATTR_CRS_STACK_SIZE
	.align		4
.L_14126:
        /*011c*/ 	.byte	0x04, 0x1e
        /*011e*/ 	.short	(.L_14128 - .L_14127)
.L_14127:
        /*0120*/ 	.word	0x00000000


	//----- nvinfo : EIATTR_CBANK_PARAM_SIZE
	.align		4
.L_14128:
        /*0124*/ 	.byte	0x03, 0x19
        /*0126*/ 	.short	0x0078


	//----- nvinfo : EIATTR_PARAM_CBANK
	.align		4
        /*0128*/ 	.byte	0x04, 0x0a
        /*012a*/ 	.short	(.L_14130 - .L_14129)
	.align		4
.L_14129:
        /*012c*/ 	.word	index@(.nv.constant0._Z15SoftmaxWarpImplI22BroadcastScaleMaskLoadIffbLm2EiE11DirectStoreIffEfLi1ELi20ELi32ELi1ELb1EL9Algorithm0EEvT_T0_ll)
        /*0130*/ 	.short	0x0380
        /*0132*/ 	.short	0x0078


	//----- nvinfo : EIATTR_SW_WAR
	.align		4
.L_14130:
        /*0134*/ 	.byte	0x04, 0x36
        /*0136*/ 	.short	(.L_14132 - .L_14131)
.L_14131:
        /*0138*/ 	.word	0x00000008
.L_14132:


//--------------------- .nv.info._Z15SoftmaxWarpImplI22BroadcastScaleMaskLoadIffbLm2EiE11DirectStoreIffEfLi1ELi20ELi32ELi1ELb0EL9Algorithm0EEvT_T0_ll --------------------------
	.section	.nv.info._Z15SoftmaxWarpImplI22BroadcastScaleMaskLoadIffbLm2EiE11DirectStoreIffEfLi1ELi20ELi32ELi1ELb0EL9Algorithm0EEvT_T0_ll,"",@"SHT_CUDA_INFO"
	.sectionflags	@""
	.align	4


	//----- nvinfo : EIATTR_CUDA_API_VERSION
	.align		4
        /*0000*/ 	.byte	0x04, 0x37
        /*0002*/ 	.short	(.L_14134 - .L_14133)
.L_14133:
        /*0004*/ 	.word	0x00000082


	//----- nvinfo : EIATTR_KPARAM_INFO
	.align		4
.L_14134:
        /*0008*/ 	.byte	0x04, 0x17
        /*000a*/ 	.short	(.L_14136 - .L_14135)
.L_14135:
        /*000c*/ 	.word	0x00000000
        /*0010*/ 	.short	0x0003
        /*0012*/ 	.short	0x0070
        /*0014*/ 	.byte	0x00, 0xf0, 0x21, 0x00


	//----- nvinfo : EIATTR_KPARAM_INFO
	.align		4
.L_14136:
        /*0018*/ 	.byte	0x04, 0x17
        /*001a*/ 	.short	(.L_14138 - .L_14137)
.L_14137:
        /*001c*/ 	.word	0x00000000
        /*0020*/ 	.short	0x0002
        /*0022*/ 	.short	0x0068
        /*0024*/ 	.byte	0x00, 0xf0, 0x21, 0x00


	//----- nvinfo : EIATTR_KPARAM_INFO
	.align		4
.L_14138:
        /*0028*/ 	.byte	0x04, 0x17
        /*002a*/ 	.short	(.L_14140 - .L_14139)
.L_14139:
        /*002c*/ 	.word	0x00000000
        /*0030*/ 	.short	0x0001
        /*0032*/ 	.short	0x0058
        /*0034*/ 	.byte	0x00, 0xf0, 0x41, 0x00


	//----- nvinfo : EIATTR_KPARAM_INFO
	.align		4
.L_14140:
        /*0038*/ 	.byte	0x04, 0x17
        /*003a*/ 	.short	(.L_14142 - .L_14141)
.L_14141:
        /*003c*/ 	.word	0x00000000
        /*0040*/ 	.short	0x0000
        /*0042*/ 	.short	0x0000
        /*0044*/ 	.byte	0x00, 0xf0, 0x61, 0x01


	//----- nvinfo : EIATTR_SPARSE_MMA_MASK
	.align		4
.L_14142:
        /*0048*/ 	.byte	0x03, 0x50
        /*004a*/ 	.short	0x0000


	//----- nvinfo : EIATTR_MAXREG_COUNT
	.align		4
        /*004c*/ 	.byte	0x03, 0x1b
        /*004e*/ 	.short	0x00ff


	//----- nvinfo : EIATTR_EXTERNS
	.align		4
        /*0050*/ 	.byte	0x04, 0x0f
        /*0052*/ 	.short	(.L_14144 - .L_14143)


	//   ....[0]....
	.align		4
.L_14143:
        /*0054*/ 	.word	index@(__assertfail)


	//----- nvinfo : EIATTR_MERCURY_ISA_VERSION
	.align		4
.L_14144:
        /*0058*/ 	.byte	0x03, 0x5f
        /*005a*/ 	.short	0x0101


	//----- nvinfo : EIATTR_COOP_GROUP_MASK_REGIDS
	.align		4
        /*005c*/ 	.byte	0x04, 0x29
        /*005e*/ 	.short	(.L_14146 - .L_14145)


	//   ....[0]....
.L_14145:
        /*0060*/ 	.word	0xffffffff


	//   ....[1]....
        /*0064*/ 	.word	0xffffffff


	//   ....[2]....
        /*0068*/ 	.word	0xffffffff


	//   ....[3]....
        /*006c*/ 	.word	0xffffffff


	//   ....[4]....
        /*0070*/ 	.word	0xffffffff


	//   ....[5]....
        /*0074*/ 	.word	0xffffffff


	//   ....[6]....
        /*0078*/ 	.word	0xffffffff


	//   ....[7]....
        /*007c*/ 	.word	0xffffffff


	//   ....[8]....
        /*0080*/ 	.word	0xffffffff


	//   ....[9]....
        /*0084*/ 	.word	0xffffffff


	//   ....[10]....
        /*0088*/ 	.word	0x0500000f


	//   ....[11]....
        /*008c*/ 	.word	0x0500000f


	//   ....[12]....
        /*0090*/ 	.word	0x0500000f


	//   ....[13]....
        /*0094*/ 	.word	0x0500000f


	//   ....[14]....
        /*0098*/ 	.word	0x0500000f


	//   ....[15]....
        /*009c*/ 	.word	0x0500000f


	//   ....[16]....
        /*00a0*/ 	.word	0x0500000f


	//   ....[17]....
        /*00a4*/ 	.word	0x0500000f


	//   ....[18]....
        /*00a8*/ 	.word	0x0500000f


	//   ....[19]....
        /*00ac*/ 	.word	0x0500000f


	//----- nvinfo : EIATTR_COOP_GROUP_INSTR_OFFSETS
	.align		4
.L_14146:
        /*00b0*/ 	.byte	0x04, 0x28
        /*00b2*/ 	.short	(.L_14148 - .L_14147)


	//   ....[0]....
.L_14147:
        /*00b4*/ 	.word	0x00002e60


	//   ....[1]....
        /*00b8*/ 	.word	0x00002ea0


	//   ....[2]....
        /*00bc*/ 	.word	0x00002ec0


	//   ....[3]....
        /*00c0*/ 	.word	0x00002ee0


	//   ....[4]....
        /*00c4*/ 	.word	0x00002f00


	//   ....[5]....
        /*00c8*/ 	.word	0x00003ba0


	//   ....[6]....
        /*00cc*/ 	.word	0x00003bc0


	//   ....[7]....
        /*00d0*/ 	.word	0x00003be0


	//   ....[8]....
        /*00d4*/ 	.word	0x00003c00


	//   ....[9]....
        /*00d8*/ 	.word	0x00003c20


	//   ....[10]....
        /*00dc*/ 	.word	0x000051d0


	//   ....[11]....
        /*00e0*/ 	.word	0x00005250


	//   ....[12]....
        /*00e4*/ 	.word	0x000052b0


	//   ....[13]....
        /*00e8*/ 	.word	0x00005310


	//   ....[14]....
        /*00ec*/ 	.word	0x00005370


	//   ....[15]....
        /*00f0*/ 	.word	0x00006080


	//   ....[16]....
        /*00f4*/ 	.word	0x000060e0


	//   ....[17]....
        /*00f8*/ 	.word	0x00006140


	//   ....[18]....
        /*00fc*/ 	.word	0x000061a0


	//   ....[19]....
        /*0100*/ 	.word	0x00006200


	//----- nvinfo : EIATTR_VRC_CTA_INIT_COUNT
	.align		4
.L_14148:
        /*0104*/ 	.byte	0x02, 0x4a
	.zero		1
	.zero		1


	//----- nvinfo : EIATTR_SYSCALL_OFFSETS
	.align		4
        /*0108*/ 	.byte	0x04, 0x46
        /*010a*/ 	.short	(.L_14150 - .L_14149)


	//   ....[0]....
.L_14149:
        /*010c*/ 	.word	0x000001a0


	//----- nvinfo : EIATTR_EXIT_INSTR_OFFSETS
	.align		4
.L_14150:
        /*0110*/ 	.byte	0x04, 0x1c
        /*0112*/ 	.short	(.L_14152 - .L_14151)


	//   ....[0]....
.L_14151:
        /*0114*/ 	.word	0x00000250


	//   ....[1]....
        /*0118*/ 	.word	0x00005170


	//----- nvinfo : EIATTR_CRS_STACK_SIZE
	.align		4
.L_14152:
        /*011c*/ 	.byte	0x04, 0x1e
        /*011e*/ 	.short	(.L_14154 - .L_14153)
.L_14153:
        /*0120*/ 	.word	0x00000000


	//----- nvinfo : EIATTR_CBANK_PARAM_SIZE
	.align		4
.L_14154:
        /*0124*/ 	.byte	0x03, 0x19
        /*0126*/ 	.short	0x0078


	//----- nvinfo : EIATTR_PARAM_CBANK
	.align		4
        /*0128*/ 	.byte	0x04, 0x0a
        /*012a*/ 	.short	(.L_14156 - .L_14155)
	.align		4
.L_14155:
        /*012c*/ 	.word	index@(.nv.constant0._Z15SoftmaxWarpImplI22BroadcastScaleMaskLoadIffbLm2EiE11DirectStoreIffEfLi1ELi20ELi32ELi1ELb0EL9Algorithm0EEvT_T0_ll)
        /*0130*/ 	.short	0x0380
        /*0132*/ 	.short	0x0078


	//----- nvinfo : EIATTR_SW_WAR
	.align		4
.L_14156:
        /*0134*/ 	.byte	0x04, 0x36
        /*0136*/ 	.short	(.L_14158 - .L_14157)
.L_14157:
        /*0138*/ 	.word	0x00000008
.L_14158:


//--------------------- .nv.info._Z15SoftmaxWarpImplI22BroadcastScaleMaskLoadIffbLm2EiE11DirectStoreIffEfLi1ELi19ELi32ELi1ELb1EL9Algorithm0EEvT_T0_ll --------------------------
	.section	.nv.info._Z15SoftmaxWarpImplI22BroadcastScaleMaskLoadIffbLm2EiE11DirectStoreIffEfLi1ELi19ELi32ELi1ELb1EL9Algorithm0EEvT_T0_ll,"",@"SHT_CUDA_INFO"
	.sectionflags	@""
	.align	4


	//----- nvinfo : EIATTR_CUDA_API_VERSION
	.align		4
        /*0000*/ 	.byte	0x04, 0x37
        /*0002*/ 	.short	(.L_14160 - .L_14159)
.L_14159:
        /*0004*/ 	.word	0x00000082


	//----- nvinfo : EIATTR_KPARAM_INFO
	.align		4
.L_14160:
        /*0008*/ 	.byte	0x04, 0x17
        /*000a*/ 	.short	(.L_14162 - .L_14161)
.L_14161:
        /*000c*/ 	.word	0x00000000
        /*0010*/ 	.short	0x0003
        /*0012*/ 	.short	0x0070
        /*0014*/ 	.byte	0x00, 0xf0, 0x21, 0x00


	//----- nvinfo : EIATTR_KPARAM_INFO
	.align		4
.L_14162:
        /*0018*/ 	.byte	0x04, 0x17
        /*001a*/ 	.short	(.L_14164 - .L_14163)
.L_14163:
        /*001c*/ 	.word	0x00000000
        /*0020*/ 	.short	0x0002
        /*0022*/ 	.short	0x0068
        /*0024*/ 	.byte	0x00, 0xf0, 0x21, 0x00


	//----- nvinfo : EIATTR_KPARAM_INFO
	.align		4
.L_14164:
        /*0028*/ 	.byte	0x04, 0x17
        /*002a*/ 	.short	(.L_14166 - .L_14165)
.L_14165:
        /*002c*/ 	.word	0x00000000
        /*0030*/ 	.short	0x0001
        /*0032*/ 	.short	0x0058
        /*0034*/ 	.byte	0x00, 0xf0, 0x41, 0x00


	//----- nvinfo : EIATTR_KPARAM_INFO
	.align		4
.L_14166:
        /*0038*/ 	.byte	0x04, 0x17
        /*003a*/ 	.short	(.L_14168 - .L_14167)
.L_14167:
        /*003c*/ 	.word	0x00000000
        /*0040*/ 	.short	0x0000
        /*0042*/ 	.short	0x0000
        /*0044*/ 	.byte	0x00, 0xf0, 0x61, 0x01


	//----- nvinfo : EIATTR_SPARSE_MMA_MASK
	.align		4
.L_14168:
        /*0048*/ 	.byte	0x03, 0x50
        /*004a*/ 	.short	0x0000


	//----- nvinfo : EIATTR_MAXREG_COUNT
	.align		4
        /*004c*/ 	.byte	0x03, 0x1b
        /*004e*/ 	.short	0x00ff


	//----- nvinfo : EIATTR_EXTERNS
	.align		4
        /*0050*/ 	.byte	0x04, 0x0f
        /*0052*/ 	.short	(.L_14170 - .L_14169)


	//   ....[0]....
	.align		4
.L_14169:
        /*0054*/ 	.word	index@(__assertfail)


	//----- nvinfo : EIATTR_MERCURY_ISA_VERSION
	.align		4
.L_14170:
        /*0058*/ 	.byte	0x03, 0x5f
        /*005a*/ 	.short	0x0101


	//----- nvinfo : EIATTR_COOP_GROUP_MASK_REGIDS
	.align		4
        /*005c*/ 	.byte	0x04, 0x29
        /*005e*/ 	.short	(.L_14172 - .L_14171)


	//   ....[0]....
.L_14171:
        /*0060*/ 	.word	0xffffffff


	//   ....[1]....
        /*0064*/ 	.word	0xffffffff


	//   ....[2]....
        /*0068*/ 	.word	0xffffffff


	//   ....[3]....
        /*006c*/ 	.word	0xffffffff


	//   ....[4]....
        /*0070*/ 	.word	0xffffffff


	//   ....[5]....
        /*0074*/ 	.word	0xffffffff


	//   ....[6]....
        /*0078*/ 	.word	0xffffffff


	//   ....[7]....
        /*007c*/ 	.word	0xffffffff


	//   ....[8]....
        /*0080*/ 	.word	0xffffffff


	//   ....[9]....
        /*0084*/ 	.word	0xffffffff


	//   ....[10]....
        /*0088*/ 	.word	0x0500000f


	//   ....[11]....
        /*008c*/ 	.word	0x0500000f


	//   ....[12]....
        /*0090*/ 	.word	0x0500000f


	//   ....[13]....
        /*0094*/ 	.word	0x0500000f


	//   ....[14]....
        /*0098*/ 	.word	0x0500000f


	//   ....[15]....
        /*009c*/ 	.word	0x0500000f


	//   ....[16]....
        /*00a0*/ 	.word	0x0500000f


	//   ....[17]....
        /*00a4*/ 	.word	0x0500000f


	//   ....[18]....
        /*00a8*/ 	.word	0x0500000f


	//   ....[19]....
        /*00ac*/ 	.word	0x0500000f


	//----- nvinfo : EIATTR_COOP_GROUP_INSTR_OFFSETS
	.align		4
.L_14172:
        /*00b0*/ 	.byte	0x04, 0x28
        /*00b2*/ 	.short	(.L_14174 - .L_14173)


	//   ....[0]....
.L_14173:
        /*00b4*/ 	.word	0x00004900


	//   ....[1]....
        /*00b8*/ 	.word	0x00004940


	//   ....[2]....
        /*00bc*/ 	.word	0x00004960


	//   ....[3]....
        /*00c0*/ 	.word	0x00004980


	//   ....[4]....
        /*00c4*/ 	.word	0x000049a0


	//   ....[5]....
        /*00c8*/ 	.word	0x000055a0


	//   ....[6]....
        /*00cc*/ 	.word	0x000055c0


	//   ....[7]....
        /*00d0*/ 	.word	0x000055e0


	//   ....[8]....
        /*00d4*/ 	.word	0x00005600


	//   ....[9]....
        /*00d8*/ 	.word	0x00005620


	//   ....[10]....
        /*00dc*/ 	.word	0x00006f40


	//   ....[11]....
        /*00e0*/ 	.word	0x00006fc0


	//   ....[12]....
        /*00e4*/ 	.word	0x00007020


	//   ....[13]....
        /*00e8*/ 	.word	0x00007080


	//   ....[14]....
        /*00ec*/ 	.word	0x000070e0


	//   ....[15]....
        /*00f0*/ 	.word	0x00007d50


	//   ....[16]....
        /*00f4*/ 	.word	0x00007db0


	//   ....[17]....
        /*00f8*/ 	.word	0x00007e10


	//   ....[18]....
        /*00fc*/ 	.word	0x00007e70


	//   ....[19]....
        /*0100*/ 	.word	0x00007ed0


	//----- nvinfo : EIATTR_VRC_CTA_INIT_COUNT
	.align		4
.L_14174:
        /*0104*/ 	.byte	0x02, 0x4a
	.zero		1
	.zero		1


	//----- nvinfo : EIATTR_SYSCALL_OFFSETS
	.align		4
        /*0108*/ 	.byte	0x04, 0x46
        /*010a*/ 	.short	(.L_14176 - .L_14175)


	//   ....[0]....
.L_14175:
        /*010c*/ 	.word	0x000001c0


	//----- nvinfo : EIATTR_EXIT_INSTR_OFFSETS
	.align		4
.L_14176:
        /*0110*/ 	.byte	0x04, 0x1c
        /*0112*/ 	.short	(.L_14178 - .L_14177)


	//   ....[0]....
.L_14177:
        /*0114*/ 	.word	0x00000250


	//   ....[1]....
        /*0118*/ 	.word	0x00006ee0


	//----- nvinfo : EIATTR_CRS_STACK_SIZE
	.align		4
.L_14178:
        /*011c*/ 	.byte	0x04, 0x1e
        /*011e*/ 	.short	(.L_14180 - .L_14179)
.L_14179:
        /*0120*/ 	.word	0x00000000


	//----- nvinfo : EIATTR_CBANK_PARAM_SIZE
	.align		4
.L_14180:
        /*0124*/ 	.byte	0x03, 0x19
        /*0126*/ 	.short	0x0078


	//----- nvinfo : EIATTR_PARAM_CBANK
	.align		4
        /*0128*/ 	.byte	0x04, 0x0a
        /*012a*/ 	.short	(.L_14182 - .L_14181)
	.align		4
.L_14181:
        /*012c*/ 	.word	index@(.nv.constant0._Z15SoftmaxWarpImplI22BroadcastScaleMaskLoadIffbLm2EiE11DirectStoreIffEfLi1ELi19ELi32ELi1ELb1EL9Algorithm0EEvT_T0_ll)
        /*0130*/ 	.short	0x0380
        /*0132*/ 	.short	0x0078


	//----- nvinfo : EIATTR_SW_WAR
	.align		4
.L_14182:
        /*0134*/ 	.byte	0x04, 0x36
        /*0136*/ 	.short	(.L_14184 - .L_14183)
.L_14183:
        /*0138*/ 	.word	0x00000008
.L_14184:


//--------------------- .nv.info._Z15SoftmaxWarpImplI22BroadcastScaleMaskLoadIffbLm2EiE11DirectStoreIffEfLi1ELi19ELi32ELi1ELb0EL9Algorithm0EEvT_T0_ll --------------------------
	.section	.nv.info._Z15SoftmaxWarpImplI22BroadcastScaleMaskLoadIffbLm2EiE11DirectStoreIffEfLi1ELi19ELi32ELi1ELb0EL9Algorithm0EEvT_T0_ll,"",@"SHT_CUDA_INFO"
	.sectionflags	@""
	.align	4


	//----- nvinfo : EIATTR_CUDA_API_VERSION
	.align		4
        /*0000*/ 	.byte	0x04, 0x37
        /*0002*/ 	.short	(.L_14186 - .L_14185)
.L_14185:
        /*0004*/ 	.word	0x00000082


	//----- nvinfo : EIATTR_KPARAM_INFO
	.align		4
.L_14186:
        /*0008*/ 	.byte	0x04, 0x17
        /*000a*/ 	.short	(.L_14188 - .L_14187)
.L_14187:
        /*000c*/ 	.word	0x00000000
        /*0010*/ 	.short	0x0003
        /*0012*/ 	.short	0x0070
        /*0014*/ 	.byte	0x00, 0xf0, 0x21, 0x00


	//----- nvinfo : EIATTR_KPARAM_INFO
	.align		4
.L_14188:
        /*0018*/ 	.byte	0x04, 0x17
        /*001a*/ 	.short	(.L_14190 - .L_14189)
.L_14189:
        /*001c*/ 	.word	0x00000000
        /*0020*/ 	.short	0x0002
        /*0022*/ 	.short	0x0068
        /*0024*/ 	.byte	0x00, 0xf0, 0x21, 0x00


	//----- nvinfo : EIATTR_KPARAM_INFO
	.align		4
.L_14190:
        /*0028*/ 	.byte	0x04, 0x17
        /*002a*/ 	.short	(.L_14192 - .L_14191)
.L_14191:
        /*002c*/ 	.word	0x00000000
        /*0030*/ 	.short	0x0001
        /*0032*/ 	.short	0x0058
        /*0034*/ 	.byte	0x00, 0xf0, 0x41, 0x00


	//----- nvinfo : EIATTR_KPARAM_INFO
	.align		4
.L_14192:
        /*0038*/ 	.byte	0x04, 0x17
        /*003a*/ 	.short	(.L_14194 - .L_14193)
.L_14193:
        /*003c*/ 	.word	0x00000000
        /*0040*/ 	.short	0x0000
        /*0042*/ 	.short	0x0000
        /*0044*/ 	.byte	0x00, 0xf0, 0x61, 0x01


	//----- nvinfo : EIATTR_SPARSE_MMA_MASK
	.align		4
.L_14194:
        /*0048*/ 	.byte	0x03, 0x50
        /*004a*/ 	.short	0x0000


	//----- nvinfo : EIATTR_MAXREG_COUNT
	.align		4
        /*004c*/ 	.byte	0x03, 0x1b
        /*004e*/ 	.short	0x00ff


	//----- nvinfo : EIATTR_EXTERNS
	.align		4
        /*0050*/ 	.byte	0x04, 0x0f
        /*0052*/ 	.short	(.L_14196 - .L_14195)


	//   ....[0]....
	.align		4
.L_14195:
        /*0054*/ 	.word	index@(__assertfail)


	//----- nvinfo : EIATTR_MERCURY_ISA_VERSION
	.align		4
.L_14196:
        /*0058*/ 	.byte	0x03, 0x5f
        /*005a*/ 	.short	0x0101


	//----- nvinfo : EIATTR_COOP_GROUP_MASK_REGIDS
	.align		4
        /*005c*/ 	.byte	0x04, 0x29
        /*005e*/ 	.short	(.L_14198 - .L_14197)


	//   ....[0]....
.L_14197:
        /*0060*/ 	.word	0xffffffff


	//   ....[1]....
        /*0064*/ 	.word	0xffffffff


	//   ....[2]....
        /*0068*/ 	.word	0xffffffff


	//   ....[3]....
        /*006c*/ 	.word	0xffffffff


	//   ....[4]....
        /*0070*/ 	.word	0xffffffff


	//   ....[5]....
        /*0074*/ 	.word	0xffffffff


	//   ....[6]....
        /*0078*/ 	.word	0xffffffff


	//   ....[7]....
        /*007c*/ 	.word	0xffffffff


	//   ....[8]....
        /*0080*/ 	.word	0xffffffff


	//   ....[9]....
        /*0084*/ 	.word	0xffffffff


	//   ....[10]....
        /*0088*/ 	.word	0x0500000f


	//   ....[11]....
        /*008c*/ 	.word	0x0500000f


	//   ....[12]....
        /*0090*/ 	.word	0x0500000f


	//   ....[13]....
        /*0094*/ 	.word	0x0500000f


	//   ....[14]....
        /*0098*/ 	.word	0x0500000f


	//   ....[15]....
        /*009c*/ 	.word	0x0500000f


	//   ....[16]....
        /*00a0*/ 	.word	0x0500000f


	//   ....[17]....
        /*00a4*/ 	.word	0x0500000f


	//   ....[18]....
        /*00a8*/ 	.word	0x0500000f


	//   ....[19]....
        /*00ac*/ 	.word	0x0500000f


	//----- nvinfo : EIATTR_COOP_GROUP_INSTR_OFFSETS
	.align		4
.L_14198:
        /*00b0*/ 	.byte	0x04, 0x28
        /*00b2*/ 	.short	(.L_14200 - .L_14199)


	//   ....[0]....
.L_14199:
        /*00b4*/ 	.word	0x00002c00


	//   ....[1]....
        /*00b8*/ 	.word	0x00002c40


	//   ....[2]....
        /*00bc*/ 	.word	0x00002c60


	//   ....[3]....
        /*00c0*/ 	.word	0x00002c80


	//   ....[4]....
        /*00c4*/ 	.word	0x00002ca0


	//   ....[5]....
        /*00c8*/ 	.word	0x000038a0


	//   ....[6]....
        /*00cc*/ 	.word	0x000038c0


	//   ....[7]....
        /*00d0*/ 	.word	0x000038e0


	//   ....[8]....
        /*00d4*/ 	.word	0x00003900


	//   ....[9]....
        /*00d8*/ 	.word	0x00003920


	//   ....[10]....
        /*00dc*/ 	.word	0x00004de0


	//   ....[11]....
        /*00e0*/ 	.word	0x00004e60


	//   ....[12]....
        /*00e4*/ 	.word	0x00004ec0


	//   ....[13]....
        /*00e8*/ 	.word	0x00004f20


	//   ....[14]....
        /*00ec*/ 	.word	0x00004f80


	//   ....[15]....
        /*00f0*/ 	.word	0x00005bf0


	//   ....[16]....
        /*00f4*/ 	.word	0x00005c50


	//   ....[17]....
        /*00f8*/ 	.word	0x00005cb0


	//   ....[18]....
        /*00fc*/ 	.word	0x00005d10


	//   ....[19]....
        /*0100*/ 	.word	0x00005d70


	//----- nvinfo : EIATTR_VRC_CTA_INIT_COUNT
	.align		4
.L_14200:
        /*0104*/ 	.byte	0x02, 0x4a
	.zero		1
	.zero		1


	//----- nvinfo : EIATTR_SYSCALL_OFFSETS
	.align		4
        /*0108*/ 	.byte	0x04, 0x46
        /*010a*/ 	.short	(.L_14202 - .L_14201)


	//   ....[0]....
.L_14201:
        /*010c*/ 	.word	0x000001a0


	//----- nvinfo : EIATTR_EXIT_INSTR_OFFSETS
	.align		4
.L_14202:
        /*0110*/ 	.byte	0x04, 0x1c
        /*0112*/ 	.short	(.L_14204 - .L_14203)


	//   ....[0]....
.L_14203:
        /*0114*/ 	.word	0x00000250


	//   ....[1]....
        /*0118*/ 	.word	0x00004d80


	//----- nvinfo : EIATTR_CRS_STACK_SIZE
	.align		4
.L_14204:
        /*011c*/ 	.byte	0x04, 0x1e
        /*011e*/ 	.short	(.L_14206 - .L_14205)
.L_14205:
        /*0120*/ 	.word	0x00000000


	//----- nvinfo : EIATTR_CBANK_PARAM_SIZE
	.align		4
.L_14206:
        /*0124*/ 	.byte	0x03, 0x19
        /*0126*/ 	.short	0x0078


	//----- nvinfo : EIATTR_PARAM_CBANK
	.align		4
        /*0128*/ 	.byte	0x04, 0x0a
        /*012a*/ 	.short	(.L_14208 - .L_14207)
	.align		4
.L_14207:
        /*012c*/ 	.word	index@(.nv.constant0._Z15SoftmaxWarpImplI22BroadcastScaleMaskLoadIffbLm2EiE11DirectStoreIffEfLi1ELi19ELi32ELi1ELb0EL9Algorithm0EEvT_T0_ll)
        /*0130*/ 	.short	0x0380
        /*0132*/ 	.short	0x0078


	//----- nvinfo : EIATTR_SW_WAR
	.align		4
.L_14208:
        /*0134*/ 	.byte	0x04, 0x36
        /*0136*/ 	.short	(.L_14210 - .L_14209)
.L_14209:
        /*0138*/ 	.word	0x00000008
.L_14210:


//--------------------- .nv.info._Z15SoftmaxWarpImplI22BroadcastScaleMaskLoadIffbLm2EiE11DirectStoreIffEfLi1ELi18ELi32ELi1ELb1EL9Algorithm0EEvT_T0_ll --------------------------
	.section	.nv.info._Z15SoftmaxWarpImplI22BroadcastScaleMaskLoadIffbLm2EiE11DirectStoreIffEfLi1ELi18ELi32ELi1ELb1EL9Algorithm0EEvT_T0_ll,"",@"SHT_CUDA_INFO"
	.sectionflags	@""
	.align	4


	//----- nvinfo : EIATTR_CUDA_API_VERSION
	.align		4
        /*0000*/ 	.byte	0x04, 0x37
        /*0002*/ 	.short	(.L_14212 - .L_14211)
.L_14211:
        /*0004*/ 	.word	0x00000082


	//----- nvinfo : EIATTR_KPARAM_INFO
	.align		4
.L_14212:
        /*0008*/ 	.byte	0x04, 0x17
        /*000a*/ 	.short	(.L_14214 - .L_14213)
.L_14213:
        /*000c*/ 	.word	0x00000000
        /*0010*/ 	.short	0x0003
        /*0012*/ 	.short	0x0070
        /*0014*/ 	.byte	0x00, 0xf0, 0x21, 0x00


	//----- nvinfo : EIATTR_KPARAM_INFO
	.align		4
.L_14214:
        /*0018*/ 	.byte	0x04, 0x17
        /*001a*/ 	.short	(.L_14216 - .L_14215)
.L_14215:
        /*001c*/ 	.word	0x00000000
        /*0020*/ 	.short	0x0002
        /*0022*/ 	.short	0x0068
        /*0024*/ 	.byte	0x00, 0xf0, 0x21, 0x00


	//----- nvinfo : EIATTR_KPARAM_INFO
	.align		4
.L_14216:
        /*0028*/ 	.byte	0x04, 0x17
        /*002a*/ 	.short	(.L_14218 - .L_14217)
.L_14217:
        /*002c*/ 	.word	0x00000000
        /*0030*/ 	.short	0x0001
        /*0032*/ 	.short	0x0058
        /*0034*/ 	.byte	0x00, 0xf0, 0x41, 0x00


	//----- nvinfo : EIATTR_KPARAM_INFO
	.align		4
.L_14218:
        /*0038*/ 	.byte	0x04, 0x17
        /*003a*/ 	.short	(.L_14220 - .L_14219)
.L_14219:
        /*003c*/ 	.word	0x00000000
        /*0040*/ 	.short	0x0000
        /*0042*/ 	.short	0x0000
        /*0044*/ 	.byte	0x00, 0xf0, 0x61, 0x01


	//----- nvinfo : EIATTR_SPARSE_MMA_MASK
	.align		4
.L_14220:
        /*0048*/ 	.byte	0x03, 0x50
        /*004a*/ 	.short	0x0000


	//----- nvinfo : EIATTR_MAXREG_COUNT
	.align		4
        /*004c*/ 	.byte	0x03, 0x1b
        /*004e*/ 	.short	0x00ff


	//----- nvinfo : EIATTR_EXTERNS
	.align		4
        /*0050*/ 	.byte	0x04, 0x0f
        /*0052*/ 	.short	(.L_14222 - .L_14221)


	//   ....[0]....
	.align		4
.L_14221:
        /*0054*/ 	.word	index@(__assertfail)


	//----- nvinfo : EIATTR_MERCURY_ISA_VERSION
	.align		4
.L_14222:
        /*0058*/ 	.byte	0x03, 0x5f
        /*005a*/ 	.short	0x0101


	//----- nvinfo : EIATTR_COOP_GROUP_MASK_REGIDS
	.align		4
        /*005c*/ 	.byte	0x04, 0x29
        /*005e*/ 	.short	(.L_14224 - .L_14223)


	//   ....[0]....
.L_14223:
        /*0060*/ 	.word	0xffffffff


	//   ....[1]....
        /*0064*/ 	.word	0xffffffff


	//   ....[2]....
        /*0068*/ 	.word	0xffffffff


	//   ....[3]....
        /*006c*/ 	.word	0xffffffff


	//   ....[4]....
        /*0070*/ 	.word	0xffffffff


	//   ....[5]....
        /*0074*/ 	.word	0xffffffff


	//   ....[6]....
        /*0078*/ 	.word	0xffffffff


	//   ....[7]....
        /*007c*/ 	.word	0xffffffff


	//   ....[8]....
        /*0080*/ 	.word	0xffffffff


	//   ....[9]....
        /*0084*/ 	.word	0xffffffff


	//   ....[10]....
        /*0088*/ 	.word	0x0500000f


	//   ....[11]....
        /*008c*/ 	.word	0x0500000f


	//   ....[12]....
        /*0090*/ 	.word	0x0500000f


	//   ....[13]....
        /*0094*/ 	.word	0x0500000f


	//   ....[14]....
        /*0098*/ 	.word	0x0500000f


	//   ....[15]....
        /*009c*/ 	.word	0x0500000f


	//   ....[16]....
        /*00a0*/ 	.word	0x0500000f


	//   ....[17]....
        /*00a4*/ 	.word	0x0500000f


	//   ....[18]....
        /*00a8*/ 	.word	0x0500000f


	//   ....[19]....
        /*00ac*/ 	.word	0x0500000f


	//----- nvinfo : EIATTR_COOP_GROUP_INSTR_OFFSETS
	.align		4
.L_14224:
        /*00b0*/ 	.byte	0x04, 0x28
        /*00b2*/ 	.short	(.L_14226 - .L_14225)


	//   ....[0]....
.L_14225:
        /*00b4*/ 	.word	0x00004560


	//   ....[1]....
        /*00b8*/ 	.word	0x000045a0


	//   ....[2]....
        /*00bc*/ 	.word	0x000045c0


	//   ....[3]....
        /*00c0*/ 	.word	0x000045e0


	//   ....[4]....
        /*00c4*/ 	.word	0x00004600


	//   ....[5]....
        /*00c8*/ 	.word	0x00005160


	//   ....[6]....
        /*00cc*/ 	.word	0x00005180


	//   ....[7]....
        /*00d0*/ 	.word	0x000051a0


	//   ....[8]....
        /*00d4*/ 	.word	0x000051c0


	//   ....[9]....
        /*00d8*/ 	.word	0x000051e0


	//   ....[10]....
        /*00dc*/ 	.word	0x00006980


	//   ....[11]....
        /*00e0*/ 	.word	0x00006a00


	//   ....[12]....
        /*00e4*/ 	.word	0x00006a60


	//   ....[13]....
        /*00e8*/ 	.word	0x00006ac0


	//   ....[14]....
        /*00ec*/ 	.word	0x00006b20


	//   ....[15]....
        /*00f0*/ 	.word	0x000076f0


	//   ....[16]....
        /*00f4*/ 	.word	0x00007750


	//   ....[17]....
        /*00f8*/ 	.word	0x000077b0


	//   ....[18]....
        /*00fc*/ 	.word	0x00007810


	//   ....[19]....
        /*0100*/ 	.word	0x00007870


	//----- nvinfo : EIATTR_VRC_CTA_INIT_COUNT
	.align		4
.L_14226:
        /*0104*/ 	.byte	0x02, 0x4a
	.zero		1
	.zero		1


	//----- nvinfo : EIATTR_SYSCALL_OFFSETS
	.align		4
        /*0108*/ 	.byte	0x04, 0x46
        /*010a*/ 	.short	(.L_14228 - .L_14227)


	//   ....[0]....
.L_14227:
        /*010c*/ 	.word	0x000001c0


	//----- nvinfo : EIATTR_EXIT_INSTR_OFFSETS
	.align		4
.L_14228:
        /*0110*/ 	.byte	0x04, 0x1c
        /*0112*/ 	.short	(.L_14230 - .L_14229)


	//   ....[0]....
.L_14229:
        /*0114*/ 	.word	0x00000270


	//   ....[1]....
        /*0118*/ 	.word	0x00006920


	//----- nvinfo : EIATTR_CRS_STACK_SIZE
	.align		4
.L_14230:
        /*011c*/ 	.byte	0x04, 0x1e
        /*011e*/ 	.short	(.L_14232 - .L_14231)
.L_14231:
        /*0120*/ 	.word	0x00000000


	//----- nvinfo : EIATTR_CBANK_PARAM_SIZE
	.align		4
.L_14232:
        /*0124*/ 	.byte	0x03, 0x19
        /*0126*/ 	.short	0x0078


	//----- nvinfo : EIATTR_PARAM_CBANK
	.align		4
        /*0128*/ 	.byte	0x04, 0x0a
        /*012a*/ 	.short	(.L_14234 - .L_14233)
	.align		4
.L_14233:
        /*012c*/ 	.word	index@(.nv.constant0._Z15SoftmaxWarpImplI22BroadcastScaleMaskLoadIffbLm2EiE11DirectStoreIffEfLi1ELi18ELi32ELi1ELb1EL9Algorithm0EEvT_T0_ll)
        /*0130*/ 	.short	0x0380
        /*0132*/ 	.short	0x0078


	//----- nvinfo : EIATTR_SW_WAR
	.align		4
.L_14234:
        /*0134*/ 	.byte	0x04, 0x36
        /*0136*/ 	.short	(.L_14236 - .L_14235)
.L_14235:
        /*0138*/ 	.word	0x00000008
.L_14236:


//--------------------- .nv.info._Z15SoftmaxWarpImplI22BroadcastScaleMaskLoadIffbLm2EiE11DirectStoreIffEfLi1ELi18ELi32ELi1ELb0EL9Algorithm0EEvT_T0_ll --------------------------
	.section	.nv.info._Z15SoftmaxWarpImplI22BroadcastScaleMaskLoadIffbLm2EiE11DirectStoreIffEfLi1ELi18ELi32ELi1ELb0EL9Algorithm0EEvT_T0_ll,"",@"SHT_CUDA_INFO"
	.sectionflags	@""
	.align	4


	//----- nvinfo : EIATTR_CUDA_API_VERSION
	.align		4
        /*0000*/ 	.byte	0x04, 0x37
        /*0002*/ 	.short	(.L_14238 - .L_14237)
.L_14237:
        /*0004*/ 	.word	0x00000082


	//----- nvinfo : EIATTR_KPARAM_INFO
	.align		4
.L_14238:
        /*0008*/ 	.byte	0x04, 0x17
        /*000a*/ 	.short	(.L_14240 - .L_14239)
.L_14239:
        /*000c*/ 	.word	0x00000000
        /*0010*/ 	.short	0x0003
        /*0012*/ 	.short	0x0070
        /*0014*/ 	.byte	0x00, 0xf0, 0x21, 0x00


	//----- nvinfo : EIATTR_KPARAM_INFO
	.align		4
.L_14240:
        /*0018*/ 	.byte	0x04, 0x17
        /*001a*/ 	.short	(.L_14242 - .L_14241)
.L_14241:
        /*001c*/ 	.word	0x00000000
        /*0020*/ 	.short	0x0002
        /*0022*/ 	.short	0x0068
        /*0024*/ 	.byte	0x00, 0xf0, 0x21, 0x00


	//----- nvinfo : EIATTR_KPARAM_INFO
	.align		4
.L_14242:
        /*0028*/ 	.byte	0x04, 0x17
        /*002a*/ 	.short	(.L_14244 - .L_14243)
.L_14243:
        /*002c*/ 	.word	0x00000000
        /*0030*/ 	.short	0x0001
        /*0032*/ 	.short	0x0058
        /*0034*/ 	.byte	0x00, 0xf0, 0x41, 0x00


	//----- nvinfo : EIATTR_KPARAM_INFO
	.align		4
.L_14244:
        /*0038*/ 	.byte	0x04, 0x17
        /*003a*/ 	.short	(.L_14246 - .L_14245)
.L_14245:
        /*003c*/ 	.word	0x00000000
        /*0040*/ 	.short	0x0000
        /*0042*/ 	.short	0x0000
        /*0044*/ 	.byte	0x00, 0xf0, 0x61, 0x01


	//----- nvinfo : EIATTR_SPARSE_MMA_MASK
	.align		4
.L_14246:
        /*0048*/ 	.byte	0x03, 0x50
        /*004a*/ 	.short	0x0000


	//----- nvinfo : EIATTR_MAXREG_COUNT
	.align		4
        /*004c*/ 	.byte	0x03, 0x1b
        /*004e*/ 	.short	0x00ff


	//----- nvinfo : EIATTR_EXTERNS
	.align		4
        /*0050*/ 	.byte	0x04, 0x0f
        /*0052*/ 	.short	(.L_14248 - .L_14247)


	//   ....[0]....
	.align		4
.L_14247:
        /*0054*/ 	.word	index@(__assertfail)


	//----- nvinfo : EIATTR_MERCURY_ISA_VERSION
	.align		4
.L_14248:
        /*0058*/ 	.byte	0x03, 0x5f
        /*005a*/ 	.short	0x0101


	//----- nvinfo : EIATTR_COOP_GROUP_MASK_REGIDS
	.align		4
        /*005c*/ 	.byte	0x04, 0x29
        /*005e*/ 	.short	(.L_14250 - .L_14249)


	//   ....[0]....
.L_14249:
        /*0060*/ 	.word	0xffffffff


	//   ....[1]....
        /*0064*/ 	.word	0xffffffff


	//   ....[2]....
        /*0068*/ 	.word	0xffffffff


	//   ....[3]....
        /*006c*/ 	.word	0xffffffff


	//   ....[4]....
        /*0070*/ 	.word	0xffffffff


	//   ....[5]....
        /*0074*/ 	.word	0xffffffff


	//   ....[6]....
        /*0078*/ 	.word	0xffffffff


	//   ....[7]....
        /*007c*/ 	.word	0xffffffff


	//   ....[8]....
        /*0080*/ 	.word	0xffffffff


	//   ....[9]....
        /*0084*/ 	.word	0xffffffff


	//   ....[10]....
        /*0088*/ 	.word	0x0500000f


	//   ....[11]....
        /*008c*/ 	.word	0x0500000f


	//   ....[12]....
        /*0090*/ 	.word	0x0500000f


	//   ....[13]....
        /*0094*/ 	.word	0x0500000f


	//   ....[14]....
        /*0098*/ 	.word	0x0500000f


	//   ....[15]....
        /*009c*/ 	.word	0x0500000f


	//   ....[16]....
        /*00a0*/ 	.word	0x0500000f


	//   ....[17]....
        /*00a4*/ 	.word	0x0500000f


	//   ....[18]....
        /*00a8*/ 	.word	0x0500000f


	//   ....[19]....
        /*00ac*/ 	.word	0x0500000f


	//----- nvinfo : EIATTR_COOP_GROUP_INSTR_OFFSETS
	.align		4
.L_14250:
        /*00b0*/ 	.byte	0x04, 0x28
        /*00b2*/ 	.short	(.L_14252 - .L_14251)


	//   ....[0]....
.L_14251:
        /*00b4*/ 	.word	0x00002980


	//   ....[1]....
        /*00b8*/ 	.word	0x000029c0


	//   ....[2]....
        /*00bc*/ 	.word	0x000029e0


	//   ....[3]....
        /*00c0*/ 	.word	0x00002a00


	//   ....[4]....
        /*00c4*/ 	.word	0x00002a20


	//   ....[5]....
        /*00c8*/ 	.word	0x00003580


	//   ....[6]....
        /*00cc*/ 	.word	0x000035a0


	//   ....[7]....
        /*00d0*/ 	.word	0x000035c0


	//   ....[8]....
        /*00d4*/ 	.word	0x000035e0


	//   ....[9]....
        /*00d8*/ 	.word	0x00003600


	//   ....[10]....
        /*00dc*/ 	.word	0x00004ae0


	//   ....[11]....
        /*00e0*/ 	.word	0x00004b60


	//   ....[12]....
        /*00e4*/ 	.word	0x00004bc0


	//   ....[13]....
        /*00e8*/ 	.word	0x00004c20


	//   ....[14]....
        /*00ec*/ 	.word	0x00004c80


	//   ....[15]....
        /*00f0*/ 	.word	0x00005850


	//   ....[16]....
        /*00f4*/ 	.word	0x000058b0


	//   ....[17]....
        /*00f8*/ 	.word	0x00005910


	//   ....[18]....
        /*00fc*/ 	.word	0x00005970


	//   ....[19]....
        /*0100*/ 	.word	0x000059d0


	//----- nvinfo : EIATTR_VRC_CTA_INIT_COUNT
	.align		4
.L_14252:
        /*0104*/ 	.byte	0x02, 0x4a
	.zero		1
	.zero		1


	//----- nvinfo : EIATTR_SYSCALL_OFFSETS
	.align		4
        /*0108*/ 	.byte	0x04, 0x46
        /*010a*/ 	.short	(.L_14254 - .L_14253)


	//   ....[0]....
.L_14253:
        /*010c*/ 	.word	0x000001a0


	//----- nvinfo : EIATTR_EXIT_INSTR_OFFSETS
	.align		4
.L_14254:
        /*0110*/ 	.byte	0x04, 0x1c
        /*0112*/ 	.short	(.L_14256 - .L_14255)


	//   ....[0]....
.L_14255:
        /*0114*/ 	.word	0x00000250


	//   ....[1]....
        /*0118*/ 	.word	0x00004a80


	//----- nvinfo : EIATTR_CRS_STACK_SIZE
	.align		4
.L_14256:
        /*011c*/ 	.byte	0x04, 0x1e
        /*011e*/ 	.short	(.L_14258 - .L_14257)
.L_14257:
        /*0120*/ 	.word	0x00000000


	//----- nvinfo : EIATTR_CBANK_PARAM_SIZE
	.align		4
.L_14258:
        /*0124*/ 	.byte	0x03, 0x19
        /*0126*/ 	.short	0x0078


	//----- nvinfo : EIATTR_PARAM_CBANK
	.align		4
        /*0128*/ 	.byte	0x04, 0x0a
        /*012a*/ 	.short	(.L_14260 - .L_14259)
	.align		4
.L_14259:
        /*012c*/ 	.word	index@(.nv.constant0._Z15SoftmaxWarpImplI22BroadcastScaleMaskLoadIffbLm2EiE11DirectStoreIffEfLi1ELi18ELi32ELi1ELb0EL9Algorithm0EEvT_T0_ll)
        /*0130*/ 	.short	0x0380
        /*0132*/ 	.short	0x0078


	//----- nvinfo : EIATTR_SW_WAR
	.align		4
.L_14260:
        /*0134*/ 	.byte	0x04, 0x36
        /*0136*/ 	.short	(.L_14262 - .L_14261)
.L_14261:
        /*0138*/ 	.word	0x00000008
.L_14262:


//--------------------- .nv.info._Z15SoftmaxWarpImplI22BroadcastScaleMaskLoadIffbLm2EiE11DirectStoreIffEfLi1ELi17ELi32ELi1ELb1EL9Algorithm0EEvT_T0_ll --------------------------
	.section	.nv.info._Z15SoftmaxWarpImplI22BroadcastScaleMaskLoadIffbLm2EiE11DirectStoreIffEfLi1ELi17ELi32ELi1ELb1EL9Algorithm0EEvT_T0_ll,"",@"SHT_CUDA_INFO"
	.sectionflags	@""
	.align	4


	//----- nvinfo : EIATTR_CUDA_API_VERSION
	.align		4
        /*0000*/ 	.byte	0x04, 0x37
        /*0002*/ 	.short	(.L_14264 - .L_14263)
.L_14263:
        /*0004*/ 	.word	0x00000082


	//----- nvinfo : EIATTR_KPARAM_INFO
	.align		4
.L_14264:
        /*0008*/ 	.byte	0x04, 0x17
        /*000a*/ 	.short	(.L_14266 - .L_14265)
.L_14265:
        /*000c*/ 	.word	0x00000000
        /*0010*/ 	.short	0x0003
        /*0012*/ 	.short	0x0070
        /*0014*/ 	.byte	0x00, 0xf0, 0x21, 0x00


	//----- nvinfo : EIATTR_KPARAM_INFO
	.align		4
.L_14266:
        /*0018*/ 	.byte	0x04, 0x17
        /*001a*/ 	.short	(.L_14268 - .L_14267)
.L_14267:
        /*001c*/ 	.word	0x00000000
        /*0020*/ 	.short	0x0002
        /*0022*/ 	.short	0x0068
        /*0024*/ 	.byte	0x00, 0xf0, 0x21, 0x00


	//----- nvinfo : EIATTR_KPARAM_INFO
	.align		4
.L_14268:
        /*0028*/ 	.byte	0x04, 0x17
        /*002a*/ 	.short	(.L_14270 - .L_14269)
.L_14269:
        /*002c*/ 	.word	0x00000000
        /*0030*/ 	.short	0x0001
        /*0032*/ 	.short	0x0058
        /*0034*/ 	.byte	0x00, 0xf0, 0x41, 0x00


	//----- nvinfo : EIATTR_KPARAM_INFO
	.align		4
.L_14270:
        /*0038*/ 	.byte	0x04, 0x17
        /*003a*/ 	.short	(.L_14272 - .L_14271)
.L_14271:
        /*003c*/ 	.word	0x00000000
        /*0040*/ 	.short	0x0000
        /*0042*/ 	.short	0x0000
        /*0044*/ 	.byte	0x00, 0xf0, 0x61, 0x01


	//----- nvinfo : EIATTR_SPARSE_MMA_MASK
	.align		4
.L_14272:
        /*0048*/ 	.byte	0x03, 0x50
        /*004a*/ 	.short	0x0000


	//----- nvinfo : EIATTR_MAXREG_COUNT
	.align		4
        /*004c*/ 	.byte	0x03, 0x1b
        /*004e*/ 	.short	0x00ff


	//----- nvinfo : EIATTR_EXTERNS
	.align		4
        /*0050*/ 	.byte	0x04, 0x0f
        /*0052*/ 	.short	(.L_14274 - .L_14273)


	//   ....[0]....
	.align		4
.L_14273:
        /*0054*/ 	.word	index@(__assertfail)


	//----- nvinfo : EIATTR_MERCURY_ISA_VERSION
	.align		4
.L_14274:
        /*0058*/ 	.byte	0x03, 0x5f
        /*005a*/ 	.short	0x0101


	//----- nvinfo : EIATTR_COOP_GROUP_MASK_REGIDS
	.align		4
        /*005c*/ 	.byte	0x04, 0x29
        /*005e*/ 	.short	(.L_14276 - .L_14275)


	//   ....[0]....
.L_14275:
        /*0060*/ 	.word	0xffffffff


	//   ....[1]....
        /*0064*/ 	.word	0xffffffff


	//   ....[2]....
        /*0068*/ 	.word	0xffffffff


	//   ....[3]....
        /*006c*/ 	.word	0xffffffff


	//   ....[4]....
        /*0070*/ 	.word	0xffffffff


	//   ....[5]....
        /*0074*/ 	.word	0xffffffff


	//   ....[6]....
        /*0078*/ 	.word	0xffffffff


	//   ....[7]....
        /*007c*/ 	.word	0xffffffff


	//   ....[8]....
        /*0080*/ 	.word	0xffffffff


	//   ....[9]....
        /*0084*/ 	.word	0xffffffff


	//   ....[10]....
        /*0088*/ 	.word	0x0500000f


	//   ....[11]....
        /*008c*/ 	.word	0x0500000f


	//   ....[12]....
        /*0090*/ 	.word	0x0500000f


	//   ....[13]....
        /*0094*/ 	.word	0x0500000f


	//   ....[14]....
        /*0098*/ 	.word	0x0500000f


	//   ....[15]....
        /*009c*/ 	.word	0x0500000f


	//   ....[16]....
        /*00a0*/ 	.word	0x0500000f


	//   ....[17]....
        /*00a4*/ 	.word	0x0500000f


	//   ....[18]....
        /*00a8*/ 	.word	0x0500000f


	//   ....[19]....
        /*00ac*/ 	.word	0x0500000f


	//----- nvinfo : EIATTR_COOP_GROUP_INSTR_OFFSETS
	.align		4
.L_14276:
        /*00b0*/ 	.byte	0x04, 0x28
        /*00b2*/ 	.short	(.L_14278 - .L_14277)


	//   ....[0]....
.L_14277:
        /*00b4*/ 	.word	0x000041c0


	//   ....[1]....
        /*00b8*/ 	.word	0x00004200


	//   ....[2]....
        /*00bc*/ 	.word	0x00004220


	//   ....[3]....
        /*00c0*/ 	.word	0x00004240


	//   ....[4]....
        /*00c4*/ 	.word	0x00004260


	//   ....[5]....
        /*00c8*/ 	.word	0x00004d20


	//   ....[6]....
        /*00cc*/ 	.word	0x00004d40


	//   ....[7]....
        /*00d0*/ 	.word	0x00004d60


	//   ....[8]....
        /*00d4*/ 	.word	0x00004d80


	//   ....[9]....
        /*00d8*/ 	.word	0x00004da0


	//   ....[10]....
        /*00dc*/ 	.word	0x00006400


	//   ....[11]....
        /*00e0*/ 	.word	0x00006480


	//   ....[12]....
        /*00e4*/ 	.word	0x000064e0


	//   ....[13]....
        /*00e8*/ 	.word	0x00006540


	//   ....[14]....
        /*00ec*/ 	.word	0x000065a0


	//   ....[15]....
        /*00f0*/ 	.word	0x000070d0


	//   ....[16]....
        /*00f4*/ 	.word	0x00007130


	//   ....[17]....
        /*00f8*/ 	.word	0x00007190


	//   ....[18]....
        /*00fc*/ 	.word	0x000071f0


	//   ....[19]....
        /*0100*/ 	.word	0x00007250


	//----- nvinfo : EIATTR_VRC_CTA_INIT_COUNT
	.align		4
.L_14278:
        /*0104*/ 	.byte	0x02, 0x4a
	.zero		1
	.zero		1


	//----- nvinfo : EIATTR_SYSCALL_OFFSETS
	.align		4
        /*0108*/ 	.byte	0x04, 0x46
        /*010a*/ 	.short	(.L_14280 - .L_14279)


	//   ....[0]....
.L_14279:
        /*010c*/ 	.word	0x000001c0


	//----- nvinfo : EIATTR_EXIT_INSTR_OFFSETS
	.align		4
.L_14280:
        /*0110*/ 	.byte	0x04, 0x1c
        /*0112*/ 	.short	(.L_14282 - .L_14281)


	//   ....[0]....
.L_14281:
        /*0114*/ 	.word	0x00000270


	//   ....[1]....
        /*0118*/ 	.word	0x000063a0


	//----- nvinfo : EIATTR_CRS_STACK_SIZE
	.align		4
.L_14282:
        /*011c*/ 	.byte	0x04, 0x1e
        /*011e*/ 	.short	(.L_14284 - .L_14283)
.L_14283:
        /*0120*/ 	.word	0x00000000


	//----- nvinfo : EIATTR_CBANK_PARAM_SIZE
	.align		4
.L_14284:
        /*0124*/ 	.byte	0x03, 0x19
        /*0126*/ 	.short	0x0078


	//----- nvinfo : EIATTR_PARAM_CBANK
	.align		4
        /*0128*/ 	.byte	0x04, 0x0a
        /*012a*/ 	.short	(.L_14286 - .L_14285)
	.align		4
.L_14285:
        /*012c*/ 	.word	index@(.nv.constant0._Z15SoftmaxWarpImplI22BroadcastScaleMaskLoadIffbLm2EiE11DirectStoreIffEfLi1ELi17ELi32ELi1ELb1EL9Algorithm0EEvT_T0_ll)
        /*0130*/ 	.short	0x0380
        /*0132*/ 	.short	0x0078


	//----- nvinfo : EIATTR_SW_WAR
	.align		4
.L_14286:
        /*0134*/ 	.byte	0x04, 0x36
        /*0136*/ 	.short	(.L_14288 - .L_14287)
.L_14287:
        /*0138*/ 	.word	0x00000008
.L_14288:


//--------------------- .nv.info._Z15SoftmaxWarpImplI22BroadcastScaleMaskLoadIffbLm2EiE11DirectStoreIffEfLi1ELi17ELi32ELi1ELb0EL9Algorithm0EEvT_T0_ll --------------------------
	.section	.nv.info._Z15SoftmaxWarpImplI22BroadcastScaleMaskLoadIffbLm2EiE11DirectStoreIffEfLi1ELi17ELi32ELi1ELb0EL9Algorithm0EEvT_T0_ll,"",@"SHT_CUDA_INFO"
	.sectionflags	@""
	.align	4


	//----- nvinfo : EIATTR_CUDA_API_VERSION
	.align		4
        /*0000*/ 	.byte	0x04, 0x37
        /*0002*/ 	.short	(.L_14290 - .L_14289)
.L_14289:
        /*0004*/ 	.word	0x00000082


	//----- nvinfo : EIATTR_KPARAM_INFO
	.align		4
.L_14290:
        /*0008*/ 	.byte	0x04, 0x17
        /*000a*/ 	.short	(.L_14292 - .L_14291)
.L_14291:
        /*000c*/ 	.word	0x00000000
        /*0010*/ 	.short	0x0003
        /*0012*/ 	.short	0x0070
        /*0014*/ 	.byte	0x00, 0xf0, 0x21, 0x00


	//----- nvinfo : EIATTR_KPARAM_INFO
	.align		4
.L_14292:
        /*0018*/ 	.byte	0x04, 0x17
        /*001a*/ 	.short	(.L_14294 - .L_14293)
.L_14293:
        /*001c*/ 	.word	0x00000000
        /*0020*/ 	.short	0x0002
        /*0022*/ 	.short	0x0068
        /*0024*/ 	.byte	0x00, 0xf0, 0x21, 0x00


	//----- nvinfo : EIATTR_KPARAM_INFO
	.align		4
.L_14294:
        /*0028*/ 	.byte	0x04, 0x17
        /*002a*/ 	.short	(.L_14296 - .L_14295)
.L_14295:
        /*002c*/ 	.word	0x00000000
        /*0030*/ 	.short	0x0001
        /*0032*/ 	.short	0x0058
        /*0034*/ 	.byte	0x00, 0xf0, 0x41, 0x00


	//----- nvinfo : EIATTR_KPARAM_INFO
	.align		4
.L_14296:
        /*0038*/ 	.byte	0x04, 0x17
        /*003a*/ 	.short	(.L_14298 - .L_14297)
.L_14297:
        /*003c*/ 	.word	0x00000000
        /*0040*/ 	.short	0x0000
        /*0042*/ 	.short	0x0000
        /*0044*/ 	.byte	0x00, 0xf0, 0x61, 0x01


	//----- nvinfo : EIATTR_SPARSE_MMA_MASK
	.align		4
.L_14298:
        /*0048*/ 	.byte	0x03, 0x50
        /*004a*/ 	.short	0x0000


	//----- nvinfo : EIATTR_MAXREG_COUNT
	.align		4
        /*004c*/ 	.byte	0x03, 0x1b
        /*004e*/ 	.short	0x00ff


	//----- nvinfo : EIATTR_EXTERNS
	.align		4
        /*0050*/ 	.byte	0x04, 0x0f
        /*0052*/ 	.short	(.L_14300 - .L_14299)


	//   ....[0]....
	.align		4
.L_14299:
        /*0054*/ 	.word	index@(__assertfail)


	//----- nvinfo : EIATTR_MERCURY_ISA_VERSION
	.align		4
.L_14300:
        /*0058*/ 	.byte	0x03, 0x5f
        /*005a*/ 	.short	0x0101


	//----- nvinfo : EIATTR_COOP_GROUP_MASK_REGIDS
	.align		4
        /*005c*/ 	.byte	0x04, 0x29
        /*005e*/ 	.short	(.L_14302 - .L_14301)


	//   ....[0]....
.L_14301:
        /*0060*/ 	.word	0xffffffff


	//   ....[1]....
        /*0064*/ 	.word	0xffffffff


	//   ....[2]....
        /*0068*/ 	.word	0xffffffff


	//   ....[3]....
        /*006c*/ 	.word	0xffffffff


	//   ....[4]....
        /*0070*/ 	.word	0xffffffff


	//   ....[5]....
        /*0074*/ 	.word	0xffffffff


	//   ....[6]....
        /*0078*/ 	.word	0xffffffff


	//   ....[7]....
        /*007c*/ 	.word	0xffffffff


	//   ....[8]....
        /*0080*/ 	.word	0xffffffff


	//   ....[9]....
        /*0084*/ 	.word	0xffffffff


	//   ....[10]....
        /*0088*/ 	.word	0x0500000f


	//   ....[11]....
        /*008c*/ 	.word	0x0500000f


	//   ....[12]....
        /*0090*/ 	.word	0x0500000f


	//   ....[13]....
        /*0094*/ 	.word	0x0500000f


	//   ....[14]....
        /*0098*/ 	.word	0x0500000f


	//   ....[15]....
        /*009c*/ 	.word	0x0500000f


	//   ....[16]....
        /*00a0*/ 	.word	0x0500000f


	//   ....[17]....
        /*00a4*/ 	.word	0x0500000f


	//   ....[18]....
        /*00a8*/ 	.word	0x0500000f


	//   ....[19]....
        /*00ac*/ 	.word	0x0500000f


	//----- nvinfo : EIATTR_COOP_GROUP_INSTR_OFFSETS
	.align		4
.L_14302:
        /*00b0*/ 	.byte	0x04, 0x28
        /*00b2*/ 	.short	(.L_14304 - .L_14303)


	//   ....[0]....
.L_14303:
        /*00b4*/ 	.word	0x00002710


	//   ....[1]....
        /*00b8*/ 	.word	0x00002750


	//   ....[2]....
        /*00bc*/ 	.word	0x00002770


	//   ....[3]....
        /*00c0*/ 	.word	0x00002790


	//   ....[4]....
        /*00c4*/ 	.word	0x000027b0


	//   ....[5]....
        /*00c8*/ 	.word	0x00003270


	//   ....[6]....
        /*00cc*/ 	.word	0x00003290


	//   ....[7]....
        /*00d0*/ 	.word	0x000032b0


	//   ....[8]....
        /*00d4*/ 	.word	0x000032d0


	//   ....[9]....
        /*00d8*/ 	.word	0x000032f0


	//   ....[10]....
        /*00dc*/ 	.word	0x000046d0


	//   ....[11]....
        /*00e0*/ 	.word	0x00004750


	//   ....[12]....
        /*00e4*/ 	.word	0x000047b0


	//   ....[13]....
        /*00e8*/ 	.word	0x00004810


	//   ....[14]....
        /*00ec*/ 	.word	0x00004870


	//   ....[15]....
        /*00f0*/ 	.word	0x000053a0


	//   ....[16]....
        /*00f4*/ 	.word	0x00005400


	//   ....[17]....
        /*00f8*/ 	.word	0x00005460


	//   ....[18]....
        /*00fc*/ 	.word	0x000054c0


	//   ....[19]....
        /*0100*/ 	.word	0x00005520


	//----- nvinfo : EIATTR_VRC_CTA_INIT_COUNT
	.align		4
.L_14304:
        /*0104*/ 	.byte	0x02, 0x4a
	.zero		1
	.zero		1


	//----- nvinfo : EIATTR_SYSCALL_OFFSETS
	.align		4
        /*0108*/ 	.byte	0x04, 0x46
        /*010a*/ 	.short	(.L_14306 - .L_14305)


	//   ....[0]....
.L_14305:
        /*010c*/ 	.word	0x000001a0


	//----- nvinfo : EIATTR_EXIT_INSTR_OFFSETS
	.align		4
.L_14306:
        /*0110*/ 	.byte	0x04, 0x1c
        /*0112*/ 	.short	(.L_14308 - .L_14307)


	//   ....[0]....
.L_14307:
        /*0114*/ 	.word	0x00000250


	//   ....[1]....
        /*0118*/ 	.word	0x00004670


	//----- nvinfo : EIATTR_CRS_STACK_SIZE
	.align		4
.L_14308:
        /*011c*/ 	.byte	0x04, 0x1e
        /*011e*/ 	.short	(.L_14310 - .L_14309)
.L_14309:
        /*0120*/ 	.word	0x00000000


	//----- nvinfo : EIATTR_CBANK_PARAM_SIZE
	.align		4
.L_14310:
        /*0124*/ 	.byte	0x03, 0x19
        /*0126*/ 	.short	0x0078


	//----- nvinfo : EIATTR_PARAM_CBANK
	.align		4
        /*0128*/ 	.byte	0x04, 0x0a
        /*012a*/ 	.short	(.L_14312 - .L_14311)
	.align		4
.L_14311:
        /*012c*/ 	.word	index@(.nv.constant0._Z15SoftmaxWarpImplI22BroadcastScaleMaskLoadIffbLm2EiE11DirectStoreIffEfLi1ELi17ELi32ELi1ELb0EL9Algorithm0EEvT_T0_ll)
        /*0130*/ 	.short	0x0380
        /*0132*/ 	.short	0x0078


	//----- nvinfo : EIATTR_SW_WAR
	.align		4
.L_14312:
        /*0134*/ 	.byte	0x04, 0x36
        /*0136*/ 	.short	(.L_14314 - .L_14313)
.L_14313:
        /*0138*/ 	.word	0x00000008
.L_14314:


//--------------------- .nv.info._Z15SoftmaxWarpImplI22BroadcastScaleMaskLoadIffbLm2EiE11DirectStoreIffEfLi1ELi16ELi32ELi1ELb1EL9Algorithm0EEvT_T0_ll --------------------------
	.section	.nv.info._Z15SoftmaxWarpImplI22BroadcastScaleMaskLoadIffbLm2EiE11DirectStoreIffEfLi1ELi16ELi32ELi1ELb1EL9Algorithm0EEvT_T0_ll,"",@"SHT_CUDA_INFO"
	.sectionflags	@""
	.align	4


	//----- nvinfo : EIATTR_CUDA_API_VERSION
	.align		4
        /*0000*/ 	.byte	0x04, 0x37
        /*0002*/ 	.short	(.L_14316 - .L_14315)
.L_14315:
        /*0004*/ 	.word	0x00000082


	//----- nvinfo : EIATTR_KPARAM_INFO
	.align		4
.L_14316:
        /*0008*/ 	.byte	0x04, 0x17
        /*000a*/ 	.short	(.L_14318 - .L_14317)
.L_14317:
        /*000c*/ 	.word	0x00000000
        /*0010*/ 	.short	0x0003
        /*0012*/ 	.short	0x0070
        /*0014*/ 	.byte	0x00, 0xf0, 0x21, 0x00


	//----- nvinfo : EIATTR_KPARAM_INFO
	.align		4
.L_14318:
        /*0018*/ 	.byte	0x04, 0x17
        /*001a*/ 	.short	(.L_14320 - .L_14319)
.L_14319:
        /*001c*/ 	.word	0x00000000
        /*0020*/ 	.short	0x0002
        /*0022*/ 	.short	0x0068
        /*0024*/ 	.byte	0x00, 0xf0, 0x21, 0x00


	//----- nvinfo : EIATTR_KPARAM_INFO
	.align		4
.L_14320:
        /*0028*/ 	.byte	0x04, 0x17
        /*002a*/ 	.short	(.L_14322 - .L_14321)
.L_14321:
        /*002c*/ 	.word	0x00000000
        /*0030*/ 	.short	0x0001
        /*0032*/ 	.short	0x0058
        /*0034*/ 	.byte	0x00, 0xf0, 0x41, 0x00


	//----- nvinfo : EIATTR_KPARAM_INFO
	.align		4
.L_14322:
        /*0038*/ 	.byte	0x04, 0x17
        /*003a*/ 	.short	(.L_14324 - .L_14323)
.L_14323:
        /*003c*/ 	.word	0x00000000
        /*0040*/ 	.short	0x0000
        /*0042*/ 	.short	0x0000
        /*0044*/ 	.byte	0x00, 0xf0, 0x61, 0x01


	//----- nvinfo : EIATTR_SPARSE_MMA_MASK
	.align		4
.L_14324:
        /*0048*/ 	.byte	0x03, 0x50
        /*004a*/ 	.short	0x0000


	//----- nvinfo : EIATTR_MAXREG_COUNT
	.align		4
        /*004c*/ 	.byte	0x03, 0x1b
        /*004e*/ 	.short	0x00ff


	//----- nvinfo : EIATTR_EXTERNS
	.align		4
        /*0050*/ 	.byte	0x04, 0x0f
        /*0052*/ 	.short	(.L_14326 - .L_14325)


	//   ....[0]....
	.align		4
.L_14325:
        /*0054*/ 	.word	index@(__assertfail)


	//----- nvinfo : EIATTR_MERCURY_ISA_VERSION
	.align		4
.L_14326:
        /*0058*/ 	.byte	0x03, 0x5f
        /*005a*/ 	.short	0x0101


	//----- nvinfo : EIATTR_COOP_GROUP_MASK_REGIDS
	.align		4
        /*005c*/ 	.byte	0x04, 0x29
        /*005e*/ 	.short	(.L_14328 - .L_14327)


	//   ....[0]....
.L_14327:
        /*0060*/ 	.word	0xffffffff


	//   ....[1]....
        /*0064*/ 	.word	0xffffffff


	//   ....[2]....
        /*0068*/ 	.word	0xffffffff


	//   ....[3]....
        /*006c*/ 	.word	0xffffffff


	//   ....[4]....
        /*0070*/ 	.word	0xffffffff


	//   ....[5]....
        /*0074*/ 	.word	0xffffffff


	//   ....[6]....
        /*0078*/ 	.word	0xffffffff


	//   ....[7]....
        /*007c*/ 	.word	0xffffffff


	//   ....[8]....
        /*0080*/ 	.word	0xffffffff


	//   ....[9]....
        /*0084*/ 	.word	0xffffffff


	//   ....[10]....
        /*0088*/ 	.word	0x0500000f


	//   ....[11]....
        /*008c*/ 	.word	0x0500000f


	//   ....[12]....
        /*0090*/ 	.word	0x0500000f


	//   ....[13]....
        /*0094*/ 	.word	0x0500000f


	//   ....[14]....
        /*0098*/ 	.word	0x0500000f


	//   ....[15]....
        /*009c*/ 	.word	0x0500000f


	//   ....[16]....
        /*00a0*/ 	.word	0x0500000f


	//   ....[17]....
        /*00a4*/ 	.word	0x0500000f


	//   ....[18]....
        /*00a8*/ 	.word	0x0500000f


	//   ....[19]....
        /*00ac*/ 	.word	0x0500000f


	//----- nvinfo : EIATTR_COOP_GROUP_INSTR_OFFSETS
	.align		4
.L_14328:
        /*00b0*/ 	.byte	0x04, 0x28
        /*00b2*/ 	.short	(.L_14330 - .L_14329)


	//   ....[0]....
.L_14329:
        /*00b4*/ 	.word	0x00003df0


	//   ....[1]....
        /*00b8*/ 	.word	0x00003e30


	//   ....[2]....
        /*00bc*/ 	.word	0x00003e50


	//   ....[3]....
        /*00c0*/ 	.word	0x00003e70


	//   ....[4]....
        /*00c4*/ 	.word	0x00003e90


	//   ....[5]....
        /*00c8*/ 	.word	0x000048b0


	//   ....[6]....
        /*00cc*/ 	.word	0x000048d0


	//   ....[7]....
        /*00d0*/ 	.word	0x000048f0


	//   ....[8]....
        /*00d4*/ 	.word	0x00004910


	//   ....[9]....
        /*00d8*/ 	.word	0x00004930


	//   ....[10]....
        /*00dc*/ 	.word	0x00005e50


	//   ....[11]....
        /*00e0*/ 	.word	0x00005ed0


	//   ....[12]....
        /*00e4*/ 	.word	0x00005f30


	//   ....[13]....
        /*00e8*/ 	.word	0x00005f90


	//   ....[14]....
        /*00ec*/ 	.word	0x00005ff0


	//   ....[15]....
        /*00f0*/ 	.word	0x00006a80


	//   ....[16]....
        /*00f4*/ 	.word	0x00006ae0


	//   ....[17]....
        /*00f8*/ 	.word	0x00006b40


	//   ....[18]....
        /*00fc*/ 	.word	0x00006ba0


	//   ....[19]....
        /*0100*/ 	.word	0x00006c00


	//----- nvinfo : EIATTR_VRC_CTA_INIT_COUNT
	.align		4
.L_14330:
        /*0104*/ 	.byte	0x02, 0x4a
	.zero		1
	.zero		1


	//----- nvinfo : EIATTR_SYSCALL_OFFSETS
	.align		4
        /*0108*/ 	.byte	0x04, 0x46
        /*010a*/ 	.short	(.L_14332 - .L_14331)


	//   ....[0]....
.L_14331:
        /*010c*/ 	.word	0x000001c0


	//----- nvinfo : EIATTR_EXIT_INSTR_OFFSETS
	.align		4
.L_14332:
        /*0110*/ 	.byte	0x04, 0x1c
        /*0112*/ 	.short	(.L_14334 - .L_14333)


	//   ....[0]....
.L_14333:
        /*0114*/ 	.word	0x00000270


	//   ....[1]....
        /*0118*/ 	.word	0x00005df0


	//----- nvinfo : EIATTR_CRS_STACK_SIZE
	.align		4
.L_14334:
        /*011c*/ 	.byte	0x04, 0x1e
        /*011e*/ 	.short	(.L_14336 - .L_14335)
.L_14335:
        /*0120*/ 	.word	0x00000000


	//----- nvinfo : EIATTR_CBANK_PARAM_SIZE
	.align		4
.L_14336:
        /*0124*/ 	.byte	0x03, 0x19
        /*0126*/ 	.short	0x0078


	//----- nvinfo : EIATTR_PARAM_CBANK
	.align		4
        /*0128*/ 	.byte	0x04, 0x0a
        /*012a*/ 	.short	(.L_14338 - .L_14337)
	.align		4
.L_14337:
        /*012c*/ 	.word	index@(.nv.constant0._Z15SoftmaxWarpImplI22BroadcastScaleMaskLoadIffbLm2EiE11DirectStoreIffEfLi1ELi16ELi32ELi1ELb1EL9Algorithm0EEvT_T0_ll)
        /*0130*/ 	.short	0x0380
        /*0132*/ 	.short	0x0078


	//----- nvinfo : EIATTR_SW_WAR
	.align		4
.L_14338:
        /*0134*/ 	.byte	0x04, 0x36
        /*0136*/ 	.short	(.L_14340 - .L_14339)
.L_14339:
        /*0138*/ 	.word	0x00000008
.L_14340:


//--------------------- .nv.info._Z15SoftmaxWarpImplI22BroadcastScaleMaskLoadIffbLm2EiE11DirectStoreIffEfLi1ELi16ELi32ELi1ELb0EL9Algorithm0EEvT_T0_ll --------------------------
	.section	.nv.info._Z15SoftmaxWarpImplI22BroadcastScaleMaskLoadIffbLm2EiE11DirectStoreIffEfLi1ELi16ELi32ELi1ELb0EL9Algorithm0EEvT_T0_ll,"",@"SHT_CUDA_INFO"
	.sectionflags	@""
	.align	4


	//----- nvinfo : EIATTR_CUDA_API_VERSION
	.align		4
        /*0000*/ 	.byte	0x04, 0x37
        /*0002*/ 	.short	(.L_14342 - .L_14341)
.L_14341:
        /*0004*/ 	.word	0x00000082


	//----- nvinfo : EIATTR_KPARAM_INFO
	.align		4
.L_14342:
        /*0008*/ 	.byte	0x04, 0x17
        /*000a*/ 	.short	(.L_14344 - .L_14343)
.L_14343:
        /*000c*/ 	.word	0x00000000
        /*0010*/ 	.short	0x0003
        /*0012*/ 	.short	0x0070
        /*0014*/ 	.byte	0x00, 0xf0, 0x21, 0x00


	//----- nvinfo : EIATTR_KPARAM_INFO
	.align		4
.L_14344:
        /*0018*/ 	.byte	0x04, 0x17
        /*001a*/ 	.short	(.L_14346 - .L_14345)
.L_14345:
        /*001c*/ 	.word	0x00000000
        /*0020*/ 	.short	0x0002
        /*0022*/ 	.short	0x0068
        /*0024*/ 	.byte	0x00, 0xf0, 0x21, 0x00


	//----- nvinfo : EIATTR_KPARAM_INFO
	.align		4
.L_14346:
        /*0028*/ 	.byte	0x04, 0x17
        /*002a*/ 	.short	(.L_14348 - .L_14347)
.L_14347:
        /*002c*/ 	.word	0x00000000
        /*0030*/ 	.short	0x0001
        /*0032*/ 	.short	0x0058
        /*0034*/ 	.byte	0x00, 0xf0, 0x41, 0x00


	//----- nvinfo : EIATTR_KPARAM_INFO
	.align		4
.L_14348:
        /*0038*/ 	.byte	0x04, 0x17
        /*003a*/ 	.short	(.L_14350 - .L_14349)
.L_14349:
        /*003c*/ 	.word	0x00000000
        /*0040*/ 	.short	0x0000
        /*0042*/ 	.short	0x0000
        /*0044*/ 	.byte	0x00, 0xf0, 0x61, 0x01


	//----- nvinfo : EIATTR_SPARSE_MMA_MASK
	.align		4
.L_14350:
        /*0048*/ 	.byte	0x03, 0x50
        /*004a*/ 	.short	0x0000


	//----- nvinfo : EIATTR_MAXREG_COUNT
	.align		4
        /*004c*/ 	.byte	0x03, 0x1b
        /*004e*/ 	.short	0x00ff


	//----- nvinfo : EIATTR_EXTERNS
	.align		4
        /*0050*/ 	.byte	0x04, 0x0f
        /*0052*/ 	.short	(.L_14352 - .L_14351)


	//   ....[0]....
	.align		4
.L_14351:
        /*0054*/ 	.word	index@(__assertfail)


	//----- nvinfo : EIATTR_MERCURY_ISA_VERSION
	.align		4
.L_14352:
        /*0058*/ 	.byte	0x03, 0x5f
        /*005a*/ 	.short	0x0101


	//----- nvinfo : EIATTR_COOP_GROUP_MASK_REGIDS
	.align		4
        /*005c*/ 	.byte	0x04, 0x29
        /*005e*/ 	.short	(.L_14354 - .L_14353)


	//   ....[0]....
.L_14353:
        /*0060*/ 	.word	0xffffffff


	//   ....[1]....
        /*0064*/ 	.word	0xffffffff


	//   ....[2]....
        /*0068*/ 	.word	0xffffffff


	//   ....[3]....
        /*006c*/ 	.word	0xffffffff


	//   ....[4]....
        /*0070*/ 	.word	0xffffffff


	//   ....[5]....
        /*0074*/ 	.word	0xffffffff


	//   ....[6]....
        /*0078*/ 	.word	0xffffffff


	//   ....[7]....
        /*007c*/ 	.word	0xffffffff


	//   ....[8]....
        /*0080*/ 	.word	0xffffffff


	//   ....[9]....
        /*0084*/ 	.word	0xffffffff


	//   ....[10]....
        /*0088*/ 	.word	0x0500000f


	//   ....[11]....
        /*008c*/ 	.word	0x0500000f


	//   ....[12]....
        /*0090*/ 	.word	0x0500000f


	//   ....[13]....
        /*0094*/ 	.word	0x0500000f


	//   ....[14]....
        /*0098*/ 	.word	0x0500000f


	//   ....[15]....
        /*009c*/ 	.word	0x0500000f


	//   ....[16]....
        /*00a0*/ 	.word	0x0500000f


	//   ....[17]....
        /*00a4*/ 	.word	0x0500000f


	//   ....[18]....
        /*00a8*/ 	.word	0x0500000f


	//   ....[19]....
        /*00ac*/ 	.word	0x0500000f


	//----- nvinfo : EIATTR_COOP_GROUP_INSTR_OFFSETS
	.align		4
.L_14354:
        /*00b0*/ 	.byte	0x04, 0x28
        /*00b2*/ 	.short	(.L_14356 - .L_14355)


	//   ....[0]....
.L_14355:
        /*00b4*/ 	.word	0x00002470


	//   ....[1]....
        /*00b8*/ 	.word	0x000024b0


	//   ....[2]....
        /*00bc*/ 	.word	0x000024d0


	//   ....[3]....
        /*00c0*/ 	.word	0x000024f0


	//   ....[4]....
        /*00c4*/ 	.word	0x00002510


	//   ....[5]....
        /*00c8*/ 	.word	0x00002f30


	//   ....[6]....
        /*00cc*/ 	.word	0x00002f50


	//   ....[7]....
        /*00d0*/ 	.word	0x00002f70


	//   ....[8]....
        /*00d4*/ 	.word	0x00002f90


	//   ....[9]....
        /*00d8*/ 	.word	0x00002fb0


	//   ....[10]....
        /*00dc*/ 	.word	0x000041a0


	//   ....[11]....
        /*00e0*/ 	.word	0x00004220


	//   ....[12]....
        /*00e4*/ 	.word	0x00004280


	//   ....[13]....
        /*00e8*/ 	.word	0x000042e0


	//   ....[14]....
        /*00ec*/ 	.word	0x00004340


	//   ....[15]....
        /*00f0*/ 	.word	0x00004dd0


	//   ....[16]....
        /*00f4*/ 	.word	0x00004e30


	//   ....[17]....
        /*00f8*/ 	.word	0x00004e90


	//   ....[18]....
        /*00fc*/ 	.word	0x00004ef0


	//   ....[19]....
        /*0100*/ 	.word	0x00004f50


	//----- nvinfo : EIATTR_VRC_CTA_INIT_COUNT
	.align		4
.L_14356:
        /*0104*/ 	.byte	0x02, 0x4a
	.zero		1
	.zero		1


	//----- nvinfo : EIATTR_SYSCALL_OFFSETS
	.align		4
        /*0108*/ 	.byte	0x04, 0x46
        /*010a*/ 	.short	(.L_14358 - .L_14357)


	//   ....[0]....
.L_14357:
        /*010c*/ 	.word	0x000001a0


	//----- nvinfo : EIATTR_EXIT_INSTR_OFFSETS
	.align		4
.L_14358:
        /*0110*/ 	.byte	0x04, 0x1c
        /*0112*/ 	.short	(.L_14360 - .L_14359)


	//   ....[0]....
.L_14359:
        /*0114*/ 	.word	0x00000250


	//   ....[1]....
        /*0118*/ 	.word	0x00004140


	//----- nvinfo : EIATTR_CRS_STACK_SIZE
	.align		4
.L_14360:
        /*011c*/ 	.byte	0x04, 0x1e
        /*011e*/ 	.short	(.L_14362 - .L_14361)
.L_14361:
        /*0120*/ 	.word	0x00000000


	//----- nvinfo : EIATTR_CBANK_PARAM_SIZE
	.align		4
.L_14362:
        /*0124*/ 	.byte	0x03, 0x19
        /*0126*/ 	.short	0x0078


	//----- nvinfo : EIATTR_PARAM_CBANK
	.align		4
        /*0128*/ 	.byte	0x04, 0x0a
        /*012a*/ 	.short	(.L_14364 - .L_14363)
	.align		4
.L_14363:
        /*012c*/ 	.word	index@(.nv.constant0._Z15SoftmaxWarpImplI22BroadcastScaleMaskLoadIffbLm2EiE11DirectStoreIffEfLi1ELi16ELi32ELi1ELb0EL9Algorithm0EEvT_T0_ll)
        /*0130*/ 	.short	0x0380
        /*0132*/ 	.short	0x0078


	//----- nvinfo : EIATTR_SW_WAR
	.align		4
.L_14364:
        /*0134*/ 	.byte	0x04, 0x36
        /*0136*/ 	.short	(.L_14366 - .L_14365)
.L_14365:
        /*0138*/ 	.word	0x00000008
.L_14366:


//--------------------- .nv.info._Z15SoftmaxWarpImplI22BroadcastScaleMaskLoadIffbLm2EiE11DirectStoreIffEfLi1ELi15ELi32ELi1ELb1EL9Algorithm0EEvT_T0_ll --------------------------
	.section	.nv.info._Z15SoftmaxWarpImplI22BroadcastScaleMaskLoadIffbLm2EiE11DirectStoreIffEfLi1ELi15ELi32ELi1ELb1EL9Algorithm0EEvT_T0_ll,"",@"SHT_CUDA_INFO"
	.sectionflags	@""
	.align	4


	//----- nvinfo : EIATTR_CUDA_API_VERSION
	.align		4
        /*0000*/ 	.byte	0x04, 0x37
        /*0002*/ 	.short	(.L_14368 - .L_14367)
.L_14367:
        /*0004*/ 	.word	0x00000082


	//----- nvinfo : EIATTR_KPARAM_INFO
	.align		4
.L_14368:
        /*0008*/ 	.byte	0x04, 0x17
        /*000a*/ 	.short	(.L_14370 - .L_14369)
.L_14369:
        /*000c*/ 	.word	0x00000000
        /*0010*/ 	.short	0x0003
        /*0012*/ 	.short	0x0070
        /*0014*/ 	.byte	0x00, 0xf0, 0x21, 0x00


	//----- nvinfo : EIATTR_KPARAM_INFO
	.align		4
.L_14370:
        /*0018*/ 	.byte	0x04, 0x17
        /*001a*/ 	.short	(.L_14372 - .L_14371)
.L_14371:
        /*001c*/ 	.word	0x00000000
        /*0020*/ 	.short	0x0002
        /*0022*/ 	.short	0x0068
        /*0024*/ 	.byte	0x00, 0xf0, 0x21, 0x00


	//----- nvinfo : EIATTR_KPARAM_INFO
	.align		4
.L_14372:
        /*0028*/ 	.byte	0x04, 0x17
        /*002a*/ 	.short	(.L_14374 - .L_14373)
.L_14373:
        /*002c*/ 	.word	0x00000000
        /*0030*/ 	.short	0x0001
        /*0032*/ 	.short	0x0058
        /*0034*/ 	.byte	0x00, 0xf0, 0x41, 0x00


	//----- nvinfo : EIATTR_KPARAM_INFO
	.align		4
.L_14374:
        /*0038*/ 	.byte	0x04, 0x17
        /*003a*/ 	.short	(.L_14376 - .L_14375)
.L_14375:
        /*003c*/ 	.word	0x00000000
        /*0040*/ 	.short	0x0000
        /*0042*/ 	.short	0x0000
        /*0044*/ 	.byte	0x00, 0xf0, 0x61, 0x01


	//----- nvinfo : EIATTR_SPARSE_MMA_MASK
	.align		4
.L_14376:
        /*0048*/ 	.byte	0x03, 0x50
        /*004a*/ 	.short	0x0000


	//----- nvinfo : EIATTR_MAXREG_COUNT
	.align		4
        /*004c*/ 	.byte	0x03, 0x1b
        /*004e*/ 	.short	0x00ff


	//----- nvinfo : EIATTR_EXTERNS
	.align		4
        /*0050*/ 	.byte	0x04, 0x0f
        /*0052*/ 	.short	(.L_14378 - .L_14377)


	//   ....[0]....
	.align		4
.L_14377:
        /*0054*/ 	.word	index@(__assertfail)


	//----- nvinfo : EIATTR_MERCURY_ISA_VERSION
	.align		4
.L_14378:
        /*0058*/ 	.byte	0x03, 0x5f
        /*005a*/ 	.short	0x0101


	//----- nvinfo : EIATTR_COOP_GROUP_MASK_REGIDS
	.align		4
        /*005c*/ 	.byte	0x04, 0x29
        /*005e*/ 	.short	(.L_14380 - .L_14379)


	//   ....[0]....
.L_14379:
        /*0060*/ 	.word	0xffffffff


	//   ....[1]....
        /*0064*/ 	.word	0xffffffff


	//   ....[2]....
        /*0068*/ 	.word	0xffffffff


	//   ....[3]....
        /*006c*/ 	.word	0xffffffff


	//   ....[4]....
        /*0070*/ 	.word	0xffffffff


	//   ....[5]....
        /*0074*/ 	.word	0xffffffff


	//   ....[6]....
        /*0078*/ 	.word	0xffffffff


	//   ....[7]....
        /*007c*/ 	.word	0xffffffff


	//   ....[8]....
        /*0080*/ 	.word	0xffffffff


	//   ....[9]....
        /*0084*/ 	.word	0xffffffff


	//   ....[10]....
        /*0088*/ 	.word	0x0500000f


	//   ....[11]....
        /*008c*/ 	.word	0x0500000f


	//   ....[12]....
        /*0090*/ 	.word	0x0500000f


	//   ....[13]....
        /*0094*/ 	.word	0x0500000f


	//   ....[14]....
        /*0098*/ 	.word	0x0500000f


	//   ....[15]....
        /*009c*/ 	.word	0x0500000f


	//   ....[16]....
        /*00a0*/ 	.word	0x0500000f


	//   ....[17]....
        /*00a4*/ 	.word	0x0500000f


	//   ....[18]....
        /*00a8*/ 	.word	0x0500000f


	//   ....[19]....
        /*00ac*/ 	.word	0x0500000f


	//----- nvinfo : EIATTR_COOP_GROUP_INSTR_OFFSETS
	.align		4
.L_14380:
        /*00b0*/ 	.byte	0x04, 0x28
        /*00b2*/ 	.short	(.L_14382 - .L_14381)


	//   ....[0]....
.L_14381:
        /*00b4*/ 	.word	0x00003aa0


	//   ....[1]....
        /*00b8*/ 	.word	0x00003ae0


	//   ....[2]....
        /*00bc*/ 	.word	0x00003b00


	//   ....[3]....
        /*00c0*/ 	.word	0x00003b20


	//   ....[4]....
        /*00c4*/ 	.word	0x00003b40


	//   ....[5]....
        /*00c8*/ 	.word	0x000044c0


	//   ....[6]....
        /*00cc*/ 	.word	0x000044e0


	//   ....[7]....
        /*00d0*/ 	.word	0x00004500


	//   ....[8]....
        /*00d4*/ 	.word	0x00004520


	//   ....[9]....
        /*00d8*/ 	.word	0x00004540


	//   ....[10]....
        /*00dc*/ 	.word	0x00005980


	//   ....[11]....
        /*00e0*/ 	.word	0x00005a00


	//   ....[12]....
        /*00e4*/ 	.word	0x00005a60


	//   ....[13]....
        /*00e8*/ 	.word	0x00005ac0


	//   ....[14]....
        /*00ec*/ 	.word	0x00005b20


	//   ....[15]....
        /*00f0*/ 	.word	0x00006510


	//   ....[16]....
        /*00f4*/ 	.word	0x00006570


	//   ....[17]....
        /*00f8*/ 	.word	0x000065d0


	//   ....[18]....
        /*00fc*/ 	.word	0x00006630


	//   ....[19]....
        /*0100*/ 	.word	0x00006690


	//----- nvinfo : EIATTR_VRC_CTA_INIT_COUNT
	.align		4
.L_14382:
        /*0104*/ 	.byte	0x02, 0x4a
	.zero		1
	.zero		1


	//----- nvinfo : EIATTR_SYSCALL_OFFSETS
	.align		4
        /*0108*/ 	.byte	0x04, 0x46
        /*010a*/ 	.short	(.L_14384 - .L_14383)


	//   ....[0]....
.L_14383:
        /*010c*/ 	.word	0x000001c0


	//----- nvinfo : EIATTR_EXIT_INSTR_OFFSETS
	.align		4
.L_14384:
        /*0110*/ 	.byte	0x04, 0x1c
        /*0112*/ 	.short	(.L_14386 - .L_14385)


	//   ....[0]....
.L_14385:
        /*0114*/ 	.word	0x00000250


	//   ....[1]....
        /*0118*/ 	.word	0x00005920


	//----- nvinfo : EIATTR_CRS_STACK_SIZE
	.align		4
.L_14386:
        /*011c*/ 	.byte	0x04, 0x1e
        /*011e*/ 	.short	(.L_14388 - .L_14387)
.L_14387:
        /*0120*/ 	.word	0x00000000


	//----- nvinfo : EIATTR_CBANK_PARAM_SIZE
	.align		4
.L_14388:
        /*0124*/ 	.byte	0x03, 0x19
        /*0126*/ 	.short	0x0078


	//----- nvinfo : EIATTR_PARAM_CBANK
	.align		4
        /*0128*/ 	.byte	0x04, 0x0a
        /*012a*/ 	.short	(.L_14390 - .L_14389)
	.align		4
.L_14389:
        /*012c*/ 	.word	index@(.nv.constant0._Z15SoftmaxWarpImplI22BroadcastScaleMaskLoadIffbLm2EiE11DirectStoreIffEfLi1ELi15ELi32ELi1ELb1EL9Algorithm0EEvT_T0_ll)
        /*0130*/ 	.short	0x0380
        /*0132*/ 	.short	0x0078


	//----- nvinfo : EIATTR_SW_WAR
	.align		4
.L_14390:
        /*0134*/ 	.byte	0x04, 0x36
        /*0136*/ 	.short	(.L_14392 - .L_14391)
.L_14391:
        /*0138*/ 	.word	0x00000008
.L_14392:


//--------------------- .nv.info._Z15SoftmaxWarpImplI22BroadcastScaleMaskLoadIffbLm2EiE11DirectStoreIffEfLi1ELi15ELi32ELi1ELb0EL9Algorithm0EEvT_T0_ll --------------------------
	.section	.nv.info._Z15SoftmaxWarpImplI22BroadcastScaleMaskLoadIffbLm2EiE11DirectStoreIffEfLi1ELi15ELi32ELi1ELb0EL9Algorithm0EEvT_T0_ll,"",@"SHT_CUDA_INFO"
	.sectionflags	@""
	.align	4


	//----- nvinfo : EIATTR_CUDA_API_VERSION
	.align		4
        /*0000*/ 	.byte	0x04, 0x37
        /*0002*/ 	.short	(.L_14394 - .L_14393)
.L_14393:
        /*0004*/ 	.word	0x00000082


	//----- nvinfo : EIATTR_KPARAM_INFO
	.align		4
.L_14394:
        /*0008*/ 	.byte	0x04, 0x17
        /*000a*/ 	.short	(.L_14396 - .L_14395)
.L_14395:
        /*000c*/ 	.word	0x00000000
        /*0010*/ 	.short	0x0003
        /*0012*/ 	.short	0x0070
        /*0014*/ 	.byte	0x00, 0xf0, 0x21, 0x00


	//----- nvinfo : EIATTR_KPARAM_INFO
	.align		4
.L_14396:
        /*0018*/ 	.byte	0x04, 0x17
        /*001a*/ 	.short	(.L_14398 - .L_14397)
.L_14397:
        /*001c*/ 	.word	0x00000000
        /*0020*/ 	.short	0x0002
        /*0022*/ 	.short	0x0068
        /*0024*/ 	.byte	0x00, 0xf0, 0x21, 0x00


	//----- nvinfo : EIATTR_KPARAM_INFO
	.align		4
.L_14398:
        /*0028*/ 	.byte	0x04, 0x17
        /*002a*/ 	.short	(.L_14400 - .L_14399)
.L_14399:
        /*002c*/ 	.word	0x00000000
        /*0030*/ 	.short	0x0001
        /*0032*/ 	.short	0x0058
        /*0034*/ 	.byte	0x00, 0xf0, 0x41, 0x00


	//----- nvinfo : EIATTR_KPARAM_INFO
	.align		4
.L_14400:
        /*0038*/ 	.byte	0x04, 0x17
        /*003a*/ 	.short	(.L_14402 - .L_14401)
.L_14401:
        /*003c*/ 	.word	0x00000000
        /*0040*/ 	.short	0x0000
        /*0042*/ 	.short	0x0000
        /*0044*/ 	.byte	0x00, 0xf0, 0x61, 0x01


	//----- nvinfo : EIATTR_SPARSE_MMA_MASK
	.align		4
.L_14402:
        /*0048*/ 	.byte	0x03, 0x50
        /*004a*/ 	.short	0x0000


	//----- nvinfo : EIATTR_MAXREG_COUNT
	.align		4
        /*004c*/ 	.byte	0x03, 0x1b
        /*004e*/ 	.short	0x00ff


	//----- nvinfo : EIATTR_EXTERNS
	.align		4
        /*0050*/ 	.byte	0x04, 0x0f
        /*0052*/ 	.short	(.L_14404 - .L_14403)


	//   ....[0]....
	.align		4
.L_14403:
        /*0054*/ 	.word	index@(__assertfail)


	//----- nvinfo : EIATTR_MERCURY_ISA_VERSION
	.align		4
.L_14404:
        /*0058*/ 	.byte	0x03, 0x5f
        /*005a*/ 	.short	0x0101


	//----- nvinfo : EIATTR_COOP_GROUP_MASK_REGIDS
	.align		4
        /*005c*/ 	.byte	0x04, 0x29
        /*005e*/ 	.short	(.L_14406 - .L_14405)


	//   ....[0]....
.L_14405:
        /*0060*/ 	.word	0xffffffff


	//   ....[1]....
        /*0064*/ 	.word	0xffffffff


	//   ....[2]....
        /*0068*/ 	.word	0xffffffff


	//   ....[3]....
        /*006c*/ 	.word	0xffffffff


	//   ....[4]....
        /*0070*/ 	.word	0xffffffff


	//   ....[5]....
        /*0074*/ 	.word	0xffffffff


	//   ....[6]....
        /*0078*/ 	.word	0xffffffff


	//   ....[7]....
        /*007c*/ 	.word	0xffffffff


	//   ....[8]....
        /*0080*/ 	.word	0xffffffff


	//   ....[9]....
        /*0084*/ 	.word	0xffffffff


	//   ....[10]....
        /*0088*/ 	.word	0x0500000f


	//   ....[11]....
        /*008c*/ 	.word	0x0500000f


	//   ....[12]....
        /*0090*/ 	.word	0x0500000f


	//   ....[13]....
        /*0094*/ 	.word	0x0500000f


	//   ....[14]....
        /*0098*/ 	.word	0x0500000f


	//   ....[15]....
        /*009c*/ 	.word	0x0500000f


	//   ....[16]....
        /*00a0*/ 	.word	0x0500000f


	//   ....[17]....
        /*00a4*/ 	.word	0x0500000f


	//   ....[18]....
        /*00a8*/ 	.word	0x0500000f


	//   ....[19]....
        /*00ac*/ 	.word	0x0500000f


	//----- nvinfo : EIATTR_COOP_GROUP_INSTR_OFFSETS
	.align		4
.L_14406:
        /*00b0*/ 	.byte	0x04, 0x28
        /*00b2*/ 	.short	(.L_14408 - .L_14407)


	//   ....[0]....
.L_14407:
        /*00b4*/ 	.word	0x000023d0


	//   ....[1]....
        /*00b8*/ 	.word	0x00002410


	//   ....[2]....
        /*00bc*/ 	.word	0x00002430


	//   ....[3]....
        /*00c0*/ 	.word	0x00002450


	//   ....[4]....
        /*00c4*/ 	.word	0x00002470


	//   ....[5]....
        /*00c8*/ 	.word	0x00002df0


	//   ....[6]....
        /*00cc*/ 	.word	0x00002e10


	//   ....[7]....
        /*00d0*/ 	.word	0x00002e30


	//   ....[8]....
        /*00d4*/ 	.word	0x00002e50


	//   ....[9]....
        /*00d8*/ 	.word	0x00002e70


	//   ....[10]....
        /*00dc*/ 	.word	0x00003f70


	//   ....[11]....
        /*00e0*/ 	.word	0x00003ff0


	//   ....[12]....
        /*00e4*/ 	.word	0x00004050


	//   ....[13]....
        /*00e8*/ 	.word	0x000040b0


	//   ....[14]....
        /*00ec*/ 	.word	0x00004110


	//   ....[15]....
        /*00f0*/ 	.word	0x00004b00


	//   ....[16]....
        /*00f4*/ 	.word	0x00004b60


	//   ....[17]....
        /*00f8*/ 	.word	0x00004bc0


	//   ....[18]....
        /*00fc*/ 	.word	0x00004c20


	//   ....[19]....
        /*0100*/ 	.word	0x00004c80


	//----- nvinfo : EIATTR_VRC_CTA_INIT_COUNT
	.align		4
.L_14408:
        /*0104*/ 	.byte	0x02, 0x4a
	.zero		1
	.zero		1


	//----- nvinfo : EIATTR_SYSCALL_OFFSETS
	.align		4
        /*0108*/ 	.byte	0x04, 0x46
        /*010a*/ 	.short	(.L_14410 - .L_14409)


	//   ....[0]....
.L_14409:
        /*010c*/ 	.word	0x000001a0


	//----- nvinfo : EIATTR_EXIT_INSTR_OFFSETS
	.align		4
.L_14410:
        /*0110*/ 	.byte	0x04, 0x1c
        /*0112*/ 	.short	(.L_14412 - .L_14411)


	//   ....[0]....
.L_14411:
        /*0114*/ 	.word	0x00000250


	//   ....[1]....
        /*0118*/ 	.word	0x00003f10


	//----- nvinfo : EIATTR_CRS_STACK_SIZE
	.align		4
.L_14412:
        /*011c*/ 	.byte	0x04, 0x1e
        /*011e*/ 	.short	(.L_14414 - .L_14413)
.L_14413:
        /*0120*/ 	.word	0x00000000


	//----- nvinfo : EIATTR_CBANK_PARAM_SIZE
	.align		4
.L_14414:
        /*0124*/ 	.byte	0x03, 0x19
        /*0126*/ 	.short	0x0078


	//----- nvinfo : EIATTR_PARAM_CBANK
	.align		4
        /*0128*/ 	.byte	0x04, 0x0a
        /*012a*/ 	.short	(.L_14416 - .L_14415)
	.align		4
.L_14415:
        /*012c*/ 	.word	index@(.nv.constant0._Z15SoftmaxWarpImplI22BroadcastScaleMaskLoadIffbLm2EiE11DirectStoreIffEfLi1ELi15ELi32ELi1ELb0EL9Algorithm0EEvT_T0_ll)
        /*0130*/ 	.short	0x0380
        /*0132*/ 	.short	0x0078


	//----- nvinfo : EIATTR_SW_WAR
	.align		4
.L_14416:
        /*0134*/ 	.byte	0x04, 0x36
        /*0136*/ 	.short	(.L_14418 - .L_14417)
.L_14417:
        /*0138*/ 	.word	0x00000008
.L_14418:


//--------------------- .nv.info._Z15SoftmaxWarpImplI22BroadcastScaleMaskLoadIffbLm2EiE11DirectStoreIffEfLi1ELi14ELi32ELi1ELb1EL9Algorithm0EEvT_T0_ll --------------------------
	.section	.nv.info._Z15SoftmaxWarpImplI22BroadcastScaleMaskLoadIffbLm2EiE11DirectStoreIffEfLi1ELi14ELi32ELi1ELb1EL9Algorithm0EEvT_T0_ll,"",@"SHT_CUDA_INFO"
	.sectionflags	@""
	.align	4


	//----- nvinfo : EIATTR_CUDA_API_VERSION
	.align		4
        /*0000*/ 	.byte	0x04, 0x37
        /*0002*/ 	.short	(.L_14420 - .L_14419)
.L_14419:
        /*0004*/ 	.word	0x00000082


	//----- nvinfo : EIATTR_KPARAM_INFO
	.align		4
.L_14420:
        /*0008*/ 	.byte	0x04, 0x17
        /*000a*/ 	.short	(.L_14422 - .L_14421)
.L_14421:
        /*000c*/ 	.word	0x00000000
        /*0010*/ 	.short	0x0003
        /*0012*/ 	.short	0x0070
        /*0014*/ 	.byte	0x00, 0xf0, 0x21, 0x00


	//----- nvinfo : EIATTR_KPARAM_INFO
	.align		4
.L_14422:
        /*0018*/ 	.byte	0x04, 0x17
        /*001a*/ 	.short	(.L_14424 - .L_14423)
.L_14423:
        /*001c*/ 	.word	0x00000000
        /*0020*/ 	.short	0x0002
        /*0022*/ 	.short	0x0068
        /*0024*/ 	.byte	0x00, 0xf0, 0x21, 0x00


	//----- nvinfo : EIATTR_KPARAM_INFO
	.align		4
.L_14424:
        /*0028*/ 	.byte	0x04, 0x17
        /*002a*/ 	.short	(.L_14426 - .L_14425)
.L_14425:
        /*002c*/ 	.word	0x00000000
        /*0030*/ 	.short	0x0001
        /*0032*/ 	.short	0x0058
        /*0034*/ 	.byte	0x00, 0xf0, 0x41, 0x00


	//----- nvinfo : EIATTR_KPARAM_INFO
	.align		4
.L_14426:
        /*0038*/ 	.byte	0x04, 0x17
        /*003a*/ 	.short	(.L_14428 - .L_14427)
.L_14427:
        /*003c*/ 	.word	0x00000000
        /*0040*/ 	.short	0x0000
        /*0042*/ 	.short	0x0000
        /*0044*/ 	.byte	0x00, 0xf0, 0x61, 0x01


	//----- nvinfo : EIATTR_SPARSE_MMA_MASK
	.align		4
.L_14428:
        /*0048*/ 	.byte	0x03, 0x50
        /*004a*/ 	.short	0x0000


	//----- nvinfo : EIATTR_MAXREG_COUNT
	.align		4
        /*004c*/ 	.byte	0x03, 0x1b
        /*004e*/ 	.short	0x00ff


	//----- nvinfo : EIATTR_EXTERNS
	.align		4
        /*0050*/ 	.byte	0x04, 0x0f
        /*0052*/ 	.short	(.L_14430 - .L_14429)


	//   ....[0]....
	.align		4
.L_14429:
        /*0054*/ 	.word	index@(__assertfail)


	//----- nvinfo : EIATTR_MERCURY_ISA_VERSION
	.align		4
.L_14430:
        /*0058*/ 	.byte	0x03, 0x5f
        /*005a*/ 	.short	0x0101


	//----- nvinfo : EIATTR_COOP_GROUP_MASK_REGIDS
	.align		4
        /*005c*/ 	.byte	0x04, 0x29
        /*005e*/ 	.short	(.L_14432 - .L_14431)


	//   ....[0]....
.L_14431:
        /*0060*/ 	.word	0xffffffff


	//   ....[1]....
        /*0064*/ 	.word	0xffffffff


	//   ....[2]....
        /*0068*/ 	.word	0xffffffff


	//   ....[3]....
        /*006c*/ 	.word	0xffffffff


	//   ....[4]....
        /*0070*/ 	.word	0xffffffff


	//   ....[5]....
        /*0074*/ 	.word	0xffffffff


	//   ....[6]....
        /*0078*/ 	.word	0xffffffff


	//   ....[7]....
        /*007c*/ 	.word	0xffffffff


	//   ....[8]....
        /*0080*/ 	.word	0xffffffff


	//   ....[9]....
        /*0084*/ 	.word	0xffffffff


	//   ....[10]....
        /*0088*/ 	.word	0x0500000f


	//   ....[11]....
        /*008c*/ 	.word	0x0500000f


	//   ....[12]....
        /*0090*/ 	.word	0x0500000f


	//   ....[13]....
        /*0094*/ 	.word	0x0500000f


	//   ....[14]....
        /*0098*/ 	.word	0x0500000f


	//   ....[15]....
        /*009c*/ 	.word	0x0500000f


	//   ....[16]....
        /*00a0*/ 	.word	0x0500000f


	//   ....[17]....
        /*00a4*/ 	.word	0x0500000f


	//   ....[18]....
        /*00a8*/ 	.word	0x0500000f


	//   ....[19]....
        /*00ac*/ 	.word	0x0500000f


	//----- nvinfo : EIATTR_COOP_GROUP_INSTR_OFFSETS
	.align		4
.L_14432:
        /*00b0*/ 	.byte	0x04, 0x28
        /*00b2*/ 	.short	(.L_14434 - .L_14433)


	//   ....[0]....
.L_14433:
        /*00b4*/ 	.word	0x000036c0


	//   ....[1]....
        /*00b8*/ 	.word	0x00003700


	//   ....[2]....
        /*00bc*/ 	.word	0x00003720


	//   ....[3]....
        /*00c0*/ 	.word	0x00003740


	//   ....[4]....
        /*00c4*/ 	.word	0x00003760


	//   ....[5]....
        /*00c8*/ 	.word	0x00004040


	//   ....[6]....
        /*00cc*/ 	.word	0x00004060


	//   ....[7]....
        /*00d0*/ 	.word	0x00004080


	//   ....[8]....
        /*00d4*/ 	.word	0x000040a0


	//   ....[9]....
        /*00d8*/ 	.word	0x000040c0


	//   ....[10]....
        /*00dc*/ 	.word	0x000053a0


	//   ....[11]....
        /*00e0*/ 	.word	0x00005420


	//   ....[12]....
        /*00e4*/ 	.word	0x00005480


	//   ....[13]....
        /*00e8*/ 	.word	0x000054f0


	//   ....[14]....
        /*00ec*/ 	.word	0x00005550


	//   ....[15]....
        /*00f0*/ 	.word	0x00005e90


	//   ....[16]....
        /*00f4*/ 	.word	0x00005ef0


	//   ....[17]....
        /*00f8*/ 	.word	0x00005f50


	//   ....[18]....
        /*00fc*/ 	.word	0x00005fb0


	//   ....[19]....
        /*0100*/ 	.word	0x00006010


	//----- nvinfo : EIATTR_VRC_CTA_INIT_COUNT
	.align		4
.L_14434:
        /*0104*/ 	.byte	0x02, 0x4a
	.zero		1
	.zero		1


	//----- nvinfo : EIATTR_SYSCALL_OFFSETS
	.align		4
        /*0108*/ 	.byte	0x04, 0x46
        /*010a*/ 	.short	(.L_14436 - .L_14435)


	//   ....[0]....
.L_14435:
        /*010c*/ 	.word	0x000001c0


	//----- nvinfo : EIATTR_EXIT_INSTR_OFFSETS
	.align		4
.L_14436:
        /*0110*/ 	.byte	0x04, 0x1c
        /*0112*/ 	.short	(.L_14438 - .L_14437)


	//   ....[0]....
.L_14437:
        /*0114*/ 	.word	0x00000250


	//   ....[1]....
        /*0118*/ 	.word	0x00005340


	//----- nvinfo : EIATTR_CRS_STACK_SIZE
	.align		4
.L_14438:
        /*011c*/ 	.byte	0x04, 0x1e
        /*011e*/ 	.short	(.L_14440 - .L_14439)
.L_14439:
        /*0120*/ 	.word	0x00000000


	//----- nvinfo : EIATTR_CBANK_PARAM_SIZE
	.align		4
.L_14440:
        /*0124*/ 	.byte	0x03, 0x19
        /*0126*/ 	.short	0x0078


	//----- nvinfo : EIATTR_PARAM_CBANK
	.align		4
        /*0128*/ 	.byte	0x04, 0x0a
        /*012a*/ 	.short	(.L_14442 - .L_14441)
	.align		4
.L_14441:
        /*012c*/ 	.word	index@(.nv.constant0._Z15SoftmaxWarpImplI22BroadcastScaleMaskLoadIffbLm2EiE11DirectStoreIffEfLi1ELi14ELi32ELi1ELb1EL9Algorithm0EEvT_T0_ll)
        /*0130*/ 	.short	0x0380
        /*0132*/ 	.short	0x0078


	//----- nvinfo : EIATTR_SW_WAR
	.align		4
.L_14442:
        /*0134*/ 	.byte	0x04, 0x36
        /*0136*/ 	.short	(.L_14444 - .L_14443)
.L_14443:
        /*0138*/ 	.word	0x00000008
.L_14444:


//--------------------- .nv.info._Z15SoftmaxWarpImplI22BroadcastScaleMaskLoadIffbLm2EiE11DirectStoreIffEfLi1ELi14ELi32ELi1ELb0EL9Algorithm0EEvT_T0_ll --------------------------
	.section	.nv.info._Z15SoftmaxWarpImplI22BroadcastScaleMaskLoadIffbLm2EiE11DirectStoreIffEfLi1ELi14ELi32ELi1ELb0EL9Algorithm0EEvT_T0_ll,"",@"SHT_CUDA_INFO"
	.sectionflags	@""
	.align	4


	//----- nvinfo : EIATTR_CUDA_API_VERSION
	.align		4
        /*0000*/ 	.byte	0x04, 0x37
        /*0002*/ 	.short	(.L_14446 - .L_14445)
.L_14445:
        /*0004*/ 	.word	0x00000082


	//----- nvinfo : EIATTR_KPARAM_INFO
	.align		4
.L_14446:
        /*0008*/ 	.byte	0x04, 0x17
        /*000a*/ 	.short	(.L_14448 - .L_14447)
.L_14447:
        /*000c*/ 	.word	0x00000000
        /*0010*/ 	.short	0x0003
        /*0012*/ 	.short	0x0070
        /*0014*/ 	.byte	0x00, 0xf0, 0x21, 0x00


	//----- nvinfo : EIATTR_KPARAM_INFO
	.align		4
.L_14448:
        /*0018*/ 	.byte	0x04, 0x17
        /*001a*/ 	.short	(.L_14450 - .L_14449)
.L_14449:
        /*001c*/ 	.word	0x00000000
        /*0020*/ 	.short	0x0002
        /*0022*/ 	.short	0x0068
        /*0024*/ 	.byte	0x00, 0xf0, 0x21, 0x00


	//----- nvinfo : EIATTR_KPARAM_INFO
	.align		4
.L_14450:
        /*0028*/ 	.byte	0x04, 0x17
        /*002a*/ 	.short	(.L_14452 - .L_14451)
.L_14451:
        /*002c*/ 	.word	0x00000000
        /*0030*/ 	.short	0x0001
        /*0032*/ 	.short	0x0058
        /*0034*/ 	.byte	0x00, 0xf0, 0x41, 0x00


	//----- nvinfo : EIATTR_KPARAM_INFO
	.align		4
.L_14452:
        /*0038*/ 	.byte	0x04, 0x17
        /*003a*/ 	.short	(.L_14454 - .L_14453)
.L_14453:
        /*003c*/ 	.word	0x00000000
        /*0040*/ 	.short	0x0000
        /*0042*/ 	.short	0x0000
        /*0044*/ 	.byte	0x00, 0xf0, 0x61, 0x01


	//----- nvinfo : EIATTR_SPARSE_MMA_MASK
	.align		4
.L_14454:
        /*0048*/ 	.byte	0x03, 0x50
        /*004a*/ 	.short	0x0000


	//----- nvinfo : EIATTR_MAXREG_COUNT
	.align		4
        /*004c*/ 	.byte	0x03, 0x1b
        /*004e*/ 	.short	0x00ff


	//----- nvinfo : EIATTR_EXTERNS
	.align		4
        /*0050*/ 	.byte	0x04, 0x0f
        /*0052*/ 	.short	(.L_14456 - .L_14455)


	//   ....[0]....
	.align		4
.L_14455:
        /*0054*/ 	.word	index@(__assertfail)


	//----- nvinfo : EIATTR_MERCURY_ISA_VERSION
	.align		4
.L_14456:
        /*0058*/ 	.byte	0x03, 0x5f
        /*005a*/ 	.short	0x0101


	//----- nvinfo : EIATTR_COOP_GROUP_MASK_REGIDS
	.align		4
        /*005c*/ 	.byte	0x04, 0x29
        /*005e*/ 	.short	(.L_14458 - .L_14457)


	//   ....[0]....
.L_14457:
        /*0060*/ 	.word	0xffffffff


	//   ....[1]....
        /*0064*/ 	.word	0xffffffff


	//   ....[2]....
        /*0068*/ 	.word	0xffffffff


	//   ....[3]....
        /*006c*/ 	.word	0xffffffff


	//   ....[4]....
        /*0070*/ 	.word	0xffffffff


	//   ....[5]....
        /*0074*/ 	.word	0xffffffff


	//   ....[6]....
        /*0078*/ 	.word	0xffffffff


	//   ....[7]....
        /*007c*/ 	.word	0xffffffff


	//   ....[8]....
        /*0080*/ 	.word	0xffffffff


	//   ....[9]....
        /*0084*/ 	.word	0xffffffff


	//   ....[10]....
        /*0088*/ 	.word	0x0500000f


	//   ....[11]....
        /*008c*/ 	.word	0x0500000f


	//   ....[12]....
        /*0090*/ 	.word	0x0500000f


	//   ....[13]....
        /*0094*/ 	.word	0x0500000f


	//   ....[14]....
        /*0098*/ 	.word	0x0500000f


	//   ....[15]....
        /*009c*/ 	.word	0x0500000f


	//   ....[16]....
        /*00a0*/ 	.word	0x0500000f


	//   ....[17]....
        /*00a4*/ 	.word	0x0500000f


	//   ....[18]....
        /*00a8*/ 	.word	0x0500000f


	//   ....[19]....
        /*00ac*/ 	.word	0x0500000f


	//----- nvinfo : EIATTR_COOP_GROUP_INSTR_OFFSETS
	.align		4
.L_14458:
        /*00b0*/ 	.byte	0x04, 0x28
        /*00b2*/ 	.short	(.L_14460 - .L_14459)


	//   ....[0]....
.L_14459:
        /*00b4*/ 	.word	0x00002180


	//   ....[1]....
        /*00b8*/ 	.word	0x000021c0


	//   ....[2]....
        /*00bc*/ 	.word	0x000021e0


	//   ....[3]....
        /*00c0*/ 	.word	0x00002200


	//   ....[4]....
        /*00c4*/ 	.word	0x00002220


	//   ....[5]....
        /*00c8*/ 	.word	0x00002b00


	//   ....[6]....
        /*00cc*/ 	.word	0x00002b20


	//   ....[7]....
        /*00d0*/ 	.word	0x00002b40


	//   ....[8]....
        /*00d4*/ 	.word	0x00002b60


	//   ....[9]....
        /*00d8*/ 	.word	0x00002b80


	//   ....[10]....
        /*00dc*/ 	.word	0x00003c60


	//   ....[11]....
        /*00e0*/ 	.word	0x00003ce0


	//   ....[12]....
        /*00e4*/ 	.word	0x00003d40


	//   ....[13]....
        /*00e8*/ 	.word	0x00003da0


	//   ....[14]....
        /*00ec*/ 	.word	0x00003e00


	//   ....[15]....
        /*00f0*/ 	.word	0x00004750


	//   ....[16]....
        /*00f4*/ 	.word	0x000047b0


	//   ....[17]....
        /*00f8*/ 	.word	0x00004810


	//   ....[18]....
        /*00fc*/ 	.word	0x00004870


	//   ....[19]....
        /*0100*/ 	.word	0x000048d0


	//----- nvinfo : EIATTR_VRC_CTA_INIT_COUNT
	.align		4
.L_14460:
        /*0104*/ 	.byte	0x02, 0x4a
	.zero		1
	.zero		1


	//----- nvinfo : EIATTR_SYSCALL_OFFSETS
	.align		4
        /*0108*/ 	.byte	0x04, 0x46
        /*010a*/ 	.short	(.L_14462 - .L_14461)


	//   ....[0]....
.L_14461:
        /*010c*/ 	.word	0x000001a0


	//----- nvinfo : EIATTR_EXIT_INSTR_OFFSETS
	.align		4
.L_14462:
        /*0110*/ 	.byte	0x04, 0x1c
        /*0112*/ 	.short	(.L_14464 - .L_14463)


	//   ....[0]....
.L_14463:
        /*0114*/ 	.word	0x00000250


	//   ....[1]....
        /*0118*/ 	.word	0x00003c00


	//----- nvinfo : EIATTR_CRS_STACK_SIZE
	.align		4
.L_14464:
        /*011c*/ 	.byte	0x04, 0x1e
        /*011e*/ 	.short	(.L_14466 - .L_14465)
.L_14465:
        /*0120*/ 	.word	0x00000000


	//----- nvinfo : EIATTR_CBANK_PARAM_SIZE
	.align		4
.L_14466:
        /*0124*/ 	.byte	0x03, 0x19
        /*0126*/ 	.short	0x0078


	//----- nvinfo : EIATTR_PARAM_CBANK
	.align		4
        /*0128*/ 	.byte	0x04, 0x0a
        /*012a*/ 	.short	(.L_14468 - .L_14467)
	.align		4
.L_14467:
        /*012c*/ 	.word	index@(.nv.constant0._Z15SoftmaxWarpImplI22BroadcastScaleMaskLoadIffbLm2EiE11DirectStoreIffEfLi1ELi14ELi32ELi1ELb0EL9Algorithm0EEvT_T0_ll)
        /*0130*/ 	.short	0x0380
        /*0132*/ 	.short	0x0078


	//----- nvinfo : EIATTR_SW_WAR
	.align		4
.L_14468:
        /*0134*/ 	.byte	0x04, 0x36
        /*0136*/ 	.short	(.L_14470 - .L_14469)
.L_14469:
        /*0138*/ 	.word	0x00000008
.L_14470:


//--------------------- .nv.info._Z15SoftmaxWarpImplI22BroadcastScaleMaskLoadIffbLm2EiE11DirectStoreIffEfLi1ELi13ELi32ELi1ELb1EL9Algorithm0EEvT_T0_ll --------------------------
	.section	.nv.info._Z15SoftmaxWarpImplI22BroadcastScaleMaskLoadIffbLm2EiE11DirectStoreIffEfLi1ELi13ELi32ELi1ELb1EL9Algorithm0EEvT_T0_ll,"",@"SHT_CUDA_INFO"
	.sectionflags	@""
	.align	4


	//----- nvinfo : EIATTR_CUDA_API_VERSION
	.align		4
        /*0000*/ 	.byte	0x04, 0x37
        /*0002*/ 	.short	(.L_14472 - .L_14471)
.L_14471:
        /*0004*/ 	.word	0x00000082


	//----- nvinfo : EIATTR_KPARAM_INFO
	.align		4
.L_14472:
        /*0008*/ 	.byte	0x04, 0x17
        /*000a*/ 	.short	(.L_14474 - .L_14473)
.L_14473:
        /*000c*/ 	.word	0x00000000
        /*0010*/ 	.short	0x0003
        /*0012*/ 	.short	0x0070
        /*0014*/ 	.byte	0x00, 0xf0, 0x21, 0x00


	//----- nvinfo : EIATTR_KPARAM_INFO
	.align		4
.L_14474:
        /*0018*/ 	.byte	0x04, 0x17
        /*001a*/ 	.short	(.L_14476 - .L_14475)
.L_14475:
        /*001c*/ 	.word	0x00000000
        /*0020*/ 	.short	0x0002
        /*0022*/ 	.short	0x0068
        /*0024*/ 	.byte	0x00, 0xf0, 0x21, 0x00


	//----- nvinfo : EIATTR_KPARAM_INFO
	.align		4
.L_14476:
        /*0028*/ 	.byte	0x04, 0x17
        /*002a*/ 	.short	(.L_14478 - .L_14477)
.L_14477:
        /*002c*/ 	.word	0x00000000
        /*0030*/ 	.short	0x0001
        /*0032*/ 	.short	0x0058
        /*0034*/ 	.byte	0x00, 0xf0, 0x41, 0x00


	//----- nvinfo : EIATTR_KPARAM_INFO
	.align		4
.L_14478:
        /*0038*/ 	.byte	0x04, 0x17
        /*003a*/ 	.short	(.L_14480 - .L_14479)
.L_14479:
        /*003c*/ 	.word	0x00000000
        /*0040*/ 	.short	0x0000
        /*0042*/ 	.short	0x0000
        /*0044*/ 	.byte	0x00, 0xf0, 0x61, 0x01


	//----- nvinfo : EIATTR_SPARSE_MMA_MASK
	.align		4
.L_14480:
        /*0048*/ 	.byte	0x03, 0x50
        /*004a*/ 	.short	0x0000


	//----- nvinfo : EIATTR_MAXREG_COUNT
	.align		4
        /*004c*/ 	.byte	0x03, 0x1b
        /*004e*/ 	.short	0x00ff


	//----- nvinfo : EIATTR_EXTERNS
	.align		4
        /*0050*/ 	.byte	0x04, 0x0f
        /*0052*/ 	.short	(.L_14482 - .L_14481)


	//   ....[0]....
	.align		4
.L_14481:
        /*0054*/ 	.word	index@(__assertfail)


	//----- nvinfo : EIATTR_MERCURY_ISA_VERSION
	.align		4
.L_14482:
        /*0058*/ 	.byte	0x03, 0x5f
        /*005a*/ 	.short	0x0101


	//----- nvinfo : EIATTR_COOP_GROUP_MASK_REGIDS
	.align		4
        /*005c*/ 	.byte	0x04, 0x29
        /*005e*/ 	.short	(.L_14484 - .L_14483)


	//   ....[0]....
.L_14483:
        /*0060*/ 	.word	0xffffffff


	//   ....[1]....
        /*0064*/ 	.word	0xffffffff


	//   ....[2]....
        /*0068*/ 	.word	0xffffffff


	//   ....[3]....
        /*006c*/ 	.word	0xffffffff


	//   ....[4]....
        /*0070*/ 	.word	0xffffffff


	//   ....[5]....
        /*0074*/ 	.word	0xffffffff


	//   ....[6]....
        /*0078*/ 	.word	0xffffffff


	//   ....[7]....
        /*007c*/ 	.word	0xffffffff


	//   ....[8]....
        /*0080*/ 	.word	0xffffffff


	//   ....[9]....
        /*0084*/ 	.word	0xffffffff


	//   ....[10]....
        /*0088*/ 	.word	0x0500000f


	//   ....[11]....
        /*008c*/ 	.word	0x0500000f


	//   ....[12]....
        /*0090*/ 	.word	0x0500000f


	//   ....[13]....
        /*0094*/ 	.word	0x0500000f


	//   ....[14]....
        /*0098*/ 	.word	0x0500000f


	//   ....[15]....
        /*009c*/ 	.word	0x0500000f


	//   ....[16]....
        /*00a0*/ 	.word	0x0500000f


	//   ....[17]....
        /*00a4*/ 	.word	0x0500000f


	//   ....[18]....
        /*00a8*/ 	.word	0x0500000f


	//   ....[19]....
        /*00ac*/ 	.word	0x0500000f


	//----- nvinfo : EIATTR_COOP_GROUP_INSTR_OFFSETS
	.align		4
.L_14484:
        /*00b0*/ 	.byte	0x04, 0x28
        /*00b2*/ 	.short	(.L_14486 - .L_14485)


	//   ....[0]....
.L_14485:
        /*00b4*/ 	.word	0x00003360


	//   ....[1]....
        /*00b8*/ 	.word	0x000033a0


	//   ....[2]....
        /*00bc*/ 	.word	0x000033c0


	//   ....[3]....
        /*00c0*/ 	.word	0x000033e0


	//   ....[4]....
        /*00c4*/ 	.word	0x00003400


	//   ....[5]....
        /*00c8*/ 	.word	0x00003c40


	//   ....[6]....
        /*00cc*/ 	.word	0x00003c60


	//   ....[7]....
        /*00d0*/ 	.word	0x00003c80


	//   ....[8]....
        /*00d4*/ 	.word	0x00003ca0


	//   ....[9]....
        /*00d8*/ 	.word	0x00003cc0


	//   ....[10]....
        /*00dc*/ 	.word	0x00004e50


	//   ....[11]....
        /*00e0*/ 	.word	0x00004ed0


	//   ....[12]....
        /*00e4*/ 	.word	0x00004f30


	//   ....[13]....
        /*00e8*/ 	.word	0x00004f90


	//   ....[14]....
        /*00ec*/ 	.word	0x00004ff0


	//   ....[15]....
        /*00f0*/ 	.word	0x000058a0


	//   ....[16]....
        /*00f4*/ 	.word	0x00005900


	//   ....[17]....
        /*00f8*/ 	.word	0x00005960


	//   ....[18]....
        /*00fc*/ 	.word	0x000059c0


	//   ....[19]....
        /*0100*/ 	.word	0x00005a20


	//----- nvinfo : EIATTR_VRC_CTA_INIT_COUNT
	.align		4
.L_14486:
        /*0104*/ 	.byte	0x02, 0x4a
	.zero		1
	.zero		1


	//----- nvinfo : EIATTR_SYSCALL_OFFSETS
	.align		4
        /*0108*/ 	.byte	0x04, 0x46
        /*010a*/ 	.short	(.L_14488 - .L_14487)


	//   ....[0]....
.L_14487:
        /*010c*/ 	.word	0x000001c0


	//----- nvinfo : EIATTR_EXIT_INSTR_OFFSETS
	.align		4
.L_14488:
        /*0110*/ 	.byte	0x04, 0x1c
        /*0112*/ 	.short	(.L_14490 - .L_14489)


	//   ....[0]....
.L_14489:
        /*0114*/ 	.word	0x00000250


	//   ....[1]....
        /*0118*/ 	.word	0x00004df0


	//----- nvinfo : EIATTR_CRS_STACK_SIZE
	.align		4
.L_14490:
        /*011c*/ 	.byte	0x04, 0x1e
        /*011e*/ 	.short	(.L_14492 - .L_14491)
.L_14491:
        /*0120*/ 	.word	0x00000000


	//----- nvinfo : EIATTR_CBANK_PARAM_SIZE
	.align		4
.L_14492:
        /*0124*/ 	.byte	0x03, 0x19
        /*0126*/ 	.short	0x0078


	//----- nvinfo : EIATTR_PARAM_CBANK
	.align		4
        /*0128*/ 	.byte	0x04, 0x0a
        /*012a*/ 	.short	(.L_14494 - .L_14493)
	.align		4
.L_14493:
        /*012c*/ 	.word	index@(.nv.constant0._Z15SoftmaxWarpImplI22BroadcastScaleMaskLoadIffbLm2EiE11DirectStoreIffEfLi1ELi13ELi32ELi1ELb1EL9Algorithm0EEvT_T0_ll)
        /*0130*/ 	.short	0x0380
        /*0132*/ 	.short	0x0078


	//----- nvinfo : EIATTR_SW_WAR
	.align		4
.L_14494:
        /*0134*/ 	.byte	0x04, 0x36
        /*0136*/ 	.short	(.L_14496 - .L_14495)
.L_14495:
        /*0138*/ 	.word	0x00000008
.L_14496:


//--------------------- .nv.info._Z15SoftmaxWarpImplI22BroadcastScaleMaskLoadIffbLm2EiE11DirectStoreIffEfLi1ELi13ELi32ELi1ELb0EL9Algorithm0EEvT_T0_ll --------------------------
	.section	.nv.info._Z15SoftmaxWarpImplI22BroadcastScaleMaskLoadIffbLm2EiE11DirectStoreIffEfLi1ELi13ELi32ELi1ELb0EL9Algorithm0EEvT_T0_ll,"",@"SHT_CUDA_INFO"
	.sectionflags	@""
	.align	4


	//----- nvinfo : EIATTR_CUDA_API_VERSION
	.align		4
        /*0000*/ 	.byte	0x04, 0x37
        /*0002*/ 	.short	(.L_14498 - .L_14497)
.L_14497:
        /*0004*/ 	.word	0x00000082


	//----- nvinfo : EIATTR_KPARAM_INFO
	.align		4
.L_14498:
        /*0008*/ 	.byte	0x04, 0x17
        /*000a*/ 	.short	(.L_14500 - .L_14499)
.L_14499:
        /*000c*/ 	.word	0x00000000
        /*0010*/ 	.short	0x0003
        /*0012*/ 	.short	0x0070
        /*0014*/ 	.byte	0x00, 0xf0, 0x21, 0x00


	//----- nvinfo : EIATTR_KPARAM_INFO
	.align		4
.L_14500:
        /*0018*/ 	.byte	0x04, 0x17
        /*001a*/ 	.short	(.L_14502 - .L_14501)
.L_14501:
        /*001c*/ 	.word	0x00000000
        /*0020*/ 	.short	0x0002
        /*0022*/ 	.short	0x0068
        /*0024*/ 	.byte	0x00, 0xf0, 0x21, 0x00


	//----- nvinfo : EIATTR_KPARAM_INFO
	.align		4
.L_14502:
        /*0028*/ 	.byte	0x04, 0x17
        /*002a*/ 	.short	(.L_14504 - .L_14503)
.L_14503:
        /*002c*/ 	.word	0x00000000
        /*0030*/ 	.short	0x0001
        /*0032*/ 	.short	0x0058
        /*0034*/ 	.byte	0x00, 0xf0, 0x41, 0x00


	//----- nvinfo : EIATTR_KPARAM_INFO
	.align		4
.L_14504:
        /*0038*/ 	.byte	0x04, 0x17
        /*003a*/ 	.short	(.L_14506 - .L_14505)
.L_14505:
        /*003c*/ 	.word	0x00000000
        /*0040*/ 	.short	0x0000
        /*0042*/ 	.short	0x0000
        /*0044*/ 	.byte	0x00, 0xf0, 0x61, 0x01


	//----- nvinfo : EIATTR_SPARSE_MMA_MASK
	.align		4
.L_14506:
        /*0048*/ 	.byte	0x03, 0x50
        /*004a*/ 	.short	0x0000


	//----- nvinfo : EIATTR_MAXREG_COUNT
	.align		4
        /*004c*/ 	.byte	0x03, 0x1b
        /*004e*/ 	.short	0x00ff


	//----- nvinfo : EIATTR_EXTERNS
	.align		4
        /*0050*/ 	.byte	0x04, 0x0f
        /*0052*/ 	.short	(.L_14508 - .L_14507)


	//   ....[0]....
	.align		4
.L_14507:
        /*0054*/ 	.word	index@(__assertfail)


	//----- nvinfo : EIATTR_MERCURY_ISA_VERSION
	.align		4
.L_14508:
        /*0058*/ 	.byte	0x03, 0x5f
        /*005a*/ 	.short	0x0101


	//----- nvinfo : EIATTR_COOP_GROUP_MASK_REGIDS
	.align		4
        /*005c*/ 	.byte	0x04, 0x29
        /*005e*/ 	.short	(.L_14510 - .L_14509)


	//   ....[0]....
.L_14509:
        /*0060*/ 	.word	0xffffffff


	//   ....[1]....
        /*0064*/ 	.word	0xffffffff


	//   ....[2]....
        /*0068*/ 	.word	0xffffffff


	//   ....[3]....
        /*006c*/ 	.word	0xffffffff


	//   ....[4]....
        /*0070*/ 	.word	0xffffffff


	//   ....[5]....
        /*0074*/ 	.word	0xffffffff


	//   ....[6]....
        /*0078*/ 	.word	0xffffffff


	//   ....[7]....
        /*007c*/ 	.word	0xffffffff


	//   ....[8]....
        /*0080*/ 	.word	0xffffffff


	//   ....[9]....
        /*0084*/ 	.word	0xffffffff


	//   ....[10]....
        /*0088*/ 	.word	0x0500000f


	//   ....[11]....
        /*008c*/ 	.word	0x0500000f


	//   ....[12]....
        /*0090*/ 	.word	0x0500000f


	//   ....[13]....
        /*0094*/ 	.word	0x0500000f


	//   ....[14]....
        /*0098*/ 	.word	0x0500000f


	//   ....[15]....
        /*009c*/ 	.word	0x0500000f


	//   ....[16]....
        /*00a0*/ 	.word	0x0500000f


	//   ....[17]....
        /*00a4*/ 	.word	0x0500000f


	//   ....[18]....
        /*00a8*/ 	.word	0x0500000f


	//   ....[19]....
        /*00ac*/ 	.word	0x0500000f


	//----- nvinfo : EIATTR_COOP_GROUP_INSTR_OFFSETS
	.align		4
.L_14510:
        /*00b0*/ 	.byte	0x04, 0x28
        /*00b2*/ 	.short	(.L_14512 - .L_14511)


	//   ....[0]....
.L_14511:
        /*00b4*/ 	.word	0x00001f20


	//   ....[1]....
        /*00b8*/ 	.word	0x00001f60


	//   ....[2]....
        /*00bc*/ 	.word	0x00001f80


	//   ....[3]....
        /*00c0*/ 	.word	0x00001fa0


	//   ....[4]....
        /*00c4*/ 	.word	0x00001fc0


	//   ....[5]....
        /*00c8*/ 	.word	0x00002800


	//   ....[6]....
        /*00cc*/ 	.word	0x00002820


	//   ....[7]....
        /*00d0*/ 	.word	0x00002840


	//   ....[8]....
        /*00d4*/ 	.word	0x00002860


	//   ....[9]....
        /*00d8*/ 	.word	0x00002880


	//   ....[10]....
        /*00dc*/ 	.word	0x00003860


	//   ....[11]....
        /*00e0*/ 	.word	0x000038e0


	//   ....[12]....
        /*00e4*/ 	.word	0x00003940


	//   ....[13]....
        /*00e8*/ 	.word	0x000039a0


	//   ....[14]....
        /*00ec*/ 	.word	0x00003a00


	//   ....[15]....
        /*00f0*/ 	.word	0x000042b0


	//   ....[16]....
        /*00f4*/ 	.word	0x00004310


	//   ....[17]....
        /*00f8*/ 	.word	0x00004370


	//   ....[18]....
        /*00fc*/ 	.word	0x000043d0


	//   ....[19]....
        /*0100*/ 	.word	0x00004430


	//----- nvinfo : EIATTR_VRC_CTA_INIT_COUNT
	.align		4
.L_14512:
        /*0104*/ 	.byte	0x02, 0x4a
	.zero		1
	.zero		1


	//----- nvinfo : EIATTR_SYSCALL_OFFSETS
	.align		4
        /*0108*/ 	.byte	0x04, 0x46
        /*010a*/ 	.short	(.L_14514 - .L_14513)


	//   ....[0]....
.L_14513:
        /*010c*/ 	.word	0x000001a0


	//----- nvinfo : EIATTR_EXIT_INSTR_OFFSETS
	.align		4
.L_14514:
        /*0110*/ 	.byte	0x04, 0x1c
        /*0112*/ 	.short	(.L_14516 - .L_14515)


	//   ....[0]....
.L_14515:
        /*0114*/ 	.word	0x00000250


	//   ....[1]....
        /*0118*/ 	.word	0x00003800


	//----- nvinfo : EIATTR_CRS_STACK_SIZE
	.align		4
.L_14516:
        /*011c*/ 	.byte	0x04, 0x1e
        /*011e*/ 	.short	(.L_14518 - .L_14517)
.L_14517:
        /*0120*/ 	.word	0x00000000


	//----- nvinfo : EIATTR_CBANK_PARAM_SIZE
	.align		4
.L_14518:
        /*0124*/ 	.byte	0x03, 0x19
        /*0126*/ 	.short	0x0078


	//----- nvinfo : EIATTR_PARAM_CBANK
	.align		4
        /*0128*/ 	.byte	0x04, 0x0a
        /*012a*/ 	.short	(.L_14520 - .L_14519)
	.align		4
.L_14519:
        /*012c*/ 	.word	index@(.nv.constant0._Z15SoftmaxWarpImplI22BroadcastScaleMaskLoadIffbLm2EiE11DirectStoreIffEfLi1ELi13ELi32ELi1ELb0EL9Algorithm0EEvT_T0_ll)
        /*0130*/ 	.short	0x0380
        /*0132*/ 	.short	0x0078


	//----- nvinfo : EIATTR_SW_WAR
	.align		4
.L_14520:
        /*0134*/ 	.byte	0x04, 0x36
        /*0136*/ 	.short	(.L_14522 - .L_14521)
.L_14521:
        /*0138*/ 	.word	0x00000008
.L_14522:


//--------------------- .nv.info._Z15SoftmaxWarpImplI22BroadcastScaleMaskLoadIffbLm2EiE11DirectStoreIffEfLi1ELi12ELi32ELi1ELb1EL9Algorithm0EEvT_T0_ll --------------------------
	.section	.nv.info._Z15SoftmaxWarpImplI22BroadcastScaleMaskLoadIffbLm2EiE11DirectStoreIffEfLi1ELi12ELi32ELi1ELb1EL9Algorithm0EEvT_T0_ll,"",@"SHT_CUDA_INFO"
	.sectionflags	@""
	.align	4


	//----- nvinfo : EIATTR_CUDA_API_VERSION
	.align		4
        /*0000*/ 	.byte	0x04, 0x37
        /*0002*/ 	.short	(.L_14524 - .L_14523)
.L_14523:
        /*0004*/ 	.word	0x00000082


	//----- nvinfo : EIATTR_KPARAM_INFO
	.align		4
.L_14524:
        /*0008*/ 	.byte	0x04, 0x17
        /*000a*/ 	.short	(.L_14526 - .L_14525)
.L_14525:
        /*000c*/ 	.word	0x00000000
        /*0010*/ 	.short	0x0003
        /*0012*/ 	.short	0x0070
        /*0014*/ 	.byte	0x00, 0xf0, 0x21, 0x00


	//----- nvinfo : EIATTR_KPARAM_INFO
	.align		4
.L_14526:
        /*0018*/ 	.byte	0x04, 0x17
        /*001a*/ 	.short	(.L_14528 - .L_14527)
.L_14527:
        /*001c*/ 	.word	0x00000000
        /*0020*/ 	.short	0x0002
        /*0022*/ 	.short	0x0068
        /*0024*/ 	.byte	0x00, 0xf0, 0x21, 0x00


	//----- nvinfo : EIATTR_KPARAM_INFO
	.align		4
.L_14528:
        /*0028*/ 	.byte	0x04, 0x17
        /*002a*/ 	.short	(.L_14530 - .L_14529)
.L_14529:
        /*002c*/ 	.word	0x00000000
        /*0030*/ 	.short	0x0001
        /*0032*/ 	.short	0x0058
        /*0034*/ 	.byte	0x00, 0xf0, 0x41, 0x00


	//----- nvinfo : EIATTR_KPARAM_INFO
	.align		4
.L_14530:
        /*0038*/ 	.byte	0x04, 0x17
        /*003a*/ 	.short	(.L_14532 - .L_14531)
.L_14531:
        /*003c*/ 	.word	0x00000000
        /*0040*/ 	.short	0x0000
        /*0042*/ 	.short	0x0000
        /*0044*/ 	.byte	0x00, 0xf0, 0x61, 0x01


	//----- nvinfo : EIATTR_SPARSE_MMA_MASK
	.align		4
.L_14532:
        /*0048*/ 	.byte	0x03, 0x50
        /*004a*/ 	.short	0x0000


	//----- nvinfo : EIATTR_MAXREG_COUNT
	.align		4
        /*004c*/ 	.byte	0x03, 0x1b
        /*004e*/ 	.short	0x00ff


	//----- nvinfo : EIATTR_EXTERNS
	.align		4
        /*0050*/ 	.byte	0x04, 0x0f
        /*0052*/ 	.short	(.L_14534 - .L_14533)


	//   ....[0]....
	.align		4
.L_14533:
        /*0054*/ 	.word	index@(__assertfail)


	//----- nvinfo : EIATTR_MERCURY_ISA_VERSION
	.align		4
.L_14534:
        /*0058*/ 	.byte	0x03, 0x5f
        /*005a*/ 	.short	0x0101


	//----- nvinfo : EIATTR_COOP_GROUP_MASK_REGIDS
	.align		4
        /*005c*/ 	.byte	0x04, 0x29
        /*005e*/ 	.short	(.L_14536 - .L_14535)


	//   ....[0]....
.L_14535:
        /*0060*/ 	.word	0xffffffff


	//   ....[1]....
        /*0064*/ 	.word	0xffffffff


	//   ....[2]....
        /*0068*/ 	.word	0xffffffff


	//   ....[3]....
        /*006c*/ 	.word	0xffffffff


	//   ....[4]....
        /*0070*/ 	.word	0xffffffff


	//   ....[5]....
        /*0074*/ 	.word	0xffffffff


	//   ....[6]....
        /*0078*/ 	.word	0xffffffff


	//   ....[7]....
        /*007c*/ 	.word	0xffffffff


	//   ....[8]....
        /*0080*/ 	.word	0xffffffff


	//   ....[9]....
        /*0084*/ 	.word	0xffffffff


	//   ....[10]....
        /*0088*/ 	.word	0x0500000f


	//   ....[11]....
        /*008c*/ 	.word	0x0500000f


	//   ....[12]....
        /*0090*/ 	.word	0x0500000f


	//   ....[13]....
        /*0094*/ 	.word	0x0500000f


	//   ....[14]....
        /*0098*/ 	.word	0x0500000f


	//   ....[15]....
        /*009c*/ 	.word	0x0500000f


	//   ....[16]....
        /*00a0*/ 	.word	0x0500000f


	//   ....[17]....
        /*00a4*/ 	.word	0x0500000f


	//   ....[18]....
        /*00a8*/ 	.word	0x0500000f


	//   ....[19]....
        /*00ac*/ 	.word	0x0500000f


	//----- nvinfo : EIATTR_COOP_GROUP_INSTR_OFFSETS
	.align		4
.L_14536:
        /*00b0*/ 	.byte	0x04, 0x28
        /*00b2*/ 	.short	(.L_14538 - .L_14537)


	//   ....[0]....
.L_14537:
        /*00b4*/ 	.word	0x00002fc0


	//   ....[1]....
        /*00b8*/ 	.word	0x00003000


	//   ....[2]....
        /*00bc*/ 	.word	0x00003020


	//   ....[3]....
        /*00c0*/ 	.word	0x00003040


	//   ....[4]....
        /*00c4*/ 	.word	0x00003060


	//   ....[5]....
        /*00c8*/ 	.word	0x00003800


	//   ....[6]....
        /*00cc*/ 	.word	0x00003820


	//   ....[7]....
        /*00d0*/ 	.word	0x00003840


	//   ....[8]....
        /*00d4*/ 	.word	0x00003860


	//   ....[9]....
        /*00d8*/ 	.word	0x00003880


	//   ....[10]....
        /*00dc*/ 	.word	0x000048a0


	//   ....[11]....
        /*00e0*/ 	.word	0x00004920


	//   ....[12]....
        /*00e4*/ 	.word	0x00004980


	//   ....[13]....
        /*00e8*/ 	.word	0x000049e0


	//   ....[14]....
        /*00ec*/ 	.word	0x00004a40


	//   ....[15]....
        /*00f0*/ 	.word	0x00005250


	//   ....[16]....
        /*00f4*/ 	.word	0x000052b0


	//   ....[17]....
        /*00f8*/ 	.word	0x00005310


	//   ....[18]....
        /*00fc*/ 	.word	0x00005370


	//   ....[19]....
        /*0100*/ 	.word	0x000053d0


	//----- nvinfo : EIATTR_VRC_CTA_INIT_COUNT
	.align		4
.L_14538:
        /*0104*/ 	.byte	0x02, 0x4a
	.zero		1
	.zero		1


	//----- nvinfo : EIATTR_SYSCALL_OFFSETS
	.align		4
        /*0108*/ 	.byte	0x04, 0x46
        /*010a*/ 	.short	(.L_14540 - .L_14539)


	//   ....[0]....
.L_14539:
        /*010c*/ 	.word	0x000001c0


	//----- nvinfo : EIATTR_EXIT_INSTR_OFFSETS
	.align		4
.L_14540:
        /*0110*/ 	.byte	0x04, 0x1c
        /*0112*/ 	.short	(.L_14542 - .L_14541)


	//   ....[0]....
.L_14541:
        /*0114*/ 	.word	0x00000270


	//   ....[1]....
        /*0118*/ 	.word	0x00004840


	//----- nvinfo : EIATTR_CRS_STACK_SIZE
	.align		4
.L_14542:
        /*011c*/ 	.byte	0x04, 0x1e
        /*011e*/ 	.short	(.L_14544 - .L_14543)
.L_14543:
        /*0120*/ 	.word	0x00000000


	//----- nvinfo : EIATTR_CBANK_PARAM_SIZE
	.align		4
.L_14544:
        /*0124*/ 	.byte	0x03, 0x19
        /*0126*/ 	.short	0x0078


	//----- nvinfo : EIATTR_PARAM_CBANK
	.align		4
        /*0128*/ 	.byte	0x04, 0x0a
        /*012a*/ 	.short	(.L_14546 - .L_14545)
	.align		4
.L_14545:
        /*012c*/ 	.word	index@(.nv.constant0._Z15SoftmaxWarpImplI22BroadcastScaleMaskLoadIffbLm2EiE11DirectStoreIffEfLi1ELi12ELi32ELi1ELb1EL9Algorithm0EEvT_T0_ll)
        /*0130*/ 	.short	0x0380
        /*0132*/ 	.short	0x0078


	//----- nvinfo : EIATTR_SW_WAR
	.align		4
.L_14546:
        /*0134*/ 	.byte	0x04, 0x36
        /*0136*/ 	.short	(.L_14548 - .L_14547)
.L_14547:
        /*0138*/ 	.word	0x00000008
.L_14548:


//--------------------- .nv.info._Z15SoftmaxWarpImplI22BroadcastScaleMaskLoadIffbLm2EiE11DirectStoreIffEfLi1ELi12ELi32ELi1ELb0EL9Algorithm0EEvT_T0_ll --------------------------
	.section	.nv.info._Z15SoftmaxWarpImplI22BroadcastScaleMaskLoadIffbLm2EiE11DirectStoreIffEfLi1ELi12ELi32ELi1ELb0EL9Algorithm0EEvT_T0_ll,"",@"SHT_CUDA_INFO"
	.sectionflags	@""
	.align	4


	//----- nvinfo : EIATTR_CUDA_API_VERSION
	.align		4
        /*0000*/ 	.byte	0x04, 0x37
        /*0002*/ 	.short	(.L_14550 - .L_14549)
.L_14549:
        /*0004*/ 	.word	0x00000082


	//----- nvinfo : EIATTR_KPARAM_INFO
	.align		4
.L_14550:
        /*0008*/ 	.byte	0x04, 0x17
        /*000a*/ 	.short	(.L_14552 - .L_14551)
.L_14551:
        /*000c*/ 	.word	0x00000000
        /*0010*/ 	.short	0x0003
        /*0012*/ 	.short	0x0070
        /*0014*/ 	.byte	0x00, 0xf0, 0x21, 0x00


	//----- nvinfo : EIATTR_KPARAM_INFO
	.align		4
.L_14552:
        /*0018*/ 	.byte	0x04, 0x17
        /*001a*/ 	.short	(.L_14554 - .L_14553)
.L_14553:
        /*001c*/ 	.word	0x00000000
        /*0020*/ 	.short	0x0002
        /*0022*/ 	.short	0x0068
        /*0024*/ 	.byte	0x00, 0xf0, 0x21, 0x00


	//----- nvinfo : EIATTR_KPARAM_INFO
	.align		4
.L_14554:
        /*0028*/ 	.byte	0x04, 0x17
        /*002a*/ 	.short	(.L_14556 - .L_14555)
.L_14555:
        /*002c*/ 	.word	0x00000000
        /*0030*/ 	.short	0x0001
        /*0032*/ 	.short	0x0058
        /*0034*/ 	.byte	0x00, 0xf0, 0x41, 0x00


	//----- nvinfo : EIATTR_KPARAM_INFO
	.align		4
.L_14556:
        /*0038*/ 	.byte	0x04, 0x17
        /*003a*/ 	.short	(.L_14558 - .L_14557)
.L_14557:
        /*003c*/ 	.word	0x00000000
        /*0040*/ 	.short	0x0000
        /*0042*/ 	.short	0x0000
        /*0044*/ 	.byte	0x00, 0xf0, 0x61, 0x01


	//----- nvinfo : EIATTR_SPARSE_MMA_MASK
	.align		4
.L_14558:
        /*0048*/ 	.byte	0x03, 0x50
        /*004a*/ 	.short	0x0000


	//----- nvinfo : EIATTR_MAXREG_COUNT
	.align		4
        /*004c*/ 	.byte	0x03, 0x1b
        /*004e*/ 	.short	0x00ff


	//----- nvinfo : EIATTR_EXTERNS
	.align		4
        /*0050*/ 	.byte	0x04, 0x0f
        /*0052*/ 	.short	(.L_14560 - .L_14559)


	//   ....[0]....
	.align		4
.L_14559:
        /*0054*/ 	.word	index@(__assertfail)


	//----- nvinfo : EIATTR_MERCURY_ISA_VERSION
	.align		4
.L_14560:
        /*0058*/ 	.byte	0x03, 0x5f
        /*005a*/ 	.short	0x0101


	//----- nvinfo : EIATTR_COOP_GROUP_MASK_REGIDS
	.align		4
        /*005c*/ 	.byte	0x04, 0x29
        /*005e*/ 	.short	(.L_14562 - .L_14561)


	//   ....[0]....
.L_14561:
        /*0060*/ 	.word	0xffffffff


	//   ....[1]....
        /*0064*/ 	.word	0xffffffff


	//   ....[2]....
        /*0068*/ 	.word	0xffffffff


	//   ....[3]....
        /*006c*/ 	.word	0xffffffff


	//   ....[4]....
        /*0070*/ 	.word	0xffffffff


	//   ....[5]....
        /*0074*/ 	.word	0xffffffff


	//   ....[6]....
        /*0078*/ 	.word	0xffffffff


	//   ....[7]....
        /*007c*/ 	.word	0xffffffff


	//   ....[8]....
        /*0080*/ 	.word	0xffffffff


	//   ....[9]....
        /*0084*/ 	.word	0xffffffff


	//   ....[10]....
        /*0088*/ 	.word	0x0500000f


	//   ....[11]....
        /*008c*/ 	.word	0x0500000f


	//   ....[12]....
        /*0090*/ 	.word	0x0500000f


	//   ....[13]....
        /*0094*/ 	.word	0x0500000f


	//   ....[14]....
        /*0098*/ 	.word	0x0500000f


	//   ....[15]....
        /*009c*/ 	.word	0x0500000f


	//   ....[16]....
        /*00a0*/ 	.word	0x0500000f


	//   ....[17]....
        /*00a4*/ 	.word	0x0500000f


	//   ....[18]....
        /*00a8*/ 	.word	0x0500000f


	//   ....[19]....
        /*00ac*/ 	.word	0x0500000f


	//----- nvinfo : EIATTR_COOP_GROUP_INSTR_OFFSETS
	.align		4
.L_14562:
        /*00b0*/ 	.byte	0x04, 0x28
        /*00b2*/ 	.short	(.L_14564 - .L_14563)


	//   ....[0]....
.L_14563:
        /*00b4*/ 	.word	0x00001c60


	//   ....[1]....
        /*00b8*/ 	.word	0x00001ca0


	//   ....[2]....
        /*00bc*/ 	.word	0x00001cc0


	//   ....[3]....
        /*00c0*/ 	.word	0x00001ce0


	//   ....[4]....
        /*00c4*/ 	.word	0x00001d00


	//   ....[5]....
        /*00c8*/ 	.word	0x000024a0


	//   ....[6]....
        /*00cc*/ 	.word	0x000024c0


	//   ....[7]....
        /*00d0*/ 	.word	0x000024e0


	//   ....[8]....
        /*00d4*/ 	.word	0x00002500


	//   ....[9]....
        /*00d8*/ 	.word	0x00002520


	//   ....[10]....
        /*00dc*/ 	.word	0x000033e0


	//   ....[11]....
        /*00e0*/ 	.word	0x00003460


	//   ....[12]....
        /*00e4*/ 	.word	0x000034c0


	//   ....[13]....
        /*00e8*/ 	.word	0x00003520


	//   ....[14]....
        /*00ec*/ 	.word	0x00003580


	//   ....[15]....
        /*00f0*/ 	.word	0x00003d90


	//   ....[16]....
        /*00f4*/ 	.word	0x00003df0


	//   ....[17]....
        /*00f8*/ 	.word	0x00003e50


	//   ....[18]....
        /*00fc*/ 	.word	0x00003eb0


	//   ....[19]....
        /*0100*/ 	.word	0x00003f10


	//----- nvinfo : EIATTR_VRC_CTA_INIT_COUNT
	.align		4
.L_14564:
        /*0104*/ 	.byte	0x02, 0x4a
	.zero		1
	.zero		1


	//----- nvinfo : EIATTR_SYSCALL_OFFSETS
	.align		4
        /*0108*/ 	.byte	0x04, 0x46
        /*010a*/ 	.short	(.L_14566 - .L_14565)


	//   ....[0]....
.L_14565:
        /*010c*/ 	.word	0x00000190


	//----- nvinfo : EIATTR_EXIT_INSTR_OFFSETS
	.align		4
.L_14566:
        /*0110*/ 	.byte	0x04, 0x1c
        /*0112*/ 	.short	(.L_14568 - .L_14567)


	//   ....[0]....
.L_14567:
        /*0114*/ 	.word	0x00000240


	//   ....[1]....
        /*0118*/ 	.word	0x00003380


	//----- nvinfo : EIATTR_CRS_STACK_SIZE
	.align		4
.L_14568:
        /*011c*/ 	.byte	0x04, 0x1e
        /*011e*/ 	.short	(.L_14570 - .L_14569)
.L_14569:
        /*0120*/ 	.word	0x00000000


	//----- nvinfo : EIATTR_CBANK_PARAM_SIZE
	.align		4
.L_14570:
        /*0124*/ 	.byte	0x03, 0x19
        /*0126*/ 	.short	0x0078


	//----- nvinfo : EIATTR_PARAM_CBANK
	.align		4
        /*0128*/ 	.byte	0x04, 0x0a
        /*012a*/ 	.short	(.L_14572 - .L_14571)
	.align		4
.L_14571:
        /*012c*/ 	.word	index@(.nv.constant0._Z15SoftmaxWarpImplI22BroadcastScaleMaskLoadIffbLm2EiE11DirectStoreIffEfLi1ELi12ELi32ELi1ELb0EL9Algorithm0EEvT_T0_ll)
        /*0130*/ 	.short	0x0380
        /*0132*/ 	.short	0x0078


	//----- nvinfo : EIATTR_SW_WAR
	.align		4
.L_14572:
        /*0134*/ 	.byte	0x04, 0x36
        /*0136*/ 	.short	(.L_14574 - .L_14573)
.L_14573:
        /*0138*/ 	.word	0x00000008
.L_14574:


//--------------------- .nv.info._Z15SoftmaxWarpImplI22BroadcastScaleMaskLoadIffbLm2EiE11DirectStoreIffEfLi1ELi11ELi32ELi1ELb1EL9Algorithm0EEvT_T0_ll --------------------------
	.section	.nv.info._Z15SoftmaxWarpImplI22BroadcastScaleMaskLoadIffbLm2EiE11DirectStoreIffEfLi1ELi11ELi32ELi1ELb1EL9Algorithm0EEvT_T0_ll,"",@"SHT_CUDA_INFO"
	.sectionflags	@""
	.align	4


	//----- nvinfo : EIATTR_CUDA_API_VERSION
	.align		4
        /*0000*/ 	.byte	0x04, 0x37
        /*0002*/ 	.short	(.L_14576 - .L_14575)
.L_14575:
        /*0004*/ 	.word	0x00000082


	//----- nvinfo : EIATTR_KPARAM_INFO
	.align		4
.L_14576:
        /*0008*/ 	.byte	0x04, 0x17
        /*000a*/ 	.short	(.L_14578 - .L_14577)
.L_14577:
        /*000c*/ 	.word	0x00000000
        /*0010*/ 	.short	0x0003
        /*0012*/ 	.short	0x0070
        /*0014*/ 	.byte	0x00, 0xf0, 0x21, 0x00


	//----- nvinfo : EIATTR_KPARAM_INFO
	.align		4
.L_14578:
        /*0018*/ 	.byte	0x04, 0x17
        /*001a*/ 	.short	(.L_14580 - .L_14579)
.L_14579:
        /*001c*/ 	.word	0x00000000
        /*0020*/ 	.short	0x0002
        /*0022*/ 	.short	0x0068
        /*0024*/ 	.byte	0x00, 0xf0, 0x21, 0x00


	//----- nvinfo : EIATTR_KPARAM_INFO
	.align		4
.L_14580:
        /*0028*/ 	.byte	0x04, 0x17
        /*002a*/ 	.short	(.L_14582 - .L_14581)
.L_14581:
        /*002c*/ 	.word	0x00000000
        /*0030*/ 	.short	0x0001
        /*0032*/ 	.short	0x0058
        /*0034*/ 	.byte	0x00, 0xf0, 0x41, 0x00


	//----- nvinfo : EIATTR_KPARAM_INFO
	.align		4
.L_14582:
        /*0038*/ 	.byte	0x04, 0x17
        /*003a*/ 	.short	(.L_14584 - .L_14583)
.L_14583:
        /*003c*/ 	.word	0x00000000
        /*0040*/ 	.short	0x0000
        /*0042*/ 	.short	0x0000
        /*0044*/ 	.byte	0x00, 0xf0, 0x61, 0x01


	//----- nvinfo : EIATTR_SPARSE_MMA_MASK
	.align		4
.L_14584:
        /*0048*/ 	.byte	0x03, 0x50
        /*004a*/ 	.short	0x0000


	//----- nvinfo : EIATTR_MAXREG_COUNT
	.align		4
        /*004c*/ 	.byte	0x03, 0x1b
        /*004e*/ 	.short	0x00ff


	//----- nvinfo : EIATTR_EXTERNS
	.align		4
        /*0050*/ 	.byte	0x04, 0x0f
        /*0052*/ 	.short	(.L_14586 - .L_14585)


	//   ....[0]....
	.align		4
.L_14585:
        /*0054*/ 	.word	index@(__assertfail)


	//----- nvinfo : EIATTR_MERCURY_ISA_VERSION
	.align		4
.L_14586:
        /*0058*/ 	.byte	0x03, 0x5f
        /*005a*/ 	.short	0x0101


	//----- nvinfo : EIATTR_COOP_GROUP_MASK_REGIDS
	.align		4
        /*005c*/ 	.byte	0x04, 0x29
        /*005e*/ 	.short	(.L_14588 - .L_14587)


	//   ....[0]....
.L_14587:
        /*0060*/ 	.word	0xffffffff


	//   ....[1]....
        /*0064*/ 	.word	0xffffffff


	//   ....[2]....
        /*0068*/ 	.word	0xffffffff


	//   ....[3]....
        /*006c*/ 	.word	0xffffffff


	//   ....[4]....
        /*0070*/ 	.word	0xffffffff


	//   ....[5]....
        /*0074*/ 	.word	0xffffffff


	//   ....[6]....
        /*0078*/ 	.word	0xffffffff


	//   ....[7]....
        /*007c*/ 	.word	0xffffffff


	//   ....[8]....
        /*0080*/ 	.word	0xffffffff


	//   ....[9]....
        /*0084*/ 	.word	0xffffffff


	//   ....[10]....
        /*0088*/ 	.word	0x0500000f


	//   ....[11]....
        /*008c*/ 	.word	0x0500000f


	//   ....[12]....
        /*0090*/ 	.word	0x0500000f


	//   ....[13]....
        /*0094*/ 	.word	0x0500000f


	//   ....[14]....
        /*0098*/ 	.word	0x0500000f


	//   ....[15]....
        /*009c*/ 	.word	0x0500000f


	//   ....[16]....
        /*00a0*/ 	.word	0x0500000f


	//   ....[17]....
        /*00a4*/ 	.word	0x0500000f


	//   ....[18]....
        /*00a8*/ 	.word	0x0500000f


	//   ....[19]....
        /*00ac*/ 	.word	0x0500000f


	//----- nvinfo : EIATTR_COOP_GROUP_INSTR_OFFSETS
	.align		4
.L_14588:
        /*00b0*/ 	.byte	0x04, 0x28
        /*00b2*/ 	.short	(.L_14590 - .L_14589)


	//   ....[0]....
.L_14589:
        /*00b4*/ 	.word	0x00002b90


	//   ....[1]....
        /*00b8*/ 	.word	0x00002bd0


	//   ....[2]....
        /*00bc*/ 	.word	0x00002bf0


	//   ....[3]....
        /*00c0*/ 	.word	0x00002c10


	//   ....[4]....
        /*00c4*/ 	.word	0x00002c30


	//   ....[5]....
        /*00c8*/ 	.word	0x00003330


	//   ....[6]....
        /*00cc*/ 	.word	0x00003350


	//   ....[7]....
        /*00d0*/ 	.word	0x00003370


	//   ....[8]....
        /*00d4*/ 	.word	0x00003390


	//   ....[9]....
        /*00d8*/ 	.word	0x000033b0


	//   ....[10]....
        /*00dc*/ 	.word	0x00004290


	//   ....[11]....
        /*00e0*/ 	.word	0x00004310


	//   ....[12]....
        /*00e4*/ 	.word	0x00004370


	//   ....[13]....
        /*00e8*/ 	.word	0x000043d0


	//   ....[14]....
        /*00ec*/ 	.word	0x00004430


	//   ....[15]....
        /*00f0*/ 	.word	0x00004ba0


	//   ....[16]....
        /*00f4*/ 	.word	0x00004c00


	//   ....[17]....
        /*00f8*/ 	.word	0x00004c60


	//   ....[18]....
        /*00fc*/ 	.word	0x00004cc0


	//   ....[19]....
        /*0100*/ 	.word	0x00004d20


	//----- nvinfo : EIATTR_VRC_CTA_INIT_COUNT
	.align		4
.L_14590:
        /*0104*/ 	.byte	0x02, 0x4a
	.zero		1
	.zero		1


	//----- nvinfo : EIATTR_SYSCALL_OFFSETS
	.align		4
        /*0108*/ 	.byte	0x04, 0x46
        /*010a*/ 	.short	(.L_14592 - .L_14591)


	//   ....[0]....
.L_14591:
        /*010c*/ 	.word	0x000001c0


	//----- nvinfo : EIATTR_EXIT_INSTR_OFFSETS
	.align		4
.L_14592:
        /*0110*/ 	.byte	0x04, 0x1c
        /*0112*/ 	.short	(.L_14594 - .L_14593)


	//   ....[0]....
.L_14593:
        /*0114*/ 	.word	0x00000270


	//   ....[1]....
        /*0118*/ 	.word	0x00004230


	//----- nvinfo : EIATTR_CRS_STACK_SIZE
	.align		4
.L_14594:
        /*011c*/ 	.byte	0x04, 0x1e
        /*011e*/ 	.short	(.L_14596 - .L_14595)
.L_14595:
        /*0120*/ 	.word	0x00000000


	//----- nvinfo : EIATTR_CBANK_PARAM_SIZE
	.align		4
.L_14596:
        /*0124*/ 	.byte	0x03, 0x19
        /*0126*/ 	.short	0x0078


	//----- nvinfo : EIATTR_PARAM_CBANK
	.align		4
        /*0128*/ 	.byte	0x04, 0x0a
        /*012a*/ 	.short	(.L_14598 - .L_14597)
	.align		4
.L_14597:
        /*012c*/ 	.word	index@(.nv.constant0._Z15SoftmaxWarpImplI22BroadcastScaleMaskLoadIffbLm2EiE11DirectStoreIffEfLi1ELi11ELi32ELi1ELb1EL9Algorithm0EEvT_T0_ll)
        /*0130*/ 	.short	0x0380
        /*0132*/ 	.short	0x0078


	//----- nvinfo : EIATTR_SW_WAR
	.align		4
.L_14598:
        /*0134*/ 	.byte	0x04, 0x36
        /*0136*/ 	.short	(.L_14600 - .L_14599)
.L_14599:
        /*0138*/ 	.word	0x00000008
.L_14600:


//--------------------- .nv.info._Z15SoftmaxWarpImplI22BroadcastScaleMaskLoadIffbLm2EiE11DirectStoreIffEfLi1ELi11ELi32ELi1ELb0EL9Algorithm0EEvT_T0_ll --------------------------
	.section	.nv.info._Z15SoftmaxWarpImplI22BroadcastScaleMaskLoadIffbLm2EiE11DirectStoreIffEfLi1ELi11ELi32ELi1ELb0EL9Algorithm0EEvT_T0_ll,"",@"SHT_CUDA_INFO"
	.sectionflags	@""
	.align	4


	//----- nvinfo : EIATTR_CUDA_API_VERSION
	.align		4
        /*0000*/ 	.byte	0x04, 0x37
        /*0002*/ 	.short	(.L_14602 - .L_14601)
.L_14601:
        /*0004*/ 	.word	0x00000082


	//----- nvinfo : EIATTR_KPARAM_INFO
	.align		4
.L_14602:
        /*0008*/ 	.byte	0x04, 0x17
        /*000a*/ 	.short	(.L_14604 - .L_14603)
.L_14603:
        /*000c*/ 	.word	0x00000000
        /*0010*/ 	.short	0x0003
        /*0012*/ 	.short	0x0070
        /*0014*/ 	.byte	0x00, 0xf0, 0x21, 0x00


	//----- nvinfo : EIATTR_KPARAM_INFO
	.align		4
.L_14604:
        /*0018*/ 	.byte	0x04, 0x17
        /*001a*/ 	.short	(.L_14606 - .L_14605)
.L_14605:
        /*001c*/ 	.word	0x00000000
        /*0020*/ 	.short	0x0002
        /*0022*/ 	.short	0x0068
        /*0024*/ 	.byte	0x00, 0xf0, 0x21, 0x00


	//----- nvinfo : EIATTR_KPARAM_INFO
	.align		4
.L_14606:
        /*0028*/ 	.byte	0x04, 0x17
        /*002a*/ 	.short	(.L_14608 - .L_14607)
.L_14607:
        /*002c*/ 	.word	0x00000000
        /*0030*/ 	.short	0x0001
        /*0032*/ 	.short	0x0058
        /*0034*/ 	.byte	0x00, 0xf0, 0x41, 0x00


	//----- nvinfo : EIATTR_KPARAM_INFO
	.align		4
.L_14608:
        /*0038*/ 	.byte	0x04, 0x17
        /*003a*/ 	.short	(.L_14610 - .L_14609)
.L_14609:
        /*003c*/ 	.word	0x00000000
        /*0040*/ 	.short	0x0000
        /*0042*/ 	.short	0x0000
        /*0044*/ 	.byte	0x00, 0xf0, 0x61, 0x01


	//----- nvinfo : EIATTR_SPARSE_MMA_MASK
	.align		4
.L_14610:
        /*0048*/ 	.byte	0x03, 0x50
        /*004a*/ 	.short	0x0000


	//----- nvinfo : EIATTR_MAXREG_COUNT
	.align		4
        /*004c*/ 	.byte	0x03, 0x1b
        /*004e*/ 	.short	0x00ff


	//----- nvinfo : EIATTR_EXTERNS
	.align		4
        /*0050*/ 	.byte	0x04, 0x0f
        /*0052*/ 	.short	(.L_14612 - .L_14611)


	//   ....[0]....
	.align		4
.L_14611:
        /*0054*/ 	.word	index@(__assertfail)


	//----- nvinfo : EIATTR_MERCURY_ISA_VERSION
	.align		4
.L_14612:
        /*0058*/ 	.byte	0x03, 0x5f
        /*005a*/ 	.short	0x0101


	//----- nvinfo : EIATTR_COOP_GROUP_MASK_REGIDS
	.align		4
        /*005c*/ 	.byte	0x04, 0x29
        /*005e*/ 	.short	(.L_14614 - .L_14613)


	//   ....[0]....
.L_14613:
        /*0060*/ 	.word	0xffffffff


	//   ....[1]....
        /*0064*/ 	.word	0xffffffff


	//   ....[2]....
        /*0068*/ 	.word	0xffffffff


	//   ....[3]....
        /*006c*/ 	.word	0xffffffff


	//   ....[4]....
        /*0070*/ 	.word	0xffffffff


	//   ....[5]....
        /*0074*/ 	.word	0xffffffff


	//   ....[6]....
        /*0078*/ 	.word	0xffffffff


	//   ....[7]....
        /*007c*/ 	.word	0xffffffff


	//   ....[8]....
        /*0080*/ 	.word	0xffffffff


	//   ....[9]....
        /*0084*/ 	.word	0xffffffff


	//   ....[10]....
        /*0088*/ 	.word	0x0500000f


	//   ....[11]....
        /*008c*/ 	.word	0x0500000f


	//   ....[12]....
        /*0090*/ 	.word	0x0500000f


	//   ....[13]....
        /*0094*/ 	.word	0x0500000f


	//   ....[14]....
        /*0098*/ 	.word	0x0500000f


	//   ....[15]....
        /*009c*/ 	.word	0x0500000f


	//   ....[16]....
        /*00a0*/ 	.word	0x0500000f


	//   ....[17]....
        /*00a4*/ 	.word	0x0500000f


	//   ....[18]....
        /*00a8*/ 	.word	0x0500000f


	//   ....[19]....
        /*00ac*/ 	.word	0x0500000f


	//----- nvinfo : EIATTR_COOP_GROUP_INSTR_OFFSETS
	.align		4
.L_14614:
        /*00b0*/ 	.byte	0x04, 0x28
        /*00b2*/ 	.short	(.L_14616 - .L_14615)


	//   ....[0]....
.L_14615:
        /*00b4*/ 	.word	0x00001ab0


	//   ....[1]....
        /*00b8*/ 	.word	0x00001af0


	//   ....[2]....
        /*00bc*/ 	.word	0x00001b10


	//   ....[3]....
        /*00c0*/ 	.word	0x00001b30


	//   ....[4]....
        /*00c4*/ 	.word	0x00001b50


	//   ....[5]....
        /*00c8*/ 	.word	0x00002250


	//   ....[6]....
        /*00cc*/ 	.word	0x00002270


	//   ....[7]....
        /*00d0*/ 	.word	0x00002290


	//   ....[8]....
        /*00d4*/ 	.word	0x000022b0


	//   ....[9]....
        /*00d8*/ 	.word	0x000022d0


	//   ....[10]....
        /*00dc*/ 	.word	0x00002fd0


	//   ....[11]....
        /*00e0*/ 	.word	0x00003050


	//   ....[12]....
        /*00e4*/ 	.word	0x000030b0


	//   ....[13]....
        /*00e8*/ 	.word	0x00003110


	//   ....[14]....
        /*00ec*/ 	.word	0x00003170


	//   ....[15]....
        /*00f0*/ 	.word	0x000038e0


	//   ....[16]....
        /*00f4*/ 	.word	0x00003940


	//   ....[17]....
        /*00f8*/ 	.word	0x000039a0


	//   ....[18]....
        /*00fc*/ 	.word	0x00003a00


	//   ....[19]....
        /*0100*/ 	.word	0x00003a60


	//----- nvinfo : EIATTR_VRC_CTA_INIT_COUNT
	.align		4
.L_14616:
        /*0104*/ 	.byte	0x02, 0x4a
	.zero		1
	.zero		1


	//----- nvinfo : EIATTR_SYSCALL_OFFSETS
	.align		4
        /*0108*/ 	.byte	0x04, 0x46
        /*010a*/ 	.short	(.L_14618 - .L_14617)


	//   ....[0]....
.L_14617:
        /*010c*/ 	.word	0x00000190


	//----- nvinfo : EIATTR_EXIT_INSTR_OFFSETS
	.align		4
.L_14618:
        /*0110*/ 	.byte	0x04, 0x1c
        /*0112*/ 	.short	(.L_14620 - .L_14619)


	//   ....[0]....
.L_14619:
        /*0114*/ 	.word	0x00000240


	//   ....[1]....
        /*0118*/ 	.word	0x00002f70


	//----- nvinfo : EIATTR_CRS_STACK_SIZE
	.align		4
.L_14620:
        /*011c*/ 	.byte	0x04, 0x1e
        /*011e*/ 	.short	(.L_14622 - .L_14621)
.L_14621:
        /*0120*/ 	.word	0x00000000


	//----- nvinfo : EIATTR_CBANK_PARAM_SIZE
	.align		4
.L_14622:
        /*0124*/ 	.byte	0x03, 0x19
        /*0126*/ 	.short	0x0078


	//----- nvinfo : EIATTR_PARAM_CBANK
	.align		4
        /*0128*/ 	.byte	0x04, 0x0a
        /*012a*/ 	.short	(.L_14624 - .L_14623)
	.align		4
.L_14623:
        /*012c*/ 	.word	index@(.nv.constant0._Z15SoftmaxWarpImplI22BroadcastScaleMaskLoadIffbLm2EiE11DirectStoreIffEfLi1ELi11ELi32ELi1ELb0EL9Algorithm0EEvT_T0_ll)
        /*0130*/ 	.short	0x0380
        /*0132*/ 	.short	0x0078


	//----- nvinfo : EIATTR_SW_WAR
	.align		4
.L_14624:
        /*0134*/ 	.byte	0x04, 0x36
        /*0136*/ 	.short	(.L_14626 - .L_14625)
.L_14625:
        /*0138*/ 	.word	0x00000008
.L_14626:


//--------------------- .nv.info._Z15SoftmaxWarpImplI22BroadcastScaleMaskLoadIffbLm2EiE11DirectStoreIffEfLi1ELi10ELi32ELi1ELb1EL9Algorithm0EEvT_T0_ll --------------------------
	.section	.nv.info._Z15SoftmaxWarpImplI22BroadcastScaleMaskLoadIffbLm2EiE11DirectStoreIffEfLi1ELi10ELi32ELi1ELb1EL9Algorithm0EEvT_T0_ll,"",@"SHT_CUDA_INFO"
	.sectionflags	@""
	.align	4


	//----- nvinfo : EIATTR_CUDA_API_VERSION
	.align		4
        /*0000*/ 	.byte	0x04, 0x37
        /*0002*/ 	.short	(.L_14628 - .L_14627)
.L_14627:
        /*0004*/ 	.word	0x00000082


	//----- nvinfo : EIATTR_KPARAM_INFO
	.align		4
.L_14628:
        /*0008*/ 	.byte	0x04, 0x17
        /*000a*/ 	.short	(.L_14630 - .L_14629)
.L_14629:
        /*000c*/ 	.word	0x00000000
        /*0010*/ 	.short	0x0003
        /*0012*/ 	.short	0x0070
        /*0014*/ 	.byte	0x00, 0xf0, 0x21, 0x00


	//----- nvinfo : EIATTR_KPARAM_INFO
	.align		4
.L_14630:
        /*0018*/ 	.byte	0x04, 0x17
        /*001a*/ 	.short	(.L_14632 - .L_14631)
.L_14631:
        /*001c*/ 	.word	0x00000000
        /*0020*/ 	.short	0x0002
        /*0022*/ 	.short	0x0068
        /*0024*/ 	.byte	0x00, 0xf0, 0x21, 0x00


	//----- nvinfo : EIATTR_KPARAM_INFO
	.align		4
.L_14632:
        /*0028*/ 	.byte	0x04, 0x17
        /*002a*/ 	.short	(.L_14634 - .L_14633)
.L_14633:
        /*002c*/ 	.word	0x00000000
        /*0030*/ 	.short	0x0001
        /*0032*/ 	.short	0x0058
        /*0034*/ 	.byte	0x00, 0xf0, 0x41, 0x00


	//----- nvinfo : EIATTR_KPARAM_INFO
	.align		4
.L_14634:
        /*0038*/ 	.byte	0x04, 0x17
        /*003a*/ 	.short	(.L_14636 - .L_14635)
.L_14635:
        /*003c*/ 	.word	0x00000000
        /*0040*/ 	.short	0x0000
        /*0042*/ 	.short	0x0000
        /*0044*/ 	.byte	0x00, 0xf0, 0x61, 0x01


	//----- nvinfo : EIATTR_SPARSE_MMA_MASK
	.align		4
.L_14636:
        /*0048*/ 	.byte	0x03, 0x50
        /*004a*/ 	.short	0x0000


	//----- nvinfo : EIATTR_MAXREG_COUNT
	.align		4
        /*004c*/ 	.byte	0x03, 0x1b
        /*004e*/ 	.short	0x00ff


	//----- nvinfo : EIATTR_EXTERNS
	.align		4
        /*0050*/ 	.byte	0x04, 0x0f
        /*0052*/ 	.short	(.L_14638 - .L_14637)


	//   ....[0]....
	.align		4
.L_14637:
        /*0054*/ 	.word	index@(__assertfail)


	//----- nvinfo : EIATTR_MERCURY_ISA_VERSION
	.align		4
.L_14638:
        /*0058*/ 	.byte	0x03, 0x5f
        /*005a*/ 	.short	0x0101


	//----- nvinfo : EIATTR_COOP_GROUP_MASK_REGIDS
	.align		4
        /*005c*/ 	.byte	0x04, 0x29
        /*005e*/ 	.short	(.L_14640 - .L_14639)


	//   ....[0]....
.L_14639:
        /*0060*/ 	.word	0xffffffff


	//   ....[1]....
        /*0064*/ 	.word	0xffffffff


	//   ....[2]....
        /*0068*/ 	.word	0xffffffff


	//   ....[3]....
        /*006c*/ 	.word	0xffffffff


	//   ....[4]....
        /*0070*/ 	.word	0xffffffff


	//   ....[5]....
        /*0074*/ 	.word	0xffffffff


	//   ....[6]....
        /*0078*/ 	.word	0xffffffff


	//   ....[7]....
        /*007c*/ 	.word	0xffffffff


	//   ....[8]....
        /*0080*/ 	.word	0xffffffff


	//   ....[9]....
        /*0084*/ 	.word	0xffffffff


	//   ....[10]....
        /*0088*/ 	.word	0x0500000f


	//   ....[11]....
        /*008c*/ 	.word	0x0500000f


	//   ....[12]....
        /*0090*/ 	.word	0x0500000f


	//   ....[13]....
        /*0094*/ 	.word	0x0500000f


	//   ....[14]....
        /*0098*/ 	.word	0x0500000f


	//   ....[15]....
        /*009c*/ 	.word	0x0500000f


	//   ....[16]....
        /*00a0*/ 	.word	0x0500000f


	//   ....[17]....
        /*00a4*/ 	.word	0x0500000f


	//   ....[18]....
        /*00a8*/ 	.word	0x0500000f


	//   ....[19]....
        /*00ac*/ 	.word	0x0500000f


	//----- nvinfo : EIATTR_COOP_GROUP_INSTR_OFFSETS
	.align		4
.L_14640:
        /*00b0*/ 	.byte	0x04, 0x28
        /*00b2*/ 	.short	(.L_14642 - .L_14641)


	//   ....[0]....
.L_14641:
        /*00b4*/ 	.word	0x00002830


	//   ....[1]....
        /*00b8*/ 	.word	0x00002870


	//   ....[2]....
        /*00bc*/ 	.word	0x00002890


	//   ....[3]....
        /*00c0*/ 	.word	0x000028b0


	//   ....[4]....
        /*00c4*/ 	.word	0x000028d0


	//   ....[5]....
        /*00c8*/ 	.word	0x00002f30


	//   ....[6]....
        /*00cc*/ 	.word	0x00002f50


	//   ....[7]....
        /*00d0*/ 	.word	0x00002f70


	//   ....[8]....
        /*00d4*/ 	.word	0x00002f90


	//   ....[9]....
        /*00d8*/ 	.word	0x00002fb0


	//   ....[10]....
        /*00dc*/ 	.word	0x00003d80


	//   ....[11]....
        /*00e0*/ 	.word	0x00003e00


	//   ....[12]....
        /*00e4*/ 	.word	0x00003e60


	//   ....[13]....
        /*00e8*/ 	.word	0x00003ec0


	//   ....[14]....
        /*00ec*/ 	.word	0x00003f20


	//   ....[15]....
        /*00f0*/ 	.word	0x000045f0


	//   ....[16]....
        /*00f4*/ 	.word	0x00004650


	//   ....[17]....
        /*00f8*/ 	.word	0x000046b0


	//   ....[18]....
        /*00fc*/ 	.word	0x00004710


	//   ....[19]....
        /*0100*/ 	.word	0x00004770


	//----- nvinfo : EIATTR_VRC_CTA_INIT_COUNT
	.align		4
.L_14642:
        /*0104*/ 	.byte	0x02, 0x4a
	.zero		1
	.zero		1


	//----- nvinfo : EIATTR_SYSCALL_OFFSETS
	.align		4
        /*0108*/ 	.byte	0x04, 0x46
        /*010a*/ 	.short	(.L_14644 - .L_14643)


	//   ....[0]....
.L_14643:
        /*010c*/ 	.word	0x000001c0


	//----- nvinfo : EIATTR_EXIT_INSTR_OFFSETS
	.align		4
.L_14644:
        /*0110*/ 	.byte	0x04, 0x1c
        /*0112*/ 	.short	(.L_14646 - .L_14645)


	//   ....[0]....
.L_14645:
        /*0114*/ 	.word	0x00000250


	//   ....[1]....
        /*0118*/ 	.word	0x00003d20


	//----- nvinfo : EIATTR_CRS_STACK_SIZE
	.align		4
.L_14646:
        /*011c*/ 	.byte	0x04, 0x1e
        /*011e*/ 	.short	(.L_14648 - .L_14647)
.L_14647:
        /*0120*/ 	.word	0x00000000


	//----- nvinfo : EIATTR_CBANK_PARAM_SIZE
	.align		4
.L_14648:
        /*0124*/ 	.byte	0x03, 0x19
        /*0126*/ 	.short	0x0078


	//----- nvinfo : EIATTR_PARAM_CBANK
	.align		4
        /*0128*/ 	.byte	0x04, 0x0a
        /*012a*/ 	.short	(.L_14650 - .L_14649)
	.align		4
.L_14649:
        /*012c*/ 	.word	index@(.nv.constant0._Z15SoftmaxWarpImplI22BroadcastScaleMaskLoadIffbLm2EiE11DirectStoreIffEfLi1ELi10ELi32ELi1ELb1EL9Algorithm0EEvT_T0_ll)
        /*0130*/ 	.short	0x0380
        /*0132*/ 	.short	0x0078


	//----- nvinfo : EIATTR_SW_WAR
	.align		4
.L_14650:
        /*0134*/ 	.byte	0x04, 0x36
        /*0136*/ 	.short	(.L_14652 - .L_14651)
.L_14651:
        /*0138*/ 	.word	0x00000008
.L_14652:


//--------------------- .nv.info._Z15SoftmaxWarpImplI22BroadcastScaleMaskLoadIffbLm2EiE11DirectStoreIffEfLi1ELi10ELi32ELi1ELb0EL9Algorithm0EEvT_T0_ll --------------------------
	.section	.nv.info._Z15SoftmaxWarpImplI22BroadcastScaleMaskLoadIffbLm2EiE11DirectStoreIffEfLi1ELi10ELi32ELi1ELb0EL9Algorithm0EEvT_T0_ll,"",@"SHT_CUDA_INFO"
	.sectionflags	@""
	.align	4


	//----- nvinfo : EIATTR_CUDA_API_VERSION
	.align		4
        /*0000*/ 	.byte	0x04, 0x37
        /*0002*/ 	.short	(.L_14654 - .L_14653)
.L_14653:
        /*0004*/ 	.word	0x00000082


	//----- nvinfo : EIATTR_KPARAM_INFO
	.align		4
.L_14654:
        /*0008*/ 	.byte	0x04, 0x17
        /*000a*/ 	.short	(.L_14656 - .L_14655)
.L_14655:
        /*000c*/ 	.word	0x00000000
        /*0010*/ 	.short	0x0003
        /*0012*/ 	.short	0x0070
        /*0014*/ 	.byte	0x00, 0xf0, 0x21, 0x00


	//----- nvinfo : EIATTR_KPARAM_INFO
	.align		4
.L_14656:
        /*0018*/ 	.byte	0x04, 0x17
        /*001a*/ 	.short	(.L_14658 - .L_14657)
.L_14657:
        /*001c*/ 	.word	0x00000000
        /*0020*/ 	.short	0x0002
        /*0022*/ 	.short	0x0068
        /*0024*/ 	.byte	0x00, 0xf0, 0x21, 0x00


	//----- nvinfo : EIATTR_KPARAM_INFO
	.align		4
.L_14658:
        /*0028*/ 	.byte	0x04, 0x17
        /*002a*/ 	.short	(.L_14660 - .L_14659)
.L_14659:
        /*002c*/ 	.word	0x00000000
        /*0030*/ 	.short	0x0001
        /*0032*/ 	.short	0x0058
        /*0034*/ 	.byte	0x00, 0xf0, 0x41, 0x00


	//----- nvinfo : EIATTR_KPARAM_INFO
	.align		4
.L_14660:
        /*0038*/ 	.byte	0x04, 0x17
        /*003a*/ 	.short	(.L_14662 - .L_14661)
.L_14661:
        /*003c*/ 	.word	0x00000000
        /*0040*/ 	.short	0x0000
        /*0042*/ 	.short	0x0000
        /*0044*/ 	.byte	0x00, 0xf0, 0x61, 0x01


	//----- nvinfo : EIATTR_SPARSE_MMA_MASK
	.align		4
.L_14662:
        /*0048*/ 	.byte	0x03, 0x50
        /*004a*/ 	.short	0x0000


	//----- nvinfo : EIATTR_MAXREG_COUNT
	.align		4
        /*004c*/ 	.byte	0x03, 0x1b
        /*004e*/ 	.short	0x00ff


	//----- nvinfo : EIATTR_EXTERNS
	.align		4
        /*0050*/ 	.byte	0x04, 0x0f
        /*0052*/ 	.short	(.L_14664 - .L_14663)


	//   ....[0]....
	.align		4
.L_14663:
        /*0054*/ 	.word	index@(__assertfail)


	//----- nvinfo : EIATTR_MERCURY_ISA_VERSION
	.align		4
.L_14664:
        /*0058*/ 	.byte	0x03, 0x5f
        /*005a*/ 	.short	0x0101


	//----- nvinfo : EIATTR_COOP_GROUP_MASK_REGIDS
	.align		4
        /*005c*/ 	.byte	0x04, 0x29
        /*005e*/ 	.short	(.L_14666 - .L_14665)


	//   ....[0]....
.L_14665:
        /*0060*/ 	.word	0xffffffff


	//   ....[1]....
        /*0064*/ 	.word	0xffffffff


	//   ....[2]....
        /*0068*/ 	.word	0xffffffff


	//   ....[3]....
        /*006c*/ 	.word	0xffffffff


	//   ....[4]....
        /*0070*/ 	.word	0xffffffff


	//   ....[5]....
        /*0074*/ 	.word	0xffffffff


	//   ....[6]....
        /*0078*/ 	.word	0xffffffff


	//   ....[7]....
        /*007c*/ 	.word	0xffffffff


	//   ....[8]....
        /*0080*/ 	.word	0xffffffff


	//   ....[9]....
        /*0084*/ 	.word	0xffffffff


	//   ....[10]....
        /*0088*/ 	.word	0x0500000f


	//   ....[11]....
        /*008c*/ 	.word	0x0500000f


	//   ....[12]....
        /*0090*/ 	.word	0x0500000f


	//   ....[13]....
        /*0094*/ 	.word	0x0500000f


	//   ....[14]....
        /*0098*/ 	.word	0x0500000f


	//   ....[15]....
        /*009c*/ 	.word	0x0500000f


	//   ....[16]....
        /*00a0*/ 	.word	0x0500000f


	//   ....[17]....
        /*00a4*/ 	.word	0x0500000f


	//   ....[18]....
        /*00a8*/ 	.word	0x0500000f


	//   ....[19]....
        /*00ac*/ 	.word	0x0500000f


	//----- nvinfo : EIATTR_COOP_GROUP_INSTR_OFFSETS
	.align		4
.L_14666:
        /*00b0*/ 	.byte	0x04, 0x28
        /*00b2*/ 	.short	(.L_14668 - .L_14667)


	//   ....[0]....
.L_14667:
        /*00b4*/ 	.word	0x00001860


	//   ....[1]....
        /*00b8*/ 	.word	0x000018a0


	//   ....[2]....
        /*00bc*/ 	.word	0x000018c0


	//   ....[3]....
        /*00c0*/ 	.word	0x000018e0


	//   ....[4]....
        /*00c4*/ 	.word	0x00001900


	//   ....[5]....
        /*00c8*/ 	.word	0x00001f60


	//   ....[6]....
        /*00cc*/ 	.word	0x00001f80


	//   ....[7]....
        /*00d0*/ 	.word	0x00001fa0


	//   ....[8]....
        /*00d4*/ 	.word	0x00001fc0


	//   ....[9]....
        /*00d8*/ 	.word	0x00001fe0


	//   ....[10]....
        /*00dc*/ 	.word	0x00002bd0


	//   ....[11]....
        /*00e0*/ 	.word	0x00002c60


	//   ....[12]....
        /*00e4*/ 	.word	0x00002cc0


	//   ....[13]....
        /*00e8*/ 	.word	0x00002d20


	//   ....[14]....
        /*00ec*/ 	.word	0x00002d80


	//   ....[15]....
        /*00f0*/ 	.word	0x00003430


	//   ....[16]....
        /*00f4*/ 	.word	0x00003490


	//   ....[17]....
        /*00f8*/ 	.word	0x000034f0


	//   ....[18]....
        /*00fc*/ 	.word	0x00003550


	//   ....[19]....
        /*0100*/ 	.word	0x000035b0


	//----- nvinfo : EIATTR_VRC_CTA_INIT_COUNT
	.align		4
.L_14668:
        /*0104*/ 	.byte	0x02, 0x4a
	.zero		1
	.zero		1


	//----- nvinfo : EIATTR_SYSCALL_OFFSETS
	.align		4
        /*0108*/ 	.byte	0x04, 0x46
        /*010a*/ 	.short	(.L_14670 - .L_14669)


	//   ....[0]....
.L_14669:
        /*010c*/ 	.word	0x00000190


	//----- nvinfo : EIATTR_EXIT_INSTR_OFFSETS
	.align		4
.L_14670:
        /*0110*/ 	.byte	0x04, 0x1c
        /*0112*/ 	.short	(.L_14672 - .L_14671)


	//   ....[0]....
.L_14671:
        /*0114*/ 	.word	0x00000240


	//   ....[1]....
        /*0118*/ 	.word	0x00002b70


	//----- nvinfo : EIATTR_CRS_STACK_SIZE
	.align		4
.L_14672:
        /*011c*/ 	.byte	0x04, 0x1e
        /*011e*/ 	.short	(.L_14674 - .L_14673)
.L_14673:
        /*0120*/ 	.word	0x00000000


	//----- nvinfo : EIATTR_CBANK_PARAM_SIZE
	.align		4
.L_14674:
        /*0124*/ 	.byte	0x03, 0x19
        /*0126*/ 	.short	0x0078


	//----- nvinfo : EIATTR_PARAM_CBANK
	.align		4
        /*0128*/ 	.byte	0x04, 0x0a
        /*012a*/ 	.short	(.L_14676 - .L_14675)
	.align		4
.L_14675:
        /*012c*/ 	.word	index@(.nv.constant0._Z15SoftmaxWarpImplI22BroadcastScaleMaskLoadIffbLm2EiE11DirectStoreIffEfLi1ELi10ELi32ELi1ELb0EL9Algorithm0EEvT_T0_ll)
        /*0130*/ 	.short	0x0380
        /*0132*/ 	.short	0x0078


	//----- nvinfo : EIATTR_SW_WAR
	.align		4
.L_14676:
        /*0134*/ 	.byte	0x04, 0x36
        /*0136*/ 	.short	(.L_14678 - .L_14677)
.L_14677:
        /*0138*/ 	.word	0x00000008
.L_14678:


//--------------------- .nv.info._Z15SoftmaxWarpImplI22BroadcastScaleMaskLoadIffbLm2EiE11DirectStoreIffEfLi1ELi9ELi32ELi1ELb1EL9Algorithm0EEvT_T0_ll --------------------------
	.section	.nv.info._Z15SoftmaxWarpImplI22BroadcastScaleMaskLoadIffbLm2EiE11DirectStoreIffEfLi1ELi9ELi32ELi1ELb1EL9Algorithm0EEvT_T0_ll,"",@"SHT_CUDA_INFO"
	.sectionflags	@""
	.align	4


	//----- nvinfo : EIATTR_CUDA_API_VERSION
	.align		4
        /*0000*/ 	.byte	0x04, 0x37
        /*0002*/ 	.short	(.L_14680 - .L_14679)
.L_14679:
        /*0004*/ 	.word	0x00000082


	//----- nvinfo : EIATTR_KPARAM_INFO
	.align		4
.L_14680:
        /*0008*/ 	.byte	0x04, 0x17
        /*000a*/ 	.short	(.L_14682 - .L_14681)
.L_14681:
        /*000c*/ 	.word	0x00000000
        /*0010*/ 	.short	0x0003
        /*0012*/ 	.short	0x0070
        /*0014*/ 	.byte	0x00, 0xf0, 0x21, 0x00


	//----- nvinfo : EIATTR_KPARAM_INFO
	.align		4
.L_14682:
        /*0018*/ 	.byte	0x04, 0x17
        /*001a*/ 	.short	(.L_14684 - .L_14683)
.L_14683:
        /*001c*/ 	.word	0x00000000
        /*0020*/ 	.short	0x0002
        /*0022*/ 	.short	0x0068
        /*0024*/ 	.byte	0x00, 0xf0, 0x21, 0x00


	//----- nvinfo : EIATTR_KPARAM_INFO
	.align		4
.L_14684:
        /*0028*/ 	.byte	0x04, 0x17
        /*002a*/ 	.short	(.L_14686 - .L_14685)
.L_14685:
        /*002c*/ 	.word	0x00000000
        /*0030*/ 	.short	0x0001
        /*0032*/ 	.short	0x0058
        /*0034*/ 	.byte	0x00, 0xf0, 0x41, 0x00


	//----- nvinfo : EIATTR_KPARAM_INFO
	.align		4
.L_14686:
        /*0038*/ 	.byte	0x04, 0x17
        /*003a*/ 	.short	(.L_14688 - .L_14687)
.L_14687:
        /*003c*/ 	.word	0x00000000
        /*0040*/ 	.short	0x0000
        /*0042*/ 	.short	0x0000
        /*0044*/ 	.byte	0x00, 0xf0, 0x61, 0x01


	//----- nvinfo : EIATTR_SPARSE_MMA_MASK
	.align		4
.L_14688:
        /*0048*/ 	.byte	0x03, 0x50
        /*004a*/ 	.short	0x0000


	//----- nvinfo : EIATTR_MAXREG_COUNT
	.align		4
        /*004c*/ 	.byte	0x03, 0x1b
        /*004e*/ 	.short	0x00ff


	//----- nvinfo : EIATTR_EXTERNS
	.align		4
        /*0050*/ 	.byte	0x04, 0x0f
        /*0052*/ 	.short	(.L_14690 - .L_14689)


	//   ....[0]....
	.align		4
.L_14689:
        /*0054*/ 	.word	index@(__assertfail)


	//----- nvinfo : EIATTR_MERCURY_ISA_VERSION
	.align		4
.L_14690:
        /*0058*/ 	.byte	0x03, 0x5f
        /*005a*/ 	.short	0x0101


	//----- nvinfo : EIATTR_COOP_GROUP_MASK_REGIDS
	.align		4
        /*005c*/ 	.byte	0x04, 0x29
        /*005e*/ 	.short	(.L_14692 - .L_14691)


	//   ....[0]....
.L_14691:
        /*0060*/ 	.word	0xffffffff


	//   ....[1]....
        /*0064*/ 	.word	0xffffffff


	//   ....[2]....
        /*0068*/ 	.word	0xffffffff


	//   ....[3]....
        /*006c*/ 	.word	0xffffffff


	//   ....[4]....
        /*0070*/ 	.word	0xffffffff


	//   ....[5]....
        /*0074*/ 	.word	0xffffffff


	//   ....[6]....
        /*0078*/ 	.word	0xffffffff


	//   ....[7]....
        /*007c*/ 	.word	0xffffffff


	//   ....[8]....
        /*0080*/ 	.word	0xffffffff


	//   ....[9]....
        /*0084*/ 	.word	0xffffffff


	//   ....[10]....
        /*0088*/ 	.word	0x0500000f


	//   ....[11]....
        /*008c*/ 	.word	0x0500000f


	//   ....[12]....
        /*0090*/ 	.word	0x0500000f


	//   ....[13]....
        /*0094*/ 	.word	0x0500000f


	//   ....[14]....
        /*0098*/ 	.word	0x0500000f


	//   ....[15]....
        /*009c*/ 	.word	0x0500000f


	//   ....[16]....
        /*00a0*/ 	.word	0x0500000f


	//   ....[17]....
        /*00a4*/ 	.word	0x0500000f


	//   ....[18]....
        /*00a8*/ 	.word	0x0500000f


	//   ....[19]....
        /*00ac*/ 	.word	0x0500000f


	//----- nvinfo : EIATTR_COOP_GROUP_INSTR_OFFSETS
	.align		4
.L_14692:
        /*00b0*/ 	.byte	0x04, 0x28
        /*00b2*/ 	.short	(.L_14694 - .L_14693)


	//   ....[0]....
.L_14693:
        /*00b4*/ 	.word	0x00002470


	//   ....[1]....
        /*00b8*/ 	.word	0x000024a0


	//   ....[2]....
        /*00bc*/ 	.word	0x000024d0


	//   ....[3]....
        /*00c0*/ 	.word	0x000024f0


	//   ....[4]....
        /*00c4*/ 	.word	0x00002510


	//   ....[5]....
        /*00c8*/ 	.word	0x00002ad0


	//   ....[6]....
        /*00cc*/ 	.word	0x00002af0


	//   ....[7]....
        /*00d0*/ 	.word	0x00002b10


	//   ....[8]....
        /*00d4*/ 	.word	0x00002b30


	//   ....[9]....
        /*00d8*/ 	.word	0x00002b50


	//   ....[10]....
        /*00dc*/ 	.word	0x000037e0


	//   ....[11]....
        /*00e0*/ 	.word	0x00003860


	//   ....[12]....
        /*00e4*/ 	.word	0x000038c0


	//   ....[13]....
        /*00e8*/ 	.word	0x00003920


	//   ....[14]....
        /*00ec*/ 	.word	0x00003980


	//   ....[15]....
        /*00f0*/ 	.word	0x00003fb0


	//   ....[16]....
        /*00f4*/ 	.word	0x00004010


	//   ....[17]....
        /*00f8*/ 	.word	0x00004070


	//   ....[18]....
        /*00fc*/ 	.word	0x000040d0


	//   ....[19]....
        /*0100*/ 	.word	0x00004130


	//----- nvinfo : EIATTR_VRC_CTA_INIT_COUNT
	.align		4
.L_14694:
        /*0104*/ 	.byte	0x02, 0x4a
	.zero		1
	.zero		1


	//----- nvinfo : EIATTR_SYSCALL_OFFSETS
	.align		4
        /*0108*/ 	.byte	0x04, 0x46
        /*010a*/ 	.short	(.L_14696 - .L_14695)


	//   ....[0]....
.L_14695:
        /*010c*/ 	.word	0x000001c0


	//----- nvinfo : EIATTR_EXIT_INSTR_OFFSETS
	.align		4
.L_14696:
        /*0110*/ 	.byte	0x04, 0x1c
        /*0112*/ 	.short	(.L_14698 - .L_14697)


	//   ....[0]....
.L_14697:
        /*0114*/ 	.word	0x00000250


	//   ....[1]....
        /*0118*/ 	.word	0x00003780


	//----- nvinfo : EIATTR_CRS_STACK_SIZE
	.align		4
.L_14698:
        /*011c*/ 	.byte	0x04, 0x1e
        /*011e*/ 	.short	(.L_14700 - .L_14699)
.L_14699:
        /*0120*/ 	.word	0x00000000


	//----- nvinfo : EIATTR_CBANK_PARAM_SIZE
	.align		4
.L_14700:
        /*0124*/ 	.byte	0x03, 0x19
        /*0126*/ 	.short	0x0078


	//----- nvinfo : EIATTR_PARAM_CBANK
	.align		4
        /*0128*/ 	.byte	0x04, 0x0a
        /*012a*/ 	.short	(.L_14702 - .L_14701)
	.align		4
.L_14701:
        /*012c*/ 	.word	index@(.nv.constant0._Z15SoftmaxWarpImplI22BroadcastScaleMaskLoadIffbLm2EiE11DirectStoreIffEfLi1ELi9ELi32ELi1ELb1EL9Algorithm0EEvT_T0_ll)
        /*0130*/ 	.short	0x0380
        /*0132*/ 	.short	0x0078


	//----- nvinfo : EIATTR_SW_WAR
	.align		4
.L_14702:
        /*0134*/ 	.byte	0x04, 0x36
        /*0136*/ 	.short	(.L_14704 - .L_14703)
.L_14703:
        /*0138*/ 	.word	0x00000008
.L_14704:


//--------------------- .nv.info._Z15SoftmaxWarpImplI22BroadcastScaleMaskLoadIffbLm2EiE11DirectStoreIffEfLi1ELi9ELi32ELi1ELb0EL9Algorithm0EEvT_T0_ll --------------------------
	.section	.nv.info._Z15SoftmaxWarpImplI22BroadcastScaleMaskLoadIffbLm2EiE11DirectStoreIffEfLi1ELi9ELi32ELi1ELb0EL9Algorithm0EEvT_T0_ll,"",@"SHT_CUDA_INFO"
	.sectionflags	@""
	.align	4


	//----- nvinfo : EIATTR_CUDA_API_VERSION
	.align		4
        /*0000*/ 	.byte	0x04, 0x37
        /*0002*/ 	.short	(.L_14706 - .L_14705)
.L_14705:
        /*0004*/ 	.word	0x00000082


	//----- nvinfo : EIATTR_KPARAM_INFO
	.align		4
.L_14706:
        /*0008*/ 	.byte	0x04, 0x17
        /*000a*/ 	.short	(.L_14708 - .L_14707)
.L_14707:
        /*000c*/ 	.word	0x00000000
        /*0010*/ 	.short	0x0003
        /*0012*/ 	.short	0x0070
        /*0014*/ 	.byte	0x00, 0xf0, 0x21, 0x00


	//----- nvinfo : EIATTR_KPARAM_INFO
	.align		4
.L_14708:
        /*0018*/ 	.byte	0x04, 0x17
        /*001a*/ 	.short	(.L_14710 - .L_14709)
.L_14709:
        /*001c*/ 	.word	0x00000000
        /*0020*/ 	.short	0x0002
        /*0022*/ 	.short	0x0068
        /*0024*/ 	.byte	0x00, 0xf0, 0x21, 0x00


	//----- nvinfo : EIATTR_KPARAM_INFO
	.align		4
.L_14710:
        /*0028*/ 	.byte	0x04, 0x17
        /*002a*/ 	.short	(.L_14712 - .L_14711)
.L_14711:
        /*002c*/ 	.word	0x00000000
        /*0030*/ 	.short	0x0001
        /*0032*/ 	.short	0x0058
        /*0034*/ 	.byte	0x00, 0xf0, 0x41, 0x00


	//----- nvinfo : EIATTR_KPARAM_INFO
	.align		4
.L_14712:
        /*0038*/ 	.byte	0x04, 0x17
        /*003a*/ 	.short	(.L_14714 - .L_14713)
.L_14713:
        /*003c*/ 	.word	0x00000000
        /*0040*/ 	.short	0x0000
        /*0042*/ 	.short	0x0000
        /*0044*/ 	.byte	0x00, 0xf0, 0x61, 0x01


	//----- nvinfo : EIATTR_SPARSE_MMA_MASK
	.align		4
.L_14714:
        /*0048*/ 	.byte	0x03, 0x50
        /*004a*/ 	.short	0x0000


	//----- nvinfo : EIATTR_MAXREG_COUNT
	.align		4
        /*004c*/ 	.byte	0x03, 0x1b
        /*004e*/ 	.short	0x00ff


	//----- nvinfo : EIATTR_EXTERNS
	.align		4
        /*0050*/ 	.byte	0x04, 0x0f
        /*0052*/ 	.short	(.L_14716 - .L_14715)


	//   ....[0]....
	.align		4
.L_14715:
        /*0054*/ 	.word	index@(__assertfail)


	//----- nvinfo : EIATTR_MERCURY_ISA_VERSION
	.align		4
.L_14716:
        /*0058*/ 	.byte	0x03, 0x5f
        /*005a*/ 	.short	0x0101


	//----- nvinfo : EIATTR_COOP_GROUP_MASK_REGIDS
	.align		4
        /*005c*/ 	.byte	0x04, 0x29
        /*005e*/ 	.short	(.L_14718 - .L_14717)


	//   ....[0]....
.L_14717:
        /*0060*/ 	.word	0xffffffff


	//   ....[1]....
        /*0064*/ 	.word	0xffffffff


	//   ....[2]....
        /*0068*/ 	.word	0xffffffff


	//   ....[3]....
        /*006c*/ 	.word	0xffffffff


	//   ....[4]....
        /*0070*/ 	.word	0xffffffff


	//   ....[5]....
        /*0074*/ 	.word	0xffffffff


	//   ....[6]....
        /*0078*/ 	.word	0xffffffff


	//   ....[7]....
        /*007c*/ 	.word	0xffffffff


	//   ....[8]....
        /*0080*/ 	.word	0xffffffff


	//   ....[9]....
        /*0084*/ 	.word	0xffffffff


	//   ....[10]....
        /*0088*/ 	.word	0x0500000f


	//   ....[11]....
        /*008c*/ 	.word	0x0500000f


	//   ....[12]....
        /*0090*/ 	.word	0x0500000f


	//   ....[13]....
        /*0094*/ 	.word	0x0500000f


	//   ....[14]....
        /*0098*/ 	.word	0x0500000f


	//   ....[15]....
        /*009c*/ 	.word	0x0500000f


	//   ....[16]....
        /*00a0*/ 	.word	0x0500000f


	//   ....[17]....
        /*00a4*/ 	.word	0x0500000f


	//   ....[18]....
        /*00a8*/ 	.word	0x0500000f


	//   ....[19]....
        /*00ac*/ 	.word	0x0500000f


	//----- nvinfo : EIATTR_COOP_GROUP_INSTR_OFFSETS
	.align		4
.L_14718:
        /*00b0*/ 	.byte	0x04, 0x28
        /*00b2*/ 	.short	(.L_14720 - .L_14719)


	//   ....[0]....
.L_14719:
        /*00b4*/ 	.word	0x000015c0


	//   ....[1]....
        /*00b8*/ 	.word	0x00001600


	//   ....[2]....
        /*00bc*/ 	.word	0x00001620


	//   ....[3]....
        /*00c0*/ 	.word	0x00001640


	//   ....[4]....
        /*00c4*/ 	.word	0x00001660


	//   ....[5]....
        /*00c8*/ 	.word	0x00001c20


	//   ....[6]....
        /*00cc*/ 	.word	0x00001c40


	//   ....[7]....
        /*00d0*/ 	.word	0x00001c60


	//   ....[8]....
        /*00d4*/ 	.word	0x00001c80


	//   ....[9]....
        /*00d8*/ 	.word	0x00001ca0


	//   ....[10]....
        /*00dc*/ 	.word	0x00002810


	//   ....[11]....
        /*00e0*/ 	.word	0x000028b0


	//   ....[12]....
        /*00e4*/ 	.word	0x00002910


	//   ....[13]....
        /*00e8*/ 	.word	0x00002970


	//   ....[14]....
        /*00ec*/ 	.word	0x000029d0


	//   ....[15]....
        /*00f0*/ 	.word	0x00002fe0


	//   ....[16]....
        /*00f4*/ 	.word	0x00003040


	//   ....[17]....
        /*00f8*/ 	.word	0x000030a0


	//   ....[18]....
        /*00fc*/ 	.word	0x00003100


	//   ....[19]....
        /*0100*/ 	.word	0x00003160


	//----- nvinfo : EIATTR_VRC_CTA_INIT_COUNT
	.align		4
.L_14720:
        /*0104*/ 	.byte	0x02, 0x4a
	.zero		1
	.zero		1


	//----- nvinfo : EIATTR_SYSCALL_OFFSETS
	.align		4
        /*0108*/ 	.byte	0x04, 0x46
        /*010a*/ 	.short	(.L_14722 - .L_14721)


	//   ....[0]....
.L_14721:
        /*010c*/ 	.word	0x00000190


	//----- nvinfo : EIATTR_EXIT_INSTR_OFFSETS
	.align		4
.L_14722:
        /*0110*/ 	.byte	0x04, 0x1c
        /*0112*/ 	.short	(.L_14724 - .L_14723)


	//   ....[0]....
.L_14723:
        /*0114*/ 	.word	0x00000240


	//   ....[1]....
        /*0118*/ 	.word	0x000027b0


	//----- nvinfo : EIATTR_CRS_STACK_SIZE
	.align		4
.L_14724:
        /*011c*/ 	.byte	0x04, 0x1e
        /*011e*/ 	.short	(.L_14726 - .L_14725)
.L_14725:
        /*0120*/ 	.word	0x00000000


	//----- nvinfo : EIATTR_CBANK_PARAM_SIZE
	.align		4
.L_14726:
        /*0124*/ 	.byte	0x03, 0x19
        /*0126*/ 	.short	0x0078


	//----- nvinfo : EIATTR_PARAM_CBANK
	.align		4
        /*0128*/ 	.byte	0x04, 0x0a
        /*012a*/ 	.short	(.L_14728 - .L_14727)
	.align		4
.L_14727:
        /*012c*/ 	.word	index@(.nv.constant0._Z15SoftmaxWarpImplI22BroadcastScaleMaskLoadIffbLm2EiE11DirectStoreIffEfLi1ELi9ELi32ELi1ELb0EL9Algorithm0EEvT_T0_ll)
        /*0130*/ 	.short	0x0380
        /*0132*/ 	.short	0x0078


	//----- nvinfo : EIATTR_SW_WAR
	.align		4
.L_14728:
        /*0134*/ 	.byte	0x04, 0x36
        /*0136*/ 	.short	(.L_14730 - .L_14729)
.L_14729:
        /*0138*/ 	.word	0x00000008
.L_14730:


//--------------------- .nv.info._Z15SoftmaxWarpImplI22BroadcastScaleMaskLoadIffbLm2EiE11DirectStoreIffEfLi1ELi8ELi32ELi1ELb1EL9Algorithm0EEvT_T0_ll --------------------------
	.section	.nv.info._Z15SoftmaxWarpImplI22BroadcastScaleMaskLoadIffbLm2EiE11DirectStoreIffEfLi1ELi8ELi32ELi1ELb1EL9Algorithm0EEvT_T0_ll,"",@"SHT_CUDA_INFO"
	.sectionflags	@""
	.align	4


	//----- nvinfo : EIATTR_CUDA_API_VERSION
	.align		4
        /*0000*/ 	.byte	0x04, 0x37
        /*0002*/ 	.short	(.L_14732 - .L_14731)
.L_14731:
        /*0004*/ 	.word	0x00000082


	//----- nvinfo : EIATTR_KPARAM_INFO
	.align		4
.L_14732:
        /*0008*/ 	.byte	0x04, 0x17
        /*000a*/ 	.short	(.L_14734 - .L_14733)
.L_14733:
        /*000c*/ 	.word	0x00000000
        /*0010*/ 	.short	0x0003
        /*0012*/ 	.short	0x0070
        /*0014*/ 	.byte	0x00, 0xf0, 0x21, 0x00


	//----- nvinfo : EIATTR_KPARAM_INFO
	.align		4
.L_14734:
        /*0018*/ 	.byte	0x04, 0x17
        /*001a*/ 	.short	(.L_14736 - .L_14735)
.L_14735:
        /*001c*/ 	.word	0x00000000
        /*0020*/ 	.short	0x0002
        /*0022*/ 	.short	0x0068
        /*0024*/ 	.byte	0x00, 0xf0, 0x21, 0x00


	//----- nvinfo : EIATTR_KPARAM_INFO
	.align		4
.L_14736:
        /*0028*/ 	.byte	0x04, 0x17
        /*002a*/ 	.short	(.L_14738 - .L_14737)
.L_14737:
        /*002c*/ 	.word	0x00000000
        /*0030*/ 	.short	0x0001
        /*0032*/ 	.short	0x0058
        /*0034*/ 	.byte	0x00, 0xf0, 0x41, 0x00


	//----- nvinfo : EIATTR_KPARAM_INFO
	.align		4
.L_14738:
        /*0038*/ 	.byte	0x04, 0x17
        /*003a*/ 	.short	(.L_14740 - .L_14739)
.L_14739:
        /*003c*/ 	.word	0x00000000
        /*0040*/ 	.short	0x0000
        /*0042*/ 	.short	0x0000
        /*0044*/ 	.byte	0x00, 0xf0, 0x61, 0x01


	//----- nvinfo : EIATTR_SPARSE_MMA_MASK
	.align		4
.L_14740:
        /*0048*/ 	.byte	0x03, 0x50
        /*004a*/ 	.short	0x0000


	//----- nvinfo : EIATTR_MAXREG_COUNT
	.align		4
        /*004c*/ 	.byte	0x03, 0x1b
        /*004e*/ 	.short	0x00ff


	//----- nvinfo : EIATTR_EXTERNS
	.align		4
        /*0050*/ 	.byte	0x04, 0x0f
        /*0052*/ 	.short	(.L_14742 - .L_14741)


	//   ....[0]....
	.align		4
.L_14741:
        /*0054*/ 	.word	index@(__assertfail)


	//----- nvinfo : EIATTR_MERCURY_ISA_VERSION
	.align		4
.L_14742:
        /*0058*/ 	.byte	0x03, 0x5f
        /*005a*/ 	.short	0x0101


	//----- nvinfo : EIATTR_COOP_GROUP_MASK_REGIDS
	.align		4
        /*005c*/ 	.byte	0x04, 0x29
        /*005e*/ 	.short	(.L_14744 - .L_14743)


	//   ....[0]....
.L_14743:
        /*0060*/ 	.word	0xffffffff


	//   ....[1]....
        /*0064*/ 	.word	0xffffffff


	//   ....[2]....
        /*0068*/ 	.word	0xffffffff


	//   ....[3]....
        /*006c*/ 	.word	0xffffffff


	//   ....[4]....
        /*0070*/ 	.word	0xffffffff


	//   ....[5]....
        /*0074*/ 	.word	0xffffffff


	//   ....[6]....
        /*0078*/ 	.word	0xffffffff


	//   ....[7]....
        /*007c*/ 	.word	0xffffffff


	//   ....[8]....
        /*0080*/ 	.word	0xffffffff


	//   ....[9]....
        /*0084*/ 	.word	0xffffffff


	//   ....[10]....
        /*0088*/ 	.word	0x0500000f


	//   ....[11]....
        /*008c*/ 	.word	0x0500000f


	//   ....[12]....
        /*0090*/ 	.word	0x0500000f


	//   ....[13]....
        /*0094*/ 	.word	0x0500000f


	//   ....[14]....
        /*0098*/ 	.word	0x0500000f


	//   ....[15]....
        /*009c*/ 	.word	0x0500000f


	//   ....[16]....
        /*00a0*/ 	.word	0x0500000f


	//   ....[17]....
        /*00a4*/ 	.word	0x0500000f


	//   ....[18]....
        /*00a8*/ 	.word	0x0500000f


	//   ....[19]....
        /*00ac*/ 	.word	0x0500000f


	//----- nvinfo : EIATTR_COOP_GROUP_INSTR_OFFSETS
	.align		4
.L_14744:
        /*00b0*/ 	.byte	0x04, 0x28
        /*00b2*/ 	.short	(.L_14746 - .L_14745)


	//   ....[0]....
.L_14745:
        /*00b4*/ 	.word	0x000020d0


	//   ....[1]....
        /*00b8*/ 	.word	0x00002100


	//   ....[2]....
        /*00bc*/ 	.word	0x00002120


	//   ....[3]....
        /*00c0*/ 	.word	0x00002140


	//   ....[4]....
        /*00c4*/ 	.word	0x00002160


	//   ....[5]....
        /*00c8*/ 	.word	0x00002690


	//   ....[6]....
        /*00cc*/ 	.word	0x000026b0


	//   ....[7]....
        /*00d0*/ 	.word	0x000026d0


	//   ....[8]....
        /*00d4*/ 	.word	0x000026f0


	//   ....[9]....
        /*00d8*/ 	.word	0x00002710


	//   ....[10]....
        /*00dc*/ 	.word	0x00003230


	//   ....[11]....
        /*00e0*/ 	.word	0x000032c0


	//   ....[12]....
        /*00e4*/ 	.word	0x00003320


	//   ....[13]....
        /*00e8*/ 	.word	0x00003380


	//   ....[14]....
        /*00ec*/ 	.word	0x000033e0


	//   ....[15]....
        /*00f0*/ 	.word	0x00003960


	//   ....[16]....
        /*00f4*/ 	.word	0x000039c0


	//   ....[17]....
        /*00f8*/ 	.word	0x00003a20


	//   ....[18]....
        /*00fc*/ 	.word	0x00003a80


	//   ....[19]....
        /*0100*/ 	.word	0x00003ae0


	//----- nvinfo : EIATTR_VRC_CTA_INIT_COUNT
	.align		4
.L_14746:
        /*0104*/ 	.byte	0x02, 0x4a
	.zero		1
	.zero		1


	//----- nvinfo : EIATTR_SYSCALL_OFFSETS
	.align		4
        /*0108*/ 	.byte	0x04, 0x46
        /*010a*/ 	.short	(.L_14748 - .L_14747)


	//   ....[0]....
.L_14747:
        /*010c*/ 	.word	0x000001c0


	//----- nvinfo : EIATTR_EXIT_INSTR_OFFSETS
	.align		4
.L_14748:
        /*0110*/ 	.byte	0x04, 0x1c
        /*0112*/ 	.short	(.L_14750 - .L_14749)


	//   ....[0]....
.L_14749:
        /*0114*/ 	.word	0x00000270


	//   ....[1]....
        /*0118*/ 	.word	0x000031d0


	//----- nvinfo : EIATTR_CRS_STACK_SIZE
	.align		4
.L_14750:
        /*011c*/ 	.byte	0x04, 0x1e
        /*011e*/ 	.short	(.L_14752 - .L_14751)
.L_14751:
        /*0120*/ 	.word	0x00000000


	//----- nvinfo : EIATTR_CBANK_PARAM_SIZE
	.align		4
.L_14752:
        /*0124*/ 	.byte	0x03, 0x19
        /*0126*/ 	.short	0x0078


	//----- nvinfo : EIATTR_PARAM_CBANK
	.align		4
        /*0128*/ 	.byte	0x04, 0x0a
        /*012a*/ 	.short	(.L_14754 - .L_14753)
	.align		4
.L_14753:
        /*012c*/ 	.word	index@(.nv.constant0._Z15SoftmaxWarpImplI22BroadcastScaleMaskLoadIffbLm2EiE11DirectStoreIffEfLi1ELi8ELi32ELi1ELb1EL9Algorithm0EEvT_T0_ll)
        /*0130*/ 	.short	0x0380
        /*0132*/ 	.short	0x0078


	//----- nvinfo : EIATTR_SW_WAR
	.align		4
.L_14754:
        /*0134*/ 	.byte	0x04, 0x36
        /*0136*/ 	.short	(.L_14756 - .L_14755)
.L_14755:
        /*0138*/ 	.word	0x00000008
.L_14756:


//--------------------- .nv.info._Z15SoftmaxWarpImplI22BroadcastScaleMaskLoadIffbLm2EiE11DirectStoreIffEfLi1ELi8ELi32ELi1ELb0EL9Algorithm0EEvT_T0_ll --------------------------
	.section	.nv.info._Z15SoftmaxWarpImplI22BroadcastScaleMaskLoadIffbLm2EiE11DirectStoreIffEfLi1ELi8ELi32ELi1ELb0EL9Algorithm0EEvT_T0_ll,"",@"SHT_CUDA_INFO"
	.sectionflags	@""
	.align	4


	//----- nvinfo : EIATTR_CUDA_API_VERSION
	.align		4
        /*0000*/ 	.byte	0x04, 0x37
        /*0002*/ 	.short	(.L_14758 - .L_14757)
.L_14757:
        /*0004*/ 	.word	0x00000082


	//----- nvinfo : EIATTR_KPARAM_INFO
	.align		4
.L_14758:
        /*0008*/ 	.byte	0x04, 0x17
        /*000a*/ 	.short	(.L_14760 - .L_14759)
.L_14759:
        /*000c*/ 	.word	0x00000000
        /*0010*/ 	.short	0x0003
        /*0012*/ 	.short	0x0070
        /*0014*/ 	.byte	0x00, 0xf0, 0x21, 0x00


	//----- nvinfo : EIATTR_KPARAM_INFO
	.align		4
.L_14760:
        /*0018*/ 	.byte	0x04, 0x17
        /*001a*/ 	.short	(.L_14762 - .L_14761)
.L_14761:
        /*001c*/ 	.word	0x00000000
        /*0020*/ 	.short	0x0002
        /*0022*/ 	.short	0x0068
        /*0024*/ 	.byte	0x00, 0xf0, 0x21, 0x00


	//----- nvinfo : EIATTR_KPARAM_INFO
	.align		4
.L_14762:
        /*0028*/ 	.byte	0x04, 0x17
        /*002a*/ 	.short	(.L_14764 - .L_14763)
.L_14763:
        /*002c*/ 	.word	0x00000000
        /*0030*/ 	.short	0x0001
        /*0032*/ 	.short	0x0058
        /*0034*/ 	.byte	0x00, 0xf0, 0x41, 0x00


	//----- nvinfo : EIATTR_KPARAM_INFO
	.align		4
.L_14764:
        /*0038*/ 	.byte	0x04, 0x17
        /*003a*/ 	.short	(.L_14766 - .L_14765)
.L_14765:
        /*003c*/ 	.word	0x00000000
        /*0040*/ 	.short	0x0000
        /*0042*/ 	.short	0x0000
        /*0044*/ 	.byte	0x00, 0xf0, 0x61, 0x01


	//----- nvinfo : EIATTR_SPARSE_MMA_MASK
	.align		4
.L_14766:
        /*0048*/ 	.byte	0x03, 0x50
        /*004a*/ 	.short	0x0000


	//----- nvinfo : EIATTR_MAXREG_COUNT
	.align		4
        /*004c*/ 	.byte	0x03, 0x1b
        /*004e*/ 	.short	0x00ff


	//----- nvinfo : EIATTR_EXTERNS
	.align		4
        /*0050*/ 	.byte	0x04, 0x0f
        /*0052*/ 	.short	(.L_14768 - .L_14767)


	//   ....[0]....
	.align		4
.L_14767:
        /*0054*/ 	.word	index@(__assertfail)


	//----- nvinfo : EIATTR_MERCURY_ISA_VERSION
	.align		4
.L_14768:
        /*0058*/ 	.byte	0x03, 0x5f
        /*005a*/ 	.short	0x0101


	//----- nvinfo : EIATTR_COOP_GROUP_MASK_REGIDS
	.align		4
        /*005c*/ 	.byte	0x04, 0x29
        /*005e*/ 	.short	(.L_14770 - .L_14769)


	//   ....[0]....
.L_14769:
        /*0060*/ 	.word	0xffffffff


	//   ....[1]....
        /*0064*/ 	.word	0xffffffff


	//   ....[2]....
        /*0068*/ 	.word	0xffffffff


	//   ....[3]....
        /*006c*/ 	.word	0xffffffff


	//   ....[4]....
        /*0070*/ 	.word	0xffffffff


	//   ....[5]....
        /*0074*/ 	.word	0xffffffff


	//   ....[6]....
        /*0078*/ 	.word	0xffffffff


	//   ....[7]....
        /*007c*/ 	.word	0xffffffff


	//   ....[8]....
        /*0080*/ 	.word	0xffffffff


	//   ....[9]....
        /*0084*/ 	.word	0xffffffff


	//   ....[10]....
        /*0088*/ 	.word	0x0500000f


	//   ....[11]....
        /*008c*/ 	.word	0x0500000f


	//   ....[12]....
        /*0090*/ 	.word	0x0500000f


	//   ....[13]....
        /*0094*/ 	.word	0x0500000f


	//   ....[14]....
        /*0098*/ 	.word	0x0500000f


	//   ....[15]....
        /*009c*/ 	.word	0x0500000f


	//   ....[16]....
        /*00a0*/ 	.word	0x0500000f


	//   ....[17]....
        /*00a4*/ 	.word	0x0500000f


	//   ....[18]....
        /*00a8*/ 	.word	0x0500000f


	//   ....[19]....
        /*00ac*/ 	.word	0x0500000f


	//----- nvinfo : EIATTR_COOP_GROUP_INSTR_OFFSETS
	.align		4
.L_14770:
        /*00b0*/ 	.byte	0x04, 0x28
        /*00b2*/ 	.short	(.L_14772 - .L_14771)


	//   ....[0]....
.L_14771:
        /*00b4*/ 	.word	0x00001410


	//   ....[1]....
        /*00b8*/ 	.word	0x00001450


	//   ....[2]....
        /*00bc*/ 	.word	0x00001470


	//   ....[3]....
        /*00c0*/ 	.word	0x00001490


	//   ....[4]....
        /*00c4*/ 	.word	0x000014b0


	//   ....[5]....
        /*00c8*/ 	.word	0x000019d0


	//   ....[6]....
        /*00cc*/ 	.word	0x000019f0


	//   ....[7]....
        /*00d0*/ 	.word	0x00001a10


	//   ....[8]....
        /*00d4*/ 	.word	0x00001a30


	//   ....[9]....
        /*00d8*/ 	.word	0x00001a50


	//   ....[10]....
        /*00dc*/ 	.word	0x00002420


	//   ....[11]....
        /*00e0*/ 	.word	0x000024c0


	//   ....[12]....
        /*00e4*/ 	.word	0x00002520


	//   ....[13]....
        /*00e8*/ 	.word	0x00002580


	//   ....[14]....
        /*00ec*/ 	.word	0x000025e0


	//   ....[15]....
        /*00f0*/ 	.word	0x00002b50


	//   ....[16]....
        /*00f4*/ 	.word	0x00002bb0


	//   ....[17]....
        /*00f8*/ 	.word	0x00002c10


	//   ....[18]....
        /*00fc*/ 	.word	0x00002c70


	//   ....[19]....
        /*0100*/ 	.word	0x00002cd0


	//----- nvinfo : EIATTR_VRC_CTA_INIT_COUNT
	.align		4
.L_14772:
        /*0104*/ 	.byte	0x02, 0x4a
	.zero		1
	.zero		1


	//----- nvinfo : EIATTR_SYSCALL_OFFSETS
	.align		4
        /*0108*/ 	.byte	0x04, 0x46
        /*010a*/ 	.short	(.L_14774 - .L_14773)


	//   ....[0]....
.L_14773:
        /*010c*/ 	.word	0x00000190


	//----- nvinfo : EIATTR_EXIT_INSTR_OFFSETS
	.align		4
.L_14774:
        /*0110*/ 	.byte	0x04, 0x1c
        /*0112*/ 	.short	(.L_14776 - .L_14775)


	//   ....[0]....
.L_14775:
        /*0114*/ 	.word	0x00000240


	//   ....[1]....
        /*0118*/ 	.word	0x000023c0


	//----- nvinfo : EIATTR_CRS_STACK_SIZE
	.align		4
.L_14776:
        /*011c*/ 	.byte	0x04, 0x1e
        /*011e*/ 	.short	(.L_14778 - .L_14777)
.L_14777:
        /*0120*/ 	.word	0x00000000


	//----- nvinfo : EIATTR_CBANK_PARAM_SIZE
	.align		4
.L_14778:
        /*0124*/ 	.byte	0x03, 0x19
        /*0126*/ 	.short	0x0078


	//----- nvinfo : EIATTR_PARAM_CBANK
	.align		4
        /*0128*/ 	.byte	0x04, 0x0a
        /*012a*/ 	.short	(.L_14780 - .L_14779)
	.align		4
.L_14779:
        /*012c*/ 	.word	index@(.nv.constant0._Z15SoftmaxWarpImplI22BroadcastScaleMaskLoadIffbLm2EiE11DirectStoreIffEfLi1ELi8ELi32ELi1ELb0EL9Algorithm0EEvT_T0_ll)
        /*0130*/ 	.short	0x0380
        /*0132*/ 	.short	0x0078


	//----- nvinfo : EIATTR_SW_WAR
	.align		4
.L_14780:
        /*0134*/ 	.byte	0x04, 0x36
        /*0136*/ 	.short	(.L_14782 - .L_14781)
.L_14781:
        /*0138*/ 	.word	0x00000008
.L_14782:


//--------------------- .nv.info._Z15SoftmaxWarpImplI22BroadcastScaleMaskLoadIffbLm2EiE11DirectStoreIffEfLi1ELi7ELi32ELi1ELb1EL9Algorithm0EEvT_T0_ll --------------------------
	.section	.nv.info._Z15SoftmaxWarpImplI22BroadcastScaleMaskLoadIffbLm2EiE11DirectStoreIffEfLi1ELi7ELi32ELi1ELb1EL9Algorithm0EEvT_T0_ll,"",@"SHT_CUDA_INFO"
	.sectionflags	@""
	.align	4


	//----- nvinfo : EIATTR_CUDA_API_VERSION
	.align		4
        /*0000*/ 	.byte	0x04, 0x37
        /*0002*/ 	.short	(.L_14784 - .L_14783)
.L_14783:
        /*0004*/ 	.word	0x00000082


	//----- nvinfo : EIATTR_KPARAM_INFO
	.align		4
.L_14784:
        /*0008*/ 	.byte	0x04, 0x17
        /*000a*/ 	.short	(.L_14786 - .L_14785)
.L_14785:
        /*000c*/ 	.word	0x00000000
        /*0010*/ 	.short	0x0003
        /*0012*/ 	.short	0x0070
        /*0014*/ 	.byte	0x00, 0xf0, 0x21, 0x00


	//----- nvinfo : EIATTR_KPARAM_INFO
	.align		4
.L_14786:
        /*0018*/ 	.byte	0x04, 0x17
        /*001a*/ 	.short	(.L_14788 - .L_14787)
.L_14787:
        /*001c*/ 	.word	0x00000000
        /*0020*/ 	.short	0x0002
        /*0022*/ 	.short	0x0068
        /*0024*/ 	.byte	0x00, 0xf0, 0x21, 0x00


	//----- nvinfo : EIATTR_KPARAM_INFO
	.align		4
.L_14788:
        /*0028*/ 	.byte	0x04, 0x17
        /*002a*/ 	.short	(.L_14790 - .L_14789)
.L_14789:
        /*002c*/ 	.word	0x00000000
        /*0030*/ 	.short	0x0001
        /*0032*/ 	.short	0x0058
        /*0034*/ 	.byte	0x00, 0xf0, 0x41, 0x00


	//----- nvinfo : EIATTR_KPARAM_INFO
	.align		4
.L_14790:
        /*0038*/ 	.byte	0x04, 0x17
        /*003a*/ 	.short	(.L_14792 - .L_14791)
.L_14791:
        /*003c*/ 	.word	0x00000000
        /*0040*/ 	.short	0x0000
        /*0042*/ 	.short	0x0000
        /*0044*/ 	.byte	0x00, 0xf0, 0x61, 0x01


	//----- nvinfo : EIATTR_SPARSE_MMA_MASK
	.align		4
.L_14792:
        /*0048*/ 	.byte	0x03, 0x50
        /*004a*/ 	.short	0x0000


	//----- nvinfo : EIATTR_MAXREG_COUNT
	.align		4
        /*004c*/ 	.byte	0x03, 0x1b
        /*004e*/ 	.short	0x00ff


	//----- nvinfo : EIATTR_EXTERNS
	.align		4
        /*0050*/ 	.byte	0x04, 0x0f
        /*0052*/ 	.short	(.L_14794 - .L_14793)


	//   ....[0]....
	.align		4
.L_14793:
        /*0054*/ 	.word	index@(__assertfail)


	//----- nvinfo : EIATTR_MERCURY_ISA_VERSION
	.align		4
.L_14794:
        /*0058*/ 	.byte	0x03, 0x5f
        /*005a*/ 	.short	0x0101


	//----- nvinfo : EIATTR_COOP_GROUP_MASK_REGIDS
	.align		4
        /*005c*/ 	.byte	0x04, 0x29
        /*005e*/ 	.short	(.L_14796 - .L_14795)


	//   ....[0]....
.L_14795:
        /*0060*/ 	.word	0xffffffff


	//   ....[1]....
        /*0064*/ 	.word	0xffffffff


	//   ....[2]....
        /*0068*/ 	.word	0xffffffff


	//   ....[3]....
        /*006c*/ 	.word	0xffffffff


	//   ....[4]....
        /*0070*/ 	.word	0xffffffff


	//   ....[5]....
        /*0074*/ 	.word	0xffffffff


	//   ....[6]....
        /*0078*/ 	.word	0xffffffff


	//   ....[7]....
        /*007c*/ 	.word	0xffffffff


	//   ....[8]....
        /*0080*/ 	.word	0xffffffff


	//   ....[9]....
        /*0084*/ 	.word	0xffffffff


	//   ....[10]....
        /*0088*/ 	.word	0x0500000f


	//   ....[11]....
        /*008c*/ 	.word	0x0500000f


	//   ....[12]....
        /*0090*/ 	.word	0x0500000f


	//   ....[13]....
        /*0094*/ 	.word	0x0500000f


	//   ....[14]....
        /*0098*/ 	.word	0x0500000f


	//   ....[15]....
        /*009c*/ 	.word	0x0500000f


	//   ....[16]....
        /*00a0*/ 	.word	0x0500000f


	//   ....[17]....
        /*00a4*/ 	.word	0x0500000f


	//   ....[18]....
        /*00a8*/ 	.word	0x0500000f


	//   ....[19]....
        /*00ac*/ 	.word	0x0500000f


	//----- nvinfo : EIATTR_COOP_GROUP_INSTR_OFFSETS
	.align		4
.L_14796:
        /*00b0*/ 	.byte	0x04, 0x28
        /*00b2*/ 	.short	(.L_14798 - .L_14797)


	//   ....[0]....
.L_14797:
        /*00b4*/ 	.word	0x00001cd0


	//   ....[1]....
        /*00b8*/ 	.word	0x00001d10


	//   ....[2]....
        /*00bc*/ 	.word	0x00001d30


	//   ....[3]....
        /*00c0*/ 	.word	0x00001d50


	//   ....[4]....
        /*00c4*/ 	.word	0x00001d70


	//   ....[5]....
        /*00c8*/ 	.word	0x000021f0


	//   ....[6]....
        /*00cc*/ 	.word	0x00002210


	//   ....[7]....
        /*00d0*/ 	.word	0x00002230


	//   ....[8]....
        /*00d4*/ 	.word	0x00002250


	//   ....[9]....
        /*00d8*/ 	.word	0x00002270


	//   ....[10]....
        /*00dc*/ 	.word	0x00002c50


	//   ....[11]....
        /*00e0*/ 	.word	0x00002cd0


	//   ....[12]....
        /*00e4*/ 	.word	0x00002d30


	//   ....[13]....
        /*00e8*/ 	.word	0x00002d90


	//   ....[14]....
        /*00ec*/ 	.word	0x00002df0


	//   ....[15]....
        /*00f0*/ 	.word	0x000032e0


	//   ....[16]....
        /*00f4*/ 	.word	0x00003340


	//   ....[17]....
        /*00f8*/ 	.word	0x000033a0


	//   ....[18]....
        /*00fc*/ 	.word	0x00003400


	//   ....[19]....
        /*0100*/ 	.word	0x00003460


	//----- nvinfo : EIATTR_VRC_CTA_INIT_COUNT
	.align		4
.L_14798:
        /*0104*/ 	.byte	0x02, 0x4a
	.zero		1
	.zero		1


	//----- nvinfo : EIATTR_SYSCALL_OFFSETS
	.align		4
        /*0108*/ 	.byte	0x04, 0x46
        /*010a*/ 	.short	(.L_14800 - .L_14799)


	//   ....[0]....
.L_14799:
        /*010c*/ 	.word	0x000001c0


	//----- nvinfo : EIATTR_EXIT_INSTR_OFFSETS
	.align		4
.L_14800:
        /*0110*/ 	.byte	0x04, 0x1c
        /*0112*/ 	.short	(.L_14802 - .L_14801)


	//   ....[0]....
.L_14801:
        /*0114*/ 	.word	0x00000270


	//   ....[1]....
        /*0118*/ 	.word	0x00002bf0


	//----- nvinfo : EIATTR_CRS_STACK_SIZE
	.align		4
.L_14802:
        /*011c*/ 	.byte	0x04, 0x1e
        /*011e*/ 	.short	(.L_14804 - .L_14803)
.L_14803:
        /*0120*/ 	.word	0x00000000


	//----- nvinfo : EIATTR_CBANK_PARAM_SIZE
	.align		4
.L_14804:
        /*0124*/ 	.byte	0x03, 0x19
        /*0126*/ 	.short	0x0078


	//----- nvinfo : EIATTR_PARAM_CBANK
	.align		4
        /*0128*/ 	.byte	0x04, 0x0a
        /*012a*/ 	.short	(.L_14806 - .L_14805)
	.align		4
.L_14805:
        /*012c*/ 	.word	index@(.nv.constant0._Z15SoftmaxWarpImplI22BroadcastScaleMaskLoadIffbLm2EiE11DirectStoreIffEfLi1ELi7ELi32ELi1ELb1EL9Algorithm0EEvT_T0_ll)
        /*0130*/ 	.short	0x0380
        /*0132*/ 	.short	0x0078


	//----- nvinfo : EIATTR_SW_WAR
	.align		4
.L_14806:
        /*0134*/ 	.byte	0x04, 0x36
        /*0136*/ 	.short	(.L_14808 - .L_14807)
.L_14807:
        /*0138*/ 	.word	0x00000008
.L_14808:


//--------------------- .nv.info._Z15SoftmaxWarpImplI22BroadcastScaleMaskLoadIffbLm2EiE11DirectStoreIffEfLi1ELi7ELi32ELi1ELb0EL9Algorithm0EEvT_T0_ll --------------------------
	.section	.nv.info._Z15SoftmaxWarpImplI22BroadcastScaleMaskLoadIffbLm2EiE11DirectStoreIffEfLi1ELi7ELi32ELi1ELb0EL9Algorithm0EEvT_T0_ll,"",@"SHT_CUDA_INFO"
	.sectionflags	@""
	.align	4


	//----- nvinfo : EIATTR_CUDA_API_VERSION
	.align		4
        /*0000*/ 	.byte	0x04, 0x37
        /*0002*/ 	.short	(.L_14810 - .L_14809)
.L_14809:
        /*0004*/ 	.word	0x00000082


	//----- nvinfo : EIATTR_KPARAM_INFO
	.align		4
.L_14810:
        /*0008*/ 	.byte	0x04, 0x17
        /*000a*/ 	.short	(.L_14812 - .L_14811)
.L_14811:
        /*000c*/ 	.word	0x00000000
        /*0010*/ 	.short	0x0003
        /*0012*/ 	.short	0x0070
        /*0014*/ 	.byte	0x00, 0xf0, 0x21, 0x00


	//----- nvinfo : EIATTR_KPARAM_INFO
	.align		4
.L_14812:
        /*0018*/ 	.byte	0x04, 0x17
        /*001a*/ 	.short	(.L_14814 - .L_14813)
.L_14813:
        /*001c*/ 	.word	0x00000000
        /*0020*/ 	.short	0x0002
        /*0022*/ 	.short	0x0068
        /*0024*/ 	.byte	0x00, 0xf0, 0x21, 0x00


	//----- nvinfo : EIATTR_KPARAM_INFO
	.align		4
.L_14814:
        /*0028*/ 	.byte	0x04, 0x17
        /*002a*/ 	.short	(.L_14816 - .L_14815)
.L_14815:
        /*002c*/ 	.word	0x00000000
        /*0030*/ 	.short	0x0001
        /*0032*/ 	.short	0x0058
        /*0034*/ 	.byte	0x00, 0xf0, 0x41, 0x00


	//----- nvinfo : EIATTR_KPARAM_INFO
	.align		4
.L_14816:
        /*0038*/ 	.byte	0x04, 0x17
        /*003a*/ 	.short	(.L_14818 - .L_14817)
.L_14817:
        /*003c*/ 	.word	0x00000000
        /*0040*/ 	.short	0x0000
        /*0042*/ 	.short	0x0000
        /*0044*/ 	.byte	0x00, 0xf0, 0x61, 0x01


	//----- nvinfo : EIATTR_SPARSE_MMA_MASK
	.align		4
.L_14818:
        /*0048*/ 	.byte	0x03, 0x50
        /*004a*/ 	.short	0x0000


	//----- nvinfo : EIATTR_MAXREG_COUNT
	.align		4
        /*004c*/ 	.byte	0x03, 0x1b
        /*004e*/ 	.short	0x00ff


	//----- nvinfo : EIATTR_EXTERNS
	.align		4
        /*0050*/ 	.byte	0x04, 0x0f
        /*0052*/ 	.short	(.L_14820 - .L_14819)


	//   ....[0]....
	.align		4
.L_14819:
        /*0054*/ 	.word	index@(__assertfail)


	//----- nvinfo : EIATTR_MERCURY_ISA_VERSION
	.align		4
.L_14820:
        /*0058*/ 	.byte	0x03, 0x5f
        /*005a*/ 	.short	0x0101


	//----- nvinfo : EIATTR_COOP_GROUP_MASK_REGIDS
	.align		4
        /*005c*/ 	.byte	0x04, 0x29
        /*005e*/ 	.short	(.L_14822 - .L_14821)


	//   ....[0]....
.L_14821:
        /*0060*/ 	.word	0xffffffff


	//   ....[1]....
        /*0064*/ 	.word	0xffffffff


	//   ....[2]....
        /*0068*/ 	.word	0xffffffff


	//   ....[3]....
        /*006c*/ 	.word	0xffffffff


	//   ....[4]....
        /*0070*/ 	.word	0xffffffff


	//   ....[5]....
        /*0074*/ 	.word	0xffffffff


	//   ....[6]....
        /*0078*/ 	.word	0xffffffff


	//   ....[7]....
        /*007c*/ 	.word	0xffffffff


	//   ....[8]....
        /*0080*/ 	.word	0xffffffff


	//   ....[9]....
        /*0084*/ 	.word	0xffffffff


	//   ....[10]....
        /*0088*/ 	.word	0x0500000f


	//   ....[11]....
        /*008c*/ 	.word	0x0500000f


	//   ....[12]....
        /*0090*/ 	.word	0x0500000f


	//   ....[13]....
        /*0094*/ 	.word	0x0500000f


	//   ....[14]....
        /*0098*/ 	.word	0x0500000f


	//   ....[15]....
        /*009c*/ 	.word	0x0500000f


	//   ....[16]....
        /*00a0*/ 	.word	0x0500000f


	//   ....[17]....
        /*00a4*/ 	.word	0x0500000f


	//   ....[18]....
        /*00a8*/ 	.word	0x0500000f


	//   ....[19]....
        /*00ac*/ 	.word	0x0500000f


	//----- nvinfo : EIATTR_COOP_GROUP_INSTR_OFFSETS
	.align		4
.L_14822:
        /*00b0*/ 	.byte	0x04, 0x28
        /*00b2*/ 	.short	(.L_14824 - .L_14823)


	//   ....[0]....
.L_14823:
        /*00b4*/ 	.word	0x000011f0


	//   ....[1]....
        /*00b8*/ 	.word	0x00001220


	//   ....[2]....
        /*00bc*/ 	.word	0x00001240


	//   ....[3]....
        /*00c0*/ 	.word	0x00001260


	//   ....[4]....
        /*00c4*/ 	.word	0x00001280


	//   ....[5]....
        /*00c8*/ 	.word	0x00001710


	//   ....[6]....
        /*00cc*/ 	.word	0x00001730


	//   ....[7]....
        /*00d0*/ 	.word	0x00001750


	//   ....[8]....
        /*00d4*/ 	.word	0x00001770


	//   ....[9]....
        /*00d8*/ 	.word	0x00001790


	//   ....[10]....
        /*00dc*/ 	.word	0x000020c0


	//   ....[11]....
        /*00e0*/ 	.word	0x00002140


	//   ....[12]....
        /*00e4*/ 	.word	0x000021a0


	//   ....[13]....
        /*00e8*/ 	.word	0x00002200


	//   ....[14]....
        /*00ec*/ 	.word	0x00002270


	//   ....[15]....
        /*00f0*/ 	.word	0x00002750


	//   ....[16]....
        /*00f4*/ 	.word	0x000027b0


	//   ....[17]....
        /*00f8*/ 	.word	0x00002810


	//   ....[18]....
        /*00fc*/ 	.word	0x00002870


	//   ....[19]....
        /*0100*/ 	.word	0x000028d0


	//----- nvinfo : EIATTR_VRC_CTA_INIT_COUNT
	.align		4
.L_14824:
        /*0104*/ 	.byte	0x02, 0x4a
	.zero		1
	.zero		1


	//----- nvinfo : EIATTR_SYSCALL_OFFSETS
	.align		4
        /*0108*/ 	.byte	0x04, 0x46
        /*010a*/ 	.short	(.L_14826 - .L_14825)


	//   ....[0]....
.L_14825:
        /*010c*/ 	.word	0x00000190


	//----- nvinfo : EIATTR_EXIT_INSTR_OFFSETS
	.align		4
.L_14826:
        /*0110*/ 	.byte	0x04, 0x1c
        /*0112*/ 	.short	(.L_14828 - .L_14827)


	//   ....[0]....
.L_14827:
        /*0114*/ 	.word	0x00000240


	//   ....[1]....
        /*0118*/ 	.word	0x00002060


	//----- nvinfo : EIATTR_CRS_STACK_SIZE
	.align		4
.L_14828:
        /*011c*/ 	.byte	0x04, 0x1e
        /*011e*/ 	.short	(.L_14830 - .L_14829)
.L_14829:
        /*0120*/ 	.word	0x00000000


	//----- nvinfo : EIATTR_CBANK_PARAM_SIZE
	.align		4
.L_14830:
        /*0124*/ 	.byte	0x03, 0x19
        /*0126*/ 	.short	0x0078


	//----- nvinfo : EIATTR_PARAM_CBANK
	.align		4
        /*0128*/ 	.byte	0x04, 0x0a
        /*012a*/ 	.short	(.L_14832 - .L_14831)
	.align		4
.L_14831:
        /*012c*/ 	.word	index@(.nv.constant0._Z15SoftmaxWarpImplI22BroadcastScaleMaskLoadIffbLm2EiE11DirectStoreIffEfLi1ELi7ELi32ELi1ELb0EL9Algorithm0EEvT_T0_ll)
        /*0130*/ 	.short	0x0380
        /*0132*/ 	.short	0x0078


	//----- nvinfo : EIATTR_SW_WAR
	.align		4
.L_14832:
        /*0134*/ 	.byte	0x04, 0x36
        /*0136*/ 	.short	(.L_14834 - .L_14833)
.L_14833:
        /*0138*/ 	.word	0x00000008
.L_14834:


//--------------------- .nv.info._Z15SoftmaxWarpImplI22BroadcastScaleMaskLoadIffbLm2EiE11DirectStoreIffEfLi1ELi6ELi32ELi1ELb1EL9Algorithm0EEvT_T0_ll --------------------------
	.section	.nv.info._Z15SoftmaxWarpImplI22BroadcastScaleMaskLoadIffbLm2EiE11DirectStoreIffEfLi1ELi6ELi32ELi1ELb1EL9Algorithm0EEvT_T0_ll,"",@"SHT_CUDA_INFO"
	.sectionflags	@""
	.align	4


	//----- nvinfo : EIATTR_CUDA_API_VERSION
	.align		4
        /*0000*/ 	.byte	0x04, 0x37
        /*0002*/ 	.short	(.L_14836 - .L_14835)
.L_14835:
        /*0004*/ 	.word	0x00000082


	//----- nvinfo : EIATTR_KPARAM_INFO
	.align		4
.L_14836:
        /*0008*/ 	.byte	0x04, 0x17
        /*000a*/ 	.short	(.L_14838 - .L_14837)
.L_14837:
        /*000c*/ 	.word	0x00000000
        /*0010*/ 	.short	0x0003
        /*0012*/ 	.short	0x0070
        /*0014*/ 	.byte	0x00, 0xf0, 0x21, 0x00


	//----- nvinfo : EIATTR_KPARAM_INFO
	.align		4
.L_14838:
        /*0018*/ 	.byte	0x04, 0x17
        /*001a*/ 	.short	(.L_14840 - .L_14839)
.L_14839:
        /*001c*/ 	.word	0x00000000
        /*0020*/ 	.short	0x0002
        /*0022*/ 	.short	0x0068
        /*0024*/ 	.byte	0x00, 0xf0, 0x21, 0x00


	//----- nvinfo : EIATTR_KPARAM_INFO
	.align		4
.L_14840:
        /*0028*/ 	.byte	0x04, 0x17
        /*002a*/ 	.short	(.L_14842 - .L_14841)
.L_14841:
        /*002c*/ 	.word	0x00000000
        /*0030*/ 	.short	0x0001
        /*0032*/ 	.short	0x0058
        /*0034*/ 	.byte	0x00, 0xf0, 0x41, 0x00


	//----- nvinfo : EIATTR_KPARAM_INFO
	.align		4
.L_14842:
        /*0038*/ 	.byte	0x04, 0x17
        /*003a*/ 	.short	(.L_14844 - .L_14843)
.L_14843:
        /*003c*/ 	.word	0x00000000
        /*0040*/ 	.short	0x0000
        /*0042*/ 	.short	0x0000
        /*0044*/ 	.byte	0x00, 0xf0, 0x61, 0x01


	//----- nvinfo : EIATTR_SPARSE_MMA_MASK
	.align		4
.L_14844:
        /*0048*/ 	.byte	0x03, 0x50
        /*004a*/ 	.short	0x0000


	//----- nvinfo : EIATTR_MAXREG_COUNT
	.align		4
        /*004c*/ 	.byte	0x03, 0x1b
        /*004e*/ 	.short	0x00ff


	//----- nvinfo : EIATTR_EXTERNS
	.align		4
        /*0050*/ 	.byte	0x04, 0x0f
        /*0052*/ 	.short	(.L_14846 - .L_14845)


	//   ....[0]....
	.align		4
.L_14845:
        /*0054*/ 	.word	index@(__assertfail)


	//----- nvinfo : EIATTR_MERCURY_ISA_VERSION
	.align		4
.L_14846:
        /*0058*/ 	.byte	0x03, 0x5f
        /*005a*/ 	.short	0x0101


	//----- nvinfo : EIATTR_COOP_GROUP_MASK_REGIDS
	.align		4
        /*005c*/ 	.byte	0x04, 0x29
        /*005e*/ 	.short	(.L_14848 - .L_14847)


	//   ....[0]....
.L_14847:
        /*0060*/ 	.word	0xffffffff


	//   ....[1]....
        /*0064*/ 	.word	0xffffffff


	//   ....[2]....
        /*0068*/ 	.word	0xffffffff


	//   ....[3]....
        /*006c*/ 	.word	0xffffffff


	//   ....[4]....
        /*0070*/ 	.word	0xffffffff


	//   ....[5]....
        /*0074*/ 	.word	0xffffffff


	//   ....[6]....
        /*0078*/ 	.word	0xffffffff


	//   ....[7]....
        /*007c*/ 	.word	0xffffffff


	//   ....[8]....
        /*0080*/ 	.word	0xffffffff


	//   ....[9]....
        /*0084*/ 	.word	0xffffffff


	//   ....[10]....
        /*0088*/ 	.word	0x0500000f


	//   ....[11]....
        /*008c*/ 	.word	0x0500000f


	//   ....[12]....
        /*0090*/ 	.word	0x0500000f


	//   ....[13]....
        /*0094*/ 	.word	0x0500000f


	//   ....[14]....
        /*0098*/ 	.word	0x0500000f


	//   ....[15]....
        /*009c*/ 	.word	0x0500000f


	//   ....[16]....
        /*00a0*/ 	.word	0x0500000f


	//   ....[17]....
        /*00a4*/ 	.word	0x0500000f


	//   ....[18]....
        /*00a8*/ 	.word	0x0500000f


	//   ....[19]....
        /*00ac*/ 	.word	0x0500000f


	//----- nvinfo : EIATTR_COOP_GROUP_INSTR_OFFSETS
	.align		4
.L_14848:
        /*00b0*/ 	.byte	0x04, 0x28
        /*00b2*/ 	.short	(.L_14850 - .L_14849)


	//   ....[0]....
.L_14849:
        /*00b4*/ 	.word	0x00001930


	//   ....[1]....
        /*00b8*/ 	.word	0x00001960


	//   ....[2]....
        /*00bc*/ 	.word	0x00001980


	//   ....[3]....
        /*00c0*/ 	.word	0x000019a0


	//   ....[4]....
        /*00c4*/ 	.word	0x000019c0


	//   ....[5]....
        /*00c8*/ 	.word	0x00001db0


	//   ....[6]....
        /*00cc*/ 	.word	0x00001dd0


	//   ....[7]....
        /*00d0*/ 	.word	0x00001df0


	//   ....[8]....
        /*00d4*/ 	.word	0x00001e10


	//   ....[9]....
        /*00d8*/ 	.word	0x00001e30


	//   ....[10]....
        /*00dc*/ 	.word	0x00002680


	//   ....[11]....
        /*00e0*/ 	.word	0x00002700


	//   ....[12]....
        /*00e4*/ 	.word	0x00002760


	//   ....[13]....
        /*00e8*/ 	.word	0x000027c0


	//   ....[14]....
        /*00ec*/ 	.word	0x00002820


	//   ....[15]....
        /*00f0*/ 	.word	0x00002c70


	//   ....[16]....
        /*00f4*/ 	.word	0x00002cd0


	//   ....[17]....
        /*00f8*/ 	.word	0x00002d30


	//   ....[18]....
        /*00fc*/ 	.word	0x00002d90


	//   ....[19]....
        /*0100*/ 	.word	0x00002df0


	//----- nvinfo : EIATTR_VRC_CTA_INIT_COUNT
	.align		4
.L_14850:
        /*0104*/ 	.byte	0x02, 0x4a
	.zero		1
	.zero		1


	//----- nvinfo : EIATTR_SYSCALL_OFFSETS
	.align		4
        /*0108*/ 	.byte	0x04, 0x46
        /*010a*/ 	.short	(.L_14852 - .L_14851)


	//   ....[0]....
.L_14851:
        /*010c*/ 	.word	0x000001c0


	//----- nvinfo : EIATTR_EXIT_INSTR_OFFSETS
	.align		4
.L_14852:
        /*0110*/ 	.byte	0x04, 0x1c
        /*0112*/ 	.short	(.L_14854 - .L_14853)


	//   ....[0]....
.L_14853:
        /*0114*/ 	.word	0x00000270


	//   ....[1]....
        /*0118*/ 	.word	0x00002620


	//----- nvinfo : EIATTR_CRS_STACK_SIZE
	.align		4
.L_14854:
        /*011c*/ 	.byte	0x04, 0x1e
        /*011e*/ 	.short	(.L_14856 - .L_14855)
.L_14855:
        /*0120*/ 	.word	0x00000000


	//----- nvinfo : EIATTR_CBANK_PARAM_SIZE
	.align		4
.L_14856:
        /*0124*/ 	.byte	0x03, 0x19
        /*0126*/ 	.short	0x0078


	//----- nvinfo : EIATTR_PARAM_CBANK
	.align		4
        /*0128*/ 	.byte	0x04, 0x0a
        /*012a*/ 	.short	(.L_14858 - .L_14857)
	.align		4
.L_14857:
        /*012c*/ 	.word	index@(.nv.constant0._Z15SoftmaxWarpImplI22BroadcastScaleMaskLoadIffbLm2EiE11DirectStoreIffEfLi1ELi6ELi32ELi1ELb1EL9Algorithm0EEvT_T0_ll)
        /*0130*/ 	.short	0x0380
        /*0132*/ 	.short	0x0078


	//----- nvinfo : EIATTR_SW_WAR
	.align		4
.L_14858:
        /*0134*/ 	.byte	0x04, 0x36
        /*0136*/ 	.short	(.L_14860 - .L_14859)
.L_14859:
        /*0138*/ 	.word	0x00000008
.L_14860:


//--------------------- .nv.info._Z15SoftmaxWarpImplI22BroadcastScaleMaskLoadIffbLm2EiE11DirectStoreIffEfLi1ELi6ELi32ELi1ELb0EL9Algorithm0EEvT_T0_ll --------------------------
	.section	.nv.info._Z15SoftmaxWarpImplI22BroadcastScaleMaskLoadIffbLm2EiE11DirectStoreIffEfLi1ELi6ELi32ELi1ELb0EL9Algorithm0EEvT_T0_ll,"",@"SHT_CUDA_INFO"
	.sectionflags	@""
	.align	4


	//----- nvinfo : EIATTR_CUDA_API_VERSION
	.align		4
        /*0000*/ 	.byte	0x04, 0x37
        /*0002*/ 	.short	(.L_14862 - .L_14861)
.L_14861:
        /*0004*/ 	.word	0x00000082


	//----- nvinfo : EIATTR_KPARAM_INFO
	.align		4
.L_14862:
        /*0008*/ 	.byte	0x04, 0x17
        /*000a*/ 	.short	(.L_14864 - .L_14863)
.L_14863:
        /*000c*/ 	.word	0x00000000
        /*0010*/ 	.short	0x0003
        /*0012*/ 	.short	0x0070
        /*0014*/ 	.byte	0x00, 0xf0, 0x21, 0x00


	//----- nvinfo : EIATTR_KPARAM_INFO
	.align		4
.L_14864:
        /*0018*/ 	.byte	0x04, 0x17
        /*001a*/ 	.short	(.L_14866 - .L_14865)
.L_14865:
        /*001c*/ 	.word	0x00000000
        /*0020*/ 	.short	0x0002
        /*0022*/ 	.short	0x0068
        /*0024*/ 	.byte	0x00, 0xf0, 0x21, 0x00


	//----- nvinfo : EIATTR_KPARAM_INFO
	.align		4
.L_14866:
        /*0028*/ 	.byte	0x04, 0x17
        /*002a*/ 	.short	(.L_14868 - .L_14867)
.L_14867:
        /*002c*/ 	.word	0x00000000
        /*0030*/ 	.short	0x0001
        /*0032*/ 	.short	0x0058
        /*0034*/ 	.byte	0x00, 0xf0, 0x41, 0x00


	//----- nvinfo : EIATTR_KPARAM_INFO
	.align		4
.L_14868:
        /*0038*/ 	.byte	0x04, 0x17
        /*003a*/ 	.short	(.L_14870 - .L_14869)
.L_14869:
        /*003c*/ 	.word	0x00000000
        /*0040*/ 	.short	0x0000
        /*0042*/ 	.short	0x0000
        /*0044*/ 	.byte	0x00, 0xf0, 0x61, 0x01


	//----- nvinfo : EIATTR_SPARSE_MMA_MASK
	.align		4
.L_14870:
        /*0048*/ 	.byte	0x03, 0x50
        /*004a*/ 	.short	0x0000


	//----- nvinfo : EIATTR_MAXREG_COUNT
	.align		4
        /*004c*/ 	.byte	0x03, 0x1b
        /*004e*/ 	.short	0x00ff


	//----- nvinfo : EIATTR_EXTERNS
	.align		4
        /*0050*/ 	.byte	0x04, 0x0f
        /*0052*/ 	.short	(.L_14872 - .L_14871)


	//   ....[0]....
	.align		4
.L_14871:
        /*0054*/ 	.word	index@(__assertfail)


	//----- nvinfo : EIATTR_MERCURY_ISA_VERSION
	.align		4
.L_14872:
        /*0058*/ 	.byte	0x03, 0x5f
        /*005a*/ 	.short	0x0101


	//----- nvinfo : EIATTR_COOP_GROUP_MASK_REGIDS
	.align		4
        /*005c*/ 	.byte	0x04, 0x29
        /*005e*/ 	.short	(.L_14874 - .L_14873)


	//   ....[0]....
.L_14873:
        /*0060*/ 	.word	0xffffffff


	//   ....[1]....
        /*0064*/ 	.word	0xffffffff


	//   ....[2]....
        /*0068*/ 	.word	0xffffffff


	//   ....[3]....
        /*006c*/ 	.word	0xffffffff


	//   ....[4]....
        /*0070*/ 	.word	0xffffffff


	//   ....[5]....
        /*0074*/ 	.word	0xffffffff


	//   ....[6]....
        /*0078*/ 	.word	0xffffffff


	//   ....[7]....
        /*007c*/ 	.word	0xffffffff


	//   ....[8]....
        /*0080*/ 	.word	0xffffffff


	//   ....[9]....
        /*0084*/ 	.word	0xffffffff


	//   ....[10]....
        /*0088*/ 	.word	0x0500000f


	//   ....[11]....
        /*008c*/ 	.word	0x0500000f


	//   ....[12]....
        /*0090*/ 	.word	0x0500000f


	//   ....[13]....
        /*0094*/ 	.word	0x0500000f


	//   ....[14]....
        /*0098*/ 	.word	0x0500000f


	//   ....[15]....
        /*009c*/ 	.word	0x0500000f


	//   ....[16]....
        /*00a0*/ 	.word	0x0500000f


	//   ....[17]....
        /*00a4*/ 	.word	0x0500000f


	//   ....[18]....
        /*00a8*/ 	.word	0x0500000f


	//   ....[19]....
        /*00ac*/ 	.word	0x0500000f


	//----- nvinfo : EIATTR_COOP_GROUP_INSTR_OFFSETS
	.align		4
.L_14874:
        /*00b0*/ 	.byte	0x04, 0x28
        /*00b2*/ 	.short	(.L_14876 - .L_14875)


	//   ....[0]....
.L_14875:
        /*00b4*/ 	.word	0x00001010


	//   ....[1]....
        /*00b8*/ 	.word	0x00001040


	//   ....[2]....
        /*00bc*/ 	.word	0x00001060


	//   ....[3]....
        /*00c0*/ 	.word	0x00001080


	//   ....[4]....
        /*00c4*/ 	.word	0x000010a0


	//   ....[5]....
        /*00c8*/ 	.word	0x00001490


	//   ....[6]....
        /*00cc*/ 	.word	0x000014b0


	//   ....[7]....
        /*00d0*/ 	.word	0x000014d0


	//   ....[8]....
        /*00d4*/ 	.word	0x000014f0


	//   ....[9]....
        /*00d8*/ 	.word	0x00001510


	//   ....[10]....
        /*00dc*/ 	.word	0x00001cc0


	//   ....[11]....
        /*00e0*/ 	.word	0x00001d40


	//   ....[12]....
        /*00e4*/ 	.word	0x00001da0


	//   ....[13]....
        /*00e8*/ 	.word	0x00001e00


	//   ....[14]....
        /*00ec*/ 	.word	0x00001e70


	//   ....[15]....
        /*00f0*/ 	.word	0x000022b0


	//   ....[16]....
        /*00f4*/ 	.word	0x00002310


	//   ....[17]....
        /*00f8*/ 	.word	0x00002370


	//   ....[18]....
        /*00fc*/ 	.word	0x000023d0


	//   ....[19]....
        /*0100*/ 	.word	0x00002430


	//----- nvinfo : EIATTR_VRC_CTA_INIT_COUNT
	.align		4
.L_14876:
        /*0104*/ 	.byte	0x02, 0x4a
	.zero		1
	.zero		1


	//----- nvinfo : EIATTR_SYSCALL_OFFSETS
	.align		4
        /*0108*/ 	.byte	0x04, 0x46
        /*010a*/ 	.short	(.L_14878 - .L_14877)


	//   ....[0]....
.L_14877:
        /*010c*/ 	.word	0x00000190


	//----- nvinfo : EIATTR_EXIT_INSTR_OFFSETS
	.align		4
.L_14878:
        /*0110*/ 	.byte	0x04, 0x1c
        /*0112*/ 	.short	(.L_14880 - .L_14879)


	//   ....[0]....
.L_14879:
        /*0114*/ 	.word	0x00000240


	//   ....[1]....
        /*0118*/ 	.word	0x00001c60


	//----- nvinfo : EIATTR_CRS_STACK_SIZE
	.align		4
.L_14880:
        /*011c*/ 	.byte	0x04, 0x1e
        /*011e*/ 	.short	(.L_14882 - .L_14881)
.L_14881:
        /*0120*/ 	.word	0x00000000


	//----- nvinfo : EIATTR_CBANK_PARAM_SIZE
	.align		4
.L_14882:
        /*0124*/ 	.byte	0x03, 0x19
        /*0126*/ 	.short	0x0078


	//----- nvinfo : EIATTR_PARAM_CBANK
	.align		4
        /*0128*/ 	.byte	0x04, 0x0a
        /*012a*/ 	.short	(.L_14884 - .L_14883)
	.align		4
.L_14883:
        /*012c*/ 	.word	index@(.nv.constant0._Z15SoftmaxWarpImplI22BroadcastScaleMaskLoadIffbLm2EiE11DirectStoreIffEfLi1ELi6ELi32ELi1ELb0EL9Algorithm0EEvT_T0_ll)
        /*0130*/ 	.short	0x0380
        /*0132*/ 	.short	0x0078


	//----- nvinfo : EIATTR_SW_WAR
	.align		4
.L_14884:
        /*0134*/ 	.byte	0x04, 0x36
        /*0136*/ 	.short	(.L_14886 - .L_14885)
.L_14885:
        /*0138*/ 	.word	0x00000008
.L_14886:


//--------------------- .nv.info._Z15SoftmaxWarpImplI22BroadcastScaleMaskLoadIffbLm2EiE11DirectStoreIffEfLi1ELi5ELi32ELi1ELb1EL9Algorithm0EEvT_T0_ll --------------------------
	.section	.nv.info._Z15SoftmaxWarpImplI22BroadcastScaleMaskLoadIffbLm2EiE11DirectStoreIffEfLi1ELi5ELi32ELi1ELb1EL9Algorithm0EEvT_T0_ll,"",@"SHT_CUDA_INFO"
	.sectionflags	@""
	.align	4


	//----- nvinfo : EIATTR_CUDA_API_VERSION
	.align		4
        /*0000*/ 	.byte	0x04, 0x37
        /*0002*/ 	.short	(.L_14888 - .L_14887)
.L_14887:
        /*0004*/ 	.word	0x00000082


	//----- nvinfo : EIATTR_KPARAM_INFO
	.align		4
.L_14888:
        /*0008*/ 	.byte	0x04, 0x17
        /*000a*/ 	.short	(.L_14890 - .L_14889)
.L_14889:
        /*000c*/ 	.word	0x00000000
        /*0010*/ 	.short	0x0003
        /*0012*/ 	.short	0x0070
        /*0014*/ 	.byte	0x00, 0xf0, 0x21, 0x00


	//----- nvinfo : EIATTR_KPARAM_INFO
	.align		4
.L_14890:
        /*0018*/ 	.byte	0x04, 0x17
        /*001a*/ 	.short	(.L_14892 - .L_14891)
.L_14891:
        /*001c*/ 	.word	0x00000000
        /*0020*/ 	.short	0x0002
        /*0022*/ 	.short	0x0068
        /*0024*/ 	.byte	0x00, 0xf0, 0x21, 0x00


	//----- nvinfo : EIATTR_KPARAM_INFO
	.align		4
.L_14892:
        /*0028*/ 	.byte	0x04, 0x17
        /*002a*/ 	.short	(.L_14894 - .L_14893)
.L_14893:
        /*002c*/ 	.word	0x00000000
        /*0030*/ 	.short	0x0001
        /*0032*/ 	.short	0x0058
        /*0034*/ 	.byte	0x00, 0xf0, 0x41, 0x00


	//----- nvinfo : EIATTR_KPARAM_INFO
	.align		4
.L_14894:
        /*0038*/ 	.byte	0x04, 0x17
        /*003a*/ 	.short	(.L_14896 - .L_14895)
.L_14895:
        /*003c*/ 	.word	0x00000000
        /*0040*/ 	.short	0x0000
        /*0042*/ 	.short	0x0000
        /*0044*/ 	.byte	0x00, 0xf0, 0x61, 0x01


	//----- nvinfo : EIATTR_SPARSE_MMA_MASK
	.align		4
.L_14896:
        /*0048*/ 	.byte	0x03, 0x50
        /*004a*/ 	.short	0x0000


	//----- nvinfo : EIATTR_MAXREG_COUNT
	.align		4
        /*004c*/ 	.byte	0x03, 0x1b
        /*004e*/ 	.short	0x00ff


	//----- nvinfo : EIATTR_EXTERNS
	.align		4
        /*0050*/ 	.byte	0x04, 0x0f
        /*0052*/ 	.short	(.L_14898 - .L_14897)


	//   ....[0]....
	.align		4
.L_14897:
        /*0054*/ 	.word	index@(__assertfail)


	//----- nvinfo : EIATTR_MERCURY_ISA_VERSION
	.align		4
.L_14898:
        /*0058*/ 	.byte	0x03, 0x5f
        /*005a*/ 	.short	0x0101


	//----- nvinfo : EIATTR_COOP_GROUP_MASK_REGIDS
	.align		4
        /*005c*/ 	.byte	0x04, 0x29
        /*005e*/ 	.short	(.L_14900 - .L_14899)


	//   ....[0]....
.L_14899:
        /*0060*/ 	.word	0xffffffff


	//   ....[1]....
        /*0064*/ 	.word	0xffffffff


	//   ....[2]....
        /*0068*/ 	.word	0xffffffff


	//   ....[3]....
        /*006c*/ 	.word	0xffffffff


	//   ....[4]....
        /*0070*/ 	.word	0xffffffff


	//   ....[5]....
        /*0074*/ 	.word	0xffffffff


	//   ....[6]....
        /*0078*/ 	.word	0xffffffff


	//   ....[7]....
        /*007c*/ 	.word	0xffffffff


	//   ....[8]....
        /*0080*/ 	.word	0xffffffff


	//   ....[9]....
        /*0084*/ 	.word	0xffffffff


	//   ....[10]....
        /*0088*/ 	.word	0x0500000f


	//   ....[11]....
        /*008c*/ 	.word	0x0500000f


	//   ....[12]....
        /*0090*/ 	.word	0x0500000f


	//   ....[13]....
        /*0094*/ 	.word	0x0500000f


	//   ....[14]....
        /*0098*/ 	.word	0x0500000f


	//   ....[15]....
        /*009c*/ 	.word	0x0500000f


	//   ....[16]....
        /*00a0*/ 	.word	0x0500000f


	//   ....[17]....
        /*00a4*/ 	.word	0x0500000f


	//   ....[18]....
        /*00a8*/ 	.word	0x0500000f


	//   ....[19]....
        /*00ac*/ 	.word	0x0500000f


	//----- nvinfo : EIATTR_COOP_GROUP_INSTR_OFFSETS
	.align		4
.L_14900:
        /*00b0*/ 	.byte	0x04, 0x28
        /*00b2*/ 	.short	(.L_14902 - .L_14901)


	//   ....[0]....
.L_14901:
        /*00b4*/ 	.word	0x00001530


	//   ....[1]....
        /*00b8*/ 	.word	0x00001570


	//   ....[2]....
        /*00bc*/ 	.word	0x00001590


	//   ....[3]....
        /*00c0*/ 	.word	0x000015b0


	//   ....[4]....
        /*00c4*/ 	.word	0x000015d0


	//   ....[5]....
        /*00c8*/ 	.word	0x00001910


	//   ....[6]....
        /*00cc*/ 	.word	0x00001930


	//   ....[7]....
        /*00d0*/ 	.word	0x00001950


	//   ....[8]....
        /*00d4*/ 	.word	0x00001970


	//   ....[9]....
        /*00d8*/ 	.word	0x00001990


	//   ....[10]....
        /*00dc*/ 	.word	0x00002100


	//   ....[11]....
        /*00e0*/ 	.word	0x00002180


	//   ....[12]....
        /*00e4*/ 	.word	0x000021e0


	//   ....[13]....
        /*00e8*/ 	.word	0x00002250


	//   ....[14]....
        /*00ec*/ 	.word	0x000022b0


	//   ....[15]....
        /*00f0*/ 	.word	0x00002650


	//   ....[16]....
        /*00f4*/ 	.word	0x000026b0


	//   ....[17]....
        /*00f8*/ 	.word	0x00002710


	//   ....[18]....
        /*00fc*/ 	.word	0x00002770


	//   ....[19]....
        /*0100*/ 	.word	0x000027d0


	//----- nvinfo : EIATTR_VRC_CTA_INIT_COUNT
	.align		4
.L_14902:
        /*0104*/ 	.byte	0x02, 0x4a
	.zero		1
	.zero		1


	//----- nvinfo : EIATTR_SYSCALL_OFFSETS
	.align		4
        /*0108*/ 	.byte	0x04, 0x46
        /*010a*/ 	.short	(.L_14904 - .L_14903)


	//   ....[0]....
.L_14903:
        /*010c*/ 	.word	0x000001c0


	//----- nvinfo : EIATTR_EXIT_INSTR_OFFSETS
	.align		4
.L_14904:
        /*0110*/ 	.byte	0x04, 0x1c
        /*0112*/ 	.short	(.L_14906 - .L_14905)


	//   ....[0]....
.L_14905:
        /*0114*/ 	.word	0x00000270


	//   ....[1]....
        /*0118*/ 	.word	0x000020a0


	//----- nvinfo : EIATTR_CRS_STACK_SIZE
	.align		4
.L_14906:
        /*011c*/ 	.byte	0x04, 0x1e
        /*011e*/ 	.short	(.L_14908 - .L_14907)
.L_14907:
        /*0120*/ 	.word	0x00000000


	//----- nvinfo : EIATTR_CBANK_PARAM_SIZE
	.align		4
.L_14908:
        /*0124*/ 	.byte	0x03, 0x19
        /*0126*/ 	.short	0x0078


	//----- nvinfo : EIATTR_PARAM_CBANK
	.align		4
        /*0128*/ 	.byte	0x04, 0x0a
        /*012a*/ 	.short	(.L_14910 - .L_14909)
	.align		4
.L_14909:
        /*012c*/ 	.word	index@(.nv.constant0._Z15SoftmaxWarpImplI22BroadcastScaleMaskLoadIffbLm2EiE11DirectStoreIffEfLi1ELi5ELi32ELi1ELb1EL9Algorithm0EEvT_T0_ll)
        /*0130*/ 	.short	0x0380
        /*0132*/ 	.short	0x0078


	//----- nvinfo : EIATTR_SW_WAR
	.align		4
.L_14910:
        /*0134*/ 	.byte	0x04, 0x36
        /*0136*/ 	.short	(.L_14912 - .L_14911)
.L_14911:
        /*0138*/ 	.word	0x00000008
.L_14912:


//--------------------- .nv.info._Z15SoftmaxWarpImplI22BroadcastScaleMaskLoadIffbLm2EiE11DirectStoreIffEfLi1ELi5ELi32ELi1ELb0EL9Algorithm0EEvT_T0_ll --------------------------
	.section	.nv.info._Z15SoftmaxWarpImplI22BroadcastScaleMaskLoadIffbLm2EiE11DirectStoreIffEfLi1ELi5ELi32ELi1ELb0EL9Algorithm0EEvT_T0_ll,"",@"SHT_CUDA_INFO"
	.sectionflags	@""
	.align	4


	//----- nvinfo : EIATTR_CUDA_API_VERSION
	.align		4
        /*0000*/ 	.byte	0x04, 0x37
        /*0002*/ 	.short	(.L_14914 - .L_14913)
.L_14913:
        /*0004*/ 	.word	0x00000082


	//----- nvinfo : EIATTR_KPARAM_INFO
	.align		4
.L_14914:
        /*0008*/ 	.byte	0x04, 0x17
        /*000a*/ 	.short	(.L_14916 - .L_14915)
.L_14915:
        /*000c*/ 	.word	0x00000000
        /*0010*/ 	.short	0x0003
        /*0012*/ 	.short	0x0070
        /*0014*/ 	.byte	0x00, 0xf0, 0x21, 0x00


	//----- nvinfo : EIATTR_KPARAM_INFO
	.align		4
.L_14916:
        /*0018*/ 	.byte	0x04, 0x17
        /*001a*/ 	.short	(.L_14918 - .L_14917)
.L_14917:
        /*001c*/ 	.word	0x00000000
        /*0020*/ 	.short	0x0002
        /*0022*/ 	.short	0x0068
        /*0024*/ 	.byte	0x00, 0xf0, 0x21, 0x00


	//----- nvinfo : EIATTR_KPARAM_INFO
	.align		4
.L_14918:
        /*0028*/ 	.byte	0x04, 0x17
        /*002a*/ 	.short	(.L_14920 - .L_14919)
.L_14919:
        /*002c*/ 	.word	0x00000000
        /*0030*/ 	.short	0x0001
        /*0032*/ 	.short	0x0058
        /*0034*/ 	.byte	0x00, 0xf0, 0x41, 0x00


	//----- nvinfo : EIATTR_KPARAM_INFO
	.align		4
.L_14920:
        /*0038*/ 	.byte	0x04, 0x17
        /*003a*/ 	.short	(.L_14922 - .L_14921)
.L_14921:
        /*003c*/ 	.word	0x00000000
        /*0040*/ 	.short	0x0000
        /*0042*/ 	.short	0x0000
        /*0044*/ 	.byte	0x00, 0xf0, 0x61, 0x01


	//----- nvinfo : EIATTR_SPARSE_MMA_MASK
	.align		4
.L_14922:
        /*0048*/ 	.byte	0x03, 0x50
        /*004a*/ 	.short	0x0000


	//----- nvinfo : EIATTR_MAXREG_COUNT
	.align		4
        /*004c*/ 	.byte	0x03, 0x1b
        /*004e*/ 	.short	0x00ff


	//----- nvinfo : EIATTR_EXTERNS
	.align		4
        /*0050*/ 	.byte	0x04, 0x0f
        /*0052*/ 	.short	(.L_14924 - .L_14923)


	//   ....[0]....
	.align		4
.L_14923:
        /*0054*/ 	.word	index@(__assertfail)


	//----- nvinfo : EIATTR_MERCURY_ISA_VERSION
	.align		4
.L_14924:
        /*0058*/ 	.byte	0x03, 0x5f
        /*005a*/ 	.short	0x0101


	//----- nvinfo : EIATTR_COOP_GROUP_MASK_REGIDS
	.align		4
        /*005c*/ 	.byte	0x04, 0x29
        /*005e*/ 	.short	(.L_14926 - .L_14925)


	//   ....[0]....
.L_14925:
        /*0060*/ 	.word	0xffffffff


	//   ....[1]....
        /*0064*/ 	.word	0xffffffff


	//   ....[2]....
        /*0068*/ 	.word	0xffffffff


	//   ....[3]....
        /*006c*/ 	.word	0xffffffff


	//   ....[4]....
        /*0070*/ 	.word	0xffffffff


	//   ....[5]....
        /*0074*/ 	.word	0xffffffff


	//   ....[6]....
        /*0078*/ 	.word	0xffffffff


	//   ....[7]....
        /*007c*/ 	.word	0xffffffff


	//   ....[8]....
        /*0080*/ 	.word	0xffffffff


	//   ....[9]....
        /*0084*/ 	.word	0xffffffff


	//   ....[10]....
        /*0088*/ 	.word	0x0500000f


	//   ....[11]....
        /*008c*/ 	.word	0x0500000f


	//   ....[12]....
        /*0090*/ 	.word	0x0500000f


	//   ....[13]....
        /*0094*/ 	.word	0x0500000f


	//   ....[14]....
        /*0098*/ 	.word	0x0500000f


	//   ....[15]....
        /*009c*/ 	.word	0x0500000f


	//   ....[16]....
        /*00a0*/ 	.word	0x0500000f


	//   ....[17]....
        /*00a4*/ 	.word	0x0500000f


	//   ....[18]....
        /*00a8*/ 	.word	0x0500000f


	//   ....[19]....
        /*00ac*/ 	.word	0x0500000f


	//----- nvinfo : EIATTR_COOP_GROUP_INSTR_OFFSETS
	.align		4
.L_14926:
        /*00b0*/ 	.byte	0x04, 0x28
        /*00b2*/ 	.short	(.L_14928 - .L_14927)


	//   ....[0]....
.L_14927:
        /*00b4*/ 	.word	0x00000e20


	//   ....[1]....
        /*00b8*/ 	.word	0x00000e60


	//   ....[2]....
        /*00bc*/ 	.word	0x00000e80


	//   ....[3]....
        /*00c0*/ 	.word	0x00000ea0


	//   ....[4]....
        /*00c4*/ 	.word	0x00000ec0


	//   ....[5]....
        /*00c8*/ 	.word	0x00001200


	//   ....[6]....
        /*00cc*/ 	.word	0x00001220


	//   ....[7]....
        /*00d0*/ 	.word	0x00001240


	//   ....[8]....
        /*00d4*/ 	.word	0x00001260


	//   ....[9]....
        /*00d8*/ 	.word	0x00001280


	//   ....[10]....
        /*00dc*/ 	.word	0x00001960


	//   ....[11]....
        /*00e0*/ 	.word	0x000019e0


	//   ....[12]....
        /*00e4*/ 	.word	0x00001a40


	//   ....[13]....
        /*00e8*/ 	.word	0x00001aa0


	//   ....[14]....
        /*00ec*/ 	.word	0x00001b10


	//   ....[15]....
        /*00f0*/ 	.word	0x00001eb0


	//   ....[16]....
        /*00f4*/ 	.word	0x00001f10


	//   ....[17]....
        /*00f8*/ 	.word	0x00001f70


	//   ....[18]....
        /*00fc*/ 	.word	0x00001fd0


	//   ....[19]....
        /*0100*/ 	.word	0x00002030


	//----- nvinfo : EIATTR_VRC_CTA_INIT_COUNT
	.align		4
.L_14928:
        /*0104*/ 	.byte	0x02, 0x4a
	.zero		1
	.zero		1


	//----- nvinfo : EIATTR_SYSCALL_OFFSETS
	.align		4
        /*0108*/ 	.byte	0x04, 0x46
        /*010a*/ 	.short	(.L_14930 - .L_14929)


	//   ....[0]....
.L_14929:
        /*010c*/ 	.word	0x00000190


	//----- nvinfo : EIATTR_EXIT_INSTR_OFFSETS
	.align		4
.L_14930:
        /*0110*/ 	.byte	0x04, 0x1c
        /*0112*/ 	.short	(.L_14932 - .L_14931)


	//   ....[0]....
.L_14931:
        /*0114*/ 	.word	0x00000240


	//   ....[1]....
        /*0118*/ 	.word	0x00001900


	//----- nvinfo : EIATTR_CRS_STACK_SIZE
	.align		4
.L_14932:
        /*011c*/ 	.byte	0x04, 0x1e
        /*011e*/ 	.short	(.L_14934 - .L_14933)
.L_14933:
        /*0120*/ 	.word	0x00000000


	//----- nvinfo : EIATTR_CBANK_PARAM_SIZE
	.align		4
.L_14934:
        /*0124*/ 	.byte	0x03, 0x19
        /*0126*/ 	.short	0x0078


	//----- nvinfo : EIATTR_PARAM_CBANK
	.align		4
        /*0128*/ 	.byte	0x04, 0x0a
        /*012a*/ 	.short	(.L_14936 - .L_14935)
	.align		4
.L_14935:
        /*012c*/ 	.word	index@(.nv.constant0._Z15SoftmaxWarpImplI22BroadcastScaleMaskLoadIffbLm2EiE11DirectStoreIffEfLi1ELi5ELi32ELi1ELb0EL9Algorithm0EEvT_T0_ll)
        /*0130*/ 	.short	0x0380
        /*0132*/ 	.short	0x0078


	//----- nvinfo : EIATTR_SW_WAR
	.align		4
.L_14936:
        /*0134*/ 	.byte	0x04, 0x36
        /*0136*/ 	.short	(.L_14938 - .L_14937)
.L_14937:
        /*0138*/ 	.word	0x00000008
.L_14938:


//--------------------- .nv.info._Z15SoftmaxWarpImplI22BroadcastScaleMaskLoadIffbLm2EiE11DirectStoreIffEfLi1ELi4ELi32ELi1ELb1EL9Algorithm0EEvT_T0_ll --------------------------
	.section	.nv.info._Z15SoftmaxWarpImplI22BroadcastScaleMaskLoadIffbLm2EiE11DirectStoreIffEfLi1ELi4ELi32ELi1ELb1EL9Algorithm0EEvT_T0_ll,"",@"SHT_CUDA_INFO"
	.sectionflags	@""
	.align	4


	//----- nvinfo : EIATTR_CUDA_API_VERSION
	.align		4
        /*0000*/ 	.byte	0x04, 0x37
        /*0002*/ 	.short	(.L_14940 - .L_14939)
.L_14939:
        /*0004*/ 	.word	0x00000082


	//----- nvinfo : EIATTR_KPARAM_INFO
	.align		4
.L_14940:
        /*0008*/ 	.byte	0x04, 0x17
        /*000a*/ 	.short	(.L_14942 - .L_14941)
.L_14941:
        /*000c*/ 	.word	0x00000000
        /*0010*/ 	.short	0x0003
        /*0012*/ 	.short	0x0070
        /*0014*/ 	.byte	0x00, 0xf0, 0x21, 0x00


	//----- nvinfo : EIATTR_KPARAM_INFO
	.align		4
.L_14942:
        /*0018*/ 	.byte	0x04, 0x17
        /*001a*/ 	.short	(.L_14944 - .L_14943)
.L_14943:
        /*001c*/ 	.word	0x00000000
        /*0020*/ 	.short	0x0002
        /*0022*/ 	.short	0x0068
        /*0024*/ 	.byte	0x00, 0xf0, 0x21, 0x00


	//----- nvinfo : EIATTR_KPARAM_INFO
	.align		4
.L_14944:
        /*0028*/ 	.byte	0x04, 0x17
        /*002a*/ 	.short	(.L_14946 - .L_14945)
.L_14945:
        /*002c*/ 	.word	0x00000000
        /*0030*/ 	.short	0x0001
        /*0032*/ 	.short	0x0058
        /*0034*/ 	.byte	0x00, 0xf0, 0x41, 0x00


	//----- nvinfo : EIATTR_KPARAM_INFO
	.align		4
.L_14946:
        /*0038*/ 	.byte	0x04, 0x17
        /*003a*/ 	.short	(.L_14948 - .L_14947)
.L_14947:
        /*003c*/ 	.word	0x00000000
        /*0040*/ 	.short	0x0000
        /*0042*/ 	.short	0x0000
        /*0044*/ 	.byte	0x00, 0xf0, 0x61, 0x01


	//----- nvinfo : EIATTR_SPARSE_MMA_MASK
	.align		4
.L_14948:
        /*0048*/ 	.byte	0x03, 0x50
        /*004a*/ 	.short	0x0000


	//----- nvinfo : EIATTR_MAXREG_COUNT
	.align		4
        /*004c*/ 	.byte	0x03, 0x1b
        /*004e*/ 	.short	0x00ff


	//----- nvinfo : EIATTR_EXTERNS
	.align		4
        /*0050*/ 	.byte	0x04, 0x0f
        /*0052*/ 	.short	(.L_14950 - .L_14949)


	//   ....[0]....
	.align		4
.L_14949:
        /*0054*/ 	.word	index@(__assertfail)


	//----- nvinfo : EIATTR_MERCURY_ISA_VERSION
	.align		4
.L_14950:
        /*0058*/ 	.byte	0x03, 0x5f
        /*005a*/ 	.short	0x0101


	//----- nvinfo : EIATTR_COOP_GROUP_MASK_REGIDS
	.align		4
        /*005c*/ 	.byte	0x04, 0x29
        /*005e*/ 	.short	(.L_14952 - .L_14951)


	//   ....[0]....
.L_14951:
        /*0060*/ 	.word	0xffffffff


	//   ....[1]....
        /*0064*/ 	.word	0xffffffff


	//   ....[2]....
        /*0068*/ 	.word	0xffffffff


	//   ....[3]....
        /*006c*/ 	.word	0xffffffff


	//   ....[4]....
        /*0070*/ 	.word	0xffffffff


	//   ....[5]....
        /*0074*/ 	.word	0xffffffff


	//   ....[6]....
        /*0078*/ 	.word	0xffffffff


	//   ....[7]....
        /*007c*/ 	.word	0xffffffff


	//   ....[8]....
        /*0080*/ 	.word	0xffffffff


	//   ....[9]....
        /*0084*/ 	.word	0xffffffff


	//   ....[10]....
        /*0088*/ 	.word	0x0500000f


	//   ....[11]....
        /*008c*/ 	.word	0x0500000f


	//   ....[12]....
        /*0090*/ 	.word	0x0500000f


	//   ....[13]....
        /*0094*/ 	.word	0x0500000f


	//   ....[14]....
        /*0098*/ 	.word	0x0500000f


	//   ....[15]....
        /*009c*/ 	.word	0x0500000f


	//   ....[16]....
        /*00a0*/ 	.word	0x0500000f


	//   ....[17]....
        /*00a4*/ 	.word	0x0500000f


	//   ....[18]....
        /*00a8*/ 	.word	0x0500000f


	//   ....[19]....
        /*00ac*/ 	.word	0x0500000f


	//----- nvinfo : EIATTR_COOP_GROUP_INSTR_OFFSETS
	.align		4
.L_14952:
        /*00b0*/ 	.byte	0x04, 0x28
        /*00b2*/ 	.short	(.L_14954 - .L_14953)


	//   ....[0]....
.L_14953:
        /*00b4*/ 	.word	0x00001180


	//   ....[1]....
        /*00b8*/ 	.word	0x000011c0


	//   ....[2]....
        /*00bc*/ 	.word	0x000011e0


	//   ....[3]....
        /*00c0*/ 	.word	0x00001200


	//   ....[4]....
        /*00c4*/ 	.word	0x00001220


	//   ....[5]....
        /*00c8*/ 	.word	0x000014c0


	//   ....[6]....
        /*00cc*/ 	.word	0x000014e0


	//   ....[7]....
        /*00d0*/ 	.word	0x00001500


	//   ....[8]....
        /*00d4*/ 	.word	0x00001520


	//   ....[9]....
        /*00d8*/ 	.word	0x00001540


	//   ....[10]....
        /*00dc*/ 	.word	0x00001b70


	//   ....[11]....
        /*00e0*/ 	.word	0x00001bf0


	//   ....[12]....
        /*00e4*/ 	.word	0x00001c50


	//   ....[13]....
        /*00e8*/ 	.word	0x00001cc0


	//   ....[14]....
        /*00ec*/ 	.word	0x00001d20


	//   ....[15]....
        /*00f0*/ 	.word	0x00002010


	//   ....[16]....
        /*00f4*/ 	.word	0x00002070


	//   ....[17]....
        /*00f8*/ 	.word	0x000020d0


	//   ....[18]....
        /*00fc*/ 	.word	0x00002130


	//   ....[19]....
        /*0100*/ 	.word	0x00002190


	//----- nvinfo : EIATTR_VRC_CTA_INIT_COUNT
	.align		4
.L_14954:
        /*0104*/ 	.byte	0x02, 0x4a
	.zero		1
	.zero		1


	//----- nvinfo : EIATTR_SYSCALL_OFFSETS
	.align		4
        /*0108*/ 	.byte	0x04, 0x46
        /*010a*/ 	.short	(.L_14956 - .L_14955)


	//   ....[0]....
.L_14955:
        /*010c*/ 	.word	0x000001c0


	//----- nvinfo : EIATTR_EXIT_INSTR_OFFSETS
	.align		4
.L_14956:
        /*0110*/ 	.byte	0x04, 0x1c
        /*0112*/ 	.short	(.L_14958 - .L_14957)


	//   ....[0]....
.L_14957:
        /*0114*/ 	.word	0x00000270


	//   ....[1]....
        /*0118*/ 	.word	0x00001b10


	//----- nvinfo : EIATTR_CRS_STACK_SIZE
	.align		4
.L_14958:
        /*011c*/ 	.byte	0x04, 0x1e
        /*011e*/ 	.short	(.L_14960 - .L_14959)
.L_14959:
        /*0120*/ 	.word	0x00000000


	//----- nvinfo : EIATTR_CBANK_PARAM_SIZE
	.align		4
.L_14960:
        /*0124*/ 	.byte	0x03, 0x19
        /*0126*/ 	.short	0x0078


	//----- nvinfo : EIATTR_PARAM_CBANK
	.align		4
        /*0128*/ 	.byte	0x04, 0x0a
        /*012a*/ 	.short	(.L_14962 - .L_14961)
	.align		4
.L_14961:
        /*012c*/ 	.word	index@(.nv.constant0._Z15SoftmaxWarpImplI22BroadcastScaleMaskLoadIffbLm2EiE11DirectStoreIffEfLi1ELi4ELi32ELi1ELb1EL9Algorithm0EEvT_T0_ll)
        /*0130*/ 	.short	0x0380
        /*0132*/ 	.short	0x0078


	//----- nvinfo : EIATTR_SW_WAR
	.align		4
.L_14962:
        /*0134*/ 	.byte	0x04, 0x36
        /*0136*/ 	.short	(.L_14964 - .L_14963)
.L_14963:
        /*0138*/ 	.word	0x00000008
.L_14964:


//--------------------- .nv.info._Z15SoftmaxWarpImplI22BroadcastScaleMaskLoadIffbLm2EiE11DirectStoreIffEfLi1ELi4ELi32ELi1ELb0EL9Algorithm0EEvT_T0_ll --------------------------
	.section	.nv.info._Z15SoftmaxWarpImplI22BroadcastScaleMaskLoadIffbLm2EiE11DirectStoreIffEfLi1ELi4ELi32ELi1ELb0EL9Algorithm0EEvT_T0_ll,"",@"SHT_CUDA_INFO"
	.sectionflags	@""
	.align	4


	//----- nvinfo : EIATTR_CUDA_API_VERSION
	.align		4
        /*0000*/ 	.byte	0x04, 0x37
        /*0002*/ 	.short	(.L_14966 - .L_14965)
.L_14965:
        /*0004*/ 	.word	0x00000082


	//----- nvinfo : EIATTR_KPARAM_INFO
	.align		4
.L_14966:
        /*0008*/ 	.byte	0x04, 0x17
        /*000a*/ 	.short	(.L_14968 - .L_14967)
.L_14967:
        /*000c*/ 	.word	0x00000000
        /*0010*/ 	.short	0x0003
        /*0012*/ 	.short	0x0070
        /*0014*/ 	.byte	0x00, 0xf0, 0x21, 0x00


	//----- nvinfo : EIATTR_KPARAM_INFO
	.align		4
.L_14968:
        /*0018*/ 	.byte	0x04, 0x17
        /*001a*/ 	.short	(.L_14970 - .L_14969)
.L_14969:
        /*001c*/ 	.word	0x00000000
        /*0020*/ 	.short	0x0002
        /*0022*/ 	.short	0x0068
        /*0024*/ 	.byte	0x00, 0xf0, 0x21, 0x00


	//----- nvinfo : EIATTR_KPARAM_INFO
	.align		4
.L_14970:
        /*0028*/ 	.byte	0x04, 0x17
        /*002a*/ 	.short	(.L_14972 - .L_14971)
.L_14971:
        /*002c*/ 	.word	0x00000000
        /*0030*/ 	.short	0x0001
        /*0032*/ 	.short	0x0058
        /*0034*/ 	.byte	0x00, 0xf0, 0x41, 0x00


	//----- nvinfo : EIATTR_KPARAM_INFO
	.align		4
.L_14972:
        /*0038*/ 	.byte	0x04, 0x17
        /*003a*/ 	.short	(.L_14974 - .L_14973)
.L_14973:
        /*003c*/ 	.word	0x00000000
        /*0040*/ 	.short	0x0000
        /*0042*/ 	.short	0x0000
        /*0044*/ 	.byte	0x00, 0xf0, 0x61, 0x01


	//----- nvinfo : EIATTR_SPARSE_MMA_MASK
	.align		4
.L_14974:
        /*0048*/ 	.byte	0x03, 0x50
        /*004a*/ 	.short	0x0000


	//----- nvinfo : EIATTR_MAXREG_COUNT
	.align		4
        /*004c*/ 	.byte	0x03, 0x1b
        /*004e*/ 	.short	0x00ff


	//----- nvinfo : EIATTR_EXTERNS
	.align		4
        /*0050*/ 	.byte	0x04, 0x0f
        /*0052*/ 	.short	(.L_14976 - .L_14975)


	//   ....[0]....
	.align		4
.L_14975:
        /*0054*/ 	.word	index@(__assertfail)


	//----- nvinfo : EIATTR_MERCURY_ISA_VERSION
	.align		4
.L_14976:
        /*0058*/ 	.byte	0x03, 0x5f
        /*005a*/ 	.short	0x0101


	//----- nvinfo : EIATTR_COOP_GROUP_MASK_REGIDS
	.align		4
        /*005c*/ 	.byte	0x04, 0x29
        /*005e*/ 	.short	(.L_14978 - .L_14977)


	//   ....[0]....
.L_14977:
        /*0060*/ 	.word	0xffffffff


	//   ....[1]....
        /*0064*/ 	.word	0xffffffff


	//   ....[2]....
        /*0068*/ 	.word	0xffffffff


	//   ....[3]....
        /*006c*/ 	.word	0xffffffff


	//   ....[4]....
        /*0070*/ 	.word	0xffffffff


	//   ....[5]....
        /*0074*/ 	.word	0xffffffff


	//   ....[6]....
        /*0078*/ 	.word	0xffffffff


	//   ....[7]....
        /*007c*/ 	.word	0xffffffff


	//   ....[8]....
        /*0080*/ 	.word	0xffffffff


	//   ....[9]....
        /*0084*/ 	.word	0xffffffff


	//   ....[10]....
        /*0088*/ 	.word	0x0500000f


	//   ....[11]....
        /*008c*/ 	.word	0x0500000f


	//   ....[12]....
        /*0090*/ 	.word	0x0500000f


	//   ....[13]....
        /*0094*/ 	.word	0x0500000f


	//   ....[14]....
        /*0098*/ 	.word	0x0500000f


	//   ....[15]....
        /*009c*/ 	.word	0x0500000f


	//   ....[16]....
        /*00a0*/ 	.word	0x0500000f


	//   ....[17]....
        /*00a4*/ 	.word	0x0500000f


	//   ....[18]....
        /*00a8*/ 	.word	0x0500000f


	//   ....[19]....
        /*00ac*/ 	.word	0x0500000f


	//----- nvinfo : EIATTR_COOP_GROUP_INSTR_OFFSETS
	.align		4
.L_14978:
        /*00b0*/ 	.byte	0x04, 0x28
        /*00b2*/ 	.short	(.L_14980 - .L_14979)


	//   ....[0]....
.L_14979:
        /*00b4*/ 	.word	0x00000c20


	//   ....[1]....
        /*00b8*/ 	.word	0x00000c60


	//   ....[2]....
        /*00bc*/ 	.word	0x00000c80


	//   ....[3]....
        /*00c0*/ 	.word	0x00000ca0


	//   ....[4]....
        /*00c4*/ 	.word	0x00000cc0


	//   ....[5]....
        /*00c8*/ 	.word	0x00000f60


	//   ....[6]....
        /*00cc*/ 	.word	0x00000f80


	//   ....[7]....
        /*00d0*/ 	.word	0x00000fa0


	//   ....[8]....
        /*00d4*/ 	.word	0x00000fc0


	//   ....[9]....
        /*00d8*/ 	.word	0x00000fe0


	//   ....[10]....
        /*00dc*/ 	.word	0x00001570


	//   ....[11]....
        /*00e0*/ 	.word	0x000015f0


	//   ....[12]....
        /*00e4*/ 	.word	0x00001650


	//   ....[13]....
        /*00e8*/ 	.word	0x000016b0


	//   ....[14]....
        /*00ec*/ 	.word	0x00001720


	//   ....[15]....
        /*00f0*/ 	.word	0x00001a20


	//   ....[16]....
        /*00f4*/ 	.word	0x00001a80


	//   ....[17]....
        /*00f8*/ 	.word	0x00001ae0


	//   ....[18]....
        /*00fc*/ 	.word	0x00001b40


	//   ....[19]....
        /*0100*/ 	.word	0x00001ba0


	//----- nvinfo : EIATTR_VRC_CTA_INIT_COUNT
	.align		4
.L_14980:
        /*0104*/ 	.byte	0x02, 0x4a
	.zero		1
	.zero		1


	//----- nvinfo : EIATTR_SYSCALL_OFFSETS
	.align		4
        /*0108*/ 	.byte	0x04, 0x46
        /*010a*/ 	.short	(.L_14982 - .L_14981)


	//   ....[0]....
.L_14981:
        /*010c*/ 	.word	0x00000190


	//----- nvinfo : EIATTR_EXIT_INSTR_OFFSETS
	.align		4
.L_14982:
        /*0110*/ 	.byte	0x04, 0x1c
        /*0112*/ 	.short	(.L_14984 - .L_14983)


	//   ....[0]....
.L_14983:
        /*0114*/ 	.word	0x00000240


	//   ....[1]....
        /*0118*/ 	.word	0x00001510


	//----- nvinfo : EIATTR_CRS_STACK_SIZE
	.align		4
.L_14984:
        /*011c*/ 	.byte	0x04, 0x1e
        /*011e*/ 	.short	(.L_14986 - .L_14985)
.L_14985:
        /*0120*/ 	.word	0x00000000


	//----- nvinfo : EIATTR_CBANK_PARAM_SIZE
	.align		4
.L_14986:
        /*0124*/ 	.byte	0x03, 0x19
        /*0126*/ 	.short	0x0078


	//----- nvinfo : EIATTR_PARAM_CBANK
	.align		4
        /*0128*/ 	.byte	0x04, 0x0a
        /*012a*/ 	.short	(.L_14988 - .L_14987)
	.align		4
.L_14987:
        /*012c*/ 	.word	index@(.nv.constant0._Z15SoftmaxWarpImplI22BroadcastScaleMaskLoadIffbLm2EiE11DirectStoreIffEfLi1ELi4ELi32ELi1ELb0EL9Algorithm0EEvT_T0_ll)
        /*0130*/ 	.short	0x0380
        /*0132*/ 	.short	0x0078


	//----- nvinfo : EIATTR_SW_WAR
	.align		4
.L_14988:
        /*0134*/ 	.byte	0x04, 0x36
        /*0136*/ 	.short	(.L_14990 - .L_14989)
.L_14989:
        /*0138*/ 	.word	0x00000008
.L_14990:


//--------------------- .nv.info._Z15SoftmaxWarpImplI22BroadcastScaleMaskLoadIffbLm2EiE11DirectStoreIffEfLi1ELi3ELi32ELi1ELb1EL9Algorithm0EEvT_T0_ll --------------------------
	.section	.nv.info._Z15SoftmaxWarpImplI22BroadcastScaleMaskLoadIffbLm2EiE11DirectStoreIffEfLi1ELi3ELi32ELi1ELb1EL9Algorithm0EEvT_T0_ll,"",@"SHT_CUDA_INFO"
	.sectionflags	@""
	.align	4


	//----- nvinfo : EIATTR_CUDA_API_VERSION
	.align		4
        /*0000*/ 	.byte	0x04, 0x37
        /*0002*/ 	.short	(.L_14992 - .L_14991)
.L_14991:
        /*0004*/ 	.word	0x00000082


	//----- nvinfo : EIATTR_KPARAM_INFO
	.align		4
.L_14992:
        /*0008*/ 	.byte	0x04, 0x17
        /*000a*/ 	.short	(.L_14994 - .L_14993)
.L_14993:
        /*000c*/ 	.word	0x00000000
        /*0010*/ 	.short	0x0003
        /*0012*/ 	.short	0x0070
        /*0014*/ 	.byte	0x00, 0xf0, 0x21, 0x00


	//----- nvinfo : EIATTR_KPARAM_INFO
	.align		4
.L_14994:
        /*0018*/ 	.byte	0x04, 0x17
        /*001a*/ 	.short	(.L_14996 - .L_14995)
.L_14995:
        /*001c*/ 	.word	0x00000000
        /*0020*/ 	.short	0x0002
        /*0022*/ 	.short	0x0068
        /*0024*/ 	.byte	0x00, 0xf0, 0x21, 0x00


	//----- nvinfo : EIATTR_KPARAM_INFO
	.align		4
.L_14996:
        /*0028*/ 	.byte	0x04, 0x17
        /*002a*/ 	.short	(.L_14998 - .L_14997)
.L_14997:
        /*002c*/ 	.word	0x00000000
        /*0030*/ 	.short	0x0001
        /*0032*/ 	.short	0x0058
        /*0034*/ 	.byte	0x00, 0xf0, 0x41, 0x00


	//----- nvinfo : EIATTR_KPARAM_INFO
	.align		4
.L_14998:
        /*0038*/ 	.byte	0x04, 0x17
        /*003a*/ 	.short	(.L_15000 - .L_14999)
.L_14999:
        /*003c*/ 	.word	0x00000000
        /*0040*/ 	.short	0x0000
        /*0042*/ 	.short	0x0000
        /*0044*/ 	.byte	0x00, 0xf0, 0x61, 0x01


	//----- nvinfo : EIATTR_SPARSE_MMA_MASK
	.align		4
.L_15000:
        /*0048*/ 	.byte	0x03, 0x50
        /*004a*/ 	.short	0x0000


	//----- nvinfo : EIATTR_MAXREG_COUNT
	.align		4
        /*004c*/ 	.byte	0x03, 0x1b
        /*004e*/ 	.short	0x00ff


	//----- nvinfo : EIATTR_EXTERNS
	.align		4
        /*0050*/ 	.byte	0x04, 0x0f
        /*0052*/ 	.short	(.L_15002 - .L_15001)


	//   ....[0]....
	.align		4
.L_15001:
        /*0054*/ 	.word	index@(__assertfail)


	//----- nvinfo : EIATTR_MERCURY_ISA_VERSION
	.align		4
.L_15002:
        /*0058*/ 	.byte	0x03, 0x5f
        /*005a*/ 	.short	0x0101


	//----- nvinfo : EIATTR_COOP_GROUP_MASK_REGIDS
	.align		4
        /*005c*/ 	.byte	0x04, 0x29
        /*005e*/ 	.short	(.L_15004 - .L_15003)


	//   ....[0]....
.L_15003:
        /*0060*/ 	.word	0xffffffff


	//   ....[1]....
        /*0064*/ 	.word	0xffffffff


	//   ....[2]....
        /*0068*/ 	.word	0xffffffff


	//   ....[3]....
        /*006c*/ 	.word	0xffffffff


	//   ....[4]....
        /*0070*/ 	.word	0xffffffff


	//   ....[5]....
        /*0074*/ 	.word	0xffffffff


	//   ....[6]....
        /*0078*/ 	.word	0xffffffff


	//   ....[7]....
        /*007c*/ 	.word	0xffffffff


	//   ....[8]....
        /*0080*/ 	.word	0xffffffff


	//   ....[9]....
        /*0084*/ 	.word	0xffffffff


	//   ....[10]....
        /*0088*/ 	.word	0x0500000f


	//   ....[11]....
        /*008c*/ 	.word	0x0500000f


	//   ....[12]....
        /*0090*/ 	.word	0x0500000f


	//   ....[13]....
        /*0094*/ 	.word	0x0500000f


	//   ....[14]....
        /*0098*/ 	.word	0x0500000f


	//   ....[15]....
        /*009c*/ 	.word	0x0500000f


	//   ....[16]....
        /*00a0*/ 	.word	0x0500000f


	//   ....[17]....
        /*00a4*/ 	.word	0x0500000f


	//   ....[18]....
        /*00a8*/ 	.word	0x0500000f


	//   ....[19]....
        /*00ac*/ 	.word	0x0500000f


	//----- nvinfo : EIATTR_COOP_GROUP_INSTR_OFFSETS
	.align		4
.L_15004:
        /*00b0*/ 	.byte	0x04, 0x28
        /*00b2*/ 	.short	(.L_15006 - .L_15005)


	//   ....[0]....
.L_15005:
        /*00b4*/ 	.word	0x00000d90


	//   ....[1]....
        /*00b8*/ 	.word	0x00000dd0


	//   ....[2]....
        /*00bc*/ 	.word	0x00000df0


	//   ....[3]....
        /*00c0*/ 	.word	0x00000e10


	//   ....[4]....
        /*00c4*/ 	.word	0x00000e30


	//   ....[5]....
        /*00c8*/ 	.word	0x00001030


	//   ....[6]....
        /*00cc*/ 	.word	0x00001050


	//   ....[7]....
        /*00d0*/ 	.word	0x00001070


	//   ....[8]....
        /*00d4*/ 	.word	0x00001090


	//   ....[9]....
        /*00d8*/ 	.word	0x000010b0


	//   ....[10]....
        /*00dc*/ 	.word	0x00001570


	//   ....[11]....
        /*00e0*/ 	.word	0x00001600


	//   ....[12]....
        /*00e4*/ 	.word	0x00001660


	//   ....[13]....
        /*00e8*/ 	.word	0x000016d0


	//   ....[14]....
        /*00ec*/ 	.word	0x00001730


	//   ....[15]....
        /*00f0*/ 	.word	0x00001970


	//   ....[16]....
        /*00f4*/ 	.word	0x000019d0


	//   ....[17]....
        /*00f8*/ 	.word	0x00001a30


	//   ....[18]....
        /*00fc*/ 	.word	0x00001a90


	//   ....[19]....
        /*0100*/ 	.word	0x00001af0


	//----- nvinfo : EIATTR_VRC_CTA_INIT_COUNT
	.align		4
.L_15006:
        /*0104*/ 	.byte	0x02, 0x4a
	.zero		1
	.zero		1


	//----- nvinfo : EIATTR_SYSCALL_OFFSETS
	.align		4
        /*0108*/ 	.byte	0x04, 0x46
        /*010a*/ 	.short	(.L_15008 - .L_15007)


	//   ....[0]....
.L_15007:
        /*010c*/ 	.word	0x000001c0


	//----- nvinfo : EIATTR_EXIT_INSTR_OFFSETS
	.align		4
.L_15008:
        /*0110*/ 	.byte	0x04, 0x1c
        /*0112*/ 	.short	(.L_15010 - .L_15009)


	//   ....[0]....
.L_15009:
        /*0114*/ 	.word	0x00000270


	//   ....[1]....
        /*0118*/ 	.word	0x00001510


	//----- nvinfo : EIATTR_CRS_STACK_SIZE
	.align		4
.L_15010:
        /*011c*/ 	.byte	0x04, 0x1e
        /*011e*/ 	.short	(.L_15012 - .L_15011)
.L_15011:
        /*0120*/ 	.word	0x00000000


	//----- nvinfo : EIATTR_CBANK_PARAM_SIZE
	.align		4
.L_15012:
        /*0124*/ 	.byte	0x03, 0x19
        /*0126*/ 	.short	0x0078


	//----- nvinfo : EIATTR_PARAM_CBANK
	.align		4
        /*0128*/ 	.byte	0x04, 0x0a
        /*012a*/ 	.short	(.L_15014 - .L_15013)
	.align		4
.L_15013:
        /*012c*/ 	.word	index@(.nv.constant0._Z15SoftmaxWarpImplI22BroadcastScaleMaskLoadIffbLm2EiE11DirectStoreIffEfLi1ELi3ELi32ELi1ELb1EL9Algorithm0EEvT_T0_ll)
        /*0130*/ 	.short	0x0380
        /*0132*/ 	.short	0x0078


	//----- nvinfo : EIATTR_SW_WAR
	.align		4
.L_15014:
        /*0134*/ 	.byte	0x04, 0x36
        /*0136*/ 	.short	(.L_15016 - .L_15015)
.L_15015:
        /*0138*/ 	.word	0x00000008
.L_15016:


//--------------------- .nv.info._Z15SoftmaxWarpImplI22BroadcastScaleMaskLoadIffbLm2EiE11DirectStoreIffEfLi1ELi3ELi32ELi1ELb0EL9Algorithm0EEvT_T0_ll --------------------------
	.section	.nv.info._Z15SoftmaxWarpImplI22BroadcastScaleMaskLoadIffbLm2EiE11DirectStoreIffEfLi1ELi3ELi32ELi1ELb0EL9Algorithm0EEvT_T0_ll,"",@"SHT_CUDA_INFO"
	.sectionflags	@""
	.align	4


	//----- nvinfo : EIATTR_CUDA_API_VERSION
	.align		4
        /*0000*/ 	.byte	0x04, 0x37
        /*0002*/ 	.short	(.L_15018 - .L_15017)
.L_15017:
        /*0004*/ 	.word	0x00000082


	//----- nvinfo : EIATTR_KPARAM_INFO
	.align		4
.L_15018:
        /*0008*/ 	.byte	0x04, 0x17
        /*000a*/ 	.short	(.L_15020 - .L_15019)
.L_15019:
        /*000c*/ 	.word	0x00000000
        /*0010*/ 	.short	0x0003
        /*0012*/ 	.short	0x0070
        /*0014*/ 	.byte	0x00, 0xf0, 0x21, 0x00


	//----- nvinfo : EIATTR_KPARAM_INFO
	.align		4
.L_15020:
        /*0018*/ 	.byte	0x04, 0x17
        /*001a*/ 	.short	(.L_15022 - .L_15021)
.L_15021:
        /*001c*/ 	.word	0x00000000
        /*0020*/ 	.short	0x0002
        /*0022*/ 	.short	0x0068
        /*0024*/ 	.byte	0x00, 0xf0, 0x21, 0x00


	//----- nvinfo : EIATTR_KPARAM_INFO
	.align		4
.L_15022:
        /*0028*/ 	.byte	0x04, 0x17
        /*002a*/ 	.short	(.L_15024 - .L_15023)
.L_15023:
        /*002c*/ 	.word	0x00000000
        /*0030*/ 	.short	0x0001
        /*0032*/ 	.short	0x0058
        /*0034*/ 	.byte	0x00, 0xf0, 0x41, 0x00


	//----- nvinfo : EIATTR_KPARAM_INFO
	.align		4
.L_15024:
        /*0038*/ 	.byte	0x04, 0x17
        /*003a*/ 	.short	(.L_15026 - .L_15025)
.L_15025:
        /*003c*/ 	.word	0x00000000
        /*0040*/ 	.short	0x0000
        /*0042*/ 	.short	0x0000
        /*0044*/ 	.byte	0x00, 0xf0, 0x61, 0x01


	//----- nvinfo : EIATTR_SPARSE_MMA_MASK
	.align		4
.L_15026:
        /*0048*/ 	.byte	0x03, 0x50
        /*004a*/ 	.short	0x0000


	//----- nvinfo : EIATTR_MAXREG_COUNT
	.align		4
        /*004c*/ 	.byte	0x03, 0x1b
        /*004e*/ 	.short	0x00ff


	//----- nvinfo : EIATTR_EXTERNS
	.align		4
        /*0050*/ 	.byte	0x04, 0x0f
        /*0052*/ 	.short	(.L_15028 - .L_15027)


	//   ....[0]....
	.align		4
.L_15027:
        /*0054*/ 	.word	index@(__assertfail)


	//----- nvinfo : EIATTR_MERCURY_ISA_VERSION
	.align		4
.L_15028:
        /*0058*/ 	.byte	0x03, 0x5f
        /*005a*/ 	.short	0x0101


	//----- nvinfo : EIATTR_COOP_GROUP_MASK_REGIDS
	.align		4
        /*005c*/ 	.byte	0x04, 0x29
        /*005e*/ 	.short	(.L_15030 - .L_15029)


	//   ....[0]....
.L_15029:
        /*0060*/ 	.word	0xffffffff


	//   ....[1]....
        /*0064*/ 	.word	0xffffffff


	//   ....[2]....
        /*0068*/ 	.word	0xffffffff


	//   ....[3]....
        /*006c*/ 	.word	0xffffffff


	//   ....[4]....
        /*0070*/ 	.word	0xffffffff


	//   ....[5]....
        /*0074*/ 	.word	0xffffffff


	//   ....[6]....
        /*0078*/ 	.word	0xffffffff


	//   ....[7]....
        /*007c*/ 	.word	0xffffffff


	//   ....[8]....
        /*0080*/ 	.word	0xffffffff


	//   ....[9]....
        /*0084*/ 	.word	0xffffffff


	//   ....[10]....
        /*0088*/ 	.word	0x0500000f


	//   ....[11]....
        /*008c*/ 	.word	0x0500000f


	//   ....[12]....
        /*0090*/ 	.word	0x0500000f


	//   ....[13]....
        /*0094*/ 	.word	0x0500000f


	//   ....[14]....
        /*0098*/ 	.word	0x0500000f


	//   ....[15]....
        /*009c*/ 	.word	0x0500000f


	//   ....[16]....
        /*00a0*/ 	.word	0x0500000f


	//   ....[17]....
        /*00a4*/ 	.word	0x0500000f


	//   ....[18]....
        /*00a8*/ 	.word	0x0500000f


	//   ....[19]....
        /*00ac*/ 	.word	0x0500000f


	//----- nvinfo : EIATTR_COOP_GROUP_INSTR_OFFSETS
	.align		4
.L_15030:
        /*00b0*/ 	.byte	0x04, 0x28
        /*00b2*/ 	.short	(.L_15032 - .L_15031)


	//   ....[0]....
.L_15031:
        /*00b4*/ 	.word	0x00000a10


	//   ....[1]....
        /*00b8*/ 	.word	0x00000a50


	//   ....[2]....
        /*00bc*/ 	.word	0x00000a70


	//   ....[3]....
        /*00c0*/ 	.word	0x00000a90


	//   ....[4]....
        /*00c4*/ 	.word	0x00000ab0


	//   ....[5]....
        /*00c8*/ 	.word	0x00000cb0


	//   ....[6]....
        /*00cc*/ 	.word	0x00000cd0


	//   ....[7]....
        /*00d0*/ 	.word	0x00000cf0


	//   ....[8]....
        /*00d4*/ 	.word	0x00000d10


	//   ....[9]....
        /*00d8*/ 	.word	0x00000d30


	//   ....[10]....
        /*00dc*/ 	.word	0x000011b0


	//   ....[11]....
        /*00e0*/ 	.word	0x00001250


	//   ....[12]....
        /*00e4*/ 	.word	0x000012b0


	//   ....[13]....
        /*00e8*/ 	.word	0x00001310


	//   ....[14]....
        /*00ec*/ 	.word	0x00001370


	//   ....[15]....
        /*00f0*/ 	.word	0x000015b0


	//   ....[16]....
        /*00f4*/ 	.word	0x00001610


	//   ....[17]....
        /*00f8*/ 	.word	0x00001670


	//   ....[18]....
        /*00fc*/ 	.word	0x000016d0


	//   ....[19]....
        /*0100*/ 	.word	0x00001730


	//----- nvinfo : EIATTR_VRC_CTA_INIT_COUNT
	.align		4
.L_15032:
        /*0104*/ 	.byte	0x02, 0x4a
	.zero		1
	.zero		1


	//----- nvinfo : EIATTR_SYSCALL_OFFSETS
	.align		4
        /*0108*/ 	.byte	0x04, 0x46
        /*010a*/ 	.short	(.L_15034 - .L_15033)


	//   ....[0]....
.L_15033:
        /*010c*/ 	.word	0x00000190


	//----- nvinfo : EIATTR_EXIT_INSTR_OFFSETS
	.align		4
.L_15034:
        /*0110*/ 	.byte	0x04, 0x1c
        /*0112*/ 	.short	(.L_15036 - .L_15035)


	//   ....[0]....
.L_15035:
        /*0114*/ 	.word	0x00000240


	//   ....[1]....
        /*0118*/ 	.word	0x00001150


	//----- nvinfo : EIATTR_CRS_STACK_SIZE
	.align		4
.L_15036:
        /*011c*/ 	.byte	0x04, 0x1e
        /*011e*/ 	.short	(.L_15038 - .L_15037)
.L_15037:
        /*0120*/ 	.word	0x00000000


	//----- nvinfo : EIATTR_CBANK_PARAM_SIZE
	.align		4
.L_15038:
        /*0124*/ 	.byte	0x03, 0x19
        /*0126*/ 	.short	0x0078


	//----- nvinfo : EIATTR_PARAM_CBANK
	.align		4
        /*0128*/ 	.byte	0x04, 0x0a
        /*012a*/ 	.short	(.L_15040 - .L_15039)
	.align		4
.L_15039:
        /*012c*/ 	.word	index@(.nv.constant0._Z15SoftmaxWarpImplI22BroadcastScaleMaskLoadIffbLm2EiE11DirectStoreIffEfLi1ELi3ELi32ELi1ELb0EL9Algorithm0EEvT_T0_ll)
        /*0130*/ 	.short	0x0380
        /*0132*/ 	.short	0x0078


	//----- nvinfo : EIATTR_SW_WAR
	.align		4
.L_15040:
        /*0134*/ 	.byte	0x04, 0x36
        /*0136*/ 	.short	(.L_15042 - .L_15041)
.L_15041:
        /*0138*/ 	.word	0x00000008
.L_15042:


//--------------------- .nv.info._Z15SoftmaxWarpImplI22BroadcastScaleMaskLoadIffbLm2EiE11DirectStoreIffEfLi1ELi2ELi32ELi1ELb1EL9Algorithm0EEvT_T0_ll --------------------------
	.section	.nv.info._Z15SoftmaxWarpImplI22BroadcastScaleMaskLoadIffbLm2EiE11DirectStoreIffEfLi1ELi2ELi32ELi1ELb1EL9Algorithm0EEvT_T0_ll,"",@"SHT_CUDA_INFO"
	.sectionflags	@""
	.align	4


	//----- nvinfo : EIATTR_CUDA_API_VERSION
	.align		4
        /*0000*/ 	.byte	0x04, 0x37
        /*0002*/ 	.short	(.L_15044 - .L_15043)
.L_15043:
        /*0004*/ 	.word	0x00000082


	//----- nvinfo : EIATTR_KPARAM_INFO
	.align		4
.L_15044:
        /*0008*/ 	.byte	0x04, 0x17
        /*000a*/ 	.short	(.L_15046 - .L_15045)
.L_15045:
        /*000c*/ 	.word	0x00000000
        /*0010*/ 	.short	0x0003
        /*0012*/ 	.short	0x0070
        /*0014*/ 	.byte	0x00, 0xf0, 0x21, 0x00


	//----- nvinfo : EIATTR_KPARAM_INFO
	.align		4
.L_15046:
        /*0018*/ 	.byte	0x04, 0x17
        /*001a*/ 	.short	(.L_15048 - .L_15047)
.L_15047:
        /*001c*/ 	.word	0x00000000
        /*0020*/ 	.short	0x0002
        /*0022*/ 	.short	0x0068
        /*0024*/ 	.byte	0x00, 0xf0, 0x21, 0x00


	//----- nvinfo : EIATTR_KPARAM_INFO
	.align		4
.L_15048:
        /*0028*/ 	.byte	0x04, 0x17
        /*002a*/ 	.short	(.L_15050 - .L_15049)
.L_15049:
        /*002c*/ 	.word	0x00000000
        /*0030*/ 	.short	0x0001
        /*0032*/ 	.short	0x0058
        /*0034*/ 	.byte	0x00, 0xf0, 0x41, 0x00


	//----- nvinfo : EIATTR_KPARAM_INFO
	.align		4
.L_15050:
        /*0038*/ 	.byte	0x04, 0x17
        /*003a*/ 	.short	(.L_15052 - .L_15051)
.L_15051:
        /*003c*/ 	.word	0x00000000
        /*0040*/ 	.short	0x0000
        /*0042*/ 	.short	0x0000
        /*0044*/ 	.byte	0x00, 0xf0, 0x61, 0x01


	//----- nvinfo : EIATTR_SPARSE_MMA_MASK
	.align		4
.L_15052:
        /*0048*/ 	.byte	0x03, 0x50
        /*004a*/ 	.short	0x0000


	//----- nvinfo : EIATTR_MAXREG_COUNT
	.align		4
        /*004c*/ 	.byte	0x03, 0x1b
        /*004e*/ 	.short	0x00ff


	//----- nvinfo : EIATTR_EXTERNS
	.align		4
        /*0050*/ 	.byte	0x04, 0x0f
        /*0052*/ 	.short	(.L_15054 - .L_15053)


	//   ....[0]....
	.align		4
.L_15053:
        /*0054*/ 	.word	index@(__assertfail)


	//----- nvinfo : EIATTR_MERCURY_ISA_VERSION
	.align		4
.L_15054:
        /*0058*/ 	.byte	0x03, 0x5f
        /*005a*/ 	.short	0x0101


	//----- nvinfo : EIATTR_COOP_GROUP_MASK_REGIDS
	.align		4
        /*005c*/ 	.byte	0x04, 0x29
        /*005e*/ 	.short	(.L_15056 - .L_15055)


	//   ....[0]....
.L_15055:
        /*0060*/ 	.word	0xffffffff


	//   ....[1]....
        /*0064*/ 	.word	0xffffffff


	//   ....[2]....
        /*0068*/ 	.word	0xffffffff


	//   ....[3]....
        /*006c*/ 	.word	0xffffffff


	//   ....[4]....
        /*0070*/ 	.word	0xffffffff


	//   ....[5]....
        /*0074*/ 	.word	0xffffffff


	//   ....[6]....
        /*0078*/ 	.word	0xffffffff


	//   ....[7]....
        /*007c*/ 	.word	0xffffffff


	//   ....[8]....
        /*0080*/ 	.word	0xffffffff


	//   ....[9]....
        /*0084*/ 	.word	0xffffffff


	//   ....[10]....
        /*0088*/ 	.word	0x0500000f


	//   ....[11]....
        /*008c*/ 	.word	0x0500000f


	//   ....[12]....
        /*0090*/ 	.word	0x0500000f


	//   ....[13]....
        /*0094*/ 	.word	0x0500000f


	//   ....[14]....
        /*0098*/ 	.word	0x0500000f


	//   ....[15]....
        /*009c*/ 	.word	0x0500000f


	//   ....[16]....
        /*00a0*/ 	.word	0x0500000f


	//   ....[17]....
        /*00a4*/ 	.word	0x0500000f


	//   ....[18]....
        /*00a8*/ 	.word	0x0500000f


	//   ....[19]....
        /*00ac*/ 	.word	0x0500000f


	//----- nvinfo : EIATTR_COOP_GROUP_INSTR_OFFSETS
	.align		4
.L_15056:
        /*00b0*/ 	.byte	0x04, 0x28
        /*00b2*/ 	.short	(.L_15058 - .L_15057)


	//   ....[0]....
.L_15057:
        /*00b4*/ 	.word	0x00000a20


	//   ....[1]....
        /*00b8*/ 	.word	0x00000a60


	//   ....[2]....
        /*00bc*/ 	.word	0x00000a80


	//   ....[3]....
        /*00c0*/ 	.word	0x00000aa0


	//   ....[4]....
        /*00c4*/ 	.word	0x00000ac0


	//   ....[5]....
        /*00c8*/ 	.word	0x00000c20


	//   ....[6]....
        /*00cc*/ 	.word	0x00000c40


	//   ....[7]....
        /*00d0*/ 	.word	0x00000c60


	//   ....[8]....
        /*00d4*/ 	.word	0x00000c80


	//   ....[9]....
        /*00d8*/ 	.word	0x00000ca0


	//   ....[10]....
        /*00dc*/ 	.word	0x00001030


	//   ....[11]....
        /*00e0*/ 	.word	0x000010c0


	//   ....[12]....
        /*00e4*/ 	.word	0x00001120


	//   ....[13]....
        /*00e8*/ 	.word	0x00001190


	//   ....[14]....
        /*00ec*/ 	.word	0x000011f0


	//   ....[15]....
        /*00f0*/ 	.word	0x00001390


	//   ....[16]....
        /*00f4*/ 	.word	0x000013f0


	//   ....[17]....
        /*00f8*/ 	.word	0x00001450


	//   ....[18]....
        /*00fc*/ 	.word	0x000014b0


	//   ....[19]....
        /*0100*/ 	.word	0x00001510


	//----- nvinfo : EIATTR_VRC_CTA_INIT_COUNT
	.align		4
.L_15058:
        /*0104*/ 	.byte	0x02, 0x4a
	.zero		1
	.zero		1


	//----- nvinfo : EIATTR_SYSCALL_OFFSETS
	.align		4
        /*0108*/ 	.byte	0x04, 0x46
        /*010a*/ 	.short	(.L_15060 - .L_15059)


	//   ....[0]....
.L_15059:
        /*010c*/ 	.word	0x000001c0


	//----- nvinfo : EIATTR_EXIT_INSTR_OFFSETS
	.align		4
.L_15060:
        /*0110*/ 	.byte	0x04, 0x1c
        /*0112*/ 	.short	(.L_15062 - .L_15061)


	//   ....[0]....
.L_15061:
        /*0114*/ 	.word	0x00000270


	//   ....[1]....
        /*0118*/ 	.word	0x00000fd0


	//----- nvinfo : EIATTR_CRS_STACK_SIZE
	.align		4
.L_15062:
        /*011c*/ 	.byte	0x04, 0x1e
        /*011e*/ 	.short	(.L_15064 - .L_15063)
.L_15063:
        /*0120*/ 	.word	0x00000000


	//----- nvinfo : EIATTR_CBANK_PARAM_SIZE
	.align		4
.L_15064:
        /*0124*/ 	.byte	0x03, 0x19
        /*0126*/ 	.short	0x0078


	//----- nvinfo : EIATTR_PARAM_CBANK
	.align		4
        /*0128*/ 	.byte	0x04, 0x0a
        /*012a*/ 	.short	(.L_15066 - .L_15065)
	.align		4
.L_15065:
        /*012c*/ 	.word	index@(.nv.constant0._Z15SoftmaxWarpImplI22BroadcastScaleMaskLoadIffbLm2EiE11DirectStoreIffEfLi1ELi2ELi32ELi1ELb1EL9Algorithm0EEvT_T0_ll)
        /*0130*/ 	.short	0x0380
        /*0132*/ 	.short	0x0078


	//----- nvinfo : EIATTR_SW_WAR
	.align		4
.L_15066:
        /*0134*/ 	.byte	0x04, 0x36
        /*0136*/ 	.short	(.L_15068 - .L_15067)
.L_15067:
        /*0138*/ 	.word	0x00000008
.L_15068:


//--------------------- .nv.info._Z15SoftmaxWarpImplI22BroadcastScaleMaskLoadIffbLm2EiE11DirectStoreIffEfLi1ELi2ELi32ELi1ELb0EL9Algorithm0EEvT_T0_ll --------------------------
	.section	.nv.info._Z15SoftmaxWarpImplI22BroadcastScaleMaskLoadIffbLm2EiE11DirectStoreIffEfLi1ELi2ELi32ELi1ELb0EL9Algorithm0EEvT_T0_ll,"",@"SHT_CUDA_INFO"
	.sectionflags	@""
	.align	4


	//----- nvinfo : EIATTR_CUDA_API_VERSION
	.align		4
        /*0000*/ 	.byte	0x04, 0x37
        /*0002*/ 	.short	(.L_15070 - .L_15069)
.L_15069:
        /*0004*/ 	.word	0x00000082


	//----- nvinfo : EIATTR_KPARAM_INFO
	.align		4
.L_15070:
        /*0008*/ 	.byte	0x04, 0x17
        /*000a*/ 	.short	(.L_15072 - .L_15071)
.L_15071:
        /*000c*/ 	.word	0x00000000
        /*0010*/ 	.short	0x0003
        /*0012*/ 	.short	0x0070
        /*0014*/ 	.byte	0x00, 0xf0, 0x21, 0x00


	//----- nvinfo : EIATTR_KPARAM_INFO
	.align		4
.L_15072:
        /*0018*/ 	.byte	0x04, 0x17
        /*001a*/ 	.short	(.L_15074 - .L_15073)
.L_15073:
        /*001c*/ 	.word	0x00000000
        /*0020*/ 	.short	0x0002
        /*0022*/ 	.short	0x0068
        /*0024*/ 	.byte	0x00, 0xf0, 0x21, 0x00


	//----- nvinfo : EIATTR_KPARAM_INFO
	.align		4
.L_15074:
        /*0028*/ 	.byte	0x04, 0x17
        /*002a*/ 	.short	(.L_15076 - .L_15075)
.L_15075:
        /*002c*/ 	.word	0x00000000
        /*0030*/ 	.short	0x0001
        /*0032*/ 	.short	0x0058
        /*0034*/ 	.byte	0x00, 0xf0, 0x41, 0x00


	//----- nvinfo : EIATTR_KPARAM_INFO
	.align		4
.L_15076:
        /*0038*/ 	.byte	0x04, 0x17
        /*003a*/ 	.short	(.L_15078 - .L_15077)
.L_15077:
        /*003c*/ 	.word	0x00000000
        /*0040*/ 	.short	0x0000
        /*0042*/ 	.short	0x0000
        /*0044*/ 	.byte	0x00, 0xf0, 0x61, 0x01


	//----- nvinfo : EIATTR_SPARSE_MMA_MASK
	.align		4
.L_15078:
        /*0048*/ 	.byte	0x03, 0x50
        /*004a*/ 	.short	0x0000


	//----- nvinfo : EIATTR_MAXREG_COUNT
	.align		4
        /*004c*/ 	.byte	0x03, 0x1b
        /*004e*/ 	.short	0x00ff


	//----- nvinfo : EIATTR_EXTERNS
	.align		4
        /*0050*/ 	.byte	0x04, 0x0f
        /*0052*/ 	.short	(.L_15080 - .L_15079)


	//   ....[0]....
	.align		4
.L_15079:
        /*0054*/ 	.word	index@(__assertfail)


	//----- nvinfo : EIATTR_MERCURY_ISA_VERSION
	.align		4
.L_15080:
        /*0058*/ 	.byte	0x03, 0x5f
        /*005a*/ 	.short	0x0101


	//----- nvinfo : EIATTR_COOP_GROUP_MASK_REGIDS
	.align		4
        /*005c*/ 	.byte	0x04, 0x29
        /*005e*/ 	.short	(.L_15082 - .L_15081)


	//   ....[0]....
.L_15081:
        /*0060*/ 	.word	0xffffffff


	//   ....[1]....
        /*0064*/ 	.word	0xffffffff


	//   ....[2]....
        /*0068*/ 	.word	0xffffffff


	//   ....[3]....
        /*006c*/ 	.word	0xffffffff


	//   ....[4]....
        /*0070*/ 	.word	0xffffffff


	//   ....[5]....
        /*0074*/ 	.word	0xffffffff


	//   ....[6]....
        /*0078*/ 	.word	0xffffffff


	//   ....[7]....
        /*007c*/ 	.word	0xffffffff


	//   ....[8]....
        /*0080*/ 	.word	0xffffffff


	//   ....[9]....
        /*0084*/ 	.word	0xffffffff


	//   ....[10]....
        /*0088*/ 	.word	0x0500000f


	//   ....[11]....
        /*008c*/ 	.word	0x0500000f


	//   ....[12]....
        /*0090*/ 	.word	0x0500000f


	//   ....[13]....
        /*0094*/ 	.word	0x0500000f


	//   ....[14]....
        /*0098*/ 	.word	0x0500000f


	//   ....[15]....
        /*009c*/ 	.word	0x0500000f


	//   ....[16]....
        /*00a0*/ 	.word	0x0500000f


	//   ....[17]....
        /*00a4*/ 	.word	0x0500000f


	//   ....[18]....
        /*00a8*/ 	.word	0x0500000f


	//   ....[19]....
        /*00ac*/ 	.word	0x0500000f


	//----- nvinfo : EIATTR_COOP_GROUP_INSTR_OFFSETS
	.align		4
.L_15082:
        /*00b0*/ 	.byte	0x04, 0x28
        /*00b2*/ 	.short	(.L_15084 - .L_15083)


	//   ....[0]....
.L_15083:
        /*00b4*/ 	.word	0x00000800


	//   ....[1]....
        /*00b8*/ 	.word	0x00000840


	//   ....[2]....
        /*00bc*/ 	.word	0x00000860


	//   ....[3]....
        /*00c0*/ 	.word	0x00000880


	//   ....[4]....
        /*00c4*/ 	.word	0x000008a0


	//   ....[5]....
        /*00c8*/ 	.word	0x00000a00


	//   ....[6]....
        /*00cc*/ 	.word	0x00000a20


	//   ....[7]....
        /*00d0*/ 	.word	0x00000a40


	//   ....[8]....
        /*00d4*/ 	.word	0x00000a60


	//   ....[9]....
        /*00d8*/ 	.word	0x00000a80


	//   ....[10]....
        /*00dc*/ 	.word	0x00000de0


	//   ....[11]....
        /*00e0*/ 	.word	0x00000e70


	//   ....[12]....
        /*00e4*/ 	.word	0x00000ed0


	//   ....[13]....
        /*00e8*/ 	.word	0x00000f40


	//   ....[14]....
        /*00ec*/ 	.word	0x00000fa0


	//   ....[15]....
        /*00f0*/ 	.word	0x00001130


	//   ....[16]....
        /*00f4*/ 	.word	0x00001190


	//   ....[17]....
        /*00f8*/ 	.word	0x000011f0


	//   ....[18]....
        /*00fc*/ 	.word	0x00001250


	//   ....[19]....
        /*0100*/ 	.word	0x000012b0


	//----- nvinfo : EIATTR_VRC_CTA_INIT_COUNT
	.align		4
.L_15084:
        /*0104*/ 	.byte	0x02, 0x4a
	.zero		1
	.zero		1


	//----- nvinfo : EIATTR_SYSCALL_OFFSETS
	.align		4
        /*0108*/ 	.byte	0x04, 0x46
        /*010a*/ 	.short	(.L_15086 - .L_15085)


	//   ....[0]....
.L_15085:
        /*010c*/ 	.word	0x00000190


	//----- nvinfo : EIATTR_EXIT_INSTR_OFFSETS
	.align		4
.L_15086:
        /*0110*/ 	.byte	0x04, 0x1c
        /*0112*/ 	.short	(.L_15088 - .L_15087)


	//   ....[0]....
.L_15087:
        /*0114*/ 	.word	0x00000240


	//   ....[1]....
        /*0118*/ 	.word	0x00000d80


	//----- nvinfo : EIATTR_CRS_STACK_SIZE
	.align		4
.L_15088:
        /*011c*/ 	.byte	0x04, 0x1e
        /*011e*/ 	.short	(.L_15090 - .L_15089)
.L_15089:
        /*0120*/ 	.word	0x00000000


	//----- nvinfo : EIATTR_CBANK_PARAM_SIZE
	.align		4
.L_15090:
        /*0124*/ 	.byte	0x03, 0x19
        /*0126*/ 	.short	0x0078


	//----- nvinfo : EIATTR_PARAM_CBANK
	.align		4
        /*0128*/ 	.byte	0x04, 0x0a
        /*012a*/ 	.short	(.L_15092 - .L_15091)
	.align		4
.L_15091:
        /*012c*/ 	.word	index@(.nv.constant0._Z15SoftmaxWarpImplI22BroadcastScaleMaskLoadIffbLm2EiE11DirectStoreIffEfLi1ELi2ELi32ELi1ELb0EL9Algorithm0EEvT_T0_ll)
        /*0130*/ 	.short	0x0380
        /*0132*/ 	.short	0x0078


	//----- nvinfo : EIATTR_SW_WAR
	.align		4
.L_15092:
        /*0134*/ 	.byte	0x04, 0x36
        /*0136*/ 	.short	(.L_15094 - .L_15093)
.L_15093:
        /*0138*/ 	.word	0x00000008
.L_15094:


//--------------------- .nv.info._Z15SoftmaxWarpImplI22BroadcastScaleMaskLoadIffbLm2EiE11DirectStoreIffEfLi1ELi1ELi32ELi1ELb1EL9Algorithm0EEvT_T0_ll --------------------------
	.section	.nv.info._Z15SoftmaxWarpImplI22BroadcastScaleMaskLoadIffbLm2EiE11DirectStoreIffEfLi1ELi1ELi32ELi1ELb1EL9Algorithm0EEvT_T0_ll,"",@"SHT_CUDA_INFO"
	.sectionflags	@""
	.align	4


	//----- nvinfo : EIATTR_CUDA_API_VERSION
	.align		4
        /*0000*/ 	.byte	0x04, 0x37
        /*0002*/ 	.short	(.L_15096 - .L_15095)
.L_15095:
        /*0004*/ 	.word	0x00000082


	//----- nvinfo : EIATTR_KPARAM_INFO
	.align		4
.L_15096:
        /*0008*/ 	.byte	0x04, 0x17
        /*000a*/ 	.short	(.L_15098 - .L_15097)
.L_15097:
        /*000c*/ 	.word	0x00000000
        /*0010*/ 	.short	0x0003
        /*0012*/ 	.short	0x0070
        /*0014*/ 	.byte	0x00, 0xf0, 0x21, 0x00


	//----- nvinfo : EIATTR_KPARAM_INFO
	.align		4
.L_15098:
        /*0018*/ 	.byte	0x04, 0x17
        /*001a*/ 	.short	(.L_15100 - .L_15099)
.L_15099:
        /*001c*/ 	.word	0x00000000
        /*0020*/ 	.short	0x0002
        /*0022*/ 	.short	0x0068
        /*0024*/ 	.byte	0x00, 0xf0, 0x21, 0x00


	//----- nvinfo : EIATTR_KPARAM_INFO
	.align		4
.L_15100:
        /*0028*/ 	.byte	0x04, 0x17
        /*002a*/ 	.short	(.L_15102 - .L_15101)
.L_15101:
        /*002c*/ 	.word	0x00000000
        /*0030*/ 	.short	0x0001
        /*0032*/ 	.short	0x0058
        /*0034*/ 	.byte	0x00, 0xf0, 0x41, 0x00


	//----- nvinfo : EIATTR_KPARAM_INFO
	.align		4
.L_15102:
        /*0038*/ 	.byte	0x04, 0x17
        /*003a*/ 	.short	(.L_15104 - .L_15103)
.L_15103:
        /*003c*/ 	.word	0x00000000
        /*0040*/ 	.short	0x0000
        /*0042*/ 	.short	0x0000
        /*0044*/ 	.byte	0x00, 0xf0, 0x61, 0x01


	//----- nvinfo : EIATTR_SPARSE_MMA_MASK
	.align		4
.L_15104:
        /*0048*/ 	.byte	0x03, 0x50
        /*004a*/ 	.short	0x0000


	//----- nvinfo : EIATTR_MAXREG_COUNT
	.align		4
        /*004c*/ 	.byte	0x03, 0x1b
        /*004e*/ 	.short	0x00ff


	//----- nvinfo : EIATTR_EXTERNS
	.align		4
        /*0050*/ 	.byte	0x04, 0x0f
        /*0052*/ 	.short	(.L_15106 - .L_15105)


	//   ....[0]....
	.align		4
.L_15105:
        /*0054*/ 	.word	index@(__assertfail)


	//----- nvinfo : EIATTR_MERCURY_ISA_VERSION
	.align		4
.L_15106:
        /*0058*/ 	.byte	0x03, 0x5f
        /*005a*/ 	.short	0x0101


	//----- nvinfo : EIATTR_COOP_GROUP_MASK_REGIDS
	.align		4
        /*005c*/ 	.byte	0x04, 0x29
        /*005e*/ 	.short	(.L_15108 - .L_15107)


	//   ....[0]....
.L_15107:
        /*0060*/ 	.word	0xffffffff


	//   ....[1]....
        /*0064*/ 	.word	0xffffffff


	//   ....[2]....
        /*0068*/ 	.word	0xffffffff


	//   ....[3]....
        /*006c*/ 	.word	0xffffffff


	//   ....[4]....
        /*0070*/ 	.word	0xffffffff


	//   ....[5]....
        /*0074*/ 	.word	0xffffffff


	//   ....[6]....
        /*0078*/ 	.word	0xffffffff


	//   ....[7]....
        /*007c*/ 	.word	0xffffffff


	//   ....[8]....
        /*0080*/ 	.word	0xffffffff


	//   ....[9]....
        /*0084*/ 	.word	0xffffffff


	//   ....[10]....
        /*0088*/ 	.word	0x0500000f


	//   ....[11]....
        /*008c*/ 	.word	0x0500000f


	//   ....[12]....
        /*0090*/ 	.word	0x0500000f


	//   ....[13]....
        /*0094*/ 	.word	0x0500000f


	//   ....[14]....
        /*0098*/ 	.word	0x0500000f


	//   ....[15]....
        /*009c*/ 	.word	0x0500000f


	//   ....[16]....
        /*00a0*/ 	.word	0x0500000f


	//   ....[17]....
        /*00a4*/ 	.word	0x0500000f


	//   ....[18]....
        /*00a8*/ 	.word	0x0500000f


	//   ....[19]....
        /*00ac*/ 	.word	0x0500000f


	//----- nvinfo : EIATTR_COOP_GROUP_INSTR_OFFSETS
	.align		4
.L_15108:
        /*00b0*/ 	.byte	0x04, 0x28
        /*00b2*/ 	.short	(.L_15110 - .L_15109)


	//   ....[0]....
.L_15109:
        /*00b4*/ 	.word	0x00000680


	//   ....[1]....
        /*00b8*/ 	.word	0x000006c0


	//   ....[2]....
        /*00bc*/ 	.word	0x000006e0


	//   ....[3]....
        /*00c0*/ 	.word	0x00000700


	//   ....[4]....
        /*00c4*/ 	.word	0x00000720


	//   ....[5]....
        /*00c8*/ 	.word	0x000007e0


	//   ....[6]....
        /*00cc*/ 	.word	0x00000800


	//   ....[7]....
        /*00d0*/ 	.word	0x00000820


	//   ....[8]....
        /*00d4*/ 	.word	0x00000840


	//   ....[9]....
        /*00d8*/ 	.word	0x00000860


	//   ....[10]....
        /*00dc*/ 	.word	0x00000af0


	//   ....[11]....
        /*00e0*/ 	.word	0x00000b80


	//   ....[12]....
        /*00e4*/ 	.word	0x00000be0


	//   ....[13]....
        /*00e8*/ 	.word	0x00000c50


	//   ....[14]....
        /*00ec*/ 	.word	0x00000cb0


	//   ....[15]....
        /*00f0*/ 	.word	0x00000da0


	//   ....[16]....
        /*00f4*/ 	.word	0x00000e00


	//   ....[17]....
        /*00f8*/ 	.word	0x00000e60


	//   ....[18]....
        /*00fc*/ 	.word	0x00000ec0


	//   ....[19]....
        /*0100*/ 	.word	0x00000f20


	//----- nvinfo : EIATTR_VRC_CTA_INIT_COUNT
	.align		4
.L_15110:
        /*0104*/ 	.byte	0x02, 0x4a
	.zero		1
	.zero		1


	//----- nvinfo : EIATTR_SYSCALL_OFFSETS
	.align		4
        /*0108*/ 	.byte	0x04, 0x46
        /*010a*/ 	.short	(.L_15112 - .L_15111)


	//   ....[0]....
.L_15111:
        /*010c*/ 	.word	0x000001c0


	//----- nvinfo : EIATTR_EXIT_INSTR_OFFSETS
	.align		4
.L_15112:
        /*0110*/ 	.byte	0x04, 0x1c
        /*0112*/ 	.short	(.L_15114 - .L_15113)


	//   ....[0]....
.L_15113:
        /*0114*/ 	.word	0x00000270


	//   ....[1]....
        /*0118*/ 	.word	0x00000a90


	//----- nvinfo : EIATTR_CRS_STACK_SIZE
	.align		4
.L_15114:
        /*011c*/ 	.byte	0x04, 0x1e
        /*011e*/ 	.short	(.L_15116 - .L_15115)
.L_15115:
        /*0120*/ 	.word	0x00000000


	//----- nvinfo : EIATTR_CBANK_PARAM_SIZE
	.align		4
.L_15116:
        /*0124*/ 	.byte	0x03, 0x19
        /*0126*/ 	.short	0x0078


	//----- nvinfo : EIATTR_PARAM_CBANK
	.align		4
        /*0128*/ 	.byte	0x04, 0x0a
        /*012a*/ 	.short	(.L_15118 - .L_15117)
	.align		4
.L_15117:
        /*012c*/ 	.word	index@(.nv.constant0._Z15SoftmaxWarpImplI22BroadcastScaleMaskLoadIffbLm2EiE11DirectStoreIffEfLi1ELi1ELi32ELi1ELb1EL9Algorithm0EEvT_T0_ll)
        /*0130*/ 	.short	0x0380
        /*0132*/ 	.short	0x0078


	//----- nvinfo : EIATTR_SW_WAR
	.align		4
.L_15118:
        /*0134*/ 	.byte	0x04, 0x36
        /*0136*/ 	.short	(.L_15120 - .L_15119)
.L_15119:
        /*0138*/ 	.word	0x00000008
.L_15120:


//--------------------- .nv.info._Z15SoftmaxWarpImplI22BroadcastScaleMaskLoadIffbLm2EiE11DirectStoreIffEfLi1ELi1ELi32ELi1ELb0EL9Algorithm0EEvT_T0_ll --------------------------
	.section	.nv.info._Z15SoftmaxWarpImplI22BroadcastScaleMaskLoadIffbLm2EiE11DirectStoreIffEfLi1ELi1ELi32ELi1ELb0EL9Algorithm0EEvT_T0_ll,"",@"SHT_CUDA_INFO"
	.sectionflags	@""
	.align	4


	//----- nvinfo : EIATTR_CUDA_API_VERSION
	.align		4
        /*0000*/ 	.byte	0x04, 0x37
        /*0002*/ 	.short	(.L_15122 - .L_15121)
.L_15121:
        /*0004*/ 	.word	0x00000082


	//----- nvinfo : EIATTR_KPARAM_INFO
	.align		4
.L_15122:
        /*0008*/ 	.byte	0x04, 0x17
        /*000a*/ 	.short	(.L_15124 - .L_15123)
.L_15123:
        /*000c*/ 	.word	0x00000000
        /*0010*/ 	.short	0x0003
        /*0012*/ 	.short	0x0070
        /*0014*/ 	.byte	0x00, 0xf0, 0x21, 0x00


	//----- nvinfo : EIATTR_KPARAM_INFO
	.align		4
.L_15124:
        /*0018*/ 	.byte	0x04, 0x17
        /*001a*/ 	.short	(.L_15126 - .L_15125)
.L_15125:
        /*001c*/ 	.word	0x00000000
        /*0020*/ 	.short	0x0002
        /*0022*/ 	.short	0x0068
        /*0024*/ 	.byte	0x00, 0xf0, 0x21, 0x00


	//----- nvinfo : EIATTR_KPARAM_INFO
	.align		4
.L_15126:
        /*0028*/ 	.byte	0x04, 0x17
        /*002a*/ 	.short	(.L_15128 - .L_15127)
.L_15127:
        /*002c*/ 	.word	0x00000000
        /*0030*/ 	.short	0x0001
        /*0032*/ 	.short	0x0058
        /*0034*/ 	.byte	0x00, 0xf0, 0x41, 0x00


	//----- nvinfo : EIATTR_KPARAM_INFO
	.align		4
.L_15128:
        /*0038*/ 	.byte	0x04, 0x17
        /*003a*/ 	.short	(.L_15130 - .L_15129)
.L_15129:
        /*003c*/ 	.word	0x00000000
        /*0040*/ 	.short	0x0000
        /*0042*/ 	.short	0x0000
        /*0044*/ 	.byte	0x00, 0xf0, 0x61, 0x01


	//----- nvinfo : EIATTR_SPARSE_MMA_MASK
	.align		4
.L_15130:
        /*0048*/ 	.byte	0x03, 0x50
        /*004a*/ 	.short	0x0000


	//----- nvinfo : EIATTR_MAXREG_COUNT
	.align		4
        /*004c*/ 	.byte	0x03, 0x1b
        /*004e*/ 	.short	0x00ff


	//----- nvinfo : EIATTR_EXTERNS
	.align		4
        /*0050*/ 	.byte	0x04, 0x0f
        /*0052*/ 	.short	(.L_15132 - .L_15131)


	//   ....[0]....
	.align		4
.L_15131:
        /*0054*/ 	.word	index@(__assertfail)


	//----- nvinfo : EIATTR_MERCURY_ISA_VERSION
	.align		4
.L_15132:
        /*0058*/ 	.byte	0x03, 0x5f
        /*005a*/ 	.short	0x0101


	//----- nvinfo : EIATTR_COOP_GROUP_MASK_REGIDS
	.align		4
        /*005c*/ 	.byte	0x04, 0x29
        /*005e*/ 	.short	(.L_15134 - .L_15133)


	//   ....[0]....
.L_15133:
        /*0060*/ 	.word	0xffffffff


	//   ....[1]....
        /*0064*/ 	.word	0xffffffff


	//   ....[2]....
        /*0068*/ 	.word	0xffffffff


	//   ....[3]....
        /*006c*/ 	.word	0xffffffff


	//   ....[4]....
        /*0070*/ 	.word	0xffffffff


	//   ....[5]....
        /*0074*/ 	.word	0xffffffff


	//   ....[6]....
        /*0078*/ 	.word	0xffffffff


	//   ....[7]....
        /*007c*/ 	.word	0xffffffff


	//   ....[8]....
        /*0080*/ 	.word	0xffffffff


	//   ....[9]....
        /*0084*/ 	.word	0xffffffff


	//   ....[10]....
        /*0088*/ 	.word	0x0500000f


	//   ....[11]....
        /*008c*/ 	.word	0x0500000f


	//   ....[12]....
        /*0090*/ 	.word	0x0500000f


	//   ....[13]....
        /*0094*/ 	.word	0x0500000f


	//   ....[14]....
        /*0098*/ 	.word	0x0500000f


	//   ....[15]....
        /*009c*/ 	.word	0x0500000f


	//   ....[16]....
        /*00a0*/ 	.word	0x0500000f


	//   ....[17]....
        /*00a4*/ 	.word	0x0500000f


	//   ....[18]....
        /*00a8*/ 	.word	0x0500000f


	//   ....[19]....
        /*00ac*/ 	.word	0x0500000f


	//----- nvinfo : EIATTR_COOP_GROUP_INSTR_OFFSETS
	.align		4
.L_15134:
        /*00b0*/ 	.byte	0x04, 0x28
        /*00b2*/ 	.short	(.L_15136 - .L_15135)


	//   ....[0]....
.L_15135:
        /*00b4*/ 	.word	0x000005f0


	//   ....[1]....
        /*00b8*/ 	.word	0x00000630


	//   ....[2]....
        /*00bc*/ 	.word	0x00000650


	//   ....[3]....
        /*00c0*/ 	.word	0x00000670


	//   ....[4]....
        /*00c4*/ 	.word	0x00000690


	//   ....[5]....
        /*00c8*/ 	.word	0x00000750


	//   ....[6]....
        /*00cc*/ 	.word	0x00000770


	//   ....[7]....
        /*00d0*/ 	.word	0x00000790


	//   ....[8]....
        /*00d4*/ 	.word	0x000007b0


	//   ....[9]....
        /*00d8*/ 	.word	0x000007d0


	//   ....[10]....
        /*00dc*/ 	.word	0x00000a30


	//   ....[11]....
        /*00e0*/ 	.word	0x00000ac0


	//   ....[12]....
        /*00e4*/ 	.word	0x00000b20


	//   ....[13]....
        /*00e8*/ 	.word	0x00000b90


	//   ....[14]....
        /*00ec*/ 	.word	0x00000bf0


	//   ....[15]....
        /*00f0*/ 	.word	0x00000ce0


	//   ....[16]....
        /*00f4*/ 	.word	0x00000d40


	//   ....[17]....
        /*00f8*/ 	.word	0x00000da0


	//   ....[18]....
        /*00fc*/ 	.word	0x00000e00


	//   ....[19]....
        /*0100*/ 	.word	0x00000e60


	//----- nvinfo : EIATTR_VRC_CTA_INIT_COUNT
	.align		4
.L_15136:
        /*0104*/ 	.byte	0x02, 0x4a
	.zero		1
	.zero		1


	//----- nvinfo : EIATTR_SYSCALL_OFFSETS
	.align		4
        /*0108*/ 	.byte	0x04, 0x46
        /*010a*/ 	.short	(.L_15138 - .L_15137)


	//   ....[0]....
.L_15137:
        /*010c*/ 	.word	0x000001a0


	//----- nvinfo : EIATTR_EXIT_INSTR_OFFSETS
	.align		4
.L_15138:
        /*0110*/ 	.byte	0x04, 0x1c
        /*0112*/ 	.short	(.L_15140 - .L_15139)


	//   ....[0]....
.L_15139:
        /*0114*/ 	.word	0x00000250


	//   ....[1]....
        /*0118*/ 	.word	0x000009d0


	//----- nvinfo : EIATTR_CRS_STACK_SIZE
	.align		4
.L_15140:
        /*011c*/ 	.byte	0x04, 0x1e
        /*011e*/ 	.short	(.L_15142 - .L_15141)
.L_15141:
        /*0120*/ 	.word	0x00000000


	//----- nvinfo : EIATTR_CBANK_PARAM_SIZE
	.align		4
.L_15142:
        /*0124*/ 	.byte	0x03, 0x19
        /*0126*/ 	.short	0x0078


	//----- nvinfo : EIATTR_PARAM_CBANK
	.align		4
        /*0128*/ 	.byte	0x04, 0x0a
        /*012a*/ 	.short	(.L_15144 - .L_15143)
	.align		4
.L_15143:
        /*012c*/ 	.word	index@(.nv.constant0._Z15SoftmaxWarpImplI22BroadcastScaleMaskLoadIffbLm2EiE11DirectStoreIffEfLi1ELi1ELi32ELi1ELb0EL9Algorithm0EEvT_T0_ll)
        /*0130*/ 	.short	0x0380
        /*0132*/ 	.short	0x0078


	//----- nvinfo : EIATTR_SW_WAR
	.align		4
.L_15144:
        /*0134*/ 	.byte	0x04, 0x36
        /*0136*/ 	.short	(.L_15146 - .L_15145)
.L_15145:
        /*0138*/ 	.word	0x00000008
.L_15146:


//--------------------- .nv.info._Z15SoftmaxWarpImplI22BroadcastScaleMaskLoadIffbLm2EiE11DirectStoreIffEfLi1ELi1ELi32ELi2ELb1EL9Algorithm0EEvT_T0_ll --------------------------
	.section	.nv.info._Z15SoftmaxWarpImplI22BroadcastScaleMaskLoadIffbLm2EiE11DirectStoreIffEfLi1ELi1ELi32ELi2ELb1EL9Algorithm0EEvT_T0_ll,"",@"SHT_CUDA_INFO"
	.sectionflags	@""
	.align	4


	//----- nvinfo : EIATTR_CUDA_API_VERSION
	.align		4
        /*0000*/ 	.byte	0x04, 0x37
        /*0002*/ 	.short	(.L_15148 - .L_15147)
.L_15147:
        /*0004*/ 	.word	0x00000082


	//----- nvinfo : EIATTR_KPARAM_INFO
	.align		4
.L_15148:
        /*0008*/ 	.byte	0x04, 0x17
        /*000a*/ 	.short	(.L_15150 - .L_15149)
.L_15149:
        /*000c*/ 	.word	0x00000000
        /*0010*/ 	.short	0x0003
        /*0012*/ 	.short	0x0070
        /*0014*/ 	.byte	0x00, 0xf0, 0x21, 0x00


	//----- nvinfo : EIATTR_KPARAM_INFO
	.align		4
.L_15150:
        /*0018*/ 	.byte	0x04, 0x17
        /*001a*/ 	.short	(.L_15152 - .L_15151)
.L_15151:
        /*001c*/ 	.word	0x00000000
        /*0020*/ 	.short	0x0002
        /*0022*/ 	.short	0x0068
        /*0024*/ 	.byte	0x00, 0xf0, 0x21, 0x00


	//----- nvinfo : EIATTR_KPARAM_INFO
	.align		4
.L_15152:
        /*0028*/ 	.byte	0x04, 0x17
        /*002a*/ 	.short	(.L_15154 - .L_15153)
.L_15153:
        /*002c*/ 	.word	0x00000000
        /*0030*/ 	.short	0x0001
        /*0032*/ 	.short	0x0058
        /*0034*/ 	.byte	0x00, 0xf0, 0x41, 0x00


	//----- nvinfo : EIATTR_KPARAM_INFO
	.align		4
.L_15154:
        /*0038*/ 	.byte	0x04, 0x17
        /*003a*/ 	.short	(.L_15156 - .L_15155)
.L_15155:
        /*003c*/ 	.word	0x00000000
        /*0040*/ 	.short	0x0000
        /*0042*/ 	.short	0x0000
        /*0044*/ 	.byte	0x00, 0xf0, 0x61, 0x01


	//----- nvinfo : EIATTR_SPARSE_MMA_MASK
	.align		4
.L_15156:
        /*0048*/ 	.byte	0x03, 0x50
        /*004a*/ 	.short	0x0000


	//----- nvinfo : EIATTR_MAXREG_COUNT
	.align		4
        /*004c*/ 	.byte	0x03, 0x1b
        /*004e*/ 	.short	0x00ff


	//----- nvinfo : EIATTR_EXTERNS
	.align		4
        /*0050*/ 	.byte	0x04, 0x0f
        /*0052*/ 	.short	(.L_15158 - .L_15157)


	//   ....[0]....
	.align		4
.L_15157:
        /*0054*/ 	.word	index@(__assertfail)


	//----- nvinfo : EIATTR_MERCURY_ISA_VERSION
	.align		4
.L_15158:
        /*0058*/ 	.byte	0x03, 0x5f
        /*005a*/ 	.short	0x0101


	//----- nvinfo : EIATTR_COOP_GROUP_MASK_REGIDS
	.align		4
        /*005c*/ 	.byte	0x04, 0x29
        /*005e*/ 	.short	(.L_15160 - .L_15159)


	//   ....[0]....
.L_15159:
        /*0060*/ 	.word	0xffffffff


	//   ....[1]....
        /*0064*/ 	.word	0xffffffff


	//   ....[2]....
        /*0068*/ 	.word	0xffffffff


	//   ....[3]....
        /*006c*/ 	.word	0xffffffff


	//   ....[4]....
        /*0070*/ 	.word	0xffffffff


	//   ....[5]....
        /*0074*/ 	.word	0xffffffff


	//   ....[6]....
        /*0078*/ 	.word	0xffffffff


	//   ....[7]....
        /*007c*/ 	.word	0xffffffff


	//   ....[8]....
        /*0080*/ 	.word	0xffffffff


	//   ....[9]....
        /*0084*/ 	.word	0xffffffff


	//   ....[10]....
        /*0088*/ 	.word	0xffffffff


	//   ....[11]....
        /*008c*/ 	.word	0xffffffff


	//   ....[12]....
        /*0090*/ 	.word	0xffffffff


	//   ....[13]....
        /*0094*/ 	.word	0xffffffff


	//   ....[14]....
        /*0098*/ 	.word	0xffffffff


	//   ....[15]....
        /*009c*/ 	.word	0xffffffff


	//   ....[16]....
        /*00a0*/ 	.word	0xffffffff


	//   ....[17]....
        /*00a4*/ 	.word	0xffffffff


	//   ....[18]....
        /*00a8*/ 	.word	0xffffffff


	//   ....[19]....
        /*00ac*/ 	.word	0xffffffff


	//   ....[20]....
        /*00b0*/ 	.word	0x0500000f


	//   ....[21]....
        /*00b4*/ 	.word	0x0500000f


	//   ....[22]....
        /*00b8*/ 	.word	0x0500000f


	//   ....[23]....
        /*00bc*/ 	.word	0x0500000f


	//   ....[24]....
        /*00c0*/ 	.word	0x0500000f


	//   ....[25]....
        /*00c4*/ 	.word	0x0500000f


	//   ....[26]....
        /*00c8*/ 	.word	0x0500000f


	//   ....[27]....
        /*00cc*/ 	.word	0x0500000f


	//   ....[28]....
        /*00d0*/ 	.word	0x0500000f


	//   ....[29]....
        /*00d4*/ 	.word	0x0500000f


	//   ....[30]....
        /*00d8*/ 	.word	0x0500000f


	//   ....[31]....
        /*00dc*/ 	.word	0x0500000f


	//   ....[32]....
        /*00e0*/ 	.word	0x0500000f


	//   ....[33]....
        /*00e4*/ 	.word	0x0500000f


	//   ....[34]....
        /*00e8*/ 	.word	0x0500000f


	//   ....[35]....
        /*00ec*/ 	.word	0x0500000f


	//   ....[36]....
        /*00f0*/ 	.word	0x0500000f


	//   ....[37]....
        /*00f4*/ 	.word	0x0500000f


	//   ....[38]....
        /*00f8*/ 	.word	0x0500000f


	//   ....[39]....
        /*00fc*/ 	.word	0x0500000f


	//----- nvinfo : EIATTR_COOP_GROUP_INSTR_OFFSETS
	.align		4
.L_15160:
        /*0100*/ 	.byte	0x04, 0x28
        /*0102*/ 	.short	(.L_15162 - .L_15161)


	//   ....[0]....
.L_15161:
        /*0104*/ 	.word	0x00000a40


	//   ....[1]....
        /*0108*/ 	.word	0x00000a70


	//   ....[2]....
        /*010c*/ 	.word	0x00000aa0


	//   ....[3]....
        /*0110*/ 	.word	0x00000ab0


	//   ....[4]....
        /*0114*/ 	.word	0x00000ae0


	//   ....[5]....
        /*0118*/ 	.word	0x00000af0


	//   ....[6]....
        /*011c*/ 	.word	0x00000b20


	//   ....[7]....
        /*0120*/ 	.word	0x00000b30


	//   ....[8]....
        /*0124*/ 	.word	0x00000b60


	//   ....[9]....
        /*0128*/ 	.word	0x00000b70


	//   ....[10]....
        /*012c*/ 	.word	0x00000cd0


	//   ....[11]....
        /*0130*/ 	.word	0x00000cf0


	//   ....[12]....
        /*0134*/ 	.word	0x00000d10


	//   ....[13]....
        /*0138*/ 	.word	0x00000d30


	//   ....[14]....
        /*013c*/ 	.word	0x00000d50


	//   ....[15]....
        /*0140*/ 	.word	0x00000d70


	//   ....[16]....
        /*0144*/ 	.word	0x00000d90


	//   ....[17]....
        /*0148*/ 	.word	0x00000db0


	//   ....[18]....
        /*014c*/ 	.word	0x00000dd0


	//   ....[19]....
        /*0150*/ 	.word	0x00000df0


	//   ....[20]....
        /*0154*/ 	.word	0x00001240


	//   ....[21]....
        /*0158*/ 	.word	0x000012c0


	//   ....[22]....
        /*015c*/ 	.word	0x00001320


	//   ....[23]....
        /*0160*/ 	.word	0x00001380


	//   ....[24]....
        /*0164*/ 	.word	0x000013e0


	//   ....[25]....
        /*0168*/ 	.word	0x00001440


	//   ....[26]....
        /*016c*/ 	.word	0x000014b0


	//   ....[27]....
        /*0170*/ 	.word	0x00001530


	//   ....[28]....
        /*0174*/ 	.word	0x000015a0


	//   ....[29]....
        /*0178*/ 	.word	0x00001630


	//   ....[30]....
        /*017c*/ 	.word	0x000017a0


	//   ....[31]....
        /*0180*/ 	.word	0x00001820


	//   ....[32]....
        /*0184*/ 	.word	0x00001880


	//   ....[33]....
        /*0188*/ 	.word	0x000018e0


	//   ....[34]....
        /*018c*/ 	.word	0x00001940


	//   ....[35]....
        /*0190*/ 	.word	0x000019a0


	//   ....[36]....
        /*0194*/ 	.word	0x00001a10


	//   ....[37]....
        /*0198*/ 	.word	0x00001a80


	//   ....[38]....
        /*019c*/ 	.word	0x00001af0


	//   ....[39]....
        /*01a0*/ 	.word	0x00001b60


	//----- nvinfo : EIATTR_VRC_CTA_INIT_COUNT
	.align		4
.L_15162:
        /*01a4*/ 	.byte	0x02, 0x4a
	.zero		1
	.zero		1


	//----- nvinfo : EIATTR_SYSCALL_OFFSETS
	.align		4
        /*01a8*/ 	.byte	0x04, 0x46
        /*01aa*/ 	.short	(.L_15164 - .L_15163)


	//   ....[0]....
.L_15163:
        /*01ac*/ 	.word	0x000001c0


	//----- nvinfo : EIATTR_EXIT_INSTR_OFFSETS
	.align		4
.L_15164:
        /*01b0*/ 	.byte	0x04, 0x1c
        /*01b2*/ 	.short	(.L_15166 - .L_15165)


	//   ....[0]....
.L_15165:
        /*01b4*/ 	.word	0x00000280


	//   ....[1]....
        /*01b8*/ 	.word	0x000011e0


	//----- nvinfo : EIATTR_CRS_STACK_SIZE
	.align		4
.L_15166:
        /*01bc*/ 	.byte	0x04, 0x1e
        /*01be*/ 	.short	(.L_15168 - .L_15167)
.L_15167:
        /*01c0*/ 	.word	0x00000000


	//----- nvinfo : EIATTR_CBANK_PARAM_SIZE
	.align		4
.L_15168:
        /*01c4*/ 	.byte	0x03, 0x19
        /*01c6*/ 	.short	0x0078


	//----- nvinfo : EIATTR_PARAM_CBANK
	.align		4
        /*01c8*/ 	.byte	0x04, 0x0a
        /*01ca*/ 	.short	(.L_15170 - .L_15169)
	.align		4
.L_15169:
        /*01cc*/ 	.word	index@(.nv.constant0._Z15SoftmaxWarpImplI22BroadcastScaleMaskLoadIffbLm2EiE11DirectStoreIffEfLi1ELi1ELi32ELi2ELb1EL9Algorithm0EEvT_T0_ll)
        /*01d0*/ 	.short	0x0380
        /*01d2*/ 	.short	0x0078


	//----- nvinfo : EIATTR_SW_WAR
	.align		4
.L_15170:
        /*01d4*/ 	.byte	0x04, 0x36
        /*01d6*/ 	.short	(.L_15172 - .L_15171)
.L_15171:
        /*01d8*/ 	.word	0x00000008
.L_15172:


//--------------------- .nv.info._Z15SoftmaxWarpImplI22BroadcastScaleMaskLoadIffbLm2EiE11DirectStoreIffEfLi1ELi1ELi32ELi2ELb0EL9Algorithm0EEvT_T0_ll --------------------------
	.section	.nv.info._Z15SoftmaxWarpImplI22BroadcastScaleMaskLoadIffbLm2EiE11DirectStoreIffEfLi1ELi1ELi32ELi2ELb0EL9Algorithm0EEvT_T0_ll,"",@"SHT_CUDA_INFO"
	.sectionflags	@""
	.align	4


	//----- nvinfo : EIATTR_CUDA_API_VERSION
	.align		4
        /*0000*/ 	.byte	0x04, 0x37
        /*0002*/ 	.short	(.L_15174 - .L_15173)
.L_15173:
        /*0004*/ 	.word	0x00000082


	//----- nvinfo : EIATTR_KPARAM_INFO
	.align		4
.L_15174:
        /*0008*/ 	.byte	0x04, 0x17
        /*000a*/ 	.short	(.L_15176 - .L_15175)
.L_15175:
        /*000c*/ 	.word	0x00000000
        /*0010*/ 	.short	0x0003
        /*0012*/ 	.short	0x0070
        /*0014*/ 	.byte	0x00, 0xf0, 0x21, 0x00


	//----- nvinfo : EIATTR_KPARAM_INFO
	.align		4
.L_15176:
        /*0018*/ 	.byte	0x04, 0x17
        /*001a*/ 	.short	(.L_15178 - .L_15177)
.L_15177:
        /*001c*/ 	.word	0x00000000
        /*0020*/ 	.short	0x0002
        /*0022*/ 	.short	0x0068
        /*0024*/ 	.byte	0x00, 0xf0, 0x21, 0x00


	//----- nvinfo : EIATTR_KPARAM_INFO
	.align		4
.L_15178:
        /*0028*/ 	.byte	0x04, 0x17
        /*002a*/ 	.short	(.L_15180 - .L_15179)
.L_15179:
        /*002c*/ 	.word	0x00000000
        /*0030*/ 	.short	0x0001
        /*0032*/ 	.short	0x0058
        /*0034*/ 	.byte	0x00, 0xf0, 0x41, 0x00


	//----- nvinfo : EIATTR_KPARAM_INFO
	.align		4
.L_15180:
        /*0038*/ 	.byte	0x04, 0x17
        /*003a*/ 	.short	(.L_15182 - .L_15181)
.L_15181:
        /*003c*/ 	.word	0x00000000
        /*0040*/ 	.short	0x0000
        /*0042*/ 	.short	0x0000
        /*0044*/ 	.byte	0x00, 0xf0, 0x61, 0x01


	//----- nvinfo : EIATTR_SPARSE_MMA_MASK
	.align		4
.L_15182:
        /*0048*/ 	.byte	0x03, 0x50
        /*004a*/ 	.short	0x0000


	//----- nvinfo : EIATTR_MAXREG_COUNT
	.align		4
        /*004c*/ 	.byte	0x03, 0x1b
        /*004e*/ 	.short	0x00ff


	//----- nvinfo : EIATTR_EXTERNS
	.align		4
        /*0050*/ 	.byte	0x04, 0x0f
        /*0052*/ 	.short	(.L_15184 - .L_15183)


	//   ....[0]....
	.align		4
.L_15183:
        /*0054*/ 	.word	index@(__assertfail)


	//----- nvinfo : EIATTR_MERCURY_ISA_VERSION
	.align		4
.L_15184:
        /*0058*/ 	.byte	0x03, 0x5f
        /*005a*/ 	.short	0x0101


	//----- nvinfo : EIATTR_COOP_GROUP_MASK_REGIDS
	.align		4
        /*005c*/ 	.byte	0x04, 0x29
        /*005e*/ 	.short	(.L_15186 - .L_15185)


	//   ....[0]....
.L_15185:
        /*0060*/ 	.word	0xffffffff


	//   ....[1]....
        /*0064*/ 	.word	0xffffffff


	//   ....[2]....
        /*0068*/ 	.word	0xffffffff


	//   ....[3]....
        /*006c*/ 	.word	0xffffffff


	//   ....[4]....
        /*0070*/ 	.word	0xffffffff


	//   ....[5]....
        /*0074*/ 	.word	0xffffffff


	//   ....[6]....
        /*0078*/ 	.word	0xffffffff


	//   ....[7]....
        /*007c*/ 	.word	0xffffffff


	//   ....[8]....
        /*0080*/ 	.word	0xffffffff


	//   ....[9]....
        /*0084*/ 	.word	0xffffffff


	//   ....[10]....
        /*0088*/ 	.word	0xffffffff


	//   ....[11]....
        /*008c*/ 	.word	0xffffffff


	//   ....[12]....
        /*0090*/ 	.word	0xffffffff


	//   ....[13]....
        /*0094*/ 	.word	0xffffffff


	//   ....[14]....
        /*0098*/ 	.word	0xffffffff


	//   ....[15]....
        /*009c*/ 	.word	0xffffffff


	//   ....[16]....
        /*00a0*/ 	.word	0xffffffff


	//   ....[17]....
        /*00a4*/ 	.word	0xffffffff


	//   ....[18]....
        /*00a8*/ 	.word	0xffffffff


	//   ....[19]....
        /*00ac*/ 	.word	0xffffffff


	//   ....[20]....
        /*00b0*/ 	.word	0x0500000f


	//   ....[21]....
        /*00b4*/ 	.word	0x0500000f


	//   ....[22]....
        /*00b8*/ 	.word	0x0500000f


	//   ....[23]....
        /*00bc*/ 	.word	0x0500000f


	//   ....[24]....
        /*00c0*/ 	.word	0x0500000f


	//   ....[25]....
        /*00c4*/ 	.word	0x0500000f


	//   ....[26]....
        /*00c8*/ 	.word	0x0500000f


	//   ....[27]....
        /*00cc*/ 	.word	0x0500000f


	//   ....[28]....
        /*00d0*/ 	.word	0x0500000f


	//   ....[29]....
        /*00d4*/ 	.word	0x0500000f


	//   ....[30]....
        /*00d8*/ 	.word	0x0500000f


	//   ....[31]....
        /*00dc*/ 	.word	0x0500000f


	//   ....[32]....
        /*00e0*/ 	.word	0x0500000f


	//   ....[33]....
        /*00e4*/ 	.word	0x0500000f


	//   ....[34]....
        /*00e8*/ 	.word	0x0500000f


	//   ....[35]....
        /*00ec*/ 	.word	0x0500000f


	//   ....[36]....
        /*00f0*/ 	.word	0x0500000f


	//   ....[37]....
        /*00f4*/ 	.word	0x0500000f


	//   ....[38]....
        /*00f8*/ 	.word	0x0500000f


	//   ....[39]....
        /*00fc*/ 	.word	0x0500000f


	//----- nvinfo : EIATTR_COOP_GROUP_INSTR_OFFSETS
	.align		4
.L_15186:
        /*0100*/ 	.byte	0x04, 0x28
        /*0102*/ 	.short	(.L_15188 - .L_15187)


	//   ....[0]....
.L_15187:
        /*0104*/ 	.word	0x00000820


	//   ....[1]....
        /*0108*/ 	.word	0x00000840


	//   ....[2]....
        /*010c*/ 	.word	0x00000870


	//   ....[3]....
        /*0110*/ 	.word	0x00000880


	//   ....[4]....
        /*0114*/ 	.word	0x000008c0


	//   ....[5]....
        /*0118*/ 	.word	0x000008d0


	//   ....[6]....
        /*011c*/ 	.word	0x00000900


	//   ....[7]....
        /*0120*/ 	.word	0x00000910


	//   ....[8]....
        /*0124*/ 	.word	0x00000940


	//   ....[9]....
        /*0128*/ 	.word	0x00000950


	//   ....[10]....
        /*012c*/ 	.word	0x00000ab0


	//   ....[11]....
        /*0130*/ 	.word	0x00000ad0


	//   ....[12]....
        /*0134*/ 	.word	0x00000af0


	//   ....[13]....
        /*0138*/ 	.word	0x00000b10


	//   ....[14]....
        /*013c*/ 	.word	0x00000b30


	//   ....[15]....
        /*0140*/ 	.word	0x00000b50


	//   ....[16]....
        /*0144*/ 	.word	0x00000b70


	//   ....[17]....
        /*0148*/ 	.word	0x00000b90


	//   ....[18]....
        /*014c*/ 	.word	0x00000bb0


	//   ....[19]....
        /*0150*/ 	.word	0x00000bd0


	//   ....[20]....
        /*0154*/ 	.word	0x00000f80


	//   ....[21]....
        /*0158*/ 	.word	0x00001000


	//   ....[22]....
        /*015c*/ 	.word	0x00001060


	//   ....[23]....
        /*0160*/ 	.word	0x000010c0


	//   ....[24]....
        /*0164*/ 	.word	0x00001120


	//   ....[25]....
        /*0168*/ 	.word	0x00001180


	//   ....[26]....
        /*016c*/ 	.word	0x00001230


	//   ....[27]....
        /*0170*/ 	.word	0x000012f0


	//   ....[28]....
        /*0174*/ 	.word	0x00001390


	//   ....[29]....
        /*0178*/ 	.word	0x00001410


	//   ....[30]....
        /*017c*/ 	.word	0x00001470


	//   ....[31]....
        /*0180*/ 	.word	0x00001540


	//   ....[32]....
        /*0184*/ 	.word	0x000015a0


	//   ....[33]....
        /*0188*/ 	.word	0x00001620


	//   ....[34]....
        /*018c*/ 	.word	0x000016a0


	//   ....[35]....
        /*0190*/ 	.word	0x00001700


	//   ....[36]....
        /*0194*/ 	.word	0x00001780


	//   ....[37]....
        /*0198*/ 	.word	0x000017f0


	//   ....[38]....
        /*019c*/ 	.word	0x00001860


	//   ....[39]....
        /*01a0*/ 	.word	0x000018d0


	//----- nvinfo : EIATTR_VRC_CTA_INIT_COUNT
	.align		4
.L_15188:
        /*01a4*/ 	.byte	0x02, 0x4a
	.zero		1
	.zero		1


	//----- nvinfo : EIATTR_SYSCALL_OFFSETS
	.align		4
        /*01a8*/ 	.byte	0x04, 0x46
        /*01aa*/ 	.short	(.L_15190 - .L_15189)


	//   ....[0]....
.L_15189:
        /*01ac*/ 	.word	0x00000190


	//----- nvinfo : EIATTR_EXIT_INSTR_OFFSETS
	.align		4
.L_15190:
        /*01b0*/ 	.byte	0x04, 0x1c
        /*01b2*/ 	.short	(.L_15192 - .L_15191)


	//   ....[0]....
.L_15191:
        /*01b4*/ 	.word	0x00000250


	//   ....[1]....
        /*01b8*/ 	.word	0x00000f20


	//----- nvinfo : EIATTR_CRS_STACK_SIZE
	.align		4
.L_15192:
        /*01bc*/ 	.byte	0x04, 0x1e
        /*01be*/ 	.short	(.L_15194 - .L_15193)
.L_15193:
        /*01c0*/ 	.word	0x00000000


	//----- nvinfo : EIATTR_CBANK_PARAM_SIZE
	.align		4
.L_15194:
        /*01c4*/ 	.byte	0x03, 0x19
        /*01c6*/ 	.short	0x0078


	//----- nvinfo : EIATTR_PARAM_CBANK
	.align		4
        /*01c8*/ 	.byte	0x04, 0x0a
        /*01ca*/ 	.short	(.L_15196 - .L_15195)
	.align		4
.L_15195:
        /*01cc*/ 	.word	index@(.nv.constant0._Z15SoftmaxWarpImplI22BroadcastScaleMaskLoadIffbLm2EiE11DirectStoreIffEfLi1ELi1ELi32ELi2ELb0EL9Algorithm0EEvT_T0_ll)
        /*01d0*/ 	.short	0x0380
        /*01d2*/ 	.short	0x0078


	//----- nvinfo : EIATTR_SW_WAR
	.align		4
.L_15196:
        /*01d4*/ 	.byte	0x04, 0x36
        /*01d6*/ 	.short	(.L_15198 - .L_15197)
.L_15197:
        /*01d8*/ 	.word	0x00000008
.L_15198:


//--------------------- .nv.info._Z15SoftmaxWarpImplI22BroadcastScaleMaskLoadIffbLm2EiE11DirectStoreIffEfLi1ELi1ELi16ELi1ELb1EL9Algorithm0EEvT_T0_ll --------------------------
	.section	.nv.info._Z15SoftmaxWarpImplI22BroadcastScaleMaskLoadIffbLm2EiE11DirectStoreIffEfLi1ELi1ELi16ELi1ELb1EL9Algorithm0EEvT_T0_ll,"",@"SHT_CUDA_INFO"
	.sectionflags	@""
	.align	4


	//----- nvinfo : EIATTR_CUDA_API_VERSION
	.align		4
        /*0000*/ 	.byte	0x04, 0x37
        /*0002*/ 	.short	(.L_15200 - .L_15199)
.L_15199:
        /*0004*/ 	.word	0x00000082


	//----- nvinfo : EIATTR_KPARAM_INFO
	.align		4
.L_15200:
        /*0008*/ 	.byte	0x04, 0x17
        /*000a*/ 	.short	(.L_15202 - .L_15201)
.L_15201:
        /*000c*/ 	.word	0x00000000
        /*0010*/ 	.short	0x0003
        /*0012*/ 	.short	0x0070
        /*0014*/ 	.byte	0x00, 0xf0, 0x21, 0x00


	//----- nvinfo : EIATTR_KPARAM_INFO
	.align		4
.L_15202:
        /*0018*/ 	.byte	0x04, 0x17
        /*001a*/ 	.short	(.L_15204 - .L_15203)
.L_15203:
        /*001c*/ 	.word	0x00000000
        /*0020*/ 	.short	0x0002
        /*0022*/ 	.short	0x0068
        /*0024*/ 	.byte	0x00, 0xf0, 0x21, 0x00


	//----- nvinfo : EIATTR_KPARAM_INFO
	.align		4
.L_15204:
        /*0028*/ 	.byte	0x04, 0x17
        /*002a*/ 	.short	(.L_15206 - .L_15205)
.L_15205:
        /*002c*/ 	.word	0x00000000
        /*0030*/ 	.short	0x0001
        /*0032*/ 	.short	0x0058
        /*0034*/ 	.byte	0x00, 0xf0, 0x41, 0x00


	//----- nvinfo : EIATTR_KPARAM_INFO
	.align		4
.L_15206:
        /*0038*/ 	.byte	0x04, 0x17
        /*003a*/ 	.short	(.L_15208 - .L_15207)
.L_15207:
        /*003c*/ 	.word	0x00000000
        /*0040*/ 	.short	0x0000
        /*0042*/ 	.short	0x0000
        /*0044*/ 	.byte	0x00, 0xf0, 0x61, 0x01


	//----- nvinfo : EIATTR_SPARSE_MMA_MASK
	.align		4
.L_15208:
        /*0048*/ 	.byte	0x03, 0x50
        /*004a*/ 	.short	0x0000


	//----- nvinfo : EIATTR_MAXREG_COUNT
	.align		4
        /*004c*/ 	.byte	0x03, 0x1b
        /*004e*/ 	.short	0x00ff


	//----- nvinfo : EIATTR_EXTERNS
	.align		4
        /*0050*/ 	.byte	0x04, 0x0f
        /*0052*/ 	.short	(.L_15210 - .L_15209)


	//   ....[0]....
	.align		4
.L_15209:
        /*0054*/ 	.word	index@(__assertfail)


	//----- nvinfo : EIATTR_MERCURY_ISA_VERSION
	.align		4
.L_15210:
        /*0058*/ 	.byte	0x03, 0x5f
        /*005a*/ 	.short	0x0101


	//----- nvinfo : EIATTR_COOP_GROUP_MASK_REGIDS
	.align		4
        /*005c*/ 	.byte	0x04, 0x29
        /*005e*/ 	.short	(.L_15212 - .L_15211)


	//   ....[0]....
.L_15211:
        /*0060*/ 	.word	0xffffffff


	//   ....[1]....
        /*0064*/ 	.word	0xffffffff


	//   ....[2]....
        /*0068*/ 	.word	0xffffffff


	//   ....[3]....
        /*006c*/ 	.word	0xffffffff


	//   ....[4]....
        /*0070*/ 	.word	0xffffffff


	//   ....[5]....
        /*0074*/ 	.word	0xffffffff


	//   ....[6]....
        /*0078*/ 	.word	0xffffffff


	//   ....[7]....
        /*007c*/ 	.word	0xffffffff


	//   ....[8]....
        /*0080*/ 	.word	0x0500000f


	//   ....[9]....
        /*0084*/ 	.word	0x0500000f


	//   ....[10]....
        /*0088*/ 	.word	0x0500000f


	//   ....[11]....
        /*008c*/ 	.word	0x0500000f


	//   ....[12]....
        /*0090*/ 	.word	0x0500000f


	//   ....[13]....
        /*0094*/ 	.word	0x0500000f


	//   ....[14]....
        /*0098*/ 	.word	0x0500000f


	//   ....[15]....
        /*009c*/ 	.word	0x0500000f


	//----- nvinfo : EIATTR_COOP_GROUP_INSTR_OFFSETS
	.align		4
.L_15212:
        /*00a0*/ 	.byte	0x04, 0x28
        /*00a2*/ 	.short	(.L_15214 - .L_15213)


	//   ....[0]....
.L_15213:
        /*00a4*/ 	.word	0x00000680


	//   ....[1]....
        /*00a8*/ 	.word	0x000006c0


	//   ....[2]....
        /*00ac*/ 	.word	0x000006e0


	//   ....[3]....
        /*00b0*/ 	.word	0x00000700


	//   ....[4]....
        /*00b4*/ 	.word	0x000007c0


	//   ....[5]....
        /*00b8*/ 	.word	0x000007e0


	//   ....[6]....
        /*00bc*/ 	.word	0x00000800


	//   ....[7]....
        /*00c0*/ 	.word	0x00000820


	//   ....[8]....
        /*00c4*/ 	.word	0x00000ab0


	//   ....[9]....
        /*00c8*/ 	.word	0x00000b40


	//   ....[10]....
        /*00cc*/ 	.word	0x00000ba0


	//   ....[11]....
        /*00d0*/ 	.word	0x00000c10


	//   ....[12]....
        /*00d4*/ 	.word	0x00000d00


	//   ....[13]....
        /*00d8*/ 	.word	0x00000d60


	//   ....[14]....
        /*00dc*/ 	.word	0x00000dc0


	//   ....[15]....
        /*00e0*/ 	.word	0x00000e20


	//----- nvinfo : EIATTR_VRC_CTA_INIT_COUNT
	.align		4
.L_15214:
        /*00e4*/ 	.byte	0x02, 0x4a
	.zero		1
	.zero		1


	//----- nvinfo : EIATTR_SYSCALL_OFFSETS
	.align		4
        /*00e8*/ 	.byte	0x04, 0x46
        /*00ea*/ 	.short	(.L_15216 - .L_15215)


	//   ....[0]....
.L_15215:
        /*00ec*/ 	.word	0x000001c0


	//----- nvinfo : EIATTR_EXIT_INSTR_OFFSETS
	.align		4
.L_15216:
        /*00f0*/ 	.byte	0x04, 0x1c
        /*00f2*/ 	.short	(.L_15218 - .L_15217)


	//   ....[0]....
.L_15217:
        /*00f4*/ 	.word	0x00000270


	//   ....[1]....
        /*00f8*/ 	.word	0x00000a50


	//----- nvinfo : EIATTR_CRS_STACK_SIZE
	.align		4
.L_15218:
        /*00fc*/ 	.byte	0x04, 0x1e
        /*00fe*/ 	.short	(.L_15220 - .L_15219)
.L_15219:
        /*0100*/ 	.word	0x00000000


	//----- nvinfo : EIATTR_CBANK_PARAM_SIZE
	.align		4
.L_15220:
        /*0104*/ 	.byte	0x03, 0x19
        /*0106*/ 	.short	0x0078


	//----- nvinfo : EIATTR_PARAM_CBANK
	.align		4
        /*0108*/ 	.byte	0x04, 0x0a
        /*010a*/ 	.short	(.L_15222 - .L_15221)
	.align		4
.L_15221:
        /*010c*/ 	.word	index@(.nv.constant0._Z15SoftmaxWarpImplI22BroadcastScaleMaskLoadIffbLm2EiE11DirectStoreIffEfLi1ELi1ELi16ELi1ELb1EL9Algorithm0EEvT_T0_ll)
        /*0110*/ 	.short	0x0380
        /*0112*/ 	.short	0x0078


	//----- nvinfo : EIATTR_SW_WAR
	.align		4
.L_15222:
        /*0114*/ 	.byte	0x04, 0x36
        /*0116*/ 	.short	(.L_15224 - .L_15223)
.L_15223:
        /*0118*/ 	.word	0x00000008
.L_15224:


//--------------------- .nv.info._Z15SoftmaxWarpImplI22BroadcastScaleMaskLoadIffbLm2EiE11DirectStoreIffEfLi1ELi1ELi16ELi1ELb0EL9Algorithm0EEvT_T0_ll --------------------------
	.section	.nv.info._Z15SoftmaxWarpImplI22BroadcastScaleMaskLoadIffbLm2EiE11DirectStoreIffEfLi1ELi1ELi16ELi1ELb0EL9Algorithm0EEvT_T0_ll,"",@"SHT_CUDA_INFO"
	.sectionflags	@""
	.align	4


	//----- nvinfo : EIATTR_CUDA_API_VERSION
	.align		4
        /*0000*/ 	.byte	0x04, 0x37
        /*0002*/ 	.short	(.L_15226 - .L_15225)
.L_15225:
        /*0004*/ 	.word	0x00000082


	//----- nvinfo : EIATTR_KPARAM_INFO
	.align		4
.L_15226:
        /*0008*/ 	.byte	0x04, 0x17
        /*000a*/ 	.short	(.L_15228 - .L_15227)
.L_15227:
        /*000c*/ 	.word	0x00000000
        /*0010*/ 	.short	0x0003
        /*0012*/ 	.short	0x0070
        /*0014*/ 	.byte	0x00, 0xf0, 0x21, 0x00


	//----- nvinfo : EIATTR_KPARAM_INFO
	.align		4
.L_15228:
        /*0018*/ 	.byte	0x04, 0x17
        /*001a*/ 	.short	(.L_15230 - .L_15229)
.L_15229:
        /*001c*/ 	.word	0x00000000
        /*0020*/ 	.short	0x0002
        /*0022*/ 	.short	0x0068
        /*0024*/ 	.byte	0x00, 0xf0, 0x21, 0x00


	//----- nvinfo : EIATTR_KPARAM_INFO
	.align		4
.L_15230:
        /*0028*/ 	.byte	0x04, 0x17
        /*002a*/ 	.short	(.L_15232 - .L_15231)
.L_15231:
        /*002c*/ 	.word	0x00000000
        /*0030*/ 	.short	0x0001
        /*0032*/ 	.short	0x0058
        /*0034*/ 	.byte	0x00, 0xf0, 0x41, 0x00


	//----- nvinfo : EIATTR_KPARAM_INFO
	.align		4
.L_15232:
        /*0038*/ 	.byte	0x04, 0x17
        /*003a*/ 	.short	(.L_15234 - .L_15233)
.L_15233:
        /*003c*/ 	.word	0x00000000
        /*0040*/ 	.short	0x0000
        /*0042*/ 	.short	0x0000
        /*0044*/ 	.byte	0x00, 0xf0, 0x61, 0x01


	//----- nvinfo : EIATTR_SPARSE_MMA_MASK
	.align		4
.L_15234:
        /*0048*/ 	.byte	0x03, 0x50
        /*004a*/ 	.short	0x0000


	//----- nvinfo : EIATTR_MAXREG_COUNT
	.align		4
        /*004c*/ 	.byte	0x03, 0x1b
        /*004e*/ 	.short	0x00ff


	//----- nvinfo : EIATTR_EXTERNS
	.align		4
        /*0050*/ 	.byte	0x04, 0x0f
        /*0052*/ 	.short	(.L_15236 - .L_15235)


	//   ....[0]....
	.align		4
.L_15235:
        /*0054*/ 	.word	index@(__assertfail)


	//----- nvinfo : EIATTR_MERCURY_ISA_VERSION
	.align		4
.L_15236:
        /*0058*/ 	.byte	0x03, 0x5f
        /*005a*/ 	.short	0x0101


	//----- nvinfo : EIATTR_COOP_GROUP_MASK_REGIDS
	.align		4
        /*005c*/ 	.byte	0x04, 0x29
        /*005e*/ 	.short	(.L_15238 - .L_15237)


	//   ....[0]....
.L_15237:
        /*0060*/ 	.word	0xffffffff


	//   ....[1]....
        /*0064*/ 	.word	0xffffffff


	//   ....[2]....
        /*0068*/ 	.word	0xffffffff


	//   ....[3]....
        /*006c*/ 	.word	0xffffffff


	//   ....[4]....
        /*0070*/ 	.word	0xffffffff


	//   ....[5]....
        /*0074*/ 	.word	0xffffffff


	//   ....[6]....
        /*0078*/ 	.word	0xffffffff


	//   ....[7]....
        /*007c*/ 	.word	0xffffffff


	//   ....[8]....
        /*0080*/ 	.word	0x0500000f


	//   ....[9]....
        /*0084*/ 	.word	0x0500000f


	//   ....[10]....
        /*0088*/ 	.word	0x0500000f


	//   ....[11]....
        /*008c*/ 	.word	0x0500000f


	//   ....[12]....
        /*0090*/ 	.word	0x0500000f


	//   ....[13]....
        /*0094*/ 	.word	0x0500000f


	//   ....[14]....
        /*0098*/ 	.word	0x0500000f


	//   ....[15]....
        /*009c*/ 	.word	0x0500000f


	//----- nvinfo : EIATTR_COOP_GROUP_INSTR_OFFSETS
	.align		4
.L_15238:
        /*00a0*/ 	.byte	0x04, 0x28
        /*00a2*/ 	.short	(.L_15240 - .L_15239)


	//   ....[0]....
.L_15239:
        /*00a4*/ 	.word	0x000005f0


	//   ....[1]....
        /*00a8*/ 	.word	0x00000630


	//   ....[2]....
        /*00ac*/ 	.word	0x00000650


	//   ....[3]....
        /*00b0*/ 	.word	0x00000670


	//   ....[4]....
        /*00b4*/ 	.word	0x00000730


	//   ....[5]....
        /*00b8*/ 	.word	0x00000750


	//   ....[6]....
        /*00bc*/ 	.word	0x00000770


	//   ....[7]....
        /*00c0*/ 	.word	0x00000790


	//   ....[8]....
        /*00c4*/ 	.word	0x000009f0


	//   ....[9]....
        /*00c8*/ 	.word	0x00000a80


	//   ....[10]....
        /*00cc*/ 	.word	0x00000ae0


	//   ....[11]....
        /*00d0*/ 	.word	0x00000b50


	//   ....[12]....
        /*00d4*/ 	.word	0x00000c40


	//   ....[13]....
        /*00d8*/ 	.word	0x00000ca0


	//   ....[14]....
        /*00dc*/ 	.word	0x00000d00


	//   ....[15]....
        /*00e0*/ 	.word	0x00000d60


	//----- nvinfo : EIATTR_VRC_CTA_INIT_COUNT
	.align		4
.L_15240:
        /*00e4*/ 	.byte	0x02, 0x4a
	.zero		1
	.zero		1


	//----- nvinfo : EIATTR_SYSCALL_OFFSETS
	.align		4
        /*00e8*/ 	.byte	0x04, 0x46
        /*00ea*/ 	.short	(.L_15242 - .L_15241)


	//   ....[0]....
.L_15241:
        /*00ec*/ 	.word	0x000001a0


	//----- nvinfo : EIATTR_EXIT_INSTR_OFFSETS
	.align		4
.L_15242:
        /*00f0*/ 	.byte	0x04, 0x1c
        /*00f2*/ 	.short	(.L_15244 - .L_15243)


	//   ....[0]....
.L_15243:
        /*00f4*/ 	.word	0x00000250


	//   ....[1]....
        /*00f8*/ 	.word	0x00000990


	//----- nvinfo : EIATTR_CRS_STACK_SIZE
	.align		4
.L_15244:
        /*00fc*/ 	.byte	0x04, 0x1e
        /*00fe*/ 	.short	(.L_15246 - .L_15245)
.L_15245:
        /*0100*/ 	.word	0x00000000


	//----- nvinfo : EIATTR_CBANK_PARAM_SIZE
	.align		4
.L_15246:
        /*0104*/ 	.byte	0x03, 0x19
        /*0106*/ 	.short	0x0078


	//----- nvinfo : EIATTR_PARAM_CBANK
	.align		4
        /*0108*/ 	.byte	0x04, 0x0a
        /*010a*/ 	.short	(.L_15248 - .L_15247)
	.align		4
.L_15247:
        /*010c*/ 	.word	index@(.nv.constant0._Z15SoftmaxWarpImplI22BroadcastScaleMaskLoadIffbLm2EiE11DirectStoreIffEfLi1ELi1ELi16ELi1ELb0EL9Algorithm0EEvT_T0_ll)
        /*0110*/ 	.short	0x0380
        /*0112*/ 	.short	0x0078


	//----- nvinfo : EIATTR_SW_WAR
	.align		4
.L_15248:
        /*0114*/ 	.byte	0x04, 0x36
        /*0116*/ 	.short	(.L_15250 - .L_15249)
.L_15249:
        /*0118*/ 	.word	0x00000008
.L_15250:


//--------------------- .nv.info._Z15SoftmaxWarpImplI22BroadcastScaleMaskLoadIffbLm2EiE11DirectStoreIffEfLi1ELi1ELi16ELi2ELb1EL9Algorithm0EEvT_T0_ll --------------------------
	.section	.nv.info._Z15SoftmaxWarpImplI22BroadcastScaleMaskLoadIffbLm2EiE11DirectStoreIffEfLi1ELi1ELi16ELi2ELb1EL9Algorithm0EEvT_T0_ll,"",@"SHT_CUDA_INFO"
	.sectionflags	@""
	.align	4


	//----- nvinfo : EIATTR_CUDA_API_VERSION
	.align		4
        /*0000*/ 	.byte	0x04, 0x37
        /*0002*/ 	.short	(.L_15252 - .L_15251)
.L_15251:
        /*0004*/ 	.word	0x00000082


	//----- nvinfo : EIATTR_KPARAM_INFO
	.align		4
.L_15252:
        /*0008*/ 	.byte	0x04, 0x17
        /*000a*/ 	.short	(.L_15254 - .L_15253)
.L_15253:
        /*000c*/ 	.word	0x00000000
        /*0010*/ 	.short	0x0003
        /*0012*/ 	.short	0x0070
        /*0014*/ 	.byte	0x00, 0xf0, 0x21, 0x00


	//----- nvinfo : EIATTR_KPARAM_INFO
	.align		4
.L_15254:
        /*0018*/ 	.byte	0x04, 0x17
        /*001a*/ 	.short	(.L_15256 - .L_15255)
.L_15255:
        /*001c*/ 	.word	0x00000000
        /*0020*/ 	.short	0x0002
        /*0022*/ 	.short	0x0068
        /*0024*/ 	.byte	0x00, 0xf0, 0x21, 0x00


	//----- nvinfo : EIATTR_KPARAM_INFO
	.align		4
.L_15256:
        /*0028*/ 	.byte	0x04, 0x17
        /*002a*/ 	.short	(.L_15258 - .L_15257)
.L_15257:
        /*002c*/ 	.word	0x00000000
        /*0030*/ 	.short	0x0001
        /*0032*/ 	.short	0x0058
        /*0034*/ 	.byte	0x00, 0xf0, 0x41, 0x00


	//----- nvinfo : EIATTR_KPARAM_INFO
	.align		4
.L_15258:
        /*0038*/ 	.byte	0x04, 0x17
        /*003a*/ 	.short	(.L_15260 - .L_15259)
.L_15259:
        /*003c*/ 	.word	0x00000000
        /*0040*/ 	.short	0x0000
        /*0042*/ 	.short	0x0000
        /*0044*/ 	.byte	0x00, 0xf0, 0x61, 0x01


	//----- nvinfo : EIATTR_SPARSE_MMA_MASK
	.align		4
.L_15260:
        /*0048*/ 	.byte	0x03, 0x50
        /*004a*/ 	.short	0x0000


	//----- nvinfo : EIATTR_MAXREG_COUNT
	.align		4
        /*004c*/ 	.byte	0x03, 0x1b
        /*004e*/ 	.short	0x00ff


	//----- nvinfo : EIATTR_EXTERNS
	.align		4
        /*0050*/ 	.byte	0x04, 0x0f
        /*0052*/ 	.short	(.L_15262 - .L_15261)


	//   ....[0]....
	.align		4
.L_15261:
        /*0054*/ 	.word	index@(__assertfail)


	//----- nvinfo : EIATTR_MERCURY_ISA_VERSION
	.align		4
.L_15262:
        /*0058*/ 	.byte	0x03, 0x5f
        /*005a*/ 	.short	0x0101


	//----- nvinfo : EIATTR_COOP_GROUP_MASK_REGIDS
	.align		4
        /*005c*/ 	.byte	0x04, 0x29
        /*005e*/ 	.short	(.L_15264 - .L_15263)


	//   ....[0]....
.L_15263:
        /*0060*/ 	.word	0xffffffff


	//   ....[1]....
        /*0064*/ 	.word	0xffffffff


	//   ....[2]....
        /*0068*/ 	.word	0xffffffff


	//   ....[3]....
        /*006c*/ 	.word	0xffffffff


	//   ....[4]....
        /*0070*/ 	.word	0xffffffff


	//   ....[5]....
        /*0074*/ 	.word	0xffffffff


	//   ....[6]....
        /*0078*/ 	.word	0xffffffff


	//   ....[7]....
        /*007c*/ 	.word	0xffffffff


	//   ....[8]....
        /*0080*/ 	.word	0xffffffff


	//   ....[9]....
        /*0084*/ 	.word	0xffffffff


	//   ....[10]....
        /*0088*/ 	.word	0xffffffff


	//   ....[11]....
        /*008c*/ 	.word	0xffffffff


	//   ....[12]....
        /*0090*/ 	.word	0xffffffff


	//   ....[13]....
        /*0094*/ 	.word	0xffffffff


	//   ....[14]....
        /*0098*/ 	.word	0xffffffff


	//   ....[15]....
        /*009c*/ 	.word	0xffffffff


	//   ....[16]....
        /*00a0*/ 	.word	0x0500000f


	//   ....[17]....
        /*00a4*/ 	.word	0x0500000f


	//   ....[18]....
        /*00a8*/ 	.word	0x0500000f


	//   ....[19]....
        /*00ac*/ 	.word	0x0500000f


	//   ....[20]....
        /*00b0*/ 	.word	0x0500000f


	//   ....[21]....
        /*00b4*/ 	.word	0x0500000f


	//   ....[22]....
        /*00b8*/ 	.word	0x0500000f


	//   ....[23]....
        /*00bc*/ 	.word	0x0500000f


	//   ....[24]....
        /*00c0*/ 	.word	0x0500000f


	//   ....[25]....
        /*00c4*/ 	.word	0x0500000f


	//   ....[26]....
        /*00c8*/ 	.word	0x0500000f


	//   ....[27]....
        /*00cc*/ 	.word	0x0500000f


	//   ....[28]....
        /*00d0*/ 	.word	0x0500000f


	//   ....[29]....
        /*00d4*/ 	.word	0x0500000f


	//   ....[30]....
        /*00d8*/ 	.word	0x0500000f


	//   ....[31]....
        /*00dc*/ 	.word	0x0500000f


	//----- nvinfo : EIATTR_COOP_GROUP_INSTR_OFFSETS
	.align		4
.L_15264:
        /*00e0*/ 	.byte	0x04, 0x28
        /*00e2*/ 	.short	(.L_15266 - .L_15265)


	//   ....[0]....
.L_15265:
        /*00e4*/ 	.word	0x00000a40


	//   ....[1]....
        /*00e8*/ 	.word	0x00000a60


	//   ....[2]....
        /*00ec*/ 	.word	0x00000a90


	//   ....[3]....
        /*00f0*/ 	.word	0x00000aa0


	//   ....[4]....
        /*00f4*/ 	.word	0x00000ad0


	//   ....[5]....
        /*00f8*/ 	.word	0x00000ae0


	//   ....[6]....
        /*00fc*/ 	.word	0x00000b10


	//   ....[7]....
        /*0100*/ 	.word	0x00000b20


	//   ....[8]....
        /*0104*/ 	.word	0x00000c90


	//   ....[9]....
        /*0108*/ 	.word	0x00000cb0


	//   ....[10]....
        /*010c*/ 	.word	0x00000cd0


	//   ....[11]....
        /*0110*/ 	.word	0x00000cf0


	//   ....[12]....
        /*0114*/ 	.word	0x00000d10


	//   ....[13]....
        /*0118*/ 	.word	0x00000d30


	//   ....[14]....
        /*011c*/ 	.word	0x00000d50


	//   ....[15]....
        /*0120*/ 	.word	0x00000d70


	//   ....[16]....
        /*0124*/ 	.word	0x000011a0


	//   ....[17]....
        /*0128*/ 	.word	0x00001220


	//   ....[18]....
        /*012c*/ 	.word	0x00001280


	//   ....[19]....
        /*0130*/ 	.word	0x000012e0


	//   ....[20]....
        /*0134*/ 	.word	0x00001340


	//   ....[21]....
        /*0138*/ 	.word	0x000013e0


	//   ....[22]....
        /*013c*/ 	.word	0x00001460


	//   ....[23]....
        /*0140*/ 	.word	0x000014d0


	//   ....[24]....
        /*0144*/ 	.word	0x00001620


	//   ....[25]....
        /*0148*/ 	.word	0x00001680


	//   ....[26]....
        /*014c*/ 	.word	0x000016f0


	//   ....[27]....
        /*0150*/ 	.word	0x00001770


	//   ....[28]....
        /*0154*/ 	.word	0x000017d0


	//   ....[29]....
        /*0158*/ 	.word	0x00001840


	//   ....[30]....
        /*015c*/ 	.word	0x000018b0


	//   ....[31]....
        /*0160*/ 	.word	0x00001920


	//----- nvinfo : EIATTR_VRC_CTA_INIT_COUNT
	.align		4
.L_15266:
        /*0164*/ 	.byte	0x02, 0x4a
	.zero		1
	.zero		1


	//----- nvinfo : EIATTR_SYSCALL_OFFSETS
	.align		4
        /*0168*/ 	.byte	0x04, 0x46
        /*016a*/ 	.short	(.L_15268 - .L_15267)


	//   ....[0]....
.L_15267:
        /*016c*/ 	.word	0x000001c0


	//----- nvinfo : EIATTR_EXIT_INSTR_OFFSETS
	.align		4
.L_15268:
        /*0170*/ 	.byte	0x04, 0x1c
        /*0172*/ 	.short	(.L_15270 - .L_15269)


	//   ....[0]....
.L_15269:
        /*0174*/ 	.word	0x00000280


	//   ....[1]....
        /*0178*/ 	.word	0x00001140


	//----- nvinfo : EIATTR_CRS_STACK_SIZE
	.align		4
.L_15270:
        /*017c*/ 	.byte	0x04, 0x1e
        /*017e*/ 	.short	(.L_15272 - .L_15271)
.L_15271:
        /*0180*/ 	.word	0x00000000


	//----- nvinfo : EIATTR_CBANK_PARAM_SIZE
	.align		4
.L_15272:
        /*0184*/ 	.byte	0x03, 0x19
        /*0186*/ 	.short	0x0078


	//----- nvinfo : EIATTR_PARAM_CBANK
	.align		4
        /*0188*/ 	.byte	0x04, 0x0a
        /*018a*/ 	.short	(.L_15274 - .L_15273)
	.align		4
.L_15273:
        /*018c*/ 	.word	index@(.nv.constant0._Z15SoftmaxWarpImplI22BroadcastScaleMaskLoadIffbLm2EiE11DirectStoreIffEfLi1ELi1ELi16ELi2ELb1EL9Algorithm0EEvT_T0_ll)
        /*0190*/ 	.short	0x0380
        /*0192*/ 	.short	0x0078


	//----- nvinfo : EIATTR_SW_WAR
	.align		4
.L_15274:
        /*0194*/ 	.byte	0x04, 0x36
        /*0196*/ 	.short	(.L_15276 - .L_15275)
.L_15275:
        /*0198*/ 	.word	0x00000008
.L_15276:


//--------------------- .nv.info._Z15SoftmaxWarpImplI22BroadcastScaleMaskLoadIffbLm2EiE11DirectStoreIffEfLi1ELi1ELi16ELi2ELb0EL9Algorithm0EEvT_T0_ll --------------------------
	.section	.nv.info._Z15SoftmaxWarpImplI22BroadcastScaleMaskLoadIffbLm2EiE11DirectStoreIffEfLi1ELi1ELi16ELi2ELb0EL9Algorithm0EEvT_T0_ll,"",@"SHT_CUDA_INFO"
	.sectionflags	@""
	.align	4


	//----- nvinfo : EIATTR_CUDA_API_VERSION
	.align		4
        /*0000*/ 	.byte	0x04, 0x37
        /*0002*/ 	.short	(.L_15278 - .L_15277)
.L_15277:
        /*0004*/ 	.word	0x00000082


	//----- nvinfo : EIATTR_KPARAM_INFO
	.align		4
.L_15278:
        /*0008*/ 	.byte	0x04, 0x17
        /*000a*/ 	.short	(.L_15280 - .L_15279)
.L_15279:
        /*000c*/ 	.word	0x00000000
        /*0010*/ 	.short	0x0003
        /*0012*/ 	.short	0x0070
        /*0014*/ 	.byte	0x00, 0xf0, 0x21, 0x00


	//----- nvinfo : EIATTR_KPARAM_INFO
	.align		4
.L_15280:
        /*0018*/ 	.byte	0x04, 0x17
        /*001a*/ 	.short	(.L_15282 - .L_15281)
.L_15281:
        /*001c*/ 	.word	0x00000000
        /*0020*/ 	.short	0x0002
        /*0022*/ 	.short	0x0068
        /*0024*/ 	.byte	0x00, 0xf0, 0x21, 0x00


	//----- nvinfo : EIATTR_KPARAM_INFO
	.align		4
.L_15282:
        /*0028*/ 	.byte	0x04, 0x17
        /*002a*/ 	.short	(.L_15284 - .L_15283)
.L_15283:
        /*002c*/ 	.word	0x00000000
        /*0030*/ 	.short	0x0001
        /*0032*/ 	.short	0x0058
        /*0034*/ 	.byte	0x00, 0xf0, 0x41, 0x00


	//----- nvinfo : EIATTR_KPARAM_INFO
	.align		4
.L_15284:
        /*0038*/ 	.byte	0x04, 0x17
        /*003a*/ 	.short	(.L_15286 - .L_15285)
.L_15285:
        /*003c*/ 	.word	0x00000000
        /*0040*/ 	.short	0x0000
        /*0042*/ 	.short	0x0000
        /*0044*/ 	.byte	0x00, 0xf0, 0x61, 0x01


	//----- nvinfo : EIATTR_SPARSE_MMA_MASK
	.align		4
.L_15286:
        /*0048*/ 	.byte	0x03, 0x50
        /*004a*/ 	.short	0x0000


	//----- nvinfo : EIATTR_MAXREG_COUNT
	.align		4
        /*004c*/ 	.byte	0x03, 0x1b
        /*004e*/ 	.short	0x00ff


	//----- nvinfo : EIATTR_EXTERNS
	.align		4
        /*0050*/ 	.byte	0x04, 0x0f
        /*0052*/ 	.short	(.L_15288 - .L_15287)


	//   ....[0]....
	.align		4
.L_15287:
        /*0054*/ 	.word	index@(__assertfail)


	//----- nvinfo : EIATTR_MERCURY_ISA_VERSION
	.align		4
.L_15288:
        /*0058*/ 	.byte	0x03, 0x5f
        /*005a*/ 	.short	0x0101


	//----- nvinfo : EIATTR_COOP_GROUP_MASK_REGIDS
	.align		4
        /*005c*/ 	.byte	0x04, 0x29
        /*005e*/ 	.short	(.L_15290 - .L_15289)


	//   ....[0]....
.L_15289:
        /*0060*/ 	.word	0xffffffff


	//   ....[1]....
        /*0064*/ 	.word	0xffffffff


	//   ....[2]....
        /*0068*/ 	.word	0xffffffff


	//   ....[3]....
        /*006c*/ 	.word	0xffffffff


	//   ....[4]....
        /*0070*/ 	.word	0xffffffff


	//   ....[5]....
        /*0074*/ 	.word	0xffffffff


	//   ....[6]....
        /*0078*/ 	.word	0xffffffff


	//   ....[7]....
        /*007c*/ 	.word	0xffffffff


	//   ....[8]....
        /*0080*/ 	.word	0xffffffff


	//   ....[9]....
        /*0084*/ 	.word	0xffffffff


	//   ....[10]....
        /*0088*/ 	.word	0xffffffff


	//   ....[11]....
        /*008c*/ 	.word	0xffffffff


	//   ....[12]....
        /*0090*/ 	.word	0xffffffff


	//   ....[13]....
        /*0094*/ 	.word	0xffffffff


	//   ....[14]....
        /*0098*/ 	.word	0xffffffff


	//   ....[15]....
        /*009c*/ 	.word	0xffffffff


	//   ....[16]....
        /*00a0*/ 	.word	0x0500000f


	//   ....[17]....
        /*00a4*/ 	.word	0x0500000f


	//   ....[18]....
        /*00a8*/ 	.word	0x0500000f


	//   ....[19]....
        /*00ac*/ 	.word	0x0500000f


	//   ....[20]....
        /*00b0*/ 	.word	0x0500000f


	//   ....[21]....
        /*00b4*/ 	.word	0x0500000f


	//   ....[22]....
        /*00b8*/ 	.word	0x0500000f


	//   ....[23]....
        /*00bc*/ 	.word	0x0500000f


	//   ....[24]....
        /*00c0*/ 	.word	0x0500000f


	//   ....[25]....
        /*00c4*/ 	.word	0x0500000f


	//   ....[26]....
        /*00c8*/ 	.word	0x0500000f


	//   ....[27]....
        /*00cc*/ 	.word	0x0500000f


	//   ....[28]....
        /*00d0*/ 	.word	0x0500000f


	//   ....[29]....
        /*00d4*/ 	.word	0x0500000f


	//   ....[30]....
        /*00d8*/ 	.word	0x0500000f


	//   ....[31]....
        /*00dc*/ 	.word	0x0500000f


	//----- nvinfo : EIATTR_COOP_GROUP_INSTR_OFFSETS
	.align		4
.L_15290:
        /*00e0*/ 	.byte	0x04, 0x28
        /*00e2*/ 	.short	(.L_15292 - .L_15291)


	//   ....[0]....
.L_15291:
        /*00e4*/ 	.word	0x00000820


	//   ....[1]....
        /*00e8*/ 	.word	0x00000840


	//   ....[2]....
        /*00ec*/ 	.word	0x00000870


	//   ....[3]....
        /*00f0*/ 	.word	0x00000880


	//   ....[4]....
        /*00f4*/ 	.word	0x000008c0


	//   ....[5]....
        /*00f8*/ 	.word	0x000008d0


	//   ....[6]....
        /*00fc*/ 	.word	0x00000900


	//   ....[7]....
        /*0100*/ 	.word	0x00000910


	//   ....[8]....
        /*0104*/ 	.word	0x00000a70


	//   ....[9]....
        /*0108*/ 	.word	0x00000a90


	//   ....[10]....
        /*010c*/ 	.word	0x00000ab0


	//   ....[11]....
        /*0110*/ 	.word	0x00000ad0


	//   ....[12]....
        /*0114*/ 	.word	0x00000af0


	//   ....[13]....
        /*0118*/ 	.word	0x00000b10


	//   ....[14]....
        /*011c*/ 	.word	0x00000b30


	//   ....[15]....
        /*0120*/ 	.word	0x00000b50


	//   ....[16]....
        /*0124*/ 	.word	0x00000f00


	//   ....[17]....
        /*0128*/ 	.word	0x00000f80


	//   ....[18]....
        /*012c*/ 	.word	0x00000fe0


	//   ....[19]....
        /*0130*/ 	.word	0x00001040


	//   ....[20]....
        /*0134*/ 	.word	0x000010a0


	//   ....[21]....
        /*0138*/ 	.word	0x00001150


	//   ....[22]....
        /*013c*/ 	.word	0x00001220


	//   ....[23]....
        /*0140*/ 	.word	0x000012c0


	//   ....[24]....
        /*0144*/ 	.word	0x00001320


	//   ....[25]....
        /*0148*/ 	.word	0x000013b0


	//   ....[26]....
        /*014c*/ 	.word	0x00001470


	//   ....[27]....
        /*0150*/ 	.word	0x000014f0


	//   ....[28]....
        /*0154*/ 	.word	0x00001550


	//   ....[29]....
        /*0158*/ 	.word	0x000015d0


	//   ....[30]....
        /*015c*/ 	.word	0x00001640


	//   ....[31]....
        /*0160*/ 	.word	0x000016b0


	//----- nvinfo : EIATTR_VRC_CTA_INIT_COUNT
	.align		4
.L_15292:
        /*0164*/ 	.byte	0x02, 0x4a
	.zero		1
	.zero		1


	//----- nvinfo : EIATTR_SYSCALL_OFFSETS
	.align		4
        /*0168*/ 	.byte	0x04, 0x46
        /*016a*/ 	.short	(.L_15294 - .L_15293)


	//   ....[0]....
.L_15293:
        /*016c*/ 	.word	0x00000190


	//----- nvinfo : EIATTR_EXIT_INSTR_OFFSETS
	.align		4
.L_15294:
        /*0170*/ 	.byte	0x04, 0x1c
        /*0172*/ 	.short	(.L_15296 - .L_15295)


	//   ....[0]....
.L_15295:
        /*0174*/ 	.word	0x00000250


	//   ....[1]....
        /*0178*/ 	.word	0x00000ea0


	//----- nvinfo : EIATTR_CRS_STACK_SIZE
	.align		4
.L_15296:
        /*017c*/ 	.byte	0x04, 0x1e
        /*017e*/ 	.short	(.L_15298 - .L_15297)
.L_15297:
        /*0180*/ 	.word	0x00000000


	//----- nvinfo : EIATTR_CBANK_PARAM_SIZE
	.align		4
.L_15298:
        /*0184*/ 	.byte	0x03, 0x19
        /*0186*/ 	.short	0x0078


	//----- nvinfo : EIATTR_PARAM_CBANK
	.align		4
        /*0188*/ 	.byte	0x04, 0x0a
        /*018a*/ 	.short	(.L_15300 - .L_15299)
	.align		4
.L_15299:
        /*018c*/ 	.word	index@(.nv.constant0._Z15SoftmaxWarpImplI22BroadcastScaleMaskLoadIffbLm2EiE11DirectStoreIffEfLi1ELi1ELi16ELi2ELb0EL9Algorithm0EEvT_T0_ll)
        /*0190*/ 	.short	0x0380
        /*0192*/ 	.short	0x0078


	//----- nvinfo : EIATTR_SW_WAR
	.align		4
.L_15300:
        /*0194*/ 	.byte	0x04, 0x36
        /*0196*/ 	.short	(.L_15302 - .L_15301)
.L_15301:
        /*0198*/ 	.word	0x00000008
.L_15302:


//--------------------- .nv.info._Z15SoftmaxWarpImplI22BroadcastScaleMaskLoadIffbLm2EiE11DirectStoreIffEfLi1ELi1ELi8ELi1ELb1EL9Algorithm0EEvT_T0_ll --------------------------
	.section	.nv.info._Z15SoftmaxWarpImplI22BroadcastScaleMaskLoadIffbLm2EiE11DirectStoreIffEfLi1ELi1ELi8ELi1ELb1EL9Algorithm0EEvT_T0_ll,"",@"SHT_CUDA_INFO"
	.sectionflags	@""
	.align	4


	//----- nvinfo : EIATTR_CUDA_API_VERSION
	.align		4
        /*0000*/ 	.byte	0x04, 0x37
        /*0002*/ 	.short	(.L_15304 - .L_15303)
.L_15303:
        /*0004*/ 	.word	0x00000082


	//----- nvinfo : EIATTR_KPARAM_INFO
	.align		4
.L_15304:
        /*0008*/ 	.byte	0x04, 0x17
        /*000a*/ 	.short	(.L_15306 - .L_15305)
.L_15305:
        /*000c*/ 	.word	0x00000000
        /*0010*/ 	.short	0x0003
        /*0012*/ 	.short	0x0070
        /*0014*/ 	.byte	0x00, 0xf0, 0x21, 0x00


	//----- nvinfo : EIATTR_KPARAM_INFO
	.align		4
.L_15306:
        /*0018*/ 	.byte	0x04, 0x17
        /*001a*/ 	.short	(.L_15308 - .L_15307)
.L_15307:
        /*001c*/ 	.word	0x00000000
        /*0020*/ 	.short	0x0002
        /*0022*/ 	.short	0x0068
        /*0024*/ 	.byte	0x00, 0xf0, 0x21, 0x00


	//----- nvinfo : EIATTR_KPARAM_INFO
	.align		4
.L_15308:
        /*0028*/ 	.byte	0x04, 0x17
        /*002a*/ 	.short	(.L_15310 - .L_15309)
.L_15309:
        /*002c*/ 	.word	0x00000000
        /*0030*/ 	.short	0x0001
        /*0032*/ 	.short	0x0058
        /*0034*/ 	.byte	0x00, 0xf0, 0x41, 0x00


	//----- nvinfo : EIATTR_KPARAM_INFO
	.align		4
.L_15310:
        /*0038*/ 	.byte	0x04, 0x17
        /*003a*/ 	.short	(.L_15312 - .L_15311)
.L_15311:
        /*003c*/ 	.word	0x00000000
        /*0040*/ 	.short	0x0000
        /*0042*/ 	.short	0x0000
        /*0044*/ 	.byte	0x00, 0xf0, 0x61, 0x01


	//----- nvinfo : EIATTR_SPARSE_MMA_MASK
	.align		4
.L_15312:
        /*0048*/ 	.byte	0x03, 0x50
        /*004a*/ 	.short	0x0000


	//----- nvinfo : EIATTR_MAXREG_COUNT
	.align		4
        /*004c*/ 	.byte	0x03, 0x1b
        /*004e*/ 	.short	0x00ff


	//----- nvinfo : EIATTR_EXTERNS
	.align		4
        /*0050*/ 	.byte	0x04, 0x0f
        /*0052*/ 	.short	(.L_15314 - .L_15313)


	//   ....[0]....
	.align		4
.L_15313:
        /*0054*/ 	.word	index@(__assertfail)


	//----- nvinfo : EIATTR_MERCURY_ISA_VERSION
	.align		4
.L_15314:
        /*0058*/ 	.byte	0x03, 0x5f
        /*005a*/ 	.short	0x0101


	//----- nvinfo : EIATTR_COOP_GROUP_MASK_REGIDS
	.align		4
        /*005c*/ 	.byte	0x04, 0x29
        /*005e*/ 	.short	(.L_15316 - .L_15315)


	//   ....[0]....
.L_15315:
        /*0060*/ 	.word	0xffffffff


	//   ....[1]....
        /*0064*/ 	.word	0xffffffff


	//   ....[2]....
        /*0068*/ 	.word	0xffffffff


	//   ....[3]....
        /*006c*/ 	.word	0xffffffff


	//   ....[4]....
        /*0070*/ 	.word	0xffffffff


	//   ....[5]....
        /*0074*/ 	.word	0xffffffff


	//   ....[6]....
        /*0078*/ 	.word	0xffffffff


	//   ....[7]....
        /*007c*/ 	.word	0xffffffff


	//   ....[8]....
        /*0080*/ 	.word	0xffffffff


	//   ....[9]....
        /*0084*/ 	.word	0xffffffff


	//   ....[10]....
        /*0088*/ 	.word	0xffffffff


	//   ....[11]....
        /*008c*/ 	.word	0xffffffff


	//   ....[12]....
        /*0090*/ 	.word	0xffffffff


	//   ....[13]....
        /*0094*/ 	.word	0xffffffff


	//   ....[14]....
        /*0098*/ 	.word	0xffffffff


	//   ....[15]....
        /*009c*/ 	.word	0xffffffff


	//   ....[16]....
        /*00a0*/ 	.word	0xffffffff


	//   ....[17]....
        /*00a4*/ 	.word	0xffffffff


	//   ....[18]....
        /*00a8*/ 	.word	0x0500000f


	//   ....[19]....
        /*00ac*/ 	.word	0x0500000f


	//   ....[20]....
        /*00b0*/ 	.word	0x0500000f


	//   ....[21]....
        /*00b4*/ 	.word	0x0500000f


	//   ....[22]....
        /*00b8*/ 	.word	0x0500000f


	//   ....[23]....
        /*00bc*/ 	.word	0x0500000f


	//   ....[24]....
        /*00c0*/ 	.word	0x0500000f


	//   ....[25]....
        /*00c4*/ 	.word	0x0500000f


	//   ....[26]....
        /*00c8*/ 	.word	0x0500000f


	//   ....[27]....
        /*00cc*/ 	.word	0x0500000f


	//   ....[28]....
        /*00d0*/ 	.word	0x0500000f


	//   ....[29]....
        /*00d4*/ 	.word	0x0500000f


	//   ....[30]....
        /*00d8*/ 	.word	0x0500000f


	//   ....[31]....
        /*00dc*/ 	.word	0x0500000f


	//   ....[32]....
        /*00e0*/ 	.word	0x0500000f


	//   ....[33]....
        /*00e4*/ 	.word	0x0500000f


	//   ....[34]....
        /*00e8*/ 	.word	0x0500000f


	//   ....[35]....
        /*00ec*/ 	.word	0x0500000f


	//----- nvinfo : EIATTR_COOP_GROUP_INSTR_OFFSETS
	.align		4
.L_15316:
        /*00f0*/ 	.byte	0x04, 0x28
        /*00f2*/ 	.short	(.L_15318 - .L_15317)


	//   ....[0]....
.L_15317:
        /*00f4*/ 	.word	0x000009d0


	//   ....[1]....
        /*00f8*/ 	.word	0x00000a10


	//   ....[2]....
        /*00fc*/ 	.word	0x00000a30


	//   ....[3]....
        /*0100*/ 	.word	0x00000af0


	//   ....[4]....
        /*0104*/ 	.word	0x00000b10


	//   ....[5]....
        /*0108*/ 	.word	0x00000b30


	//   ....[6]....
        /*010c*/ 	.word	0x00001140


	//   ....[7]....
        /*0110*/ 	.word	0x00001180


	//   ....[8]....
        /*0114*/ 	.word	0x000011a0


	//   ....[9]....
        /*0118*/ 	.word	0x00001260


	//   ....[10]....
        /*011c*/ 	.word	0x00001280


	//   ....[11]....
        /*0120*/ 	.word	0x000012a0


	//   ....[12]....
        /*0124*/ 	.word	0x00001840


	//   ....[13]....
        /*0128*/ 	.word	0x00001880


	//   ....[14]....
        /*012c*/ 	.word	0x000018a0


	//   ....[15]....
        /*0130*/ 	.word	0x00001960


	//   ....[16]....
        /*0134*/ 	.word	0x00001980


	//   ....[17]....
        /*0138*/ 	.word	0x000019a0


	//   ....[18]....
        /*013c*/ 	.word	0x00001c40


	//   ....[19]....
        /*0140*/ 	.word	0x00001ca0


	//   ....[20]....
        /*0144*/ 	.word	0x00001d10


	//   ....[21]....
        /*0148*/ 	.word	0x00001e00


	//   ....[22]....
        /*014c*/ 	.word	0x00001e60


	//   ....[23]....
        /*0150*/ 	.word	0x00001ec0


	//   ....[24]....
        /*0154*/ 	.word	0x00001f40


	//   ....[25]....
        /*0158*/ 	.word	0x00001fe0


	//   ....[26]....
        /*015c*/ 	.word	0x00002040


	//   ....[27]....
        /*0160*/ 	.word	0x00002130


	//   ....[28]....
        /*0164*/ 	.word	0x00002190


	//   ....[29]....
        /*0168*/ 	.word	0x000021f0


	//   ....[30]....
        /*016c*/ 	.word	0x00002270


	//   ....[31]....
        /*0170*/ 	.word	0x00002310


	//   ....[32]....
        /*0174*/ 	.word	0x00002370


	//   ....[33]....
        /*0178*/ 	.word	0x00002460


	//   ....[34]....
        /*017c*/ 	.word	0x000024c0


	//   ....[35]....
        /*0180*/ 	.word	0x00002520


	//----- nvinfo : EIATTR_VRC_CTA_INIT_COUNT
	.align		4
.L_15318:
        /*0184*/ 	.byte	0x02, 0x4a
	.zero		1
	.zero		1


	//----- nvinfo : EIATTR_SYSCALL_OFFSETS
	.align		4
        /*0188*/ 	.byte	0x04, 0x46
        /*018a*/ 	.short	(.L_15320 - .L_15319)


	//   ....[0]....
.L_15319:
        /*018c*/ 	.word	0x000001c0


	//----- nvinfo : EIATTR_EXIT_INSTR_OFFSETS
	.align		4
.L_15320:
        /*0190*/ 	.byte	0x04, 0x1c
        /*0192*/ 	.short	(.L_15322 - .L_15321)


	//   ....[0]....
.L_15321:
        /*0194*/ 	.word	0x00000270


	//   ....[1]....
        /*0198*/ 	.word	0x00000d80


	//   ....[2]....
        /*019c*/ 	.word	0x00001be0


	//----- nvinfo : EIATTR_CRS_STACK_SIZE
	.align		4
.L_15322:
        /*01a0*/ 	.byte	0x04, 0x1e
        /*01a2*/ 	.short	(.L_15324 - .L_15323)
.L_15323:
        /*01a4*/ 	.word	0x00000000


	//----- nvinfo : EIATTR_CBANK_PARAM_SIZE
	.align		4
.L_15324:
        /*01a8*/ 	.byte	0x03, 0x19
        /*01aa*/ 	.short	0x0078


	//----- nvinfo : EIATTR_PARAM_CBANK
	.align		4
        /*01ac*/ 	.byte	0x04, 0x0a
        /*01ae*/ 	.short	(.L_15326 - .L_15325)
	.align		4
.L_15325:
        /*01b0*/ 	.word	index@(.nv.constant0._Z15SoftmaxWarpImplI22BroadcastScaleMaskLoadIffbLm2EiE11DirectStoreIffEfLi1ELi1ELi8ELi1ELb1EL9Algorithm0EEvT_T0_ll)
        /*01b4*/ 	.short	0x0380
        /*01b6*/ 	.short	0x0078


	//----- nvinfo : EIATTR_SW_WAR
	.align		4
.L_15326:
        /*01b8*/ 	.byte	0x04, 0x36
        /*01ba*/ 	.short	(.L_15328 - .L_15327)
.L_15327:
        /*01bc*/ 	.word	0x00000008
.L_15328:


//--------------------- .nv.info._Z15SoftmaxWarpImplI22BroadcastScaleMaskLoadIffbLm2EiE11DirectStoreIffEfLi1ELi1ELi8ELi1ELb0EL9Algorithm0EEvT_T0_ll --------------------------
	.section	.nv.info._Z15SoftmaxWarpImplI22BroadcastScaleMaskLoadIffbLm2EiE11DirectStoreIffEfLi1ELi1ELi8ELi1ELb0EL9Algorithm0EEvT_T0_ll,"",@"SHT_CUDA_INFO"
	.sectionflags	@""
	.align	4


	//----- nvinfo : EIATTR_CUDA_API_VERSION
	.align		4
        /*0000*/ 	.byte	0x04, 0x37
        /*0002*/ 	.short	(.L_15330 - .L_15329)
.L_15329:
        /*0004*/ 	.word	0x00000082


	//----- nvinfo : EIATTR_KPARAM_INFO
	.align		4
.L_15330:
        /*0008*/ 	.byte	0x04, 0x17
        /*000a*/ 	.short	(.L_15332 - .L_15331)
.L_15331:
        /*000c*/ 	.word	0x00000000
        /*0010*/ 	.short	0x0003
        /*0012*/ 	.short	0x0070
        /*0014*/ 	.byte	0x00, 0xf0, 0x21, 0x00


	//----- nvinfo : EIATTR_KPARAM_INFO
	.align		4
.L_15332:
        /*0018*/ 	.byte	0x04, 0x17
        /*001a*/ 	.short	(.L_15334 - .L_15333)
.L_15333:
        /*001c*/ 	.word	0x00000000
        /*0020*/ 	.short	0x0002
        /*0022*/ 	.short	0x0068
        /*0024*/ 	.byte	0x00, 0xf0, 0x21, 0x00


	//----- nvinfo : EIATTR_KPARAM_INFO
	.align		4
.L_15334:
        /*0028*/ 	.byte	0x04, 0x17
        /*002a*/ 	.short	(.L_15336 - .L_15335)
.L_15335:
        /*002c*/ 	.word	0x00000000
        /*0030*/ 	.short	0x0001
        /*0032*/ 	.short	0x0058
        /*0034*/ 	.byte	0x00, 0xf0, 0x41, 0x00


	//----- nvinfo : EIATTR_KPARAM_INFO
	.align		4
.L_15336:
        /*0038*/ 	.byte	0x04, 0x17
        /*003a*/ 	.short	(.L_15338 - .L_15337)
.L_15337:
        /*003c*/ 	.word	0x00000000
        /*0040*/ 	.short	0x0000
        /*0042*/ 	.short	0x0000
        /*0044*/ 	.byte	0x00, 0xf0, 0x61, 0x01


	//----- nvinfo : EIATTR_SPARSE_MMA_MASK
	.align		4
.L_15338:
        /*0048*/ 	.byte	0x03, 0x50
        /*004a*/ 	.short	0x0000


	//----- nvinfo : EIATTR_MAXREG_COUNT
	.align		4
        /*004c*/ 	.byte	0x03, 0x1b
        /*004e*/ 	.short	0x00ff


	//----- nvinfo : EIATTR_EXTERNS
	.align		4
        /*0050*/ 	.byte	0x04, 0x0f
        /*0052*/ 	.short	(.L_15340 - .L_15339)


	//   ....[0]....
	.align		4
.L_15339:
        /*0054*/ 	.word	index@(__assertfail)


	//----- nvinfo : EIATTR_MERCURY_ISA_VERSION
	.align		4
.L_15340:
        /*0058*/ 	.byte	0x03, 0x5f
        /*005a*/ 	.short	0x0101


	//----- nvinfo : EIATTR_COOP_GROUP_MASK_REGIDS
	.align		4
        /*005c*/ 	.byte	0x04, 0x29
        /*005e*/ 	.short	(.L_15342 - .L_15341)


	//   ....[0]....
.L_15341:
        /*0060*/ 	.word	0xffffffff


	//   ....[1]....
        /*0064*/ 	.word	0xffffffff


	//   ....[2]....
        /*0068*/ 	.word	0xffffffff


	//   ....[3]....
        /*006c*/ 	.word	0xffffffff


	//   ....[4]....
        /*0070*/ 	.word	0xffffffff


	//   ....[5]....
        /*0074*/ 	.word	0xffffffff


	//   ....[6]....
        /*0078*/ 	.word	0xffffffff


	//   ....[7]....
        /*007c*/ 	.word	0xffffffff


	//   ....[8]....
        /*0080*/ 	.word	0xffffffff


	//   ....[9]....
        /*0084*/ 	.word	0xffffffff


	//   ....[10]....
        /*0088*/ 	.word	0xffffffff


	//   ....[11]....
        /*008c*/ 	.word	0xffffffff


	//   ....[12]....
        /*0090*/ 	.word	0xffffffff


	//   ....[13]....
        /*0094*/ 	.word	0xffffffff


	//   ....[14]....
        /*0098*/ 	.word	0xffffffff


	//   ....[15]....
        /*009c*/ 	.word	0xffffffff


	//   ....[16]....
        /*00a0*/ 	.word	0xffffffff


	//   ....[17]....
        /*00a4*/ 	.word	0xffffffff


	//   ....[18]....
        /*00a8*/ 	.word	0x0500000f


	//   ....[19]....
        /*00ac*/ 	.word	0x0500000f


	//   ....[20]....
        /*00b0*/ 	.word	0x0500000f


	//   ....[21]....
        /*00b4*/ 	.word	0x0500000f


	//   ....[22]....
        /*00b8*/ 	.word	0x0500000f


	//   ....[23]....
        /*00bc*/ 	.word	0x0500000f


	//   ....[24]....
        /*00c0*/ 	.word	0x0500000f


	//   ....[25]....
        /*00c4*/ 	.word	0x0500000f


	//   ....[26]....
        /*00c8*/ 	.word	0x0500000f


	//   ....[27]....
        /*00cc*/ 	.word	0x0500000f


	//   ....[28]....
        /*00d0*/ 	.word	0x0500000f


	//   ....[29]....
        /*00d4*/ 	.word	0x0500000f


	//   ....[30]....
        /*00d8*/ 	.word	0x0500000f


	//   ....[31]....
        /*00dc*/ 	.word	0x0500000f


	//   ....[32]....
        /*00e0*/ 	.word	0x0500000f


	//   ....[33]....
        /*00e4*/ 	.word	0x0500000f


	//   ....[34]....
        /*00e8*/ 	.word	0x0500000f


	//   ....[35]....
        /*00ec*/ 	.word	0x0500000f


	//----- nvinfo : EIATTR_COOP_GROUP_INSTR_OFFSETS
	.align		4
.L_15342:
        /*00f0*/ 	.byte	0x04, 0x28
        /*00f2*/ 	.short	(.L_15344 - .L_15343)


	//   ....[0]....
.L_15343:
        /*00f4*/ 	.word	0x00000930


	//   ....[1]....
        /*00f8*/ 	.word	0x00000970


	//   ....[2]....
        /*00fc*/ 	.word	0x00000990


	//   ....[3]....
        /*0100*/ 	.word	0x00000a50


	//   ....[4]....
        /*0104*/ 	.word	0x00000a70


	//   ....[5]....
        /*0108*/ 	.word	0x00000a90


	//   ....[6]....
        /*010c*/ 	.word	0x00001030


	//   ....[7]....
        /*0110*/ 	.word	0x00001070


	//   ....[8]....
        /*0114*/ 	.word	0x00001090


	//   ....[9]....
        /*0118*/ 	.word	0x00001150


	//   ....[10]....
        /*011c*/ 	.word	0x00001170


	//   ....[11]....
        /*0120*/ 	.word	0x00001190


	//   ....[12]....
        /*0124*/ 	.word	0x00001660


	//   ....[13]....
        /*0128*/ 	.word	0x000016a0


	//   ....[14]....
        /*012c*/ 	.word	0x000016c0


	//   ....[15]....
        /*0130*/ 	.word	0x00001780


	//   ....[16]....
        /*0134*/ 	.word	0x000017a0


	//   ....[17]....
        /*0138*/ 	.word	0x000017c0


	//   ....[18]....
        /*013c*/ 	.word	0x00001a20


	//   ....[19]....
        /*0140*/ 	.word	0x00001a80


	//   ....[20]....
        /*0144*/ 	.word	0x00001af0


	//   ....[21]....
        /*0148*/ 	.word	0x00001be0


	//   ....[22]....
        /*014c*/ 	.word	0x00001c40


	//   ....[23]....
        /*0150*/ 	.word	0x00001ca0


	//   ....[24]....
        /*0154*/ 	.word	0x00001d20


	//   ....[25]....
        /*0158*/ 	.word	0x00001db0


	//   ....[26]....
        /*015c*/ 	.word	0x00001e10


	//   ....[27]....
        /*0160*/ 	.word	0x00001f10


	//   ....[28]....
        /*0164*/ 	.word	0x00001f70


	//   ....[29]....
        /*0168*/ 	.word	0x00001fd0


	//   ....[30]....
        /*016c*/ 	.word	0x00002050


	//   ....[31]....
        /*0170*/ 	.word	0x000020e0


	//   ....[32]....
        /*0174*/ 	.word	0x00002140


	//   ....[33]....
        /*0178*/ 	.word	0x00002240


	//   ....[34]....
        /*017c*/ 	.word	0x000022a0


	//   ....[35]....
        /*0180*/ 	.word	0x00002300


	//----- nvinfo : EIATTR_VRC_CTA_INIT_COUNT
	.align		4
.L_15344:
        /*0184*/ 	.byte	0x02, 0x4a
	.zero		1
	.zero		1


	//----- nvinfo : EIATTR_SYSCALL_OFFSETS
	.align		4
        /*0188*/ 	.byte	0x04, 0x46
        /*018a*/ 	.short	(.L_15346 - .L_15345)


	//   ....[0]....
.L_15345:
        /*018c*/ 	.word	0x000001b0


	//----- nvinfo : EIATTR_EXIT_INSTR_OFFSETS
	.align		4
.L_15346:
        /*0190*/ 	.byte	0x04, 0x1c
        /*0192*/ 	.short	(.L_15348 - .L_15347)


	//   ....[0]....
.L_15347:
        /*0194*/ 	.word	0x00000260


	//   ....[1]....
        /*0198*/ 	.word	0x00000cd0


	//   ....[2]....
        /*019c*/ 	.word	0x000019c0


	//----- nvinfo : EIATTR_CRS_STACK_SIZE
	.align		4
.L_15348:
        /*01a0*/ 	.byte	0x04, 0x1e
        /*01a2*/ 	.short	(.L_15350 - .L_15349)
.L_15349:
        /*01a4*/ 	.word	0x00000000


	//----- nvinfo : EIATTR_CBANK_PARAM_SIZE
	.align		4
.L_15350:
        /*01a8*/ 	.byte	0x03, 0x19
        /*01aa*/ 	.short	0x0078


	//----- nvinfo : EIATTR_PARAM_CBANK
	.align		4
        /*01ac*/ 	.byte	0x04, 0x0a
        /*01ae*/ 	.short	(.L_15352 - .L_15351)
	.align		4
.L_15351:
        /*01b0*/ 	.word	index@(.nv.constant0._Z15SoftmaxWarpImplI22BroadcastScaleMaskLoadIffbLm2EiE11DirectStoreIffEfLi1ELi1ELi8ELi1ELb0EL9Algorithm0EEvT_T0_ll)
        /*01b4*/ 	.short	0x0380
        /*01b6*/ 	.short	0x0078


	//----- nvinfo : EIATTR_SW_WAR
	.align		4
.L_15352:
        /*01b8*/ 	.byte	0x04, 0x36
        /*01ba*/ 	.short	(.L_15354 - .L_15353)
.L_15353:
        /*01bc*/ 	.word	0x00000008
.L_15354:


//--------------------- .nv.info._Z15SoftmaxWarpImplI22BroadcastScaleMaskLoadIffbLm2EiE11DirectStoreIffEfLi1ELi1ELi8ELi2ELb1EL9Algorithm0EEvT_T0_ll --------------------------
	.section	.nv.info._Z15SoftmaxWarpImplI22BroadcastScaleMaskLoadIffbLm2EiE11DirectStoreIffEfLi1ELi1ELi8ELi2ELb1EL9Algorithm0EEvT_T0_ll,"",@"SHT_CUDA_INFO"
	.sectionflags	@""
	.align	4


	//----- nvinfo : EIATTR_CUDA_API_VERSION
	.align		4
        /*0000*/ 	.byte	0x04, 0x37
        /*0002*/ 	.short	(.L_15356 - .L_15355)
.L_15355:
        /*0004*/ 	.word	0x00000082


	//----- nvinfo : EIATTR_KPARAM_INFO
	.align		4
.L_15356:
        /*0008*/ 	.byte	0x04, 0x17
        /*000a*/ 	.short	(.L_15358 - .L_15357)
.L_15357:
        /*000c*/ 	.word	0x00000000
        /*0010*/ 	.short	0x0003
        /*0012*/ 	.short	0x0070
        /*0014*/ 	.byte	0x00, 0xf0, 0x21, 0x00


	//----- nvinfo : EIATTR_KPARAM_INFO
	.align		4
.L_15358:
        /*0018*/ 	.byte	0x04, 0x17
        /*001a*/ 	.short	(.L_15360 - .L_15359)
.L_15359:
        /*001c*/ 	.word	0x00000000
        /*0020*/ 	.short	0x0002
        /*0022*/ 	.short	0x0068
        /*0024*/ 	.byte	0x00, 0xf0, 0x21, 0x00


	//----- nvinfo : EIATTR_KPARAM_INFO
	.align		4
.L_15360:
        /*0028*/ 	.byte	0x04, 0x17
        /*002a*/ 	.short	(.L_15362 - .L_15361)
.L_15361:
        /*002c*/ 	.word	0x00000000
        /*0030*/ 	.short	0x0001
        /*0032*/ 	.short	0x0058
        /*0034*/ 	.byte	0x00, 0xf0, 0x41, 0x00


	//----- nvinfo : EIATTR_KPARAM_INFO
	.align		4
.L_15362:
        /*0038*/ 	.byte	0x04, 0x17
        /*003a*/ 	.short	(.L_15364 - .L_15363)
.L_15363:
        /*003c*/ 	.word	0x00000000
        /*0040*/ 	.short	0x0000
        /*0042*/ 	.short	0x0000
        /*0044*/ 	.byte	0x00, 0xf0, 0x61, 0x01


	//----- nvinfo : EIATTR_SPARSE_MMA_MASK
	.align		4
.L_15364:
        /*0048*/ 	.byte	0x03, 0x50
        /*004a*/ 	.short	0x0000


	//----- nvinfo : EIATTR_MAXREG_COUNT
	.align		4
        /*004c*/ 	.byte	0x03, 0x1b
        /*004e*/ 	.short	0x00ff


	//----- nvinfo : EIATTR_EXTERNS
	.align		4
        /*0050*/ 	.byte	0x04, 0x0f
        /*0052*/ 	.short	(.L_15366 - .L_15365)


	//   ....[0]....
	.align		4
.L_15365:
        /*0054*/ 	.word	index@(__assertfail)


	//----- nvinfo : EIATTR_MERCURY_ISA_VERSION
	.align		4
.L_15366:
        /*0058*/ 	.byte	0x03, 0x5f
        /*005a*/ 	.short	0x0101


	//----- nvinfo : EIATTR_COOP_GROUP_MASK_REGIDS
	.align		4
        /*005c*/ 	.byte	0x04, 0x29
        /*005e*/ 	.short	(.L_15368 - .L_15367)


	//   ....[0]....
.L_15367:
        /*0060*/ 	.word	0xffffffff


	//   ....[1]....
        /*0064*/ 	.word	0xffffffff


	//   ....[2]....
        /*0068*/ 	.word	0xffffffff


	//   ....[3]....
        /*006c*/ 	.word	0xffffffff


	//   ....[4]....
        /*0070*/ 	.word	0xffffffff


	//   ....[5]....
        /*0074*/ 	.word	0xffffffff


	//   ....[6]....
        /*0078*/ 	.word	0xffffffff


	//   ....[7]....
        /*007c*/ 	.word	0xffffffff


	//   ....[8]....
        /*0080*/ 	.word	0xffffffff


	//   ....[9]....
        /*0084*/ 	.word	0xffffffff


	//   ....[10]....
        /*0088*/ 	.word	0xffffffff


	//   ....[11]....
        /*008c*/ 	.word	0xffffffff


	//   ....[12]....
        /*0090*/ 	.word	0x0500000f


	//   ....[13]....
        /*0094*/ 	.word	0x0500000f


	//   ....[14]....
        /*0098*/ 	.word	0x0500000f


	//   ....[15]....
        /*009c*/ 	.word	0x0500000f


	//   ....[16]....
        /*00a0*/ 	.word	0x0500000f


	//   ....[17]....
        /*00a4*/ 	.word	0x0500000f


	//   ....[18]....
        /*00a8*/ 	.word	0x0500000f


	//   ....[19]....
        /*00ac*/ 	.word	0x0500000f


	//   ....[20]....
        /*00b0*/ 	.word	0x0500000f


	//   ....[21]....
        /*00b4*/ 	.word	0x0500000f


	//   ....[22]....
        /*00b8*/ 	.word	0x0500000f


	//   ....[23]....
        /*00bc*/ 	.word	0x0500000f


	//----- nvinfo : EIATTR_COOP_GROUP_INSTR_OFFSETS
	.align		4
.L_15368:
        /*00c0*/ 	.byte	0x04, 0x28
        /*00c2*/ 	.short	(.L_15370 - .L_15369)


	//   ....[0]....
.L_15369:
        /*00c4*/ 	.word	0x00000a40


	//   ....[1]....
        /*00c8*/ 	.word	0x00000a60


	//   ....[2]....
        /*00cc*/ 	.word	0x00000a90


	//   ....[3]....
        /*00d0*/ 	.word	0x00000aa0


	//   ....[4]....
        /*00d4*/ 	.word	0x00000ad0


	//   ....[5]....
        /*00d8*/ 	.word	0x00000ae0


	//   ....[6]....
        /*00dc*/ 	.word	0x00000c50


	//   ....[7]....
        /*00e0*/ 	.word	0x00000c70


	//   ....[8]....
        /*00e4*/ 	.word	0x00000c90


	//   ....[9]....
        /*00e8*/ 	.word	0x00000cb0


	//   ....[10]....
        /*00ec*/ 	.word	0x00000cd0


	//   ....[11]....
        /*00f0*/ 	.word	0x00000cf0


	//   ....[12]....
        /*00f4*/ 	.word	0x00001140


	//   ....[13]....
        /*00f8*/ 	.word	0x000011c0


	//   ....[14]....
        /*00fc*/ 	.word	0x00001220


	//   ....[15]....
        /*0100*/ 	.word	0x00001280


	//   ....[16]....
        /*0104*/ 	.word	0x00001320


	//   ....[17]....
        /*0108*/ 	.word	0x000013a0


	//   ....[18]....
        /*010c*/ 	.word	0x00001500


	//   ....[19]....
        /*0110*/ 	.word	0x00001580


	//   ....[20]....
        /*0114*/ 	.word	0x000015e0


	//   ....[21]....
        /*0118*/ 	.word	0x00001640


	//   ....[22]....
        /*011c*/ 	.word	0x000016b0


	//   ....[23]....
        /*0120*/ 	.word	0x00001720


	//----- nvinfo : EIATTR_VRC_CTA_INIT_COUNT
	.align		4
.L_15370:
        /*0124*/ 	.byte	0x02, 0x4a
	.zero		1
	.zero		1


	//----- nvinfo : EIATTR_SYSCALL_OFFSETS
	.align		4
        /*0128*/ 	.byte	0x04, 0x46
        /*012a*/ 	.short	(.L_15372 - .L_15371)


	//   ....[0]....
.L_15371:
        /*012c*/ 	.word	0x000001c0


	//----- nvinfo : EIATTR_EXIT_INSTR_OFFSETS
	.align		4
.L_15372:
        /*0130*/ 	.byte	0x04, 0x1c
        /*0132*/ 	.short	(.L_15374 - .L_15373)


	//   ....[0]....
.L_15373:
        /*0134*/ 	.word	0x00000280


	//   ....[1]....
        /*0138*/ 	.word	0x000010e0


	//----- nvinfo : EIATTR_CRS_STACK_SIZE
	.align		4
.L_15374:
        /*013c*/ 	.byte	0x04, 0x1e
        /*013e*/ 	.short	(.L_15376 - .L_15375)
.L_15375:
        /*0140*/ 	.word	0x00000000


	//----- nvinfo : EIATTR_CBANK_PARAM_SIZE
	.align		4
.L_15376:
        /*0144*/ 	.byte	0x03, 0x19
        /*0146*/ 	.short	0x0078


	//----- nvinfo : EIATTR_PARAM_CBANK
	.align		4
        /*0148*/ 	.byte	0x04, 0x0a
        /*014a*/ 	.short	(.L_15378 - .L_15377)
	.align		4
.L_15377:
        /*014c*/ 	.word	index@(.nv.constant0._Z15SoftmaxWarpImplI22BroadcastScaleMaskLoadIffbLm2EiE11DirectStoreIffEfLi1ELi1ELi8ELi2ELb1EL9Algorithm0EEvT_T0_ll)
        /*0150*/ 	.short	0x0380
        /*0152*/ 	.short	0x0078


	//----- nvinfo : EIATTR_SW_WAR
	.align		4
.L_15378:
        /*0154*/ 	.byte	0x04, 0x36
        /*0156*/ 	.short	(.L_15380 - .L_15379)
.L_15379:
        /*0158*/ 	.word	0x00000008
.L_15380:


//--------------------- .nv.info._Z15SoftmaxWarpImplI22BroadcastScaleMaskLoadIffbLm2EiE11DirectStoreIffEfLi1ELi1ELi8ELi2ELb0EL9Algorithm0EEvT_T0_ll --------------------------
	.section	.nv.info._Z15SoftmaxWarpImplI22BroadcastScaleMaskLoadIffbLm2EiE11DirectStoreIffEfLi1ELi1ELi8ELi2ELb0EL9Algorithm0EEvT_T0_ll,"",@"SHT_CUDA_INFO"
	.sectionflags	@""
	.align	4


	//----- nvinfo : EIATTR_CUDA_API_VERSION
	.align		4
        /*0000*/ 	.byte	0x04, 0x37
        /*0002*/ 	.short	(.L_15382 - .L_15381)
.L_15381:
        /*0004*/ 	.word	0x00000082


	//----- nvinfo : EIATTR_KPARAM_INFO
	.align		4
.L_15382:
        /*0008*/ 	.byte	0x04, 0x17
        /*000a*/ 	.short	(.L_15384 - .L_15383)
.L_15383:
        /*000c*/ 	.word	0x00000000
        /*0010*/ 	.short	0x0003
        /*0012*/ 	.short	0x0070
        /*0014*/ 	.byte	0x00, 0xf0, 0x21, 0x00


	//----- nvinfo : EIATTR_KPARAM_INFO
	.align		4
.L_15384:
        /*0018*/ 	.byte	0x04, 0x17
        /*001a*/ 	.short	(.L_15386 - .L_15385)
.L_15385:
        /*001c*/ 	.word	0x00000000
        /*0020*/ 	.short	0x0002
        /*0022*/ 	.short	0x0068
        /*0024*/ 	.byte	0x00, 0xf0, 0x21, 0x00


	//----- nvinfo : EIATTR_KPARAM_INFO
	.align		4
.L_15386:
        /*0028*/ 	.byte	0x04, 0x17
        /*002a*/ 	.short	(.L_15388 - .L_15387)
.L_15387:
        /*002c*/ 	.word	0x00000000
        /*0030*/ 	.short	0x0001
        /*0032*/ 	.short	0x0058
        /*0034*/ 	.byte	0x00, 0xf0, 0x41, 0x00


	//----- nvinfo : EIATTR_KPARAM_INFO
	.align		4
.L_15388:
        /*0038*/ 	.byte	0x04, 0x17
        /*003a*/ 	.short	(.L_15390 - .L_15389)
.L_15389:
        /*003c*/ 	.word	0x00000000
        /*0040*/ 	.short	0x0000
        /*0042*/ 	.short	0x0000
        /*0044*/ 	.byte	0x00, 0xf0, 0x61, 0x01


	//----- nvinfo : EIATTR_SPARSE_MMA_MASK
	.align		4
.L_15390:
        /*0048*/ 	.byte	0x03, 0x50
        /*004a*/ 	.short	0x0000


	//----- nvinfo : EIATTR_MAXREG_COUNT
	.align		4
        /*004c*/ 	.byte	0x03, 0x1b
        /*004e*/ 	.short	0x00ff


	//----- nvinfo : EIATTR_EXTERNS
	.align		4
        /*0050*/ 	.byte	0x04, 0x0f
        /*0052*/ 	.short	(.L_15392 - .L_15391)


	//   ....[0]....
	.align		4
.L_15391:
        /*0054*/ 	.word	index@(__assertfail)


	//----- nvinfo : EIATTR_MERCURY_ISA_VERSION
	.align		4
.L_15392:
        /*0058*/ 	.byte	0x03, 0x5f
        /*005a*/ 	.short	0x0101


	//----- nvinfo : EIATTR_COOP_GROUP_MASK_REGIDS
	.align		4
        /*005c*/ 	.byte	0x04, 0x29
        /*005e*/ 	.short	(.L_15394 - .L_15393)


	//   ....[0]....
.L_15393:
        /*0060*/ 	.word	0xffffffff


	//   ....[1]....
        /*0064*/ 	.word	0xffffffff


	//   ....[2]....
        /*0068*/ 	.word	0xffffffff


	//   ....[3]....
        /*006c*/ 	.word	0xffffffff


	//   ....[4]....
        /*0070*/ 	.word	0xffffffff


	//   ....[5]....
        /*0074*/ 	.word	0xffffffff


	//   ....[6]....
        /*0078*/ 	.word	0xffffffff


	//   ....[7]....
        /*007c*/ 	.word	0xffffffff


	//   ....[8]....
        /*0080*/ 	.word	0xffffffff


	//   ....[9]....
        /*0084*/ 	.word	0xffffffff


	//   ....[10]....
        /*0088*/ 	.word	0xffffffff


	//   ....[11]....
        /*008c*/ 	.word	0xffffffff


	//   ....[12]....
        /*0090*/ 	.word	0x0500000f


	//   ....[13]....
        /*0094*/ 	.word	0x0500000f


	//   ....[14]....
        /*0098*/ 	.word	0x0500000f


	//   ....[15]....
        /*009c*/ 	.word	0x0500000f


	//   ....[16]....
        /*00a0*/ 	.word	0x0500000f


	//   ....[17]....
        /*00a4*/ 	.word	0x0500000f


	//   ....[18]....
        /*00a8*/ 	.word	0x0500000f


	//   ....[19]....
        /*00ac*/ 	.word	0x0500000f


	//   ....[20]....
        /*00b0*/ 	.word	0x0500000f


	//   ....[21]....
        /*00b4*/ 	.word	0x0500000f


	//   ....[22]....
        /*00b8*/ 	.word	0x0500000f


	//   ....[23]....
        /*00bc*/ 	.word	0x0500000f


	//----- nvinfo : EIATTR_COOP_GROUP_INSTR_OFFSETS
	.align		4
.L_15394:
        /*00c0*/ 	.byte	0x04, 0x28
        /*00c2*/ 	.short	(.L_15396 - .L_15395)


	//   ....[0]....
.L_15395:
        /*00c4*/ 	.word	0x00000820


	//   ....[1]....
        /*00c8*/ 	.word	0x00000840


	//   ....[2]....
        /*00cc*/ 	.word	0x00000870


	//   ....[3]....
        /*00d0*/ 	.word	0x00000880


	//   ....[4]....
        /*00d4*/ 	.word	0x000008c0


	//   ....[5]....
        /*00d8*/ 	.word	0x000008d0


	//   ....[6]....
        /*00dc*/ 	.word	0x00000a30


	//   ....[7]....
        /*00e0*/ 	.word	0x00000a50


	//   ....[8]....
        /*00e4*/ 	.word	0x00000a70


	//   ....[9]....
        /*00e8*/ 	.word	0x00000a90


	//   ....[10]....
        /*00ec*/ 	.word	0x00000ab0


	//   ....[11]....
        /*00f0*/ 	.word	0x00000ad0


	//   ....[12]....
        /*00f4*/ 	.word	0x00000ea0


	//   ....[13]....
        /*00f8*/ 	.word	0x00000f20


	//   ....[14]....
        /*00fc*/ 	.word	0x00000f80


	//   ....[15]....
        /*0100*/ 	.word	0x00000fe0


	//   ....[16]....
        /*0104*/ 	.word	0x000010a0


	//   ....[17]....
        /*0108*/ 	.word	0x00001160


	//   ....[18]....
        /*010c*/ 	.word	0x00001200


	//   ....[19]....
        /*0110*/ 	.word	0x000012d0


	//   ....[20]....
        /*0114*/ 	.word	0x00001350


	//   ....[21]....
        /*0118*/ 	.word	0x000013b0


	//   ....[22]....
        /*011c*/ 	.word	0x00001430


	//   ....[23]....
        /*0120*/ 	.word	0x000014a0


	//----- nvinfo : EIATTR_VRC_CTA_INIT_COUNT
	.align		4
.L_15396:
        /*0124*/ 	.byte	0x02, 0x4a
	.zero		1
	.zero		1


	//----- nvinfo : EIATTR_SYSCALL_OFFSETS
	.align		4
        /*0128*/ 	.byte	0x04, 0x46
        /*012a*/ 	.short	(.L_15398 - .L_15397)


	//   ....[0]....
.L_15397:
        /*012c*/ 	.word	0x00000190


	//----- nvinfo : EIATTR_EXIT_INSTR_OFFSETS
	.align		4
.L_15398:
        /*0130*/ 	.byte	0x04, 0x1c
        /*0132*/ 	.short	(.L_15400 - .L_15399)


	//   ....[0]....
.L_15399:
        /*0134*/ 	.word	0x00000250


	//   ....[1]....
        /*0138*/ 	.word	0x00000e40


	//----- nvinfo : EIATTR_CRS_STACK_SIZE
	.align		4
.L_15400:
        /*013c*/ 	.byte	0x04, 0x1e
        /*013e*/ 	.short	(.L_15402 - .L_15401)
.L_15401:
        /*0140*/ 	.word	0x00000000


	//----- nvinfo : EIATTR_CBANK_PARAM_SIZE
	.align		4
.L_15402:
        /*0144*/ 	.byte	0x03, 0x19
        /*0146*/ 	.short	0x0078


	//----- nvinfo : EIATTR_PARAM_CBANK
	.align		4
        /*0148*/ 	.byte	0x04, 0x0a
        /*014a*/ 	.short	(.L_15404 - .L_15403)
	.align		4
.L_15403:
        /*014c*/ 	.word	index@(.nv.constant0._Z15SoftmaxWarpImplI22BroadcastScaleMaskLoadIffbLm2EiE11DirectStoreIffEfLi1ELi1ELi8ELi2ELb0EL9Algorithm0EEvT_T0_ll)
        /*0150*/ 	.short	0x0380
        /*0152*/ 	.short	0x0078


	//----- nvinfo : EIATTR_SW_WAR
	.align		4
.L_15404:
        /*0154*/ 	.byte	0x04, 0x36
        /*0156*/ 	.short	(.L_15406 - .L_15405)
.L_15405:
        /*0158*/ 	.word	0x00000008
.L_15406:


//--------------------- .nv.info._Z15SoftmaxWarpImplI22BroadcastScaleMaskLoadIffbLm2EiE11DirectStoreIffEfLi1ELi1ELi4ELi1ELb1EL9Algorithm0EEvT_T0_ll --------------------------
	.section	.nv.info._Z15SoftmaxWarpImplI22BroadcastScaleMaskLoadIffbLm2EiE11DirectStoreIffEfLi1ELi1ELi4ELi1ELb1EL9Algorithm0EEvT_T0_ll,"",@"SHT_CUDA_INFO"
	.sectionflags	@""
	.align	4


	//----- nvinfo : EIATTR_CUDA_API_VERSION
	.align		4
        /*0000*/ 	.byte	0x04, 0x37
        /*0002*/ 	.short	(.L_15408 - .L_15407)
.L_15407:
        /*0004*/ 	.word	0x00000082


	//----- nvinfo : EIATTR_KPARAM_INFO
	.align		4
.L_15408:
        /*0008*/ 	.byte	0x04, 0x17
        /*000a*/ 	.short	(.L_15410 - .L_15409)
.L_15409:
        /*000c*/ 	.word	0x00000000
        /*0010*/ 	.short	0x0003
        /*0012*/ 	.short	0x0070
        /*0014*/ 	.byte	0x00, 0xf0, 0x21, 0x00


	//----- nvinfo : EIATTR_KPARAM_INFO
	.align		4
.L_15410:
        /*0018*/ 	.byte	0x04, 0x17
        /*001a*/ 	.short	(.L_15412 - .L_15411)
.L_15411:
        /*001c*/ 	.word	0x00000000
        /*0020*/ 	.short	0x0002
        /*0022*/ 	.short	0x0068
        /*0024*/ 	.byte	0x00, 0xf0, 0x21, 0x00


	//----- nvinfo : EIATTR_KPARAM_INFO
	.align		4
.L_15412:
        /*0028*/ 	.byte	0x04, 0x17
        /*002a*/ 	.short	(.L_15414 - .L_15413)
.L_15413:
        /*002c*/ 	.word	0x00000000
        /*0030*/ 	.short	0x0001
        /*0032*/ 	.short	0x0058
        /*0034*/ 	.byte	0x00, 0xf0, 0x41, 0x00


	//----- nvinfo : EIATTR_KPARAM_INFO
	.align		4
.L_15414:
        /*0038*/ 	.byte	0x04, 0x17
        /*003a*/ 	.short	(.L_15416 - .L_15415)
.L_15415:
        /*003c*/ 	.word	0x00000000
        /*0040*/ 	.short	0x0000
        /*0042*/ 	.short	0x0000
        /*0044*/ 	.byte	0x00, 0xf0, 0x61, 0x01


	//----- nvinfo : EIATTR_SPARSE_MMA_MASK
	.align		4
.L_15416:
        /*0048*/ 	.byte	0x03, 0x50
        /*004a*/ 	.short	0x0000


	//----- nvinfo : EIATTR_MAXREG_COUNT
	.align		4
        /*004c*/ 	.byte	0x03, 0x1b
        /*004e*/ 	.short	0x00ff


	//----- nvinfo : EIATTR_EXTERNS
	.align		4
        /*0050*/ 	.byte	0x04, 0x0f
        /*0052*/ 	.short	(.L_15418 - .L_15417)


	//   ....[0]....
	.align		4
.L_15417:
        /*0054*/ 	.word	index@(__assertfail)


	//----- nvinfo : EIATTR_MERCURY_ISA_VERSION
	.align		4
.L_15418:
        /*0058*/ 	.byte	0x03, 0x5f
        /*005a*/ 	.short	0x0101


	//----- nvinfo : EIATTR_COOP_GROUP_MASK_REGIDS
	.align		4
        /*005c*/ 	.byte	0x04, 0x29
        /*005e*/ 	.short	(.L_15420 - .L_15419)


	//   ....[0]....
.L_15419:
        /*0060*/ 	.word	0xffffffff


	//   ....[1]....
        /*0064*/ 	.word	0xffffffff


	//   ....[2]....
        /*0068*/ 	.word	0xffffffff


	//   ....[3]....
        /*006c*/ 	.word	0xffffffff


	//   ....[4]....
        /*0070*/ 	.word	0xffffffff


	//   ....[5]....
        /*0074*/ 	.word	0xffffffff


	//   ....[6]....
        /*0078*/ 	.word	0xffffffff


	//   ....[7]....
        /*007c*/ 	.word	0xffffffff


	//   ....[8]....
        /*0080*/ 	.word	0xffffffff


	//   ....[9]....
        /*0084*/ 	.word	0xffffffff


	//   ....[10]....
        /*0088*/ 	.word	0xffffffff


	//   ....[11]....
        /*008c*/ 	.word	0xffffffff


	//   ....[12]....
        /*0090*/ 	.word	0x0500000f


	//   ....[13]....
        /*0094*/ 	.word	0x0500000f


	//   ....[14]....
        /*0098*/ 	.word	0x0500000f


	//   ....[15]....
        /*009c*/ 	.word	0x0500000f


	//   ....[16]....
        /*00a0*/ 	.word	0x0500000f


	//   ....[17]....
        /*00a4*/ 	.word	0x0500000f


	//   ....[18]....
        /*00a8*/ 	.word	0x0500000f


	//   ....[19]....
        /*00ac*/ 	.word	0x0500000f


	//   ....[20]....
        /*00b0*/ 	.word	0x0500000f


	//   ....[21]....
        /*00b4*/ 	.word	0x0500000f


	//   ....[22]....
        /*00b8*/ 	.word	0x0500000f


	//   ....[23]....
        /*00bc*/ 	.word	0x0500000f


	//----- nvinfo : EIATTR_COOP_GROUP_INSTR_OFFSETS
	.align		4
.L_15420:
        /*00c0*/ 	.byte	0x04, 0x28
        /*00c2*/ 	.short	(.L_15422 - .L_15421)


	//   ....[0]....
.L_15421:
        /*00c4*/ 	.word	0x000009c0


	//   ....[1]....
        /*00c8*/ 	.word	0x00000a00


	//   ....[2]....
        /*00cc*/ 	.word	0x00000ac0


	//   ....[3]....
        /*00d0*/ 	.word	0x00000ae0


	//   ....[4]....
        /*00d4*/ 	.word	0x00001100


	//   ....[5]....
        /*00d8*/ 	.word	0x00001140


	//   ....[6]....
        /*00dc*/ 	.word	0x00001200


	//   ....[7]....
        /*00e0*/ 	.word	0x00001220


	//   ....[8]....
        /*00e4*/ 	.word	0x000017a0


	//   ....[9]....
        /*00e8*/ 	.word	0x000017e0


	//   ....[10]....
        /*00ec*/ 	.word	0x000018a0


	//   ....[11]....
        /*00f0*/ 	.word	0x000018c0


	//   ....[12]....
        /*00f4*/ 	.word	0x00001b70


	//   ....[13]....
        /*00f8*/ 	.word	0x00001bd0


	//   ....[14]....
        /*00fc*/ 	.word	0x00001cc0


	//   ....[15]....
        /*0100*/ 	.word	0x00001d20


	//   ....[16]....
        /*0104*/ 	.word	0x00001da0


	//   ....[17]....
        /*0108*/ 	.word	0x00001e40


	//   ....[18]....
        /*010c*/ 	.word	0x00001f30


	//   ....[19]....
        /*0110*/ 	.word	0x00001f90


	//   ....[20]....
        /*0114*/ 	.word	0x00002010


	//   ....[21]....
        /*0118*/ 	.word	0x000020b0


	//   ....[22]....
        /*011c*/ 	.word	0x000021a0


	//   ....[23]....
        /*0120*/ 	.word	0x00002200


	//----- nvinfo : EIATTR_VRC_CTA_INIT_COUNT
	.align		4
.L_15422:
        /*0124*/ 	.byte	0x02, 0x4a
	.zero		1
	.zero		1


	//----- nvinfo : EIATTR_SYSCALL_OFFSETS
	.align		4
        /*0128*/ 	.byte	0x04, 0x46
        /*012a*/ 	.short	(.L_15424 - .L_15423)


	//   ....[0]....
.L_15423:
        /*012c*/ 	.word	0x000001c0


	//----- nvinfo : EIATTR_EXIT_INSTR_OFFSETS
	.align		4
.L_15424:
        /*0130*/ 	.byte	0x04, 0x1c
        /*0132*/ 	.short	(.L_15426 - .L_15425)


	//   ....[0]....
.L_15425:
        /*0134*/ 	.word	0x00000270


	//   ....[1]....
        /*0138*/ 	.word	0x00000d40


	//   ....[2]....
        /*013c*/ 	.word	0x00001b00


	//----- nvinfo : EIATTR_CRS_STACK_SIZE
	.align		4
.L_15426:
        /*0140*/ 	.byte	0x04, 0x1e
        /*0142*/ 	.short	(.L_15428 - .L_15427)
.L_15427:
        /*0144*/ 	.word	0x00000000


	//----- nvinfo : EIATTR_CBANK_PARAM_SIZE
	.align		4
.L_15428:
        /*0148*/ 	.byte	0x03, 0x19
        /*014a*/ 	.short	0x0078


	//----- nvinfo : EIATTR_PARAM_CBANK
	.align		4
        /*014c*/ 	.byte	0x04, 0x0a
        /*014e*/ 	.short	(.L_15430 - .L_15429)
	.align		4
.L_15429:
        /*0150*/ 	.word	index@(.nv.constant0._Z15SoftmaxWarpImplI22BroadcastScaleMaskLoadIffbLm2EiE11DirectStoreIffEfLi1ELi1ELi4ELi1ELb1EL9Algorithm0EEvT_T0_ll)
        /*0154*/ 	.short	0x0380
        /*0156*/ 	.short	0x0078


	//----- nvinfo : EIATTR_SW_WAR
	.align		4
.L_15430:
        /*0158*/ 	.byte	0x04, 0x36
        /*015a*/ 	.short	(.L_15432 - .L_15431)
.L_15431:
        /*015c*/ 	.word	0x00000008
.L_15432:


//--------------------- .nv.info._Z15SoftmaxWarpImplI22BroadcastScaleMaskLoadIffbLm2EiE11DirectStoreIffEfLi1ELi1ELi4ELi1ELb0EL9Algorithm0EEvT_T0_ll --------------------------
	.section	.nv.info._Z15SoftmaxWarpImplI22BroadcastScaleMaskLoadIffbLm2EiE11DirectStoreIffEfLi1ELi1ELi4ELi1ELb0EL9Algorithm0EEvT_T0_ll,"",@"SHT_CUDA_INFO"
	.sectionflags	@""
	.align	4


	//----- nvinfo : EIATTR_CUDA_API_VERSION
	.align		4
        /*0000*/ 	.byte	0x04, 0x37
        /*0002*/ 	.short	(.L_15434 - .L_15433)
.L_15433:
        /*0004*/ 	.word	0x00000082


	//----- nvinfo : EIATTR_KPARAM_INFO
	.align		4
.L_15434:
        /*0008*/ 	.byte	0x04, 0x17
        /*000a*/ 	.short	(.L_15436 - .L_15435)
.L_15435:
        /*000c*/ 	.word	0x00000000
        /*0010*/ 	.short	0x0003
        /*0012*/ 	.short	0x0070
        /*0014*/ 	.byte	0x00, 0xf0, 0x21, 0x00


	//----- nvinfo : EIATTR_KPARAM_INFO
	.align		4
.L_15436:
        /*0018*/ 	.byte	0x04, 0x17
        /*001a*/ 	.short	(.L_15438 - .L_15437)
.L_15437:
        /*001c*/ 	.word	0x00000000
        /*0020*/ 	.short	0x0002
        /*0022*/ 	.short	0x0068
        /*0024*/ 	.byte	0x00, 0xf0, 0x21, 0x00


	//----- nvinfo : EIATTR_KPARAM_INFO
	.align		4
.L_15438:
        /*0028*/ 	.byte	0x04, 0x17
        /*002a*/ 	.short	(.L_15440 - .L_15439)
.L_15439:
        /*002c*/ 	.word	0x00000000
        /*0030*/ 	.short	0x0001
        /*0032*/ 	.short	0x0058
        /*0034*/ 	.byte	0x00, 0xf0, 0x41, 0x00


	//----- nvinfo : EIATTR_KPARAM_INFO
	.align		4
.L_15440:
        /*0038*/ 	.byte	0x04, 0x17
        /*003a*/ 	.short	(.L_15442 - .L_15441)
.L_15441:
        /*003c*/ 	.word	0x00000000
        /*0040*/ 	.short	0x0000
        /*0042*/ 	.short	0x0000
        /*0044*/ 	.byte	0x00, 0xf0, 0x61, 0x01


	//----- nvinfo : EIATTR_SPARSE_MMA_MASK
	.align		4
.L_15442:
        /*0048*/ 	.byte	0x03, 0x50
        /*004a*/ 	.short	0x0000


	//----- nvinfo : EIATTR_MAXREG_COUNT
	.align		4
        /*004c*/ 	.byte	0x03, 0x1b
        /*004e*/ 	.short	0x00ff


	//----- nvinfo : EIATTR_EXTERNS
	.align		4
        /*0050*/ 	.byte	0x04, 0x0f
        /*0052*/ 	.short	(.L_15444 - .L_15443)


	//   ....[0]....
	.align		4
.L_15443:
        /*0054*/ 	.word	index@(__assertfail)


	//----- nvinfo : EIATTR_MERCURY_ISA_VERSION
	.align		4
.L_15444:
        /*0058*/ 	.byte	0x03, 0x5f
        /*005a*/ 	.short	0x0101


	//----- nvinfo : EIATTR_COOP_GROUP_MASK_REGIDS
	.align		4
        /*005c*/ 	.byte	0x04, 0x29
        /*005e*/ 	.short	(.L_15446 - .L_15445)


	//   ....[0]....
.L_15445:
        /*0060*/ 	.word	0xffffffff


	//   ....[1]....
        /*0064*/ 	.word	0xffffffff


	//   ....[2]....
        /*0068*/ 	.word	0xffffffff


	//   ....[3]....
        /*006c*/ 	.word	0xffffffff


	//   ....[4]....
        /*0070*/ 	.word	0xffffffff


	//   ....[5]....
        /*0074*/ 	.word	0xffffffff


	//   ....[6]....
        /*0078*/ 	.word	0xffffffff


	//   ....[7]....
        /*007c*/ 	.word	0xffffffff


	//   ....[8]....
        /*0080*/ 	.word	0xffffffff


	//   ....[9]....
        /*0084*/ 	.word	0xffffffff


	//   ....[10]....
        /*0088*/ 	.word	0xffffffff


	//   ....[11]....
        /*008c*/ 	.word	0xffffffff


	//   ....[12]....
        /*0090*/ 	.word	0x0500000f


	//   ....[13]....
        /*0094*/ 	.word	0x0500000f


	//   ....[14]....
        /*0098*/ 	.word	0x0500000f


	//   ....[15]....
        /*009c*/ 	.word	0x0500000f


	//   ....[16]....
        /*00a0*/ 	.word	0x0500000f


	//   ....[17]....
        /*00a4*/ 	.word	0x0500000f


	//   ....[18]....
        /*00a8*/ 	.word	0x0500000f


	//   ....[19]....
        /*00ac*/ 	.word	0x0500000f


	//   ....[20]....
        /*00b0*/ 	.word	0x0500000f


	//   ....[21]....
        /*00b4*/ 	.word	0x0500000f


	//   ....[22]....
        /*00b8*/ 	.word	0x0500000f


	//   ....[23]....
        /*00bc*/ 	.word	0x0500000f


	//----- nvinfo : EIATTR_COOP_GROUP_INSTR_OFFSETS
	.align		4
.L_15446:
        /*00c0*/ 	.byte	0x04, 0x28
        /*00c2*/ 	.short	(.L_15448 - .L_15447)


	//   ....[0]....
.L_15447:
        /*00c4*/ 	.word	0x00000910


	//   ....[1]....
        /*00c8*/ 	.word	0x00000950


	//   ....[2]....
        /*00cc*/ 	.word	0x00000a10


	//   ....[3]....
        /*00d0*/ 	.word	0x00000a30


	//   ....[4]....
        /*00d4*/ 	.word	0x00000fe0


	//   ....[5]....
        /*00d8*/ 	.word	0x00001020


	//   ....[6]....
        /*00dc*/ 	.word	0x000010e0


	//   ....[7]....
        /*00e0*/ 	.word	0x00001100


	//   ....[8]....
        /*00e4*/ 	.word	0x000015d0


	//   ....[9]....
        /*00e8*/ 	.word	0x00001610


	//   ....[10]....
        /*00ec*/ 	.word	0x000016d0


	//   ....[11]....
        /*00f0*/ 	.word	0x000016f0


	//   ....[12]....
        /*00f4*/ 	.word	0x00001950


	//   ....[13]....
        /*00f8*/ 	.word	0x000019b0


	//   ....[14]....
        /*00fc*/ 	.word	0x00001ab0


	//   ....[15]....
        /*0100*/ 	.word	0x00001b10


	//   ....[16]....
        /*0104*/ 	.word	0x00001b90


	//   ....[17]....
        /*0108*/ 	.word	0x00001c30


	//   ....[18]....
        /*010c*/ 	.word	0x00001d20


	//   ....[19]....
        /*0110*/ 	.word	0x00001d80


	//   ....[20]....
        /*0114*/ 	.word	0x00001e00


	//   ....[21]....
        /*0118*/ 	.word	0x00001ea0


	//   ....[22]....
        /*011c*/ 	.word	0x00001f90


	//   ....[23]....
        /*0120*/ 	.word	0x00001ff0


	//----- nvinfo : EIATTR_VRC_CTA_INIT_COUNT
	.align		4
.L_15448:
        /*0124*/ 	.byte	0x02, 0x4a
	.zero		1
	.zero		1


	//----- nvinfo : EIATTR_SYSCALL_OFFSETS
	.align		4
        /*0128*/ 	.byte	0x04, 0x46
        /*012a*/ 	.short	(.L_15450 - .L_15449)


	//   ....[0]....
.L_15449:
        /*012c*/ 	.word	0x000001b0


	//----- nvinfo : EIATTR_EXIT_INSTR_OFFSETS
	.align		4
.L_15450:
        /*0130*/ 	.byte	0x04, 0x1c
        /*0132*/ 	.short	(.L_15452 - .L_15451)


	//   ....[0]....
.L_15451:
        /*0134*/ 	.word	0x00000260


	//   ....[1]....
        /*0138*/ 	.word	0x00000c80


	//   ....[2]....
        /*013c*/ 	.word	0x000018f0


	//----- nvinfo : EIATTR_CRS_STACK_SIZE
	.align		4
.L_15452:
        /*0140*/ 	.byte	0x04, 0x1e
        /*0142*/ 	.short	(.L_15454 - .L_15453)
.L_15453:
        /*0144*/ 	.word	0x00000000


	//----- nvinfo : EIATTR_CBANK_PARAM_SIZE
	.align		4
.L_15454:
        /*0148*/ 	.byte	0x03, 0x19
        /*014a*/ 	.short	0x0078


	//----- nvinfo : EIATTR_PARAM_CBANK
	.align		4
        /*014c*/ 	.byte	0x04, 0x0a
        /*014e*/ 	.short	(.L_15456 - .L_15455)
	.align		4
.L_15455:
        /*0150*/ 	.word	index@(.nv.constant0._Z15SoftmaxWarpImplI22BroadcastScaleMaskLoadIffbLm2EiE11DirectStoreIffEfLi1ELi1ELi4ELi1ELb0EL9Algorithm0EEvT_T0_ll)
        /*0154*/ 	.short	0x0380
        /*0156*/ 	.short	0x0078


	//----- nvinfo : EIATTR_SW_WAR
	.align		4
.L_15456:
        /*0158*/ 	.byte	0x04, 0x36
        /*015a*/ 	.short	(.L_15458 - .L_15457)
.L_15457:
        /*015c*/ 	.word	0x00000008
.L_15458:


//--------------------- .nv.info._Z15SoftmaxWarpImplI22BroadcastScaleMaskLoadIffbLm2EiE11DirectStoreIffEfLi1ELi1ELi4ELi2ELb1EL9Algorithm0EEvT_T0_ll --------------------------
	.section	.nv.info._Z15SoftmaxWarpImplI22BroadcastScaleMaskLoadIffbLm2EiE11DirectStoreIffEfLi1ELi1ELi4ELi2ELb1EL9Algorithm0EEvT_T0_ll,"",@"SHT_CUDA_INFO"
	.sectionflags	@""
	.align	4


	//----- nvinfo : EIATTR_CUDA_API_VERSION
	.align		4
        /*0000*/ 	.byte	0x04, 0x37
        /*0002*/ 	.short	(.L_15460 - .L_15459)
.L_15459:
        /*0004*/ 	.word	0x00000082


	//----- nvinfo : EIATTR_KPARAM_INFO
	.align		4
.L_15460:
        /*0008*/ 	.byte	0x04, 0x17
        /*000a*/ 	.short	(.L_15462 - .L_15461)
.L_15461:
        /*000c*/ 	.word	0x00000000
        /*0010*/ 	.short	0x0003
        /*0012*/ 	.short	0x0070
        /*0014*/ 	.byte	0x00, 0xf0, 0x21, 0x00


	//----- nvinfo : EIATTR_KPARAM_INFO
	.align		4
.L_15462:
        /*0018*/ 	.byte	0x04, 0x17
        /*001a*/ 	.short	(.L_15464 - .L_15463)
.L_15463:
        /*001c*/ 	.word	0x00000000
        /*0020*/ 	.short	0x0002
        /*0022*/ 	.short	0x0068
        /*0024*/ 	.byte	0x00, 0xf0, 0x21, 0x00


	//----- nvinfo : EIATTR_KPARAM_INFO
	.align		4
.L_15464:
        /*0028*/ 	.byte	0x04, 0x17
        /*002a*/ 	.short	(.L_15466 - .L_15465)
.L_15465:
        /*002c*/ 	.word	0x00000000
        /*0030*/ 	.short	0x0001
        /*0032*/ 	.short	0x0058
        /*0034*/ 	.byte	0x00, 0xf0, 0x41, 0x00


	//----- nvinfo : EIATTR_KPARAM_INFO
	.align		4
.L_15466:
        /*0038*/ 	.byte	0x04, 0x17
        /*003a*/ 	.short	(.L_15468 - .L_15467)
.L_15467:
        /*003c*/ 	.word	0x00000000
        /*0040*/ 	.short	0x0000
        /*0042*/ 	.short	0x0000
        /*0044*/ 	.byte	0x00, 0xf0, 0x61, 0x01


	//----- nvinfo : EIATTR_SPARSE_MMA_MASK
	.align		4
.L_15468:
        /*0048*/ 	.byte	0x03, 0x50
        /*004a*/ 	.short	0x0000


	//----- nvinfo : EIATTR_MAXREG_COUNT
	.align		4
        /*004c*/ 	.byte	0x03, 0x1b
        /*004e*/ 	.short	0x00ff


	//----- nvinfo : EIATTR_EXTERNS
	.align		4
        /*0050*/ 	.byte	0x04, 0x0f
        /*0052*/ 	.short	(.L_15470 - .L_15469)


	//   ....[0]....
	.align		4
.L_15469:
        /*0054*/ 	.word	index@(__assertfail)


	//----- nvinfo : EIATTR_MERCURY_ISA_VERSION
	.align		4
.L_15470:
        /*0058*/ 	.byte	0x03, 0x5f
        /*005a*/ 	.short	0x0101


	//----- nvinfo : EIATTR_COOP_GROUP_MASK_REGIDS
	.align		4
        /*005c*/ 	.byte	0x04, 0x29
        /*005e*/ 	.short	(.L_15472 - .L_15471)


	//   ....[0]....
.L_15471:
        /*0060*/ 	.word	0xffffffff


	//   ....[1]....
        /*0064*/ 	.word	0xffffffff


	//   ....[2]....
        /*0068*/ 	.word	0xffffffff


	//   ....[3]....
        /*006c*/ 	.word	0xffffffff


	//   ....[4]....
        /*0070*/ 	.word	0xffffffff


	//   ....[5]....
        /*0074*/ 	.word	0xffffffff


	//   ....[6]....
        /*0078*/ 	.word	0xffffffff


	//   ....[7]....
        /*007c*/ 	.word	0xffffffff


	//   ....[8]....
        /*0080*/ 	.word	0x0500000f


	//   ....[9]....
        /*0084*/ 	.word	0x0500000f


	//   ....[10]....
        /*0088*/ 	.word	0x0500000f


	//   ....[11]....
        /*008c*/ 	.word	0x0500000f


	//   ....[12]....
        /*0090*/ 	.word	0x0500000f


	//   ....[13]....
        /*0094*/ 	.word	0x0500000f


	//   ....[14]....
        /*0098*/ 	.word	0x0500000f


	//   ....[15]....
        /*009c*/ 	.word	0x0500000f


	//----- nvinfo : EIATTR_COOP_GROUP_INSTR_OFFSETS
	.align		4
.L_15472:
        /*00a0*/ 	.byte	0x04, 0x28
        /*00a2*/ 	.short	(.L_15474 - .L_15473)


	//   ....[0]....
.L_15473:
        /*00a4*/ 	.word	0x00000a40


	//   ....[1]....
        /*00a8*/ 	.word	0x00000a70


	//   ....[2]....
        /*00ac*/ 	.word	0x00000aa0


	//   ....[3]....
        /*00b0*/ 	.word	0x00000ab0


	//   ....[4]....
        /*00b4*/ 	.word	0x00000c10


	//   ....[5]....
        /*00b8*/ 	.word	0x00000c30


	//   ....[6]....
        /*00bc*/ 	.word	0x00000c50


	//   ....[7]....
        /*00c0*/ 	.word	0x00000c70


	//   ....[8]....
        /*00c4*/ 	.word	0x000010c0


	//   ....[9]....
        /*00c8*/ 	.word	0x00001150


	//   ....[10]....
        /*00cc*/ 	.word	0x000011c0


	//   ....[11]....
        /*00d0*/ 	.word	0x00001240


	//   ....[12]....
        /*00d4*/ 	.word	0x000013b0


	//   ....[13]....
        /*00d8*/ 	.word	0x00001430


	//   ....[14]....
        /*00dc*/ 	.word	0x00001490


	//   ....[15]....
        /*00e0*/ 	.word	0x00001500


	//----- nvinfo : EIATTR_VRC_CTA_INIT_COUNT
	.align		4
.L_15474:
        /*00e4*/ 	.byte	0x02, 0x4a
	.zero		1
	.zero		1


	//----- nvinfo : EIATTR_SYSCALL_OFFSETS
	.align		4
        /*00e8*/ 	.byte	0x04, 0x46
        /*00ea*/ 	.short	(.L_15476 - .L_15475)


	//   ....[0]....
.L_15475:
        /*00ec*/ 	.word	0x000001c0


	//----- nvinfo : EIATTR_EXIT_INSTR_OFFSETS
	.align		4
.L_15476:
        /*00f0*/ 	.byte	0x04, 0x1c
        /*00f2*/ 	.short	(.L_15478 - .L_15477)


	//   ....[0]....
.L_15477:
        /*00f4*/ 	.word	0x00000280


	//   ....[1]....
        /*00f8*/ 	.word	0x00001060


	//----- nvinfo : EIATTR_CRS_STACK_SIZE
	.align		4
.L_15478:
        /*00fc*/ 	.byte	0x04, 0x1e
        /*00fe*/ 	.short	(.L_15480 - .L_15479)
.L_15479:
        /*0100*/ 	.word	0x00000000


	//----- nvinfo : EIATTR_CBANK_PARAM_SIZE
	.align		4
.L_15480:
        /*0104*/ 	.byte	0x03, 0x19
        /*0106*/ 	.short	0x0078


	//----- nvinfo : EIATTR_PARAM_CBANK
	.align		4
        /*0108*/ 	.byte	0x04, 0x0a
        /*010a*/ 	.short	(.L_15482 - .L_15481)
	.align		4
.L_15481:
        /*010c*/ 	.word	index@(.nv.constant0._Z15SoftmaxWarpImplI22BroadcastScaleMaskLoadIffbLm2EiE11DirectStoreIffEfLi1ELi1ELi4ELi2ELb1EL9Algorithm0EEvT_T0_ll)
        /*0110*/ 	.short	0x0380
        /*0112*/ 	.short	0x0078


	//----- nvinfo : EIATTR_SW_WAR
	.align		4
.L_15482:
        /*0114*/ 	.byte	0x04, 0x36
        /*0116*/ 	.short	(.L_15484 - .L_15483)
.L_15483:
        /*0118*/ 	.word	0x00000008
.L_15484:


//--------------------- .nv.info._Z15SoftmaxWarpImplI22BroadcastScaleMaskLoadIffbLm2EiE11DirectStoreIffEfLi1ELi1ELi4ELi2ELb0EL9Algorithm0EEvT_T0_ll --------------------------
	.section	.nv.info._Z15SoftmaxWarpImplI22BroadcastScaleMaskLoadIffbLm2EiE11DirectStoreIffEfLi1ELi1ELi4ELi2ELb0EL9Algorithm0EEvT_T0_ll,"",@"SHT_CUDA_INFO"
	.sectionflags	@""
	.align	4


	//----- nvinfo : EIATTR_CUDA_API_VERSION
	.align		4
        /*0000*/ 	.byte	0x04, 0x37
        /*0002*/ 	.short	(.L_15486 - .L_15485)
.L_15485:
        /*0004*/ 	.word	0x00000082


	//----- nvinfo : EIATTR_KPARAM_INFO
	.align		4
.L_15486:
        /*0008*/ 	.byte	0x04, 0x17
        /*000a*/ 	.short	(.L_15488 - .L_15487)
.L_15487:
        /*000c*/ 	.word	0x00000000
        /*0010*/ 	.short	0x0003
        /*0012*/ 	.short	0x0070
        /*0014*/ 	.byte	0x00, 0xf0, 0x21, 0x00


	//----- nvinfo : EIATTR_KPARAM_INFO
	.align		4
.L_15488:
        /*0018*/ 	.byte	0x04, 0x17
        /*001a*/ 	.short	(.L_15490 - .L_15489)
.L_15489:
        /*001c*/ 	.word	0x00000000
        /*0020*/ 	.short	0x0002
        /*0022*/ 	.short	0x0068
        /*0024*/ 	.byte	0x00, 0xf0, 0x21, 0x00


	//----- nvinfo : EIATTR_KPARAM_INFO
	.align		4
.L_15490:
        /*0028*/ 	.byte	0x04, 0x17
        /*002a*/ 	.short	(.L_15492 - .L_15491)
.L_15491:
        /*002c*/ 	.word	0x00000000
        /*0030*/ 	.short	0x0001
        /*0032*/ 	.short	0x0058
        /*0034*/ 	.byte	0x00, 0xf0, 0x41, 0x00


	//----- nvinfo : EIATTR_KPARAM_INFO
	.align		4
.L_15492:
        /*0038*/ 	.byte	0x04, 0x17
        /*003a*/ 	.short	(.L_15494 - .L_15493)
.L_15493:
        /*003c*/ 	.word	0x00000000
        /*0040*/ 	.short	0x0000
        /*0042*/ 	.short	0x0000
        /*0044*/ 	.byte	0x00, 0xf0, 0x61, 0x01


	//----- nvinfo : EIATTR_SPARSE_MMA_MASK
	.align		4
.L_15494:
        /*0048*/ 	.byte	0x03, 0x50
        /*004a*/ 	.short	0x0000


	//----- nvinfo : EIATTR_MAXREG_COUNT
	.align		4
        /*004c*/ 	.byte	0x03, 0x1b
        /*004e*/ 	.short	0x00ff


	//----- nvinfo : EIATTR_EXTERNS
	.align		4
        /*0050*/ 	.byte	0x04, 0x0f
        /*0052*/ 	.short	(.L_15496 - .L_15495)


	//   ....[0]....
	.align		4
.L_15495:
        /*0054*/ 	.word	index@(__assertfail)


	//----- nvinfo : EIATTR_MERCURY_ISA_VERSION
	.align		4
.L_15496:
        /*0058*/ 	.byte	0x03, 0x5f
        /*005a*/ 	.short	0x0101


	//----- nvinfo : EIATTR_COOP_GROUP_MASK_REGIDS
	.align		4
        /*005c*/ 	.byte	0x04, 0x29
        /*005e*/ 	.short	(.L_15498 - .L_15497)


	//   ....[0]....
.L_15497:
        /*0060*/ 	.word	0xffffffff


	//   ....[1]....
        /*0064*/ 	.word	0xffffffff


	//   ....[2]....
        /*0068*/ 	.word	0xffffffff


	//   ....[3]....
        /*006c*/ 	.word	0xffffffff


	//   ....[4]....
        /*0070*/ 	.word	0xffffffff


	//   ....[5]....
        /*0074*/ 	.word	0xffffffff


	//   ....[6]....
        /*0078*/ 	.word	0xffffffff


	//   ....[7]....
        /*007c*/ 	.word	0xffffffff


	//   ....[8]....
        /*0080*/ 	.word	0x0500000f


	//   ....[9]....
        /*0084*/ 	.word	0x0500000f


	//   ....[10]....
        /*0088*/ 	.word	0x0500000f


	//   ....[11]....
        /*008c*/ 	.word	0x0500000f


	//   ....[12]....
        /*0090*/ 	.word	0x0500000f


	//   ....[13]....
        /*0094*/ 	.word	0x0500000f


	//   ....[14]....
        /*0098*/ 	.word	0x0500000f


	//   ....[15]....
        /*009c*/ 	.word	0x0500000f


	//----- nvinfo : EIATTR_COOP_GROUP_INSTR_OFFSETS
	.align		4
.L_15498:
        /*00a0*/ 	.byte	0x04, 0x28
        /*00a2*/ 	.short	(.L_15500 - .L_15499)


	//   ....[0]....
.L_15499:
        /*00a4*/ 	.word	0x00000820


	//   ....[1]....
        /*00a8*/ 	.word	0x00000840


	//   ....[2]....
        /*00ac*/ 	.word	0x00000870


	//   ....[3]....
        /*00b0*/ 	.word	0x00000880


	//   ....[4]....
        /*00b4*/ 	.word	0x000009f0


	//   ....[5]....
        /*00b8*/ 	.word	0x00000a10


	//   ....[6]....
        /*00bc*/ 	.word	0x00000a30


	//   ....[7]....
        /*00c0*/ 	.word	0x00000a50


	//   ....[8]....
        /*00c4*/ 	.word	0x00000e10


	//   ....[9]....
        /*00c8*/ 	.word	0x00000ea0


	//   ....[10]....
        /*00cc*/ 	.word	0x00000f00


	//   ....[11]....
        /*00d0*/ 	.word	0x00000fc0


	//   ....[12]....
        /*00d4*/ 	.word	0x00001120


	//   ....[13]....
        /*00d8*/ 	.word	0x000011a0


	//   ....[14]....
        /*00dc*/ 	.word	0x00001200


	//   ....[15]....
        /*00e0*/ 	.word	0x00001280


	//----- nvinfo : EIATTR_VRC_CTA_INIT_COUNT
	.align		4
.L_15500:
        /*00e4*/ 	.byte	0x02, 0x4a
	.zero		1
	.zero		1


	//----- nvinfo : EIATTR_SYSCALL_OFFSETS
	.align		4
        /*00e8*/ 	.byte	0x04, 0x46
        /*00ea*/ 	.short	(.L_15502 - .L_15501)


	//   ....[0]....
.L_15501:
        /*00ec*/ 	.word	0x00000190


	//----- nvinfo : EIATTR_EXIT_INSTR_OFFSETS
	.align		4
.L_15502:
        /*00f0*/ 	.byte	0x04, 0x1c
        /*00f2*/ 	.short	(.L_15504 - .L_15503)


	//   ....[0]....
.L_15503:
        /*00f4*/ 	.word	0x00000250


	//   ....[1]....
        /*00f8*/ 	.word	0x00000db0


	//----- nvinfo : EIATTR_CRS_STACK_SIZE
	.align		4
.L_15504:
        /*00fc*/ 	.byte	0x04, 0x1e
        /*00fe*/ 	.short	(.L_15506 - .L_15505)
.L_15505:
        /*0100*/ 	.word	0x00000000


	//----- nvinfo : EIATTR_CBANK_PARAM_SIZE
	.align		4
.L_15506:
        /*0104*/ 	.byte	0x03, 0x19
        /*0106*/ 	.short	0x0078


	//----- nvinfo : EIATTR_PARAM_CBANK
	.align		4
        /*0108*/ 	.byte	0x04, 0x0a
        /*010a*/ 	.short	(.L_15508 - .L_15507)
	.align		4
.L_15507:
        /*010c*/ 	.word	index@(.nv.constant0._Z15SoftmaxWarpImplI22BroadcastScaleMaskLoadIffbLm2EiE11DirectStoreIffEfLi1ELi1ELi4ELi2ELb0EL9Algorithm0EEvT_T0_ll)
        /*0110*/ 	.short	0x0380
        /*0112*/ 	.short	0x0078


	//----- nvinfo : EIATTR_SW_WAR
	.align		4
.L_15508:
        /*0114*/ 	.byte	0x04, 0x36
        /*0116*/ 	.short	(.L_15510 - .L_15509)
.L_15509:
        /*0118*/ 	.word	0x00000008
.L_15510:


//--------------------- .nv.info._Z15SoftmaxWarpImplI22BroadcastScaleMaskLoadIffbLm2EiE11DirectStoreIffEfLi1ELi1ELi2ELi1ELb1EL9Algorithm0EEvT_T0_ll --------------------------
	.section	.nv.info._Z15SoftmaxWarpImplI22BroadcastScaleMaskLoadIffbLm2EiE11DirectStoreIffEfLi1ELi1ELi2ELi1ELb1EL9Algorithm0EEvT_T0_ll,"",@"SHT_CUDA_INFO"
	.sectionflags	@""
	.align	4


	//----- nvinfo : EIATTR_CUDA_API_VERSION
	.align		4
        /*0000*/ 	.byte	0x04, 0x37
        /*0002*/ 	.short	(.L_15512 - .L_15511)
.L_15511:
        /*0004*/ 	.word	0x00000082


	//----- nvinfo : EIATTR_KPARAM_INFO
	.align		4
.L_15512:
        /*0008*/ 	.byte	0x04, 0x17
        /*000a*/ 	.short	(.L_15514 - .L_15513)
.L_15513:
        /*000c*/ 	.word	0x00000000
        /*0010*/ 	.short	0x0003
        /*0012*/ 	.short	0x0070
        /*0014*/ 	.byte	0x00, 0xf0, 0x21, 0x00


	//----- nvinfo : EIATTR_KPARAM_INFO
	.align		4
.L_15514:
        /*0018*/ 	.byte	0x04, 0x17
        /*001a*/ 	.short	(.L_15516 - .L_15515)
.L_15515:
        /*001c*/ 	.word	0x00000000
        /*0020*/ 	.short	0x0002
        /*0022*/ 	.short	0x0068
        /*0024*/ 	.byte	0x00, 0xf0, 0x21, 0x00


	//----- nvinfo : EIATTR_KPARAM_INFO
	.align		4
.L_15516:
        /*0028*/ 	.byte	0x04, 0x17
        /*002a*/ 	.short	(.L_15518 - .L_15517)
.L_15517:
        /*002c*/ 	.word	0x00000000
        /*0030*/ 	.short	0x0001
        /*0032*/ 	.short	0x0058
        /*0034*/ 	.byte	0x00, 0xf0, 0x41, 0x00


	//----- nvinfo : EIATTR_KPARAM_INFO
	.align		4
.L_15518:
        /*0038*/ 	.byte	0x04, 0x17
        /*003a*/ 	.short	(.L_15520 - .L_15519)
.L_15519:
        /*003c*/ 	.word	0x00000000
        /*0040*/ 	.short	0x0000
        /*0042*/ 	.short	0x0000
        /*0044*/ 	.byte	0x00, 0xf0, 0x61, 0x01


	//----- nvinfo : EIATTR_SPARSE_MMA_MASK
	.align		4
.L_15520:
        /*0048*/ 	.byte	0x03, 0x50
        /*004a*/ 	.short	0x0000


	//----- nvinfo : EIATTR_MAXREG_COUNT
	.align		4
        /*004c*/ 	.byte	0x03, 0x1b
        /*004e*/ 	.short	0x00ff


	//----- nvinfo : EIATTR_EXTERNS
	.align		4
        /*0050*/ 	.byte	0x04, 0x0f
        /*0052*/ 	.short	(.L_15522 - .L_15521)


	//   ....[0]....
	.align		4
.L_15521:
        /*0054*/ 	.word	index@(__assertfail)


	//----- nvinfo : EIATTR_MERCURY_ISA_VERSION
	.align		4
.L_15522:
        /*0058*/ 	.byte	0x03, 0x5f
        /*005a*/ 	.short	0x0101


	//----- nvinfo : EIATTR_COOP_GROUP_MASK_REGIDS
	.align		4
        /*005c*/ 	.byte	0x04, 0x29
        /*005e*/ 	.short	(.L_15524 - .L_15523)


	//   ....[0]....
.L_15523:
        /*0060*/ 	.word	0xffffffff


	//   ....[1]....
        /*0064*/ 	.word	0xffffffff


	//   ....[2]....
        /*0068*/ 	.word	0xffffffff


	//   ....[3]....
        /*006c*/ 	.word	0xffffffff


	//   ....[4]....
        /*0070*/ 	.word	0xffffffff


	//   ....[5]....
        /*0074*/ 	.word	0xffffffff


	//   ....[6]....
        /*0078*/ 	.word	0x0500000f


	//   ....[7]....
        /*007c*/ 	.word	0x0500000f


	//   ....[8]....
        /*0080*/ 	.word	0x0500000f


	//   ....[9]....
        /*0084*/ 	.word	0x0500000f


	//   ....[10]....
        /*0088*/ 	.word	0x0500000f


	//   ....[11]....
        /*008c*/ 	.word	0x0500000f


	//----- nvinfo : EIATTR_COOP_GROUP_INSTR_OFFSETS
	.align		4
.L_15524:
        /*0090*/ 	.byte	0x04, 0x28
        /*0092*/ 	.short	(.L_15526 - .L_15525)


	//   ....[0]....
.L_15525:
        /*0094*/ 	.word	0x000009d0


	//   ....[1]....
        /*0098*/ 	.word	0x00000ab0


	//   ....[2]....
        /*009c*/ 	.word	0x000010c0


	//   ....[3]....
        /*00a0*/ 	.word	0x000011a0


	//   ....[4]....
        /*00a4*/ 	.word	0x00001720


	//   ....[5]....
        /*00a8*/ 	.word	0x00001800


	//   ....[6]....
        /*00ac*/ 	.word	0x00001aa0


	//   ....[7]....
        /*00b0*/ 	.word	0x00001b80


	//   ....[8]....
        /*00b4*/ 	.word	0x00001c00


	//   ....[9]....
        /*00b8*/ 	.word	0x00001d40


	//   ....[10]....
        /*00bc*/ 	.word	0x00001dc0


	//   ....[11]....
        /*00c0*/ 	.word	0x00001f00


	//----- nvinfo : EIATTR_VRC_CTA_INIT_COUNT
	.align		4
.L_15526:
        /*00c4*/ 	.byte	0x02, 0x4a
	.zero		1
	.zero		1


	//----- nvinfo : EIATTR_SYSCALL_OFFSETS
	.align		4
        /*00c8*/ 	.byte	0x04, 0x46
        /*00ca*/ 	.short	(.L_15528 - .L_15527)


	//   ....[0]....
.L_15527:
        /*00cc*/ 	.word	0x000001c0


	//----- nvinfo : EIATTR_EXIT_INSTR_OFFSETS
	.align		4
.L_15528:
        /*00d0*/ 	.byte	0x04, 0x1c
        /*00d2*/ 	.short	(.L_15530 - .L_15529)


	//   ....[0]....
.L_15529:
        /*00d4*/ 	.word	0x00000270


	//   ....[1]....
        /*00d8*/ 	.word	0x00000cf0


	//   ....[2]....
        /*00dc*/ 	.word	0x00001a30


	//----- nvinfo : EIATTR_CRS_STACK_SIZE
	.align		4
.L_15530:
        /*00e0*/ 	.byte	0x04, 0x1e
        /*00e2*/ 	.short	(.L_15532 - .L_15531)
.L_15531:
        /*00e4*/ 	.word	0x00000000


	//----- nvinfo : EIATTR_CBANK_PARAM_SIZE
	.align		4
.L_15532:
        /*00e8*/ 	.byte	0x03, 0x19
        /*00ea*/ 	.short	0x0078


	//----- nvinfo : EIATTR_PARAM_CBANK
	.align		4
        /*00ec*/ 	.byte	0x04, 0x0a
        /*00ee*/ 	.short	(.L_15534 - .L_15533)
	.align		4
.L_15533:
        /*00f0*/ 	.word	index@(.nv.constant0._Z15SoftmaxWarpImplI22BroadcastScaleMaskLoadIffbLm2EiE11DirectStoreIffEfLi1ELi1ELi2ELi1ELb1EL9Algorithm0EEvT_T0_ll)
        /*00f4*/ 	.short	0x0380
        /*00f6*/ 	.short	0x0078


	//----- nvinfo : EIATTR_SW_WAR
	.align		4
.L_15534:
        /*00f8*/ 	.byte	0x04, 0x36
        /*00fa*/ 	.short	(.L_15536 - .L_15535)
.L_15535:
        /*00fc*/ 	.word	0x00000008
.L_15536:


//--------------------- .nv.info._Z15SoftmaxWarpImplI22BroadcastScaleMaskLoadIffbLm2EiE11DirectStoreIffEfLi1ELi1ELi2ELi1ELb0EL9Algorithm0EEvT_T0_ll --------------------------
	.section	.nv.info._Z15SoftmaxWarpImplI22BroadcastScaleMaskLoadIffbLm2EiE11DirectStoreIffEfLi1ELi1ELi2ELi1ELb0EL9Algorithm0EEvT_T0_ll,"",@"SHT_CUDA_INFO"
	.sectionflags	@""
	.align	4


	//----- nvinfo : EIATTR_CUDA_API_VERSION
	.align		4
        /*0000*/ 	.byte	0x04, 0x37
        /*0002*/ 	.short	(.L_15538 - .L_15537)
.L_15537:
        /*0004*/ 	.word	0x00000082


	//----- nvinfo : EIATTR_KPARAM_INFO
	.align		4
.L_15538:
        /*0008*/ 	.byte	0x04, 0x17
        /*000a*/ 	.short	(.L_15540 - .L_15539)
.L_15539:
        /*000c*/ 	.word	0x00000000
        /*0010*/ 	.short	0x0003
        /*0012*/ 	.short	0x0070
        /*0014*/ 	.byte	0x00, 0xf0, 0x21, 0x00


	//----- nvinfo : EIATTR_KPARAM_INFO
	.align		4
.L_15540:
        /*0018*/ 	.byte	0x04, 0x17
        /*001a*/ 	.short	(.L_15542 - .L_15541)
.L_15541:
        /*001c*/ 	.word	0x00000000
        /*0020*/ 	.short	0x0002
        /*0022*/ 	.short	0x0068
        /*0024*/ 	.byte	0x00, 0xf0, 0x21, 0x00


	//----- nvinfo : EIATTR_KPARAM_INFO
	.align		4
.L_15542:
        /*0028*/ 	.byte	0x04, 0x17
        /*002a*/ 	.short	(.L_15544 - .L_15543)
.L_15543:
        /*002c*/ 	.word	0x00000000
        /*0030*/ 	.short	0x0001
        /*0032*/ 	.short	0x0058
        /*0034*/ 	.byte	0x00, 0xf0, 0x41, 0x00


	//----- nvinfo : EIATTR_KPARAM_INFO
	.align		4
.L_15544:
        /*0038*/ 	.byte	0x04, 0x17
        /*003a*/ 	.short	(.L_15546 - .L_15545)
.L_15545:
        /*003c*/ 	.word	0x00000000
        /*0040*/ 	.short	0x0000
        /*0042*/ 	.short	0x0000
        /*0044*/ 	.byte	0x00, 0xf0, 0x61, 0x01


	//----- nvinfo : EIATTR_SPARSE_MMA_MASK
	.align		4
.L_15546:
        /*0048*/ 	.byte	0x03, 0x50
        /*004a*/ 	.short	0x0000


	//----- nvinfo : EIATTR_MAXREG_COUNT
	.align		4
        /*004c*/ 	.byte	0x03, 0x1b
        /*004e*/ 	.short	0x00ff


	//----- nvinfo : EIATTR_EXTERNS
	.align		4
        /*0050*/ 	.byte	0x04, 0x0f
        /*0052*/ 	.short	(.L_15548 - .L_15547)


	//   ....[0]....
	.align		4
.L_15547:
        /*0054*/ 	.word	index@(__assertfail)


	//----- nvinfo : EIATTR_MERCURY_ISA_VERSION
	.align		4
.L_15548:
        /*0058*/ 	.byte	0x03, 0x5f
        /*005a*/ 	.short	0x0101


	//----- nvinfo : EIATTR_COOP_GROUP_MASK_REGIDS
	.align		4
        /*005c*/ 	.byte	0x04, 0x29
        /*005e*/ 	.short	(.L_15550 - .L_15549)


	//   ....[0]....
.L_15549:
        /*0060*/ 	.word	0xffffffff


	//   ....[1]....
        /*0064*/ 	.word	0xffffffff


	//   ....[2]....
        /*0068*/ 	.word	0xffffffff


	//   ....[3]....
        /*006c*/ 	.word	0xffffffff


	//   ....[4]....
        /*0070*/ 	.word	0xffffffff


	//   ....[5]....
        /*0074*/ 	.word	0xffffffff


	//   ....[6]....
        /*0078*/ 	.word	0x0500000f


	//   ....[7]....
        /*007c*/ 	.word	0x0500000f


	//   ....[8]....
        /*0080*/ 	.word	0x0500000f


	//   ....[9]....
        /*0084*/ 	.word	0x0500000f


	//   ....[10]....
        /*0088*/ 	.word	0x0500000f


	//   ....[11]....
        /*008c*/ 	.word	0x0500000f


	//----- nvinfo : EIATTR_COOP_GROUP_INSTR_OFFSETS
	.align		4
.L_15550:
        /*0090*/ 	.byte	0x04, 0x28
        /*0092*/ 	.short	(.L_15552 - .L_15551)


	//   ....[0]....
.L_15551:
        /*0094*/ 	.word	0x00000910


	//   ....[1]....
        /*0098*/ 	.word	0x000009f0


	//   ....[2]....
        /*009c*/ 	.word	0x00000f90


	//   ....[3]....
        /*00a0*/ 	.word	0x00001070


	//   ....[4]....
        /*00a4*/ 	.word	0x00001540


	//   ....[5]....
        /*00a8*/ 	.word	0x00001620


	//   ....[6]....
        /*00ac*/ 	.word	0x00001890


	//   ....[7]....
        /*00b0*/ 	.word	0x00001970


	//   ....[8]....
        /*00b4*/ 	.word	0x000019f0


	//   ....[9]....
        /*00b8*/ 	.word	0x00001b30


	//   ....[10]....
        /*00bc*/ 	.word	0x00001bb0


	//   ....[11]....
        /*00c0*/ 	.word	0x00001cf0


	//----- nvinfo : EIATTR_VRC_CTA_INIT_COUNT
	.align		4
.L_15552:
        /*00c4*/ 	.byte	0x02, 0x4a
	.zero		1
	.zero		1


	//----- nvinfo : EIATTR_SYSCALL_OFFSETS
	.align		4
        /*00c8*/ 	.byte	0x04, 0x46
        /*00ca*/ 	.short	(.L_15554 - .L_15553)


	//   ....[0]....
.L_15553:
        /*00cc*/ 	.word	0x000001b0


	//----- nvinfo : EIATTR_EXIT_INSTR_OFFSETS
	.align		4
.L_15554:
        /*00d0*/ 	.byte	0x04, 0x1c
        /*00d2*/ 	.short	(.L_15556 - .L_15555)


	//   ....[0]....
.L_15555:
        /*00d4*/ 	.word	0x00000260


	//   ....[1]....
        /*00d8*/ 	.word	0x00000c30


	//   ....[2]....
        /*00dc*/ 	.word	0x00001820


	//----- nvinfo : EIATTR_CRS_STACK_SIZE
	.align		4
.L_15556:
        /*00e0*/ 	.byte	0x04, 0x1e
        /*00e2*/ 	.short	(.L_15558 - .L_15557)
.L_15557:
        /*00e4*/ 	.word	0x00000000


	//----- nvinfo : EIATTR_CBANK_PARAM_SIZE
	.align		4
.L_15558:
        /*00e8*/ 	.byte	0x03, 0x19
        /*00ea*/ 	.short	0x0078


	//----- nvinfo : EIATTR_PARAM_CBANK
	.align		4
        /*00ec*/ 	.byte	0x04, 0x0a
        /*00ee*/ 	.short	(.L_15560 - .L_15559)
	.align		4
.L_15559:
        /*00f0*/ 	.word	index@(.nv.constant0._Z15SoftmaxWarpImplI22BroadcastScaleMaskLoadIffbLm2EiE11DirectStoreIffEfLi1ELi1ELi2ELi1ELb0EL9Algorithm0EEvT_T0_ll)
        /*00f4*/ 	.short	0x0380
        /*00f6*/ 	.short	0x0078


	//----- nvinfo : EIATTR_SW_WAR
	.align		4
.L_15560:
        /*00f8*/ 	.byte	0x04, 0x36
        /*00fa*/ 	.short	(.L_15562 - .L_15561)
.L_15561:
        /*00fc*/ 	.word	0x00000008
.L_15562:


//--------------------- .nv.info._Z15SoftmaxWarpImplI22BroadcastScaleMaskLoadIffbLm2EiE11DirectStoreIffEfLi1ELi1ELi2ELi2ELb1EL9Algorithm0EEvT_T0_ll --------------------------
	.section	.nv.info._Z15SoftmaxWarpImplI22BroadcastScaleMaskLoadIffbLm2EiE11DirectStoreIffEfLi1ELi1ELi2ELi2ELb1EL9Algorithm0EEvT_T0_ll,"",@"SHT_CUDA_INFO"
	.sectionflags	@""
	.align	4


	//----- nvinfo : EIATTR_CUDA_API_VERSION
	.align		4
        /*0000*/ 	.byte	0x04, 0x37
        /*0002*/ 	.short	(.L_15564 - .L_15563)
.L_15563:
        /*0004*/ 	.word	0x00000082


	//----- nvinfo : EIATTR_KPARAM_INFO
	.align		4
.L_15564:
        /*0008*/ 	.byte	0x04, 0x17
        /*000a*/ 	.short	(.L_15566 - .L_15565)
.L_15565:
        /*000c*/ 	.word	0x00000000
        /*0010*/ 	.short	0x0003
        /*0012*/ 	.short	0x0070
        /*0014*/ 	.byte	0x00, 0xf0, 0x21, 0x00


	//----- nvinfo : EIATTR_KPARAM_INFO
	.align		4
.L_15566:
        /*0018*/ 	.byte	0x04, 0x17
        /*001a*/ 	.short	(.L_15568 - .L_15567)
.L_15567:
        /*001c*/ 	.word	0x00000000
        /*0020*/ 	.short	0x0002
        /*0022*/ 	.short	0x0068
        /*0024*/ 	.byte	0x00, 0xf0, 0x21, 0x00


	//----- nvinfo : EIATTR_KPARAM_INFO
	.align		4
.L_15568:
        /*0028*/ 	.byte	0x04, 0x17
        /*002a*/ 	.short	(.L_15570 - .L_15569)
.L_15569:
        /*002c*/ 	.word	0x00000000
        /*0030*/ 	.short	0x0001
        /*0032*/ 	.short	0x0058
        /*0034*/ 	.byte	0x00, 0xf0, 0x41, 0x00


	//----- nvinfo : EIATTR_KPARAM_INFO
	.align		4
.L_15570:
        /*0038*/ 	.byte	0x04, 0x17
        /*003a*/ 	.short	(.L_15572 - .L_15571)
.L_15571:
        /*003c*/ 	.word	0x00000000
        /*0040*/ 	.short	0x0000
        /*0042*/ 	.short	0x0000
        /*0044*/ 	.byte	0x00, 0xf0, 0x61, 0x01


	//----- nvinfo : EIATTR_SPARSE_MMA_MASK
	.align		4
.L_15572:
        /*0048*/ 	.byte	0x03, 0x50
        /*004a*/ 	.short	0x0000


	//----- nvinfo : EIATTR_MAXREG_COUNT
	.align		4
        /*004c*/ 	.byte	0x03, 0x1b
        /*004e*/ 	.short	0x00ff


	//----- nvinfo : EIATTR_EXTERNS
	.align		4
        /*0050*/ 	.byte	0x04, 0x0f
        /*0052*/ 	.short	(.L_15574 - .L_15573)


	//   ....[0]....
	.align		4
.L_15573:
        /*0054*/ 	.word	index@(__assertfail)


	//----- nvinfo : EIATTR_MERCURY_ISA_VERSION
	.align		4
.L_15574:
        /*0058*/ 	.byte	0x03, 0x5f
        /*005a*/ 	.short	0x0101


	//----- nvinfo : EIATTR_COOP_GROUP_MASK_REGIDS
	.align		4
        /*005c*/ 	.byte	0x04, 0x29
        /*005e*/ 	.short	(.L_15576 - .L_15575)


	//   ....[0]....
.L_15575:
        /*0060*/ 	.word	0xffffffff


	//   ....[1]....
        /*0064*/ 	.word	0xffffffff


	//   ....[2]....
        /*0068*/ 	.word	0xffffffff


	//   ....[3]....
        /*006c*/ 	.word	0xffffffff


	//   ....[4]....
        /*0070*/ 	.word	0x0500000f


	//   ....[5]....
        /*0074*/ 	.word	0x0500000f


	//   ....[6]....
        /*0078*/ 	.word	0x0500000f


	//   ....[7]....
        /*007c*/ 	.word	0x0500000f


	//----- nvinfo : EIATTR_COOP_GROUP_INSTR_OFFSETS
	.align		4
.L_15576:
        /*0080*/ 	.byte	0x04, 0x28
        /*0082*/ 	.short	(.L_15578 - .L_15577)


	//   ....[0]....
.L_15577:
        /*0084*/ 	.word	0x00000a40


	//   ....[1]....
        /*0088*/ 	.word	0x00000a60


	//   ....[2]....
        /*008c*/ 	.word	0x00000bd0


	//   ....[3]....
        /*0090*/ 	.word	0x00000bf0


	//   ....[4]....
        /*0094*/ 	.word	0x00001020


	//   ....[5]....
        /*0098*/ 	.word	0x000010b0


	//   ....[6]....
        /*009c*/ 	.word	0x00001250


	//   ....[7]....
        /*00a0*/ 	.word	0x000012c0


	//----- nvinfo : EIATTR_VRC_CTA_INIT_COUNT
	.align		4
.L_15578:
        /*00a4*/ 	.byte	0x02, 0x4a
	.zero		1
	.zero		1


	//----- nvinfo : EIATTR_SYSCALL_OFFSETS
	.align		4
        /*00a8*/ 	.byte	0x04, 0x46
        /*00aa*/ 	.short	(.L_15580 - .L_15579)


	//   ....[0]....
.L_15579:
        /*00ac*/ 	.word	0x000001c0


	//----- nvinfo : EIATTR_EXIT_INSTR_OFFSETS
	.align		4
.L_15580:
        /*00b0*/ 	.byte	0x04, 0x1c
        /*00b2*/ 	.short	(.L_15582 - .L_15581)


	//   ....[0]....
.L_15581:
        /*00b4*/ 	.word	0x00000280


	//   ....[1]....
        /*00b8*/ 	.word	0x00000fc0


	//----- nvinfo : EIATTR_CRS_STACK_SIZE
	.align		4
.L_15582:
        /*00bc*/ 	.byte	0x04, 0x1e
        /*00be*/ 	.short	(.L_15584 - .L_15583)
.L_15583:
        /*00c0*/ 	.word	0x00000000


	//----- nvinfo : EIATTR_CBANK_PARAM_SIZE
	.align		4
.L_15584:
        /*00c4*/ 	.byte	0x03, 0x19
        /*00c6*/ 	.short	0x0078


	//----- nvinfo : EIATTR_PARAM_CBANK
	.align		4
        /*00c8*/ 	.byte	0x04, 0x0a
        /*00ca*/ 	.short	(.L_15586 - .L_15585)
	.align		4
.L_15585:
        /*00cc*/ 	.word	index@(.nv.constant0._Z15SoftmaxWarpImplI22BroadcastScaleMaskLoadIffbLm2EiE11DirectStoreIffEfLi1ELi1ELi2ELi2ELb1EL9Algorithm0EEvT_T0_ll)
        /*00d0*/ 	.short	0x0380
        /*00d2*/ 	.short	0x0078


	//----- nvinfo : EIATTR_SW_WAR
	.align		4
.L_15586:
        /*00d4*/ 	.byte	0x04, 0x36
        /*00d6*/ 	.short	(.L_15588 - .L_15587)
.L_15587:
        /*00d8*/ 	.word	0x00000008
.L_15588:


//--------------------- .nv.info._Z15SoftmaxWarpImplI22BroadcastScaleMaskLoadIffbLm2EiE11DirectStoreIffEfLi1ELi1ELi2ELi2ELb0EL9Algorithm0EEvT_T0_ll --------------------------
	.section	.nv.info._Z15SoftmaxWarpImplI22BroadcastScaleMaskLoadIffbLm2EiE11DirectStoreIffEfLi1ELi1ELi2ELi2ELb0EL9Algorithm0EEvT_T0_ll,"",@"SHT_CUDA_INFO"
	.sectionflags	@""
	.align	4


	//----- nvinfo : EIATTR_CUDA_API_VERSION
	.align		4
        /*0000*/ 	.byte	0x04, 0x37
        /*0002*/ 	.short	(.L_15590 - .L_15589)
.L_15589:
        /*0004*/ 	.word	0x00000082


	//----- nvinfo : EIATTR_KPARAM_INFO
	.align		4
.L_15590:
        /*0008*/ 	.byte	0x04, 0x17
        /*000a*/ 	.short	(.L_15592 - .L_15591)
.L_15591:
        /*000c*/ 	.word	0x00000000
        /*0010*/ 	.short	0x0003
        /*0012*/ 	.short	0x0070
        /*0014*/ 	.byte	0x00, 0xf0, 0x21, 0x00


	//----- nvinfo : EIATTR_KPARAM_INFO
	.align		4
.L_15592:
        /*0018*/ 	.byte	0x04, 0x17
        /*001a*/ 	.short	(.L_15594 - .L_15593)
.L_15593:
        /*001c*/ 	.word	0x00000000
        /*0020*/ 	.short	0x0002
        /*0022*/ 	.short	0x0068
        /*0024*/ 	.byte	0x00, 0xf0, 0x21, 0x00


	//----- nvinfo : EIATTR_KPARAM_INFO
	.align		4
.L_15594:
        /*0028*/ 	.byte	0x04, 0x17
        /*002a*/ 	.short	(.L_15596 - .L_15595)
.L_15595:
        /*002c*/ 	.word	0x00000000
        /*0030*/ 	.short	0x0001
        /*0032*/ 	.short	0x0058
        /*0034*/ 	.byte	0x00, 0xf0, 0x41, 0x00


	//----- nvinfo : EIATTR_KPARAM_INFO
	.align		4
.L_15596:
        /*0038*/ 	.byte	0x04, 0x17
        /*003a*/ 	.short	(.L_15598 - .L_15597)
.L_15597:
        /*003c*/ 	.word	0x00000000
        /*0040*/ 	.short	0x0000
        /*0042*/ 	.short	0x0000
        /*0044*/ 	.byte	0x00, 0xf0, 0x61, 0x01


	//----- nvinfo : EIATTR_SPARSE_MMA_MASK
	.align		4
.L_15598:
        /*0048*/ 	.byte	0x03, 0x50
        /*004a*/ 	.short	0x0000


	//----- nvinfo : EIATTR_MAXREG_COUNT
	.align		4
        /*004c*/ 	.byte	0x03, 0x1b
        /*004e*/ 	.short	0x00ff


	//----- nvinfo : EIATTR_EXTERNS
	.align		4
        /*0050*/ 	.byte	0x04, 0x0f
        /*0052*/ 	.short	(.L_15600 - .L_15599)


	//   ....[0]....
	.align		4
.L_15599:
        /*0054*/ 	.word	index@(__assertfail)


	//----- nvinfo : EIATTR_MERCURY_ISA_VERSION
	.align		4
.L_15600:
        /*0058*/ 	.byte	0x03, 0x5f
        /*005a*/ 	.short	0x0101


	//----- nvinfo : EIATTR_COOP_GROUP_MASK_REGIDS
	.align		4
        /*005c*/ 	.byte	0x04, 0x29
        /*005e*/ 	.short	(.L_15602 - .L_15601)


	//   ....[0]....
.L_15601:
        /*0060*/ 	.word	0xffffffff


	//   ....[1]....
        /*0064*/ 	.word	0xffffffff


	//   ....[2]....
        /*0068*/ 	.word	0xffffffff


	//   ....[3]....
        /*006c*/ 	.word	0xffffffff


	//   ....[4]....
        /*0070*/ 	.word	0x0500000f


	//   ....[5]....
        /*0074*/ 	.word	0x0500000f


	//   ....[6]....
        /*0078*/ 	.word	0x0500000f


	//   ....[7]....
        /*007c*/ 	.word	0x0500000f


	//----- nvinfo : EIATTR_COOP_GROUP_INSTR_OFFSETS
	.align		4
.L_15602:
        /*0080*/ 	.byte	0x04, 0x28
        /*0082*/ 	.short	(.L_15604 - .L_15603)


	//   ....[0]....
.L_15603:
        /*0084*/ 	.word	0x00000820


	//   ....[1]....
        /*0088*/ 	.word	0x00000850


	//   ....[2]....
        /*008c*/ 	.word	0x000009b0


	//   ....[3]....
        /*0090*/ 	.word	0x000009d0


	//   ....[4]....
        /*0094*/ 	.word	0x00000d90


	//   ....[5]....
        /*0098*/ 	.word	0x00000e30


	//   ....[6]....
        /*009c*/ 	.word	0x00000fd0


	//   ....[7]....
        /*00a0*/ 	.word	0x00001030


	//----- nvinfo : EIATTR_VRC_CTA_INIT_COUNT
	.align		4
.L_15604:
        /*00a4*/ 	.byte	0x02, 0x4a
	.zero		1
	.zero		1


	//----- nvinfo : EIATTR_SYSCALL_OFFSETS
	.align		4
        /*00a8*/ 	.byte	0x04, 0x46
        /*00aa*/ 	.short	(.L_15606 - .L_15605)


	//   ....[0]....
.L_15605:
        /*00ac*/ 	.word	0x00000190


	//----- nvinfo : EIATTR_EXIT_INSTR_OFFSETS
	.align		4
.L_15606:
        /*00b0*/ 	.byte	0x04, 0x1c
        /*00b2*/ 	.short	(.L_15608 - .L_15607)


	//   ....[0]....
.L_15607:
        /*00b4*/ 	.word	0x00000250


	//   ....[1]....
        /*00b8*/ 	.word	0x00000d20


	//----- nvinfo : EIATTR_CRS_STACK_SIZE
	.align		4
.L_15608:
        /*00bc*/ 	.byte	0x04, 0x1e
        /*00be*/ 	.short	(.L_15610 - .L_15609)
.L_15609:
        /*00c0*/ 	.word	0x00000000


	//----- nvinfo : EIATTR_CBANK_PARAM_SIZE
	.align		4
.L_15610:
        /*00c4*/ 	.byte	0x03, 0x19
        /*00c6*/ 	.short	0x0078


	//----- nvinfo : EIATTR_PARAM_CBANK
	.align		4
        /*00c8*/ 	.byte	0x04, 0x0a
        /*00ca*/ 	.short	(.L_15612 - .L_15611)
	.align		4
.L_15611:
        /*00cc*/ 	.word	index@(.nv.constant0._Z15SoftmaxWarpImplI22BroadcastScaleMaskLoadIffbLm2EiE11DirectStoreIffEfLi1ELi1ELi2ELi2ELb0EL9Algorithm0EEvT_T0_ll)
        /*00d0*/ 	.short	0x0380
        /*00d2*/ 	.short	0x0078


	//----- nvinfo : EIATTR_SW_WAR
	.align		4
.L_15612:
        /*00d4*/ 	.byte	0x04, 0x36
        /*00d6*/ 	.short	(.L_15614 - .L_15613)
.L_15613:
        /*00d8*/ 	.word	0x00000008
.L_15614:


//--------------------- .nv.info._Z15SoftmaxWarpImplI22BroadcastScaleMaskLoadIffbLm2EiE11DirectStoreIffEfLi1ELi1ELi1ELi1ELb1EL9Algorithm0EEvT_T0_ll --------------------------
	.section	.nv.info._Z15SoftmaxWarpImplI22BroadcastScaleMaskLoadIffbLm2EiE11DirectStoreIffEfLi1ELi1ELi1ELi1ELb1EL9Algorithm0EEvT_T0_ll,"",@"SHT_CUDA_INFO"
	.sectionflags	@""
	.align	4


	//----- nvinfo : EIATTR_CUDA_API_VERSION
	.align		4
        /*0000*/ 	.byte	0x04, 0x37
        /*0002*/ 	.short	(.L_15616 - .L_15615)
.L_15615:
        /*0004*/ 	.word	0x00000082


	//----- nvinfo : EIATTR_KPARAM_INFO
	.align		4
.L_15616:
        /*0008*/ 	.byte	0x04, 0x17
        /*000a*/ 	.short	(.L_15618 - .L_15617)
.L_15617:
        /*000c*/ 	.word	0x00000000
        /*0010*/ 	.short	0x0003
        /*0012*/ 	.short	0x0070
        /*0014*/ 	.byte	0x00, 0xf0, 0x21, 0x00


	//----- nvinfo : EIATTR_KPARAM_INFO
	.align		4
.L_15618:
        /*0018*/ 	.byte	0x04, 0x17
        /*001a*/ 	.short	(.L_15620 - .L_15619)
.L_15619:
        /*001c*/ 	.word	0x00000000
        /*0020*/ 	.short	0x0002
        /*0022*/ 	.short	0x0068
        /*0024*/ 	.byte	0x00, 0xf0, 0x21, 0x00


	//----- nvinfo : EIATTR_KPARAM_INFO
	.align		4
.L_15620:
        /*0028*/ 	.byte	0x04, 0x17
        /*002a*/ 	.short	(.L_15622 - .L_15621)
.L_15621:
        /*002c*/ 	.word	0x00000000
        /*0030*/ 	.short	0x0001
        /*0032*/ 	.short	0x0058
        /*0034*/ 	.byte	0x00, 0xf0, 0x41, 0x00


	//----- nvinfo : EIATTR_KPARAM_INFO
	.align		4
.L_15622:
        /*0038*/ 	.byte	0x04, 0x17
        /*003a*/ 	.short	(.L_15624 - .L_15623)
.L_15623:
        /*003c*/ 	.word	0x00000000
        /*0040*/ 	.short	0x0000
        /*0042*/ 	.short	0x0000
        /*0044*/ 	.byte	0x00, 0xf0, 0x61, 0x01


	//----- nvinfo : EIATTR_SPARSE_MMA_MASK
	.align		4
.L_15624:
        /*0048*/ 	.byte	0x03, 0x50
        /*004a*/ 	.short	0x0000


	//----- nvinfo : EIATTR_MAXREG_COUNT
	.align		4
        /*004c*/ 	.byte	0x03, 0x1b
        /*004e*/ 	.short	0x00ff


	//----- nvinfo : EIATTR_EXTERNS
	.align		4
        /*0050*/ 	.byte	0x04, 0x0f
        /*0052*/ 	.short	(.L_15626 - .L_15625)


	//   ....[0]....
	.align		4
.L_15625:
        /*0054*/ 	.word	index@(__assertfail)


	//----- nvinfo : EIATTR_MERCURY_ISA_VERSION
	.align		4
.L_15626:
        /*0058*/ 	.byte	0x03, 0x5f
        /*005a*/ 	.short	0x0101


	//----- nvinfo : EIATTR_VRC_CTA_INIT_COUNT
	.align		4
        /*005c*/ 	.byte	0x02, 0x4a
	.zero		1
	.zero		1


	//----- nvinfo : EIATTR_SYSCALL_OFFSETS
	.align		4
        /*0060*/ 	.byte	0x04, 0x46
        /*0062*/ 	.short	(.L_15628 - .L_15627)


	//   ....[0]....
.L_15627:
        /*0064*/ 	.word	0x000001c0


	//----- nvinfo : EIATTR_EXIT_INSTR_OFFSETS
	.align		4
.L_15628:
        /*0068*/ 	.byte	0x04, 0x1c
        /*006a*/ 	.short	(.L_15630 - .L_15629)


	//   ....[0]....
.L_15629:
        /*006c*/ 	.word	0x00000270


	//   ....[1]....
        /*0070*/ 	.word	0x00000cb0


	//   ....[2]....
        /*0074*/ 	.word	0x00001930


	//----- nvinfo : EIATTR_CRS_STACK_SIZE
	.align		4
.L_15630:
        /*0078*/ 	.byte	0x04, 0x1e
        /*007a*/ 	.short	(.L_15632 - .L_15631)
.L_15631:
        /*007c*/ 	.word	0x00000000


	//----- nvinfo : EIATTR_CBANK_PARAM_SIZE
	.align		4
.L_15632:
        /*0080*/ 	.byte	0x03, 0x19
        /*0082*/ 	.short	0x0078


	//----- nvinfo : EIATTR_PARAM_CBANK
	.align		4
        /*0084*/ 	.byte	0x04, 0x0a
        /*0086*/ 	.short	(.L_15634 - .L_15633)
	.align		4
.L_15633:
        /*0088*/ 	.word	index@(.nv.constant0._Z15SoftmaxWarpImplI22BroadcastScaleMaskLoadIffbLm2EiE11DirectStoreIffEfLi1ELi1ELi1ELi1ELb1EL9Algorithm0EEvT_T0_ll)
        /*008c*/ 	.short	0x0380
        /*008e*/ 	.short	0x0078


	//----- nvinfo : EIATTR_SW_WAR
	.align		4
.L_15634:
        /*0090*/ 	.byte	0x04, 0x36
        /*0092*/ 	.short	(.L_15636 - .L_15635)
.L_15635:
        /*0094*/ 	.word	0x00000008
.L_15636:


//--------------------- .nv.info._Z15SoftmaxWarpImplI22BroadcastScaleMaskLoadIffbLm2EiE11DirectStoreIffEfLi1ELi1ELi1ELi1ELb0EL9Algorithm0EEvT_T0_ll --------------------------
	.section	.nv.info._Z15SoftmaxWarpImplI22BroadcastScaleMaskLoadIffbLm2EiE11DirectStoreIffEfLi1ELi1ELi1ELi1ELb0EL9Algorithm0EEvT_T0_ll,"",@"SHT_CUDA_INFO"
	.sectionflags	@""
	.align	4


	//----- nvinfo : EIATTR_CUDA_API_VERSION
	.align		4
        /*0000*/ 	.byte	0x04, 0x37
        /*0002*/ 	.short	(.L_15638 - .L_15637)
.L_15637:
        /*0004*/ 	.word	0x00000082


	//----- nvinfo : EIATTR_KPARAM_INFO
	.align		4
.L_15638:
        /*0008*/ 	.byte	0x04, 0x17
        /*000a*/ 	.short	(.L_15640 - .L_15639)
.L_15639:
        /*000c*/ 	.word	0x00000000
        /*0010*/ 	.short	0x0003
        /*0012*/ 	.short	0x0070
        /*0014*/ 	.byte	0x00, 0xf0, 0x21, 0x00


	//----- nvinfo : EIATTR_KPARAM_INFO
	.align		4
.L_15640:
        /*0018*/ 	.byte	0x04, 0x17
        /*001a*/ 	.short	(.L_15642 - .L_15641)
.L_15641:
        /*001c*/ 	.word	0x00000000
        /*0020*/ 	.short	0x0002
        /*0022*/ 	.short	0x0068
        /*0024*/ 	.byte	0x00, 0xf0, 0x21, 0x00


	//----- nvinfo : EIATTR_KPARAM_INFO
	.align		4
.L_15642:
        /*0028*/ 	.byte	0x04, 0x17
        /*002a*/ 	.short	(.L_15644 - .L_15643)
.L_15643:
        /*002c*/ 	.word	0x00000000
        /*0030*/ 	.short	0x0001
        /*0032*/ 	.short	0x0058
        /*0034*/ 	.byte	0x00, 0xf0, 0x41, 0x00


	//----- nvinfo : EIATTR_KPARAM_INFO
	.align		4
.L_15644:
        /*0038*/ 	.byte	0x04, 0x17
        /*003a*/ 	.short	(.L_15646 - .L_15645)
.L_15645:
        /*003c*/ 	.word	0x00000000
        /*0040*/ 	.short	0x0000
        /*0042*/ 	.short	0x0000
        /*0044*/ 	.byte	0x00, 0xf0, 0x61, 0x01


	//----- nvinfo : EIATTR_SPARSE_MMA_MASK
	.align		4
.L_15646:
        /*0048*/ 	.byte	0x03, 0x50
        /*004a*/ 	.short	0x0000


	//----- nvinfo : EIATTR_MAXREG_COUNT
	.align		4
        /*004c*/ 	.byte	0x03, 0x1b
        /*004e*/ 	.short	0x00ff


	//----- nvinfo : EIATTR_EXTERNS
	.align		4
        /*0050*/ 	.byte	0x04, 0x0f
        /*0052*/ 	.short	(.L_15648 - .L_15647)


	//   ....[0]....
	.align		4
.L_15647:
        /*0054*/ 	.word	index@(__assertfail)


	//----- nvinfo : EIATTR_MERCURY_ISA_VERSION
	.align		4
.L_15648:
        /*0058*/ 	.byte	0x03, 0x5f
        /*005a*/ 	.short	0x0101


	//----- nvinfo : EIATTR_VRC_CTA_INIT_COUNT
	.align		4
        /*005c*/ 	.byte	0x02, 0x4a
	.zero		1
	.zero		1


	//----- nvinfo : EIATTR_SYSCALL_OFFSETS
	.align		4
        /*0060*/ 	.byte	0x04, 0x46
        /*0062*/ 	.short	(.L_15650 - .L_15649)


	//   ....[0]....
.L_15649:
        /*0064*/ 	.word	0x000001b0


	//----- nvinfo : EIATTR_EXIT_INSTR_OFFSETS
	.align		4
.L_15650:
        /*0068*/ 	.byte	0x04, 0x1c
        /*006a*/ 	.short	(.L_15652 - .L_15651)


	//   ....[0]....
.L_15651:
        /*006c*/ 	.word	0x00000260


	//   ....[1]....
        /*0070*/ 	.word	0x00000bf0


	//   ....[2]....
        /*0074*/ 	.word	0x00001710


	//----- nvinfo : EIATTR_CRS_STACK_SIZE
	.align		4
.L_15652:
        /*0078*/ 	.byte	0x04, 0x1e
        /*007a*/ 	.short	(.L_15654 - .L_15653)
.L_15653:
        /*007c*/ 	.word	0x00000000


	//----- nvinfo : EIATTR_CBANK_PARAM_SIZE
	.align		4
.L_15654:
        /*0080*/ 	.byte	0x03, 0x19
        /*0082*/ 	.short	0x0078


	//----- nvinfo : EIATTR_PARAM_CBANK
	.align		4
        /*0084*/ 	.byte	0x04, 0x0a
        /*0086*/ 	.short	(.L_15656 - .L_15655)
	.align		4
.L_15655:
        /*0088*/ 	.word	index@(.nv.constant0._Z15SoftmaxWarpImplI22BroadcastScaleMaskLoadIffbLm2EiE11DirectStoreIffEfLi1ELi1ELi1ELi1ELb0EL9Algorithm0EEvT_T0_ll)
        /*008c*/ 	.short	0x0380
        /*008e*/ 	.short	0x0078


	//----- nvinfo : EIATTR_SW_WAR
	.align		4
.L_15656:
        /*0090*/ 	.byte	0x04, 0x36
        /*0092*/ 	.short	(.L_15658 - .L_15657)
.L_15657:
        /*0094*/ 	.word	0x00000008
.L_15658:


//--------------------- .nv.info._Z15SoftmaxWarpImplI22BroadcastScaleMaskLoadIffbLm2EiE11DirectStoreIffEfLi1ELi1ELi1ELi2ELb1EL9Algorithm0EEvT_T0_ll --------------------------
	.section	.nv.info._Z15SoftmaxWarpImplI22BroadcastScaleMaskLoadIffbLm2EiE11DirectStoreIffEfLi1ELi1ELi1ELi2ELb1EL9Algorithm0EEvT_T0_ll,"",@"SHT_CUDA_INFO"
	.sectionflags	@""
	.align	4


	//----- nvinfo : EIATTR_CUDA_API_VERSION
	.align		4
        /*0000*/ 	.byte	0x04, 0x37
        /*0002*/ 	.short	(.L_15660 - .L_15659)
.L_15659:
        /*0004*/ 	.word	0x00000082


	//----- nvinfo : EIATTR_KPARAM_INFO
	.align		4
.L_15660:
        /*0008*/ 	.byte	0x04, 0x17
        /*000a*/ 	.short	(.L_15662 - .L_15661)
.L_15661:
        /*000c*/ 	.word	0x00000000
        /*0010*/ 	.short	0x0003
        /*0012*/ 	.short	0x0070
        /*0014*/ 	.byte	0x00, 0xf0, 0x21, 0x00


	//----- nvinfo : EIATTR_KPARAM_INFO
	.align		4
.L_15662:
        /*0018*/ 	.byte	0x04, 0x17
        /*001a*/ 	.short	(.L_15664 - .L_15663)
.L_15663:
        /*001c*/ 	.word	0x00000000
        /*0020*/ 	.short	0x0002
        /*0022*/ 	.short	0x0068
        /*0024*/ 	.byte	0x00, 0xf0, 0x21, 0x00


	//----- nvinfo : EIATTR_KPARAM_INFO
	.align		4
.L_15664:
        /*0028*/ 	.byte	0x04, 0x17
        /*002a*/ 	.short	(.L_15666 - .L_15665)
.L_15665:
        /*002c*/ 	.word	0x00000000
        /*0030*/ 	.short	0x0001
        /*0032*/ 	.short	0x0058
        /*0034*/ 	.byte	0x00, 0xf0, 0x41, 0x00


	//----- nvinfo : EIATTR_KPARAM_INFO
	.align		4
.L_15666:
        /*0038*/ 	.byte	0x04, 0x17
        /*003a*/ 	.short	(.L_15668 - .L_15667)
.L_15667:
        /*003c*/ 	.word	0x00000000
        /*0040*/ 	.short	0x0000
        /*0042*/ 	.short	0x0000
        /*0044*/ 	.byte	0x00, 0xf0, 0x61, 0x01


	//----- nvinfo : EIATTR_SPARSE_MMA_MASK
	.align		4
.L_15668:
        /*0048*/ 	.byte	0x03, 0x50
        /*004a*/ 	.short	0x0000


	//----- nvinfo : EIATTR_MAXREG_COUNT
	.align		4
        /*004c*/ 	.byte	0x03, 0x1b
        /*004e*/ 	.short	0x00ff


	//----- nvinfo : EIATTR_EXTERNS
	.align		4
        /*0050*/ 	.byte	0x04, 0x0f
        /*0052*/ 	.short	(.L_15670 - .L_15669)


	//   ....[0]....
	.align		4
.L_15669:
        /*0054*/ 	.word	index@(__assertfail)


	//----- nvinfo : EIATTR_MERCURY_ISA_VERSION
	.align		4
.L_15670:
        /*0058*/ 	.byte	0x03, 0x5f
        /*005a*/ 	.short	0x0101


	//----- nvinfo : EIATTR_VRC_CTA_INIT_COUNT
	.align		4
        /*005c*/ 	.byte	0x02, 0x4a
	.zero		1
	.zero		1


	//----- nvinfo : EIATTR_SYSCALL_OFFSETS
	.align		4
        /*0060*/ 	.byte	0x04, 0x46
        /*0062*/ 	.short	(.L_15672 - .L_15671)


	//   ....[0]....
.L_15671:
        /*0064*/ 	.word	0x000001c0


	//----- nvinfo : EIATTR_EXIT_INSTR_OFFSETS
	.align		4
.L_15672:
        /*0068*/ 	.byte	0x04, 0x1c
        /*006a*/ 	.short	(.L_15674 - .L_15673)


	//   ....[0]....
.L_15673:
        /*006c*/ 	.word	0x00000280


	//   ....[1]....
        /*0070*/ 	.word	0x00000f70


	//----- nvinfo : EIATTR_CRS_STACK_SIZE
	.align		4
.L_15674:
        /*0074*/ 	.byte	0x04, 0x1e
        /*0076*/ 	.short	(.L_15676 - .L_15675)
.L_15675:
        /*0078*/ 	.word	0x00000000


	//----- nvinfo : EIATTR_CBANK_PARAM_SIZE
	.align		4
.L_15676:
        /*007c*/ 	.byte	0x03, 0x19
        /*007e*/ 	.short	0x0078


	//----- nvinfo : EIATTR_PARAM_CBANK
	.align		4
        /*0080*/ 	.byte	0x04, 0x0a
        /*0082*/ 	.short	(.L_15678 - .L_15677)
	.align		4
.L_15677:
        /*0084*/ 	.word	index@(.nv.constant0._Z15SoftmaxWarpImplI22BroadcastScaleMaskLoadIffbLm2EiE11DirectStoreIffEfLi1ELi1ELi1ELi2ELb1EL9Algorithm0EEvT_T0_ll)
        /*0088*/ 	.short	0x0380
        /*008a*/ 	.short	0x0078


	//----- nvinfo : EIATTR_SW_WAR
	.align		4
.L_15678:
        /*008c*/ 	.byte	0x04, 0x36
        /*008e*/ 	.short	(.L_15680 - .L_15679)
.L_15679:
        /*0090*/ 	.word	0x00000008
.L_15680:


//--------------------- .nv.info._Z15SoftmaxWarpImplI22BroadcastScaleMaskLoadIffbLm2EiE11DirectStoreIffEfLi1ELi1ELi1ELi2ELb0EL9Algorithm0EEvT_T0_ll --------------------------
	.section	.nv.info._Z15SoftmaxWarpImplI22BroadcastScaleMaskLoadIffbLm2EiE11DirectStoreIffEfLi1ELi1ELi1ELi2ELb0EL9Algorithm0EEvT_T0_ll,"",@"SHT_CUDA_INFO"
	.sectionflags	@""
	.align	4


	//----- nvinfo : EIATTR_CUDA_API_VERSION
	.align		4
        /*0000*/ 	.byte	0x04, 0x37
        /*0002*/ 	.short	(.L_15682 - .L_15681)
.L_15681:
        /*0004*/ 	.word	0x00000082


	//----- nvinfo : EIATTR_KPARAM_INFO
	.align		4
.L_15682:
        /*0008*/ 	.byte	0x04, 0x17
        /*000a*/ 	.short	(.L_15684 - .L_15683)
.L_15683:
        /*000c*/ 	.word	0x00000000
        /*0010*/ 	.short	0x0003
        /*0012*/ 	.short	0x0070
        /*0014*/ 	.byte	0x00, 0xf0, 0x21, 0x00


	//----- nvinfo : EIATTR_KPARAM_INFO
	.align		4
.L_15684:
        /*0018*/ 	.byte	0x04, 0x17
        /*001a*/ 	.short	(.L_15686 - .L_15685)
.L_15685:
        /*001c*/ 	.word	0x00000000
        /*0020*/ 	.short	0x0002
        /*0022*/ 	.short	0x0068
        /*0024*/ 	.byte	0x00, 0xf0, 0x21, 0x00


	//----- nvinfo : EIATTR_KPARAM_INFO
	.align		4
.L_15686:
        /*0028*/ 	.byte	0x04, 0x17
        /*002a*/ 	.short	(.L_15688 - .L_15687)
.L_15687:
        /*002c*/ 	.word	0x00000000
        /*0030*/ 	.short	0x0001
        /*0032*/ 	.short	0x0058
        /*0034*/ 	.byte	0x00, 0xf0, 0x41, 0x00


	//----- nvinfo : EIATTR_KPARAM_INFO
	.align		4
.L_15688:
        /*0038*/ 	.byte	0x04, 0x17
        /*003a*/ 	.short	(.L_15690 - .L_15689)
.L_15689:
        /*003c*/ 	.word	0x00000000
        /*0040*/ 	.short	0x0000
        /*0042*/ 	.short	0x0000
        /*0044*/ 	.byte	0x00, 0xf0, 0x61, 0x01


	//----- nvinfo : EIATTR_SPARSE_MMA_MASK
	.align		4
.L_15690:
        /*0048*/ 	.byte	0x03, 0x50
        /*004a*/ 	.short	0x0000


	//----- nvinfo : EIATTR_MAXREG_COUNT
	.align		4
        /*004c*/ 	.byte	0x03, 0x1b
        /*004e*/ 	.short	0x00ff


	//----- nvinfo : EIATTR_EXTERNS
	.align		4
        /*0050*/ 	.byte	0x04, 0x0f
        /*0052*/ 	.short	(.L_15692 - .L_15691)


	//   ....[0]....
	.align		4
.L_15691:
        /*0054*/ 	.word	index@(__assertfail)


	//----- nvinfo : EIATTR_MERCURY_ISA_VERSION
	.align		4
.L_15692:
        /*0058*/ 	.byte	0x03, 0x5f
        /*005a*/ 	.short	0x0101


	//----- nvinfo : EIATTR_VRC_CTA_INIT_COUNT
	.align		4
        /*005c*/ 	.byte	0x02, 0x4a
	.zero		1
	.zero		1


	//----- nvinfo : EIATTR_SYSCALL_OFFSETS
	.align		4
        /*0060*/ 	.byte	0x04, 0x46
        /*0062*/ 	.short	(.L_15694 - .L_15693)


	//   ....[0]....
.L_15693:
        /*0064*/ 	.word	0x00000190


	//----- nvinfo : EIATTR_EXIT_INSTR_OFFSETS
	.align		4
.L_15694:
        /*0068*/ 	.byte	0x04, 0x1c
        /*006a*/ 	.short	(.L_15696 - .L_15695)


	//   ....[0]....
.L_15695:
        /*006c*/ 	.word	0x00000250


	//   ....[1]....
        /*0070*/ 	.word	0x00000ca0


	//----- nvinfo : EIATTR_CRS_STACK_SIZE
	.align		4
.L_15696:
        /*0074*/ 	.byte	0x04, 0x1e
        /*0076*/ 	.short	(.L_15698 - .L_15697)
.L_15697:
        /*0078*/ 	.word	0x00000000


	//----- nvinfo : EIATTR_CBANK_PARAM_SIZE
	.align		4
.L_15698:
        /*007c*/ 	.byte	0x03, 0x19
        /*007e*/ 	.short	0x0078


	//----- nvinfo : EIATTR_PARAM_CBANK
	.align		4
        /*0080*/ 	.byte	0x04, 0x0a
        /*0082*/ 	.short	(.L_15700 - .L_15699)
	.align		4
.L_15699:
        /*0084*/ 	.word	index@(.nv.constant0._Z15SoftmaxWarpImplI22BroadcastScaleMaskLoadIffbLm2EiE11DirectStoreIffEfLi1ELi1ELi1ELi2ELb0EL9Algorithm0EEvT_T0_ll)
        /*0088*/ 	.short	0x0380
        /*008a*/ 	.short	0x0078


	//----- nvinfo : EIATTR_SW_WAR
	.align		4
.L_15700:
        /*008c*/ 	.byte	0x04, 0x36
        /*008e*/ 	.short	(.L_15702 - .L_15701)
.L_15701:
        /*0090*/ 	.word	0x00000008
.L_15702:


//--------------------- .nv.info._Z15SoftmaxWarpImplI22BroadcastScaleMaskLoadIffbLm2EiE11DirectStoreIffEfLi2ELi32ELi32ELi1ELb1EL9Algorithm0EEvT_T0_ll --------------------------
	.section	.nv.info._Z15SoftmaxWarpImplI22BroadcastScaleMaskLoadIffbLm2EiE11DirectStoreIffEfLi2ELi32ELi32ELi1ELb1EL9Algorithm0EEvT_T0_ll,"",@"SHT_CUDA_INFO"
	.sectionflags	@""
	.align	4


	//----- nvinfo : EIATTR_CUDA_API_VERSION
	.align		4
        /*0000*/ 	.byte	0x04, 0x37
        /*0002*/ 	.short	(.L_15704 - .L_15703)
.L_15703:
        /*0004*/ 	.word	0x00000082


	//----- nvinfo : EIATTR_KPARAM_INFO
	.align		4
.L_15704:
        /*0008*/ 	.byte	0x04, 0x17
        /*000a*/ 	.short	(.L_15706 - .L_15705)
.L_15705:
        /*000c*/ 	.word	0x00000000
        /*0010*/ 	.short	0x0003
        /*0012*/ 	.short	0x0070
        /*0014*/ 	.byte	0x00, 0xf0, 0x21, 0x00


	//----- nvinfo : EIATTR_KPARAM_INFO
	.align		4
.L_15706:
        /*0018*/ 	.byte	0x04, 0x17
        /*001a*/ 	.short	(.L_15708 - .L_15707)
.L_15707:
        /*001c*/ 	.word	0x00000000
        /*0020*/ 	.short	0x0002
        /*0022*/ 	.short	0x0068
        /*0024*/ 	.byte	0x00, 0xf0, 0x21, 0x00


	//----- nvinfo : EIATTR_KPARAM_INFO
	.align		4
.L_15708:
        /*0028*/ 	.byte	0x04, 0x17
        /*002a*/ 	.short	(.L_15710 - .L_15709)
.L_15709:
        /*002c*/ 	.word	0x00000000
        /*0030*/ 	.short	0x0001
        /*0032*/ 	.short	0x0058
        /*0034*/ 	.byte	0x00, 0xf0, 0x41, 0x00


	//----- nvinfo : EIATTR_KPARAM_INFO
	.align		4
.L_15710:
        /*0038*/ 	.byte	0x04, 0x17
        /*003a*/ 	.short	(.L_15712 - .L_15711)
.L_15711:
        /*003c*/ 	.word	0x00000000
        /*0040*/ 	.short	0x0000
        /*0042*/ 	.short	0x0000
        /*0044*/ 	.byte	0x00, 0xf0, 0x61, 0x01


	//----- nvinfo : EIATTR_SPARSE_MMA_MASK
	.align		4
.L_15712:
        /*0048*/ 	.byte	0x03, 0x50
        /*004a*/ 	.short	0x0000


	//----- nvinfo : EIATTR_MAXREG_COUNT
	.align		4
        /*004c*/ 	.byte	0x03, 0x1b
        /*004e*/ 	.short	0x00ff


	//----- nvinfo : EIATTR_EXTERNS
	.align		4
        /*0050*/ 	.byte	0x04, 0x0f
        /*0052*/ 	.short	(.L_15714 - .L_15713)


	//   ....[0]....
	.align		4
.L_15713:
        /*0054*/ 	.word	index@(__assertfail)


	//----- nvinfo : EIATTR_MERCURY_ISA_VERSION
	.align		4
.L_15714:
        /*0058*/ 	.byte	0x03, 0x5f
        /*005a*/ 	.short	0x0101


	//----- nvinfo : EIATTR_COOP_GROUP_MASK_REGIDS
	.align		4
        /*005c*/ 	.byte	0x04, 0x29
        /*005e*/ 	.short	(.L_15716 - .L_15715)


	//   ....[0]....
.L_15715:
        /*0060*/ 	.word	0xffffffff


	//   ....[1]....
        /*0064*/ 	.word	0xffffffff


	//   ....[2]....
        /*0068*/ 	.word	0xffffffff


	//   ....[3]....
        /*006c*/ 	.word	0xffffffff


	//   ....[4]....
        /*0070*/ 	.word	0xffffffff


	//   ....[5]....
        /*0074*/ 	.word	0xffffffff


	//   ....[6]....
        /*0078*/ 	.word	0xffffffff


	//   ....[7]....
        /*007c*/ 	.word	0xffffffff


	//   ....[8]....
        /*0080*/ 	.word	0xffffffff


	//   ....[9]....
        /*0084*/ 	.word	0xffffffff


	//   ....[10]....
        /*0088*/ 	.word	0x0500000f


	//   ....[11]....
        /*008c*/ 	.word	0x0500000f


	//   ....[12]....
        /*0090*/ 	.word	0x0500000f


	//   ....[13]....
        /*0094*/ 	.word	0x0500000f


	//   ....[14]....
        /*0098*/ 	.word	0x0500000f


	//   ....[15]....
        /*009c*/ 	.word	0x0500000f


	//   ....[16]....
        /*00a0*/ 	.word	0x0500000f


	//   ....[17]....
        /*00a4*/ 	.word	0x0500000f


	//   ....[18]....
        /*00a8*/ 	.word	0x0500000f


	//   ....[19]....
        /*00ac*/ 	.word	0x0500000f


	//----- nvinfo : EIATTR_COOP_GROUP_INSTR_OFFSETS
	.align		4
.L_15716:
        /*00b0*/ 	.byte	0x04, 0x28
        /*00b2*/ 	.short	(.L_15718 - .L_15717)


	//   ....[0]....
.L_15717:
        /*00b4*/ 	.word	0x00004940


	//   ....[1]....
        /*00b8*/ 	.word	0x00004970


	//   ....[2]....
        /*00bc*/ 	.word	0x00004990


	//   ....[3]....
        /*00c0*/ 	.word	0x000049b0


	//   ....[4]....
        /*00c4*/ 	.word	0x000049d0


	//   ....[5]....
        /*00c8*/ 	.word	0x00005e00


	//   ....[6]....
        /*00cc*/ 	.word	0x00005e20


	//   ....[7]....
        /*00d0*/ 	.word	0x00005e40


	//   ....[8]....
        /*00d4*/ 	.word	0x00005e60


	//   ....[9]....
        /*00d8*/ 	.word	0x00005e80


	//   ....[10]....
        /*00dc*/ 	.word	0x00009280


	//   ....[11]....
        /*00e0*/ 	.word	0x00009320


	//   ....[12]....
        /*00e4*/ 	.word	0x00009380


	//   ....[13]....
        /*00e8*/ 	.word	0x000093e0


	//   ....[14]....
        /*00ec*/ 	.word	0x00009440


	//   ....[15]....
        /*00f0*/ 	.word	0x0000a8b0


	//   ....[16]....
        /*00f4*/ 	.word	0x0000a910


	//   ....[17]....
        /*00f8*/ 	.word	0x0000a970


	//   ....[18]....
        /*00fc*/ 	.word	0x0000a9d0


	//   ....[19]....
        /*0100*/ 	.word	0x0000aa30


	//----- nvinfo : EIATTR_VRC_CTA_INIT_COUNT
	.align		4
.L_15718:
        /*0104*/ 	.byte	0x02, 0x4a
	.zero		1
	.zero		1


	//----- nvinfo : EIATTR_SYSCALL_OFFSETS
	.align		4
        /*0108*/ 	.byte	0x04, 0x46
        /*010a*/ 	.short	(.L_15720 - .L_15719)


	//   ....[0]....
.L_15719:
        /*010c*/ 	.word	0x000001a0


	//----- nvinfo : EIATTR_EXIT_INSTR_OFFSETS
	.align		4
.L_15720:
        /*0110*/ 	.byte	0x04, 0x1c
        /*0112*/ 	.short	(.L_15722 - .L_15721)


	//   ....[0]....
.L_15721:
        /*0114*/ 	.word	0x00000230


	//   ....[1]....
        /*0118*/ 	.word	0x00009220


	//----- nvinfo : EIATTR_CRS_STACK_SIZE
	.align		4
.L_15722:
        /*011c*/ 	.byte	0x04, 0x1e
        /*011e*/ 	.short	(.L_15724 - .L_15723)
.L_15723:
        /*0120*/ 	.word	0x00000000


	//----- nvinfo : EIATTR_CBANK_PARAM_SIZE
	.align		4
.L_15724:
        /*0124*/ 	.byte	0x03, 0x19
        /*0126*/ 	.short	0x0078


	//----- nvinfo : EIATTR_PARAM_CBANK
	.align		4
        /*0128*/ 	.byte	0x04, 0x0a
        /*012a*/ 	.short	(.L_15726 - .L_15725)
	.align		4
.L_15725:
        /*012c*/ 	.word	index@(.nv.constant0._Z15SoftmaxWarpImplI22BroadcastScaleMaskLoadIffbLm2EiE11DirectStoreIffEfLi2ELi32ELi32ELi1ELb1EL9Algorithm0EEvT_T0_ll)
        /*0130*/ 	.short	0x0380
        /*0132*/ 	.short	0x0078


	//----- nvinfo : EIATTR_SW_WAR
	.align		4
.L_15726:
        /*0134*/ 	.byte	0x04, 0x36
        /*0136*/ 	.short	(.L_15728 - .L_15727)
.L_15727:
        /*0138*/ 	.word	0x00000008
.L_15728:


//--------------------- .nv.info._Z15SoftmaxWarpImplI22BroadcastScaleMaskLoadIffbLm2EiE11DirectStoreIffEfLi2ELi32ELi32ELi1ELb0EL9Algorithm0EEvT_T0_ll --------------------------
	.section	.nv.info._Z15SoftmaxWarpImplI22BroadcastScaleMaskLoadIffbLm2EiE11DirectStoreIffEfLi2ELi32ELi32ELi1ELb0EL9Algorithm0EEvT_T0_ll,"",@"SHT_CUDA_INFO"
	.sectionflags	@""
	.align	4


	//----- nvinfo : EIATTR_CUDA_API_VERSION
	.align		4
        /*0000*/ 	.byte	0x04, 0x37
        /*0002*/ 	.short	(.L_15730 - .L_15729)
.L_15729:
        /*0004*/ 	.word	0x00000082


	//----- nvinfo : EIATTR_KPARAM_INFO
	.align		4
.L_15730:
        /*0008*/ 	.byte	0x04, 0x17
        /*000a*/ 	.short	(.L_15732 - .L_15731)
.L_15731:
        /*000c*/ 	.word	0x00000000
        /*0010*/ 	.short	0x0003
        /*0012*/ 	.short	0x0070
        /*0014*/ 	.byte	0x00, 0xf0, 0x21, 0x00


	//----- nvinfo : EIATTR_KPARAM_INFO
	.align		4
.L_15732:
        /*0018*/ 	.byte	0x04, 0x17
        /*001a*/ 	.short	(.L_15734 - .L_15733)
.L_15733:
        /*001c*/ 	.word	0x00000000
        /*0020*/ 	.short	0x0002
        /*0022*/ 	.short	0x0068
        /*0024*/ 	.byte	0x00, 0xf0, 0x21, 0x00


	//----- nvinfo : EIATTR_KPARAM_INFO
	.align		4
.L_15734:
        /*0028*/ 	.byte	0x04, 0x17
        /*002a*/ 	.short	(.L_15736 - .L_15735)
.L_15735:
        /*002c*/ 	.word	0x00000000
        /*0030*/ 	.short	0x0001
        /*0032*/ 	.short	0x0058
        /*0034*/ 	.byte	0x00, 0xf0, 0x41, 0x00


	//----- nvinfo : EIATTR_KPARAM_INFO
	.align		4
.L_15736:
        /*0038*/ 	.byte	0x04, 0x17
        /*003a*/ 	.short	(.L_15738 - .L_15737)
.L_15737:
        /*003c*/ 	.word	0x00000000
        /*0040*/ 	.short	0x0000
        /*0042*/ 	.short	0x0000
        /*0044*/ 	.byte	0x00, 0xf0, 0x61, 0x01


	//----- nvinfo : EIATTR_SPARSE_MMA_MASK
	.align		4
.L_15738:
        /*0048*/ 	.byte	0x03, 0x50
        /*004a*/ 	.short	0x0000


	//----- nvinfo : EIATTR_MAXREG_COUNT
	.align		4
        /*004c*/ 	.byte	0x03, 0x1b
        /*004e*/ 	.short	0x00ff


	//----- nvinfo : EIATTR_EXTERNS
	.align		4
        /*0050*/ 	.byte	0x04, 0x0f
        /*0052*/ 	.short	(.L_15740 - .L_15739)


	//   ....[0]....
	.align		4
.L_15739:
        /*0054*/ 	.word	index@(__assertfail)


	//----- nvinfo : EIATTR_MERCURY_ISA_VERSION
	.align		4
.L_15740:
        /*0058*/ 	.byte	0x03, 0x5f
        /*005a*/ 	.short	0x0101


	//----- nvinfo : EIATTR_COOP_GROUP_MASK_REGIDS
	.align		4
        /*005c*/ 	.byte	0x04, 0x29
        /*005e*/ 	.short	(.L_15742 - .L_15741)


	//   ....[0]....
.L_15741:
        /*0060*/ 	.word	0xffffffff


	//   ....[1]....
        /*0064*/ 	.word	0xffffffff


	//   ....[2]....
        /*0068*/ 	.word	0xffffffff


	//   ....[3]....
        /*006c*/ 	.word	0xffffffff


	//   ....[4]....
        /*0070*/ 	.word	0xffffffff


	//   ....[5]....
        /*0074*/ 	.word	0xffffffff


	//   ....[6]....
        /*0078*/ 	.word	0xffffffff


	//   ....[7]....
        /*007c*/ 	.word	0xffffffff


	//   ....[8]....
        /*0080*/ 	.word	0xffffffff


	//   ....[9]....
        /*0084*/ 	.word	0xffffffff


	//   ....[10]....
        /*0088*/ 	.word	0x0500000f


	//   ....[11]....
        /*008c*/ 	.word	0x0500000f


	//   ....[12]....
        /*0090*/ 	.word	0x0500000f


	//   ....[13]....
        /*0094*/ 	.word	0x0500000f


	//   ....[14]....
        /*0098*/ 	.word	0x0500000f


	//   ....[15]....
        /*009c*/ 	.word	0x0500000f


	//   ....[16]....
        /*00a0*/ 	.word	0x0500000f


	//   ....[17]....
        /*00a4*/ 	.word	0x0500000f


	//   ....[18]....
        /*00a8*/ 	.word	0x0500000f


	//   ....[19]....
        /*00ac*/ 	.word	0x0500000f


	//----- nvinfo : EIATTR_COOP_GROUP_INSTR_OFFSETS
	.align		4
.L_15742:
        /*00b0*/ 	.byte	0x04, 0x28
        /*00b2*/ 	.short	(.L_15744 - .L_15743)


	//   ....[0]....
.L_15743:
        /*00b4*/ 	.word	0x00002db0


	//   ....[1]....
        /*00b8*/ 	.word	0x00002de0


	//   ....[2]....
        /*00bc*/ 	.word	0x00002e00


	//   ....[3]....
        /*00c0*/ 	.word	0x00002e20


	//   ....[4]....
        /*00c4*/ 	.word	0x00002e50


	//   ....[5]....
        /*00c8*/ 	.word	0x00004270


	//   ....[6]....
        /*00cc*/ 	.word	0x00004290


	//   ....[7]....
        /*00d0*/ 	.word	0x000042b0


	//   ....[8]....
        /*00d4*/ 	.word	0x000042d0


	//   ....[9]....
        /*00d8*/ 	.word	0x000042f0


	//   ....[10]....
        /*00dc*/ 	.word	0x00006ce0


	//   ....[11]....
        /*00e0*/ 	.word	0x00006d80


	//   ....[12]....
        /*00e4*/ 	.word	0x00006de0


	//   ....[13]....
        /*00e8*/ 	.word	0x00006e40


	//   ....[14]....
        /*00ec*/ 	.word	0x00006ea0


	//   ....[15]....
        /*00f0*/ 	.word	0x00008310


	//   ....[16]....
        /*00f4*/ 	.word	0x00008370


	//   ....[17]....
        /*00f8*/ 	.word	0x000083d0


	//   ....[18]....
        /*00fc*/ 	.word	0x00008430


	//   ....[19]....
        /*0100*/ 	.word	0x00008490


	//----- nvinfo : EIATTR_VRC_CTA_INIT_COUNT
	.align		4
.L_15744:
        /*0104*/ 	.byte	0x02, 0x4a
	.zero		1
	.zero		1


	//----- nvinfo : EIATTR_SYSCALL_OFFSETS
	.align		4
        /*0108*/ 	.byte	0x04, 0x46
        /*010a*/ 	.short	(.L_15746 - .L_15745)


	//   ....[0]....
.L_15745:
        /*010c*/ 	.word	0x00000190


	//----- nvinfo : EIATTR_EXIT_INSTR_OFFSETS
	.align		4
.L_15746:
        /*0110*/ 	.byte	0x04, 0x1c
        /*0112*/ 	.short	(.L_15748 - .L_15747)


	//   ....[0]....
.L_15747:
        /*0114*/ 	.word	0x00000220


	//   ....[1]....
        /*0118*/ 	.word	0x00006c80


	//----- nvinfo : EIATTR_CRS_STACK_SIZE
	.align		4
.L_15748:
        /*011c*/ 	.byte	0x04, 0x1e
        /*011e*/ 	.short	(.L_15750 - .L_15749)
.L_15749:
        /*0120*/ 	.word	0x00000000


	//----- nvinfo : EIATTR_CBANK_PARAM_SIZE
	.align		4
.L_15750:
        /*0124*/ 	.byte	0x03, 0x19
        /*0126*/ 	.short	0x0078


	//----- nvinfo : EIATTR_PARAM_CBANK
	.align		4
        /*0128*/ 	.byte	0x04, 0x0a
        /*012a*/ 	.short	(.L_15752 - .L_15751)
	.align		4
.L_15751:
        /*012c*/ 	.word	index@(.nv.constant0._Z15SoftmaxWarpImplI22BroadcastScaleMaskLoadIffbLm2EiE11DirectStoreIffEfLi2ELi32ELi32ELi1ELb0EL9Algorithm0EEvT_T0_ll)
        /*0130*/ 	.short	0x0380
        /*0132*/ 	.short	0x0078


	//----- nvinfo : EIATTR_SW_WAR
	.align		4
.L_15752:
        /*0134*/ 	.byte	0x04, 0x36
        /*0136*/ 	.short	(.L_15754 - .L_15753)
.L_15753:
        /*0138*/ 	.word	0x00000008
.L_15754:


//--------------------- .nv.info._Z15SoftmaxWarpImplI22BroadcastScaleMaskLoadIffbLm2EiE11DirectStoreIffEfLi2ELi30ELi32ELi1ELb1EL9Algorithm0EEvT_T0_ll --------------------------
	.section	.nv.info._Z15SoftmaxWarpImplI22BroadcastScaleMaskLoadIffbLm2EiE11DirectStoreIffEfLi2ELi30ELi32ELi1ELb1EL9Algorithm0EEvT_T0_ll,"",@"SHT_CUDA_INFO"
	.sectionflags	@""
	.align	4


	//----- nvinfo : EIATTR_CUDA_API_VERSION
	.align		4
        /*0000*/ 	.byte	0x04, 0x37
        /*0002*/ 	.short	(.L_15756 - .L_15755)
.L_15755:
        /*0004*/ 	.word	0x00000082


	//----- nvinfo : EIATTR_KPARAM_INFO
	.align		4
.L_15756:
        /*0008*/ 	.byte	0x04, 0x17
        /*000a*/ 	.short	(.L_15758 - .L_15757)
.L_15757:
        /*000c*/ 	.word	0x00000000
        /*0010*/ 	.short	0x0003
        /*0012*/ 	.short	0x0070
        /*0014*/ 	.byte	0x00, 0xf0, 0x21, 0x00


	//----- nvinfo : EIATTR_KPARAM_INFO
	.align		4
.L_15758:
        /*0018*/ 	.byte	0x04, 0x17
        /*001a*/ 	.short	(.L_15760 - .L_15759)
.L_15759:
        /*001c*/ 	.word	0x00000000
        /*0020*/ 	.short	0x0002
        /*0022*/ 	.short	0x0068
        /*0024*/ 	.byte	0x00, 0xf0, 0x21, 0x00


	//----- nvinfo : EIATTR_KPARAM_INFO
	.align		4
.L_15760:
        /*0028*/ 	.byte	0x04, 0x17
        /*002a*/ 	.short	(.L_15762 - .L_15761)
.L_15761:
        /*002c*/ 	.word	0x00000000
        /*0030*/ 	.short	0x0001
        /*0032*/ 	.short	0x0058
        /*0034*/ 	.byte	0x00, 0xf0, 0x41, 0x00


	//----- nvinfo : EIATTR_KPARAM_INFO
	.align		4
.L_15762:
        /*0038*/ 	.byte	0x04, 0x17
        /*003a*/ 	.short	(.L_15764 - .L_15763)
.L_15763:
        /*003c*/ 	.word	0x00000000
        /*0040*/ 	.short	0x0000
        /*0042*/ 	.short	0x0000
        /*0044*/ 	.byte	0x00, 0xf0, 0x61, 0x01


	//----- nvinfo : EIATTR_SPARSE_MMA_MASK
	.align		4
.L_15764:
        /*0048*/ 	.byte	0x03, 0x50
        /*004a*/ 	.short	0x0000


	//----- nvinfo : EIATTR_MAXREG_COUNT
	.align		4
        /*004c*/ 	.byte	0x03, 0x1b
        /*004e*/ 	.short	0x00ff


	//----- nvinfo : EIATTR_EXTERNS
	.align		4
        /*0050*/ 	.byte	0x04, 0x0f
        /*0052*/ 	.short	(.L_15766 - .L_15765)


	//   ....[0]....
	.align		4
.L_15765:
        /*0054*/ 	.word	index@(__assertfail)


	//----- nvinfo : EIATTR_MERCURY_ISA_VERSION
	.align		4
.L_15766:
        /*0058*/ 	.byte	0x03, 0x5f
        /*005a*/ 	.short	0x0101


	//----- nvinfo : EIATTR_COOP_GROUP_MASK_REGIDS
	.align		4
        /*005c*/ 	.byte	0x04, 0x29
        /*005e*/ 	.short	(.L_15768 - .L_15767)


	//   ....[0]....
.L_15767:
        /*0060*/ 	.word	0xffffffff


	//   ....[1]....
        /*0064*/ 	.word	0xffffffff


	//   ....[2]....
        /*0068*/ 	.word	0xffffffff


	//   ....[3]....
        /*006c*/ 	.word	0xffffffff


	//   ....[4]....
        /*0070*/ 	.word	0xffffffff


	//   ....[5]....
        /*0074*/ 	.word	0xffffffff


	//   ....[6]....
        /*0078*/ 	.word	0xffffffff


	//   ....[7]....
        /*007c*/ 	.word	0xffffffff


	//   ....[8]....
        /*0080*/ 	.word	0xffffffff


	//   ....[9]....
        /*0084*/ 	.word	0xffffffff


	//   ....[10]....
        /*0088*/ 	.word	0x0500000f


	//   ....[11]....
        /*008c*/ 	.word	0x0500000f


	//   ....[12]....
        /*0090*/ 	.word	0x0500000f


	//   ....[13]....
        /*0094*/ 	.word	0x0500000f


	//   ....[14]....
        /*0098*/ 	.word	0x0500000f


	//   ....[15]....
        /*009c*/ 	.word	0x0500000f


	//   ....[16]....
        /*00a0*/ 	.word	0x0500000f


	//   ....[17]....
        /*00a4*/ 	.word	0x0500000f


	//   ....[18]....
        /*00a8*/ 	.word	0x0500000f


	//   ....[19]....
        /*00ac*/ 	.word	0x0500000f


	//----- nvinfo : EIATTR_COOP_GROUP_INSTR_OFFSETS
	.align		4
.L_15768:
        /*00b0*/ 	.byte	0x04, 0x28
        /*00b2*/ 	.short	(.L_15770 - .L_15769)


	//   ....[0]....
.L_15769:
        /*00b4*/ 	.word	0x000044c0


	//   ....[1]....
        /*00b8*/ 	.word	0x00004500


	//   ....[2]....
        /*00bc*/ 	.word	0x00004520


	//   ....[3]....
        /*00c0*/ 	.word	0x00004540


	//   ....[4]....
        /*00c4*/ 	.word	0x00004560


	//   ....[5]....
        /*00c8*/ 	.word	0x00005840


	//   ....[6]....
        /*00cc*/ 	.word	0x00005860


	//   ....[7]....
        /*00d0*/ 	.word	0x00005880


	//   ....[8]....
        /*00d4*/ 	.word	0x000058a0


	//   ....[9]....
        /*00d8*/ 	.word	0x000058c0


	//   ....[10]....
        /*00dc*/ 	.word	0x00008960


	//   ....[11]....
        /*00e0*/ 	.word	0x000089f0


	//   ....[12]....
        /*00e4*/ 	.word	0x00008a50


	//   ....[13]....
        /*00e8*/ 	.word	0x00008ab0


	//   ....[14]....
        /*00ec*/ 	.word	0x00008b10


	//   ....[15]....
        /*00f0*/ 	.word	0x00009e50


	//   ....[16]....
        /*00f4*/ 	.word	0x00009eb0


	//   ....[17]....
        /*00f8*/ 	.word	0x00009f10


	//   ....[18]....
        /*00fc*/ 	.word	0x00009f70


	//   ....[19]....
        /*0100*/ 	.word	0x00009fd0


	//----- nvinfo : EIATTR_VRC_CTA_INIT_COUNT
	.align		4
.L_15770:
        /*0104*/ 	.byte	0x02, 0x4a
	.zero		1
	.zero		1


	//----- nvinfo : EIATTR_SYSCALL_OFFSETS
	.align		4
        /*0108*/ 	.byte	0x04, 0x46
        /*010a*/ 	.short	(.L_15772 - .L_15771)


	//   ....[0]....
.L_15771:
        /*010c*/ 	.word	0x000001a0


	//----- nvinfo : EIATTR_EXIT_INSTR_OFFSETS
	.align		4
.L_15772:
        /*0110*/ 	.byte	0x04, 0x1c
        /*0112*/ 	.short	(.L_15774 - .L_15773)


	//   ....[0]....
.L_15773:
        /*0114*/ 	.word	0x00000230


	//   ....[1]....
        /*0118*/ 	.word	0x00008900


	//----- nvinfo : EIATTR_CRS_STACK_SIZE
	.align		4
.L_15774:
        /*011c*/ 	.byte	0x04, 0x1e
        /*011e*/ 	.short	(.L_15776 - .L_15775)
.L_15775:
        /*0120*/ 	.word	0x00000000


	//----- nvinfo : EIATTR_CBANK_PARAM_SIZE
	.align		4
.L_15776:
        /*0124*/ 	.byte	0x03, 0x19
        /*0126*/ 	.short	0x0078


	//----- nvinfo : EIATTR_PARAM_CBANK
	.align		4
        /*0128*/ 	.byte	0x04, 0x0a
        /*012a*/ 	.short	(.L_15778 - .L_15777)
	.align		4
.L_15777:
        /*012c*/ 	.word	index@(.nv.constant0._Z15SoftmaxWarpImplI22BroadcastScaleMaskLoadIffbLm2EiE11DirectStoreIffEfLi2ELi30ELi32ELi1ELb1EL9Algorithm0EEvT_T0_ll)
        /*0130*/ 	.short	0x0380
        /*0132*/ 	.short	0x0078


	//----- nvinfo : EIATTR_SW_WAR
	.align		4
.L_15778:
        /*0134*/ 	.byte	0x04, 0x36
        /*0136*/ 	.short	(.L_15780 - .L_15779)
.L_15779:
        /*0138*/ 	.word	0x00000008
.L_15780:


//--------------------- .nv.info._Z15SoftmaxWarpImplI22BroadcastScaleMaskLoadIffbLm2EiE11DirectStoreIffEfLi2ELi30ELi32ELi1ELb0EL9Algorithm0EEvT_T0_ll --------------------------
	.section	.nv.info._Z15SoftmaxWarpImplI22BroadcastScaleMaskLoadIffbLm2EiE11DirectStoreIffEfLi2ELi30ELi32ELi1ELb0EL9Algorithm0EEvT_T0_ll,"",@"SHT_CUDA_INFO"
	.sectionflags	@""
	.align	4


	//----- nvinfo : EIATTR_CUDA_API_VERSION
	.align		4
        /*0000*/ 	.byte	0x04, 0x37
        /*0002*/ 	.short	(.L_15782 - .L_15781)
.L_15781:
        /*0004*/ 	.word	0x00000082


	//----- nvinfo : EIATTR_KPARAM_INFO
	.align		4
.L_15782:
        /*0008*/ 	.byte	0x04, 0x17
        /*000a*/ 	.short	(.L_15784 - .L_15783)
.L_15783:
        /*000c*/ 	.word	0x00000000
        /*0010*/ 	.short	0x0003
        /*0012*/ 	.short	0x0070
        /*0014*/ 	.byte	0x00, 0xf0, 0x21, 0x00


	//----- nvinfo : EIATTR_KPARAM_INFO
	.align		4
.L_15784:
        /*0018*/ 	.byte	0x04, 0x17
        /*001a*/ 	.short	(.L_15786 - .L_15785)
.L_15785:
        /*001c*/ 	.word	0x00000000
        /*0020*/ 	.short	0x0002
        /*0022*/ 	.short	0x0068
        /*0024*/ 	.byte	0x00, 0xf0, 0x21, 0x00


	//----- nvinfo : EIATTR_KPARAM_INFO
	.align		4
.L_15786:
        /*0028*/ 	.byte	0x04, 0x17
        /*002a*/ 	.short	(.L_15788 - .L_15787)
.L_15787:
        /*002c*/ 	.word	0x00000000
        /*0030*/ 	.short	0x0001
        /*0032*/ 	.short	0x0058
        /*0034*/ 	.byte	0x00, 0xf0, 0x41, 0x00


	//----- nvinfo : EIATTR_KPARAM_INFO
	.align		4
.L_15788:
        /*0038*/ 	.byte	0x04, 0x17
        /*003a*/ 	.short	(.L_15790 - .L_15789)
.L_15789:
        /*003c*/ 	.word	0x00000000
        /*0040*/ 	.short	0x0000
        /*0042*/ 	.short	0x0000
        /*0044*/ 	.byte	0x00, 0xf0, 0x61, 0x01


	//----- nvinfo : EIATTR_SPARSE_MMA_MASK
	.align		4
.L_15790:
        /*0048*/ 	.byte	0x03, 0x50
        /*004a*/ 	.short	0x0000


	//----- nvinfo : EIATTR_MAXREG_COUNT
	.align		4
        /*004c*/ 	.byte	0x03, 0x1b
        /*004e*/ 	.short	0x00ff


	//----- nvinfo : EIATTR_EXTERNS
	.align		4
        /*0050*/ 	.byte	0x04, 0x0f
        /*0052*/ 	.short	(.L_15792 - .L_15791)


	//   ....[0]....
	.align		4
.L_15791:
        /*0054*/ 	.word	index@(__assertfail)


	//----- nvinfo : EIATTR_MERCURY_ISA_VERSION
	.align		4
.L_15792:
        /*0058*/ 	.byte	0x03, 0x5f
        /*005a*/ 	.short	0x0101


	//----- nvinfo : EIATTR_COOP_GROUP_MASK_REGIDS
	.align		4
        /*005c*/ 	.byte	0x04, 0x29
        /*005e*/ 	.short	(.L_15794 - .L_15793)


	//   ....[0]....
.L_15793:
        /*0060*/ 	.word	0xffffffff


	//   ....[1]....
        /*0064*/ 	.word	0xffffffff


	//   ....[2]....
        /*0068*/ 	.word	0xffffffff


	//   ....[3]....
        /*006c*/ 	.word	0xffffffff


	//   ....[4]....
        /*0070*/ 	.word	0xffffffff


	//   ....[5]....
        /*0074*/ 	.word	0xffffffff


	//   ....[6]....
        /*0078*/ 	.word	0xffffffff


	//   ....[7]....
        /*007c*/ 	.word	0xffffffff


	//   ....[8]....
        /*0080*/ 	.word	0xffffffff


	//   ....[9]....
        /*0084*/ 	.word	0xffffffff


	//   ....[10]....
        /*0088*/ 	.word	0x0500000f


	//   ....[11]....
        /*008c*/ 	.word	0x0500000f


	//   ....[12]....
        /*0090*/ 	.word	0x0500000f


	//   ....[13]....
        /*0094*/ 	.word	0x0500000f


	//   ....[14]....
        /*0098*/ 	.word	0x0500000f


	//   ....[15]....
        /*009c*/ 	.word	0x0500000f


	//   ....[16]....
        /*00a0*/ 	.word	0x0500000f


	//   ....[17]....
        /*00a4*/ 	.word	0x0500000f


	//   ....[18]....
        /*00a8*/ 	.word	0x0500000f


	//   ....[19]....
        /*00ac*/ 	.word	0x0500000f


	//----- nvinfo : EIATTR_COOP_GROUP_INSTR_OFFSETS
	.align		4
.L_15794:
        /*00b0*/ 	.byte	0x04, 0x28
        /*00b2*/ 	.short	(.L_15796 - .L_15795)


	//   ....[0]....
.L_15795:
        /*00b4*/ 	.word	0x00002b80


	//   ....[1]....
        /*00b8*/ 	.word	0x00002bc0


	//   ....[2]....
        /*00bc*/ 	.word	0x00002be0


	//   ....[3]....
        /*00c0*/ 	.word	0x00002c00


	//   ....[4]....
        /*00c4*/ 	.word	0x00002c20


	//   ....[5]....
        /*00c8*/ 	.word	0x00003f00


	//   ....[6]....
        /*00cc*/ 	.word	0x00003f20


	//   ....[7]....
        /*00d0*/ 	.word	0x00003f40


	//   ....[8]....
        /*00d4*/ 	.word	0x00003f60


	//   ....[9]....
        /*00d8*/ 	.word	0x00003f80


	//   ....[10]....
        /*00dc*/ 	.word	0x000066f0


	//   ....[11]....
        /*00e0*/ 	.word	0x00006790


	//   ....[12]....
        /*00e4*/ 	.word	0x000067f0


	//   ....[13]....
        /*00e8*/ 	.word	0x00006850


	//   ....[14]....
        /*00ec*/ 	.word	0x000068b0


	//   ....[15]....
        /*00f0*/ 	.word	0x00007be0


	//   ....[16]....
        /*00f4*/ 	.word	0x00007c40


	//   ....[17]....
        /*00f8*/ 	.word	0x00007ca0


	//   ....[18]....
        /*00fc*/ 	.word	0x00007d00


	//   ....[19]....
        /*0100*/ 	.word	0x00007d60


	//----- nvinfo : EIATTR_VRC_CTA_INIT_COUNT
	.align		4
.L_15796:
        /*0104*/ 	.byte	0x02, 0x4a
	.zero		1
	.zero		1


	//----- nvinfo : EIATTR_SYSCALL_OFFSETS
	.align		4
        /*0108*/ 	.byte	0x04, 0x46
        /*010a*/ 	.short	(.L_15798 - .L_15797)


	//   ....[0]....
.L_15797:
        /*010c*/ 	.word	0x00000190


	//----- nvinfo : EIATTR_EXIT_INSTR_OFFSETS
	.align		4
.L_15798:
        /*0110*/ 	.byte	0x04, 0x1c
        /*0112*/ 	.short	(.L_15800 - .L_15799)


	//   ....[0]....
.L_15799:
        /*0114*/ 	.word	0x00000220


	//   ....[1]....
        /*0118*/ 	.word	0x00006690


	//----- nvinfo : EIATTR_CRS_STACK_SIZE
	.align		4
.L_15800:
        /*011c*/ 	.byte	0x04, 0x1e
        /*011e*/ 	.short	(.L_15802 - .L_15801)
.L_15801:
        /*0120*/ 	.word	0x00000000


	//----- nvinfo : EIATTR_CBANK_PARAM_SIZE
	.align		4
.L_15802:
        /*0124*/ 	.byte	0x03, 0x19
        /*0126*/ 	.short	0x0078


	//----- nvinfo : EIATTR_PARAM_CBANK
	.align		4
        /*0128*/ 	.byte	0x04, 0x0a
        /*012a*/ 	.short	(.L_15804 - .L_15803)
	.align		4
.L_15803:
        /*012c*/ 	.word	index@(.nv.constant0._Z15SoftmaxWarpImplI22BroadcastScaleMaskLoadIffbLm2EiE11DirectStoreIffEfLi2ELi30ELi32ELi1ELb0EL9Algorithm0EEvT_T0_ll)
        /*0130*/ 	.short	0x0380
        /*0132*/ 	.short	0x0078


	//----- nvinfo : EIATTR_SW_WAR
	.align		4
.L_15804:
        /*0134*/ 	.byte	0x04, 0x36
        /*0136*/ 	.short	(.L_15806 - .L_15805)
.L_15805:
        /*0138*/ 	.word	0x00000008
.L_15806:


//--------------------- .nv.info._Z15SoftmaxWarpImplI22BroadcastScaleMaskLoadIffbLm2EiE11DirectStoreIffEfLi2ELi28ELi32ELi1ELb1EL9Algorithm0EEvT_T0_ll --------------------------
	.section	.nv.info._Z15SoftmaxWarpImplI22BroadcastScaleMaskLoadIffbLm2EiE11DirectStoreIffEfLi2ELi28ELi32ELi1ELb1EL9Algorithm0EEvT_T0_ll,"",@"SHT_CUDA_INFO"
	.sectionflags	@""
	.align	4


	//----- nvinfo : EIATTR_CUDA_API_VERSION
	.align		4
        /*0000*/ 	.byte	0x04, 0x37
        /*0002*/ 	.short	(.L_15808 - .L_15807)
.L_15807:
        /*0004*/ 	.word	0x00000082


	//----- nvinfo : EIATTR_KPARAM_INFO
	.align		4
.L_15808:
        /*0008*/ 	.byte	0x04, 0x17
        /*000a*/ 	.short	(.L_15810 - .L_15809)
.L_15809:
        /*000c*/ 	.word	0x00000000
        /*0010*/ 	.short	0x0003
        /*0012*/ 	.short	0x0070
        /*0014*/ 	.byte	0x00, 0xf0, 0x21, 0x00


	//----- nvinfo : EIATTR_KPARAM_INFO
	.align		4
.L_15810:
        /*0018*/ 	.byte	0x04, 0x17
        /*001a*/ 	.short	(.L_15812 - .L_15811)
.L_15811:
        /*001c*/ 	.word	0x00000000
        /*0020*/ 	.short	0x0002
        /*0022*/ 	.short	0x0068
        /*0024*/ 	.byte	0x00, 0xf0, 0x21, 0x00


	//----- nvinfo : EIATTR_KPARAM_INFO
	.align		4
.L_15812:
        /*0028*/ 	.byte	0x04, 0x17
        /*002a*/ 	.short	(.L_15814 - .L_15813)
.L_15813:
        /*002c*/ 	.word	0x00000000
        /*0030*/ 	.short	0x0001
        /*0032*/ 	.short	0x0058
        /*0034*/ 	.byte	0x00, 0xf0, 0x41, 0x00


	//----- nvinfo : EIATTR_KPARAM_INFO
	.align		4
.L_15814:
        /*0038*/ 	.byte	0x04, 0x17
        /*003a*/ 	.short	(.L_15816 - .L_15815)
.L_15815:
        /*003c*/ 	.word	0x00000000
        /*0040*/ 	.short	0x0000
        /*0042*/ 	.short	0x0000
        /*0044*/ 	.byte	0x00, 0xf0, 0x61, 0x01


	//----- nvinfo : EIATTR_SPARSE_MMA_MASK
	.align		4
.L_15816:
        /*0048*/ 	.byte	0x03, 0x50
        /*004a*/ 	.short	0x0000


	//----- nvinfo : EIATTR_MAXREG_COUNT
	.align		4
        /*004c*/ 	.byte	0x03, 0x1b
        /*004e*/ 	.short	0x00ff


	//----- nvinfo : EIATTR_EXTERNS
	.align		4
        /*0050*/ 	.byte	0x04, 0x0f
        /*0052*/ 	.short	(.L_15818 - .L_15817)


	//   ....[0]....
	.align		4
.L_15817:
        /*0054*/ 	.word	index@(__assertfail)


	//----- nvinfo : EIATTR_MERCURY_ISA_VERSION
	.align		4
.L_15818:
        /*0058*/ 	.byte	0x03, 0x5f
        /*005a*/ 	.short	0x0101


	//----- nvinfo : EIATTR_COOP_GROUP_MASK_REGIDS
	.align		4
        /*005c*/ 	.byte	0x04, 0x29
        /*005e*/ 	.short	(.L_15820 - .L_15819)


	//   ....[0]....
.L_15819:
        /*0060*/ 	.word	0xffffffff


	//   ....[1]....
        /*0064*/ 	.word	0xffffffff


	//   ....[2]....
        /*0068*/ 	.word	0xffffffff


	//   ....[3]....
        /*006c*/ 	.word	0xffffffff


	//   ....[4]....
        /*0070*/ 	.word	0xffffffff


	//   ....[5]....
        /*0074*/ 	.word	0xffffffff


	//   ....[6]....
        /*0078*/ 	.word	0xffffffff


	//   ....[7]....
        /*007c*/ 	.word	0xffffffff


	//   ....[8]....
        /*0080*/ 	.word	0xffffffff


	//   ....[9]....
        /*0084*/ 	.word	0xffffffff


	//   ....[10]....
        /*0088*/ 	.word	0x0500000f


	//   ....[11]....
        /*008c*/ 	.word	0x0500000f


	//   ....[12]....
        /*0090*/ 	.word	0x0500000f


	//   ....[13]....
        /*0094*/ 	.word	0x0500000f


	//   ....[14]....
        /*0098*/ 	.word	0x0500000f


	//   ....[15]....
        /*009c*/ 	.word	0x0500000f


	//   ....[16]....
        /*00a0*/ 	.word	0x0500000f


	//   ....[17]....
        /*00a4*/ 	.word	0x0500000f


	//   ....[18]....
        /*00a8*/ 	.word	0x0500000f


	//   ....[19]....
        /*00ac*/ 	.word	0x0500000f


	//----- nvinfo : EIATTR_COOP_GROUP_INSTR_OFFSETS
	.align		4
.L_15820:
        /*00b0*/ 	.byte	0x04, 0x28
        /*00b2*/ 	.short	(.L_15822 - .L_15821)


	//   ....[0]....
.L_15821:
        /*00b4*/ 	.word	0x00004060


	//   ....[1]....
        /*00b8*/ 	.word	0x000040a0


	//   ....[2]....
        /*00bc*/ 	.word	0x000040c0


	//   ....[3]....
        /*00c0*/ 	.word	0x000040e0


	//   ....[4]....
        /*00c4*/ 	.word	0x00004100


	//   ....[5]....
        /*00c8*/ 	.word	0x000052a0


	//   ....[6]....
        /*00cc*/ 	.word	0x000052c0


	//   ....[7]....
        /*00d0*/ 	.word	0x000052e0


	//   ....[8]....
        /*00d4*/ 	.word	0x00005300


	//   ....[9]....
        /*00d8*/ 	.word	0x00005320


	//   ....[10]....
        /*00dc*/ 	.word	0x000080a0


	//   ....[11]....
        /*00e0*/ 	.word	0x00008140


	//   ....[12]....
        /*00e4*/ 	.word	0x000081a0


	//   ....[13]....
        /*00e8*/ 	.word	0x00008200


	//   ....[14]....
        /*00ec*/ 	.word	0x00008260


	//   ....[15]....
        /*00f0*/ 	.word	0x00009450


	//   ....[16]....
        /*00f4*/ 	.word	0x000094b0


	//   ....[17]....
        /*00f8*/ 	.word	0x00009510


	//   ....[18]....
        /*00fc*/ 	.word	0x00009570


	//   ....[19]....
        /*0100*/ 	.word	0x000095d0


	//----- nvinfo : EIATTR_VRC_CTA_INIT_COUNT
	.align		4
.L_15822:
        /*0104*/ 	.byte	0x02, 0x4a
	.zero		1
	.zero		1


	//----- nvinfo : EIATTR_SYSCALL_OFFSETS
	.align		4
        /*0108*/ 	.byte	0x04, 0x46
        /*010a*/ 	.short	(.L_15824 - .L_15823)


	//   ....[0]....
.L_15823:
        /*010c*/ 	.word	0x000001a0


	//----- nvinfo : EIATTR_EXIT_INSTR_OFFSETS
	.align		4
.L_15824:
        /*0110*/ 	.byte	0x04, 0x1c
        /*0112*/ 	.short	(.L_15826 - .L_15825)


	//   ....[0]....
.L_15825:
        /*0114*/ 	.word	0x00000230


	//   ....[1]....
        /*0118*/ 	.word	0x00008040


	//----- nvinfo : EIATTR_CRS_STACK_SIZE
	.align		4
.L_15826:
        /*011c*/ 	.byte	0x04, 0x1e
        /*011e*/ 	.short	(.L_15828 - .L_15827)
.L_15827:
        /*0120*/ 	.word	0x00000000


	//----- nvinfo : EIATTR_CBANK_PARAM_SIZE
	.align		4
.L_15828:
        /*0124*/ 	.byte	0x03, 0x19
        /*0126*/ 	.short	0x0078


	//----- nvinfo : EIATTR_PARAM_CBANK
	.align		4
        /*0128*/ 	.byte	0x04, 0x0a
        /*012a*/ 	.short	(.L_15830 - .L_15829)
	.align		4
.L_15829:
        /*012c*/ 	.word	index@(.nv.constant0._Z15SoftmaxWarpImplI22BroadcastScaleMaskLoadIffbLm2EiE11DirectStoreIffEfLi2ELi28ELi32ELi1ELb1EL9Algorithm0EEvT_T0_ll)
        /*0130*/ 	.short	0x0380
        /*0132*/ 	.short	0x0078


	//----- nvinfo : EIATTR_SW_WAR
	.align		4
.L_15830:
        /*0134*/ 	.byte	0x04, 0x36
        /*0136*/ 	.short	(.L_15832 - .L_15831)
.L_15831:
        /*0138*/ 	.word	0x00000008
.L_15832:


//--------------------- .nv.info._Z15SoftmaxWarpImplI22BroadcastScaleMaskLoadIffbLm2EiE11DirectStoreIffEfLi2ELi28ELi32ELi1ELb0EL9Algorithm0EEvT_T0_ll --------------------------
	.section	.nv.info._Z15SoftmaxWarpImplI22BroadcastScaleMaskLoadIffbLm2EiE11DirectStoreIffEfLi2ELi28ELi32ELi1ELb0EL9Algorithm0EEvT_T0_ll,"",@"SHT_CUDA_INFO"
	.sectionflags	@""
	.align	4


	//----- nvinfo : EIATTR_CUDA_API_VERSION
	.align		4
        /*0000*/ 	.byte	0x04, 0x37
        /*0002*/ 	.short	(.L_15834 - .L_15833)
.L_15833:
        /*0004*/ 	.word	0x00000082


	//----- nvinfo : EIATTR_KPARAM_INFO
	.align		4
.L_15834:
        /*0008*/ 	.byte	0x04, 0x17
        /*000a*/ 	.short	(.L_15836 - .L_15835)
.L_15835:
        /*000c*/ 	.word	0x00000000
        /*0010*/ 	.short	0x0003
        /*0012*/ 	.short	0x0070
        /*0014*/ 	.byte	0x00, 0xf0, 0x21, 0x00


	//----- nvinfo : EIATTR_KPARAM_INFO
	.align		4
.L_15836:
        /*0018*/ 	.byte	0x04, 0x17
        /*001a*/ 	.short	(.L_15838 - .L_15837)
.L_15837:
        /*001c*/ 	.word	0x00000000
        /*0020*/ 	.short	0x0002
        /*0022*/ 	.short	0x0068
        /*0024*/ 	.byte	0x00, 0xf0, 0x21, 0x00


	//----- nvinfo : EIATTR_KPARAM_INFO
	.align		4
.L_15838:
        /*0028*/ 	.byte	0x04, 0x17
        /*002a*/ 	.short	(.L_15840 - .L_15839)
.L_15839:
        /*002c*/ 	.word	0x00000000
        /*0030*/ 	.short	0x0001
        /*0032*/ 	.short	0x0058
        /*0034*/ 	.byte	0x00, 0xf0, 0x41, 0x00


	//----- nvinfo : EIATTR_KPARAM_INFO
	.align		4
.L_15840:
        /*0038*/ 	.byte	0x04, 0x17
        /*003a*/ 	.short	(.L_15842 - .L_15841)
.L_15841:
        /*003c*/ 	.word	0x00000000
        /*0040*/ 	.short	0x0000
        /*0042*/ 	.short	0x0000
        /*0044*/ 	.byte	0x00, 0xf0, 0x61, 0x01


	//----- nvinfo : EIATTR_SPARSE_MMA_MASK
	.align		4
.L_15842:
        /*0048*/ 	.byte	0x03, 0x50
        /*004a*/ 	.short	0x0000


	//----- nvinfo : EIATTR_MAXREG_COUNT
	.align		4
        /*004c*/ 	.byte	0x03, 0x1b
        /*004e*/ 	.short	0x00ff


	//----- nvinfo : EIATTR_EXTERNS
	.align		4
        /*0050*/ 	.byte	0x04, 0x0f
        /*0052*/ 	.short	(.L_15844 - .L_15843)


	//   ....[0]....
	.align		4
.L_15843:
        /*0054*/ 	.word	index@(__assertfail)


	//----- nvinfo : EIATTR_MERCURY_ISA_VERSION
	.align		4
.L_15844:
        /*0058*/ 	.byte	0x03, 0x5f
        /*005a*/ 	.short	0x0101


	//----- nvinfo : EIATTR_COOP_GROUP_MASK_REGIDS
	.align		4
        /*005c*/ 	.byte	0x04, 0x29
        /*005e*/ 	.short	(.L_15846 - .L_15845)


	//   ....[0]....
.L_15845:
        /*0060*/ 	.word	0xffffffff


	//   ....[1]....
        /*0064*/ 	.word	0xffffffff


	//   ....[2]....
        /*0068*/ 	.word	0xffffffff


	//   ....[3]....
        /*006c*/ 	.word	0xffffffff


	//   ....[4]....
        /*0070*/ 	.word	0xffffffff


	//   ....[5]....
        /*0074*/ 	.word	0xffffffff


	//   ....[6]....
        /*0078*/ 	.word	0xffffffff


	//   ....[7]....
        /*007c*/ 	.word	0xffffffff


	//   ....[8]....
        /*0080*/ 	.word	0xffffffff


	//   ....[9]....
        /*0084*/ 	.word	0xffffffff


	//   ....[10]....
        /*0088*/ 	.word	0x0500000f


	//   ....[11]....
        /*008c*/ 	.word	0x0500000f


	//   ....[12]....
        /*0090*/ 	.word	0x0500000f


	//   ....[13]....
        /*0094*/ 	.word	0x0500000f


	//   ....[14]....
        /*0098*/ 	.word	0x0500000f


	//   ....[15]....
        /*009c*/ 	.word	0x0500000f


	//   ....[16]....
        /*00a0*/ 	.word	0x0500000f


	//   ....[17]....
        /*00a4*/ 	.word	0x0500000f


	//   ....[18]....
        /*00a8*/ 	.word	0x0500000f


	//   ....[19]....
        /*00ac*/ 	.word	0x0500000f


	//----- nvinfo : EIATTR_COOP_GROUP_INSTR_OFFSETS
	.align		4
.L_15846:
        /*00b0*/ 	.byte	0x04, 0x28
        /*00b2*/ 	.short	(.L_15848 - .L_15847)


	//   ....[0]....
.L_15847:
        /*00b4*/ 	.word	0x000028a0


	//   ....[1]....
        /*00b8*/ 	.word	0x000028e0


	//   ....[2]....
        /*00bc*/ 	.word	0x00002900


	//   ....[3]....
        /*00c0*/ 	.word	0x00002920


	//   ....[4]....
        /*00c4*/ 	.word	0x00002940


	//   ....[5]....
        /*00c8*/ 	.word	0x00003ae0


	//   ....[6]....
        /*00cc*/ 	.word	0x00003b00


	//   ....[7]....
        /*00d0*/ 	.word	0x00003b20


	//   ....[8]....
        /*00d4*/ 	.word	0x00003b40


	//   ....[9]....
        /*00d8*/ 	.word	0x00003b60


	//   ....[10]....
        /*00dc*/ 	.word	0x00006050


	//   ....[11]....
        /*00e0*/ 	.word	0x000060f0


	//   ....[12]....
        /*00e4*/ 	.word	0x00006150


	//   ....[13]....
        /*00e8*/ 	.word	0x000061b0


	//   ....[14]....
        /*00ec*/ 	.word	0x00006210


	//   ....[15]....
        /*00f0*/ 	.word	0x00007400


	//   ....[16]....
        /*00f4*/ 	.word	0x00007460


	//   ....[17]....
        /*00f8*/ 	.word	0x000074c0


	//   ....[18]....
        /*00fc*/ 	.word	0x00007520


	//   ....[19]....
        /*0100*/ 	.word	0x00007580


	//----- nvinfo : EIATTR_VRC_CTA_INIT_COUNT
	.align		4
.L_15848:
        /*0104*/ 	.byte	0x02, 0x4a
	.zero		1
	.zero		1


	//----- nvinfo : EIATTR_SYSCALL_OFFSETS
	.align		4
        /*0108*/ 	.byte	0x04, 0x46
        /*010a*/ 	.short	(.L_15850 - .L_15849)


	//   ....[0]....
.L_15849:
        /*010c*/ 	.word	0x00000190


	//----- nvinfo : EIATTR_EXIT_INSTR_OFFSETS
	.align		4
.L_15850:
        /*0110*/ 	.byte	0x04, 0x1c
        /*0112*/ 	.short	(.L_15852 - .L_15851)


	//   ....[0]....
.L_15851:
        /*0114*/ 	.word	0x00000220


	//   ....[1]....
        /*0118*/ 	.word	0x00005ff0


	//----- nvinfo : EIATTR_CRS_STACK_SIZE
	.align		4
.L_15852:
        /*011c*/ 	.byte	0x04, 0x1e
        /*011e*/ 	.short	(.L_15854 - .L_15853)
.L_15853:
        /*0120*/ 	.word	0x00000000


	//----- nvinfo : EIATTR_CBANK_PARAM_SIZE
	.align		4
.L_15854:
        /*0124*/ 	.byte	0x03, 0x19
        /*0126*/ 	.short	0x0078


	//----- nvinfo : EIATTR_PARAM_CBANK
	.align		4
        /*0128*/ 	.byte	0x04, 0x0a
        /*012a*/ 	.short	(.L_15856 - .L_15855)
	.align		4
.L_15855:
        /*012c*/ 	.word	index@(.nv.constant0._Z15SoftmaxWarpImplI22BroadcastScaleMaskLoadIffbLm2EiE11DirectStoreIffEfLi2ELi28ELi32ELi1ELb0EL9Algorithm0EEvT_T0_ll)
        /*0130*/ 	.short	0x0380
        /*0132*/ 	.short	0x0078


	//----- nvinfo : EIATTR_SW_WAR
	.align		4
.L_15856:
        /*0134*/ 	.byte	0x04, 0x36
        /*0136*/ 	.short	(.L_15858 - .L_15857)
.L_15857:
        /*0138*/ 	.word	0x00000008
.L_15858:


//--------------------- .nv.info._Z15SoftmaxWarpImplI22BroadcastScaleMaskLoadIffbLm2EiE11DirectStoreIffEfLi2ELi26ELi32ELi1ELb1EL9Algorithm0EEvT_T0_ll --------------------------
	.section	.nv.info._Z15SoftmaxWarpImplI22BroadcastScaleMaskLoadIffbLm2EiE11DirectStoreIffEfLi2ELi26ELi32ELi1ELb1EL9Algorithm0EEvT_T0_ll,"",@"SHT_CUDA_INFO"
	.sectionflags	@""
	.align	4


	//----- nvinfo : EIATTR_CUDA_API_VERSION
	.align		4
        /*0000*/ 	.byte	0x04, 0x37
        /*0002*/ 	.short	(.L_15860 - .L_15859)
.L_15859:
        /*0004*/ 	.word	0x00000082


	//----- nvinfo : EIATTR_KPARAM_INFO
	.align		4
.L_15860:
        /*0008*/ 	.byte	0x04, 0x17
        /*000a*/ 	.short	(.L_15862 - .L_15861)
.L_15861:
        /*000c*/ 	.word	0x00000000
        /*0010*/ 	.short	0x0003
        /*0012*/ 	.short	0x0070
        /*0014*/ 	.byte	0x00, 0xf0, 0x21, 0x00


	//----- nvinfo : EIATTR_KPARAM_INFO
	.align		4
.L_15862:
        /*0018*/ 	.byte	0x04, 0x17
        /*001a*/ 	.short	(.L_15864 - .L_15863)
.L_15863:
        /*001c*/ 	.word	0x00000000
        /*0020*/ 	.short	0x0002
        /*0022*/ 	.short	0x0068
        /*0024*/ 	.byte	0x00, 0xf0, 0x21, 0x00


	//----- nvinfo : EIATTR_KPARAM_INFO
	.align		4
.L_15864:
        /*0028*/ 	.byte	0x04, 0x17
        /*002a*/ 	.short	(.L_15866 - .L_15865)
.L_15865:
        /*002c*/ 	.word	0x00000000
        /*0030*/ 	.short	0x0001
        /*0032*/ 	.short	0x0058
        /*0034*/ 	.byte	0x00, 0xf0, 0x41, 0x00


	//----- nvinfo : EIATTR_KPARAM_INFO
	.align		4
.L_15866:
        /*0038*/ 	.byte	0x04, 0x17
        /*003a*/ 	.short	(.L_15868 - .L_15867)
.L_15867:
        /*003c*/ 	.word	0x00000000
        /*0040*/ 	.short	0x0000
        /*0042*/ 	.short	0x0000
        /*0044*/ 	.byte	0x00, 0xf0, 0x61, 0x01


	//----- nvinfo : EIATTR_SPARSE_MMA_MASK
	.align		4
.L_15868:
        /*0048*/ 	.byte	0x03, 0x50
        /*004a*/ 	.short	0x0000


	//----- nvinfo : EIATTR_MAXREG_COUNT
	.align		4
        /*004c*/ 	.byte	0x03, 0x1b
        /*004e*/ 	.short	0x00ff


	//----- nvinfo : EIATTR_EXTERNS
	.align		4
        /*0050*/ 	.byte	0x04, 0x0f
        /*0052*/ 	.short	(.L_15870 - .L_15869)


	//   ....[0]....
	.align		4
.L_15869:
        /*0054*/ 	.word	index@(__assertfail)


	//----- nvinfo : EIATTR_MERCURY_ISA_VERSION
	.align		4
.L_15870:
        /*0058*/ 	.byte	0x03, 0x5f
        /*005a*/ 	.short	0x0101


	//----- nvinfo : EIATTR_COOP_GROUP_MASK_REGIDS
	.align		4
        /*005c*/ 	.byte	0x04, 0x29
        /*005e*/ 	.short	(.L_15872 - .L_15871)


	//   ....[0]....
.L_15871:
        /*0060*/ 	.word	0xffffffff


	//   ....[1]....
        /*0064*/ 	.word	0xffffffff


	//   ....[2]....
        /*0068*/ 	.word	0xffffffff


	//   ....[3]....
        /*006c*/ 	.word	0xffffffff


	//   ....[4]....
        /*0070*/ 	.word	0xffffffff


	//   ....[5]....
        /*0074*/ 	.word	0xffffffff


	//   ....[6]....
        /*0078*/ 	.word	0xffffffff


	//   ....[7]....
        /*007c*/ 	.word	0xffffffff


	//   ....[8]....
        /*0080*/ 	.word	0xffffffff


	//   ....[9]....
        /*0084*/ 	.word	0xffffffff


	//   ....[10]....
        /*0088*/ 	.word	0x0500000f


	//   ....[11]....
        /*008c*/ 	.word	0x0500000f


	//   ....[12]....
        /*0090*/ 	.word	0x0500000f


	//   ....[13]....
        /*0094*/ 	.word	0x0500000f


	//   ....[14]....
        /*0098*/ 	.word	0x0500000f


	//   ....[15]....
        /*009c*/ 	.word	0x0500000f


	//   ....[16]....
        /*00a0*/ 	.word	0x0500000f


	//   ....[17]....
        /*00a4*/ 	.word	0x0500000f


	//   ....[18]....
        /*00a8*/ 	.word	0x0500000f


	//   ....[19]....
        /*00ac*/ 	.word	0x0500000f


	//----- nvinfo : EIATTR_COOP_GROUP_INSTR_OFFSETS
	.align		4
.L_15872:
        /*00b0*/ 	.byte	0x04, 0x28
        /*00b2*/ 	.short	(.L_15874 - .L_15873)


	//   ....[0]....
.L_15873:
        /*00b4*/ 	.word	0x00003bf0


	//   ....[1]....
        /*00b8*/ 	.word	0x00003c20


	//   ....[2]....
        /*00bc*/ 	.word	0x00003c50


	//   ....[3]....
        /*00c0*/ 	.word	0x00003c70


	//   ....[4]....
        /*00c4*/ 	.word	0x00003c90


	//   ....[5]....
        /*00c8*/ 	.word	0x00004cf0


	//   ....[6]....
        /*00cc*/ 	.word	0x00004d10


	//   ....[7]....
        /*00d0*/ 	.word	0x00004d30


	//   ....[8]....
        /*00d4*/ 	.word	0x00004d50


	//   ....[9]....
        /*00d8*/ 	.word	0x00004d70


	//   ....[10]....
        /*00dc*/ 	.word	0x00007790


	//   ....[11]....
        /*00e0*/ 	.word	0x00007820


	//   ....[12]....
        /*00e4*/ 	.word	0x00007880


	//   ....[13]....
        /*00e8*/ 	.word	0x000078e0


	//   ....[14]....
        /*00ec*/ 	.word	0x00007940


	//   ....[15]....
        /*00f0*/ 	.word	0x00008a00


	//   ....[16]....
        /*00f4*/ 	.word	0x00008a60


	//   ....[17]....
        /*00f8*/ 	.word	0x00008ac0


	//   ....[18]....
        /*00fc*/ 	.word	0x00008b20


	//   ....[19]....
        /*0100*/ 	.word	0x00008b80


	//----- nvinfo : EIATTR_VRC_CTA_INIT_COUNT
	.align		4
.L_15874:
        /*0104*/ 	.byte	0x02, 0x4a
	.zero		1
	.zero		1


	//----- nvinfo : EIATTR_SYSCALL_OFFSETS
	.align		4
        /*0108*/ 	.byte	0x04, 0x46
        /*010a*/ 	.short	(.L_15876 - .L_15875)


	//   ....[0]....
.L_15875:
        /*010c*/ 	.word	0x000001a0


	//----- nvinfo : EIATTR_EXIT_INSTR_OFFSETS
	.align		4
.L_15876:
        /*0110*/ 	.byte	0x04, 0x1c
        /*0112*/ 	.short	(.L_15878 - .L_15877)


	//   ....[0]....
.L_15877:
        /*0114*/ 	.word	0x00000250


	//   ....[1]....
        /*0118*/ 	.word	0x00007730


	//----- nvinfo : EIATTR_CRS_STACK_SIZE
	.align		4
.L_15878:
        /*011c*/ 	.byte	0x04, 0x1e
        /*011e*/ 	.short	(.L_15880 - .L_15879)
.L_15879:
        /*0120*/ 	.word	0x00000000


	//----- nvinfo : EIATTR_CBANK_PARAM_SIZE
	.align		4
.L_15880:
        /*0124*/ 	.byte	0x03, 0x19
        /*0126*/ 	.short	0x0078


	//----- nvinfo : EIATTR_PARAM_CBANK
	.align		4
        /*0128*/ 	.byte	0x04, 0x0a
        /*012a*/ 	.short	(.L_15882 - .L_15881)
	.align		4
.L_15881:
        /*012c*/ 	.word	index@(.nv.constant0._Z15SoftmaxWarpImplI22BroadcastScaleMaskLoadIffbLm2EiE11DirectStoreIffEfLi2ELi26ELi32ELi1ELb1EL9Algorithm0EEvT_T0_ll)
        /*0130*/ 	.short	0x0380
        /*0132*/ 	.short	0x0078


	//----- nvinfo : EIATTR_SW_WAR
	.align		4
.L_15882:
        /*0134*/ 	.byte	0x04, 0x36
        /*0136*/ 	.short	(.L_15884 - .L_15883)
.L_15883:
        /*0138*/ 	.word	0x00000008
.L_15884:


//--------------------- .nv.info._Z15SoftmaxWarpImplI22BroadcastScaleMaskLoadIffbLm2EiE11DirectStoreIffEfLi2ELi26ELi32ELi1ELb0EL9Algorithm0EEvT_T0_ll --------------------------
	.section	.nv.info._Z15SoftmaxWarpImplI22BroadcastScaleMaskLoadIffbLm2EiE11DirectStoreIffEfLi2ELi26ELi32ELi1ELb0EL9Algorithm0EEvT_T0_ll,"",@"SHT_CUDA_INFO"
	.sectionflags	@""
	.align	4


	//----- nvinfo : EIATTR_CUDA_API_VERSION
	.align		4
        /*0000*/ 	.byte	0x04, 0x37
        /*0002*/ 	.short	(.L_15886 - .L_15885)
.L_15885:
        /*0004*/ 	.word	0x00000082


	//----- nvinfo : EIATTR_KPARAM_INFO
	.align		4
.L_15886:
        /*0008*/ 	.byte	0x04, 0x17
        /*000a*/ 	.short	(.L_15888 - .L_15887)
.L_15887:
        /*000c*/ 	.word	0x00000000
        /*0010*/ 	.short	0x0003
        /*0012*/ 	.short	0x0070
        /*0014*/ 	.byte	0x00, 0xf0, 0x21, 0x00


	//----- nvinfo : EIATTR_KPARAM_INFO
	.align		4
.L_15888:
        /*0018*/ 	.byte	0x04, 0x17
        /*001a*/ 	.short	(.L_15890 - .L_15889)
.L_15889:
        /*001c*/ 	.word	0x00000000
        /*0020*/ 	.short	0x0002
        /*0022*/ 	.short	0x0068
        /*0024*/ 	.byte	0x00, 0xf0, 0x21, 0x00


	//----- nvinfo : EIATTR_KPARAM_INFO
	.align		4
.L_15890:
        /*0028*/ 	.byte	0x04, 0x17
        /*002a*/ 	.short	(.L_15892 - .L_15891)
.L_15891:
        /*002c*/ 	.word	0x00000000
        /*0030*/ 	.short	0x0001
        /*0032*/ 	.short	0x0058
        /*0034*/ 	.byte	0x00, 0xf0, 0x41, 0x00


	//----- nvinfo : EIATTR_KPARAM_INFO
	.align		4
.L_15892:
        /*0038*/ 	.byte	0x04, 0x17
        /*003a*/ 	.short	(.L_15894 - .L_15893)
.L_15893:
        /*003c*/ 	.word	0x00000000
        /*0040*/ 	.short	0x0000
        /*0042*/ 	.short	0x0000
        /*0044*/ 	.byte	0x00, 0xf0, 0x61, 0x01


	//----- nvinfo : EIATTR_SPARSE_MMA_MASK
	.align		4
.L_15894:
        /*0048*/ 	.byte	0x03, 0x50
        /*004a*/ 	.short	0x0000


	//----- nvinfo : EIATTR_MAXREG_COUNT
	.align		4
        /*004c*/ 	.byte	0x03, 0x1b
        /*004e*/ 	.short	0x00ff


	//----- nvinfo : EIATTR_EXTERNS
	.align		4
        /*0050*/ 	.byte	0x04, 0x0f
        /*0052*/ 	.short	(.L_15896 - .L_15895)


	//   ....[0]....
	.align		4
.L_15895:
        /*0054*/ 	.word	index@(__assertfail)


	//----- nvinfo : EIATTR_MERCURY_ISA_VERSION
	.align		4
.L_15896:
        /*0058*/ 	.byte	0x03, 0x5f
        /*005a*/ 	.short	0x0101


	//----- nvinfo : EIATTR_COOP_GROUP_MASK_REGIDS
	.align		4
        /*005c*/ 	.byte	0x04, 0x29
        /*005e*/ 	.short	(.L_15898 - .L_15897)


	//   ....[0]....
.L_15897:
        /*0060*/ 	.word	0xffffffff


	//   ....[1]....
        /*0064*/ 	.word	0xffffffff


	//   ....[2]....
        /*0068*/ 	.word	0xffffffff


	//   ....[3]....
        /*006c*/ 	.word	0xffffffff


	//   ....[4]....
        /*0070*/ 	.word	0xffffffff


	//   ....[5]....
        /*0074*/ 	.word	0xffffffff


	//   ....[6]....
        /*0078*/ 	.word	0xffffffff


	//   ....[7]....
        /*007c*/ 	.word	0xffffffff


	//   ....[8]....
        /*0080*/ 	.word	0xffffffff


	//   ....[9]....
        /*0084*/ 	.word	0xffffffff


	//   ....[10]....
        /*0088*/ 	.word	0x0500000f


	//   ....[11]....
        /*008c*/ 	.word	0x0500000f


	//   ....[12]....
        /*0090*/ 	.word	0x0500000f


	//   ....[13]....
        /*0094*/ 	.word	0x0500000f


	//   ....[14]....
        /*0098*/ 	.word	0x0500000f


	//   ....[15]....
        /*009c*/ 	.word	0x0500000f


	//   ....[16]....
        /*00a0*/ 	.word	0x0500000f


	//   ....[17]....
        /*00a4*/ 	.word	0x0500000f


	//   ....[18]....
        /*00a8*/ 	.word	0x0500000f


	//   ....[19]....
        /*00ac*/ 	.word	0x0500000f


	//----- nvinfo : EIATTR_COOP_GROUP_INSTR_OFFSETS
	.align		4
.L_15898:
        /*00b0*/ 	.byte	0x04, 0x28
        /*00b2*/ 	.short	(.L_15900 - .L_15899)


	//   ....[0]....
.L_15899:
        /*00b4*/ 	.word	0x00002610


	//   ....[1]....
        /*00b8*/ 	.word	0x00002650


	//   ....[2]....
        /*00bc*/ 	.word	0x00002670


	//   ....[3]....
        /*00c0*/ 	.word	0x00002690


	//   ....[4]....
        /*00c4*/ 	.word	0x000026b0


	//   ....[5]....
        /*00c8*/ 	.word	0x00003710


	//   ....[6]....
        /*00cc*/ 	.word	0x00003730


	//   ....[7]....
        /*00d0*/ 	.word	0x00003750


	//   ....[8]....
        /*00d4*/ 	.word	0x00003770


	//   ....[9]....
        /*00d8*/ 	.word	0x00003790


	//   ....[10]....
        /*00dc*/ 	.word	0x000059e0


	//   ....[11]....
        /*00e0*/ 	.word	0x00005a70


	//   ....[12]....
        /*00e4*/ 	.word	0x00005ad0


	//   ....[13]....
        /*00e8*/ 	.word	0x00005b30


	//   ....[14]....
        /*00ec*/ 	.word	0x00005b90


	//   ....[15]....
        /*00f0*/ 	.word	0x00006c50


	//   ....[16]....
        /*00f4*/ 	.word	0x00006cb0


	//   ....[17]....
        /*00f8*/ 	.word	0x00006d10


	//   ....[18]....
        /*00fc*/ 	.word	0x00006d70


	//   ....[19]....
        /*0100*/ 	.word	0x00006dd0


	//----- nvinfo : EIATTR_VRC_CTA_INIT_COUNT
	.align		4
.L_15900:
        /*0104*/ 	.byte	0x02, 0x4a
	.zero		1
	.zero		1


	//----- nvinfo : EIATTR_SYSCALL_OFFSETS
	.align		4
        /*0108*/ 	.byte	0x04, 0x46
        /*010a*/ 	.short	(.L_15902 - .L_15901)


	//   ....[0]....
.L_15901:
        /*010c*/ 	.word	0x00000190


	//----- nvinfo : EIATTR_EXIT_INSTR_OFFSETS
	.align		4
.L_15902:
        /*0110*/ 	.byte	0x04, 0x1c
        /*0112*/ 	.short	(.L_15904 - .L_15903)


	//   ....[0]....
.L_15903:
        /*0114*/ 	.word	0x00000220


	//   ....[1]....
        /*0118*/ 	.word	0x00005980


	//----- nvinfo : EIATTR_CRS_STACK_SIZE
	.align		4
.L_15904:
        /*011c*/ 	.byte	0x04, 0x1e
        /*011e*/ 	.short	(.L_15906 - .L_15905)
.L_15905:
        /*0120*/ 	.word	0x00000000


	//----- nvinfo : EIATTR_CBANK_PARAM_SIZE
	.align		4
.L_15906:
        /*0124*/ 	.byte	0x03, 0x19
        /*0126*/ 	.short	0x0078


	//----- nvinfo : EIATTR_PARAM_CBANK
	.align		4
        /*0128*/ 	.byte	0x04, 0x0a
        /*012a*/ 	.short	(.L_15908 - .L_15907)
	.align		4
.L_15907:
        /*012c*/ 	.word	index@(.nv.constant0._Z15SoftmaxWarpImplI22BroadcastScaleMaskLoadIffbLm2EiE11DirectStoreIffEfLi2ELi26ELi32ELi1ELb0EL9Algorithm0EEvT_T0_ll)
        /*0130*/ 	.short	0x0380
        /*0132*/ 	.short	0x0078


	//----- nvinfo : EIATTR_SW_WAR
	.align		4
.L_15908:
        /*0134*/ 	.byte	0x04, 0x36
        /*0136*/ 	.short	(.L_15910 - .L_15909)
.L_15909:
        /*0138*/ 	.word	0x00000008
.L_15910:


//--------------------- .nv.info._Z15SoftmaxWarpImplI22BroadcastScaleMaskLoadIffbLm2EiE11DirectStoreIffEfLi2ELi24ELi32ELi1ELb1EL9Algorithm0EEvT_T0_ll --------------------------
	.section	.nv.info._Z15SoftmaxWarpImplI22BroadcastScaleMaskLoadIffbLm2EiE11DirectStoreIffEfLi2ELi24ELi32ELi1ELb1EL9Algorithm0EEvT_T0_ll,"",@"SHT_CUDA_INFO"
	.sectionflags	@""
	.align	4


	//----- nvinfo : EIATTR_CUDA_API_VERSION
	.align		4
        /*0000*/ 	.byte	0x04, 0x37
        /*0002*/ 	.short	(.L_15912 - .L_15911)
.L_15911:
        /*0004*/ 	.word	0x00000082


	//----- nvinfo : EIATTR_KPARAM_INFO
	.align		4
.L_15912:
        /*0008*/ 	.byte	0x04, 0x17
        /*000a*/ 	.short	(.L_15914 - .L_15913)
.L_15913:
        /*000c*/ 	.word	0x00000000
        /*0010*/ 	.short	0x0003
        /*0012*/ 	.short	0x0070
        /*0014*/ 	.byte	0x00, 0xf0, 0x21, 0x00


	//----- nvinfo : EIATTR_KPARAM_INFO
	.align		4
.L_15914:
        /*0018*/ 	.byte	0x04, 0x17
        /*001a*/ 	.short	(.L_15916 - .L_15915)
.L_15915:
        /*001c*/ 	.word	0x00000000
        /*0020*/ 	.short	0x0002
        /*0022*/ 	.short	0x0068
        /*0024*/ 	.byte	0x00, 0xf0, 0x21, 0x00


	//----- nvinfo : EIATTR_KPARAM_INFO
	.align		4
.L_15916:
        /*0028*/ 	.byte	0x04, 0x17
        /*002a*/ 	.short	(.L_15918 - .L_15917)
.L_15917:
        /*002c*/ 	.word	0x00000000
        /*0030*/ 	.short	0x0001
        /*0032*/ 	.short	0x0058
        /*0034*/ 	.byte	0x00, 0xf0, 0x41, 0x00


	//----- nvinfo : EIATTR_KPARAM_INFO
	.align		4
.L_15918:
        /*0038*/ 	.byte	0x04, 0x17
        /*003a*/ 	.short	(.L_15920 - .L_15919)
.L_15919:
        /*003c*/ 	.word	0x00000000
        /*0040*/ 	.short	0x0000
        /*0042*/ 	.short	0x0000
        /*0044*/ 	.byte	0x00, 0xf0, 0x61, 0x01


	//----- nvinfo : EIATTR_SPARSE_MMA_MASK
	.align		4
.L_15920:
        /*0048*/ 	.byte	0x03, 0x50
        /*004a*/ 	.short	0x0000


	//----- nvinfo : EIATTR_MAXREG_COUNT
	.align		4
        /*004c*/ 	.byte	0x03, 0x1b
        /*004e*/ 	.short	0x00ff


	//----- nvinfo : EIATTR_EXTERNS
	.align		4
        /*0050*/ 	.byte	0x04, 0x0f
        /*0052*/ 	.short	(.L_15922 - .L_15921)


	//   ....[0]....
	.align		4
.L_15921:
        /*0054*/ 	.word	index@(__assertfail)


	//----- nvinfo : EIATTR_MERCURY_ISA_VERSION
	.align		4
.L_15922:
        /*0058*/ 	.byte	0x03, 0x5f
        /*005a*/ 	.short	0x0101


	//----- nvinfo : EIATTR_COOP_GROUP_MASK_REGIDS
	.align		4
        /*005c*/ 	.byte	0x04, 0x29
        /*005e*/ 	.short	(.L_15924 - .L_15923)


	//   ....[0]....
.L_15923:
        /*0060*/ 	.word	0xffffffff


	//   ....[1]....
        /*0064*/ 	.word	0xffffffff


	//   ....[2]....
        /*0068*/ 	.word	0xffffffff


	//   ....[3]....
        /*006c*/ 	.word	0xffffffff


	//   ....[4]....
        /*0070*/ 	.word	0xffffffff


	//   ....[5]....
        /*0074*/ 	.word	0xffffffff


	//   ....[6]....
        /*0078*/ 	.word	0xffffffff


	//   ....[7]....
        /*007c*/ 	.word	0xffffffff


	//   ....[8]....
        /*0080*/ 	.word	0xffffffff


	//   ....[9]....
        /*0084*/ 	.word	0xffffffff


	//   ....[10]....
        /*0088*/ 	.word	0x0500000f


	//   ....[11]....
        /*008c*/ 	.word	0x0500000f


	//   ....[12]....
        /*0090*/ 	.word	0x0500000f


	//   ....[13]....
        /*0094*/ 	.word	0x0500000f


	//   ....[14]....
        /*0098*/ 	.word	0x0500000f


	//   ....[15]....
        /*009c*/ 	.word	0x0500000f


	//   ....[16]....
        /*00a0*/ 	.word	0x0500000f


	//   ....[17]....
        /*00a4*/ 	.word	0x0500000f


	//   ....[18]....
        /*00a8*/ 	.word	0x0500000f


	//   ....[19]....
        /*00ac*/ 	.word	0x0500000f


	//----- nvinfo : EIATTR_COOP_GROUP_INSTR_OFFSETS
	.align		4
.L_15924:
        /*00b0*/ 	.byte	0x04, 0x28
        /*00b2*/ 	.short	(.L_15926 - .L_15925)


	//   ....[0]....
.L_15925:
        /*00b4*/ 	.word	0x000037e0


	//   ....[1]....
        /*00b8*/ 	.word	0x00003820


	//   ....[2]....
        /*00bc*/ 	.word	0x00003840


	//   ....[3]....
        /*00c0*/ 	.word	0x00003860


	//   ....[4]....
        /*00c4*/ 	.word	0x00003880


	//   ....[5]....
        /*00c8*/ 	.word	0x000047a0


	//   ....[6]....
        /*00cc*/ 	.word	0x000047c0


	//   ....[7]....
        /*00d0*/ 	.word	0x000047e0


	//   ....[8]....
        /*00d4*/ 	.word	0x00004800


	//   ....[9]....
        /*00d8*/ 	.word	0x00004820


	//   ....[10]....
        /*00dc*/ 	.word	0x00006f50


	//   ....[11]....
        /*00e0*/ 	.word	0x00006fe0


	//   ....[12]....
        /*00e4*/ 	.word	0x00007040


	//   ....[13]....
        /*00e8*/ 	.word	0x000070a0


	//   ....[14]....
        /*00ec*/ 	.word	0x00007100


	//   ....[15]....
        /*00f0*/ 	.word	0x00008080


	//   ....[16]....
        /*00f4*/ 	.word	0x000080e0


	//   ....[17]....
        /*00f8*/ 	.word	0x00008140


	//   ....[18]....
        /*00fc*/ 	.word	0x000081a0


	//   ....[19]....
        /*0100*/ 	.word	0x00008200


	//----- nvinfo : EIATTR_VRC_CTA_INIT_COUNT
	.align		4
.L_15926:
        /*0104*/ 	.byte	0x02, 0x4a
	.zero		1
	.zero		1


	//----- nvinfo : EIATTR_SYSCALL_OFFSETS
	.align		4
        /*0108*/ 	.byte	0x04, 0x46
        /*010a*/ 	.short	(.L_15928 - .L_15927)


	//   ....[0]....
.L_15927:
        /*010c*/ 	.word	0x000001a0


	//----- nvinfo : EIATTR_EXIT_INSTR_OFFSETS
	.align		4
.L_15928:
        /*0110*/ 	.byte	0x04, 0x1c
        /*0112*/ 	.short	(.L_15930 - .L_15929)


	//   ....[0]....
.L_15929:
        /*0114*/ 	.word	0x00000230


	//   ....[1]....
        /*0118*/ 	.word	0x00006ef0


	//----- nvinfo : EIATTR_CRS_STACK_SIZE
	.align		4
.L_15930:
        /*011c*/ 	.byte	0x04, 0x1e
        /*011e*/ 	.short	(.L_15932 - .L_15931)
.L_15931:
        /*0120*/ 	.word	0x00000000


	//----- nvinfo : EIATTR_CBANK_PARAM_SIZE
	.align		4
.L_15932:
        /*0124*/ 	.byte	0x03, 0x19
        /*0126*/ 	.short	0x0078


	//----- nvinfo : EIATTR_PARAM_CBANK
	.align		4
        /*0128*/ 	.byte	0x04, 0x0a
        /*012a*/ 	.short	(.L_15934 - .L_15933)
	.align		4
.L_15933:
        /*012c*/ 	.word	index@(.nv.constant0._Z15SoftmaxWarpImplI22BroadcastScaleMaskLoadIffbLm2EiE11DirectStoreIffEfLi2ELi24ELi32ELi1ELb1EL9Algorithm0EEvT_T0_ll)
        /*0130*/ 	.short	0x0380
        /*0132*/ 	.short	0x0078


	//----- nvinfo : EIATTR_SW_WAR
	.align		4
.L_15934:
        /*0134*/ 	.byte	0x04, 0x36
        /*0136*/ 	.short	(.L_15936 - .L_15935)
.L_15935:
        /*0138*/ 	.word	0x00000008
.L_15936:


//--------------------- .nv.info._Z15SoftmaxWarpImplI22BroadcastScaleMaskLoadIffbLm2EiE11DirectStoreIffEfLi2ELi24ELi32ELi1ELb0EL9Algorithm0EEvT_T0_ll --------------------------
	.section	.nv.info._Z15SoftmaxWarpImplI22BroadcastScaleMaskLoadIffbLm2EiE11DirectStoreIffEfLi2ELi24ELi32ELi1ELb0EL9Algorithm0EEvT_T0_ll,"",@"SHT_CUDA_INFO"
	.sectionflags	@""
	.align	4


	//----- nvinfo : EIATTR_CUDA_API_VERSION
	.align		4
        /*0000*/ 	.byte	0x04, 0x37
        /*0002*/ 	.short	(.L_15938 - .L_15937)
.L_15937:
        /*0004*/ 	.word	0x00000082


	//----- nvinfo : EIATTR_KPARAM_INFO
	.align		4
.L_15938:
        /*0008*/ 	.byte	0x04, 0x17
        /*000a*/ 	.short	(.L_15940 - .L_15939)
.L_15939:
        /*000c*/ 	.word	0x00000000
        /*0010*/ 	.short	0x0003
        /*0012*/ 	.short	0x0070
        /*0014*/ 	.byte	0x00, 0xf0, 0x21, 0x00


	//----- nvinfo : EIATTR_KPARAM_INFO
	.align		4
.L_15940:
        /*0018*/ 	.byte	0x04, 0x17
        /*001a*/ 	.short	(.L_15942 - .L_15941)
.L_15941:
        /*001c*/ 	.word	0x00000000
        /*0020*/ 	.short	0x0002
        /*0022*/ 	.short	0x0068
        /*0024*/ 	.byte	0x00, 0xf0, 0x21, 0x00


	//----- nvinfo : EIATTR_KPARAM_INFO
	.align		4
.L_15942:
        /*0028*/ 	.byte	0x04, 0x17
        /*002a*/ 	.short	(.L_15944 - .L_15943)
.L_15943:
        /*002c*/ 	.word	0x00000000
        /*0030*/ 	.short	0x0001
        /*0032*/ 	.short	0x0058
        /*0034*/ 	.byte	0x00, 0xf0, 0x41, 0x00


	//----- nvinfo : EIATTR_KPARAM_INFO
	.align		4
.L_15944:
        /*0038*/ 	.byte	0x04, 0x17
        /*003a*/ 	.short	(.L_15946 - .L_15945)
.L_15945:
        /*003c*/ 	.word	0x00000000
        /*0040*/ 	.short	0x0000
        /*0042*/ 	.short	0x0000
        /*0044*/ 	.byte	0x00, 0xf0, 0x61, 0x01


	//----- nvinfo : EIATTR_SPARSE_MMA_MASK
	.align		4
.L_15946:
        /*0048*/ 	.byte	0x03, 0x50
        /*004a*/ 	.short	0x0000


	//----- nvinfo : EIATTR_MAXREG_COUNT
	.align		4
        /*004c*/ 	.byte	0x03, 0x1b
        /*004e*/ 	.short	0x00ff


	//----- nvinfo : EIATTR_EXTERNS
	.align		4
        /*0050*/ 	.byte	0x04, 0x0f
        /*0052*/ 	.short	(.L_15948 - .L_15947)


	//   ....[0]....
	.align		4
.L_15947:
        /*0054*/ 	.word	index@(__assertfail)


	//----- nvinfo : EIATTR_MERCURY_ISA_VERSION
	.align		4
.L_15948:
        /*0058*/ 	.byte	0x03, 0x5f
        /*005a*/ 	.short	0x0101


	//----- nvinfo : EIATTR_COOP_GROUP_MASK_REGIDS
	.align		4
        /*005c*/ 	.byte	0x04, 0x29
        /*005e*/ 	.short	(.L_15950 - .L_15949)


	//   ....[0]....
.L_15949:
        /*0060*/ 	.word	0xffffffff


	//   ....[1]....
        /*0064*/ 	.word	0xffffffff


	//   ....[2]....
        /*0068*/ 	.word	0xffffffff


	//   ....[3]....
        /*006c*/ 	.word	0xffffffff


	//   ....[4]....
        /*0070*/ 	.word	0xffffffff


	//   ....[5]....
        /*0074*/ 	.word	0xffffffff


	//   ....[6]....
        /*0078*/ 	.word	0xffffffff


	//   ....[7]....
        /*007c*/ 	.word	0xffffffff


	//   ....[8]....
        /*0080*/ 	.word	0xffffffff


	//   ....[9]....
        /*0084*/ 	.word	0xffffffff


	//   ....[10]....
        /*0088*/ 	.word	0x0500000f


	//   ....[11]....
        /*008c*/ 	.word	0x0500000f


	//   ....[12]....
        /*0090*/ 	.word	0x0500000f


	//   ....[13]....
        /*0094*/ 	.word	0x0500000f


	//   ....[14]....
        /*0098*/ 	.word	0x0500000f


	//   ....[15]....
        /*009c*/ 	.word	0x0500000f


	//   ....[16]....
        /*00a0*/ 	.word	0x0500000f


	//   ....[17]....
        /*00a4*/ 	.word	0x0500000f


	//   ....[18]....
        /*00a8*/ 	.word	0x0500000f


	//   ....[19]....
        /*00ac*/ 	.word	0x0500000f


	//----- nvinfo : EIATTR_COOP_GROUP_INSTR_OFFSETS
	.align		4
.L_15950:
        /*00b0*/ 	.byte	0x04, 0x28
        /*00b2*/ 	.short	(.L_15952 - .L_15951)


	//   ....[0]....
.L_15951:
        /*00b4*/ 	.word	0x00002350


	//   ....[1]....
        /*00b8*/ 	.word	0x00002390


	//   ....[2]....
        /*00bc*/ 	.word	0x000023b0


	//   ....[3]....
        /*00c0*/ 	.word	0x000023d0


	//   ....[4]....
        /*00c4*/ 	.word	0x000023f0


	//   ....[5]....
        /*00c8*/ 	.word	0x00003310


	//   ....[6]....
        /*00cc*/ 	.word	0x00003330


	//   ....[7]....
        /*00d0*/ 	.word	0x00003350


	//   ....[8]....
        /*00d4*/ 	.word	0x00003370


	//   ....[9]....
        /*00d8*/ 	.word	0x00003390


	//   ....[10]....
        /*00dc*/ 	.word	0x00005360


	//   ....[11]....
        /*00e0*/ 	.word	0x00005400


	//   ....[12]....
        /*00e4*/ 	.word	0x00005460


	//   ....[13]....
        /*00e8*/ 	.word	0x000054c0


	//   ....[14]....
        /*00ec*/ 	.word	0x00005520


	//   ....[15]....
        /*00f0*/ 	.word	0x00006490


	//   ....[16]....
        /*00f4*/ 	.word	0x000064f0


	//   ....[17]....
        /*00f8*/ 	.word	0x00006550


	//   ....[18]....
        /*00fc*/ 	.word	0x000065b0


	//   ....[19]....
        /*0100*/ 	.word	0x00006610


	//----- nvinfo : EIATTR_VRC_CTA_INIT_COUNT
	.align		4
.L_15952:
        /*0104*/ 	.byte	0x02, 0x4a
	.zero		1
	.zero		1


	//----- nvinfo : EIATTR_SYSCALL_OFFSETS
	.align		4
        /*0108*/ 	.byte	0x04, 0x46
        /*010a*/ 	.short	(.L_15954 - .L_15953)


	//   ....[0]....
.L_15953:
        /*010c*/ 	.word	0x00000190


	//----- nvinfo : EIATTR_EXIT_INSTR_OFFSETS
	.align		4
.L_15954:
        /*0110*/ 	.byte	0x04, 0x1c
        /*0112*/ 	.short	(.L_15956 - .L_15955)


	//   ....[0]....
.L_15955:
        /*0114*/ 	.word	0x00000220


	//   ....[1]....
        /*0118*/ 	.word	0x00005300


	//----- nvinfo : EIATTR_CRS_STACK_SIZE
	.align		4
.L_15956:
        /*011c*/ 	.byte	0x04, 0x1e
        /*011e*/ 	.short	(.L_15958 - .L_15957)
.L_15957:
        /*0120*/ 	.word	0x00000000


	//----- nvinfo : EIATTR_CBANK_PARAM_SIZE
	.align		4
.L_15958:
        /*0124*/ 	.byte	0x03, 0x19
        /*0126*/ 	.short	0x0078


	//----- nvinfo : EIATTR_PARAM_CBANK
	.align		4
        /*0128*/ 	.byte	0x04, 0x0a
        /*012a*/ 	.short	(.L_15960 - .L_15959)
	.align		4
.L_15959:
        /*012c*/ 	.word	index@(.nv.constant0._Z15SoftmaxWarpImplI22BroadcastScaleMaskLoadIffbLm2EiE11DirectStoreIffEfLi2ELi24ELi32ELi1ELb0EL9Algorithm0EEvT_T0_ll)
        /*0130*/ 	.short	0x0380
        /*0132*/ 	.short	0x0078


	//----- nvinfo : EIATTR_SW_WAR
	.align		4
.L_15960:
        /*0134*/ 	.byte	0x04, 0x36
        /*0136*/ 	.short	(.L_15962 - .L_15961)
.L_15961:
        /*0138*/ 	.word	0x00000008
.L_15962:


//--------------------- .nv.info._Z15SoftmaxWarpImplI22BroadcastScaleMaskLoadIffbLm2EiE11DirectStoreIffEfLi2ELi22ELi32ELi1ELb1EL9Algorithm0EEvT_T0_ll --------------------------
	.section	.nv.info._Z15SoftmaxWarpImplI22BroadcastScaleMaskLoadIffbLm2EiE11DirectStoreIffEfLi2ELi22ELi32ELi1ELb1EL9Algorithm0EEvT_T0_ll,"",@"SHT_CUDA_INFO"
	.sectionflags	@""
	.align	4


	//----- nvinfo : EIATTR_CUDA_API_VERSION
	.align		4
        /*0000*/ 	.byte	0x04, 0x37
        /*0002*/ 	.short	(.L_15964 - .L_15963)
.L_15963:
        /*0004*/ 	.word	0x00000082


	//----- nvinfo : EIATTR_KPARAM_INFO
	.align		4
.L_15964:
        /*0008*/ 	.byte	0x04, 0x17
        /*000a*/ 	.short	(.L_15966 - .L_15965)
.L_15965:
        /*000c*/ 	.word	0x00000000
        /*0010*/ 	.short	0x0003
        /*0012*/ 	.short	0x0070
        /*0014*/ 	.byte	0x00, 0xf0, 0x21, 0x00


	//----- nvinfo : EIATTR_KPARAM_INFO
	.align		4
.L_15966:
        /*0018*/ 	.byte	0x04, 0x17
        /*001a*/ 	.short	(.L_15968 - .L_15967)
.L_15967:
        /*001c*/ 	.word	0x00000000
        /*0020*/ 	.short	0x0002
        /*0022*/ 	.short	0x0068
        /*0024*/ 	.byte	0x00, 0xf0, 0x21, 0x00


	//----- nvinfo : EIATTR_KPARAM_INFO
	.align		4
.L_15968:
        /*0028*/ 	.byte	0x04, 0x17
        /*002a*/ 	.short	(.L_15970 - .L_15969)
.L_15969:
        /*002c*/ 	.word	0x00000000
        /*0030*/ 	.short	0x0001
        /*0032*/ 	.short	0x0058
        /*0034*/ 	.byte	0x00, 0xf0, 0x41, 0x00


	//----- nvinfo : EIATTR_KPARAM_INFO
	.align		4
.L_15970:
        /*0038*/ 	.byte	0x04, 0x17
        /*003a*/ 	.short	(.L_15972 - .L_15971)
.L_15971:
        /*003c*/ 	.word	0x00000000
        /*0040*/ 	.short	0x0000
        /*0042*/ 	.short	0x0000
        /*0044*/ 	.byte	0x00, 0xf0, 0x61, 0x01


	//----- nvinfo : EIATTR_SPARSE_MMA_MASK
	.align		4
.L_15972:
        /*0048*/ 	.byte	0x03, 0x50
        /*004a*/ 	.short	0x0000


	//----- nvinfo : EIATTR_MAXREG_COUNT
	.align		4
        /*004c*/ 	.byte	0x03, 0x1b
        /*004e*/ 	.short	0x00ff


	//----- nvinfo : EIATTR_EXTERNS
	.align		4
        /*0050*/ 	.byte	0x04, 0x0f
        /*0052*/ 	.short	(.L_15974 - .L_15973)


	//   ....[0]....
	.align		4
.L_15973:
        /*0054*/ 	.word	index@(__assertfail)


	//----- nvinfo : EIATTR_MERCURY_ISA_VERSION
	.align		4
.L_15974:
        /*0058*/ 	.byte	0x03, 0x5f
        /*005a*/ 	.short	0x0101


	//----- nvinfo : EIATTR_COOP_GROUP_MASK_REGIDS
	.align		4
        /*005c*/ 	.byte	0x04, 0x29
        /*005e*/ 	.short	(.L_15976 - .L_15975)


	//   ....[0]....
.L_15975:
        /*0060*/ 	.word	0xffffffff


	//   ....[1]....
        /*0064*/ 	.word	0xffffffff


	//   ....[2]....
        /*0068*/ 	.word	0xffffffff


	//   ....[3]....
        /*006c*/ 	.word	0xffffffff


	//   ....[4]....
        /*0070*/ 	.word	0xffffffff


	//   ....[5]....
        /*0074*/ 	.word	0xffffffff


	//   ....[6]....
        /*0078*/ 	.word	0xffffffff


	//   ....[7]....
        /*007c*/ 	.word	0xffffffff


	//   ....[8]....
        /*0080*/ 	.word	0xffffffff


	//   ....[9]....
        /*0084*/ 	.word	0xffffffff


	//   ....[10]....
        /*0088*/ 	.word	0x0500000f


	//   ....[11]....
        /*008c*/ 	.word	0x0500000f


	//   ....[12]....
        /*0090*/ 	.word	0x0500000f


	//   ....[13]....
        /*0094*/ 	.word	0x0500000f


	//   ....[14]....
        /*0098*/ 	.word	0x0500000f


	//   ....[15]....
        /*009c*/ 	.word	0x0500000f


	//   ....[16]....
        /*00a0*/ 	.word	0x0500000f


	//   ....[17]....
        /*00a4*/ 	.word	0x0500000f


	//   ....[18]....
        /*00a8*/ 	.word	0x0500000f


	//   ....[19]....
        /*00ac*/ 	.word	0x0500000f


	//----- nvinfo : EIATTR_COOP_GROUP_INSTR_OFFSETS
	.align		4
.L_15976:
        /*00b0*/ 	.byte	0x04, 0x28
        /*00b2*/ 	.short	(.L_15978 - .L_15977)


	//   ....[0]....
.L_15977:
        /*00b4*/ 	.word	0x00003340


	//   ....[1]....
        /*00b8*/ 	.word	0x00003370


	//   ....[2]....
        /*00bc*/ 	.word	0x00003390


	//   ....[3]....
        /*00c0*/ 	.word	0x000033b0


	//   ....[4]....
        /*00c4*/ 	.word	0x000033d0


	//   ....[5]....
        /*00c8*/ 	.word	0x000041c0


	//   ....[6]....
        /*00cc*/ 	.word	0x000041e0


	//   ....[7]....
        /*00d0*/ 	.word	0x00004200


	//   ....[8]....
        /*00d4*/ 	.word	0x00004220


	//   ....[9]....
        /*00d8*/ 	.word	0x00004240


	//   ....[10]....
        /*00dc*/ 	.word	0x00006630


	//   ....[11]....
        /*00e0*/ 	.word	0x000066d0


	//   ....[12]....
        /*00e4*/ 	.word	0x00006730


	//   ....[13]....
        /*00e8*/ 	.word	0x00006790


	//   ....[14]....
        /*00ec*/ 	.word	0x000067f0


	//   ....[15]....
        /*00f0*/ 	.word	0x00007620


	//   ....[16]....
        /*00f4*/ 	.word	0x00007680


	//   ....[17]....
        /*00f8*/ 	.word	0x000076e0


	//   ....[18]....
        /*00fc*/ 	.word	0x00007740


	//   ....[19]....
        /*0100*/ 	.word	0x000077a0


	//----- nvinfo : EIATTR_VRC_CTA_INIT_COUNT
	.align		4
.L_15978:
        /*0104*/ 	.byte	0x02, 0x4a
	.zero		1
	.zero		1


	//----- nvinfo : EIATTR_SYSCALL_OFFSETS
	.align		4
        /*0108*/ 	.byte	0x04, 0x46
        /*010a*/ 	.short	(.L_15980 - .L_15979)


	//   ....[0]....
.L_15979:
        /*010c*/ 	.word	0x000001a0


	//----- nvinfo : EIATTR_EXIT_INSTR_OFFSETS
	.align		4
.L_15980:
        /*0110*/ 	.byte	0x04, 0x1c
        /*0112*/ 	.short	(.L_15982 - .L_15981)


	//   ....[0]....
.L_15981:
        /*0114*/ 	.word	0x00000230


	//   ....[1]....
        /*0118*/ 	.word	0x000065d0


	//----- nvinfo : EIATTR_CRS_STACK_SIZE
	.align		4
.L_15982:
        /*011c*/ 	.byte	0x04, 0x1e
        /*011e*/ 	.short	(.L_15984 - .L_15983)
.L_15983:
        /*0120*/ 	.word	0x00000000


	//----- nvinfo : EIATTR_CBANK_PARAM_SIZE
	.align		4
.L_15984:
        /*0124*/ 	.byte	0x03, 0x19
        /*0126*/ 	.short	0x0078


	//----- nvinfo : EIATTR_PARAM_CBANK
	.align		4
        /*0128*/ 	.byte	0x04, 0x0a
        /*012a*/ 	.short	(.L_15986 - .L_15985)
	.align		4
.L_15985:
        /*012c*/ 	.word	index@(.nv.constant0._Z15SoftmaxWarpImplI22BroadcastScaleMaskLoadIffbLm2EiE11DirectStoreIffEfLi2ELi22ELi32ELi1ELb1EL9Algorithm0EEvT_T0_ll)
        /*0130*/ 	.short	0x0380
        /*0132*/ 	.short	0x0078


	//----- nvinfo : EIATTR_SW_WAR
	.align		4
.L_15986:
        /*0134*/ 	.byte	0x04, 0x36
        /*0136*/ 	.short	(.L_15988 - .L_15987)
.L_15987:
        /*0138*/ 	.word	0x00000008
.L_15988:


//--------------------- .nv.info._Z15SoftmaxWarpImplI22BroadcastScaleMaskLoadIffbLm2EiE11DirectStoreIffEfLi2ELi22ELi32ELi1ELb0EL9Algorithm0EEvT_T0_ll --------------------------
	.section	.nv.info._Z15SoftmaxWarpImplI22BroadcastScaleMaskLoadIffbLm2EiE11DirectStoreIffEfLi2ELi22ELi32ELi1ELb0EL9Algorithm0EEvT_T0_ll,"",@"SHT_CUDA_INFO"
	.sectionflags	@""
	.align	4


	//----- nvinfo : EIATTR_CUDA_API_VERSION
	.align		4
        /*0000*/ 	.byte	0x04, 0x37
        /*0002*/ 	.short	(.L_15990 - .L_15989)
.L_15989:
        /*0004*/ 	.word	0x00000082


	//----- nvinfo : EIATTR_KPARAM_INFO
	.align		4
.L_15990:
        /*0008*/ 	.byte	0x04, 0x17
        /*000a*/ 	.short	(.L_15992 - .L_15991)
.L_15991:
        /*000c*/ 	.word	0x00000000
        /*0010*/ 	.short	0x0003
        /*0012*/ 	.short	0x0070
        /*0014*/ 	.byte	0x00, 0xf0, 0x21, 0x00


	//----- nvinfo : EIATTR_KPARAM_INFO
	.align		4
.L_15992:
        /*0018*/ 	.byte	0x04, 0x17
        /*001a*/ 	.short	(.L_15994 - .L_15993)
.L_15993:
        /*001c*/ 	.word	0x00000000
        /*0020*/ 	.short	0x0002
        /*0022*/ 	.short	0x0068
        /*0024*/ 	.byte	0x00, 0xf0, 0x21, 0x00


	//----- nvinfo : EIATTR_KPARAM_INFO
	.align		4
.L_15994:
        /*0028*/ 	.byte	0x04, 0x17
        /*002a*/ 	.short	(.L_15996 - .L_15995)
.L_15995:
        /*002c*/ 	.word	0x00000000
        /*0030*/ 	.short	0x0001
        /*0032*/ 	.short	0x0058
        /*0034*/ 	.byte	0x00, 0xf0, 0x41, 0x00


	//----- nvinfo : EIATTR_KPARAM_INFO
	.align		4
.L_15996:
        /*0038*/ 	.byte	0x04, 0x17
        /*003a*/ 	.short	(.L_15998 - .L_15997)
.L_15997:
        /*003c*/ 	.word	0x00000000
        /*0040*/ 	.short	0x0000
        /*0042*/ 	.short	0x0000
        /*0044*/ 	.byte	0x00, 0xf0, 0x61, 0x01


	//----- nvinfo : EIATTR_SPARSE_MMA_MASK
	.align		4
.L_15998:
        /*0048*/ 	.byte	0x03, 0x50
        /*004a*/ 	.short	0x0000


	//----- nvinfo : EIATTR_MAXREG_COUNT
	.align		4
        /*004c*/ 	.byte	0x03, 0x1b
        /*004e*/ 	.short	0x00ff


	//----- nvinfo : EIATTR_EXTERNS
	.align		4
        /*0050*/ 	.byte	0x04, 0x0f
        /*0052*/ 	.short	(.L_16000 - .L_15999)


	//   ....[0]....
	.align		4
.L_15999:
        /*0054*/ 	.word	index@(__assertfail)


	//----- nvinfo : EIATTR_MERCURY_ISA_VERSION
	.align		4
.L_16000:
        /*0058*/ 	.byte	0x03, 0x5f
        /*005a*/ 	.short	0x0101


	//----- nvinfo : EIATTR_COOP_GROUP_MASK_REGIDS
	.align		4
        /*005c*/ 	.byte	0x04, 0x29
        /*005e*/ 	.short	(.L_16002 - .L_16001)


	//   ....[0]....
.L_16001:
        /*0060*/ 	.word	0xffffffff


	//   ....[1]....
        /*0064*/ 	.word	0xffffffff


	//   ....[2]....
        /*0068*/ 	.word	0xffffffff


	//   ....[3]....
        /*006c*/ 	.word	0xffffffff


	//   ....[4]....
        /*0070*/ 	.word	0xffffffff


	//   ....[5]....
        /*0074*/ 	.word	0xffffffff


	//   ....[6]....
        /*0078*/ 	.word	0xffffffff


	//   ....[7]....
        /*007c*/ 	.word	0xffffffff


	//   ....[8]....
        /*0080*/ 	.word	0xffffffff


	//   ....[9]....
        /*0084*/ 	.word	0xffffffff


	//   ....[10]....
        /*0088*/ 	.word	0x0500000f


	//   ....[11]....
        /*008c*/ 	.word	0x0500000f


	//   ....[12]....
        /*0090*/ 	.word	0x0500000f


	//   ....[13]....
        /*0094*/ 	.word	0x0500000f


	//   ....[14]....
        /*0098*/ 	.word	0x0500000f


	//   ....[15]....
        /*009c*/ 	.word	0x0500000f


	//   ....[16]....
        /*00a0*/ 	.word	0x0500000f


	//   ....[17]....
        /*00a4*/ 	.word	0x0500000f


	//   ....[18]....
        /*00a8*/ 	.word	0x0500000f


	//   ....[19]....
        /*00ac*/ 	.word	0x0500000f


	//----- nvinfo : EIATTR_COOP_GROUP_INSTR_OFFSETS
	.align		4
.L_16002:
        /*00b0*/ 	.byte	0x04, 0x28
        /*00b2*/ 	.short	(.L_16004 - .L_16003)


	//   ....[0]....
.L_16003:
        /*00b4*/ 	.word	0x000020a0


	//   ....[1]....
        /*00b8*/ 	.word	0x000020d0


	//   ....[2]....
        /*00bc*/ 	.word	0x000020f0


	//   ....[3]....
        /*00c0*/ 	.word	0x00002110


	//   ....[4]....
        /*00c4*/ 	.word	0x00002130


	//   ....[5]....
        /*00c8*/ 	.word	0x00002f20


	//   ....[6]....
        /*00cc*/ 	.word	0x00002f40


	//   ....[7]....
        /*00d0*/ 	.word	0x00002f60


	//   ....[8]....
        /*00d4*/ 	.word	0x00002f80


	//   ....[9]....
        /*00d8*/ 	.word	0x00002fa0


	//   ....[10]....
        /*00dc*/ 	.word	0x00004cc0


	//   ....[11]....
        /*00e0*/ 	.word	0x00004d60


	//   ....[12]....
        /*00e4*/ 	.word	0x00004dc0


	//   ....[13]....
        /*00e8*/ 	.word	0x00004e20


	//   ....[14]....
        /*00ec*/ 	.word	0x00004e80


	//   ....[15]....
        /*00f0*/ 	.word	0x00005cb0


	//   ....[16]....
        /*00f4*/ 	.word	0x00005d10


	//   ....[17]....
        /*00f8*/ 	.word	0x00005d70


	//   ....[18]....
        /*00fc*/ 	.word	0x00005dd0


	//   ....[19]....
        /*0100*/ 	.word	0x00005e30


	//----- nvinfo : EIATTR_VRC_CTA_INIT_COUNT
	.align		4
.L_16004:
        /*0104*/ 	.byte	0x02, 0x4a
	.zero		1
	.zero		1


	//----- nvinfo : EIATTR_SYSCALL_OFFSETS
	.align		4
        /*0108*/ 	.byte	0x04, 0x46
        /*010a*/ 	.short	(.L_16006 - .L_16005)


	//   ....[0]....
.L_16005:
        /*010c*/ 	.word	0x00000190


	//----- nvinfo : EIATTR_EXIT_INSTR_OFFSETS
	.align		4
.L_16006:
        /*0110*/ 	.byte	0x04, 0x1c
        /*0112*/ 	.short	(.L_16008 - .L_16007)


	//   ....[0]....
.L_16007:
        /*0114*/ 	.word	0x00000240


	//   ....[1]....
        /*0118*/ 	.word	0x00004c60


	//----- nvinfo : EIATTR_CRS_STACK_SIZE
	.align		4
.L_16008:
        /*011c*/ 	.byte	0x04, 0x1e
        /*011e*/ 	.short	(.L_16010 - .L_16009)
.L_16009:
        /*0120*/ 	.word	0x00000000


	//----- nvinfo : EIATTR_CBANK_PARAM_SIZE
	.align		4
.L_16010:
        /*0124*/ 	.byte	0x03, 0x19
        /*0126*/ 	.short	0x0078


	//----- nvinfo : EIATTR_PARAM_CBANK
	.align		4
        /*0128*/ 	.byte	0x04, 0x0a
        /*012a*/ 	.short	(.L_16012 - .L_16011)
	.align		4
.L_16011:
        /*012c*/ 	.word	index@(.nv.constant0._Z15SoftmaxWarpImplI22BroadcastScaleMaskLoadIffbLm2EiE11DirectStoreIffEfLi2ELi22ELi32ELi1ELb0EL9Algorithm0EEvT_T0_ll)
        /*0130*/ 	.short	0x0380
        /*0132*/ 	.short	0x0078


	//----- nvinfo : EIATTR_SW_WAR
	.align		4
.L_16012:
        /*0134*/ 	.byte	0x04, 0x36
        /*0136*/ 	.short	(.L_16014 - .L_16013)
.L_16013:
        /*0138*/ 	.word	0x00000008
.L_16014:


//--------------------- .nv.info._Z15SoftmaxWarpImplI22BroadcastScaleMaskLoadIffbLm2EiE11DirectStoreIffEfLi2ELi20ELi32ELi1ELb1EL9Algorithm0EEvT_T0_ll --------------------------
	.section	.nv.info._Z15SoftmaxWarpImplI22BroadcastScaleMaskLoadIffbLm2EiE11DirectStoreIffEfLi2ELi20ELi32ELi1ELb1EL9Algorithm0EEvT_T0_ll,"",@"SHT_CUDA_INFO"
	.sectionflags	@""
	.align	4


	//----- nvinfo : EIATTR_CUDA_API_VERSION
	.align		4
        /*0000*/ 	.byte	0x04, 0x37
        /*0002*/ 	.short	(.L_16016 - .L_16015)
.L_16015:
        /*0004*/ 	.word	0x00000082


	//----- nvinfo : EIATTR_KPARAM_INFO
	.align		4
.L_16016:
        /*0008*/ 	.byte	0x04, 0x17
        /*000a*/ 	.short	(.L_16018 - .L_16017)
.L_16017:
        /*000c*/ 	.word	0x00000000
        /*0010*/ 	.short	0x0003
        /*0012*/ 	.short	0x0070
        /*0014*/ 	.byte	0x00, 0xf0, 0x21, 0x00


	//----- nvinfo : EIATTR_KPARAM_INFO
	.align		4
.L_16018:
        /*0018*/ 	.byte	0x04, 0x17
        /*001a*/ 	.short	(.L_16020 - .L_16019)
.L_16019:
        /*001c*/ 	.word	0x00000000
        /*0020*/ 	.short	0x0002
        /*0022*/ 	.short	0x0068
        /*0024*/ 	.byte	0x00, 0xf0, 0x21, 0x00


	//----- nvinfo : EIATTR_KPARAM_INFO
	.align		4
.L_16020:
        /*0028*/ 	.byte	0x04, 0x17
        /*002a*/ 	.short	(.L_16022 - .L_16021)
.L_16021:
        /*002c*/ 	.word	0x00000000
        /*0030*/ 	.short	0x0001
        /*0032*/ 	.short	0x0058
        /*0034*/ 	.byte	0x00, 0xf0, 0x41, 0x00


	//----- nvinfo : EIATTR_KPARAM_INFO
	.align		4
.L_16022:
        /*0038*/ 	.byte	0x04, 0x17
        /*003a*/ 	.short	(.L_16024 - .L_16023)
.L_16023:
        /*003c*/ 	.word	0x00000000
        /*0040*/ 	.short	0x0000
        /*0042*/ 	.short	0x0000
        /*0044*/ 	.byte	0x00, 0xf0, 0x61, 0x01


	//----- nvinfo : EIATTR_SPARSE_MMA_MASK
	.align		4
.L_16024:
        /*0048*/ 	.byte	0x03, 0x50
        /*004a*/ 	.short	0x0000


	//----- nvinfo : EIATTR_MAXREG_COUNT
	.align		4
        /*004c*/ 	.byte	0x03, 0x1b
        /*004e*/ 	.short	0x00ff


	//----- nvinfo : EIATTR_EXTERNS
	.align		4
        /*0050*/ 	.byte	0x04, 0x0f
        /*0052*/ 	.short	(.L_16026 - .L_16025)


	//   ....[0]....
	.align		4
.L_16025:
        /*0054*/ 	.word	index@(__assertfail)


	//----- nvinfo : EIATTR_MERCURY_ISA_VERSION
	.align		4
.L_16026:
        /*0058*/ 	.byte	0x03, 0x5f
        /*005a*/ 	.short	0x0101


	//----- nvinfo : EIATTR_COOP_GROUP_MASK_REGIDS
	.align		4
        /*005c*/ 	.byte	0x04, 0x29
        /*005e*/ 	.short	(.L_16028 - .L_16027)


	//   ....[0]....
.L_16027:
        /*0060*/ 	.word	0xffffffff


	//   ....[1]....
        /*0064*/ 	.word	0xffffffff


	//   ....[2]....
        /*0068*/ 	.word	0xffffffff


	//   ....[3]....
        /*006c*/ 	.word	0xffffffff


	//   ....[4]....
        /*0070*/ 	.word	0xffffffff


	//   ....[5]....
        /*0074*/ 	.word	0xffffffff


	//   ....[6]....
        /*0078*/ 	.word	0xffffffff


	//   ....[7]....
        /*007c*/ 	.word	0xffffffff


	//   ....[8]....
        /*0080*/ 	.word	0xffffffff


	//   ....[9]....
        /*0084*/ 	.word	0xffffffff


	//   ....[10]....
        /*0088*/ 	.word	0x0500000f


	//   ....[11]....
        /*008c*/ 	.word	0x0500000f


	//   ....[12]....
        /*0090*/ 	.word	0x0500000f


	//   ....[13]....
        /*0094*/ 	.word	0x0500000f


	//   ....[14]....
        /*0098*/ 	.word	0x0500000f


	//   ....[15]....
        /*009c*/ 	.word	0x0500000f


	//   ....[16]....
        /*00a0*/ 	.word	0x0500000f


	//   ....[17]....
        /*00a4*/ 	.word	0x0500000f


	//   ....[18]....
        /*00a8*/ 	.word	0x0500000f


	//   ....[19]....
        /*00ac*/ 	.word	0x0500000f


	//----- nvinfo : EIATTR_COOP_GROUP_INSTR_OFFSETS
	.align		4
.L_16028:
        /*00b0*/ 	.byte	0x04, 0x28
        /*00b2*/ 	.short	(.L_16030 - .L_16029)


	//   ....[0]....
.L_16029:
        /*00b4*/ 	.word	0x00002ee0


	//   ....[1]....
        /*00b8*/ 	.word	0x00002f20


	//   ....[2]....
        /*00bc*/ 	.word	0x00002f40


	//   ....[3]....
        /*00c0*/ 	.word	0x00002f60


	//   ....[4]....
        /*00c4*/ 	.word	0x00002f80


	//   ....[5]....
        /*00c8*/ 	.word	0x00003c20


	//   ....[6]....
        /*00cc*/ 	.word	0x00003c40


	//   ....[7]....
        /*00d0*/ 	.word	0x00003c60


	//   ....[8]....
        /*00d4*/ 	.word	0x00003c80


	//   ....[9]....
        /*00d8*/ 	.word	0x00003ca0


	//   ....[10]....
        /*00dc*/ 	.word	0x00005d70


	//   ....[11]....
        /*00e0*/ 	.word	0x00005e00


	//   ....[12]....
        /*00e4*/ 	.word	0x00005e60


	//   ....[13]....
        /*00e8*/ 	.word	0x00005ec0


	//   ....[14]....
        /*00ec*/ 	.word	0x00005f20


	//   ....[15]....
        /*00f0*/ 	.word	0x00006c20


	//   ....[16]....
        /*00f4*/ 	.word	0x00006c80


	//   ....[17]....
        /*00f8*/ 	.word	0x00006ce0


	//   ....[18]....
        /*00fc*/ 	.word	0x00006d40


	//   ....[19]....
        /*0100*/ 	.word	0x00006da0


	//----- nvinfo : EIATTR_VRC_CTA_INIT_COUNT
	.align		4
.L_16030:
        /*0104*/ 	.byte	0x02, 0x4a
	.zero		1
	.zero		1


	//----- nvinfo : EIATTR_SYSCALL_OFFSETS
	.align		4
        /*0108*/ 	.byte	0x04, 0x46
        /*010a*/ 	.short	(.L_16032 - .L_16031)


	//   ....[0]....
.L_16031:
        /*010c*/ 	.word	0x000001a0


	//----- nvinfo : EIATTR_EXIT_INSTR_OFFSETS
	.align		4
.L_16032:
        /*0110*/ 	.byte	0x04, 0x1c
        /*0112*/ 	.short	(.L_16034 - .L_16033)


	//   ....[0]....
.L_16033:
        /*0114*/ 	.word	0x00000230


	//   ....[1]....
        /*0118*/ 	.word	0x00005d10


	//----- nvinfo : EIATTR_CRS_STACK_SIZE
	.align		4
.L_16034:
        /*011c*/ 	.byte	0x04, 0x1e
        /*011e*/ 	.short	(.L_16036 - .L_16035)
.L_16035:
        /*0120*/ 	.word	0x00000000


	//----- nvinfo : EIATTR_CBANK_PARAM_SIZE
	.align		4
.L_16036:
        /*0124*/ 	.byte	0x03, 0x19
        /*0126*/ 	.short	0x0078


	//----- nvinfo : EIATTR_PARAM_CBANK
	.align		4
        /*0128*/ 	.byte	0x04, 0x0a
        /*012a*/ 	.short	(.L_16038 - .L_16037)
	.align		4
.L_16037:
        /*012c*/ 	.word	index@(.nv.constant0._Z15SoftmaxWarpImplI22BroadcastScaleMaskLoadIffbLm2EiE11DirectStoreIffEfLi2ELi20ELi32ELi1ELb1EL9Algorithm0EEvT_T0_ll)
        /*0130*/ 	.short	0x0380
        /*0132*/ 	.short	0x0078


	//----- nvinfo : EIATTR_SW_WAR
	.align		4
.L_16038:
        /*0134*/ 	.byte	0x04, 0x36
        /*0136*/ 	.short	(.L_16040 - .L_16039)
.L_16039:
        /*0138*/ 	.word	0x00000008
.L_16040:


//--------------------- .nv.info._Z15SoftmaxWarpImplI22BroadcastScaleMaskLoadIffbLm2EiE11DirectStoreIffEfLi2ELi20ELi32ELi1ELb0EL9Algorithm0EEvT_T0_ll --------------------------
	.section	.nv.info._Z15SoftmaxWarpImplI22BroadcastScaleMaskLoadIffbLm2EiE11DirectStoreIffEfLi2ELi20ELi32ELi1ELb0EL9Algorithm0EEvT_T0_ll,"",@"SHT_CUDA_INFO"
	.sectionflags	@""
	.align	4


	//----- nvinfo : EIATTR_CUDA_API_VERSION
	.align		4
        /*0000*/ 	.byte	0x04, 0x37
        /*0002*/ 	.short	(.L_16042 - .L_16041)
.L_16041:
        /*0004*/ 	.word	0x00000082


	//----- nvinfo : EIATTR_KPARAM_INFO
	.align		4
.L_16042:
        /*0008*/ 	.byte	0x04, 0x17
        /*000a*/ 	.short	(.L_16044 - .L_16043)
.L_16043:
        /*000c*/ 	.word	0x00000000
        /*0010*/ 	.short	0x0003
        /*0012*/ 	.short	0x0070
        /*0014*/ 	.byte	0x00, 0xf0, 0x21, 0x00


	//----- nvinfo : EIATTR_KPARAM_INFO
	.align		4
.L_16044:
        /*0018*/ 	.byte	0x04, 0x17
        /*001a*/ 	.short	(.L_16046 - .L_16045)
.L_16045:
        /*001c*/ 	.word	0x00000000
        /*0020*/ 	.short	0x0002
        /*0022*/ 	.short	0x0068
        /*0024*/ 	.byte	0x00, 0xf0, 0x21, 0x00


	//----- nvinfo : EIATTR_KPARAM_INFO
	.align		4
.L_16046:
        /*0028*/ 	.byte	0x04, 0x17
        /*002a*/ 	.short	(.L_16048 - .L_16047)
.L_16047:
        /*002c*/ 	.word	0x00000000
        /*0030*/ 	.short	0x0001
        /*0032*/ 	.short	0x0058
        /*0034*/ 	.byte	0x00, 0xf0, 0x41, 0x00


	//----- nvinfo : EIATTR_KPARAM_INFO
	.align		4
.L_16048:
        /*0038*/ 	.byte	0x04, 0x17
        /*003a*/ 	.short	(.L_16050 - .L_16049)
.L_16049:
        /*003c*/ 	.word	0x00000000
        /*0040*/ 	.short	0x0000
        /*0042*/ 	.short	0x0000
        /*0044*/ 	.byte	0x00, 0xf0, 0x61, 0x01


	//----- nvinfo : EIATTR_SPARSE_MMA_MASK
	.align		4
.L_16050:
        /*0048*/ 	.byte	0x03, 0x50
        /*004a*/ 	.short	0x0000


	//----- nvinfo : EIATTR_MAXREG_COUNT
	.align		4
        /*004c*/ 	.byte	0x03, 0x1b
        /*004e*/ 	.short	0x00ff


	//----- nvinfo : EIATTR_EXTERNS
	.align		4
        /*0050*/ 	.byte	0x04, 0x0f
        /*0052*/ 	.short	(.L_16052 - .L_16051)


	//   ....[0]....
	.align		4
.L_16051:
        /*0054*/ 	.word	index@(__assertfail)


	//----- nvinfo : EIATTR_MERCURY_ISA_VERSION
	.align		4
.L_16052:
        /*0058*/ 	.byte	0x03, 0x5f
        /*005a*/ 	.short	0x0101


	//----- nvinfo : EIATTR_COOP_GROUP_MASK_REGIDS
	.align		4
        /*005c*/ 	.byte	0x04, 0x29
        /*005e*/ 	.short	(.L_16054 - .L_16053)


	//   ....[0]....
.L_16053:
        /*0060*/ 	.word	0xffffffff


	//   ....[1]....
        /*0064*/ 	.word	0xffffffff


	//   ....[2]....
        /*0068*/ 	.word	0xffffffff


	//   ....[3]....
        /*006c*/ 	.word	0xffffffff


	//   ....[4]....
        /*0070*/ 	.word	0xffffffff


	//   ....[5]....
        /*0074*/ 	.word	0xffffffff


	//   ....[6]....
        /*0078*/ 	.word	0xffffffff


	//   ....[7]....
        /*007c*/ 	.word	0xffffffff


	//   ....[8]....
        /*0080*/ 	.word	0xffffffff


	//   ....[9]....
        /*0084*/ 	.word	0xffffffff


	//   ....[10]....
        /*0088*/ 	.word	0x0500000f


	//   ....[11]....
        /*008c*/ 	.word	0x0500000f


	//   ....[12]....
        /*0090*/ 	.word	0x0500000f


	//   ....[13]....
        /*0094*/ 	.word	0x0500000f


	//   ....[14]....
        /*0098*/ 	.word	0x0500000f


	//   ....[15]....
        /*009c*/ 	.word	0x0500000f


	//   ....[16]....
        /*00a0*/ 	.word	0x0500000f


	//   ....[17]....
        /*00a4*/ 	.word	0x0500000f


	//   ....[18]....
        /*00a8*/ 	.word	0x0500000f


	//   ....[19]....
        /*00ac*/ 	.word	0x0500000f


	//----- nvinfo : EIATTR_COOP_GROUP_INSTR_OFFSETS
	.align		4
.L_16054:
        /*00b0*/ 	.byte	0x04, 0x28
        /*00b2*/ 	.short	(.L_16056 - .L_16055)


	//   ....[0]....
.L_16055:
        /*00b4*/ 	.word	0x00001e50


	//   ....[1]....
        /*00b8*/ 	.word	0x00001e90


	//   ....[2]....
        /*00bc*/ 	.word	0x00001eb0


	//   ....[3]....
        /*00c0*/ 	.word	0x00001ed0


	//   ....[4]....
        /*00c4*/ 	.word	0x00001ef0


	//   ....[5]....
        /*00c8*/ 	.word	0x00002b90


	//   ....[6]....
        /*00cc*/ 	.word	0x00002bb0


	//   ....[7]....
        /*00d0*/ 	.word	0x00002bd0


	//   ....[8]....
        /*00d4*/ 	.word	0x00002bf0


	//   ....[9]....
        /*00d8*/ 	.word	0x00002c10


	//   ....[10]....
        /*00dc*/ 	.word	0x000046b0


	//   ....[11]....
        /*00e0*/ 	.word	0x00004740


	//   ....[12]....
        /*00e4*/ 	.word	0x000047a0


	//   ....[13]....
        /*00e8*/ 	.word	0x00004800


	//   ....[14]....
        /*00ec*/ 	.word	0x00004860


	//   ....[15]....
        /*00f0*/ 	.word	0x00005560


	//   ....[16]....
        /*00f4*/ 	.word	0x000055c0


	//   ....[17]....
        /*00f8*/ 	.word	0x00005620


	//   ....[18]....
        /*00fc*/ 	.word	0x00005680


	//   ....[19]....
        /*0100*/ 	.word	0x000056e0


	//----- nvinfo : EIATTR_VRC_CTA_INIT_COUNT
	.align		4
.L_16056:
        /*0104*/ 	.byte	0x02, 0x4a
	.zero		1
	.zero		1


	//----- nvinfo : EIATTR_SYSCALL_OFFSETS
	.align		4
        /*0108*/ 	.byte	0x04, 0x46
        /*010a*/ 	.short	(.L_16058 - .L_16057)


	//   ....[0]....
.L_16057:
        /*010c*/ 	.word	0x00000190


	//----- nvinfo : EIATTR_EXIT_INSTR_OFFSETS
	.align		4
.L_16058:
        /*0110*/ 	.byte	0x04, 0x1c
        /*0112*/ 	.short	(.L_16060 - .L_16059)


	//   ....[0]....
.L_16059:
        /*0114*/ 	.word	0x00000240


	//   ....[1]....
        /*0118*/ 	.word	0x00004650


	//----- nvinfo : EIATTR_CRS_STACK_SIZE
	.align		4
.L_16060:
        /*011c*/ 	.byte	0x04, 0x1e
        /*011e*/ 	.short	(.L_16062 - .L_16061)
.L_16061:
        /*0120*/ 	.word	0x00000000


	//----- nvinfo : EIATTR_CBANK_PARAM_SIZE
	.align		4
.L_16062:
        /*0124*/ 	.byte	0x03, 0x19
        /*0126*/ 	.short	0x0078


	//----- nvinfo : EIATTR_PARAM_CBANK
	.align		4
        /*0128*/ 	.byte	0x04, 0x0a
        /*012a*/ 	.short	(.L_16064 - .L_16063)
	.align		4
.L_16063:
        /*012c*/ 	.word	index@(.nv.constant0._Z15SoftmaxWarpImplI22BroadcastScaleMaskLoadIffbLm2EiE11DirectStoreIffEfLi2ELi20ELi32ELi1ELb0EL9Algorithm0EEvT_T0_ll)
        /*0130*/ 	.short	0x0380
        /*0132*/ 	.short	0x0078


	//----- nvinfo : EIATTR_SW_WAR
	.align		4
.L_16064:
        /*0134*/ 	.byte	0x04, 0x36
        /*0136*/ 	.short	(.L_16066 - .L_16065)
.L_16065:
        /*0138*/ 	.word	0x00000008
.L_16066:


//--------------------- .nv.info._Z15SoftmaxWarpImplI22BroadcastScaleMaskLoadIffbLm2EiE11DirectStoreIffEfLi2ELi18ELi32ELi1ELb1EL9Algorithm0EEvT_T0_ll --------------------------
	.section	.nv.info._Z15SoftmaxWarpImplI22BroadcastScaleMaskLoadIffbLm2EiE11DirectStoreIffEfLi2ELi18ELi32ELi1ELb1EL9Algorithm0EEvT_T0_ll,"",@"SHT_CUDA_INFO"
	.sectionflags	@""
	.align	4


	//----- nvinfo : EIATTR_CUDA_API_VERSION
	.align		4
        /*0000*/ 	.byte	0x04, 0x37
        /*0002*/ 	.short	(.L_16068 - .L_16067)
.L_16067:
        /*0004*/ 	.word	0x00000082


	//----- nvinfo : EIATTR_KPARAM_INFO
	.align		4
.L_16068:
        /*0008*/ 	.byte	0x04, 0x17
        /*000a*/ 	.short	(.L_16070 - .L_16069)
.L_16069:
        /*000c*/ 	.word	0x00000000
        /*0010*/ 	.short	0x0003
        /*0012*/ 	.short	0x0070
        /*0014*/ 	.byte	0x00, 0xf0, 0x21, 0x00


	//----- nvinfo : EIATTR_KPARAM_INFO
	.align		4
.L_16070:
        /*0018*/ 	.byte	0x04, 0x17
        /*001a*/ 	.short	(.L_16072 - .L_16071)
.L_16071:
        /*001c*/ 	.word	0x00000000
        /*0020*/ 	.short	0x0002
        /*0022*/ 	.short	0x0068
        /*0024*/ 	.byte	0x00, 0xf0, 0x21, 0x00


	//----- nvinfo : EIATTR_KPARAM_INFO
	.align		4
.L_16072:
        /*0028*/ 	.byte	0x04, 0x17
        /*002a*/ 	.short	(.L_16074 - .L_16073)
.L_16073:
        /*002c*/ 	.word	0x00000000
        /*0030*/ 	.short	0x0001
        /*0032*/ 	.short	0x0058
        /*0034*/ 	.byte	0x00, 0xf0, 0x41, 0x00


	//----- nvinfo : EIATTR_KPARAM_INFO
	.align		4
.L_16074:
        /*0038*/ 	.byte	0x04, 0x17
        /*003a*/ 	.short	(.L_16076 - .L_16075)
.L_16075:
        /*003c*/ 	.word	0x00000000
        /*0040*/ 	.short	0x0000
        /*0042*/ 	.short	0x0000
        /*0044*/ 	.byte	0x00, 0xf0, 0x61, 0x01


	//----- nvinfo : EIATTR_SPARSE_MMA_MASK
	.align		4
.L_16076:
        /*0048*/ 	.byte	0x03, 0x50
        /*004a*/ 	.short	0x0000


	//----- nvinfo : EIATTR_MAXREG_COUNT
	.align		4
        /*004c*/ 	.byte	0x03, 0x1b
        /*004e*/ 	.short	0x00ff


	//----- nvinfo : EIATTR_EXTERNS
	.align		4
        /*0050*/ 	.byte	0x04, 0x0f
        /*0052*/ 	.short	(.L_16078 - .L_16077)


	//   ....[0]....
	.align		4
.L_16077:
        /*0054*/ 	.word	index@(__assertfail)


	//----- nvinfo : EIATTR_MERCURY_ISA_VERSION
	.align		4
.L_16078:
        /*0058*/ 	.byte	0x03, 0x5f
        /*005a*/ 	.short	0x0101


	//----- nvinfo : EIATTR_COOP_GROUP_MASK_REGIDS
	.align		4
        /*005c*/ 	.byte	0x04, 0x29
        /*005e*/ 	.short	(.L_16080 - .L_16079)


	//   ....[0]....
.L_16079:
        /*0060*/ 	.word	0xffffffff


	//   ....[1]....
        /*0064*/ 	.word	0xffffffff


	//   ....[2]....
        /*0068*/ 	.word	0xffffffff


	//   ....[3]....
        /*006c*/ 	.word	0xffffffff


	//   ....[4]....
        /*0070*/ 	.word	0xffffffff


	//   ....[5]....
        /*0074*/ 	.word	0xffffffff


	//   ....[6]....
        /*0078*/ 	.word	0xffffffff


	//   ....[7]....
        /*007c*/ 	.word	0xffffffff


	//   ....[8]....
        /*0080*/ 	.word	0xffffffff


	//   ....[9]....
        /*0084*/ 	.word	0xffffffff


	//   ....[10]....
        /*0088*/ 	.word	0x0500000f


	//   ....[11]....
        /*008c*/ 	.word	0x0500000f


	//   ....[12]....
        /*0090*/ 	.word	0x0500000f


	//   ....[13]....
        /*0094*/ 	.word	0x0500000f


	//   ....[14]....
        /*0098*/ 	.word	0x0500000f


	//   ....[15]....
        /*009c*/ 	.word	0x0500000f


	//   ....[16]....
        /*00a0*/ 	.word	0x0500000f


	//   ....[17]....
        /*00a4*/ 	.word	0x0500000f


	//   ....[18]....
        /*00a8*/ 	.word	0x0500000f


	//   ....[19]....
        /*00ac*/ 	.word	0x0500000f


	//----- nvinfo : EIATTR_COOP_GROUP_INSTR_OFFSETS
	.align		4
.L_16080:
        /*00b0*/ 	.byte	0x04, 0x28
        /*00b2*/ 	.short	(.L_16082 - .L_16081)


	//   ....[0]....
.L_16081:
        /*00b4*/ 	.word	0x00002ac0


	//   ....[1]....
        /*00b8*/ 	.word	0x00002b00


	//   ....[2]....
        /*00bc*/ 	.word	0x00002b20


	//   ....[3]....
        /*00c0*/ 	.word	0x00002b40


	//   ....[4]....
        /*00c4*/ 	.word	0x00002b60


	//   ....[5]....
        /*00c8*/ 	.word	0x000036c0


	//   ....[6]....
        /*00cc*/ 	.word	0x000036e0


	//   ....[7]....
        /*00d0*/ 	.word	0x00003700


	//   ....[8]....
        /*00d4*/ 	.word	0x00003720


	//   ....[9]....
        /*00d8*/ 	.word	0x00003740


	//   ....[10]....
        /*00dc*/ 	.word	0x000054b0


	//   ....[11]....
        /*00e0*/ 	.word	0x00005550


	//   ....[12]....
        /*00e4*/ 	.word	0x000055b0


	//   ....[13]....
        /*00e8*/ 	.word	0x00005610


	//   ....[14]....
        /*00ec*/ 	.word	0x00005670


	//   ....[15]....
        /*00f0*/ 	.word	0x00006220


	//   ....[16]....
        /*00f4*/ 	.word	0x00006280


	//   ....[17]....
        /*00f8*/ 	.word	0x000062e0


	//   ....[18]....
        /*00fc*/ 	.word	0x00006340


	//   ....[19]....
        /*0100*/ 	.word	0x000063a0


	//----- nvinfo : EIATTR_VRC_CTA_INIT_COUNT
	.align		4
.L_16082:
        /*0104*/ 	.byte	0x02, 0x4a
	.zero		1
	.zero		1


	//----- nvinfo : EIATTR_SYSCALL_OFFSETS
	.align		4
        /*0108*/ 	.byte	0x04, 0x46
        /*010a*/ 	.short	(.L_16084 - .L_16083)


	//   ....[0]....
.L_16083:
        /*010c*/ 	.word	0x000001a0


	//----- nvinfo : EIATTR_EXIT_INSTR_OFFSETS
	.align		4
.L_16084:
        /*0110*/ 	.byte	0x04, 0x1c
        /*0112*/ 	.short	(.L_16086 - .L_16085)


	//   ....[0]....
.L_16085:
        /*0114*/ 	.word	0x00000250


	//   ....[1]....
        /*0118*/ 	.word	0x00005450


	//----- nvinfo : EIATTR_CRS_STACK_SIZE
	.align		4
.L_16086:
        /*011c*/ 	.byte	0x04, 0x1e
        /*011e*/ 	.short	(.L_16088 - .L_16087)
.L_16087:
        /*0120*/ 	.word	0x00000000


	//----- nvinfo : EIATTR_CBANK_PARAM_SIZE
	.align		4
.L_16088:
        /*0124*/ 	.byte	0x03, 0x19
        /*0126*/ 	.short	0x0078


	//----- nvinfo : EIATTR_PARAM_CBANK
	.align		4
        /*0128*/ 	.byte	0x04, 0x0a
        /*012a*/ 	.short	(.L_16090 - .L_16089)
	.align		4
.L_16089:
        /*012c*/ 	.word	index@(.nv.constant0._Z15SoftmaxWarpImplI22BroadcastScaleMaskLoadIffbLm2EiE11DirectStoreIffEfLi2ELi18ELi32ELi1ELb1EL9Algorithm0EEvT_T0_ll)
        /*0130*/ 	.short	0x0380
        /*0132*/ 	.short	0x0078


	//----- nvinfo : EIATTR_SW_WAR
	.align		4
.L_16090:
        /*0134*/ 	.byte	0x04, 0x36
        /*0136*/ 	.short	(.L_16092 - .L_16091)
.L_16091:
        /*0138*/ 	.word	0x00000008
.L_16092:


//--------------------- .nv.info._Z15SoftmaxWarpImplI22BroadcastScaleMaskLoadIffbLm2EiE11DirectStoreIffEfLi2ELi18ELi32ELi1ELb0EL9Algorithm0EEvT_T0_ll --------------------------
	.section	.nv.info._Z15SoftmaxWarpImplI22BroadcastScaleMaskLoadIffbLm2EiE11DirectStoreIffEfLi2ELi18ELi32ELi1ELb0EL9Algorithm0EEvT_T0_ll,"",@"SHT_CUDA_INFO"
	.sectionflags	@""
	.align	4


	//----- nvinfo : EIATTR_CUDA_API_VERSION
	.align		4
        /*0000*/ 	.byte	0x04, 0x37
        /*0002*/ 	.short	(.L_16094 - .L_16093)
.L_16093:
        /*0004*/ 	.word	0x00000082


	//----- nvinfo : EIATTR_KPARAM_INFO
	.align		4
.L_16094:
        /*0008*/ 	.byte	0x04, 0x17
        /*000a*/ 	.short	(.L_16096 - .L_16095)
.L_16095:
        /*000c*/ 	.word	0x00000000
        /*0010*/ 	.short	0x0003
        /*0012*/ 	.short	0x0070
        /*0014*/ 	.byte	0x00, 0xf0, 0x21, 0x00


	//----- nvinfo : EIATTR_KPARAM_INFO
	.align		4
.L_16096:
        /*0018*/ 	.byte	0x04, 0x17
        /*001a*/ 	.short	(.L_16098 - .L_16097)
.L_16097:
        /*001c*/ 	.word	0x00000000
        /*0020*/ 	.short	0x0002
        /*0022*/ 	.short	0x0068
        /*0024*/ 	.byte	0x00, 0xf0, 0x21, 0x00


	//----- nvinfo : EIATTR_KPARAM_INFO
	.align		4
.L_16098:
        /*0028*/ 	.byte	0x04, 0x17
        /*002a*/ 	.short	(.L_16100 - .L_16099)
.L_16099:
        /*002c*/ 	.word	0x00000000
        /*0030*/ 	.short	0x0001
        /*0032*/ 	.short	0x0058
        /*0034*/ 	.byte	0x00, 0xf0, 0x41, 0x00


	//----- nvinfo : EIATTR_KPARAM_INFO
	.align		4
.L_16100:
        /*0038*/ 	.byte	0x04, 0x17
        /*003a*/ 	.short	(.L_16102 - .L_16101)
.L_16101:
        /*003c*/ 	.word	0x00000000
        /*0040*/ 	.short	0x0000
        /*0042*/ 	.short	0x0000
        /*0044*/ 	.byte	0x00, 0xf0, 0x61, 0x01


	//----- nvinfo : EIATTR_SPARSE_MMA_MASK
	.align		4
.L_16102:
        /*0048*/ 	.byte	0x03, 0x50
        /*004a*/ 	.short	0x0000


	//----- nvinfo : EIATTR_MAXREG_COUNT
	.align		4
        /*004c*/ 	.byte	0x03, 0x1b
        /*004e*/ 	.short	0x00ff


	//----- nvinfo : EIATTR_EXTERNS
	.align		4
        /*0050*/ 	.byte	0x04, 0x0f
        /*0052*/ 	.short	(.L_16104 - .L_16103)


	//   ....[0]....
	.align		4
.L_16103:
        /*0054*/ 	.word	index@(__assertfail)


	//----- nvinfo : EIATTR_MERCURY_ISA_VERSION
	.align		4
.L_16104:
        /*0058*/ 	.byte	0x03, 0x5f
        /*005a*/ 	.short	0x0101


	//----- nvinfo : EIATTR_COOP_GROUP_MASK_REGIDS
	.align		4
        /*005c*/ 	.byte	0x04, 0x29
        /*005e*/ 	.short	(.L_16106 - .L_16105)


	//   ....[0]....
.L_16105:
        /*0060*/ 	.word	0xffffffff


	//   ....[1]....
        /*0064*/ 	.word	0xffffffff


	//   ....[2]....
        /*0068*/ 	.word	0xffffffff


	//   ....[3]....
        /*006c*/ 	.word	0xffffffff


	//   ....[4]....
        /*0070*/ 	.word	0xffffffff


	//   ....[5]....
        /*0074*/ 	.word	0xffffffff


	//   ....[6]....
        /*0078*/ 	.word	0xffffffff


	//   ....[7]....
        /*007c*/ 	.word	0xffffffff


	//   ....[8]....
        /*0080*/ 	.word	0xffffffff


	//   ....[9]....
        /*0084*/ 	.word	0xffffffff


	//   ....[10]....
        /*0088*/ 	.word	0x0500000f


	//   ....[11]....
        /*008c*/ 	.word	0x0500000f


	//   ....[12]....
        /*0090*/ 	.word	0x0500000f


	//   ....[13]....
        /*0094*/ 	.word	0x0500000f


	//   ....[14]....
        /*0098*/ 	.word	0x0500000f


	//   ....[15]....
        /*009c*/ 	.word	0x0500000f


	//   ....[16]....
        /*00a0*/ 	.word	0x0500000f


	//   ....[17]....
        /*00a4*/ 	.word	0x0500000f


	//   ....[18]....
        /*00a8*/ 	.word	0x0500000f


	//   ....[19]....
        /*00ac*/ 	.word	0x0500000f


	//----- nvinfo : EIATTR_COOP_GROUP_INSTR_OFFSETS
	.align		4
.L_16106:
        /*00b0*/ 	.byte	0x04, 0x28
        /*00b2*/ 	.short	(.L_16108 - .L_16107)


	//   ....[0]....
.L_16107:
        /*00b4*/ 	.word	0x00001b70


	//   ....[1]....
        /*00b8*/ 	.word	0x00001bb0


	//   ....[2]....
        /*00bc*/ 	.word	0x00001bd0


	//   ....[3]....
        /*00c0*/ 	.word	0x00001bf0


	//   ....[4]....
        /*00c4*/ 	.word	0x00001c10


	//   ....[5]....
        /*00c8*/ 	.word	0x00002770


	//   ....[6]....
        /*00cc*/ 	.word	0x00002790


	//   ....[7]....
        /*00d0*/ 	.word	0x000027b0


	//   ....[8]....
        /*00d4*/ 	.word	0x000027d0


	//   ....[9]....
        /*00d8*/ 	.word	0x000027f0


	//   ....[10]....
        /*00dc*/ 	.word	0x00004010


	//   ....[11]....
        /*00e0*/ 	.word	0x00004090


	//   ....[12]....
        /*00e4*/ 	.word	0x000040f0


	//   ....[13]....
        /*00e8*/ 	.word	0x00004150


	//   ....[14]....
        /*00ec*/ 	.word	0x000041b0


	//   ....[15]....
        /*00f0*/ 	.word	0x00004d80


	//   ....[16]....
        /*00f4*/ 	.word	0x00004de0


	//   ....[17]....
        /*00f8*/ 	.word	0x00004e40


	//   ....[18]....
        /*00fc*/ 	.word	0x00004ea0


	//   ....[19]....
        /*0100*/ 	.word	0x00004f00


	//----- nvinfo : EIATTR_VRC_CTA_INIT_COUNT
	.align		4
.L_16108:
        /*0104*/ 	.byte	0x02, 0x4a
	.zero		1
	.zero		1


	//----- nvinfo : EIATTR_SYSCALL_OFFSETS
	.align		4
        /*0108*/ 	.byte	0x04, 0x46
        /*010a*/ 	.short	(.L_16110 - .L_16109)


	//   ....[0]....
.L_16109:
        /*010c*/ 	.word	0x00000190


	//----- nvinfo : EIATTR_EXIT_INSTR_OFFSETS
	.align		4
.L_16110:
        /*0110*/ 	.byte	0x04, 0x1c
        /*0112*/ 	.short	(.L_16112 - .L_16111)


	//   ....[0]....
.L_16111:
        /*0114*/ 	.word	0x00000240


	//   ....[1]....
        /*0118*/ 	.word	0x00003fb0


	//----- nvinfo : EIATTR_CRS_STACK_SIZE
	.align		4
.L_16112:
        /*011c*/ 	.byte	0x04, 0x1e
        /*011e*/ 	.short	(.L_16114 - .L_16113)
.L_16113:
        /*0120*/ 	.word	0x00000000


	//----- nvinfo : EIATTR_CBANK_PARAM_SIZE
	.align		4
.L_16114:
        /*0124*/ 	.byte	0x03, 0x19
        /*0126*/ 	.short	0x0078


	//----- nvinfo : EIATTR_PARAM_CBANK
	.align		4
        /*0128*/ 	.byte	0x04, 0x0a
        /*012a*/ 	.short	(.L_16116 - .L_16115)
	.align		4
.L_16115:
        /*012c*/ 	.word	index@(.nv.constant0._Z15SoftmaxWarpImplI22BroadcastScaleMaskLoadIffbLm2EiE11DirectStoreIffEfLi2ELi18ELi32ELi1ELb0EL9Algorithm0EEvT_T0_ll)
        /*0130*/ 	.short	0x0380
        /*0132*/ 	.short	0x0078


	//----- nvinfo : EIATTR_SW_WAR
	.align		4
.L_16116:
        /*0134*/ 	.byte	0x04, 0x36
        /*0136*/ 	.short	(.L_16118 - .L_16117)
.L_16117:
        /*0138*/ 	.word	0x00000008
.L_16118:


//--------------------- .nv.info._Z15SoftmaxWarpImplI22BroadcastScaleMaskLoadIffbLm2EiE11DirectStoreIffEfLi2ELi16ELi32ELi1ELb1EL9Algorithm0EEvT_T0_ll --------------------------
	.section	.nv.info._Z15SoftmaxWarpImplI22BroadcastScaleMaskLoadIffbLm2EiE11DirectStoreIffEfLi2ELi16ELi32ELi1ELb1EL9Algorithm0EEvT_T0_ll,"",@"SHT_CUDA_INFO"
	.sectionflags	@""
	.align	4


	//----- nvinfo : EIATTR_CUDA_API_VERSION
	.align		4
        /*0000*/ 	.byte	0x04, 0x37
        /*0002*/ 	.short	(.L_16120 - .L_16119)
.L_16119:
        /*0004*/ 	.word	0x00000082


	//----- nvinfo : EIATTR_KPARAM_INFO
	.align		4
.L_16120:
        /*0008*/ 	.byte	0x04, 0x17
        /*000a*/ 	.short	(.L_16122 - .L_16121)
.L_16121:
        /*000c*/ 	.word	0x00000000
        /*0010*/ 	.short	0x0003
        /*0012*/ 	.short	0x0070
        /*0014*/ 	.byte	0x00, 0xf0, 0x21, 0x00


	//----- nvinfo : EIATTR_KPARAM_INFO
	.align		4
.L_16122:
        /*0018*/ 	.byte	0x04, 0x17
        /*001a*/ 	.short	(.L_16124 - .L_16123)
.L_16123:
        /*001c*/ 	.word	0x00000000
        /*0020*/ 	.short	0x0002
        /*0022*/ 	.short	0x0068
        /*0024*/ 	.byte	0x00, 0xf0, 0x21, 0x00


	//----- nvinfo : EIATTR_KPARAM_INFO
	.align		4
.L_16124:
        /*0028*/ 	.byte	0x04, 0x17
        /*002a*/ 	.short	(.L_16126 - .L_16125)
.L_16125:
        /*002c*/ 	.word	0x00000000
        /*0030*/ 	.short	0x0001
        /*0032*/ 	.short	0x0058
        /*0034*/ 	.byte	0x00, 0xf0, 0x41, 0x00


	//----- nvinfo : EIATTR_KPARAM_INFO
	.align		4
.L_16126:
        /*0038*/ 	.byte	0x04, 0x17
        /*003a*/ 	.short	(.L_16128 - .L_16127)
.L_16127:
        /*003c*/ 	.word	0x00000000
        /*0040*/ 	.short	0x0000
        /*0042*/ 	.short	0x0000
        /*0044*/ 	.byte	0x00, 0xf0, 0x61, 0x01


	//----- nvinfo : EIATTR_SPARSE_MMA_MASK
	.align		4
.L_16128:
        /*0048*/ 	.byte	0x03, 0x50
        /*004a*/ 	.short	0x0000


	//----- nvinfo : EIATTR_MAXREG_COUNT
	.align		4
        /*004c*/ 	.byte	0x03, 0x1b
        /*004e*/ 	.short	0x00ff


	//----- nvinfo : EIATTR_EXTERNS
	.align		4
        /*0050*/ 	.byte	0x04, 0x0f
        /*0052*/ 	.short	(.L_16130 - .L_16129)


	//   ....[0]....
	.align		4
.L_16129:
        /*0054*/ 	.word	index@(__assertfail)


	//----- nvinfo : EIATTR_MERCURY_ISA_VERSION
	.align		4
.L_16130:
        /*0058*/ 	.byte	0x03, 0x5f
        /*005a*/ 	.short	0x0101


	//----- nvinfo : EIATTR_COOP_GROUP_MASK_REGIDS
	.align		4
        /*005c*/ 	.byte	0x04, 0x29
        /*005e*/ 	.short	(.L_16132 - .L_16131)


	//   ....[0]....
.L_16131:
        /*0060*/ 	.word	0xffffffff


	//   ....[1]....
        /*0064*/ 	.word	0xffffffff


	//   ....[2]....
        /*0068*/ 	.word	0xffffffff


	//   ....[3]....
        /*006c*/ 	.word	0xffffffff


	//   ....[4]....
        /*0070*/ 	.word	0xffffffff


	//   ....[5]....
        /*0074*/ 	.word	0xffffffff


	//   ....[6]....
        /*0078*/ 	.word	0xffffffff


	//   ....[7]....
        /*007c*/ 	.word	0xffffffff


	//   ....[8]....
        /*0080*/ 	.word	0xffffffff


	//   ....[9]....
        /*0084*/ 	.word	0xffffffff


	//   ....[10]....
        /*0088*/ 	.word	0x0500000f


	//   ....[11]....
        /*008c*/ 	.word	0x0500000f


	//   ....[12]....
        /*0090*/ 	.word	0x0500000f


	//   ....[13]....
        /*0094*/ 	.word	0x0500000f


	//   ....[14]....
        /*0098*/ 	.word	0x0500000f


	//   ....[15]....
        /*009c*/ 	.word	0x0500000f


	//   ....[16]....
        /*00a0*/ 	.word	0x0500000f


	//   ....[17]....
        /*00a4*/ 	.word	0x0500000f


	//   ....[18]....
        /*00a8*/ 	.word	0x0500000f


	//   ....[19]....
        /*00ac*/ 	.word	0x0500000f


	//----- nvinfo : EIATTR_COOP_GROUP_INSTR_OFFSETS
	.align		4
.L_16132:
        /*00b0*/ 	.byte	0x04, 0x28
        /*00b2*/ 	.short	(.L_16134 - .L_16133)


	//   ....[0]....
.L_16133:
        /*00b4*/ 	.word	0x00002620


	//   ....[1]....
        /*00b8*/ 	.word	0x00002650


	//   ....[2]....
        /*00bc*/ 	.word	0x00002670


	//   ....[3]....
        /*00c0*/ 	.word	0x00002690


	//   ....[4]....
        /*00c4*/ 	.word	0x000026b0


	//   ....[5]....
        /*00c8*/ 	.word	0x000030e0


	//   ....[6]....
        /*00cc*/ 	.word	0x00003100


	//   ....[7]....
        /*00d0*/ 	.word	0x00003120


	//   ....[8]....
        /*00d4*/ 	.word	0x00003140


	//   ....[9]....
        /*00d8*/ 	.word	0x00003160


	//   ....[10]....
        /*00dc*/ 	.word	0x00004bd0


	//   ....[11]....
        /*00e0*/ 	.word	0x00004c70


	//   ....[12]....
        /*00e4*/ 	.word	0x00004cd0


	//   ....[13]....
        /*00e8*/ 	.word	0x00004d30


	//   ....[14]....
        /*00ec*/ 	.word	0x00004d90


	//   ....[15]....
        /*00f0*/ 	.word	0x00005800


	//   ....[16]....
        /*00f4*/ 	.word	0x00005860


	//   ....[17]....
        /*00f8*/ 	.word	0x000058c0


	//   ....[18]....
        /*00fc*/ 	.word	0x00005920


	//   ....[19]....
        /*0100*/ 	.word	0x00005980


	//----- nvinfo : EIATTR_VRC_CTA_INIT_COUNT
	.align		4
.L_16134:
        /*0104*/ 	.byte	0x02, 0x4a
	.zero		1
	.zero		1


	//----- nvinfo : EIATTR_SYSCALL_OFFSETS
	.align		4
        /*0108*/ 	.byte	0x04, 0x46
        /*010a*/ 	.short	(.L_16136 - .L_16135)


	//   ....[0]....
.L_16135:
        /*010c*/ 	.word	0x000001a0


	//----- nvinfo : EIATTR_EXIT_INSTR_OFFSETS
	.align		4
.L_16136:
        /*0110*/ 	.byte	0x04, 0x1c
        /*0112*/ 	.short	(.L_16138 - .L_16137)


	//   ....[0]....
.L_16137:
        /*0114*/ 	.word	0x00000230


	//   ....[1]....
        /*0118*/ 	.word	0x00004b70


	//----- nvinfo : EIATTR_CRS_STACK_SIZE
	.align		4
.L_16138:
        /*011c*/ 	.byte	0x04, 0x1e
        /*011e*/ 	.short	(.L_16140 - .L_16139)
.L_16139:
        /*0120*/ 	.word	0x00000000


	//----- nvinfo : EIATTR_CBANK_PARAM_SIZE
	.align		4
.L_16140:
        /*0124*/ 	.byte	0x03, 0x19
        /*0126*/ 	.short	0x0078


	//----- nvinfo : EIATTR_PARAM_CBANK
	.align		4
        /*0128*/ 	.byte	0x04, 0x0a
        /*012a*/ 	.short	(.L_16142 - .L_16141)
	.align		4
.L_16141:
        /*012c*/ 	.word	index@(.nv.constant0._Z15SoftmaxWarpImplI22BroadcastScaleMaskLoadIffbLm2EiE11DirectStoreIffEfLi2ELi16ELi32ELi1ELb1EL9Algorithm0EEvT_T0_ll)
        /*0130*/ 	.short	0x0380
        /*0132*/ 	.short	0x0078


	//----- nvinfo : EIATTR_SW_WAR
	.align		4
.L_16142:
        /*0134*/ 	.byte	0x04, 0x36
        /*0136*/ 	.short	(.L_16144 - .L_16143)
.L_16143:
        /*0138*/ 	.word	0x00000008
.L_16144:


//--------------------- .nv.info._Z15SoftmaxWarpImplI22BroadcastScaleMaskLoadIffbLm2EiE11DirectStoreIffEfLi2ELi16ELi32ELi1ELb0EL9Algorithm0EEvT_T0_ll --------------------------
	.section	.nv.info._Z15SoftmaxWarpImplI22BroadcastScaleMaskLoadIffbLm2EiE11DirectStoreIffEfLi2ELi16ELi32ELi1ELb0EL9Algorithm0EEvT_T0_ll,"",@"SHT_CUDA_INFO"
	.sectionflags	@""
	.align	4


	//----- nvinfo : EIATTR_CUDA_API_VERSION
	.align		4
        /*0000*/ 	.byte	0x04, 0x37
        /*0002*/ 	.short	(.L_16146 - .L_16145)
.L_16145:
        /*0004*/ 	.word	0x00000082


	//----- nvinfo : EIATTR_KPARAM_INFO
	.align		4
.L_16146:
        /*0008*/ 	.byte	0x04, 0x17
        /*000a*/ 	.short	(.L_16148 - .L_16147)
.L_16147:
        /*000c*/ 	.word	0x00000000
        /*0010*/ 	.short	0x0003
        /*0012*/ 	.short	0x0070
        /*0014*/ 	.byte	0x00, 0xf0, 0x21, 0x00


	//----- nvinfo : EIATTR_KPARAM_INFO
	.align		4
.L_16148:
        /*0018*/ 	.byte	0x04, 0x17
        /*001a*/ 	.short	(.L_16150 - .L_16149)
.L_16149:
        /*001c*/ 	.word	0x00000000
        /*0020*/ 	.short	0x0002
        /*0022*/ 	.short	0x0068
        /*0024*/ 	.byte	0x00, 0xf0, 0x21, 0x00


	//----- nvinfo : EIATTR_KPARAM_INFO
	.align		4
.L_16150:
        /*0028*/ 	.byte	0x04, 0x17
        /*002a*/ 	.short	(.L_16152 - .L_16151)
.L_16151:
        /*002c*/ 	.word	0x00000000
        /*0030*/ 	.short	0x0001
        /*0032*/ 	.short	0x0058
        /*0034*/ 	.byte	0x00, 0xf0, 0x41, 0x00


	//----- nvinfo : EIATTR_KPARAM_INFO
	.align		4
.L_16152:
        /*0038*/ 	.byte	0x04, 0x17
        /*003a*/ 	.short	(.L_16154 - .L_16153)
.L_16153:
        /*003c*/ 	.word	0x00000000
        /*0040*/ 	.short	0x0000
        /*0042*/ 	.short	0x0000
        /*0044*/ 	.byte	0x00, 0xf0, 0x61, 0x01


	//----- nvinfo : EIATTR_SPARSE_MMA_MASK
	.align		4
.L_16154:
        /*0048*/ 	.byte	0x03, 0x50
        /*004a*/ 	.short	0x0000


	//----- nvinfo : EIATTR_MAXREG_COUNT
	.align		4
        /*004c*/ 	.byte	0x03, 0x1b
        /*004e*/ 	.short	0x00ff


	//----- nvinfo : EIATTR_EXTERNS
	.align		4
        /*0050*/ 	.byte	0x04, 0x0f
        /*0052*/ 	.short	(.L_16156 - .L_16155)


	//   ....[0]....
	.align		4
.L_16155:
        /*0054*/ 	.word	index@(__assertfail)


	//----- nvinfo : EIATTR_MERCURY_ISA_VERSION
	.align		4
.L_16156:
        /*0058*/ 	.byte	0x03, 0x5f
        /*005a*/ 	.short	0x0101


	//----- nvinfo : EIATTR_COOP_GROUP_MASK_REGIDS
	.align		4
        /*005c*/ 	.byte	0x04, 0x29
        /*005e*/ 	.short	(.L_16158 - .L_16157)


	//   ....[0]....
.L_16157:
        /*0060*/ 	.word	0xffffffff


	//   ....[1]....
        /*0064*/ 	.word	0xffffffff


	//   ....[2]....
        /*0068*/ 	.word	0xffffffff


	//   ....[3]....
        /*006c*/ 	.word	0xffffffff


	//   ....[4]....
        /*0070*/ 	.word	0xffffffff


	//   ....[5]....
        /*0074*/ 	.word	0xffffffff


	//   ....[6]....
        /*0078*/ 	.word	0xffffffff


	//   ....[7]....
        /*007c*/ 	.word	0xffffffff


	//   ....[8]....
        /*0080*/ 	.word	0xffffffff


	//   ....[9]....
        /*0084*/ 	.word	0xffffffff


	//   ....[10]....
        /*0088*/ 	.word	0x0500000f


	//   ....[11]....
        /*008c*/ 	.word	0x0500000f


	//   ....[12]....
        /*0090*/ 	.word	0x0500000f


	//   ....[13]....
        /*0094*/ 	.word	0x0500000f


	//   ....[14]....
        /*0098*/ 	.word	0x0500000f


	//   ....[15]....
        /*009c*/ 	.word	0x0500000f


	//   ....[16]....
        /*00a0*/ 	.word	0x0500000f


	//   ....[17]....
        /*00a4*/ 	.word	0x0500000f


	//   ....[18]....
        /*00a8*/ 	.word	0x0500000f


	//   ....[19]....
        /*00ac*/ 	.word	0x0500000f


	//----- nvinfo : EIATTR_COOP_GROUP_INSTR_OFFSETS
	.align		4
.L_16158:
        /*00b0*/ 	.byte	0x04, 0x28
        /*00b2*/ 	.short	(.L_16160 - .L_16159)


	//   ....[0]....
.L_16159:
        /*00b4*/ 	.word	0x000018f0


	//   ....[1]....
        /*00b8*/ 	.word	0x00001930


	//   ....[2]....
        /*00bc*/ 	.word	0x00001950


	//   ....[3]....
        /*00c0*/ 	.word	0x00001970


	//   ....[4]....
        /*00c4*/ 	.word	0x00001990


	//   ....[5]....
        /*00c8*/ 	.word	0x000023b0


	//   ....[6]....
        /*00cc*/ 	.word	0x000023d0


	//   ....[7]....
        /*00d0*/ 	.word	0x000023f0


	//   ....[8]....
        /*00d4*/ 	.word	0x00002410


	//   ....[9]....
        /*00d8*/ 	.word	0x00002430


	//   ....[10]....
        /*00dc*/ 	.word	0x000039c0


	//   ....[11]....
        /*00e0*/ 	.word	0x00003a40


	//   ....[12]....
        /*00e4*/ 	.word	0x00003aa0


	//   ....[13]....
        /*00e8*/ 	.word	0x00003b00


	//   ....[14]....
        /*00ec*/ 	.word	0x00003b60


	//   ....[15]....
        /*00f0*/ 	.word	0x000045f0


	//   ....[16]....
        /*00f4*/ 	.word	0x00004650


	//   ....[17]....
        /*00f8*/ 	.word	0x000046b0


	//   ....[18]....
        /*00fc*/ 	.word	0x00004710


	//   ....[19]....
        /*0100*/ 	.word	0x00004770


	//----- nvinfo : EIATTR_VRC_CTA_INIT_COUNT
	.align		4
.L_16160:
        /*0104*/ 	.byte	0x02, 0x4a
	.zero		1
	.zero		1


	//----- nvinfo : EIATTR_SYSCALL_OFFSETS
	.align		4
        /*0108*/ 	.byte	0x04, 0x46
        /*010a*/ 	.short	(.L_16162 - .L_16161)


	//   ....[0]....
.L_16161:
        /*010c*/ 	.word	0x00000180


	//----- nvinfo : EIATTR_EXIT_INSTR_OFFSETS
	.align		4
.L_16162:
        /*0110*/ 	.byte	0x04, 0x1c
        /*0112*/ 	.short	(.L_16164 - .L_16163)


	//   ....[0]....
.L_16163:
        /*0114*/ 	.word	0x00000230


	//   ....[1]....
        /*0118*/ 	.word	0x00003960


	//----- nvinfo : EIATTR_CRS_STACK_SIZE
	.align		4
.L_16164:
        /*011c*/ 	.byte	0x04, 0x1e
        /*011e*/ 	.short	(.L_16166 - .L_16165)
.L_16165:
        /*0120*/ 	.word	0x00000000


	//----- nvinfo : EIATTR_CBANK_PARAM_SIZE
	.align		4
.L_16166:
        /*0124*/ 	.byte	0x03, 0x19
        /*0126*/ 	.short	0x0078


	//----- nvinfo : EIATTR_PARAM_CBANK
	.align		4
        /*0128*/ 	.byte	0x04, 0x0a
        /*012a*/ 	.short	(.L_16168 - .L_16167)
	.align		4
.L_16167:
        /*012c*/ 	.word	index@(.nv.constant0._Z15SoftmaxWarpImplI22BroadcastScaleMaskLoadIffbLm2EiE11DirectStoreIffEfLi2ELi16ELi32ELi1ELb0EL9Algorithm0EEvT_T0_ll)
        /*0130*/ 	.short	0x0380
        /*0132*/ 	.short	0x0078


	//----- nvinfo : EIATTR_SW_WAR
	.align		4
.L_16168:
        /*0134*/ 	.byte	0x04, 0x36
        /*0136*/ 	.short	(.L_16170 - .L_16169)
.L_16169:
        /*0138*/ 	.word	0x00000008
.L_16170:


//--------------------- .nv.info._Z15SoftmaxWarpImplI22BroadcastScaleMaskLoadIffbLm2EiE11DirectStoreIffEfLi2ELi14ELi32ELi1ELb1EL9Algorithm0EEvT_T0_ll --------------------------
	.section	.nv.info._Z15SoftmaxWarpImplI22BroadcastScaleMaskLoadIffbLm2EiE11DirectStoreIffEfLi2ELi14ELi32ELi1ELb1EL9Algorithm0EEvT_T0_ll,"",@"SHT_CUDA_INFO"
	.sectionflags	@""
	.align	4


	//----- nvinfo : EIATTR_CUDA_API_VERSION
	.align		4
        /*0000*/ 	.byte	0x04, 0x37
        /*0002*/ 	.short	(.L_16172 - .L_16171)
.L_16171:
        /*0004*/ 	.word	0x00000082


	//----- nvinfo : EIATTR_KPARAM_INFO
	.align		4
.L_16172:
        /*0008*/ 	.byte	0x04, 0x17
        /*000a*/ 	.short	(.L_16174 - .L_16173)
.L_16173:
        /*000c*/ 	.word	0x00000000
        /*0010*/ 	.short	0x0003
        /*0012*/ 	.short	0x0070
        /*0014*/ 	.byte	0x00, 0xf0, 0x21, 0x00


	//----- nvinfo : EIATTR_KPARAM_INFO
	.align		4
.L_16174:
        /*0018*/ 	.byte	0x04, 0x17
        /*001a*/ 	.short	(.L_16176 - .L_16175)
.L_16175:
        /*001c*/ 	.word	0x00000000
        /*0020*/ 	.short	0x0002
        /*0022*/ 	.short	0x0068
        /*0024*/ 	.byte	0x00, 0xf0, 0x21, 0x00


	//----- nvinfo : EIATTR_KPARAM_INFO
	.align		4
.L_16176:
        /*0028*/ 	.byte	0x04, 0x17
        /*002a*/ 	.short	(.L_16178 - .L_16177)
.L_16177:
        /*002c*/ 	.word	0x00000000
        /*0030*/ 	.short	0x0001
        /*0032*/ 	.short	0x0058
        /*0034*/ 	.byte	0x00, 0xf0, 0x41, 0x00


	//----- nvinfo : EIATTR_KPARAM_INFO
	.align		4
.L_16178:
        /*0038*/ 	.byte	0x04, 0x17
        /*003a*/ 	.short	(.L_16180 - .L_16179)
.L_16179:
        /*003c*/ 	.word	0x00000000
        /*0040*/ 	.short	0x0000
        /*0042*/ 	.short	0x0000
        /*0044*/ 	.byte	0x00, 0xf0, 0x61, 0x01


	//----- nvinfo : EIATTR_SPARSE_MMA_MASK
	.align		4
.L_16180:
        /*0048*/ 	.byte	0x03, 0x50
        /*004a*/ 	.short	0x0000


	//----- nvinfo : EIATTR_MAXREG_COUNT
	.align		4
        /*004c*/ 	.byte	0x03, 0x1b
        /*004e*/ 	.short	0x00ff


	//----- nvinfo : EIATTR_EXTERNS
	.align		4
        /*0050*/ 	.byte	0x04, 0x0f
        /*0052*/ 	.short	(.L_16182 - .L_16181)


	//   ....[0]....
	.align		4
.L_16181:
        /*0054*/ 	.word	index@(__assertfail)


	//----- nvinfo : EIATTR_MERCURY_ISA_VERSION
	.align		4
.L_16182:
        /*0058*/ 	.byte	0x03, 0x5f
        /*005a*/ 	.short	0x0101


	//----- nvinfo : EIATTR_COOP_GROUP_MASK_REGIDS
	.align		4
        /*005c*/ 	.byte	0x04, 0x29
        /*005e*/ 	.short	(.L_16184 - .L_16183)


	//   ....[0]....
.L_16183:
        /*0060*/ 	.word	0xffffffff


	//   ....[1]....
        /*0064*/ 	.word	0xffffffff


	//   ....[2]....
        /*0068*/ 	.word	0xffffffff


	//   ....[3]....
        /*006c*/ 	.word	0xffffffff


	//   ....[4]....
        /*0070*/ 	.word	0xffffffff


	//   ....[5]....
        /*0074*/ 	.word	0xffffffff


	//   ....[6]....
        /*0078*/ 	.word	0xffffffff


	//   ....[7]....
        /*007c*/ 	.word	0xffffffff


	//   ....[8]....
        /*0080*/ 	.word	0xffffffff


	//   ....[9]....
        /*0084*/ 	.word	0xffffffff


	//   ....[10]....
        /*0088*/ 	.word	0x0500000f


	//   ....[11]....
        /*008c*/ 	.word	0x0500000f


	//   ....[12]....
        /*0090*/ 	.word	0x0500000f


	//   ....[13]....
        /*0094*/ 	.word	0x0500000f


	//   ....[14]....
        /*0098*/ 	.word	0x0500000f


	//   ....[15]....
        /*009c*/ 	.word	0x0500000f


	//   ....[16]....
        /*00a0*/ 	.word	0x0500000f


	//   ....[17]....
        /*00a4*/ 	.word	0x0500000f


	//   ....[18]....
        /*00a8*/ 	.word	0x0500000f


	//   ....[19]....
        /*00ac*/ 	.word	0x0500000f


	//----- nvinfo : EIATTR_COOP_GROUP_INSTR_OFFSETS
	.align		4
.L_16184:
        /*00b0*/ 	.byte	0x04, 0x28
        /*00b2*/ 	.short	(.L_16186 - .L_16185)


	//   ....[0]....
.L_16185:
        /*00b4*/ 	.word	0x000021d0


	//   ....[1]....
        /*00b8*/ 	.word	0x00002210


	//   ....[2]....
        /*00bc*/ 	.word	0x00002230


	//   ....[3]....
        /*00c0*/ 	.word	0x00002250


	//   ....[4]....
        /*00c4*/ 	.word	0x00002270


	//   ....[5]....
        /*00c8*/ 	.word	0x00002b50


	//   ....[6]....
        /*00cc*/ 	.word	0x00002b70


	//   ....[7]....
        /*00d0*/ 	.word	0x00002b90


	//   ....[8]....
        /*00d4*/ 	.word	0x00002bb0


	//   ....[9]....
        /*00d8*/ 	.word	0x00002bd0


	//   ....[10]....
        /*00dc*/ 	.word	0x000042e0


	//   ....[11]....
        /*00e0*/ 	.word	0x00004360


	//   ....[12]....
        /*00e4*/ 	.word	0x000043c0


	//   ....[13]....
        /*00e8*/ 	.word	0x00004420


	//   ....[14]....
        /*00ec*/ 	.word	0x00004480


	//   ....[15]....
        /*00f0*/ 	.word	0x00004dd0


	//   ....[16]....
        /*00f4*/ 	.word	0x00004e30


	//   ....[17]....
        /*00f8*/ 	.word	0x00004e90


	//   ....[18]....
        /*00fc*/ 	.word	0x00004ef0


	//   ....[19]....
        /*0100*/ 	.word	0x00004f50


	//----- nvinfo : EIATTR_VRC_CTA_INIT_COUNT
	.align		4
.L_16186:
        /*0104*/ 	.byte	0x02, 0x4a
	.zero		1
	.zero		1


	//----- nvinfo : EIATTR_SYSCALL_OFFSETS
	.align		4
        /*0108*/ 	.byte	0x04, 0x46
        /*010a*/ 	.short	(.L_16188 - .L_16187)


	//   ....[0]....
.L_16187:
        /*010c*/ 	.word	0x000001a0


	//----- nvinfo : EIATTR_EXIT_INSTR_OFFSETS
	.align		4
.L_16188:
        /*0110*/ 	.byte	0x04, 0x1c
        /*0112*/ 	.short	(.L_16190 - .L_16189)


	//   ....[0]....
.L_16189:
        /*0114*/ 	.word	0x00000250


	//   ....[1]....
        /*0118*/ 	.word	0x00004280


	//----- nvinfo : EIATTR_CRS_STACK_SIZE
	.align		4
.L_16190:
        /*011c*/ 	.byte	0x04, 0x1e
        /*011e*/ 	.short	(.L_16192 - .L_16191)
.L_16191:
        /*0120*/ 	.word	0x00000000


	//----- nvinfo : EIATTR_CBANK_PARAM_SIZE
	.align		4
.L_16192:
        /*0124*/ 	.byte	0x03, 0x19
        /*0126*/ 	.short	0x0078


	//----- nvinfo : EIATTR_PARAM_CBANK
	.align		4
        /*0128*/ 	.byte	0x04, 0x0a
        /*012a*/ 	.short	(.L_16194 - .L_16193)
	.align		4
.L_16193:
        /*012c*/ 	.word	index@(.nv.constant0._Z15SoftmaxWarpImplI22BroadcastScaleMaskLoadIffbLm2EiE11DirectStoreIffEfLi2ELi14ELi32ELi1ELb1EL9Algorithm0EEvT_T0_ll)
        /*0130*/ 	.short	0x0380
        /*0132*/ 	.short	0x0078


	//----- nvinfo : EIATTR_SW_WAR
	.align		4
.L_16194:
        /*0134*/ 	.byte	0x04, 0x36
        /*0136*/ 	.short	(.L_16196 - .L_16195)
.L_16195:
        /*0138*/ 	.word	0x00000008
.L_16196:


//--------------------- .nv.info._Z15SoftmaxWarpImplI22BroadcastScaleMaskLoadIffbLm2EiE11DirectStoreIffEfLi2ELi14ELi32ELi1ELb0EL9Algorithm0EEvT_T0_ll --------------------------
	.section	.nv.info._Z15SoftmaxWarpImplI22BroadcastScaleMaskLoadIffbLm2EiE11DirectStoreIffEfLi2ELi14ELi32ELi1ELb0EL9Algorithm0EEvT_T0_ll,"",@"SHT_CUDA_INFO"
	.sectionflags	@""
	.align	4


	//----- nvinfo : EIATTR_CUDA_API_VERSION
	.align		4
        /*0000*/ 	.byte	0x04, 0x37
        /*0002*/ 	.short	(.L_16198 - .L_16197)
.L_16197:
        /*0004*/ 	.word	0x00000082


	//----- nvinfo : EIATTR_KPARAM_INFO
	.align		4
.L_16198:
        /*0008*/ 	.byte	0x04, 0x17
        /*000a*/ 	.short	(.L_16200 - .L_16199)
.L_16199:
        /*000c*/ 	.word	0x00000000
        /*0010*/ 	.short	0x0003
        /*0012*/ 	.short	0x0070
        /*0014*/ 	.byte	0x00, 0xf0, 0x21, 0x00


	//----- nvinfo : EIATTR_KPARAM_INFO
	.align		4
.L_16200:
        /*0018*/ 	.byte	0x04, 0x17
        /*001a*/ 	.short	(.L_16202 - .L_16201)
.L_16201:
        /*001c*/ 	.word	0x00000000
        /*0020*/ 	.short	0x0002
        /*0022*/ 	.short	0x0068
        /*0024*/ 	.byte	0x00, 0xf0, 0x21, 0x00


	//----- nvinfo : EIATTR_KPARAM_INFO
	.align		4
.L_16202:
        /*0028*/ 	.byte	0x04, 0x17
        /*002a*/ 	.short	(.L_16204 - .L_16203)
.L_16203:
        /*002c*/ 	.word	0x00000000
        /*0030*/ 	.short	0x0001
        /*0032*/ 	.short	0x0058
        /*0034*/ 	.byte	0x00, 0xf0, 0x41, 0x00


	//----- nvinfo : EIATTR_KPARAM_INFO
	.align		4
.L_16204:
        /*0038*/ 	.byte	0x04, 0x17
        /*003a*/ 	.short	(.L_16206 - .L_16205)
.L_16205:
        /*003c*/ 	.word	0x00000000
        /*0040*/ 	.short	0x0000
        /*0042*/ 	.short	0x0000
        /*0044*/ 	.byte	0x00, 0xf0, 0x61, 0x01


	//----- nvinfo : EIATTR_SPARSE_MMA_MASK
	.align		4
.L_16206:
        /*0048*/ 	.byte	0x03, 0x50
        /*004a*/ 	.short	0x0000


	//----- nvinfo : EIATTR_MAXREG_COUNT
	.align		4
        /*004c*/ 	.byte	0x03, 0x1b
        /*004e*/ 	.short	0x00ff


	//----- nvinfo : EIATTR_EXTERNS
	.align		4
        /*0050*/ 	.byte	0x04, 0x0f
        /*0052*/ 	.short	(.L_16208 - .L_16207)


	//   ....[0]....
	.align		4
.L_16207:
        /*0054*/ 	.word	index@(__assertfail)


	//----- nvinfo : EIATTR_MERCURY_ISA_VERSION
	.align		4
.L_16208:
        /*0058*/ 	.byte	0x03, 0x5f
        /*005a*/ 	.short	0x0101


	//----- nvinfo : EIATTR_COOP_GROUP_MASK_REGIDS
	.align		4
        /*005c*/ 	.byte	0x04, 0x29
        /*005e*/ 	.short	(.L_16210 - .L_16209)


	//   ....[0]....
.L_16209:
        /*0060*/ 	.word	0xffffffff


	//   ....[1]....
        /*0064*/ 	.word	0xffffffff


	//   ....[2]....
        /*0068*/ 	.word	0xffffffff


	//   ....[3]....
        /*006c*/ 	.word	0xffffffff


	//   ....[4]....
        /*0070*/ 	.word	0xffffffff


	//   ....[5]....
        /*0074*/ 	.word	0xffffffff


	//   ....[6]....
        /*0078*/ 	.word	0xffffffff


	//   ....[7]....
        /*007c*/ 	.word	0xffffffff


	//   ....[8]....
        /*0080*/ 	.word	0xffffffff


	//   ....[9]....
        /*0084*/ 	.word	0xffffffff


	//   ....[10]....
        /*0088*/ 	.word	0x0500000f


	//   ....[11]....
        /*008c*/ 	.word	0x0500000f


	//   ....[12]....
        /*0090*/ 	.word	0x0500000f


	//   ....[13]....
        /*0094*/ 	.word	0x0500000f


	//   ....[14]....
        /*0098*/ 	.word	0x0500000f


	//   ....[15]....
        /*009c*/ 	.word	0x0500000f


	//   ....[16]....
        /*00a0*/ 	.word	0x0500000f


	//   ....[17]....
        /*00a4*/ 	.word	0x0500000f


	//   ....[18]....
        /*00a8*/ 	.word	0x0500000f


	//   ....[19]....
        /*00ac*/ 	.word	0x0500000f


	//----- nvinfo : EIATTR_COOP_GROUP_INSTR_OFFSETS
	.align		4
.L_16210:
        /*00b0*/ 	.byte	0x04, 0x28
        /*00b2*/ 	.short	(.L_16212 - .L_16211)


	//   ....[0]....
.L_16211:
        /*00b4*/ 	.word	0x00001670


	//   ....[1]....
        /*00b8*/ 	.word	0x000016b0


	//   ....[2]....
        /*00bc*/ 	.word	0x000016d0


	//   ....[3]....
        /*00c0*/ 	.word	0x000016f0


	//   ....[4]....
        /*00c4*/ 	.word	0x00001710


	//   ....[5]....
        /*00c8*/ 	.word	0x00001ff0


	//   ....[6]....
        /*00cc*/ 	.word	0x00002010


	//   ....[7]....
        /*00d0*/ 	.word	0x00002030


	//   ....[8]....
        /*00d4*/ 	.word	0x00002050


	//   ....[9]....
        /*00d8*/ 	.word	0x00002070


	//   ....[10]....
        /*00dc*/ 	.word	0x00003380


	//   ....[11]....
        /*00e0*/ 	.word	0x00003410


	//   ....[12]....
        /*00e4*/ 	.word	0x00003470


	//   ....[13]....
        /*00e8*/ 	.word	0x000034d0


	//   ....[14]....
        /*00ec*/ 	.word	0x00003530


	//   ....[15]....
        /*00f0*/ 	.word	0x00003e70


	//   ....[16]....
        /*00f4*/ 	.word	0x00003ed0


	//   ....[17]....
        /*00f8*/ 	.word	0x00003f30


	//   ....[18]....
        /*00fc*/ 	.word	0x00003f90


	//   ....[19]....
        /*0100*/ 	.word	0x00003ff0


	//----- nvinfo : EIATTR_VRC_CTA_INIT_COUNT
	.align		4
.L_16212:
        /*0104*/ 	.byte	0x02, 0x4a
	.zero		1
	.zero		1


	//----- nvinfo : EIATTR_SYSCALL_OFFSETS
	.align		4
        /*0108*/ 	.byte	0x04, 0x46
        /*010a*/ 	.short	(.L_16214 - .L_16213)


	//   ....[0]....
.L_16213:
        /*010c*/ 	.word	0x00000180


	//----- nvinfo : EIATTR_EXIT_INSTR_OFFSETS
	.align		4
.L_16214:
        /*0110*/ 	.byte	0x04, 0x1c
        /*0112*/ 	.short	(.L_16216 - .L_16215)


	//   ....[0]....
.L_16215:
        /*0114*/ 	.word	0x00000230


	//   ....[1]....
        /*0118*/ 	.word	0x00003320


	//----- nvinfo : EIATTR_CRS_STACK_SIZE
	.align		4
.L_16216:
        /*011c*/ 	.byte	0x04, 0x1e
        /*011e*/ 	.short	(.L_16218 - .L_16217)
.L_16217:
        /*0120*/ 	.word	0x00000000


	//----- nvinfo : EIATTR_CBANK_PARAM_SIZE
	.align		4
.L_16218:
        /*0124*/ 	.byte	0x03, 0x19
        /*0126*/ 	.short	0x0078


	//----- nvinfo : EIATTR_PARAM_CBANK
	.align		4
        /*0128*/ 	.byte	0x04, 0x0a
        /*012a*/ 	.short	(.L_16220 - .L_16219)
	.align		4
.L_16219:
        /*012c*/ 	.word	index@(.nv.constant0._Z15SoftmaxWarpImplI22BroadcastScaleMaskLoadIffbLm2EiE11DirectStoreIffEfLi2ELi14ELi32ELi1ELb0EL9Algorithm0EEvT_T0_ll)
        /*0130*/ 	.short	0x0380
        /*0132*/ 	.short	0x0078


	//----- nvinfo : EIATTR_SW_WAR
	.align		4
.L_16220:
        /*0134*/ 	.byte	0x04, 0x36
        /*0136*/ 	.short	(.L_16222 - .L_16221)
.L_16221:
        /*0138*/ 	.word	0x00000008
.L_16222:


//--------------------- .nv.info._Z15SoftmaxWarpImplI22BroadcastScaleMaskLoadIffbLm2EiE11DirectStoreIffEfLi2ELi12ELi32ELi1ELb1EL9Algorithm0EEvT_T0_ll --------------------------
	.section	.nv.info._Z15SoftmaxWarpImplI22BroadcastScaleMaskLoadIffbLm2EiE11DirectStoreIffEfLi2ELi12ELi32ELi1ELb1EL9Algorithm0EEvT_T0_ll,"",@"SHT_CUDA_INFO"
	.sectionflags	@""
	.align	4


	//----- nvinfo : EIATTR_CUDA_API_VERSION
	.align		4
        /*0000*/ 	.byte	0x04, 0x37
        /*0002*/ 	.short	(.L_16224 - .L_16223)
.L_16223:
        /*0004*/ 	.word	0x00000082


	//----- nvinfo : EIATTR_KPARAM_INFO
	.align		4
.L_16224:
        /*0008*/ 	.byte	0x04, 0x17
        /*000a*/ 	.short	(.L_16226 - .L_16225)
.L_16225:
        /*000c*/ 	.word	0x00000000
        /*0010*/ 	.short	0x0003
        /*0012*/ 	.short	0x0070
        /*0014*/ 	.byte	0x00, 0xf0, 0x21, 0x00


	//----- nvinfo : EIATTR_KPARAM_INFO
	.align		4
.L_16226:
        /*0018*/ 	.byte	0x04, 0x17
        /*001a*/ 	.short	(.L_16228 - .L_16227)
.L_16227:
        /*001c*/ 	.word	0x00000000
        /*0020*/ 	.short	0x0002
        /*0022*/ 	.short	0x0068
        /*0024*/ 	.byte	0x00, 0xf0, 0x21, 0x00


	//----- nvinfo : EIATTR_KPARAM_INFO
	.align		4
.L_16228:
        /*0028*/ 	.byte	0x04, 0x17
        /*002a*/ 	.short	(.L_16230 - .L_16229)
.L_16229:
        /*002c*/ 	.word	0x00000000
        /*0030*/ 	.short	0x0001
        /*0032*/ 	.short	0x0058
        /*0034*/ 	.byte	0x00, 0xf0, 0x41, 0x00


	//----- nvinfo : EIATTR_KPARAM_INFO
	.align		4
.L_16230:
        /*0038*/ 	.byte	0x04, 0x17
        /*003a*/ 	.short	(.L_16232 - .L_16231)
.L_16231:
        /*003c*/ 	.word	0x00000000
        /*0040*/ 	.short	0x0000
        /*0042*/ 	.short	0x0000
        /*0044*/ 	.byte	0x00, 0xf0, 0x61, 0x01


	//----- nvinfo : EIATTR_SPARSE_MMA_MASK
	.align		4
.L_16232:
        /*0048*/ 	.byte	0x03, 0x50
        /*004a*/ 	.short	0x0000


	//----- nvinfo : EIATTR_MAXREG_COUNT
	.align		4
        /*004c*/ 	.byte	0x03, 0x1b
        /*004e*/ 	.short	0x00ff


	//----- nvinfo : EIATTR_EXTERNS
	.align		4
        /*0050*/ 	.byte	0x04, 0x0f
        /*0052*/ 	.short	(.L_16234 - .L_16233)


	//   ....[0]....
	.align		4
.L_16233:
        /*0054*/ 	.word	index@(__assertfail)


	//----- nvinfo : EIATTR_MERCURY_ISA_VERSION
	.align		4
.L_16234:
        /*0058*/ 	.byte	0x03, 0x5f
        /*005a*/ 	.short	0x0101


	//----- nvinfo : EIATTR_COOP_GROUP_MASK_REGIDS
	.align		4
        /*005c*/ 	.byte	0x04, 0x29
        /*005e*/ 	.short	(.L_16236 - .L_16235)


	//   ....[0]....
.L_16235:
        /*0060*/ 	.word	0xffffffff


	//   ....[1]....
        /*0064*/ 	.word	0xffffffff


	//   ....[2]....
        /*0068*/ 	.word	0xffffffff


	//   ....[3]....
        /*006c*/ 	.word	0xffffffff


	//   ....[4]....
        /*0070*/ 	.word	0xffffffff


	//   ....[5]....
        /*0074*/ 	.word	0xffffffff


	//   ....[6]....
        /*0078*/ 	.word	0xffffffff


	//   ....[7]....
        /*007c*/ 	.word	0xffffffff


	//   ....[8]....
        /*0080*/ 	.word	0xffffffff


	//   ....[9]....
        /*0084*/ 	.word	0xffffffff


	//   ....[10]....
        /*0088*/ 	.word	0x0500000f


	//   ....[11]....
        /*008c*/ 	.word	0x0500000f


	//   ....[12]....
        /*0090*/ 	.word	0x0500000f


	//   ....[13]....
        /*0094*/ 	.word	0x0500000f


	//   ....[14]....
        /*0098*/ 	.word	0x0500000f


	//   ....[15]....
        /*009c*/ 	.word	0x0500000f


	//   ....[16]....
        /*00a0*/ 	.word	0x0500000f


	//   ....[17]....
        /*00a4*/ 	.word	0x0500000f


	//   ....[18]....
        /*00a8*/ 	.word	0x0500000f


	//   ....[19]....
        /*00ac*/ 	.word	0x0500000f


	//----- nvinfo : EIATTR_COOP_GROUP_INSTR_OFFSETS
	.align		4
.L_16236:
        /*00b0*/ 	.byte	0x04, 0x28
        /*00b2*/ 	.short	(.L_16238 - .L_16237)


	//   ....[0]....
.L_16237:
        /*00b4*/ 	.word	0x00001d70


	//   ....[1]....
        /*00b8*/ 	.word	0x00001db0


	//   ....[2]....
        /*00bc*/ 	.word	0x00001dd0


	//   ....[3]....
        /*00c0*/ 	.word	0x00001df0


	//   ....[4]....
        /*00c4*/ 	.word	0x00001e10


	//   ....[5]....
        /*00c8*/ 	.word	0x000025b0


	//   ....[6]....
        /*00cc*/ 	.word	0x000025d0


	//   ....[7]....
        /*00d0*/ 	.word	0x000025f0


	//   ....[8]....
        /*00d4*/ 	.word	0x00002610


	//   ....[9]....
        /*00d8*/ 	.word	0x00002630


	//   ....[10]....
        /*00dc*/ 	.word	0x00003a10


	//   ....[11]....
        /*00e0*/ 	.word	0x00003a90


	//   ....[12]....
        /*00e4*/ 	.word	0x00003af0


	//   ....[13]....
        /*00e8*/ 	.word	0x00003b50


	//   ....[14]....
        /*00ec*/ 	.word	0x00003bb0


	//   ....[15]....
        /*00f0*/ 	.word	0x000043c0


	//   ....[16]....
        /*00f4*/ 	.word	0x00004420


	//   ....[17]....
        /*00f8*/ 	.word	0x00004480


	//   ....[18]....
        /*00fc*/ 	.word	0x000044e0


	//   ....[19]....
        /*0100*/ 	.word	0x00004540


	//----- nvinfo : EIATTR_VRC_CTA_INIT_COUNT
	.align		4
.L_16238:
        /*0104*/ 	.byte	0x02, 0x4a
	.zero		1
	.zero		1


	//----- nvinfo : EIATTR_SYSCALL_OFFSETS
	.align		4
        /*0108*/ 	.byte	0x04, 0x46
        /*010a*/ 	.short	(.L_16240 - .L_16239)


	//   ....[0]....
.L_16239:
        /*010c*/ 	.word	0x000001a0


	//----- nvinfo : EIATTR_EXIT_INSTR_OFFSETS
	.align		4
.L_16240:
        /*0110*/ 	.byte	0x04, 0x1c
        /*0112*/ 	.short	(.L_16242 - .L_16241)


	//   ....[0]....
.L_16241:
        /*0114*/ 	.word	0x00000250


	//   ....[1]....
        /*0118*/ 	.word	0x000039b0


	//----- nvinfo : EIATTR_CRS_STACK_SIZE
	.align		4
.L_16242:
        /*011c*/ 	.byte	0x04, 0x1e
        /*011e*/ 	.short	(.L_16244 - .L_16243)
.L_16243:
        /*0120*/ 	.word	0x00000000


	//----- nvinfo : EIATTR_CBANK_PARAM_SIZE
	.align		4
.L_16244:
        /*0124*/ 	.byte	0x03, 0x19
        /*0126*/ 	.short	0x0078


	//----- nvinfo : EIATTR_PARAM_CBANK
	.align		4
        /*0128*/ 	.byte	0x04, 0x0a
        /*012a*/ 	.short	(.L_16246 - .L_16245)
	.align		4
.L_16245:
        /*012c*/ 	.word	index@(.nv.constant0._Z15SoftmaxWarpImplI22BroadcastScaleMaskLoadIffbLm2EiE11DirectStoreIffEfLi2ELi12ELi32ELi1ELb1EL9Algorithm0EEvT_T0_ll)
        /*0130*/ 	.short	0x0380
        /*0132*/ 	.short	0x0078


	//----- nvinfo : EIATTR_SW_WAR
	.align		4
.L_16246:
        /*0134*/ 	.byte	0x04, 0x36
        /*0136*/ 	.short	(.L_16248 - .L_16247)
.L_16247:
        /*0138*/ 	.word	0x00000008
.L_16248:


//--------------------- .nv.info._Z15SoftmaxWarpImplI22BroadcastScaleMaskLoadIffbLm2EiE11DirectStoreIffEfLi2ELi12ELi32ELi1ELb0EL9Algorithm0EEvT_T0_ll --------------------------
	.section	.nv.info._Z15SoftmaxWarpImplI22BroadcastScaleMaskLoadIffbLm2EiE11DirectStoreIffEfLi2ELi12ELi32ELi1ELb0EL9Algorithm0EEvT_T0_ll,"",@"SHT_CUDA_INFO"
	.sectionflags	@""
	.align	4


	//----- nvinfo : EIATTR_CUDA_API_VERSION
	.align		4
        /*0000*/ 	.byte	0x04, 0x37
        /*0002*/ 	.short	(.L_16250 - .L_16249)
.L_16249:
        /*0004*/ 	.word	0x00000082


	//----- nvinfo : EIATTR_KPARAM_INFO
	.align		4
.L_16250:
        /*0008*/ 	.byte	0x04, 0x17
        /*000a*/ 	.short	(.L_16252 - .L_16251)
.L_16251:
        /*000c*/ 	.word	0x00000000
        /*0010*/ 	.short	0x0003
        /*0012*/ 	.short	0x0070
        /*0014*/ 	.byte	0x00, 0xf0, 0x21, 0x00


	//----- nvinfo : EIATTR_KPARAM_INFO
	.align		4
.L_16252:
        /*0018*/ 	.byte	0x04, 0x17
        /*001a*/ 	.short	(.L_16254 - .L_16253)
.L_16253:
        /*001c*/ 	.word	0x00000000
        /*0020*/ 	.short	0x0002
        /*0022*/ 	.short	0x0068
        /*0024*/ 	.byte	0x00, 0xf0, 0x21, 0x00


	//----- nvinfo : EIATTR_KPARAM_INFO
	.align		4
.L_16254:
        /*0028*/ 	.byte	0x04, 0x17
        /*002a*/ 	.short	(.L_16256 - .L_16255)
.L_16255:
        /*002c*/ 	.word	0x00000000
        /*0030*/ 	.short	0x0001
        /*0032*/ 	.short	0x0058
        /*0034*/ 	.byte	0x00, 0xf0, 0x41, 0x00


	//----- nvinfo : EIATTR_KPARAM_INFO
	.align		4
.L_16256:
        /*0038*/ 	.byte	0x04, 0x17
        /*003a*/ 	.short	(.L_16258 - .L_16257)
.L_16257:
        /*003c*/ 	.word	0x00000000
        /*0040*/ 	.short	0x0000
        /*0042*/ 	.short	0x0000
        /*0044*/ 	.byte	0x00, 0xf0, 0x61, 0x01


	//----- nvinfo : EIATTR_SPARSE_MMA_MASK
	.align		4
.L_16258:
        /*0048*/ 	.byte	0x03, 0x50
        /*004a*/ 	.short	0x0000


	//----- nvinfo : EIATTR_MAXREG_COUNT
	.align		4
        /*004c*/ 	.byte	0x03, 0x1b
        /*004e*/ 	.short	0x00ff


	//----- nvinfo : EIATTR_EXTERNS
	.align		4
        /*0050*/ 	.byte	0x04, 0x0f
        /*0052*/ 	.short	(.L_16260 - .L_16259)


	//   ....[0]....
	.align		4
.L_16259:
        /*0054*/ 	.word	index@(__assertfail)


	//----- nvinfo : EIATTR_MERCURY_ISA_VERSION
	.align		4
.L_16260:
        /*0058*/ 	.byte	0x03, 0x5f
        /*005a*/ 	.short	0x0101


	//----- nvinfo : EIATTR_COOP_GROUP_MASK_REGIDS
	.align		4
        /*005c*/ 	.byte	0x04, 0x29
        /*005e*/ 	.short	(.L_16262 - .L_16261)


	//   ....[0]....
.L_16261:
        /*0060*/ 	.word	0xffffffff


	//   ....[1]....
        /*0064*/ 	.word	0xffffffff


	//   ....[2]....
        /*0068*/ 	.word	0xffffffff


	//   ....[3]....
        /*006c*/ 	.word	0xffffffff


	//   ....[4]....
        /*0070*/ 	.word	0xffffffff


	//   ....[5]....
        /*0074*/ 	.word	0xffffffff


	//   ....[6]....
        /*0078*/ 	.word	0xffffffff


	//   ....[7]....
        /*007c*/ 	.word	0xffffffff


	//   ....[8]....
        /*0080*/ 	.word	0xffffffff


	//   ....[9]....
        /*0084*/ 	.word	0xffffffff


	//   ....[10]....
        /*0088*/ 	.word	0x0500000f


	//   ....[11]....
        /*008c*/ 	.word	0x0500000f


	//   ....[12]....
        /*0090*/ 	.word	0x0500000f


	//   ....[13]....
        /*0094*/ 	.word	0x0500000f


	//   ....[14]....
        /*0098*/ 	.word	0x0500000f


	//   ....[15]....
        /*009c*/ 	.word	0x0500000f


	//   ....[16]....
        /*00a0*/ 	.word	0x0500000f


	//   ....[17]....
        /*00a4*/ 	.word	0x0500000f


	//   ....[18]....
        /*00a8*/ 	.word	0x0500000f


	//   ....[19]....
        /*00ac*/ 	.word	0x0500000f


	//----- nvinfo : EIATTR_COOP_GROUP_INSTR_OFFSETS
	.align		4
.L_16262:
        /*00b0*/ 	.byte	0x04, 0x28
        /*00b2*/ 	.short	(.L_16264 - .L_16263)


	//   ....[0]....
.L_16263:
        /*00b4*/ 	.word	0x000013a0


	//   ....[1]....
        /*00b8*/ 	.word	0x000013e0


	//   ....[2]....
        /*00bc*/ 	.word	0x00001400


	//   ....[3]....
        /*00c0*/ 	.word	0x00001420


	//   ....[4]....
        /*00c4*/ 	.word	0x00001440


	//   ....[5]....
        /*00c8*/ 	.word	0x00001be0


	//   ....[6]....
        /*00cc*/ 	.word	0x00001c00


	//   ....[7]....
        /*00d0*/ 	.word	0x00001c20


	//   ....[8]....
        /*00d4*/ 	.word	0x00001c40


	//   ....[9]....
        /*00d8*/ 	.word	0x00001c60


	//   ....[10]....
        /*00dc*/ 	.word	0x00002ce0


	//   ....[11]....
        /*00e0*/ 	.word	0x00002d60


	//   ....[12]....
        /*00e4*/ 	.word	0x00002dc0


	//   ....[13]....
        /*00e8*/ 	.word	0x00002e20


	//   ....[14]....
        /*00ec*/ 	.word	0x00002e80


	//   ....[15]....
        /*00f0*/ 	.word	0x00003690


	//   ....[16]....
        /*00f4*/ 	.word	0x000036f0


	//   ....[17]....
        /*00f8*/ 	.word	0x00003750


	//   ....[18]....
        /*00fc*/ 	.word	0x000037b0


	//   ....[19]....
        /*0100*/ 	.word	0x00003810


	//----- nvinfo : EIATTR_VRC_CTA_INIT_COUNT
	.align		4
.L_16264:
        /*0104*/ 	.byte	0x02, 0x4a
	.zero		1
	.zero		1


	//----- nvinfo : EIATTR_SYSCALL_OFFSETS
	.align		4
        /*0108*/ 	.byte	0x04, 0x46
        /*010a*/ 	.short	(.L_16266 - .L_16265)


	//   ....[0]....
.L_16265:
        /*010c*/ 	.word	0x00000180


	//----- nvinfo : EIATTR_EXIT_INSTR_OFFSETS
	.align		4
.L_16266:
        /*0110*/ 	.byte	0x04, 0x1c
        /*0112*/ 	.short	(.L_16268 - .L_16267)


	//   ....[0]....
.L_16267:
        /*0114*/ 	.word	0x00000230


	//   ....[1]....
        /*0118*/ 	.word	0x00002c80


	//----- nvinfo : EIATTR_CRS_STACK_SIZE
	.align		4
.L_16268:
        /*011c*/ 	.byte	0x04, 0x1e
        /*011e*/ 	.short	(.L_16270 - .L_16269)
.L_16269:
        /*0120*/ 	.word	0x00000000


	//----- nvinfo : EIATTR_CBANK_PARAM_SIZE
	.align		4
.L_16270:
        /*0124*/ 	.byte	0x03, 0x19
        /*0126*/ 	.short	0x0078


	//----- nvinfo : EIATTR_PARAM_CBANK
	.align		4
        /*0128*/ 	.byte	0x04, 0x0a
        /*012a*/ 	.short	(.L_16272 - .L_16271)
	.align		4
.L_16271:
        /*012c*/ 	.word	index@(.nv.constant0._Z15SoftmaxWarpImplI22BroadcastScaleMaskLoadIffbLm2EiE11DirectStoreIffEfLi2ELi12ELi32ELi1ELb0EL9Algorithm0EEvT_T0_ll)
        /*0130*/ 	.short	0x0380
        /*0132*/ 	.short	0x0078


	//----- nvinfo : EIATTR_SW_WAR
	.align		4
.L_16272:
        /*0134*/ 	.byte	0x04, 0x36
        /*0136*/ 	.short	(.L_16274 - .L_16273)
.L_16273:
        /*0138*/ 	.word	0x00000008
.L_16274:


//--------------------- .nv.info._Z15SoftmaxWarpImplI22BroadcastScaleMaskLoadIffbLm2EiE11DirectStoreIffEfLi2ELi10ELi32ELi1ELb1EL9Algorithm0EEvT_T0_ll --------------------------
	.section	.nv.info._Z15SoftmaxWarpImplI22BroadcastScaleMaskLoadIffbLm2EiE11DirectStoreIffEfLi2ELi10ELi32ELi1ELb1EL9Algorithm0EEvT_T0_ll,"",@"SHT_CUDA_INFO"
	.sectionflags	@""
	.align	4


	//----- nvinfo : EIATTR_CUDA_API_VERSION
	.align		4
        /*0000*/ 	.byte	0x04, 0x37
        /*0002*/ 	.short	(.L_16276 - .L_16275)
.L_16275:
        /*0004*/ 	.word	0x00000082


	//----- nvinfo : EIATTR_KPARAM_INFO
	.align		4
.L_16276:
        /*0008*/ 	.byte	0x04, 0x17
        /*000a*/ 	.short	(.L_16278 - .L_16277)
.L_16277:
        /*000c*/ 	.word	0x00000000
        /*0010*/ 	.short	0x0003
        /*0012*/ 	.short	0x0070
        /*0014*/ 	.byte	0x00, 0xf0, 0x21, 0x00


	//----- nvinfo : EIATTR_KPARAM_INFO
	.align		4
.L_16278:
        /*0018*/ 	.byte	0x04, 0x17
        /*001a*/ 	.short	(.L_16280 - .L_16279)
.L_16279:
        /*001c*/ 	.word	0x00000000
        /*0020*/ 	.short	0x0002
        /*0022*/ 	.short	0x0068
        /*0024*/ 	.byte	0x00, 0xf0, 0x21, 0x00


	//----- nvinfo : EIATTR_KPARAM_INFO
	.align		4
.L_16280:
        /*0028*/ 	.byte	0x04, 0x17
        /*002a*/ 	.short	(.L_16282 - .L_16281)
.L_16281:
        /*002c*/ 	.word	0x00000000
        /*0030*/ 	.short	0x0001
        /*0032*/ 	.short	0x0058
        /*0034*/ 	.byte	0x00, 0xf0, 0x41, 0x00


	//----- nvinfo : EIATTR_KPARAM_INFO
	.align		4
.L_16282:
        /*0038*/ 	.byte	0x04, 0x17
        /*003a*/ 	.short	(.L_16284 - .L_16283)
.L_16283:
        /*003c*/ 	.word	0x00000000
        /*0040*/ 	.short	0x0000
        /*0042*/ 	.short	0x0000
        /*0044*/ 	.byte	0x00, 0xf0, 0x61, 0x01


	//----- nvinfo : EIATTR_SPARSE_MMA_MASK
	.align		4
.L_16284:
        /*0048*/ 	.byte	0x03, 0x50
        /*004a*/ 	.short	0x0000


	//----- nvinfo : EIATTR_MAXREG_COUNT
	.align		4
        /*004c*/ 	.byte	0x03, 0x1b
        /*004e*/ 	.short	0x00ff


	//----- nvinfo : EIATTR_EXTERNS
	.align		4
        /*0050*/ 	.byte	0x04, 0x0f
        /*0052*/ 	.short	(.L_16286 - .L_16285)


	//   ....[0]....
	.align		4
.L_16285:
        /*0054*/ 	.word	index@(__assertfail)


	//----- nvinfo : EIATTR_MERCURY_ISA_VERSION
	.align		4
.L_16286:
        /*0058*/ 	.byte	0x03, 0x5f
        /*005a*/ 	.short	0x0101


	//----- nvinfo : EIATTR_COOP_GROUP_MASK_REGIDS
	.align		4
        /*005c*/ 	.byte	0x04, 0x29
        /*005e*/ 	.short	(.L_16288 - .L_16287)


	//   ....[0]....
.L_16287:
        /*0060*/ 	.word	0xffffffff


	//   ....[1]....
        /*0064*/ 	.word	0xffffffff


	//   ....[2]....
        /*0068*/ 	.word	0xffffffff


	//   ....[3]....
        /*006c*/ 	.word	0xffffffff


	//   ....[4]....
        /*0070*/ 	.word	0xffffffff


	//   ....[5]....
        /*0074*/ 	.word	0xffffffff


	//   ....[6]....
        /*0078*/ 	.word	0xffffffff


	//   ....[7]....
        /*007c*/ 	.word	0xffffffff


	//   ....[8]....
        /*0080*/ 	.word	0xffffffff


	//   ....[9]....
        /*0084*/ 	.word	0xffffffff


	//   ....[10]....
        /*0088*/ 	.word	0x0500000f


	//   ....[11]....
        /*008c*/ 	.word	0x0500000f


	//   ....[12]....
        /*0090*/ 	.word	0x0500000f


	//   ....[13]....
        /*0094*/ 	.word	0x0500000f


	//   ....[14]....
        /*0098*/ 	.word	0x0500000f


	//   ....[15]....
        /*009c*/ 	.word	0x0500000f


	//   ....[16]....
        /*00a0*/ 	.word	0x0500000f


	//   ....[17]....
        /*00a4*/ 	.word	0x0500000f


	//   ....[18]....
        /*00a8*/ 	.word	0x0500000f


	//   ....[19]....
        /*00ac*/ 	.word	0x0500000f


	//----- nvinfo : EIATTR_COOP_GROUP_INSTR_OFFSETS
	.align		4
.L_16288:
        /*00b0*/ 	.byte	0x04, 0x28
        /*00b2*/ 	.short	(.L_16290 - .L_16289)


	//   ....[0]....
.L_16289:
        /*00b4*/ 	.word	0x000018c0


	//   ....[1]....
        /*00b8*/ 	.word	0x00001900


	//   ....[2]....
        /*00bc*/ 	.word	0x00001920


	//   ....[3]....
        /*00c0*/ 	.word	0x00001940


	//   ....[4]....
        /*00c4*/ 	.word	0x00001960


	//   ....[5]....
        /*00c8*/ 	.word	0x00001fc0


	//   ....[6]....
        /*00cc*/ 	.word	0x00001fe0


	//   ....[7]....
        /*00d0*/ 	.word	0x00002000


	//   ....[8]....
        /*00d4*/ 	.word	0x00002020


	//   ....[9]....
        /*00d8*/ 	.word	0x00002040


	//   ....[10]....
        /*00dc*/ 	.word	0x000030e0


	//   ....[11]....
        /*00e0*/ 	.word	0x00003160


	//   ....[12]....
        /*00e4*/ 	.word	0x000031c0


	//   ....[13]....
        /*00e8*/ 	.word	0x00003220


	//   ....[14]....
        /*00ec*/ 	.word	0x00003280


	//   ....[15]....
        /*00f0*/ 	.word	0x00003950


	//   ....[16]....
        /*00f4*/ 	.word	0x000039b0


	//   ....[17]....
        /*00f8*/ 	.word	0x00003a10


	//   ....[18]....
        /*00fc*/ 	.word	0x00003a70


	//   ....[19]....
        /*0100*/ 	.word	0x00003ad0


	//----- nvinfo : EIATTR_VRC_CTA_INIT_COUNT
	.align		4
.L_16290:
        /*0104*/ 	.byte	0x02, 0x4a
	.zero		1
	.zero		1


	//----- nvinfo : EIATTR_SYSCALL_OFFSETS
	.align		4
        /*0108*/ 	.byte	0x04, 0x46
        /*010a*/ 	.short	(.L_16292 - .L_16291)


	//   ....[0]....
.L_16291:
        /*010c*/ 	.word	0x000001a0


	//----- nvinfo : EIATTR_EXIT_INSTR_OFFSETS
	.align		4
.L_16292:
        /*0110*/ 	.byte	0x04, 0x1c
        /*0112*/ 	.short	(.L_16294 - .L_16293)


	//   ....[0]....
.L_16293:
        /*0114*/ 	.word	0x00000250


	//   ....[1]....
        /*0118*/ 	.word	0x00003080


	//----- nvinfo : EIATTR_CRS_STACK_SIZE
	.align		4
.L_16294:
        /*011c*/ 	.byte	0x04, 0x1e
        /*011e*/ 	.short	(.L_16296 - .L_16295)
.L_16295:
        /*0120*/ 	.word	0x00000000


	//----- nvinfo : EIATTR_CBANK_PARAM_SIZE
	.align		4
.L_16296:
        /*0124*/ 	.byte	0x03, 0x19
        /*0126*/ 	.short	0x0078


	//----- nvinfo : EIATTR_PARAM_CBANK
	.align		4
        /*0128*/ 	.byte	0x04, 0x0a
        /*012a*/ 	.short	(.L_16298 - .L_16297)
	.align		4
.L_16297:
        /*012c*/ 	.word	index@(.nv.constant0._Z15SoftmaxWarpImplI22BroadcastScaleMaskLoadIffbLm2EiE11DirectStoreIffEfLi2ELi10ELi32ELi1ELb1EL9Algorithm0EEvT_T0_ll)
        /*0130*/ 	.short	0x0380
        /*0132*/ 	.short	0x0078


	//----- nvinfo : EIATTR_SW_WAR
	.align		4
.L_16298:
        /*0134*/ 	.byte	0x04, 0x36
        /*0136*/ 	.short	(.L_16300 - .L_16299)
.L_16299:
        /*0138*/ 	.word	0x00000008
.L_16300:


//--------------------- .nv.info._Z15SoftmaxWarpImplI22BroadcastScaleMaskLoadIffbLm2EiE11DirectStoreIffEfLi2ELi10ELi32ELi1ELb0EL9Algorithm0EEvT_T0_ll --------------------------
	.section	.nv.info._Z15SoftmaxWarpImplI22BroadcastScaleMaskLoadIffbLm2EiE11DirectStoreIffEfLi2ELi10ELi32ELi1ELb0EL9Algorithm0EEvT_T0_ll,"",@"SHT_CUDA_INFO"
	.sectionflags	@""
	.align	4


	//----- nvinfo : EIATTR_CUDA_API_VERSION
	.align		4
        /*0000*/ 	.byte	0x04, 0x37
        /*0002*/ 	.short	(.L_16302 - .L_16301)
.L_16301:
        /*0004*/ 	.word	0x00000082


	//----- nvinfo : EIATTR_KPARAM_INFO
	.align		4
.L_16302:
        /*0008*/ 	.byte	0x04, 0x17
        /*000a*/ 	.short	(.L_16304 - .L_16303)
.L_16303:
        /*000c*/ 	.word	0x00000000
        /*0010*/ 	.short	0x0003
        /*0012*/ 	.short	0x0070
        /*0014*/ 	.byte	0x00, 0xf0, 0x21, 0x00


	//----- nvinfo : EIATTR_KPARAM_INFO
	.align		4
.L_16304:
        /*0018*/ 	.byte	0x04, 0x17
        /*001a*/ 	.short	(.L_16306 - .L_16305)
.L_16305:
        /*001c*/ 	.word	0x00000000
        /*0020*/ 	.short	0x0002
        /*0022*/ 	.short	0x0068
        /*0024*/ 	.byte	0x00, 0xf0, 0x21, 0x00


	//----- nvinfo : EIATTR_KPARAM_INFO
	.align		4
.L_16306:
        /*0028*/ 	.byte	0x04, 0x17
        /*002a*/ 	.short	(.L_16308 - .L_16307)
.L_16307:
        /*002c*/ 	.word	0x00000000
        /*0030*/ 	.short	0x0001
        /*0032*/ 	.short	0x0058
        /*0034*/ 	.byte	0x00, 0xf0, 0x41, 0x00


	//----- nvinfo : EIATTR_KPARAM_INFO
	.align		4
.L_16308:
        /*0038*/ 	.byte	0x04, 0x17
        /*003a*/ 	.short	(.L_16310 - .L_16309)
.L_16309:
        /*003c*/ 	.word	0x00000000
        /*0040*/ 	.short	0x0000
        /*0042*/ 	.short	0x0000
        /*0044*/ 	.byte	0x00, 0xf0, 0x61, 0x01


	//----- nvinfo : EIATTR_SPARSE_MMA_MASK
	.align		4
.L_16310:
        /*0048*/ 	.byte	0x03, 0x50
        /*004a*/ 	.short	0x0000


	//----- nvinfo : EIATTR_MAXREG_COUNT
	.align		4
        /*004c*/ 	.byte	0x03, 0x1b
        /*004e*/ 	.short	0x00ff


	//----- nvinfo : EIATTR_EXTERNS
	.align		4
        /*0050*/ 	.byte	0x04, 0x0f
        /*0052*/ 	.short	(.L_16312 - .L_16311)


	//   ....[0]....
	.align		4
.L_16311:
        /*0054*/ 	.word	index@(__assertfail)


	//----- nvinfo : EIATTR_MERCURY_ISA_VERSION
	.align		4
.L_16312:
        /*0058*/ 	.byte	0x03, 0x5f
        /*005a*/ 	.short	0x0101


	//----- nvinfo : EIATTR_COOP_GROUP_MASK_REGIDS
	.align		4
        /*005c*/ 	.byte	0x04, 0x29
        /*005e*/ 	.short	(.L_16314 - .L_16313)


	//   ....[0]....
.L_16313:
        /*0060*/ 	.word	0xffffffff


	//   ....[1]....
        /*0064*/ 	.word	0xffffffff


	//   ....[2]....
        /*0068*/ 	.word	0xffffffff


	//   ....[3]....
        /*006c*/ 	.word	0xffffffff


	//   ....[4]....
        /*0070*/ 	.word	0xffffffff


	//   ....[5]....
        /*0074*/ 	.word	0xffffffff


	//   ....[6]....
        /*0078*/ 	.word	0xffffffff


	//   ....[7]....
        /*007c*/ 	.word	0xffffffff


	//   ....[8]....
        /*0080*/ 	.word	0xffffffff


	//   ....[9]....
        /*0084*/ 	.word	0xffffffff


	//   ....[10]....
        /*0088*/ 	.word	0x0500000f


	//   ....[11]....
        /*008c*/ 	.word	0x0500000f


	//   ....[12]....
        /*0090*/ 	.word	0x0500000f


	//   ....[13]....
        /*0094*/ 	.word	0x0500000f


	//   ....[14]....
        /*0098*/ 	.word	0x0500000f


	//   ....[15]....
        /*009c*/ 	.word	0x0500000f


	//   ....[16]....
        /*00a0*/ 	.word	0x0500000f


	//   ....[17]....
        /*00a4*/ 	.word	0x0500000f


	//   ....[18]....
        /*00a8*/ 	.word	0x0500000f


	//   ....[19]....
        /*00ac*/ 	.word	0x0500000f


	//----- nvinfo : EIATTR_COOP_GROUP_INSTR_OFFSETS
	.align		4
.L_16314:
        /*00b0*/ 	.byte	0x04, 0x28
        /*00b2*/ 	.short	(.L_16316 - .L_16315)


	//   ....[0]....
.L_16315:
        /*00b4*/ 	.word	0x00001110


	//   ....[1]....
        /*00b8*/ 	.word	0x00001150


	//   ....[2]....
        /*00bc*/ 	.word	0x00001170


	//   ....[3]....
        /*00c0*/ 	.word	0x00001190


	//   ....[4]....
        /*00c4*/ 	.word	0x000011b0


	//   ....[5]....
        /*00c8*/ 	.word	0x00001810


	//   ....[6]....
        /*00cc*/ 	.word	0x00001830


	//   ....[7]....
        /*00d0*/ 	.word	0x00001850


	//   ....[8]....
        /*00d4*/ 	.word	0x00001870


	//   ....[9]....
        /*00d8*/ 	.word	0x00001890


	//   ....[10]....
        /*00dc*/ 	.word	0x000025e0


	//   ....[11]....
        /*00e0*/ 	.word	0x00002660


	//   ....[12]....
        /*00e4*/ 	.word	0x000026c0


	//   ....[13]....
        /*00e8*/ 	.word	0x00002720


	//   ....[14]....
        /*00ec*/ 	.word	0x00002780


	//   ....[15]....
        /*00f0*/ 	.word	0x00002e50


	//   ....[16]....
        /*00f4*/ 	.word	0x00002eb0


	//   ....[17]....
        /*00f8*/ 	.word	0x00002f10


	//   ....[18]....
        /*00fc*/ 	.word	0x00002f70


	//   ....[19]....
        /*0100*/ 	.word	0x00002fd0


	//----- nvinfo : EIATTR_VRC_CTA_INIT_COUNT
	.align		4
.L_16316:
        /*0104*/ 	.byte	0x02, 0x4a
	.zero		1
	.zero		1


	//----- nvinfo : EIATTR_SYSCALL_OFFSETS
	.align		4
        /*0108*/ 	.byte	0x04, 0x46
        /*010a*/ 	.short	(.L_16318 - .L_16317)


	//   ....[0]....
.L_16317:
        /*010c*/ 	.word	0x00000180


	//----- nvinfo : EIATTR_EXIT_INSTR_OFFSETS
	.align		4
.L_16318:
        /*0110*/ 	.byte	0x04, 0x1c
        /*0112*/ 	.short	(.L_16320 - .L_16319)


	//   ....[0]....
.L_16319:
        /*0114*/ 	.word	0x00000230


	//   ....[1]....
        /*0118*/ 	.word	0x00002580


	//----- nvinfo : EIATTR_CRS_STACK_SIZE
	.align		4
.L_16320:
        /*011c*/ 	.byte	0x04, 0x1e
        /*011e*/ 	.short	(.L_16322 - .L_16321)
.L_16321:
        /*0120*/ 	.word	0x00000000


	//----- nvinfo : EIATTR_CBANK_PARAM_SIZE
	.align		4
.L_16322:
        /*0124*/ 	.byte	0x03, 0x19
        /*0126*/ 	.short	0x0078


	//----- nvinfo : EIATTR_PARAM_CBANK
	.align		4
        /*0128*/ 	.byte	0x04, 0x0a
        /*012a*/ 	.short	(.L_16324 - .L_16323)
	.align		4
.L_16323:
        /*012c*/ 	.word	index@(.nv.constant0._Z15SoftmaxWarpImplI22BroadcastScaleMaskLoadIffbLm2EiE11DirectStoreIffEfLi2ELi10ELi32ELi1ELb0EL9Algorithm0EEvT_T0_ll)
        /*0130*/ 	.short	0x0380
        /*0132*/ 	.short	0x0078


	//----- nvinfo : EIATTR_SW_WAR
	.align		4
.L_16324:
        /*0134*/ 	.byte	0x04, 0x36
        /*0136*/ 	.short	(.L_16326 - .L_16325)
.L_16325:
        /*0138*/ 	.word	0x00000008
.L_16326:


//--------------------- .nv.info._Z15SoftmaxWarpImplI22BroadcastScaleMaskLoadIffbLm2EiE11DirectStoreIffEfLi2ELi8ELi32ELi1ELb1EL9Algorithm0EEvT_T0_ll --------------------------
	.section	.nv.info._Z15SoftmaxWarpImplI22BroadcastScaleMaskLoadIffbLm2EiE11DirectStoreIffEfLi2ELi8ELi32ELi1ELb1EL9Algorithm0EEvT_T0_ll,"",@"SHT_CUDA_INFO"
	.sectionflags	@""
	.align	4


	//----- nvinfo : EIATTR_CUDA_API_VERSION
	.align		4
        /*0000*/ 	.byte	0x04, 0x37
        /*0002*/ 	.short	(.L_16328 - .L_16327)
.L_16327:
        /*0004*/ 	.word	0x00000082


	//----- nvinfo : EIATTR_KPARAM_INFO
	.align		4
.L_16328:
        /*0008*/ 	.byte	0x04, 0x17
        /*000a*/ 	.short	(.L_16330 - .L_16329)
.L_16329:
        /*000c*/ 	.word	0x00000000
        /*0010*/ 	.short	0x0003
        /*0012*/ 	.short	0x0070
        /*0014*/ 	.byte	0x00, 0xf0, 0x21, 0x00


	//----- nvinfo : EIATTR_KPARAM_INFO
	.align		4
.L_16330:
        /*0018*/ 	.byte	0x04, 0x17
        /*001a*/ 	.short	(.L_16332 - .L_16331)
.L_16331:
        /*001c*/ 	.word	0x00000000
        /*0020*/ 	.short	0x0002
        /*0022*/ 	.short	0x0068
        /*0024*/ 	.byte	0x00, 0xf0, 0x21, 0x00


	//----- nvinfo : EIATTR_KPARAM_INFO
	.align		4
.L_16332:
        /*0028*/ 	.byte	0x04, 0x17
        /*002a*/ 	.short	(.L_16334 - .L_16333)
.L_16333:
        /*002c*/ 	.word	0x00000000
        /*0030*/ 	.short	0x0001
        /*0032*/ 	.short	0x0058
        /*0034*/ 	.byte	0x00, 0xf0, 0x41, 0x00


	//----- nvinfo : EIATTR_KPARAM_INFO
	.align		4
.L_16334:
        /*0038*/ 	.byte	0x04, 0x17
        /*003a*/ 	.short	(.L_16336 - .L_16335)
.L_16335:
        /*003c*/ 	.word	0x00000000
        /*0040*/ 	.short	0x0000
        /*0042*/ 	.short	0x0000
        /*0044*/ 	.byte	0x00, 0xf0, 0x61, 0x01


	//----- nvinfo : EIATTR_SPARSE_MMA_MASK
	.align		4
.L_16336:
        /*0048*/ 	.byte	0x03, 0x50
        /*004a*/ 	.short	0x0000


	//----- nvinfo : EIATTR_MAXREG_COUNT
	.align		4
        /*004c*/ 	.byte	0x03, 0x1b
        /*004e*/ 	.short	0x00ff


	//----- nvinfo : EIATTR_EXTERNS
	.align		4
        /*0050*/ 	.byte	0x04, 0x0f
        /*0052*/ 	.short	(.L_16338 - .L_16337)


	//   ....[0]....
	.align		4
.L_16337:
        /*0054*/ 	.word	index@(__assertfail)


	//----- nvinfo : EIATTR_MERCURY_ISA_VERSION
	.align		4
.L_16338:
        /*0058*/ 	.byte	0x03, 0x5f
        /*005a*/ 	.short	0x0101


	//----- nvinfo : EIATTR_COOP_GROUP_MASK_REGIDS
	.align		4
        /*005c*/ 	.byte	0x04, 0x29
        /*005e*/ 	.short	(.L_16340 - .L_16339)


	//   ....[0]....
.L_16339:
        /*0060*/ 	.word	0xffffffff


	//   ....[1]....
        /*0064*/ 	.word	0xffffffff


	//   ....[2]....
        /*0068*/ 	.word	0xffffffff


	//   ....[3]....
        /*006c*/ 	.word	0xffffffff


	//   ....[4]....
        /*0070*/ 	.word	0xffffffff


	//   ....[5]....
        /*0074*/ 	.word	0xffffffff


	//   ....[6]....
        /*0078*/ 	.word	0xffffffff


	//   ....[7]....
        /*007c*/ 	.word	0xffffffff


	//   ....[8]....
        /*0080*/ 	.word	0xffffffff


	//   ....[9]....
        /*0084*/ 	.word	0xffffffff


	//   ....[10]....
        /*0088*/ 	.word	0x0500000f


	//   ....[11]....
        /*008c*/ 	.word	0x0500000f


	//   ....[12]....
        /*0090*/ 	.word	0x0500000f


	//   ....[13]....
        /*0094*/ 	.word	0x0500000f


	//   ....[14]....
        /*0098*/ 	.word	0x0500000f


	//   ....[15]....
        /*009c*/ 	.word	0x0500000f


	//   ....[16]....
        /*00a0*/ 	.word	0x0500000f


	//   ....[17]....
        /*00a4*/ 	.word	0x0500000f


	//   ....[18]....
        /*00a8*/ 	.word	0x0500000f


	//   ....[19]....
        /*00ac*/ 	.word	0x0500000f


	//----- nvinfo : EIATTR_COOP_GROUP_INSTR_OFFSETS
	.align		4
.L_16340:
        /*00b0*/ 	.byte	0x04, 0x28
        /*00b2*/ 	.short	(.L_16342 - .L_16341)


	//   ....[0]....
.L_16341:
        /*00b4*/ 	.word	0x00001440


	//   ....[1]....
        /*00b8*/ 	.word	0x00001480


	//   ....[2]....
        /*00bc*/ 	.word	0x000014a0


	//   ....[3]....
        /*00c0*/ 	.word	0x000014c0


	//   ....[4]....
        /*00c4*/ 	.word	0x000014e0


	//   ....[5]....
        /*00c8*/ 	.word	0x00001a00


	//   ....[6]....
        /*00cc*/ 	.word	0x00001a20


	//   ....[7]....
        /*00d0*/ 	.word	0x00001a40


	//   ....[8]....
        /*00d4*/ 	.word	0x00001a60


	//   ....[9]....
        /*00d8*/ 	.word	0x00001a80


	//   ....[10]....
        /*00dc*/ 	.word	0x00002770


	//   ....[11]....
        /*00e0*/ 	.word	0x000027f0


	//   ....[12]....
        /*00e4*/ 	.word	0x00002850


	//   ....[13]....
        /*00e8*/ 	.word	0x000028b0


	//   ....[14]....
        /*00ec*/ 	.word	0x00002910


	//   ....[15]....
        /*00f0*/ 	.word	0x00002ea0


	//   ....[16]....
        /*00f4*/ 	.word	0x00002f00


	//   ....[17]....
        /*00f8*/ 	.word	0x00002f60


	//   ....[18]....
        /*00fc*/ 	.word	0x00002fc0


	//   ....[19]....
        /*0100*/ 	.word	0x00003020


	//----- nvinfo : EIATTR_VRC_CTA_INIT_COUNT
	.align		4
.L_16342:
        /*0104*/ 	.byte	0x02, 0x4a
	.zero		1
	.zero		1


	//----- nvinfo : EIATTR_SYSCALL_OFFSETS
	.align		4
        /*0108*/ 	.byte	0x04, 0x46
        /*010a*/ 	.short	(.L_16344 - .L_16343)


	//   ....[0]....
.L_16343:
        /*010c*/ 	.word	0x000001a0


	//----- nvinfo : EIATTR_EXIT_INSTR_OFFSETS
	.align		4
.L_16344:
        /*0110*/ 	.byte	0x04, 0x1c
        /*0112*/ 	.short	(.L_16346 - .L_16345)


	//   ....[0]....
.L_16345:
        /*0114*/ 	.word	0x00000250


	//   ....[1]....
        /*0118*/ 	.word	0x00002710


	//----- nvinfo : EIATTR_CRS_STACK_SIZE
	.align		4
.L_16346:
        /*011c*/ 	.byte	0x04, 0x1e
        /*011e*/ 	.short	(.L_16348 - .L_16347)
.L_16347:
        /*0120*/ 	.word	0x00000000


	//----- nvinfo : EIATTR_CBANK_PARAM_SIZE
	.align		4
.L_16348:
        /*0124*/ 	.byte	0x03, 0x19
        /*0126*/ 	.short	0x0078


	//----- nvinfo : EIATTR_PARAM_CBANK
	.align		4
        /*0128*/ 	.byte	0x04, 0x0a
        /*012a*/ 	.short	(.L_16350 - .L_16349)
	.align		4
.L_16349:
        /*012c*/ 	.word	index@(.nv.constant0._Z15SoftmaxWarpImplI22BroadcastScaleMaskLoadIffbLm2EiE11DirectStoreIffEfLi2ELi8ELi32ELi1ELb1EL9Algorithm0EEvT_T0_ll)
        /*0130*/ 	.short	0x0380
        /*0132*/ 	.short	0x0078


	//----- nvinfo : EIATTR_SW_WAR
	.align		4
.L_16350:
        /*0134*/ 	.byte	0x04, 0x36
        /*0136*/ 	.short	(.L_16352 - .L_16351)
.L_16351:
        /*0138*/ 	.word	0x00000008
.L_16352:


//--------------------- .nv.info._Z15SoftmaxWarpImplI22BroadcastScaleMaskLoadIffbLm2EiE11DirectStoreIffEfLi2ELi8ELi32ELi1ELb0EL9Algorithm0EEvT_T0_ll --------------------------
	.section	.nv.info._Z15SoftmaxWarpImplI22BroadcastScaleMaskLoadIffbLm2EiE11DirectStoreIffEfLi2ELi8ELi32ELi1ELb0EL9Algorithm0EEvT_T0_ll,"",@"SHT_CUDA_INFO"
	.sectionflags	@""
	.align	4


	//----- nvinfo : EIATTR_CUDA_API_VERSION
	.align		4
        /*0000*/ 	.byte	0x04, 0x37
        /*0002*/ 	.short	(.L_16354 - .L_16353)
.L_16353:
        /*0004*/ 	.word	0x00000082


	//----- nvinfo : EIATTR_KPARAM_INFO
	.align		4
.L_16354:
        /*0008*/ 	.byte	0x04, 0x17
        /*000a*/ 	.short	(.L_16356 - .L_16355)
.L_16355:
        /*000c*/ 	.word	0x00000000
        /*0010*/ 	.short	0x0003
        /*0012*/ 	.short	0x0070
        /*0014*/ 	.byte	0x00, 0xf0, 0x21, 0x00


	//----- nvinfo : EIATTR_KPARAM_INFO
	.align		4
.L_16356:
        /*0018*/ 	.byte	0x04, 0x17
        /*001a*/ 	.short	(.L_16358 - .L_16357)
.L_16357:
        /*001c*/ 	.word	0x00000000
        /*0020*/ 	.short	0x0002
        /*0022*/ 	.short	0x0068
        /*0024*/ 	.byte	0x00, 0xf0, 0x21, 0x00


	//----- nvinfo : EIATTR_KPARAM_INFO
	.align		4
.L_16358:
        /*0028*/ 	.byte	0x04, 0x17
        /*002a*/ 	.short	(.L_16360 - .L_16359)
.L_16359:
        /*002c*/ 	.word	0x00000000
        /*0030*/ 	.short	0x0001
        /*0032*/ 	.short	0x0058
        /*0034*/ 	.byte	0x00, 0xf0, 0x41, 0x00


	//----- nvinfo : EIATTR_KPARAM_INFO
	.align		4
.L_16360:
        /*0038*/ 	.byte	0x04, 0x17
        /*003a*/ 	.short	(.L_16362 - .L_16361)
.L_16361:
        /*003c*/ 	.word	0x00000000
        /*0040*/ 	.short	0x0000
        /*0042*/ 	.short	0x0000
        /*0044*/ 	.byte	0x00, 0xf0, 0x61, 0x01


	//----- nvinfo : EIATTR_SPARSE_MMA_MASK
	.align		4
.L_16362:
        /*0048*/ 	.byte	0x03, 0x50
        /*004a*/ 	.short	0x0000


	//----- nvinfo : EIATTR_MAXREG_COUNT
	.align		4
        /*004c*/ 	.byte	0x03, 0x1b
        /*004e*/ 	.short	0x00ff


	//----- nvinfo : EIATTR_EXTERNS
	.align		4
        /*0050*/ 	.byte	0x04, 0x0f
        /*0052*/ 	.short	(.L_16364 - .L_16363)


	//   ....[0]....
	.align		4
.L_16363:
        /*0054*/ 	.word	index@(__assertfail)


	//----- nvinfo : EIATTR_MERCURY_ISA_VERSION
	.align		4
.L_16364:
        /*0058*/ 	.byte	0x03, 0x5f
        /*005a*/ 	.short	0x0101


	//----- nvinfo : EIATTR_COOP_GROUP_MASK_REGIDS
	.align		4
        /*005c*/ 	.byte	0x04, 0x29
        /*005e*/ 	.short	(.L_16366 - .L_16365)


	//   ....[0]....
.L_16365:
        /*0060*/ 	.word	0xffffffff


	//   ....[1]....
        /*0064*/ 	.word	0xffffffff


	//   ....[2]....
        /*0068*/ 	.word	0xffffffff


	//   ....[3]....
        /*006c*/ 	.word	0xffffffff


	//   ....[4]....
        /*0070*/ 	.word	0xffffffff


	//   ....[5]....
        /*0074*/ 	.word	0xffffffff


	//   ....[6]....
        /*0078*/ 	.word	0xffffffff


	//   ....[7]....
        /*007c*/ 	.word	0xffffffff


	//   ....[8]....
        /*0080*/ 	.word	0xffffffff


	//   ....[9]....
        /*0084*/ 	.word	0xffffffff


	//   ....[10]....
        /*0088*/ 	.word	0x0500000f


	//   ....[11]....
        /*008c*/ 	.word	0x0500000f


	//   ....[12]....
        /*0090*/ 	.word	0x0500000f


	//   ....[13]....
        /*0094*/ 	.word	0x0500000f


	//   ....[14]....
        /*0098*/ 	.word	0x0500000f


	//   ....[15]....
        /*009c*/ 	.word	0x0500000f


	//   ....[16]....
        /*00a0*/ 	.word	0x0500000f


	//   ....[17]....
        /*00a4*/ 	.word	0x0500000f


	//   ....[18]....
        /*00a8*/ 	.word	0x0500000f


	//   ....[19]....
        /*00ac*/ 	.word	0x0500000f


	//----- nvinfo : EIATTR_COOP_GROUP_INSTR_OFFSETS
	.align		4
.L_16366:
        /*00b0*/ 	.byte	0x04, 0x28
        /*00b2*/ 	.short	(.L_16368 - .L_16367)


	//   ....[0]....
.L_16367:
        /*00b4*/ 	.word	0x00000e90


	//   ....[1]....
        /*00b8*/ 	.word	0x00000ec0


	//   ....[2]....
        /*00bc*/ 	.word	0x00000ee0


	//   ....[3]....
        /*00c0*/ 	.word	0x00000f00


	//   ....[4]....
        /*00c4*/ 	.word	0x00000f20


	//   ....[5]....
        /*00c8*/ 	.word	0x00001450


	//   ....[6]....
        /*00cc*/ 	.word	0x00001470


	//   ....[7]....
        /*00d0*/ 	.word	0x00001490


	//   ....[8]....
        /*00d4*/ 	.word	0x000014b0


	//   ....[9]....
        /*00d8*/ 	.word	0x000014d0


	//   ....[10]....
        /*00dc*/ 	.word	0x00001fb0


	//   ....[11]....
        /*00e0*/ 	.word	0x00002030


	//   ....[12]....
        /*00e4*/ 	.word	0x00002090


	//   ....[13]....
        /*00e8*/ 	.word	0x000020f0


	//   ....[14]....
        /*00ec*/ 	.word	0x00002150


	//   ....[15]....
        /*00f0*/ 	.word	0x000026e0


	//   ....[16]....
        /*00f4*/ 	.word	0x00002740


	//   ....[17]....
        /*00f8*/ 	.word	0x000027a0


	//   ....[18]....
        /*00fc*/ 	.word	0x00002800


	//   ....[19]....
        /*0100*/ 	.word	0x00002860


	//----- nvinfo : EIATTR_VRC_CTA_INIT_COUNT
	.align		4
.L_16368:
        /*0104*/ 	.byte	0x02, 0x4a
	.zero		1
	.zero		1


	//----- nvinfo : EIATTR_SYSCALL_OFFSETS
	.align		4
        /*0108*/ 	.byte	0x04, 0x46
        /*010a*/ 	.short	(.L_16370 - .L_16369)


	//   ....[0]....
.L_16369:
        /*010c*/ 	.word	0x00000180


	//----- nvinfo : EIATTR_EXIT_INSTR_OFFSETS
	.align		4
.L_16370:
        /*0110*/ 	.byte	0x04, 0x1c
        /*0112*/ 	.short	(.L_16372 - .L_16371)


	//   ....[0]....
.L_16371:
        /*0114*/ 	.word	0x00000230


	//   ....[1]....
        /*0118*/ 	.word	0x00001f50


	//----- nvinfo : EIATTR_CRS_STACK_SIZE
	.align		4
.L_16372:
        /*011c*/ 	.byte	0x04, 0x1e
        /*011e*/ 	.short	(.L_16374 - .L_16373)
.L_16373:
        /*0120*/ 	.word	0x00000000


	//----- nvinfo : EIATTR_CBANK_PARAM_SIZE
	.align		4
.L_16374:
        /*0124*/ 	.byte	0x03, 0x19
        /*0126*/ 	.short	0x0078


	//----- nvinfo : EIATTR_PARAM_CBANK
	.align		4
        /*0128*/ 	.byte	0x04, 0x0a
        /*012a*/ 	.short	(.L_16376 - .L_16375)
	.align		4
.L_16375:
        /*012c*/ 	.word	index@(.nv.constant0._Z15SoftmaxWarpImplI22BroadcastScaleMaskLoadIffbLm2EiE11DirectStoreIffEfLi2ELi8ELi32ELi1ELb0EL9Algorithm0EEvT_T0_ll)
        /*0130*/ 	.short	0x0380
        /*0132*/ 	.short	0x0078


	//----- nvinfo : EIATTR_SW_WAR
	.align		4
.L_16376:
        /*0134*/ 	.byte	0x04, 0x36
        /*0136*/ 	.short	(.L_16378 - .L_16377)
.L_16377:
        /*0138*/ 	.word	0x00000008
.L_16378:


//--------------------- .nv.info._Z15SoftmaxWarpImplI22BroadcastScaleMaskLoadIffbLm2EiE11DirectStoreIffEfLi2ELi6ELi32ELi1ELb1EL9Algorithm0EEvT_T0_ll --------------------------
	.section	.nv.info._Z15SoftmaxWarpImplI22BroadcastScaleMaskLoadIffbLm2EiE11DirectStoreIffEfLi2ELi6ELi32ELi1ELb1EL9Algorithm0EEvT_T0_ll,"",@"SHT_CUDA_INFO"
	.sectionflags	@""
	.align	4


	//----- nvinfo : EIATTR_CUDA_API_VERSION
	.align		4
        /*0000*/ 	.byte	0x04, 0x37
        /*0002*/ 	.short	(.L_16380 - .L_16379)
.L_16379:
        /*0004*/ 	.word	0x00000082


	//----- nvinfo : EIATTR_KPARAM_INFO
	.align		4
.L_16380:
        /*0008*/ 	.byte	0x04, 0x17
        /*000a*/ 	.short	(.L_16382 - .L_16381)
.L_16381:
        /*000c*/ 	.word	0x00000000
        /*0010*/ 	.short	0x0003
        /*0012*/ 	.short	0x0070
        /*0014*/ 	.byte	0x00, 0xf0, 0x21, 0x00


	//----- nvinfo : EIATTR_KPARAM_INFO
	.align		4
.L_16382:
        /*0018*/ 	.byte	0x04, 0x17
        /*001a*/ 	.short	(.L_16384 - .L_16383)
.L_16383:
        /*001c*/ 	.word	0x00000000
        /*0020*/ 	.short	0x0002
        /*0022*/ 	.short	0x0068
        /*0024*/ 	.byte	0x00, 0xf0, 0x21, 0x00


	//----- nvinfo : EIATTR_KPARAM_INFO
	.align		4
.L_16384:
        /*0028*/ 	.byte	0x04, 0x17
        /*002a*/ 	.short	(.L_16386 - .L_16385)
.L_16385:
        /*002c*/ 	.word	0x00000000
        /*0030*/ 	.short	0x0001
        /*0032*/ 	.short	0x0058
        /*0034*/ 	.byte	0x00, 0xf0, 0x41, 0x00


	//----- nvinfo : EIATTR_KPARAM_INFO
	.align		4
.L_16386:
        /*0038*/ 	.byte	0x04, 0x17
        /*003a*/ 	.short	(.L_16388 - .L_16387)
.L_16387:
        /*003c*/ 	.word	0x00000000
        /*0040*/ 	.short	0x0000
        /*0042*/ 	.short	0x0000
        /*0044*/ 	.byte	0x00, 0xf0, 0x61, 0x01


	//----- nvinfo : EIATTR_SPARSE_MMA_MASK
	.align		4
.L_16388:
        /*0048*/ 	.byte	0x03, 0x50
        /*004a*/ 	.short	0x0000


	//----- nvinfo : EIATTR_MAXREG_COUNT
	.align		4
        /*004c*/ 	.byte	0x03, 0x1b
        /*004e*/ 	.short	0x00ff


	//----- nvinfo : EIATTR_EXTERNS
	.align		4
        /*0050*/ 	.byte	0x04, 0x0f
        /*0052*/ 	.short	(.L_16390 - .L_16389)


	//   ....[0]....
	.align		4
.L_16389:
        /*0054*/ 	.word	index@(__assertfail)


	//----- nvinfo : EIATTR_MERCURY_ISA_VERSION
	.align		4
.L_16390:
        /*0058*/ 	.byte	0x03, 0x5f
        /*005a*/ 	.short	0x0101


	//----- nvinfo : EIATTR_COOP_GROUP_MASK_REGIDS
	.align		4
        /*005c*/ 	.byte	0x04, 0x29
        /*005e*/ 	.short	(.L_16392 - .L_16391)


	//   ....[0]....
.L_16391:
        /*0060*/ 	.word	0xffffffff


	//   ....[1]....
        /*0064*/ 	.word	0xffffffff


	//   ....[2]....
        /*0068*/ 	.word	0xffffffff


	//   ....[3]....
        /*006c*/ 	.word	0xffffffff


	//   ....[4]....
        /*0070*/ 	.word	0xffffffff


	//   ....[5]....
        /*0074*/ 	.word	0xffffffff


	//   ....[6]....
        /*0078*/ 	.word	0xffffffff


	//   ....[7]....
        /*007c*/ 	.word	0xffffffff


	//   ....[8]....
        /*0080*/ 	.word	0xffffffff


	//   ....[9]....
        /*0084*/ 	.word	0xffffffff


	//   ....[10]....
        /*0088*/ 	.word	0x0500000f


	//   ....[11]....
        /*008c*/ 	.word	0x0500000f


	//   ....[12]....
        /*0090*/ 	.word	0x0500000f


	//   ....[13]....
        /*0094*/ 	.word	0x0500000f


	//   ....[14]....
        /*0098*/ 	.word	0x0500000f


	//   ....[15]....
        /*009c*/ 	.word	0x0500000f


	//   ....[16]....
        /*00a0*/ 	.word	0x0500000f


	//   ....[17]....
        /*00a4*/ 	.word	0x0500000f


	//   ....[18]....
        /*00a8*/ 	.word	0x0500000f


	//   ....[19]....
        /*00ac*/ 	.word	0x0500000f


	//----- nvinfo : EIATTR_COOP_GROUP_INSTR_OFFSETS
	.align		4
.L_16392:
        /*00b0*/ 	.byte	0x04, 0x28
        /*00b2*/ 	.short	(.L_16394 - .L_16393)


	//   ....[0]....
.L_16393:
        /*00b4*/ 	.word	0x00000f70


	//   ....[1]....
        /*00b8*/ 	.word	0x00000fa0


	//   ....[2]....
        /*00bc*/ 	.word	0x00000fc0


	//   ....[3]....
        /*00c0*/ 	.word	0x00000fe0


	//   ....[4]....
        /*00c4*/ 	.word	0x00001000


	//   ....[5]....
        /*00c8*/ 	.word	0x000013f0


	//   ....[6]....
        /*00cc*/ 	.word	0x00001410


	//   ....[7]....
        /*00d0*/ 	.word	0x00001430


	//   ....[8]....
        /*00d4*/ 	.word	0x00001450


	//   ....[9]....
        /*00d8*/ 	.word	0x00001470


	//   ....[10]....
        /*00dc*/ 	.word	0x00001ec0


	//   ....[11]....
        /*00e0*/ 	.word	0x00001f40


	//   ....[12]....
        /*00e4*/ 	.word	0x00001fa0


	//   ....[13]....
        /*00e8*/ 	.word	0x00002010


	//   ....[14]....
        /*00ec*/ 	.word	0x00002070


	//   ....[15]....
        /*00f0*/ 	.word	0x000024a0


	//   ....[16]....
        /*00f4*/ 	.word	0x00002500


	//   ....[17]....
        /*00f8*/ 	.word	0x00002560


	//   ....[18]....
        /*00fc*/ 	.word	0x000025c0


	//   ....[19]....
        /*0100*/ 	.word	0x00002620


	//----- nvinfo : EIATTR_VRC_CTA_INIT_COUNT
	.align		4
.L_16394:
        /*0104*/ 	.byte	0x02, 0x4a
	.zero		1
	.zero		1


	//----- nvinfo : EIATTR_SYSCALL_OFFSETS
	.align		4
        /*0108*/ 	.byte	0x04, 0x46
        /*010a*/ 	.short	(.L_16396 - .L_16395)


	//   ....[0]....
.L_16395:
        /*010c*/ 	.word	0x000001a0


	//----- nvinfo : EIATTR_EXIT_INSTR_OFFSETS
	.align		4
.L_16396:
        /*0110*/ 	.byte	0x04, 0x1c
        /*0112*/ 	.short	(.L_16398 - .L_16397)


	//   ....[0]....
.L_16397:
        /*0114*/ 	.word	0x00000250


	//   ....[1]....
        /*0118*/ 	.word	0x00001e60


	//----- nvinfo : EIATTR_CRS_STACK_SIZE
	.align		4
.L_16398:
        /*011c*/ 	.byte	0x04, 0x1e
        /*011e*/ 	.short	(.L_16400 - .L_16399)
.L_16399:
        /*0120*/ 	.word	0x00000000


	//----- nvinfo : EIATTR_CBANK_PARAM_SIZE
	.align		4
.L_16400:
        /*0124*/ 	.byte	0x03, 0x19
        /*0126*/ 	.short	0x0078


	//----- nvinfo : EIATTR_PARAM_CBANK
	.align		4
        /*0128*/ 	.byte	0x04, 0x0a
        /*012a*/ 	.short	(.L_16402 - .L_16401)
	.align		4
.L_16401:
        /*012c*/ 	.word	index@(.nv.constant0._Z15SoftmaxWarpImplI22BroadcastScaleMaskLoadIffbLm2EiE11DirectStoreIffEfLi2ELi6ELi32ELi1ELb1EL9Algorithm0EEvT_T0_ll)
        /*0130*/ 	.short	0x0380
        /*0132*/ 	.short	0x0078


	//----- nvinfo : EIATTR_SW_WAR
	.align		4
.L_16402:
        /*0134*/ 	.byte	0x04, 0x36
        /*0136*/ 	.short	(.L_16404 - .L_16403)
.L_16403:
        /*0138*/ 	.word	0x00000008
.L_16404:


//--------------------- .nv.info._Z15SoftmaxWarpImplI22BroadcastScaleMaskLoadIffbLm2EiE11DirectStoreIffEfLi2ELi6ELi32ELi1ELb0EL9Algorithm0EEvT_T0_ll --------------------------
	.section	.nv.info._Z15SoftmaxWarpImplI22BroadcastScaleMaskLoadIffbLm2EiE11DirectStoreIffEfLi2ELi6ELi32ELi1ELb0EL9Algorithm0EEvT_T0_ll,"",@"SHT_CUDA_INFO"
	.sectionflags	@""
	.align	4


	//----- nvinfo : EIATTR_CUDA_API_VERSION
	.align		4
        /*0000*/ 	.byte	0x04, 0x37
        /*0002*/ 	.short	(.L_16406 - .L_16405)
.L_16405:
        /*0004*/ 	.word	0x00000082


	//----- nvinfo : EIATTR_KPARAM_INFO
	.align		4
.L_16406:
        /*0008*/ 	.byte	0x04, 0x17
        /*000a*/ 	.short	(.L_16408 - .L_16407)
.L_16407:
        /*000c*/ 	.word	0x00000000
        /*0010*/ 	.short	0x0003
        /*0012*/ 	.short	0x0070
        /*0014*/ 	.byte	0x00, 0xf0, 0x21, 0x00


	//----- nvinfo : EIATTR_KPARAM_INFO
	.align		4
.L_16408:
        /*0018*/ 	.byte	0x04, 0x17
        /*001a*/ 	.short	(.L_16410 - .L_16409)
.L_16409:
        /*001c*/ 	.word	0x00000000
        /*0020*/ 	.short	0x0002
        /*0022*/ 	.short	0x0068
        /*0024*/ 	.byte	0x00, 0xf0, 0x21, 0x00


	//----- nvinfo : EIATTR_KPARAM_INFO
	.align		4
.L_16410:
        /*0028*/ 	.byte	0x04, 0x17
        /*002a*/ 	.short	(.L_16412 - .L_16411)
.L_16411:
        /*002c*/ 	.word	0x00000000
        /*0030*/ 	.short	0x0001
        /*0032*/ 	.short	0x0058
        /*0034*/ 	.byte	0x00, 0xf0, 0x41, 0x00


	//----- nvinfo : EIATTR_KPARAM_INFO
	.align		4
.L_16412:
        /*0038*/ 	.byte	0x04, 0x17
        /*003a*/ 	.short	(.L_16414 - .L_16413)
.L_16413:
        /*003c*/ 	.word	0x00000000
        /*0040*/ 	.short	0x0000
        /*0042*/ 	.short	0x0000
        /*0044*/ 	.byte	0x00, 0xf0, 0x61, 0x01


	//----- nvinfo : EIATTR_SPARSE_MMA_MASK
	.align		4
.L_16414:
        /*0048*/ 	.byte	0x03, 0x50
        /*004a*/ 	.short	0x0000


	//----- nvinfo : EIATTR_MAXREG_COUNT
	.align		4
        /*004c*/ 	.byte	0x03, 0x1b
        /*004e*/ 	.short	0x00ff


	//----- nvinfo : EIATTR_EXTERNS
	.align		4
        /*0050*/ 	.byte	0x04, 0x0f
        /*0052*/ 	.short	(.L_16416 - .L_16415)


	//   ....[0]....
	.align		4
.L_16415:
        /*0054*/ 	.word	index@(__assertfail)


	//----- nvinfo : EIATTR_MERCURY_ISA_VERSION
	.align		4
.L_16416:
        /*0058*/ 	.byte	0x03, 0x5f
        /*005a*/ 	.short	0x0101


	//----- nvinfo : EIATTR_COOP_GROUP_MASK_REGIDS
	.align		4
        /*005c*/ 	.byte	0x04, 0x29
        /*005e*/ 	.short	(.L_16418 - .L_16417)


	//   ....[0]....
.L_16417:
        /*0060*/ 	.word	0xffffffff


	//   ....[1]....
        /*0064*/ 	.word	0xffffffff


	//   ....[2]....
        /*0068*/ 	.word	0xffffffff


	//   ....[3]....
        /*006c*/ 	.word	0xffffffff


	//   ....[4]....
        /*0070*/ 	.word	0xffffffff


	//   ....[5]....
        /*0074*/ 	.word	0xffffffff


	//   ....[6]....
        /*0078*/ 	.word	0xffffffff


	//   ....[7]....
        /*007c*/ 	.word	0xffffffff


	//   ....[8]....
        /*0080*/ 	.word	0xffffffff


	//   ....[9]....
        /*0084*/ 	.word	0xffffffff


	//   ....[10]....
        /*0088*/ 	.word	0x0500000f


	//   ....[11]....
        /*008c*/ 	.word	0x0500000f


	//   ....[12]....
        /*0090*/ 	.word	0x0500000f


	//   ....[13]....
        /*0094*/ 	.word	0x0500000f


	//   ....[14]....
        /*0098*/ 	.word	0x0500000f


	//   ....[15]....
        /*009c*/ 	.word	0x0500000f


	//   ....[16]....
        /*00a0*/ 	.word	0x0500000f


	//   ....[17]....
        /*00a4*/ 	.word	0x0500000f


	//   ....[18]....
        /*00a8*/ 	.word	0x0500000f


	//   ....[19]....
        /*00ac*/ 	.word	0x0500000f


	//----- nvinfo : EIATTR_COOP_GROUP_INSTR_OFFSETS
	.align		4
.L_16418:
        /*00b0*/ 	.byte	0x04, 0x28
        /*00b2*/ 	.short	(.L_16420 - .L_16419)


	//   ....[0]....
.L_16419:
        /*00b4*/ 	.word	0x00000bf0


	//   ....[1]....
        /*00b8*/ 	.word	0x00000c30


	//   ....[2]....
        /*00bc*/ 	.word	0x00000c50


	//   ....[3]....
        /*00c0*/ 	.word	0x00000c70


	//   ....[4]....
        /*00c4*/ 	.word	0x00000c90


	//   ....[5]....
        /*00c8*/ 	.word	0x00001070


	//   ....[6]....
        /*00cc*/ 	.word	0x00001090


	//   ....[7]....
        /*00d0*/ 	.word	0x000010b0


	//   ....[8]....
        /*00d4*/ 	.word	0x000010d0


	//   ....[9]....
        /*00d8*/ 	.word	0x000010f0


	//   ....[10]....
        /*00dc*/ 	.word	0x00001970


	//   ....[11]....
        /*00e0*/ 	.word	0x000019f0


	//   ....[12]....
        /*00e4*/ 	.word	0x00001a50


	//   ....[13]....
        /*00e8*/ 	.word	0x00001ab0


	//   ....[14]....
        /*00ec*/ 	.word	0x00001b10


	//   ....[15]....
        /*00f0*/ 	.word	0x00001f60


	//   ....[16]....
        /*00f4*/ 	.word	0x00001fc0


	//   ....[17]....
        /*00f8*/ 	.word	0x00002020


	//   ....[18]....
        /*00fc*/ 	.word	0x00002080


	//   ....[19]....
        /*0100*/ 	.word	0x000020e0


	//----- nvinfo : EIATTR_VRC_CTA_INIT_COUNT
	.align		4
.L_16420:
        /*0104*/ 	.byte	0x02, 0x4a
	.zero		1
	.zero		1


	//----- nvinfo : EIATTR_SYSCALL_OFFSETS
	.align		4
        /*0108*/ 	.byte	0x04, 0x46
        /*010a*/ 	.short	(.L_16422 - .L_16421)


	//   ....[0]....
.L_16421:
        /*010c*/ 	.word	0x00000180


	//----- nvinfo : EIATTR_EXIT_INSTR_OFFSETS
	.align		4
.L_16422:
        /*0110*/ 	.byte	0x04, 0x1c
        /*0112*/ 	.short	(.L_16424 - .L_16423)


	//   ....[0]....
.L_16423:
        /*0114*/ 	.word	0x00000230


	//   ....[1]....
        /*0118*/ 	.word	0x00001910


	//----- nvinfo : EIATTR_CRS_STACK_SIZE
	.align		4
.L_16424:
        /*011c*/ 	.byte	0x04, 0x1e
        /*011e*/ 	.short	(.L_16426 - .L_16425)
.L_16425:
        /*0120*/ 	.word	0x00000000


	//----- nvinfo : EIATTR_CBANK_PARAM_SIZE
	.align		4
.L_16426:
        /*0124*/ 	.byte	0x03, 0x19
        /*0126*/ 	.short	0x0078


	//----- nvinfo : EIATTR_PARAM_CBANK
	.align		4
        /*0128*/ 	.byte	0x04, 0x0a
        /*012a*/ 	.short	(.L_16428 - .L_16427)
	.align		4
.L_16427:
        /*012c*/ 	.word	index@(.nv.constant0._Z15SoftmaxWarpImplI22BroadcastScaleMaskLoadIffbLm2EiE11DirectStoreIffEfLi2ELi6ELi32ELi1ELb0EL9Algorithm0EEvT_T0_ll)
        /*0130*/ 	.short	0x0380
        /*0132*/ 	.short	0x0078


	//----- nvinfo : EIATTR_SW_WAR
	.align		4
.L_16428:
        /*0134*/ 	.byte	0x04, 0x36
        /*0136*/ 	.short	(.L_16430 - .L_16429)
.L_16429:
        /*0138*/ 	.word	0x00000008
.L_16430:


//--------------------- .nv.info._Z15SoftmaxWarpImplI22BroadcastScaleMaskLoadIffbLm2EiE11DirectStoreIffEfLi2ELi4ELi32ELi1ELb1EL9Algorithm0EEvT_T0_ll --------------------------
	.section	.nv.info._Z15SoftmaxWarpImplI22BroadcastScaleMaskLoadIffbLm2EiE11DirectStoreIffEfLi2ELi4ELi32ELi1ELb1EL9Algorithm0EEvT_T0_ll,"",@"SHT_CUDA_INFO"
	.sectionflags	@""
	.align	4


	//----- nvinfo : EIATTR_CUDA_API_VERSION
	.align		4
        /*0000*/ 	.byte	0x04, 0x37
        /*0002*/ 	.short	(.L_16432 - .L_16431)
.L_16431:
        /*0004*/ 	.word	0x00000082


	//----- nvinfo : EIATTR_KPARAM_INFO
	.align		4
.L_16432:
        /*0008*/ 	.byte	0x04, 0x17
        /*000a*/ 	.short	(.L_16434 - .L_16433)
.L_16433:
        /*000c*/ 	.word	0x00000000
        /*0010*/ 	.short	0x0003
        /*0012*/ 	.short	0x0070
        /*0014*/ 	.byte	0x00, 0xf0, 0x21, 0x00


	//----- nvinfo : EIATTR_KPARAM_INFO
	.align		4
.L_16434:
        /*0018*/ 	.byte	0x04, 0x17
        /*001a*/ 	.short	(.L_16436 - .L_16435)
.L_16435:
        /*001c*/ 	.word	0x00000000
        /*0020*/ 	.short	0x0002
        /*0022*/ 	.short	0x0068
        /*0024*/ 	.byte	0x00, 0xf0, 0x21, 0x00


	//----- nvinfo : EIATTR_KPARAM_INFO
	.align		4
.L_16436:
        /*0028*/ 	.byte	0x04, 0x17
        /*002a*/ 	.short	(.L_16438 - .L_16437)
.L_16437:
        /*002c*/ 	.word	0x00000000
        /*0030*/ 	.short	0x0001
        /*0032*/ 	.short	0x0058
        /*0034*/ 	.byte	0x00, 0xf0, 0x41, 0x00


	//----- nvinfo : EIATTR_KPARAM_INFO
	.align		4
.L_16438:
        /*0038*/ 	.byte	0x04, 0x17
        /*003a*/ 	.short	(.L_16440 - .L_16439)
.L_16439:
        /*003c*/ 	.word	0x00000000
        /*0040*/ 	.short	0x0000
        /*0042*/ 	.short	0x0000
        /*0044*/ 	.byte	0x00, 0xf0, 0x61, 0x01


	//----- nvinfo : EIATTR_SPARSE_MMA_MASK
	.align		4
.L_16440:
        /*0048*/ 	.byte	0x03, 0x50
        /*004a*/ 	.short	0x0000


	//----- nvinfo : EIATTR_MAXREG_COUNT
	.align		4
        /*004c*/ 	.byte	0x03, 0x1b
        /*004e*/ 	.short	0x00ff


	//----- nvinfo : EIATTR_EXTERNS
	.align		4
        /*0050*/ 	.byte	0x04, 0x0f
        /*0052*/ 	.short	(.L_16442 - .L_16441)


	//   ....[0]....
	.align		4
.L_16441:
        /*0054*/ 	.word	index@(__assertfail)


	//----- nvinfo : EIATTR_MERCURY_ISA_VERSION
	.align		4
.L_16442:
        /*0058*/ 	.byte	0x03, 0x5f
        /*005a*/ 	.short	0x0101


	//----- nvinfo : EIATTR_COOP_GROUP_MASK_REGIDS
	.align		4
        /*005c*/ 	.byte	0x04, 0x29
        /*005e*/ 	.short	(.L_16444 - .L_16443)


	//   ....[0]....
.L_16443:
        /*0060*/ 	.word	0xffffffff


	//   ....[1]....
        /*0064*/ 	.word	0xffffffff


	//   ....[2]....
        /*0068*/ 	.word	0xffffffff


	//   ....[3]....
        /*006c*/ 	.word	0xffffffff


	//   ....[4]....
        /*0070*/ 	.word	0xffffffff


	//   ....[5]....
        /*0074*/ 	.word	0xffffffff


	//   ....[6]....
        /*0078*/ 	.word	0xffffffff


	//   ....[7]....
        /*007c*/ 	.word	0xffffffff


	//   ....[8]....
        /*0080*/ 	.word	0xffffffff


	//   ....[9]....
        /*0084*/ 	.word	0xffffffff


	//   ....[10]....
        /*0088*/ 	.word	0x0500000f


	//   ....[11]....
        /*008c*/ 	.word	0x0500000f


	//   ....[12]....
        /*0090*/ 	.word	0x0500000f


	//   ....[13]....
        /*0094*/ 	.word	0x0500000f


	//   ....[14]....
        /*0098*/ 	.word	0x0500000f


	//   ....[15]....
        /*009c*/ 	.word	0x0500000f


	//   ....[16]....
        /*00a0*/ 	.word	0x0500000f


	//   ....[17]....
        /*00a4*/ 	.word	0x0500000f


	//   ....[18]....
        /*00a8*/ 	.word	0x0500000f


	//   ....[19]....
        /*00ac*/ 	.word	0x0500000f


	//----- nvinfo : EIATTR_COOP_GROUP_INSTR_OFFSETS
	.align		4
.L_16444:
        /*00b0*/ 	.byte	0x04, 0x28
        /*00b2*/ 	.short	(.L_16446 - .L_16445)


	//   ....[0]....
.L_16445:
        /*00b4*/ 	.word	0x00000b50


	//   ....[1]....
        /*00b8*/ 	.word	0x00000b90


	//   ....[2]....
        /*00bc*/ 	.word	0x00000bb0


	//   ....[3]....
        /*00c0*/ 	.word	0x00000bd0


	//   ....[4]....
        /*00c4*/ 	.word	0x00000bf0


	//   ....[5]....
        /*00c8*/ 	.word	0x00000e90


	//   ....[6]....
        /*00cc*/ 	.word	0x00000eb0


	//   ....[7]....
        /*00d0*/ 	.word	0x00000ed0


	//   ....[8]....
        /*00d4*/ 	.word	0x00000ef0


	//   ....[9]....
        /*00d8*/ 	.word	0x00000f10


	//   ....[10]....
        /*00dc*/ 	.word	0x000015d0


	//   ....[11]....
        /*00e0*/ 	.word	0x00001650


	//   ....[12]....
        /*00e4*/ 	.word	0x000016b0


	//   ....[13]....
        /*00e8*/ 	.word	0x00001710


	//   ....[14]....
        /*00ec*/ 	.word	0x00001770


	//   ....[15]....
        /*00f0*/ 	.word	0x00001a70


	//   ....[16]....
        /*00f4*/ 	.word	0x00001ad0


	//   ....[17]....
        /*00f8*/ 	.word	0x00001b30


	//   ....[18]....
        /*00fc*/ 	.word	0x00001b90


	//   ....[19]....
        /*0100*/ 	.word	0x00001bf0


	//----- nvinfo : EIATTR_VRC_CTA_INIT_COUNT
	.align		4
.L_16446:
        /*0104*/ 	.byte	0x02, 0x4a
	.zero		1
	.zero		1


	//----- nvinfo : EIATTR_SYSCALL_OFFSETS
	.align		4
        /*0108*/ 	.byte	0x04, 0x46
        /*010a*/ 	.short	(.L_16448 - .L_16447)


	//   ....[0]....
.L_16447:
        /*010c*/ 	.word	0x000001b0


	//----- nvinfo : EIATTR_EXIT_INSTR_OFFSETS
	.align		4
.L_16448:
        /*0110*/ 	.byte	0x04, 0x1c
        /*0112*/ 	.short	(.L_16450 - .L_16449)


	//   ....[0]....
.L_16449:
        /*0114*/ 	.word	0x00000260


	//   ....[1]....
        /*0118*/ 	.word	0x00001570


	//----- nvinfo : EIATTR_CRS_STACK_SIZE
	.align		4
.L_16450:
        /*011c*/ 	.byte	0x04, 0x1e
        /*011e*/ 	.short	(.L_16452 - .L_16451)
.L_16451:
        /*0120*/ 	.word	0x00000000


	//----- nvinfo : EIATTR_CBANK_PARAM_SIZE
	.align		4
.L_16452:
        /*0124*/ 	.byte	0x03, 0x19
        /*0126*/ 	.short	0x0078


	//----- nvinfo : EIATTR_PARAM_CBANK
	.align		4
        /*0128*/ 	.byte	0x04, 0x0a
        /*012a*/ 	.short	(.L_16454 - .L_16453)
	.align		4
.L_16453:
        /*012c*/ 	.word	index@(.nv.constant0._Z15SoftmaxWarpImplI22BroadcastScaleMaskLoadIffbLm2EiE11DirectStoreIffEfLi2ELi4ELi32ELi1ELb1EL9Algorithm0EEvT_T0_ll)
        /*0130*/ 	.short	0x0380
        /*0132*/ 	.short	0x0078


	//----- nvinfo : EIATTR_SW_WAR
	.align		4
.L_16454:
        /*0134*/ 	.byte	0x04, 0x36
        /*0136*/ 	.short	(.L_16456 - .L_16455)
.L_16455:
        /*0138*/ 	.word	0x00000008
.L_16456:


//--------------------- .nv.info._Z15SoftmaxWarpImplI22BroadcastScaleMaskLoadIffbLm2EiE11DirectStoreIffEfLi2ELi4ELi32ELi1ELb0EL9Algorithm0EEvT_T0_ll --------------------------
	.section	.nv.info._Z15SoftmaxWarpImplI22BroadcastScaleMaskLoadIffbLm2EiE11DirectStoreIffEfLi2ELi4ELi32ELi1ELb0EL9Algorithm0EEvT_T0_ll,"",@"SHT_CUDA_INFO"
	.sectionflags	@""
	.align	4


	//----- nvinfo : EIATTR_CUDA_API_VERSION
	.align		4
        /*0000*/ 	.byte	0x04, 0x37
        /*0002*/ 	.short	(.L_16458 - .L_16457)
.L_16457:
        /*0004*/ 	.word	0x00000082


	//----- nvinfo : EIATTR_KPARAM_INFO
	.align		4
.L_16458:
        /*0008*/ 	.byte	0x04, 0x17
        /*000a*/ 	.short	(.L_16460 - .L_16459)
.L_16459:
        /*000c*/ 	.word	0x00000000
        /*0010*/ 	.short	0x0003
        /*0012*/ 	.short	0x0070
        /*0014*/ 	.byte	0x00, 0xf0, 0x21, 0x00


	//----- nvinfo : EIATTR_KPARAM_INFO
	.align		4
.L_16460:
        /*0018*/ 	.byte	0x04, 0x17
        /*001a*/ 	.short	(.L_16462 - .L_16461)
.L_16461:
        /*001c*/ 	.word	0x00000000
        /*0020*/ 	.short	0x0002
        /*0022*/ 	.short	0x0068
        /*0024*/ 	.byte	0x00, 0xf0, 0x21, 0x00


	//----- nvinfo : EIATTR_KPARAM_INFO
	.align		4
.L_16462:
        /*0028*/ 	.byte	0x04, 0x17
        /*002a*/ 	.short	(.L_16464 - .L_16463)
.L_16463:
        /*002c*/ 	.word	0x00000000
        /*0030*/ 	.short	0x0001
        /*0032*/ 	.short	0x0058
        /*0034*/ 	.byte	0x00, 0xf0, 0x41, 0x00


	//----- nvinfo : EIATTR_KPARAM_INFO
	.align		4
.L_16464:
        /*0038*/ 	.byte	0x04, 0x17
        /*003a*/ 	.short	(.L_16466 - .L_16465)
.L_16465:
        /*003c*/ 	.word	0x00000000
        /*0040*/ 	.short	0x0000
        /*0042*/ 	.short	0x0000
        /*0044*/ 	.byte	0x00, 0xf0, 0x61, 0x01


	//----- nvinfo : EIATTR_SPARSE_MMA_MASK
	.align		4
.L_16466:
        /*0048*/ 	.byte	0x03, 0x50
        /*004a*/ 	.short	0x0000


	//----- nvinfo : EIATTR_MAXREG_COUNT
	.align		4
        /*004c*/ 	.byte	0x03, 0x1b
        /*004e*/ 	.short	0x00ff


	//----- nvinfo : EIATTR_EXTERNS
	.align		4
        /*0050*/ 	.byte	0x04, 0x0f
        /*0052*/ 	.short	(.L_16468 - .L_16467)


	//   ....[0]....
	.align		4
.L_16467:
        /*0054*/ 	.word	index@(__assertfail)


	//----- nvinfo : EIATTR_MERCURY_ISA_VERSION
	.align		4
.L_16468:
        /*0058*/ 	.byte	0x03, 0x5f
        /*005a*/ 	.short	0x0101


	//----- nvinfo : EIATTR_COOP_GROUP_MASK_REGIDS
	.align		4
        /*005c*/ 	.byte	0x04, 0x29
        /*005e*/ 	.short	(.L_16470 - .L_16469)


	//   ....[0]....
.L_16469:
        /*0060*/ 	.word	0xffffffff


	//   ....[1]....
        /*0064*/ 	.word	0xffffffff


	//   ....[2]....
        /*0068*/ 	.word	0xffffffff


	//   ....[3]....
        /*006c*/ 	.word	0xffffffff


	//   ....[4]....
        /*0070*/ 	.word	0xffffffff


	//   ....[5]....
        /*0074*/ 	.word	0xffffffff


	//   ....[6]....
        /*0078*/ 	.word	0xffffffff


	//   ....[7]....
        /*007c*/ 	.word	0xffffffff


	//   ....[8]....
        /*0080*/ 	.word	0xffffffff


	//   ....[9]....
        /*0084*/ 	.word	0xffffffff


	//   ....[10]....
        /*0088*/ 	.word	0x0500000f


	//   ....[11]....
        /*008c*/ 	.word	0x0500000f


	//   ....[12]....
        /*0090*/ 	.word	0x0500000f


	//   ....[13]....
        /*0094*/ 	.word	0x0500000f


	//   ....[14]....
        /*0098*/ 	.word	0x0500000f


	//   ....[15]....
        /*009c*/ 	.word	0x0500000f


	//   ....[16]....
        /*00a0*/ 	.word	0x0500000f


	//   ....[17]....
        /*00a4*/ 	.word	0x0500000f


	//   ....[18]....
        /*00a8*/ 	.word	0x0500000f


	//   ....[19]....
        /*00ac*/ 	.word	0x0500000f


	//----- nvinfo : EIATTR_COOP_GROUP_INSTR_OFFSETS
	.align		4
.L_16470:
        /*00b0*/ 	.byte	0x04, 0x28
        /*00b2*/ 	.short	(.L_16472 - .L_16471)


	//   ....[0]....
.L_16471:
        /*00b4*/ 	.word	0x00000950


	//   ....[1]....
        /*00b8*/ 	.word	0x00000990


	//   ....[2]....
        /*00bc*/ 	.word	0x000009b0


	//   ....[3]....
        /*00c0*/ 	.word	0x000009d0


	//   ....[4]....
        /*00c4*/ 	.word	0x000009f0


	//   ....[5]....
        /*00c8*/ 	.word	0x00000c90


	//   ....[6]....
        /*00cc*/ 	.word	0x00000cb0


	//   ....[7]....
        /*00d0*/ 	.word	0x00000cd0


	//   ....[8]....
        /*00d4*/ 	.word	0x00000cf0


	//   ....[9]....
        /*00d8*/ 	.word	0x00000d10


	//   ....[10]....
        /*00dc*/ 	.word	0x00001340


	//   ....[11]....
        /*00e0*/ 	.word	0x000013c0


	//   ....[12]....
        /*00e4*/ 	.word	0x00001420


	//   ....[13]....
        /*00e8*/ 	.word	0x00001480


	//   ....[14]....
        /*00ec*/ 	.word	0x000014f0


	//   ....[15]....
        /*00f0*/ 	.word	0x000017e0


	//   ....[16]....
        /*00f4*/ 	.word	0x00001840


	//   ....[17]....
        /*00f8*/ 	.word	0x000018a0


	//   ....[18]....
        /*00fc*/ 	.word	0x00001900


	//   ....[19]....
        /*0100*/ 	.word	0x00001960


	//----- nvinfo : EIATTR_VRC_CTA_INIT_COUNT
	.align		4
.L_16472:
        /*0104*/ 	.byte	0x02, 0x4a
	.zero		1
	.zero		1


	//----- nvinfo : EIATTR_SYSCALL_OFFSETS
	.align		4
        /*0108*/ 	.byte	0x04, 0x46
        /*010a*/ 	.short	(.L_16474 - .L_16473)


	//   ....[0]....
.L_16473:
        /*010c*/ 	.word	0x00000180


	//----- nvinfo : EIATTR_EXIT_INSTR_OFFSETS
	.align		4
.L_16474:
        /*0110*/ 	.byte	0x04, 0x1c
        /*0112*/ 	.short	(.L_16476 - .L_16475)


	//   ....[0]....
.L_16475:
        /*0114*/ 	.word	0x00000230


	//   ....[1]....
        /*0118*/ 	.word	0x000012e0


	//----- nvinfo : EIATTR_CRS_STACK_SIZE
	.align		4
.L_16476:
        /*011c*/ 	.byte	0x04, 0x1e
        /*011e*/ 	.short	(.L_16478 - .L_16477)
.L_16477:
        /*0120*/ 	.word	0x00000000


	//----- nvinfo : EIATTR_CBANK_PARAM_SIZE
	.align		4
.L_16478:
        /*0124*/ 	.byte	0x03, 0x19
        /*0126*/ 	.short	0x0078


	//----- nvinfo : EIATTR_PARAM_CBANK
	.align		4
        /*0128*/ 	.byte	0x04, 0x0a
        /*012a*/ 	.short	(.L_16480 - .L_16479)
	.align		4
.L_16479:
        /*012c*/ 	.word	index@(.nv.constant0._Z15SoftmaxWarpImplI22BroadcastScaleMaskLoadIffbLm2EiE11DirectStoreIffEfLi2ELi4ELi32ELi1ELb0EL9Algorithm0EEvT_T0_ll)
        /*0130*/ 	.short	0x0380
        /*0132*/ 	.short	0x0078


	//----- nvinfo : EIATTR_SW_WAR
	.align		4
.L_16480:
        /*0134*/ 	.byte	0x04, 0x36
        /*0136*/ 	.short	(.L_16482 - .L_16481)
.L_16481:
        /*0138*/ 	.word	0x00000008
.L_16482:


//--------------------- .nv.info._Z15SoftmaxWarpImplI22BroadcastScaleMaskLoadIffbLm2EiE11DirectStoreIffEfLi2ELi2ELi32ELi1ELb1EL9Algorithm0EEvT_T0_ll --------------------------
	.section	.nv.info._Z15SoftmaxWarpImplI22BroadcastScaleMaskLoadIffbLm2EiE11DirectStoreIffEfLi2ELi2ELi32ELi1ELb1EL9Algorithm0EEvT_T0_ll,"",@"SHT_CUDA_INFO"
	.sectionflags	@""
	.align	4


	//----- nvinfo : EIATTR_CUDA_API_VERSION
	.align		4
        /*0000*/ 	.byte	0x04, 0x37
        /*0002*/ 	.short	(.L_16484 - .L_16483)
.L_16483:
        /*0004*/ 	.word	0x00000082


	//----- nvinfo : EIATTR_KPARAM_INFO
	.align		4
.L_16484:
        /*0008*/ 	.byte	0x04, 0x17
        /*000a*/ 	.short	(.L_16486 - .L_16485)
.L_16485:
        /*000c*/ 	.word	0x00000000
        /*0010*/ 	.short	0x0003
        /*0012*/ 	.short	0x0070
        /*0014*/ 	.byte	0x00, 0xf0, 0x21, 0x00


	//----- nvinfo : EIATTR_KPARAM_INFO
	.align		4
.L_16486:
        /*0018*/ 	.byte	0x04, 0x17
        /*001a*/ 	.short	(.L_16488 - .L_16487)
.L_16487:
        /*001c*/ 	.word	0x00000000
        /*0020*/ 	.short	0x0002
        /*0022*/ 	.short	0x0068
        /*0024*/ 	.byte	0x00, 0xf0, 0x21, 0x00


	//----- nvinfo : EIATTR_KPARAM_INFO
	.align		4
.L_16488:
        /*0028*/ 	.byte	0x04, 0x17
        /*002a*/ 	.short	(.L_16490 - .L_16489)
.L_16489:
        /*002c*/ 	.word	0x00000000
        /*0030*/ 	.short	0x0001
        /*0032*/ 	.short	0x0058
        /*0034*/ 	.byte	0x00, 0xf0, 0x41, 0x00


	//----- nvinfo : EIATTR_KPARAM_INFO
	.align		4
.L_16490:
        /*0038*/ 	.byte	0x04, 0x17
        /*003a*/ 	.short	(.L_16492 - .L_16491)
.L_16491:
        /*003c*/ 	.word	0x00000000
        /*0040*/ 	.short	0x0000
        /*0042*/ 	.short	0x0000
        /*0044*/ 	.byte	0x00, 0xf0, 0x61, 0x01


	//----- nvinfo : EIATTR_SPARSE_MMA_MASK
	.align		4
.L_16492:
        /*0048*/ 	.byte	0x03, 0x50
        /*004a*/ 	.short	0x0000


	//----- nvinfo : EIATTR_MAXREG_COUNT
	.align		4
        /*004c*/ 	.byte	0x03, 0x1b
        /*004e*/ 	.short	0x00ff


	//----- nvinfo : EIATTR_EXTERNS
	.align		4
        /*0050*/ 	.byte	0x04, 0x0f
        /*0052*/ 	.short	(.L_16494 - .L_16493)


	//   ....[0]....
	.align		4
.L_16493:
        /*0054*/ 	.word	index@(__assertfail)


	//----- nvinfo : EIATTR_MERCURY_ISA_VERSION
	.align		4
.L_16494:
        /*0058*/ 	.byte	0x03, 0x5f
        /*005a*/ 	.short	0x0101


	//----- nvinfo : EIATTR_COOP_GROUP_MASK_REGIDS
	.align		4
        /*005c*/ 	.byte	0x04, 0x29
        /*005e*/ 	.short	(.L_16496 - .L_16495)


	//   ....[0]....
.L_16495:
        /*0060*/ 	.word	0xffffffff


	//   ....[1]....
        /*0064*/ 	.word	0xffffffff


	//   ....[2]....
        /*0068*/ 	.word	0xffffffff


	//   ....[3]....
        /*006c*/ 	.word	0xffffffff


	//   ....[4]....
        /*0070*/ 	.word	0xffffffff


	//   ....[5]....
        /*0074*/ 	.word	0xffffffff


	//   ....[6]....
        /*0078*/ 	.word	0xffffffff


	//   ....[7]....
        /*007c*/ 	.word	0xffffffff


	//   ....[8]....
        /*0080*/ 	.word	0xffffffff


	//   ....[9]....
        /*0084*/ 	.word	0xffffffff


	//   ....[10]....
        /*0088*/ 	.word	0x0500000f


	//   ....[11]....
        /*008c*/ 	.word	0x0500000f


	//   ....[12]....
        /*0090*/ 	.word	0x0500000f


	//   ....[13]....
        /*0094*/ 	.word	0x0500000f


	//   ....[14]....
        /*0098*/ 	.word	0x0500000f


	//   ....[15]....
        /*009c*/ 	.word	0x0500000f


	//   ....[16]....
        /*00a0*/ 	.word	0x0500000f


	//   ....[17]....
        /*00a4*/ 	.word	0x0500000f


	//   ....[18]....
        /*00a8*/ 	.word	0x0500000f


	//   ....[19]....
        /*00ac*/ 	.word	0x0500000f


	//----- nvinfo : EIATTR_COOP_GROUP_INSTR_OFFSETS
	.align		4
.L_16496:
        /*00b0*/ 	.byte	0x04, 0x28
        /*00b2*/ 	.short	(.L_16498 - .L_16497)


	//   ....[0]....
.L_16497:
        /*00b4*/ 	.word	0x00000740


	//   ....[1]....
        /*00b8*/ 	.word	0x00000780


	//   ....[2]....
        /*00bc*/ 	.word	0x000007a0


	//   ....[3]....
        /*00c0*/ 	.word	0x000007c0


	//   ....[4]....
        /*00c4*/ 	.word	0x000007e0


	//   ....[5]....
        /*00c8*/ 	.word	0x00000940


	//   ....[6]....
        /*00cc*/ 	.word	0x00000960


	//   ....[7]....
        /*00d0*/ 	.word	0x00000980


	//   ....[8]....
        /*00d4*/ 	.word	0x000009a0


	//   ....[9]....
        /*00d8*/ 	.word	0x000009c0


	//   ....[10]....
        /*00dc*/ 	.word	0x00000d70


	//   ....[11]....
        /*00e0*/ 	.word	0x00000df0


	//   ....[12]....
        /*00e4*/ 	.word	0x00000e50


	//   ....[13]....
        /*00e8*/ 	.word	0x00000eb0


	//   ....[14]....
        /*00ec*/ 	.word	0x00000f10


	//   ....[15]....
        /*00f0*/ 	.word	0x000010d0


	//   ....[16]....
        /*00f4*/ 	.word	0x00001130


	//   ....[17]....
        /*00f8*/ 	.word	0x00001190


	//   ....[18]....
        /*00fc*/ 	.word	0x000011f0


	//   ....[19]....
        /*0100*/ 	.word	0x00001250


	//----- nvinfo : EIATTR_VRC_CTA_INIT_COUNT
	.align		4
.L_16498:
        /*0104*/ 	.byte	0x02, 0x4a
	.zero		1
	.zero		1


	//----- nvinfo : EIATTR_SYSCALL_OFFSETS
	.align		4
        /*0108*/ 	.byte	0x04, 0x46
        /*010a*/ 	.short	(.L_16500 - .L_16499)


	//   ....[0]....
.L_16499:
        /*010c*/ 	.word	0x000001b0


	//----- nvinfo : EIATTR_EXIT_INSTR_OFFSETS
	.align		4
.L_16500:
        /*0110*/ 	.byte	0x04, 0x1c
        /*0112*/ 	.short	(.L_16502 - .L_16501)


	//   ....[0]....
.L_16501:
        /*0114*/ 	.word	0x00000260


	//   ....[1]....
        /*0118*/ 	.word	0x00000d10


	//----- nvinfo : EIATTR_CRS_STACK_SIZE
	.align		4
.L_16502:
        /*011c*/ 	.byte	0x04, 0x1e
        /*011e*/ 	.short	(.L_16504 - .L_16503)
.L_16503:
        /*0120*/ 	.word	0x00000000


	//----- nvinfo : EIATTR_CBANK_PARAM_SIZE
	.align		4
.L_16504:
        /*0124*/ 	.byte	0x03, 0x19
        /*0126*/ 	.short	0x0078


	//----- nvinfo : EIATTR_PARAM_CBANK
	.align		4
        /*0128*/ 	.byte	0x04, 0x0a
        /*012a*/ 	.short	(.L_16506 - .L_16505)
	.align		4
.L_16505:
        /*012c*/ 	.word	index@(.nv.constant0._Z15SoftmaxWarpImplI22BroadcastScaleMaskLoadIffbLm2EiE11DirectStoreIffEfLi2ELi2ELi32ELi1ELb1EL9Algorithm0EEvT_T0_ll)
        /*0130*/ 	.short	0x0380
        /*0132*/ 	.short	0x0078


	//----- nvinfo : EIATTR_SW_WAR
	.align		4
.L_16506:
        /*0134*/ 	.byte	0x04, 0x36
        /*0136*/ 	.short	(.L_16508 - .L_16507)
.L_16507:
        /*0138*/ 	.word	0x00000008
.L_16508:


//--------------------- .nv.info._Z15SoftmaxWarpImplI22BroadcastScaleMaskLoadIffbLm2EiE11DirectStoreIffEfLi2ELi2ELi32ELi1ELb0EL9Algorithm0EEvT_T0_ll --------------------------
	.section	.nv.info._Z15SoftmaxWarpImplI22BroadcastScaleMaskLoadIffbLm2EiE11DirectStoreIffEfLi2ELi2ELi32ELi1ELb0EL9Algorithm0EEvT_T0_ll,"",@"SHT_CUDA_INFO"
	.sectionflags	@""
	.align	4


	//----- nvinfo : EIATTR_CUDA_API_VERSION
	.align		4
        /*0000*/ 	.byte	0x04, 0x37
        /*0002*/ 	.short	(.L_16510 - .L_16509)
.L_16509:
        /*0004*/ 	.word	0x00000082


	//----- nvinfo : EIATTR_KPARAM_INFO
	.align		4
.L_16510:
        /*0008*/ 	.byte	0x04, 0x17
        /*000a*/ 	.short	(.L_16512 - .L_16511)
.L_16511:
        /*000c*/ 	.word	0x00000000
        /*0010*/ 	.short	0x0003
        /*0012*/ 	.short	0x0070
        /*0014*/ 	.byte	0x00, 0xf0, 0x21, 0x00


	//----- nvinfo : EIATTR_KPARAM_INFO
	.align		4
.L_16512:
        /*0018*/ 	.byte	0x04, 0x17
        /*001a*/ 	.short	(.L_16514 - .L_16513)
.L_16513:
        /*001c*/ 	.word	0x00000000
        /*0020*/ 	.short	0x0002
        /*0022*/ 	.short	0x0068
        /*0024*/ 	.byte	0x00, 0xf0, 0x21, 0x00


	//----- nvinfo : EIATTR_KPARAM_INFO
	.align		4
.L_16514:
        /*0028*/ 	.byte	0x04, 0x17
        /*002a*/ 	.short	(.L_16516 - .L_16515)
.L_16515:
        /*002c*/ 	.word	0x00000000
        /*0030*/ 	.short	0x0001
        /*0032*/ 	.short	0x0058
        /*0034*/ 	.byte	0x00, 0xf0, 0x41, 0x00


	//----- nvinfo : EIATTR_KPARAM_INFO
	.align		4
.L_16516:
        /*0038*/ 	.byte	0x04, 0x17
        /*003a*/ 	.short	(.L_16518 - .L_16517)
.L_16517:
        /*003c*/ 	.word	0x00000000
        /*0040*/ 	.short	0x0000
        /*0042*/ 	.short	0x0000
        /*0044*/ 	.byte	0x00, 0xf0, 0x61, 0x01


	//----- nvinfo : EIATTR_SPARSE_MMA_MASK
	.align		4
.L_16518:
        /*0048*/ 	.byte	0x03, 0x50
        /*004a*/ 	.short	0x0000


	//----- nvinfo : EIATTR_MAXREG_COUNT
	.align		4
        /*004c*/ 	.byte	0x03, 0x1b
        /*004e*/ 	.short	0x00ff


	//----- nvinfo : EIATTR_EXTERNS
	.align		4
        /*0050*/ 	.byte	0x04, 0x0f
        /*0052*/ 	.short	(.L_16520 - .L_16519)


	//   ....[0]....
	.align		4
.L_16519:
        /*0054*/ 	.word	index@(__assertfail)


	//----- nvinfo : EIATTR_MERCURY_ISA_VERSION
	.align		4
.L_16520:
        /*0058*/ 	.byte	0x03, 0x5f
        /*005a*/ 	.short	0x0101


	//----- nvinfo : EIATTR_COOP_GROUP_MASK_REGIDS
	.align		4
        /*005c*/ 	.byte	0x04, 0x29
        /*005e*/ 	.short	(.L_16522 - .L_16521)


	//   ....[0]....
.L_16521:
        /*0060*/ 	.word	0xffffffff


	//   ....[1]....
        /*0064*/ 	.word	0xffffffff


	//   ....[2]....
        /*0068*/ 	.word	0xffffffff


	//   ....[3]....
        /*006c*/ 	.word	0xffffffff


	//   ....[4]....
        /*0070*/ 	.word	0xffffffff


	//   ....[5]....
        /*0074*/ 	.word	0xffffffff


	//   ....[6]....
        /*0078*/ 	.word	0xffffffff


	//   ....[7]....
        /*007c*/ 	.word	0xffffffff


	//   ....[8]....
        /*0080*/ 	.word	0xffffffff


	//   ....[9]....
        /*0084*/ 	.word	0xffffffff


	//   ....[10]....
        /*0088*/ 	.word	0x0500000f


	//   ....[11]....
        /*008c*/ 	.word	0x0500000f


	//   ....[12]....
        /*0090*/ 	.word	0x0500000f


	//   ....[13]....
        /*0094*/ 	.word	0x0500000f


	//   ....[14]....
        /*0098*/ 	.word	0x0500000f


	//   ....[15]....
        /*009c*/ 	.word	0x0500000f


	//   ....[16]....
        /*00a0*/ 	.word	0x0500000f


	//   ....[17]....
        /*00a4*/ 	.word	0x0500000f


	//   ....[18]....
        /*00a8*/ 	.word	0x0500000f


	//   ....[19]....
        /*00ac*/ 	.word	0x0500000f


	//----- nvinfo : EIATTR_COOP_GROUP_INSTR_OFFSETS
	.align		4
.L_16522:
        /*00b0*/ 	.byte	0x04, 0x28
        /*00b2*/ 	.short	(.L_16524 - .L_16523)


	//   ....[0]....
.L_16523:
        /*00b4*/ 	.word	0x00000690


	//   ....[1]....
        /*00b8*/ 	.word	0x000006d0


	//   ....[2]....
        /*00bc*/ 	.word	0x000006f0


	//   ....[3]....
        /*00c0*/ 	.word	0x00000710


	//   ....[4]....
        /*00c4*/ 	.word	0x00000730


	//   ....[5]....
        /*00c8*/ 	.word	0x00000890


	//   ....[6]....
        /*00cc*/ 	.word	0x000008b0


	//   ....[7]....
        /*00d0*/ 	.word	0x000008d0


	//   ....[8]....
        /*00d4*/ 	.word	0x000008f0


	//   ....[9]....
        /*00d8*/ 	.word	0x00000910


	//   ....[10]....
        /*00dc*/ 	.word	0x00000c80


	//   ....[11]....
        /*00e0*/ 	.word	0x00000d00


	//   ....[12]....
        /*00e4*/ 	.word	0x00000d60


	//   ....[13]....
        /*00e8*/ 	.word	0x00000dc0


	//   ....[14]....
        /*00ec*/ 	.word	0x00000e20


	//   ....[15]....
        /*00f0*/ 	.word	0x00000fe0


	//   ....[16]....
        /*00f4*/ 	.word	0x00001040


	//   ....[17]....
        /*00f8*/ 	.word	0x000010a0


	//   ....[18]....
        /*00fc*/ 	.word	0x00001100


	//   ....[19]....
        /*0100*/ 	.word	0x00001160


	//----- nvinfo : EIATTR_VRC_CTA_INIT_COUNT
	.align		4
.L_16524:
        /*0104*/ 	.byte	0x02, 0x4a
	.zero		1
	.zero		1


	//----- nvinfo : EIATTR_SYSCALL_OFFSETS
	.align		4
        /*0108*/ 	.byte	0x04, 0x46
        /*010a*/ 	.short	(.L_16526 - .L_16525)


	//   ....[0]....
.L_16525:
        /*010c*/ 	.word	0x00000190


	//----- nvinfo : EIATTR_EXIT_INSTR_OFFSETS
	.align		4
.L_16526:
        /*0110*/ 	.byte	0x04, 0x1c
        /*0112*/ 	.short	(.L_16528 - .L_16527)


	//   ....[0]....
.L_16527:
        /*0114*/ 	.word	0x00000240


	//   ....[1]....
        /*0118*/ 	.word	0x00000c20


	//----- nvinfo : EIATTR_CRS_STACK_SIZE
	.align		4
.L_16528:
        /*011c*/ 	.byte	0x04, 0x1e
        /*011e*/ 	.short	(.L_16530 - .L_16529)
.L_16529:
        /*0120*/ 	.word	0x00000000


	//----- nvinfo : EIATTR_CBANK_PARAM_SIZE
	.align		4
.L_16530:
        /*0124*/ 	.byte	0x03, 0x19
        /*0126*/ 	.short	0x0078


	//----- nvinfo : EIATTR_PARAM_CBANK
	.align		4
        /*0128*/ 	.byte	0x04, 0x0a
        /*012a*/ 	.short	(.L_16532 - .L_16531)
	.align		4
.L_16531:
        /*012c*/ 	.word	index@(.nv.constant0._Z15SoftmaxWarpImplI22BroadcastScaleMaskLoadIffbLm2EiE11DirectStoreIffEfLi2ELi2ELi32ELi1ELb0EL9Algorithm0EEvT_T0_ll)
        /*0130*/ 	.short	0x0380
        /*0132*/ 	.short	0x0078


	//----- nvinfo : EIATTR_SW_WAR
	.align		4
.L_16532:
        /*0134*/ 	.byte	0x04, 0x36
        /*0136*/ 	.short	(.L_16534 - .L_16533)
.L_16533:
        /*0138*/ 	.word	0x00000008
.L_16534:


//--------------------- .nv.info._Z15SoftmaxWarpImplI22BroadcastScaleMaskLoadIffbLm2EiE11DirectStoreIffEfLi2ELi2ELi32ELi2ELb1EL9Algorithm0EEvT_T0_ll --------------------------
	.section	.nv.info._Z15SoftmaxWarpImplI22BroadcastScaleMaskLoadIffbLm2EiE11DirectStoreIffEfLi2ELi2ELi32ELi2ELb1EL9Algorithm0EEvT_T0_ll,"",@"SHT_CUDA_INFO"
	.sectionflags	@""
	.align	4


	//----- nvinfo : EIATTR_CUDA_API_VERSION
	.align		4
        /*0000*/ 	.byte	0x04, 0x37
        /*0002*/ 	.short	(.L_16536 - .L_16535)
.L_16535:
        /*0004*/ 	.word	0x00000082


	//----- nvinfo : EIATTR_KPARAM_INFO
	.align		4
.L_16536:
        /*0008*/ 	.byte	0x04, 0x17
        /*000a*/ 	.short	(.L_16538 - .L_16537)
.L_16537:
        /*000c*/ 	.word	0x00000000
        /*0010*/ 	.short	0x0003
        /*0012*/ 	.short	0x0070
        /*0014*/ 	.byte	0x00, 0xf0, 0x21, 0x00


	//----- nvinfo : EIATTR_KPARAM_INFO
	.align		4
.L_16538:
        /*0018*/ 	.byte	0x04, 0x17
        /*001a*/ 	.short	(.L_16540 - .L_16539)
.L_16539:
        /*001c*/ 	.word	0x00000000
        /*0020*/ 	.short	0x0002
        /*0022*/ 	.short	0x0068
        /*0024*/ 	.byte	0x00, 0xf0, 0x21, 0x00


	//----- nvinfo : EIATTR_KPARAM_INFO
	.align		4
.L_16540:
        /*0028*/ 	.byte	0x04, 0x17
        /*002a*/ 	.short	(.L_16542 - .L_16541)
.L_16541:
        /*002c*/ 	.word	0x00000000
        /*0030*/ 	.short	0x0001
        /*0032*/ 	.short	0x0058
        /*0034*/ 	.byte	0x00, 0xf0, 0x41, 0x00


	//----- nvinfo : EIATTR_KPARAM_INFO
	.align		4
.L_16542:
        /*0038*/ 	.byte	0x04, 0x17
        /*003a*/ 	.short	(.L_16544 - .L_16543)
.L_16543:
        /*003c*/ 	.word	0x00000000
        /*0040*/ 	.short	0x0000
        /*0042*/ 	.short	0x0000
        /*0044*/ 	.byte	0x00, 0xf0, 0x61, 0x01


	//----- nvinfo : EIATTR_SPARSE_MMA_MASK
	.align		4
.L_16544:
        /*0048*/ 	.byte	0x03, 0x50
        /*004a*/ 	.short	0x0000


	//----- nvinfo : EIATTR_MAXREG_COUNT
	.align		4
        /*004c*/ 	.byte	0x03, 0x1b
        /*004e*/ 	.short	0x00ff


	//----- nvinfo : EIATTR_EXTERNS
	.align		4
        /*0050*/ 	.byte	0x04, 0x0f
        /*0052*/ 	.short	(.L_16546 - .L_16545)


	//   ....[0]....
	.align		4
.L_16545:
        /*0054*/ 	.word	index@(__assertfail)


	//----- nvinfo : EIATTR_MERCURY_ISA_VERSION
	.align		4
.L_16546:
        /*0058*/ 	.byte	0x03, 0x5f
        /*005a*/ 	.short	0x0101


	//----- nvinfo : EIATTR_COOP_GROUP_MASK_REGIDS
	.align		4
        /*005c*/ 	.byte	0x04, 0x29
        /*005e*/ 	.short	(.L_16548 - .L_16547)


	//   ....[0]....
.L_16547:
        /*0060*/ 	.word	0xffffffff


	//   ....[1]....
        /*0064*/ 	.word	0xffffffff


	//   ....[2]....
        /*0068*/ 	.word	0xffffffff


	//   ....[3]....
        /*006c*/ 	.word	0xffffffff


	//   ....[4]....
        /*0070*/ 	.word	0xffffffff


	//   ....[5]....
        /*0074*/ 	.word	0xffffffff


	//   ....[6]....
        /*0078*/ 	.word	0xffffffff


	//   ....[7]....
        /*007c*/ 	.word	0xffffffff


	//   ....[8]....
        /*0080*/ 	.word	0xffffffff


	//   ....[9]....
        /*0084*/ 	.word	0xffffffff


	//   ....[10]....
        /*0088*/ 	.word	0xffffffff


	//   ....[11]....
        /*008c*/ 	.word	0xffffffff


	//   ....[12]....
        /*0090*/ 	.word	0xffffffff


	//   ....[13]....
        /*0094*/ 	.word	0xffffffff


	//   ....[14]....
        /*0098*/ 	.word	0xffffffff


	//   ....[15]....
        /*009c*/ 	.word	0xffffffff


	//   ....[16]....
        /*00a0*/ 	.word	0xffffffff


	//   ....[17]....
        /*00a4*/ 	.word	0xffffffff


	//   ....[18]....
        /*00a8*/ 	.word	0xffffffff


	//   ....[19]....
        /*00ac*/ 	.word	0xffffffff


	//   ....[20]....
        /*00b0*/ 	.word	0x0500000f


	//   ....[21]....
        /*00b4*/ 	.word	0x0500000f


	//   ....[22]....
        /*00b8*/ 	.word	0x0500000f


	//   ....[23]....
        /*00bc*/ 	.word	0x0500000f


	//   ....[24]....
        /*00c0*/ 	.word	0x0500000f


	//   ....[25]....
        /*00c4*/ 	.word	0x0500000f


	//   ....[26]....
        /*00c8*/ 	.word	0x0500000f


	//   ....[27]....
        /*00cc*/ 	.word	0x0500000f


	//   ....[28]....
        /*00d0*/ 	.word	0x0500000f


	//   ....[29]....
        /*00d4*/ 	.word	0x0500000f


	//   ....[30]....
        /*00d8*/ 	.word	0x0500000f


	//   ....[31]....
        /*00dc*/ 	.word	0x0500000f


	//   ....[32]....
        /*00e0*/ 	.word	0x0500000f


	//   ....[33]....
        /*00e4*/ 	.word	0x0500000f


	//   ....[34]....
        /*00e8*/ 	.word	0x0500000f


	//   ....[35]....
        /*00ec*/ 	.word	0x0500000f


	//   ....[36]....
        /*00f0*/ 	.word	0x0500000f


	//   ....[37]....
        /*00f4*/ 	.word	0x0500000f


	//   ....[38]....
        /*00f8*/ 	.word	0x0500000f


	//   ....[39]....
        /*00fc*/ 	.word	0x0500000f


	//----- nvinfo : EIATTR_COOP_GROUP_INSTR_OFFSETS
	.align		4
.L_16548:
        /*0100*/ 	.byte	0x04, 0x28
        /*0102*/ 	.short	(.L_16550 - .L_16549)


	//   ....[0]....
.L_16549:
        /*0104*/ 	.word	0x00000b60


	//   ....[1]....
        /*0108*/ 	.word	0x00000b90


	//   ....[2]....
        /*010c*/ 	.word	0x00000bc0


	//   ....[3]....
        /*0110*/ 	.word	0x00000bd0


	//   ....[4]....
        /*0114*/ 	.word	0x00000c00


	//   ....[5]....
        /*0118*/ 	.word	0x00000c10


	//   ....[6]....
        /*011c*/ 	.word	0x00000c40


	//   ....[7]....
        /*0120*/ 	.word	0x00000c50


	//   ....[8]....
        /*0124*/ 	.word	0x00000c80


	//   ....[9]....
        /*0128*/ 	.word	0x00000c90


	//   ....[10]....
        /*012c*/ 	.word	0x00000f30


	//   ....[11]....
        /*0130*/ 	.word	0x00000f50


	//   ....[12]....
        /*0134*/ 	.word	0x00000f70


	//   ....[13]....
        /*0138*/ 	.word	0x00000f90


	//   ....[14]....
        /*013c*/ 	.word	0x00000fb0


	//   ....[15]....
        /*0140*/ 	.word	0x00000fd0


	//   ....[16]....
        /*0144*/ 	.word	0x00000ff0


	//   ....[17]....
        /*0148*/ 	.word	0x00001010


	//   ....[18]....
        /*014c*/ 	.word	0x00001030


	//   ....[19]....
        /*0150*/ 	.word	0x00001050


	//   ....[20]....
        /*0154*/ 	.word	0x000016a0


	//   ....[21]....
        /*0158*/ 	.word	0x00001720


	//   ....[22]....
        /*015c*/ 	.word	0x00001780


	//   ....[23]....
        /*0160*/ 	.word	0x000017e0


	//   ....[24]....
        /*0164*/ 	.word	0x00001840


	//   ....[25]....
        /*0168*/ 	.word	0x000018a0


	//   ....[26]....
        /*016c*/ 	.word	0x00001930


	//   ....[27]....
        /*0170*/ 	.word	0x000019a0


	//   ....[28]....
        /*0174*/ 	.word	0x00001a10


	//   ....[29]....
        /*0178*/ 	.word	0x00001a90


	//   ....[30]....
        /*017c*/ 	.word	0x00001d30


	//   ....[31]....
        /*0180*/ 	.word	0x00001db0


	//   ....[32]....
        /*0184*/ 	.word	0x00001e10


	//   ....[33]....
        /*0188*/ 	.word	0x00001e70


	//   ....[34]....
        /*018c*/ 	.word	0x00001ed0


	//   ....[35]....
        /*0190*/ 	.word	0x00001f50


	//   ....[36]....
        /*0194*/ 	.word	0x00001fc0


	//   ....[37]....
        /*0198*/ 	.word	0x00002030


	//   ....[38]....
        /*019c*/ 	.word	0x000020a0


	//   ....[39]....
        /*01a0*/ 	.word	0x00002110


	//----- nvinfo : EIATTR_VRC_CTA_INIT_COUNT
	.align		4
.L_16550:
        /*01a4*/ 	.byte	0x02, 0x4a
	.zero		1
	.zero		1


	//----- nvinfo : EIATTR_SYSCALL_OFFSETS
	.align		4
        /*01a8*/ 	.byte	0x04, 0x46
        /*01aa*/ 	.short	(.L_16552 - .L_16551)


	//   ....[0]....
.L_16551:
        /*01ac*/ 	.word	0x000001b0


	//----- nvinfo : EIATTR_EXIT_INSTR_OFFSETS
	.align		4
.L_16552:
        /*01b0*/ 	.byte	0x04, 0x1c
        /*01b2*/ 	.short	(.L_16554 - .L_16553)


	//   ....[0]....
.L_16553:
        /*01b4*/ 	.word	0x00000270


	//   ....[1]....
        /*01b8*/ 	.word	0x00001640


	//----- nvinfo : EIATTR_CRS_STACK_SIZE
	.align		4
.L_16554:
        /*01bc*/ 	.byte	0x04, 0x1e
        /*01be*/ 	.short	(.L_16556 - .L_16555)
.L_16555:
        /*01c0*/ 	.word	0x00000000


	//----- nvinfo : EIATTR_CBANK_PARAM_SIZE
	.align		4
.L_16556:
        /*01c4*/ 	.byte	0x03, 0x19
        /*01c6*/ 	.short	0x0078


	//----- nvinfo : EIATTR_PARAM_CBANK
	.align		4
        /*01c8*/ 	.byte	0x04, 0x0a
        /*01ca*/ 	.short	(.L_16558 - .L_16557)
	.align		4
.L_16557:
        /*01cc*/ 	.word	index@(.nv.constant0._Z15SoftmaxWarpImplI22BroadcastScaleMaskLoadIffbLm2EiE11DirectStoreIffEfLi2ELi2ELi32ELi2ELb1EL9Algorithm0EEvT_T0_ll)
        /*01d0*/ 	.short	0x0380
        /*01d2*/ 	.short	0x0078


	//----- nvinfo : EIATTR_SW_WAR
	.align		4
.L_16558:
        /*01d4*/ 	.byte	0x04, 0x36
        /*01d6*/ 	.short	(.L_16560 - .L_16559)
.L_16559:
        /*01d8*/ 	.word	0x00000008
.L_16560:


//--------------------- .nv.info._Z15SoftmaxWarpImplI22BroadcastScaleMaskLoadIffbLm2EiE11DirectStoreIffEfLi2ELi2ELi32ELi2ELb0EL9Algorithm0EEvT_T0_ll --------------------------
	.section	.nv.info._Z15SoftmaxWarpImplI22BroadcastScaleMaskLoadIffbLm2EiE11DirectStoreIffEfLi2ELi2ELi32ELi2ELb0EL9Algorithm0EEvT_T0_ll,"",@"SHT_CUDA_INFO"
	.sectionflags	@""
	.align	4


	//----- nvinfo : EIATTR_CUDA_API_VERSION
	.align		4
        /*0000*/ 	.byte	0x04, 0x37
        /*0002*/ 	.short	(.L_16562 - .L_16561)
.L_16561:
        /*0004*/ 	.word	0x00000082


	//----- nvinfo : EIATTR_KPARAM_INFO
	.align		4
.L_16562:
        /*0008*/ 	.byte	0x04, 0x17
        /*000a*/ 	.short	(.L_16564 - .L_16563)
.L_16563:
        /*000c*/ 	.word	0x00000000
        /*0010*/ 	.short	0x0003
        /*0012*/ 	.short	0x0070
        /*0014*/ 	.byte	0x00, 0xf0, 0x21, 0x00


	//----- nvinfo : EIATTR_KPARAM_INFO
	.align		4
.L_16564:
        /*0018*/ 	.byte	0x04, 0x17
        /*001a*/ 	.short	(.L_16566 - .L_16565)
.L_16565:
        /*001c*/ 	.word	0x00000000
        /*0020*/ 	.short	0x0002
        /*0022*/ 	.short	0x0068
        /*0024*/ 	.byte	0x00, 0xf0, 0x21, 0x00


	//----- nvinfo : EIATTR_KPARAM_INFO
	.align		4
.L_16566:
        /*0028*/ 	.byte	0x04, 0x17
        /*002a*/ 	.short	(.L_16568 - .L_16567)
.L_16567:
        /*002c*/ 	.word	0x00000000
        /*0030*/ 	.short	0x0001
        /*0032*/ 	.short	0x0058
        /*0034*/ 	.byte	0x00, 0xf0, 0x41, 0x00


	//----- nvinfo : EIATTR_KPARAM_INFO
	.align		4
.L_16568:
        /*0038*/ 	.byte	0x04, 0x17
        /*003a*/ 	.short	(.L_16570 - .L_16569)
.L_16569:
        /*003c*/ 	.word	0x00000000
        /*0040*/ 	.short	0x0000
        /*0042*/ 	.short	0x0000
        /*0044*/ 	.byte	0x00, 0xf0, 0x61, 0x01


	//----- nvinfo : EIATTR_SPARSE_MMA_MASK
	.align		4
.L_16570:
        /*0048*/ 	.byte	0x03, 0x50
        /*004a*/ 	.short	0x0000


	//----- nvinfo : EIATTR_MAXREG_COUNT
	.align		4
        /*004c*/ 	.byte	0x03, 0x1b
        /*004e*/ 	.short	0x00ff


	//----- nvinfo : EIATTR_EXTERNS
	.align		4
        /*0050*/ 	.byte	0x04, 0x0f
        /*0052*/ 	.short	(.L_16572 - .L_16571)


	//   ....[0]....
	.align		4
.L_16571:
        /*0054*/ 	.word	index@(__assertfail)


	//----- nvinfo : EIATTR_MERCURY_ISA_VERSION
	.align		4
.L_16572:
        /*0058*/ 	.byte	0x03, 0x5f
        /*005a*/ 	.short	0x0101


	//----- nvinfo : EIATTR_COOP_GROUP_MASK_REGIDS
	.align		4
        /*005c*/ 	.byte	0x04, 0x29
        /*005e*/ 	.short	(.L_16574 - .L_16573)


	//   ....[0]....
.L_16573:
        /*0060*/ 	.word	0xffffffff


	//   ....[1]....
        /*0064*/ 	.word	0xffffffff


	//   ....[2]....
        /*0068*/ 	.word	0xffffffff


	//   ....[3]....
        /*006c*/ 	.word	0xffffffff


	//   ....[4]....
        /*0070*/ 	.word	0xffffffff


	//   ....[5]....
        /*0074*/ 	.word	0xffffffff


	//   ....[6]....
        /*0078*/ 	.word	0xffffffff


	//   ....[7]....
        /*007c*/ 	.word	0xffffffff


	//   ....[8]....
        /*0080*/ 	.word	0xffffffff


	//   ....[9]....
        /*0084*/ 	.word	0xffffffff


	//   ....[10]....
        /*0088*/ 	.word	0xffffffff


	//   ....[11]....
        /*008c*/ 	.word	0xffffffff


	//   ....[12]....
        /*0090*/ 	.word	0xffffffff


	//   ....[13]....
        /*0094*/ 	.word	0xffffffff


	//   ....[14]....
        /*0098*/ 	.word	0xffffffff


	//   ....[15]....
        /*009c*/ 	.word	0xffffffff


	//   ....[16]....
        /*00a0*/ 	.word	0xffffffff


	//   ....[17]....
        /*00a4*/ 	.word	0xffffffff


	//   ....[18]....
        /*00a8*/ 	.word	0xffffffff


	//   ....[19]....
        /*00ac*/ 	.word	0xffffffff


	//   ....[20]....
        /*00b0*/ 	.word	0x0500000f


	//   ....[21]....
        /*00b4*/ 	.word	0x0500000f


	//   ....[22]....
        /*00b8*/ 	.word	0x0500000f


	//   ....[23]....
        /*00bc*/ 	.word	0x0500000f


	//   ....[24]....
        /*00c0*/ 	.word	0x0500000f


	//   ....[25]....
        /*00c4*/ 	.word	0x0500000f


	//   ....[26]....
        /*00c8*/ 	.word	0x0500000f


	//   ....[27]....
        /*00cc*/ 	.word	0x0500000f


	//   ....[28]....
        /*00d0*/ 	.word	0x0500000f


	//   ....[29]....
        /*00d4*/ 	.word	0x0500000f


	//   ....[30]....
        /*00d8*/ 	.word	0x0500000f


	//   ....[31]....
        /*00dc*/ 	.word	0x0500000f


	//   ....[32]....
        /*00e0*/ 	.word	0x0500000f


	//   ....[33]....
        /*00e4*/ 	.word	0x0500000f


	//   ....[34]....
        /*00e8*/ 	.word	0x0500000f


	//   ....[35]....
        /*00ec*/ 	.word	0x0500000f


	//   ....[36]....
        /*00f0*/ 	.word	0x0500000f


	//   ....[37]....
        /*00f4*/ 	.word	0x0500000f


	//   ....[38]....
        /*00f8*/ 	.word	0x0500000f


	//   ....[39]....
        /*00fc*/ 	.word	0x0500000f


	//----- nvinfo : EIATTR_COOP_GROUP_INSTR_OFFSETS
	.align		4
.L_16574:
        /*0100*/ 	.byte	0x04, 0x28
        /*0102*/ 	.short	(.L_16576 - .L_16575)


	//   ....[0]....
.L_16575:
        /*0104*/ 	.word	0x000009b0


	//   ....[1]....
        /*0108*/ 	.word	0x000009e0


	//   ....[2]....
        /*010c*/ 	.word	0x00000a10


	//   ....[3]....
        /*0110*/ 	.word	0x00000a20


	//   ....[4]....
        /*0114*/ 	.word	0x00000a50


	//   ....[5]....
        /*0118*/ 	.word	0x00000a60


	//   ....[6]....
        /*011c*/ 	.word	0x00000a90


	//   ....[7]....
        /*0120*/ 	.word	0x00000aa0


	//   ....[8]....
        /*0124*/ 	.word	0x00000ad0


	//   ....[9]....
        /*0128*/ 	.word	0x00000ae0


	//   ....[10]....
        /*012c*/ 	.word	0x00000d60


	//   ....[11]....
        /*0130*/ 	.word	0x00000da0


	//   ....[12]....
        /*0134*/ 	.word	0x00000dc0


	//   ....[13]....
        /*0138*/ 	.word	0x00000de0


	//   ....[14]....
        /*013c*/ 	.word	0x00000e00


	//   ....[15]....
        /*0140*/ 	.word	0x00000e20


	//   ....[16]....
        /*0144*/ 	.word	0x00000e40


	//   ....[17]....
        /*0148*/ 	.word	0x00000e60


	//   ....[18]....
        /*014c*/ 	.word	0x00000e80


	//   ....[19]....
        /*0150*/ 	.word	0x00000ea0


	//   ....[20]....
        /*0154*/ 	.word	0x00001490


	//   ....[21]....
        /*0158*/ 	.word	0x00001510


	//   ....[22]....
        /*015c*/ 	.word	0x00001570


	//   ....[23]....
        /*0160*/ 	.word	0x000015d0


	//   ....[24]....
        /*0164*/ 	.word	0x00001630


	//   ....[25]....
        /*0168*/ 	.word	0x00001690


	//   ....[26]....
        /*016c*/ 	.word	0x00001740


	//   ....[27]....
        /*0170*/ 	.word	0x000017e0


	//   ....[28]....
        /*0174*/ 	.word	0x00001850


	//   ....[29]....
        /*0178*/ 	.word	0x000018c0


	//   ....[30]....
        /*017c*/ 	.word	0x00001b10


	//   ....[31]....
        /*0180*/ 	.word	0x00001b90


	//   ....[32]....
        /*0184*/ 	.word	0x00001c00


	//   ....[33]....
        /*0188*/ 	.word	0x00001c80


	//   ....[34]....
        /*018c*/ 	.word	0x00001ce0


	//   ....[35]....
        /*0190*/ 	.word	0x00001d40


	//   ....[36]....
        /*0194*/ 	.word	0x00001db0


	//   ....[37]....
        /*0198*/ 	.word	0x00001e20


	//   ....[38]....
        /*019c*/ 	.word	0x00001e90


	//   ....[39]....
        /*01a0*/ 	.word	0x00001f10


	//----- nvinfo : EIATTR_VRC_CTA_INIT_COUNT
	.align		4
.L_16576:
        /*01a4*/ 	.byte	0x02, 0x4a
	.zero		1
	.zero		1


	//----- nvinfo : EIATTR_SYSCALL_OFFSETS
	.align		4
        /*01a8*/ 	.byte	0x04, 0x46
        /*01aa*/ 	.short	(.L_16578 - .L_16577)


	//   ....[0]....
.L_16577:
        /*01ac*/ 	.word	0x00000190


	//----- nvinfo : EIATTR_EXIT_INSTR_OFFSETS
	.align		4
.L_16578:
        /*01b0*/ 	.byte	0x04, 0x1c
        /*01b2*/ 	.short	(.L_16580 - .L_16579)


	//   ....[0]....
.L_16579:
        /*01b4*/ 	.word	0x00000250


	//   ....[1]....
        /*01b8*/ 	.word	0x00001430


	//----- nvinfo : EIATTR_CRS_STACK_SIZE
	.align		4
.L_16580:
        /*01bc*/ 	.byte	0x04, 0x1e
        /*01be*/ 	.short	(.L_16582 - .L_16581)
.L_16581:
        /*01c0*/ 	.word	0x00000000


	//----- nvinfo : EIATTR_CBANK_PARAM_SIZE
	.align		4
.L_16582:
        /*01c4*/ 	.byte	0x03, 0x19
        /*01c6*/ 	.short	0x0078


	//----- nvinfo : EIATTR_PARAM_CBANK
	.align		4
        /*01c8*/ 	.byte	0x04, 0x0a
        /*01ca*/ 	.short	(.L_16584 - .L_16583)
	.align		4
.L_16583:
        /*01cc*/ 	.word	index@(.nv.constant0._Z15SoftmaxWarpImplI22BroadcastScaleMaskLoadIffbLm2EiE11DirectStoreIffEfLi2ELi2ELi32ELi2ELb0EL9Algorithm0EEvT_T0_ll)
        /*01d0*/ 	.short	0x0380
        /*01d2*/ 	.short	0x0078


	//----- nvinfo : EIATTR_SW_WAR
	.align		4
.L_16584:
        /*01d4*/ 	.byte	0x04, 0x36
        /*01d6*/ 	.short	(.L_16586 - .L_16585)
.L_16585:
        /*01d8*/ 	.word	0x00000008
.L_16586:


//--------------------- .nv.info._Z15SoftmaxWarpImplI22BroadcastScaleMaskLoadIffbLm2EiE11DirectStoreIffEfLi2ELi2ELi16ELi1ELb1EL9Algorithm0EEvT_T0_ll --------------------------
	.section	.nv.info._Z15SoftmaxWarpImplI22BroadcastScaleMaskLoadIffbLm2EiE11DirectStoreIffEfLi2ELi2ELi16ELi1ELb1EL9Algorithm0EEvT_T0_ll,"",@"SHT_CUDA_INFO"
	.sectionflags	@""
	.align	4


	//----- nvinfo : EIATTR_CUDA_API_VERSION
	.align		4
        /*0000*/ 	.byte	0x04, 0x37
        /*0002*/ 	.short	(.L_16588 - .L_16587)
.L_16587:
        /*0004*/ 	.word	0x00000082


	//----- nvinfo : EIATTR_KPARAM_INFO
	.align		4
.L_16588:
        /*0008*/ 	.byte	0x04, 0x17
        /*000a*/ 	.short	(.L_16590 - .L_16589)
.L_16589:
        /*000c*/ 	.word	0x00000000
        /*0010*/ 	.short	0x0003
        /*0012*/ 	.short	0x0070
        /*0014*/ 	.byte	0x00, 0xf0, 0x21, 0x00


	//----- nvinfo : EIATTR_KPARAM_INFO
	.align		4
.L_16590:
        /*0018*/ 	.byte	0x04, 0x17
        /*001a*/ 	.short	(.L_16592 - .L_16591)
.L_16591:
        /*001c*/ 	.word	0x00000000
        /*0020*/ 	.short	0x0002
        /*0022*/ 	.short	0x0068
        /*0024*/ 	.byte	0x00, 0xf0, 0x21, 0x00


	//----- nvinfo : EIATTR_KPARAM_INFO
	.align		4
.L_16592:
        /*0028*/ 	.byte	0x04, 0x17
        /*002a*/ 	.short	(.L_16594 - .L_16593)
.L_16593:
        /*002c*/ 	.word	0x00000000
        /*0030*/ 	.short	0x0001
        /*0032*/ 	.short	0x0058
        /*0034*/ 	.byte	0x00, 0xf0, 0x41, 0x00


	//----- nvinfo : EIATTR_KPARAM_INFO
	.align		4
.L_16594:
        /*0038*/ 	.byte	0x04, 0x17
        /*003a*/ 	.short	(.L_16596 - .L_16595)
.L_16595:
        /*003c*/ 	.word	0x00000000
        /*0040*/ 	.short	0x0000
        /*0042*/ 	.short	0x0000
        /*0044*/ 	.byte	0x00, 0xf0, 0x61, 0x01


	//----- nvinfo : EIATTR_SPARSE_MMA_MASK
	.align		4
.L_16596:
        /*0048*/ 	.byte	0x03, 0x50
        /*004a*/ 	.short	0x0000


	//----- nvinfo : EIATTR_MAXREG_COUNT
	.align		4
        /*004c*/ 	.byte	0x03, 0x1b
        /*004e*/ 	.short	0x00ff


	//----- nvinfo : EIATTR_EXTERNS
	.align		4
        /*0050*/ 	.byte	0x04, 0x0f
        /*0052*/ 	.short	(.L_16598 - .L_16597)


	//   ....[0]....
	.align		4
.L_16597:
        /*0054*/ 	.word	index@(__assertfail)


	//----- nvinfo : EIATTR_MERCURY_ISA_VERSION
	.align		4
.L_16598:
        /*0058*/ 	.byte	0x03, 0x5f
        /*005a*/ 	.short	0x0101


	//----- nvinfo : EIATTR_COOP_GROUP_MASK_REGIDS
	.align		4
        /*005c*/ 	.byte	0x04, 0x29
        /*005e*/ 	.short	(.L_16600 - .L_16599)


	//   ....[0]....
.L_16599:
        /*0060*/ 	.word	0xffffffff


	//   ....[1]....
        /*0064*/ 	.word	0xffffffff


	//   ....[2]....
        /*0068*/ 	.word	0xffffffff


	//   ....[3]....
        /*006c*/ 	.word	0xffffffff


	//   ....[4]....
        /*0070*/ 	.word	0xffffffff


	//   ....[5]....
        /*0074*/ 	.word	0xffffffff


	//   ....[6]....
        /*0078*/ 	.word	0xffffffff


	//   ....[7]....
        /*007c*/ 	.word	0xffffffff


	//   ....[8]....
        /*0080*/ 	.word	0x0500000f


	//   ....[9]....
        /*0084*/ 	.word	0x0500000f


	//   ....[10]....
        /*0088*/ 	.word	0x0500000f


	//   ....[11]....
        /*008c*/ 	.word	0x0500000f


	//   ....[12]....
        /*0090*/ 	.word	0x0500000f


	//   ....[13]....
        /*0094*/ 	.word	0x0500000f


	//   ....[14]....
        /*0098*/ 	.word	0x0500000f


	//   ....[15]....
        /*009c*/ 	.word	0x0500000f


	//----- nvinfo : EIATTR_COOP_GROUP_INSTR_OFFSETS
	.align		4
.L_16600:
        /*00a0*/ 	.byte	0x04, 0x28
        /*00a2*/ 	.short	(.L_16602 - .L_16601)


	//   ....[0]....
.L_16601:
        /*00a4*/ 	.word	0x00000740


	//   ....[1]....
        /*00a8*/ 	.word	0x00000780


	//   ....[2]....
        /*00ac*/ 	.word	0x000007a0


	//   ....[3]....
        /*00b0*/ 	.word	0x000007c0


	//   ....[4]....
        /*00b4*/ 	.word	0x00000920


	//   ....[5]....
        /*00b8*/ 	.word	0x00000940


	//   ....[6]....
        /*00bc*/ 	.word	0x00000960


	//   ....[7]....
        /*00c0*/ 	.word	0x00000980


	//   ....[8]....
        /*00c4*/ 	.word	0x00000d30


	//   ....[9]....
        /*00c8*/ 	.word	0x00000dc0


	//   ....[10]....
        /*00cc*/ 	.word	0x00000e20


	//   ....[11]....
        /*00d0*/ 	.word	0x00000e80


	//   ....[12]....
        /*00d4*/ 	.word	0x00001030


	//   ....[13]....
        /*00d8*/ 	.word	0x00001090


	//   ....[14]....
        /*00dc*/ 	.word	0x000010f0


	//   ....[15]....
        /*00e0*/ 	.word	0x00001150


	//----- nvinfo : EIATTR_VRC_CTA_INIT_COUNT
	.align		4
.L_16602:
        /*00e4*/ 	.byte	0x02, 0x4a
	.zero		1
	.zero		1


	//----- nvinfo : EIATTR_SYSCALL_OFFSETS
	.align		4
        /*00e8*/ 	.byte	0x04, 0x46
        /*00ea*/ 	.short	(.L_16604 - .L_16603)


	//   ....[0]....
.L_16603:
        /*00ec*/ 	.word	0x000001b0


	//----- nvinfo : EIATTR_EXIT_INSTR_OFFSETS
	.align		4
.L_16604:
        /*00f0*/ 	.byte	0x04, 0x1c
        /*00f2*/ 	.short	(.L_16606 - .L_16605)


	//   ....[0]....
.L_16605:
        /*00f4*/ 	.word	0x00000260


	//   ....[1]....
        /*00f8*/ 	.word	0x00000cd0


	//----- nvinfo : EIATTR_CRS_STACK_SIZE
	.align		4
.L_16606:
        /*00fc*/ 	.byte	0x04, 0x1e
        /*00fe*/ 	.short	(.L_16608 - .L_16607)
.L_16607:
        /*0100*/ 	.word	0x00000000


	//----- nvinfo : EIATTR_CBANK_PARAM_SIZE
	.align		4
.L_16608:
        /*0104*/ 	.byte	0x03, 0x19
        /*0106*/ 	.short	0x0078


	//----- nvinfo : EIATTR_PARAM_CBANK
	.align		4
        /*0108*/ 	.byte	0x04, 0x0a
        /*010a*/ 	.short	(.L_16610 - .L_16609)
	.align		4
.L_16609:
        /*010c*/ 	.word	index@(.nv.constant0._Z15SoftmaxWarpImplI22BroadcastScaleMaskLoadIffbLm2EiE11DirectStoreIffEfLi2ELi2ELi16ELi1ELb1EL9Algorithm0EEvT_T0_ll)
        /*0110*/ 	.short	0x0380
        /*0112*/ 	.short	0x0078


	//----- nvinfo : EIATTR_SW_WAR
	.align		4
.L_16610:
        /*0114*/ 	.byte	0x04, 0x36
        /*0116*/ 	.short	(.L_16612 - .L_16611)
.L_16611:
        /*0118*/ 	.word	0x00000008
.L_16612:


//--------------------- .nv.info._Z15SoftmaxWarpImplI22BroadcastScaleMaskLoadIffbLm2EiE11DirectStoreIffEfLi2ELi2ELi16ELi1ELb0EL9Algorithm0EEvT_T0_ll --------------------------
	.section	.nv.info._Z15SoftmaxWarpImplI22BroadcastScaleMaskLoadIffbLm2EiE11DirectStoreIffEfLi2ELi2ELi16ELi1ELb0EL9Algorithm0EEvT_T0_ll,"",@"SHT_CUDA_INFO"
	.sectionflags	@""
	.align	4


	//----- nvinfo : EIATTR_CUDA_API_VERSION
	.align		4
        /*0000*/ 	.byte	0x04, 0x37
        /*0002*/ 	.short	(.L_16614 - .L_16613)
.L_16613:
        /*0004*/ 	.word	0x00000082


	//----- nvinfo : EIATTR_KPARAM_INFO
	.align		4
.L_16614:
        /*0008*/ 	.byte	0x04, 0x17
        /*000a*/ 	.short	(.L_16616 - .L_16615)
.L_16615:
        /*000c*/ 	.word	0x00000000
        /*0010*/ 	.short	0x0003
        /*0012*/ 	.short	0x0070
        /*0014*/ 	.byte	0x00, 0xf0, 0x21, 0x00


	//----- nvinfo : EIATTR_KPARAM_INFO
	.align		4
.L_16616:
        /*0018*/ 	.byte	0x04, 0x17
        /*001a*/ 	.short	(.L_16618 - .L_16617)
.L_16617:
        /*001c*/ 	.word	0x00000000
        /*0020*/ 	.short	0x0002
        /*0022*/ 	.short	0x0068
        /*0024*/ 	.byte	0x00, 0xf0, 0x21, 0x00


	//----- nvinfo : EIATTR_KPARAM_INFO
	.align		4
.L_16618:
        /*0028*/ 	.byte	0x04, 0x17
        /*002a*/ 	.short	(.L_16620 - .L_16619)
.L_16619:
        /*002c*/ 	.word	0x00000000
        /*0030*/ 	.short	0x0001
        /*0032*/ 	.short	0x0058
        /*0034*/ 	.byte	0x00, 0xf0, 0x41, 0x00


	//----- nvinfo : EIATTR_KPARAM_INFO
	.align		4
.L_16620:
        /*0038*/ 	.byte	0x04, 0x17
        /*003a*/ 	.short	(.L_16622 - .L_16621)
.L_16621:
        /*003c*/ 	.word	0x00000000
        /*0040*/ 	.short	0x0000
        /*0042*/ 	.short	0x0000
        /*0044*/ 	.byte	0x00, 0xf0, 0x61, 0x01


	//----- nvinfo : EIATTR_SPARSE_MMA_MASK
	.align		4
.L_16622:
        /*0048*/ 	.byte	0x03, 0x50
        /*004a*/ 	.short	0x0000


	//----- nvinfo : EIATTR_MAXREG_COUNT
	.align		4
        /*004c*/ 	.byte	0x03, 0x1b
        /*004e*/ 	.short	0x00ff


	//----- nvinfo : EIATTR_EXTERNS
	.align		4
        /*0050*/ 	.byte	0x04, 0x0f
        /*0052*/ 	.short	(.L_16624 - .L_16623)


	//   ....[0]....
	.align		4
.L_16623:
        /*0054*/ 	.word	index@(__assertfail)


	//----- nvinfo : EIATTR_MERCURY_ISA_VERSION
	.align		4
.L_16624:
        /*0058*/ 	.byte	0x03, 0x5f
        /*005a*/ 	.short	0x0101


	//----- nvinfo : EIATTR_COOP_GROUP_MASK_REGIDS
	.align		4
        /*005c*/ 	.byte	0x04, 0x29
        /*005e*/ 	.short	(.L_16626 - .L_16625)


	//   ....[0]....
.L_16625:
        /*0060*/ 	.word	0xffffffff


	//   ....[1]....
        /*0064*/ 	.word	0xffffffff


	//   ....[2]....
        /*0068*/ 	.word	0xffffffff


	//   ....[3]....
        /*006c*/ 	.word	0xffffffff


	//   ....[4]....
        /*0070*/ 	.word	0xffffffff


	//   ....[5]....
        /*0074*/ 	.word	0xffffffff


	//   ....[6]....
        /*0078*/ 	.word	0xffffffff


	//   ....[7]....
        /*007c*/ 	.word	0xffffffff


	//   ....[8]....
        /*0080*/ 	.word	0x0500000f


	//   ....[9]....
        /*0084*/ 	.word	0x0500000f


	//   ....[10]....
        /*0088*/ 	.word	0x0500000f


	//   ....[11]....
        /*008c*/ 	.word	0x0500000f


	//   ....[12]....
        /*0090*/ 	.word	0x0500000f


	//   ....[13]....
        /*0094*/ 	.word	0x0500000f


	//   ....[14]....
        /*0098*/ 	.word	0x0500000f


	//   ....[15]....
        /*009c*/ 	.word	0x0500000f


	//----- nvinfo : EIATTR_COOP_GROUP_INSTR_OFFSETS
	.align		4
.L_16626:
        /*00a0*/ 	.byte	0x04, 0x28
        /*00a2*/ 	.short	(.L_16628 - .L_16627)


	//   ....[0]....
.L_16627:
        /*00a4*/ 	.word	0x00000690


	//   ....[1]....
        /*00a8*/ 	.word	0x000006d0


	//   ....[2]....
        /*00ac*/ 	.word	0x000006f0


	//   ....[3]....
        /*00b0*/ 	.word	0x00000710


	//   ....[4]....
        /*00b4*/ 	.word	0x00000870


	//   ....[5]....
        /*00b8*/ 	.word	0x00000890


	//   ....[6]....
        /*00bc*/ 	.word	0x000008b0


	//   ....[7]....
        /*00c0*/ 	.word	0x000008d0


	//   ....[8]....
        /*00c4*/ 	.word	0x00000c40


	//   ....[9]....
        /*00c8*/ 	.word	0x00000cd0


	//   ....[10]....
        /*00cc*/ 	.word	0x00000d30


	//   ....[11]....
        /*00d0*/ 	.word	0x00000d90


	//   ....[12]....
        /*00d4*/ 	.word	0x00000f40


	//   ....[13]....
        /*00d8*/ 	.word	0x00000fa0


	//   ....[14]....
        /*00dc*/ 	.word	0x00001000


	//   ....[15]....
        /*00e0*/ 	.word	0x00001060


	//----- nvinfo : EIATTR_VRC_CTA_INIT_COUNT
	.align		4
.L_16628:
        /*00e4*/ 	.byte	0x02, 0x4a
	.zero		1
	.zero		1


	//----- nvinfo : EIATTR_SYSCALL_OFFSETS
	.align		4
        /*00e8*/ 	.byte	0x04, 0x46
        /*00ea*/ 	.short	(.L_16630 - .L_16629)


	//   ....[0]....
.L_16629:
        /*00ec*/ 	.word	0x00000190


	//----- nvinfo : EIATTR_EXIT_INSTR_OFFSETS
	.align		4
.L_16630:
        /*00f0*/ 	.byte	0x04, 0x1c
        /*00f2*/ 	.short	(.L_16632 - .L_16631)


	//   ....[0]....
.L_16631:
        /*00f4*/ 	.word	0x00000240


	//   ....[1]....
        /*00f8*/ 	.word	0x00000be0


	//----- nvinfo : EIATTR_CRS_STACK_SIZE
	.align		4
.L_16632:
        /*00fc*/ 	.byte	0x04, 0x1e
        /*00fe*/ 	.short	(.L_16634 - .L_16633)
.L_16633:
        /*0100*/ 	.word	0x00000000


	//----- nvinfo : EIATTR_CBANK_PARAM_SIZE
	.align		4
.L_16634:
        /*0104*/ 	.byte	0x03, 0x19
        /*0106*/ 	.short	0x0078


	//----- nvinfo : EIATTR_PARAM_CBANK
	.align		4
        /*0108*/ 	.byte	0x04, 0x0a
        /*010a*/ 	.short	(.L_16636 - .L_16635)
	.align		4
.L_16635:
        /*010c*/ 	.word	index@(.nv.constant0._Z15SoftmaxWarpImplI22BroadcastScaleMaskLoadIffbLm2EiE11DirectStoreIffEfLi2ELi2ELi16ELi1ELb0EL9Algorithm0EEvT_T0_ll)
        /*0110*/ 	.short	0x0380
        /*0112*/ 	.short	0x0078


	//----- nvinfo : EIATTR_SW_WAR
	.align		4
.L_16636:
        /*0114*/ 	.byte	0x04, 0x36
        /*0116*/ 	.short	(.L_16638 - .L_16637)
.L_16637:
        /*0118*/ 	.word	0x00000008
.L_16638:


//--------------------- .nv.info._Z15SoftmaxWarpImplI22BroadcastScaleMaskLoadIffbLm2EiE11DirectStoreIffEfLi2ELi2ELi16ELi2ELb1EL9Algorithm0EEvT_T0_ll --------------------------
	.section	.nv.info._Z15SoftmaxWarpImplI22BroadcastScaleMaskLoadIffbLm2EiE11DirectStoreIffEfLi2ELi2ELi16ELi2ELb1EL9Algorithm0EEvT_T0_ll,"",@"SHT_CUDA_INFO"
	.sectionflags	@""
	.align	4


	//----- nvinfo : EIATTR_CUDA_API_VERSION
	.align		4
        /*0000*/ 	.byte	0x04, 0x37
        /*0002*/ 	.short	(.L_16640 - .L_16639)
.L_16639:
        /*0004*/ 	.word	0x00000082


	//----- nvinfo : EIATTR_KPARAM_INFO
	.align		4
.L_16640:
        /*0008*/ 	.byte	0x04, 0x17
        /*000a*/ 	.short	(.L_16642 - .L_16641)
.L_16641:
        /*000c*/ 	.word	0x00000000
        /*0010*/ 	.short	0x0003
        /*0012*/ 	.short	0x0070
        /*0014*/ 	.byte	0x00, 0xf0, 0x21, 0x00


	//----- nvinfo : EIATTR_KPARAM_INFO
	.align		4
.L_16642:
        /*0018*/ 	.byte	0x04, 0x17
        /*001a*/ 	.short	(.L_16644 - .L_16643)
.L_16643:
        /*001c*/ 	.word	0x00000000
        /*0020*/ 	.short	0x0002
        /*0022*/ 	.short	0x0068
        /*0024*/ 	.byte	0x00, 0xf0, 0x21, 0x00


	//----- nvinfo : EIATTR_KPARAM_INFO
	.align		4
.L_16644:
        /*0028*/ 	.byte	0x04, 0x17
        /*002a*/ 	.short	(.L_16646 - .L_16645)
.L_16645:
        /*002c*/ 	.word	0x00000000
        /*0030*/ 	.short	0x0001
        /*0032*/ 	.short	0x0058
        /*0034*/ 	.byte	0x00, 0xf0, 0x41, 0x00


	//----- nvinfo : EIATTR_KPARAM_INFO
	.align		4
.L_16646:
        /*0038*/ 	.byte	0x04, 0x17
        /*003a*/ 	.short	(.L_16648 - .L_16647)
.L_16647:
        /*003c*/ 	.word	0x00000000
        /*0040*/ 	.short	0x0000
        /*0042*/ 	.short	0x0000
        /*0044*/ 	.byte	0x00, 0xf0, 0x61, 0x01


	//----- nvinfo : EIATTR_SPARSE_MMA_MASK
	.align		4
.L_16648:
        /*0048*/ 	.byte	0x03, 0x50
        /*004a*/ 	.short	0x0000


	//----- nvinfo : EIATTR_MAXREG_COUNT
	.align		4
        /*004c*/ 	.byte	0x03, 0x1b
        /*004e*/ 	.short	0x00ff


	//----- nvinfo : EIATTR_EXTERNS
	.align		4
        /*0050*/ 	.byte	0x04, 0x0f
        /*0052*/ 	.short	(.L_16650 - .L_16649)


	//   ....[0]....
	.align		4
.L_16649:
        /*0054*/ 	.word	index@(__assertfail)


	//----- nvinfo : EIATTR_MERCURY_ISA_VERSION
	.align		4
.L_16650:
        /*0058*/ 	.byte	0x03, 0x5f
        /*005a*/ 	.short	0x0101


	//----- nvinfo : EIATTR_COOP_GROUP_MASK_REGIDS
	.align		4
        /*005c*/ 	.byte	0x04, 0x29
        /*005e*/ 	.short	(.L_16652 - .L_16651)


	//   ....[0]....
.L_16651:
        /*0060*/ 	.word	0xffffffff


	//   ....[1]....
        /*0064*/ 	.word	0xffffffff


	//   ....[2]....
        /*0068*/ 	.word	0xffffffff


	//   ....[3]....
        /*006c*/ 	.word	0xffffffff


	//   ....[4]....
        /*0070*/ 	.word	0xffffffff


	//   ....[5]....
        /*0074*/ 	.word	0xffffffff


	//   ....[6]....
        /*0078*/ 	.word	0xffffffff


	//   ....[7]....
        /*007c*/ 	.word	0xffffffff


	//   ....[8]....
        /*0080*/ 	.word	0xffffffff


	//   ....[9]....
        /*0084*/ 	.word	0xffffffff


	//   ....[10]....
        /*0088*/ 	.word	0xffffffff


	//   ....[11]....
        /*008c*/ 	.word	0xffffffff


	//   ....[12]....
        /*0090*/ 	.word	0xffffffff


	//   ....[13]....
        /*0094*/ 	.word	0xffffffff


	//   ....[14]....
        /*0098*/ 	.word	0xffffffff


	//   ....[15]....
        /*009c*/ 	.word	0xffffffff


	//   ....[16]....
        /*00a0*/ 	.word	0x0500000f


	//   ....[17]....
        /*00a4*/ 	.word	0x0500000f


	//   ....[18]....
        /*00a8*/ 	.word	0x0500000f


	//   ....[19]....
        /*00ac*/ 	.word	0x0500000f


	//   ....[20]....
        /*00b0*/ 	.word	0x0500000f


	//   ....[21]....
        /*00b4*/ 	.word	0x0500000f


	//   ....[22]....
        /*00b8*/ 	.word	0x0500000f


	//   ....[23]....
        /*00bc*/ 	.word	0x0500000f


	//   ....[24]....
        /*00c0*/ 	.word	0x0500000f


	//   ....[25]....
        /*00c4*/ 	.word	0x0500000f


	//   ....[26]....
        /*00c8*/ 	.word	0x0500000f


	//   ....[27]....
        /*00cc*/ 	.word	0x0500000f


	//   ....[28]....
        /*00d0*/ 	.word	0x0500000f


	//   ....[29]....
        /*00d4*/ 	.word	0x0500000f


	//   ....[30]....
        /*00d8*/ 	.word	0x0500000f


	//   ....[31]....
        /*00dc*/ 	.word	0x0500000f


	//----- nvinfo : EIATTR_COOP_GROUP_INSTR_OFFSETS
	.align		4
.L_16652:
        /*00e0*/ 	.byte	0x04, 0x28
        /*00e2*/ 	.short	(.L_16654 - .L_16653)


	//   ....[0]....
.L_16653:
        /*00e4*/ 	.word	0x00000b60


	//   ....[1]....
        /*00e8*/ 	.word	0x00000b80


	//   ....[2]....
        /*00ec*/ 	.word	0x00000bb0


	//   ....[3]....
        /*00f0*/ 	.word	0x00000bd0


	//   ....[4]....
        /*00f4*/ 	.word	0x00000c00


	//   ....[5]....
        /*00f8*/ 	.word	0x00000c10


	//   ....[6]....
        /*00fc*/ 	.word	0x00000c40


	//   ....[7]....
        /*0100*/ 	.word	0x00000c50


	//   ....[8]....
        /*0104*/ 	.word	0x00000ed0


	//   ....[9]....
        /*0108*/ 	.word	0x00000f10


	//   ....[10]....
        /*010c*/ 	.word	0x00000f30


	//   ....[11]....
        /*0110*/ 	.word	0x00000f50


	//   ....[12]....
        /*0114*/ 	.word	0x00000f70


	//   ....[13]....
        /*0118*/ 	.word	0x00000f90


	//   ....[14]....
        /*011c*/ 	.word	0x00000fb0


	//   ....[15]....
        /*0120*/ 	.word	0x00000fd0


	//   ....[16]....
        /*0124*/ 	.word	0x00001620


	//   ....[17]....
        /*0128*/ 	.word	0x000016a0


	//   ....[18]....
        /*012c*/ 	.word	0x00001700


	//   ....[19]....
        /*0130*/ 	.word	0x00001760


	//   ....[20]....
        /*0134*/ 	.word	0x000017c0


	//   ....[21]....
        /*0138*/ 	.word	0x00001860


	//   ....[22]....
        /*013c*/ 	.word	0x000018d0


	//   ....[23]....
        /*0140*/ 	.word	0x00001940


	//   ....[24]....
        /*0144*/ 	.word	0x00001be0


	//   ....[25]....
        /*0148*/ 	.word	0x00001c80


	//   ....[26]....
        /*014c*/ 	.word	0x00001ce0


	//   ....[27]....
        /*0150*/ 	.word	0x00001d40


	//   ....[28]....
        /*0154*/ 	.word	0x00001da0


	//   ....[29]....
        /*0158*/ 	.word	0x00001e10


	//   ....[30]....
        /*015c*/ 	.word	0x00001e80


	//   ....[31]....
        /*0160*/ 	.word	0x00001ef0


	//----- nvinfo : EIATTR_VRC_CTA_INIT_COUNT
	.align		4
.L_16654:
        /*0164*/ 	.byte	0x02, 0x4a
	.zero		1
	.zero		1


	//----- nvinfo : EIATTR_SYSCALL_OFFSETS
	.align		4
        /*0168*/ 	.byte	0x04, 0x46
        /*016a*/ 	.short	(.L_16656 - .L_16655)


	//   ....[0]....
.L_16655:
        /*016c*/ 	.word	0x000001b0


	//----- nvinfo : EIATTR_EXIT_INSTR_OFFSETS
	.align		4
.L_16656:
        /*0170*/ 	.byte	0x04, 0x1c
        /*0172*/ 	.short	(.L_16658 - .L_16657)


	//   ....[0]....
.L_16657:
        /*0174*/ 	.word	0x00000270


	//   ....[1]....
        /*0178*/ 	.word	0x000015c0


	//----- nvinfo : EIATTR_CRS_STACK_SIZE
	.align		4
.L_16658:
        /*017c*/ 	.byte	0x04, 0x1e
        /*017e*/ 	.short	(.L_16660 - .L_16659)
.L_16659:
        /*0180*/ 	.word	0x00000000


	//----- nvinfo : EIATTR_CBANK_PARAM_SIZE
	.align		4
.L_16660:
        /*0184*/ 	.byte	0x03, 0x19
        /*0186*/ 	.short	0x0078


	//----- nvinfo : EIATTR_PARAM_CBANK
	.align		4
        /*0188*/ 	.byte	0x04, 0x0a
        /*018a*/ 	.short	(.L_16662 - .L_16661)
	.align		4
.L_16661:
        /*018c*/ 	.word	index@(.nv.constant0._Z15SoftmaxWarpImplI22BroadcastScaleMaskLoadIffbLm2EiE11DirectStoreIffEfLi2ELi2ELi16ELi2ELb1EL9Algorithm0EEvT_T0_ll)
        /*0190*/ 	.short	0x0380
        /*0192*/ 	.short	0x0078


	//----- nvinfo : EIATTR_SW_WAR
	.align		4
.L_16662:
        /*0194*/ 	.byte	0x04, 0x36
        /*0196*/ 	.short	(.L_16664 - .L_16663)
.L_16663:
        /*0198*/ 	.word	0x00000008
.L_16664:


//--------------------- .nv.info._Z15SoftmaxWarpImplI22BroadcastScaleMaskLoadIffbLm2EiE11DirectStoreIffEfLi2ELi2ELi16ELi2ELb0EL9Algorithm0EEvT_T0_ll --------------------------
	.section	.nv.info._Z15SoftmaxWarpImplI22BroadcastScaleMaskLoadIffbLm2EiE11DirectStoreIffEfLi2ELi2ELi16ELi2ELb0EL9Algorithm0EEvT_T0_ll,"",@"SHT_CUDA_INFO"
	.sectionflags	@""
	.align	4


	//----- nvinfo : EIATTR_CUDA_API_VERSION
	.align		4
        /*0000*/ 	.byte	0x04, 0x37
        /*0002*/ 	.short	(.L_16666 - .L_16665)
.L_16665:
        /*0004*/ 	.word	0x00000082


	//----- nvinfo : EIATTR_KPARAM_INFO
	.align		4
.L_16666:
        /*0008*/ 	.byte	0x04, 0x17
        /*000a*/ 	.short	(.L_16668 - .L_16667)
.L_16667:
        /*000c*/ 	.word	0x00000000
        /*0010*/ 	.short	0x0003
        /*0012*/ 	.short	0x0070
        /*0014*/ 	.byte	0x00, 0xf0, 0x21, 0x00


	//----- nvinfo : EIATTR_KPARAM_INFO
	.align		4
.L_16668:
        /*0018*/ 	.byte	0x04, 0x17
        /*001a*/ 	.short	(.L_16670 - .L_16669)
.L_16669:
        /*001c*/ 	.word	0x00000000
        /*0020*/ 	.short	0x0002
        /*0022*/ 	.short	0x0068
        /*0024*/ 	.byte	0x00, 0xf0, 0x21, 0x00


	//----- nvinfo : EIATTR_KPARAM_INFO
	.align		4
.L_16670:
        /*0028*/ 	.byte	0x04, 0x17
        /*002a*/ 	.short	(.L_16672 - .L_16671)
.L_16671:
        /*002c*/ 	.word	0x00000000
        /*0030*/ 	.short	0x0001
        /*0032*/ 	.short	0x0058
        /*0034*/ 	.byte	0x00, 0xf0, 0x41, 0x00


	//----- nvinfo : EIATTR_KPARAM_INFO
	.align		4
.L_16672:
        /*0038*/ 	.byte	0x04, 0x17
        /*003a*/ 	.short	(.L_16674 - .L_16673)
.L_16673:
        /*003c*/ 	.word	0x00000000
        /*0040*/ 	.short	0x0000
        /*0042*/ 	.short	0x0000
        /*0044*/ 	.byte	0x00, 0xf0, 0x61, 0x01


	//----- nvinfo : EIATTR_SPARSE_MMA_MASK
	.align		4
.L_16674:
        /*0048*/ 	.byte	0x03, 0x50
        /*004a*/ 	.short	0x0000


	//----- nvinfo : EIATTR_MAXREG_COUNT
	.align		4
        /*004c*/ 	.byte	0x03, 0x1b
        /*004e*/ 	.short	0x00ff


	//----- nvinfo : EIATTR_EXTERNS
	.align		4
        /*0050*/ 	.byte	0x04, 0x0f
        /*0052*/ 	.short	(.L_16676 - .L_16675)


	//   ....[0]....
	.align		4
.L_16675:
        /*0054*/ 	.word	index@(__assertfail)


	//----- nvinfo : EIATTR_MERCURY_ISA_VERSION
	.align		4
.L_16676:
        /*0058*/ 	.byte	0x03, 0x5f
        /*005a*/ 	.short	0x0101


	//----- nvinfo : EIATTR_COOP_GROUP_MASK_REGIDS
	.align		4
        /*005c*/ 	.byte	0x04, 0x29
        /*005e*/ 	.short	(.L_16678 - .L_16677)


	//   ....[0]....
.L_16677:
        /*0060*/ 	.word	0xffffffff


	//   ....[1]....
        /*0064*/ 	.word	0xffffffff


	//   ....[2]....
        /*0068*/ 	.word	0xffffffff


	//   ....[3]....
        /*006c*/ 	.word	0xffffffff


	//   ....[4]....
        /*0070*/ 	.word	0xffffffff


	//   ....[5]....
        /*0074*/ 	.word	0xffffffff


	//   ....[6]....
        /*0078*/ 	.word	0xffffffff


	//   ....[7]....
        /*007c*/ 	.word	0xffffffff


	//   ....[8]....
        /*0080*/ 	.word	0xffffffff


	//   ....[9]....
        /*0084*/ 	.word	0xffffffff


	//   ....[10]....
        /*0088*/ 	.word	0xffffffff


	//   ....[11]....
        /*008c*/ 	.word	0xffffffff


	//   ....[12]....
        /*0090*/ 	.word	0xffffffff


	//   ....[13]....
        /*0094*/ 	.word	0xffffffff


	//   ....[14]....
        /*0098*/ 	.word	0xffffffff


	//   ....[15]....
        /*009c*/ 	.word	0xffffffff


	//   ....[16]....
        /*00a0*/ 	.word	0x0500000f


	//   ....[17]....
        /*00a4*/ 	.word	0x0500000f


	//   ....[18]....
        /*00a8*/ 	.word	0x0500000f


	//   ....[19]....
        /*00ac*/ 	.word	0x0500000f


	//   ....[20]....
        /*00b0*/ 	.word	0x0500000f


	//   ....[21]....
        /*00b4*/ 	.word	0x0500000f


	//   ....[22]....
        /*00b8*/ 	.word	0x0500000f


	//   ....[23]....
        /*00bc*/ 	.word	0x0500000f


	//   ....[24]....
        /*00c0*/ 	.word	0x0500000f


	//   ....[25]....
        /*00c4*/ 	.word	0x0500000f


	//   ....[26]....
        /*00c8*/ 	.word	0x0500000f


	//   ....[27]....
        /*00cc*/ 	.word	0x0500000f


	//   ....[28]....
        /*00d0*/ 	.word	0x0500000f


	//   ....[29]....
        /*00d4*/ 	.word	0x0500000f


	//   ....[30]....
        /*00d8*/ 	.word	0x0500000f


	//   ....[31]....
        /*00dc*/ 	.word	0x0500000f


	//----- nvinfo : EIATTR_COOP_GROUP_INSTR_OFFSETS
	.align		4
.L_16678:
        /*00e0*/ 	.byte	0x04, 0x28
        /*00e2*/ 	.short	(.L_16680 - .L_16679)


	//   ....[0]....
.L_16679:
        /*00e4*/ 	.word	0x000009a0


	//   ....[1]....
        /*00e8*/ 	.word	0x000009b0


	//   ....[2]....
        /*00ec*/ 	.word	0x000009e0


	//   ....[3]....
        /*00f0*/ 	.word	0x000009f0


	//   ....[4]....
        /*00f4*/ 	.word	0x00000a30


	//   ....[5]....
        /*00f8*/ 	.word	0x00000a50


	//   ....[6]....
        /*00fc*/ 	.word	0x00000a80


	//   ....[7]....
        /*0100*/ 	.word	0x00000a90


	//   ....[8]....
        /*0104*/ 	.word	0x00000d10


	//   ....[9]....
        /*0108*/ 	.word	0x00000d50


	//   ....[10]....
        /*010c*/ 	.word	0x00000d70


	//   ....[11]....
        /*0110*/ 	.word	0x00000d90


	//   ....[12]....
        /*0114*/ 	.word	0x00000db0


	//   ....[13]....
        /*0118*/ 	.word	0x00000dd0


	//   ....[14]....
        /*011c*/ 	.word	0x00000df0


	//   ....[15]....
        /*0120*/ 	.word	0x00000e10


	//   ....[16]....
        /*0124*/ 	.word	0x00001400


	//   ....[17]....
        /*0128*/ 	.word	0x00001480


	//   ....[18]....
        /*012c*/ 	.word	0x000014e0


	//   ....[19]....
        /*0130*/ 	.word	0x00001540


	//   ....[20]....
        /*0134*/ 	.word	0x000015a0


	//   ....[21]....
        /*0138*/ 	.word	0x00001660


	//   ....[22]....
        /*013c*/ 	.word	0x000016f0


	//   ....[23]....
        /*0140*/ 	.word	0x000017a0


	//   ....[24]....
        /*0144*/ 	.word	0x000019b0


	//   ....[25]....
        /*0148*/ 	.word	0x00001a20


	//   ....[26]....
        /*014c*/ 	.word	0x00001a90


	//   ....[27]....
        /*0150*/ 	.word	0x00001b20


	//   ....[28]....
        /*0154*/ 	.word	0x00001b80


	//   ....[29]....
        /*0158*/ 	.word	0x00001c00


	//   ....[30]....
        /*015c*/ 	.word	0x00001c70


	//   ....[31]....
        /*0160*/ 	.word	0x00001ce0


	//----- nvinfo : EIATTR_VRC_CTA_INIT_COUNT
	.align		4
.L_16680:
        /*0164*/ 	.byte	0x02, 0x4a
	.zero		1
	.zero		1


	//----- nvinfo : EIATTR_SYSCALL_OFFSETS
	.align		4
        /*0168*/ 	.byte	0x04, 0x46
        /*016a*/ 	.short	(.L_16682 - .L_16681)


	//   ....[0]....
.L_16681:
        /*016c*/ 	.word	0x00000190


	//----- nvinfo : EIATTR_EXIT_INSTR_OFFSETS
	.align		4
.L_16682:
        /*0170*/ 	.byte	0x04, 0x1c
        /*0172*/ 	.short	(.L_16684 - .L_16683)


	//   ....[0]....
.L_16683:
        /*0174*/ 	.word	0x00000250


	//   ....[1]....
        /*0178*/ 	.word	0x000013a0


	//----- nvinfo : EIATTR_CRS_STACK_SIZE
	.align		4
.L_16684:
        /*017c*/ 	.byte	0x04, 0x1e
        /*017e*/ 	.short	(.L_16686 - .L_16685)
.L_16685:
        /*0180*/ 	.word	0x00000000


	//----- nvinfo : EIATTR_CBANK_PARAM_SIZE
	.align		4
.L_16686:
        /*0184*/ 	.byte	0x03, 0x19
        /*0186*/ 	.short	0x0078


	//----- nvinfo : EIATTR_PARAM_CBANK
	.align		4
        /*0188*/ 	.byte	0x04, 0x0a
        /*018a*/ 	.short	(.L_16688 - .L_16687)
	.align		4
.L_16687:
        /*018c*/ 	.word	index@(.nv.constant0._Z15SoftmaxWarpImplI22BroadcastScaleMaskLoadIffbLm2EiE11DirectStoreIffEfLi2ELi2ELi16ELi2ELb0EL9Algorithm0EEvT_T0_ll)
        /*0190*/ 	.short	0x0380
        /*0192*/ 	.short	0x0078


	//----- nvinfo : EIATTR_SW_WAR
	.align		4
.L_16688:
        /*0194*/ 	.byte	0x04, 0x36
        /*0196*/ 	.short	(.L_16690 - .L_16689)
.L_16689:
        /*0198*/ 	.word	0x00000008
.L_16690:


//--------------------- .nv.info._Z15SoftmaxWarpImplI22BroadcastScaleMaskLoadIffbLm2EiE11DirectStoreIffEfLi2ELi2ELi8ELi1ELb1EL9Algorithm0EEvT_T0_ll --------------------------
	.section	.nv.info._Z15SoftmaxWarpImplI22BroadcastScaleMaskLoadIffbLm2EiE11DirectStoreIffEfLi2ELi2ELi8ELi1ELb1EL9Algorithm0EEvT_T0_ll,"",@"SHT_CUDA_INFO"
	.sectionflags	@""
	.align	4


	//----- nvinfo : EIATTR_CUDA_API_VERSION
	.align		4
        /*0000*/ 	.byte	0x04, 0x37
        /*0002*/ 	.short	(.L_16692 - .L_16691)
.L_16691:
        /*0004*/ 	.word	0x00000082


	//----- nvinfo : EIATTR_KPARAM_INFO
	.align		4
.L_16692:
        /*0008*/ 	.byte	0x04, 0x17
        /*000a*/ 	.short	(.L_16694 - .L_16693)
.L_16693:
        /*000c*/ 	.word	0x00000000
        /*0010*/ 	.short	0x0003
        /*0012*/ 	.short	0x0070
        /*0014*/ 	.byte	0x00, 0xf0, 0x21, 0x00


	//----- nvinfo : EIATTR_KPARAM_INFO
	.align		4
.L_16694:
        /*0018*/ 	.byte	0x04, 0x17
        /*001a*/ 	.short	(.L_16696 - .L_16695)
.L_16695:
        /*001c*/ 	.word	0x00000000
        /*0020*/ 	.short	0x0002
        /*0022*/ 	.short	0x0068
        /*0024*/ 	.byte	0x00, 0xf0, 0x21, 0x00


	//----- nvinfo : EIATTR_KPARAM_INFO
	.align		4
.L_16696:
        /*0028*/ 	.byte	0x04, 0x17
        /*002a*/ 	.short	(.L_16698 - .L_16697)
.L_16697:
        /*002c*/ 	.word	0x00000000
        /*0030*/ 	.short	0x0001
        /*0032*/ 	.short	0x0058
        /*0034*/ 	.byte	0x00, 0xf0, 0x41, 0x00


	//----- nvinfo : EIATTR_KPARAM_INFO
	.align		4
.L_16698:
        /*0038*/ 	.byte	0x04, 0x17
        /*003a*/ 	.short	(.L_16700 - .L_16699)
.L_16699:
        /*003c*/ 	.word	0x00000000
        /*0040*/ 	.short	0x0000
        /*0042*/ 	.short	0x0000
        /*0044*/ 	.byte	0x00, 0xf0, 0x61, 0x01


	//----- nvinfo : EIATTR_SPARSE_MMA_MASK
	.align		4
.L_16700:
        /*0048*/ 	.byte	0x03, 0x50
        /*004a*/ 	.short	0x0000


	//----- nvinfo : EIATTR_MAXREG_COUNT
	.align		4
        /*004c*/ 	.byte	0x03, 0x1b
        /*004e*/ 	.short	0x00ff


	//----- nvinfo : EIATTR_EXTERNS
	.align		4
        /*0050*/ 	.byte	0x04, 0x0f
        /*0052*/ 	.short	(.L_16702 - .L_16701)


	//   ....[0]....
	.align		4
.L_16701:
        /*0054*/ 	.word	index@(__assertfail)


	//----- nvinfo : EIATTR_MERCURY_ISA_VERSION
	.align		4
.L_16702:
        /*0058*/ 	.byte	0x03, 0x5f
        /*005a*/ 	.short	0x0101


	//----- nvinfo : EIATTR_COOP_GROUP_MASK_REGIDS
	.align		4
        /*005c*/ 	.byte	0x04, 0x29
        /*005e*/ 	.short	(.L_16704 - .L_16703)


	//   ....[0]....
.L_16703:
        /*0060*/ 	.word	0xffffffff


	//   ....[1]....
        /*0064*/ 	.word	0xffffffff


	//   ....[2]....
        /*0068*/ 	.word	0xffffffff


	//   ....[3]....
        /*006c*/ 	.word	0xffffffff


	//   ....[4]....
        /*0070*/ 	.word	0xffffffff


	//   ....[5]....
        /*0074*/ 	.word	0xffffffff


	//   ....[6]....
        /*0078*/ 	.word	0x0500000f


	//   ....[7]....
        /*007c*/ 	.word	0x0500000f


	//   ....[8]....
        /*0080*/ 	.word	0x0500000f


	//   ....[9]....
        /*0084*/ 	.word	0x0500000f


	//   ....[10]....
        /*0088*/ 	.word	0x0500000f


	//   ....[11]....
        /*008c*/ 	.word	0x0500000f


	//----- nvinfo : EIATTR_COOP_GROUP_INSTR_OFFSETS
	.align		4
.L_16704:
        /*0090*/ 	.byte	0x04, 0x28
        /*0092*/ 	.short	(.L_16706 - .L_16705)


	//   ....[0]....
.L_16705:
        /*0094*/ 	.word	0x00000740


	//   ....[1]....
        /*0098*/ 	.word	0x00000780


	//   ....[2]....
        /*009c*/ 	.word	0x000007a0


	//   ....[3]....
        /*00a0*/ 	.word	0x00000900


	//   ....[4]....
        /*00a4*/ 	.word	0x00000920


	//   ....[5]....
        /*00a8*/ 	.word	0x00000940


	//   ....[6]....
        /*00ac*/ 	.word	0x00000cf0


	//   ....[7]....
        /*00b0*/ 	.word	0x00000d80


	//   ....[8]....
        /*00b4*/ 	.word	0x00000de0


	//   ....[9]....
        /*00b8*/ 	.word	0x00000f90


	//   ....[10]....
        /*00bc*/ 	.word	0x00000ff0


	//   ....[11]....
        /*00c0*/ 	.word	0x00001050


	//----- nvinfo : EIATTR_VRC_CTA_INIT_COUNT
	.align		4
.L_16706:
        /*00c4*/ 	.byte	0x02, 0x4a
	.zero		1
	.zero		1


	//----- nvinfo : EIATTR_SYSCALL_OFFSETS
	.align		4
        /*00c8*/ 	.byte	0x04, 0x46
        /*00ca*/ 	.short	(.L_16708 - .L_16707)


	//   ....[0]....
.L_16707:
        /*00cc*/ 	.word	0x000001b0


	//----- nvinfo : EIATTR_EXIT_INSTR_OFFSETS
	.align		4
.L_16708:
        /*00d0*/ 	.byte	0x04, 0x1c
        /*00d2*/ 	.short	(.L_16710 - .L_16709)


	//   ....[0]....
.L_16709:
        /*00d4*/ 	.word	0x00000260


	//   ....[1]....
        /*00d8*/ 	.word	0x00000c90


	//----- nvinfo : EIATTR_CRS_STACK_SIZE
	.align		4
.L_16710:
        /*00dc*/ 	.byte	0x04, 0x1e
        /*00de*/ 	.short	(.L_16712 - .L_16711)
.L_16711:
        /*00e0*/ 	.word	0x00000000


	//----- nvinfo : EIATTR_CBANK_PARAM_SIZE
	.align		4
.L_16712:
        /*00e4*/ 	.byte	0x03, 0x19
        /*00e6*/ 	.short	0x0078


	//----- nvinfo : EIATTR_PARAM_CBANK
	.align		4
        /*00e8*/ 	.byte	0x04, 0x0a
        /*00ea*/ 	.short	(.L_16714 - .L_16713)
	.align		4
.L_16713:
        /*00ec*/ 	.word	index@(.nv.constant0._Z15SoftmaxWarpImplI22BroadcastScaleMaskLoadIffbLm2EiE11DirectStoreIffEfLi2ELi2ELi8ELi1ELb1EL9Algorithm0EEvT_T0_ll)
        /*00f0*/ 	.short	0x0380
        /*00f2*/ 	.short	0x0078


	//----- nvinfo : EIATTR_SW_WAR
	.align		4
.L_16714:
        /*00f4*/ 	.byte	0x04, 0x36
        /*00f6*/ 	.short	(.L_16716 - .L_16715)
.L_16715:
        /*00f8*/ 	.word	0x00000008
.L_16716:


//--------------------- .nv.info._Z15SoftmaxWarpImplI22BroadcastScaleMaskLoadIffbLm2EiE11DirectStoreIffEfLi2ELi2ELi8ELi1ELb0EL9Algorithm0EEvT_T0_ll --------------------------
	.section	.nv.info._Z15SoftmaxWarpImplI22BroadcastScaleMaskLoadIffbLm2EiE11DirectStoreIffEfLi2ELi2ELi8ELi1ELb0EL9Algorithm0EEvT_T0_ll,"",@"SHT_CUDA_INFO"
	.sectionflags	@""
	.align	4


	//----- nvinfo : EIATTR_CUDA_API_VERSION
	.align		4
        /*0000*/ 	.byte	0x04, 0x37
        /*0002*/ 	.short	(.L_16718 - .L_16717)
.L_16717:
        /*0004*/ 	.word	0x00000082


	//----- nvinfo : EIATTR_KPARAM_INFO
	.align		4
.L_16718:
        /*0008*/ 	.byte	0x04, 0x17
        /*000a*/ 	.short	(.L_16720 - .L_16719)
.L_16719:
        /*000c*/ 	.word	0x00000000
        /*0010*/ 	.short	0x0003
        /*0012*/ 	.short	0x0070
        /*0014*/ 	.byte	0x00, 0xf0, 0x21, 0x00


	//----- nvinfo : EIATTR_KPARAM_INFO
	.align		4
.L_16720:
        /*0018*/ 	.byte	0x04, 0x17
        /*001a*/ 	.short	(.L_16722 - .L_16721)
.L_16721:
        /*001c*/ 	.word	0x00000000
        /*0020*/ 	.short	0x0002
        /*0022*/ 	.short	0x0068
        /*0024*/ 	.byte	0x00, 0xf0, 0x21, 0x00


	//----- nvinfo : EIATTR_KPARAM_INFO
	.align		4
.L_16722:
        /*0028*/ 	.byte	0x04, 0x17
        /*002a*/ 	.short	(.L_16724 - .L_16723)
.L_16723:
        /*002c*/ 	.word	0x00000000
        /*0030*/ 	.short	0x0001
        /*0032*/ 	.short	0x0058
        /*0034*/ 	.byte	0x00, 0xf0, 0x41, 0x00


	//----- nvinfo : EIATTR_KPARAM_INFO
	.align		4
.L_16724:
        /*0038*/ 	.byte	0x04, 0x17
        /*003a*/ 	.short	(.L_16726 - .L_16725)
.L_16725:
        /*003c*/ 	.word	0x00000000
        /*0040*/ 	.short	0x0000
        /*0042*/ 	.short	0x0000
        /*0044*/ 	.byte	0x00, 0xf0, 0x61, 0x01


	//----- nvinfo : EIATTR_SPARSE_MMA_MASK
	.align		4
.L_16726:
        /*0048*/ 	.byte	0x03, 0x50
        /*004a*/ 	.short	0x0000


	//----- nvinfo : EIATTR_MAXREG_COUNT
	.align		4
        /*004c*/ 	.byte	0x03, 0x1b
        /*004e*/ 	.short	0x00ff


	//----- nvinfo : EIATTR_EXTERNS
	.align		4
        /*0050*/ 	.byte	0x04, 0x0f
        /*0052*/ 	.short	(.L_16728 - .L_16727)


	//   ....[0]....
	.align		4
.L_16727:
        /*0054*/ 	.word	index@(__assertfail)


	//----- nvinfo : EIATTR_MERCURY_ISA_VERSION
	.align		4
.L_16728:
        /*0058*/ 	.byte	0x03, 0x5f
        /*005a*/ 	.short	0x0101


	//----- nvinfo : EIATTR_COOP_GROUP_MASK_REGIDS
	.align		4
        /*005c*/ 	.byte	0x04, 0x29
        /*005e*/ 	.short	(.L_16730 - .L_16729)


	//   ....[0]....
.L_16729:
        /*0060*/ 	.word	0xffffffff


	//   ....[1]....
        /*0064*/ 	.word	0xffffffff


	//   ....[2]....
        /*0068*/ 	.word	0xffffffff


	//   ....[3]....
        /*006c*/ 	.word	0xffffffff


	//   ....[4]....
        /*0070*/ 	.word	0xffffffff


	//   ....[5]....
        /*0074*/ 	.word	0xffffffff


	//   ....[6]....
        /*0078*/ 	.word	0x0500000f


	//   ....[7]....
        /*007c*/ 	.word	0x0500000f


	//   ....[8]....
        /*0080*/ 	.word	0x0500000f


	//   ....[9]....
        /*0084*/ 	.word	0x0500000f


	//   ....[10]....
        /*0088*/ 	.word	0x0500000f


	//   ....[11]....
        /*008c*/ 	.word	0x0500000f


	//----- nvinfo : EIATTR_COOP_GROUP_INSTR_OFFSETS
	.align		4
.L_16730:
        /*0090*/ 	.byte	0x04, 0x28
        /*0092*/ 	.short	(.L_16732 - .L_16731)


	//   ....[0]....
.L_16731:
        /*0094*/ 	.word	0x00000690


	//   ....[1]....
        /*0098*/ 	.word	0x000006d0


	//   ....[2]....
        /*009c*/ 	.word	0x000006f0


	//   ....[3]....
        /*00a0*/ 	.word	0x00000850


	//   ....[4]....
        /*00a4*/ 	.word	0x00000870


	//   ....[5]....
        /*00a8*/ 	.word	0x00000890


	//   ....[6]....
        /*00ac*/ 	.word	0x00000c00


	//   ....[7]....
        /*00b0*/ 	.word	0x00000c90


	//   ....[8]....
        /*00b4*/ 	.word	0x00000cf0


	//   ....[9]....
        /*00b8*/ 	.word	0x00000ea0


	//   ....[10]....
        /*00bc*/ 	.word	0x00000f00


	//   ....[11]....
        /*00c0*/ 	.word	0x00000f60


	//----- nvinfo : EIATTR_VRC_CTA_INIT_COUNT
	.align		4
.L_16732:
        /*00c4*/ 	.byte	0x02, 0x4a
	.zero		1
	.zero		1


	//----- nvinfo : EIATTR_SYSCALL_OFFSETS
	.align		4
        /*00c8*/ 	.byte	0x04, 0x46
        /*00ca*/ 	.short	(.L_16734 - .L_16733)


	//   ....[0]....
.L_16733:
        /*00cc*/ 	.word	0x00000190


	//----- nvinfo : EIATTR_EXIT_INSTR_OFFSETS
	.align		4
.L_16734:
        /*00d0*/ 	.byte	0x04, 0x1c
        /*00d2*/ 	.short	(.L_16736 - .L_16735)


	//   ....[0]....
.L_16735:
        /*00d4*/ 	.word	0x00000240


	//   ....[1]....
        /*00d8*/ 	.word	0x00000ba0


	//----- nvinfo : EIATTR_CRS_STACK_SIZE
	.align		4
.L_16736:
        /*00dc*/ 	.byte	0x04, 0x1e
        /*00de*/ 	.short	(.L_16738 - .L_16737)
.L_16737:
        /*00e0*/ 	.word	0x00000000


	//----- nvinfo : EIATTR_CBANK_PARAM_SIZE
	.align		4
.L_16738:
        /*00e4*/ 	.byte	0x03, 0x19
        /*00e6*/ 	.short	0x0078


	//----- nvinfo : EIATTR_PARAM_CBANK
	.align		4
        /*00e8*/ 	.byte	0x04, 0x0a
        /*00ea*/ 	.short	(.L_16740 - .L_16739)
	.align		4
.L_16739:
        /*00ec*/ 	.word	index@(.nv.constant0._Z15SoftmaxWarpImplI22BroadcastScaleMaskLoadIffbLm2EiE11DirectStoreIffEfLi2ELi2ELi8ELi1ELb0EL9Algorithm0EEvT_T0_ll)
        /*00f0*/ 	.short	0x0380
        /*00f2*/ 	.short	0x0078


	//----- nvinfo : EIATTR_SW_WAR
	.align		4
.L_16740:
        /*00f4*/ 	.byte	0x04, 0x36
        /*00f6*/ 	.short	(.L_16742 - .L_16741)
.L_16741:
        /*00f8*/ 	.word	0x00000008
.L_16742:


//--------------------- .nv.info._Z15SoftmaxWarpImplI22BroadcastScaleMaskLoadIffbLm2EiE11DirectStoreIffEfLi2ELi2ELi8ELi2ELb1EL9Algorithm0EEvT_T0_ll --------------------------
	.section	.nv.info._Z15SoftmaxWarpImplI22BroadcastScaleMaskLoadIffbLm2EiE11DirectStoreIffEfLi2ELi2ELi8ELi2ELb1EL9Algorithm0EEvT_T0_ll,"",@"SHT_CUDA_INFO"
	.sectionflags	@""
	.align	4


	//----- nvinfo : EIATTR_CUDA_API_VERSION
	.align		4
        /*0000*/ 	.byte	0x04, 0x37
        /*0002*/ 	.short	(.L_16744 - .L_16743)
.L_16743:
        /*0004*/ 	.word	0x00000082


	//----- nvinfo : EIATTR_KPARAM_INFO
	.align		4
.L_16744:
        /*0008*/ 	.byte	0x04, 0x17
        /*000a*/ 	.short	(.L_16746 - .L_16745)
.L_16745:
        /*000c*/ 	.word	0x00000000
        /*0010*/ 	.short	0x0003
        /*0012*/ 	.short	0x0070
        /*0014*/ 	.byte	0x00, 0xf0, 0x21, 0x00


	//----- nvinfo : EIATTR_KPARAM_INFO
	.align		4
.L_16746:
        /*0018*/ 	.byte	0x04, 0x17
        /*001a*/ 	.short	(.L_16748 - .L_16747)
.L_16747:
        /*001c*/ 	.word	0x00000000
        /*0020*/ 	.short	0x0002
        /*0022*/ 	.short	0x0068
        /*0024*/ 	.byte	0x00, 0xf0, 0x21, 0x00


	//----- nvinfo : EIATTR_KPARAM_INFO
	.align		4
.L_16748:
        /*0028*/ 	.byte	0x04, 0x17
        /*002a*/ 	.short	(.L_16750 - .L_16749)
.L_16749:
        /*002c*/ 	.word	0x00000000
        /*0030*/ 	.short	0x0001
        /*0032*/ 	.short	0x0058
        /*0034*/ 	.byte	0x00, 0xf0, 0x41, 0x00


	//----- nvinfo : EIATTR_KPARAM_INFO
	.align		4
.L_16750:
        /*0038*/ 	.byte	0x04, 0x17
        /*003a*/ 	.short	(.L_16752 - .L_16751)
.L_16751:
        /*003c*/ 	.word	0x00000000
        /*0040*/ 	.short	0x0000
        /*0042*/ 	.short	0x0000
        /*0044*/ 	.byte	0x00, 0xf0, 0x61, 0x01


	//----- nvinfo : EIATTR_SPARSE_MMA_MASK
	.align		4
.L_16752:
        /*0048*/ 	.byte	0x03, 0x50
        /*004a*/ 	.short	0x0000


	//----- nvinfo : EIATTR_MAXREG_COUNT
	.align		4
        /*004c*/ 	.byte	0x03, 0x1b
        /*004e*/ 	.short	0x00ff


	//----- nvinfo : EIATTR_EXTERNS
	.align		4
        /*0050*/ 	.byte	0x04, 0x0f
        /*0052*/ 	.short	(.L_16754 - .L_16753)


	//   ....[0]....
	.align		4
.L_16753:
        /*0054*/ 	.word	index@(__assertfail)


	//----- nvinfo : EIATTR_MERCURY_ISA_VERSION
	.align		4
.L_16754:
        /*0058*/ 	.byte	0x03, 0x5f
        /*005a*/ 	.short	0x0101


	//----- nvinfo : EIATTR_COOP_GROUP_MASK_REGIDS
	.align		4
        /*005c*/ 	.byte	0x04, 0x29
        /*005e*/ 	.short	(.L_16756 - .L_16755)


	//   ....[0]....
.L_16755:
        /*0060*/ 	.word	0xffffffff


	//   ....[1]....
        /*0064*/ 	.word	0xffffffff


	//   ....[2]....
        /*0068*/ 	.word	0xffffffff


	//   ....[3]....
        /*006c*/ 	.word	0xffffffff


	//   ....[4]....
        /*0070*/ 	.word	0xffffffff


	//   ....[5]....
        /*0074*/ 	.word	0xffffffff


	//   ....[6]....
        /*0078*/ 	.word	0xffffffff


	//   ....[7]....
        /*007c*/ 	.word	0xffffffff


	//   ....[8]....
        /*0080*/ 	.word	0xffffffff


	//   ....[9]....
        /*0084*/ 	.word	0xffffffff


	//   ....[10]....
        /*0088*/ 	.word	0xffffffff


	//   ....[11]....
        /*008c*/ 	.word	0xffffffff


	//   ....[12]....
        /*0090*/ 	.word	0x0500000f


	//   ....[13]....
        /*0094*/ 	.word	0x0500000f


	//   ....[14]....
        /*0098*/ 	.word	0x0500000f


	//   ....[15]....
        /*009c*/ 	.word	0x0500000f


	//   ....[16]....
        /*00a0*/ 	.word	0x0500000f


	//   ....[17]....
        /*00a4*/ 	.word	0x0500000f


	//   ....[18]....
        /*00a8*/ 	.word	0x0500000f


	//   ....[19]....
        /*00ac*/ 	.word	0x0500000f


	//   ....[20]....
        /*00b0*/ 	.word	0x0500000f


	//   ....[21]....
        /*00b4*/ 	.word	0x0500000f


	//   ....[22]....
        /*00b8*/ 	.word	0x0500000f


	//   ....[23]....
        /*00bc*/ 	.word	0x0500000f


	//----- nvinfo : EIATTR_COOP_GROUP_INSTR_OFFSETS
	.align		4
.L_16756:
        /*00c0*/ 	.byte	0x04, 0x28
        /*00c2*/ 	.short	(.L_16758 - .L_16757)


	//   ....[0]....
.L_16757:
        /*00c4*/ 	.word	0x00000b60


	//   ....[1]....
        /*00c8*/ 	.word	0x00000b90


	//   ....[2]....
        /*00cc*/ 	.word	0x00000bc0


	//   ....[3]....
        /*00d0*/ 	.word	0x00000bd0


	//   ....[4]....
        /*00d4*/ 	.word	0x00000c00


	//   ....[5]....
        /*00d8*/ 	.word	0x00000c10


	//   ....[6]....
        /*00dc*/ 	.word	0x00000e90


	//   ....[7]....
        /*00e0*/ 	.word	0x00000ed0


	//   ....[8]....
        /*00e4*/ 	.word	0x00000ef0


	//   ....[9]....
        /*00e8*/ 	.word	0x00000f10


	//   ....[10]....
        /*00ec*/ 	.word	0x00000f30


	//   ....[11]....
        /*00f0*/ 	.word	0x00000f50


	//   ....[12]....
        /*00f4*/ 	.word	0x000015a0


	//   ....[13]....
        /*00f8*/ 	.word	0x00001620


	//   ....[14]....
        /*00fc*/ 	.word	0x00001680


	//   ....[15]....
        /*0100*/ 	.word	0x000016e0


	//   ....[16]....
        /*0104*/ 	.word	0x00001780


	//   ....[17]....
        /*0108*/ 	.word	0x000017f0


	//   ....[18]....
        /*010c*/ 	.word	0x00001a90


	//   ....[19]....
        /*0110*/ 	.word	0x00001b30


	//   ....[20]....
        /*0114*/ 	.word	0x00001b90


	//   ....[21]....
        /*0118*/ 	.word	0x00001bf0


	//   ....[22]....
        /*011c*/ 	.word	0x00001c60


	//   ....[23]....
        /*0120*/ 	.word	0x00001cd0


	//----- nvinfo : EIATTR_VRC_CTA_INIT_COUNT
	.align		4
.L_16758:
        /*0124*/ 	.byte	0x02, 0x4a
	.zero		1
	.zero		1


	//----- nvinfo : EIATTR_SYSCALL_OFFSETS
	.align		4
        /*0128*/ 	.byte	0x04, 0x46
        /*012a*/ 	.short	(.L_16760 - .L_16759)


	//   ....[0]....
.L_16759:
        /*012c*/ 	.word	0x000001b0


	//----- nvinfo : EIATTR_EXIT_INSTR_OFFSETS
	.align		4
.L_16760:
        /*0130*/ 	.byte	0x04, 0x1c
        /*0132*/ 	.short	(.L_16762 - .L_16761)


	//   ....[0]....
.L_16761:
        /*0134*/ 	.word	0x00000270


	//   ....[1]....
        /*0138*/ 	.word	0x00001540


	//----- nvinfo : EIATTR_CRS_STACK_SIZE
	.align		4
.L_16762:
        /*013c*/ 	.byte	0x04, 0x1e
        /*013e*/ 	.short	(.L_16764 - .L_16763)
.L_16763:
        /*0140*/ 	.word	0x00000000


	//----- nvinfo : EIATTR_CBANK_PARAM_SIZE
	.align		4
.L_16764:
        /*0144*/ 	.byte	0x03, 0x19
        /*0146*/ 	.short	0x0078


	//----- nvinfo : EIATTR_PARAM_CBANK
	.align		4
        /*0148*/ 	.byte	0x04, 0x0a
        /*014a*/ 	.short	(.L_16766 - .L_16765)
	.align		4
.L_16765:
        /*014c*/ 	.word	index@(.nv.constant0._Z15SoftmaxWarpImplI22BroadcastScaleMaskLoadIffbLm2EiE11DirectStoreIffEfLi2ELi2ELi8ELi2ELb1EL9Algorithm0EEvT_T0_ll)
        /*0150*/ 	.short	0x0380
        /*0152*/ 	.short	0x0078


	//----- nvinfo : EIATTR_SW_WAR
	.align		4
.L_16766:
        /*0154*/ 	.byte	0x04, 0x36
        /*0156*/ 	.short	(.L_16768 - .L_16767)
.L_16767:
        /*0158*/ 	.word	0x00000008
.L_16768:


//--------------------- .nv.info._Z15SoftmaxWarpImplI22BroadcastScaleMaskLoadIffbLm2EiE11DirectStoreIffEfLi2ELi2ELi8ELi2ELb0EL9Algorithm0EEvT_T0_ll --------------------------
	.section	.nv.info._Z15SoftmaxWarpImplI22BroadcastScaleMaskLoadIffbLm2EiE11DirectStoreIffEfLi2ELi2ELi8ELi2ELb0EL9Algorithm0EEvT_T0_ll,"",@"SHT_CUDA_INFO"
	.sectionflags	@""
	.align	4


	//----- nvinfo : EIATTR_CUDA_API_VERSION
	.align		4
        /*0000*/ 	.byte	0x04, 0x37
        /*0002*/ 	.short	(.L_16770 - .L_16769)
.L_16769:
        /*0004*/ 	.word	0x00000082


	//----- nvinfo : EIATTR_KPARAM_INFO
	.align		4
.L_16770:
        /*0008*/ 	.byte	0x04, 0x17
        /*000a*/ 	.short	(.L_16772 - .L_16771)
.L_16771:
        /*000c*/ 	.word	0x00000000
        /*0010*/ 	.short	0x0003
        /*0012*/ 	.short	0x0070
        /*0014*/ 	.byte	0x00, 0xf0, 0x21, 0x00


	//----- nvinfo : EIATTR_KPARAM_INFO
	.align		4
.L_16772:
        /*0018*/ 	.byte	0x04, 0x17
        /*001a*/ 	.short	(.L_16774 - .L_16773)
.L_16773:
        /*001c*/ 	.word	0x00000000
        /*0020*/ 	.short	0x0002
        /*0022*/ 	.short	0x0068
        /*0024*/ 	.byte	0x00, 0xf0, 0x21, 0x00


	//----- nvinfo : EIATTR_KPARAM_INFO
	.align		4
.L_16774:
        /*0028*/ 	.byte	0x04, 0x17
        /*002a*/ 	.short	(.L_16776 - .L_16775)
.L_16775:
        /*002c*/ 	.word	0x00000000
        /*0030*/ 	.short	0x0001
        /*0032*/ 	.short	0x0058
        /*0034*/ 	.byte	0x00, 0xf0, 0x41, 0x00


	//----- nvinfo : EIATTR_KPARAM_INFO
	.align		4
.L_16776:
        /*0038*/ 	.byte	0x04, 0x17
        /*003a*/ 	.short	(.L_16778 - .L_16777)
.L_16777:
        /*003c*/ 	.word	0x00000000
        /*0040*/ 	.short	0x0000
        /*0042*/ 	.short	0x0000
        /*0044*/ 	.byte	0x00, 0xf0, 0x61, 0x01


	//----- nvinfo : EIATTR_SPARSE_MMA_MASK
	.align		4
.L_16778:
        /*0048*/ 	.byte	0x03, 0x50
        /*004a*/ 	.short	0x0000


	//----- nvinfo : EIATTR_MAXREG_COUNT
	.align		4
        /*004c*/ 	.byte	0x03, 0x1b
        /*004e*/ 	.short	0x00ff


	//----- nvinfo : EIATTR_EXTERNS
	.align		4
        /*0050*/ 	.byte	0x04, 0x0f
        /*0052*/ 	.short	(.L_16780 - .L_16779)


	//   ....[0]....
	.align		4
.L_16779:
        /*0054*/ 	.word	index@(__assertfail)


	//----- nvinfo : EIATTR_MERCURY_ISA_VERSION
	.align		4
.L_16780:
        /*0058*/ 	.byte	0x03, 0x5f
        /*005a*/ 	.short	0x0101


	//----- nvinfo : EIATTR_COOP_GROUP_MASK_REGIDS
	.align		4
        /*005c*/ 	.byte	0x04, 0x29
        /*005e*/ 	.short	(.L_16782 - .L_16781)


	//   ....[0]....
.L_16781:
        /*0060*/ 	.word	0xffffffff


	//   ....[1]....
        /*0064*/ 	.word	0xffffffff


	//   ....[2]....
        /*0068*/ 	.word	0xffffffff


	//   ....[3]....
        /*006c*/ 	.word	0xffffffff


	//   ....[4]....
        /*0070*/ 	.word	0xffffffff


	//   ....[5]....
        /*0074*/ 	.word	0xffffffff


	//   ....[6]....
        /*0078*/ 	.word	0xffffffff


	//   ....[7]....
        /*007c*/ 	.word	0xffffffff


	//   ....[8]....
        /*0080*/ 	.word	0xffffffff


	//   ....[9]....
        /*0084*/ 	.word	0xffffffff


	//   ....[10]....
        /*0088*/ 	.word	0xffffffff


	//   ....[11]....
        /*008c*/ 	.word	0xffffffff


	//   ....[12]....
        /*0090*/ 	.word	0x0500000f


	//   ....[13]....
        /*0094*/ 	.word	0x0500000f


	//   ....[14]....
        /*0098*/ 	.word	0x0500000f


	//   ....[15]....
        /*009c*/ 	.word	0x0500000f


	//   ....[16]....
        /*00a0*/ 	.word	0x0500000f


	//   ....[17]....
        /*00a4*/ 	.word	0x0500000f


	//   ....[18]....
        /*00a8*/ 	.word	0x0500000f


	//   ....[19]....
        /*00ac*/ 	.word	0x0500000f


	//   ....[20]....
        /*00b0*/ 	.word	0x0500000f


	//   ....[21]....
        /*00b4*/ 	.word	0x0500000f


	//   ....[22]....
        /*00b8*/ 	.word	0x0500000f


	//   ....[23]....
        /*00bc*/ 	.word	0x0500000f


	//----- nvinfo : EIATTR_COOP_GROUP_INSTR_OFFSETS
	.align		4
.L_16782:
        /*00c0*/ 	.byte	0x04, 0x28
        /*00c2*/ 	.short	(.L_16784 - .L_16783)


	//   ....[0]....
.L_16783:
        /*00c4*/ 	.word	0x000009b0


	//   ....[1]....
        /*00c8*/ 	.word	0x000009e0


	//   ....[2]....
        /*00cc*/ 	.word	0x00000a10


	//   ....[3]....
        /*00d0*/ 	.word	0x00000a20


	//   ....[4]....
        /*00d4*/ 	.word	0x00000a50


	//   ....[5]....
        /*00d8*/ 	.word	0x00000a60


	//   ....[6]....
        /*00dc*/ 	.word	0x00000ce0


	//   ....[7]....
        /*00e0*/ 	.word	0x00000d20


	//   ....[8]....
        /*00e4*/ 	.word	0x00000d40


	//   ....[9]....
        /*00e8*/ 	.word	0x00000d60


	//   ....[10]....
        /*00ec*/ 	.word	0x00000d80


	//   ....[11]....
        /*00f0*/ 	.word	0x00000da0


	//   ....[12]....
        /*00f4*/ 	.word	0x00001390


	//   ....[13]....
        /*00f8*/ 	.word	0x00001410


	//   ....[14]....
        /*00fc*/ 	.word	0x00001470


	//   ....[15]....
        /*0100*/ 	.word	0x000014d0


	//   ....[16]....
        /*0104*/ 	.word	0x00001590


	//   ....[17]....
        /*0108*/ 	.word	0x00001600


	//   ....[18]....
        /*010c*/ 	.word	0x00001840


	//   ....[19]....
        /*0110*/ 	.word	0x00001920


	//   ....[20]....
        /*0114*/ 	.word	0x00001990


	//   ....[21]....
        /*0118*/ 	.word	0x000019f0


	//   ....[22]....
        /*011c*/ 	.word	0x00001a70


	//   ....[23]....
        /*0120*/ 	.word	0x00001ae0


	//----- nvinfo : EIATTR_VRC_CTA_INIT_COUNT
	.align		4
.L_16784:
        /*0124*/ 	.byte	0x02, 0x4a
	.zero		1
	.zero		1


	//----- nvinfo : EIATTR_SYSCALL_OFFSETS
	.align		4
        /*0128*/ 	.byte	0x04, 0x46
        /*012a*/ 	.short	(.L_16786 - .L_16785)


	//   ....[0]....
.L_16785:
        /*012c*/ 	.word	0x00000190


	//----- nvinfo : EIATTR_EXIT_INSTR_OFFSETS
	.align		4
.L_16786:
        /*0130*/ 	.byte	0x04, 0x1c
        /*0132*/ 	.short	(.L_16788 - .L_16787)


	//   ....[0]....
.L_16787:
        /*0134*/ 	.word	0x00000250


	//   ....[1]....
        /*0138*/ 	.word	0x00001330


	//----- nvinfo : EIATTR_CRS_STACK_SIZE
	.align		4
.L_16788:
        /*013c*/ 	.byte	0x04, 0x1e
        /*013e*/ 	.short	(.L_16790 - .L_16789)
.L_16789:
        /*0140*/ 	.word	0x00000000


	//----- nvinfo : EIATTR_CBANK_PARAM_SIZE
	.align		4
.L_16790:
        /*0144*/ 	.byte	0x03, 0x19
        /*0146*/ 	.short	0x0078


	//----- nvinfo : EIATTR_PARAM_CBANK
	.align		4
        /*0148*/ 	.byte	0x04, 0x0a
        /*014a*/ 	.short	(.L_16792 - .L_16791)
	.align		4
.L_16791:
        /*014c*/ 	.word	index@(.nv.constant0._Z15SoftmaxWarpImplI22BroadcastScaleMaskLoadIffbLm2EiE11DirectStoreIffEfLi2ELi2ELi8ELi2ELb0EL9Algorithm0EEvT_T0_ll)
        /*0150*/ 	.short	0x0380
        /*0152*/ 	.short	0x0078


	//----- nvinfo : EIATTR_SW_WAR
	.align		4
.L_16792:
        /*0154*/ 	.byte	0x04, 0x36
        /*0156*/ 	.short	(.L_16794 - .L_16793)
.L_16793:
        /*0158*/ 	.word	0x00000008
.L_16794:


//--------------------- .nv.info._Z15SoftmaxWarpImplI22BroadcastScaleMaskLoadIffbLm2EiE11DirectStoreIffEfLi2ELi2ELi4ELi1ELb1EL9Algorithm0EEvT_T0_ll --------------------------
	.section	.nv.info._Z15SoftmaxWarpImplI22BroadcastScaleMaskLoadIffbLm2EiE11DirectStoreIffEfLi2ELi2ELi4ELi1ELb1EL9Algorithm0EEvT_T0_ll,"",@"SHT_CUDA_INFO"
	.sectionflags	@""
	.align	4


	//----- nvinfo : EIATTR_CUDA_API_VERSION
	.align		4
        /*0000*/ 	.byte	0x04, 0x37
        /*0002*/ 	.short	(.L_16796 - .L_16795)
.L_16795:
        /*0004*/ 	.word	0x00000082


	//----- nvinfo : EIATTR_KPARAM_INFO
	.align		4
.L_16796:
        /*0008*/ 	.byte	0x04, 0x17
        /*000a*/ 	.short	(.L_16798 - .L_16797)
.L_16797:
        /*000c*/ 	.word	0x00000000
        /*0010*/ 	.short	0x0003
        /*0012*/ 	.short	0x0070
        /*0014*/ 	.byte	0x00, 0xf0, 0x21, 0x00


	//----- nvinfo : EIATTR_KPARAM_INFO
	.align		4
.L_16798:
        /*0018*/ 	.byte	0x04, 0x17
        /*001a*/ 	.short	(.L_16800 - .L_16799)
.L_16799:
        /*001c*/ 	.word	0x00000000
        /*0020*/ 	.short	0x0002
        /*0022*/ 	.short	0x0068
        /*0024*/ 	.byte	0x00, 0xf0, 0x21, 0x00


	//----- nvinfo : EIATTR_KPARAM_INFO
	.align		4
.L_16800:
        /*0028*/ 	.byte	0x04, 0x17
        /*002a*/ 	.short	(.L_16802 - .L_16801)
.L_16801:
        /*002c*/ 	.word	0x00000000
        /*0030*/ 	.short	0x0001
        /*0032*/ 	.short	0x0058
        /*0034*/ 	.byte	0x00, 0xf0, 0x41, 0x00


	//----- nvinfo : EIATTR_KPARAM_INFO
	.align		4
.L_16802:
        /*0038*/ 	.byte	0x04, 0x17
        /*003a*/ 	.short	(.L_16804 - .L_16803)
.L_16803:
        /*003c*/ 	.word	0x00000000
        /*0040*/ 	.short	0x0000
        /*0042*/ 	.short	0x0000
        /*0044*/ 	.byte	0x00, 0xf0, 0x61, 0x01


	//----- nvinfo : EIATTR_SPARSE_MMA_MASK
	.align		4
.L_16804:
        /*0048*/ 	.byte	0x03, 0x50
        /*004a*/ 	.short	0x0000


	//----- nvinfo : EIATTR_MAXREG_COUNT
	.align		4
        /*004c*/ 	.byte	0x03, 0x1b
        /*004e*/ 	.short	0x00ff


	//----- nvinfo : EIATTR_EXTERNS
	.align		4
        /*0050*/ 	.byte	0x04, 0x0f
        /*0052*/ 	.short	(.L_16806 - .L_16805)


	//   ....[0]....
	.align		4
.L_16805:
        /*0054*/ 	.word	index@(__assertfail)


	//----- nvinfo : EIATTR_MERCURY_ISA_VERSION
	.align		4
.L_16806:
        /*0058*/ 	.byte	0x03, 0x5f
        /*005a*/ 	.short	0x0101


	//----- nvinfo : EIATTR_COOP_GROUP_MASK_REGIDS
	.align		4
        /*005c*/ 	.byte	0x04, 0x29
        /*005e*/ 	.short	(.L_16808 - .L_16807)


	//   ....[0]....
.L_16807:
        /*0060*/ 	.word	0xffffffff


	//   ....[1]....
        /*0064*/ 	.word	0xffffffff


	//   ....[2]....
        /*0068*/ 	.word	0xffffffff


	//   ....[3]....
        /*006c*/ 	.word	0xffffffff


	//   ....[4]....
        /*0070*/ 	.word	0x0500000f


	//   ....[5]....
        /*0074*/ 	.word	0x0500000f


	//   ....[6]....
        /*0078*/ 	.word	0x0500000f


	//   ....[7]....
        /*007c*/ 	.word	0x0500000f


	//----- nvinfo : EIATTR_COOP_GROUP_INSTR_OFFSETS
	.align		4
.L_16808:
        /*0080*/ 	.byte	0x04, 0x28
        /*0082*/ 	.short	(.L_16810 - .L_16809)


	//   ....[0]....
.L_16809:
        /*0084*/ 	.word	0x00000740


	//   ....[1]....
        /*0088*/ 	.word	0x00000780


	//   ....[2]....
        /*008c*/ 	.word	0x000008e0


	//   ....[3]....
        /*0090*/ 	.word	0x00000900


	//   ....[4]....
        /*0094*/ 	.word	0x00000cb0


	//   ....[5]....
        /*0098*/ 	.word	0x00000d40


	//   ....[6]....
        /*009c*/ 	.word	0x00000ef0


	//   ....[7]....
        /*00a0*/ 	.word	0x00000f50


	//----- nvinfo : EIATTR_VRC_CTA_INIT_COUNT
	.align		4
.L_16810:
        /*00a4*/ 	.byte	0x02, 0x4a
	.zero		1
	.zero		1


	//----- nvinfo : EIATTR_SYSCALL_OFFSETS
	.align		4
        /*00a8*/ 	.byte	0x04, 0x46
        /*00aa*/ 	.short	(.L_16812 - .L_16811)


	//   ....[0]....
.L_16811:
        /*00ac*/ 	.word	0x000001b0


	//----- nvinfo : EIATTR_EXIT_INSTR_OFFSETS
	.align		4
.L_16812:
        /*00b0*/ 	.byte	0x04, 0x1c
        /*00b2*/ 	.short	(.L_16814 - .L_16813)


	//   ....[0]....
.L_16813:
        /*00b4*/ 	.word	0x00000260


	//   ....[1]....
        /*00b8*/ 	.word	0x00000c50


	//----- nvinfo : EIATTR_CRS_STACK_SIZE
	.align		4
.L_16814:
        /*00bc*/ 	.byte	0x04, 0x1e
        /*00be*/ 	.short	(.L_16816 - .L_16815)
.L_16815:
        /*00c0*/ 	.word	0x00000000


	//----- nvinfo : EIATTR_CBANK_PARAM_SIZE
	.align		4
.L_16816:
        /*00c4*/ 	.byte	0x03, 0x19
        /*00c6*/ 	.short	0x0078


	//----- nvinfo : EIATTR_PARAM_CBANK
	.align		4
        /*00c8*/ 	.byte	0x04, 0x0a
        /*00ca*/ 	.short	(.L_16818 - .L_16817)
	.align		4
.L_16817:
        /*00cc*/ 	.word	index@(.nv.constant0._Z15SoftmaxWarpImplI22BroadcastScaleMaskLoadIffbLm2EiE11DirectStoreIffEfLi2ELi2ELi4ELi1ELb1EL9Algorithm0EEvT_T0_ll)
        /*00d0*/ 	.short	0x0380
        /*00d2*/ 	.short	0x0078


	//----- nvinfo : EIATTR_SW_WAR
	.align		4
.L_16818:
        /*00d4*/ 	.byte	0x04, 0x36
        /*00d6*/ 	.short	(.L_16820 - .L_16819)
.L_16819:
        /*00d8*/ 	.word	0x00000008
.L_16820:


//--------------------- .nv.info._Z15SoftmaxWarpImplI22BroadcastScaleMaskLoadIffbLm2EiE11DirectStoreIffEfLi2ELi2ELi4ELi1ELb0EL9Algorithm0EEvT_T0_ll --------------------------
	.section	.nv.info._Z15SoftmaxWarpImplI22BroadcastScaleMaskLoadIffbLm2EiE11DirectStoreIffEfLi2ELi2ELi4ELi1ELb0EL9Algorithm0EEvT_T0_ll,"",@"SHT_CUDA_INFO"
	.sectionflags	@""
	.align	4


	//----- nvinfo : EIATTR_CUDA_API_VERSION
	.align		4
        /*0000*/ 	.byte	0x04, 0x37
        /*0002*/ 	.short	(.L_16822 - .L_16821)
.L_16821:
        /*0004*/ 	.word	0x00000082


	//----- nvinfo : EIATTR_KPARAM_INFO
	.align		4
.L_16822:
        /*0008*/ 	.byte	0x04, 0x17
        /*000a*/ 	.short	(.L_16824 - .L_16823)
.L_16823:
        /*000c*/ 	.word	0x00000000
        /*0010*/ 	.short	0x0003
        /*0012*/ 	.short	0x0070
        /*0014*/ 	.byte	0x00, 0xf0, 0x21, 0x00


	//----- nvinfo : EIATTR_KPARAM_INFO
	.align		4
.L_16824:
        /*0018*/ 	.byte	0x04, 0x17
        /*001a*/ 	.short	(.L_16826 - .L_16825)
.L_16825:
        /*001c*/ 	.word	0x00000000
        /*0020*/ 	.short	0x0002
        /*0022*/ 	.short	0x0068
        /*0024*/ 	.byte	0x00, 0xf0, 0x21, 0x00


	//----- nvinfo : EIATTR_KPARAM_INFO
	.align		4
.L_16826:
        /*0028*/ 	.byte	0x04, 0x17
        /*002a*/ 	.short	(.L_16828 - .L_16827)
.L_16827:
        /*002c*/ 	.word	0x00000000
        /*0030*/ 	.short	0x0001
        /*0032*/ 	.short	0x0058
        /*0034*/ 	.byte	0x00, 0xf0, 0x41, 0x00


	//----- nvinfo : EIATTR_KPARAM_INFO
	.align		4
.L_16828:
        /*0038*/ 	.byte	0x04, 0x17
        /*003a*/ 	.short	(.L_16830 - .L_16829)
.L_16829:
        /*003c*/ 	.word	0x00000000
        /*0040*/ 	.short	0x0000
        /*0042*/ 	.short	0x0000
        /*0044*/ 	.byte	0x00, 0xf0, 0x61, 0x01


	//----- nvinfo : EIATTR_SPARSE_MMA_MASK
	.align		4
.L_16830:
        /*0048*/ 	.byte	0x03, 0x50
        /*004a*/ 	.short	0x0000


	//----- nvinfo : EIATTR_MAXREG_COUNT
	.align		4
        /*004c*/ 	.byte	0x03, 0x1b
        /*004e*/ 	.short	0x00ff


	//----- nvinfo : EIATTR_EXTERNS
	.align		4
        /*0050*/ 	.byte	0x04, 0x0f
        /*0052*/ 	.short	(.L_16832 - .L_16831)


	//   ....[0]....
	.align		4
.L_16831:
        /*0054*/ 	.word	index@(__assertfail)


	//----- nvinfo : EIATTR_MERCURY_ISA_VERSION
	.align		4
.L_16832:
        /*0058*/ 	.byte	0x03, 0x5f
        /*005a*/ 	.short	0x0101


	//----- nvinfo : EIATTR_COOP_GROUP_MASK_REGIDS
	.align		4
        /*005c*/ 	.byte	0x04, 0x29
        /*005e*/ 	.short	(.L_16834 - .L_16833)


	//   ....[0]....
.L_16833:
        /*0060*/ 	.word	0xffffffff


	//   ....[1]....
        /*0064*/ 	.word	0xffffffff


	//   ....[2]....
        /*0068*/ 	.word	0xffffffff


	//   ....[3]....
        /*006c*/ 	.word	0xffffffff


	//   ....[4]....
        /*0070*/ 	.word	0x0500000f


	//   ....[5]....
        /*0074*/ 	.word	0x0500000f


	//   ....[6]....
        /*0078*/ 	.word	0x0500000f


	//   ....[7]....
        /*007c*/ 	.word	0x0500000f


	//----- nvinfo : EIATTR_COOP_GROUP_INSTR_OFFSETS
	.align		4
.L_16834:
        /*0080*/ 	.byte	0x04, 0x28
        /*0082*/ 	.short	(.L_16836 - .L_16835)


	//   ....[0]....
.L_16835:
        /*0084*/ 	.word	0x00000690


	//   ....[1]....
        /*0088*/ 	.word	0x000006d0


	//   ....[2]....
        /*008c*/ 	.word	0x00000830


	//   ....[3]....
        /*0090*/ 	.word	0x00000850


	//   ....[4]....
        /*0094*/ 	.word	0x00000bc0


	//   ....[5]....
        /*0098*/ 	.word	0x00000c50


	//   ....[6]....
        /*009c*/ 	.word	0x00000e00


	//   ....[7]....
        /*00a0*/ 	.word	0x00000e60


	//----- nvinfo : EIATTR_VRC_CTA_INIT_COUNT
	.align		4
.L_16836:
        /*00a4*/ 	.byte	0x02, 0x4a
	.zero		1
	.zero		1


	//----- nvinfo : EIATTR_SYSCALL_OFFSETS
	.align		4
        /*00a8*/ 	.byte	0x04, 0x46
        /*00aa*/ 	.short	(.L_16838 - .L_16837)


	//   ....[0]....
.L_16837:
        /*00ac*/ 	.word	0x00000190


	//----- nvinfo : EIATTR_EXIT_INSTR_OFFSETS
	.align		4
.L_16838:
        /*00b0*/ 	.byte	0x04, 0x1c
        /*00b2*/ 	.short	(.L_16840 - .L_16839)


	//   ....[0]....
.L_16839:
        /*00b4*/ 	.word	0x00000240


	//   ....[1]....
        /*00b8*/ 	.word	0x00000b60


	//----- nvinfo : EIATTR_CRS_STACK_SIZE
	.align		4
.L_16840:
        /*00bc*/ 	.byte	0x04, 0x1e
        /*00be*/ 	.short	(.L_16842 - .L_16841)
.L_16841:
        /*00c0*/ 	.word	0x00000000


	//----- nvinfo : EIATTR_CBANK_PARAM_SIZE
	.align		4
.L_16842:
        /*00c4*/ 	.byte	0x03, 0x19
        /*00c6*/ 	.short	0x0078


	//----- nvinfo : EIATTR_PARAM_CBANK
	.align		4
        /*00c8*/ 	.byte	0x04, 0x0a
        /*00ca*/ 	.short	(.L_16844 - .L_16843)
	.align		4
.L_16843:
        /*00cc*/ 	.word	index@(.nv.constant0._Z15SoftmaxWarpImplI22BroadcastScaleMaskLoadIffbLm2EiE11DirectStoreIffEfLi2ELi2ELi4ELi1ELb0EL9Algorithm0EEvT_T0_ll)
        /*00d0*/ 	.short	0x0380
        /*00d2*/ 	.short	0x0078


	//----- nvinfo : EIATTR_SW_WAR
	.align		4
.L_16844:
        /*00d4*/ 	.byte	0x04, 0x36
        /*00d6*/ 	.short	(.L_16846 - .L_16845)
.L_16845:
        /*00d8*/ 	.word	0x00000008
.L_16846:


//--------------------- .nv.info._Z15SoftmaxWarpImplI22BroadcastScaleMaskLoadIffbLm2EiE11DirectStoreIffEfLi2ELi2ELi4ELi2ELb1EL9Algorithm0EEvT_T0_ll --------------------------
	.section	.nv.info._Z15SoftmaxWarpImplI22BroadcastScaleMaskLoadIffbLm2EiE11DirectStoreIffEfLi2ELi2ELi4ELi2ELb1EL9Algorithm0EEvT_T0_ll,"",@"SHT_CUDA_INFO"
	.sectionflags	@""
	.align	4


	//----- nvinfo : EIATTR_CUDA_API_VERSION
	.align		4
        /*0000*/ 	.byte	0x04, 0x37
        /*0002*/ 	.short	(.L_16848 - .L_16847)
.L_16847:
        /*0004*/ 	.word	0x00000082


	//----- nvinfo : EIATTR_KPARAM_INFO
	.align		4
.L_16848:
        /*0008*/ 	.byte	0x04, 0x17
        /*000a*/ 	.short	(.L_16850 - .L_16849)
.L_16849:
        /*000c*/ 	.word	0x00000000
        /*0010*/ 	.short	0x0003
        /*0012*/ 	.short	0x0070
        /*0014*/ 	.byte	0x00, 0xf0, 0x21, 0x00


	//----- nvinfo : EIATTR_KPARAM_INFO
	.align		4
.L_16850:
        /*0018*/ 	.byte	0x04, 0x17
        /*001a*/ 	.short	(.L_16852 - .L_16851)
.L_16851:
        /*001c*/ 	.word	0x00000000
        /*0020*/ 	.short	0x0002
        /*0022*/ 	.short	0x0068
        /*0024*/ 	.byte	0x00, 0xf0, 0x21, 0x00


	//----- nvinfo : EIATTR_KPARAM_INFO
	.align		4
.L_16852:
        /*0028*/ 	.byte	0x04, 0x17
        /*002a*/ 	.short	(.L_16854 - .L_16853)
.L_16853:
        /*002c*/ 	.word	0x00000000
        /*0030*/ 	.short	0x0001
        /*0032*/ 	.short	0x0058
        /*0034*/ 	.byte	0x00, 0xf0, 0x41, 0x00


	//----- nvinfo : EIATTR_KPARAM_INFO
	.align		4
.L_16854:
        /*0038*/ 	.byte	0x04, 0x17
        /*003a*/ 	.short	(.L_16856 - .L_16855)
.L_16855:
        /*003c*/ 	.word	0x00000000
        /*0040*/ 	.short	0x0000
        /*0042*/ 	.short	0x0000
        /*0044*/ 	.byte	0x00, 0xf0, 0x61, 0x01


	//----- nvinfo : EIATTR_SPARSE_MMA_MASK
	.align		4
.L_16856:
        /*0048*/ 	.byte	0x03, 0x50
        /*004a*/ 	.short	0x0000


	//----- nvinfo : EIATTR_MAXREG_COUNT
	.align		4
        /*004c*/ 	.byte	0x03, 0x1b
        /*004e*/ 	.short	0x00ff


	//----- nvinfo : EIATTR_EXTERNS
	.align		4
        /*0050*/ 	.byte	0x04, 0x0f
        /*0052*/ 	.short	(.L_16858 - .L_16857)


	//   ....[0]....
	.align		4
.L_16857:
        /*0054*/ 	.word	index@(__assertfail)


	//----- nvinfo : EIATTR_MERCURY_ISA_VERSION
	.align		4
.L_16858:
        /*0058*/ 	.byte	0x03, 0x5f
        /*005a*/ 	.short	0x0101


	//----- nvinfo : EIATTR_COOP_GROUP_MASK_REGIDS
	.align		4
        /*005c*/ 	.byte	0x04, 0x29
        /*005e*/ 	.short	(.L_16860 - .L_16859)


	//   ....[0]....
.L_16859:
        /*0060*/ 	.word	0xffffffff


	//   ....[1]....
        /*0064*/ 	.word	0xffffffff


	//   ....[2]....
        /*0068*/ 	.word	0xffffffff


	//   ....[3]....
        /*006c*/ 	.word	0xffffffff


	//   ....[4]....
        /*0070*/ 	.word	0xffffffff


	//   ....[5]....
        /*0074*/ 	.word	0xffffffff


	//   ....[6]....
        /*0078*/ 	.word	0xffffffff


	//   ....[7]....
        /*007c*/ 	.word	0xffffffff


	//   ....[8]....
        /*0080*/ 	.word	0x0500000f


	//   ....[9]....
        /*0084*/ 	.word	0x0500000f


	//   ....[10]....
        /*0088*/ 	.word	0x0500000f


	//   ....[11]....
        /*008c*/ 	.word	0x0500000f


	//   ....[12]....
        /*0090*/ 	.word	0x0500000f


	//   ....[13]....
        /*0094*/ 	.word	0x0500000f


	//   ....[14]....
        /*0098*/ 	.word	0x0500000f


	//   ....[15]....
        /*009c*/ 	.word	0x0500000f


	//----- nvinfo : EIATTR_COOP_GROUP_INSTR_OFFSETS
	.align		4
.L_16860:
        /*00a0*/ 	.byte	0x04, 0x28
        /*00a2*/ 	.short	(.L_16862 - .L_16861)


	//   ....[0]....
.L_16861:
        /*00a4*/ 	.word	0x00000b60


	//   ....[1]....
        /*00a8*/ 	.word	0x00000b80


	//   ....[2]....
        /*00ac*/ 	.word	0x00000bb0


	//   ....[3]....
        /*00b0*/ 	.word	0x00000bc0


	//   ....[4]....
        /*00b4*/ 	.word	0x00000e50


	//   ....[5]....
        /*00b8*/ 	.word	0x00000e90


	//   ....[6]....
        /*00bc*/ 	.word	0x00000eb0


	//   ....[7]....
        /*00c0*/ 	.word	0x00000ed0


	//   ....[8]....
        /*00c4*/ 	.word	0x00001520


	//   ....[9]....
        /*00c8*/ 	.word	0x000015a0


	//   ....[10]....
        /*00cc*/ 	.word	0x00001620


	//   ....[11]....
        /*00d0*/ 	.word	0x000016b0


	//   ....[12]....
        /*00d4*/ 	.word	0x00001940


	//   ....[13]....
        /*00d8*/ 	.word	0x000019e0


	//   ....[14]....
        /*00dc*/ 	.word	0x00001a40


	//   ....[15]....
        /*00e0*/ 	.word	0x00001ab0


	//----- nvinfo : EIATTR_VRC_CTA_INIT_COUNT
	.align		4
.L_16862:
        /*00e4*/ 	.byte	0x02, 0x4a
	.zero		1
	.zero		1


	//----- nvinfo : EIATTR_SYSCALL_OFFSETS
	.align		4
        /*00e8*/ 	.byte	0x04, 0x46
        /*00ea*/ 	.short	(.L_16864 - .L_16863)


	//   ....[0]....
.L_16863:
        /*00ec*/ 	.word	0x000001b0


	//----- nvinfo : EIATTR_EXIT_INSTR_OFFSETS
	.align		4
.L_16864:
        /*00f0*/ 	.byte	0x04, 0x1c
        /*00f2*/ 	.short	(.L_16866 - .L_16865)


	//   ....[0]....
.L_16865:
        /*00f4*/ 	.word	0x00000270


	//   ....[1]....
        /*00f8*/ 	.word	0x000014c0


	//----- nvinfo : EIATTR_CRS_STACK_SIZE
	.align		4
.L_16866:
        /*00fc*/ 	.byte	0x04, 0x1e
        /*00fe*/ 	.short	(.L_16868 - .L_16867)
.L_16867:
        /*0100*/ 	.word	0x00000000


	//----- nvinfo : EIATTR_CBANK_PARAM_SIZE
	.align		4
.L_16868:
        /*0104*/ 	.byte	0x03, 0x19
        /*0106*/ 	.short	0x0078


	//----- nvinfo : EIATTR_PARAM_CBANK
	.align		4
        /*0108*/ 	.byte	0x04, 0x0a
        /*010a*/ 	.short	(.L_16870 - .L_16869)
	.align		4
.L_16869:
        /*010c*/ 	.word	index@(.nv.constant0._Z15SoftmaxWarpImplI22BroadcastScaleMaskLoadIffbLm2EiE11DirectStoreIffEfLi2ELi2ELi4ELi2ELb1EL9Algorithm0EEvT_T0_ll)
        /*0110*/ 	.short	0x0380
        /*0112*/ 	.short	0x0078


	//----- nvinfo : EIATTR_SW_WAR
	.align		4
.L_16870:
        /*0114*/ 	.byte	0x04, 0x36
        /*0116*/ 	.short	(.L_16872 - .L_16871)
.L_16871:
        /*0118*/ 	.word	0x00000008
.L_16872:


//--------------------- .nv.info._Z15SoftmaxWarpImplI22BroadcastScaleMaskLoadIffbLm2EiE11DirectStoreIffEfLi2ELi2ELi4ELi2ELb0EL9Algorithm0EEvT_T0_ll --------------------------
	.section	.nv.info._Z15SoftmaxWarpImplI22BroadcastScaleMaskLoadIffbLm2EiE11DirectStoreIffEfLi2ELi2ELi4ELi2ELb0EL9Algorithm0EEvT_T0_ll,"",@"SHT_CUDA_INFO"
	.sectionflags	@""
	.align	4


	//----- nvinfo : EIATTR_CUDA_API_VERSION
	.align		4
        /*0000*/ 	.byte	0x04, 0x37
        /*0002*/ 	.short	(.L_16874 - .L_16873)
.L_16873:
        /*0004*/ 	.word	0x00000082


	//----- nvinfo : EIATTR_KPARAM_INFO
	.align		4
.L_16874:
        /*0008*/ 	.byte	0x04, 0x17
        /*000a*/ 	.short	(.L_16876 - .L_16875)
.L_16875:
        /*000c*/ 	.word	0x00000000
        /*0010*/ 	.short	0x0003
        /*0012*/ 	.short	0x0070
        /*0014*/ 	.byte	0x00, 0xf0, 0x21, 0x00


	//----- nvinfo : EIATTR_KPARAM_INFO
	.align		4
.L_16876:
        /*0018*/ 	.byte	0x04, 0x17
        /*001a*/ 	.short	(.L_16878 - .L_16877)
.L_16877:
        /*001c*/ 	.word	0x00000000
        /*0020*/ 	.short	0x0002
        /*0022*/ 	.short	0x0068
        /*0024*/ 	.byte	0x00, 0xf0, 0x21, 0x00


	//----- nvinfo : EIATTR_KPARAM_INFO
	.align		4
.L_16878:
        /*0028*/ 	.byte	0x04, 0x17
        /*002a*/ 	.short	(.L_16880 - .L_16879)
.L_16879:
        /*002c*/ 	.word	0x00000000
        /*0030*/ 	.short	0x0001
        /*0032*/ 	.short	0x0058
        /*0034*/ 	.byte	0x00, 0xf0, 0x41, 0x00


	//----- nvinfo : EIATTR_KPARAM_INFO
	.align		4
.L_16880:
        /*0038*/ 	.byte	0x04, 0x17
        /*003a*/ 	.short	(.L_16882 - .L_16881)
.L_16881:
        /*003c*/ 	.word	0x00000000
        /*0040*/ 	.short	0x0000
        /*0042*/ 	.short	0x0000
        /*0044*/ 	.byte	0x00, 0xf0, 0x61, 0x01


	//----- nvinfo : EIATTR_SPARSE_MMA_MASK
	.align		4
.L_16882:
        /*0048*/ 	.byte	0x03, 0x50
        /*004a*/ 	.short	0x0000


	//----- nvinfo : EIATTR_MAXREG_COUNT
	.align		4
        /*004c*/ 	.byte	0x03, 0x1b
        /*004e*/ 	.short	0x00ff


	//----- nvinfo : EIATTR_EXTERNS
	.align		4
        /*0050*/ 	.byte	0x04, 0x0f
        /*0052*/ 	.short	(.L_16884 - .L_16883)


	//   ....[0]....
	.align		4
.L_16883:
        /*0054*/ 	.word	index@(__assertfail)


	//----- nvinfo : EIATTR_MERCURY_ISA_VERSION
	.align		4
.L_16884:
        /*0058*/ 	.byte	0x03, 0x5f
        /*005a*/ 	.short	0x0101


	//----- nvinfo : EIATTR_COOP_GROUP_MASK_REGIDS
	.align		4
        /*005c*/ 	.byte	0x04, 0x29
        /*005e*/ 	.short	(.L_16886 - .L_16885)


	//   ....[0]....
.L_16885:
        /*0060*/ 	.word	0xffffffff


	//   ....[1]....
        /*0064*/ 	.word	0xffffffff


	//   ....[2]....
        /*0068*/ 	.word	0xffffffff


	//   ....[3]....
        /*006c*/ 	.word	0xffffffff


	//   ....[4]....
        /*0070*/ 	.word	0xffffffff


	//   ....[5]....
        /*0074*/ 	.word	0xffffffff


	//   ....[6]....
        /*0078*/ 	.word	0xffffffff


	//   ....[7]....
        /*007c*/ 	.word	0xffffffff


	//   ....[8]....
        /*0080*/ 	.word	0x0500000f


	//   ....[9]....
        /*0084*/ 	.word	0x0500000f


	//   ....[10]....
        /*0088*/ 	.word	0x0500000f


	//   ....[11]....
        /*008c*/ 	.word	0x0500000f


	//   ....[12]....
        /*0090*/ 	.word	0x0500000f


	//   ....[13]....
        /*0094*/ 	.word	0x0500000f


	//   ....[14]....
        /*0098*/ 	.word	0x0500000f


	//   ....[15]....
        /*009c*/ 	.word	0x0500000f


	//----- nvinfo : EIATTR_COOP_GROUP_INSTR_OFFSETS
	.align		4
.L_16886:
        /*00a0*/ 	.byte	0x04, 0x28
        /*00a2*/ 	.short	(.L_16888 - .L_16887)


	//   ....[0]....
.L_16887:
        /*00a4*/ 	.word	0x000009a0


	//   ....[1]....
        /*00a8*/ 	.word	0x000009d0


	//   ....[2]....
        /*00ac*/ 	.word	0x00000a00


	//   ....[3]....
        /*00b0*/ 	.word	0x00000a10


	//   ....[4]....
        /*00b4*/ 	.word	0x00000c90


	//   ....[5]....
        /*00b8*/ 	.word	0x00000cd0


	//   ....[6]....
        /*00bc*/ 	.word	0x00000cf0


	//   ....[7]....
        /*00c0*/ 	.word	0x00000d10


	//   ....[8]....
        /*00c4*/ 	.word	0x00001300


	//   ....[9]....
        /*00c8*/ 	.word	0x00001390


	//   ....[10]....
        /*00cc*/ 	.word	0x000013f0


	//   ....[11]....
        /*00d0*/ 	.word	0x000014c0


	//   ....[12]....
        /*00d4*/ 	.word	0x00001740


	//   ....[13]....
        /*00d8*/ 	.word	0x000017e0


	//   ....[14]....
        /*00dc*/ 	.word	0x00001840


	//   ....[15]....
        /*00e0*/ 	.word	0x000018c0


	//----- nvinfo : EIATTR_VRC_CTA_INIT_COUNT
	.align		4
.L_16888:
        /*00e4*/ 	.byte	0x02, 0x4a
	.zero		1
	.zero		1


	//----- nvinfo : EIATTR_SYSCALL_OFFSETS
	.align		4
        /*00e8*/ 	.byte	0x04, 0x46
        /*00ea*/ 	.short	(.L_16890 - .L_16889)


	//   ....[0]....
.L_16889:
        /*00ec*/ 	.word	0x00000190


	//----- nvinfo : EIATTR_EXIT_INSTR_OFFSETS
	.align		4
.L_16890:
        /*00f0*/ 	.byte	0x04, 0x1c
        /*00f2*/ 	.short	(.L_16892 - .L_16891)


	//   ....[0]....
.L_16891:
        /*00f4*/ 	.word	0x00000250


	//   ....[1]....
        /*00f8*/ 	.word	0x000012a0


	//----- nvinfo : EIATTR_CRS_STACK_SIZE
	.align		4
.L_16892:
        /*00fc*/ 	.byte	0x04, 0x1e
        /*00fe*/ 	.short	(.L_16894 - .L_16893)
.L_16893:
        /*0100*/ 	.word	0x00000000


	//----- nvinfo : EIATTR_CBANK_PARAM_SIZE
	.align		4
.L_16894:
        /*0104*/ 	.byte	0x03, 0x19
        /*0106*/ 	.short	0x0078


	//----- nvinfo : EIATTR_PARAM_CBANK
	.align		4
        /*0108*/ 	.byte	0x04, 0x0a
        /*010a*/ 	.short	(.L_16896 - .L_16895)
	.align		4
.L_16895:
        /*010c*/ 	.word	index@(.nv.constant0._Z15SoftmaxWarpImplI22BroadcastScaleMaskLoadIffbLm2EiE11DirectStoreIffEfLi2ELi2ELi4ELi2ELb0EL9Algorithm0EEvT_T0_ll)
        /*0110*/ 	.short	0x0380
        /*0112*/ 	.short	0x0078


	//----- nvinfo : EIATTR_SW_WAR
	.align		4
.L_16896:
        /*0114*/ 	.byte	0x04, 0x36
        /*0116*/ 	.short	(.L_16898 - .L_16897)
.L_16897:
        /*0118*/ 	.word	0x00000008
.L_16898:


//--------------------- .nv.info._Z15SoftmaxWarpImplI22BroadcastScaleMaskLoadIffbLm2EiE11DirectStoreIffEfLi2ELi2ELi2ELi1ELb1EL9Algorithm0EEvT_T0_ll --------------------------
	.section	.nv.info._Z15SoftmaxWarpImplI22BroadcastScaleMaskLoadIffbLm2EiE11DirectStoreIffEfLi2ELi2ELi2ELi1ELb1EL9Algorithm0EEvT_T0_ll,"",@"SHT_CUDA_INFO"
	.sectionflags	@""
	.align	4


	//----- nvinfo : EIATTR_CUDA_API_VERSION
	.align		4
        /*0000*/ 	.byte	0x04, 0x37
        /*0002*/ 	.short	(.L_16900 - .L_16899)
.L_16899:
        /*0004*/ 	.word	0x00000082


	//----- nvinfo : EIATTR_KPARAM_INFO
	.align		4
.L_16900:
        /*0008*/ 	.byte	0x04, 0x17
        /*000a*/ 	.short	(.L_16902 - .L_16901)
.L_16901:
        /*000c*/ 	.word	0x00000000
        /*0010*/ 	.short	0x0003
        /*0012*/ 	.short	0x0070
        /*0014*/ 	.byte	0x00, 0xf0, 0x21, 0x00


	//----- nvinfo : EIATTR_KPARAM_INFO
	.align		4
.L_16902:
        /*0018*/ 	.byte	0x04, 0x17
        /*001a*/ 	.short	(.L_16904 - .L_16903)
.L_16903:
        /*001c*/ 	.word	0x00000000
        /*0020*/ 	.short	0x0002
        /*0022*/ 	.short	0x0068
        /*0024*/ 	.byte	0x00, 0xf0, 0x21, 0x00


	//----- nvinfo : EIATTR_KPARAM_INFO
	.align		4
.L_16904:
        /*0028*/ 	.byte	0x04, 0x17
        /*002a*/ 	.short	(.L_16906 - .L_16905)
.L_16905:
        /*002c*/ 	.word	0x00000000
        /*0030*/ 	.short	0x0001
        /*0032*/ 	.short	0x0058
        /*0034*/ 	.byte	0x00, 0xf0, 0x41, 0x00


	//----- nvinfo : EIATTR_KPARAM_INFO
	.align		4
.L_16906:
        /*0038*/ 	.byte	0x04, 0x17
        /*003a*/ 	.short	(.L_16908 - .L_16907)
.L_16907:
        /*003c*/ 	.word	0x00000000
        /*0040*/ 	.short	0x0000
        /*0042*/ 	.short	0x0000
        /*0044*/ 	.byte	0x00, 0xf0, 0x61, 0x01


	//----- nvinfo : EIATTR_SPARSE_MMA_MASK
	.align		4
.L_16908:
        /*0048*/ 	.byte	0x03, 0x50
        /*004a*/ 	.short	0x0000


	//----- nvinfo : EIATTR_MAXREG_COUNT
	.align		4
        /*004c*/ 	.byte	0x03, 0x1b
        /*004e*/ 	.short	0x00ff


	//----- nvinfo : EIATTR_EXTERNS
	.align		4
        /*0050*/ 	.byte	0x04, 0x0f
        /*0052*/ 	.short	(.L_16910 - .L_16909)


	//   ....[0]....
	.align		4
.L_16909:
        /*0054*/ 	.word	index@(__assertfail)


	//----- nvinfo : EIATTR_MERCURY_ISA_VERSION
	.align		4
.L_16910:
        /*0058*/ 	.byte	0x03, 0x5f
        /*005a*/ 	.short	0x0101


	//----- nvinfo : EIATTR_COOP_GROUP_MASK_REGIDS
	.align		4
        /*005c*/ 	.byte	0x04, 0x29
        /*005e*/ 	.short	(.L_16912 - .L_16911)


	//   ....[0]....
.L_16911:
        /*0060*/ 	.word	0xffffffff


	//   ....[1]....
        /*0064*/ 	.word	0xffffffff


	//   ....[2]....
        /*0068*/ 	.word	0x0500000f


	//   ....[3]....
        /*006c*/ 	.word	0x0500000f


	//----- nvinfo : EIATTR_COOP_GROUP_INSTR_OFFSETS
	.align		4
.L_16912:
        /*0070*/ 	.byte	0x04, 0x28
        /*0072*/ 	.short	(.L_16914 - .L_16913)


	//   ....[0]....
.L_16913:
        /*0074*/ 	.word	0x00000740


	//   ....[1]....
        /*0078*/ 	.word	0x000008c0


	//   ....[2]....
        /*007c*/ 	.word	0x00000ca0


	//   ....[3]....
        /*0080*/ 	.word	0x00000e80


	//----- nvinfo : EIATTR_VRC_CTA_INIT_COUNT
	.align		4
.L_16914:
        /*0084*/ 	.byte	0x02, 0x4a
	.zero		1
	.zero		1


	//----- nvinfo : EIATTR_SYSCALL_OFFSETS
	.align		4
        /*0088*/ 	.byte	0x04, 0x46
        /*008a*/ 	.short	(.L_16916 - .L_16915)


	//   ....[0]....
.L_16915:
        /*008c*/ 	.word	0x000001b0


	//----- nvinfo : EIATTR_EXIT_INSTR_OFFSETS
	.align		4
.L_16916:
        /*0090*/ 	.byte	0x04, 0x1c
        /*0092*/ 	.short	(.L_16918 - .L_16917)


	//   ....[0]....
.L_16917:
        /*0094*/ 	.word	0x00000260


	//   ....[1]....
        /*0098*/ 	.word	0x00000c40


	//----- nvinfo : EIATTR_CRS_STACK_SIZE
	.align		4
.L_16918:
        /*009c*/ 	.byte	0x04, 0x1e
        /*009e*/ 	.short	(.L_16920 - .L_16919)
.L_16919:
        /*00a0*/ 	.word	0x00000000


	//----- nvinfo : EIATTR_CBANK_PARAM_SIZE
	.align		4
.L_16920:
        /*00a4*/ 	.byte	0x03, 0x19
        /*00a6*/ 	.short	0x0078


	//----- nvinfo : EIATTR_PARAM_CBANK
	.align		4
        /*00a8*/ 	.byte	0x04, 0x0a
        /*00aa*/ 	.short	(.L_16922 - .L_16921)
	.align		4
.L_16921:
        /*00ac*/ 	.word	index@(.nv.constant0._Z15SoftmaxWarpImplI22BroadcastScaleMaskLoadIffbLm2EiE11DirectStoreIffEfLi2ELi2ELi2ELi1ELb1EL9Algorithm0EEvT_T0_ll)
        /*00b0*/ 	.short	0x0380
        /*00b2*/ 	.short	0x0078


	//----- nvinfo : EIATTR_SW_WAR
	.align		4
.L_16922:
        /*00b4*/ 	.byte	0x04, 0x36
        /*00b6*/ 	.short	(.L_16924 - .L_16923)
.L_16923:
        /*00b8*/ 	.word	0x00000008
.L_16924:


//--------------------- .nv.info._Z15SoftmaxWarpImplI22BroadcastScaleMaskLoadIffbLm2EiE11DirectStoreIffEfLi2ELi2ELi2ELi1ELb0EL9Algorithm0EEvT_T0_ll --------------------------
	.section	.nv.info._Z15SoftmaxWarpImplI22BroadcastScaleMaskLoadIffbLm2EiE11DirectStoreIffEfLi2ELi2ELi2ELi1ELb0EL9Algorithm0EEvT_T0_ll,"",@"SHT_CUDA_INFO"
	.sectionflags	@""
	.align	4


	//----- nvinfo : EIATTR_CUDA_API_VERSION
	.align		4
        /*0000*/ 	.byte	0x04, 0x37
        /*0002*/ 	.short	(.L_16926 - .L_16925)
.L_16925:
        /*0004*/ 	.word	0x00000082


	//----- nvinfo : EIATTR_KPARAM_INFO
	.align		4
.L_16926:
        /*0008*/ 	.byte	0x04, 0x17
        /*000a*/ 	.short	(.L_16928 - .L_16927)
.L_16927:
        /*000c*/ 	.word	0x00000000
        /*0010*/ 	.short	0x0003
        /*0012*/ 	.short	0x0070
        /*0014*/ 	.byte	0x00, 0xf0, 0x21, 0x00


	//----- nvinfo : EIATTR_KPARAM_INFO
	.align		4
.L_16928:
        /*0018*/ 	.byte	0x04, 0x17
        /*001a*/ 	.short	(.L_16930 - .L_16929)
.L_16929:
        /*001c*/ 	.word	0x00000000
        /*0020*/ 	.short	0x0002
        /*0022*/ 	.short	0x0068
        /*0024*/ 	.byte	0x00, 0xf0, 0x21, 0x00


	//----- nvinfo : EIATTR_KPARAM_INFO
	.align		4
.L_16930:
        /*0028*/ 	.byte	0x04, 0x17
        /*002a*/ 	.short	(.L_16932 - .L_16931)
.L_16931:
        /*002c*/ 	.word	0x00000000
        /*0030*/ 	.short	0x0001
        /*0032*/ 	.short	0x0058
        /*0034*/ 	.byte	0x00, 0xf0, 0x41, 0x00


	//----- nvinfo : EIATTR_KPARAM_INFO
	.align		4
.L_16932:
        /*0038*/ 	.byte	0x04, 0x17
        /*003a*/ 	.short	(.L_16934 - .L_16933)
.L_16933:
        /*003c*/ 	.word	0x00000000
        /*0040*/ 	.short	0x0000
        /*0042*/ 	.short	0x0000
        /*0044*/ 	.byte	0x00, 0xf0, 0x61, 0x01


	//----- nvinfo : EIATTR_SPARSE_MMA_MASK
	.align		4
.L_16934:
        /*0048*/ 	.byte	0x03, 0x50
        /*004a*/ 	.short	0x0000


	//----- nvinfo : EIATTR_MAXREG_COUNT
	.align		4
        /*004c*/ 	.byte	0x03, 0x1b
        /*004e*/ 	.short	0x00ff


	//----- nvinfo : EIATTR_EXTERNS
	.align		4
        /*0050*/ 	.byte	0x04, 0x0f
        /*0052*/ 	.short	(.L_16936 - .L_16935)


	//   ....[0]....
	.align		4
.L_16935:
        /*0054*/ 	.word	index@(__assertfail)


	//----- nvinfo : EIATTR_MERCURY_ISA_VERSION
	.align		4
.L_16936:
        /*0058*/ 	.byte	0x03, 0x5f
        /*005a*/ 	.short	0x0101


	//----- nvinfo : EIATTR_COOP_GROUP_MASK_REGIDS
	.align		4
        /*005c*/ 	.byte	0x04, 0x29
        /*005e*/ 	.short	(.L_16938 - .L_16937)


	//   ....[0]....
.L_16937:
        /*0060*/ 	.word	0xffffffff


	//   ....[1]....
        /*0064*/ 	.word	0xffffffff


	//   ....[2]....
        /*0068*/ 	.word	0x0500000f


	//   ....[3]....
        /*006c*/ 	.word	0x0500000f


	//----- nvinfo : EIATTR_COOP_GROUP_INSTR_OFFSETS
	.align		4
.L_16938:
        /*0070*/ 	.byte	0x04, 0x28
        /*0072*/ 	.short	(.L_16940 - .L_16939)


	//   ....[0]....
.L_16939:
        /*0074*/ 	.word	0x00000690


	//   ....[1]....
        /*0078*/ 	.word	0x00000810


	//   ....[2]....
        /*007c*/ 	.word	0x00000bb0


	//   ....[3]....
        /*0080*/ 	.word	0x00000d90


	//----- nvinfo : EIATTR_VRC_CTA_INIT_COUNT
	.align		4
.L_16940:
        /*0084*/ 	.byte	0x02, 0x4a
	.zero		1
	.zero		1


	//----- nvinfo : EIATTR_SYSCALL_OFFSETS
	.align		4
        /*0088*/ 	.byte	0x04, 0x46
        /*008a*/ 	.short	(.L_16942 - .L_16941)


	//   ....[0]....
.L_16941:
        /*008c*/ 	.word	0x00000190


	//----- nvinfo : EIATTR_EXIT_INSTR_OFFSETS
	.align		4
.L_16942:
        /*0090*/ 	.byte	0x04, 0x1c
        /*0092*/ 	.short	(.L_16944 - .L_16943)


	//   ....[0]....
.L_16943:
        /*0094*/ 	.word	0x00000240


	//   ....[1]....
        /*0098*/ 	.word	0x00000b50


	//----- nvinfo : EIATTR_CRS_STACK_SIZE
	.align		4
.L_16944:
        /*009c*/ 	.byte	0x04, 0x1e
        /*009e*/ 	.short	(.L_16946 - .L_16945)
.L_16945:
        /*00a0*/ 	.word	0x00000000


	//----- nvinfo : EIATTR_CBANK_PARAM_SIZE
	.align		4
.L_16946:
        /*00a4*/ 	.byte	0x03, 0x19
        /*00a6*/ 	.short	0x0078


	//----- nvinfo : EIATTR_PARAM_CBANK
	.align		4
        /*00a8*/ 	.byte	0x04, 0x0a
        /*00aa*/ 	.short	(.L_16948 - .L_16947)
	.align		4
.L_16947:
        /*00ac*/ 	.word	index@(.nv.constant0._Z15SoftmaxWarpImplI22BroadcastScaleMaskLoadIffbLm2EiE11DirectStoreIffEfLi2ELi2ELi2ELi1ELb0EL9Algorithm0EEvT_T0_ll)
        /*00b0*/ 	.short	0x0380
        /*00b2*/ 	.short	0x0078


	//----- nvinfo : EIATTR_SW_WAR
	.align		4
.L_16948:
        /*00b4*/ 	.byte	0x04, 0x36
        /*00b6*/ 	.short	(.L_16950 - .L_16949)
.L_16949:
        /*00b8*/ 	.word	0x00000008
.L_16950:


//--------------------- .nv.info._Z15SoftmaxWarpImplI22BroadcastScaleMaskLoadIffbLm2EiE11DirectStoreIffEfLi2ELi2ELi2ELi2ELb1EL9Algorithm0EEvT_T0_ll --------------------------
	.section	.nv.info._Z15SoftmaxWarpImplI22BroadcastScaleMaskLoadIffbLm2EiE11DirectStoreIffEfLi2ELi2ELi2ELi2ELb1EL9Algorithm0EEvT_T0_ll,"",@"SHT_CUDA_INFO"
	.sectionflags	@""
	.align	4


	//----- nvinfo : EIATTR_CUDA_API_VERSION
	.align		4
        /*0000*/ 	.byte	0x04, 0x37
        /*0002*/ 	.short	(.L_16952 - .L_16951)
.L_16951:
        /*0004*/ 	.word	0x00000082


	//----- nvinfo : EIATTR_KPARAM_INFO
	.align		4
.L_16952:
        /*0008*/ 	.byte	0x04, 0x17
        /*000a*/ 	.short	(.L_16954 - .L_16953)
.L_16953:
        /*000c*/ 	.word	0x00000000
        /*0010*/ 	.short	0x0003
        /*0012*/ 	.short	0x0070
        /*0014*/ 	.byte	0x00, 0xf0, 0x21, 0x00


	//----- nvinfo : EIATTR_KPARAM_INFO
	.align		4
.L_16954:
        /*0018*/ 	.byte	0x04, 0x17
        /*001a*/ 	.short	(.L_16956 - .L_16955)
.L_16955:
        /*001c*/ 	.word	0x00000000
        /*0020*/ 	.short	0x0002
        /*0022*/ 	.short	0x0068
        /*0024*/ 	.byte	0x00, 0xf0, 0x21, 0x00


	//----- nvinfo : EIATTR_KPARAM_INFO
	.align		4
.L_16956:
        /*0028*/ 	.byte	0x04, 0x17
        /*002a*/ 	.short	(.L_16958 - .L_16957)
.L_16957:
        /*002c*/ 	.word	0x00000000
        /*0030*/ 	.short	0x0001
        /*0032*/ 	.short	0x0058
        /*0034*/ 	.byte	0x00, 0xf0, 0x41, 0x00


	//----- nvinfo : EIATTR_KPARAM_INFO
	.align		4
.L_16958:
        /*0038*/ 	.byte	0x04, 0x17
        /*003a*/ 	.short	(.L_16960 - .L_16959)
.L_16959:
        /*003c*/ 	.word	0x00000000
        /*0040*/ 	.short	0x0000
        /*0042*/ 	.short	0x0000
        /*0044*/ 	.byte	0x00, 0xf0, 0x61, 0x01


	//----- nvinfo : EIATTR_SPARSE_MMA_MASK
	.align		4
.L_16960:
        /*0048*/ 	.byte	0x03, 0x50
        /*004a*/ 	.short	0x0000


	//----- nvinfo : EIATTR_MAXREG_COUNT
	.align		4
        /*004c*/ 	.byte	0x03, 0x1b
        /*004e*/ 	.short	0x00ff


	//----- nvinfo : EIATTR_EXTERNS
	.align		4
        /*0050*/ 	.byte	0x04, 0x0f
        /*0052*/ 	.short	(.L_16962 - .L_16961)


	//   ....[0]....
	.align		4
.L_16961:
        /*0054*/ 	.word	index@(__assertfail)


	//----- nvinfo : EIATTR_MERCURY_ISA_VERSION
	.align		4
.L_16962:
        /*0058*/ 	.byte	0x03, 0x5f
        /*005a*/ 	.short	0x0101


	//----- nvinfo : EIATTR_COOP_GROUP_MASK_REGIDS
	.align		4
        /*005c*/ 	.byte	0x04, 0x29
        /*005e*/ 	.short	(.L_16964 - .L_16963)


	//   ....[0]....
.L_16963:
        /*0060*/ 	.word	0xffffffff


	//   ....[1]....
        /*0064*/ 	.word	0xffffffff


	//   ....[2]....
        /*0068*/ 	.word	0xffffffff


	//   ....[3]....
        /*006c*/ 	.word	0xffffffff


	//   ....[4]....
        /*0070*/ 	.word	0x0500000f


	//   ....[5]....
        /*0074*/ 	.word	0x0500000f


	//   ....[6]....
        /*0078*/ 	.word	0x0500000f


	//   ....[7]....
        /*007c*/ 	.word	0x0500000f


	//----- nvinfo : EIATTR_COOP_GROUP_INSTR_OFFSETS
	.align		4
.L_16964:
        /*0080*/ 	.byte	0x04, 0x28
        /*0082*/ 	.short	(.L_16966 - .L_16965)


	//   ....[0]....
.L_16965:
        /*0084*/ 	.word	0x00000b60


	//   ....[1]....
        /*0088*/ 	.word	0x00000b90


	//   ....[2]....
        /*008c*/ 	.word	0x00000e10


	//   ....[3]....
        /*0090*/ 	.word	0x00000e50


	//   ....[4]....
        /*0094*/ 	.word	0x000014b0


	//   ....[5]....
        /*0098*/ 	.word	0x00001580


	//   ....[6]....
        /*009c*/ 	.word	0x00001820


	//   ....[7]....
        /*00a0*/ 	.word	0x000018a0


	//----- nvinfo : EIATTR_VRC_CTA_INIT_COUNT
	.align		4
.L_16966:
        /*00a4*/ 	.byte	0x02, 0x4a
	.zero		1
	.zero		1


	//----- nvinfo : EIATTR_SYSCALL_OFFSETS
	.align		4
        /*00a8*/ 	.byte	0x04, 0x46
        /*00aa*/ 	.short	(.L_16968 - .L_16967)


	//   ....[0]....
.L_16967:
        /*00ac*/ 	.word	0x000001b0


	//----- nvinfo : EIATTR_EXIT_INSTR_OFFSETS
	.align		4
.L_16968:
        /*00b0*/ 	.byte	0x04, 0x1c
        /*00b2*/ 	.short	(.L_16970 - .L_16969)


	//   ....[0]....
.L_16969:
        /*00b4*/ 	.word	0x00000270


	//   ....[1]....
        /*00b8*/ 	.word	0x00001450


	//----- nvinfo : EIATTR_CRS_STACK_SIZE
	.align		4
.L_16970:
        /*00bc*/ 	.byte	0x04, 0x1e
        /*00be*/ 	.short	(.L_16972 - .L_16971)
.L_16971:
        /*00c0*/ 	.word	0x00000000


	//----- nvinfo : EIATTR_CBANK_PARAM_SIZE
	.align		4
.L_16972:
        /*00c4*/ 	.byte	0x03, 0x19
        /*00c6*/ 	.short	0x0078


	//----- nvinfo : EIATTR_PARAM_CBANK
	.align		4
        /*00c8*/ 	.byte	0x04, 0x0a
        /*00ca*/ 	.short	(.L_16974 - .L_16973)
	.align		4
.L_16973:
        /*00cc*/ 	.word	index@(.nv.constant0._Z15SoftmaxWarpImplI22BroadcastScaleMaskLoadIffbLm2EiE11DirectStoreIffEfLi2ELi2ELi2ELi2ELb1EL9Algorithm0EEvT_T0_ll)
        /*00d0*/ 	.short	0x0380
        /*00d2*/ 	.short	0x0078


	//----- nvinfo : EIATTR_SW_WAR
	.align		4
.L_16974:
        /*00d4*/ 	.byte	0x04, 0x36
        /*00d6*/ 	.short	(.L_16976 - .L_16975)
.L_16975:
        /*00d8*/ 	.word	0x00000008
.L_16976:


//--------------------- .nv.info._Z15SoftmaxWarpImplI22BroadcastScaleMaskLoadIffbLm2EiE11DirectStoreIffEfLi2ELi2ELi2ELi2ELb0EL9Algorithm0EEvT_T0_ll --------------------------
	.section	.nv.info._Z15SoftmaxWarpImplI22BroadcastScaleMaskLoadIffbLm2EiE11DirectStoreIffEfLi2ELi2ELi2ELi2ELb0EL9Algorithm0EEvT_T0_ll,"",@"SHT_CUDA_INFO"
	.sectionflags	@""
	.align	4


	//----- nvinfo : EIATTR_CUDA_API_VERSION
	.align		4
        /*0000*/ 	.byte	0x04, 0x37
        /*0002*/ 	.short	(.L_16978 - .L_16977)
.L_16977:
        /*0004*/ 	.word	0x00000082


	//----- nvinfo : EIATTR_KPARAM_INFO
	.align		4
.L_16978:
        /*0008*/ 	.byte	0x04, 0x17
        /*000a*/ 	.short	(.L_16980 - .L_16979)
.L_16979:
        /*000c*/ 	.word	0x00000000
        /*0010*/ 	.short	0x0003
        /*0012*/ 	.short	0x0070
        /*0014*/ 	.byte	0x00, 0xf0, 0x21, 0x00


	//----- nvinfo : EIATTR_KPARAM_INFO
	.align		4
.L_16980:
        /*0018*/ 	.byte	0x04, 0x17
        /*001a*/ 	.short	(.L_16982 - .L_16981)
.L_16981:
        /*001c*/ 	.word	0x00000000
        /*0020*/ 	.short	0x0002
        /*0022*/ 	.short	0x0068
        /*0024*/ 	.byte	0x00, 0xf0, 0x21, 0x00


	//----- nvinfo : EIATTR_KPARAM_INFO
	.align		4
.L_16982:
        /*0028*/ 	.byte	0x04, 0x17
        /*002a*/ 	.short	(.L_16984 - .L_16983)
.L_16983:
        /*002c*/ 	.word	0x00000000
        /*0030*/ 	.short	0x0001
        /*0032*/ 	.short	0x0058
        /*0034*/ 	.byte	0x00, 0xf0, 0x41, 0x00


	//----- nvinfo : EIATTR_KPARAM_INFO
	.align		4
.L_16984:
        /*0038*/ 	.byte	0x04, 0x17
        /*003a*/ 	.short	(.L_16986 - .L_16985)
.L_16985:
        /*003c*/ 	.word	0x00000000
        /*0040*/ 	.short	0x0000
        /*0042*/ 	.short	0x0000
        /*0044*/ 	.byte	0x00, 0xf0, 0x61, 0x01


	//----- nvinfo : EIATTR_SPARSE_MMA_MASK
	.align		4
.L_16986:
        /*0048*/ 	.byte	0x03, 0x50
        /*004a*/ 	.short	0x0000


	//----- nvinfo : EIATTR_MAXREG_COUNT
	.align		4
        /*004c*/ 	.byte	0x03, 0x1b
        /*004e*/ 	.short	0x00ff


	//----- nvinfo : EIATTR_EXTERNS
	.align		4
        /*0050*/ 	.byte	0x04, 0x0f
        /*0052*/ 	.short	(.L_16988 - .L_16987)


	//   ....[0]....
	.align		4
.L_16987:
        /*0054*/ 	.word	index@(__assertfail)


	//----- nvinfo : EIATTR_MERCURY_ISA_VERSION
	.align		4
.L_16988:
        /*0058*/ 	.byte	0x03, 0x5f
        /*005a*/ 	.short	0x0101


	//----- nvinfo : EIATTR_COOP_GROUP_MASK_REGIDS
	.align		4
        /*005c*/ 	.byte	0x04, 0x29
        /*005e*/ 	.short	(.L_16990 - .L_16989)


	//   ....[0]....
.L_16989:
        /*0060*/ 	.word	0xffffffff


	//   ....[1]....
        /*0064*/ 	.word	0xffffffff


	//   ....[2]....
        /*0068*/ 	.word	0xffffffff


	//   ....[3]....
        /*006c*/ 	.word	0xffffffff


	//   ....[4]....
        /*0070*/ 	.word	0x0500000f


	//   ....[5]....
        /*0074*/ 	.word	0x0500000f


	//   ....[6]....
        /*0078*/ 	.word	0x0500000f


	//   ....[7]....
        /*007c*/ 	.word	0x0500000f


	//----- nvinfo : EIATTR_COOP_GROUP_INSTR_OFFSETS
	.align		4
.L_16990:
        /*0080*/ 	.byte	0x04, 0x28
        /*0082*/ 	.short	(.L_16992 - .L_16991)


	//   ....[0]....
.L_16991:
        /*0084*/ 	.word	0x000009a0


	//   ....[1]....
        /*0088*/ 	.word	0x000009d0


	//   ....[2]....
        /*008c*/ 	.word	0x00000c50


	//   ....[3]....
        /*0090*/ 	.word	0x00000c90


	//   ....[4]....
        /*0094*/ 	.word	0x00001290


	//   ....[5]....
        /*0098*/ 	.word	0x00001330


	//   ....[6]....
        /*009c*/ 	.word	0x00001630


	//   ....[7]....
        /*00a0*/ 	.word	0x00001690


	//----- nvinfo : EIATTR_VRC_CTA_INIT_COUNT
	.align		4
.L_16992:
        /*00a4*/ 	.byte	0x02, 0x4a
	.zero		1
	.zero		1


	//----- nvinfo : EIATTR_SYSCALL_OFFSETS
	.align		4
        /*00a8*/ 	.byte	0x04, 0x46
        /*00aa*/ 	.short	(.L_16994 - .L_16993)


	//   ....[0]....
.L_16993:
        /*00ac*/ 	.word	0x00000190


	//----- nvinfo : EIATTR_EXIT_INSTR_OFFSETS
	.align		4
.L_16994:
        /*00b0*/ 	.byte	0x04, 0x1c
        /*00b2*/ 	.short	(.L_16996 - .L_16995)


	//   ....[0]....
.L_16995:
        /*00b4*/ 	.word	0x00000250


	//   ....[1]....
        /*00b8*/ 	.word	0x00001220


	//----- nvinfo : EIATTR_CRS_STACK_SIZE
	.align		4
.L_16996:
        /*00bc*/ 	.byte	0x04, 0x1e
        /*00be*/ 	.short	(.L_16998 - .L_16997)
.L_16997:
        /*00c0*/ 	.word	0x00000000


	//----- nvinfo : EIATTR_CBANK_PARAM_SIZE
	.align		4
.L_16998:
        /*00c4*/ 	.byte	0x03, 0x19
        /*00c6*/ 	.short	0x0078


	//----- nvinfo : EIATTR_PARAM_CBANK
	.align		4
        /*00c8*/ 	.byte	0x04, 0x0a
        /*00ca*/ 	.short	(.L_17000 - .L_16999)
	.align		4
.L_16999:
        /*00cc*/ 	.word	index@(.nv.constant0._Z15SoftmaxWarpImplI22BroadcastScaleMaskLoadIffbLm2EiE11DirectStoreIffEfLi2ELi2ELi2ELi2ELb0EL9Algorithm0EEvT_T0_ll)
        /*00d0*/ 	.short	0x0380
        /*00d2*/ 	.short	0x0078


	//----- nvinfo : EIATTR_SW_WAR
	.align		4
.L_17000:
        /*00d4*/ 	.byte	0x04, 0x36
        /*00d6*/ 	.short	(.L_17002 - .L_17001)
.L_17001:
        /*00d8*/ 	.word	0x00000008
.L_17002:


//--------------------- .nv.info._Z15SoftmaxWarpImplI22BroadcastScaleMaskLoadIffbLm2EiE11DirectStoreIffEfLi2ELi2ELi1ELi1ELb1EL9Algorithm0EEvT_T0_ll --------------------------
	.section	.nv.info._Z15SoftmaxWarpImplI22BroadcastScaleMaskLoadIffbLm2EiE11DirectStoreIffEfLi2ELi2ELi1ELi1ELb1EL9Algorithm0EEvT_T0_ll,"",@"SHT_CUDA_INFO"
	.sectionflags	@""
	.align	4


	//----- nvinfo : EIATTR_CUDA_API_VERSION
	.align		4
        /*0000*/ 	.byte	0x04, 0x37
        /*0002*/ 	.short	(.L_17004 - .L_17003)
.L_17003:
        /*0004*/ 	.word	0x00000082


	//----- nvinfo : EIATTR_KPARAM_INFO
	.align		4
.L_17004:
        /*0008*/ 	.byte	0x04, 0x17
        /*000a*/ 	.short	(.L_17006 - .L_17005)
.L_17005:
        /*000c*/ 	.word	0x00000000
        /*0010*/ 	.short	0x0003
        /*0012*/ 	.short	0x0070
        /*0014*/ 	.byte	0x00, 0xf0, 0x21, 0x00


	//----- nvinfo : EIATTR_KPARAM_INFO
	.align		4
.L_17006:
        /*0018*/ 	.byte	0x04, 0x17
        /*001a*/ 	.short	(.L_17008 - .L_17007)
.L_17007:
        /*001c*/ 	.word	0x00000000
        /*0020*/ 	.short	0x0002
        /*0022*/ 	.short	0x0068
        /*0024*/ 	.byte	0x00, 0xf0, 0x21, 0x00


	//----- nvinfo : EIATTR_KPARAM_INFO
	.align		4
.L_17008:
        /*0028*/ 	.byte	0x04, 0x17
        /*002a*/ 	.short	(.L_17010 - .L_17009)
.L_17009:
        /*002c*/ 	.word	0x00000000
        /*0030*/ 	.short	0x0001
        /*0032*/ 	.short	0x0058
        /*0034*/ 	.byte	0x00, 0xf0, 0x41, 0x00


	//----- nvinfo : EIATTR_KPARAM_INFO
	.align		4
.L_17010:
        /*0038*/ 	.byte	0x04, 0x17
        /*003a*/ 	.short	(.L_17012 - .L_17011)
.L_17011:
        /*003c*/ 	.word	0x00000000
        /*0040*/ 	.short	0x0000
        /*0042*/ 	.short	0x0000
        /*0044*/ 	.byte	0x00, 0xf0, 0x61, 0x01


	//----- nvinfo : EIATTR_SPARSE_MMA_MASK
	.align		4
.L_17012:
        /*0048*/ 	.byte	0x03, 0x50
        /*004a*/ 	.short	0x0000


	//----- nvinfo : EIATTR_MAXREG_COUNT
	.align		4
        /*004c*/ 	.byte	0x03, 0x1b
        /*004e*/ 	.short	0x00ff


	//----- nvinfo : EIATTR_EXTERNS
	.align		4
        /*0050*/ 	.byte	0x04, 0x0f
        /*0052*/ 	.short	(.L_17014 - .L_17013)


	//   ....[0]....
	.align		4
.L_17013:
        /*0054*/ 	.word	index@(__assertfail)


	//----- nvinfo : EIATTR_MERCURY_ISA_VERSION
	.align		4
.L_17014:
        /*0058*/ 	.byte	0x03, 0x5f
        /*005a*/ 	.short	0x0101


	//----- nvinfo : EIATTR_VRC_CTA_INIT_COUNT
	.align		4
        /*005c*/ 	.byte	0x02, 0x4a
	.zero		1
	.zero		1


	//----- nvinfo : EIATTR_SYSCALL_OFFSETS
	.align		4
        /*0060*/ 	.byte	0x04, 0x46
        /*0062*/ 	.short	(.L_17016 - .L_17015)


	//   ....[0]....
.L_17015:
        /*0064*/ 	.word	0x000001b0


	//----- nvinfo : EIATTR_EXIT_INSTR_OFFSETS
	.align		4
.L_17016:
        /*0068*/ 	.byte	0x04, 0x1c
        /*006a*/ 	.short	(.L_17018 - .L_17017)


	//   ....[0]....
.L_17017:
        /*006c*/ 	.word	0x00000260


	//   ....[1]....
        /*0070*/ 	.word	0x00000bb0


	//----- nvinfo : EIATTR_CRS_STACK_SIZE
	.align		4
.L_17018:
        /*0074*/ 	.byte	0x04, 0x1e
        /*0076*/ 	.short	(.L_17020 - .L_17019)
.L_17019:
        /*0078*/ 	.word	0x00000000


	//----- nvinfo : EIATTR_CBANK_PARAM_SIZE
	.align		4
.L_17020:
        /*007c*/ 	.byte	0x03, 0x19
        /*007e*/ 	.short	0x0078


	//----- nvinfo : EIATTR_PARAM_CBANK
	.align		4
        /*0080*/ 	.byte	0x04, 0x0a
        /*0082*/ 	.short	(.L_17022 - .L_17021)
	.align		4
.L_17021:
        /*0084*/ 	.word	index@(.nv.constant0._Z15SoftmaxWarpImplI22BroadcastScaleMaskLoadIffbLm2EiE11DirectStoreIffEfLi2ELi2ELi1ELi1ELb1EL9Algorithm0EEvT_T0_ll)
        /*0088*/ 	.short	0x0380
        /*008a*/ 	.short	0x0078


	//----- nvinfo : EIATTR_SW_WAR
	.align		4
.L_17022:
        /*008c*/ 	.byte	0x04, 0x36
        /*008e*/ 	.short	(.L_17024 - .L_17023)
.L_17023:
        /*0090*/ 	.word	0x00000008
.L_17024:


//--------------------- .nv.info._Z15SoftmaxWarpImplI22BroadcastScaleMaskLoadIffbLm2EiE11DirectStoreIffEfLi2ELi2ELi1ELi1ELb0EL9Algorithm0EEvT_T0_ll --------------------------
	.section	.nv.info._Z15SoftmaxWarpImplI22BroadcastScaleMaskLoadIffbLm2EiE11DirectStoreIffEfLi2ELi2ELi1ELi1ELb0EL9Algorithm0EEvT_T0_ll,"",@"SHT_CUDA_INFO"
	.sectionflags	@""
	.align	4


	//----- nvinfo : EIATTR_CUDA_API_VERSION
	.align		4
        /*0000*/ 	.byte	0x04, 0x37
        /*0002*/ 	.short	(.L_17026 - .L_17025)
.L_17025:
        /*0004*/ 	.word	0x00000082


	//----- nvinfo : EIATTR_KPARAM_INFO
	.align		4
.L_17026:
        /*0008*/ 	.byte	0x04, 0x17
        /*000a*/ 	.short	(.L_17028 - .L_17027)
.L_17027:
        /*000c*/ 	.word	0x00000000
        /*0010*/ 	.short	0x0003
        /*0012*/ 	.short	0x0070
        /*0014*/ 	.byte	0x00, 0xf0, 0x21, 0x00


	//----- nvinfo : EIATTR_KPARAM_INFO
	.align		4
.L_17028:
        /*0018*/ 	.byte	0x04, 0x17
        /*001a*/ 	.short	(.L_17030 - .L_17029)
.L_17029:
        /*001c*/ 	.word	0x00000000
        /*0020*/ 	.short	0x0002
        /*0022*/ 	.short	0x0068
        /*0024*/ 	.byte	0x00, 0xf0, 0x21, 0x00


	//----- nvinfo : EIATTR_KPARAM_INFO
	.align		4
.L_17030:
        /*0028*/ 	.byte	0x04, 0x17
        /*002a*/ 	.short	(.L_17032 - .L_17031)
.L_17031:
        /*002c*/ 	.word	0x00000000
        /*0030*/ 	.short	0x0001
        /*0032*/ 	.short	0x0058
        /*0034*/ 	.byte	0x00, 0xf0, 0x41, 0x00


	//----- nvinfo : EIATTR_KPARAM_INFO
	.align		4
.L_17032:
        /*0038*/ 	.byte	0x04, 0x17
        /*003a*/ 	.short	(.L_17034 - .L_17033)
.L_17033:
        /*003c*/ 	.word	0x00000000
        /*0040*/ 	.short	0x0000
        /*0042*/ 	.short	0x0000
        /*0044*/ 	.byte	0x00, 0xf0, 0x61, 0x01


	//----- nvinfo : EIATTR_SPARSE_MMA_MASK
	.align		4
.L_17034:
        /*0048*/ 	.byte	0x03, 0x50
        /*004a*/ 	.short	0x0000


	//----- nvinfo : EIATTR_MAXREG_COUNT
	.align		4
        /*004c*/ 	.byte	0x03, 0x1b
        /*004e*/ 	.short	0x00ff


	//----- nvinfo : EIATTR_EXTERNS
	.align		4
        /*0050*/ 	.byte	0x04, 0x0f
        /*0052*/ 	.short	(.L_17036 - .L_17035)


	//   ....[0]....
	.align		4
.L_17035:
        /*0054*/ 	.word	index@(__assertfail)


	//----- nvinfo : EIATTR_MERCURY_ISA_VERSION
	.align		4
.L_17036:
        /*0058*/ 	.byte	0x03, 0x5f
        /*005a*/ 	.short	0x0101


	//----- nvinfo : EIATTR_VRC_CTA_INIT_COUNT
	.align		4
        /*005c*/ 	.byte	0x02, 0x4a
	.zero		1
	.zero		1


	//----- nvinfo : EIATTR_SYSCALL_OFFSETS
	.align		4
        /*0060*/ 	.byte	0x04, 0x46
        /*0062*/ 	.short	(.L_17038 - .L_17037)


	//   ....[0]....
.L_17037:
        /*0064*/ 	.word	0x00000190


	//----- nvinfo : EIATTR_EXIT_INSTR_OFFSETS
	.align		4
.L_17038:
        /*0068*/ 	.byte	0x04, 0x1c
        /*006a*/ 	.short	(.L_17040 - .L_17039)


	//   ....[0]....
.L_17039:
        /*006c*/ 	.word	0x00000240


	//   ....[1]....
        /*0070*/ 	.word	0x00000ad0


	//----- nvinfo : EIATTR_CRS_STACK_SIZE
	.align		4
.L_17040:
        /*0074*/ 	.byte	0x04, 0x1e
        /*0076*/ 	.short	(.L_17042 - .L_17041)
.L_17041:
        /*0078*/ 	.word	0x00000000


	//----- nvinfo : EIATTR_CBANK_PARAM_SIZE
	.align		4
.L_17042:
        /*007c*/ 	.byte	0x03, 0x19
        /*007e*/ 	.short	0x0078


	//----- nvinfo : EIATTR_PARAM_CBANK
	.align		4
        /*0080*/ 	.byte	0x04, 0x0a
        /*0082*/ 	.short	(.L_17044 - .L_17043)
	.align		4
.L_17043:
        /*0084*/ 	.word	index@(.nv.constant0._Z15SoftmaxWarpImplI22BroadcastScaleMaskLoadIffbLm2EiE11DirectStoreIffEfLi2ELi2ELi1ELi1ELb0EL9Algorithm0EEvT_T0_ll)
        /*0088*/ 	.short	0x0380
        /*008a*/ 	.short	0x0078


	//----- nvinfo : EIATTR_SW_WAR
	.align		4
.L_17044:
        /*008c*/ 	.byte	0x04, 0x36
        /*008e*/ 	.short	(.L_17046 - .L_17045)
.L_17045:
        /*0090*/ 	.word	0x00000008
.L_17046:


//--------------------- .nv.info._Z15SoftmaxWarpImplI22BroadcastScaleMaskLoadIffbLm2EiE11DirectStoreIffEfLi2ELi2ELi1ELi2ELb1EL9Algorithm0EEvT_T0_ll --------------------------
	.section	.nv.info._Z15SoftmaxWarpImplI22BroadcastScaleMaskLoadIffbLm2EiE11DirectStoreIffEfLi2ELi2ELi1ELi2ELb1EL9Algorithm0EEvT_T0_ll,"",@"SHT_CUDA_INFO"
	.sectionflags	@""
	.align	4


	//----- nvinfo : EIATTR_CUDA_API_VERSION
	.align		4
        /*0000*/ 	.byte	0x04, 0x37
        /*0002*/ 	.short	(.L_17048 - .L_17047)
.L_17047:
        /*0004*/ 	.word	0x00000082


	//----- nvinfo : EIATTR_KPARAM_INFO
	.align		4
.L_17048:
        /*0008*/ 	.byte	0x04, 0x17
        /*000a*/ 	.short	(.L_17050 - .L_17049)
.L_17049:
        /*000c*/ 	.word	0x00000000
        /*0010*/ 	.short	0x0003
        /*0012*/ 	.short	0x0070
        /*0014*/ 	.byte	0x00, 0xf0, 0x21, 0x00


	//----- nvinfo : EIATTR_KPARAM_INFO
	.align		4
.L_17050:
        /*0018*/ 	.byte	0x04, 0x17
        /*001a*/ 	.short	(.L_17052 - .L_17051)
.L_17051:
        /*001c*/ 	.word	0x00000000
        /*0020*/ 	.short	0x0002
        /*0022*/ 	.short	0x0068
        /*0024*/ 	.byte	0x00, 0xf0, 0x21, 0x00


	//----- nvinfo : EIATTR_KPARAM_INFO
	.align		4
.L_17052:
        /*0028*/ 	.byte	0x04, 0x17
        /*002a*/ 	.short	(.L_17054 - .L_17053)
.L_17053:
        /*002c*/ 	.word	0x00000000
        /*0030*/ 	.short	0x0001
        /*0032*/ 	.short	0x0058
        /*0034*/ 	.byte	0x00, 0xf0, 0x41, 0x00


	//----- nvinfo : EIATTR_KPARAM_INFO
	.align		4
.L_17054:
        /*0038*/ 	.byte	0x04, 0x17
        /*003a*/ 	.short	(.L_17056 - .L_17055)
.L_17055:
        /*003c*/ 	.word	0x00000000
        /*0040*/ 	.short	0x0000
        /*0042*/ 	.short	0x0000
        /*0044*/ 	.byte	0x00, 0xf0, 0x61, 0x01


	//----- nvinfo : EIATTR_SPARSE_MMA_MASK
	.align		4
.L_17056:
        /*0048*/ 	.byte	0x03, 0x50
        /*004a*/ 	.short	0x0000


	//----- nvinfo : EIATTR_MAXREG_COUNT
	.align		4
        /*004c*/ 	.byte	0x03, 0x1b
        /*004e*/ 	.short	0x00ff


	//----- nvinfo : EIATTR_EXTERNS
	.align		4
        /*0050*/ 	.byte	0x04, 0x0f
        /*0052*/ 	.short	(.L_17058 - .L_17057)


	//   ....[0]....
	.align		4
.L_17057:
        /*0054*/ 	.word	index@(__assertfail)


	//----- nvinfo : EIATTR_MERCURY_ISA_VERSION
	.align		4
.L_17058:
        /*0058*/ 	.byte	0x03, 0x5f
        /*005a*/ 	.short	0x0101


	//----- nvinfo : EIATTR_VRC_CTA_INIT_COUNT
	.align		4
        /*005c*/ 	.byte	0x02, 0x4a
	.zero		1
	.zero		1


	//----- nvinfo : EIATTR_SYSCALL_OFFSETS
	.align		4
        /*0060*/ 	.byte	0x04, 0x46
        /*0062*/ 	.short	(.L_17060 - .L_17059)


	//   ....[0]....
.L_17059:
        /*0064*/ 	.word	0x000001b0


	//----- nvinfo : EIATTR_EXIT_INSTR_OFFSETS
	.align		4
.L_17060:
        /*0068*/ 	.byte	0x04, 0x1c
        /*006a*/ 	.short	(.L_17062 - .L_17061)


	//   ....[0]....
.L_17061:
        /*006c*/ 	.word	0x00000270


	//   ....[1]....
        /*0070*/ 	.word	0x000013b0


	//----- nvinfo : EIATTR_CRS_STACK_SIZE
	.align		4
.L_17062:
        /*0074*/ 	.byte	0x04, 0x1e
        /*0076*/ 	.short	(.L_17064 - .L_17063)
.L_17063:
        /*0078*/ 	.word	0x00000000


	//----- nvinfo : EIATTR_CBANK_PARAM_SIZE
	.align		4
.L_17064:
        /*007c*/ 	.byte	0x03, 0x19
        /*007e*/ 	.short	0x0078


	//----- nvinfo : EIATTR_PARAM_CBANK
	.align		4
        /*0080*/ 	.byte	0x04, 0x0a
        /*0082*/ 	.short	(.L_17066 - .L_17065)
	.align		4
.L_17065:
        /*0084*/ 	.word	index@(.nv.constant0._Z15SoftmaxWarpImplI22BroadcastScaleMaskLoadIffbLm2EiE11DirectStoreIffEfLi2ELi2ELi1ELi2ELb1EL9Algorithm0EEvT_T0_ll)
        /*0088*/ 	.short	0x0380
        /*008a*/ 	.short	0x0078


	//----- nvinfo : EIATTR_SW_WAR
	.align		4
.L_17066:
        /*008c*/ 	.byte	0x04, 0x36
        /*008e*/ 	.short	(.L_17068 - .L_17067)
.L_17067:
        /*0090*/ 	.word	0x00000008
.L_17068:


//--------------------- .nv.info._Z15SoftmaxWarpImplI22BroadcastScaleMaskLoadIffbLm2EiE11DirectStoreIffEfLi2ELi2ELi1ELi2ELb0EL9Algorithm0EEvT_T0_ll --------------------------
	.section	.nv.info._Z15SoftmaxWarpImplI22BroadcastScaleMaskLoadIffbLm2EiE11DirectStoreIffEfLi2ELi2ELi1ELi2ELb0EL9Algorithm0EEvT_T0_ll,"",@"SHT_CUDA_INFO"
	.sectionflags	@""
	.align	4


	//----- nvinfo : EIATTR_CUDA_API_VERSION
	.align		4
        /*0000*/ 	.byte	0x04, 0x37
        /*0002*/ 	.short	(.L_17070 - .L_17069)
.L_17069:
        /*0004*/ 	.word	0x00000082


	//----- nvinfo : EIATTR_KPARAM_INFO
	.align		4
.L_17070:
        /*0008*/ 	.byte	0x04, 0x17
        /*000a*/ 	.short	(.L_17072 - .L_17071)
.L_17071:
        /*000c*/ 	.word	0x00000000
        /*0010*/ 	.short	0x0003
        /*0012*/ 	.short	0x0070
        /*0014*/ 	.byte	0x00, 0xf0, 0x21, 0x00


	//----- nvinfo : EIATTR_KPARAM_INFO
	.align		4
.L_17072:
        /*0018*/ 	.byte	0x04, 0x17
        /*001a*/ 	.short	(.L_17074 - .L_17073)
.L_17073:
        /*001c*/ 	.word	0x00000000
        /*0020*/ 	.short	0x0002
        /*0022*/ 	.short	0x0068
        /*0024*/ 	.byte	0x00, 0xf0, 0x21, 0x00


	//----- nvinfo : EIATTR_KPARAM_INFO
	.align		4
.L_17074:
        /*0028*/ 	.byte	0x04, 0x17
        /*002a*/ 	.short	(.L_17076 - .L_17075)
.L_17075:
        /*002c*/ 	.word	0x00000000
        /*0030*/ 	.short	0x0001
        /*0032*/ 	.short	0x0058
        /*0034*/ 	.byte	0x00, 0xf0, 0x41, 0x00


	//----- nvinfo : EIATTR_KPARAM_INFO
	.align		4
.L_17076:
        /*0038*/ 	.byte	0x04, 0x17
        /*003a*/ 	.short	(.L_17078 - .L_17077)
.L_17077:
        /*003c*/ 	.word	0x00000000
        /*0040*/ 	.short	0x0000
        /*0042*/ 	.short	0x0000
        /*0044*/ 	.byte	0x00, 0xf0, 0x61, 0x01


	//----- nvinfo : EIATTR_SPARSE_MMA_MASK
	.align		4
.L_17078:
        /*0048*/ 	.byte	0x03, 0x50
        /*004a*/ 	.short	0x0000


	//----- nvinfo : EIATTR_MAXREG_COUNT
	.align		4
        /*004c*/ 	.byte	0x03, 0x1b
        /*004e*/ 	.short	0x00ff


	//----- nvinfo : EIATTR_EXTERNS
	.align		4
        /*0050*/ 	.byte	0x04, 0x0f
        /*0052*/ 	.short	(.L_17080 - .L_17079)


	//   ....[0]....
	.align		4
.L_17079:
        /*0054*/ 	.word	index@(__assertfail)


	//----- nvinfo : EIATTR_MERCURY_ISA_VERSION
	.align		4
.L_17080:
        /*0058*/ 	.byte	0x03, 0x5f
        /*005a*/ 	.short	0x0101


	//----- nvinfo : EIATTR_VRC_CTA_INIT_COUNT
	.align		4
        /*005c*/ 	.byte	0x02, 0x4a
	.zero		1
	.zero		1


	//----- nvinfo : EIATTR_SYSCALL_OFFSETS
	.align		4
        /*0060*/ 	.byte	0x04, 0x46
        /*0062*/ 	.short	(.L_17082 - .L_17081)


	//   ....[0]....
.L_17081:
        /*0064*/ 	.word	0x00000190


	//----- nvinfo : EIATTR_EXIT_INSTR_OFFSETS
	.align		4
.L_17082:
        /*0068*/ 	.byte	0x04, 0x1c
        /*006a*/ 	.short	(.L_17084 - .L_17083)


	//   ....[0]....
.L_17083:
        /*006c*/ 	.word	0x00000250


	//   ....[1]....
        /*0070*/ 	.word	0x00001140


	//----- nvinfo : EIATTR_CRS_STACK_SIZE
	.align		4
.L_17084:
        /*0074*/ 	.byte	0x04, 0x1e
        /*0076*/ 	.short	(.L_17086 - .L_17085)
.L_17085:
        /*0078*/ 	.word	0x00000000


	//----- nvinfo : EIATTR_CBANK_PARAM_SIZE
	.align		4
.L_17086:
        /*007c*/ 	.byte	0x03, 0x19
        /*007e*/ 	.short	0x0078


	//----- nvinfo : EIATTR_PARAM_CBANK
	.align		4
        /*0080*/ 	.byte	0x04, 0x0a
        /*0082*/ 	.short	(.L_17088 - .L_17087)
	.align		4
.L_17087:
        /*0084*/ 	.word	index@(.nv.constant0._Z15SoftmaxWarpImplI22BroadcastScaleMaskLoadIffbLm2EiE11DirectStoreIffEfLi2ELi2ELi1ELi2ELb0EL9Algorithm0EEvT_T0_ll)
        /*0088*/ 	.short	0x0380
        /*008a*/ 	.short	0x0078


	//----- nvinfo : EIATTR_SW_WAR
	.align		4
.L_17088:
        /*008c*/ 	.byte	0x04, 0x36
        /*008e*/ 	.short	(.L_17090 - .L_17089)
.L_17089:
        /*0090*/ 	.word	0x00000008
.L_17090:


//--------------------- .nv.info._Z24SoftmaxBlockUncachedImplI24ElementwiseScaleMaskLoadIffbE11DirectStoreIffEfLi1ELi1024EL9Algorithm0EEvT_T0_ll --------------------------
	.section	.nv.info._Z24SoftmaxBlockUncachedImplI24ElementwiseScaleMaskLoadIffbE11DirectStoreIffEfLi1ELi1024EL9Algorithm0EEvT_T0_ll,"",@"SHT_CUDA_INFO"
	.sectionflags	@""
	.align	4


	//----- nvinfo : EIATTR_CUDA_API_VERSION
	.align		4
        /*0000*/ 	.byte	0x04, 0x37
        /*0002*/ 	.short	(.L_17092 - .L_17091)
.L_17091:
        /*0004*/ 	.word	0x00000082


	//----- nvinfo : EIATTR_KPARAM_INFO
	.align		4
.L_17092:
        /*0008*/ 	.byte	0x04, 0x17
        /*000a*/ 	.short	(.L_17094 - .L_17093)
.L_17093:
        /*000c*/ 	.word	0x00000000
        /*0010*/ 	.short	0x0003
        /*0012*/ 	.short	0x0038
        /*0014*/ 	.byte	0x00, 0xf0, 0x21, 0x00


	//----- nvinfo : EIATTR_KPARAM_INFO
	.align		4
.L_17094:
        /*0018*/ 	.byte	0x04, 0x17
        /*001a*/ 	.short	(.L_17096 - .L_17095)
.L_17095:
        /*001c*/ 	.word	0x00000000
        /*0020*/ 	.short	0x0002
        /*0022*/ 	.short	0x0030
        /*0024*/ 	.byte	0x00, 0xf0, 0x21, 0x00


	//----- nvinfo : EIATTR_KPARAM_INFO
	.align		4
.L_17096:
        /*0028*/ 	.byte	0x04, 0x17
        /*002a*/ 	.short	(.L_17098 - .L_17097)
.L_17097:
        /*002c*/ 	.word	0x00000000
        /*0030*/ 	.short	0x0001
        /*0032*/ 	.short	0x0020
        /*0034*/ 	.byte	0x00, 0xf0, 0x41, 0x00


	//----- nvinfo : EIATTR_KPARAM_INFO
	.align		4
.L_17098:
        /*0038*/ 	.byte	0x04, 0x17
        /*003a*/ 	.short	(.L_17100 - .L_17099)
.L_17099:
        /*003c*/ 	.word	0x00000000
        /*0040*/ 	.short	0x0000
        /*0042*/ 	.short	0x0000
        /*0044*/ 	.byte	0x00, 0xf0, 0x81, 0x00


	//----- nvinfo : EIATTR_SPARSE_MMA_MASK
	.align		4
.L_17100:
        /*0048*/ 	.byte	0x03, 0x50
        /*004a*/ 	.short	0x0000


	//----- nvinfo : EIATTR_MAXREG_COUNT
	.align		4
        /*004c*/ 	.byte	0x03, 0x1b
        /*004e*/ 	.short	0x00ff


	//----- nvinfo : EIATTR_NUM_BARRIERS
	.align		4
        /*0050*/ 	.byte	0x02, 0x4c
        /*0052*/ 	.byte	0x01
	.zero		1


	//----- nvinfo : EIATTR_MERCURY_ISA_VERSION
	.align		4
        /*0054*/ 	.byte	0x03, 0x5f
        /*0056*/ 	.short	0x0101


	//----- nvinfo : EIATTR_UNUSED_LOAD_BYTE_OFFSET
	.align		4
        /*0058*/ 	.byte	0x04, 0x44
        /*005a*/ 	.short	(.L_17102 - .L_17101)


	//   ....[0]....
.L_17101:
        /*005c*/ 	.word	0x00000ea0
        /*0060*/ 	.word	0x0000fff0


	//----- nvinfo : EIATTR_COOP_GROUP_MASK_REGIDS
	.align		4
.L_17102:
        /*0064*/ 	.byte	0x04, 0x29
        /*0066*/ 	.short	(.L_17104 - .L_17103)


	//   ....[0]....
.L_17103:
        /*0068*/ 	.word	0xffffffff


	//   ....[1]....
        /*006c*/ 	.word	0xffffffff


	//   ....[2]....
        /*0070*/ 	.word	0xffffffff


	//   ....[3]....
        /*0074*/ 	.word	0xffffffff


	//   ....[4]....
        /*0078*/ 	.word	0xffffffff


	//   ....[5]....
        /*007c*/ 	.word	0xffffffff


	//   ....[6]....
        /*0080*/ 	.word	0xffffffff


	//   ....[7]....
        /*0084*/ 	.word	0xffffffff


	//   ....[8]....
        /*0088*/ 	.word	0xffffffff


	//   ....[9]....
        /*008c*/ 	.word	0xffffffff


	//----- nvinfo : EIATTR_COOP_GROUP_INSTR_OFFSETS
	.align		4
.L_17104:
        /*0090*/ 	.byte	0x04, 0x28
        /*0092*/ 	.short	(.L_17106 - .L_17105)


	//   ....[0]....
.L_17105:
        /*0094*/ 	.word	0x00000c70


	//   ....[1]....
        /*0098*/ 	.word	0x00000ce0


	//   ....[2]....
        /*009c*/ 	.word	0x00000d00


	//   ....[3]....
        /*00a0*/ 	.word	0x00000d30


	//   ....[4]....
        /*00a4*/ 	.word	0x00000d60


	//   ....[5]....
        /*00a8*/ 	.word	0x00002400


	//   ....[6]....
        /*00ac*/ 	.word	0x00002470


	//   ....[7]....
        /*00b0*/ 	.word	0x000024a0


	//   ....[8]....
        /*00b4*/ 	.word	0x000024d0


	//   ....[9]....
        /*00b8*/ 	.word	0x000024f0


	//----- nvinfo : EIATTR_VRC_CTA_INIT_COUNT
	.align		4
.L_17106:
        /*00bc*/ 	.byte	0x02, 0x4a
	.zero		1
	.zero		1


	//----- nvinfo : EIATTR_EXIT_INSTR_OFFSETS
	.align		4
        /*00c0*/ 	.byte	0x04, 0x1c
        /*00c2*/ 	.short	(.L_17108 - .L_17107)


	//   ....[0]....
.L_17107:
        /*00c4*/ 	.word	0x00000050


	//   ....[1]....
        /*00c8*/ 	.word	0x000039b0


	//----- nvinfo : EIATTR_CRS_STACK_SIZE
	.align		4
.L_17108:
        /*00cc*/ 	.byte	0x04, 0x1e
        /*00ce*/ 	.short	(.L_17110 - .L_17109)
.L_17109:
        /*00d0*/ 	.word	0x00000000


	//----- nvinfo : EIATTR_CBANK_PARAM_SIZE
	.align		4
.L_17110:
        /*00d4*/ 	.byte	0x03, 0x19
        /*00d6*/ 	.short	0x0040


	//----- nvinfo : EIATTR_PARAM_CBANK
	.align		4
        /*00d8*/ 	.byte	0x04, 0x0a
        /*00da*/ 	.short	(.L_17112 - .L_17111)
	.align		4
.L_17111:
        /*00dc*/ 	.word	index@(.nv.constant0._Z24SoftmaxBlockUncachedImplI24ElementwiseScaleMaskLoadIffbE11DirectStoreIffEfLi1ELi1024EL9Algorithm0EEvT_T0_ll)
        /*00e0*/ 	.short	0x0380
        /*00e2*/ 	.short	0x0040


	//----- nvinfo : EIATTR_SW_WAR
	.align		4
.L_17112:
        /*00e4*/ 	.byte	0x04, 0x36
        /*00e6*/ 	.short	(.L_17114 - .L_17113)
.L_17113:
        /*00e8*/ 	.word	0x00000008
.L_17114:


//--------------------- .nv.info._Z24SoftmaxBlockUncachedImplI24ElementwiseScaleMaskLoadIffbE11DirectStoreIffEfLi2ELi1024EL9Algorithm0EEvT_T0_ll --------------------------
	.section	.nv.info._Z24SoftmaxBlockUncachedImplI24ElementwiseScaleMaskLoadIffbE11DirectStoreIffEfLi2ELi1024EL9Algorithm0EEvT_T0_ll,"",@"SHT_CUDA_INFO"
	.sectionflags	@""
	.align	4


	//----- nvinfo : EIATTR_CUDA_API_VERSION
	.align		4
        /*0000*/ 	.byte	0x04, 0x37
        /*0002*/ 	.short	(.L_17116 - .L_17115)
.L_17115:
        /*0004*/ 	.word	0x00000082


	//----- nvinfo : EIATTR_KPARAM_INFO
	.align		4
.L_17116:
        /*0008*/ 	.byte	0x04, 0x17
        /*000a*/ 	.short	(.L_17118 - .L_17117)
.L_17117:
        /*000c*/ 	.word	0x00000000
        /*0010*/ 	.short	0x0003
        /*0012*/ 	.short	0x0038
        /*0014*/ 	.byte	0x00, 0xf0, 0x21, 0x00


	//----- nvinfo : EIATTR_KPARAM_INFO
	.align		4
.L_17118:
        /*0018*/ 	.byte	0x04, 0x17
        /*001a*/ 	.short	(.L_17120 - .L_17119)
.L_17119:
        /*001c*/ 	.word	0x00000000
        /*0020*/ 	.short	0x0002
        /*0022*/ 	.short	0x0030
        /*0024*/ 	.byte	0x00, 0xf0, 0x21, 0x00


	//----- nvinfo : EIATTR_KPARAM_INFO
	.align		4
.L_17120:
        /*0028*/ 	.byte	0x04, 0x17
        /*002a*/ 	.short	(.L_17122 - .L_17121)
.L_17121:
        /*002c*/ 	.word	0x00000000
        /*0030*/ 	.short	0x0001
        /*0032*/ 	.short	0x0020
        /*0034*/ 	.byte	0x00, 0xf0, 0x41, 0x00


	//----- nvinfo : EIATTR_KPARAM_INFO
	.align		4
.L_17122:
        /*0038*/ 	.byte	0x04, 0x17
        /*003a*/ 	.short	(.L_17124 - .L_17123)
.L_17123:
        /*003c*/ 	.word	0x00000000
        /*0040*/ 	.short	0x0000
        /*0042*/ 	.short	0x0000
        /*0044*/ 	.byte	0x00, 0xf0, 0x81, 0x00


	//----- nvinfo : EIATTR_SPARSE_MMA_MASK
	.align		4
.L_17124:
        /*0048*/ 	.byte	0x03, 0x50
        /*004a*/ 	.short	0x0000


	//----- nvinfo : EIATTR_MAXREG_COUNT
	.align		4
        /*004c*/ 	.byte	0x03, 0x1b
        /*004e*/ 	.short	0x00ff


	//----- nvinfo : EIATTR_NUM_BARRIERS
	.align		4
        /*0050*/ 	.byte	0x02, 0x4c
        /*0052*/ 	.byte	0x01
	.zero		1


	//----- nvinfo : EIATTR_EXTERNS
	.align		4
        /*0054*/ 	.byte	0x04, 0x0f
        /*0056*/ 	.short	(.L_17126 - .L_17125)


	//   ....[0]....
	.align		4
.L_17125:
        /*0058*/ 	.word	index@(__assertfail)


	//----- nvinfo : EIATTR_MERCURY_ISA_VERSION
	.align		4
.L_17126:
        /*005c*/ 	.byte	0x03, 0x5f
        /*005e*/ 	.short	0x0101


	//----- nvinfo : EIATTR_UNUSED_LOAD_BYTE_OFFSET
	.align		4
        /*0060*/ 	.byte	0x04, 0x44
        /*0062*/ 	.short	(.L_17128 - .L_17127)


	//   ....[0]....
.L_17127:
        /*0064*/ 	.word	0x00001360
        /*0068*/ 	.word	0x0000fff0


	//----- nvinfo : EIATTR_COOP_GROUP_MASK_REGIDS
	.align		4
.L_17128:
        /*006c*/ 	.byte	0x04, 0x29
        /*006e*/ 	.short	(.L_17130 - .L_17129)


	//   ....[0]....
.L_17129:
        /*0070*/ 	.word	0xffffffff


	//   ....[1]....
        /*0074*/ 	.word	0xffffffff


	//   ....[2]....
        /*0078*/ 	.word	0xffffffff


	//   ....[3]....
        /*007c*/ 	.word	0xffffffff


	//   ....[4]....
        /*0080*/ 	.word	0xffffffff


	//   ....[5]....
        /*0084*/ 	.word	0xffffffff


	//   ....[6]....
        /*0088*/ 	.word	0xffffffff


	//   ....[7]....
        /*008c*/ 	.word	0xffffffff


	//   ....[8]....
        /*0090*/ 	.word	0xffffffff


	//   ....[9]....
        /*0094*/ 	.word	0xffffffff


	//   ....[10]....
        /*0098*/ 	.word	0x0500000f


	//   ....[11]....
        /*009c*/ 	.word	0x0500000f


	//   ....[12]....
        /*00a0*/ 	.word	0x0500000f


	//   ....[13]....
        /*00a4*/ 	.word	0x0500000f


	//   ....[14]....
        /*00a8*/ 	.word	0x0500000f


	//----- nvinfo : EIATTR_COOP_GROUP_INSTR_OFFSETS
	.align		4
.L_17130:
        /*00ac*/ 	.byte	0x04, 0x28
        /*00ae*/ 	.short	(.L_17132 - .L_17131)


	//   ....[0]....
.L_17131:
        /*00b0*/ 	.word	0x00001170


	//   ....[1]....
        /*00b4*/ 	.word	0x00001190


	//   ....[2]....
        /*00b8*/ 	.word	0x000011b0


	//   ....[3]....
        /*00bc*/ 	.word	0x000011d0


	//   ....[4]....
        /*00c0*/ 	.word	0x00001200


	//   ....[5]....
        /*00c4*/ 	.word	0x00002080


	//   ....[6]....
        /*00c8*/ 	.word	0x000020f0


	//   ....[7]....
        /*00cc*/ 	.word	0x00002130


	//   ....[8]....
        /*00d0*/ 	.word	0x00002160


	//   ....[9]....
        /*00d4*/ 	.word	0x00002190


	//   ....[10]....
        /*00d8*/ 	.word	0x00003950


	//   ....[11]....
        /*00dc*/ 	.word	0x000039b0


	//   ....[12]....
        /*00e0*/ 	.word	0x00003a10


	//   ....[13]....
        /*00e4*/ 	.word	0x00003a70


	//   ....[14]....
        /*00e8*/ 	.word	0x00003ae0


	//----- nvinfo : EIATTR_VRC_CTA_INIT_COUNT
	.align		4
.L_17132:
        /*00ec*/ 	.byte	0x02, 0x4a
	.zero		1
	.zero		1


	//----- nvinfo : EIATTR_SYSCALL_OFFSETS
	.align		4
        /*00f0*/ 	.byte	0x04, 0x46
        /*00f2*/ 	.short	(.L_17134 - .L_17133)


	//   ....[0]....
.L_17133:
        /*00f4*/ 	.word	0x00000150


	//----- nvinfo : EIATTR_EXIT_INSTR_OFFSETS
	.align		4
.L_17134:
        /*00f8*/ 	.byte	0x04, 0x1c
        /*00fa*/ 	.short	(.L_17136 - .L_17135)


	//   ....[0]....
.L_17135:
        /*00fc*/ 	.word	0x000001b0


	//   ....[1]....
        /*0100*/ 	.word	0x000038f0


	//----- nvinfo : EIATTR_CRS_STACK_SIZE
	.align		4
.L_17136:
        /*0104*/ 	.byte	0x04, 0x1e
        /*0106*/ 	.short	(.L_17138 - .L_17137)
.L_17137:
        /*0108*/ 	.word	0x00000000


	//----- nvinfo : EIATTR_CBANK_PARAM_SIZE
	.align		4
.L_17138:
        /*010c*/ 	.byte	0x03, 0x19
        /*010e*/ 	.short	0x0040


	//----- nvinfo : EIATTR_PARAM_CBANK
	.align		4
        /*0110*/ 	.byte	0x04, 0x0a
        /*0112*/ 	.short	(.L_17140 - .L_17139)
	.align		4
.L_17139:
        /*0114*/ 	.word	index@(.nv.constant0._Z24SoftmaxBlockUncachedImplI24ElementwiseScaleMaskLoadIffbE11DirectStoreIffEfLi2ELi1024EL9Algorithm0EEvT_T0_ll)
        /*0118*/ 	.short	0x0380
        /*011a*/ 	.short	0x0040


	//----- nvinfo : EIATTR_SW_WAR
	.align		4
.L_17140:
        /*011c*/ 	.byte	0x04, 0x36
        /*011e*/ 	.short	(.L_17142 - .L_17141)
.L_17141:
        /*0120*/ 	.word	0x00000008
.L_17142:


//--------------------- .nv.info._Z20SoftmaxBlockSMemImplI24ElementwiseScaleMaskLoadIffbE11DirectStoreIffEfLi1ELi256EL9Algorithm0EEvT_T0_ll --------------------------
	.section	.nv.info._Z20SoftmaxBlockSMemImplI24ElementwiseScaleMaskLoadIffbE11DirectStoreIffEfLi1ELi256EL9Algorithm0EEvT_T0_ll,"",@"SHT_CUDA_INFO"
	.sectionflags	@""
	.align	4


	//----- nvinfo : EIATTR_CUDA_API_VERSION
	.align		4
        /*0000*/ 	.byte	0x04, 0x37
        /*0002*/ 	.short	(.L_17144 - .L_17143)
.L_17143:
        /*0004*/ 	.word	0x00000082


	//----- nvinfo : EIATTR_KPARAM_INFO
	.align		4
.L_17144:
        /*0008*/ 	.byte	0x04, 0x17
        /*000a*/ 	.short	(.L_17146 - .L_17145)
.L_17145:
        /*000c*/ 	.word	0x00000000
        /*0010*/ 	.short	0x0003
        /*0012*/ 	.short	0x0038
        /*0014*/ 	.byte	0x00, 0xf0, 0x21, 0x00


	//----- nvinfo : EIATTR_KPARAM_INFO
	.align		4
.L_17146:
        /*0018*/ 	.byte	0x04, 0x17
        /*001a*/ 	.short	(.L_17148 - .L_17147)
.L_17147:
        /*001c*/ 	.word	0x00000000
        /*0020*/ 	.short	0x0002
        /*0022*/ 	.short	0x0030
        /*0024*/ 	.byte	0x00, 0xf0, 0x21, 0x00


	//----- nvinfo : EIATTR_KPARAM_INFO
	.align		4
.L_17148:
        /*0028*/ 	.byte	0x04, 0x17
        /*002a*/ 	.short	(.L_17150 - .L_17149)
.L_17149:
        /*002c*/ 	.word	0x00000000
        /*0030*/ 	.short	0x0001
        /*0032*/ 	.short	0x0020
        /*0034*/ 	.byte	0x00, 0xf0, 0x41, 0x00


	//----- nvinfo : EIATTR_KPARAM_INFO
	.align		4
.L_17150:
        /*0038*/ 	.byte	0x04, 0x17
        /*003a*/ 	.short	(.L_17152 - .L_17151)
.L_17151:
        /*003c*/ 	.word	0x00000000
        /*0040*/ 	.short	0x0000
        /*0042*/ 	.short	0x0000
        /*0044*/ 	.byte	0x00, 0xf0, 0x81, 0x00


	//----- nvinfo : EIATTR_SPARSE_MMA_MASK
	.align		4
.L_17152:
        /*0048*/ 	.byte	0x03, 0x50
        /*004a*/ 	.short	0x0000


	//----- nvinfo : EIATTR_MAXREG_COUNT
	.align		4
        /*004c*/ 	.byte	0x03, 0x1b
        /*004e*/ 	.short	0x00ff


	//----- nvinfo : EIATTR_NUM_BARRIERS
	.align		4
        /*0050*/ 	.byte	0x02, 0x4c
        /*0052*/ 	.byte	0x01
	.zero		1


	//----- nvinfo : EIATTR_MERCURY_ISA_VERSION
	.align		4
        /*0054*/ 	.byte	0x03, 0x5f
        /*0056*/ 	.short	0x0101


	//----- nvinfo : EIATTR_COOP_GROUP_MASK_REGIDS
	.align		4
        /*0058*/ 	.byte	0x04, 0x29
        /*005a*/ 	.short	(.L_17154 - .L_17153)


	//   ....[0]....
.L_17153:
        /*005c*/ 	.word	0xffffffff


	//   ....[1]....
        /*0060*/ 	.word	0xffffffff


	//   ....[2]....
        /*0064*/ 	.word	0xffffffff


	//   ....[3]....
        /*0068*/ 	.word	0xffffffff


	//   ....[4]....
        /*006c*/ 	.word	0xffffffff


	//   ....[5]....
        /*0070*/ 	.word	0xffffffff


	//   ....[6]....
        /*0074*/ 	.word	0xffffffff


	//   ....[7]....
        /*0078*/ 	.word	0xffffffff


	//   ....[8]....
        /*007c*/ 	.word	0xffffffff


	//   ....[9]....
        /*0080*/ 	.word	0xffffffff


	//----- nvinfo : EIATTR_COOP_GROUP_INSTR_OFFSETS
	.align		4
.L_17154:
        /*0084*/ 	.byte	0x04, 0x28
        /*0086*/ 	.short	(.L_17156 - .L_17155)


	//   ....[0]....
.L_17155:
        /*0088*/ 	.word	0x000008e0


	//   ....[1]....
        /*008c*/ 	.word	0x00000950


	//   ....[2]....
        /*0090*/ 	.word	0x00000980


	//   ....[3]....
        /*0094*/ 	.word	0x000009c0


	//   ....[4]....
        /*0098*/ 	.word	0x000009f0


	//   ....[5]....
        /*009c*/ 	.word	0x00001360


	//   ....[6]....
        /*00a0*/ 	.word	0x000013d0


	//   ....[7]....
        /*00a4*/ 	.word	0x00001400


	//   ....[8]....
        /*00a8*/ 	.word	0x00001420


	//   ....[9]....
        /*00ac*/ 	.word	0x00001440


	//----- nvinfo : EIATTR_VRC_CTA_INIT_COUNT
	.align		4
.L_17156:
        /*00b0*/ 	.byte	0x02, 0x4a
	.zero		1
	.zero		1


	//----- nvinfo : EIATTR_EXIT_INSTR_OFFSETS
	.align		4
        /*00b4*/ 	.byte	0x04, 0x1c
        /*00b6*/ 	.short	(.L_17158 - .L_17157)


	//   ....[0]....
.L_17157:
        /*00b8*/ 	.word	0x00000050


	//   ....[1]....
        /*00bc*/ 	.word	0x00001f90


	//----- nvinfo : EIATTR_CRS_STACK_SIZE
	.align		4
.L_17158:
        /*00c0*/ 	.byte	0x04, 0x1e
        /*00c2*/ 	.short	(.L_17160 - .L_17159)
.L_17159:
        /*00c4*/ 	.word	0x00000000


	//----- nvinfo : EIATTR_CBANK_PARAM_SIZE
	.align		4
.L_17160:
        /*00c8*/ 	.byte	0x03, 0x19
        /*00ca*/ 	.short	0x0040


	//----- nvinfo : EIATTR_PARAM_CBANK
	.align		4
        /*00cc*/ 	.byte	0x04, 0x0a
        /*00ce*/ 	.short	(.L_17162 - .L_17161)
	.align		4
.L_17161:
        /*00d0*/ 	.word	index@(.nv.constant0._Z20SoftmaxBlockSMemImplI24ElementwiseScaleMaskLoadIffbE11DirectStoreIffEfLi1ELi256EL9Algorithm0EEvT_T0_ll)
        /*00d4*/ 	.short	0x0380
        /*00d6*/ 	.short	0x0040


	//----- nvinfo : EIATTR_SW_WAR
	.align		4
.L_17162:
        /*00d8*/ 	.byte	0x04, 0x36
        /*00da*/ 	.short	(.L_17164 - .L_17163)
.L_17163:
        /*00dc*/ 	.word	0x00000008
.L_17164:


//--------------------- .nv.info._Z20SoftmaxBlockSMemImplI24ElementwiseScaleMaskLoadIffbE11DirectStoreIffEfLi1ELi512EL9Algorithm0EEvT_T0_ll --------------------------
	.section	.nv.info._Z20SoftmaxBlockSMemImplI24ElementwiseScaleMaskLoadIffbE11DirectStoreIffEfLi1ELi512EL9Algorithm0EEvT_T0_ll,"",@"SHT_CUDA_INFO"
	.sectionflags	@""
	.align	4


	//----- nvinfo : EIATTR_CUDA_API_VERSION
	.align		4
        /*0000*/ 	.byte	0x04, 0x37
        /*0002*/ 	.short	(.L_17166 - .L_17165)
.L_17165:
        /*0004*/ 	.word	0x00000082


	//----- nvinfo : EIATTR_KPARAM_INFO
	.align		4
.L_17166:
        /*0008*/ 	.byte	0x04, 0x17
        /*000a*/ 	.short	(.L_17168 - .L_17167)
.L_17167:
        /*000c*/ 	.word	0x00000000
        /*0010*/ 	.short	0x0003
        /*0012*/ 	.short	0x0038
        /*0014*/ 	.byte	0x00, 0xf0, 0x21, 0x00


	//----- nvinfo : EIATTR_KPARAM_INFO
	.align		4
.L_17168:
        /*0018*/ 	.byte	0x04, 0x17
        /*001a*/ 	.short	(.L_17170 - .L_17169)
.L_17169:
        /*001c*/ 	.word	0x00000000
        /*0020*/ 	.short	0x0002
        /*0022*/ 	.short	0x0030
        /*0024*/ 	.byte	0x00, 0xf0, 0x21, 0x00


	//----- nvinfo : EIATTR_KPARAM_INFO
	.align		4
.L_17170:
        /*0028*/ 	.byte	0x04, 0x17
        /*002a*/ 	.short	(.L_17172 - .L_17171)
.L_17171:
        /*002c*/ 	.word	0x00000000
        /*0030*/ 	.short	0x0001
        /*0032*/ 	.short	0x0020
        /*0034*/ 	.byte	0x00, 0xf0, 0x41, 0x00


	//----- nvinfo : EIATTR_KPARAM_INFO
	.align		4
.L_17172:
        /*0038*/ 	.byte	0x04, 0x17
        /*003a*/ 	.short	(.L_17174 - .L_17173)
.L_17173:
        /*003c*/ 	.word	0x00000000
        /*0040*/ 	.short	0x0000
        /*0042*/ 	.short	0x0000
        /*0044*/ 	.byte	0x00, 0xf0, 0x81, 0x00


	//----- nvinfo : EIATTR_SPARSE_MMA_MASK
	.align		4
.L_17174:
        /*0048*/ 	.byte	0x03, 0x50
        /*004a*/ 	.short	0x0000


	//----- nvinfo : EIATTR_MAXREG_COUNT
	.align		4
        /*004c*/ 	.byte	0x03, 0x1b
        /*004e*/ 	.short	0x00ff


	//----- nvinfo : EIATTR_NUM_BARRIERS
	.align		4
        /*0050*/ 	.byte	0x02, 0x4c
        /*0052*/ 	.byte	0x01
	.zero		1


	//----- nvinfo : EIATTR_MERCURY_ISA_VERSION
	.align		4
        /*0054*/ 	.byte	0x03, 0x5f
        /*0056*/ 	.short	0x0101


	//----- nvinfo : EIATTR_UNUSED_LOAD_BYTE_OFFSET
	.align		4
        /*0058*/ 	.byte	0x04, 0x44
        /*005a*/ 	.short	(.L_17176 - .L_17175)


	//   ....[0]....
.L_17175:
        /*005c*/ 	.word	0x00000ab0
        /*0060*/ 	.word	0x0000fff0


	//----- nvinfo : EIATTR_COOP_GROUP_MASK_REGIDS
	.align		4
.L_17176:
        /*0064*/ 	.byte	0x04, 0x29
        /*0066*/ 	.short	(.L_17178 - .L_17177)


	//   ....[0]....
.L_17177:
        /*0068*/ 	.word	0xffffffff


	//   ....[1]....
        /*006c*/ 	.word	0xffffffff


	//   ....[2]....
        /*0070*/ 	.word	0xffffffff


	//   ....[3]....
        /*0074*/ 	.word	0xffffffff


	//   ....[4]....
        /*0078*/ 	.word	0xffffffff


	//   ....[5]....
        /*007c*/ 	.word	0xffffffff


	//   ....[6]....
        /*0080*/ 	.word	0xffffffff


	//   ....[7]....
        /*0084*/ 	.word	0xffffffff


	//   ....[8]....
        /*0088*/ 	.word	0xffffffff


	//   ....[9]....
        /*008c*/ 	.word	0xffffffff


	//----- nvinfo : EIATTR_COOP_GROUP_INSTR_OFFSETS
	.align		4
.L_17178:
        /*0090*/ 	.byte	0x04, 0x28
        /*0092*/ 	.short	(.L_17180 - .L_17179)


	//   ....[0]....
.L_17179:
        /*0094*/ 	.word	0x000008d0


	//   ....[1]....
        /*0098*/ 	.word	0x00000930


	//   ....[2]....
        /*009c*/ 	.word	0x00000960


	//   ....[3]....
        /*00a0*/ 	.word	0x000009a0


	//   ....[4]....
        /*00a4*/ 	.word	0x000009d0


	//   ....[5]....
        /*00a8*/ 	.word	0x000013b0


	//   ....[6]....
        /*00ac*/ 	.word	0x00001420


	//   ....[7]....
        /*00b0*/ 	.word	0x00001450


	//   ....[8]....
        /*00b4*/ 	.word	0x00001470


	//   ....[9]....
        /*00b8*/ 	.word	0x00001490


	//----- nvinfo : EIATTR_VRC_CTA_INIT_COUNT
	.align		4
.L_17180:
        /*00bc*/ 	.byte	0x02, 0x4a
	.zero		1
	.zero		1


	//----- nvinfo : EIATTR_EXIT_INSTR_OFFSETS
	.align		4
        /*00c0*/ 	.byte	0x04, 0x1c
        /*00c2*/ 	.short	(.L_17182 - .L_17181)


	//   ....[0]....
.L_17181:
        /*00c4*/ 	.word	0x00000050


	//   ....[1]....
        /*00c8*/ 	.word	0x00002080


	//----- nvinfo : EIATTR_CRS_STACK_SIZE
	.align		4
.L_17182:
        /*00cc*/ 	.byte	0x04, 0x1e
        /*00ce*/ 	.short	(.L_17184 - .L_17183)
.L_17183:
        /*00d0*/ 	.word	0x00000000


	//----- nvinfo : EIATTR_CBANK_PARAM_SIZE
	.align		4
.L_17184:
        /*00d4*/ 	.byte	0x03, 0x19
        /*00d6*/ 	.short	0x0040


	//----- nvinfo : EIATTR_PARAM_CBANK
	.align		4
        /*00d8*/ 	.byte	0x04, 0x0a
        /*00da*/ 	.short	(.L_17186 - .L_17185)
	.align		4
.L_17185:
        /*00dc*/ 	.word	index@(.nv.constant0._Z20SoftmaxBlockSMemImplI24ElementwiseScaleMaskLoadIffbE11DirectStoreIffEfLi1ELi512EL9Algorithm0EEvT_T0_ll)
        /*00e0*/ 	.short	0x0380
        /*00e2*/ 	.short	0x0040


	//----- nvinfo : EIATTR_SW_WAR
	.align		4
.L_17186:
        /*00e4*/ 	.byte	0x04, 0x36
        /*00e6*/ 	.short	(.L_17188 - .L_17187)
.L_17187:
        /*00e8*/ 	.word	0x00000008
.L_17188:


//--------------------- .nv.info._Z20SoftmaxBlockSMemImplI24ElementwiseScaleMaskLoadIffbE11DirectStoreIffEfLi1ELi1024EL9Algorithm0EEvT_T0_ll --------------------------
	.section	.nv.info._Z20SoftmaxBlockSMemImplI24ElementwiseScaleMaskLoadIffbE11DirectStoreIffEfLi1ELi1024EL9Algorithm0EEvT_T0_ll,"",@"SHT_CUDA_INFO"
	.sectionflags	@""
	.align	4


	//----- nvinfo : EIATTR_CUDA_API_VERSION
	.align		4
        /*0000*/ 	.byte	0x04, 0x37
        /*0002*/ 	.short	(.L_17190 - .L_17189)
.L_17189:
        /*0004*/ 	.word	0x00000082


	//----- nvinfo : EIATTR_KPARAM_INFO
	.align		4
.L_17190:
        /*0008*/ 	.byte	0x04, 0x17
        /*000a*/ 	.short	(.L_17192 - .L_17191)
.L_17191:
        /*000c*/ 	.word	0x00000000
        /*0010*/ 	.short	0x0003
        /*0012*/ 	.short	0x0038
        /*0014*/ 	.byte	0x00, 0xf0, 0x21, 0x00


	//----- nvinfo : EIATTR_KPARAM_INFO
	.align		4
.L_17192:
        /*0018*/ 	.byte	0x04, 0x17
        /*001a*/ 	.short	(.L_17194 - .L_17193)
.L_17193:
        /*001c*/ 	.word	0x00000000
        /*0020*/ 	.short	0x0002
        /*0022*/ 	.short	0x0030
        /*0024*/ 	.byte	0x00, 0xf0, 0x21, 0x00


	//----- nvinfo : EIATTR_KPARAM_INFO
	.align		4
.L_17194:
        /*0028*/ 	.byte	0x04, 0x17
        /*002a*/ 	.short	(.L_17196 - .L_17195)
.L_17195:
        /*002c*/ 	.word	0x00000000
        /*0030*/ 	.short	0x0001
        /*0032*/ 	.short	0x0020
        /*0034*/ 	.byte	0x00, 0xf0, 0x41, 0x00


	//----- nvinfo : EIATTR_KPARAM_INFO
	.align		4
.L_17196:
        /*0038*/ 	.byte	0x04, 0x17
        /*003a*/ 	.short	(.L_17198 - .L_17197)
.L_17197:
        /*003c*/ 	.word	0x00000000
        /*0040*/ 	.short	0x0000
        /*0042*/ 	.short	0x0000
        /*0044*/ 	.byte	0x00, 0xf0, 0x81, 0x00


	//----- nvinfo : EIATTR_SPARSE_MMA_MASK
	.align		4
.L_17198:
        /*0048*/ 	.byte	0x03, 0x50
        /*004a*/ 	.short	0x0000


	//----- nvinfo : EIATTR_MAXREG_COUNT
	.align		4
        /*004c*/ 	.byte	0x03, 0x1b
        /*004e*/ 	.short	0x00ff


	//----- nvinfo : EIATTR_NUM_BARRIERS
	.align		4
        /*0050*/ 	.byte	0x02, 0x4c
        /*0052*/ 	.byte	0x01
	.zero		1


	//----- nvinfo : EIATTR_MERCURY_ISA_VERSION
	.align		4
        /*0054*/ 	.byte	0x03, 0x5f
        /*0056*/ 	.short	0x0101


	//----- nvinfo : EIATTR_UNUSED_LOAD_BYTE_OFFSET
	.align		4
        /*0058*/ 	.byte	0x04, 0x44
        /*005a*/ 	.short	(.L_17200 - .L_17199)


	//   ....[0]....
.L_17199:
        /*005c*/ 	.word	0x00000ab0
        /*0060*/ 	.word	0x0000fff0


	//----- nvinfo : EIATTR_COOP_GROUP_MASK_REGIDS
	.align		4
.L_17200:
        /*0064*/ 	.byte	0x04, 0x29
        /*0066*/ 	.short	(.L_17202 - .L_17201)


	//   ....[0]....
.L_17201:
        /*0068*/ 	.word	0xffffffff


	//   ....[1]....
        /*006c*/ 	.word	0xffffffff


	//   ....[2]....
        /*0070*/ 	.word	0xffffffff


	//   ....[3]....
        /*0074*/ 	.word	0xffffffff


	//   ....[4]....
        /*0078*/ 	.word	0xffffffff


	//   ....[5]....
        /*007c*/ 	.word	0xffffffff


	//   ....[6]....
        /*0080*/ 	.word	0xffffffff


	//   ....[7]....
        /*0084*/ 	.word	0xffffffff


	//   ....[8]....
        /*0088*/ 	.word	0xffffffff


	//   ....[9]....
        /*008c*/ 	.word	0xffffffff


	//----- nvinfo : EIATTR_COOP_GROUP_INSTR_OFFSETS
	.align		4
.L_17202:
        /*0090*/ 	.byte	0x04, 0x28
        /*0092*/ 	.short	(.L_17204 - .L_17203)


	//   ....[0]....
.L_17203:
        /*0094*/ 	.word	0x000008d0


	//   ....[1]....
        /*0098*/ 	.word	0x00000930


	//   ....[2]....
        /*009c*/ 	.word	0x00000960


	//   ....[3]....
        /*00a0*/ 	.word	0x000009a0


	//   ....[4]....
        /*00a4*/ 	.word	0x000009d0


	//   ....[5]....
        /*00a8*/ 	.word	0x00001470


	//   ....[6]....
        /*00ac*/ 	.word	0x000014d0


	//   ....[7]....
        /*00b0*/ 	.word	0x00001500


	//   ....[8]....
        /*00b4*/ 	.word	0x00001530


	//   ....[9]....
        /*00b8*/ 	.word	0x00001550


	//----- nvinfo : EIATTR_VRC_CTA_INIT_COUNT
	.align		4
.L_17204:
        /*00bc*/ 	.byte	0x02, 0x4a
	.zero		1
	.zero		1


	//----- nvinfo : EIATTR_EXIT_INSTR_OFFSETS
	.align		4
        /*00c0*/ 	.byte	0x04, 0x1c
        /*00c2*/ 	.short	(.L_17206 - .L_17205)


	//   ....[0]....
.L_17205:
        /*00c4*/ 	.word	0x00000050


	//   ....[1]....
        /*00c8*/ 	.word	0x00002260


	//----- nvinfo : EIATTR_CRS_STACK_SIZE
	.align		4
.L_17206:
        /*00cc*/ 	.byte	0x04, 0x1e
        /*00ce*/ 	.short	(.L_17208 - .L_17207)
.L_17207:
        /*00d0*/ 	.word	0x00000000


	//----- nvinfo : EIATTR_CBANK_PARAM_SIZE
	.align		4
.L_17208:
        /*00d4*/ 	.byte	0x03, 0x19
        /*00d6*/ 	.short	0x0040


	//----- nvinfo : EIATTR_PARAM_CBANK
	.align		4
        /*00d8*/ 	.byte	0x04, 0x0a
        /*00da*/ 	.short	(.L_17210 - .L_17209)
	.align		4
.L_17209:
        /*00dc*/ 	.word	index@(.nv.constant0._Z20SoftmaxBlockSMemImplI24ElementwiseScaleMaskLoadIffbE11DirectStoreIffEfLi1ELi1024EL9Algorithm0EEvT_T0_ll)
        /*00e0*/ 	.short	0x0380
        /*00e2*/ 	.short	0x0040


	//----- nvinfo : EIATTR_SW_WAR
	.align		4
.L_17210:
        /*00e4*/ 	.byte	0x04, 0x36
        /*00e6*/ 	.short	(.L_17212 - .L_17211)
.L_17211:
        /*00e8*/ 	.word	0x00000008
.L_17212:


//--------------------- .nv.info._Z20SoftmaxBlockSMemImplI24ElementwiseScaleMaskLoadIffbE11DirectStoreIffEfLi1ELi128EL9Algorithm0EEvT_T0_ll --------------------------
	.section	.nv.info._Z20SoftmaxBlockSMemImplI24ElementwiseScaleMaskLoadIffbE11DirectStoreIffEfLi1ELi128EL9Algorithm0EEvT_T0_ll,"",@"SHT_CUDA_INFO"
	.sectionflags	@""
	.align	4


	//----- nvinfo : EIATTR_CUDA_API_VERSION
	.align		4
        /*0000*/ 	.byte	0x04, 0x37
        /*0002*/ 	.short	(.L_17214 - .L_17213)
.L_17213:
        /*0004*/ 	.word	0x00000082


	//----- nvinfo : EIATTR_KPARAM_INFO
	.align		4
.L_17214:
        /*0008*/ 	.byte	0x04, 0x17
        /*000a*/ 	.short	(.L_17216 - .L_17215)
.L_17215:
        /*000c*/ 	.word	0x00000000
        /*0010*/ 	.short	0x0003
        /*0012*/ 	.short	0x0038
        /*0014*/ 	.byte	0x00, 0xf0, 0x21, 0x00


	//----- nvinfo : EIATTR_KPARAM_INFO
	.align		4
.L_17216:
        /*0018*/ 	.byte	0x04, 0x17
        /*001a*/ 	.short	(.L_17218 - .L_17217)
.L_17217:
        /*001c*/ 	.word	0x00000000
        /*0020*/ 	.short	0x0002
        /*0022*/ 	.short	0x0030
        /*0024*/ 	.byte	0x00, 0xf0, 0x21, 0x00


	//----- nvinfo : EIATTR_KPARAM_INFO
	.align		4
.L_17218:
        /*0028*/ 	.byte	0x04, 0x17
        /*002a*/ 	.short	(.L_17220 - .L_17219)
.L_17219:
        /*002c*/ 	.word	0x00000000
        /*0030*/ 	.short	0x0001
        /*0032*/ 	.short	0x0020
        /*0034*/ 	.byte	0x00, 0xf0, 0x41, 0x00


	//----- nvinfo : EIATTR_KPARAM_INFO
	.align		4
.L_17220:
        /*0038*/ 	.byte	0x04, 0x17
        /*003a*/ 	.short	(.L_17222 - .L_17221)
.L_17221:
        /*003c*/ 	.word	0x00000000
        /*0040*/ 	.short	0x0000
        /*0042*/ 	.short	0x0000
        /*0044*/ 	.byte	0x00, 0xf0, 0x81, 0x00


	//----- nvinfo : EIATTR_SPARSE_MMA_MASK
	.align		4
.L_17222:
        /*0048*/ 	.byte	0x03, 0x50
        /*004a*/ 	.short	0x0000


	//----- nvinfo : EIATTR_MAXREG_COUNT
	.align		4
        /*004c*/ 	.byte	0x03, 0x1b
        /*004e*/ 	.short	0x00ff


	//----- nvinfo : EIATTR_NUM_BARRIERS
	.align		4
        /*0050*/ 	.byte	0x02, 0x4c
        /*0052*/ 	.byte	0x01
	.zero		1


	//----- nvinfo : EIATTR_MERCURY_ISA_VERSION
	.align		4
        /*0054*/ 	.byte	0x03, 0x5f
        /*0056*/ 	.short	0x0101


	//----- nvinfo : EIATTR_UNUSED_LOAD_BYTE_OFFSET
	.align		4
        /*0058*/ 	.byte	0x04, 0x44
        /*005a*/ 	.short	(.L_17224 - .L_17223)


	//   ....[0]....
.L_17223:
        /*005c*/ 	.word	0x00001400
        /*0060*/ 	.word	0x0000fff0


	//----- nvinfo : EIATTR_COOP_GROUP_MASK_REGIDS
	.align		4
.L_17224:
        /*0064*/ 	.byte	0x04, 0x29
        /*0066*/ 	.short	(.L_17226 - .L_17225)


	//   ....[0]....
.L_17225:
        /*0068*/ 	.word	0xffffffff


	//   ....[1]....
        /*006c*/ 	.word	0xffffffff


	//   ....[2]....
        /*0070*/ 	.word	0xffffffff


	//   ....[3]....
        /*0074*/ 	.word	0xffffffff


	//   ....[4]....
        /*0078*/ 	.word	0xffffffff


	//   ....[5]....
        /*007c*/ 	.word	0xffffffff


	//   ....[6]....
        /*0080*/ 	.word	0xffffffff


	//   ....[7]....
        /*0084*/ 	.word	0xffffffff


	//   ....[8]....
        /*0088*/ 	.word	0xffffffff


	//   ....[9]....
        /*008c*/ 	.word	0xffffffff


	//----- nvinfo : EIATTR_COOP_GROUP_INSTR_OFFSETS
	.align		4
.L_17226:
        /*0090*/ 	.byte	0x04, 0x28
        /*0092*/ 	.short	(.L_17228 - .L_17227)


	//   ....[0]....
.L_17227:
        /*0094*/ 	.word	0x000008d0


	//   ....[1]....
        /*0098*/ 	.word	0x00000940


	//   ....[2]....
        /*009c*/ 	.word	0x00000970


	//   ....[3]....
        /*00a0*/ 	.word	0x000009d0


	//   ....[4]....
        /*00a4*/ 	.word	0x00000a00


	//   ....[5]....
        /*00a8*/ 	.word	0x000012e0


	//   ....[6]....
        /*00ac*/ 	.word	0x00001350


	//   ....[7]....
        /*00b0*/ 	.word	0x00001380


	//   ....[8]....
        /*00b4*/ 	.word	0x000013a0


	//   ....[9]....
        /*00b8*/ 	.word	0x000013c0


	//----- nvinfo : EIATTR_VRC_CTA_INIT_COUNT
	.align		4
.L_17228:
        /*00bc*/ 	.byte	0x02, 0x4a
	.zero		1
	.zero		1


	//----- nvinfo : EIATTR_EXIT_INSTR_OFFSETS
	.align		4
        /*00c0*/ 	.byte	0x04, 0x1c
        /*00c2*/ 	.short	(.L_17230 - .L_17229)


	//   ....[0]....
.L_17229:
        /*00c4*/ 	.word	0x00000050


	//   ....[1]....
        /*00c8*/ 	.word	0x00001e70


	//----- nvinfo : EIATTR_CRS_STACK_SIZE
	.align		4
.L_17230:
        /*00cc*/ 	.byte	0x04, 0x1e
        /*00ce*/ 	.short	(.L_17232 - .L_17231)
.L_17231:
        /*00d0*/ 	.word	0x00000000


	//----- nvinfo : EIATTR_CBANK_PARAM_SIZE
	.align		4
.L_17232:
        /*00d4*/ 	.byte	0x03, 0x19
        /*00d6*/ 	.short	0x0040


	//----- nvinfo : EIATTR_PARAM_CBANK
	.align		4
        /*00d8*/ 	.byte	0x04, 0x0a
        /*00da*/ 	.short	(.L_17234 - .L_17233)
	.align		4
.L_17233:
        /*00dc*/ 	.word	index@(.nv.constant0._Z20SoftmaxBlockSMemImplI24ElementwiseScaleMaskLoadIffbE11DirectStoreIffEfLi1ELi128EL9Algorithm0EEvT_T0_ll)
        /*00e0*/ 	.short	0x0380
        /*00e2*/ 	.short	0x0040


	//----- nvinfo : EIATTR_SW_WAR
	.align		4
.L_17234:
        /*00e4*/ 	.byte	0x04, 0x36
        /*00e6*/ 	.short	(.L_17236 - .L_17235)
.L_17235:
        /*00e8*/ 	.word	0x00000008
.L_17236:


//--------------------- .nv.info._Z20SoftmaxBlockSMemImplI24ElementwiseScaleMaskLoadIffbE11DirectStoreIffEfLi2ELi256EL9Algorithm0EEvT_T0_ll --------------------------
	.section	.nv.info._Z20SoftmaxBlockSMemImplI24ElementwiseScaleMaskLoadIffbE11DirectStoreIffEfLi2ELi256EL9Algorithm0EEvT_T0_ll,"",@"SHT_CUDA_INFO"
	.sectionflags	@""
	.align	4


	//----- nvinfo : EIATTR_CUDA_API_VERSION
	.align		4
        /*0000*/ 	.byte	0x04, 0x37
        /*0002*/ 	.short	(.L_17238 - .L_17237)
.L_17237:
        /*0004*/ 	.word	0x00000082


	//----- nvinfo : EIATTR_KPARAM_INFO
	.align		4
.L_17238:
        /*0008*/ 	.byte	0x04, 0x17
        /*000a*/ 	.short	(.L_17240 - .L_17239)
.L_17239:
        /*000c*/ 	.word	0x00000000
        /*0010*/ 	.short	0x0003
        /*0012*/ 	.short	0x0038
        /*0014*/ 	.byte	0x00, 0xf0, 0x21, 0x00


	//----- nvinfo : EIATTR_KPARAM_INFO
	.align		4
.L_17240:
        /*0018*/ 	.byte	0x04, 0x17
        /*001a*/ 	.short	(.L_17242 - .L_17241)
.L_17241:
        /*001c*/ 	.word	0x00000000
        /*0020*/ 	.short	0x0002
        /*0022*/ 	.short	0x0030
        /*0024*/ 	.byte	0x00, 0xf0, 0x21, 0x00


	//----- nvinfo : EIATTR_KPARAM_INFO
	.align		4
.L_17242:
        /*0028*/ 	.byte	0x04, 0x17
        /*002a*/ 	.short	(.L_17244 - .L_17243)
.L_17243:
        /*002c*/ 	.word	0x00000000
        /*0030*/ 	.short	0x0001
        /*0032*/ 	.short	0x0020
        /*0034*/ 	.byte	0x00, 0xf0, 0x41, 0x00


	//----- nvinfo : EIATTR_KPARAM_INFO
	.align		4
.L_17244:
        /*0038*/ 	.byte	0x04, 0x17
        /*003a*/ 	.short	(.L_17246 - .L_17245)
.L_17245:
        /*003c*/ 	.word	0x00000000
        /*0040*/ 	.short	0x0000
        /*0042*/ 	.short	0x0000
        /*0044*/ 	.byte	0x00, 0xf0, 0x81, 0x00


	//----- nvinfo : EIATTR_SPARSE_MMA_MASK
	.align		4
.L_17246:
        /*0048*/ 	.byte	0x03, 0x50
        /*004a*/ 	.short	0x0000


	//----- nvinfo : EIATTR_MAXREG_COUNT
	.align		4
        /*004c*/ 	.byte	0x03, 0x1b
        /*004e*/ 	.short	0x00ff


	//----- nvinfo : EIATTR_NUM_BARRIERS
	.align		4
        /*0050*/ 	.byte	0x02, 0x4c
        /*0052*/ 	.byte	0x01
	.zero		1


	//----- nvinfo : EIATTR_EXTERNS
	.align		4
        /*0054*/ 	.byte	0x04, 0x0f
        /*0056*/ 	.short	(.L_17248 - .L_17247)


	//   ....[0]....
	.align		4
.L_17247:
        /*0058*/ 	.word	index@(__assertfail)


	//----- nvinfo : EIATTR_MERCURY_ISA_VERSION
	.align		4
.L_17248:
        /*005c*/ 	.byte	0x03, 0x5f
        /*005e*/ 	.short	0x0101


	//----- nvinfo : EIATTR_COOP_GROUP_MASK_REGIDS
	.align		4
        /*0060*/ 	.byte	0x04, 0x29
        /*0062*/ 	.short	(.L_17250 - .L_17249)


	//   ....[0]....
.L_17249:
        /*0064*/ 	.word	0xffffffff


	//   ....[1]....
        /*0068*/ 	.word	0xffffffff


	//   ....[2]....
        /*006c*/ 	.word	0xffffffff


	//   ....[3]....
        /*0070*/ 	.word	0xffffffff


	//   ....[4]....
        /*0074*/ 	.word	0xffffffff


	//   ....[5]....
        /*0078*/ 	.word	0xffffffff


	//   ....[6]....
        /*007c*/ 	.word	0xffffffff


	//   ....[7]....
        /*0080*/ 	.word	0xffffffff


	//   ....[8]....
        /*0084*/ 	.word	0xffffffff


	//   ....[9]....
        /*0088*/ 	.word	0xffffffff


	//   ....[10]....
        /*008c*/ 	.word	0x0500000f


	//   ....[11]....
        /*0090*/ 	.word	0x0500000f


	//   ....[12]....
        /*0094*/ 	.word	0x0500000f


	//   ....[13]....
        /*0098*/ 	.word	0x0500000f


	//   ....[14]....
        /*009c*/ 	.word	0x0500000f


	//----- nvinfo : EIATTR_COOP_GROUP_INSTR_OFFSETS
	.align		4
.L_17250:
        /*00a0*/ 	.byte	0x04, 0x28
        /*00a2*/ 	.short	(.L_17252 - .L_17251)


	//   ....[0]....
.L_17251:
        /*00a4*/ 	.word	0x00001400


	//   ....[1]....
        /*00a8*/ 	.word	0x00001420


	//   ....[2]....
        /*00ac*/ 	.word	0x00001440


	//   ....[3]....
        /*00b0*/ 	.word	0x00001460


	//   ....[4]....
        /*00b4*/ 	.word	0x00001490


	//   ....[5]....
        /*00b8*/ 	.word	0x00001eb0


	//   ....[6]....
        /*00bc*/ 	.word	0x00001f00


	//   ....[7]....
        /*00c0*/ 	.word	0x00001f20


	//   ....[8]....
        /*00c4*/ 	.word	0x00001f40


	//   ....[9]....
        /*00c8*/ 	.word	0x00001f60


	//   ....[10]....
        /*00cc*/ 	.word	0x00003690


	//   ....[11]....
        /*00d0*/ 	.word	0x000036f0


	//   ....[12]....
        /*00d4*/ 	.word	0x00003750


	//   ....[13]....
        /*00d8*/ 	.word	0x000037b0


	//   ....[14]....
        /*00dc*/ 	.word	0x00003820


	//----- nvinfo : EIATTR_VRC_CTA_INIT_COUNT
	.align		4
.L_17252:
        /*00e0*/ 	.byte	0x02, 0x4a
	.zero		1
	.zero		1


	//----- nvinfo : EIATTR_SYSCALL_OFFSETS
	.align		4
        /*00e4*/ 	.byte	0x04, 0x46
        /*00e6*/ 	.short	(.L_17254 - .L_17253)


	//   ....[0]....
.L_17253:
        /*00e8*/ 	.word	0x00000150


	//----- nvinfo : EIATTR_EXIT_INSTR_OFFSETS
	.align		4
.L_17254:
        /*00ec*/ 	.byte	0x04, 0x1c
        /*00ee*/ 	.short	(.L_17256 - .L_17255)


	//   ....[0]....
.L_17255:
        /*00f0*/ 	.word	0x000001a0


	//   ....[1]....
        /*00f4*/ 	.word	0x00003630


	//----- nvinfo : EIATTR_CRS_STACK_SIZE
	.align		4
.L_17256:
        /*00f8*/ 	.byte	0x04, 0x1e
        /*00fa*/ 	.short	(.L_17258 - .L_17257)
.L_17257:
        /*00fc*/ 	.word	0x00000000


	//----- nvinfo : EIATTR_CBANK_PARAM_SIZE
	.align		4
.L_17258:
        /*0100*/ 	.byte	0x03, 0x19
        /*0102*/ 	.short	0x0040


	//----- nvinfo : EIATTR_PARAM_CBANK
	.align		4
        /*0104*/ 	.byte	0x04, 0x0a
        /*0106*/ 	.short	(.L_17260 - .L_17259)
	.align		4
.L_17259:
        /*0108*/ 	.word	index@(.nv.constant0._Z20SoftmaxBlockSMemImplI24ElementwiseScaleMaskLoadIffbE11DirectStoreIffEfLi2ELi256EL9Algorithm0EEvT_T0_ll)
        /*010c*/ 	.short	0x0380
        /*010e*/ 	.short	0x0040


	//----- nvinfo : EIATTR_SW_WAR
	.align		4
.L_17260:
        /*0110*/ 	.byte	0x04, 0x36
        /*0112*/ 	.short	(.L_17262 - .L_17261)
.L_17261:
        /*0114*/ 	.word	0x00000008
.L_17262:


//--------------------- .nv.info._Z20SoftmaxBlockSMemImplI24ElementwiseScaleMaskLoadIffbE11DirectStoreIffEfLi2ELi512EL9Algorithm0EEvT_T0_ll --------------------------
	.section	.nv.info._Z20SoftmaxBlockSMemImplI24ElementwiseScaleMaskLoadIffbE11DirectStoreIffEfLi2ELi512EL9Algorithm0EEvT_T0_ll,"",@"SHT_CUDA_INFO"
	.sectionflags	@""
	.align	4


	//----- nvinfo : EIATTR_CUDA_API_VERSION
	.align		4
        /*0000*/ 	.byte	0x04, 0x37
        /*0002*/ 	.short	(.L_17264 - .L_17263)
.L_17263:
        /*0004*/ 	.word	0x00000082


	//----- nvinfo : EIATTR_KPARAM_INFO
	.align		4
.L_17264:
        /*0008*/ 	.byte	0x04, 0x17
        /*000a*/ 	.short	(.L_17266 - .L_17265)
.L_17265:
        /*000c*/ 	.word	0x00000000
        /*0010*/ 	.short	0x0003
        /*0012*/ 	.short	0x0038
        /*0014*/ 	.byte	0x00, 0xf0, 0x21, 0x00


	//----- nvinfo : EIATTR_KPARAM_INFO
	.align		4
.L_17266:
        /*0018*/ 	.byte	0x04, 0x17
        /*001a*/ 	.short	(.L_17268 - .L_17267)
.L_17267:
        /*001c*/ 	.word	0x00000000
        /*0020*/ 	.short	0x0002
        /*0022*/ 	.short	0x0030
        /*0024*/ 	.byte	0x00, 0xf0, 0x21, 0x00


	//----- nvinfo : EIATTR_KPARAM_INFO
	.align		4
.L_17268:
        /*0028*/ 	.byte	0x04, 0x17
        /*002a*/ 	.short	(.L_17270 - .L_17269)
.L_17269:
        /*002c*/ 	.word	0x00000000
        /*0030*/ 	.short	0x0001
        /*0032*/ 	.short	0x0020
        /*0034*/ 	.byte	0x00, 0xf0, 0x41, 0x00


	//----- nvinfo : EIATTR_KPARAM_INFO
	.align		4
.L_17270:
        /*0038*/ 	.byte	0x04, 0x17
        /*003a*/ 	.short	(.L_17272 - .L_17271)
.L_17271:
        /*003c*/ 	.word	0x00000000
        /*0040*/ 	.short	0x0000
        /*0042*/ 	.short	0x0000
        /*0044*/ 	.byte	0x00, 0xf0, 0x81, 0x00


	//----- nvinfo : EIATTR_SPARSE_MMA_MASK
	.align		4
.L_17272:
        /*0048*/ 	.byte	0x03, 0x50
        /*004a*/ 	.short	0x0000


	//----- nvinfo : EIATTR_MAXREG_COUNT
	.align		4
        /*004c*/ 	.byte	0x03, 0x1b
        /*004e*/ 	.short	0x00ff


	//----- nvinfo : EIATTR_NUM_BARRIERS
	.align		4
        /*0050*/ 	.byte	0x02, 0x4c
        /*0052*/ 	.byte	0x01
	.zero		1


	//----- nvinfo : EIATTR_EXTERNS
	.align		4
        /*0054*/ 	.byte	0x04, 0x0f
        /*0056*/ 	.short	(.L_17274 - .L_17273)


	//   ....[0]....
	.align		4
.L_17273:
        /*0058*/ 	.word	index@(__assertfail)


	//----- nvinfo : EIATTR_MERCURY_ISA_VERSION
	.align		4
.L_17274:
        /*005c*/ 	.byte	0x03, 0x5f
        /*005e*/ 	.short	0x0101


	//----- nvinfo : EIATTR_UNUSED_LOAD_BYTE_OFFSET
	.align		4
        /*0060*/ 	.byte	0x04, 0x44
        /*0062*/ 	.short	(.L_17276 - .L_17275)


	//   ....[0]....
.L_17275:
        /*0064*/ 	.word	0x00001600
        /*0068*/ 	.word	0x0000fff0


	//----- nvinfo : EIATTR_COOP_GROUP_MASK_REGIDS
	.align		4
.L_17276:
        /*006c*/ 	.byte	0x04, 0x29
        /*006e*/ 	.short	(.L_17278 - .L_17277)


	//   ....[0]....
.L_17277:
        /*0070*/ 	.word	0xffffffff


	//   ....[1]....
        /*0074*/ 	.word	0xffffffff


	//   ....[2]....
        /*0078*/ 	.word	0xffffffff


	//   ....[3]....
        /*007c*/ 	.word	0xffffffff


	//   ....[4]....
        /*0080*/ 	.word	0xffffffff


	//   ....[5]....
        /*0084*/ 	.word	0xffffffff


	//   ....[6]....
        /*0088*/ 	.word	0xffffffff


	//   ....[7]....
        /*008c*/ 	.word	0xffffffff


	//   ....[8]....
        /*0090*/ 	.word	0xffffffff


	//   ....[9]....
        /*0094*/ 	.word	0xffffffff


	//   ....[10]....
        /*0098*/ 	.word	0x0500000f


	//   ....[11]....
        /*009c*/ 	.word	0x0500000f


	//   ....[12]....
        /*00a0*/ 	.word	0x0500000f


	//   ....[13]....
        /*00a4*/ 	.word	0x0500000f


	//   ....[14]....
        /*00a8*/ 	.word	0x0500000f


	//----- nvinfo : EIATTR_COOP_GROUP_INSTR_OFFSETS
	.align		4
.L_17278:
        /*00ac*/ 	.byte	0x04, 0x28
        /*00ae*/ 	.short	(.L_17280 - .L_17279)


	//   ....[0]....
.L_17279:
        /*00b0*/ 	.word	0x00001410


	//   ....[1]....
        /*00b4*/ 	.word	0x00001430


	//   ....[2]....
        /*00b8*/ 	.word	0x00001450


	//   ....[3]....
        /*00bc*/ 	.word	0x00001470


	//   ....[4]....
        /*00c0*/ 	.word	0x000014a0


	//   ....[5]....
        /*00c4*/ 	.word	0x00001f20


	//   ....[6]....
        /*00c8*/ 	.word	0x00001f70


	//   ....[7]....
        /*00cc*/ 	.word	0x00001f90


	//   ....[8]....
        /*00d0*/ 	.word	0x00001fb0


	//   ....[9]....
        /*00d4*/ 	.word	0x00001fd0


	//   ....[10]....
        /*00d8*/ 	.word	0x000036f0


	//   ....[11]....
        /*00dc*/ 	.word	0x00003750


	//   ....[12]....
        /*00e0*/ 	.word	0x000037b0


	//   ....[13]....
        /*00e4*/ 	.word	0x00003810


	//   ....[14]....
        /*00e8*/ 	.word	0x00003880


	//----- nvinfo : EIATTR_VRC_CTA_INIT_COUNT
	.align		4
.L_17280:
        /*00ec*/ 	.byte	0x02, 0x4a
	.zero		1
	.zero		1


	//----- nvinfo : EIATTR_SYSCALL_OFFSETS
	.align		4
        /*00f0*/ 	.byte	0x04, 0x46
        /*00f2*/ 	.short	(.L_17282 - .L_17281)


	//   ....[0]....
.L_17281:
        /*00f4*/ 	.word	0x00000150


	//----- nvinfo : EIATTR_EXIT_INSTR_OFFSETS
	.align		4
.L_17282:
        /*00f8*/ 	.byte	0x04, 0x1c
        /*00fa*/ 	.short	(.L_17284 - .L_17283)


	//   ....[0]....
.L_17283:
        /*00fc*/ 	.word	0x000001a0


	//   ....[1]....
        /*0100*/ 	.word	0x00003690


	//----- nvinfo : EIATTR_CRS_STACK_SIZE
	.align		4
.L_17284:
        /*0104*/ 	.byte	0x04, 0x1e
        /*0106*/ 	.short	(.L_17286 - .L_17285)
.L_17285:
        /*0108*/ 	.word	0x00000000


	//----- nvinfo : EIATTR_CBANK_PARAM_SIZE
	.align		4
.L_17286:
        /*010c*/ 	.byte	0x03, 0x19
        /*010e*/ 	.short	0x0040


	//----- nvinfo : EIATTR_PARAM_CBANK
	.align		4
        /*0110*/ 	.byte	0x04, 0x0a
        /*0112*/ 	.short	(.L_17288 - .L_17287)
	.align		4
.L_17287:
        /*0114*/ 	.word	index@(.nv.constant0._Z20SoftmaxBlockSMemImplI24ElementwiseScaleMaskLoadIffbE11DirectStoreIffEfLi2ELi512EL9Algorithm0EEvT_T0_ll)
        /*0118*/ 	.short	0x0380
        /*011a*/ 	.short	0x0040


	//----- nvinfo : EIATTR_SW_WAR
	.align		4
.L_17288:
        /*011c*/ 	.byte	0x04, 0x36
        /*011e*/ 	.short	(.L_17290 - .L_17289)
.L_17289:
        /*0120*/ 	.word	0x00000008
.L_17290:


//--------------------- .nv.info._Z20SoftmaxBlockSMemImplI24ElementwiseScaleMaskLoadIffbE11DirectStoreIffEfLi2ELi1024EL9Algorithm0EEvT_T0_ll --------------------------
	.section	.nv.info._Z20SoftmaxBlockSMemImplI24ElementwiseScaleMaskLoadIffbE11DirectStoreIffEfLi2ELi1024EL9Algorithm0EEvT_T0_ll,"",@"SHT_CUDA_INFO"
	.sectionflags	@""
	.align	4


	//----- nvinfo : EIATTR_CUDA_API_VERSION
	.align		4
        /*0000*/ 	.byte	0x04, 0x37
        /*0002*/ 	.short	(.L_17292 - .L_17291)
.L_17291:
        /*0004*/ 	.word	0x00000082


	//----- nvinfo : EIATTR_KPARAM_INFO
	.align		4
.L_17292:
        /*0008*/ 	.byte	0x04, 0x17
        /*000a*/ 	.short	(.L_17294 - .L_17293)
.L_17293:
        /*000c*/ 	.word	0x00000000
        /*0010*/ 	.short	0x0003
        /*0012*/ 	.short	0x0038
        /*0014*/ 	.byte	0x00, 0xf0, 0x21, 0x00


	//----- nvinfo : EIATTR_KPARAM_INFO
	.align		4
.L_17294:
        /*0018*/ 	.byte	0x04, 0x17
        /*001a*/ 	.short	(.L_17296 - .L_17295)
.L_17295:
        /*001c*/ 	.word	0x00000000
        /*0020*/ 	.short	0x0002
        /*0022*/ 	.short	0x0030
        /*0024*/ 	.byte	0x00, 0xf0, 0x21, 0x00


	//----- nvinfo : EIATTR_KPARAM_INFO
	.align		4
.L_17296:
        /*0028*/ 	.byte	0x04, 0x17
        /*002a*/ 	.short	(.L_17298 - .L_17297)
.L_17297:
        /*002c*/ 	.word	0x00000000
        /*0030*/ 	.short	0x0001
        /*0032*/ 	.short	0x0020
        /*0034*/ 	.byte	0x00, 0xf0, 0x41, 0x00


	//----- nvinfo : EIATTR_KPARAM_INFO
	.align		4
.L_17298:
        /*0038*/ 	.byte	0x04, 0x17
        /*003a*/ 	.short	(.L_17300 - .L_17299)
.L_17299:
        /*003c*/ 	.word	0x00000000
        /*0040*/ 	.short	0x0000
        /*0042*/ 	.short	0x0000
        /*0044*/ 	.byte	0x00, 0xf0, 0x81, 0x00


	//----- nvinfo : EIATTR_SPARSE_MMA_MASK
	.align		4
.L_17300:
        /*0048*/ 	.byte	0x03, 0x50
        /*004a*/ 	.short	0x0000


	//----- nvinfo : EIATTR_MAXREG_COUNT
	.align		4
        /*004c*/ 	.byte	0x03, 0x1b
        /*004e*/ 	.short	0x00ff


	//----- nvinfo : EIATTR_NUM_BARRIERS
	.align		4
        /*0050*/ 	.byte	0x02, 0x4c
        /*0052*/ 	.byte	0x01
	.zero		1


	//----- nvinfo : EIATTR_EXTERNS
	.align		4
        /*0054*/ 	.byte	0x04, 0x0f
        /*0056*/ 	.short	(.L_17302 - .L_17301)


	//   ....[0]....
	.align		4
.L_17301:
        /*0058*/ 	.word	index@(__assertfail)


	//----- nvinfo : EIATTR_MERCURY_ISA_VERSION
	.align		4
.L_17302:
        /*005c*/ 	.byte	0x03, 0x5f
        /*005e*/ 	.short	0x0101


	//----- nvinfo : EIATTR_UNUSED_LOAD_BYTE_OFFSET
	.align		4
        /*0060*/ 	.byte	0x04, 0x44
        /*0062*/ 	.short	(.L_17304 - .L_17303)


	//   ....[0]....
.L_17303:
        /*0064*/ 	.word	0x00001600
        /*0068*/ 	.word	0x0000fff0


	//----- nvinfo : EIATTR_COOP_GROUP_MASK_REGIDS
	.align		4
.L_17304:
        /*006c*/ 	.byte	0x04, 0x29
        /*006e*/ 	.short	(.L_17306 - .L_17305)


	//   ....[0]....
.L_17305:
        /*0070*/ 	.word	0xffffffff


	//   ....[1]....
        /*0074*/ 	.word	0xffffffff


	//   ....[2]....
        /*0078*/ 	.word	0xffffffff


	//   ....[3]....
        /*007c*/ 	.word	0xffffffff


	//   ....[4]....
        /*0080*/ 	.word	0xffffffff


	//   ....[5]....
        /*0084*/ 	.word	0xffffffff


	//   ....[6]....
        /*0088*/ 	.word	0xffffffff


	//   ....[7]....
        /*008c*/ 	.word	0xffffffff


	//   ....[8]....
        /*0090*/ 	.word	0xffffffff


	//   ....[9]....
        /*0094*/ 	.word	0xffffffff


	//   ....[10]....
        /*0098*/ 	.word	0x0500000f


	//   ....[11]....
        /*009c*/ 	.word	0x0500000f


	//   ....[12]....
        /*00a0*/ 	.word	0x0500000f


	//   ....[13]....
        /*00a4*/ 	.word	0x0500000f


	//   ....[14]....
        /*00a8*/ 	.word	0x0500000f


	//----- nvinfo : EIATTR_COOP_GROUP_INSTR_OFFSETS
	.align		4
.L_17306:
        /*00ac*/ 	.byte	0x04, 0x28
        /*00ae*/ 	.short	(.L_17308 - .L_17307)


	//   ....[0]....
.L_17307:
        /*00b0*/ 	.word	0x00001410


	//   ....[1]....
        /*00b4*/ 	.word	0x00001430


	//   ....[2]....
        /*00b8*/ 	.word	0x00001450


	//   ....[3]....
        /*00bc*/ 	.word	0x00001470


	//   ....[4]....
        /*00c0*/ 	.word	0x000014a0


	//   ....[5]....
        /*00c4*/ 	.word	0x00001fe0


	//   ....[6]....
        /*00c8*/ 	.word	0x00002030


	//   ....[7]....
        /*00cc*/ 	.word	0x00002050


	//   ....[8]....
        /*00d0*/ 	.word	0x00002070


	//   ....[9]....
        /*00d4*/ 	.word	0x00002090


	//   ....[10]....
        /*00d8*/ 	.word	0x000038f0


	//   ....[11]....
        /*00dc*/ 	.word	0x00003950


	//   ....[12]....
        /*00e0*/ 	.word	0x000039b0


	//   ....[13]....
        /*00e4*/ 	.word	0x00003a10


	//   ....[14]....
        /*00e8*/ 	.word	0x00003a80


	//----- nvinfo : EIATTR_VRC_CTA_INIT_COUNT
	.align		4
.L_17308:
        /*00ec*/ 	.byte	0x02, 0x4a
	.zero		1
	.zero		1


	//----- nvinfo : EIATTR_SYSCALL_OFFSETS
	.align		4
        /*00f0*/ 	.byte	0x04, 0x46
        /*00f2*/ 	.short	(.L_17310 - .L_17309)


	//   ....[0]....
.L_17309:
        /*00f4*/ 	.word	0x00000150


	//----- nvinfo : EIATTR_EXIT_INSTR_OFFSETS
	.align		4
.L_17310:
        /*00f8*/ 	.byte	0x04, 0x1c
        /*00fa*/ 	.short	(.L_17312 - .L_17311)


	//   ....[0]....
.L_17311:
        /*00fc*/ 	.word	0x000001a0


	//   ....[1]....
        /*0100*/ 	.word	0x00003890


	//----- nvinfo : EIATTR_CRS_STACK_SIZE
	.align		4
.L_17312:
        /*0104*/ 	.byte	0x04, 0x1e
        /*0106*/ 	.short	(.L_17314 - .L_17313)
.L_17313:
        /*0108*/ 	.word	0x00000000


	//----- nvinfo : EIATTR_CBANK_PARAM_SIZE
	.align		4
.L_17314:
        /*010c*/ 	.byte	0x03, 0x19
        /*010e*/ 	.short	0x0040


	//----- nvinfo : EIATTR_PARAM_CBANK
	.align		4
        /*0110*/ 	.byte	0x04, 0x0a
        /*0112*/ 	.short	(.L_17316 - .L_17315)
	.align		4
.L_17315:
        /*0114*/ 	.word	index@(.nv.constant0._Z20SoftmaxBlockSMemImplI24ElementwiseScaleMaskLoadIffbE11DirectStoreIffEfLi2ELi1024EL9Algorithm0EEvT_T0_ll)
        /*0118*/ 	.short	0x0380
        /*011a*/ 	.short	0x0040


	//----- nvinfo : EIATTR_SW_WAR
	.align		4
.L_17316:
        /*011c*/ 	.byte	0x04, 0x36
        /*011e*/ 	.short	(.L_17318 - .L_17317)
.L_17317:
        /*0120*/ 	.word	0x00000008
.L_17318:


//--------------------- .nv.info._Z20SoftmaxBlockSMemImplI24ElementwiseScaleMaskLoadIffbE11DirectStoreIffEfLi2ELi128EL9Algorithm0EEvT_T0_ll --------------------------
	.section	.nv.info._Z20SoftmaxBlockSMemImplI24ElementwiseScaleMaskLoadIffbE11DirectStoreIffEfLi2ELi128EL9Algorithm0EEvT_T0_ll,"",@"SHT_CUDA_INFO"
	.sectionflags	@""
	.align	4


	//----- nvinfo : EIATTR_CUDA_API_VERSION
	.align		4
        /*0000*/ 	.byte	0x04, 0x37
        /*0002*/ 	.short	(.L_17320 - .L_17319)
.L_17319:
        /*0004*/ 	.word	0x00000082


	//----- nvinfo : EIATTR_KPARAM_INFO
	.align		4
.L_17320:
        /*0008*/ 	.byte	0x04, 0x17
        /*000a*/ 	.short	(.L_17322 - .L_17321)
.L_17321:
        /*000c*/ 	.word	0x00000000
        /*0010*/ 	.short	0x0003
        /*0012*/ 	.short	0x0038
        /*0014*/ 	.byte	0x00, 0xf0, 0x21, 0x00


	//----- nvinfo : EIATTR_KPARAM_INFO
	.align		4
.L_17322:
        /*0018*/ 	.byte	0x04, 0x17
        /*001a*/ 	.short	(.L_17324 - .L_17323)
.L_17323:
        /*001c*/ 	.word	0x00000000
        /*0020*/ 	.short	0x0002
        /*0022*/ 	.short	0x0030
        /*0024*/ 	.byte	0x00, 0xf0, 0x21, 0x00


	//----- nvinfo : EIATTR_KPARAM_INFO
	.align		4
.L_17324:
        /*0028*/ 	.byte	0x04, 0x17
        /*002a*/ 	.short	(.L_17326 - .L_17325)
.L_17325:
        /*002c*/ 	.word	0x00000000
        /*0030*/ 	.short	0x0001
        /*0032*/ 	.short	0x0020
        /*0034*/ 	.byte	0x00, 0xf0, 0x41, 0x00


	//----- nvinfo : EIATTR_KPARAM_INFO
	.align		4
.L_17326:
        /*0038*/ 	.byte	0x04, 0x17
        /*003a*/ 	.short	(.L_17328 - .L_17327)
.L_17327:
        /*003c*/ 	.word	0x00000000
        /*0040*/ 	.short	0x0000
        /*0042*/ 	.short	0x0000
        /*0044*/ 	.byte	0x00, 0xf0, 0x81, 0x00


	//----- nvinfo : EIATTR_SPARSE_MMA_MASK
	.align		4
.L_17328:
        /*0048*/ 	.byte	0x03, 0x50
        /*004a*/ 	.short	0x0000


	//----- nvinfo : EIATTR_MAXREG_COUNT
	.align		4
        /*004c*/ 	.byte	0x03, 0x1b
        /*004e*/ 	.short	0x00ff


	//----- nvinfo : EIATTR_NUM_BARRIERS
	.align		4
        /*0050*/ 	.byte	0x02, 0x4c
        /*0052*/ 	.byte	0x01
	.zero		1


	//----- nvinfo : EIATTR_EXTERNS
	.align		4
        /*0054*/ 	.byte	0x04, 0x0f
        /*0056*/ 	.short	(.L_17330 - .L_17329)


	//   ....[0]....
	.align		4
.L_17329:
        /*0058*/ 	.word	index@(__assertfail)


	//----- nvinfo : EIATTR_MERCURY_ISA_VERSION
	.align		4
.L_17330:
        /*005c*/ 	.byte	0x03, 0x5f
        /*005e*/ 	.short	0x0101


	//----- nvinfo : EIATTR_UNUSED_LOAD_BYTE_OFFSET
	.align		4
        /*0060*/ 	.byte	0x04, 0x44
        /*0062*/ 	.short	(.L_17332 - .L_17331)


	//   ....[0]....
.L_17331:
        /*0064*/ 	.word	0x00001f60
        /*0068*/ 	.word	0x0000fff0


	//----- nvinfo : EIATTR_COOP_GROUP_MASK_REGIDS
	.align		4
.L_17332:
        /*006c*/ 	.byte	0x04, 0x29
        /*006e*/ 	.short	(.L_17334 - .L_17333)


	//   ....[0]....
.L_17333:
        /*0070*/ 	.word	0xffffffff


	//   ....[1]....
        /*0074*/ 	.word	0xffffffff


	//   ....[2]....
        /*0078*/ 	.word	0xffffffff


	//   ....[3]....
        /*007c*/ 	.word	0xffffffff


	//   ....[4]....
        /*0080*/ 	.word	0xffffffff


	//   ....[5]....
        /*0084*/ 	.word	0xffffffff


	//   ....[6]....
        /*0088*/ 	.word	0xffffffff


	//   ....[7]....
        /*008c*/ 	.word	0xffffffff


	//   ....[8]....
        /*0090*/ 	.word	0xffffffff


	//   ....[9]....
        /*0094*/ 	.word	0xffffffff


	//   ....[10]....
        /*0098*/ 	.word	0x0500000f


	//   ....[11]....
        /*009c*/ 	.word	0x0500000f


	//   ....[12]....
        /*00a0*/ 	.word	0x0500000f


	//   ....[13]....
        /*00a4*/ 	.word	0x0500000f


	//   ....[14]....
        /*00a8*/ 	.word	0x0500000f


	//----- nvinfo : EIATTR_COOP_GROUP_INSTR_OFFSETS
	.align		4
.L_17334:
        /*00ac*/ 	.byte	0x04, 0x28
        /*00ae*/ 	.short	(.L_17336 - .L_17335)


	//   ....[0]....
.L_17335:
        /*00b0*/ 	.word	0x00001420


	//   ....[1]....
        /*00b4*/ 	.word	0x00001440


	//   ....[2]....
        /*00b8*/ 	.word	0x00001460


	//   ....[3]....
        /*00bc*/ 	.word	0x00001480


	//   ....[4]....
        /*00c0*/ 	.word	0x000014b0


	//   ....[5]....
        /*00c4*/ 	.word	0x00001e00


	//   ....[6]....
        /*00c8*/ 	.word	0x00001eb0


	//   ....[7]....
        /*00cc*/ 	.word	0x00001ed0


	//   ....[8]....
        /*00d0*/ 	.word	0x00001ef0


	//   ....[9]....
        /*00d4*/ 	.word	0x00001f10


	//   ....[10]....
        /*00d8*/ 	.word	0x00003590


	//   ....[11]....
        /*00dc*/ 	.word	0x000035f0


	//   ....[12]....
        /*00e0*/ 	.word	0x00003650


	//   ....[13]....
        /*00e4*/ 	.word	0x000036b0


	//   ....[14]....
        /*00e8*/ 	.word	0x00003720


	//----- nvinfo : EIATTR_VRC_CTA_INIT_COUNT
	.align		4
.L_17336:
        /*00ec*/ 	.byte	0x02, 0x4a
	.zero		1
	.zero		1


	//----- nvinfo : EIATTR_SYSCALL_OFFSETS
	.align		4
        /*00f0*/ 	.byte	0x04, 0x46
        /*00f2*/ 	.short	(.L_17338 - .L_17337)


	//   ....[0]....
.L_17337:
        /*00f4*/ 	.word	0x00000150


	//----- nvinfo : EIATTR_EXIT_INSTR_OFFSETS
	.align		4
.L_17338:
        /*00f8*/ 	.byte	0x04, 0x1c
        /*00fa*/ 	.short	(.L_17340 - .L_17339)


	//   ....[0]....
.L_17339:
        /*00fc*/ 	.word	0x000001a0


	//   ....[1]....
        /*0100*/ 	.word	0x00003530


	//----- nvinfo : EIATTR_CRS_STACK_SIZE
	.align		4
.L_17340:
        /*0104*/ 	.byte	0x04, 0x1e
        /*0106*/ 	.short	(.L_17342 - .L_17341)
.L_17341:
        /*0108*/ 	.word	0x00000000


	//----- nvinfo : EIATTR_CBANK_PARAM_SIZE
	.align		4
.L_17342:
        /*010c*/ 	.byte	0x03, 0x19
        /*010e*/ 	.short	0x0040


	//----- nvinfo : EIATTR_PARAM_CBANK
	.align		4
        /*0110*/ 	.byte	0x04, 0x0a
        /*0112*/ 	.short	(.L_17344 - .L_17343)
	.align		4
.L_17343:
        /*0114*/ 	.word	index@(.nv.constant0._Z20SoftmaxBlockSMemImplI24ElementwiseScaleMaskLoadIffbE11DirectStoreIffEfLi2ELi128EL9Algorithm0EEvT_T0_ll)
        /*0118*/ 	.short	0x0380
        /*011a*/ 	.short	0x0040


	//----- nvinfo : EIATTR_SW_WAR
	.align		4
.L_17344:
        /*011c*/ 	.byte	0x04, 0x36
        /*011e*/ 	.short	(.L_17346 - .L_17345)
.L_17345:
        /*0120*/ 	.word	0x00000008
.L_17346:


//--------------------- .nv.info._Z15SoftmaxWarpImplI24ElementwiseScaleMaskLoadIffbE11DirectStoreIffEfLi1ELi32ELi32ELi1ELb1EL9Algorithm0EEvT_T0_ll --------------------------
	.section	.nv.info._Z15SoftmaxWarpImplI24ElementwiseScaleMaskLoadIffbE11DirectStoreIffEfLi1ELi32ELi32ELi1ELb1EL9Algorithm0EEvT_T0_ll,"",@"SHT_CUDA_INFO"
	.sectionflags	@""
	.align	4


	//----- nvinfo : EIATTR_CUDA_API_VERSION
	.align		4
        /*0000*/ 	.byte	0x04, 0x37
        /*0002*/ 	.short	(.L_17348 - .L_17347)
.L_17347:
        /*0004*/ 	.word	0x00000082


	//----- nvinfo : EIATTR_KPARAM_INFO
	.align		4
.L_17348:
        /*0008*/ 	.byte	0x04, 0x17
        /*000a*/ 	.short	(.L_17350 - .L_17349)
.L_17349:
        /*000c*/ 	.word	0x00000000
        /*0010*/ 	.short	0x0003
        /*0012*/ 	.short	0x0038
        /*0014*/ 	.byte	0x00, 0xf0, 0x21, 0x00


	//----- nvinfo : EIATTR_KPARAM_INFO
	.align		4
.L_17350:
        /*0018*/ 	.byte	0x04, 0x17
        /*001a*/ 	.short	(.L_17352 - .L_17351)
.L_17351:
        /*001c*/ 	.word	0x00000000
        /*0020*/ 	.short	0x0002
        /*0022*/ 	.short	0x0030
        /*0024*/ 	.byte	0x00, 0xf0, 0x21, 0x00


	//----- nvinfo : EIATTR_KPARAM_INFO
	.align		4
.L_17352:
        /*0028*/ 	.byte	0x04, 0x17
        /*002a*/ 	.short	(.L_17354 - .L_17353)
.L_17353:
        /*002c*/ 	.word	0x00000000
        /*0030*/ 	.short	0x0001
        /*0032*/ 	.short	0x0020
        /*0034*/ 	.byte	0x00, 0xf0, 0x41, 0x00


	//----- nvinfo : EIATTR_KPARAM_INFO
	.align		4
.L_17354:
        /*0038*/ 	.byte	0x04, 0x17
        /*003a*/ 	.short	(.L_17356 - .L_17355)
.L_17355:
        /*003c*/ 	.word	0x00000000
        /*0040*/ 	.short	0x0000
        /*0042*/ 	.short	0x0000
        /*0044*/ 	.byte	0x00, 0xf0, 0x81, 0x00


	//----- nvinfo : EIATTR_SPARSE_MMA_MASK
	.align		4
.L_17356:
        /*0048*/ 	.byte	0x03, 0x50
        /*004a*/ 	.short	0x0000


	//----- nvinfo : EIATTR_MAXREG_COUNT
	.align		4
        /*004c*/ 	.byte	0x03, 0x1b
        /*004e*/ 	.short	0x00ff


	//----- nvinfo : EIATTR_EXTERNS
	.align		4
        /*0050*/ 	.byte	0x04, 0x0f
        /*0052*/ 	.short	(.L_17358 - .L_17357)


	//   ....[0]....
	.align		4
.L_17357:
        /*0054*/ 	.word	index@(__assertfail)


	//----- nvinfo : EIATTR_MERCURY_ISA_VERSION
	.align		4
.L_17358:
        /*0058*/ 	.byte	0x03, 0x5f
        /*005a*/ 	.short	0x0101


	//----- nvinfo : EIATTR_COOP_GROUP_MASK_REGIDS
	.align		4
        /*005c*/ 	.byte	0x04, 0x29
        /*005e*/ 	.short	(.L_17360 - .L_17359)


	//   ....[0]....
.L_17359:
        /*0060*/ 	.word	0xffffffff


	//   ....[1]....
        /*0064*/ 	.word	0xffffffff


	//   ....[2]....
        /*0068*/ 	.word	0xffffffff


	//   ....[3]....
        /*006c*/ 	.word	0xffffffff


	//   ....[4]....
        /*0070*/ 	.word	0xffffffff


	//   ....[5]....
        /*0074*/ 	.word	0xffffffff


	//   ....[6]....
        /*0078*/ 	.word	0xffffffff


	//   ....[7]....
        /*007c*/ 	.word	0xffffffff


	//   ....[8]....
        /*0080*/ 	.word	0xffffffff


	//   ....[9]....
        /*0084*/ 	.word	0xffffffff


	//   ....[10]....
        /*0088*/ 	.word	0x0500000f


	//   ....[11]....
        /*008c*/ 	.word	0x0500000f


	//   ....[12]....
        /*0090*/ 	.word	0x0500000f


	//   ....[13]....
        /*0094*/ 	.word	0x0500000f


	//   ....[14]....
        /*0098*/ 	.word	0x0500000f


	//   ....[15]....
        /*009c*/ 	.word	0x0500000f


	//   ....[16]....
        /*00a0*/ 	.word	0x0500000f


	//   ....[17]....
        /*00a4*/ 	.word	0x0500000f


	//   ....[18]....
        /*00a8*/ 	.word	0x0500000f


	//   ....[19]....
        /*00ac*/ 	.word	0x0500000f


	//----- nvinfo : EIATTR_COOP_GROUP_INSTR_OFFSETS
	.align		4
.L_17360:
        /*00b0*/ 	.byte	0x04, 0x28
        /*00b2*/ 	.short	(.L_17362 - .L_17361)


	//   ....[0]....
.L_17361:
        /*00b4*/ 	.word	0x000022a0


	//   ....[1]....
        /*00b8*/ 	.word	0x000022e0


	//   ....[2]....
        /*00bc*/ 	.word	0x00002300


	//   ....[3]....
        /*00c0*/ 	.word	0x00002320


	//   ....[4]....
        /*00c4*/ 	.word	0x00002340


	//   ....[5]....
        /*00c8*/ 	.word	0x00003760


	//   ....[6]....
        /*00cc*/ 	.word	0x00003780


	//   ....[7]....
        /*00d0*/ 	.word	0x000037a0


	//   ....[8]....
        /*00d4*/ 	.word	0x000037c0


	//   ....[9]....
        /*00d8*/ 	.word	0x000037e0


	//   ....[10]....
        /*00dc*/ 	.word	0x00006230


	//   ....[11]....
        /*00e0*/ 	.word	0x000062c0


	//   ....[12]....
        /*00e4*/ 	.word	0x00006320


	//   ....[13]....
        /*00e8*/ 	.word	0x00006380


	//   ....[14]....
        /*00ec*/ 	.word	0x000063e0


	//   ....[15]....
        /*00f0*/ 	.word	0x00007860


	//   ....[16]....
        /*00f4*/ 	.word	0x000078c0


	//   ....[17]....
        /*00f8*/ 	.word	0x00007920


	//   ....[18]....
        /*00fc*/ 	.word	0x00007980


	//   ....[19]....
        /*0100*/ 	.word	0x000079e0


	//----- nvinfo : EIATTR_VRC_CTA_INIT_COUNT
	.align		4
.L_17362:
        /*0104*/ 	.byte	0x02, 0x4a
	.zero		1
	.zero		1


	//----- nvinfo : EIATTR_SYSCALL_OFFSETS
	.align		4
        /*0108*/ 	.byte	0x04, 0x46
        /*010a*/ 	.short	(.L_17364 - .L_17363)


	//   ....[0]....
.L_17363:
        /*010c*/ 	.word	0x00000190


	//----- nvinfo : EIATTR_EXIT_INSTR_OFFSETS
	.align		4
.L_17364:
        /*0110*/ 	.byte	0x04, 0x1c
        /*0112*/ 	.short	(.L_17366 - .L_17365)


	//   ....[0]....
.L_17365:
        /*0114*/ 	.word	0x00000220


	//   ....[1]....
        /*0118*/ 	.word	0x000061d0


	//----- nvinfo : EIATTR_CRS_STACK_SIZE
	.align		4
.L_17366:
        /*011c*/ 	.byte	0x04, 0x1e
        /*011e*/ 	.short	(.L_17368 - .L_17367)
.L_17367:
        /*0120*/ 	.word	0x00000000


	//----- nvinfo : EIATTR_CBANK_PARAM_SIZE
	.align		4
.L_17368:
        /*0124*/ 	.byte	0x03, 0x19
        /*0126*/ 	.short	0x0040


	//----- nvinfo : EIATTR_PARAM_CBANK
	.align		4
        /*0128*/ 	.byte	0x04, 0x0a
        /*012a*/ 	.short	(.L_17370 - .L_17369)
	.align		4
.L_17369:
        /*012c*/ 	.word	index@(.nv.constant0._Z15SoftmaxWarpImplI24ElementwiseScaleMaskLoadIffbE11DirectStoreIffEfLi1ELi32ELi32ELi1ELb1EL9Algorithm0EEvT_T0_ll)
        /*0130*/ 	.short	0x0380
        /*0132*/ 	.short	0x0040


	//----- nvinfo : EIATTR_SW_WAR
	.align		4
.L_17370:
        /*0134*/ 	.byte	0x04, 0x36
        /*0136*/ 	.short	(.L_17372 - .L_17371)
.L_17371:
        /*0138*/ 	.word	0x00000008
.L_17372:


//--------------------- .nv.info._Z15SoftmaxWarpImplI24ElementwiseScaleMaskLoadIffbE11DirectStoreIffEfLi1ELi32ELi32ELi1ELb0EL9Algorithm0EEvT_T0_ll --------------------------
	.section	.nv.info._Z15SoftmaxWarpImplI24ElementwiseScaleMaskLoadIffbE11DirectStoreIffEfLi1ELi32ELi32ELi1ELb0EL9Algorithm0EEvT_T0_ll,"",@"SHT_CUDA_INFO"
	.sectionflags	@""
	.align	4


	//----- nvinfo : EIATTR_CUDA_API_VERSION
	.align		4
        /*0000*/ 	.byte	0x04, 0x37
        /*0002*/ 	.short	(.L_17374 - .L_17373)
.L_17373:
        /*0004*/ 	.word	0x00000082


	//----- nvinfo : EIATTR_KPARAM_INFO
	.align		4
.L_17374:
        /*0008*/ 	.byte	0x04, 0x17
        /*000a*/ 	.short	(.L_17376 - .L_17375)
.L_17375:
        /*000c*/ 	.word	0x00000000
        /*0010*/ 	.short	0x0003
        /*0012*/ 	.short	0x0038
        /*0014*/ 	.byte	0x00, 0xf0, 0x21, 0x00


	//----- nvinfo : EIATTR_KPARAM_INFO
	.align		4
.L_17376:
        /*0018*/ 	.byte	0x04, 0x17
        /*001a*/ 	.short	(.L_17378 - .L_17377)
.L_17377:
        /*001c*/ 	.word	0x00000000
        /*0020*/ 	.short	0x0002
        /*0022*/ 	.short	0x0030
        /*0024*/ 	.byte	0x00, 0xf0, 0x21, 0x00


	//----- nvinfo : EIATTR_KPARAM_INFO
	.align		4
.L_17378:
        /*0028*/ 	.byte	0x04, 0x17
        /*002a*/ 	.short	(.L_17380 - .L_17379)
.L_17379:
        /*002c*/ 	.word	0x00000000
        /*0030*/ 	.short	0x0001
        /*0032*/ 	.short	0x0020
        /*0034*/ 	.byte	0x00, 0xf0, 0x41, 0x00


	//----- nvinfo : EIATTR_KPARAM_INFO
	.align		4
.L_17380:
        /*0038*/ 	.byte	0x04, 0x17
        /*003a*/ 	.short	(.L_17382 - .L_17381)
.L_17381:
        /*003c*/ 	.word	0x00000000
        /*0040*/ 	.short	0x0000
        /*0042*/ 	.short	0x0000
        /*0044*/ 	.byte	0x00, 0xf0, 0x81, 0x00


	//----- nvinfo : EIATTR_SPARSE_MMA_MASK
	.align		4
.L_17382:
        /*0048*/ 	.byte	0x03, 0x50
        /*004a*/ 	.short	0x0000


	//----- nvinfo : EIATTR_MAXREG_COUNT
	.align		4
        /*004c*/ 	.byte	0x03, 0x1b
        /*004e*/ 	.short	0x00ff


	//----- nvinfo : EIATTR_EXTERNS
	.align		4
        /*0050*/ 	.byte	0x04, 0x0f
        /*0052*/ 	.short	(.L_17384 - .L_17383)


	//   ....[0]....
	.align		4
.L_17383:
        /*0054*/ 	.word	index@(__assertfail)


	//----- nvinfo : EIATTR_MERCURY_ISA_VERSION
	.align		4
.L_17384:
        /*0058*/ 	.byte	0x03, 0x5f
        /*005a*/ 	.short	0x0101


	//----- nvinfo : EIATTR_COOP_GROUP_MASK_REGIDS
	.align		4
        /*005c*/ 	.byte	0x04, 0x29
        /*005e*/ 	.short	(.L_17386 - .L_17385)


	//   ....[0]....
.L_17385:
        /*0060*/ 	.word	0xffffffff


	//   ....[1]....
        /*0064*/ 	.word	0xffffffff


	//   ....[2]....
        /*0068*/ 	.word	0xffffffff


	//   ....[3]....
        /*006c*/ 	.word	0xffffffff


	//   ....[4]....
        /*0070*/ 	.word	0xffffffff


	//   ....[5]....
        /*0074*/ 	.word	0xffffffff


	//   ....[6]....
        /*0078*/ 	.word	0xffffffff


	//   ....[7]....
        /*007c*/ 	.word	0xffffffff


	//   ....[8]....
        /*0080*/ 	.word	0xffffffff


	//   ....[9]....
        /*0084*/ 	.word	0xffffffff


	//   ....[10]....
        /*0088*/ 	.word	0x0500000f


	//   ....[11]....
        /*008c*/ 	.word	0x0500000f


	//   ....[12]....
        /*0090*/ 	.word	0x0500000f


	//   ....[13]....
        /*0094*/ 	.word	0x0500000f


	//   ....[14]....
        /*0098*/ 	.word	0x0500000f


	//   ....[15]....
        /*009c*/ 	.word	0x0500000f


	//   ....[16]....
        /*00a0*/ 	.word	0x0500000f


	//   ....[17]....
        /*00a4*/ 	.word	0x0500000f


	//   ....[18]....
        /*00a8*/ 	.word	0x0500000f


	//   ....[19]....
        /*00ac*/ 	.word	0x0500000f


	//----- nvinfo : EIATTR_COOP_GROUP_INSTR_OFFSETS
	.align		4
.L_17386:
        /*00b0*/ 	.byte	0x04, 0x28
        /*00b2*/ 	.short	(.L_17388 - .L_17387)


	//   ....[0]....
.L_17387:
        /*00b4*/ 	.word	0x000010c0


	//   ....[1]....
        /*00b8*/ 	.word	0x00001100


	//   ....[2]....
        /*00bc*/ 	.word	0x00001120


	//   ....[3]....
        /*00c0*/ 	.word	0x00001140


	//   ....[4]....
        /*00c4*/ 	.word	0x00001160


	//   ....[5]....
        /*00c8*/ 	.word	0x00002580


	//   ....[6]....
        /*00cc*/ 	.word	0x000025a0


	//   ....[7]....
        /*00d0*/ 	.word	0x000025c0


	//   ....[8]....
        /*00d4*/ 	.word	0x000025e0


	//   ....[9]....
        /*00d8*/ 	.word	0x00002600


	//   ....[10]....
        /*00dc*/ 	.word	0x000048d0


	//   ....[11]....
        /*00e0*/ 	.word	0x00004960


	//   ....[12]....
        /*00e4*/ 	.word	0x000049c0


	//   ....[13]....
        /*00e8*/ 	.word	0x00004a20


	//   ....[14]....
        /*00ec*/ 	.word	0x00004a80


	//   ....[15]....
        /*00f0*/ 	.word	0x00005f00


	//   ....[16]....
        /*00f4*/ 	.word	0x00005f60


	//   ....[17]....
        /*00f8*/ 	.word	0x00005fc0


	//   ....[18]....
        /*00fc*/ 	.word	0x00006020


	//   ....[19]....
        /*0100*/ 	.word	0x00006080


	//----- nvinfo : EIATTR_VRC_CTA_INIT_COUNT
	.align		4
.L_17388:
        /*0104*/ 	.byte	0x02, 0x4a
	.zero		1
	.zero		1


	//----- nvinfo : EIATTR_SYSCALL_OFFSETS
	.align		4
        /*0108*/ 	.byte	0x04, 0x46
        /*010a*/ 	.short	(.L_17390 - .L_17389)


	//   ....[0]....
.L_17389:
        /*010c*/ 	.word	0x00000170


	//----- nvinfo : EIATTR_EXIT_INSTR_OFFSETS
	.align		4
.L_17390:
        /*0110*/ 	.byte	0x04, 0x1c
        /*0112*/ 	.short	(.L_17392 - .L_17391)


	//   ....[0]....
.L_17391:
        /*0114*/ 	.word	0x00000220


	//   ....[1]....
        /*0118*/ 	.word	0x00004870


	//----- nvinfo : EIATTR_CRS_STACK_SIZE
	.align		4
.L_17392:
        /*011c*/ 	.byte	0x04, 0x1e
        /*011e*/ 	.short	(.L_17394 - .L_17393)
.L_17393:
        /*0120*/ 	.word	0x00000000


	//----- nvinfo : EIATTR_CBANK_PARAM_SIZE
	.align		4
.L_17394:
        /*0124*/ 	.byte	0x03, 0x19
        /*0126*/ 	.short	0x0040


	//----- nvinfo : EIATTR_PARAM_CBANK
	.align		4
        /*0128*/ 	.byte	0x04, 0x0a
        /*012a*/ 	.short	(.L_17396 - .L_17395)
	.align		4
.L_17395:
        /*012c*/ 	.word	index@(.nv.constant0._Z15SoftmaxWarpImplI24ElementwiseScaleMaskLoadIffbE11DirectStoreIffEfLi1ELi32ELi32ELi1ELb0EL9Algorithm0EEvT_T0_ll)
        /*0130*/ 	.short	0x0380
        /*0132*/ 	.short	0x0040


	//----- nvinfo : EIATTR_SW_WAR
	.align		4
.L_17396:
        /*0134*/ 	.byte	0x04, 0x36
        /*0136*/ 	.short	(.L_17398 - .L_17397)
.L_17397:
        /*0138*/ 	.word	0x00000008
.L_17398:


//--------------------- .nv.info._Z15SoftmaxWarpImplI24ElementwiseScaleMaskLoadIffbE11DirectStoreIffEfLi1ELi31ELi32ELi1ELb1EL9Algorithm0EEvT_T0_ll --------------------------
	.section	.nv.info._Z15SoftmaxWarpImplI24ElementwiseScaleMaskLoadIffbE11DirectStoreIffEfLi1ELi31ELi32ELi1ELb1EL9Algorithm0EEvT_T0_ll,"",@"SHT_CUDA_INFO"
	.sectionflags	@""
	.align	4


	//----- nvinfo : EIATTR_CUDA_API_VERSION
	.align		4
        /*0000*/ 	.byte	0x04, 0x37
        /*0002*/ 	.short	(.L_17400 - .L_17399)
.L_17399:
        /*0004*/ 	.word	0x00000082


	//----- nvinfo : EIATTR_KPARAM_INFO
	.align		4
.L_17400:
        /*0008*/ 	.byte	0x04, 0x17
        /*000a*/ 	.short	(.L_17402 - .L_17401)
.L_17401:
        /*000c*/ 	.word	0x00000000
        /*0010*/ 	.short	0x0003
        /*0012*/ 	.short	0x0038
        /*0014*/ 	.byte	0x00, 0xf0, 0x21, 0x00


	//----- nvinfo : EIATTR_KPARAM_INFO
	.align		4
.L_17402:
        /*0018*/ 	.byte	0x04, 0x17
        /*001a*/ 	.short	(.L_17404 - .L_17403)
.L_17403:
        /*001c*/ 	.word	0x00000000
        /*0020*/ 	.short	0x0002
        /*0022*/ 	.short	0x0030
        /*0024*/ 	.byte	0x00, 0xf0, 0x21, 0x00


	//----- nvinfo : EIATTR_KPARAM_INFO
	.align		4
.L_17404:
        /*0028*/ 	.byte	0x04, 0x17
        /*002a*/ 	.short	(.L_17406 - .L_17405)
.L_17405:
        /*002c*/ 	.word	0x00000000
        /*0030*/ 	.short	0x0001
        /*0032*/ 	.short	0x0020
        /*0034*/ 	.byte	0x00, 0xf0, 0x41, 0x00


	//----- nvinfo : EIATTR_KPARAM_INFO
	.align		4
.L_17406:
        /*0038*/ 	.byte	0x04, 0x17
        /*003a*/ 	.short	(.L_17408 - .L_17407)
.L_17407:
        /*003c*/ 	.word	0x00000000
        /*0040*/ 	.short	0x0000
        /*0042*/ 	.short	0x0000
        /*0044*/ 	.byte	0x00, 0xf0, 0x81, 0x00


	//----- nvinfo : EIATTR_SPARSE_MMA_MASK
	.align		4
.L_17408:
        /*0048*/ 	.byte	0x03, 0x50
        /*004a*/ 	.short	0x0000


	//----- nvinfo : EIATTR_MAXREG_COUNT
	.align		4
        /*004c*/ 	.byte	0x03, 0x1b
        /*004e*/ 	.short	0x00ff


	//----- nvinfo : EIATTR_EXTERNS
	.align		4
        /*0050*/ 	.byte	0x04, 0x0f
        /*0052*/ 	.short	(.L_17410 - .L_17409)


	//   ....[0]....
	.align		4
.L_17409:
        /*0054*/ 	.word	index@(__assertfail)


	//----- nvinfo : EIATTR_MERCURY_ISA_VERSION
	.align		4
.L_17410:
        /*0058*/ 	.byte	0x03, 0x5f
        /*005a*/ 	.short	0x0101


	//----- nvinfo : EIATTR_COOP_GROUP_MASK_REGIDS
	.align		4
        /*005c*/ 	.byte	0x04, 0x29
        /*005e*/ 	.short	(.L_17412 - .L_17411)


	//   ....[0]....
.L_17411:
        /*0060*/ 	.word	0xffffffff


	//   ....[1]....
        /*0064*/ 	.word	0xffffffff


	//   ....[2]....
        /*0068*/ 	.word	0xffffffff


	//   ....[3]....
        /*006c*/ 	.word	0xffffffff


	//   ....[4]....
        /*0070*/ 	.word	0xffffffff


	//   ....[5]....
        /*0074*/ 	.word	0xffffffff


	//   ....[6]....
        /*0078*/ 	.word	0xffffffff


	//   ....[7]....
        /*007c*/ 	.word	0xffffffff


	//   ....[8]....
        /*0080*/ 	.word	0xffffffff


	//   ....[9]....
        /*0084*/ 	.word	0xffffffff


	//   ....[10]....
        /*0088*/ 	.word	0x0500000f


	//   ....[11]....
        /*008c*/ 	.word	0x0500000f


	//   ....[12]....
        /*0090*/ 	.word	0x0500000f


	//   ....[13]....
        /*0094*/ 	.word	0x0500000f


	//   ....[14]....
        /*0098*/ 	.word	0x0500000f


	//   ....[15]....
        /*009c*/ 	.word	0x0500000f


	//   ....[16]....
        /*00a0*/ 	.word	0x0500000f


	//   ....[17]....
        /*00a4*/ 	.word	0x0500000f


	//   ....[18]....
        /*00a8*/ 	.word	0x0500000f


	//   ....[19]....
        /*00ac*/ 	.word	0x0500000f


	//----- nvinfo : EIATTR_COOP_GROUP_INSTR_OFFSETS
	.align		4
.L_17412:
        /*00b0*/ 	.byte	0x04, 0x28
        /*00b2*/ 	.short	(.L_17414 - .L_17413)


	//   ....[0]....
.L_17413:
        /*00b4*/ 	.word	0x000021a0


	//   ....[1]....
        /*00b8*/ 	.word	0x000021e0


	//   ....[2]....
        /*00bc*/ 	.word	0x00002200


	//   ....[3]....
        /*00c0*/ 	.word	0x00002220


	//   ....[4]....
        /*00c4*/ 	.word	0x00002240


	//   ....[5]....
        /*00c8*/ 	.word	0x000035c0


	//   ....[6]....
        /*00cc*/ 	.word	0x000035e0


	//   ....[7]....
        /*00d0*/ 	.word	0x00003600


	//   ....[8]....
        /*00d4*/ 	.word	0x00003620


	//   ....[9]....
        /*00d8*/ 	.word	0x00003640


	//   ....[10]....
        /*00dc*/ 	.word	0x00005f30


	//   ....[11]....
        /*00e0*/ 	.word	0x00005fc0


	//   ....[12]....
        /*00e4*/ 	.word	0x00006020


	//   ....[13]....
        /*00e8*/ 	.word	0x00006080


	//   ....[14]....
        /*00ec*/ 	.word	0x000060e0


	//   ....[15]....
        /*00f0*/ 	.word	0x000074c0


	//   ....[16]....
        /*00f4*/ 	.word	0x00007520


	//   ....[17]....
        /*00f8*/ 	.word	0x00007580


	//   ....[18]....
        /*00fc*/ 	.word	0x000075e0


	//   ....[19]....
        /*0100*/ 	.word	0x00007640


	//----- nvinfo : EIATTR_VRC_CTA_INIT_COUNT
	.align		4
.L_17414:
        /*0104*/ 	.byte	0x02, 0x4a
	.zero		1
	.zero		1


	//----- nvinfo : EIATTR_SYSCALL_OFFSETS
	.align		4
        /*0108*/ 	.byte	0x04, 0x46
        /*010a*/ 	.short	(.L_17416 - .L_17415)


	//   ....[0]....
.L_17415:
        /*010c*/ 	.word	0x00000190


	//----- nvinfo : EIATTR_EXIT_INSTR_OFFSETS
	.align		4
.L_17416:
        /*0110*/ 	.byte	0x04, 0x1c
        /*0112*/ 	.short	(.L_17418 - .L_17417)


	//   ....[0]....
.L_17417:
        /*0114*/ 	.word	0x00000220


	//   ....[1]....
        /*0118*/ 	.word	0x00005ed0


	//----- nvinfo : EIATTR_CRS_STACK_SIZE
	.align		4
.L_17418:
        /*011c*/ 	.byte	0x04, 0x1e
        /*011e*/ 	.short	(.L_17420 - .L_17419)
.L_17419:
        /*0120*/ 	.word	0x00000000


	//----- nvinfo : EIATTR_CBANK_PARAM_SIZE
	.align		4
.L_17420:
        /*0124*/ 	.byte	0x03, 0x19
        /*0126*/ 	.short	0x0040


	//----- nvinfo : EIATTR_PARAM_CBANK
	.align		4
        /*0128*/ 	.byte	0x04, 0x0a
        /*012a*/ 	.short	(.L_17422 - .L_17421)
	.align		4
.L_17421:
        /*012c*/ 	.word	index@(.nv.constant0._Z15SoftmaxWarpImplI24ElementwiseScaleMaskLoadIffbE11DirectStoreIffEfLi1ELi31ELi32ELi1ELb1EL9Algorithm0EEvT_T0_ll)
        /*0130*/ 	.short	0x0380
        /*0132*/ 	.short	0x0040


	//----- nvinfo : EIATTR_SW_WAR
	.align		4
.L_17422:
        /*0134*/ 	.byte	0x04, 0x36
        /*0136*/ 	.short	(.L_17424 - .L_17423)
.L_17423:
        /*0138*/ 	.word	0x00000008
.L_17424:


//--------------------- .nv.info._Z15SoftmaxWarpImplI24ElementwiseScaleMaskLoadIffbE11DirectStoreIffEfLi1ELi31ELi32ELi1ELb0EL9Algorithm0EEvT_T0_ll --------------------------
	.section	.nv.info._Z15SoftmaxWarpImplI24ElementwiseScaleMaskLoadIffbE11DirectStoreIffEfLi1ELi31ELi32ELi1ELb0EL9Algorithm0EEvT_T0_ll,"",@"SHT_CUDA_INFO"
	.sectionflags	@""
	.align	4


	//----- nvinfo : EIATTR_CUDA_API_VERSION
	.align		4
        /*0000*/ 	.byte	0x04, 0x37
        /*0002*/ 	.short	(.L_17426 - .L_17425)
.L_17425:
        /*0004*/ 	.word	0x00000082


	//----- nvinfo : EIATTR_KPARAM_INFO
	.align		4
.L_17426:
        /*0008*/ 	.byte	0x04, 0x17
        /*000a*/ 	.short	(.L_17428 - .L_17427)
.L_17427:
        /*000c*/ 	.word	0x00000000
        /*0010*/ 	.short	0x0003
        /*0012*/ 	.short	0x0038
        /*0014*/ 	.byte	0x00, 0xf0, 0x21, 0x00


	//----- nvinfo : EIATTR_KPARAM_INFO
	.align		4
.L_17428:
        /*0018*/ 	.byte	0x04, 0x17
        /*001a*/ 	.short	(.L_17430 - .L_17429)
.L_17429:
        /*001c*/ 	.word	0x00000000
        /*0020*/ 	.short	0x0002
        /*0022*/ 	.short	0x0030
        /*0024*/ 	.byte	0x00, 0xf0, 0x21, 0x00


	//----- nvinfo : EIATTR_KPARAM_INFO
	.align		4
.L_17430:
        /*0028*/ 	.byte	0x04, 0x17
        /*002a*/ 	.short	(.L_17432 - .L_17431)
.L_17431:
        /*002c*/ 	.word	0x00000000
        /*0030*/ 	.short	0x0001
        /*0032*/ 	.short	0x0020
        /*0034*/ 	.byte	0x00, 0xf0, 0x41, 0x00


	//----- nvinfo : EIATTR_KPARAM_INFO
	.align		4
.L_17432:
        /*0038*/ 	.byte	0x04, 0x17
        /*003a*/ 	.short	(.L_17434 - .L_17433)
.L_17433:
        /*003c*/ 	.word	0x00000000
        /*0040*/ 	.short	0x0000
        /*0042*/ 	.short	0x0000
        /*0044*/ 	.byte	0x00, 0xf0, 0x81, 0x00


	//----- nvinfo : EIATTR_SPARSE_MMA_MASK
	.align		4
.L_17434:
        /*0048*/ 	.byte	0x03, 0x50
        /*004a*/ 	.short	0x0000


	//----- nvinfo : EIATTR_MAXREG_COUNT
	.align		4
        /*004c*/ 	.byte	0x03, 0x1b
        /*004e*/ 	.short	0x00ff


	//----- nvinfo : EIATTR_EXTERNS
	.align		4
        /*0050*/ 	.byte	0x04, 0x0f
        /*0052*/ 	.short	(.L_17436 - .L_17435)


	//   ....[0]....
	.align		4
.L_17435:
        /*0054*/ 	.word	index@(__assertfail)


	//----- nvinfo : EIATTR_MERCURY_ISA_VERSION
	.align		4
.L_17436:
        /*0058*/ 	.byte	0x03, 0x5f
        /*005a*/ 	.short	0x0101


	//----- nvinfo : EIATTR_COOP_GROUP_MASK_REGIDS
	.align		4
        /*005c*/ 	.byte	0x04, 0x29
        /*005e*/ 	.short	(.L_17438 - .L_17437)


	//   ....[0]....
.L_17437:
        /*0060*/ 	.word	0xffffffff


	//   ....[1]....
        /*0064*/ 	.word	0xffffffff


	//   ....[2]....
        /*0068*/ 	.word	0xffffffff


	//   ....[3]....
        /*006c*/ 	.word	0xffffffff


	//   ....[4]....
        /*0070*/ 	.word	0xffffffff


	//   ....[5]....
        /*0074*/ 	.word	0xffffffff


	//   ....[6]....
        /*0078*/ 	.word	0xffffffff


	//   ....[7]....
        /*007c*/ 	.word	0xffffffff


	//   ....[8]....
        /*0080*/ 	.word	0xffffffff


	//   ....[9]....
        /*0084*/ 	.word	0xffffffff


	//   ....[10]....
        /*0088*/ 	.word	0x0500000f


	//   ....[11]....
        /*008c*/ 	.word	0x0500000f


	//   ....[12]....
        /*0090*/ 	.word	0x0500000f


	//   ....[13]....
        /*0094*/ 	.word	0x0500000f


	//   ....[14]....
        /*0098*/ 	.word	0x0500000f


	//   ....[15]....
        /*009c*/ 	.word	0x0500000f


	//   ....[16]....
        /*00a0*/ 	.word	0x0500000f


	//   ....[17]....
        /*00a4*/ 	.word	0x0500000f


	//   ....[18]....
        /*00a8*/ 	.word	0x0500000f


	//   ....[19]....
        /*00ac*/ 	.word	0x0500000f


	//----- nvinfo : EIATTR_COOP_GROUP_INSTR_OFFSETS
	.align		4
.L_17438:
        /*00b0*/ 	.byte	0x04, 0x28
        /*00b2*/ 	.short	(.L_17440 - .L_17439)


	//   ....[0]....
.L_17439:
        /*00b4*/ 	.word	0x00000f70


	//   ....[1]....
        /*00b8*/ 	.word	0x00000fb0


	//   ....[2]....
        /*00bc*/ 	.word	0x00000fd0


	//   ....[3]....
        /*00c0*/ 	.word	0x00000ff0


	//   ....[4]....
        /*00c4*/ 	.word	0x00001010


	//   ....[5]....
        /*00c8*/ 	.word	0x00002390


	//   ....[6]....
        /*00cc*/ 	.word	0x000023b0


	//   ....[7]....
        /*00d0*/ 	.word	0x000023d0


	//   ....[8]....
        /*00d4*/ 	.word	0x000023f0


	//   ....[9]....
        /*00d8*/ 	.word	0x00002410


	//   ....[10]....
        /*00dc*/ 	.word	0x000045f0


	//   ....[11]....
        /*00e0*/ 	.word	0x00004690


	//   ....[12]....
        /*00e4*/ 	.word	0x000046f0


	//   ....[13]....
        /*00e8*/ 	.word	0x00004750


	//   ....[14]....
        /*00ec*/ 	.word	0x000047b0


	//   ....[15]....
        /*00f0*/ 	.word	0x00005b80


	//   ....[16]....
        /*00f4*/ 	.word	0x00005be0


	//   ....[17]....
        /*00f8*/ 	.word	0x00005c40


	//   ....[18]....
        /*00fc*/ 	.word	0x00005ca0


	//   ....[19]....
        /*0100*/ 	.word	0x00005d00


	//----- nvinfo : EIATTR_VRC_CTA_INIT_COUNT
	.align		4
.L_17440:
        /*0104*/ 	.byte	0x02, 0x4a
	.zero		1
	.zero		1


	//----- nvinfo : EIATTR_SYSCALL_OFFSETS
	.align		4
        /*0108*/ 	.byte	0x04, 0x46
        /*010a*/ 	.short	(.L_17442 - .L_17441)


	//   ....[0]....
.L_17441:
        /*010c*/ 	.word	0x00000170


	//----- nvinfo : EIATTR_EXIT_INSTR_OFFSETS
	.align		4
.L_17442:
        /*0110*/ 	.byte	0x04, 0x1c
        /*0112*/ 	.short	(.L_17444 - .L_17443)


	//   ....[0]....
.L_17443:
        /*0114*/ 	.word	0x00000220


	//   ....[1]....
        /*0118*/ 	.word	0x00004590


	//----- nvinfo : EIATTR_CRS_STACK_SIZE
	.align		4
.L_17444:
        /*011c*/ 	.byte	0x04, 0x1e
        /*011e*/ 	.short	(.L_17446 - .L_17445)
.L_17445:
        /*0120*/ 	.word	0x00000000


	//----- nvinfo : EIATTR_CBANK_PARAM_SIZE
	.align		4
.L_17446:
        /*0124*/ 	.byte	0x03, 0x19
        /*0126*/ 	.short	0x0040


	//----- nvinfo : EIATTR_PARAM_CBANK
	.align		4
        /*0128*/ 	.byte	0x04, 0x0a
        /*012a*/ 	.short	(.L_17448 - .L_17447)
	.align		4
.L_17447:
        /*012c*/ 	.word	index@(.nv.constant0._Z15SoftmaxWarpImplI24ElementwiseScaleMaskLoadIffbE11DirectStoreIffEfLi1ELi31ELi32ELi1ELb0EL9Algorithm0EEvT_T0_ll)
        /*0130*/ 	.short	0x0380
        /*0132*/ 	.short	0x0040


	//----- nvinfo : EIATTR_SW_WAR
	.align		4
.L_17448:
        /*0134*/ 	.byte	0x04, 0x36
        /*0136*/ 	.short	(.L_17450 - .L_17449)
.L_17449:
        /*0138*/ 	.word	0x00000008
.L_17450:


//--------------------- .nv.info._Z15SoftmaxWarpImplI24ElementwiseScaleMaskLoadIffbE11DirectStoreIffEfLi1ELi30ELi32ELi1ELb1EL9Algorithm0EEvT_T0_ll --------------------------
	.section	.nv.info._Z15SoftmaxWarpImplI24ElementwiseScaleMaskLoadIffbE11DirectStoreIffEfLi1ELi30ELi32ELi1ELb1EL9Algorithm0EEvT_T0_ll,"",@"SHT_CUDA_INFO"
	.sectionflags	@""
	.align	4


	//----- nvinfo : EIATTR_CUDA_API_VERSION
	.align		4
        /*0000*/ 	.byte	0x04, 0x37
        /*0002*/ 	.short	(.L_17452 - .L_17451)
.L_17451:
        /*0004*/ 	.word	0x00000082


	//----- nvinfo : EIATTR_KPARAM_INFO
	.align		4
.L_17452:
        /*0008*/ 	.byte	0x04, 0x17
        /*000a*/ 	.short	(.L_17454 - .L_17453)
.L_17453:
        /*000c*/ 	.word	0x00000000
        /*0010*/ 	.short	0x0003
        /*0012*/ 	.short	0x0038
        /*0014*/ 	.byte	0x00, 0xf0, 0x21, 0x00


	//----- nvinfo : EIATTR_KPARAM_INFO
	.align		4
.L_17454:
        /*0018*/ 	.byte	0x04, 0x17
        /*001a*/ 	.short	(.L_17456 - .L_17455)
.L_17455:
        /*001c*/ 	.word	0x00000000
        /*0020*/ 	.short	0x0002
        /*0022*/ 	.short	0x0030
        /*0024*/ 	.byte	0x00, 0xf0, 0x21, 0x00


	//----- nvinfo : EIATTR_KPARAM_INFO
	.align		4
.L_17456:
        /*0028*/ 	.byte	0x04, 0x17
        /*002a*/ 	.short	(.L_17458 - .L_17457)
.L_17457:
        /*002c*/ 	.word	0x00000000
        /*0030*/ 	.short	0x0001
        /*0032*/ 	.short	0x0020
        /*0034*/ 	.byte	0x00, 0xf0, 0x41, 0x00


	//----- nvinfo : EIATTR_KPARAM_INFO
	.align		4
.L_17458:
        /*0038*/ 	.byte	0x04, 0x17
        /*003a*/ 	.short	(.L_17460 - .L_17459)
.L_17459:
        /*003c*/ 	.word	0x00000000
        /*0040*/ 	.short	0x0000
        /*0042*/ 	.short	0x0000
        /*0044*/ 	.byte	0x00, 0xf0, 0x81, 0x00


	//----- nvinfo : EIATTR_SPARSE_MMA_MASK
	.align		4
.L_17460:
        /*0048*/ 	.byte	0x03, 0x50
        /*004a*/ 	.short	0x0000


	//----- nvinfo : EIATTR_MAXREG_COUNT
	.align		4
        /*004c*/ 	.byte	0x03, 0x1b
        /*004e*/ 	.short	0x00ff


	//----- nvinfo : EIATTR_EXTERNS
	.align		4
        /*0050*/ 	.byte	0x04, 0x0f
        /*0052*/ 	.short	(.L_17462 - .L_17461)


	//   ....[0]....
	.align		4
.L_17461:
        /*0054*/ 	.word	index@(__assertfail)


	//----- nvinfo : EIATTR_MERCURY_ISA_VERSION
	.align		4
.L_17462:
        /*0058*/ 	.byte	0x03, 0x5f
        /*005a*/ 	.short	0x0101


	//----- nvinfo : EIATTR_COOP_GROUP_MASK_REGIDS
	.align		4
        /*005c*/ 	.byte	0x04, 0x29
        /*005e*/ 	.short	(.L_17464 - .L_17463)


	//   ....[0]....
.L_17463:
        /*0060*/ 	.word	0xffffffff


	//   ....[1]....
        /*0064*/ 	.word	0xffffffff


	//   ....[2]....
        /*0068*/ 	.word	0xffffffff


	//   ....[3]....
        /*006c*/ 	.word	0xffffffff


	//   ....[4]....
        /*0070*/ 	.word	0xffffffff


	//   ....[5]....
        /*0074*/ 	.word	0xffffffff


	//   ....[6]....
        /*0078*/ 	.word	0xffffffff


	//   ....[7]....
        /*007c*/ 	.word	0xffffffff


	//   ....[8]....
        /*0080*/ 	.word	0xffffffff


	//   ....[9]....
        /*0084*/ 	.word	0xffffffff


	//   ....[10]....
        /*0088*/ 	.word	0x0500000f


	//   ....[11]....
        /*008c*/ 	.word	0x0500000f


	//   ....[12]....
        /*0090*/ 	.word	0x0500000f


	//   ....[13]....
        /*0094*/ 	.word	0x0500000f


	//   ....[14]....
        /*0098*/ 	.word	0x0500000f


	//   ....[15]....
        /*009c*/ 	.word	0x0500000f


	//   ....[16]....
        /*00a0*/ 	.word	0x0500000f


	//   ....[17]....
        /*00a4*/ 	.word	0x0500000f


	//   ....[18]....
        /*00a8*/ 	.word	0x0500000f


	//   ....[19]....
        /*00ac*/ 	.word	0x0500000f


	//----- nvinfo : EIATTR_COOP_GROUP_INSTR_OFFSETS
	.align		4
.L_17464:
        /*00b0*/ 	.byte	0x04, 0x28
        /*00b2*/ 	.short	(.L_17466 - .L_17465)


	//   ....[0]....
.L_17465:
        /*00b4*/ 	.word	0x000020c0


	//   ....[1]....
        /*00b8*/ 	.word	0x000020f0


	//   ....[2]....
        /*00bc*/ 	.word	0x00002120


	//   ....[3]....
        /*00c0*/ 	.word	0x00002140


	//   ....[4]....
        /*00c4*/ 	.word	0x00002160


	//   ....[5]....
        /*00c8*/ 	.word	0x00003440


	//   ....[6]....
        /*00cc*/ 	.word	0x00003460


	//   ....[7]....
        /*00d0*/ 	.word	0x00003480


	//   ....[8]....
        /*00d4*/ 	.word	0x000034a0


	//   ....[9]....
        /*00d8*/ 	.word	0x000034c0


	//   ....[10]....
        /*00dc*/ 	.word	0x00005c60


	//   ....[11]....
        /*00e0*/ 	.word	0x00005d00


	//   ....[12]....
        /*00e4*/ 	.word	0x00005d60


	//   ....[13]....
        /*00e8*/ 	.word	0x00005dc0


	//   ....[14]....
        /*00ec*/ 	.word	0x00005e20


	//   ....[15]....
        /*00f0*/ 	.word	0x00007150


	//   ....[16]....
        /*00f4*/ 	.word	0x000071b0


	//   ....[17]....
        /*00f8*/ 	.word	0x00007210


	//   ....[18]....
        /*00fc*/ 	.word	0x00007270


	//   ....[19]....
        /*0100*/ 	.word	0x000072d0


	//----- nvinfo : EIATTR_VRC_CTA_INIT_COUNT
	.align		4
.L_17466:
        /*0104*/ 	.byte	0x02, 0x4a
	.zero		1
	.zero		1


	//----- nvinfo : EIATTR_SYSCALL_OFFSETS
	.align		4
        /*0108*/ 	.byte	0x04, 0x46
        /*010a*/ 	.short	(.L_17468 - .L_17467)


	//   ....[0]....
.L_17467:
        /*010c*/ 	.word	0x00000190


	//----- nvinfo : EIATTR_EXIT_INSTR_OFFSETS
	.align		4
.L_17468:
        /*0110*/ 	.byte	0x04, 0x1c
        /*0112*/ 	.short	(.L_17470 - .L_17469)


	//   ....[0]....
.L_17469:
        /*0114*/ 	.word	0x00000220


	//   ....[1]....
        /*0118*/ 	.word	0x00005c00


	//----- nvinfo : EIATTR_CRS_STACK_SIZE
	.align		4
.L_17470:
        /*011c*/ 	.byte	0x04, 0x1e
        /*011e*/ 	.short	(.L_17472 - .L_17471)
.L_17471:
        /*0120*/ 	.word	0x00000000


	//----- nvinfo : EIATTR_CBANK_PARAM_SIZE
	.align		4
.L_17472:
        /*0124*/ 	.byte	0x03, 0x19
        /*0126*/ 	.short	0x0040


	//----- nvinfo : EIATTR_PARAM_CBANK
	.align		4
        /*0128*/ 	.byte	0x04, 0x0a
        /*012a*/ 	.short	(.L_17474 - .L_17473)
	.align		4
.L_17473:
        /*012c*/ 	.word	index@(.nv.constant0._Z15SoftmaxWarpImplI24ElementwiseScaleMaskLoadIffbE11DirectStoreIffEfLi1ELi30ELi32ELi1ELb1EL9Algorithm0EEvT_T0_ll)
        /*0130*/ 	.short	0x0380
        /*0132*/ 	.short	0x0040


	//----- nvinfo : EIATTR_SW_WAR
	.align		4
.L_17474:
        /*0134*/ 	.byte	0x04, 0x36
        /*0136*/ 	.short	(.L_17476 - .L_17475)
.L_17475:
        /*0138*/ 	.word	0x00000008
.L_17476:


//--------------------- .nv.info._Z15SoftmaxWarpImplI24ElementwiseScaleMaskLoadIffbE11DirectStoreIffEfLi1ELi30ELi32ELi1ELb0EL9Algorithm0EEvT_T0_ll --------------------------
	.section	.nv.info._Z15SoftmaxWarpImplI24ElementwiseScaleMaskLoadIffbE11DirectStoreIffEfLi1ELi30ELi32ELi1ELb0EL9Algorithm0EEvT_T0_ll,"",@"SHT_CUDA_INFO"
	.sectionflags	@""
	.align	4


	//----- nvinfo : EIATTR_CUDA_API_VERSION
	.align		4
        /*0000*/ 	.byte	0x04, 0x37
        /*0002*/ 	.short	(.L_17478 - .L_17477)
.L_17477:
        /*0004*/ 	.word	0x00000082


	//----- nvinfo : EIATTR_KPARAM_INFO
	.align		4
.L_17478:
        /*0008*/ 	.byte	0x04, 0x17
        /*000a*/ 	.short	(.L_17480 - .L_17479)
.L_17479:
        /*000c*/ 	.word	0x00000000
        /*0010*/ 	.short	0x0003
        /*0012*/ 	.short	0x0038
        /*0014*/ 	.byte	0x00, 0xf0, 0x21, 0x00


	//----- nvinfo : EIATTR_KPARAM_INFO
	.align		4
.L_17480:
        /*0018*/ 	.byte	0x04, 0x17
        /*001a*/ 	.short	(.L_17482 - .L_17481)
.L_17481:
        /*001c*/ 	.word	0x00000000
        /*0020*/ 	.short	0x0002
        /*0022*/ 	.short	0x0030
        /*0024*/ 	.byte	0x00, 0xf0, 0x21, 0x00


	//----- nvinfo : EIATTR_KPARAM_INFO
	.align		4
.L_17482:
        /*0028*/ 	.byte	0x04, 0x17
        /*002a*/ 	.short	(.L_17484 - .L_17483)
.L_17483:
        /*002c*/ 	.word	0x00000000
        /*0030*/ 	.short	0x0001
        /*0032*/ 	.short	0x0020
        /*0034*/ 	.byte	0x00, 0xf0, 0x41, 0x00


	//----- nvinfo : EIATTR_KPARAM_INFO
	.align		4
.L_17484:
        /*0038*/ 	.byte	0x04, 0x17
        /*003a*/ 	.short	(.L_17486 - .L_17485)
.L_17485:
        /*003c*/ 	.word	0x00000000
        /*0040*/ 	.short	0x0000
        /*0042*/ 	.short	0x0000
        /*0044*/ 	.byte	0x00, 0xf0, 0x81, 0x00


	//----- nvinfo : EIATTR_SPARSE_MMA_MASK
	.align		4
.L_17486:
        /*0048*/ 	.byte	0x03, 0x50
        /*004a*/ 	.short	0x0000


	//----- nvinfo : EIATTR_MAXREG_COUNT
	.align		4
        /*004c*/ 	.byte	0x03, 0x1b
        /*004e*/ 	.short	0x00ff


	//----- nvinfo : EIATTR_EXTERNS
	.align		4
        /*0050*/ 	.byte	0x04, 0x0f
        /*0052*/ 	.short	(.L_17488 - .L_17487)


	//   ....[0]....
	.align		4
.L_17487:
        /*0054*/ 	.word	index@(__assertfail)


	//----- nvinfo : EIATTR_MERCURY_ISA_VERSION
	.align		4
.L_17488:
        /*0058*/ 	.byte	0x03, 0x5f
        /*005a*/ 	.short	0x0101


	//----- nvinfo : EIATTR_COOP_GROUP_MASK_REGIDS
	.align		4
        /*005c*/ 	.byte	0x04, 0x29
        /*005e*/ 	.short	(.L_17490 - .L_17489)


	//   ....[0]....
.L_17489:
        /*0060*/ 	.word	0xffffffff


	//   ....[1]....
        /*0064*/ 	.word	0xffffffff


	//   ....[2]....
        /*0068*/ 	.word	0xffffffff


	//   ....[3]....
        /*006c*/ 	.word	0xffffffff


	//   ....[4]....
        /*0070*/ 	.word	0xffffffff


	//   ....[5]....
        /*0074*/ 	.word	0xffffffff


	//   ....[6]....
        /*0078*/ 	.word	0xffffffff


	//   ....[7]....
        /*007c*/ 	.word	0xffffffff


	//   ....[8]....
        /*0080*/ 	.word	0xffffffff


	//   ....[9]....
        /*0084*/ 	.word	0xffffffff


	//   ....[10]....
        /*0088*/ 	.word	0x0500000f


	//   ....[11]....
        /*008c*/ 	.word	0x0500000f


	//   ....[12]....
        /*0090*/ 	.word	0x0500000f


	//   ....[13]....
        /*0094*/ 	.word	0x0500000f


	//   ....[14]....
        /*0098*/ 	.word	0x0500000f


	//   ....[15]....
        /*009c*/ 	.word	0x0500000f


	//   ....[16]....
        /*00a0*/ 	.word	0x0500000f


	//   ....[17]....
        /*00a4*/ 	.word	0x0500000f


	//   ....[18]....
        /*00a8*/ 	.word	0x0500000f


	//   ....[19]....
        /*00ac*/ 	.word	0x0500000f


	//----- nvinfo : EIATTR_COOP_GROUP_INSTR_OFFSETS
	.align		4
.L_17490:
        /*00b0*/ 	.byte	0x04, 0x28
        /*00b2*/ 	.short	(.L_17492 - .L_17491)


	//   ....[0]....
.L_17491:
        /*00b4*/ 	.word	0x00000f70


	//   ....[1]....
        /*00b8*/ 	.word	0x00000fa0


	//   ....[2]....
        /*00bc*/ 	.word	0x00000fd0


	//   ....[3]....
        /*00c0*/ 	.word	0x00000ff0


	//   ....[4]....
        /*00c4*/ 	.word	0x00001010


	//   ....[5]....
        /*00c8*/ 	.word	0x000022f0


	//   ....[6]....
        /*00cc*/ 	.word	0x00002310


	//   ....[7]....
        /*00d0*/ 	.word	0x00002330


	//   ....[8]....
        /*00d4*/ 	.word	0x00002350


	//   ....[9]....
        /*00d8*/ 	.word	0x00002370


	//   ....[10]....
        /*00dc*/ 	.word	0x00004440


	//   ....[11]....
        /*00e0*/ 	.word	0x000044e0


	//   ....[12]....
        /*00e4*/ 	.word	0x00004540


	//   ....[13]....
        /*00e8*/ 	.word	0x000045a0


	//   ....[14]....
        /*00ec*/ 	.word	0x00004600


	//   ....[15]....
        /*00f0*/ 	.word	0x00005930


	//   ....[16]....
        /*00f4*/ 	.word	0x00005990


	//   ....[17]....
        /*00f8*/ 	.word	0x000059f0


	//   ....[18]....
        /*00fc*/ 	.word	0x00005a50


	//   ....[19]....
        /*0100*/ 	.word	0x00005ab0


	//----- nvinfo : EIATTR_VRC_CTA_INIT_COUNT
	.align		4
.L_17492:
        /*0104*/ 	.byte	0x02, 0x4a
	.zero		1
	.zero		1


	//----- nvinfo : EIATTR_SYSCALL_OFFSETS
	.align		4
        /*0108*/ 	.byte	0x04, 0x46
        /*010a*/ 	.short	(.L_17494 - .L_17493)


	//   ....[0]....
.L_17493:
        /*010c*/ 	.word	0x00000170


	//----- nvinfo : EIATTR_EXIT_INSTR_OFFSETS
	.align		4
.L_17494:
        /*0110*/ 	.byte	0x04, 0x1c
        /*0112*/ 	.short	(.L_17496 - .L_17495)


	//   ....[0]....
.L_17495:
        /*0114*/ 	.word	0x00000220


	//   ....[1]....
        /*0118*/ 	.word	0x000043e0


	//----- nvinfo : EIATTR_CRS_STACK_SIZE
	.align		4
.L_17496:
        /*011c*/ 	.byte	0x04, 0x1e
        /*011e*/ 	.short	(.L_17498 - .L_17497)
.L_17497:
        /*0120*/ 	.word	0x00000000


	//----- nvinfo : EIATTR_CBANK_PARAM_SIZE
	.align		4
.L_17498:
        /*0124*/ 	.byte	0x03, 0x19
        /*0126*/ 	.short	0x0040


	//----- nvinfo : EIATTR_PARAM_CBANK
	.align		4
        /*0128*/ 	.byte	0x04, 0x0a
        /*012a*/ 	.short	(.L_17500 - .L_17499)
	.align		4
.L_17499:
        /*012c*/ 	.word	index@(.nv.constant0._Z15SoftmaxWarpImplI24ElementwiseScaleMaskLoadIffbE11DirectStoreIffEfLi1ELi30ELi32ELi1ELb0EL9Algorithm0EEvT_T0_ll)
        /*0130*/ 	.short	0x0380
        /*0132*/ 	.short	0x0040


	//----- nvinfo : EIATTR_SW_WAR
	.align		4
.L_17500:
        /*0134*/ 	.byte	0x04, 0x36
        /*0136*/ 	.short	(.L_17502 - .L_17501)
.L_17501:
        /*0138*/ 	.word	0x00000008
.L_17502:


//--------------------- .nv.info._Z15SoftmaxWarpImplI24ElementwiseScaleMaskLoadIffbE11DirectStoreIffEfLi1ELi29ELi32ELi1ELb1EL9Algorithm0EEvT_T0_ll --------------------------
	.section	.nv.info._Z15SoftmaxWarpImplI24ElementwiseScaleMaskLoadIffbE11DirectStoreIffEfLi1ELi29ELi32ELi1ELb1EL9Algorithm0EEvT_T0_ll,"",@"SHT_CUDA_INFO"
	.sectionflags	@""
	.align	4


	//----- nvinfo : EIATTR_CUDA_API_VERSION
	.align		4
        /*0000*/ 	.byte	0x04, 0x37
        /*0002*/ 	.short	(.L_17504 - .L_17503)
.L_17503:
        /*0004*/ 	.word	0x00000082


	//----- nvinfo : EIATTR_KPARAM_INFO
	.align		4
.L_17504:
        /*0008*/ 	.byte	0x04, 0x17
        /*000a*/ 	.short	(.L_17506 - .L_17505)
.L_17505:
        /*000c*/ 	.word	0x00000000
        /*0010*/ 	.short	0x0003
        /*0012*/ 	.short	0x0038
        /*0014*/ 	.byte	0x00, 0xf0, 0x21, 0x00


	//----- nvinfo : EIATTR_KPARAM_INFO
	.align		4
.L_17506:
        /*0018*/ 	.byte	0x04, 0x17
        /*001a*/ 	.short	(.L_17508 - .L_17507)
.L_17507:
        /*001c*/ 	.word	0x00000000
        /*0020*/ 	.short	0x0002
        /*0022*/ 	.short	0x0030
        /*0024*/ 	.byte	0x00, 0xf0, 0x21, 0x00


	//----- nvinfo : EIATTR_KPARAM_INFO
	.align		4
.L_17508:
        /*0028*/ 	.byte	0x04, 0x17
        /*002a*/ 	.short	(.L_17510 - .L_17509)
.L_17509:
        /*002c*/ 	.word	0x00000000
        /*0030*/ 	.short	0x0001
        /*0032*/ 	.short	0x0020
        /*0034*/ 	.byte	0x00, 0xf0, 0x41, 0x00


	//----- nvinfo : EIATTR_KPARAM_INFO
	.align		4
.L_17510:
        /*0038*/ 	.byte	0x04, 0x17
        /*003a*/ 	.short	(.L_17512 - .L_17511)
.L_17511:
        /*003c*/ 	.word	0x00000000
        /*0040*/ 	.short	0x0000
        /*0042*/ 	.short	0x0000
        /*0044*/ 	.byte	0x00, 0xf0, 0x81, 0x00


	//----- nvinfo : EIATTR_SPARSE_MMA_MASK
	.align		4
.L_17512:
        /*0048*/ 	.byte	0x03, 0x50
        /*004a*/ 	.short	0x0000


	//----- nvinfo : EIATTR_MAXREG_COUNT
	.align		4
        /*004c*/ 	.byte	0x03, 0x1b
        /*004e*/ 	.short	0x00ff


	//----- nvinfo : EIATTR_EXTERNS
	.align		4
        /*0050*/ 	.byte	0x04, 0x0f
        /*0052*/ 	.short	(.L_17514 - .L_17513)


	//   ....[0]....
	.align		4
.L_17513:
        /*0054*/ 	.word	index@(__assertfail)


	//----- nvinfo : EIATTR_MERCURY_ISA_VERSION
	.align		4
.L_17514:
        /*0058*/ 	.byte	0x03, 0x5f
        /*005a*/ 	.short	0x0101


	//----- nvinfo : EIATTR_COOP_GROUP_MASK_REGIDS
	.align		4
        /*005c*/ 	.byte	0x04, 0x29
        /*005e*/ 	.short	(.L_17516 - .L_17515)


	//   ....[0]....
.L_17515:
        /*0060*/ 	.word	0xffffffff


	//   ....[1]....
        /*0064*/ 	.word	0xffffffff


	//   ....[2]....
        /*0068*/ 	.word	0xffffffff


	//   ....[3]....
        /*006c*/ 	.word	0xffffffff


	//   ....[4]....
        /*0070*/ 	.word	0xffffffff


	//   ....[5]....
        /*0074*/ 	.word	0xffffffff


	//   ....[6]....
        /*0078*/ 	.word	0xffffffff


	//   ....[7]....
        /*007c*/ 	.word	0xffffffff


	//   ....[8]....
        /*0080*/ 	.word	0xffffffff


	//   ....[9]....
        /*0084*/ 	.word	0xffffffff


	//   ....[10]....
        /*0088*/ 	.word	0x0500000f


	//   ....[11]....
        /*008c*/ 	.word	0x0500000f


	//   ....[12]....
        /*0090*/ 	.word	0x0500000f


	//   ....[13]....
        /*0094*/ 	.word	0x0500000f


	//   ....[14]....
        /*0098*/ 	.word	0x0500000f


	//   ....[15]....
        /*009c*/ 	.word	0x0500000f


	//   ....[16]....
        /*00a0*/ 	.word	0x0500000f


	//   ....[17]....
        /*00a4*/ 	.word	0x0500000f


	//   ....[18]....
        /*00a8*/ 	.word	0x0500000f


	//   ....[19]....
        /*00ac*/ 	.word	0x0500000f


	//----- nvinfo : EIATTR_COOP_GROUP_INSTR_OFFSETS
	.align		4
.L_17516:
        /*00b0*/ 	.byte	0x04, 0x28
        /*00b2*/ 	.short	(.L_17518 - .L_17517)


	//   ....[0]....
.L_17517:
        /*00b4*/ 	.word	0x00001fc0


	//   ....[1]....
        /*00b8*/ 	.word	0x00002000


	//   ....[2]....
        /*00bc*/ 	.word	0x00002020


	//   ....[3]....
        /*00c0*/ 	.word	0x00002040


	//   ....[4]....
        /*00c4*/ 	.word	0x00002060


	//   ....[5]....
        /*00c8*/ 	.word	0x000032a0


	//   ....[6]....
        /*00cc*/ 	.word	0x000032c0


	//   ....[7]....
        /*00d0*/ 	.word	0x000032e0


	//   ....[8]....
        /*00d4*/ 	.word	0x00003300


	//   ....[9]....
        /*00d8*/ 	.word	0x00003320


	//   ....[10]....
        /*00dc*/ 	.word	0x00005950


	//   ....[11]....
        /*00e0*/ 	.word	0x000059f0


	//   ....[12]....
        /*00e4*/ 	.word	0x00005a50


	//   ....[13]....
        /*00e8*/ 	.word	0x00005ab0


	//   ....[14]....
        /*00ec*/ 	.word	0x00005b10


	//   ....[15]....
        /*00f0*/ 	.word	0x00006da0


	//   ....[16]....
        /*00f4*/ 	.word	0x00006e00


	//   ....[17]....
        /*00f8*/ 	.word	0x00006e60


	//   ....[18]....
        /*00fc*/ 	.word	0x00006ec0


	//   ....[19]....
        /*0100*/ 	.word	0x00006f20


	//----- nvinfo : EIATTR_VRC_CTA_INIT_COUNT
	.align		4
.L_17518:
        /*0104*/ 	.byte	0x02, 0x4a
	.zero		1
	.zero		1


	//----- nvinfo : EIATTR_SYSCALL_OFFSETS
	.align		4
        /*0108*/ 	.byte	0x04, 0x46
        /*010a*/ 	.short	(.L_17520 - .L_17519)


	//   ....[0]....
.L_17519:
        /*010c*/ 	.word	0x00000190


	//----- nvinfo : EIATTR_EXIT_INSTR_OFFSETS
	.align		4
.L_17520:
        /*0110*/ 	.byte	0x04, 0x1c
        /*0112*/ 	.short	(.L_17522 - .L_17521)


	//   ....[0]....
.L_17521:
        /*0114*/ 	.word	0x00000220


	//   ....[1]....
        /*0118*/ 	.word	0x000058f0


	//----- nvinfo : EIATTR_CRS_STACK_SIZE
	.align		4
.L_17522:
        /*011c*/ 	.byte	0x04, 0x1e
        /*011e*/ 	.short	(.L_17524 - .L_17523)
.L_17523:
        /*0120*/ 	.word	0x00000000


	//----- nvinfo : EIATTR_CBANK_PARAM_SIZE
	.align		4
.L_17524:
        /*0124*/ 	.byte	0x03, 0x19
        /*0126*/ 	.short	0x0040


	//----- nvinfo : EIATTR_PARAM_CBANK
	.align		4
        /*0128*/ 	.byte	0x04, 0x0a
        /*012a*/ 	.short	(.L_17526 - .L_17525)
	.align		4
.L_17525:
        /*012c*/ 	.word	index@(.nv.constant0._Z15SoftmaxWarpImplI24ElementwiseScaleMaskLoadIffbE11DirectStoreIffEfLi1ELi29ELi32ELi1ELb1EL9Algorithm0EEvT_T0_ll)
        /*0130*/ 	.short	0x0380
        /*0132*/ 	.short	0x0040


	//----- nvinfo : EIATTR_SW_WAR
	.align		4
.L_17526:
        /*0134*/ 	.byte	0x04, 0x36
        /*0136*/ 	.short	(.L_17528 - .L_17527)
.L_17527:
        /*0138*/ 	.word	0x00000008
.L_17528:


//--------------------- .nv.info._Z15SoftmaxWarpImplI24ElementwiseScaleMaskLoadIffbE11DirectStoreIffEfLi1ELi29ELi32ELi1ELb0EL9Algorithm0EEvT_T0_ll --------------------------
	.section	.nv.info._Z15SoftmaxWarpImplI24ElementwiseScaleMaskLoadIffbE11DirectStoreIffEfLi1ELi29ELi32ELi1ELb0EL9Algorithm0EEvT_T0_ll,"",@"SHT_CUDA_INFO"
	.sectionflags	@""
	.align	4


	//----- nvinfo : EIATTR_CUDA_API_VERSION
	.align		4
        /*0000*/ 	.byte	0x04, 0x37
        /*0002*/ 	.short	(.L_17530 - .L_17529)
.L_17529:
        /*0004*/ 	.word	0x00000082


	//----- nvinfo : EIATTR_KPARAM_INFO
	.align		4
.L_17530:
        /*0008*/ 	.byte	0x04, 0x17
        /*000a*/ 	.short	(.L_17532 - .L_17531)
.L_17531:
        /*000c*/ 	.word	0x00000000
        /*0010*/ 	.short	0x0003
        /*0012*/ 	.short	0x0038
        /*0014*/ 	.byte	0x00, 0xf0, 0x21, 0x00


	//----- nvinfo : EIATTR_KPARAM_INFO
	.align		4
.L_17532:
        /*0018*/ 	.byte	0x04, 0x17
        /*001a*/ 	.short	(.L_17534 - .L_17533)
.L_17533:
        /*001c*/ 	.word	0x00000000
        /*0020*/ 	.short	0x0002
        /*0022*/ 	.short	0x0030
        /*0024*/ 	.byte	0x00, 0xf0, 0x21, 0x00


	//----- nvinfo : EIATTR_KPARAM_INFO
	.align		4
.L_17534:
        /*0028*/ 	.byte	0x04, 0x17
        /*002a*/ 	.short	(.L_17536 - .L_17535)
.L_17535:
        /*002c*/ 	.word	0x00000000
        /*0030*/ 	.short	0x0001
        /*0032*/ 	.short	0x0020
        /*0034*/ 	.byte	0x00, 0xf0, 0x41, 0x00


	//----- nvinfo : EIATTR_KPARAM_INFO
	.align		4
.L_17536:
        /*0038*/ 	.byte	0x04, 0x17
        /*003a*/ 	.short	(.L_17538 - .L_17537)
.L_17537:
        /*003c*/ 	.word	0x00000000
        /*0040*/ 	.short	0x0000
        /*0042*/ 	.short	0x0000
        /*0044*/ 	.byte	0x00, 0xf0, 0x81, 0x00


	//----- nvinfo : EIATTR_SPARSE_MMA_MASK
	.align		4
.L_17538:
        /*0048*/ 	.byte	0x03, 0x50
        /*004a*/ 	.short	0x0000


	//----- nvinfo : EIATTR_MAXREG_COUNT
	.align		4
        /*004c*/ 	.byte	0x03, 0x1b
        /*004e*/ 	.short	0x00ff


	//----- nvinfo : EIATTR_EXTERNS
	.align		4
        /*0050*/ 	.byte	0x04, 0x0f
        /*0052*/ 	.short	(.L_17540 - .L_17539)


	//   ....[0]....
	.align		4
.L_17539:
        /*0054*/ 	.word	index@(__assertfail)


	//----- nvinfo : EIATTR_MERCURY_ISA_VERSION
	.align		4
.L_17540:
        /*0058*/ 	.byte	0x03, 0x5f
        /*005a*/ 	.short	0x0101


	//----- nvinfo : EIATTR_COOP_GROUP_MASK_REGIDS
	.align		4
        /*005c*/ 	.byte	0x04, 0x29
        /*005e*/ 	.short	(.L_17542 - .L_17541)


	//   ....[0]....
.L_17541:
        /*0060*/ 	.word	0xffffffff


	//   ....[1]....
        /*0064*/ 	.word	0xffffffff


	//   ....[2]....
        /*0068*/ 	.word	0xffffffff


	//   ....[3]....
        /*006c*/ 	.word	0xffffffff


	//   ....[4]....
        /*0070*/ 	.word	0xffffffff


	//   ....[5]....
        /*0074*/ 	.word	0xffffffff


	//   ....[6]....
        /*0078*/ 	.word	0xffffffff


	//   ....[7]....
        /*007c*/ 	.word	0xffffffff


	//   ....[8]....
        /*0080*/ 	.word	0xffffffff


	//   ....[9]....
        /*0084*/ 	.word	0xffffffff


	//   ....[10]....
        /*0088*/ 	.word	0x0500000f


	//   ....[11]....
        /*008c*/ 	.word	0x0500000f


	//   ....[12]....
        /*0090*/ 	.word	0x0500000f


	//   ....[13]....
        /*0094*/ 	.word	0x0500000f


	//   ....[14]....
        /*0098*/ 	.word	0x0500000f


	//   ....[15]....
        /*009c*/ 	.word	0x0500000f


	//   ....[16]....
        /*00a0*/ 	.word	0x0500000f


	//   ....[17]....
        /*00a4*/ 	.word	0x0500000f


	//   ....[18]....
        /*00a8*/ 	.word	0x0500000f


	//   ....[19]....
        /*00ac*/ 	.word	0x0500000f


	//----- nvinfo : EIATTR_COOP_GROUP_INSTR_OFFSETS
	.align		4
.L_17542:
        /*00b0*/ 	.byte	0x04, 0x28
        /*00b2*/ 	.short	(.L_17544 - .L_17543)


	//   ....[0]....
.L_17543:
        /*00b4*/ 	.word	0x00000e30


	//   ....[1]....
        /*00b8*/ 	.word	0x00000e70


	//   ....[2]....
        /*00bc*/ 	.word	0x00000e90


	//   ....[3]....
        /*00c0*/ 	.word	0x00000eb0


	//   ....[4]....
        /*00c4*/ 	.word	0x00000ed0


	//   ....[5]....
        /*00c8*/ 	.word	0x00002110


	//   ....[6]....
        /*00cc*/ 	.word	0x00002130


	//   ....[7]....
        /*00d0*/ 	.word	0x00002150


	//   ....[8]....
        /*00d4*/ 	.word	0x00002170


	//   ....[9]....
        /*00d8*/ 	.word	0x00002190


	//   ....[10]....
        /*00dc*/ 	.word	0x00003f90


	//   ....[11]....
        /*00e0*/ 	.word	0x00004030


	//   ....[12]....
        /*00e4*/ 	.word	0x00004090


	//   ....[13]....
        /*00e8*/ 	.word	0x000040f0


	//   ....[14]....
        /*00ec*/ 	.word	0x00004150


	//   ....[15]....
        /*00f0*/ 	.word	0x000053e0


	//   ....[16]....
        /*00f4*/ 	.word	0x00005440


	//   ....[17]....
        /*00f8*/ 	.word	0x000054a0


	//   ....[18]....
        /*00fc*/ 	.word	0x00005500


	//   ....[19]....
        /*0100*/ 	.word	0x00005560


	//----- nvinfo : EIATTR_VRC_CTA_INIT_COUNT
	.align		4
.L_17544:
        /*0104*/ 	.byte	0x02, 0x4a
	.zero		1
	.zero		1


	//----- nvinfo : EIATTR_SYSCALL_OFFSETS
	.align		4
        /*0108*/ 	.byte	0x04, 0x46
        /*010a*/ 	.short	(.L_17546 - .L_17545)


	//   ....[0]....
.L_17545:
        /*010c*/ 	.word	0x00000170


	//----- nvinfo : EIATTR_EXIT_INSTR_OFFSETS
	.align		4
.L_17546:
        /*0110*/ 	.byte	0x04, 0x1c
        /*0112*/ 	.short	(.L_17548 - .L_17547)


	//   ....[0]....
.L_17547:
        /*0114*/ 	.word	0x00000220


	//   ....[1]....
        /*0118*/ 	.word	0x00003f30


	//----- nvinfo : EIATTR_CRS_STACK_SIZE
	.align		4
.L_17548:
        /*011c*/ 	.byte	0x04, 0x1e
        /*011e*/ 	.short	(.L_17550 - .L_17549)
.L_17549:
        /*0120*/ 	.word	0x00000000


	//----- nvinfo : EIATTR_CBANK_PARAM_SIZE
	.align		4
.L_17550:
        /*0124*/ 	.byte	0x03, 0x19
        /*0126*/ 	.short	0x0040


	//----- nvinfo : EIATTR_PARAM_CBANK
	.align		4
        /*0128*/ 	.byte	0x04, 0x0a
        /*012a*/ 	.short	(.L_17552 - .L_17551)
	.align		4
.L_17551:
        /*012c*/ 	.word	index@(.nv.constant0._Z15SoftmaxWarpImplI24ElementwiseScaleMaskLoadIffbE11DirectStoreIffEfLi1ELi29ELi32ELi1ELb0EL9Algorithm0EEvT_T0_ll)
        /*0130*/ 	.short	0x0380
        /*0132*/ 	.short	0x0040


	//----- nvinfo : EIATTR_SW_WAR
	.align		4
.L_17552:
        /*0134*/ 	.byte	0x04, 0x36
        /*0136*/ 	.short	(.L_17554 - .L_17553)
.L_17553:
        /*0138*/ 	.word	0x00000008
.L_17554:


//--------------------- .nv.info._Z15SoftmaxWarpImplI24ElementwiseScaleMaskLoadIffbE11DirectStoreIffEfLi1ELi28ELi32ELi1ELb1EL9Algorithm0EEvT_T0_ll --------------------------
	.section	.nv.info._Z15SoftmaxWarpImplI24ElementwiseScaleMaskLoadIffbE11DirectStoreIffEfLi1ELi28ELi32ELi1ELb1EL9Algorithm0EEvT_T0_ll,"",@"SHT_CUDA_INFO"
	.sectionflags	@""
	.align	4


	//----- nvinfo : EIATTR_CUDA_API_VERSION
	.align		4
        /*0000*/ 	.byte	0x04, 0x37
        /*0002*/ 	.short	(.L_17556 - .L_17555)
.L_17555:
        /*0004*/ 	.word	0x00000082


	//----- nvinfo : EIATTR_KPARAM_INFO
	.align		4
.L_17556:
        /*0008*/ 	.byte	0x04, 0x17
        /*000a*/ 	.short	(.L_17558 - .L_17557)
.L_17557:
        /*000c*/ 	.word	0x00000000
        /*0010*/ 	.short	0x0003
        /*0012*/ 	.short	0x0038
        /*0014*/ 	.byte	0x00, 0xf0, 0x21, 0x00


	//----- nvinfo : EIATTR_KPARAM_INFO
	.align		4
.L_17558:
        /*0018*/ 	.byte	0x04, 0x17
        /*001a*/ 	.short	(.L_17560 - .L_17559)
.L_17559:
        /*001c*/ 	.word	0x00000000
        /*0020*/ 	.short	0x0002
        /*0022*/ 	.short	0x0030
        /*0024*/ 	.byte	0x00, 0xf0, 0x21, 0x00


	//----- nvinfo : EIATTR_KPARAM_INFO
	.align		4
.L_17560:
        /*0028*/ 	.byte	0x04, 0x17
        /*002a*/ 	.short	(.L_17562 - .L_17561)
.L_17561:
        /*002c*/ 	.word	0x00000000
        /*0030*/ 	.short	0x0001
        /*0032*/ 	.short	0x0020
        /*0034*/ 	.byte	0x00, 0xf0, 0x41, 0x00


	//----- nvinfo : EIATTR_KPARAM_INFO
	.align		4
.L_17562:
        /*0038*/ 	.byte	0x04, 0x17
        /*003a*/ 	.short	(.L_17564 - .L_17563)
.L_17563:
        /*003c*/ 	.word	0x00000000
        /*0040*/ 	.short	0x0000
        /*0042*/ 	.short	0x0000
        /*0044*/ 	.byte	0x00, 0xf0, 0x81, 0x00


	//----- nvinfo : EIATTR_SPARSE_MMA_MASK
	.align		4
.L_17564:
        /*0048*/ 	.byte	0x03, 0x50
        /*004a*/ 	.short	0x0000


	//----- nvinfo : EIATTR_MAXREG_COUNT
	.align		4
        /*004c*/ 	.byte	0x03, 0x1b
        /*004e*/ 	.short	0x00ff


	//----- nvinfo : EIATTR_EXTERNS
	.align		4
        /*0050*/ 	.byte	0x04, 0x0f
        /*0052*/ 	.short	(.L_17566 - .L_17565)


	//   ....[0]....
	.align		4
.L_17565:
        /*0054*/ 	.word	index@(__assertfail)


	//----- nvinfo : EIATTR_MERCURY_ISA_VERSION
	.align		4
.L_17566:
        /*0058*/ 	.byte	0x03, 0x5f
        /*005a*/ 	.short	0x0101


	//----- nvinfo : EIATTR_COOP_GROUP_MASK_REGIDS
	.align		4
        /*005c*/ 	.byte	0x04, 0x29
        /*005e*/ 	.short	(.L_17568 - .L_17567)


	//   ....[0]....
.L_17567:
        /*0060*/ 	.word	0xffffffff


	//   ....[1]....
        /*0064*/ 	.word	0xffffffff


	//   ....[2]....
        /*0068*/ 	.word	0xffffffff


	//   ....[3]....
        /*006c*/ 	.word	0xffffffff


	//   ....[4]....
        /*0070*/ 	.word	0xffffffff


	//   ....[5]....
        /*0074*/ 	.word	0xffffffff


	//   ....[6]....
        /*0078*/ 	.word	0xffffffff


	//   ....[7]....
        /*007c*/ 	.word	0xffffffff


	//   ....[8]....
        /*0080*/ 	.word	0xffffffff


	//   ....[9]....
        /*0084*/ 	.word	0xffffffff


	//   ....[10]....
        /*0088*/ 	.word	0x0500000f


	//   ....[11]....
        /*008c*/ 	.word	0x0500000f


	//   ....[12]....
        /*0090*/ 	.word	0x0500000f


	//   ....[13]....
        /*0094*/ 	.word	0x0500000f


	//   ....[14]....
        /*0098*/ 	.word	0x0500000f


	//   ....[15]....
        /*009c*/ 	.word	0x0500000f


	//   ....[16]....
        /*00a0*/ 	.word	0x0500000f


	//   ....[17]....
        /*00a4*/ 	.word	0x0500000f


	//   ....[18]....
        /*00a8*/ 	.word	0x0500000f


	//   ....[19]....
        /*00ac*/ 	.word	0x0500000f


	//----- nvinfo : EIATTR_COOP_GROUP_INSTR_OFFSETS
	.align		4
.L_17568:
        /*00b0*/ 	.byte	0x04, 0x28
        /*00b2*/ 	.short	(.L_17570 - .L_17569)


	//   ....[0]....
.L_17569:
        /*00b4*/ 	.word	0x00001ee0


	//   ....[1]....
        /*00b8*/ 	.word	0x00001f10


	//   ....[2]....
        /*00bc*/ 	.word	0x00001f40


	//   ....[3]....
        /*00c0*/ 	.word	0x00001f60


	//   ....[4]....
        /*00c4*/ 	.word	0x00001f80


	//   ....[5]....
        /*00c8*/ 	.word	0x00003120


	//   ....[6]....
        /*00cc*/ 	.word	0x00003140


	//   ....[7]....
        /*00d0*/ 	.word	0x00003160


	//   ....[8]....
        /*00d4*/ 	.word	0x00003180


	//   ....[9]....
        /*00d8*/ 	.word	0x000031a0


	//   ....[10]....
        /*00dc*/ 	.word	0x00005680


	//   ....[11]....
        /*00e0*/ 	.word	0x00005720


	//   ....[12]....
        /*00e4*/ 	.word	0x00005780


	//   ....[13]....
        /*00e8*/ 	.word	0x000057e0


	//   ....[14]....
        /*00ec*/ 	.word	0x00005840


	//   ....[15]....
        /*00f0*/ 	.word	0x00006a30


	//   ....[16]....
        /*00f4*/ 	.word	0x00006a90


	//   ....[17]....
        /*00f8*/ 	.word	0x00006af0


	//   ....[18]....
        /*00fc*/ 	.word	0x00006b50


	//   ....[19]....
        /*0100*/ 	.word	0x00006bb0


	//----- nvinfo : EIATTR_VRC_CTA_INIT_COUNT
	.align		4
.L_17570:
        /*0104*/ 	.byte	0x02, 0x4a
	.zero		1
	.zero		1


	//----- nvinfo : EIATTR_SYSCALL_OFFSETS
	.align		4
        /*0108*/ 	.byte	0x04, 0x46
        /*010a*/ 	.short	(.L_17572 - .L_17571)


	//   ....[0]....
.L_17571:
        /*010c*/ 	.word	0x00000190


	//----- nvinfo : EIATTR_EXIT_INSTR_OFFSETS
	.align		4
.L_17572:
        /*0110*/ 	.byte	0x04, 0x1c
        /*0112*/ 	.short	(.L_17574 - .L_17573)


	//   ....[0]....
.L_17573:
        /*0114*/ 	.word	0x00000220


	//   ....[1]....
        /*0118*/ 	.word	0x00005620


	//----- nvinfo : EIATTR_CRS_STACK_SIZE
	.align		4
.L_17574:
        /*011c*/ 	.byte	0x04, 0x1e
        /*011e*/ 	.short	(.L_17576 - .L_17575)
.L_17575:
        /*0120*/ 	.word	0x00000000


	//----- nvinfo : EIATTR_CBANK_PARAM_SIZE
	.align		4
.L_17576:
        /*0124*/ 	.byte	0x03, 0x19
        /*0126*/ 	.short	0x0040


	//----- nvinfo : EIATTR_PARAM_CBANK
	.align		4
        /*0128*/ 	.byte	0x04, 0x0a
        /*012a*/ 	.short	(.L_17578 - .L_17577)
	.align		4
.L_17577:
        /*012c*/ 	.word	index@(.nv.constant0._Z15SoftmaxWarpImplI24ElementwiseScaleMaskLoadIffbE11DirectStoreIffEfLi1ELi28ELi32ELi1ELb1EL9Algorithm0EEvT_T0_ll)
        /*0130*/ 	.short	0x0380
        /*0132*/ 	.short	0x0040


	//----- nvinfo : EIATTR_SW_WAR
	.align		4
.L_17578:
        /*0134*/ 	.byte	0x04, 0x36
        /*0136*/ 	.short	(.L_17580 - .L_17579)
.L_17579:
        /*0138*/ 	.word	0x00000008
.L_17580:


//--------------------- .nv.info._Z15SoftmaxWarpImplI24ElementwiseScaleMaskLoadIffbE11DirectStoreIffEfLi1ELi28ELi32ELi1ELb0EL9Algorithm0EEvT_T0_ll --------------------------
	.section	.nv.info._Z15SoftmaxWarpImplI24ElementwiseScaleMaskLoadIffbE11DirectStoreIffEfLi1ELi28ELi32ELi1ELb0EL9Algorithm0EEvT_T0_ll,"",@"SHT_CUDA_INFO"
	.sectionflags	@""
	.align	4


	//----- nvinfo : EIATTR_CUDA_API_VERSION
	.align		4
        /*0000*/ 	.byte	0x04, 0x37
        /*0002*/ 	.short	(.L_17582 - .L_17581)
.L_17581:
        /*0004*/ 	.word	0x00000082


	//----- nvinfo : EIATTR_KPARAM_INFO
	.align		4
.L_17582:
        /*0008*/ 	.byte	0x04, 0x17
        /*000a*/ 	.short	(.L_17584 - .L_17583)
.L_17583:
        /*000c*/ 	.word	0x00000000
        /*0010*/ 	.short	0x0003
        /*0012*/ 	.short	0x0038
        /*0014*/ 	.byte	0x00, 0xf0, 0x21, 0x00


	//----- nvinfo : EIATTR_KPARAM_INFO
	.align		4
.L_17584:
        /*0018*/ 	.byte	0x04, 0x17
        /*001a*/ 	.short	(.L_17586 - .L_17585)
.L_17585:
        /*001c*/ 	.word	0x00000000
        /*0020*/ 	.short	0x0002
        /*0022*/ 	.short	0x0030
        /*0024*/ 	.byte	0x00, 0xf0, 0x21, 0x00


	//----- nvinfo : EIATTR_KPARAM_INFO
	.align		4
.L_17586:
        /*0028*/ 	.byte	0x04, 0x17
        /*002a*/ 	.short	(.L_17588 - .L_17587)
.L_17587:
        /*002c*/ 	.word	0x00000000
        /*0030*/ 	.short	0x0001
        /*0032*/ 	.short	0x0020
        /*0034*/ 	.byte	0x00, 0xf0, 0x41, 0x00


	//----- nvinfo : EIATTR_KPARAM_INFO
	.align		4
.L_17588:
        /*0038*/ 	.byte	0x04, 0x17
        /*003a*/ 	.short	(.L_17590 - .L_17589)
.L_17589:
        /*003c*/ 	.word	0x00000000
        /*0040*/ 	.short	0x0000
        /*0042*/ 	.short	0x0000
        /*0044*/ 	.byte	0x00, 0xf0, 0x81, 0x00


	//----- nvinfo : EIATTR_SPARSE_MMA_MASK
	.align		4
.L_17590:
        /*0048*/ 	.byte	0x03, 0x50
        /*004a*/ 	.short	0x0000


	//----- nvinfo : EIATTR_MAXREG_COUNT
	.align		4
        /*004c*/ 	.byte	0x03, 0x1b
        /*004e*/ 	.short	0x00ff


	//----- nvinfo : EIATTR_EXTERNS
	.align		4
        /*0050*/ 	.byte	0x04, 0x0f
        /*0052*/ 	.short	(.L_17592 - .L_17591)


	//   ....[0]....
	.align		4
.L_17591:
        /*0054*/ 	.word	index@(__assertfail)


	//----- nvinfo : EIATTR_MERCURY_ISA_VERSION
	.align		4
.L_17592:
        /*0058*/ 	.byte	0x03, 0x5f
        /*005a*/ 	.short	0x0101


	//----- nvinfo : EIATTR_COOP_GROUP_MASK_REGIDS
	.align		4
        /*005c*/ 	.byte	0x04, 0x29
        /*005e*/ 	.short	(.L_17594 - .L_17593)


	//   ....[0]....
.L_17593:
        /*0060*/ 	.word	0xffffffff


	//   ....[1]....
        /*0064*/ 	.word	0xffffffff


	//   ....[2]....
        /*0068*/ 	.word	0xffffffff


	//   ....[3]....
        /*006c*/ 	.word	0xffffffff


	//   ....[4]....
        /*0070*/ 	.word	0xffffffff


	//   ....[5]....
        /*0074*/ 	.word	0xffffffff


	//   ....[6]....
        /*0078*/ 	.word	0xffffffff


	//   ....[7]....
        /*007c*/ 	.word	0xffffffff


	//   ....[8]....
        /*0080*/ 	.word	0xffffffff


	//   ....[9]....
        /*0084*/ 	.word	0xffffffff


	//   ....[10]....
        /*0088*/ 	.word	0x0500000f


	//   ....[11]....
        /*008c*/ 	.word	0x0500000f


	//   ....[12]....
        /*0090*/ 	.word	0x0500000f


	//   ....[13]....
        /*0094*/ 	.word	0x0500000f


	//   ....[14]....
        /*0098*/ 	.word	0x0500000f


	//   ....[15]....
        /*009c*/ 	.word	0x0500000f


	//   ....[16]....
        /*00a0*/ 	.word	0x0500000f


	//   ....[17]....
        /*00a4*/ 	.word	0x0500000f


	//   ....[18]....
        /*00a8*/ 	.word	0x0500000f


	//   ....[19]....
        /*00ac*/ 	.word	0x0500000f


	//----- nvinfo : EIATTR_COOP_GROUP_INSTR_OFFSETS
	.align		4
.L_17594:
        /*00b0*/ 	.byte	0x04, 0x28
        /*00b2*/ 	.short	(.L_17596 - .L_17595)


	//   ....[0]....
.L_17595:
        /*00b4*/ 	.word	0x00000da0


	//   ....[1]....
        /*00b8*/ 	.word	0x00000de0


	//   ....[2]....
        /*00bc*/ 	.word	0x00000e00


	//   ....[3]....
        /*00c0*/ 	.word	0x00000e20


	//   ....[4]....
        /*00c4*/ 	.word	0x00000e40


	//   ....[5]....
        /*00c8*/ 	.word	0x00001fe0


	//   ....[6]....
        /*00cc*/ 	.word	0x00002000


	//   ....[7]....
        /*00d0*/ 	.word	0x00002020


	//   ....[8]....
        /*00d4*/ 	.word	0x00002040


	//   ....[9]....
        /*00d8*/ 	.word	0x00002060


	//   ....[10]....
        /*00dc*/ 	.word	0x00003d80


	//   ....[11]....
        /*00e0*/ 	.word	0x00003e00


	//   ....[12]....
        /*00e4*/ 	.word	0x00003e60


	//   ....[13]....
        /*00e8*/ 	.word	0x00003ec0


	//   ....[14]....
        /*00ec*/ 	.word	0x00003f20


	//   ....[15]....
        /*00f0*/ 	.word	0x00005130


	//   ....[16]....
        /*00f4*/ 	.word	0x00005190


	//   ....[17]....
        /*00f8*/ 	.word	0x000051f0


	//   ....[18]....
        /*00fc*/ 	.word	0x00005250


	//   ....[19]....
        /*0100*/ 	.word	0x000052b0


	//----- nvinfo : EIATTR_VRC_CTA_INIT_COUNT
	.align		4
.L_17596:
        /*0104*/ 	.byte	0x02, 0x4a
	.zero		1
	.zero		1


	//----- nvinfo : EIATTR_SYSCALL_OFFSETS
	.align		4
        /*0108*/ 	.byte	0x04, 0x46
        /*010a*/ 	.short	(.L_17598 - .L_17597)


	//   ....[0]....
.L_17597:
        /*010c*/ 	.word	0x00000170


	//----- nvinfo : EIATTR_EXIT_INSTR_OFFSETS
	.align		4
.L_17598:
        /*0110*/ 	.byte	0x04, 0x1c
        /*0112*/ 	.short	(.L_17600 - .L_17599)


	//   ....[0]....
.L_17599:
        /*0114*/ 	.word	0x00000220


	//   ....[1]....
        /*0118*/ 	.word	0x00003d20


	//----- nvinfo : EIATTR_CRS_STACK_SIZE
	.align		4
.L_17600:
        /*011c*/ 	.byte	0x04, 0x1e
        /*011e*/ 	.short	(.L_17602 - .L_17601)
.L_17601:
        /*0120*/ 	.word	0x00000000


	//----- nvinfo : EIATTR_CBANK_PARAM_SIZE
	.align		4
.L_17602:
        /*0124*/ 	.byte	0x03, 0x19
        /*0126*/ 	.short	0x0040


	//----- nvinfo : EIATTR_PARAM_CBANK
	.align		4
        /*0128*/ 	.byte	0x04, 0x0a
        /*012a*/ 	.short	(.L_17604 - .L_17603)
	.align		4
.L_17603:
        /*012c*/ 	.word	index@(.nv.constant0._Z15SoftmaxWarpImplI24ElementwiseScaleMaskLoadIffbE11DirectStoreIffEfLi1ELi28ELi32ELi1ELb0EL9Algorithm0EEvT_T0_ll)
        /*0130*/ 	.short	0x0380
        /*0132*/ 	.short	0x0040


	//----- nvinfo : EIATTR_SW_WAR
	.align		4
.L_17604:
        /*0134*/ 	.byte	0x04, 0x36
        /*0136*/ 	.short	(.L_17606 - .L_17605)
.L_17605:
        /*0138*/ 	.word	0x00000008
.L_17606:


//--------------------- .nv.info._Z15SoftmaxWarpImplI24ElementwiseScaleMaskLoadIffbE11DirectStoreIffEfLi1ELi27ELi32ELi1ELb1EL9Algorithm0EEvT_T0_ll --------------------------
	.section	.nv.info._Z15SoftmaxWarpImplI24ElementwiseScaleMaskLoadIffbE11DirectStoreIffEfLi1ELi27ELi32ELi1ELb1EL9Algorithm0EEvT_T0_ll,"",@"SHT_CUDA_INFO"
	.sectionflags	@""
	.align	4


	//----- nvinfo : EIATTR_CUDA_API_VERSION
	.align		4
        /*0000*/ 	.byte	0x04, 0x37
        /*0002*/ 	.short	(.L_17608 - .L_17607)
.L_17607:
        /*0004*/ 	.word	0x00000082


	//----- nvinfo : EIATTR_KPARAM_INFO
	.align		4
.L_17608:
        /*0008*/ 	.byte	0x04, 0x17
        /*000a*/ 	.short	(.L_17610 - .L_17609)
.L_17609:
        /*000c*/ 	.word	0x00000000
        /*0010*/ 	.short	0x0003
        /*0012*/ 	.short	0x0038
        /*0014*/ 	.byte	0x00, 0xf0, 0x21, 0x00


	//----- nvinfo : EIATTR_KPARAM_INFO
	.align		4
.L_17610:
        /*0018*/ 	.byte	0x04, 0x17
        /*001a*/ 	.short	(.L_17612 - .L_17611)
.L_17611:
        /*001c*/ 	.word	0x00000000
        /*0020*/ 	.short	0x0002
        /*0022*/ 	.short	0x0030
        /*0024*/ 	.byte	0x00, 0xf0, 0x21, 0x00


	//----- nvinfo : EIATTR_KPARAM_INFO
	.align		4
.L_17612:
        /*0028*/ 	.byte	0x04, 0x17
        /*002a*/ 	.short	(.L_17614 - .L_17613)
.L_17613:
        /*002c*/ 	.word	0x00000000
        /*0030*/ 	.short	0x0001
        /*0032*/ 	.short	0x0020
        /*0034*/ 	.byte	0x00, 0xf0, 0x41, 0x00


	//----- nvinfo : EIATTR_KPARAM_INFO
	.align		4
.L_17614:
        /*0038*/ 	.byte	0x04, 0x17
        /*003a*/ 	.short	(.L_17616 - .L_17615)
.L_17615:
        /*003c*/ 	.word	0x00000000
        /*0040*/ 	.short	0x0000
        /*0042*/ 	.short	0x0000
        /*0044*/ 	.byte	0x00, 0xf0, 0x81, 0x00


	//----- nvinfo : EIATTR_SPARSE_MMA_MASK
	.align		4
.L_17616:
        /*0048*/ 	.byte	0x03, 0x50
        /*004a*/ 	.short	0x0000


	//----- nvinfo : EIATTR_MAXREG_COUNT
	.align		4
        /*004c*/ 	.byte	0x03, 0x1b
        /*004e*/ 	.short	0x00ff


	//----- nvinfo : EIATTR_EXTERNS
	.align		4
        /*0050*/ 	.byte	0x04, 0x0f
        /*0052*/ 	.short	(.L_17618 - .L_17617)


	//   ....[0]....
	.align		4
.L_17617:
        /*0054*/ 	.word	index@(__assertfail)


	//----- nvinfo : EIATTR_MERCURY_ISA_VERSION
	.align		4
.L_17618:
        /*0058*/ 	.byte	0x03, 0x5f
        /*005a*/ 	.short	0x0101


	//----- nvinfo : EIATTR_COOP_GROUP_MASK_REGIDS
	.align		4
        /*005c*/ 	.byte	0x04, 0x29
        /*005e*/ 	.short	(.L_17620 - .L_17619)


	//   ....[0]....
.L_17619:
        /*0060*/ 	.word	0xffffffff


	//   ....[1]....
        /*0064*/ 	.word	0xffffffff


	//   ....[2]....
        /*0068*/ 	.word	0xffffffff


	//   ....[3]....
        /*006c*/ 	.word	0xffffffff


	//   ....[4]....
        /*0070*/ 	.word	0xffffffff


	//   ....[5]....
        /*0074*/ 	.word	0xffffffff


	//   ....[6]....
        /*0078*/ 	.word	0xffffffff


	//   ....[7]....
        /*007c*/ 	.word	0xffffffff


	//   ....[8]....
        /*0080*/ 	.word	0xffffffff


	//   ....[9]....
        /*0084*/ 	.word	0xffffffff


	//   ....[10]....
        /*0088*/ 	.word	0x0500000f


	//   ....[11]....
        /*008c*/ 	.word	0x0500000f


	//   ....[12]....
        /*0090*/ 	.word	0x0500000f


	//   ....[13]....
        /*0094*/ 	.word	0x0500000f


	//   ....[14]....
        /*0098*/ 	.word	0x0500000f


	//   ....[15]....
        /*009c*/ 	.word	0x0500000f


	//   ....[16]....
        /*00a0*/ 	.word	0x0500000f


	//   ....[17]....
        /*00a4*/ 	.word	0x0500000f


	//   ....[18]....
        /*00a8*/ 	.word	0x0500000f


	//   ....[19]....
        /*00ac*/ 	.word	0x0500000f


	//----- nvinfo : EIATTR_COOP_GROUP_INSTR_OFFSETS
	.align		4
.L_17620:
        /*00b0*/ 	.byte	0x04, 0x28
        /*00b2*/ 	.short	(.L_17622 - .L_17621)


	//   ....[0]....
.L_17621:
        /*00b4*/ 	.word	0x00001de0


	//   ....[1]....
        /*00b8*/ 	.word	0x00001e20


	//   ....[2]....
        /*00bc*/ 	.word	0x00001e40


	//   ....[3]....
        /*00c0*/ 	.word	0x00001e60


	//   ....[4]....
        /*00c4*/ 	.word	0x00001e80


	//   ....[5]....
        /*00c8*/ 	.word	0x00002f80


	//   ....[6]....
        /*00cc*/ 	.word	0x00002fa0


	//   ....[7]....
        /*00d0*/ 	.word	0x00002fc0


	//   ....[8]....
        /*00d4*/ 	.word	0x00002fe0


	//   ....[9]....
        /*00d8*/ 	.word	0x00003000


	//   ....[10]....
        /*00dc*/ 	.word	0x000051e0


	//   ....[11]....
        /*00e0*/ 	.word	0x00005280


	//   ....[12]....
        /*00e4*/ 	.word	0x000052e0


	//   ....[13]....
        /*00e8*/ 	.word	0x00005340


	//   ....[14]....
        /*00ec*/ 	.word	0x000053a0


	//   ....[15]....
        /*00f0*/ 	.word	0x000064f0


	//   ....[16]....
        /*00f4*/ 	.word	0x00006550


	//   ....[17]....
        /*00f8*/ 	.word	0x000065b0


	//   ....[18]....
        /*00fc*/ 	.word	0x00006610


	//   ....[19]....
        /*0100*/ 	.word	0x00006670


	//----- nvinfo : EIATTR_VRC_CTA_INIT_COUNT
	.align		4
.L_17622:
        /*0104*/ 	.byte	0x02, 0x4a
	.zero		1
	.zero		1


	//----- nvinfo : EIATTR_SYSCALL_OFFSETS
	.align		4
        /*0108*/ 	.byte	0x04, 0x46
        /*010a*/ 	.short	(.L_17624 - .L_17623)


	//   ....[0]....
.L_17623:
        /*010c*/ 	.word	0x00000190


	//----- nvinfo : EIATTR_EXIT_INSTR_OFFSETS
	.align		4
.L_17624:
        /*0110*/ 	.byte	0x04, 0x1c
        /*0112*/ 	.short	(.L_17626 - .L_17625)


	//   ....[0]....
.L_17625:
        /*0114*/ 	.word	0x00000220


	//   ....[1]....
        /*0118*/ 	.word	0x00005180


	//----- nvinfo : EIATTR_CRS_STACK_SIZE
	.align		4
.L_17626:
        /*011c*/ 	.byte	0x04, 0x1e
        /*011e*/ 	.short	(.L_17628 - .L_17627)
.L_17627:
        /*0120*/ 	.word	0x00000000


	//----- nvinfo : EIATTR_CBANK_PARAM_SIZE
	.align		4
.L_17628:
        /*0124*/ 	.byte	0x03, 0x19
        /*0126*/ 	.short	0x0040


	//----- nvinfo : EIATTR_PARAM_CBANK
	.align		4
        /*0128*/ 	.byte	0x04, 0x0a
        /*012a*/ 	.short	(.L_17630 - .L_17629)
	.align		4
.L_17629:
        /*012c*/ 	.word	index@(.nv.constant0._Z15SoftmaxWarpImplI24ElementwiseScaleMaskLoadIffbE11DirectStoreIffEfLi1ELi27ELi32ELi1ELb1EL9Algorithm0EEvT_T0_ll)
        /*0130*/ 	.short	0x0380
        /*0132*/ 	.short	0x0040


	//----- nvinfo : EIATTR_SW_WAR
	.align		4
.L_17630:
        /*0134*/ 	.byte	0x04, 0x36
        /*0136*/ 	.short	(.L_17632 - .L_17631)
.L_17631:
        /*0138*/ 	.word	0x00000008
.L_17632:


//--------------------- .nv.info._Z15SoftmaxWarpImplI24ElementwiseScaleMaskLoadIffbE11DirectStoreIffEfLi1ELi27ELi32ELi1ELb0EL9Algorithm0EEvT_T0_ll --------------------------
	.section	.nv.info._Z15SoftmaxWarpImplI24ElementwiseScaleMaskLoadIffbE11DirectStoreIffEfLi1ELi27ELi32ELi1ELb0EL9Algorithm0EEvT_T0_ll,"",@"SHT_CUDA_INFO"
	.sectionflags	@""
	.align	4


	//----- nvinfo : EIATTR_CUDA_API_VERSION
	.align		4
        /*0000*/ 	.byte	0x04, 0x37
        /*0002*/ 	.short	(.L_17634 - .L_17633)
.L_17633:
        /*0004*/ 	.word	0x00000082


	//----- nvinfo : EIATTR_KPARAM_INFO
	.align		4
.L_17634:
        /*0008*/ 	.byte	0x04, 0x17
        /*000a*/ 	.short	(.L_17636 - .L_17635)
.L_17635:
        /*000c*/ 	.word	0x00000000
        /*0010*/ 	.short	0x0003
        /*0012*/ 	.short	0x0038
        /*0014*/ 	.byte	0x00, 0xf0, 0x21, 0x00


	//----- nvinfo : EIATTR_KPARAM_INFO
	.align		4
.L_17636:
        /*0018*/ 	.byte	0x04, 0x17
        /*001a*/ 	.short	(.L_17638 - .L_17637)
.L_17637:
        /*001c*/ 	.word	0x00000000
        /*0020*/ 	.short	0x0002
        /*0022*/ 	.short	0x0030
        /*0024*/ 	.byte	0x00, 0xf0, 0x21, 0x00


	//----- nvinfo : EIATTR_KPARAM_INFO
	.align		4
.L_17638:
        /*0028*/ 	.byte	0x04, 0x17
        /*002a*/ 	.short	(.L_17640 - .L_17639)
.L_17639:
        /*002c*/ 	.word	0x00000000
        /*0030*/ 	.short	0x0001
        /*0032*/ 	.short	0x0020
        /*0034*/ 	.byte	0x00, 0xf0, 0x41, 0x00


	//----- nvinfo : EIATTR_KPARAM_INFO
	.align		4
.L_17640:
        /*0038*/ 	.byte	0x04, 0x17
        /*003a*/ 	.short	(.L_17642 - .L_17641)
.L_17641:
        /*003c*/ 	.word	0x00000000
        /*0040*/ 	.short	0x0000
        /*0042*/ 	.short	0x0000
        /*0044*/ 	.byte	0x00, 0xf0, 0x81, 0x00


	//----- nvinfo : EIATTR_SPARSE_MMA_MASK
	.align		4
.L_17642:
        /*0048*/ 	.byte	0x03, 0x50
        /*004a*/ 	.short	0x0000


	//----- nvinfo : EIATTR_MAXREG_COUNT
	.align		4
        /*004c*/ 	.byte	0x03, 0x1b
        /*004e*/ 	.short	0x00ff


	//----- nvinfo : EIATTR_EXTERNS
	.align		4
        /*0050*/ 	.byte	0x04, 0x0f
        /*0052*/ 	.short	(.L_17644 - .L_17643)


	//   ....[0]....
	.align		4
.L_17643:
        /*0054*/ 	.word	index@(__assertfail)


	//----- nvinfo : EIATTR_MERCURY_ISA_VERSION
	.align		4
.L_17644:
        /*0058*/ 	.byte	0x03, 0x5f
        /*005a*/ 	.short	0x0101


	//----- nvinfo : EIATTR_COOP_GROUP_MASK_REGIDS
	.align		4
        /*005c*/ 	.byte	0x04, 0x29
        /*005e*/ 	.short	(.L_17646 - .L_17645)


	//   ....[0]....
.L_17645:
        /*0060*/ 	.word	0xffffffff


	//   ....[1]....
        /*0064*/ 	.word	0xffffffff


	//   ....[2]....
        /*0068*/ 	.word	0xffffffff


	//   ....[3]....
        /*006c*/ 	.word	0xffffffff


	//   ....[4]....
        /*0070*/ 	.word	0xffffffff


	//   ....[5]....
        /*0074*/ 	.word	0xffffffff


	//   ....[6]....
        /*0078*/ 	.word	0xffffffff


	//   ....[7]....
        /*007c*/ 	.word	0xffffffff


	//   ....[8]....
        /*0080*/ 	.word	0xffffffff


	//   ....[9]....
        /*0084*/ 	.word	0xffffffff


	//   ....[10]....
        /*0088*/ 	.word	0x0500000f


	//   ....[11]....
        /*008c*/ 	.word	0x0500000f


	//   ....[12]....
        /*0090*/ 	.word	0x0500000f


	//   ....[13]....
        /*0094*/ 	.word	0x0500000f


	//   ....[14]....
        /*0098*/ 	.word	0x0500000f


	//   ....[15]....
        /*009c*/ 	.word	0x0500000f


	//   ....[16]....
        /*00a0*/ 	.word	0x0500000f


	//   ....[17]....
        /*00a4*/ 	.word	0x0500000f


	//   ....[18]....
        /*00a8*/ 	.word	0x0500000f


	//   ....[19]....
        /*00ac*/ 	.word	0x0500000f


	//----- nvinfo : EIATTR_COOP_GROUP_INSTR_OFFSETS
	.align		4
.L_17646:
        /*00b0*/ 	.byte	0x04, 0x28
        /*00b2*/ 	.short	(.L_17648 - .L_17647)


	//   ....[0]....
.L_17647:
        /*00b4*/ 	.word	0x00000df0


	//   ....[1]....
        /*00b8*/ 	.word	0x00000e30


	//   ....[2]....
        /*00bc*/ 	.word	0x00000e50


	//   ....[3]....
        /*00c0*/ 	.word	0x00000e70


	//   ....[4]....
        /*00c4*/ 	.word	0x00000e90


	//   ....[5]....
        /*00c8*/ 	.word	0x00001f90


	//   ....[6]....
        /*00cc*/ 	.word	0x00001fb0


	//   ....[7]....
        /*00d0*/ 	.word	0x00001fd0


	//   ....[8]....
        /*00d4*/ 	.word	0x00001ff0


	//   ....[9]....
        /*00d8*/ 	.word	0x00002010


	//   ....[10]....
        /*00dc*/ 	.word	0x00003de0


	//   ....[11]....
        /*00e0*/ 	.word	0x00003e80


	//   ....[12]....
        /*00e4*/ 	.word	0x00003ee0


	//   ....[13]....
        /*00e8*/ 	.word	0x00003f40


	//   ....[14]....
        /*00ec*/ 	.word	0x00003fa0


	//   ....[15]....
        /*00f0*/ 	.word	0x000050f0


	//   ....[16]....
        /*00f4*/ 	.word	0x00005150


	//   ....[17]....
        /*00f8*/ 	.word	0x000051b0


	//   ....[18]....
        /*00fc*/ 	.word	0x00005210


	//   ....[19]....
        /*0100*/ 	.word	0x00005270


	//----- nvinfo : EIATTR_VRC_CTA_INIT_COUNT
	.align		4
.L_17648:
        /*0104*/ 	.byte	0x02, 0x4a
	.zero		1
	.zero		1


	//----- nvinfo : EIATTR_SYSCALL_OFFSETS
	.align		4
        /*0108*/ 	.byte	0x04, 0x46
        /*010a*/ 	.short	(.L_17650 - .L_17649)


	//   ....[0]....
.L_17649:
        /*010c*/ 	.word	0x00000170


	//----- nvinfo : EIATTR_EXIT_INSTR_OFFSETS
	.align		4
.L_17650:
        /*0110*/ 	.byte	0x04, 0x1c
        /*0112*/ 	.short	(.L_17652 - .L_17651)


	//   ....[0]....
.L_17651:
        /*0114*/ 	.word	0x00000220


	//   ....[1]....
        /*0118*/ 	.word	0x00003d80


	//----- nvinfo : EIATTR_CRS_STACK_SIZE
	.align		4
.L_17652:
        /*011c*/ 	.byte	0x04, 0x1e
        /*011e*/ 	.short	(.L_17654 - .L_17653)
.L_17653:
        /*0120*/ 	.word	0x00000000


	//----- nvinfo : EIATTR_CBANK_PARAM_SIZE
	.align		4
.L_17654:
        /*0124*/ 	.byte	0x03, 0x19
        /*0126*/ 	.short	0x0040


	//----- nvinfo : EIATTR_PARAM_CBANK
	.align		4
        /*0128*/ 	.byte	0x04, 0x0a
        /*012a*/ 	.short	(.L_17656 - .L_17655)
	.align		4
.L_17655:
        /*012c*/ 	.word	index@(.nv.constant0._Z15SoftmaxWarpImplI24ElementwiseScaleMaskLoadIffbE11DirectStoreIffEfLi1ELi27ELi32ELi1ELb0EL9Algorithm0EEvT_T0_ll)
        /*0130*/ 	.short	0x0380
        /*0132*/ 	.short	0x0040


	//----- nvinfo : EIATTR_SW_WAR
	.align		4
.L_17656:
        /*0134*/ 	.byte	0x04, 0x36
        /*0136*/ 	.short	(.L_17658 - .L_17657)
.L_17657:
        /*0138*/ 	.word	0x00000008
.L_17658:


//--------------------- .nv.info._Z15SoftmaxWarpImplI24ElementwiseScaleMaskLoadIffbE11DirectStoreIffEfLi1ELi26ELi32ELi1ELb1EL9Algorithm0EEvT_T0_ll --------------------------
	.section	.nv.info._Z15SoftmaxWarpImplI24ElementwiseScaleMaskLoadIffbE11DirectStoreIffEfLi1ELi26ELi32ELi1ELb1EL9Algorithm0EEvT_T0_ll,"",@"SHT_CUDA_INFO"
	.sectionflags	@""
	.align	4


	//----- nvinfo : EIATTR_CUDA_API_VERSION
	.align		4
        /*0000*/ 	.byte	0x04, 0x37
        /*0002*/ 	.short	(.L_17660 - .L_17659)
.L_17659:
        /*0004*/ 	.word	0x00000082


	//----- nvinfo : EIATTR_KPARAM_INFO
	.align		4
.L_17660:
        /*0008*/ 	.byte	0x04, 0x17
        /*000a*/ 	.short	(.L_17662 - .L_17661)
.L_17661:
        /*000c*/ 	.word	0x00000000
        /*0010*/ 	.short	0x0003
        /*0012*/ 	.short	0x0038
        /*0014*/ 	.byte	0x00, 0xf0, 0x21, 0x00


	//----- nvinfo : EIATTR_KPARAM_INFO
	.align		4
.L_17662:
        /*0018*/ 	.byte	0x04, 0x17
        /*001a*/ 	.short	(.L_17664 - .L_17663)
.L_17663:
        /*001c*/ 	.word	0x00000000
        /*0020*/ 	.short	0x0002
        /*0022*/ 	.short	0x0030
        /*0024*/ 	.byte	0x00, 0xf0, 0x21, 0x00


	//----- nvinfo : EIATTR_KPARAM_INFO
	.align		4
.L_17664:
        /*0028*/ 	.byte	0x04, 0x17
        /*002a*/ 	.short	(.L_17666 - .L_17665)
.L_17665:
        /*002c*/ 	.word	0x00000000
        /*0030*/ 	.short	0x0001
        /*0032*/ 	.short	0x0020
        /*0034*/ 	.byte	0x00, 0xf0, 0x41, 0x00


	//----- nvinfo : EIATTR_KPARAM_INFO
	.align		4
.L_17666:
        /*0038*/ 	.byte	0x04, 0x17
        /*003a*/ 	.short	(.L_17668 - .L_17667)
.L_17667:
        /*003c*/ 	.word	0x00000000
        /*0040*/ 	.short	0x0000
        /*0042*/ 	.short	0x0000
        /*0044*/ 	.byte	0x00, 0xf0, 0x81, 0x00


	//----- nvinfo : EIATTR_SPARSE_MMA_MASK
	.align		4
.L_17668:
        /*0048*/ 	.byte	0x03, 0x50
        /*004a*/ 	.short	0x0000


	//----- nvinfo : EIATTR_MAXREG_COUNT
	.align		4
        /*004c*/ 	.byte	0x03, 0x1b
        /*004e*/ 	.short	0x00ff


	//----- nvinfo : EIATTR_EXTERNS
	.align		4
        /*0050*/ 	.byte	0x04, 0x0f
        /*0052*/ 	.short	(.L_17670 - .L_17669)


	//   ....[0]....
	.align		4
.L_17669:
        /*0054*/ 	.word	index@(__assertfail)


	//----- nvinfo : EIATTR_MERCURY_ISA_VERSION
	.align		4
.L_17670:
        /*0058*/ 	.byte	0x03, 0x5f
        /*005a*/ 	.short	0x0101


	//----- nvinfo : EIATTR_COOP_GROUP_MASK_REGIDS
	.align		4
        /*005c*/ 	.byte	0x04, 0x29
        /*005e*/ 	.short	(.L_17672 - .L_17671)


	//   ....[0]....
.L_17671:
        /*0060*/ 	.word	0xffffffff


	//   ....[1]....
        /*0064*/ 	.word	0xffffffff


	//   ....[2]....
        /*0068*/ 	.word	0xffffffff


	//   ....[3]....
        /*006c*/ 	.word	0xffffffff


	//   ....[4]....
        /*0070*/ 	.word	0xffffffff


	//   ....[5]....
        /*0074*/ 	.word	0xffffffff


	//   ....[6]....
        /*0078*/ 	.word	0xffffffff


	//   ....[7]....
        /*007c*/ 	.word	0xffffffff


	//   ....[8]....
        /*0080*/ 	.word	0xffffffff


	//   ....[9]....
        /*0084*/ 	.word	0xffffffff


	//   ....[10]....
        /*0088*/ 	.word	0x0500000f


	//   ....[11]....
        /*008c*/ 	.word	0x0500000f


	//   ....[12]....
        /*0090*/ 	.word	0x0500000f


	//   ....[13]....
        /*0094*/ 	.word	0x0500000f


	//   ....[14]....
        /*0098*/ 	.word	0x0500000f


	//   ....[15]....
        /*009c*/ 	.word	0x0500000f


	//   ....[16]....
        /*00a0*/ 	.word	0x0500000f


	//   ....[17]....
        /*00a4*/ 	.word	0x0500000f


	//   ....[18]....
        /*00a8*/ 	.word	0x0500000f


	//   ....[19]....
        /*00ac*/ 	.word	0x0500000f


	//----- nvinfo : EIATTR_COOP_GROUP_INSTR_OFFSETS
	.align		4
.L_17672:
        /*00b0*/ 	.byte	0x04, 0x28
        /*00b2*/ 	.short	(.L_17674 - .L_17673)


	//   ....[0]....
.L_17673:
        /*00b4*/ 	.word	0x00001d00


	//   ....[1]....
        /*00b8*/ 	.word	0x00001d40


	//   ....[2]....
        /*00bc*/ 	.word	0x00001d60


	//   ....[3]....
        /*00c0*/ 	.word	0x00001d80


	//   ....[4]....
        /*00c4*/ 	.word	0x00001da0


	//   ....[5]....
        /*00c8*/ 	.word	0x00002e00


	//   ....[6]....
        /*00cc*/ 	.word	0x00002e20


	//   ....[7]....
        /*00d0*/ 	.word	0x00002e40


	//   ....[8]....
        /*00d4*/ 	.word	0x00002e60


	//   ....[9]....
        /*00d8*/ 	.word	0x00002e80


	//   ....[10]....
        /*00dc*/ 	.word	0x00004f20


	//   ....[11]....
        /*00e0*/ 	.word	0x00004fc0


	//   ....[12]....
        /*00e4*/ 	.word	0x00005020


	//   ....[13]....
        /*00e8*/ 	.word	0x00005080


	//   ....[14]....
        /*00ec*/ 	.word	0x000050e0


	//   ....[15]....
        /*00f0*/ 	.word	0x00006190


	//   ....[16]....
        /*00f4*/ 	.word	0x000061f0


	//   ....[17]....
        /*00f8*/ 	.word	0x00006250


	//   ....[18]....
        /*00fc*/ 	.word	0x000062b0


	//   ....[19]....
        /*0100*/ 	.word	0x00006310


	//----- nvinfo : EIATTR_VRC_CTA_INIT_COUNT
	.align		4
.L_17674:
        /*0104*/ 	.byte	0x02, 0x4a
	.zero		1
	.zero		1


	//----- nvinfo : EIATTR_SYSCALL_OFFSETS
	.align		4
        /*0108*/ 	.byte	0x04, 0x46
        /*010a*/ 	.short	(.L_17676 - .L_17675)


	//   ....[0]....
.L_17675:
        /*010c*/ 	.word	0x00000190


	//----- nvinfo : EIATTR_EXIT_INSTR_OFFSETS
	.align		4
.L_17676:
        /*0110*/ 	.byte	0x04, 0x1c
        /*0112*/ 	.short	(.L_17678 - .L_17677)


	//   ....[0]....
.L_17677:
        /*0114*/ 	.word	0x00000220


	//   ....[1]....
        /*0118*/ 	.word	0x00004ec0


	//----- nvinfo : EIATTR_CRS_STACK_SIZE
	.align		4
.L_17678:
        /*011c*/ 	.byte	0x04, 0x1e
        /*011e*/ 	.short	(.L_17680 - .L_17679)
.L_17679:
        /*0120*/ 	.word	0x00000000


	//----- nvinfo : EIATTR_CBANK_PARAM_SIZE
	.align		4
.L_17680:
        /*0124*/ 	.byte	0x03, 0x19
        /*0126*/ 	.short	0x0040


	//----- nvinfo : EIATTR_PARAM_CBANK
	.align		4
        /*0128*/ 	.byte	0x04, 0x0a
        /*012a*/ 	.short	(.L_17682 - .L_17681)
	.align		4
.L_17681:
        /*012c*/ 	.word	index@(.nv.constant0._Z15SoftmaxWarpImplI24ElementwiseScaleMaskLoadIffbE11DirectStoreIffEfLi1ELi26ELi32ELi1ELb1EL9Algorithm0EEvT_T0_ll)
        /*0130*/ 	.short	0x0380
        /*0132*/ 	.short	0x0040


	//----- nvinfo : EIATTR_SW_WAR
	.align		4
.L_17682:
        /*0134*/ 	.byte	0x04, 0x36
        /*0136*/ 	.short	(.L_17684 - .L_17683)
.L_17683:
        /*0138*/ 	.word	0x00000008
.L_17684:


//--------------------- .nv.info._Z15SoftmaxWarpImplI24ElementwiseScaleMaskLoadIffbE11DirectStoreIffEfLi1ELi26ELi32ELi1ELb0EL9Algorithm0EEvT_T0_ll --------------------------
	.section	.nv.info._Z15SoftmaxWarpImplI24ElementwiseScaleMaskLoadIffbE11DirectStoreIffEfLi1ELi26ELi32ELi1ELb0EL9Algorithm0EEvT_T0_ll,"",@"SHT_CUDA_INFO"
	.sectionflags	@""
	.align	4


	//----- nvinfo : EIATTR_CUDA_API_VERSION
	.align		4
        /*0000*/ 	.byte	0x04, 0x37
        /*0002*/ 	.short	(.L_17686 - .L_17685)
.L_17685:
        /*0004*/ 	.word	0x00000082


	//----- nvinfo : EIATTR_KPARAM_INFO
	.align		4
.L_17686:
        /*0008*/ 	.byte	0x04, 0x17
        /*000a*/ 	.short	(.L_17688 - .L_17687)
.L_17687:
        /*000c*/ 	.word	0x00000000
        /*0010*/ 	.short	0x0003
        /*0012*/ 	.short	0x0038
        /*0014*/ 	.byte	0x00, 0xf0, 0x21, 0x00


	//----- nvinfo : EIATTR_KPARAM_INFO
	.align		4
.L_17688:
        /*0018*/ 	.byte	0x04, 0x17
        /*001a*/ 	.short	(.L_17690 - .L_17689)
.L_17689:
        /*001c*/ 	.word	0x00000000
        /*0020*/ 	.short	0x0002
        /*0022*/ 	.short	0x0030
        /*0024*/ 	.byte	0x00, 0xf0, 0x21, 0x00


	//----- nvinfo : EIATTR_KPARAM_INFO
	.align		4
.L_17690:
        /*0028*/ 	.byte	0x04, 0x17
        /*002a*/ 	.short	(.L_17692 - .L_17691)
.L_17691:
        /*002c*/ 	.word	0x00000000
        /*0030*/ 	.short	0x0001
        /*0032*/ 	.short	0x0020
        /*0034*/ 	.byte	0x00, 0xf0, 0x41, 0x00


	//----- nvinfo : EIATTR_KPARAM_INFO
	.align		4
.L_17692:
        /*0038*/ 	.byte	0x04, 0x17
        /*003a*/ 	.short	(.L_17694 - .L_17693)
.L_17693:
        /*003c*/ 	.word	0x00000000
        /*0040*/ 	.short	0x0000
        /*0042*/ 	.short	0x0000
        /*0044*/ 	.byte	0x00, 0xf0, 0x81, 0x00


	//----- nvinfo : EIATTR_SPARSE_MMA_MASK
	.align		4
.L_17694:
        /*0048*/ 	.byte	0x03, 0x50
        /*004a*/ 	.short	0x0000


	//----- nvinfo : EIATTR_MAXREG_COUNT
	.align		4
        /*004c*/ 	.byte	0x03, 0x1b
        /*004e*/ 	.short	0x00ff


	//----- nvinfo : EIATTR_EXTERNS
	.align		4
        /*0050*/ 	.byte	0x04, 0x0f
        /*0052*/ 	.short	(.L_17696 - .L_17695)


	//   ....[0]....
	.align		4
.L_17695:
        /*0054*/ 	.word	index@(__assertfail)


	//----- nvinfo : EIATTR_MERCURY_ISA_VERSION
	.align		4
.L_17696:
        /*0058*/ 	.byte	0x03, 0x5f
        /*005a*/ 	.short	0x0101


	//----- nvinfo : EIATTR_COOP_GROUP_MASK_REGIDS
	.align		4
        /*005c*/ 	.byte	0x04, 0x29
        /*005e*/ 	.short	(.L_17698 - .L_17697)


	//   ....[0]....
.L_17697:
        /*0060*/ 	.word	0xffffffff


	//   ....[1]....
        /*0064*/ 	.word	0xffffffff


	//   ....[2]....
        /*0068*/ 	.word	0xffffffff


	//   ....[3]....
        /*006c*/ 	.word	0xffffffff


	//   ....[4]....
        /*0070*/ 	.word	0xffffffff


	//   ....[5]....
        /*0074*/ 	.word	0xffffffff


	//   ....[6]....
        /*0078*/ 	.word	0xffffffff


	//   ....[7]....
        /*007c*/ 	.word	0xffffffff


	//   ....[8]....
        /*0080*/ 	.word	0xffffffff


	//   ....[9]....
        /*0084*/ 	.word	0xffffffff


	//   ....[10]....
        /*0088*/ 	.word	0x0500000f


	//   ....[11]....
        /*008c*/ 	.word	0x0500000f


	//   ....[12]....
        /*0090*/ 	.word	0x0500000f


	//   ....[13]....
        /*0094*/ 	.word	0x0500000f


	//   ....[14]....
        /*0098*/ 	.word	0x0500000f


	//   ....[15]....
        /*009c*/ 	.word	0x0500000f


	//   ....[16]....
        /*00a0*/ 	.word	0x0500000f


	//   ....[17]....
        /*00a4*/ 	.word	0x0500000f


	//   ....[18]....
        /*00a8*/ 	.word	0x0500000f


	//   ....[19]....
        /*00ac*/ 	.word	0x0500000f


	//----- nvinfo : EIATTR_COOP_GROUP_INSTR_OFFSETS
	.align		4
.L_17698:
        /*00b0*/ 	.byte	0x04, 0x28
        /*00b2*/ 	.short	(.L_17700 - .L_17699)


	//   ....[0]....
.L_17699:
        /*00b4*/ 	.word	0x00000d50


	//   ....[1]....
        /*00b8*/ 	.word	0x00000d90


	//   ....[2]....
        /*00bc*/ 	.word	0x00000db0


	//   ....[3]....
        /*00c0*/ 	.word	0x00000dd0


	//   ....[4]....
        /*00c4*/ 	.word	0x00000df0


	//   ....[5]....
        /*00c8*/ 	.word	0x00001e50


	//   ....[6]....
        /*00cc*/ 	.word	0x00001e70


	//   ....[7]....
        /*00d0*/ 	.word	0x00001e90


	//   ....[8]....
        /*00d4*/ 	.word	0x00001eb0


	//   ....[9]....
        /*00d8*/ 	.word	0x00001ed0


	//   ....[10]....
        /*00dc*/ 	.word	0x00003ba0


	//   ....[11]....
        /*00e0*/ 	.word	0x00003c30


	//   ....[12]....
        /*00e4*/ 	.word	0x00003c90


	//   ....[13]....
        /*00e8*/ 	.word	0x00003cf0


	//   ....[14]....
        /*00ec*/ 	.word	0x00003d50


	//   ....[15]....
        /*00f0*/ 	.word	0x00004e10


	//   ....[16]....
        /*00f4*/ 	.word	0x00004e70


	//   ....[17]....
        /*00f8*/ 	.word	0x00004ed0


	//   ....[18]....
        /*00fc*/ 	.word	0x00004f30


	//   ....[19]....
        /*0100*/ 	.word	0x00004f90


	//----- nvinfo : EIATTR_VRC_CTA_INIT_COUNT
	.align		4
.L_17700:
        /*0104*/ 	.byte	0x02, 0x4a
	.zero		1
	.zero		1


	//----- nvinfo : EIATTR_SYSCALL_OFFSETS
	.align		4
        /*0108*/ 	.byte	0x04, 0x46
        /*010a*/ 	.short	(.L_17702 - .L_17701)


	//   ....[0]....
.L_17701:
        /*010c*/ 	.word	0x00000170


	//----- nvinfo : EIATTR_EXIT_INSTR_OFFSETS
	.align		4
.L_17702:
        /*0110*/ 	.byte	0x04, 0x1c
        /*0112*/ 	.short	(.L_17704 - .L_17703)


	//   ....[0]....
.L_17703:
        /*0114*/ 	.word	0x00000220


	//   ....[1]....
        /*0118*/ 	.word	0x00003b40


	//----- nvinfo : EIATTR_CRS_STACK_SIZE
	.align		4
.L_17704:
        /*011c*/ 	.byte	0x04, 0x1e
        /*011e*/ 	.short	(.L_17706 - .L_17705)
.L_17705:
        /*0120*/ 	.word	0x00000000


	//----- nvinfo : EIATTR_CBANK_PARAM_SIZE
	.align		4
.L_17706:
        /*0124*/ 	.byte	0x03, 0x19
        /*0126*/ 	.short	0x0040


	//----- nvinfo : EIATTR_PARAM_CBANK
	.align		4
        /*0128*/ 	.byte	0x04, 0x0a
        /*012a*/ 	.short	(.L_17708 - .L_17707)
	.align		4
.L_17707:
        /*012c*/ 	.word	index@(.nv.constant0._Z15SoftmaxWarpImplI24ElementwiseScaleMaskLoadIffbE11DirectStoreIffEfLi1ELi26ELi32ELi1ELb0EL9Algorithm0EEvT_T0_ll)
        /*0130*/ 	.short	0x0380
        /*0132*/ 	.short	0x0040


	//----- nvinfo : EIATTR_SW_WAR
	.align		4
.L_17708:
        /*0134*/ 	.byte	0x04, 0x36
        /*0136*/ 	.short	(.L_17710 - .L_17709)
.L_17709:
        /*0138*/ 	.word	0x00000008
.L_17710:


//--------------------- .nv.info._Z15SoftmaxWarpImplI24ElementwiseScaleMaskLoadIffbE11DirectStoreIffEfLi1ELi25ELi32ELi1ELb1EL9Algorithm0EEvT_T0_ll --------------------------
	.section	.nv.info._Z15SoftmaxWarpImplI24ElementwiseScaleMaskLoadIffbE11DirectStoreIffEfLi1ELi25ELi32ELi1ELb1EL9Algorithm0EEvT_T0_ll,"",@"SHT_CUDA_INFO"
	.sectionflags	@""
	.align	4


	//----- nvinfo : EIATTR_CUDA_API_VERSION
	.align		4
        /*0000*/ 	.byte	0x04, 0x37
        /*0002*/ 	.short	(.L_17712 - .L_17711)
.L_17711:
        /*0004*/ 	.word	0x00000082


	//----- nvinfo : EIATTR_KPARAM_INFO
	.align		4
.L_17712:
        /*0008*/ 	.byte	0x04, 0x17
        /*000a*/ 	.short	(.L_17714 - .L_17713)
.L_17713:
        /*000c*/ 	.word	0x00000000
        /*0010*/ 	.short	0x0003
        /*0012*/ 	.short	0x0038
        /*0014*/ 	.byte	0x00, 0xf0, 0x21, 0x00


	//----- nvinfo : EIATTR_KPARAM_INFO
	.align		4
.L_17714:
        /*0018*/ 	.byte	0x04, 0x17
        /*001a*/ 	.short	(.L_17716 - .L_17715)
.L_17715:
        /*001c*/ 	.word	0x00000000
        /*0020*/ 	.short	0x0002
        /*0022*/ 	.short	0x0030
        /*0024*/ 	.byte	0x00, 0xf0, 0x21, 0x00


	//----- nvinfo : EIATTR_KPARAM_INFO
	.align		4
.L_17716:
        /*0028*/ 	.byte	0x04, 0x17
        /*002a*/ 	.short	(.L_17718 - .L_17717)
.L_17717:
        /*002c*/ 	.word	0x00000000
        /*0030*/ 	.short	0x0001
        /*0032*/ 	.short	0x0020
        /*0034*/ 	.byte	0x00, 0xf0, 0x41, 0x00


	//----- nvinfo : EIATTR_KPARAM_INFO
	.align		4
.L_17718:
        /*0038*/ 	.byte	0x04, 0x17
        /*003a*/ 	.short	(.L_17720 - .L_17719)
.L_17719:
        /*003c*/ 	.word	0x00000000
        /*0040*/ 	.short	0x0000
        /*0042*/ 	.short	0x0000
        /*0044*/ 	.byte	0x00, 0xf0, 0x81, 0x00


	//----- nvinfo : EIATTR_SPARSE_MMA_MASK
	.align		4
.L_17720:
        /*0048*/ 	.byte	0x03, 0x50
        /*004a*/ 	.short	0x0000


	//----- nvinfo : EIATTR_MAXREG_COUNT
	.align		4
        /*004c*/ 	.byte	0x03, 0x1b
        /*004e*/ 	.short	0x00ff


	//----- nvinfo : EIATTR_EXTERNS
	.align		4
        /*0050*/ 	.byte	0x04, 0x0f
        /*0052*/ 	.short	(.L_17722 - .L_17721)


	//   ....[0]....
	.align		4
.L_17721:
        /*0054*/ 	.word	index@(__assertfail)


	//----- nvinfo : EIATTR_MERCURY_ISA_VERSION
	.align		4
.L_17722:
        /*0058*/ 	.byte	0x03, 0x5f
        /*005a*/ 	.short	0x0101


	//----- nvinfo : EIATTR_COOP_GROUP_MASK_REGIDS
	.align		4
        /*005c*/ 	.byte	0x04, 0x29
        /*005e*/ 	.short	(.L_17724 - .L_17723)


	//   ....[0]....
.L_17723:
        /*0060*/ 	.word	0xffffffff


	//   ....[1]....
        /*0064*/ 	.word	0xffffffff


	//   ....[2]....
        /*0068*/ 	.word	0xffffffff


	//   ....[3]....
        /*006c*/ 	.word	0xffffffff


	//   ....[4]....
        /*0070*/ 	.word	0xffffffff


	//   ....[5]....
        /*0074*/ 	.word	0xffffffff


	//   ....[6]....
        /*0078*/ 	.word	0xffffffff


	//   ....[7]....
        /*007c*/ 	.word	0xffffffff


	//   ....[8]....
        /*0080*/ 	.word	0xffffffff


	//   ....[9]....
        /*0084*/ 	.word	0xffffffff


	//   ....[10]....
        /*0088*/ 	.word	0x0500000f


	//   ....[11]....
        /*008c*/ 	.word	0x0500000f


	//   ....[12]....
        /*0090*/ 	.word	0x0500000f


	//   ....[13]....
        /*0094*/ 	.word	0x0500000f


	//   ....[14]....
        /*0098*/ 	.word	0x0500000f


	//   ....[15]....
        /*009c*/ 	.word	0x0500000f


	//   ....[16]....
        /*00a0*/ 	.word	0x0500000f


	//   ....[17]....
        /*00a4*/ 	.word	0x0500000f


	//   ....[18]....
        /*00a8*/ 	.word	0x0500000f


	//   ....[19]....
        /*00ac*/ 	.word	0x0500000f


	//----- nvinfo : EIATTR_COOP_GROUP_INSTR_OFFSETS
	.align		4
.L_17724:
        /*00b0*/ 	.byte	0x04, 0x28
        /*00b2*/ 	.short	(.L_17726 - .L_17725)


	//   ....[0]....
.L_17725:
        /*00b4*/ 	.word	0x00001c30


	//   ....[1]....
        /*00b8*/ 	.word	0x00001c70


	//   ....[2]....
        /*00bc*/ 	.word	0x00001c90


	//   ....[3]....
        /*00c0*/ 	.word	0x00001cb0


	//   ....[4]....
        /*00c4*/ 	.word	0x00001cd0


	//   ....[5]....
        /*00c8*/ 	.word	0x00002c90


	//   ....[6]....
        /*00cc*/ 	.word	0x00002cb0


	//   ....[7]....
        /*00d0*/ 	.word	0x00002cd0


	//   ....[8]....
        /*00d4*/ 	.word	0x00002cf0


	//   ....[9]....
        /*00d8*/ 	.word	0x00002d10


	//   ....[10]....
        /*00dc*/ 	.word	0x00004da0


	//   ....[11]....
        /*00e0*/ 	.word	0x00004e40


	//   ....[12]....
        /*00e4*/ 	.word	0x00004ea0


	//   ....[13]....
        /*00e8*/ 	.word	0x00004f00


	//   ....[14]....
        /*00ec*/ 	.word	0x00004f60


	//   ....[15]....
        /*00f0*/ 	.word	0x00005f70


	//   ....[16]....
        /*00f4*/ 	.word	0x00005fd0


	//   ....[17]....
        /*00f8*/ 	.word	0x00006030


	//   ....[18]....
        /*00fc*/ 	.word	0x00006090


	//   ....[19]....
        /*0100*/ 	.word	0x000060f0


	//----- nvinfo : EIATTR_VRC_CTA_INIT_COUNT
	.align		4
.L_17726:
        /*0104*/ 	.byte	0x02, 0x4a
	.zero		1
	.zero		1


	//----- nvinfo : EIATTR_SYSCALL_OFFSETS
	.align		4
        /*0108*/ 	.byte	0x04, 0x46
        /*010a*/ 	.short	(.L_17728 - .L_17727)


	//   ....[0]....
.L_17727:
        /*010c*/ 	.word	0x00000190


	//----- nvinfo : EIATTR_EXIT_INSTR_OFFSETS
	.align		4
.L_17728:
        /*0110*/ 	.byte	0x04, 0x1c
        /*0112*/ 	.short	(.L_17730 - .L_17729)


	//   ....[0]....
.L_17729:
        /*0114*/ 	.word	0x00000220


	//   ....[1]....
        /*0118*/ 	.word	0x00004d40


	//----- nvinfo : EIATTR_CRS_STACK_SIZE
	.align		4
.L_17730:
        /*011c*/ 	.byte	0x04, 0x1e
        /*011e*/ 	.short	(.L_17732 - .L_17731)
.L_17731:
        /*0120*/ 	.word	0x00000000


	//----- nvinfo : EIATTR_CBANK_PARAM_SIZE
	.align		4
.L_17732:
        /*0124*/ 	.byte	0x03, 0x19
        /*0126*/ 	.short	0x0040


	//----- nvinfo : EIATTR_PARAM_CBANK
	.align		4
        /*0128*/ 	.byte	0x04, 0x0a
        /*012a*/ 	.short	(.L_17734 - .L_17733)
	.align		4
.L_17733:
        /*012c*/ 	.word	index@(.nv.constant0._Z15SoftmaxWarpImplI24ElementwiseScaleMaskLoadIffbE11DirectStoreIffEfLi1ELi25ELi32ELi1ELb1EL9Algorithm0EEvT_T0_ll)
        /*0130*/ 	.short	0x0380
        /*0132*/ 	.short	0x0040


	//----- nvinfo : EIATTR_SW_WAR
	.align		4
.L_17734:
        /*0134*/ 	.byte	0x04, 0x36
        /*0136*/ 	.short	(.L_17736 - .L_17735)
.L_17735:
        /*0138*/ 	.word	0x00000008
.L_17736:


//--------------------- .nv.info._Z15SoftmaxWarpImplI24ElementwiseScaleMaskLoadIffbE11DirectStoreIffEfLi1ELi25ELi32ELi1ELb0EL9Algorithm0EEvT_T0_ll --------------------------
	.section	.nv.info._Z15SoftmaxWarpImplI24ElementwiseScaleMaskLoadIffbE11DirectStoreIffEfLi1ELi25ELi32ELi1ELb0EL9Algorithm0EEvT_T0_ll,"",@"SHT_CUDA_INFO"
	.sectionflags	@""
	.align	4


	//----- nvinfo : EIATTR_CUDA_API_VERSION
	.align		4
        /*0000*/ 	.byte	0x04, 0x37
        /*0002*/ 	.short	(.L_17738 - .L_17737)
.L_17737:
        /*0004*/ 	.word	0x00000082


	//----- nvinfo : EIATTR_KPARAM_INFO
	.align		4
.L_17738:
        /*0008*/ 	.byte	0x04, 0x17
        /*000a*/ 	.short	(.L_17740 - .L_17739)
.L_17739:
        /*000c*/ 	.word	0x00000000
        /*0010*/ 	.short	0x0003
        /*0012*/ 	.short	0x0038
        /*0014*/ 	.byte	0x00, 0xf0, 0x21, 0x00


	//----- nvinfo : EIATTR_KPARAM_INFO
	.align		4
.L_17740:
        /*0018*/ 	.byte	0x04, 0x17
        /*001a*/ 	.short	(.L_17742 - .L_17741)
.L_17741:
        /*001c*/ 	.word	0x00000000
        /*0020*/ 	.short	0x0002
        /*0022*/ 	.short	0x0030
        /*0024*/ 	.byte	0x00, 0xf0, 0x21, 0x00


	//----- nvinfo : EIATTR_KPARAM_INFO
	.align		4
.L_17742:
        /*0028*/ 	.byte	0x04, 0x17
        /*002a*/ 	.short	(.L_17744 - .L_17743)
.L_17743:
        /*002c*/ 	.word	0x00000000
        /*0030*/ 	.short	0x0001
        /*0032*/ 	.short	0x0020
        /*0034*/ 	.byte	0x00, 0xf0, 0x41, 0x00


	//----- nvinfo : EIATTR_KPARAM_INFO
	.align		4
.L_17744:
        /*0038*/ 	.byte	0x04, 0x17
        /*003a*/ 	.short	(.L_17746 - .L_17745)
.L_17745:
        /*003c*/ 	.word	0x00000000
        /*0040*/ 	.short	0x0000
        /*0042*/ 	.short	0x0000
        /*0044*/ 	.byte	0x00, 0xf0, 0x81, 0x00


	//----- nvinfo : EIATTR_SPARSE_MMA_MASK
	.align		4
.L_17746:
        /*0048*/ 	.byte	0x03, 0x50
        /*004a*/ 	.short	0x0000


	//----- nvinfo : EIATTR_MAXREG_COUNT
	.align		4
        /*004c*/ 	.byte	0x03, 0x1b
        /*004e*/ 	.short	0x00ff


	//----- nvinfo : EIATTR_EXTERNS
	.align		4
        /*0050*/ 	.byte	0x04, 0x0f
        /*0052*/ 	.short	(.L_17748 - .L_17747)


	//   ....[0]....
	.align		4
.L_17747:
        /*0054*/ 	.word	index@(__assertfail)


	//----- nvinfo : EIATTR_MERCURY_ISA_VERSION
	.align		4
.L_17748:
        /*0058*/ 	.byte	0x03, 0x5f
        /*005a*/ 	.short	0x0101


	//----- nvinfo : EIATTR_COOP_GROUP_MASK_REGIDS
	.align		4
        /*005c*/ 	.byte	0x04, 0x29
        /*005e*/ 	.short	(.L_17750 - .L_17749)


	//   ....[0]....
.L_17749:
        /*0060*/ 	.word	0xffffffff


	//   ....[1]....
        /*0064*/ 	.word	0xffffffff


	//   ....[2]....
        /*0068*/ 	.word	0xffffffff


	//   ....[3]....
        /*006c*/ 	.word	0xffffffff


	//   ....[4]....
        /*0070*/ 	.word	0xffffffff


	//   ....[5]....
        /*0074*/ 	.word	0xffffffff


	//   ....[6]....
        /*0078*/ 	.word	0xffffffff


	//   ....[7]....
        /*007c*/ 	.word	0xffffffff


	//   ....[8]....
        /*0080*/ 	.word	0xffffffff


	//   ....[9]....
        /*0084*/ 	.word	0xffffffff


	//   ....[10]....
        /*0088*/ 	.word	0x0500000f


	//   ....[11]....
        /*008c*/ 	.word	0x0500000f


	//   ....[12]....
        /*0090*/ 	.word	0x0500000f


	//   ....[13]....
        /*0094*/ 	.word	0x0500000f


	//   ....[14]....
        /*0098*/ 	.word	0x0500000f


	//   ....[15]....
        /*009c*/ 	.word	0x0500000f


	//   ....[16]....
        /*00a0*/ 	.word	0x0500000f


	//   ....[17]....
        /*00a4*/ 	.word	0x0500000f


	//   ....[18]....
        /*00a8*/ 	.word	0x0500000f


	//   ....[19]....
        /*00ac*/ 	.word	0x0500000f


	//----- nvinfo : EIATTR_COOP_GROUP_INSTR_OFFSETS
	.align		4
.L_17750:
        /*00b0*/ 	.byte	0x04, 0x28
        /*00b2*/ 	.short	(.L_17752 - .L_17751)


	//   ....[0]....
.L_17751:
        /*00b4*/ 	.word	0x00000ce0


	//   ....[1]....
        /*00b8*/ 	.word	0x00000d20


	//   ....[2]....
        /*00bc*/ 	.word	0x00000d40


	//   ....[3]....
        /*00c0*/ 	.word	0x00000d60


	//   ....[4]....
        /*00c4*/ 	.word	0x00000d80


	//   ....[5]....
        /*00c8*/ 	.word	0x00001d40


	//   ....[6]....
        /*00cc*/ 	.word	0x00001d60


	//   ....[7]....
        /*00d0*/ 	.word	0x00001d80


	//   ....[8]....
        /*00d4*/ 	.word	0x00001da0


	//   ....[9]....
        /*00d8*/ 	.word	0x00001dc0


	//   ....[10]....
        /*00dc*/ 	.word	0x00003990


	//   ....[11]....
        /*00e0*/ 	.word	0x00003a10


	//   ....[12]....
        /*00e4*/ 	.word	0x00003a70


	//   ....[13]....
        /*00e8*/ 	.word	0x00003ad0


	//   ....[14]....
        /*00ec*/ 	.word	0x00003b30


	//   ....[15]....
        /*00f0*/ 	.word	0x00004b60


	//   ....[16]....
        /*00f4*/ 	.word	0x00004bc0


	//   ....[17]....
        /*00f8*/ 	.word	0x00004c20


	//   ....[18]....
        /*00fc*/ 	.word	0x00004c80


	//   ....[19]....
        /*0100*/ 	.word	0x00004ce0


	//----- nvinfo : EIATTR_VRC_CTA_INIT_COUNT
	.align		4
.L_17752:
        /*0104*/ 	.byte	0x02, 0x4a
	.zero		1
	.zero		1


	//----- nvinfo : EIATTR_SYSCALL_OFFSETS
	.align		4
        /*0108*/ 	.byte	0x04, 0x46
        /*010a*/ 	.short	(.L_17754 - .L_17753)


	//   ....[0]....
.L_17753:
        /*010c*/ 	.word	0x00000170


	//----- nvinfo : EIATTR_EXIT_INSTR_OFFSETS
	.align		4
.L_17754:
        /*0110*/ 	.byte	0x04, 0x1c
        /*0112*/ 	.short	(.L_17756 - .L_17755)


	//   ....[0]....
.L_17755:
        /*0114*/ 	.word	0x00000220


	//   ....[1]....
        /*0118*/ 	.word	0x00003930


	//----- nvinfo : EIATTR_CRS_STACK_SIZE
	.align		4
.L_17756:
        /*011c*/ 	.byte	0x04, 0x1e
        /*011e*/ 	.short	(.L_17758 - .L_17757)
.L_17757:
        /*0120*/ 	.word	0x00000000


	//----- nvinfo : EIATTR_CBANK_PARAM_SIZE
	.align		4
.L_17758:
        /*0124*/ 	.byte	0x03, 0x19
        /*0126*/ 	.short	0x0040


	//----- nvinfo : EIATTR_PARAM_CBANK
	.align		4
        /*0128*/ 	.byte	0x04, 0x0a
        /*012a*/ 	.short	(.L_17760 - .L_17759)
	.align		4
.L_17759:
        /*012c*/ 	.word	index@(.nv.constant0._Z15SoftmaxWarpImplI24ElementwiseScaleMaskLoadIffbE11DirectStoreIffEfLi1ELi25ELi32ELi1ELb0EL9Algorithm0EEvT_T0_ll)
        /*0130*/ 	.short	0x0380
        /*0132*/ 	.short	0x0040


	//----- nvinfo : EIATTR_SW_WAR
	.align		4
.L_17760:
        /*0134*/ 	.byte	0x04, 0x36
        /*0136*/ 	.short	(.L_17762 - .L_17761)
.L_17761:
        /*0138*/ 	.word	0x00000008
.L_17762:


//--------------------- .nv.info._Z15SoftmaxWarpImplI24ElementwiseScaleMaskLoadIffbE11DirectStoreIffEfLi1ELi24ELi32ELi1ELb1EL9Algorithm0EEvT_T0_ll --------------------------
	.section	.nv.info._Z15SoftmaxWarpImplI24ElementwiseScaleMaskLoadIffbE11DirectStoreIffEfLi1ELi24ELi32ELi1ELb1EL9Algorithm0EEvT_T0_ll,"",@"SHT_CUDA_INFO"
	.sectionflags	@""
	.align	4


	//----- nvinfo : EIATTR_CUDA_API_VERSION
	.align		4
        /*0000*/ 	.byte	0x04, 0x37
        /*0002*/ 	.short	(.L_17764 - .L_17763)
.L_17763:
        /*0004*/ 	.word	0x00000082


	//----- nvinfo : EIATTR_KPARAM_INFO
	.align		4
.L_17764:
        /*0008*/ 	.byte	0x04, 0x17
        /*000a*/ 	.short	(.L_17766 - .L_17765)
.L_17765:
        /*000c*/ 	.word	0x00000000
        /*0010*/ 	.short	0x0003
        /*0012*/ 	.short	0x0038
        /*0014*/ 	.byte	0x00, 0xf0, 0x21, 0x00


	//----- nvinfo : EIATTR_KPARAM_INFO
	.align		4
.L_17766:
        /*0018*/ 	.byte	0x04, 0x17
        /*001a*/ 	.short	(.L_17768 - .L_17767)
.L_17767:
        /*001c*/ 	.word	0x00000000
        /*0020*/ 	.short	0x0002
        /*0022*/ 	.short	0x0030
        /*0024*/ 	.byte	0x00, 0xf0, 0x21, 0x00


	//----- nvinfo : EIATTR_KPARAM_INFO
	.align		4
.L_17768:
        /*0028*/ 	.byte	0x04, 0x17
        /*002a*/ 	.short	(.L_17770 - .L_17769)
.L_17769:
        /*002c*/ 	.word	0x00000000
        /*0030*/ 	.short	0x0001
        /*0032*/ 	.short	0x0020
        /*0034*/ 	.byte	0x00, 0xf0, 0x41, 0x00


	//----- nvinfo : EIATTR_KPARAM_INFO
	.align		4
.L_17770:
        /*0038*/ 	.byte	0x04, 0x17
        /*003a*/ 	.short	(.L_17772 - .L_17771)
.L_17771:
        /*003c*/ 	.word	0x00000000
        /*0040*/ 	.short	0x0000
        /*0042*/ 	.short	0x0000
        /*0044*/ 	.byte	0x00, 0xf0, 0x81, 0x00


	//----- nvinfo : EIATTR_SPARSE_MMA_MASK
	.align		4
.L_17772:
        /*0048*/ 	.byte	0x03, 0x50
        /*004a*/ 	.short	0x0000


	//----- nvinfo : EIATTR_MAXREG_COUNT
	.align		4
        /*004c*/ 	.byte	0x03, 0x1b
        /*004e*/ 	.short	0x00ff


	//----- nvinfo : EIATTR_EXTERNS
	.align		4
        /*0050*/ 	.byte	0x04, 0x0f
        /*0052*/ 	.short	(.L_17774 - .L_17773)


	//   ....[0]....
	.align		4
.L_17773:
        /*0054*/ 	.word	index@(__assertfail)


	//----- nvinfo : EIATTR_MERCURY_ISA_VERSION
	.align		4
.L_17774:
        /*0058*/ 	.byte	0x03, 0x5f
        /*005a*/ 	.short	0x0101


	//----- nvinfo : EIATTR_COOP_GROUP_MASK_REGIDS
	.align		4
        /*005c*/ 	.byte	0x04, 0x29
        /*005e*/ 	.short	(.L_17776 - .L_17775)


	//   ....[0]....
.L_17775:
        /*0060*/ 	.word	0xffffffff


	//   ....[1]....
        /*0064*/ 	.word	0xffffffff


	//   ....[2]....
        /*0068*/ 	.word	0xffffffff


	//   ....[3]....
        /*006c*/ 	.word	0xffffffff


	//   ....[4]....
        /*0070*/ 	.word	0xffffffff


	//   ....[5]....
        /*0074*/ 	.word	0xffffffff


	//   ....[6]....
        /*0078*/ 	.word	0xffffffff


	//   ....[7]....
        /*007c*/ 	.word	0xffffffff


	//   ....[8]....
        /*0080*/ 	.word	0xffffffff


	//   ....[9]....
        /*0084*/ 	.word	0xffffffff


	//   ....[10]....
        /*0088*/ 	.word	0x0500000f


	//   ....[11]....
        /*008c*/ 	.word	0x0500000f


	//   ....[12]....
        /*0090*/ 	.word	0x0500000f


	//   ....[13]....
        /*0094*/ 	.word	0x0500000f


	//   ....[14]....
        /*0098*/ 	.word	0x0500000f


	//   ....[15]....
        /*009c*/ 	.word	0x0500000f


	//   ....[16]....
        /*00a0*/ 	.word	0x0500000f


	//   ....[17]....
        /*00a4*/ 	.word	0x0500000f


	//   ....[18]....
        /*00a8*/ 	.word	0x0500000f


	//   ....[19]....
        /*00ac*/ 	.word	0x0500000f


	//----- nvinfo : EIATTR_COOP_GROUP_INSTR_OFFSETS
	.align		4
.L_17776:
        /*00b0*/ 	.byte	0x04, 0x28
        /*00b2*/ 	.short	(.L_17778 - .L_17777)


	//   ....[0]....
.L_17777:
        /*00b4*/ 	.word	0x00001b40


	//   ....[1]....
        /*00b8*/ 	.word	0x00001b80


	//   ....[2]....
        /*00bc*/ 	.word	0x00001ba0


	//   ....[3]....
        /*00c0*/ 	.word	0x00001bc0


	//   ....[4]....
        /*00c4*/ 	.word	0x00001be0


	//   ....[5]....
        /*00c8*/ 	.word	0x00002b00


	//   ....[6]....
        /*00cc*/ 	.word	0x00002b20


	//   ....[7]....
        /*00d0*/ 	.word	0x00002b40


	//   ....[8]....
        /*00d4*/ 	.word	0x00002b60


	//   ....[9]....
        /*00d8*/ 	.word	0x00002b80


	//   ....[10]....
        /*00dc*/ 	.word	0x00004ab0


	//   ....[11]....
        /*00e0*/ 	.word	0x00004b50


	//   ....[12]....
        /*00e4*/ 	.word	0x00004bb0


	//   ....[13]....
        /*00e8*/ 	.word	0x00004c10


	//   ....[14]....
        /*00ec*/ 	.word	0x00004c70


	//   ....[15]....
        /*00f0*/ 	.word	0x00005be0


	//   ....[16]....
        /*00f4*/ 	.word	0x00005c40


	//   ....[17]....
        /*00f8*/ 	.word	0x00005ca0


	//   ....[18]....
        /*00fc*/ 	.word	0x00005d00


	//   ....[19]....
        /*0100*/ 	.word	0x00005d60


	//----- nvinfo : EIATTR_VRC_CTA_INIT_COUNT
	.align		4
.L_17778:
        /*0104*/ 	.byte	0x02, 0x4a
	.zero		1
	.zero		1


	//----- nvinfo : EIATTR_SYSCALL_OFFSETS
	.align		4
        /*0108*/ 	.byte	0x04, 0x46
        /*010a*/ 	.short	(.L_17780 - .L_17779)


	//   ....[0]....
.L_17779:
        /*010c*/ 	.word	0x00000190


	//----- nvinfo : EIATTR_EXIT_INSTR_OFFSETS
	.align		4
.L_17780:
        /*0110*/ 	.byte	0x04, 0x1c
        /*0112*/ 	.short	(.L_17782 - .L_17781)


	//   ....[0]....
.L_17781:
        /*0114*/ 	.word	0x00000220


	//   ....[1]....
        /*0118*/ 	.word	0x00004a50


	//----- nvinfo : EIATTR_CRS_STACK_SIZE
	.align		4
.L_17782:
        /*011c*/ 	.byte	0x04, 0x1e
        /*011e*/ 	.short	(.L_17784 - .L_17783)
.L_17783:
        /*0120*/ 	.word	0x00000000


	//----- nvinfo : EIATTR_CBANK_PARAM_SIZE
	.align		4
.L_17784:
        /*0124*/ 	.byte	0x03, 0x19
        /*0126*/ 	.short	0x0040


	//----- nvinfo : EIATTR_PARAM_CBANK
	.align		4
        /*0128*/ 	.byte	0x04, 0x0a
        /*012a*/ 	.short	(.L_17786 - .L_17785)
	.align		4
.L_17785:
        /*012c*/ 	.word	index@(.nv.constant0._Z15SoftmaxWarpImplI24ElementwiseScaleMaskLoadIffbE11DirectStoreIffEfLi1ELi24ELi32ELi1ELb1EL9Algorithm0EEvT_T0_ll)
        /*0130*/ 	.short	0x0380
        /*0132*/ 	.short	0x0040


	//----- nvinfo : EIATTR_SW_WAR
	.align		4
.L_17786:
        /*0134*/ 	.byte	0x04, 0x36
        /*0136*/ 	.short	(.L_17788 - .L_17787)
.L_17787:
        /*0138*/ 	.word	0x00000008
.L_17788:


//--------------------- .nv.info._Z15SoftmaxWarpImplI24ElementwiseScaleMaskLoadIffbE11DirectStoreIffEfLi1ELi24ELi32ELi1ELb0EL9Algorithm0EEvT_T0_ll --------------------------
	.section	.nv.info._Z15SoftmaxWarpImplI24ElementwiseScaleMaskLoadIffbE11DirectStoreIffEfLi1ELi24ELi32ELi1ELb0EL9Algorithm0EEvT_T0_ll,"",@"SHT_CUDA_INFO"
	.sectionflags	@""
	.align	4


	//----- nvinfo : EIATTR_CUDA_API_VERSION
	.align		4
        /*0000*/ 	.byte	0x04, 0x37
        /*0002*/ 	.short	(.L_17790 - .L_17789)
.L_17789:
        /*0004*/ 	.word	0x00000082


	//----- nvinfo : EIATTR_KPARAM_INFO
	.align		4
.L_17790:
        /*0008*/ 	.byte	0x04, 0x17
        /*000a*/ 	.short	(.L_17792 - .L_17791)
.L_17791:
        /*000c*/ 	.word	0x00000000
        /*0010*/ 	.short	0x0003
        /*0012*/ 	.short	0x0038
        /*0014*/ 	.byte	0x00, 0xf0, 0x21, 0x00


	//----- nvinfo : EIATTR_KPARAM_INFO
	.align		4
.L_17792:
        /*0018*/ 	.byte	0x04, 0x17
        /*001a*/ 	.short	(.L_17794 - .L_17793)
.L_17793:
        /*001c*/ 	.word	0x00000000
        /*0020*/ 	.short	0x0002
        /*0022*/ 	.short	0x0030
        /*0024*/ 	.byte	0x00, 0xf0, 0x21, 0x00


	//----- nvinfo : EIATTR_KPARAM_INFO
	.align		4
.L_17794:
        /*0028*/ 	.byte	0x04, 0x17
        /*002a*/ 	.short	(.L_17796 - .L_17795)
.L_17795:
        /*002c*/ 	.word	0x00000000
        /*0030*/ 	.short	0x0001
        /*0032*/ 	.short	0x0020
        /*0034*/ 	.byte	0x00, 0xf0, 0x41, 0x00


	//----- nvinfo : EIATTR_KPARAM_INFO
	.align		4
.L_17796:
        /*0038*/ 	.byte	0x04, 0x17
        /*003a*/ 	.short	(.L_17798 - .L_17797)
.L_17797:
        /*003c*/ 	.word	0x00000000
        /*0040*/ 	.short	0x0000
        /*0042*/ 	.short	0x0000
        /*0044*/ 	.byte	0x00, 0xf0, 0x81, 0x00


	//----- nvinfo : EIATTR_SPARSE_MMA_MASK
	.align		4
.L_17798:
        /*0048*/ 	.byte	0x03, 0x50
        /*004a*/ 	.short	0x0000


	//----- nvinfo : EIATTR_MAXREG_COUNT
	.align		4
        /*004c*/ 	.byte	0x03, 0x1b
        /*004e*/ 	.short	0x00ff


	//----- nvinfo : EIATTR_EXTERNS
	.align		4
        /*0050*/ 	.byte	0x04, 0x0f
        /*0052*/ 	.short	(.L_17800 - .L_17799)


	//   ....[0]....
	.align		4
.L_17799:
        /*0054*/ 	.word	index@(__assertfail)


	//----- nvinfo : EIATTR_MERCURY_ISA_VERSION
	.align		4
.L_17800:
        /*0058*/ 	.byte	0x03, 0x5f
        /*005a*/ 	.short	0x0101


	//----- nvinfo : EIATTR_COOP_GROUP_MASK_REGIDS
	.align		4
        /*005c*/ 	.byte	0x04, 0x29
        /*005e*/ 	.short	(.L_17802 - .L_17801)


	//   ....[0]....
.L_17801:
        /*0060*/ 	.word	0xffffffff


	//   ....[1]....
        /*0064*/ 	.word	0xffffffff


	//   ....[2]....
        /*0068*/ 	.word	0xffffffff


	//   ....[3]....
        /*006c*/ 	.word	0xffffffff


	//   ....[4]....
        /*0070*/ 	.word	0xffffffff


	//   ....[5]....
        /*0074*/ 	.word	0xffffffff


	//   ....[6]....
        /*0078*/ 	.word	0xffffffff


	//   ....[7]....
        /*007c*/ 	.word	0xffffffff


	//   ....[8]....
        /*0080*/ 	.word	0xffffffff


	//   ....[9]....
        /*0084*/ 	.word	0xffffffff


	//   ....[10]....
        /*0088*/ 	.word	0x0500000f


	//   ....[11]....
        /*008c*/ 	.word	0x0500000f


	//   ....[12]....
        /*0090*/ 	.word	0x0500000f


	//   ....[13]....
        /*0094*/ 	.word	0x0500000f


	//   ....[14]....
        /*0098*/ 	.word	0x0500000f


	//   ....[15]....
        /*009c*/ 	.word	0x0500000f


	//   ....[16]....
        /*00a0*/ 	.word	0x0500000f


	//   ....[17]....
        /*00a4*/ 	.word	0x0500000f


	//   ....[18]....
        /*00a8*/ 	.word	0x0500000f


	//   ....[19]....
        /*00ac*/ 	.word	0x0500000f


	//----- nvinfo : EIATTR_COOP_GROUP_INSTR_OFFSETS
	.align		4
.L_17802:
        /*00b0*/ 	.byte	0x04, 0x28
        /*00b2*/ 	.short	(.L_17804 - .L_17803)


	//   ....[0]....
.L_17803:
        /*00b4*/ 	.word	0x00000ca0


	//   ....[1]....
        /*00b8*/ 	.word	0x00000ce0


	//   ....[2]....
        /*00bc*/ 	.word	0x00000d00


	//   ....[3]....
        /*00c0*/ 	.word	0x00000d20


	//   ....[4]....
        /*00c4*/ 	.word	0x00000d40


	//   ....[5]....
        /*00c8*/ 	.word	0x00001c60


	//   ....[6]....
        /*00cc*/ 	.word	0x00001c80


	//   ....[7]....
        /*00d0*/ 	.word	0x00001ca0


	//   ....[8]....
        /*00d4*/ 	.word	0x00001cc0


	//   ....[9]....
        /*00d8*/ 	.word	0x00001ce0


	//   ....[10]....
        /*00dc*/ 	.word	0x00003640


	//   ....[11]....
        /*00e0*/ 	.word	0x000036c0


	//   ....[12]....
        /*00e4*/ 	.word	0x00003720


	//   ....[13]....
        /*00e8*/ 	.word	0x00003780


	//   ....[14]....
        /*00ec*/ 	.word	0x000037e0


	//   ....[15]....
        /*00f0*/ 	.word	0x00004770


	//   ....[16]....
        /*00f4*/ 	.word	0x000047d0


	//   ....[17]....
        /*00f8*/ 	.word	0x00004830


	//   ....[18]....
        /*00fc*/ 	.word	0x00004890


	//   ....[19]....
        /*0100*/ 	.word	0x000048f0


	//----- nvinfo : EIATTR_VRC_CTA_INIT_COUNT
	.align		4
.L_17804:
        /*0104*/ 	.byte	0x02, 0x4a
	.zero		1
	.zero		1


	//----- nvinfo : EIATTR_SYSCALL_OFFSETS
	.align		4
        /*0108*/ 	.byte	0x04, 0x46
        /*010a*/ 	.short	(.L_17806 - .L_17805)


	//   ....[0]....
.L_17805:
        /*010c*/ 	.word	0x00000170


	//----- nvinfo : EIATTR_EXIT_INSTR_OFFSETS
	.align		4
.L_17806:
        /*0110*/ 	.byte	0x04, 0x1c
        /*0112*/ 	.short	(.L_17808 - .L_17807)


	//   ....[0]....
.L_17807:
        /*0114*/ 	.word	0x00000220


	//   ....[1]....
        /*0118*/ 	.word	0x000035e0


	//----- nvinfo : EIATTR_CRS_STACK_SIZE
	.align		4
.L_17808:
        /*011c*/ 	.byte	0x04, 0x1e
        /*011e*/ 	.short	(.L_17810 - .L_17809)
.L_17809:
        /*0120*/ 	.word	0x00000000


	//----- nvinfo : EIATTR_CBANK_PARAM_SIZE
	.align		4
.L_17810:
        /*0124*/ 	.byte	0x03, 0x19
        /*0126*/ 	.short	0x0040


	//----- nvinfo : EIATTR_PARAM_CBANK
	.align		4
        /*0128*/ 	.byte	0x04, 0x0a
        /*012a*/ 	.short	(.L_17812 - .L_17811)
	.align		4
.L_17811:
        /*012c*/ 	.word	index@(.nv.constant0._Z15SoftmaxWarpImplI24ElementwiseScaleMaskLoadIffbE11DirectStoreIffEfLi1ELi24ELi32ELi1ELb0EL9Algorithm0EEvT_T0_ll)
        /*0130*/ 	.short	0x0380
        /*0132*/ 	.short	0x0040


	//----- nvinfo : EIATTR_SW_WAR
	.align		4
.L_17812:
        /*0134*/ 	.byte	0x04, 0x36
        /*0136*/ 	.short	(.L_17814 - .L_17813)
.L_17813:
        /*0138*/ 	.word	0x00000008
.L_17814:


//--------------------- .nv.info._Z15SoftmaxWarpImplI24ElementwiseScaleMaskLoadIffbE11DirectStoreIffEfLi1ELi23ELi32ELi1ELb1EL9Algorithm0EEvT_T0_ll --------------------------
	.section	.nv.info._Z15SoftmaxWarpImplI24ElementwiseScaleMaskLoadIffbE11DirectStoreIffEfLi1ELi23ELi32ELi1ELb1EL9Algorithm0EEvT_T0_ll,"",@"SHT_CUDA_INFO"
	.sectionflags	@""
	.align	4


	//----- nvinfo : EIATTR_CUDA_API_VERSION
	.align		4
        /*0000*/ 	.byte	0x04, 0x37
        /*0002*/ 	.short	(.L_17816 - .L_17815)
.L_17815:
        /*0004*/ 	.word	0x00000082


	//----- nvinfo : EIATTR_KPARAM_INFO
	.align		4
.L_17816:
        /*0008*/ 	.byte	0x04, 0x17
        /*000a*/ 	.short	(.L_17818 - .L_17817)
.L_17817:
        /*000c*/ 	.word	0x00000000
        /*0010*/ 	.short	0x0003
        /*0012*/ 	.short	0x0038
        /*0014*/ 	.byte	0x00, 0xf0, 0x21, 0x00


	//----- nvinfo : EIATTR_KPARAM_INFO
	.align		4
.L_17818:
        /*0018*/ 	.byte	0x04, 0x17
        /*001a*/ 	.short	(.L_17820 - .L_17819)
.L_17819:
        /*001c*/ 	.word	0x00000000
        /*0020*/ 	.short	0x0002
        /*0022*/ 	.short	0x0030
        /*0024*/ 	.byte	0x00, 0xf0, 0x21, 0x00


	//----- nvinfo : EIATTR_KPARAM_INFO
	.align		4
.L_17820:
        /*0028*/ 	.byte	0x04, 0x17
        /*002a*/ 	.short	(.L_17822 - .L_17821)
.L_17821:
        /*002c*/ 	.word	0x00000000
        /*0030*/ 	.short	0x0001
        /*0032*/ 	.short	0x0020
        /*0034*/ 	.byte	0x00, 0xf0, 0x41, 0x00


	//----- nvinfo : EIATTR_KPARAM_INFO
	.align		4
.L_17822:
        /*0038*/ 	.byte	0x04, 0x17
        /*003a*/ 	.short	(.L_17824 - .L_17823)
.L_17823:
        /*003c*/ 	.word	0x00000000
        /*0040*/ 	.short	0x0000
        /*0042*/ 	.short	0x0000
        /*0044*/ 	.byte	0x00, 0xf0, 0x81, 0x00


	//----- nvinfo : EIATTR_SPARSE_MMA_MASK
	.align		4
.L_17824:
        /*0048*/ 	.byte	0x03, 0x50
        /*004a*/ 	.short	0x0000


	//----- nvinfo : EIATTR_MAXREG_COUNT
	.align		4
        /*004c*/ 	.byte	0x03, 0x1b
        /*004e*/ 	.short	0x00ff


	//----- nvinfo : EIATTR_EXTERNS
	.align		4
        /*0050*/ 	.byte	0x04, 0x0f
        /*0052*/ 	.short	(.L_17826 - .L_17825)


	//   ....[0]....
	.align		4
.L_17825:
        /*0054*/ 	.word	index@(__assertfail)


	//----- nvinfo : EIATTR_MERCURY_ISA_VERSION
	.align		4
.L_17826:
        /*0058*/ 	.byte	0x03, 0x5f
        /*005a*/ 	.short	0x0101


	//----- nvinfo : EIATTR_COOP_GROUP_MASK_REGIDS
	.align		4
        /*005c*/ 	.byte	0x04, 0x29
        /*005e*/ 	.short	(.L_17828 - .L_17827)


	//   ....[0]....
.L_17827:
        /*0060*/ 	.word	0xffffffff


	//   ....[1]....
        /*0064*/ 	.word	0xffffffff


	//   ....[2]....
        /*0068*/ 	.word	0xffffffff


	//   ....[3]....
        /*006c*/ 	.word	0xffffffff


	//   ....[4]....
        /*0070*/ 	.word	0xffffffff


	//   ....[5]....
        /*0074*/ 	.word	0xffffffff


	//   ....[6]....
        /*0078*/ 	.word	0xffffffff


	//   ....[7]....
        /*007c*/ 	.word	0xffffffff


	//   ....[8]....
        /*0080*/ 	.word	0xffffffff


	//   ....[9]....
        /*0084*/ 	.word	0xffffffff


	//   ....[10]....
        /*0088*/ 	.word	0x0500000f


	//   ....[11]....
        /*008c*/ 	.word	0x0500000f


	//   ....[12]....
        /*0090*/ 	.word	0x0500000f


	//   ....[13]....
        /*0094*/ 	.word	0x0500000f


	//   ....[14]....
        /*0098*/ 	.word	0x0500000f


	//   ....[15]....
        /*009c*/ 	.word	0x0500000f


	//   ....[16]....
        /*00a0*/ 	.word	0x0500000f


	//   ....[17]....
        /*00a4*/ 	.word	0x0500000f


	//   ....[18]....
        /*00a8*/ 	.word	0x0500000f


	//   ....[19]....
        /*00ac*/ 	.word	0x0500000f


	//----- nvinfo : EIATTR_COOP_GROUP_INSTR_OFFSETS
	.align		4
.L_17828:
        /*00b0*/ 	.byte	0x04, 0x28
        /*00b2*/ 	.short	(.L_17830 - .L_17829)


	//   ....[0]....
.L_17829:
        /*00b4*/ 	.word	0x00001a00


	//   ....[1]....
        /*00b8*/ 	.word	0x00001a40


	//   ....[2]....
        /*00bc*/ 	.word	0x00001a60


	//   ....[3]....
        /*00c0*/ 	.word	0x00001a80


	//   ....[4]....
        /*00c4*/ 	.word	0x00001aa0


	//   ....[5]....
        /*00c8*/ 	.word	0x00002920


	//   ....[6]....
        /*00cc*/ 	.word	0x00002940


	//   ....[7]....
        /*00d0*/ 	.word	0x00002960


	//   ....[8]....
        /*00d4*/ 	.word	0x00002980


	//   ....[9]....
        /*00d8*/ 	.word	0x000029a0


	//   ....[10]....
        /*00dc*/ 	.word	0x00004790


	//   ....[11]....
        /*00e0*/ 	.word	0x00004830


	//   ....[12]....
        /*00e4*/ 	.word	0x00004890


	//   ....[13]....
        /*00e8*/ 	.word	0x000048f0


	//   ....[14]....
        /*00ec*/ 	.word	0x00004950


	//   ....[15]....
        /*00f0*/ 	.word	0x00005820


	//   ....[16]....
        /*00f4*/ 	.word	0x00005880


	//   ....[17]....
        /*00f8*/ 	.word	0x000058e0


	//   ....[18]....
        /*00fc*/ 	.word	0x00005940


	//   ....[19]....
        /*0100*/ 	.word	0x000059a0


	//----- nvinfo : EIATTR_VRC_CTA_INIT_COUNT
	.align		4
.L_17830:
        /*0104*/ 	.byte	0x02, 0x4a
	.zero		1
	.zero		1


	//----- nvinfo : EIATTR_SYSCALL_OFFSETS
	.align		4
        /*0108*/ 	.byte	0x04, 0x46
        /*010a*/ 	.short	(.L_17832 - .L_17831)


	//   ....[0]....
.L_17831:
        /*010c*/ 	.word	0x00000190


	//----- nvinfo : EIATTR_EXIT_INSTR_OFFSETS
	.align		4
.L_17832:
        /*0110*/ 	.byte	0x04, 0x1c
        /*0112*/ 	.short	(.L_17834 - .L_17833)


	//   ....[0]....
.L_17833:
        /*0114*/ 	.word	0x00000220


	//   ....[1]....
        /*0118*/ 	.word	0x00004730


	//----- nvinfo : EIATTR_CRS_STACK_SIZE
	.align		4
.L_17834:
        /*011c*/ 	.byte	0x04, 0x1e
        /*011e*/ 	.short	(.L_17836 - .L_17835)
.L_17835:
        /*0120*/ 	.word	0x00000000


	//----- nvinfo : EIATTR_CBANK_PARAM_SIZE
	.align		4
.L_17836:
        /*0124*/ 	.byte	0x03, 0x19
        /*0126*/ 	.short	0x0040


	//----- nvinfo : EIATTR_PARAM_CBANK
	.align		4
        /*0128*/ 	.byte	0x04, 0x0a
        /*012a*/ 	.short	(.L_17838 - .L_17837)
	.align		4
.L_17837:
        /*012c*/ 	.word	index@(.nv.constant0._Z15SoftmaxWarpImplI24ElementwiseScaleMaskLoadIffbE11DirectStoreIffEfLi1ELi23ELi32ELi1ELb1EL9Algorithm0EEvT_T0_ll)
        /*0130*/ 	.short	0x0380
        /*0132*/ 	.short	0x0040


	//----- nvinfo : EIATTR_SW_WAR
	.align		4
.L_17838:
        /*0134*/ 	.byte	0x04, 0x36
        /*0136*/ 	.short	(.L_17840 - .L_17839)
.L_17839:
        /*0138*/ 	.word	0x00000008
.L_17840:


//--------------------- .nv.info._Z15SoftmaxWarpImplI24ElementwiseScaleMaskLoadIffbE11DirectStoreIffEfLi1ELi23ELi32ELi1ELb0EL9Algorithm0EEvT_T0_ll --------------------------
	.section	.nv.info._Z15SoftmaxWarpImplI24ElementwiseScaleMaskLoadIffbE11DirectStoreIffEfLi1ELi23ELi32ELi1ELb0EL9Algorithm0EEvT_T0_ll,"",@"SHT_CUDA_INFO"
	.sectionflags	@""
	.align	4


	//----- nvinfo : EIATTR_CUDA_API_VERSION
	.align		4
        /*0000*/ 	.byte	0x04, 0x37
        /*0002*/ 	.short	(.L_17842 - .L_17841)
.L_17841:
        /*0004*/ 	.word	0x00000082


	//----- nvinfo : EIATTR_KPARAM_INFO
	.align		4
.L_17842:
        /*0008*/ 	.byte	0x04, 0x17
        /*000a*/ 	.short	(.L_17844 - .L_17843)
.L_17843:
        /*000c*/ 	.word	0x00000000
        /*0010*/ 	.short	0x0003
        /*0012*/ 	.short	0x0038
        /*0014*/ 	.byte	0x00, 0xf0, 0x21, 0x00


	//----- nvinfo : EIATTR_KPARAM_INFO
	.align		4
.L_17844:
        /*0018*/ 	.byte	0x04, 0x17
        /*001a*/ 	.short	(.L_17846 - .L_17845)
.L_17845:
        /*001c*/ 	.word	0x00000000
        /*0020*/ 	.short	0x0002
        /*0022*/ 	.short	0x0030
        /*0024*/ 	.byte	0x00, 0xf0, 0x21, 0x00


	//----- nvinfo : EIATTR_KPARAM_INFO
	.align		4
.L_17846:
        /*0028*/ 	.byte	0x04, 0x17
        /*002a*/ 	.short	(.L_17848 - .L_17847)
.L_17847:
        /*002c*/ 	.word	0x00000000
        /*0030*/ 	.short	0x0001
        /*0032*/ 	.short	0x0020
        /*0034*/ 	.byte	0x00, 0xf0, 0x41, 0x00


	//----- nvinfo : EIATTR_KPARAM_INFO
	.align		4
.L_17848:
        /*0038*/ 	.byte	0x04, 0x17
        /*003a*/ 	.short	(.L_17850 - .L_17849)
.L_17849:
        /*003c*/ 	.word	0x00000000
        /*0040*/ 	.short	0x0000
        /*0042*/ 	.short	0x0000
        /*0044*/ 	.byte	0x00, 0xf0, 0x81, 0x00


	//----- nvinfo : EIATTR_SPARSE_MMA_MASK
	.align		4
.L_17850:
        /*0048*/ 	.byte	0x03, 0x50
        /*004a*/ 	.short	0x0000


	//----- nvinfo : EIATTR_MAXREG_COUNT
	.align		4
        /*004c*/ 	.byte	0x03, 0x1b
        /*004e*/ 	.short	0x00ff


	//----- nvinfo : EIATTR_EXTERNS
	.align		4
        /*0050*/ 	.byte	0x04, 0x0f
        /*0052*/ 	.short	(.L_17852 - .L_17851)


	//   ....[0]....
	.align		4
.L_17851:
        /*0054*/ 	.word	index@(__assertfail)


	//----- nvinfo : EIATTR_MERCURY_ISA_VERSION
	.align		4
.L_17852:
        /*0058*/ 	.byte	0x03, 0x5f
        /*005a*/ 	.short	0x0101


	//----- nvinfo : EIATTR_COOP_GROUP_MASK_REGIDS
	.align		4
        /*005c*/ 	.byte	0x04, 0x29
        /*005e*/ 	.short	(.L_17854 - .L_17853)


	//   ....[0]....
.L_17853:
        /*0060*/ 	.word	0xffffffff


	//   ....[1]....
        /*0064*/ 	.word	0xffffffff


	//   ....[2]....
        /*0068*/ 	.word	0xffffffff


	//   ....[3]....
        /*006c*/ 	.word	0xffffffff


	//   ....[4]....
        /*0070*/ 	.word	0xffffffff


	//   ....[5]....
        /*0074*/ 	.word	0xffffffff


	//   ....[6]....
        /*0078*/ 	.word	0xffffffff


	//   ....[7]....
        /*007c*/ 	.word	0xffffffff


	//   ....[8]....
        /*0080*/ 	.word	0xffffffff


	//   ....[9]....
        /*0084*/ 	.word	0xffffffff


	//   ....[10]....
        /*0088*/ 	.word	0x0500000f


	//   ....[11]....
        /*008c*/ 	.word	0x0500000f


	//   ....[12]....
        /*0090*/ 	.word	0x0500000f


	//   ....[13]....
        /*0094*/ 	.word	0x0500000f


	//   ....[14]....
        /*0098*/ 	.word	0x0500000f


	//   ....[15]....
        /*009c*/ 	.word	0x0500000f


	//   ....[16]....
        /*00a0*/ 	.word	0x0500000f


	//   ....[17]....
        /*00a4*/ 	.word	0x0500000f


	//   ....[18]....
        /*00a8*/ 	.word	0x0500000f


	//   ....[19]....
        /*00ac*/ 	.word	0x0500000f


	//----- nvinfo : EIATTR_COOP_GROUP_INSTR_OFFSETS
	.align		4
.L_17854:
        /*00b0*/ 	.byte	0x04, 0x28
        /*00b2*/ 	.short	(.L_17856 - .L_17855)


	//   ....[0]....
.L_17855:
        /*00b4*/ 	.word	0x00000c90


	//   ....[1]....
        /*00b8*/ 	.word	0x00000cd0


	//   ....[2]....
        /*00bc*/ 	.word	0x00000cf0


	//   ....[3]....
        /*00c0*/ 	.word	0x00000d10


	//   ....[4]....
        /*00c4*/ 	.word	0x00000d30


	//   ....[5]....
        /*00c8*/ 	.word	0x00001bb0


	//   ....[6]....
        /*00cc*/ 	.word	0x00001bd0


	//   ....[7]....
        /*00d0*/ 	.word	0x00001bf0


	//   ....[8]....
        /*00d4*/ 	.word	0x00001c10


	//   ....[9]....
        /*00d8*/ 	.word	0x00001c30


	//   ....[10]....
        /*00dc*/ 	.word	0x00003610


	//   ....[11]....
        /*00e0*/ 	.word	0x000036b0


	//   ....[12]....
        /*00e4*/ 	.word	0x00003710


	//   ....[13]....
        /*00e8*/ 	.word	0x00003770


	//   ....[14]....
        /*00ec*/ 	.word	0x000037d0


	//   ....[15]....
        /*00f0*/ 	.word	0x000046a0


	//   ....[16]....
        /*00f4*/ 	.word	0x00004700


	//   ....[17]....
        /*00f8*/ 	.word	0x00004760


	//   ....[18]....
        /*00fc*/ 	.word	0x000047c0


	//   ....[19]....
        /*0100*/ 	.word	0x00004820


	//----- nvinfo : EIATTR_VRC_CTA_INIT_COUNT
	.align		4
.L_17856:
        /*0104*/ 	.byte	0x02, 0x4a
	.zero		1
	.zero		1


	//----- nvinfo : EIATTR_SYSCALL_OFFSETS
	.align		4
        /*0108*/ 	.byte	0x04, 0x46
        /*010a*/ 	.short	(.L_17858 - .L_17857)


	//   ....[0]....
.L_17857:
        /*010c*/ 	.word	0x00000170


	//----- nvinfo : EIATTR_EXIT_INSTR_OFFSETS
	.align		4
.L_17858:
        /*0110*/ 	.byte	0x04, 0x1c
        /*0112*/ 	.short	(.L_17860 - .L_17859)


	//   ....[0]....
.L_17859:
        /*0114*/ 	.word	0x00000220


	//   ....[1]....
        /*0118*/ 	.word	0x000035b0


	//----- nvinfo : EIATTR_CRS_STACK_SIZE
	.align		4
.L_17860:
        /*011c*/ 	.byte	0x04, 0x1e
        /*011e*/ 	.short	(.L_17862 - .L_17861)
.L_17861:
        /*0120*/ 	.word	0x00000000


	//----- nvinfo : EIATTR_CBANK_PARAM_SIZE
	.align		4
.L_17862:
        /*0124*/ 	.byte	0x03, 0x19
        /*0126*/ 	.short	0x0040


	//----- nvinfo : EIATTR_PARAM_CBANK
	.align		4
        /*0128*/ 	.byte	0x04, 0x0a
        /*012a*/ 	.short	(.L_17864 - .L_17863)
	.align		4
.L_17863:
        /*012c*/ 	.word	index@(.nv.constant0._Z15SoftmaxWarpImplI24ElementwiseScaleMaskLoadIffbE11DirectStoreIffEfLi1ELi23ELi32ELi1ELb0EL9Algorithm0EEvT_T0_ll)
        /*0130*/ 	.short	0x0380
        /*0132*/ 	.short	0x0040


	//----- nvinfo : EIATTR_SW_WAR
	.align		4
.L_17864:
        /*0134*/ 	.byte	0x04, 0x36
        /*0136*/ 	.short	(.L_17866 - .L_17865)
.L_17865:
        /*0138*/ 	.word	0x00000008
.L_17866:


//--------------------- .nv.info._Z15SoftmaxWarpImplI24ElementwiseScaleMaskLoadIffbE11DirectStoreIffEfLi1ELi22ELi32ELi1ELb1EL9Algorithm0EEvT_T0_ll --------------------------
	.section	.nv.info._Z15SoftmaxWarpImplI24ElementwiseScaleMaskLoadIffbE11DirectStoreIffEfLi1ELi22ELi32ELi1ELb1EL9Algorithm0EEvT_T0_ll,"",@"SHT_CUDA_INFO"
	.sectionflags	@""
	.align	4


	//----- nvinfo : EIATTR_CUDA_API_VERSION
	.align		4
        /*0000*/ 	.byte	0x04, 0x37
        /*0002*/ 	.short	(.L_17868 - .L_17867)
.L_17867:
        /*0004*/ 	.word	0x00000082


	//----- nvinfo : EIATTR_KPARAM_INFO
	.align		4
.L_17868:
        /*0008*/ 	.byte	0x04, 0x17
        /*000a*/ 	.short	(.L_17870 - .L_17869)
.L_17869:
        /*000c*/ 	.word	0x00000000
        /*0010*/ 	.short	0x0003
        /*0012*/ 	.short	0x0038
        /*0014*/ 	.byte	0x00, 0xf0, 0x21, 0x00


	//----- nvinfo : EIATTR_KPARAM_INFO
	.align		4
.L_17870:
        /*0018*/ 	.byte	0x04, 0x17
        /*001a*/ 	.short	(.L_17872 - .L_17871)
.L_17871:
        /*001c*/ 	.word	0x00000000
        /*0020*/ 	.short	0x0002
        /*0022*/ 	.short	0x0030
        /*0024*/ 	.byte	0x00, 0xf0, 0x21, 0x00


	//----- nvinfo : EIATTR_KPARAM_INFO
	.align		4
.L_17872:
        /*0028*/ 	.byte	0x04, 0x17
        /*002a*/ 	.short	(.L_17874 - .L_17873)
.L_17873:
        /*002c*/ 	.word	0x00000000
        /*0030*/ 	.short	0x0001
        /*0032*/ 	.short	0x0020
        /*0034*/ 	.byte	0x00, 0xf0, 0x41, 0x00


	//----- nvinfo : EIATTR_KPARAM_INFO
	.align		4
.L_17874:
        /*0038*/ 	.byte	0x04, 0x17
        /*003a*/ 	.short	(.L_17876 - .L_17875)
.L_17875:
        /*003c*/ 	.word	0x00000000
        /*0040*/ 	.short	0x0000
        /*0042*/ 	.short	0x0000
        /*0044*/ 	.byte	0x00, 0xf0, 0x81, 0x00


	//----- nvinfo : EIATTR_SPARSE_MMA_MASK
	.align		4
.L_17876:
        /*0048*/ 	.byte	0x03, 0x50
        /*004a*/ 	.short	0x0000


	//----- nvinfo : EIATTR_MAXREG_COUNT
	.align		4
        /*004c*/ 	.byte	0x03, 0x1b
        /*004e*/ 	.short	0x00ff


	//----- nvinfo : EIATTR_EXTERNS
	.align		4
        /*0050*/ 	.byte	0x04, 0x0f
        /*0052*/ 	.short	(.L_17878 - .L_17877)


	//   ....[0]....
	.align		4
.L_17877:
        /*0054*/ 	.word	index@(__assertfail)


	//----- nvinfo : EIATTR_MERCURY_ISA_VERSION
	.align		4
.L_17878:
        /*0058*/ 	.byte	0x03, 0x5f
        /*005a*/ 	.short	0x0101


	//----- nvinfo : EIATTR_COOP_GROUP_MASK_REGIDS
	.align		4
        /*005c*/ 	.byte	0x04, 0x29
        /*005e*/ 	.short	(.L_17880 - .L_17879)


	//   ....[0]....
.L_17879:
        /*0060*/ 	.word	0xffffffff


	//   ....[1]....
        /*0064*/ 	.word	0xffffffff


	//   ....[2]....
        /*0068*/ 	.word	0xffffffff


	//   ....[3]....
        /*006c*/ 	.word	0xffffffff


	//   ....[4]....
        /*0070*/ 	.word	0xffffffff


	//   ....[5]....
        /*0074*/ 	.word	0xffffffff


	//   ....[6]....
        /*0078*/ 	.word	0xffffffff


	//   ....[7]....
        /*007c*/ 	.word	0xffffffff


	//   ....[8]....
        /*0080*/ 	.word	0xffffffff


	//   ....[9]....
        /*0084*/ 	.word	0xffffffff


	//   ....[10]....
        /*0088*/ 	.word	0x0500000f


	//   ....[11]....
        /*008c*/ 	.word	0x0500000f


	//   ....[12]....
        /*0090*/ 	.word	0x0500000f


	//   ....[13]....
        /*0094*/ 	.word	0x0500000f


	//   ....[14]....
        /*0098*/ 	.word	0x0500000f


	//   ....[15]....
        /*009c*/ 	.word	0x0500000f


	//   ....[16]....
        /*00a0*/ 	.word	0x0500000f


	//   ....[17]....
        /*00a4*/ 	.word	0x0500000f


	//   ....[18]....
        /*00a8*/ 	.word	0x0500000f


	//   ....[19]....
        /*00ac*/ 	.word	0x0500000f


	//----- nvinfo : EIATTR_COOP_GROUP_INSTR_OFFSETS
	.align		4
.L_17880:
        /*00b0*/ 	.byte	0x04, 0x28
        /*00b2*/ 	.short	(.L_17882 - .L_17881)


	//   ....[0]....
.L_17881:
        /*00b4*/ 	.word	0x00001940


	//   ....[1]....
        /*00b8*/ 	.word	0x00001980


	//   ....[2]....
        /*00bc*/ 	.word	0x000019a0


	//   ....[3]....
        /*00c0*/ 	.word	0x000019c0


	//   ....[4]....
        /*00c4*/ 	.word	0x000019e0


	//   ....[5]....
        /*00c8*/ 	.word	0x000027c0


	//   ....[6]....
        /*00cc*/ 	.word	0x000027e0


	//   ....[7]....
        /*00d0*/ 	.word	0x00002800


	//   ....[8]....
        /*00d4*/ 	.word	0x00002820


	//   ....[9]....
        /*00d8*/ 	.word	0x00002840


	//   ....[10]....
        /*00dc*/ 	.word	0x000044f0


	//   ....[11]....
        /*00e0*/ 	.word	0x00004590


	//   ....[12]....
        /*00e4*/ 	.word	0x000045f0


	//   ....[13]....
        /*00e8*/ 	.word	0x00004650


	//   ....[14]....
        /*00ec*/ 	.word	0x000046b0


	//   ....[15]....
        /*00f0*/ 	.word	0x000054e0


	//   ....[16]....
        /*00f4*/ 	.word	0x00005540


	//   ....[17]....
        /*00f8*/ 	.word	0x000055a0


	//   ....[18]....
        /*00fc*/ 	.word	0x00005600


	//   ....[19]....
        /*0100*/ 	.word	0x00005660


	//----- nvinfo : EIATTR_VRC_CTA_INIT_COUNT
	.align		4
.L_17882:
        /*0104*/ 	.byte	0x02, 0x4a
	.zero		1
	.zero		1


	//----- nvinfo : EIATTR_SYSCALL_OFFSETS
	.align		4
        /*0108*/ 	.byte	0x04, 0x46
        /*010a*/ 	.short	(.L_17884 - .L_17883)


	//   ....[0]....
.L_17883:
        /*010c*/ 	.word	0x00000190


	//----- nvinfo : EIATTR_EXIT_INSTR_OFFSETS
	.align		4
.L_17884:
        /*0110*/ 	.byte	0x04, 0x1c
        /*0112*/ 	.short	(.L_17886 - .L_17885)


	//   ....[0]....
.L_17885:
        /*0114*/ 	.word	0x00000220


	//   ....[1]....
        /*0118*/ 	.word	0x00004490


	//----- nvinfo : EIATTR_CRS_STACK_SIZE
	.align		4
.L_17886:
        /*011c*/ 	.byte	0x04, 0x1e
        /*011e*/ 	.short	(.L_17888 - .L_17887)
.L_17887:
        /*0120*/ 	.word	0x00000000


	//----- nvinfo : EIATTR_CBANK_PARAM_SIZE
	.align		4
.L_17888:
        /*0124*/ 	.byte	0x03, 0x19
        /*0126*/ 	.short	0x0040


	//----- nvinfo : EIATTR_PARAM_CBANK
	.align		4
        /*0128*/ 	.byte	0x04, 0x0a
        /*012a*/ 	.short	(.L_17890 - .L_17889)
	.align		4
.L_17889:
        /*012c*/ 	.word	index@(.nv.constant0._Z15SoftmaxWarpImplI24ElementwiseScaleMaskLoadIffbE11DirectStoreIffEfLi1ELi22ELi32ELi1ELb1EL9Algorithm0EEvT_T0_ll)
        /*0130*/ 	.short	0x0380
        /*0132*/ 	.short	0x0040


	//----- nvinfo : EIATTR_SW_WAR
	.align		4
.L_17890:
        /*0134*/ 	.byte	0x04, 0x36
        /*0136*/ 	.short	(.L_17892 - .L_17891)
.L_17891:
        /*0138*/ 	.word	0x00000008
.L_17892:


//--------------------- .nv.info._Z15SoftmaxWarpImplI24ElementwiseScaleMaskLoadIffbE11DirectStoreIffEfLi1ELi22ELi32ELi1ELb0EL9Algorithm0EEvT_T0_ll --------------------------
	.section	.nv.info._Z15SoftmaxWarpImplI24ElementwiseScaleMaskLoadIffbE11DirectStoreIffEfLi1ELi22ELi32ELi1ELb0EL9Algorithm0EEvT_T0_ll,"",@"SHT_CUDA_INFO"
	.sectionflags	@""
	.align	4


	//----- nvinfo : EIATTR_CUDA_API_VERSION
	.align		4
        /*0000*/ 	.byte	0x04, 0x37
        /*0002*/ 	.short	(.L_17894 - .L_17893)
.L_17893:
        /*0004*/ 	.word	0x00000082


	//----- nvinfo : EIATTR_KPARAM_INFO
	.align		4
.L_17894:
        /*0008*/ 	.byte	0x04, 0x17
        /*000a*/ 	.short	(.L_17896 - .L_17895)
.L_17895:
        /*000c*/ 	.word	0x00000000
        /*0010*/ 	.short	0x0003
        /*0012*/ 	.short	0x0038
        /*0014*/ 	.byte	0x00, 0xf0, 0x21, 0x00


	//----- nvinfo : EIATTR_KPARAM_INFO
	.align		4
.L_17896:
        /*0018*/ 	.byte	0x04, 0x17
        /*001a*/ 	.short	(.L_17898 - .L_17897)
.L_17897:
        /*001c*/ 	.word	0x00000000
        /*0020*/ 	.short	0x0002
        /*0022*/ 	.short	0x0030
        /*0024*/ 	.byte	0x00, 0xf0, 0x21, 0x00


	//----- nvinfo : EIATTR_KPARAM_INFO
	.align		4
.L_17898:
        /*0028*/ 	.byte	0x04, 0x17
        /*002a*/ 	.short	(.L_17900 - .L_17899)
.L_17899:
        /*002c*/ 	.word	0x00000000
        /*0030*/ 	.short	0x0001
        /*0032*/ 	.short	0x0020
        /*0034*/ 	.byte	0x00, 0xf0, 0x41, 0x00


	//----- nvinfo : EIATTR_KPARAM_INFO
	.align		4
.L_17900:
        /*0038*/ 	.byte	0x04, 0x17
        /*003a*/ 	.short	(.L_17902 - .L_17901)
.L_17901:
        /*003c*/ 	.word	0x00000000
        /*0040*/ 	.short	0x0000
        /*0042*/ 	.short	0x0000
        /*0044*/ 	.byte	0x00, 0xf0, 0x81, 0x00


	//----- nvinfo : EIATTR_SPARSE_MMA_MASK
	.align		4
.L_17902:
        /*0048*/ 	.byte	0x03, 0x50
        /*004a*/ 	.short	0x0000


	//----- nvinfo : EIATTR_MAXREG_COUNT
	.align		4
        /*004c*/ 	.byte	0x03, 0x1b
        /*004e*/ 	.short	0x00ff


	//----- nvinfo : EIATTR_EXTERNS
	.align		4
        /*0050*/ 	.byte	0x04, 0x0f
        /*0052*/ 	.short	(.L_17904 - .L_17903)


	//   ....[0]....
	.align		4
.L_17903:
        /*0054*/ 	.word	index@(__assertfail)


	//----- nvinfo : EIATTR_MERCURY_ISA_VERSION
	.align		4
.L_17904:
        /*0058*/ 	.byte	0x03, 0x5f
        /*005a*/ 	.short	0x0101


	//----- nvinfo : EIATTR_COOP_GROUP_MASK_REGIDS
	.align		4
        /*005c*/ 	.byte	0x04, 0x29
        /*005e*/ 	.short	(.L_17906 - .L_17905)


	//   ....[0]....
.L_17905:
        /*0060*/ 	.word	0xffffffff


	//   ....[1]....
        /*0064*/ 	.word	0xffffffff


	//   ....[2]....
        /*0068*/ 	.word	0xffffffff


	//   ....[3]....
        /*006c*/ 	.word	0xffffffff


	//   ....[4]....
        /*0070*/ 	.word	0xffffffff


	//   ....[5]....
        /*0074*/ 	.word	0xffffffff


	//   ....[6]....
        /*0078*/ 	.word	0xffffffff


	//   ....[7]....
        /*007c*/ 	.word	0xffffffff


	//   ....[8]....
        /*0080*/ 	.word	0xffffffff


	//   ....[9]....
        /*0084*/ 	.word	0xffffffff


	//   ....[10]....
        /*0088*/ 	.word	0x0500000f


	//   ....[11]....
        /*008c*/ 	.word	0x0500000f


	//   ....[12]....
        /*0090*/ 	.word	0x0500000f


	//   ....[13]....
        /*0094*/ 	.word	0x0500000f


	//   ....[14]....
        /*0098*/ 	.word	0x0500000f


	//   ....[15]....
        /*009c*/ 	.word	0x0500000f


	//   ....[16]....
        /*00a0*/ 	.word	0x0500000f


	//   ....[17]....
        /*00a4*/ 	.word	0x0500000f


	//   ....[18]....
        /*00a8*/ 	.word	0x0500000f


	//   ....[19]....
        /*00ac*/ 	.word	0x0500000f


	//----- nvinfo : EIATTR_COOP_GROUP_INSTR_OFFSETS
	.align		4
.L_17906:
        /*00b0*/ 	.byte	0x04, 0x28
        /*00b2*/ 	.short	(.L_17908 - .L_17907)


	//   ....[0]....
.L_17907:
        /*00b4*/ 	.word	0x00000bb0


	//   ....[1]....
        /*00b8*/ 	.word	0x00000be0


	//   ....[2]....
        /*00bc*/ 	.word	0x00000c10


	//   ....[3]....
        /*00c0*/ 	.word	0x00000c30


	//   ....[4]....
        /*00c4*/ 	.word	0x00000c50


	//   ....[5]....
        /*00c8*/ 	.word	0x00001a30


	//   ....[6]....
        /*00cc*/ 	.word	0x00001a50


	//   ....[7]....
        /*00d0*/ 	.word	0x00001a70


	//   ....[8]....
        /*00d4*/ 	.word	0x00001a90


	//   ....[9]....
        /*00d8*/ 	.word	0x00001ab0


	//   ....[10]....
        /*00dc*/ 	.word	0x00003380


	//   ....[11]....
        /*00e0*/ 	.word	0x00003400


	//   ....[12]....
        /*00e4*/ 	.word	0x00003460


	//   ....[13]....
        /*00e8*/ 	.word	0x000034c0


	//   ....[14]....
        /*00ec*/ 	.word	0x00003520


	//   ....[15]....
        /*00f0*/ 	.word	0x00004370


	//   ....[16]....
        /*00f4*/ 	.word	0x000043d0


	//   ....[17]....
        /*00f8*/ 	.word	0x00004430


	//   ....[18]....
        /*00fc*/ 	.word	0x00004490


	//   ....[19]....
        /*0100*/ 	.word	0x000044f0


	//----- nvinfo : EIATTR_VRC_CTA_INIT_COUNT
	.align		4
.L_17908:
        /*0104*/ 	.byte	0x02, 0x4a
	.zero		1
	.zero		1


	//----- nvinfo : EIATTR_SYSCALL_OFFSETS
	.align		4
        /*0108*/ 	.byte	0x04, 0x46
        /*010a*/ 	.short	(.L_17910 - .L_17909)


	//   ....[0]....
.L_17909:
        /*010c*/ 	.word	0x00000170


	//----- nvinfo : EIATTR_EXIT_INSTR_OFFSETS
	.align		4
.L_17910:
        /*0110*/ 	.byte	0x04, 0x1c
        /*0112*/ 	.short	(.L_17912 - .L_17911)


	//   ....[0]....
.L_17911:
        /*0114*/ 	.word	0x00000220


	//   ....[1]....
        /*0118*/ 	.word	0x00003320


	//----- nvinfo : EIATTR_CRS_STACK_SIZE
	.align		4
.L_17912:
        /*011c*/ 	.byte	0x04, 0x1e
        /*011e*/ 	.short	(.L_17914 - .L_17913)
.L_17913:
        /*0120*/ 	.word	0x00000000


	//----- nvinfo : EIATTR_CBANK_PARAM_SIZE
	.align		4
.L_17914:
        /*0124*/ 	.byte	0x03, 0x19
        /*0126*/ 	.short	0x0040


	//----- nvinfo : EIATTR_PARAM_CBANK
	.align		4
        /*0128*/ 	.byte	0x04, 0x0a
        /*012a*/ 	.short	(.L_17916 - .L_17915)
	.align		4
.L_17915:
        /*012c*/ 	.word	index@(.nv.constant0._Z15SoftmaxWarpImplI24ElementwiseScaleMaskLoadIffbE11DirectStoreIffEfLi1ELi22ELi32ELi1ELb0EL9Algorithm0EEvT_T0_ll)
        /*0130*/ 	.short	0x0380
        /*0132*/ 	.short	0x0040


	//----- nvinfo : EIATTR_SW_WAR
	.align		4
.L_17916:
        /*0134*/ 	.byte	0x04, 0x36
        /*0136*/ 	.short	(.L_17918 - .L_17917)
.L_17917:
        /*0138*/ 	.word	0x00000008
.L_17918:


//--------------------- .nv.info._Z15SoftmaxWarpImplI24ElementwiseScaleMaskLoadIffbE11DirectStoreIffEfLi1ELi21ELi32ELi1ELb1EL9Algorithm0EEvT_T0_ll --------------------------
	.section	.nv.info._Z15SoftmaxWarpImplI24ElementwiseScaleMaskLoadIffbE11DirectStoreIffEfLi1ELi21ELi32ELi1ELb1EL9Algorithm0EEvT_T0_ll,"",@"SHT_CUDA_INFO"
	.sectionflags	@""
	.align	4


	//----- nvinfo : EIATTR_CUDA_API_VERSION
	.align		4
        /*0000*/ 	.byte	0x04, 0x37
        /*0002*/ 	.short	(.L_17920 - .L_17919)
.L_17919:
        /*0004*/ 	.word	0x00000082


	//----- nvinfo : EIATTR_KPARAM_INFO
	.align		4
.L_17920:
        /*0008*/ 	.byte	0x04, 0x17
        /*000a*/ 	.short	(.L_17922 - .L_17921)
.L_17921:
        /*000c*/ 	.word	0x00000000
        /*0010*/ 	.short	0x0003
        /*0012*/ 	.short	0x0038
        /*0014*/ 	.byte	0x00, 0xf0, 0x21, 0x00


	//----- nvinfo : EIATTR_KPARAM_INFO
	.align		4
.L_17922:
        /*0018*/ 	.byte	0x04, 0x17
        /*001a*/ 	.short	(.L_17924 - .L_17923)
.L_17923:
        /*001c*/ 	.word	0x00000000
        /*0020*/ 	.short	0x0002
        /*0022*/ 	.short	0x0030
        /*0024*/ 	.byte	0x00, 0xf0, 0x21, 0x00


	//----- nvinfo : EIATTR_KPARAM_INFO
	.align		4
.L_17924:
        /*0028*/ 	.byte	0x04, 0x17
        /*002a*/ 	.short	(.L_17926 - .L_17925)
.L_17925:
        /*002c*/ 	.word	0x00000000
        /*0030*/ 	.short	0x0001
        /*0032*/ 	.short	0x0020
        /*0034*/ 	.byte	0x00, 0xf0, 0x41, 0x00


	//----- nvinfo : EIATTR_KPARAM_INFO
	.align		4
.L_17926:
        /*0038*/ 	.byte	0x04, 0x17
        /*003a*/ 	.short	(.L_17928 - .L_17927)
.L_17927:
        /*003c*/ 	.word	0x00000000
        /*0040*/ 	.short	0x0000
        /*0042*/ 	.short	0x0000
        /*0044*/ 	.byte	0x00, 0xf0, 0x81, 0x00


	//----- nvinfo : EIATTR_SPARSE_MMA_MASK
	.align		4
.L_17928:
        /*0048*/ 	.byte	0x03, 0x50
        /*004a*/ 	.short	0x0000


	//----- nvinfo : EIATTR_MAXREG_COUNT
	.align		4
        /*004c*/ 	.byte	0x03, 0x1b
        /*004e*/ 	.short	0x00ff


	//----- nvinfo : EIATTR_EXTERNS
	.align		4
        /*0050*/ 	.byte	0x04, 0x0f
        /*0052*/ 	.short	(.L_17930 - .L_17929)


	//   ....[0]....
	.align		4
.L_17929:
        /*0054*/ 	.word	index@(__assertfail)


	//----- nvinfo : EIATTR_MERCURY_ISA_VERSION
	.align		4
.L_17930:
        /*0058*/ 	.byte	0x03, 0x5f
        /*005a*/ 	.short	0x0101


	//----- nvinfo : EIATTR_COOP_GROUP_MASK_REGIDS
	.align		4
        /*005c*/ 	.byte	0x04, 0x29
        /*005e*/ 	.short	(.L_17932 - .L_17931)


	//   ....[0]....
.L_17931:
        /*0060*/ 	.word	0xffffffff


	//   ....[1]....
        /*0064*/ 	.word	0xffffffff


	//   ....[2]....
        /*0068*/ 	.word	0xffffffff


	//   ....[3]....
        /*006c*/ 	.word	0xffffffff


	//   ....[4]....
        /*0070*/ 	.word	0xffffffff


	//   ....[5]....
        /*0074*/ 	.word	0xffffffff


	//   ....[6]....
        /*0078*/ 	.word	0xffffffff


	//   ....[7]....
        /*007c*/ 	.word	0xffffffff


	//   ....[8]....
        /*0080*/ 	.word	0xffffffff


	//   ....[9]....
        /*0084*/ 	.word	0xffffffff


	//   ....[10]....
        /*0088*/ 	.word	0x0500000f


	//   ....[11]....
        /*008c*/ 	.word	0x0500000f


	//   ....[12]....
        /*0090*/ 	.word	0x0500000f


	//   ....[13]....
        /*0094*/ 	.word	0x0500000f


	//   ....[14]....
        /*0098*/ 	.word	0x0500000f


	//   ....[15]....
        /*009c*/ 	.word	0x0500000f


	//   ....[16]....
        /*00a0*/ 	.word	0x0500000f


	//   ....[17]....
        /*00a4*/ 	.word	0x0500000f


	//   ....[18]....
        /*00a8*/ 	.word	0x0500000f


	//   ....[19]....
        /*00ac*/ 	.word	0x0500000f


	//----- nvinfo : EIATTR_COOP_GROUP_INSTR_OFFSETS
	.align		4
.L_17932:
        /*00b0*/ 	.byte	0x04, 0x28
        /*00b2*/ 	.short	(.L_17934 - .L_17933)


	//   ....[0]....
.L_17933:
        /*00b4*/ 	.word	0x00001840


	//   ....[1]....
        /*00b8*/ 	.word	0x00001880


	//   ....[2]....
        /*00bc*/ 	.word	0x000018a0


	//   ....[3]....
        /*00c0*/ 	.word	0x000018c0


	//   ....[4]....
        /*00c4*/ 	.word	0x000018e0


	//   ....[5]....
        /*00c8*/ 	.word	0x00002620


	//   ....[6]....
        /*00cc*/ 	.word	0x00002640


	//   ....[7]....
        /*00d0*/ 	.word	0x00002660


	//   ....[8]....
        /*00d4*/ 	.word	0x00002680


	//   ....[9]....
        /*00d8*/ 	.word	0x000026a0


	//   ....[10]....
        /*00dc*/ 	.word	0x00004200


	//   ....[11]....
        /*00e0*/ 	.word	0x00004290


	//   ....[12]....
        /*00e4*/ 	.word	0x000042f0


	//   ....[13]....
        /*00e8*/ 	.word	0x00004350


	//   ....[14]....
        /*00ec*/ 	.word	0x000043b0


	//   ....[15]....
        /*00f0*/ 	.word	0x00005150


	//   ....[16]....
        /*00f4*/ 	.word	0x000051b0


	//   ....[17]....
        /*00f8*/ 	.word	0x00005210


	//   ....[18]....
        /*00fc*/ 	.word	0x00005270


	//   ....[19]....
        /*0100*/ 	.word	0x000052d0


	//----- nvinfo : EIATTR_VRC_CTA_INIT_COUNT
	.align		4
.L_17934:
        /*0104*/ 	.byte	0x02, 0x4a
	.zero		1
	.zero		1


	//----- nvinfo : EIATTR_SYSCALL_OFFSETS
	.align		4
        /*0108*/ 	.byte	0x04, 0x46
        /*010a*/ 	.short	(.L_17936 - .L_17935)


	//   ....[0]....
.L_17935:
        /*010c*/ 	.word	0x00000190


	//----- nvinfo : EIATTR_EXIT_INSTR_OFFSETS
	.align		4
.L_17936:
        /*0110*/ 	.byte	0x04, 0x1c
        /*0112*/ 	.short	(.L_17938 - .L_17937)


	//   ....[0]....
.L_17937:
        /*0114*/ 	.word	0x00000240


	//   ....[1]....
        /*0118*/ 	.word	0x000041a0


	//----- nvinfo : EIATTR_CRS_STACK_SIZE
	.align		4
.L_17938:
        /*011c*/ 	.byte	0x04, 0x1e
        /*011e*/ 	.short	(.L_17940 - .L_17939)
.L_17939:
        /*0120*/ 	.word	0x00000000


	//----- nvinfo : EIATTR_CBANK_PARAM_SIZE
	.align		4
.L_17940:
        /*0124*/ 	.byte	0x03, 0x19
        /*0126*/ 	.short	0x0040


	//----- nvinfo : EIATTR_PARAM_CBANK
	.align		4
        /*0128*/ 	.byte	0x04, 0x0a
        /*012a*/ 	.short	(.L_17942 - .L_17941)
	.align		4
.L_17941:
        /*012c*/ 	.word	index@(.nv.constant0._Z15SoftmaxWarpImplI24ElementwiseScaleMaskLoadIffbE11DirectStoreIffEfLi1ELi21ELi32ELi1ELb1EL9Algorithm0EEvT_T0_ll)
        /*0130*/ 	.short	0x0380
        /*0132*/ 	.short	0x0040


	//----- nvinfo : EIATTR_SW_WAR
	.align		4
.L_17942:
        /*0134*/ 	.byte	0x04, 0x36
        /*0136*/ 	.short	(.L_17944 - .L_17943)
.L_17943:
        /*0138*/ 	.word	0x00000008
.L_17944:


//--------------------- .nv.info._Z15SoftmaxWarpImplI24ElementwiseScaleMaskLoadIffbE11DirectStoreIffEfLi1ELi21ELi32ELi1ELb0EL9Algorithm0EEvT_T0_ll --------------------------
	.section	.nv.info._Z15SoftmaxWarpImplI24ElementwiseScaleMaskLoadIffbE11DirectStoreIffEfLi1ELi21ELi32ELi1ELb0EL9Algorithm0EEvT_T0_ll,"",@"SHT_CUDA_INFO"
	.sectionflags	@""
	.align	4


	//----- nvinfo : EIATTR_CUDA_API_VERSION
	.align		4
        /*0000*/ 	.byte	0x04, 0x37
        /*0002*/ 	.short	(.L_17946 - .L_17945)
.L_17945:
        /*0004*/ 	.word	0x00000082


	//----- nvinfo : EIATTR_KPARAM_INFO
	.align		4
.L_17946:
        /*0008*/ 	.byte	0x04, 0x17
        /*000a*/ 	.short	(.L_17948 - .L_17947)
.L_17947:
        /*000c*/ 	.word	0x00000000
        /*0010*/ 	.short	0x0003
        /*0012*/ 	.short	0x0038
        /*0014*/ 	.byte	0x00, 0xf0, 0x21, 0x00


	//----- nvinfo : EIATTR_KPARAM_INFO
	.align		4
.L_17948:
        /*0018*/ 	.byte	0x04, 0x17
        /*001a*/ 	.short	(.L_17950 - .L_17949)
.L_17949:
        /*001c*/ 	.word	0x00000000
        /*0020*/ 	.short	0x0002
        /*0022*/ 	.short	0x0030
        /*0024*/ 	.byte	0x00, 0xf0, 0x21, 0x00


	//----- nvinfo : EIATTR_KPARAM_INFO
	.align		4
.L_17950:
        /*0028*/ 	.byte	0x04, 0x17
        /*002a*/ 	.short	(.L_17952 - .L_17951)
.L_17951:
        /*002c*/ 	.word	0x00000000
        /*0030*/ 	.short	0x0001
        /*0032*/ 	.short	0x0020
        /*0034*/ 	.byte	0x00, 0xf0, 0x41, 0x00


	//----- nvinfo : EIATTR_KPARAM_INFO
	.align		4
.L_17952:
        /*0038*/ 	.byte	0x04, 0x17
        /*003a*/ 	.short	(.L_17954 - .L_17953)
.L_17953:
        /*003c*/ 	.word	0x00000000
        /*0040*/ 	.short	0x0000
        /*0042*/ 	.short	0x0000
        /*0044*/ 	.byte	0x00, 0xf0, 0x81, 0x00


	//----- nvinfo : EIATTR_SPARSE_MMA_MASK
	.align		4
.L_17954:
        /*0048*/ 	.byte	0x03, 0x50
        /*004a*/ 	.short	0x0000


	//----- nvinfo : EIATTR_MAXREG_COUNT
	.align		4
        /*004c*/ 	.byte	0x03, 0x1b
        /*004e*/ 	.short	0x00ff


	//----- nvinfo : EIATTR_EXTERNS
	.align		4
        /*0050*/ 	.byte	0x04, 0x0f
        /*0052*/ 	.short	(.L_17956 - .L_17955)


	//   ....[0]....
	.align		4
.L_17955:
        /*0054*/ 	.word	index@(__assertfail)


	//----- nvinfo : EIATTR_MERCURY_ISA_VERSION
	.align		4
.L_17956:
        /*0058*/ 	.byte	0x03, 0x5f
        /*005a*/ 	.short	0x0101


	//----- nvinfo : EIATTR_COOP_GROUP_MASK_REGIDS
	.align		4
        /*005c*/ 	.byte	0x04, 0x29
        /*005e*/ 	.short	(.L_17958 - .L_17957)


	//   ....[0]....
.L_17957:
        /*0060*/ 	.word	0xffffffff


	//   ....[1]....
        /*0064*/ 	.word	0xffffffff


	//   ....[2]....
        /*0068*/ 	.word	0xffffffff


	//   ....[3]....
        /*006c*/ 	.word	0xffffffff


	//   ....[4]....
        /*0070*/ 	.word	0xffffffff


	//   ....[5]....
        /*0074*/ 	.word	0xffffffff


	//   ....[6]....
        /*0078*/ 	.word	0xffffffff


	//   ....[7]....
        /*007c*/ 	.word	0xffffffff


	//   ....[8]....
        /*0080*/ 	.word	0xffffffff


	//   ....[9]....
        /*0084*/ 	.word	0xffffffff


	//   ....[10]....
        /*0088*/ 	.word	0x0500000f


	//   ....[11]....
        /*008c*/ 	.word	0x0500000f


	//   ....[12]....
        /*0090*/ 	.word	0x0500000f


	//   ....[13]....
        /*0094*/ 	.word	0x0500000f


	//   ....[14]....
        /*0098*/ 	.word	0x0500000f


	//   ....[15]....
        /*009c*/ 	.word	0x0500000f


	//   ....[16]....
        /*00a0*/ 	.word	0x0500000f


	//   ....[17]....
        /*00a4*/ 	.word	0x0500000f


	//   ....[18]....
        /*00a8*/ 	.word	0x0500000f


	//   ....[19]....
        /*00ac*/ 	.word	0x0500000f


	//----- nvinfo : EIATTR_COOP_GROUP_INSTR_OFFSETS
	.align		4
.L_17958:
        /*00b0*/ 	.byte	0x04, 0x28
        /*00b2*/ 	.short	(.L_17960 - .L_17959)


	//   ....[0]....
.L_17959:
        /*00b4*/ 	.word	0x00000b60


	//   ....[1]....
        /*00b8*/ 	.word	0x00000ba0


	//   ....[2]....
        /*00bc*/ 	.word	0x00000bc0


	//   ....[3]....
        /*00c0*/ 	.word	0x00000be0


	//   ....[4]....
        /*00c4*/ 	.word	0x00000c00


	//   ....[5]....
        /*00c8*/ 	.word	0x00001940


	//   ....[6]....
        /*00cc*/ 	.word	0x00001960


	//   ....[7]....
        /*00d0*/ 	.word	0x00001980


	//   ....[8]....
        /*00d4*/ 	.word	0x000019a0


	//   ....[9]....
        /*00d8*/ 	.word	0x000019c0


	//   ....[10]....
        /*00dc*/ 	.word	0x00003190


	//   ....[11]....
        /*00e0*/ 	.word	0x00003220


	//   ....[12]....
        /*00e4*/ 	.word	0x00003280


	//   ....[13]....
        /*00e8*/ 	.word	0x000032e0


	//   ....[14]....
        /*00ec*/ 	.word	0x00003340


	//   ....[15]....
        /*00f0*/ 	.word	0x000040e0


	//   ....[16]....
        /*00f4*/ 	.word	0x00004140


	//   ....[17]....
        /*00f8*/ 	.word	0x000041a0


	//   ....[18]....
        /*00fc*/ 	.word	0x00004200


	//   ....[19]....
        /*0100*/ 	.word	0x00004260


	//----- nvinfo : EIATTR_VRC_CTA_INIT_COUNT
	.align		4
.L_17960:
        /*0104*/ 	.byte	0x02, 0x4a
	.zero		1
	.zero		1


	//----- nvinfo : EIATTR_SYSCALL_OFFSETS
	.align		4
        /*0108*/ 	.byte	0x04, 0x46
        /*010a*/ 	.short	(.L_17962 - .L_17961)


	//   ....[0]....
.L_17961:
        /*010c*/ 	.word	0x00000170


	//----- nvinfo : EIATTR_EXIT_INSTR_OFFSETS
	.align		4
.L_17962:
        /*0110*/ 	.byte	0x04, 0x1c
        /*0112*/ 	.short	(.L_17964 - .L_17963)


	//   ....[0]....
.L_17963:
        /*0114*/ 	.word	0x00000220


	//   ....[1]....
        /*0118*/ 	.word	0x00003130


	//----- nvinfo : EIATTR_CRS_STACK_SIZE
	.align		4
.L_17964:
        /*011c*/ 	.byte	0x04, 0x1e
        /*011e*/ 	.short	(.L_17966 - .L_17965)
.L_17965:
        /*0120*/ 	.word	0x00000000


	//----- nvinfo : EIATTR_CBANK_PARAM_SIZE
	.align		4
.L_17966:
        /*0124*/ 	.byte	0x03, 0x19
        /*0126*/ 	.short	0x0040


	//----- nvinfo : EIATTR_PARAM_CBANK
	.align		4
        /*0128*/ 	.byte	0x04, 0x0a
        /*012a*/ 	.short	(.L_17968 - .L_17967)
	.align		4
.L_17967:
        /*012c*/ 	.word	index@(.nv.constant0._Z15SoftmaxWarpImplI24ElementwiseScaleMaskLoadIffbE11DirectStoreIffEfLi1ELi21ELi32ELi1ELb0EL9Algorithm0EEvT_T0_ll)
        /*0130*/ 	.short	0x0380
        /*0132*/ 	.short	0x0040


	//----- nvinfo : EIATTR_SW_WAR
	.align		4
.L_17968:
        /*0134*/ 	.byte	0x04, 0x36
        /*0136*/ 	.short	(.L_17970 - .L_17969)
.L_17969:
        /*0138*/ 	.word	0x00000008
.L_17970:


//--------------------- .nv.info._Z15SoftmaxWarpImplI24ElementwiseScaleMaskLoadIffbE11DirectStoreIffEfLi1ELi20ELi32ELi1ELb1EL9Algorithm0EEvT_T0_ll --------------------------
	.section	.nv.info._Z15SoftmaxWarpImplI24ElementwiseScaleMaskLoadIffbE11DirectStoreIffEfLi1ELi20ELi32ELi1ELb1EL9Algorithm0EEvT_T0_ll,"",@"SHT_CUDA_INFO"
	.sectionflags	@""
	.align	4


	//----- nvinfo : EIATTR_CUDA_API_VERSION
	.align		4
        /*0000*/ 	.byte	0x04, 0x37
        /*0002*/ 	.short	(.L_17972 - .L_17971)
.L_17971:
        /*0004*/ 	.word	0x00000082


	//----- nvinfo : EIATTR_KPARAM_INFO
	.align		4
.L_17972:
        /*0008*/ 	.byte	0x04, 0x17
        /*000a*/ 	.short	(.L_17974 - .L_17973)
.L_17973:
        /*000c*/ 	.word	0x00000000
        /*0010*/ 	.short	0x0003
        /*0012*/ 	.short	0x0038
        /*0014*/ 	.byte	0x00, 0xf0, 0x21, 0x00


	//----- nvinfo : EIATTR_KPARAM_INFO
	.align		4
.L_17974:
        /*0018*/ 	.byte	0x04, 0x17
        /*001a*/ 	.short	(.L_17976 - .L_17975)
.L_17975:
        /*001c*/ 	.word	0x00000000
        /*0020*/ 	.short	0x0002
        /*0022*/ 	.short	0x0030
        /*0024*/ 	.byte	0x00, 0xf0, 0x21, 0x00


	//----- nvinfo : EIATTR_KPARAM_INFO
	.align		4
.L_17976:
        /*0028*/ 	.byte	0x04, 0x17
        /*002a*/ 	.short	(.L_17978 - .L_17977)
.L_17977:
        /*002c*/ 	.word	0x00000000
        /*0030*/ 	.short	0x0001
        /*0032*/ 	.short	0x0020
        /*0034*/ 	.byte	0x00, 0xf0, 0x41, 0x00


	//----- nvinfo : EIATTR_KPARAM_INFO
	.align		4
.L_17978:
        /*0038*/ 	.byte	0x04, 0x17
        /*003a*/ 	.short	(.L_17980 - .L_17979)
.L_17979:
        /*003c*/ 	.word	0x00000000
        /*0040*/ 	.short	0x0000
        /*0042*/ 	.short	0x0000
        /*0044*/ 	.byte	0x00, 0xf0, 0x81, 0x00


	//----- nvinfo : EIATTR_SPARSE_MMA_MASK
	.align		4
.L_17980:
        /*0048*/ 	.byte	0x03, 0x50
        /*004a*/ 	.short	0x0000


	//----- nvinfo : EIATTR_MAXREG_COUNT
	.align		4
        /*004c*/ 	.byte	0x03, 0x1b
        /*004e*/ 	.short	0x00ff


	//----- nvinfo : EIATTR_EXTERNS
	.align		4
        /*0050*/ 	.byte	0x04, 0x0f
        /*0052*/ 	.short	(.L_17982 - .L_17981)


	//   ....[0]....
	.align		4
.L_17981:
        /*0054*/ 	.word	index@(__assertfail)


	//----- nvinfo : EIATTR_MERCURY_ISA_VERSION
	.align		4
.L_17982:
        /*0058*/ 	.byte	0x03, 0x5f
        /*005a*/ 	.short	0x0101


	//----- nvinfo : EIATTR_COOP_GROUP_MASK_REGIDS
	.align		4
        /*005c*/ 	.byte	0x04, 0x29
        /*005e*/ 	.short	(.L_17984 - .L_17983)


	//   ....[0]....
.L_17983:
        /*0060*/ 	.word	0xffffffff


	//   ....[1]....
        /*0064*/ 	.word	0xffffffff


	//   ....[2]....
        /*0068*/ 	.word	0xffffffff


	//   ....[3]....
        /*006c*/ 	.word	0xffffffff


	//   ....[4]....
        /*0070*/ 	.word	0xffffffff


	//   ....[5]....
        /*0074*/ 	.word	0xffffffff


	//   ....[6]....
        /*0078*/ 	.word	0xffffffff


	//   ....[7]....
        /*007c*/ 	.word	0xffffffff


	//   ....[8]....
        /*0080*/ 	.word	0xffffffff


	//   ....[9]....
        /*0084*/ 	.word	0xffffffff


	//   ....[10]....
        /*0088*/ 	.word	0x0500000f


	//   ....[11]....
        /*008c*/ 	.word	0x0500000f


	//   ....[12]....
        /*0090*/ 	.word	0x0500000f


	//   ....[13]....
        /*0094*/ 	.word	0x0500000f


	//   ....[14]....
        /*0098*/ 	.word	0x0500000f


	//   ....[15]....
        /*009c*/ 	.word	0x0500000f


	//   ....[16]....
        /*00a0*/ 	.word	0x0500000f


	//   ....[17]....
        /*00a4*/ 	.word	0x0500000f


	//   ....[18]....
        /*00a8*/ 	.word	0x0500000f


	//   ....[19]....
        /*00ac*/ 	.word	0x0500000f


	//----- nvinfo : EIATTR_COOP_GROUP_INSTR_OFFSETS
	.align		4
.L_17984:
        /*00b0*/ 	.byte	0x04, 0x28
        /*00b2*/ 	.short	(.L_17986 - .L_17985)


	//   ....[0]....
.L_17985:
        /*00b4*/ 	.word	0x00001740


	//   ....[1]....
        /*00b8*/ 	.word	0x00001780


	//   ....[2]....
        /*00bc*/ 	.word	0x000017a0


	//   ....[3]....
        /*00c0*/ 	.word	0x000017c0


	//   ....[4]....
        /*00c4*/ 	.word	0x000017e0


	//   ....[5]....
        /*00c8*/ 	.word	0x00002480


	//   ....[6]....
        /*00cc*/ 	.word	0x000024a0


	//   ....[7]....
        /*00d0*/ 	.word	0x000024c0


	//   ....[8]....
        /*00d4*/ 	.word	0x000024e0


	//   ....[9]....
        /*00d8*/ 	.word	0x00002500


	//   ....[10]....
        /*00dc*/ 	.word	0x00003df0


	//   ....[11]....
        /*00e0*/ 	.word	0x00003e70


	//   ....[12]....
        /*00e4*/ 	.word	0x00003ed0


	//   ....[13]....
        /*00e8*/ 	.word	0x00003f30


	//   ....[14]....
        /*00ec*/ 	.word	0x00003f90


	//   ....[15]....
        /*00f0*/ 	.word	0x00004ca0


	//   ....[16]....
        /*00f4*/ 	.word	0x00004d00


	//   ....[17]....
        /*00f8*/ 	.word	0x00004d60


	//   ....[18]....
        /*00fc*/ 	.word	0x00004dc0


	//   ....[19]....
        /*0100*/ 	.word	0x00004e20


	//----- nvinfo : EIATTR_VRC_CTA_INIT_COUNT
	.align		4
.L_17986:
        /*0104*/ 	.byte	0x02, 0x4a
	.zero		1
	.zero		1


	//----- nvinfo : EIATTR_SYSCALL_OFFSETS
	.align		4
        /*0108*/ 	.byte	0x04, 0x46
        /*010a*/ 	.short	(.L_17988 - .L_17987)


	//   ....[0]....
.L_17987:
        /*010c*/ 	.word	0x00000190


	//----- nvinfo : EIATTR_EXIT_INSTR_OFFSETS
	.align		4
.L_17988:
        /*0110*/ 	.byte	0x04, 0x1c
        /*0112*/ 	.short	(.L_17990 - .L_17989)


	//   ....[0]....
.L_17989:
        /*0114*/ 	.word	0x00000240


	//   ....[1]....
        /*0118*/ 	.word	0x00003d90


	//----- nvinfo : EIATTR_CRS_STACK_SIZE
	.align		4
.L_17990:
        /*011c*/ 	.byte	0x04, 0x1e
        /*011e*/ 	.short	(.L_17992 - .L_17991)
.L_17991:
        /*0120*/ 	.word	0x00000000


	//----- nvinfo : EIATTR_CBANK_PARAM_SIZE
	.align		4
.L_17992:
        /*0124*/ 	.byte	0x03, 0x19
        /*0126*/ 	.short	0x0040


	//----- nvinfo : EIATTR_PARAM_CBANK
	.align		4
        /*0128*/ 	.byte	0x04, 0x0a
        /*012a*/ 	.short	(.L_17994 - .L_17993)
	.align		4
.L_17993:
        /*012c*/ 	.word	index@(.nv.constant0._Z15SoftmaxWarpImplI24ElementwiseScaleMaskLoadIffbE11DirectStoreIffEfLi1ELi20ELi32ELi1ELb1EL9Algorithm0EEvT_T0_ll)
        /*0130*/ 	.short	0x0380
        /*0132*/ 	.short	0x0040


	//----- nvinfo : EIATTR_SW_WAR
	.align		4
.L_17994:
        /*0134*/ 	.byte	0x04, 0x36
        /*0136*/ 	.short	(.L_17996 - .L_17995)
.L_17995:
        /*0138*/ 	.word	0x00000008
.L_17996:


//--------------------- .nv.info._Z15SoftmaxWarpImplI24ElementwiseScaleMaskLoadIffbE11DirectStoreIffEfLi1ELi20ELi32ELi1ELb0EL9Algorithm0EEvT_T0_ll --------------------------
	.section	.nv.info._Z15SoftmaxWarpImplI24ElementwiseScaleMaskLoadIffbE11DirectStoreIffEfLi1ELi20ELi32ELi1ELb0EL9Algorithm0EEvT_T0_ll,"",@"SHT_CUDA_INFO"
	.sectionflags	@""
	.align	4


	//----- nvinfo : EIATTR_CUDA_API_VERSION
	.align		4
        /*0000*/ 	.byte	0x04, 0x37
        /*0002*/ 	.short	(.L_17998 - .L_17997)
.L_17997:
        /*0004*/ 	.word	0x00000082


	//----- nvinfo : EIATTR_KPARAM_INFO
	.align		4
.L_17998:
        /*0008*/ 	.byte	0x04, 0x17
        /*000a*/ 	.short	(.L_18000 - .L_17999)
.L_17999:
        /*000c*/ 	.word	0x00000000
        /*0010*/ 	.short	0x0003
        /*0012*/ 	.short	0x0038
        /*0014*/ 	.byte	0x00, 0xf0, 0x21, 0x00


	//----- nvinfo : EIATTR_KPARAM_INFO
	.align		4
.L_18000:
        /*0018*/ 	.byte	0x04, 0x17
        /*001a*/ 	.short	(.L_18002 - .L_18001)
.L_18001:
        /*001c*/ 	.word	0x00000000
        /*0020*/ 	.short	0x0002
        /*0022*/ 	.short	0x0030
        /*0024*/ 	.byte	0x00, 0xf0, 0x21, 0x00


	//----- nvinfo : EIATTR_KPARAM_INFO
	.align		4
.L_18002:
        /*0028*/ 	.byte	0x04, 0x17
        /*002a*/ 	.short	(.L_18004 - .L_18003)
.L_18003:
        /*002c*/ 	.word	0x00000000
        /*0030*/ 	.short	0x0001
        /*0032*/ 	.short	0x0020
        /*0034*/ 	.byte	0x00, 0xf0, 0x41, 0x00


	//----- nvinfo : EIATTR_KPARAM_INFO
	.align		4
.L_18004:
        /*0038*/ 	.byte	0x04, 0x17
        /*003a*/ 	.short	(.L_18006 - .L_18005)
.L_18005:
        /*003c*/ 	.word	0x00000000
        /*0040*/ 	.short	0x0000
        /*0042*/ 	.short	0x0000
        /*0044*/ 	.byte	0x00, 0xf0, 0x81, 0x00


	//----- nvinfo : EIATTR_SPARSE_MMA_MASK
	.align		4
.L_18006:
        /*0048*/ 	.byte	0x03, 0x50
        /*004a*/ 	.short	0x0000


	//----- nvinfo : EIATTR_MAXREG_COUNT
	.align		4
        /*004c*/ 	.byte	0x03, 0x1b
        /*004e*/ 	.short	0x00ff


	//----- nvinfo : EIATTR_EXTERNS
	.align		4
        /*0050*/ 	.byte	0x04, 0x0f
        /*0052*/ 	.short	(.L_18008 - .L_18007)


	//   ....[0]....
	.align		4
.L_18007:
        /*0054*/ 	.word	index@(__assertfail)


	//----- nvinfo : EIATTR_MERCURY_ISA_VERSION
	.align		4
.L_18008:
        /*0058*/ 	.byte	0x03, 0x5f
        /*005a*/ 	.short	0x0101


	//----- nvinfo : EIATTR_COOP_GROUP_MASK_REGIDS
	.align		4
        /*005c*/ 	.byte	0x04, 0x29
        /*005e*/ 	.short	(.L_18010 - .L_18009)


	//   ....[0]....
.L_18009:
        /*0060*/ 	.word	0xffffffff


	//   ....[1]....
        /*0064*/ 	.word	0xffffffff


	//   ....[2]....
        /*0068*/ 	.word	0xffffffff


	//   ....[3]....
        /*006c*/ 	.word	0xffffffff


	//   ....[4]....
        /*0070*/ 	.word	0xffffffff


	//   ....[5]....
        /*0074*/ 	.word	0xffffffff


	//   ....[6]....
        /*0078*/ 	.word	0xffffffff


	//   ....[7]....
        /*007c*/ 	.word	0xffffffff


	//   ....[8]....
        /*0080*/ 	.word	0xffffffff


	//   ....[9]....
        /*0084*/ 	.word	0xffffffff


	//   ....[10]....
        /*0088*/ 	.word	0x0500000f


	//   ....[11]....
        /*008c*/ 	.word	0x0500000f


	//   ....[12]....
        /*0090*/ 	.word	0x0500000f


	//   ....[13]....
        /*0094*/ 	.word	0x0500000f


	//   ....[14]....
        /*0098*/ 	.word	0x0500000f


	//   ....[15]....
        /*009c*/ 	.word	0x0500000f


	//   ....[16]....
        /*00a0*/ 	.word	0x0500000f


	//   ....[17]....
        /*00a4*/ 	.word	0x0500000f


	//   ....[18]....
        /*00a8*/ 	.word	0x0500000f


	//   ....[19]....
        /*00ac*/ 	.word	0x0500000f


	//----- nvinfo : EIATTR_COOP_GROUP_INSTR_OFFSETS
	.align		4
.L_18010:
        /*00b0*/ 	.byte	0x04, 0x28
        /*00b2*/ 	.short	(.L_18012 - .L_18011)


	//   ....[0]....
.L_18011:
        /*00b4*/ 	.word	0x00000b20


	//   ....[1]....
        /*00b8*/ 	.word	0x00000b60


	//   ....[2]....
        /*00bc*/ 	.word	0x00000b80


	//   ....[3]....
        /*00c0*/ 	.word	0x00000ba0


	//   ....[4]....
        /*00c4*/ 	.word	0x00000bc0


	//   ....[5]....
        /*00c8*/ 	.word	0x00001860


	//   ....[6]....
        /*00cc*/ 	.word	0x00001880


	//   ....[7]....
        /*00d0*/ 	.word	0x000018a0


	//   ....[8]....
        /*00d4*/ 	.word	0x000018c0


	//   ....[9]....
        /*00d8*/ 	.word	0x000018e0


	//   ....[10]....
        /*00dc*/ 	.word	0x00002e80


	//   ....[11]....
        /*00e0*/ 	.word	0x00002f00


	//   ....[12]....
        /*00e4*/ 	.word	0x00002f60


	//   ....[13]....
        /*00e8*/ 	.word	0x00002fc0


	//   ....[14]....
        /*00ec*/ 	.word	0x00003020


	//   ....[15]....
        /*00f0*/ 	.word	0x00003d30


	//   ....[16]....
        /*00f4*/ 	.word	0x00003d90


	//   ....[17]....
        /*00f8*/ 	.word	0x00003df0


	//   ....[18]....
        /*00fc*/ 	.word	0x00003e50


	//   ....[19]....
        /*0100*/ 	.word	0x00003eb0


	//----- nvinfo : EIATTR_VRC_CTA_INIT_COUNT
	.align		4
.L_18012:
        /*0104*/ 	.byte	0x02, 0x4a
	.zero		1
	.zero		1


	//----- nvinfo : EIATTR_SYSCALL_OFFSETS
	.align		4
        /*0108*/ 	.byte	0x04, 0x46
        /*010a*/ 	.short	(.L_18014 - .L_18013)


	//   ....[0]....
.L_18013:
        /*010c*/ 	.word	0x00000170


	//----- nvinfo : EIATTR_EXIT_INSTR_OFFSETS
	.align		4
.L_18014:
        /*0110*/ 	.byte	0x04, 0x1c
        /*0112*/ 	.short	(.L_18016 - .L_18015)


	//   ....[0]....
.L_18015:
        /*0114*/ 	.word	0x00000220


	//   ....[1]....
        /*0118*/ 	.word	0x00002e20


	//----- nvinfo : EIATTR_CRS_STACK_SIZE
	.align		4
.L_18016:
        /*011c*/ 	.byte	0x04, 0x1e
        /*011e*/ 	.short	(.L_18018 - .L_18017)
.L_18017:
        /*0120*/ 	.word	0x00000000


	//----- nvinfo : EIATTR_CBANK_PARAM_SIZE
	.align		4
.L_18018:
        /*0124*/ 	.byte	0x03, 0x19
        /*0126*/ 	.short	0x0040


	//----- nvinfo : EIATTR_PARAM_CBANK
	.align		4
        /*0128*/ 	.byte	0x04, 0x0a
        /*012a*/ 	.short	(.L_18020 - .L_18019)
	.align		4
.L_18019:
        /*012c*/ 	.word	index@(.nv.constant0._Z15SoftmaxWarpImplI24ElementwiseScaleMaskLoadIffbE11DirectStoreIffEfLi1ELi20ELi32ELi1ELb0EL9Algorithm0EEvT_T0_ll)
        /*0130*/ 	.short	0x0380
        /*0132*/ 	.short	0x0040


	//----- nvinfo : EIATTR_SW_WAR
	.align		4
.L_18020:
        /*0134*/ 	.byte	0x04, 0x36
        /*0136*/ 	.short	(.L_18022 - .L_18021)
.L_18021:
        /*0138*/ 	.word	0x00000008
.L_18022:


//--------------------- .nv.info._Z15SoftmaxWarpImplI24ElementwiseScaleMaskLoadIffbE11DirectStoreIffEfLi1ELi19ELi32ELi1ELb1EL9Algorithm0EEvT_T0_ll --------------------------
	.section	.nv.info._Z15SoftmaxWarpImplI24ElementwiseScaleMaskLoadIffbE11DirectStoreIffEfLi1ELi19ELi32ELi1ELb1EL9Algorithm0EEvT_T0_ll,"",@"SHT_CUDA_INFO"
	.sectionflags	@""
	.align	4


	//----- nvinfo : EIATTR_CUDA_API_VERSION
	.align		4
        /*0000*/ 	.byte	0x04, 0x37
        /*0002*/ 	.short	(.L_18024 - .L_18023)
.L_18023:
        /*0004*/ 	.word	0x00000082


	//----- nvinfo : EIATTR_KPARAM_INFO
	.align		4
.L_18024:
        /*0008*/ 	.byte	0x04, 0x17
        /*000a*/ 	.short	(.L_18026 - .L_18025)
.L_18025:
        /*000c*/ 	.word	0x00000000
        /*0010*/ 	.short	0x0003
        /*0012*/ 	.short	0x0038
        /*0014*/ 	.byte	0x00, 0xf0, 0x21, 0x00


	//----- nvinfo : EIATTR_KPARAM_INFO
	.align		4
.L_18026:
        /*0018*/ 	.byte	0x04, 0x17
        /*001a*/ 	.short	(.L_18028 - .L_18027)
.L_18027:
        /*001c*/ 	.word	0x00000000
        /*0020*/ 	.short	0x0002
        /*0022*/ 	.short	0x0030
        /*0024*/ 	.byte	0x00, 0xf0, 0x21, 0x00


	//----- nvinfo : EIATTR_KPARAM_INFO
	.align		4
.L_18028:
        /*0028*/ 	.byte	0x04, 0x17
        /*002a*/ 	.short	(.L_18030 - .L_18029)
.L_18029:
        /*002c*/ 	.word	0x00000000
        /*0030*/ 	.short	0x0001
        /*0032*/ 	.short	0x0020
        /*0034*/ 	.byte	0x00, 0xf0, 0x41, 0x00


	//----- nvinfo : EIATTR_KPARAM_INFO
	.align		4
.L_18030:
        /*0038*/ 	.byte	0x04, 0x17
        /*003a*/ 	.short	(.L_18032 - .L_18031)
.L_18031:
        /*003c*/ 	.word	0x00000000
        /*0040*/ 	.short	0x0000
        /*0042*/ 	.short	0x0000
        /*0044*/ 	.byte	0x00, 0xf0, 0x81, 0x00


	//----- nvinfo : EIATTR_SPARSE_MMA_MASK
	.align		4
.L_18032:
        /*0048*/ 	.byte	0x03, 0x50
        /*004a*/ 	.short	0x0000


	//----- nvinfo : EIATTR_MAXREG_COUNT
	.align		4
        /*004c*/ 	.byte	0x03, 0x1b
        /*004e*/ 	.short	0x00ff


	//----- nvinfo : EIATTR_EXTERNS
	.align		4
        /*0050*/ 	.byte	0x04, 0x0f
        /*0052*/ 	.short	(.L_18034 - .L_18033)


	//   ....[0]....
	.align		4
.L_18033:
        /*0054*/ 	.word	index@(__assertfail)


	//----- nvinfo : EIATTR_MERCURY_ISA_VERSION
	.align		4
.L_18034:
        /*0058*/ 	.byte	0x03, 0x5f
        /*005a*/ 	.short	0x0101


	//----- nvinfo : EIATTR_COOP_GROUP_MASK_REGIDS
	.align		4
        /*005c*/ 	.byte	0x04, 0x29
        /*005e*/ 	.short	(.L_18036 - .L_18035)


	//   ....[0]....
.L_18035:
        /*0060*/ 	.word	0xffffffff


	//   ....[1]....
        /*0064*/ 	.word	0xffffffff


	//   ....[2]....
        /*0068*/ 	.word	0xffffffff


	//   ....[3]....
        /*006c*/ 	.word	0xffffffff


	//   ....[4]....
        /*0070*/ 	.word	0xffffffff


	//   ....[5]....
        /*0074*/ 	.word	0xffffffff


	//   ....[6]....
        /*0078*/ 	.word	0xffffffff


	//   ....[7]....
        /*007c*/ 	.word	0xffffffff


	//   ....[8]....
        /*0080*/ 	.word	0xffffffff


	//   ....[9]....
        /*0084*/ 	.word	0xffffffff


	//   ....[10]....
        /*0088*/ 	.word	0x0500000f


	//   ....[11]....
        /*008c*/ 	.word	0x0500000f


	//   ....[12]....
        /*0090*/ 	.word	0x0500000f


	//   ....[13]....
        /*0094*/ 	.word	0x0500000f


	//   ....[14]....
        /*0098*/ 	.word	0x0500000f


	//   ....[15]....
        /*009c*/ 	.word	0x0500000f


	//   ....[16]....
        /*00a0*/ 	.word	0x0500000f


	//   ....[17]....
        /*00a4*/ 	.word	0x0500000f


	//   ....[18]....
        /*00a8*/ 	.word	0x0500000f


	//   ....[19]....
        /*00ac*/ 	.word	0x0500000f


	//----- nvinfo : EIATTR_COOP_GROUP_INSTR_OFFSETS
	.align		4
.L_18036:
        /*00b0*/ 	.byte	0x04, 0x28
        /*00b2*/ 	.short	(.L_18038 - .L_18037)


	//   ....[0]....
.L_18037:
        /*00b4*/ 	.word	0x00001600


	//   ....[1]....
        /*00b8*/ 	.word	0x00001640


	//   ....[2]....
        /*00bc*/ 	.word	0x00001660


	//   ....[3]....
        /*00c0*/ 	.word	0x00001680


	//   ....[4]....
        /*00c4*/ 	.word	0x000016a0


	//   ....[5]....
        /*00c8*/ 	.word	0x000022a0


	//   ....[6]....
        /*00cc*/ 	.word	0x000022c0


	//   ....[7]....
        /*00d0*/ 	.word	0x000022e0


	//   ....[8]....
        /*00d4*/ 	.word	0x00002300


	//   ....[9]....
        /*00d8*/ 	.word	0x00002320


	//   ....[10]....
        /*00dc*/ 	.word	0x00003c10


	//   ....[11]....
        /*00e0*/ 	.word	0x00003ca0


	//   ....[12]....
        /*00e4*/ 	.word	0x00003d00


	//   ....[13]....
        /*00e8*/ 	.word	0x00003d60


	//   ....[14]....
        /*00ec*/ 	.word	0x00003dc0


	//   ....[15]....
        /*00f0*/ 	.word	0x00004a20


	//   ....[16]....
        /*00f4*/ 	.word	0x00004a80


	//   ....[17]....
        /*00f8*/ 	.word	0x00004ae0


	//   ....[18]....
        /*00fc*/ 	.word	0x00004b40


	//   ....[19]....
        /*0100*/ 	.word	0x00004ba0


	//----- nvinfo : EIATTR_VRC_CTA_INIT_COUNT
	.align		4
.L_18038:
        /*0104*/ 	.byte	0x02, 0x4a
	.zero		1
	.zero		1


	//----- nvinfo : EIATTR_SYSCALL_OFFSETS
	.align		4
        /*0108*/ 	.byte	0x04, 0x46
        /*010a*/ 	.short	(.L_18040 - .L_18039)


	//   ....[0]....
.L_18039:
        /*010c*/ 	.word	0x00000190


	//----- nvinfo : EIATTR_EXIT_INSTR_OFFSETS
	.align		4
.L_18040:
        /*0110*/ 	.byte	0x04, 0x1c
        /*0112*/ 	.short	(.L_18042 - .L_18041)


	//   ....[0]....
.L_18041:
        /*0114*/ 	.word	0x00000240


	//   ....[1]....
        /*0118*/ 	.word	0x00003bb0


	//----- nvinfo : EIATTR_CRS_STACK_SIZE
	.align		4
.L_18042:
        /*011c*/ 	.byte	0x04, 0x1e
        /*011e*/ 	.short	(.L_18044 - .L_18043)
.L_18043:
        /*0120*/ 	.word	0x00000000


	//----- nvinfo : EIATTR_CBANK_PARAM_SIZE
	.align		4
.L_18044:
        /*0124*/ 	.byte	0x03, 0x19
        /*0126*/ 	.short	0x0040


	//----- nvinfo : EIATTR_PARAM_CBANK
	.align		4
        /*0128*/ 	.byte	0x04, 0x0a
        /*012a*/ 	.short	(.L_18046 - .L_18045)
	.align		4
.L_18045:
        /*012c*/ 	.word	index@(.nv.constant0._Z15SoftmaxWarpImplI24ElementwiseScaleMaskLoadIffbE11DirectStoreIffEfLi1ELi19ELi32ELi1ELb1EL9Algorithm0EEvT_T0_ll)
        /*0130*/ 	.short	0x0380
        /*0132*/ 	.short	0x0040


	//----- nvinfo : EIATTR_SW_WAR
	.align		4
.L_18046:
        /*0134*/ 	.byte	0x04, 0x36
        /*0136*/ 	.short	(.L_18048 - .L_18047)
.L_18047:
        /*0138*/ 	.word	0x00000008
.L_18048:


//--------------------- .nv.info._Z15SoftmaxWarpImplI24ElementwiseScaleMaskLoadIffbE11DirectStoreIffEfLi1ELi19ELi32ELi1ELb0EL9Algorithm0EEvT_T0_ll --------------------------
	.section	.nv.info._Z15SoftmaxWarpImplI24ElementwiseScaleMaskLoadIffbE11DirectStoreIffEfLi1ELi19ELi32ELi1ELb0EL9Algorithm0EEvT_T0_ll,"",@"SHT_CUDA_INFO"
	.sectionflags	@""
	.align	4


	//----- nvinfo : EIATTR_CUDA_API_VERSION
	.align		4
        /*0000*/ 	.byte	0x04, 0x37
        /*0002*/ 	.short	(.L_18050 - .L_18049)
.L_18049:
        /*0004*/ 	.word	0x00000082


	//----- nvinfo : EIATTR_KPARAM_INFO
	.align		4
.L_18050:
        /*0008*/ 	.byte	0x04, 0x17
        /*000a*/ 	.short	(.L_18052 - .L_18051)
.L_18051:
        /*000c*/ 	.word	0x00000000
        /*0010*/ 	.short	0x0003
        /*0012*/ 	.short	0x0038
        /*0014*/ 	.byte	0x00, 0xf0, 0x21, 0x00


	//----- nvinfo : EIATTR_KPARAM_INFO
	.align		4
.L_18052:
        /*0018*/ 	.byte	0x04, 0x17
        /*001a*/ 	.short	(.L_18054 - .L_18053)
.L_18053:
        /*001c*/ 	.word	0x00000000
        /*0020*/ 	.short	0x0002
        /*0022*/ 	.short	0x0030
        /*0024*/ 	.byte	0x00, 0xf0, 0x21, 0x00


	//----- nvinfo : EIATTR_KPARAM_INFO
	.align		4
.L_18054:
        /*0028*/ 	.byte	0x04, 0x17
        /*002a*/ 	.short	(.L_18056 - .L_18055)
.L_18055:
        /*002c*/ 	.word	0x00000000
        /*0030*/ 	.short	0x0001
        /*0032*/ 	.short	0x0020
        /*0034*/ 	.byte	0x00, 0xf0, 0x41, 0x00


	//----- nvinfo : EIATTR_KPARAM_INFO
	.align		4
.L_18056:
        /*0038*/ 	.byte	0x04, 0x17
        /*003a*/ 	.short	(.L_18058 - .L_18057)
.L_18057:
        /*003c*/ 	.word	0x00000000
        /*0040*/ 	.short	0x0000
        /*0042*/ 	.short	0x0000
        /*0044*/ 	.byte	0x00, 0xf0, 0x81, 0x00


	//----- nvinfo : EIATTR_SPARSE_MMA_MASK
	.align		4
.L_18058:
        /*0048*/ 	.byte	0x03, 0x50
        /*004a*/ 	.short	0x0000


	//----- nvinfo : EIATTR_MAXREG_COUNT
	.align		4
        /*004c*/ 	.byte	0x03, 0x1b
        /*004e*/ 	.short	0x00ff


	//----- nvinfo : EIATTR_EXTERNS
	.align		4
        /*0050*/ 	.byte	0x04, 0x0f
        /*0052*/ 	.short	(.L_18060 - .L_18059)


	//   ....[0]....
	.align		4
.L_18059:
        /*0054*/ 	.word	index@(__assertfail)


	//----- nvinfo : EIATTR_MERCURY_ISA_VERSION
	.align		4
.L_18060:
        /*0058*/ 	.byte	0x03, 0x5f
        /*005a*/ 	.short	0x0101


	//----- nvinfo : EIATTR_COOP_GROUP_MASK_REGIDS
	.align		4
        /*005c*/ 	.byte	0x04, 0x29
        /*005e*/ 	.short	(.L_18062 - .L_18061)


	//   ....[0]....
.L_18061:
        /*0060*/ 	.word	0xffffffff


	//   ....[1]....
        /*0064*/ 	.word	0xffffffff


	//   ....[2]....
        /*0068*/ 	.word	0xffffffff


	//   ....[3]....
        /*006c*/ 	.word	0xffffffff


	//   ....[4]....
        /*0070*/ 	.word	0xffffffff


	//   ....[5]....
        /*0074*/ 	.word	0xffffffff


	//   ....[6]....
        /*0078*/ 	.word	0xffffffff


	//   ....[7]....
        /*007c*/ 	.word	0xffffffff


	//   ....[8]....
        /*0080*/ 	.word	0xffffffff


	//   ....[9]....
        /*0084*/ 	.word	0xffffffff


	//   ....[10]....
        /*0088*/ 	.word	0x0500000f


	//   ....[11]....
        /*008c*/ 	.word	0x0500000f


	//   ....[12]....
        /*0090*/ 	.word	0x0500000f


	//   ....[13]....
        /*0094*/ 	.word	0x0500000f


	//   ....[14]....
        /*0098*/ 	.word	0x0500000f


	//   ....[15]....
        /*009c*/ 	.word	0x0500000f


	//   ....[16]....
        /*00a0*/ 	.word	0x0500000f


	//   ....[17]....
        /*00a4*/ 	.word	0x0500000f


	//   ....[18]....
        /*00a8*/ 	.word	0x0500000f


	//   ....[19]....
        /*00ac*/ 	.word	0x0500000f


	//----- nvinfo : EIATTR_COOP_GROUP_INSTR_OFFSETS
	.align		4
.L_18062:
        /*00b0*/ 	.byte	0x04, 0x28
        /*00b2*/ 	.short	(.L_18064 - .L_18063)


	//   ....[0]....
.L_18063:
        /*00b4*/ 	.word	0x00000ab0


	//   ....[1]....
        /*00b8*/ 	.word	0x00000af0


	//   ....[2]....
        /*00bc*/ 	.word	0x00000b10


	//   ....[3]....
        /*00c0*/ 	.word	0x00000b30


	//   ....[4]....
        /*00c4*/ 	.word	0x00000b50


	//   ....[5]....
        /*00c8*/ 	.word	0x00001750


	//   ....[6]....
        /*00cc*/ 	.word	0x00001770


	//   ....[7]....
        /*00d0*/ 	.word	0x00001790


	//   ....[8]....
        /*00d4*/ 	.word	0x000017b0


	//   ....[9]....
        /*00d8*/ 	.word	0x000017d0


	//   ....[10]....
        /*00dc*/ 	.word	0x00002c80


	//   ....[11]....
        /*00e0*/ 	.word	0x00002d00


	//   ....[12]....
        /*00e4*/ 	.word	0x00002d60


	//   ....[13]....
        /*00e8*/ 	.word	0x00002dc0


	//   ....[14]....
        /*00ec*/ 	.word	0x00002e20


	//   ....[15]....
        /*00f0*/ 	.word	0x00003a90


	//   ....[16]....
        /*00f4*/ 	.word	0x00003af0


	//   ....[17]....
        /*00f8*/ 	.word	0x00003b50


	//   ....[18]....
        /*00fc*/ 	.word	0x00003bb0


	//   ....[19]....
        /*0100*/ 	.word	0x00003c10


	//----- nvinfo : EIATTR_VRC_CTA_INIT_COUNT
	.align		4
.L_18064:
        /*0104*/ 	.byte	0x02, 0x4a
	.zero		1
	.zero		1


	//----- nvinfo : EIATTR_SYSCALL_OFFSETS
	.align		4
        /*0108*/ 	.byte	0x04, 0x46
        /*010a*/ 	.short	(.L_18066 - .L_18065)


	//   ....[0]....
.L_18065:
        /*010c*/ 	.word	0x00000170


	//----- nvinfo : EIATTR_EXIT_INSTR_OFFSETS
	.align		4
.L_18066:
        /*0110*/ 	.byte	0x04, 0x1c
        /*0112*/ 	.short	(.L_18068 - .L_18067)


	//   ....[0]....
.L_18067:
        /*0114*/ 	.word	0x00000220


	//   ....[1]....
        /*0118*/ 	.word	0x00002c20


	//----- nvinfo : EIATTR_CRS_STACK_SIZE
	.align		4
.L_18068:
        /*011c*/ 	.byte	0x04, 0x1e
        /*011e*/ 	.short	(.L_18070 - .L_18069)
.L_18069:
        /*0120*/ 	.word	0x00000000


	//----- nvinfo : EIATTR_CBANK_PARAM_SIZE
	.align		4
.L_18070:
        /*0124*/ 	.byte	0x03, 0x19
        /*0126*/ 	.short	0x0040


	//----- nvinfo : EIATTR_PARAM_CBANK
	.align		4
        /*0128*/ 	.byte	0x04, 0x0a
        /*012a*/ 	.short	(.L_18072 - .L_18071)
	.align		4
.L_18071:
        /*012c*/ 	.word	index@(.nv.constant0._Z15SoftmaxWarpImplI24ElementwiseScaleMaskLoadIffbE11DirectStoreIffEfLi1ELi19ELi32ELi1ELb0EL9Algorithm0EEvT_T0_ll)
        /*0130*/ 	.short	0x0380
        /*0132*/ 	.short	0x0040


	//----- nvinfo : EIATTR_SW_WAR
	.align		4
.L_18072:
        /*0134*/ 	.byte	0x04, 0x36
        /*0136*/ 	.short	(.L_18074 - .L_18073)
.L_18073:
        /*0138*/ 	.word	0x00000008
.L_18074:


//--------------------- .nv.info._Z15SoftmaxWarpImplI24ElementwiseScaleMaskLoadIffbE11DirectStoreIffEfLi1ELi18ELi32ELi1ELb1EL9Algorithm0EEvT_T0_ll --------------------------
	.section	.nv.info._Z15SoftmaxWarpImplI24ElementwiseScaleMaskLoadIffbE11DirectStoreIffEfLi1ELi18ELi32ELi1ELb1EL9Algorithm0EEvT_T0_ll,"",@"SHT_CUDA_INFO"
	.sectionflags	@""
	.align	4


	//----- nvinfo : EIATTR_CUDA_API_VERSION
	.align		4
        /*0000*/ 	.byte	0x04, 0x37
        /*0002*/ 	.short	(.L_18076 - .L_18075)
.L_18075:
        /*0004*/ 	.word	0x00000082


	//----- nvinfo : EIATTR_KPARAM_INFO
	.align		4
.L_18076:
        /*0008*/ 	.byte	0x04, 0x17
        /*000a*/ 	.short	(.L_18078 - .L_18077)
.L_18077:
        /*000c*/ 	.word	0x00000000
        /*0010*/ 	.short	0x0003
        /*0012*/ 	.short	0x0038
        /*0014*/ 	.byte	0x00, 0xf0, 0x21, 0x00


	//----- nvinfo : EIATTR_KPARAM_INFO
	.align		4
.L_18078:
        /*0018*/ 	.byte	0x04, 0x17
        /*001a*/ 	.short	(.L_18080 - .L_18079)
.L_18079:
        /*001c*/ 	.word	0x00000000
        /*0020*/ 	.short	0x0002
        /*0022*/ 	.short	0x0030
        /*0024*/ 	.byte	0x00, 0xf0, 0x21, 0x00


	//----- nvinfo : EIATTR_KPARAM_INFO
	.align		4
.L_18080:
        /*0028*/ 	.byte	0x04, 0x17
        /*002a*/ 	.short	(.L_18082 - .L_18081)
.L_18081:
        /*002c*/ 	.word	0x00000000
        /*0030*/ 	.short	0x0001
        /*0032*/ 	.short	0x0020
        /*0034*/ 	.byte	0x00, 0xf0, 0x41, 0x00


	//----- nvinfo : EIATTR_KPARAM_INFO
	.align		4
.L_18082:
        /*0038*/ 	.byte	0x04, 0x17
        /*003a*/ 	.short	(.L_18084 - .L_18083)
.L_18083:
        /*003c*/ 	.word	0x00000000
        /*0040*/ 	.short	0x0000
        /*0042*/ 	.short	0x0000
        /*0044*/ 	.byte	0x00, 0xf0, 0x81, 0x00


	//----- nvinfo : EIATTR_SPARSE_MMA_MASK
	.align		4
.L_18084:
        /*0048*/ 	.byte	0x03, 0x50
        /*004a*/ 	.short	0x0000


	//----- nvinfo : EIATTR_MAXREG_COUNT
	.align		4
        /*004c*/ 	.byte	0x03, 0x1b
        /*004e*/ 	.short	0x00ff


	//----- nvinfo : EIATTR_EXTERNS
	.align		4
        /*0050*/ 	.byte	0x04, 0x0f
        /*0052*/ 	.short	(.L_18086 - .L_18085)


	//   ....[0]....
	.align		4
.L_18085:
        /*0054*/ 	.word	index@(__assertfail)


	//----- nvinfo : EIATTR_MERCURY_ISA_VERSION
	.align		4
.L_18086:
        /*0058*/ 	.byte	0x03, 0x5f
        /*005a*/ 	.short	0x0101


	//----- nvinfo : EIATTR_COOP_GROUP_MASK_REGIDS
	.align		4
        /*005c*/ 	.byte	0x04, 0x29
        /*005e*/ 	.short	(.L_18088 - .L_18087)


	//   ....[0]....
.L_18087:
        /*0060*/ 	.word	0xffffffff


	//   ....[1]....
        /*0064*/ 	.word	0xffffffff


	//   ....[2]....
        /*0068*/ 	.word	0xffffffff


	//   ....[3]....
        /*006c*/ 	.word	0xffffffff


	//   ....[4]....
        /*0070*/ 	.word	0xffffffff


	//   ....[5]....
        /*0074*/ 	.word	0xffffffff


	//   ....[6]....
        /*0078*/ 	.word	0xffffffff


	//   ....[7]....
        /*007c*/ 	.word	0xffffffff


	//   ....[8]....
        /*0080*/ 	.word	0xffffffff


	//   ....[9]....
        /*0084*/ 	.word	0xffffffff


	//   ....[10]....
        /*0088*/ 	.word	0x0500000f


	//   ....[11]....
        /*008c*/ 	.word	0x0500000f


	//   ....[12]....
        /*0090*/ 	.word	0x0500000f


	//   ....[13]....
        /*0094*/ 	.word	0x0500000f


	//   ....[14]....
        /*0098*/ 	.word	0x0500000f


	//   ....[15]....
        /*009c*/ 	.word	0x0500000f


	//   ....[16]....
        /*00a0*/ 	.word	0x0500000f


	//   ....[17]....
        /*00a4*/ 	.word	0x0500000f


	//   ....[18]....
        /*00a8*/ 	.word	0x0500000f


	//   ....[19]....
        /*00ac*/ 	.word	0x0500000f


	//----- nvinfo : EIATTR_COOP_GROUP_INSTR_OFFSETS
	.align		4
.L_18088:
        /*00b0*/ 	.byte	0x04, 0x28
        /*00b2*/ 	.short	(.L_18090 - .L_18089)


	//   ....[0]....
.L_18089:
        /*00b4*/ 	.word	0x00001540


	//   ....[1]....
        /*00b8*/ 	.word	0x00001580


	//   ....[2]....
        /*00bc*/ 	.word	0x000015a0


	//   ....[3]....
        /*00c0*/ 	.word	0x000015c0


	//   ....[4]....
        /*00c4*/ 	.word	0x000015e0


	//   ....[5]....
        /*00c8*/ 	.word	0x00002140


	//   ....[6]....
        /*00cc*/ 	.word	0x00002160


	//   ....[7]....
        /*00d0*/ 	.word	0x00002180


	//   ....[8]....
        /*00d4*/ 	.word	0x000021a0


	//   ....[9]....
        /*00d8*/ 	.word	0x000021c0


	//   ....[10]....
        /*00dc*/ 	.word	0x00003960


	//   ....[11]....
        /*00e0*/ 	.word	0x000039e0


	//   ....[12]....
        /*00e4*/ 	.word	0x00003a40


	//   ....[13]....
        /*00e8*/ 	.word	0x00003aa0


	//   ....[14]....
        /*00ec*/ 	.word	0x00003b00


	//   ....[15]....
        /*00f0*/ 	.word	0x000046d0


	//   ....[16]....
        /*00f4*/ 	.word	0x00004730


	//   ....[17]....
        /*00f8*/ 	.word	0x00004790


	//   ....[18]....
        /*00fc*/ 	.word	0x000047f0


	//   ....[19]....
        /*0100*/ 	.word	0x00004850


	//----- nvinfo : EIATTR_VRC_CTA_INIT_COUNT
	.align		4
.L_18090:
        /*0104*/ 	.byte	0x02, 0x4a
	.zero		1
	.zero		1


	//----- nvinfo : EIATTR_SYSCALL_OFFSETS
	.align		4
        /*0108*/ 	.byte	0x04, 0x46
        /*010a*/ 	.short	(.L_18092 - .L_18091)


	//   ....[0]....
.L_18091:
        /*010c*/ 	.word	0x00000190


	//----- nvinfo : EIATTR_EXIT_INSTR_OFFSETS
	.align		4
.L_18092:
        /*0110*/ 	.byte	0x04, 0x1c
        /*0112*/ 	.short	(.L_18094 - .L_18093)


	//   ....[0]....
.L_18093:
        /*0114*/ 	.word	0x00000220


	//   ....[1]....
        /*0118*/ 	.word	0x00003900


	//----- nvinfo : EIATTR_CRS_STACK_SIZE
	.align		4
.L_18094:
        /*011c*/ 	.byte	0x04, 0x1e
        /*011e*/ 	.short	(.L_18096 - .L_18095)
.L_18095:
        /*0120*/ 	.word	0x00000000


	//----- nvinfo : EIATTR_CBANK_PARAM_SIZE
	.align		4
.L_18096:
        /*0124*/ 	.byte	0x03, 0x19
        /*0126*/ 	.short	0x0040


	//----- nvinfo : EIATTR_PARAM_CBANK
	.align		4
        /*0128*/ 	.byte	0x04, 0x0a
        /*012a*/ 	.short	(.L_18098 - .L_18097)
	.align		4
.L_18097:
        /*012c*/ 	.word	index@(.nv.constant0._Z15SoftmaxWarpImplI24ElementwiseScaleMaskLoadIffbE11DirectStoreIffEfLi1ELi18ELi32ELi1ELb1EL9Algorithm0EEvT_T0_ll)
        /*0130*/ 	.short	0x0380
        /*0132*/ 	.short	0x0040


	//----- nvinfo : EIATTR_SW_WAR
	.align		4
.L_18098:
        /*0134*/ 	.byte	0x04, 0x36
        /*0136*/ 	.short	(.L_18100 - .L_18099)
.L_18099:
        /*0138*/ 	.word	0x00000008
.L_18100:


//--------------------- .nv.info._Z15SoftmaxWarpImplI24ElementwiseScaleMaskLoadIffbE11DirectStoreIffEfLi1ELi18ELi32ELi1ELb0EL9Algorithm0EEvT_T0_ll --------------------------
	.section	.nv.info._Z15SoftmaxWarpImplI24ElementwiseScaleMaskLoadIffbE11DirectStoreIffEfLi1ELi18ELi32ELi1ELb0EL9Algorithm0EEvT_T0_ll,"",@"SHT_CUDA_INFO"
	.sectionflags	@""
	.align	4


	//----- nvinfo : EIATTR_CUDA_API_VERSION
	.align		4
        /*0000*/ 	.byte	0x04, 0x37
        /*0002*/ 	.short	(.L_18102 - .L_18101)
.L_18101:
        /*0004*/ 	.word	0x00000082


	//----- nvinfo : EIATTR_KPARAM_INFO
	.align		4
.L_18102:
        /*0008*/ 	.byte	0x04, 0x17
        /*000a*/ 	.short	(.L_18104 - .L_18103)
.L_18103:
        /*000c*/ 	.word	0x00000000
        /*0010*/ 	.short	0x0003
        /*0012*/ 	.short	0x0038
        /*0014*/ 	.byte	0x00, 0xf0, 0x21, 0x00


	//----- nvinfo : EIATTR_KPARAM_INFO
	.align		4
.L_18104:
        /*0018*/ 	.byte	0x04, 0x17
        /*001a*/ 	.short	(.L_18106 - .L_18105)
.L_18105:
        /*001c*/ 	.word	0x00000000
        /*0020*/ 	.short	0x0002
        /*0022*/ 	.short	0x0030
        /*0024*/ 	.byte	0x00, 0xf0, 0x21, 0x00


	//----- nvinfo : EIATTR_KPARAM_INFO
	.align		4
.L_18106:
        /*0028*/ 	.byte	0x04, 0x17
        /*002a*/ 	.short	(.L_18108 - .L_18107)
.L_18107:
        /*002c*/ 	.word	0x00000000
        /*0030*/ 	.short	0x0001
        /*0032*/ 	.short	0x0020
        /*0034*/ 	.byte	0x00, 0xf0, 0x41, 0x00


	//----- nvinfo : EIATTR_KPARAM_INFO
	.align		4
.L_18108:
        /*0038*/ 	.byte	0x04, 0x17
        /*003a*/ 	.short	(.L_18110 - .L_18109)
.L_18109:
        /*003c*/ 	.word	0x00000000
        /*0040*/ 	.short	0x0000
        /*0042*/ 	.short	0x0000
        /*0044*/ 	.byte	0x00, 0xf0, 0x81, 0x00


	//----- nvinfo : EIATTR_SPARSE_MMA_MASK
	.align		4
.L_18110:
        /*0048*/ 	.byte	0x03, 0x50
        /*004a*/ 	.short	0x0000


	//----- nvinfo : EIATTR_MAXREG_COUNT
	.align		4
        /*004c*/ 	.byte	0x03, 0x1b
        /*004e*/ 	.short	0x00ff


	//----- nvinfo : EIATTR_EXTERNS
	.align		4
        /*0050*/ 	.byte	0x04, 0x0f
        /*0052*/ 	.short	(.L_18112 - .L_18111)


	//   ....[0]....
	.align		4
.L_18111:
        /*0054*/ 	.word	index@(__assertfail)


	//----- nvinfo : EIATTR_MERCURY_ISA_VERSION
	.align		4
.L_18112:
        /*0058*/ 	.byte	0x03, 0x5f
        /*005a*/ 	.short	0x0101


	//----- nvinfo : EIATTR_COOP_GROUP_MASK_REGIDS
	.align		4
        /*005c*/ 	.byte	0x04, 0x29
        /*005e*/ 	.short	(.L_18114 - .L_18113)


	//   ....[0]....
.L_18113:
        /*0060*/ 	.word	0xffffffff


	//   ....[1]....
        /*0064*/ 	.word	0xffffffff


	//   ....[2]....
        /*0068*/ 	.word	0xffffffff


	//   ....[3]....
        /*006c*/ 	.word	0xffffffff


	//   ....[4]....
        /*0070*/ 	.word	0xffffffff


	//   ....[5]....
        /*0074*/ 	.word	0xffffffff


	//   ....[6]....
        /*0078*/ 	.word	0xffffffff


	//   ....[7]....
        /*007c*/ 	.word	0xffffffff


	//   ....[8]....
        /*0080*/ 	.word	0xffffffff


	//   ....[9]....
        /*0084*/ 	.word	0xffffffff


	//   ....[10]....
        /*0088*/ 	.word	0x0500000f


	//   ....[11]....
        /*008c*/ 	.word	0x0500000f


	//   ....[12]....
        /*0090*/ 	.word	0x0500000f


	//   ....[13]....
        /*0094*/ 	.word	0x0500000f


	//   ....[14]....
        /*0098*/ 	.word	0x0500000f


	//   ....[15]....
        /*009c*/ 	.word	0x0500000f


	//   ....[16]....
        /*00a0*/ 	.word	0x0500000f


	//   ....[17]....
        /*00a4*/ 	.word	0x0500000f


	//   ....[18]....
        /*00a8*/ 	.word	0x0500000f


	//   ....[19]....
        /*00ac*/ 	.word	0x0500000f


	//----- nvinfo : EIATTR_COOP_GROUP_INSTR_OFFSETS
	.align		4
.L_18114:
        /*00b0*/ 	.byte	0x04, 0x28
        /*00b2*/ 	.short	(.L_18116 - .L_18115)


	//   ....[0]....
.L_18115:
        /*00b4*/ 	.word	0x00000a60


	//   ....[1]....
        /*00b8*/ 	.word	0x00000aa0


	//   ....[2]....
        /*00bc*/ 	.word	0x00000ac0


	//   ....[3]....
        /*00c0*/ 	.word	0x00000ae0


	//   ....[4]....
        /*00c4*/ 	.word	0x00000b00


	//   ....[5]....
        /*00c8*/ 	.word	0x00001660


	//   ....[6]....
        /*00cc*/ 	.word	0x00001680


	//   ....[7]....
        /*00d0*/ 	.word	0x000016a0


	//   ....[8]....
        /*00d4*/ 	.word	0x000016c0


	//   ....[9]....
        /*00d8*/ 	.word	0x000016e0


	//   ....[10]....
        /*00dc*/ 	.word	0x00002ba0


	//   ....[11]....
        /*00e0*/ 	.word	0x00002c20


	//   ....[12]....
        /*00e4*/ 	.word	0x00002c80


	//   ....[13]....
        /*00e8*/ 	.word	0x00002ce0


	//   ....[14]....
        /*00ec*/ 	.word	0x00002d40


	//   ....[15]....
        /*00f0*/ 	.word	0x00003910


	//   ....[16]....
        /*00f4*/ 	.word	0x00003970


	//   ....[17]....
        /*00f8*/ 	.word	0x000039d0


	//   ....[18]....
        /*00fc*/ 	.word	0x00003a30


	//   ....[19]....
        /*0100*/ 	.word	0x00003a90


	//----- nvinfo : EIATTR_VRC_CTA_INIT_COUNT
	.align		4
.L_18116:
        /*0104*/ 	.byte	0x02, 0x4a
	.zero		1
	.zero		1


	//----- nvinfo : EIATTR_SYSCALL_OFFSETS
	.align		4
        /*0108*/ 	.byte	0x04, 0x46
        /*010a*/ 	.short	(.L_18118 - .L_18117)


	//   ....[0]....
.L_18117:
        /*010c*/ 	.word	0x00000170


	//----- nvinfo : EIATTR_EXIT_INSTR_OFFSETS
	.align		4
.L_18118:
        /*0110*/ 	.byte	0x04, 0x1c
        /*0112*/ 	.short	(.L_18120 - .L_18119)


	//   ....[0]....
.L_18119:
        /*0114*/ 	.word	0x00000220


	//   ....[1]....
        /*0118*/ 	.word	0x00002b40


	//----- nvinfo : EIATTR_CRS_STACK_SIZE
	.align		4
.L_18120:
        /*011c*/ 	.byte	0x04, 0x1e
        /*011e*/ 	.short	(.L_18122 - .L_18121)
.L_18121:
        /*0120*/ 	.word	0x00000000


	//----- nvinfo : EIATTR_CBANK_PARAM_SIZE
	.align		4
.L_18122:
        /*0124*/ 	.byte	0x03, 0x19
        /*0126*/ 	.short	0x0040


	//----- nvinfo : EIATTR_PARAM_CBANK
	.align		4
        /*0128*/ 	.byte	0x04, 0x0a
        /*012a*/ 	.short	(.L_18124 - .L_18123)
	.align		4
.L_18123:
        /*012c*/ 	.word	index@(.nv.constant0._Z15SoftmaxWarpImplI24ElementwiseScaleMaskLoadIffbE11DirectStoreIffEfLi1ELi18ELi32ELi1ELb0EL9Algorithm0EEvT_T0_ll)
        /*0130*/ 	.short	0x0380
        /*0132*/ 	.short	0x0040


	//----- nvinfo : EIATTR_SW_WAR
	.align		4
.L_18124:
        /*0134*/ 	.byte	0x04, 0x36
        /*0136*/ 	.short	(.L_18126 - .L_18125)
.L_18125:
        /*0138*/ 	.word	0x00000008
.L_18126:


//--------------------- .nv.info._Z15SoftmaxWarpImplI24ElementwiseScaleMaskLoadIffbE11DirectStoreIffEfLi1ELi17ELi32ELi1ELb1EL9Algorithm0EEvT_T0_ll --------------------------
	.section	.nv.info._Z15SoftmaxWarpImplI24ElementwiseScaleMaskLoadIffbE11DirectStoreIffEfLi1ELi17ELi32ELi1ELb1EL9Algorithm0EEvT_T0_ll,"",@"SHT_CUDA_INFO"
	.sectionflags	@""
	.align	4


	//----- nvinfo : EIATTR_CUDA_API_VERSION
	.align		4
        /*0000*/ 	.byte	0x04, 0x37
        /*0002*/ 	.short	(.L_18128 - .L_18127)
.L_18127:
        /*0004*/ 	.word	0x00000082


	//----- nvinfo : EIATTR_KPARAM_INFO
	.align		4
.L_18128:
        /*0008*/ 	.byte	0x04, 0x17
        /*000a*/ 	.short	(.L_18130 - .L_18129)
.L_18129:
        /*000c*/ 	.word	0x00000000
        /*0010*/ 	.short	0x0003
        /*0012*/ 	.short	0x0038
        /*0014*/ 	.byte	0x00, 0xf0, 0x21, 0x00


	//----- nvinfo : EIATTR_KPARAM_INFO
	.align		4
.L_18130:
        /*0018*/ 	.byte	0x04, 0x17
        /*001a*/ 	.short	(.L_18132 - .L_18131)
.L_18131:
        /*001c*/ 	.word	0x00000000
        /*0020*/ 	.short	0x0002
        /*0022*/ 	.short	0x0030
        /*0024*/ 	.byte	0x00, 0xf0, 0x21, 0x00


	//----- nvinfo : EIATTR_KPARAM_INFO
	.align		4
.L_18132:
        /*0028*/ 	.byte	0x04, 0x17
        /*002a*/ 	.short	(.L_18134 - .L_18133)
.L_18133:
        /*002c*/ 	.word	0x00000000
        /*0030*/ 	.short	0x0001
        /*0032*/ 	.short	0x0020
        /*0034*/ 	.byte	0x00, 0xf0, 0x41, 0x00


	//----- nvinfo : EIATTR_KPARAM_INFO
	.align		4
.L_18134:
        /*0038*/ 	.byte	0x04, 0x17
        /*003a*/ 	.short	(.L_18136 - .L_18135)
.L_18135:
        /*003c*/ 	.word	0x00000000
        /*0040*/ 	.short	0x0000
        /*0042*/ 	.short	0x0000
        /*0044*/ 	.byte	0x00, 0xf0, 0x81, 0x00


	//----- nvinfo : EIATTR_SPARSE_MMA_MASK
	.align		4
.L_18136:
        /*0048*/ 	.byte	0x03, 0x50
        /*004a*/ 	.short	0x0000


	//----- nvinfo : EIATTR_MAXREG_COUNT
	.align		4
        /*004c*/ 	.byte	0x03, 0x1b
        /*004e*/ 	.short	0x00ff


	//----- nvinfo : EIATTR_EXTERNS
	.align		4
        /*0050*/ 	.byte	0x04, 0x0f
        /*0052*/ 	.short	(.L_18138 - .L_18137)


	//   ....[0]....
	.align		4
.L_18137:
        /*0054*/ 	.word	index@(__assertfail)


	//----- nvinfo : EIATTR_MERCURY_ISA_VERSION
	.align		4
.L_18138:
        /*0058*/ 	.byte	0x03, 0x5f
        /*005a*/ 	.short	0x0101


	//----- nvinfo : EIATTR_COOP_GROUP_MASK_REGIDS
	.align		4
        /*005c*/ 	.byte	0x04, 0x29
        /*005e*/ 	.short	(.L_18140 - .L_18139)


	//   ....[0]....
.L_18139:
        /*0060*/ 	.word	0xffffffff


	//   ....[1]....
        /*0064*/ 	.word	0xffffffff


	//   ....[2]....
        /*0068*/ 	.word	0xffffffff


	//   ....[3]....
        /*006c*/ 	.word	0xffffffff


	//   ....[4]....
        /*0070*/ 	.word	0xffffffff


	//   ....[5]....
        /*0074*/ 	.word	0xffffffff


	//   ....[6]....
        /*0078*/ 	.word	0xffffffff


	//   ....[7]....
        /*007c*/ 	.word	0xffffffff


	//   ....[8]....
        /*0080*/ 	.word	0xffffffff


	//   ....[9]....
        /*0084*/ 	.word	0xffffffff


	//   ....[10]....
        /*0088*/ 	.word	0x0500000f


	//   ....[11]....
        /*008c*/ 	.word	0x0500000f


	//   ....[12]....
        /*0090*/ 	.word	0x0500000f


	//   ....[13]....
        /*0094*/ 	.word	0x0500000f


	//   ....[14]....
        /*0098*/ 	.word	0x0500000f


	//   ....[15]....
        /*009c*/ 	.word	0x0500000f


	//   ....[16]....
        /*00a0*/ 	.word	0x0500000f


	//   ....[17]....
        /*00a4*/ 	.word	0x0500000f


	//   ....[18]....
        /*00a8*/ 	.word	0x0500000f


	//   ....[19]....
        /*00ac*/ 	.word	0x0500000f


	//----- nvinfo : EIATTR_COOP_GROUP_INSTR_OFFSETS
	.align		4
.L_18140:
        /*00b0*/ 	.byte	0x04, 0x28
        /*00b2*/ 	.short	(.L_18142 - .L_18141)


	//   ....[0]....
.L_18141:
        /*00b4*/ 	.word	0x00001440


	//   ....[1]....
        /*00b8*/ 	.word	0x00001480


	//   ....[2]....
        /*00bc*/ 	.word	0x000014a0


	//   ....[3]....
        /*00c0*/ 	.word	0x000014c0


	//   ....[4]....
        /*00c4*/ 	.word	0x000014e0


	//   ....[5]....
        /*00c8*/ 	.word	0x00001fa0


	//   ....[6]....
        /*00cc*/ 	.word	0x00001fc0


	//   ....[7]....
        /*00d0*/ 	.word	0x00001fe0


	//   ....[8]....
        /*00d4*/ 	.word	0x00002000


	//   ....[9]....
        /*00d8*/ 	.word	0x00002020


	//   ....[10]....
        /*00dc*/ 	.word	0x00003690


	//   ....[11]....
        /*00e0*/ 	.word	0x00003710


	//   ....[12]....
        /*00e4*/ 	.word	0x00003770


	//   ....[13]....
        /*00e8*/ 	.word	0x000037d0


	//   ....[14]....
        /*00ec*/ 	.word	0x00003830


	//   ....[15]....
        /*00f0*/ 	.word	0x00004360


	//   ....[16]....
        /*00f4*/ 	.word	0x000043c0


	//   ....[17]....
        /*00f8*/ 	.word	0x00004420


	//   ....[18]....
        /*00fc*/ 	.word	0x00004480


	//   ....[19]....
        /*0100*/ 	.word	0x000044e0


	//----- nvinfo : EIATTR_VRC_CTA_INIT_COUNT
	.align		4
.L_18142:
        /*0104*/ 	.byte	0x02, 0x4a
	.zero		1
	.zero		1


	//----- nvinfo : EIATTR_SYSCALL_OFFSETS
	.align		4
        /*0108*/ 	.byte	0x04, 0x46
        /*010a*/ 	.short	(.L_18144 - .L_18143)


	//   ....[0]....
.L_18143:
        /*010c*/ 	.word	0x00000190


	//----- nvinfo : EIATTR_EXIT_INSTR_OFFSETS
	.align		4
.L_18144:
        /*0110*/ 	.byte	0x04, 0x1c
        /*0112*/ 	.short	(.L_18146 - .L_18145)


	//   ....[0]....
.L_18145:
        /*0114*/ 	.word	0x00000220


	//   ....[1]....
        /*0118*/ 	.word	0x00003630


	//----- nvinfo : EIATTR_CRS_STACK_SIZE
	.align		4
.L_18146:
        /*011c*/ 	.byte	0x04, 0x1e
        /*011e*/ 	.short	(.L_18148 - .L_18147)
.L_18147:
        /*0120*/ 	.word	0x00000000


	//----- nvinfo : EIATTR_CBANK_PARAM_SIZE
	.align		4
.L_18148:
        /*0124*/ 	.byte	0x03, 0x19
        /*0126*/ 	.short	0x0040


	//----- nvinfo : EIATTR_PARAM_CBANK
	.align		4
        /*0128*/ 	.byte	0x04, 0x0a
        /*012a*/ 	.short	(.L_18150 - .L_18149)
	.align		4
.L_18149:
        /*012c*/ 	.word	index@(.nv.constant0._Z15SoftmaxWarpImplI24ElementwiseScaleMaskLoadIffbE11DirectStoreIffEfLi1ELi17ELi32ELi1ELb1EL9Algorithm0EEvT_T0_ll)
        /*0130*/ 	.short	0x0380
        /*0132*/ 	.short	0x0040


	//----- nvinfo : EIATTR_SW_WAR
	.align		4
.L_18150:
        /*0134*/ 	.byte	0x04, 0x36
        /*0136*/ 	.short	(.L_18152 - .L_18151)
.L_18151:
        /*0138*/ 	.word	0x00000008
.L_18152:


//--------------------- .nv.info._Z15SoftmaxWarpImplI24ElementwiseScaleMaskLoadIffbE11DirectStoreIffEfLi1ELi17ELi32ELi1ELb0EL9Algorithm0EEvT_T0_ll --------------------------
	.section	.nv.info._Z15SoftmaxWarpImplI24ElementwiseScaleMaskLoadIffbE11DirectStoreIffEfLi1ELi17ELi32ELi1ELb0EL9Algorithm0EEvT_T0_ll,"",@"SHT_CUDA_INFO"
	.sectionflags	@""
	.align	4


	//----- nvinfo : EIATTR_CUDA_API_VERSION
	.align		4
        /*0000*/ 	.byte	0x04, 0x37
        /*0002*/ 	.short	(.L_18154 - .L_18153)
.L_18153:
        /*0004*/ 	.word	0x00000082


	//----- nvinfo : EIATTR_KPARAM_INFO
	.align		4
.L_18154:
        /*0008*/ 	.byte	0x04, 0x17
        /*000a*/ 	.short	(.L_18156 - .L_18155)
.L_18155:
        /*000c*/ 	.word	0x00000000
        /*0010*/ 	.short	0x0003
        /*0012*/ 	.short	0x0038
        /*0014*/ 	.byte	0x00, 0xf0, 0x21, 0x00


	//----- nvinfo : EIATTR_KPARAM_INFO
	.align		4
.L_18156:
        /*0018*/ 	.byte	0x04, 0x17
        /*001a*/ 	.short	(.L_18158 - .L_18157)
.L_18157:
        /*001c*/ 	.word	0x00000000
        /*0020*/ 	.short	0x0002
        /*0022*/ 	.short	0x0030
        /*0024*/ 	.byte	0x00, 0xf0, 0x21, 0x00


	//----- nvinfo : EIATTR_KPARAM_INFO
	.align		4
.L_18158:
        /*0028*/ 	.byte	0x04, 0x17
        /*002a*/ 	.short	(.L_18160 - .L_18159)
.L_18159:
        /*002c*/ 	.word	0x00000000
        /*0030*/ 	.short	0x0001
        /*0032*/ 	.short	0x0020
        /*0034*/ 	.byte	0x00, 0xf0, 0x41, 0x00


	//----- nvinfo : EIATTR_KPARAM_INFO
	.align		4
.L_18160:
        /*0038*/ 	.byte	0x04, 0x17
        /*003a*/ 	.short	(.L_18162 - .L_18161)
.L_18161:
        /*003c*/ 	.word	0x00000000
        /*0040*/ 	.short	0x0000
        /*0042*/ 	.short	0x0000
        /*0044*/ 	.byte	0x00, 0xf0, 0x81, 0x00


	//----- nvinfo : EIATTR_SPARSE_MMA_MASK
	.align		4
.L_18162:
        /*0048*/ 	.byte	0x03, 0x50
        /*004a*/ 	.short	0x0000


	//----- nvinfo : EIATTR_MAXREG_COUNT
	.align		4
        /*004c*/ 	.byte	0x03, 0x1b
        /*004e*/ 	.short	0x00ff


	//----- nvinfo : EIATTR_EXTERNS
	.align		4
        /*0050*/ 	.byte	0x04, 0x0f
        /*0052*/ 	.short	(.L_18164 - .L_18163)


	//   ....[0]....
	.align		4
.L_18163:
        /*0054*/ 	.word	index@(__assertfail)


	//----- nvinfo : EIATTR_MERCURY_ISA_VERSION
	.align		4
.L_18164:
        /*0058*/ 	.byte	0x03, 0x5f
        /*005a*/ 	.short	0x0101


	//----- nvinfo : EIATTR_COOP_GROUP_MASK_REGIDS
	.align		4
        /*005c*/ 	.byte	0x04, 0x29
        /*005e*/ 	.short	(.L_18166 - .L_18165)


	//   ....[0]....
.L_18165:
        /*0060*/ 	.word	0xffffffff


	//   ....[1]....
        /*0064*/ 	.word	0xffffffff


	//   ....[2]....
        /*0068*/ 	.word	0xffffffff


	//   ....[3]....
        /*006c*/ 	.word	0xffffffff


	//   ....[4]....
        /*0070*/ 	.word	0xffffffff


	//   ....[5]....
        /*0074*/ 	.word	0xffffffff


	//   ....[6]....
        /*0078*/ 	.word	0xffffffff


	//   ....[7]....
        /*007c*/ 	.word	0xffffffff


	//   ....[8]....
        /*0080*/ 	.word	0xffffffff


	//   ....[9]....
        /*0084*/ 	.word	0xffffffff


	//   ....[10]....
        /*0088*/ 	.word	0x0500000f


	//   ....[11]....
        /*008c*/ 	.word	0x0500000f


	//   ....[12]....
        /*0090*/ 	.word	0x0500000f


	//   ....[13]....
        /*0094*/ 	.word	0x0500000f


	//   ....[14]....
        /*0098*/ 	.word	0x0500000f


	//   ....[15]....
        /*009c*/ 	.word	0x0500000f


	//   ....[16]....
        /*00a0*/ 	.word	0x0500000f


	//   ....[17]....
        /*00a4*/ 	.word	0x0500000f


	//   ....[18]....
        /*00a8*/ 	.word	0x0500000f


	//   ....[19]....
        /*00ac*/ 	.word	0x0500000f


	//----- nvinfo : EIATTR_COOP_GROUP_INSTR_OFFSETS
	.align		4
.L_18166:
        /*00b0*/ 	.byte	0x04, 0x28
        /*00b2*/ 	.short	(.L_18168 - .L_18167)


	//   ....[0]....
.L_18167:
        /*00b4*/ 	.word	0x00000a90


	//   ....[1]....
        /*00b8*/ 	.word	0x00000ad0


	//   ....[2]....
        /*00bc*/ 	.word	0x00000af0


	//   ....[3]....
        /*00c0*/ 	.word	0x00000b10


	//   ....[4]....
        /*00c4*/ 	.word	0x00000b30


	//   ....[5]....
        /*00c8*/ 	.word	0x000015f0


	//   ....[6]....
        /*00cc*/ 	.word	0x00001610


	//   ....[7]....
        /*00d0*/ 	.word	0x00001630


	//   ....[8]....
        /*00d4*/ 	.word	0x00001650


	//   ....[9]....
        /*00d8*/ 	.word	0x00001670


	//   ....[10]....
        /*00dc*/ 	.word	0x00002a30


	//   ....[11]....
        /*00e0*/ 	.word	0x00002ab0


	//   ....[12]....
        /*00e4*/ 	.word	0x00002b10


	//   ....[13]....
        /*00e8*/ 	.word	0x00002b70


	//   ....[14]....
        /*00ec*/ 	.word	0x00002bd0


	//   ....[15]....
        /*00f0*/ 	.word	0x00003700


	//   ....[16]....
        /*00f4*/ 	.word	0x00003760


	//   ....[17]....
        /*00f8*/ 	.word	0x000037c0


	//   ....[18]....
        /*00fc*/ 	.word	0x00003820


	//   ....[19]....
        /*0100*/ 	.word	0x00003880


	//----- nvinfo : EIATTR_VRC_CTA_INIT_COUNT
	.align		4
.L_18168:
        /*0104*/ 	.byte	0x02, 0x4a
	.zero		1
	.zero		1


	//----- nvinfo : EIATTR_SYSCALL_OFFSETS
	.align		4
        /*0108*/ 	.byte	0x04, 0x46
        /*010a*/ 	.short	(.L_18170 - .L_18169)


	//   ....[0]....
.L_18169:
        /*010c*/ 	.word	0x00000170


	//----- nvinfo : EIATTR_EXIT_INSTR_OFFSETS
	.align		4
.L_18170:
        /*0110*/ 	.byte	0x04, 0x1c
        /*0112*/ 	.short	(.L_18172 - .L_18171)


	//   ....[0]....
.L_18171:
        /*0114*/ 	.word	0x00000220


	//   ....[1]....
        /*0118*/ 	.word	0x000029d0


	//----- nvinfo : EIATTR_CRS_STACK_SIZE
	.align		4
.L_18172:
        /*011c*/ 	.byte	0x04, 0x1e
        /*011e*/ 	.short	(.L_18174 - .L_18173)
.L_18173:
        /*0120*/ 	.word	0x00000000


	//----- nvinfo : EIATTR_CBANK_PARAM_SIZE
	.align		4
.L_18174:
        /*0124*/ 	.byte	0x03, 0x19
        /*0126*/ 	.short	0x0040


	//----- nvinfo : EIATTR_PARAM_CBANK
	.align		4
        /*0128*/ 	.byte	0x04, 0x0a
        /*012a*/ 	.short	(.L_18176 - .L_18175)
	.align		4
.L_18175:
        /*012c*/ 	.word	index@(.nv.constant0._Z15SoftmaxWarpImplI24ElementwiseScaleMaskLoadIffbE11DirectStoreIffEfLi1ELi17ELi32ELi1ELb0EL9Algorithm0EEvT_T0_ll)
        /*0130*/ 	.short	0x0380
        /*0132*/ 	.short	0x0040


	//----- nvinfo : EIATTR_SW_WAR
	.align		4
.L_18176:
        /*0134*/ 	.byte	0x04, 0x36
        /*0136*/ 	.short	(.L_18178 - .L_18177)
.L_18177:
        /*0138*/ 	.word	0x00000008
.L_18178:


//--------------------- .nv.info._Z15SoftmaxWarpImplI24ElementwiseScaleMaskLoadIffbE11DirectStoreIffEfLi1ELi16ELi32ELi1ELb1EL9Algorithm0EEvT_T0_ll --------------------------
	.section	.nv.info._Z15SoftmaxWarpImplI24ElementwiseScaleMaskLoadIffbE11DirectStoreIffEfLi1ELi16ELi32ELi1ELb1EL9Algorithm0EEvT_T0_ll,"",@"SHT_CUDA_INFO"
	.sectionflags	@""
	.align	4


	//----- nvinfo : EIATTR_CUDA_API_VERSION
	.align		4
        /*0000*/ 	.byte	0x04, 0x37
        /*0002*/ 	.short	(.L_18180 - .L_18179)
.L_18179:
        /*0004*/ 	.word	0x00000082


	//----- nvinfo : EIATTR_KPARAM_INFO
	.align		4
.L_18180:
        /*0008*/ 	.byte	0x04, 0x17
        /*000a*/ 	.short	(.L_18182 - .L_18181)
.L_18181:
        /*000c*/ 	.word	0x00000000
        /*0010*/ 	.short	0x0003
        /*0012*/ 	.short	0x0038
        /*0014*/ 	.byte	0x00, 0xf0, 0x21, 0x00


	//----- nvinfo : EIATTR_KPARAM_INFO
	.align		4
.L_18182:
        /*0018*/ 	.byte	0x04, 0x17
        /*001a*/ 	.short	(.L_18184 - .L_18183)
.L_18183:
        /*001c*/ 	.word	0x00000000
        /*0020*/ 	.short	0x0002
        /*0022*/ 	.short	0x0030
        /*0024*/ 	.byte	0x00, 0xf0, 0x21, 0x00


	//----- nvinfo : EIATTR_KPARAM_INFO
	.align		4
.L_18184:
        /*0028*/ 	.byte	0x04, 0x17
        /*002a*/ 	.short	(.L_18186 - .L_18185)
.L_18185:
        /*002c*/ 	.word	0x00000000
        /*0030*/ 	.short	0x0001
        /*0032*/ 	.short	0x0020
        /*0034*/ 	.byte	0x00, 0xf0, 0x41, 0x00


	//----- nvinfo : EIATTR_KPARAM_INFO
	.align		4
.L_18186:
        /*0038*/ 	.byte	0x04, 0x17
        /*003a*/ 	.short	(.L_18188 - .L_18187)
.L_18187:
        /*003c*/ 	.word	0x00000000
        /*0040*/ 	.short	0x0000
        /*0042*/ 	.short	0x0000
        /*0044*/ 	.byte	0x00, 0xf0, 0x81, 0x00


	//----- nvinfo : EIATTR_SPARSE_MMA_MASK
	.align		4
.L_18188:
        /*0048*/ 	.byte	0x03, 0x50
        /*004a*/ 	.short	0x0000


	//----- nvinfo : EIATTR_MAXREG_COUNT
	.align		4
        /*004c*/ 	.byte	0x03, 0x1b
        /*004e*/ 	.short	0x00ff


	//----- nvinfo : EIATTR_EXTERNS
	.align		4
        /*0050*/ 	.byte	0x04, 0x0f
        /*0052*/ 	.short	(.L_18190 - .L_18189)


	//   ....[0]....
	.align		4
.L_18189:
        /*0054*/ 	.word	index@(__assertfail)


	//----- nvinfo : EIATTR_MERCURY_ISA_VERSION
	.align		4
.L_18190:
        /*0058*/ 	.byte	0x03, 0x5f
        /*005a*/ 	.short	0x0101


	//----- nvinfo : EIATTR_COOP_GROUP_MASK_REGIDS
	.align		4
        /*005c*/ 	.byte	0x04, 0x29
        /*005e*/ 	.short	(.L_18192 - .L_18191)


	//   ....[0]....
.L_18191:
        /*0060*/ 	.word	0xffffffff


	//   ....[1]....
        /*0064*/ 	.word	0xffffffff


	//   ....[2]....
        /*0068*/ 	.word	0xffffffff


	//   ....[3]....
        /*006c*/ 	.word	0xffffffff


	//   ....[4]....
        /*0070*/ 	.word	0xffffffff


	//   ....[5]....
        /*0074*/ 	.word	0xffffffff


	//   ....[6]....
        /*0078*/ 	.word	0xffffffff


	//   ....[7]....
        /*007c*/ 	.word	0xffffffff


	//   ....[8]....
        /*0080*/ 	.word	0xffffffff


	//   ....[9]....
        /*0084*/ 	.word	0xffffffff


	//   ....[10]....
        /*0088*/ 	.word	0x0500000f


	//   ....[11]....
        /*008c*/ 	.word	0x0500000f


	//   ....[12]....
        /*0090*/ 	.word	0x0500000f


	//   ....[13]....
        /*0094*/ 	.word	0x0500000f


	//   ....[14]....
        /*0098*/ 	.word	0x0500000f


	//   ....[15]....
        /*009c*/ 	.word	0x0500000f


	//   ....[16]....
        /*00a0*/ 	.word	0x0500000f


	//   ....[17]....
        /*00a4*/ 	.word	0x0500000f


	//   ....[18]....
        /*00a8*/ 	.word	0x0500000f


	//   ....[19]....
        /*00ac*/ 	.word	0x0500000f


	//----- nvinfo : EIATTR_COOP_GROUP_INSTR_OFFSETS
	.align		4
.L_18192:
        /*00b0*/ 	.byte	0x04, 0x28
        /*00b2*/ 	.short	(.L_18194 - .L_18193)


	//   ....[0]....
.L_18193:
        /*00b4*/ 	.word	0x00001340


	//   ....[1]....
        /*00b8*/ 	.word	0x00001380


	//   ....[2]....
        /*00bc*/ 	.word	0x000013a0


	//   ....[3]....
        /*00c0*/ 	.word	0x000013c0


	//   ....[4]....
        /*00c4*/ 	.word	0x000013e0


	//   ....[5]....
        /*00c8*/ 	.word	0x00001e00


	//   ....[6]....
        /*00cc*/ 	.word	0x00001e20


	//   ....[7]....
        /*00d0*/ 	.word	0x00001e40


	//   ....[8]....
        /*00d4*/ 	.word	0x00001e60


	//   ....[9]....
        /*00d8*/ 	.word	0x00001e80


	//   ....[10]....
        /*00dc*/ 	.word	0x000032b0


	//   ....[11]....
        /*00e0*/ 	.word	0x00003330


	//   ....[12]....
        /*00e4*/ 	.word	0x00003390


	//   ....[13]....
        /*00e8*/ 	.word	0x000033f0


	//   ....[14]....
        /*00ec*/ 	.word	0x00003450


	//   ....[15]....
        /*00f0*/ 	.word	0x00003ee0


	//   ....[16]....
        /*00f4*/ 	.word	0x00003f40


	//   ....[17]....
        /*00f8*/ 	.word	0x00003fa0


	//   ....[18]....
        /*00fc*/ 	.word	0x00004000


	//   ....[19]....
        /*0100*/ 	.word	0x00004060


	//----- nvinfo : EIATTR_VRC_CTA_INIT_COUNT
	.align		4
.L_18194:
        /*0104*/ 	.byte	0x02, 0x4a
	.zero		1
	.zero		1


	//----- nvinfo : EIATTR_SYSCALL_OFFSETS
	.align		4
        /*0108*/ 	.byte	0x04, 0x46
        /*010a*/ 	.short	(.L_18196 - .L_18195)


	//   ....[0]....
.L_18195:
        /*010c*/ 	.word	0x00000190


	//----- nvinfo : EIATTR_EXIT_INSTR_OFFSETS
	.align		4
.L_18196:
        /*0110*/ 	.byte	0x04, 0x1c
        /*0112*/ 	.short	(.L_18198 - .L_18197)


	//   ....[0]....
.L_18197:
        /*0114*/ 	.word	0x00000240


	//   ....[1]....
        /*0118*/ 	.word	0x00003250


	//----- nvinfo : EIATTR_CRS_STACK_SIZE
	.align		4
.L_18198:
        /*011c*/ 	.byte	0x04, 0x1e
        /*011e*/ 	.short	(.L_18200 - .L_18199)
.L_18199:
        /*0120*/ 	.word	0x00000000


	//----- nvinfo : EIATTR_CBANK_PARAM_SIZE
	.align		4
.L_18200:
        /*0124*/ 	.byte	0x03, 0x19
        /*0126*/ 	.short	0x0040


	//----- nvinfo : EIATTR_PARAM_CBANK
	.align		4
        /*0128*/ 	.byte	0x04, 0x0a
        /*012a*/ 	.short	(.L_18202 - .L_18201)
	.align		4
.L_18201:
        /*012c*/ 	.word	index@(.nv.constant0._Z15SoftmaxWarpImplI24ElementwiseScaleMaskLoadIffbE11DirectStoreIffEfLi1ELi16ELi32ELi1ELb1EL9Algorithm0EEvT_T0_ll)
        /*0130*/ 	.short	0x0380
        /*0132*/ 	.short	0x0040


	//----- nvinfo : EIATTR_SW_WAR
	.align		4
.L_18202:
        /*0134*/ 	.byte	0x04, 0x36
        /*0136*/ 	.short	(.L_18204 - .L_18203)
.L_18203:
        /*0138*/ 	.word	0x00000008
.L_18204:


//--------------------- .nv.info._Z15SoftmaxWarpImplI24ElementwiseScaleMaskLoadIffbE11DirectStoreIffEfLi1ELi16ELi32ELi1ELb0EL9Algorithm0EEvT_T0_ll --------------------------
	.section	.nv.info._Z15SoftmaxWarpImplI24ElementwiseScaleMaskLoadIffbE11DirectStoreIffEfLi1ELi16ELi32ELi1ELb0EL9Algorithm0EEvT_T0_ll,"",@"SHT_CUDA_INFO"
	.sectionflags	@""
	.align	4


	//----- nvinfo : EIATTR_CUDA_API_VERSION
	.align		4
        /*0000*/ 	.byte	0x04, 0x37
        /*0002*/ 	.short	(.L_18206 - .L_18205)
.L_18205:
        /*0004*/ 	.word	0x00000082


	//----- nvinfo : EIATTR_KPARAM_INFO
	.align		4
.L_18206:
        /*0008*/ 	.byte	0x04, 0x17
        /*000a*/ 	.short	(.L_18208 - .L_18207)
.L_18207:
        /*000c*/ 	.word	0x00000000
        /*0010*/ 	.short	0x0003
        /*0012*/ 	.short	0x0038
        /*0014*/ 	.byte	0x00, 0xf0, 0x21, 0x00


	//----- nvinfo : EIATTR_KPARAM_INFO
	.align		4
.L_18208:
        /*0018*/ 	.byte	0x04, 0x17
        /*001a*/ 	.short	(.L_18210 - .L_18209)
.L_18209:
        /*001c*/ 	.word	0x00000000
        /*0020*/ 	.short	0x0002
        /*0022*/ 	.short	0x0030
        /*0024*/ 	.byte	0x00, 0xf0, 0x21, 0x00


	//----- nvinfo : EIATTR_KPARAM_INFO
	.align		4
.L_18210:
        /*0028*/ 	.byte	0x04, 0x17
        /*002a*/ 	.short	(.L_18212 - .L_18211)
.L_18211:
        /*002c*/ 	.word	0x00000000
        /*0030*/ 	.short	0x0001
        /*0032*/ 	.short	0x0020
        /*0034*/ 	.byte	0x00, 0xf0, 0x41, 0x00


	//----- nvinfo : EIATTR_KPARAM_INFO
	.align		4
.L_18212:
        /*0038*/ 	.byte	0x04, 0x17
        /*003a*/ 	.short	(.L_18214 - .L_18213)
.L_18213:
        /*003c*/ 	.word	0x00000000
        /*0040*/ 	.short	0x0000
        /*0042*/ 	.short	0x0000
        /*0044*/ 	.byte	0x00, 0xf0, 0x81, 0x00


	//----- nvinfo : EIATTR_SPARSE_MMA_MASK
	.align		4
.L_18214:
        /*0048*/ 	.byte	0x03, 0x50
        /*004a*/ 	.short	0x0000


	//----- nvinfo : EIATTR_MAXREG_COUNT
	.align		4
        /*004c*/ 	.byte	0x03, 0x1b
        /*004e*/ 	.short	0x00ff


	//----- nvinfo : EIATTR_EXTERNS
	.align		4
        /*0050*/ 	.byte	0x04, 0x0f
        /*0052*/ 	.short	(.L_18216 - .L_18215)


	//   ....[0]....
	.align		4
.L_18215:
        /*0054*/ 	.word	index@(__assertfail)


	//----- nvinfo : EIATTR_MERCURY_ISA_VERSION
	.align		4
.L_18216:
        /*0058*/ 	.byte	0x03, 0x5f
        /*005a*/ 	.short	0x0101


	//----- nvinfo : EIATTR_COOP_GROUP_MASK_REGIDS
	.align		4
        /*005c*/ 	.byte	0x04, 0x29
        /*005e*/ 	.short	(.L_18218 - .L_18217)


	//   ....[0]....
.L_18217:
        /*0060*/ 	.word	0xffffffff


	//   ....[1]....
        /*0064*/ 	.word	0xffffffff


	//   ....[2]....
        /*0068*/ 	.word	0xffffffff


	//   ....[3]....
        /*006c*/ 	.word	0xffffffff


	//   ....[4]....
        /*0070*/ 	.word	0xffffffff


	//   ....[5]....
        /*0074*/ 	.word	0xffffffff


	//   ....[6]....
        /*0078*/ 	.word	0xffffffff


	//   ....[7]....
        /*007c*/ 	.word	0xffffffff


	//   ....[8]....
        /*0080*/ 	.word	0xffffffff


	//   ....[9]....
        /*0084*/ 	.word	0xffffffff


	//   ....[10]....
        /*0088*/ 	.word	0x0500000f


	//   ....[11]....
        /*008c*/ 	.word	0x0500000f


	//   ....[12]....
        /*0090*/ 	.word	0x0500000f


	//   ....[13]....
        /*0094*/ 	.word	0x0500000f


	//   ....[14]....
        /*0098*/ 	.word	0x0500000f


	//   ....[15]....
        /*009c*/ 	.word	0x0500000f


	//   ....[16]....
        /*00a0*/ 	.word	0x0500000f


	//   ....[17]....
        /*00a4*/ 	.word	0x0500000f


	//   ....[18]....
        /*00a8*/ 	.word	0x0500000f


	//   ....[19]....
        /*00ac*/ 	.word	0x0500000f


	//----- nvinfo : EIATTR_COOP_GROUP_INSTR_OFFSETS
	.align		4
.L_18218:
        /*00b0*/ 	.byte	0x04, 0x28
        /*00b2*/ 	.short	(.L_18220 - .L_18219)


	//   ....[0]....
.L_18219:
        /*00b4*/ 	.word	0x00000ac0


	//   ....[1]....
        /*00b8*/ 	.word	0x00000b00


	//   ....[2]....
        /*00bc*/ 	.word	0x00000b20


	//   ....[3]....
        /*00c0*/ 	.word	0x00000b40


	//   ....[4]....
        /*00c4*/ 	.word	0x00000b60


	//   ....[5]....
        /*00c8*/ 	.word	0x00001580


	//   ....[6]....
        /*00cc*/ 	.word	0x000015a0


	//   ....[7]....
        /*00d0*/ 	.word	0x000015c0


	//   ....[8]....
        /*00d4*/ 	.word	0x000015e0


	//   ....[9]....
        /*00d8*/ 	.word	0x00001600


	//   ....[10]....
        /*00dc*/ 	.word	0x000027e0


	//   ....[11]....
        /*00e0*/ 	.word	0x00002860


	//   ....[12]....
        /*00e4*/ 	.word	0x000028c0


	//   ....[13]....
        /*00e8*/ 	.word	0x00002920


	//   ....[14]....
        /*00ec*/ 	.word	0x00002980


	//   ....[15]....
        /*00f0*/ 	.word	0x00003410


	//   ....[16]....
        /*00f4*/ 	.word	0x00003470


	//   ....[17]....
        /*00f8*/ 	.word	0x000034d0


	//   ....[18]....
        /*00fc*/ 	.word	0x00003530


	//   ....[19]....
        /*0100*/ 	.word	0x00003590


	//----- nvinfo : EIATTR_VRC_CTA_INIT_COUNT
	.align		4
.L_18220:
        /*0104*/ 	.byte	0x02, 0x4a
	.zero		1
	.zero		1


	//----- nvinfo : EIATTR_SYSCALL_OFFSETS
	.align		4
        /*0108*/ 	.byte	0x04, 0x46
        /*010a*/ 	.short	(.L_18222 - .L_18221)


	//   ....[0]....
.L_18221:
        /*010c*/ 	.word	0x00000170


	//----- nvinfo : EIATTR_EXIT_INSTR_OFFSETS
	.align		4
.L_18222:
        /*0110*/ 	.byte	0x04, 0x1c
        /*0112*/ 	.short	(.L_18224 - .L_18223)


	//   ....[0]....
.L_18223:
        /*0114*/ 	.word	0x00000220


	//   ....[1]....
        /*0118*/ 	.word	0x00002780


	//----- nvinfo : EIATTR_CRS_STACK_SIZE
	.align		4
.L_18224:
        /*011c*/ 	.byte	0x04, 0x1e
        /*011e*/ 	.short	(.L_18226 - .L_18225)
.L_18225:
        /*0120*/ 	.word	0x00000000


	//----- nvinfo : EIATTR_CBANK_PARAM_SIZE
	.align		4
.L_18226:
        /*0124*/ 	.byte	0x03, 0x19
        /*0126*/ 	.short	0x0040


	//----- nvinfo : EIATTR_PARAM_CBANK
	.align		4
        /*0128*/ 	.byte	0x04, 0x0a
        /*012a*/ 	.short	(.L_18228 - .L_18227)
	.align		4
.L_18227:
        /*012c*/ 	.word	index@(.nv.constant0._Z15SoftmaxWarpImplI24ElementwiseScaleMaskLoadIffbE11DirectStoreIffEfLi1ELi16ELi32ELi1ELb0EL9Algorithm0EEvT_T0_ll)
        /*0130*/ 	.short	0x0380
        /*0132*/ 	.short	0x0040


	//----- nvinfo : EIATTR_SW_WAR
	.align		4
.L_18228:
        /*0134*/ 	.byte	0x04, 0x36
        /*0136*/ 	.short	(.L_18230 - .L_18229)
.L_18229:
        /*0138*/ 	.word	0x00000008
.L_18230:


//--------------------- .nv.info._Z15SoftmaxWarpImplI24ElementwiseScaleMaskLoadIffbE11DirectStoreIffEfLi1ELi15ELi32ELi1ELb1EL9Algorithm0EEvT_T0_ll --------------------------
	.section	.nv.info._Z15SoftmaxWarpImplI24ElementwiseScaleMaskLoadIffbE11DirectStoreIffEfLi1ELi15ELi32ELi1ELb1EL9Algorithm0EEvT_T0_ll,"",@"SHT_CUDA_INFO"
	.sectionflags	@""
	.align	4


	//----- nvinfo : EIATTR_CUDA_API_VERSION
	.align		4
        /*0000*/ 	.byte	0x04, 0x37
        /*0002*/ 	.short	(.L_18232 - .L_18231)
.L_18231:
        /*0004*/ 	.word	0x00000082


	//----- nvinfo : EIATTR_KPARAM_INFO
	.align		4
.L_18232:
        /*0008*/ 	.byte	0x04, 0x17
        /*000a*/ 	.short	(.L_18234 - .L_18233)
.L_18233:
        /*000c*/ 	.word	0x00000000
        /*0010*/ 	.short	0x0003
        /*0012*/ 	.short	0x0038
        /*0014*/ 	.byte	0x00, 0xf0, 0x21, 0x00


	//----- nvinfo : EIATTR_KPARAM_INFO
	.align		4
.L_18234:
        /*0018*/ 	.byte	0x04, 0x17
        /*001a*/ 	.short	(.L_18236 - .L_18235)
.L_18235:
        /*001c*/ 	.word	0x00000000
        /*0020*/ 	.short	0x0002
        /*0022*/ 	.short	0x0030
        /*0024*/ 	.byte	0x00, 0xf0, 0x21, 0x00


	//----- nvinfo : EIATTR_KPARAM_INFO
	.align		4
.L_18236:
        /*0028*/ 	.byte	0x04, 0x17
        /*002a*/ 	.short	(.L_18238 - .L_18237)
.L_18237:
        /*002c*/ 	.word	0x00000000
        /*0030*/ 	.short	0x0001
        /*0032*/ 	.short	0x0020
        /*0034*/ 	.byte	0x00, 0xf0, 0x41, 0x00


	//----- nvinfo : EIATTR_KPARAM_INFO
	.align		4
.L_18238:
        /*0038*/ 	.byte	0x04, 0x17
        /*003a*/ 	.short	(.L_18240 - .L_18239)
.L_18239:
        /*003c*/ 	.word	0x00000000
        /*0040*/ 	.short	0x0000
        /*0042*/ 	.short	0x0000
        /*0044*/ 	.byte	0x00, 0xf0, 0x81, 0x00


	//----- nvinfo : EIATTR_SPARSE_MMA_MASK
	.align		4
.L_18240:
        /*0048*/ 	.byte	0x03, 0x50
        /*004a*/ 	.short	0x0000


	//----- nvinfo : EIATTR_MAXREG_COUNT
	.align		4
        /*004c*/ 	.byte	0x03, 0x1b
        /*004e*/ 	.short	0x00ff


	//----- nvinfo : EIATTR_EXTERNS
	.align		4
        /*0050*/ 	.byte	0x04, 0x0f
        /*0052*/ 	.short	(.L_18242 - .L_18241)


	//   ....[0]....
	.align		4
.L_18241:
        /*0054*/ 	.word	index@(__assertfail)


	//----- nvinfo : EIATTR_MERCURY_ISA_VERSION
	.align		4
.L_18242:
        /*0058*/ 	.byte	0x03, 0x5f
        /*005a*/ 	.short	0x0101


	//----- nvinfo : EIATTR_COOP_GROUP_MASK_REGIDS
	.align		4
        /*005c*/ 	.byte	0x04, 0x29
        /*005e*/ 	.short	(.L_18244 - .L_18243)


	//   ....[0]....
.L_18243:
        /*0060*/ 	.word	0xffffffff


	//   ....[1]....
        /*0064*/ 	.word	0xffffffff


	//   ....[2]....
        /*0068*/ 	.word	0xffffffff


	//   ....[3]....
        /*006c*/ 	.word	0xffffffff


	//   ....[4]....
        /*0070*/ 	.word	0xffffffff


	//   ....[5]....
        /*0074*/ 	.word	0xffffffff


	//   ....[6]....
        /*0078*/ 	.word	0xffffffff


	//   ....[7]....
        /*007c*/ 	.word	0xffffffff


	//   ....[8]....
        /*0080*/ 	.word	0xffffffff


	//   ....[9]....
        /*0084*/ 	.word	0xffffffff


	//   ....[10]....
        /*0088*/ 	.word	0x0500000f


	//   ....[11]....
        /*008c*/ 	.word	0x0500000f


	//   ....[12]....
        /*0090*/ 	.word	0x0500000f


	//   ....[13]....
        /*0094*/ 	.word	0x0500000f


	//   ....[14]....
        /*0098*/ 	.word	0x0500000f


	//   ....[15]....
        /*009c*/ 	.word	0x0500000f


	//   ....[16]....
        /*00a0*/ 	.word	0x0500000f


	//   ....[17]....
        /*00a4*/ 	.word	0x0500000f


	//   ....[18]....
        /*00a8*/ 	.word	0x0500000f


	//   ....[19]....
        /*00ac*/ 	.word	0x0500000f


	//----- nvinfo : EIATTR_COOP_GROUP_INSTR_OFFSETS
	.align		4
.L_18244:
        /*00b0*/ 	.byte	0x04, 0x28
        /*00b2*/ 	.short	(.L_18246 - .L_18245)


	//   ....[0]....
.L_18245:
        /*00b4*/ 	.word	0x00001200


	//   ....[1]....
        /*00b8*/ 	.word	0x00001240


	//   ....[2]....
        /*00bc*/ 	.word	0x00001260


	//   ....[3]....
        /*00c0*/ 	.word	0x00001280


	//   ....[4]....
        /*00c4*/ 	.word	0x000012a0


	//   ....[5]....
        /*00c8*/ 	.word	0x00001c20


	//   ....[6]....
        /*00cc*/ 	.word	0x00001c40


	//   ....[7]....
        /*00d0*/ 	.word	0x00001c60


	//   ....[8]....
        /*00d4*/ 	.word	0x00001c80


	//   ....[9]....
        /*00d8*/ 	.word	0x00001ca0


	//   ....[10]....
        /*00dc*/ 	.word	0x00002fa0


	//   ....[11]....
        /*00e0*/ 	.word	0x00003020


	//   ....[12]....
        /*00e4*/ 	.word	0x00003080


	//   ....[13]....
        /*00e8*/ 	.word	0x000030e0


	//   ....[14]....
        /*00ec*/ 	.word	0x00003140


	//   ....[15]....
        /*00f0*/ 	.word	0x00003b30


	//   ....[16]....
        /*00f4*/ 	.word	0x00003b90


	//   ....[17]....
        /*00f8*/ 	.word	0x00003bf0


	//   ....[18]....
        /*00fc*/ 	.word	0x00003c50


	//   ....[19]....
        /*0100*/ 	.word	0x00003cb0


	//----- nvinfo : EIATTR_VRC_CTA_INIT_COUNT
	.align		4
.L_18246:
        /*0104*/ 	.byte	0x02, 0x4a
	.zero		1
	.zero		1


	//----- nvinfo : EIATTR_SYSCALL_OFFSETS
	.align		4
        /*0108*/ 	.byte	0x04, 0x46
        /*010a*/ 	.short	(.L_18248 - .L_18247)


	//   ....[0]....
.L_18247:
        /*010c*/ 	.word	0x00000190


	//----- nvinfo : EIATTR_EXIT_INSTR_OFFSETS
	.align		4
.L_18248:
        /*0110*/ 	.byte	0x04, 0x1c
        /*0112*/ 	.short	(.L_18250 - .L_18249)


	//   ....[0]....
.L_18249:
        /*0114*/ 	.word	0x00000240


	//   ....[1]....
        /*0118*/ 	.word	0x00002f40


	//----- nvinfo : EIATTR_CRS_STACK_SIZE
	.align		4
.L_18250:
        /*011c*/ 	.byte	0x04, 0x1e
        /*011e*/ 	.short	(.L_18252 - .L_18251)
.L_18251:
        /*0120*/ 	.word	0x00000000


	//----- nvinfo : EIATTR_CBANK_PARAM_SIZE
	.align		4
.L_18252:
        /*0124*/ 	.byte	0x03, 0x19
        /*0126*/ 	.short	0x0040


	//----- nvinfo : EIATTR_PARAM_CBANK
	.align		4
        /*0128*/ 	.byte	0x04, 0x0a
        /*012a*/ 	.short	(.L_18254 - .L_18253)
	.align		4
.L_18253:
        /*012c*/ 	.word	index@(.nv.constant0._Z15SoftmaxWarpImplI24ElementwiseScaleMaskLoadIffbE11DirectStoreIffEfLi1ELi15ELi32ELi1ELb1EL9Algorithm0EEvT_T0_ll)
        /*0130*/ 	.short	0x0380
        /*0132*/ 	.short	0x0040


	//----- nvinfo : EIATTR_SW_WAR
	.align		4
.L_18254:
        /*0134*/ 	.byte	0x04, 0x36
        /*0136*/ 	.short	(.L_18256 - .L_18255)
.L_18255:
        /*0138*/ 	.word	0x00000008
.L_18256:


//--------------------- .nv.info._Z15SoftmaxWarpImplI24ElementwiseScaleMaskLoadIffbE11DirectStoreIffEfLi1ELi15ELi32ELi1ELb0EL9Algorithm0EEvT_T0_ll --------------------------
	.section	.nv.info._Z15SoftmaxWarpImplI24ElementwiseScaleMaskLoadIffbE11DirectStoreIffEfLi1ELi15ELi32ELi1ELb0EL9Algorithm0EEvT_T0_ll,"",@"SHT_CUDA_INFO"
	.sectionflags	@""
	.align	4


	//----- nvinfo : EIATTR_CUDA_API_VERSION
	.align		4
        /*0000*/ 	.byte	0x04, 0x37
        /*0002*/ 	.short	(.L_18258 - .L_18257)
.L_18257:
        /*0004*/ 	.word	0x00000082


	//----- nvinfo : EIATTR_KPARAM_INFO
	.align		4
.L_18258:
        /*0008*/ 	.byte	0x04, 0x17
        /*000a*/ 	.short	(.L_18260 - .L_18259)
.L_18259:
        /*000c*/ 	.word	0x00000000
        /*0010*/ 	.short	0x0003
        /*0012*/ 	.short	0x0038
        /*0014*/ 	.byte	0x00, 0xf0, 0x21, 0x00


	//----- nvinfo : EIATTR_KPARAM_INFO
	.align		4
.L_18260:
        /*0018*/ 	.byte	0x04, 0x17
        /*001a*/ 	.short	(.L_18262 - .L_18261)
.L_18261:
        /*001c*/ 	.word	0x00000000
        /*0020*/ 	.short	0x0002
        /*0022*/ 	.short	0x0030
        /*0024*/ 	.byte	0x00, 0xf0, 0x21, 0x00


	//----- nvinfo : EIATTR_KPARAM_INFO
	.align		4
.L_18262:
        /*0028*/ 	.byte	0x04, 0x17
        /*002a*/ 	.short	(.L_18264 - .L_18263)
.L_18263:
        /*002c*/ 	.word	0x00000000
        /*0030*/ 	.short	0x0001
        /*0032*/ 	.short	0x0020
        /*0034*/ 	.byte	0x00, 0xf0, 0x41, 0x00


	//----- nvinfo : EIATTR_KPARAM_INFO
	.align		4
.L_18264:
        /*0038*/ 	.byte	0x04, 0x17
        /*003a*/ 	.short	(.L_18266 - .L_18265)
.L_18265:
        /*003c*/ 	.word	0x00000000
        /*0040*/ 	.short	0x0000
        /*0042*/ 	.short	0x0000
        /*0044*/ 	.byte	0x00, 0xf0, 0x81, 0x00


	//----- nvinfo : EIATTR_SPARSE_MMA_MASK
	.align		4
.L_18266:
        /*0048*/ 	.byte	0x03, 0x50
        /*004a*/ 	.short	0x0000


	//----- nvinfo : EIATTR_MAXREG_COUNT
	.align		4
        /*004c*/ 	.byte	0x03, 0x1b
        /*004e*/ 	.short	0x00ff


	//----- nvinfo : EIATTR_EXTERNS
	.align		4
        /*0050*/ 	.byte	0x04, 0x0f
        /*0052*/ 	.short	(.L_18268 - .L_18267)


	//   ....[0]....
	.align		4
.L_18267:
        /*0054*/ 	.word	index@(__assertfail)


	//----- nvinfo : EIATTR_MERCURY_ISA_VERSION
	.align		4
.L_18268:
        /*0058*/ 	.byte	0x03, 0x5f
        /*005a*/ 	.short	0x0101


	//----- nvinfo : EIATTR_COOP_GROUP_MASK_REGIDS
	.align		4
        /*005c*/ 	.byte	0x04, 0x29
        /*005e*/ 	.short	(.L_18270 - .L_18269)


	//   ....[0]....
.L_18269:
        /*0060*/ 	.word	0xffffffff


	//   ....[1]....
        /*0064*/ 	.word	0xffffffff


	//   ....[2]....
        /*0068*/ 	.word	0xffffffff


	//   ....[3]....
        /*006c*/ 	.word	0xffffffff


	//   ....[4]....
        /*0070*/ 	.word	0xffffffff


	//   ....[5]....
        /*0074*/ 	.word	0xffffffff


	//   ....[6]....
        /*0078*/ 	.word	0xffffffff


	//   ....[7]....
        /*007c*/ 	.word	0xffffffff


	//   ....[8]....
        /*0080*/ 	.word	0xffffffff


	//   ....[9]....
        /*0084*/ 	.word	0xffffffff


	//   ....[10]....
        /*0088*/ 	.word	0x0500000f


	//   ....[11]....
        /*008c*/ 	.word	0x0500000f


	//   ....[12]....
        /*0090*/ 	.word	0x0500000f


	//   ....[13]....
        /*0094*/ 	.word	0x0500000f


	//   ....[14]....
        /*0098*/ 	.word	0x0500000f


	//   ....[15]....
        /*009c*/ 	.word	0x0500000f


	//   ....[16]....
        /*00a0*/ 	.word	0x0500000f


	//   ....[17]....
        /*00a4*/ 	.word	0x0500000f


	//   ....[18]....
        /*00a8*/ 	.word	0x0500000f


	//   ....[19]....
        /*00ac*/ 	.word	0x0500000f


	//----- nvinfo : EIATTR_COOP_GROUP_INSTR_OFFSETS
	.align		4
.L_18270:
        /*00b0*/ 	.byte	0x04, 0x28
        /*00b2*/ 	.short	(.L_18272 - .L_18271)


	//   ....[0]....
.L_18271:
        /*00b4*/ 	.word	0x00000940


	//   ....[1]....
        /*00b8*/ 	.word	0x00000980


	//   ....[2]....
        /*00bc*/ 	.word	0x000009a0


	//   ....[3]....
        /*00c0*/ 	.word	0x000009c0


	//   ....[4]....
        /*00c4*/ 	.word	0x000009e0


	//   ....[5]....
        /*00c8*/ 	.word	0x00001360


	//   ....[6]....
        /*00cc*/ 	.word	0x00001380


	//   ....[7]....
        /*00d0*/ 	.word	0x000013a0


	//   ....[8]....
        /*00d4*/ 	.word	0x000013c0


	//   ....[9]....
        /*00d8*/ 	.word	0x000013e0


	//   ....[10]....
        /*00dc*/ 	.word	0x000024d0


	//   ....[11]....
        /*00e0*/ 	.word	0x00002550


	//   ....[12]....
        /*00e4*/ 	.word	0x000025b0


	//   ....[13]....
        /*00e8*/ 	.word	0x00002610


	//   ....[14]....
        /*00ec*/ 	.word	0x00002670


	//   ....[15]....
        /*00f0*/ 	.word	0x00003060


	//   ....[16]....
        /*00f4*/ 	.word	0x000030c0


	//   ....[17]....
        /*00f8*/ 	.word	0x00003120


	//   ....[18]....
        /*00fc*/ 	.word	0x00003180


	//   ....[19]....
        /*0100*/ 	.word	0x000031e0


	//----- nvinfo : EIATTR_VRC_CTA_INIT_COUNT
	.align		4
.L_18272:
        /*0104*/ 	.byte	0x02, 0x4a
	.zero		1
	.zero		1


	//----- nvinfo : EIATTR_SYSCALL_OFFSETS
	.align		4
        /*0108*/ 	.byte	0x04, 0x46
        /*010a*/ 	.short	(.L_18274 - .L_18273)


	//   ....[0]....
.L_18273:
        /*010c*/ 	.word	0x00000170


	//----- nvinfo : EIATTR_EXIT_INSTR_OFFSETS
	.align		4
.L_18274:
        /*0110*/ 	.byte	0x04, 0x1c
        /*0112*/ 	.short	(.L_18276 - .L_18275)


	//   ....[0]....
.L_18275:
        /*0114*/ 	.word	0x00000220


	//   ....[1]....
        /*0118*/ 	.word	0x00002470


	//----- nvinfo : EIATTR_CRS_STACK_SIZE
	.align		4
.L_18276:
        /*011c*/ 	.byte	0x04, 0x1e
        /*011e*/ 	.short	(.L_18278 - .L_18277)
.L_18277:
        /*0120*/ 	.word	0x00000000


	//----- nvinfo : EIATTR_CBANK_PARAM_SIZE
	.align		4
.L_18278:
        /*0124*/ 	.byte	0x03, 0x19
        /*0126*/ 	.short	0x0040


	//----- nvinfo : EIATTR_PARAM_CBANK
	.align		4
        /*0128*/ 	.byte	0x04, 0x0a
        /*012a*/ 	.short	(.L_18280 - .L_18279)
	.align		4
.L_18279:
        /*012c*/ 	.word	index@(.nv.constant0._Z15SoftmaxWarpImplI24ElementwiseScaleMaskLoadIffbE11DirectStoreIffEfLi1ELi15ELi32ELi1ELb0EL9Algorithm0EEvT_T0_ll)
        /*0130*/ 	.short	0x0380
        /*0132*/ 	.short	0x0040


	//----- nvinfo : EIATTR_SW_WAR
	.align		4
.L_18280:
        /*0134*/ 	.byte	0x04, 0x36
        /*0136*/ 	.short	(.L_18282 - .L_18281)
.L_18281:
        /*0138*/ 	.word	0x00000008
.L_18282:


//--------------------- .nv.info._Z15SoftmaxWarpImplI24ElementwiseScaleMaskLoadIffbE11DirectStoreIffEfLi1ELi14ELi32ELi1ELb1EL9Algorithm0EEvT_T0_ll --------------------------
	.section	.nv.info._Z15SoftmaxWarpImplI24ElementwiseScaleMaskLoadIffbE11DirectStoreIffEfLi1ELi14ELi32ELi1ELb1EL9Algorithm0EEvT_T0_ll,"",@"SHT_CUDA_INFO"
	.sectionflags	@""
	.align	4


	//----- nvinfo : EIATTR_CUDA_API_VERSION
	.align		4
        /*0000*/ 	.byte	0x04, 0x37
        /*0002*/ 	.short	(.L_18284 - .L_18283)
.L_18283:
        /*0004*/ 	.word	0x00000082


	//----- nvinfo : EIATTR_KPARAM_INFO
	.align		4
.L_18284:
        /*0008*/ 	.byte	0x04, 0x17
        /*000a*/ 	.short	(.L_18286 - .L_18285)
.L_18285:
        /*000c*/ 	.word	0x00000000
        /*0010*/ 	.short	0x0003
        /*0012*/ 	.short	0x0038
        /*0014*/ 	.byte	0x00, 0xf0, 0x21, 0x00


	//----- nvinfo : EIATTR_KPARAM_INFO
	.align		4
.L_18286:
        /*0018*/ 	.byte	0x04, 0x17
        /*001a*/ 	.short	(.L_18288 - .L_18287)
.L_18287:
        /*001c*/ 	.word	0x00000000
        /*0020*/ 	.short	0x0002
        /*0022*/ 	.short	0x0030
        /*0024*/ 	.byte	0x00, 0xf0, 0x21, 0x00


	//----- nvinfo : EIATTR_KPARAM_INFO
	.align		4
.L_18288:
        /*0028*/ 	.byte	0x04, 0x17
        /*002a*/ 	.short	(.L_18290 - .L_18289)
.L_18289:
        /*002c*/ 	.word	0x00000000
        /*0030*/ 	.short	0x0001
        /*0032*/ 	.short	0x0020
        /*0034*/ 	.byte	0x00, 0xf0, 0x41, 0x00


	//----- nvinfo : EIATTR_KPARAM_INFO
	.align		4
.L_18290:
        /*0038*/ 	.byte	0x04, 0x17
        /*003a*/ 	.short	(.L_18292 - .L_18291)
.L_18291:
        /*003c*/ 	.word	0x00000000
        /*0040*/ 	.short	0x0000
        /*0042*/ 	.short	0x0000
        /*0044*/ 	.byte	0x00, 0xf0, 0x81, 0x00


	//----- nvinfo : EIATTR_SPARSE_MMA_MASK
	.align		4
.L_18292:
        /*0048*/ 	.byte	0x03, 0x50
        /*004a*/ 	.short	0x0000


	//----- nvinfo : EIATTR_MAXREG_COUNT
	.align		4
        /*004c*/ 	.byte	0x03, 0x1b
        /*004e*/ 	.short	0x00ff


	//----- nvinfo : EIATTR_EXTERNS
	.align		4
        /*0050*/ 	.byte	0x04, 0x0f
        /*0052*/ 	.short	(.L_18294 - .L_18293)


	//   ....[0]....
	.align		4
.L_18293:
        /*0054*/ 	.word	index@(__assertfail)


	//----- nvinfo : EIATTR_MERCURY_ISA_VERSION
	.align		4
.L_18294:
        /*0058*/ 	.byte	0x03, 0x5f
        /*005a*/ 	.short	0x0101


	//----- nvinfo : EIATTR_COOP_GROUP_MASK_REGIDS
	.align		4
        /*005c*/ 	.byte	0x04, 0x29
        /*005e*/ 	.short	(.L_18296 - .L_18295)


	//   ....[0]....
.L_18295:
        /*0060*/ 	.word	0xffffffff


	//   ....[1]....
        /*0064*/ 	.word	0xffffffff


	//   ....[2]....
        /*0068*/ 	.word	0xffffffff


	//   ....[3]....
        /*006c*/ 	.word	0xffffffff


	//   ....[4]....
        /*0070*/ 	.word	0xffffffff


	//   ....[5]....
        /*0074*/ 	.word	0xffffffff


	//   ....[6]....
        /*0078*/ 	.word	0xffffffff


	//   ....[7]....
        /*007c*/ 	.word	0xffffffff


	//   ....[8]....
        /*0080*/ 	.word	0xffffffff


	//   ....[9]....
        /*0084*/ 	.word	0xffffffff


	//   ....[10]....
        /*0088*/ 	.word	0x0500000f


	//   ....[11]....
        /*008c*/ 	.word	0x0500000f


	//   ....[12]....
        /*0090*/ 	.word	0x0500000f


	//   ....[13]....
        /*0094*/ 	.word	0x0500000f


	//   ....[14]....
        /*0098*/ 	.word	0x0500000f


	//   ....[15]....
        /*009c*/ 	.word	0x0500000f


	//   ....[16]....
        /*00a0*/ 	.word	0x0500000f


	//   ....[17]....
        /*00a4*/ 	.word	0x0500000f


	//   ....[18]....
        /*00a8*/ 	.word	0x0500000f


	//   ....[19]....
        /*00ac*/ 	.word	0x0500000f


	//----- nvinfo : EIATTR_COOP_GROUP_INSTR_OFFSETS
	.align		4
.L_18296:
        /*00b0*/ 	.byte	0x04, 0x28
        /*00b2*/ 	.short	(.L_18298 - .L_18297)


	//   ....[0]....
.L_18297:
        /*00b4*/ 	.word	0x00001120


	//   ....[1]....
        /*00b8*/ 	.word	0x00001160


	//   ....[2]....
        /*00bc*/ 	.word	0x00001180


	//   ....[3]....
        /*00c0*/ 	.word	0x000011a0


	//   ....[4]....
        /*00c4*/ 	.word	0x000011c0


	//   ....[5]....
        /*00c8*/ 	.word	0x00001aa0


	//   ....[6]....
        /*00cc*/ 	.word	0x00001ac0


	//   ....[7]....
        /*00d0*/ 	.word	0x00001ae0


	//   ....[8]....
        /*00d4*/ 	.word	0x00001b00


	//   ....[9]....
        /*00d8*/ 	.word	0x00001b20


	//   ....[10]....
        /*00dc*/ 	.word	0x00002cf0


	//   ....[11]....
        /*00e0*/ 	.word	0x00002d70


	//   ....[12]....
        /*00e4*/ 	.word	0x00002dd0


	//   ....[13]....
        /*00e8*/ 	.word	0x00002e30


	//   ....[14]....
        /*00ec*/ 	.word	0x00002e90


	//   ....[15]....
        /*00f0*/ 	.word	0x000037d0


	//   ....[16]....
        /*00f4*/ 	.word	0x00003830


	//   ....[17]....
        /*00f8*/ 	.word	0x00003890


	//   ....[18]....
        /*00fc*/ 	.word	0x000038f0


	//   ....[19]....
        /*0100*/ 	.word	0x00003950


	//----- nvinfo : EIATTR_VRC_CTA_INIT_COUNT
	.align		4
.L_18298:
        /*0104*/ 	.byte	0x02, 0x4a
	.zero		1
	.zero		1


	//----- nvinfo : EIATTR_SYSCALL_OFFSETS
	.align		4
        /*0108*/ 	.byte	0x04, 0x46
        /*010a*/ 	.short	(.L_18300 - .L_18299)


	//   ....[0]....
.L_18299:
        /*010c*/ 	.word	0x00000190


	//----- nvinfo : EIATTR_EXIT_INSTR_OFFSETS
	.align		4
.L_18300:
        /*0110*/ 	.byte	0x04, 0x1c
        /*0112*/ 	.short	(.L_18302 - .L_18301)


	//   ....[0]....
.L_18301:
        /*0114*/ 	.word	0x00000240


	//   ....[1]....
        /*0118*/ 	.word	0x00002c90


	//----- nvinfo : EIATTR_CRS_STACK_SIZE
	.align		4
.L_18302:
        /*011c*/ 	.byte	0x04, 0x1e
        /*011e*/ 	.short	(.L_18304 - .L_18303)
.L_18303:
        /*0120*/ 	.word	0x00000000


	//----- nvinfo : EIATTR_CBANK_PARAM_SIZE
	.align		4
.L_18304:
        /*0124*/ 	.byte	0x03, 0x19
        /*0126*/ 	.short	0x0040


	//----- nvinfo : EIATTR_PARAM_CBANK
	.align		4
        /*0128*/ 	.byte	0x04, 0x0a
        /*012a*/ 	.short	(.L_18306 - .L_18305)
	.align		4
.L_18305:
        /*012c*/ 	.word	index@(.nv.constant0._Z15SoftmaxWarpImplI24ElementwiseScaleMaskLoadIffbE11DirectStoreIffEfLi1ELi14ELi32ELi1ELb1EL9Algorithm0EEvT_T0_ll)
        /*0130*/ 	.short	0x0380
        /*0132*/ 	.short	0x0040


	//----- nvinfo : EIATTR_SW_WAR
	.align		4
.L_18306:
        /*0134*/ 	.byte	0x04, 0x36
        /*0136*/ 	.short	(.L_18308 - .L_18307)
.L_18307:
        /*0138*/ 	.word	0x00000008
.L_18308:


//--------------------- .nv.info._Z15SoftmaxWarpImplI24ElementwiseScaleMaskLoadIffbE11DirectStoreIffEfLi1ELi14ELi32ELi1ELb0EL9Algorithm0EEvT_T0_ll --------------------------
	.section	.nv.info._Z15SoftmaxWarpImplI24ElementwiseScaleMaskLoadIffbE11DirectStoreIffEfLi1ELi14ELi32ELi1ELb0EL9Algorithm0EEvT_T0_ll,"",@"SHT_CUDA_INFO"
	.sectionflags	@""
	.align	4


	//----- nvinfo : EIATTR_CUDA_API_VERSION
	.align		4
        /*0000*/ 	.byte	0x04, 0x37
        /*0002*/ 	.short	(.L_18310 - .L_18309)
.L_18309:
        /*0004*/ 	.word	0x00000082


	//----- nvinfo : EIATTR_KPARAM_INFO
	.align		4
.L_18310:
        /*0008*/ 	.byte	0x04, 0x17
        /*000a*/ 	.short	(.L_18312 - .L_18311)
.L_18311:
        /*000c*/ 	.word	0x00000000
        /*0010*/ 	.short	0x0003
        /*0012*/ 	.short	0x0038
        /*0014*/ 	.byte	0x00, 0xf0, 0x21, 0x00


	//----- nvinfo : EIATTR_KPARAM_INFO
	.align		4
.L_18312:
        /*0018*/ 	.byte	0x04, 0x17
        /*001a*/ 	.short	(.L_18314 - .L_18313)
.L_18313:
        /*001c*/ 	.word	0x00000000
        /*0020*/ 	.short	0x0002
        /*0022*/ 	.short	0x0030
        /*0024*/ 	.byte	0x00, 0xf0, 0x21, 0x00


	//----- nvinfo : EIATTR_KPARAM_INFO
	.align		4
.L_18314:
        /*0028*/ 	.byte	0x04, 0x17
        /*002a*/ 	.short	(.L_18316 - .L_18315)
.L_18315:
        /*002c*/ 	.word	0x00000000
        /*0030*/ 	.short	0x0001
        /*0032*/ 	.short	0x0020
        /*0034*/ 	.byte	0x00, 0xf0, 0x41, 0x00


	//----- nvinfo : EIATTR_KPARAM_INFO
	.align		4
.L_18316:
        /*0038*/ 	.byte	0x04, 0x17
        /*003a*/ 	.short	(.L_18318 - .L_18317)
.L_18317:
        /*003c*/ 	.word	0x00000000
        /*0040*/ 	.short	0x0000
        /*0042*/ 	.short	0x0000
        /*0044*/ 	.byte	0x00, 0xf0, 0x81, 0x00


	//----- nvinfo : EIATTR_SPARSE_MMA_MASK
	.align		4
.L_18318:
        /*0048*/ 	.byte	0x03, 0x50
        /*004a*/ 	.short	0x0000


	//----- nvinfo : EIATTR_MAXREG_COUNT
	.align		4
        /*004c*/ 	.byte	0x03, 0x1b
        /*004e*/ 	.short	0x00ff


	//----- nvinfo : EIATTR_EXTERNS
	.align		4
        /*0050*/ 	.byte	0x04, 0x0f
        /*0052*/ 	.short	(.L_18320 - .L_18319)


	//   ....[0]....
	.align		4
.L_18319:
        /*0054*/ 	.word	index@(__assertfail)


	//----- nvinfo : EIATTR_MERCURY_ISA_VERSION
	.align		4
.L_18320:
        /*0058*/ 	.byte	0x03, 0x5f
        /*005a*/ 	.short	0x0101


	//----- nvinfo : EIATTR_COOP_GROUP_MASK_REGIDS
	.align		4
        /*005c*/ 	.byte	0x04, 0x29
        /*005e*/ 	.short	(.L_18322 - .L_18321)


	//   ....[0]....
.L_18321:
        /*0060*/ 	.word	0xffffffff


	//   ....[1]....
        /*0064*/ 	.word	0xffffffff


	//   ....[2]....
        /*0068*/ 	.word	0xffffffff


	//   ....[3]....
        /*006c*/ 	.word	0xffffffff


	//   ....[4]....
        /*0070*/ 	.word	0xffffffff


	//   ....[5]....
        /*0074*/ 	.word	0xffffffff


	//   ....[6]....
        /*0078*/ 	.word	0xffffffff


	//   ....[7]....
        /*007c*/ 	.word	0xffffffff


	//   ....[8]....
        /*0080*/ 	.word	0xffffffff


	//   ....[9]....
        /*0084*/ 	.word	0xffffffff


	//   ....[10]....
        /*0088*/ 	.word	0x0500000f


	//   ....[11]....
        /*008c*/ 	.word	0x0500000f


	//   ....[12]....
        /*0090*/ 	.word	0x0500000f


	//   ....[13]....
        /*0094*/ 	.word	0x0500000f


	//   ....[14]....
        /*0098*/ 	.word	0x0500000f


	//   ....[15]....
        /*009c*/ 	.word	0x0500000f


	//   ....[16]....
        /*00a0*/ 	.word	0x0500000f


	//   ....[17]....
        /*00a4*/ 	.word	0x0500000f


	//   ....[18]....
        /*00a8*/ 	.word	0x0500000f


	//   ....[19]....
        /*00ac*/ 	.word	0x0500000f


	//----- nvinfo : EIATTR_COOP_GROUP_INSTR_OFFSETS
	.align		4
.L_18322:
        /*00b0*/ 	.byte	0x04, 0x28
        /*00b2*/ 	.short	(.L_18324 - .L_18323)


	//   ....[0]....
.L_18323:
        /*00b4*/ 	.word	0x000008f0


	//   ....[1]....
        /*00b8*/ 	.word	0x00000930


	//   ....[2]....
        /*00bc*/ 	.word	0x00000950


	//   ....[3]....
        /*00c0*/ 	.word	0x00000970


	//   ....[4]....
        /*00c4*/ 	.word	0x00000990


	//   ....[5]....
        /*00c8*/ 	.word	0x00001270


	//   ....[6]....
        /*00cc*/ 	.word	0x00001290


	//   ....[7]....
        /*00d0*/ 	.word	0x000012b0


	//   ....[8]....
        /*00d4*/ 	.word	0x000012d0


	//   ....[9]....
        /*00d8*/ 	.word	0x000012f0


	//   ....[10]....
        /*00dc*/ 	.word	0x000023c0


	//   ....[11]....
        /*00e0*/ 	.word	0x00002440


	//   ....[12]....
        /*00e4*/ 	.word	0x000024a0


	//   ....[13]....
        /*00e8*/ 	.word	0x00002500


	//   ....[14]....
        /*00ec*/ 	.word	0x00002560


	//   ....[15]....
        /*00f0*/ 	.word	0x00002eb0


	//   ....[16]....
        /*00f4*/ 	.word	0x00002f10


	//   ....[17]....
        /*00f8*/ 	.word	0x00002f70


	//   ....[18]....
        /*00fc*/ 	.word	0x00002fd0


	//   ....[19]....
        /*0100*/ 	.word	0x00003030


	//----- nvinfo : EIATTR_VRC_CTA_INIT_COUNT
	.align		4
.L_18324:
        /*0104*/ 	.byte	0x02, 0x4a
	.zero		1
	.zero		1


	//----- nvinfo : EIATTR_SYSCALL_OFFSETS
	.align		4
        /*0108*/ 	.byte	0x04, 0x46
        /*010a*/ 	.short	(.L_18326 - .L_18325)


	//   ....[0]....
.L_18325:
        /*010c*/ 	.word	0x00000170


	//----- nvinfo : EIATTR_EXIT_INSTR_OFFSETS
	.align		4
.L_18326:
        /*0110*/ 	.byte	0x04, 0x1c
        /*0112*/ 	.short	(.L_18328 - .L_18327)


	//   ....[0]....
.L_18327:
        /*0114*/ 	.word	0x00000220


	//   ....[1]....
        /*0118*/ 	.word	0x00002360


	//----- nvinfo : EIATTR_CRS_STACK_SIZE
	.align		4
.L_18328:
        /*011c*/ 	.byte	0x04, 0x1e
        /*011e*/ 	.short	(.L_18330 - .L_18329)
.L_18329:
        /*0120*/ 	.word	0x00000000


	//----- nvinfo : EIATTR_CBANK_PARAM_SIZE
	.align		4
.L_18330:
        /*0124*/ 	.byte	0x03, 0x19
        /*0126*/ 	.short	0x0040


	//----- nvinfo : EIATTR_PARAM_CBANK
	.align		4
        /*0128*/ 	.byte	0x04, 0x0a
        /*012a*/ 	.short	(.L_18332 - .L_18331)
	.align		4
.L_18331:
        /*012c*/ 	.word	index@(.nv.constant0._Z15SoftmaxWarpImplI24ElementwiseScaleMaskLoadIffbE11DirectStoreIffEfLi1ELi14ELi32ELi1ELb0EL9Algorithm0EEvT_T0_ll)
        /*0130*/ 	.short	0x0380
        /*0132*/ 	.short	0x0040


	//----- nvinfo : EIATTR_SW_WAR
	.align		4
.L_18332:
        /*0134*/ 	.byte	0x04, 0x36
        /*0136*/ 	.short	(.L_18334 - .L_18333)
.L_18333:
        /*0138*/ 	.word	0x00000008
.L_18334:


//--------------------- .nv.info._Z15SoftmaxWarpImplI24ElementwiseScaleMaskLoadIffbE11DirectStoreIffEfLi1ELi13ELi32ELi1ELb1EL9Algorithm0EEvT_T0_ll --------------------------
	.section	.nv.info._Z15SoftmaxWarpImplI24ElementwiseScaleMaskLoadIffbE11DirectStoreIffEfLi1ELi13ELi32ELi1ELb1EL9Algorithm0EEvT_T0_ll,"",@"SHT_CUDA_INFO"
	.sectionflags	@""
	.align	4


	//----- nvinfo : EIATTR_CUDA_API_VERSION
	.align		4
        /*0000*/ 	.byte	0x04, 0x37
        /*0002*/ 	.short	(.L_18336 - .L_18335)
.L_18335:
        /*0004*/ 	.word	0x00000082


	//----- nvinfo : EIATTR_KPARAM_INFO
	.align		4
.L_18336:
        /*0008*/ 	.byte	0x04, 0x17
        /*000a*/ 	.short	(.L_18338 - .L_18337)
.L_18337:
        /*000c*/ 	.word	0x00000000
        /*0010*/ 	.short	0x0003
        /*0012*/ 	.short	0x0038
        /*0014*/ 	.byte	0x00, 0xf0, 0x21, 0x00


	//----- nvinfo : EIATTR_KPARAM_INFO
	.align		4
.L_18338:
        /*0018*/ 	.byte	0x04, 0x17
        /*001a*/ 	.short	(.L_18340 - .L_18339)
.L_18339:
        /*001c*/ 	.word	0x00000000
        /*0020*/ 	.short	0x0002
        /*0022*/ 	.short	0x0030
        /*0024*/ 	.byte	0x00, 0xf0, 0x21, 0x00


	//----- nvinfo : EIATTR_KPARAM_INFO
	.align		4
.L_18340:
        /*0028*/ 	.byte	0x04, 0x17
        /*002a*/ 	.short	(.L_18342 - .L_18341)
.L_18341:
        /*002c*/ 	.word	0x00000000
        /*0030*/ 	.short	0x0001
        /*0032*/ 	.short	0x0020
        /*0034*/ 	.byte	0x00, 0xf0, 0x41, 0x00


	//----- nvinfo : EIATTR_KPARAM_INFO
	.align		4
.L_18342:
        /*0038*/ 	.byte	0x04, 0x17
        /*003a*/ 	.short	(.L_18344 - .L_18343)
.L_18343:
        /*003c*/ 	.word	0x00000000
        /*0040*/ 	.short	0x0000
        /*0042*/ 	.short	0x0000
        /*0044*/ 	.byte	0x00, 0xf0, 0x81, 0x00


	//----- nvinfo : EIATTR_SPARSE_MMA_MASK
	.align		4
.L_18344:
        /*0048*/ 	.byte	0x03, 0x50
        /*004a*/ 	.short	0x0000


	//----- nvinfo : EIATTR_MAXREG_COUNT
	.align		4
        /*004c*/ 	.byte	0x03, 0x1b
        /*004e*/ 	.short	0x00ff


	//----- nvinfo : EIATTR_EXTERNS
	.align		4
        /*0050*/ 	.byte	0x04, 0x0f
        /*0052*/ 	.short	(.L_18346 - .L_18345)


	//   ....[0]....
	.align		4
.L_18345:
        /*0054*/ 	.word	index@(__assertfail)


	//----- nvinfo : EIATTR_MERCURY_ISA_VERSION
	.align		4
.L_18346:
        /*0058*/ 	.byte	0x03, 0x5f
        /*005a*/ 	.short	0x0101


	//----- nvinfo : EIATTR_COOP_GROUP_MASK_REGIDS
	.align		4
        /*005c*/ 	.byte	0x04, 0x29
        /*005e*/ 	.short	(.L_18348 - .L_18347)


	//   ....[0]....
.L_18347:
        /*0060*/ 	.word	0xffffffff


	//   ....[1]....
        /*0064*/ 	.word	0xffffffff


	//   ....[2]....
        /*0068*/ 	.word	0xffffffff


	//   ....[3]....
        /*006c*/ 	.word	0xffffffff


	//   ....[4]....
        /*0070*/ 	.word	0xffffffff


	//   ....[5]....
        /*0074*/ 	.word	0xffffffff


	//   ....[6]....
        /*0078*/ 	.word	0xffffffff


	//   ....[7]....
        /*007c*/ 	.word	0xffffffff


	//   ....[8]....
        /*0080*/ 	.word	0xffffffff


	//   ....[9]....
        /*0084*/ 	.word	0xffffffff


	//   ....[10]....
        /*0088*/ 	.word	0x0500000f


	//   ....[11]....
        /*008c*/ 	.word	0x0500000f


	//   ....[12]....
        /*0090*/ 	.word	0x0500000f


	//   ....[13]....
        /*0094*/ 	.word	0x0500000f


	//   ....[14]....
        /*0098*/ 	.word	0x0500000f


	//   ....[15]....
        /*009c*/ 	.word	0x0500000f


	//   ....[16]....
        /*00a0*/ 	.word	0x0500000f


	//   ....[17]....
        /*00a4*/ 	.word	0x0500000f


	//   ....[18]....
        /*00a8*/ 	.word	0x0500000f


	//   ....[19]....
        /*00ac*/ 	.word	0x0500000f


	//----- nvinfo : EIATTR_COOP_GROUP_INSTR_OFFSETS
	.align		4
.L_18348:
        /*00b0*/ 	.byte	0x04, 0x28
        /*00b2*/ 	.short	(.L_18350 - .L_18349)


	//   ....[0]....
.L_18349:
        /*00b4*/ 	.word	0x00001040


	//   ....[1]....
        /*00b8*/ 	.word	0x00001080


	//   ....[2]....
        /*00bc*/ 	.word	0x000010a0


	//   ....[3]....
        /*00c0*/ 	.word	0x000010c0


	//   ....[4]....
        /*00c4*/ 	.word	0x000010e0


	//   ....[5]....
        /*00c8*/ 	.word	0x00001920


	//   ....[6]....
        /*00cc*/ 	.word	0x00001940


	//   ....[7]....
        /*00d0*/ 	.word	0x00001960


	//   ....[8]....
        /*00d4*/ 	.word	0x00001980


	//   ....[9]....
        /*00d8*/ 	.word	0x000019a0


	//   ....[10]....
        /*00dc*/ 	.word	0x00002b10


	//   ....[11]....
        /*00e0*/ 	.word	0x00002b90


	//   ....[12]....
        /*00e4*/ 	.word	0x00002bf0


	//   ....[13]....
        /*00e8*/ 	.word	0x00002c50


	//   ....[14]....
        /*00ec*/ 	.word	0x00002cb0


	//   ....[15]....
        /*00f0*/ 	.word	0x00003560


	//   ....[16]....
        /*00f4*/ 	.word	0x000035c0


	//   ....[17]....
        /*00f8*/ 	.word	0x00003620


	//   ....[18]....
        /*00fc*/ 	.word	0x00003680


	//   ....[19]....
        /*0100*/ 	.word	0x000036e0


	//----- nvinfo : EIATTR_VRC_CTA_INIT_COUNT
	.align		4
.L_18350:
        /*0104*/ 	.byte	0x02, 0x4a
	.zero		1
	.zero		1


	//----- nvinfo : EIATTR_SYSCALL_OFFSETS
	.align		4
        /*0108*/ 	.byte	0x04, 0x46
        /*010a*/ 	.short	(.L_18352 - .L_18351)


	//   ....[0]....
.L_18351:
        /*010c*/ 	.word	0x00000190


	//----- nvinfo : EIATTR_EXIT_INSTR_OFFSETS
	.align		4
.L_18352:
        /*0110*/ 	.byte	0x04, 0x1c
        /*0112*/ 	.short	(.L_18354 - .L_18353)


	//   ....[0]....
.L_18353:
        /*0114*/ 	.word	0x00000240


	//   ....[1]....
        /*0118*/ 	.word	0x00002ab0


	//----- nvinfo : EIATTR_CRS_STACK_SIZE
	.align		4
.L_18354:
        /*011c*/ 	.byte	0x04, 0x1e
        /*011e*/ 	.short	(.L_18356 - .L_18355)
.L_18355:
        /*0120*/ 	.word	0x00000000


	//----- nvinfo : EIATTR_CBANK_PARAM_SIZE
	.align		4
.L_18356:
        /*0124*/ 	.byte	0x03, 0x19
        /*0126*/ 	.short	0x0040


	//----- nvinfo : EIATTR_PARAM_CBANK
	.align		4
        /*0128*/ 	.byte	0x04, 0x0a
        /*012a*/ 	.short	(.L_18358 - .L_18357)
	.align		4
.L_18357:
        /*012c*/ 	.word	index@(.nv.constant0._Z15SoftmaxWarpImplI24ElementwiseScaleMaskLoadIffbE11DirectStoreIffEfLi1ELi13ELi32ELi1ELb1EL9Algorithm0EEvT_T0_ll)
        /*0130*/ 	.short	0x0380
        /*0132*/ 	.short	0x0040


	//----- nvinfo : EIATTR_SW_WAR
	.align		4
.L_18358:
        /*0134*/ 	.byte	0x04, 0x36
        /*0136*/ 	.short	(.L_18360 - .L_18359)
.L_18359:
        /*0138*/ 	.word	0x00000008
.L_18360:


//--------------------- .nv.info._Z15SoftmaxWarpImplI24ElementwiseScaleMaskLoadIffbE11DirectStoreIffEfLi1ELi13ELi32ELi1ELb0EL9Algorithm0EEvT_T0_ll --------------------------
	.section	.nv.info._Z15SoftmaxWarpImplI24ElementwiseScaleMaskLoadIffbE11DirectStoreIffEfLi1ELi13ELi32ELi1ELb0EL9Algorithm0EEvT_T0_ll,"",@"SHT_CUDA_INFO"
	.sectionflags	@""
	.align	4


	//----- nvinfo : EIATTR_CUDA_API_VERSION
	.align		4
        /*0000*/ 	.byte	0x04, 0x37
        /*0002*/ 	.short	(.L_18362 - .L_18361)
.L_18361:
        /*0004*/ 	.word	0x00000082


	//----- nvinfo : EIATTR_KPARAM_INFO
	.align		4
.L_18362:
        /*0008*/ 	.byte	0x04, 0x17
        /*000a*/ 	.short	(.L_18364 - .L_18363)
.L_18363:
        /*000c*/ 	.word	0x00000000
        /*0010*/ 	.short	0x0003
        /*0012*/ 	.short	0x0038
        /*0014*/ 	.byte	0x00, 0xf0, 0x21, 0x00


	//----- nvinfo : EIATTR_KPARAM_INFO
	.align		4
.L_18364:
        /*0018*/ 	.byte	0x04, 0x17
        /*001a*/ 	.short	(.L_18366 - .L_18365)
.L_18365:
        /*001c*/ 	.word	0x00000000
        /*0020*/ 	.short	0x0002
        /*0022*/ 	.short	0x0030
        /*0024*/ 	.byte	0x00, 0xf0, 0x21, 0x00


	//----- nvinfo : EIATTR_KPARAM_INFO
	.align		4
.L_18366:
        /*0028*/ 	.byte	0x04, 0x17
        /*002a*/ 	.short	(.L_18368 - .L_18367)
.L_18367:
        /*002c*/ 	.word	0x00000000
        /*0030*/ 	.short	0x0001
        /*0032*/ 	.short	0x0020
        /*0034*/ 	.byte	0x00, 0xf0, 0x41, 0x00


	//----- nvinfo : EIATTR_KPARAM_INFO
	.align		4
.L_18368:
        /*0038*/ 	.byte	0x04, 0x17
        /*003a*/ 	.short	(.L_18370 - .L_18369)
.L_18369:
        /*003c*/ 	.word	0x00000000
        /*0040*/ 	.short	0x0000
        /*0042*/ 	.short	0x0000
        /*0044*/ 	.byte	0x00, 0xf0, 0x81, 0x00


	//----- nvinfo : EIATTR_SPARSE_MMA_MASK
	.align		4
.L_18370:
        /*0048*/ 	.byte	0x03, 0x50
        /*004a*/ 	.short	0x0000


	//----- nvinfo : EIATTR_MAXREG_COUNT
	.align		4
        /*004c*/ 	.byte	0x03, 0x1b
        /*004e*/ 	.short	0x00ff


	//----- nvinfo : EIATTR_EXTERNS
	.align		4
        /*0050*/ 	.byte	0x04, 0x0f
        /*0052*/ 	.short	(.L_18372 - .L_18371)


	//   ....[0]....
	.align		4
.L_18371:
        /*0054*/ 	.word	index@(__assertfail)


	//----- nvinfo : EIATTR_MERCURY_ISA_VERSION
	.align		4
.L_18372:
        /*0058*/ 	.byte	0x03, 0x5f
        /*005a*/ 	.short	0x0101


	//----- nvinfo : EIATTR_COOP_GROUP_MASK_REGIDS
	.align		4
        /*005c*/ 	.byte	0x04, 0x29
        /*005e*/ 	.short	(.L_18374 - .L_18373)


	//   ....[0]....
.L_18373:
        /*0060*/ 	.word	0xffffffff


	//   ....[1]....
        /*0064*/ 	.word	0xffffffff


	//   ....[2]....
        /*0068*/ 	.word	0xffffffff


	//   ....[3]....
        /*006c*/ 	.word	0xffffffff


	//   ....[4]....
        /*0070*/ 	.word	0xffffffff


	//   ....[5]....
        /*0074*/ 	.word	0xffffffff


	//   ....[6]....
        /*0078*/ 	.word	0xffffffff


	//   ....[7]....
        /*007c*/ 	.word	0xffffffff


	//   ....[8]....
        /*0080*/ 	.word	0xffffffff


	//   ....[9]....
        /*0084*/ 	.word	0xffffffff


	//   ....[10]....
        /*0088*/ 	.word	0x0500000f


	//   ....[11]....
        /*008c*/ 	.word	0x0500000f


	//   ....[12]....
        /*0090*/ 	.word	0x0500000f


	//   ....[13]....
        /*0094*/ 	.word	0x0500000f


	//   ....[14]....
        /*0098*/ 	.word	0x0500000f


	//   ....[15]....
        /*009c*/ 	.word	0x0500000f


	//   ....[16]....
        /*00a0*/ 	.word	0x0500000f


	//   ....[17]....
        /*00a4*/ 	.word	0x0500000f


	//   ....[18]....
        /*00a8*/ 	.word	0x0500000f


	//   ....[19]....
        /*00ac*/ 	.word	0x0500000f


	//----- nvinfo : EIATTR_COOP_GROUP_INSTR_OFFSETS
	.align		4
.L_18374:
        /*00b0*/ 	.byte	0x04, 0x28
        /*00b2*/ 	.short	(.L_18376 - .L_18375)


	//   ....[0]....
.L_18375:
        /*00b4*/ 	.word	0x00000880


	//   ....[1]....
        /*00b8*/ 	.word	0x000008c0


	//   ....[2]....
        /*00bc*/ 	.word	0x000008e0


	//   ....[3]....
        /*00c0*/ 	.word	0x00000900


	//   ....[4]....
        /*00c4*/ 	.word	0x00000920


	//   ....[5]....
        /*00c8*/ 	.word	0x00001160


	//   ....[6]....
        /*00cc*/ 	.word	0x00001180


	//   ....[7]....
        /*00d0*/ 	.word	0x000011a0


	//   ....[8]....
        /*00d4*/ 	.word	0x000011c0


	//   ....[9]....
        /*00d8*/ 	.word	0x000011e0


	//   ....[10]....
        /*00dc*/ 	.word	0x000021b0


	//   ....[11]....
        /*00e0*/ 	.word	0x00002230


	//   ....[12]....
        /*00e4*/ 	.word	0x00002290


	//   ....[13]....
        /*00e8*/ 	.word	0x000022f0


	//   ....[14]....
        /*00ec*/ 	.word	0x00002350


	//   ....[15]....
        /*00f0*/ 	.word	0x00002c00


	//   ....[16]....
        /*00f4*/ 	.word	0x00002c60


	//   ....[17]....
        /*00f8*/ 	.word	0x00002cc0


	//   ....[18]....
        /*00fc*/ 	.word	0x00002d20


	//   ....[19]....
        /*0100*/ 	.word	0x00002d80


	//----- nvinfo : EIATTR_VRC_CTA_INIT_COUNT
	.align		4
.L_18376:
        /*0104*/ 	.byte	0x02, 0x4a
	.zero		1
	.zero		1


	//----- nvinfo : EIATTR_SYSCALL_OFFSETS
	.align		4
        /*0108*/ 	.byte	0x04, 0x46
        /*010a*/ 	.short	(.L_18378 - .L_18377)


	//   ....[0]....
.L_18377:
        /*010c*/ 	.word	0x00000170


	//----- nvinfo : EIATTR_EXIT_INSTR_OFFSETS
	.align		4
.L_18378:
        /*0110*/ 	.byte	0x04, 0x1c
        /*0112*/ 	.short	(.L_18380 - .L_18379)


	//   ....[0]....
.L_18379:
        /*0114*/ 	.word	0x00000220


	//   ....[1]....
        /*0118*/ 	.word	0x00002150


	//----- nvinfo : EIATTR_CRS_STACK_SIZE
	.align		4
.L_18380:
        /*011c*/ 	.byte	0x04, 0x1e
        /*011e*/ 	.short	(.L_18382 - .L_18381)
.L_18381:
        /*0120*/ 	.word	0x00000000


	//----- nvinfo : EIATTR_CBANK_PARAM_SIZE
	.align		4
.L_18382:
        /*0124*/ 	.byte	0x03, 0x19
        /*0126*/ 	.short	0x0040


	//----- nvinfo : EIATTR_PARAM_CBANK
	.align		4
        /*0128*/ 	.byte	0x04, 0x0a
        /*012a*/ 	.short	(.L_18384 - .L_18383)
	.align		4
.L_18383:
        /*012c*/ 	.word	index@(.nv.constant0._Z15SoftmaxWarpImplI24ElementwiseScaleMaskLoadIffbE11DirectStoreIffEfLi1ELi13ELi32ELi1ELb0EL9Algorithm0EEvT_T0_ll)
        /*0130*/ 	.short	0x0380
        /*0132*/ 	.short	0x0040


	//----- nvinfo : EIATTR_SW_WAR
	.align		4
.L_18384:
        /*0134*/ 	.byte	0x04, 0x36
        /*0136*/ 	.short	(.L_18386 - .L_18385)
.L_18385:
        /*0138*/ 	.word	0x00000008
.L_18386:


//--------------------- .nv.info._Z15SoftmaxWarpImplI24ElementwiseScaleMaskLoadIffbE11DirectStoreIffEfLi1ELi12ELi32ELi1ELb1EL9Algorithm0EEvT_T0_ll --------------------------
	.section	.nv.info._Z15SoftmaxWarpImplI24ElementwiseScaleMaskLoadIffbE11DirectStoreIffEfLi1ELi12ELi32ELi1ELb1EL9Algorithm0EEvT_T0_ll,"",@"SHT_CUDA_INFO"
	.sectionflags	@""
	.align	4


	//----- nvinfo : EIATTR_CUDA_API_VERSION
	.align		4
        /*0000*/ 	.byte	0x04, 0x37
        /*0002*/ 	.short	(.L_18388 - .L_18387)
.L_18387:
        /*0004*/ 	.word	0x00000082


	//----- nvinfo : EIATTR_KPARAM_INFO
	.align		4
.L_18388:
        /*0008*/ 	.byte	0x04, 0x17
        /*000a*/ 	.short	(.L_18390 - .L_18389)
.L_18389:
        /*000c*/ 	.word	0x00000000
        /*0010*/ 	.short	0x0003
        /*0012*/ 	.short	0x0038
        /*0014*/ 	.byte	0x00, 0xf0, 0x21, 0x00


	//----- nvinfo : EIATTR_KPARAM_INFO
	.align		4
.L_18390:
        /*0018*/ 	.byte	0x04, 0x17
        /*001a*/ 	.short	(.L_18392 - .L_18391)
.L_18391:
        /*001c*/ 	.word	0x00000000
        /*0020*/ 	.short	0x0002
        /*0022*/ 	.short	0x0030
        /*0024*/ 	.byte	0x00, 0xf0, 0x21, 0x00


	//----- nvinfo : EIATTR_KPARAM_INFO
	.align		4
.L_18392:
        /*0028*/ 	.byte	0x04, 0x17
        /*002a*/ 	.short	(.L_18394 - .L_18393)
.L_18393:
        /*002c*/ 	.word	0x00000000
        /*0030*/ 	.short	0x0001
        /*0032*/ 	.short	0x0020
        /*0034*/ 	.byte	0x00, 0xf0, 0x41, 0x00


	//----- nvinfo : EIATTR_KPARAM_INFO
	.align		4
.L_18394:
        /*0038*/ 	.byte	0x04, 0x17
        /*003a*/ 	.short	(.L_18396 - .L_18395)
.L_18395:
        /*003c*/ 	.word	0x00000000
        /*0040*/ 	.short	0x0000
        /*0042*/ 	.short	0x0000
        /*0044*/ 	.byte	0x00, 0xf0, 0x81, 0x00


	//----- nvinfo : EIATTR_SPARSE_MMA_MASK
	.align		4
.L_18396:
        /*0048*/ 	.byte	0x03, 0x50
        /*004a*/ 	.short	0x0000


	//----- nvinfo : EIATTR_MAXREG_COUNT
	.align		4
        /*004c*/ 	.byte	0x03, 0x1b
        /*004e*/ 	.short	0x00ff


	//----- nvinfo : EIATTR_EXTERNS
	.align		4
        /*0050*/ 	.byte	0x04, 0x0f
        /*0052*/ 	.short	(.L_18398 - .L_18397)


	//   ....[0]....
	.align		4
.L_18397:
        /*0054*/ 	.word	index@(__assertfail)


	//----- nvinfo : EIATTR_MERCURY_ISA_VERSION
	.align		4
.L_18398:
        /*0058*/ 	.byte	0x03, 0x5f
        /*005a*/ 	.short	0x0101


	//----- nvinfo : EIATTR_COOP_GROUP_MASK_REGIDS
	.align		4
        /*005c*/ 	.byte	0x04, 0x29
        /*005e*/ 	.short	(.L_18400 - .L_18399)


	//   ....[0]....
.L_18399:
        /*0060*/ 	.word	0xffffffff


	//   ....[1]....
        /*0064*/ 	.word	0xffffffff


	//   ....[2]....
        /*0068*/ 	.word	0xffffffff


	//   ....[3]....
        /*006c*/ 	.word	0xffffffff


	//   ....[4]....
        /*0070*/ 	.word	0xffffffff


	//   ....[5]....
        /*0074*/ 	.word	0xffffffff


	//   ....[6]....
        /*0078*/ 	.word	0xffffffff


	//   ....[7]....
        /*007c*/ 	.word	0xffffffff


	//   ....[8]....
        /*0080*/ 	.word	0xffffffff


	//   ....[9]....
        /*0084*/ 	.word	0xffffffff


	//   ....[10]....
        /*0088*/ 	.word	0x0500000f


	//   ....[11]....
        /*008c*/ 	.word	0x0500000f


	//   ....[12]....
        /*0090*/ 	.word	0x0500000f


	//   ....[13]....
        /*0094*/ 	.word	0x0500000f


	//   ....[14]....
        /*0098*/ 	.word	0x0500000f


	//   ....[15]....
        /*009c*/ 	.word	0x0500000f


	//   ....[16]....
        /*00a0*/ 	.word	0x0500000f


	//   ....[17]....
        /*00a4*/ 	.word	0x0500000f


	//   ....[18]....
        /*00a8*/ 	.word	0x0500000f


	//   ....[19]....
        /*00ac*/ 	.word	0x0500000f


	//----- nvinfo : EIATTR_COOP_GROUP_INSTR_OFFSETS
	.align		4
.L_18400:
        /*00b0*/ 	.byte	0x04, 0x28
        /*00b2*/ 	.short	(.L_18402 - .L_18401)


	//   ....[0]....
.L_18401:
        /*00b4*/ 	.word	0x00000f40


	//   ....[1]....
        /*00b8*/ 	.word	0x00000f80


	//   ....[2]....
        /*00bc*/ 	.word	0x00000fa0


	//   ....[3]....
        /*00c0*/ 	.word	0x00000fc0


	//   ....[4]....
        /*00c4*/ 	.word	0x00000fe0


	//   ....[5]....
        /*00c8*/ 	.word	0x00001780


	//   ....[6]....
        /*00cc*/ 	.word	0x000017a0


	//   ....[7]....
        /*00d0*/ 	.word	0x000017c0


	//   ....[8]....
        /*00d4*/ 	.word	0x000017e0


	//   ....[9]....
        /*00d8*/ 	.word	0x00001800


	//   ....[10]....
        /*00dc*/ 	.word	0x00002770


	//   ....[11]....
        /*00e0*/ 	.word	0x00002800


	//   ....[12]....
        /*00e4*/ 	.word	0x00002860


	//   ....[13]....
        /*00e8*/ 	.word	0x000028c0


	//   ....[14]....
        /*00ec*/ 	.word	0x00002920


	//   ....[15]....
        /*00f0*/ 	.word	0x00003120


	//   ....[16]....
        /*00f4*/ 	.word	0x00003180


	//   ....[17]....
        /*00f8*/ 	.word	0x000031e0


	//   ....[18]....
        /*00fc*/ 	.word	0x00003240


	//   ....[19]....
        /*0100*/ 	.word	0x000032a0


	//----- nvinfo : EIATTR_VRC_CTA_INIT_COUNT
	.align		4
.L_18402:
        /*0104*/ 	.byte	0x02, 0x4a
	.zero		1
	.zero		1


	//----- nvinfo : EIATTR_SYSCALL_OFFSETS
	.align		4
        /*0108*/ 	.byte	0x04, 0x46
        /*010a*/ 	.short	(.L_18404 - .L_18403)


	//   ....[0]....
.L_18403:
        /*010c*/ 	.word	0x00000190


	//----- nvinfo : EIATTR_EXIT_INSTR_OFFSETS
	.align		4
.L_18404:
        /*0110*/ 	.byte	0x04, 0x1c
        /*0112*/ 	.short	(.L_18406 - .L_18405)


	//   ....[0]....
.L_18405:
        /*0114*/ 	.word	0x00000220


	//   ....[1]....
        /*0118*/ 	.word	0x00002710


	//----- nvinfo : EIATTR_CRS_STACK_SIZE
	.align		4
.L_18406:
        /*011c*/ 	.byte	0x04, 0x1e
        /*011e*/ 	.short	(.L_18408 - .L_18407)
.L_18407:
        /*0120*/ 	.word	0x00000000


	//----- nvinfo : EIATTR_CBANK_PARAM_SIZE
	.align		4
.L_18408:
        /*0124*/ 	.byte	0x03, 0x19
        /*0126*/ 	.short	0x0040


	//----- nvinfo : EIATTR_PARAM_CBANK
	.align		4
        /*0128*/ 	.byte	0x04, 0x0a
        /*012a*/ 	.short	(.L_18410 - .L_18409)
	.align		4
.L_18409:
        /*012c*/ 	.word	index@(.nv.constant0._Z15SoftmaxWarpImplI24ElementwiseScaleMaskLoadIffbE11DirectStoreIffEfLi1ELi12ELi32ELi1ELb1EL9Algorithm0EEvT_T0_ll)
        /*0130*/ 	.short	0x0380
        /*0132*/ 	.short	0x0040


	//----- nvinfo : EIATTR_SW_WAR
	.align		4
.L_18410:
        /*0134*/ 	.byte	0x04, 0x36
        /*0136*/ 	.short	(.L_18412 - .L_18411)
.L_18411:
        /*0138*/ 	.word	0x00000008
.L_18412:


//--------------------- .nv.info._Z15SoftmaxWarpImplI24ElementwiseScaleMaskLoadIffbE11DirectStoreIffEfLi1ELi12ELi32ELi1ELb0EL9Algorithm0EEvT_T0_ll --------------------------
	.section	.nv.info._Z15SoftmaxWarpImplI24ElementwiseScaleMaskLoadIffbE11DirectStoreIffEfLi1ELi12ELi32ELi1ELb0EL9Algorithm0EEvT_T0_ll,"",@"SHT_CUDA_INFO"
	.sectionflags	@""
	.align	4


	//----- nvinfo : EIATTR_CUDA_API_VERSION
	.align		4
        /*0000*/ 	.byte	0x04, 0x37
        /*0002*/ 	.short	(.L_18414 - .L_18413)
.L_18413:
        /*0004*/ 	.word	0x00000082


	//----- nvinfo : EIATTR_KPARAM_INFO
	.align		4
.L_18414:
        /*0008*/ 	.byte	0x04, 0x17
        /*000a*/ 	.short	(.L_18416 - .L_18415)
.L_18415:
        /*000c*/ 	.word	0x00000000
        /*0010*/ 	.short	0x0003
        /*0012*/ 	.short	0x0038
        /*0014*/ 	.byte	0x00, 0xf0, 0x21, 0x00


	//----- nvinfo : EIATTR_KPARAM_INFO
	.align		4
.L_18416:
        /*0018*/ 	.byte	0x04, 0x17
        /*001a*/ 	.short	(.L_18418 - .L_18417)
.L_18417:
        /*001c*/ 	.word	0x00000000
        /*0020*/ 	.short	0x0002
        /*0022*/ 	.short	0x0030
        /*0024*/ 	.byte	0x00, 0xf0, 0x21, 0x00


	//----- nvinfo : EIATTR_KPARAM_INFO
	.align		4
.L_18418:
        /*0028*/ 	.byte	0x04, 0x17
        /*002a*/ 	.short	(.L_18420 - .L_18419)
.L_18419:
        /*002c*/ 	.word	0x00000000
        /*0030*/ 	.short	0x0001
        /*0032*/ 	.short	0x0020
        /*0034*/ 	.byte	0x00, 0xf0, 0x41, 0x00


	//----- nvinfo : EIATTR_KPARAM_INFO
	.align		4
.L_18420:
        /*0038*/ 	.byte	0x04, 0x17
        /*003a*/ 	.short	(.L_18422 - .L_18421)
.L_18421:
        /*003c*/ 	.word	0x00000000
        /*0040*/ 	.short	0x0000
        /*0042*/ 	.short	0x0000
        /*0044*/ 	.byte	0x00, 0xf0, 0x81, 0x00


	//----- nvinfo : EIATTR_SPARSE_MMA_MASK
	.align		4
.L_18422:
        /*0048*/ 	.byte	0x03, 0x50
        /*004a*/ 	.short	0x0000


	//----- nvinfo : EIATTR_MAXREG_COUNT
	.align		4
        /*004c*/ 	.byte	0x03, 0x1b
        /*004e*/ 	.short	0x00ff


	//----- nvinfo : EIATTR_EXTERNS
	.align		4
        /*0050*/ 	.byte	0x04, 0x0f
        /*0052*/ 	.short	(.L_18424 - .L_18423)


	//   ....[0]....
	.align		4
.L_18423:
        /*0054*/ 	.word	index@(__assertfail)


	//----- nvinfo : EIATTR_MERCURY_ISA_VERSION
	.align		4
.L_18424:
        /*0058*/ 	.byte	0x03, 0x5f
        /*005a*/ 	.short	0x0101


	//----- nvinfo : EIATTR_COOP_GROUP_MASK_REGIDS
	.align		4
        /*005c*/ 	.byte	0x04, 0x29
        /*005e*/ 	.short	(.L_18426 - .L_18425)


	//   ....[0]....
.L_18425:
        /*0060*/ 	.word	0xffffffff


	//   ....[1]....
        /*0064*/ 	.word	0xffffffff


	//   ....[2]....
        /*0068*/ 	.word	0xffffffff


	//   ....[3]....
        /*006c*/ 	.word	0xffffffff


	//   ....[4]....
        /*0070*/ 	.word	0xffffffff


	//   ....[5]....
        /*0074*/ 	.word	0xffffffff


	//   ....[6]....
        /*0078*/ 	.word	0xffffffff


	//   ....[7]....
        /*007c*/ 	.word	0xffffffff


	//   ....[8]....
        /*0080*/ 	.word	0xffffffff


	//   ....[9]....
        /*0084*/ 	.word	0xffffffff


	//   ....[10]....
        /*0088*/ 	.word	0x0500000f


	//   ....[11]....
        /*008c*/ 	.word	0x0500000f


	//   ....[12]....
        /*0090*/ 	.word	0x0500000f


	//   ....[13]....
        /*0094*/ 	.word	0x0500000f


	//   ....[14]....
        /*0098*/ 	.word	0x0500000f


	//   ....[15]....
        /*009c*/ 	.word	0x0500000f


	//   ....[16]....
        /*00a0*/ 	.word	0x0500000f


	//   ....[17]....
        /*00a4*/ 	.word	0x0500000f


	//   ....[18]....
        /*00a8*/ 	.word	0x0500000f


	//   ....[19]....
        /*00ac*/ 	.word	0x0500000f


	//----- nvinfo : EIATTR_COOP_GROUP_INSTR_OFFSETS
	.align		4
.L_18426:
        /*00b0*/ 	.byte	0x04, 0x28
        /*00b2*/ 	.short	(.L_18428 - .L_18427)


	//   ....[0]....
.L_18427:
        /*00b4*/ 	.word	0x000008d0


	//   ....[1]....
        /*00b8*/ 	.word	0x00000910


	//   ....[2]....
        /*00bc*/ 	.word	0x00000930


	//   ....[3]....
        /*00c0*/ 	.word	0x00000950


	//   ....[4]....
        /*00c4*/ 	.word	0x00000970


	//   ....[5]....
        /*00c8*/ 	.word	0x00001110


	//   ....[6]....
        /*00cc*/ 	.word	0x00001130


	//   ....[7]....
        /*00d0*/ 	.word	0x00001150


	//   ....[8]....
        /*00d4*/ 	.word	0x00001170


	//   ....[9]....
        /*00d8*/ 	.word	0x00001190


	//   ....[10]....
        /*00dc*/ 	.word	0x00002030


	//   ....[11]....
        /*00e0*/ 	.word	0x000020b0


	//   ....[12]....
        /*00e4*/ 	.word	0x00002110


	//   ....[13]....
        /*00e8*/ 	.word	0x00002170


	//   ....[14]....
        /*00ec*/ 	.word	0x000021d0


	//   ....[15]....
        /*00f0*/ 	.word	0x000029e0


	//   ....[16]....
        /*00f4*/ 	.word	0x00002a40


	//   ....[17]....
        /*00f8*/ 	.word	0x00002aa0


	//   ....[18]....
        /*00fc*/ 	.word	0x00002b00


	//   ....[19]....
        /*0100*/ 	.word	0x00002b60


	//----- nvinfo : EIATTR_VRC_CTA_INIT_COUNT
	.align		4
.L_18428:
        /*0104*/ 	.byte	0x02, 0x4a
	.zero		1
	.zero		1


	//----- nvinfo : EIATTR_SYSCALL_OFFSETS
	.align		4
        /*0108*/ 	.byte	0x04, 0x46
        /*010a*/ 	.short	(.L_18430 - .L_18429)


	//   ....[0]....
.L_18429:
        /*010c*/ 	.word	0x00000170


	//----- nvinfo : EIATTR_EXIT_INSTR_OFFSETS
	.align		4
.L_18430:
        /*0110*/ 	.byte	0x04, 0x1c
        /*0112*/ 	.short	(.L_18432 - .L_18431)


	//   ....[0]....
.L_18431:
        /*0114*/ 	.word	0x00000220


	//   ....[1]....
        /*0118*/ 	.word	0x00001fd0


	//----- nvinfo : EIATTR_CRS_STACK_SIZE
	.align		4
.L_18432:
        /*011c*/ 	.byte	0x04, 0x1e
        /*011e*/ 	.short	(.L_18434 - .L_18433)
.L_18433:
        /*0120*/ 	.word	0x00000000


	//----- nvinfo : EIATTR_CBANK_PARAM_SIZE
	.align		4
.L_18434:
        /*0124*/ 	.byte	0x03, 0x19
        /*0126*/ 	.short	0x0040


	//----- nvinfo : EIATTR_PARAM_CBANK
	.align		4
        /*0128*/ 	.byte	0x04, 0x0a
        /*012a*/ 	.short	(.L_18436 - .L_18435)
	.align		4
.L_18435:
        /*012c*/ 	.word	index@(.nv.constant0._Z15SoftmaxWarpImplI24ElementwiseScaleMaskLoadIffbE11DirectStoreIffEfLi1ELi12ELi32ELi1ELb0EL9Algorithm0EEvT_T0_ll)
        /*0130*/ 	.short	0x0380
        /*0132*/ 	.short	0x0040


	//----- nvinfo : EIATTR_SW_WAR
	.align		4
.L_18436:
        /*0134*/ 	.byte	0x04, 0x36
        /*0136*/ 	.short	(.L_18438 - .L_18437)
.L_18437:
        /*0138*/ 	.word	0x00000008
.L_18438:


//--------------------- .nv.info._Z15SoftmaxWarpImplI24ElementwiseScaleMaskLoadIffbE11DirectStoreIffEfLi1ELi11ELi32ELi1ELb1EL9Algorithm0EEvT_T0_ll --------------------------
	.section	.nv.info._Z15SoftmaxWarpImplI24ElementwiseScaleMaskLoadIffbE11DirectStoreIffEfLi1ELi11ELi32ELi1ELb1EL9Algorithm0EEvT_T0_ll,"",@"SHT_CUDA_INFO"
	.sectionflags	@""
	.align	4


	//----- nvinfo : EIATTR_CUDA_API_VERSION
	.align		4
        /*0000*/ 	.byte	0x04, 0x37
        /*0002*/ 	.short	(.L_18440 - .L_18439)
.L_18439:
        /*0004*/ 	.word	0x00000082


	//----- nvinfo : EIATTR_KPARAM_INFO
	.align		4
.L_18440:
        /*0008*/ 	.byte	0x04, 0x17
        /*000a*/ 	.short	(.L_18442 - .L_18441)
.L_18441:
        /*000c*/ 	.word	0x00000000
        /*0010*/ 	.short	0x0003
        /*0012*/ 	.short	0x0038
        /*0014*/ 	.byte	0x00, 0xf0, 0x21, 0x00


	//----- nvinfo : EIATTR_KPARAM_INFO
	.align		4
.L_18442:
        /*0018*/ 	.byte	0x04, 0x17
        /*001a*/ 	.short	(.L_18444 - .L_18443)
.L_18443:
        /*001c*/ 	.word	0x00000000
        /*0020*/ 	.short	0x0002
        /*0022*/ 	.short	0x0030
        /*0024*/ 	.byte	0x00, 0xf0, 0x21, 0x00


	//----- nvinfo : EIATTR_KPARAM_INFO
	.align		4
.L_18444:
        /*0028*/ 	.byte	0x04, 0x17
        /*002a*/ 	.short	(.L_18446 - .L_18445)
.L_18445:
        /*002c*/ 	.word	0x00000000
        /*0030*/ 	.short	0x0001
        /*0032*/ 	.short	0x0020
        /*0034*/ 	.byte	0x00, 0xf0, 0x41, 0x00


	//----- nvinfo : EIATTR_KPARAM_INFO
	.align		4
.L_18446:
        /*0038*/ 	.byte	0x04, 0x17
        /*003a*/ 	.short	(.L_18448 - .L_18447)
.L_18447:
        /*003c*/ 	.word	0x00000000
        /*0040*/ 	.short	0x0000
        /*0042*/ 	.short	0x0000
        /*0044*/ 	.byte	0x00, 0xf0, 0x81, 0x00


	//----- nvinfo : EIATTR_SPARSE_MMA_MASK
	.align		4
.L_18448:
        /*0048*/ 	.byte	0x03, 0x50
        /*004a*/ 	.short	0x0000


	//----- nvinfo : EIATTR_MAXREG_COUNT
	.align		4
        /*004c*/ 	.byte	0x03, 0x1b
        /*004e*/ 	.short	0x00ff


	//----- nvinfo : EIATTR_EXTERNS
	.align		4
        /*0050*/ 	.byte	0x04, 0x0f
        /*0052*/ 	.short	(.L_18450 - .L_18449)


	//   ....[0]....
	.align		4
.L_18449:
        /*0054*/ 	.word	index@(__assertfail)


	//----- nvinfo : EIATTR_MERCURY_ISA_VERSION
	.align		4
.L_18450:
        /*0058*/ 	.byte	0x03, 0x5f
        /*005a*/ 	.short	0x0101


	//----- nvinfo : EIATTR_COOP_GROUP_MASK_REGIDS
	.align		4
        /*005c*/ 	.byte	0x04, 0x29
        /*005e*/ 	.short	(.L_18452 - .L_18451)


	//   ....[0]....
.L_18451:
        /*0060*/ 	.word	0xffffffff


	//   ....[1]....
        /*0064*/ 	.word	0xffffffff


	//   ....[2]....
        /*0068*/ 	.word	0xffffffff


	//   ....[3]....
        /*006c*/ 	.word	0xffffffff


	//   ....[4]....
        /*0070*/ 	.word	0xffffffff


	//   ....[5]....
        /*0074*/ 	.word	0xffffffff


	//   ....[6]....
        /*0078*/ 	.word	0xffffffff


	//   ....[7]....
        /*007c*/ 	.word	0xffffffff


	//   ....[8]....
        /*0080*/ 	.word	0xffffffff


	//   ....[9]....
        /*0084*/ 	.word	0xffffffff


	//   ....[10]....
        /*0088*/ 	.word	0x0500000f


	//   ....[11]....
        /*008c*/ 	.word	0x0500000f


	//   ....[12]....
        /*0090*/ 	.word	0x0500000f


	//   ....[13]....
        /*0094*/ 	.word	0x0500000f


	//   ....[14]....
        /*0098*/ 	.word	0x0500000f


	//   ....[15]....
        /*009c*/ 	.word	0x0500000f


	//   ....[16]....
        /*00a0*/ 	.word	0x0500000f


	//   ....[17]....
        /*00a4*/ 	.word	0x0500000f


	//   ....[18]....
        /*00a8*/ 	.word	0x0500000f


	//   ....[19]....
        /*00ac*/ 	.word	0x0500000f


	//----- nvinfo : EIATTR_COOP_GROUP_INSTR_OFFSETS
	.align		4
.L_18452:
        /*00b0*/ 	.byte	0x04, 0x28
        /*00b2*/ 	.short	(.L_18454 - .L_18453)


	//   ....[0]....
.L_18453:
        /*00b4*/ 	.word	0x00000e00


	//   ....[1]....
        /*00b8*/ 	.word	0x00000e40


	//   ....[2]....
        /*00bc*/ 	.word	0x00000e60


	//   ....[3]....
        /*00c0*/ 	.word	0x00000e80


	//   ....[4]....
        /*00c4*/ 	.word	0x00000ea0


	//   ....[5]....
        /*00c8*/ 	.word	0x000015a0


	//   ....[6]....
        /*00cc*/ 	.word	0x000015c0


	//   ....[7]....
        /*00d0*/ 	.word	0x000015e0


	//   ....[8]....
        /*00d4*/ 	.word	0x00001600


	//   ....[9]....
        /*00d8*/ 	.word	0x00001620


	//   ....[10]....
        /*00dc*/ 	.word	0x00002510


	//   ....[11]....
        /*00e0*/ 	.word	0x000025a0


	//   ....[12]....
        /*00e4*/ 	.word	0x00002600


	//   ....[13]....
        /*00e8*/ 	.word	0x00002660


	//   ....[14]....
        /*00ec*/ 	.word	0x000026c0


	//   ....[15]....
        /*00f0*/ 	.word	0x00002e20


	//   ....[16]....
        /*00f4*/ 	.word	0x00002e80


	//   ....[17]....
        /*00f8*/ 	.word	0x00002ee0


	//   ....[18]....
        /*00fc*/ 	.word	0x00002f40


	//   ....[19]....
        /*0100*/ 	.word	0x00002fa0


	//----- nvinfo : EIATTR_VRC_CTA_INIT_COUNT
	.align		4
.L_18454:
        /*0104*/ 	.byte	0x02, 0x4a
	.zero		1
	.zero		1


	//----- nvinfo : EIATTR_SYSCALL_OFFSETS
	.align		4
        /*0108*/ 	.byte	0x04, 0x46
        /*010a*/ 	.short	(.L_18456 - .L_18455)


	//   ....[0]....
.L_18455:
        /*010c*/ 	.word	0x00000190


	//----- nvinfo : EIATTR_EXIT_INSTR_OFFSETS
	.align		4
.L_18456:
        /*0110*/ 	.byte	0x04, 0x1c
        /*0112*/ 	.short	(.L_18458 - .L_18457)


	//   ....[0]....
.L_18457:
        /*0114*/ 	.word	0x00000240


	//   ....[1]....
        /*0118*/ 	.word	0x000024b0


	//----- nvinfo : EIATTR_CRS_STACK_SIZE
	.align		4
.L_18458:
        /*011c*/ 	.byte	0x04, 0x1e
        /*011e*/ 	.short	(.L_18460 - .L_18459)
.L_18459:
        /*0120*/ 	.word	0x00000000


	//----- nvinfo : EIATTR_CBANK_PARAM_SIZE
	.align		4
.L_18460:
        /*0124*/ 	.byte	0x03, 0x19
        /*0126*/ 	.short	0x0040


	//----- nvinfo : EIATTR_PARAM_CBANK
	.align		4
        /*0128*/ 	.byte	0x04, 0x0a
        /*012a*/ 	.short	(.L_18462 - .L_18461)
	.align		4
.L_18461:
        /*012c*/ 	.word	index@(.nv.constant0._Z15SoftmaxWarpImplI24ElementwiseScaleMaskLoadIffbE11DirectStoreIffEfLi1ELi11ELi32ELi1ELb1EL9Algorithm0EEvT_T0_ll)
        /*0130*/ 	.short	0x0380
        /*0132*/ 	.short	0x0040


	//----- nvinfo : EIATTR_SW_WAR
	.align		4
.L_18462:
        /*0134*/ 	.byte	0x04, 0x36
        /*0136*/ 	.short	(.L_18464 - .L_18463)
.L_18463:
        /*0138*/ 	.word	0x00000008
.L_18464:


//--------------------- .nv.info._Z15SoftmaxWarpImplI24ElementwiseScaleMaskLoadIffbE11DirectStoreIffEfLi1ELi11ELi32ELi1ELb0EL9Algorithm0EEvT_T0_ll --------------------------
	.section	.nv.info._Z15SoftmaxWarpImplI24ElementwiseScaleMaskLoadIffbE11DirectStoreIffEfLi1ELi11ELi32ELi1ELb0EL9Algorithm0EEvT_T0_ll,"",@"SHT_CUDA_INFO"
	.sectionflags	@""
	.align	4


	//----- nvinfo : EIATTR_CUDA_API_VERSION
	.align		4
        /*0000*/ 	.byte	0x04, 0x37
        /*0002*/ 	.short	(.L_18466 - .L_18465)
.L_18465:
        /*0004*/ 	.word	0x00000082


	//----- nvinfo : EIATTR_KPARAM_INFO
	.align		4
.L_18466:
        /*0008*/ 	.byte	0x04, 0x17
        /*000a*/ 	.short	(.L_18468 - .L_18467)
.L_18467:
        /*000c*/ 	.word	0x00000000
        /*0010*/ 	.short	0x0003
        /*0012*/ 	.short	0x0038
        /*0014*/ 	.byte	0x00, 0xf0, 0x21, 0x00


	//----- nvinfo : EIATTR_KPARAM_INFO
	.align		4
.L_18468:
        /*0018*/ 	.byte	0x04, 0x17
        /*001a*/ 	.short	(.L_18470 - .L_18469)
.L_18469:
        /*001c*/ 	.word	0x00000000
        /*0020*/ 	.short	0x0002
        /*0022*/ 	.short	0x0030
        /*0024*/ 	.byte	0x00, 0xf0, 0x21, 0x00


	//----- nvinfo : EIATTR_KPARAM_INFO
	.align		4
.L_18470:
        /*0028*/ 	.byte	0x04, 0x17
        /*002a*/ 	.short	(.L_18472 - .L_18471)
.L_18471:
        /*002c*/ 	.word	0x00000000
        /*0030*/ 	.short	0x0001
        /*0032*/ 	.short	0x0020
        /*0034*/ 	.byte	0x00, 0xf0, 0x41, 0x00


	//----- nvinfo : EIATTR_KPARAM_INFO
	.align		4
.L_18472:
        /*0038*/ 	.byte	0x04, 0x17
        /*003a*/ 	.short	(.L_18474 - .L_18473)
.L_18473:
        /*003c*/ 	.word	0x00000000
        /*0040*/ 	.short	0x0000
        /*0042*/ 	.short	0x0000
        /*0044*/ 	.byte	0x00, 0xf0, 0x81, 0x00


	//----- nvinfo : EIATTR_SPARSE_MMA_MASK
	.align		4
.L_18474:
        /*0048*/ 	.byte	0x03, 0x50
        /*004a*/ 	.short	0x0000


	//----- nvinfo : EIATTR_MAXREG_COUNT
	.align		4
        /*004c*/ 	.byte	0x03, 0x1b
        /*004e*/ 	.short	0x00ff


	//----- nvinfo : EIATTR_EXTERNS
	.align		4
        /*0050*/ 	.byte	0x04, 0x0f
        /*0052*/ 	.short	(.L_18476 - .L_18475)


	//   ....[0]....
	.align		4
.L_18475:
        /*0054*/ 	.word	index@(__assertfail)


	//----- nvinfo : EIATTR_MERCURY_ISA_VERSION
	.align		4
.L_18476:
        /*0058*/ 	.byte	0x03, 0x5f
        /*005a*/ 	.short	0x0101


	//----- nvinfo : EIATTR_COOP_GROUP_MASK_REGIDS
	.align		4
        /*005c*/ 	.byte	0x04, 0x29
        /*005e*/ 	.short	(.L_18478 - .L_18477)


	//   ....[0]....
.L_18477:
        /*0060*/ 	.word	0xffffffff


	//   ....[1]....
        /*0064*/ 	.word	0xffffffff


	//   ....[2]....
        /*0068*/ 	.word	0xffffffff


	//   ....[3]....
        /*006c*/ 	.word	0xffffffff


	//   ....[4]....
        /*0070*/ 	.word	0xffffffff


	//   ....[5]....
        /*0074*/ 	.word	0xffffffff


	//   ....[6]....
        /*0078*/ 	.word	0xffffffff


	//   ....[7]....
        /*007c*/ 	.word	0xffffffff


	//   ....[8]....
        /*0080*/ 	.word	0xffffffff


	//   ....[9]....
        /*0084*/ 	.word	0xffffffff


	//   ....[10]....
        /*0088*/ 	.word	0x0500000f


	//   ....[11]....
        /*008c*/ 	.word	0x0500000f


	//   ....[12]....
        /*0090*/ 	.word	0x0500000f


	//   ....[13]....
        /*0094*/ 	.word	0x0500000f


	//   ....[14]....
        /*0098*/ 	.word	0x0500000f


	//   ....[15]....
        /*009c*/ 	.word	0x0500000f


	//   ....[16]....
        /*00a0*/ 	.word	0x0500000f


	//   ....[17]....
        /*00a4*/ 	.word	0x0500000f


	//   ....[18]....
        /*00a8*/ 	.word	0x0500000f


	//   ....[19]....
        /*00ac*/ 	.word	0x0500000f


	//----- nvinfo : EIATTR_COOP_GROUP_INSTR_OFFSETS
	.align		4
.L_18478:
        /*00b0*/ 	.byte	0x04, 0x28
        /*00b2*/ 	.short	(.L_18480 - .L_18479)


	//   ....[0]....
.L_18479:
        /*00b4*/ 	.word	0x000008a0


	//   ....[1]....
        /*00b8*/ 	.word	0x000008e0


	//   ....[2]....
        /*00bc*/ 	.word	0x00000900


	//   ....[3]....
        /*00c0*/ 	.word	0x00000920


	//   ....[4]....
        /*00c4*/ 	.word	0x00000940


	//   ....[5]....
        /*00c8*/ 	.word	0x00001040


	//   ....[6]....
        /*00cc*/ 	.word	0x00001060


	//   ....[7]....
        /*00d0*/ 	.word	0x00001080


	//   ....[8]....
        /*00d4*/ 	.word	0x000010a0


	//   ....[9]....
        /*00d8*/ 	.word	0x000010c0


	//   ....[10]....
        /*00dc*/ 	.word	0x00001d90


	//   ....[11]....
        /*00e0*/ 	.word	0x00001e10


	//   ....[12]....
        /*00e4*/ 	.word	0x00001e70


	//   ....[13]....
        /*00e8*/ 	.word	0x00001ed0


	//   ....[14]....
        /*00ec*/ 	.word	0x00001f30


	//   ....[15]....
        /*00f0*/ 	.word	0x000026a0


	//   ....[16]....
        /*00f4*/ 	.word	0x00002700


	//   ....[17]....
        /*00f8*/ 	.word	0x00002760


	//   ....[18]....
        /*00fc*/ 	.word	0x000027c0


	//   ....[19]....
        /*0100*/ 	.word	0x00002820


	//----- nvinfo : EIATTR_VRC_CTA_INIT_COUNT
	.align		4
.L_18480:
        /*0104*/ 	.byte	0x02, 0x4a
	.zero		1
	.zero		1


	//----- nvinfo : EIATTR_SYSCALL_OFFSETS
	.align		4
        /*0108*/ 	.byte	0x04, 0x46
        /*010a*/ 	.short	(.L_18482 - .L_18481)


	//   ....[0]....
.L_18481:
        /*010c*/ 	.word	0x00000170


	//----- nvinfo : EIATTR_EXIT_INSTR_OFFSETS
	.align		4
.L_18482:
        /*0110*/ 	.byte	0x04, 0x1c
        /*0112*/ 	.short	(.L_18484 - .L_18483)


	//   ....[0]....
.L_18483:
        /*0114*/ 	.word	0x00000220


	//   ....[1]....
        /*0118*/ 	.word	0x00001d30


	//----- nvinfo : EIATTR_CRS_STACK_SIZE
	.align		4
.L_18484:
        /*011c*/ 	.byte	0x04, 0x1e
        /*011e*/ 	.short	(.L_18486 - .L_18485)
.L_18485:
        /*0120*/ 	.word	0x00000000


	//----- nvinfo : EIATTR_CBANK_PARAM_SIZE
	.align		4
.L_18486:
        /*0124*/ 	.byte	0x03, 0x19
        /*0126*/ 	.short	0x0040


	//----- nvinfo : EIATTR_PARAM_CBANK
	.align		4
        /*0128*/ 	.byte	0x04, 0x0a
        /*012a*/ 	.short	(.L_18488 - .L_18487)
	.align		4
.L_18487:
        /*012c*/ 	.word	index@(.nv.constant0._Z15SoftmaxWarpImplI24ElementwiseScaleMaskLoadIffbE11DirectStoreIffEfLi1ELi11ELi32ELi1ELb0EL9Algorithm0EEvT_T0_ll)
        /*0130*/ 	.short	0x0380
        /*0132*/ 	.short	0x0040


	//----- nvinfo : EIATTR_SW_WAR
	.align		4
.L_18488:
        /*0134*/ 	.byte	0x04, 0x36
        /*0136*/ 	.short	(.L_18490 - .L_18489)
.L_18489:
        /*0138*/ 	.word	0x00000008
.L_18490:


//--------------------- .nv.info._Z15SoftmaxWarpImplI24ElementwiseScaleMaskLoadIffbE11DirectStoreIffEfLi1ELi10ELi32ELi1ELb1EL9Algorithm0EEvT_T0_ll --------------------------
	.section	.nv.info._Z15SoftmaxWarpImplI24ElementwiseScaleMaskLoadIffbE11DirectStoreIffEfLi1ELi10ELi32ELi1ELb1EL9Algorithm0EEvT_T0_ll,"",@"SHT_CUDA_INFO"
	.sectionflags	@""
	.align	4


	//----- nvinfo : EIATTR_CUDA_API_VERSION
	.align		4
        /*0000*/ 	.byte	0x04, 0x37
        /*0002*/ 	.short	(.L_18492 - .L_18491)
.L_18491:
        /*0004*/ 	.word	0x00000082


	//----- nvinfo : EIATTR_KPARAM_INFO
	.align		4
.L_18492:
        /*0008*/ 	.byte	0x04, 0x17
        /*000a*/ 	.short	(.L_18494 - .L_18493)
.L_18493:
        /*000c*/ 	.word	0x00000000
        /*0010*/ 	.short	0x0003
        /*0012*/ 	.short	0x0038
        /*0014*/ 	.byte	0x00, 0xf0, 0x21, 0x00


	//----- nvinfo : EIATTR_KPARAM_INFO
	.align		4
.L_18494:
        /*0018*/ 	.byte	0x04, 0x17
        /*001a*/ 	.short	(.L_18496 - .L_18495)
.L_18495:
        /*001c*/ 	.word	0x00000000
        /*0020*/ 	.short	0x0002
        /*0022*/ 	.short	0x0030
        /*0024*/ 	.byte	0x00, 0xf0, 0x21, 0x00


	//----- nvinfo : EIATTR_KPARAM_INFO
	.align		4
.L_18496:
        /*0028*/ 	.byte	0x04, 0x17
        /*002a*/ 	.short	(.L_18498 - .L_18497)
.L_18497:
        /*002c*/ 	.word	0x00000000
        /*0030*/ 	.short	0x0001
        /*0032*/ 	.short	0x0020
        /*0034*/ 	.byte	0x00, 0xf0, 0x41, 0x00


	//----- nvinfo : EIATTR_KPARAM_INFO
	.align		4
.L_18498:
        /*0038*/ 	.byte	0x04, 0x17
        /*003a*/ 	.short	(.L_18500 - .L_18499)
.L_18499:
        /*003c*/ 	.word	0x00000000
        /*0040*/ 	.short	0x0000
        /*0042*/ 	.short	0x0000
        /*0044*/ 	.byte	0x00, 0xf0, 0x81, 0x00


	//----- nvinfo : EIATTR_SPARSE_MMA_MASK
	.align		4
.L_18500:
        /*0048*/ 	.byte	0x03, 0x50
        /*004a*/ 	.short	0x0000


	//----- nvinfo : EIATTR_MAXREG_COUNT
	.align		4
        /*004c*/ 	.byte	0x03, 0x1b
        /*004e*/ 	.short	0x00ff


	//----- nvinfo : EIATTR_EXTERNS
	.align		4
        /*0050*/ 	.byte	0x04, 0x0f
        /*0052*/ 	.short	(.L_18502 - .L_18501)


	//   ....[0]....
	.align		4
.L_18501:
        /*0054*/ 	.word	index@(__assertfail)


	//----- nvinfo : EIATTR_MERCURY_ISA_VERSION
	.align		4
.L_18502:
        /*0058*/ 	.byte	0x03, 0x5f
        /*005a*/ 	.short	0x0101


	//----- nvinfo : EIATTR_COOP_GROUP_MASK_REGIDS
	.align		4
        /*005c*/ 	.byte	0x04, 0x29
        /*005e*/ 	.short	(.L_18504 - .L_18503)


	//   ....[0]....
.L_18503:
        /*0060*/ 	.word	0xffffffff


	//   ....[1]....
        /*0064*/ 	.word	0xffffffff


	//   ....[2]....
        /*0068*/ 	.word	0xffffffff


	//   ....[3]....
        /*006c*/ 	.word	0xffffffff


	//   ....[4]....
        /*0070*/ 	.word	0xffffffff


	//   ....[5]....
        /*0074*/ 	.word	0xffffffff


	//   ....[6]....
        /*0078*/ 	.word	0xffffffff


	//   ....[7]....
        /*007c*/ 	.word	0xffffffff


	//   ....[8]....
        /*0080*/ 	.word	0xffffffff


	//   ....[9]....
        /*0084*/ 	.word	0xffffffff


	//   ....[10]....
        /*0088*/ 	.word	0x0500000f


	//   ....[11]....
        /*008c*/ 	.word	0x0500000f


	//   ....[12]....
        /*0090*/ 	.word	0x0500000f


	//   ....[13]....
        /*0094*/ 	.word	0x0500000f


	//   ....[14]....
        /*0098*/ 	.word	0x0500000f


	//   ....[15]....
        /*009c*/ 	.word	0x0500000f


	//   ....[16]....
        /*00a0*/ 	.word	0x0500000f


	//   ....[17]....
        /*00a4*/ 	.word	0x0500000f


	//   ....[18]....
        /*00a8*/ 	.word	0x0500000f


	//   ....[19]....
        /*00ac*/ 	.word	0x0500000f


	//----- nvinfo : EIATTR_COOP_GROUP_INSTR_OFFSETS
	.align		4
.L_18504:
        /*00b0*/ 	.byte	0x04, 0x28
        /*00b2*/ 	.short	(.L_18506 - .L_18505)


	//   ....[0]....
.L_18505:
        /*00b4*/ 	.word	0x00000d40


	//   ....[1]....
        /*00b8*/ 	.word	0x00000d80


	//   ....[2]....
        /*00bc*/ 	.word	0x00000da0


	//   ....[3]....
        /*00c0*/ 	.word	0x00000dc0


	//   ....[4]....
        /*00c4*/ 	.word	0x00000de0


	//   ....[5]....
        /*00c8*/ 	.word	0x00001440


	//   ....[6]....
        /*00cc*/ 	.word	0x00001460


	//   ....[7]....
        /*00d0*/ 	.word	0x00001480


	//   ....[8]....
        /*00d4*/ 	.word	0x000014a0


	//   ....[9]....
        /*00d8*/ 	.word	0x000014c0


	//   ....[10]....
        /*00dc*/ 	.word	0x000021d0


	//   ....[11]....
        /*00e0*/ 	.word	0x00002250


	//   ....[12]....
        /*00e4*/ 	.word	0x000022b0


	//   ....[13]....
        /*00e8*/ 	.word	0x00002310


	//   ....[14]....
        /*00ec*/ 	.word	0x00002370


	//   ....[15]....
        /*00f0*/ 	.word	0x00002a40


	//   ....[16]....
        /*00f4*/ 	.word	0x00002aa0


	//   ....[17]....
        /*00f8*/ 	.word	0x00002b00


	//   ....[18]....
        /*00fc*/ 	.word	0x00002b60


	//   ....[19]....
        /*0100*/ 	.word	0x00002bc0


	//----- nvinfo : EIATTR_VRC_CTA_INIT_COUNT
	.align		4
.L_18506:
        /*0104*/ 	.byte	0x02, 0x4a
	.zero		1
	.zero		1


	//----- nvinfo : EIATTR_SYSCALL_OFFSETS
	.align		4
        /*0108*/ 	.byte	0x04, 0x46
        /*010a*/ 	.short	(.L_18508 - .L_18507)


	//   ....[0]....
.L_18507:
        /*010c*/ 	.word	0x00000190


	//----- nvinfo : EIATTR_EXIT_INSTR_OFFSETS
	.align		4
.L_18508:
        /*0110*/ 	.byte	0x04, 0x1c
        /*0112*/ 	.short	(.L_18510 - .L_18509)


	//   ....[0]....
.L_18509:
        /*0114*/ 	.word	0x00000240


	//   ....[1]....
        /*0118*/ 	.word	0x00002170


	//----- nvinfo : EIATTR_CRS_STACK_SIZE
	.align		4
.L_18510:
        /*011c*/ 	.byte	0x04, 0x1e
        /*011e*/ 	.short	(.L_18512 - .L_18511)
.L_18511:
        /*0120*/ 	.word	0x00000000


	//----- nvinfo : EIATTR_CBANK_PARAM_SIZE
	.align		4
.L_18512:
        /*0124*/ 	.byte	0x03, 0x19
        /*0126*/ 	.short	0x0040


	//----- nvinfo : EIATTR_PARAM_CBANK
	.align		4
        /*0128*/ 	.byte	0x04, 0x0a
        /*012a*/ 	.short	(.L_18514 - .L_18513)
	.align		4
.L_18513:
        /*012c*/ 	.word	index@(.nv.constant0._Z15SoftmaxWarpImplI24ElementwiseScaleMaskLoadIffbE11DirectStoreIffEfLi1ELi10ELi32ELi1ELb1EL9Algorithm0EEvT_T0_ll)
        /*0130*/ 	.short	0x0380
        /*0132*/ 	.short	0x0040


	//----- nvinfo : EIATTR_SW_WAR
	.align		4
.L_18514:
        /*0134*/ 	.byte	0x04, 0x36
        /*0136*/ 	.short	(.L_18516 - .L_18515)
.L_18515:
        /*0138*/ 	.word	0x00000008
.L_18516:


//--------------------- .nv.info._Z15SoftmaxWarpImplI24ElementwiseScaleMaskLoadIffbE11DirectStoreIffEfLi1ELi10ELi32ELi1ELb0EL9Algorithm0EEvT_T0_ll --------------------------
	.section	.nv.info._Z15SoftmaxWarpImplI24ElementwiseScaleMaskLoadIffbE11DirectStoreIffEfLi1ELi10ELi32ELi1ELb0EL9Algorithm0EEvT_T0_ll,"",@"SHT_CUDA_INFO"
	.sectionflags	@""
	.align	4


	//----- nvinfo : EIATTR_CUDA_API_VERSION
	.align		4
        /*0000*/ 	.byte	0x04, 0x37
        /*0002*/ 	.short	(.L_18518 - .L_18517)
.L_18517:
        /*0004*/ 	.word	0x00000082


	//----- nvinfo : EIATTR_KPARAM_INFO
	.align		4
.L_18518:
        /*0008*/ 	.byte	0x04, 0x17
        /*000a*/ 	.short	(.L_18520 - .L_18519)
.L_18519:
        /*000c*/ 	.word	0x00000000
        /*0010*/ 	.short	0x0003
        /*0012*/ 	.short	0x0038
        /*0014*/ 	.byte	0x00, 0xf0, 0x21, 0x00


	//----- nvinfo : EIATTR_KPARAM_INFO
	.align		4
.L_18520:
        /*0018*/ 	.byte	0x04, 0x17
        /*001a*/ 	.short	(.L_18522 - .L_18521)
.L_18521:
        /*001c*/ 	.word	0x00000000
        /*0020*/ 	.short	0x0002
        /*0022*/ 	.short	0x0030
        /*0024*/ 	.byte	0x00, 0xf0, 0x21, 0x00


	//----- nvinfo : EIATTR_KPARAM_INFO
	.align		4
.L_18522:
        /*0028*/ 	.byte	0x04, 0x17
        /*002a*/ 	.short	(.L_18524 - .L_18523)
.L_18523:
        /*002c*/ 	.word	0x00000000
        /*0030*/ 	.short	0x0001
        /*0032*/ 	.short	0x0020
        /*0034*/ 	.byte	0x00, 0xf0, 0x41, 0x00


	//----- nvinfo : EIATTR_KPARAM_INFO
	.align		4
.L_18524:
        /*0038*/ 	.byte	0x04, 0x17
        /*003a*/ 	.short	(.L_18526 - .L_18525)
.L_18525:
        /*003c*/ 	.word	0x00000000
        /*0040*/ 	.short	0x0000
        /*0042*/ 	.short	0x0000
        /*0044*/ 	.byte	0x00, 0xf0, 0x81, 0x00


	//----- nvinfo : EIATTR_SPARSE_MMA_MASK
	.align		4
.L_18526:
        /*0048*/ 	.byte	0x03, 0x50
        /*004a*/ 	.short	0x0000


	//----- nvinfo : EIATTR_MAXREG_COUNT
	.align		4
        /*004c*/ 	.byte	0x03, 0x1b
        /*004e*/ 	.short	0x00ff


	//----- nvinfo : EIATTR_EXTERNS
	.align		4
        /*0050*/ 	.byte	0x04, 0x0f
        /*0052*/ 	.short	(.L_18528 - .L_18527)


	//   ....[0]....
	.align		4
.L_18527:
        /*0054*/ 	.word	index@(__assertfail)


	//----- nvinfo : EIATTR_MERCURY_ISA_VERSION
	.align		4
.L_18528:
        /*0058*/ 	.byte	0x03, 0x5f
        /*005a*/ 	.short	0x0101


	//----- nvinfo : EIATTR_COOP_GROUP_MASK_REGIDS
	.align		4
        /*005c*/ 	.byte	0x04, 0x29
        /*005e*/ 	.short	(.L_18530 - .L_18529)


	//   ....[0]....
.L_18529:
        /*0060*/ 	.word	0xffffffff


	//   ....[1]....
        /*0064*/ 	.word	0xffffffff


	//   ....[2]....
        /*0068*/ 	.word	0xffffffff


	//   ....[3]....
        /*006c*/ 	.word	0xffffffff


	//   ....[4]....
        /*0070*/ 	.word	0xffffffff


	//   ....[5]....
        /*0074*/ 	.word	0xffffffff


	//   ....[6]....
        /*0078*/ 	.word	0xffffffff


	//   ....[7]....
        /*007c*/ 	.word	0xffffffff


	//   ....[8]....
        /*0080*/ 	.word	0xffffffff


	//   ....[9]....
        /*0084*/ 	.word	0xffffffff


	//   ....[10]....
        /*0088*/ 	.word	0x0500000f


	//   ....[11]....
        /*008c*/ 	.word	0x0500000f


	//   ....[12]....
        /*0090*/ 	.word	0x0500000f


	//   ....[13]....
        /*0094*/ 	.word	0x0500000f


	//   ....[14]....
        /*0098*/ 	.word	0x0500000f


	//   ....[15]....
        /*009c*/ 	.word	0x0500000f


	//   ....[16]....
        /*00a0*/ 	.word	0x0500000f


	//   ....[17]....
        /*00a4*/ 	.word	0x0500000f


	//   ....[18]....
        /*00a8*/ 	.word	0x0500000f


	//   ....[19]....
        /*00ac*/ 	.word	0x0500000f


	//----- nvinfo : EIATTR_COOP_GROUP_INSTR_OFFSETS
	.align		4
.L_18530:
        /*00b0*/ 	.byte	0x04, 0x28
        /*00b2*/ 	.short	(.L_18532 - .L_18531)


	//   ....[0]....
.L_18531:
        /*00b4*/ 	.word	0x00000870


	//   ....[1]....
        /*00b8*/ 	.word	0x000008b0


	//   ....[2]....
        /*00bc*/ 	.word	0x000008d0


	//   ....[3]....
        /*00c0*/ 	.word	0x000008f0


	//   ....[4]....
        /*00c4*/ 	.word	0x00000910


	//   ....[5]....
        /*00c8*/ 	.word	0x00000f70


	//   ....[6]....
        /*00cc*/ 	.word	0x00000f90


	//   ....[7]....
        /*00d0*/ 	.word	0x00000fb0


	//   ....[8]....
        /*00d4*/ 	.word	0x00000fd0


	//   ....[9]....
        /*00d8*/ 	.word	0x00000ff0


	//   ....[10]....
        /*00dc*/ 	.word	0x00001bd0


	//   ....[11]....
        /*00e0*/ 	.word	0x00001c50


	//   ....[12]....
        /*00e4*/ 	.word	0x00001cb0


	//   ....[13]....
        /*00e8*/ 	.word	0x00001d10


	//   ....[14]....
        /*00ec*/ 	.word	0x00001d70


	//   ....[15]....
        /*00f0*/ 	.word	0x00002440


	//   ....[16]....
        /*00f4*/ 	.word	0x000024a0


	//   ....[17]....
        /*00f8*/ 	.word	0x00002500


	//   ....[18]....
        /*00fc*/ 	.word	0x00002560


	//   ....[19]....
        /*0100*/ 	.word	0x000025c0


	//----- nvinfo : EIATTR_VRC_CTA_INIT_COUNT
	.align		4
.L_18532:
        /*0104*/ 	.byte	0x02, 0x4a
	.zero		1
	.zero		1


	//----- nvinfo : EIATTR_SYSCALL_OFFSETS
	.align		4
        /*0108*/ 	.byte	0x04, 0x46
        /*010a*/ 	.short	(.L_18534 - .L_18533)


	//   ....[0]....
.L_18533:
        /*010c*/ 	.word	0x00000170


	//----- nvinfo : EIATTR_EXIT_INSTR_OFFSETS
	.align		4
.L_18534:
        /*0110*/ 	.byte	0x04, 0x1c
        /*0112*/ 	.short	(.L_18536 - .L_18535)


	//   ....[0]....
.L_18535:
        /*0114*/ 	.word	0x00000220


	//   ....[1]....
        /*0118*/ 	.word	0x00001b70


	//----- nvinfo : EIATTR_CRS_STACK_SIZE
	.align		4
.L_18536:
        /*011c*/ 	.byte	0x04, 0x1e
        /*011e*/ 	.short	(.L_18538 - .L_18537)
.L_18537:
        /*0120*/ 	.word	0x00000000


	//----- nvinfo : EIATTR_CBANK_PARAM_SIZE
	.align		4
.L_18538:
        /*0124*/ 	.byte	0x03, 0x19
        /*0126*/ 	.short	0x0040


	//----- nvinfo : EIATTR_PARAM_CBANK
	.align		4
        /*0128*/ 	.byte	0x04, 0x0a
        /*012a*/ 	.short	(.L_18540 - .L_18539)
	.align		4
.L_18539:
        /*012c*/ 	.word	index@(.nv.constant0._Z15SoftmaxWarpImplI24ElementwiseScaleMaskLoadIffbE11DirectStoreIffEfLi1ELi10ELi32ELi1ELb0EL9Algorithm0EEvT_T0_ll)
        /*0130*/ 	.short	0x0380
        /*0132*/ 	.short	0x0040


	//----- nvinfo : EIATTR_SW_WAR
	.align		4
.L_18540:
        /*0134*/ 	.byte	0x04, 0x36
        /*0136*/ 	.short	(.L_18542 - .L_18541)
.L_18541:
        /*0138*/ 	.word	0x00000008
.L_18542:


//--------------------- .nv.info._Z15SoftmaxWarpImplI24ElementwiseScaleMaskLoadIffbE11DirectStoreIffEfLi1ELi9ELi32ELi1ELb1EL9Algorithm0EEvT_T0_ll --------------------------
	.section	.nv.info._Z15SoftmaxWarpImplI24ElementwiseScaleMaskLoadIffbE11DirectStoreIffEfLi1ELi9ELi32ELi1ELb1EL9Algorithm0EEvT_T0_ll,"",@"SHT_CUDA_INFO"
	.sectionflags	@""
	.align	4


	//----- nvinfo : EIATTR_CUDA_API_VERSION
	.align		4
        /*0000*/ 	.byte	0x04, 0x37
        /*0002*/ 	.short	(.L_18544 - .L_18543)
.L_18543:
        /*0004*/ 	.word	0x00000082


	//----- nvinfo : EIATTR_KPARAM_INFO
	.align		4
.L_18544:
        /*0008*/ 	.byte	0x04, 0x17
        /*000a*/ 	.short	(.L_18546 - .L_18545)
.L_18545:
        /*000c*/ 	.word	0x00000000
        /*0010*/ 	.short	0x0003
        /*0012*/ 	.short	0x0038
        /*0014*/ 	.byte	0x00, 0xf0, 0x21, 0x00


	//----- nvinfo : EIATTR_KPARAM_INFO
	.align		4
.L_18546:
        /*0018*/ 	.byte	0x04, 0x17
        /*001a*/ 	.short	(.L_18548 - .L_18547)
.L_18547:
        /*001c*/ 	.word	0x00000000
        /*0020*/ 	.short	0x0002
        /*0022*/ 	.short	0x0030
        /*0024*/ 	.byte	0x00, 0xf0, 0x21, 0x00


	//----- nvinfo : EIATTR_KPARAM_INFO
	.align		4
.L_18548:
        /*0028*/ 	.byte	0x04, 0x17
        /*002a*/ 	.short	(.L_18550 - .L_18549)
.L_18549:
        /*002c*/ 	.word	0x00000000
        /*0030*/ 	.short	0x0001
        /*0032*/ 	.short	0x0020
        /*0034*/ 	.byte	0x00, 0xf0, 0x41, 0x00


	//----- nvinfo : EIATTR_KPARAM_INFO
	.align		4
.L_18550:
        /*0038*/ 	.byte	0x04, 0x17
        /*003a*/ 	.short	(.L_18552 - .L_18551)
.L_18551:
        /*003c*/ 	.word	0x00000000
        /*0040*/ 	.short	0x0000
        /*0042*/ 	.short	0x0000
        /*0044*/ 	.byte	0x00, 0xf0, 0x81, 0x00


	//----- nvinfo : EIATTR_SPARSE_MMA_MASK
	.align		4
.L_18552:
        /*0048*/ 	.byte	0x03, 0x50
        /*004a*/ 	.short	0x0000


	//----- nvinfo : EIATTR_MAXREG_COUNT
	.align		4
        /*004c*/ 	.byte	0x03, 0x1b
        /*004e*/ 	.short	0x00ff


	//----- nvinfo : EIATTR_EXTERNS
	.align		4
        /*0050*/ 	.byte	0x04, 0x0f
        /*0052*/ 	.short	(.L_18554 - .L_18553)


	//   ....[0]....
	.align		4
.L_18553:
        /*0054*/ 	.word	index@(__assertfail)


	//----- nvinfo : EIATTR_MERCURY_ISA_VERSION
	.align		4
.L_18554:
        /*0058*/ 	.byte	0x03, 0x5f
        /*005a*/ 	.short	0x0101


	//----- nvinfo : EIATTR_COOP_GROUP_MASK_REGIDS
	.align		4
        /*005c*/ 	.byte	0x04, 0x29
        /*005e*/ 	.short	(.L_18556 - .L_18555)


	//   ....[0]....
.L_18555:
        /*0060*/ 	.word	0xffffffff


	//   ....[1]....
        /*0064*/ 	.word	0xffffffff


	//   ....[2]....
        /*0068*/ 	.word	0xffffffff


	//   ....[3]....
        /*006c*/ 	.word	0xffffffff


	//   ....[4]....
        /*0070*/ 	.word	0xffffffff


	//   ....[5]....
        /*0074*/ 	.word	0xffffffff


	//   ....[6]....
        /*0078*/ 	.word	0xffffffff


	//   ....[7]....
        /*007c*/ 	.word	0xffffffff


	//   ....[8]....
        /*0080*/ 	.word	0xffffffff


	//   ....[9]....
        /*0084*/ 	.word	0xffffffff


	//   ....[10]....
        /*0088*/ 	.word	0x0500000f


	//   ....[11]....
        /*008c*/ 	.word	0x0500000f


	//   ....[12]....
        /*0090*/ 	.word	0x0500000f


	//   ....[13]....
        /*0094*/ 	.word	0x0500000f


	//   ....[14]....
        /*0098*/ 	.word	0x0500000f


	//   ....[15]....
        /*009c*/ 	.word	0x0500000f


	//   ....[16]....
        /*00a0*/ 	.word	0x0500000f


	//   ....[17]....
        /*00a4*/ 	.word	0x0500000f


	//   ....[18]....
        /*00a8*/ 	.word	0x0500000f


	//   ....[19]....
        /*00ac*/ 	.word	0x0500000f


	//----- nvinfo : EIATTR_COOP_GROUP_INSTR_OFFSETS
	.align		4
.L_18556:
        /*00b0*/ 	.byte	0x04, 0x28
        /*00b2*/ 	.short	(.L_18558 - .L_18557)


	//   ....[0]....
.L_18557:
        /*00b4*/ 	.word	0x00000c40


	//   ....[1]....
        /*00b8*/ 	.word	0x00000c80


	//   ....[2]....
        /*00bc*/ 	.word	0x00000ca0


	//   ....[3]....
        /*00c0*/ 	.word	0x00000cc0


	//   ....[4]....
        /*00c4*/ 	.word	0x00000ce0


	//   ....[5]....
        /*00c8*/ 	.word	0x000012a0


	//   ....[6]....
        /*00cc*/ 	.word	0x000012c0


	//   ....[7]....
        /*00d0*/ 	.word	0x000012e0


	//   ....[8]....
        /*00d4*/ 	.word	0x00001300


	//   ....[9]....
        /*00d8*/ 	.word	0x00001320


	//   ....[10]....
        /*00dc*/ 	.word	0x00001f90


	//   ....[11]....
        /*00e0*/ 	.word	0x00002010


	//   ....[12]....
        /*00e4*/ 	.word	0x00002070


	//   ....[13]....
        /*00e8*/ 	.word	0x000020d0


	//   ....[14]....
        /*00ec*/ 	.word	0x00002130


	//   ....[15]....
        /*00f0*/ 	.word	0x00002760


	//   ....[16]....
        /*00f4*/ 	.word	0x000027c0


	//   ....[17]....
        /*00f8*/ 	.word	0x00002820


	//   ....[18]....
        /*00fc*/ 	.word	0x00002880


	//   ....[19]....
        /*0100*/ 	.word	0x000028e0


	//----- nvinfo : EIATTR_VRC_CTA_INIT_COUNT
	.align		4
.L_18558:
        /*0104*/ 	.byte	0x02, 0x4a
	.zero		1
	.zero		1


	//----- nvinfo : EIATTR_SYSCALL_OFFSETS
	.align		4
        /*0108*/ 	.byte	0x04, 0x46
        /*010a*/ 	.short	(.L_18560 - .L_18559)


	//   ....[0]....
.L_18559:
        /*010c*/ 	.word	0x00000190


	//----- nvinfo : EIATTR_EXIT_INSTR_OFFSETS
	.align		4
.L_18560:
        /*0110*/ 	.byte	0x04, 0x1c
        /*0112*/ 	.short	(.L_18562 - .L_18561)


	//   ....[0]....
.L_18561:
        /*0114*/ 	.word	0x00000240


	//   ....[1]....
        /*0118*/ 	.word	0x00001f30


	//----- nvinfo : EIATTR_CRS_STACK_SIZE
	.align		4
.L_18562:
        /*011c*/ 	.byte	0x04, 0x1e
        /*011e*/ 	.short	(.L_18564 - .L_18563)
.L_18563:
        /*0120*/ 	.word	0x00000000


	//----- nvinfo : EIATTR_CBANK_PARAM_SIZE
	.align		4
.L_18564:
        /*0124*/ 	.byte	0x03, 0x19
        /*0126*/ 	.short	0x0040


	//----- nvinfo : EIATTR_PARAM_CBANK
	.align		4
        /*0128*/ 	.byte	0x04, 0x0a
        /*012a*/ 	.short	(.L_18566 - .L_18565)
	.align		4
.L_18565:
        /*012c*/ 	.word	index@(.nv.constant0._Z15SoftmaxWarpImplI24ElementwiseScaleMaskLoadIffbE11DirectStoreIffEfLi1ELi9ELi32ELi1ELb1EL9Algorithm0EEvT_T0_ll)
        /*0130*/ 	.short	0x0380
        /*0132*/ 	.short	0x0040


	//----- nvinfo : EIATTR_SW_WAR
	.align		4
.L_18566:
        /*0134*/ 	.byte	0x04, 0x36
        /*0136*/ 	.short	(.L_18568 - .L_18567)
.L_18567:
        /*0138*/ 	.word	0x00000008
.L_18568:


//--------------------- .nv.info._Z15SoftmaxWarpImplI24ElementwiseScaleMaskLoadIffbE11DirectStoreIffEfLi1ELi9ELi32ELi1ELb0EL9Algorithm0EEvT_T0_ll --------------------------
	.section	.nv.info._Z15SoftmaxWarpImplI24ElementwiseScaleMaskLoadIffbE11DirectStoreIffEfLi1ELi9ELi32ELi1ELb0EL9Algorithm0EEvT_T0_ll,"",@"SHT_CUDA_INFO"
	.sectionflags	@""
	.align	4


	//----- nvinfo : EIATTR_CUDA_API_VERSION
	.align		4
        /*0000*/ 	.byte	0x04, 0x37
        /*0002*/ 	.short	(.L_18570 - .L_18569)
.L_18569:
        /*0004*/ 	.word	0x00000082


	//----- nvinfo : EIATTR_KPARAM_INFO
	.align		4
.L_18570:
        /*0008*/ 	.byte	0x04, 0x17
        /*000a*/ 	.short	(.L_18572 - .L_18571)
.L_18571:
        /*000c*/ 	.word	0x00000000
        /*0010*/ 	.short	0x0003
        /*0012*/ 	.short	0x0038
        /*0014*/ 	.byte	0x00, 0xf0, 0x21, 0x00


	//----- nvinfo : EIATTR_KPARAM_INFO
	.align		4
.L_18572:
        /*0018*/ 	.byte	0x04, 0x17
        /*001a*/ 	.short	(.L_18574 - .L_18573)
.L_18573:
        /*001c*/ 	.word	0x00000000
        /*0020*/ 	.short	0x0002
        /*0022*/ 	.short	0x0030
        /*0024*/ 	.byte	0x00, 0xf0, 0x21, 0x00


	//----- nvinfo : EIATTR_KPARAM_INFO
	.align		4
.L_18574:
        /*0028*/ 	.byte	0x04, 0x17
        /*002a*/ 	.short	(.L_18576 - .L_18575)
.L_18575:
        /*002c*/ 	.word	0x00000000
        /*0030*/ 	.short	0x0001
        /*0032*/ 	.short	0x0020
        /*0034*/ 	.byte	0x00, 0xf0, 0x41, 0x00


	//----- nvinfo : EIATTR_KPARAM_INFO
	.align		4
.L_18576:
        /*0038*/ 	.byte	0x04, 0x17
        /*003a*/ 	.short	(.L_18578 - .L_18577)
.L_18577:
        /*003c*/ 	.word	0x00000000
        /*0040*/ 	.short	0x0000
        /*0042*/ 	.short	0x0000
        /*0044*/ 	.byte	0x00, 0xf0, 0x81, 0x00


	//----- nvinfo : EIATTR_SPARSE_MMA_MASK
	.align		4
.L_18578:
        /*0048*/ 	.byte	0x03, 0x50
        /*004a*/ 	.short	0x0000


	//----- nvinfo : EIATTR_MAXREG_COUNT
	.align		4
        /*004c*/ 	.byte	0x03, 0x1b
        /*004e*/ 	.short	0x00ff


	//----- nvinfo : EIATTR_EXTERNS
	.align		4
        /*0050*/ 	.byte	0x04, 0x0f
        /*0052*/ 	.short	(.L_18580 - .L_18579)


	//   ....[0]....
	.align		4
.L_18579:
        /*0054*/ 	.word	index@(__assertfail)


	//----- nvinfo : EIATTR_MERCURY_ISA_VERSION
	.align		4
.L_18580:
        /*0058*/ 	.byte	0x03, 0x5f
        /*005a*/ 	.short	0x0101


	//----- nvinfo : EIATTR_COOP_GROUP_MASK_REGIDS
	.align		4
        /*005c*/ 	.byte	0x04, 0x29
        /*005e*/ 	.short	(.L_18582 - .L_18581)


	//   ....[0]....
.L_18581:
        /*0060*/ 	.word	0xffffffff


	//   ....[1]....
        /*0064*/ 	.word	0xffffffff


	//   ....[2]....
        /*0068*/ 	.word	0xffffffff


	//   ....[3]....
        /*006c*/ 	.word	0xffffffff


	//   ....[4]....
        /*0070*/ 	.word	0xffffffff


	//   ....[5]....
        /*0074*/ 	.word	0xffffffff


	//   ....[6]....
        /*0078*/ 	.word	0xffffffff


	//   ....[7]....
        /*007c*/ 	.word	0xffffffff


	//   ....[8]....
        /*0080*/ 	.word	0xffffffff


	//   ....[9]....
        /*0084*/ 	.word	0xffffffff


	//   ....[10]....
        /*0088*/ 	.word	0x0500000f


	//   ....[11]....
        /*008c*/ 	.word	0x0500000f


	//   ....[12]....
        /*0090*/ 	.word	0x0500000f


	//   ....[13]....
        /*0094*/ 	.word	0x0500000f


	//   ....[14]....
        /*0098*/ 	.word	0x0500000f


	//   ....[15]....
        /*009c*/ 	.word	0x0500000f


	//   ....[16]....
        /*00a0*/ 	.word	0x0500000f


	//   ....[17]....
        /*00a4*/ 	.word	0x0500000f


	//   ....[18]....
        /*00a8*/ 	.word	0x0500000f


	//   ....[19]....
        /*00ac*/ 	.word	0x0500000f


	//----- nvinfo : EIATTR_COOP_GROUP_INSTR_OFFSETS
	.align		4
.L_18582:
        /*00b0*/ 	.byte	0x04, 0x28
        /*00b2*/ 	.short	(.L_18584 - .L_18583)


	//   ....[0]....
.L_18583:
        /*00b4*/ 	.word	0x00000830


	//   ....[1]....
        /*00b8*/ 	.word	0x00000870


	//   ....[2]....
        /*00bc*/ 	.word	0x00000890


	//   ....[3]....
        /*00c0*/ 	.word	0x000008b0


	//   ....[4]....
        /*00c4*/ 	.word	0x000008d0


	//   ....[5]....
        /*00c8*/ 	.word	0x00000e90


	//   ....[6]....
        /*00cc*/ 	.word	0x00000eb0


	//   ....[7]....
        /*00d0*/ 	.word	0x00000ed0


	//   ....[8]....
        /*00d4*/ 	.word	0x00000ef0


	//   ....[9]....
        /*00d8*/ 	.word	0x00000f10


	//   ....[10]....
        /*00dc*/ 	.word	0x00001a60


	//   ....[11]....
        /*00e0*/ 	.word	0x00001af0


	//   ....[12]....
        /*00e4*/ 	.word	0x00001b50


	//   ....[13]....
        /*00e8*/ 	.word	0x00001bb0


	//   ....[14]....
        /*00ec*/ 	.word	0x00001c10


	//   ....[15]....
        /*00f0*/ 	.word	0x00002230


	//   ....[16]....
        /*00f4*/ 	.word	0x00002290


	//   ....[17]....
        /*00f8*/ 	.word	0x000022f0


	//   ....[18]....
        /*00fc*/ 	.word	0x00002350


	//   ....[19]....
        /*0100*/ 	.word	0x000023b0


	//----- nvinfo : EIATTR_VRC_CTA_INIT_COUNT
	.align		4
.L_18584:
        /*0104*/ 	.byte	0x02, 0x4a
	.zero		1
	.zero		1


	//----- nvinfo : EIATTR_SYSCALL_OFFSETS
	.align		4
        /*0108*/ 	.byte	0x04, 0x46
        /*010a*/ 	.short	(.L_18586 - .L_18585)


	//   ....[0]....
.L_18585:
        /*010c*/ 	.word	0x00000170


	//----- nvinfo : EIATTR_EXIT_INSTR_OFFSETS
	.align		4
.L_18586:
        /*0110*/ 	.byte	0x04, 0x1c
        /*0112*/ 	.short	(.L_18588 - .L_18587)


	//   ....[0]....
.L_18587:
        /*0114*/ 	.word	0x00000220


	//   ....[1]....
        /*0118*/ 	.word	0x00001a00


	//----- nvinfo : EIATTR_CRS_STACK_SIZE
	.align		4
.L_18588:
        /*011c*/ 	.byte	0x04, 0x1e
        /*011e*/ 	.short	(.L_18590 - .L_18589)
.L_18589:
        /*0120*/ 	.word	0x00000000


	//----- nvinfo : EIATTR_CBANK_PARAM_SIZE
	.align		4
.L_18590:
        /*0124*/ 	.byte	0x03, 0x19
        /*0126*/ 	.short	0x0040


	//----- nvinfo : EIATTR_PARAM_CBANK
	.align		4
        /*0128*/ 	.byte	0x04, 0x0a
        /*012a*/ 	.short	(.L_18592 - .L_18591)
	.align		4
.L_18591:
        /*012c*/ 	.word	index@(.nv.constant0._Z15SoftmaxWarpImplI24ElementwiseScaleMaskLoadIffbE11DirectStoreIffEfLi1ELi9ELi32ELi1ELb0EL9Algorithm0EEvT_T0_ll)
        /*0130*/ 	.short	0x0380
        /*0132*/ 	.short	0x0040


	//----- nvinfo : EIATTR_SW_WAR
	.align		4
.L_18592:
        /*0134*/ 	.byte	0x04, 0x36
        /*0136*/ 	.short	(.L_18594 - .L_18593)
.L_18593:
        /*0138*/ 	.word	0x00000008
.L_18594:


//--------------------- .nv.info._Z15SoftmaxWarpImplI24ElementwiseScaleMaskLoadIffbE11DirectStoreIffEfLi1ELi8ELi32ELi1ELb1EL9Algorithm0EEvT_T0_ll --------------------------
	.section	.nv.info._Z15SoftmaxWarpImplI24ElementwiseScaleMaskLoadIffbE11DirectStoreIffEfLi1ELi8ELi32ELi1ELb1EL9Algorithm0EEvT_T0_ll,"",@"SHT_CUDA_INFO"
	.sectionflags	@""
	.align	4


	//----- nvinfo : EIATTR_CUDA_API_VERSION
	.align		4
        /*0000*/ 	.byte	0x04, 0x37
        /*0002*/ 	.short	(.L_18596 - .L_18595)
.L_18595:
        /*0004*/ 	.word	0x00000082


	//----- nvinfo : EIATTR_KPARAM_INFO
	.align		4
.L_18596:
        /*0008*/ 	.byte	0x04, 0x17
        /*000a*/ 	.short	(.L_18598 - .L_18597)
.L_18597:
        /*000c*/ 	.word	0x00000000
        /*0010*/ 	.short	0x0003
        /*0012*/ 	.short	0x0038
        /*0014*/ 	.byte	0x00, 0xf0, 0x21, 0x00


	//----- nvinfo : EIATTR_KPARAM_INFO
	.align		4
.L_18598:
        /*0018*/ 	.byte	0x04, 0x17
        /*001a*/ 	.short	(.L_18600 - .L_18599)
.L_18599:
        /*001c*/ 	.word	0x00000000
        /*0020*/ 	.short	0x0002
        /*0022*/ 	.short	0x0030
        /*0024*/ 	.byte	0x00, 0xf0, 0x21, 0x00


	//----- nvinfo : EIATTR_KPARAM_INFO
	.align		4
.L_18600:
        /*0028*/ 	.byte	0x04, 0x17
        /*002a*/ 	.short	(.L_18602 - .L_18601)
.L_18601:
        /*002c*/ 	.word	0x00000000
        /*0030*/ 	.short	0x0001
        /*0032*/ 	.short	0x0020
        /*0034*/ 	.byte	0x00, 0xf0, 0x41, 0x00


	//----- nvinfo : EIATTR_KPARAM_INFO
	.align		4
.L_18602:
        /*0038*/ 	.byte	0x04, 0x17
        /*003a*/ 	.short	(.L_18604 - .L_18603)
.L_18603:
        /*003c*/ 	.word	0x00000000
        /*0040*/ 	.short	0x0000
        /*0042*/ 	.short	0x0000
        /*0044*/ 	.byte	0x00, 0xf0, 0x81, 0x00


	//----- nvinfo : EIATTR_SPARSE_MMA_MASK
	.align		4
.L_18604:
        /*0048*/ 	.byte	0x03, 0x50
        /*004a*/ 	.short	0x0000


	//----- nvinfo : EIATTR_MAXREG_COUNT
	.align		4
        /*004c*/ 	.byte	0x03, 0x1b
        /*004e*/ 	.short	0x00ff


	//----- nvinfo : EIATTR_EXTERNS
	.align		4
        /*0050*/ 	.byte	0x04, 0x0f
        /*0052*/ 	.short	(.L_18606 - .L_18605)


	//   ....[0]....
	.align		4
.L_18605:
        /*0054*/ 	.word	index@(__assertfail)


	//----- nvinfo : EIATTR_MERCURY_ISA_VERSION
	.align		4
.L_18606:
        /*0058*/ 	.byte	0x03, 0x5f
        /*005a*/ 	.short	0x0101


	//----- nvinfo : EIATTR_COOP_GROUP_MASK_REGIDS
	.align		4
        /*005c*/ 	.byte	0x04, 0x29
        /*005e*/ 	.short	(.L_18608 - .L_18607)


	//   ....[0]....
.L_18607:
        /*0060*/ 	.word	0xffffffff


	//   ....[1]....
        /*0064*/ 	.word	0xffffffff


	//   ....[2]....
        /*0068*/ 	.word	0xffffffff


	//   ....[3]....
        /*006c*/ 	.word	0xffffffff


	//   ....[4]....
        /*0070*/ 	.word	0xffffffff


	//   ....[5]....
        /*0074*/ 	.word	0xffffffff


	//   ....[6]....
        /*0078*/ 	.word	0xffffffff


	//   ....[7]....
        /*007c*/ 	.word	0xffffffff


	//   ....[8]....
        /*0080*/ 	.word	0xffffffff


	//   ....[9]....
        /*0084*/ 	.word	0xffffffff


	//   ....[10]....
        /*0088*/ 	.word	0x0500000f


	//   ....[11]....
        /*008c*/ 	.word	0x0500000f


	//   ....[12]....
        /*0090*/ 	.word	0x0500000f


	//   ....[13]....
        /*0094*/ 	.word	0x0500000f


	//   ....[14]....
        /*0098*/ 	.word	0x0500000f


	//   ....[15]....
        /*009c*/ 	.word	0x0500000f


	//   ....[16]....
        /*00a0*/ 	.word	0x0500000f


	//   ....[17]....
        /*00a4*/ 	.word	0x0500000f


	//   ....[18]....
        /*00a8*/ 	.word	0x0500000f


	//   ....[19]....
        /*00ac*/ 	.word	0x0500000f


	//----- nvinfo : EIATTR_COOP_GROUP_INSTR_OFFSETS
	.align		4
.L_18608:
        /*00b0*/ 	.byte	0x04, 0x28
        /*00b2*/ 	.short	(.L_18610 - .L_18609)


	//   ....[0]....
.L_18609:
        /*00b4*/ 	.word	0x00000b40


	//   ....[1]....
        /*00b8*/ 	.word	0x00000b70


	//   ....[2]....
        /*00bc*/ 	.word	0x00000b90


	//   ....[3]....
        /*00c0*/ 	.word	0x00000bb0


	//   ....[4]....
        /*00c4*/ 	.word	0x00000bd0


	//   ....[5]....
        /*00c8*/ 	.word	0x00001100


	//   ....[6]....
        /*00cc*/ 	.word	0x00001120


	//   ....[7]....
        /*00d0*/ 	.word	0x00001140


	//   ....[8]....
        /*00d4*/ 	.word	0x00001160


	//   ....[9]....
        /*00d8*/ 	.word	0x00001180


	//   ....[10]....
        /*00dc*/ 	.word	0x00001ca0


	//   ....[11]....
        /*00e0*/ 	.word	0x00001d30


	//   ....[12]....
        /*00e4*/ 	.word	0x00001d90


	//   ....[13]....
        /*00e8*/ 	.word	0x00001df0


	//   ....[14]....
        /*00ec*/ 	.word	0x00001e50


	//   ....[15]....
        /*00f0*/ 	.word	0x000023d0


	//   ....[16]....
        /*00f4*/ 	.word	0x00002430


	//   ....[17]....
        /*00f8*/ 	.word	0x00002490


	//   ....[18]....
        /*00fc*/ 	.word	0x000024f0


	//   ....[19]....
        /*0100*/ 	.word	0x00002550


	//----- nvinfo : EIATTR_VRC_CTA_INIT_COUNT
	.align		4
.L_18610:
        /*0104*/ 	.byte	0x02, 0x4a
	.zero		1
	.zero		1


	//----- nvinfo : EIATTR_SYSCALL_OFFSETS
	.align		4
        /*0108*/ 	.byte	0x04, 0x46
        /*010a*/ 	.short	(.L_18612 - .L_18611)


	//   ....[0]....
.L_18611:
        /*010c*/ 	.word	0x00000190


	//----- nvinfo : EIATTR_EXIT_INSTR_OFFSETS
	.align		4
.L_18612:
        /*0110*/ 	.byte	0x04, 0x1c
        /*0112*/ 	.short	(.L_18614 - .L_18613)


	//   ....[0]....
.L_18613:
        /*0114*/ 	.word	0x00000240


	//   ....[1]....
        /*0118*/ 	.word	0x00001c40


	//----- nvinfo : EIATTR_CRS_STACK_SIZE
	.align		4
.L_18614:
        /*011c*/ 	.byte	0x04, 0x1e
        /*011e*/ 	.short	(.L_18616 - .L_18615)
.L_18615:
        /*0120*/ 	.word	0x00000000


	//----- nvinfo : EIATTR_CBANK_PARAM_SIZE
	.align		4
.L_18616:
        /*0124*/ 	.byte	0x03, 0x19
        /*0126*/ 	.short	0x0040


	//----- nvinfo : EIATTR_PARAM_CBANK
	.align		4
        /*0128*/ 	.byte	0x04, 0x0a
        /*012a*/ 	.short	(.L_18618 - .L_18617)
	.align		4
.L_18617:
        /*012c*/ 	.word	index@(.nv.constant0._Z15SoftmaxWarpImplI24ElementwiseScaleMaskLoadIffbE11DirectStoreIffEfLi1ELi8ELi32ELi1ELb1EL9Algorithm0EEvT_T0_ll)
        /*0130*/ 	.short	0x0380
        /*0132*/ 	.short	0x0040


	//----- nvinfo : EIATTR_SW_WAR
	.align		4
.L_18618:
        /*0134*/ 	.byte	0x04, 0x36
        /*0136*/ 	.short	(.L_18620 - .L_18619)
.L_18619:
        /*0138*/ 	.word	0x00000008
.L_18620:


//--------------------- .nv.info._Z15SoftmaxWarpImplI24ElementwiseScaleMaskLoadIffbE11DirectStoreIffEfLi1ELi8ELi32ELi1ELb0EL9Algorithm0EEvT_T0_ll --------------------------
	.section	.nv.info._Z15SoftmaxWarpImplI24ElementwiseScaleMaskLoadIffbE11DirectStoreIffEfLi1ELi8ELi32ELi1ELb0EL9Algorithm0EEvT_T0_ll,"",@"SHT_CUDA_INFO"
	.sectionflags	@""
	.align	4


	//----- nvinfo : EIATTR_CUDA_API_VERSION
	.align		4
        /*0000*/ 	.byte	0x04, 0x37
        /*0002*/ 	.short	(.L_18622 - .L_18621)
.L_18621:
        /*0004*/ 	.word	0x00000082


	//----- nvinfo : EIATTR_KPARAM_INFO
	.align		4
.L_18622:
        /*0008*/ 	.byte	0x04, 0x17
        /*000a*/ 	.short	(.L_18624 - .L_18623)
.L_18623:
        /*000c*/ 	.word	0x00000000
        /*0010*/ 	.short	0x0003
        /*0012*/ 	.short	0x0038
        /*0014*/ 	.byte	0x00, 0xf0, 0x21, 0x00


	//----- nvinfo : EIATTR_KPARAM_INFO
	.align		4
.L_18624:
        /*0018*/ 	.byte	0x04, 0x17
        /*001a*/ 	.short	(.L_18626 - .L_18625)
.L_18625:
        /*001c*/ 	.word	0x00000000
        /*0020*/ 	.short	0x0002
        /*0022*/ 	.short	0x0030
        /*0024*/ 	.byte	0x00, 0xf0, 0x21, 0x00


	//----- nvinfo : EIATTR_KPARAM_INFO
	.align		4
.L_18626:
        /*0028*/ 	.byte	0x04, 0x17
        /*002a*/ 	.short	(.L_18628 - .L_18627)
.L_18627:
        /*002c*/ 	.word	0x00000000
        /*0030*/ 	.short	0x0001
        /*0032*/ 	.short	0x0020
        /*0034*/ 	.byte	0x00, 0xf0, 0x41, 0x00


	//----- nvinfo : EIATTR_KPARAM_INFO
	.align		4
.L_18628:
        /*0038*/ 	.byte	0x04, 0x17
        /*003a*/ 	.short	(.L_18630 - .L_18629)
.L_18629:
        /*003c*/ 	.word	0x00000000
        /*0040*/ 	.short	0x0000
        /*0042*/ 	.short	0x0000
        /*0044*/ 	.byte	0x00, 0xf0, 0x81, 0x00


	//----- nvinfo : EIATTR_SPARSE_MMA_MASK
	.align		4
.L_18630:
        /*0048*/ 	.byte	0x03, 0x50
        /*004a*/ 	.short	0x0000


	//----- nvinfo : EIATTR_MAXREG_COUNT
	.align		4
        /*004c*/ 	.byte	0x03, 0x1b
        /*004e*/ 	.short	0x00ff


	//----- nvinfo : EIATTR_EXTERNS
	.align		4
        /*0050*/ 	.byte	0x04, 0x0f
        /*0052*/ 	.short	(.L_18632 - .L_18631)


	//   ....[0]....
	.align		4
.L_18631:
        /*0054*/ 	.word	index@(__assertfail)


	//----- nvinfo : EIATTR_MERCURY_ISA_VERSION
	.align		4
.L_18632:
        /*0058*/ 	.byte	0x03, 0x5f
        /*005a*/ 	.short	0x0101


	//----- nvinfo : EIATTR_COOP_GROUP_MASK_REGIDS
	.align		4
        /*005c*/ 	.byte	0x04, 0x29
        /*005e*/ 	.short	(.L_18634 - .L_18633)


	//   ....[0]....
.L_18633:
        /*0060*/ 	.word	0xffffffff


	//   ....[1]....
        /*0064*/ 	.word	0xffffffff


	//   ....[2]....
        /*0068*/ 	.word	0xffffffff


	//   ....[3]....
        /*006c*/ 	.word	0xffffffff


	//   ....[4]....
        /*0070*/ 	.word	0xffffffff


	//   ....[5]....
        /*0074*/ 	.word	0xffffffff


	//   ....[6]....
        /*0078*/ 	.word	0xffffffff


	//   ....[7]....
        /*007c*/ 	.word	0xffffffff


	//   ....[8]....
        /*0080*/ 	.word	0xffffffff


	//   ....[9]....
        /*0084*/ 	.word	0xffffffff


	//   ....[10]....
        /*0088*/ 	.word	0x0500000f


	//   ....[11]....
        /*008c*/ 	.word	0x0500000f


	//   ....[12]....
        /*0090*/ 	.word	0x0500000f


	//   ....[13]....
        /*0094*/ 	.word	0x0500000f


	//   ....[14]....
        /*0098*/ 	.word	0x0500000f


	//   ....[15]....
        /*009c*/ 	.word	0x0500000f


	//   ....[16]....
        /*00a0*/ 	.word	0x0500000f


	//   ....[17]....
        /*00a4*/ 	.word	0x0500000f


	//   ....[18]....
        /*00a8*/ 	.word	0x0500000f


	//   ....[19]....
        /*00ac*/ 	.word	0x0500000f


	//----- nvinfo : EIATTR_COOP_GROUP_INSTR_OFFSETS
	.align		4
.L_18634:
        /*00b0*/ 	.byte	0x04, 0x28
        /*00b2*/ 	.short	(.L_18636 - .L_18635)


	//   ....[0]....
.L_18635:
        /*00b4*/ 	.word	0x000007c0


	//   ....[1]....
        /*00b8*/ 	.word	0x000007f0


	//   ....[2]....
        /*00bc*/ 	.word	0x00000810


	//   ....[3]....
        /*00c0*/ 	.word	0x00000830


	//   ....[4]....
        /*00c4*/ 	.word	0x00000850


	//   ....[5]....
        /*00c8*/ 	.word	0x00000d80


	//   ....[6]....
        /*00cc*/ 	.word	0x00000da0


	//   ....[7]....
        /*00d0*/ 	.word	0x00000dc0


	//   ....[8]....
        /*00d4*/ 	.word	0x00000de0


	//   ....[9]....
        /*00d8*/ 	.word	0x00000e00


	//   ....[10]....
        /*00dc*/ 	.word	0x000017c0


	//   ....[11]....
        /*00e0*/ 	.word	0x00001850


	//   ....[12]....
        /*00e4*/ 	.word	0x000018b0


	//   ....[13]....
        /*00e8*/ 	.word	0x00001910


	//   ....[14]....
        /*00ec*/ 	.word	0x00001970


	//   ....[15]....
        /*00f0*/ 	.word	0x00001ef0


	//   ....[16]....
        /*00f4*/ 	.word	0x00001f50


	//   ....[17]....
        /*00f8*/ 	.word	0x00001fb0


	//   ....[18]....
        /*00fc*/ 	.word	0x00002010


	//   ....[19]....
        /*0100*/ 	.word	0x00002070


	//----- nvinfo : EIATTR_VRC_CTA_INIT_COUNT
	.align		4
.L_18636:
        /*0104*/ 	.byte	0x02, 0x4a
	.zero		1
	.zero		1


	//----- nvinfo : EIATTR_SYSCALL_OFFSETS
	.align		4
        /*0108*/ 	.byte	0x04, 0x46
        /*010a*/ 	.short	(.L_18638 - .L_18637)


	//   ....[0]....
.L_18637:
        /*010c*/ 	.word	0x00000170


	//----- nvinfo : EIATTR_EXIT_INSTR_OFFSETS
	.align		4
.L_18638:
        /*0110*/ 	.byte	0x04, 0x1c
        /*0112*/ 	.short	(.L_18640 - .L_18639)


	//   ....[0]....
.L_18639:
        /*0114*/ 	.word	0x00000220


	//   ....[1]....
        /*0118*/ 	.word	0x00001760


	//----- nvinfo : EIATTR_CRS_STACK_SIZE
	.align		4
.L_18640:
        /*011c*/ 	.byte	0x04, 0x1e
        /*011e*/ 	.short	(.L_18642 - .L_18641)
.L_18641:
        /*0120*/ 	.word	0x00000000


	//----- nvinfo : EIATTR_CBANK_PARAM_SIZE
	.align		4
.L_18642:
        /*0124*/ 	.byte	0x03, 0x19
        /*0126*/ 	.short	0x0040


	//----- nvinfo : EIATTR_PARAM_CBANK
	.align		4
        /*0128*/ 	.byte	0x04, 0x0a
        /*012a*/ 	.short	(.L_18644 - .L_18643)
	.align		4
.L_18643:
        /*012c*/ 	.word	index@(.nv.constant0._Z15SoftmaxWarpImplI24ElementwiseScaleMaskLoadIffbE11DirectStoreIffEfLi1ELi8ELi32ELi1ELb0EL9Algorithm0EEvT_T0_ll)
        /*0130*/ 	.short	0x0380
        /*0132*/ 	.short	0x0040


	//----- nvinfo : EIATTR_SW_WAR
	.align		4
.L_18644:
        /*0134*/ 	.byte	0x04, 0x36
        /*0136*/ 	.short	(.L_18646 - .L_18645)
.L_18645:
        /*0138*/ 	.word	0x00000008
.L_18646:


//--------------------- .nv.info._Z15SoftmaxWarpImplI24ElementwiseScaleMaskLoadIffbE11DirectStoreIffEfLi1ELi7ELi32ELi1ELb1EL9Algorithm0EEvT_T0_ll --------------------------
	.section	.nv.info._Z15SoftmaxWarpImplI24ElementwiseScaleMaskLoadIffbE11DirectStoreIffEfLi1ELi7ELi32ELi1ELb1EL9Algorithm0EEvT_T0_ll,"",@"SHT_CUDA_INFO"
	.sectionflags	@""
	.align	4


	//----- nvinfo : EIATTR_CUDA_API_VERSION
	.align		4
        /*0000*/ 	.byte	0x04, 0x37
        /*0002*/ 	.short	(.L_18648 - .L_18647)
.L_18647:
        /*0004*/ 	.word	0x00000082


	//----- nvinfo : EIATTR_KPARAM_INFO
	.align		4
.L_18648:
        /*0008*/ 	.byte	0x04, 0x17
        /*000a*/ 	.short	(.L_18650 - .L_18649)
.L_18649:
        /*000c*/ 	.word	0x00000000
        /*0010*/ 	.short	0x0003
        /*0012*/ 	.short	0x0038
        /*0014*/ 	.byte	0x00, 0xf0, 0x21, 0x00


	//----- nvinfo : EIATTR_KPARAM_INFO
	.align		4
.L_18650:
        /*0018*/ 	.byte	0x04, 0x17
        /*001a*/ 	.short	(.L_18652 - .L_18651)
.L_18651:
        /*001c*/ 	.word	0x00000000
        /*0020*/ 	.short	0x0002
        /*0022*/ 	.short	0x0030
        /*0024*/ 	.byte	0x00, 0xf0, 0x21, 0x00


	//----- nvinfo : EIATTR_KPARAM_INFO
	.align		4
.L_18652:
        /*0028*/ 	.byte	0x04, 0x17
        /*002a*/ 	.short	(.L_18654 - .L_18653)
.L_18653:
        /*002c*/ 	.word	0x00000000
        /*0030*/ 	.short	0x0001
        /*0032*/ 	.short	0x0020
        /*0034*/ 	.byte	0x00, 0xf0, 0x41, 0x00


	//----- nvinfo : EIATTR_KPARAM_INFO
	.align		4
.L_18654:
        /*0038*/ 	.byte	0x04, 0x17
        /*003a*/ 	.short	(.L_18656 - .L_18655)
.L_18655:
        /*003c*/ 	.word	0x00000000
        /*0040*/ 	.short	0x0000
        /*0042*/ 	.short	0x0000
        /*0044*/ 	.byte	0x00, 0xf0, 0x81, 0x00


	//----- nvinfo : EIATTR_SPARSE_MMA_MASK
	.align		4
.L_18656:
        /*0048*/ 	.byte	0x03, 0x50
        /*004a*/ 	.short	0x0000


	//----- nvinfo : EIATTR_MAXREG_COUNT
	.align		4
        /*004c*/ 	.byte	0x03, 0x1b
        /*004e*/ 	.short	0x00ff


	//----- nvinfo : EIATTR_EXTERNS
	.align		4
        /*0050*/ 	.byte	0x04, 0x0f
        /*0052*/ 	.short	(.L_18658 - .L_18657)


	//   ....[0]....
	.align		4
.L_18657:
        /*0054*/ 	.word	index@(__assertfail)


	//----- nvinfo : EIATTR_MERCURY_ISA_VERSION
	.align		4
.L_18658:
        /*0058*/ 	.byte	0x03, 0x5f
        /*005a*/ 	.short	0x0101


	//----- nvinfo : EIATTR_COOP_GROUP_MASK_REGIDS
	.align		4
        /*005c*/ 	.byte	0x04, 0x29
        /*005e*/ 	.short	(.L_18660 - .L_18659)


	//   ....[0]....
.L_18659:
        /*0060*/ 	.word	0xffffffff


	//   ....[1]....
        /*0064*/ 	.word	0xffffffff


	//   ....[2]....
        /*0068*/ 	.word	0xffffffff


	//   ....[3]....
        /*006c*/ 	.word	0xffffffff


	//   ....[4]....
        /*0070*/ 	.word	0xffffffff


	//   ....[5]....
        /*0074*/ 	.word	0xffffffff


	//   ....[6]....
        /*0078*/ 	.word	0xffffffff


	//   ....[7]....
        /*007c*/ 	.word	0xffffffff


	//   ....[8]....
        /*0080*/ 	.word	0xffffffff


	//   ....[9]....
        /*0084*/ 	.word	0xffffffff


	//   ....[10]....
        /*0088*/ 	.word	0x0500000f


	//   ....[11]....
        /*008c*/ 	.word	0x0500000f


	//   ....[12]....
        /*0090*/ 	.word	0x0500000f


	//   ....[13]....
        /*0094*/ 	.word	0x0500000f


	//   ....[14]....
        /*0098*/ 	.word	0x0500000f


	//   ....[15]....
        /*009c*/ 	.word	0x0500000f


	//   ....[16]....
        /*00a0*/ 	.word	0x0500000f


	//   ....[17]....
        /*00a4*/ 	.word	0x0500000f


	//   ....[18]....
        /*00a8*/ 	.word	0x0500000f


	//   ....[19]....
        /*00ac*/ 	.word	0x0500000f


	//----- nvinfo : EIATTR_COOP_GROUP_INSTR_OFFSETS
	.align		4
.L_18660:
        /*00b0*/ 	.byte	0x04, 0x28
        /*00b2*/ 	.short	(.L_18662 - .L_18661)


	//   ....[0]....
.L_18661:
        /*00b4*/ 	.word	0x00000a20


	//   ....[1]....
        /*00b8*/ 	.word	0x00000a60


	//   ....[2]....
        /*00bc*/ 	.word	0x00000a80


	//   ....[3]....
        /*00c0*/ 	.word	0x00000aa0


	//   ....[4]....
        /*00c4*/ 	.word	0x00000ac0


	//   ....[5]....
        /*00c8*/ 	.word	0x00000f40


	//   ....[6]....
        /*00cc*/ 	.word	0x00000f60


	//   ....[7]....
        /*00d0*/ 	.word	0x00000f80


	//   ....[8]....
        /*00d4*/ 	.word	0x00000fa0


	//   ....[9]....
        /*00d8*/ 	.word	0x00000fc0


	//   ....[10]....
        /*00dc*/ 	.word	0x000019b0


	//   ....[11]....
        /*00e0*/ 	.word	0x00001a30


	//   ....[12]....
        /*00e4*/ 	.word	0x00001a90


	//   ....[13]....
        /*00e8*/ 	.word	0x00001af0


	//   ....[14]....
        /*00ec*/ 	.word	0x00001b50


	//   ....[15]....
        /*00f0*/ 	.word	0x00002040


	//   ....[16]....
        /*00f4*/ 	.word	0x000020a0


	//   ....[17]....
        /*00f8*/ 	.word	0x00002100


	//   ....[18]....
        /*00fc*/ 	.word	0x00002160


	//   ....[19]....
        /*0100*/ 	.word	0x000021c0


	//----- nvinfo : EIATTR_VRC_CTA_INIT_COUNT
	.align		4
.L_18662:
        /*0104*/ 	.byte	0x02, 0x4a
	.zero		1
	.zero		1


	//----- nvinfo : EIATTR_SYSCALL_OFFSETS
	.align		4
        /*0108*/ 	.byte	0x04, 0x46
        /*010a*/ 	.short	(.L_18664 - .L_18663)


	//   ....[0]....
.L_18663:
        /*010c*/ 	.word	0x00000190


	//----- nvinfo : EIATTR_EXIT_INSTR_OFFSETS
	.align		4
.L_18664:
        /*0110*/ 	.byte	0x04, 0x1c
        /*0112*/ 	.short	(.L_18666 - .L_18665)


	//   ....[0]....
.L_18665:
        /*0114*/ 	.word	0x00000240


	//   ....[1]....
        /*0118*/ 	.word	0x00001950


	//----- nvinfo : EIATTR_CRS_STACK_SIZE
	.align		4
.L_18666:
        /*011c*/ 	.byte	0x04, 0x1e
        /*011e*/ 	.short	(.L_18668 - .L_18667)
.L_18667:
        /*0120*/ 	.word	0x00000000


	//----- nvinfo : EIATTR_CBANK_PARAM_SIZE
	.align		4
.L_18668:
        /*0124*/ 	.byte	0x03, 0x19
        /*0126*/ 	.short	0x0040


	//----- nvinfo : EIATTR_PARAM_CBANK
	.align		4
        /*0128*/ 	.byte	0x04, 0x0a
        /*012a*/ 	.short	(.L_18670 - .L_18669)
	.align		4
.L_18669:
        /*012c*/ 	.word	index@(.nv.constant0._Z15SoftmaxWarpImplI24ElementwiseScaleMaskLoadIffbE11DirectStoreIffEfLi1ELi7ELi32ELi1ELb1EL9Algorithm0EEvT_T0_ll)
        /*0130*/ 	.short	0x0380
        /*0132*/ 	.short	0x0040


	//----- nvinfo : EIATTR_SW_WAR
	.align		4
.L_18670:
        /*0134*/ 	.byte	0x04, 0x36
        /*0136*/ 	.short	(.L_18672 - .L_18671)
.L_18671:
        /*0138*/ 	.word	0x00000008
.L_18672:


//--------------------- .nv.info._Z15SoftmaxWarpImplI24ElementwiseScaleMaskLoadIffbE11DirectStoreIffEfLi1ELi7ELi32ELi1ELb0EL9Algorithm0EEvT_T0_ll --------------------------
	.section	.nv.info._Z15SoftmaxWarpImplI24ElementwiseScaleMaskLoadIffbE11DirectStoreIffEfLi1ELi7ELi32ELi1ELb0EL9Algorithm0EEvT_T0_ll,"",@"SHT_CUDA_INFO"
	.sectionflags	@""
	.align	4


	//----- nvinfo : EIATTR_CUDA_API_VERSION
	.align		4
        /*0000*/ 	.byte	0x04, 0x37
        /*0002*/ 	.short	(.L_18674 - .L_18673)
.L_18673:
        /*0004*/ 	.word	0x00000082


	//----- nvinfo : EIATTR_KPARAM_INFO
	.align		4
.L_18674:
        /*0008*/ 	.byte	0x04, 0x17
        /*000a*/ 	.short	(.L_18676 - .L_18675)
.L_18675:
        /*000c*/ 	.word	0x00000000
        /*0010*/ 	.short	0x0003
        /*0012*/ 	.short	0x0038
        /*0014*/ 	.byte	0x00, 0xf0, 0x21, 0x00


	//----- nvinfo : EIATTR_KPARAM_INFO
	.align		4
.L_18676:
        /*0018*/ 	.byte	0x04, 0x17
        /*001a*/ 	.short	(.L_18678 - .L_18677)
.L_18677:
        /*001c*/ 	.word	0x00000000
        /*0020*/ 	.short	0x0002
        /*0022*/ 	.short	0x0030
        /*0024*/ 	.byte	0x00, 0xf0, 0x21, 0x00


	//----- nvinfo : EIATTR_KPARAM_INFO
	.align		4
.L_18678:
        /*0028*/ 	.byte	0x04, 0x17
        /*002a*/ 	.short	(.L_18680 - .L_18679)
.L_18679:
        /*002c*/ 	.word	0x00000000
        /*0030*/ 	.short	0x0001
        /*0032*/ 	.short	0x0020
        /*0034*/ 	.byte	0x00, 0xf0, 0x41, 0x00


	//----- nvinfo : EIATTR_KPARAM_INFO
	.align		4
.L_18680:
        /*0038*/ 	.byte	0x04, 0x17
        /*003a*/ 	.short	(.L_18682 - .L_18681)
.L_18681:
        /*003c*/ 	.word	0x00000000
        /*0040*/ 	.short	0x0000
        /*0042*/ 	.short	0x0000
        /*0044*/ 	.byte	0x00, 0xf0, 0x81, 0x00


	//----- nvinfo : EIATTR_SPARSE_MMA_MASK
	.align		4
.L_18682:
        /*0048*/ 	.byte	0x03, 0x50
        /*004a*/ 	.short	0x0000


	//----- nvinfo : EIATTR_MAXREG_COUNT
	.align		4
        /*004c*/ 	.byte	0x03, 0x1b
        /*004e*/ 	.short	0x00ff


	//----- nvinfo : EIATTR_EXTERNS
	.align		4
        /*0050*/ 	.byte	0x04, 0x0f
        /*0052*/ 	.short	(.L_18684 - .L_18683)


	//   ....[0]....
	.align		4
.L_18683:
        /*0054*/ 	.word	index@(__assertfail)


	//----- nvinfo : EIATTR_MERCURY_ISA_VERSION
	.align		4
.L_18684:
        /*0058*/ 	.byte	0x03, 0x5f
        /*005a*/ 	.short	0x0101


	//----- nvinfo : EIATTR_COOP_GROUP_MASK_REGIDS
	.align		4
        /*005c*/ 	.byte	0x04, 0x29
        /*005e*/ 	.short	(.L_18686 - .L_18685)


	//   ....[0]....
.L_18685:
        /*0060*/ 	.word	0xffffffff


	//   ....[1]....
        /*0064*/ 	.word	0xffffffff


	//   ....[2]....
        /*0068*/ 	.word	0xffffffff


	//   ....[3]....
        /*006c*/ 	.word	0xffffffff


	//   ....[4]....
        /*0070*/ 	.word	0xffffffff


	//   ....[5]....
        /*0074*/ 	.word	0xffffffff


	//   ....[6]....
        /*0078*/ 	.word	0xffffffff


	//   ....[7]....
        /*007c*/ 	.word	0xffffffff


	//   ....[8]....
        /*0080*/ 	.word	0xffffffff


	//   ....[9]....
        /*0084*/ 	.word	0xffffffff


	//   ....[10]....
        /*0088*/ 	.word	0x0500000f


	//   ....[11]....
        /*008c*/ 	.word	0x0500000f


	//   ....[12]....
        /*0090*/ 	.word	0x0500000f


	//   ....[13]....
        /*0094*/ 	.word	0x0500000f


	//   ....[14]....
        /*0098*/ 	.word	0x0500000f


	//   ....[15]....
        /*009c*/ 	.word	0x0500000f


	//   ....[16]....
        /*00a0*/ 	.word	0x0500000f


	//   ....[17]....
        /*00a4*/ 	.word	0x0500000f


	//   ....[18]....
        /*00a8*/ 	.word	0x0500000f


	//   ....[19]....
        /*00ac*/ 	.word	0x0500000f


	//----- nvinfo : EIATTR_COOP_GROUP_INSTR_OFFSETS
	.align		4
.L_18686:
        /*00b0*/ 	.byte	0x04, 0x28
        /*00b2*/ 	.short	(.L_18688 - .L_18687)


	//   ....[0]....
.L_18687:
        /*00b4*/ 	.word	0x00000730


	//   ....[1]....
        /*00b8*/ 	.word	0x00000770


	//   ....[2]....
        /*00bc*/ 	.word	0x00000790


	//   ....[3]....
        /*00c0*/ 	.word	0x000007b0


	//   ....[4]....
        /*00c4*/ 	.word	0x000007d0


	//   ....[5]....
        /*00c8*/ 	.word	0x00000c50


	//   ....[6]....
        /*00cc*/ 	.word	0x00000c70


	//   ....[7]....
        /*00d0*/ 	.word	0x00000c90


	//   ....[8]....
        /*00d4*/ 	.word	0x00000cb0


	//   ....[9]....
        /*00d8*/ 	.word	0x00000cd0


	//   ....[10]....
        /*00dc*/ 	.word	0x000015e0


	//   ....[11]....
        /*00e0*/ 	.word	0x00001660


	//   ....[12]....
        /*00e4*/ 	.word	0x000016c0


	//   ....[13]....
        /*00e8*/ 	.word	0x00001720


	//   ....[14]....
        /*00ec*/ 	.word	0x00001790


	//   ....[15]....
        /*00f0*/ 	.word	0x00001c70


	//   ....[16]....
        /*00f4*/ 	.word	0x00001cd0


	//   ....[17]....
        /*00f8*/ 	.word	0x00001d30


	//   ....[18]....
        /*00fc*/ 	.word	0x00001d90


	//   ....[19]....
        /*0100*/ 	.word	0x00001df0


	//----- nvinfo : EIATTR_VRC_CTA_INIT_COUNT
	.align		4
.L_18688:
        /*0104*/ 	.byte	0x02, 0x4a
	.zero		1
	.zero		1


	//----- nvinfo : EIATTR_SYSCALL_OFFSETS
	.align		4
        /*0108*/ 	.byte	0x04, 0x46
        /*010a*/ 	.short	(.L_18690 - .L_18689)


	//   ....[0]....
.L_18689:
        /*010c*/ 	.word	0x00000170


	//----- nvinfo : EIATTR_EXIT_INSTR_OFFSETS
	.align		4
.L_18690:
        /*0110*/ 	.byte	0x04, 0x1c
        /*0112*/ 	.short	(.L_18692 - .L_18691)


	//   ....[0]....
.L_18691:
        /*0114*/ 	.word	0x00000220


	//   ....[1]....
        /*0118*/ 	.word	0x00001580


	//----- nvinfo : EIATTR_CRS_STACK_SIZE
	.align		4
.L_18692:
        /*011c*/ 	.byte	0x04, 0x1e
        /*011e*/ 	.short	(.L_18694 - .L_18693)
.L_18693:
        /*0120*/ 	.word	0x00000000


	//----- nvinfo : EIATTR_CBANK_PARAM_SIZE
	.align		4
.L_18694:
        /*0124*/ 	.byte	0x03, 0x19
        /*0126*/ 	.short	0x0040


	//----- nvinfo : EIATTR_PARAM_CBANK
	.align		4
        /*0128*/ 	.byte	0x04, 0x0a
        /*012a*/ 	.short	(.L_18696 - .L_18695)
	.align		4
.L_18695:
        /*012c*/ 	.word	index@(.nv.constant0._Z15SoftmaxWarpImplI24ElementwiseScaleMaskLoadIffbE11DirectStoreIffEfLi1ELi7ELi32ELi1ELb0EL9Algorithm0EEvT_T0_ll)
        /*0130*/ 	.short	0x0380
        /*0132*/ 	.short	0x0040


	//----- nvinfo : EIATTR_SW_WAR
	.align		4
.L_18696:
        /*0134*/ 	.byte	0x04, 0x36
        /*0136*/ 	.short	(.L_18698 - .L_18697)
.L_18697:
        /*0138*/ 	.word	0x00000008
.L_18698:


//--------------------- .nv.info._Z15SoftmaxWarpImplI24ElementwiseScaleMaskLoadIffbE11DirectStoreIffEfLi1ELi6ELi32ELi1ELb1EL9Algorithm0EEvT_T0_ll --------------------------
	.section	.nv.info._Z15SoftmaxWarpImplI24ElementwiseScaleMaskLoadIffbE11DirectStoreIffEfLi1ELi6ELi32ELi1ELb1EL9Algorithm0EEvT_T0_ll,"",@"SHT_CUDA_INFO"
	.sectionflags	@""
	.align	4


	//----- nvinfo : EIATTR_CUDA_API_VERSION
	.align		4
        /*0000*/ 	.byte	0x04, 0x37
        /*0002*/ 	.short	(.L_18700 - .L_18699)
.L_18699:
        /*0004*/ 	.word	0x00000082


	//----- nvinfo : EIATTR_KPARAM_INFO
	.align		4
.L_18700:
        /*0008*/ 	.byte	0x04, 0x17
        /*000a*/ 	.short	(.L_18702 - .L_18701)
.L_18701:
        /*000c*/ 	.word	0x00000000
        /*0010*/ 	.short	0x0003
        /*0012*/ 	.short	0x0038
        /*0014*/ 	.byte	0x00, 0xf0, 0x21, 0x00


	//----- nvinfo : EIATTR_KPARAM_INFO
	.align		4
.L_18702:
        /*0018*/ 	.byte	0x04, 0x17
        /*001a*/ 	.short	(.L_18704 - .L_18703)
.L_18703:
        /*001c*/ 	.word	0x00000000
        /*0020*/ 	.short	0x0002
        /*0022*/ 	.short	0x0030
        /*0024*/ 	.byte	0x00, 0xf0, 0x21, 0x00


	//----- nvinfo : EIATTR_KPARAM_INFO
	.align		4
.L_18704:
        /*0028*/ 	.byte	0x04, 0x17
        /*002a*/ 	.short	(.L_18706 - .L_18705)
.L_18705:
        /*002c*/ 	.word	0x00000000
        /*0030*/ 	.short	0x0001
        /*0032*/ 	.short	0x0020
        /*0034*/ 	.byte	0x00, 0xf0, 0x41, 0x00


	//----- nvinfo : EIATTR_KPARAM_INFO
	.align		4
.L_18706:
        /*0038*/ 	.byte	0x04, 0x17
        /*003a*/ 	.short	(.L_18708 - .L_18707)
.L_18707:
        /*003c*/ 	.word	0x00000000
        /*0040*/ 	.short	0x0000
        /*0042*/ 	.short	0x0000
        /*0044*/ 	.byte	0x00, 0xf0, 0x81, 0x00


	//----- nvinfo : EIATTR_SPARSE_MMA_MASK
	.align		4
.L_18708:
        /*0048*/ 	.byte	0x03, 0x50
        /*004a*/ 	.short	0x0000


	//----- nvinfo : EIATTR_MAXREG_COUNT
	.align		4
        /*004c*/ 	.byte	0x03, 0x1b
        /*004e*/ 	.short	0x00ff


	//----- nvinfo : EIATTR_EXTERNS
	.align		4
        /*0050*/ 	.byte	0x04, 0x0f
        /*0052*/ 	.short	(.L_18710 - .L_18709)


	//   ....[0]....
	.align		4
.L_18709:
        /*0054*/ 	.word	index@(__assertfail)


	//----- nvinfo : EIATTR_MERCURY_ISA_VERSION
	.align		4
.L_18710:
        /*0058*/ 	.byte	0x03, 0x5f
        /*005a*/ 	.short	0x0101


	//----- nvinfo : EIATTR_COOP_GROUP_MASK_REGIDS
	.align		4
        /*005c*/ 	.byte	0x04, 0x29
        /*005e*/ 	.short	(.L_18712 - .L_18711)


	//   ....[0]....
.L_18711:
        /*0060*/ 	.word	0xffffffff


	//   ....[1]....
        /*0064*/ 	.word	0xffffffff


	//   ....[2]....
        /*0068*/ 	.word	0xffffffff


	//   ....[3]....
        /*006c*/ 	.word	0xffffffff


	//   ....[4]....
        /*0070*/ 	.word	0xffffffff


	//   ....[5]....
        /*0074*/ 	.word	0xffffffff


	//   ....[6]....
        /*0078*/ 	.word	0xffffffff


	//   ....[7]....
        /*007c*/ 	.word	0xffffffff


	//   ....[8]....
        /*0080*/ 	.word	0xffffffff


	//   ....[9]....
        /*0084*/ 	.word	0xffffffff


	//   ....[10]....
        /*0088*/ 	.word	0x0500000f


	//   ....[11]....
        /*008c*/ 	.word	0x0500000f


	//   ....[12]....
        /*0090*/ 	.word	0x0500000f


	//   ....[13]....
        /*0094*/ 	.word	0x0500000f


	//   ....[14]....
        /*0098*/ 	.word	0x0500000f


	//   ....[15]....
        /*009c*/ 	.word	0x0500000f


	//   ....[16]....
        /*00a0*/ 	.word	0x0500000f


	//   ....[17]....
        /*00a4*/ 	.word	0x0500000f


	//   ....[18]....
        /*00a8*/ 	.word	0x0500000f


	//   ....[19]....
        /*00ac*/ 	.word	0x0500000f


	//----- nvinfo : EIATTR_COOP_GROUP_INSTR_OFFSETS
	.align		4
.L_18712:
        /*00b0*/ 	.byte	0x04, 0x28
        /*00b2*/ 	.short	(.L_18714 - .L_18713)


	//   ....[0]....
.L_18713:
        /*00b4*/ 	.word	0x00000940


	//   ....[1]....
        /*00b8*/ 	.word	0x00000980


	//   ....[2]....
        /*00bc*/ 	.word	0x000009a0


	//   ....[3]....
        /*00c0*/ 	.word	0x000009c0


	//   ....[4]....
        /*00c4*/ 	.word	0x000009e0


	//   ....[5]....
        /*00c8*/ 	.word	0x00000dc0


	//   ....[6]....
        /*00cc*/ 	.word	0x00000de0


	//   ....[7]....
        /*00d0*/ 	.word	0x00000e00


	//   ....[8]....
        /*00d4*/ 	.word	0x00000e20


	//   ....[9]....
        /*00d8*/ 	.word	0x00000e40


	//   ....[10]....
        /*00dc*/ 	.word	0x00001690


	//   ....[11]....
        /*00e0*/ 	.word	0x00001720


	//   ....[12]....
        /*00e4*/ 	.word	0x00001780


	//   ....[13]....
        /*00e8*/ 	.word	0x000017e0


	//   ....[14]....
        /*00ec*/ 	.word	0x00001840


	//   ....[15]....
        /*00f0*/ 	.word	0x00001c80


	//   ....[16]....
        /*00f4*/ 	.word	0x00001ce0


	//   ....[17]....
        /*00f8*/ 	.word	0x00001d40


	//   ....[18]....
        /*00fc*/ 	.word	0x00001da0


	//   ....[19]....
        /*0100*/ 	.word	0x00001e00


	//----- nvinfo : EIATTR_VRC_CTA_INIT_COUNT
	.align		4
.L_18714:
        /*0104*/ 	.byte	0x02, 0x4a
	.zero		1
	.zero		1


	//----- nvinfo : EIATTR_SYSCALL_OFFSETS
	.align		4
        /*0108*/ 	.byte	0x04, 0x46
        /*010a*/ 	.short	(.L_18716 - .L_18715)


	//   ....[0]....
.L_18715:
        /*010c*/ 	.word	0x00000190


	//----- nvinfo : EIATTR_EXIT_INSTR_OFFSETS
	.align		4
.L_18716:
        /*0110*/ 	.byte	0x04, 0x1c
        /*0112*/ 	.short	(.L_18718 - .L_18717)


	//   ....[0]....
.L_18717:
        /*0114*/ 	.word	0x00000240


	//   ....[1]....
        /*0118*/ 	.word	0x00001630


	//----- nvinfo : EIATTR_CRS_STACK_SIZE
	.align		4
.L_18718:
        /*011c*/ 	.byte	0x04, 0x1e
        /*011e*/ 	.short	(.L_18720 - .L_18719)
.L_18719:
        /*0120*/ 	.word	0x00000000


	//----- nvinfo : EIATTR_CBANK_PARAM_SIZE
	.align		4
.L_18720:
        /*0124*/ 	.byte	0x03, 0x19
        /*0126*/ 	.short	0x0040


	//----- nvinfo : EIATTR_PARAM_CBANK
	.align		4
        /*0128*/ 	.byte	0x04, 0x0a
        /*012a*/ 	.short	(.L_18722 - .L_18721)
	.align		4
.L_18721:
        /*012c*/ 	.word	index@(.nv.constant0._Z15SoftmaxWarpImplI24ElementwiseScaleMaskLoadIffbE11DirectStoreIffEfLi1ELi6ELi32ELi1ELb1EL9Algorithm0EEvT_T0_ll)
        /*0130*/ 	.short	0x0380
        /*0132*/ 	.short	0x0040


	//----- nvinfo : EIATTR_SW_WAR
	.align		4
.L_18722:
        /*0134*/ 	.byte	0x04, 0x36
        /*0136*/ 	.short	(.L_18724 - .L_18723)
.L_18723:
        /*0138*/ 	.word	0x00000008
.L_18724:


//--------------------- .nv.info._Z15SoftmaxWarpImplI24ElementwiseScaleMaskLoadIffbE11DirectStoreIffEfLi1ELi6ELi32ELi1ELb0EL9Algorithm0EEvT_T0_ll --------------------------
	.section	.nv.info._Z15SoftmaxWarpImplI24ElementwiseScaleMaskLoadIffbE11DirectStoreIffEfLi1ELi6ELi32ELi1ELb0EL9Algorithm0EEvT_T0_ll,"",@"SHT_CUDA_INFO"
	.sectionflags	@""
	.align	4


	//----- nvinfo : EIATTR_CUDA_API_VERSION
	.align		4
        /*0000*/ 	.byte	0x04, 0x37
        /*0002*/ 	.short	(.L_18726 - .L_18725)
.L_18725:
        /*0004*/ 	.word	0x00000082


	//----- nvinfo : EIATTR_KPARAM_INFO
	.align		4
.L_18726:
        /*0008*/ 	.byte	0x04, 0x17
        /*000a*/ 	.short	(.L_18728 - .L_18727)
.L_18727:
        /*000c*/ 	.word	0x00000000
        /*0010*/ 	.short	0x0003
        /*0012*/ 	.short	0x0038
        /*0014*/ 	.byte	0x00, 0xf0, 0x21, 0x00


	//----- nvinfo : EIATTR_KPARAM_INFO
	.align		4
.L_18728:
        /*0018*/ 	.byte	0x04, 0x17
        /*001a*/ 	.short	(.L_18730 - .L_18729)
.L_18729:
        /*001c*/ 	.word	0x00000000
        /*0020*/ 	.short	0x0002
        /*0022*/ 	.short	0x0030
        /*0024*/ 	.byte	0x00, 0xf0, 0x21, 0x00


	//----- nvinfo : EIATTR_KPARAM_INFO
	.align		4
.L_18730:
        /*0028*/ 	.byte	0x04, 0x17
        /*002a*/ 	.short	(.L_18732 - .L_18731)
.L_18731:
        /*002c*/ 	.word	0x00000000
        /*0030*/ 	.short	0x0001
        /*0032*/ 	.short	0x0020
        /*0034*/ 	.byte	0x00, 0xf0, 0x41, 0x00


	//----- nvinfo : EIATTR_KPARAM_INFO
	.align		4
.L_18732:
        /*0038*/ 	.byte	0x04, 0x17
        /*003a*/ 	.short	(.L_18734 - .L_18733)
.L_18733:
        /*003c*/ 	.word	0x00000000
        /*0040*/ 	.short	0x0000
        /*0042*/ 	.short	0x0000
        /*0044*/ 	.byte	0x00, 0xf0, 0x81, 0x00


	//----- nvinfo : EIATTR_SPARSE_MMA_MASK
	.align		4
.L_18734:
        /*0048*/ 	.byte	0x03, 0x50
        /*004a*/ 	.short	0x0000


	//----- nvinfo : EIATTR_MAXREG_COUNT
	.align		4
        /*004c*/ 	.byte	0x03, 0x1b
        /*004e*/ 	.short	0x00ff


	//----- nvinfo : EIATTR_EXTERNS
	.align		4
        /*0050*/ 	.byte	0x04, 0x0f
        /*0052*/ 	.short	(.L_18736 - .L_18735)


	//   ....[0]....
	.align		4
.L_18735:
        /*0054*/ 	.word	index@(__assertfail)


	//----- nvinfo : EIATTR_MERCURY_ISA_VERSION
	.align		4
.L_18736:
        /*0058*/ 	.byte	0x03, 0x5f
        /*005a*/ 	.short	0x0101


	//----- nvinfo : EIATTR_COOP_GROUP_MASK_REGIDS
	.align		4
        /*005c*/ 	.byte	0x04, 0x29
        /*005e*/ 	.short	(.L_18738 - .L_18737)


	//   ....[0]....
.L_18737:
        /*0060*/ 	.word	0xffffffff


	//   ....[1]....
        /*0064*/ 	.word	0xffffffff


	//   ....[2]....
        /*0068*/ 	.word	0xffffffff


	//   ....[3]....
        /*006c*/ 	.word	0xffffffff


	//   ....[4]....
        /*0070*/ 	.word	0xffffffff


	//   ....[5]....
        /*0074*/ 	.word	0xffffffff


	//   ....[6]....
        /*0078*/ 	.word	0xffffffff


	//   ....[7]....
        /*007c*/ 	.word	0xffffffff


	//   ....[8]....
        /*0080*/ 	.word	0xffffffff


	//   ....[9]....
        /*0084*/ 	.word	0xffffffff


	//   ....[10]....
        /*0088*/ 	.word	0x0500000f


	//   ....[11]....
        /*008c*/ 	.word	0x0500000f


	//   ....[12]....
        /*0090*/ 	.word	0x0500000f


	//   ....[13]....
        /*0094*/ 	.word	0x0500000f


	//   ....[14]....
        /*0098*/ 	.word	0x0500000f


	//   ....[15]....
        /*009c*/ 	.word	0x0500000f


	//   ....[16]....
        /*00a0*/ 	.word	0x0500000f


	//   ....[17]....
        /*00a4*/ 	.word	0x0500000f


	//   ....[18]....
        /*00a8*/ 	.word	0x0500000f


	//   ....[19]....
        /*00ac*/ 	.word	0x0500000f


	//----- nvinfo : EIATTR_COOP_GROUP_INSTR_OFFSETS
	.align		4
.L_18738:
        /*00b0*/ 	.byte	0x04, 0x28
        /*00b2*/ 	.short	(.L_18740 - .L_18739)


	//   ....[0]....
.L_18739:
        /*00b4*/ 	.word	0x000006a0


	//   ....[1]....
        /*00b8*/ 	.word	0x000006e0


	//   ....[2]....
        /*00bc*/ 	.word	0x00000700


	//   ....[3]....
        /*00c0*/ 	.word	0x00000720


	//   ....[4]....
        /*00c4*/ 	.word	0x00000740


	//   ....[5]....
        /*00c8*/ 	.word	0x00000b20


	//   ....[6]....
        /*00cc*/ 	.word	0x00000b40


	//   ....[7]....
        /*00d0*/ 	.word	0x00000b60


	//   ....[8]....
        /*00d4*/ 	.word	0x00000b80


	//   ....[9]....
        /*00d8*/ 	.word	0x00000ba0


	//   ....[10]....
        /*00dc*/ 	.word	0x00001390


	//   ....[11]....
        /*00e0*/ 	.word	0x00001410


	//   ....[12]....
        /*00e4*/ 	.word	0x00001470


	//   ....[13]....
        /*00e8*/ 	.word	0x000014d0


	//   ....[14]....
        /*00ec*/ 	.word	0x00001540


	//   ....[15]....
        /*00f0*/ 	.word	0x00001980


	//   ....[16]....
        /*00f4*/ 	.word	0x000019e0


	//   ....[17]....
        /*00f8*/ 	.word	0x00001a40


	//   ....[18]....
        /*00fc*/ 	.word	0x00001aa0


	//   ....[19]....
        /*0100*/ 	.word	0x00001b00


	//----- nvinfo : EIATTR_VRC_CTA_INIT_COUNT
	.align		4
.L_18740:
        /*0104*/ 	.byte	0x02, 0x4a
	.zero		1
	.zero		1


	//----- nvinfo : EIATTR_SYSCALL_OFFSETS
	.align		4
        /*0108*/ 	.byte	0x04, 0x46
        /*010a*/ 	.short	(.L_18742 - .L_18741)


	//   ....[0]....
.L_18741:
        /*010c*/ 	.word	0x00000170


	//----- nvinfo : EIATTR_EXIT_INSTR_OFFSETS
	.align		4
.L_18742:
        /*0110*/ 	.byte	0x04, 0x1c
        /*0112*/ 	.short	(.L_18744 - .L_18743)


	//   ....[0]....
.L_18743:
        /*0114*/ 	.word	0x00000220


	//   ....[1]....
        /*0118*/ 	.word	0x00001330


	//----- nvinfo : EIATTR_CRS_STACK_SIZE
	.align		4
.L_18744:
        /*011c*/ 	.byte	0x04, 0x1e
        /*011e*/ 	.short	(.L_18746 - .L_18745)
.L_18745:
        /*0120*/ 	.word	0x00000000


	//----- nvinfo : EIATTR_CBANK_PARAM_SIZE
	.align		4
.L_18746:
        /*0124*/ 	.byte	0x03, 0x19
        /*0126*/ 	.short	0x0040


	//----- nvinfo : EIATTR_PARAM_CBANK
	.align		4
        /*0128*/ 	.byte	0x04, 0x0a
        /*012a*/ 	.short	(.L_18748 - .L_18747)
	.align		4
.L_18747:
        /*012c*/ 	.word	index@(.nv.constant0._Z15SoftmaxWarpImplI24ElementwiseScaleMaskLoadIffbE11DirectStoreIffEfLi1ELi6ELi32ELi1ELb0EL9Algorithm0EEvT_T0_ll)
        /*0130*/ 	.short	0x0380
        /*0132*/ 	.short	0x0040


	//----- nvinfo : EIATTR_SW_WAR
	.align		4
.L_18748:
        /*0134*/ 	.byte	0x04, 0x36
        /*0136*/ 	.short	(.L_18750 - .L_18749)
.L_18749:
        /*0138*/ 	.word	0x00000008
.L_18750:


//--------------------- .nv.info._Z15SoftmaxWarpImplI24ElementwiseScaleMaskLoadIffbE11DirectStoreIffEfLi1ELi5ELi32ELi1ELb1EL9Algorithm0EEvT_T0_ll --------------------------
	.section	.nv.info._Z15SoftmaxWarpImplI24ElementwiseScaleMaskLoadIffbE11DirectStoreIffEfLi1ELi5ELi32ELi1ELb1EL9Algorithm0EEvT_T0_ll,"",@"SHT_CUDA_INFO"
	.sectionflags	@""
	.align	4


	//----- nvinfo : EIATTR_CUDA_API_VERSION
	.align		4
        /*0000*/ 	.byte	0x04, 0x37
        /*0002*/ 	.short	(.L_18752 - .L_18751)
.L_18751:
        /*0004*/ 	.word	0x00000082


	//----- nvinfo : EIATTR_KPARAM_INFO
	.align		4
.L_18752:
        /*0008*/ 	.byte	0x04, 0x17
        /*000a*/ 	.short	(.L_18754 - .L_18753)
.L_18753:
        /*000c*/ 	.word	0x00000000
        /*0010*/ 	.short	0x0003
        /*0012*/ 	.short	0x0038
        /*0014*/ 	.byte	0x00, 0xf0, 0x21, 0x00


	//----- nvinfo : EIATTR_KPARAM_INFO
	.align		4
.L_18754:
        /*0018*/ 	.byte	0x04, 0x17
        /*001a*/ 	.short	(.L_18756 - .L_18755)
.L_18755:
        /*001c*/ 	.word	0x00000000
        /*0020*/ 	.short	0x0002
        /*0022*/ 	.short	0x0030
        /*0024*/ 	.byte	0x00, 0xf0, 0x21, 0x00


	//----- nvinfo : EIATTR_KPARAM_INFO
	.align		4
.L_18756:
        /*0028*/ 	.byte	0x04, 0x17
        /*002a*/ 	.short	(.L_18758 - .L_18757)
.L_18757:
        /*002c*/ 	.word	0x00000000
        /*0030*/ 	.short	0x0001
        /*0032*/ 	.short	0x0020
        /*0034*/ 	.byte	0x00, 0xf0, 0x41, 0x00


	//----- nvinfo : EIATTR_KPARAM_INFO
	.align		4
.L_18758:
        /*0038*/ 	.byte	0x04, 0x17
        /*003a*/ 	.short	(.L_18760 - .L_18759)
.L_18759:
        /*003c*/ 	.word	0x00000000
        /*0040*/ 	.short	0x0000
        /*0042*/ 	.short	0x0000
        /*0044*/ 	.byte	0x00, 0xf0, 0x81, 0x00


	//----- nvinfo : EIATTR_SPARSE_MMA_MASK
	.align		4
.L_18760:
        /*0048*/ 	.byte	0x03, 0x50
        /*004a*/ 	.short	0x0000


	//----- nvinfo : EIATTR_MAXREG_COUNT
	.align		4
        /*004c*/ 	.byte	0x03, 0x1b
        /*004e*/ 	.short	0x00ff


	//----- nvinfo : EIATTR_EXTERNS
	.align		4
        /*0050*/ 	.byte	0x04, 0x0f
        /*0052*/ 	.short	(.L_18762 - .L_18761)


	//   ....[0]....
	.align		4
.L_18761:
        /*0054*/ 	.word	index@(__assertfail)


	//----- nvinfo : EIATTR_MERCURY_ISA_VERSION
	.align		4
.L_18762:
        /*0058*/ 	.byte	0x03, 0x5f
        /*005a*/ 	.short	0x0101


	//----- nvinfo : EIATTR_COOP_GROUP_MASK_REGIDS
	.align		4
        /*005c*/ 	.byte	0x04, 0x29
        /*005e*/ 	.short	(.L_18764 - .L_18763)


	//   ....[0]....
.L_18763:
        /*0060*/ 	.word	0xffffffff


	//   ....[1]....
        /*0064*/ 	.word	0xffffffff


	//   ....[2]....
        /*0068*/ 	.word	0xffffffff


	//   ....[3]....
        /*006c*/ 	.word	0xffffffff


	//   ....[4]....
        /*0070*/ 	.word	0xffffffff


	//   ....[5]....
        /*0074*/ 	.word	0xffffffff


	//   ....[6]....
        /*0078*/ 	.word	0xffffffff


	//   ....[7]....
        /*007c*/ 	.word	0xffffffff


	//   ....[8]....
        /*0080*/ 	.word	0xffffffff


	//   ....[9]....
        /*0084*/ 	.word	0xffffffff


	//   ....[10]....
        /*0088*/ 	.word	0x0500000f


	//   ....[11]....
        /*008c*/ 	.word	0x0500000f


	//   ....[12]....
        /*0090*/ 	.word	0x0500000f


	//   ....[13]....
        /*0094*/ 	.word	0x0500000f


	//   ....[14]....
        /*0098*/ 	.word	0x0500000f


	//   ....[15]....
        /*009c*/ 	.word	0x0500000f


	//   ....[16]....
        /*00a0*/ 	.word	0x0500000f


	//   ....[17]....
        /*00a4*/ 	.word	0x0500000f


	//   ....[18]....
        /*00a8*/ 	.word	0x0500000f


	//   ....[19]....
        /*00ac*/ 	.word	0x0500000f


	//----- nvinfo : EIATTR_COOP_GROUP_INSTR_OFFSETS
	.align		4
.L_18764:
        /*00b0*/ 	.byte	0x04, 0x28
        /*00b2*/ 	.short	(.L_18766 - .L_18765)


	//   ....[0]....
.L_18765:
        /*00b4*/ 	.word	0x00000830


	//   ....[1]....
        /*00b8*/ 	.word	0x00000860


	//   ....[2]....
        /*00bc*/ 	.word	0x00000880


	//   ....[3]....
        /*00c0*/ 	.word	0x000008a0


	//   ....[4]....
        /*00c4*/ 	.word	0x000008c0


	//   ....[5]....
        /*00c8*/ 	.word	0x00000c10


	//   ....[6]....
        /*00cc*/ 	.word	0x00000c30


	//   ....[7]....
        /*00d0*/ 	.word	0x00000c50


	//   ....[8]....
        /*00d4*/ 	.word	0x00000c70


	//   ....[9]....
        /*00d8*/ 	.word	0x00000c90


	//   ....[10]....
        /*00dc*/ 	.word	0x000013b0


	//   ....[11]....
        /*00e0*/ 	.word	0x00001430


	//   ....[12]....
        /*00e4*/ 	.word	0x00001490


	//   ....[13]....
        /*00e8*/ 	.word	0x000014f0


	//   ....[14]....
        /*00ec*/ 	.word	0x00001550


	//   ....[15]....
        /*00f0*/ 	.word	0x000018f0


	//   ....[16]....
        /*00f4*/ 	.word	0x00001950


	//   ....[17]....
        /*00f8*/ 	.word	0x000019b0


	//   ....[18]....
        /*00fc*/ 	.word	0x00001a10


	//   ....[19]....
        /*0100*/ 	.word	0x00001a70


	//----- nvinfo : EIATTR_VRC_CTA_INIT_COUNT
	.align		4
.L_18766:
        /*0104*/ 	.byte	0x02, 0x4a
	.zero		1
	.zero		1


	//----- nvinfo : EIATTR_SYSCALL_OFFSETS
	.align		4
        /*0108*/ 	.byte	0x04, 0x46
        /*010a*/ 	.short	(.L_18768 - .L_18767)


	//   ....[0]....
.L_18767:
        /*010c*/ 	.word	0x00000190


	//----- nvinfo : EIATTR_EXIT_INSTR_OFFSETS
	.align		4
.L_18768:
        /*0110*/ 	.byte	0x04, 0x1c
        /*0112*/ 	.short	(.L_18770 - .L_18769)


	//   ....[0]....
.L_18769:
        /*0114*/ 	.word	0x00000240


	//   ....[1]....
        /*0118*/ 	.word	0x00001350


	//----- nvinfo : EIATTR_CRS_STACK_SIZE
	.align		4
.L_18770:
        /*011c*/ 	.byte	0x04, 0x1e
        /*011e*/ 	.short	(.L_18772 - .L_18771)
.L_18771:
        /*0120*/ 	.word	0x00000000


	//----- nvinfo : EIATTR_CBANK_PARAM_SIZE
	.align		4
.L_18772:
        /*0124*/ 	.byte	0x03, 0x19
        /*0126*/ 	.short	0x0040


	//----- nvinfo : EIATTR_PARAM_CBANK
	.align		4
        /*0128*/ 	.byte	0x04, 0x0a
        /*012a*/ 	.short	(.L_18774 - .L_18773)
	.align		4
.L_18773:
        /*012c*/ 	.word	index@(.nv.constant0._Z15SoftmaxWarpImplI24ElementwiseScaleMaskLoadIffbE11DirectStoreIffEfLi1ELi5ELi32ELi1ELb1EL9Algorithm0EEvT_T0_ll)
        /*0130*/ 	.short	0x0380
        /*0132*/ 	.short	0x0040


	//----- nvinfo : EIATTR_SW_WAR
	.align		4
.L_18774:
        /*0134*/ 	.byte	0x04, 0x36
        /*0136*/ 	.short	(.L_18776 - .L_18775)
.L_18775:
        /*0138*/ 	.word	0x00000008
.L_18776:


//--------------------- .nv.info._Z15SoftmaxWarpImplI24ElementwiseScaleMaskLoadIffbE11DirectStoreIffEfLi1ELi5ELi32ELi1ELb0EL9Algorithm0EEvT_T0_ll --------------------------
	.section	.nv.info._Z15SoftmaxWarpImplI24ElementwiseScaleMaskLoadIffbE11DirectStoreIffEfLi1ELi5ELi32ELi1ELb0EL9Algorithm0EEvT_T0_ll,"",@"SHT_CUDA_INFO"
	.sectionflags	@""
	.align	4


	//----- nvinfo : EIATTR_CUDA_API_VERSION
	.align		4
        /*0000*/ 	.byte	0x04, 0x37
        /*0002*/ 	.short	(.L_18778 - .L_18777)
.L_18777:
        /*0004*/ 	.word	0x00000082


	//----- nvinfo : EIATTR_KPARAM_INFO
	.align		4
.L_18778:
        /*0008*/ 	.byte	0x04, 0x17
        /*000a*/ 	.short	(.L_18780 - .L_18779)
.L_18779:
        /*000c*/ 	.word	0x00000000
        /*0010*/ 	.short	0x0003
        /*0012*/ 	.short	0x0038
        /*0014*/ 	.byte	0x00, 0xf0, 0x21, 0x00


	//----- nvinfo : EIATTR_KPARAM_INFO
	.align		4
.L_18780:
        /*0018*/ 	.byte	0x04, 0x17
        /*001a*/ 	.short	(.L_18782 - .L_18781)
.L_18781:
        /*001c*/ 	.word	0x00000000
        /*0020*/ 	.short	0x0002
        /*0022*/ 	.short	0x0030
        /*0024*/ 	.byte	0x00, 0xf0, 0x21, 0x00


	//----- nvinfo : EIATTR_KPARAM_INFO
	.align		4
.L_18782:
        /*0028*/ 	.byte	0x04, 0x17
        /*002a*/ 	.short	(.L_18784 - .L_18783)
.L_18783:
        /*002c*/ 	.word	0x00000000
        /*0030*/ 	.short	0x0001
        /*0032*/ 	.short	0x0020
        /*0034*/ 	.byte	0x00, 0xf0, 0x41, 0x00


	//----- nvinfo : EIATTR_KPARAM_INFO
	.align		4
.L_18784:
        /*0038*/ 	.byte	0x04, 0x17
        /*003a*/ 	.short	(.L_18786 - .L_18785)
.L_18785:
        /*003c*/ 	.word	0x00000000
        /*0040*/ 	.short	0x0000
        /*0042*/ 	.short	0x0000
        /*0044*/ 	.byte	0x00, 0xf0, 0x81, 0x00


	//----- nvinfo : EIATTR_SPARSE_MMA_MASK
	.align		4
.L_18786:
        /*0048*/ 	.byte	0x03, 0x50
        /*004a*/ 	.short	0x0000


	//----- nvinfo : EIATTR_MAXREG_COUNT
	.align		4
        /*004c*/ 	.byte	0x03, 0x1b
        /*004e*/ 	.short	0x00ff


	//----- nvinfo : EIATTR_EXTERNS
	.align		4
        /*0050*/ 	.byte	0x04, 0x0f
        /*0052*/ 	.short	(.L_18788 - .L_18787)


	//   ....[0]....
	.align		4
.L_18787:
        /*0054*/ 	.word	index@(__assertfail)


	//----- nvinfo : EIATTR_MERCURY_ISA_VERSION
	.align		4
.L_18788:
        /*0058*/ 	.byte	0x03, 0x5f
        /*005a*/ 	.short	0x0101


	//----- nvinfo : EIATTR_COOP_GROUP_MASK_REGIDS
	.align		4
        /*005c*/ 	.byte	0x04, 0x29
        /*005e*/ 	.short	(.L_18790 - .L_18789)


	//   ....[0]....
.L_18789:
        /*0060*/ 	.word	0xffffffff


	//   ....[1]....
        /*0064*/ 	.word	0xffffffff


	//   ....[2]....
        /*0068*/ 	.word	0xffffffff


	//   ....[3]....
        /*006c*/ 	.word	0xffffffff


	//   ....[4]....
        /*0070*/ 	.word	0xffffffff


	//   ....[5]....
        /*0074*/ 	.word	0xffffffff


	//   ....[6]....
        /*0078*/ 	.word	0xffffffff


	//   ....[7]....
        /*007c*/ 	.word	0xffffffff


	//   ....[8]....
        /*0080*/ 	.word	0xffffffff


	//   ....[9]....
        /*0084*/ 	.word	0xffffffff


	//   ....[10]....
        /*0088*/ 	.word	0x0500000f


	//   ....[11]....
        /*008c*/ 	.word	0x0500000f


	//   ....[12]....
        /*0090*/ 	.word	0x0500000f


	//   ....[13]....
        /*0094*/ 	.word	0x0500000f


	//   ....[14]....
        /*0098*/ 	.word	0x0500000f


	//   ....[15]....
        /*009c*/ 	.word	0x0500000f


	//   ....[16]....
        /*00a0*/ 	.word	0x0500000f


	//   ....[17]....
        /*00a4*/ 	.word	0x0500000f


	//   ....[18]....
        /*00a8*/ 	.word	0x0500000f


	//   ....[19]....
        /*00ac*/ 	.word	0x0500000f


	//----- nvinfo : EIATTR_COOP_GROUP_INSTR_OFFSETS
	.align		4
.L_18790:
        /*00b0*/ 	.byte	0x04, 0x28
        /*00b2*/ 	.short	(.L_18792 - .L_18791)


	//   ....[0]....
.L_18791:
        /*00b4*/ 	.word	0x00000610


	//   ....[1]....
        /*00b8*/ 	.word	0x00000650


	//   ....[2]....
        /*00bc*/ 	.word	0x00000670


	//   ....[3]....
        /*00c0*/ 	.word	0x00000690


	//   ....[4]....
        /*00c4*/ 	.word	0x000006b0


	//   ....[5]....
        /*00c8*/ 	.word	0x000009f0


	//   ....[6]....
        /*00cc*/ 	.word	0x00000a10


	//   ....[7]....
        /*00d0*/ 	.word	0x00000a30


	//   ....[8]....
        /*00d4*/ 	.word	0x00000a50


	//   ....[9]....
        /*00d8*/ 	.word	0x00000a70


	//   ....[10]....
        /*00dc*/ 	.word	0x00001150


	//   ....[11]....
        /*00e0*/ 	.word	0x000011d0


	//   ....[12]....
        /*00e4*/ 	.word	0x00001230


	//   ....[13]....
        /*00e8*/ 	.word	0x000012a0


	//   ....[14]....
        /*00ec*/ 	.word	0x00001300


	//   ....[15]....
        /*00f0*/ 	.word	0x000016a0


	//   ....[16]....
        /*00f4*/ 	.word	0x00001700


	//   ....[17]....
        /*00f8*/ 	.word	0x00001760


	//   ....[18]....
        /*00fc*/ 	.word	0x000017c0


	//   ....[19]....
        /*0100*/ 	.word	0x00001820


	//----- nvinfo : EIATTR_VRC_CTA_INIT_COUNT
	.align		4
.L_18792:
        /*0104*/ 	.byte	0x02, 0x4a
	.zero		1
	.zero		1


	//----- nvinfo : EIATTR_SYSCALL_OFFSETS
	.align		4
        /*0108*/ 	.byte	0x04, 0x46
        /*010a*/ 	.short	(.L_18794 - .L_18793)


	//   ....[0]....
.L_18793:
        /*010c*/ 	.word	0x00000170


	//----- nvinfo : EIATTR_EXIT_INSTR_OFFSETS
	.align		4
.L_18794:
        /*0110*/ 	.byte	0x04, 0x1c
        /*0112*/ 	.short	(.L_18796 - .L_18795)


	//   ....[0]....
.L_18795:
        /*0114*/ 	.word	0x00000220


	//   ....[1]....
        /*0118*/ 	.word	0x000010f0


	//----- nvinfo : EIATTR_CRS_STACK_SIZE
	.align		4
.L_18796:
        /*011c*/ 	.byte	0x04, 0x1e
        /*011e*/ 	.short	(.L_18798 - .L_18797)
.L_18797:
        /*0120*/ 	.word	0x00000000


	//----- nvinfo : EIATTR_CBANK_PARAM_SIZE
	.align		4
.L_18798:
        /*0124*/ 	.byte	0x03, 0x19
        /*0126*/ 	.short	0x0040


	//----- nvinfo : EIATTR_PARAM_CBANK
	.align		4
        /*0128*/ 	.byte	0x04, 0x0a
        /*012a*/ 	.short	(.L_18800 - .L_18799)
	.align		4
.L_18799:
        /*012c*/ 	.word	index@(.nv.constant0._Z15SoftmaxWarpImplI24ElementwiseScaleMaskLoadIffbE11DirectStoreIffEfLi1ELi5ELi32ELi1ELb0EL9Algorithm0EEvT_T0_ll)
        /*0130*/ 	.short	0x0380
        /*0132*/ 	.short	0x0040


	//----- nvinfo : EIATTR_SW_WAR
	.align		4
.L_18800:
        /*0134*/ 	.byte	0x04, 0x36
        /*0136*/ 	.short	(.L_18802 - .L_18801)
.L_18801:
        /*0138*/ 	.word	0x00000008
.L_18802:


//--------------------- .nv.info._Z15SoftmaxWarpImplI24ElementwiseScaleMaskLoadIffbE11DirectStoreIffEfLi1ELi4ELi32ELi1ELb1EL9Algorithm0EEvT_T0_ll --------------------------
	.section	.nv.info._Z15SoftmaxWarpImplI24ElementwiseScaleMaskLoadIffbE11DirectStoreIffEfLi1ELi4ELi32ELi1ELb1EL9Algorithm0EEvT_T0_ll,"",@"SHT_CUDA_INFO"
	.sectionflags	@""
	.align	4


	//----- nvinfo : EIATTR_CUDA_API_VERSION
	.align		4
        /*0000*/ 	.byte	0x04, 0x37
        /*0002*/ 	.short	(.L_18804 - .L_18803)
.L_18803:
        /*0004*/ 	.word	0x00000082


	//----- nvinfo : EIATTR_KPARAM_INFO
	.align		4
.L_18804:
        /*0008*/ 	.byte	0x04, 0x17
        /*000a*/ 	.short	(.L_18806 - .L_18805)
.L_18805:
        /*000c*/ 	.word	0x00000000
        /*0010*/ 	.short	0x0003
        /*0012*/ 	.short	0x0038
        /*0014*/ 	.byte	0x00, 0xf0, 0x21, 0x00


	//----- nvinfo : EIATTR_KPARAM_INFO
	.align		4
.L_18806:
        /*0018*/ 	.byte	0x04, 0x17
        /*001a*/ 	.short	(.L_18808 - .L_18807)
.L_18807:
        /*001c*/ 	.word	0x00000000
        /*0020*/ 	.short	0x0002
        /*0022*/ 	.short	0x0030
        /*0024*/ 	.byte	0x00, 0xf0, 0x21, 0x00


	//----- nvinfo : EIATTR_KPARAM_INFO
	.align		4
.L_18808:
        /*0028*/ 	.byte	0x04, 0x17
        /*002a*/ 	.short	(.L_18810 - .L_18809)
.L_18809:
        /*002c*/ 	.word	0x00000000
        /*0030*/ 	.short	0x0001
        /*0032*/ 	.short	0x0020
        /*0034*/ 	.byte	0x00, 0xf0, 0x41, 0x00


	//----- nvinfo : EIATTR_KPARAM_INFO
	.align		4
.L_18810:
        /*0038*/ 	.byte	0x04, 0x17
        /*003a*/ 	.short	(.L_18812 - .L_18811)
.L_18811:
        /*003c*/ 	.word	0x00000000
        /*0040*/ 	.short	0x0000
        /*0042*/ 	.short	0x0000
        /*0044*/ 	.byte	0x00, 0xf0, 0x81, 0x00


	//----- nvinfo : EIATTR_SPARSE_MMA_MASK
	.align		4
.L_18812:
        /*0048*/ 	.byte	0x03, 0x50
        /*004a*/ 	.short	0x0000


	//----- nvinfo : EIATTR_MAXREG_COUNT
	.align		4
        /*004c*/ 	.byte	0x03, 0x1b
        /*004e*/ 	.short	0x00ff


	//----- nvinfo : EIATTR_EXTERNS
	.align		4
        /*0050*/ 	.byte	0x04, 0x0f
        /*0052*/ 	.short	(.L_18814 - .L_18813)


	//   ....[0]....
	.align		4
.L_18813:
        /*0054*/ 	.word	index@(__assertfail)


	//----- nvinfo : EIATTR_MERCURY_ISA_VERSION
	.align		4
.L_18814:
        /*0058*/ 	.byte	0x03, 0x5f
        /*005a*/ 	.short	0x0101


	//----- nvinfo : EIATTR_COOP_GROUP_MASK_REGIDS
	.align		4
        /*005c*/ 	.byte	0x04, 0x29
        /*005e*/ 	.short	(.L_18816 - .L_18815)


	//   ....[0]....
.L_18815:
        /*0060*/ 	.word	0xffffffff


	//   ....[1]....
        /*0064*/ 	.word	0xffffffff


	//   ....[2]....
        /*0068*/ 	.word	0xffffffff


	//   ....[3]....
        /*006c*/ 	.word	0xffffffff


	//   ....[4]....
        /*0070*/ 	.word	0xffffffff


	//   ....[5]....
        /*0074*/ 	.word	0xffffffff


	//   ....[6]....
        /*0078*/ 	.word	0xffffffff


	//   ....[7]....
        /*007c*/ 	.word	0xffffffff


	//   ....[8]....
        /*0080*/ 	.word	0xffffffff


	//   ....[9]....
        /*0084*/ 	.word	0xffffffff


	//   ....[10]....
        /*0088*/ 	.word	0x0500000f


	//   ....[11]....
        /*008c*/ 	.word	0x0500000f


	//   ....[12]....
        /*0090*/ 	.word	0x0500000f


	//   ....[13]....
        /*0094*/ 	.word	0x0500000f


	//   ....[14]....
        /*0098*/ 	.word	0x0500000f


	//   ....[15]....
        /*009c*/ 	.word	0x0500000f


	//   ....[16]....
        /*00a0*/ 	.word	0x0500000f


	//   ....[17]....
        /*00a4*/ 	.word	0x0500000f


	//   ....[18]....
        /*00a8*/ 	.word	0x0500000f


	//   ....[19]....
        /*00ac*/ 	.word	0x0500000f


	//----- nvinfo : EIATTR_COOP_GROUP_INSTR_OFFSETS
	.align		4
.L_18816:
        /*00b0*/ 	.byte	0x04, 0x28
        /*00b2*/ 	.short	(.L_18818 - .L_18817)


	//   ....[0]....
.L_18817:
        /*00b4*/ 	.word	0x00000730


	//   ....[1]....
        /*00b8*/ 	.word	0x00000770


	//   ....[2]....
        /*00bc*/ 	.word	0x00000790


	//   ....[3]....
        /*00c0*/ 	.word	0x000007b0


	//   ....[4]....
        /*00c4*/ 	.word	0x000007d0


	//   ....[5]....
        /*00c8*/ 	.word	0x00000a70


	//   ....[6]....
        /*00cc*/ 	.word	0x00000a90


	//   ....[7]....
        /*00d0*/ 	.word	0x00000ab0


	//   ....[8]....
        /*00d4*/ 	.word	0x00000ad0


	//   ....[9]....
        /*00d8*/ 	.word	0x00000af0


	//   ....[10]....
        /*00dc*/ 	.word	0x00001110


	//   ....[11]....
        /*00e0*/ 	.word	0x000011a0


	//   ....[12]....
        /*00e4*/ 	.word	0x00001200


	//   ....[13]....
        /*00e8*/ 	.word	0x00001260


	//   ....[14]....
        /*00ec*/ 	.word	0x000012d0


	//   ....[15]....
        /*00f0*/ 	.word	0x000015c0


	//   ....[16]....
        /*00f4*/ 	.word	0x00001620


	//   ....[17]....
        /*00f8*/ 	.word	0x00001680


	//   ....[18]....
        /*00fc*/ 	.word	0x000016e0


	//   ....[19]....
        /*0100*/ 	.word	0x00001740


	//----- nvinfo : EIATTR_VRC_CTA_INIT_COUNT
	.align		4
.L_18818:
        /*0104*/ 	.byte	0x02, 0x4a
	.zero		1
	.zero		1


	//----- nvinfo : EIATTR_SYSCALL_OFFSETS
	.align		4
        /*0108*/ 	.byte	0x04, 0x46
        /*010a*/ 	.short	(.L_18820 - .L_18819)


	//   ....[0]....
.L_18819:
        /*010c*/ 	.word	0x00000190


	//----- nvinfo : EIATTR_EXIT_INSTR_OFFSETS
	.align		4
.L_18820:
        /*0110*/ 	.byte	0x04, 0x1c
        /*0112*/ 	.short	(.L_18822 - .L_18821)


	//   ....[0]....
.L_18821:
        /*0114*/ 	.word	0x00000240


	//   ....[1]....
        /*0118*/ 	.word	0x000010b0


	//----- nvinfo : EIATTR_CRS_STACK_SIZE
	.align		4
.L_18822:
        /*011c*/ 	.byte	0x04, 0x1e
        /*011e*/ 	.short	(.L_18824 - .L_18823)
.L_18823:
        /*0120*/ 	.word	0x00000000


	//----- nvinfo : EIATTR_CBANK_PARAM_SIZE
	.align		4
.L_18824:
        /*0124*/ 	.byte	0x03, 0x19
        /*0126*/ 	.short	0x0040


	//----- nvinfo : EIATTR_PARAM_CBANK
	.align		4
        /*0128*/ 	.byte	0x04, 0x0a
        /*012a*/ 	.short	(.L_18826 - .L_18825)
	.align		4
.L_18825:
        /*012c*/ 	.word	index@(.nv.constant0._Z15SoftmaxWarpImplI24ElementwiseScaleMaskLoadIffbE11DirectStoreIffEfLi1ELi4ELi32ELi1ELb1EL9Algorithm0EEvT_T0_ll)
        /*0130*/ 	.short	0x0380
        /*0132*/ 	.short	0x0040


	//----- nvinfo : EIATTR_SW_WAR
	.align		4
.L_18826:
        /*0134*/ 	.byte	0x04, 0x36
        /*0136*/ 	.short	(.L_18828 - .L_18827)
.L_18827:
        /*0138*/ 	.word	0x00000008
.L_18828:


//--------------------- .nv.info._Z15SoftmaxWarpImplI24ElementwiseScaleMaskLoadIffbE11DirectStoreIffEfLi1ELi4ELi32ELi1ELb0EL9Algorithm0EEvT_T0_ll --------------------------
	.section	.nv.info._Z15SoftmaxWarpImplI24ElementwiseScaleMaskLoadIffbE11DirectStoreIffEfLi1ELi4ELi32ELi1ELb0EL9Algorithm0EEvT_T0_ll,"",@"SHT_CUDA_INFO"
	.sectionflags	@""
	.align	4


	//----- nvinfo : EIATTR_CUDA_API_VERSION
	.align		4
        /*0000*/ 	.byte	0x04, 0x37
        /*0002*/ 	.short	(.L_18830 - .L_18829)
.L_18829:
        /*0004*/ 	.word	0x00000082


	//----- nvinfo : EIATTR_KPARAM_INFO
	.align		4
.L_18830:
        /*0008*/ 	.byte	0x04, 0x17
        /*000a*/ 	.short	(.L_18832 - .L_18831)
.L_18831:
        /*000c*/ 	.word	0x00000000
        /*0010*/ 	.short	0x0003
        /*0012*/ 	.short	0x0038
        /*0014*/ 	.byte	0x00, 0xf0, 0x21, 0x00


	//----- nvinfo : EIATTR_KPARAM_INFO
	.align		4
.L_18832:
        /*0018*/ 	.byte	0x04, 0x17
        /*001a*/ 	.short	(.L_18834 - .L_18833)
.L_18833:
        /*001c*/ 	.word	0x00000000
        /*0020*/ 	.short	0x0002
        /*0022*/ 	.short	0x0030
        /*0024*/ 	.byte	0x00, 0xf0, 0x21, 0x00


	//----- nvinfo : EIATTR_KPARAM_INFO
	.align		4
.L_18834:
        /*0028*/ 	.byte	0x04, 0x17
        /*002a*/ 	.short	(.L_18836 - .L_18835)
.L_18835:
        /*002c*/ 	.word	0x00000000
        /*0030*/ 	.short	0x0001
        /*0032*/ 	.short	0x0020
        /*0034*/ 	.byte	0x00, 0xf0, 0x41, 0x00


	//----- nvinfo : EIATTR_KPARAM_INFO
	.align		4
.L_18836:
        /*0038*/ 	.byte	0x04, 0x17
        /*003a*/ 	.short	(.L_18838 - .L_18837)
.L_18837:
        /*003c*/ 	.word	0x00000000
        /*0040*/ 	.short	0x0000
        /*0042*/ 	.short	0x0000
        /*0044*/ 	.byte	0x00, 0xf0, 0x81, 0x00


	//----- nvinfo : EIATTR_SPARSE_MMA_MASK
	.align		4
.L_18838:
        /*0048*/ 	.byte	0x03, 0x50
        /*004a*/ 	.short	0x0000


	//----- nvinfo : EIATTR_MAXREG_COUNT
	.align		4
        /*004c*/ 	.byte	0x03, 0x1b
        /*004e*/ 	.short	0x00ff


	//----- nvinfo : EIATTR_EXTERNS
	.align		4
        /*0050*/ 	.byte	0x04, 0x0f
        /*0052*/ 	.short	(.L_18840 - .L_18839)


	//   ....[0]....
	.align		4
.L_18839:
        /*0054*/ 	.word	index@(__assertfail)


	//----- nvinfo : EIATTR_MERCURY_ISA_VERSION
	.align		4
.L_18840:
        /*0058*/ 	.byte	0x03, 0x5f
        /*005a*/ 	.short	0x0101


	//----- nvinfo : EIATTR_COOP_GROUP_MASK_REGIDS
	.align		4
        /*005c*/ 	.byte	0x04, 0x29
        /*005e*/ 	.short	(.L_18842 - .L_18841)


	//   ....[0]....
.L_18841:
        /*0060*/ 	.word	0xffffffff


	//   ....[1]....
        /*0064*/ 	.word	0xffffffff


	//   ....[2]....
        /*0068*/ 	.word	0xffffffff


	//   ....[3]....
        /*006c*/ 	.word	0xffffffff


	//   ....[4]....
        /*0070*/ 	.word	0xffffffff


	//   ....[5]....
        /*0074*/ 	.word	0xffffffff


	//   ....[6]....
        /*0078*/ 	.word	0xffffffff


	//   ....[7]....
        /*007c*/ 	.word	0xffffffff


	//   ....[8]....
        /*0080*/ 	.word	0xffffffff


	//   ....[9]....
        /*0084*/ 	.word	0xffffffff


	//   ....[10]....
        /*0088*/ 	.word	0x0500000f


	//   ....[11]....
        /*008c*/ 	.word	0x0500000f


	//   ....[12]....
        /*0090*/ 	.word	0x0500000f


	//   ....[13]....
        /*0094*/ 	.word	0x0500000f


	//   ....[14]....
        /*0098*/ 	.word	0x0500000f


	//   ....[15]....
        /*009c*/ 	.word	0x0500000f


	//   ....[16]....
        /*00a0*/ 	.word	0x0500000f


	//   ....[17]....
        /*00a4*/ 	.word	0x0500000f


	//   ....[18]....
        /*00a8*/ 	.word	0x0500000f


	//   ....[19]....
        /*00ac*/ 	.word	0x0500000f


	//----- nvinfo : EIATTR_COOP_GROUP_INSTR_OFFSETS
	.align		4
.L_18842:
        /*00b0*/ 	.byte	0x04, 0x28
        /*00b2*/ 	.short	(.L_18844 - .L_18843)


	//   ....[0]....
.L_18843:
        /*00b4*/ 	.word	0x00000570


	//   ....[1]....
        /*00b8*/ 	.word	0x000005b0


	//   ....[2]....
        /*00bc*/ 	.word	0x000005d0


	//   ....[3]....
        /*00c0*/ 	.word	0x000005f0


	//   ....[4]....
        /*00c4*/ 	.word	0x00000610


	//   ....[5]....
        /*00c8*/ 	.word	0x000008b0


	//   ....[6]....
        /*00cc*/ 	.word	0x000008d0


	//   ....[7]....
        /*00d0*/ 	.word	0x000008f0


	//   ....[8]....
        /*00d4*/ 	.word	0x00000910


	//   ....[9]....
        /*00d8*/ 	.word	0x00000930


	//   ....[10]....
        /*00dc*/ 	.word	0x00000eb0


	//   ....[11]....
        /*00e0*/ 	.word	0x00000f30


	//   ....[12]....
        /*00e4*/ 	.word	0x00000f90


	//   ....[13]....
        /*00e8*/ 	.word	0x00000ff0


	//   ....[14]....
        /*00ec*/ 	.word	0x00001060


	//   ....[15]....
        /*00f0*/ 	.word	0x00001360


	//   ....[16]....
        /*00f4*/ 	.word	0x000013c0


	//   ....[17]....
        /*00f8*/ 	.word	0x00001420


	//   ....[18]....
        /*00fc*/ 	.word	0x00001480


	//   ....[19]....
        /*0100*/ 	.word	0x000014e0


	//----- nvinfo : EIATTR_VRC_CTA_INIT_COUNT
	.align		4
.L_18844:
        /*0104*/ 	.byte	0x02, 0x4a
	.zero		1
	.zero		1


	//----- nvinfo : EIATTR_SYSCALL_OFFSETS
	.align		4
        /*0108*/ 	.byte	0x04, 0x46
        /*010a*/ 	.short	(.L_18846 - .L_18845)


	//   ....[0]....
.L_18845:
        /*010c*/ 	.word	0x00000170


	//----- nvinfo : EIATTR_EXIT_INSTR_OFFSETS
	.align		4
.L_18846:
        /*0110*/ 	.byte	0x04, 0x1c
        /*0112*/ 	.short	(.L_18848 - .L_18847)


	//   ....[0]....
.L_18847:
        /*0114*/ 	.word	0x00000220


	//   ....[1]....
        /*0118*/ 	.word	0x00000e50


	//----- nvinfo : EIATTR_CRS_STACK_SIZE
	.align		4
.L_18848:
        /*011c*/ 	.byte	0x04, 0x1e
        /*011e*/ 	.short	(.L_18850 - .L_18849)
.L_18849:
        /*0120*/ 	.word	0x00000000


	//----- nvinfo : EIATTR_CBANK_PARAM_SIZE
	.align		4
.L_18850:
        /*0124*/ 	.byte	0x03, 0x19
        /*0126*/ 	.short	0x0040


	//----- nvinfo : EIATTR_PARAM_CBANK
	.align		4
        /*0128*/ 	.byte	0x04, 0x0a
        /*012a*/ 	.short	(.L_18852 - .L_18851)
	.align		4
.L_18851:
        /*012c*/ 	.word	index@(.nv.constant0._Z15SoftmaxWarpImplI24ElementwiseScaleMaskLoadIffbE11DirectStoreIffEfLi1ELi4ELi32ELi1ELb0EL9Algorithm0EEvT_T0_ll)
        /*0130*/ 	.short	0x0380
        /*0132*/ 	.short	0x0040


	//----- nvinfo : EIATTR_SW_WAR
	.align		4
.L_18852:
        /*0134*/ 	.byte	0x04, 0x36
        /*0136*/ 	.short	(.L_18854 - .L_18853)
.L_18853:
        /*0138*/ 	.word	0x00000008
.L_18854:


//--------------------- .nv.info._Z15SoftmaxWarpImplI24ElementwiseScaleMaskLoadIffbE11DirectStoreIffEfLi1ELi3ELi32ELi1ELb1EL9Algorithm0EEvT_T0_ll --------------------------
	.section	.nv.info._Z15SoftmaxWarpImplI24ElementwiseScaleMaskLoadIffbE11DirectStoreIffEfLi1ELi3ELi32ELi1ELb1EL9Algorithm0EEvT_T0_ll,"",@"SHT_CUDA_INFO"
	.sectionflags	@""
	.align	4


	//----- nvinfo : EIATTR_CUDA_API_VERSION
	.align		4
        /*0000*/ 	.byte	0x04, 0x37
        /*0002*/ 	.short	(.L_18856 - .L_18855)
.L_18855:
        /*0004*/ 	.word	0x00000082


	//----- nvinfo : EIATTR_KPARAM_INFO
	.align		4
.L_18856:
        /*0008*/ 	.byte	0x04, 0x17
        /*000a*/ 	.short	(.L_18858 - .L_18857)
.L_18857:
        /*000c*/ 	.word	0x00000000
        /*0010*/ 	.short	0x0003
        /*0012*/ 	.short	0x0038
        /*0014*/ 	.byte	0x00, 0xf0, 0x21, 0x00


	//----- nvinfo : EIATTR_KPARAM_INFO
	.align		4
.L_18858:
        /*0018*/ 	.byte	0x04, 0x17
        /*001a*/ 	.short	(.L_18860 - .L_18859)
.L_18859:
        /*001c*/ 	.word	0x00000000
        /*0020*/ 	.short	0x0002
        /*0022*/ 	.short	0x0030
        /*0024*/ 	.byte	0x00, 0xf0, 0x21, 0x00


	//----- nvinfo : EIATTR_KPARAM_INFO
	.align		4
.L_18860:
        /*0028*/ 	.byte	0x04, 0x17
        /*002a*/ 	.short	(.L_18862 - .L_18861)
.L_18861:
        /*002c*/ 	.word	0x00000000
        /*0030*/ 	.short	0x0001
        /*0032*/ 	.short	0x0020
        /*0034*/ 	.byte	0x00, 0xf0, 0x41, 0x00


	//----- nvinfo : EIATTR_KPARAM_INFO
	.align		4
.L_18862:
        /*0038*/ 	.byte	0x04, 0x17
        /*003a*/ 	.short	(.L_18864 - .L_18863)
.L_18863:
        /*003c*/ 	.word	0x00000000
        /*0040*/ 	.short	0x0000
        /*0042*/ 	.short	0x0000
        /*0044*/ 	.byte	0x00, 0xf0, 0x81, 0x00


	//----- nvinfo : EIATTR_SPARSE_MMA_MASK
	.align		4
.L_18864:
        /*0048*/ 	.byte	0x03, 0x50
        /*004a*/ 	.short	0x0000


	//----- nvinfo : EIATTR_MAXREG_COUNT
	.align		4
        /*004c*/ 	.byte	0x03, 0x1b
        /*004e*/ 	.short	0x00ff


	//----- nvinfo : EIATTR_EXTERNS
	.align		4
        /*0050*/ 	.byte	0x04, 0x0f
        /*0052*/ 	.short	(.L_18866 - .L_18865)


	//   ....[0]....
	.align		4
.L_18865:
        /*0054*/ 	.word	index@(__assertfail)


	//----- nvinfo : EIATTR_MERCURY_ISA_VERSION
	.align		4
.L_18866:
        /*0058*/ 	.byte	0x03, 0x5f
        /*005a*/ 	.short	0x0101


	//----- nvinfo : EIATTR_COOP_GROUP_MASK_REGIDS
	.align		4
        /*005c*/ 	.byte	0x04, 0x29
        /*005e*/ 	.short	(.L_18868 - .L_18867)


	//   ....[0]....
.L_18867:
        /*0060*/ 	.word	0xffffffff


	//   ....[1]....
        /*0064*/ 	.word	0xffffffff


	//   ....[2]....
        /*0068*/ 	.word	0xffffffff


	//   ....[3]....
        /*006c*/ 	.word	0xffffffff


	//   ....[4]....
        /*0070*/ 	.word	0xffffffff


	//   ....[5]....
        /*0074*/ 	.word	0xffffffff


	//   ....[6]....
        /*0078*/ 	.word	0xffffffff


	//   ....[7]....
        /*007c*/ 	.word	0xffffffff


	//   ....[8]....
        /*0080*/ 	.word	0xffffffff


	//   ....[9]....
        /*0084*/ 	.word	0xffffffff


	//   ....[10]....
        /*0088*/ 	.word	0x0500000f


	//   ....[11]....
        /*008c*/ 	.word	0x0500000f


	//   ....[12]....
        /*0090*/ 	.word	0x0500000f


	//   ....[13]....
        /*0094*/ 	.word	0x0500000f


	//   ....[14]....
        /*0098*/ 	.word	0x0500000f


	//   ....[15]....
        /*009c*/ 	.word	0x0500000f


	//   ....[16]....
        /*00a0*/ 	.word	0x0500000f


	//   ....[17]....
        /*00a4*/ 	.word	0x0500000f


	//   ....[18]....
        /*00a8*/ 	.word	0x0500000f


	//   ....[19]....
        /*00ac*/ 	.word	0x0500000f


	//----- nvinfo : EIATTR_COOP_GROUP_INSTR_OFFSETS
	.align		4
.L_18868:
        /*00b0*/ 	.byte	0x04, 0x28
        /*00b2*/ 	.short	(.L_18870 - .L_18869)


	//   ....[0]....
.L_18869:
        /*00b4*/ 	.word	0x00000640


	//   ....[1]....
        /*00b8*/ 	.word	0x00000680


	//   ....[2]....
        /*00bc*/ 	.word	0x000006a0


	//   ....[3]....
        /*00c0*/ 	.word	0x000006c0


	//   ....[4]....
        /*00c4*/ 	.word	0x000006e0


	//   ....[5]....
        /*00c8*/ 	.word	0x000008e0


	//   ....[6]....
        /*00cc*/ 	.word	0x00000900


	//   ....[7]....
        /*00d0*/ 	.word	0x00000920


	//   ....[8]....
        /*00d4*/ 	.word	0x00000940


	//   ....[9]....
        /*00d8*/ 	.word	0x00000960


	//   ....[10]....
        /*00dc*/ 	.word	0x00000e20


	//   ....[11]....
        /*00e0*/ 	.word	0x00000ec0


	//   ....[12]....
        /*00e4*/ 	.word	0x00000f20


	//   ....[13]....
        /*00e8*/ 	.word	0x00000f80


	//   ....[14]....
        /*00ec*/ 	.word	0x00000fe0


	//   ....[15]....
        /*00f0*/ 	.word	0x00001220


	//   ....[16]....
        /*00f4*/ 	.word	0x00001280


	//   ....[17]....
        /*00f8*/ 	.word	0x000012e0


	//   ....[18]....
        /*00fc*/ 	.word	0x00001340


	//   ....[19]....
        /*0100*/ 	.word	0x000013a0


	//----- nvinfo : EIATTR_VRC_CTA_INIT_COUNT
	.align		4
.L_18870:
        /*0104*/ 	.byte	0x02, 0x4a
	.zero		1
	.zero		1


	//----- nvinfo : EIATTR_SYSCALL_OFFSETS
	.align		4
        /*0108*/ 	.byte	0x04, 0x46
        /*010a*/ 	.short	(.L_18872 - .L_18871)


	//   ....[0]....
.L_18871:
        /*010c*/ 	.word	0x00000190


	//----- nvinfo : EIATTR_EXIT_INSTR_OFFSETS
	.align		4
.L_18872:
        /*0110*/ 	.byte	0x04, 0x1c
        /*0112*/ 	.short	(.L_18874 - .L_18873)


	//   ....[0]....
.L_18873:
        /*0114*/ 	.word	0x00000240


	//   ....[1]....
        /*0118*/ 	.word	0x00000dc0


	//----- nvinfo : EIATTR_CRS_STACK_SIZE
	.align		4
.L_18874:
        /*011c*/ 	.byte	0x04, 0x1e
        /*011e*/ 	.short	(.L_18876 - .L_18875)
.L_18875:
        /*0120*/ 	.word	0x00000000


	//----- nvinfo : EIATTR_CBANK_PARAM_SIZE
	.align		4
.L_18876:
        /*0124*/ 	.byte	0x03, 0x19
        /*0126*/ 	.short	0x0040


	//----- nvinfo : EIATTR_PARAM_CBANK
	.align		4
        /*0128*/ 	.byte	0x04, 0x0a
        /*012a*/ 	.short	(.L_18878 - .L_18877)
	.align		4
.L_18877:
        /*012c*/ 	.word	index@(.nv.constant0._Z15SoftmaxWarpImplI24ElementwiseScaleMaskLoadIffbE11DirectStoreIffEfLi1ELi3ELi32ELi1ELb1EL9Algorithm0EEvT_T0_ll)
        /*0130*/ 	.short	0x0380
        /*0132*/ 	.short	0x0040


	//----- nvinfo : EIATTR_SW_WAR
	.align		4
.L_18878:
        /*0134*/ 	.byte	0x04, 0x36
        /*0136*/ 	.short	(.L_18880 - .L_18879)
.L_18879:
        /*0138*/ 	.word	0x00000008
.L_18880:


//--------------------- .nv.info._Z15SoftmaxWarpImplI24ElementwiseScaleMaskLoadIffbE11DirectStoreIffEfLi1ELi3ELi32ELi1ELb0EL9Algorithm0EEvT_T0_ll --------------------------
	.section	.nv.info._Z15SoftmaxWarpImplI24ElementwiseScaleMaskLoadIffbE11DirectStoreIffEfLi1ELi3ELi32ELi1ELb0EL9Algorithm0EEvT_T0_ll,"",@"SHT_CUDA_INFO"
	.sectionflags	@""
	.align	4


	//----- nvinfo : EIATTR_CUDA_API_VERSION
	.align		4
        /*0000*/ 	.byte	0x04, 0x37
        /*0002*/ 	.short	(.L_18882 - .L_18881)
.L_18881:
        /*0004*/ 	.word	0x00000082


	//----- nvinfo : EIATTR_KPARAM_INFO
	.align		4
.L_18882:
        /*0008*/ 	.byte	0x04, 0x17
        /*000a*/ 	.short	(.L_18884 - .L_18883)
.L_18883:
        /*000c*/ 	.word	0x00000000
        /*0010*/ 	.short	0x0003
        /*0012*/ 	.short	0x0038
        /*0014*/ 	.byte	0x00, 0xf0, 0x21, 0x00


	//----- nvinfo : EIATTR_KPARAM_INFO
	.align		4
.L_18884:
        /*0018*/ 	.byte	0x04, 0x17
        /*001a*/ 	.short	(.L_18886 - .L_18885)
.L_18885:
        /*001c*/ 	.word	0x00000000
        /*0020*/ 	.short	0x0002
        /*0022*/ 	.short	0x0030
        /*0024*/ 	.byte	0x00, 0xf0, 0x21, 0x00


	//----- nvinfo : EIATTR_KPARAM_INFO
	.align		4
.L_18886:
        /*0028*/ 	.byte	0x04, 0x17
        /*002a*/ 	.short	(.L_18888 - .L_18887)
.L_18887:
        /*002c*/ 	.word	0x00000000
        /*0030*/ 	.short	0x0001
        /*0032*/ 	.short	0x0020
        /*0034*/ 	.byte	0x00, 0xf0, 0x41, 0x00


	//----- nvinfo : EIATTR_KPARAM_INFO
	.align		4
.L_18888:
        /*0038*/ 	.byte	0x04, 0x17
        /*003a*/ 	.short	(.L_18890 - .L_18889)
.L_18889:
        /*003c*/ 	.word	0x00000000
        /*0040*/ 	.short	0x0000
        /*0042*/ 	.short	0x0000
        /*0044*/ 	.byte	0x00, 0xf0, 0x81, 0x00


	//----- nvinfo : EIATTR_SPARSE_MMA_MASK
	.align		4
.L_18890:
        /*0048*/ 	.byte	0x03, 0x50
        /*004a*/ 	.short	0x0000


	//----- nvinfo : EIATTR_MAXREG_COUNT
	.align		4
        /*004c*/ 	.byte	0x03, 0x1b
        /*004e*/ 	.short	0x00ff


	//----- nvinfo : EIATTR_EXTERNS
	.align		4
        /*0050*/ 	.byte	0x04, 0x0f
        /*0052*/ 	.short	(.L_18892 - .L_18891)


	//   ....[0]....
	.align		4
.L_18891:
        /*0054*/ 	.word	index@(__assertfail)


	//----- nvinfo : EIATTR_MERCURY_ISA_VERSION
	.align		4
.L_18892:
        /*0058*/ 	.byte	0x03, 0x5f
        /*005a*/ 	.short	0x0101


	//----- nvinfo : EIATTR_COOP_GROUP_MASK_REGIDS
	.align		4
        /*005c*/ 	.byte	0x04, 0x29
        /*005e*/ 	.short	(.L_18894 - .L_18893)


	//   ....[0]....
.L_18893:
        /*0060*/ 	.word	0xffffffff


	//   ....[1]....
        /*0064*/ 	.word	0xffffffff


	//   ....[2]....
        /*0068*/ 	.word	0xffffffff


	//   ....[3]....
        /*006c*/ 	.word	0xffffffff


	//   ....[4]....
        /*0070*/ 	.word	0xffffffff


	//   ....[5]....
        /*0074*/ 	.word	0xffffffff


	//   ....[6]....
        /*0078*/ 	.word	0xffffffff


	//   ....[7]....
        /*007c*/ 	.word	0xffffffff


	//   ....[8]....
        /*0080*/ 	.word	0xffffffff


	//   ....[9]....
        /*0084*/ 	.word	0xffffffff


	//   ....[10]....
        /*0088*/ 	.word	0x0500000f


	//   ....[11]....
        /*008c*/ 	.word	0x0500000f


	//   ....[12]....
        /*0090*/ 	.word	0x0500000f


	//   ....[13]....
        /*0094*/ 	.word	0x0500000f


	//   ....[14]....
        /*0098*/ 	.word	0x0500000f


	//   ....[15]....
        /*009c*/ 	.word	0x0500000f


	//   ....[16]....
        /*00a0*/ 	.word	0x0500000f


	//   ....[17]....
        /*00a4*/ 	.word	0x0500000f


	//   ....[18]....
        /*00a8*/ 	.word	0x0500000f


	//   ....[19]....
        /*00ac*/ 	.word	0x0500000f


	//----- nvinfo : EIATTR_COOP_GROUP_INSTR_OFFSETS
	.align		4
.L_18894:
        /*00b0*/ 	.byte	0x04, 0x28
        /*00b2*/ 	.short	(.L_18896 - .L_18895)


	//   ....[0]....
.L_18895:
        /*00b4*/ 	.word	0x000004e0


	//   ....[1]....
        /*00b8*/ 	.word	0x00000520


	//   ....[2]....
        /*00bc*/ 	.word	0x00000540


	//   ....[3]....
        /*00c0*/ 	.word	0x00000560


	//   ....[4]....
        /*00c4*/ 	.word	0x00000580


	//   ....[5]....
        /*00c8*/ 	.word	0x00000780


	//   ....[6]....
        /*00cc*/ 	.word	0x000007a0


	//   ....[7]....
        /*00d0*/ 	.word	0x000007c0


	//   ....[8]....
        /*00d4*/ 	.word	0x000007e0


	//   ....[9]....
        /*00d8*/ 	.word	0x00000800


	//   ....[10]....
        /*00dc*/ 	.word	0x00000c70


	//   ....[11]....
        /*00e0*/ 	.word	0x00000d00


	//   ....[12]....
        /*00e4*/ 	.word	0x00000d60


	//   ....[13]....
        /*00e8*/ 	.word	0x00000dc0


	//   ....[14]....
        /*00ec*/ 	.word	0x00000e20


	//   ....[15]....
        /*00f0*/ 	.word	0x00001070


	//   ....[16]....
        /*00f4*/ 	.word	0x000010d0


	//   ....[17]....
        /*00f8*/ 	.word	0x00001130


	//   ....[18]....
        /*00fc*/ 	.word	0x00001190


	//   ....[19]....
        /*0100*/ 	.word	0x000011f0


	//----- nvinfo : EIATTR_VRC_CTA_INIT_COUNT
	.align		4
.L_18896:
        /*0104*/ 	.byte	0x02, 0x4a
	.zero		1
	.zero		1


	//----- nvinfo : EIATTR_SYSCALL_OFFSETS
	.align		4
        /*0108*/ 	.byte	0x04, 0x46
        /*010a*/ 	.short	(.L_18898 - .L_18897)


	//   ....[0]....
.L_18897:
        /*010c*/ 	.word	0x00000170


	//----- nvinfo : EIATTR_EXIT_INSTR_OFFSETS
	.align		4
.L_18898:
        /*0110*/ 	.byte	0x04, 0x1c
        /*0112*/ 	.short	(.L_18900 - .L_18899)


	//   ....[0]....
.L_18899:
        /*0114*/ 	.word	0x00000220


	//   ....[1]....
        /*0118*/ 	.word	0x00000c10


	//----- nvinfo : EIATTR_CRS_STACK_SIZE
	.align		4
.L_18900:
        /*011c*/ 	.byte	0x04, 0x1e
        /*011e*/ 	.short	(.L_18902 - .L_18901)
.L_18901:
        /*0120*/ 	.word	0x00000000


	//----- nvinfo : EIATTR_CBANK_PARAM_SIZE
	.align		4
.L_18902:
        /*0124*/ 	.byte	0x03, 0x19
        /*0126*/ 	.short	0x0040


	//----- nvinfo : EIATTR_PARAM_CBANK
	.align		4
        /*0128*/ 	.byte	0x04, 0x0a
        /*012a*/ 	.short	(.L_18904 - .L_18903)
	.align		4
.L_18903:
        /*012c*/ 	.word	index@(.nv.constant0._Z15SoftmaxWarpImplI24ElementwiseScaleMaskLoadIffbE11DirectStoreIffEfLi1ELi3ELi32ELi1ELb0EL9Algorithm0EEvT_T0_ll)
        /*0130*/ 	.short	0x0380
        /*0132*/ 	.short	0x0040


	//----- nvinfo : EIATTR_SW_WAR
	.align		4
.L_18904:
        /*0134*/ 	.byte	0x04, 0x36
        /*0136*/ 	.short	(.L_18906 - .L_18905)
.L_18905:
        /*0138*/ 	.word	0x00000008
.L_18906:


//--------------------- .nv.info._Z15SoftmaxWarpImplI24ElementwiseScaleMaskLoadIffbE11DirectStoreIffEfLi1ELi2ELi32ELi1ELb1EL9Algorithm0EEvT_T0_ll --------------------------
	.section	.nv.info._Z15SoftmaxWarpImplI24ElementwiseScaleMaskLoadIffbE11DirectStoreIffEfLi1ELi2ELi32ELi1ELb1EL9Algorithm0EEvT_T0_ll,"",@"SHT_CUDA_INFO"
	.sectionflags	@""
	.align	4


	//----- nvinfo : EIATTR_CUDA_API_VERSION
	.align		4
        /*0000*/ 	.byte	0x04, 0x37
        /*0002*/ 	.short	(.L_18908 - .L_18907)
.L_18907:
        /*0004*/ 	.word	0x00000082


	//----- nvinfo : EIATTR_KPARAM_INFO
	.align		4
.L_18908:
        /*0008*/ 	.byte	0x04, 0x17
        /*000a*/ 	.short	(.L_18910 - .L_18909)
.L_18909:
        /*000c*/ 	.word	0x00000000
        /*0010*/ 	.short	0x0003
        /*0012*/ 	.short	0x0038
        /*0014*/ 	.byte	0x00, 0xf0, 0x21, 0x00


	//----- nvinfo : EIATTR_KPARAM_INFO
	.align		4
.L_18910:
        /*0018*/ 	.byte	0x04, 0x17
        /*001a*/ 	.short	(.L_18912 - .L_18911)
.L_18911:
        /*001c*/ 	.word	0x00000000
        /*0020*/ 	.short	0x0002
        /*0022*/ 	.short	0x0030
        /*0024*/ 	.byte	0x00, 0xf0, 0x21, 0x00


	//----- nvinfo : EIATTR_KPARAM_INFO
	.align		4
.L_18912:
        /*0028*/ 	.byte	0x04, 0x17
        /*002a*/ 	.short	(.L_18914 - .L_18913)
.L_18913:
        /*002c*/ 	.word	0x00000000
        /*0030*/ 	.short	0x0001
        /*0032*/ 	.short	0x0020
        /*0034*/ 	.byte	0x00, 0xf0, 0x41, 0x00


	//----- nvinfo : EIATTR_KPARAM_INFO
	.align		4
.L_18914:
        /*0038*/ 	.byte	0x04, 0x17
        /*003a*/ 	.short	(.L_18916 - .L_18915)
.L_18915:
        /*003c*/ 	.word	0x00000000
        /*0040*/ 	.short	0x0000
        /*0042*/ 	.short	0x0000
        /*0044*/ 	.byte	0x00, 0xf0, 0x81, 0x00


	//----- nvinfo : EIATTR_SPARSE_MMA_MASK
	.align		4
.L_18916:
        /*0048*/ 	.byte	0x03, 0x50
        /*004a*/ 	.short	0x0000


	//----- nvinfo : EIATTR_MAXREG_COUNT
	.align		4
        /*004c*/ 	.byte	0x03, 0x1b
        /*004e*/ 	.short	0x00ff


	//----- nvinfo : EIATTR_EXTERNS
	.align		4
        /*0050*/ 	.byte	0x04, 0x0f
        /*0052*/ 	.short	(.L_18918 - .L_18917)


	//   ....[0]....
	.align		4
.L_18917:
        /*0054*/ 	.word	index@(__assertfail)


	//----- nvinfo : EIATTR_MERCURY_ISA_VERSION
	.align		4
.L_18918:
        /*0058*/ 	.byte	0x03, 0x5f
        /*005a*/ 	.short	0x0101


	//----- nvinfo : EIATTR_COOP_GROUP_MASK_REGIDS
	.align		4
        /*005c*/ 	.byte	0x04, 0x29
        /*005e*/ 	.short	(.L_18920 - .L_18919)


	//   ....[0]....
.L_18919:
        /*0060*/ 	.word	0xffffffff


	//   ....[1]....
        /*0064*/ 	.word	0xffffffff


	//   ....[2]....
        /*0068*/ 	.word	0xffffffff


	//   ....[3]....
        /*006c*/ 	.word	0xffffffff


	//   ....[4]....
        /*0070*/ 	.word	0xffffffff


	//   ....[5]....
        /*0074*/ 	.word	0xffffffff


	//   ....[6]....
        /*0078*/ 	.word	0xffffffff


	//   ....[7]....
        /*007c*/ 	.word	0xffffffff


	//   ....[8]....
        /*0080*/ 	.word	0xffffffff


	//   ....[9]....
        /*0084*/ 	.word	0xffffffff


	//   ....[10]....
        /*0088*/ 	.word	0x0500000f


	//   ....[11]....
        /*008c*/ 	.word	0x0500000f


	//   ....[12]....
        /*0090*/ 	.word	0x0500000f


	//   ....[13]....
        /*0094*/ 	.word	0x0500000f


	//   ....[14]....
        /*0098*/ 	.word	0x0500000f


	//   ....[15]....
        /*009c*/ 	.word	0x0500000f


	//   ....[16]....
        /*00a0*/ 	.word	0x0500000f


	//   ....[17]....
        /*00a4*/ 	.word	0x0500000f


	//   ....[18]....
        /*00a8*/ 	.word	0x0500000f


	//   ....[19]....
        /*00ac*/ 	.word	0x0500000f


	//----- nvinfo : EIATTR_COOP_GROUP_INSTR_OFFSETS
	.align		4
.L_18920:
        /*00b0*/ 	.byte	0x04, 0x28
        /*00b2*/ 	.short	(.L_18922 - .L_18921)


	//   ....[0]....
.L_18921:
        /*00b4*/ 	.word	0x00000610


	//   ....[1]....
        /*00b8*/ 	.word	0x00000650


	//   ....[2]....
        /*00bc*/ 	.word	0x00000670


	//   ....[3]....
        /*00c0*/ 	.word	0x00000690


	//   ....[4]....
        /*00c4*/ 	.word	0x000006b0


	//   ....[5]....
        /*00c8*/ 	.word	0x00000810


	//   ....[6]....
        /*00cc*/ 	.word	0x00000830


	//   ....[7]....
        /*00d0*/ 	.word	0x00000850


	//   ....[8]....
        /*00d4*/ 	.word	0x00000870


	//   ....[9]....
        /*00d8*/ 	.word	0x00000890


	//   ....[10]....
        /*00dc*/ 	.word	0x00000c20


	//   ....[11]....
        /*00e0*/ 	.word	0x00000cb0


	//   ....[12]....
        /*00e4*/ 	.word	0x00000d10


	//   ....[13]....
        /*00e8*/ 	.word	0x00000d80


	//   ....[14]....
        /*00ec*/ 	.word	0x00000de0


	//   ....[15]....
        /*00f0*/ 	.word	0x00000f80


	//   ....[16]....
        /*00f4*/ 	.word	0x00000fe0


	//   ....[17]....
        /*00f8*/ 	.word	0x00001040


	//   ....[18]....
        /*00fc*/ 	.word	0x000010a0


	//   ....[19]....
        /*0100*/ 	.word	0x00001100


	//----- nvinfo : EIATTR_VRC_CTA_INIT_COUNT
	.align		4
.L_18922:
        /*0104*/ 	.byte	0x02, 0x4a
	.zero		1
	.zero		1


	//----- nvinfo : EIATTR_SYSCALL_OFFSETS
	.align		4
        /*0108*/ 	.byte	0x04, 0x46
        /*010a*/ 	.short	(.L_18924 - .L_18923)


	//   ....[0]....
.L_18923:
        /*010c*/ 	.word	0x00000170


	//----- nvinfo : EIATTR_EXIT_INSTR_OFFSETS
	.align		4
.L_18924:
        /*0110*/ 	.byte	0x04, 0x1c
        /*0112*/ 	.short	(.L_18926 - .L_18925)


	//   ....[0]....
.L_18925:
        /*0114*/ 	.word	0x00000220


	//   ....[1]....
        /*0118*/ 	.word	0x00000bb0


	//----- nvinfo : EIATTR_CRS_STACK_SIZE
	.align		4
.L_18926:
        /*011c*/ 	.byte	0x04, 0x1e
        /*011e*/ 	.short	(.L_18928 - .L_18927)
.L_18927:
        /*0120*/ 	.word	0x00000000


	//----- nvinfo : EIATTR_CBANK_PARAM_SIZE
	.align		4
.L_18928:
        /*0124*/ 	.byte	0x03, 0x19
        /*0126*/ 	.short	0x0040


	//----- nvinfo : EIATTR_PARAM_CBANK
	.align		4
        /*0128*/ 	.byte	0x04, 0x0a
        /*012a*/ 	.short	(.L_18930 - .L_18929)
	.align		4
.L_18929:
        /*012c*/ 	.word	index@(.nv.constant0._Z15SoftmaxWarpImplI24ElementwiseScaleMaskLoadIffbE11DirectStoreIffEfLi1ELi2ELi32ELi1ELb1EL9Algorithm0EEvT_T0_ll)
        /*0130*/ 	.short	0x0380
        /*0132*/ 	.short	0x0040


	//----- nvinfo : EIATTR_SW_WAR
	.align		4
.L_18930:
        /*0134*/ 	.byte	0x04, 0x36
        /*0136*/ 	.short	(.L_18932 - .L_18931)
.L_18931:
        /*0138*/ 	.word	0x00000008
.L_18932:


//--------------------- .nv.info._Z15SoftmaxWarpImplI24ElementwiseScaleMaskLoadIffbE11DirectStoreIffEfLi1ELi2ELi32ELi1ELb0EL9Algorithm0EEvT_T0_ll --------------------------
	.section	.nv.info._Z15SoftmaxWarpImplI24ElementwiseScaleMaskLoadIffbE11DirectStoreIffEfLi1ELi2ELi32ELi1ELb0EL9Algorithm0EEvT_T0_ll,"",@"SHT_CUDA_INFO"
	.sectionflags	@""
	.align	4


	//----- nvinfo : EIATTR_CUDA_API_VERSION
	.align		4
        /*0000*/ 	.byte	0x04, 0x37
        /*0002*/ 	.short	(.L_18934 - .L_18933)
.L_18933:
        /*0004*/ 	.word	0x00000082


	//----- nvinfo : EIATTR_KPARAM_INFO
	.align		4
.L_18934:
        /*0008*/ 	.byte	0x04, 0x17
        /*000a*/ 	.short	(.L_18936 - .L_18935)
.L_18935:
        /*000c*/ 	.word	0x00000000
        /*0010*/ 	.short	0x0003
        /*0012*/ 	.short	0x0038
        /*0014*/ 	.byte	0x00, 0xf0, 0x21, 0x00


	//----- nvinfo : EIATTR_KPARAM_INFO
	.align		4
.L_18936:
        /*0018*/ 	.byte	0x04, 0x17
        /*001a*/ 	.short	(.L_18938 - .L_18937)
.L_18937:
        /*001c*/ 	.word	0x00000000
        /*0020*/ 	.short	0x0002
        /*0022*/ 	.short	0x0030
        /*0024*/ 	.byte	0x00, 0xf0, 0x21, 0x00


	//----- nvinfo : EIATTR_KPARAM_INFO
	.align		4
.L_18938:
        /*0028*/ 	.byte	0x04, 0x17
        /*002a*/ 	.short	(.L_18940 - .L_18939)
.L_18939:
        /*002c*/ 	.word	0x00000000
        /*0030*/ 	.short	0x0001
        /*0032*/ 	.short	0x0020
        /*0034*/ 	.byte	0x00, 0xf0, 0x41, 0x00


	//----- nvinfo : EIATTR_KPARAM_INFO
	.align		4
.L_18940:
        /*0038*/ 	.byte	0x04, 0x17
        /*003a*/ 	.short	(.L_18942 - .L_18941)
.L_18941:
        /*003c*/ 	.word	0x00000000
        /*0040*/ 	.short	0x0000
        /*0042*/ 	.short	0x0000
        /*0044*/ 	.byte	0x00, 0xf0, 0x81, 0x00


	//----- nvinfo : EIATTR_SPARSE_MMA_MASK
	.align		4
.L_18942:
        /*0048*/ 	.byte	0x03, 0x50
        /*004a*/ 	.short	0x0000


	//----- nvinfo : EIATTR_MAXREG_COUNT
	.align		4
        /*004c*/ 	.byte	0x03, 0x1b
        /*004e*/ 	.short	0x00ff


	//----- nvinfo : EIATTR_EXTERNS
	.align		4
        /*0050*/ 	.byte	0x04, 0x0f
        /*0052*/ 	.short	(.L_18944 - .L_18943)


	//   ....[0]....
	.align		4
.L_18943:
        /*0054*/ 	.word	index@(__assertfail)


	//----- nvinfo : EIATTR_MERCURY_ISA_VERSION
	.align		4
.L_18944:
        /*0058*/ 	.byte	0x03, 0x5f
        /*005a*/ 	.short	0x0101


	//----- nvinfo : EIATTR_COOP_GROUP_MASK_REGIDS
	.align		4
        /*005c*/ 	.byte	0x04, 0x29
        /*005e*/ 	.short	(.L_18946 - .L_18945)


	//   ....[0]....
.L_18945:
        /*0060*/ 	.word	0xffffffff


	//   ....[1]....
        /*0064*/ 	.word	0xffffffff


	//   ....[2]....
        /*0068*/ 	.word	0xffffffff


	//   ....[3]....
        /*006c*/ 	.word	0xffffffff


	//   ....[4]....
        /*0070*/ 	.word	0xffffffff


	//   ....[5]....
        /*0074*/ 	.word	0xffffffff


	//   ....[6]....
        /*0078*/ 	.word	0xffffffff


	//   ....[7]....
        /*007c*/ 	.word	0xffffffff


	//   ....[8]....
        /*0080*/ 	.word	0xffffffff


	//   ....[9]....
        /*0084*/ 	.word	0xffffffff


	//   ....[10]....
        /*0088*/ 	.word	0x0500000f


	//   ....[11]....
        /*008c*/ 	.word	0x0500000f


	//   ....[12]....
        /*0090*/ 	.word	0x0500000f


	//   ....[13]....
        /*0094*/ 	.word	0x0500000f


	//   ....[14]....
        /*0098*/ 	.word	0x0500000f


	//   ....[15]....
        /*009c*/ 	.word	0x0500000f


	//   ....[16]....
        /*00a0*/ 	.word	0x0500000f


	//   ....[17]....
        /*00a4*/ 	.word	0x0500000f


	//   ....[18]....
        /*00a8*/ 	.word	0x0500000f


	//   ....[19]....
        /*00ac*/ 	.word	0x0500000f


	//----- nvinfo : EIATTR_COOP_GROUP_INSTR_OFFSETS
	.align		4
.L_18946:
        /*00b0*/ 	.byte	0x04, 0x28
        /*00b2*/ 	.short	(.L_18948 - .L_18947)


	//   ....[0]....
.L_18947:
        /*00b4*/ 	.word	0x00000440


	//   ....[1]....
        /*00b8*/ 	.word	0x00000480


	//   ....[2]....
        /*00bc*/ 	.word	0x000004a0


	//   ....[3]....
        /*00c0*/ 	.word	0x000004c0


	//   ....[4]....
        /*00c4*/ 	.word	0x000004e0


	//   ....[5]....
        /*00c8*/ 	.word	0x00000640


	//   ....[6]....
        /*00cc*/ 	.word	0x00000660


	//   ....[7]....
        /*00d0*/ 	.word	0x00000680


	//   ....[8]....
        /*00d4*/ 	.word	0x000006a0


	//   ....[9]....
        /*00d8*/ 	.word	0x000006c0


	//   ....[10]....
        /*00dc*/ 	.word	0x00000a10


	//   ....[11]....
        /*00e0*/ 	.word	0x00000aa0


	//   ....[12]....
        /*00e4*/ 	.word	0x00000b00


	//   ....[13]....
        /*00e8*/ 	.word	0x00000b60


	//   ....[14]....
        /*00ec*/ 	.word	0x00000bc0


	//   ....[15]....
        /*00f0*/ 	.word	0x00000d60


	//   ....[16]....
        /*00f4*/ 	.word	0x00000dc0


	//   ....[17]....
        /*00f8*/ 	.word	0x00000e20


	//   ....[18]....
        /*00fc*/ 	.word	0x00000e80


	//   ....[19]....
        /*0100*/ 	.word	0x00000ee0


	//----- nvinfo : EIATTR_VRC_CTA_INIT_COUNT
	.align		4
.L_18948:
        /*0104*/ 	.byte	0x02, 0x4a
	.zero		1
	.zero		1


	//----- nvinfo : EIATTR_SYSCALL_OFFSETS
	.align		4
        /*0108*/ 	.byte	0x04, 0x46
        /*010a*/ 	.short	(.L_18950 - .L_18949)


	//   ....[0]....
.L_18949:
        /*010c*/ 	.word	0x00000170


	//----- nvinfo : EIATTR_EXIT_INSTR_OFFSETS
	.align		4
.L_18950:
        /*0110*/ 	.byte	0x04, 0x1c
        /*0112*/ 	.short	(.L_18952 - .L_18951)


	//   ....[0]....
.L_18951:
        /*0114*/ 	.word	0x00000220


	//   ....[1]....
        /*0118*/ 	.word	0x000009b0


	//----- nvinfo : EIATTR_CRS_STACK_SIZE
	.align		4
.L_18952:
        /*011c*/ 	.byte	0x04, 0x1e
        /*011e*/ 	.short	(.L_18954 - .L_18953)
.L_18953:
        /*0120*/ 	.word	0x00000000


	//----- nvinfo : EIATTR_CBANK_PARAM_SIZE
	.align		4
.L_18954:
        /*0124*/ 	.byte	0x03, 0x19
        /*0126*/ 	.short	0x0040


	//----- nvinfo : EIATTR_PARAM_CBANK
	.align		4
        /*0128*/ 	.byte	0x04, 0x0a
        /*012a*/ 	.short	(.L_18956 - .L_18955)
	.align		4
.L_18955:
        /*012c*/ 	.word	index@(.nv.constant0._Z15SoftmaxWarpImplI24ElementwiseScaleMaskLoadIffbE11DirectStoreIffEfLi1ELi2ELi32ELi1ELb0EL9Algorithm0EEvT_T0_ll)
        /*0130*/ 	.short	0x0380
        /*0132*/ 	.short	0x0040


	//----- nvinfo : EIATTR_SW_WAR
	.align		4
.L_18956:
        /*0134*/ 	.byte	0x04, 0x36
        /*0136*/ 	.short	(.L_18958 - .L_18957)
.L_18957:
        /*0138*/ 	.word	0x00000008
.L_18958:


//--------------------- .nv.info._Z15SoftmaxWarpImplI24ElementwiseScaleMaskLoadIffbE11DirectStoreIffEfLi1ELi1ELi32ELi1ELb1EL9Algorithm0EEvT_T0_ll --------------------------
	.section	.nv.info._Z15SoftmaxWarpImplI24ElementwiseScaleMaskLoadIffbE11DirectStoreIffEfLi1ELi1ELi32ELi1ELb1EL9Algorithm0EEvT_T0_ll,"",@"SHT_CUDA_INFO"
	.sectionflags	@""
	.align	4


	//----- nvinfo : EIATTR_CUDA_API_VERSION
	.align		4
        /*0000*/ 	.byte	0x04, 0x37
        /*0002*/ 	.short	(.L_18960 - .L_18959)
.L_18959:
        /*0004*/ 	.word	0x00000082


	//----- nvinfo : EIATTR_KPARAM_INFO
	.align		4
.L_18960:
        /*0008*/ 	.byte	0x04, 0x17
        /*000a*/ 	.short	(.L_18962 - .L_18961)
.L_18961:
        /*000c*/ 	.word	0x00000000
        /*0010*/ 	.short	0x0003
        /*0012*/ 	.short	0x0038
        /*0014*/ 	.byte	0x00, 0xf0, 0x21, 0x00


	//----- nvinfo : EIATTR_KPARAM_INFO
	.align		4
.L_18962:
        /*0018*/ 	.byte	0x04, 0x17
        /*001a*/ 	.short	(.L_18964 - .L_18963)
.L_18963:
        /*001c*/ 	.word	0x00000000
        /*0020*/ 	.short	0x0002
        /*0022*/ 	.short	0x0030
        /*0024*/ 	.byte	0x00, 0xf0, 0x21, 0x00


	//----- nvinfo : EIATTR_KPARAM_INFO
	.align		4
.L_18964:
        /*0028*/ 	.byte	0x04, 0x17
        /*002a*/ 	.short	(.L_18966 - .L_18965)
.L_18965:
        /*002c*/ 	.word	0x00000000
        /*0030*/ 	.short	0x0001
        /*0032*/ 	.short	0x0020
        /*0034*/ 	.byte	0x00, 0xf0, 0x41, 0x00


	//----- nvinfo : EIATTR_KPARAM_INFO
	.align		4
.L_18966:
        /*0038*/ 	.byte	0x04, 0x17
        /*003a*/ 	.short	(.L_18968 - .L_18967)
.L_18967:
        /*003c*/ 	.word	0x00000000
        /*0040*/ 	.short	0x0000
        /*0042*/ 	.short	0x0000
        /*0044*/ 	.byte	0x00, 0xf0, 0x81, 0x00


	//----- nvinfo : EIATTR_SPARSE_MMA_MASK
	.align		4
.L_18968:
        /*0048*/ 	.byte	0x03, 0x50
        /*004a*/ 	.short	0x0000


	//----- nvinfo : EIATTR_MAXREG_COUNT
	.align		4
        /*004c*/ 	.byte	0x03, 0x1b
        /*004e*/ 	.short	0x00ff


	//----- nvinfo : EIATTR_EXTERNS
	.align		4
        /*0050*/ 	.byte	0x04, 0x0f
        /*0052*/ 	.short	(.L_18970 - .L_18969)


	//   ....[0]....
	.align		4
.L_18969:
        /*0054*/ 	.word	index@(__assertfail)


	//----- nvinfo : EIATTR_MERCURY_ISA_VERSION
	.align		4
.L_18970:
        /*0058*/ 	.byte	0x03, 0x5f
        /*005a*/ 	.short	0x0101


	//----- nvinfo : EIATTR_COOP_GROUP_MASK_REGIDS
	.align		4
        /*005c*/ 	.byte	0x04, 0x29
        /*005e*/ 	.short	(.L_18972 - .L_18971)


	//   ....[0]....
.L_18971:
        /*0060*/ 	.word	0xffffffff


	//   ....[1]....
        /*0064*/ 	.word	0xffffffff


	//   ....[2]....
        /*0068*/ 	.word	0xffffffff


	//   ....[3]....
        /*006c*/ 	.word	0xffffffff


	//   ....[4]....
        /*0070*/ 	.word	0xffffffff


	//   ....[5]....
        /*0074*/ 	.word	0xffffffff


	//   ....[6]....
        /*0078*/ 	.word	0xffffffff


	//   ....[7]....
        /*007c*/ 	.word	0xffffffff


	//   ....[8]....
        /*0080*/ 	.word	0xffffffff


	//   ....[9]....
        /*0084*/ 	.word	0xffffffff


	//   ....[10]....
        /*0088*/ 	.word	0xffffffff


	//   ....[11]....
        /*008c*/ 	.word	0xffffffff


	//   ....[12]....
        /*0090*/ 	.word	0xffffffff


	//   ....[13]....
        /*0094*/ 	.word	0xffffffff


	//   ....[14]....
        /*0098*/ 	.word	0xffffffff


	//   ....[15]....
        /*009c*/ 	.word	0xffffffff


	//   ....[16]....
        /*00a0*/ 	.word	0xffffffff


	//   ....[17]....
        /*00a4*/ 	.word	0xffffffff


	//   ....[18]....
        /*00a8*/ 	.word	0xffffffff


	//   ....[19]....
        /*00ac*/ 	.word	0xffffffff


	//   ....[20]....
        /*00b0*/ 	.word	0xffffffff


	//   ....[21]....
        /*00b4*/ 	.word	0xffffffff


	//   ....[22]....
        /*00b8*/ 	.word	0xffffffff


	//   ....[23]....
        /*00bc*/ 	.word	0xffffffff


	//   ....[24]....
        /*00c0*/ 	.word	0xffffffff


	//   ....[25]....
        /*00c4*/ 	.word	0xffffffff


	//   ....[26]....
        /*00c8*/ 	.word	0xffffffff


	//   ....[27]....
        /*00cc*/ 	.word	0xffffffff


	//   ....[28]....
        /*00d0*/ 	.word	0xffffffff


	//   ....[29]....
        /*00d4*/ 	.word	0xffffffff


	//   ....[30]....
        /*00d8*/ 	.word	0x0500000f


	//   ....[31]....
        /*00dc*/ 	.word	0x0500000f


	//   ....[32]....
        /*00e0*/ 	.word	0x0500000f


	//   ....[33]....
        /*00e4*/ 	.word	0x0500000f


	//   ....[34]....
        /*00e8*/ 	.word	0x0500000f


	//   ....[35]....
        /*00ec*/ 	.word	0x0500000f


	//   ....[36]....
        /*00f0*/ 	.word	0x0500000f


	//   ....[37]....
        /*00f4*/ 	.word	0x0500000f


	//   ....[38]....
        /*00f8*/ 	.word	0x0500000f


	//   ....[39]....
        /*00fc*/ 	.word	0x0500000f


	//   ....[40]....
        /*0100*/ 	.word	0x0500000f


	//   ....[41]....
        /*0104*/ 	.word	0x0500000f


	//   ....[42]....
        /*0108*/ 	.word	0x0500000f


	//   ....[43]....
        /*010c*/ 	.word	0x0500000f


	//   ....[44]....
        /*0110*/ 	.word	0x0500000f


	//   ....[45]....
        /*0114*/ 	.word	0x0500000f


	//   ....[46]....
        /*0118*/ 	.word	0x0500000f


	//   ....[47]....
        /*011c*/ 	.word	0x0500000f


	//   ....[48]....
        /*0120*/ 	.word	0x0500000f


	//   ....[49]....
        /*0124*/ 	.word	0x0500000f


	//   ....[50]....
        /*0128*/ 	.word	0x0500000f


	//   ....[51]....
        /*012c*/ 	.word	0x0500000f


	//   ....[52]....
        /*0130*/ 	.word	0x0500000f


	//   ....[53]....
        /*0134*/ 	.word	0x0500000f


	//   ....[54]....
        /*0138*/ 	.word	0x0500000f


	//   ....[55]....
        /*013c*/ 	.word	0x0500000f


	//   ....[56]....
        /*0140*/ 	.word	0x0500000f


	//   ....[57]....
        /*0144*/ 	.word	0x0500000f


	//   ....[58]....
        /*0148*/ 	.word	0x0500000f


	//   ....[59]....
        /*014c*/ 	.word	0x0500000f


	//----- nvinfo : EIATTR_COOP_GROUP_INSTR_OFFSETS
	.align		4
.L_18972:
        /*0150*/ 	.byte	0x04, 0x28
        /*0152*/ 	.short	(.L_18974 - .L_18973)


	//   ....[0]....
.L_18973:
        /*0154*/ 	.word	0x00000740


	//   ....[1]....
        /*0158*/ 	.word	0x00000780


	//   ....[2]....
        /*015c*/ 	.word	0x000007a0


	//   ....[3]....
        /*0160*/ 	.word	0x000007c0


	//   ....[4]....
        /*0164*/ 	.word	0x000007e0


	//   ....[5]....
        /*0168*/ 	.word	0x000008a0


	//   ....[6]....
        /*016c*/ 	.word	0x000008c0


	//   ....[7]....
        /*0170*/ 	.word	0x000008e0


	//   ....[8]....
        /*0174*/ 	.word	0x00000900


	//   ....[9]....
        /*0178*/ 	.word	0x00000920


	//   ....[10]....
        /*017c*/ 	.word	0x00000d30


	//   ....[11]....
        /*0180*/ 	.word	0x00000d70


	//   ....[12]....
        /*0184*/ 	.word	0x00000d90


	//   ....[13]....
        /*0188*/ 	.word	0x00000db0


	//   ....[14]....
        /*018c*/ 	.word	0x00000dd0


	//   ....[15]....
        /*0190*/ 	.word	0x00000e90


	//   ....[16]....
        /*0194*/ 	.word	0x00000eb0


	//   ....[17]....
        /*0198*/ 	.word	0x00000ed0


	//   ....[18]....
        /*019c*/ 	.word	0x00000ef0


	//   ....[19]....
        /*01a0*/ 	.word	0x00000f10


	//   ....[20]....
        /*01a4*/ 	.word	0x00001300


	//   ....[21]....
        /*01a8*/ 	.word	0x00001340


	//   ....[22]....
        /*01ac*/ 	.word	0x00001360


	//   ....[23]....
        /*01b0*/ 	.word	0x00001380


	//   ....[24]....
        /*01b4*/ 	.word	0x000013a0


	//   ....[25]....
        /*01b8*/ 	.word	0x00001460


	//   ....[26]....
        /*01bc*/ 	.word	0x00001480


	//   ....[27]....
        /*01c0*/ 	.word	0x000014a0


	//   ....[28]....
        /*01c4*/ 	.word	0x000014c0


	//   ....[29]....
        /*01c8*/ 	.word	0x000014e0


	//   ....[30]....
        /*01cc*/ 	.word	0x00001750


	//   ....[31]....
        /*01d0*/ 	.word	0x000017b0


	//   ....[32]....
        /*01d4*/ 	.word	0x00001820


	//   ....[33]....
        /*01d8*/ 	.word	0x00001880


	//   ....[34]....
        /*01dc*/ 	.word	0x000018f0


	//   ....[35]....
        /*01e0*/ 	.word	0x000019e0


	//   ....[36]....
        /*01e4*/ 	.word	0x00001a40


	//   ....[37]....
        /*01e8*/ 	.word	0x00001aa0


	//   ....[38]....
        /*01ec*/ 	.word	0x00001b00


	//   ....[39]....
        /*01f0*/ 	.word	0x00001b60


	//   ....[40]....
        /*01f4*/ 	.word	0x00001be0


	//   ....[41]....
        /*01f8*/ 	.word	0x00001c70


	//   ....[42]....
        /*01fc*/ 	.word	0x00001cd0


	//   ....[43]....
        /*0200*/ 	.word	0x00001d40


	//   ....[44]....
        /*0204*/ 	.word	0x00001da0


	//   ....[45]....
        /*0208*/ 	.word	0x00001e90


	//   ....[46]....
        /*020c*/ 	.word	0x00001ef0


	//   ....[47]....
        /*0210*/ 	.word	0x00001f50


	//   ....[48]....
        /*0214*/ 	.word	0x00001fb0


	//   ....[49]....
        /*0218*/ 	.word	0x00002010


	//   ....[50]....
        /*021c*/ 	.word	0x00002090


	//   ....[51]....
        /*0220*/ 	.word	0x00002120


	//   ....[52]....
        /*0224*/ 	.word	0x00002180


	//   ....[53]....
        /*0228*/ 	.word	0x000021f0


	//   ....[54]....
        /*022c*/ 	.word	0x00002250


	//   ....[55]....
        /*0230*/ 	.word	0x00002340


	//   ....[56]....
        /*0234*/ 	.word	0x000023a0


	//   ....[57]....
        /*0238*/ 	.word	0x00002400


	//   ....[58]....
        /*023c*/ 	.word	0x00002460


	//   ....[59]....
        /*0240*/ 	.word	0x000024c0


	//----- nvinfo : EIATTR_VRC_CTA_INIT_COUNT
	.align		4
.L_18974:
        /*0244*/ 	.byte	0x02, 0x4a
	.zero		1
	.zero		1


	//----- nvinfo : EIATTR_SYSCALL_OFFSETS
	.align		4
        /*0248*/ 	.byte	0x04, 0x46
        /*024a*/ 	.short	(.L_18976 - .L_18975)


	//   ....[0]....
.L_18975:
        /*024c*/ 	.word	0x00000170


	//----- nvinfo : EIATTR_EXIT_INSTR_OFFSETS
	.align		4
.L_18976:
        /*0250*/ 	.byte	0x04, 0x1c
        /*0252*/ 	.short	(.L_18978 - .L_18977)


	//   ....[0]....
.L_18977:
        /*0254*/ 	.word	0x00000220


	//   ....[1]....
        /*0258*/ 	.word	0x00000b30


	//   ....[2]....
        /*025c*/ 	.word	0x00001700


	//----- nvinfo : EIATTR_CRS_STACK_SIZE
	.align		4
.L_18978:
        /*0260*/ 	.byte	0x04, 0x1e
        /*0262*/ 	.short	(.L_18980 - .L_18979)
.L_18979:
        /*0264*/ 	.word	0x00000000


	//----- nvinfo : EIATTR_CBANK_PARAM_SIZE
	.align		4
.L_18980:
        /*0268*/ 	.byte	0x03, 0x19
        /*026a*/ 	.short	0x0040


	//----- nvinfo : EIATTR_PARAM_CBANK
	.align		4
        /*026c*/ 	.byte	0x04, 0x0a
        /*026e*/ 	.short	(.L_18982 - .L_18981)
	.align		4
.L_18981:
        /*0270*/ 	.word	index@(.nv.constant0._Z15SoftmaxWarpImplI24ElementwiseScaleMaskLoadIffbE11DirectStoreIffEfLi1ELi1ELi32ELi1ELb1EL9Algorithm0EEvT_T0_ll)
        /*0274*/ 	.short	0x0380
        /*0276*/ 	.short	0x0040


	//----- nvinfo : EIATTR_SW_WAR
	.align		4
.L_18982:
        /*0278*/ 	.byte	0x04, 0x36
        /*027a*/ 	.short	(.L_18984 - .L_18983)
.L_18983:
        /*027c*/ 	.word	0x00000008
.L_18984:


//--------------------- .nv.info._Z15SoftmaxWarpImplI24ElementwiseScaleMaskLoadIffbE11DirectStoreIffEfLi1ELi1ELi32ELi1ELb0EL9Algorithm0EEvT_T0_ll --------------------------
	.section	.nv.info._Z15SoftmaxWarpImplI24ElementwiseScaleMaskLoadIffbE11DirectStoreIffEfLi1ELi1ELi32ELi1ELb0EL9Algorithm0EEvT_T0_ll,"",@"SHT_CUDA_INFO"
	.sectionflags	@""
	.align	4


	//----- nvinfo : EIATTR_CUDA_API_VERSION
	.align		4
        /*0000*/ 	.byte	0x04, 0x37
        /*0002*/ 	.short	(.L_18986 - .L_18985)
.L_18985:
        /*0004*/ 	.word	0x00000082


	//----- nvinfo : EIATTR_KPARAM_INFO
	.align		4
.L_18986:
        /*0008*/ 	.byte	0x04, 0x17
        /*000a*/ 	.short	(.L_18988 - .L_18987)
.L_18987:
        /*000c*/ 	.word	0x00000000
        /*0010*/ 	.short	0x0003
        /*0012*/ 	.short	0x0038
        /*0014*/ 	.byte	0x00, 0xf0, 0x21, 0x00


	//----- nvinfo : EIATTR_KPARAM_INFO
	.align		4
.L_18988:
        /*0018*/ 	.byte	0x04, 0x17
        /*001a*/ 	.short	(.L_18990 - .L_18989)
.L_18989:
        /*001c*/ 	.word	0x00000000
        /*0020*/ 	.short	0x0002
        /*0022*/ 	.short	0x0030
        /*0024*/ 	.byte	0x00, 0xf0, 0x21, 0x00


	//----- nvinfo : EIATTR_KPARAM_INFO
	.align		4
.L_18990:
        /*0028*/ 	.byte	0x04, 0x17
        /*002a*/ 	.short	(.L_18992 - .L_18991)
.L_18991:
        /*002c*/ 	.word	0x00000000
        /*0030*/ 	.short	0x0001
        /*0032*/ 	.short	0x0020
        /*0034*/ 	.byte	0x00, 0xf0, 0x41, 0x00


	//----- nvinfo : EIATTR_KPARAM_INFO
	.align		4
.L_18992:
        /*0038*/ 	.byte	0x04, 0x17
        /*003a*/ 	.short	(.L_18994 - .L_18993)
.L_18993:
        /*003c*/ 	.word	0x00000000
        /*0040*/ 	.short	0x0000
        /*0042*/ 	.short	0x0000
        /*0044*/ 	.byte	0x00, 0xf0, 0x81, 0x00


	//----- nvinfo : EIATTR_SPARSE_MMA_MASK
	.align		4
.L_18994:
        /*0048*/ 	.byte	0x03, 0x50
        /*004a*/ 	.short	0x0000


	//----- nvinfo : EIATTR_MAXREG_COUNT
	.align		4
        /*004c*/ 	.byte	0x03, 0x1b
        /*004e*/ 	.short	0x00ff


	//----- nvinfo : EIATTR_EXTERNS
	.align		4
        /*0050*/ 	.byte	0x04, 0x0f
        /*0052*/ 	.short	(.L_18996 - .L_18995)


	//   ....[0]....
	.align		4
.L_18995:
        /*0054*/ 	.word	index@(__assertfail)


	//----- nvinfo : EIATTR_MERCURY_ISA_VERSION
	.align		4
.L_18996:
        /*0058*/ 	.byte	0x03, 0x5f
        /*005a*/ 	.short	0x0101


	//----- nvinfo : EIATTR_COOP_GROUP_MASK_REGIDS
	.align		4
        /*005c*/ 	.byte	0x04, 0x29
        /*005e*/ 	.short	(.L_18998 - .L_18997)


	//   ....[0]....
.L_18997:
        /*0060*/ 	.word	0xffffffff


	//   ....[1]....
        /*0064*/ 	.word	0xffffffff


	//   ....[2]....
        /*0068*/ 	.word	0xffffffff


	//   ....[3]....
        /*006c*/ 	.word	0xffffffff


	//   ....[4]....
        /*0070*/ 	.word	0xffffffff


	//   ....[5]....
        /*0074*/ 	.word	0xffffffff


	//   ....[6]....
        /*0078*/ 	.word	0xffffffff


	//   ....[7]....
        /*007c*/ 	.word	0xffffffff


	//   ....[8]....
        /*0080*/ 	.word	0xffffffff


	//   ....[9]....
        /*0084*/ 	.word	0xffffffff


	//   ....[10]....
        /*0088*/ 	.word	0xffffffff


	//   ....[11]....
        /*008c*/ 	.word	0xffffffff


	//   ....[12]....
        /*0090*/ 	.word	0xffffffff


	//   ....[13]....
        /*0094*/ 	.word	0xffffffff


	//   ....[14]....
        /*0098*/ 	.word	0xffffffff


	//   ....[15]....
        /*009c*/ 	.word	0xffffffff


	//   ....[16]....
        /*00a0*/ 	.word	0xffffffff


	//   ....[17]....
        /*00a4*/ 	.word	0xffffffff


	//   ....[18]....
        /*00a8*/ 	.word	0xffffffff


	//   ....[19]....
        /*00ac*/ 	.word	0xffffffff


	//   ....[20]....
        /*00b0*/ 	.word	0xffffffff


	//   ....[21]....
        /*00b4*/ 	.word	0xffffffff


	//   ....[22]....
        /*00b8*/ 	.word	0xffffffff


	//   ....[23]....
        /*00bc*/ 	.word	0xffffffff


	//   ....[24]....
        /*00c0*/ 	.word	0xffffffff


	//   ....[25]....
        /*00c4*/ 	.word	0xffffffff


	//   ....[26]....
        /*00c8*/ 	.word	0xffffffff


	//   ....[27]....
        /*00cc*/ 	.word	0xffffffff


	//   ....[28]....
        /*00d0*/ 	.word	0xffffffff


	//   ....[29]....
        /*00d4*/ 	.word	0xffffffff


	//   ....[30]....
        /*00d8*/ 	.word	0x0500000f


	//   ....[31]....
        /*00dc*/ 	.word	0x0500000f


	//   ....[32]....
        /*00e0*/ 	.word	0x0500000f


	//   ....[33]....
        /*00e4*/ 	.word	0x0500000f


	//   ....[34]....
        /*00e8*/ 	.word	0x0500000f


	//   ....[35]....
        /*00ec*/ 	.word	0x0500000f


	//   ....[36]....
        /*00f0*/ 	.word	0x0500000f


	//   ....[37]....
        /*00f4*/ 	.word	0x0500000f


	//   ....[38]....
        /*00f8*/ 	.word	0x0500000f


	//   ....[39]....
        /*00fc*/ 	.word	0x0500000f


	//   ....[40]....
        /*0100*/ 	.word	0x0500000f


	//   ....[41]....
        /*0104*/ 	.word	0x0500000f


	//   ....[42]....
        /*0108*/ 	.word	0x0500000f


	//   ....[43]....
        /*010c*/ 	.word	0x0500000f


	//   ....[44]....
        /*0110*/ 	.word	0x0500000f


	//   ....[45]....
        /*0114*/ 	.word	0x0500000f


	//   ....[46]....
        /*0118*/ 	.word	0x0500000f


	//   ....[47]....
        /*011c*/ 	.word	0x0500000f


	//   ....[48]....
        /*0120*/ 	.word	0x0500000f


	//   ....[49]....
        /*0124*/ 	.word	0x0500000f


	//   ....[50]....
        /*0128*/ 	.word	0x0500000f


	//   ....[51]....
        /*012c*/ 	.word	0x0500000f


	//   ....[52]....
        /*0130*/ 	.word	0x0500000f


	//   ....[53]....
        /*0134*/ 	.word	0x0500000f


	//   ....[54]....
        /*0138*/ 	.word	0x0500000f


	//   ....[55]....
        /*013c*/ 	.word	0x0500000f


	//   ....[56]....
        /*0140*/ 	.word	0x0500000f


	//   ....[57]....
        /*0144*/ 	.word	0x0500000f


	//   ....[58]....
        /*0148*/ 	.word	0x0500000f


	//   ....[59]....
        /*014c*/ 	.word	0x0500000f


	//----- nvinfo : EIATTR_COOP_GROUP_INSTR_OFFSETS
	.align		4
.L_18998:
        /*0150*/ 	.byte	0x04, 0x28
        /*0152*/ 	.short	(.L_19000 - .L_18999)


	//   ....[0]....
.L_18999:
        /*0154*/ 	.word	0x000006d0


	//   ....[1]....
        /*0158*/ 	.word	0x00000710


	//   ....[2]....
        /*015c*/ 	.word	0x00000730


	//   ....[3]....
        /*0160*/ 	.word	0x00000750


	//   ....[4]....
        /*0164*/ 	.word	0x00000770


	//   ....[5]....
        /*0168*/ 	.word	0x00000830


	//   ....[6]....
        /*016c*/ 	.word	0x00000850


	//   ....[7]....
        /*0170*/ 	.word	0x00000870


	//   ....[8]....
        /*0174*/ 	.word	0x00000890


	//   ....[9]....
        /*0178*/ 	.word	0x000008b0


	//   ....[10]....
        /*017c*/ 	.word	0x00000c30


	//   ....[11]....
        /*0180*/ 	.word	0x00000c70


	//   ....[12]....
        /*0184*/ 	.word	0x00000c90


	//   ....[13]....
        /*0188*/ 	.word	0x00000cb0


	//   ....[14]....
        /*018c*/ 	.word	0x00000cd0


	//   ....[15]....
        /*0190*/ 	.word	0x00000d90


	//   ....[16]....
        /*0194*/ 	.word	0x00000db0


	//   ....[17]....
        /*0198*/ 	.word	0x00000dd0


	//   ....[18]....
        /*019c*/ 	.word	0x00000df0


	//   ....[19]....
        /*01a0*/ 	.word	0x00000e10


	//   ....[20]....
        /*01a4*/ 	.word	0x00001110


	//   ....[21]....
        /*01a8*/ 	.word	0x00001150


	//   ....[22]....
        /*01ac*/ 	.word	0x00001170


	//   ....[23]....
        /*01b0*/ 	.word	0x00001190


	//   ....[24]....
        /*01b4*/ 	.word	0x000011b0


	//   ....[25]....
        /*01b8*/ 	.word	0x00001270


	//   ....[26]....
        /*01bc*/ 	.word	0x00001290


	//   ....[27]....
        /*01c0*/ 	.word	0x000012b0


	//   ....[28]....
        /*01c4*/ 	.word	0x000012d0


	//   ....[29]....
        /*01c8*/ 	.word	0x000012f0


	//   ....[30]....
        /*01cc*/ 	.word	0x00001540


	//   ....[31]....
        /*01d0*/ 	.word	0x000015a0


	//   ....[32]....
        /*01d4*/ 	.word	0x00001610


	//   ....[33]....
        /*01d8*/ 	.word	0x00001670


	//   ....[34]....
        /*01dc*/ 	.word	0x000016e0


	//   ....[35]....
        /*01e0*/ 	.word	0x000017d0


	//   ....[36]....
        /*01e4*/ 	.word	0x00001830


	//   ....[37]....
        /*01e8*/ 	.word	0x00001890


	//   ....[38]....
        /*01ec*/ 	.word	0x000018f0


	//   ....[39]....
        /*01f0*/ 	.word	0x00001950


	//   ....[40]....
        /*01f4*/ 	.word	0x000019d0


	//   ....[41]....
        /*01f8*/ 	.word	0x00001a60


	//   ....[42]....
        /*01fc*/ 	.word	0x00001ac0


	//   ....[43]....
        /*0200*/ 	.word	0x00001b30


	//   ....[44]....
        /*0204*/ 	.word	0x00001b90


	//   ....[45]....
        /*0208*/ 	.word	0x00001c80


	//   ....[46]....
        /*020c*/ 	.word	0x00001ce0


	//   ....[47]....
        /*0210*/ 	.word	0x00001d40


	//   ....[48]....
        /*0214*/ 	.word	0x00001da0


	//   ....[49]....
        /*0218*/ 	.word	0x00001e00


	//   ....[50]....
        /*021c*/ 	.word	0x00001e80


	//   ....[51]....
        /*0220*/ 	.word	0x00001f10


	//   ....[52]....
        /*0224*/ 	.word	0x00001f70


	//   ....[53]....
        /*0228*/ 	.word	0x00001fe0


	//   ....[54]....
        /*022c*/ 	.word	0x00002040


	//   ....[55]....
        /*0230*/ 	.word	0x00002130


	//   ....[56]....
        /*0234*/ 	.word	0x00002190


	//   ....[57]....
        /*0238*/ 	.word	0x000021f0


	//   ....[58]....
        /*023c*/ 	.word	0x00002250


	//   ....[59]....
        /*0240*/ 	.word	0x000022b0


	//----- nvinfo : EIATTR_VRC_CTA_INIT_COUNT
	.align		4
.L_19000:
        /*0244*/ 	.byte	0x02, 0x4a
	.zero		1
	.zero		1


	//----- nvinfo : EIATTR_SYSCALL_OFFSETS
	.align		4
        /*0248*/ 	.byte	0x04, 0x46
        /*024a*/ 	.short	(.L_19002 - .L_19001)


	//   ....[0]....
.L_19001:
        /*024c*/ 	.word	0x00000190


	//----- nvinfo : EIATTR_EXIT_INSTR_OFFSETS
	.align		4
.L_19002:
        /*0250*/ 	.byte	0x04, 0x1c
        /*0252*/ 	.short	(.L_19004 - .L_19003)


	//   ....[0]....
.L_19003:
        /*0254*/ 	.word	0x00000240


	//   ....[1]....
        /*0258*/ 	.word	0x00000ab0


	//   ....[2]....
        /*025c*/ 	.word	0x000014f0


	//----- nvinfo : EIATTR_CRS_STACK_SIZE
	.align		4
.L_19004:
        /*0260*/ 	.byte	0x04, 0x1e
        /*0262*/ 	.short	(.L_19006 - .L_19005)
.L_19005:
        /*0264*/ 	.word	0x00000000


	//----- nvinfo : EIATTR_CBANK_PARAM_SIZE
	.align		4
.L_19006:
        /*0268*/ 	.byte	0x03, 0x19
        /*026a*/ 	.short	0x0040


	//----- nvinfo : EIATTR_PARAM_CBANK
	.align		4
        /*026c*/ 	.byte	0x04, 0x0a
        /*026e*/ 	.short	(.L_19008 - .L_19007)
	.align		4
.L_19007:
        /*0270*/ 	.word	index@(.nv.constant0._Z15SoftmaxWarpImplI24ElementwiseScaleMaskLoadIffbE11DirectStoreIffEfLi1ELi1ELi32ELi1ELb0EL9Algorithm0EEvT_T0_ll)
        /*0274*/ 	.short	0x0380
        /*0276*/ 	.short	0x0040


	//----- nvinfo : EIATTR_SW_WAR
	.align		4
.L_19008:
        /*0278*/ 	.byte	0x04, 0x36
        /*027a*/ 	.short	(.L_19010 - .L_19009)
.L_19009:
        /*027c*/ 	.word	0x00000008
.L_19010:


//--------------------- .nv.info._Z15SoftmaxWarpImplI24ElementwiseScaleMaskLoadIffbE11DirectStoreIffEfLi1ELi1ELi32ELi2ELb1EL9Algorithm0EEvT_T0_ll --------------------------
	.section	.nv.info._Z15SoftmaxWarpImplI24ElementwiseScaleMaskLoadIffbE11DirectStoreIffEfLi1ELi1ELi32ELi2ELb1EL9Algorithm0EEvT_T0_ll,"",@"SHT_CUDA_INFO"
	.sectionflags	@""
	.align	4


	//----- nvinfo : EIATTR_CUDA_API_VERSION
	.align		4
        /*0000*/ 	.byte	0x04, 0x37
        /*0002*/ 	.short	(.L_19012 - .L_19011)
.L_19011:
        /*0004*/ 	.word	0x00000082


	//----- nvinfo : EIATTR_KPARAM_INFO
	.align		4
.L_19012:
        /*0008*/ 	.byte	0x04, 0x17
        /*000a*/ 	.short	(.L_19014 - .L_19013)
.L_19013:
        /*000c*/ 	.word	0x00000000
        /*0010*/ 	.short	0x0003
        /*0012*/ 	.short	0x0038
        /*0014*/ 	.byte	0x00, 0xf0, 0x21, 0x00


	//----- nvinfo : EIATTR_KPARAM_INFO
	.align		4
.L_19014:
        /*0018*/ 	.byte	0x04, 0x17
        /*001a*/ 	.short	(.L_19016 - .L_19015)
.L_19015:
        /*001c*/ 	.word	0x00000000
        /*0020*/ 	.short	0x0002
        /*0022*/ 	.short	0x0030
        /*0024*/ 	.byte	0x00, 0xf0, 0x21, 0x00


	//----- nvinfo : EIATTR_KPARAM_INFO
	.align		4
.L_19016:
        /*0028*/ 	.byte	0x04, 0x17
        /*002a*/ 	.short	(.L_19018 - .L_19017)
.L_19017:
        /*002c*/ 	.word	0x00000000
        /*0030*/ 	.short	0x0001
        /*0032*/ 	.short	0x0020
        /*0034*/ 	.byte	0x00, 0xf0, 0x41, 0x00


	//----- nvinfo : EIATTR_KPARAM_INFO
	.align		4
.L_19018:
        /*0038*/ 	.byte	0x04, 0x17
        /*003a*/ 	.short	(.L_19020 - .L_19019)
.L_19019:
        /*003c*/ 	.word	0x00000000
        /*0040*/ 	.short	0x0000
        /*0042*/ 	.short	0x0000
        /*0044*/ 	.byte	0x00, 0xf0, 0x81, 0x00


	//----- nvinfo : EIATTR_SPARSE_MMA_MASK
	.align		4
.L_19020:
        /*0048*/ 	.byte	0x03, 0x50
        /*004a*/ 	.short	0x0000


	//----- nvinfo : EIATTR_MAXREG_COUNT
	.align		4
        /*004c*/ 	.byte	0x03, 0x1b
        /*004e*/ 	.short	0x00ff


	//----- nvinfo : EIATTR_EXTERNS
	.align		4
        /*0050*/ 	.byte	0x04, 0x0f
        /*0052*/ 	.short	(.L_19022 - .L_19021)


	//   ....[0]....
	.align		4
.L_19021:
        /*0054*/ 	.word	index@(__assertfail)


	//----- nvinfo : EIATTR_MERCURY_ISA_VERSION
	.align		4
.L_19022:
        /*0058*/ 	.byte	0x03, 0x5f
        /*005a*/ 	.short	0x0101


	//----- nvinfo : EIATTR_COOP_GROUP_MASK_REGIDS
	.align		4
        /*005c*/ 	.byte	0x04, 0x29
        /*005e*/ 	.short	(.L_19024 - .L_19023)


	//   ....[0]....
.L_19023:
        /*0060*/ 	.word	0xffffffff


	//   ....[1]....
        /*0064*/ 	.word	0xffffffff


	//   ....[2]....
        /*0068*/ 	.word	0xffffffff


	//   ....[3]....
        /*006c*/ 	.word	0xffffffff


	//   ....[4]....
        /*0070*/ 	.word	0xffffffff


	//   ....[5]....
        /*0074*/ 	.word	0xffffffff


	//   ....[6]....
        /*0078*/ 	.word	0xffffffff


	//   ....[7]....
        /*007c*/ 	.word	0xffffffff


	//   ....[8]....
        /*0080*/ 	.word	0xffffffff


	//   ....[9]....
        /*0084*/ 	.word	0xffffffff


	//   ....[10]....
        /*0088*/ 	.word	0xffffffff


	//   ....[11]....
        /*008c*/ 	.word	0xffffffff


	//   ....[12]....
        /*0090*/ 	.word	0xffffffff


	//   ....[13]....
        /*0094*/ 	.word	0xffffffff


	//   ....[14]....
        /*0098*/ 	.word	0xffffffff


	//   ....[15]....
        /*009c*/ 	.word	0xffffffff


	//   ....[16]....
        /*00a0*/ 	.word	0xffffffff


	//   ....[17]....
        /*00a4*/ 	.word	0xffffffff


	//   ....[18]....
        /*00a8*/ 	.word	0xffffffff


	//   ....[19]....
        /*00ac*/ 	.word	0xffffffff


	//   ....[20]....
        /*00b0*/ 	.word	0x0500000f


	//   ....[21]....
        /*00b4*/ 	.word	0x0500000f


	//   ....[22]....
        /*00b8*/ 	.word	0x0500000f


	//   ....[23]....
        /*00bc*/ 	.word	0x0500000f


	//   ....[24]....
        /*00c0*/ 	.word	0x0500000f


	//   ....[25]....
        /*00c4*/ 	.word	0x0500000f


	//   ....[26]....
        /*00c8*/ 	.word	0x0500000f


	//   ....[27]....
        /*00cc*/ 	.word	0x0500000f


	//   ....[28]....
        /*00d0*/ 	.word	0x0500000f


	//   ....[29]....
        /*00d4*/ 	.word	0x0500000f


	//   ....[30]....
        /*00d8*/ 	.word	0x0500000f


	//   ....[31]....
        /*00dc*/ 	.word	0x0500000f


	//   ....[32]....
        /*00e0*/ 	.word	0x0500000f


	//   ....[33]....
        /*00e4*/ 	.word	0x0500000f


	//   ....[34]....
        /*00e8*/ 	.word	0x0500000f


	//   ....[35]....
        /*00ec*/ 	.word	0x0500000f


	//   ....[36]....
        /*00f0*/ 	.word	0x0500000f


	//   ....[37]....
        /*00f4*/ 	.word	0x0500000f


	//   ....[38]....
        /*00f8*/ 	.word	0x0500000f


	//   ....[39]....
        /*00fc*/ 	.word	0x0500000f


	//----- nvinfo : EIATTR_COOP_GROUP_INSTR_OFFSETS
	.align		4
.L_19024:
        /*0100*/ 	.byte	0x04, 0x28
        /*0102*/ 	.short	(.L_19026 - .L_19025)


	//   ....[0]....
.L_19025:
        /*0104*/ 	.word	0x00000640


	//   ....[1]....
        /*0108*/ 	.word	0x00000660


	//   ....[2]....
        /*010c*/ 	.word	0x00000690


	//   ....[3]....
        /*0110*/ 	.word	0x000006a0


	//   ....[4]....
        /*0114*/ 	.word	0x000006e0


	//   ....[5]....
        /*0118*/ 	.word	0x000006f0


	//   ....[6]....
        /*011c*/ 	.word	0x00000720


	//   ....[7]....
        /*0120*/ 	.word	0x00000730


	//   ....[8]....
        /*0124*/ 	.word	0x00000760


	//   ....[9]....
        /*0128*/ 	.word	0x00000770


	//   ....[10]....
        /*012c*/ 	.word	0x000008d0


	//   ....[11]....
        /*0130*/ 	.word	0x000008f0


	//   ....[12]....
        /*0134*/ 	.word	0x00000910


	//   ....[13]....
        /*0138*/ 	.word	0x00000930


	//   ....[14]....
        /*013c*/ 	.word	0x00000950


	//   ....[15]....
        /*0140*/ 	.word	0x00000970


	//   ....[16]....
        /*0144*/ 	.word	0x00000990


	//   ....[17]....
        /*0148*/ 	.word	0x000009b0


	//   ....[18]....
        /*014c*/ 	.word	0x000009d0


	//   ....[19]....
        /*0150*/ 	.word	0x000009f0


	//   ....[20]....
        /*0154*/ 	.word	0x00000e70


	//   ....[21]....
        /*0158*/ 	.word	0x00000ef0


	//   ....[22]....
        /*015c*/ 	.word	0x00000f50


	//   ....[23]....
        /*0160*/ 	.word	0x00000fc0


	//   ....[24]....
        /*0164*/ 	.word	0x00001020


	//   ....[25]....
        /*0168*/ 	.word	0x00001080


	//   ....[26]....
        /*016c*/ 	.word	0x00001120


	//   ....[27]....
        /*0170*/ 	.word	0x000011b0


	//   ....[28]....
        /*0174*/ 	.word	0x00001260


	//   ....[29]....
        /*0178*/ 	.word	0x00001300


	//   ....[30]....
        /*017c*/ 	.word	0x00001360


	//   ....[31]....
        /*0180*/ 	.word	0x000013f0


	//   ....[32]....
        /*0184*/ 	.word	0x000014b0


	//   ....[33]....
        /*0188*/ 	.word	0x00001530


	//   ....[34]....
        /*018c*/ 	.word	0x00001590


	//   ....[35]....
        /*0190*/ 	.word	0x000015f0


	//   ....[36]....
        /*0194*/ 	.word	0x00001670


	//   ....[37]....
        /*0198*/ 	.word	0x000016e0


	//   ....[38]....
        /*019c*/ 	.word	0x00001750


	//   ....[39]....
        /*01a0*/ 	.word	0x000017c0


	//----- nvinfo : EIATTR_VRC_CTA_INIT_COUNT
	.align		4
.L_19026:
        /*01a4*/ 	.byte	0x02, 0x4a
	.zero		1
	.zero		1


	//----- nvinfo : EIATTR_SYSCALL_OFFSETS
	.align		4
        /*01a8*/ 	.byte	0x04, 0x46
        /*01aa*/ 	.short	(.L_19028 - .L_19027)


	//   ....[0]....
.L_19027:
        /*01ac*/ 	.word	0x000001a0


	//----- nvinfo : EIATTR_EXIT_INSTR_OFFSETS
	.align		4
.L_19028:
        /*01b0*/ 	.byte	0x04, 0x1c
        /*01b2*/ 	.short	(.L_19030 - .L_19029)


	//   ....[0]....
.L_19029:
        /*01b4*/ 	.word	0x00000260


	//   ....[1]....
        /*01b8*/ 	.word	0x00000e10


	//----- nvinfo : EIATTR_CRS_STACK_SIZE
	.align		4
.L_19030:
        /*01bc*/ 	.byte	0x04, 0x1e
        /*01be*/ 	.short	(.L_19032 - .L_19031)
.L_19031:
        /*01c0*/ 	.word	0x00000000


	//----- nvinfo : EIATTR_CBANK_PARAM_SIZE
	.align		4
.L_19032:
        /*01c4*/ 	.byte	0x03, 0x19
        /*01c6*/ 	.short	0x0040


	//----- nvinfo : EIATTR_PARAM_CBANK
	.align		4
        /*01c8*/ 	.byte	0x04, 0x0a
        /*01ca*/ 	.short	(.L_19034 - .L_19033)
	.align		4
.L_19033:
        /*01cc*/ 	.word	index@(.nv.constant0._Z15SoftmaxWarpImplI24ElementwiseScaleMaskLoadIffbE11DirectStoreIffEfLi1ELi1ELi32ELi2ELb1EL9Algorithm0EEvT_T0_ll)
        /*01d0*/ 	.short	0x0380
        /*01d2*/ 	.short	0x0040


	//----- nvinfo : EIATTR_SW_WAR
	.align		4
.L_19034:
        /*01d4*/ 	.byte	0x04, 0x36
        /*01d6*/ 	.short	(.L_19036 - .L_19035)
.L_19035:
        /*01d8*/ 	.word	0x00000008
.L_19036:


//--------------------- .nv.info._Z15SoftmaxWarpImplI24ElementwiseScaleMaskLoadIffbE11DirectStoreIffEfLi1ELi1ELi32ELi2ELb0EL9Algorithm0EEvT_T0_ll --------------------------
	.section	.nv.info._Z15SoftmaxWarpImplI24ElementwiseScaleMaskLoadIffbE11DirectStoreIffEfLi1ELi1ELi32ELi2ELb0EL9Algorithm0EEvT_T0_ll,"",@"SHT_CUDA_INFO"
	.sectionflags	@""
	.align	4


	//----- nvinfo : EIATTR_CUDA_API_VERSION
	.align		4
        /*0000*/ 	.byte	0x04, 0x37
        /*0002*/ 	.short	(.L_19038 - .L_19037)
.L_19037:
        /*0004*/ 	.word	0x00000082


	//----- nvinfo : EIATTR_KPARAM_INFO
	.align		4
.L_19038:
        /*0008*/ 	.byte	0x04, 0x17
        /*000a*/ 	.short	(.L_19040 - .L_19039)
.L_19039:
        /*000c*/ 	.word	0x00000000
        /*0010*/ 	.short	0x0003
        /*0012*/ 	.short	0x0038
        /*0014*/ 	.byte	0x00, 0xf0, 0x21, 0x00


	//----- nvinfo : EIATTR_KPARAM_INFO
	.align		4
.L_19040:
        /*0018*/ 	.byte	0x04, 0x17
        /*001a*/ 	.short	(.L_19042 - .L_19041)
.L_19041:
        /*001c*/ 	.word	0x00000000
        /*0020*/ 	.short	0x0002
        /*0022*/ 	.short	0x0030
        /*0024*/ 	.byte	0x00, 0xf0, 0x21, 0x00


	//----- nvinfo : EIATTR_KPARAM_INFO
	.align		4
.L_19042:
        /*0028*/ 	.byte	0x04, 0x17
        /*002a*/ 	.short	(.L_19044 - .L_19043)
.L_19043:
        /*002c*/ 	.word	0x00000000
        /*0030*/ 	.short	0x0001
        /*0032*/ 	.short	0x0020
        /*0034*/ 	.byte	0x00, 0xf0, 0x41, 0x00


	//----- nvinfo : EIATTR_KPARAM_INFO
	.align		4
.L_19044:
        /*0038*/ 	.byte	0x04, 0x17
        /*003a*/ 	.short	(.L_19046 - .L_19045)
.L_19045:
        /*003c*/ 	.word	0x00000000
        /*0040*/ 	.short	0x0000
        /*0042*/ 	.short	0x0000
        /*0044*/ 	.byte	0x00, 0xf0, 0x81, 0x00


	//----- nvinfo : EIATTR_SPARSE_MMA_MASK
	.align		4
.L_19046:
        /*0048*/ 	.byte	0x03, 0x50
        /*004a*/ 	.short	0x0000


	//----- nvinfo : EIATTR_MAXREG_COUNT
	.align		4
        /*004c*/ 	.byte	0x03, 0x1b
        /*004e*/ 	.short	0x00ff


	//----- nvinfo : EIATTR_EXTERNS
	.align		4
        /*0050*/ 	.byte	0x04, 0x0f
        /*0052*/ 	.short	(.L_19048 - .L_19047)


	//   ....[0]....
	.align		4
.L_19047:
        /*0054*/ 	.word	index@(__assertfail)


	//----- nvinfo : EIATTR_MERCURY_ISA_VERSION
	.align		4
.L_19048:
        /*0058*/ 	.byte	0x03, 0x5f
        /*005a*/ 	.short	0x0101


	//----- nvinfo : EIATTR_COOP_GROUP_MASK_REGIDS
	.align		4
        /*005c*/ 	.byte	0x04, 0x29
        /*005e*/ 	.short	(.L_19050 - .L_19049)


	//   ....[0]....
.L_19049:
        /*0060*/ 	.word	0xffffffff


	//   ....[1]....
        /*0064*/ 	.word	0xffffffff


	//   ....[2]....
        /*0068*/ 	.word	0xffffffff


	//   ....[3]....
        /*006c*/ 	.word	0xffffffff


	//   ....[4]....
        /*0070*/ 	.word	0xffffffff


	//   ....[5]....
        /*0074*/ 	.word	0xffffffff


	//   ....[6]....
        /*0078*/ 	.word	0xffffffff


	//   ....[7]....
        /*007c*/ 	.word	0xffffffff


	//   ....[8]....
        /*0080*/ 	.word	0xffffffff


	//   ....[9]....
        /*0084*/ 	.word	0xffffffff


	//   ....[10]....
        /*0088*/ 	.word	0xffffffff


	//   ....[11]....
        /*008c*/ 	.word	0xffffffff


	//   ....[12]....
        /*0090*/ 	.word	0xffffffff


	//   ....[13]....
        /*0094*/ 	.word	0xffffffff


	//   ....[14]....
        /*0098*/ 	.word	0xffffffff


	//   ....[15]....
        /*009c*/ 	.word	0xffffffff


	//   ....[16]....
        /*00a0*/ 	.word	0xffffffff


	//   ....[17]....
        /*00a4*/ 	.word	0xffffffff


	//   ....[18]....
        /*00a8*/ 	.word	0xffffffff


	//   ....[19]....
        /*00ac*/ 	.word	0xffffffff


	//   ....[20]....
        /*00b0*/ 	.word	0x0500000f


	//   ....[21]....
        /*00b4*/ 	.word	0x0500000f


	//   ....[22]....
        /*00b8*/ 	.word	0x0500000f


	//   ....[23]....
        /*00bc*/ 	.word	0x0500000f


	//   ....[24]....
        /*00c0*/ 	.word	0x0500000f


	//   ....[25]....
        /*00c4*/ 	.word	0x0500000f


	//   ....[26]....
        /*00c8*/ 	.word	0x0500000f


	//   ....[27]....
        /*00cc*/ 	.word	0x0500000f


	//   ....[28]....
        /*00d0*/ 	.word	0x0500000f


	//   ....[29]....
        /*00d4*/ 	.word	0x0500000f


	//   ....[30]....
        /*00d8*/ 	.word	0x0500000f


	//   ....[31]....
        /*00dc*/ 	.word	0x0500000f


	//   ....[32]....
        /*00e0*/ 	.word	0x0500000f


	//   ....[33]....
        /*00e4*/ 	.word	0x0500000f


	//   ....[34]....
        /*00e8*/ 	.word	0x0500000f


	//   ....[35]....
        /*00ec*/ 	.word	0x0500000f


	//   ....[36]....
        /*00f0*/ 	.word	0x0500000f


	//   ....[37]....
        /*00f4*/ 	.word	0x0500000f


	//   ....[38]....
        /*00f8*/ 	.word	0x0500000f


	//   ....[39]....
        /*00fc*/ 	.word	0x0500000f


	//----- nvinfo : EIATTR_COOP_GROUP_INSTR_OFFSETS
	.align		4
.L_19050:
        /*0100*/ 	.byte	0x04, 0x28
        /*0102*/ 	.short	(.L_19052 - .L_19051)


	//   ....[0]....
.L_19051:
        /*0104*/ 	.word	0x000004a0


	//   ....[1]....
        /*0108*/ 	.word	0x000004c0


	//   ....[2]....
        /*010c*/ 	.word	0x000004f0


	//   ....[3]....
        /*0110*/ 	.word	0x00000500


	//   ....[4]....
        /*0114*/ 	.word	0x00000540


	//   ....[5]....
        /*0118*/ 	.word	0x00000550


	//   ....[6]....
        /*011c*/ 	.word	0x00000580


	//   ....[7]....
        /*0120*/ 	.word	0x00000590


	//   ....[8]....
        /*0124*/ 	.word	0x000005c0


	//   ....[9]....
        /*0128*/ 	.word	0x000005d0


	//   ....[10]....
        /*012c*/ 	.word	0x00000730


	//   ....[11]....
        /*0130*/ 	.word	0x00000750


	//   ....[12]....
        /*0134*/ 	.word	0x00000770


	//   ....[13]....
        /*0138*/ 	.word	0x00000790


	//   ....[14]....
        /*013c*/ 	.word	0x000007b0


	//   ....[15]....
        /*0140*/ 	.word	0x000007d0


	//   ....[16]....
        /*0144*/ 	.word	0x000007f0


	//   ....[17]....
        /*0148*/ 	.word	0x00000810


	//   ....[18]....
        /*014c*/ 	.word	0x00000830


	//   ....[19]....
        /*0150*/ 	.word	0x00000850


	//   ....[20]....
        /*0154*/ 	.word	0x00000be0


	//   ....[21]....
        /*0158*/ 	.word	0x00000c60


	//   ....[22]....
        /*015c*/ 	.word	0x00000cc0


	//   ....[23]....
        /*0160*/ 	.word	0x00000d20


	//   ....[24]....
        /*0164*/ 	.word	0x00000d80


	//   ....[25]....
        /*0168*/ 	.word	0x00000de0


	//   ....[26]....
        /*016c*/ 	.word	0x00000ea0


	//   ....[27]....
        /*0170*/ 	.word	0x00000f70


	//   ....[28]....
        /*0174*/ 	.word	0x00001000


	//   ....[29]....
        /*0178*/ 	.word	0x00001070


	//   ....[30]....
        /*017c*/ 	.word	0x000010d0


	//   ....[31]....
        /*0180*/ 	.word	0x00001160


	//   ....[32]....
        /*0184*/ 	.word	0x00001200


	//   ....[33]....
        /*0188*/ 	.word	0x00001280


	//   ....[34]....
        /*018c*/ 	.word	0x00001300


	//   ....[35]....
        /*0190*/ 	.word	0x00001360


	//   ....[36]....
        /*0194*/ 	.word	0x000013e0


	//   ....[37]....
        /*0198*/ 	.word	0x00001450


	//   ....[38]....
        /*019c*/ 	.word	0x000014c0


	//   ....[39]....
        /*01a0*/ 	.word	0x00001530


	//----- nvinfo : EIATTR_VRC_CTA_INIT_COUNT
	.align		4
.L_19052:
        /*01a4*/ 	.byte	0x02, 0x4a
	.zero		1
	.zero		1


	//----- nvinfo : EIATTR_SYSCALL_OFFSETS
	.align		4
        /*01a8*/ 	.byte	0x04, 0x46
        /*01aa*/ 	.short	(.L_19054 - .L_19053)


	//   ....[0]....
.L_19053:
        /*01ac*/ 	.word	0x00000170


	//----- nvinfo : EIATTR_EXIT_INSTR_OFFSETS
	.align		4
.L_19054:
        /*01b0*/ 	.byte	0x04, 0x1c
        /*01b2*/ 	.short	(.L_19056 - .L_19055)


	//   ....[0]....
.L_19055:
        /*01b4*/ 	.word	0x00000230


	//   ....[1]....
        /*01b8*/ 	.word	0x00000b80


	//----- nvinfo : EIATTR_CRS_STACK_SIZE
	.align		4
.L_19056:
        /*01bc*/ 	.byte	0x04, 0x1e
        /*01be*/ 	.short	(.L_19058 - .L_19057)
.L_19057:
        /*01c0*/ 	.word	0x00000000


	//----- nvinfo : EIATTR_CBANK_PARAM_SIZE
	.align		4
.L_19058:
        /*01c4*/ 	.byte	0x03, 0x19
        /*01c6*/ 	.short	0x0040


	//----- nvinfo : EIATTR_PARAM_CBANK
	.align		4
        /*01c8*/ 	.byte	0x04, 0x0a
        /*01ca*/ 	.short	(.L_19060 - .L_19059)
	.align		4
.L_19059:
        /*01cc*/ 	.word	index@(.nv.constant0._Z15SoftmaxWarpImplI24ElementwiseScaleMaskLoadIffbE11DirectStoreIffEfLi1ELi1ELi32ELi2ELb0EL9Algorithm0EEvT_T0_ll)
        /*01d0*/ 	.short	0x0380
        /*01d2*/ 	.short	0x0040


	//----- nvinfo : EIATTR_SW_WAR
	.align		4
.L_19060:
        /*01d4*/ 	.byte	0x04, 0x36
        /*01d6*/ 	.short	(.L_19062 - .L_19061)
.L_19061:
        /*01d8*/ 	.word	0x00000008
.L_19062:


//--------------------- .nv.info._Z15SoftmaxWarpImplI24ElementwiseScaleMaskLoadIffbE11DirectStoreIffEfLi1ELi1ELi16ELi1ELb1EL9Algorithm0EEvT_T0_ll --------------------------
	.section	.nv.info._Z15SoftmaxWarpImplI24ElementwiseScaleMaskLoadIffbE11DirectStoreIffEfLi1ELi1ELi16ELi1ELb1EL9Algorithm0EEvT_T0_ll,"",@"SHT_CUDA_INFO"
	.sectionflags	@""
	.align	4


	//----- nvinfo : EIATTR_CUDA_API_VERSION
	.align		4
        /*0000*/ 	.byte	0x04, 0x37
        /*0002*/ 	.short	(.L_19064 - .L_19063)
.L_19063:
        /*0004*/ 	.word	0x00000082


	//----- nvinfo : EIATTR_KPARAM_INFO
	.align		4
.L_19064:
        /*0008*/ 	.byte	0x04, 0x17
        /*000a*/ 	.short	(.L_19066 - .L_19065)
.L_19065:
        /*000c*/ 	.word	0x00000000
        /*0010*/ 	.short	0x0003
        /*0012*/ 	.short	0x0038
        /*0014*/ 	.byte	0x00, 0xf0, 0x21, 0x00


	//----- nvinfo : EIATTR_KPARAM_INFO
	.align		4
.L_19066:
        /*0018*/ 	.byte	0x04, 0x17
        /*001a*/ 	.short	(.L_19068 - .L_19067)
.L_19067:
        /*001c*/ 	.word	0x00000000
        /*0020*/ 	.short	0x0002
        /*0022*/ 	.short	0x0030
        /*0024*/ 	.byte	0x00, 0xf0, 0x21, 0x00


	//----- nvinfo : EIATTR_KPARAM_INFO
	.align		4
.L_19068:
        /*0028*/ 	.byte	0x04, 0x17
        /*002a*/ 	.short	(.L_19070 - .L_19069)
.L_19069:
        /*002c*/ 	.word	0x00000000
        /*0030*/ 	.short	0x0001
        /*0032*/ 	.short	0x0020
        /*0034*/ 	.byte	0x00, 0xf0, 0x41, 0x00


	//----- nvinfo : EIATTR_KPARAM_INFO
	.align		4
.L_19070:
        /*0038*/ 	.byte	0x04, 0x17
        /*003a*/ 	.short	(.L_19072 - .L_19071)
.L_19071:
        /*003c*/ 	.word	0x00000000
        /*0040*/ 	.short	0x0000
        /*0042*/ 	.short	0x0000
        /*0044*/ 	.byte	0x00, 0xf0, 0x81, 0x00


	//----- nvinfo : EIATTR_SPARSE_MMA_MASK
	.align		4
.L_19072:
        /*0048*/ 	.byte	0x03, 0x50
        /*004a*/ 	.short	0x0000


	//----- nvinfo : EIATTR_MAXREG_COUNT
	.align		4
        /*004c*/ 	.byte	0x03, 0x1b
        /*004e*/ 	.short	0x00ff


	//----- nvinfo : EIATTR_EXTERNS
	.align		4
        /*0050*/ 	.byte	0x04, 0x0f
        /*0052*/ 	.short	(.L_19074 - .L_19073)


	//   ....[0]....
	.align		4
.L_19073:
        /*0054*/ 	.word	index@(__assertfail)


	//----- nvinfo : EIATTR_MERCURY_ISA_VERSION
	.align		4
.L_19074:
        /*0058*/ 	.byte	0x03, 0x5f
        /*005a*/ 	.short	0x0101


	//----- nvinfo : EIATTR_COOP_GROUP_MASK_REGIDS
	.align		4
        /*005c*/ 	.byte	0x04, 0x29
        /*005e*/ 	.short	(.L_19076 - .L_19075)


	//   ....[0]....
.L_19075:
        /*0060*/ 	.word	0xffffffff


	//   ....[1]....
        /*0064*/ 	.word	0xffffffff


	//   ....[2]....
        /*0068*/ 	.word	0xffffffff


	//   ....[3]....
        /*006c*/ 	.word	0xffffffff


	//   ....[4]....
        /*0070*/ 	.word	0xffffffff


	//   ....[5]....
        /*0074*/ 	.word	0xffffffff


	//   ....[6]....
        /*0078*/ 	.word	0xffffffff


	//   ....[7]....
        /*007c*/ 	.word	0xffffffff


	//   ....[8]....
        /*0080*/ 	.word	0xffffffff


	//   ....[9]....
        /*0084*/ 	.word	0xffffffff


	//   ....[10]....
        /*0088*/ 	.word	0xffffffff


	//   ....[11]....
        /*008c*/ 	.word	0xffffffff


	//   ....[12]....
        /*0090*/ 	.word	0xffffffff


	//   ....[13]....
        /*0094*/ 	.word	0xffffffff


	//   ....[14]....
        /*0098*/ 	.word	0xffffffff


	//   ....[15]....
        /*009c*/ 	.word	0xffffffff


	//   ....[16]....
        /*00a0*/ 	.word	0xffffffff


	//   ....[17]....
        /*00a4*/ 	.word	0xffffffff


	//   ....[18]....
        /*00a8*/ 	.word	0xffffffff


	//   ....[19]....
        /*00ac*/ 	.word	0xffffffff


	//   ....[20]....
        /*00b0*/ 	.word	0xffffffff


	//   ....[21]....
        /*00b4*/ 	.word	0xffffffff


	//   ....[22]....
        /*00b8*/ 	.word	0xffffffff


	//   ....[23]....
        /*00bc*/ 	.word	0xffffffff


	//   ....[24]....
        /*00c0*/ 	.word	0x0500000f


	//   ....[25]....
        /*00c4*/ 	.word	0x0500000f


	//   ....[26]....
        /*00c8*/ 	.word	0x0500000f


	//   ....[27]....
        /*00cc*/ 	.word	0x0500000f


	//   ....[28]....
        /*00d0*/ 	.word	0x0500000f


	//   ....[29]....
        /*00d4*/ 	.word	0x0500000f


	//   ....[30]....
        /*00d8*/ 	.word	0x0500000f


	//   ....[31]....
        /*00dc*/ 	.word	0x0500000f


	//   ....[32]....
        /*00e0*/ 	.word	0x0500000f


	//   ....[33]....
        /*00e4*/ 	.word	0x0500000f


	//   ....[34]....
        /*00e8*/ 	.word	0x0500000f


	//   ....[35]....
        /*00ec*/ 	.word	0x0500000f


	//   ....[36]....
        /*00f0*/ 	.word	0x0500000f


	//   ....[37]....
        /*00f4*/ 	.word	0x0500000f


	//   ....[38]....
        /*00f8*/ 	.word	0x0500000f


	//   ....[39]....
        /*00fc*/ 	.word	0x0500000f


	//   ....[40]....
        /*0100*/ 	.word	0x0500000f


	//   ....[41]....
        /*0104*/ 	.word	0x0500000f


	//   ....[42]....
        /*0108*/ 	.word	0x0500000f


	//   ....[43]....
        /*010c*/ 	.word	0x0500000f


	//   ....[44]....
        /*0110*/ 	.word	0x0500000f


	//   ....[45]....
        /*0114*/ 	.word	0x0500000f


	//   ....[46]....
        /*0118*/ 	.word	0x0500000f


	//   ....[47]....
        /*011c*/ 	.word	0x0500000f


	//----- nvinfo : EIATTR_COOP_GROUP_INSTR_OFFSETS
	.align		4
.L_19076:
        /*0120*/ 	.byte	0x04, 0x28
        /*0122*/ 	.short	(.L_19078 - .L_19077)


	//   ....[0]....
.L_19077:
        /*0124*/ 	.word	0x00000740


	//   ....[1]....
        /*0128*/ 	.word	0x00000780


	//   ....[2]....
        /*012c*/ 	.word	0x000007a0


	//   ....[3]....
        /*0130*/ 	.word	0x000007c0


	//   ....[4]....
        /*0134*/ 	.word	0x00000880


	//   ....[5]....
        /*0138*/ 	.word	0x000008a0


	//   ....[6]....
        /*013c*/ 	.word	0x000008c0


	//   ....[7]....
        /*0140*/ 	.word	0x000008e0


	//   ....[8]....
        /*0144*/ 	.word	0x00000d00


	//   ....[9]....
        /*0148*/ 	.word	0x00000d40


	//   ....[10]....
        /*014c*/ 	.word	0x00000d60


	//   ....[11]....
        /*0150*/ 	.word	0x00000d80


	//   ....[12]....
        /*0154*/ 	.word	0x00000e40


	//   ....[13]....
        /*0158*/ 	.word	0x00000e60


	//   ....[14]....
        /*015c*/ 	.word	0x00000e80


	//   ....[15]....
        /*0160*/ 	.word	0x00000ea0


	//   ....[16]....
        /*0164*/ 	.word	0x00001290


	//   ....[17]....
        /*0168*/ 	.word	0x000012d0


	//   ....[18]....
        /*016c*/ 	.word	0x000012f0


	//   ....[19]....
        /*0170*/ 	.word	0x00001310


	//   ....[20]....
        /*0174*/ 	.word	0x000013d0


	//   ....[21]....
        /*0178*/ 	.word	0x000013f0


	//   ....[22]....
        /*017c*/ 	.word	0x00001410


	//   ....[23]....
        /*0180*/ 	.word	0x00001430


	//   ....[24]....
        /*0184*/ 	.word	0x000016c0


	//   ....[25]....
        /*0188*/ 	.word	0x00001720


	//   ....[26]....
        /*018c*/ 	.word	0x00001790


	//   ....[27]....
        /*0190*/ 	.word	0x000017f0


	//   ....[28]....
        /*0194*/ 	.word	0x000018e0


	//   ....[29]....
        /*0198*/ 	.word	0x00001940


	//   ....[30]....
        /*019c*/ 	.word	0x000019a0


	//   ....[31]....
        /*01a0*/ 	.word	0x00001a00


	//   ....[32]....
        /*01a4*/ 	.word	0x00001a80


	//   ....[33]....
        /*01a8*/ 	.word	0x00001b10


	//   ....[34]....
        /*01ac*/ 	.word	0x00001b70


	//   ....[35]....
        /*01b0*/ 	.word	0x00001be0


	//   ....[36]....
        /*01b4*/ 	.word	0x00001cd0


	//   ....[37]....
        /*01b8*/ 	.word	0x00001d30


	//   ....[38]....
        /*01bc*/ 	.word	0x00001d90


	//   ....[39]....
        /*01c0*/ 	.word	0x00001df0


	//   ....[40]....
        /*01c4*/ 	.word	0x00001e70


	//   ....[41]....
        /*01c8*/ 	.word	0x00001f00


	//   ....[42]....
        /*01cc*/ 	.word	0x00001f60


	//   ....[43]....
        /*01d0*/ 	.word	0x00001fd0


	//   ....[44]....
        /*01d4*/ 	.word	0x000020c0


	//   ....[45]....
        /*01d8*/ 	.word	0x00002120


	//   ....[46]....
        /*01dc*/ 	.word	0x00002180


	//   ....[47]....
        /*01e0*/ 	.word	0x000021e0


	//----- nvinfo : EIATTR_VRC_CTA_INIT_COUNT
	.align		4
.L_19078:
        /*01e4*/ 	.byte	0x02, 0x4a
	.zero		1
	.zero		1


	//----- nvinfo : EIATTR_SYSCALL_OFFSETS
	.align		4
        /*01e8*/ 	.byte	0x04, 0x46
        /*01ea*/ 	.short	(.L_19080 - .L_19079)


	//   ....[0]....
.L_19079:
        /*01ec*/ 	.word	0x00000170


	//----- nvinfo : EIATTR_EXIT_INSTR_OFFSETS
	.align		4
.L_19080:
        /*01f0*/ 	.byte	0x04, 0x1c
        /*01f2*/ 	.short	(.L_19082 - .L_19081)


	//   ....[0]....
.L_19081:
        /*01f4*/ 	.word	0x00000220


	//   ....[1]....
        /*01f8*/ 	.word	0x00000b00


	//   ....[2]....
        /*01fc*/ 	.word	0x00001660


	//----- nvinfo : EIATTR_CRS_STACK_SIZE
	.align		4
.L_19082:
        /*0200*/ 	.byte	0x04, 0x1e
        /*0202*/ 	.short	(.L_19084 - .L_19083)
.L_19083:
        /*0204*/ 	.word	0x00000000


	//----- nvinfo : EIATTR_CBANK_PARAM_SIZE
	.align		4
.L_19084:
        /*0208*/ 	.byte	0x03, 0x19
        /*020a*/ 	.short	0x0040


	//----- nvinfo : EIATTR_PARAM_CBANK
	.align		4
        /*020c*/ 	.byte	0x04, 0x0a
        /*020e*/ 	.short	(.L_19086 - .L_19085)
	.align		4
.L_19085:
        /*0210*/ 	.word	index@(.nv.constant0._Z15SoftmaxWarpImplI24ElementwiseScaleMaskLoadIffbE11DirectStoreIffEfLi1ELi1ELi16ELi1ELb1EL9Algorithm0EEvT_T0_ll)
        /*0214*/ 	.short	0x0380
        /*0216*/ 	.short	0x0040


	//----- nvinfo : EIATTR_SW_WAR
	.align		4
.L_19086:
        /*0218*/ 	.byte	0x04, 0x36
        /*021a*/ 	.short	(.L_19088 - .L_19087)
.L_19087:
        /*021c*/ 	.word	0x00000008
.L_19088:


//--------------------- .nv.info._Z15SoftmaxWarpImplI24ElementwiseScaleMaskLoadIffbE11DirectStoreIffEfLi1ELi1ELi16ELi1ELb0EL9Algorithm0EEvT_T0_ll --------------------------
	.section	.nv.info._Z15SoftmaxWarpImplI24ElementwiseScaleMaskLoadIffbE11DirectStoreIffEfLi1ELi1ELi16ELi1ELb0EL9Algorithm0EEvT_T0_ll,"",@"SHT_CUDA_INFO"
	.sectionflags	@""
	.align	4


	//----- nvinfo : EIATTR_CUDA_API_VERSION
	.align		4
        /*0000*/ 	.byte	0x04, 0x37
        /*0002*/ 	.short	(.L_19090 - .L_19089)
.L_19089:
        /*0004*/ 	.word	0x00000082


	//----- nvinfo : EIATTR_KPARAM_INFO
	.align		4
.L_19090:
        /*0008*/ 	.byte	0x04, 0x17
        /*000a*/ 	.short	(.L_19092 - .L_19091)
.L_19091:
        /*000c*/ 	.word	0x00000000
        /*0010*/ 	.short	0x0003
        /*0012*/ 	.short	0x0038
        /*0014*/ 	.byte	0x00, 0xf0, 0x21, 0x00


	//----- nvinfo : EIATTR_KPARAM_INFO
	.align		4
.L_19092:
        /*0018*/ 	.byte	0x04, 0x17
        /*001a*/ 	.short	(.L_19094 - .L_19093)
.L_19093:
        /*001c*/ 	.word	0x00000000
        /*0020*/ 	.short	0x0002
        /*0022*/ 	.short	0x0030
        /*0024*/ 	.byte	0x00, 0xf0, 0x21, 0x00


	//----- nvinfo : EIATTR_KPARAM_INFO
	.align		4
.L_19094:
        /*0028*/ 	.byte	0x04, 0x17
        /*002a*/ 	.short	(.L_19096 - .L_19095)
.L_19095:
        /*002c*/ 	.word	0x00000000
        /*0030*/ 	.short	0x0001
        /*0032*/ 	.short	0x0020
        /*0034*/ 	.byte	0x00, 0xf0, 0x41, 0x00


	//----- nvinfo : EIATTR_KPARAM_INFO
	.align		4
.L_19096:
        /*0038*/ 	.byte	0x04, 0x17
        /*003a*/ 	.short	(.L_19098 - .L_19097)
.L_19097:
        /*003c*/ 	.word	0x00000000
        /*0040*/ 	.short	0x0000
        /*0042*/ 	.short	0x0000
        /*0044*/ 	.byte	0x00, 0xf0, 0x81, 0x00


	//----- nvinfo : EIATTR_SPARSE_MMA_MASK
	.align		4
.L_19098:
        /*0048*/ 	.byte	0x03, 0x50
        /*004a*/ 	.short	0x0000


	//----- nvinfo : EIATTR_MAXREG_COUNT
	.align		4
        /*004c*/ 	.byte	0x03, 0x1b
        /*004e*/ 	.short	0x00ff


	//----- nvinfo : EIATTR_EXTERNS
	.align		4
        /*0050*/ 	.byte	0x04, 0x0f
        /*0052*/ 	.short	(.L_19100 - .L_19099)


	//   ....[0]....
	.align		4
.L_19099:
        /*0054*/ 	.word	index@(__assertfail)


	//----- nvinfo : EIATTR_MERCURY_ISA_VERSION
	.align		4
.L_19100:
        /*0058*/ 	.byte	0x03, 0x5f
        /*005a*/ 	.short	0x0101


	//----- nvinfo : EIATTR_COOP_GROUP_MASK_REGIDS
	.align		4
        /*005c*/ 	.byte	0x04, 0x29
        /*005e*/ 	.short	(.L_19102 - .L_19101)


	//   ....[0]....
.L_19101:
        /*0060*/ 	.word	0xffffffff


	//   ....[1]....
        /*0064*/ 	.word	0xffffffff


	//   ....[2]....
        /*0068*/ 	.word	0xffffffff


	//   ....[3]....
        /*006c*/ 	.word	0xffffffff


	//   ....[4]....
        /*0070*/ 	.word	0xffffffff


	//   ....[5]....
        /*0074*/ 	.word	0xffffffff


	//   ....[6]....
        /*0078*/ 	.word	0xffffffff


	//   ....[7]....
        /*007c*/ 	.word	0xffffffff


	//   ....[8]....
        /*0080*/ 	.word	0xffffffff


	//   ....[9]....
        /*0084*/ 	.word	0xffffffff


	//   ....[10]....
        /*0088*/ 	.word	0xffffffff


	//   ....[11]....
        /*008c*/ 	.word	0xffffffff


	//   ....[12]....
        /*0090*/ 	.word	0xffffffff


	//   ....[13]....
        /*0094*/ 	.word	0xffffffff


	//   ....[14]....
        /*0098*/ 	.word	0xffffffff


	//   ....[15]....
        /*009c*/ 	.word	0xffffffff


	//   ....[16]....
        /*00a0*/ 	.word	0xffffffff


	//   ....[17]....
        /*00a4*/ 	.word	0xffffffff


	//   ....[18]....
        /*00a8*/ 	.word	0xffffffff


	//   ....[19]....
        /*00ac*/ 	.word	0xffffffff


	//   ....[20]....
        /*00b0*/ 	.word	0xffffffff


	//   ....[21]....
        /*00b4*/ 	.word	0xffffffff


	//   ....[22]....
        /*00b8*/ 	.word	0xffffffff


	//   ....[23]....
        /*00bc*/ 	.word	0xffffffff


	//   ....[24]....
        /*00c0*/ 	.word	0x0500000f


	//   ....[25]....
        /*00c4*/ 	.word	0x0500000f


	//   ....[26]....
        /*00c8*/ 	.word	0x0500000f


	//   ....[27]....
        /*00cc*/ 	.word	0x0500000f


	//   ....[28]....
        /*00d0*/ 	.word	0x0500000f


	//   ....[29]....
        /*00d4*/ 	.word	0x0500000f


	//   ....[30]....
        /*00d8*/ 	.word	0x0500000f


	//   ....[31]....
        /*00dc*/ 	.word	0x0500000f


	//   ....[32]....
        /*00e0*/ 	.word	0x0500000f


	//   ....[33]....
        /*00e4*/ 	.word	0x0500000f


	//   ....[34]....
        /*00e8*/ 	.word	0x0500000f


	//   ....[35]....
        /*00ec*/ 	.word	0x0500000f


	//   ....[36]....
        /*00f0*/ 	.word	0x0500000f


	//   ....[37]....
        /*00f4*/ 	.word	0x0500000f


	//   ....[38]....
        /*00f8*/ 	.word	0x0500000f


	//   ....[39]....
        /*00fc*/ 	.word	0x0500000f


	//   ....[40]....
        /*0100*/ 	.word	0x0500000f


	//   ....[41]....
        /*0104*/ 	.word	0x0500000f


	//   ....[42]....
        /*0108*/ 	.word	0x0500000f


	//   ....[43]....
        /*010c*/ 	.word	0x0500000f


	//   ....[44]....
        /*0110*/ 	.word	0x0500000f


	//   ....[45]....
        /*0114*/ 	.word	0x0500000f


	//   ....[46]....
        /*0118*/ 	.word	0x0500000f


	//   ....[47]....
        /*011c*/ 	.word	0x0500000f


	//----- nvinfo : EIATTR_COOP_GROUP_INSTR_OFFSETS
	.align		4
.L_19102:
        /*0120*/ 	.byte	0x04, 0x28
        /*0122*/ 	.short	(.L_19104 - .L_19103)


	//   ....[0]....
.L_19103:
        /*0124*/ 	.word	0x000006d0


	//   ....[1]....
        /*0128*/ 	.word	0x00000710


	//   ....[2]....
        /*012c*/ 	.word	0x00000730


	//   ....[3]....
        /*0130*/ 	.word	0x00000750


	//   ....[4]....
        /*0134*/ 	.word	0x00000810


	//   ....[5]....
        /*0138*/ 	.word	0x00000830


	//   ....[6]....
        /*013c*/ 	.word	0x00000850


	//   ....[7]....
        /*0140*/ 	.word	0x00000870


	//   ....[8]....
        /*0144*/ 	.word	0x00000c00


	//   ....[9]....
        /*0148*/ 	.word	0x00000c40


	//   ....[10]....
        /*014c*/ 	.word	0x00000c60


	//   ....[11]....
        /*0150*/ 	.word	0x00000c80


	//   ....[12]....
        /*0154*/ 	.word	0x00000d40


	//   ....[13]....
        /*0158*/ 	.word	0x00000d60


	//   ....[14]....
        /*015c*/ 	.word	0x00000d80


	//   ....[15]....
        /*0160*/ 	.word	0x00000da0


	//   ....[16]....
        /*0164*/ 	.word	0x000010c0


	//   ....[17]....
        /*0168*/ 	.word	0x00001100


	//   ....[18]....
        /*016c*/ 	.word	0x00001120


	//   ....[19]....
        /*0170*/ 	.word	0x00001140


	//   ....[20]....
        /*0174*/ 	.word	0x00001200


	//   ....[21]....
        /*0178*/ 	.word	0x00001220


	//   ....[22]....
        /*017c*/ 	.word	0x00001240


	//   ....[23]....
        /*0180*/ 	.word	0x00001260


	//   ....[24]....
        /*0184*/ 	.word	0x000014e0


	//   ....[25]....
        /*0188*/ 	.word	0x00001540


	//   ....[26]....
        /*018c*/ 	.word	0x000015b0


	//   ....[27]....
        /*0190*/ 	.word	0x00001610


	//   ....[28]....
        /*0194*/ 	.word	0x00001700


	//   ....[29]....
        /*0198*/ 	.word	0x00001760


	//   ....[30]....
        /*019c*/ 	.word	0x000017c0


	//   ....[31]....
        /*01a0*/ 	.word	0x00001820


	//   ....[32]....
        /*01a4*/ 	.word	0x000018a0


	//   ....[33]....
        /*01a8*/ 	.word	0x00001930


	//   ....[34]....
        /*01ac*/ 	.word	0x00001990


	//   ....[35]....
        /*01b0*/ 	.word	0x00001a00


	//   ....[36]....
        /*01b4*/ 	.word	0x00001af0


	//   ....[37]....
        /*01b8*/ 	.word	0x00001b50


	//   ....[38]....
        /*01bc*/ 	.word	0x00001bb0


	//   ....[39]....
        /*01c0*/ 	.word	0x00001c10


	//   ....[40]....
        /*01c4*/ 	.word	0x00001c90


	//   ....[41]....
        /*01c8*/ 	.word	0x00001d20


	//   ....[42]....
        /*01cc*/ 	.word	0x00001d80


	//   ....[43]....
        /*01d0*/ 	.word	0x00001df0


	//   ....[44]....
        /*01d4*/ 	.word	0x00001ee0


	//   ....[45]....
        /*01d8*/ 	.word	0x00001f40


	//   ....[46]....
        /*01dc*/ 	.word	0x00001fa0


	//   ....[47]....
        /*01e0*/ 	.word	0x00002000


	//----- nvinfo : EIATTR_VRC_CTA_INIT_COUNT
	.align		4
.L_19104:
        /*01e4*/ 	.byte	0x02, 0x4a
	.zero		1
	.zero		1


	//----- nvinfo : EIATTR_SYSCALL_OFFSETS
	.align		4
        /*01e8*/ 	.byte	0x04, 0x46
        /*01ea*/ 	.short	(.L_19106 - .L_19105)


	//   ....[0]....
.L_19105:
        /*01ec*/ 	.word	0x00000190


	//----- nvinfo : EIATTR_EXIT_INSTR_OFFSETS
	.align		4
.L_19106:
        /*01f0*/ 	.byte	0x04, 0x1c
        /*01f2*/ 	.short	(.L_19108 - .L_19107)


	//   ....[0]....
.L_19107:
        /*01f4*/ 	.word	0x00000240


	//   ....[1]....
        /*01f8*/ 	.word	0x00000a80


	//   ....[2]....
        /*01fc*/ 	.word	0x00001480


	//----- nvinfo : EIATTR_CRS_STACK_SIZE
	.align		4
.L_19108:
        /*0200*/ 	.byte	0x04, 0x1e
        /*0202*/ 	.short	(.L_19110 - .L_19109)
.L_19109:
        /*0204*/ 	.word	0x00000000


	//----- nvinfo : EIATTR_CBANK_PARAM_SIZE
	.align		4
.L_19110:
        /*0208*/ 	.byte	0x03, 0x19
        /*020a*/ 	.short	0x0040


	//----- nvinfo : EIATTR_PARAM_CBANK
	.align		4
        /*020c*/ 	.byte	0x04, 0x0a
        /*020e*/ 	.short	(.L_19112 - .L_19111)
	.align		4
.L_19111:
        /*0210*/ 	.word	index@(.nv.constant0._Z15SoftmaxWarpImplI24ElementwiseScaleMaskLoadIffbE11DirectStoreIffEfLi1ELi1ELi16ELi1ELb0EL9Algorithm0EEvT_T0_ll)
        /*0214*/ 	.short	0x0380
        /*0216*/ 	.short	0x0040


	//----- nvinfo : EIATTR_SW_WAR
	.align		4
.L_19112:
        /*0218*/ 	.byte	0x04, 0x36
        /*021a*/ 	.short	(.L_19114 - .L_19113)
.L_19113:
        /*021c*/ 	.word	0x00000008
.L_19114:


//--------------------- .nv.info._Z15SoftmaxWarpImplI24ElementwiseScaleMaskLoadIffbE11DirectStoreIffEfLi1ELi1ELi16ELi2ELb1EL9Algorithm0EEvT_T0_ll --------------------------
	.section	.nv.info._Z15SoftmaxWarpImplI24ElementwiseScaleMaskLoadIffbE11DirectStoreIffEfLi1ELi1ELi16ELi2ELb1EL9Algorithm0EEvT_T0_ll,"",@"SHT_CUDA_INFO"
	.sectionflags	@""
	.align	4


	//----- nvinfo : EIATTR_CUDA_API_VERSION
	.align		4
        /*0000*/ 	.byte	0x04, 0x37
        /*0002*/ 	.short	(.L_19116 - .L_19115)
.L_19115:
        /*0004*/ 	.word	0x00000082


	//----- nvinfo : EIATTR_KPARAM_INFO
	.align		4
.L_19116:
        /*0008*/ 	.byte	0x04, 0x17
        /*000a*/ 	.short	(.L_19118 - .L_19117)
.L_19117:
        /*000c*/ 	.word	0x00000000
        /*0010*/ 	.short	0x0003
        /*0012*/ 	.short	0x0038
        /*0014*/ 	.byte	0x00, 0xf0, 0x21, 0x00


	//----- nvinfo : EIATTR_KPARAM_INFO
	.align		4
.L_19118:
        /*0018*/ 	.byte	0x04, 0x17
        /*001a*/ 	.short	(.L_19120 - .L_19119)
.L_19119:
        /*001c*/ 	.word	0x00000000
        /*0020*/ 	.short	0x0002
        /*0022*/ 	.short	0x0030
        /*0024*/ 	.byte	0x00, 0xf0, 0x21, 0x00


	//----- nvinfo : EIATTR_KPARAM_INFO
	.align		4
.L_19120:
        /*0028*/ 	.byte	0x04, 0x17
        /*002a*/ 	.short	(.L_19122 - .L_19121)
.L_19121:
        /*002c*/ 	.word	0x00000000
        /*0030*/ 	.short	0x0001
        /*0032*/ 	.short	0x0020
        /*0034*/ 	.byte	0x00, 0xf0, 0x41, 0x00


	//----- nvinfo : EIATTR_KPARAM_INFO
	.align		4
.L_19122:
        /*0038*/ 	.byte	0x04, 0x17
        /*003a*/ 	.short	(.L_19124 - .L_19123)
.L_19123:
        /*003c*/ 	.word	0x00000000
        /*0040*/ 	.short	0x0000
        /*0042*/ 	.short	0x0000
        /*0044*/ 	.byte	0x00, 0xf0, 0x81, 0x00


	//----- nvinfo : EIATTR_SPARSE_MMA_MASK
	.align		4
.L_19124:
        /*0048*/ 	.byte	0x03, 0x50
        /*004a*/ 	.short	0x0000


	//----- nvinfo : EIATTR_MAXREG_COUNT
	.align		4
        /*004c*/ 	.byte	0x03, 0x1b
        /*004e*/ 	.short	0x00ff


	//----- nvinfo : EIATTR_EXTERNS
	.align		4
        /*0050*/ 	.byte	0x04, 0x0f
        /*0052*/ 	.short	(.L_19126 - .L_19125)


	//   ....[0]....
	.align		4
.L_19125:
        /*0054*/ 	.word	index@(__assertfail)


	//----- nvinfo : EIATTR_MERCURY_ISA_VERSION
	.align		4
.L_19126:
        /*0058*/ 	.byte	0x03, 0x5f
        /*005a*/ 	.short	0x0101


	//----- nvinfo : EIATTR_COOP_GROUP_MASK_REGIDS
	.align		4
        /*005c*/ 	.byte	0x04, 0x29
        /*005e*/ 	.short	(.L_19128 - .L_19127)


	//   ....[0]....
.L_19127:
        /*0060*/ 	.word	0xffffffff


	//   ....[1]....
        /*0064*/ 	.word	0xffffffff


	//   ....[2]....
        /*0068*/ 	.word	0xffffffff


	//   ....[3]....
        /*006c*/ 	.word	0xffffffff


	//   ....[4]....
        /*0070*/ 	.word	0xffffffff


	//   ....[5]....
        /*0074*/ 	.word	0xffffffff


	//   ....[6]....
        /*0078*/ 	.word	0xffffffff


	//   ....[7]....
        /*007c*/ 	.word	0xffffffff


	//   ....[8]....
        /*0080*/ 	.word	0xffffffff


	//   ....[9]....
        /*0084*/ 	.word	0xffffffff


	//   ....[10]....
        /*0088*/ 	.word	0xffffffff


	//   ....[11]....
        /*008c*/ 	.word	0xffffffff


	//   ....[12]....
        /*0090*/ 	.word	0xffffffff


	//   ....[13]....
        /*0094*/ 	.word	0xffffffff


	//   ....[14]....
        /*0098*/ 	.word	0xffffffff


	//   ....[15]....
        /*009c*/ 	.word	0xffffffff


	//   ....[16]....
        /*00a0*/ 	.word	0x0500000f


	//   ....[17]....
        /*00a4*/ 	.word	0x0500000f


	//   ....[18]....
        /*00a8*/ 	.word	0x0500000f


	//   ....[19]....
        /*00ac*/ 	.word	0x0500000f


	//   ....[20]....
        /*00b0*/ 	.word	0x0500000f


	//   ....[21]....
        /*00b4*/ 	.word	0x0500000f


	//   ....[22]....
        /*00b8*/ 	.word	0x0500000f


	//   ....[23]....
        /*00bc*/ 	.word	0x0500000f


	//   ....[24]....
        /*00c0*/ 	.word	0x0500000f


	//   ....[25]....
        /*00c4*/ 	.word	0x0500000f


	//   ....[26]....
        /*00c8*/ 	.word	0x0500000f


	//   ....[27]....
        /*00cc*/ 	.word	0x0500000f


	//   ....[28]....
        /*00d0*/ 	.word	0x0500000f


	//   ....[29]....
        /*00d4*/ 	.word	0x0500000f


	//   ....[30]....
        /*00d8*/ 	.word	0x0500000f


	//   ....[31]....
        /*00dc*/ 	.word	0x0500000f


	//----- nvinfo : EIATTR_COOP_GROUP_INSTR_OFFSETS
	.align		4
.L_19128:
        /*00e0*/ 	.byte	0x04, 0x28
        /*00e2*/ 	.short	(.L_19130 - .L_19129)


	//   ....[0]....
.L_19129:
        /*00e4*/ 	.word	0x00000640


	//   ....[1]....
        /*00e8*/ 	.word	0x00000660


	//   ....[2]....
        /*00ec*/ 	.word	0x00000690


	//   ....[3]....
        /*00f0*/ 	.word	0x000006a0


	//   ....[4]....
        /*00f4*/ 	.word	0x000006d0


	//   ....[5]....
        /*00f8*/ 	.word	0x000006e0


	//   ....[6]....
        /*00fc*/ 	.word	0x00000710


	//   ....[7]....
        /*0100*/ 	.word	0x00000720


	//   ....[8]....
        /*0104*/ 	.word	0x00000890


	//   ....[9]....
        /*0108*/ 	.word	0x000008b0


	//   ....[10]....
        /*010c*/ 	.word	0x000008d0


	//   ....[11]....
        /*0110*/ 	.word	0x000008f0


	//   ....[12]....
        /*0114*/ 	.word	0x00000910


	//   ....[13]....
        /*0118*/ 	.word	0x00000930


	//   ....[14]....
        /*011c*/ 	.word	0x00000950


	//   ....[15]....
        /*0120*/ 	.word	0x00000970


	//   ....[16]....
        /*0124*/ 	.word	0x00000de0


	//   ....[17]....
        /*0128*/ 	.word	0x00000e60


	//   ....[18]....
        /*012c*/ 	.word	0x00000ec0


	//   ....[19]....
        /*0130*/ 	.word	0x00000f20


	//   ....[20]....
        /*0134*/ 	.word	0x00000f80


	//   ....[21]....
        /*0138*/ 	.word	0x00001040


	//   ....[22]....
        /*013c*/ 	.word	0x00001100


	//   ....[23]....
        /*0140*/ 	.word	0x000011a0


	//   ....[24]....
        /*0144*/ 	.word	0x00001200


	//   ....[25]....
        /*0148*/ 	.word	0x00001290


	//   ....[26]....
        /*014c*/ 	.word	0x00001350


	//   ....[27]....
        /*0150*/ 	.word	0x000013d0


	//   ....[28]....
        /*0154*/ 	.word	0x00001430


	//   ....[29]....
        /*0158*/ 	.word	0x000014b0


	//   ....[30]....
        /*015c*/ 	.word	0x00001520


	//   ....[31]....
        /*0160*/ 	.word	0x00001590


	//----- nvinfo : EIATTR_VRC_CTA_INIT_COUNT
	.align		4
.L_19130:
        /*0164*/ 	.byte	0x02, 0x4a
	.zero		1
	.zero		1


	//----- nvinfo : EIATTR_SYSCALL_OFFSETS
	.align		4
        /*0168*/ 	.byte	0x04, 0x46
        /*016a*/ 	.short	(.L_19132 - .L_19131)


	//   ....[0]....
.L_19131:
        /*016c*/ 	.word	0x000001a0


	//----- nvinfo : EIATTR_EXIT_INSTR_OFFSETS
	.align		4
.L_19132:
        /*0170*/ 	.byte	0x04, 0x1c
        /*0172*/ 	.short	(.L_19134 - .L_19133)


	//   ....[0]....
.L_19133:
        /*0174*/ 	.word	0x00000260


	//   ....[1]....
        /*0178*/ 	.word	0x00000d80


	//----- nvinfo : EIATTR_CRS_STACK_SIZE
	.align		4
.L_19134:
        /*017c*/ 	.byte	0x04, 0x1e
        /*017e*/ 	.short	(.L_19136 - .L_19135)
.L_19135:
        /*0180*/ 	.word	0x00000000


	//----- nvinfo : EIATTR_CBANK_PARAM_SIZE
	.align		4
.L_19136:
        /*0184*/ 	.byte	0x03, 0x19
        /*0186*/ 	.short	0x0040


	//----- nvinfo : EIATTR_PARAM_CBANK
	.align		4
        /*0188*/ 	.byte	0x04, 0x0a
        /*018a*/ 	.short	(.L_19138 - .L_19137)
	.align		4
.L_19137:
        /*018c*/ 	.word	index@(.nv.constant0._Z15SoftmaxWarpImplI24ElementwiseScaleMaskLoadIffbE11DirectStoreIffEfLi1ELi1ELi16ELi2ELb1EL9Algorithm0EEvT_T0_ll)
        /*0190*/ 	.short	0x0380
        /*0192*/ 	.short	0x0040


	//----- nvinfo : EIATTR_SW_WAR
	.align		4
.L_19138:
        /*0194*/ 	.byte	0x04, 0x36
        /*0196*/ 	.short	(.L_19140 - .L_19139)
.L_19139:
        /*0198*/ 	.word	0x00000008
.L_19140:


//--------------------- .nv.info._Z15SoftmaxWarpImplI24ElementwiseScaleMaskLoadIffbE11DirectStoreIffEfLi1ELi1ELi16ELi2ELb0EL9Algorithm0EEvT_T0_ll --------------------------
	.section	.nv.info._Z15SoftmaxWarpImplI24ElementwiseScaleMaskLoadIffbE11DirectStoreIffEfLi1ELi1ELi16ELi2ELb0EL9Algorithm0EEvT_T0_ll,"",@"SHT_CUDA_INFO"
	.sectionflags	@""
	.align	4


	//----- nvinfo : EIATTR_CUDA_API_VERSION
	.align		4
        /*0000*/ 	.byte	0x04, 0x37
        /*0002*/ 	.short	(.L_19142 - .L_19141)
.L_19141:
        /*0004*/ 	.word	0x00000082


	//----- nvinfo : EIATTR_KPARAM_INFO
	.align		4
.L_19142:
        /*0008*/ 	.byte	0x04, 0x17
        /*000a*/ 	.short	(.L_19144 - .L_19143)
.L_19143:
        /*000c*/ 	.word	0x00000000
        /*0010*/ 	.short	0x0003
        /*0012*/ 	.short	0x0038
        /*0014*/ 	.byte	0x00, 0xf0, 0x21, 0x00


	//----- nvinfo : EIATTR_KPARAM_INFO
	.align		4
.L_19144:
        /*0018*/ 	.byte	0x04, 0x17
        /*001a*/ 	.short	(.L_19146 - .L_19145)
.L_19145:
        /*001c*/ 	.word	0x00000000
        /*0020*/ 	.short	0x0002
        /*0022*/ 	.short	0x0030
        /*0024*/ 	.byte	0x00, 0xf0, 0x21, 0x00


	//----- nvinfo : EIATTR_KPARAM_INFO
	.align		4
.L_19146:
        /*0028*/ 	.byte	0x04, 0x17
        /*002a*/ 	.short	(.L_19148 - .L_19147)
.L_19147:
        /*002c*/ 	.word	0x00000000
        /*0030*/ 	.short	0x0001
        /*0032*/ 	.short	0x0020
        /*0034*/ 	.byte	0x00, 0xf0, 0x41, 0x00


	//----- nvinfo : EIATTR_KPARAM_INFO
	.align		4
.L_19148:
        /*0038*/ 	.byte	0x04, 0x17
        /*003a*/ 	.short	(.L_19150 - .L_19149)
.L_19149:
        /*003c*/ 	.word	0x00000000
        /*0040*/ 	.short	0x0000
        /*0042*/ 	.short	0x0000
        /*0044*/ 	.byte	0x00, 0xf0, 0x81, 0x00


	//----- nvinfo : EIATTR_SPARSE_MMA_MASK
	.align		4
.L_19150:
        /*0048*/ 	.byte	0x03, 0x50
        /*004a*/ 	.short	0x0000


	//----- nvinfo : EIATTR_MAXREG_COUNT
	.align		4
        /*004c*/ 	.byte	0x03, 0x1b
        /*004e*/ 	.short	0x00ff


	//----- nvinfo : EIATTR_EXTERNS
	.align		4
        /*0050*/ 	.byte	0x04, 0x0f
        /*0052*/ 	.short	(.L_19152 - .L_19151)


	//   ....[0]....
	.align		4
.L_19151:
        /*0054*/ 	.word	index@(__assertfail)


	//----- nvinfo : EIATTR_MERCURY_ISA_VERSION
	.align		4
.L_19152:
        /*0058*/ 	.byte	0x03, 0x5f
        /*005a*/ 	.short	0x0101


	//----- nvinfo : EIATTR_COOP_GROUP_MASK_REGIDS
	.align		4
        /*005c*/ 	.byte	0x04, 0x29
        /*005e*/ 	.short	(.L_19154 - .L_19153)


	//   ....[0]....
.L_19153:
        /*0060*/ 	.word	0xffffffff


	//   ....[1]....
        /*0064*/ 	.word	0xffffffff


	//   ....[2]....
        /*0068*/ 	.word	0xffffffff


	//   ....[3]....
        /*006c*/ 	.word	0xffffffff


	//   ....[4]....
        /*0070*/ 	.word	0xffffffff


	//   ....[5]....
        /*0074*/ 	.word	0xffffffff


	//   ....[6]....
        /*0078*/ 	.word	0xffffffff


	//   ....[7]....
        /*007c*/ 	.word	0xffffffff


	//   ....[8]....
        /*0080*/ 	.word	0xffffffff


	//   ....[9]....
        /*0084*/ 	.word	0xffffffff


	//   ....[10]....
        /*0088*/ 	.word	0xffffffff


	//   ....[11]....
        /*008c*/ 	.word	0xffffffff


	//   ....[12]....
        /*0090*/ 	.word	0xffffffff


	//   ....[13]....
        /*0094*/ 	.word	0xffffffff


	//   ....[14]....
        /*0098*/ 	.word	0xffffffff


	//   ....[15]....
        /*009c*/ 	.word	0xffffffff


	//   ....[16]....
        /*00a0*/ 	.word	0x0500000f


	//   ....[17]....
        /*00a4*/ 	.word	0x0500000f


	//   ....[18]....
        /*00a8*/ 	.word	0x0500000f


	//   ....[19]....
        /*00ac*/ 	.word	0x0500000f


	//   ....[20]....
        /*00b0*/ 	.word	0x0500000f


	//   ....[21]....
        /*00b4*/ 	.word	0x0500000f


	//   ....[22]....
        /*00b8*/ 	.word	0x0500000f


	//   ....[23]....
        /*00bc*/ 	.word	0x0500000f


	//   ....[24]....
        /*00c0*/ 	.word	0x0500000f


	//   ....[25]....
        /*00c4*/ 	.word	0x0500000f


	//   ....[26]....
        /*00c8*/ 	.word	0x0500000f


	//   ....[27]....
        /*00cc*/ 	.word	0x0500000f


	//   ....[28]....
        /*00d0*/ 	.word	0x0500000f


	//   ....[29]....
        /*00d4*/ 	.word	0x0500000f


	//   ....[30]....
        /*00d8*/ 	.word	0x0500000f


	//   ....[31]....
        /*00dc*/ 	.word	0x0500000f


	//----- nvinfo : EIATTR_COOP_GROUP_INSTR_OFFSETS
	.align		4
.L_19154:
        /*00e0*/ 	.byte	0x04, 0x28
        /*00e2*/ 	.short	(.L_19156 - .L_19155)


	//   ....[0]....
.L_19155:
        /*00e4*/ 	.word	0x000004a0


	//   ....[1]....
        /*00e8*/ 	.word	0x000004c0


	//   ....[2]....
        /*00ec*/ 	.word	0x000004f0


	//   ....[3]....
        /*00f0*/ 	.word	0x00000500


	//   ....[4]....
        /*00f4*/ 	.word	0x00000540


	//   ....[5]....
        /*00f8*/ 	.word	0x00000550


	//   ....[6]....
        /*00fc*/ 	.word	0x00000580


	//   ....[7]....
        /*0100*/ 	.word	0x00000590


	//   ....[8]....
        /*0104*/ 	.word	0x000006f0


	//   ....[9]....
        /*0108*/ 	.word	0x00000710


	//   ....[10]....
        /*010c*/ 	.word	0x00000730


	//   ....[11]....
        /*0110*/ 	.word	0x00000750


	//   ....[12]....
        /*0114*/ 	.word	0x00000770


	//   ....[13]....
        /*0118*/ 	.word	0x00000790


	//   ....[14]....
        /*011c*/ 	.word	0x000007b0


	//   ....[15]....
        /*0120*/ 	.word	0x000007d0


	//   ....[16]....
        /*0124*/ 	.word	0x00000b60


	//   ....[17]....
        /*0128*/ 	.word	0x00000be0


	//   ....[18]....
        /*012c*/ 	.word	0x00000c40


	//   ....[19]....
        /*0130*/ 	.word	0x00000cb0


	//   ....[20]....
        /*0134*/ 	.word	0x00000d10


	//   ....[21]....
        /*0138*/ 	.word	0x00000dd0


	//   ....[22]....
        /*013c*/ 	.word	0x00000e80


	//   ....[23]....
        /*0140*/ 	.word	0x00000f20


	//   ....[24]....
        /*0144*/ 	.word	0x00000f80


	//   ....[25]....
        /*0148*/ 	.word	0x00001060


	//   ....[26]....
        /*014c*/ 	.word	0x000010f0


	//   ....[27]....
        /*0150*/ 	.word	0x00001150


	//   ....[28]....
        /*0154*/ 	.word	0x000011b0


	//   ....[29]....
        /*0158*/ 	.word	0x00001230


	//   ....[30]....
        /*015c*/ 	.word	0x000012a0


	//   ....[31]....
        /*0160*/ 	.word	0x00001310


	//----- nvinfo : EIATTR_VRC_CTA_INIT_COUNT
	.align		4
.L_19156:
        /*0164*/ 	.byte	0x02, 0x4a
	.zero		1
	.zero		1


	//----- nvinfo : EIATTR_SYSCALL_OFFSETS
	.align		4
        /*0168*/ 	.byte	0x04, 0x46
        /*016a*/ 	.short	(.L_19158 - .L_19157)


	//   ....[0]....
.L_19157:
        /*016c*/ 	.word	0x00000170


	//----- nvinfo : EIATTR_EXIT_INSTR_OFFSETS
	.align		4
.L_19158:
        /*0170*/ 	.byte	0x04, 0x1c
        /*0172*/ 	.short	(.L_19160 - .L_19159)


	//   ....[0]....
.L_19159:
        /*0174*/ 	.word	0x00000230


	//   ....[1]....
        /*0178*/ 	.word	0x00000b00


	//----- nvinfo : EIATTR_CRS_STACK_SIZE
	.align		4
.L_19160:
        /*017c*/ 	.byte	0x04, 0x1e
        /*017e*/ 	.short	(.L_19162 - .L_19161)
.L_19161:
        /*0180*/ 	.word	0x00000000


	//----- nvinfo : EIATTR_CBANK_PARAM_SIZE
	.align		4
.L_19162:
        /*0184*/ 	.byte	0x03, 0x19
        /*0186*/ 	.short	0x0040


	//----- nvinfo : EIATTR_PARAM_CBANK
	.align		4
        /*0188*/ 	.byte	0x04, 0x0a
        /*018a*/ 	.short	(.L_19164 - .L_19163)
	.align		4
.L_19163:
        /*018c*/ 	.word	index@(.nv.constant0._Z15SoftmaxWarpImplI24ElementwiseScaleMaskLoadIffbE11DirectStoreIffEfLi1ELi1ELi16ELi2ELb0EL9Algorithm0EEvT_T0_ll)
        /*0190*/ 	.short	0x0380
        /*0192*/ 	.short	0x0040


	//----- nvinfo : EIATTR_SW_WAR
	.align		4
.L_19164:
        /*0194*/ 	.byte	0x04, 0x36
        /*0196*/ 	.short	(.L_19166 - .L_19165)
.L_19165:
        /*0198*/ 	.word	0x00000008
.L_19166:


//--------------------- .nv.info._Z15SoftmaxWarpImplI24ElementwiseScaleMaskLoadIffbE11DirectStoreIffEfLi1ELi1ELi8ELi1ELb1EL9Algorithm0EEvT_T0_ll --------------------------
	.section	.nv.info._Z15SoftmaxWarpImplI24ElementwiseScaleMaskLoadIffbE11DirectStoreIffEfLi1ELi1ELi8ELi1ELb1EL9Algorithm0EEvT_T0_ll,"",@"SHT_CUDA_INFO"
	.sectionflags	@""
	.align	4


	//----- nvinfo : EIATTR_CUDA_API_VERSION
	.align		4
        /*0000*/ 	.byte	0x04, 0x37
        /*0002*/ 	.short	(.L_19168 - .L_19167)
.L_19167:
        /*0004*/ 	.word	0x00000082


	//----- nvinfo : EIATTR_KPARAM_INFO
	.align		4
.L_19168:
        /*0008*/ 	.byte	0x04, 0x17
        /*000a*/ 	.short	(.L_19170 - .L_19169)
.L_19169:
        /*000c*/ 	.word	0x00000000
        /*0010*/ 	.short	0x0003
        /*0012*/ 	.short	0x0038
        /*0014*/ 	.byte	0x00, 0xf0, 0x21, 0x00


	//----- nvinfo : EIATTR_KPARAM_INFO
	.align		4
.L_19170:
        /*0018*/ 	.byte	0x04, 0x17
        /*001a*/ 	.short	(.L_19172 - .L_19171)
.L_19171:
        /*001c*/ 	.word	0x00000000
        /*0020*/ 	.short	0x0002
        /*0022*/ 	.short	0x0030
        /*0024*/ 	.byte	0x00, 0xf0, 0x21, 0x00


	//----- nvinfo : EIATTR_KPARAM_INFO
	.align		4
.L_19172:
        /*0028*/ 	.byte	0x04, 0x17
        /*002a*/ 	.short	(.L_19174 - .L_19173)
.L_19173:
        /*002c*/ 	.word	0x00000000
        /*0030*/ 	.short	0x0001
        /*0032*/ 	.short	0x0020
        /*0034*/ 	.byte	0x00, 0xf0, 0x41, 0x00


	//----- nvinfo : EIATTR_KPARAM_INFO
	.align		4
.L_19174:
        /*0038*/ 	.byte	0x04, 0x17
        /*003a*/ 	.short	(.L_19176 - .L_19175)
.L_19175:
        /*003c*/ 	.word	0x00000000
        /*0040*/ 	.short	0x0000
        /*0042*/ 	.short	0x0000
        /*0044*/ 	.byte	0x00, 0xf0, 0x81, 0x00


	//----- nvinfo : EIATTR_SPARSE_MMA_MASK
	.align		4
.L_19176:
        /*0048*/ 	.byte	0x03, 0x50
        /*004a*/ 	.short	0x0000


	//----- nvinfo : EIATTR_MAXREG_COUNT
	.align		4
        /*004c*/ 	.byte	0x03, 0x1b
        /*004e*/ 	.short	0x00ff


	//----- nvinfo : EIATTR_EXTERNS
	.align		4
        /*0050*/ 	.byte	0x04, 0x0f
        /*0052*/ 	.short	(.L_19178 - .L_19177)


	//   ....[0]....
	.align		4
.L_19177:
        /*0054*/ 	.word	index@(__assertfail)


	//----- nvinfo : EIATTR_MERCURY_ISA_VERSION
	.align		4
.L_19178:
        /*0058*/ 	.byte	0x03, 0x5f
        /*005a*/ 	.short	0x0101


	//----- nvinfo : EIATTR_COOP_GROUP_MASK_REGIDS
	.align		4
        /*005c*/ 	.byte	0x04, 0x29
        /*005e*/ 	.short	(.L_19180 - .L_19179)


	//   ....[0]....
.L_19179:
        /*0060*/ 	.word	0xffffffff


	//   ....[1]....
        /*0064*/ 	.word	0xffffffff


	//   ....[2]....
        /*0068*/ 	.word	0xffffffff


	//   ....[3]....
        /*006c*/ 	.word	0xffffffff


	//   ....[4]....
        /*0070*/ 	.word	0xffffffff


	//   ....[5]....
        /*0074*/ 	.word	0xffffffff


	//   ....[6]....
        /*0078*/ 	.word	0xffffffff


	//   ....[7]....
        /*007c*/ 	.word	0xffffffff


	//   ....[8]....
        /*0080*/ 	.word	0xffffffff


	//   ....[9]....
        /*0084*/ 	.word	0xffffffff


	//   ....[10]....
        /*0088*/ 	.word	0xffffffff


	//   ....[11]....
        /*008c*/ 	.word	0xffffffff


	//   ....[12]....
        /*0090*/ 	.word	0xffffffff


	//   ....[13]....
        /*0094*/ 	.word	0xffffffff


	//   ....[14]....
        /*0098*/ 	.word	0xffffffff


	//   ....[15]....
        /*009c*/ 	.word	0xffffffff


	//   ....[16]....
        /*00a0*/ 	.word	0xffffffff


	//   ....[17]....
        /*00a4*/ 	.word	0xffffffff


	//   ....[18]....
        /*00a8*/ 	.word	0x0500000f


	//   ....[19]....
        /*00ac*/ 	.word	0x0500000f


	//   ....[20]....
        /*00b0*/ 	.word	0x0500000f


	//   ....[21]....
        /*00b4*/ 	.word	0x0500000f


	//   ....[22]....
        /*00b8*/ 	.word	0x0500000f


	//   ....[23]....
        /*00bc*/ 	.word	0x0500000f


	//   ....[24]....
        /*00c0*/ 	.word	0x0500000f


	//   ....[25]....
        /*00c4*/ 	.word	0x0500000f


	//   ....[26]....
        /*00c8*/ 	.word	0x0500000f


	//   ....[27]....
        /*00cc*/ 	.word	0x0500000f


	//   ....[28]....
        /*00d0*/ 	.word	0x0500000f


	//   ....[29]....
        /*00d4*/ 	.word	0x0500000f


	//   ....[30]....
        /*00d8*/ 	.word	0x0500000f


	//   ....[31]....
        /*00dc*/ 	.word	0x0500000f


	//   ....[32]....
        /*00e0*/ 	.word	0x0500000f


	//   ....[33]....
        /*00e4*/ 	.word	0x0500000f


	//   ....[34]....
        /*00e8*/ 	.word	0x0500000f


	//   ....[35]....
        /*00ec*/ 	.word	0x0500000f


	//----- nvinfo : EIATTR_COOP_GROUP_INSTR_OFFSETS
	.align		4
.L_19180:
        /*00f0*/ 	.byte	0x04, 0x28
        /*00f2*/ 	.short	(.L_19182 - .L_19181)


	//   ....[0]....
.L_19181:
        /*00f4*/ 	.word	0x00000760


	//   ....[1]....
        /*00f8*/ 	.word	0x000007a0


	//   ....[2]....
        /*00fc*/ 	.word	0x000007c0


	//   ....[3]....
        /*0100*/ 	.word	0x00000880


	//   ....[4]....
        /*0104*/ 	.word	0x000008a0


	//   ....[5]....
        /*0108*/ 	.word	0x000008c0


	//   ....[6]....
        /*010c*/ 	.word	0x00000ce0


	//   ....[7]....
        /*0110*/ 	.word	0x00000d20


	//   ....[8]....
        /*0114*/ 	.word	0x00000d40


	//   ....[9]....
        /*0118*/ 	.word	0x00000e00


	//   ....[10]....
        /*011c*/ 	.word	0x00000e20


	//   ....[11]....
        /*0120*/ 	.word	0x00000e40


	//   ....[12]....
        /*0124*/ 	.word	0x00001220


	//   ....[13]....
        /*0128*/ 	.word	0x00001260


	//   ....[14]....
        /*012c*/ 	.word	0x00001280


	//   ....[15]....
        /*0130*/ 	.word	0x00001340


	//   ....[16]....
        /*0134*/ 	.word	0x00001360


	//   ....[17]....
        /*0138*/ 	.word	0x00001380


	//   ....[18]....
        /*013c*/ 	.word	0x00001620


	//   ....[19]....
        /*0140*/ 	.word	0x00001680


	//   ....[20]....
        /*0144*/ 	.word	0x000016f0


	//   ....[21]....
        /*0148*/ 	.word	0x000017e0


	//   ....[22]....
        /*014c*/ 	.word	0x00001840


	//   ....[23]....
        /*0150*/ 	.word	0x000018a0


	//   ....[24]....
        /*0154*/ 	.word	0x00001920


	//   ....[25]....
        /*0158*/ 	.word	0x000019c0


	//   ....[26]....
        /*015c*/ 	.word	0x00001a20


	//   ....[27]....
        /*0160*/ 	.word	0x00001b10


	//   ....[28]....
        /*0164*/ 	.word	0x00001b70


	//   ....[29]....
        /*0168*/ 	.word	0x00001bd0


	//   ....[30]....
        /*016c*/ 	.word	0x00001c50


	//   ....[31]....
        /*0170*/ 	.word	0x00001cf0


	//   ....[32]....
        /*0174*/ 	.word	0x00001d50


	//   ....[33]....
        /*0178*/ 	.word	0x00001e40


	//   ....[34]....
        /*017c*/ 	.word	0x00001ea0


	//   ....[35]....
        /*0180*/ 	.word	0x00001f00


	//----- nvinfo : EIATTR_VRC_CTA_INIT_COUNT
	.align		4
.L_19182:
        /*0184*/ 	.byte	0x02, 0x4a
	.zero		1
	.zero		1


	//----- nvinfo : EIATTR_SYSCALL_OFFSETS
	.align		4
        /*0188*/ 	.byte	0x04, 0x46
        /*018a*/ 	.short	(.L_19184 - .L_19183)


	//   ....[0]....
.L_19183:
        /*018c*/ 	.word	0x00000170


	//----- nvinfo : EIATTR_EXIT_INSTR_OFFSETS
	.align		4
.L_19184:
        /*0190*/ 	.byte	0x04, 0x1c
        /*0192*/ 	.short	(.L_19186 - .L_19185)


	//   ....[0]....
.L_19185:
        /*0194*/ 	.word	0x00000220


	//   ....[1]....
        /*0198*/ 	.word	0x00000ae0


	//   ....[2]....
        /*019c*/ 	.word	0x000015c0


	//----- nvinfo : EIATTR_CRS_STACK_SIZE
	.align		4
.L_19186:
        /*01a0*/ 	.byte	0x04, 0x1e
        /*01a2*/ 	.short	(.L_19188 - .L_19187)
.L_19187:
        /*01a4*/ 	.word	0x00000000


	//----- nvinfo : EIATTR_CBANK_PARAM_SIZE
	.align		4
.L_19188:
        /*01a8*/ 	.byte	0x03, 0x19
        /*01aa*/ 	.short	0x0040


	//----- nvinfo : EIATTR_PARAM_CBANK
	.align		4
        /*01ac*/ 	.byte	0x04, 0x0a
        /*01ae*/ 	.short	(.L_19190 - .L_19189)
	.align		4
.L_19189:
        /*01b0*/ 	.word	index@(.nv.constant0._Z15SoftmaxWarpImplI24ElementwiseScaleMaskLoadIffbE11DirectStoreIffEfLi1ELi1ELi8ELi1ELb1EL9Algorithm0EEvT_T0_ll)
        /*01b4*/ 	.short	0x0380
        /*01b6*/ 	.short	0x0040


	//----- nvinfo : EIATTR_SW_WAR
	.align		4
.L_19190:
        /*01b8*/ 	.byte	0x04, 0x36
        /*01ba*/ 	.short	(.L_19192 - .L_19191)
.L_19191:
        /*01bc*/ 	.word	0x00000008
.L_19192:


//--------------------- .nv.info._Z15SoftmaxWarpImplI24ElementwiseScaleMaskLoadIffbE11DirectStoreIffEfLi1ELi1ELi8ELi1ELb0EL9Algorithm0EEvT_T0_ll --------------------------
	.section	.nv.info._Z15SoftmaxWarpImplI24ElementwiseScaleMaskLoadIffbE11DirectStoreIffEfLi1ELi1ELi8ELi1ELb0EL9Algorithm0EEvT_T0_ll,"",@"SHT_CUDA_INFO"
	.sectionflags	@""
	.align	4


	//----- nvinfo : EIATTR_CUDA_API_VERSION
	.align		4
        /*0000*/ 	.byte	0x04, 0x37
        /*0002*/ 	.short	(.L_19194 - .L_19193)
.L_19193:
        /*0004*/ 	.word	0x00000082


	//----- nvinfo : EIATTR_KPARAM_INFO
	.align		4
.L_19194:
        /*0008*/ 	.byte	0x04, 0x17
        /*000a*/ 	.short	(.L_19196 - .L_19195)
.L_19195:
        /*000c*/ 	.word	0x00000000
        /*0010*/ 	.short	0x0003
        /*0012*/ 	.short	0x0038
        /*0014*/ 	.byte	0x00, 0xf0, 0x21, 0x00


	//----- nvinfo : EIATTR_KPARAM_INFO
	.align		4
.L_19196:
        /*0018*/ 	.byte	0x04, 0x17
        /*001a*/ 	.short	(.L_19198 - .L_19197)
.L_19197:
        /*001c*/ 	.word	0x00000000
        /*0020*/ 	.short	0x0002
        /*0022*/ 	.short	0x0030
        /*0024*/ 	.byte	0x00, 0xf0, 0x21, 0x00


	//----- nvinfo : EIATTR_KPARAM_INFO
	.align		4
.L_19198:
        /*0028*/ 	.byte	0x04, 0x17
        /*002a*/ 	.short	(.L_19200 - .L_19199)
.L_19199:
        /*002c*/ 	.word	0x00000000
        /*0030*/ 	.short	0x0001
        /*0032*/ 	.short	0x0020
        /*0034*/ 	.byte	0x00, 0xf0, 0x41, 0x00


	//----- nvinfo : EIATTR_KPARAM_INFO
	.align		4
.L_19200:
        /*0038*/ 	.byte	0x04, 0x17
        /*003a*/ 	.short	(.L_19202 - .L_19201)
.L_19201:
        /*003c*/ 	.word	0x00000000
        /*0040*/ 	.short	0x0000
        /*0042*/ 	.short	0x0000
        /*0044*/ 	.byte	0x00, 0xf0, 0x81, 0x00


	//----- nvinfo : EIATTR_SPARSE_MMA_MASK
	.align		4
.L_19202:
        /*0048*/ 	.byte	0x03, 0x50
        /*004a*/ 	.short	0x0000


	//----- nvinfo : EIATTR_MAXREG_COUNT
	.align		4
        /*004c*/ 	.byte	0x03, 0x1b
        /*004e*/ 	.short	0x00ff


	//----- nvinfo : EIATTR_EXTERNS
	.align		4
        /*0050*/ 	.byte	0x04, 0x0f
        /*0052*/ 	.short	(.L_19204 - .L_19203)


	//   ....[0]....
	.align		4
.L_19203:
        /*0054*/ 	.word	index@(__assertfail)


	//----- nvinfo : EIATTR_MERCURY_ISA_VERSION
	.align		4
.L_19204:
        /*0058*/ 	.byte	0x03, 0x5f
        /*005a*/ 	.short	0x0101


	//----- nvinfo : EIATTR_COOP_GROUP_MASK_REGIDS
	.align		4
        /*005c*/ 	.byte	0x04, 0x29
        /*005e*/ 	.short	(.L_19206 - .L_19205)


	//   ....[0]....
.L_19205:
        /*0060*/ 	.word	0xffffffff


	//   ....[1]....
        /*0064*/ 	.word	0xffffffff


	//   ....[2]....
        /*0068*/ 	.word	0xffffffff


	//   ....[3]....
        /*006c*/ 	.word	0xffffffff


	//   ....[4]....
        /*0070*/ 	.word	0xffffffff


	//   ....[5]....
        /*0074*/ 	.word	0xffffffff


	//   ....[6]....
        /*0078*/ 	.word	0xffffffff


	//   ....[7]....
        /*007c*/ 	.word	0xffffffff


	//   ....[8]....
        /*0080*/ 	.word	0xffffffff


	//   ....[9]....
        /*0084*/ 	.word	0xffffffff


	//   ....[10]....
        /*0088*/ 	.word	0xffffffff


	//   ....[11]....
        /*008c*/ 	.word	0xffffffff


	//   ....[12]....
        /*0090*/ 	.word	0xffffffff


	//   ....[13]....
        /*0094*/ 	.word	0xffffffff


	//   ....[14]....
        /*0098*/ 	.word	0xffffffff


	//   ....[15]....
        /*009c*/ 	.word	0xffffffff


	//   ....[16]....
        /*00a0*/ 	.word	0xffffffff


	//   ....[17]....
        /*00a4*/ 	.word	0xffffffff


	//   ....[18]....
        /*00a8*/ 	.word	0x0500000f


	//   ....[19]....
        /*00ac*/ 	.word	0x0500000f


	//   ....[20]....
        /*00b0*/ 	.word	0x0500000f


	//   ....[21]....
        /*00b4*/ 	.word	0x0500000f


	//   ....[22]....
        /*00b8*/ 	.word	0x0500000f


	//   ....[23]....
        /*00bc*/ 	.word	0x0500000f


	//   ....[24]....
        /*00c0*/ 	.word	0x0500000f


	//   ....[25]....
        /*00c4*/ 	.word	0x0500000f


	//   ....[26]....
        /*00c8*/ 	.word	0x0500000f


	//   ....[27]....
        /*00cc*/ 	.word	0x0500000f


	//   ....[28]....
        /*00d0*/ 	.word	0x0500000f


	//   ....[29]....
        /*00d4*/ 	.word	0x0500000f


	//   ....[30]....
        /*00d8*/ 	.word	0x0500000f


	//   ....[31]....
        /*00dc*/ 	.word	0x0500000f


	//   ....[32]....
        /*00e0*/ 	.word	0x0500000f


	//   ....[33]....
        /*00e4*/ 	.word	0x0500000f


	//   ....[34]....
        /*00e8*/ 	.word	0x0500000f


	//   ....[35]....
        /*00ec*/ 	.word	0x0500000f


	//----- nvinfo : EIATTR_COOP_GROUP_INSTR_OFFSETS
	.align		4
.L_19206:
        /*00f0*/ 	.byte	0x04, 0x28
        /*00f2*/ 	.short	(.L_19208 - .L_19207)


	//   ....[0]....
.L_19207:
        /*00f4*/ 	.word	0x000006d0


	//   ....[1]....
        /*00f8*/ 	.word	0x00000710


	//   ....[2]....
        /*00fc*/ 	.word	0x00000730


	//   ....[3]....
        /*0100*/ 	.word	0x000007f0


	//   ....[4]....
        /*0104*/ 	.word	0x00000810


	//   ....[5]....
        /*0108*/ 	.word	0x00000830


	//   ....[6]....
        /*010c*/ 	.word	0x00000bc0


	//   ....[7]....
        /*0110*/ 	.word	0x00000c00


	//   ....[8]....
        /*0114*/ 	.word	0x00000c20


	//   ....[9]....
        /*0118*/ 	.word	0x00000ce0


	//   ....[10]....
        /*011c*/ 	.word	0x00000d00


	//   ....[11]....
        /*0120*/ 	.word	0x00000d20


	//   ....[12]....
        /*0124*/ 	.word	0x00001040


	//   ....[13]....
        /*0128*/ 	.word	0x00001080


	//   ....[14]....
        /*012c*/ 	.word	0x000010a0


	//   ....[15]....
        /*0130*/ 	.word	0x00001160


	//   ....[16]....
        /*0134*/ 	.word	0x00001180


	//   ....[17]....
        /*0138*/ 	.word	0x000011a0


	//   ....[18]....
        /*013c*/ 	.word	0x00001420


	//   ....[19]....
        /*0140*/ 	.word	0x00001480


	//   ....[20]....
        /*0144*/ 	.word	0x000014f0


	//   ....[21]....
        /*0148*/ 	.word	0x000015e0


	//   ....[22]....
        /*014c*/ 	.word	0x00001640


	//   ....[23]....
        /*0150*/ 	.word	0x000016a0


	//   ....[24]....
        /*0154*/ 	.word	0x00001720


	//   ....[25]....
        /*0158*/ 	.word	0x000017c0


	//   ....[26]....
        /*015c*/ 	.word	0x00001820


	//   ....[27]....
        /*0160*/ 	.word	0x00001910


	//   ....[28]....
        /*0164*/ 	.word	0x00001970


	//   ....[29]....
        /*0168*/ 	.word	0x000019d0


	//   ....[30]....
        /*016c*/ 	.word	0x00001a50


	//   ....[31]....
        /*0170*/ 	.word	0x00001af0


	//   ....[32]....
        /*0174*/ 	.word	0x00001b50


	//   ....[33]....
        /*0178*/ 	.word	0x00001c40


	//   ....[34]....
        /*017c*/ 	.word	0x00001ca0


	//   ....[35]....
        /*0180*/ 	.word	0x00001d00


	//----- nvinfo : EIATTR_VRC_CTA_INIT_COUNT
	.align		4
.L_19208:
        /*0184*/ 	.byte	0x02, 0x4a
	.zero		1
	.zero		1


	//----- nvinfo : EIATTR_SYSCALL_OFFSETS
	.align		4
        /*0188*/ 	.byte	0x04, 0x46
        /*018a*/ 	.short	(.L_19210 - .L_19209)


	//   ....[0]....
.L_19209:
        /*018c*/ 	.word	0x00000190


	//----- nvinfo : EIATTR_EXIT_INSTR_OFFSETS
	.align		4
.L_19210:
        /*0190*/ 	.byte	0x04, 0x1c
        /*0192*/ 	.short	(.L_19212 - .L_19211)


	//   ....[0]....
.L_19211:
        /*0194*/ 	.word	0x00000240


	//   ....[1]....
        /*0198*/ 	.word	0x00000a40


	//   ....[2]....
        /*019c*/ 	.word	0x000013c0


	//----- nvinfo : EIATTR_CRS_STACK_SIZE
	.align		4
.L_19212:
        /*01a0*/ 	.byte	0x04, 0x1e
        /*01a2*/ 	.short	(.L_19214 - .L_19213)
.L_19213:
        /*01a4*/ 	.word	0x00000000


	//----- nvinfo : EIATTR_CBANK_PARAM_SIZE
	.align		4
.L_19214:
        /*01a8*/ 	.byte	0x03, 0x19
        /*01aa*/ 	.short	0x0040


	//----- nvinfo : EIATTR_PARAM_CBANK
	.align		4
        /*01ac*/ 	.byte	0x04, 0x0a
        /*01ae*/ 	.short	(.L_19216 - .L_19215)
	.align		4
.L_19215:
        /*01b0*/ 	.word	index@(.nv.constant0._Z15SoftmaxWarpImplI24ElementwiseScaleMaskLoadIffbE11DirectStoreIffEfLi1ELi1ELi8ELi1ELb0EL9Algorithm0EEvT_T0_ll)
        /*01b4*/ 	.short	0x0380
        /*01b6*/ 	.short	0x0040


	//----- nvinfo : EIATTR_SW_WAR
	.align		4
.L_19216:
        /*01b8*/ 	.byte	0x04, 0x36
        /*01ba*/ 	.short	(.L_19218 - .L_19217)
.L_19217:
        /*01bc*/ 	.word	0x00000008
.L_19218:


//--------------------- .nv.info._Z15SoftmaxWarpImplI24ElementwiseScaleMaskLoadIffbE11DirectStoreIffEfLi1ELi1ELi8ELi2ELb1EL9Algorithm0EEvT_T0_ll --------------------------
	.section	.nv.info._Z15SoftmaxWarpImplI24ElementwiseScaleMaskLoadIffbE11DirectStoreIffEfLi1ELi1ELi8ELi2ELb1EL9Algorithm0EEvT_T0_ll,"",@"SHT_CUDA_INFO"
	.sectionflags	@""
	.align	4


	//----- nvinfo : EIATTR_CUDA_API_VERSION
	.align		4
        /*0000*/ 	.byte	0x04, 0x37
        /*0002*/ 	.short	(.L_19220 - .L_19219)
.L_19219:
        /*0004*/ 	.word	0x00000082


	//----- nvinfo : EIATTR_KPARAM_INFO
	.align		4
.L_19220:
        /*0008*/ 	.byte	0x04, 0x17
        /*000a*/ 	.short	(.L_19222 - .L_19221)
.L_19221:
        /*000c*/ 	.word	0x00000000
        /*0010*/ 	.short	0x0003
        /*0012*/ 	.short	0x0038
        /*0014*/ 	.byte	0x00, 0xf0, 0x21, 0x00


	//----- nvinfo : EIATTR_KPARAM_INFO
	.align		4
.L_19222:
        /*0018*/ 	.byte	0x04, 0x17
        /*001a*/ 	.short	(.L_19224 - .L_19223)
.L_19223:
        /*001c*/ 	.word	0x00000000
        /*0020*/ 	.short	0x0002
        /*0022*/ 	.short	0x0030
        /*0024*/ 	.byte	0x00, 0xf0, 0x21, 0x00


	//----- nvinfo : EIATTR_KPARAM_INFO
	.align		4
.L_19224:
        /*0028*/ 	.byte	0x04, 0x17
        /*002a*/ 	.short	(.L_19226 - .L_19225)
.L_19225:
        /*002c*/ 	.word	0x00000000
        /*0030*/ 	.short	0x0001
        /*0032*/ 	.short	0x0020
        /*0034*/ 	.byte	0x00, 0xf0, 0x41, 0x00


	//----- nvinfo : EIATTR_KPARAM_INFO
	.align		4
.L_19226:
        /*0038*/ 	.byte	0x04, 0x17
        /*003a*/ 	.short	(.L_19228 - .L_19227)
.L_19227:
        /*003c*/ 	.word	0x00000000
        /*0040*/ 	.short	0x0000
        /*0042*/ 	.short	0x0000
        /*0044*/ 	.byte	0x00, 0xf0, 0x81, 0x00


	//----- nvinfo : EIATTR_SPARSE_MMA_MASK
	.align		4
.L_19228:
        /*0048*/ 	.byte	0x03, 0x50
        /*004a*/ 	.short	0x0000


	//----- nvinfo : EIATTR_MAXREG_COUNT
	.align		4
        /*004c*/ 	.byte	0x03, 0x1b
        /*004e*/ 	.short	0x00ff


	//----- nvinfo : EIATTR_EXTERNS
	.align		4
        /*0050*/ 	.byte	0x04, 0x0f
        /*0052*/ 	.short	(.L_19230 - .L_19229)


	//   ....[0]....
	.align		4
.L_19229:
        /*0054*/ 	.word	index@(__assertfail)


	//----- nvinfo : EIATTR_MERCURY_ISA_VERSION
	.align		4
.L_19230:
        /*0058*/ 	.byte	0x03, 0x5f
        /*005a*/ 	.short	0x0101


	//----- nvinfo : EIATTR_COOP_GROUP_MASK_REGIDS
	.align		4
        /*005c*/ 	.byte	0x04, 0x29
        /*005e*/ 	.short	(.L_19232 - .L_19231)


	//   ....[0]....
.L_19231:
        /*0060*/ 	.word	0xffffffff


	//   ....[1]....
        /*0064*/ 	.word	0xffffffff


	//   ....[2]....
        /*0068*/ 	.word	0xffffffff


	//   ....[3]....
        /*006c*/ 	.word	0xffffffff


	//   ....[4]....
        /*0070*/ 	.word	0xffffffff


	//   ....[5]....
        /*0074*/ 	.word	0xffffffff


	//   ....[6]....
        /*0078*/ 	.word	0xffffffff


	//   ....[7]....
        /*007c*/ 	.word	0xffffffff


	//   ....[8]....
        /*0080*/ 	.word	0xffffffff


	//   ....[9]....
        /*0084*/ 	.word	0xffffffff


	//   ....[10]....
        /*0088*/ 	.word	0xffffffff


	//   ....[11]....
        /*008c*/ 	.word	0xffffffff


	//   ....[12]....
        /*0090*/ 	.word	0x0500000f


	//   ....[13]....
        /*0094*/ 	.word	0x0500000f


	//   ....[14]....
        /*0098*/ 	.word	0x0500000f


	//   ....[15]....
        /*009c*/ 	.word	0x0500000f


	//   ....[16]....
        /*00a0*/ 	.word	0x0500000f


	//   ....[17]....
        /*00a4*/ 	.word	0x0500000f


	//   ....[18]....
        /*00a8*/ 	.word	0x0500000f


	//   ....[19]....
        /*00ac*/ 	.word	0x0500000f


	//   ....[20]....
        /*00b0*/ 	.word	0x0500000f


	//   ....[21]....
        /*00b4*/ 	.word	0x0500000f


	//   ....[22]....
        /*00b8*/ 	.word	0x0500000f


	//   ....[23]....
        /*00bc*/ 	.word	0x0500000f


	//----- nvinfo : EIATTR_COOP_GROUP_INSTR_OFFSETS
	.align		4
.L_19232:
        /*00c0*/ 	.byte	0x04, 0x28
        /*00c2*/ 	.short	(.L_19234 - .L_19233)


	//   ....[0]....
.L_19233:
        /*00c4*/ 	.word	0x00000640


	//   ....[1]....
        /*00c8*/ 	.word	0x00000660


	//   ....[2]....
        /*00cc*/ 	.word	0x00000690


	//   ....[3]....
        /*00d0*/ 	.word	0x000006a0


	//   ....[4]....
        /*00d4*/ 	.word	0x000006e0


	//   ....[5]....
        /*00d8*/ 	.word	0x000006f0


	//   ....[6]....
        /*00dc*/ 	.word	0x00000850


	//   ....[7]....
        /*00e0*/ 	.word	0x00000870


	//   ....[8]....
        /*00e4*/ 	.word	0x00000890


	//   ....[9]....
        /*00e8*/ 	.word	0x000008b0


	//   ....[10]....
        /*00ec*/ 	.word	0x000008d0


	//   ....[11]....
        /*00f0*/ 	.word	0x000008f0


	//   ....[12]....
        /*00f4*/ 	.word	0x00000d70


	//   ....[13]....
        /*00f8*/ 	.word	0x00000df0


	//   ....[14]....
        /*00fc*/ 	.word	0x00000e50


	//   ....[15]....
        /*0100*/ 	.word	0x00000eb0


	//   ....[16]....
        /*0104*/ 	.word	0x00000f70


	//   ....[17]....
        /*0108*/ 	.word	0x00001050


	//   ....[18]....
        /*010c*/ 	.word	0x000010c0


	//   ....[19]....
        /*0110*/ 	.word	0x000011b0


	//   ....[20]....
        /*0114*/ 	.word	0x00001230


	//   ....[21]....
        /*0118*/ 	.word	0x00001290


	//   ....[22]....
        /*011c*/ 	.word	0x00001310


	//   ....[23]....
        /*0120*/ 	.word	0x00001380


	//----- nvinfo : EIATTR_VRC_CTA_INIT_COUNT
	.align		4
.L_19234:
        /*0124*/ 	.byte	0x02, 0x4a
	.zero		1
	.zero		1


	//----- nvinfo : EIATTR_SYSCALL_OFFSETS
	.align		4
        /*0128*/ 	.byte	0x04, 0x46
        /*012a*/ 	.short	(.L_19236 - .L_19235)


	//   ....[0]....
.L_19235:
        /*012c*/ 	.word	0x000001a0


	//----- nvinfo : EIATTR_EXIT_INSTR_OFFSETS
	.align		4
.L_19236:
        /*0130*/ 	.byte	0x04, 0x1c
        /*0132*/ 	.short	(.L_19238 - .L_19237)


	//   ....[0]....
.L_19237:
        /*0134*/ 	.word	0x00000260


	//   ....[1]....
        /*0138*/ 	.word	0x00000d10


	//----- nvinfo : EIATTR_CRS_STACK_SIZE
	.align		4
.L_19238:
        /*013c*/ 	.byte	0x04, 0x1e
        /*013e*/ 	.short	(.L_19240 - .L_19239)
.L_19239:
        /*0140*/ 	.word	0x00000000


	//----- nvinfo : EIATTR_CBANK_PARAM_SIZE
	.align		4
.L_19240:
        /*0144*/ 	.byte	0x03, 0x19
        /*0146*/ 	.short	0x0040


	//----- nvinfo : EIATTR_PARAM_CBANK
	.align		4
        /*0148*/ 	.byte	0x04, 0x0a
        /*014a*/ 	.short	(.L_19242 - .L_19241)
	.align		4
.L_19241:
        /*014c*/ 	.word	index@(.nv.constant0._Z15SoftmaxWarpImplI24ElementwiseScaleMaskLoadIffbE11DirectStoreIffEfLi1ELi1ELi8ELi2ELb1EL9Algorithm0EEvT_T0_ll)
        /*0150*/ 	.short	0x0380
        /*0152*/ 	.short	0x0040


	//----- nvinfo : EIATTR_SW_WAR
	.align		4
.L_19242:
        /*0154*/ 	.byte	0x04, 0x36
        /*0156*/ 	.short	(.L_19244 - .L_19243)
.L_19243:
        /*0158*/ 	.word	0x00000008
.L_19244:


//--------------------- .nv.info._Z15SoftmaxWarpImplI24ElementwiseScaleMaskLoadIffbE11DirectStoreIffEfLi1ELi1ELi8ELi2ELb0EL9Algorithm0EEvT_T0_ll --------------------------
	.section	.nv.info._Z15SoftmaxWarpImplI24ElementwiseScaleMaskLoadIffbE11DirectStoreIffEfLi1ELi1ELi8ELi2ELb0EL9Algorithm0EEvT_T0_ll,"",@"SHT_CUDA_INFO"
	.sectionflags	@""
	.align	4


	//----- nvinfo : EIATTR_CUDA_API_VERSION
	.align		4
        /*0000*/ 	.byte	0x04, 0x37
        /*0002*/ 	.short	(.L_19246 - .L_19245)
.L_19245:
        /*0004*/ 	.word	0x00000082


	//----- nvinfo : EIATTR_KPARAM_INFO
	.align		4
.L_19246:
        /*0008*/ 	.byte	0x04, 0x17
        /*000a*/ 	.short	(.L_19248 - .L_19247)
.L_19247:
        /*000c*/ 	.word	0x00000000
        /*0010*/ 	.short	0x0003
        /*0012*/ 	.short	0x0038
        /*0014*/ 	.byte	0x00, 0xf0, 0x21, 0x00


	//----- nvinfo : EIATTR_KPARAM_INFO
	.align		4
.L_19248:
        /*0018*/ 	.byte	0x04, 0x17
        /*001a*/ 	.short	(.L_19250 - .L_19249)
.L_19249:
        /*001c*/ 	.word	0x00000000
        /*0020*/ 	.short	0x0002
        /*0022*/ 	.short	0x0030
        /*0024*/ 	.byte	0x00, 0xf0, 0x21, 0x00


	//----- nvinfo : EIATTR_KPARAM_INFO
	.align		4
.L_19250:
        /*0028*/ 	.byte	0x04, 0x17
        /*002a*/ 	.short	(.L_19252 - .L_19251)
.L_19251:
        /*002c*/ 	.word	0x00000000
        /*0030*/ 	.short	0x0001
        /*0032*/ 	.short	0x0020
        /*0034*/ 	.byte	0x00, 0xf0, 0x41, 0x00


	//----- nvinfo : EIATTR_KPARAM_INFO
	.align		4
.L_19252:
        /*0038*/ 	.byte	0x04, 0x17
        /*003a*/ 	.short	(.L_19254 - .L_19253)
.L_19253:
        /*003c*/ 	.word	0x00000000
        /*0040*/ 	.short	0x0000
        /*0042*/ 	.short	0x0000
        /*0044*/ 	.byte	0x00, 0xf0, 0x81, 0x00


	//----- nvinfo : EIATTR_SPARSE_MMA_MASK
	.align		4
.L_19254:
        /*0048*/ 	.byte	0x03, 0x50
        /*004a*/ 	.short	0x0000


	//----- nvinfo : EIATTR_MAXREG_COUNT
	.align		4
        /*004c*/ 	.byte	0x03, 0x1b
        /*004e*/ 	.short	0x00ff


	//----- nvinfo : EIATTR_EXTERNS
	.align		4
        /*0050*/ 	.byte	0x04, 0x0f
        /*0052*/ 	.short	(.L_19256 - .L_19255)


	//   ....[0]....
	.align		4
.L_19255:
        /*0054*/ 	.word	index@(__assertfail)


	//----- nvinfo : EIATTR_MERCURY_ISA_VERSION
	.align		4
.L_19256:
        /*0058*/ 	.byte	0x03, 0x5f
        /*005a*/ 	.short	0x0101


	//----- nvinfo : EIATTR_COOP_GROUP_MASK_REGIDS
	.align		4
        /*005c*/ 	.byte	0x04, 0x29
        /*005e*/ 	.short	(.L_19258 - .L_19257)


	//   ....[0]....
.L_19257:
        /*0060*/ 	.word	0xffffffff


	//   ....[1]....
        /*0064*/ 	.word	0xffffffff


	//   ....[2]....
        /*0068*/ 	.word	0xffffffff


	//   ....[3]....
        /*006c*/ 	.word	0xffffffff


	//   ....[4]....
        /*0070*/ 	.word	0xffffffff


	//   ....[5]....
        /*0074*/ 	.word	0xffffffff


	//   ....[6]....
        /*0078*/ 	.word	0xffffffff


	//   ....[7]....
        /*007c*/ 	.word	0xffffffff


	//   ....[8]....
        /*0080*/ 	.word	0xffffffff


	//   ....[9]....
        /*0084*/ 	.word	0xffffffff


	//   ....[10]....
        /*0088*/ 	.word	0xffffffff


	//   ....[11]....
        /*008c*/ 	.word	0xffffffff


	//   ....[12]....
        /*0090*/ 	.word	0x0500000f


	//   ....[13]....
        /*0094*/ 	.word	0x0500000f


	//   ....[14]....
        /*0098*/ 	.word	0x0500000f


	//   ....[15]....
        /*009c*/ 	.word	0x0500000f


	//   ....[16]....
        /*00a0*/ 	.word	0x0500000f


	//   ....[17]....
        /*00a4*/ 	.word	0x0500000f


	//   ....[18]....
        /*00a8*/ 	.word	0x0500000f


	//   ....[19]....
        /*00ac*/ 	.word	0x0500000f


	//   ....[20]....
        /*00b0*/ 	.word	0x0500000f


	//   ....[21]....
        /*00b4*/ 	.word	0x0500000f


	//   ....[22]....
        /*00b8*/ 	.word	0x0500000f


	//   ....[23]....
        /*00bc*/ 	.word	0x0500000f


	//----- nvinfo : EIATTR_COOP_GROUP_INSTR_OFFSETS
	.align		4
.L_19258:
        /*00c0*/ 	.byte	0x04, 0x28
        /*00c2*/ 	.short	(.L_19260 - .L_19259)


	//   ....[0]....
.L_19259:
        /*00c4*/ 	.word	0x000004a0


	//   ....[1]....
        /*00c8*/ 	.word	0x000004d0


	//   ....[2]....
        /*00cc*/ 	.word	0x00000500


	//   ....[3]....
        /*00d0*/ 	.word	0x00000510


	//   ....[4]....
        /*00d4*/ 	.word	0x00000540


	//   ....[5]....
        /*00d8*/ 	.word	0x00000550


	//   ....[6]....
        /*00dc*/ 	.word	0x000006b0


	//   ....[7]....
        /*00e0*/ 	.word	0x000006d0


	//   ....[8]....
        /*00e4*/ 	.word	0x000006f0


	//   ....[9]....
        /*00e8*/ 	.word	0x00000710


	//   ....[10]....
        /*00ec*/ 	.word	0x00000730


	//   ....[11]....
        /*00f0*/ 	.word	0x00000750


	//   ....[12]....
        /*00f4*/ 	.word	0x00000b00


	//   ....[13]....
        /*00f8*/ 	.word	0x00000b80


	//   ....[14]....
        /*00fc*/ 	.word	0x00000be0


	//   ....[15]....
        /*0100*/ 	.word	0x00000c40


	//   ....[16]....
        /*0104*/ 	.word	0x00000d10


	//   ....[17]....
        /*0108*/ 	.word	0x00000dd0


	//   ....[18]....
        /*010c*/ 	.word	0x00000e60


	//   ....[19]....
        /*0110*/ 	.word	0x00000f40


	//   ....[20]....
        /*0114*/ 	.word	0x00000fc0


	//   ....[21]....
        /*0118*/ 	.word	0x00001020


	//   ....[22]....
        /*011c*/ 	.word	0x000010a0


	//   ....[23]....
        /*0120*/ 	.word	0x00001110


	//----- nvinfo : EIATTR_VRC_CTA_INIT_COUNT
	.align		4
.L_19260:
        /*0124*/ 	.byte	0x02, 0x4a
	.zero		1
	.zero		1


	//----- nvinfo : EIATTR_SYSCALL_OFFSETS
	.align		4
        /*0128*/ 	.byte	0x04, 0x46
        /*012a*/ 	.short	(.L_19262 - .L_19261)


	//   ....[0]....
.L_19261:
        /*012c*/ 	.word	0x00000170


	//----- nvinfo : EIATTR_EXIT_INSTR_OFFSETS
	.align		4
.L_19262:
        /*0130*/ 	.byte	0x04, 0x1c
        /*0132*/ 	.short	(.L_19264 - .L_19263)


	//   ....[0]....
.L_19263:
        /*0134*/ 	.word	0x00000230


	//   ....[1]....
        /*0138*/ 	.word	0x00000aa0


	//----- nvinfo : EIATTR_CRS_STACK_SIZE
	.align		4
.L_19264:
        /*013c*/ 	.byte	0x04, 0x1e
        /*013e*/ 	.short	(.L_19266 - .L_19265)
.L_19265:
        /*0140*/ 	.word	0x00000000


	//----- nvinfo : EIATTR_CBANK_PARAM_SIZE
	.align		4
.L_19266:
        /*0144*/ 	.byte	0x03, 0x19
        /*0146*/ 	.short	0x0040


	//----- nvinfo : EIATTR_PARAM_CBANK
	.align		4
        /*0148*/ 	.byte	0x04, 0x0a
        /*014a*/ 	.short	(.L_19268 - .L_19267)
	.align		4
.L_19267:
        /*014c*/ 	.word	index@(.nv.constant0._Z15SoftmaxWarpImplI24ElementwiseScaleMaskLoadIffbE11DirectStoreIffEfLi1ELi1ELi8ELi2ELb0EL9Algorithm0EEvT_T0_ll)
        /*0150*/ 	.short	0x0380
        /*0152*/ 	.short	0x0040


	//----- nvinfo : EIATTR_SW_WAR
	.align		4
.L_19268:
        /*0154*/ 	.byte	0x04, 0x36
        /*0156*/ 	.short	(.L_19270 - .L_19269)
.L_19269:
        /*0158*/ 	.word	0x00000008
.L_19270:


//--------------------- .nv.info._Z15SoftmaxWarpImplI24ElementwiseScaleMaskLoadIffbE11DirectStoreIffEfLi1ELi1ELi4ELi1ELb1EL9Algorithm0EEvT_T0_ll --------------------------
	.section	.nv.info._Z15SoftmaxWarpImplI24ElementwiseScaleMaskLoadIffbE11DirectStoreIffEfLi1ELi1ELi4ELi1ELb1EL9Algorithm0EEvT_T0_ll,"",@"SHT_CUDA_INFO"
	.sectionflags	@""
	.align	4


	//----- nvinfo : EIATTR_CUDA_API_VERSION
	.align		4
        /*0000*/ 	.byte	0x04, 0x37
        /*0002*/ 	.short	(.L_19272 - .L_19271)
.L_19271:
        /*0004*/ 	.word	0x00000082


	//----- nvinfo : EIATTR_KPARAM_INFO
	.align		4
.L_19272:
        /*0008*/ 	.byte	0x04, 0x17
        /*000a*/ 	.short	(.L_19274 - .L_19273)
.L_19273:
        /*000c*/ 	.word	0x00000000
        /*0010*/ 	.short	0x0003
        /*0012*/ 	.short	0x0038
        /*0014*/ 	.byte	0x00, 0xf0, 0x21, 0x00


	//----- nvinfo : EIATTR_KPARAM_INFO
	.align		4
.L_19274:
        /*0018*/ 	.byte	0x04, 0x17
        /*001a*/ 	.short	(.L_19276 - .L_19275)
.L_19275:
        /*001c*/ 	.word	0x00000000
        /*0020*/ 	.short	0x0002
        /*0022*/ 	.short	0x0030
        /*0024*/ 	.byte	0x00, 0xf0, 0x21, 0x00


	//----- nvinfo : EIATTR_KPARAM_INFO
	.align		4
.L_19276:
        /*0028*/ 	.byte	0x04, 0x17
        /*002a*/ 	.short	(.L_19278 - .L_19277)
.L_19277:
        /*002c*/ 	.word	0x00000000
        /*0030*/ 	.short	0x0001
        /*0032*/ 	.short	0x0020
        /*0034*/ 	.byte	0x00, 0xf0, 0x41, 0x00


	//----- nvinfo : EIATTR_KPARAM_INFO
	.align		4
.L_19278:
        /*0038*/ 	.byte	0x04, 0x17
        /*003a*/ 	.short	(.L_19280 - .L_19279)
.L_19279:
        /*003c*/ 	.word	0x00000000
        /*0040*/ 	.short	0x0000
        /*0042*/ 	.short	0x0000
        /*0044*/ 	.byte	0x00, 0xf0, 0x81, 0x00


	//----- nvinfo : EIATTR_SPARSE_MMA_MASK
	.align		4
.L_19280:
        /*0048*/ 	.byte	0x03, 0x50
        /*004a*/ 	.short	0x0000


	//----- nvinfo : EIATTR_MAXREG_COUNT
	.align		4
        /*004c*/ 	.byte	0x03, 0x1b
        /*004e*/ 	.short	0x00ff


	//----- nvinfo : EIATTR_EXTERNS
	.align		4
        /*0050*/ 	.byte	0x04, 0x0f
        /*0052*/ 	.short	(.L_19282 - .L_19281)


	//   ....[0]....
	.align		4
.L_19281:
        /*0054*/ 	.word	index@(__assertfail)


	//----- nvinfo : EIATTR_MERCURY_ISA_VERSION
	.align		4
.L_19282:
        /*0058*/ 	.byte	0x03, 0x5f
        /*005a*/ 	.short	0x0101


	//----- nvinfo : EIATTR_COOP_GROUP_MASK_REGIDS
	.align		4
        /*005c*/ 	.byte	0x04, 0x29
        /*005e*/ 	.short	(.L_19284 - .L_19283)


	//   ....[0]....
.L_19283:
        /*0060*/ 	.word	0xffffffff


	//   ....[1]....
        /*0064*/ 	.word	0xffffffff


	//   ....[2]....
        /*0068*/ 	.word	0xffffffff


	//   ....[3]....
        /*006c*/ 	.word	0xffffffff


	//   ....[4]....
        /*0070*/ 	.word	0xffffffff


	//   ....[5]....
        /*0074*/ 	.word	0xffffffff


	//   ....[6]....
        /*0078*/ 	.word	0xffffffff


	//   ....[7]....
        /*007c*/ 	.word	0xffffffff


	//   ....[8]....
        /*0080*/ 	.word	0xffffffff


	//   ....[9]....
        /*0084*/ 	.word	0xffffffff


	//   ....[10]....
        /*0088*/ 	.word	0xffffffff


	//   ....[11]....
        /*008c*/ 	.word	0xffffffff


	//   ....[12]....
        /*0090*/ 	.word	0x0500000f


	//   ....[13]....
        /*0094*/ 	.word	0x0500000f


	//   ....[14]....
        /*0098*/ 	.word	0x0500000f


	//   ....[15]....
        /*009c*/ 	.word	0x0500000f


	//   ....[16]....
        /*00a0*/ 	.word	0x0500000f


	//   ....[17]....
        /*00a4*/ 	.word	0x0500000f


	//   ....[18]....
        /*00a8*/ 	.word	0x0500000f


	//   ....[19]....
        /*00ac*/ 	.word	0x0500000f


	//   ....[20]....
        /*00b0*/ 	.word	0x0500000f


	//   ....[21]....
        /*00b4*/ 	.word	0x0500000f


	//   ....[22]....
        /*00b8*/ 	.word	0x0500000f


	//   ....[23]....
        /*00bc*/ 	.word	0x0500000f


	//----- nvinfo : EIATTR_COOP_GROUP_INSTR_OFFSETS
	.align		4
.L_19284:
        /*00c0*/ 	.byte	0x04, 0x28
        /*00c2*/ 	.short	(.L_19286 - .L_19285)


	//   ....[0]....
.L_19285:
        /*00c4*/ 	.word	0x00000740


	//   ....[1]....
        /*00c8*/ 	.word	0x00000780


	//   ....[2]....
        /*00cc*/ 	.word	0x00000840


	//   ....[3]....
        /*00d0*/ 	.word	0x00000860


	//   ....[4]....
        /*00d4*/ 	.word	0x00000c90


	//   ....[5]....
        /*00d8*/ 	.word	0x00000cd0


	//   ....[6]....
        /*00dc*/ 	.word	0x00000d90


	//   ....[7]....
        /*00e0*/ 	.word	0x00000db0


	//   ....[8]....
        /*00e4*/ 	.word	0x000011a0


	//   ....[9]....
        /*00e8*/ 	.word	0x000011e0


	//   ....[10]....
        /*00ec*/ 	.word	0x000012a0


	//   ....[11]....
        /*00f0*/ 	.word	0x000012c0


	//   ....[12]....
        /*00f4*/ 	.word	0x00001570


	//   ....[13]....
        /*00f8*/ 	.word	0x000015d0


	//   ....[14]....
        /*00fc*/ 	.word	0x000016c0


	//   ....[15]....
        /*0100*/ 	.word	0x00001720


	//   ....[16]....
        /*0104*/ 	.word	0x000017a0


	//   ....[17]....
        /*0108*/ 	.word	0x00001840


	//   ....[18]....
        /*010c*/ 	.word	0x00001930


	//   ....[19]....
        /*0110*/ 	.word	0x00001990


	//   ....[20]....
        /*0114*/ 	.word	0x00001a10


	//   ....[21]....
        /*0118*/ 	.word	0x00001ab0


	//   ....[22]....
        /*011c*/ 	.word	0x00001ba0


	//   ....[23]....
        /*0120*/ 	.word	0x00001c00


	//----- nvinfo : EIATTR_VRC_CTA_INIT_COUNT
	.align		4
.L_19286:
        /*0124*/ 	.byte	0x02, 0x4a
	.zero		1
	.zero		1


	//----- nvinfo : EIATTR_SYSCALL_OFFSETS
	.align		4
        /*0128*/ 	.byte	0x04, 0x46
        /*012a*/ 	.short	(.L_19288 - .L_19287)


	//   ....[0]....
.L_19287:
        /*012c*/ 	.word	0x00000170


	//----- nvinfo : EIATTR_EXIT_INSTR_OFFSETS
	.align		4
.L_19288:
        /*0130*/ 	.byte	0x04, 0x1c
        /*0132*/ 	.short	(.L_19290 - .L_19289)


	//   ....[0]....
.L_19289:
        /*0134*/ 	.word	0x00000220


	//   ....[1]....
        /*0138*/ 	.word	0x00000a90


	//   ....[2]....
        /*013c*/ 	.word	0x00001500


	//----- nvinfo : EIATTR_CRS_STACK_SIZE
	.align		4
.L_19290:
        /*0140*/ 	.byte	0x04, 0x1e
        /*0142*/ 	.short	(.L_19292 - .L_19291)
.L_19291:
        /*0144*/ 	.word	0x00000000


	//----- nvinfo : EIATTR_CBANK_PARAM_SIZE
	.align		4
.L_19292:
        /*0148*/ 	.byte	0x03, 0x19
        /*014a*/ 	.short	0x0040


	//----- nvinfo : EIATTR_PARAM_CBANK
	.align		4
        /*014c*/ 	.byte	0x04, 0x0a
        /*014e*/ 	.short	(.L_19294 - .L_19293)
	.align		4
.L_19293:
        /*0150*/ 	.word	index@(.nv.constant0._Z15SoftmaxWarpImplI24ElementwiseScaleMaskLoadIffbE11DirectStoreIffEfLi1ELi1ELi4ELi1ELb1EL9Algorithm0EEvT_T0_ll)
        /*0154*/ 	.short	0x0380
        /*0156*/ 	.short	0x0040


	//----- nvinfo : EIATTR_SW_WAR
	.align		4
.L_19294:
        /*0158*/ 	.byte	0x04, 0x36
        /*015a*/ 	.short	(.L_19296 - .L_19295)
.L_19295:
        /*015c*/ 	.word	0x00000008
.L_19296:


//--------------------- .nv.info._Z15SoftmaxWarpImplI24ElementwiseScaleMaskLoadIffbE11DirectStoreIffEfLi1ELi1ELi4ELi1ELb0EL9Algorithm0EEvT_T0_ll --------------------------
	.section	.nv.info._Z15SoftmaxWarpImplI24ElementwiseScaleMaskLoadIffbE11DirectStoreIffEfLi1ELi1ELi4ELi1ELb0EL9Algorithm0EEvT_T0_ll,"",@"SHT_CUDA_INFO"
	.sectionflags	@""
	.align	4


	//----- nvinfo : EIATTR_CUDA_API_VERSION
	.align		4
        /*0000*/ 	.byte	0x04, 0x37
        /*0002*/ 	.short	(.L_19298 - .L_19297)
.L_19297:
        /*0004*/ 	.word	0x00000082


	//----- nvinfo : EIATTR_KPARAM_INFO
	.align		4
.L_19298:
        /*0008*/ 	.byte	0x04, 0x17
        /*000a*/ 	.short	(.L_19300 - .L_19299)
.L_19299:
        /*000c*/ 	.word	0x00000000
        /*0010*/ 	.short	0x0003
        /*0012*/ 	.short	0x0038
        /*0014*/ 	.byte	0x00, 0xf0, 0x21, 0x00


	//----- nvinfo : EIATTR_KPARAM_INFO
	.align		4
.L_19300:
        /*0018*/ 	.byte	0x04, 0x17
        /*001a*/ 	.short	(.L_19302 - .L_19301)
.L_19301:
        /*001c*/ 	.word	0x00000000
        /*0020*/ 	.short	0x0002
        /*0022*/ 	.short	0x0030
        /*0024*/ 	.byte	0x00, 0xf0, 0x21, 0x00


	//----- nvinfo : EIATTR_KPARAM_INFO
	.align		4
.L_19302:
        /*0028*/ 	.byte	0x04, 0x17
        /*002a*/ 	.short	(.L_19304 - .L_19303)
.L_19303:
        /*002c*/ 	.word	0x00000000
        /*0030*/ 	.short	0x0001
        /*0032*/ 	.short	0x0020
        /*0034*/ 	.byte	0x00, 0xf0, 0x41, 0x00


	//----- nvinfo : EIATTR_KPARAM_INFO
	.align		4
.L_19304:
        /*0038*/ 	.byte	0x04, 0x17
        /*003a*/ 	.short	(.L_19306 - .L_19305)
.L_19305:
        /*003c*/ 	.word	0x00000000
        /*0040*/ 	.short	0x0000
        /*0042*/ 	.short	0x0000
        /*0044*/ 	.byte	0x00, 0xf0, 0x81, 0x00


	//----- nvinfo : EIATTR_SPARSE_MMA_MASK
	.align		4
.L_19306:
        /*0048*/ 	.byte	0x03, 0x50
        /*004a*/ 	.short	0x0000


	//----- nvinfo : EIATTR_MAXREG_COUNT
	.align		4
        /*004c*/ 	.byte	0x03, 0x1b
        /*004e*/ 	.short	0x00ff


	//----- nvinfo : EIATTR_EXTERNS
	.align		4
        /*0050*/ 	.byte	0x04, 0x0f
        /*0052*/ 	.short	(.L_19308 - .L_19307)


	//   ....[0]....
	.align		4
.L_19307:
        /*0054*/ 	.word	index@(__assertfail)


	//----- nvinfo : EIATTR_MERCURY_ISA_VERSION
	.align		4
.L_19308:
        /*0058*/ 	.byte	0x03, 0x5f
        /*005a*/ 	.short	0x0101


	//----- nvinfo : EIATTR_COOP_GROUP_MASK_REGIDS
	.align		4
        /*005c*/ 	.byte	0x04, 0x29
        /*005e*/ 	.short	(.L_19310 - .L_19309)


	//   ....[0]....
.L_19309:
        /*0060*/ 	.word	0xffffffff


	//   ....[1]....
        /*0064*/ 	.word	0xffffffff


	//   ....[2]....
        /*0068*/ 	.word	0xffffffff


	//   ....[3]....
        /*006c*/ 	.word	0xffffffff


	//   ....[4]....
        /*0070*/ 	.word	0xffffffff


	//   ....[5]....
        /*0074*/ 	.word	0xffffffff


	//   ....[6]....
        /*0078*/ 	.word	0xffffffff


	//   ....[7]....
        /*007c*/ 	.word	0xffffffff


	//   ....[8]....
        /*0080*/ 	.word	0xffffffff


	//   ....[9]....
        /*0084*/ 	.word	0xffffffff


	//   ....[10]....
        /*0088*/ 	.word	0xffffffff


	//   ....[11]....
        /*008c*/ 	.word	0xffffffff


	//   ....[12]....
        /*0090*/ 	.word	0x0500000f


	//   ....[13]....
        /*0094*/ 	.word	0x0500000f


	//   ....[14]....
        /*0098*/ 	.word	0x0500000f


	//   ....[15]....
        /*009c*/ 	.word	0x0500000f


	//   ....[16]....
        /*00a0*/ 	.word	0x0500000f


	//   ....[17]....
        /*00a4*/ 	.word	0x0500000f


	//   ....[18]....
        /*00a8*/ 	.word	0x0500000f


	//   ....[19]....
        /*00ac*/ 	.word	0x0500000f


	//   ....[20]....
        /*00b0*/ 	.word	0x0500000f


	//   ....[21]....
        /*00b4*/ 	.word	0x0500000f


	//   ....[22]....
        /*00b8*/ 	.word	0x0500000f


	//   ....[23]....
        /*00bc*/ 	.word	0x0500000f


	//----- nvinfo : EIATTR_COOP_GROUP_INSTR_OFFSETS
	.align		4
.L_19310:
        /*00c0*/ 	.byte	0x04, 0x28
        /*00c2*/ 	.short	(.L_19312 - .L_19311)


	//   ....[0]....
.L_19311:
        /*00c4*/ 	.word	0x000006d0


	//   ....[1]....
        /*00c8*/ 	.word	0x00000710


	//   ....[2]....
        /*00cc*/ 	.word	0x000007d0


	//   ....[3]....
        /*00d0*/ 	.word	0x000007f0


	//   ....[4]....
        /*00d4*/ 	.word	0x00000b90


	//   ....[5]....
        /*00d8*/ 	.word	0x00000bd0


	//   ....[6]....
        /*00dc*/ 	.word	0x00000c90


	//   ....[7]....
        /*00e0*/ 	.word	0x00000cb0


	//   ....[8]....
        /*00e4*/ 	.word	0x00000fc0


	//   ....[9]....
        /*00e8*/ 	.word	0x00001000


	//   ....[10]....
        /*00ec*/ 	.word	0x000010c0


	//   ....[11]....
        /*00f0*/ 	.word	0x000010e0


	//   ....[12]....
        /*00f4*/ 	.word	0x00001360


	//   ....[13]....
        /*00f8*/ 	.word	0x000013c0


	//   ....[14]....
        /*00fc*/ 	.word	0x000014b0


	//   ....[15]....
        /*0100*/ 	.word	0x00001510


	//   ....[16]....
        /*0104*/ 	.word	0x00001590


	//   ....[17]....
        /*0108*/ 	.word	0x00001630


	//   ....[18]....
        /*010c*/ 	.word	0x00001720


	//   ....[19]....
        /*0110*/ 	.word	0x00001780


	//   ....[20]....
        /*0114*/ 	.word	0x00001800


	//   ....[21]....
        /*0118*/ 	.word	0x000018a0


	//   ....[22]....
        /*011c*/ 	.word	0x00001990


	//   ....[23]....
        /*0120*/ 	.word	0x000019f0


	//----- nvinfo : EIATTR_VRC_CTA_INIT_COUNT
	.align		4
.L_19312:
        /*0124*/ 	.byte	0x02, 0x4a
	.zero		1
	.zero		1


	//----- nvinfo : EIATTR_SYSCALL_OFFSETS
	.align		4
        /*0128*/ 	.byte	0x04, 0x46
        /*012a*/ 	.short	(.L_19314 - .L_19313)


	//   ....[0]....
.L_19313:
        /*012c*/ 	.word	0x00000190


	//----- nvinfo : EIATTR_EXIT_INSTR_OFFSETS
	.align		4
.L_19314:
        /*0130*/ 	.byte	0x04, 0x1c
        /*0132*/ 	.short	(.L_19316 - .L_19315)


	//   ....[0]....
.L_19315:
        /*0134*/ 	.word	0x00000240


	//   ....[1]....
        /*0138*/ 	.word	0x00000a10


	//   ....[2]....
        /*013c*/ 	.word	0x000012f0


	//----- nvinfo : EIATTR_CRS_STACK_SIZE
	.align		4
.L_19316:
        /*0140*/ 	.byte	0x04, 0x1e
        /*0142*/ 	.short	(.L_19318 - .L_19317)
.L_19317:
        /*0144*/ 	.word	0x00000000


	//----- nvinfo : EIATTR_CBANK_PARAM_SIZE
	.align		4
.L_19318:
        /*0148*/ 	.byte	0x03, 0x19
        /*014a*/ 	.short	0x0040


	//----- nvinfo : EIATTR_PARAM_CBANK
	.align		4
        /*014c*/ 	.byte	0x04, 0x0a
        /*014e*/ 	.short	(.L_19320 - .L_19319)
	.align		4
.L_19319:
        /*0150*/ 	.word	index@(.nv.constant0._Z15SoftmaxWarpImplI24ElementwiseScaleMaskLoadIffbE11DirectStoreIffEfLi1ELi1ELi4ELi1ELb0EL9Algorithm0EEvT_T0_ll)
        /*0154*/ 	.short	0x0380
        /*0156*/ 	.short	0x0040


	//----- nvinfo : EIATTR_SW_WAR
	.align		4
.L_19320:
        /*0158*/ 	.byte	0x04, 0x36
        /*015a*/ 	.short	(.L_19322 - .L_19321)
.L_19321:
        /*015c*/ 	.word	0x00000008
.L_19322:


//--------------------- .nv.info._Z15SoftmaxWarpImplI24ElementwiseScaleMaskLoadIffbE11DirectStoreIffEfLi1ELi1ELi4ELi2ELb1EL9Algorithm0EEvT_T0_ll --------------------------
	.section	.nv.info._Z15SoftmaxWarpImplI24ElementwiseScaleMaskLoadIffbE11DirectStoreIffEfLi1ELi1ELi4ELi2ELb1EL9Algorithm0EEvT_T0_ll,"",@"SHT_CUDA_INFO"
	.sectionflags	@""
	.align	4


	//----- nvinfo : EIATTR_CUDA_API_VERSION
	.align		4
        /*0000*/ 	.byte	0x04, 0x37
        /*0002*/ 	.short	(.L_19324 - .L_19323)
.L_19323:
        /*0004*/ 	.word	0x00000082


	//----- nvinfo : EIATTR_KPARAM_INFO
	.align		4
.L_19324:
        /*0008*/ 	.byte	0x04, 0x17
        /*000a*/ 	.short	(.L_19326 - .L_19325)
.L_19325:
        /*000c*/ 	.word	0x00000000
        /*0010*/ 	.short	0x0003
        /*0012*/ 	.short	0x0038
        /*0014*/ 	.byte	0x00, 0xf0, 0x21, 0x00


	//----- nvinfo : EIATTR_KPARAM_INFO
	.align		4
.L_19326:
        /*0018*/ 	.byte	0x04, 0x17
        /*001a*/ 	.short	(.L_19328 - .L_19327)
.L_19327:
        /*001c*/ 	.word	0x00000000
        /*0020*/ 	.short	0x0002
        /*0022*/ 	.short	0x0030
        /*0024*/ 	.byte	0x00, 0xf0, 0x21, 0x00


	//----- nvinfo : EIATTR_KPARAM_INFO
	.align		4
.L_19328:
        /*0028*/ 	.byte	0x04, 0x17
        /*002a*/ 	.short	(.L_19330 - .L_19329)
.L_19329:
        /*002c*/ 	.word	0x00000000
        /*0030*/ 	.short	0x0001
        /*0032*/ 	.short	0x0020
        /*0034*/ 	.byte	0x00, 0xf0, 0x41, 0x00


	//----- nvinfo : EIATTR_KPARAM_INFO
	.align		4
.L_19330:
        /*0038*/ 	.byte	0x04, 0x17
        /*003a*/ 	.short	(.L_19332 - .L_19331)
.L_19331:
        /*003c*/ 	.word	0x00000000
        /*0040*/ 	.short	0x0000
        /*0042*/ 	.short	0x0000
        /*0044*/ 	.byte	0x00, 0xf0, 0x81, 0x00


	//----- nvinfo : EIATTR_SPARSE_MMA_MASK
	.align		4
.L_19332:
        /*0048*/ 	.byte	0x03, 0x50
        /*004a*/ 	.short	0x0000


	//----- nvinfo : EIATTR_MAXREG_COUNT
	.align		4
        /*004c*/ 	.byte	0x03, 0x1b
        /*004e*/ 	.short	0x00ff


	//----- nvinfo : EIATTR_EXTERNS
	.align		4
        /*0050*/ 	.byte	0x04, 0x0f
        /*0052*/ 	.short	(.L_19334 - .L_19333)


	//   ....[0]....
	.align		4
.L_19333:
        /*0054*/ 	.word	index@(__assertfail)


	//----- nvinfo : EIATTR_MERCURY_ISA_VERSION
	.align		4
.L_19334:
        /*0058*/ 	.byte	0x03, 0x5f
        /*005a*/ 	.short	0x0101


	//----- nvinfo : EIATTR_COOP_GROUP_MASK_REGIDS
	.align		4
        /*005c*/ 	.byte	0x04, 0x29
        /*005e*/ 	.short	(.L_19336 - .L_19335)


	//   ....[0]....
.L_19335:
        /*0060*/ 	.word	0xffffffff


	//   ....[1]....
        /*0064*/ 	.word	0xffffffff


	//   ....[2]....
        /*0068*/ 	.word	0xffffffff


	//   ....[3]....
        /*006c*/ 	.word	0xffffffff


	//   ....[4]....
        /*0070*/ 	.word	0xffffffff


	//   ....[5]....
        /*0074*/ 	.word	0xffffffff


	//   ....[6]....
        /*0078*/ 	.word	0xffffffff


	//   ....[7]....
        /*007c*/ 	.word	0xffffffff


	//   ....[8]....
        /*0080*/ 	.word	0x0500000f


	//   ....[9]....
        /*0084*/ 	.word	0x0500000f


	//   ....[10]....
        /*0088*/ 	.word	0x0500000f


	//   ....[11]....
        /*008c*/ 	.word	0x0500000f


	//   ....[12]....
        /*0090*/ 	.word	0x0500000f


	//   ....[13]....
        /*0094*/ 	.word	0x0500000f


	//   ....[14]....
        /*0098*/ 	.word	0x0500000f


	//   ....[15]....
        /*009c*/ 	.word	0x0500000f


	//----- nvinfo : EIATTR_COOP_GROUP_INSTR_OFFSETS
	.align		4
.L_19336:
        /*00a0*/ 	.byte	0x04, 0x28
        /*00a2*/ 	.short	(.L_19338 - .L_19337)


	//   ....[0]....
.L_19337:
        /*00a4*/ 	.word	0x00000640


	//   ....[1]....
        /*00a8*/ 	.word	0x00000670


	//   ....[2]....
        /*00ac*/ 	.word	0x000006a0


	//   ....[3]....
        /*00b0*/ 	.word	0x000006b0


	//   ....[4]....
        /*00b4*/ 	.word	0x00000810


	//   ....[5]....
        /*00b8*/ 	.word	0x00000830


	//   ....[6]....
        /*00bc*/ 	.word	0x00000850


	//   ....[7]....
        /*00c0*/ 	.word	0x00000870


	//   ....[8]....
        /*00c4*/ 	.word	0x00000cf0


	//   ....[9]....
        /*00c8*/ 	.word	0x00000d80


	//   ....[10]....
        /*00cc*/ 	.word	0x00000de0


	//   ....[11]....
        /*00d0*/ 	.word	0x00000e90


	//   ....[12]....
        /*00d4*/ 	.word	0x00000fd0


	//   ....[13]....
        /*00d8*/ 	.word	0x00001070


	//   ....[14]....
        /*00dc*/ 	.word	0x000010d0


	//   ....[15]....
        /*00e0*/ 	.word	0x00001150


	//----- nvinfo : EIATTR_VRC_CTA_INIT_COUNT
	.align		4
.L_19338:
        /*00e4*/ 	.byte	0x02, 0x4a
	.zero		1
	.zero		1


	//----- nvinfo : EIATTR_SYSCALL_OFFSETS
	.align		4
        /*00e8*/ 	.byte	0x04, 0x46
        /*00ea*/ 	.short	(.L_19340 - .L_19339)


	//   ....[0]....
.L_19339:
        /*00ec*/ 	.word	0x000001a0


	//----- nvinfo : EIATTR_EXIT_INSTR_OFFSETS
	.align		4
.L_19340:
        /*00f0*/ 	.byte	0x04, 0x1c
        /*00f2*/ 	.short	(.L_19342 - .L_19341)


	//   ....[0]....
.L_19341:
        /*00f4*/ 	.word	0x00000260


	//   ....[1]....
        /*00f8*/ 	.word	0x00000c90


	//----- nvinfo : EIATTR_CRS_STACK_SIZE
	.align		4
.L_19342:
        /*00fc*/ 	.byte	0x04, 0x1e
        /*00fe*/ 	.short	(.L_19344 - .L_19343)
.L_19343:
        /*0100*/ 	.word	0x00000000


	//----- nvinfo : EIATTR_CBANK_PARAM_SIZE
	.align		4
.L_19344:
        /*0104*/ 	.byte	0x03, 0x19
        /*0106*/ 	.short	0x0040


	//----- nvinfo : EIATTR_PARAM_CBANK
	.align		4
        /*0108*/ 	.byte	0x04, 0x0a
        /*010a*/ 	.short	(.L_19346 - .L_19345)
	.align		4
.L_19345:
        /*010c*/ 	.word	index@(.nv.constant0._Z15SoftmaxWarpImplI24ElementwiseScaleMaskLoadIffbE11DirectStoreIffEfLi1ELi1ELi4ELi2ELb1EL9Algorithm0EEvT_T0_ll)
        /*0110*/ 	.short	0x0380
        /*0112*/ 	.short	0x0040


	//----- nvinfo : EIATTR_SW_WAR
	.align		4
.L_19346:
        /*0114*/ 	.byte	0x04, 0x36
        /*0116*/ 	.short	(.L_19348 - .L_19347)
.L_19347:
        /*0118*/ 	.word	0x00000008
.L_19348:


//--------------------- .nv.info._Z15SoftmaxWarpImplI24ElementwiseScaleMaskLoadIffbE11DirectStoreIffEfLi1ELi1ELi4ELi2ELb0EL9Algorithm0EEvT_T0_ll --------------------------
	.section	.nv.info._Z15SoftmaxWarpImplI24ElementwiseScaleMaskLoadIffbE11DirectStoreIffEfLi1ELi1ELi4ELi2ELb0EL9Algorithm0EEvT_T0_ll,"",@"SHT_CUDA_INFO"
	.sectionflags	@""
	.align	4


	//----- nvinfo : EIATTR_CUDA_API_VERSION
	.align		4
        /*0000*/ 	.byte	0x04, 0x37
        /*0002*/ 	.short	(.L_19350 - .L_19349)
.L_19349:
        /*0004*/ 	.word	0x00000082


	//----- nvinfo : EIATTR_KPARAM_INFO
	.align		4
.L_19350:
        /*0008*/ 	.byte	0x04, 0x17
        /*000a*/ 	.short	(.L_19352 - .L_19351)
.L_19351:
        /*000c*/ 	.word	0x00000000
        /*0010*/ 	.short	0x0003
        /*0012*/ 	.short	0x0038
        /*0014*/ 	.byte	0x00, 0xf0, 0x21, 0x00


	//----- nvinfo : EIATTR_KPARAM_INFO
	.align		4
.L_19352:
        /*0018*/ 	.byte	0x04, 0x17
        /*001a*/ 	.short	(.L_19354 - .L_19353)
.L_19353:
        /*001c*/ 	.word	0x00000000
        /*0020*/ 	.short	0x0002
        /*0022*/ 	.short	0x0030
        /*0024*/ 	.byte	0x00, 0xf0, 0x21, 0x00


	//----- nvinfo : EIATTR_KPARAM_INFO
	.align		4
.L_19354:
        /*0028*/ 	.byte	0x04, 0x17
        /*002a*/ 	.short	(.L_19356 - .L_19355)
.L_19355:
        /*002c*/ 	.word	0x00000000
        /*0030*/ 	.short	0x0001
        /*0032*/ 	.short	0x0020
        /*0034*/ 	.byte	0x00, 0xf0, 0x41, 0x00


	//----- nvinfo : EIATTR_KPARAM_INFO
	.align		4
.L_19356:
        /*0038*/ 	.byte	0x04, 0x17
        /*003a*/ 	.short	(.L_19358 - .L_19357)
.L_19357:
        /*003c*/ 	.word	0x00000000
        /*0040*/ 	.short	0x0000
        /*0042*/ 	.short	0x0000
        /*0044*/ 	.byte	0x00, 0xf0, 0x81, 0x00


	//----- nvinfo : EIATTR_SPARSE_MMA_MASK
	.align		4
.L_19358:
        /*0048*/ 	.byte	0x03, 0x50
        /*004a*/ 	.short	0x0000


	//----- nvinfo : EIATTR_MAXREG_COUNT
	.align		4
        /*004c*/ 	.byte	0x03, 0x1b
        /*004e*/ 	.short	0x00ff


	//----- nvinfo : EIATTR_EXTERNS
	.align		4
        /*0050*/ 	.byte	0x04, 0x0f
        /*0052*/ 	.short	(.L_19360 - .L_19359)


	//   ....[0]....
	.align		4
.L_19359:
        /*0054*/ 	.word	index@(__assertfail)


	//----- nvinfo : EIATTR_MERCURY_ISA_VERSION
	.align		4
.L_19360:
        /*0058*/ 	.byte	0x03, 0x5f
        /*005a*/ 	.short	0x0101


	//----- nvinfo : EIATTR_COOP_GROUP_MASK_REGIDS
	.align		4
        /*005c*/ 	.byte	0x04, 0x29
        /*005e*/ 	.short	(.L_19362 - .L_19361)


	//   ....[0]....
.L_19361:
        /*0060*/ 	.word	0xffffffff


	//   ....[1]....
        /*0064*/ 	.word	0xffffffff


	//   ....[2]....
        /*0068*/ 	.word	0xffffffff


	//   ....[3]....
        /*006c*/ 	.word	0xffffffff


	//   ....[4]....
        /*0070*/ 	.word	0xffffffff


	//   ....[5]....
        /*0074*/ 	.word	0xffffffff


	//   ....[6]....
        /*0078*/ 	.word	0xffffffff


	//   ....[7]....
        /*007c*/ 	.word	0xffffffff


	//   ....[8]....
        /*0080*/ 	.word	0x0500000f


	//   ....[9]....
        /*0084*/ 	.word	0x0500000f


	//   ....[10]....
        /*0088*/ 	.word	0x0500000f


	//   ....[11]....
        /*008c*/ 	.word	0x0500000f


	//   ....[12]....
        /*0090*/ 	.word	0x0500000f


	//   ....[13]....
        /*0094*/ 	.word	0x0500000f


	//   ....[14]....
        /*0098*/ 	.word	0x0500000f


	//   ....[15]....
        /*009c*/ 	.word	0x0500000f


	//----- nvinfo : EIATTR_COOP_GROUP_INSTR_OFFSETS
	.align		4
.L_19362:
        /*00a0*/ 	.byte	0x04, 0x28
        /*00a2*/ 	.short	(.L_19364 - .L_19363)


	//   ....[0]....
.L_19363:
        /*00a4*/ 	.word	0x000004a0


	//   ....[1]....
        /*00a8*/ 	.word	0x000004d0


	//   ....[2]....
        /*00ac*/ 	.word	0x00000500


	//   ....[3]....
        /*00b0*/ 	.word	0x00000510


	//   ....[4]....
        /*00b4*/ 	.word	0x00000670


	//   ....[5]....
        /*00b8*/ 	.word	0x00000690


	//   ....[6]....
        /*00bc*/ 	.word	0x000006b0


	//   ....[7]....
        /*00c0*/ 	.word	0x000006d0


	//   ....[8]....
        /*00c4*/ 	.word	0x00000a70


	//   ....[9]....
        /*00c8*/ 	.word	0x00000b10


	//   ....[10]....
        /*00cc*/ 	.word	0x00000b70


	//   ....[11]....
        /*00d0*/ 	.word	0x00000c30


	//   ....[12]....
        /*00d4*/ 	.word	0x00000d20


	//   ....[13]....
        /*00d8*/ 	.word	0x00000de0


	//   ....[14]....
        /*00dc*/ 	.word	0x00000e50


	//   ....[15]....
        /*00e0*/ 	.word	0x00000ed0


	//----- nvinfo : EIATTR_VRC_CTA_INIT_COUNT
	.align		4
.L_19364:
        /*00e4*/ 	.byte	0x02, 0x4a
	.zero		1
	.zero		1


	//----- nvinfo : EIATTR_SYSCALL_OFFSETS
	.align		4
        /*00e8*/ 	.byte	0x04, 0x46
        /*00ea*/ 	.short	(.L_19366 - .L_19365)


	//   ....[0]....
.L_19365:
        /*00ec*/ 	.word	0x00000170


	//----- nvinfo : EIATTR_EXIT_INSTR_OFFSETS
	.align		4
.L_19366:
        /*00f0*/ 	.byte	0x04, 0x1c
        /*00f2*/ 	.short	(.L_19368 - .L_19367)


	//   ....[0]....
.L_19367:
        /*00f4*/ 	.word	0x00000230


	//   ....[1]....
        /*00f8*/ 	.word	0x00000a10


	//----- nvinfo : EIATTR_CRS_STACK_SIZE
	.align		4
.L_19368:
        /*00fc*/ 	.byte	0x04, 0x1e
        /*00fe*/ 	.short	(.L_19370 - .L_19369)
.L_19369:
        /*0100*/ 	.word	0x00000000


	//----- nvinfo : EIATTR_CBANK_PARAM_SIZE
	.align		4
.L_19370:
        /*0104*/ 	.byte	0x03, 0x19
        /*0106*/ 	.short	0x0040


	//----- nvinfo : EIATTR_PARAM_CBANK
	.align		4
        /*0108*/ 	.byte	0x04, 0x0a
        /*010a*/ 	.short	(.L_19372 - .L_19371)
	.align		4
.L_19371:
        /*010c*/ 	.word	index@(.nv.constant0._Z15SoftmaxWarpImplI24ElementwiseScaleMaskLoadIffbE11DirectStoreIffEfLi1ELi1ELi4ELi2ELb0EL9Algorithm0EEvT_T0_ll)
        /*0110*/ 	.short	0x0380
        /*0112*/ 	.short	0x0040


	//----- nvinfo : EIATTR_SW_WAR
	.align		4
.L_19372:
        /*0114*/ 	.byte	0x04, 0x36
        /*0116*/ 	.short	(.L_19374 - .L_19373)
.L_19373:
        /*0118*/ 	.word	0x00000008
.L_19374:


//--------------------- .nv.info._Z15SoftmaxWarpImplI24ElementwiseScaleMaskLoadIffbE11DirectStoreIffEfLi1ELi1ELi2ELi1ELb1EL9Algorithm0EEvT_T0_ll --------------------------
	.section	.nv.info._Z15SoftmaxWarpImplI24ElementwiseScaleMaskLoadIffbE11DirectStoreIffEfLi1ELi1ELi2ELi1ELb1EL9Algorithm0EEvT_T0_ll,"",@"SHT_CUDA_INFO"
	.sectionflags	@""
	.align	4


	//----- nvinfo : EIATTR_CUDA_API_VERSION
	.align		4
        /*0000*/ 	.byte	0x04, 0x37
        /*0002*/ 	.short	(.L_19376 - .L_19375)
.L_19375:
        /*0004*/ 	.word	0x00000082


	//----- nvinfo : EIATTR_KPARAM_INFO
	.align		4
.L_19376:
        /*0008*/ 	.byte	0x04, 0x17
        /*000a*/ 	.short	(.L_19378 - .L_19377)
.L_19377:
        /*000c*/ 	.word	0x00000000
        /*0010*/ 	.short	0x0003
        /*0012*/ 	.short	0x0038
        /*0014*/ 	.byte	0x00, 0xf0, 0x21, 0x00


	//----- nvinfo : EIATTR_KPARAM_INFO
	.align		4
.L_19378:
        /*0018*/ 	.byte	0x04, 0x17
        /*001a*/ 	.short	(.L_19380 - .L_19379)
.L_19379:
        /*001c*/ 	.word	0x00000000
        /*0020*/ 	.short	0x0002
        /*0022*/ 	.short	0x0030
        /*0024*/ 	.byte	0x00, 0xf0, 0x21, 0x00


	//----- nvinfo : EIATTR_KPARAM_INFO
	.align		4
.L_19380:
        /*0028*/ 	.byte	0x04, 0x17
        /*002a*/ 	.short	(.L_19382 - .L_19381)
.L_19381:
        /*002c*/ 	.word	0x00000000
        /*0030*/ 	.short	0x0001
        /*0032*/ 	.short	0x0020
        /*0034*/ 	.byte	0x00, 0xf0, 0x41, 0x00


	//----- nvinfo : EIATTR_KPARAM_INFO
	.align		4
.L_19382:
        /*0038*/ 	.byte	0x04, 0x17
        /*003a*/ 	.short	(.L_19384 - .L_19383)
.L_19383:
        /*003c*/ 	.word	0x00000000
        /*0040*/ 	.short	0x0000
        /*0042*/ 	.short	0x0000
        /*0044*/ 	.byte	0x00, 0xf0, 0x81, 0x00


	//----- nvinfo : EIATTR_SPARSE_MMA_MASK
	.align		4
.L_19384:
        /*0048*/ 	.byte	0x03, 0x50
        /*004a*/ 	.short	0x0000


	//----- nvinfo : EIATTR_MAXREG_COUNT
	.align		4
        /*004c*/ 	.byte	0x03, 0x1b
        /*004e*/ 	.short	0x00ff


	//----- nvinfo : EIATTR_EXTERNS
	.align		4
        /*0050*/ 	.byte	0x04, 0x0f
        /*0052*/ 	.short	(.L_19386 - .L_19385)


	//   ....[0]....
	.align		4
.L_19385:
        /*0054*/ 	.word	index@(__assertfail)


	//----- nvinfo : EIATTR_MERCURY_ISA_VERSION
	.align		4
.L_19386:
        /*0058*/ 	.byte	0x03, 0x5f
        /*005a*/ 	.short	0x0101


	//----- nvinfo : EIATTR_COOP_GROUP_MASK_REGIDS
	.align		4
        /*005c*/ 	.byte	0x04, 0x29
        /*005e*/ 	.short	(.L_19388 - .L_19387)


	//   ....[0]....
.L_19387:
        /*0060*/ 	.word	0xffffffff


	//   ....[1]....
        /*0064*/ 	.word	0xffffffff


	//   ....[2]....
        /*0068*/ 	.word	0x0500000f


	//   ....[3]....
        /*006c*/ 	.word	0x0500000f


	//----- nvinfo : EIATTR_COOP_GROUP_INSTR_OFFSETS
	.align		4
.L_19388:
        /*0070*/ 	.byte	0x04, 0x28
        /*0072*/ 	.short	(.L_19390 - .L_19389)


	//   ....[0]....
.L_19389:
        /*0074*/ 	.word	0x00000440


	//   ....[1]....
        /*0078*/ 	.word	0x00000520


	//   ....[2]....
        /*007c*/ 	.word	0x000007a0


	//   ....[3]....
        /*0080*/ 	.word	0x000008e0


	//----- nvinfo : EIATTR_VRC_CTA_INIT_COUNT
	.align		4
.L_19390:
        /*0084*/ 	.byte	0x02, 0x4a
	.zero		1
	.zero		1


	//----- nvinfo : EIATTR_SYSCALL_OFFSETS
	.align		4
        /*0088*/ 	.byte	0x04, 0x46
        /*008a*/ 	.short	(.L_19392 - .L_19391)


	//   ....[0]....
.L_19391:
        /*008c*/ 	.word	0x00000170


	//----- nvinfo : EIATTR_EXIT_INSTR_OFFSETS
	.align		4
.L_19392:
        /*0090*/ 	.byte	0x04, 0x1c
        /*0092*/ 	.short	(.L_19394 - .L_19393)


	//   ....[0]....
.L_19393:
        /*0094*/ 	.word	0x00000220


	//   ....[1]....
        /*0098*/ 	.word	0x00000740


	//----- nvinfo : EIATTR_CRS_STACK_SIZE
	.align		4
.L_19394:
        /*009c*/ 	.byte	0x04, 0x1e
        /*009e*/ 	.short	(.L_19396 - .L_19395)
.L_19395:
        /*00a0*/ 	.word	0x00000000


	//----- nvinfo : EIATTR_CBANK_PARAM_SIZE
	.align		4
.L_19396:
        /*00a4*/ 	.byte	0x03, 0x19
        /*00a6*/ 	.short	0x0040


	//----- nvinfo : EIATTR_PARAM_CBANK
	.align		4
        /*00a8*/ 	.byte	0x04, 0x0a
        /*00aa*/ 	.short	(.L_19398 - .L_19397)
	.align		4
.L_19397:
        /*00ac*/ 	.word	index@(.nv.constant0._Z15SoftmaxWarpImplI24ElementwiseScaleMaskLoadIffbE11DirectStoreIffEfLi1ELi1ELi2ELi1ELb1EL9Algorithm0EEvT_T0_ll)
        /*00b0*/ 	.short	0x0380
        /*00b2*/ 	.short	0x0040


	//----- nvinfo : EIATTR_SW_WAR
	.align		4
.L_19398:
        /*00b4*/ 	.byte	0x04, 0x36
        /*00b6*/ 	.short	(.L_19400 - .L_19399)
.L_19399:
        /*00b8*/ 	.word	0x00000008
.L_19400:


//--------------------- .nv.info._Z15SoftmaxWarpImplI24ElementwiseScaleMaskLoadIffbE11DirectStoreIffEfLi1ELi1ELi2ELi1ELb0EL9Algorithm0EEvT_T0_ll --------------------------
	.section	.nv.info._Z15SoftmaxWarpImplI24ElementwiseScaleMaskLoadIffbE11DirectStoreIffEfLi1ELi1ELi2ELi1ELb0EL9Algorithm0EEvT_T0_ll,"",@"SHT_CUDA_INFO"
	.sectionflags	@""
	.align	4


	//----- nvinfo : EIATTR_CUDA_API_VERSION
	.align		4
        /*0000*/ 	.byte	0x04, 0x37
        /*0002*/ 	.short	(.L_19402 - .L_19401)
.L_19401:
        /*0004*/ 	.word	0x00000082


	//----- nvinfo : EIATTR_KPARAM_INFO
	.align		4
.L_19402:
        /*0008*/ 	.byte	0x04, 0x17
        /*000a*/ 	.short	(.L_19404 - .L_19403)
.L_19403:
        /*000c*/ 	.word	0x00000000
        /*0010*/ 	.short	0x0003
        /*0012*/ 	.short	0x0038
        /*0014*/ 	.byte	0x00, 0xf0, 0x21, 0x00


	//----- nvinfo : EIATTR_KPARAM_INFO
	.align		4
.L_19404:
        /*0018*/ 	.byte	0x04, 0x17
        /*001a*/ 	.short	(.L_19406 - .L_19405)
.L_19405:
        /*001c*/ 	.word	0x00000000
        /*0020*/ 	.short	0x0002
        /*0022*/ 	.short	0x0030
        /*0024*/ 	.byte	0x00, 0xf0, 0x21, 0x00


	//----- nvinfo : EIATTR_KPARAM_INFO
	.align		4
.L_19406:
        /*0028*/ 	.byte	0x04, 0x17
        /*002a*/ 	.short	(.L_19408 - .L_19407)
.L_19407:
        /*002c*/ 	.word	0x00000000
        /*0030*/ 	.short	0x0001
        /*0032*/ 	.short	0x0020
        /*0034*/ 	.byte	0x00, 0xf0, 0x41, 0x00


	//----- nvinfo : EIATTR_KPARAM_INFO
	.align		4
.L_19408:
        /*0038*/ 	.byte	0x04, 0x17
        /*003a*/ 	.short	(.L_19410 - .L_19409)
.L_19409:
        /*003c*/ 	.word	0x00000000
        /*0040*/ 	.short	0x0000
        /*0042*/ 	.short	0x0000
        /*0044*/ 	.byte	0x00, 0xf0, 0x81, 0x00


	//----- nvinfo : EIATTR_SPARSE_MMA_MASK
	.align		4
.L_19410:
        /*0048*/ 	.byte	0x03, 0x50
        /*004a*/ 	.short	0x0000


	//----- nvinfo : EIATTR_MAXREG_COUNT
	.align		4
        /*004c*/ 	.byte	0x03, 0x1b
        /*004e*/ 	.short	0x00ff


	//----- nvinfo : EIATTR_EXTERNS
	.align		4
        /*0050*/ 	.byte	0x04, 0x0f
        /*0052*/ 	.short	(.L_19412 - .L_19411)


	//   ....[0]....
	.align		4
.L_19411:
        /*0054*/ 	.word	index@(__assertfail)


	//----- nvinfo : EIATTR_MERCURY_ISA_VERSION
	.align		4
.L_19412:
        /*0058*/ 	.byte	0x03, 0x5f
        /*005a*/ 	.short	0x0101


	//----- nvinfo : EIATTR_COOP_GROUP_MASK_REGIDS
	.align		4
        /*005c*/ 	.byte	0x04, 0x29
        /*005e*/ 	.short	(.L_19414 - .L_19413)


	//   ....[0]....
.L_19413:
        /*0060*/ 	.word	0xffffffff


	//   ....[1]....
        /*0064*/ 	.word	0xffffffff


	//   ....[2]....
        /*0068*/ 	.word	0x0500000f


	//   ....[3]....
        /*006c*/ 	.word	0x0500000f


	//----- nvinfo : EIATTR_COOP_GROUP_INSTR_OFFSETS
	.align		4
.L_19414:
        /*0070*/ 	.byte	0x04, 0x28
        /*0072*/ 	.short	(.L_19416 - .L_19415)


	//   ....[0]....
.L_19415:
        /*0074*/ 	.word	0x000003e0


	//   ....[1]....
        /*0078*/ 	.word	0x000004c0


	//   ....[2]....
        /*007c*/ 	.word	0x00000720


	//   ....[3]....
        /*0080*/ 	.word	0x00000860


	//----- nvinfo : EIATTR_VRC_CTA_INIT_COUNT
	.align		4
.L_19416:
        /*0084*/ 	.byte	0x02, 0x4a
	.zero		1
	.zero		1


	//----- nvinfo : EIATTR_SYSCALL_OFFSETS
	.align		4
        /*0088*/ 	.byte	0x04, 0x46
        /*008a*/ 	.short	(.L_19418 - .L_19417)


	//   ....[0]....
.L_19417:
        /*008c*/ 	.word	0x00000190


	//----- nvinfo : EIATTR_EXIT_INSTR_OFFSETS
	.align		4
.L_19418:
        /*0090*/ 	.byte	0x04, 0x1c
        /*0092*/ 	.short	(.L_19420 - .L_19419)


	//   ....[0]....
.L_19419:
        /*0094*/ 	.word	0x00000240


	//   ....[1]....
        /*0098*/ 	.word	0x000006c0


	//----- nvinfo : EIATTR_CRS_STACK_SIZE
	.align		4
.L_19420:
        /*009c*/ 	.byte	0x04, 0x1e
        /*009e*/ 	.short	(.L_19422 - .L_19421)
.L_19421:
        /*00a0*/ 	.word	0x00000000


	//----- nvinfo : EIATTR_CBANK_PARAM_SIZE
	.align		4
.L_19422:
        /*00a4*/ 	.byte	0x03, 0x19
        /*00a6*/ 	.short	0x0040


	//----- nvinfo : EIATTR_PARAM_CBANK
	.align		4
        /*00a8*/ 	.byte	0x04, 0x0a
        /*00aa*/ 	.short	(.L_19424 - .L_19423)
	.align		4
.L_19423:
        /*00ac*/ 	.word	index@(.nv.constant0._Z15SoftmaxWarpImplI24ElementwiseScaleMaskLoadIffbE11DirectStoreIffEfLi1ELi1ELi2ELi1ELb0EL9Algorithm0EEvT_T0_ll)
        /*00b0*/ 	.short	0x0380
        /*00b2*/ 	.short	0x0040


	//----- nvinfo : EIATTR_SW_WAR
	.align		4
.L_19424:
        /*00b4*/ 	.byte	0x04, 0x36
        /*00b6*/ 	.short	(.L_19426 - .L_19425)
.L_19425:
        /*00b8*/ 	.word	0x00000008
.L_19426:


//--------------------- .nv.info._Z15SoftmaxWarpImplI24ElementwiseScaleMaskLoadIffbE11DirectStoreIffEfLi1ELi1ELi2ELi2ELb1EL9Algorithm0EEvT_T0_ll --------------------------
	.section	.nv.info._Z15SoftmaxWarpImplI24ElementwiseScaleMaskLoadIffbE11DirectStoreIffEfLi1ELi1ELi2ELi2ELb1EL9Algorithm0EEvT_T0_ll,"",@"SHT_CUDA_INFO"
	.sectionflags	@""
	.align	4


	//----- nvinfo : EIATTR_CUDA_API_VERSION
	.align		4
        /*0000*/ 	.byte	0x04, 0x37
        /*0002*/ 	.short	(.L_19428 - .L_19427)
.L_19427:
        /*0004*/ 	.word	0x00000082


	//----- nvinfo : EIATTR_KPARAM_INFO
	.align		4
.L_19428:
        /*0008*/ 	.byte	0x04, 0x17
        /*000a*/ 	.short	(.L_19430 - .L_19429)
.L_19429:
        /*000c*/ 	.word	0x00000000
        /*0010*/ 	.short	0x0003
        /*0012*/ 	.short	0x0038
        /*0014*/ 	.byte	0x00, 0xf0, 0x21, 0x00


	//----- nvinfo : EIATTR_KPARAM_INFO
	.align		4
.L_19430:
        /*0018*/ 	.byte	0x04, 0x17
        /*001a*/ 	.short	(.L_19432 - .L_19431)
.L_19431:
        /*001c*/ 	.word	0x00000000
        /*0020*/ 	.short	0x0002
        /*0022*/ 	.short	0x0030
        /*0024*/ 	.byte	0x00, 0xf0, 0x21, 0x00


	//----- nvinfo : EIATTR_KPARAM_INFO
	.align		4
.L_19432:
        /*0028*/ 	.byte	0x04, 0x17
        /*002a*/ 	.short	(.L_19434 - .L_19433)
.L_19433:
        /*002c*/ 	.word	0x00000000
        /*0030*/ 	.short	0x0001
        /*0032*/ 	.short	0x0020
        /*0034*/ 	.byte	0x00, 0xf0, 0x41, 0x00


	//----- nvinfo : EIATTR_KPARAM_INFO
	.align		4
.L_19434:
        /*0038*/ 	.byte	0x04, 0x17
        /*003a*/ 	.short	(.L_19436 - .L_19435)
.L_19435:
        /*003c*/ 	.word	0x00000000
        /*0040*/ 	.short	0x0000
        /*0042*/ 	.short	0x0000
        /*0044*/ 	.byte	0x00, 0xf0, 0x81, 0x00


	//----- nvinfo : EIATTR_SPARSE_MMA_MASK
	.align		4
.L_19436:
        /*0048*/ 	.byte	0x03, 0x50
        /*004a*/ 	.short	0x0000


	//----- nvinfo : EIATTR_MAXREG_COUNT
	.align		4
        /*004c*/ 	.byte	0x03, 0x1b
        /*004e*/ 	.short	0x00ff


	//----- nvinfo : EIATTR_EXTERNS
	.align		4
        /*0050*/ 	.byte	0x04, 0x0f
        /*0052*/ 	.short	(.L_19438 - .L_19437)


	//   ....[0]....
	.align		4
.L_19437:
        /*0054*/ 	.word	index@(__assertfail)


	//----- nvinfo : EIATTR_MERCURY_ISA_VERSION
	.align		4
.L_19438:
        /*0058*/ 	.byte	0x03, 0x5f
        /*005a*/ 	.short	0x0101


	//----- nvinfo : EIATTR_COOP_GROUP_MASK_REGIDS
	.align		4
        /*005c*/ 	.byte	0x04, 0x29
        /*005e*/ 	.short	(.L_19440 - .L_19439)


	//   ....[0]....
.L_19439:
        /*0060*/ 	.word	0xffffffff


	//   ....[1]....
        /*0064*/ 	.word	0xffffffff


	//   ....[2]....
        /*0068*/ 	.word	0xffffffff


	//   ....[3]....
        /*006c*/ 	.word	0xffffffff


	//   ....[4]....
        /*0070*/ 	.word	0x0500000f


	//   ....[5]....
        /*0074*/ 	.word	0x0500000f


	//   ....[6]....
        /*0078*/ 	.word	0x0500000f


	//   ....[7]....
        /*007c*/ 	.word	0x0500000f


	//----- nvinfo : EIATTR_COOP_GROUP_INSTR_OFFSETS
	.align		4
.L_19440:
        /*0080*/ 	.byte	0x04, 0x28
        /*0082*/ 	.short	(.L_19442 - .L_19441)


	//   ....[0]....
.L_19441:
        /*0084*/ 	.word	0x00000630


	//   ....[1]....
        /*0088*/ 	.word	0x00000660


	//   ....[2]....
        /*008c*/ 	.word	0x000007c0


	//   ....[3]....
        /*0090*/ 	.word	0x000007e0


	//   ....[4]....
        /*0094*/ 	.word	0x00000c50


	//   ....[5]....
        /*0098*/ 	.word	0x00000cf0


	//   ....[6]....
        /*009c*/ 	.word	0x00000e90


	//   ....[7]....
        /*00a0*/ 	.word	0x00000f00


	//----- nvinfo : EIATTR_VRC_CTA_INIT_COUNT
	.align		4
.L_19442:
        /*00a4*/ 	.byte	0x02, 0x4a
	.zero		1
	.zero		1


	//----- nvinfo : EIATTR_SYSCALL_OFFSETS
	.align		4
        /*00a8*/ 	.byte	0x04, 0x46
        /*00aa*/ 	.short	(.L_19444 - .L_19443)


	//   ....[0]....
.L_19443:
        /*00ac*/ 	.word	0x000001a0


	//----- nvinfo : EIATTR_EXIT_INSTR_OFFSETS
	.align		4
.L_19444:
        /*00b0*/ 	.byte	0x04, 0x1c
        /*00b2*/ 	.short	(.L_19446 - .L_19445)


	//   ....[0]....
.L_19445:
        /*00b4*/ 	.word	0x00000260


	//   ....[1]....
        /*00b8*/ 	.word	0x00000be0


	//----- nvinfo : EIATTR_CRS_STACK_SIZE
	.align		4
.L_19446:
        /*00bc*/ 	.byte	0x04, 0x1e
        /*00be*/ 	.short	(.L_19448 - .L_19447)
.L_19447:
        /*00c0*/ 	.word	0x00000000


	//----- nvinfo : EIATTR_CBANK_PARAM_SIZE
	.align		4
.L_19448:
        /*00c4*/ 	.byte	0x03, 0x19
        /*00c6*/ 	.short	0x0040


	//----- nvinfo : EIATTR_PARAM_CBANK
	.align		4
        /*00c8*/ 	.byte	0x04, 0x0a
        /*00ca*/ 	.short	(.L_19450 - .L_19449)
	.align		4
.L_19449:
        /*00cc*/ 	.word	index@(.nv.constant0._Z15SoftmaxWarpImplI24ElementwiseScaleMaskLoadIffbE11DirectStoreIffEfLi1ELi1ELi2ELi2ELb1EL9Algorithm0EEvT_T0_ll)
        /*00d0*/ 	.short	0x0380
        /*00d2*/ 	.short	0x0040


	//----- nvinfo : EIATTR_SW_WAR
	.align		4
.L_19450:
        /*00d4*/ 	.byte	0x04, 0x36
        /*00d6*/ 	.short	(.L_19452 - .L_19451)
.L_19451:
        /*00d8*/ 	.word	0x00000008
.L_19452:


//--------------------- .nv.info._Z15SoftmaxWarpImplI24ElementwiseScaleMaskLoadIffbE11DirectStoreIffEfLi1ELi1ELi2ELi2ELb0EL9Algorithm0EEvT_T0_ll --------------------------
	.section	.nv.info._Z15SoftmaxWarpImplI24ElementwiseScaleMaskLoadIffbE11DirectStoreIffEfLi1ELi1ELi2ELi2ELb0EL9Algorithm0EEvT_T0_ll,"",@"SHT_CUDA_INFO"
	.sectionflags	@""
	.align	4


	//----- nvinfo : EIATTR_CUDA_API_VERSION
	.align		4
        /*0000*/ 	.byte	0x04, 0x37
        /*0002*/ 	.short	(.L_19454 - .L_19453)
.L_19453:
        /*0004*/ 	.word	0x00000082


	//----- nvinfo : EIATTR_KPARAM_INFO
	.align		4
.L_19454:
        /*0008*/ 	.byte	0x04, 0x17
        /*000a*/ 	.short	(.L_19456 - .L_19455)
.L_19455:
        /*000c*/ 	.word	0x00000000
        /*0010*/ 	.short	0x0003
        /*0012*/ 	.short	0x0038
        /*0014*/ 	.byte	0x00, 0xf0, 0x21, 0x00


	//----- nvinfo : EIATTR_KPARAM_INFO
	.align		4
.L_19456:
        /*0018*/ 	.byte	0x04, 0x17
        /*001a*/ 	.short	(.L_19458 - .L_19457)
.L_19457:
        /*001c*/ 	.word	0x00000000
        /*0020*/ 	.short	0x0002
        /*0022*/ 	.short	0x0030
        /*0024*/ 	.byte	0x00, 0xf0, 0x21, 0x00


	//----- nvinfo : EIATTR_KPARAM_INFO
	.align		4
.L_19458:
        /*0028*/ 	.byte	0x04, 0x17
        /*002a*/ 	.short	(.L_19460 - .L_19459)
.L_19459:
        /*002c*/ 	.word	0x00000000
        /*0030*/ 	.short	0x0001
        /*0032*/ 	.short	0x0020
        /*0034*/ 	.byte	0x00, 0xf0, 0x41, 0x00


	//----- nvinfo : EIATTR_KPARAM_INFO
	.align		4
.L_19460:
        /*0038*/ 	.byte	0x04, 0x17
        /*003a*/ 	.short	(.L_19462 - .L_19461)
.L_19461:
        /*003c*/ 	.word	0x00000000
        /*0040*/ 	.short	0x0000
        /*0042*/ 	.short	0x0000
        /*0044*/ 	.byte	0x00, 0xf0, 0x81, 0x00


	//----- nvinfo : EIATTR_SPARSE_MMA_MASK
	.align		4
.L_19462:
        /*0048*/ 	.byte	0x03, 0x50
        /*004a*/ 	.short	0x0000


	//----- nvinfo : EIATTR_MAXREG_COUNT
	.align		4
        /*004c*/ 	.byte	0x03, 0x1b
        /*004e*/ 	.short	0x00ff


	//----- nvinfo : EIATTR_EXTERNS
	.align		4
        /*0050*/ 	.byte	0x04, 0x0f
        /*0052*/ 	.short	(.L_19464 - .L_19463)


	//   ....[0]....
	.align		4
.L_19463:
        /*0054*/ 	.word	index@(__assertfail)


	//----- nvinfo : EIATTR_MERCURY_ISA_VERSION
	.align		4
.L_19464:
        /*0058*/ 	.byte	0x03, 0x5f
        /*005a*/ 	.short	0x0101


	//----- nvinfo : EIATTR_COOP_GROUP_MASK_REGIDS
	.align		4
        /*005c*/ 	.byte	0x04, 0x29
        /*005e*/ 	.short	(.L_19466 - .L_19465)


	//   ....[0]....
.L_19465:
        /*0060*/ 	.word	0xffffffff


	//   ....[1]....
        /*0064*/ 	.word	0xffffffff


	//   ....[2]....
        /*0068*/ 	.word	0xffffffff


	//   ....[3]....
        /*006c*/ 	.word	0xffffffff


	//   ....[4]....
        /*0070*/ 	.word	0x0500000f


	//   ....[5]....
        /*0074*/ 	.word	0x0500000f


	//   ....[6]....
        /*0078*/ 	.word	0x0500000f


	//   ....[7]....
        /*007c*/ 	.word	0x0500000f


	//----- nvinfo : EIATTR_COOP_GROUP_INSTR_OFFSETS
	.align		4
.L_19466:
        /*0080*/ 	.byte	0x04, 0x28
        /*0082*/ 	.short	(.L_19468 - .L_19467)


	//   ....[0]....
.L_19467:
        /*0084*/ 	.word	0x000004a0


	//   ....[1]....
        /*0088*/ 	.word	0x000004d0


	//   ....[2]....
        /*008c*/ 	.word	0x00000630


	//   ....[3]....
        /*0090*/ 	.word	0x00000650


	//   ....[4]....
        /*0094*/ 	.word	0x000009e0


	//   ....[5]....
        /*0098*/ 	.word	0x00000a90


	//   ....[6]....
        /*009c*/ 	.word	0x00000c20


	//   ....[7]....
        /*00a0*/ 	.word	0x00000c80


	//----- nvinfo : EIATTR_VRC_CTA_INIT_COUNT
	.align		4
.L_19468:
        /*00a4*/ 	.byte	0x02, 0x4a
	.zero		1
	.zero		1


	//----- nvinfo : EIATTR_SYSCALL_OFFSETS
	.align		4
        /*00a8*/ 	.byte	0x04, 0x46
        /*00aa*/ 	.short	(.L_19470 - .L_19469)


	//   ....[0]....
.L_19469:
        /*00ac*/ 	.word	0x00000170


	//----- nvinfo : EIATTR_EXIT_INSTR_OFFSETS
	.align		4
.L_19470:
        /*00b0*/ 	.byte	0x04, 0x1c
        /*00b2*/ 	.short	(.L_19472 - .L_19471)


	//   ....[0]....
.L_19471:
        /*00b4*/ 	.word	0x00000230


	//   ....[1]....
        /*00b8*/ 	.word	0x00000970


	//----- nvinfo : EIATTR_CRS_STACK_SIZE
	.align		4
.L_19472:
        /*00bc*/ 	.byte	0x04, 0x1e
        /*00be*/ 	.short	(.L_19474 - .L_19473)
.L_19473:
        /*00c0*/ 	.word	0x00000000


	//----- nvinfo : EIATTR_CBANK_PARAM_SIZE
	.align		4
.L_19474:
        /*00c4*/ 	.byte	0x03, 0x19
        /*00c6*/ 	.short	0x0040


	//----- nvinfo : EIATTR_PARAM_CBANK
	.align		4
        /*00c8*/ 	.byte	0x04, 0x0a
        /*00ca*/ 	.short	(.L_19476 - .L_19475)
	.align		4
.L_19475:
        /*00cc*/ 	.word	index@(.nv.constant0._Z15SoftmaxWarpImplI24ElementwiseScaleMaskLoadIffbE11DirectStoreIffEfLi1ELi1ELi2ELi2ELb0EL9Algorithm0EEvT_T0_ll)
        /*00d0*/ 	.short	0x0380
        /*00d2*/ 	.short	0x0040


	//----- nvinfo : EIATTR_SW_WAR
	.align		4
.L_19476:
        /*00d4*/ 	.byte	0x04, 0x36
        /*00d6*/ 	.short	(.L_19478 - .L_19477)
.L_19477:
        /*00d8*/ 	.word	0x00000008
.L_19478:


//--------------------- .nv.info._Z15SoftmaxWarpImplI24ElementwiseScaleMaskLoadIffbE11DirectStoreIffEfLi1ELi1ELi1ELi1ELb1EL9Algorithm0EEvT_T0_ll --------------------------
	.section	.nv.info._Z15SoftmaxWarpImplI24ElementwiseScaleMaskLoadIffbE11DirectStoreIffEfLi1ELi1ELi1ELi1ELb1EL9Algorithm0EEvT_T0_ll,"",@"SHT_CUDA_INFO"
	.sectionflags	@""
	.align	4


	//----- nvinfo : EIATTR_CUDA_API_VERSION
	.align		4
        /*0000*/ 	.byte	0x04, 0x37
        /*0002*/ 	.short	(.L_19480 - .L_19479)
.L_19479:
        /*0004*/ 	.word	0x00000082


	//----- nvinfo : EIATTR_KPARAM_INFO
	.align		4
.L_19480:
        /*0008*/ 	.byte	0x04, 0x17
        /*000a*/ 	.short	(.L_19482 - .L_19481)
.L_19481:
        /*000c*/ 	.word	0x00000000
        /*0010*/ 	.short	0x0003
        /*0012*/ 	.short	0x0038
        /*0014*/ 	.byte	0x00, 0xf0, 0x21, 0x00


	//----- nvinfo : EIATTR_KPARAM_INFO
	.align		4
.L_19482:
        /*0018*/ 	.byte	0x04, 0x17
        /*001a*/ 	.short	(.L_19484 - .L_19483)
.L_19483:
        /*001c*/ 	.word	0x00000000
        /*0020*/ 	.short	0x0002
        /*0022*/ 	.short	0x0030
        /*0024*/ 	.byte	0x00, 0xf0, 0x21, 0x00


	//----- nvinfo : EIATTR_KPARAM_INFO
	.align		4
.L_19484:
        /*0028*/ 	.byte	0x04, 0x17
        /*002a*/ 	.short	(.L_19486 - .L_19485)
.L_19485:
        /*002c*/ 	.word	0x00000000
        /*0030*/ 	.short	0x0001
        /*0032*/ 	.short	0x0020
        /*0034*/ 	.byte	0x00, 0xf0, 0x41, 0x00


	//----- nvinfo : EIATTR_KPARAM_INFO
	.align		4
.L_19486:
        /*0038*/ 	.byte	0x04, 0x17
        /*003a*/ 	.short	(.L_19488 - .L_19487)
.L_19487:
        /*003c*/ 	.word	0x00000000
        /*0040*/ 	.short	0x0000
        /*0042*/ 	.short	0x0000
        /*0044*/ 	.byte	0x00, 0xf0, 0x81, 0x00


	//----- nvinfo : EIATTR_SPARSE_MMA_MASK
	.align		4
.L_19488:
        /*0048*/ 	.byte	0x03, 0x50
        /*004a*/ 	.short	0x0000


	//----- nvinfo : EIATTR_MAXREG_COUNT
	.align		4
        /*004c*/ 	.byte	0x03, 0x1b
        /*004e*/ 	.short	0x00ff


	//----- nvinfo : EIATTR_EXTERNS
	.align		4
        /*0050*/ 	.byte	0x04, 0x0f
        /*0052*/ 	.short	(.L_19490 - .L_19489)


	//   ....[0]....
	.align		4
.L_19489:
        /*0054*/ 	.word	index@(__assertfail)


	//----- nvinfo : EIATTR_MERCURY_ISA_VERSION
	.align		4
.L_19490:
        /*0058*/ 	.byte	0x03, 0x5f
        /*005a*/ 	.short	0x0101


	//----- nvinfo : EIATTR_VRC_CTA_INIT_COUNT
	.align		4
        /*005c*/ 	.byte	0x02, 0x4a
	.zero		1
	.zero		1


	//----- nvinfo : EIATTR_SYSCALL_OFFSETS
	.align		4
        /*0060*/ 	.byte	0x04, 0x46
        /*0062*/ 	.short	(.L_19492 - .L_19491)


	//   ....[0]....
.L_19491:
        /*0064*/ 	.word	0x00000180


	//----- nvinfo : EIATTR_EXIT_INSTR_OFFSETS
	.align		4
.L_19492:
        /*0068*/ 	.byte	0x04, 0x1c
        /*006a*/ 	.short	(.L_19494 - .L_19493)


	//   ....[0]....
.L_19493:
        /*006c*/ 	.word	0x00000230


	//   ....[1]....
        /*0070*/ 	.word	0x00000b60


	//   ....[2]....
        /*0074*/ 	.word	0x00001d20


	//----- nvinfo : EIATTR_CRS_STACK_SIZE
	.align		4
.L_19494:
        /*0078*/ 	.byte	0x04, 0x1e
        /*007a*/ 	.short	(.L_19496 - .L_19495)
.L_19495:
        /*007c*/ 	.word	0x00000000


	//----- nvinfo : EIATTR_CBANK_PARAM_SIZE
	.align		4
.L_19496:
        /*0080*/ 	.byte	0x03, 0x19
        /*0082*/ 	.short	0x0040


	//----- nvinfo : EIATTR_PARAM_CBANK
	.align		4
        /*0084*/ 	.byte	0x04, 0x0a
        /*0086*/ 	.short	(.L_19498 - .L_19497)
	.align		4
.L_19497:
        /*0088*/ 	.word	index@(.nv.constant0._Z15SoftmaxWarpImplI24ElementwiseScaleMaskLoadIffbE11DirectStoreIffEfLi1ELi1ELi1ELi1ELb1EL9Algorithm0EEvT_T0_ll)
        /*008c*/ 	.short	0x0380
        /*008e*/ 	.short	0x0040


	//----- nvinfo : EIATTR_SW_WAR
	.align		4
.L_19498:
        /*0090*/ 	.byte	0x04, 0x36
        /*0092*/ 	.short	(.L_19500 - .L_19499)
.L_19499:
        /*0094*/ 	.word	0x00000008
.L_19500:


//--------------------- .nv.info._Z15SoftmaxWarpImplI24ElementwiseScaleMaskLoadIffbE11DirectStoreIffEfLi1ELi1ELi1ELi1ELb0EL9Algorithm0EEvT_T0_ll --------------------------
	.section	.nv.info._Z15SoftmaxWarpImplI24ElementwiseScaleMaskLoadIffbE11DirectStoreIffEfLi1ELi1ELi1ELi1ELb0EL9Algorithm0EEvT_T0_ll,"",@"SHT_CUDA_INFO"
	.sectionflags	@""
	.align	4


	//----- nvinfo : EIATTR_CUDA_API_VERSION
	.align		4
        /*0000*/ 	.byte	0x04, 0x37
        /*0002*/ 	.short	(.L_19502 - .L_19501)
.L_19501:
        /*0004*/ 	.word	0x00000082


	//----- nvinfo : EIATTR_KPARAM_INFO
	.align		4
.L_19502:
        /*0008*/ 	.byte	0x04, 0x17
        /*000a*/ 	.short	(.L_19504 - .L_19503)
.L_19503:
        /*000c*/ 	.word	0x00000000
        /*0010*/ 	.short	0x0003
        /*0012*/ 	.short	0x0038
        /*0014*/ 	.byte	0x00, 0xf0, 0x21, 0x00


	//----- nvinfo : EIATTR_KPARAM_INFO
	.align		4
.L_19504:
        /*0018*/ 	.byte	0x04, 0x17
        /*001a*/ 	.short	(.L_19506 - .L_19505)
.L_19505:
        /*001c*/ 	.word	0x00000000
        /*0020*/ 	.short	0x0002
        /*0022*/ 	.short	0x0030
        /*0024*/ 	.byte	0x00, 0xf0, 0x21, 0x00


	//----- nvinfo : EIATTR_KPARAM_INFO
	.align		4
.L_19506:
        /*0028*/ 	.byte	0x04, 0x17
        /*002a*/ 	.short	(.L_19508 - .L_19507)
.L_19507:
        /*002c*/ 	.word	0x00000000
        /*0030*/ 	.short	0x0001
        /*0032*/ 	.short	0x0020
        /*0034*/ 	.byte	0x00, 0xf0, 0x41, 0x00


	//----- nvinfo : EIATTR_KPARAM_INFO
	.align		4
.L_19508:
        /*0038*/ 	.byte	0x04, 0x17
        /*003a*/ 	.short	(.L_19510 - .L_19509)
.L_19509:
        /*003c*/ 	.word	0x00000000
        /*0040*/ 	.short	0x0000
        /*0042*/ 	.short	0x0000
        /*0044*/ 	.byte	0x00, 0xf0, 0x81, 0x00


	//----- nvinfo : EIATTR_SPARSE_MMA_MASK
	.align		4
.L_19510:
        /*0048*/ 	.byte	0x03, 0x50
        /*004a*/ 	.short	0x0000


	//----- nvinfo : EIATTR_MAXREG_COUNT
	.align		4
        /*004c*/ 	.byte	0x03, 0x1b
        /*004e*/ 	.short	0x00ff


	//----- nvinfo : EIATTR_EXTERNS
	.align		4
        /*0050*/ 	.byte	0x04, 0x0f
        /*0052*/ 	.short	(.L_19512 - .L_19511)


	//   ....[0]....
	.align		4
.L_19511:
        /*0054*/ 	.word	index@(__assertfail)


	//----- nvinfo : EIATTR_MERCURY_ISA_VERSION
	.align		4
.L_19512:
        /*0058*/ 	.byte	0x03, 0x5f
        /*005a*/ 	.short	0x0101


	//----- nvinfo : EIATTR_VRC_CTA_INIT_COUNT
	.align		4
        /*005c*/ 	.byte	0x02, 0x4a
	.zero		1
	.zero		1


	//----- nvinfo : EIATTR_SYSCALL_OFFSETS
	.align		4
        /*0060*/ 	.byte	0x04, 0x46
        /*0062*/ 	.short	(.L_19514 - .L_19513)


	//   ....[0]....
.L_19513:
        /*0064*/ 	.word	0x000001b0


	//----- nvinfo : EIATTR_EXIT_INSTR_OFFSETS
	.align		4
.L_19514:
        /*0068*/ 	.byte	0x04, 0x1c
        /*006a*/ 	.short	(.L_19516 - .L_19515)


	//   ....[0]....
.L_19515:
        /*006c*/ 	.word	0x00000260


	//   ....[1]....
        /*0070*/ 	.word	0x00000b20


	//   ....[2]....
        /*0074*/ 	.word	0x000019e0


	//----- nvinfo : EIATTR_CRS_STACK_SIZE
	.align		4
.L_19516:
        /*0078*/ 	.byte	0x04, 0x1e
        /*007a*/ 	.short	(.L_19518 - .L_19517)
.L_19517:
        /*007c*/ 	.word	0x00000000


	//----- nvinfo : EIATTR_CBANK_PARAM_SIZE
	.align		4
.L_19518:
        /*0080*/ 	.byte	0x03, 0x19
        /*0082*/ 	.short	0x0040


	//----- nvinfo : EIATTR_PARAM_CBANK
	.align		4
        /*0084*/ 	.byte	0x04, 0x0a
        /*0086*/ 	.short	(.L_19520 - .L_19519)
	.align		4
.L_19519:
        /*0088*/ 	.word	index@(.nv.constant0._Z15SoftmaxWarpImplI24ElementwiseScaleMaskLoadIffbE11DirectStoreIffEfLi1ELi1ELi1ELi1ELb0EL9Algorithm0EEvT_T0_ll)
        /*008c*/ 	.short	0x0380
        /*008e*/ 	.short	0x0040


	//----- nvinfo : EIATTR_SW_WAR
	.align		4
.L_19520:
        /*0090*/ 	.byte	0x04, 0x36
        /*0092*/ 	.short	(.L_19522 - .L_19521)
.L_19521:
        /*0094*/ 	.word	0x00000008
.L_19522:


//--------------------- .nv.info._Z15SoftmaxWarpImplI24ElementwiseScaleMaskLoadIffbE11DirectStoreIffEfLi1ELi1ELi1ELi2ELb1EL9Algorithm0EEvT_T0_ll --------------------------
	.section	.nv.info._Z15SoftmaxWarpImplI24ElementwiseScaleMaskLoadIffbE11DirectStoreIffEfLi1ELi1ELi1ELi2ELb1EL9Algorithm0EEvT_T0_ll,"",@"SHT_CUDA_INFO"
	.sectionflags	@""
	.align	4


	//----- nvinfo : EIATTR_CUDA_API_VERSION
	.align		4
        /*0000*/ 	.byte	0x04, 0x37
        /*0002*/ 	.short	(.L_19524 - .L_19523)
.L_19523:
        /*0004*/ 	.word	0x00000082


	//----- nvinfo : EIATTR_KPARAM_INFO
	.align		4
.L_19524:
        /*0008*/ 	.byte	0x04, 0x17
        /*000a*/ 	.short	(.L_19526 - .L_19525)
.L_19525:
        /*000c*/ 	.word	0x00000000
        /*0010*/ 	.short	0x0003
        /*0012*/ 	.short	0x0038
        /*0014*/ 	.byte	0x00, 0xf0, 0x21, 0x00


	//----- nvinfo : EIATTR_KPARAM_INFO
	.align		4
.L_19526:
        /*0018*/ 	.byte	0x04, 0x17
        /*001a*/ 	.short	(.L_19528 - .L_19527)
.L_19527:
        /*001c*/ 	.word	0x00000000
        /*0020*/ 	.short	0x0002
        /*0022*/ 	.short	0x0030
        /*0024*/ 	.byte	0x00, 0xf0, 0x21, 0x00


	//----- nvinfo : EIATTR_KPARAM_INFO
	.align		4
.L_19528:
        /*0028*/ 	.byte	0x04, 0x17
        /*002a*/ 	.short	(.L_19530 - .L_19529)
.L_19529:
        /*002c*/ 	.word	0x00000000
        /*0030*/ 	.short	0x0001
        /*0032*/ 	.short	0x0020
        /*0034*/ 	.byte	0x00, 0xf0, 0x41, 0x00


	//----- nvinfo : EIATTR_KPARAM_INFO
	.align		4
.L_19530:
        /*0038*/ 	.byte	0x04, 0x17
        /*003a*/ 	.short	(.L_19532 - .L_19531)
.L_19531:
        /*003c*/ 	.word	0x00000000
        /*0040*/ 	.short	0x0000
        /*0042*/ 	.short	0x0000
        /*0044*/ 	.byte	0x00, 0xf0, 0x81, 0x00


	//----- nvinfo : EIATTR_SPARSE_MMA_MASK
	.align		4
.L_19532:
        /*0048*/ 	.byte	0x03, 0x50
        /*004a*/ 	.short	0x0000


	//----- nvinfo : EIATTR_MAXREG_COUNT
	.align		4
        /*004c*/ 	.byte	0x03, 0x1b
        /*004e*/ 	.short	0x00ff


	//----- nvinfo : EIATTR_EXTERNS
	.align		4
        /*0050*/ 	.byte	0x04, 0x0f
        /*0052*/ 	.short	(.L_19534 - .L_19533)


	//   ....[0]....
	.align		4
.L_19533:
        /*0054*/ 	.word	index@(__assertfail)


	//----- nvinfo : EIATTR_MERCURY_ISA_VERSION
	.align		4
.L_19534:
        /*0058*/ 	.byte	0x03, 0x5f
        /*005a*/ 	.short	0x0101


	//----- nvinfo : EIATTR_VRC_CTA_INIT_COUNT
	.align		4
        /*005c*/ 	.byte	0x02, 0x4a
	.zero		1
	.zero		1


	//----- nvinfo : EIATTR_SYSCALL_OFFSETS
	.align		4
        /*0060*/ 	.byte	0x04, 0x46
        /*0062*/ 	.short	(.L_19536 - .L_19535)


	//   ....[0]....
.L_19535:
        /*0064*/ 	.word	0x000001a0


	//----- nvinfo : EIATTR_EXIT_INSTR_OFFSETS
	.align		4
.L_19536:
        /*0068*/ 	.byte	0x04, 0x1c
        /*006a*/ 	.short	(.L_19538 - .L_19537)


	//   ....[0]....
.L_19537:
        /*006c*/ 	.word	0x00000260


	//   ....[1]....
        /*0070*/ 	.word	0x00000ea0


	//   ....[2]....
        /*0074*/ 	.word	0x00001fb0


	//----- nvinfo : EIATTR_CRS_STACK_SIZE
	.align		4
.L_19538:
        /*0078*/ 	.byte	0x04, 0x1e
        /*007a*/ 	.short	(.L_19540 - .L_19539)
.L_19539:
        /*007c*/ 	.word	0x00000000


	//----- nvinfo : EIATTR_CBANK_PARAM_SIZE
	.align		4
.L_19540:
        /*0080*/ 	.byte	0x03, 0x19
        /*0082*/ 	.short	0x0040


	//----- nvinfo : EIATTR_PARAM_CBANK
	.align		4
        /*0084*/ 	.byte	0x04, 0x0a
        /*0086*/ 	.short	(.L_19542 - .L_19541)
	.align		4
.L_19541:
        /*0088*/ 	.word	index@(.nv.constant0._Z15SoftmaxWarpImplI24ElementwiseScaleMaskLoadIffbE11DirectStoreIffEfLi1ELi1ELi1ELi2ELb1EL9Algorithm0EEvT_T0_ll)
        /*008c*/ 	.short	0x0380
        /*008e*/ 	.short	0x0040


	//----- nvinfo : EIATTR_SW_WAR
	.align		4
.L_19542:
        /*0090*/ 	.byte	0x04, 0x36
        /*0092*/ 	.short	(.L_19544 - .L_19543)
.L_19543:
        /*0094*/ 	.word	0x00000008
.L_19544:


//--------------------- .nv.info._Z15SoftmaxWarpImplI24ElementwiseScaleMaskLoadIffbE11DirectStoreIffEfLi1ELi1ELi1ELi2ELb0EL9Algorithm0EEvT_T0_ll --------------------------
	.section	.nv.info._Z15SoftmaxWarpImplI24ElementwiseScaleMaskLoadIffbE11DirectStoreIffEfLi1ELi1ELi1ELi2ELb0EL9Algorithm0EEvT_T0_ll,"",@"SHT_CUDA_INFO"
	.sectionflags	@""
	.align	4


	//----- nvinfo : EIATTR_CUDA_API_VERSION
	.align		4
        /*0000*/ 	.byte	0x04, 0x37
        /*0002*/ 	.short	(.L_19546 - .L_19545)
.L_19545:
        /*0004*/ 	.word	0x00000082


	//----- nvinfo : EIATTR_KPARAM_INFO
	.align		4
.L_19546:
        /*0008*/ 	.byte	0x04, 0x17
        /*000a*/ 	.short	(.L_19548 - .L_19547)
.L_19547:
        /*000c*/ 	.word	0x00000000
        /*0010*/ 	.short	0x0003
        /*0012*/ 	.short	0x0038
        /*0014*/ 	.byte	0x00, 0xf0, 0x21, 0x00


	//----- nvinfo : EIATTR_KPARAM_INFO
	.align		4
.L_19548:
        /*0018*/ 	.byte	0x04, 0x17
        /*001a*/ 	.short	(.L_19550 - .L_19549)
.L_19549:
        /*001c*/ 	.word	0x00000000
        /*0020*/ 	.short	0x0002
        /*0022*/ 	.short	0x0030
        /*0024*/ 	.byte	0x00, 0xf0, 0x21, 0x00


	//----- nvinfo : EIATTR_KPARAM_INFO
	.align		4
.L_19550:
        /*0028*/ 	.byte	0x04, 0x17
        /*002a*/ 	.short	(.L_19552 - .L_19551)
.L_19551:
        /*002c*/ 	.word	0x00000000
        /*0030*/ 	.short	0x0001
        /*0032*/ 	.short	0x0020
        /*0034*/ 	.byte	0x00, 0xf0, 0x41, 0x00


	//----- nvinfo : EIATTR_KPARAM_INFO
	.align		4
.L_19552:
        /*0038*/ 	.byte	0x04, 0x17
        /*003a*/ 	.short	(.L_19554 - .L_19553)
.L_19553:
        /*003c*/ 	.word	0x00000000
        /*0040*/ 	.short	0x0000
        /*0042*/ 	.short	0x0000
        /*0044*/ 	.byte	0x00, 0xf0, 0x81, 0x00


	//----- nvinfo : EIATTR_SPARSE_MMA_MASK
	.align		4
.L_19554:
        /*0048*/ 	.byte	0x03, 0x50
        /*004a*/ 	.short	0x0000


	//----- nvinfo : EIATTR_MAXREG_COUNT
	.align		4
        /*004c*/ 	.byte	0x03, 0x1b
        /*004e*/ 	.short	0x00ff


	//----- nvinfo : EIATTR_EXTERNS
	.align		4
        /*0050*/ 	.byte	0x04, 0x0f
        /*0052*/ 	.short	(.L_19556 - .L_19555)


	//   ....[0]....
	.align		4
.L_19555:
        /*0054*/ 	.word	index@(__assertfail)


	//----- nvinfo : EIATTR_MERCURY_ISA_VERSION
	.align		4
.L_19556:
        /*0058*/ 	.byte	0x03, 0x5f
        /*005a*/ 	.short	0x0101


	//----- nvinfo : EIATTR_VRC_CTA_INIT_COUNT
	.align		4
        /*005c*/ 	.byte	0x02, 0x4a
	.zero		1
	.zero		1


	//----- nvinfo : EIATTR_SYSCALL_OFFSETS
	.align		4
        /*0060*/ 	.byte	0x04, 0x46
        /*0062*/ 	.short	(.L_19558 - .L_19557)


	//   ....[0]....
.L_19557:
        /*0064*/ 	.word	0x00000140


	//----- nvinfo : EIATTR_EXIT_INSTR_OFFSETS
	.align		4
.L_19558:
        /*0068*/ 	.byte	0x04, 0x1c
        /*006a*/ 	.short	(.L_19560 - .L_19559)


	//   ....[0]....
.L_19559:
        /*006c*/ 	.word	0x00000200


	//   ....[1]....
        /*0070*/ 	.word	0x00000c10


	//   ....[2]....
        /*0074*/ 	.word	0x000019a0


	//----- nvinfo : EIATTR_CRS_STACK_SIZE
	.align		4
.L_19560:
        /*0078*/ 	.byte	0x04, 0x1e
        /*007a*/ 	.short	(.L_19562 - .L_19561)
.L_19561:
        /*007c*/ 	.word	0x00000000


	//----- nvinfo : EIATTR_CBANK_PARAM_SIZE
	.align		4
.L_19562:
        /*0080*/ 	.byte	0x03, 0x19
        /*0082*/ 	.short	0x0040


	//----- nvinfo : EIATTR_PARAM_CBANK
	.align		4
        /*0084*/ 	.byte	0x04, 0x0a
        /*0086*/ 	.short	(.L_19564 - .L_19563)
	.align		4
.L_19563:
        /*0088*/ 	.word	index@(.nv.constant0._Z15SoftmaxWarpImplI24ElementwiseScaleMaskLoadIffbE11DirectStoreIffEfLi1ELi1ELi1ELi2ELb0EL9Algorithm0EEvT_T0_ll)
        /*008c*/ 	.short	0x0380
        /*008e*/ 	.short	0x0040


	//----- nvinfo : EIATTR_SW_WAR
	.align		4
.L_19564:
        /*0090*/ 	.byte	0x04, 0x36
        /*0092*/ 	.short	(.L_19566 - .L_19565)
.L_19565:
        /*0094*/ 	.word	0x00000008
.L_19566:


//--------------------- .nv.info._Z15SoftmaxWarpImplI24ElementwiseScaleMaskLoadIffbE11DirectStoreIffEfLi2ELi32ELi32ELi1ELb1EL9Algorithm0EEvT_T0_ll --------------------------
	.section	.nv.info._Z15SoftmaxWarpImplI24ElementwiseScaleMaskLoadIffbE11DirectStoreIffEfLi2ELi32ELi32ELi1ELb1EL9Algorithm0EEvT_T0_ll,"",@"SHT_CUDA_INFO"
	.sectionflags	@""
	.align	4


	//----- nvinfo : EIATTR_CUDA_API_VERSION
	.align		4
        /*0000*/ 	.byte	0x04, 0x37
        /*0002*/ 	.short	(.L_19568 - .L_19567)
.L_19567:
        /*0004*/ 	.word	0x00000082


	//----- nvinfo : EIATTR_KPARAM_INFO
	.align		4
.L_19568:
        /*0008*/ 	.byte	0x04, 0x17
        /*000a*/ 	.short	(.L_19570 - .L_19569)
.L_19569:
        /*000c*/ 	.word	0x00000000
        /*0010*/ 	.short	0x0003
        /*0012*/ 	.short	0x0038
        /*0014*/ 	.byte	0x00, 0xf0, 0x21, 0x00


	//----- nvinfo : EIATTR_KPARAM_INFO
	.align		4
.L_19570:
        /*0018*/ 	.byte	0x04, 0x17
        /*001a*/ 	.short	(.L_19572 - .L_19571)
.L_19571:
        /*001c*/ 	.word	0x00000000
        /*0020*/ 	.short	0x0002
        /*0022*/ 	.short	0x0030
        /*0024*/ 	.byte	0x00, 0xf0, 0x21, 0x00


	//----- nvinfo : EIATTR_KPARAM_INFO
	.align		4
.L_19572:
        /*0028*/ 	.byte	0x04, 0x17
        /*002a*/ 	.short	(.L_19574 - .L_19573)
.L_19573:
        /*002c*/ 	.word	0x00000000
        /*0030*/ 	.short	0x0001
        /*0032*/ 	.short	0x0020
        /*0034*/ 	.byte	0x00, 0xf0, 0x41, 0x00


	//----- nvinfo : EIATTR_KPARAM_INFO
	.align		4
.L_19574:
        /*0038*/ 	.byte	0x04, 0x17
        /*003a*/ 	.short	(.L_19576 - .L_19575)
.L_19575:
        /*003c*/ 	.word	0x00000000
        /*0040*/ 	.short	0x0000
        /*0042*/ 	.short	0x0000
        /*0044*/ 	.byte	0x00, 0xf0, 0x81, 0x00


	//----- nvinfo : EIATTR_SPARSE_MMA_MASK
	.align		4
.L_19576:
        /*0048*/ 	.byte	0x03, 0x50
        /*004a*/ 	.short	0x0000


	//----- nvinfo : EIATTR_MAXREG_COUNT
	.align		4
        /*004c*/ 	.byte	0x03, 0x1b
        /*004e*/ 	.short	0x00ff


	//----- nvinfo : EIATTR_EXTERNS
	.align		4
        /*0050*/ 	.byte	0x04, 0x0f
        /*0052*/ 	.short	(.L_19578 - .L_19577)


	//   ....[0]....
	.align		4
.L_19577:
        /*0054*/ 	.word	index@(__assertfail)


	//----- nvinfo : EIATTR_MERCURY_ISA_VERSION
	.align		4
.L_19578:
        /*0058*/ 	.byte	0x03, 0x5f
        /*005a*/ 	.short	0x0101


	//----- nvinfo : EIATTR_COOP_GROUP_MASK_REGIDS
	.align		4
        /*005c*/ 	.byte	0x04, 0x29
        /*005e*/ 	.short	(.L_19580 - .L_19579)


	//   ....[0]....
.L_19579:
        /*0060*/ 	.word	0xffffffff


	//   ....[1]....
        /*0064*/ 	.word	0xffffffff


	//   ....[2]....
        /*0068*/ 	.word	0xffffffff


	//   ....[3]....
        /*006c*/ 	.word	0xffffffff


	//   ....[4]....
        /*0070*/ 	.word	0xffffffff


	//   ....[5]....
        /*0074*/ 	.word	0xffffffff


	//   ....[6]....
        /*0078*/ 	.word	0xffffffff


	//   ....[7]....
        /*007c*/ 	.word	0xffffffff


	//   ....[8]....
        /*0080*/ 	.word	0xffffffff


	//   ....[9]....
        /*0084*/ 	.word	0xffffffff


	//   ....[10]....
        /*0088*/ 	.word	0x0500000f


	//   ....[11]....
        /*008c*/ 	.word	0x0500000f


	//   ....[12]....
        /*0090*/ 	.word	0x0500000f


	//   ....[13]....
        /*0094*/ 	.word	0x0500000f


	//   ....[14]....
        /*0098*/ 	.word	0x0500000f


	//   ....[15]....
        /*009c*/ 	.word	0x0500000f


	//   ....[16]....
        /*00a0*/ 	.word	0x0500000f


	//   ....[17]....
        /*00a4*/ 	.word	0x0500000f


	//   ....[18]....
        /*00a8*/ 	.word	0x0500000f


	//   ....[19]....
        /*00ac*/ 	.word	0x0500000f


	//----- nvinfo : EIATTR_COOP_GROUP_INSTR_OFFSETS
	.align		4
.L_19580:
        /*00b0*/ 	.byte	0x04, 0x28
        /*00b2*/ 	.short	(.L_19582 - .L_19581)


	//   ....[0]....
.L_19581:
        /*00b4*/ 	.word	0x00002bb0


	//   ....[1]....
        /*00b8*/ 	.word	0x00002bf0


	//   ....[2]....
        /*00bc*/ 	.word	0x00002c10


	//   ....[3]....
        /*00c0*/ 	.word	0x00002c30


	//   ....[4]....
        /*00c4*/ 	.word	0x00002c50


	//   ....[5]....
        /*00c8*/ 	.word	0x00004070


	//   ....[6]....
        /*00cc*/ 	.word	0x00004090


	//   ....[7]....
        /*00d0*/ 	.word	0x000040b0


	//   ....[8]....
        /*00d4*/ 	.word	0x000040d0


	//   ....[9]....
        /*00d8*/ 	.word	0x000040f0


	//   ....[10]....
        /*00dc*/ 	.word	0x000074a0


	//   ....[11]....
        /*00e0*/ 	.word	0x00007530


	//   ....[12]....
        /*00e4*/ 	.word	0x00007590


	//   ....[13]....
        /*00e8*/ 	.word	0x000075f0


	//   ....[14]....
        /*00ec*/ 	.word	0x00007650


	//   ....[15]....
        /*00f0*/ 	.word	0x00008ad0


	//   ....[16]....
        /*00f4*/ 	.word	0x00008b30


	//   ....[17]....
        /*00f8*/ 	.word	0x00008b90


	//   ....[18]....
        /*00fc*/ 	.word	0x00008bf0


	//   ....[19]....
        /*0100*/ 	.word	0x00008c50


	//----- nvinfo : EIATTR_VRC_CTA_INIT_COUNT
	.align		4
.L_19582:
        /*0104*/ 	.byte	0x02, 0x4a
	.zero		1
	.zero		1


	//----- nvinfo : EIATTR_SYSCALL_OFFSETS
	.align		4
        /*0108*/ 	.byte	0x04, 0x46
        /*010a*/ 	.short	(.L_19584 - .L_19583)


	//   ....[0]....
.L_19583:
        /*010c*/ 	.word	0x00000190


	//----- nvinfo : EIATTR_EXIT_INSTR_OFFSETS
	.align		4
.L_19584:
        /*0110*/ 	.byte	0x04, 0x1c
        /*0112*/ 	.short	(.L_19586 - .L_19585)


	//   ....[0]....
.L_19585:
        /*0114*/ 	.word	0x00000220


	//   ....[1]....
        /*0118*/ 	.word	0x00007440


	//----- nvinfo : EIATTR_CRS_STACK_SIZE
	.align		4
.L_19586:
        /*011c*/ 	.byte	0x04, 0x1e
        /*011e*/ 	.short	(.L_19588 - .L_19587)
.L_19587:
        /*0120*/ 	.word	0x00000000


	//----- nvinfo : EIATTR_CBANK_PARAM_SIZE
	.align		4
.L_19588:
        /*0124*/ 	.byte	0x03, 0x19
        /*0126*/ 	.short	0x0040


	//----- nvinfo : EIATTR_PARAM_CBANK
	.align		4
        /*0128*/ 	.byte	0x04, 0x0a
        /*012a*/ 	.short	(.L_19590 - .L_19589)
	.align		4
.L_19589:
        /*012c*/ 	.word	index@(.nv.constant0._Z15SoftmaxWarpImplI24ElementwiseScaleMaskLoadIffbE11DirectStoreIffEfLi2ELi32ELi32ELi1ELb1EL9Algorithm0EEvT_T0_ll)
        /*0130*/ 	.short	0x0380
        /*0132*/ 	.short	0x0040


	//----- nvinfo : EIATTR_SW_WAR
	.align		4
.L_19590:
        /*0134*/ 	.byte	0x04, 0x36
        /*0136*/ 	.short	(.L_19592 - .L_19591)
.L_19591:
        /*0138*/ 	.word	0x00000008
.L_19592:


//--------------------- .nv.info._Z15SoftmaxWarpImplI24ElementwiseScaleMaskLoadIffbE11DirectStoreIffEfLi2ELi32ELi32ELi1ELb0EL9Algorithm0EEvT_T0_ll --------------------------
	.section	.nv.info._Z15SoftmaxWarpImplI24ElementwiseScaleMaskLoadIffbE11DirectStoreIffEfLi2ELi32ELi32ELi1ELb0EL9Algorithm0EEvT_T0_ll,"",@"SHT_CUDA_INFO"
	.sectionflags	@""
	.align	4


	//----- nvinfo : EIATTR_CUDA_API_VERSION
	.align		4
        /*0000*/ 	.byte	0x04, 0x37
        /*0002*/ 	.short	(.L_19594 - .L_19593)
.L_19593:
        /*0004*/ 	.word	0x00000082


	//----- nvinfo : EIATTR_KPARAM_INFO
	.align		4
.L_19594:
        /*0008*/ 	.byte	0x04, 0x17
        /*000a*/ 	.short	(.L_19596 - .L_19595)
.L_19595:
        /*000c*/ 	.word	0x00000000
        /*0010*/ 	.short	0x0003
        /*0012*/ 	.short	0x0038
        /*0014*/ 	.byte	0x00, 0xf0, 0x21, 0x00


	//----- nvinfo : EIATTR_KPARAM_INFO
	.align		4
.L_19596:
        /*0018*/ 	.byte	0x04, 0x17
        /*001a*/ 	.short	(.L_19598 - .L_19597)
.L_19597:
        /*001c*/ 	.word	0x00000000
        /*0020*/ 	.short	0x0002
        /*0022*/ 	.short	0x0030
        /*0024*/ 	.byte	0x00, 0xf0, 0x21, 0x00


	//----- nvinfo : EIATTR_KPARAM_INFO
	.align		4
.L_19598:
        /*0028*/ 	.byte	0x04, 0x17
        /*002a*/ 	.short	(.L_19600 - .L_19599)
.L_19599:
        /*002c*/ 	.word	0x00000000
        /*0030*/ 	.short	0x0001
        /*0032*/ 	.short	0x0020
        /*0034*/ 	.byte	0x00, 0xf0, 0x41, 0x00


	//----- nvinfo : EIATTR_KPARAM_INFO
	.align		4
.L_19600:
        /*0038*/ 	.byte	0x04, 0x17
        /*003a*/ 	.short	(.L_19602 - .L_19601)
.L_19601:
        /*003c*/ 	.word	0x00000000
        /*0040*/ 	.short	0x0000
        /*0042*/ 	.short	0x0000
        /*0044*/ 	.byte	0x00, 0xf0, 0x81, 0x00


	//----- nvinfo : EIATTR_SPARSE_MMA_MASK
	.align		4
.L_19602:
        /*0048*/ 	.byte	0x03, 0x50
        /*004a*/ 	.short	0x0000


	//----- nvinfo : EIATTR_MAXREG_COUNT
	.align		4
        /*004c*/ 	.byte	0x03, 0x1b
        /*004e*/ 	.short	0x00ff


	//----- nvinfo : EIATTR_EXTERNS
	.align		4
        /*0050*/ 	.byte	0x04, 0x0f
        /*0052*/ 	.short	(.L_19604 - .L_19603)


	//   ....[0]....
	.align		4
.L_19603:
        /*0054*/ 	.word	index@(__assertfail)


	//----- nvinfo : EIATTR_MERCURY_ISA_VERSION
	.align		4
.L_19604:
        /*0058*/ 	.byte	0x03, 0x5f
        /*005a*/ 	.short	0x0101


	//----- nvinfo : EIATTR_COOP_GROUP_MASK_REGIDS
	.align		4
        /*005c*/ 	.byte	0x04, 0x29
        /*005e*/ 	.short	(.L_19606 - .L_19605)


	//   ....[0]....
.L_19605:
        /*0060*/ 	.word	0xffffffff


	//   ....[1]....
        /*0064*/ 	.word	0xffffffff


	//   ....[2]....
        /*0068*/ 	.word	0xffffffff


	//   ....[3]....
        /*006c*/ 	.word	0xffffffff


	//   ....[4]....
        /*0070*/ 	.word	0xffffffff


	//   ....[5]....
        /*0074*/ 	.word	0xffffffff


	//   ....[6]....
        /*0078*/ 	.word	0xffffffff


	//   ....[7]....
        /*007c*/ 	.word	0xffffffff


	//   ....[8]....
        /*0080*/ 	.word	0xffffffff


	//   ....[9]....
        /*0084*/ 	.word	0xffffffff


	//   ....[10]....
        /*0088*/ 	.word	0x0500000f


	//   ....[11]....
        /*008c*/ 	.word	0x0500000f


	//   ....[12]....
        /*0090*/ 	.word	0x0500000f


	//   ....[13]....
        /*0094*/ 	.word	0x0500000f


	//   ....[14]....
        /*0098*/ 	.word	0x0500000f


	//   ....[15]....
        /*009c*/ 	.word	0x0500000f


	//   ....[16]....
        /*00a0*/ 	.word	0x0500000f


	//   ....[17]....
        /*00a4*/ 	.word	0x0500000f


	//   ....[18]....
        /*00a8*/ 	.word	0x0500000f


	//   ....[19]....
        /*00ac*/ 	.word	0x0500000f


	//----- nvinfo : EIATTR_COOP_GROUP_INSTR_OFFSETS
	.align		4
.L_19606:
        /*00b0*/ 	.byte	0x04, 0x28
        /*00b2*/ 	.short	(.L_19608 - .L_19607)


	//   ....[0]....
.L_19607:
        /*00b4*/ 	.word	0x00001e80


	//   ....[1]....
        /*00b8*/ 	.word	0x00001ec0


	//   ....[2]....
        /*00bc*/ 	.word	0x00001ee0


	//   ....[3]....
        /*00c0*/ 	.word	0x00001f00


	//   ....[4]....
        /*00c4*/ 	.word	0x00001f20


	//   ....[5]....
        /*00c8*/ 	.word	0x00003340


	//   ....[6]....
        /*00cc*/ 	.word	0x00003360


	//   ....[7]....
        /*00d0*/ 	.word	0x00003380


	//   ....[8]....
        /*00d4*/ 	.word	0x000033a0


	//   ....[9]....
        /*00d8*/ 	.word	0x000033c0


	//   ....[10]....
        /*00dc*/ 	.word	0x00005d60


	//   ....[11]....
        /*00e0*/ 	.word	0x00005de0


	//   ....[12]....
        /*00e4*/ 	.word	0x00005e40


	//   ....[13]....
        /*00e8*/ 	.word	0x00005ea0


	//   ....[14]....
        /*00ec*/ 	.word	0x00005f00


	//   ....[15]....
        /*00f0*/ 	.word	0x00007390


	//   ....[16]....
        /*00f4*/ 	.word	0x000073f0


	//   ....[17]....
        /*00f8*/ 	.word	0x00007450


	//   ....[18]....
        /*00fc*/ 	.word	0x000074b0


	//   ....[19]....
        /*0100*/ 	.word	0x00007510


	//----- nvinfo : EIATTR_VRC_CTA_INIT_COUNT
	.align		4
.L_19608:
        /*0104*/ 	.byte	0x02, 0x4a
	.zero		1
	.zero		1


	//----- nvinfo : EIATTR_SYSCALL_OFFSETS
	.align		4
        /*0108*/ 	.byte	0x04, 0x46
        /*010a*/ 	.short	(.L_19610 - .L_19609)


	//   ....[0]....
.L_19609:
        /*010c*/ 	.word	0x00000170


	//----- nvinfo : EIATTR_EXIT_INSTR_OFFSETS
	.align		4
.L_19610:
        /*0110*/ 	.byte	0x04, 0x1c
        /*0112*/ 	.short	(.L_19612 - .L_19611)


	//   ....[0]....
.L_19611:
        /*0114*/ 	.word	0x00000200


	//   ....[1]....
        /*0118*/ 	.word	0x00005d00


	//----- nvinfo : EIATTR_CRS_STACK_SIZE
	.align		4
.L_19612:
        /*011c*/ 	.byte	0x04, 0x1e
        /*011e*/ 	.short	(.L_19614 - .L_19613)
.L_19613:
        /*0120*/ 	.word	0x00000000


	//----- nvinfo : EIATTR_CBANK_PARAM_SIZE
	.align		4
.L_19614:
        /*0124*/ 	.byte	0x03, 0x19
        /*0126*/ 	.short	0x0040


	//----- nvinfo : EIATTR_PARAM_CBANK
	.align		4
        /*0128*/ 	.byte	0x04, 0x0a
        /*012a*/ 	.short	(.L_19616 - .L_19615)
	.align		4
.L_19615:
        /*012c*/ 	.word	index@(.nv.constant0._Z15SoftmaxWarpImplI24ElementwiseScaleMaskLoadIffbE11DirectStoreIffEfLi2ELi32ELi32ELi1ELb0EL9Algorithm0EEvT_T0_ll)
        /*0130*/ 	.short	0x0380
        /*0132*/ 	.short	0x0040


	//----- nvinfo : EIATTR_SW_WAR
	.align		4
.L_19616:
        /*0134*/ 	.byte	0x04, 0x36
        /*0136*/ 	.short	(.L_19618 - .L_19617)
.L_19617:
        /*0138*/ 	.word	0x00000008
.L_19618:


//--------------------- .nv.info._Z15SoftmaxWarpImplI24ElementwiseScaleMaskLoadIffbE11DirectStoreIffEfLi2ELi30ELi32ELi1ELb1EL9Algorithm0EEvT_T0_ll --------------------------
	.section	.nv.info._Z15SoftmaxWarpImplI24ElementwiseScaleMaskLoadIffbE11DirectStoreIffEfLi2ELi30ELi32ELi1ELb1EL9Algorithm0EEvT_T0_ll,"",@"SHT_CUDA_INFO"
	.sectionflags	@""
	.align	4


	//----- nvinfo : EIATTR_CUDA_API_VERSION
	.align		4
        /*0000*/ 	.byte	0x04, 0x37
        /*0002*/ 	.short	(.L_19620 - .L_19619)
.L_19619:
        /*0004*/ 	.word	0x00000082


	//----- nvinfo : EIATTR_KPARAM_INFO
	.align		4
.L_19620:
        /*0008*/ 	.byte	0x04, 0x17
        /*000a*/ 	.short	(.L_19622 - .L_19621)
.L_19621:
        /*000c*/ 	.word	0x00000000
        /*0010*/ 	.short	0x0003
        /*0012*/ 	.short	0x0038
        /*0014*/ 	.byte	0x00, 0xf0, 0x21, 0x00


	//----- nvinfo : EIATTR_KPARAM_INFO
	.align		4
.L_19622:
        /*0018*/ 	.byte	0x04, 0x17
        /*001a*/ 	.short	(.L_19624 - .L_19623)
.L_19623:
        /*001c*/ 	.word	0x00000000
        /*0020*/ 	.short	0x0002
        /*0022*/ 	.short	0x0030
        /*0024*/ 	.byte	0x00, 0xf0, 0x21, 0x00


	//----- nvinfo : EIATTR_KPARAM_INFO
	.align		4
.L_19624:
        /*0028*/ 	.byte	0x04, 0x17
        /*002a*/ 	.short	(.L_19626 - .L_19625)
.L_19625:
        /*002c*/ 	.word	0x00000000
        /*0030*/ 	.short	0x0001
        /*0032*/ 	.short	0x0020
        /*0034*/ 	.byte	0x00, 0xf0, 0x41, 0x00


	//----- nvinfo : EIATTR_KPARAM_INFO
	.align		4
.L_19626:
        /*0038*/ 	.byte	0x04, 0x17
        /*003a*/ 	.short	(.L_19628 - .L_19627)
.L_19627:
        /*003c*/ 	.word	0x00000000
        /*0040*/ 	.short	0x0000
        /*0042*/ 	.short	0x0000
        /*0044*/ 	.byte	0x00, 0xf0, 0x81, 0x00


	//----- nvinfo : EIATTR_SPARSE_MMA_MASK
	.align		4
.L_19628:
        /*0048*/ 	.byte	0x03, 0x50
        /*004a*/ 	.short	0x0000


	//----- nvinfo : EIATTR_MAXREG_COUNT
	.align		4
        /*004c*/ 	.byte	0x03, 0x1b
        /*004e*/ 	.short	0x00ff


	//----- nvinfo : EIATTR_EXTERNS
	.align		4
        /*0050*/ 	.byte	0x04, 0x0f
        /*0052*/ 	.short	(.L_19630 - .L_19629)


	//   ....[0]....
	.align		4
.L_19629:
        /*0054*/ 	.word	index@(__assertfail)


	//----- nvinfo : EIATTR_MERCURY_ISA_VERSION
	.align		4
.L_19630:
        /*0058*/ 	.byte	0x03, 0x5f
        /*005a*/ 	.short	0x0101


	//----- nvinfo : EIATTR_COOP_GROUP_MASK_REGIDS
	.align		4
        /*005c*/ 	.byte	0x04, 0x29
        /*005e*/ 	.short	(.L_19632 - .L_19631)


	//   ....[0]....
.L_19631:
        /*0060*/ 	.word	0xffffffff


	//   ....[1]....
        /*0064*/ 	.word	0xffffffff


	//   ....[2]....
        /*0068*/ 	.word	0xffffffff


	//   ....[3]....
        /*006c*/ 	.word	0xffffffff


	//   ....[4]....
        /*0070*/ 	.word	0xffffffff


	//   ....[5]....
        /*0074*/ 	.word	0xffffffff


	//   ....[6]....
        /*0078*/ 	.word	0xffffffff


	//   ....[7]....
        /*007c*/ 	.word	0xffffffff


	//   ....[8]....
        /*0080*/ 	.word	0xffffffff


	//   ....[9]....
        /*0084*/ 	.word	0xffffffff


	//   ....[10]....
        /*0088*/ 	.word	0x0500000f


	//   ....[11]....
        /*008c*/ 	.word	0x0500000f


	//   ....[12]....
        /*0090*/ 	.word	0x0500000f


	//   ....[13]....
        /*0094*/ 	.word	0x0500000f


	//   ....[14]....
        /*0098*/ 	.word	0x0500000f


	//   ....[15]....
        /*009c*/ 	.word	0x0500000f


	//   ....[16]....
        /*00a0*/ 	.word	0x0500000f


	//   ....[17]....
        /*00a4*/ 	.word	0x0500000f


	//   ....[18]....
        /*00a8*/ 	.word	0x0500000f


	//   ....[19]....
        /*00ac*/ 	.word	0x0500000f


	//----- nvinfo : EIATTR_COOP_GROUP_INSTR_OFFSETS
	.align		4
.L_19632:
        /*00b0*/ 	.byte	0x04, 0x28
        /*00b2*/ 	.short	(.L_19634 - .L_19633)


	//   ....[0]....
.L_19633:
        /*00b4*/ 	.word	0x00002930


	//   ....[1]....
        /*00b8*/ 	.word	0x00002970


	//   ....[2]....
        /*00bc*/ 	.word	0x00002990


	//   ....[3]....
        /*00c0*/ 	.word	0x000029b0


	//   ....[4]....
        /*00c4*/ 	.word	0x000029d0


	//   ....[5]....
        /*00c8*/ 	.word	0x00003cb0


	//   ....[6]....
        /*00cc*/ 	.word	0x00003cd0


	//   ....[7]....
        /*00d0*/ 	.word	0x00003cf0


	//   ....[8]....
        /*00d4*/ 	.word	0x00003d10


	//   ....[9]....
        /*00d8*/ 	.word	0x00003d30


	//   ....[10]....
        /*00dc*/ 	.word	0x00006dd0


	//   ....[11]....
        /*00e0*/ 	.word	0x00006e70


	//   ....[12]....
        /*00e4*/ 	.word	0x00006ed0


	//   ....[13]....
        /*00e8*/ 	.word	0x00006f30


	//   ....[14]....
        /*00ec*/ 	.word	0x00006f90


	//   ....[15]....
        /*00f0*/ 	.word	0x000082c0


	//   ....[16]....
        /*00f4*/ 	.word	0x00008320


	//   ....[17]....
        /*00f8*/ 	.word	0x00008380


	//   ....[18]....
        /*00fc*/ 	.word	0x000083e0


	//   ....[19]....
        /*0100*/ 	.word	0x00008440


	//----- nvinfo : EIATTR_VRC_CTA_INIT_COUNT
	.align		4
.L_19634:
        /*0104*/ 	.byte	0x02, 0x4a
	.zero		1
	.zero		1


	//----- nvinfo : EIATTR_SYSCALL_OFFSETS
	.align		4
        /*0108*/ 	.byte	0x04, 0x46
        /*010a*/ 	.short	(.L_19636 - .L_19635)


	//   ....[0]....
.L_19635:
        /*010c*/ 	.word	0x00000190


	//----- nvinfo : EIATTR_EXIT_INSTR_OFFSETS
	.align		4
.L_19636:
        /*0110*/ 	.byte	0x04, 0x1c
        /*0112*/ 	.short	(.L_19638 - .L_19637)


	//   ....[0]....
.L_19637:
        /*0114*/ 	.word	0x00000240


	//   ....[1]....
        /*0118*/ 	.word	0x00006d70


	//----- nvinfo : EIATTR_CRS_STACK_SIZE
	.align		4
.L_19638:
        /*011c*/ 	.byte	0x04, 0x1e
        /*011e*/ 	.short	(.L_19640 - .L_19639)
.L_19639:
        /*0120*/ 	.word	0x00000000


	//----- nvinfo : EIATTR_CBANK_PARAM_SIZE
	.align		4
.L_19640:
        /*0124*/ 	.byte	0x03, 0x19
        /*0126*/ 	.short	0x0040


	//----- nvinfo : EIATTR_PARAM_CBANK
	.align		4
        /*0128*/ 	.byte	0x04, 0x0a
        /*012a*/ 	.short	(.L_19642 - .L_19641)
	.align		4
.L_19641:
        /*012c*/ 	.word	index@(.nv.constant0._Z15SoftmaxWarpImplI24ElementwiseScaleMaskLoadIffbE11DirectStoreIffEfLi2ELi30ELi32ELi1ELb1EL9Algorithm0EEvT_T0_ll)
        /*0130*/ 	.short	0x0380
        /*0132*/ 	.short	0x0040


	//----- nvinfo : EIATTR_SW_WAR
	.align		4
.L_19642:
        /*0134*/ 	.byte	0x04, 0x36
        /*0136*/ 	.short	(.L_19644 - .L_19643)
.L_19643:
        /*0138*/ 	.word	0x00000008
.L_19644:


//--------------------- .nv.info._Z15SoftmaxWarpImplI24ElementwiseScaleMaskLoadIffbE11DirectStoreIffEfLi2ELi30ELi32ELi1ELb0EL9Algorithm0EEvT_T0_ll --------------------------
	.section	.nv.info._Z15SoftmaxWarpImplI24ElementwiseScaleMaskLoadIffbE11DirectStoreIffEfLi2ELi30ELi32ELi1ELb0EL9Algorithm0EEvT_T0_ll,"",@"SHT_CUDA_INFO"
	.sectionflags	@""
	.align	4


	//----- nvinfo : EIATTR_CUDA_API_VERSION
	.align		4
        /*0000*/ 	.byte	0x04, 0x37
        /*0002*/ 	.short	(.L_19646 - .L_19645)
.L_19645:
        /*0004*/ 	.word	0x00000082


	//----- nvinfo : EIATTR_KPARAM_INFO
	.align		4
.L_19646:
        /*0008*/ 	.byte	0x04, 0x17
        /*000a*/ 	.short	(.L_19648 - .L_19647)
.L_19647:
        /*000c*/ 	.word	0x00000000
        /*0010*/ 	.short	0x0003
        /*0012*/ 	.short	0x0038
        /*0014*/ 	.byte	0x00, 0xf0, 0x21, 0x00


	//----- nvinfo : EIATTR_KPARAM_INFO
	.align		4
.L_19648:
        /*0018*/ 	.byte	0x04, 0x17
        /*001a*/ 	.short	(.L_19650 - .L_19649)
.L_19649:
        /*001c*/ 	.word	0x00000000
        /*0020*/ 	.short	0x0002
        /*0022*/ 	.short	0x0030
        /*0024*/ 	.byte	0x00, 0xf0, 0x21, 0x00


	//----- nvinfo : EIATTR_KPARAM_INFO
	.align		4
.L_19650:
        /*0028*/ 	.byte	0x04, 0x17
        /*002a*/ 	.short	(.L_19652 - .L_19651)
.L_19651:
        /*002c*/ 	.word	0x00000000
        /*0030*/ 	.short	0x0001
        /*0032*/ 	.short	0x0020
        /*0034*/ 	.byte	0x00, 0xf0, 0x41, 0x00


	//----- nvinfo : EIATTR_KPARAM_INFO
	.align		4
.L_19652:
        /*0038*/ 	.byte	0x04, 0x17
        /*003a*/ 	.short	(.L_19654 - .L_19653)
.L_19653:
        /*003c*/ 	.word	0x00000000
        /*0040*/ 	.short	0x0000
        /*0042*/ 	.short	0x0000
        /*0044*/ 	.byte	0x00, 0xf0, 0x81, 0x00


	//----- nvinfo : EIATTR_SPARSE_MMA_MASK
	.align		4
.L_19654:
        /*0048*/ 	.byte	0x03, 0x50
        /*004a*/ 	.short	0x0000


	//----- nvinfo : EIATTR_MAXREG_COUNT
	.align		4
        /*004c*/ 	.byte	0x03, 0x1b
        /*004e*/ 	.short	0x00ff


	//----- nvinfo : EIATTR_EXTERNS
	.align		4
        /*0050*/ 	.byte	0x04, 0x0f
        /*0052*/ 	.short	(.L_19656 - .L_19655)


	//   ....[0]....
	.align		4
.L_19655:
        /*0054*/ 	.word	index@(__assertfail)


	//----- nvinfo : EIATTR_MERCURY_ISA_VERSION
	.align		4
.L_19656:
        /*0058*/ 	.byte	0x03, 0x5f
        /*005a*/ 	.short	0x0101


	//----- nvinfo : EIATTR_COOP_GROUP_MASK_REGIDS
	.align		4
        /*005c*/ 	.byte	0x04, 0x29
        /*005e*/ 	.short	(.L_19658 - .L_19657)


	//   ....[0]....
.L_19657:
        /*0060*/ 	.word	0xffffffff


	//   ....[1]....
        /*0064*/ 	.word	0xffffffff


	//   ....[2]....
        /*0068*/ 	.word	0xffffffff


	//   ....[3]....
        /*006c*/ 	.word	0xffffffff


	//   ....[4]....
        /*0070*/ 	.word	0xffffffff


	//   ....[5]....
        /*0074*/ 	.word	0xffffffff


	//   ....[6]....
        /*0078*/ 	.word	0xffffffff


	//   ....[7]....
        /*007c*/ 	.word	0xffffffff


	//   ....[8]....
        /*0080*/ 	.word	0xffffffff


	//   ....[9]....
        /*0084*/ 	.word	0xffffffff


	//   ....[10]....
        /*0088*/ 	.word	0x0500000f


	//   ....[11]....
        /*008c*/ 	.word	0x0500000f


	//   ....[12]....
        /*0090*/ 	.word	0x0500000f


	//   ....[13]....
        /*0094*/ 	.word	0x0500000f


	//   ....[14]....
        /*0098*/ 	.word	0x0500000f


	//   ....[15]....
        /*009c*/ 	.word	0x0500000f


	//   ....[16]....
        /*00a0*/ 	.word	0x0500000f


	//   ....[17]....
        /*00a4*/ 	.word	0x0500000f


	//   ....[18]....
        /*00a8*/ 	.word	0x0500000f


	//   ....[19]....
        /*00ac*/ 	.word	0x0500000f


	//----- nvinfo : EIATTR_COOP_GROUP_INSTR_OFFSETS
	.align		4
.L_19658:
        /*00b0*/ 	.byte	0x04, 0x28
        /*00b2*/ 	.short	(.L_19660 - .L_19659)


	//   ....[0]....
.L_19659:
        /*00b4*/ 	.word	0x00001c60


	//   ....[1]....
        /*00b8*/ 	.word	0x00001c90


	//   ....[2]....
        /*00bc*/ 	.word	0x00001cb0


	//   ....[3]....
        /*00c0*/ 	.word	0x00001cd0


	//   ....[4]....
        /*00c4*/ 	.word	0x00001cf0


	//   ....[5]....
        /*00c8*/ 	.word	0x00002fe0


	//   ....[6]....
        /*00cc*/ 	.word	0x00003000


	//   ....[7]....
        /*00d0*/ 	.word	0x00003020


	//   ....[8]....
        /*00d4*/ 	.word	0x00003040


	//   ....[9]....
        /*00d8*/ 	.word	0x00003060


	//   ....[10]....
        /*00dc*/ 	.word	0x00005780


	//   ....[11]....
        /*00e0*/ 	.word	0x00005820


	//   ....[12]....
        /*00e4*/ 	.word	0x00005880


	//   ....[13]....
        /*00e8*/ 	.word	0x000058e0


	//   ....[14]....
        /*00ec*/ 	.word	0x00005940


	//   ....[15]....
        /*00f0*/ 	.word	0x00006c70


	//   ....[16]....
        /*00f4*/ 	.word	0x00006cd0


	//   ....[17]....
        /*00f8*/ 	.word	0x00006d30


	//   ....[18]....
        /*00fc*/ 	.word	0x00006d90


	//   ....[19]....
        /*0100*/ 	.word	0x00006df0


	//----- nvinfo : EIATTR_VRC_CTA_INIT_COUNT
	.align		4
.L_19660:
        /*0104*/ 	.byte	0x02, 0x4a
	.zero		1
	.zero		1


	//----- nvinfo : EIATTR_SYSCALL_OFFSETS
	.align		4
        /*0108*/ 	.byte	0x04, 0x46
        /*010a*/ 	.short	(.L_19662 - .L_19661)


	//   ....[0]....
.L_19661:
        /*010c*/ 	.word	0x00000170


	//----- nvinfo : EIATTR_EXIT_INSTR_OFFSETS
	.align		4
.L_19662:
        /*0110*/ 	.byte	0x04, 0x1c
        /*0112*/ 	.short	(.L_19664 - .L_19663)


	//   ....[0]....
.L_19663:
        /*0114*/ 	.word	0x00000220


	//   ....[1]....
        /*0118*/ 	.word	0x00005720


	//----- nvinfo : EIATTR_CRS_STACK_SIZE
	.align		4
.L_19664:
        /*011c*/ 	.byte	0x04, 0x1e
        /*011e*/ 	.short	(.L_19666 - .L_19665)
.L_19665:
        /*0120*/ 	.word	0x00000000


	//----- nvinfo : EIATTR_CBANK_PARAM_SIZE
	.align		4
.L_19666:
        /*0124*/ 	.byte	0x03, 0x19
        /*0126*/ 	.short	0x0040


	//----- nvinfo : EIATTR_PARAM_CBANK
	.align		4
        /*0128*/ 	.byte	0x04, 0x0a
        /*012a*/ 	.short	(.L_19668 - .L_19667)
	.align		4
.L_19667:
        /*012c*/ 	.word	index@(.nv.constant0._Z15SoftmaxWarpImplI24ElementwiseScaleMaskLoadIffbE11DirectStoreIffEfLi2ELi30ELi32ELi1ELb0EL9Algorithm0EEvT_T0_ll)
        /*0130*/ 	.short	0x0380
        /*0132*/ 	.short	0x0040


	//----- nvinfo : EIATTR_SW_WAR
	.align		4
.L_19668:
        /*0134*/ 	.byte	0x04, 0x36
        /*0136*/ 	.short	(.L_19670 - .L_19669)
.L_19669:
        /*0138*/ 	.word	0x00000008
.L_19670:


//--------------------- .nv.info._Z15SoftmaxWarpImplI24ElementwiseScaleMaskLoadIffbE11DirectStoreIffEfLi2ELi28ELi32ELi1ELb1EL9Algorithm0EEvT_T0_ll --------------------------
	.section	.nv.info._Z15SoftmaxWarpImplI24ElementwiseScaleMaskLoadIffbE11DirectStoreIffEfLi2ELi28ELi32ELi1ELb1EL9Algorithm0EEvT_T0_ll,"",@"SHT_CUDA_INFO"
	.sectionflags	@""
	.align	4


	//----- nvinfo : EIATTR_CUDA_API_VERSION
	.align		4
        /*0000*/ 	.byte	0x04, 0x37
        /*0002*/ 	.short	(.L_19672 - .L_19671)
.L_19671:
        /*0004*/ 	.word	0x00000082


	//----- nvinfo : EIATTR_KPARAM_INFO
	.align		4
.L_19672:
        /*0008*/ 	.byte	0x04, 0x17
        /*000a*/ 	.short	(.L_19674 - .L_19673)
.L_19673:
        /*000c*/ 	.word	0x00000000
        /*0010*/ 	.short	0x0003
        /*0012*/ 	.short	0x0038
        /*0014*/ 	.byte	0x00, 0xf0, 0x21, 0x00


	//----- nvinfo : EIATTR_KPARAM_INFO
	.align		4
.L_19674:
        /*0018*/ 	.byte	0x04, 0x17
        /*001a*/ 	.short	(.L_19676 - .L_19675)
.L_19675:
        /*001c*/ 	.word	0x00000000
        /*0020*/ 	.short	0x0002
        /*0022*/ 	.short	0x0030
        /*0024*/ 	.byte	0x00, 0xf0, 0x21, 0x00


	//----- nvinfo : EIATTR_KPARAM_INFO
	.align		4
.L_19676:
        /*0028*/ 	.byte	0x04, 0x17
        /*002a*/ 	.short	(.L_19678 - .L_19677)
.L_19677:
        /*002c*/ 	.word	0x00000000
        /*0030*/ 	.short	0x0001
        /*0032*/ 	.short	0x0020
        /*0034*/ 	.byte	0x00, 0xf0, 0x41, 0x00


	//----- nvinfo : EIATTR_KPARAM_INFO
	.align		4
.L_19678:
        /*0038*/ 	.byte	0x04, 0x17
        /*003a*/ 	.short	(.L_19680 - .L_19679)
.L_19679:
        /*003c*/ 	.word	0x00000000
        /*0040*/ 	.short	0x0000
        /*0042*/ 	.short	0x0000
        /*0044*/ 	.byte	0x00, 0xf0, 0x81, 0x00


	//----- nvinfo : EIATTR_SPARSE_MMA_MASK
	.align		4
.L_19680:
        /*0048*/ 	.byte	0x03, 0x50
        /*004a*/ 	.short	0x0000


	//----- nvinfo : EIATTR_MAXREG_COUNT
	.align		4
        /*004c*/ 	.byte	0x03, 0x1b
        /*004e*/ 	.short	0x00ff


	//----- nvinfo : EIATTR_EXTERNS
	.align		4
        /*0050*/ 	.byte	0x04, 0x0f
        /*0052*/ 	.short	(.L_19682 - .L_19681)


	//   ....[0]....
	.align		4
.L_19681:
        /*0054*/ 	.word	index@(__assertfail)


	//----- nvinfo : EIATTR_MERCURY_ISA_VERSION
	.align		4
.L_19682:
        /*0058*/ 	.byte	0x03, 0x5f
        /*005a*/ 	.short	0x0101


	//----- nvinfo : EIATTR_COOP_GROUP_MASK_REGIDS
	.align		4
        /*005c*/ 	.byte	0x04, 0x29
        /*005e*/ 	.short	(.L_19684 - .L_19683)


	//   ....[0]....
.L_19683:
        /*0060*/ 	.word	0xffffffff


	//   ....[1]....
        /*0064*/ 	.word	0xffffffff


	//   ....[2]....
        /*0068*/ 	.word	0xffffffff


	//   ....[3]....
        /*006c*/ 	.word	0xffffffff


	//   ....[4]....
        /*0070*/ 	.word	0xffffffff


	//   ....[5]....
        /*0074*/ 	.word	0xffffffff


	//   ....[6]....
        /*0078*/ 	.word	0xffffffff


	//   ....[7]....
        /*007c*/ 	.word	0xffffffff


	//   ....[8]....
        /*0080*/ 	.word	0xffffffff


	//   ....[9]....
        /*0084*/ 	.word	0xffffffff


	//   ....[10]....
        /*0088*/ 	.word	0x0500000f


	//   ....[11]....
        /*008c*/ 	.word	0x0500000f


	//   ....[12]....
        /*0090*/ 	.word	0x0500000f


	//   ....[13]....
        /*0094*/ 	.word	0x0500000f


	//   ....[14]....
        /*0098*/ 	.word	0x0500000f


	//   ....[15]....
        /*009c*/ 	.word	0x0500000f


	//   ....[16]....
        /*00a0*/ 	.word	0x0500000f


	//   ....[17]....
        /*00a4*/ 	.word	0x0500000f


	//   ....[18]....
        /*00a8*/ 	.word	0x0500000f


	//   ....[19]....
        /*00ac*/ 	.word	0x0500000f


	//----- nvinfo : EIATTR_COOP_GROUP_INSTR_OFFSETS
	.align		4
.L_19684:
        /*00b0*/ 	.byte	0x04, 0x28
        /*00b2*/ 	.short	(.L_19686 - .L_19685)


	//   ....[0]....
.L_19685:
        /*00b4*/ 	.word	0x00002690


	//   ....[1]....
        /*00b8*/ 	.word	0x000026d0


	//   ....[2]....
        /*00bc*/ 	.word	0x000026f0


	//   ....[3]....
        /*00c0*/ 	.word	0x00002710


	//   ....[4]....
        /*00c4*/ 	.word	0x00002730


	//   ....[5]....
        /*00c8*/ 	.word	0x000038d0


	//   ....[6]....
        /*00cc*/ 	.word	0x000038f0


	//   ....[7]....
        /*00d0*/ 	.word	0x00003910


	//   ....[8]....
        /*00d4*/ 	.word	0x00003930


	//   ....[9]....
        /*00d8*/ 	.word	0x00003950


	//   ....[10]....
        /*00dc*/ 	.word	0x00006690


	//   ....[11]....
        /*00e0*/ 	.word	0x00006730


	//   ....[12]....
        /*00e4*/ 	.word	0x00006790


	//   ....[13]....
        /*00e8*/ 	.word	0x000067f0


	//   ....[14]....
        /*00ec*/ 	.word	0x00006850


	//   ....[15]....
        /*00f0*/ 	.word	0x00007a40


	//   ....[16]....
        /*00f4*/ 	.word	0x00007aa0


	//   ....[17]....
        /*00f8*/ 	.word	0x00007b00


	//   ....[18]....
        /*00fc*/ 	.word	0x00007b60


	//   ....[19]....
        /*0100*/ 	.word	0x00007bc0


	//----- nvinfo : EIATTR_VRC_CTA_INIT_COUNT
	.align		4
.L_19686:
        /*0104*/ 	.byte	0x02, 0x4a
	.zero		1
	.zero		1


	//----- nvinfo : EIATTR_SYSCALL_OFFSETS
	.align		4
        /*0108*/ 	.byte	0x04, 0x46
        /*010a*/ 	.short	(.L_19688 - .L_19687)


	//   ....[0]....
.L_19687:
        /*010c*/ 	.word	0x00000190


	//----- nvinfo : EIATTR_EXIT_INSTR_OFFSETS
	.align		4
.L_19688:
        /*0110*/ 	.byte	0x04, 0x1c
        /*0112*/ 	.short	(.L_19690 - .L_19689)


	//   ....[0]....
.L_19689:
        /*0114*/ 	.word	0x00000240


	//   ....[1]....
        /*0118*/ 	.word	0x00006630


	//----- nvinfo : EIATTR_CRS_STACK_SIZE
	.align		4
.L_19690:
        /*011c*/ 	.byte	0x04, 0x1e
        /*011e*/ 	.short	(.L_19692 - .L_19691)
.L_19691:
        /*0120*/ 	.word	0x00000000


	//----- nvinfo : EIATTR_CBANK_PARAM_SIZE
	.align		4
.L_19692:
        /*0124*/ 	.byte	0x03, 0x19
        /*0126*/ 	.short	0x0040


	//----- nvinfo : EIATTR_PARAM_CBANK
	.align		4
        /*0128*/ 	.byte	0x04, 0x0a
        /*012a*/ 	.short	(.L_19694 - .L_19693)
	.align		4
.L_19693:
        /*012c*/ 	.word	index@(.nv.constant0._Z15SoftmaxWarpImplI24ElementwiseScaleMaskLoadIffbE11DirectStoreIffEfLi2ELi28ELi32ELi1ELb1EL9Algorithm0EEvT_T0_ll)
        /*0130*/ 	.short	0x0380
        /*0132*/ 	.short	0x0040


	//----- nvinfo : EIATTR_SW_WAR
	.align		4
.L_19694:
        /*0134*/ 	.byte	0x04, 0x36
        /*0136*/ 	.short	(.L_19696 - .L_19695)
.L_19695:
        /*0138*/ 	.word	0x00000008
.L_19696:


//--------------------- .nv.info._Z15SoftmaxWarpImplI24ElementwiseScaleMaskLoadIffbE11DirectStoreIffEfLi2ELi28ELi32ELi1ELb0EL9Algorithm0EEvT_T0_ll --------------------------
	.section	.nv.info._Z15SoftmaxWarpImplI24ElementwiseScaleMaskLoadIffbE11DirectStoreIffEfLi2ELi28ELi32ELi1ELb0EL9Algorithm0EEvT_T0_ll,"",@"SHT_CUDA_INFO"
	.sectionflags	@""
	.align	4


	//----- nvinfo : EIATTR_CUDA_API_VERSION
	.align		4
        /*0000*/ 	.byte	0x04, 0x37
        /*0002*/ 	.short	(.L_19698 - .L_19697)
.L_19697:
        /*0004*/ 	.word	0x00000082


	//----- nvinfo : EIATTR_KPARAM_INFO
	.align		4
.L_19698:
        /*0008*/ 	.byte	0x04, 0x17
        /*000a*/ 	.short	(.L_19700 - .L_19699)
.L_19699:
        /*000c*/ 	.word	0x00000000
        /*0010*/ 	.short	0x0003
        /*0012*/ 	.short	0x0038
        /*0014*/ 	.byte	0x00, 0xf0, 0x21, 0x00


	//----- nvinfo : EIATTR_KPARAM_INFO
	.align		4
.L_19700:
        /*0018*/ 	.byte	0x04, 0x17
        /*001a*/ 	.short	(.L_19702 - .L_19701)
.L_19701:
        /*001c*/ 	.word	0x00000000
        /*0020*/ 	.short	0x0002
        /*0022*/ 	.short	0x0030
        /*0024*/ 	.byte	0x00, 0xf0, 0x21, 0x00


	//----- nvinfo : EIATTR_KPARAM_INFO
	.align		4
.L_19702:
        /*0028*/ 	.byte	0x04, 0x17
        /*002a*/ 	.short	(.L_19704 - .L_19703)
.L_19703:
        /*002c*/ 	.word	0x00000000
        /*0030*/ 	.short	0x0001
        /*0032*/ 	.short	0x0020
        /*0034*/ 	.byte	0x00, 0xf0, 0x41, 0x00


	//----- nvinfo : EIATTR_KPARAM_INFO
	.align		4
.L_19704:
        /*0038*/ 	.byte	0x04, 0x17
        /*003a*/ 	.short	(.L_19706 - .L_19705)
.L_19705:
        /*003c*/ 	.word	0x00000000
        /*0040*/ 	.short	0x0000
        /*0042*/ 	.short	0x0000
        /*0044*/ 	.byte	0x00, 0xf0, 0x81, 0x00


	//----- nvinfo : EIATTR_SPARSE_MMA_MASK
	.align		4
.L_19706:
        /*0048*/ 	.byte	0x03, 0x50
        /*004a*/ 	.short	0x0000


	//----- nvinfo : EIATTR_MAXREG_COUNT
	.align		4
        /*004c*/ 	.byte	0x03, 0x1b
        /*004e*/ 	.short	0x00ff


	//----- nvinfo : EIATTR_EXTERNS
	.align		4
        /*0050*/ 	.byte	0x04, 0x0f
        /*0052*/ 	.short	(.L_19708 - .L_19707)


	//   ....[0]....
	.align		4
.L_19707:
        /*0054*/ 	.word	index@(__assertfail)


	//----- nvinfo : EIATTR_MERCURY_ISA_VERSION
	.align		4
.L_19708:
        /*0058*/ 	.byte	0x03, 0x5f
        /*005a*/ 	.short	0x0101


	//----- nvinfo : EIATTR_COOP_GROUP_MASK_REGIDS
	.align		4
        /*005c*/ 	.byte	0x04, 0x29
        /*005e*/ 	.short	(.L_19710 - .L_19709)


	//   ....[0]....
.L_19709:
        /*0060*/ 	.word	0xffffffff


	//   ....[1]....
        /*0064*/ 	.word	0xffffffff


	//   ....[2]....
        /*0068*/ 	.word	0xffffffff


	//   ....[3]....
        /*006c*/ 	.word	0xffffffff


	//   ....[4]....
        /*0070*/ 	.word	0xffffffff


	//   ....[5]....
        /*0074*/ 	.word	0xffffffff


	//   ....[6]....
        /*0078*/ 	.word	0xffffffff


	//   ....[7]....
        /*007c*/ 	.word	0xffffffff


	//   ....[8]....
        /*0080*/ 	.word	0xffffffff


	//   ....[9]....
        /*0084*/ 	.word	0xffffffff


	//   ....[10]....
        /*0088*/ 	.word	0x0500000f


	//   ....[11]....
        /*008c*/ 	.word	0x0500000f


	//   ....[12]....
        /*0090*/ 	.word	0x0500000f


	//   ....[13]....
        /*0094*/ 	.word	0x0500000f


	//   ....[14]....
        /*0098*/ 	.word	0x0500000f


	//   ....[15]....
        /*009c*/ 	.word	0x0500000f


	//   ....[16]....
        /*00a0*/ 	.word	0x0500000f


	//   ....[17]....
        /*00a4*/ 	.word	0x0500000f


	//   ....[18]....
        /*00a8*/ 	.word	0x0500000f


	//   ....[19]....
        /*00ac*/ 	.word	0x0500000f


	//----- nvinfo : EIATTR_COOP_GROUP_INSTR_OFFSETS
	.align		4
.L_19710:
        /*00b0*/ 	.byte	0x04, 0x28
        /*00b2*/ 	.short	(.L_19712 - .L_19711)


	//   ....[0]....
.L_19711:
        /*00b4*/ 	.word	0x00001ac0


	//   ....[1]....
        /*00b8*/ 	.word	0x00001b00


	//   ....[2]....
        /*00bc*/ 	.word	0x00001b20


	//   ....[3]....
        /*00c0*/ 	.word	0x00001b40


	//   ....[4]....
        /*00c4*/ 	.word	0x00001b60


	//   ....[5]....
        /*00c8*/ 	.word	0x00002d00


	//   ....[6]....
        /*00cc*/ 	.word	0x00002d20


	//   ....[7]....
        /*00d0*/ 	.word	0x00002d40


	//   ....[8]....
        /*00d4*/ 	.word	0x00002d60


	//   ....[9]....
        /*00d8*/ 	.word	0x00002d80


	//   ....[10]....
        /*00dc*/ 	.word	0x00005220


	//   ....[11]....
        /*00e0*/ 	.word	0x000052b0


	//   ....[12]....
        /*00e4*/ 	.word	0x00005310


	//   ....[13]....
        /*00e8*/ 	.word	0x00005370


	//   ....[14]....
        /*00ec*/ 	.word	0x000053d0


	//   ....[15]....
        /*00f0*/ 	.word	0x000065d0


	//   ....[16]....
        /*00f4*/ 	.word	0x00006630


	//   ....[17]....
        /*00f8*/ 	.word	0x00006690


	//   ....[18]....
        /*00fc*/ 	.word	0x000066f0


	//   ....[19]....
        /*0100*/ 	.word	0x00006750


	//----- nvinfo : EIATTR_VRC_CTA_INIT_COUNT
	.align		4
.L_19712:
        /*0104*/ 	.byte	0x02, 0x4a
	.zero		1
	.zero		1


	//----- nvinfo : EIATTR_SYSCALL_OFFSETS
	.align		4
        /*0108*/ 	.byte	0x04, 0x46
        /*010a*/ 	.short	(.L_19714 - .L_19713)


	//   ....[0]....
.L_19713:
        /*010c*/ 	.word	0x00000170


	//----- nvinfo : EIATTR_EXIT_INSTR_OFFSETS
	.align		4
.L_19714:
        /*0110*/ 	.byte	0x04, 0x1c
        /*0112*/ 	.short	(.L_19716 - .L_19715)


	//   ....[0]....
.L_19715:
        /*0114*/ 	.word	0x00000220


	//   ....[1]....
        /*0118*/ 	.word	0x000051c0


	//----- nvinfo : EIATTR_CRS_STACK_SIZE
	.align		4
.L_19716:
        /*011c*/ 	.byte	0x04, 0x1e
        /*011e*/ 	.short	(.L_19718 - .L_19717)
.L_19717:
        /*0120*/ 	.word	0x00000000


	//----- nvinfo : EIATTR_CBANK_PARAM_SIZE
	.align		4
.L_19718:
        /*0124*/ 	.byte	0x03, 0x19
        /*0126*/ 	.short	0x0040


	//----- nvinfo : EIATTR_PARAM_CBANK
	.align		4
        /*0128*/ 	.byte	0x04, 0x0a
        /*012a*/ 	.short	(.L_19720 - .L_19719)
	.align		4
.L_19719:
        /*012c*/ 	.word	index@(.nv.constant0._Z15SoftmaxWarpImplI24ElementwiseScaleMaskLoadIffbE11DirectStoreIffEfLi2ELi28ELi32ELi1ELb0EL9Algorithm0EEvT_T0_ll)
        /*0130*/ 	.short	0x0380
        /*0132*/ 	.short	0x0040


	//----- nvinfo : EIATTR_SW_WAR
	.align		4
.L_19720:
        /*0134*/ 	.byte	0x04, 0x36
        /*0136*/ 	.short	(.L_19722 - .L_19721)
.L_19721:
        /*0138*/ 	.word	0x00000008
.L_19722:


//--------------------- .nv.info._Z15SoftmaxWarpImplI24ElementwiseScaleMaskLoadIffbE11DirectStoreIffEfLi2ELi26ELi32ELi1ELb1EL9Algorithm0EEvT_T0_ll --------------------------
	.section	.nv.info._Z15SoftmaxWarpImplI24ElementwiseScaleMaskLoadIffbE11DirectStoreIffEfLi2ELi26ELi32ELi1ELb1EL9Algorithm0EEvT_T0_ll,"",@"SHT_CUDA_INFO"
	.sectionflags	@""
	.align	4


	//----- nvinfo : EIATTR_CUDA_API_VERSION
	.align		4
        /*0000*/ 	.byte	0x04, 0x37
        /*0002*/ 	.short	(.L_19724 - .L_19723)
.L_19723:
        /*0004*/ 	.word	0x00000082


	//----- nvinfo : EIATTR_KPARAM_INFO
	.align		4
.L_19724:
        /*0008*/ 	.byte	0x04, 0x17
        /*000a*/ 	.short	(.L_19726 - .L_19725)
.L_19725:
        /*000c*/ 	.word	0x00000000
        /*0010*/ 	.short	0x0003
        /*0012*/ 	.short	0x0038
        /*0014*/ 	.byte	0x00, 0xf0, 0x21, 0x00


	//----- nvinfo : EIATTR_KPARAM_INFO
	.align		4
.L_19726:
        /*0018*/ 	.byte	0x04, 0x17
        /*001a*/ 	.short	(.L_19728 - .L_19727)
.L_19727:
        /*001c*/ 	.word	0x00000000
        /*0020*/ 	.short	0x0002
        /*0022*/ 	.short	0x0030
        /*0024*/ 	.byte	0x00, 0xf0, 0x21, 0x00


	//----- nvinfo : EIATTR_KPARAM_INFO
	.align		4
.L_19728:
        /*0028*/ 	.byte	0x04, 0x17
        /*002a*/ 	.short	(.L_19730 - .L_19729)
.L_19729:
        /*002c*/ 	.word	0x00000000
        /*0030*/ 	.short	0x0001
        /*0032*/ 	.short	0x0020
        /*0034*/ 	.byte	0x00, 0xf0, 0x41, 0x00


	//----- nvinfo : EIATTR_KPARAM_INFO
	.align		4
.L_19730:
        /*0038*/ 	.byte	0x04, 0x17
        /*003a*/ 	.short	(.L_19732 - .L_19731)
.L_19731:
        /*003c*/ 	.word	0x00000000
        /*0040*/ 	.short	0x0000
        /*0042*/ 	.short	0x0000
        /*0044*/ 	.byte	0x00, 0xf0, 0x81, 0x00


	//----- nvinfo : EIATTR_SPARSE_MMA_MASK
	.align		4
.L_19732:
        /*0048*/ 	.byte	0x03, 0x50
        /*004a*/ 	.short	0x0000


	//----- nvinfo : EIATTR_MAXREG_COUNT
	.align		4
        /*004c*/ 	.byte	0x03, 0x1b
        /*004e*/ 	.short	0x00ff


	//----- nvinfo : EIATTR_EXTERNS
	.align		4
        /*0050*/ 	.byte	0x04, 0x0f
        /*0052*/ 	.short	(.L_19734 - .L_19733)


	//   ....[0]....
	.align		4
.L_19733:
        /*0054*/ 	.word	index@(__assertfail)


	//----- nvinfo : EIATTR_MERCURY_ISA_VERSION
	.align		4
.L_19734:
        /*0058*/ 	.byte	0x03, 0x5f
        /*005a*/ 	.short	0x0101


	//----- nvinfo : EIATTR_COOP_GROUP_MASK_REGIDS
	.align		4
        /*005c*/ 	.byte	0x04, 0x29
        /*005e*/ 	.short	(.L_19736 - .L_19735)


	//   ....[0]....
.L_19735:
        /*0060*/ 	.word	0xffffffff


	//   ....[1]....
        /*0064*/ 	.word	0xffffffff


	//   ....[2]....
        /*0068*/ 	.word	0xffffffff


	//   ....[3]....
        /*006c*/ 	.word	0xffffffff


	//   ....[4]....
        /*0070*/ 	.word	0xffffffff


	//   ....[5]....
        /*0074*/ 	.word	0xffffffff


	//   ....[6]....
        /*0078*/ 	.word	0xffffffff


	//   ....[7]....
        /*007c*/ 	.word	0xffffffff


	//   ....[8]....
        /*0080*/ 	.word	0xffffffff


	//   ....[9]....
        /*0084*/ 	.word	0xffffffff


	//   ....[10]....
        /*0088*/ 	.word	0x0500000f


	//   ....[11]....
        /*008c*/ 	.word	0x0500000f


	//   ....[12]....
        /*0090*/ 	.word	0x0500000f


	//   ....[13]....
        /*0094*/ 	.word	0x0500000f


	//   ....[14]....
        /*0098*/ 	.word	0x0500000f


	//   ....[15]....
        /*009c*/ 	.word	0x0500000f


	//   ....[16]....
        /*00a0*/ 	.word	0x0500000f


	//   ....[17]....
        /*00a4*/ 	.word	0x0500000f


	//   ....[18]....
        /*00a8*/ 	.word	0x0500000f


	//   ....[19]....
        /*00ac*/ 	.word	0x0500000f


	//----- nvinfo : EIATTR_COOP_GROUP_INSTR_OFFSETS
	.align		4
.L_19736:
        /*00b0*/ 	.byte	0x04, 0x28
        /*00b2*/ 	.short	(.L_19738 - .L_19737)


	//   ....[0]....
.L_19737:
        /*00b4*/ 	.word	0x00002410


	//   ....[1]....
        /*00b8*/ 	.word	0x00002440


	//   ....[2]....
        /*00bc*/ 	.word	0x00002470


	//   ....[3]....
        /*00c0*/ 	.word	0x00002490


	//   ....[4]....
        /*00c4*/ 	.word	0x000024b0


	//   ....[5]....
        /*00c8*/ 	.word	0x00003510


	//   ....[6]....
        /*00cc*/ 	.word	0x00003530


	//   ....[7]....
        /*00d0*/ 	.word	0x00003550


	//   ....[8]....
        /*00d4*/ 	.word	0x00003570


	//   ....[9]....
        /*00d8*/ 	.word	0x00003590


	//   ....[10]....
        /*00dc*/ 	.word	0x00005fc0


	//   ....[11]....
        /*00e0*/ 	.word	0x00006060


	//   ....[12]....
        /*00e4*/ 	.word	0x000060c0


	//   ....[13]....
        /*00e8*/ 	.word	0x00006120


	//   ....[14]....
        /*00ec*/ 	.word	0x00006180


	//   ....[15]....
        /*00f0*/ 	.word	0x00007230


	//   ....[16]....
        /*00f4*/ 	.word	0x00007290


	//   ....[17]....
        /*00f8*/ 	.word	0x000072f0


	//   ....[18]....
        /*00fc*/ 	.word	0x00007350


	//   ....[19]....
        /*0100*/ 	.word	0x000073b0


	//----- nvinfo : EIATTR_VRC_CTA_INIT_COUNT
	.align		4
.L_19738:
        /*0104*/ 	.byte	0x02, 0x4a
	.zero		1
	.zero		1


	//----- nvinfo : EIATTR_SYSCALL_OFFSETS
	.align		4
        /*0108*/ 	.byte	0x04, 0x46
        /*010a*/ 	.short	(.L_19740 - .L_19739)


	//   ....[0]....
.L_19739:
        /*010c*/ 	.word	0x00000190


	//----- nvinfo : EIATTR_EXIT_INSTR_OFFSETS
	.align		4
.L_19740:
        /*0110*/ 	.byte	0x04, 0x1c
        /*0112*/ 	.short	(.L_19742 - .L_19741)


	//   ....[0]....
.L_19741:
        /*0114*/ 	.word	0x00000220


	//   ....[1]....
        /*0118*/ 	.word	0x00005f60


	//----- nvinfo : EIATTR_CRS_STACK_SIZE
	.align		4
.L_19742:
        /*011c*/ 	.byte	0x04, 0x1e
        /*011e*/ 	.short	(.L_19744 - .L_19743)
.L_19743:
        /*0120*/ 	.word	0x00000000


	//----- nvinfo : EIATTR_CBANK_PARAM_SIZE
	.align		4
.L_19744:
        /*0124*/ 	.byte	0x03, 0x19
        /*0126*/ 	.short	0x0040


	//----- nvinfo : EIATTR_PARAM_CBANK
	.align		4
        /*0128*/ 	.byte	0x04, 0x0a
        /*012a*/ 	.short	(.L_19746 - .L_19745)
	.align		4
.L_19745:
        /*012c*/ 	.word	index@(.nv.constant0._Z15SoftmaxWarpImplI24ElementwiseScaleMaskLoadIffbE11DirectStoreIffEfLi2ELi26ELi32ELi1ELb1EL9Algorithm0EEvT_T0_ll)
        /*0130*/ 	.short	0x0380
        /*0132*/ 	.short	0x0040


	//----- nvinfo : EIATTR_SW_WAR
	.align		4
.L_19746:
        /*0134*/ 	.byte	0x04, 0x36
        /*0136*/ 	.short	(.L_19748 - .L_19747)
.L_19747:
        /*0138*/ 	.word	0x00000008
.L_19748:


//--------------------- .nv.info._Z15SoftmaxWarpImplI24ElementwiseScaleMaskLoadIffbE11DirectStoreIffEfLi2ELi26ELi32ELi1ELb0EL9Algorithm0EEvT_T0_ll --------------------------
	.section	.nv.info._Z15SoftmaxWarpImplI24ElementwiseScaleMaskLoadIffbE11DirectStoreIffEfLi2ELi26ELi32ELi1ELb0EL9Algorithm0EEvT_T0_ll,"",@"SHT_CUDA_INFO"
	.sectionflags	@""
	.align	4


	//----- nvinfo : EIATTR_CUDA_API_VERSION
	.align		4
        /*0000*/ 	.byte	0x04, 0x37
        /*0002*/ 	.short	(.L_19750 - .L_19749)
.L_19749:
        /*0004*/ 	.word	0x00000082


	//----- nvinfo : EIATTR_KPARAM_INFO
	.align		4
.L_19750:
        /*0008*/ 	.byte	0x04, 0x17
        /*000a*/ 	.short	(.L_19752 - .L_19751)
.L_19751:
        /*000c*/ 	.word	0x00000000
        /*0010*/ 	.short	0x0003
        /*0012*/ 	.short	0x0038
        /*0014*/ 	.byte	0x00, 0xf0, 0x21, 0x00


	//----- nvinfo : EIATTR_KPARAM_INFO
	.align		4
.L_19752:
        /*0018*/ 	.byte	0x04, 0x17
        /*001a*/ 	.short	(.L_19754 - .L_19753)
.L_19753:
        /*001c*/ 	.word	0x00000000
        /*0020*/ 	.short	0x0002
        /*0022*/ 	.short	0x0030
        /*0024*/ 	.byte	0x00, 0xf0, 0x21, 0x00


	//----- nvinfo : EIATTR_KPARAM_INFO
	.align		4
.L_19754:
        /*0028*/ 	.byte	0x04, 0x17
        /*002a*/ 	.short	(.L_19756 - .L_19755)
.L_19755:
        /*002c*/ 	.word	0x00000000
        /*0030*/ 	.short	0x0001
        /*0032*/ 	.short	0x0020
        /*0034*/ 	.byte	0x00, 0xf0, 0x41, 0x00


	//----- nvinfo : EIATTR_KPARAM_INFO
	.align		4
.L_19756:
        /*0038*/ 	.byte	0x04, 0x17
        /*003a*/ 	.short	(.L_19758 - .L_19757)
.L_19757:
        /*003c*/ 	.word	0x00000000
        /*0040*/ 	.short	0x0000
        /*0042*/ 	.short	0x0000
        /*0044*/ 	.byte	0x00, 0xf0, 0x81, 0x00


	//----- nvinfo : EIATTR_SPARSE_MMA_MASK
	.align		4
.L_19758:
        /*0048*/ 	.byte	0x03, 0x50
        /*004a*/ 	.short	0x0000


	//----- nvinfo : EIATTR_MAXREG_COUNT
	.align		4
        /*004c*/ 	.byte	0x03, 0x1b
        /*004e*/ 	.short	0x00ff


	//----- nvinfo : EIATTR_EXTERNS
	.align		4
        /*0050*/ 	.byte	0x04, 0x0f
        /*0052*/ 	.short	(.L_19760 - .L_19759)


	//   ....[0]....
	.align		4
.L_19759:
        /*0054*/ 	.word	index@(__assertfail)


	//----- nvinfo : EIATTR_MERCURY_ISA_VERSION
	.align		4
.L_19760:
        /*0058*/ 	.byte	0x03, 0x5f
        /*005a*/ 	.short	0x0101


	//----- nvinfo : EIATTR_COOP_GROUP_MASK_REGIDS
	.align		4
        /*005c*/ 	.byte	0x04, 0x29
        /*005e*/ 	.short	(.L_19762 - .L_19761)


	//   ....[0]....
.L_19761:
        /*0060*/ 	.word	0xffffffff


	//   ....[1]....
        /*0064*/ 	.word	0xffffffff


	//   ....[2]....
        /*0068*/ 	.word	0xffffffff


	//   ....[3]....
        /*006c*/ 	.word	0xffffffff


	//   ....[4]....
        /*0070*/ 	.word	0xffffffff


	//   ....[5]....
        /*0074*/ 	.word	0xffffffff


	//   ....[6]....
        /*0078*/ 	.word	0xffffffff


	//   ....[7]....
        /*007c*/ 	.word	0xffffffff


	//   ....[8]....
        /*0080*/ 	.word	0xffffffff


	//   ....[9]....
        /*0084*/ 	.word	0xffffffff


	//   ....[10]....
        /*0088*/ 	.word	0x0500000f


	//   ....[11]....
        /*008c*/ 	.word	0x0500000f


	//   ....[12]....
        /*0090*/ 	.word	0x0500000f


	//   ....[13]....
        /*0094*/ 	.word	0x0500000f


	//   ....[14]....
        /*0098*/ 	.word	0x0500000f


	//   ....[15]....
        /*009c*/ 	.word	0x0500000f


	//   ....[16]....
        /*00a0*/ 	.word	0x0500000f


	//   ....[17]....
        /*00a4*/ 	.word	0x0500000f


	//   ....[18]....
        /*00a8*/ 	.word	0x0500000f


	//   ....[19]....
        /*00ac*/ 	.word	0x0500000f


	//----- nvinfo : EIATTR_COOP_GROUP_INSTR_OFFSETS
	.align		4
.L_19762:
        /*00b0*/ 	.byte	0x04, 0x28
        /*00b2*/ 	.short	(.L_19764 - .L_19763)


	//   ....[0]....
.L_19763:
        /*00b4*/ 	.word	0x00001980


	//   ....[1]....
        /*00b8*/ 	.word	0x000019c0


	//   ....[2]....
        /*00bc*/ 	.word	0x000019e0


	//   ....[3]....
        /*00c0*/ 	.word	0x00001a00


	//   ....[4]....
        /*00c4*/ 	.word	0x00001a20


	//   ....[5]....
        /*00c8*/ 	.word	0x00002a80


	//   ....[6]....
        /*00cc*/ 	.word	0x00002aa0


	//   ....[7]....
        /*00d0*/ 	.word	0x00002ac0


	//   ....[8]....
        /*00d4*/ 	.word	0x00002ae0


	//   ....[9]....
        /*00d8*/ 	.word	0x00002b00


	//   ....[10]....
        /*00dc*/ 	.word	0x00004d20


	//   ....[11]....
        /*00e0*/ 	.word	0x00004dc0


	//   ....[12]....
        /*00e4*/ 	.word	0x00004e20


	//   ....[13]....
        /*00e8*/ 	.word	0x00004e80


	//   ....[14]....
        /*00ec*/ 	.word	0x00004ee0


	//   ....[15]....
        /*00f0*/ 	.word	0x00005f90


	//   ....[16]....
        /*00f4*/ 	.word	0x00005ff0


	//   ....[17]....
        /*00f8*/ 	.word	0x00006050


	//   ....[18]....
        /*00fc*/ 	.word	0x000060b0


	//   ....[19]....
        /*0100*/ 	.word	0x00006110


	//----- nvinfo : EIATTR_VRC_CTA_INIT_COUNT
	.align		4
.L_19764:
        /*0104*/ 	.byte	0x02, 0x4a
	.zero		1
	.zero		1


	//----- nvinfo : EIATTR_SYSCALL_OFFSETS
	.align		4
        /*0108*/ 	.byte	0x04, 0x46
        /*010a*/ 	.short	(.L_19766 - .L_19765)


	//   ....[0]....
.L_19765:
        /*010c*/ 	.word	0x00000170


	//----- nvinfo : EIATTR_EXIT_INSTR_OFFSETS
	.align		4
.L_19766:
        /*0110*/ 	.byte	0x04, 0x1c
        /*0112*/ 	.short	(.L_19768 - .L_19767)


	//   ....[0]....
.L_19767:
        /*0114*/ 	.word	0x00000220


	//   ....[1]....
        /*0118*/ 	.word	0x00004cc0


	//----- nvinfo : EIATTR_CRS_STACK_SIZE
	.align		4
.L_19768:
        /*011c*/ 	.byte	0x04, 0x1e
        /*011e*/ 	.short	(.L_19770 - .L_19769)
.L_19769:
        /*0120*/ 	.word	0x00000000


	//----- nvinfo : EIATTR_CBANK_PARAM_SIZE
	.align		4
.L_19770:
        /*0124*/ 	.byte	0x03, 0x19
        /*0126*/ 	.short	0x0040


	//----- nvinfo : EIATTR_PARAM_CBANK
	.align		4
        /*0128*/ 	.byte	0x04, 0x0a
        /*012a*/ 	.short	(.L_19772 - .L_19771)
	.align		4
.L_19771:
        /*012c*/ 	.word	index@(.nv.constant0._Z15SoftmaxWarpImplI24ElementwiseScaleMaskLoadIffbE11DirectStoreIffEfLi2ELi26ELi32ELi1ELb0EL9Algorithm0EEvT_T0_ll)
        /*0130*/ 	.short	0x0380
        /*0132*/ 	.short	0x0040


	//----- nvinfo : EIATTR_SW_WAR
	.align		4
.L_19772:
        /*0134*/ 	.byte	0x04, 0x36
        /*0136*/ 	.short	(.L_19774 - .L_19773)
.L_19773:
        /*0138*/ 	.word	0x00000008
.L_19774:


//--------------------- .nv.info._Z15SoftmaxWarpImplI24ElementwiseScaleMaskLoadIffbE11DirectStoreIffEfLi2ELi24ELi32ELi1ELb1EL9Algorithm0EEvT_T0_ll --------------------------
	.section	.nv.info._Z15SoftmaxWarpImplI24ElementwiseScaleMaskLoadIffbE11DirectStoreIffEfLi2ELi24ELi32ELi1ELb1EL9Algorithm0EEvT_T0_ll,"",@"SHT_CUDA_INFO"
	.sectionflags	@""
	.align	4


	//----- nvinfo : EIATTR_CUDA_API_VERSION
	.align		4
        /*0000*/ 	.byte	0x04, 0x37
        /*0002*/ 	.short	(.L_19776 - .L_19775)
.L_19775:
        /*0004*/ 	.word	0x00000082


	//----- nvinfo : EIATTR_KPARAM_INFO
	.align		4
.L_19776:
        /*0008*/ 	.byte	0x04, 0x17
        /*000a*/ 	.short	(.L_19778 - .L_19777)
.L_19777:
        /*000c*/ 	.word	0x00000000
        /*0010*/ 	.short	0x0003
        /*0012*/ 	.short	0x0038
        /*0014*/ 	.byte	0x00, 0xf0, 0x21, 0x00


	//----- nvinfo : EIATTR_KPARAM_INFO
	.align		4
.L_19778:
        /*0018*/ 	.byte	0x04, 0x17
        /*001a*/ 	.short	(.L_19780 - .L_19779)
.L_19779:
        /*001c*/ 	.word	0x00000000
        /*0020*/ 	.short	0x0002
        /*0022*/ 	.short	0x0030
        /*0024*/ 	.byte	0x00, 0xf0, 0x21, 0x00


	//----- nvinfo : EIATTR_KPARAM_INFO
	.align		4
.L_19780:
        /*0028*/ 	.byte	0x04, 0x17
        /*002a*/ 	.short	(.L_19782 - .L_19781)
.L_19781:
        /*002c*/ 	.word	0x00000000
        /*0030*/ 	.short	0x0001
        /*0032*/ 	.short	0x0020
        /*0034*/ 	.byte	0x00, 0xf0, 0x41, 0x00


	//----- nvinfo : EIATTR_KPARAM_INFO
	.align		4
.L_19782:
        /*0038*/ 	.byte	0x04, 0x17
        /*003a*/ 	.short	(.L_19784 - .L_19783)
.L_19783:
        /*003c*/ 	.word	0x00000000
        /*0040*/ 	.short	0x0000
        /*0042*/ 	.short	0x0000
        /*0044*/ 	.byte	0x00, 0xf0, 0x81, 0x00


	//----- nvinfo : EIATTR_SPARSE_MMA_MASK
	.align		4
.L_19784:
        /*0048*/ 	.byte	0x03, 0x50
        /*004a*/ 	.short	0x0000


	//----- nvinfo : EIATTR_MAXREG_COUNT
	.align		4
        /*004c*/ 	.byte	0x03, 0x1b
        /*004e*/ 	.short	0x00ff


	//----- nvinfo : EIATTR_EXTERNS
	.align		4
        /*0050*/ 	.byte	0x04, 0x0f
        /*0052*/ 	.short	(.L_19786 - .L_19785)


	//   ....[0]....
	.align		4
.L_19785:
        /*0054*/ 	.word	index@(__assertfail)


	//----- nvinfo : EIATTR_MERCURY_ISA_VERSION
	.align		4
.L_19786:
        /*0058*/ 	.byte	0x03, 0x5f
        /*005a*/ 	.short	0x0101


	//----- nvinfo : EIATTR_COOP_GROUP_MASK_REGIDS
	.align		4
        /*005c*/ 	.byte	0x04, 0x29
        /*005e*/ 	.short	(.L_19788 - .L_19787)


	//   ....[0]....
.L_19787:
        /*0060*/ 	.word	0xffffffff


	//   ....[1]....
        /*0064*/ 	.word	0xffffffff


	//   ....[2]....
        /*0068*/ 	.word	0xffffffff


	//   ....[3]....
        /*006c*/ 	.word	0xffffffff


	//   ....[4]....
        /*0070*/ 	.word	0xffffffff


	//   ....[5]....
        /*0074*/ 	.word	0xffffffff


	//   ....[6]....
        /*0078*/ 	.word	0xffffffff


	//   ....[7]....
        /*007c*/ 	.word	0xffffffff


	//   ....[8]....
        /*0080*/ 	.word	0xffffffff


	//   ....[9]....
        /*0084*/ 	.word	0xffffffff


	//   ....[10]....
        /*0088*/ 	.word	0x0500000f


	//   ....[11]....
        /*008c*/ 	.word	0x0500000f


	//   ....[12]....
        /*0090*/ 	.word	0x0500000f


	//   ....[13]....
        /*0094*/ 	.word	0x0500000f


	//   ....[14]....
        /*0098*/ 	.word	0x0500000f


	//   ....[15]....
        /*009c*/ 	.word	0x0500000f


	//   ....[16]....
        /*00a0*/ 	.word	0x0500000f


	//   ....[17]....
        /*00a4*/ 	.word	0x0500000f


	//   ....[18]....
        /*00a8*/ 	.word	0x0500000f


	//   ....[19]....
        /*00ac*/ 	.word	0x0500000f


	//----- nvinfo : EIATTR_COOP_GROUP_INSTR_OFFSETS
	.align		4
.L_19788:
        /*00b0*/ 	.byte	0x04, 0x28
        /*00b2*/ 	.short	(.L_19790 - .L_19789)


	//   ....[0]....
.L_19789:
        /*00b4*/ 	.word	0x00002180


	//   ....[1]....
        /*00b8*/ 	.word	0x000021c0


	//   ....[2]....
        /*00bc*/ 	.word	0x000021e0


	//   ....[3]....
        /*00c0*/ 	.word	0x00002200


	//   ....[4]....
        /*00c4*/ 	.word	0x00002220


	//   ....[5]....
        /*00c8*/ 	.word	0x00003140


	//   ....[6]....
        /*00cc*/ 	.word	0x00003160


	//   ....[7]....
        /*00d0*/ 	.word	0x00003180


	//   ....[8]....
        /*00d4*/ 	.word	0x000031a0


	//   ....[9]....
        /*00d8*/ 	.word	0x000031c0


	//   ....[10]....
        /*00dc*/ 	.word	0x000058c0


	//   ....[11]....
        /*00e0*/ 	.word	0x00005960


	//   ....[12]....
        /*00e4*/ 	.word	0x000059c0


	//   ....[13]....
        /*00e8*/ 	.word	0x00005a20


	//   ....[14]....
        /*00ec*/ 	.word	0x00005a80


	//   ....[15]....
        /*00f0*/ 	.word	0x000069f0


	//   ....[16]....
        /*00f4*/ 	.word	0x00006a50


	//   ....[17]....
        /*00f8*/ 	.word	0x00006ab0


	//   ....[18]....
        /*00fc*/ 	.word	0x00006b10


	//   ....[19]....
        /*0100*/ 	.word	0x00006b70


	//----- nvinfo : EIATTR_VRC_CTA_INIT_COUNT
	.align		4
.L_19790:
        /*0104*/ 	.byte	0x02, 0x4a
	.zero		1
	.zero		1


	//----- nvinfo : EIATTR_SYSCALL_OFFSETS
	.align		4
        /*0108*/ 	.byte	0x04, 0x46
        /*010a*/ 	.short	(.L_19792 - .L_19791)


	//   ....[0]....
.L_19791:
        /*010c*/ 	.word	0x00000190


	//----- nvinfo : EIATTR_EXIT_INSTR_OFFSETS
	.align		4
.L_19792:
        /*0110*/ 	.byte	0x04, 0x1c
        /*0112*/ 	.short	(.L_19794 - .L_19793)


	//   ....[0]....
.L_19793:
        /*0114*/ 	.word	0x00000220


	//   ....[1]....
        /*0118*/ 	.word	0x00005860


	//----- nvinfo : EIATTR_CRS_STACK_SIZE
	.align		4
.L_19794:
        /*011c*/ 	.byte	0x04, 0x1e
        /*011e*/ 	.short	(.L_19796 - .L_19795)
.L_19795:
        /*0120*/ 	.word	0x00000000


	//----- nvinfo : EIATTR_CBANK_PARAM_SIZE
	.align		4
.L_19796:
        /*0124*/ 	.byte	0x03, 0x19
        /*0126*/ 	.short	0x0040


	//----- nvinfo : EIATTR_PARAM_CBANK
	.align		4
        /*0128*/ 	.byte	0x04, 0x0a
        /*012a*/ 	.short	(.L_19798 - .L_19797)
	.align		4
.L_19797:
        /*012c*/ 	.word	index@(.nv.constant0._Z15SoftmaxWarpImplI24ElementwiseScaleMaskLoadIffbE11DirectStoreIffEfLi2ELi24ELi32ELi1ELb1EL9Algorithm0EEvT_T0_ll)
        /*0130*/ 	.short	0x0380
        /*0132*/ 	.short	0x0040


	//----- nvinfo : EIATTR_SW_WAR
	.align		4
.L_19798:
        /*0134*/ 	.byte	0x04, 0x36
        /*0136*/ 	.short	(.L_19800 - .L_19799)
.L_19799:
        /*0138*/ 	.word	0x00000008
.L_19800:


//--------------------- .nv.info._Z15SoftmaxWarpImplI24ElementwiseScaleMaskLoadIffbE11DirectStoreIffEfLi2ELi24ELi32ELi1ELb0EL9Algorithm0EEvT_T0_ll --------------------------
	.section	.nv.info._Z15SoftmaxWarpImplI24ElementwiseScaleMaskLoadIffbE11DirectStoreIffEfLi2ELi24ELi32ELi1ELb0EL9Algorithm0EEvT_T0_ll,"",@"SHT_CUDA_INFO"
	.sectionflags	@""
	.align	4


	//----- nvinfo : EIATTR_CUDA_API_VERSION
	.align		4
        /*0000*/ 	.byte	0x04, 0x37
        /*0002*/ 	.short	(.L_19802 - .L_19801)
.L_19801:
        /*0004*/ 	.word	0x00000082


	//----- nvinfo : EIATTR_KPARAM_INFO
	.align		4
.L_19802:
        /*0008*/ 	.byte	0x04, 0x17
        /*000a*/ 	.short	(.L_19804 - .L_19803)
.L_19803:
        /*000c*/ 	.word	0x00000000
        /*0010*/ 	.short	0x0003
        /*0012*/ 	.short	0x0038
        /*0014*/ 	.byte	0x00, 0xf0, 0x21, 0x00


	//----- nvinfo : EIATTR_KPARAM_INFO
	.align		4
.L_19804:
        /*0018*/ 	.byte	0x04, 0x17
        /*001a*/ 	.short	(.L_19806 - .L_19805)
.L_19805:
        /*001c*/ 	.word	0x00000000
        /*0020*/ 	.short	0x0002
        /*0022*/ 	.short	0x0030
        /*0024*/ 	.byte	0x00, 0xf0, 0x21, 0x00


	//----- nvinfo : EIATTR_KPARAM_INFO
	.align		4
.L_19806:
        /*0028*/ 	.byte	0x04, 0x17
        /*002a*/ 	.short	(.L_19808 - .L_19807)
.L_19807:
        /*002c*/ 	.word	0x00000000
        /*0030*/ 	.short	0x0001
        /*0032*/ 	.short	0x0020
        /*0034*/ 	.byte	0x00, 0xf0, 0x41, 0x00


	//----- nvinfo : EIATTR_KPARAM_INFO
	.align		4
.L_19808:
        /*0038*/ 	.byte	0x04, 0x17
        /*003a*/ 	.short	(.L_19810 - .L_19809)
.L_19809:
        /*003c*/ 	.word	0x00000000
        /*0040*/ 	.short	0x0000
        /*0042*/ 	.short	0x0000
        /*0044*/ 	.byte	0x00, 0xf0, 0x81, 0x00


	//----- nvinfo : EIATTR_SPARSE_MMA_MASK
	.align		4
.L_19810:
        /*0048*/ 	.byte	0x03, 0x50
        /*004a*/ 	.short	0x0000


	//----- nvinfo : EIATTR_MAXREG_COUNT
	.align		4
        /*004c*/ 	.byte	0x03, 0x1b
        /*004e*/ 	.short	0x00ff


	//----- nvinfo : EIATTR_EXTERNS
	.align		4
        /*0050*/ 	.byte	0x04, 0x0f
        /*0052*/ 	.short	(.L_19812 - .L_19811)


	//   ....[0]....
	.align		4
.L_19811:
        /*0054*/ 	.word	index@(__assertfail)


	//----- nvinfo : EIATTR_MERCURY_ISA_VERSION
	.align		4
.L_19812:
        /*0058*/ 	.byte	0x03, 0x5f
        /*005a*/ 	.short	0x0101


	//----- nvinfo : EIATTR_COOP_GROUP_MASK_REGIDS
	.align		4
        /*005c*/ 	.byte	0x04, 0x29
        /*005e*/ 	.short	(.L_19814 - .L_19813)


	//   ....[0]....
.L_19813:
        /*0060*/ 	.word	0xffffffff


	//   ....[1]....
        /*0064*/ 	.word	0xffffffff


	//   ....[2]....
        /*0068*/ 	.word	0xffffffff


	//   ....[3]....
        /*006c*/ 	.word	0xffffffff


	//   ....[4]....
        /*0070*/ 	.word	0xffffffff


	//   ....[5]....
        /*0074*/ 	.word	0xffffffff


	//   ....[6]....
        /*0078*/ 	.word	0xffffffff


	//   ....[7]....
        /*007c*/ 	.word	0xffffffff


	//   ....[8]....
        /*0080*/ 	.word	0xffffffff


	//   ....[9]....
        /*0084*/ 	.word	0xffffffff


	//   ....[10]....
        /*0088*/ 	.word	0x0500000f


	//   ....[11]....
        /*008c*/ 	.word	0x0500000f


	//   ....[12]....
        /*0090*/ 	.word	0x0500000f


	//   ....[13]....
        /*0094*/ 	.word	0x0500000f


	//   ....[14]....
        /*0098*/ 	.word	0x0500000f


	//   ....[15]....
        /*009c*/ 	.word	0x0500000f


	//   ....[16]....
        /*00a0*/ 	.word	0x0500000f


	//   ....[17]....
        /*00a4*/ 	.word	0x0500000f


	//   ....[18]....
        /*00a8*/ 	.word	0x0500000f


	//   ....[19]....
        /*00ac*/ 	.word	0x0500000f


	//----- nvinfo : EIATTR_COOP_GROUP_INSTR_OFFSETS
	.align		4
.L_19814:
        /*00b0*/ 	.byte	0x04, 0x28
        /*00b2*/ 	.short	(.L_19816 - .L_19815)


	//   ....[0]....
.L_19815:
        /*00b4*/ 	.word	0x000017e0


	//   ....[1]....
        /*00b8*/ 	.word	0x00001820


	//   ....[2]....
        /*00bc*/ 	.word	0x00001840


	//   ....[3]....
        /*00c0*/ 	.word	0x00001860


	//   ....[4]....
        /*00c4*/ 	.word	0x00001880


	//   ....[5]....
        /*00c8*/ 	.word	0x000027a0


	//   ....[6]....
        /*00cc*/ 	.word	0x000027c0


	//   ....[7]....
        /*00d0*/ 	.word	0x000027e0


	//   ....[8]....
        /*00d4*/ 	.word	0x00002800


	//   ....[9]....
        /*00d8*/ 	.word	0x00002820


	//   ....[10]....
        /*00dc*/ 	.word	0x000047c0


	//   ....[11]....
        /*00e0*/ 	.word	0x00004860


	//   ....[12]....
        /*00e4*/ 	.word	0x000048c0


	//   ....[13]....
        /*00e8*/ 	.word	0x00004920


	//   ....[14]....
        /*00ec*/ 	.word	0x00004980


	//   ....[15]....
        /*00f0*/ 	.word	0x000058f0


	//   ....[16]....
        /*00f4*/ 	.word	0x00005950


	//   ....[17]....
        /*00f8*/ 	.word	0x000059b0


	//   ....[18]....
        /*00fc*/ 	.word	0x00005a10


	//   ....[19]....
        /*0100*/ 	.word	0x00005a70


	//----- nvinfo : EIATTR_VRC_CTA_INIT_COUNT
	.align		4
.L_19816:
        /*0104*/ 	.byte	0x02, 0x4a
	.zero		1
	.zero		1


	//----- nvinfo : EIATTR_SYSCALL_OFFSETS
	.align		4
        /*0108*/ 	.byte	0x04, 0x46
        /*010a*/ 	.short	(.L_19818 - .L_19817)


	//   ....[0]....
.L_19817:
        /*010c*/ 	.word	0x00000170


	//----- nvinfo : EIATTR_EXIT_INSTR_OFFSETS
	.align		4
.L_19818:
        /*0110*/ 	.byte	0x04, 0x1c
        /*0112*/ 	.short	(.L_19820 - .L_19819)


	//   ....[0]....
.L_19819:
        /*0114*/ 	.word	0x00000220


	//   ....[1]....
        /*0118*/ 	.word	0x00004760


	//----- nvinfo : EIATTR_CRS_STACK_SIZE
	.align		4
.L_19820:
        /*011c*/ 	.byte	0x04, 0x1e
        /*011e*/ 	.short	(.L_19822 - .L_19821)
.L_19821:
        /*0120*/ 	.word	0x00000000


	//----- nvinfo : EIATTR_CBANK_PARAM_SIZE
	.align		4
.L_19822:
        /*0124*/ 	.byte	0x03, 0x19
        /*0126*/ 	.short	0x0040


	//----- nvinfo : EIATTR_PARAM_CBANK
	.align		4
        /*0128*/ 	.byte	0x04, 0x0a
        /*012a*/ 	.short	(.L_19824 - .L_19823)
	.align		4
.L_19823:
        /*012c*/ 	.word	index@(.nv.constant0._Z15SoftmaxWarpImplI24ElementwiseScaleMaskLoadIffbE11DirectStoreIffEfLi2ELi24ELi32ELi1ELb0EL9Algorithm0EEvT_T0_ll)
        /*0130*/ 	.short	0x0380
        /*0132*/ 	.short	0x0040


	//----- nvinfo : EIATTR_SW_WAR
	.align		4
.L_19824:
        /*0134*/ 	.byte	0x04, 0x36
        /*0136*/ 	.short	(.L_19826 - .L_19825)
.L_19825:
        /*0138*/ 	.word	0x00000008
.L_19826:


//--------------------- .nv.info._Z15SoftmaxWarpImplI24ElementwiseScaleMaskLoadIffbE11DirectStoreIffEfLi2ELi22ELi32ELi1ELb1EL9Algorithm0EEvT_T0_ll --------------------------
	.section	.nv.info._Z15SoftmaxWarpImplI24ElementwiseScaleMaskLoadIffbE11DirectStoreIffEfLi2ELi22ELi32ELi1ELb1EL9Algorithm0EEvT_T0_ll,"",@"SHT_CUDA_INFO"
	.sectionflags	@""
	.align	4


	//----- nvinfo : EIATTR_CUDA_API_VERSION
	.align		4
        /*0000*/ 	.byte	0x04, 0x37
        /*0002*/ 	.short	(.L_19828 - .L_19827)
.L_19827:
        /*0004*/ 	.word	0x00000082


	//----- nvinfo : EIATTR_KPARAM_INFO
	.align		4
.L_19828:
        /*0008*/ 	.byte	0x04, 0x17
        /*000a*/ 	.short	(.L_19830 - .L_19829)
.L_19829:
        /*000c*/ 	.word	0x00000000
        /*0010*/ 	.short	0x0003
        /*0012*/ 	.short	0x0038
        /*0014*/ 	.byte	0x00, 0xf0, 0x21, 0x00


	//----- nvinfo : EIATTR_KPARAM_INFO
	.align		4
.L_19830:
        /*0018*/ 	.byte	0x04, 0x17
        /*001a*/ 	.short	(.L_19832 - .L_19831)
.L_19831:
        /*001c*/ 	.word	0x00000000
        /*0020*/ 	.short	0x0002
        /*0022*/ 	.short	0x0030
        /*0024*/ 	.byte	0x00, 0xf0, 0x21, 0x00


	//----- nvinfo : EIATTR_KPARAM_INFO
	.align		4
.L_19832:
        /*0028*/ 	.byte	0x04, 0x17
        /*002a*/ 	.short	(.L_19834 - .L_19833)
.L_19833:
        /*002c*/ 	.word	0x00000000
        /*0030*/ 	.short	0x0001
        /*0032*/ 	.short	0x0020
        /*0034*/ 	.byte	0x00, 0xf0, 0x41, 0x00


	//----- nvinfo : EIATTR_KPARAM_INFO
	.align		4
.L_19834:
        /*0038*/ 	.byte	0x04, 0x17
        /*003a*/ 	.short	(.L_19836 - .L_19835)
.L_19835:
        /*003c*/ 	.word	0x00000000
        /*0040*/ 	.short	0x0000
        /*0042*/ 	.short	0x0000
        /*0044*/ 	.byte	0x00, 0xf0, 0x81, 0x00


	//----- nvinfo : EIATTR_SPARSE_MMA_MASK
	.align		4
.L_19836:
        /*0048*/ 	.byte	0x03, 0x50
        /*004a*/ 	.short	0x0000


	//----- nvinfo : EIATTR_MAXREG_COUNT
	.align		4
        /*004c*/ 	.byte	0x03, 0x1b
        /*004e*/ 	.short	0x00ff


	//----- nvinfo : EIATTR_EXTERNS
	.align		4
        /*0050*/ 	.byte	0x04, 0x0f
        /*0052*/ 	.short	(.L_19838 - .L_19837)


	//   ....[0]....
	.align		4
.L_19837:
        /*0054*/ 	.word	index@(__assertfail)


	//----- nvinfo : EIATTR_MERCURY_ISA_VERSION
	.align		4
.L_19838:
        /*0058*/ 	.byte	0x03, 0x5f
        /*005a*/ 	.short	0x0101


	//----- nvinfo : EIATTR_COOP_GROUP_MASK_REGIDS
	.align		4
        /*005c*/ 	.byte	0x04, 0x29
        /*005e*/ 	.short	(.L_19840 - .L_19839)


	//   ....[0]....
.L_19839:
        /*0060*/ 	.word	0xffffffff


	//   ....[1]....
        /*0064*/ 	.word	0xffffffff


	//   ....[2]....
        /*0068*/ 	.word	0xffffffff


	//   ....[3]....
        /*006c*/ 	.word	0xffffffff


	//   ....[4]....
        /*0070*/ 	.word	0xffffffff


	//   ....[5]....
        /*0074*/ 	.word	0xffffffff


	//   ....[6]....
        /*0078*/ 	.word	0xffffffff


	//   ....[7]....
        /*007c*/ 	.word	0xffffffff


	//   ....[8]....
        /*0080*/ 	.word	0xffffffff


	//   ....[9]....
        /*0084*/ 	.word	0xffffffff


	//   ....[10]....
        /*0088*/ 	.word	0x0500000f


	//   ....[11]....
        /*008c*/ 	.word	0x0500000f


	//   ....[12]....
        /*0090*/ 	.word	0x0500000f


	//   ....[13]....
        /*0094*/ 	.word	0x0500000f


	//   ....[14]....
        /*0098*/ 	.word	0x0500000f


	//   ....[15]....
        /*009c*/ 	.word	0x0500000f


	//   ....[16]....
        /*00a0*/ 	.word	0x0500000f


	//   ....[17]....
        /*00a4*/ 	.word	0x0500000f


	//   ....[18]....
        /*00a8*/ 	.word	0x0500000f


	//   ....[19]....
        /*00ac*/ 	.word	0x0500000f


	//----- nvinfo : EIATTR_COOP_GROUP_INSTR_OFFSETS
	.align		4
.L_19840:
        /*00b0*/ 	.byte	0x04, 0x28
        /*00b2*/ 	.short	(.L_19842 - .L_19841)


	//   ....[0]....
.L_19841:
        /*00b4*/ 	.word	0x00001ee0


	//   ....[1]....
        /*00b8*/ 	.word	0x00001f20


	//   ....[2]....
        /*00bc*/ 	.word	0x00001f40


	//   ....[3]....
        /*00c0*/ 	.word	0x00001f60


	//   ....[4]....
        /*00c4*/ 	.word	0x00001f80


	//   ....[5]....
        /*00c8*/ 	.word	0x00002d60


	//   ....[6]....
        /*00cc*/ 	.word	0x00002d80


	//   ....[7]....
        /*00d0*/ 	.word	0x00002da0


	//   ....[8]....
        /*00d4*/ 	.word	0x00002dc0


	//   ....[9]....
        /*00d8*/ 	.word	0x00002de0


	//   ....[10]....
        /*00dc*/ 	.word	0x000051a0


	//   ....[11]....
        /*00e0*/ 	.word	0x00005240


	//   ....[12]....
        /*00e4*/ 	.word	0x000052a0


	//   ....[13]....
        /*00e8*/ 	.word	0x00005300


	//   ....[14]....
        /*00ec*/ 	.word	0x00005360


	//   ....[15]....
        /*00f0*/ 	.word	0x00006190


	//   ....[16]....
        /*00f4*/ 	.word	0x000061f0


	//   ....[17]....
        /*00f8*/ 	.word	0x00006250


	//   ....[18]....
        /*00fc*/ 	.word	0x000062b0


	//   ....[19]....
        /*0100*/ 	.word	0x00006310


	//----- nvinfo : EIATTR_VRC_CTA_INIT_COUNT
	.align		4
.L_19842:
        /*0104*/ 	.byte	0x02, 0x4a
	.zero		1
	.zero		1


	//----- nvinfo : EIATTR_SYSCALL_OFFSETS
	.align		4
        /*0108*/ 	.byte	0x04, 0x46
        /*010a*/ 	.short	(.L_19844 - .L_19843)


	//   ....[0]....
.L_19843:
        /*010c*/ 	.word	0x00000190


	//----- nvinfo : EIATTR_EXIT_INSTR_OFFSETS
	.align		4
.L_19844:
        /*0110*/ 	.byte	0x04, 0x1c
        /*0112*/ 	.short	(.L_19846 - .L_19845)


	//   ....[0]....
.L_19845:
        /*0114*/ 	.word	0x00000240


	//   ....[1]....
        /*0118*/ 	.word	0x00005140


	//----- nvinfo : EIATTR_CRS_STACK_SIZE
	.align		4
.L_19846:
        /*011c*/ 	.byte	0x04, 0x1e
        /*011e*/ 	.short	(.L_19848 - .L_19847)
.L_19847:
        /*0120*/ 	.word	0x00000000


	//----- nvinfo : EIATTR_CBANK_PARAM_SIZE
	.align		4
.L_19848:
        /*0124*/ 	.byte	0x03, 0x19
        /*0126*/ 	.short	0x0040


	//----- nvinfo : EIATTR_PARAM_CBANK
	.align		4
        /*0128*/ 	.byte	0x04, 0x0a
        /*012a*/ 	.short	(.L_19850 - .L_19849)
	.align		4
.L_19849:
        /*012c*/ 	.word	index@(.nv.constant0._Z15SoftmaxWarpImplI24ElementwiseScaleMaskLoadIffbE11DirectStoreIffEfLi2ELi22ELi32ELi1ELb1EL9Algorithm0EEvT_T0_ll)
        /*0130*/ 	.short	0x0380
        /*0132*/ 	.short	0x0040


	//----- nvinfo : EIATTR_SW_WAR
	.align		4
.L_19850:
        /*0134*/ 	.byte	0x04, 0x36
        /*0136*/ 	.short	(.L_19852 - .L_19851)
.L_19851:
        /*0138*/ 	.word	0x00000008
.L_19852:


//--------------------- .nv.info._Z15SoftmaxWarpImplI24ElementwiseScaleMaskLoadIffbE11DirectStoreIffEfLi2ELi22ELi32ELi1ELb0EL9Algorithm0EEvT_T0_ll --------------------------
	.section	.nv.info._Z15SoftmaxWarpImplI24ElementwiseScaleMaskLoadIffbE11DirectStoreIffEfLi2ELi22ELi32ELi1ELb0EL9Algorithm0EEvT_T0_ll,"",@"SHT_CUDA_INFO"
	.sectionflags	@""
	.align	4


	//----- nvinfo : EIATTR_CUDA_API_VERSION
	.align		4
        /*0000*/ 	.byte	0x04, 0x37
        /*0002*/ 	.short	(.L_19854 - .L_19853)
.L_19853:
        /*0004*/ 	.word	0x00000082


	//----- nvinfo : EIATTR_KPARAM_INFO
	.align		4
.L_19854:
        /*0008*/ 	.byte	0x04, 0x17
        /*000a*/ 	.short	(.L_19856 - .L_19855)
.L_19855:
        /*000c*/ 	.word	0x00000000
        /*0010*/ 	.short	0x0003
        /*0012*/ 	.short	0x0038
        /*0014*/ 	.byte	0x00, 0xf0, 0x21, 0x00


	//----- nvinfo : EIATTR_KPARAM_INFO
	.align		4
.L_19856:
        /*0018*/ 	.byte	0x04, 0x17
        /*001a*/ 	.short	(.L_19858 - .L_19857)
.L_19857:
        /*001c*/ 	.word	0x00000000
        /*0020*/ 	.short	0x0002
        /*0022*/ 	.short	0x0030
        /*0024*/ 	.byte	0x00, 0xf0, 0x21, 0x00


	//----- nvinfo : EIATTR_KPARAM_INFO
	.align		4
.L_19858:
        /*0028*/ 	.byte	0x04, 0x17
        /*002a*/ 	.short	(.L_19860 - .L_19859)
.L_19859:
        /*002c*/ 	.word	0x00000000
        /*0030*/ 	.short	0x0001
        /*0032*/ 	.short	0x0020
        /*0034*/ 	.byte	0x00, 0xf0, 0x41, 0x00


	//----- nvinfo : EIATTR_KPARAM_INFO
	.align		4
.L_19860:
        /*0038*/ 	.byte	0x04, 0x17
        /*003a*/ 	.short	(.L_19862 - .L_19861)
.L_19861:
        /*003c*/ 	.word	0x00000000
        /*0040*/ 	.short	0x0000
        /*0042*/ 	.short	0x0000
        /*0044*/ 	.byte	0x00, 0xf0, 0x81, 0x00


	//----- nvinfo : EIATTR_SPARSE_MMA_MASK
	.align		4
.L_19862:
        /*0048*/ 	.byte	0x03, 0x50
        /*004a*/ 	.short	0x0000


	//----- nvinfo : EIATTR_MAXREG_COUNT
	.align		4
        /*004c*/ 	.byte	0x03, 0x1b
        /*004e*/ 	.short	0x00ff


	//----- nvinfo : EIATTR_EXTERNS
	.align		4
        /*0050*/ 	.byte	0x04, 0x0f
        /*0052*/ 	.short	(.L_19864 - .L_19863)


	//   ....[0]....
	.align		4
.L_19863:
        /*0054*/ 	.word	index@(__assertfail)


	//----- nvinfo : EIATTR_MERCURY_ISA_VERSION
	.align		4
.L_19864:
        /*0058*/ 	.byte	0x03, 0x5f
        /*005a*/ 	.short	0x0101


	//----- nvinfo : EIATTR_COOP_GROUP_MASK_REGIDS
	.align		4
        /*005c*/ 	.byte	0x04, 0x29
        /*005e*/ 	.short	(.L_19866 - .L_19865)


	//   ....[0]....
.L_19865:
        /*0060*/ 	.word	0xffffffff


	//   ....[1]....
        /*0064*/ 	.word	0xffffffff


	//   ....[2]....
        /*0068*/ 	.word	0xffffffff


	//   ....[3]....
        /*006c*/ 	.word	0xffffffff


	//   ....[4]....
        /*0070*/ 	.word	0xffffffff


	//   ....[5]....
        /*0074*/ 	.word	0xffffffff


	//   ....[6]....
        /*0078*/ 	.word	0xffffffff


	//   ....[7]....
        /*007c*/ 	.word	0xffffffff


	//   ....[8]....
        /*0080*/ 	.word	0xffffffff


	//   ....[9]....
        /*0084*/ 	.word	0xffffffff


	//   ....[10]....
        /*0088*/ 	.word	0x0500000f


	//   ....[11]....
        /*008c*/ 	.word	0x0500000f


	//   ....[12]....
        /*0090*/ 	.word	0x0500000f


	//   ....[13]....
        /*0094*/ 	.word	0x0500000f


	//   ....[14]....
        /*0098*/ 	.word	0x0500000f


	//   ....[15]....
        /*009c*/ 	.word	0x0500000f


	//   ....[16]....
        /*00a0*/ 	.word	0x0500000f


	//   ....[17]....
        /*00a4*/ 	.word	0x0500000f


	//   ....[18]....
        /*00a8*/ 	.word	0x0500000f


	//   ....[19]....
        /*00ac*/ 	.word	0x0500000f


	//----- nvinfo : EIATTR_COOP_GROUP_INSTR_OFFSETS
	.align		4
.L_19866:
        /*00b0*/ 	.byte	0x04, 0x28
        /*00b2*/ 	.short	(.L_19868 - .L_19867)


	//   ....[0]....
.L_19867:
        /*00b4*/ 	.word	0x00001600


	//   ....[1]....
        /*00b8*/ 	.word	0x00001630


	//   ....[2]....
        /*00bc*/ 	.word	0x00001650


	//   ....[3]....
        /*00c0*/ 	.word	0x00001670


	//   ....[4]....
        /*00c4*/ 	.word	0x000016a0


	//   ....[5]....
        /*00c8*/ 	.word	0x00002480


	//   ....[6]....
        /*00cc*/ 	.word	0x000024a0


	//   ....[7]....
        /*00d0*/ 	.word	0x000024c0


	//   ....[8]....
        /*00d4*/ 	.word	0x000024e0


	//   ....[9]....
        /*00d8*/ 	.word	0x00002500


	//   ....[10]....
        /*00dc*/ 	.word	0x00004220


	//   ....[11]....
        /*00e0*/ 	.word	0x000042c0


	//   ....[12]....
        /*00e4*/ 	.word	0x00004320


	//   ....[13]....
        /*00e8*/ 	.word	0x00004380


	//   ....[14]....
        /*00ec*/ 	.word	0x000043e0


	//   ....[15]....
        /*00f0*/ 	.word	0x00005210


	//   ....[16]....
        /*00f4*/ 	.word	0x00005270


	//   ....[17]....
        /*00f8*/ 	.word	0x000052d0


	//   ....[18]....
        /*00fc*/ 	.word	0x00005330


	//   ....[19]....
        /*0100*/ 	.word	0x00005390


	//----- nvinfo : EIATTR_VRC_CTA_INIT_COUNT
	.align		4
.L_19868:
        /*0104*/ 	.byte	0x02, 0x4a
	.zero		1
	.zero		1


	//----- nvinfo : EIATTR_SYSCALL_OFFSETS
	.align		4
        /*0108*/ 	.byte	0x04, 0x46
        /*010a*/ 	.short	(.L_19870 - .L_19869)


	//   ....[0]....
.L_19869:
        /*010c*/ 	.word	0x00000170


	//----- nvinfo : EIATTR_EXIT_INSTR_OFFSETS
	.align		4
.L_19870:
        /*0110*/ 	.byte	0x04, 0x1c
        /*0112*/ 	.short	(.L_19872 - .L_19871)


	//   ....[0]....
.L_19871:
        /*0114*/ 	.word	0x00000220


	//   ....[1]....
        /*0118*/ 	.word	0x000041c0


	//----- nvinfo : EIATTR_CRS_STACK_SIZE
	.align		4
.L_19872:
        /*011c*/ 	.byte	0x04, 0x1e
        /*011e*/ 	.short	(.L_19874 - .L_19873)
.L_19873:
        /*0120*/ 	.word	0x00000000


	//----- nvinfo : EIATTR_CBANK_PARAM_SIZE
	.align		4
.L_19874:
        /*0124*/ 	.byte	0x03, 0x19
        /*0126*/ 	.short	0x0040


	//----- nvinfo : EIATTR_PARAM_CBANK
	.align		4
        /*0128*/ 	.byte	0x04, 0x0a
        /*012a*/ 	.short	(.L_19876 - .L_19875)
	.align		4
.L_19875:
        /*012c*/ 	.word	index@(.nv.constant0._Z15SoftmaxWarpImplI24ElementwiseScaleMaskLoadIffbE11DirectStoreIffEfLi2ELi22ELi32ELi1ELb0EL9Algorithm0EEvT_T0_ll)
        /*0130*/ 	.short	0x0380
        /*0132*/ 	.short	0x0040


	//----- nvinfo : EIATTR_SW_WAR
	.align		4
.L_19876:
        /*0134*/ 	.byte	0x04, 0x36
        /*0136*/ 	.short	(.L_19878 - .L_19877)
.L_19877:
        /*0138*/ 	.word	0x00000008
.L_19878:


//--------------------- .nv.info._Z15SoftmaxWarpImplI24ElementwiseScaleMaskLoadIffbE11DirectStoreIffEfLi2ELi20ELi32ELi1ELb1EL9Algorithm0EEvT_T0_ll --------------------------
	.section	.nv.info._Z15SoftmaxWarpImplI24ElementwiseScaleMaskLoadIffbE11DirectStoreIffEfLi2ELi20ELi32ELi1ELb1EL9Algorithm0EEvT_T0_ll,"",@"SHT_CUDA_INFO"
	.sectionflags	@""
	.align	4


	//----- nvinfo : EIATTR_CUDA_API_VERSION
	.align		4
        /*0000*/ 	.byte	0x04, 0x37
        /*0002*/ 	.short	(.L_19880 - .L_19879)
.L_19879:
        /*0004*/ 	.word	0x00000082


	//----- nvinfo : EIATTR_KPARAM_INFO
	.align		4
.L_19880:
        /*0008*/ 	.byte	0x04, 0x17
        /*000a*/ 	.short	(.L_19882 - .L_19881)
.L_19881:
        /*000c*/ 	.word	0x00000000
        /*0010*/ 	.short	0x0003
        /*0012*/ 	.short	0x0038
        /*0014*/ 	.byte	0x00, 0xf0, 0x21, 0x00


	//----- nvinfo : EIATTR_KPARAM_INFO
	.align		4
.L_19882:
        /*0018*/ 	.byte	0x04, 0x17
        /*001a*/ 	.short	(.L_19884 - .L_19883)
.L_19883:
        /*001c*/ 	.word	0x00000000
        /*0020*/ 	.short	0x0002
        /*0022*/ 	.short	0x0030
        /*0024*/ 	.byte	0x00, 0xf0, 0x21, 0x00


	//----- nvinfo : EIATTR_KPARAM_INFO
	.align		4
.L_19884:
        /*0028*/ 	.byte	0x04, 0x17
        /*002a*/ 	.short	(.L_19886 - .L_19885)
.L_19885:
        /*002c*/ 	.word	0x00000000
        /*0030*/ 	.short	0x0001
        /*0032*/ 	.short	0x0020
        /*0034*/ 	.byte	0x00, 0xf0, 0x41, 0x00


	//----- nvinfo : EIATTR_KPARAM_INFO
	.align		4
.L_19886:
        /*0038*/ 	.byte	0x04, 0x17
        /*003a*/ 	.short	(.L_19888 - .L_19887)
.L_19887:
        /*003c*/ 	.word	0x00000000
        /*0040*/ 	.short	0x0000
        /*0042*/ 	.short	0x0000
        /*0044*/ 	.byte	0x00, 0xf0, 0x81, 0x00


	//----- nvinfo : EIATTR_SPARSE_MMA_MASK
	.align		4
.L_19888:
        /*0048*/ 	.byte	0x03, 0x50
        /*004a*/ 	.short	0x0000


	//----- nvinfo : EIATTR_MAXREG_COUNT
	.align		4
        /*004c*/ 	.byte	0x03, 0x1b
        /*004e*/ 	.short	0x00ff


	//----- nvinfo : EIATTR_EXTERNS
	.align		4
        /*0050*/ 	.byte	0x04, 0x0f
        /*0052*/ 	.short	(.L_19890 - .L_19889)


	//   ....[0]....
	.align		4
.L_19889:
        /*0054*/ 	.word	index@(__assertfail)


	//----- nvinfo : EIATTR_MERCURY_ISA_VERSION
	.align		4
.L_19890:
        /*0058*/ 	.byte	0x03, 0x5f
        /*005a*/ 	.short	0x0101


	//----- nvinfo : EIATTR_COOP_GROUP_MASK_REGIDS
	.align		4
        /*005c*/ 	.byte	0x04, 0x29
        /*005e*/ 	.short	(.L_19892 - .L_19891)


	//   ....[0]....
.L_19891:
        /*0060*/ 	.word	0xffffffff


	//   ....[1]....
        /*0064*/ 	.word	0xffffffff


	//   ....[2]....
        /*0068*/ 	.word	0xffffffff


	//   ....[3]....
        /*006c*/ 	.word	0xffffffff


	//   ....[4]....
        /*0070*/ 	.word	0xffffffff


	//   ....[5]....
        /*0074*/ 	.word	0xffffffff


	//   ....[6]....
        /*0078*/ 	.word	0xffffffff


	//   ....[7]....
        /*007c*/ 	.word	0xffffffff


	//   ....[8]....
        /*0080*/ 	.word	0xffffffff


	//   ....[9]....
        /*0084*/ 	.word	0xffffffff


	//   ....[10]....
        /*0088*/ 	.word	0x0500000f


	//   ....[11]....
        /*008c*/ 	.word	0x0500000f


	//   ....[12]....
        /*0090*/ 	.word	0x0500000f


	//   ....[13]....
        /*0094*/ 	.word	0x0500000f


	//   ....[14]....
        /*0098*/ 	.word	0x0500000f


	//   ....[15]....
        /*009c*/ 	.word	0x0500000f


	//   ....[16]....
        /*00a0*/ 	.word	0x0500000f


	//   ....[17]....
        /*00a4*/ 	.word	0x0500000f


	//   ....[18]....
        /*00a8*/ 	.word	0x0500000f


	//   ....[19]....
        /*00ac*/ 	.word	0x0500000f


	//----- nvinfo : EIATTR_COOP_GROUP_INSTR_OFFSETS
	.align		4
.L_19892:
        /*00b0*/ 	.byte	0x04, 0x28
        /*00b2*/ 	.short	(.L_19894 - .L_19893)


	//   ....[0]....
.L_19893:
        /*00b4*/ 	.word	0x00001c60


	//   ....[1]....
        /*00b8*/ 	.word	0x00001ca0


	//   ....[2]....
        /*00bc*/ 	.word	0x00001cc0


	//   ....[3]....
        /*00c0*/ 	.word	0x00001ce0


	//   ....[4]....
        /*00c4*/ 	.word	0x00001d00


	//   ....[5]....
        /*00c8*/ 	.word	0x000029a0


	//   ....[6]....
        /*00cc*/ 	.word	0x000029c0


	//   ....[7]....
        /*00d0*/ 	.word	0x000029e0


	//   ....[8]....
        /*00d4*/ 	.word	0x00002a00


	//   ....[9]....
        /*00d8*/ 	.word	0x00002a20


	//   ....[10]....
        /*00dc*/ 	.word	0x00004ad0


	//   ....[11]....
        /*00e0*/ 	.word	0x00004b60


	//   ....[12]....
        /*00e4*/ 	.word	0x00004bc0


	//   ....[13]....
        /*00e8*/ 	.word	0x00004c20


	//   ....[14]....
        /*00ec*/ 	.word	0x00004c80


	//   ....[15]....
        /*00f0*/ 	.word	0x00005980


	//   ....[16]....
        /*00f4*/ 	.word	0x000059e0


	//   ....[17]....
        /*00f8*/ 	.word	0x00005a40


	//   ....[18]....
        /*00fc*/ 	.word	0x00005aa0


	//   ....[19]....
        /*0100*/ 	.word	0x00005b00


	//----- nvinfo : EIATTR_VRC_CTA_INIT_COUNT
	.align		4
.L_19894:
        /*0104*/ 	.byte	0x02, 0x4a
	.zero		1
	.zero		1


	//----- nvinfo : EIATTR_SYSCALL_OFFSETS
	.align		4
        /*0108*/ 	.byte	0x04, 0x46
        /*010a*/ 	.short	(.L_19896 - .L_19895)


	//   ....[0]....
.L_19895:
        /*010c*/ 	.word	0x00000190


	//----- nvinfo : EIATTR_EXIT_INSTR_OFFSETS
	.align		4
.L_19896:
        /*0110*/ 	.byte	0x04, 0x1c
        /*0112*/ 	.short	(.L_19898 - .L_19897)


	//   ....[0]....
.L_19897:
        /*0114*/ 	.word	0x00000240


	//   ....[1]....
        /*0118*/ 	.word	0x00004a70


	//----- nvinfo : EIATTR_CRS_STACK_SIZE
	.align		4
.L_19898:
        /*011c*/ 	.byte	0x04, 0x1e
        /*011e*/ 	.short	(.L_19900 - .L_19899)
.L_19899:
        /*0120*/ 	.word	0x00000000


	//----- nvinfo : EIATTR_CBANK_PARAM_SIZE
	.align		4
.L_19900:
        /*0124*/ 	.byte	0x03, 0x19
        /*0126*/ 	.short	0x0040


	//----- nvinfo : EIATTR_PARAM_CBANK
	.align		4
        /*0128*/ 	.byte	0x04, 0x0a
        /*012a*/ 	.short	(.L_19902 - .L_19901)
	.align		4
.L_19901:
        /*012c*/ 	.word	index@(.nv.constant0._Z15SoftmaxWarpImplI24ElementwiseScaleMaskLoadIffbE11DirectStoreIffEfLi2ELi20ELi32ELi1ELb1EL9Algorithm0EEvT_T0_ll)
        /*0130*/ 	.short	0x0380
        /*0132*/ 	.short	0x0040


	//----- nvinfo : EIATTR_SW_WAR
	.align		4
.L_19902:
        /*0134*/ 	.byte	0x04, 0x36
        /*0136*/ 	.short	(.L_19904 - .L_19903)
.L_19903:
        /*0138*/ 	.word	0x00000008
.L_19904:


//--------------------- .nv.info._Z15SoftmaxWarpImplI24ElementwiseScaleMaskLoadIffbE11DirectStoreIffEfLi2ELi20ELi32ELi1ELb0EL9Algorithm0EEvT_T0_ll --------------------------
	.section	.nv.info._Z15SoftmaxWarpImplI24ElementwiseScaleMaskLoadIffbE11DirectStoreIffEfLi2ELi20ELi32ELi1ELb0EL9Algorithm0EEvT_T0_ll,"",@"SHT_CUDA_INFO"
	.sectionflags	@""
	.align	4


	//----- nvinfo : EIATTR_CUDA_API_VERSION
	.align		4
        /*0000*/ 	.byte	0x04, 0x37
        /*0002*/ 	.short	(.L_19906 - .L_19905)
.L_19905:
        /*0004*/ 	.word	0x00000082


	//----- nvinfo : EIATTR_KPARAM_INFO
	.align		4
.L_19906:
        /*0008*/ 	.byte	0x04, 0x17
        /*000a*/ 	.short	(.L_19908 - .L_19907)
.L_19907:
        /*000c*/ 	.word	0x00000000
        /*0010*/ 	.short	0x0003
        /*0012*/ 	.short	0x0038
        /*0014*/ 	.byte	0x00, 0xf0, 0x21, 0x00


	//----- nvinfo : EIATTR_KPARAM_INFO
	.align		4
.L_19908:
        /*0018*/ 	.byte	0x04, 0x17
        /*001a*/ 	.short	(.L_19910 - .L_19909)
.L_19909:
        /*001c*/ 	.word	0x00000000
        /*0020*/ 	.short	0x0002
        /*0022*/ 	.short	0x0030
        /*0024*/ 	.byte	0x00, 0xf0, 0x21, 0x00


	//----- nvinfo : EIATTR_KPARAM_INFO
	.align		4
.L_19910:
        /*0028*/ 	.byte	0x04, 0x17
        /*002a*/ 	.short	(.L_19912 - .L_19911)
.L_19911:
        /*002c*/ 	.word	0x00000000
        /*0030*/ 	.short	0x0001
        /*0032*/ 	.short	0x0020
        /*0034*/ 	.byte	0x00, 0xf0, 0x41, 0x00


	//----- nvinfo : EIATTR_KPARAM_INFO
	.align		4
.L_19912:
        /*0038*/ 	.byte	0x04, 0x17
        /*003a*/ 	.short	(.L_19914 - .L_19913)
.L_19913:
        /*003c*/ 	.word	0x00000000
        /*0040*/ 	.short	0x0000
        /*0042*/ 	.short	0x0000
        /*0044*/ 	.byte	0x00, 0xf0, 0x81, 0x00


	//----- nvinfo : EIATTR_SPARSE_MMA_MASK
	.align		4
.L_19914:
        /*0048*/ 	.byte	0x03, 0x50
        /*004a*/ 	.short	0x0000


	//----- nvinfo : EIATTR_MAXREG_COUNT
	.align		4
        /*004c*/ 	.byte	0x03, 0x1b
        /*004e*/ 	.short	0x00ff


	//----- nvinfo : EIATTR_EXTERNS
	.align		4
        /*0050*/ 	.byte	0x04, 0x0f
        /*0052*/ 	.short	(.L_19916 - .L_19915)


	//   ....[0]....
	.align		4
.L_19915:
        /*0054*/ 	.word	index@(__assertfail)


	//----- nvinfo : EIATTR_MERCURY_ISA_VERSION
	.align		4
.L_19916:
        /*0058*/ 	.byte	0x03, 0x5f
        /*005a*/ 	.short	0x0101


	//----- nvinfo : EIATTR_COOP_GROUP_MASK_REGIDS
	.align		4
        /*005c*/ 	.byte	0x04, 0x29
        /*005e*/ 	.short	(.L_19918 - .L_19917)


	//   ....[0]....
.L_19917:
        /*0060*/ 	.word	0xffffffff


	//   ....[1]....
        /*0064*/ 	.word	0xffffffff


	//   ....[2]....
        /*0068*/ 	.word	0xffffffff


	//   ....[3]....
        /*006c*/ 	.word	0xffffffff


	//   ....[4]....
        /*0070*/ 	.word	0xffffffff


	//   ....[5]....
        /*0074*/ 	.word	0xffffffff


	//   ....[6]....
        /*0078*/ 	.word	0xffffffff


	//   ....[7]....
        /*007c*/ 	.word	0xffffffff


	//   ....[8]....
        /*0080*/ 	.word	0xffffffff


	//   ....[9]....
        /*0084*/ 	.word	0xffffffff


	//   ....[10]....
        /*0088*/ 	.word	0x0500000f


	//   ....[11]....
        /*008c*/ 	.word	0x0500000f


	//   ....[12]....
        /*0090*/ 	.word	0x0500000f


	//   ....[13]....
        /*0094*/ 	.word	0x0500000f


	//   ....[14]....
        /*0098*/ 	.word	0x0500000f


	//   ....[15]....
        /*009c*/ 	.word	0x0500000f


	//   ....[16]....
        /*00a0*/ 	.word	0x0500000f


	//   ....[17]....
        /*00a4*/ 	.word	0x0500000f


	//   ....[18]....
        /*00a8*/ 	.word	0x0500000f


	//   ....[19]....
        /*00ac*/ 	.word	0x0500000f


	//----- nvinfo : EIATTR_COOP_GROUP_INSTR_OFFSETS
	.align		4
.L_19918:
        /*00b0*/ 	.byte	0x04, 0x28
        /*00b2*/ 	.short	(.L_19920 - .L_19919)


	//   ....[0]....
.L_19919:
        /*00b4*/ 	.word	0x00001420


	//   ....[1]....
        /*00b8*/ 	.word	0x00001460


	//   ....[2]....
        /*00bc*/ 	.word	0x00001480


	//   ....[3]....
        /*00c0*/ 	.word	0x000014a0


	//   ....[4]....
        /*00c4*/ 	.word	0x000014c0


	//   ....[5]....
        /*00c8*/ 	.word	0x00002160


	//   ....[6]....
        /*00cc*/ 	.word	0x00002180


	//   ....[7]....
        /*00d0*/ 	.word	0x000021a0


	//   ....[8]....
        /*00d4*/ 	.word	0x000021c0


	//   ....[9]....
        /*00d8*/ 	.word	0x000021e0


	//   ....[10]....
        /*00dc*/ 	.word	0x00003c80


	//   ....[11]....
        /*00e0*/ 	.word	0x00003d10


	//   ....[12]....
        /*00e4*/ 	.word	0x00003d70


	//   ....[13]....
        /*00e8*/ 	.word	0x00003dd0


	//   ....[14]....
        /*00ec*/ 	.word	0x00003e30


	//   ....[15]....
        /*00f0*/ 	.word	0x00004b30


	//   ....[16]....
        /*00f4*/ 	.word	0x00004b90


	//   ....[17]....
        /*00f8*/ 	.word	0x00004bf0


	//   ....[18]....
        /*00fc*/ 	.word	0x00004c50


	//   ....[19]....
        /*0100*/ 	.word	0x00004cb0


	//----- nvinfo : EIATTR_VRC_CTA_INIT_COUNT
	.align		4
.L_19920:
        /*0104*/ 	.byte	0x02, 0x4a
	.zero		1
	.zero		1


	//----- nvinfo : EIATTR_SYSCALL_OFFSETS
	.align		4
        /*0108*/ 	.byte	0x04, 0x46
        /*010a*/ 	.short	(.L_19922 - .L_19921)


	//   ....[0]....
.L_19921:
        /*010c*/ 	.word	0x00000170


	//----- nvinfo : EIATTR_EXIT_INSTR_OFFSETS
	.align		4
.L_19922:
        /*0110*/ 	.byte	0x04, 0x1c
        /*0112*/ 	.short	(.L_19924 - .L_19923)


	//   ....[0]....
.L_19923:
        /*0114*/ 	.word	0x00000220


	//   ....[1]....
        /*0118*/ 	.word	0x00003c20


	//----- nvinfo : EIATTR_CRS_STACK_SIZE
	.align		4
.L_19924:
        /*011c*/ 	.byte	0x04, 0x1e
        /*011e*/ 	.short	(.L_19926 - .L_19925)
.L_19925:
        /*0120*/ 	.word	0x00000000


	//----- nvinfo : EIATTR_CBANK_PARAM_SIZE
	.align		4
.L_19926:
        /*0124*/ 	.byte	0x03, 0x19
        /*0126*/ 	.short	0x0040


	//----- nvinfo : EIATTR_PARAM_CBANK
	.align		4
        /*0128*/ 	.byte	0x04, 0x0a
        /*012a*/ 	.short	(.L_19928 - .L_19927)
	.align		4
.L_19927:
        /*012c*/ 	.word	index@(.nv.constant0._Z15SoftmaxWarpImplI24ElementwiseScaleMaskLoadIffbE11DirectStoreIffEfLi2ELi20ELi32ELi1ELb0EL9Algorithm0EEvT_T0_ll)
        /*0130*/ 	.short	0x0380
        /*0132*/ 	.short	0x0040


	//----- nvinfo : EIATTR_SW_WAR
	.align		4
.L_19928:
        /*0134*/ 	.byte	0x04, 0x36
        /*0136*/ 	.short	(.L_19930 - .L_19929)
.L_19929:
        /*0138*/ 	.word	0x00000008
.L_19930:


//--------------------- .nv.info._Z15SoftmaxWarpImplI24ElementwiseScaleMaskLoadIffbE11DirectStoreIffEfLi2ELi18ELi32ELi1ELb1EL9Algorithm0EEvT_T0_ll --------------------------
	.section	.nv.info._Z15SoftmaxWarpImplI24ElementwiseScaleMaskLoadIffbE11DirectStoreIffEfLi2ELi18ELi32ELi1ELb1EL9Algorithm0EEvT_T0_ll,"",@"SHT_CUDA_INFO"
	.sectionflags	@""
	.align	4


	//----- nvinfo : EIATTR_CUDA_API_VERSION
	.align		4
        /*0000*/ 	.byte	0x04, 0x37
        /*0002*/ 	.short	(.L_19932 - .L_19931)
.L_19931:
        /*0004*/ 	.word	0x00000082


	//----- nvinfo : EIATTR_KPARAM_INFO
	.align		4
.L_19932:
        /*0008*/ 	.byte	0x04, 0x17
        /*000a*/ 	.short	(.L_19934 - .L_19933)
.L_19933:
        /*000c*/ 	.word	0x00000000
        /*0010*/ 	.short	0x0003
        /*0012*/ 	.short	0x0038
        /*0014*/ 	.byte	0x00, 0xf0, 0x21, 0x00


	//----- nvinfo : EIATTR_KPARAM_INFO
	.align		4
.L_19934:
        /*0018*/ 	.byte	0x04, 0x17
        /*001a*/ 	.short	(.L_19936 - .L_19935)
.L_19935:
        /*001c*/ 	.word	0x00000000
        /*0020*/ 	.short	0x0002
        /*0022*/ 	.short	0x0030
        /*0024*/ 	.byte	0x00, 0xf0, 0x21, 0x00


	//----- nvinfo : EIATTR_KPARAM_INFO
	.align		4
.L_19936:
        /*0028*/ 	.byte	0x04, 0x17
        /*002a*/ 	.short	(.L_19938 - .L_19937)
.L_19937:
        /*002c*/ 	.word	0x00000000
        /*0030*/ 	.short	0x0001
        /*0032*/ 	.short	0x0020
        /*0034*/ 	.byte	0x00, 0xf0, 0x41, 0x00


	//----- nvinfo : EIATTR_KPARAM_INFO
	.align		4
.L_19938:
        /*0038*/ 	.byte	0x04, 0x17
        /*003a*/ 	.short	(.L_19940 - .L_19939)
.L_19939:
        /*003c*/ 	.word	0x00000000
        /*0040*/ 	.short	0x0000
        /*0042*/ 	.short	0x0000
        /*0044*/ 	.byte	0x00, 0xf0, 0x81, 0x00


	//----- nvinfo : EIATTR_SPARSE_MMA_MASK
	.align		4
.L_19940:
        /*0048*/ 	.byte	0x03, 0x50
        /*004a*/ 	.short	0x0000


	//----- nvinfo : EIATTR_MAXREG_COUNT
	.align		4
        /*004c*/ 	.byte	0x03, 0x1b
        /*004e*/ 	.short	0x00ff


	//----- nvinfo : EIATTR_EXTERNS
	.align		4
        /*0050*/ 	.byte	0x04, 0x0f
        /*0052*/ 	.short	(.L_19942 - .L_19941)


	//   ....[0]....
	.align		4
.L_19941:
        /*0054*/ 	.word	index@(__assertfail)


	//----- nvinfo : EIATTR_MERCURY_ISA_VERSION
	.align		4
.L_19942:
        /*0058*/ 	.byte	0x03, 0x5f
        /*005a*/ 	.short	0x0101


	//----- nvinfo : EIATTR_COOP_GROUP_MASK_REGIDS
	.align		4
        /*005c*/ 	.byte	0x04, 0x29
        /*005e*/ 	.short	(.L_19944 - .L_19943)


	//   ....[0]....
.L_19943:
        /*0060*/ 	.word	0xffffffff


	//   ....[1]....
        /*0064*/ 	.word	0xffffffff


	//   ....[2]....
        /*0068*/ 	.word	0xffffffff


	//   ....[3]....
        /*006c*/ 	.word	0xffffffff


	//   ....[4]....
        /*0070*/ 	.word	0xffffffff


	//   ....[5]....
        /*0074*/ 	.word	0xffffffff


	//   ....[6]....
        /*0078*/ 	.word	0xffffffff


	//   ....[7]....
        /*007c*/ 	.word	0xffffffff


	//   ....[8]....
        /*0080*/ 	.word	0xffffffff


	//   ....[9]....
        /*0084*/ 	.word	0xffffffff


	//   ....[10]....
        /*0088*/ 	.word	0x0500000f


	//   ....[11]....
        /*008c*/ 	.word	0x0500000f


	//   ....[12]....
        /*0090*/ 	.word	0x0500000f


	//   ....[13]....
        /*0094*/ 	.word	0x0500000f


	//   ....[14]....
        /*0098*/ 	.word	0x0500000f


	//   ....[15]....
        /*009c*/ 	.word	0x0500000f


	//   ....[16]....
        /*00a0*/ 	.word	0x0500000f


	//   ....[17]....
        /*00a4*/ 	.word	0x0500000f


	//   ....[18]....
        /*00a8*/ 	.word	0x0500000f


	//   ....[19]....
        /*00ac*/ 	.word	0x0500000f


	//----- nvinfo : EIATTR_COOP_GROUP_INSTR_OFFSETS
	.align		4
.L_19944:
        /*00b0*/ 	.byte	0x04, 0x28
        /*00b2*/ 	.short	(.L_19946 - .L_19945)


	//   ....[0]....
.L_19945:
        /*00b4*/ 	.word	0x000019c0


	//   ....[1]....
        /*00b8*/ 	.word	0x00001a00


	//   ....[2]....
        /*00bc*/ 	.word	0x00001a20


	//   ....[3]....
        /*00c0*/ 	.word	0x00001a40


	//   ....[4]....
        /*00c4*/ 	.word	0x00001a60


	//   ....[5]....
        /*00c8*/ 	.word	0x000025c0


	//   ....[6]....
        /*00cc*/ 	.word	0x000025e0


	//   ....[7]....
        /*00d0*/ 	.word	0x00002600


	//   ....[8]....
        /*00d4*/ 	.word	0x00002620


	//   ....[9]....
        /*00d8*/ 	.word	0x00002640


	//   ....[10]....
        /*00dc*/ 	.word	0x000043a0


	//   ....[11]....
        /*00e0*/ 	.word	0x00004440


	//   ....[12]....
        /*00e4*/ 	.word	0x000044a0


	//   ....[13]....
        /*00e8*/ 	.word	0x00004500


	//   ....[14]....
        /*00ec*/ 	.word	0x00004560


	//   ....[15]....
        /*00f0*/ 	.word	0x00005110


	//   ....[16]....
        /*00f4*/ 	.word	0x00005170


	//   ....[17]....
        /*00f8*/ 	.word	0x000051d0


	//   ....[18]....
        /*00fc*/ 	.word	0x00005230


	//   ....[19]....
        /*0100*/ 	.word	0x00005290


	//----- nvinfo : EIATTR_VRC_CTA_INIT_COUNT
	.align		4
.L_19946:
        /*0104*/ 	.byte	0x02, 0x4a
	.zero		1
	.zero		1


	//----- nvinfo : EIATTR_SYSCALL_OFFSETS
	.align		4
        /*0108*/ 	.byte	0x04, 0x46
        /*010a*/ 	.short	(.L_19948 - .L_19947)


	//   ....[0]....
.L_19947:
        /*010c*/ 	.word	0x00000190


	//----- nvinfo : EIATTR_EXIT_INSTR_OFFSETS
	.align		4
.L_19948:
        /*0110*/ 	.byte	0x04, 0x1c
        /*0112*/ 	.short	(.L_19950 - .L_19949)


	//   ....[0]....
.L_19949:
        /*0114*/ 	.word	0x00000220


	//   ....[1]....
        /*0118*/ 	.word	0x00004340


	//----- nvinfo : EIATTR_CRS_STACK_SIZE
	.align		4
.L_19950:
        /*011c*/ 	.byte	0x04, 0x1e
        /*011e*/ 	.short	(.L_19952 - .L_19951)
.L_19951:
        /*0120*/ 	.word	0x00000000


	//----- nvinfo : EIATTR_CBANK_PARAM_SIZE
	.align		4
.L_19952:
        /*0124*/ 	.byte	0x03, 0x19
        /*0126*/ 	.short	0x0040


	//----- nvinfo : EIATTR_PARAM_CBANK
	.align		4
        /*0128*/ 	.byte	0x04, 0x0a
        /*012a*/ 	.short	(.L_19954 - .L_19953)
	.align		4
.L_19953:
        /*012c*/ 	.word	index@(.nv.constant0._Z15SoftmaxWarpImplI24ElementwiseScaleMaskLoadIffbE11DirectStoreIffEfLi2ELi18ELi32ELi1ELb1EL9Algorithm0EEvT_T0_ll)
        /*0130*/ 	.short	0x0380
        /*0132*/ 	.short	0x0040


	//----- nvinfo : EIATTR_SW_WAR
	.align		4
.L_19954:
        /*0134*/ 	.byte	0x04, 0x36
        /*0136*/ 	.short	(.L_19956 - .L_19955)
.L_19955:
        /*0138*/ 	.word	0x00000008
.L_19956:


//--------------------- .nv.info._Z15SoftmaxWarpImplI24ElementwiseScaleMaskLoadIffbE11DirectStoreIffEfLi2ELi18ELi32ELi1ELb0EL9Algorithm0EEvT_T0_ll --------------------------
	.section	.nv.info._Z15SoftmaxWarpImplI24ElementwiseScaleMaskLoadIffbE11DirectStoreIffEfLi2ELi18ELi32ELi1ELb0EL9Algorithm0EEvT_T0_ll,"",@"SHT_CUDA_INFO"
	.sectionflags	@""
	.align	4


	//----- nvinfo : EIATTR_CUDA_API_VERSION
	.align		4
        /*0000*/ 	.byte	0x04, 0x37
        /*0002*/ 	.short	(.L_19958 - .L_19957)
.L_19957:
        /*0004*/ 	.word	0x00000082


	//----- nvinfo : EIATTR_KPARAM_INFO
	.align		4
.L_19958:
        /*0008*/ 	.byte	0x04, 0x17
        /*000a*/ 	.short	(.L_19960 - .L_19959)
.L_19959:
        /*000c*/ 	.word	0x00000000
        /*0010*/ 	.short	0x0003
        /*0012*/ 	.short	0x0038
        /*0014*/ 	.byte	0x00, 0xf0, 0x21, 0x00


	//----- nvinfo : EIATTR_KPARAM_INFO
	.align		4
.L_19960:
        /*0018*/ 	.byte	0x04, 0x17
        /*001a*/ 	.short	(.L_19962 - .L_19961)
.L_19961:
        /*001c*/ 	.word	0x00000000
        /*0020*/ 	.short	0x0002
        /*0022*/ 	.short	0x0030
        /*0024*/ 	.byte	0x00, 0xf0, 0x21, 0x00


	//----- nvinfo : EIATTR_KPARAM_INFO
	.align		4
.L_19962:
        /*0028*/ 	.byte	0x04, 0x17
        /*002a*/ 	.short	(.L_19964 - .L_19963)
.L_19963:
        /*002c*/ 	.word	0x00000000
        /*0030*/ 	.short	0x0001
        /*0032*/ 	.short	0x0020
        /*0034*/ 	.byte	0x00, 0xf0, 0x41, 0x00


	//----- nvinfo : EIATTR_KPARAM_INFO
	.align		4
.L_19964:
        /*0038*/ 	.byte	0x04, 0x17
        /*003a*/ 	.short	(.L_19966 - .L_19965)
.L_19965:
        /*003c*/ 	.word	0x00000000
        /*0040*/ 	.short	0x0000
        /*0042*/ 	.short	0x0000
        /*0044*/ 	.byte	0x00, 0xf0, 0x81, 0x00


	//----- nvinfo : EIATTR_SPARSE_MMA_MASK
	.align		4
.L_19966:
        /*0048*/ 	.byte	0x03, 0x50
        /*004a*/ 	.short	0x0000


	//----- nvinfo : EIATTR_MAXREG_COUNT
	.align		4
        /*004c*/ 	.byte	0x03, 0x1b
        /*004e*/ 	.short	0x00ff


	//----- nvinfo : EIATTR_EXTERNS
	.align		4
        /*0050*/ 	.byte	0x04, 0x0f
        /*0052*/ 	.short	(.L_19968 - .L_19967)


	//   ....[0]....
	.align		4
.L_19967:
        /*0054*/ 	.word	index@(__assertfail)


	//----- nvinfo : EIATTR_MERCURY_ISA_VERSION
	.align		4
.L_19968:
        /*0058*/ 	.byte	0x03, 0x5f
        /*005a*/ 	.short	0x0101


	//----- nvinfo : EIATTR_COOP_GROUP_MASK_REGIDS
	.align		4
        /*005c*/ 	.byte	0x04, 0x29
        /*005e*/ 	.short	(.L_19970 - .L_19969)


	//   ....[0]....
.L_19969:
        /*0060*/ 	.word	0xffffffff


	//   ....[1]....
        /*0064*/ 	.word	0xffffffff


	//   ....[2]....
        /*0068*/ 	.word	0xffffffff


	//   ....[3]....
        /*006c*/ 	.word	0xffffffff


	//   ....[4]....
        /*0070*/ 	.word	0xffffffff


	//   ....[5]....
        /*0074*/ 	.word	0xffffffff


	//   ....[6]....
        /*0078*/ 	.word	0xffffffff


	//   ....[7]....
        /*007c*/ 	.word	0xffffffff


	//   ....[8]....
        /*0080*/ 	.word	0xffffffff


	//   ....[9]....
        /*0084*/ 	.word	0xffffffff


	//   ....[10]....
        /*0088*/ 	.word	0x0500000f


	//   ....[11]....
        /*008c*/ 	.word	0x0500000f


	//   ....[12]....
        /*0090*/ 	.word	0x0500000f


	//   ....[13]....
        /*0094*/ 	.word	0x0500000f


	//   ....[14]....
        /*0098*/ 	.word	0x0500000f


	//   ....[15]....
        /*009c*/ 	.word	0x0500000f


	//   ....[16]....
        /*00a0*/ 	.word	0x0500000f


	//   ....[17]....
        /*00a4*/ 	.word	0x0500000f


	//   ....[18]....
        /*00a8*/ 	.word	0x0500000f


	//   ....[19]....
        /*00ac*/ 	.word	0x0500000f


	//----- nvinfo : EIATTR_COOP_GROUP_INSTR_OFFSETS
	.align		4
.L_19970:
        /*00b0*/ 	.byte	0x04, 0x28
        /*00b2*/ 	.short	(.L_19972 - .L_19971)


	//   ....[0]....
.L_19971:
        /*00b4*/ 	.word	0x000012a0


	//   ....[1]....
        /*00b8*/ 	.word	0x000012e0


	//   ....[2]....
        /*00bc*/ 	.word	0x00001300


	//   ....[3]....
        /*00c0*/ 	.word	0x00001320


	//   ....[4]....
        /*00c4*/ 	.word	0x00001340


	//   ....[5]....
        /*00c8*/ 	.word	0x00001ea0


	//   ....[6]....
        /*00cc*/ 	.word	0x00001ec0


	//   ....[7]....
        /*00d0*/ 	.word	0x00001ee0


	//   ....[8]....
        /*00d4*/ 	.word	0x00001f00


	//   ....[9]....
        /*00d8*/ 	.word	0x00001f20


	//   ....[10]....
        /*00dc*/ 	.word	0x00003740


	//   ....[11]....
        /*00e0*/ 	.word	0x000037e0


	//   ....[12]....
        /*00e4*/ 	.word	0x00003840


	//   ....[13]....
        /*00e8*/ 	.word	0x000038a0


	//   ....[14]....
        /*00ec*/ 	.word	0x00003900


	//   ....[15]....
        /*00f0*/ 	.word	0x000044b0


	//   ....[16]....
        /*00f4*/ 	.word	0x00004510


	//   ....[17]....
        /*00f8*/ 	.word	0x00004570


	//   ....[18]....
        /*00fc*/ 	.word	0x000045d0


	//   ....[19]....
        /*0100*/ 	.word	0x00004630


	//----- nvinfo : EIATTR_VRC_CTA_INIT_COUNT
	.align		4
.L_19972:
        /*0104*/ 	.byte	0x02, 0x4a
	.zero		1
	.zero		1


	//----- nvinfo : EIATTR_SYSCALL_OFFSETS
	.align		4
        /*0108*/ 	.byte	0x04, 0x46
        /*010a*/ 	.short	(.L_19974 - .L_19973)


	//   ....[0]....
.L_19973:
        /*010c*/ 	.word	0x00000170


	//----- nvinfo : EIATTR_EXIT_INSTR_OFFSETS
	.align		4
.L_19974:
        /*0110*/ 	.byte	0x04, 0x1c
        /*0112*/ 	.short	(.L_19976 - .L_19975)


	//   ....[0]....
.L_19975:
        /*0114*/ 	.word	0x00000220


	//   ....[1]....
        /*0118*/ 	.word	0x000036e0


	//----- nvinfo : EIATTR_CRS_STACK_SIZE
	.align		4
.L_19976:
        /*011c*/ 	.byte	0x04, 0x1e
        /*011e*/ 	.short	(.L_19978 - .L_19977)
.L_19977:
        /*0120*/ 	.word	0x00000000


	//----- nvinfo : EIATTR_CBANK_PARAM_SIZE
	.align		4
.L_19978:
        /*0124*/ 	.byte	0x03, 0x19
        /*0126*/ 	.short	0x0040


	//----- nvinfo : EIATTR_PARAM_CBANK
	.align		4
        /*0128*/ 	.byte	0x04, 0x0a
        /*012a*/ 	.short	(.L_19980 - .L_19979)
	.align		4
.L_19979:
        /*012c*/ 	.word	index@(.nv.constant0._Z15SoftmaxWarpImplI24ElementwiseScaleMaskLoadIffbE11DirectStoreIffEfLi2ELi18ELi32ELi1ELb0EL9Algorithm0EEvT_T0_ll)
        /*0130*/ 	.short	0x0380
        /*0132*/ 	.short	0x0040


	//----- nvinfo : EIATTR_SW_WAR
	.align		4
.L_19980:
        /*0134*/ 	.byte	0x04, 0x36
        /*0136*/ 	.short	(.L_19982 - .L_19981)
.L_19981:
        /*0138*/ 	.word	0x00000008
.L_19982:


//--------------------- .nv.info._Z15SoftmaxWarpImplI24ElementwiseScaleMaskLoadIffbE11DirectStoreIffEfLi2ELi16ELi32ELi1ELb1EL9Algorithm0EEvT_T0_ll --------------------------
	.section	.nv.info._Z15SoftmaxWarpImplI24ElementwiseScaleMaskLoadIffbE11DirectStoreIffEfLi2ELi16ELi32ELi1ELb1EL9Algorithm0EEvT_T0_ll,"",@"SHT_CUDA_INFO"
	.sectionflags	@""
	.align	4


	//----- nvinfo : EIATTR_CUDA_API_VERSION
	.align		4
        /*0000*/ 	.byte	0x04, 0x37
        /*0002*/ 	.short	(.L_19984 - .L_19983)
.L_19983:
        /*0004*/ 	.word	0x00000082


	//----- nvinfo : EIATTR_KPARAM_INFO
	.align		4
.L_19984:
        /*0008*/ 	.byte	0x04, 0x17
        /*000a*/ 	.short	(.L_19986 - .L_19985)
.L_19985:
        /*000c*/ 	.word	0x00000000
        /*0010*/ 	.short	0x0003
        /*0012*/ 	.short	0x0038
        /*0014*/ 	.byte	0x00, 0xf0, 0x21, 0x00


	//----- nvinfo : EIATTR_KPARAM_INFO
	.align		4
.L_19986:
        /*0018*/ 	.byte	0x04, 0x17
        /*001a*/ 	.short	(.L_19988 - .L_19987)
.L_19987:
        /*001c*/ 	.word	0x00000000
        /*0020*/ 	.short	0x0002
        /*0022*/ 	.short	0x0030
        /*0024*/ 	.byte	0x00, 0xf0, 0x21, 0x00


	//----- nvinfo : EIATTR_KPARAM_INFO
	.align		4
.L_19988:
        /*0028*/ 	.byte	0x04, 0x17
        /*002a*/ 	.short	(.L_19990 - .L_19989)
.L_19989:
        /*002c*/ 	.word	0x00000000
        /*0030*/ 	.short	0x0001
        /*0032*/ 	.short	0x0020
        /*0034*/ 	.byte	0x00, 0xf0, 0x41, 0x00


	//----- nvinfo : EIATTR_KPARAM_INFO
	.align		4
.L_19990:
        /*0038*/ 	.byte	0x04, 0x17
        /*003a*/ 	.short	(.L_19992 - .L_19991)
.L_19991:
        /*003c*/ 	.word	0x00000000
        /*0040*/ 	.short	0x0000
        /*0042*/ 	.short	0x0000
        /*0044*/ 	.byte	0x00, 0xf0, 0x81, 0x00


	//----- nvinfo : EIATTR_SPARSE_MMA_MASK
	.align		4
.L_19992:
        /*0048*/ 	.byte	0x03, 0x50
        /*004a*/ 	.short	0x0000


	//----- nvinfo : EIATTR_MAXREG_COUNT
	.align		4
        /*004c*/ 	.byte	0x03, 0x1b
        /*004e*/ 	.short	0x00ff


	//----- nvinfo : EIATTR_EXTERNS
	.align		4
        /*0050*/ 	.byte	0x04, 0x0f
        /*0052*/ 	.short	(.L_19994 - .L_19993)


	//   ....[0]....
	.align		4
.L_19993:
        /*0054*/ 	.word	index@(__assertfail)


	//----- nvinfo : EIATTR_MERCURY_ISA_VERSION
	.align		4
.L_19994:
        /*0058*/ 	.byte	0x03, 0x5f
        /*005a*/ 	.short	0x0101


	//----- nvinfo : EIATTR_COOP_GROUP_MASK_REGIDS
	.align		4
        /*005c*/ 	.byte	0x04, 0x29
        /*005e*/ 	.short	(.L_19996 - .L_19995)


	//   ....[0]....
.L_19995:
        /*0060*/ 	.word	0xffffffff


	//   ....[1]....
        /*0064*/ 	.word	0xffffffff


	//   ....[2]....
        /*0068*/ 	.word	0xffffffff


	//   ....[3]....
        /*006c*/ 	.word	0xffffffff


	//   ....[4]....
        /*0070*/ 	.word	0xffffffff


	//   ....[5]....
        /*0074*/ 	.word	0xffffffff


	//   ....[6]....
        /*0078*/ 	.word	0xffffffff


	//   ....[7]....
        /*007c*/ 	.word	0xffffffff


	//   ....[8]....
        /*0080*/ 	.word	0xffffffff


	//   ....[9]....
        /*0084*/ 	.word	0xffffffff


	//   ....[10]....
        /*0088*/ 	.word	0x0500000f


	//   ....[11]....
        /*008c*/ 	.word	0x0500000f


	//   ....[12]....
        /*0090*/ 	.word	0x0500000f


	//   ....[13]....
        /*0094*/ 	.word	0x0500000f


	//   ....[14]....
        /*0098*/ 	.word	0x0500000f


	//   ....[15]....
        /*009c*/ 	.word	0x0500000f


	//   ....[16]....
        /*00a0*/ 	.word	0x0500000f


	//   ....[17]....
        /*00a4*/ 	.word	0x0500000f


	//   ....[18]....
        /*00a8*/ 	.word	0x0500000f


	//   ....[19]....
        /*00ac*/ 	.word	0x0500000f


	//----- nvinfo : EIATTR_COOP_GROUP_INSTR_OFFSETS
	.align		4
.L_19996:
        /*00b0*/ 	.byte	0x04, 0x28
        /*00b2*/ 	.short	(.L_19998 - .L_19997)


	//   ....[0]....
.L_19997:
        /*00b4*/ 	.word	0x00001730


	//   ....[1]....
        /*00b8*/ 	.word	0x00001770


	//   ....[2]....
        /*00bc*/ 	.word	0x00001790


	//   ....[3]....
        /*00c0*/ 	.word	0x000017b0


	//   ....[4]....
        /*00c4*/ 	.word	0x000017d0


	//   ....[5]....
        /*00c8*/ 	.word	0x000021f0


	//   ....[6]....
        /*00cc*/ 	.word	0x00002210


	//   ....[7]....
        /*00d0*/ 	.word	0x00002230


	//   ....[8]....
        /*00d4*/ 	.word	0x00002250


	//   ....[9]....
        /*00d8*/ 	.word	0x00002270


	//   ....[10]....
        /*00dc*/ 	.word	0x00003ca0


	//   ....[11]....
        /*00e0*/ 	.word	0x00003d20


	//   ....[12]....
        /*00e4*/ 	.word	0x00003d80


	//   ....[13]....
        /*00e8*/ 	.word	0x00003de0


	//   ....[14]....
        /*00ec*/ 	.word	0x00003e40


	//   ....[15]....
        /*00f0*/ 	.word	0x000048d0


	//   ....[16]....
        /*00f4*/ 	.word	0x00004930


	//   ....[17]....
        /*00f8*/ 	.word	0x00004990


	//   ....[18]....
        /*00fc*/ 	.word	0x000049f0


	//   ....[19]....
        /*0100*/ 	.word	0x00004a50


	//----- nvinfo : EIATTR_VRC_CTA_INIT_COUNT
	.align		4
.L_19998:
        /*0104*/ 	.byte	0x02, 0x4a
	.zero		1
	.zero		1


	//----- nvinfo : EIATTR_SYSCALL_OFFSETS
	.align		4
        /*0108*/ 	.byte	0x04, 0x46
        /*010a*/ 	.short	(.L_20000 - .L_19999)


	//   ....[0]....
.L_19999:
        /*010c*/ 	.word	0x00000190


	//----- nvinfo : EIATTR_EXIT_INSTR_OFFSETS
	.align		4
.L_20000:
        /*0110*/ 	.byte	0x04, 0x1c
        /*0112*/ 	.short	(.L_20002 - .L_20001)


	//   ....[0]....
.L_20001:
        /*0114*/ 	.word	0x00000220


	//   ....[1]....
        /*0118*/ 	.word	0x00003c40


	//----- nvinfo : EIATTR_CRS_STACK_SIZE
	.align		4
.L_20002:
        /*011c*/ 	.byte	0x04, 0x1e
        /*011e*/ 	.short	(.L_20004 - .L_20003)
.L_20003:
        /*0120*/ 	.word	0x00000000


	//----- nvinfo : EIATTR_CBANK_PARAM_SIZE
	.align		4
.L_20004:
        /*0124*/ 	.byte	0x03, 0x19
        /*0126*/ 	.short	0x0040


	//----- nvinfo : EIATTR_PARAM_CBANK
	.align		4
        /*0128*/ 	.byte	0x04, 0x0a
        /*012a*/ 	.short	(.L_20006 - .L_20005)
	.align		4
.L_20005:
        /*012c*/ 	.word	index@(.nv.constant0._Z15SoftmaxWarpImplI24ElementwiseScaleMaskLoadIffbE11DirectStoreIffEfLi2ELi16ELi32ELi1ELb1EL9Algorithm0EEvT_T0_ll)
        /*0130*/ 	.short	0x0380
        /*0132*/ 	.short	0x0040


	//----- nvinfo : EIATTR_SW_WAR
	.align		4
.L_20006:
        /*0134*/ 	.byte	0x04, 0x36
        /*0136*/ 	.short	(.L_20008 - .L_20007)
.L_20007:
        /*0138*/ 	.word	0x00000008
.L_20008:


//--------------------- .nv.info._Z15SoftmaxWarpImplI24ElementwiseScaleMaskLoadIffbE11DirectStoreIffEfLi2ELi16ELi32ELi1ELb0EL9Algorithm0EEvT_T0_ll --------------------------
	.section	.nv.info._Z15SoftmaxWarpImplI24ElementwiseScaleMaskLoadIffbE11DirectStoreIffEfLi2ELi16ELi32ELi1ELb0EL9Algorithm0EEvT_T0_ll,"",@"SHT_CUDA_INFO"
	.sectionflags	@""
	.align	4


	//----- nvinfo : EIATTR_CUDA_API_VERSION
	.align		4
        /*0000*/ 	.byte	0x04, 0x37
        /*0002*/ 	.short	(.L_20010 - .L_20009)
.L_20009:
        /*0004*/ 	.word	0x00000082


	//----- nvinfo : EIATTR_KPARAM_INFO
	.align		4
.L_20010:
        /*0008*/ 	.byte	0x04, 0x17
        /*000a*/ 	.short	(.L_20012 - .L_20011)
.L_20011:
        /*000c*/ 	.word	0x00000000
        /*0010*/ 	.short	0x0003
        /*0012*/ 	.short	0x0038
        /*0014*/ 	.byte	0x00, 0xf0, 0x21, 0x00


	//----- nvinfo : EIATTR_KPARAM_INFO
	.align		4
.L_20012:
        /*0018*/ 	.byte	0x04, 0x17
        /*001a*/ 	.short	(.L_20014 - .L_20013)
.L_20013:
        /*001c*/ 	.word	0x00000000
        /*0020*/ 	.short	0x0002
        /*0022*/ 	.short	0x0030
        /*0024*/ 	.byte	0x00, 0xf0, 0x21, 0x00


	//----- nvinfo : EIATTR_KPARAM_INFO
	.align		4
.L_20014:
        /*0028*/ 	.byte	0x04, 0x17
        /*002a*/ 	.short	(.L_20016 - .L_20015)
.L_20015:
        /*002c*/ 	.word	0x00000000
        /*0030*/ 	.short	0x0001
        /*0032*/ 	.short	0x0020
        /*0034*/ 	.byte	0x00, 0xf0, 0x41, 0x00


	//----- nvinfo : EIATTR_KPARAM_INFO
	.align		4
.L_20016:
        /*0038*/ 	.byte	0x04, 0x17
        /*003a*/ 	.short	(.L_20018 - .L_20017)
.L_20017:
        /*003c*/ 	.word	0x00000000
        /*0040*/ 	.short	0x0000
        /*0042*/ 	.short	0x0000
        /*0044*/ 	.byte	0x00, 0xf0, 0x81, 0x00


	//----- nvinfo : EIATTR_SPARSE_MMA_MASK
	.align		4
.L_20018:
        /*0048*/ 	.byte	0x03, 0x50
        /*004a*/ 	.short	0x0000


	//----- nvinfo : EIATTR_MAXREG_COUNT
	.align		4
        /*004c*/ 	.byte	0x03, 0x1b
        /*004e*/ 	.short	0x00ff


	//----- nvinfo : EIATTR_EXTERNS
	.align		4
        /*0050*/ 	.byte	0x04, 0x0f
        /*0052*/ 	.short	(.L_20020 - .L_20019)


	//   ....[0]....
	.align		4
.L_20019:
        /*0054*/ 	.word	index@(__assertfail)


	//----- nvinfo : EIATTR_MERCURY_ISA_VERSION
	.align		4
.L_20020:
        /*0058*/ 	.byte	0x03, 0x5f
        /*005a*/ 	.short	0x0101


	//----- nvinfo : EIATTR_COOP_GROUP_MASK_REGIDS
	.align		4
        /*005c*/ 	.byte	0x04, 0x29
        /*005e*/ 	.short	(.L_20022 - .L_20021)


	//   ....[0]....
.L_20021:
        /*0060*/ 	.word	0xffffffff


	//   ....[1]....
        /*0064*/ 	.word	0xffffffff


	//   ....[2]....
        /*0068*/ 	.word	0xffffffff


	//   ....[3]....
        /*006c*/ 	.word	0xffffffff


	//   ....[4]....
        /*0070*/ 	.word	0xffffffff


	//   ....[5]....
        /*0074*/ 	.word	0xffffffff


	//   ....[6]....
        /*0078*/ 	.word	0xffffffff


	//   ....[7]....
        /*007c*/ 	.word	0xffffffff


	//   ....[8]....
        /*0080*/ 	.word	0xffffffff


	//   ....[9]....
        /*0084*/ 	.word	0xffffffff


	//   ....[10]....
        /*0088*/ 	.word	0x0500000f


	//   ....[11]....
        /*008c*/ 	.word	0x0500000f


	//   ....[12]....
        /*0090*/ 	.word	0x0500000f


	//   ....[13]....
        /*0094*/ 	.word	0x0500000f


	//   ....[14]....
        /*0098*/ 	.word	0x0500000f


	//   ....[15]....
        /*009c*/ 	.word	0x0500000f


	//   ....[16]....
        /*00a0*/ 	.word	0x0500000f


	//   ....[17]....
        /*00a4*/ 	.word	0x0500000f


	//   ....[18]....
        /*00a8*/ 	.word	0x0500000f


	//   ....[19]....
        /*00ac*/ 	.word	0x0500000f


	//----- nvinfo : EIATTR_COOP_GROUP_INSTR_OFFSETS
	.align		4
.L_20022:
        /*00b0*/ 	.byte	0x04, 0x28
        /*00b2*/ 	.short	(.L_20024 - .L_20023)


	//   ....[0]....
.L_20023:
        /*00b4*/ 	.word	0x000010a0


	//   ....[1]....
        /*00b8*/ 	.word	0x000010e0


	//   ....[2]....
        /*00bc*/ 	.word	0x00001100


	//   ....[3]....
        /*00c0*/ 	.word	0x00001120


	//   ....[4]....
        /*00c4*/ 	.word	0x00001140


	//   ....[5]....
        /*00c8*/ 	.word	0x00001b60


	//   ....[6]....
        /*00cc*/ 	.word	0x00001b80


	//   ....[7]....
        /*00d0*/ 	.word	0x00001ba0


	//   ....[8]....
        /*00d4*/ 	.word	0x00001bc0


	//   ....[9]....
        /*00d8*/ 	.word	0x00001be0


	//   ....[10]....
        /*00dc*/ 	.word	0x00003170


	//   ....[11]....
        /*00e0*/ 	.word	0x000031f0


	//   ....[12]....
        /*00e4*/ 	.word	0x00003250


	//   ....[13]....
        /*00e8*/ 	.word	0x000032b0


	//   ....[14]....
        /*00ec*/ 	.word	0x00003310


	//   ....[15]....
        /*00f0*/ 	.word	0x00003da0


	//   ....[16]....
        /*00f4*/ 	.word	0x00003e00


	//   ....[17]....
        /*00f8*/ 	.word	0x00003e60


	//   ....[18]....
        /*00fc*/ 	.word	0x00003ec0


	//   ....[19]....
        /*0100*/ 	.word	0x00003f20


	//----- nvinfo : EIATTR_VRC_CTA_INIT_COUNT
	.align		4
.L_20024:
        /*0104*/ 	.byte	0x02, 0x4a
	.zero		1
	.zero		1


	//----- nvinfo : EIATTR_SYSCALL_OFFSETS
	.align		4
        /*0108*/ 	.byte	0x04, 0x46
        /*010a*/ 	.short	(.L_20026 - .L_20025)


	//   ....[0]....
.L_20025:
        /*010c*/ 	.word	0x00000170


	//----- nvinfo : EIATTR_EXIT_INSTR_OFFSETS
	.align		4
.L_20026:
        /*0110*/ 	.byte	0x04, 0x1c
        /*0112*/ 	.short	(.L_20028 - .L_20027)


	//   ....[0]....
.L_20027:
        /*0114*/ 	.word	0x00000220


	//   ....[1]....
        /*0118*/ 	.word	0x00003110


	//----- nvinfo : EIATTR_CRS_STACK_SIZE
	.align		4
.L_20028:
        /*011c*/ 	.byte	0x04, 0x1e
        /*011e*/ 	.short	(.L_20030 - .L_20029)
.L_20029:
        /*0120*/ 	.word	0x00000000


	//----- nvinfo : EIATTR_CBANK_PARAM_SIZE
	.align		4
.L_20030:
        /*0124*/ 	.byte	0x03, 0x19
        /*0126*/ 	.short	0x0040


	//----- nvinfo : EIATTR_PARAM_CBANK
	.align		4
        /*0128*/ 	.byte	0x04, 0x0a
        /*012a*/ 	.short	(.L_20032 - .L_20031)
	.align		4
.L_20031:
        /*012c*/ 	.word	index@(.nv.constant0._Z15SoftmaxWarpImplI24ElementwiseScaleMaskLoadIffbE11DirectStoreIffEfLi2ELi16ELi32ELi1ELb0EL9Algorithm0EEvT_T0_ll)
        /*0130*/ 	.short	0x0380
        /*0132*/ 	.short	0x0040


	//----- nvinfo : EIATTR_SW_WAR
	.align		4
.L_20032:
        /*0134*/ 	.byte	0x04, 0x36
        /*0136*/ 	.short	(.L_20034 - .L_20033)
.L_20033:
        /*0138*/ 	.word	0x00000008
.L_20034:


//--------------------- .nv.info._Z15SoftmaxWarpImplI24ElementwiseScaleMaskLoadIffbE11DirectStoreIffEfLi2ELi14ELi32ELi1ELb1EL9Algorithm0EEvT_T0_ll --------------------------
	.section	.nv.info._Z15SoftmaxWarpImplI24ElementwiseScaleMaskLoadIffbE11DirectStoreIffEfLi2ELi14ELi32ELi1ELb1EL9Algorithm0EEvT_T0_ll,"",@"SHT_CUDA_INFO"
	.sectionflags	@""
	.align	4


	//----- nvinfo : EIATTR_CUDA_API_VERSION
	.align		4
        /*0000*/ 	.byte	0x04, 0x37
        /*0002*/ 	.short	(.L_20036 - .L_20035)
.L_20035:
        /*0004*/ 	.word	0x00000082


	//----- nvinfo : EIATTR_KPARAM_INFO
	.align		4
.L_20036:
        /*0008*/ 	.byte	0x04, 0x17
        /*000a*/ 	.short	(.L_20038 - .L_20037)
.L_20037:
        /*000c*/ 	.word	0x00000000
        /*0010*/ 	.short	0x0003
        /*0012*/ 	.short	0x0038
        /*0014*/ 	.byte	0x00, 0xf0, 0x21, 0x00


	//----- nvinfo : EIATTR_KPARAM_INFO
	.align		4
.L_20038:
        /*0018*/ 	.byte	0x04, 0x17
        /*001a*/ 	.short	(.L_20040 - .L_20039)
.L_20039:
        /*001c*/ 	.word	0x00000000
        /*0020*/ 	.short	0x0002
        /*0022*/ 	.short	0x0030
        /*0024*/ 	.byte	0x00, 0xf0, 0x21, 0x00


	//----- nvinfo : EIATTR_KPARAM_INFO
	.align		4
.L_20040:
        /*0028*/ 	.byte	0x04, 0x17
        /*002a*/ 	.short	(.L_20042 - .L_20041)
.L_20041:
        /*002c*/ 	.word	0x00000000
        /*0030*/ 	.short	0x0001
        /*0032*/ 	.short	0x0020
        /*0034*/ 	.byte	0x00, 0xf0, 0x41, 0x00


	//----- nvinfo : EIATTR_KPARAM_INFO
	.align		4
.L_20042:
        /*0038*/ 	.byte	0x04, 0x17
        /*003a*/ 	.short	(.L_20044 - .L_20043)
.L_20043:
        /*003c*/ 	.word	0x00000000
        /*0040*/ 	.short	0x0000
        /*0042*/ 	.short	0x0000
        /*0044*/ 	.byte	0x00, 0xf0, 0x81, 0x00


	//----- nvinfo : EIATTR_SPARSE_MMA_MASK
	.align		4
.L_20044:
        /*0048*/ 	.byte	0x03, 0x50
        /*004a*/ 	.short	0x0000


	//----- nvinfo : EIATTR_MAXREG_COUNT
	.align		4
        /*004c*/ 	.byte	0x03, 0x1b
        /*004e*/ 	.short	0x00ff


	//----- nvinfo : EIATTR_EXTERNS
	.align		4
        /*0050*/ 	.byte	0x04, 0x0f
        /*0052*/ 	.short	(.L_20046 - .L_20045)


	//   ....[0]....
	.align		4
.L_20045:
        /*0054*/ 	.word	index@(__assertfail)


	//----- nvinfo : EIATTR_MERCURY_ISA_VERSION
	.align		4
.L_20046:
        /*0058*/ 	.byte	0x03, 0x5f
        /*005a*/ 	.short	0x0101


	//----- nvinfo : EIATTR_COOP_GROUP_MASK_REGIDS
	.align		4
        /*005c*/ 	.byte	0x04, 0x29
        /*005e*/ 	.short	(.L_20048 - .L_20047)


	//   ....[0]....
.L_20047:
        /*0060*/ 	.word	0xffffffff


	//   ....[1]....
        /*0064*/ 	.word	0xffffffff


	//   ....[2]....
        /*0068*/ 	.word	0xffffffff


	//   ....[3]....
        /*006c*/ 	.word	0xffffffff


	//   ....[4]....
        /*0070*/ 	.word	0xffffffff


	//   ....[5]....
        /*0074*/ 	.word	0xffffffff


	//   ....[6]....
        /*0078*/ 	.word	0xffffffff


	//   ....[7]....
        /*007c*/ 	.word	0xffffffff


	//   ....[8]....
        /*0080*/ 	.word	0xffffffff


	//   ....[9]....
        /*0084*/ 	.word	0xffffffff


	//   ....[10]....
        /*0088*/ 	.word	0x0500000f


	//   ....[11]....
        /*008c*/ 	.word	0x0500000f


	//   ....[12]....
        /*0090*/ 	.word	0x0500000f


	//   ....[13]....
        /*0094*/ 	.word	0x0500000f


	//   ....[14]....
        /*0098*/ 	.word	0x0500000f


	//   ....[15]....
        /*009c*/ 	.word	0x0500000f


	//   ....[16]....
        /*00a0*/ 	.word	0x0500000f


	//   ....[17]....
        /*00a4*/ 	.word	0x0500000f


	//   ....[18]....
        /*00a8*/ 	.word	0x0500000f


	//   ....[19]....
        /*00ac*/ 	.word	0x0500000f


	//----- nvinfo : EIATTR_COOP_GROUP_INSTR_OFFSETS
	.align		4
.L_20048:
        /*00b0*/ 	.byte	0x04, 0x28
        /*00b2*/ 	.short	(.L_20050 - .L_20049)


	//   ....[0]....
.L_20049:
        /*00b4*/ 	.word	0x000014b0


	//   ....[1]....
        /*00b8*/ 	.word	0x000014f0


	//   ....[2]....
        /*00bc*/ 	.word	0x00001510


	//   ....[3]....
        /*00c0*/ 	.word	0x00001530


	//   ....[4]....
        /*00c4*/ 	.word	0x00001550


	//   ....[5]....
        /*00c8*/ 	.word	0x00001e30


	//   ....[6]....
        /*00cc*/ 	.word	0x00001e50


	//   ....[7]....
        /*00d0*/ 	.word	0x00001e70


	//   ....[8]....
        /*00d4*/ 	.word	0x00001e90


	//   ....[9]....
        /*00d8*/ 	.word	0x00001eb0


	//   ....[10]....
        /*00dc*/ 	.word	0x000035d0


	//   ....[11]....
        /*00e0*/ 	.word	0x00003660


	//   ....[12]....
        /*00e4*/ 	.word	0x000036c0


	//   ....[13]....
        /*00e8*/ 	.word	0x00003720


	//   ....[14]....
        /*00ec*/ 	.word	0x00003780


	//   ....[15]....
        /*00f0*/ 	.word	0x000040c0


	//   ....[16]....
        /*00f4*/ 	.word	0x00004120


	//   ....[17]....
        /*00f8*/ 	.word	0x00004180


	//   ....[18]....
        /*00fc*/ 	.word	0x000041e0


	//   ....[19]....
        /*0100*/ 	.word	0x00004240


	//----- nvinfo : EIATTR_VRC_CTA_INIT_COUNT
	.align		4
.L_20050:
        /*0104*/ 	.byte	0x02, 0x4a
	.zero		1
	.zero		1


	//----- nvinfo : EIATTR_SYSCALL_OFFSETS
	.align		4
        /*0108*/ 	.byte	0x04, 0x46
        /*010a*/ 	.short	(.L_20052 - .L_20051)


	//   ....[0]....
.L_20051:
        /*010c*/ 	.word	0x00000190


	//----- nvinfo : EIATTR_EXIT_INSTR_OFFSETS
	.align		4
.L_20052:
        /*0110*/ 	.byte	0x04, 0x1c
        /*0112*/ 	.short	(.L_20054 - .L_20053)


	//   ....[0]....
.L_20053:
        /*0114*/ 	.word	0x00000240


	//   ....[1]....
        /*0118*/ 	.word	0x00003570


	//----- nvinfo : EIATTR_CRS_STACK_SIZE
	.align		4
.L_20054:
        /*011c*/ 	.byte	0x04, 0x1e
        /*011e*/ 	.short	(.L_20056 - .L_20055)
.L_20055:
        /*0120*/ 	.word	0x00000000


	//----- nvinfo : EIATTR_CBANK_PARAM_SIZE
	.align		4
.L_20056:
        /*0124*/ 	.byte	0x03, 0x19
        /*0126*/ 	.short	0x0040


	//----- nvinfo : EIATTR_PARAM_CBANK
	.align		4
        /*0128*/ 	.byte	0x04, 0x0a
        /*012a*/ 	.short	(.L_20058 - .L_20057)
	.align		4
.L_20057:
        /*012c*/ 	.word	index@(.nv.constant0._Z15SoftmaxWarpImplI24ElementwiseScaleMaskLoadIffbE11DirectStoreIffEfLi2ELi14ELi32ELi1ELb1EL9Algorithm0EEvT_T0_ll)
        /*0130*/ 	.short	0x0380
        /*0132*/ 	.short	0x0040


	//----- nvinfo : EIATTR_SW_WAR
	.align		4
.L_20058:
        /*0134*/ 	.byte	0x04, 0x36
        /*0136*/ 	.short	(.L_20060 - .L_20059)
.L_20059:
        /*0138*/ 	.word	0x00000008
.L_20060:


//--------------------- .nv.info._Z15SoftmaxWarpImplI24ElementwiseScaleMaskLoadIffbE11DirectStoreIffEfLi2ELi14ELi32ELi1ELb0EL9Algorithm0EEvT_T0_ll --------------------------
	.section	.nv.info._Z15SoftmaxWarpImplI24ElementwiseScaleMaskLoadIffbE11DirectStoreIffEfLi2ELi14ELi32ELi1ELb0EL9Algorithm0EEvT_T0_ll,"",@"SHT_CUDA_INFO"
	.sectionflags	@""
	.align	4


	//----- nvinfo : EIATTR_CUDA_API_VERSION
	.align		4
        /*0000*/ 	.byte	0x04, 0x37
        /*0002*/ 	.short	(.L_20062 - .L_20061)
.L_20061:
        /*0004*/ 	.word	0x00000082


	//----- nvinfo : EIATTR_KPARAM_INFO
	.align		4
.L_20062:
        /*0008*/ 	.byte	0x04, 0x17
        /*000a*/ 	.short	(.L_20064 - .L_20063)
.L_20063:
        /*000c*/ 	.word	0x00000000
        /*0010*/ 	.short	0x0003
        /*0012*/ 	.short	0x0038
        /*0014*/ 	.byte	0x00, 0xf0, 0x21, 0x00


	//----- nvinfo : EIATTR_KPARAM_INFO
	.align		4
.L_20064:
        /*0018*/ 	.byte	0x04, 0x17
        /*001a*/ 	.short	(.L_20066 - .L_20065)
.L_20065:
        /*001c*/ 	.word	0x00000000
        /*0020*/ 	.short	0x0002
        /*0022*/ 	.short	0x0030
        /*0024*/ 	.byte	0x00, 0xf0, 0x21, 0x00


	//----- nvinfo : EIATTR_KPARAM_INFO
	.align		4
.L_20066:
        /*0028*/ 	.byte	0x04, 0x17
        /*002a*/ 	.short	(.L_20068 - .L_20067)
.L_20067:
        /*002c*/ 	.word	0x00000000
        /*0030*/ 	.short	0x0001
        /*0032*/ 	.short	0x0020
        /*0034*/ 	.byte	0x00, 0xf0, 0x41, 0x00


	//----- nvinfo : EIATTR_KPARAM_INFO
	.align		4
.L_20068:
        /*0038*/ 	.byte	0x04, 0x17
        /*003a*/ 	.short	(.L_20070 - .L_20069)
.L_20069:
        /*003c*/ 	.word	0x00000000
        /*0040*/ 	.short	0x0000
        /*0042*/ 	.short	0x0000
        /*0044*/ 	.byte	0x00, 0xf0, 0x81, 0x00


	//----- nvinfo : EIATTR_SPARSE_MMA_MASK
	.align		4
.L_20070:
        /*0048*/ 	.byte	0x03, 0x50
        /*004a*/ 	.short	0x0000


	//----- nvinfo : EIATTR_MAXREG_COUNT
	.align		4
        /*004c*/ 	.byte	0x03, 0x1b
        /*004e*/ 	.short	0x00ff


	//----- nvinfo : EIATTR_EXTERNS
	.align		4
        /*0050*/ 	.byte	0x04, 0x0f
        /*0052*/ 	.short	(.L_20072 - .L_20071)


	//   ....[0]....
	.align		4
.L_20071:
        /*0054*/ 	.word	index@(__assertfail)


	//----- nvinfo : EIATTR_MERCURY_ISA_VERSION
	.align		4
.L_20072:
        /*0058*/ 	.byte	0x03, 0x5f
        /*005a*/ 	.short	0x0101


	//----- nvinfo : EIATTR_COOP_GROUP_MASK_REGIDS
	.align		4
        /*005c*/ 	.byte	0x04, 0x29
        /*005e*/ 	.short	(.L_20074 - .L_20073)


	//   ....[0]....
.L_20073:
        /*0060*/ 	.word	0xffffffff


	//   ....[1]....
        /*0064*/ 	.word	0xffffffff


	//   ....[2]....
        /*0068*/ 	.word	0xffffffff


	//   ....[3]....
        /*006c*/ 	.word	0xffffffff


	//   ....[4]....
        /*0070*/ 	.word	0xffffffff


	//   ....[5]....
        /*0074*/ 	.word	0xffffffff


	//   ....[6]....
        /*0078*/ 	.word	0xffffffff


	//   ....[7]....
        /*007c*/ 	.word	0xffffffff


	//   ....[8]....
        /*0080*/ 	.word	0xffffffff


	//   ....[9]....
        /*0084*/ 	.word	0xffffffff


	//   ....[10]....
        /*0088*/ 	.word	0x0500000f


	//   ....[11]....
        /*008c*/ 	.word	0x0500000f


	//   ....[12]....
        /*0090*/ 	.word	0x0500000f


	//   ....[13]....
        /*0094*/ 	.word	0x0500000f


	//   ....[14]....
        /*0098*/ 	.word	0x0500000f


	//   ....[15]....
        /*009c*/ 	.word	0x0500000f


	//   ....[16]....
        /*00a0*/ 	.word	0x0500000f


	//   ....[17]....
        /*00a4*/ 	.word	0x0500000f


	//   ....[18]....
        /*00a8*/ 	.word	0x0500000f


	//   ....[19]....
        /*00ac*/ 	.word	0x0500000f


	//----- nvinfo : EIATTR_COOP_GROUP_INSTR_OFFSETS
	.align		4
.L_20074:
        /*00b0*/ 	.byte	0x04, 0x28
        /*00b2*/ 	.short	(.L_20076 - .L_20075)


	//   ....[0]....
.L_20075:
        /*00b4*/ 	.word	0x00000f00


	//   ....[1]....
        /*00b8*/ 	.word	0x00000f40


	//   ....[2]....
        /*00bc*/ 	.word	0x00000f60


	//   ....[3]....
        /*00c0*/ 	.word	0x00000f80


	//   ....[4]....
        /*00c4*/ 	.word	0x00000fa0


	//   ....[5]....
        /*00c8*/ 	.word	0x00001880


	//   ....[6]....
        /*00cc*/ 	.word	0x000018a0


	//   ....[7]....
        /*00d0*/ 	.word	0x000018c0


	//   ....[8]....
        /*00d4*/ 	.word	0x000018e0


	//   ....[9]....
        /*00d8*/ 	.word	0x00001900


	//   ....[10]....
        /*00dc*/ 	.word	0x00002bf0


	//   ....[11]....
        /*00e0*/ 	.word	0x00002c70


	//   ....[12]....
        /*00e4*/ 	.word	0x00002cd0


	//   ....[13]....
        /*00e8*/ 	.word	0x00002d30


	//   ....[14]....
        /*00ec*/ 	.word	0x00002d90


	//   ....[15]....
        /*00f0*/ 	.word	0x000036e0


	//   ....[16]....
        /*00f4*/ 	.word	0x00003740


	//   ....[17]....
        /*00f8*/ 	.word	0x000037a0


	//   ....[18]....
        /*00fc*/ 	.word	0x00003800


	//   ....[19]....
        /*0100*/ 	.word	0x00003860


	//----- nvinfo : EIATTR_VRC_CTA_INIT_COUNT
	.align		4
.L_20076:
        /*0104*/ 	.byte	0x02, 0x4a
	.zero		1
	.zero		1


	//----- nvinfo : EIATTR_SYSCALL_OFFSETS
	.align		4
        /*0108*/ 	.byte	0x04, 0x46
        /*010a*/ 	.short	(.L_20078 - .L_20077)


	//   ....[0]....
.L_20077:
        /*010c*/ 	.word	0x00000170


	//----- nvinfo : EIATTR_EXIT_INSTR_OFFSETS
	.align		4
.L_20078:
        /*0110*/ 	.byte	0x04, 0x1c
        /*0112*/ 	.short	(.L_20080 - .L_20079)


	//   ....[0]....
.L_20079:
        /*0114*/ 	.word	0x00000220


	//   ....[1]....
        /*0118*/ 	.word	0x00002b90


	//----- nvinfo : EIATTR_CRS_STACK_SIZE
	.align		4
.L_20080:
        /*011c*/ 	.byte	0x04, 0x1e
        /*011e*/ 	.short	(.L_20082 - .L_20081)
.L_20081:
        /*0120*/ 	.word	0x00000000


	//----- nvinfo : EIATTR_CBANK_PARAM_SIZE
	.align		4
.L_20082:
        /*0124*/ 	.byte	0x03, 0x19
        /*0126*/ 	.short	0x0040


	//----- nvinfo : EIATTR_PARAM_CBANK
	.align		4
        /*0128*/ 	.byte	0x04, 0x0a
        /*012a*/ 	.short	(.L_20084 - .L_20083)
	.align		4
.L_20083:
        /*012c*/ 	.word	index@(.nv.constant0._Z15SoftmaxWarpImplI24ElementwiseScaleMaskLoadIffbE11DirectStoreIffEfLi2ELi14ELi32ELi1ELb0EL9Algorithm0EEvT_T0_ll)
        /*0130*/ 	.short	0x0380
        /*0132*/ 	.short	0x0040


	//----- nvinfo : EIATTR_SW_WAR
	.align		4
.L_20084:
        /*0134*/ 	.byte	0x04, 0x36
        /*0136*/ 	.short	(.L_20086 - .L_20085)
.L_20085:
        /*0138*/ 	.word	0x00000008
.L_20086:


//--------------------- .nv.info._Z15SoftmaxWarpImplI24ElementwiseScaleMaskLoadIffbE11DirectStoreIffEfLi2ELi12ELi32ELi1ELb1EL9Algorithm0EEvT_T0_ll --------------------------
	.section	.nv.info._Z15SoftmaxWarpImplI24ElementwiseScaleMaskLoadIffbE11DirectStoreIffEfLi2ELi12ELi32ELi1ELb1EL9Algorithm0EEvT_T0_ll,"",@"SHT_CUDA_INFO"
	.sectionflags	@""
	.align	4


	//----- nvinfo : EIATTR_CUDA_API_VERSION
	.align		4
        /*0000*/ 	.byte	0x04, 0x37
        /*0002*/ 	.short	(.L_20088 - .L_20087)
.L_20087:
        /*0004*/ 	.word	0x00000082


	//----- nvinfo : EIATTR_KPARAM_INFO
	.align		4
.L_20088:
        /*0008*/ 	.byte	0x04, 0x17
        /*000a*/ 	.short	(.L_20090 - .L_20089)
.L_20089:
        /*000c*/ 	.word	0x00000000
        /*0010*/ 	.short	0x0003
        /*0012*/ 	.short	0x0038
        /*0014*/ 	.byte	0x00, 0xf0, 0x21, 0x00


	//----- nvinfo : EIATTR_KPARAM_INFO
	.align		4
.L_20090:
        /*0018*/ 	.byte	0x04, 0x17
        /*001a*/ 	.short	(.L_20092 - .L_20091)
.L_20091:
        /*001c*/ 	.word	0x00000000
        /*0020*/ 	.short	0x0002
        /*0022*/ 	.short	0x0030
        /*0024*/ 	.byte	0x00, 0xf0, 0x21, 0x00


	//----- nvinfo : EIATTR_KPARAM_INFO
	.align		4
.L_20092:
        /*0028*/ 	.byte	0x04, 0x17
        /*002a*/ 	.short	(.L_20094 - .L_20093)
.L_20093:
        /*002c*/ 	.word	0x00000000
        /*0030*/ 	.short	0x0001
        /*0032*/ 	.short	0x0020
        /*0034*/ 	.byte	0x00, 0xf0, 0x41, 0x00


	//----- nvinfo : EIATTR_KPARAM_INFO
	.align		4
.L_20094:
        /*0038*/ 	.byte	0x04, 0x17
        /*003a*/ 	.short	(.L_20096 - .L_20095)
.L_20095:
        /*003c*/ 	.word	0x00000000
        /*0040*/ 	.short	0x0000
        /*0042*/ 	.short	0x0000
        /*0044*/ 	.byte	0x00, 0xf0, 0x81, 0x00


	//----- nvinfo : EIATTR_SPARSE_MMA_MASK
	.align		4
.L_20096:
        /*0048*/ 	.byte	0x03, 0x50
        /*004a*/ 	.short	0x0000


	//----- nvinfo : EIATTR_MAXREG_COUNT
	.align		4
        /*004c*/ 	.byte	0x03, 0x1b
        /*004e*/ 	.short	0x00ff


	//----- nvinfo : EIATTR_EXTERNS
	.align		4
        /*0050*/ 	.byte	0x04, 0x0f
        /*0052*/ 	.short	(.L_20098 - .L_20097)


	//   ....[0]....
	.align		4
.L_20097:
        /*0054*/ 	.word	index@(__assertfail)


	//----- nvinfo : EIATTR_MERCURY_ISA_VERSION
	.align		4
.L_20098:
        /*0058*/ 	.byte	0x03, 0x5f
        /*005a*/ 	.short	0x0101


	//----- nvinfo : EIATTR_COOP_GROUP_MASK_REGIDS
	.align		4
        /*005c*/ 	.byte	0x04, 0x29
        /*005e*/ 	.short	(.L_20100 - .L_20099)


	//   ....[0]....
.L_20099:
        /*0060*/ 	.word	0xffffffff


	//   ....[1]....
        /*0064*/ 	.word	0xffffffff


	//   ....[2]....
        /*0068*/ 	.word	0xffffffff


	//   ....[3]....
        /*006c*/ 	.word	0xffffffff


	//   ....[4]....
        /*0070*/ 	.word	0xffffffff


	//   ....[5]....
        /*0074*/ 	.word	0xffffffff


	//   ....[6]....
        /*0078*/ 	.word	0xffffffff


	//   ....[7]....
        /*007c*/ 	.word	0xffffffff


	//   ....[8]....
        /*0080*/ 	.word	0xffffffff


	//   ....[9]....
        /*0084*/ 	.word	0xffffffff


	//   ....[10]....
        /*0088*/ 	.word	0x0500000f


	//   ....[11]....
        /*008c*/ 	.word	0x0500000f


	//   ....[12]....
        /*0090*/ 	.word	0x0500000f


	//   ....[13]....
        /*0094*/ 	.word	0x0500000f


	//   ....[14]....
        /*0098*/ 	.word	0x0500000f


	//   ....[15]....
        /*009c*/ 	.word	0x0500000f


	//   ....[16]....
        /*00a0*/ 	.word	0x0500000f


	//   ....[17]....
        /*00a4*/ 	.word	0x0500000f


	//   ....[18]....
        /*00a8*/ 	.word	0x0500000f


	//   ....[19]....
        /*00ac*/ 	.word	0x0500000f


	//----- nvinfo : EIATTR_COOP_GROUP_INSTR_OFFSETS
	.align		4
.L_20100:
        /*00b0*/ 	.byte	0x04, 0x28
        /*00b2*/ 	.short	(.L_20102 - .L_20101)


	//   ....[0]....
.L_20101:
        /*00b4*/ 	.word	0x00001210


	//   ....[1]....
        /*00b8*/ 	.word	0x00001250


	//   ....[2]....
        /*00bc*/ 	.word	0x00001270


	//   ....[3]....
        /*00c0*/ 	.word	0x00001290


	//   ....[4]....
        /*00c4*/ 	.word	0x000012b0


	//   ....[5]....
        /*00c8*/ 	.word	0x00001a50


	//   ....[6]....
        /*00cc*/ 	.word	0x00001a70


	//   ....[7]....
        /*00d0*/ 	.word	0x00001a90


	//   ....[8]....
        /*00d4*/ 	.word	0x00001ab0


	//   ....[9]....
        /*00d8*/ 	.word	0x00001ad0


	//   ....[10]....
        /*00dc*/ 	.word	0x00002eb0


	//   ....[11]....
        /*00e0*/ 	.word	0x00002f30


	//   ....[12]....
        /*00e4*/ 	.word	0x00002f90


	//   ....[13]....
        /*00e8*/ 	.word	0x00002ff0


	//   ....[14]....
        /*00ec*/ 	.word	0x00003050


	//   ....[15]....
        /*00f0*/ 	.word	0x00003860


	//   ....[16]....
        /*00f4*/ 	.word	0x000038c0


	//   ....[17]....
        /*00f8*/ 	.word	0x00003920


	//   ....[18]....
        /*00fc*/ 	.word	0x00003980


	//   ....[19]....
        /*0100*/ 	.word	0x000039e0


	//----- nvinfo : EIATTR_VRC_CTA_INIT_COUNT
	.align		4
.L_20102:
        /*0104*/ 	.byte	0x02, 0x4a
	.zero		1
	.zero		1


	//----- nvinfo : EIATTR_SYSCALL_OFFSETS
	.align		4
        /*0108*/ 	.byte	0x04, 0x46
        /*010a*/ 	.short	(.L_20104 - .L_20103)


	//   ....[0]....
.L_20103:
        /*010c*/ 	.word	0x00000190


	//----- nvinfo : EIATTR_EXIT_INSTR_OFFSETS
	.align		4
.L_20104:
        /*0110*/ 	.byte	0x04, 0x1c
        /*0112*/ 	.short	(.L_20106 - .L_20105)


	//   ....[0]....
.L_20105:
        /*0114*/ 	.word	0x00000240


	//   ....[1]....
        /*0118*/ 	.word	0x00002e50


	//----- nvinfo : EIATTR_CRS_STACK_SIZE
	.align		4
.L_20106:
        /*011c*/ 	.byte	0x04, 0x1e
        /*011e*/ 	.short	(.L_20108 - .L_20107)
.L_20107:
        /*0120*/ 	.word	0x00000000


	//----- nvinfo : EIATTR_CBANK_PARAM_SIZE
	.align		4
.L_20108:
        /*0124*/ 	.byte	0x03, 0x19
        /*0126*/ 	.short	0x0040


	//----- nvinfo : EIATTR_PARAM_CBANK
	.align		4
        /*0128*/ 	.byte	0x04, 0x0a
        /*012a*/ 	.short	(.L_20110 - .L_20109)
	.align		4
.L_20109:
        /*012c*/ 	.word	index@(.nv.constant0._Z15SoftmaxWarpImplI24ElementwiseScaleMaskLoadIffbE11DirectStoreIffEfLi2ELi12ELi32ELi1ELb1EL9Algorithm0EEvT_T0_ll)
        /*0130*/ 	.short	0x0380
        /*0132*/ 	.short	0x0040


	//----- nvinfo : EIATTR_SW_WAR
	.align		4
.L_20110:
        /*0134*/ 	.byte	0x04, 0x36
        /*0136*/ 	.short	(.L_20112 - .L_20111)
.L_20111:
        /*0138*/ 	.word	0x00000008
.L_20112:


//--------------------- .nv.info._Z15SoftmaxWarpImplI24ElementwiseScaleMaskLoadIffbE11DirectStoreIffEfLi2ELi12ELi32ELi1ELb0EL9Algorithm0EEvT_T0_ll --------------------------
	.section	.nv.info._Z15SoftmaxWarpImplI24ElementwiseScaleMaskLoadIffbE11DirectStoreIffEfLi2ELi12ELi32ELi1ELb0EL9Algorithm0EEvT_T0_ll,"",@"SHT_CUDA_INFO"
	.sectionflags	@""
	.align	4


	//----- nvinfo : EIATTR_CUDA_API_VERSION
	.align		4
        /*0000*/ 	.byte	0x04, 0x37
        /*0002*/ 	.short	(.L_20114 - .L_20113)
.L_20113:
        /*0004*/ 	.word	0x00000082


	//----- nvinfo : EIATTR_KPARAM_INFO
	.align		4
.L_20114:
        /*0008*/ 	.byte	0x04, 0x17
        /*000a*/ 	.short	(.L_20116 - .L_20115)
.L_20115:
        /*000c*/ 	.word	0x00000000
        /*0010*/ 	.short	0x0003
        /*0012*/ 	.short	0x0038
        /*0014*/ 	.byte	0x00, 0xf0, 0x21, 0x00


	//----- nvinfo : EIATTR_KPARAM_INFO
	.align		4
.L_20116:
        /*0018*/ 	.byte	0x04, 0x17
        /*001a*/ 	.short	(.L_20118 - .L_20117)
.L_20117:
        /*001c*/ 	.word	0x00000000
        /*0020*/ 	.short	0x0002
        /*0022*/ 	.short	0x0030
        /*0024*/ 	.byte	0x00, 0xf0, 0x21, 0x00


	//----- nvinfo : EIATTR_KPARAM_INFO
	.align		4
.L_20118:
        /*0028*/ 	.byte	0x04, 0x17
        /*002a*/ 	.short	(.L_20120 - .L_20119)
.L_20119:
        /*002c*/ 	.word	0x00000000
        /*0030*/ 	.short	0x0001
        /*0032*/ 	.short	0x0020
        /*0034*/ 	.byte	0x00, 0xf0, 0x41, 0x00


	//----- nvinfo : EIATTR_KPARAM_INFO
	.align		4
.L_20120:
        /*0038*/ 	.byte	0x04, 0x17
        /*003a*/ 	.short	(.L_20122 - .L_20121)
.L_20121:
        /*003c*/ 	.word	0x00000000
        /*0040*/ 	.short	0x0000
        /*0042*/ 	.short	0x0000
        /*0044*/ 	.byte	0x00, 0xf0, 0x81, 0x00


	//----- nvinfo : EIATTR_SPARSE_MMA_MASK
	.align		4
.L_20122:
        /*0048*/ 	.byte	0x03, 0x50
        /*004a*/ 	.short	0x0000


	//----- nvinfo : EIATTR_MAXREG_COUNT
	.align		4
        /*004c*/ 	.byte	0x03, 0x1b
        /*004e*/ 	.short	0x00ff


	//----- nvinfo : EIATTR_EXTERNS
	.align		4
        /*0050*/ 	.byte	0x04, 0x0f
        /*0052*/ 	.short	(.L_20124 - .L_20123)


	//   ....[0]....
	.align		4
.L_20123:
        /*0054*/ 	.word	index@(__assertfail)


	//----- nvinfo : EIATTR_MERCURY_ISA_VERSION
	.align		4
.L_20124:
        /*0058*/ 	.byte	0x03, 0x5f
        /*005a*/ 	.short	0x0101


	//----- nvinfo : EIATTR_COOP_GROUP_MASK_REGIDS
	.align		4
        /*005c*/ 	.byte	0x04, 0x29
        /*005e*/ 	.short	(.L_20126 - .L_20125)


	//   ....[0]....
.L_20125:
        /*0060*/ 	.word	0xffffffff


	//   ....[1]....
        /*0064*/ 	.word	0xffffffff


	//   ....[2]....
        /*0068*/ 	.word	0xffffffff


	//   ....[3]....
        /*006c*/ 	.word	0xffffffff


	//   ....[4]....
        /*0070*/ 	.word	0xffffffff


	//   ....[5]....
        /*0074*/ 	.word	0xffffffff


	//   ....[6]....
        /*0078*/ 	.word	0xffffffff


	//   ....[7]....
        /*007c*/ 	.word	0xffffffff


	//   ....[8]....
        /*0080*/ 	.word	0xffffffff


	//   ....[9]....
        /*0084*/ 	.word	0xffffffff


	//   ....[10]....
        /*0088*/ 	.word	0x0500000f


	//   ....[11]....
        /*008c*/ 	.word	0x0500000f


	//   ....[12]....
        /*0090*/ 	.word	0x0500000f


	//   ....[13]....
        /*0094*/ 	.word	0x0500000f


	//   ....[14]....
        /*0098*/ 	.word	0x0500000f


	//   ....[15]....
        /*009c*/ 	.word	0x0500000f


	//   ....[16]....
        /*00a0*/ 	.word	0x0500000f


	//   ....[17]....
        /*00a4*/ 	.word	0x0500000f


	//   ....[18]....
        /*00a8*/ 	.word	0x0500000f


	//   ....[19]....
        /*00ac*/ 	.word	0x0500000f


	//----- nvinfo : EIATTR_COOP_GROUP_INSTR_OFFSETS
	.align		4
.L_20126:
        /*00b0*/ 	.byte	0x04, 0x28
        /*00b2*/ 	.short	(.L_20128 - .L_20127)


	//   ....[0]....
.L_20127:
        /*00b4*/ 	.word	0x00000d40


	//   ....[1]....
        /*00b8*/ 	.word	0x00000d80


	//   ....[2]....
        /*00bc*/ 	.word	0x00000da0


	//   ....[3]....
        /*00c0*/ 	.word	0x00000dc0


	//   ....[4]....
        /*00c4*/ 	.word	0x00000de0


	//   ....[5]....
        /*00c8*/ 	.word	0x00001580


	//   ....[6]....
        /*00cc*/ 	.word	0x000015a0


	//   ....[7]....
        /*00d0*/ 	.word	0x000015c0


	//   ....[8]....
        /*00d4*/ 	.word	0x000015e0


	//   ....[9]....
        /*00d8*/ 	.word	0x00001600


	//   ....[10]....
        /*00dc*/ 	.word	0x00002680


	//   ....[11]....
        /*00e0*/ 	.word	0x00002700


	//   ....[12]....
        /*00e4*/ 	.word	0x00002760


	//   ....[13]....
        /*00e8*/ 	.word	0x000027c0


	//   ....[14]....
        /*00ec*/ 	.word	0x00002820


	//   ....[15]....
        /*00f0*/ 	.word	0x00003030


	//   ....[16]....
        /*00f4*/ 	.word	0x00003090


	//   ....[17]....
        /*00f8*/ 	.word	0x000030f0


	//   ....[18]....
        /*00fc*/ 	.word	0x00003150


	//   ....[19]....
        /*0100*/ 	.word	0x000031b0


	//----- nvinfo : EIATTR_VRC_CTA_INIT_COUNT
	.align		4
.L_20128:
        /*0104*/ 	.byte	0x02, 0x4a
	.zero		1
	.zero		1


	//----- nvinfo : EIATTR_SYSCALL_OFFSETS
	.align		4
        /*0108*/ 	.byte	0x04, 0x46
        /*010a*/ 	.short	(.L_20130 - .L_20129)


	//   ....[0]....
.L_20129:
        /*010c*/ 	.word	0x00000170


	//----- nvinfo : EIATTR_EXIT_INSTR_OFFSETS
	.align		4
.L_20130:
        /*0110*/ 	.byte	0x04, 0x1c
        /*0112*/ 	.short	(.L_20132 - .L_20131)


	//   ....[0]....
.L_20131:
        /*0114*/ 	.word	0x00000220


	//   ....[1]....
        /*0118*/ 	.word	0x00002620


	//----- nvinfo : EIATTR_CRS_STACK_SIZE
	.align		4
.L_20132:
        /*011c*/ 	.byte	0x04, 0x1e
        /*011e*/ 	.short	(.L_20134 - .L_20133)
.L_20133:
        /*0120*/ 	.word	0x00000000


	//----- nvinfo : EIATTR_CBANK_PARAM_SIZE
	.align		4
.L_20134:
        /*0124*/ 	.byte	0x03, 0x19
        /*0126*/ 	.short	0x0040


	//----- nvinfo : EIATTR_PARAM_CBANK
	.align		4
        /*0128*/ 	.byte	0x04, 0x0a
        /*012a*/ 	.short	(.L_20136 - .L_20135)
	.align		4
.L_20135:
        /*012c*/ 	.word	index@(.nv.constant0._Z15SoftmaxWarpImplI24ElementwiseScaleMaskLoadIffbE11DirectStoreIffEfLi2ELi12ELi32ELi1ELb0EL9Algorithm0EEvT_T0_ll)
        /*0130*/ 	.short	0x0380
        /*0132*/ 	.short	0x0040


	//----- nvinfo : EIATTR_SW_WAR
	.align		4
.L_20136:
        /*0134*/ 	.byte	0x04, 0x36
        /*0136*/ 	.short	(.L_20138 - .L_20137)
.L_20137:
        /*0138*/ 	.word	0x00000008
.L_20138:


//--------------------- .nv.info._Z15SoftmaxWarpImplI24ElementwiseScaleMaskLoadIffbE11DirectStoreIffEfLi2ELi10ELi32ELi1ELb1EL9Algorithm0EEvT_T0_ll --------------------------
	.section	.nv.info._Z15SoftmaxWarpImplI24ElementwiseScaleMaskLoadIffbE11DirectStoreIffEfLi2ELi10ELi32ELi1ELb1EL9Algorithm0EEvT_T0_ll,"",@"SHT_CUDA_INFO"
	.sectionflags	@""
	.align	4


	//----- nvinfo : EIATTR_CUDA_API_VERSION
	.align		4
        /*0000*/ 	.byte	0x04, 0x37
        /*0002*/ 	.short	(.L_20140 - .L_20139)
.L_20139:
        /*0004*/ 	.word	0x00000082


	//----- nvinfo : EIATTR_KPARAM_INFO
	.align		4
.L_20140:
        /*0008*/ 	.byte	0x04, 0x17
        /*000a*/ 	.short	(.L_20142 - .L_20141)
.L_20141:
        /*000c*/ 	.word	0x00000000
        /*0010*/ 	.short	0x0003
        /*0012*/ 	.short	0x0038
        /*0014*/ 	.byte	0x00, 0xf0, 0x21, 0x00


	//----- nvinfo : EIATTR_KPARAM_INFO
	.align		4
.L_20142:
        /*0018*/ 	.byte	0x04, 0x17
        /*001a*/ 	.short	(.L_20144 - .L_20143)
.L_20143:
        /*001c*/ 	.word	0x00000000
        /*0020*/ 	.short	0x0002
        /*0022*/ 	.short	0x0030
        /*0024*/ 	.byte	0x00, 0xf0, 0x21, 0x00


	//----- nvinfo : EIATTR_KPARAM_INFO
	.align		4
.L_20144:
        /*0028*/ 	.byte	0x04, 0x17
        /*002a*/ 	.short	(.L_20146 - .L_20145)
.L_20145:
        /*002c*/ 	.word	0x00000000
        /*0030*/ 	.short	0x0001
        /*0032*/ 	.short	0x0020
        /*0034*/ 	.byte	0x00, 0xf0, 0x41, 0x00


	//----- nvinfo : EIATTR_KPARAM_INFO
	.align		4
.L_20146:
        /*0038*/ 	.byte	0x04, 0x17
        /*003a*/ 	.short	(.L_20148 - .L_20147)
.L_20147:
        /*003c*/ 	.word	0x00000000
        /*0040*/ 	.short	0x0000
        /*0042*/ 	.short	0x0000
        /*0044*/ 	.byte	0x00, 0xf0, 0x81, 0x00


	//----- nvinfo : EIATTR_SPARSE_MMA_MASK
	.align		4
.L_20148:
        /*0048*/ 	.byte	0x03, 0x50
        /*004a*/ 	.short	0x0000


	//----- nvinfo : EIATTR_MAXREG_COUNT
	.align		4
        /*004c*/ 	.byte	0x03, 0x1b
        /*004e*/ 	.short	0x00ff


	//----- nvinfo : EIATTR_EXTERNS
	.align		4
        /*0050*/ 	.byte	0x04, 0x0f
        /*0052*/ 	.short	(.L_20150 - .L_20149)


	//   ....[0]....
	.align		4
.L_20149:
        /*0054*/ 	.word	index@(__assertfail)


	//----- nvinfo : EIATTR_MERCURY_ISA_VERSION
	.align		4
.L_20150:
        /*0058*/ 	.byte	0x03, 0x5f
        /*005a*/ 	.short	0x0101


	//----- nvinfo : EIATTR_COOP_GROUP_MASK_REGIDS
	.align		4
        /*005c*/ 	.byte	0x04, 0x29
        /*005e*/ 	.short	(.L_20152 - .L_20151)


	//   ....[0]....
.L_20151:
        /*0060*/ 	.word	0xffffffff


	//   ....[1]....
        /*0064*/ 	.word	0xffffffff


	//   ....[2]....
        /*0068*/ 	.word	0xffffffff


	//   ....[3]....
        /*006c*/ 	.word	0xffffffff


	//   ....[4]....
        /*0070*/ 	.word	0xffffffff


	//   ....[5]....
        /*0074*/ 	.word	0xffffffff


	//   ....[6]....
        /*0078*/ 	.word	0xffffffff


	//   ....[7]....
        /*007c*/ 	.word	0xffffffff


	//   ....[8]....
        /*0080*/ 	.word	0xffffffff


	//   ....[9]....
        /*0084*/ 	.word	0xffffffff


	//   ....[10]....
        /*0088*/ 	.word	0x0500000f


	//   ....[11]....
        /*008c*/ 	.word	0x0500000f


	//   ....[12]....
        /*0090*/ 	.word	0x0500000f


	//   ....[13]....
        /*0094*/ 	.word	0x0500000f


	//   ....[14]....
        /*0098*/ 	.word	0x0500000f


	//   ....[15]....
        /*009c*/ 	.word	0x0500000f


	//   ....[16]....
        /*00a0*/ 	.word	0x0500000f


	//   ....[17]....
        /*00a4*/ 	.word	0x0500000f


	//   ....[18]....
        /*00a8*/ 	.word	0x0500000f


	//   ....[19]....
        /*00ac*/ 	.word	0x0500000f


	//----- nvinfo : EIATTR_COOP_GROUP_INSTR_OFFSETS
	.align		4
.L_20152:
        /*00b0*/ 	.byte	0x04, 0x28
        /*00b2*/ 	.short	(.L_20154 - .L_20153)


	//   ....[0]....
.L_20153:
        /*00b4*/ 	.word	0x00000f80


	//   ....[1]....
        /*00b8*/ 	.word	0x00000fc0


	//   ....[2]....
        /*00bc*/ 	.word	0x00000fe0


	//   ....[3]....
        /*00c0*/ 	.word	0x00001000


	//   ....[4]....
        /*00c4*/ 	.word	0x00001020


	//   ....[5]....
        /*00c8*/ 	.word	0x00001680


	//   ....[6]....
        /*00cc*/ 	.word	0x000016a0


	//   ....[7]....
        /*00d0*/ 	.word	0x000016c0


	//   ....[8]....
        /*00d4*/ 	.word	0x000016e0


	//   ....[9]....
        /*00d8*/ 	.word	0x00001700


	//   ....[10]....
        /*00dc*/ 	.word	0x000027a0


	//   ....[11]....
        /*00e0*/ 	.word	0x00002820


	//   ....[12]....
        /*00e4*/ 	.word	0x00002880


	//   ....[13]....
        /*00e8*/ 	.word	0x000028e0


	//   ....[14]....
        /*00ec*/ 	.word	0x00002940


	//   ....[15]....
        /*00f0*/ 	.word	0x00003010


	//   ....[16]....
        /*00f4*/ 	.word	0x00003070


	//   ....[17]....
        /*00f8*/ 	.word	0x000030d0


	//   ....[18]....
        /*00fc*/ 	.word	0x00003130


	//   ....[19]....
        /*0100*/ 	.word	0x00003190


	//----- nvinfo : EIATTR_VRC_CTA_INIT_COUNT
	.align		4
.L_20154:
        /*0104*/ 	.byte	0x02, 0x4a
	.zero		1
	.zero		1


	//----- nvinfo : EIATTR_SYSCALL_OFFSETS
	.align		4
        /*0108*/ 	.byte	0x04, 0x46
        /*010a*/ 	.short	(.L_20156 - .L_20155)


	//   ....[0]....
.L_20155:
        /*010c*/ 	.word	0x00000190


	//----- nvinfo : EIATTR_EXIT_INSTR_OFFSETS
	.align		4
.L_20156:
        /*0110*/ 	.byte	0x04, 0x1c
        /*0112*/ 	.short	(.L_20158 - .L_20157)


	//   ....[0]....
.L_20157:
        /*0114*/ 	.word	0x00000240


	//   ....[1]....
        /*0118*/ 	.word	0x00002740


	//----- nvinfo : EIATTR_CRS_STACK_SIZE
	.align		4
.L_20158:
        /*011c*/ 	.byte	0x04, 0x1e
        /*011e*/ 	.short	(.L_20160 - .L_20159)
.L_20159:
        /*0120*/ 	.word	0x00000000


	//----- nvinfo : EIATTR_CBANK_PARAM_SIZE
	.align		4
.L_20160:
        /*0124*/ 	.byte	0x03, 0x19
        /*0126*/ 	.short	0x0040


	//----- nvinfo : EIATTR_PARAM_CBANK
	.align		4
        /*0128*/ 	.byte	0x04, 0x0a
        /*012a*/ 	.short	(.L_20162 - .L_20161)
	.align		4
.L_20161:
        /*012c*/ 	.word	index@(.nv.constant0._Z15SoftmaxWarpImplI24ElementwiseScaleMaskLoadIffbE11DirectStoreIffEfLi2ELi10ELi32ELi1ELb1EL9Algorithm0EEvT_T0_ll)
        /*0130*/ 	.short	0x0380
        /*0132*/ 	.short	0x0040


	//----- nvinfo : EIATTR_SW_WAR
	.align		4
.L_20162:
        /*0134*/ 	.byte	0x04, 0x36
        /*0136*/ 	.short	(.L_20164 - .L_20163)
.L_20163:
        /*0138*/ 	.word	0x00000008
.L_20164:


//--------------------- .nv.info._Z15SoftmaxWarpImplI24ElementwiseScaleMaskLoadIffbE11DirectStoreIffEfLi2ELi10ELi32ELi1ELb0EL9Algorithm0EEvT_T0_ll --------------------------
	.section	.nv.info._Z15SoftmaxWarpImplI24ElementwiseScaleMaskLoadIffbE11DirectStoreIffEfLi2ELi10ELi32ELi1ELb0EL9Algorithm0EEvT_T0_ll,"",@"SHT_CUDA_INFO"
	.sectionflags	@""
	.align	4


	//----- nvinfo : EIATTR_CUDA_API_VERSION
	.align		4
        /*0000*/ 	.byte	0x04, 0x37
        /*0002*/ 	.short	(.L_20166 - .L_20165)
.L_20165:
        /*0004*/ 	.word	0x00000082


	//----- nvinfo : EIATTR_KPARAM_INFO
	.align		4
.L_20166:
        /*0008*/ 	.byte	0x04, 0x17
        /*000a*/ 	.short	(.L_20168 - .L_20167)
.L_20167:
        /*000c*/ 	.word	0x00000000
        /*0010*/ 	.short	0x0003
        /*0012*/ 	.short	0x0038
        /*0014*/ 	.byte	0x00, 0xf0, 0x21, 0x00


	//----- nvinfo : EIATTR_KPARAM_INFO
	.align		4
.L_20168:
        /*0018*/ 	.byte	0x04, 0x17
        /*001a*/ 	.short	(.L_20170 - .L_20169)
.L_20169:
        /*001c*/ 	.word	0x00000000
        /*0020*/ 	.short	0x0002
        /*0022*/ 	.short	0x0030
        /*0024*/ 	.byte	0x00, 0xf0, 0x21, 0x00


	//----- nvinfo : EIATTR_KPARAM_INFO
	.align		4
.L_20170:
        /*0028*/ 	.byte	0x04, 0x17
        /*002a*/ 	.short	(.L_20172 - .L_20171)
.L_20171:
        /*002c*/ 	.word	0x00000000
        /*0030*/ 	.short	0x0001
        /*0032*/ 	.short	0x0020
        /*0034*/ 	.byte	0x00, 0xf0, 0x41, 0x00


	//----- nvinfo : EIATTR_KPARAM_INFO
	.align		4
.L_20172:
        /*0038*/ 	.byte	0x04, 0x17
        /*003a*/ 	.short	(.L_20174 - .L_20173)
.L_20173:
        /*003c*/ 	.word	0x00000000
        /*0040*/ 	.short	0x0000
        /*0042*/ 	.short	0x0000
        /*0044*/ 	.byte	0x00, 0xf0, 0x81, 0x00


	//----- nvinfo : EIATTR_SPARSE_MMA_MASK
	.align		4
.L_20174:
        /*0048*/ 	.byte	0x03, 0x50
        /*004a*/ 	.short	0x0000


	//----- nvinfo : EIATTR_MAXREG_COUNT
	.align		4
        /*004c*/ 	.byte	0x03, 0x1b
        /*004e*/ 	.short	0x00ff


	//----- nvinfo : EIATTR_EXTERNS
	.align		4
        /*0050*/ 	.byte	0x04, 0x0f
        /*0052*/ 	.short	(.L_20176 - .L_20175)


	//   ....[0]....
	.align		4
.L_20175:
        /*0054*/ 	.word	index@(__assertfail)


	//----- nvinfo : EIATTR_MERCURY_ISA_VERSION
	.align		4
.L_20176:
        /*0058*/ 	.byte	0x03, 0x5f
        /*005a*/ 	.short	0x0101


	//----- nvinfo : EIATTR_COOP_GROUP_MASK_REGIDS
	.align		4
        /*005c*/ 	.byte	0x04, 0x29
        /*005e*/ 	.short	(.L_20178 - .L_20177)


	//   ....[0]....
.L_20177:
        /*0060*/ 	.word	0xffffffff


	//   ....[1]....
        /*0064*/ 	.word	0xffffffff


	//   ....[2]....
        /*0068*/ 	.word	0xffffffff


	//   ....[3]....
        /*006c*/ 	.word	0xffffffff


	//   ....[4]....
        /*0070*/ 	.word	0xffffffff


	//   ....[5]....
        /*0074*/ 	.word	0xffffffff


	//   ....[6]....
        /*0078*/ 	.word	0xffffffff


	//   ....[7]....
        /*007c*/ 	.word	0xffffffff


	//   ....[8]....
        /*0080*/ 	.word	0xffffffff


	//   ....[9]....
        /*0084*/ 	.word	0xffffffff


	//   ....[10]....
        /*0088*/ 	.word	0x0500000f


	//   ....[11]....
        /*008c*/ 	.word	0x0500000f


	//   ....[12]....
        /*0090*/ 	.word	0x0500000f


	//   ....[13]....
        /*0094*/ 	.word	0x0500000f


	//   ....[14]....
        /*0098*/ 	.word	0x0500000f


	//   ....[15]....
        /*009c*/ 	.word	0x0500000f


	//   ....[16]....
        /*00a0*/ 	.word	0x0500000f


	//   ....[17]....
        /*00a4*/ 	.word	0x0500000f


	//   ....[18]....
        /*00a8*/ 	.word	0x0500000f


	//   ....[19]....
        /*00ac*/ 	.word	0x0500000f


	//----- nvinfo : EIATTR_COOP_GROUP_INSTR_OFFSETS
	.align		4
.L_20178:
        /*00b0*/ 	.byte	0x04, 0x28
        /*00b2*/ 	.short	(.L_20180 - .L_20179)


	//   ....[0]....
.L_20179:
        /*00b4*/ 	.word	0x00000b70


	//   ....[1]....
        /*00b8*/ 	.word	0x00000bb0


	//   ....[2]....
        /*00bc*/ 	.word	0x00000bd0


	//   ....[3]....
        /*00c0*/ 	.word	0x00000bf0


	//   ....[4]....
        /*00c4*/ 	.word	0x00000c10


	//   ....[5]....
        /*00c8*/ 	.word	0x00001270


	//   ....[6]....
        /*00cc*/ 	.word	0x00001290


	//   ....[7]....
        /*00d0*/ 	.word	0x000012b0


	//   ....[8]....
        /*00d4*/ 	.word	0x000012d0


	//   ....[9]....
        /*00d8*/ 	.word	0x000012f0


	//   ....[10]....
        /*00dc*/ 	.word	0x00002040


	//   ....[11]....
        /*00e0*/ 	.word	0x000020c0


	//   ....[12]....
        /*00e4*/ 	.word	0x00002120


	//   ....[13]....
        /*00e8*/ 	.word	0x00002180


	//   ....[14]....
        /*00ec*/ 	.word	0x000021e0


	//   ....[15]....
        /*00f0*/ 	.word	0x000028b0


	//   ....[16]....
        /*00f4*/ 	.word	0x00002910


	//   ....[17]....
        /*00f8*/ 	.word	0x00002970


	//   ....[18]....
        /*00fc*/ 	.word	0x000029d0


	//   ....[19]....
        /*0100*/ 	.word	0x00002a30


	//----- nvinfo : EIATTR_VRC_CTA_INIT_COUNT
	.align		4
.L_20180:
        /*0104*/ 	.byte	0x02, 0x4a
	.zero		1
	.zero		1


	//----- nvinfo : EIATTR_SYSCALL_OFFSETS
	.align		4
        /*0108*/ 	.byte	0x04, 0x46
        /*010a*/ 	.short	(.L_20182 - .L_20181)


	//   ....[0]....
.L_20181:
        /*010c*/ 	.word	0x00000170


	//----- nvinfo : EIATTR_EXIT_INSTR_OFFSETS
	.align		4
.L_20182:
        /*0110*/ 	.byte	0x04, 0x1c
        /*0112*/ 	.short	(.L_20184 - .L_20183)


	//   ....[0]....
.L_20183:
        /*0114*/ 	.word	0x00000220


	//   ....[1]....
        /*0118*/ 	.word	0x00001fe0


	//----- nvinfo : EIATTR_CRS_STACK_SIZE
	.align		4
.L_20184:
        /*011c*/ 	.byte	0x04, 0x1e
        /*011e*/ 	.short	(.L_20186 - .L_20185)
.L_20185:
        /*0120*/ 	.word	0x00000000


	//----- nvinfo : EIATTR_CBANK_PARAM_SIZE
	.align		4
.L_20186:
        /*0124*/ 	.byte	0x03, 0x19
        /*0126*/ 	.short	0x0040


	//----- nvinfo : EIATTR_PARAM_CBANK
	.align		4
        /*0128*/ 	.byte	0x04, 0x0a
        /*012a*/ 	.short	(.L_20188 - .L_20187)
	.align		4
.L_20187:
        /*012c*/ 	.word	index@(.nv.constant0._Z15SoftmaxWarpImplI24ElementwiseScaleMaskLoadIffbE11DirectStoreIffEfLi2ELi10ELi32ELi1ELb0EL9Algorithm0EEvT_T0_ll)
        /*0130*/ 	.short	0x0380
        /*0132*/ 	.short	0x0040


	//----- nvinfo : EIATTR_SW_WAR
	.align		4
.L_20188:
        /*0134*/ 	.byte	0x04, 0x36
        /*0136*/ 	.short	(.L_20190 - .L_20189)
.L_20189:
        /*0138*/ 	.word	0x00000008
.L_20190:


//--------------------- .nv.info._Z15SoftmaxWarpImplI24ElementwiseScaleMaskLoadIffbE11DirectStoreIffEfLi2ELi8ELi32ELi1ELb1EL9Algorithm0EEvT_T0_ll --------------------------
	.section	.nv.info._Z15SoftmaxWarpImplI24ElementwiseScaleMaskLoadIffbE11DirectStoreIffEfLi2ELi8ELi32ELi1ELb1EL9Algorithm0EEvT_T0_ll,"",@"SHT_CUDA_INFO"
	.sectionflags	@""
	.align	4


	//----- nvinfo : EIATTR_CUDA_API_VERSION
	.align		4
        /*0000*/ 	.byte	0x04, 0x37
        /*0002*/ 	.short	(.L_20192 - .L_20191)
.L_20191:
        /*0004*/ 	.word	0x00000082


	//----- nvinfo : EIATTR_KPARAM_INFO
	.align		4
.L_20192:
        /*0008*/ 	.byte	0x04, 0x17
        /*000a*/ 	.short	(.L_20194 - .L_20193)
.L_20193:
        /*000c*/ 	.word	0x00000000
        /*0010*/ 	.short	0x0003
        /*0012*/ 	.short	0x0038
        /*0014*/ 	.byte	0x00, 0xf0, 0x21, 0x00


	//----- nvinfo : EIATTR_KPARAM_INFO
	.align		4
.L_20194:
        /*0018*/ 	.byte	0x04, 0x17
        /*001a*/ 	.short	(.L_20196 - .L_20195)
.L_20195:
        /*001c*/ 	.word	0x00000000
        /*0020*/ 	.short	0x0002
        /*0022*/ 	.short	0x0030
        /*0024*/ 	.byte	0x00, 0xf0, 0x21, 0x00


	//----- nvinfo : EIATTR_KPARAM_INFO
	.align		4
.L_20196:
        /*0028*/ 	.byte	0x04, 0x17
        /*002a*/ 	.short	(.L_20198 - .L_20197)
.L_20197:
        /*002c*/ 	.word	0x00000000
        /*0030*/ 	.short	0x0001
        /*0032*/ 	.short	0x0020
        /*0034*/ 	.byte	0x00, 0xf0, 0x41, 0x00


	//----- nvinfo : EIATTR_KPARAM_INFO
	.align		4
.L_20198:
        /*0038*/ 	.byte	0x04, 0x17
        /*003a*/ 	.short	(.L_20200 - .L_20199)
.L_20199:
        /*003c*/ 	.word	0x00000000
        /*0040*/ 	.short	0x0000
        /*0042*/ 	.short	0x0000
        /*0044*/ 	.byte	0x00, 0xf0, 0x81, 0x00


	//----- nvinfo : EIATTR_SPARSE_MMA_MASK
	.align		4
.L_20200:
        /*0048*/ 	.byte	0x03, 0x50
        /*004a*/ 	.short	0x0000


	//----- nvinfo : EIATTR_MAXREG_COUNT
	.align		4
        /*004c*/ 	.byte	0x03, 0x1b
        /*004e*/ 	.short	0x00ff


	//----- nvinfo : EIATTR_EXTERNS
	.align		4
        /*0050*/ 	.byte	0x04, 0x0f
        /*0052*/ 	.short	(.L_20202 - .L_20201)


	//   ....[0]....
	.align		4
.L_20201:
        /*0054*/ 	.word	index@(__assertfail)


	//----- nvinfo : EIATTR_MERCURY_ISA_VERSION
	.align		4
.L_20202:
        /*0058*/ 	.byte	0x03, 0x5f
        /*005a*/ 	.short	0x0101


	//----- nvinfo : EIATTR_COOP_GROUP_MASK_REGIDS
	.align		4
        /*005c*/ 	.byte	0x04, 0x29
        /*005e*/ 	.short	(.L_20204 - .L_20203)


	//   ....[0]....
.L_20203:
        /*0060*/ 	.word	0xffffffff


	//   ....[1]....
        /*0064*/ 	.word	0xffffffff


	//   ....[2]....
        /*0068*/ 	.word	0xffffffff


	//   ....[3]....
        /*006c*/ 	.word	0xffffffff


	//   ....[4]....
        /*0070*/ 	.word	0xffffffff


	//   ....[5]....
        /*0074*/ 	.word	0xffffffff


	//   ....[6]....
        /*0078*/ 	.word	0xffffffff


	//   ....[7]....
        /*007c*/ 	.word	0xffffffff


	//   ....[8]....
        /*0080*/ 	.word	0xffffffff


	//   ....[9]....
        /*0084*/ 	.word	0xffffffff


	//   ....[10]....
        /*0088*/ 	.word	0x0500000f


	//   ....[11]....
        /*008c*/ 	.word	0x0500000f


	//   ....[12]....
        /*0090*/ 	.word	0x0500000f


	//   ....[13]....
        /*0094*/ 	.word	0x0500000f


	//   ....[14]....
        /*0098*/ 	.word	0x0500000f


	//   ....[15]....
        /*009c*/ 	.word	0x0500000f


	//   ....[16]....
        /*00a0*/ 	.word	0x0500000f


	//   ....[17]....
        /*00a4*/ 	.word	0x0500000f


	//   ....[18]....
        /*00a8*/ 	.word	0x0500000f


	//   ....[19]....
        /*00ac*/ 	.word	0x0500000f


	//----- nvinfo : EIATTR_COOP_GROUP_INSTR_OFFSETS
	.align		4
.L_20204:
        /*00b0*/ 	.byte	0x04, 0x28
        /*00b2*/ 	.short	(.L_20206 - .L_20205)


	//   ....[0]....
.L_20205:
        /*00b4*/ 	.word	0x00000cf0


	//   ....[1]....
        /*00b8*/ 	.word	0x00000d30


	//   ....[2]....
        /*00bc*/ 	.word	0x00000d50


	//   ....[3]....
        /*00c0*/ 	.word	0x00000d70


	//   ....[4]....
        /*00c4*/ 	.word	0x00000d90


	//   ....[5]....
        /*00c8*/ 	.word	0x000012b0


	//   ....[6]....
        /*00cc*/ 	.word	0x000012d0


	//   ....[7]....
        /*00d0*/ 	.word	0x000012f0


	//   ....[8]....
        /*00d4*/ 	.word	0x00001310


	//   ....[9]....
        /*00d8*/ 	.word	0x00001330


	//   ....[10]....
        /*00dc*/ 	.word	0x00002010


	//   ....[11]....
        /*00e0*/ 	.word	0x00002090


	//   ....[12]....
        /*00e4*/ 	.word	0x000020f0


	//   ....[13]....
        /*00e8*/ 	.word	0x00002150


	//   ....[14]....
        /*00ec*/ 	.word	0x000021b0


	//   ....[15]....
        /*00f0*/ 	.word	0x00002740


	//   ....[16]....
        /*00f4*/ 	.word	0x000027a0


	//   ....[17]....
        /*00f8*/ 	.word	0x00002800


	//   ....[18]....
        /*00fc*/ 	.word	0x00002860


	//   ....[19]....
        /*0100*/ 	.word	0x000028c0


	//----- nvinfo : EIATTR_VRC_CTA_INIT_COUNT
	.align		4
.L_20206:
        /*0104*/ 	.byte	0x02, 0x4a
	.zero		1
	.zero		1


	//----- nvinfo : EIATTR_SYSCALL_OFFSETS
	.align		4
        /*0108*/ 	.byte	0x04, 0x46
        /*010a*/ 	.short	(.L_20208 - .L_20207)


	//   ....[0]....
.L_20207:
        /*010c*/ 	.word	0x00000190


	//----- nvinfo : EIATTR_EXIT_INSTR_OFFSETS
	.align		4
.L_20208:
        /*0110*/ 	.byte	0x04, 0x1c
        /*0112*/ 	.short	(.L_20210 - .L_20209)


	//   ....[0]....
.L_20209:
        /*0114*/ 	.word	0x00000240


	//   ....[1]....
        /*0118*/ 	.word	0x00001fb0


	//----- nvinfo : EIATTR_CRS_STACK_SIZE
	.align		4
.L_20210:
        /*011c*/ 	.byte	0x04, 0x1e
        /*011e*/ 	.short	(.L_20212 - .L_20211)
.L_20211:
        /*0120*/ 	.word	0x00000000


	//----- nvinfo : EIATTR_CBANK_PARAM_SIZE
	.align		4
.L_20212:
        /*0124*/ 	.byte	0x03, 0x19
        /*0126*/ 	.short	0x0040


	//----- nvinfo : EIATTR_PARAM_CBANK
	.align		4
        /*0128*/ 	.byte	0x04, 0x0a
        /*012a*/ 	.short	(.L_20214 - .L_20213)
	.align		4
.L_20213:
        /*012c*/ 	.word	index@(.nv.constant0._Z15SoftmaxWarpImplI24ElementwiseScaleMaskLoadIffbE11DirectStoreIffEfLi2ELi8ELi32ELi1ELb1EL9Algorithm0EEvT_T0_ll)
        /*0130*/ 	.short	0x0380
        /*0132*/ 	.short	0x0040


	//----- nvinfo : EIATTR_SW_WAR
	.align		4
.L_20214:
        /*0134*/ 	.byte	0x04, 0x36
        /*0136*/ 	.short	(.L_20216 - .L_20215)
.L_20215:
        /*0138*/ 	.word	0x00000008
.L_20216:


//--------------------- .nv.info._Z15SoftmaxWarpImplI24ElementwiseScaleMaskLoadIffbE11DirectStoreIffEfLi2ELi8ELi32ELi1ELb0EL9Algorithm0EEvT_T0_ll --------------------------
	.section	.nv.info._Z15SoftmaxWarpImplI24ElementwiseScaleMaskLoadIffbE11DirectStoreIffEfLi2ELi8ELi32ELi1ELb0EL9Algorithm0EEvT_T0_ll,"",@"SHT_CUDA_INFO"
	.sectionflags	@""
	.align	4


	//----- nvinfo : EIATTR_CUDA_API_VERSION
	.align		4
        /*0000*/ 	.byte	0x04, 0x37
        /*0002*/ 	.short	(.L_20218 - .L_20217)
.L_20217:
        /*0004*/ 	.word	0x00000082


	//----- nvinfo : EIATTR_KPARAM_INFO
	.align		4
.L_20218:
        /*0008*/ 	.byte	0x04, 0x17
        /*000a*/ 	.short	(.L_20220 - .L_20219)
.L_20219:
        /*000c*/ 	.word	0x00000000
        /*0010*/ 	.short	0x0003
        /*0012*/ 	.short	0x0038
        /*0014*/ 	.byte	0x00, 0xf0, 0x21, 0x00


	//----- nvinfo : EIATTR_KPARAM_INFO
	.align		4
.L_20220:
        /*0018*/ 	.byte	0x04, 0x17
        /*001a*/ 	.short	(.L_20222 - .L_20221)
.L_20221:
        /*001c*/ 	.word	0x00000000
        /*0020*/ 	.short	0x0002
        /*0022*/ 	.short	0x0030
        /*0024*/ 	.byte	0x00, 0xf0, 0x21, 0x00


	//----- nvinfo : EIATTR_KPARAM_INFO
	.align		4
.L_20222:
        /*0028*/ 	.byte	0x04, 0x17
        /*002a*/ 	.short	(.L_20224 - .L_20223)
.L_20223:
        /*002c*/ 	.word	0x00000000
        /*0030*/ 	.short	0x0001
        /*0032*/ 	.short	0x0020
        /*0034*/ 	.byte	0x00, 0xf0, 0x41, 0x00


	//----- nvinfo : EIATTR_KPARAM_INFO
	.align		4
.L_20224:
        /*0038*/ 	.byte	0x04, 0x17
        /*003a*/ 	.short	(.L_20226 - .L_20225)
.L_20225:
        /*003c*/ 	.word	0x00000000
        /*0040*/ 	.short	0x0000
        /*0042*/ 	.short	0x0000
        /*0044*/ 	.byte	0x00, 0xf0, 0x81, 0x00


	//----- nvinfo : EIATTR_SPARSE_MMA_MASK
	.align		4
.L_20226:
        /*0048*/ 	.byte	0x03, 0x50
        /*004a*/ 	.short	0x0000


	//----- nvinfo : EIATTR_MAXREG_COUNT
	.align		4
        /*004c*/ 	.byte	0x03, 0x1b
        /*004e*/ 	.short	0x00ff


	//----- nvinfo : EIATTR_EXTERNS
	.align		4
        /*0050*/ 	.byte	0x04, 0x0f
        /*0052*/ 	.short	(.L_20228 - .L_20227)


	//   ....[0]....
	.align		4
.L_20227:
        /*0054*/ 	.word	index@(__assertfail)


	//----- nvinfo : EIATTR_MERCURY_ISA_VERSION
	.align		4
.L_20228:
        /*0058*/ 	.byte	0x03, 0x5f
        /*005a*/ 	.short	0x0101


	//----- nvinfo : EIATTR_COOP_GROUP_MASK_REGIDS
	.align		4
        /*005c*/ 	.byte	0x04, 0x29
        /*005e*/ 	.short	(.L_20230 - .L_20229)


	//   ....[0]....
.L_20229:
        /*0060*/ 	.word	0xffffffff


	//   ....[1]....
        /*0064*/ 	.word	0xffffffff


	//   ....[2]....
        /*0068*/ 	.word	0xffffffff


	//   ....[3]....
        /*006c*/ 	.word	0xffffffff


	//   ....[4]....
        /*0070*/ 	.word	0xffffffff


	//   ....[5]....
        /*0074*/ 	.word	0xffffffff


	//   ....[6]....
        /*0078*/ 	.word	0xffffffff


	//   ....[7]....
        /*007c*/ 	.word	0xffffffff


	//   ....[8]....
        /*0080*/ 	.word	0xffffffff


	//   ....[9]....
        /*0084*/ 	.word	0xffffffff


	//   ....[10]....
        /*0088*/ 	.word	0x0500000f


	//   ....[11]....
        /*008c*/ 	.word	0x0500000f


	//   ....[12]....
        /*0090*/ 	.word	0x0500000f


	//   ....[13]....
        /*0094*/ 	.word	0x0500000f


	//   ....[14]....
        /*0098*/ 	.word	0x0500000f


	//   ....[15]....
        /*009c*/ 	.word	0x0500000f


	//   ....[16]....
        /*00a0*/ 	.word	0x0500000f


	//   ....[17]....
        /*00a4*/ 	.word	0x0500000f


	//   ....[18]....
        /*00a8*/ 	.word	0x0500000f


	//   ....[19]....
        /*00ac*/ 	.word	0x0500000f


	//----- nvinfo : EIATTR_COOP_GROUP_INSTR_OFFSETS
	.align		4
.L_20230:
        /*00b0*/ 	.byte	0x04, 0x28
        /*00b2*/ 	.short	(.L_20232 - .L_20231)


	//   ....[0]....
.L_20231:
        /*00b4*/ 	.word	0x000009f0


	//   ....[1]....
        /*00b8*/ 	.word	0x00000a20


	//   ....[2]....
        /*00bc*/ 	.word	0x00000a40


	//   ....[3]....
        /*00c0*/ 	.word	0x00000a60


	//   ....[4]....
        /*00c4*/ 	.word	0x00000a80


	//   ....[5]....
        /*00c8*/ 	.word	0x00000fb0


	//   ....[6]....
        /*00cc*/ 	.word	0x00000fd0


	//   ....[7]....
        /*00d0*/ 	.word	0x00000ff0


	//   ....[8]....
        /*00d4*/ 	.word	0x00001010


	//   ....[9]....
        /*00d8*/ 	.word	0x00001030


	//   ....[10]....
        /*00dc*/ 	.word	0x00001b10


	//   ....[11]....
        /*00e0*/ 	.word	0x00001b90


	//   ....[12]....
        /*00e4*/ 	.word	0x00001bf0


	//   ....[13]....
        /*00e8*/ 	.word	0x00001c50


	//   ....[14]....
        /*00ec*/ 	.word	0x00001cb0


	//   ....[15]....
        /*00f0*/ 	.word	0x00002240


	//   ....[16]....
        /*00f4*/ 	.word	0x000022a0


	//   ....[17]....
        /*00f8*/ 	.word	0x00002300


	//   ....[18]....
        /*00fc*/ 	.word	0x00002360


	//   ....[19]....
        /*0100*/ 	.word	0x000023c0


	//----- nvinfo : EIATTR_VRC_CTA_INIT_COUNT
	.align		4
.L_20232:
        /*0104*/ 	.byte	0x02, 0x4a
	.zero		1
	.zero		1


	//----- nvinfo : EIATTR_SYSCALL_OFFSETS
	.align		4
        /*0108*/ 	.byte	0x04, 0x46
        /*010a*/ 	.short	(.L_20234 - .L_20233)


	//   ....[0]....
.L_20233:
        /*010c*/ 	.word	0x00000170


	//----- nvinfo : EIATTR_EXIT_INSTR_OFFSETS
	.align		4
.L_20234:
        /*0110*/ 	.byte	0x04, 0x1c
        /*0112*/ 	.short	(.L_20236 - .L_20235)


	//   ....[0]....
.L_20235:
        /*0114*/ 	.word	0x00000220


	//   ....[1]....
        /*0118*/ 	.word	0x00001ab0


	//----- nvinfo : EIATTR_CRS_STACK_SIZE
	.align		4
.L_20236:
        /*011c*/ 	.byte	0x04, 0x1e
        /*011e*/ 	.short	(.L_20238 - .L_20237)
.L_20237:
        /*0120*/ 	.word	0x00000000


	//----- nvinfo : EIATTR_CBANK_PARAM_SIZE
	.align		4
.L_20238:
        /*0124*/ 	.byte	0x03, 0x19
        /*0126*/ 	.short	0x0040


	//----- nvinfo : EIATTR_PARAM_CBANK
	.align		4
        /*0128*/ 	.byte	0x04, 0x0a
        /*012a*/ 	.short	(.L_20240 - .L_20239)
	.align		4
.L_20239:
        /*012c*/ 	.word	index@(.nv.constant0._Z15SoftmaxWarpImplI24ElementwiseScaleMaskLoadIffbE11DirectStoreIffEfLi2ELi8ELi32ELi1ELb0EL9Algorithm0EEvT_T0_ll)
        /*0130*/ 	.short	0x0380
        /*0132*/ 	.short	0x0040


	//----- nvinfo : EIATTR_SW_WAR
	.align		4
.L_20240:
        /*0134*/ 	.byte	0x04, 0x36
        /*0136*/ 	.short	(.L_20242 - .L_20241)
.L_20241:
        /*0138*/ 	.word	0x00000008
.L_20242:


//--------------------- .nv.info._Z15SoftmaxWarpImplI24ElementwiseScaleMaskLoadIffbE11DirectStoreIffEfLi2ELi6ELi32ELi1ELb1EL9Algorithm0EEvT_T0_ll --------------------------
	.section	.nv.info._Z15SoftmaxWarpImplI24ElementwiseScaleMaskLoadIffbE11DirectStoreIffEfLi2ELi6ELi32ELi1ELb1EL9Algorithm0EEvT_T0_ll,"",@"SHT_CUDA_INFO"
	.sectionflags	@""
	.align	4


	//----- nvinfo : EIATTR_CUDA_API_VERSION
	.align		4
        /*0000*/ 	.byte	0x04, 0x37
        /*0002*/ 	.short	(.L_20244 - .L_20243)
.L_20243:
        /*0004*/ 	.word	0x00000082


	//----- nvinfo : EIATTR_KPARAM_INFO
	.align		4
.L_20244:
        /*0008*/ 	.byte	0x04, 0x17
        /*000a*/ 	.short	(.L_20246 - .L_20245)
.L_20245:
        /*000c*/ 	.word	0x00000000
        /*0010*/ 	.short	0x0003
        /*0012*/ 	.short	0x0038
        /*0014*/ 	.byte	0x00, 0xf0, 0x21, 0x00


	//----- nvinfo : EIATTR_KPARAM_INFO
	.align		4
.L_20246:
        /*0018*/ 	.byte	0x04, 0x17
        /*001a*/ 	.short	(.L_20248 - .L_20247)
.L_20247:
        /*001c*/ 	.word	0x00000000
        /*0020*/ 	.short	0x0002
        /*0022*/ 	.short	0x0030
        /*0024*/ 	.byte	0x00, 0xf0, 0x21, 0x00


	//----- nvinfo : EIATTR_KPARAM_INFO
	.align		4
.L_20248:
        /*0028*/ 	.byte	0x04, 0x17
        /*002a*/ 	.short	(.L_20250 - .L_20249)
.L_20249:
        /*002c*/ 	.word	0x00000000
        /*0030*/ 	.short	0x0001
        /*0032*/ 	.short	0x0020
        /*0034*/ 	.byte	0x00, 0xf0, 0x41, 0x00


	//----- nvinfo : EIATTR_KPARAM_INFO
	.align		4
.L_20250:
        /*0038*/ 	.byte	0x04, 0x17
        /*003a*/ 	.short	(.L_20252 - .L_20251)
.L_20251:
        /*003c*/ 	.word	0x00000000
        /*0040*/ 	.short	0x0000
        /*0042*/ 	.short	0x0000
        /*0044*/ 	.byte	0x00, 0xf0, 0x81, 0x00


	//----- nvinfo : EIATTR_SPARSE_MMA_MASK
	.align		4
.L_20252:
        /*0048*/ 	.byte	0x03, 0x50
        /*004a*/ 	.short	0x0000


	//----- nvinfo : EIATTR_MAXREG_COUNT
	.align		4
        /*004c*/ 	.byte	0x03, 0x1b
        /*004e*/ 	.short	0x00ff


	//----- nvinfo : EIATTR_EXTERNS
	.align		4
        /*0050*/ 	.byte	0x04, 0x0f
        /*0052*/ 	.short	(.L_20254 - .L_20253)


	//   ....[0]....
	.align		4
.L_20253:
        /*0054*/ 	.word	index@(__assertfail)


	//----- nvinfo : EIATTR_MERCURY_ISA_VERSION
	.align		4
.L_20254:
        /*0058*/ 	.byte	0x03, 0x5f
        /*005a*/ 	.short	0x0101


	//----- nvinfo : EIATTR_COOP_GROUP_MASK_REGIDS
	.align		4
        /*005c*/ 	.byte	0x04, 0x29
        /*005e*/ 	.short	(.L_20256 - .L_20255)


	//   ....[0]....
.L_20255:
        /*0060*/ 	.word	0xffffffff


	//   ....[1]....
        /*0064*/ 	.word	0xffffffff


	//   ....[2]....
        /*0068*/ 	.word	0xffffffff


	//   ....[3]....
        /*006c*/ 	.word	0xffffffff


	//   ....[4]....
        /*0070*/ 	.word	0xffffffff


	//   ....[5]....
        /*0074*/ 	.word	0xffffffff


	//   ....[6]....
        /*0078*/ 	.word	0xffffffff


	//   ....[7]....
        /*007c*/ 	.word	0xffffffff


	//   ....[8]....
        /*0080*/ 	.word	0xffffffff


	//   ....[9]....
        /*0084*/ 	.word	0xffffffff


	//   ....[10]....
        /*0088*/ 	.word	0x0500000f


	//   ....[11]....
        /*008c*/ 	.word	0x0500000f


	//   ....[12]....
        /*0090*/ 	.word	0x0500000f


	//   ....[13]....
        /*0094*/ 	.word	0x0500000f


	//   ....[14]....
        /*0098*/ 	.word	0x0500000f


	//   ....[15]....
        /*009c*/ 	.word	0x0500000f


	//   ....[16]....
        /*00a0*/ 	.word	0x0500000f


	//   ....[17]....
        /*00a4*/ 	.word	0x0500000f


	//   ....[18]....
        /*00a8*/ 	.word	0x0500000f


	//   ....[19]....
        /*00ac*/ 	.word	0x0500000f


	//----- nvinfo : EIATTR_COOP_GROUP_INSTR_OFFSETS
	.align		4
.L_20256:
        /*00b0*/ 	.byte	0x04, 0x28
        /*00b2*/ 	.short	(.L_20258 - .L_20257)


	//   ....[0]....
.L_20257:
        /*00b4*/ 	.word	0x00000a60


	//   ....[1]....
        /*00b8*/ 	.word	0x00000a90


	//   ....[2]....
        /*00bc*/ 	.word	0x00000ab0


	//   ....[3]....
        /*00c0*/ 	.word	0x00000ad0


	//   ....[4]....
        /*00c4*/ 	.word	0x00000af0


	//   ....[5]....
        /*00c8*/ 	.word	0x00000ee0


	//   ....[6]....
        /*00cc*/ 	.word	0x00000f00


	//   ....[7]....
        /*00d0*/ 	.word	0x00000f20


	//   ....[8]....
        /*00d4*/ 	.word	0x00000f40


	//   ....[9]....
        /*00d8*/ 	.word	0x00000f60


	//   ....[10]....
        /*00dc*/ 	.word	0x00001930


	//   ....[11]....
        /*00e0*/ 	.word	0x000019c0


	//   ....[12]....
        /*00e4*/ 	.word	0x00001a20


	//   ....[13]....
        /*00e8*/ 	.word	0x00001a80


	//   ....[14]....
        /*00ec*/ 	.word	0x00001ae0


	//   ....[15]....
        /*00f0*/ 	.word	0x00001f10


	//   ....[16]....
        /*00f4*/ 	.word	0x00001f70


	//   ....[17]....
        /*00f8*/ 	.word	0x00001fd0


	//   ....[18]....
        /*00fc*/ 	.word	0x00002030


	//   ....[19]....
        /*0100*/ 	.word	0x00002090


	//----- nvinfo : EIATTR_VRC_CTA_INIT_COUNT
	.align		4
.L_20258:
        /*0104*/ 	.byte	0x02, 0x4a
	.zero		1
	.zero		1


	//----- nvinfo : EIATTR_SYSCALL_OFFSETS
	.align		4
        /*0108*/ 	.byte	0x04, 0x46
        /*010a*/ 	.short	(.L_20260 - .L_20259)


	//   ....[0]....
.L_20259:
        /*010c*/ 	.word	0x00000190


	//----- nvinfo : EIATTR_EXIT_INSTR_OFFSETS
	.align		4
.L_20260:
        /*0110*/ 	.byte	0x04, 0x1c
        /*0112*/ 	.short	(.L_20262 - .L_20261)


	//   ....[0]....
.L_20261:
        /*0114*/ 	.word	0x00000240


	//   ....[1]....
        /*0118*/ 	.word	0x000018d0


	//----- nvinfo : EIATTR_CRS_STACK_SIZE
	.align		4
.L_20262:
        /*011c*/ 	.byte	0x04, 0x1e
        /*011e*/ 	.short	(.L_20264 - .L_20263)
.L_20263:
        /*0120*/ 	.word	0x00000000


	//----- nvinfo : EIATTR_CBANK_PARAM_SIZE
	.align		4
.L_20264:
        /*0124*/ 	.byte	0x03, 0x19
        /*0126*/ 	.short	0x0040


	//----- nvinfo : EIATTR_PARAM_CBANK
	.align		4
        /*0128*/ 	.byte	0x04, 0x0a
        /*012a*/ 	.short	(.L_20266 - .L_20265)
	.align		4
.L_20265:
        /*012c*/ 	.word	index@(.nv.constant0._Z15SoftmaxWarpImplI24ElementwiseScaleMaskLoadIffbE11DirectStoreIffEfLi2ELi6ELi32ELi1ELb1EL9Algorithm0EEvT_T0_ll)
        /*0130*/ 	.short	0x0380
        /*0132*/ 	.short	0x0040


	//----- nvinfo : EIATTR_SW_WAR
	.align		4
.L_20266:
        /*0134*/ 	.byte	0x04, 0x36
        /*0136*/ 	.short	(.L_20268 - .L_20267)
.L_20267:
        /*0138*/ 	.word	0x00000008
.L_20268:


//--------------------- .nv.info._Z15SoftmaxWarpImplI24ElementwiseScaleMaskLoadIffbE11DirectStoreIffEfLi2ELi6ELi32ELi1ELb0EL9Algorithm0EEvT_T0_ll --------------------------
	.section	.nv.info._Z15SoftmaxWarpImplI24ElementwiseScaleMaskLoadIffbE11DirectStoreIffEfLi2ELi6ELi32ELi1ELb0EL9Algorithm0EEvT_T0_ll,"",@"SHT_CUDA_INFO"
	.sectionflags	@""
	.align	4


	//----- nvinfo : EIATTR_CUDA_API_VERSION
	.align		4
        /*0000*/ 	.byte	0x04, 0x37
        /*0002*/ 	.short	(.L_20270 - .L_20269)
.L_20269:
        /*0004*/ 	.word	0x00000082


	//----- nvinfo : EIATTR_KPARAM_INFO
	.align		4
.L_20270:
        /*0008*/ 	.byte	0x04, 0x17
        /*000a*/ 	.short	(.L_20272 - .L_20271)
.L_20271:
        /*000c*/ 	.word	0x00000000
        /*0010*/ 	.short	0x0003
        /*0012*/ 	.short	0x0038
        /*0014*/ 	.byte	0x00, 0xf0, 0x21, 0x00


	//----- nvinfo : EIATTR_KPARAM_INFO
	.align		4
.L_20272:
        /*0018*/ 	.byte	0x04, 0x17
        /*001a*/ 	.short	(.L_20274 - .L_20273)
.L_20273:
        /*001c*/ 	.word	0x00000000
        /*0020*/ 	.short	0x0002
        /*0022*/ 	.short	0x0030
        /*0024*/ 	.byte	0x00, 0xf0, 0x21, 0x00


	//----- nvinfo : EIATTR_KPARAM_INFO
	.align		4
.L_20274:
        /*0028*/ 	.byte	0x04, 0x17
        /*002a*/ 	.short	(.L_20276 - .L_20275)
.L_20275:
        /*002c*/ 	.word	0x00000000
        /*0030*/ 	.short	0x0001
        /*0032*/ 	.short	0x0020
        /*0034*/ 	.byte	0x00, 0xf0, 0x41, 0x00


	//----- nvinfo : EIATTR_KPARAM_INFO
	.align		4
.L_20276:
        /*0038*/ 	.byte	0x04, 0x17
        /*003a*/ 	.short	(.L_20278 - .L_20277)
.L_20277:
        /*003c*/ 	.word	0x00000000
        /*0040*/ 	.short	0x0000
        /*0042*/ 	.short	0x0000
        /*0044*/ 	.byte	0x00, 0xf0, 0x81, 0x00


	//----- nvinfo : EIATTR_SPARSE_MMA_MASK
	.align		4
.L_20278:
        /*0048*/ 	.byte	0x03, 0x50
        /*004a*/ 	.short	0x0000


	//----- nvinfo : EIATTR_MAXREG_COUNT
	.align		4
        /*004c*/ 	.byte	0x03, 0x1b
        /*004e*/ 	.short	0x00ff


	//----- nvinfo : EIATTR_EXTERNS
	.align		4
        /*0050*/ 	.byte	0x04, 0x0f
        /*0052*/ 	.short	(.L_20280 - .L_20279)


	//   ....[0]....
	.align		4
.L_20279:
        /*0054*/ 	.word	index@(__assertfail)


	//----- nvinfo : EIATTR_MERCURY_ISA_VERSION
	.align		4
.L_20280:
        /*0058*/ 	.byte	0x03, 0x5f
        /*005a*/ 	.short	0x0101


	//----- nvinfo : EIATTR_COOP_GROUP_MASK_REGIDS
	.align		4
        /*005c*/ 	.byte	0x04, 0x29
        /*005e*/ 	.short	(.L_20282 - .L_20281)


	//   ....[0]....
.L_20281:
        /*0060*/ 	.word	0xffffffff


	//   ....[1]....
        /*0064*/ 	.word	0xffffffff


	//   ....[2]....
        /*0068*/ 	.word	0xffffffff


	//   ....[3]....
        /*006c*/ 	.word	0xffffffff


	//   ....[4]....
        /*0070*/ 	.word	0xffffffff


	//   ....[5]....
        /*0074*/ 	.word	0xffffffff


	//   ....[6]....
        /*0078*/ 	.word	0xffffffff


	//   ....[7]....
        /*007c*/ 	.word	0xffffffff


	//   ....[8]....
        /*0080*/ 	.word	0xffffffff


	//   ....[9]....
        /*0084*/ 	.word	0xffffffff


	//   ....[10]....
        /*0088*/ 	.word	0x0500000f


	//   ....[11]....
        /*008c*/ 	.word	0x0500000f


	//   ....[12]....
        /*0090*/ 	.word	0x0500000f


	//   ....[13]....
        /*0094*/ 	.word	0x0500000f


	//   ....[14]....
        /*0098*/ 	.word	0x0500000f


	//   ....[15]....
        /*009c*/ 	.word	0x0500000f


	//   ....[16]....
        /*00a0*/ 	.word	0x0500000f


	//   ....[17]....
        /*00a4*/ 	.word	0x0500000f


	//   ....[18]....
        /*00a8*/ 	.word	0x0500000f


	//   ....[19]....
        /*00ac*/ 	.word	0x0500000f


	//----- nvinfo : EIATTR_COOP_GROUP_INSTR_OFFSETS
	.align		4
.L_20282:
        /*00b0*/ 	.byte	0x04, 0x28
        /*00b2*/ 	.short	(.L_20284 - .L_20283)


	//   ....[0]....
.L_20283:
        /*00b4*/ 	.word	0x00000830


	//   ....[1]....
        /*00b8*/ 	.word	0x00000870


	//   ....[2]....
        /*00bc*/ 	.word	0x00000890


	//   ....[3]....
        /*00c0*/ 	.word	0x000008b0


	//   ....[4]....
        /*00c4*/ 	.word	0x000008d0


	//   ....[5]....
        /*00c8*/ 	.word	0x00000cb0


	//   ....[6]....
        /*00cc*/ 	.word	0x00000cd0


	//   ....[7]....
        /*00d0*/ 	.word	0x00000cf0


	//   ....[8]....
        /*00d4*/ 	.word	0x00000d10


	//   ....[9]....
        /*00d8*/ 	.word	0x00000d30


	//   ....[10]....
        /*00dc*/ 	.word	0x000015a0


	//   ....[11]....
        /*00e0*/ 	.word	0x00001630


	//   ....[12]....
        /*00e4*/ 	.word	0x00001690


	//   ....[13]....
        /*00e8*/ 	.word	0x000016f0


	//   ....[14]....
        /*00ec*/ 	.word	0x00001760


	//   ....[15]....
        /*00f0*/ 	.word	0x00001b90


	//   ....[16]....
        /*00f4*/ 	.word	0x00001bf0


	//   ....[17]....
        /*00f8*/ 	.word	0x00001c50


	//   ....[18]....
        /*00fc*/ 	.word	0x00001cb0


	//   ....[19]....
        /*0100*/ 	.word	0x00001d10


	//----- nvinfo : EIATTR_VRC_CTA_INIT_COUNT
	.align		4
.L_20284:
        /*0104*/ 	.byte	0x02, 0x4a
	.zero		1
	.zero		1


	//----- nvinfo : EIATTR_SYSCALL_OFFSETS
	.align		4
        /*0108*/ 	.byte	0x04, 0x46
        /*010a*/ 	.short	(.L_20286 - .L_20285)


	//   ....[0]....
.L_20285:
        /*010c*/ 	.word	0x00000170


	//----- nvinfo : EIATTR_EXIT_INSTR_OFFSETS
	.align		4
.L_20286:
        /*0110*/ 	.byte	0x04, 0x1c
        /*0112*/ 	.short	(.L_20288 - .L_20287)


	//   ....[0]....
.L_20287:
        /*0114*/ 	.word	0x00000220


	//   ....[1]....
        /*0118*/ 	.word	0x00001540


	//----- nvinfo : EIATTR_CRS_STACK_SIZE
	.align		4
.L_20288:
        /*011c*/ 	.byte	0x04, 0x1e
        /*011e*/ 	.short	(.L_20290 - .L_20289)
.L_20289:
        /*0120*/ 	.word	0x00000000


	//----- nvinfo : EIATTR_CBANK_PARAM_SIZE
	.align		4
.L_20290:
        /*0124*/ 	.byte	0x03, 0x19
        /*0126*/ 	.short	0x0040


	//----- nvinfo : EIATTR_PARAM_CBANK
	.align		4
        /*0128*/ 	.byte	0x04, 0x0a
        /*012a*/ 	.short	(.L_20292 - .L_20291)
	.align		4
.L_20291:
        /*012c*/ 	.word	index@(.nv.constant0._Z15SoftmaxWarpImplI24ElementwiseScaleMaskLoadIffbE11DirectStoreIffEfLi2ELi6ELi32ELi1ELb0EL9Algorithm0EEvT_T0_ll)
        /*0130*/ 	.short	0x0380
        /*0132*/ 	.short	0x0040


	//----- nvinfo : EIATTR_SW_WAR
	.align		4
.L_20292:
        /*0134*/ 	.byte	0x04, 0x36
        /*0136*/ 	.short	(.L_20294 - .L_20293)
.L_20293:
        /*0138*/ 	.word	0x00000008
.L_20294:


//--------------------- .nv.info._Z15SoftmaxWarpImplI24ElementwiseScaleMaskLoadIffbE11DirectStoreIffEfLi2ELi4ELi32ELi1ELb1EL9Algorithm0EEvT_T0_ll --------------------------
	.section	.nv.info._Z15SoftmaxWarpImplI24ElementwiseScaleMaskLoadIffbE11DirectStoreIffEfLi2ELi4ELi32ELi1ELb1EL9Algorithm0EEvT_T0_ll,"",@"SHT_CUDA_INFO"
	.sectionflags	@""
	.align	4


	//----- nvinfo : EIATTR_CUDA_API_VERSION
	.align		4
        /*0000*/ 	.byte	0x04, 0x37
        /*0002*/ 	.short	(.L_20296 - .L_20295)
.L_20295:
        /*0004*/ 	.word	0x00000082


	//----- nvinfo : EIATTR_KPARAM_INFO
	.align		4
.L_20296:
        /*0008*/ 	.byte	0x04, 0x17
        /*000a*/ 	.short	(.L_20298 - .L_20297)
.L_20297:
        /*000c*/ 	.word	0x00000000
        /*0010*/ 	.short	0x0003
        /*0012*/ 	.short	0x0038
        /*0014*/ 	.byte	0x00, 0xf0, 0x21, 0x00


	//----- nvinfo : EIATTR_KPARAM_INFO
	.align		4
.L_20298:
        /*0018*/ 	.byte	0x04, 0x17
        /*001a*/ 	.short	(.L_20300 - .L_20299)
.L_20299:
        /*001c*/ 	.word	0x00000000
        /*0020*/ 	.short	0x0002
        /*0022*/ 	.short	0x0030
        /*0024*/ 	.byte	0x00, 0xf0, 0x21, 0x00


	//----- nvinfo : EIATTR_KPARAM_INFO
	.align		4
.L_20300:
        /*0028*/ 	.byte	0x04, 0x17
        /*002a*/ 	.short	(.L_20302 - .L_20301)
.L_20301:
        /*002c*/ 	.word	0x00000000
        /*0030*/ 	.short	0x0001
        /*0032*/ 	.short	0x0020
        /*0034*/ 	.byte	0x00, 0xf0, 0x41, 0x00


	//----- nvinfo : EIATTR_KPARAM_INFO
	.align		4
.L_20302:
        /*0038*/ 	.byte	0x04, 0x17
        /*003a*/ 	.short	(.L_20304 - .L_20303)
.L_20303:
        /*003c*/ 	.word	0x00000000
        /*0040*/ 	.short	0x0000
        /*0042*/ 	.short	0x0000
        /*0044*/ 	.byte	0x00, 0xf0, 0x81, 0x00


	//----- nvinfo : EIATTR_SPARSE_MMA_MASK
	.align		4
.L_20304:
        /*0048*/ 	.byte	0x03, 0x50
        /*004a*/ 	.short	0x0000


	//----- nvinfo : EIATTR_MAXREG_COUNT
	.align		4
        /*004c*/ 	.byte	0x03, 0x1b
        /*004e*/ 	.short	0x00ff


	//----- nvinfo : EIATTR_EXTERNS
	.align		4
        /*0050*/ 	.byte	0x04, 0x0f
        /*0052*/ 	.short	(.L_20306 - .L_20305)


	//   ....[0]....
	.align		4
.L_20305:
        /*0054*/ 	.word	index@(__assertfail)


	//----- nvinfo : EIATTR_MERCURY_ISA_VERSION
	.align		4
.L_20306:
        /*0058*/ 	.byte	0x03, 0x5f
        /*005a*/ 	.short	0x0101


	//----- nvinfo : EIATTR_COOP_GROUP_MASK_REGIDS
	.align		4
        /*005c*/ 	.byte	0x04, 0x29
        /*005e*/ 	.short	(.L_20308 - .L_20307)


	//   ....[0]....
.L_20307:
        /*0060*/ 	.word	0xffffffff


	//   ....[1]....
        /*0064*/ 	.word	0xffffffff


	//   ....[2]....
        /*0068*/ 	.word	0xffffffff


	//   ....[3]....
        /*006c*/ 	.word	0xffffffff


	//   ....[4]....
        /*0070*/ 	.word	0xffffffff


	//   ....[5]....
        /*0074*/ 	.word	0xffffffff


	//   ....[6]....
        /*0078*/ 	.word	0xffffffff


	//   ....[7]....
        /*007c*/ 	.word	0xffffffff


	//   ....[8]....
        /*0080*/ 	.word	0xffffffff


	//   ....[9]....
        /*0084*/ 	.word	0xffffffff


	//   ....[10]....
        /*0088*/ 	.word	0x0500000f


	//   ....[11]....
        /*008c*/ 	.word	0x0500000f


	//   ....[12]....
        /*0090*/ 	.word	0x0500000f


	//   ....[13]....
        /*0094*/ 	.word	0x0500000f


	//   ....[14]....
        /*0098*/ 	.word	0x0500000f


	//   ....[15]....
        /*009c*/ 	.word	0x0500000f


	//   ....[16]....
        /*00a0*/ 	.word	0x0500000f


	//   ....[17]....
        /*00a4*/ 	.word	0x0500000f


	//   ....[18]....
        /*00a8*/ 	.word	0x0500000f


	//   ....[19]....
        /*00ac*/ 	.word	0x0500000f


	//----- nvinfo : EIATTR_COOP_GROUP_INSTR_OFFSETS
	.align		4
.L_20308:
        /*00b0*/ 	.byte	0x04, 0x28
        /*00b2*/ 	.short	(.L_20310 - .L_20309)


	//   ....[0]....
.L_20309:
        /*00b4*/ 	.word	0x000007e0


	//   ....[1]....
        /*00b8*/ 	.word	0x00000820


	//   ....[2]....
        /*00bc*/ 	.word	0x00000840


	//   ....[3]....
        /*00c0*/ 	.word	0x00000860


	//   ....[4]....
        /*00c4*/ 	.word	0x00000880


	//   ....[5]....
        /*00c8*/ 	.word	0x00000b20


	//   ....[6]....
        /*00cc*/ 	.word	0x00000b40


	//   ....[7]....
        /*00d0*/ 	.word	0x00000b60


	//   ....[8]....
        /*00d4*/ 	.word	0x00000b80


	//   ....[9]....
        /*00d8*/ 	.word	0x00000ba0


	//   ....[10]....
        /*00dc*/ 	.word	0x00001260


	//   ....[11]....
        /*00e0*/ 	.word	0x000012f0


	//   ....[12]....
        /*00e4*/ 	.word	0x00001350


	//   ....[13]....
        /*00e8*/ 	.word	0x000013b0


	//   ....[14]....
        /*00ec*/ 	.word	0x00001420


	//   ....[15]....
        /*00f0*/ 	.word	0x00001710


	//   ....[16]....
        /*00f4*/ 	.word	0x00001770


	//   ....[17]....
        /*00f8*/ 	.word	0x000017d0


	//   ....[18]....
        /*00fc*/ 	.word	0x00001830


	//   ....[19]....
        /*0100*/ 	.word	0x00001890


	//----- nvinfo : EIATTR_VRC_CTA_INIT_COUNT
	.align		4
.L_20310:
        /*0104*/ 	.byte	0x02, 0x4a
	.zero		1
	.zero		1


	//----- nvinfo : EIATTR_SYSCALL_OFFSETS
	.align		4
        /*0108*/ 	.byte	0x04, 0x46
        /*010a*/ 	.short	(.L_20312 - .L_20311)


	//   ....[0]....
.L_20311:
        /*010c*/ 	.word	0x000001a0


	//----- nvinfo : EIATTR_EXIT_INSTR_OFFSETS
	.align		4
.L_20312:
        /*0110*/ 	.byte	0x04, 0x1c
        /*0112*/ 	.short	(.L_20314 - .L_20313)


	//   ....[0]....
.L_20313:
        /*0114*/ 	.word	0x00000250


	//   ....[1]....
        /*0118*/ 	.word	0x00001200


	//----- nvinfo : EIATTR_CRS_STACK_SIZE
	.align		4
.L_20314:
        /*011c*/ 	.byte	0x04, 0x1e
        /*011e*/ 	.short	(.L_20316 - .L_20315)
.L_20315:
        /*0120*/ 	.word	0x00000000


	//----- nvinfo : EIATTR_CBANK_PARAM_SIZE
	.align		4
.L_20316:
        /*0124*/ 	.byte	0x03, 0x19
        /*0126*/ 	.short	0x0040


	//----- nvinfo : EIATTR_PARAM_CBANK
	.align		4
        /*0128*/ 	.byte	0x04, 0x0a
        /*012a*/ 	.short	(.L_20318 - .L_20317)
	.align		4
.L_20317:
        /*012c*/ 	.word	index@(.nv.constant0._Z15SoftmaxWarpImplI24ElementwiseScaleMaskLoadIffbE11DirectStoreIffEfLi2ELi4ELi32ELi1ELb1EL9Algorithm0EEvT_T0_ll)
        /*0130*/ 	.short	0x0380
        /*0132*/ 	.short	0x0040


	//----- nvinfo : EIATTR_SW_WAR
	.align		4
.L_20318:
        /*0134*/ 	.byte	0x04, 0x36
        /*0136*/ 	.short	(.L_20320 - .L_20319)
.L_20319:
        /*0138*/ 	.word	0x00000008
.L_20320:


//--------------------- .nv.info._Z15SoftmaxWarpImplI24ElementwiseScaleMaskLoadIffbE11DirectStoreIffEfLi2ELi4ELi32ELi1ELb0EL9Algorithm0EEvT_T0_ll --------------------------
	.section	.nv.info._Z15SoftmaxWarpImplI24ElementwiseScaleMaskLoadIffbE11DirectStoreIffEfLi2ELi4ELi32ELi1ELb0EL9Algorithm0EEvT_T0_ll,"",@"SHT_CUDA_INFO"
	.sectionflags	@""
	.align	4


	//----- nvinfo : EIATTR_CUDA_API_VERSION
	.align		4
        /*0000*/ 	.byte	0x04, 0x37
        /*0002*/ 	.short	(.L_20322 - .L_20321)
.L_20321:
        /*0004*/ 	.word	0x00000082


	//----- nvinfo : EIATTR_KPARAM_INFO
	.align		4
.L_20322:
        /*0008*/ 	.byte	0x04, 0x17
        /*000a*/ 	.short	(.L_20324 - .L_20323)
.L_20323:
        /*000c*/ 	.word	0x00000000
        /*0010*/ 	.short	0x0003
        /*0012*/ 	.short	0x0038
        /*0014*/ 	.byte	0x00, 0xf0, 0x21, 0x00


	//----- nvinfo : EIATTR_KPARAM_INFO
	.align		4
.L_20324:
        /*0018*/ 	.byte	0x04, 0x17
        /*001a*/ 	.short	(.L_20326 - .L_20325)
.L_20325:
        /*001c*/ 	.word	0x00000000
        /*0020*/ 	.short	0x0002
        /*0022*/ 	.short	0x0030
        /*0024*/ 	.byte	0x00, 0xf0, 0x21, 0x00


	//----- nvinfo : EIATTR_KPARAM_INFO
	.align		4
.L_20326:
        /*0028*/ 	.byte	0x04, 0x17
        /*002a*/ 	.short	(.L_20328 - .L_20327)
.L_20327:
        /*002c*/ 	.word	0x00000000
        /*0030*/ 	.short	0x0001
        /*0032*/ 	.short	0x0020
        /*0034*/ 	.byte	0x00, 0xf0, 0x41, 0x00


	//----- nvinfo : EIATTR_KPARAM_INFO
	.align		4
.L_20328:
        /*0038*/ 	.byte	0x04, 0x17
        /*003a*/ 	.short	(.L_20330 - .L_20329)
.L_20329:
        /*003c*/ 	.word	0x00000000
        /*0040*/ 	.short	0x0000
        /*0042*/ 	.short	0x0000
        /*0044*/ 	.byte	0x00, 0xf0, 0x81, 0x00


	//----- nvinfo : EIATTR_SPARSE_MMA_MASK
	.align		4
.L_20330:
        /*0048*/ 	.byte	0x03, 0x50
        /*004a*/ 	.short	0x0000


	//----- nvinfo : EIATTR_MAXREG_COUNT
	.align		4
        /*004c*/ 	.byte	0x03, 0x1b
        /*004e*/ 	.short	0x00ff


	//----- nvinfo : EIATTR_EXTERNS
	.align		4
        /*0050*/ 	.byte	0x04, 0x0f
        /*0052*/ 	.short	(.L_20332 - .L_20331)


	//   ....[0]....
	.align		4
.L_20331:
        /*0054*/ 	.word	index@(__assertfail)


	//----- nvinfo : EIATTR_MERCURY_ISA_VERSION
	.align		4
.L_20332:
        /*0058*/ 	.byte	0x03, 0x5f
        /*005a*/ 	.short	0x0101


	//----- nvinfo : EIATTR_COOP_GROUP_MASK_REGIDS
	.align		4
        /*005c*/ 	.byte	0x04, 0x29
        /*005e*/ 	.short	(.L_20334 - .L_20333)


	//   ....[0]....
.L_20333:
        /*0060*/ 	.word	0xffffffff


	//   ....[1]....
        /*0064*/ 	.word	0xffffffff


	//   ....[2]....
        /*0068*/ 	.word	0xffffffff


	//   ....[3]....
        /*006c*/ 	.word	0xffffffff


	//   ....[4]....
        /*0070*/ 	.word	0xffffffff


	//   ....[5]....
        /*0074*/ 	.word	0xffffffff


	//   ....[6]....
        /*0078*/ 	.word	0xffffffff


	//   ....[7]....
        /*007c*/ 	.word	0xffffffff


	//   ....[8]....
        /*0080*/ 	.word	0xffffffff


	//   ....[9]....
        /*0084*/ 	.word	0xffffffff


	//   ....[10]....
        /*0088*/ 	.word	0x0500000f


	//   ....[11]....
        /*008c*/ 	.word	0x0500000f


	//   ....[12]....
        /*0090*/ 	.word	0x0500000f


	//   ....[13]....
        /*0094*/ 	.word	0x0500000f


	//   ....[14]....
        /*0098*/ 	.word	0x0500000f


	//   ....[15]....
        /*009c*/ 	.word	0x0500000f


	//   ....[16]....
        /*00a0*/ 	.word	0x0500000f


	//   ....[17]....
        /*00a4*/ 	.word	0x0500000f


	//   ....[18]....
        /*00a8*/ 	.word	0x0500000f


	//   ....[19]....
        /*00ac*/ 	.word	0x0500000f


	//----- nvinfo : EIATTR_COOP_GROUP_INSTR_OFFSETS
	.align		4
.L_20334:
        /*00b0*/ 	.byte	0x04, 0x28
        /*00b2*/ 	.short	(.L_20336 - .L_20335)


	//   ....[0]....
.L_20335:
        /*00b4*/ 	.word	0x00000680


	//   ....[1]....
        /*00b8*/ 	.word	0x000006c0


	//   ....[2]....
        /*00bc*/ 	.word	0x000006e0


	//   ....[3]....
        /*00c0*/ 	.word	0x00000700


	//   ....[4]....
        /*00c4*/ 	.word	0x00000720


	//   ....[5]....
        /*00c8*/ 	.word	0x000009c0


	//   ....[6]....
        /*00cc*/ 	.word	0x000009e0


	//   ....[7]....
        /*00d0*/ 	.word	0x00000a00


	//   ....[8]....
        /*00d4*/ 	.word	0x00000a20


	//   ....[9]....
        /*00d8*/ 	.word	0x00000a40


	//   ....[10]....
        /*00dc*/ 	.word	0x00001040


	//   ....[11]....
        /*00e0*/ 	.word	0x000010c0


	//   ....[12]....
        /*00e4*/ 	.word	0x00001120


	//   ....[13]....
        /*00e8*/ 	.word	0x00001180


	//   ....[14]....
        /*00ec*/ 	.word	0x000011f0


	//   ....[15]....
        /*00f0*/ 	.word	0x000014e0


	//   ....[16]....
        /*00f4*/ 	.word	0x00001540


	//   ....[17]....
        /*00f8*/ 	.word	0x000015a0


	//   ....[18]....
        /*00fc*/ 	.word	0x00001600


	//   ....[19]....
        /*0100*/ 	.word	0x00001660


	//----- nvinfo : EIATTR_VRC_CTA_INIT_COUNT
	.align		4
.L_20336:
        /*0104*/ 	.byte	0x02, 0x4a
	.zero		1
	.zero		1


	//----- nvinfo : EIATTR_SYSCALL_OFFSETS
	.align		4
        /*0108*/ 	.byte	0x04, 0x46
        /*010a*/ 	.short	(.L_20338 - .L_20337)


	//   ....[0]....
.L_20337:
        /*010c*/ 	.word	0x00000170


	//----- nvinfo : EIATTR_EXIT_INSTR_OFFSETS
	.align		4
.L_20338:
        /*0110*/ 	.byte	0x04, 0x1c
        /*0112*/ 	.short	(.L_20340 - .L_20339)


	//   ....[0]....
.L_20339:
        /*0114*/ 	.word	0x00000220


	//   ....[1]....
        /*0118*/ 	.word	0x00000fe0


	//----- nvinfo : EIATTR_CRS_STACK_SIZE
	.align		4
.L_20340:
        /*011c*/ 	.byte	0x04, 0x1e
        /*011e*/ 	.short	(.L_20342 - .L_20341)
.L_20341:
        /*0120*/ 	.word	0x00000000


	//----- nvinfo : EIATTR_CBANK_PARAM_SIZE
	.align		4
.L_20342:
        /*0124*/ 	.byte	0x03, 0x19
        /*0126*/ 	.short	0x0040


	//----- nvinfo : EIATTR_PARAM_CBANK
	.align		4
        /*0128*/ 	.byte	0x04, 0x0a
        /*012a*/ 	.short	(.L_20344 - .L_20343)
	.align		4
.L_20343:
        /*012c*/ 	.word	index@(.nv.constant0._Z15SoftmaxWarpImplI24ElementwiseScaleMaskLoadIffbE11DirectStoreIffEfLi2ELi4ELi32ELi1ELb0EL9Algorithm0EEvT_T0_ll)
        /*0130*/ 	.short	0x0380
        /*0132*/ 	.short	0x0040


	//----- nvinfo : EIATTR_SW_WAR
	.align		4
.L_20344:
        /*0134*/ 	.byte	0x04, 0x36
        /*0136*/ 	.short	(.L_20346 - .L_20345)
.L_20345:
        /*0138*/ 	.word	0x00000008
.L_20346:


//--------------------- .nv.info._Z15SoftmaxWarpImplI24ElementwiseScaleMaskLoadIffbE11DirectStoreIffEfLi2ELi2ELi32ELi1ELb1EL9Algorithm0EEvT_T0_ll --------------------------
	.section	.nv.info._Z15SoftmaxWarpImplI24ElementwiseScaleMaskLoadIffbE11DirectStoreIffEfLi2ELi2ELi32ELi1ELb1EL9Algorithm0EEvT_T0_ll,"",@"SHT_CUDA_INFO"
	.sectionflags	@""
	.align	4


	//----- nvinfo : EIATTR_CUDA_API_VERSION
	.align		4
        /*0000*/ 	.byte	0x04, 0x37
        /*0002*/ 	.short	(.L_20348 - .L_20347)
.L_20347:
        /*0004*/ 	.word	0x00000082


	//----- nvinfo : EIATTR_KPARAM_INFO
	.align		4
.L_20348:
        /*0008*/ 	.byte	0x04, 0x17
        /*000a*/ 	.short	(.L_20350 - .L_20349)
.L_20349:
        /*000c*/ 	.word	0x00000000
        /*0010*/ 	.short	0x0003
        /*0012*/ 	.short	0x0038
        /*0014*/ 	.byte	0x00, 0xf0, 0x21, 0x00


	//----- nvinfo : EIATTR_KPARAM_INFO
	.align		4
.L_20350:
        /*0018*/ 	.byte	0x04, 0x17
        /*001a*/ 	.short	(.L_20352 - .L_20351)
.L_20351:
        /*001c*/ 	.word	0x00000000
        /*0020*/ 	.short	0x0002
        /*0022*/ 	.short	0x0030
        /*0024*/ 	.byte	0x00, 0xf0, 0x21, 0x00


	//----- nvinfo : EIATTR_KPARAM_INFO
	.align		4
.L_20352:
        /*0028*/ 	.byte	0x04, 0x17
        /*002a*/ 	.short	(.L_20354 - .L_20353)
.L_20353:
        /*002c*/ 	.word	0x00000000
        /*0030*/ 	.short	0x0001
        /*0032*/ 	.short	0x0020
        /*0034*/ 	.byte	0x00, 0xf0, 0x41, 0x00


	//----- nvinfo : EIATTR_KPARAM_INFO
	.align		4
.L_20354:
        /*0038*/ 	.byte	0x04, 0x17
        /*003a*/ 	.short	(.L_20356 - .L_20355)
.L_20355:
        /*003c*/ 	.word	0x00000000
        /*0040*/ 	.short	0x0000
        /*0042*/ 	.short	0x0000
        /*0044*/ 	.byte	0x00, 0xf0, 0x81, 0x00


	//----- nvinfo : EIATTR_SPARSE_MMA_MASK
	.align		4
.L_20356:
        /*0048*/ 	.byte	0x03, 0x50
        /*004a*/ 	.short	0x0000


	//----- nvinfo : EIATTR_MAXREG_COUNT
	.align		4
        /*004c*/ 	.byte	0x03, 0x1b
        /*004e*/ 	.short	0x00ff


	//----- nvinfo : EIATTR_EXTERNS
	.align		4
        /*0050*/ 	.byte	0x04, 0x0f
        /*0052*/ 	.short	(.L_20358 - .L_20357)


	//   ....[0]....
	.align		4
.L_20357:
        /*0054*/ 	.word	index@(__assertfail)


	//----- nvinfo : EIATTR_MERCURY_ISA_VERSION
	.align		4
.L_20358:
        /*0058*/ 	.byte	0x03, 0x5f
        /*005a*/ 	.short	0x0101


	//----- nvinfo : EIATTR_COOP_GROUP_MASK_REGIDS
	.align		4
        /*005c*/ 	.byte	0x04, 0x29
        /*005e*/ 	.short	(.L_20360 - .L_20359)


	//   ....[0]....
.L_20359:
        /*0060*/ 	.word	0xffffffff


	//   ....[1]....
        /*0064*/ 	.word	0xffffffff


	//   ....[2]....
        /*0068*/ 	.word	0xffffffff


	//   ....[3]....
        /*006c*/ 	.word	0xffffffff


	//   ....[4]....
        /*0070*/ 	.word	0xffffffff


	//   ....[5]....
        /*0074*/ 	.word	0xffffffff


	//   ....[6]....
        /*0078*/ 	.word	0xffffffff


	//   ....[7]....
        /*007c*/ 	.word	0xffffffff


	//   ....[8]....
        /*0080*/ 	.word	0xffffffff


	//   ....[9]....
        /*0084*/ 	.word	0xffffffff


	//   ....[10]....
        /*0088*/ 	.word	0x0500000f


	//   ....[11]....
        /*008c*/ 	.word	0x0500000f


	//   ....[12]....
        /*0090*/ 	.word	0x0500000f


	//   ....[13]....
        /*0094*/ 	.word	0x0500000f


	//   ....[14]....
        /*0098*/ 	.word	0x0500000f


	//   ....[15]....
        /*009c*/ 	.word	0x0500000f


	//   ....[16]....
        /*00a0*/ 	.word	0x0500000f


	//   ....[17]....
        /*00a4*/ 	.word	0x0500000f


	//   ....[18]....
        /*00a8*/ 	.word	0x0500000f


	//   ....[19]....
        /*00ac*/ 	.word	0x0500000f


	//----- nvinfo : EIATTR_COOP_GROUP_INSTR_OFFSETS
	.align		4
.L_20360:
        /*00b0*/ 	.byte	0x04, 0x28
        /*00b2*/ 	.short	(.L_20362 - .L_20361)


	//   ....[0]....
.L_20361:
        /*00b4*/ 	.word	0x00000550


	//   ....[1]....
        /*00b8*/ 	.word	0x00000590


	//   ....[2]....
        /*00bc*/ 	.word	0x000005b0


	//   ....[3]....
        /*00c0*/ 	.word	0x000005d0


	//   ....[4]....
        /*00c4*/ 	.word	0x000005f0


	//   ....[5]....
        /*00c8*/ 	.word	0x00000750


	//   ....[6]....
        /*00cc*/ 	.word	0x00000770


	//   ....[7]....
        /*00d0*/ 	.word	0x00000790


	//   ....[8]....
        /*00d4*/ 	.word	0x000007b0


	//   ....[9]....
        /*00d8*/ 	.word	0x000007d0


	//   ....[10]....
        /*00dc*/ 	.word	0x00000b90


	//   ....[11]....
        /*00e0*/ 	.word	0x00000c30


	//   ....[12]....
        /*00e4*/ 	.word	0x00000c90


	//   ....[13]....
        /*00e8*/ 	.word	0x00000cf0


	//   ....[14]....
        /*00ec*/ 	.word	0x00000d50


	//   ....[15]....
        /*00f0*/ 	.word	0x00000ef0


	//   ....[16]....
        /*00f4*/ 	.word	0x00000f50


	//   ....[17]....
        /*00f8*/ 	.word	0x00000fb0


	//   ....[18]....
        /*00fc*/ 	.word	0x00001010


	//   ....[19]....
        /*0100*/ 	.word	0x00001070


	//----- nvinfo : EIATTR_VRC_CTA_INIT_COUNT
	.align		4
.L_20362:
        /*0104*/ 	.byte	0x02, 0x4a
	.zero		1
	.zero		1


	//----- nvinfo : EIATTR_SYSCALL_OFFSETS
	.align		4
        /*0108*/ 	.byte	0x04, 0x46
        /*010a*/ 	.short	(.L_20364 - .L_20363)


	//   ....[0]....
.L_20363:
        /*010c*/ 	.word	0x000001a0


	//----- nvinfo : EIATTR_EXIT_INSTR_OFFSETS
	.align		4
.L_20364:
        /*0110*/ 	.byte	0x04, 0x1c
        /*0112*/ 	.short	(.L_20366 - .L_20365)


	//   ....[0]....
.L_20365:
        /*0114*/ 	.word	0x00000250


	//   ....[1]....
        /*0118*/ 	.word	0x00000b30


	//----- nvinfo : EIATTR_CRS_STACK_SIZE
	.align		4
.L_20366:
        /*011c*/ 	.byte	0x04, 0x1e
        /*011e*/ 	.short	(.L_20368 - .L_20367)
.L_20367:
        /*0120*/ 	.word	0x00000000


	//----- nvinfo : EIATTR_CBANK_PARAM_SIZE
	.align		4
.L_20368:
        /*0124*/ 	.byte	0x03, 0x19
        /*0126*/ 	.short	0x0040


	//----- nvinfo : EIATTR_PARAM_CBANK
	.align		4
        /*0128*/ 	.byte	0x04, 0x0a
        /*012a*/ 	.short	(.L_20370 - .L_20369)
	.align		4
.L_20369:
        /*012c*/ 	.word	index@(.nv.constant0._Z15SoftmaxWarpImplI24ElementwiseScaleMaskLoadIffbE11DirectStoreIffEfLi2ELi2ELi32ELi1ELb1EL9Algorithm0EEvT_T0_ll)
        /*0130*/ 	.short	0x0380
        /*0132*/ 	.short	0x0040


	//----- nvinfo : EIATTR_SW_WAR
	.align		4
.L_20370:
        /*0134*/ 	.byte	0x04, 0x36
        /*0136*/ 	.short	(.L_20372 - .L_20371)
.L_20371:
        /*0138*/ 	.word	0x00000008
.L_20372:


//--------------------- .nv.info._Z15SoftmaxWarpImplI24ElementwiseScaleMaskLoadIffbE11DirectStoreIffEfLi2ELi2ELi32ELi1ELb0EL9Algorithm0EEvT_T0_ll --------------------------
	.section	.nv.info._Z15SoftmaxWarpImplI24ElementwiseScaleMaskLoadIffbE11DirectStoreIffEfLi2ELi2ELi32ELi1ELb0EL9Algorithm0EEvT_T0_ll,"",@"SHT_CUDA_INFO"
	.sectionflags	@""
	.align	4


	//----- nvinfo : EIATTR_CUDA_API_VERSION
	.align		4
        /*0000*/ 	.byte	0x04, 0x37
        /*0002*/ 	.short	(.L_20374 - .L_20373)
.L_20373:
        /*0004*/ 	.word	0x00000082


	//----- nvinfo : EIATTR_KPARAM_INFO
	.align		4
.L_20374:
        /*0008*/ 	.byte	0x04, 0x17
        /*000a*/ 	.short	(.L_20376 - .L_20375)
.L_20375:
        /*000c*/ 	.word	0x00000000
        /*0010*/ 	.short	0x0003
        /*0012*/ 	.short	0x0038
        /*0014*/ 	.byte	0x00, 0xf0, 0x21, 0x00


	//----- nvinfo : EIATTR_KPARAM_INFO
	.align		4
.L_20376:
        /*0018*/ 	.byte	0x04, 0x17
        /*001a*/ 	.short	(.L_20378 - .L_20377)
.L_20377:
        /*001c*/ 	.word	0x00000000
        /*0020*/ 	.short	0x0002
        /*0022*/ 	.short	0x0030
        /*0024*/ 	.byte	0x00, 0xf0, 0x21, 0x00


	//----- nvinfo : EIATTR_KPARAM_INFO
	.align		4
.L_20378:
        /*0028*/ 	.byte	0x04, 0x17
        /*002a*/ 	.short	(.L_20380 - .L_20379)
.L_20379:
        /*002c*/ 	.word	0x00000000
        /*0030*/ 	.short	0x0001
        /*0032*/ 	.short	0x0020
        /*0034*/ 	.byte	0x00, 0xf0, 0x41, 0x00


	//----- nvinfo : EIATTR_KPARAM_INFO
	.align		4
.L_20380:
        /*0038*/ 	.byte	0x04, 0x17
        /*003a*/ 	.short	(.L_20382 - .L_20381)
.L_20381:
        /*003c*/ 	.word	0x00000000
        /*0040*/ 	.short	0x0000
        /*0042*/ 	.short	0x0000
        /*0044*/ 	.byte	0x00, 0xf0, 0x81, 0x00


	//----- nvinfo : EIATTR_SPARSE_MMA_MASK
	.align		4
.L_20382:
        /*0048*/ 	.byte	0x03, 0x50
        /*004a*/ 	.short	0x0000


	//----- nvinfo : EIATTR_MAXREG_COUNT
	.align		4
        /*004c*/ 	.byte	0x03, 0x1b
        /*004e*/ 	.short	0x00ff


	//----- nvinfo : EIATTR_EXTERNS
	.align		4
        /*0050*/ 	.byte	0x04, 0x0f
        /*0052*/ 	.short	(.L_20384 - .L_20383)


	//   ....[0]....
	.align		4
.L_20383:
        /*0054*/ 	.word	index@(__assertfail)


	//----- nvinfo : EIATTR_MERCURY_ISA_VERSION
	.align		4
.L_20384:
        /*0058*/ 	.byte	0x03, 0x5f
        /*005a*/ 	.short	0x0101


	//----- nvinfo : EIATTR_COOP_GROUP_MASK_REGIDS
	.align		4
        /*005c*/ 	.byte	0x04, 0x29
        /*005e*/ 	.short	(.L_20386 - .L_20385)


	//   ....[0]....
.L_20385:
        /*0060*/ 	.word	0xffffffff


	//   ....[1]....
        /*0064*/ 	.word	0xffffffff


	//   ....[2]....
        /*0068*/ 	.word	0xffffffff


	//   ....[3]....
        /*006c*/ 	.word	0xffffffff


	//   ....[4]....
        /*0070*/ 	.word	0xffffffff


	//   ....[5]....
        /*0074*/ 	.word	0xffffffff


	//   ....[6]....
        /*0078*/ 	.word	0xffffffff


	//   ....[7]....
        /*007c*/ 	.word	0xffffffff


	//   ....[8]....
        /*0080*/ 	.word	0xffffffff


	//   ....[9]....
        /*0084*/ 	.word	0xffffffff


	//   ....[10]....
        /*0088*/ 	.word	0x0500000f


	//   ....[11]....
        /*008c*/ 	.word	0x0500000f


	//   ....[12]....
        /*0090*/ 	.word	0x0500000f


	//   ....[13]....
        /*0094*/ 	.word	0x0500000f


	//   ....[14]....
        /*0098*/ 	.word	0x0500000f


	//   ....[15]....
        /*009c*/ 	.word	0x0500000f


	//   ....[16]....
        /*00a0*/ 	.word	0x0500000f


	//   ....[17]....
        /*00a4*/ 	.word	0x0500000f


	//   ....[18]....
        /*00a8*/ 	.word	0x0500000f


	//   ....[19]....
        /*00ac*/ 	.word	0x0500000f


	//----- nvinfo : EIATTR_COOP_GROUP_INSTR_OFFSETS
	.align		4
.L_20386:
        /*00b0*/ 	.byte	0x04, 0x28
        /*00b2*/ 	.short	(.L_20388 - .L_20387)


	//   ....[0]....
.L_20387:
        /*00b4*/ 	.word	0x000004c0


	//   ....[1]....
        /*00b8*/ 	.word	0x000004f0


	//   ....[2]....
        /*00bc*/ 	.word	0x00000510


	//   ....[3]....
        /*00c0*/ 	.word	0x00000530


	//   ....[4]....
        /*00c4*/ 	.word	0x00000550


	//   ....[5]....
        /*00c8*/ 	.word	0x000006c0


	//   ....[6]....
        /*00cc*/ 	.word	0x000006e0


	//   ....[7]....
        /*00d0*/ 	.word	0x00000700


	//   ....[8]....
        /*00d4*/ 	.word	0x00000720


	//   ....[9]....
        /*00d8*/ 	.word	0x00000740


	//   ....[10]....
        /*00dc*/ 	.word	0x00000ad0


	//   ....[11]....
        /*00e0*/ 	.word	0x00000b70


	//   ....[12]....
        /*00e4*/ 	.word	0x00000bd0


	//   ....[13]....
        /*00e8*/ 	.word	0x00000c30


	//   ....[14]....
        /*00ec*/ 	.word	0x00000c90


	//   ....[15]....
        /*00f0*/ 	.word	0x00000e30


	//   ....[16]....
        /*00f4*/ 	.word	0x00000e90


	//   ....[17]....
        /*00f8*/ 	.word	0x00000ef0


	//   ....[18]....
        /*00fc*/ 	.word	0x00000f50


	//   ....[19]....
        /*0100*/ 	.word	0x00000fb0


	//----- nvinfo : EIATTR_VRC_CTA_INIT_COUNT
	.align		4
.L_20388:
        /*0104*/ 	.byte	0x02, 0x4a
	.zero		1
	.zero		1


	//----- nvinfo : EIATTR_SYSCALL_OFFSETS
	.align		4
        /*0108*/ 	.byte	0x04, 0x46
        /*010a*/ 	.short	(.L_20390 - .L_20389)


	//   ....[0]....
.L_20389:
        /*010c*/ 	.word	0x00000190


	//----- nvinfo : EIATTR_EXIT_INSTR_OFFSETS
	.align		4
.L_20390:
        /*0110*/ 	.byte	0x04, 0x1c
        /*0112*/ 	.short	(.L_20392 - .L_20391)


	//   ....[0]....
.L_20391:
        /*0114*/ 	.word	0x00000240


	//   ....[1]....
        /*0118*/ 	.word	0x00000a70


	//----- nvinfo : EIATTR_CRS_STACK_SIZE
	.align		4
.L_20392:
        /*011c*/ 	.byte	0x04, 0x1e
        /*011e*/ 	.short	(.L_20394 - .L_20393)
.L_20393:
        /*0120*/ 	.word	0x00000000


	//----- nvinfo : EIATTR_CBANK_PARAM_SIZE
	.align		4
.L_20394:
        /*0124*/ 	.byte	0x03, 0x19
        /*0126*/ 	.short	0x0040


	//----- nvinfo : EIATTR_PARAM_CBANK
	.align		4
        /*0128*/ 	.byte	0x04, 0x0a
        /*012a*/ 	.short	(.L_20396 - .L_20395)
	.align		4
.L_20395:
        /*012c*/ 	.word	index@(.nv.constant0._Z15SoftmaxWarpImplI24ElementwiseScaleMaskLoadIffbE11DirectStoreIffEfLi2ELi2ELi32ELi1ELb0EL9Algorithm0EEvT_T0_ll)
        /*0130*/ 	.short	0x0380
        /*0132*/ 	.short	0x0040


	//----- nvinfo : EIATTR_SW_WAR
	.align		4
.L_20396:
        /*0134*/ 	.byte	0x04, 0x36
        /*0136*/ 	.short	(.L_20398 - .L_20397)
.L_20397:
        /*0138*/ 	.word	0x00000008
.L_20398:


//--------------------- .nv.info._Z15SoftmaxWarpImplI24ElementwiseScaleMaskLoadIffbE11DirectStoreIffEfLi2ELi2ELi32ELi2ELb1EL9Algorithm0EEvT_T0_ll --------------------------
	.section	.nv.info._Z15SoftmaxWarpImplI24ElementwiseScaleMaskLoadIffbE11DirectStoreIffEfLi2ELi2ELi32ELi2ELb1EL9Algorithm0EEvT_T0_ll,"",@"SHT_CUDA_INFO"
	.sectionflags	@""
	.align	4


	//----- nvinfo : EIATTR_CUDA_API_VERSION
	.align		4
        /*0000*/ 	.byte	0x04, 0x37
        /*0002*/ 	.short	(.L_20400 - .L_20399)
.L_20399:
        /*0004*/ 	.word	0x00000082


	//----- nvinfo : EIATTR_KPARAM_INFO
	.align		4
.L_20400:
        /*0008*/ 	.byte	0x04, 0x17
        /*000a*/ 	.short	(.L_20402 - .L_20401)
.L_20401:
        /*000c*/ 	.word	0x00000000
        /*0010*/ 	.short	0x0003
        /*0012*/ 	.short	0x0038
        /*0014*/ 	.byte	0x00, 0xf0, 0x21, 0x00


	//----- nvinfo : EIATTR_KPARAM_INFO
	.align		4
.L_20402:
        /*0018*/ 	.byte	0x04, 0x17
        /*001a*/ 	.short	(.L_20404 - .L_20403)
.L_20403:
        /*001c*/ 	.word	0x00000000
        /*0020*/ 	.short	0x0002
        /*0022*/ 	.short	0x0030
        /*0024*/ 	.byte	0x00, 0xf0, 0x21, 0x00


	//----- nvinfo : EIATTR_KPARAM_INFO
	.align		4
.L_20404:
        /*0028*/ 	.byte	0x04, 0x17
        /*002a*/ 	.short	(.L_20406 - .L_20405)
.L_20405:
        /*002c*/ 	.word	0x00000000
        /*0030*/ 	.short	0x0001
        /*0032*/ 	.short	0x0020
        /*0034*/ 	.byte	0x00, 0xf0, 0x41, 0x00


	//----- nvinfo : EIATTR_KPARAM_INFO
	.align		4
.L_20406:
        /*0038*/ 	.byte	0x04, 0x17
        /*003a*/ 	.short	(.L_20408 - .L_20407)
.L_20407:
        /*003c*/ 	.word	0x00000000
        /*0040*/ 	.short	0x0000
        /*0042*/ 	.short	0x0000
        /*0044*/ 	.byte	0x00, 0xf0, 0x81, 0x00


	//----- nvinfo : EIATTR_SPARSE_MMA_MASK
	.align		4
.L_20408:
        /*0048*/ 	.byte	0x03, 0x50
        /*004a*/ 	.short	0x0000


	//----- nvinfo : EIATTR_MAXREG_COUNT
	.align		4
        /*004c*/ 	.byte	0x03, 0x1b
        /*004e*/ 	.short	0x00ff


	//----- nvinfo : EIATTR_EXTERNS
	.align		4
        /*0050*/ 	.byte	0x04, 0x0f
        /*0052*/ 	.short	(.L_20410 - .L_20409)


	//   ....[0]....
	.align		4
.L_20409:
        /*0054*/ 	.word	index@(__assertfail)


	//----- nvinfo : EIATTR_MERCURY_ISA_VERSION
	.align		4
.L_20410:
        /*0058*/ 	.byte	0x03, 0x5f
        /*005a*/ 	.short	0x0101


	//----- nvinfo : EIATTR_COOP_GROUP_MASK_REGIDS
	.align		4
        /*005c*/ 	.byte	0x04, 0x29
        /*005e*/ 	.short	(.L_20412 - .L_20411)


	//   ....[0]....
.L_20411:
        /*0060*/ 	.word	0xffffffff


	//   ....[1]....
        /*0064*/ 	.word	0xffffffff


	//   ....[2]....
        /*0068*/ 	.word	0xffffffff


	//   ....[3]....
        /*006c*/ 	.word	0xffffffff


	//   ....[4]....
        /*0070*/ 	.word	0xffffffff


	//   ....[5]....
        /*0074*/ 	.word	0xffffffff


	//   ....[6]....
        /*0078*/ 	.word	0xffffffff


	//   ....[7]....
        /*007c*/ 	.word	0xffffffff


	//   ....[8]....
        /*0080*/ 	.word	0xffffffff


	//   ....[9]....
        /*0084*/ 	.word	0xffffffff


	//   ....[10]....
        /*0088*/ 	.word	0xffffffff


	//   ....[11]....
        /*008c*/ 	.word	0xffffffff


	//   ....[12]....
        /*0090*/ 	.word	0xffffffff


	//   ....[13]....
        /*0094*/ 	.word	0xffffffff


	//   ....[14]....
        /*0098*/ 	.word	0xffffffff


	//   ....[15]....
        /*009c*/ 	.word	0xffffffff


	//   ....[16]....
        /*00a0*/ 	.word	0xffffffff


	//   ....[17]....
        /*00a4*/ 	.word	0xffffffff


	//   ....[18]....
        /*00a8*/ 	.word	0xffffffff


	//   ....[19]....
        /*00ac*/ 	.word	0xffffffff


	//   ....[20]....
        /*00b0*/ 	.word	0x0500000f


	//   ....[21]....
        /*00b4*/ 	.word	0x0500000f


	//   ....[22]....
        /*00b8*/ 	.word	0x0500000f


	//   ....[23]....
        /*00bc*/ 	.word	0x0500000f


	//   ....[24]....
        /*00c0*/ 	.word	0x0500000f


	//   ....[25]....
        /*00c4*/ 	.word	0x0500000f


	//   ....[26]....
        /*00c8*/ 	.word	0x0500000f


	//   ....[27]....
        /*00cc*/ 	.word	0x0500000f


	//   ....[28]....
        /*00d0*/ 	.word	0x0500000f


	//   ....[29]....
        /*00d4*/ 	.word	0x0500000f


	//   ....[30]....
        /*00d8*/ 	.word	0x0500000f


	//   ....[31]....
        /*00dc*/ 	.word	0x0500000f


	//   ....[32]....
        /*00e0*/ 	.word	0x0500000f


	//   ....[33]....
        /*00e4*/ 	.word	0x0500000f


	//   ....[34]....
        /*00e8*/ 	.word	0x0500000f


	//   ....[35]....
        /*00ec*/ 	.word	0x0500000f


	//   ....[36]....
        /*00f0*/ 	.word	0x0500000f


	//   ....[37]....
        /*00f4*/ 	.word	0x0500000f


	//   ....[38]....
        /*00f8*/ 	.word	0x0500000f


	//   ....[39]....
        /*00fc*/ 	.word	0x0500000f


	//----- nvinfo : EIATTR_COOP_GROUP_INSTR_OFFSETS
	.align		4
.L_20412:
        /*0100*/ 	.byte	0x04, 0x28
        /*0102*/ 	.short	(.L_20414 - .L_20413)


	//   ....[0]....
.L_20413:
        /*0104*/ 	.word	0x00000790


	//   ....[1]....
        /*0108*/ 	.word	0x000007a0


	//   ....[2]....
        /*010c*/ 	.word	0x000007d0


	//   ....[3]....
        /*0110*/ 	.word	0x000007e0


	//   ....[4]....
        /*0114*/ 	.word	0x00000810


	//   ....[5]....
        /*0118*/ 	.word	0x00000820


	//   ....[6]....
        /*011c*/ 	.word	0x00000860


	//   ....[7]....
        /*0120*/ 	.word	0x00000870


	//   ....[8]....
        /*0124*/ 	.word	0x000008a0


	//   ....[9]....
        /*0128*/ 	.word	0x000008c0


	//   ....[10]....
        /*012c*/ 	.word	0x00000b40


	//   ....[11]....
        /*0130*/ 	.word	0x00000b80


	//   ....[12]....
        /*0134*/ 	.word	0x00000ba0


	//   ....[13]....
        /*0138*/ 	.word	0x00000bc0


	//   ....[14]....
        /*013c*/ 	.word	0x00000be0


	//   ....[15]....
        /*0140*/ 	.word	0x00000c00


	//   ....[16]....
        /*0144*/ 	.word	0x00000c20


	//   ....[17]....
        /*0148*/ 	.word	0x00000c40


	//   ....[18]....
        /*014c*/ 	.word	0x00000c60


	//   ....[19]....
        /*0150*/ 	.word	0x00000c80


	//   ....[20]....
        /*0154*/ 	.word	0x000012f0


	//   ....[21]....
        /*0158*/ 	.word	0x00001370


	//   ....[22]....
        /*015c*/ 	.word	0x000013d0


	//   ....[23]....
        /*0160*/ 	.word	0x00001440


	//   ....[24]....
        /*0164*/ 	.word	0x000014a0


	//   ....[25]....
        /*0168*/ 	.word	0x00001500


	//   ....[26]....
        /*016c*/ 	.word	0x00001590


	//   ....[27]....
        /*0170*/ 	.word	0x00001620


	//   ....[28]....
        /*0174*/ 	.word	0x00001690


	//   ....[29]....
        /*0178*/ 	.word	0x00001740


	//   ....[30]....
        /*017c*/ 	.word	0x00001940


	//   ....[31]....
        /*0180*/ 	.word	0x000019a0


	//   ....[32]....
        /*0184*/ 	.word	0x00001a10


	//   ....[33]....
        /*0188*/ 	.word	0x00001ab0


	//   ....[34]....
        /*018c*/ 	.word	0x00001b30


	//   ....[35]....
        /*0190*/ 	.word	0x00001b90


	//   ....[36]....
        /*0194*/ 	.word	0x00001c10


	//   ....[37]....
        /*0198*/ 	.word	0x00001c80


	//   ....[38]....
        /*019c*/ 	.word	0x00001cf0


	//   ....[39]....
        /*01a0*/ 	.word	0x00001d60


	//----- nvinfo : EIATTR_VRC_CTA_INIT_COUNT
	.align		4
.L_20414:
        /*01a4*/ 	.byte	0x02, 0x4a
	.zero		1
	.zero		1


	//----- nvinfo : EIATTR_SYSCALL_OFFSETS
	.align		4
        /*01a8*/ 	.byte	0x04, 0x46
        /*01aa*/ 	.short	(.L_20416 - .L_20415)


	//   ....[0]....
.L_20415:
        /*01ac*/ 	.word	0x000001a0


	//----- nvinfo : EIATTR_EXIT_INSTR_OFFSETS
	.align		4
.L_20416:
        /*01b0*/ 	.byte	0x04, 0x1c
        /*01b2*/ 	.short	(.L_20418 - .L_20417)


	//   ....[0]....
.L_20417:
        /*01b4*/ 	.word	0x00000260


	//   ....[1]....
        /*01b8*/ 	.word	0x00001290


	//----- nvinfo : EIATTR_CRS_STACK_SIZE
	.align		4
.L_20418:
        /*01bc*/ 	.byte	0x04, 0x1e
        /*01be*/ 	.short	(.L_20420 - .L_20419)
.L_20419:
        /*01c0*/ 	.word	0x00000000


	//----- nvinfo : EIATTR_CBANK_PARAM_SIZE
	.align		4
.L_20420:
        /*01c4*/ 	.byte	0x03, 0x19
        /*01c6*/ 	.short	0x0040


	//----- nvinfo : EIATTR_PARAM_CBANK
	.align		4
        /*01c8*/ 	.byte	0x04, 0x0a
        /*01ca*/ 	.short	(.L_20422 - .L_20421)
	.align		4
.L_20421:
        /*01cc*/ 	.word	index@(.nv.constant0._Z15SoftmaxWarpImplI24ElementwiseScaleMaskLoadIffbE11DirectStoreIffEfLi2ELi2ELi32ELi2ELb1EL9Algorithm0EEvT_T0_ll)
        /*01d0*/ 	.short	0x0380
        /*01d2*/ 	.short	0x0040


	//----- nvinfo : EIATTR_SW_WAR
	.align		4
.L_20422:
        /*01d4*/ 	.byte	0x04, 0x36
        /*01d6*/ 	.short	(.L_20424 - .L_20423)
.L_20423:
        /*01d8*/ 	.word	0x00000008
.L_20424:


//--------------------- .nv.info._Z15SoftmaxWarpImplI24ElementwiseScaleMaskLoadIffbE11DirectStoreIffEfLi2ELi2ELi32ELi2ELb0EL9Algorithm0EEvT_T0_ll --------------------------
	.section	.nv.info._Z15SoftmaxWarpImplI24ElementwiseScaleMaskLoadIffbE11DirectStoreIffEfLi2ELi2ELi32ELi2ELb0EL9Algorithm0EEvT_T0_ll,"",@"SHT_CUDA_INFO"
	.sectionflags	@""
	.align	4


	//----- nvinfo : EIATTR_CUDA_API_VERSION
	.align		4
        /*0000*/ 	.byte	0x04, 0x37
        /*0002*/ 	.short	(.L_20426 - .L_20425)
.L_20425:
        /*0004*/ 	.word	0x00000082


	//----- nvinfo : EIATTR_KPARAM_INFO
	.align		4
.L_20426:
        /*0008*/ 	.byte	0x04, 0x17
        /*000a*/ 	.short	(.L_20428 - .L_20427)
.L_20427:
        /*000c*/ 	.word	0x00000000
        /*0010*/ 	.short	0x0003
        /*0012*/ 	.short	0x0038
        /*0014*/ 	.byte	0x00, 0xf0, 0x21, 0x00


	//----- nvinfo : EIATTR_KPARAM_INFO
	.align		4
.L_20428:
        /*0018*/ 	.byte	0x04, 0x17
        /*001a*/ 	.short	(.L_20430 - .L_20429)
.L_20429:
        /*001c*/ 	.word	0x00000000
        /*0020*/ 	.short	0x0002
        /*0022*/ 	.short	0x0030
        /*0024*/ 	.byte	0x00, 0xf0, 0x21, 0x00


	//----- nvinfo : EIATTR_KPARAM_INFO
	.align		4
.L_20430:
        /*0028*/ 	.byte	0x04, 0x17
        /*002a*/ 	.short	(.L_20432 - .L_20431)
.L_20431:
        /*002c*/ 	.word	0x00000000
        /*0030*/ 	.short	0x0001
        /*0032*/ 	.short	0x0020
        /*0034*/ 	.byte	0x00, 0xf0, 0x41, 0x00


	//----- nvinfo : EIATTR_KPARAM_INFO
	.align		4
.L_20432:
        /*0038*/ 	.byte	0x04, 0x17
        /*003a*/ 	.short	(.L_20434 - .L_20433)
.L_20433:
        /*003c*/ 	.word	0x00000000
        /*0040*/ 	.short	0x0000
        /*0042*/ 	.short	0x0000
        /*0044*/ 	.byte	0x00, 0xf0, 0x81, 0x00


	//----- nvinfo : EIATTR_SPARSE_MMA_MASK
	.align		4
.L_20434:
        /*0048*/ 	.byte	0x03, 0x50
        /*004a*/ 	.short	0x0000


	//----- nvinfo : EIATTR_MAXREG_COUNT
	.align		4
        /*004c*/ 	.byte	0x03, 0x1b
        /*004e*/ 	.short	0x00ff


	//----- nvinfo : EIATTR_EXTERNS
	.align		4
        /*0050*/ 	.byte	0x04, 0x0f
        /*0052*/ 	.short	(.L_20436 - .L_20435)


	//   ....[0]....
	.align		4
.L_20435:
        /*0054*/ 	.word	index@(__assertfail)


	//----- nvinfo : EIATTR_MERCURY_ISA_VERSION
	.align		4
.L_20436:
        /*0058*/ 	.byte	0x03, 0x5f
        /*005a*/ 	.short	0x0101


	//----- nvinfo : EIATTR_COOP_GROUP_MASK_REGIDS
	.align		4
        /*005c*/ 	.byte	0x04, 0x29
        /*005e*/ 	.short	(.L_20438 - .L_20437)


	//   ....[0]....
.L_20437:
        /*0060*/ 	.word	0xffffffff


	//   ....[1]....
        /*0064*/ 	.word	0xffffffff


	//   ....[2]....
        /*0068*/ 	.word	0xffffffff


	//   ....[3]....
        /*006c*/ 	.word	0xffffffff


	//   ....[4]....
        /*0070*/ 	.word	0xffffffff


	//   ....[5]....
        /*0074*/ 	.word	0xffffffff


	//   ....[6]....
        /*0078*/ 	.word	0xffffffff


	//   ....[7]....
        /*007c*/ 	.word	0xffffffff


	//   ....[8]....
        /*0080*/ 	.word	0xffffffff


	//   ....[9]....
        /*0084*/ 	.word	0xffffffff


	//   ....[10]....
        /*0088*/ 	.word	0xffffffff


	//   ....[11]....
        /*008c*/ 	.word	0xffffffff


	//   ....[12]....
        /*0090*/ 	.word	0xffffffff


	//   ....[13]....
        /*0094*/ 	.word	0xffffffff


	//   ....[14]....
        /*0098*/ 	.word	0xffffffff


	//   ....[15]....
        /*009c*/ 	.word	0xffffffff


	//   ....[16]....
        /*00a0*/ 	.word	0xffffffff


	//   ....[17]....
        /*00a4*/ 	.word	0xffffffff


	//   ....[18]....
        /*00a8*/ 	.word	0xffffffff


	//   ....[19]....
        /*00ac*/ 	.word	0xffffffff


	//   ....[20]....
        /*00b0*/ 	.word	0x0500000f


	//   ....[21]....
        /*00b4*/ 	.word	0x0500000f


	//   ....[22]....
        /*00b8*/ 	.word	0x0500000f


	//   ....[23]....
        /*00bc*/ 	.word	0x0500000f


	//   ....[24]....
        /*00c0*/ 	.word	0x0500000f


	//   ....[25]....
        /*00c4*/ 	.word	0x0500000f


	//   ....[26]....
        /*00c8*/ 	.word	0x0500000f


	//   ....[27]....
        /*00cc*/ 	.word	0x0500000f


	//   ....[28]....
        /*00d0*/ 	.word	0x0500000f


	//   ....[29]....
        /*00d4*/ 	.word	0x0500000f


	//   ....[30]....
        /*00d8*/ 	.word	0x0500000f


	//   ....[31]....
        /*00dc*/ 	.word	0x0500000f


	//   ....[32]....
        /*00e0*/ 	.word	0x0500000f


	//   ....[33]....
        /*00e4*/ 	.word	0x0500000f


	//   ....[34]....
        /*00e8*/ 	.word	0x0500000f


	//   ....[35]....
        /*00ec*/ 	.word	0x0500000f


	//   ....[36]....
        /*00f0*/ 	.word	0x0500000f


	//   ....[37]....
        /*00f4*/ 	.word	0x0500000f


	//   ....[38]....
        /*00f8*/ 	.word	0x0500000f


	//   ....[39]....
        /*00fc*/ 	.word	0x0500000f


	//----- nvinfo : EIATTR_COOP_GROUP_INSTR_OFFSETS
	.align		4
.L_20438:
        /*0100*/ 	.byte	0x04, 0x28
        /*0102*/ 	.short	(.L_20440 - .L_20439)


	//   ....[0]....
.L_20439:
        /*0104*/ 	.word	0x00000630


	//   ....[1]....
        /*0108*/ 	.word	0x00000640


	//   ....[2]....
        /*010c*/ 	.word	0x00000670


	//   ....[3]....
        /*0110*/ 	.word	0x00000690


	//   ....[4]....
        /*0114*/ 	.word	0x000006c0


	//   ....[5]....
        /*0118*/ 	.word	0x000006d0


	//   ....[6]....
        /*011c*/ 	.word	0x00000700


	//   ....[7]....
        /*0120*/ 	.word	0x00000720


	//   ....[8]....
        /*0124*/ 	.word	0x00000750


	//   ....[9]....
        /*0128*/ 	.word	0x00000760


	//   ....[10]....
        /*012c*/ 	.word	0x00000a00


	//   ....[11]....
        /*0130*/ 	.word	0x00000a20


	//   ....[12]....
        /*0134*/ 	.word	0x00000a40


	//   ....[13]....
        /*0138*/ 	.word	0x00000a60


	//   ....[14]....
        /*013c*/ 	.word	0x00000a80


	//   ....[15]....
        /*0140*/ 	.word	0x00000aa0


	//   ....[16]....
        /*0144*/ 	.word	0x00000ac0


	//   ....[17]....
        /*0148*/ 	.word	0x00000ae0


	//   ....[18]....
        /*014c*/ 	.word	0x00000b00


	//   ....[19]....
        /*0150*/ 	.word	0x00000b20


	//   ....[20]....
        /*0154*/ 	.word	0x00001100


	//   ....[21]....
        /*0158*/ 	.word	0x00001190


	//   ....[22]....
        /*015c*/ 	.word	0x000011f0


	//   ....[23]....
        /*0160*/ 	.word	0x00001250


	//   ....[24]....
        /*0164*/ 	.word	0x000012b0


	//   ....[25]....
        /*0168*/ 	.word	0x00001310


	//   ....[26]....
        /*016c*/ 	.word	0x000013d0


	//   ....[27]....
        /*0170*/ 	.word	0x00001470


	//   ....[28]....
        /*0174*/ 	.word	0x00001590


	//   ....[29]....
        /*0178*/ 	.word	0x00001630


	//   ....[30]....
        /*017c*/ 	.word	0x00001690


	//   ....[31]....
        /*0180*/ 	.word	0x00001740


	//   ....[32]....
        /*0184*/ 	.word	0x00001850


	//   ....[33]....
        /*0188*/ 	.word	0x000018c0


	//   ....[34]....
        /*018c*/ 	.word	0x00001950


	//   ....[35]....
        /*0190*/ 	.word	0x000019b0


	//   ....[36]....
        /*0194*/ 	.word	0x00001a20


	//   ....[37]....
        /*0198*/ 	.word	0x00001a90


	//   ....[38]....
        /*019c*/ 	.word	0x00001b00


	//   ....[39]....
        /*01a0*/ 	.word	0x00001b80


	//----- nvinfo : EIATTR_VRC_CTA_INIT_COUNT
	.align		4
.L_20440:
        /*01a4*/ 	.byte	0x02, 0x4a
	.zero		1
	.zero		1


	//----- nvinfo : EIATTR_SYSCALL_OFFSETS
	.align		4
        /*01a8*/ 	.byte	0x04, 0x46
        /*01aa*/ 	.short	(.L_20442 - .L_20441)


	//   ....[0]....
.L_20441:
        /*01ac*/ 	.word	0x00000170


	//----- nvinfo : EIATTR_EXIT_INSTR_OFFSETS
	.align		4
.L_20442:
        /*01b0*/ 	.byte	0x04, 0x1c
        /*01b2*/ 	.short	(.L_20444 - .L_20443)


	//   ....[0]....
.L_20443:
        /*01b4*/ 	.word	0x00000230


	//   ....[1]....
        /*01b8*/ 	.word	0x000010a0


	//----- nvinfo : EIATTR_CRS_STACK_SIZE
	.align		4
.L_20444:
        /*01bc*/ 	.byte	0x04, 0x1e
        /*01be*/ 	.short	(.L_20446 - .L_20445)
.L_20445:
        /*01c0*/ 	.word	0x00000000


	//----- nvinfo : EIATTR_CBANK_PARAM_SIZE
	.align		4
.L_20446:
        /*01c4*/ 	.byte	0x03, 0x19
        /*01c6*/ 	.short	0x0040


	//----- nvinfo : EIATTR_PARAM_CBANK
	.align		4
        /*01c8*/ 	.byte	0x04, 0x0a
        /*01ca*/ 	.short	(.L_20448 - .L_20447)
	.align		4
.L_20447:
        /*01cc*/ 	.word	index@(.nv.constant0._Z15SoftmaxWarpImplI24ElementwiseScaleMaskLoadIffbE11DirectStoreIffEfLi2ELi2ELi32ELi2ELb0EL9Algorithm0EEvT_T0_ll)
        /*01d0*/ 	.short	0x0380
        /*01d2*/ 	.short	0x0040


	//----- nvinfo : EIATTR_SW_WAR
	.align		4
.L_20448:
        /*01d4*/ 	.byte	0x04, 0x36
        /*01d6*/ 	.short	(.L_20450 - .L_20449)
.L_20449:
        /*01d8*/ 	.word	0x00000008
.L_20450:


//--------------------- .nv.info._Z15SoftmaxWarpImplI24ElementwiseScaleMaskLoadIffbE11DirectStoreIffEfLi2ELi2ELi16ELi1ELb1EL9Algorithm0EEvT_T0_ll --------------------------
	.section	.nv.info._Z15SoftmaxWarpImplI24ElementwiseScaleMaskLoadIffbE11DirectStoreIffEfLi2ELi2ELi16ELi1ELb1EL9Algorithm0EEvT_T0_ll,"",@"SHT_CUDA_INFO"
	.sectionflags	@""
	.align	4


	//----- nvinfo : EIATTR_CUDA_API_VERSION
	.align		4
        /*0000*/ 	.byte	0x04, 0x37
        /*0002*/ 	.short	(.L_20452 - .L_20451)
.L_20451:
        /*0004*/ 	.word	0x00000082


	//----- nvinfo : EIATTR_KPARAM_INFO
	.align		4
.L_20452:
        /*0008*/ 	.byte	0x04, 0x17
        /*000a*/ 	.short	(.L_20454 - .L_20453)
.L_20453:
        /*000c*/ 	.word	0x00000000
        /*0010*/ 	.short	0x0003
        /*0012*/ 	.short	0x0038
        /*0014*/ 	.byte	0x00, 0xf0, 0x21, 0x00


	//----- nvinfo : EIATTR_KPARAM_INFO
	.align		4
.L_20454:
        /*0018*/ 	.byte	0x04, 0x17
        /*001a*/ 	.short	(.L_20456 - .L_20455)
.L_20455:
        /*001c*/ 	.word	0x00000000
        /*0020*/ 	.short	0x0002
        /*0022*/ 	.short	0x0030
        /*0024*/ 	.byte	0x00, 0xf0, 0x21, 0x00


	//----- nvinfo : EIATTR_KPARAM_INFO
	.align		4
.L_20456:
        /*0028*/ 	.byte	0x04, 0x17
        /*002a*/ 	.short	(.L_20458 - .L_20457)
.L_20457:
        /*002c*/ 	.word	0x00000000
        /*0030*/ 	.short	0x0001
        /*0032*/ 	.short	0x0020
        /*0034*/ 	.byte	0x00, 0xf0, 0x41, 0x00


	//----- nvinfo : EIATTR_KPARAM_INFO
	.align		4
.L_20458:
        /*0038*/ 	.byte	0x04, 0x17
        /*003a*/ 	.short	(.L_20460 - .L_20459)
.L_20459:
        /*003c*/ 	.word	0x00000000
        /*0040*/ 	.short	0x0000
        /*0042*/ 	.short	0x0000
        /*0044*/ 	.byte	0x00, 0xf0, 0x81, 0x00


	//----- nvinfo : EIATTR_SPARSE_MMA_MASK
	.align		4
.L_20460:
        /*0048*/ 	.byte	0x03, 0x50
        /*004a*/ 	.short	0x0000


	//----- nvinfo : EIATTR_MAXREG_COUNT
	.align		4
        /*004c*/ 	.byte	0x03, 0x1b
        /*004e*/ 	.short	0x00ff


	//----- nvinfo : EIATTR_EXTERNS
	.align		4
        /*0050*/ 	.byte	0x04, 0x0f
        /*0052*/ 	.short	(.L_20462 - .L_20461)


	//   ....[0]....
	.align		4
.L_20461:
        /*0054*/ 	.word	index@(__assertfail)


	//----- nvinfo : EIATTR_MERCURY_ISA_VERSION
	.align		4
.L_20462:
        /*0058*/ 	.byte	0x03, 0x5f
        /*005a*/ 	.short	0x0101


	//----- nvinfo : EIATTR_COOP_GROUP_MASK_REGIDS
	.align		4
        /*005c*/ 	.byte	0x04, 0x29
        /*005e*/ 	.short	(.L_20464 - .L_20463)


	//   ....[0]....
.L_20463:
        /*0060*/ 	.word	0xffffffff


	//   ....[1]....
        /*0064*/ 	.word	0xffffffff


	//   ....[2]....
        /*0068*/ 	.word	0xffffffff


	//   ....[3]....
        /*006c*/ 	.word	0xffffffff


	//   ....[4]....
        /*0070*/ 	.word	0xffffffff


	//   ....[5]....
        /*0074*/ 	.word	0xffffffff


	//   ....[6]....
        /*0078*/ 	.word	0xffffffff


	//   ....[7]....
        /*007c*/ 	.word	0xffffffff


	//   ....[8]....
        /*0080*/ 	.word	0x0500000f


	//   ....[9]....
        /*0084*/ 	.word	0x0500000f


	//   ....[10]....
        /*0088*/ 	.word	0x0500000f


	//   ....[11]....
        /*008c*/ 	.word	0x0500000f


	//   ....[12]....
        /*0090*/ 	.word	0x0500000f


	//   ....[13]....
        /*0094*/ 	.word	0x0500000f


	//   ....[14]....
        /*0098*/ 	.word	0x0500000f


	//   ....[15]....
        /*009c*/ 	.word	0x0500000f


	//----- nvinfo : EIATTR_COOP_GROUP_INSTR_OFFSETS
	.align		4
.L_20464:
        /*00a0*/ 	.byte	0x04, 0x28
        /*00a2*/ 	.short	(.L_20466 - .L_20465)


	//   ....[0]....
.L_20465:
        /*00a4*/ 	.word	0x00000540


	//   ....[1]....
        /*00a8*/ 	.word	0x00000580


	//   ....[2]....
        /*00ac*/ 	.word	0x000005a0


	//   ....[3]....
        /*00b0*/ 	.word	0x000005c0


	//   ....[4]....
        /*00b4*/ 	.word	0x00000720


	//   ....[5]....
        /*00b8*/ 	.word	0x00000740


	//   ....[6]....
        /*00bc*/ 	.word	0x00000760


	//   ....[7]....
        /*00c0*/ 	.word	0x00000780


	//   ....[8]....
        /*00c4*/ 	.word	0x00000b30


	//   ....[9]....
        /*00c8*/ 	.word	0x00000bd0


	//   ....[10]....
        /*00cc*/ 	.word	0x00000c30


	//   ....[11]....
        /*00d0*/ 	.word	0x00000c90


	//   ....[12]....
        /*00d4*/ 	.word	0x00000e20


	//   ....[13]....
        /*00d8*/ 	.word	0x00000e80


	//   ....[14]....
        /*00dc*/ 	.word	0x00000ee0


	//   ....[15]....
        /*00e0*/ 	.word	0x00000f40


	//----- nvinfo : EIATTR_VRC_CTA_INIT_COUNT
	.align		4
.L_20466:
        /*00e4*/ 	.byte	0x02, 0x4a
	.zero		1
	.zero		1


	//----- nvinfo : EIATTR_SYSCALL_OFFSETS
	.align		4
        /*00e8*/ 	.byte	0x04, 0x46
        /*00ea*/ 	.short	(.L_20468 - .L_20467)


	//   ....[0]....
.L_20467:
        /*00ec*/ 	.word	0x000001a0


	//----- nvinfo : EIATTR_EXIT_INSTR_OFFSETS
	.align		4
.L_20468:
        /*00f0*/ 	.byte	0x04, 0x1c
        /*00f2*/ 	.short	(.L_20470 - .L_20469)


	//   ....[0]....
.L_20469:
        /*00f4*/ 	.word	0x00000250


	//   ....[1]....
        /*00f8*/ 	.word	0x00000ad0


	//----- nvinfo : EIATTR_CRS_STACK_SIZE
	.align		4
.L_20470:
        /*00fc*/ 	.byte	0x04, 0x1e
        /*00fe*/ 	.short	(.L_20472 - .L_20471)
.L_20471:
        /*0100*/ 	.word	0x00000000


	//----- nvinfo : EIATTR_CBANK_PARAM_SIZE
	.align		4
.L_20472:
        /*0104*/ 	.byte	0x03, 0x19
        /*0106*/ 	.short	0x0040


	//----- nvinfo : EIATTR_PARAM_CBANK
	.align		4
        /*0108*/ 	.byte	0x04, 0x0a
        /*010a*/ 	.short	(.L_20474 - .L_20473)
	.align		4
.L_20473:
        /*010c*/ 	.word	index@(.nv.constant0._Z15SoftmaxWarpImplI24ElementwiseScaleMaskLoadIffbE11DirectStoreIffEfLi2ELi2ELi16ELi1ELb1EL9Algorithm0EEvT_T0_ll)
        /*0110*/ 	.short	0x0380
        /*0112*/ 	.short	0x0040


	//----- nvinfo : EIATTR_SW_WAR
	.align		4
.L_20474:
        /*0114*/ 	.byte	0x04, 0x36
        /*0116*/ 	.short	(.L_20476 - .L_20475)
.L_20475:
        /*0118*/ 	.word	0x00000008
.L_20476:


//--------------------- .nv.info._Z15SoftmaxWarpImplI24ElementwiseScaleMaskLoadIffbE11DirectStoreIffEfLi2ELi2ELi16ELi1ELb0EL9Algorithm0EEvT_T0_ll --------------------------
	.section	.nv.info._Z15SoftmaxWarpImplI24ElementwiseScaleMaskLoadIffbE11DirectStoreIffEfLi2ELi2ELi16ELi1ELb0EL9Algorithm0EEvT_T0_ll,"",@"SHT_CUDA_INFO"
	.sectionflags	@""
	.align	4


	//----- nvinfo : EIATTR_CUDA_API_VERSION
	.align		4
        /*0000*/ 	.byte	0x04, 0x37
        /*0002*/ 	.short	(.L_20478 - .L_20477)
.L_20477:
        /*0004*/ 	.word	0x00000082


	//----- nvinfo : EIATTR_KPARAM_INFO
	.align		4
.L_20478:
        /*0008*/ 	.byte	0x04, 0x17
        /*000a*/ 	.short	(.L_20480 - .L_20479)
.L_20479:
        /*000c*/ 	.word	0x00000000
        /*0010*/ 	.short	0x0003
        /*0012*/ 	.short	0x0038
        /*0014*/ 	.byte	0x00, 0xf0, 0x21, 0x00


	//----- nvinfo : EIATTR_KPARAM_INFO
	.align		4
.L_20480:
        /*0018*/ 	.byte	0x04, 0x17
        /*001a*/ 	.short	(.L_20482 - .L_20481)
.L_20481:
        /*001c*/ 	.word	0x00000000
        /*0020*/ 	.short	0x0002
        /*0022*/ 	.short	0x0030
        /*0024*/ 	.byte	0x00, 0xf0, 0x21, 0x00


	//----- nvinfo : EIATTR_KPARAM_INFO
	.align		4
.L_20482:
        /*0028*/ 	.byte	0x04, 0x17
        /*002a*/ 	.short	(.L_20484 - .L_20483)
.L_20483:
        /*002c*/ 	.word	0x00000000
        /*0030*/ 	.short	0x0001
        /*0032*/ 	.short	0x0020
        /*0034*/ 	.byte	0x00, 0xf0, 0x41, 0x00


	//----- nvinfo : EIATTR_KPARAM_INFO
	.align		4
.L_20484:
        /*0038*/ 	.byte	0x04, 0x17
        /*003a*/ 	.short	(.L_20486 - .L_20485)
.L_20485:
        /*003c*/ 	.word	0x00000000
        /*0040*/ 	.short	0x0000
        /*0042*/ 	.short	0x0000
        /*0044*/ 	.byte	0x00, 0xf0, 0x81, 0x00


	//----- nvinfo : EIATTR_SPARSE_MMA_MASK
	.align		4
.L_20486:
        /*0048*/ 	.byte	0x03, 0x50
        /*004a*/ 	.short	0x0000


	//----- nvinfo : EIATTR_MAXREG_COUNT
	.align		4
        /*004c*/ 	.byte	0x03, 0x1b
        /*004e*/ 	.short	0x00ff


	//----- nvinfo : EIATTR_EXTERNS
	.align		4
        /*0050*/ 	.byte	0x04, 0x0f
        /*0052*/ 	.short	(.L_20488 - .L_20487)


	//   ....[0]....
	.align		4
.L_20487:
        /*0054*/ 	.word	index@(__assertfail)


	//----- nvinfo : EIATTR_MERCURY_ISA_VERSION
	.align		4
.L_20488:
        /*0058*/ 	.byte	0x03, 0x5f
        /*005a*/ 	.short	0x0101


	//----- nvinfo : EIATTR_COOP_GROUP_MASK_REGIDS
	.align		4
        /*005c*/ 	.byte	0x04, 0x29
        /*005e*/ 	.short	(.L_20490 - .L_20489)


	//   ....[0]....
.L_20489:
        /*0060*/ 	.word	0xffffffff


	//   ....[1]....
        /*0064*/ 	.word	0xffffffff


	//   ....[2]....
        /*0068*/ 	.word	0xffffffff


	//   ....[3]....
        /*006c*/ 	.word	0xffffffff


	//   ....[4]....
        /*0070*/ 	.word	0xffffffff


	//   ....[5]....
        /*0074*/ 	.word	0xffffffff


	//   ....[6]....
        /*0078*/ 	.word	0xffffffff


	//   ....[7]....
        /*007c*/ 	.word	0xffffffff


	//   ....[8]....
        /*0080*/ 	.word	0x0500000f


	//   ....[9]....
        /*0084*/ 	.word	0x0500000f


	//   ....[10]....
        /*0088*/ 	.word	0x0500000f


	//   ....[11]....
        /*008c*/ 	.word	0x0500000f


	//   ....[12]....
        /*0090*/ 	.word	0x0500000f


	//   ....[13]....
        /*0094*/ 	.word	0x0500000f


	//   ....[14]....
        /*0098*/ 	.word	0x0500000f


	//   ....[15]....
        /*009c*/ 	.word	0x0500000f


	//----- nvinfo : EIATTR_COOP_GROUP_INSTR_OFFSETS
	.align		4
.L_20490:
        /*00a0*/ 	.byte	0x04, 0x28
        /*00a2*/ 	.short	(.L_20492 - .L_20491)


	//   ....[0]....
.L_20491:
        /*00a4*/ 	.word	0x000004b0


	//   ....[1]....
        /*00a8*/ 	.word	0x000004f0


	//   ....[2]....
        /*00ac*/ 	.word	0x00000510


	//   ....[3]....
        /*00b0*/ 	.word	0x00000530


	//   ....[4]....
        /*00b4*/ 	.word	0x00000690


	//   ....[5]....
        /*00b8*/ 	.word	0x000006b0


	//   ....[6]....
        /*00bc*/ 	.word	0x000006d0


	//   ....[7]....
        /*00c0*/ 	.word	0x000006f0


	//   ....[8]....
        /*00c4*/ 	.word	0x00000a70


	//   ....[9]....
        /*00c8*/ 	.word	0x00000b10


	//   ....[10]....
        /*00cc*/ 	.word	0x00000b70


	//   ....[11]....
        /*00d0*/ 	.word	0x00000bd0


	//   ....[12]....
        /*00d4*/ 	.word	0x00000d60


	//   ....[13]....
        /*00d8*/ 	.word	0x00000dc0


	//   ....[14]....
        /*00dc*/ 	.word	0x00000e20


	//   ....[15]....
        /*00e0*/ 	.word	0x00000e80


	//----- nvinfo : EIATTR_VRC_CTA_INIT_COUNT
	.align		4
.L_20492:
        /*00e4*/ 	.byte	0x02, 0x4a
	.zero		1
	.zero		1


	//----- nvinfo : EIATTR_SYSCALL_OFFSETS
	.align		4
        /*00e8*/ 	.byte	0x04, 0x46
        /*00ea*/ 	.short	(.L_20494 - .L_20493)


	//   ....[0]....
.L_20493:
        /*00ec*/ 	.word	0x00000190


	//----- nvinfo : EIATTR_EXIT_INSTR_OFFSETS
	.align		4
.L_20494:
        /*00f0*/ 	.byte	0x04, 0x1c
        /*00f2*/ 	.short	(.L_20496 - .L_20495)


	//   ....[0]....
.L_20495:
        /*00f4*/ 	.word	0x00000240


	//   ....[1]....
        /*00f8*/ 	.word	0x00000a10


	//----- nvinfo : EIATTR_CRS_STACK_SIZE
	.align		4
.L_20496:
        /*00fc*/ 	.byte	0x04, 0x1e
        /*00fe*/ 	.short	(.L_20498 - .L_20497)
.L_20497:
        /*0100*/ 	.word	0x00000000


	//----- nvinfo : EIATTR_CBANK_PARAM_SIZE
	.align		4
.L_20498:
        /*0104*/ 	.byte	0x03, 0x19
        /*0106*/ 	.short	0x0040


	//----- nvinfo : EIATTR_PARAM_CBANK
	.align		4
        /*0108*/ 	.byte	0x04, 0x0a
        /*010a*/ 	.short	(.L_20500 - .L_20499)
	.align		4
.L_20499:
        /*010c*/ 	.word	index@(.nv.constant0._Z15SoftmaxWarpImplI24ElementwiseScaleMaskLoadIffbE11DirectStoreIffEfLi2ELi2ELi16ELi1ELb0EL9Algorithm0EEvT_T0_ll)
        /*0110*/ 	.short	0x0380
        /*0112*/ 	.short	0x0040


	//----- nvinfo : EIATTR_SW_WAR
	.align		4
.L_20500:
        /*0114*/ 	.byte	0x04, 0x36
        /*0116*/ 	.short	(.L_20502 - .L_20501)
.L_20501:
        /*0118*/ 	.word	0x00000008
.L_20502:


//--------------------- .nv.info._Z15SoftmaxWarpImplI24ElementwiseScaleMaskLoadIffbE11DirectStoreIffEfLi2ELi2ELi16ELi2ELb1EL9Algorithm0EEvT_T0_ll --------------------------
	.section	.nv.info._Z15SoftmaxWarpImplI24ElementwiseScaleMaskLoadIffbE11DirectStoreIffEfLi2ELi2ELi16ELi2ELb1EL9Algorithm0EEvT_T0_ll,"",@"SHT_CUDA_INFO"
	.sectionflags	@""
	.align	4


	//----- nvinfo : EIATTR_CUDA_API_VERSION
	.align		4
        /*0000*/ 	.byte	0x04, 0x37
        /*0002*/ 	.short	(.L_20504 - .L_20503)
.L_20503:
        /*0004*/ 	.word	0x00000082


	//----- nvinfo : EIATTR_KPARAM_INFO
	.align		4
.L_20504:
        /*0008*/ 	.byte	0x04, 0x17
        /*000a*/ 	.short	(.L_20506 - .L_20505)
.L_20505:
        /*000c*/ 	.word	0x00000000
        /*0010*/ 	.short	0x0003
        /*0012*/ 	.short	0x0038
        /*0014*/ 	.byte	0x00, 0xf0, 0x21, 0x00


	//----- nvinfo : EIATTR_KPARAM_INFO
	.align		4
.L_20506:
        /*0018*/ 	.byte	0x04, 0x17
        /*001a*/ 	.short	(.L_20508 - .L_20507)
.L_20507:
        /*001c*/ 	.word	0x00000000
        /*0020*/ 	.short	0x0002
        /*0022*/ 	.short	0x0030
        /*0024*/ 	.byte	0x00, 0xf0, 0x21, 0x00


	//----- nvinfo : EIATTR_KPARAM_INFO
	.align		4
.L_20508:
        /*0028*/ 	.byte	0x04, 0x17
        /*002a*/ 	.short	(.L_20510 - .L_20509)
.L_20509:
        /*002c*/ 	.word	0x00000000
        /*0030*/ 	.short	0x0001
        /*0032*/ 	.short	0x0020
        /*0034*/ 	.byte	0x00, 0xf0, 0x41, 0x00


	//----- nvinfo : EIATTR_KPARAM_INFO
	.align		4
.L_20510:
        /*0038*/ 	.byte	0x04, 0x17
        /*003a*/ 	.short	(.L_20512 - .L_20511)
.L_20511:
        /*003c*/ 	.word	0x00000000
        /*0040*/ 	.short	0x0000
        /*0042*/ 	.short	0x0000
        /*0044*/ 	.byte	0x00, 0xf0, 0x81, 0x00


	//----- nvinfo : EIATTR_SPARSE_MMA_MASK
	.align		4
.L_20512:
        /*0048*/ 	.byte	0x03, 0x50
        /*004a*/ 	.short	0x0000


	//----- nvinfo : EIATTR_MAXREG_COUNT
	.align		4
        /*004c*/ 	.byte	0x03, 0x1b
        /*004e*/ 	.short	0x00ff


	//----- nvinfo : EIATTR_EXTERNS
	.align		4
        /*0050*/ 	.byte	0x04, 0x0f
        /*0052*/ 	.short	(.L_20514 - .L_20513)


	//   ....[0]....
	.align		4
.L_20513:
        /*0054*/ 	.word	index@(__assertfail)


	//----- nvinfo : EIATTR_MERCURY_ISA_VERSION
	.align		4
.L_20514:
        /*0058*/ 	.byte	0x03, 0x5f
        /*005a*/ 	.short	0x0101


	//----- nvinfo : EIATTR_COOP_GROUP_MASK_REGIDS
	.align		4
        /*005c*/ 	.byte	0x04, 0x29
        /*005e*/ 	.short	(.L_20516 - .L_20515)


	//   ....[0]....
.L_20515:
        /*0060*/ 	.word	0xffffffff


	//   ....[1]....
        /*0064*/ 	.word	0xffffffff


	//   ....[2]....
        /*0068*/ 	.word	0xffffffff


	//   ....[3]....
        /*006c*/ 	.word	0xffffffff


	//   ....[4]....
        /*0070*/ 	.word	0xffffffff


	//   ....[5]....
        /*0074*/ 	.word	0xffffffff


	//   ....[6]....
        /*0078*/ 	.word	0xffffffff


	//   ....[7]....
        /*007c*/ 	.word	0xffffffff


	//   ....[8]....
        /*0080*/ 	.word	0xffffffff


	//   ....[9]....
        /*0084*/ 	.word	0xffffffff


	//   ....[10]....
        /*0088*/ 	.word	0xffffffff


	//   ....[11]....
        /*008c*/ 	.word	0xffffffff


	//   ....[12]....
        /*0090*/ 	.word	0xffffffff


	//   ....[13]....
        /*0094*/ 	.word	0xffffffff


	//   ....[14]....
        /*0098*/ 	.word	0xffffffff


	//   ....[15]....
        /*009c*/ 	.word	0xffffffff


	//   ....[16]....
        /*00a0*/ 	.word	0x0500000f


	//   ....[17]....
        /*00a4*/ 	.word	0x0500000f


	//   ....[18]....
        /*00a8*/ 	.word	0x0500000f


	//   ....[19]....
        /*00ac*/ 	.word	0x0500000f


	//   ....[20]....
        /*00b0*/ 	.word	0x0500000f


	//   ....[21]....
        /*00b4*/ 	.word	0x0500000f


	//   ....[22]....
        /*00b8*/ 	.word	0x0500000f


	//   ....[23]....
        /*00bc*/ 	.word	0x0500000f


	//   ....[24]....
        /*00c0*/ 	.word	0x0500000f


	//   ....[25]....
        /*00c4*/ 	.word	0x0500000f


	//   ....[26]....
        /*00c8*/ 	.word	0x0500000f


	//   ....[27]....
        /*00cc*/ 	.word	0x0500000f


	//   ....[28]....
        /*00d0*/ 	.word	0x0500000f


	//   ....[29]....
        /*00d4*/ 	.word	0x0500000f


	//   ....[30]....
        /*00d8*/ 	.word	0x0500000f


	//   ....[31]....
        /*00dc*/ 	.word	0x0500000f


	//----- nvinfo : EIATTR_COOP_GROUP_INSTR_OFFSETS
	.align		4
.L_20516:
        /*00e0*/ 	.byte	0x04, 0x28
        /*00e2*/ 	.short	(.L_20518 - .L_20517)


	//   ....[0]....
.L_20517:
        /*00e4*/ 	.word	0x00000790


	//   ....[1]....
        /*00e8*/ 	.word	0x000007a0


	//   ....[2]....
        /*00ec*/ 	.word	0x000007d0


	//   ....[3]....
        /*00f0*/ 	.word	0x000007f0


	//   ....[4]....
        /*00f4*/ 	.word	0x00000820


	//   ....[5]....
        /*00f8*/ 	.word	0x00000830


	//   ....[6]....
        /*00fc*/ 	.word	0x00000860


	//   ....[7]....
        /*0100*/ 	.word	0x00000870


	//   ....[8]....
        /*0104*/ 	.word	0x00000b00


	//   ....[9]....
        /*0108*/ 	.word	0x00000b40


	//   ....[10]....
        /*010c*/ 	.word	0x00000b60


	//   ....[11]....
        /*0110*/ 	.word	0x00000b80


	//   ....[12]....
        /*0114*/ 	.word	0x00000ba0


	//   ....[13]....
        /*0118*/ 	.word	0x00000bc0


	//   ....[14]....
        /*011c*/ 	.word	0x00000be0


	//   ....[15]....
        /*0120*/ 	.word	0x00000c00


	//   ....[16]....
        /*0124*/ 	.word	0x00001260


	//   ....[17]....
        /*0128*/ 	.word	0x000012e0


	//   ....[18]....
        /*012c*/ 	.word	0x00001340


	//   ....[19]....
        /*0130*/ 	.word	0x000013a0


	//   ....[20]....
        /*0134*/ 	.word	0x00001400


	//   ....[21]....
        /*0138*/ 	.word	0x00001490


	//   ....[22]....
        /*013c*/ 	.word	0x00001540


	//   ....[23]....
        /*0140*/ 	.word	0x00001640


	//   ....[24]....
        /*0144*/ 	.word	0x000017f0


	//   ....[25]....
        /*0148*/ 	.word	0x00001870


	//   ....[26]....
        /*014c*/ 	.word	0x000018e0


	//   ....[27]....
        /*0150*/ 	.word	0x00001970


	//   ....[28]....
        /*0154*/ 	.word	0x000019d0


	//   ....[29]....
        /*0158*/ 	.word	0x00001a50


	//   ....[30]....
        /*015c*/ 	.word	0x00001ac0


	//   ....[31]....
        /*0160*/ 	.word	0x00001b30


	//----- nvinfo : EIATTR_VRC_CTA_INIT_COUNT
	.align		4
.L_20518:
        /*0164*/ 	.byte	0x02, 0x4a
	.zero		1
	.zero		1


	//----- nvinfo : EIATTR_SYSCALL_OFFSETS
	.align		4
        /*0168*/ 	.byte	0x04, 0x46
        /*016a*/ 	.short	(.L_20520 - .L_20519)


	//   ....[0]....
.L_20519:
        /*016c*/ 	.word	0x000001a0


	//----- nvinfo : EIATTR_EXIT_INSTR_OFFSETS
	.align		4
.L_20520:
        /*0170*/ 	.byte	0x04, 0x1c
        /*0172*/ 	.short	(.L_20522 - .L_20521)


	//   ....[0]....
.L_20521:
        /*0174*/ 	.word	0x00000260


	//   ....[1]....
        /*0178*/ 	.word	0x00001200


	//----- nvinfo : EIATTR_CRS_STACK_SIZE
	.align		4
.L_20522:
        /*017c*/ 	.byte	0x04, 0x1e
        /*017e*/ 	.short	(.L_20524 - .L_20523)
.L_20523:
        /*0180*/ 	.word	0x00000000


	//----- nvinfo : EIATTR_CBANK_PARAM_SIZE
	.align		4
.L_20524:
        /*0184*/ 	.byte	0x03, 0x19
        /*0186*/ 	.short	0x0040


	//----- nvinfo : EIATTR_PARAM_CBANK
	.align		4
        /*0188*/ 	.byte	0x04, 0x0a
        /*018a*/ 	.short	(.L_20526 - .L_20525)
	.align		4
.L_20525:
        /*018c*/ 	.word	index@(.nv.constant0._Z15SoftmaxWarpImplI24ElementwiseScaleMaskLoadIffbE11DirectStoreIffEfLi2ELi2ELi16ELi2ELb1EL9Algorithm0EEvT_T0_ll)
        /*0190*/ 	.short	0x0380
        /*0192*/ 	.short	0x0040


	//----- nvinfo : EIATTR_SW_WAR
	.align		4
.L_20526:
        /*0194*/ 	.byte	0x04, 0x36
        /*0196*/ 	.short	(.L_20528 - .L_20527)
.L_20527:
        /*0198*/ 	.word	0x00000008
.L_20528:


//--------------------- .nv.info._Z15SoftmaxWarpImplI24ElementwiseScaleMaskLoadIffbE11DirectStoreIffEfLi2ELi2ELi16ELi2ELb0EL9Algorithm0EEvT_T0_ll --------------------------
	.section	.nv.info._Z15SoftmaxWarpImplI24ElementwiseScaleMaskLoadIffbE11DirectStoreIffEfLi2ELi2ELi16ELi2ELb0EL9Algorithm0EEvT_T0_ll,"",@"SHT_CUDA_INFO"
	.sectionflags	@""
	.align	4


	//----- nvinfo : EIATTR_CUDA_API_VERSION
	.align		4
        /*0000*/ 	.byte	0x04, 0x37
        /*0002*/ 	.short	(.L_20530 - .L_20529)
.L_20529:
        /*0004*/ 	.word	0x00000082


	//----- nvinfo : EIATTR_KPARAM_INFO
	.align		4
.L_20530:
        /*0008*/ 	.byte	0x04, 0x17
        /*000a*/ 	.short	(.L_20532 - .L_20531)
.L_20531:
        /*000c*/ 	.word	0x00000000
        /*0010*/ 	.short	0x0003
        /*0012*/ 	.short	0x0038
        /*0014*/ 	.byte	0x00, 0xf0, 0x21, 0x00


	//----- nvinfo : EIATTR_KPARAM_INFO
	.align		4
.L_20532:
        /*0018*/ 	.byte	0x04, 0x17
        /*001a*/ 	.short	(.L_20534 - .L_20533)
.L_20533:
        /*001c*/ 	.word	0x00000000
        /*0020*/ 	.short	0x0002
        /*0022*/ 	.short	0x0030
        /*0024*/ 	.byte	0x00, 0xf0, 0x21, 0x00


	//----- nvinfo : EIATTR_KPARAM_INFO
	.align		4
.L_20534:
        /*0028*/ 	.byte	0x04, 0x17
        /*002a*/ 	.short	(.L_20536 - .L_20535)
.L_20535:
        /*002c*/ 	.word	0x00000000
        /*0030*/ 	.short	0x0001
        /*0032*/ 	.short	0x0020
        /*0034*/ 	.byte	0x00, 0xf0, 0x41, 0x00


	//----- nvinfo : EIATTR_KPARAM_INFO
	.align		4
.L_20536:
        /*0038*/ 	.byte	0x04, 0x17
        /*003a*/ 	.short	(.L_20538 - .L_20537)
.L_20537:
        /*003c*/ 	.word	0x00000000
        /*0040*/ 	.short	0x0000
        /*0042*/ 	.short	0x0000
        /*0044*/ 	.byte	0x00, 0xf0, 0x81, 0x00


	//----- nvinfo : EIATTR_SPARSE_MMA_MASK
	.align		4
.L_20538:
        /*0048*/ 	.byte	0x03, 0x50
        /*004a*/ 	.short	0x0000


	//----- nvinfo : EIATTR_MAXREG_COUNT
	.align		4
        /*004c*/ 	.byte	0x03, 0x1b
        /*004e*/ 	.short	0x00ff


	//----- nvinfo : EIATTR_EXTERNS
	.align		4
        /*0050*/ 	.byte	0x04, 0x0f
        /*0052*/ 	.short	(.L_20540 - .L_20539)


	//   ....[0]....
	.align		4
.L_20539:
        /*0054*/ 	.word	index@(__assertfail)


	//----- nvinfo : EIATTR_MERCURY_ISA_VERSION
	.align		4
.L_20540:
        /*0058*/ 	.byte	0x03, 0x5f
        /*005a*/ 	.short	0x0101


	//----- nvinfo : EIATTR_COOP_GROUP_MASK_REGIDS
	.align		4
        /*005c*/ 	.byte	0x04, 0x29
        /*005e*/ 	.short	(.L_20542 - .L_20541)


	//   ....[0]....
.L_20541:
        /*0060*/ 	.word	0xffffffff


	//   ....[1]....
        /*0064*/ 	.word	0xffffffff


	//   ....[2]....
        /*0068*/ 	.word	0xffffffff


	//   ....[3]....
        /*006c*/ 	.word	0xffffffff


	//   ....[4]....
        /*0070*/ 	.word	0xffffffff


	//   ....[5]....
        /*0074*/ 	.word	0xffffffff


	//   ....[6]....
        /*0078*/ 	.word	0xffffffff


	//   ....[7]....
        /*007c*/ 	.word	0xffffffff


	//   ....[8]....
        /*0080*/ 	.word	0xffffffff


	//   ....[9]....
        /*0084*/ 	.word	0xffffffff


	//   ....[10]....
        /*0088*/ 	.word	0xffffffff


	//   ....[11]....
        /*008c*/ 	.word	0xffffffff


	//   ....[12]....
        /*0090*/ 	.word	0xffffffff


	//   ....[13]....
        /*0094*/ 	.word	0xffffffff


	//   ....[14]....
        /*0098*/ 	.word	0xffffffff


	//   ....[15]....
        /*009c*/ 	.word	0xffffffff


	//   ....[16]....
        /*00a0*/ 	.word	0x0500000f


	//   ....[17]....
        /*00a4*/ 	.word	0x0500000f


	//   ....[18]....
        /*00a8*/ 	.word	0x0500000f


	//   ....[19]....
        /*00ac*/ 	.word	0x0500000f


	//   ....[20]....
        /*00b0*/ 	.word	0x0500000f


	//   ....[21]....
        /*00b4*/ 	.word	0x0500000f


	//   ....[22]....
        /*00b8*/ 	.word	0x0500000f


	//   ....[23]....
        /*00bc*/ 	.word	0x0500000f


	//   ....[24]....
        /*00c0*/ 	.word	0x0500000f


	//   ....[25]....
        /*00c4*/ 	.word	0x0500000f


	//   ....[26]....
        /*00c8*/ 	.word	0x0500000f


	//   ....[27]....
        /*00cc*/ 	.word	0x0500000f


	//   ....[28]....
        /*00d0*/ 	.word	0x0500000f


	//   ....[29]....
        /*00d4*/ 	.word	0x0500000f


	//   ....[30]....
        /*00d8*/ 	.word	0x0500000f


	//   ....[31]....
        /*00dc*/ 	.word	0x0500000f


	//----- nvinfo : EIATTR_COOP_GROUP_INSTR_OFFSETS
	.align		4
.L_20542:
        /*00e0*/ 	.byte	0x04, 0x28
        /*00e2*/ 	.short	(.L_20544 - .L_20543)


	//   ....[0]....
.L_20543:
        /*00e4*/ 	.word	0x00000640


	//   ....[1]....
        /*00e8*/ 	.word	0x00000650


	//   ....[2]....
        /*00ec*/ 	.word	0x00000690


	//   ....[3]....
        /*00f0*/ 	.word	0x000006b0


	//   ....[4]....
        /*00f4*/ 	.word	0x000006e0


	//   ....[5]....
        /*00f8*/ 	.word	0x000006f0


	//   ....[6]....
        /*00fc*/ 	.word	0x00000720


	//   ....[7]....
        /*0100*/ 	.word	0x00000730


	//   ....[8]....
        /*0104*/ 	.word	0x000009b0


	//   ....[9]....
        /*0108*/ 	.word	0x000009f0


	//   ....[10]....
        /*010c*/ 	.word	0x00000a10


	//   ....[11]....
        /*0110*/ 	.word	0x00000a30


	//   ....[12]....
        /*0114*/ 	.word	0x00000a50


	//   ....[13]....
        /*0118*/ 	.word	0x00000a70


	//   ....[14]....
        /*011c*/ 	.word	0x00000a90


	//   ....[15]....
        /*0120*/ 	.word	0x00000ab0


	//   ....[16]....
        /*0124*/ 	.word	0x000010a0


	//   ....[17]....
        /*0128*/ 	.word	0x00001140


	//   ....[18]....
        /*012c*/ 	.word	0x000011a0


	//   ....[19]....
        /*0130*/ 	.word	0x00001200


	//   ....[20]....
        /*0134*/ 	.word	0x00001260


	//   ....[21]....
        /*0138*/ 	.word	0x00001320


	//   ....[22]....
        /*013c*/ 	.word	0x00001430


	//   ....[23]....
        /*0140*/ 	.word	0x000014f0


	//   ....[24]....
        /*0144*/ 	.word	0x00001560


	//   ....[25]....
        /*0148*/ 	.word	0x000016a0


	//   ....[26]....
        /*014c*/ 	.word	0x00001730


	//   ....[27]....
        /*0150*/ 	.word	0x000017c0


	//   ....[28]....
        /*0154*/ 	.word	0x00001820


	//   ....[29]....
        /*0158*/ 	.word	0x000018a0


	//   ....[30]....
        /*015c*/ 	.word	0x00001910


	//   ....[31]....
        /*0160*/ 	.word	0x00001980


	//----- nvinfo : EIATTR_VRC_CTA_INIT_COUNT
	.align		4
.L_20544:
        /*0164*/ 	.byte	0x02, 0x4a
	.zero		1
	.zero		1


	//----- nvinfo : EIATTR_SYSCALL_OFFSETS
	.align		4
        /*0168*/ 	.byte	0x04, 0x46
        /*016a*/ 	.short	(.L_20546 - .L_20545)


	//   ....[0]....
.L_20545:
        /*016c*/ 	.word	0x00000170


	//----- nvinfo : EIATTR_EXIT_INSTR_OFFSETS
	.align		4
.L_20546:
        /*0170*/ 	.byte	0x04, 0x1c
        /*0172*/ 	.short	(.L_20548 - .L_20547)


	//   ....[0]....
.L_20547:
        /*0174*/ 	.word	0x00000230


	//   ....[1]....
        /*0178*/ 	.word	0x00001030


	//----- nvinfo : EIATTR_CRS_STACK_SIZE
	.align		4
.L_20548:
        /*017c*/ 	.byte	0x04, 0x1e
        /*017e*/ 	.short	(.L_20550 - .L_20549)
.L_20549:
        /*0180*/ 	.word	0x00000000


	//----- nvinfo : EIATTR_CBANK_PARAM_SIZE
	.align		4
.L_20550:
        /*0184*/ 	.byte	0x03, 0x19
        /*0186*/ 	.short	0x0040


	//----- nvinfo : EIATTR_PARAM_CBANK
	.align		4
        /*0188*/ 	.byte	0x04, 0x0a
        /*018a*/ 	.short	(.L_20552 - .L_20551)
	.align		4
.L_20551:
        /*018c*/ 	.word	index@(.nv.constant0._Z15SoftmaxWarpImplI24ElementwiseScaleMaskLoadIffbE11DirectStoreIffEfLi2ELi2ELi16ELi2ELb0EL9Algorithm0EEvT_T0_ll)
        /*0190*/ 	.short	0x0380
        /*0192*/ 	.short	0x0040


	//----- nvinfo : EIATTR_SW_WAR
	.align		4
.L_20552:
        /*0194*/ 	.byte	0x04, 0x36
        /*0196*/ 	.short	(.L_20554 - .L_20553)
.L_20553:
        /*0198*/ 	.word	0x00000008
.L_20554:


//--------------------- .nv.info._Z15SoftmaxWarpImplI24ElementwiseScaleMaskLoadIffbE11DirectStoreIffEfLi2ELi2ELi8ELi1ELb1EL9Algorithm0EEvT_T0_ll --------------------------
	.section	.nv.info._Z15SoftmaxWarpImplI24ElementwiseScaleMaskLoadIffbE11DirectStoreIffEfLi2ELi2ELi8ELi1ELb1EL9Algorithm0EEvT_T0_ll,"",@"SHT_CUDA_INFO"
	.sectionflags	@""
	.align	4


	//----- nvinfo : EIATTR_CUDA_API_VERSION
	.align		4
        /*0000*/ 	.byte	0x04, 0x37
        /*0002*/ 	.short	(.L_20556 - .L_20555)
.L_20555:
        /*0004*/ 	.word	0x00000082


	//----- nvinfo : EIATTR_KPARAM_INFO
	.align		4
.L_20556:
        /*0008*/ 	.byte	0x04, 0x17
        /*000a*/ 	.short	(.L_20558 - .L_20557)
.L_20557:
        /*000c*/ 	.word	0x00000000
        /*0010*/ 	.short	0x0003
        /*0012*/ 	.short	0x0038
        /*0014*/ 	.byte	0x00, 0xf0, 0x21, 0x00


	//----- nvinfo : EIATTR_KPARAM_INFO
	.align		4
.L_20558:
        /*0018*/ 	.byte	0x04, 0x17
        /*001a*/ 	.short	(.L_20560 - .L_20559)
.L_20559:
        /*001c*/ 	.word	0x00000000
        /*0020*/ 	.short	0x0002
        /*0022*/ 	.short	0x0030
        /*0024*/ 	.byte	0x00, 0xf0, 0x21, 0x00


	//----- nvinfo : EIATTR_KPARAM_INFO
	.align		4
.L_20560:
        /*0028*/ 	.byte	0x04, 0x17
        /*002a*/ 	.short	(.L_20562 - .L_20561)
.L_20561:
        /*002c*/ 	.word	0x00000000
        /*0030*/ 	.short	0x0001
        /*0032*/ 	.short	0x0020
        /*0034*/ 	.byte	0x00, 0xf0, 0x41, 0x00


	//----- nvinfo : EIATTR_KPARAM_INFO
	.align		4
.L_20562:
        /*0038*/ 	.byte	0x04, 0x17
        /*003a*/ 	.short	(.L_20564 - .L_20563)
.L_20563:
        /*003c*/ 	.word	0x00000000
        /*0040*/ 	.short	0x0000
        /*0042*/ 	.short	0x0000
        /*0044*/ 	.byte	0x00, 0xf0, 0x81, 0x00


	//----- nvinfo : EIATTR_SPARSE_MMA_MASK
	.align		4
.L_20564:
        /*0048*/ 	.byte	0x03, 0x50
        /*004a*/ 	.short	0x0000


	//----- nvinfo : EIATTR_MAXREG_COUNT
	.align		4
        /*004c*/ 	.byte	0x03, 0x1b
        /*004e*/ 	.short	0x00ff


	//----- nvinfo : EIATTR_EXTERNS
	.align		4
        /*0050*/ 	.byte	0x04, 0x0f
        /*0052*/ 	.short	(.L_20566 - .L_20565)


	//   ....[0]....
	.align		4
.L_20565:
        /*0054*/ 	.word	index@(__assertfail)


	//----- nvinfo : EIATTR_MERCURY_ISA_VERSION
	.align		4
.L_20566:
        /*0058*/ 	.byte	0x03, 0x5f
        /*005a*/ 	.short	0x0101


	//----- nvinfo : EIATTR_COOP_GROUP_MASK_REGIDS
	.align		4
        /*005c*/ 	.byte	0x04, 0x29
        /*005e*/ 	.short	(.L_20568 - .L_20567)


	//   ....[0]....
.L_20567:
        /*0060*/ 	.word	0xffffffff


	//   ....[1]....
        /*0064*/ 	.word	0xffffffff


	//   ....[2]....
        /*0068*/ 	.word	0xffffffff


	//   ....[3]....
        /*006c*/ 	.word	0xffffffff


	//   ....[4]....
        /*0070*/ 	.word	0xffffffff


	//   ....[5]....
        /*0074*/ 	.word	0xffffffff


	//   ....[6]....
        /*0078*/ 	.word	0x0500000f


	//   ....[7]....
        /*007c*/ 	.word	0x0500000f


	//   ....[8]....
        /*0080*/ 	.word	0x0500000f


	//   ....[9]....
        /*0084*/ 	.word	0x0500000f


	//   ....[10]....
        /*0088*/ 	.word	0x0500000f


	//   ....[11]....
        /*008c*/ 	.word	0x0500000f


	//----- nvinfo : EIATTR_COOP_GROUP_INSTR_OFFSETS
	.align		4
.L_20568:
        /*0090*/ 	.byte	0x04, 0x28
        /*0092*/ 	.short	(.L_20570 - .L_20569)


	//   ....[0]....
.L_20569:
        /*0094*/ 	.word	0x00000540


	//   ....[1]....
        /*0098*/ 	.word	0x00000580


	//   ....[2]....
        /*009c*/ 	.word	0x000005a0


	//   ....[3]....
        /*00a0*/ 	.word	0x00000700


	//   ....[4]....
        /*00a4*/ 	.word	0x00000720


	//   ....[5]....
        /*00a8*/ 	.word	0x00000740


	//   ....[6]....
        /*00ac*/ 	.word	0x00000af0


	//   ....[7]....
        /*00b0*/ 	.word	0x00000b90


	//   ....[8]....
        /*00b4*/ 	.word	0x00000bf0


	//   ....[9]....
        /*00b8*/ 	.word	0x00000d80


	//   ....[10]....
        /*00bc*/ 	.word	0x00000de0


	//   ....[11]....
        /*00c0*/ 	.word	0x00000e40


	//----- nvinfo : EIATTR_VRC_CTA_INIT_COUNT
	.align		4
.L_20570:
        /*00c4*/ 	.byte	0x02, 0x4a
	.zero		1
	.zero		1


	//----- nvinfo : EIATTR_SYSCALL_OFFSETS
	.align		4
        /*00c8*/ 	.byte	0x04, 0x46
        /*00ca*/ 	.short	(.L_20572 - .L_20571)


	//   ....[0]....
.L_20571:
        /*00cc*/ 	.word	0x000001a0


	//----- nvinfo : EIATTR_EXIT_INSTR_OFFSETS
	.align		4
.L_20572:
        /*00d0*/ 	.byte	0x04, 0x1c
        /*00d2*/ 	.short	(.L_20574 - .L_20573)


	//   ....[0]....
.L_20573:
        /*00d4*/ 	.word	0x00000250


	//   ....[1]....
        /*00d8*/ 	.word	0x00000a90


	//----- nvinfo : EIATTR_CRS_STACK_SIZE
	.align		4
.L_20574:
        /*00dc*/ 	.byte	0x04, 0x1e
        /*00de*/ 	.short	(.L_20576 - .L_20575)
.L_20575:
        /*00e0*/ 	.word	0x00000000


	//----- nvinfo : EIATTR_CBANK_PARAM_SIZE
	.align		4
.L_20576:
        /*00e4*/ 	.byte	0x03, 0x19
        /*00e6*/ 	.short	0x0040


	//----- nvinfo : EIATTR_PARAM_CBANK
	.align		4
        /*00e8*/ 	.byte	0x04, 0x0a
        /*00ea*/ 	.short	(.L_20578 - .L_20577)
	.align		4
.L_20577:
        /*00ec*/ 	.word	index@(.nv.constant0._Z15SoftmaxWarpImplI24ElementwiseScaleMaskLoadIffbE11DirectStoreIffEfLi2ELi2ELi8ELi1ELb1EL9Algorithm0EEvT_T0_ll)
        /*00f0*/ 	.short	0x0380
        /*00f2*/ 	.short	0x0040


	//----- nvinfo : EIATTR_SW_WAR
	.align		4
.L_20578:
        /*00f4*/ 	.byte	0x04, 0x36
        /*00f6*/ 	.short	(.L_20580 - .L_20579)
.L_20579:
        /*00f8*/ 	.word	0x00000008
.L_20580:


//--------------------- .nv.info._Z15SoftmaxWarpImplI24ElementwiseScaleMaskLoadIffbE11DirectStoreIffEfLi2ELi2ELi8ELi1ELb0EL9Algorithm0EEvT_T0_ll --------------------------
	.section	.nv.info._Z15SoftmaxWarpImplI24ElementwiseScaleMaskLoadIffbE11DirectStoreIffEfLi2ELi2ELi8ELi1ELb0EL9Algorithm0EEvT_T0_ll,"",@"SHT_CUDA_INFO"
	.sectionflags	@""
	.align	4


	//----- nvinfo : EIATTR_CUDA_API_VERSION
	.align		4
        /*0000*/ 	.byte	0x04, 0x37
        /*0002*/ 	.short	(.L_20582 - .L_20581)
.L_20581:
        /*0004*/ 	.word	0x00000082


	//----- nvinfo : EIATTR_KPARAM_INFO
	.align		4
.L_20582:
        /*0008*/ 	.byte	0x04, 0x17
        /*000a*/ 	.short	(.L_20584 - .L_20583)
.L_20583:
        /*000c*/ 	.word	0x00000000
        /*0010*/ 	.short	0x0003
        /*0012*/ 	.short	0x0038
        /*0014*/ 	.byte	0x00, 0xf0, 0x21, 0x00


	//----- nvinfo : EIATTR_KPARAM_INFO
	.align		4
.L_20584:
        /*0018*/ 	.byte	0x04, 0x17
        /*001a*/ 	.short	(.L_20586 - .L_20585)
.L_20585:
        /*001c*/ 	.word	0x00000000
        /*0020*/ 	.short	0x0002
        /*0022*/ 	.short	0x0030
        /*0024*/ 	.byte	0x00, 0xf0, 0x21, 0x00


	//----- nvinfo : EIATTR_KPARAM_INFO
	.align		4
.L_20586:
        /*0028*/ 	.byte	0x04, 0x17
        /*002a*/ 	.short	(.L_20588 - .L_20587)
.L_20587:
        /*002c*/ 	.word	0x00000000
        /*0030*/ 	.short	0x0001
        /*0032*/ 	.short	0x0020
        /*0034*/ 	.byte	0x00, 0xf0, 0x41, 0x00


	//----- nvinfo : EIATTR_KPARAM_INFO
	.align		4
.L_20588:
        /*0038*/ 	.byte	0x04, 0x17
        /*003a*/ 	.short	(.L_20590 - .L_20589)
.L_20589:
        /*003c*/ 	.word	0x00000000
        /*0040*/ 	.short	0x0000
        /*0042*/ 	.short	0x0000
        /*0044*/ 	.byte	0x00, 0xf0, 0x81, 0x00


	//----- nvinfo : EIATTR_SPARSE_MMA_MASK
	.align		4
.L_20590:
        /*0048*/ 	.byte	0x03, 0x50
        /*004a*/ 	.short	0x0000


	//----- nvinfo : EIATTR_MAXREG_COUNT
	.align		4
        /*004c*/ 	.byte	0x03, 0x1b
        /*004e*/ 	.short	0x00ff


	//----- nvinfo : EIATTR_EXTERNS
	.align		4
        /*0050*/ 	.byte	0x04, 0x0f
        /*0052*/ 	.short	(.L_20592 - .L_20591)


	//   ....[0]....
	.align		4
.L_20591:
        /*0054*/ 	.word	index@(__assertfail)


	//----- nvinfo : EIATTR_MERCURY_ISA_VERSION
	.align		4
.L_20592:
        /*0058*/ 	.byte	0x03, 0x5f
        /*005a*/ 	.short	0x0101


	//----- nvinfo : EIATTR_COOP_GROUP_MASK_REGIDS
	.align		4
        /*005c*/ 	.byte	0x04, 0x29
        /*005e*/ 	.short	(.L_20594 - .L_20593)


	//   ....[0]....
.L_20593:
        /*0060*/ 	.word	0xffffffff


	//   ....[1]....
        /*0064*/ 	.word	0xffffffff


	//   ....[2]....
        /*0068*/ 	.word	0xffffffff


	//   ....[3]....
        /*006c*/ 	.word	0xffffffff


	//   ....[4]....
        /*0070*/ 	.word	0xffffffff


	//   ....[5]....
        /*0074*/ 	.word	0xffffffff


	//   ....[6]....
        /*0078*/ 	.word	0x0500000f


	//   ....[7]....
        /*007c*/ 	.word	0x0500000f


	//   ....[8]....
        /*0080*/ 	.word	0x0500000f


	//   ....[9]....
        /*0084*/ 	.word	0x0500000f


	//   ....[10]....
        /*0088*/ 	.word	0x0500000f


	//   ....[11]....
        /*008c*/ 	.word	0x0500000f


	//----- nvinfo : EIATTR_COOP_GROUP_INSTR_OFFSETS
	.align		4
.L_20594:
        /*0090*/ 	.byte	0x04, 0x28
        /*0092*/ 	.short	(.L_20596 - .L_20595)


	//   ....[0]....
.L_20595:
        /*0094*/ 	.word	0x000004b0


	//   ....[1]....
        /*0098*/ 	.word	0x000004f0


	//   ....[2]....
        /*009c*/ 	.word	0x00000510


	//   ....[3]....
        /*00a0*/ 	.word	0x00000670


	//   ....[4]....
        /*00a4*/ 	.word	0x00000690


	//   ....[5]....
        /*00a8*/ 	.word	0x000006b0


	//   ....[6]....
        /*00ac*/ 	.word	0x00000a30


	//   ....[7]....
        /*00b0*/ 	.word	0x00000ad0


	//   ....[8]....
        /*00b4*/ 	.word	0x00000b30


	//   ....[9]....
        /*00b8*/ 	.word	0x00000cc0


	//   ....[10]....
        /*00bc*/ 	.word	0x00000d20


	//   ....[11]....
        /*00c0*/ 	.word	0x00000d80


	//----- nvinfo : EIATTR_VRC_CTA_INIT_COUNT
	.align		4
.L_20596:
        /*00c4*/ 	.byte	0x02, 0x4a
	.zero		1
	.zero		1


	//----- nvinfo : EIATTR_SYSCALL_OFFSETS
	.align		4
        /*00c8*/ 	.byte	0x04, 0x46
        /*00ca*/ 	.short	(.L_20598 - .L_20597)


	//   ....[0]....
.L_20597:
        /*00cc*/ 	.word	0x00000190


	//----- nvinfo : EIATTR_EXIT_INSTR_OFFSETS
	.align		4
.L_20598:
        /*00d0*/ 	.byte	0x04, 0x1c
        /*00d2*/ 	.short	(.L_20600 - .L_20599)


	//   ....[0]....
.L_20599:
        /*00d4*/ 	.word	0x00000240


	//   ....[1]....
        /*00d8*/ 	.word	0x000009d0


	//----- nvinfo : EIATTR_CRS_STACK_SIZE
	.align		4
.L_20600:
        /*00dc*/ 	.byte	0x04, 0x1e
        /*00de*/ 	.short	(.L_20602 - .L_20601)
.L_20601:
        /*00e0*/ 	.word	0x00000000


	//----- nvinfo : EIATTR_CBANK_PARAM_SIZE
	.align		4
.L_20602:
        /*00e4*/ 	.byte	0x03, 0x19
        /*00e6*/ 	.short	0x0040


	//----- nvinfo : EIATTR_PARAM_CBANK
	.align		4
        /*00e8*/ 	.byte	0x04, 0x0a
        /*00ea*/ 	.short	(.L_20604 - .L_20603)
	.align		4
.L_20603:
        /*00ec*/ 	.word	index@(.nv.constant0._Z15SoftmaxWarpImplI24ElementwiseScaleMaskLoadIffbE11DirectStoreIffEfLi2ELi2ELi8ELi1ELb0EL9Algorithm0EEvT_T0_ll)
        /*00f0*/ 	.short	0x0380
        /*00f2*/ 	.short	0x0040


	//----- nvinfo : EIATTR_SW_WAR
	.align		4
.L_20604:
        /*00f4*/ 	.byte	0x04, 0x36
        /*00f6*/ 	.short	(.L_20606 - .L_20605)
.L_20605:
        /*00f8*/ 	.word	0x00000008
.L_20606:


//--------------------- .nv.info._Z15SoftmaxWarpImplI24ElementwiseScaleMaskLoadIffbE11DirectStoreIffEfLi2ELi2ELi8ELi2ELb1EL9Algorithm0EEvT_T0_ll --------------------------
	.section	.nv.info._Z15SoftmaxWarpImplI24ElementwiseScaleMaskLoadIffbE11DirectStoreIffEfLi2ELi2ELi8ELi2ELb1EL9Algorithm0EEvT_T0_ll,"",@"SHT_CUDA_INFO"
	.sectionflags	@""
	.align	4


	//----- nvinfo : EIATTR_CUDA_API_VERSION
	.align		4
        /*0000*/ 	.byte	0x04, 0x37
        /*0002*/ 	.short	(.L_20608 - .L_20607)
.L_20607:
        /*0004*/ 	.word	0x00000082


	//----- nvinfo : EIATTR_KPARAM_INFO
	.align		4
.L_20608:
        /*0008*/ 	.byte	0x04, 0x17
        /*000a*/ 	.short	(.L_20610 - .L_20609)
.L_20609:
        /*000c*/ 	.word	0x00000000
        /*0010*/ 	.short	0x0003
        /*0012*/ 	.short	0x0038
        /*0014*/ 	.byte	0x00, 0xf0, 0x21, 0x00


	//----- nvinfo : EIATTR_KPARAM_INFO
	.align		4
.L_20610:
        /*0018*/ 	.byte	0x04, 0x17
        /*001a*/ 	.short	(.L_20612 - .L_20611)
.L_20611:
        /*001c*/ 	.word	0x00000000
        /*0020*/ 	.short	0x0002
        /*0022*/ 	.short	0x0030
        /*0024*/ 	.byte	0x00, 0xf0, 0x21, 0x00


	//----- nvinfo : EIATTR_KPARAM_INFO
	.align		4
.L_20612:
        /*0028*/ 	.byte	0x04, 0x17
        /*002a*/ 	.short	(.L_20614 - .L_20613)
.L_20613:
        /*002c*/ 	.word	0x00000000
        /*0030*/ 	.short	0x0001
        /*0032*/ 	.short	0x0020
        /*0034*/ 	.byte	0x00, 0xf0, 0x41, 0x00


	//----- nvinfo : EIATTR_KPARAM_INFO
	.align		4
.L_20614:
        /*0038*/ 	.byte	0x04, 0x17
        /*003a*/ 	.short	(.L_20616 - .L_20615)
.L_20615:
        /*003c*/ 	.word	0x00000000
        /*0040*/ 	.short	0x0000
        /*0042*/ 	.short	0x0000
        /*0044*/ 	.byte	0x00, 0xf0, 0x81, 0x00


	//----- nvinfo : EIATTR_SPARSE_MMA_MASK
	.align		4
.L_20616:
        /*0048*/ 	.byte	0x03, 0x50
        /*004a*/ 	.short	0x0000


	//----- nvinfo : EIATTR_MAXREG_COUNT
	.align		4
        /*004c*/ 	.byte	0x03, 0x1b
        /*004e*/ 	.short	0x00ff


	//----- nvinfo : EIATTR_EXTERNS
	.align		4
        /*0050*/ 	.byte	0x04, 0x0f
        /*0052*/ 	.short	(.L_20618 - .L_20617)


	//   ....[0]....
	.align		4
.L_20617:
        /*0054*/ 	.word	index@(__assertfail)


	//----- nvinfo : EIATTR_MERCURY_ISA_VERSION
	.align		4
.L_20618:
        /*0058*/ 	.byte	0x03, 0x5f
        /*005a*/ 	.short	0x0101


	//----- nvinfo : EIATTR_COOP_GROUP_MASK_REGIDS
	.align		4
        /*005c*/ 	.byte	0x04, 0x29
        /*005e*/ 	.short	(.L_20620 - .L_20619)


	//   ....[0]....
.L_20619:
        /*0060*/ 	.word	0xffffffff


	//   ....[1]....
        /*0064*/ 	.word	0xffffffff


	//   ....[2]....
        /*0068*/ 	.word	0xffffffff


	//   ....[3]....
        /*006c*/ 	.word	0xffffffff


	//   ....[4]....
        /*0070*/ 	.word	0xffffffff


	//   ....[5]....
        /*0074*/ 	.word	0xffffffff


	//   ....[6]....
        /*0078*/ 	.word	0xffffffff


	//   ....[7]....
        /*007c*/ 	.word	0xffffffff


	//   ....[8]....
        /*0080*/ 	.word	0xffffffff


	//   ....[9]....
        /*0084*/ 	.word	0xffffffff


	//   ....[10]....
        /*0088*/ 	.word	0xffffffff


	//   ....[11]....
        /*008c*/ 	.word	0xffffffff


	//   ....[12]....
        /*0090*/ 	.word	0x0500000f


	//   ....[13]....
        /*0094*/ 	.word	0x0500000f


	//   ....[14]....
        /*0098*/ 	.word	0x0500000f


	//   ....[15]....
        /*009c*/ 	.word	0x0500000f


	//   ....[16]....
        /*00a0*/ 	.word	0x0500000f


	//   ....[17]....
        /*00a4*/ 	.word	0x0500000f


	//   ....[18]....
        /*00a8*/ 	.word	0x0500000f


	//   ....[19]....
        /*00ac*/ 	.word	0x0500000f


	//   ....[20]....
        /*00b0*/ 	.word	0x0500000f


	//   ....[21]....
        /*00b4*/ 	.word	0x0500000f


	//   ....[22]....
        /*00b8*/ 	.word	0x0500000f


	//   ....[23]....
        /*00bc*/ 	.word	0x0500000f


	//----- nvinfo : EIATTR_COOP_GROUP_INSTR_OFFSETS
	.align		4
.L_20620:
        /*00c0*/ 	.byte	0x04, 0x28
        /*00c2*/ 	.short	(.L_20622 - .L_20621)


	//   ....[0]....
.L_20621:
        /*00c4*/ 	.word	0x00000780


	//   ....[1]....
        /*00c8*/ 	.word	0x000007a0


	//   ....[2]....
        /*00cc*/ 	.word	0x000007d0


	//   ....[3]....
        /*00d0*/ 	.word	0x000007f0


	//   ....[4]....
        /*00d4*/ 	.word	0x00000820


	//   ....[5]....
        /*00d8*/ 	.word	0x00000830


	//   ....[6]....
        /*00dc*/ 	.word	0x00000ab0


	//   ....[7]....
        /*00e0*/ 	.word	0x00000af0


	//   ....[8]....
        /*00e4*/ 	.word	0x00000b10


	//   ....[9]....
        /*00e8*/ 	.word	0x00000b30


	//   ....[10]....
        /*00ec*/ 	.word	0x00000b50


	//   ....[11]....
        /*00f0*/ 	.word	0x00000b70


	//   ....[12]....
        /*00f4*/ 	.word	0x000011c0


	//   ....[13]....
        /*00f8*/ 	.word	0x00001240


	//   ....[14]....
        /*00fc*/ 	.word	0x000012a0


	//   ....[15]....
        /*0100*/ 	.word	0x00001300


	//   ....[16]....
        /*0104*/ 	.word	0x000013e0


	//   ....[17]....
        /*0108*/ 	.word	0x00001470


	//   ....[18]....
        /*010c*/ 	.word	0x000016a0


	//   ....[19]....
        /*0110*/ 	.word	0x00001750


	//   ....[20]....
        /*0114*/ 	.word	0x000017b0


	//   ....[21]....
        /*0118*/ 	.word	0x00001810


	//   ....[22]....
        /*011c*/ 	.word	0x00001890


	//   ....[23]....
        /*0120*/ 	.word	0x00001900


	//----- nvinfo : EIATTR_VRC_CTA_INIT_COUNT
	.align		4
.L_20622:
        /*0124*/ 	.byte	0x02, 0x4a
	.zero		1
	.zero		1


	//----- nvinfo : EIATTR_SYSCALL_OFFSETS
	.align		4
        /*0128*/ 	.byte	0x04, 0x46
        /*012a*/ 	.short	(.L_20624 - .L_20623)


	//   ....[0]....
.L_20623:
        /*012c*/ 	.word	0x000001a0


	//----- nvinfo : EIATTR_EXIT_INSTR_OFFSETS
	.align		4
.L_20624:
        /*0130*/ 	.byte	0x04, 0x1c
        /*0132*/ 	.short	(.L_20626 - .L_20625)


	//   ....[0]....
.L_20625:
        /*0134*/ 	.word	0x00000260


	//   ....[1]....
        /*0138*/ 	.word	0x00001160


	//----- nvinfo : EIATTR_CRS_STACK_SIZE
	.align		4
.L_20626:
        /*013c*/ 	.byte	0x04, 0x1e
        /*013e*/ 	.short	(.L_20628 - .L_20627)
.L_20627:
        /*0140*/ 	.word	0x00000000


	//----- nvinfo : EIATTR_CBANK_PARAM_SIZE
	.align		4
.L_20628:
        /*0144*/ 	.byte	0x03, 0x19
        /*0146*/ 	.short	0x0040


	//----- nvinfo : EIATTR_PARAM_CBANK
	.align		4
        /*0148*/ 	.byte	0x04, 0x0a
        /*014a*/ 	.short	(.L_20630 - .L_20629)
	.align		4
.L_20629:
        /*014c*/ 	.word	index@(.nv.constant0._Z15SoftmaxWarpImplI24ElementwiseScaleMaskLoadIffbE11DirectStoreIffEfLi2ELi2ELi8ELi2ELb1EL9Algorithm0EEvT_T0_ll)
        /*0150*/ 	.short	0x0380
        /*0152*/ 	.short	0x0040


	//----- nvinfo : EIATTR_SW_WAR
	.align		4
.L_20630:
        /*0154*/ 	.byte	0x04, 0x36
        /*0156*/ 	.short	(.L_20632 - .L_20631)
.L_20631:
        /*0158*/ 	.word	0x00000008
.L_20632:


//--------------------- .nv.info._Z15SoftmaxWarpImplI24ElementwiseScaleMaskLoadIffbE11DirectStoreIffEfLi2ELi2ELi8ELi2ELb0EL9Algorithm0EEvT_T0_ll --------------------------
	.section	.nv.info._Z15SoftmaxWarpImplI24ElementwiseScaleMaskLoadIffbE11DirectStoreIffEfLi2ELi2ELi8ELi2ELb0EL9Algorithm0EEvT_T0_ll,"",@"SHT_CUDA_INFO"
	.sectionflags	@""
	.align	4


	//----- nvinfo : EIATTR_CUDA_API_VERSION
	.align		4
        /*0000*/ 	.byte	0x04, 0x37
        /*0002*/ 	.short	(.L_20634 - .L_20633)
.L_20633:
        /*0004*/ 	.word	0x00000082


	//----- nvinfo : EIATTR_KPARAM_INFO
	.align		4
.L_20634:
        /*0008*/ 	.byte	0x04, 0x17
        /*000a*/ 	.short	(.L_20636 - .L_20635)
.L_20635:
        /*000c*/ 	.word	0x00000000
        /*0010*/ 	.short	0x0003
        /*0012*/ 	.short	0x0038
        /*0014*/ 	.byte	0x00, 0xf0, 0x21, 0x00


	//----- nvinfo : EIATTR_KPARAM_INFO
	.align		4
.L_20636:
        /*0018*/ 	.byte	0x04, 0x17
        /*001a*/ 	.short	(.L_20638 - .L_20637)
.L_20637:
        /*001c*/ 	.word	0x00000000
        /*0020*/ 	.short	0x0002
        /*0022*/ 	.short	0x0030
        /*0024*/ 	.byte	0x00, 0xf0, 0x21, 0x00


	//----- nvinfo : EIATTR_KPARAM_INFO
	.align		4
.L_20638:
        /*0028*/ 	.byte	0x04, 0x17
        /*002a*/ 	.short	(.L_20640 - .L_20639)
.L_20639:
        /*002c*/ 	.word	0x00000000
        /*0030*/ 	.short	0x0001
        /*0032*/ 	.short	0x0020
        /*0034*/ 	.byte	0x00, 0xf0, 0x41, 0x00


	//----- nvinfo : EIATTR_KPARAM_INFO
	.align		4
.L_20640:
        /*0038*/ 	.byte	0x04, 0x17
        /*003a*/ 	.short	(.L_20642 - .L_20641)
.L_20641:
        /*003c*/ 	.word	0x00000000
        /*0040*/ 	.short	0x0000
        /*0042*/ 	.short	0x0000
        /*0044*/ 	.byte	0x00, 0xf0, 0x81, 0x00


	//----- nvinfo : EIATTR_SPARSE_MMA_MASK
	.align		4
.L_20642:
        /*0048*/ 	.byte	0x03, 0x50
        /*004a*/ 	.short	0x0000


	//----- nvinfo : EIATTR_MAXREG_COUNT
	.align		4
        /*004c*/ 	.byte	0x03, 0x1b
        /*004e*/ 	.short	0x00ff


	//----- nvinfo : EIATTR_EXTERNS
	.align		4
        /*0050*/ 	.byte	0x04, 0x0f
        /*0052*/ 	.short	(.L_20644 - .L_20643)


	//   ....[0]....
	.align		4
.L_20643:
        /*0054*/ 	.word	index@(__assertfail)


	//----- nvinfo : EIATTR_MERCURY_ISA_VERSION
	.align		4
.L_20644:
        /*0058*/ 	.byte	0x03, 0x5f
        /*005a*/ 	.short	0x0101


	//----- nvinfo : EIATTR_COOP_GROUP_MASK_REGIDS
	.align		4
        /*005c*/ 	.byte	0x04, 0x29
        /*005e*/ 	.short	(.L_20646 - .L_20645)


	//   ....[0]....
.L_20645:
        /*0060*/ 	.word	0xffffffff


	//   ....[1]....
        /*0064*/ 	.word	0xffffffff


	//   ....[2]....
        /*0068*/ 	.word	0xffffffff


	//   ....[3]....
        /*006c*/ 	.word	0xffffffff


	//   ....[4]....
        /*0070*/ 	.word	0xffffffff


	//   ....[5]....
        /*0074*/ 	.word	0xffffffff


	//   ....[6]....
        /*0078*/ 	.word	0xffffffff


	//   ....[7]....
        /*007c*/ 	.word	0xffffffff


	//   ....[8]....
        /*0080*/ 	.word	0xffffffff


	//   ....[9]....
        /*0084*/ 	.word	0xffffffff


	//   ....[10]....
        /*0088*/ 	.word	0xffffffff


	//   ....[11]....
        /*008c*/ 	.word	0xffffffff


	//   ....[12]....
        /*0090*/ 	.word	0x0500000f


	//   ....[13]....
        /*0094*/ 	.word	0x0500000f


	//   ....[14]....
        /*0098*/ 	.word	0x0500000f


	//   ....[15]....
        /*009c*/ 	.word	0x0500000f


	//   ....[16]....
        /*00a0*/ 	.word	0x0500000f


	//   ....[17]....
        /*00a4*/ 	.word	0x0500000f


	//   ....[18]....
        /*00a8*/ 	.word	0x0500000f


	//   ....[19]....
        /*00ac*/ 	.word	0x0500000f


	//   ....[20]....
        /*00b0*/ 	.word	0x0500000f


	//   ....[21]....
        /*00b4*/ 	.word	0x0500000f


	//   ....[22]....
        /*00b8*/ 	.word	0x0500000f


	//   ....[23]....
        /*00bc*/ 	.word	0x0500000f


	//----- nvinfo : EIATTR_COOP_GROUP_INSTR_OFFSETS
	.align		4
.L_20646:
        /*00c0*/ 	.byte	0x04, 0x28
        /*00c2*/ 	.short	(.L_20648 - .L_20647)


	//   ....[0]....
.L_20647:
        /*00c4*/ 	.word	0x00000640


	//   ....[1]....
        /*00c8*/ 	.word	0x00000650


	//   ....[2]....
        /*00cc*/ 	.word	0x00000690


	//   ....[3]....
        /*00d0*/ 	.word	0x000006b0


	//   ....[4]....
        /*00d4*/ 	.word	0x000006e0


	//   ....[5]....
        /*00d8*/ 	.word	0x000006f0


	//   ....[6]....
        /*00dc*/ 	.word	0x00000970


	//   ....[7]....
        /*00e0*/ 	.word	0x000009b0


	//   ....[8]....
        /*00e4*/ 	.word	0x000009d0


	//   ....[9]....
        /*00e8*/ 	.word	0x000009f0


	//   ....[10]....
        /*00ec*/ 	.word	0x00000a10


	//   ....[11]....
        /*00f0*/ 	.word	0x00000a30


	//   ....[12]....
        /*00f4*/ 	.word	0x00001020


	//   ....[13]....
        /*00f8*/ 	.word	0x000010c0


	//   ....[14]....
        /*00fc*/ 	.word	0x00001130


	//   ....[15]....
        /*0100*/ 	.word	0x00001190


	//   ....[16]....
        /*0104*/ 	.word	0x00001260


	//   ....[17]....
        /*0108*/ 	.word	0x00001370


	//   ....[18]....
        /*010c*/ 	.word	0x00001430


	//   ....[19]....
        /*0110*/ 	.word	0x00001550


	//   ....[20]....
        /*0114*/ 	.word	0x00001600


	//   ....[21]....
        /*0118*/ 	.word	0x00001660


	//   ....[22]....
        /*011c*/ 	.word	0x000016e0


	//   ....[23]....
        /*0120*/ 	.word	0x00001750


	//----- nvinfo : EIATTR_VRC_CTA_INIT_COUNT
	.align		4
.L_20648:
        /*0124*/ 	.byte	0x02, 0x4a
	.zero		1
	.zero		1


	//----- nvinfo : EIATTR_SYSCALL_OFFSETS
	.align		4
        /*0128*/ 	.byte	0x04, 0x46
        /*012a*/ 	.short	(.L_20650 - .L_20649)


	//   ....[0]....
.L_20649:
        /*012c*/ 	.word	0x00000170


	//----- nvinfo : EIATTR_EXIT_INSTR_OFFSETS
	.align		4
.L_20650:
        /*0130*/ 	.byte	0x04, 0x1c
        /*0132*/ 	.short	(.L_20652 - .L_20651)


	//   ....[0]....
.L_20651:
        /*0134*/ 	.word	0x00000230


	//   ....[1]....
        /*0138*/ 	.word	0x00000fb0


	//----- nvinfo : EIATTR_CRS_STACK_SIZE
	.align		4
.L_20652:
        /*013c*/ 	.byte	0x04, 0x1e
        /*013e*/ 	.short	(.L_20654 - .L_20653)
.L_20653:
        /*0140*/ 	.word	0x00000000


	//----- nvinfo : EIATTR_CBANK_PARAM_SIZE
	.align		4
.L_20654:
        /*0144*/ 	.byte	0x03, 0x19
        /*0146*/ 	.short	0x0040


	//----- nvinfo : EIATTR_PARAM_CBANK
	.align		4
        /*0148*/ 	.byte	0x04, 0x0a
        /*014a*/ 	.short	(.L_20656 - .L_20655)
	.align		4
.L_20655:
        /*014c*/ 	.word	index@(.nv.constant0._Z15SoftmaxWarpImplI24ElementwiseScaleMaskLoadIffbE11DirectStoreIffEfLi2ELi2ELi8ELi2ELb0EL9Algorithm0EEvT_T0_ll)
        /*0150*/ 	.short	0x0380
        /*0152*/ 	.short	0x0040


	//----- nvinfo : EIATTR_SW_WAR
	.align		4
.L_20656:
        /*0154*/ 	.byte	0x04, 0x36
        /*0156*/ 	.short	(.L_20658 - .L_20657)
.L_20657:
        /*0158*/ 	.word	0x00000008
.L_20658:


//--------------------- .nv.info._Z15SoftmaxWarpImplI24ElementwiseScaleMaskLoadIffbE11DirectStoreIffEfLi2ELi2ELi4ELi1ELb1EL9Algorithm0EEvT_T0_ll --------------------------
	.section	.nv.info._Z15SoftmaxWarpImplI24ElementwiseScaleMaskLoadIffbE11DirectStoreIffEfLi2ELi2ELi4ELi1ELb1EL9Algorithm0EEvT_T0_ll,"",@"SHT_CUDA_INFO"
	.sectionflags	@""
	.align	4


	//----- nvinfo : EIATTR_CUDA_API_VERSION
	.align		4
        /*0000*/ 	.byte	0x04, 0x37
        /*0002*/ 	.short	(.L_20660 - .L_20659)
.L_20659:
        /*0004*/ 	.word	0x00000082


	//----- nvinfo : EIATTR_KPARAM_INFO
	.align		4
.L_20660:
        /*0008*/ 	.byte	0x04, 0x17
        /*000a*/ 	.short	(.L_20662 - .L_20661)
.L_20661:
        /*000c*/ 	.word	0x00000000
        /*0010*/ 	.short	0x0003
        /*0012*/ 	.short	0x0038
        /*0014*/ 	.byte	0x00, 0xf0, 0x21, 0x00


	//----- nvinfo : EIATTR_KPARAM_INFO
	.align		4
.L_20662:
        /*0018*/ 	.byte	0x04, 0x17
        /*001a*/ 	.short	(.L_20664 - .L_20663)
.L_20663:
        /*001c*/ 	.word	0x00000000
        /*0020*/ 	.short	0x0002
        /*0022*/ 	.short	0x0030
        /*0024*/ 	.byte	0x00, 0xf0, 0x21, 0x00


	//----- nvinfo : EIATTR_KPARAM_INFO
	.align		4
.L_20664:
        /*0028*/ 	.byte	0x04, 0x17
        /*002a*/ 	.short	(.L_20666 - .L_20665)
.L_20665:
        /*002c*/ 	.word	0x00000000
        /*0030*/ 	.short	0x0001
        /*0032*/ 	.short	0x0020
        /*0034*/ 	.byte	0x00, 0xf0, 0x41, 0x00


	//----- nvinfo : EIATTR_KPARAM_INFO
	.align		4
.L_20666:
        /*0038*/ 	.byte	0x04, 0x17
        /*003a*/ 	.short	(.L_20668 - .L_20667)
.L_20667:
        /*003c*/ 	.word	0x00000000
        /*0040*/ 	.short	0x0000
        /*0042*/ 	.short	0x0000
        /*0044*/ 	.byte	0x00, 0xf0, 0x81, 0x00


	//----- nvinfo : EIATTR_SPARSE_MMA_MASK
	.align		4
.L_20668:
        /*0048*/ 	.byte	0x03, 0x50
        /*004a*/ 	.short	0x0000


	//----- nvinfo : EIATTR_MAXREG_COUNT
	.align		4
        /*004c*/ 	.byte	0x03, 0x1b
        /*004e*/ 	.short	0x00ff


	//----- nvinfo : EIATTR_EXTERNS
	.align		4
        /*0050*/ 	.byte	0x04, 0x0f
        /*0052*/ 	.short	(.L_20670 - .L_20669)


	//   ....[0]....
	.align		4
.L_20669:
        /*0054*/ 	.word	index@(__assertfail)


	//----- nvinfo : EIATTR_MERCURY_ISA_VERSION
	.align		4
.L_20670:
        /*0058*/ 	.byte	0x03, 0x5f
        /*005a*/ 	.short	0x0101


	//----- nvinfo : EIATTR_COOP_GROUP_MASK_REGIDS
	.align		4
        /*005c*/ 	.byte	0x04, 0x29
        /*005e*/ 	.short	(.L_20672 - .L_20671)


	//   ....[0]....
.L_20671:
        /*0060*/ 	.word	0xffffffff


	//   ....[1]....
        /*0064*/ 	.word	0xffffffff


	//   ....[2]....
        /*0068*/ 	.word	0xffffffff


	//   ....[3]....
        /*006c*/ 	.word	0xffffffff


	//   ....[4]....
        /*0070*/ 	.word	0x0500000f


	//   ....[5]....
        /*0074*/ 	.word	0x0500000f


	//   ....[6]....
        /*0078*/ 	.word	0x0500000f


	//   ....[7]....
        /*007c*/ 	.word	0x0500000f


	//----- nvinfo : EIATTR_COOP_GROUP_INSTR_OFFSETS
	.align		4
.L_20672:
        /*0080*/ 	.byte	0x04, 0x28
        /*0082*/ 	.short	(.L_20674 - .L_20673)


	//   ....[0]....
.L_20673:
        /*0084*/ 	.word	0x00000550


	//   ....[1]....
        /*0088*/ 	.word	0x00000590


	//   ....[2]....
        /*008c*/ 	.word	0x000006f0


	//   ....[3]....
        /*0090*/ 	.word	0x00000710


	//   ....[4]....
        /*0094*/ 	.word	0x00000ad0


	//   ....[5]....
        /*0098*/ 	.word	0x00000b70


	//   ....[6]....
        /*009c*/ 	.word	0x00000d00


	//   ....[7]....
        /*00a0*/ 	.word	0x00000d60


	//----- nvinfo : EIATTR_VRC_CTA_INIT_COUNT
	.align		4
.L_20674:
        /*00a4*/ 	.byte	0x02, 0x4a
	.zero		1
	.zero		1


	//----- nvinfo : EIATTR_SYSCALL_OFFSETS
	.align		4
        /*00a8*/ 	.byte	0x04, 0x46
        /*00aa*/ 	.short	(.L_20676 - .L_20675)


	//   ....[0]....
.L_20675:
        /*00ac*/ 	.word	0x000001a0


	//----- nvinfo : EIATTR_EXIT_INSTR_OFFSETS
	.align		4
.L_20676:
        /*00b0*/ 	.byte	0x04, 0x1c
        /*00b2*/ 	.short	(.L_20678 - .L_20677)


	//   ....[0]....
.L_20677:
        /*00b4*/ 	.word	0x00000250


	//   ....[1]....
        /*00b8*/ 	.word	0x00000a70


	//----- nvinfo : EIATTR_CRS_STACK_SIZE
	.align		4
.L_20678:
        /*00bc*/ 	.byte	0x04, 0x1e
        /*00be*/ 	.short	(.L_20680 - .L_20679)
.L_20679:
        /*00c0*/ 	.word	0x00000000


	//----- nvinfo : EIATTR_CBANK_PARAM_SIZE
	.align		4
.L_20680:
        /*00c4*/ 	.byte	0x03, 0x19
        /*00c6*/ 	.short	0x0040


	//----- nvinfo : EIATTR_PARAM_CBANK
	.align		4
        /*00c8*/ 	.byte	0x04, 0x0a
        /*00ca*/ 	.short	(.L_20682 - .L_20681)
	.align		4
.L_20681:
        /*00cc*/ 	.word	index@(.nv.constant0._Z15SoftmaxWarpImplI24ElementwiseScaleMaskLoadIffbE11DirectStoreIffEfLi2ELi2ELi4ELi1ELb1EL9Algorithm0EEvT_T0_ll)
        /*00d0*/ 	.short	0x0380
        /*00d2*/ 	.short	0x0040


	//----- nvinfo : EIATTR_SW_WAR
	.align		4
.L_20682:
        /*00d4*/ 	.byte	0x04, 0x36
        /*00d6*/ 	.short	(.L_20684 - .L_20683)
.L_20683:
        /*00d8*/ 	.word	0x00000008
.L_20684:


//--------------------- .nv.info._Z15SoftmaxWarpImplI24ElementwiseScaleMaskLoadIffbE11DirectStoreIffEfLi2ELi2ELi4ELi1ELb0EL9Algorithm0EEvT_T0_ll --------------------------
	.section	.nv.info._Z15SoftmaxWarpImplI24ElementwiseScaleMaskLoadIffbE11DirectStoreIffEfLi2ELi2ELi4ELi1ELb0EL9Algorithm0EEvT_T0_ll,"",@"SHT_CUDA_INFO"
	.sectionflags	@""
	.align	4


	//----- nvinfo : EIATTR_CUDA_API_VERSION
	.align		4
        /*0000*/ 	.byte	0x04, 0x37
        /*0002*/ 	.short	(.L_20686 - .L_20685)
.L_20685:
        /*0004*/ 	.word	0x00000082


	//----- nvinfo : EIATTR_KPARAM_INFO
	.align		4
.L_20686:
        /*0008*/ 	.byte	0x04, 0x17
        /*000a*/ 	.short	(.L_20688 - .L_20687)
.L_20687:
        /*000c*/ 	.word	0x00000000
        /*0010*/ 	.short	0x0003
        /*0012*/ 	.short	0x0038
        /*0014*/ 	.byte	0x00, 0xf0, 0x21, 0x00


	//----- nvinfo : EIATTR_KPARAM_INFO
	.align		4
.L_20688:
        /*0018*/ 	.byte	0x04, 0x17
        /*001a*/ 	.short	(.L_20690 - .L_20689)
.L_20689:
        /*001c*/ 	.word	0x00000000
        /*0020*/ 	.short	0x0002
        /*0022*/ 	.short	0x0030
        /*0024*/ 	.byte	0x00, 0xf0, 0x21, 0x00


	//----- nvinfo : EIATTR_KPARAM_INFO
	.align		4
.L_20690:
        /*0028*/ 	.byte	0x04, 0x17
        /*002a*/ 	.short	(.L_20692 - .L_20691)
.L_20691:
        /*002c*/ 	.word	0x00000000
        /*0030*/ 	.short	0x0001
        /*0032*/ 	.short	0x0020
        /*0034*/ 	.byte	0x00, 0xf0, 0x41, 0x00


	//----- nvinfo : EIATTR_KPARAM_INFO
	.align		4
.L_20692:
        /*0038*/ 	.byte	0x04, 0x17
        /*003a*/ 	.short	(.L_20694 - .L_20693)
.L_20693:
        /*003c*/ 	.word	0x00000000
        /*0040*/ 	.short	0x0000
        /*0042*/ 	.short	0x0000
        /*0044*/ 	.byte	0x00, 0xf0, 0x81, 0x00


	//----- nvinfo : EIATTR_SPARSE_MMA_MASK
	.align		4
.L_20694:
        /*0048*/ 	.byte	0x03, 0x50
        /*004a*/ 	.short	0x0000


	//----- nvinfo : EIATTR_MAXREG_COUNT
	.align		4
        /*004c*/ 	.byte	0x03, 0x1b
        /*004e*/ 	.short	0x00ff


	//----- nvinfo : EIATTR_EXTERNS
	.align		4
        /*0050*/ 	.byte	0x04, 0x0f
        /*0052*/ 	.short	(.L_20696 - .L_20695)


	//   ....[0]....
	.align		4
.L_20695:
        /*0054*/ 	.word	index@(__assertfail)


	//----- nvinfo : EIATTR_MERCURY_ISA_VERSION
	.align		4
.L_20696:
        /*0058*/ 	.byte	0x03, 0x5f
        /*005a*/ 	.short	0x0101


	//----- nvinfo : EIATTR_COOP_GROUP_MASK_REGIDS
	.align		4
        /*005c*/ 	.byte	0x04, 0x29
        /*005e*/ 	.short	(.L_20698 - .L_20697)


	//   ....[0]....
.L_20697:
        /*0060*/ 	.word	0xffffffff


	//   ....[1]....
        /*0064*/ 	.word	0xffffffff


	//   ....[2]....
        /*0068*/ 	.word	0xffffffff


	//   ....[3]....
        /*006c*/ 	.word	0xffffffff


	//   ....[4]....
        /*0070*/ 	.word	0x0500000f


	//   ....[5]....
        /*0074*/ 	.word	0x0500000f


	//   ....[6]....
        /*0078*/ 	.word	0x0500000f


	//   ....[7]....
        /*007c*/ 	.word	0x0500000f


	//----- nvinfo : EIATTR_COOP_GROUP_INSTR_OFFSETS
	.align		4
.L_20698:
        /*0080*/ 	.byte	0x04, 0x28
        /*0082*/ 	.short	(.L_20700 - .L_20699)


	//   ....[0]....
.L_20699:
        /*0084*/ 	.word	0x000004c0


	//   ....[1]....
        /*0088*/ 	.word	0x00000500


	//   ....[2]....
        /*008c*/ 	.word	0x00000660


	//   ....[3]....
        /*0090*/ 	.word	0x00000680


	//   ....[4]....
        /*0094*/ 	.word	0x00000a10


	//   ....[5]....
        /*0098*/ 	.word	0x00000ab0


	//   ....[6]....
        /*009c*/ 	.word	0x00000c40


	//   ....[7]....
        /*00a0*/ 	.word	0x00000ca0


	//----- nvinfo : EIATTR_VRC_CTA_INIT_COUNT
	.align		4
.L_20700:
        /*00a4*/ 	.byte	0x02, 0x4a
	.zero		1
	.zero		1


	//----- nvinfo : EIATTR_SYSCALL_OFFSETS
	.align		4
        /*00a8*/ 	.byte	0x04, 0x46
        /*00aa*/ 	.short	(.L_20702 - .L_20701)


	//   ....[0]....
.L_20701:
        /*00ac*/ 	.word	0x00000190


	//----- nvinfo : EIATTR_EXIT_INSTR_OFFSETS
	.align		4
.L_20702:
        /*00b0*/ 	.byte	0x04, 0x1c
        /*00b2*/ 	.short	(.L_20704 - .L_20703)


	//   ....[0]....
.L_20703:
        /*00b4*/ 	.word	0x00000240


	//   ....[1]....
        /*00b8*/ 	.word	0x000009b0


	//----- nvinfo : EIATTR_CRS_STACK_SIZE
	.align		4
.L_20704:
        /*00bc*/ 	.byte	0x04, 0x1e
        /*00be*/ 	.short	(.L_20706 - .L_20705)
.L_20705:
        /*00c0*/ 	.word	0x00000000


	//----- nvinfo : EIATTR_CBANK_PARAM_SIZE
	.align		4
.L_20706:
        /*00c4*/ 	.byte	0x03, 0x19
        /*00c6*/ 	.short	0x0040


	//----- nvinfo : EIATTR_PARAM_CBANK
	.align		4
        /*00c8*/ 	.byte	0x04, 0x0a
        /*00ca*/ 	.short	(.L_20708 - .L_20707)
	.align		4
.L_20707:
        /*00cc*/ 	.word	index@(.nv.constant0._Z15SoftmaxWarpImplI24ElementwiseScaleMaskLoadIffbE11DirectStoreIffEfLi2ELi2ELi4ELi1ELb0EL9Algorithm0EEvT_T0_ll)
        /*00d0*/ 	.short	0x0380
        /*00d2*/ 	.short	0x0040


	//----- nvinfo : EIATTR_SW_WAR
	.align		4
.L_20708:
        /*00d4*/ 	.byte	0x04, 0x36
        /*00d6*/ 	.short	(.L_20710 - .L_20709)
.L_20709:
        /*00d8*/ 	.word	0x00000008
.L_20710:


//--------------------- .nv.info._Z15SoftmaxWarpImplI24ElementwiseScaleMaskLoadIffbE11DirectStoreIffEfLi2ELi2ELi4ELi2ELb1EL9Algorithm0EEvT_T0_ll --------------------------
	.section	.nv.info._Z15SoftmaxWarpImplI24ElementwiseScaleMaskLoadIffbE11DirectStoreIffEfLi2ELi2ELi4ELi2ELb1EL9Algorithm0EEvT_T0_ll,"",@"SHT_CUDA_INFO"
	.sectionflags	@""
	.align	4


	//----- nvinfo : EIATTR_CUDA_API_VERSION
	.align		4
        /*0000*/ 	.byte	0x04, 0x37
        /*0002*/ 	.short	(.L_20712 - .L_20711)
.L_20711:
        /*0004*/ 	.word	0x00000082


	//----- nvinfo : EIATTR_KPARAM_INFO
	.align		4
.L_20712:
        /*0008*/ 	.byte	0x04, 0x17
        /*000a*/ 	.short	(.L_20714 - .L_20713)
.L_20713:
        /*000c*/ 	.word	0x00000000
        /*0010*/ 	.short	0x0003
        /*0012*/ 	.short	0x0038
        /*0014*/ 	.byte	0x00, 0xf0, 0x21, 0x00


	//----- nvinfo : EIATTR_KPARAM_INFO
	.align		4
.L_20714:
        /*0018*/ 	.byte	0x04, 0x17
        /*001a*/ 	.short	(.L_20716 - .L_20715)
.L_20715:
        /*001c*/ 	.word	0x00000000
        /*0020*/ 	.short	0x0002
        /*0022*/ 	.short	0x0030
        /*0024*/ 	.byte	0x00, 0xf0, 0x21, 0x00


	//----- nvinfo : EIATTR_KPARAM_INFO
	.align		4
.L_20716:
        /*0028*/ 	.byte	0x04, 0x17
        /*002a*/ 	.short	(.L_20718 - .L_20717)
.L_20717:
        /*002c*/ 	.word	0x00000000
        /*0030*/ 	.short	0x0001
        /*0032*/ 	.short	0x0020
        /*0034*/ 	.byte	0x00, 0xf0, 0x41, 0x00


	//----- nvinfo : EIATTR_KPARAM_INFO
	.align		4
.L_20718:
        /*0038*/ 	.byte	0x04, 0x17
        /*003a*/ 	.short	(.L_20720 - .L_20719)
.L_20719:
        /*003c*/ 	.word	0x00000000
        /*0040*/ 	.short	0x0000
        /*0042*/ 	.short	0x0000
        /*0044*/ 	.byte	0x00, 0xf0, 0x81, 0x00


	//----- nvinfo : EIATTR_SPARSE_MMA_MASK
	.align		4
.L_20720:
        /*0048*/ 	.byte	0x03, 0x50
        /*004a*/ 	.short	0x0000


	//----- nvinfo : EIATTR_MAXREG_COUNT
	.align		4
        /*004c*/ 	.byte	0x03, 0x1b
        /*004e*/ 	.short	0x00ff


	//----- nvinfo : EIATTR_EXTERNS
	.align		4
        /*0050*/ 	.byte	0x04, 0x0f
        /*0052*/ 	.short	(.L_20722 - .L_20721)


	//   ....[0]....
	.align		4
.L_20721:
        /*0054*/ 	.word	index@(__assertfail)


	//----- nvinfo : EIATTR_MERCURY_ISA_VERSION
	.align		4
.L_20722:
        /*0058*/ 	.byte	0x03, 0x5f
        /*005a*/ 	.short	0x0101


	//----- nvinfo : EIATTR_COOP_GROUP_MASK_REGIDS
	.align		4
        /*005c*/ 	.byte	0x04, 0x29
        /*005e*/ 	.short	(.L_20724 - .L_20723)


	//   ....[0]....
.L_20723:
        /*0060*/ 	.word	0xffffffff


	//   ....[1]....
        /*0064*/ 	.word	0xffffffff


	//   ....[2]....
        /*0068*/ 	.word	0xffffffff


	//   ....[3]....
        /*006c*/ 	.word	0xffffffff


	//   ....[4]....
        /*0070*/ 	.word	0xffffffff


	//   ....[5]....
        /*0074*/ 	.word	0xffffffff


	//   ....[6]....
        /*0078*/ 	.word	0xffffffff


	//   ....[7]....
        /*007c*/ 	.word	0xffffffff


	//   ....[8]....
        /*0080*/ 	.word	0x0500000f


	//   ....[9]....
        /*0084*/ 	.word	0x0500000f


	//   ....[10]....
        /*0088*/ 	.word	0x0500000f


	//   ....[11]....
        /*008c*/ 	.word	0x0500000f


	//   ....[12]....
        /*0090*/ 	.word	0x0500000f


	//   ....[13]....
        /*0094*/ 	.word	0x0500000f


	//   ....[14]....
        /*0098*/ 	.word	0x0500000f


	//   ....[15]....
        /*009c*/ 	.word	0x0500000f


	//----- nvinfo : EIATTR_COOP_GROUP_INSTR_OFFSETS
	.align		4
.L_20724:
        /*00a0*/ 	.byte	0x04, 0x28
        /*00a2*/ 	.short	(.L_20726 - .L_20725)


	//   ....[0]....
.L_20725:
        /*00a4*/ 	.word	0x00000780


	//   ....[1]....
        /*00a8*/ 	.word	0x000007a0


	//   ....[2]....
        /*00ac*/ 	.word	0x000007d0


	//   ....[3]....
        /*00b0*/ 	.word	0x000007f0


	//   ....[4]....
        /*00b4*/ 	.word	0x00000a70


	//   ....[5]....
        /*00b8*/ 	.word	0x00000ab0


	//   ....[6]....
        /*00bc*/ 	.word	0x00000ad0


	//   ....[7]....
        /*00c0*/ 	.word	0x00000af0


	//   ....[8]....
        /*00c4*/ 	.word	0x00001140


	//   ....[9]....
        /*00c8*/ 	.word	0x000011d0


	//   ....[10]....
        /*00cc*/ 	.word	0x00001230


	//   ....[11]....
        /*00d0*/ 	.word	0x000012e0


	//   ....[12]....
        /*00d4*/ 	.word	0x00001580


	//   ....[13]....
        /*00d8*/ 	.word	0x00001620


	//   ....[14]....
        /*00dc*/ 	.word	0x00001680


	//   ....[15]....
        /*00e0*/ 	.word	0x00001700


	//----- nvinfo : EIATTR_VRC_CTA_INIT_COUNT
	.align		4
.L_20726:
        /*00e4*/ 	.byte	0x02, 0x4a
	.zero		1
	.zero		1


	//----- nvinfo : EIATTR_SYSCALL_OFFSETS
	.align		4
        /*00e8*/ 	.byte	0x04, 0x46
        /*00ea*/ 	.short	(.L_20728 - .L_20727)


	//   ....[0]....
.L_20727:
        /*00ec*/ 	.word	0x000001a0


	//----- nvinfo : EIATTR_EXIT_INSTR_OFFSETS
	.align		4
.L_20728:
        /*00f0*/ 	.byte	0x04, 0x1c
        /*00f2*/ 	.short	(.L_20730 - .L_20729)


	//   ....[0]....
.L_20729:
        /*00f4*/ 	.word	0x00000260


	//   ....[1]....
        /*00f8*/ 	.word	0x000010e0


	//----- nvinfo : EIATTR_CRS_STACK_SIZE
	.align		4
.L_20730:
        /*00fc*/ 	.byte	0x04, 0x1e
        /*00fe*/ 	.short	(.L_20732 - .L_20731)
.L_20731:
        /*0100*/ 	.word	0x00000000


	//----- nvinfo : EIATTR_CBANK_PARAM_SIZE
	.align		4
.L_20732:
        /*0104*/ 	.byte	0x03, 0x19
        /*0106*/ 	.short	0x0040


	//----- nvinfo : EIATTR_PARAM_CBANK
	.align		4
        /*0108*/ 	.byte	0x04, 0x0a
        /*010a*/ 	.short	(.L_20734 - .L_20733)
	.align		4
.L_20733:
        /*010c*/ 	.word	index@(.nv.constant0._Z15SoftmaxWarpImplI24ElementwiseScaleMaskLoadIffbE11DirectStoreIffEfLi2ELi2ELi4ELi2ELb1EL9Algorithm0EEvT_T0_ll)
        /*0110*/ 	.short	0x0380
        /*0112*/ 	.short	0x0040


	//----- nvinfo : EIATTR_SW_WAR
	.align		4
.L_20734:
        /*0114*/ 	.byte	0x04, 0x36
        /*0116*/ 	.short	(.L_20736 - .L_20735)
.L_20735:
        /*0118*/ 	.word	0x00000008
.L_20736:


//--------------------- .nv.info._Z15SoftmaxWarpImplI24ElementwiseScaleMaskLoadIffbE11DirectStoreIffEfLi2ELi2ELi4ELi2ELb0EL9Algorithm0EEvT_T0_ll --------------------------
	.section	.nv.info._Z15SoftmaxWarpImplI24ElementwiseScaleMaskLoadIffbE11DirectStoreIffEfLi2ELi2ELi4ELi2ELb0EL9Algorithm0EEvT_T0_ll,"",@"SHT_CUDA_INFO"
	.sectionflags	@""
	.align	4


	//----- nvinfo : EIATTR_CUDA_API_VERSION
	.align		4
        /*0000*/ 	.byte	0x04, 0x37
        /*0002*/ 	.short	(.L_20738 - .L_20737)
.L_20737:
        /*0004*/ 	.word	0x00000082


	//----- nvinfo : EIATTR_KPARAM_INFO
	.align		4
.L_20738:
        /*0008*/ 	.byte	0x04, 0x17
        /*000a*/ 	.short	(.L_20740 - .L_20739)
.L_20739:
        /*000c*/ 	.word	0x00000000
        /*0010*/ 	.short	0x0003
        /*0012*/ 	.short	0x0038
        /*0014*/ 	.byte	0x00, 0xf0, 0x21, 0x00


	//----- nvinfo : EIATTR_KPARAM_INFO
	.align		4
.L_20740:
        /*0018*/ 	.byte	0x04, 0x17
        /*001a*/ 	.short	(.L_20742 - .L_20741)
.L_20741:
        /*001c*/ 	.word	0x00000000
        /*0020*/ 	.short	0x0002
        /*0022*/ 	.short	0x0030
        /*0024*/ 	.byte	0x00, 0xf0, 0x21, 0x00


	//----- nvinfo : EIATTR_KPARAM_INFO
	.align		4
.L_20742:
        /*0028*/ 	.byte	0x04, 0x17
        /*002a*/ 	.short	(.L_20744 - .L_20743)
.L_20743:
        /*002c*/ 	.word	0x00000000
        /*0030*/ 	.short	0x0001
        /*0032*/ 	.short	0x0020
        /*0034*/ 	.byte	0x00, 0xf0, 0x41, 0x00


	//----- nvinfo : EIATTR_KPARAM_INFO
	.align		4
.L_20744:
        /*0038*/ 	.byte	0x04, 0x17
        /*003a*/ 	.short	(.L_20746 - .L_20745)
.L_20745:
        /*003c*/ 	.word	0x00000000
        /*0040*/ 	.short	0x0000
        /*0042*/ 	.short	0x0000
        /*0044*/ 	.byte	0x00, 0xf0, 0x81, 0x00


	//----- nvinfo : EIATTR_SPARSE_MMA_MASK
	.align		4
.L_20746:
        /*0048*/ 	.byte	0x03, 0x50
        /*004a*/ 	.short	0x0000


	//----- nvinfo : EIATTR_MAXREG_COUNT
	.align		4
        /*004c*/ 	.byte	0x03, 0x1b
        /*004e*/ 	.short	0x00ff


	//----- nvinfo : EIATTR_EXTERNS
	.align		4
        /*0050*/ 	.byte	0x04, 0x0f
        /*0052*/ 	.short	(.L_20748 - .L_20747)


	//   ....[0]....
	.align		4
.L_20747:
        /*0054*/ 	.word	index@(__assertfail)


	//----- nvinfo : EIATTR_MERCURY_ISA_VERSION
	.align		4
.L_20748:
        /*0058*/ 	.byte	0x03, 0x5f
        /*005a*/ 	.short	0x0101


	//----- nvinfo : EIATTR_COOP_GROUP_MASK_REGIDS
	.align		4
        /*005c*/ 	.byte	0x04, 0x29
        /*005e*/ 	.short	(.L_20750 - .L_20749)


	//   ....[0]....
.L_20749:
        /*0060*/ 	.word	0xffffffff


	//   ....[1]....
        /*0064*/ 	.word	0xffffffff


	//   ....[2]....
        /*0068*/ 	.word	0xffffffff


	//   ....[3]....
        /*006c*/ 	.word	0xffffffff


	//   ....[4]....
        /*0070*/ 	.word	0xffffffff


	//   ....[5]....
        /*0074*/ 	.word	0xffffffff


	//   ....[6]....
        /*0078*/ 	.word	0xffffffff


	//   ....[7]....
        /*007c*/ 	.word	0xffffffff


	//   ....[8]....
        /*0080*/ 	.word	0x0500000f


	//   ....[9]....
        /*0084*/ 	.word	0x0500000f


	//   ....[10]....
        /*0088*/ 	.word	0x0500000f


	//   ....[11]....
        /*008c*/ 	.word	0x0500000f


	//   ....[12]....
        /*0090*/ 	.word	0x0500000f


	//   ....[13]....
        /*0094*/ 	.word	0x0500000f


	//   ....[14]....
        /*0098*/ 	.word	0x0500000f


	//   ....[15]....
        /*009c*/ 	.word	0x0500000f


	//----- nvinfo : EIATTR_COOP_GROUP_INSTR_OFFSETS
	.align		4
.L_20750:
        /*00a0*/ 	.byte	0x04, 0x28
        /*00a2*/ 	.short	(.L_20752 - .L_20751)


	//   ....[0]....
.L_20751:
        /*00a4*/ 	.word	0x00000630


	//   ....[1]....
        /*00a8*/ 	.word	0x00000640


	//   ....[2]....
        /*00ac*/ 	.word	0x00000670


	//   ....[3]....
        /*00b0*/ 	.word	0x00000690


	//   ....[4]....
        /*00b4*/ 	.word	0x00000920


	//   ....[5]....
        /*00b8*/ 	.word	0x00000960


	//   ....[6]....
        /*00bc*/ 	.word	0x00000980


	//   ....[7]....
        /*00c0*/ 	.word	0x000009a0


	//   ....[8]....
        /*00c4*/ 	.word	0x00000f70


	//   ....[9]....
        /*00c8*/ 	.word	0x00001000


	//   ....[10]....
        /*00cc*/ 	.word	0x00001060


	//   ....[11]....
        /*00d0*/ 	.word	0x00001140


	//   ....[12]....
        /*00d4*/ 	.word	0x00001390


	//   ....[13]....
        /*00d8*/ 	.word	0x00001440


	//   ....[14]....
        /*00dc*/ 	.word	0x000014a0


	//   ....[15]....
        /*00e0*/ 	.word	0x00001520


	//----- nvinfo : EIATTR_VRC_CTA_INIT_COUNT
	.align		4
.L_20752:
        /*00e4*/ 	.byte	0x02, 0x4a
	.zero		1
	.zero		1


	//----- nvinfo : EIATTR_SYSCALL_OFFSETS
	.align		4
        /*00e8*/ 	.byte	0x04, 0x46
        /*00ea*/ 	.short	(.L_20754 - .L_20753)


	//   ....[0]....
.L_20753:
        /*00ec*/ 	.word	0x00000170


	//----- nvinfo : EIATTR_EXIT_INSTR_OFFSETS
	.align		4
.L_20754:
        /*00f0*/ 	.byte	0x04, 0x1c
        /*00f2*/ 	.short	(.L_20756 - .L_20755)


	//   ....[0]....
.L_20755:
        /*00f4*/ 	.word	0x00000230


	//   ....[1]....
        /*00f8*/ 	.word	0x00000f10


	//----- nvinfo : EIATTR_CRS_STACK_SIZE
	.align		4
.L_20756:
        /*00fc*/ 	.byte	0x04, 0x1e
        /*00fe*/ 	.short	(.L_20758 - .L_20757)
.L_20757:
        /*0100*/ 	.word	0x00000000


	//----- nvinfo : EIATTR_CBANK_PARAM_SIZE
	.align		4
.L_20758:
        /*0104*/ 	.byte	0x03, 0x19
        /*0106*/ 	.short	0x0040


	//----- nvinfo : EIATTR_PARAM_CBANK
	.align		4
        /*0108*/ 	.byte	0x04, 0x0a
        /*010a*/ 	.short	(.L_20760 - .L_20759)
	.align		4
.L_20759:
        /*010c*/ 	.word	index@(.nv.constant0._Z15SoftmaxWarpImplI24ElementwiseScaleMaskLoadIffbE11DirectStoreIffEfLi2ELi2ELi4ELi2ELb0EL9Algorithm0EEvT_T0_ll)
        /*0110*/ 	.short	0x0380
        /*0112*/ 	.short	0x0040


	//----- nvinfo : EIATTR_SW_WAR
	.align		4
.L_20760:
        /*0114*/ 	.byte	0x04, 0x36
        /*0116*/ 	.short	(.L_20762 - .L_20761)
.L_20761:
        /*0118*/ 	.word	0x00000008
.L_20762:


//--------------------- .nv.info._Z15SoftmaxWarpImplI24ElementwiseScaleMaskLoadIffbE11DirectStoreIffEfLi2ELi2ELi2ELi1ELb1EL9Algorithm0EEvT_T0_ll --------------------------
	.section	.nv.info._Z15SoftmaxWarpImplI24ElementwiseScaleMaskLoadIffbE11DirectStoreIffEfLi2ELi2ELi2ELi1ELb1EL9Algorithm0EEvT_T0_ll,"",@"SHT_CUDA_INFO"
	.sectionflags	@""
	.align	4


	//----- nvinfo : EIATTR_CUDA_API_VERSION
	.align		4
        /*0000*/ 	.byte	0x04, 0x37
        /*0002*/ 	.short	(.L_20764 - .L_20763)
.L_20763:
        /*0004*/ 	.word	0x00000082


	//----- nvinfo : EIATTR_KPARAM_INFO
	.align		4
.L_20764:
        /*0008*/ 	.byte	0x04, 0x17
        /*000a*/ 	.short	(.L_20766 - .L_20765)
.L_20765:
        /*000c*/ 	.word	0x00000000
        /*0010*/ 	.short	0x0003
        /*0012*/ 	.short	0x0038
        /*0014*/ 	.byte	0x00, 0xf0, 0x21, 0x00


	//----- nvinfo : EIATTR_KPARAM_INFO
	.align		4
.L_20766:
        /*0018*/ 	.byte	0x04, 0x17
        /*001a*/ 	.short	(.L_20768 - .L_20767)
.L_20767:
        /*001c*/ 	.word	0x00000000
        /*0020*/ 	.short	0x0002
        /*0022*/ 	.short	0x0030
        /*0024*/ 	.byte	0x00, 0xf0, 0x21, 0x00


	//----- nvinfo : EIATTR_KPARAM_INFO
	.align		4
.L_20768:
        /*0028*/ 	.byte	0x04, 0x17
        /*002a*/ 	.short	(.L_20770 - .L_20769)
.L_20769:
        /*002c*/ 	.word	0x00000000
        /*0030*/ 	.short	0x0001
        /*0032*/ 	.short	0x0020
        /*0034*/ 	.byte	0x00, 0xf0, 0x41, 0x00


	//----- nvinfo : EIATTR_KPARAM_INFO
	.align		4
.L_20770:
        /*0038*/ 	.byte	0x04, 0x17
        /*003a*/ 	.short	(.L_20772 - .L_20771)
.L_20771:
        /*003c*/ 	.word	0x00000000
        /*0040*/ 	.short	0x0000
        /*0042*/ 	.short	0x0000
        /*0044*/ 	.byte	0x00, 0xf0, 0x81, 0x00


	//----- nvinfo : EIATTR_SPARSE_MMA_MASK
	.align		4
.L_20772:
        /*0048*/ 	.byte	0x03, 0x50
        /*004a*/ 	.short	0x0000


	//----- nvinfo : EIATTR_MAXREG_COUNT
	.align		4
        /*004c*/ 	.byte	0x03, 0x1b
        /*004e*/ 	.short	0x00ff


	//----- nvinfo : EIATTR_EXTERNS
	.align		4
        /*0050*/ 	.byte	0x04, 0x0f
        /*0052*/ 	.short	(.L_20774 - .L_20773)


	//   ....[0]....
	.align		4
.L_20773:
        /*0054*/ 	.word	index@(__assertfail)


	//----- nvinfo : EIATTR_MERCURY_ISA_VERSION
	.align		4
.L_20774:
        /*0058*/ 	.byte	0x03, 0x5f
        /*005a*/ 	.short	0x0101


	//----- nvinfo : EIATTR_COOP_GROUP_MASK_REGIDS
	.align		4
        /*005c*/ 	.byte	0x04, 0x29
        /*005e*/ 	.short	(.L_20776 - .L_20775)


	//   ....[0]....
.L_20775:
        /*0060*/ 	.word	0xffffffff


	//   ....[1]....
        /*0064*/ 	.word	0xffffffff


	//   ....[2]....
        /*0068*/ 	.word	0xffffffff


	//   ....[3]....
        /*006c*/ 	.word	0xffffffff


	//   ....[4]....
        /*0070*/ 	.word	0xffffffff


	//   ....[5]....
        /*0074*/ 	.word	0xffffffff


	//   ....[6]....
        /*0078*/ 	.word	0x0500000f


	//   ....[7]....
        /*007c*/ 	.word	0x0500000f


	//   ....[8]....
        /*0080*/ 	.word	0x0500000f


	//   ....[9]....
        /*0084*/ 	.word	0x0500000f


	//   ....[10]....
        /*0088*/ 	.word	0x0500000f


	//   ....[11]....
        /*008c*/ 	.word	0x0500000f


	//----- nvinfo : EIATTR_COOP_GROUP_INSTR_OFFSETS
	.align		4
.L_20776:
        /*0090*/ 	.byte	0x04, 0x28
        /*0092*/ 	.short	(.L_20778 - .L_20777)


	//   ....[0]....
.L_20777:
        /*0094*/ 	.word	0x00000890


	//   ....[1]....
        /*0098*/ 	.word	0x00000a10


	//   ....[2]....
        /*009c*/ 	.word	0x00001030


	//   ....[3]....
        /*00a0*/ 	.word	0x000011b0


	//   ....[4]....
        /*00a4*/ 	.word	0x00001790


	//   ....[5]....
        /*00a8*/ 	.word	0x00001910


	//   ....[6]....
        /*00ac*/ 	.word	0x00001cf0


	//   ....[7]....
        /*00b0*/ 	.word	0x00001e70


	//   ....[8]....
        /*00b4*/ 	.word	0x00001ef0


	//   ....[9]....
        /*00b8*/ 	.word	0x000020d0


	//   ....[10]....
        /*00bc*/ 	.word	0x00002150


	//   ....[11]....
        /*00c0*/ 	.word	0x00002330


	//----- nvinfo : EIATTR_VRC_CTA_INIT_COUNT
	.align		4
.L_20778:
        /*00c4*/ 	.byte	0x02, 0x4a
	.zero		1
	.zero		1


	//----- nvinfo : EIATTR_SYSCALL_OFFSETS
	.align		4
        /*00c8*/ 	.byte	0x04, 0x46
        /*00ca*/ 	.short	(.L_20780 - .L_20779)


	//   ....[0]....
.L_20779:
        /*00cc*/ 	.word	0x000001a0


	//----- nvinfo : EIATTR_EXIT_INSTR_OFFSETS
	.align		4
.L_20780:
        /*00d0*/ 	.byte	0x04, 0x1c
        /*00d2*/ 	.short	(.L_20782 - .L_20781)


	//   ....[0]....
.L_20781:
        /*00d4*/ 	.word	0x00000250


	//   ....[1]....
        /*00d8*/ 	.word	0x00000d60


	//   ....[2]....
        /*00dc*/ 	.word	0x00001c80


	//----- nvinfo : EIATTR_CRS_STACK_SIZE
	.align		4
.L_20782:
        /*00e0*/ 	.byte	0x04, 0x1e
        /*00e2*/ 	.short	(.L_20784 - .L_20783)
.L_20783:
        /*00e4*/ 	.word	0x00000000


	//----- nvinfo : EIATTR_CBANK_PARAM_SIZE
	.align		4
.L_20784:
        /*00e8*/ 	.byte	0x03, 0x19
        /*00ea*/ 	.short	0x0040


	//----- nvinfo : EIATTR_PARAM_CBANK
	.align		4
        /*00ec*/ 	.byte	0x04, 0x0a
        /*00ee*/ 	.short	(.L_20786 - .L_20785)
	.align		4
.L_20785:
        /*00f0*/ 	.word	index@(.nv.constant0._Z15SoftmaxWarpImplI24ElementwiseScaleMaskLoadIffbE11DirectStoreIffEfLi2ELi2ELi2ELi1ELb1EL9Algorithm0EEvT_T0_ll)
        /*00f4*/ 	.short	0x0380
        /*00f6*/ 	.short	0x0040


	//----- nvinfo : EIATTR_SW_WAR
	.align		4
.L_20786:
        /*00f8*/ 	.byte	0x04, 0x36
        /*00fa*/ 	.short	(.L_20788 - .L_20787)
.L_20787:
        /*00fc*/ 	.word	0x00000008
.L_20788:


//--------------------- .nv.info._Z15SoftmaxWarpImplI24ElementwiseScaleMaskLoadIffbE11DirectStoreIffEfLi2ELi2ELi2ELi1ELb0EL9Algorithm0EEvT_T0_ll --------------------------
	.section	.nv.info._Z15SoftmaxWarpImplI24ElementwiseScaleMaskLoadIffbE11DirectStoreIffEfLi2ELi2ELi2ELi1ELb0EL9Algorithm0EEvT_T0_ll,"",@"SHT_CUDA_INFO"
	.sectionflags	@""
	.align	4


	//----- nvinfo : EIATTR_CUDA_API_VERSION
	.align		4
        /*0000*/ 	.byte	0x04, 0x37
        /*0002*/ 	.short	(.L_20790 - .L_20789)
.L_20789:
        /*0004*/ 	.word	0x00000082


	//----- nvinfo : EIATTR_KPARAM_INFO
	.align		4
.L_20790:
        /*0008*/ 	.byte	0x04, 0x17
        /*000a*/ 	.short	(.L_20792 - .L_20791)
.L_20791:
        /*000c*/ 	.word	0x00000000
        /*0010*/ 	.short	0x0003
        /*0012*/ 	.short	0x0038
        /*0014*/ 	.byte	0x00, 0xf0, 0x21, 0x00


	//----- nvinfo : EIATTR_KPARAM_INFO
	.align		4
.L_20792:
        /*0018*/ 	.byte	0x04, 0x17
        /*001a*/ 	.short	(.L_20794 - .L_20793)
.L_20793:
        /*001c*/ 	.word	0x00000000
        /*0020*/ 	.short	0x0002
        /*0022*/ 	.short	0x0030
        /*0024*/ 	.byte	0x00, 0xf0, 0x21, 0x00


	//----- nvinfo : EIATTR_KPARAM_INFO
	.align		4
.L_20794:
        /*0028*/ 	.byte	0x04, 0x17
        /*002a*/ 	.short	(.L_20796 - .L_20795)
.L_20795:
        /*002c*/ 	.word	0x00000000
        /*0030*/ 	.short	0x0001
        /*0032*/ 	.short	0x0020
        /*0034*/ 	.byte	0x00, 0xf0, 0x41, 0x00


	//----- nvinfo : EIATTR_KPARAM_INFO
	.align		4
.L_20796:
        /*0038*/ 	.byte	0x04, 0x17
        /*003a*/ 	.short	(.L_20798 - .L_20797)
.L_20797:
        /*003c*/ 	.word	0x00000000
        /*0040*/ 	.short	0x0000
        /*0042*/ 	.short	0x0000
        /*0044*/ 	.byte	0x00, 0xf0, 0x81, 0x00


	//----- nvinfo : EIATTR_SPARSE_MMA_MASK
	.align		4
.L_20798:
        /*0048*/ 	.byte	0x03, 0x50
        /*004a*/ 	.short	0x0000


	//----- nvinfo : EIATTR_MAXREG_COUNT
	.align		4
        /*004c*/ 	.byte	0x03, 0x1b
        /*004e*/ 	.short	0x00ff


	//----- nvinfo : EIATTR_EXTERNS
	.align		4
        /*0050*/ 	.byte	0x04, 0x0f
        /*0052*/ 	.short	(.L_20800 - .L_20799)


	//   ....[0]....
	.align		4
.L_20799:
        /*0054*/ 	.word	index@(__assertfail)


	//----- nvinfo : EIATTR_MERCURY_ISA_VERSION
	.align		4
.L_20800:
        /*0058*/ 	.byte	0x03, 0x5f
        /*005a*/ 	.short	0x0101


	//----- nvinfo : EIATTR_COOP_GROUP_MASK_REGIDS
	.align		4
        /*005c*/ 	.byte	0x04, 0x29
        /*005e*/ 	.short	(.L_20802 - .L_20801)


	//   ....[0]....
.L_20801:
        /*0060*/ 	.word	0xffffffff


	//   ....[1]....
        /*0064*/ 	.word	0xffffffff


	//   ....[2]....
        /*0068*/ 	.word	0xffffffff


	//   ....[3]....
        /*006c*/ 	.word	0xffffffff


	//   ....[4]....
        /*0070*/ 	.word	0xffffffff


	//   ....[5]....
        /*0074*/ 	.word	0xffffffff


	//   ....[6]....
        /*0078*/ 	.word	0x0500000f


	//   ....[7]....
        /*007c*/ 	.word	0x0500000f


	//   ....[8]....
        /*0080*/ 	.word	0x0500000f


	//   ....[9]....
        /*0084*/ 	.word	0x0500000f


	//   ....[10]....
        /*0088*/ 	.word	0x0500000f


	//   ....[11]....
        /*008c*/ 	.word	0x0500000f


	//----- nvinfo : EIATTR_COOP_GROUP_INSTR_OFFSETS
	.align		4
.L_20802:
        /*0090*/ 	.byte	0x04, 0x28
        /*0092*/ 	.short	(.L_20804 - .L_20803)


	//   ....[0]....
.L_20803:
        /*0094*/ 	.word	0x000007b0


	//   ....[1]....
        /*0098*/ 	.word	0x00000930


	//   ....[2]....
        /*009c*/ 	.word	0x00000ec0


	//   ....[3]....
        /*00a0*/ 	.word	0x00001040


	//   ....[4]....
        /*00a4*/ 	.word	0x00001550


	//   ....[5]....
        /*00a8*/ 	.word	0x000016d0


	//   ....[6]....
        /*00ac*/ 	.word	0x00001a80


	//   ....[7]....
        /*00b0*/ 	.word	0x00001c00


	//   ....[8]....
        /*00b4*/ 	.word	0x00001c80


	//   ....[9]....
        /*00b8*/ 	.word	0x00001e60


	//   ....[10]....
        /*00bc*/ 	.word	0x00001ee0


	//   ....[11]....
        /*00c0*/ 	.word	0x000020c0


	//----- nvinfo : EIATTR_VRC_CTA_INIT_COUNT
	.align		4
.L_20804:
        /*00c4*/ 	.byte	0x02, 0x4a
	.zero		1
	.zero		1


	//----- nvinfo : EIATTR_SYSCALL_OFFSETS
	.align		4
        /*00c8*/ 	.byte	0x04, 0x46
        /*00ca*/ 	.short	(.L_20806 - .L_20805)


	//   ....[0]....
.L_20805:
        /*00cc*/ 	.word	0x00000190


	//----- nvinfo : EIATTR_EXIT_INSTR_OFFSETS
	.align		4
.L_20806:
        /*00d0*/ 	.byte	0x04, 0x1c
        /*00d2*/ 	.short	(.L_20808 - .L_20807)


	//   ....[0]....
.L_20807:
        /*00d4*/ 	.word	0x00000240


	//   ....[1]....
        /*00d8*/ 	.word	0x00000c70


	//   ....[2]....
        /*00dc*/ 	.word	0x00001a10


	//----- nvinfo : EIATTR_CRS_STACK_SIZE
	.align		4
.L_20808:
        /*00e0*/ 	.byte	0x04, 0x1e
        /*00e2*/ 	.short	(.L_20810 - .L_20809)
.L_20809:
        /*00e4*/ 	.word	0x00000000


	//----- nvinfo : EIATTR_CBANK_PARAM_SIZE
	.align		4
.L_20810:
        /*00e8*/ 	.byte	0x03, 0x19
        /*00ea*/ 	.short	0x0040


	//----- nvinfo : EIATTR_PARAM_CBANK
	.align		4
        /*00ec*/ 	.byte	0x04, 0x0a
        /*00ee*/ 	.short	(.L_20812 - .L_20811)
	.align		4
.L_20811:
        /*00f0*/ 	.word	index@(.nv.constant0._Z15SoftmaxWarpImplI24ElementwiseScaleMaskLoadIffbE11DirectStoreIffEfLi2ELi2ELi2ELi1ELb0EL9Algorithm0EEvT_T0_ll)
        /*00f4*/ 	.short	0x0380
        /*00f6*/ 	.short	0x0040


	//----- nvinfo : EIATTR_SW_WAR
	.align		4
.L_20812:
        /*00f8*/ 	.byte	0x04, 0x36
        /*00fa*/ 	.short	(.L_20814 - .L_20813)
.L_20813:
        /*00fc*/ 	.word	0x00000008
.L_20814:


//--------------------- .nv.info._Z15SoftmaxWarpImplI24ElementwiseScaleMaskLoadIffbE11DirectStoreIffEfLi2ELi2ELi2ELi2ELb1EL9Algorithm0EEvT_T0_ll --------------------------
	.section	.nv.info._Z15SoftmaxWarpImplI24ElementwiseScaleMaskLoadIffbE11DirectStoreIffEfLi2ELi2ELi2ELi2ELb1EL9Algorithm0EEvT_T0_ll,"",@"SHT_CUDA_INFO"
	.sectionflags	@""
	.align	4


	//----- nvinfo : EIATTR_CUDA_API_VERSION
	.align		4
        /*0000*/ 	.byte	0x04, 0x37
        /*0002*/ 	.short	(.L_20816 - .L_20815)
.L_20815:
        /*0004*/ 	.word	0x00000082


	//----- nvinfo : EIATTR_KPARAM_INFO
	.align		4
.L_20816:
        /*0008*/ 	.byte	0x04, 0x17
        /*000a*/ 	.short	(.L_20818 - .L_20817)
.L_20817:
        /*000c*/ 	.word	0x00000000
        /*0010*/ 	.short	0x0003
        /*0012*/ 	.short	0x0038
        /*0014*/ 	.byte	0x00, 0xf0, 0x21, 0x00


	//----- nvinfo : EIATTR_KPARAM_INFO
	.align		4
.L_20818:
        /*0018*/ 	.byte	0x04, 0x17
        /*001a*/ 	.short	(.L_20820 - .L_20819)
.L_20819:
        /*001c*/ 	.word	0x00000000
        /*0020*/ 	.short	0x0002
        /*0022*/ 	.short	0x0030
        /*0024*/ 	.byte	0x00, 0xf0, 0x21, 0x00


	//----- nvinfo : EIATTR_KPARAM_INFO
	.align		4
.L_20820:
        /*0028*/ 	.byte	0x04, 0x17
        /*002a*/ 	.short	(.L_20822 - .L_20821)
.L_20821:
        /*002c*/ 	.word	0x00000000
        /*0030*/ 	.short	0x0001
        /*0032*/ 	.short	0x0020
        /*0034*/ 	.byte	0x00, 0xf0, 0x41, 0x00


	//----- nvinfo : EIATTR_KPARAM_INFO
	.align		4
.L_20822:
        /*0038*/ 	.byte	0x04, 0x17
        /*003a*/ 	.short	(.L_20824 - .L_20823)
.L_20823:
        /*003c*/ 	.word	0x00000000
        /*0040*/ 	.short	0x0000
        /*0042*/ 	.short	0x0000
        /*0044*/ 	.byte	0x00, 0xf0, 0x81, 0x00


	//----- nvinfo : EIATTR_SPARSE_MMA_MASK
	.align		4
.L_20824:
        /*0048*/ 	.byte	0x03, 0x50
        /*004a*/ 	.short	0x0000


	//----- nvinfo : EIATTR_MAXREG_COUNT
	.align		4
        /*004c*/ 	.byte	0x03, 0x1b
        /*004e*/ 	.short	0x00ff


	//----- nvinfo : EIATTR_EXTERNS
	.align		4
        /*0050*/ 	.byte	0x04, 0x0f
        /*0052*/ 	.short	(.L_20826 - .L_20825)


	//   ....[0]....
	.align		4
.L_20825:
        /*0054*/ 	.word	index@(__assertfail)


	//----- nvinfo : EIATTR_MERCURY_ISA_VERSION
	.align		4
.L_20826:
        /*0058*/ 	.byte	0x03, 0x5f
        /*005a*/ 	.short	0x0101


	//----- nvinfo : EIATTR_COOP_GROUP_MASK_REGIDS
	.align		4
        /*005c*/ 	.byte	0x04, 0x29
        /*005e*/ 	.short	(.L_20828 - .L_20827)


	//   ....[0]....
.L_20827:
        /*0060*/ 	.word	0xffffffff


	//   ....[1]....
        /*0064*/ 	.word	0xffffffff


	//   ....[2]....
        /*0068*/ 	.word	0xffffffff


	//   ....[3]....
        /*006c*/ 	.word	0xffffffff


	//   ....[4]....
        /*0070*/ 	.word	0x0500000f


	//   ....[5]....
        /*0074*/ 	.word	0x0500000f


	//   ....[6]....
        /*0078*/ 	.word	0x0500000f


	//   ....[7]....
        /*007c*/ 	.word	0x0500000f


	//----- nvinfo : EIATTR_COOP_GROUP_INSTR_OFFSETS
	.align		4
.L_20828:
        /*0080*/ 	.byte	0x04, 0x28
        /*0082*/ 	.short	(.L_20830 - .L_20829)


	//   ....[0]....
.L_20829:
        /*0084*/ 	.word	0x00000780


	//   ....[1]....
        /*0088*/ 	.word	0x000007b0


	//   ....[2]....
        /*008c*/ 	.word	0x00000a30


	//   ....[3]....
        /*0090*/ 	.word	0x00000a70


	//   ....[4]....
        /*0094*/ 	.word	0x000010e0


	//   ....[5]....
        /*0098*/ 	.word	0x00001170


	//   ....[6]....
        /*009c*/ 	.word	0x00001480


	//   ....[7]....
        /*00a0*/ 	.word	0x000014e0


	//----- nvinfo : EIATTR_VRC_CTA_INIT_COUNT
	.align		4
.L_20830:
        /*00a4*/ 	.byte	0x02, 0x4a
	.zero		1
	.zero		1


	//----- nvinfo : EIATTR_SYSCALL_OFFSETS
	.align		4
        /*00a8*/ 	.byte	0x04, 0x46
        /*00aa*/ 	.short	(.L_20832 - .L_20831)


	//   ....[0]....
.L_20831:
        /*00ac*/ 	.word	0x000001a0


	//----- nvinfo : EIATTR_EXIT_INSTR_OFFSETS
	.align		4
.L_20832:
        /*00b0*/ 	.byte	0x04, 0x1c
        /*00b2*/ 	.short	(.L_20834 - .L_20833)


	//   ....[0]....
.L_20833:
        /*00b4*/ 	.word	0x00000260


	//   ....[1]....
        /*00b8*/ 	.word	0x00001070


	//----- nvinfo : EIATTR_CRS_STACK_SIZE
	.align		4
.L_20834:
        /*00bc*/ 	.byte	0x04, 0x1e
        /*00be*/ 	.short	(.L_20836 - .L_20835)
.L_20835:
        /*00c0*/ 	.word	0x00000000


	//----- nvinfo : EIATTR_CBANK_PARAM_SIZE
	.align		4
.L_20836:
        /*00c4*/ 	.byte	0x03, 0x19
        /*00c6*/ 	.short	0x0040


	//----- nvinfo : EIATTR_PARAM_CBANK
	.align		4
        /*00c8*/ 	.byte	0x04, 0x0a
        /*00ca*/ 	.short	(.L_20838 - .L_20837)
	.align		4
.L_20837:
        /*00cc*/ 	.word	index@(.nv.constant0._Z15SoftmaxWarpImplI24ElementwiseScaleMaskLoadIffbE11DirectStoreIffEfLi2ELi2ELi2ELi2ELb1EL9Algorithm0EEvT_T0_ll)
        /*00d0*/ 	.short	0x0380
        /*00d2*/ 	.short	0x0040


	//----- nvinfo : EIATTR_SW_WAR
	.align		4
.L_20838:
        /*00d4*/ 	.byte	0x04, 0x36
        /*00d6*/ 	.short	(.L_20840 - .L_20839)
.L_20839:
        /*00d8*/ 	.word	0x00000008
.L_20840:


//--------------------- .nv.info._Z15SoftmaxWarpImplI24ElementwiseScaleMaskLoadIffbE11DirectStoreIffEfLi2ELi2ELi2ELi2ELb0EL9Algorithm0EEvT_T0_ll --------------------------
	.section	.nv.info._Z15SoftmaxWarpImplI24ElementwiseScaleMaskLoadIffbE11DirectStoreIffEfLi2ELi2ELi2ELi2ELb0EL9Algorithm0EEvT_T0_ll,"",@"SHT_CUDA_INFO"
	.sectionflags	@""
	.align	4


	//----- nvinfo : EIATTR_CUDA_API_VERSION
	.align		4
        /*0000*/ 	.byte	0x04, 0x37
        /*0002*/ 	.short	(.L_20842 - .L_20841)
.L_20841:
        /*0004*/ 	.word	0x00000082


	//----- nvinfo : EIATTR_KPARAM_INFO
	.align		4
.L_20842:
        /*0008*/ 	.byte	0x04, 0x17
        /*000a*/ 	.short	(.L_20844 - .L_20843)
.L_20843:
        /*000c*/ 	.word	0x00000000
        /*0010*/ 	.short	0x0003
        /*0012*/ 	.short	0x0038
        /*0014*/ 	.byte	0x00, 0xf0, 0x21, 0x00


	//----- nvinfo : EIATTR_KPARAM_INFO
	.align		4
.L_20844:
        /*0018*/ 	.byte	0x04, 0x17
        /*001a*/ 	.short	(.L_20846 - .L_20845)
.L_20845:
        /*001c*/ 	.word	0x00000000
        /*0020*/ 	.short	0x0002
        /*0022*/ 	.short	0x0030
        /*0024*/ 	.byte	0x00, 0xf0, 0x21, 0x00


	//----- nvinfo : EIATTR_KPARAM_INFO
	.align		4
.L_20846:
        /*0028*/ 	.byte	0x04, 0x17
        /*002a*/ 	.short	(.L_20848 - .L_20847)
.L_20847:
        /*002c*/ 	.word	0x00000000
        /*0030*/ 	.short	0x0001
        /*0032*/ 	.short	0x0020
        /*0034*/ 	.byte	0x00, 0xf0, 0x41, 0x00


	//----- nvinfo : EIATTR_KPARAM_INFO
	.align		4
.L_20848:
        /*0038*/ 	.byte	0x04, 0x17
        /*003a*/ 	.short	(.L_20850 - .L_20849)
.L_20849:
        /*003c*/ 	.word	0x00000000
        /*0040*/ 	.short	0x0000
        /*0042*/ 	.short	0x0000
        /*0044*/ 	.byte	0x00, 0xf0, 0x81, 0x00


	//----- nvinfo : EIATTR_SPARSE_MMA_MASK
	.align		4
.L_20850:
        /*0048*/ 	.byte	0x03, 0x50
        /*004a*/ 	.short	0x0000


	//----- nvinfo : EIATTR_MAXREG_COUNT
	.align		4
        /*004c*/ 	.byte	0x03, 0x1b
        /*004e*/ 	.short	0x00ff


	//----- nvinfo : EIATTR_EXTERNS
	.align		4
        /*0050*/ 	.byte	0x04, 0x0f
        /*0052*/ 	.short	(.L_20852 - .L_20851)


	//   ....[0]....
	.align		4
.L_20851:
        /*0054*/ 	.word	index@(__assertfail)


	//----- nvinfo : EIATTR_MERCURY_ISA_VERSION
	.align		4
.L_20852:
        /*0058*/ 	.byte	0x03, 0x5f
        /*005a*/ 	.short	0x0101


	//----- nvinfo : EIATTR_COOP_GROUP_MASK_REGIDS
	.align		4
        /*005c*/ 	.byte	0x04, 0x29
        /*005e*/ 	.short	(.L_20854 - .L_20853)


	//   ....[0]....
.L_20853:
        /*0060*/ 	.word	0xffffffff


	//   ....[1]....
        /*0064*/ 	.word	0xffffffff


	//   ....[2]....
        /*0068*/ 	.word	0xffffffff


	//   ....[3]....
        /*006c*/ 	.word	0xffffffff


	//   ....[4]....
        /*0070*/ 	.word	0x0500000f


	//   ....[5]....
        /*0074*/ 	.word	0x0500000f


	//   ....[6]....
        /*0078*/ 	.word	0x0500000f


	//   ....[7]....
        /*007c*/ 	.word	0x0500000f


	//----- nvinfo : EIATTR_COOP_GROUP_INSTR_OFFSETS
	.align		4
.L_20854:
        /*0080*/ 	.byte	0x04, 0x28
        /*0082*/ 	.short	(.L_20856 - .L_20855)


	//   ....[0]....
.L_20855:
        /*0084*/ 	.word	0x00000630


	//   ....[1]....
        /*0088*/ 	.word	0x00000650


	//   ....[2]....
        /*008c*/ 	.word	0x000008e0


	//   ....[3]....
        /*0090*/ 	.word	0x00000920


	//   ....[4]....
        /*0094*/ 	.word	0x00000f10


	//   ....[5]....
        /*0098*/ 	.word	0x00000fa0


	//   ....[6]....
        /*009c*/ 	.word	0x000012c0


	//   ....[7]....
        /*00a0*/ 	.word	0x00001310


	//----- nvinfo : EIATTR_VRC_CTA_INIT_COUNT
	.align		4
.L_20856:
        /*00a4*/ 	.byte	0x02, 0x4a
	.zero		1
	.zero		1


	//----- nvinfo : EIATTR_SYSCALL_OFFSETS
	.align		4
        /*00a8*/ 	.byte	0x04, 0x46
        /*00aa*/ 	.short	(.L_20858 - .L_20857)


	//   ....[0]....
.L_20857:
        /*00ac*/ 	.word	0x00000170


	//----- nvinfo : EIATTR_EXIT_INSTR_OFFSETS
	.align		4
.L_20858:
        /*00b0*/ 	.byte	0x04, 0x1c
        /*00b2*/ 	.short	(.L_20860 - .L_20859)


	//   ....[0]....
.L_20859:
        /*00b4*/ 	.word	0x00000230


	//   ....[1]....
        /*00b8*/ 	.word	0x00000ea0


	//----- nvinfo : EIATTR_CRS_STACK_SIZE
	.align		4
.L_20860:
        /*00bc*/ 	.byte	0x04, 0x1e
        /*00be*/ 	.short	(.L_20862 - .L_20861)
.L_20861:
        /*00c0*/ 	.word	0x00000000


	//----- nvinfo : EIATTR_CBANK_PARAM_SIZE
	.align		4
.L_20862:
        /*00c4*/ 	.byte	0x03, 0x19
        /*00c6*/ 	.short	0x0040


	//----- nvinfo : EIATTR_PARAM_CBANK
	.align		4
        /*00c8*/ 	.byte	0x04, 0x0a
        /*00ca*/ 	.short	(.L_20864 - .L_20863)
	.align		4
.L_20863:
        /*00cc*/ 	.word	index@(.nv.constant0._Z15SoftmaxWarpImplI24ElementwiseScaleMaskLoadIffbE11DirectStoreIffEfLi2ELi2ELi2ELi2ELb0EL9Algorithm0EEvT_T0_ll)
        /*00d0*/ 	.short	0x0380
        /*00d2*/ 	.short	0x0040


	//----- nvinfo : EIATTR_SW_WAR
	.align		4
.L_20864:
        /*00d4*/ 	.byte	0x04, 0x36
        /*00d6*/ 	.short	(.L_20866 - .L_20865)
.L_20865:
        /*00d8*/ 	.word	0x00000008
.L_20866:


//--------------------- .nv.info._Z15SoftmaxWarpImplI24ElementwiseScaleMaskLoadIffbE11DirectStoreIffEfLi2ELi2ELi1ELi1ELb1EL9Algorithm0EEvT_T0_ll --------------------------
	.section	.nv.info._Z15SoftmaxWarpImplI24ElementwiseScaleMaskLoadIffbE11DirectStoreIffEfLi2ELi2ELi1ELi1ELb1EL9Algorithm0EEvT_T0_ll,"",@"SHT_CUDA_INFO"
	.sectionflags	@""
	.align	4


	//----- nvinfo : EIATTR_CUDA_API_VERSION
	.align		4
        /*0000*/ 	.byte	0x04, 0x37
        /*0002*/ 	.short	(.L_20868 - .L_20867)
.L_20867:
        /*0004*/ 	.word	0x00000082


	//----- nvinfo : EIATTR_KPARAM_INFO
	.align		4
.L_20868:
        /*0008*/ 	.byte	0x04, 0x17
        /*000a*/ 	.short	(.L_20870 - .L_20869)
.L_20869:
        /*000c*/ 	.word	0x00000000
        /*0010*/ 	.short	0x0003
        /*0012*/ 	.short	0x0038
        /*0014*/ 	.byte	0x00, 0xf0, 0x21, 0x00


	//----- nvinfo : EIATTR_KPARAM_INFO
	.align		4
.L_20870:
        /*0018*/ 	.byte	0x04, 0x17
        /*001a*/ 	.short	(.L_20872 - .L_20871)
.L_20871:
        /*001c*/ 	.word	0x00000000
        /*0020*/ 	.short	0x0002
        /*0022*/ 	.short	0x0030
        /*0024*/ 	.byte	0x00, 0xf0, 0x21, 0x00


	//----- nvinfo : EIATTR_KPARAM_INFO
	.align		4
.L_20872:
        /*0028*/ 	.byte	0x04, 0x17
        /*002a*/ 	.short	(.L_20874 - .L_20873)
.L_20873:
        /*002c*/ 	.word	0x00000000
        /*0030*/ 	.short	0x0001
        /*0032*/ 	.short	0x0020
        /*0034*/ 	.byte	0x00, 0xf0, 0x41, 0x00


	//----- nvinfo : EIATTR_KPARAM_INFO
	.align		4
.L_20874:
        /*0038*/ 	.byte	0x04, 0x17
        /*003a*/ 	.short	(.L_20876 - .L_20875)
.L_20875:
        /*003c*/ 	.word	0x00000000
        /*0040*/ 	.short	0x0000
        /*0042*/ 	.short	0x0000
        /*0044*/ 	.byte	0x00, 0xf0, 0x81, 0x00


	//----- nvinfo : EIATTR_SPARSE_MMA_MASK
	.align		4
.L_20876:
        /*0048*/ 	.byte	0x03, 0x50
        /*004a*/ 	.short	0x0000


	//----- nvinfo : EIATTR_MAXREG_COUNT
	.align		4
        /*004c*/ 	.byte	0x03, 0x1b
        /*004e*/ 	.short	0x00ff


	//----- nvinfo : EIATTR_EXTERNS
	.align		4
        /*0050*/ 	.byte	0x04, 0x0f
        /*0052*/ 	.short	(.L_20878 - .L_20877)


	//   ....[0]....
	.align		4
.L_20877:
        /*0054*/ 	.word	index@(__assertfail)


	//----- nvinfo : EIATTR_MERCURY_ISA_VERSION
	.align		4
.L_20878:
        /*0058*/ 	.byte	0x03, 0x5f
        /*005a*/ 	.short	0x0101


	//----- nvinfo : EIATTR_VRC_CTA_INIT_COUNT
	.align		4
        /*005c*/ 	.byte	0x02, 0x4a
	.zero		1
	.zero		1


	//----- nvinfo : EIATTR_SYSCALL_OFFSETS
	.align		4
        /*0060*/ 	.byte	0x04, 0x46
        /*0062*/ 	.short	(.L_20880 - .L_20879)


	//   ....[0]....
.L_20879:
        /*0064*/ 	.word	0x000001a0


	//----- nvinfo : EIATTR_EXIT_INSTR_OFFSETS
	.align		4
.L_20880:
        /*0068*/ 	.byte	0x04, 0x1c
        /*006a*/ 	.short	(.L_20882 - .L_20881)


	//   ....[0]....
.L_20881:
        /*006c*/ 	.word	0x00000250


	//   ....[1]....
        /*0070*/ 	.word	0x00000d00


	//   ....[2]....
        /*0074*/ 	.word	0x00001b60


	//----- nvinfo : EIATTR_CRS_STACK_SIZE
	.align		4
.L_20882:
        /*0078*/ 	.byte	0x04, 0x1e
        /*007a*/ 	.short	(.L_20884 - .L_20883)
.L_20883:
        /*007c*/ 	.word	0x00000000


	//----- nvinfo : EIATTR_CBANK_PARAM_SIZE
	.align		4
.L_20884:
        /*0080*/ 	.byte	0x03, 0x19
        /*0082*/ 	.short	0x0040


	//----- nvinfo : EIATTR_PARAM_CBANK
	.align		4
        /*0084*/ 	.byte	0x04, 0x0a
        /*0086*/ 	.short	(.L_20886 - .L_20885)
	.align		4
.L_20885:
        /*0088*/ 	.word	index@(.nv.constant0._Z15SoftmaxWarpImplI24ElementwiseScaleMaskLoadIffbE11DirectStoreIffEfLi2ELi2ELi1ELi1ELb1EL9Algorithm0EEvT_T0_ll)
        /*008c*/ 	.short	0x0380
        /*008e*/ 	.short	0x0040


	//----- nvinfo : EIATTR_SW_WAR
	.align		4
.L_20886:
        /*0090*/ 	.byte	0x04, 0x36
        /*0092*/ 	.short	(.L_20888 - .L_20887)
.L_20887:
        /*0094*/ 	.word	0x00000008
.L_20888:


//--------------------- .nv.info._Z15SoftmaxWarpImplI24ElementwiseScaleMaskLoadIffbE11DirectStoreIffEfLi2ELi2ELi1ELi1ELb0EL9Algorithm0EEvT_T0_ll --------------------------
	.section	.nv.info._Z15SoftmaxWarpImplI24ElementwiseScaleMaskLoadIffbE11DirectStoreIffEfLi2ELi2ELi1ELi1ELb0EL9Algorithm0EEvT_T0_ll,"",@"SHT_CUDA_INFO"
	.sectionflags	@""
	.align	4


	//----- nvinfo : EIATTR_CUDA_API_VERSION
	.align		4
        /*0000*/ 	.byte	0x04, 0x37
        /*0002*/ 	.short	(.L_20890 - .L_20889)
.L_20889:
        /*0004*/ 	.word	0x00000082


	//----- nvinfo : EIATTR_KPARAM_INFO
	.align		4
.L_20890:
        /*0008*/ 	.byte	0x04, 0x17
        /*000a*/ 	.short	(.L_20892 - .L_20891)
.L_20891:
        /*000c*/ 	.word	0x00000000
        /*0010*/ 	.short	0x0003
        /*0012*/ 	.short	0x0038
        /*0014*/ 	.byte	0x00, 0xf0, 0x21, 0x00


	//----- nvinfo : EIATTR_KPARAM_INFO
	.align		4
.L_20892:
        /*0018*/ 	.byte	0x04, 0x17
        /*001a*/ 	.short	(.L_20894 - .L_20893)
.L_20893:
        /*001c*/ 	.word	0x00000000
        /*0020*/ 	.short	0x0002
        /*0022*/ 	.short	0x0030
        /*0024*/ 	.byte	0x00, 0xf0, 0x21, 0x00


	//----- nvinfo : EIATTR_KPARAM_INFO
	.align		4
.L_20894:
        /*0028*/ 	.byte	0x04, 0x17
        /*002a*/ 	.short	(.L_20896 - .L_20895)
.L_20895:
        /*002c*/ 	.word	0x00000000
        /*0030*/ 	.short	0x0001
        /*0032*/ 	.short	0x0020
        /*0034*/ 	.byte	0x00, 0xf0, 0x41, 0x00


	//----- nvinfo : EIATTR_KPARAM_INFO
	.align		4
.L_20896:
        /*0038*/ 	.byte	0x04, 0x17
        /*003a*/ 	.short	(.L_20898 - .L_20897)
.L_20897:
        /*003c*/ 	.word	0x00000000
        /*0040*/ 	.short	0x0000
        /*0042*/ 	.short	0x0000
        /*0044*/ 	.byte	0x00, 0xf0, 0x81, 0x00


	//----- nvinfo : EIATTR_SPARSE_MMA_MASK
	.align		4
.L_20898:
        /*0048*/ 	.byte	0x03, 0x50
        /*004a*/ 	.short	0x0000


	//----- nvinfo : EIATTR_MAXREG_COUNT
	.align		4
        /*004c*/ 	.byte	0x03, 0x1b
        /*004e*/ 	.short	0x00ff


	//----- nvinfo : EIATTR_EXTERNS
	.align		4
        /*0050*/ 	.byte	0x04, 0x0f
        /*0052*/ 	.short	(.L_20900 - .L_20899)


	//   ....[0]....
	.align		4
.L_20899:
        /*0054*/ 	.word	index@(__assertfail)


	//----- nvinfo : EIATTR_MERCURY_ISA_VERSION
	.align		4
.L_20900:
        /*0058*/ 	.byte	0x03, 0x5f
        /*005a*/ 	.short	0x0101


	//----- nvinfo : EIATTR_VRC_CTA_INIT_COUNT
	.align		4
        /*005c*/ 	.byte	0x02, 0x4a
	.zero		1
	.zero		1


	//----- nvinfo : EIATTR_SYSCALL_OFFSETS
	.align		4
        /*0060*/ 	.byte	0x04, 0x46
        /*0062*/ 	.short	(.L_20902 - .L_20901)


	//   ....[0]....
.L_20901:
        /*0064*/ 	.word	0x00000190


	//----- nvinfo : EIATTR_EXIT_INSTR_OFFSETS
	.align		4
.L_20902:
        /*0068*/ 	.byte	0x04, 0x1c
        /*006a*/ 	.short	(.L_20904 - .L_20903)


	//   ....[0]....
.L_20903:
        /*006c*/ 	.word	0x00000240


	//   ....[1]....
        /*0070*/ 	.word	0x00000c40


	//   ....[2]....
        /*0074*/ 	.word	0x00001940


	//----- nvinfo : EIATTR_CRS_STACK_SIZE
	.align		4
.L_20904:
        /*0078*/ 	.byte	0x04, 0x1e
        /*007a*/ 	.short	(.L_20906 - .L_20905)
.L_20905:
        /*007c*/ 	.word	0x00000000


	//----- nvinfo : EIATTR_CBANK_PARAM_SIZE
	.align		4
.L_20906:
        /*0080*/ 	.byte	0x03, 0x19
        /*0082*/ 	.short	0x0040


	//----- nvinfo : EIATTR_PARAM_CBANK
	.align		4
        /*0084*/ 	.byte	0x04, 0x0a
        /*0086*/ 	.short	(.L_20908 - .L_20907)
	.align		4
.L_20907:
        /*0088*/ 	.word	index@(.nv.constant0._Z15SoftmaxWarpImplI24ElementwiseScaleMaskLoadIffbE11DirectStoreIffEfLi2ELi2ELi1ELi1ELb0EL9Algorithm0EEvT_T0_ll)
        /*008c*/ 	.short	0x0380
        /*008e*/ 	.short	0x0040


	//----- nvinfo : EIATTR_SW_WAR
	.align		4
.L_20908:
        /*0090*/ 	.byte	0x04, 0x36
        /*0092*/ 	.short	(.L_20910 - .L_20909)
.L_20909:
        /*0094*/ 	.word	0x00000008
.L_20910:


//--------------------- .nv.info._Z15SoftmaxWarpImplI24ElementwiseScaleMaskLoadIffbE11DirectStoreIffEfLi2ELi2ELi1ELi2ELb1EL9Algorithm0EEvT_T0_ll --------------------------
	.section	.nv.info._Z15SoftmaxWarpImplI24ElementwiseScaleMaskLoadIffbE11DirectStoreIffEfLi2ELi2ELi1ELi2ELb1EL9Algorithm0EEvT_T0_ll,"",@"SHT_CUDA_INFO"
	.sectionflags	@""
	.align	4


	//----- nvinfo : EIATTR_CUDA_API_VERSION
	.align		4
        /*0000*/ 	.byte	0x04, 0x37
        /*0002*/ 	.short	(.L_20912 - .L_20911)
.L_20911:
        /*0004*/ 	.word	0x00000082


	//----- nvinfo : EIATTR_KPARAM_INFO
	.align		4
.L_20912:
        /*0008*/ 	.byte	0x04, 0x17
        /*000a*/ 	.short	(.L_20914 - .L_20913)
.L_20913:
        /*000c*/ 	.word	0x00000000
        /*0010*/ 	.short	0x0003
        /*0012*/ 	.short	0x0038
        /*0014*/ 	.byte	0x00, 0xf0, 0x21, 0x00


	//----- nvinfo : EIATTR_KPARAM_INFO
	.align		4
.L_20914:
        /*0018*/ 	.byte	0x04, 0x17
        /*001a*/ 	.short	(.L_20916 - .L_20915)
.L_20915:
        /*001c*/ 	.word	0x00000000
        /*0020*/ 	.short	0x0002
        /*0022*/ 	.short	0x0030
        /*0024*/ 	.byte	0x00, 0xf0, 0x21, 0x00


	//----- nvinfo : EIATTR_KPARAM_INFO
	.align		4
.L_20916:
        /*0028*/ 	.byte	0x04, 0x17
        /*002a*/ 	.short	(.L_20918 - .L_20917)
.L_20917:
        /*002c*/ 	.word	0x00000000
        /*0030*/ 	.short	0x0001
        /*0032*/ 	.short	0x0020
        /*0034*/ 	.byte	0x00, 0xf0, 0x41, 0x00


	//----- nvinfo : EIATTR_KPARAM_INFO
	.align		4
.L_20918:
        /*0038*/ 	.byte	0x04, 0x17
        /*003a*/ 	.short	(.L_20920 - .L_20919)
.L_20919:
        /*003c*/ 	.word	0x00000000
        /*0040*/ 	.short	0x0000
        /*0042*/ 	.short	0x0000
        /*0044*/ 	.byte	0x00, 0xf0, 0x81, 0x00


	//----- nvinfo : EIATTR_SPARSE_MMA_MASK
	.align		4
.L_20920:
        /*0048*/ 	.byte	0x03, 0x50
        /*004a*/ 	.short	0x0000


	//----- nvinfo : EIATTR_MAXREG_COUNT
	.align		4
        /*004c*/ 	.byte	0x03, 0x1b
        /*004e*/ 	.short	0x00ff


	//----- nvinfo : EIATTR_EXTERNS
	.align		4
        /*0050*/ 	.byte	0x04, 0x0f
        /*0052*/ 	.short	(.L_20922 - .L_20921)


	//   ....[0]....
	.align		4
.L_20921:
        /*0054*/ 	.word	index@(__assertfail)


	//----- nvinfo : EIATTR_MERCURY_ISA_VERSION
	.align		4
.L_20922:
        /*0058*/ 	.byte	0x03, 0x5f
        /*005a*/ 	.short	0x0101


	//----- nvinfo : EIATTR_VRC_CTA_INIT_COUNT
	.align		4
        /*005c*/ 	.byte	0x02, 0x4a
	.zero		1
	.zero		1


	//----- nvinfo : EIATTR_SYSCALL_OFFSETS
	.align		4
        /*0060*/ 	.byte	0x04, 0x46
        /*0062*/ 	.short	(.L_20924 - .L_20923)


	//   ....[0]....
.L_20923:
        /*0064*/ 	.word	0x000001a0


	//----- nvinfo : EIATTR_EXIT_INSTR_OFFSETS
	.align		4
.L_20924:
        /*0068*/ 	.byte	0x04, 0x1c
        /*006a*/ 	.short	(.L_20926 - .L_20925)


	//   ....[0]....
.L_20925:
        /*006c*/ 	.word	0x00000260


	//   ....[1]....
        /*0070*/ 	.word	0x00001000


	//----- nvinfo : EIATTR_CRS_STACK_SIZE
	.align		4
.L_20926:
        /*0074*/ 	.byte	0x04, 0x1e
        /*0076*/ 	.short	(.L_20928 - .L_20927)
.L_20927:
        /*0078*/ 	.word	0x00000000


	//----- nvinfo : EIATTR_CBANK_PARAM_SIZE
	.align		4
.L_20928:
        /*007c*/ 	.byte	0x03, 0x19
        /*007e*/ 	.short	0x0040


	//----- nvinfo : EIATTR_PARAM_CBANK
	.align		4
        /*0080*/ 	.byte	0x04, 0x0a
        /*0082*/ 	.short	(.L_20930 - .L_20929)
	.align		4
.L_20929:
        /*0084*/ 	.word	index@(.nv.constant0._Z15SoftmaxWarpImplI24ElementwiseScaleMaskLoadIffbE11DirectStoreIffEfLi2ELi2ELi1ELi2ELb1EL9Algorithm0EEvT_T0_ll)
        /*0088*/ 	.short	0x0380
        /*008a*/ 	.short	0x0040


	//----- nvinfo : EIATTR_SW_WAR
	.align		4
.L_20930:
        /*008c*/ 	.byte	0x04, 0x36
        /*008e*/ 	.short	(.L_20932 - .L_20931)
.L_20931:
        /*0090*/ 	.word	0x00000008
.L_20932:


//--------------------- .nv.info._Z15SoftmaxWarpImplI24ElementwiseScaleMaskLoadIffbE11DirectStoreIffEfLi2ELi2ELi1ELi2ELb0EL9Algorithm0EEvT_T0_ll --------------------------
	.section	.nv.info._Z15SoftmaxWarpImplI24ElementwiseScaleMaskLoadIffbE11DirectStoreIffEfLi2ELi2ELi1ELi2ELb0EL9Algorithm0EEvT_T0_ll,"",@"SHT_CUDA_INFO"
	.sectionflags	@""
	.align	4


	//----- nvinfo : EIATTR_CUDA_API_VERSION
	.align		4
        /*0000*/ 	.byte	0x04, 0x37
        /*0002*/ 	.short	(.L_20934 - .L_20933)
.L_20933:
        /*0004*/ 	.word	0x00000082


	//----- nvinfo : EIATTR_KPARAM_INFO
	.align		4
.L_20934:
        /*0008*/ 	.byte	0x04, 0x17
        /*000a*/ 	.short	(.L_20936 - .L_20935)
.L_20935:
        /*000c*/ 	.word	0x00000000
        /*0010*/ 	.short	0x0003
        /*0012*/ 	.short	0x0038
        /*0014*/ 	.byte	0x00, 0xf0, 0x21, 0x00


	//----- nvinfo : EIATTR_KPARAM_INFO
	.align		4
.L_20936:
        /*0018*/ 	.byte	0x04, 0x17
        /*001a*/ 	.short	(.L_20938 - .L_20937)
.L_20937:
        /*001c*/ 	.word	0x00000000
        /*0020*/ 	.short	0x0002
        /*0022*/ 	.short	0x0030
        /*0024*/ 	.byte	0x00, 0xf0, 0x21, 0x00


	//----- nvinfo : EIATTR_KPARAM_INFO
	.align		4
.L_20938:
        /*0028*/ 	.byte	0x04, 0x17
        /*002a*/ 	.short	(.L_20940 - .L_20939)
.L_20939:
        /*002c*/ 	.word	0x00000000
        /*0030*/ 	.short	0x0001
        /*0032*/ 	.short	0x0020
        /*0034*/ 	.byte	0x00, 0xf0, 0x41, 0x00


	//----- nvinfo : EIATTR_KPARAM_INFO
	.align		4
.L_20940:
        /*0038*/ 	.byte	0x04, 0x17
        /*003a*/ 	.short	(.L_20942 - .L_20941)
.L_20941:
        /*003c*/ 	.word	0x00000000
        /*0040*/ 	.short	0x0000
        /*0042*/ 	.short	0x0000
        /*0044*/ 	.byte	0x00, 0xf0, 0x81, 0x00


	//----- nvinfo : EIATTR_SPARSE_MMA_MASK
	.align		4
.L_20942:
        /*0048*/ 	.byte	0x03, 0x50
        /*004a*/ 	.short	0x0000


	//----- nvinfo : EIATTR_MAXREG_COUNT
	.align		4
        /*004c*/ 	.byte	0x03, 0x1b
        /*004e*/ 	.short	0x00ff


	//----- nvinfo : EIATTR_EXTERNS
	.align		4
        /*0050*/ 	.byte	0x04, 0x0f
        /*0052*/ 	.short	(.L_20944 - .L_20943)


	//   ....[0]....
	.align		4
.L_20943:
        /*0054*/ 	.word	index@(__assertfail)


	//----- nvinfo : EIATTR_MERCURY_ISA_VERSION
	.align		4
.L_20944:
        /*0058*/ 	.byte	0x03, 0x5f
        /*005a*/ 	.short	0x0101


	//----- nvinfo : EIATTR_VRC_CTA_INIT_COUNT
	.align		4
        /*005c*/ 	.byte	0x02, 0x4a
	.zero		1
	.zero		1


	//----- nvinfo : EIATTR_SYSCALL_OFFSETS
	.align		4
        /*0060*/ 	.byte	0x04, 0x46
        /*0062*/ 	.short	(.L_20946 - .L_20945)


	//   ....[0]....
.L_20945:
        /*0064*/ 	.word	0x00000170


	//----- nvinfo : EIATTR_EXIT_INSTR_OFFSETS
	.align		4
.L_20946:
        /*0068*/ 	.byte	0x04, 0x1c
        /*006a*/ 	.short	(.L_20948 - .L_20947)


	//   ....[0]....
.L_20947:
        /*006c*/ 	.word	0x00000230


	//   ....[1]....
        /*0070*/ 	.word	0x00000de0


	//----- nvinfo : EIATTR_CRS_STACK_SIZE
	.align		4
.L_20948:
        /*0074*/ 	.byte	0x04, 0x1e
        /*0076*/ 	.short	(.L_20950 - .L_20949)
.L_20949:
        /*0078*/ 	.word	0x00000000


	//----- nvinfo : EIATTR_CBANK_PARAM_SIZE
	.align		4
.L_20950:
        /*007c*/ 	.byte	0x03, 0x19
        /*007e*/ 	.short	0x0040


	//----- nvinfo : EIATTR_PARAM_CBANK
	.align		4
        /*0080*/ 	.byte	0x04, 0x0a
        /*0082*/ 	.short	(.L_20952 - .L_20951)
	.align		4
.L_20951:
        /*0084*/ 	.word	index@(.nv.constant0._Z15SoftmaxWarpImplI24ElementwiseScaleMaskLoadIffbE11DirectStoreIffEfLi2ELi2ELi1ELi2ELb0EL9Algorithm0EEvT_T0_ll)
        /*0088*/ 	.short	0x0380
        /*008a*/ 	.short	0x0040


	//----- nvinfo : EIATTR_SW_WAR
	.align		4
.L_20952:
        /*008c*/ 	.byte	0x04, 0x36
        /*008e*/ 	.short	(.L_20954 - .L_20953)
.L_20953:
        /*0090*/ 	.word	0x00000008
.L_20954:


//--------------------- .nv.callgraph             --------------------------
	.section	.nv.callgraph,"",@"SHT_CUDA_CALLGRAPH"
	.align	4
	.sectionentsize	8
	.align		4
        /*0000*/ 	.word	0x00000000
	.align		4
        /*0004*/ 	.word	0xffffffff
	.align		4
        /*0008*/ 	.word	index@(_Z24SoftmaxBlockUncachedImplI22BroadcastScaleMaskLoadIffbLm4EiE11DirectStoreIffEfLi2ELi1024EL9Algorithm0EEvT_T0_ll)
	.align		4
        /*000c*/ 	.word	index@(__assertfail)
	.align		4
        /*0010*/ 	.word	index@(_Z20SoftmaxBlockSMemImplI22BroadcastScaleMaskLoadIffbLm4EiE11DirectStoreIffEfLi2ELi256EL9Algorithm0EEvT_T0_ll)
	.align		4
        /*0014*/ 	.word	index@(__assertfail)
	.align		4
        /*0018*/ 	.word	index@(_Z20SoftmaxBlockSMemImplI22BroadcastScaleMaskLoadIffbLm4EiE11DirectStoreIffEfLi2ELi512EL9Algorithm0EEvT_T0_ll)
	.align		4
        /*001c*/ 	.word	index@(__assertfail)
	.align		4
        /*0020*/ 	.word	index@(_Z20SoftmaxBlockSMemImplI22BroadcastScaleMaskLoadIffbLm4EiE11DirectStoreIffEfLi2ELi1024EL9Algorithm0EEvT_T0_ll)
	.align		4
        /*0024*/ 	.word	index@(__assertfail)
	.align		4
        /*0028*/ 	.word	index@(_Z20SoftmaxBlockSMemImplI22BroadcastScaleMaskLoadIffbLm4EiE11DirectStoreIffEfLi2ELi128EL9Algorithm0EEvT_T0_ll)
	.align		4
        /*002c*/ 	.word	index@(__assertfail)
	.align		4
        /*0030*/ 	.word	index@(_Z15SoftmaxWarpImplI22BroadcastScaleMaskLoadIffbLm4EiE11DirectStoreIffEfLi1ELi32ELi32ELi1ELb1EL9Algorithm0EEvT_T0_ll)
	.align		4
        /*0034*/ 	.word	index@(__assertfail)
	.align		4
        /*0038*/ 	.word	index@(_Z15SoftmaxWarpImplI22BroadcastScaleMaskLoadIffbLm4EiE11DirectStoreIffEfLi1ELi32ELi32ELi1ELb0EL9Algorithm0EEvT_T0_ll)
	.align		4
        /*003c*/ 	.word	index@(__assertfail)
	.align		4
        /*0040*/ 	.word	index@(_Z15SoftmaxWarpImplI22BroadcastScaleMaskLoadIffbLm4EiE11DirectStoreIffEfLi1ELi31ELi32ELi1ELb1EL9Algorithm0EEvT_T0_ll)
	.align		4
        /*0044*/ 	.word	index@(__assertfail)
	.align		4
        /*0048*/ 	.word	index@(_Z15SoftmaxWarpImplI22BroadcastScaleMaskLoadIffbLm4EiE11DirectStoreIffEfLi1ELi31ELi32ELi1ELb0EL9Algorithm0EEvT_T0_ll)
	.align		4
        /*004c*/ 	.word	index@(__assertfail)
	.align		4
        /*0050*/ 	.word	index@(_Z15SoftmaxWarpImplI22BroadcastScaleMaskLoadIffbLm4EiE11DirectStoreIffEfLi1ELi30ELi32ELi1ELb1EL9Algorithm0EEvT_T0_ll)
	.align		4
        /*0054*/ 	.word	index@(__assertfail)
	.align		4
        /*0058*/ 	.word	index@(_Z15SoftmaxWarpImplI22BroadcastScaleMaskLoadIffbLm4EiE11DirectStoreIffEfLi1ELi30ELi32ELi1ELb0EL9Algorithm0EEvT_T0_ll)
	.align		4
        /*005c*/ 	.word	index@(__assertfail)
	.align		4
        /*0060*/ 	.word	index@(_Z15SoftmaxWarpImplI22BroadcastScaleMaskLoadIffbLm4EiE11DirectStoreIffEfLi1ELi29ELi32ELi1ELb1EL9Algorithm0EEvT_T0_ll)
	.align		4
        /*0064*/ 	.word	index@(__assertfail)
	.align		4
        /*0068*/ 	.word	index@(_Z15SoftmaxWarpImplI22BroadcastScaleMaskLoadIffbLm4EiE11DirectStoreIffEfLi1ELi29ELi32ELi1ELb0EL9Algorithm0EEvT_T0_ll)
	.align		4
        /*006c*/ 	.word	index@(__assertfail)
	.align		4
        /*0070*/ 	.word	index@(_Z15SoftmaxWarpImplI22BroadcastScaleMaskLoadIffbLm4EiE11DirectStoreIffEfLi1ELi28ELi32ELi1ELb1EL9Algorithm0EEvT_T0_ll)
	.align		4
        /*0074*/ 	.word	index@(__assertfail)
	.align		4
        /*0078*/ 	.word	index@(_Z15SoftmaxWarpImplI22BroadcastScaleMaskLoadIffbLm4EiE11DirectStoreIffEfLi1ELi28ELi32ELi1ELb0EL9Algorithm0EEvT_T0_ll)
	.align		4
        /*007c*/ 	.word	index@(__assertfail)
	.align		4
        /*0080*/ 	.word	index@(_Z15SoftmaxWarpImplI22BroadcastScaleMaskLoadIffbLm4EiE11DirectStoreIffEfLi1ELi27ELi32ELi1ELb1EL9Algorithm0EEvT_T0_ll)
	.align		4
        /*0084*/ 	.word	index@(__assertfail)
	.align		4
        /*0088*/ 	.word	index@(_Z15SoftmaxWarpImplI22BroadcastScaleMaskLoadIffbLm4EiE11DirectStoreIffEfLi1ELi27ELi32ELi1ELb0EL9Algorithm0EEvT_T0_ll)
	.align		4
        /*008c*/ 	.word	index@(__assertfail)
	.align		4
        /*0090*/ 	.word	index@(_Z15SoftmaxWarpImplI22BroadcastScaleMaskLoadIffbLm4EiE11DirectStoreIffEfLi1ELi26ELi32ELi1ELb1EL9Algorithm0EEvT_T0_ll)
	.align		4
        /*0094*/ 	.word	index@(__assertfail)
	.align		4
        /*0098*/ 	.word	index@(_Z15SoftmaxWarpImplI22BroadcastScaleMaskLoadIffbLm4EiE11DirectStoreIffEfLi1ELi26ELi32ELi1ELb0EL9Algorithm0EEvT_T0_ll)
	.align		4
        /*009c*/ 	.word	index@(__assertfail)
	.align		4
        /*00a0*/ 	.word	index@(_Z15SoftmaxWarpImplI22BroadcastScaleMaskLoadIffbLm4EiE11DirectStoreIffEfLi1ELi25ELi32ELi1ELb1EL9Algorithm0EEvT_T0_ll)
	.align		4
        /*00a4*/ 	.word	index@(__assertfail)
	.align		4
        /*00a8*/ 	.word	index@(_Z15SoftmaxWarpImplI22BroadcastScaleMaskLoadIffbLm4EiE11DirectStoreIffEfLi1ELi25ELi32ELi1ELb0EL9Algorithm0EEvT_T0_ll)
	.align		4
        /*00ac*/ 	.word	index@(__assertfail)
	.align		4
        /*00b0*/ 	.word	index@(_Z15SoftmaxWarpImplI22BroadcastScaleMaskLoadIffbLm4EiE11DirectStoreIffEfLi1ELi24ELi32ELi1ELb1EL9Algorithm0EEvT_T0_ll)
	.align		4
        /*00b4*/ 	.word	index@(__assertfail)
	.align		4
        /*00b8*/ 	.word	index@(_Z15SoftmaxWarpImplI22BroadcastScaleMaskLoadIffbLm4EiE11DirectStoreIffEfLi1ELi24ELi32ELi1ELb0EL9Algorithm0EEvT_T0_ll)
	.align		4
        /*00bc*/ 	.word	index@(__assertfail)
	.align		4
        /*00c0*/ 	.word	index@(_Z15SoftmaxWarpImplI22BroadcastScaleMaskLoadIffbLm4EiE11DirectStoreIffEfLi1ELi23ELi32ELi1ELb1EL9Algorithm0EEvT_T0_ll)
	.align		4
        /*00c4*/ 	.word	index@(__assertfail)
	.align		4
        /*00c8*/ 	.word	index@(_Z15SoftmaxWarpImplI22BroadcastScaleMaskLoadIffbLm4EiE11DirectStoreIffEfLi1ELi23ELi32ELi1ELb0EL9Algorithm0EEvT_T0_ll)
	.align		4
        /*00cc*/ 	.word	index@(__assertfail)
	.align		4
        /*00d0*/ 	.word	index@(_Z15SoftmaxWarpImplI22BroadcastScaleMaskLoadIffbLm4EiE11DirectStoreIffEfLi1ELi22ELi32ELi1ELb1EL9Algorithm0EEvT_T0_ll)
	.align		4
        /*00d4*/ 	.word	index@(__assertfail)
	.align		4
        /*00d8*/ 	.word	index@(_Z15SoftmaxWarpImplI22BroadcastScaleMaskLoadIffbLm4EiE11DirectStoreIffEfLi1ELi22ELi32ELi1ELb0EL9Algorithm0EEvT_T0_ll)
	.align		4
        /*00dc*/ 	.word	index@(__assertfail)
	.align		4
        /*00e0*/ 	.word	index@(_Z15SoftmaxWarpImplI22BroadcastScaleMaskLoadIffbLm4EiE11DirectStoreIffEfLi1ELi21ELi32ELi1ELb1EL9Algorithm0EEvT_T0_ll)
	.align		4
        /*00e4*/ 	.word	index@(__assertfail)
	.align		4
        /*00e8*/ 	.word	index@(_Z15SoftmaxWarpImplI22BroadcastScaleMaskLoadIffbLm4EiE11DirectStoreIffEfLi1ELi21ELi32ELi1ELb0EL9Algorithm0EEvT_T0_ll)
	.align		4
        /*00ec*/ 	.word	index@(__assertfail)
	.align		4
        /*00f0*/ 	.word	index@(_Z15SoftmaxWarpImplI22BroadcastScaleMaskLoadIffbLm4EiE11DirectStoreIffEfLi1ELi20ELi32ELi1ELb1EL9Algorithm0EEvT_T0_ll)
	.align		4
        /*00f4*/ 	.word	index@(__assertfail)
	.align		4
        /*00f8*/ 	.word	index@(_Z15SoftmaxWarpImplI22BroadcastScaleMaskLoadIffbLm4EiE11DirectStoreIffEfLi1ELi20ELi32ELi1ELb0EL9Algorithm0EEvT_T0_ll)
	.align		4
        /*00fc*/ 	.word	index@(__assertfail)
	.align		4
        /*0100*/ 	.word	index@(_Z15SoftmaxWarpImplI22BroadcastScaleMaskLoadIffbLm4EiE11DirectStoreIffEfLi1ELi19ELi32ELi1ELb1EL9Algorithm0EEvT_T0_ll)
	.align		4
        /*0104*/ 	.word	index@(__assertfail)
	.align		4
        /*0108*/ 	.word	index@(_Z15SoftmaxWarpImplI22BroadcastScaleMaskLoadIffbLm4EiE11DirectStoreIffEfLi1ELi19ELi32ELi1ELb0EL9Algorithm0EEvT_T0_ll)
	.align		4
        /*010c*/ 	.word	index@(__assertfail)
	.align		4
        /*0110*/ 	.word	index@(_Z15SoftmaxWarpImplI22BroadcastScaleMaskLoadIffbLm4EiE11DirectStoreIffEfLi1ELi18ELi32ELi1ELb1EL9Algorithm0EEvT_T0_ll)
	.align		4
        /*0114*/ 	.word	index@(__assertfail)
	.align		4
        /*0118*/ 	.word	index@(_Z15SoftmaxWarpImplI22BroadcastScaleMaskLoadIffbLm4EiE11DirectStoreIffEfLi1ELi18ELi32ELi1ELb0EL9Algorithm0EEvT_T0_ll)
	.align		4
        /*011c*/ 	.word	index@(__assertfail)
	.align		4
        /*0120*/ 	.word	index@(_Z15SoftmaxWarpImplI22BroadcastScaleMaskLoadIffbLm4EiE11DirectStoreIffEfLi1ELi17ELi32ELi1ELb1EL9Algorithm0EEvT_T0_ll)
	.align		4
        /*0124*/ 	.word	index@(__assertfail)
	.align		4
        /*0128*/ 	.word	index@(_Z15SoftmaxWarpImplI22BroadcastScaleMaskLoadIffbLm4EiE11DirectStoreIffEfLi1ELi17ELi32ELi1ELb0EL9Algorithm0EEvT_T0_ll)
	.align		4
        /*012c*/ 	.word	index@(__assertfail)
	.align		4
        /*0130*/ 	.word	index@(_Z15SoftmaxWarpImplI22BroadcastScaleMaskLoadIffbLm4EiE11DirectStoreIffEfLi1ELi16ELi32ELi1ELb1EL9Algorithm0EEvT_T0_ll)
	.align		4
        /*0134*/ 	.word	index@(__assertfail)
	.align		4
        /*0138*/ 	.word	index@(_Z15SoftmaxWarpImplI22BroadcastScaleMaskLoadIffbLm4EiE11DirectStoreIffEfLi1ELi16ELi32ELi1ELb0EL9Algorithm0EEvT_T0_ll)
	.align		4
        /*013c*/ 	.word	index@(__assertfail)
	.align		4
        /*0140*/ 	.word	index@(_Z15SoftmaxWarpImplI22BroadcastScaleMaskLoadIffbLm4EiE11DirectStoreIffEfLi1ELi15ELi32ELi1ELb1EL9Algorithm0EEvT_T0_ll)
	.align		4
        /*0144*/ 	.word	index@(__assertfail)
	.align		4
        /*0148*/ 	.word	index@(_Z15SoftmaxWarpImplI22BroadcastScaleMaskLoadIffbLm4EiE11DirectStoreIffEfLi1ELi15ELi32ELi1ELb0EL9Algorithm0EEvT_T0_ll)
	.align		4
        /*014c*/ 	.word	index@(__assertfail)
	.align		4
        /*0150*/ 	.word	index@(_Z15SoftmaxWarpImplI22BroadcastScaleMaskLoadIffbLm4EiE11DirectStoreIffEfLi1ELi14ELi32ELi1ELb1EL9Algorithm0EEvT_T0_ll)
	.align		4
        /*0154*/ 	.word	index@(__assertfail)
	.align		4
        /*0158*/ 	.word	index@(_Z15SoftmaxWarpImplI22BroadcastScaleMaskLoadIffbLm4EiE11DirectStoreIffEfLi1ELi14ELi32ELi1ELb0EL9Algorithm0EEvT_T0_ll)
	.align		4
        /*015c*/ 	.word	index@(__assertfail)
	.align		4
        /*0160*/ 	.word	index@(_Z15SoftmaxWarpImplI22BroadcastScaleMaskLoadIffbLm4EiE11DirectStoreIffEfLi1ELi13ELi32ELi1ELb1EL9Algorithm0EEvT_T0_ll)
	.align		4
        /*0164*/ 	.word	index@(__assertfail)
	.align		4
        /*0168*/ 	.word	index@(_Z15SoftmaxWarpImplI22BroadcastScaleMaskLoadIffbLm4EiE11DirectStoreIffEfLi1ELi13ELi32ELi1ELb0EL9Algorithm0EEvT_T0_ll)
	.align		4
        /*016c*/ 	.word	index@(__assertfail)
	.align		4
        /*0170*/ 	.word	index@(_Z15SoftmaxWarpImplI22BroadcastScaleMaskLoadIffbLm4EiE11DirectStoreIffEfLi1ELi12ELi32ELi1ELb1EL9Algorithm0EEvT_T0_ll)
	.align		4
        /*0174*/ 	.word	index@(__assertfail)
	.align		4
        /*0178*/ 	.word	index@(_Z15SoftmaxWarpImplI22BroadcastScaleMaskLoadIffbLm4EiE11DirectStoreIffEfLi1ELi12ELi32ELi1ELb0EL9Algorithm0EEvT_T0_ll)
	.align		4
        /*017c*/ 	.word	index@(__assertfail)
	.align		4
        /*0180*/ 	.word	index@(_Z15SoftmaxWarpImplI22BroadcastScaleMaskLoadIffbLm4EiE11DirectStoreIffEfLi1ELi11ELi32ELi1ELb1EL9Algorithm0EEvT_T0_ll)
	.align		4
        /*0184*/ 	.word	index@(__assertfail)
	.align		4
        /*0188*/ 	.word	index@(_Z15SoftmaxWarpImplI22BroadcastScaleMaskLoadIffbLm4EiE11DirectStoreIffEfLi1ELi11ELi32ELi1ELb0EL9Algorithm0EEvT_T0_ll)
	.align		4
        /*018c*/ 	.word	index@(__assertfail)
	.align		4
        /*0190*/ 	.word	index@(_Z15SoftmaxWarpImplI22BroadcastScaleMaskLoadIffbLm4EiE11DirectStoreIffEfLi1ELi10ELi32ELi1ELb1EL9Algorithm0EEvT_T0_ll)
	.align		4
        /*0194*/ 	.word	index@(__assertfail)
	.align		4
        /*0198*/ 	.word	index@(_Z15SoftmaxWarpImplI22BroadcastScaleMaskLoadIffbLm4EiE11DirectStoreIffEfLi1ELi10ELi32ELi1ELb0EL9Algorithm0EEvT_T0_ll)
	.align		4
        /*019c*/ 	.word	index@(__assertfail)
	.align		4
        /*01a0*/ 	.word	index@(_Z15SoftmaxWarpImplI22BroadcastScaleMaskLoadIffbLm4EiE11DirectStoreIffEfLi1ELi9ELi32ELi1ELb1EL9Algorithm0EEvT_T0_ll)
	.align		4
        /*01a4*/ 	.word	index@(__assertfail)
	.align		4
        /*01a8*/ 	.word	index@(_Z15SoftmaxWarpImplI22BroadcastScaleMaskLoadIffbLm4EiE11DirectStoreIffEfLi1ELi9ELi32ELi1ELb0EL9Algorithm0EEvT_T0_ll)
	.align		4
        /*01ac*/ 	.word	index@(__assertfail)
	.align		4
        /*01b0*/ 	.word	index@(_Z15SoftmaxWarpImplI22BroadcastScaleMaskLoadIffbLm4EiE11DirectStoreIffEfLi1ELi8ELi32ELi1ELb1EL9Algorithm0EEvT_T0_ll)
	.align		4
        /*01b4*/ 	.word	index@(__assertfail)
	.align		4
        /*01b8*/ 	.word	index@(_Z15SoftmaxWarpImplI22BroadcastScaleMaskLoadIffbLm4EiE11DirectStoreIffEfLi1ELi8ELi32ELi1ELb0EL9Algorithm0EEvT_T0_ll)
	.align		4
        /*01bc*/ 	.word	index@(__assertfail)
	.align		4
        /*01c0*/ 	.word	index@(_Z15SoftmaxWarpImplI22BroadcastScaleMaskLoadIffbLm4EiE11DirectStoreIffEfLi1ELi7ELi32ELi1ELb1EL9Algorithm0EEvT_T0_ll)
	.align		4
        /*01c4*/ 	.word	index@(__assertfail)
	.align		4
        /*01c8*/ 	.word	index@(_Z15SoftmaxWarpImplI22BroadcastScaleMaskLoadIffbLm4EiE11DirectStoreIffEfLi1ELi7ELi32ELi1ELb0EL9Algorithm0EEvT_T0_ll)
	.align		4
        /*01cc*/ 	.word	index@(__assertfail)
	.align		4
        /*01d0*/ 	.word	index@(_Z15SoftmaxWarpImplI22BroadcastScaleMaskLoadIffbLm4EiE11DirectStoreIffEfLi1ELi6ELi32ELi1ELb1EL9Algorithm0EEvT_T0_ll)
	.align		4
        /*01d4*/ 	.word	index@(__assertfail)
	.align		4
        /*01d8*/ 	.word	index@(_Z15SoftmaxWarpImplI22BroadcastScaleMaskLoadIffbLm4EiE11DirectStoreIffEfLi1ELi6ELi32ELi1ELb0EL9Algorithm0EEvT_T0_ll)
	.align		4
        /*01dc*/ 	.word	index@(__assertfail)
	.align		4
        /*01e0*/ 	.word	index@(_Z15SoftmaxWarpImplI22BroadcastScaleMaskLoadIffbLm4EiE11DirectStoreIffEfLi1ELi5ELi32ELi1ELb1EL9Algorithm0EEvT_T0_ll)
	.align		4
        /*01e4*/ 	.word	index@(__assertfail)
	.align		4
        /*01e8*/ 	.word	index@(_Z15SoftmaxWarpImplI22BroadcastScaleMaskLoadIffbLm4EiE11DirectStoreIffEfLi1ELi5ELi32ELi1ELb0EL9Algorithm0EEvT_T0_ll)
	.align		4
        /*01ec*/ 	.word	index@(__assertfail)
	.align		4
        /*01f0*/ 	.word	index@(_Z15SoftmaxWarpImplI22BroadcastScaleMaskLoadIffbLm4EiE11DirectStoreIffEfLi1ELi4ELi32ELi1ELb1EL9Algorithm0EEvT_T0_ll)
	.align		4
        /*01f4*/ 	.word	index@(__assertfail)
	.align		4
        /*01f8*/ 	.word	index@(_Z15SoftmaxWarpImplI22BroadcastScaleMaskLoadIffbLm4EiE11DirectStoreIffEfLi1ELi4ELi32ELi1ELb0EL9Algorithm0EEvT_T0_ll)
	.align		4
        /*01fc*/ 	.word	index@(__assertfail)
	.align		4
        /*0200*/ 	.word	index@(_Z15SoftmaxWarpImplI22BroadcastScaleMaskLoadIffbLm4EiE11DirectStoreIffEfLi1ELi3ELi32ELi1ELb1EL9Algorithm0EEvT_T0_ll)
	.align		4
        /*0204*/ 	.word	index@(__assertfail)
	.align		4
        /*0208*/ 	.word	index@(_Z15SoftmaxWarpImplI22BroadcastScaleMaskLoadIffbLm4EiE11DirectStoreIffEfLi1ELi3ELi32ELi1ELb0EL9Algorithm0EEvT_T0_ll)
	.align		4
        /*020c*/ 	.word	index@(__assertfail)
	.align		4
        /*0210*/ 	.word	index@(_Z15SoftmaxWarpImplI22BroadcastScaleMaskLoadIffbLm4EiE11DirectStoreIffEfLi1ELi2ELi32ELi1ELb1EL9Algorithm0EEvT_T0_ll)
	.align		4
        /*0214*/ 	.word	index@(__assertfail)
	.align		4
        /*0218*/ 	.word	index@(_Z15SoftmaxWarpImplI22BroadcastScaleMaskLoadIffbLm4EiE11DirectStoreIffEfLi1ELi2ELi32ELi1ELb0EL9Algorithm0EEvT_T0_ll)
	.align		4
        /*021c*/ 	.word	index@(__assertfail)
	.align		4
        /*0220*/ 	.word	index@(_Z15SoftmaxWarpImplI22BroadcastScaleMaskLoadIffbLm4EiE11DirectStoreIffEfLi1ELi1ELi32ELi1ELb1EL9Algorithm0EEvT_T0_ll)
	.align		4
        /*0224*/ 	.word	index@(__assertfail)
	.align		4
        /*0228*/ 	.word	index@(_Z15SoftmaxWarpImplI22BroadcastScaleMaskLoadIffbLm4EiE11DirectStoreIffEfLi1ELi1ELi32ELi1ELb0EL9Algorithm0EEvT_T0_ll)
	.align		4
        /*022c*/ 	.word	index@(__assertfail)
	.align		4
        /*0230*/ 	.word	index@(_Z15SoftmaxWarpImplI22BroadcastScaleMaskLoadIffbLm4EiE11DirectStoreIffEfLi1ELi1ELi32ELi2ELb1EL9Algorithm0EEvT_T0_ll)
	.align		4
        /*0234*/ 	.word	index@(__assertfail)
	.align		4
        /*0238*/ 	.word	index@(_Z15SoftmaxWarpImplI22BroadcastScaleMaskLoadIffbLm4EiE11DirectStoreIffEfLi1ELi1ELi32ELi2ELb0EL9Algorithm0EEvT_T0_ll)
	.align		4
        /*023c*/ 	.word	index@(__assertfail)
	.align		4
        /*0240*/ 	.word	index@(_Z15SoftmaxWarpImplI22BroadcastScaleMaskLoadIffbLm4EiE11DirectStoreIffEfLi1ELi1ELi16ELi1ELb1EL9Algorithm0EEvT_T0_ll)
	.align		4
        /*0244*/ 	.word	index@(__assertfail)
	.align		4
        /*0248*/ 	.word	index@(_Z15SoftmaxWarpImplI22BroadcastScaleMaskLoadIffbLm4EiE11DirectStoreIffEfLi1ELi1ELi16ELi1ELb0EL9Algorithm0EEvT_T0_ll)
	.align		4
        /*024c*/ 	.word	index@(__assertfail)
	.align		4
        /*0250*/ 	.word	index@(_Z15SoftmaxWarpImplI22BroadcastScaleMaskLoadIffbLm4EiE11DirectStoreIffEfLi1ELi1ELi16ELi2ELb1EL9Algorithm0EEvT_T0_ll)
	.align		4
        /*0254*/ 	.word	index@(__assertfail)
	.align		4
        /*0258*/ 	.word	index@(_Z15SoftmaxWarpImplI22BroadcastScaleMaskLoadIffbLm4EiE11DirectStoreIffEfLi1ELi1ELi16ELi2ELb0EL9Algorithm0EEvT_T0_ll)
	.align		4
        /*025c*/ 	.word	index@(__assertfail)
	.align		4
        /*0260*/ 	.word	index@(_Z15SoftmaxWarpImplI22BroadcastScaleMaskLoadIffbLm4EiE11DirectStoreIffEfLi1ELi1ELi8ELi1ELb1EL9Algorithm0EEvT_T0_ll)
	.align		4
        /*0264*/ 	.word	index@(__assertfail)
	.align		4
        /*0268*/ 	.word	index@(_Z15SoftmaxWarpImplI22BroadcastScaleMaskLoadIffbLm4EiE11DirectStoreIffEfLi1ELi1ELi8ELi1ELb0EL9Algorithm0EEvT_T0_ll)
	.align		4
        /*026c*/ 	.word	index@(__assertfail)
	.align		4
        /*0270*/ 	.word	index@(_Z15SoftmaxWarpImplI22BroadcastScaleMaskLoadIffbLm4EiE11DirectStoreIffEfLi1ELi1ELi8ELi2ELb1EL9Algorithm0EEvT_T0_ll)
	.align		4
        /*0274*/ 	.word	index@(__assertfail)
	.align		4
        /*0278*/ 	.word	index@(_Z15SoftmaxWarpImplI22BroadcastScaleMaskLoadIffbLm4EiE11DirectStoreIffEfLi1ELi1ELi8ELi2ELb0EL9Algorithm0EEvT_T0_ll)
	.align		4
        /*027c*/ 	.word	index@(__assertfail)
	.align		4
        /*0280*/ 	.word	index@(_Z15SoftmaxWarpImplI22BroadcastScaleMaskLoadIffbLm4EiE11DirectStoreIffEfLi1ELi1ELi4ELi1ELb1EL9Algorithm0EEvT_T0_ll)
	.align		4
        /*0284*/ 	.word	index@(__assertfail)
	.align		4
        /*0288*/ 	.word	index@(_Z15SoftmaxWarpImplI22BroadcastScaleMaskLoadIffbLm4EiE11DirectStoreIffEfLi1ELi1ELi4ELi1ELb0EL9Algorithm0EEvT_T0_ll)
	.align		4
        /*028c*/ 	.word	index@(__assertfail)
	.align		4
        /*0290*/ 	.word	index@(_Z15SoftmaxWarpImplI22BroadcastScaleMaskLoadIffbLm4EiE11DirectStoreIffEfLi1ELi1ELi4ELi2ELb1EL9Algorithm0EEvT_T0_ll)
	.align		4
        /*0294*/ 	.word	index@(__assertfail)
	.align		4
        /*0298*/ 	.word	index@(_Z15SoftmaxWarpImplI22BroadcastScaleMaskLoadIffbLm4EiE11DirectStoreIffEfLi1ELi1ELi4ELi2ELb0EL9Algorithm0EEvT_T0_ll)
	.align		4
        /*029c*/ 	.word	index@(__assertfail)
	.align		4
        /*02a0*/ 	.word	index@(_Z15SoftmaxWarpImplI22BroadcastScaleMaskLoadIffbLm4EiE11DirectStoreIffEfLi1ELi1ELi2ELi1ELb1EL9Algorithm0EEvT_T0_ll)
	.align		4
        /*02a4*/ 	.word	index@(__assertfail)
	.align		4
        /*02a8*/ 	.word	index@(_Z15SoftmaxWarpImplI22BroadcastScaleMaskLoadIffbLm4EiE11DirectStoreIffEfLi1ELi1ELi2ELi1ELb0EL9Algorithm0EEvT_T0_ll)
	.align		4
        /*02ac*/ 	.word	index@(__assertfail)
	.align		4
        /*02b0*/ 	.word	index@(_Z15SoftmaxWarpImplI22BroadcastScaleMaskLoadIffbLm4EiE11DirectStoreIffEfLi1ELi1ELi2ELi2ELb1EL9Algorithm0EEvT_T0_ll)
	.align		4
        /*02b4*/ 	.word	index@(__assertfail)
	.align		4
        /*02b8*/ 	.word	index@(_Z15SoftmaxWarpImplI22BroadcastScaleMaskLoadIffbLm4EiE11DirectStoreIffEfLi1ELi1ELi2ELi2ELb0EL9Algorithm0EEvT_T0_ll)
	.align		4
        /*02bc*/ 	.word	index@(__assertfail)
	.align		4
        /*02c0*/ 	.word	index@(_Z15SoftmaxWarpImplI22BroadcastScaleMaskLoadIffbLm4EiE11DirectStoreIffEfLi1ELi1ELi1ELi1ELb1EL9Algorithm0EEvT_T0_ll)
	.align		4
        /*02c4*/ 	.word	index@(__assertfail)
	.align		4
        /*02c8*/ 	.word	index@(_Z15SoftmaxWarpImplI22BroadcastScaleMaskLoadIffbLm4EiE11DirectStoreIffEfLi1ELi1ELi1ELi1ELb0EL9Algorithm0EEvT_T0_ll)
	.align		4
        /*02cc*/ 	.word	index@(__assertfail)
	.align		4
        /*02d0*/ 	.word	index@(_Z15SoftmaxWarpImplI22BroadcastScaleMaskLoadIffbLm4EiE11DirectStoreIffEfLi1ELi1ELi1ELi2ELb1EL9Algorithm0EEvT_T0_ll)
	.align		4
        /*02d4*/ 	.word	index@(__assertfail)
	.align		4
        /*02d8*/ 	.word	index@(_Z15SoftmaxWarpImplI22BroadcastScaleMaskLoadIffbLm4EiE11DirectStoreIffEfLi1ELi1ELi1ELi2ELb0EL9Algorithm0EEvT_T0_ll)
	.align		4
        /*02dc*/ 	.word	index@(__assertfail)
	.align		4
        /*02e0*/ 	.word	index@(_Z15SoftmaxWarpImplI22BroadcastScaleMaskLoadIffbLm4EiE11DirectStoreIffEfLi2ELi32ELi32ELi1ELb1EL9Algorithm0EEvT_T0_ll)
	.align		4
        /*02e4*/ 	.word	index@(__assertfail)
	.align		4
        /*02e8*/ 	.word	index@(_Z15SoftmaxWarpImplI22BroadcastScaleMaskLoadIffbLm4EiE11DirectStoreIffEfLi2ELi32ELi32ELi1ELb0EL9Algorithm0EEvT_T0_ll)
	.align		4
        /*02ec*/ 	.word	index@(__assertfail)
	.align		4
        /*02f0*/ 	.word	index@(_Z15SoftmaxWarpImplI22BroadcastScaleMaskLoadIffbLm4EiE11DirectStoreIffEfLi2ELi30ELi32ELi1ELb1EL9Algorithm0EEvT_T0_ll)
	.align		4
        /*02f4*/ 	.word	index@(__assertfail)
	.align		4
        /*02f8*/ 	.word	index@(_Z15SoftmaxWarpImplI22BroadcastScaleMaskLoadIffbLm4EiE11DirectStoreIffEfLi2ELi30ELi32ELi1ELb0EL9Algorithm0EEvT_T0_ll)
	.align		4
        /*02fc*/ 	.word	index@(__assertfail)
	.align		4
        /*0300*/ 	.word	index@(_Z15SoftmaxWarpImplI22BroadcastScaleMaskLoadIffbLm4EiE11DirectStoreIffEfLi2ELi28ELi32ELi1ELb1EL9Algorithm0EEvT_T0_ll)
	.align		4
        /*0304*/ 	.word	index@(__assertfail)
	.align		4
        /*0308*/ 	.word	index@(_Z15SoftmaxWarpImplI22BroadcastScaleMaskLoadIffbLm4EiE11DirectStoreIffEfLi2ELi28ELi32ELi1ELb0EL9Algorithm0EEvT_T0_ll)
	.align		4
        /*030c*/ 	.word	index@(__assertfail)
	.align		4
        /*0310*/ 	.word	index@(_Z15SoftmaxWarpImplI22BroadcastScaleMaskLoadIffbLm4EiE11DirectStoreIffEfLi2ELi26ELi32ELi1ELb1EL9Algorithm0EEvT_T0_ll)
	.align		4
        /*0314*/ 	.word	index@(__assertfail)
	.align		4
        /*0318*/ 	.word	index@(_Z15SoftmaxWarpImplI22BroadcastScaleMaskLoadIffbLm4EiE11DirectStoreIffEfLi2ELi26ELi32ELi1ELb0EL9Algorithm0EEvT_T0_ll)
	.align		4
        /*031c*/ 	.word	index@(__assertfail)
	.align		4
        /*0320*/ 	.word	index@(_Z15SoftmaxWarpImplI22BroadcastScaleMaskLoadIffbLm4EiE11DirectStoreIffEfLi2ELi24ELi32ELi1ELb1EL9Algorithm0EEvT_T0_ll)
	.align		4
        /*0324*/ 	.word	index@(__assertfail)
	.align		4
        /*0328*/ 	.word	index@(_Z15SoftmaxWarpImplI22BroadcastScaleMaskLoadIffbLm4EiE11DirectStoreIffEfLi2ELi24ELi32ELi1ELb0EL9Algorithm0EEvT_T0_ll)
	.align		4
        /*032c*/ 	.word	index@(__assertfail)
	.align		4
        /*0330*/ 	.word	index@(_Z15SoftmaxWarpImplI22BroadcastScaleMaskLoadIffbLm4EiE11DirectStoreIffEfLi2ELi22ELi32ELi1ELb1EL9Algorithm0EEvT_T0_ll)
	.align		4
        /*0334*/ 	.word	index@(__assertfail)
	.align		4
        /*0338*/ 	.word	index@(_Z15SoftmaxWarpImplI22BroadcastScaleMaskLoadIffbLm4EiE11DirectStoreIffEfLi2ELi22ELi32ELi1ELb0EL9Algorithm0EEvT_T0_ll)
	.align		4
        /*033c*/ 	.word	index@(__assertfail)
	.align		4
        /*0340*/ 	.word	index@(_Z15SoftmaxWarpImplI22BroadcastScaleMaskLoadIffbLm4EiE11DirectStoreIffEfLi2ELi20ELi32ELi1ELb1EL9Algorithm0EEvT_T0_ll)
	.align		4
        /*0344*/ 	.word	index@(__assertfail)
	.align		4
        /*0348*/ 	.word	index@(_Z15SoftmaxWarpImplI22BroadcastScaleMaskLoadIffbLm4EiE11DirectStoreIffEfLi2ELi20ELi32ELi1ELb0EL9Algorithm0EEvT_T0_ll)
	.align		4
        /*034c*/ 	.word	index@(__assertfail)
	.align		4
        /*0350*/ 	.word	index@(_Z15SoftmaxWarpImplI22BroadcastScaleMaskLoadIffbLm4EiE11DirectStoreIffEfLi2ELi18ELi32ELi1ELb1EL9Algorithm0EEvT_T0_ll)
	.align		4
        /*0354*/ 	.word	index@(__assertfail)
	.align		4
        /*0358*/ 	.word	index@(_Z15SoftmaxWarpImplI22BroadcastScaleMaskLoadIffbLm4EiE11DirectStoreIffEfLi2ELi18ELi32ELi1ELb0EL9Algorithm0EEvT_T0_ll)
	.align		4
        /*035c*/ 	.word	index@(__assertfail)
	.align		4
        /*0360*/ 	.word	index@(_Z15SoftmaxWarpImplI22BroadcastScaleMaskLoadIffbLm4EiE11DirectStoreIffEfLi2ELi16ELi32ELi1ELb1EL9Algorithm0EEvT_T0_ll)
	.align		4
        /*0364*/ 	.word	index@(__assertfail)
	.align		4
        /*0368*/ 	.word	index@(_Z15SoftmaxWarpImplI22BroadcastScaleMaskLoadIffbLm4EiE11DirectStoreIffEfLi2ELi16ELi32ELi1ELb0EL9Algorithm0EEvT_T0_ll)
	.align		4
        /*036c*/ 	.word	index@(__assertfail)
	.align		4
        /*0370*/ 	.word	index@(_Z15SoftmaxWarpImplI22BroadcastScaleMaskLoadIffbLm4EiE11DirectStoreIffEfLi2ELi14ELi32ELi1ELb1EL9Algorithm0EEvT_T0_ll)
	.align		4
        /*0374*/ 	.word	index@(__assertfail)
	.align		4
        /*0378*/ 	.word	index@(_Z15SoftmaxWarpImplI22BroadcastScaleMaskLoadIffbLm4EiE11DirectStoreIffEfLi2ELi14ELi32ELi1ELb0EL9Algorithm0EEvT_T0_ll)
	.align		4
        /*037c*/ 	.word	index@(__assertfail)
	.align		4
        /*0380*/ 	.word	index@(_Z15SoftmaxWarpImplI22BroadcastScaleMaskLoadIffbLm4EiE11DirectStoreIffEfLi2ELi12ELi32ELi1ELb1EL9Algorithm0EEvT_T0_ll)
	.align		4
        /*0384*/ 	.word	index@(__assertfail)
	.align		4
        /*0388*/ 	.word	index@(_Z15SoftmaxWarpImplI22BroadcastScaleMaskLoadIffbLm4EiE11DirectStoreIffEfLi2ELi12ELi32ELi1ELb0EL9Algorithm0EEvT_T0_ll)
	.align		4
        /*038c*/ 	.word	index@(__assertfail)
	.align		4
        /*0390*/ 	.word	index@(_Z15SoftmaxWarpImplI22BroadcastScaleMaskLoadIffbLm4EiE11DirectStoreIffEfLi2ELi10ELi32ELi1ELb1EL9Algorithm0EEvT_T0_ll)
	.align		4
        /*0394*/ 	.word	index@(__assertfail)
	.align		4
        /*0398*/ 	.word	index@(_Z15SoftmaxWarpImplI22BroadcastScaleMaskLoadIffbLm4EiE11DirectStoreIffEfLi2ELi10ELi32ELi1ELb0EL9Algorithm0EEvT_T0_ll)
	.align		4
        /*039c*/ 	.word	index@(__assertfail)
	.align		4
        /*03a0*/ 	.word	index@(_Z15SoftmaxWarpImplI22BroadcastScaleMaskLoadIffbLm4EiE11DirectStoreIffEfLi2ELi8ELi32ELi1ELb1EL9Algorithm0EEvT_T0_ll)
	.align		4
        /*03a4*/ 	.word	index@(__assertfail)
	.align		4
        /*03a8*/ 	.word	index@(_Z15SoftmaxWarpImplI22BroadcastScaleMaskLoadIffbLm4EiE11DirectStoreIffEfLi2ELi8ELi32ELi1ELb0EL9Algorithm0EEvT_T0_ll)
	.align		4
        /*03ac*/ 	.word	index@(__assertfail)
	.align		4
        /*03b0*/ 	.word	index@(_Z15SoftmaxWarpImplI22BroadcastScaleMaskLoadIffbLm4EiE11DirectStoreIffEfLi2ELi6ELi32ELi1ELb1EL9Algorithm0EEvT_T0_ll)
	.align		4
        /*03b4*/ 	.word	index@(__assertfail)
	.align		4
        /*03b8*/ 	.word	index@(_Z15SoftmaxWarpImplI22BroadcastScaleMaskLoadIffbLm4EiE11DirectStoreIffEfLi2ELi6ELi32ELi1ELb0EL9Algorithm0EEvT_T0_ll)
	.align		4
        /*03bc*/ 	.word	index@(__assertfail)
	.align		4
        /*03c0*/ 	.word	index@(_Z15SoftmaxWarpImplI22BroadcastScaleMaskLoadIffbLm4EiE11DirectStoreIffEfLi2ELi4ELi32ELi1ELb1EL9Algorithm0EEvT_T0_ll)
	.align		4
        /*03c4*/ 	.word	index@(__assertfail)
	.align		4
        /*03c8*/ 	.word	index@(_Z15SoftmaxWarpImplI22BroadcastScaleMaskLoadIffbLm4EiE11DirectStoreIffEfLi2ELi4ELi32ELi1ELb0EL9Algorithm0EEvT_T0_ll)
	.align		4
        /*03cc*/ 	.word	index@(__assertfail)
	.align		4
        /*03d0*/ 	.word	index@(_Z15SoftmaxWarpImplI22BroadcastScaleMaskLoadIffbLm4EiE11DirectStoreIffEfLi2ELi2ELi32ELi1ELb1EL9Algorithm0EEvT_T0_ll)
	.align		4
        /*03d4*/ 	.word	index@(__assertfail)
	.align		4
        /*03d8*/ 	.word	index@(_Z15SoftmaxWarpImplI22BroadcastScaleMaskLoadIffbLm4EiE11DirectStoreIffEfLi2ELi2ELi32ELi1ELb0EL9Algorithm0EEvT_T0_ll)
	.align		4
        /*03dc*/ 	.word	index@(__assertfail)
	.align		4
        /*03e0*/ 	.word	index@(_Z15SoftmaxWarpImplI22BroadcastScaleMaskLoadIffbLm4EiE11DirectStoreIffEfLi2ELi2ELi32ELi2ELb1EL9Algorithm0EEvT_T0_ll)
	.align		4
        /*03e4*/ 	.word	index@(__assertfail)
	.align		4
        /*03e8*/ 	.word	index@(_Z15SoftmaxWarpImplI22BroadcastScaleMaskLoadIffbLm4EiE11DirectStoreIffEfLi2ELi2ELi32ELi2ELb0EL9Algorithm0EEvT_T0_ll)
	.align		4
        /*03ec*/ 	.word	index@(__assertfail)
	.align		4
        /*03f0*/ 	.word	index@(_Z15SoftmaxWarpImplI22BroadcastScaleMaskLoadIffbLm4EiE11DirectStoreIffEfLi2ELi2ELi16ELi1ELb1EL9Algorithm0EEvT_T0_ll)
	.align		4
        /*03f4*/ 	.word	index@(__assertfail)
	.align		4
        /*03f8*/ 	.word	index@(_Z15SoftmaxWarpImplI22BroadcastScaleMaskLoadIffbLm4EiE11DirectStoreIffEfLi2ELi2ELi16ELi1ELb0EL9Algorithm0EEvT_T0_ll)
	.align		4
        /*03fc*/ 	.word	index@(__assertfail)
	.align		4
        /*0400*/ 	.word	index@(_Z15SoftmaxWarpImplI22BroadcastScaleMaskLoadIffbLm4EiE11DirectStoreIffEfLi2ELi2ELi16ELi2ELb1EL9Algorithm0EEvT_T0_ll)
	.align		4
        /*0404*/ 	.word	index@(__assertfail)
	.align		4
        /*0408*/ 	.word	index@(_Z15SoftmaxWarpImplI22BroadcastScaleMaskLoadIffbLm4EiE11DirectStoreIffEfLi2ELi2ELi16ELi2ELb0EL9Algorithm0EEvT_T0_ll)
	.align		4
        /*040c*/ 	.word	index@(__assertfail)
	.align		4
        /*0410*/ 	.word	index@(_Z15SoftmaxWarpImplI22BroadcastScaleMaskLoadIffbLm4EiE11DirectStoreIffEfLi2ELi2ELi8ELi1ELb1EL9Algorithm0EEvT_T0_ll)
	.align		4
        /*0414*/ 	.word	index@(__assertfail)
	.align		4
        /*0418*/ 	.word	index@(_Z15SoftmaxWarpImplI22BroadcastScaleMaskLoadIffbLm4EiE11DirectStoreIffEfLi2ELi2ELi8ELi1ELb0EL9Algorithm0EEvT_T0_ll)
	.align		4
        /*041c*/ 	.word	index@(__assertfail)
	.align		4
        /*0420*/ 	.word	index@(_Z15SoftmaxWarpImplI22BroadcastScaleMaskLoadIffbLm4EiE11DirectStoreIffEfLi2ELi2ELi8ELi2ELb1EL9Algorithm0EEvT_T0_ll)
	.align		4
        /*0424*/ 	.word	index@(__assertfail)
	.align		4
        /*0428*/ 	.word	index@(_Z15SoftmaxWarpImplI22BroadcastScaleMaskLoadIffbLm4EiE11DirectStoreIffEfLi2ELi2ELi8ELi2ELb0EL9Algorithm0EEvT_T0_ll)
	.align		4
        /*042c*/ 	.word	index@(__assertfail)
	.align		4
        /*0430*/ 	.word	index@(_Z15SoftmaxWarpImplI22BroadcastScaleMaskLoadIffbLm4EiE11DirectStoreIffEfLi2ELi2ELi4ELi1ELb1EL9Algorithm0EEvT_T0_ll)
	.align		4
        /*0434*/ 	.word	index@(__assertfail)
	.align		4
        /*0438*/ 	.word	index@(_Z15SoftmaxWarpImplI22BroadcastScaleMaskLoadIffbLm4EiE11DirectStoreIffEfLi2ELi2ELi4ELi1ELb0EL9Algorithm0EEvT_T0_ll)
	.align		4
        /*043c*/ 	.word	index@(__assertfail)
	.align		4
        /*0440*/ 	.word	index@(_Z15SoftmaxWarpImplI22BroadcastScaleMaskLoadIffbLm4EiE11DirectStoreIffEfLi2ELi2ELi4ELi2ELb1EL9Algorithm0EEvT_T0_ll)
	.align		4
        /*0444*/ 	.word	index@(__assertfail)
	.align		4
        /*0448*/ 	.word	index@(_Z15SoftmaxWarpImplI22BroadcastScaleMaskLoadIffbLm4EiE11DirectStoreIffEfLi2ELi2ELi4ELi2ELb0EL9Algorithm0EEvT_T0_ll)
	.align		4
        /*044c*/ 	.word	index@(__assertfail)
	.align		4
        /*0450*/ 	.word	index@(_Z15SoftmaxWarpImplI22BroadcastScaleMaskLoadIffbLm4EiE11DirectStoreIffEfLi2ELi2ELi2ELi1ELb1EL9Algorithm0EEvT_T0_ll)
	.align		4
        /*0454*/ 	.word	index@(__assertfail)
	.align		4
        /*0458*/ 	.word	index@(_Z15SoftmaxWarpImplI22BroadcastScaleMaskLoadIffbLm4EiE11DirectStoreIffEfLi2ELi2ELi2ELi1ELb0EL9Algorithm0EEvT_T0_ll)
	.align		4
        /*045c*/ 	.word	index@(__assertfail)
	.align		4
        /*0460*/ 	.word	index@(_Z15SoftmaxWarpImplI22BroadcastScaleMaskLoadIffbLm4EiE11DirectStoreIffEfLi2ELi2ELi2ELi2ELb1EL9Algorithm0EEvT_T0_ll)
	.align		4
        /*0464*/ 	.word	index@(__assertfail)
	.align		4
        /*0468*/ 	.word	index@(_Z15SoftmaxWarpImplI22BroadcastScaleMaskLoadIffbLm4EiE11DirectStoreIffEfLi2ELi2ELi2ELi2ELb0EL9Algorithm0EEvT_T0_ll)
	.align		4
        /*046c*/ 	.word	index@(__assertfail)
	.align		4
        /*0470*/ 	.word	index@(_Z15SoftmaxWarpImplI22BroadcastScaleMaskLoadIffbLm4EiE11DirectStoreIffEfLi2ELi2ELi1ELi1ELb1EL9Algorithm0EEvT_T0_ll)
	.align		4
        /*0474*/ 	.word	index@(__assertfail)
	.align		4
        /*0478*/ 	.word	index@(_Z15SoftmaxWarpImplI22BroadcastScaleMaskLoadIffbLm4EiE11DirectStoreIffEfLi2ELi2ELi1ELi1ELb0EL9Algorithm0EEvT_T0_ll)
	.align		4
        /*047c*/ 	.word	index@(__assertfail)
	.align		4
        /*0480*/ 	.word	index@(_Z15SoftmaxWarpImplI22BroadcastScaleMaskLoadIffbLm4EiE11DirectStoreIffEfLi2ELi2ELi1ELi2ELb1EL9Algorithm0EEvT_T0_ll)
	.align		4
        /*0484*/ 	.word	index@(__assertfail)
	.align		4
        /*0488*/ 	.word	index@(_Z15SoftmaxWarpImplI22BroadcastScaleMaskLoadIffbLm4EiE11DirectStoreIffEfLi2ELi2ELi1ELi2ELb0EL9Algorithm0EEvT_T0_ll)
	.align		4
        /*048c*/ 	.word	index@(__assertfail)
	.align		4
        /*0490*/ 	.word	index@(_Z24SoftmaxBlockUncachedImplI22BroadcastScaleMaskLoadIffbLm3EiE11DirectStoreIffEfLi2ELi1024EL9Algorithm0EEvT_T0_ll)
	.align		4
        /*0494*/ 	.word	index@(__assertfail)
	.align		4
        /*0498*/ 	.word	index@(_Z20SoftmaxBlockSMemImplI22BroadcastScaleMaskLoadIffbLm3EiE11DirectStoreIffEfLi2ELi256EL9Algorithm0EEvT_T0_ll)
	.align		4
        /*049c*/ 	.word	index@(__assertfail)
	.align		4
        /*04a0*/ 	.word	index@(_Z20SoftmaxBlockSMemImplI22BroadcastScaleMaskLoadIffbLm3EiE11DirectStoreIffEfLi2ELi512EL9Algorithm0EEvT_T0_ll)
	.align		4
        /*04a4*/ 	.word	index@(__assertfail)
	.align		4
        /*04a8*/ 	.word	index@(_Z20SoftmaxBlockSMemImplI22BroadcastScaleMaskLoadIffbLm3EiE11DirectStoreIffEfLi2ELi1024EL9Algorithm0EEvT_T0_ll)
	.align		4
        /*04ac*/ 	.word	index@(__assertfail)
	.align		4
        /*04b0*/ 	.word	index@(_Z20SoftmaxBlockSMemImplI22BroadcastScaleMaskLoadIffbLm3EiE11DirectStoreIffEfLi2ELi128EL9Algorithm0EEvT_T0_ll)
	.align		4
        /*04b4*/ 	.word	index@(__assertfail)
	.align		4
        /*04b8*/ 	.word	index@(_Z15SoftmaxWarpImplI22BroadcastScaleMaskLoadIffbLm3EiE11DirectStoreIffEfLi1ELi32ELi32ELi1ELb1EL9Algorithm0EEvT_T0_ll)
	.align		4
        /*04bc*/ 	.word	index@(__assertfail)
	.align		4
        /*04c0*/ 	.word	index@(_Z15SoftmaxWarpImplI22BroadcastScaleMaskLoadIffbLm3EiE11DirectStoreIffEfLi1ELi32ELi32ELi1ELb0EL9Algorithm0EEvT_T0_ll)
	.align		4
        /*04c4*/ 	.word	index@(__assertfail)
	.align		4
        /*04c8*/ 	.word	index@(_Z15SoftmaxWarpImplI22BroadcastScaleMaskLoadIffbLm3EiE11DirectStoreIffEfLi1ELi31ELi32ELi1ELb1EL9Algorithm0EEvT_T0_ll)
	.align		4
        /*04cc*/ 	.word	index@(__assertfail)
	.align		4
        /*04d0*/ 	.word	index@(_Z15SoftmaxWarpImplI22BroadcastScaleMaskLoadIffbLm3EiE11DirectStoreIffEfLi1ELi31ELi32ELi1ELb0EL9Algorithm0EEvT_T0_ll)
	.align		4
        /*04d4*/ 	.word	index@(__assertfail)
	.align		4
        /*04d8*/ 	.word	index@(_Z15SoftmaxWarpImplI22BroadcastScaleMaskLoadIffbLm3EiE11DirectStoreIffEfLi1ELi30ELi32ELi1ELb1EL9Algorithm0EEvT_T0_ll)
	.align		4
        /*04dc*/ 	.word	index@(__assertfail)
	.align		4
        /*04e0*/ 	.word	index@(_Z15SoftmaxWarpImplI22BroadcastScaleMaskLoadIffbLm3EiE11DirectStoreIffEfLi1ELi30ELi32ELi1ELb0EL9Algorithm0EEvT_T0_ll)
	.align		4
        /*04e4*/ 	.word	index@(__assertfail)
	.align		4
        /*04e8*/ 	.word	index@(_Z15SoftmaxWarpImplI22BroadcastScaleMaskLoadIffbLm3EiE11DirectStoreIffEfLi1ELi29ELi32ELi1ELb1EL9Algorithm0EEvT_T0_ll)
	.align		4
        /*04ec*/ 	.word	index@(__assertfail)
	.align		4
        /*04f0*/ 	.word	index@(_Z15SoftmaxWarpImplI22BroadcastScaleMaskLoadIffbLm3EiE11DirectStoreIffEfLi1ELi29ELi32ELi1ELb0EL9Algorithm0EEvT_T0_ll)
	.align		4
        /*04f4*/ 	.word	index@(__assertfail)
	.align		4
        /*04f8*/ 	.word	index@(_Z15SoftmaxWarpImplI22BroadcastScaleMaskLoadIffbLm3EiE11DirectStoreIffEfLi1ELi28ELi32ELi1ELb1EL9Algorithm0EEvT_T0_ll)
	.align		4
        /*04fc*/ 	.word	index@(__assertfail)
	.align		4
        /*0500*/ 	.word	index@(_Z15SoftmaxWarpImplI22BroadcastScaleMaskLoadIffbLm3EiE11DirectStoreIffEfLi1ELi28ELi32ELi1ELb0EL9Algorithm0EEvT_T0_ll)
	.align		4
        /*0504*/ 	.word	index@(__assertfail)
	.align		4
        /*0508*/ 	.word	index@(_Z15SoftmaxWarpImplI22BroadcastScaleMaskLoadIffbLm3EiE11DirectStoreIffEfLi1ELi27ELi32ELi1ELb1EL9Algorithm0EEvT_T0_ll)
	.align		4
        /*050c*/ 	.word	index@(__assertfail)
	.align		4
        /*0510*/ 	.word	index@(_Z15SoftmaxWarpImplI22BroadcastScaleMaskLoadIffbLm3EiE11DirectStoreIffEfLi1ELi27ELi32ELi1ELb0EL9Algorithm0EEvT_T0_ll)
	.align		4
        /*0514*/ 	.word	index@(__assertfail)
	.align		4
        /*0518*/ 	.word	index@(_Z15SoftmaxWarpImplI22BroadcastScaleMaskLoadIffbLm3EiE11DirectStoreIffEfLi1ELi26ELi32ELi1ELb1EL9Algorithm0EEvT_T0_ll)
	.align		4
        /*051c*/ 	.word	index@(__assertfail)
	.align		4
        /*0520*/ 	.word	index@(_Z15SoftmaxWarpImplI22BroadcastScaleMaskLoadIffbLm3EiE11DirectStoreIffEfLi1ELi26ELi32ELi1ELb0EL9Algorithm0EEvT_T0_ll)
	.align		4
        /*0524*/ 	.word	index@(__assertfail)
	.align		4
        /*0528*/ 	.word	index@(_Z15SoftmaxWarpImplI22BroadcastScaleMaskLoadIffbLm3EiE11DirectStoreIffEfLi1ELi25ELi32ELi1ELb1EL9Algorithm0EEvT_T0_ll)
	.align		4
        /*052c*/ 	.word	index@(__assertfail)
	.align		4
        /*0530*/ 	.word	index@(_Z15SoftmaxWarpImplI22BroadcastScaleMaskLoadIffbLm3EiE11DirectStoreIffEfLi1ELi25ELi32ELi1ELb0EL9Algorithm0EEvT_T0_ll)
	.align		4
        /*0534*/ 	.word	index@(__assertfail)
	.align		4
        /*0538*/ 	.word	index@(_Z15SoftmaxWarpImplI22BroadcastScaleMaskLoadIffbLm3EiE11DirectStoreIffEfLi1ELi24ELi32ELi1ELb1EL9Algorithm0EEvT_T0_ll)
	.align		4
        /*053c*/ 	.word	index@(__assertfail)
	.align		4
        /*0540*/ 	.word	index@(_Z15SoftmaxWarpImplI22BroadcastScaleMaskLoadIffbLm3EiE11DirectStoreIffEfLi1ELi24ELi32ELi1ELb0EL9Algorithm0EEvT_T0_ll)
	.align		4
        /*0544*/ 	.word	index@(__assertfail)
	.align		4
        /*0548*/ 	.word	index@(_Z15SoftmaxWarpImplI22BroadcastScaleMaskLoadIffbLm3EiE11DirectStoreIffEfLi1ELi23ELi32ELi1ELb1EL9Algorithm0EEvT_T0_ll)
	.align		4
        /*054c*/ 	.word	index@(__assertfail)
	.align		4
        /*0550*/ 	.word	index@(_Z15SoftmaxWarpImplI22BroadcastScaleMaskLoadIffbLm3EiE11DirectStoreIffEfLi1ELi23ELi32ELi1ELb0EL9Algorithm0EEvT_T0_ll)
	.align		4
        /*0554*/ 	.word	index@(__assertfail)
	.align		4
        /*0558*/ 	.word	index@(_Z15SoftmaxWarpImplI22BroadcastScaleMaskLoadIffbLm3EiE11DirectStoreIffEfLi1ELi22ELi32ELi1ELb1EL9Algorithm0EEvT_T0_ll)
	.align		4
        /*055c*/ 	.word	index@(__assertfail)
	.align		4
        /*0560*/ 	.word	index@(_Z15SoftmaxWarpImplI22BroadcastScaleMaskLoadIffbLm3EiE11DirectStoreIffEfLi1ELi22ELi32ELi1ELb0EL9Algorithm0EEvT_T0_ll)
	.align		4
        /*0564*/ 	.word	index@(__assertfail)
	.align		4
        /*0568*/ 	.word	index@(_Z15SoftmaxWarpImplI22BroadcastScaleMaskLoadIffbLm3EiE11DirectStoreIffEfLi1ELi21ELi32ELi1ELb1EL9Algorithm0EEvT_T0_ll)
	.align		4
        /*056c*/ 	.word	index@(__assertfail)
	.align		4
        /*0570*/ 	.word	index@(_Z15SoftmaxWarpImplI22BroadcastScaleMaskLoadIffbLm3EiE11DirectStoreIffEfLi1ELi21ELi32ELi1ELb0EL9Algorithm0EEvT_T0_ll)
	.align		4
        /*0574*/ 	.word	index@(__assertfail)
	.align		4
        /*0578*/ 	.word	index@(_Z15SoftmaxWarpImplI22BroadcastScaleMaskLoadIffbLm3EiE11DirectStoreIffEfLi1ELi20ELi32ELi1ELb1EL9Algorithm0EEvT_T0_ll)
	.align		4
        /*057c*/ 	.word	index@(__assertfail)
	.align		4
        /*0580*/ 	.word	index@(_Z15SoftmaxWarpImplI22BroadcastScaleMaskLoadIffbLm3EiE11DirectStoreIffEfLi1ELi20ELi32ELi1ELb0EL9Algorithm0EEvT_T0_ll)
	.align		4
        /*0584*/ 	.word	index@(__assertfail)
	.align		4
        /*0588*/ 	.word	index@(_Z15SoftmaxWarpImplI22BroadcastScaleMaskLoadIffbLm3EiE11DirectStoreIffEfLi1ELi19ELi32ELi1ELb1EL9Algorithm0EEvT_T0_ll)
	.align		4
        /*058c*/ 	.word	index@(__assertfail)
	.align		4
        /*0590*/ 	.word	index@(_Z15SoftmaxWarpImplI22BroadcastScaleMaskLoadIffbLm3EiE11DirectStoreIffEfLi1ELi19ELi32ELi1ELb0EL9Algorithm0EEvT_T0_ll)
	.align		4
        /*0594*/ 	.word	index@(__assertfail)
	.align		4
        /*0598*/ 	.word	index@(_Z15SoftmaxWarpImplI22BroadcastScaleMaskLoadIffbLm3EiE11DirectStoreIffEfLi1ELi18ELi32ELi1ELb1EL9Algorithm0EEvT_T0_ll)
	.align		4
        /*059c*/ 	.word	index@(__assertfail)
	.align		4
        /*05a0*/ 	.word	index@(_Z15SoftmaxWarpImplI22BroadcastScaleMaskLoadIffbLm3EiE11DirectStoreIffEfLi1ELi18ELi32ELi1ELb0EL9Algorithm0EEvT_T0_ll)
	.align		4
        /*05a4*/ 	.word	index@(__assertfail)
	.align		4
        /*05a8*/ 	.word	index@(_Z15SoftmaxWarpImplI22BroadcastScaleMaskLoadIffbLm3EiE11DirectStoreIffEfLi1ELi17ELi32ELi1ELb1EL9Algorithm0EEvT_T0_ll)
	.align		4
        /*05ac*/ 	.word	index@(__assertfail)
	.align		4
        /*05b0*/ 	.word	index@(_Z15SoftmaxWarpImplI22BroadcastScaleMaskLoadIffbLm3EiE11DirectStoreIffEfLi1ELi17ELi32ELi1ELb0EL9Algorithm0EEvT_T0_ll)
	.align		4
        /*05b4*/ 	.word	index@(__assertfail)
	.align		4
        /*05b8*/ 	.word	index@(_Z15SoftmaxWarpImplI22BroadcastScaleMaskLoadIffbLm3EiE11DirectStoreIffEfLi1ELi16ELi32ELi1ELb1EL9Algorithm0EEvT_T0_ll)
	.align		4
        /*05bc*/ 	.word	index@(__assertfail)
	.align		4
        /*05c0*/ 	.word	index@(_Z15SoftmaxWarpImplI22BroadcastScaleMaskLoadIffbLm3EiE11DirectStoreIffEfLi1ELi16ELi32ELi1ELb0EL9Algorithm0EEvT_T0_ll)
	.align		4
        /*05c4*/ 	.word	index@(__assertfail)
	.align		4
        /*05c8*/ 	.word	index@(_Z15SoftmaxWarpImplI22BroadcastScaleMaskLoadIffbLm3EiE11DirectStoreIffEfLi1ELi15ELi32ELi1ELb1EL9Algorithm0EEvT_T0_ll)
	.align		4
        /*05cc*/ 	.word	index@(__assertfail)
	.align		4
        /*05d0*/ 	.word	index@(_Z15SoftmaxWarpImplI22BroadcastScaleMaskLoadIffbLm3EiE11DirectStoreIffEfLi1ELi15ELi32ELi1ELb0EL9Algorithm0EEvT_T0_ll)
	.align		4
        /*05d4*/ 	.word	index@(__assertfail)
	.align		4
        /*05d8*/ 	.word	index@(_Z15SoftmaxWarpImplI22BroadcastScaleMaskLoadIffbLm3EiE11DirectStoreIffEfLi1ELi14ELi32ELi1ELb1EL9Algorithm0EEvT_T0_ll)
	.align		4
        /*05dc*/ 	.word	index@(__assertfail)
	.align		4
        /*05e0*/ 	.word	index@(_Z15SoftmaxWarpImplI22BroadcastScaleMaskLoadIffbLm3EiE11DirectStoreIffEfLi1ELi14ELi32ELi1ELb0EL9Algorithm0EEvT_T0_ll)
	.align		4
        /*05e4*/ 	.word	index@(__assertfail)
	.align		4
        /*05e8*/ 	.word	index@(_Z15SoftmaxWarpImplI22BroadcastScaleMaskLoadIffbLm3EiE11DirectStoreIffEfLi1ELi13ELi32ELi1ELb1EL9Algorithm0EEvT_T0_ll)
	.align		4
        /*05ec*/ 	.word	index@(__assertfail)
	.align		4
        /*05f0*/ 	.word	index@(_Z15SoftmaxWarpImplI22BroadcastScaleMaskLoadIffbLm3EiE11DirectStoreIffEfLi1ELi13ELi32ELi1ELb0EL9Algorithm0EEvT_T0_ll)
	.align		4
        /*05f4*/ 	.word	index@(__assertfail)
	.align		4
        /*05f8*/ 	.word	index@(_Z15SoftmaxWarpImplI22BroadcastScaleMaskLoadIffbLm3EiE11DirectStoreIffEfLi1ELi12ELi32ELi1ELb1EL9Algorithm0EEvT_T0_ll)
	.align		4
        /*05fc*/ 	.word	index@(__assertfail)
	.align		4
        /*0600*/ 	.word	index@(_Z15SoftmaxWarpImplI22BroadcastScaleMaskLoadIffbLm3EiE11DirectStoreIffEfLi1ELi12ELi32ELi1ELb0EL9Algorithm0EEvT_T0_ll)
	.align		4
        /*0604*/ 	.word	index@(__assertfail)
	.align		4
        /*0608*/ 	.word	index@(_Z15SoftmaxWarpImplI22BroadcastScaleMaskLoadIffbLm3EiE11DirectStoreIffEfLi1ELi11ELi32ELi1ELb1EL9Algorithm0EEvT_T0_ll)
	.align		4
        /*060c*/ 	.word	index@(__assertfail)
	.align		4
        /*0610*/ 	.word	index@(_Z15SoftmaxWarpImplI22BroadcastScaleMaskLoadIffbLm3EiE11DirectStoreIffEfLi1ELi11ELi32ELi1ELb0EL9Algorithm0EEvT_T0_ll)
	.align		4
        /*0614*/ 	.word	index@(__assertfail)
	.align		4
        /*0618*/ 	.word	index@(_Z15SoftmaxWarpImplI22BroadcastScaleMaskLoadIffbLm3EiE11DirectStoreIffEfLi1ELi10ELi32ELi1ELb1EL9Algorithm0EEvT_T0_ll)
	.align		4
        /*061c*/ 	.word	index@(__assertfail)
	.align		4
        /*0620*/ 	.word	index@(_Z15SoftmaxWarpImplI22BroadcastScaleMaskLoadIffbLm3EiE11DirectStoreIffEfLi1ELi10ELi32ELi1ELb0EL9Algorithm0EEvT_T0_ll)
	.align		4
        /*0624*/ 	.word	index@(__assertfail)
	.align		4
        /*0628*/ 	.word	index@(_Z15SoftmaxWarpImplI22BroadcastScaleMaskLoadIffbLm3EiE11DirectStoreIffEfLi1ELi9ELi32ELi1ELb1EL9Algorithm0EEvT_T0_ll)
	.align		4
        /*062c*/ 	.word	index@(__assertfail)
	.align		4
        /*0630*/ 	.word	index@(_Z15SoftmaxWarpImplI22BroadcastScaleMaskLoadIffbLm3EiE11DirectStoreIffEfLi1ELi9ELi32ELi1ELb0EL9Algorithm0EEvT_T0_ll)
	.align		4
        /*0634*/ 	.word	index@(__assertfail)
	.align		4
        /*0638*/ 	.word	index@(_Z15SoftmaxWarpImplI22BroadcastScaleMaskLoadIffbLm3EiE11DirectStoreIffEfLi1ELi8ELi32ELi1ELb1EL9Algorithm0EEvT_T0_ll)
	.align		4
        /*063c*/ 	.word	index@(__assertfail)
	.align		4
        /*0640*/ 	.word	index@(_Z15SoftmaxWarpImplI22BroadcastScaleMaskLoadIffbLm3EiE11DirectStoreIffEfLi1ELi8ELi32ELi1ELb0EL9Algorithm0EEvT_T0_ll)
	.align		4
        /*0644*/ 	.word	index@(__assertfail)
	.align		4
        /*0648*/ 	.word	index@(_Z15SoftmaxWarpImplI22BroadcastScaleMaskLoadIffbLm3EiE11DirectStoreIffEfLi1ELi7ELi32ELi1ELb1EL9Algorithm0EEvT_T0_ll)
	.align		4
        /*064c*/ 	.word	index@(__assertfail)
	.align		4
        /*0650*/ 	.word	index@(_Z15SoftmaxWarpImplI22BroadcastScaleMaskLoadIffbLm3EiE11DirectStoreIffEfLi1ELi7ELi32ELi1ELb0EL9Algorithm0EEvT_T0_ll)
	.align		4
        /*0654*/ 	.word	index@(__assertfail)
	.align		4
        /*0658*/ 	.word	index@(_Z15SoftmaxWarpImplI22BroadcastScaleMaskLoadIffbLm3EiE11DirectStoreIffEfLi1ELi6ELi32ELi1ELb1EL9Algorithm0EEvT_T0_ll)
	.align		4
        /*065c*/ 	.word	index@(__assertfail)
	.align		4
        /*0660*/ 	.word	index@(_Z15SoftmaxWarpImplI22BroadcastScaleMaskLoadIffbLm3EiE11DirectStoreIffEfLi1ELi6ELi32ELi1ELb0EL9Algorithm0EEvT_T0_ll)
	.align		4
        /*0664*/ 	.word	index@(__assertfail)
	.align		4
        /*0668*/ 	.word	index@(_Z15SoftmaxWarpImplI22BroadcastScaleMaskLoadIffbLm3EiE11DirectStoreIffEfLi1ELi5ELi32ELi1ELb1EL9Algorithm0EEvT_T0_ll)
	.align		4
        /*066c*/ 	.word	index@(__assertfail)
	.align		4
        /*0670*/ 	.word	index@(_Z15SoftmaxWarpImplI22BroadcastScaleMaskLoadIffbLm3EiE11DirectStoreIffEfLi1ELi5ELi32ELi1ELb0EL9Algorithm0EEvT_T0_ll)
	.align		4
        /*0674*/ 	.word	index@(__assertfail)
	.align		4
        /*0678*/ 	.word	index@(_Z15SoftmaxWarpImplI22BroadcastScaleMaskLoadIffbLm3EiE11DirectStoreIffEfLi1ELi4ELi32ELi1ELb1EL9Algorithm0EEvT_T0_ll)
	.align		4
        /*067c*/ 	.word	index@(__assertfail)
	.align		4
        /*0680*/ 	.word	index@(_Z15SoftmaxWarpImplI22BroadcastScaleMaskLoadIffbLm3EiE11DirectStoreIffEfLi1ELi4ELi32ELi1ELb0EL9Algorithm0EEvT_T0_ll)
	.align		4
        /*0684*/ 	.word	index@(__assertfail)
	.align		4
        /*0688*/ 	.word	index@(_Z15SoftmaxWarpImplI22BroadcastScaleMaskLoadIffbLm3EiE11DirectStoreIffEfLi1ELi3ELi32ELi1ELb1EL9Algorithm0EEvT_T0_ll)
	.align		4
        /*068c*/ 	.word	index@(__assertfail)
	.align		4
        /*0690*/ 	.word	index@(_Z15SoftmaxWarpImplI22BroadcastScaleMaskLoadIffbLm3EiE11DirectStoreIffEfLi1ELi3ELi32ELi1ELb0EL9Algorithm0EEvT_T0_ll)
	.align		4
        /*0694*/ 	.word	index@(__assertfail)
	.align		4
        /*0698*/ 	.word	index@(_Z15SoftmaxWarpImplI22BroadcastScaleMaskLoadIffbLm3EiE11DirectStoreIffEfLi1ELi2ELi32ELi1ELb1EL9Algorithm0EEvT_T0_ll)
	.align		4
        /*069c*/ 	.word	index@(__assertfail)
	.align		4
        /*06a0*/ 	.word	index@(_Z15SoftmaxWarpImplI22BroadcastScaleMaskLoadIffbLm3EiE11DirectStoreIffEfLi1ELi2ELi32ELi1ELb0EL9Algorithm0EEvT_T0_ll)
	.align		4
        /*06a4*/ 	.word	index@(__assertfail)
	.align		4
        /*06a8*/ 	.word	index@(_Z15SoftmaxWarpImplI22BroadcastScaleMaskLoadIffbLm3EiE11DirectStoreIffEfLi1ELi1ELi32ELi1ELb1EL9Algorithm0EEvT_T0_ll)
	.align		4
        /*06ac*/ 	.word	index@(__assertfail)
	.align		4
        /*06b0*/ 	.word	index@(_Z15SoftmaxWarpImplI22BroadcastScaleMaskLoadIffbLm3EiE11DirectStoreIffEfLi1ELi1ELi32ELi1ELb0EL9Algorithm0EEvT_T0_ll)
	.align		4
        /*06b4*/ 	.word	index@(__assertfail)
	.align		4
        /*06b8*/ 	.word	index@(_Z15SoftmaxWarpImplI22BroadcastScaleMaskLoadIffbLm3EiE11DirectStoreIffEfLi1ELi1ELi32ELi2ELb1EL9Algorithm0EEvT_T0_ll)
	.align		4
        /*06bc*/ 	.word	index@(__assertfail)
	.align		4
        /*06c0*/ 	.word	index@(_Z15SoftmaxWarpImplI22BroadcastScaleMaskLoadIffbLm3EiE11DirectStoreIffEfLi1ELi1ELi32ELi2ELb0EL9Algorithm0EEvT_T0_ll)
	.align		4
        /*06c4*/ 	.word	index@(__assertfail)
	.align		4
        /*06c8*/ 	.word	index@(_Z15SoftmaxWarpImplI22BroadcastScaleMaskLoadIffbLm3EiE11DirectStoreIffEfLi1ELi1ELi16ELi1ELb1EL9Algorithm0EEvT_T0_ll)
	.align		4
        /*06cc*/ 	.word	index@(__assertfail)
	.align		4
        /*06d0*/ 	.word	index@(_Z15SoftmaxWarpImplI22BroadcastScaleMaskLoadIffbLm3EiE11DirectStoreIffEfLi1ELi1ELi16ELi1ELb0EL9Algorithm0EEvT_T0_ll)
	.align		4
        /*06d4*/ 	.word	index@(__assertfail)
	.align		4
        /*06d8*/ 	.word	index@(_Z15SoftmaxWarpImplI22BroadcastScaleMaskLoadIffbLm3EiE11DirectStoreIffEfLi1ELi1ELi16ELi2ELb1EL9Algorithm0EEvT_T0_ll)
	.align		4
        /*06dc*/ 	.word	index@(__assertfail)
	.align		4
        /*06e0*/ 	.word	index@(_Z15SoftmaxWarpImplI22BroadcastScaleMaskLoadIffbLm3EiE11DirectStoreIffEfLi1ELi1ELi16ELi2ELb0EL9Algorithm0EEvT_T0_ll)
	.align		4
        /*06e4*/ 	.word	index@(__assertfail)
	.align		4
        /*06e8*/ 	.word	index@(_Z15SoftmaxWarpImplI22BroadcastScaleMaskLoadIffbLm3EiE11DirectStoreIffEfLi1ELi1ELi8ELi1ELb1EL9Algorithm0EEvT_T0_ll)
	.align		4
        /*06ec*/ 	.word	index@(__assertfail)
	.align		4
        /*06f0*/ 	.word	index@(_Z15SoftmaxWarpImplI22BroadcastScaleMaskLoadIffbLm3EiE11DirectStoreIffEfLi1ELi1ELi8ELi1ELb0EL9Algorithm0EEvT_T0_ll)
	.align		4
        /*06f4*/ 	.word	index@(__assertfail)
	.align		4
        /*06f8*/ 	.word	index@(_Z15SoftmaxWarpImplI22BroadcastScaleMaskLoadIffbLm3EiE11DirectStoreIffEfLi1ELi1ELi8ELi2ELb1EL9Algorithm0EEvT_T0_ll)
	.align		4
        /*06fc*/ 	.word	index@(__assertfail)
	.align		4
        /*0700*/ 	.word	index@(_Z15SoftmaxWarpImplI22BroadcastScaleMaskLoadIffbLm3EiE11DirectStoreIffEfLi1ELi1ELi8ELi2ELb0EL9Algorithm0EEvT_T0_ll)
	.align		4
        /*0704*/ 	.word	index@(__assertfail)
	.align		4
        /*0708*/ 	.word	index@(_Z15SoftmaxWarpImplI22BroadcastScaleMaskLoadIffbLm3EiE11DirectStoreIffEfLi1ELi1ELi4ELi1ELb1EL9Algorithm0EEvT_T0_ll)
	.align		4
        /*070c*/ 	.word	index@(__assertfail)
	.align		4
        /*0710*/ 	.word	index@(_Z15SoftmaxWarpImplI22BroadcastScaleMaskLoadIffbLm3EiE11DirectStoreIffEfLi1ELi1ELi4ELi1ELb0EL9Algorithm0EEvT_T0_ll)
	.align		4
        /*0714*/ 	.word	index@(__assertfail)
	.align		4
        /*0718*/ 	.word	index@(_Z15SoftmaxWarpImplI22BroadcastScaleMaskLoadIffbLm3EiE11DirectStoreIffEfLi1ELi1ELi4ELi2ELb1EL9Algorithm0EEvT_T0_ll)
	.align		4
        /*071c*/ 	.word	index@(__assertfail)
	.align		4
        /*0720*/ 	.word	index@(_Z15SoftmaxWarpImplI22BroadcastScaleMaskLoadIffbLm3EiE11DirectStoreIffEfLi1ELi1ELi4ELi2ELb0EL9Algorithm0EEvT_T0_ll)
	.align		4
        /*0724*/ 	.word	index@(__assertfail)
	.align		4
        /*0728*/ 	.word	index@(_Z15SoftmaxWarpImplI22BroadcastScaleMaskLoadIffbLm3EiE11DirectStoreIffEfLi1ELi1ELi2ELi1ELb1EL9Algorithm0EEvT_T0_ll)
	.align		4
        /*072c*/ 	.word	index@(__assertfail)
	.align		4
        /*0730*/ 	.word	index@(_Z15SoftmaxWarpImplI22BroadcastScaleMaskLoadIffbLm3EiE11DirectStoreIffEfLi1ELi1ELi2ELi1ELb0EL9Algorithm0EEvT_T0_ll)
	.align		4
        /*0734*/ 	.word	index@(__assertfail)
	.align		4
        /*0738*/ 	.word	index@(_Z15SoftmaxWarpImplI22BroadcastScaleMaskLoadIffbLm3EiE11DirectStoreIffEfLi1ELi1ELi2ELi2ELb1EL9Algorithm0EEvT_T0_ll)
	.align		4
        /*073c*/ 	.word	index@(__assertfail)
	.align		4
        /*0740*/ 	.word	index@(_Z15SoftmaxWarpImplI22BroadcastScaleMaskLoadIffbLm3EiE11DirectStoreIffEfLi1ELi1ELi2ELi2ELb0EL9Algorithm0EEvT_T0_ll)
	.align		4
        /*0744*/ 	.word	index@(__assertfail)
	.align		4
        /*0748*/ 	.word	index@(_Z15SoftmaxWarpImplI22BroadcastScaleMaskLoadIffbLm3EiE11DirectStoreIffEfLi1ELi1ELi1ELi1ELb1EL9Algorithm0EEvT_T0_ll)
	.align		4
        /*074c*/ 	.word	index@(__assertfail)
	.align		4
        /*0750*/ 	.word	index@(_Z15SoftmaxWarpImplI22BroadcastScaleMaskLoadIffbLm3EiE11DirectStoreIffEfLi1ELi1ELi1ELi1ELb0EL9Algorithm0EEvT_T0_ll)
	.align		4
        /*0754*/ 	.word	index@(__assertfail)
	.align		4
        /*0758*/ 	.word	index@(_Z15SoftmaxWarpImplI22BroadcastScaleMaskLoadIffbLm3EiE11DirectStoreIffEfLi1ELi1ELi1ELi2ELb1EL9Algorithm0EEvT_T0_ll)
	.align		4
        /*075c*/ 	.word	index@(__assertfail)
	.align		4
        /*0760*/ 	.word	index@(_Z15SoftmaxWarpImplI22BroadcastScaleMaskLoadIffbLm3EiE11DirectStoreIffEfLi1ELi1ELi1ELi2ELb0EL9Algorithm0EEvT_T0_ll)
	.align		4
        /*0764*/ 	.word	index@(__assertfail)
	.align		4
        /*0768*/ 	.word	index@(_Z15SoftmaxWarpImplI22BroadcastScaleMaskLoadIffbLm3EiE11DirectStoreIffEfLi2ELi32ELi32ELi1ELb1EL9Algorithm0EEvT_T0_ll)
	.align		4
        /*076c*/ 	.word	index@(__assertfail)
	.align		4
        /*0770*/ 	.word	index@(_Z15SoftmaxWarpImplI22BroadcastScaleMaskLoadIffbLm3EiE11DirectStoreIffEfLi2ELi32ELi32ELi1ELb0EL9Algorithm0EEvT_T0_ll)
	.align		4
        /*0774*/ 	.word	index@(__assertfail)
	.align		4
        /*0778*/ 	.word	index@(_Z15SoftmaxWarpImplI22BroadcastScaleMaskLoadIffbLm3EiE11DirectStoreIffEfLi2ELi30ELi32ELi1ELb1EL9Algorithm0EEvT_T0_ll)
	.align		4
        /*077c*/ 	.word	index@(__assertfail)
	.align		4
        /*0780*/ 	.word	index@(_Z15SoftmaxWarpImplI22BroadcastScaleMaskLoadIffbLm3EiE11DirectStoreIffEfLi2ELi30ELi32ELi1ELb0EL9Algorithm0EEvT_T0_ll)
	.align		4
        /*0784*/ 	.word	index@(__assertfail)
	.align		4
        /*0788*/ 	.word	index@(_Z15SoftmaxWarpImplI22BroadcastScaleMaskLoadIffbLm3EiE11DirectStoreIffEfLi2ELi28ELi32ELi1ELb1EL9Algorithm0EEvT_T0_ll)
	.align		4
        /*078c*/ 	.word	index@(__assertfail)
	.align		4
        /*0790*/ 	.word	index@(_Z15SoftmaxWarpImplI22BroadcastScaleMaskLoadIffbLm3EiE11DirectStoreIffEfLi2ELi28ELi32ELi1ELb0EL9Algorithm0EEvT_T0_ll)
	.align		4
        /*0794*/ 	.word	index@(__assertfail)
	.align		4
        /*0798*/ 	.word	index@(_Z15SoftmaxWarpImplI22BroadcastScaleMaskLoadIffbLm3EiE11DirectStoreIffEfLi2ELi26ELi32ELi1ELb1EL9Algorithm0EEvT_T0_ll)
	.align		4
        /*079c*/ 	.word	index@(__assertfail)
	.align		4
        /*07a0*/ 	.word	index@(_Z15SoftmaxWarpImplI22BroadcastScaleMaskLoadIffbLm3EiE11DirectStoreIffEfLi2ELi26ELi32ELi1ELb0EL9Algorithm0EEvT_T0_ll)
	.align		4
        /*07a4*/ 	.word	index@(__assertfail)
	.align		4
        /*07a8*/ 	.word	index@(_Z15SoftmaxWarpImplI22BroadcastScaleMaskLoadIffbLm3EiE11DirectStoreIffEfLi2ELi24ELi32ELi1ELb1EL9Algorithm0EEvT_T0_ll)
	.align		4
        /*07ac*/ 	.word	index@(__assertfail)
	.align		4
        /*07b0*/ 	.word	index@(_Z15SoftmaxWarpImplI22BroadcastScaleMaskLoadIffbLm3EiE11DirectStoreIffEfLi2ELi24ELi32ELi1ELb0EL9Algorithm0EEvT_T0_ll)
	.align		4
        /*07b4*/ 	.word	index@(__assertfail)
	.align		4
        /*07b8*/ 	.word	index@(_Z15SoftmaxWarpImplI22BroadcastScaleMaskLoadIffbLm3EiE11DirectStoreIffEfLi2ELi22ELi32ELi1ELb1EL9Algorithm0EEvT_T0_ll)
	.align		4
        /*07bc*/ 	.word	index@(__assertfail)
	.align		4
        /*07c0*/ 	.word	index@(_Z15SoftmaxWarpImplI22BroadcastScaleMaskLoadIffbLm3EiE11DirectStoreIffEfLi2ELi22ELi32ELi1ELb0EL9Algorithm0EEvT_T0_ll)
	.align		4
        /*07c4*/ 	.word	index@(__assertfail)
	.align		4
        /*07c8*/ 	.word	index@(_Z15SoftmaxWarpImplI22BroadcastScaleMaskLoadIffbLm3EiE11DirectStoreIffEfLi2ELi20ELi32ELi1ELb1EL9Algorithm0EEvT_T0_ll)
	.align		4
        /*07cc*/ 	.word	index@(__assertfail)
	.align		4
        /*07d0*/ 	.word	index@(_Z15SoftmaxWarpImplI22BroadcastScaleMaskLoadIffbLm3EiE11DirectStoreIffEfLi2ELi20ELi32ELi1ELb0EL9Algorithm0EEvT_T0_ll)
	.align		4
        /*07d4*/ 	.word	index@(__assertfail)
	.align		4
        /*07d8*/ 	.word	index@(_Z15SoftmaxWarpImplI22BroadcastScaleMaskLoadIffbLm3EiE11DirectStoreIffEfLi2ELi18ELi32ELi1ELb1EL9Algorithm0EEvT_T0_ll)
	.align		4
        /*07dc*/ 	.word	index@(__assertfail)
	.align		4
        /*07e0*/ 	.word	index@(_Z15SoftmaxWarpImplI22BroadcastScaleMaskLoadIffbLm3EiE11DirectStoreIffEfLi2ELi18ELi32ELi1ELb0EL9Algorithm0EEvT_T0_ll)
	.align		4
        /*07e4*/ 	.word	index@(__assertfail)
	.align		4
        /*07e8*/ 	.word	index@(_Z15SoftmaxWarpImplI22BroadcastScaleMaskLoadIffbLm3EiE11DirectStoreIffEfLi2ELi16ELi32ELi1ELb1EL9Algorithm0EEvT_T0_ll)
	.align		4
        /*07ec*/ 	.word	index@(__assertfail)
	.align		4
        /*07f0*/ 	.word	index@(_Z15SoftmaxWarpImplI22BroadcastScaleMaskLoadIffbLm3EiE11DirectStoreIffEfLi2ELi16ELi32ELi1ELb0EL9Algorithm0EEvT_T0_ll)
	.align		4
        /*07f4*/ 	.word	index@(__assertfail)
	.align		4
        /*07f8*/ 	.word	index@(_Z15SoftmaxWarpImplI22BroadcastScaleMaskLoadIffbLm3EiE11DirectStoreIffEfLi2ELi14ELi32ELi1ELb1EL9Algorithm0EEvT_T0_ll)
	.align		4
        /*07fc*/ 	.word	index@(__assertfail)
	.align		4
        /*0800*/ 	.word	index@(_Z15SoftmaxWarpImplI22BroadcastScaleMaskLoadIffbLm3EiE11DirectStoreIffEfLi2ELi14ELi32ELi1ELb0EL9Algorithm0EEvT_T0_ll)
	.align		4
        /*0804*/ 	.word	index@(__assertfail)
	.align		4
        /*0808*/ 	.word	index@(_Z15SoftmaxWarpImplI22BroadcastScaleMaskLoadIffbLm3EiE11DirectStoreIffEfLi2ELi12ELi32ELi1ELb1EL9Algorithm0EEvT_T0_ll)
	.align		4
        /*080c*/ 	.word	index@(__assertfail)
	.align		4
        /*0810*/ 	.word	index@(_Z15SoftmaxWarpImplI22BroadcastScaleMaskLoadIffbLm3EiE11DirectStoreIffEfLi2ELi12ELi32ELi1ELb0EL9Algorithm0EEvT_T0_ll)
	.align		4
        /*0814*/ 	.word	index@(__assertfail)
	.align		4
        /*0818*/ 	.word	index@(_Z15SoftmaxWarpImplI22BroadcastScaleMaskLoadIffbLm3EiE11DirectStoreIffEfLi2ELi10ELi32ELi1ELb1EL9Algorithm0EEvT_T0_ll)
	.align		4
        /*081c*/ 	.word	index@(__assertfail)
	.align		4
        /*0820*/ 	.word	index@(_Z15SoftmaxWarpImplI22BroadcastScaleMaskLoadIffbLm3EiE11DirectStoreIffEfLi2ELi10ELi32ELi1ELb0EL9Algorithm0EEvT_T0_ll)
	.align		4
        /*0824*/ 	.word	index@(__assertfail)
	.align		4
        /*0828*/ 	.word	index@(_Z15SoftmaxWarpImplI22BroadcastScaleMaskLoadIffbLm3EiE11DirectStoreIffEfLi2ELi8ELi32ELi1ELb1EL9Algorithm0EEvT_T0_ll)
	.align		4
        /*082c*/ 	.word	index@(__assertfail)
	.align		4
        /*0830*/ 	.word	index@(_Z15SoftmaxWarpImplI22BroadcastScaleMaskLoadIffbLm3EiE11DirectStoreIffEfLi2ELi8ELi32ELi1ELb0EL9Algorithm0EEvT_T0_ll)
	.align		4
        /*0834*/ 	.word	index@(__assertfail)
	.align		4
        /*0838*/ 	.word	index@(_Z15SoftmaxWarpImplI22BroadcastScaleMaskLoadIffbLm3EiE11DirectStoreIffEfLi2ELi6ELi32ELi1ELb1EL9Algorithm0EEvT_T0_ll)
	.align		4
        /*083c*/ 	.word	index@(__assertfail)
	.align		4
        /*0840*/ 	.word	index@(_Z15SoftmaxWarpImplI22BroadcastScaleMaskLoadIffbLm3EiE11DirectStoreIffEfLi2ELi6ELi32ELi1ELb0EL9Algorithm0EEvT_T0_ll)
	.align		4
        /*0844*/ 	.word	index@(__assertfail)
	.align		4
        /*0848*/ 	.word	index@(_Z15SoftmaxWarpImplI22BroadcastScaleMaskLoadIffbLm3EiE11DirectStoreIffEfLi2ELi4ELi32ELi1ELb1EL9Algorithm0EEvT_T0_ll)
	.align		4
        /*084c*/ 	.word	index@(__assertfail)
	.align		4
        /*0850*/ 	.word	index@(_Z15SoftmaxWarpImplI22BroadcastScaleMaskLoadIffbLm3EiE11DirectStoreIffEfLi2ELi4ELi32ELi1ELb0EL9Algorithm0EEvT_T0_ll)
	.align		4
        /*0854*/ 	.word	index@(__assertfail)
	.align		4
        /*0858*/ 	.word	index@(_Z15SoftmaxWarpImplI22BroadcastScaleMaskLoadIffbLm3EiE11DirectStoreIffEfLi2ELi2ELi32ELi1ELb1EL9Algorithm0EEvT_T0_ll)
	.align		4
        /*085c*/ 	.word	index@(__assertfail)
	.align		4
        /*0860*/ 	.word	index@(_Z15SoftmaxWarpImplI22BroadcastScaleMaskLoadIffbLm3EiE11DirectStoreIffEfLi2ELi2ELi32ELi1ELb0EL9Algorithm0EEvT_T0_ll)
	.align		4
        /*0864*/ 	.word	index@(__assertfail)
	.align		4
        /*0868*/ 	.word	index@(_Z15SoftmaxWarpImplI22BroadcastScaleMaskLoadIffbLm3EiE11DirectStoreIffEfLi2ELi2ELi32ELi2ELb1EL9Algorithm0EEvT_T0_ll)
	.align		4
        /*086c*/ 	.word	index@(__assertfail)
	.align		4
        /*0870*/ 	.word	index@(_Z15SoftmaxWarpImplI22BroadcastScaleMaskLoadIffbLm3EiE11DirectStoreIffEfLi2ELi2ELi32ELi2ELb0EL9Algorithm0EEvT_T0_ll)
	.align		4
        /*0874*/ 	.word	index@(__assertfail)
	.align		4
        /*0878*/ 	.word	index@(_Z15SoftmaxWarpImplI22BroadcastScaleMaskLoadIffbLm3EiE11DirectStoreIffEfLi2ELi2ELi16ELi1ELb1EL9Algorithm0EEvT_T0_ll)
	.align		4
        /*087c*/ 	.word	index@(__assertfail)
	.align		4
        /*0880*/ 	.word	index@(_Z15SoftmaxWarpImplI22BroadcastScaleMaskLoadIffbLm3EiE11DirectStoreIffEfLi2ELi2ELi16ELi1ELb0EL9Algorithm0EEvT_T0_ll)
	.align		4
        /*0884*/ 	.word	index@(__assertfail)
	.align		4
        /*0888*/ 	.word	index@(_Z15SoftmaxWarpImplI22BroadcastScaleMaskLoadIffbLm3EiE11DirectStoreIffEfLi2ELi2ELi16ELi2ELb1EL9Algorithm0EEvT_T0_ll)
	.align		4
        /*088c*/ 	.word	index@(__assertfail)
	.align		4
        /*0890*/ 	.word	index@(_Z15SoftmaxWarpImplI22BroadcastScaleMaskLoadIffbLm3EiE11DirectStoreIffEfLi2ELi2ELi16ELi2ELb0EL9Algorithm0EEvT_T0_ll)
	.align		4
        /*0894*/ 	.word	index@(__assertfail)
	.align		4
        /*0898*/ 	.word	index@(_Z15SoftmaxWarpImplI22BroadcastScaleMaskLoadIffbLm3EiE11DirectStoreIffEfLi2ELi2ELi8ELi1ELb1EL9Algorithm0EEvT_T0_ll)
	.align		4
        /*089c*/ 	.word	index@(__assertfail)
	.align		4
        /*08a0*/ 	.word	index@(_Z15SoftmaxWarpImplI22BroadcastScaleMaskLoadIffbLm3EiE11DirectStoreIffEfLi2ELi2ELi8ELi1ELb0EL9Algorithm0EEvT_T0_ll)
	.align		4
        /*08a4*/ 	.word	index@(__assertfail)
	.align		4
        /*08a8*/ 	.word	index@(_Z15SoftmaxWarpImplI22BroadcastScaleMaskLoadIffbLm3EiE11DirectStoreIffEfLi2ELi2ELi8ELi2ELb1EL9Algorithm0EEvT_T0_ll)
	.align		4
        /*08ac*/ 	.word	index@(__assertfail)
	.align		4
        /*08b0*/ 	.word	index@(_Z15SoftmaxWarpImplI22BroadcastScaleMaskLoadIffbLm3EiE11DirectStoreIffEfLi2ELi2ELi8ELi2ELb0EL9Algorithm0EEvT_T0_ll)
	.align		4
        /*08b4*/ 	.word	index@(__assertfail)
	.align		4
        /*08b8*/ 	.word	index@(_Z15SoftmaxWarpImplI22BroadcastScaleMaskLoadIffbLm3EiE11DirectStoreIffEfLi2ELi2ELi4ELi1ELb1EL9Algorithm0EEvT_T0_ll)
	.align		4
        /*08bc*/ 	.word	index@(__assertfail)
	.align		4
        /*08c0*/ 	.word	index@(_Z15SoftmaxWarpImplI22BroadcastScaleMaskLoadIffbLm3EiE11DirectStoreIffEfLi2ELi2ELi4ELi1ELb0EL9Algorithm0EEvT_T0_ll)
	.align		4
        /*08c4*/ 	.word	index@(__assertfail)
	.align		4
        /*08c8*/ 	.word	index@(_Z15SoftmaxWarpImplI22BroadcastScaleMaskLoadIffbLm3EiE11DirectStoreIffEfLi2ELi2ELi4ELi2ELb1EL9Algorithm0EEvT_T0_ll)
	.align		4
        /*08cc*/ 	.word	index@(__assertfail)
	.align		4
        /*08d0*/ 	.word	index@(_Z15SoftmaxWarpImplI22BroadcastScaleMaskLoadIffbLm3EiE11DirectStoreIffEfLi2ELi2ELi4ELi2ELb0EL9Algorithm0EEvT_T0_ll)
	.align		4
        /*08d4*/ 	.word	index@(__assertfail)
	.align		4
        /*08d8*/ 	.word	index@(_Z15SoftmaxWarpImplI22BroadcastScaleMaskLoadIffbLm3EiE11DirectStoreIffEfLi2ELi2ELi2ELi1ELb1EL9Algorithm0EEvT_T0_ll)
	.align		4
        /*08dc*/ 	.word	index@(__assertfail)
	.align		4
        /*08e0*/ 	.word	index@(_Z15SoftmaxWarpImplI22BroadcastScaleMaskLoadIffbLm3EiE11DirectStoreIffEfLi2ELi2ELi2ELi1ELb0EL9Algorithm0EEvT_T0_ll)
	.align		4
        /*08e4*/ 	.word	index@(__assertfail)
	.align		4
        /*08e8*/ 	.word	index@(_Z15SoftmaxWarpImplI22BroadcastScaleMaskLoadIffbLm3EiE11DirectStoreIffEfLi2ELi2ELi2ELi2ELb1EL9Algorithm0EEvT_T0_ll)
	.align		4
        /*08ec*/ 	.word	index@(__assertfail)
	.align		4
        /*08f0*/ 	.word	index@(_Z15SoftmaxWarpImplI22BroadcastScaleMaskLoadIffbLm3EiE11DirectStoreIffEfLi2ELi2ELi2ELi2ELb0EL9Algorithm0EEvT_T0_ll)
	.align		4
        /*08f4*/ 	.word	index@(__assertfail)
	.align		4
        /*08f8*/ 	.word	index@(_Z15SoftmaxWarpImplI22BroadcastScaleMaskLoadIffbLm3EiE11DirectStoreIffEfLi2ELi2ELi1ELi1ELb1EL9Algorithm0EEvT_T0_ll)
	.align		4
        /*08fc*/ 	.word	index@(__assertfail)
	.align		4
        /*0900*/ 	.word	index@(_Z15SoftmaxWarpImplI22BroadcastScaleMaskLoadIffbLm3EiE11DirectStoreIffEfLi2ELi2ELi1ELi1ELb0EL9Algorithm0EEvT_T0_ll)
	.align		4
        /*0904*/ 	.word	index@(__assertfail)
	.align		4
        /*0908*/ 	.word	index@(_Z15SoftmaxWarpImplI22BroadcastScaleMaskLoadIffbLm3EiE11DirectStoreIffEfLi2ELi2ELi1ELi2ELb1EL9Algorithm0EEvT_T0_ll)
	.align		4
        /*090c*/ 	.word	index@(__assertfail)
	.align		4
        /*0910*/ 	.word	index@(_Z15SoftmaxWarpImplI22BroadcastScaleMaskLoadIffbLm3EiE11DirectStoreIffEfLi2ELi2ELi1ELi2ELb0EL9Algorithm0EEvT_T0_ll)
	.align		4
        /*0914*/ 	.word	index@(__assertfail)
	.align		4
        /*0918*/ 	.word	index@(_Z24SoftmaxBlockUncachedImplI22BroadcastScaleMaskLoadIffbLm2EiE11DirectStoreIffEfLi2ELi1024EL9Algorithm0EEvT_T0_ll)
	.align		4
        /*091c*/ 	.word	index@(__assertfail)
	.align		4
        /*0920*/ 	.word	index@(_Z20SoftmaxBlockSMemImplI22BroadcastScaleMaskLoadIffbLm2EiE11DirectStoreIffEfLi2ELi256EL9Algorithm0EEvT_T0_ll)
	.align		4
        /*0924*/ 	.word	index@(__assertfail)
	.align		4
        /*0928*/ 	.word	index@(_Z20SoftmaxBlockSMemImplI22BroadcastScaleMaskLoadIffbLm2EiE11DirectStoreIffEfLi2ELi512EL9Algorithm0EEvT_T0_ll)
	.align		4
        /*092c*/ 	.word	index@(__assertfail)
	.align		4
        /*0930*/ 	.word	index@(_Z20SoftmaxBlockSMemImplI22BroadcastScaleMaskLoadIffbLm2EiE11DirectStoreIffEfLi2ELi1024EL9Algorithm0EEvT_T0_ll)
	.align		4
        /*0934*/ 	.word	index@(__assertfail)
	.align		4
        /*0938*/ 	.word	index@(_Z20SoftmaxBlockSMemImplI22BroadcastScaleMaskLoadIffbLm2EiE11DirectStoreIffEfLi2ELi128EL9Algorithm0EEvT_T0_ll)
	.align		4
        /*093c*/ 	.word	index@(__assertfail)
	.align		4
        /*0940*/ 	.word	index@(_Z15SoftmaxWarpImplI22BroadcastScaleMaskLoadIffbLm2EiE11DirectStoreIffEfLi1ELi32ELi32ELi1ELb1EL9Algorithm0EEvT_T0_ll)
	.align		4
        /*0944*/ 	.word	index@(__assertfail)
	.align		4
        /*0948*/ 	.word	index@(_Z15SoftmaxWarpImplI22BroadcastScaleMaskLoadIffbLm2EiE11DirectStoreIffEfLi1ELi32ELi32ELi1ELb0EL9Algorithm0EEvT_T0_ll)
	.align		4
        /*094c*/ 	.word	index@(__assertfail)
	.align		4
        /*0950*/ 	.word	index@(_Z15SoftmaxWarpImplI22BroadcastScaleMaskLoadIffbLm2EiE11DirectStoreIffEfLi1ELi31ELi32ELi1ELb1EL9Algorithm0EEvT_T0_ll)
	.align		4
        /*0954*/ 	.word	index@(__assertfail)
	.align		4
        /*0958*/ 	.word	index@(_Z15SoftmaxWarpImplI22BroadcastScaleMaskLoadIffbLm2EiE11DirectStoreIffEfLi1ELi31ELi32ELi1ELb0EL9Algorithm0EEvT_T0_ll)
	.align		4
        /*095c*/ 	.word	index@(__assertfail)
	.align		4
        /*0960*/ 	.word	index@(_Z15SoftmaxWarpImplI22BroadcastScaleMaskLoadIffbLm2EiE11DirectStoreIffEfLi1ELi30ELi32ELi1ELb1EL9Algorithm0EEvT_T0_ll)
	.align		4
        /*0964*/ 	.word	index@(__assertfail)
	.align		4
        /*0968*/ 	.word	index@(_Z15SoftmaxWarpImplI22BroadcastScaleMaskLoadIffbLm2EiE11DirectStoreIffEfLi1ELi30ELi32ELi1ELb0EL9Algorithm0EEvT_T0_ll)
	.align		4
        /*096c*/ 	.word	index@(__assertfail)
	.align		4
        /*0970*/ 	.word	index@(_Z15SoftmaxWarpImplI22BroadcastScaleMaskLoadIffbLm2EiE11DirectStoreIffEfLi1ELi29ELi32ELi1ELb1EL9Algorithm0EEvT_T0_ll)
	.align		4
        /*0974*/ 	.word	index@(__assertfail)
	.align		4
        /*0978*/ 	.word	index@(_Z15SoftmaxWarpImplI22BroadcastScaleMaskLoadIffbLm2EiE11DirectStoreIffEfLi1ELi29ELi32ELi1ELb0EL9Algorithm0EEvT_T0_ll)
	.align		4
        /*097c*/ 	.word	index@(__assertfail)
	.align		4
        /*0980*/ 	.word	index@(_Z15SoftmaxWarpImplI22BroadcastScaleMaskLoadIffbLm2EiE11DirectStoreIffEfLi1ELi28ELi32ELi1ELb1EL9Algorithm0EEvT_T0_ll)
	.align		4
        /*0984*/ 	.word	index@(__assertfail)
	.align		4
        /*0988*/ 	.word	index@(_Z15SoftmaxWarpImplI22BroadcastScaleMaskLoadIffbLm2EiE11DirectStoreIffEfLi1ELi28ELi32ELi1ELb0EL9Algorithm0EEvT_T0_ll)
	.align		4
        /*098c*/ 	.word	index@(__assertfail)
	.align		4
        /*0990*/ 	.word	index@(_Z15SoftmaxWarpImplI22BroadcastScaleMaskLoadIffbLm2EiE11DirectStoreIffEfLi1ELi27ELi32ELi1ELb1EL9Algorithm0EEvT_T0_ll)
	.align		4
        /*0994*/ 	.word	index@(__assertfail)
	.align		4
        /*0998*/ 	.word	index@(_Z15SoftmaxWarpImplI22BroadcastScaleMaskLoadIffbLm2EiE11DirectStoreIffEfLi1ELi27ELi32ELi1ELb0EL9Algorithm0EEvT_T0_ll)
	.align		4
        /*099c*/ 	.word	index@(__assertfail)
	.align		4
        /*09a0*/ 	.word	index@(_Z15SoftmaxWarpImplI22BroadcastScaleMaskLoadIffbLm2EiE11DirectStoreIffEfLi1ELi26ELi32ELi1ELb1EL9Algorithm0EEvT_T0_ll)
	.align		4
        /*09a4*/ 	.word	index@(__assertfail)
	.align		4
        /*09a8*/ 	.word	index@(_Z15SoftmaxWarpImplI22BroadcastScaleMaskLoadIffbLm2EiE11DirectStoreIffEfLi1ELi26ELi32ELi1ELb0EL9Algorithm0EEvT_T0_ll)
	.align		4
        /*09ac*/ 	.word	index@(__assertfail)
	.align		4
        /*09b0*/ 	.word	index@(_Z15SoftmaxWarpImplI22BroadcastScaleMaskLoadIffbLm2EiE11DirectStoreIffEfLi1ELi25ELi32ELi1ELb1EL9Algorithm0EEvT_T0_ll)
	.align		4
        /*09b4*/ 	.word	index@(__assertfail)
	.align		4
        /*09b8*/ 	.word	index@(_Z15SoftmaxWarpImplI22BroadcastScaleMaskLoadIffbLm2EiE11DirectStoreIffEfLi1ELi25ELi32ELi1ELb0EL9Algorithm0EEvT_T0_ll)
	.align		4
        /*09bc*/ 	.word	index@(__assertfail)
	.align		4
        /*09c0*/ 	.word	index@(_Z15SoftmaxWarpImplI22BroadcastScaleMaskLoadIffbLm2EiE11DirectStoreIffEfLi1ELi24ELi32ELi1ELb1EL9Algorithm0EEvT_T0_ll)
	.align		4
        /*09c4*/ 	.word	index@(__assertfail)
	.align		4
        /*09c8*/ 	.word	index@(_Z15SoftmaxWarpImplI22BroadcastScaleMaskLoadIffbLm2EiE11DirectStoreIffEfLi1ELi24ELi32ELi1ELb0EL9Algorithm0EEvT_T0_ll)
	.align		4
        /*09cc*/ 	.word	index@(__assertfail)
	.align		4
        /*09d0*/ 	.word	index@(_Z15SoftmaxWarpImplI22BroadcastScaleMaskLoadIffbLm2EiE11DirectStoreIffEfLi1ELi23ELi32ELi1ELb1EL9Algorithm0EEvT_T0_ll)
	.align		4
        /*09d4*/ 	.word	index@(__assertfail)
	.align		4
        /*09d8*/ 	.word	index@(_Z15SoftmaxWarpImplI22BroadcastScaleMaskLoadIffbLm2EiE11DirectStoreIffEfLi1ELi23ELi32ELi1ELb0EL9Algorithm0EEvT_T0_ll)
	.align		4
        /*09dc*/ 	.word	index@(__assertfail)
	.align		4
        /*09e0*/ 	.word	index@(_Z15SoftmaxWarpImplI22BroadcastScaleMaskLoadIffbLm2EiE11DirectStoreIffEfLi1ELi22ELi32ELi1ELb1EL9Algorithm0EEvT_T0_ll)
	.align		4
        /*09e4*/ 	.word	index@(__assertfail)
	.align		4
        /*09e8*/ 	.word	index@(_Z15SoftmaxWarpImplI22BroadcastScaleMaskLoadIffbLm2EiE11DirectStoreIffEfLi1ELi22ELi32ELi1ELb0EL9Algorithm0EEvT_T0_ll)
	.align		4
        /*09ec*/ 	.word	index@(__assertfail)
	.align		4
        /*09f0*/ 	.word	index@(_Z15SoftmaxWarpImplI22BroadcastScaleMaskLoadIffbLm2EiE11DirectStoreIffEfLi1ELi21ELi32ELi1ELb1EL9Algorithm0EEvT_T0_ll)
	.align		4
        /*09f4*/ 	.word	index@(__assertfail)
	.align		4
        /*09f8*/ 	.word	index@(_Z15SoftmaxWarpImplI22BroadcastScaleMaskLoadIffbLm2EiE11DirectStoreIffEfLi1ELi21ELi32ELi1ELb0EL9Algorithm0EEvT_T0_ll)
	.align		4
        /*09fc*/ 	.word	index@(__assertfail)
	.align		4
        /*0a00*/ 	.word	index@(_Z15SoftmaxWarpImplI22BroadcastScaleMaskLoadIffbLm2EiE11DirectStoreIffEfLi1ELi20ELi32ELi1ELb1EL9Algorithm0EEvT_T0_ll)
	.align		4
        /*0a04*/ 	.word	index@(__assertfail)
	.align		4
        /*0a08*/ 	.word	index@(_Z15SoftmaxWarpImplI22BroadcastScaleMaskLoadIffbLm2EiE11DirectStoreIffEfLi1ELi20ELi32ELi1ELb0EL9Algorithm0EEvT_T0_ll)
	.align		4
        /*0a0c*/ 	.word	index@(__assertfail)
	.align		4
        /*0a10*/ 	.word	index@(_Z15SoftmaxWarpImplI22BroadcastScaleMaskLoadIffbLm2EiE11DirectStoreIffEfLi1ELi19ELi32ELi1ELb1EL9Algorithm0EEvT_T0_ll)
	.align		4
        /*0a14*/ 	.word	index@(__assertfail)
	.align		4
        /*0a18*/ 	.word	index@(_Z15SoftmaxWarpImplI22BroadcastScaleMaskLoadIffbLm2EiE11DirectStoreIffEfLi1ELi19ELi32ELi1ELb0EL9Algorithm0EEvT_T0_ll)
	.align		4
        /*0a1c*/ 	.word	index@(__assertfail)
	.align		4
        /*0a20*/ 	.word	index@(_Z15SoftmaxWarpImplI22BroadcastScaleMaskLoadIffbLm2EiE11DirectStoreIffEfLi1ELi18ELi32ELi1ELb1EL9Algorithm0EEvT_T0_ll)
	.align		4
        /*0a24*/ 	.word	index@(__assertfail)
	.align		4
        /*0a28*/ 	.word	index@(_Z15SoftmaxWarpImplI22BroadcastScaleMaskLoadIffbLm2EiE11DirectStoreIffEfLi1ELi18ELi32ELi1ELb0EL9Algorithm0EEvT_T0_ll)
	.align		4
        /*0a2c*/ 	.word	index@(__assertfail)
	.align		4
        /*0a30*/ 	.word	index@(_Z15SoftmaxWarpImplI22BroadcastScaleMaskLoadIffbLm2EiE11DirectStoreIffEfLi1ELi17ELi32ELi1ELb1EL9Algorithm0EEvT_T0_ll)
	.align		4
        /*0a34*/ 	.word	index@(__assertfail)
	.align		4
        /*0a38*/ 	.word	index@(_Z15SoftmaxWarpImplI22BroadcastScaleMaskLoadIffbLm2EiE11DirectStoreIffEfLi1ELi17ELi32ELi1ELb0EL9Algorithm0EEvT_T0_ll)
	.align		4
        /*0a3c*/ 	.word	index@(__assertfail)
	.align		4
        /*0a40*/ 	.word	index@(_Z15SoftmaxWarpImplI22BroadcastScaleMaskLoadIffbLm2EiE11DirectStoreIffEfLi1ELi16ELi32ELi1ELb1EL9Algorithm0EEvT_T0_ll)
	.align		4
        /*0a44*/ 	.word	index@(__assertfail)
	.align		4
        /*0a48*/ 	.word	index@(_Z15SoftmaxWarpImplI22BroadcastScaleMaskLoadIffbLm2EiE11DirectStoreIffEfLi1ELi16ELi32ELi1ELb0EL9Algorithm0EEvT_T0_ll)
	.align		4
        /*0a4c*/ 	.word	index@(__assertfail)
	.align		4
        /*0a50*/ 	.word	index@(_Z15SoftmaxWarpImplI22BroadcastScaleMaskLoadIffbLm2EiE11DirectStoreIffEfLi1ELi15ELi32ELi1ELb1EL9Algorithm0EEvT_T0_ll)
	.align		4
        /*0a54*/ 	.word	index@(__assertfail)
	.align		4
        /*0a58*/ 	.word	index@(_Z15SoftmaxWarpImplI22BroadcastScaleMaskLoadIffbLm2EiE11DirectStoreIffEfLi1ELi15ELi32ELi1ELb0EL9Algorithm0EEvT_T0_ll)
	.align		4
        /*0a5c*/ 	.word	index@(__assertfail)
	.align		4
        /*0a60*/ 	.word	index@(_Z15SoftmaxWarpImplI22BroadcastScaleMaskLoadIffbLm2EiE11DirectStoreIffEfLi1ELi14ELi32ELi1ELb1EL9Algorithm0EEvT_T0_ll)
	.align		4
        /*0a64*/ 	.word	index@(__assertfail)
	.align		4
        /*0a68*/ 	.word	index@(_Z15SoftmaxWarpImplI22BroadcastScaleMaskLoadIffbLm2EiE11DirectStoreIffEfLi1ELi14ELi32ELi1ELb0EL9Algorithm0EEvT_T0_ll)
	.align		4
        /*0a6c*/ 	.word	index@(__assertfail)
	.align		4
        /*0a70*/ 	.word	index@(_Z15SoftmaxWarpImplI22BroadcastScaleMaskLoadIffbLm2EiE11DirectStoreIffEfLi1ELi13ELi32ELi1ELb1EL9Algorithm0EEvT_T0_ll)
	.align		4
        /*0a74*/ 	.word	index@(__assertfail)
	.align		4
        /*0a78*/ 	.word	index@(_Z15SoftmaxWarpImplI22BroadcastScaleMaskLoadIffbLm2EiE11DirectStoreIffEfLi1ELi13ELi32ELi1ELb0EL9Algorithm0EEvT_T0_ll)
	.align		4
        /*0a7c*/ 	.word	index@(__assertfail)
	.align		4
        /*0a80*/ 	.word	index@(_Z15SoftmaxWarpImplI22BroadcastScaleMaskLoadIffbLm2EiE11DirectStoreIffEfLi1ELi12ELi32ELi1ELb1EL9Algorithm0EEvT_T0_ll)
	.align		4
        /*0a84*/ 	.word	index@(__assertfail)
	.align		4
        /*0a88*/ 	.word	index@(_Z15SoftmaxWarpImplI22BroadcastScaleMaskLoadIffbLm2EiE11DirectStoreIffEfLi1ELi12ELi32ELi1ELb0EL9Algorithm0EEvT_T0_ll)
	.align		4
        /*0a8c*/ 	.word	index@(__assertfail)
	.align		4
        /*0a90*/ 	.word	index@(_Z15SoftmaxWarpImplI22BroadcastScaleMaskLoadIffbLm2EiE11DirectStoreIffEfLi1ELi11ELi32ELi1ELb1EL9Algorithm0EEvT_T0_ll)
	.align		4
        /*0a94*/ 	.word	index@(__assertfail)
	.align		4
        /*0a98*/ 	.word	index@(_Z15SoftmaxWarpImplI22BroadcastScaleMaskLoadIffbLm2EiE11DirectStoreIffEfLi1ELi11ELi32ELi1ELb0EL9Algorithm0EEvT_T0_ll)
	.align		4
        /*0a9c*/ 	.word	index@(__assertfail)
	.align		4
        /*0aa0*/ 	.word	index@(_Z15SoftmaxWarpImplI22BroadcastScaleMaskLoadIffbLm2EiE11DirectStoreIffEfLi1ELi10ELi32ELi1ELb1EL9Algorithm0EEvT_T0_ll)
	.align		4
        /*0aa4*/ 	.word	index@(__assertfail)
	.align		4
        /*0aa8*/ 	.word	index@(_Z15SoftmaxWarpImplI22BroadcastScaleMaskLoadIffbLm2EiE11DirectStoreIffEfLi1ELi10ELi32ELi1ELb0EL9Algorithm0EEvT_T0_ll)
	.align		4
        /*0aac*/ 	.word	index@(__assertfail)
	.align		4
        /*0ab0*/ 	.word	index@(_Z15SoftmaxWarpImplI22BroadcastScaleMaskLoadIffbLm2EiE11DirectStoreIffEfLi1ELi9ELi32ELi1ELb1EL9Algorithm0EEvT_T0_ll)
	.align		4
        /*0ab4*/ 	.word	index@(__assertfail)
	.align		4
        /*0ab8*/ 	.word	index@(_Z15SoftmaxWarpImplI22BroadcastScaleMaskLoadIffbLm2EiE11DirectStoreIffEfLi1ELi9ELi32ELi1ELb0EL9Algorithm0EEvT_T0_ll)
	.align		4
        /*0abc*/ 	.word	index@(__assertfail)
	.align		4
        /*0ac0*/ 	.word	index@(_Z15SoftmaxWarpImplI22BroadcastScaleMaskLoadIffbLm2EiE11DirectStoreIffEfLi1ELi8ELi32ELi1ELb1EL9Algorithm0EEvT_T0_ll)
	.align		4
        /*0ac4*/ 	.word	index@(__assertfail)
	.align		4
        /*0ac8*/ 	.word	index@(_Z15SoftmaxWarpImplI22BroadcastScaleMaskLoadIffbLm2EiE11DirectStoreIffEfLi1ELi8ELi32ELi1ELb0EL9Algorithm0EEvT_T0_ll)
	.align		4
        /*0acc*/ 	.word	index@(__assertfail)
	.align		4
        /*0ad0*/ 	.word	index@(_Z15SoftmaxWarpImplI22BroadcastScaleMaskLoadIffbLm2EiE11DirectStoreIffEfLi1ELi7ELi32ELi1ELb1EL9Algorithm0EEvT_T0_ll)
	.align		4
        /*0ad4*/ 	.word	index@(__assertfail)
	.align		4
        /*0ad8*/ 	.word	index@(_Z15SoftmaxWarpImplI22BroadcastScaleMaskLoadIffbLm2EiE11DirectStoreIffEfLi1ELi7ELi32ELi1ELb0EL9Algorithm0EEvT_T0_ll)
	.align		4
        /*0adc*/ 	.word	index@(__assertfail)
	.align		4
        /*0ae0*/ 	.word	index@(_Z15SoftmaxWarpImplI22BroadcastScaleMaskLoadIffbLm2EiE11DirectStoreIffEfLi1ELi6ELi32ELi1ELb1EL9Algorithm0EEvT_T0_ll)
	.align		4
        /*0ae4*/ 	.word	index@(__assertfail)
	.align		4
        /*0ae8*/ 	.word	index@(_Z15SoftmaxWarpImplI22BroadcastScaleMaskLoadIffbLm2EiE11DirectStoreIffEfLi1ELi6ELi32ELi1ELb0EL9Algorithm0EEvT_T0_ll)
	.align		4
        /*0aec*/ 	.word	index@(__assertfail)
	.align		4
        /*0af0*/ 	.word	index@(_Z15SoftmaxWarpImplI22BroadcastScaleMaskLoadIffbLm2EiE11DirectStoreIffEfLi1ELi5ELi32ELi1ELb1EL9Algorithm0EEvT_T0_ll)
	.align		4
        /*0af4*/ 	.word	index@(__assertfail)
	.align		4
        /*0af8*/ 	.word	index@(_Z15SoftmaxWarpImplI22BroadcastScaleMaskLoadIffbLm2EiE11DirectStoreIffEfLi1ELi5ELi32ELi1ELb0EL9Algorithm0EEvT_T0_ll)
	.align		4
        /*0afc*/ 	.word	index@(__assertfail)
	.align		4
        /*0b00*/ 	.word	index@(_Z15SoftmaxWarpImplI22BroadcastScaleMaskLoadIffbLm2EiE11DirectStoreIffEfLi1ELi4ELi32ELi1ELb1EL9Algorithm0EEvT_T0_ll)
	.align		4
        /*0b04*/ 	.word	index@(__assertfail)
	.align		4
        /*0b08*/ 	.word	index@(_Z15SoftmaxWarpImplI22BroadcastScaleMaskLoadIffbLm2EiE11DirectStoreIffEfLi1ELi4ELi32ELi1ELb0EL9Algorithm0EEvT_T0_ll)
	.align		4
        /*0b0c*/ 	.word	index@(__assertfail)
	.align		4
        /*0b10*/ 	.word	index@(_Z15SoftmaxWarpImplI22BroadcastScaleMaskLoadIffbLm2EiE11DirectStoreIffEfLi1ELi3ELi32ELi1ELb1EL9Algorithm0EEvT_T0_ll)
	.align		4
        /*0b14*/ 	.word	index@(__assertfail)
	.align		4
        /*0b18*/ 	.word	index@(_Z15SoftmaxWarpImplI22BroadcastScaleMaskLoadIffbLm2EiE11DirectStoreIffEfLi1ELi3ELi32ELi1ELb0EL9Algorithm0EEvT_T0_ll)
	.align		4
        /*0b1c*/ 	.word	index@(__assertfail)
	.align		4
        /*0b20*/ 	.word	index@(_Z15SoftmaxWarpImplI22BroadcastScaleMaskLoadIffbLm2EiE11DirectStoreIffEfLi1ELi2ELi32ELi1ELb1EL9Algorithm0EEvT_T0_ll)
	.align		4
        /*0b24*/ 	.word	index@(__assertfail)
	.align		4
        /*0b28*/ 	.word	index@(_Z15SoftmaxWarpImplI22BroadcastScaleMaskLoadIffbLm2EiE11DirectStoreIffEfLi1ELi2ELi32ELi1ELb0EL9Algorithm0EEvT_T0_ll)
	.align		4
        /*0b2c*/ 	.word	index@(__assertfail)
	.align		4
        /*0b30*/ 	.word	index@(_Z15SoftmaxWarpImplI22BroadcastScaleMaskLoadIffbLm2EiE11DirectStoreIffEfLi1ELi1ELi32ELi1ELb1EL9Algorithm0EEvT_T0_ll)
	.align		4
        /*0b34*/ 	.word	index@(__assertfail)
	.align		4
        /*0b38*/ 	.word	index@(_Z15SoftmaxWarpImplI22BroadcastScaleMaskLoadIffbLm2EiE11DirectStoreIffEfLi1ELi1ELi32ELi1ELb0EL9Algorithm0EEvT_T0_ll)
	.align		4
        /*0b3c*/ 	.word	index@(__assertfail)
	.align		4
        /*0b40*/ 	.word	index@(_Z15SoftmaxWarpImplI22BroadcastScaleMaskLoadIffbLm2EiE11DirectStoreIffEfLi1ELi1ELi32ELi2ELb1EL9Algorithm0EEvT_T0_ll)
	.align		4
        /*0b44*/ 	.word	index@(__assertfail)
	.align		4
        /*0b48*/ 	.word	index@(_Z15SoftmaxWarpImplI22BroadcastScaleMaskLoadIffbLm2EiE11DirectStoreIffEfLi1ELi1ELi32ELi2ELb0EL9Algorithm0EEvT_T0_ll)
	.align		4
        /*0b4c*/ 	.word	index@(__assertfail)
	.align		4
        /*0b50*/ 	.word	index@(_Z15SoftmaxWarpImplI22BroadcastScaleMaskLoadIffbLm2EiE11DirectStoreIffEfLi1ELi1ELi16ELi1ELb1EL9Algorithm0EEvT_T0_ll)
	.align		4
        /*0b54*/ 	.word	index@(__assertfail)
	.align		4
        /*0b58*/ 	.word	index@(_Z15SoftmaxWarpImplI22BroadcastScaleMaskLoadIffbLm2EiE11DirectStoreIffEfLi1ELi1ELi16ELi1ELb0EL9Algorithm0EEvT_T0_ll)
	.align		4
        /*0b5c*/ 	.word	index@(__assertfail)
	.align		4
        /*0b60*/ 	.word	index@(_Z15SoftmaxWarpImplI22BroadcastScaleMaskLoadIffbLm2EiE11DirectStoreIffEfLi1ELi1ELi16ELi2ELb1EL9Algorithm0EEvT_T0_ll)
	.align		4
        /*0b64*/ 	.word	index@(__assertfail)
	.align		4
        /*0b68*/ 	.word	index@(_Z15SoftmaxWarpImplI22BroadcastScaleMaskLoadIffbLm2EiE11DirectStoreIffEfLi1ELi1ELi16ELi2ELb0EL9Algorithm0EEvT_T0_ll)
	.align		4
        /*0b6c*/ 	.word	index@(__assertfail)
	.align		4
        /*0b70*/ 	.word	index@(_Z15SoftmaxWarpImplI22BroadcastScaleMaskLoadIffbLm2EiE11DirectStoreIffEfLi1ELi1ELi8ELi1ELb1EL9Algorithm0EEvT_T0_ll)
	.align		4
        /*0b74*/ 	.word	index@(__assertfail)
	.align		4
        /*0b78*/ 	.word	index@(_Z15SoftmaxWarpImplI22BroadcastScaleMaskLoadIffbLm2EiE11DirectStoreIffEfLi1ELi1ELi8ELi1ELb0EL9Algorithm0EEvT_T0_ll)
	.align		4
        /*0b7c*/ 	.word	index@(__assertfail)
	.align		4
        /*0b80*/ 	.word	index@(_Z15SoftmaxWarpImplI22BroadcastScaleMaskLoadIffbLm2EiE11DirectStoreIffEfLi1ELi1ELi8ELi2ELb1EL9Algorithm0EEvT_T0_ll)
	.align		4
        /*0b84*/ 	.word	index@(__assertfail)
	.align		4
        /*0b88*/ 	.word	index@(_Z15SoftmaxWarpImplI22BroadcastScaleMaskLoadIffbLm2EiE11DirectStoreIffEfLi1ELi1ELi8ELi2ELb0EL9Algorithm0EEvT_T0_ll)
	.align		4
        /*0b8c*/ 	.word	index@(__assertfail)
	.align		4
        /*0b90*/ 	.word	index@(_Z15SoftmaxWarpImplI22BroadcastScaleMaskLoadIffbLm2EiE11DirectStoreIffEfLi1ELi1ELi4ELi1ELb1EL9Algorithm0EEvT_T0_ll)
	.align		4
        /*0b94*/ 	.word	index@(__assertfail)
	.align		4
        /*0b98*/ 	.word	index@(_Z15SoftmaxWarpImplI22BroadcastScaleMaskLoadIffbLm2EiE11DirectStoreIffEfLi1ELi1ELi4ELi1ELb0EL9Algorithm0EEvT_T0_ll)
	.align		4
        /*0b9c*/ 	.word	index@(__assertfail)
	.align		4
        /*0ba0*/ 	.word	index@(_Z15SoftmaxWarpImplI22BroadcastScaleMaskLoadIffbLm2EiE11DirectStoreIffEfLi1ELi1ELi4ELi2ELb1EL9Algorithm0EEvT_T0_ll)
	.align		4
        /*0ba4*/ 	.word	index@(__assertfail)
	.align		4
        /*0ba8*/ 	.word	index@(_Z15SoftmaxWarpImplI22BroadcastScaleMaskLoadIffbLm2EiE11DirectStoreIffEfLi1ELi1ELi4ELi2ELb0EL9Algorithm0EEvT_T0_ll)
	.align		4
        /*0bac*/ 	.word	index@(__assertfail)
	.align		4
        /*0bb0*/ 	.word	index@(_Z15SoftmaxWarpImplI22BroadcastScaleMaskLoadIffbLm2EiE11DirectStoreIffEfLi1ELi1ELi2ELi1ELb1EL9Algorithm0EEvT_T0_ll)
	.align		4
        /*0bb4*/ 	.word	index@(__assertfail)
	.align		4
        /*0bb8*/ 	.word	index@(_Z15SoftmaxWarpImplI22BroadcastScaleMaskLoadIffbLm2EiE11DirectStoreIffEfLi1ELi1ELi2ELi1ELb0EL9Algorithm0EEvT_T0_ll)
	.align		4
        /*0bbc*/ 	.word	index@(__assertfail)
	.align		4
        /*0bc0*/ 	.word	index@(_Z15SoftmaxWarpImplI22BroadcastScaleMaskLoadIffbLm2EiE11DirectStoreIffEfLi1ELi1ELi2ELi2ELb1EL9Algorithm0EEvT_T0_ll)
	.align		4
        /*0bc4*/ 	.word	index@(__assertfail)
	.align		4
        /*0bc8*/ 	.word	index@(_Z15SoftmaxWarpImplI22BroadcastScaleMaskLoadIffbLm2EiE11DirectStoreIffEfLi1ELi1ELi2ELi2ELb0EL9Algorithm0EEvT_T0_ll)
	.align		4
        /*0bcc*/ 	.word	index@(__assertfail)
	.align		4
        /*0bd0*/ 	.word	index@(_Z15SoftmaxWarpImplI22BroadcastScaleMaskLoadIffbLm2EiE11DirectStoreIffEfLi1ELi1ELi1ELi1ELb1EL9Algorithm0EEvT_T0_ll)
	.align		4
        /*0bd4*/ 	.word	index@(__assertfail)
	.align		4
        /*0bd8*/ 	.word	index@(_Z15SoftmaxWarpImplI22BroadcastScaleMaskLoadIffbLm2EiE11DirectStoreIffEfLi1ELi1ELi1ELi1ELb0EL9Algorithm0EEvT_T0_ll)
	.align		4
        /*0bdc*/ 	.word	index@(__assertfail)
	.align		4
        /*0be0*/ 	.word	index@(_Z15SoftmaxWarpImplI22BroadcastScaleMaskLoadIffbLm2EiE11DirectStoreIffEfLi1ELi1ELi1ELi2ELb1EL9Algorithm0EEvT_T0_ll)
	.align		4
        /*0be4*/ 	.word	index@(__assertfail)
	.align		4
        /*0be8*/ 	.word	index@(_Z15SoftmaxWarpImplI22BroadcastScaleMaskLoadIffbLm2EiE11DirectStoreIffEfLi1ELi1ELi1ELi2ELb0EL9Algorithm0EEvT_T0_ll)
	.align		4
        /*0bec*/ 	.word	index@(__assertfail)
	.align		4
        /*0bf0*/ 	.word	index@(_Z15SoftmaxWarpImplI22BroadcastScaleMaskLoadIffbLm2EiE11DirectStoreIffEfLi2ELi32ELi32ELi1ELb1EL9Algorithm0EEvT_T0_ll)
	.align		4
        /*0bf4*/ 	.word	index@(__assertfail)
	.align		4
        /*0bf8*/ 	.word	index@(_Z15SoftmaxWarpImplI22BroadcastScaleMaskLoadIffbLm2EiE11DirectStoreIffEfLi2ELi32ELi32ELi1ELb0EL9Algorithm0EEvT_T0_ll)
	.align		4
        /*0bfc*/ 	.word	index@(__assertfail)
	.align		4
        /*0c00*/ 	.word	index@(_Z15SoftmaxWarpImplI22BroadcastScaleMaskLoadIffbLm2EiE11DirectStoreIffEfLi2ELi30ELi32ELi1ELb1EL9Algorithm0EEvT_T0_ll)
	.align		4
        /*0c04*/ 	.word	index@(__assertfail)
	.align		4
        /*0c08*/ 	.word	index@(_Z15SoftmaxWarpImplI22BroadcastScaleMaskLoadIffbLm2EiE11DirectStoreIffEfLi2ELi30ELi32ELi1ELb0EL9Algorithm0EEvT_T0_ll)
	.align		4
        /*0c0c*/ 	.word	index@(__assertfail)
	.align		4
        /*0c10*/ 	.word	index@(_Z15SoftmaxWarpImplI22BroadcastScaleMaskLoadIffbLm2EiE11DirectStoreIffEfLi2ELi28ELi32ELi1ELb1EL9Algorithm0EEvT_T0_ll)
	.align		4
        /*0c14*/ 	.word	index@(__assertfail)
	.align		4
        /*0c18*/ 	.word	index@(_Z15SoftmaxWarpImplI22BroadcastScaleMaskLoadIffbLm2EiE11DirectStoreIffEfLi2ELi28ELi32ELi1ELb0EL9Algorithm0EEvT_T0_ll)
	.align		4
        /*0c1c*/ 	.word	index@(__assertfail)
	.align		4
        /*0c20*/ 	.word	index@(_Z15SoftmaxWarpImplI22BroadcastScaleMaskLoadIffbLm2EiE11DirectStoreIffEfLi2ELi26ELi32ELi1ELb1EL9Algorithm0EEvT_T0_ll)
	.align		4
        /*0c24*/ 	.word	index@(__assertfail)
	.align		4
        /*0c28*/ 	.word	index@(_Z15SoftmaxWarpImplI22BroadcastScaleMaskLoadIffbLm2EiE11DirectStoreIffEfLi2ELi26ELi32ELi1ELb0EL9Algorithm0EEvT_T0_ll)
	.align		4
        /*0c2c*/ 	.word	index@(__assertfail)
	.align		4
        /*0c30*/ 	.word	index@(_Z15SoftmaxWarpImplI22BroadcastScaleMaskLoadIffbLm2EiE11DirectStoreIffEfLi2ELi24ELi32ELi1ELb1EL9Algorithm0EEvT_T0_ll)
	.align		4
        /*0c34*/ 	.word	index@(__assertfail)
	.align		4
        /*0c38*/ 	.word	index@(_Z15SoftmaxWarpImplI22BroadcastScaleMaskLoadIffbLm2EiE11DirectStoreIffEfLi2ELi24ELi32ELi1ELb0EL9Algorithm0EEvT_T0_ll)
	.align		4
        /*0c3c*/ 	.word	index@(__assertfail)
	.align		4
        /*0c40*/ 	.word	index@(_Z15SoftmaxWarpImplI22BroadcastScaleMaskLoadIffbLm2EiE11DirectStoreIffEfLi2ELi22ELi32ELi1ELb1EL9Algorithm0EEvT_T0_ll)
	.align		4
        /*0c44*/ 	.word	index@(__assertfail)
	.align		4
        /*0c48*/ 	.word	index@(_Z15SoftmaxWarpImplI22BroadcastScaleMaskLoadIffbLm2EiE11DirectStoreIffEfLi2ELi22ELi32ELi1ELb0EL9Algorithm0EEvT_T0_ll)
	.align		4
        /*0c4c*/ 	.word	index@(__assertfail)
	.align		4
        /*0c50*/ 	.word	index@(_Z15SoftmaxWarpImplI22BroadcastScaleMaskLoadIffbLm2EiE11DirectStoreIffEfLi2ELi20ELi32ELi1ELb1EL9Algorithm0EEvT_T0_ll)
	.align		4
        /*0c54*/ 	.word	index@(__assertfail)
	.align		4
        /*0c58*/ 	.word	index@(_Z15SoftmaxWarpImplI22BroadcastScaleMaskLoadIffbLm2EiE11DirectStoreIffEfLi2ELi20ELi32ELi1ELb0EL9Algorithm0EEvT_T0_ll)
	.align		4
        /*0c5c*/ 	.word	index@(__assertfail)
	.align		4
        /*0c60*/ 	.word	index@(_Z15SoftmaxWarpImplI22BroadcastScaleMaskLoadIffbLm2EiE11DirectStoreIffEfLi2ELi18ELi32ELi1ELb1EL9Algorithm0EEvT_T0_ll)
	.align		4
        /*0c64*/ 	.word	index@(__assertfail)
	.align		4
        /*0c68*/ 	.word	index@(_Z15SoftmaxWarpImplI22BroadcastScaleMaskLoadIffbLm2EiE11DirectStoreIffEfLi2ELi18ELi32ELi1ELb0EL9Algorithm0EEvT_T0_ll)
	.align		4
        /*0c6c*/ 	.word	index@(__assertfail)
	.align		4
        /*0c70*/ 	.word	index@(_Z15SoftmaxWarpImplI22BroadcastScaleMaskLoadIffbLm2EiE11DirectStoreIffEfLi2ELi16ELi32ELi1ELb1EL9Algorithm0EEvT_T0_ll)
	.align		4
        /*0c74*/ 	.word	index@(__assertfail)
	.align		4
        /*0c78*/ 	.word	index@(_Z15SoftmaxWarpImplI22BroadcastScaleMaskLoadIffbLm2EiE11DirectStoreIffEfLi2ELi16ELi32ELi1ELb0EL9Algorithm0EEvT_T0_ll)
	.align		4
        /*0c7c*/ 	.word	index@(__assertfail)
	.align		4
        /*0c80*/ 	.word	index@(_Z15SoftmaxWarpImplI22BroadcastScaleMaskLoadIffbLm2EiE11DirectStoreIffEfLi2ELi14ELi32ELi1ELb1EL9Algorithm0EEvT_T0_ll)
	.align		4
        /*0c84*/ 	.word	index@(__assertfail)
	.align		4
        /*0c88*/ 	.word	index@(_Z15SoftmaxWarpImplI22BroadcastScaleMaskLoadIffbLm2EiE11DirectStoreIffEfLi2ELi14ELi32ELi1ELb0EL9Algorithm0EEvT_T0_ll)
	.align		4
        /*0c8c*/ 	.word	index@(__assertfail)
	.align		4
        /*0c90*/ 	.word	index@(_Z15SoftmaxWarpImplI22BroadcastScaleMaskLoadIffbLm2EiE11DirectStoreIffEfLi2ELi12ELi32ELi1ELb1EL9Algorithm0EEvT_T0_ll)
	.align		4
        /*0c94*/ 	.word	index@(__assertfail)
	.align		4
        /*0c98*/ 	.word	index@(_Z15SoftmaxWarpImplI22BroadcastScaleMaskLoadIffbLm2EiE11DirectStoreIffEfLi2ELi12ELi32ELi1ELb0EL9Algorithm0EEvT_T0_ll)
	.align		4
        /*0c9c*/ 	.word	index@(__assertfail)
	.align		4
        /*0ca0*/ 	.word	index@(_Z15SoftmaxWarpImplI22BroadcastScaleMaskLoadIffbLm2EiE11DirectStoreIffEfLi2ELi10ELi32ELi1ELb1EL9Algorithm0EEvT_T0_ll)
	.align		4
        /*0ca4*/ 	.word	index@(__assertfail)
	.align		4
        /*0ca8*/ 	.word	index@(_Z15SoftmaxWarpImplI22BroadcastScaleMaskLoadIffbLm2EiE11DirectStoreIffEfLi2ELi10ELi32ELi1ELb0EL9Algorithm0EEvT_T0_ll)
	.align		4
        /*0cac*/ 	.word	index@(__assertfail)
	.align		4
        /*0cb0*/ 	.word	index@(_Z15SoftmaxWarpImplI22BroadcastScaleMaskLoadIffbLm2EiE11DirectStoreIffEfLi2ELi8ELi32ELi1ELb1EL9Algorithm0EEvT_T0_ll)
	.align		4
        /*0cb4*/ 	.word	index@(__assertfail)
	.align		4
        /*0cb8*/ 	.word	index@(_Z15SoftmaxWarpImplI22BroadcastScaleMaskLoadIffbLm2EiE11DirectStoreIffEfLi2ELi8ELi32ELi1ELb0EL9Algorithm0EEvT_T0_ll)
	.align		4
        /*0cbc*/ 	.word	index@(__assertfail)
	.align		4
        /*0cc0*/ 	.word	index@(_Z15SoftmaxWarpImplI22BroadcastScaleMaskLoadIffbLm2EiE11DirectStoreIffEfLi2ELi6ELi32ELi1ELb1EL9Algorithm0EEvT_T0_ll)
	.align		4
        /*0cc4*/ 	.word	index@(__assertfail)
	.align		4
        /*0cc8*/ 	.word	index@(_Z15SoftmaxWarpImplI22BroadcastScaleMaskLoadIffbLm2EiE11DirectStoreIffEfLi2ELi6ELi32ELi1ELb0EL9Algorithm0EEvT_T0_ll)
	.align		4
        /*0ccc*/ 	.word	index@(__assertfail)
	.align		4
        /*0cd0*/ 	.word	index@(_Z15SoftmaxWarpImplI22BroadcastScaleMaskLoadIffbLm2EiE11DirectStoreIffEfLi2ELi4ELi32ELi1ELb1EL9Algorithm0EEvT_T0_ll)
	.align		4
        /*0cd4*/ 	.word	index@(__assertfail)
	.align		4
        /*0cd8*/ 	.word	index@(_Z15SoftmaxWarpImplI22BroadcastScaleMaskLoadIffbLm2EiE11DirectStoreIffEfLi2ELi4ELi32ELi1ELb0EL9Algorithm0EEvT_T0_ll)
	.align		4
        /*0cdc*/ 	.word	index@(__assertfail)
	.align		4
        /*0ce0*/ 	.word	index@(_Z15SoftmaxWarpImplI22BroadcastScaleMaskLoadIffbLm2EiE11DirectStoreIffEfLi2ELi2ELi32ELi1ELb1EL9Algorithm0EEvT_T0_ll)
	.align		4
        /*0ce4*/ 	.word	index@(__assertfail)
	.align		4
        /*0ce8*/ 	.word	index@(_Z15SoftmaxWarpImplI22BroadcastScaleMaskLoadIffbLm2EiE11DirectStoreIffEfLi2ELi2ELi32ELi1ELb0EL9Algorithm0EEvT_T0_ll)
	.align		4
        /*0cec*/ 	.word	index@(__assertfail)
	.align		4
        /*0cf0*/ 	.word	index@(_Z15SoftmaxWarpImplI22BroadcastScaleMaskLoadIffbLm2EiE11DirectStoreIffEfLi2ELi2ELi32ELi2ELb1EL9Algorithm0EEvT_T0_ll)
	.align		4
        /*0cf4*/ 	.word	index@(__assertfail)
	.align		4
        /*0cf8*/ 	.word	index@(_Z15SoftmaxWarpImplI22BroadcastScaleMaskLoadIffbLm2EiE11DirectStoreIffEfLi2ELi2ELi32ELi2ELb0EL9Algorithm0EEvT_T0_ll)
	.align		4
        /*0cfc*/ 	.word	index@(__assertfail)
	.align		4
        /*0d00*/ 	.word	index@(_Z15SoftmaxWarpImplI22BroadcastScaleMaskLoadIffbLm2EiE11DirectStoreIffEfLi2ELi2ELi16ELi1ELb1EL9Algorithm0EEvT_T0_ll)
	.align		4
        /*0d04*/ 	.word	index@(__assertfail)
	.align		4
        /*0d08*/ 	.word	index@(_Z15SoftmaxWarpImplI22BroadcastScaleMaskLoadIffbLm2EiE11DirectStoreIffEfLi2ELi2ELi16ELi1ELb0EL9Algorithm0EEvT_T0_ll)
	.align		4
        /*0d0c*/ 	.word	index@(__assertfail)
	.align		4
        /*0d10*/ 	.word	index@(_Z15SoftmaxWarpImplI22BroadcastScaleMaskLoadIffbLm2EiE11DirectStoreIffEfLi2ELi2ELi16ELi2ELb1EL9Algorithm0EEvT_T0_ll)
	.align		4
        /*0d14*/ 	.word	index@(__assertfail)
	.align		4
        /*0d18*/ 	.word	index@(_Z15SoftmaxWarpImplI22BroadcastScaleMaskLoadIffbLm2EiE11DirectStoreIffEfLi2ELi2ELi16ELi2ELb0EL9Algorithm0EEvT_T0_ll)
	.align		4
        /*0d1c*/ 	.word	index@(__assertfail)
	.align		4
        /*0d20*/ 	.word	index@(_Z15SoftmaxWarpImplI22BroadcastScaleMaskLoadIffbLm2EiE11DirectStoreIffEfLi2ELi2ELi8ELi1ELb1EL9Algorithm0EEvT_T0_ll)
	.align		4
        /*0d24*/ 	.word	index@(__assertfail)
	.align		4
        /*0d28*/ 	.word	index@(_Z15SoftmaxWarpImplI22BroadcastScaleMaskLoadIffbLm2EiE11DirectStoreIffEfLi2ELi2ELi8ELi1ELb0EL9Algorithm0EEvT_T0_ll)
	.align		4
        /*0d2c*/ 	.word	index@(__assertfail)
	.align		4
        /*0d30*/ 	.word	index@(_Z15SoftmaxWarpImplI22BroadcastScaleMaskLoadIffbLm2EiE11DirectStoreIffEfLi2ELi2ELi8ELi2ELb1EL9Algorithm0EEvT_T0_ll)
	.align		4
        /*0d34*/ 	.word	index@(__assertfail)
	.align		4
        /*0d38*/ 	.word	index@(_Z15SoftmaxWarpImplI22BroadcastScaleMaskLoadIffbLm2EiE11DirectStoreIffEfLi2ELi2ELi8ELi2ELb0EL9Algorithm0EEvT_T0_ll)
	.align		4
        /*0d3c*/ 	.word	index@(__assertfail)
	.align		4
        /*0d40*/ 	.word	index@(_Z15SoftmaxWarpImplI22BroadcastScaleMaskLoadIffbLm2EiE11DirectStoreIffEfLi2ELi2ELi4ELi1ELb1EL9Algorithm0EEvT_T0_ll)
	.align		4
        /*0d44*/ 	.word	index@(__assertfail)
	.align		4
        /*0d48*/ 	.word	index@(_Z15SoftmaxWarpImplI22BroadcastScaleMaskLoadIffbLm2EiE11DirectStoreIffEfLi2ELi2ELi4ELi1ELb0EL9Algorithm0EEvT_T0_ll)
	.align		4
        /*0d4c*/ 	.word	index@(__assertfail)
	.align		4
        /*0d50*/ 	.word	index@(_Z15SoftmaxWarpImplI22BroadcastScaleMaskLoadIffbLm2EiE11DirectStoreIffEfLi2ELi2ELi4ELi2ELb1EL9Algorithm0EEvT_T0_ll)
	.align		4
        /*0d54*/ 	.word	index@(__assertfail)
	.align		4
        /*0d58*/ 	.word	index@(_Z15SoftmaxWarpImplI22BroadcastScaleMaskLoadIffbLm2EiE11DirectStoreIffEfLi2ELi2ELi4ELi2ELb0EL9Algorithm0EEvT_T0_ll)
	.align		4
        /*0d5c*/ 	.word	index@(__assertfail)
	.align		4
        /*0d60*/ 	.word	index@(_Z15SoftmaxWarpImplI22BroadcastScaleMaskLoadIffbLm2EiE11DirectStoreIffEfLi2ELi2ELi2ELi1ELb1EL9Algorithm0EEvT_T0_ll)
	.align		4
        /*0d64*/ 	.word	index@(__assertfail)
	.align		4
        /*0d68*/ 	.word	index@(_Z15SoftmaxWarpImplI22BroadcastScaleMaskLoadIffbLm2EiE11DirectStoreIffEfLi2ELi2ELi2ELi1ELb0EL9Algorithm0EEvT_T0_ll)
	.align		4
        /*0d6c*/ 	.word	index@(__assertfail)
	.align		4
        /*0d70*/ 	.word	index@(_Z15SoftmaxWarpImplI22BroadcastScaleMaskLoadIffbLm2EiE11DirectStoreIffEfLi2ELi2ELi2ELi2ELb1EL9Algorithm0EEvT_T0_ll)
	.align		4
        /*0d74*/ 	.word	index@(__assertfail)
	.align		4
        /*0d78*/ 	.word	index@(_Z15SoftmaxWarpImplI22BroadcastScaleMaskLoadIffbLm2EiE11DirectStoreIffEfLi2ELi2ELi2ELi2ELb0EL9Algorithm0EEvT_T0_ll)
	.align		4
        /*0d7c*/ 	.word	index@(__assertfail)
	.align		4
        /*0d80*/ 	.word	index@(_Z15SoftmaxWarpImplI22BroadcastScaleMaskLoadIffbLm2EiE11DirectStoreIffEfLi2ELi2ELi1ELi1ELb1EL9Algorithm0EEvT_T0_ll)
	.align		4
        /*0d84*/ 	.word	index@(__assertfail)
	.align		4
        /*0d88*/ 	.word	index@(_Z15SoftmaxWarpImplI22BroadcastScaleMaskLoadIffbLm2EiE11DirectStoreIffEfLi2ELi2ELi1ELi1ELb0EL9Algorithm0EEvT_T0_ll)
	.align		4
        /*0d8c*/ 	.word	index@(__assertfail)
	.align		4
        /*0d90*/ 	.word	index@(_Z15SoftmaxWarpImplI22BroadcastScaleMaskLoadIffbLm2EiE11DirectStoreIffEfLi2ELi2ELi1ELi2ELb1EL9Algorithm0EEvT_T0_ll)
	.align		4
        /*0d94*/ 	.word	index@(__assertfail)
	.align		4
        /*0d98*/ 	.word	index@(_Z15SoftmaxWarpImplI22BroadcastScaleMaskLoadIffbLm2EiE11DirectStoreIffEfLi2ELi2ELi1ELi2ELb0EL9Algorithm0EEvT_T0_ll)
	.align		4
        /*0d9c*/ 	.word	index@(__assertfail)
	.align		4
        /*0da0*/ 	.word	index@(_Z24SoftmaxBlockUncachedImplI24ElementwiseScaleMaskLoadIffbE11DirectStoreIffEfLi2ELi1024EL9Algorithm0EEvT_T0_ll)
	.align		4
        /*0da4*/ 	.word	index@(__assertfail)
	.align		4
        /*0da8*/ 	.word	index@(_Z20SoftmaxBlockSMemImplI24ElementwiseScaleMaskLoadIffbE11DirectStoreIffEfLi2ELi256EL9Algorithm0EEvT_T0_ll)
	.align		4
        /*0dac*/ 	.word	index@(__assertfail)
	.align		4
        /*0db0*/ 	.word	index@(_Z20SoftmaxBlockSMemImplI24ElementwiseScaleMaskLoadIffbE11DirectStoreIffEfLi2ELi512EL9Algorithm0EEvT_T0_ll)
	.align		4
        /*0db4*/ 	.word	index@(__assertfail)
	.align		4
        /*0db8*/ 	.word	index@(_Z20SoftmaxBlockSMemImplI24ElementwiseScaleMaskLoadIffbE11DirectStoreIffEfLi2ELi1024EL9Algorithm0EEvT_T0_ll)
	.align		4
        /*0dbc*/ 	.word	index@(__assertfail)
	.align		4
        /*0dc0*/ 	.word	index@(_Z20SoftmaxBlockSMemImplI24ElementwiseScaleMaskLoadIffbE11DirectStoreIffEfLi2ELi128EL9Algorithm0EEvT_T0_ll)
	.align		4
        /*0dc4*/ 	.word	index@(__assertfail)
	.align		4
        /*0dc8*/ 	.word	index@(_Z15SoftmaxWarpImplI24ElementwiseScaleMaskLoadIffbE11DirectStoreIffEfLi1ELi32ELi32ELi1ELb1EL9Algorithm0EEvT_T0_ll)
	.align		4
        /*0dcc*/ 	.word	index@(__assertfail)
	.align		4
        /*0dd0*/ 	.word	index@(_Z15SoftmaxWarpImplI24ElementwiseScaleMaskLoadIffbE11DirectStoreIffEfLi1ELi32ELi32ELi1ELb0EL9Algorithm0EEvT_T0_ll)
	.align		4
        /*0dd4*/ 	.word	index@(__assertfail)
	.align		4
        /*0dd8*/ 	.word	index@(_Z15SoftmaxWarpImplI24ElementwiseScaleMaskLoadIffbE11DirectStoreIffEfLi1ELi31ELi32ELi1ELb1EL9Algorithm0EEvT_T0_ll)
	.align		4
        /*0ddc*/ 	.word	index@(__assertfail)
	.align		4
        /*0de0*/ 	.word	index@(_Z15SoftmaxWarpImplI24ElementwiseScaleMaskLoadIffbE11DirectStoreIffEfLi1ELi31ELi32ELi1ELb0EL9Algorithm0EEvT_T0_ll)
	.align		4
        /*0de4*/ 	.word	index@(__assertfail)
	.align		4
        /*0de8*/ 	.word	index@(_Z15SoftmaxWarpImplI24ElementwiseScaleMaskLoadIffbE11DirectStoreIffEfLi1ELi30ELi32ELi1ELb1EL9Algorithm0EEvT_T0_ll)
	.align		4
        /*0dec*/ 	.word	index@(__assertfail)
	.align		4
        /*0df0*/ 	.word	index@(_Z15SoftmaxWarpImplI24ElementwiseScaleMaskLoadIffbE11DirectStoreIffEfLi1ELi30ELi32ELi1ELb0EL9Algorithm0EEvT_T0_ll)
	.align		4
        /*0df4*/ 	.word	index@(__assertfail)
	.align		4
        /*0df8*/ 	.word	index@(_Z15SoftmaxWarpImplI24ElementwiseScaleMaskLoadIffbE11DirectStoreIffEfLi1ELi29ELi32ELi1ELb1EL9Algorithm0EEvT_T0_ll)
	.align		4
        /*0dfc*/ 	.word	index@(__assertfail)
	.align		4
        /*0e00*/ 	.word	index@(_Z15SoftmaxWarpImplI24ElementwiseScaleMaskLoadIffbE11DirectStoreIffEfLi1ELi29ELi32ELi1ELb0EL9Algorithm0EEvT_T0_ll)
	.align		4
        /*0e04*/ 	.word	index@(__assertfail)
	.align		4
        /*0e08*/ 	.word	index@(_Z15SoftmaxWarpImplI24ElementwiseScaleMaskLoadIffbE11DirectStoreIffEfLi1ELi28ELi32ELi1ELb1EL9Algorithm0EEvT_T0_ll)
	.align		4
        /*0e0c*/ 	.word	index@(__assertfail)
	.align		4
        /*0e10*/ 	.word	index@(_Z15SoftmaxWarpImplI24ElementwiseScaleMaskLoadIffbE11DirectStoreIffEfLi1ELi28ELi32ELi1ELb0EL9Algorithm0EEvT_T0_ll)
	.align		4
        /*0e14*/ 	.word	index@(__assertfail)
	.align		4
        /*0e18*/ 	.word	index@(_Z15SoftmaxWarpImplI24ElementwiseScaleMaskLoadIffbE11DirectStoreIffEfLi1ELi27ELi32ELi1ELb1EL9Algorithm0EEvT_T0_ll)
	.align		4
        /*0e1c*/ 	.word	index@(__assertfail)
	.align		4
        /*0e20*/ 	.word	index@(_Z15SoftmaxWarpImplI24ElementwiseScaleMaskLoadIffbE11DirectStoreIffEfLi1ELi27ELi32ELi1ELb0EL9Algorithm0EEvT_T0_ll)
	.align		4
        /*0e24*/ 	.word	index@(__assertfail)
	.align		4
        /*0e28*/ 	.word	index@(_Z15SoftmaxWarpImplI24ElementwiseScaleMaskLoadIffbE11DirectStoreIffEfLi1ELi26ELi32ELi1ELb1EL9Algorithm0EEvT_T0_ll)
	.align		4
        /*0e2c*/ 	.word	index@(__assertfail)
	.align		4
        /*0e30*/ 	.word	index@(_Z15SoftmaxWarpImplI24ElementwiseScaleMaskLoadIffbE11DirectStoreIffEfLi1ELi26ELi32ELi1ELb0EL9Algorithm0EEvT_T0_ll)
	.align		4
        /*0e34*/ 	.word	index@(__assertfail)
	.align		4
        /*0e38*/ 	.word	index@(_Z15SoftmaxWarpImplI24ElementwiseScaleMaskLoadIffbE11DirectStoreIffEfLi1ELi25ELi32ELi1ELb1EL9Algorithm0EEvT_T0_ll)
	.align		4
        /*0e3c*/ 	.word	index@(__assertfail)
	.align		4
        /*0e40*/ 	.word	index@(_Z15SoftmaxWarpImplI24ElementwiseScaleMaskLoadIffbE11DirectStoreIffEfLi1ELi25ELi32ELi1ELb0EL9Algorithm0EEvT_T0_ll)
	.align		4
        /*0e44*/ 	.word	index@(__assertfail)
	.align		4
        /*0e48*/ 	.word	index@(_Z15SoftmaxWarpImplI24ElementwiseScaleMaskLoadIffbE11DirectStoreIffEfLi1ELi24ELi32ELi1ELb1EL9Algorithm0EEvT_T0_ll)
	.align		4
        /*0e4c*/ 	.word	index@(__assertfail)
	.align		4
        /*0e50*/ 	.word	index@(_Z15SoftmaxWarpImplI24ElementwiseScaleMaskLoadIffbE11DirectStoreIffEfLi1ELi24ELi32ELi1ELb0EL9Algorithm0EEvT_T0_ll)
	.align		4
        /*0e54*/ 	.word	index@(__assertfail)
	.align		4
        /*0e58*/ 	.word	index@(_Z15SoftmaxWarpImplI24ElementwiseScaleMaskLoadIffbE11DirectStoreIffEfLi1ELi23ELi32ELi1ELb1EL9Algorithm0EEvT_T0_ll)
	.align		4
        /*0e5c*/ 	.word	index@(__assertfail)
	.align		4
        /*0e60*/ 	.word	index@(_Z15SoftmaxWarpImplI24ElementwiseScaleMaskLoadIffbE11DirectStoreIffEfLi1ELi23ELi32ELi1ELb0EL9Algorithm0EEvT_T0_ll)
	.align		4
        /*0e64*/ 	.word	index@(__assertfail)
	.align		4
        /*0e68*/ 	.word	index@(_Z15SoftmaxWarpImplI24ElementwiseScaleMaskLoadIffbE11DirectStoreIffEfLi1ELi22ELi32ELi1ELb1EL9Algorithm0EEvT_T0_ll)
	.align		4
        /*0e6c*/ 	.word	index@(__assertfail)
	.align		4
        /*0e70*/ 	.word	index@(_Z15SoftmaxWarpImplI24ElementwiseScaleMaskLoadIffbE11DirectStoreIffEfLi1ELi22ELi32ELi1ELb0EL9Algorithm0EEvT_T0_ll)
	.align		4
        /*0e74*/ 	.word	index@(__assertfail)
	.align		4
        /*0e78*/ 	.word	index@(_Z15SoftmaxWarpImplI24ElementwiseScaleMaskLoadIffbE11DirectStoreIffEfLi1ELi21ELi32ELi1ELb1EL9Algorithm0EEvT_T0_ll)
	.align		4
        /*0e7c*/ 	.word	index@(__assertfail)
	.align		4
        /*0e80*/ 	.word	index@(_Z15SoftmaxWarpImplI24ElementwiseScaleMaskLoadIffbE11DirectStoreIffEfLi1ELi21ELi32ELi1ELb0EL9Algorithm0EEvT_T0_ll)
	.align		4
        /*0e84*/ 	.word	index@(__assertfail)
	.align		4
        /*0e88*/ 	.word	index@(_Z15SoftmaxWarpImplI24ElementwiseScaleMaskLoadIffbE11DirectStoreIffEfLi1ELi20ELi32ELi1ELb1EL9Algorithm0EEvT_T0_ll)
	.align		4
        /*0e8c*/ 	.word	index@(__assertfail)
	.align		4
        /*0e90*/ 	.word	index@(_Z15SoftmaxWarpImplI24ElementwiseScaleMaskLoadIffbE11DirectStoreIffEfLi1ELi20ELi32ELi1ELb0EL9Algorithm0EEvT_T0_ll)
	.align		4
        /*0e94*/ 	.word	index@(__assertfail)
	.align		4
        /*0e98*/ 	.word	index@(_Z15SoftmaxWarpImplI24ElementwiseScaleMaskLoadIffbE11DirectStoreIffEfLi1ELi19ELi32ELi1ELb1EL9Algorithm0EEvT_T0_ll)
	.align		4
        /*0e9c*/ 	.word	index@(__assertfail)
	.align		4
        /*0ea0*/ 	.word	index@(_Z15SoftmaxWarpImplI24ElementwiseScaleMaskLoadIffbE11DirectStoreIffEfLi1ELi19ELi32ELi1ELb0EL9Algorithm0EEvT_T0_ll)
	.align		4
        /*0ea4*/ 	.word	index@(__assertfail)
	.align		4
        /*0ea8*/ 	.word	index@(_Z15SoftmaxWarpImplI24ElementwiseScaleMaskLoadIffbE11DirectStoreIffEfLi1ELi18ELi32ELi1ELb1EL9Algorithm0EEvT_T0_ll)
	.align		4
        /*0eac*/ 	.word	index@(__assertfail)
	.align		4
        /*0eb0*/ 	.word	index@(_Z15SoftmaxWarpImplI24ElementwiseScaleMaskLoadIffbE11DirectStoreIffEfLi1ELi18ELi32ELi1ELb0EL9Algorithm0EEvT_T0_ll)
	.align		4
        /*0eb4*/ 	.word	index@(__assertfail)
	.align		4
        /*0eb8*/ 	.word	index@(_Z15SoftmaxWarpImplI24ElementwiseScaleMaskLoadIffbE11DirectStoreIffEfLi1ELi17ELi32ELi1ELb1EL9Algorithm0EEvT_T0_ll)
	.align		4
        /*0ebc*/ 	.word	index@(__assertfail)
	.align		4
        /*0ec0*/ 	.word	index@(_Z15SoftmaxWarpImplI24ElementwiseScaleMaskLoadIffbE11DirectStoreIffEfLi1ELi17ELi32ELi1ELb0EL9Algorithm0EEvT_T0_ll)
	.align		4
        /*0ec4*/ 	.word	index@(__assertfail)
	.align		4
        /*0ec8*/ 	.word	index@(_Z15SoftmaxWarpImplI24ElementwiseScaleMaskLoadIffbE11DirectStoreIffEfLi1ELi16ELi32ELi1ELb1EL9Algorithm0EEvT_T0_ll)
	.align		4
        /*0ecc*/ 	.word	index@(__assertfail)
	.align		4
        /*0ed0*/ 	.word	index@(_Z15SoftmaxWarpImplI24ElementwiseScaleMaskLoadIffbE11DirectStoreIffEfLi1ELi16ELi32ELi1ELb0EL9Algorithm0EEvT_T0_ll)
	.align		4
        /*0ed4*/ 	.word	index@(__assertfail)
	.align		4
        /*0ed8*/ 	.word	index@(_Z15SoftmaxWarpImplI24ElementwiseScaleMaskLoadIffbE11DirectStoreIffEfLi1ELi15ELi32ELi1ELb1EL9Algorithm0EEvT_T0_ll)
	.align		4
        /*0edc*/ 	.word	index@(__assertfail)
	.align		4
        /*0ee0*/ 	.word	index@(_Z15SoftmaxWarpImplI24ElementwiseScaleMaskLoadIffbE11DirectStoreIffEfLi1ELi15ELi32ELi1ELb0EL9Algorithm0EEvT_T0_ll)
	.align		4
        /*0ee4*/ 	.word	index@(__assertfail)
	.align		4
        /*0ee8*/ 	.word	index@(_Z15SoftmaxWarpImplI24ElementwiseScaleMaskLoadIffbE11DirectStoreIffEfLi1ELi14ELi32ELi1ELb1EL9Algorithm0EEvT_T0_ll)
	.align		4
        /*0eec*/ 	.word	index@(__assertfail)
	.align		4
        /*0ef0*/ 	.word	index@(_Z15SoftmaxWarpImplI24ElementwiseScaleMaskLoadIffbE11DirectStoreIffEfLi1ELi14ELi32ELi1ELb0EL9Algorithm0EEvT_T0_ll)
	.align		4
        /*0ef4*/ 	.word	index@(__assertfail)
	.align		4
        /*0ef8*/ 	.word	index@(_Z15SoftmaxWarpImplI24ElementwiseScaleMaskLoadIffbE11DirectStoreIffEfLi1ELi13ELi32ELi1ELb1EL9Algorithm0EEvT_T0_ll)
	.align		4
        /*0efc*/ 	.word	index@(__assertfail)
	.align		4
        /*0f00*/ 	.word	index@(_Z15SoftmaxWarpImplI24ElementwiseScaleMaskLoadIffbE11DirectStoreIffEfLi1ELi13ELi32ELi1ELb0EL9Algorithm0EEvT_T0_ll)
	.align		4
        /*0f04*/ 	.word	index@(__assertfail)
	.align		4
        /*0f08*/ 	.word	index@(_Z15SoftmaxWarpImplI24ElementwiseScaleMaskLoadIffbE11DirectStoreIffEfLi1ELi12ELi32ELi1ELb1EL9Algorithm0EEvT_T0_ll)
	.align		4
        /*0f0c*/ 	.word	index@(__assertfail)
	.align		4
        /*0f10*/ 	.word	index@(_Z15SoftmaxWarpImplI24ElementwiseScaleMaskLoadIffbE11DirectStoreIffEfLi1ELi12ELi32ELi1ELb0EL9Algorithm0EEvT_T0_ll)
	.align		4
        /*0f14*/ 	.word	index@(__assertfail)
	.align		4
        /*0f18*/ 	.word	index@(_Z15SoftmaxWarpImplI24ElementwiseScaleMaskLoadIffbE11DirectStoreIffEfLi1ELi11ELi32ELi1ELb1EL9Algorithm0EEvT_T0_ll)
	.align		4
        /*0f1c*/ 	.word	index@(__assertfail)
	.align		4
        /*0f20*/ 	.word	index@(_Z15SoftmaxWarpImplI24ElementwiseScaleMaskLoadIffbE11DirectStoreIffEfLi1ELi11ELi32ELi1ELb0EL9Algorithm0EEvT_T0_ll)
	.align		4
        /*0f24*/ 	.word	index@(__assertfail)
	.align		4
        /*0f28*/ 	.word	index@(_Z15SoftmaxWarpImplI24ElementwiseScaleMaskLoadIffbE11DirectStoreIffEfLi1ELi10ELi32ELi1ELb1EL9Algorithm0EEvT_T0_ll)
	.align		4
        /*0f2c*/ 	.word	index@(__assertfail)
	.align		4
        /*0f30*/ 	.word	index@(_Z15SoftmaxWarpImplI24ElementwiseScaleMaskLoadIffbE11DirectStoreIffEfLi1ELi10ELi32ELi1ELb0EL9Algorithm0EEvT_T0_ll)
	.align		4
        /*0f34*/ 	.word	index@(__assertfail)
	.align		4
        /*0f38*/ 	.word	index@(_Z15SoftmaxWarpImplI24ElementwiseScaleMaskLoadIffbE11DirectStoreIffEfLi1ELi9ELi32ELi1ELb1EL9Algorithm0EEvT_T0_ll)
	.align		4
        /*0f3c*/ 	.word	index@(__assertfail)
	.align		4
        /*0f40*/ 	.word	index@(_Z15SoftmaxWarpImplI24ElementwiseScaleMaskLoadIffbE11DirectStoreIffEfLi1ELi9ELi32ELi1ELb0EL9Algorithm0EEvT_T0_ll)
	.align		4
        /*0f44*/ 	.word	index@(__assertfail)
	.align		4
        /*0f48*/ 	.word	index@(_Z15SoftmaxWarpImplI24ElementwiseScaleMaskLoadIffbE11DirectStoreIffEfLi1ELi8ELi32ELi1ELb1EL9Algorithm0EEvT_T0_ll)
	.align		4
        /*0f4c*/ 	.word	index@(__assertfail)
	.align		4
        /*0f50*/ 	.word	index@(_Z15SoftmaxWarpImplI24ElementwiseScaleMaskLoadIffbE11DirectStoreIffEfLi1ELi8ELi32ELi1ELb0EL9Algorithm0EEvT_T0_ll)
	.align		4
        /*0f54*/ 	.word	index@(__assertfail)
	.align		4
        /*0f58*/ 	.word	index@(_Z15SoftmaxWarpImplI24ElementwiseScaleMaskLoadIffbE11DirectStoreIffEfLi1ELi7ELi32ELi1ELb1EL9Algorithm0EEvT_T0_ll)
	.align		4
        /*0f5c*/ 	.word	index@(__assertfail)
	.align		4
        /*0f60*/ 	.word	index@(_Z15SoftmaxWarpImplI24ElementwiseScaleMaskLoadIffbE11DirectStoreIffEfLi1ELi7ELi32ELi1ELb0EL9Algorithm0EEvT_T0_ll)
	.align		4
        /*0f64*/ 	.word	index@(__assertfail)
	.align		4
        /*0f68*/ 	.word	index@(_Z15SoftmaxWarpImplI24ElementwiseScaleMaskLoadIffbE11DirectStoreIffEfLi1ELi6ELi32ELi1ELb1EL9Algorithm0EEvT_T0_ll)
	.align		4
        /*0f6c*/ 	.word	index@(__assertfail)
	.align		4
        /*0f70*/ 	.word	index@(_Z15SoftmaxWarpImplI24ElementwiseScaleMaskLoadIffbE11DirectStoreIffEfLi1ELi6ELi32ELi1ELb0EL9Algorithm0EEvT_T0_ll)
	.align		4
        /*0f74*/ 	.word	index@(__assertfail)
	.align		4
        /*0f78*/ 	.word	index@(_Z15SoftmaxWarpImplI24ElementwiseScaleMaskLoadIffbE11DirectStoreIffEfLi1ELi5ELi32ELi1ELb1EL9Algorithm0EEvT_T0_ll)
	.align		4
        /*0f7c*/ 	.word	index@(__assertfail)
	.align		4
        /*0f80*/ 	.word	index@(_Z15SoftmaxWarpImplI24ElementwiseScaleMaskLoadIffbE11DirectStoreIffEfLi1ELi5ELi32ELi1ELb0EL9Algorithm0EEvT_T0_ll)
	.align		4
        /*0f84*/ 	.word	index@(__assertfail)
	.align		4
        /*0f88*/ 	.word	index@(_Z15SoftmaxWarpImplI24ElementwiseScaleMaskLoadIffbE11DirectStoreIffEfLi1ELi4ELi32ELi1ELb1EL9Algorithm0EEvT_T0_ll)
	.align		4
        /*0f8c*/ 	.word	index@(__assertfail)
	.align		4
        /*0f90*/ 	.word	index@(_Z15SoftmaxWarpImplI24ElementwiseScaleMaskLoadIffbE11DirectStoreIffEfLi1ELi4ELi32ELi1ELb0EL9Algorithm0EEvT_T0_ll)
	.align		4
        /*0f94*/ 	.word	index@(__assertfail)
	.align		4
        /*0f98*/ 	.word	index@(_Z15SoftmaxWarpImplI24ElementwiseScaleMaskLoadIffbE11DirectStoreIffEfLi1ELi3ELi32ELi1ELb1EL9Algorithm0EEvT_T0_ll)
	.align		4
        /*0f9c*/ 	.word	index@(__assertfail)
	.align		4
        /*0fa0*/ 	.word	index@(_Z15SoftmaxWarpImplI24ElementwiseScaleMaskLoadIffbE11DirectStoreIffEfLi1ELi3ELi32ELi1ELb0EL9Algorithm0EEvT_T0_ll)
	.align		4
        /*0fa4*/ 	.word	index@(__assertfail)
	.align		4
        /*0fa8*/ 	.word	index@(_Z15SoftmaxWarpImplI24ElementwiseScaleMaskLoadIffbE11DirectStoreIffEfLi1ELi2ELi32ELi1ELb1EL9Algorithm0EEvT_T0_ll)
	.align		4
        /*0fac*/ 	.word	index@(__assertfail)
	.align		4
        /*0fb0*/ 	.word	index@(_Z15SoftmaxWarpImplI24ElementwiseScaleMaskLoadIffbE11DirectStoreIffEfLi1ELi2ELi32ELi1ELb0EL9Algorithm0EEvT_T0_ll)
	.align		4
        /*0fb4*/ 	.word	index@(__assertfail)
	.align		4
        /*0fb8*/ 	.word	index@(_Z15SoftmaxWarpImplI24ElementwiseScaleMaskLoadIffbE11DirectStoreIffEfLi1ELi1ELi32ELi1ELb1EL9Algorithm0EEvT_T0_ll)
	.align		4
        /*0fbc*/ 	.word	index@(__assertfail)
	.align		4
        /*0fc0*/ 	.word	index@(_Z15SoftmaxWarpImplI24ElementwiseScaleMaskLoadIffbE11DirectStoreIffEfLi1ELi1ELi32ELi1ELb0EL9Algorithm0EEvT_T0_ll)
	.align		4
        /*0fc4*/ 	.word	index@(__assertfail)
	.align		4
        /*0fc8*/ 	.word	index@(_Z15SoftmaxWarpImplI24ElementwiseScaleMaskLoadIffbE11DirectStoreIffEfLi1ELi1ELi32ELi2ELb1EL9Algorithm0EEvT_T0_ll)
	.align		4
        /*0fcc*/ 	.word	index@(__assertfail)
	.align		4
        /*0fd0*/ 	.word	index@(_Z15SoftmaxWarpImplI24ElementwiseScaleMaskLoadIffbE11DirectStoreIffEfLi1ELi1ELi32ELi2ELb0EL9Algorithm0EEvT_T0_ll)
	.align		4
        /*0fd4*/ 	.word	index@(__assertfail)
	.align		4
        /*0fd8*/ 	.word	index@(_Z15SoftmaxWarpImplI24ElementwiseScaleMaskLoadIffbE11DirectStoreIffEfLi1ELi1ELi16ELi1ELb1EL9Algorithm0EEvT_T0_ll)
	.align		4
        /*0fdc*/ 	.word	index@(__assertfail)
	.align		4
        /*0fe0*/ 	.word	index@(_Z15SoftmaxWarpImplI24ElementwiseScaleMaskLoadIffbE11DirectStoreIffEfLi1ELi1ELi16ELi1ELb0EL9Algorithm0EEvT_T0_ll)
	.align		4
        /*0fe4*/ 	.word	index@(__assertfail)
	.align		4
        /*0fe8*/ 	.word	index@(_Z15SoftmaxWarpImplI24ElementwiseScaleMaskLoadIffbE11DirectStoreIffEfLi1ELi1ELi16ELi2ELb1EL9Algorithm0EEvT_T0_ll)
	.align		4
        /*0fec*/ 	.word	index@(__assertfail)
	.align		4
        /*0ff0*/ 	.word	index@(_Z15SoftmaxWarpImplI24ElementwiseScaleMaskLoadIffbE11DirectStoreIffEfLi1ELi1ELi16ELi2ELb0EL9Algorithm0EEvT_T0_ll)
	.align		4
        /*0ff4*/ 	.word	index@(__assertfail)
	.align		4
        /*0ff8*/ 	.word	index@(_Z15SoftmaxWarpImplI24ElementwiseScaleMaskLoadIffbE11DirectStoreIffEfLi1ELi1ELi8ELi1ELb1EL9Algorithm0EEvT_T0_ll)
	.align		4
        /*0ffc*/ 	.word	index@(__assertfail)
	.align		4
        /*1000*/ 	.word	index@(_Z15SoftmaxWarpImplI24ElementwiseScaleMaskLoadIffbE11DirectStoreIffEfLi1ELi1ELi8ELi1ELb0EL9Algorithm0EEvT_T0_ll)
	.align		4
        /*1004*/ 	.word	index@(__assertfail)
	.align		4
        /*1008*/ 	.word	index@(_Z15SoftmaxWarpImplI24ElementwiseScaleMaskLoadIffbE11DirectStoreIffEfLi1ELi1ELi8ELi2ELb1EL9Algorithm0EEvT_T0_ll)
	.align		4
        /*100c*/ 	.word	index@(__assertfail)
	.align		4
        /*1010*/ 	.word	index@(_Z15SoftmaxWarpImplI24ElementwiseScaleMaskLoadIffbE11DirectStoreIffEfLi1ELi1ELi8ELi2ELb0EL9Algorithm0EEvT_T0_ll)
	.align		4
        /*1014*/ 	.word	index@(__assertfail)
	.align		4
        /*1018*/ 	.word	index@(_Z15SoftmaxWarpImplI24ElementwiseScaleMaskLoadIffbE11DirectStoreIffEfLi1ELi1ELi4ELi1ELb1EL9Algorithm0EEvT_T0_ll)
	.align		4
        /*101c*/ 	.word	index@(__assertfail)
	.align		4
        /*1020*/ 	.word	index@(_Z15SoftmaxWarpImplI24ElementwiseScaleMaskLoadIffbE11DirectStoreIffEfLi1ELi1ELi4ELi1ELb0EL9Algorithm0EEvT_T0_ll)
	.align		4
        /*1024*/ 	.word	index@(__assertfail)
	.align		4
        /*1028*/ 	.word	index@(_Z15SoftmaxWarpImplI24ElementwiseScaleMaskLoadIffbE11DirectStoreIffEfLi1ELi1ELi4ELi2ELb1EL9Algorithm0EEvT_T0_ll)
	.align		4
        /*102c*/ 	.word	index@(__assertfail)
	.align		4
        /*1030*/ 	.word	index@(_Z15SoftmaxWarpImplI24ElementwiseScaleMaskLoadIffbE11DirectStoreIffEfLi1ELi1ELi4ELi2ELb0EL9Algorithm0EEvT_T0_ll)
	.align		4
        /*1034*/ 	.word	index@(__assertfail)
	.align		4
        /*1038*/ 	.word	index@(_Z15SoftmaxWarpImplI24ElementwiseScaleMaskLoadIffbE11DirectStoreIffEfLi1ELi1ELi2ELi1ELb1EL9Algorithm0EEvT_T0_ll)
	.align		4
        /*103c*/ 	.word	index@(__assertfail)
	.align		4
        /*1040*/ 	.word	index@(_Z15SoftmaxWarpImplI24ElementwiseScaleMaskLoadIffbE11DirectStoreIffEfLi1ELi1ELi2ELi1ELb0EL9Algorithm0EEvT_T0_ll)
	.align		4
        /*1044*/ 	.word	index@(__assertfail)
	.align		4
        /*1048*/ 	.word	index@(_Z15SoftmaxWarpImplI24ElementwiseScaleMaskLoadIffbE11DirectStoreIffEfLi1ELi1ELi2ELi2ELb1EL9Algorithm0EEvT_T0_ll)
	.align		4
        /*104c*/ 	.word	index@(__assertfail)
	.align		4
        /*1050*/ 	.word	index@(_Z15SoftmaxWarpImplI24ElementwiseScaleMaskLoadIffbE11DirectStoreIffEfLi1ELi1ELi2ELi2ELb0EL9Algorithm0EEvT_T0_ll)
	.align		4
        /*1054*/ 	.word	index@(__assertfail)
	.align		4
        /*1058*/ 	.word	index@(_Z15SoftmaxWarpImplI24ElementwiseScaleMaskLoadIffbE11DirectStoreIffEfLi1ELi1ELi1ELi1ELb1EL9Algorithm0EEvT_T0_ll)
	.align		4
        /*105c*/ 	.word	index@(__assertfail)
	.align		4
        /*1060*/ 	.word	index@(_Z15SoftmaxWarpImplI24ElementwiseScaleMaskLoadIffbE11DirectStoreIffEfLi1ELi1ELi1ELi1ELb0EL9Algorithm0EEvT_T0_ll)
	.align		4
        /*1064*/ 	.word	index@(__assertfail)
	.align		4
        /*1068*/ 	.word	index@(_Z15SoftmaxWarpImplI24ElementwiseScaleMaskLoadIffbE11DirectStoreIffEfLi1ELi1ELi1ELi2ELb1EL9Algorithm0EEvT_T0_ll)
	.align		4
        /*106c*/ 	.word	index@(__assertfail)
	.align		4
        /*1070*/ 	.word	index@(_Z15SoftmaxWarpImplI24ElementwiseScaleMaskLoadIffbE11DirectStoreIffEfLi1ELi1ELi1ELi2ELb0EL9Algorithm0EEvT_T0_ll)
	.align		4
        /*1074*/ 	.word	index@(__assertfail)
	.align		4
        /*1078*/ 	.word	index@(_Z15SoftmaxWarpImplI24ElementwiseScaleMaskLoadIffbE11DirectStoreIffEfLi2ELi32ELi32ELi1ELb1EL9Algorithm0EEvT_T0_ll)
	.align		4
        /*107c*/ 	.word	index@(__assertfail)
	.align		4
        /*1080*/ 	.word	index@(_Z15SoftmaxWarpImplI24ElementwiseScaleMaskLoadIffbE11DirectStoreIffEfLi2ELi32ELi32ELi1ELb0EL9Algorithm0EEvT_T0_ll)
	.align		4
        /*1084*/ 	.word	index@(__assertfail)
	.align		4
        /*1088*/ 	.word	index@(_Z15SoftmaxWarpImplI24ElementwiseScaleMaskLoadIffbE11DirectStoreIffEfLi2ELi30ELi32ELi1ELb1EL9Algorithm0EEvT_T0_ll)
	.align		4
        /*108c*/ 	.word	index@(__assertfail)
	.align		4
        /*1090*/ 	.word	index@(_Z15SoftmaxWarpImplI24ElementwiseScaleMaskLoadIffbE11DirectStoreIffEfLi2ELi30ELi32ELi1ELb0EL9Algorithm0EEvT_T0_ll)
	.align		4
        /*1094*/ 	.word	index@(__assertfail)
	.align		4
        /*1098*/ 	.word	index@(_Z15SoftmaxWarpImplI24ElementwiseScaleMaskLoadIffbE11DirectStoreIffEfLi2ELi28ELi32ELi1ELb1EL9Algorithm0EEvT_T0_ll)
	.align		4
        /*109c*/ 	.word	index@(__assertfail)
	.align		4
        /*10a0*/ 	.word	index@(_Z15SoftmaxWarpImplI24ElementwiseScaleMaskLoadIffbE11DirectStoreIffEfLi2ELi28ELi32ELi1ELb0EL9Algorithm0EEvT_T0_ll)
	.align		4
        /*10a4*/ 	.word	index@(__assertfail)
	.align		4
        /*10a8*/ 	.word	index@(_Z15SoftmaxWarpImplI24ElementwiseScaleMaskLoadIffbE11DirectStoreIffEfLi2ELi26ELi32ELi1ELb1EL9Algorithm0EEvT_T0_ll)
	.align		4
        /*10ac*/ 	.word	index@(__assertfail)
	.align		4
        /*10b0*/ 	.word	index@(_Z15SoftmaxWarpImplI24ElementwiseScaleMaskLoadIffbE11DirectStoreIffEfLi2ELi26ELi32ELi1ELb0EL9Algorithm0EEvT_T0_ll)
	.align		4
        /*10b4*/ 	.word	index@(__assertfail)
	.align		4
        /*10b8*/ 	.word	index@(_Z15SoftmaxWarpImplI24ElementwiseScaleMaskLoadIffbE11DirectStoreIffEfLi2ELi24ELi32ELi1ELb1EL9Algorithm0EEvT_T0_ll)
	.align		4
        /*10bc*/ 	.word	index@(__assertfail)
	.align		4
        /*10c0*/ 	.word	index@(_Z15SoftmaxWarpImplI24ElementwiseScaleMaskLoadIffbE11DirectStoreIffEfLi2ELi24ELi32ELi1ELb0EL9Algorithm0EEvT_T0_ll)
	.align		4
        /*10c4*/ 	.word	index@(__assertfail)
	.align		4
        /*10c8*/ 	.word	index@(_Z15SoftmaxWarpImplI24ElementwiseScaleMaskLoadIffbE11DirectStoreIffEfLi2ELi22ELi32ELi1ELb1EL9Algorithm0EEvT_T0_ll)
	.align		4
        /*10cc*/ 	.word	index@(__assertfail)
	.align		4
        /*10d0*/ 	.word	index@(_Z15SoftmaxWarpImplI24ElementwiseScaleMaskLoadIffbE11DirectStoreIffEfLi2ELi22ELi32ELi1ELb0EL9Algorithm0EEvT_T0_ll)
	.align		4
        /*10d4*/ 	.word	index@(__assertfail)
	.align		4
        /*10d8*/ 	.word	index@(_Z15SoftmaxWarpImplI24ElementwiseScaleMaskLoadIffbE11DirectStoreIffEfLi2ELi20ELi32ELi1ELb1EL9Algorithm0EEvT_T0_ll)
	.align		4
        /*10dc*/ 	.word	index@(__assertfail)
	.align		4
        /*10e0*/ 	.word	index@(_Z15SoftmaxWarpImplI24ElementwiseScaleMaskLoadIffbE11DirectStoreIffEfLi2ELi20ELi32ELi1ELb0EL9Algorithm0EEvT_T0_ll)
	.align		4
        /*10e4*/ 	.word	index@(__assertfail)
	.align		4
        /*10e8*/ 	.word	index@(_Z15SoftmaxWarpImplI24ElementwiseScaleMaskLoadIffbE11DirectStoreIffEfLi2ELi18ELi32ELi1ELb1EL9Algorithm0EEvT_T0_ll)
	.align		4
        /*10ec*/ 	.word	index@(__assertfail)
	.align		4
        /*10f0*/ 	.word	index@(_Z15SoftmaxWarpImplI24ElementwiseScaleMaskLoadIffbE11DirectStoreIffEfLi2ELi18ELi32ELi1ELb0EL9Algorithm0EEvT_T0_ll)
	.align		4
        /*10f4*/ 	.word	index@(__assertfail)
	.align		4
        /*10f8*/ 	.word	index@(_Z15SoftmaxWarpImplI24ElementwiseScaleMaskLoadIffbE11DirectStoreIffEfLi2ELi16ELi32ELi1ELb1EL9Algorithm0EEvT_T0_ll)
	.align		4
        /*10fc*/ 	.word	index@(__assertfail)
	.align		4
        /*1100*/ 	.word	index@(_Z15SoftmaxWarpImplI24ElementwiseScaleMaskLoadIffbE11DirectStoreIffEfLi2ELi16ELi32ELi1ELb0EL9Algorithm0EEvT_T0_ll)
	.align		4
        /*1104*/ 	.word	index@(__assertfail)
	.align		4
        /*1108*/ 	.word	index@(_Z15SoftmaxWarpImplI24ElementwiseScaleMaskLoadIffbE11DirectStoreIffEfLi2ELi14ELi32ELi1ELb1EL9Algorithm0EEvT_T0_ll)
	.align		4
        /*110c*/ 	.word	index@(__assertfail)
	.align		4
        /*1110*/ 	.word	index@(_Z15SoftmaxWarpImplI24ElementwiseScaleMaskLoadIffbE11DirectStoreIffEfLi2ELi14ELi32ELi1ELb0EL9Algorithm0EEvT_T0_ll)
	.align		4
        /*1114*/ 	.word	index@(__assertfail)
	.align		4
        /*1118*/ 	.word	index@(_Z15SoftmaxWarpImplI24ElementwiseScaleMaskLoadIffbE11DirectStoreIffEfLi2ELi12ELi32ELi1ELb1EL9Algorithm0EEvT_T0_ll)
	.align		4
        /*111c*/ 	.word	index@(__assertfail)
	.align		4
        /*1120*/ 	.word	index@(_Z15SoftmaxWarpImplI24ElementwiseScaleMaskLoadIffbE11DirectStoreIffEfLi2ELi12ELi32ELi1ELb0EL9Algorithm0EEvT_T0_ll)
	.align		4
        /*1124*/ 	.word	index@(__assertfail)
	.align		4
        /*1128*/ 	.word	index@(_Z15SoftmaxWarpImplI24ElementwiseScaleMaskLoadIffbE11DirectStoreIffEfLi2ELi10ELi32ELi1ELb1EL9Algorithm0EEvT_T0_ll)
	.align		4
        /*112c*/ 	.word	index@(__assertfail)
	.align		4
        /*1130*/ 	.word	index@(_Z15SoftmaxWarpImplI24ElementwiseScaleMaskLoadIffbE11DirectStoreIffEfLi2ELi10ELi32ELi1ELb0EL9Algorithm0EEvT_T0_ll)
	.align		4
        /*1134*/ 	.word	index@(__assertfail)
	.align		4
        /*1138*/ 	.word	index@(_Z15SoftmaxWarpImplI24ElementwiseScaleMaskLoadIffbE11DirectStoreIffEfLi2ELi8ELi32ELi1ELb1EL9Algorithm0EEvT_T0_ll)
	.align		4
        /*113c*/ 	.word	index@(__assertfail)
	.align		4
        /*1140*/ 	.word	index@(_Z15SoftmaxWarpImplI24ElementwiseScaleMaskLoadIffbE11DirectStoreIffEfLi2ELi8ELi32ELi1ELb0EL9Algorithm0EEvT_T0_ll)
	.align		4
        /*1144*/ 	.word	index@(__assertfail)
	.align		4
        /*1148*/ 	.word	index@(_Z15SoftmaxWarpImplI24ElementwiseScaleMaskLoadIffbE11DirectStoreIffEfLi2ELi6ELi32ELi1ELb1EL9Algorithm0EEvT_T0_ll)
	.align		4
        /*114c*/ 	.word	index@(__assertfail)
	.align		4
        /*1150*/ 	.word	index@(_Z15SoftmaxWarpImplI24ElementwiseScaleMaskLoadIffbE11DirectStoreIffEfLi2ELi6ELi32ELi1ELb0EL9Algorithm0EEvT_T0_ll)
	.align		4
        /*1154*/ 	.word	index@(__assertfail)
	.align		4
        /*1158*/ 	.word	index@(_Z15SoftmaxWarpImplI24ElementwiseScaleMaskLoadIffbE11DirectStoreIffEfLi2ELi4ELi32ELi1ELb1EL9Algorithm0EEvT_T0_ll)
	.align		4
        /*115c*/ 	.word	index@(__assertfail)
	.align		4
        /*1160*/ 	.word	index@(_Z15SoftmaxWarpImplI24ElementwiseScaleMaskLoadIffbE11DirectStoreIffEfLi2ELi4ELi32ELi1ELb0EL9Algorithm0EEvT_T0_ll)
	.align		4
        /*1164*/ 	.word	index@(__assertfail)
	.align		4
        /*1168*/ 	.word	index@(_Z15SoftmaxWarpImplI24ElementwiseScaleMaskLoadIffbE11DirectStoreIffEfLi2ELi2ELi32ELi1ELb1EL9Algorithm0EEvT_T0_ll)
	.align		4
        /*116c*/ 	.word	index@(__assertfail)
	.align		4
        /*1170*/ 	.word	index@(_Z15SoftmaxWarpImplI24ElementwiseScaleMaskLoadIffbE11DirectStoreIffEfLi2ELi2ELi32ELi1ELb0EL9Algorithm0EEvT_T0_ll)
	.align		4
        /*1174*/ 	.word	index@(__assertfail)
	.align		4
        /*1178*/ 	.word	index@(_Z15SoftmaxWarpImplI24ElementwiseScaleMaskLoadIffbE11DirectStoreIffEfLi2ELi2ELi32ELi2ELb1EL9Algorithm0EEvT_T0_ll)
	.align		4
        /*117c*/ 	.word	index@(__assertfail)
	.align		4
        /*1180*/ 	.word	index@(_Z15SoftmaxWarpImplI24ElementwiseScaleMaskLoadIffbE11DirectStoreIffEfLi2ELi2ELi32ELi2ELb0EL9Algorithm0EEvT_T0_ll)
	.align		4
        /*1184*/ 	.word	index@(__assertfail)
	.align		4
        /*1188*/ 	.word	index@(_Z15SoftmaxWarpImplI24ElementwiseScaleMaskLoadIffbE11DirectStoreIffEfLi2ELi2ELi16ELi1ELb1EL9Algorithm0EEvT_T0_ll)
	.align		4
        /*118c*/ 	.word	index@(__assertfail)
	.align		4
        /*1190*/ 	.word	index@(_Z15SoftmaxWarpImplI24ElementwiseScaleMaskLoadIffbE11DirectStoreIffEfLi2ELi2ELi16ELi1ELb0EL9Algorithm0EEvT_T0_ll)
	.align		4
        /*1194*/ 	.word	index@(__assertfail)
	.align		4
        /*1198*/ 	.word	index@(_Z15SoftmaxWarpImplI24ElementwiseScaleMaskLoadIffbE11DirectStoreIffEfLi2ELi2ELi16ELi2ELb1EL9Algorithm0EEvT_T0_ll)
	.align		4
        /*119c*/ 	.word	index@(__assertfail)
	.align		4
        /*11a0*/ 	.word	index@(_Z15SoftmaxWarpImplI24ElementwiseScaleMaskLoadIffbE11DirectStoreIffEfLi2ELi2ELi16ELi2ELb0EL9Algorithm0EEvT_T0_ll)
	.align		4
        /*11a4*/ 	.word	index@(__assertfail)
	.align		4
        /*11a8*/ 	.word	index@(_Z15SoftmaxWarpImplI24ElementwiseScaleMaskLoadIffbE11DirectStoreIffEfLi2ELi2ELi8ELi1ELb1EL9Algorithm0EEvT_T0_ll)
	.align		4
        /*11ac*/ 	.word	index@(__assertfail)
	.align		4
        /*11b0*/ 	.word	index@(_Z15SoftmaxWarpImplI24ElementwiseScaleMaskLoadIffbE11DirectStoreIffEfLi2ELi2ELi8ELi1ELb0EL9Algorithm0EEvT_T0_ll)
	.align		4
        /*11b4*/ 	.word	index@(__assertfail)
	.align		4
        /*11b8*/ 	.word	index@(_Z15SoftmaxWarpImplI24ElementwiseScaleMaskLoadIffbE11DirectStoreIffEfLi2ELi2ELi8ELi2ELb1EL9Algorithm0EEvT_T0_ll)
	.align		4
        /*11bc*/ 	.word	index@(__assertfail)
	.align		4
        /*11c0*/ 	.word	index@(_Z15SoftmaxWarpImplI24ElementwiseScaleMaskLoadIffbE11DirectStoreIffEfLi2ELi2ELi8ELi2ELb0EL9Algorithm0EEvT_T0_ll)
	.align		4
        /*11c4*/ 	.word	index@(__assertfail)
	.align		4
        /*11c8*/ 	.word	index@(_Z15SoftmaxWarpImplI24ElementwiseScaleMaskLoadIffbE11DirectStoreIffEfLi2ELi2ELi4ELi1ELb1EL9Algorithm0EEvT_T0_ll)
	.align		4
        /*11cc*/ 	.word	index@(__assertfail)
	.align		4
        /*11d0*/ 	.word	index@(_Z15SoftmaxWarpImplI24ElementwiseScaleMaskLoadIffbE11DirectStoreIffEfLi2ELi2ELi4ELi1ELb0EL9Algorithm0EEvT_T0_ll)
	.align		4
        /*11d4*/ 	.word	index@(__assertfail)
	.align		4
        /*11d8*/ 	.word	index@(_Z15SoftmaxWarpImplI24ElementwiseScaleMaskLoadIffbE11DirectStoreIffEfLi2ELi2ELi4ELi2ELb1EL9Algorithm0EEvT_T0_ll)
	.align		4
        /*11dc*/ 	.word	index@(__assertfail)
	.align		4
        /*11e0*/ 	.word	index@(_Z15SoftmaxWarpImplI24ElementwiseScaleMaskLoadIffbE11DirectStoreIffEfLi2ELi2ELi4ELi2ELb0EL9Algorithm0EEvT_T0_ll)
	.align		4
        /*11e4*/ 	.word	index@(__assertfail)
	.align		4
        /*11e8*/ 	.word	index@(_Z15SoftmaxWarpImplI24ElementwiseScaleMaskLoadIffbE11DirectStoreIffEfLi2ELi2ELi2ELi1ELb1EL9Algorithm0EEvT_T0_ll)
	.align		4
        /*11ec*/ 	.word	index@(__assertfail)
	.align		4
        /*11f0*/ 	.word	index@(_Z15SoftmaxWarpImplI24ElementwiseScaleMaskLoadIffbE11DirectStoreIffEfLi2ELi2ELi2ELi1ELb0EL9Algorithm0EEvT_T0_ll)
	.align		4
        /*11f4*/ 	.word	index@(__assertfail)
	.align		4
        /*11f8*/ 	.word	index@(_Z15SoftmaxWarpImplI24ElementwiseScaleMaskLoadIffbE11DirectStoreIffEfLi2ELi2ELi2ELi2ELb1EL9Algorithm0EEvT_T0_ll)
	.align		4
        /*11fc*/ 	.word	index@(__assertfail)
	.align		4
        /*1200*/ 	.word	index@(_Z15SoftmaxWarpImplI24ElementwiseScaleMaskLoadIffbE11DirectStoreIffEfLi2ELi2ELi2ELi2ELb0EL9Algorithm0EEvT_T0_ll)
	.align		4
        /*1204*/ 	.word	index@(__assertfail)
	.align		4
        /*1208*/ 	.word	index@(_Z15SoftmaxWarpImplI24ElementwiseScaleMaskLoadIffbE11DirectStoreIffEfLi2ELi2ELi1ELi1ELb1EL9Algorithm0EEvT_T0_ll)
	.align		4
        /*120c*/ 	.word	index@(__assertfail)
	.align		4
        /*1210*/ 	.word	index@(_Z15SoftmaxWarpImplI24ElementwiseScaleMaskLoadIffbE11DirectStoreIffEfLi2ELi2ELi1ELi1ELb0EL9Algorithm0EEvT_T0_ll)
	.align		4
        /*1214*/ 	.word	index@(__assertfail)
	.align		4
        /*1218*/ 	.word	index@(_Z15SoftmaxWarpImplI24ElementwiseScaleMaskLoadIffbE11DirectStoreIffEfLi2ELi2ELi1ELi2ELb1EL9Algorithm0EEvT_T0_ll)
	.align		4
        /*121c*/ 	.word	index@(__assertfail)
	.align		4
        /*1220*/ 	.word	index@(_Z15SoftmaxWarpImplI24ElementwiseScaleMaskLoadIffbE11DirectStoreIffEfLi2ELi2ELi1ELi2ELb0EL9Algorithm0EEvT_T0_ll)
	.align		4
        /*1224*/ 	.word	index@(__assertfail)
	.align		4
        /*1228*/ 	.word	0x00000000
	.align		4
        /*122c*/ 	.word	0xfffffffe
	.align		4
        /*1230*/ 	.word	0x00000000
	.align		4
        /*1234*/ 	.word	0xfffffffd
	.align		4
        /*1238*/ 	.word	0x00000000
	.align		4
        /*123c*/ 	.word	0xfffffffc


//--------------------- .nv.constant4             --------------------------
	.section	.nv.constant4,"a",@progbits
	.align	8
	.align		8
.nv.constant4:
        /*0000*/ 	.dword	__unnamed_1
	.align		8
        /*0008*/ 	.dword	__unnamed_2
	.align		8
        /*0010*/ 	.dword	__unnamed_3
	.align		8
        /*0018*/ 	.dword	__unnamed_4
	.align		8
        /*0020*/ 	.dword	__unnamed_5
	.align		8
        /*0028*/ 	.dword	__unnamed_6
	.align		8
        /*0030*/ 	.dword	__unnamed_7
	.align		8
        /*0038*/ 	.dword	__unnamed_8
	.align		8
        /*0040*/ 	.dword	__unnamed_9
	.align		8
        /*0048*/ 	.dword	__unnamed_10
	.align		8
        /*0050*/ 	.dword	__unnamed_11
	.align		8
        /*0058*/ 	.dword	__unnamed_12
	.align		8
        /*0060*/ 	.dword	__unnamed_13
	.align		8
        /*0068*/ 	.dword	__unnamed_14
	.align		8
        /*0070*/ 	.dword	__unnamed_15
	.align		8
        /*0078*/ 	.dword	__unnamed_16
	.align		8
        /*0080*/ 	.dword	__unnamed_17
	.align		8
        /*0088*/ 	.dword	__unnamed_18
	.align		8
        /*0090*/ 	.dword	__unnamed_19
	.align		8
        /*0098*/ 	.dword	__unnamed_20
	.align		8
        /*00a0*/ 	.dword	__unnamed_21
	.align		8
        /*00a8*/ 	.dword	__unnamed_22
	.align		8
        /*00b0*/ 	.dword	__unnamed_23
	.align		8
        /*00b8*/ 	.dword	__unnamed_24
	.align		8
        /*00c0*/ 	.dword	__unnamed_25
	.align		8
        /*00c8*/ 	.dword	__unnamed_26
	.align		8
        /*00d0*/ 	.dword	__unnamed_27
	.align		8
        /*00d8*/ 	.dword	__unnamed_28
	.align		8
        /*00e0*/ 	.dword	__unnamed_29
	.align		8
        /*00e8*/ 	.dword	__unnamed_30
	.align		8
        /*00f0*/ 	.dword	__unnamed_31
	.align		8
        /*00f8*/ 	.dword	__unnamed_32
	.align		8
        /*0100*/ 	.dword	__unnamed_33
	.align		8
        /*0108*/ 	.dword	__unnamed_34
	.align		8
        /*0110*/ 	.dword	__unnamed_35
	.align		8
        /*0118*/ 	.dword	__unnamed_36
	.align		8
        /*0120*/ 	.dword	__unnamed_37
	.align		8
        /*0128*/ 	.dword	__unnamed_38
	.align		8
        /*0130*/ 	.dword	__unnamed_39
	.align		8
        /*0138*/ 	.dword	__unnamed_40
	.align		8
        /*0140*/ 	.dword	__unnamed_41
	.align		8
        /*0148*/ 	.dword	__unnamed_42
	.align		8
        /*0150*/ 	.dword	__unnamed_43
	.align		8
        /*0158*/ 	.dword	__unnamed_44
	.align		8
        /*0160*/ 	.dword	__unnamed_45
	.align		8
        /*0168*/ 	.dword	__unnamed_46
	.align		8
        /*0170*/ 	.dword	__unnamed_47
	.align		8
        /*0178*/ 	.dword	__unnamed_48
	.align		8
        /*0180*/ 	.dword	__unnamed_49
	.align		8
        /*0188*/ 	.dword	__unnamed_50
	.align		8
        /*0190*/ 	.dword	__unnamed_51
	.align		8
        /*0198*/ 	.dword	__unnamed_52
	.align		8
        /*01a0*/ 	.dword	__unnamed_53
	.align		8
        /*01a8*/ 	.dword	__unnamed_54
	.align		8
        /*01b0*/ 	.dword	__unnamed_55
	.align		8
        /*01b8*/ 	.dword	__unnamed_56
	.align		8
        /*01c0*/ 	.dword	__unnamed_57
	.align		8
        /*01c8*/ 	.dword	__unnamed_58
	.align		8
        /*01d0*/ 	.dword	__unnamed_59
	.align		8
        /*01d8*/ 	.dword	__unnamed_60
	.align		8
        /*01e0*/ 	.dword	__unnamed_61
	.align		8
        /*01e8*/ 	.dword	__unnamed_62
	.align		8
        /*01f0*/ 	.dword	__unnamed_63
	.align		8
        /*01f8*/ 	.dword	__unnamed_64
	.align		8
        /*0200*/ 	.dword	__unnamed_65
	.align		8
        /*0208*/ 	.dword	__unnamed_66
	.align		8
        /*0210*/ 	.dword	__unnamed_67
	.align		8
        /*0218*/ 	.dword	__unnamed_68
	.align		8
        /*0220*/ 	.dword	__unnamed_69
	.align		8
        /*0228*/ 	.dword	__unnamed_70
	.align		8
        /*0230*/ 	.dword	__unnamed_71
	.align		8
        /*0238*/ 	.dword	__unnamed_72
	.align		8
        /*0240*/ 	.dword	__unnamed_73
	.align		8
        /*0248*/ 	.dword	__unnamed_74
	.align		8
        /*0250*/ 	.dword	__unnamed_75
	.align		8
        /*0258*/ 	.dword	__unnamed_76
	.align		8
        /*0260*/ 	.dword	__unnamed_77
	.align		8
        /*0268*/ 	.dword	__unnamed_78
	.align		8
        /*0270*/ 	.dword	__unnamed_79
	.align		8
        /*0278*/ 	.dword	__unnamed_80
	.align		8
        /*0280*/ 	.dword	__unnamed_81
	.align		8
        /*0288*/ 	.dword	__unnamed_82
	.align		8
        /*0290*/ 	.dword	__unnamed_83
	.align		8
        /*0298*/ 	.dword	__unnamed_84
	.align		8
        /*02a0*/ 	.dword	__unnamed_85
	.align		8
        /*02a8*/ 	.dword	__unnamed_86
	.align		8
        /*02b0*/ 	.dword	__unnamed_87
	.align		8
        /*02b8*/ 	.dword	__unnamed_88
	.align		8
        /*02c0*/ 	.dword	__unnamed_89
	.align		8
        /*02c8*/ 	.dword	__unnamed_90
	.align		8
        /*02d0*/ 	.dword	__unnamed_91
	.align		8
        /*02d8*/ 	.dword	__unnamed_92
	.align		8
        /*02e0*/ 	.dword	__unnamed_93
	.align		8
        /*02e8*/ 	.dword	__unnamed_94
	.align		8
        /*02f0*/ 	.dword	__unnamed_95
	.align		8
        /*02f8*/ 	.dword	__unnamed_96
	.align		8
        /*0300*/ 	.dword	__unnamed_97
	.align		8
        /*0308*/ 	.dword	__unnamed_98
	.align		8
        /*0310*/ 	.dword	__unnamed_99
	.align		8
        /*0318*/ 	.dword	__unnamed_100
	.align		8
        /*0320*/ 	.dword	__unnamed_101
	.align		8
        /*0328*/ 	.dword	__unnamed_102
	.align		8
        /*0330*/ 	.dword	__unnamed_103
	.align		8
        /*0338*/ 	.dword	__unnamed_104
	.align		8
        /*0340*/ 	.dword	__unnamed_105
	.align		8
        /*0348*/ 	.dword	__unnamed_106
	.align		8
        /*0350*/ 	.dword	__unnamed_107
	.align		8
        /*0358*/ 	.dword	__unnamed_108
	.align		8
        /*0360*/ 	.dword	__unnamed_109
	.align		8
        /*0368*/ 	.dword	__unnamed_110
	.align		8
        /*0370*/ 	.dword	__unnamed_111
	.align		8
        /*0378*/ 	.dword	__unnamed_112
	.align		8
        /*0380*/ 	.dword	__unnamed_113
	.align		8
        /*0388*/ 	.dword	__unnamed_114
	.align		8
        /*0390*/ 	.dword	__unnamed_115
	.align		8
        /*0398*/ 	.dword	__unnamed_116
	.align		8
        /*03a0*/ 	.dword	__unnamed_117
	.align		8
        /*03a8*/ 	.dword	__unnamed_118
	.align		8
        /*03b0*/ 	.dword	__unnamed_119
	.align		8
        /*03b8*/ 	.dword	__unnamed_120
	.align		8
        /*03c0*/ 	.dword	__unnamed_121
	.align		8
        /*03c8*/ 	.dword	__unnamed_122
	.align		8
        /*03d0*/ 	.dword	__unnamed_123
	.align		8
        /*03d8*/ 	.dword	__unnamed_124
	.align		8
        /*03e0*/ 	.dword	__unnamed_125
	.align		8
        /*03e8*/ 	.dword	__unnamed_126
	.align		8
        /*03f0*/ 	.dword	__unnamed_127
	.align		8
        /*03f8*/ 	.dword	__unnamed_128
	.align		8
        /*0400*/ 	.dword	__unnamed_129
	.align		8
        /*0408*/ 	.dword	__unnamed_130
	.align		8
        /*0410*/ 	.dword	__unnamed_131
	.align		8
        /*0418*/ 	.dword	__unnamed_132
	.align		8
        /*0420*/ 	.dword	__unnamed_133
	.align		8
        /*0428*/ 	.dword	__unnamed_134
	.align		8
        /*0430*/ 	.dword	__unnamed_135
	.align		8
        /*0438*/ 	.dword	__unnamed_136
	.align		8
        /*0440*/ 	.dword	__unnamed_137
	.align		8
        /*0448*/ 	.dword	__unnamed_138
	.align		8
        /*0450*/ 	.dword	__unnamed_139
	.align		8
        /*0458*/ 	.dword	__unnamed_140
	.align		8
        /*0460*/ 	.dword	__unnamed_141
	.align		8
        /*0468*/ 	.dword	__unnamed_142
	.align		8
        /*0470*/ 	.dword	__unnamed_143
	.align		8
        /*0478*/ 	.dword	__unnamed_144
	.align		8
        /*0480*/ 	.dword	__unnamed_145
	.align		8
        /*0488*/ 	.dword	__unnamed_146
	.align		8
        /*0490*/ 	.dword	__unnamed_147
	.align		8
        /*0498*/ 	.dword	__unnamed_148
	.align		8
        /*04a0*/ 	.dword	__unnamed_149
	.align		8
        /*04a8*/ 	.dword	__unnamed_150
	.align		8
        /*04b0*/ 	.dword	__unnamed_151
	.align		8
        /*04b8*/ 	.dword	__unnamed_152
	.align		8
        /*04c0*/ 	.dword	__unnamed_153
	.align		8
        /*04c8*/ 	.dword	__unnamed_154
	.align		8
        /*04d0*/ 	.dword	__unnamed_155
	.align		8
        /*04d8*/ 	.dword	__unnamed_156
	.align		8
        /*04e0*/ 	.dword	__unnamed_157
	.align		8
        /*04e8*/ 	.dword	__unnamed_158
	.align		8
        /*04f0*/ 	.dword	__unnamed_159
	.align		8
        /*04f8*/ 	.dword	__unnamed_160
	.align		8
        /*0500*/ 	.dword	__unnamed_161
	.align		8
        /*0508*/ 	.dword	__unnamed_162
	.align		8
        /*0510*/ 	.dword	__unnamed_163
	.align		8
        /*0518*/ 	.dword	__unnamed_164
	.align		8
        /*0520*/ 	.dword	__unnamed_165
	.align		8
        /*0528*/ 	.dword	__unnamed_166
	.align		8
        /*0530*/ 	.dword	__unnamed_167
	.align		8
        /*0538*/ 	.dword	__unnamed_168
	.align		8
        /*0540*/ 	.dword	__unnamed_169
	.align		8
        /*0548*/ 	.dword	__unnamed_170
	.align		8
        /*0550*/ 	.dword	__unnamed_171
	.align		8
        /*0558*/ 	.dword	__unnamed_172
	.align		8
        /*0560*/ 	.dword	__unnamed_173
	.align		8
        /*0568*/ 	.dword	__unnamed_174
	.align		8
        /*0570*/ 	.dword	__unnamed_175
	.align		8
        /*0578*/ 	.dword	__unnamed_176
	.align		8
        /*0580*/ 	.dword	__unnamed_177
	.align		8
        /*0588*/ 	.dword	__unnamed_178
	.align		8
        /*0590*/ 	.dword	__unnamed_179
	.align		8
        /*0598*/ 	.dword	__unnamed_180
	.align		8
        /*05a0*/ 	.dword	__unnamed_181
	.align		8
        /*05a8*/ 	.dword	__unnamed_182
	.align		8
        /*05b0*/ 	.dword	__unnamed_183
	.align		8
        /*05b8*/ 	.dword	__unnamed_184
	.align		8
        /*05c0*/ 	.dword	__unnamed_185
	.align		8
        /*05c8*/ 	.dword	__unnamed_186
	.align		8
        /*05d0*/ 	.dword	__unnamed_187
	.align		8
        /*05d8*/ 	.dword	__unnamed_188
	.align		8
        /*05e0*/ 	.dword	__unnamed_189
	.align		8
        /*05e8*/ 	.dword	__unnamed_190
	.align		8
        /*05f0*/ 	.dword	__unnamed_191
	.align		8
        /*05f8*/ 	.dword	__unnamed_192
	.align		8
        /*0600*/ 	.dword	__unnamed_193
	.align		8
        /*0608*/ 	.dword	__unnamed_194
	.align		8
        /*0610*/ 	.dword	__unnamed_195
	.align		8
        /*0618*/ 	.dword	__unnamed_196
	.align		8
        /*0620*/ 	.dword	__unnamed_197
	.align		8
        /*0628*/ 	.dword	__unnamed_198
	.align		8
        /*0630*/ 	.dword	__unnamed_199
	.align		8
        /*0638*/ 	.dword	__unnamed_200
	.align		8
        /*0640*/ 	.dword	__unnamed_201
	.align		8
        /*0648*/ 	.dword	__unnamed_202
	.align		8
        /*0650*/ 	.dword	__unnamed_203
	.align		8
        /*0658*/ 	.dword	__unnamed_204
	.align		8
        /*0660*/ 	.dword	__unnamed_205
	.align		8
        /*0668*/ 	.dword	__unnamed_206
	.align		8
        /*0670*/ 	.dword	__unnamed_207
	.align		8
        /*0678*/ 	.dword	__unnamed_208
	.align		8
        /*0680*/ 	.dword	__unnamed_209
	.align		8
        /*0688*/ 	.dword	__unnamed_210
	.align		8
        /*0690*/ 	.dword	__unnamed_211
	.align		8
        /*0698*/ 	.dword	__unnamed_212
	.align		8
        /*06a0*/ 	.dword	__unnamed_213
	.align		8
        /*06a8*/ 	.dword	__unnamed_214
	.align		8
        /*06b0*/ 	.dword	__unnamed_215
	.align		8
        /*06b8*/ 	.dword	__unnamed_216
	.align		8
        /*06c0*/ 	.dword	__unnamed_217
	.align		8
        /*06c8*/ 	.dword	__unnamed_218
	.align		8
        /*06d0*/ 	.dword	__unnamed_219
	.align		8
        /*06d8*/ 	.dword	__unnamed_220
	.align		8
        /*06e0*/ 	.dword	__unnamed_221
	.align		8
        /*06e8*/ 	.dword	__unnamed_222
	.align		8
        /*06f0*/ 	.dword	__unnamed_223
	.align		8
        /*06f8*/ 	.dword	__unnamed_224
	.align		8
        /*0700*/ 	.dword	__unnamed_225
	.align		8
        /*0708*/ 	.dword	__unnamed_226
	.align		8
        /*0710*/ 	.dword	__unnamed_227
	.align		8
        /*0718*/ 	.dword	__unnamed_228
	.align		8
        /*0720*/ 	.dword	__unnamed_229
	.align		8
        /*0728*/ 	.dword	__unnamed_230
	.align		8
        /*0730*/ 	.dword	__unnamed_231
	.align		8
        /*0738*/ 	.dword	__unnamed_232
	.align		8
        /*0740*/ 	.dword	__unnamed_233
	.align		8
        /*0748*/ 	.dword	__unnamed_234
	.align		8
        /*0750*/ 	.dword	__unnamed_235
	.align		8
        /*0758*/ 	.dword	__unnamed_236
	.align		8
        /*0760*/ 	.dword	__unnamed_237
	.align		8
        /*0768*/ 	.dword	__unnamed_238
	.align		8
        /*0770*/ 	.dword	__unnamed_239
	.align		8
        /*0778*/ 	.dword	__unnamed_240
	.align		8
        /*0780*/ 	.dword	__unnamed_241
	.align		8
        /*0788*/ 	.dword	__unnamed_242
	.align		8
        /*0790*/ 	.dword	__unnamed_243
	.align		8
        /*0798*/ 	.dword	__unnamed_244
	.align		8
        /*07a0*/ 	.dword	__unnamed_245
	.align		8
        /*07a8*/ 	.dword	__unnamed_246
	.align		8
        /*07b0*/ 	.dword	__unnamed_247
	.align		8
        /*07b8*/ 	.dword	__unnamed_248
	.align		8
        /*07c0*/ 	.dword	__unnamed_249
	.align		8
        /*07c8*/ 	.dword	__unnamed_250
	.align		8
        /*07d0*/ 	.dword	__unnamed_251
	.align		8
        /*07d8*/ 	.dword	__unnamed_252
	.align		8
        /*07e0*/ 	.dword	__unnamed_253
	.align		8
        /*07e8*/ 	.dword	__unnamed_254
	.align		8
        /*07f0*/ 	.dword	__unnamed_255
	.align		8
        /*07f8*/ 	.dword	__unnamed_256
	.align		8
        /*0800*/ 	.dword	__unnamed_257
	.align		8
        /*0808*/ 	.dword	__unnamed_258
	.align		8
        /*0810*/ 	.dword	__unnamed_259
	.align		8
        /*0818*/ 	.dword	__unnamed_260
	.align		8
        /*0820*/ 	.dword	__unnamed_261
	.align		8
        /*0828*/ 	.dword	__unnamed_262
	.align		8
        /*0830*/ 	.dword	__unnamed_263
	.align		8
        /*0838*/ 	.dword	__unnamed_264
	.align		8
        /*0840*/ 	.dword	__unnamed_265
	.align		8
        /*0848*/ 	.dword	__unnamed_266
	.align		8
        /*0850*/ 	.dword	__unnamed_267
	.align		8
        /*0858*/ 	.dword	__unnamed_268
	.align		8
        /*0860*/ 	.dword	__unnamed_269
	.align		8
        /*0868*/ 	.dword	__unnamed_270
	.align		8
        /*0870*/ 	.dword	__unnamed_271
	.align		8
        /*0878*/ 	.dword	__unnamed_272
	.align		8
        /*0880*/ 	.dword	__unnamed_273
	.align		8
        /*0888*/ 	.dword	__unnamed_274
	.align		8
        /*0890*/ 	.dword	__unnamed_275
	.align		8
        /*0898*/ 	.dword	__unnamed_276
	.align		8
        /*08a0*/ 	.dword	__unnamed_277
	.align		8
        /*08a8*/ 	.dword	__unnamed_278
	.align		8
        /*08b0*/ 	.dword	__unnamed_279
	.align		8
        /*08b8*/ 	.dword	__unnamed_280
	.align		8
        /*08c0*/ 	.dword	__unnamed_281
	.align		8
        /*08c8*/ 	.dword	__unnamed_282
	.align		8
        /*08d0*/ 	.dword	__unnamed_283
	.align		8
        /*08d8*/ 	.dword	__unnamed_284
	.align		8
        /*08e0*/ 	.dword	__unnamed_285
	.align		8
        /*08e8*/ 	.dword	__unnamed_286
	.align		8
        /*08f0*/ 	.dword	__unnamed_287
	.align		8
        /*08f8*/ 	.dword	__unnamed_288
	.align		8
        /*0900*/ 	.dword	__unnamed_289
	.align		8
        /*0908*/ 	.dword	__unnamed_290
	.align		8
        /*0910*/ 	.dword	__unnamed_291
	.align		8
        /*0918*/ 	.dword	__unnamed_292
	.align		8
        /*0920*/ 	.dword	__unnamed_293
	.align		8
        /*0928*/ 	.dword	__unnamed_294
	.align		8
        /*0930*/ 	.dword	__unnamed_295
	.align		8
        /*0938*/ 	.dword	__unnamed_296
	.align		8
        /*0940*/ 	.dword	__unnamed_297
	.align		8
        /*0948*/ 	.dword	__unnamed_298
	.align		8
        /*0950*/ 	.dword	__unnamed_299
	.align		8
        /*0958*/ 	.dword	__unnamed_300
	.align		8
        /*0960*/ 	.dword	__unnamed_301
	.align		8
        /*0968*/ 	.dword	__unnamed_302
	.align		8
        /*0970*/ 	.dword	__unnamed_303
	.align		8
        /*0978*/ 	.dword	__unnamed_304
	.align		8
        /*0980*/ 	.dword	__unnamed_305
	.align		8
        /*0988*/ 	.dword	__unnamed_306
	.align		8
        /*0990*/ 	.dword	__unnamed_307
	.align		8
        /*0998*/ 	.dword	__unnamed_308
	.align		8
        /*09a0*/ 	.dword	__unnamed_309
	.align		8
        /*09a8*/ 	.dword	__unnamed_310
	.align		8
        /*09b0*/ 	.dword	__unnamed_311
	.align		8
        /*09b8*/ 	.dword	__unnamed_312
	.align		8
        /*09c0*/ 	.dword	__unnamed_313
	.align		8
        /*09c8*/ 	.dword	__unnamed_314
	.align		8
        /*09d0*/ 	.dword	__unnamed_315
	.align		8
        /*09d8*/ 	.dword	__unnamed_316
	.align		8
        /*09e0*/ 	.dword	__unnamed_317
	.align		8
        /*09e8*/ 	.dword	__unnamed_318
	.align		8
        /*09f0*/ 	.dword	__unnamed_319
	.align		8
        /*09f8*/ 	.dword	__unnamed_320
	.align		8
        /*0a00*/ 	.dword	__unnamed_321
	.align		8
        /*0a08*/ 	.dword	__unnamed_322
	.align		8
        /*0a10*/ 	.dword	__unnamed_323
	.align		8
        /*0a18*/ 	.dword	__unnamed_324
	.align		8
        /*0a20*/ 	.dword	__unnamed_325
	.align		8
        /*0a28*/ 	.dword	__unnamed_326
	.align		8
        /*0a30*/ 	.dword	__unnamed_327
	.align		8
        /*0a38*/ 	.dword	__unnamed_328
	.align		8
        /*0a40*/ 	.dword	__unnamed_329
	.align		8
        /*0a48*/ 	.dword	__unnamed_330
	.align		8
        /*0a50*/ 	.dword	__unnamed_331
	.align		8
        /*0a58*/ 	.dword	__unnamed_332
	.align		8
        /*0a60*/ 	.dword	__unnamed_333
	.align		8
        /*0a68*/ 	.dword	__unnamed_334
	.align		8
        /*0a70*/ 	.dword	__unnamed_335
	.align		8
        /*0a78*/ 	.dword	__unnamed_336
	.align		8
        /*0a80*/ 	.dword	__unnamed_337
	.align		8
        /*0a88*/ 	.dword	__unnamed_338
	.align		8
        /*0a90*/ 	.dword	__unnamed_339
	.align		8
        /*0a98*/ 	.dword	__unnamed_340
	.align		8
        /*0aa0*/ 	.dword	__unnamed_341
	.align		8
        /*0aa8*/ 	.dword	__unnamed_342
	.align		8
        /*0ab0*/ 	.dword	__unnamed_343
	.align		8
        /*0ab8*/ 	.dword	__unnamed_344
	.align		8
        /*0ac0*/ 	.dword	__unnamed_345
	.align		8
        /*0ac8*/ 	.dword	__unnamed_346
	.align		8
        /*0ad0*/ 	.dword	__unnamed_347
	.align		8
        /*0ad8*/ 	.dword	__unnamed_348
	.align		8
        /*0ae0*/ 	.dword	__unnamed_349
	.align		8
        /*0ae8*/ 	.dword	__unnamed_350
	.align		8
        /*0af0*/ 	.dword	__unnamed_351
	.align		8
        /*0af8*/ 	.dword	__unnamed_352
	.align		8
        /*0b00*/ 	.dword	__unnamed_353
	.align		8
        /*0b08*/ 	.dword	__unnamed_354
	.align		8
        /*0b10*/ 	.dword	__unnamed_355
	.align		8
        /*0b18*/ 	.dword	__unnamed_356
	.align		8
        /*0b20*/ 	.dword	__unnamed_357
	.align		8
        /*0b28*/ 	.dword	__unnamed_358
	.align		8
        /*0b30*/ 	.dword	__unnamed_359
	.align		8
        /*0b38*/ 	.dword	__unnamed_360
	.align		8
        /*0b40*/ 	.dword	__unnamed_361
	.align		8
        /*0b48*/ 	.dword	__unnamed_362
	.align		8
        /*0b50*/ 	.dword	__unnamed_363
	.align		8
        /*0b58*/ 	.dword	__unnamed_364
	.align		8
        /*0b60*/ 	.dword	__unnamed_365
	.align		8
        /*0b68*/ 	.dword	__unnamed_366
	.align		8
        /*0b70*/ 	.dword	__unnamed_367
	.align		8
        /*0b78*/ 	.dword	__unnamed_368
	.align		8
        /*0b80*/ 	.dword	__unnamed_369
	.align		8
        /*0b88*/ 	.dword	__unnamed_370
	.align		8
        /*0b90*/ 	.dword	__unnamed_371
	.align		8
        /*0b98*/ 	.dword	__unnamed_372
	.align		8
        /*0ba0*/ 	.dword	__unnamed_373
	.align		8
        /*0ba8*/ 	.dword	__unnamed_374
	.align		8
        /*0bb0*/ 	.dword	__unnamed_375
	.align		8
        /*0bb8*/ 	.dword	__unnamed_376
	.align		8
        /*0bc0*/ 	.dword	__unnamed_377
	.align		8
        /*0bc8*/ 	.dword	__unnamed_378
	.align		8
        /*0bd0*/ 	.dword	__unnamed_379
	.align		8
        /*0bd8*/ 	.dword	__unnamed_380
	.align		8
        /*0be0*/ 	.dword	__unnamed_381
	.align		8
        /*0be8*/ 	.dword	__unnamed_382
	.align		8
        /*0bf0*/ 	.dword	__unnamed_383
	.align		8
        /*0bf8*/ 	.dword	__unnamed_384
	.align		8
        /*0c00*/ 	.dword	__unnamed_385
	.align		8
        /*0c08*/ 	.dword	__unnamed_386
	.align		8
        /*0c10*/ 	.dword	__unnamed_387
	.align		8
        /*0c18*/ 	.dword	__unnamed_388
	.align		8
        /*0c20*/ 	.dword	__unnamed_389
	.align		8
        /*0c28*/ 	.dword	__unnamed_390
	.align		8
        /*0c30*/ 	.dword	__unnamed_391
	.align		8
        /*0c38*/ 	.dword	__unnamed_392
	.align		8
        /*0c40*/ 	.dword	__unnamed_393
	.align		8
        /*0c48*/ 	.dword	__unnamed_394
	.align		8
        /*0c50*/ 	.dword	__unnamed_395
	.align		8
        /*0c58*/ 	.dword	__unnamed_396
	.align		8
        /*0c60*/ 	.dword	__unnamed_397
	.align		8
        /*0c68*/ 	.dword	__unnamed_398
	.align		8
        /*0c70*/ 	.dword	__unnamed_399
	.align		8
        /*0c78*/ 	.dword	__unnamed_400
	.align		8
        /*0c80*/ 	.dword	__unnamed_401
	.align		8
        /*0c88*/ 	.dword	__unnamed_402
	.align		8
        /*0c90*/ 	.dword	__unnamed_403
	.align		8
        /*0c98*/ 	.dword	__unnamed_404
	.align		8
        /*0ca0*/ 	.dword	__unnamed_405
	.align		8
        /*0ca8*/ 	.dword	__unnamed_406
	.align		8
        /*0cb0*/ 	.dword	__unnamed_407
	.align		8
        /*0cb8*/ 	.dword	__unnamed_408
	.align		8
        /*0cc0*/ 	.dword	__unnamed_409
	.align		8
        /*0cc8*/ 	.dword	__unnamed_410
	.align		8
        /*0cd0*/ 	.dword	__unnamed_411
	.align		8
        /*0cd8*/ 	.dword	__unnamed_412
	.align		8
        /*0ce0*/ 	.dword	__unnamed_413
	.align		8
        /*0ce8*/ 	.dword	__unnamed_414
	.align		8
        /*0cf0*/ 	.dword	__unnamed_415
	.align		8
        /*0cf8*/ 	.dword	__unnamed_416
	.align		8
        /*0d00*/ 	.dword	__unnamed_417
	.align		8
        /*0d08*/ 	.dword	__unnamed_418
	.align		8
        /*0d10*/ 	.dword	__unnamed_419
	.align		8
        /*0d18*/ 	.dword	__unnamed_420
	.align		8
        /*0d20*/ 	.dword	__unnamed_421
	.align		8
        /*0d28*/ 	.dword	__unnamed_422
	.align		8
        /*0d30*/ 	.dword	__unnamed_423
	.align		8
        /*0d38*/ 	.dword	__unnamed_424
	.align		8
        /*0d40*/ 	.dword	__unnamed_425
	.align		8
        /*0d48*/ 	.dword	__unnamed_426
	.align		8
        /*0d50*/ 	.dword	__unnamed_427
	.align		8
        /*0d58*/ 	.dword	__unnamed_428
	.align		8
        /*0d60*/ 	.dword	__unnamed_429
	.align		8
        /*0d68*/ 	.dword	__unnamed_430
	.align		8
        /*0d70*/ 	.dword	__unnamed_431
	.align		8
        /*0d78*/ 	.dword	__unnamed_432
	.align		8
        /*0d80*/ 	.dword	__unnamed_433
	.align		8
        /*0d88*/ 	.dword	__unnamed_434
	.align		8
        /*0d90*/ 	.dword	__unnamed_435
	.align		8
        /*0d98*/ 	.dword	__unnamed_436
	.align		8
        /*0da0*/ 	.dword	__unnamed_437
	.align		8
        /*0da8*/ 	.dword	__unnamed_438
	.align		8
        /*0db0*/ 	.dword	__unnamed_439
	.align		8
        /*0db8*/ 	.dword	__unnamed_440
	.align		8
        /*0dc0*/ 	.dword	__unnamed_441
	.align		8
        /*0dc8*/ 	.dword	__unnamed_442
	.align		8
        /*0dd0*/ 	.dword	__unnamed_443
	.align		8
        /*0dd8*/ 	.dword	__unnamed_444
	.align		8
        /*0de0*/ 	.dword	__unnamed_445
	.align		8
        /*0de8*/ 	.dword	__unnamed_446
	.align		8
        /*0df0*/ 	.dword	__unnamed_447
	.align		8
        /*0df8*/ 	.dword	__unnamed_448
	.align		8
        /*0e00*/ 	.dword	__unnamed_449
	.align		8
        /*0e08*/ 	.dword	__unnamed_450
	.align		8
        /*0e10*/ 	.dword	__unnamed_451
	.align		8
        /*0e18*/ 	.dword	__unnamed_452
	.align		8
        /*0e20*/ 	.dword	__unnamed_453
	.align		8
        /*0e28*/ 	.dword	__unnamed_454
	.align		8
        /*0e30*/ 	.dword	__unnamed_455
	.align		8
        /*0e38*/ 	.dword	__unnamed_456
	.align		8
        /*0e40*/ 	.dword	__unnamed_457
	.align		8
        /*0e48*/ 	.dword	__unnamed_458
	.align		8
        /*0e50*/ 	.dword	__unnamed_459
	.align		8
        /*0e58*/ 	.dword	__unnamed_460
	.align		8
        /*0e60*/ 	.dword	__unnamed_461
	.align		8
        /*0e68*/ 	.dword	__unnamed_462
	.align		8
        /*0e70*/ 	.dword	__unnamed_463
	.align		8
        /*0e78*/ 	.dword	__unnamed_464
	.align		8
        /*0e80*/ 	.dword	__unnamed_465
	.align		8
        /*0e88*/ 	.dword	__unnamed_466
	.align		8
        /*0e90*/ 	.dword	__unnamed_467
	.align		8
        /*0e98*/ 	.dword	__unnamed_468
	.align		8
        /*0ea0*/ 	.dword	__unnamed_469
	.align		8
        /*0ea8*/ 	.dword	__unnamed_470
	.align		8
        /*0eb0*/ 	.dword	__unnamed_471
	.align		8
        /*0eb8*/ 	.dword	__unnamed_472
	.align		8
        /*0ec0*/ 	.dword	__unnamed_473
	.align		8
        /*0ec8*/ 	.dword	__unnamed_474
	.align		8
        /*0ed0*/ 	.dword	__unnamed_475
	.align		8
        /*0ed8*/ 	.dword	__unnamed_476
	.align		8
        /*0ee0*/ 	.dword	__unnamed_477
	.align		8
        /*0ee8*/ 	.dword	__unnamed_478
	.align		8
        /*0ef0*/ 	.dword	__unnamed_479
	.align		8
        /*0ef8*/ 	.dword	__unnamed_480
	.align		8
        /*0f00*/ 	.dword	__unnamed_481
	.align		8
        /*0f08*/ 	.dword	__unnamed_482
	.align		8
        /*0f10*/ 	.dword	__unnamed_483
	.align		8
        /*0f18*/ 	.dword	__unnamed_484
	.align		8
        /*0f20*/ 	.dword	__unnamed_485
	.align		8
        /*0f28*/ 	.dword	__unnamed_486
	.align		8
        /*0f30*/ 	.dword	__unnamed_487
	.align		8
        /*0f38*/ 	.dword	__unnamed_488
	.align		8
        /*0f40*/ 	.dword	__unnamed_489
	.align		8
        /*0f48*/ 	.dword	__unnamed_490
	.align		8
        /*0f50*/ 	.dword	__unnamed_491
	.align		8
        /*0f58*/ 	.dword	__unnamed_492
	.align		8
        /*0f60*/ 	.dword	__unnamed_493
	.align		8
        /*0f68*/ 	.dword	__unnamed_494
	.align		8
        /*0f70*/ 	.dword	__unnamed_495
	.align		8
        /*0f78*/ 	.dword	__unnamed_496
	.align		8
        /*0f80*/ 	.dword	__unnamed_497
	.align		8
        /*0f88*/ 	.dword	__unnamed_498
	.align		8
        /*0f90*/ 	.dword	__unnamed_499
	.align		8
        /*0f98*/ 	.dword	__unnamed_500
	.align		8
        /*0fa0*/ 	.dword	__unnamed_501
	.align		8
        /*0fa8*/ 	.dword	__unnamed_502
	.align		8
        /*0fb0*/ 	.dword	__unnamed_503
	.align		8
        /*0fb8*/ 	.dword	__unnamed_504
	.align		8
        /*0fc0*/ 	.dword	__unnamed_505
	.align		8
        /*0fc8*/ 	.dword	__unnamed_506
	.align		8
        /*0fd0*/ 	.dword	__unnamed_507
	.align		8
        /*0fd8*/ 	.dword	__unnamed_508
	.align		8
        /*0fe0*/ 	.dword	__unnamed_509
	.align		8
        /*0fe8*/ 	.dword	__unnamed_510
	.align		8
        /*0ff0*/ 	.dword	__unnamed_511
	.align		8
        /*0ff8*/ 	.dword	__unnamed_512
	.align		8
        /*1000*/ 	.dword	__unnamed_513
	.align		8
        /*1008*/ 	.dword	__unnamed_514
	.align		8
        /*1010*/ 	.dword	__unnamed_515
	.align		8
        /*1018*/ 	.dword	__unnamed_516
	.align		8
        /*1020*/ 	.dword	__unnamed_517
	.align		8
        /*1028*/ 	.dword	__unnamed_518
	.align		8
        /*1030*/ 	.dword	__unnamed_519
	.align		8
        /*1038*/ 	.dword	__unnamed_520
	.align		8
        /*1040*/ 	.dword	__unnamed_521
	.align		8
        /*1048*/ 	.dword	__unnamed_522
	.align		8
        /*1050*/ 	.dword	__unnamed_523
	.align		8
        /*1058*/ 	.dword	__unnamed_524
	.align		8
        /*1060*/ 	.dword	__unnamed_525
	.align		8
        /*1068*/ 	.dword	__unnamed_526
	.align		8
        /*1070*/ 	.dword	__unnamed_527
	.align		8
        /*1078*/ 	.dword	__unnamed_528
	.align		8
        /*1080*/ 	.dword	__unnamed_529
	.align		8
        /*1088*/ 	.dword	__unnamed_530
	.align		8
        /*1090*/ 	.dword	__unnamed_531
	.align		8
        /*1098*/ 	.dword	__unnamed_532
	.align		8
        /*10a0*/ 	.dword	__unnamed_533
	.align		8
        /*10a8*/ 	.dword	__unnamed_534
	.align		8
        /*10b0*/ 	.dword	__unnamed_535
	.align		8
        /*10b8*/ 	.dword	__unnamed_536
	.align		8
        /*10c0*/ 	.dword	__unnamed_537
	.align		8
        /*10c8*/ 	.dword	__unnamed_538
	.align		8
        /*10d0*/ 	.dword	__unnamed_539
	.align		8
        /*10d8*/ 	.dword	__unnamed_540
	.align		8
        /*10e0*/ 	.dword	__unnamed_541
	.align		8
        /*10e8*/ 	.dword	__unnamed_542
	.align		8
        /*10f0*/ 	.dword	__unnamed_543
	.align		8
        /*10f8*/ 	.dword	__unnamed_544
	.align		8
        /*1100*/ 	.dword	__unnamed_545
	.align		8
        /*1108*/ 	.dword	__unnamed_546
	.align		8
        /*1110*/ 	.dword	__unnamed_547
	.align		8
        /*1118*/ 	.dword	__unnamed_548
	.align		8
        /*1120*/ 	.dword	__unnamed_549
	.align		8
        /*1128*/ 	.dword	__unnamed_550
	.align		8
        /*1130*/ 	.dword	__unnamed_551
	.align		8
        /*1138*/ 	.dword	__unnamed_552
	.align		8
        /*1140*/ 	.dword	__unnamed_553
	.align		8
        /*1148*/ 	.dword	__unnamed_554
	.align		8
        /*1150*/ 	.dword	__unnamed_555
	.align		8
        /*1158*/ 	.dword	__unnamed_556
	.align		8
        /*1160*/ 	.dword	__unnamed_557
	.align		8
        /*1168*/ 	.dword	__unnamed_558
	.align		8
        /*1170*/ 	.dword	__unnamed_559
	.align		8
        /*1178*/ 	.dword	__unnamed_560
	.align		8
        /*1180*/ 	.dword	__unnamed_561
	.align		8
        /*1188*/ 	.dword	__unnamed_562
	.align		8
        /*1190*/ 	.dword	__unnamed_563
	.align		8
        /*1198*/ 	.dword	__unnamed_564
	.align		8
        /*11a0*/ 	.dword	__unnamed_565
	.align		8
        /*11a8*/ 	.dword	__unnamed_566
	.align		8
        /*11b0*/ 	.dword	__unnamed_567
	.align		8
        /*11b8*/ 	.dword	__unnamed_568
	.align		8
        /*11c0*/ 	.dword	__unnamed_569
	.align		8
        /*11c8*/ 	.dword	__unnamed_570
	.align		8
        /*11d0*/ 	.dword	__unnamed_571
	.align		8
        /*11d8*/ 	.dword	__unnamed_572
	.align		8
        /*11e0*/ 	.dword	__unnamed_573
	.align		8
        /*11e8*/ 	.dword	__unnamed_574
	.align		8
        /*11f0*/ 	.dword	__unnamed_575
	.align		8
        /*11f8*/ 	.dword	__unnamed_576
	.align		8
        /*1200*/ 	.dword	__unnamed_577
	.align		8
        /*1208*/ 	.dword	__unnamed_578
	.align		8
        /*1210*/ 	.dword	__unnamed_579
	.align		8
        /*1218*/ 	.dword	__unnamed_580
	.align		8
        /*1220*/ 	.dword	_ZN30_INTERNAL_4ff9e7eb_4_k_cu_main4cuda3std3__45__cpo5beginE
	.align		8
        /*1228*/ 	.dword	_ZN30_INTERNAL_4ff9e7eb_4_k_cu_main4cuda3std3__45__cpo3endE
	.align		8
        /*1230*/ 	.dword	_ZN30_INTERNAL_4ff9e7eb_4_k_cu_main4cuda3std3__45__cpo6cbeginE
	.align		8
        /*1238*/ 	.dword	_ZN30_INTERNAL_4ff9e7eb_4_k_cu_main4cuda3std3__45__cpo4cendE
	.align		8
        /*1240*/ 	.dword	_ZN30_INTERNAL_4ff9e7eb_4_k_cu_main4cuda3std3__45__cpo6rbeginE
	.align		8
        /*1248*/ 	.dword	_ZN30_INTERNAL_4ff9e7eb_4_k_cu_main4cuda3std3__45__cpo4rendE
	.align		8
        /*1250*/ 	.dword	_ZN30_INTERNAL_4ff9e7eb_4_k_cu_main4cuda3std3__45__cpo7crbeginE
	.align		8
        /*1258*/ 	.dword	_ZN30_INTERNAL_4ff9e7eb_4_k_cu_main4cuda3std3__45__cpo5crendE
	.align		8
        /*1260*/ 	.dword	_ZN30_INTERNAL_4ff9e7eb_4_k_cu_main4cuda3std3__432_GLOBAL__N__4ff9e7eb_4_k_cu_main6ignoreE
	.align		8
        /*1268*/ 	.dword	_ZN30_INTERNAL_4ff9e7eb_4_k_cu_main4cuda3std3__419piecewise_constructE
	.align		8
        /*1270*/ 	.dword	_ZN30_INTERNAL_4ff9e7eb_4_k_cu_main4cuda3std3__48in_placeE
	.align		8
        /*1278*/ 	.dword	_ZN30_INTERNAL_4ff9e7eb_4_k_cu_main4cuda3std3__420unreachable_sentinelE
	.align		8
        /*1280*/ 	.dword	_ZN30_INTERNAL_4ff9e7eb_4_k_cu_main4cuda3std3__47nulloptE
	.align		8
        /*1288*/ 	.dword	_ZN30_INTERNAL_4ff9e7eb_4_k_cu_main4cuda3std3__48unexpectE
	.align		8
        /*1290*/ 	.dword	_ZN30_INTERNAL_4ff9e7eb_4_k_cu_main4cuda3std6ranges3__45__cpo4swapE
	.align		8
        /*1298*/ 	.dword	_ZN30_INTERNAL_4ff9e7eb_4_k_cu_main4cuda3std6ranges3__45__cpo9iter_moveE
	.align		8
        /*12a0*/ 	.dword	_ZN30_INTERNAL_4ff9e7eb_4_k_cu_main4cuda3std6ranges3__45__cpo5beginE
	.align		8
        /*12a8*/ 	.dword	_ZN30_INTERNAL_4ff9e7eb_4_k_cu_main4cuda3std6ranges3__45__cpo3endE
	.align		8
        /*12b0*/ 	.dword	_ZN30_INTERNAL_4ff9e7eb_4_k_cu_main4cuda3std6ranges3__45__cpo6cbeginE
	.align		8
        /*12b8*/ 	.dword	_ZN30_INTERNAL_4ff9e7eb_4_k_cu_main4cuda3std6ranges3__45__cpo4cendE
	.align		8
        /*12c0*/ 	.dword	_ZN30_INTERNAL_4ff9e7eb_4_k_cu_main4cuda3std6ranges3__45__cpo7advanceE
	.align		8
        /*12c8*/ 	.dword	_ZN30_INTERNAL_4ff9e7eb_4_k_cu_main4cuda3std6ranges3__45__cpo9iter_swapE
	.align		8
        /*12d0*/ 	.dword	_ZN30_INTERNAL_4ff9e7eb_4_k_cu_main4cuda3std6ranges3__45__cpo4nextE
	.align		8
        /*12d8*/ 	.dword	_ZN30_INTERNAL_4ff9e7eb_4_k_cu_main4cuda3std6ranges3__45__cpo4prevE
	.align		8
        /*12e0*/ 	.dword	_ZN30_INTERNAL_4ff9e7eb_4_k_cu_main4cuda3std6ranges3__45__cpo4dataE
	.align		8
        /*12e8*/ 	.dword	_ZN30_INTERNAL_4ff9e7eb_4_k_cu_main4cuda3std6ranges3__45__cpo5cdataE
	.align		8
        /*12f0*/ 	.dword	_ZN30_INTERNAL_4ff9e7eb_4_k_cu_main4cuda3std6ranges3__45__cpo4sizeE
	.align		8
        /*12f8*/ 	.dword	_ZN30_INTERNAL_4ff9e7eb_4_k_cu_main4cuda3std6ranges3__45__cpo5ssizeE
	.align		8
        /*1300*/ 	.dword	_ZN30_INTERNAL_4ff9e7eb_4_k_cu_main4cuda3std6ranges3__45__cpo8distanceE
	.align		8
        /*1308*/ 	.dword	_ZN30_INTERNAL_4ff9e7eb_4_k_cu_main6thrust24THRUST_300001_SM_1000_NS6system6detail10sequential3seqE
	.align		8
        /*1310*/ 	.dword	_ZN30_INTERNAL_4ff9e7eb_4_k_cu_main6thrust24THRUST_300001_SM_1000_NS12placeholders2_1E
	.align		8
        /*1318*/ 	.dword	_ZN30_INTERNAL_4ff9e7eb_4_k_cu_main6thrust24THRUST_300001_SM_1000_NS12placeholders2_2E
	.align		8
        /*1320*/ 	.dword	_ZN30_INTERNAL_4ff9e7eb_4_k_cu_main6thrust24THRUST_300001_SM_1000_NS12placeholders2_3E
	.align		8
        /*1328*/ 	.dword	_ZN30_INTERNAL_4ff9e7eb_4_k_cu_main6thrust24THRUST_300001_SM_1000_NS12placeholders2_4E
	.align		8
        /*1330*/ 	.dword	_ZN30_INTERNAL_4ff9e7eb_4_k_cu_main6thrust24THRUST_300001_SM_1000_NS12placeholders2_5E
	.align		8
        /*1338*/ 	.dword	_ZN30_INTERNAL_4ff9e7eb_4_k_cu_main6thrust24THRUST_300001_SM_1000_NS12placeholders2_6E
	.align		8
        /*1340*/ 	.dword	_ZN30_INTERNAL_4ff9e7eb_4_k_cu_main6thrust24THRUST_300001_SM_1000_NS12placeholders2_7E
	.align		8
        /*1348*/ 	.dword	_ZN30_INTERNAL_4ff9e7eb_4_k_cu_main6thrust24THRUST_300001_SM_1000_NS12placeholders2_8E
	.align		8
        /*1350*/ 	.dword	_ZN30_INTERNAL_4ff9e7eb_4_k_cu_main6thrust24THRUST_300001_SM_1000_NS12placeholders2_9E
	.align		8
        /*1358*/ 	.dword	_ZN30_INTERNAL_4ff9e7eb_4_k_cu_main6thrust24THRUST_300001_SM_1000_NS12placeholders3_10E
	.align		8
        /*1360*/ 	.dword	$str
	.align		8
        /*1368*/ 	.dword	$str$1
	.align		8
        /*1370*/ 	.dword	$str$2
	.align		8
        /*1378*/ 	.dword	__assertfail


//--------------------- .text._ZN3cub18CUB_300001_SM_10006detail11EmptyKernelIvEEvv --------------------------
	.section	.text._ZN3cub18CUB_300001_SM_10006detail11EmptyKernelIvEEvv,"ax",@progbits
	.align	128
        .global         _ZN3cub18CUB_300001_SM_10006detail11EmptyKernelIvEEvv
        .type           _ZN3cub18CUB_300001_SM_10006detail11EmptyKernelIvEEvv,@function
        .size           _ZN3cub18CUB_300001_SM_10006detail11EmptyKernelIvEEvv,(.L_x_38009 - _ZN3cub18CUB_300001_SM_10006detail11EmptyKernelIvEEvv)
        .other          _ZN3cub18CUB_300001_SM_10006detail11EmptyKernelIvEEvv,@"STO_CUDA_ENTRY STV_DEFAULT"
_ZN3cub18CUB_300001_SM_10006detail11EmptyKernelIvEEvv:
.text._ZN3cub18CUB_300001_SM_10006detail11EmptyKernelIvEEvv:
[----:B------:R-:W-:Y:S01]  /*0000*/  LDC R1, c[0x0][0x37c] ;  /* 0x0000df00ff017b82 */ /* 0x000fe20000000800 */
[----:B------:R-:W-:Y:S05]  /*0010*/  EXIT ;  /* 0x000000000000794d */ /* 0x000fea0003800000 */
.L_x_0:
[----:B------:R-:W-:-:S00]  /*0020*/  BRA `(.L_x_0) ;  /* 0xfffffffc00fc7947 */ /* 0x000fc0000383ffff */
[----:B------:R-:W-:-:S00]  /*0030*/  NOP ;  /* 0x0000000000007918 */ /* 0x000fc00000000000 */
        /* <DEDUP_REMOVED lines=12> */
.L_x_38009:


//--------------------- .text._Z24SoftmaxBlockUncachedImplI22BroadcastScaleMaskLoadIffbLm4EiE11DirectStoreIffEfLi1ELi1024EL9Algorithm0EEvT_T0_ll --------------------------
	.section	.text._Z24SoftmaxBlockUncachedImplI22BroadcastScaleMaskLoadIffbLm4EiE11DirectStoreIffEfLi1ELi1024EL9Algorithm0EEvT_T0_ll,"ax",@progbits
	.align	128
        .global         _Z24SoftmaxBlockUncachedImplI22BroadcastScaleMaskLoadIffbLm4EiE11DirectStoreIffEfLi1ELi1024EL9Algorithm0EEvT_T0_ll
        .type           _Z24SoftmaxBlockUncachedImplI22BroadcastScaleMaskLoadIffbLm4EiE11DirectStoreIffEfLi1ELi1024EL9Algorithm0EEvT_T0_ll,@function
        .size           _Z24SoftmaxBlockUncachedImplI22BroadcastScaleMaskLoadIffbLm4EiE11DirectStoreIffEfLi1ELi1024EL9Algorithm0EEvT_T0_ll,(.L_x_37377 - _Z24SoftmaxBlockUncachedImplI22BroadcastScaleMaskLoadIffbLm4EiE11DirectStoreIffEfLi1ELi1024EL9Algorithm0EEvT_T0_ll)
        .other          _Z24SoftmaxBlockUncachedImplI22BroadcastScaleMaskLoadIffbLm4EiE11DirectStoreIffEfLi1ELi1024EL9Algorithm0EEvT_T0_ll,@"STO_CUDA_ENTRY STV_DEFAULT"
_Z24SoftmaxBlockUncachedImplI22BroadcastScaleMaskLoadIffbLm4EiE11DirectStoreIffEfLi1ELi1024EL9Algorithm0EEvT_T0_ll:
.text._Z24SoftmaxBlockUncachedImplI22BroadcastScaleMaskLoadIffbLm4EiE11DirectStoreIffEfLi1ELi1024EL9Algorithm0EEvT_T0_ll:
[----:B------:R-:W-:Y:S08]  /*0000*/  LDC R1, c[0x0][0x37c] ;  /* 0x0000df00ff017b82 */ /* 0x000ff00000000800 */
[----:B------:R-:W0:Y:S08]  /*0010*/  S2UR UR5, SR_CTAID.X ;  /* 0x00000000000579c3 */ /* 0x000e300000002500 */
[----:B------:R-:W0:Y:S02]  /*0020*/  LDC.64 R2, c[0x0][0x408] ;  /* 0x00010200ff027b82 */ /* 0x000e240000000a00 */
[----:B0-----:R-:W-:-:S04]  /*0030*/  ISETP.LE.U32.AND P0, PT, R2, UR5, PT ;  /* 0x0000000502007c0c */ /* 0x001fc8000bf03070 */
[----:B------:R-:W-:-:S13]  /*0040*/  ISETP.GE.AND.EX P0, PT, RZ, R3, PT, P0 ;  /* 0x00000003ff00720c */ /* 0x000fda0003f06300 */
[----:B------:R-:W-:Y:S05]  /*0050*/  @P0 EXIT ;  /* 0x000000000000094d */ /* 0x000fea0003800000 */
[----:B------:R-:W0:Y:S01]  /*0060*/  S2R R2, SR_TID.X ;  /* 0x0000000000027919 */ /* 0x000e220000002100 */
[----:B------:R-:W1:Y:S01]  /*0070*/  LDCU UR4, c[0x0][0x410] ;  /* 0x00008200ff0477ac */ /* 0x000e620008000800 */
[----:B------:R-:W2:Y:S01]  /*0080*/  LDCU.64 UR8, c[0x0][0x358] ;  /* 0x00006b00ff0877ac */ /* 0x000ea20008000a00 */
[----:B0-----:R-:W-:-:S05]  /*0090*/  LOP3.LUT R2, RZ, R2, RZ, 0x33, !PT ;  /* 0x00000002ff027212 */ /* 0x001fca00078e33ff */
[----:B-1----:R-:W-:Y:S01]  /*00a0*/  VIADD R2, R2, UR4 ;  /* 0x0000000402027c36 */ /* 0x002fe20008000000 */
[----:B--2---:R-:W-:-:S06]  /*00b0*/  UMOV UR4, URZ ;  /* 0x000000ff00047c82 */ /* 0x004fcc0008000000 */
.L_x_28:
[----:B0-----:R-:W0:Y:S01]  /*00c0*/  S2R R13, SR_TID.X ;  /* 0x00000000000d7919 */ /* 0x001e220000002100 */
[----:B------:R-:W1:Y:S01]  /*00d0*/  LDCU UR6, c[0x0][0x410] ;  /* 0x00008200ff0677ac */ /* 0x000e620008000800 */
[----:B------:R-:W-:Y:S01]  /*00e0*/  BSSY.RECONVERGENT B0, `(.L_x_1) ;  /* 0x000015b000007945 */ /* 0x000fe20003800200 */
[----:B------:R-:W-:Y:S01]  /*00f0*/  IMAD.MOV.U32 R0, RZ, RZ, -0x800000 ;  /* 0xff800000ff007424 */ /* 0x000fe200078e00ff */
[----:B--2---:R-:W2:Y:S01]  /*0100*/  LDCU UR7, c[0x0][0x410] ;  /* 0x00008200ff0777ac */ /* 0x004ea20008000800 */
[----:B---3--:R-:W3:Y:S01]  /*0110*/  LDCU.128 UR20, c[0x0][0x3d0] ;  /* 0x00007a00ff1477ac */ /* 0x008ee20008000c00 */
[----:B----4-:R-:W4:Y:S01]  /*0120*/  LDCU.128 UR24, c[0x0][0x380] ;  /* 0x00007000ff1877ac */ /* 0x010f220008000c00 */
[----:B-1----:R-:W-:-:S05]  /*0130*/  IMAD.U32 R3, RZ, RZ, UR6 ;  /* 0x00000006ff037e24 */ /* 0x002fca000f8e00ff */
[----:B0-----:R-:W-:-:S13]  /*0140*/  ISETP.GE.AND P1, PT, R13, R3, PT ;  /* 0x000000030d00720c */ /* 0x001fda0003f26270 */
[----:B--234-:R-:W-:Y:S05]  /*0150*/  @P1 BRA `(.L_x_2) ;  /* 0x00000014004c1947 */ /* 0x01cfea0003800000 */
[C---:B------:R-:W-:Y:S01]  /*0160*/  LOP3.LUT R0, R2.reuse, 0x400, RZ, 0xc0, !PT ;  /* 0x0000040002007812 */ /* 0x040fe200078ec0ff */
[----:B------:R-:W-:Y:S01]  /*0170*/  BSSY.RECONVERGENT B1, `(.L_x_3) ;  /* 0x000007b000017945 */ /* 0x000fe20003800200 */
[----:B------:R-:W-:Y:S02]  /*0180*/  ISETP.GE.U32.AND P5, PT, R2, 0x400, PT ;  /* 0x000004000200780c */ /* 0x000fe40003fa6070 */
[----:B------:R-:W-:Y:S01]  /*0190*/  ISETP.NE.AND P0, PT, R0, RZ, PT ;  /* 0x000000ff0000720c */ /* 0x000fe20003f05270 */
[----:B------:R-:W-:-:S12]  /*01a0*/  IMAD.MOV.U32 R0, RZ, RZ, -0x800000 ;  /* 0xff800000ff007424 */ /* 0x000fd800078e00ff */
[----:B------:R-:W-:Y:S05]  /*01b0*/  @P0 BRA `(.L_x_4) ;  /* 0x0000000400d80947 */ /* 0x000fea0003800000 */
[----:B------:R-:W0:Y:S01]  /*01c0*/  LDC R9, c[0x0][0x3b8] ;  /* 0x0000ee00ff097b82 */ /* 0x000e220000000800 */
[----:B------:R-:W1:Y:S01]  /*01d0*/  LDCU.128 UR12, c[0x0][0x3d0] ;  /* 0x00007a00ff0c77ac */ /* 0x000e620008000c00 */
[----:B------:R-:W2:Y:S06]  /*01e0*/  LDCU.128 UR16, c[0x0][0x380] ;  /* 0x00007000ff1077ac */ /* 0x000eac0008000c00 */
[----:B------:R-:W3:Y:S01]  /*01f0*/  LDC R0, c[0x0][0x3e8] ;  /* 0x0000fa00ff007b82 */ /* 0x000ee20000000800 */
[----:B------:R-:W4:Y:S07]  /*0200*/  LDCU UR6, c[0x0][0x3f4] ;  /* 0x00007e80ff0677ac */ /* 0x000f2e0008000800 */
[----:B------:R-:W5:Y:S01]  /*0210*/  LDC R4, c[0x0][0x3bc] ;  /* 0x0000ef00ff047b82 */ /* 0x000f620000000800 */
[----:B0-----:R-:W-:-:S07]  /*0220*/  IABS R10, R9 ;  /* 0x00000009000a7213 */ /* 0x001fce0000000000 */
[----:B------:R-:W0:Y:S01]  /*0230*/  LDC.64 R16, c[0x0][0x398] ;  /* 0x0000e600ff107b82 */ /* 0x000e220000000a00 */
[----:B------:R-:W1:Y:S01]  /*0240*/  I2F.RP R5, R10 ;  /* 0x0000000a00057306 */ /* 0x000e620000209400 */
[----:B---3--:R-:W-:-:S06]  /*0250*/  IMAD R0, R0, UR5, R13 ;  /* 0x0000000500007c24 */ /* 0x008fcc000f8e020d */
[----:B------:R-:W3:Y:S01]  /*0260*/  LDC.64 R18, c[0x0][0x3a0] ;  /* 0x0000e800ff127b82 */ /* 0x000ee20000000a00 */
[----:B-----5:R-:W-:Y:S01]  /*0270*/  IABS R8, R4 ;  /* 0x0000000400087213 */ /* 0x020fe20000000000 */
[----:B-1----:R-:W1:Y:S02]  /*0280*/  MUFU.RCP R5, R5 ;  /* 0x0000000500057308 */ /* 0x002e640000001000 */
[----:B-1----:R-:W-:Y:S01]  /*0290*/  VIADD R6, R5, 0xffffffe ;  /* 0x0ffffffe05067836 */ /* 0x002fe20000000000 */
[----:B------:R-:W-:-:S05]  /*02a0*/  IABS R5, R0 ;  /* 0x0000000000057213 */ /* 0x000fca0000000000 */
[----:B------:R1:W5:Y:S02]  /*02b0*/  F2I.FTZ.U32.TRUNC.NTZ R7, R6 ;  /* 0x0000000600077305 */ /* 0x000364000021f000 */
[----:B-1----:R-:W-:Y:S01]  /*02c0*/  IMAD.MOV.U32 R6, RZ, RZ, RZ ;  /* 0x000000ffff067224 */ /* 0x002fe200078e00ff */
[----:B-----5:R-:W-:-:S05]  /*02d0*/  IADD3 R11, PT, PT, RZ, -R7, RZ ;  /* 0x80000007ff0b7210 */ /* 0x020fca0007ffe0ff */
[----:B------:R-:W-:-:S04]  /*02e0*/  IMAD R11, R11, R10, RZ ;  /* 0x0000000a0b0b7224 */ /* 0x000fc800078e02ff */
[----:B------:R-:W-:-:S06]  /*02f0*/  IMAD.HI.U32 R7, R7, R11, R6 ;  /* 0x0000000b07077227 */ /* 0x000fcc00078e0006 */
[----:B------:R-:W-:-:S04]  /*0300*/  IMAD.HI.U32 R6, R7, R5, RZ ;  /* 0x0000000507067227 */ /* 0x000fc800078e00ff */
[----:B------:R-:W-:Y:S02]  /*0310*/  IMAD.MOV.U32 R7, RZ, RZ, R8 ;  /* 0x000000ffff077224 */ /* 0x000fe400078e0008 */
[----:B------:R-:W-:Y:S02]  /*0320*/  IMAD.MOV R11, RZ, RZ, -R6 ;  /* 0x000000ffff0b7224 */ /* 0x000fe400078e0a06 */
[----:B------:R-:W1:Y:S02]  /*0330*/  I2F.RP R8, R7 ;  /* 0x0000000700087306 */ /* 0x000e640000209400 */
[----:B------:R-:W-:-:S05]  /*0340*/  IMAD R5, R10, R11, R5 ;  /* 0x0000000b0a057224 */ /* 0x000fca00078e0205 */
[----:B------:R-:W-:Y:S01]  /*0350*/  ISETP.GT.U32.AND P2, PT, R10, R5, PT ;  /* 0x000000050a00720c */ /* 0x000fe20003f44070 */
[----:B-1----:R-:W1:-:S12]  /*0360*/  MUFU.RCP R8, R8 ;  /* 0x0000000800087308 */ /* 0x002e580000001000 */
[----:B------:R-:W-:Y:S02]  /*0370*/  @!P2 IMAD.IADD R5, R5, 0x1, -R10 ;  /* 0x000000010505a824 */ /* 0x000fe400078e0a0a */
[----:B------:R-:W-:Y:S01]  /*0380*/  @!P2 VIADD R6, R6, 0x1 ;  /* 0x000000010606a836 */ /* 0x000fe20000000000 */
[----:B------:R-:W-:Y:S02]  /*0390*/  ISETP.NE.AND P2, PT, R9, RZ, PT ;  /* 0x000000ff0900720c */ /* 0x000fe40003f45270 */
[----:B------:R-:W-:Y:S02]  /*03a0*/  ISETP.GE.U32.AND P0, PT, R5, R10, PT ;  /* 0x0000000a0500720c */ /* 0x000fe40003f06070 */
[----:B------:R-:W-:-:S04]  /*03b0*/  LOP3.LUT R5, R0, R9, RZ, 0x3c, !PT ;  /* 0x0000000900057212 */ /* 0x000fc800078e3cff */
[----:B------:R-:W-:Y:S02]  /*03c0*/  ISETP.GE.AND P3, PT, R5, RZ, PT ;  /* 0x000000ff0500720c */ /* 0x000fe40003f66270 */
[----:B-1----:R-:W-:Y:S01]  /*03d0*/  IADD3 R10, PT, PT, R8, 0xffffffe, RZ ;  /* 0x0ffffffe080a7810 */ /* 0x002fe20007ffe0ff */
[----:B------:R-:W1:Y:S03]  /*03e0*/  LDC R5, c[0x0][0x3c0] ;  /* 0x0000f000ff057b82 */ /* 0x000e660000000800 */
[----:B------:R5:W2:Y:S01]  /*03f0*/  F2I.FTZ.U32.TRUNC.NTZ R11, R10 ;  /* 0x0000000a000b7305 */ /* 0x000aa2000021f000 */
[----:B------:R-:W-:-:S06]  /*0400*/  @P0 VIADD R6, R6, 0x1 ;  /* 0x0000000106060836 */ /* 0x000fcc0000000000 */
[----:B------:R-:W-:Y:S01]  /*0410*/  @!P3 IMAD.MOV R6, RZ, RZ, -R6 ;  /* 0x000000ffff06b224 */ /* 0x000fe200078e0a06 */
[----:B------:R-:W-:Y:S01]  /*0420*/  @!P2 LOP3.LUT R6, RZ, R9, RZ, 0x33, !PT ;  /* 0x00000009ff06a212 */ /* 0x000fe200078e33ff */
[----:B-----5:R-:W-:-:S03]  /*0430*/  IMAD.MOV.U32 R10, RZ, RZ, RZ ;  /* 0x000000ffff0a7224 */ /* 0x020fc600078e00ff */
[----:B------:R-:W-:Y:S01]  /*0440*/  IADD3 R8, PT, PT, -R6, RZ, RZ ;  /* 0x000000ff06087210 */ /* 0x000fe20007ffe1ff */
[----:B--2---:R-:W-:-:S04]  /*0450*/  IMAD.MOV R12, RZ, RZ, -R11 ;  /* 0x000000ffff0c7224 */ /* 0x004fc800078e0a0b */
[----:B------:R-:W-:Y:S02]  /*0460*/  IMAD R9, R9, R8, R0 ;  /* 0x0000000809097224 */ /* 0x000fe400078e0200 */
[----:B------:R-:W-:Y:S01]  /*0470*/  IMAD R15, R12, R7, RZ ;  /* 0x000000070c0f7224 */ /* 0x000fe200078e02ff */
[----:B-1----:R-:W-:-:S03]  /*0480*/  IABS R8, R5 ;  /* 0x0000000500087213 */ /* 0x002fc60000000000 */
[----:B------:R-:W-:Y:S01]  /*0490*/  IMAD.HI.U32 R10, R11, R15, R10 ;  /* 0x0000000f0b0a7227 */ /* 0x000fe200078e000a */
[----:B------:R-:W-:Y:S01]  /*04a0*/  IABS R12, R9 ;  /* 0x00000009000c7213 */ /* 0x000fe20000000000 */
[----:B------:R-:W1:Y:S04]  /*04b0*/  I2F.RP R14, R8 ;  /* 0x00000008000e7306 */ /* 0x000e680000209400 */
[----:B------:R-:W-:-:S04]  /*04c0*/  IMAD.HI.U32 R10, R10, R12, RZ ;  /* 0x0000000c0a0a7227 */ /* 0x000fc800078e00ff */
[----:B------:R-:W-:-:S04]  /*04d0*/  IMAD.MOV R11, RZ, RZ, -R10 ;  /* 0x000000ffff0b7224 */ /* 0x000fc800078e0a0a */
[C---:B------:R-:W-:Y:S01]  /*04e0*/  IMAD R12, R7.reuse, R11, R12 ;  /* 0x0000000b070c7224 */ /* 0x040fe200078e020c */
[----:B-1----:R-:W1:Y:S04]  /*04f0*/  MUFU.RCP R14, R14 ;  /* 0x0000000e000e7308 */ /* 0x002e680000001000 */
[----:B------:R-:W-:-:S13]  /*0500*/  ISETP.GT.U32.AND P2, PT, R7, R12, PT ;  /* 0x0000000c0700720c */ /* 0x000fda0003f44070 */
[----:B------:R-:W-:Y:S01]  /*0510*/  @!P2 IMAD.IADD R12, R12, 0x1, -R7 ;  /* 0x000000010c0ca824 */ /* 0x000fe200078e0a07 */
[----:B------:R-:W-:Y:S01]  /*0520*/  @!P2 IADD3 R10, PT, PT, R10, 0x1, RZ ;  /* 0x000000010a0aa810 */ /* 0x000fe20007ffe0ff */
[----:B-1----:R-:W-:Y:S01]  /*0530*/  VIADD R11, R14, 0xffffffe ;  /* 0x0ffffffe0e0b7836 */ /* 0x002fe20000000000 */
[----:B------:R-:W-:Y:S02]  /*0540*/  ISETP.NE.AND P2, PT, R4, RZ, PT ;  /* 0x000000ff0400720c */ /* 0x000fe40003f45270 */
[----:B------:R-:W-:Y:S02]  /*0550*/  ISETP.GE.U32.AND P0, PT, R12, R7, PT ;  /* 0x000000070c00720c */ /* 0x000fe40003f06070 */
[----:B------:R-:W-:Y:S01]  /*0560*/  LOP3.LUT R7, R9, R4, RZ, 0x3c, !PT ;  /* 0x0000000409077212 */ /* 0x000fe200078e3cff */
[----:B------:R-:W1:Y:S03]  /*0570*/  F2I.FTZ.U32.TRUNC.NTZ R11, R11 ;  /* 0x0000000b000b7305 */ /* 0x000e66000021f000 */
[----:B------:R-:W-:-:S07]  /*0580*/  ISETP.GE.AND P3, PT, R7, RZ, PT ;  /* 0x000000ff0700720c */ /* 0x000fce0003f66270 */
[----:B------:R-:W-:-:S04]  /*0590*/  @P0 VIADD R10, R10, 0x1 ;  /* 0x000000010a0a0836 */ /* 0x000fc80000000000 */
[----:B------:R-:W-:Y:S02]  /*05a0*/  IMAD.MOV.U32 R7, RZ, RZ, R10 ;  /* 0x000000ffff077224 */ /* 0x000fe400078e000a */
[----:B-1----:R-:W-:Y:S02]  /*05b0*/  IMAD.MOV R15, RZ, RZ, -R11 ;  /* 0x000000ffff0f7224 */ /* 0x002fe400078e0a0b */
[----:B------:R-:W-:Y:S01]  /*05c0*/  @!P3 IMAD.MOV R7, RZ, RZ, -R7 ;  /* 0x000000ffff07b224 */ /* 0x000fe200078e0a07 */
[----:B------:R-:W-:Y:S02]  /*05d0*/  @!P2 LOP3.LUT R7, RZ, R4, RZ, 0x33, !PT ;  /* 0x00000004ff07a212 */ /* 0x000fe400078e33ff */
[----:B------:R-:W-:Y:S02]  /*05e0*/  ISETP.NE.AND P3, PT, R5, RZ, PT ;  /* 0x000000ff0500720c */ /* 0x000fe40003f65270 */
[----:B------:R-:W-:-:S05]  /*05f0*/  IADD3 R10, PT, PT, -R7, RZ, RZ ;  /* 0x000000ff070a7210 */ /* 0x000fca0007ffe1ff */
[----:B------:R-:W-:Y:S02]  /*0600*/  IMAD R4, R4, R10, R9 ;  /* 0x0000000a04047224 */ /* 0x000fe400078e0209 */
[----:B------:R-:W-:Y:S02]  /*0610*/  IMAD R9, R15, R8, RZ ;  /* 0x000000080f097224 */ /* 0x000fe400078e02ff */
[----:B------:R-:W-:Y:S01]  /*0620*/  IMAD.MOV.U32 R10, RZ, RZ, RZ ;  /* 0x000000ffff0a7224 */ /* 0x000fe200078e00ff */
[----:B------:R-:W-:Y:S01]  /*0630*/  IABS R12, R4 ;  /* 0x00000004000c7213 */ /* 0x000fe20000000000 */
[----:B------:R-:W1:Y:S02]  /*0640*/  LDC.64 R14, c[0x0][0x390] ;  /* 0x0000e400ff0e7b82 */ /* 0x000e640000000a00 */
[----:B------:R-:W-:-:S04]  /*0650*/  IMAD.HI.U32 R10, R11, R9, R10 ;  /* 0x000000090b0a7227 */ /* 0x000fc800078e000a */
[----:B------:R-:W-:-:S04]  /*0660*/  IMAD.MOV.U32 R9, RZ, RZ, R12 ;  /* 0x000000ffff097224 */ /* 0x000fc800078e000c */
[----:B------:R-:W-:-:S04]  /*0670*/  IMAD.HI.U32 R10, R10, R9, RZ ;  /* 0x000000090a0a7227 */ /* 0x000fc800078e00ff */
[----:B------:R-:W-:-:S04]  /*0680*/  IMAD.MOV R11, RZ, RZ, -R10 ;  /* 0x000000ffff0b7224 */ /* 0x000fc800078e0a0a */
[----:B------:R-:W-:Y:S01]  /*0690*/  IMAD R9, R8, R11, R9 ;  /* 0x0000000b08097224 */ /* 0x000fe200078e0209 */
[----:B------:R-:W-:-:S04]  /*06a0*/  LOP3.LUT R11, R4, R5, RZ, 0x3c, !PT ;  /* 0x00000005040b7212 */ /* 0x000fc800078e3cff */
[----:B------:R-:W-:Y:S02]  /*06b0*/  ISETP.GT.U32.AND P2, PT, R8, R9, PT ;  /* 0x000000090800720c */ /* 0x000fe40003f44070 */
[----:B------:R-:W-:-:S11]  /*06c0*/  ISETP.GE.AND P4, PT, R11, RZ, PT ;  /* 0x000000ff0b00720c */ /* 0x000fd60003f86270 */
[----:B------:R-:W-:Y:S01]  /*06d0*/  @!P2 IMAD.IADD R9, R9, 0x1, -R8 ;  /* 0x000000010909a824 */ /* 0x000fe200078e0a08 */
[----:B------:R-:W-:Y:S02]  /*06e0*/  @!P2 IADD3 R10, PT, PT, R10, 0x1, RZ ;  /* 0x000000010a0aa810 */ /* 0x000fe40007ffe0ff */
[----:B-1----:R-:W-:Y:S02]  /*06f0*/  ISETP.NE.U32.AND P2, PT, R14, 0x1, PT ;  /* 0x000000010e00780c */ /* 0x002fe40003f45070 */
[----:B------:R-:W-:Y:S02]  /*0700*/  ISETP.GE.U32.AND P0, PT, R9, R8, PT ;  /* 0x000000080900720c */ /* 0x000fe40003f06070 */
[----:B------:R-:W1:Y:S01]  /*0710*/  LDC.64 R8, c[0x0][0x3a8] ;  /* 0x0000ea00ff087b82 */ /* 0x000e620000000a00 */
[----:B------:R-:W-:-:S04]  /*0720*/  ISETP.NE.AND.EX P2, PT, R15, RZ, PT, P2 ;  /* 0x000000ff0f00720c */ /* 0x000fc80003f45320 */
[----:B------:R-:W-:-:S05]  /*0730*/  SEL R6, R6, RZ, P2 ;  /* 0x000000ff06067207 */ /* 0x000fca0001000000 */
[----:B------:R-:W-:Y:S02]  /*0740*/  IMAD R6, R6, UR12, RZ ;  /* 0x0000000c06067c24 */ /* 0x000fe4000f8e02ff */
[----:B------:R-:W-:Y:S01]  /*0750*/  @P0 VIADD R10, R10, 0x1 ;  /* 0x000000010a0a0836 */ /* 0x000fe20000000000 */
[----:B---3--:R-:W-:-:S03]  /*0760*/  ISETP.NE.U32.AND P0, PT, R18, 0x1, PT ;  /* 0x000000011200780c */ /* 0x008fc60003f05070 */
[----:B------:R-:W-:Y:S01]  /*0770*/  @!P4 IMAD.MOV R10, RZ, RZ, -R10 ;  /* 0x000000ffff0ac224 */ /* 0x000fe200078e0a0a */
[----:B0-----:R-:W-:Y:S02]  /*0780*/  ISETP.NE.U32.AND P4, PT, R16, 0x1, PT ;  /* 0x000000011000780c */ /* 0x001fe40003f85070 */
[----:B------:R-:W-:Y:S02]  /*0790*/  @!P3 LOP3.LUT R10, RZ, R5, RZ, 0x33, !PT ;  /* 0x00000005ff0ab212 */ /* 0x000fe400078e33ff */
[----:B------:R-:W-:Y:S02]  /*07a0*/  ISETP.NE.AND.EX P4, PT, R17, RZ, PT, P4 ;  /* 0x000000ff1100720c */ /* 0x000fe40003f85340 */
[----:B------:R-:W-:Y:S01]  /*07b0*/  ISETP.NE.AND.EX P3, PT, R19, RZ, PT, P0 ;  /* 0x000000ff1300720c */ /* 0x000fe20003f65300 */
[----:B------:R-:W-:Y:S01]  /*07c0*/  IMAD.MOV R11, RZ, RZ, -R10 ;  /* 0x000000ffff0b7224 */ /* 0x000fe200078e0a0a */
[----:B-1----:R-:W-:Y:S02]  /*07d0*/  ISETP.NE.U32.AND P0, PT, R8, 0x1, PT ;  /* 0x000000010800780c */ /* 0x002fe40003f05070 */
[----:B------:R-:W-:Y:S01]  /*07e0*/  SEL R7, R7, RZ, P4 ;  /* 0x000000ff07077207 */ /* 0x000fe20002000000 */
[----:B------:R-:W-:Y:S01]  /*07f0*/  IMAD R4, R5, R11, R4 ;  /* 0x0000000b05047224 */ /* 0x000fe200078e0204 */
[----:B------:R-:W-:-:S02]  /*0800*/  ISETP.NE.AND.EX P0, PT, R9, RZ, PT, P0 ;  /* 0x000000ff0900720c */ /* 0x000fc40003f05300 */
[----:B------:R-:W-:Y:S01]  /*0810*/  SEL R10, R10, RZ, P3 ;  /* 0x000000ff0a0a7207 */ /* 0x000fe20001800000 */
[----:B------:R-:W-:Y:S01]  /*0820*/  IMAD R7, R7, UR13, R6 ;  /* 0x0000000d07077c24 */ /* 0x000fe2000f8e0206 */
[----:B------:R-:W-:Y:S02]  /*0830*/  SEL R4, R4, RZ, P0 ;  /* 0x000000ff04047207 */ /* 0x000fe40000000000 */
[----:B------:R-:W-:Y:S01]  /*0840*/  SHF.R.S64 R5, RZ, 0x1e, R0 ;  /* 0x0000001eff057819 */ /* 0x000fe20000001000 */
[----:B------:R-:W-:-:S04]  /*0850*/  IMAD R7, R10, UR14, R7 ;  /* 0x0000000e0a077c24 */ /* 0x000fc8000f8e0207 */
[----:B------:R-:W-:-:S05]  /*0860*/  IMAD R4, R4, UR15, R7 ;  /* 0x0000000f04047c24 */ /* 0x000fca000f8e0207 */
[----:B------:R-:W-:-:S04]  /*0870*/  IADD3 R6, P0, PT, R4, UR18, RZ ;  /* 0x0000001204067c10 */ /* 0x000fc8000ff1e0ff */
[----:B------:R-:W-:Y:S02]  /*0880*/  LEA.HI.X.SX32 R7, R4, UR19, 0x1, P0 ;  /* 0x0000001304077c11 */ /* 0x000fe400080f0eff */
[----:B------:R-:W-:-:S03]  /*0890*/  IADD3 R4, P0, PT, R5, UR16, RZ ;  /* 0x0000001005047c10 */ /* 0x000fc6000ff1e0ff */
[----:B------:R-:W2:Y:S01]  /*08a0*/  LDG.E.U8 R6, desc[UR8][R6.64] ;  /* 0x0000000806067981 */ /* 0x000ea2000c1e1100 */
[----:B------:R-:W-:-:S05]  /*08b0*/  LEA.HI.X.SX32 R5, R0, UR17, 0x2, P0 ;  /* 0x0000001100057c11 */ /* 0x000fca00080f16ff */
[----:B------:R-:W4:Y:S01]  /*08c0*/  LDG.E R4, desc[UR8][R4.64] ;  /* 0x0000000804047981 */ /* 0x000f22000c1e1900 */
[----:B------:R-:W-:Y:S02]  /*08d0*/  LOP3.LUT R13, R13, 0x400, RZ, 0xfc, !PT ;  /* 0x000004000d0d7812 */ /* 0x000fe400078efcff */
[----:B--2---:R-:W-:Y:S01]  /*08e0*/  ISETP.NE.AND P0, PT, R6, RZ, PT ;  /* 0x000000ff0600720c */ /* 0x004fe20003f05270 */
[----:B----4-:R-:W-:-:S12]  /*08f0*/  FMUL R0, R4, UR6 ;  /* 0x0000000604007c20 */ /* 0x010fd80008400000 */
[----:B------:R-:W0:Y:S02]  /*0900*/  @!P0 LDC R0, c[0x0][0x3f0] ;  /* 0x0000fc00ff008b82 */ /* 0x000e240000000800 */
[----:B0-----:R-:W-:-:S07]  /*0910*/  FMNMX R0, R0, -INF , !PT ;  /* 0xff80000000007809 */ /* 0x001fce0007800000 */
.L_x_4:
[----:B------:R-:W-:Y:S05]  /*0920*/  BSYNC.RECONVERGENT B1 ;  /* 0x0000000000017941 */ /* 0x000fea0003800200 */
.L_x_3:
[----:B------:R-:W-:Y:S05]  /*0930*/  @!P5 BRA `(.L_x_2) ;  /* 0x0000000c0054d947 */ /* 0x000fea0003800000 */
[----:B------:R-:W0:Y:S01]  /*0940*/  LDC R3, c[0x0][0x3b8] ;  /* 0x0000ee00ff037b82 */ /* 0x000e220000000800 */
[----:B------:R-:W1:Y:S07]  /*0950*/  LDCU UR6, c[0x0][0x3e8] ;  /* 0x00007d00ff0677ac */ /* 0x000e6e0008000800 */
[----:B------:R-:W2:Y:S08]  /*0960*/  LDC.64 R6, c[0x0][0x3a8] ;  /* 0x0000ea00ff067b82 */ /* 0x000eb00000000a00 */
[----:B------:R-:W3:Y:S01]  /*0970*/  LDC.64 R8, c[0x0][0x3a0] ;  /* 0x0000e800ff087b82 */ /* 0x000ee20000000a00 */
[----:B-1----:R-:W-:Y:S01]  /*0980*/  UIMAD UR6, UR5, UR6, URZ ;  /* 0x00000006050672a4 */ /* 0x002fe2000f8e02ff */
[----:B0-----:R-:W-:-:S06]  /*0990*/  IABS R11, R3 ;  /* 0x00000003000b7213 */ /* 0x001fcc0000000000 */
[----:B------:R-:W0:Y:S01]  /*09a0*/  LDC.64 R16, c[0x0][0x390] ;  /* 0x0000e400ff107b82 */ /* 0x000e220000000a00 */
[----:B------:R-:W1:Y:S01]  /*09b0*/  I2F.RP R3, R11 ;  /* 0x0000000b00037306 */ /* 0x000e620000209400 */
[----:B--2---:R-:W-:-:S06]  /*09c0*/  ISETP.NE.U32.AND P2, PT, R6, 0x1, PT ;  /* 0x000000010600780c */ /* 0x004fcc0003f45070 */
[----:B------:R-:W2:Y:S01]  /*09d0*/  LDC.64 R14, c[0x0][0x398] ;  /* 0x0000e600ff0e7b82 */ /* 0x000ea20000000a00 */
[----:B------:R-:W-:Y:S02]  /*09e0*/  ISETP.NE.AND.EX P2, PT, R7, RZ, PT, P2 ;  /* 0x000000ff0700720c */ /* 0x000fe40003f45320 */
[----:B------:R-:W-:Y:S02]  /*09f0*/  IADD3 R7, PT, PT, R13, UR6, RZ ;  /* 0x000000060d077c10 */ /* 0x000fe4000fffe0ff */
[----:B---3--:R-:W-:Y:S01]  /*0a00*/  ISETP.NE.U32.AND P0, PT, R8, 0x1, PT ;  /* 0x000000010800780c */ /* 0x008fe20003f05070 */
[----:B------:R-:W-:Y:S01]  /*0a10*/  IMAD.MOV.U32 R8, RZ, RZ, RZ ;  /* 0x000000ffff087224 */ /* 0x000fe200078e00ff */
[----:B-1----:R-:W1:Y:S02]  /*0a20*/  MUFU.RCP R3, R3 ;  /* 0x0000000300037308 */ /* 0x002e640000001000 */
[----:B------:R-:W-:Y:S01]  /*0a30*/  ISETP.NE.AND.EX P0, PT, R9, RZ, PT, P0 ;  /* 0x000000ff0900720c */ /* 0x000fe20003f05300 */
[----:B------:R-:W-:Y:S01]  /*0a40*/  VIADD R9, R13, 0x400 ;  /* 0x000004000d097836 */ /* 0x000fe20000000000 */
[----:B0-----:R-:W-:-:S04]  /*0a50*/  ISETP.NE.U32.AND P3, PT, R16, 0x1, PT ;  /* 0x000000011000780c */ /* 0x001fc80003f65070 */
[----:B------:R-:W-:Y:S02]  /*0a60*/  ISETP.NE.AND.EX P3, PT, R17, RZ, PT, P3 ;  /* 0x000000ff1100720c */ /* 0x000fe40003f65330 */
[----:B--2---:R-:W-:Y:S01]  /*0a70*/  ISETP.NE.U32.AND P4, PT, R14, 0x1, PT ;  /* 0x000000010e00780c */ /* 0x004fe20003f85070 */
[----:B-1----:R-:W-:-:S03]  /*0a80*/  VIADD R4, R3, 0xffffffe ;  /* 0x0ffffffe03047836 */ /* 0x002fc60000000000 */
[----:B------:R-:W-:Y:S01]  /*0a90*/  ISETP.NE.AND.EX P4, PT, R15, RZ, PT, P4 ;  /* 0x000000ff0f00720c */ /* 0x000fe20003f85340 */
[----:B------:R0:W1:Y:S02]  /*0aa0*/  F2I.FTZ.U32.TRUNC.NTZ R5, R4 ;  /* 0x0000000400057305 */ /* 0x000064000021f000 */
[----:B0-----:R-:W-:Y:S01]  /*0ab0*/  IMAD.MOV.U32 R4, RZ, RZ, RZ ;  /* 0x000000ffff047224 */ /* 0x001fe200078e00ff */
[----:B-1----:R-:W-:-:S05]  /*0ac0*/  IADD3 R10, PT, PT, RZ, -R5, RZ ;  /* 0x80000005ff0a7210 */ /* 0x002fca0007ffe0ff */
[----:B------:R-:W-:-:S04]  /*0ad0*/  IMAD.MOV.U32 R6, RZ, RZ, R10 ;  /* 0x000000ffff067224 */ /* 0x000fc800078e000a */
[----:B------:R-:W-:Y:S02]  /*0ae0*/  IMAD R3, R6, R11, RZ ;  /* 0x0000000b06037224 */ /* 0x000fe400078e02ff */
[----:B------:R-:W-:Y:S02]  /*0af0*/  IMAD.U32 R6, RZ, RZ, UR6 ;  /* 0x00000006ff067e24 */ /* 0x000fe4000f8e00ff */
[----:B------:R-:W-:-:S07]  /*0b00*/  IMAD.HI.U32 R10, R5, R3, R4 ;  /* 0x00000003050a7227 */ /* 0x000fce00078e0004 */
.L_x_5:
[----:B------:R-:W0:Y:S01]  /*0b10*/  LDC R22, c[0x0][0x3b8] ;  /* 0x0000ee00ff167b82 */ /* 0x000e220000000800 */
[----:B------:R-:W-:-:S05]  /*0b20*/  IABS R3, R7 ;  /* 0x0000000700037213 */ /* 0x000fca0000000000 */
[----:B------:R-:W-:Y:S02]  /*0b30*/  IMAD.HI.U32 R15, R10, R3, RZ ;  /* 0x000000030a0f7227 */ /* 0x000fe400078e00ff */
[----:B------:R-:W1:Y:S02]  /*0b40*/  LDC R12, c[0x0][0x3bc] ;  /* 0x0000ef00ff0c7b82 */ /* 0x000e640000000800 */
[----:B------:R-:W-:Y:S01]  /*0b50*/  IMAD.MOV R20, RZ, RZ, -R15 ;  /* 0x000000ffff147224 */ /* 0x000fe200078e0a0f */
[----:B0-----:R-:W-:-:S04]  /*0b60*/  IABS R14, R22 ;  /* 0x00000016000e7213 */ /* 0x001fc80000000000 */
[----:B------:R-:W0:Y:S01]  /*0b70*/  I2F.RP R16, R14 ;  /* 0x0000000e00107306 */ /* 0x000e220000209400 */
[----:B------:R-:W-:Y:S01]  /*0b80*/  IMAD R20, R14, R20, R3 ;  /* 0x000000140e147224 */ /* 0x000fe200078e0203 */
[----:B------:R-:W-:Y:S02]  /*0b90*/  IADD3 R3, PT, PT, R7, 0x400, RZ ;  /* 0x0000040007037810 */ /* 0x000fe40007ffe0ff */
[----:B-1----:R-:W-:Y:S02]  /*0ba0*/  IABS R18, R12 ;  /* 0x0000000c00127213 */ /* 0x002fe40000000000 */
[----:B------:R-:W-:Y:S02]  /*0bb0*/  ISETP.GT.U32.AND P6, PT, R11, R20, PT ;  /* 0x000000140b00720c */ /* 0x000fe40003fc4070 */
[----:B------:R-:W1:Y:S08]  /*0bc0*/  I2F.RP R17, R18 ;  /* 0x0000001200117306 */ /* 0x000e700000209400 */
[----:B0-----:R-:W0:Y:S03]  /*0bd0*/  MUFU.RCP R16, R16 ;  /* 0x0000001000107308 */ /* 0x001e260000001000 */
[----:B------:R-:W-:Y:S01]  /*0be0*/  @!P6 IMAD.IADD R20, R20, 0x1, -R14 ;  /* 0x000000011414e824 */ /* 0x000fe200078e0a0e */
[----:B------:R-:W-:-:S04]  /*0bf0*/  @!P6 IADD3 R15, PT, PT, R15, 0x1, RZ ;  /* 0x000000010f0fe810 */ /* 0x000fc80007ffe0ff */
[----:B------:R-:W-:Y:S01]  /*0c00*/  ISETP.GE.U32.AND P5, PT, R20, R11, PT ;  /* 0x0000000b1400720c */ /* 0x000fe20003fa6070 */
[----:B-1----:R-:W-:Y:S01]  /*0c10*/  MUFU.RCP R17, R17 ;  /* 0x0000001100117308 */ /* 0x002fe20000001000 */
[----:B------:R-:W-:Y:S02]  /*0c20*/  IMAD.MOV.U32 R11, RZ, RZ, R14 ;  /* 0x000000ffff0b7224 */ /* 0x000fe400078e000e */
[----:B0-----:R-:W-:Y:S01]  /*0c30*/  VIADD R4, R16, 0xffffffe ;  /* 0x0ffffffe10047836 */ /* 0x001fe20000000000 */
[----:B------:R-:W-:-:S04]  /*0c40*/  IABS R16, R3 ;  /* 0x0000000300107213 */ /* 0x000fc80000000000 */
[----:B------:R0:W1:Y:S04]  /*0c50*/  F2I.FTZ.U32.TRUNC.NTZ R5, R4 ;  /* 0x0000000400057305 */ /* 0x000068000021f000 */
[----:B------:R-:W-:Y:S02]  /*0c60*/  @P5 VIADD R15, R15, 0x1 ;  /* 0x000000010f0f5836 */ /* 0x000fe40000000000 */
[----:B0-----:R-:W-:Y:S02]  /*0c70*/  IMAD.MOV.U32 R4, RZ, RZ, RZ ;  /* 0x000000ffff047224 */ /* 0x001fe400078e00ff */
[----:B-1----:R-:W-:-:S04]  /*0c80*/  IMAD.MOV R19, RZ, RZ, -R5 ;  /* 0x000000ffff137224 */ /* 0x002fc800078e0a05 */
[----:B------:R-:W-:-:S04]  /*0c90*/  IMAD R19, R19, R14, RZ ;  /* 0x0000000e13137224 */ /* 0x000fc800078e02ff */
[----:B------:R-:W-:Y:S01]  /*0ca0*/  IMAD.HI.U32 R10, R5, R19, R4 ;  /* 0x00000013050a7227 */ /* 0x000fe200078e0004 */
[----:B------:R-:W-:-:S03]  /*0cb0*/  LOP3.LUT R4, R7, R22, RZ, 0x3c, !PT ;  /* 0x0000001607047212 */ /* 0x000fc600078e3cff */
[----:B------:R-:W-:Y:S01]  /*0cc0*/  IMAD.MOV.U32 R5, RZ, RZ, R16 ;  /* 0x000000ffff057224 */ /* 0x000fe200078e0010 */
[----:B------:R-:W-:Y:S01]  /*0cd0*/  ISETP.GE.AND P6, PT, R4, RZ, PT ;  /* 0x000000ff0400720c */ /* 0x000fe20003fc6270 */
[----:B------:R-:W-:Y:S01]  /*0ce0*/  VIADD R4, R17, 0xffffffe ;  /* 0x0ffffffe11047836 */ /* 0x000fe20000000000 */
[----:B------:R-:W-:Y:S01]  /*0cf0*/  LOP3.LUT R17, RZ, R22, RZ, 0x33, !PT ;  /* 0x00000016ff117212 */ /* 0x000fe200078e33ff */
[----:B------:R-:W-:-:S04]  /*0d00*/  IMAD.HI.U32 R16, R10, R5, RZ ;  /* 0x000000050a107227 */ /* 0x000fc800078e00ff */
[----:B------:R-:W-:Y:S02]  /*0d10*/  IMAD.MOV R20, RZ, RZ, -R16 ;  /* 0x000000ffff147224 */ /* 0x000fe400078e0a10 */
[----:B------:R-:W-:Y:S02]  /*0d20*/  IMAD.MOV R19, RZ, RZ, -R22 ;  /* 0x000000ffff137224 */ /* 0x000fe400078e0a16 */
[----:B------:R-:W-:Y:S02]  /*0d30*/  IMAD R20, R14, R20, R5 ;  /* 0x000000140e147224 */ /* 0x000fe400078e0205 */
[----:B------:R0:W1:Y:S01]  /*0d40*/  F2I.FTZ.U32.TRUNC.NTZ R5, R4 ;  /* 0x0000000400057305 */ /* 0x000062000021f000 */
[----:B------:R-:W-:Y:S02]  /*0d50*/  @!P6 IMAD.MOV R15, RZ, RZ, -R15 ;  /* 0x000000ffff0fe224 */ /* 0x000fe400078e0a0f */
[----:B------:R-:W-:Y:S01]  /*0d60*/  ISETP.GT.U32.AND P5, PT, R11, R20, PT ;  /* 0x000000140b00720c */ /* 0x000fe20003fa4070 */
[----:B0-----:R-:W-:-:S02]  /*0d70*/  IMAD.MOV.U32 R4, RZ, RZ, RZ ;  /* 0x000000ffff047224 */ /* 0x001fc400078e00ff */
[----:B-1----:R-:W-:-:S10]  /*0d80*/  IMAD.MOV R21, RZ, RZ, -R5 ;  /* 0x000000ffff157224 */ /* 0x002fd400078e0a05 */
[----:B------:R-:W-:Y:S01]  /*0d90*/  @!P5 IADD3 R20, PT, PT, R20, -R14, RZ ;  /* 0x8000000e1414d210 */ /* 0x000fe20007ffe0ff */
[----:B------:R-:W-:Y:S01]  /*0da0*/  @!P5 VIADD R16, R16, 0x1 ;  /* 0x000000011010d836 */ /* 0x000fe20000000000 */
[----:B------:R-:W-:Y:S01]  /*0db0*/  ISETP.NE.AND P5, PT, R22, RZ, PT ;  /* 0x000000ff1600720c */ /* 0x000fe20003fa5270 */
[----:B------:R-:W-:Y:S01]  /*0dc0*/  IMAD R21, R21, R18, RZ ;  /* 0x0000001215157224 */ /* 0x000fe200078e02ff */
[----:B------:R-:W-:Y:S01]  /*0dd0*/  ISETP.GE.U32.AND P6, PT, R20, R11, PT ;  /* 0x0000000b1400720c */ /* 0x000fe20003fc6070 */
[----:B------:R-:W0:Y:S01]  /*0de0*/  LDC R14, c[0x0][0x3c0] ;  /* 0x0000f000ff0e7b82 */ /* 0x000e220000000800 */
[----:B------:R-:W-:Y:S01]  /*0df0*/  SEL R15, R17, R15, !P5 ;  /* 0x0000000f110f7207 */ /* 0x000fe20006800000 */
[----:B------:R-:W-:Y:S01]  /*0e00*/  IMAD.HI.U32 R5, R5, R21, R4 ;  /* 0x0000001505057227 */ /* 0x000fe200078e0004 */
[----:B------:R-:W-:-:S03]  /*0e10*/  LOP3.LUT R22, R3, R22, RZ, 0x3c, !PT ;  /* 0x0000001603167212 */ /* 0x000fc600078e3cff */
[C---:B------:R-:W-:Y:S01]  /*0e20*/  IMAD R20, R15.reuse, R19, RZ ;  /* 0x000000130f147224 */ /* 0x040fe200078e02ff */
[----:B------:R-:W-:-:S03]  /*0e30*/  SEL R15, R15, RZ, P3 ;  /* 0x000000ff0f0f7207 */ /* 0x000fc60001800000 */
[----:B------:R-:W-:Y:S02]  /*0e40*/  IMAD.IADD R23, R20, 0x1, R7 ;  /* 0x0000000114177824 */ /* 0x000fe400078e0207 */
[----:B------:R-:W-:Y:S01]  /*0e50*/  @P6 IADD3 R16, PT, PT, R16, 0x1, RZ ;  /* 0x0000000110106810 */ /* 0x000fe20007ffe0ff */
[----:B------:R-:W-:Y:S01]  /*0e60*/  IMAD R15, R15, UR20, RZ ;  /* 0x000000140f0f7c24 */ /* 0x000fe2000f8e02ff */
[----:B------:R-:W-:Y:S02]  /*0e70*/  ISETP.GE.AND P6, PT, R22, RZ, PT ;  /* 0x000000ff1600720c */ /* 0x000fe40003fc6270 */
[----:B------:R-:W-:Y:S02]  /*0e80*/  IABS R27, R23 ;  /* 0x00000017001b7213 */ /* 0x000fe40000000000 */
[----:B------:R-:W-:-:S03]  /*0e90*/  LOP3.LUT R23, R23, R12, RZ, 0x3c, !PT ;  /* 0x0000000c17177212 */ /* 0x000fc600078e3cff */
[----:B------:R-:W-:-:S04]  /*0ea0*/  IMAD.HI.U32 R4, R5, R27, RZ ;  /* 0x0000001b05047227 */ /* 0x000fc800078e00ff */
[----:B------:R-:W-:Y:S02]  /*0eb0*/  IMAD.MOV R21, RZ, RZ, -R4 ;  /* 0x000000ffff157224 */ /* 0x000fe400078e0a04 */
[----:B------:R-:W-:Y:S02]  /*0ec0*/  @!P6 IMAD.MOV R16, RZ, RZ, -R16 ;  /* 0x000000ffff10e224 */ /* 0x000fe400078e0a10 */
[----:B------:R-:W-:-:S03]  /*0ed0*/  IMAD R27, R18, R21, R27 ;  /* 0x00000015121b7224 */ /* 0x000fc600078e021b */
[----:B------:R-:W-:Y:S02]  /*0ee0*/  SEL R16, R17, R16, !P5 ;  /* 0x0000001011107207 */ /* 0x000fe40006800000 */
[----:B------:R-:W-:Y:S02]  /*0ef0*/  ISETP.GT.U32.AND P6, PT, R18, R27, PT ;  /* 0x0000001b1200720c */ /* 0x000fe40003fc4070 */
[----:B0-----:R-:W-:Y:S01]  /*0f00*/  IABS R17, R14 ;  /* 0x0000000e00117213 */ /* 0x001fe20000000000 */
[----:B------:R-:W-:-:S03]  /*0f10*/  IMAD R19, R16, R19, RZ ;  /* 0x0000001310137224 */ /* 0x000fc600078e02ff */
[----:B------:R-:W0:Y:S01]  /*0f20*/  I2F.RP R24, R17 ;  /* 0x0000001100187306 */ /* 0x000e220000209400 */
[----:B------:R-:W-:-:S05]  /*0f30*/  IMAD.IADD R25, R3, 0x1, R19 ;  /* 0x0000000103197824 */ /* 0x000fca00078e0213 */
[----:B------:R-:W-:Y:S01]  /*0f40*/  IABS R22, R25 ;  /* 0x0000001900167213 */ /* 0x000fe20000000000 */
[----:B------:R-:W-:Y:S01]  /*0f50*/  @!P6 VIADD R4, R4, 0x1 ;  /* 0x000000010404e836 */ /* 0x000fe20000000000 */
[----:B------:R-:W-:Y:S02]  /*0f60*/  @!P6 IADD3 R27, PT, PT, R27, -R18, RZ ;  /* 0x800000121b1be210 */ /* 0x000fe40007ffe0ff */
[----:B------:R-:W-:Y:S01]  /*0f70*/  ISETP.GE.AND P6, PT, R23, RZ, PT ;  /* 0x000000ff1700720c */ /* 0x000fe20003fc6270 */
[----:B------:R-:W-:Y:S01]  /*0f80*/  IMAD.HI.U32 R21, R5, R22, RZ ;  /* 0x0000001605157227 */ /* 0x000fe200078e00ff */
[----:B------:R-:W-:Y:S02]  /*0f90*/  ISETP.GE.U32.AND P5, PT, R27, R18, PT ;  /* 0x000000121b00720c */ /* 0x000fe40003fa6070 */
[-C--:B------:R-:W-:Y:S01]  /*0fa0*/  LOP3.LUT R25, R25, R12.reuse, RZ, 0x3c, !PT ;  /* 0x0000000c19197212 */ /* 0x080fe200078e3cff */
[----:B------:R-:W-:Y:S01]  /*0fb0*/  IMAD.MOV R27, RZ, RZ, -R21 ;  /* 0x000000ffff1b7224 */ /* 0x000fe200078e0a15 */
[----:B0-----:R-:W0:Y:S03]  /*0fc0*/  MUFU.RCP R24, R24 ;  /* 0x0000001800187308 */ /* 0x001e260000001000 */
[----:B------:R-:W-:Y:S01]  /*0fd0*/  IMAD R27, R18, R27, R22 ;  /* 0x0000001b121b7224 */ /* 0x000fe200078e0216 */
[----:B------:R-:W-:-:S05]  /*0fe0*/  LOP3.LUT R22, RZ, R12, RZ, 0x33, !PT ;  /* 0x0000000cff167212 */ /* 0x000fca00078e33ff */
[----:B------:R-:W-:Y:S01]  /*0ff0*/  @P5 VIADD R4, R4, 0x1 ;  /* 0x0000000104045836 */ /* 0x000fe20000000000 */
[----:B------:R-:W-:-:S04]  /*1000*/  ISETP.GT.U32.AND P5, PT, R18, R27, PT ;  /* 0x0000001b1200720c */ /* 0x000fc80003fa4070 */
[----:B------:R-:W-:Y:S01]  /*1010*/  @!P6 IADD3 R4, PT, PT, -R4, RZ, RZ ;  /* 0x000000ff0404e210 */ /* 0x000fe20007ffe1ff */
[----:B0-----:R-:W-:-:S08]  /*1020*/  VIADD R5, R24, 0xffffffe ;  /* 0x0ffffffe18057836 */ /* 0x001fd00000000000 */
[----:B------:R-:W-:Y:S01]  /*1030*/  @!P5 IMAD.IADD R27, R27, 0x1, -R18 ;  /* 0x000000011b1bd824 */ /* 0x000fe200078e0a12 */
[----:B------:R-:W0:Y:S01]  /*1040*/  F2I.FTZ.U32.TRUNC.NTZ R5, R5 ;  /* 0x0000000500057305 */ /* 0x000e22000021f000 */
[----:B------:R-:W-:Y:S01]  /*1050*/  @!P5 VIADD R21, R21, 0x1 ;  /* 0x000000011515d836 */ /* 0x000fe20000000000 */
[----:B------:R-:W-:Y:S02]  /*1060*/  ISETP.NE.AND P5, PT, R12, RZ, PT ;  /* 0x000000ff0c00720c */ /* 0x000fe40003fa5270 */
[----:B------:R-:W-:Y:S02]  /*1070*/  ISETP.GE.U32.AND P6, PT, R27, R18, PT ;  /* 0x000000121b00720c */ /* 0x000fe40003fc6070 */
[----:B------:R-:W-:-:S05]  /*1080*/  SEL R18, R22, R4, !P5 ;  /* 0x0000000416127207 */ /* 0x000fca0006800000 */
[----:B------:R-:W-:Y:S01]  /*1090*/  IMAD.MOV R23, RZ, RZ, -R18 ;  /* 0x000000ffff177224 */ /* 0x000fe200078e0a12 */
[----:B------:R-:W-:Y:S01]  /*10a0*/  SEL R18, R18, RZ, P4 ;  /* 0x000000ff12127207 */ /* 0x000fe20002000000 */
[----:B0-----:R-:W-:-:S04]  /*10b0*/  IMAD.MOV R4, RZ, RZ, -R5 ;  /* 0x000000ffff047224 */ /* 0x001fc800078e0a05 */
[----:B------:R-:W-:Y:S01]  /*10c0*/  @P6 IADD3 R21, PT, PT, R21, 0x1, RZ ;  /* 0x0000000115156810 */ /* 0x000fe20007ffe0ff */
[----:B------:R-:W-:Y:S01]  /*10d0*/  IMAD R20, R12, R23, R20 ;  /* 0x000000170c147224 */ /* 0x000fe200078e0214 */
[----:B------:R-:W-:Y:S01]  /*10e0*/  ISETP.GE.AND P6, PT, R25, RZ, PT ;  /* 0x000000ff1900720c */ /* 0x000fe20003fc6270 */
[----:B------:R-:W-:Y:S02]  /*10f0*/  IMAD R25, R4, R17, RZ ;  /* 0x0000001104197224 */ /* 0x000fe400078e02ff */
[----:B------:R-:W-:Y:S02]  /*1100*/  IMAD.IADD R23, R20, 0x1, R7 ;  /* 0x0000000114177824 */ /* 0x000fe400078e0207 */
[----:B------:R-:W-:-:S03]  /*1110*/  IMAD.MOV.U32 R4, RZ, RZ, RZ ;  /* 0x000000ffff047224 */ /* 0x000fc600078e00ff */
[----:B------:R-:W-:Y:S01]  /*1120*/  IABS R24, R23 ;  /* 0x0000001700187213 */ /* 0x000fe20000000000 */
[----:B------:R-:W-:Y:S01]  /*1130*/  IMAD.HI.U32 R5, R5, R25, R4 ;  /* 0x0000001905057227 */ /* 0x000fe200078e0004 */
[----:B------:R-:W-:-:S03]  /*1140*/  LOP3.LUT R23, R23, R14, RZ, 0x3c, !PT ;  /* 0x0000000e17177212 */ /* 0x000fc600078e3cff */
[----:B------:R-:W-:Y:S02]  /*1150*/  @!P6 IMAD.MOV R21, RZ, RZ, -R21 ;  /* 0x000000ffff15e224 */ /* 0x000fe400078e0a15 */
[----:B------:R-:W-:-:S03]  /*1160*/  IMAD.HI.U32 R4, R5, R24, RZ ;  /* 0x0000001805047227 */ /* 0x000fc600078e00ff */
[----:B------:R-:W-:Y:S01]  /*1170*/  SEL R22, R22, R21, !P5 ;  /* 0x0000001516167207 */ /* 0x000fe20006800000 */
[----:B------:R-:W-:-:S03]  /*1180*/  IMAD.MOV R21, RZ, RZ, -R4 ;  /* 0x000000ffff157224 */ /* 0x000fc600078e0a04 */
[C---:B------:R-:W-:Y:S01]  /*1190*/  IADD3 R25, PT, PT, -R22.reuse, RZ, RZ ;  /* 0x000000ff16197210 */ /* 0x040fe20007ffe1ff */
[----:B------:R-:W-:Y:S01]  /*11a0*/  IMAD R24, R17, R21, R24 ;  /* 0x0000001511187224 */ /* 0x000fe200078e0218 */
[----:B------:R-:W-:-:S03]  /*11b0*/  SEL R22, R22, RZ, P4 ;  /* 0x000000ff16167207 */ /* 0x000fc60002000000 */
[----:B------:R-:W-:Y:S01]  /*11c0*/  IMAD R12, R12, R25, R19 ;  /* 0x000000190c0c7224 */ /* 0x000fe200078e0213 */
[----:B------:R-:W-:-:S03]  /*11d0*/  ISETP.GT.U32.AND P5, PT, R17, R24, PT ;  /* 0x000000181100720c */ /* 0x000fc60003fa4070 */
[----:B------:R-:W-:-:S05]  /*11e0*/  IMAD.IADD R19, R3, 0x1, R12 ;  /* 0x0000000103137824 */ /* 0x000fca00078e020c */
[----:B------:R-:W-:Y:S02]  /*11f0*/  IABS R26, R19 ;  /* 0x00000013001a7213 */ /* 0x000fe40000000000 */
[----:B------:R-:W-:-:S03]  /*1200*/  LOP3.LUT R19, R19, R14, RZ, 0x3c, !PT ;  /* 0x0000000e13137212 */ /* 0x000fc600078e3cff */
[----:B------:R-:W-:Y:S02]  /*1210*/  @!P5 IMAD.IADD R24, R24, 0x1, -R17 ;  /* 0x000000011818d824 */ /* 0x000fe400078e0a11 */
[----:B------:R-:W-:-:S03]  /*1220*/  IMAD.HI.U32 R5, R5, R26, RZ ;  /* 0x0000001a05057227 */ /* 0x000fc600078e00ff */
[----:B------:R-:W-:Y:S01]  /*1230*/  ISETP.GE.U32.AND P6, PT, R24, R17, PT ;  /* 0x000000111800720c */ /* 0x000fe20003fc6070 */
[----:B------:R-:W-:Y:S02]  /*1240*/  IMAD.MOV R24, RZ, RZ, -R5 ;  /* 0x000000ffff187224 */ /* 0x000fe400078e0a05 */
[----:B------:R-:W-:Y:S02]  /*1250*/  @!P5 VIADD R4, R4, 0x1 ;  /* 0x000000010404d836 */ /* 0x000fe40000000000 */
[----:B------:R-:W-:-:S05]  /*1260*/  IMAD R24, R17, R24, R26 ;  /* 0x0000001811187224 */ /* 0x000fca00078e021a */
[----:B------:R-:W-:-:S03]  /*1270*/  ISETP.GT.U32.AND P5, PT, R17, R24, PT ;  /* 0x000000181100720c */ /* 0x000fc60003fa4070 */
[----:B------:R-:W-:Y:S02]  /*1280*/  @P6 IADD3 R4, PT, PT, R4, 0x1, RZ ;  /* 0x0000000104046810 */ /* 0x000fe40007ffe0ff */
[----:B------:R-:W-:-:S08]  /*1290*/  ISETP.GE.AND P6, PT, R23, RZ, PT ;  /* 0x000000ff1700720c */ /* 0x000fd00003fc6270 */
[----:B------:R-:W-:Y:S02]  /*12a0*/  @!P5 IMAD.IADD R24, R24, 0x1, -R17 ;  /* 0x000000011818d824 */ /* 0x000fe400078e0a11 */
[----:B------:R-:W-:Y:S01]  /*12b0*/  @!P5 VIADD R5, R5, 0x1 ;  /* 0x000000010505d836 */ /* 0x000fe20000000000 */
[----:B------:R-:W-:Y:S02]  /*12c0*/  ISETP.GE.AND P5, PT, R19, RZ, PT ;  /* 0x000000ff1300720c */ /* 0x000fe40003fa6270 */
[----:B------:R-:W-:Y:S01]  /*12d0*/  @!P6 IMAD.MOV R4, RZ, RZ, -R4 ;  /* 0x000000ffff04e224 */ /* 0x000fe200078e0a04 */
[----:B------:R-:W-:Y:S02]  /*12e0*/  ISETP.GE.U32.AND P6, PT, R24, R17, PT ;  /* 0x000000111800720c */ /* 0x000fe40003fc6070 */
[-C--:B------:R-:W-:Y:S02]  /*12f0*/  LOP3.LUT R17, RZ, R14.reuse, RZ, 0x33, !PT ;  /* 0x0000000eff117212 */ /* 0x080fe400078e33ff */
[----:B------:R-:W-:-:S09]  /*1300*/  LOP3.LUT R24, RZ, R14, RZ, 0x33, !PT ;  /* 0x0000000eff187212 */ /* 0x000fd200078e33ff */
[----:B------:R-:W-:Y:S01]  /*1310*/  @P6 VIADD R5, R5, 0x1 ;  /* 0x0000000105056836 */ /* 0x000fe20000000000 */
[----:B------:R-:W-:-:S04]  /*1320*/  ISETP.NE.AND P6, PT, R14, RZ, PT ;  /* 0x000000ff0e00720c */ /* 0x000fc80003fc5270 */
[----:B------:R-:W-:Y:S02]  /*1330*/  SEL R4, R17, R4, !P6 ;  /* 0x0000000411047207 */ /* 0x000fe40007000000 */
[----:B------:R-:W-:Y:S02]  /*1340*/  @!P5 IADD3 R5, PT, PT, -R5, RZ, RZ ;  /* 0x000000ff0505d210 */ /* 0x000fe40007ffe1ff */
[----:B------:R-:W-:Y:S01]  /*1350*/  IADD3 R8, P5, PT, RZ, R8, RZ ;  /* 0x00000008ff087210 */ /* 0x000fe20007fbe0ff */
[----:B------:R-:W-:Y:S01]  /*1360*/  IMAD.MOV R19, RZ, RZ, -R4 ;  /* 0x000000ffff137224 */ /* 0x000fe200078e0a04 */
[----:B------:R-:W-:Y:S02]  /*1370*/  SEL R5, R24, R5, !P6 ;  /* 0x0000000518057207 */ /* 0x000fe40007000000 */
[----:B------:R-:W-:Y:S01]  /*1380*/  SEL R17, R16, RZ, P3 ;  /* 0x000000ff10117207 */ /* 0x000fe20001800000 */
[----:B------:R-:W-:Y:S02]  /*1390*/  IMAD R16, R18, UR21, R15 ;  /* 0x0000001512107c24 */ /* 0x000fe4000f8e020f */
[----:B------:R-:W-:-:S02]  /*13a0*/  IMAD R20, R14, R19, R20 ;  /* 0x000000130e147224 */ /* 0x000fc400078e0214 */
[----:B------:R-:W-:Y:S02]  /*13b0*/  IMAD.X R15, R13, 0x1, R6, P5 ;  /* 0x000000010d0f7824 */ /* 0x000fe400028e0606 */
[----:B------:R-:W-:Y:S02]  /*13c0*/  IMAD.MOV R21, RZ, RZ, -R5 ;  /* 0x000000ffff157224 */ /* 0x000fe400078e0a05 */
[----:B------:R-:W-:Y:S01]  /*13d0*/  IMAD R19, R17, UR20, RZ ;  /* 0x0000001411137c24 */ /* 0x000fe2000f8e02ff */
[----:B------:R-:W-:Y:S01]  /*13e0*/  SEL R17, R4, RZ, P0 ;  /* 0x000000ff04117207 */ /* 0x000fe20000000000 */
[----:B------:R-:W-:Y:S01]  /*13f0*/  IMAD.IADD R20, R20, 0x1, R7 ;  /* 0x0000000114147824 */ /* 0x000fe200078e0207 */
[----:B------:R-:W-:Y:S01]  /*1400*/  SHF.R.S64 R4, R8, 0x1e, R15 ;  /* 0x0000001e08047819 */ /* 0x000fe2000000100f */
[----:B------:R-:W-:Y:S02]  /*1410*/  IMAD R12, R14, R21, R12 ;  /* 0x000000150e0c7224 */ /* 0x000fe400078e020c */
[----:B------:R-:W-:Y:S01]  /*1420*/  IMAD R17, R17, UR22, R16 ;  /* 0x0000001611117c24 */ /* 0x000fe2000f8e0210 */
[----:B------:R-:W-:Y:S01]  /*1430*/  SEL R20, R20, RZ, P2 ;  /* 0x000000ff14147207 */ /* 0x000fe20001000000 */
[----:B------:R-:W-:Y:S01]  /*1440*/  IMAD R22, R22, UR21, R19 ;  /* 0x0000001516167c24 */ /* 0x000fe2000f8e0213 */
[----:B------:R-:W-:-:S02]  /*1450*/  IADD3 R4, P6, PT, R4, UR24, RZ ;  /* 0x0000001804047c10 */ /* 0x000fc4000ffde0ff */
[----:B------:R-:W-:Y:S01]  /*1460*/  IADD3 R12, PT, PT, R3, R12, RZ ;  /* 0x0000000c030c7210 */ /* 0x000fe20007ffe0ff */
[----:B------:R-:W-:Y:S01]  /*1470*/  IMAD R17, R20, UR23, R17 ;  /* 0x0000001714117c24 */ /* 0x000fe2000f8e0211 */
[----:B------:R-:W-:Y:S02]  /*1480*/  SEL R3, R5, RZ, P0 ;  /* 0x000000ff05037207 */ /* 0x000fe40000000000 */
[----:B------:R-:W-:Y:S02]  /*1490*/  LEA.HI.X.SX32 R5, R15, UR25, 0x2, P6 ;  /* 0x000000190f057c11 */ /* 0x000fe4000b0f16ff */
[----:B------:R-:W-:Y:S01]  /*14a0*/  IADD3 R20, P6, PT, RZ, R8, RZ ;  /* 0x00000008ff147210 */ /* 0x000fe20007fde0ff */
[----:B------:R-:W-:Y:S01]  /*14b0*/  IMAD R3, R3, UR22, R22 ;  /* 0x0000001603037c24 */ /* 0x000fe2000f8e0216 */
[----:B------:R-:W-:Y:S01]  /*14c0*/  SEL R12, R12, RZ, P2 ;  /* 0x000000ff0c0c7207 */ /* 0x000fe20001000000 */
[----:B------:R-:W2:Y:S01]  /*14d0*/  LDG.E R4, desc[UR8][R4.64] ;  /* 0x0000000804047981 */ /* 0x000ea2000c1e1900 */
[----:B------:R-:W-:-:S02]  /*14e0*/  IADD3.X R15, PT, PT, R15, 0x400, RZ, P6, !PT ;  /* 0x000004000f0f7810 */ /* 0x000fc400037fe4ff */
[----:B------:R-:W-:Y:S01]  /*14f0*/  IADD3 R16, P6, PT, R17, UR26, RZ ;  /* 0x0000001a11107c10 */ /* 0x000fe2000ffde0ff */
[----:B------:R-:W-:-:S03]  /*1500*/  IMAD R3, R12, UR23, R3 ;  /* 0x000000170c037c24 */ /* 0x000fc6000f8e0203 */
[----:B------:R-:W-:Y:S02]  /*1510*/  LEA.HI.X.SX32 R17, R17, UR27, 0x1, P6 ;  /* 0x0000001b11117c11 */ /* 0x000fe4000b0f0eff */
[----:B------:R-:W-:-:S03]  /*1520*/  IADD3 R18, P6, PT, R3, UR26, RZ ;  /* 0x0000001a03127c10 */ /* 0x000fc6000ffde0ff */
[----:B------:R-:W3:Y:S01]  /*1530*/  LDG.E.U8 R16, desc[UR8][R16.64] ;  /* 0x0000000810107981 */ /* 0x000ee2000c1e1100 */
[----:B------:R-:W-:Y:S02]  /*1540*/  LEA.HI.X.SX32 R19, R3, UR27, 0x1, P6 ;  /* 0x0000001b03137c11 */ /* 0x000fe4000b0f0eff */
[----:B------:R-:W-:-:S03]  /*1550*/  SHF.R.S64 R20, R20, 0x1e, R15 ;  /* 0x0000001e14147819 */ /* 0x000fc6000000100f */
[----:B------:R-:W4:Y:S01]  /*1560*/  LDG.E.U8 R18, desc[UR8][R18.64] ;  /* 0x0000000812127981 */ /* 0x000f22000c1e1100 */
[----:B------:R-:W-:-:S04]  /*1570*/  IADD3 R20, P6, PT, R20, UR24, RZ ;  /* 0x0000001814147c10 */ /* 0x000fc8000ffde0ff */
[----:B------:R-:W-:Y:S02]  /*1580*/  LEA.HI.X.SX32 R21, R15, UR25, 0x2, P6 ;  /* 0x000000190f157c11 */ /* 0x000fe4000b0f16ff */
[----:B------:R-:W2:Y:S03]  /*1590*/  LDC.64 R14, c[0x0][0x3f0] ;  /* 0x0000fc00ff0e7b82 */ /* 0x000ea60000000a00 */
[----:B------:R-:W5:Y:S01]  /*15a0*/  LDG.E R20, desc[UR8][R20.64] ;  /* 0x0000000814147981 */ /* 0x000f62000c1e1900 */
[----:B------:R-:W-:Y:S01]  /*15b0*/  IADD3.X R6, PT, PT, R6, 0x800, RZ, P5, !PT ;  /* 0x0000080006067810 */ /* 0x000fe20002ffe4ff */
[----:B------:R-:W-:Y:S02]  /*15c0*/  VIADD R7, R7, 0x800 ;  /* 0x0000080007077836 */ /* 0x000fe40000000000 */
[----:B--2---:R-:W-:Y:S01]  /*15d0*/  FMUL R3, R4, R15 ;  /* 0x0000000f04037220 */ /* 0x004fe20000400000 */
[----:B---3--:R-:W-:-:S04]  /*15e0*/  ISETP.NE.AND P6, PT, R16, RZ, PT ;  /* 0x000000ff1000720c */ /* 0x008fc80003fc5270 */
[----:B------:R-:W-:Y:S02]  /*15f0*/  FSEL R5, R3, R14, P6 ;  /* 0x0000000e03057208 */ /* 0x000fe40003000000 */
[----:B----4-:R-:W-:Y:S01]  /*1600*/  ISETP.NE.AND P6, PT, R18, RZ, PT ;  /* 0x000000ff1200720c */ /* 0x010fe20003fc5270 */
[----:B------:R-:W-:Y:S02]  /*1610*/  VIADD R4, R9, 0x400 ;  /* 0x0000040009047836 */ /* 0x000fe40000000000 */
[----:B------:R-:W-:-:S10]  /*1620*/  IMAD.U32 R3, RZ, RZ, UR7 ;  /* 0x00000007ff037e24 */ /* 0x000fd4000f8e00ff */
[----:B-----5:R-:W-:Y:S01]  /*1630*/  @P6 FMUL R14, R20, R15 ;  /* 0x0000000f140e6220 */ /* 0x020fe20000400000 */
[----:B------:R-:W-:Y:S02]  /*1640*/  ISETP.GE.AND P6, PT, R4, R3, PT ;  /* 0x000000030400720c */ /* 0x000fe40003fc6270 */
[----:B------:R-:W-:Y:S01]  /*1650*/  FMNMX R5, R5, R0, !PT ;  /* 0x0000000005057209 */ /* 0x000fe20007800000 */
[----:B------:R-:W-:-:S03]  /*1660*/  VIADD R9, R9, 0x800 ;  /* 0x0000080009097836 */ /* 0x000fc60000000000 */
[----:B------:R-:W-:-:S07]  /*1670*/  FMNMX R0, R5, R14, !PT ;  /* 0x0000000e05007209 */ /* 0x000fce0007800000 */
[----:B------:R-:W-:Y:S05]  /*1680*/  @!P6 BRA `(.L_x_5) ;  /* 0xfffffff40020e947 */ /* 0x000fea000383ffff */
.L_x_2:
[----:B------:R-:W-:Y:S05]  /*1690*/  BSYNC.RECONVERGENT B0 ;  /* 0x0000000000007941 */ /* 0x000fea0003800200 */
.L_x_1:
[----:B------:R-:W0:Y:S01]  /*16a0*/  S2R R28, SR_LANEID ;  /* 0x00000000001c7919 */ /* 0x000e220000000000 */
[----:B------:R-:W-:Y:S01]  /*16b0*/  MOV R5, R0 ;  /* 0x0000000000057202 */ /* 0x000fe20000000f00 */
[----:B------:R-:W-:Y:S04]  /*16c0*/  BSSY.RECONVERGENT B0, `(.L_x_6) ;  /* 0x0000022000007945 */ /* 0x000fe80003800200 */
[----:B------:R-:W1:Y:S01]  /*16d0*/  SHFL.DOWN PT, R0, R5, 0x1, 0x1f ;  /* 0x08201f0005007f89 */ /* 0x000e6200000e0000 */
[C---:B0-----:R-:W-:Y:S02]  /*16e0*/  ISETP.GT.AND P0, PT, R28.reuse, 0x1e, PT ;  /* 0x0000001e1c00780c */ /* 0x041fe40003f04270 */
[----:B------:R-:W-:Y:S02]  /*16f0*/  ISETP.GT.AND P2, PT, R28, 0xf, PT ;  /* 0x0000000f1c00780c */ /* 0x000fe40003f44270 */
[----:B------:R-:W-:-:S09]  /*1700*/  P2R R4, PR, RZ, 0x1 ;  /* 0x00000001ff047803 */ /* 0x000fd20000000000 */
[----:B-1----:R-:W-:Y:S02]  /*1710*/  @!P0 FMNMX R5, R0, R5, !PT ;  /* 0x0000000500058209 */ /* 0x002fe40007800000 */
[----:B------:R-:W-:-:S03]  /*1720*/  ISETP.GT.AND P0, PT, R28, 0x1d, PT ;  /* 0x0000001d1c00780c */ /* 0x000fc60003f04270 */
[----:B------:R-:W0:Y:S01]  /*1730*/  SHFL.DOWN PT, R0, R5, 0x2, 0x1f ;  /* 0x08401f0005007f89 */ /* 0x000e2200000e0000 */
[----:B------:R-:W-:-:S09]  /*1740*/  P2R R4, PR, RZ, 0x1 ;  /* 0x00000001ff047803 */ /* 0x000fd20000000000 */
[----:B0-----:R-:W-:Y:S02]  /*1750*/  @!P0 FMNMX R5, R5, R0, !PT ;  /* 0x0000000005058209 */ /* 0x001fe40007800000 */
[----:B------:R-:W-:-:S03]  /*1760*/  ISETP.GT.AND P0, PT, R28, 0x1b, PT ;  /* 0x0000001b1c00780c */ /* 0x000fc60003f04270 */
[----:B------:R-:W0:Y:S01]  /*1770*/  SHFL.DOWN PT, R0, R5, 0x4, 0x1f ;  /* 0x08801f0005007f89 */ /* 0x000e2200000e0000 */
[----:B------:R-:W-:-:S09]  /*1780*/  P2R R4, PR, RZ, 0x1 ;  /* 0x00000001ff047803 */ /* 0x000fd20000000000 */
[----:B0-----:R-:W-:Y:S02]  /*1790*/  @!P0 FMNMX R5, R5, R0, !PT ;  /* 0x0000000005058209 */ /* 0x001fe40007800000 */
[----:B------:R-:W0:Y:S01]  /*17a0*/  S2R R0, SR_TID.X ;  /* 0x0000000000007919 */ /* 0x000e220000002100 */
[----:B------:R-:W-:Y:S02]  /*17b0*/  ISETP.GT.AND P0, PT, R28, 0x17, PT ;  /* 0x000000171c00780c */ /* 0x000fe40003f04270 */
[----:B------:R-:W1:Y:S02]  /*17c0*/  SHFL.DOWN PT, R4, R5, 0x8, 0x1f ;  /* 0x09001f0005047f89 */ /* 0x000e6400000e0000 */
[C---:B-1----:R-:W-:Y:S02]  /*17d0*/  FMNMX R7, R5.reuse, R4, !PT ;  /* 0x0000000405077209 */ /* 0x042fe40007800000 */
[----:B------:R-:W-:Y:S02]  /*17e0*/  P2R R4, PR, RZ, 0x1 ;  /* 0x00000001ff047803 */ /* 0x000fe40000000000 */
[----:B------:R-:W-:-:S02]  /*17f0*/  FSEL R4, R5, R7, P0 ;  /* 0x0000000705047208 */ /* 0x000fc40000000000 */
[----:B------:R-:W-:Y:S02]  /*1800*/  PLOP3.LUT P0, PT, PT, PT, PT, 0x8, 0x80 ;  /* 0x000000000080781c */ /* 0x000fe40003f0e170 */
[----:B------:R-:W-:Y:S01]  /*1810*/  P2R R5, PR, RZ, 0x4 ;  /* 0x00000004ff057803 */ /* 0x000fe20000000000 */
[----:B------:R1:W2:Y:S01]  /*1820*/  SHFL.DOWN PT, R8, R4, 0x10, 0x1f ;  /* 0x0a001f0004087f89 */ /* 0x0002a200000e0000 */
[----:B0-----:R-:W-:Y:S09]  /*1830*/  @P2 BRA `(.L_x_7) ;  /* 0x0000000000282947 */ /* 0x001ff20003800000 */
[----:B------:R-:W-:-:S13]  /*1840*/  ISETP.NE.AND P2, PT, R28, RZ, PT ;  /* 0x000000ff1c00720c */ /* 0x000fda0003f45270 */
[----:B------:R-:W0:Y:S01]  /*1850*/  @!P2 S2R R6, SR_CgaCtaId ;  /* 0x000000000006a919 */ /* 0x000e220000008800 */
[----:B------:R-:W-:Y:S02]  /*1860*/  @!P2 MOV R5, 0x400 ;  /* 0x000004000005a802 */ /* 0x000fe40000000f00 */
[----:B-1----:R-:W-:Y:S02]  /*1870*/  @!P2 SHF.R.U32.HI R4, RZ, 0x3, R0 ;  /* 0x00000003ff04a819 */ /* 0x002fe40000011600 */
[----:B------:R-:W-:Y:S02]  /*1880*/  @!P2 PLOP3.LUT P0, PT, PT, PT, PT, 0x80, 0x8 ;  /* 0x000000000008a81c */ /* 0x000fe40003f0f070 */
[----:B0-----:R-:W-:Y:S02]  /*1890*/  @!P2 LEA R6, R6, R5, 0x18 ;  /* 0x000000050606a211 */ /* 0x001fe400078ec0ff */
[----:B------:R-:W-:Y:S02]  /*18a0*/  @!P2 LOP3.LUT R5, R4, 0x7c, RZ, 0xc0, !PT ;  /* 0x0000007c0405a812 */ /* 0x000fe400078ec0ff */
[----:B--2---:R-:W-:-:S03]  /*18b0*/  FMNMX R4, R7, R8, !PT ;  /* 0x0000000807047209 */ /* 0x004fc60007800000 */
[----:B------:R-:W-:-:S05]  /*18c0*/  @!P2 IMAD.IADD R5, R5, 0x1, R6 ;  /* 0x000000010505a824 */ /* 0x000fca00078e0206 */
[----:B------:R0:W-:Y:S02]  /*18d0*/  @!P2 STS [R5+0x20], R4 ;  /* 0x000020040500a388 */ /* 0x0001e40000000800 */
.L_x_7:
[----:B------:R-:W-:Y:S05]  /*18e0*/  BSYNC.RECONVERGENT B0 ;  /* 0x0000000000007941 */ /* 0x000fea0003800200 */
.L_x_6:
[----:B------:R-:W-:Y:S01]  /*18f0*/  BAR.SYNC.DEFER_BLOCKING 0x0 ;  /* 0x0000000000007b1d */ /* 0x000fe20000010000 */
[----:B------:R-:W-:-:S05]  /*1900*/  ISETP.NE.AND P2, PT, R0, RZ, PT ;  /* 0x000000ff0000720c */ /* 0x000fca0003f45270 */
[----:B------:R-:W-:Y:S08]  /*1910*/  BSSY.RECONVERGENT B0, `(.L_x_8) ;  /* 0x000001e000007945 */ /* 0x000ff00003800200 */
[----:B------:R-:W-:Y:S05]  /*1920*/  @P2 BRA `(.L_x_9) ;  /* 0x0000000000702947 */ /* 0x000fea0003800000 */
[----:B------:R-:W3:Y:S01]  /*1930*/  S2UR UR7, SR_CgaCtaId ;  /* 0x00000000000779c3 */ /* 0x000ee20000008800 */
[----:B------:R-:W-:Y:S02]  /*1940*/  UMOV UR6, 0x400 ;  /* 0x0000040000067882 */ /* 0x000fe40000000000 */
[----:B---3--:R-:W-:-:S09]  /*1950*/  ULEA UR6, UR7, UR6, 0x18 ;  /* 0x0000000607067291 */ /* 0x008fd2000f8ec0ff */
[----:B------:R-:W3:Y:S04]  /*1960*/  LDS.128 R24, [UR6+0x20] ;  /* 0x00002006ff187984 */ /* 0x000ee80008000c00 */
[----:B--2---:R-:W2:Y:S04]  /*1970*/  LDS.128 R8, [UR6+0x30] ;  /* 0x00003006ff087984 */ /* 0x004ea80008000c00 */
[----:B------:R-:W4:Y:S04]  /*1980*/  LDS.128 R12, [UR6+0x40] ;  /* 0x00004006ff0c7984 */ /* 0x000f280008000c00 */
[----:B------:R-:W5:Y:S04]  /*1990*/  LDS.128 R16, [UR6+0x50] ;  /* 0x00005006ff107984 */ /* 0x000f680008000c00 */
[----:B------:R-:W5:Y:S01]  /*19a0*/  LDS.128 R20, [UR6+0x60] ;  /* 0x00006006ff147984 */ /* 0x000f620008000c00 */
[----:B---3--:R-:W-:-:S03]  /*19b0*/  FMNMX3 R25, R4, R25, R26, !PT ;  /* 0x0000001904197276 */ /* 0x008fc6000780001a */
[----:B01----:R-:W0:Y:S01]  /*19c0*/  LDS.128 R4, [UR6+0x70] ;  /* 0x00007006ff047984 */ /* 0x003e220008000c00 */
[----:B--2---:R-:W-:-:S03]  /*19d0*/  FMNMX3 R8, R25, R27, R8, !PT ;  /* 0x0000001b19087276 */ /* 0x004fc60007800008 */
[----:B------:R-:W1:Y:S01]  /*19e0*/  LDS.128 R24, [UR6+0x80] ;  /* 0x00008006ff187984 */ /* 0x000e620008000c00 */
[----:B------:R-:W-:-:S04]  /*19f0*/  FMNMX3 R8, R8, R9, R10, !PT ;  /* 0x0000000908087276 */ /* 0x000fc8000780000a */
[----:B----4-:R-:W-:-:S04]  /*1a00*/  FMNMX3 R8, R8, R11, R12, !PT ;  /* 0x0000000b08087276 */ /* 0x010fc8000780000c */
[----:B------:R-:W-:Y:S02]  /*1a10*/  FMNMX3 R13, R8, R13, R14, !PT ;  /* 0x0000000d080d7276 */ /* 0x000fe4000780000e */
[----:B------:R-:W2:Y:S02]  /*1a20*/  LDS.128 R8, [UR6+0x90] ;  /* 0x00009006ff087984 */ /* 0x000ea40008000c00 */
[----:B-----5:R-:W-:-:S04]  /*1a30*/  FMNMX3 R13, R13, R15, R16, !PT ;  /* 0x0000000f0d0d7276 */ /* 0x020fc80007800010 */
[----:B------:R-:W-:-:S04]  /*1a40*/  FMNMX3 R13, R13, R17, R18, !PT ;  /* 0x000000110d0d7276 */ /* 0x000fc80007800012 */
[----:B------:R-:W-:-:S04]  /*1a50*/  FMNMX3 R13, R13, R19, R20, !PT ;  /* 0x000000130d0d7276 */ /* 0x000fc80007800014 */
[----:B------:R-:W-:-:S04]  /*1a60*/  FMNMX3 R13, R13, R21, R22, !PT ;  /* 0x000000150d0d7276 */ /* 0x000fc80007800016 */
[----:B0-----:R-:W-:-:S04]  /*1a70*/  FMNMX3 R4, R13, R23, R4, !PT ;  /* 0x000000170d047276 */ /* 0x001fc80007800004 */
[----:B------:R-:W-:-:S04]  /*1a80*/  FMNMX3 R4, R4, R5, R6, !PT ;  /* 0x0000000504047276 */ /* 0x000fc80007800006 */
[----:B-1----:R-:W-:-:S04]  /*1a90*/  FMNMX3 R4, R4, R7, R24, !PT ;  /* 0x0000000704047276 */ /* 0x002fc80007800018 */
[----:B------:R-:W-:-:S04]  /*1aa0*/  FMNMX3 R4, R4, R25, R26, !PT ;  /* 0x0000001904047276 */ /* 0x000fc8000780001a */
[----:B--2---:R-:W-:-:S04]  /*1ab0*/  FMNMX3 R4, R4, R27, R8, !PT ;  /* 0x0000001b04047276 */ /* 0x004fc80007800008 */
[----:B------:R-:W-:-:S04]  /*1ac0*/  FMNMX3 R4, R4, R9, R10, !PT ;  /* 0x0000000904047276 */ /* 0x000fc8000780000a */
[----:B------:R-:W-:-:S05]  /*1ad0*/  FMNMX R4, R4, R11, !PT ;  /* 0x0000000b04047209 */ /* 0x000fca0007800000 */
[----:B------:R3:W-:Y:S02]  /*1ae0*/  STS [UR6+0xa4], R4 ;  /* 0x0000a404ff007988 */ /* 0x0007e40008000806 */
.L_x_9:
[----:B------:R-:W-:Y:S05]  /*1af0*/  BSYNC.RECONVERGENT B0 ;  /* 0x0000000000007941 */ /* 0x000fea0003800200 */
.L_x_8:
[----:B------:R-:W4:Y:S08]  /*1b00*/  S2UR UR7, SR_CgaCtaId ;  /* 0x00000000000779c3 */ /* 0x000f300000008800 */
[----:B------:R-:W-:Y:S01]  /*1b10*/  BAR.SYNC.DEFER_BLOCKING 0x0 ;  /* 0x0000000000007b1d */ /* 0x000fe20000010000 */
[----:B------:R-:W-:-:S05]  /*1b20*/  IMAD.MOV.U32 R10, RZ, RZ, RZ ;  /* 0x000000ffff0a7224 */ /* 0x000fca00078e00ff */
[----:B------:R-:W-:Y:S01]  /*1b30*/  UMOV UR6, 0x400 ;  /* 0x0000040000067882 */ /* 0x000fe20000000000 */
[----:B------:R-:W0:Y:S01]  /*1b40*/  LDCU.128 UR20, c[0x0][0x3d0] ;  /* 0x00007a00ff1477ac */ /* 0x000e220008000c00 */
[----:B------:R-:W-:Y:S01]  /*1b50*/  BSSY.RECONVERGENT B0, `(.L_x_10) ;  /* 0x0000168000007945 */ /* 0x000fe20003800200 */
[----:B------:R-:W0:Y:S01]  /*1b60*/  LDCU.128 UR24, c[0x0][0x380] ;  /* 0x00007000ff1877ac */ /* 0x000e220008000c00 */
[----:B----4-:R-:W-:Y:S01]  /*1b70*/  ULEA UR6, UR7, UR6, 0x18 ;  /* 0x0000000607067291 */ /* 0x010fe2000f8ec0ff */
[----:B------:R-:W4:Y:S08]  /*1b80*/  LDCU UR7, c[0x0][0x410] ;  /* 0x00008200ff0777ac */ /* 0x000f300008000800 */
[----:B------:R-:W0:Y:S01]  /*1b90*/  LDS R21, [UR6+0xa4] ;  /* 0x0000a406ff157984 */ /* 0x000e220008000800 */
[----:B------:R-:W-:Y:S05]  /*1ba0*/  @P1 BRA `(.L_x_11) ;  /* 0x0000001400881947 */ /* 0x000fea0003800000 */
[----:B01-3--:R-:W-:Y:S01]  /*1bb0*/  LOP3.LUT R4, R2, 0x400, RZ, 0xc0, !PT ;  /* 0x0000040002047812 */ /* 0x00bfe200078ec0ff */
[----:B------:R-:W-:Y:S01]  /*1bc0*/  BSSY.RECONVERGENT B1, `(.L_x_12) ;  /* 0x0000085000017945 */ /* 0x000fe20003800200 */
[----:B------:R-:W-:Y:S02]  /*1bd0*/  IMAD.MOV.U32 R10, RZ, RZ, RZ ;  /* 0x000000ffff0a7224 */ /* 0x000fe400078e00ff */
[----:B------:R-:W-:Y:S01]  /*1be0*/  ISETP.NE.AND P1, PT, R4, RZ, PT ;  /* 0x000000ff0400720c */ /* 0x000fe20003f25270 */
[----:B--2---:R-:W-:-:S12]  /*1bf0*/  IMAD.MOV.U32 R8, RZ, RZ, R0 ;  /* 0x000000ffff087224 */ /* 0x004fd800078e0000 */
[----:B------:R-:W-:Y:S05]  /*1c00*/  @P1 BRA `(.L_x_13) ;  /* 0x0000000800001947 */ /* 0x000fea0003800000 */
[----:B------:R-:W0:Y:S01]  /*1c10*/  LDC R5, c[0x0][0x3b8] ;  /* 0x0000ee00ff057b82 */ /* 0x000e220000000800 */
[----:B------:R-:W-:Y:S01]  /*1c20*/  IMAD.MOV.U32 R6, RZ, RZ, RZ ;  /* 0x000000ffff067224 */ /* 0x000fe200078e00ff */
[----:B------:R-:W1:Y:S01]  /*1c30*/  LDCU.128 UR12, c[0x0][0x3d0] ;  /* 0x00007a00ff0c77ac */ /* 0x000e620008000c00 */
[----:B------:R-:W2:Y:S05]  /*1c40*/  LDCU.128 UR16, c[0x0][0x380] ;  /* 0x00007000ff1077ac */ /* 0x000eaa0008000c00 */
[----:B------:R-:W3:Y:S01]  /*1c50*/  LDC R9, c[0x0][0x3e8] ;  /* 0x0000fa00ff097b82 */ /* 0x000ee20000000800 */
[----:B------:R-:W5:Y:S01]  /*1c60*/  LDCU UR6, c[0x0][0x3f4] ;  /* 0x00007e80ff0677ac */ /* 0x000f620008000800 */
[----:B0-----:R-:W-:-:S04]  /*1c70*/  IABS R11, R5 ;  /* 0x00000005000b7213 */ /* 0x001fc80000000000 */
[----:B------:R-:W0:Y:S01]  /*1c80*/  I2F.RP R8, R11 ;  /* 0x0000000b00087306 */ /* 0x000e220000209400 */
[----:B---3--:R-:W-:-:S05]  /*1c90*/  IMAD R10, R9, UR5, R0 ;  /* 0x00000005090a7c24 */ /* 0x008fca000f8e0200 */
[----:B------:R-:W-:Y:S02]  /*1ca0*/  IABS R12, R10 ;  /* 0x0000000a000c7213 */ /* 0x000fe40000000000 */
[----:B0-----:R-:W0:Y:S02]  /*1cb0*/  MUFU.RCP R8, R8 ;  /* 0x0000000800087308 */ /* 0x001e240000001000 */
[----:B0-----:R-:W-:-:S06]  /*1cc0*/  IADD3 R7, PT, PT, R8, 0xffffffe, RZ ;  /* 0x0ffffffe08077810 */ /* 0x001fcc0007ffe0ff */
[----:B------:R-:W0:Y:S02]  /*1cd0*/  F2I.FTZ.U32.TRUNC.NTZ R7, R7 ;  /* 0x0000000700077305 */ /* 0x000e24000021f000 */
[----:B0-----:R-:W-:-:S04]  /*1ce0*/  IMAD.MOV R4, RZ, RZ, -R7 ;  /* 0x000000ffff047224 */ /* 0x001fc800078e0a07 */
[----:B------:R-:W-:Y:S02]  /*1cf0*/  IMAD R9, R4, R11, RZ ;  /* 0x0000000b04097224 */ /* 0x000fe400078e02ff */
[----:B------:R-:W0:Y:S02]  /*1d00*/  LDC R4, c[0x0][0x3bc] ;  /* 0x0000ef00ff047b82 */ /* 0x000e240000000800 */
[----:B------:R-:W-:-:S04]  /*1d10*/  IMAD.HI.U32 R9, R7, R9, R6 ;  /* 0x0000000907097227 */ /* 0x000fc800078e0006 */
[----:B------:R-:W-:-:S04]  /*1d20*/  IMAD.MOV.U32 R6, RZ, RZ, R12 ;  /* 0x000000ffff067224 */ /* 0x000fc800078e000c */
[----:B------:R-:W-:-:S04]  /*1d30*/  IMAD.HI.U32 R12, R9, R6, RZ ;  /* 0x00000006090c7227 */ /* 0x000fc800078e00ff */
[----:B------:R-:W-:-:S04]  /*1d40*/  IMAD.MOV R7, RZ, RZ, -R12 ;  /* 0x000000ffff077224 */ /* 0x000fc800078e0a0c */
[----:B------:R-:W-:-:S05]  /*1d50*/  IMAD R6, R11, R7, R6 ;  /* 0x000000070b067224 */ /* 0x000fca00078e0206 */
[----:B------:R-:W-:Y:S02]  /*1d60*/  ISETP.GT.U32.AND P1, PT, R11, R6, PT ;  /* 0x000000060b00720c */ /* 0x000fe40003f24070 */
[----:B0-----:R-:W-:-:S04]  /*1d70*/  IABS R8, R4 ;  /* 0x0000000400087213 */ /* 0x001fc80000000000 */
[----:B------:R-:W0:Y:S07]  /*1d80*/  I2F.RP R9, R8 ;  /* 0x0000000800097306 */ /* 0x000e2e0000209400 */
[----:B------:R-:W-:Y:S01]  /*1d90*/  @!P1 IMAD.IADD R6, R6, 0x1, -R11 ;  /* 0x0000000106069824 */ /* 0x000fe200078e0a0b */
[----:B------:R-:W-:-:S04]  /*1da0*/  @!P1 IADD3 R12, PT, PT, R12, 0x1, RZ ;  /* 0x000000010c0c9810 */ /* 0x000fc80007ffe0ff */
[----:B------:R-:W-:Y:S02]  /*1db0*/  ISETP.GE.U32.AND P1, PT, R6, R11, PT ;  /* 0x0000000b0600720c */ /* 0x000fe40003f26070 */
[----:B------:R-:W-:Y:S01]  /*1dc0*/  LOP3.LUT R6, R10, R5, RZ, 0x3c, !PT ;  /* 0x000000050a067212 */ /* 0x000fe200078e3cff */
[----:B0-----:R-:W0:Y:S01]  /*1dd0*/  MUFU.RCP R9, R9 ;  /* 0x0000000900097308 */ /* 0x001e220000001000 */
[----:B------:R-:W3:Y:S09]  /*1de0*/  LDC R11, c[0x0][0x3c0] ;  /* 0x0000f000ff0b7b82 */ /* 0x000ef20000000800 */
[----:B------:R-:W-:Y:S01]  /*1df0*/  @P1 VIADD R12, R12, 0x1 ;  /* 0x000000010c0c1836 */ /* 0x000fe20000000000 */
[----:B------:R-:W-:Y:S01]  /*1e00*/  ISETP.GE.AND P1, PT, R6, RZ, PT ;  /* 0x000000ff0600720c */ /* 0x000fe20003f26270 */
[----:B0-----:R-:W-:-:S04]  /*1e10*/  VIADD R6, R9, 0xffffffe ;  /* 0x0ffffffe09067836 */ /* 0x001fc80000000000 */
[----:B------:R0:W4:Y:S08]  /*1e20*/  F2I.FTZ.U32.TRUNC.NTZ R7, R6 ;  /* 0x0000000600077305 */ /* 0x000130000021f000 */
[----:B------:R-:W-:Y:S01]  /*1e30*/  @!P1 IMAD.MOV R12, RZ, RZ, -R12 ;  /* 0x000000ffff0c9224 */ /* 0x000fe200078e0a0c */
[----:B------:R-:W-:Y:S02]  /*1e40*/  ISETP.NE.AND P1, PT, R5, RZ, PT ;  /* 0x000000ff0500720c */ /* 0x000fe40003f25270 */
[----:B---3--:R-:W-:Y:S01]  /*1e50*/  IABS R13, R11 ;  /* 0x0000000b000d7213 */ /* 0x008fe20000000000 */
[----:B0-----:R-:W-:Y:S01]  /*1e60*/  IMAD.MOV.U32 R6, RZ, RZ, RZ ;  /* 0x000000ffff067224 */ /* 0x001fe200078e00ff */
[----:B----4-:R-:W-:-:S09]  /*1e70*/  IADD3 R9, PT, PT, RZ, -R7, RZ ;  /* 0x80000007ff097210 */ /* 0x010fd20007ffe0ff */
[----:B------:R-:W-:-:S05]  /*1e80*/  @!P1 LOP3.LUT R12, RZ, R5, RZ, 0x33, !PT ;  /* 0x00000005ff0c9212 */ /* 0x000fca00078e33ff */
[----:B------:R-:W-:-:S04]  /*1e90*/  IMAD.MOV R15, RZ, RZ, -R12 ;  /* 0x000000ffff0f7224 */ /* 0x000fc800078e0a0c */
[----:B------:R-:W-:Y:S02]  /*1ea0*/  IMAD R15, R5, R15, R10 ;  /* 0x0000000f050f7224 */ /* 0x000fe400078e020a */
[----:B------:R-:W-:-:S03]  /*1eb0*/  IMAD R5, R9, R8, RZ ;  /* 0x0000000809057224 */ /* 0x000fc600078e02ff */
[----:B------:R-:W-:Y:S01]  /*1ec0*/  IABS R9, R15 ;  /* 0x0000000f00097213 */ /* 0x000fe20000000000 */
[----:B------:R-:W-:-:S04]  /*1ed0*/  IMAD.HI.U32 R16, R7, R5, R6 ;  /* 0x0000000507107227 */ /* 0x000fc800078e0006 */
[----:B------:R-:W-:-:S04]  /*1ee0*/  IMAD.MOV.U32 R5, RZ, RZ, R9 ;  /* 0x000000ffff057224 */ /* 0x000fc800078e0009 */
[----:B------:R-:W-:-:S04]  /*1ef0*/  IMAD.HI.U32 R16, R16, R5, RZ ;  /* 0x0000000510107227 */ /* 0x000fc800078e00ff */
[----:B------:R-:W-:-:S04]  /*1f00*/  IMAD.MOV R6, RZ, RZ, -R16 ;  /* 0x000000ffff067224 */ /* 0x000fc800078e0a10 */
[C---:B------:R-:W-:Y:S02]  /*1f10*/  IMAD R5, R8.reuse, R6, R5 ;  /* 0x0000000608057224 */ /* 0x040fe400078e0205 */
[----:B------:R-:W0:Y:S03]  /*1f20*/  I2F.RP R6, R13 ;  /* 0x0000000d00067306 */ /* 0x000e260000209400 */
[----:B------:R-:W-:-:S05]  /*1f30*/  ISETP.GT.U32.AND P1, PT, R8, R5, PT ;  /* 0x000000050800720c */ /* 0x000fca0003f24070 */
[----:B0-----:R-:W0:Y:S08]  /*1f40*/  MUFU.RCP R6, R6 ;  /* 0x0000000600067308 */ /* 0x001e300000001000 */
[----:B------:R-:W-:Y:S01]  /*1f50*/  @!P1 IMAD.IADD R5, R5, 0x1, -R8 ;  /* 0x0000000105059824 */ /* 0x000fe200078e0a08 */
[----:B------:R-:W-:-:S04]  /*1f60*/  @!P1 IADD3 R16, PT, PT, R16, 0x1, RZ ;  /* 0x0000000110109810 */ /* 0x000fc80007ffe0ff */
[----:B------:R-:W-:Y:S02]  /*1f70*/  ISETP.GE.U32.AND P1, PT, R5, R8, PT ;  /* 0x000000080500720c */ /* 0x000fe40003f26070 */
[----:B------:R-:W-:Y:S01]  /*1f80*/  LOP3.LUT R5, R15, R4, RZ, 0x3c, !PT ;  /* 0x000000040f057212 */ /* 0x000fe200078e3cff */
[----:B------:R-:W3:Y:S10]  /*1f90*/  LDC.64 R8, c[0x0][0x390] ;  /* 0x0000e400ff087b82 */ /* 0x000ef40000000a00 */
[----:B------:R-:W-:Y:S01]  /*1fa0*/  @P1 VIADD R16, R16, 0x1 ;  /* 0x0000000110101836 */ /* 0x000fe20000000000 */
[----:B------:R-:W-:Y:S01]  /*1fb0*/  ISETP.GE.AND P1, PT, R5, RZ, PT ;  /* 0x000000ff0500720c */ /* 0x000fe20003f26270 */
[----:B0-----:R-:W-:-:S02]  /*1fc0*/  VIADD R5, R6, 0xffffffe ;  /* 0x0ffffffe06057836 */ /* 0x001fc40000000000 */
[----:B------:R-:W0:Y:S04]  /*1fd0*/  LDC.64 R6, c[0x0][0x398] ;  /* 0x0000e600ff067b82 */ /* 0x000e280000000a00 */
[----:B------:R-:W4:Y:S06]  /*1fe0*/  F2I.FTZ.U32.TRUNC.NTZ R5, R5 ;  /* 0x0000000500057305 */ /* 0x000f2c000021f000 */
[----:B------:R-:W-:Y:S01]  /*1ff0*/  @!P1 IMAD.MOV R16, RZ, RZ, -R16 ;  /* 0x000000ffff109224 */ /* 0x000fe200078e0a10 */
[----:B------:R-:W-:-:S02]  /*2000*/  ISETP.NE.AND P1, PT, R4, RZ, PT ;  /* 0x000000ff0400720c */ /* 0x000fc40003f25270 */
[----:B----4-:R-:W-:-:S11]  /*2010*/  IADD3 R18, PT, PT, RZ, -R5, RZ ;  /* 0x80000005ff127210 */ /* 0x010fd60007ffe0ff */
[----:B------:R-:W-:Y:S02]  /*2020*/  @!P1 LOP3.LUT R16, RZ, R4, RZ, 0x33, !PT ;  /* 0x00000004ff109212 */ /* 0x000fe400078e33ff */
[----:B---3--:R-:W-:-:S03]  /*2030*/  ISETP.NE.U32.AND P1, PT, R8, 0x1, PT ;  /* 0x000000010800780c */ /* 0x008fc60003f25070 */
[----:B------:R-:W-:Y:S01]  /*2040*/  IMAD.MOV R14, RZ, RZ, -R16 ;  /* 0x000000ffff0e7224 */ /* 0x000fe200078e0a10 */
[----:B------:R-:W-:-:S03]  /*2050*/  ISETP.NE.AND.EX P1, PT, R9, RZ, PT, P1 ;  /* 0x000000ff0900720c */ /* 0x000fc60003f25310 */
[----:B------:R-:W-:Y:S01]  /*2060*/  IMAD R14, R4, R14, R15 ;  /* 0x0000000e040e7224 */ /* 0x000fe200078e020f */
[----:B------:R-:W-:Y:S01]  /*2070*/  SEL R12, R12, RZ, P1 ;  /* 0x000000ff0c0c7207 */ /* 0x000fe20000800000 */
[----:B------:R-:W-:Y:S01]  /*2080*/  IMAD R15, R18, R13, RZ ;  /* 0x0000000d120f7224 */ /* 0x000fe200078e02ff */
[----:B0-----:R-:W-:Y:S01]  /*2090*/  ISETP.NE.U32.AND P1, PT, R6, 0x1, PT ;  /* 0x000000010600780c */ /* 0x001fe20003f25070 */
[----:B------:R-:W-:Y:S01]  /*20a0*/  IMAD.MOV.U32 R4, RZ, RZ, RZ ;  /* 0x000000ffff047224 */ /* 0x000fe200078e00ff */
[----:B------:R-:W-:Y:S02]  /*20b0*/  IABS R17, R14 ;  /* 0x0000000e00117213 */ /* 0x000fe40000000000 */
[----:B------:R-:W-:Y:S01]  /*20c0*/  ISETP.NE.AND.EX P1, PT, R7, RZ, PT, P1 ;  /* 0x000000ff0700720c */ /* 0x000fe20003f25310 */
[----:B------:R-:W-:Y:S01]  /*20d0*/  IMAD.HI.U32 R15, R5, R15, R4 ;  /* 0x0000000f050f7227 */ /* 0x000fe200078e0004 */
[----:B------:R-:W-:Y:S02]  /*20e0*/  LOP3.LUT R5, R14, R11, RZ, 0x3c, !PT ;  /* 0x0000000b0e057212 */ /* 0x000fe400078e3cff */
[----:B------:R-:W-:Y:S01]  /*20f0*/  SEL R16, R16, RZ, P1 ;  /* 0x000000ff10107207 */ /* 0x000fe20000800000 */
[----:B------:R-:W-:-:S04]  /*2100*/  IMAD.MOV.U32 R8, RZ, RZ, R17 ;  /* 0x000000ffff087224 */ /* 0x000fc800078e0011 */
[----:B------:R-:W-:-:S04]  /*2110*/  IMAD.HI.U32 R4, R15, R8, RZ ;  /* 0x000000080f047227 */ /* 0x000fc800078e00ff */
[----:B------:R-:W-:-:S04]  /*2120*/  IMAD.MOV R6, RZ, RZ, -R4 ;  /* 0x000000ffff067224 */ /* 0x000fc800078e0a04 */
[C---:B------:R-:W-:Y:S02]  /*2130*/  IMAD R6, R13.reuse, R6, R8 ;  /* 0x000000060d067224 */ /* 0x040fe400078e0208 */
[----:B------:R-:W0:Y:S03]  /*2140*/  LDC.64 R8, c[0x0][0x3a0] ;  /* 0x0000e800ff087b82 */ /* 0x000e260000000a00 */
[----:B------:R-:W-:-:S13]  /*2150*/  ISETP.GT.U32.AND P1, PT, R13, R6, PT ;  /* 0x000000060d00720c */ /* 0x000fda0003f24070 */
[----:B------:R-:W-:Y:S01]  /*2160*/  @!P1 IMAD.IADD R6, R6, 0x1, -R13 ;  /* 0x0000000106069824 */ /* 0x000fe200078e0a0d */
[----:B------:R-:W-:-:S04]  /*2170*/  @!P1 IADD3 R4, PT, PT, R4, 0x1, RZ ;  /* 0x0000000104049810 */ /* 0x000fc80007ffe0ff */
[----:B------:R-:W-:Y:S02]  /*2180*/  ISETP.GE.U32.AND P1, PT, R6, R13, PT ;  /* 0x0000000d0600720c */ /* 0x000fe40003f26070 */
[----:B------:R-:W3:Y:S11]  /*2190*/  LDC.64 R6, c[0x0][0x3a8] ;  /* 0x0000ea00ff067b82 */ /* 0x000ef60000000a00 */
[----:B------:R-:W-:Y:S01]  /*21a0*/  @P1 VIADD R4, R4, 0x1 ;  /* 0x0000000104041836 */ /* 0x000fe20000000000 */
[----:B------:R-:W-:Y:S01]  /*21b0*/  ISETP.GE.AND P1, PT, R5, RZ, PT ;  /* 0x000000ff0500720c */ /* 0x000fe20003f26270 */
[----:B-1----:R-:W-:-:S04]  /*21c0*/  IMAD R5, R12, UR12, RZ ;  /* 0x0000000c0c057c24 */ /* 0x002fc8000f8e02ff */
[----:B------:R-:W-:-:S08]  /*21d0*/  IMAD R5, R16, UR13, R5 ;  /* 0x0000000d10057c24 */ /* 0x000fd0000f8e0205 */
[----:B------:R-:W-:Y:S01]  /*21e0*/  @!P1 IMAD.MOV R4, RZ, RZ, -R4 ;  /* 0x000000ffff049224 */ /* 0x000fe200078e0a04 */
[----:B------:R-:W-:-:S13]  /*21f0*/  ISETP.NE.AND P1, PT, R11, RZ, PT ;  /* 0x000000ff0b00720c */ /* 0x000fda0003f25270 */
[----:B------:R-:W-:Y:S02]  /*2200*/  @!P1 LOP3.LUT R4, RZ, R11, RZ, 0x33, !PT ;  /* 0x0000000bff049212 */ /* 0x000fe400078e33ff */
[----:B0-----:R-:W-:-:S03]  /*2210*/  ISETP.NE.U32.AND P1, PT, R8, 0x1, PT ;  /* 0x000000010800780c */ /* 0x001fc60003f25070 */
[----:B------:R-:W-:Y:S01]  /*2220*/  IMAD.MOV R8, RZ, RZ, -R4 ;  /* 0x000000ffff087224 */ /* 0x000fe200078e0a04 */
[----:B------:R-:W-:-:S03]  /*2230*/  ISETP.NE.AND.EX P1, PT, R9, RZ, PT, P1 ;  /* 0x000000ff0900720c */ /* 0x000fc60003f25310 */
[----:B------:R-:W-:Y:S01]  /*2240*/  IMAD R11, R11, R8, R14 ;  /* 0x000000080b0b7224 */ /* 0x000fe200078e020e */
[----:B------:R-:W-:Y:S02]  /*2250*/  SEL R4, R4, RZ, P1 ;  /* 0x000000ff04047207 */ /* 0x000fe40000800000 */
[----:B---3--:R-:W-:-:S03]  /*2260*/  ISETP.NE.U32.AND P1, PT, R6, 0x1, PT ;  /* 0x000000010600780c */ /* 0x008fc60003f25070 */
[----:B------:R-:W-:Y:S01]  /*2270*/  IMAD R4, R4, UR14, R5 ;  /* 0x0000000e04047c24 */ /* 0x000fe2000f8e0205 */
[----:B------:R-:W-:Y:S02]  /*2280*/  ISETP.NE.AND.EX P1, PT, R7, RZ, PT, P1 ;  /* 0x000000ff0700720c */ /* 0x000fe40003f25310 */
[----:B------:R-:W-:Y:S02]  /*2290*/  SHF.R.S64 R5, RZ, 0x1e, R10 ;  /* 0x0000001eff057819 */ /* 0x000fe4000000100a */
[----:B------:R-:W-:-:S05]  /*22a0*/  SEL R11, R11, RZ, P1 ;  /* 0x000000ff0b0b7207 */ /* 0x000fca0000800000 */
[----:B------:R-:W-:-:S05]  /*22b0*/  IMAD R4, R11, UR15, R4 ;  /* 0x0000000f0b047c24 */ /* 0x000fca000f8e0204 */
[----:B--2---:R-:W-:-:S04]  /*22c0*/  IADD3 R6, P1, PT, R4, UR18, RZ ;  /* 0x0000001204067c10 */ /* 0x004fc8000ff3e0ff */
[----:B------:R-:W-:Y:S02]  /*22d0*/  LEA.HI.X.SX32 R7, R4, UR19, 0x1, P1 ;  /* 0x0000001304077c11 */ /* 0x000fe400088f0eff */
[----:B------:R-:W-:-:S03]  /*22e0*/  IADD3 R4, P1, PT, R5, UR16, RZ ;  /* 0x0000001005047c10 */ /* 0x000fc6000ff3e0ff */
[----:B------:R-:W2:Y:S01]  /*22f0*/  LDG.E.U8 R6, desc[UR8][R6.64] ;  /* 0x0000000806067981 */ /* 0x000ea2000c1e1100 */
[----:B------:R-:W-:-:S05]  /*2300*/  LEA.HI.X.SX32 R5, R10, UR17, 0x2, P1 ;  /* 0x000000110a057c11 */ /* 0x000fca00088f16ff */
[----:B------:R-:W5:Y:S01]  /*2310*/  LDG.E R4, desc[UR8][R4.64] ;  /* 0x0000000804047981 */ /* 0x000f62000c1e1900 */
[----:B------:R-:W-:Y:S02]  /*2320*/  HFMA2 R9, -RZ, RZ, 0.96630859375, -0.0022525787353515625 ;  /* 0x3bbb989dff097431 */ /* 0x000fe400000001ff */
[----:B------:R-:W-:Y:S01]  /*2330*/  IMAD.MOV.U32 R10, RZ, RZ, 0x437c0000 ;  /* 0x437c0000ff0a7424 */ /* 0x000fe200078e00ff */
[----:B--2---:R-:W-:Y:S01]  /*2340*/  ISETP.NE.AND P1, PT, R6, RZ, PT ;  /* 0x000000ff0600720c */ /* 0x004fe20003f25270 */
[----:B-----5:R-:W-:-:S12]  /*2350*/  FMUL R8, R4, UR6 ;  /* 0x0000000604087c20 */ /* 0x020fd80008400000 */
[----:B------:R-:W0:Y:S02]  /*2360*/  @!P1 LDC R8, c[0x0][0x3f0] ;  /* 0x0000fc00ff089b82 */ /* 0x000e240000000800 */
[----:B0-----:R-:W-:-:S04]  /*2370*/  FADD R8, -R21, R8 ;  /* 0x0000000815087221 */ /* 0x001fc80000000100 */
[----:B------:R-:W-:-:S04]  /*2380*/  FFMA.SAT R9, R8, R9, 0.5 ;  /* 0x3f00000008097423 */ /* 0x000fc80000002009 */
[----:B------:R-:W-:-:S04]  /*2390*/  FFMA.RM R9, R9, R10, 12582913 ;  /* 0x4b40000109097423 */ /* 0x000fc8000000400a */
[C---:B------:R-:W-:Y:S01]  /*23a0*/  FADD R7, R9.reuse, -12583039 ;  /* 0xcb40007f09077421 */ /* 0x040fe20000000000 */
[----:B------:R-:W-:-:S03]  /*23b0*/  IMAD.SHL.U32 R4, R9, 0x800000, RZ ;  /* 0x0080000009047824 */ /* 0x000fc600078e00ff */
[----:B------:R-:W-:-:S04]  /*23c0*/  FFMA R7, R8, 1.4426950216293334961, -R7 ;  /* 0x3fb8aa3b08077823 */ /* 0x000fc80000000807 */
[----:B------:R-:W-:Y:S01]  /*23d0*/  FFMA R7, R8, 1.925963033500011079e-08, R7 ;  /* 0x32a5706008077823 */ /* 0x000fe20000000007 */
[----:B------:R-:W-:-:S05]  /*23e0*/  LOP3.LUT R8, R0, 0x400, RZ, 0xfc, !PT ;  /* 0x0000040000087812 */ /* 0x000fca00078efcff */
[----:B------:R-:W0:Y:S02]  /*23f0*/  MUFU.EX2 R7, R7 ;  /* 0x0000000700077308 */ /* 0x000e240000000800 */
[----:B0-----:R-:W-:-:S07]  /*2400*/  FFMA R10, R4, R7, RZ ;  /* 0x00000007040a7223 */ /* 0x001fce00000000ff */
.L_x_13:
[----:B----4-:R-:W-:Y:S05]  /*2410*/  BSYNC.RECONVERGENT B1 ;  /* 0x0000000000017941 */ /* 0x010fea0003800200 */
.L_x_12:
[----:B------:R-:W-:-:S13]  /*2420*/  ISETP.GE.U32.AND P1, PT, R2, 0x400, PT ;  /* 0x000004000200780c */ /* 0x000fda0003f26070 */
[----:B------:R-:W-:Y:S05]  /*2430*/  @!P1 BRA `(.L_x_11) ;  /* 0x0000000c00649947 */ /* 0x000fea0003800000 */
[----:B------:R-:W0:Y:S08]  /*2440*/  LDC R3, c[0x0][0x3b8] ;  /* 0x0000ee00ff037b82 */ /* 0x000e300000000800 */
[----:B------:R-:W1:Y:S08]  /*2450*/  LDC.64 R12, c[0x0][0x390] ;  /* 0x0000e400ff0c7b82 */ /* 0x000e700000000a00 */
[----:B------:R-:W2:Y:S01]  /*2460*/  LDC.64 R16, c[0x0][0x3a0] ;  /* 0x0000e800ff107b82 */ /* 0x000ea20000000a00 */
[----:B0-----:R-:W-:-:S07]  /*2470*/  IABS R9, R3 ;  /* 0x0000000300097213 */ /* 0x001fce0000000000 */
[----:B------:R-:W0:Y:S01]  /*2480*/  LDC.64 R14, c[0x0][0x3a8] ;  /* 0x0000ea00ff0e7b82 */ /* 0x000e220000000a00 */
[----:B------:R-:W3:Y:S01]  /*2490*/  I2F.RP R3, R9 ;  /* 0x0000000900037306 */ /* 0x000ee20000209400 */
[----:B-1----:R-:W-:-:S06]  /*24a0*/  ISETP.NE.U32.AND P3, PT, R12, 0x1, PT ;  /* 0x000000010c00780c */ /* 0x002fcc0003f65070 */
[----:B------:R-:W1:Y:S01]  /*24b0*/  LDC.64 R6, c[0x0][0x398] ;  /* 0x0000e600ff067b82 */ /* 0x000e620000000a00 */
[----:B------:R-:W-:Y:S02]  /*24c0*/  ISETP.NE.AND.EX P3, PT, R13, RZ, PT, P3 ;  /* 0x000000ff0d00720c */ /* 0x000fe40003f65330 */
[----:B--2---:R-:W-:Y:S01]  /*24d0*/  ISETP.NE.U32.AND P1, PT, R16, 0x1, PT ;  /* 0x000000011000780c */ /* 0x004fe20003f25070 */
[----:B---3--:R-:W2:Y:S03]  /*24e0*/  MUFU.RCP R3, R3 ;  /* 0x0000000300037308 */ /* 0x008ea60000001000 */
[----:B------:R-:W-:Y:S02]  /*24f0*/  ISETP.NE.AND.EX P1, PT, R17, RZ, PT, P1 ;  /* 0x000000ff1100720c */ /* 0x000fe40003f25310 */
[----:B0-----:R-:W-:-:S04]  /*2500*/  ISETP.NE.U32.AND P2, PT, R14, 0x1, PT ;  /* 0x000000010e00780c */ /* 0x001fc80003f45070 */
[----:B------:R-:W-:Y:S02]  /*2510*/  ISETP.NE.AND.EX P2, PT, R15, RZ, PT, P2 ;  /* 0x000000ff0f00720c */ /* 0x000fe40003f45320 */
[----:B-1----:R-:W-:Y:S01]  /*2520*/  ISETP.NE.U32.AND P4, PT, R6, 0x1, PT ;  /* 0x000000010600780c */ /* 0x002fe20003f85070 */
[----:B--2---:R-:W-:-:S03]  /*2530*/  VIADD R4, R3, 0xffffffe ;  /* 0x0ffffffe03047836 */ /* 0x004fc60000000000 */
[----:B------:R-:W-:Y:S01]  /*2540*/  ISETP.NE.AND.EX P4, PT, R7, RZ, PT, P4 ;  /* 0x000000ff0700720c */ /* 0x000fe20003f85340 */
[----:B------:R0:W1:Y:S02]  /*2550*/  F2I.FTZ.U32.TRUNC.NTZ R5, R4 ;  /* 0x0000000400057305 */ /* 0x000064000021f000 */
[----:B0-----:R-:W-:Y:S02]  /*2560*/  IMAD.MOV.U32 R4, RZ, RZ, RZ ;  /* 0x000000ffff047224 */ /* 0x001fe400078e00ff */
[----:B-1----:R-:W-:-:S05]  /*2570*/  IMAD.MOV R3, RZ, RZ, -R5 ;  /* 0x000000ffff037224 */ /* 0x002fca00078e0a05 */
[----:B------:R-:W-:-:S05]  /*2580*/  MOV R12, R3 ;  /* 0x00000003000c7202 */ /* 0x000fca0000000f00 */
[----:B------:R-:W-:-:S04]  /*2590*/  IMAD R11, R12, R9, RZ ;  /* 0x000000090c0b7224 */ /* 0x000fc800078e02ff */
[----:B------:R-:W-:-:S07]  /*25a0*/  IMAD.HI.U32 R11, R5, R11, R4 ;  /* 0x0000000b050b7227 */ /* 0x000fce00078e0004 */
.L_x_14:
[----:B------:R-:W0:Y:S08]  /*25b0*/  LDC R13, c[0x0][0x3e8] ;  /* 0x0000fa00ff0d7b82 */ /* 0x000e300000000800 */
[----:B------:R-:W1:Y:S08]  /*25c0*/  LDC R18, c[0x0][0x3b8] ;  /* 0x0000ee00ff127b82 */ /* 0x000e700000000800 */
[----:B------:R-:W2:Y:S01]  /*25d0*/  LDC R16, c[0x0][0x3bc] ;  /* 0x0000ef00ff107b82 */ /* 0x000ea20000000800 */
[----:B0-----:R-:W-:-:S05]  /*25e0*/  IMAD R13, R13, UR5, R8 ;  /* 0x000000050d0d7c24 */ /* 0x001fca000f8e0208 */
[----:B------:R-:W-:Y:S02]  /*25f0*/  IABS R6, R13 ;  /* 0x0000000d00067213 */ /* 0x000fe40000000000 */
[----:B------:R-:W-:Y:S02]  /*2600*/  SHF.R.S64 R4, RZ, 0x1e, R13 ;  /* 0x0000001eff047819 */ /* 0x000fe4000000100d */
[----:B-1----:R-:W-:Y:S01]  /*2610*/  IABS R7, R18 ;  /* 0x0000001200077213 */ /* 0x002fe20000000000 */
[----:B------:R-:W-:Y:S01]  /*2620*/  IMAD.HI.U32 R11, R11, R6, RZ ;  /* 0x000000060b0b7227 */ /* 0x000fe200078e00ff */
[----:B------:R-:W-:-:S03]  /*2630*/  IADD3 R4, P5, PT, R4, UR24, RZ ;  /* 0x0000001804047c10 */ /* 0x000fc6000ffbe0ff */
[----:B------:R-:W-:Y:S01]  /*2640*/  IMAD.MOV R3, RZ, RZ, -R11 ;  /* 0x000000ffff037224 */ /* 0x000fe200078e0a0b */
[----:B------:R-:W-:Y:S02]  /*2650*/  LEA.HI.X.SX32 R5, R13, UR25, 0x2, P5 ;  /* 0x000000190d057c11 */ /* 0x000fe4000a8f16ff */
[----:B--2---:R-:W-:Y:S01]  /*2660*/  IABS R12, R16 ;  /* 0x00000010000c7213 */ /* 0x004fe20000000000 */
[----:B------:R-:W-:Y:S01]  /*2670*/  IMAD R6, R7, R3, R6 ;  /* 0x0000000307067224 */ /* 0x000fe200078e0206 */
[----:B------:R-:W-:Y:S01]  /*2680*/  LOP3.LUT R3, R13, R18, RZ, 0x3c, !PT ;  /* 0x000000120d037212 */ /* 0x000fe200078e3cff */
[----:B------:R-:W2:Y:S01]  /*2690*/  LDG.E R4, desc[UR8][R4.64] ;  /* 0x0000000804047981 */ /* 0x000ea2000c1e1900 */
[----:B------:R-:W-:Y:S02]  /*26a0*/  IABS R29, R16 ;  /* 0x00000010001d7213 */ /* 0x000fe40000000000 */
[----:B------:R-:W-:-:S13]  /*26b0*/  ISETP.GT.U32.AND P5, PT, R9, R6, PT ;  /* 0x000000060900720c */ /* 0x000fda0003fa4070 */
[----:B------:R-:W-:Y:S02]  /*26c0*/  @!P5 IMAD.IADD R6, R6, 0x1, -R7 ;  /* 0x000000010606d824 */ /* 0x000fe400078e0a07 */
[----:B------:R-:W-:-:S03]  /*26d0*/  @!P5 VIADD R11, R11, 0x1 ;  /* 0x000000010b0bd836 */ /* 0x000fc60000000000 */
[----:B------:R-:W-:Y:S02]  /*26e0*/  ISETP.GE.U32.AND P5, PT, R6, R9, PT ;  /* 0x000000090600720c */ /* 0x000fe40003fa6070 */
[----:B------:R-:W0:Y:S01]  /*26f0*/  I2F.RP R9, R12 ;  /* 0x0000000c00097306 */ /* 0x000e220000209400 */
[----:B------:R-:W-:-:S10]  /*2700*/  LOP3.LUT R6, RZ, R18, RZ, 0x33, !PT ;  /* 0x00000012ff067212 */ /* 0x000fd400078e33ff */
[----:B------:R-:W-:Y:S02]  /*2710*/  @P5 IADD3 R11, PT, PT, R11, 0x1, RZ ;  /* 0x000000010b0b5810 */ /* 0x000fe40007ffe0ff */
[----:B------:R-:W-:Y:S01]  /*2720*/  ISETP.GE.AND P5, PT, R3, RZ, PT ;  /* 0x000000ff0300720c */ /* 0x000fe20003fa6270 */
[----:B0-----:R-:W0:-:S12]  /*2730*/  MUFU.RCP R9, R9 ;  /* 0x0000000900097308 */ /* 0x001e180000001000 */
[----:B------:R-:W-:Y:S01]  /*2740*/  @!P5 IMAD.MOV R11, RZ, RZ, -R11 ;  /* 0x000000ffff0bd224 */ /* 0x000fe200078e0a0b */
[----:B------:R-:W-:-:S04]  /*2750*/  ISETP.NE.AND P5, PT, R18, RZ, PT ;  /* 0x000000ff1200720c */ /* 0x000fc80003fa5270 */
[----:B------:R-:W-:Y:S01]  /*2760*/  SEL R3, R6, R11, !P5 ;  /* 0x0000000b06037207 */ /* 0x000fe20006800000 */
[----:B0-----:R-:W-:Y:S01]  /*2770*/  VIADD R7, R9, 0xffffffe ;  /* 0x0ffffffe09077836 */ /* 0x001fe20000000000 */
[----:B------:R-:W-:Y:S01]  /*2780*/  IABS R9, R18 ;  /* 0x0000001200097213 */ /* 0x000fe20000000000 */
[----:B------:R-:W-:Y:S02]  /*2790*/  HFMA2 R6, -RZ, RZ, 0, 0 ;  /* 0x00000000ff067431 */ /* 0x000fe400000001ff */
[----:B------:R-:W-:Y:S01]  /*27a0*/  IMAD.MOV R19, RZ, RZ, -R3 ;  /* 0x000000ffff137224 */ /* 0x000fe200078e0a03 */
[----:B------:R-:W0:Y:S01]  /*27b0*/  I2F.RP R22, R9 ;  /* 0x0000000900167306 */ /* 0x000e220000209400 */
[----:B------:R-:W-:Y:S02]  /*27c0*/  SEL R3, R3, RZ, P3 ;  /* 0x000000ff03037207 */ /* 0x000fe40001800000 */
[----:B------:R-:W-:Y:S02]  /*27d0*/  IMAD R19, R18, R19, R13 ;  /* 0x0000001312137224 */ /* 0x000fe400078e020d */
[----:B------:R-:W-:-:S03]  /*27e0*/  VIADD R13, R13, 0x400 ;  /* 0x000004000d0d7836 */ /* 0x000fc60000000000 */
[----:B------:R-:W1:Y:S01]  /*27f0*/  F2I.FTZ.U32.TRUNC.NTZ R7, R7 ;  /* 0x0000000700077305 */ /* 0x000e62000021f000 */
[----:B------:R-:W-:Y:S02]  /*2800*/  IABS R15, R19 ;  /* 0x00000013000f7213 */ /* 0x000fe40000000000 */
[----:B------:R-:W-:-:S05]  /*2810*/  IABS R20, R13 ;  /* 0x0000000d00147213 */ /* 0x000fca0000000000 */
[----:B0-----:R-:W0:Y:S01]  /*2820*/  MUFU.RCP R22, R22 ;  /* 0x0000001600167308 */ /* 0x001e220000001000 */
[----:B-1----:R-:W-:-:S04]  /*2830*/  IMAD.MOV R17, RZ, RZ, -R7 ;  /* 0x000000ffff117224 */ /* 0x002fc800078e0a07 */
[----:B------:R-:W-:-:S04]  /*2840*/  IMAD R17, R17, R12, RZ ;  /* 0x0000000c11117224 */ /* 0x000fc800078e02ff */
[----:B------:R-:W-:-:S04]  /*2850*/  IMAD.HI.U32 R17, R7, R17, R6 ;  /* 0x0000001107117227 */ /* 0x000fc800078e0006 */
[----:B0-----:R-:W-:Y:S01]  /*2860*/  VIADD R23, R22, 0xffffffe ;  /* 0x0ffffffe16177836 */ /* 0x001fe20000000000 */
[----:B------:R-:W-:Y:S01]  /*2870*/  LOP3.LUT R22, RZ, R16, RZ, 0x33, !PT ;  /* 0x00000010ff167212 */ /* 0x000fe200078e33ff */
[----:B------:R-:W-:Y:S02]  /*2880*/  IMAD.HI.U32 R14, R17, R15, RZ ;  /* 0x0000000f110e7227 */ /* 0x000fe400078e00ff */
[----:B------:R-:W0:Y:S02]  /*2890*/  F2I.FTZ.U32.TRUNC.NTZ R7, R23 ;  /* 0x0000001700077305 */ /* 0x000e24000021f000 */
[----:B------:R-:W-:-:S04]  /*28a0*/  IMAD.MOV R6, RZ, RZ, -R14 ;  /* 0x000000ffff067224 */ /* 0x000fc800078e0a0e */
[----:B------:R-:W-:-:S05]  /*28b0*/  IMAD R15, R12, R6, R15 ;  /* 0x000000060c0f7224 */ /* 0x000fca00078e020f */
[----:B------:R-:W-:Y:S02]  /*28c0*/  ISETP.GT.U32.AND P6, PT, R12, R15, PT ;  /* 0x0000000f0c00720c */ /* 0x000fe40003fc4070 */
[----:B0-----:R-:W-:-:S05]  /*28d0*/  IADD3 R6, PT, PT, RZ, -R7, RZ ;  /* 0x80000007ff067210 */ /* 0x001fca0007ffe0ff */
[----:B------:R-:W-:Y:S02]  /*28e0*/  IMAD R11, R6, R9, RZ ;  /* 0x00000009060b7224 */ /* 0x000fe400078e02ff */
[----:B------:R-:W-:-:S04]  /*28f0*/  IMAD.MOV.U32 R6, RZ, RZ, RZ ;  /* 0x000000ffff067224 */ /* 0x000fc800078e00ff */
[----:B------:R-:W-:Y:S02]  /*2900*/  @!P6 VIADD R14, R14, 0x1 ;  /* 0x000000010e0ee836 */ /* 0x000fe40000000000 */
[----:B------:R-:W-:-:S04]  /*2910*/  IMAD.HI.U32 R11, R7, R11, R6 ;  /* 0x0000000b070b7227 */ /* 0x000fc800078e0006 */
[----:B------:R-:W-:Y:S02]  /*2920*/  @!P6 IMAD.IADD R15, R15, 0x1, -R12 ;  /* 0x000000010f0fe824 */ /* 0x000fe400078e0a0c */
[----:B------:R-:W-:-:S04]  /*2930*/  IMAD.HI.U32 R6, R11, R20, RZ ;  /* 0x000000140b067227 */ /* 0x000fc800078e00ff */
[----:B------:R-:W-:-:S04]  /*2940*/  IMAD.MOV R7, RZ, RZ, -R6 ;  /* 0x000000ffff077224 */ /* 0x000fc800078e0a06 */
[----:B------:R-:W-:Y:S01]  /*2950*/  IMAD R20, R9, R7, R20 ;  /* 0x0000000709147224 */ /* 0x000fe200078e0214 */
[----:B------:R-:W-:-:S04]  /*2960*/  LOP3.LUT R7, R19, R16, RZ, 0x3c, !PT ;  /* 0x0000001013077212 */ /* 0x000fc800078e3cff */
[----:B------:R-:W-:-:S13]  /*2970*/  ISETP.GT.U32.AND P6, PT, R9, R20, PT ;  /* 0x000000140900720c */ /* 0x000fda0003fc4070 */
[----:B------:R-:W-:Y:S01]  /*2980*/  @!P6 VIADD R6, R6, 0x1 ;  /* 0x000000010606e836 */ /* 0x000fe20000000000 */
[----:B------:R-:W-:Y:S02]  /*2990*/  @!P6 IADD3 R20, PT, PT, R20, -R9, RZ ;  /* 0x800000091414e210 */ /* 0x000fe40007ffe0ff */
[----:B------:R-:W-:-:S13]  /*29a0*/  ISETP.GE.U32.AND P6, PT, R15, R12, PT ;  /* 0x0000000c0f00720c */ /* 0x000fda0003fc6070 */
[----:B------:R-:W-:Y:S01]  /*29b0*/  @P6 VIADD R14, R14, 0x1 ;  /* 0x000000010e0e6836 */ /* 0x000fe20000000000 */
[----:B------:R-:W-:-:S03]  /*29c0*/  ISETP.GE.U32.AND P6, PT, R20, R9, PT ;  /* 0x000000091400720c */ /* 0x000fc60003fc6070 */
[----:B------:R-:W-:Y:S02]  /*29d0*/  IMAD.MOV.U32 R15, RZ, RZ, R14 ;  /* 0x000000ffff0f7224 */ /* 0x000fe400078e000e */
[----:B------:R-:W0:Y:S08]  /*29e0*/  LDC R14, c[0x0][0x3c0] ;  /* 0x0000f000ff0e7b82 */ /* 0x000e300000000800 */
[----:B------:R-:W-:Y:S01]  /*29f0*/  @P6 VIADD R6, R6, 0x1 ;  /* 0x0000000106066836 */ /* 0x000fe20000000000 */
[----:B------:R-:W-:-:S02]  /*2a00*/  ISETP.GE.AND P6, PT, R7, RZ, PT ;  /* 0x000000ff0700720c */ /* 0x000fc40003fc6270 */
[----:B------:R-:W-:-:S11]  /*2a10*/  LOP3.LUT R7, R13, R18, RZ, 0x3c, !PT ;  /* 0x000000120d077212 */ /* 0x000fd600078e3cff */
[----:B------:R-:W-:Y:S01]  /*2a20*/  @!P6 IMAD.MOV R15, RZ, RZ, -R15 ;  /* 0x000000ffff0fe224 */ /* 0x000fe200078e0a0f */
[----:B------:R-:W-:Y:S02]  /*2a30*/  ISETP.GE.AND P6, PT, R7, RZ, PT ;  /* 0x000000ff0700720c */ /* 0x000fe40003fc6270 */
[----:B0-----:R-:W-:Y:S02]  /*2a40*/  IABS R20, R14 ;  /* 0x0000000e00147213 */ /* 0x001fe40000000000 */
[----:B------:R-:W-:Y:S02]  /*2a50*/  LOP3.LUT R7, RZ, R18, RZ, 0x33, !PT ;  /* 0x00000012ff077212 */ /* 0x000fe400078e33ff */
[----:B------:R-:W0:Y:S07]  /*2a60*/  I2F.RP R23, R20 ;  /* 0x0000001400177306 */ /* 0x000e2e0000209400 */
[----:B------:R-:W-:-:S04]  /*2a70*/  @!P6 IADD3 R6, PT, PT, -R6, RZ, RZ ;  /* 0x000000ff0606e210 */ /* 0x000fc80007ffe1ff */
[----:B------:R-:W-:Y:S02]  /*2a80*/  SEL R12, R7, R6, !P5 ;  /* 0x00000006070c7207 */ /* 0x000fe40006800000 */
[----:B------:R-:W-:Y:S01]  /*2a90*/  ISETP.NE.AND P5, PT, R16, RZ, PT ;  /* 0x000000ff1000720c */ /* 0x000fe20003fa5270 */
[----:B0-----:R-:W0:Y:S03]  /*2aa0*/  MUFU.RCP R23, R23 ;  /* 0x0000001700177308 */ /* 0x001e260000001000 */
[----:B------:R-:W-:-:S05]  /*2ab0*/  SEL R15, R22, R15, !P5 ;  /* 0x0000000f160f7207 */ /* 0x000fca0006800000 */
[----:B------:R-:W-:Y:S01]  /*2ac0*/  IMAD.MOV R6, RZ, RZ, -R15 ;  /* 0x000000ffff067224 */ /* 0x000fe200078e0a0f */
[----:B------:R-:W-:-:S03]  /*2ad0*/  SEL R15, R15, RZ, P4 ;  /* 0x000000ff0f0f7207 */ /* 0x000fc60002000000 */
[----:B------:R-:W-:Y:S02]  /*2ae0*/  IMAD R19, R16, R6, R19 ;  /* 0x0000000610137224 */ /* 0x000fe400078e0213 */
[----:B------:R-:W-:Y:S02]  /*2af0*/  IMAD.MOV.U32 R6, RZ, RZ, RZ ;  /* 0x000000ffff067224 */ /* 0x000fe400078e00ff */
[----:B0-----:R-:W-:Y:S01]  /*2b00*/  VIADD R7, R23, 0xffffffe ;  /* 0x0ffffffe17077836 */ /* 0x001fe20000000000 */
[----:B------:R-:W-:-:S05]  /*2b10*/  IABS R23, R19 ;  /* 0x0000001300177213 */ /* 0x000fca0000000000 */
[----:B------:R-:W0:Y:S02]  /*2b20*/  F2I.FTZ.U32.TRUNC.NTZ R7, R7 ;  /* 0x0000000700077305 */ /* 0x000e24000021f000 */
[----:B0-----:R-:W-:-:S04]  /*2b30*/  IMAD.MOV R25, RZ, RZ, -R7 ;  /* 0x000000ffff197224 */ /* 0x001fc800078e0a07 */
[----:B------:R-:W-:-:S04]  /*2b40*/  IMAD R25, R25, R20, RZ ;  /* 0x0000001419197224 */ /* 0x000fc800078e02ff */
[----:B------:R-:W-:Y:S01]  /*2b50*/  IMAD.HI.U32 R6, R7, R25, R6 ;  /* 0x0000001907067227 */ /* 0x000fe200078e0006 */
[----:B------:R-:W-:-:S05]  /*2b60*/  MOV R25, R23 ;  /* 0x0000001700197202 */ /* 0x000fca0000000f00 */
[----:B------:R-:W-:-:S04]  /*2b70*/  IMAD.HI.U32 R7, R6, R25, RZ ;  /* 0x0000001906077227 */ /* 0x000fc800078e00ff */
[----:B------:R-:W-:-:S04]  /*2b80*/  IMAD.MOV R23, RZ, RZ, -R7 ;  /* 0x000000ffff177224 */ /* 0x000fc800078e0a07 */
[----:B------:R-:W-:Y:S02]  /*2b90*/  IMAD R25, R20, R23, R25 ;  /* 0x0000001714197224 */ /* 0x000fe400078e0219 */
[----:B------:R-:W-:Y:S01]  /*2ba0*/  IMAD.MOV R23, RZ, RZ, -R12 ;  /* 0x000000ffff177224 */ /* 0x000fe200078e0a0c */
[----:B------:R-:W-:Y:S02]  /*2bb0*/  SEL R12, R12, RZ, P3 ;  /* 0x000000ff0c0c7207 */ /* 0x000fe40001800000 */
[----:B------:R-:W-:Y:S01]  /*2bc0*/  ISETP.GT.U32.AND P6, PT, R20, R25, PT ;  /* 0x000000191400720c */ /* 0x000fe20003fc4070 */
[----:B------:R-:W-:-:S05]  /*2bd0*/  IMAD R23, R18, R23, R13 ;  /* 0x0000001712177224 */ /* 0x000fca00078e020d */
[----:B------:R-:W-:-:S05]  /*2be0*/  IABS R18, R23 ;  /* 0x0000001700127213 */ /* 0x000fca0000000000 */
[----:B------:R-:W-:-:S04]  /*2bf0*/  IMAD.HI.U32 R17, R17, R18, RZ ;  /* 0x0000001211117227 */ /* 0x000fc800078e00ff */
[----:B------:R-:W-:Y:S01]  /*2c00*/  @!P6 VIADD R7, R7, 0x1 ;  /* 0x000000010707e836 */ /* 0x000fe20000000000 */
[----:B------:R-:W-:Y:S01]  /*2c10*/  IADD3 R27, PT, PT, -R17, RZ, RZ ;  /* 0x000000ff111b7210 */ /* 0x000fe20007ffe1ff */
[----:B------:R-:W-:-:S04]  /*2c20*/  @!P6 IMAD.IADD R25, R25, 0x1, -R20 ;  /* 0x000000011919e824 */ /* 0x000fc800078e0a14 */
[----:B------:R-:W-:-:S05]  /*2c30*/  IMAD R18, R29, R27, R18 ;  /* 0x0000001b1d127224 */ /* 0x000fca00078e0212 */
[----:B------:R-:W-:-:S13]  /*2c40*/  ISETP.GT.U32.AND P6, PT, R29, R18, PT ;  /* 0x000000121d00720c */ /* 0x000fda0003fc4070 */
[----:B------:R-:W-:Y:S02]  /*2c50*/  @!P6 IMAD.IADD R18, R18, 0x1, -R29 ;  /* 0x000000011212e824 */ /* 0x000fe400078e0a1d */
[----:B------:R-:W-:-:S03]  /*2c60*/  @!P6 VIADD R17, R17, 0x1 ;  /* 0x000000011111e836 */ /* 0x000fc60000000000 */
[----:B------:R-:W-:Y:S02]  /*2c70*/  ISETP.GE.U32.AND P6, PT, R18, R29, PT ;  /* 0x0000001d1200720c */ /* 0x000fe40003fc6070 */
[----:B------:R-:W-:-:S11]  /*2c80*/  LOP3.LUT R18, R23, R16, RZ, 0x3c, !PT ;  /* 0x0000001017127212 */ /* 0x000fd600078e3cff */
[----:B------:R-:W-:Y:S01]  /*2c90*/  @P6 VIADD R17, R17, 0x1 ;  /* 0x0000000111116836 */ /* 0x000fe20000000000 */
[----:B------:R-:W-:-:S13]  /*2ca0*/  ISETP.GE.AND P6, PT, R18, RZ, PT ;  /* 0x000000ff1200720c */ /* 0x000fda0003fc6270 */
[----:B------:R-:W-:Y:S01]  /*2cb0*/  @!P6 IMAD.MOV R17, RZ, RZ, -R17 ;  /* 0x000000ffff11e224 */ /* 0x000fe200078e0a11 */
[----:B------:R-:W-:-:S04]  /*2cc0*/  ISETP.GE.U32.AND P6, PT, R25, R20, PT ;  /* 0x000000141900720c */ /* 0x000fc80003fc6070 */
[----:B------:R-:W-:Y:S01]  /*2cd0*/  SEL R18, R22, R17, !P5 ;  /* 0x0000001116127207 */ /* 0x000fe20006800000 */
[----:B------:R-:W-:Y:S01]  /*2ce0*/  IMAD R22, R3, UR20, RZ ;  /* 0x0000001403167c24 */ /* 0x000fe2000f8e02ff */
[----:B------:R-:W-:Y:S01]  /*2cf0*/  LOP3.LUT R17, R19, R14, RZ, 0x3c, !PT ;  /* 0x0000000e13117212 */ /* 0x000fe200078e3cff */
[----:B------:R-:W-:Y:S02]  /*2d00*/  IMAD R3, R12, UR20, RZ ;  /* 0x000000140c037c24 */ /* 0x000fe4000f8e02ff */
[----:B------:R-:W-:Y:S01]  /*2d10*/  IMAD R15, R15, UR21, R22 ;  /* 0x000000150f0f7c24 */ /* 0x000fe2000f8e0216 */
[----:B------:R-:W-:Y:S01]  /*2d20*/  ISETP.GE.AND P5, PT, R17, RZ, PT ;  /* 0x000000ff1100720c */ /* 0x000fe20003fa6270 */
[----:B------:R-:W-:Y:S01]  /*2d30*/  IMAD.MOV R17, RZ, RZ, -R18 ;  /* 0x000000ffff117224 */ /* 0x000fe200078e0a12 */
[----:B------:R-:W-:Y:S02]  /*2d40*/  SEL R18, R18, RZ, P4 ;  /* 0x000000ff12127207 */ /* 0x000fe40002000000 */
[----:B------:R-:W-:Y:S01]  /*2d50*/  @P6 IADD3 R7, PT, PT, R7, 0x1, RZ ;  /* 0x0000000107076810 */ /* 0x000fe20007ffe0ff */
[----:B------:R-:W-:-:S02]  /*2d60*/  IMAD R23, R16, R17, R23 ;  /* 0x0000001110177224 */ /* 0x000fc400078e0217 */
[----:B------:R-:W-:-:S03]  /*2d70*/  IMAD R3, R18, UR21, R3 ;  /* 0x0000001512037c24 */ /* 0x000fc6000f8e0203 */
[----:B------:R-:W-:-:S03]  /*2d80*/  IABS R17, R23 ;  /* 0x0000001700117213 */ /* 0x000fc60000000000 */
[----:B------:R-:W-:Y:S02]  /*2d90*/  @!P5 IMAD.MOV R7, RZ, RZ, -R7 ;  /* 0x000000ffff07d224 */ /* 0x000fe400078e0a07 */
[----:B------:R-:W-:-:S04]  /*2da0*/  IMAD.HI.U32 R6, R6, R17, RZ ;  /* 0x0000001106067227 */ /* 0x000fc800078e00ff */
[----:B------:R-:W-:-:S04]  /*2db0*/  IMAD.MOV R16, RZ, RZ, -R6 ;  /* 0x000000ffff107224 */ /* 0x000fc800078e0a06 */
[----:B------:R-:W-:Y:S01]  /*2dc0*/  IMAD R17, R20, R16, R17 ;  /* 0x0000001014117224 */ /* 0x000fe200078e0211 */
[----:B------:R-:W-:-:S04]  /*2dd0*/  LOP3.LUT R16, R23, R14, RZ, 0x3c, !PT ;  /* 0x0000000e17107212 */ /* 0x000fc800078e3cff */
[----:B------:R-:W-:-:S13]  /*2de0*/  ISETP.GT.U32.AND P5, PT, R20, R17, PT ;  /* 0x000000111400720c */ /* 0x000fda0003fa4070 */
[----:B------:R-:W-:Y:S01]  /*2df0*/  @!P5 IMAD.IADD R17, R17, 0x1, -R20 ;  /* 0x000000011111d824 */ /* 0x000fe200078e0a14 */
[----:B------:R-:W-:-:S04]  /*2e00*/  @!P5 IADD3 R6, PT, PT, R6, 0x1, RZ ;  /* 0x000000010606d810 */ /* 0x000fc80007ffe0ff */
[----:B------:R-:W-:Y:S02]  /*2e10*/  ISETP.GE.U32.AND P5, PT, R17, R20, PT ;  /* 0x000000141100720c */ /* 0x000fe40003fa6070 */
[----:B------:R-:W-:-:S11]  /*2e20*/  LOP3.LUT R20, RZ, R14, RZ, 0x33, !PT ;  /* 0x0000000eff147212 */ /* 0x000fd600078e33ff */
[----:B------:R-:W-:Y:S01]  /*2e30*/  @P5 VIADD R6, R6, 0x1 ;  /* 0x0000000106065836 */ /* 0x000fe20000000000 */
[----:B------:R-:W-:-:S13]  /*2e40*/  ISETP.GE.AND P5, PT, R16, RZ, PT ;  /* 0x000000ff1000720c */ /* 0x000fda0003fa6270 */
[----:B------:R-:W-:Y:S01]  /*2e50*/  @!P5 IMAD.MOV R6, RZ, RZ, -R6 ;  /* 0x000000ffff06d224 */ /* 0x000fe200078e0a06 */
[----:B------:R-:W-:-:S04]  /*2e60*/  ISETP.NE.AND P5, PT, R14, RZ, PT ;  /* 0x000000ff0e00720c */ /* 0x000fc80003fa5270 */
[C---:B------:R-:W-:Y:S02]  /*2e70*/  SEL R16, R20.reuse, R7, !P5 ;  /* 0x0000000714107207 */ /* 0x040fe40006800000 */
[----:B------:R-:W-:Y:S02]  /*2e80*/  SEL R20, R20, R6, !P5 ;  /* 0x0000000614147207 */ /* 0x000fe40006800000 */
[----:B------:R-:W-:-:S04]  /*2e90*/  SHF.R.S64 R6, RZ, 0x1e, R13 ;  /* 0x0000001eff067819 */ /* 0x000fc8000000100d */
[----:B------:R-:W-:-:S04]  /*2ea0*/  IADD3 R6, P5, PT, R6, UR24, RZ ;  /* 0x0000001806067c10 */ /* 0x000fc8000ffbe0ff */
[----:B------:R-:W-:Y:S01]  /*2eb0*/  LEA.HI.X.SX32 R7, R13, UR25, 0x2, P5 ;  /* 0x000000190d077c11 */ /* 0x000fe2000a8f16ff */
[----:B------:R-:W-:Y:S01]  /*2ec0*/  IMAD.MOV R13, RZ, RZ, -R16 ;  /* 0x000000ffff0d7224 */ /* 0x000fe200078e0a10 */
[----:B------:R-:W-:-:S03]  /*2ed0*/  SEL R16, R16, RZ, P1 ;  /* 0x000000ff10107207 */ /* 0x000fc60000800000 */
[----:B------:R-:W-:Y:S01]  /*2ee0*/  IMAD R19, R14, R13, R19 ;  /* 0x0000000d0e137224 */ /* 0x000fe200078e0213 */
[----:B------:R-:W3:Y:S01]  /*2ef0*/  LDG.E R6, desc[UR8][R6.64] ;  /* 0x0000000806067981 */ /* 0x000ee2000c1e1900 */
[----:B------:R-:W-:Y:S01]  /*2f00*/  IMAD.MOV R13, RZ, RZ, -R20 ;  /* 0x000000ffff0d7224 */ /* 0x000fe200078e0a14 */
[----:B------:R-:W-:Y:S01]  /*2f10*/  SEL R20, R20, RZ, P1 ;  /* 0x000000ff14147207 */ /* 0x000fe20000800000 */
[----:B------:R-:W-:Y:S01]  /*2f20*/  IMAD R16, R16, UR22, R15 ;  /* 0x0000001610107c24 */ /* 0x000fe2000f8e020f */
[----:B------:R-:W-:Y:S01]  /*2f30*/  SEL R19, R19, RZ, P2 ;  /* 0x000000ff13137207 */ /* 0x000fe20001000000 */
[----:B------:R-:W-:Y:S02]  /*2f40*/  IMAD R14, R14, R13, R23 ;  /* 0x0000000d0e0e7224 */ /* 0x000fe400078e0217 */
[----:B------:R-:W-:Y:S02]  /*2f50*/  IMAD R3, R20, UR22, R3 ;  /* 0x0000001614037c24 */ /* 0x000fe4000f8e0203 */
[----:B------:R-:W-:Y:S01]  /*2f60*/  IMAD R19, R19, UR23, R16 ;  /* 0x0000001713137c24 */ /* 0x000fe2000f8e0210 */
[----:B------:R-:W-:-:S04]  /*2f70*/  SEL R14, R14, RZ, P2 ;  /* 0x000000ff0e0e7207 */ /* 0x000fc80001000000 */
[C---:B------:R-:W-:Y:S01]  /*2f80*/  IADD3 R16, P5, PT, R19.reuse, UR26, RZ ;  /* 0x0000001a13107c10 */ /* 0x040fe2000ffbe0ff */
[----:B------:R-:W-:Y:S02]  /*2f90*/  IMAD R3, R14, UR23, R3 ;  /* 0x000000170e037c24 */ /* 0x000fe4000f8e0203 */
[----:B------:R-:W2:Y:S01]  /*2fa0*/  LDC.64 R14, c[0x0][0x3f0] ;  /* 0x0000fc00ff0e7b82 */ /* 0x000ea20000000a00 */
[----:B------:R-:W-:Y:S02]  /*2fb0*/  LEA.HI.X.SX32 R17, R19, UR27, 0x1, P5 ;  /* 0x0000001b13117c11 */ /* 0x000fe4000a8f0eff */
[----:B------:R-:W-:-:S03]  /*2fc0*/  IADD3 R12, P5, PT, R3, UR26, RZ ;  /* 0x0000001a030c7c10 */ /* 0x000fc6000ffbe0ff */
[----:B------:R-:W4:Y:S01]  /*2fd0*/  LDG.E.U8 R16, desc[UR8][R16.64] ;  /* 0x0000000810107981 */ /* 0x000f22000c1e1100 */
[----:B------:R-:W-:-:S05]  /*2fe0*/  LEA.HI.X.SX32 R13, R3, UR27, 0x1, P5 ;  /* 0x0000001b030d7c11 */ /* 0x000fca000a8f0eff */
[----:B------:R-:W5:Y:S01]  /*2ff0*/  LDG.E.U8 R12, desc[UR8][R12.64] ;  /* 0x000000080c0c7981 */ /* 0x000f62000c1e1100 */
[----:B--2---:R-:W-:Y:S01]  /*3000*/  FMUL R3, R4, R15 ;  /* 0x0000000f04037220 */ /* 0x004fe20000400000 */
[----:B------:R-:W-:Y:S02]  /*3010*/  IADD3 R8, PT, PT, R8, 0x800, RZ ;  /* 0x0000080008087810 */ /* 0x000fe40007ffe0ff */
[----:B----4-:R-:W-:-:S04]  /*3020*/  ISETP.NE.AND P5, PT, R16, RZ, PT ;  /* 0x000000ff1000720c */ /* 0x010fc80003fa5270 */
[----:B------:R-:W-:Y:S02]  /*3030*/  FSEL R18, R3, R14, P5 ;  /* 0x0000000e03127208 */ /* 0x000fe40002800000 */
[----:B-----5:R-:W-:-:S03]  /*3040*/  ISETP.NE.AND P5, PT, R12, RZ, PT ;  /* 0x000000ff0c00720c */ /* 0x020fc60003fa5270 */
[----:B------:R-:W-:-:S10]  /*3050*/  FADD R18, -R21, R18 ;  /* 0x0000001215127221 */ /* 0x000fd40000000100 */
[----:B---3--:R-:W-:Y:S01]  /*3060*/  @P5 FMUL R14, R6, R15 ;  /* 0x0000000f060e5220 */ /* 0x008fe20000400000 */
[----:B------:R-:W-:Y:S02]  /*3070*/  HFMA2 R15, -RZ, RZ, 0.96630859375, -0.0022525787353515625 ;  /* 0x3bbb989dff0f7431 */ /* 0x000fe400000001ff */
[----:B------:R-:W-:-:S03]  /*3080*/  IMAD.MOV.U32 R16, RZ, RZ, 0x437c0000 ;  /* 0x437c0000ff107424 */ /* 0x000fc600078e00ff */
[----:B------:R-:W-:-:S04]  /*3090*/  FFMA.SAT R3, R18, R15, 0.5 ;  /* 0x3f00000012037423 */ /* 0x000fc8000000200f */
[----:B------:R-:W-:-:S04]  /*30a0*/  FFMA.RM R3, R3, R16, 12582913 ;  /* 0x4b40000103037423 */ /* 0x000fc80000004010 */
[----:B------:R-:W-:-:S04]  /*30b0*/  FADD R5, R3, -12583039 ;  /* 0xcb40007f03057421 */ /* 0x000fc80000000000 */
[----:B------:R-:W-:Y:S01]  /*30c0*/  FFMA R5, R18, 1.4426950216293334961, -R5 ;  /* 0x3fb8aa3b12057823 */ /* 0x000fe20000000805 */
[----:B------:R-:W-:-:S03]  /*30d0*/  FADD R14, -R21, R14 ;  /* 0x0000000e150e7221 */ /* 0x000fc60000000100 */
[----:B------:R-:W-:Y:S01]  /*30e0*/  FFMA R5, R18, 1.925963033500011079e-08, R5 ;  /* 0x32a5706012057823 */ /* 0x000fe20000000005 */
[----:B------:R-:W-:-:S05]  /*30f0*/  FFMA.SAT R4, R14, R15, 0.5 ;  /* 0x3f0000000e047423 */ /* 0x000fca000000200f */
[----:B------:R-:W0:Y:S01]  /*3100*/  MUFU.EX2 R5, R5 ;  /* 0x0000000500057308 */ /* 0x000e220000000800 */
[----:B------:R-:W-:-:S04]  /*3110*/  FFMA.RM R4, R4, R16, 12582913 ;  /* 0x4b40000104047423 */ /* 0x000fc80000004010 */
[----:B------:R-:W-:Y:S01]  /*3120*/  FADD R7, R4, -12583039 ;  /* 0xcb40007f04077421 */ /* 0x000fe20000000000 */
[----:B------:R-:W-:-:S03]  /*3130*/  IMAD.SHL.U32 R3, R3, 0x800000, RZ ;  /* 0x0080000003037824 */ /* 0x000fc600078e00ff */
[----:B------:R-:W-:-:S04]  /*3140*/  FFMA R7, R14, 1.4426950216293334961, -R7 ;  /* 0x3fb8aa3b0e077823 */ /* 0x000fc80000000807 */
[----:B------:R-:W-:Y:S01]  /*3150*/  FFMA R7, R14, 1.925963033500011079e-08, R7 ;  /* 0x32a570600e077823 */ /* 0x000fe20000000007 */
[----:B0-----:R-:W-:Y:S01]  /*3160*/  FFMA R13, R3, R5, R10 ;  /* 0x00000005030d7223 */ /* 0x001fe2000000000a */
[----:B------:R-:W-:-:S04]  /*3170*/  IMAD.U32 R3, RZ, RZ, UR7 ;  /* 0x00000007ff037e24 */ /* 0x000fc8000f8e00ff */
[----:B------:R-:W0:Y:S01]  /*3180*/  MUFU.EX2 R7, R7 ;  /* 0x0000000700077308 */ /* 0x000e220000000800 */
[----:B------:R-:W-:Y:S01]  /*3190*/  ISETP.GE.AND P5, PT, R8, R3, PT ;  /* 0x000000030800720c */ /* 0x000fe20003fa6270 */
[----:B------:R-:W-:-:S04]  /*31a0*/  IMAD.SHL.U32 R4, R4, 0x800000, RZ ;  /* 0x0080000004047824 */ /* 0x000fc800078e00ff */
[----:B0-----:R-:W-:-:S08]  /*31b0*/  FFMA R10, R4, R7, R13 ;  /* 0x00000007040a7223 */ /* 0x001fd0000000000d */
[----:B------:R-:W-:Y:S05]  /*31c0*/  @!P5 BRA `(.L_x_14) ;  /* 0xfffffff000f8d947 */ /* 0x000fea000383ffff */
.L_x_11:
[----:B0---4-:R-:W-:Y:S05]  /*31d0*/  BSYNC.RECONVERGENT B0 ;  /* 0x0000000000007941 */ /* 0x011fea0003800200 */
.L_x_10:
[----:B------:R-:W-:Y:S01]  /*31e0*/  IMAD.MOV.U32 R12, RZ, RZ, R10 ;  /* 0x000000ffff0c7224 */ /* 0x000fe200078e000a */
[C---:B------:R-:W-:Y:S01]  /*31f0*/  ISETP.GT.AND P6, PT, R28.reuse, 0x1e, PT ;  /* 0x0000001e1c00780c */ /* 0x040fe20003fc4270 */
[----:B------:R-:W0:Y:S01]  /*3200*/  @P0 S2R R9, SR_CgaCtaId ;  /* 0x0000000000090919 */ /* 0x000e220000008800 */
[----:B------:R-:W-:Y:S01]  /*3210*/  ISETP.GT.AND P5, PT, R28, 0x1d, PT ;  /* 0x0000001d1c00780c */ /* 0x000fe20003fa4270 */
[----:B------:R-:W-:Y:S01]  /*3220*/  BSSY.RECONVERGENT B0, `(.L_x_15) ;  /* 0x0000044000007945 */ /* 0x000fe20003800200 */
[----:B-1-3--:R-:W-:Y:S01]  /*3230*/  @P0 MOV R4, 0x400 ;  /* 0x0000040000040802 */ /* 0x00afe20000000f00 */
[----:B------:R-:W1:Y:S01]  /*3240*/  SHFL.DOWN PT, R5, R12, 0x1, 0x1f ;  /* 0x08201f000c057f89 */ /* 0x000e6200000e0000 */
[----:B------:R-:W-:Y:S02]  /*3250*/  @P0 SHF.R.U32.HI R6, RZ, 0x3, R0 ;  /* 0x00000003ff060819 */ /* 0x000fe40000011600 */
[----:B------:R-:W-:Y:S01]  /*3260*/  ISETP.NE.AND P1, PT, R0, RZ, PT ;  /* 0x000000ff0000720c */ /* 0x000fe20003f25270 */
[----:B------:R-:W-:Y:S01]  /*3270*/  @P0 VIADD R4, R4, 0xa8 ;  /* 0x000000a804040836 */ /* 0x000fe20000000000 */
[----:B------:R-:W-:-:S03]  /*3280*/  @P0 LOP3.LUT R7, R6, 0x7c, RZ, 0xc0, !PT ;  /* 0x0000007c06070812 */ /* 0x000fc600078ec0ff */
[----:B-1----:R-:W-:Y:S01]  /*3290*/  @!P6 FADD R12, R5, R12 ;  /* 0x0000000c050ce221 */ /* 0x002fe20000000000 */
[----:B------:R-:W-:Y:S02]  /*32a0*/  ISETP.GT.AND P6, PT, R28, 0x1b, PT ;  /* 0x0000001b1c00780c */ /* 0x000fe40003fc4270 */
[----:B0-----:R-:W-:Y:S02]  /*32b0*/  @P0 LEA R4, R9, R4, 0x18 ;  /* 0x0000000409040211 */ /* 0x001fe400078ec0ff */
[----:B------:R-:W0:Y:S03]  /*32c0*/  SHFL.DOWN PT, R5, R12, 0x2, 0x1f ;  /* 0x08401f000c057f89 */ /* 0x000e2600000e0000 */
[----:B------:R-:W-:Y:S02]  /*32d0*/  @P0 IMAD.IADD R7, R7, 0x1, R4 ;  /* 0x0000000107070824 */ /* 0x000fe400078e0204 */
[----:B0-----:R-:W-:Y:S01]  /*32e0*/  @!P5 FADD R12, R12, R5 ;  /* 0x000000050c0cd221 */ /* 0x001fe20000000000 */
[----:B------:R-:W-:-:S04]  /*32f0*/  ISETP.GT.AND P5, PT, R28, 0x17, PT ;  /* 0x000000171c00780c */ /* 0x000fc80003fa4270 */
[----:B------:R-:W0:Y:S02]  /*3300*/  SHFL.DOWN PT, R5, R12, 0x4, 0x1f ;  /* 0x08801f000c057f89 */ /* 0x000e2400000e0000 */
[----:B0-----:R-:W-:-:S05]  /*3310*/  @!P6 FADD R12, R12, R5 ;  /* 0x000000050c0ce221 */ /* 0x001fca0000000000 */
[----:B------:R-:W0:Y:S02]  /*3320*/  SHFL.DOWN PT, R5, R12, 0x8, 0x1f ;  /* 0x09001f000c057f89 */ /* 0x000e2400000e0000 */
[----:B0-----:R-:W-:Y:S01]  /*3330*/  @!P5 FADD R12, R12, R5 ;  /* 0x000000050c0cd221 */ /* 0x001fe20000000000 */
[----:B------:R-:W-:-:S04]  /*3340*/  ISETP.GT.AND P5, PT, R28, 0xf, PT ;  /* 0x0000000f1c00780c */ /* 0x000fc80003fa4270 */
[----:B------:R-:W0:Y:S09]  /*3350*/  SHFL.DOWN PT, R5, R12, 0x10, 0x1f ;  /* 0x0a001f000c057f89 */ /* 0x000e3200000e0000 */
[----:B0-----:R-:W-:-:S05]  /*3360*/  @!P5 FADD R12, R12, R5 ;  /* 0x000000050c0cd221 */ /* 0x001fca0000000000 */
[----:B------:R0:W-:Y:S01]  /*3370*/  @P0 STS [R7+0x20], R12 ;  /* 0x0000200c07000388 */ /* 0x0001e20000000800 */
[----:B------:R-:W-:Y:S06]  /*3380*/  BAR.SYNC.DEFER_BLOCKING 0x0 ;  /* 0x0000000000007b1d */ /* 0x000fec0000010000 */
[----:B------:R-:W-:Y:S05]  /*3390*/  @P1 BRA `(.L_x_16) ;  /* 0x0000000000b01947 */ /* 0x000fea0003800000 */
[----:B------:R-:W1:Y:S01]  /*33a0*/  S2UR UR7, SR_CgaCtaId ;  /* 0x00000000000779c3 */ /* 0x000e620000008800 */
[----:B------:R-:W-:Y:S02]  /*33b0*/  UMOV UR6, 0x400 ;  /* 0x0000040000067882 */ /* 0x000fe40000000000 */
[----:B-1----:R-:W-:-:S09]  /*33c0*/  ULEA UR6, UR7, UR6, 0x18 ;  /* 0x0000000607067291 */ /* 0x002fd2000f8ec0ff */
[----:B------:R-:W1:Y:S04]  /*33d0*/  LDS R13, [UR6+0xcc] ;  /* 0x0000cc06ff0d7984 */ /* 0x000e680008000800 */
[----:B--2---:R-:W2:Y:S04]  /*33e0*/  LDS.128 R8, [UR6+0xd0] ;  /* 0x0000d006ff087984 */ /* 0x004ea80008000c00 */
[----:B------:R-:W3:Y:S04]  /*33f0*/  LDS.128 R16, [UR6+0xe0] ;  /* 0x0000e006ff107984 */ /* 0x000ee80008000c00 */
[----:B0-----:R-:W0:Y:S01]  /*3400*/  LDS.128 R4, [UR6+0xf0] ;  /* 0x0000f006ff047984 */ /* 0x001e220008000c00 */
[----:B-1----:R-:W-:-:S04]  /*3410*/  FADD R13, R12, R13 ;  /* 0x0000000d0c0d7221 */ /* 0x002fc80000000000 */
[----:B--2---:R-:W-:Y:S02]  /*3420*/  FADD R8, R13, R8 ;  /* 0x000000080d087221 */ /* 0x004fe40000000000 */
[----:B------:R-:W1:Y:S02]  /*3430*/  LDS.128 R12, [UR6+0x100] ;  /* 0x00010006ff0c7984 */ /* 0x000e640008000c00 */
[----:B------:R-:W-:-:S04]  /*3440*/  FADD R9, R8, R9 ;  /* 0x0000000908097221 */ /* 0x000fc80000000000 */
[----:B------:R-:W-:-:S04]  /*3450*/  FADD R10, R9, R10 ;  /* 0x0000000a090a7221 */ /* 0x000fc80000000000 */
[----:B------:R-:W-:-:S04]  /*3460*/  FADD R11, R10, R11 ;  /* 0x0000000b0a0b7221 */ /* 0x000fc80000000000 */
[----:B---3--:R-:W-:Y:S02]  /*3470*/  FADD R16, R11, R16 ;  /* 0x000000100b107221 */ /* 0x008fe40000000000 */
[----:B------:R-:W2:Y:S02]  /*3480*/  LDS.128 R8, [UR6+0x110] ;  /* 0x00011006ff087984 */ /* 0x000ea40008000c00 */
[----:B------:R-:W-:-:S04]  /*3490*/  FADD R17, R16, R17 ;  /* 0x0000001110117221 */ /* 0x000fc80000000000 */
[----:B------:R-:W-:-:S04]  /*34a0*/  FADD R18, R17, R18 ;  /* 0x0000001211127221 */ /* 0x000fc80000000000 */
[----:B------:R-:W-:-:S04]  /*34b0*/  FADD R19, R18, R19 ;  /* 0x0000001312137221 */ /* 0x000fc80000000000 */
[----:B0-----:R-:W-:Y:S02]  /*34c0*/  FADD R4, R19, R4 ;  /* 0x0000000413047221 */ /* 0x001fe40000000000 */
[----:B------:R-:W0:Y:S02]  /*34d0*/  LDS.128 R16, [UR6+0x120] ;  /* 0x00012006ff107984 */ /* 0x000e240008000c00 */
[----:B------:R-:W-:-:S04]  /*34e0*/  FADD R5, R4, R5 ;  /* 0x0000000504057221 */ /* 0x000fc80000000000 */
[----:B------:R-:W-:-:S04]  /*34f0*/  FADD R6, R5, R6 ;  /* 0x0000000605067221 */ /* 0x000fc80000000000 */
[----:B------:R-:W-:-:S04]  /*3500*/  FADD R7, R6, R7 ;  /* 0x0000000706077221 */ /* 0x000fc80000000000 */
[----:B-1----:R-:W-:Y:S02]  /*3510*/  FADD R12, R7, R12 ;  /* 0x0000000c070c7221 */ /* 0x002fe40000000000 */
[----:B------:R-:W1:Y:S02]  /*3520*/  LDS.128 R4, [UR6+0x130] ;  /* 0x00013006ff047984 */ /* 0x000e640008000c00 */
[----:B------:R-:W-:-:S04]  /*3530*/  FADD R13, R12, R13 ;  /* 0x0000000d0c0d7221 */ /* 0x000fc80000000000 */
[----:B------:R-:W-:-:S04]  /*3540*/  FADD R14, R13, R14 ;  /* 0x0000000e0d0e7221 */ /* 0x000fc80000000000 */
[----:B------:R-:W-:-:S04]  /*3550*/  FADD R15, R14, R15 ;  /* 0x0000000f0e0f7221 */ /* 0x000fc80000000000 */
[----:B--2---:R-:W-:-:S04]  /*3560*/  FADD R8, R15, R8 ;  /* 0x000000080f087221 */ /* 0x004fc80000000000 */
[----:B------:R-:W-:-:S04]  /*3570*/  FADD R9, R8, R9 ;  /* 0x0000000908097221 */ /* 0x000fc80000000000 */
[----:B------:R-:W-:Y:S02]  /*3580*/  FADD R10, R9, R10 ;  /* 0x0000000a090a7221 */ /* 0x000fe40000000000 */
[----:B------:R-:W2:Y:S02]  /*3590*/  LDS.64 R8, [UR6+0x140] ;  /* 0x00014006ff087984 */ /* 0x000ea40008000a00 */
[----:B------:R-:W-:-:S04]  /*35a0*/  FADD R11, R10, R11 ;  /* 0x0000000b0a0b7221 */ /* 0x000fc80000000000 */
[----:B0-----:R-:W-:-:S04]  /*35b0*/  FADD R16, R11, R16 ;  /* 0x000000100b107221 */ /* 0x001fc80000000000 */
[----:B------:R-:W-:-:S04]  /*35c0*/  FADD R17, R16, R17 ;  /* 0x0000001110117221 */ /* 0x000fc80000000000 */
[----:B------:R-:W-:-:S04]  /*35d0*/  FADD R18, R17, R18 ;  /* 0x0000001211127221 */ /* 0x000fc80000000000 */
[----:B------:R-:W-:-:S04]  /*35e0*/  FADD R19, R18, R19 ;  /* 0x0000001312137221 */ /* 0x000fc80000000000 */
[----:B-1----:R-:W-:-:S04]  /*35f0*/  FADD R4, R19, R4 ;  /* 0x0000000413047221 */ /* 0x002fc80000000000 */
[----:B------:R-:W-:-:S04]  /*3600*/  FADD R5, R4, R5 ;  /* 0x0000000504057221 */ /* 0x000fc80000000000 */
[----:B------:R-:W-:-:S04]  /*3610*/  FADD R6, R5, R6 ;  /* 0x0000000605067221 */ /* 0x000fc80000000000 */
[----:B------:R-:W-:-:S04]  /*3620*/  FADD R7, R6, R7 ;  /* 0x0000000706077221 */ /* 0x000fc80000000000 */
[----:B--2---:R-:W-:-:S04]  /*3630*/  FADD R8, R7, R8 ;  /* 0x0000000807087221 */ /* 0x004fc80000000000 */
[----:B------:R-:W-:-:S05]  /*3640*/  FADD R8, R8, R9 ;  /* 0x0000000908087221 */ /* 0x000fca0000000000 */
[----:B------:R1:W-:Y:S02]  /*3650*/  STS [UR6+0x14c], R8 ;  /* 0x00014c08ff007988 */ /* 0x0003e40008000806 */
.L_x_16:
[----:B------:R-:W-:Y:S05]  /*3660*/  BSYNC.RECONVERGENT B0 ;  /* 0x0000000000007941 */ /* 0x000fea0003800200 */
.L_x_15:
[----:B------:R-:W3:Y:S01]  /*3670*/  S2UR UR7, SR_CgaCtaId ;  /* 0x00000000000779c3 */ /* 0x000ee20000008800 */
[----:B------:R-:W-:Y:S01]  /*3680*/  ISETP.GE.AND P0, PT, R0, R3, PT ;  /* 0x000000030000720c */ /* 0x000fe20003f06270 */
[----:B------:R-:W-:Y:S01]  /*3690*/  UMOV UR6, 0x400 ;  /* 0x0000040000067882 */ /* 0x000fe20000000000 */
[----:B------:R-:W4:Y:S01]  /*36a0*/  LDCU UR20, c[0x0][0x410] ;  /* 0x00008200ff1477ac */ /* 0x000f220008000800 */
[----:B------:R-:W-:Y:S01]  /*36b0*/  BSSY.RECONVERGENT B0, `(.L_x_17) ;  /* 0x00001bc000007945 */ /* 0x000fe20003800200 */
[----:B------:R-:W0:Y:S01]  /*36c0*/  LDCU UR21, c[0x0][0x3f4] ;  /* 0x00007e80ff1577ac */ /* 0x000e220008000800 */
[----:B------:R-:W0:Y:S01]  /*36d0*/  LDCU.64 UR22, c[0x0][0x3f8] ;  /* 0x00007f00ff1677ac */ /* 0x000e220008000a00 */
[----:B------:R-:W0:Y:S01]  /*36e0*/  LDCU.128 UR24, c[0x0][0x3d0] ;  /* 0x00007a00ff1877ac */ /* 0x000e220008000c00 */
[----:B------:R-:W0:Y:S01]  /*36f0*/  LDCU.128 UR28, c[0x0][0x380] ;  /* 0x00007000ff1c77ac */ /* 0x000e220008000c00 */
[----:B---3--:R-:W-:Y:S01]  /*3700*/  ULEA UR6, UR7, UR6, 0x18 ;  /* 0x0000000607067291 */ /* 0x008fe2000f8ec0ff */
[----:B------:R-:W-:Y:S06]  /*3710*/  BAR.SYNC.DEFER_BLOCKING 0x0 ;  /* 0x0000000000007b1d */ /* 0x000fec0000010000 */
[----:B0---4-:R-:W-:Y:S05]  /*3720*/  @P0 BRA `(.L_x_18) ;  /* 0x0000001800d00947 */ /* 0x011fea0003800000 */
[----:B------:R-:W0:Y:S01]  /*3730*/  LDS R10, [UR6+0x14c] ;  /* 0x00014c06ff0a7984 */ /* 0x000e220008000800 */
[----:B------:R-:W-:Y:S01]  /*3740*/  LOP3.LUT R3, R2, 0x400, RZ, 0xc0, !PT ;  /* 0x0000040002037812 */ /* 0x000fe200078ec0ff */
[----:B------:R-:W-:Y:S01]  /*3750*/  BSSY.RECONVERGENT B1, `(.L_x_19) ;  /* 0x000009c000017945 */ /* 0x000fe20003800200 */
[----:B------:R-:W-:Y:S02]  /*3760*/  IMAD.MOV.U32 R19, RZ, RZ, R0 ;  /* 0x000000ffff137224 */ /* 0x000fe400078e0000 */
[----:B------:R-:W-:-:S13]  /*3770*/  ISETP.NE.AND P0, PT, R3, RZ, PT ;  /* 0x000000ff0300720c */ /* 0x000fda0003f05270 */
[----:B------:R-:W-:Y:S05]  /*3780*/  @P0 BRA `(.L_x_20) ;  /* 0x0000000800600947 */ /* 0x000fea0003800000 */
[----:B-12---:R-:W1:Y:S01]  /*3790*/  LDC R8, c[0x0][0x3b8] ;  /* 0x0000ee00ff087b82 */ /* 0x006e620000000800 */
[----:B------:R-:W2:Y:S01]  /*37a0*/  LDCU.128 UR12, c[0x0][0x3d0] ;  /* 0x00007a00ff0c77ac */ /* 0x000ea20008000c00 */
[----:B------:R-:W3:Y:S06]  /*37b0*/  LDCU.128 UR16, c[0x0][0x380] ;  /* 0x00007000ff1077ac */ /* 0x000eec0008000c00 */
[----:B------:R-:W4:Y:S01]  /*37c0*/  LDC R3, c[0x0][0x3e8] ;  /* 0x0000fa00ff037b82 */ /* 0x000f220000000800 */
[----:B------:R-:W5:Y:S07]  /*37d0*/  LDCU UR7, c[0x0][0x3f4] ;  /* 0x00007e80ff0777ac */ /* 0x000f6e0008000800 */
[----:B------:R-:W0:Y:S01]  /*37e0*/  LDC R6, c[0x0][0x3bc] ;  /* 0x0000ef00ff067b82 */ /* 0x000e220000000800 */
[----:B-1----:R-:W-:-:S07]  /*37f0*/  IABS R11, R8 ;  /* 0x00000008000b7213 */ /* 0x002fce0000000000 */
[----:B------:R-:W1:Y:S01]  /*3800*/  LDC.64 R16, c[0x0][0x3a0] ;  /* 0x0000e800ff107b82 */ /* 0x000e620000000a00 */
[----:B------:R-:W2:Y:S01]  /*3810*/  I2F.RP R7, R11 ;  /* 0x0000000b00077306 */ /* 0x000ea20000209400 */
[----:B----4-:R-:W-:-:S06]  /*3820*/  IMAD R3, R3, UR5, R0 ;  /* 0x0000000503037c24 */ /* 0x010fcc000f8e0200 */
[----:B------:R-:W4:Y:S01]  /*3830*/  LDC.64 R18, c[0x0][0x3a8] ;  /* 0x0000ea00ff127b82 */ /* 0x000f220000000a00 */
[----:B------:R-:W-:Y:S01]  /*3840*/  IABS R12, R3 ;  /* 0x00000003000c7213 */ /* 0x000fe20000000000 */
[----:B--2---:R-:W2:Y:S02]  /*3850*/  MUFU.RCP R7, R7 ;  /* 0x0000000700077308 */ /* 0x004ea40000001000 */
[----:B--2---:R-:W-:Y:S02]  /*3860*/  IADD3 R5, PT, PT, R7, 0xffffffe, RZ ;  /* 0x0ffffffe07057810 */ /* 0x004fe40007ffe0ff */
[----:B0-----:R-:W-:-:S04]  /*3870*/  IABS R7, R6 ;  /* 0x0000000600077213 */ /* 0x001fc80000000000 */
[----:B------:R-:W0:Y:S02]  /*3880*/  F2I.FTZ.U32.TRUNC.NTZ R5, R5 ;  /* 0x0000000500057305 */ /* 0x000e24000021f000 */
[----:B0-----:R-:W-:-:S04]  /*3890*/  IMAD.MOV R4, RZ, RZ, -R5 ;  /* 0x000000ffff047224 */ /* 0x001fc800078e0a05 */
[----:B------:R-:W-:Y:S02]  /*38a0*/  IMAD R9, R4, R11, RZ ;  /* 0x0000000b04097224 */ /* 0x000fe400078e02ff */
[----:B------:R-:W-:-:S04]  /*38b0*/  IMAD.MOV.U32 R4, RZ, RZ, RZ ;  /* 0x000000ffff047224 */ /* 0x000fc800078e00ff */
[----:B------:R-:W-:-:S04]  /*38c0*/  IMAD.HI.U32 R9, R5, R9, R4 ;  /* 0x0000000905097227 */ /* 0x000fc800078e0004 */
[----:B------:R-:W-:Y:S02]  /*38d0*/  IMAD.MOV.U32 R4, RZ, RZ, R12 ;  /* 0x000000ffff047224 */ /* 0x000fe400078e000c */
[----:B------:R-:W0:Y:S02]  /*38e0*/  I2F.RP R12, R7 ;  /* 0x00000007000c7306 */ /* 0x000e240000209400 */
[----:B------:R-:W-:-:S04]  /*38f0*/  IMAD.HI.U32 R5, R9, R4, RZ ;  /* 0x0000000409057227 */ /* 0x000fc800078e00ff */
[----:B------:R-:W-:-:S04]  /*3900*/  IMAD.MOV R9, RZ, RZ, -R5 ;  /* 0x000000ffff097224 */ /* 0x000fc800078e0a05 */
[----:B------:R-:W-:-:S05]  /*3910*/  IMAD R4, R11, R9, R4 ;  /* 0x000000090b047224 */ /* 0x000fca00078e0204 */
[----:B------:R-:W-:Y:S01]  /*3920*/  ISETP.GT.U32.AND P1, PT, R11, R4, PT ;  /* 0x000000040b00720c */ /* 0x000fe20003f24070 */
[----:B0-----:R-:W0:-:S12]  /*3930*/  MUFU.RCP R12, R12 ;  /* 0x0000000c000c7308 */ /* 0x001e180000001000 */
[-C--:B------:R-:W-:Y:S01]  /*3940*/  @!P1 IADD3 R4, PT, PT, R4, -R11.reuse, RZ ;  /* 0x8000000b04049210 */ /* 0x080fe20007ffe0ff */
[----:B------:R-:W-:Y:S01]  /*3950*/  @!P1 VIADD R5, R5, 0x1 ;  /* 0x0000000105059836 */ /* 0x000fe20000000000 */
[----:B------:R-:W-:Y:S02]  /*3960*/  ISETP.NE.AND P1, PT, R8, RZ, PT ;  /* 0x000000ff0800720c */ /* 0x000fe40003f25270 */
[----:B------:R-:W-:Y:S01]  /*3970*/  ISETP.GE.U32.AND P0, PT, R4, R11, PT ;  /* 0x0000000b0400720c */ /* 0x000fe20003f06070 */
[----:B0-----:R-:W-:Y:S01]  /*3980*/  VIADD R9, R12, 0xffffffe ;  /* 0x0ffffffe0c097836 */ /* 0x001fe20000000000 */
[----:B------:R-:W-:-:S04]  /*3990*/  LOP3.LUT R4, R3, R8, RZ, 0x3c, !PT ;  /* 0x0000000803047212 */ /* 0x000fc800078e3cff */
[----:B------:R-:W-:Y:S01]  /*39a0*/  ISETP.GE.AND P2, PT, R4, RZ, PT ;  /* 0x000000ff0400720c */ /* 0x000fe20003f46270 */
[----:B------:R-:W0:Y:S01]  /*39b0*/  F2I.FTZ.U32.TRUNC.NTZ R9, R9 ;  /* 0x0000000900097305 */ /* 0x000e22000021f000 */
[----:B------:R-:W2:Y:S05]  /*39c0*/  LDC R4, c[0x0][0x3c0] ;  /* 0x0000f000ff047b82 */ /* 0x000eaa0000000800 */
[----:B------:R-:W-:-:S06]  /*39d0*/  @P0 VIADD R5, R5, 0x1 ;  /* 0x0000000105050836 */ /* 0x000fcc0000000000 */
[----:B------:R-:W-:Y:S01]  /*39e0*/  @!P2 IMAD.MOV R5, RZ, RZ, -R5 ;  /* 0x000000ffff05a224 */ /* 0x000fe200078e0a05 */
[----:B------:R-:W-:Y:S02]  /*39f0*/  @!P1 LOP3.LUT R5, RZ, R8, RZ, 0x33, !PT ;  /* 0x00000008ff059212 */ /* 0x000fe400078e33ff */
[----:B0-----:R-:W-:-:S03]  /*3a00*/  IADD3 R12, PT, PT, RZ, -R9, RZ ;  /* 0x80000009ff0c7210 */ /* 0x001fc60007ffe0ff */
[----:B------:R-:W-:Y:S02]  /*3a10*/  IMAD.MOV R11, RZ, RZ, -R5 ;  /* 0x000000ffff0b7224 */ /* 0x000fe400078e0a05 */
[----:B------:R-:W-:Y:S02]  /*3a20*/  IMAD R13, R12, R7, RZ ;  /* 0x000000070c0d7224 */ /* 0x000fe400078e02ff */
[----:B------:R-:W-:Y:S02]  /*3a30*/  IMAD R11, R8, R11, R3 ;  /* 0x0000000b080b7224 */ /* 0x000fe400078e0203 */
[----:B------:R-:W-:Y:S01]  /*3a40*/  IMAD.MOV.U32 R8, RZ, RZ, RZ ;  /* 0x000000ffff087224 */ /* 0x000fe200078e00ff */
[----:B--2---:R-:W-:Y:S02]  /*3a50*/  ISETP.NE.AND P4, PT, R4, RZ, PT ;  /* 0x000000ff0400720c */ /* 0x004fe40003f85270 */
[----:B------:R-:W-:Y:S01]  /*3a60*/  IABS R12, R11 ;  /* 0x0000000b000c7213 */ /* 0x000fe20000000000 */
[----:B------:R-:W-:Y:S01]  /*3a70*/  IMAD.HI.U32 R9, R9, R13, R8 ;  /* 0x0000000d09097227 */ /* 0x000fe200078e0008 */
[----:B------:R-:W-:-:S04]  /*3a80*/  IABS R8, R4 ;  /* 0x0000000400087213 */ /* 0x000fc80000000000 */
[----:B------:R-:W0:Y:S01]  /*3a90*/  I2F.RP R14, R8 ;  /* 0x00000008000e7306 */ /* 0x000e220000209400 */
[----:B------:R-:W-:-:S04]  /*3aa0*/  IMAD.HI.U32 R9, R9, R12, RZ ;  /* 0x0000000c09097227 */ /* 0x000fc800078e00ff */
[----:B------:R-:W-:-:S04]  /*3ab0*/  IMAD.MOV R13, RZ, RZ, -R9 ;  /* 0x000000ffff0d7224 */ /* 0x000fc800078e0a09 */
[----:B------:R-:W-:-:S05]  /*3ac0*/  IMAD R12, R7, R13, R12 ;  /* 0x0000000d070c7224 */ /* 0x000fca00078e020c */
[----:B------:R-:W-:Y:S01]  /*3ad0*/  ISETP.GT.U32.AND P1, PT, R7, R12, PT ;  /* 0x0000000c0700720c */ /* 0x000fe20003f24070 */
[----:B0-----:R-:W0:-:S12]  /*3ae0*/  MUFU.RCP R14, R14 ;  /* 0x0000000e000e7308 */ /* 0x001e180000001000 */
[----:B------:R-:W-:Y:S02]  /*3af0*/  @!P1 IMAD.IADD R12, R12, 0x1, -R7 ;  /* 0x000000010c0c9824 */ /* 0x000fe400078e0a07 */
[----:B------:R-:W-:Y:S01]  /*3b00*/  @!P1 VIADD R9, R9, 0x1 ;  /* 0x0000000109099836 */ /* 0x000fe20000000000 */
[----:B------:R-:W-:Y:S02]  /*3b10*/  ISETP.NE.AND P1, PT, R6, RZ, PT ;  /* 0x000000ff0600720c */ /* 0x000fe40003f25270 */
[----:B------:R-:W-:Y:S02]  /*3b20*/  ISETP.GE.U32.AND P0, PT, R12, R7, PT ;  /* 0x000000070c00720c */ /* 0x000fe40003f06070 */
[----:B------:R-:W-:Y:S02]  /*3b30*/  LOP3.LUT R7, R11, R6, RZ, 0x3c, !PT ;  /* 0x000000060b077212 */ /* 0x000fe400078e3cff */
[----:B0-----:R-:W-:Y:S02]  /*3b40*/  IADD3 R13, PT, PT, R14, 0xffffffe, RZ ;  /* 0x0ffffffe0e0d7810 */ /* 0x001fe40007ffe0ff */
[----:B------:R-:W-:-:S02]  /*3b50*/  ISETP.GE.AND P2, PT, R7, RZ, PT ;  /* 0x000000ff0700720c */ /* 0x000fc40003f46270 */
[----:B------:R-:W0:Y:S05]  /*3b60*/  F2I.FTZ.U32.TRUNC.NTZ R7, R13 ;  /* 0x0000000d00077305 */ /* 0x000e2a000021f000 */
[----:B------:R-:W-:-:S06]  /*3b70*/  @P0 VIADD R9, R9, 0x1 ;  /* 0x0000000109090836 */ /* 0x000fcc0000000000 */
[----:B------:R-:W-:Y:S01]  /*3b80*/  @!P2 IMAD.MOV R9, RZ, RZ, -R9 ;  /* 0x000000ffff09a224 */ /* 0x000fe200078e0a09 */
[----:B------:R-:W-:Y:S01]  /*3b90*/  @!P1 LOP3.LUT R9, RZ, R6, RZ, 0x33, !PT ;  /* 0x00000006ff099212 */ /* 0x000fe200078e33ff */
[----:B0-----:R-:W-:-:S03]  /*3ba0*/  IMAD.MOV R15, RZ, RZ, -R7 ;  /* 0x000000ffff0f7224 */ /* 0x001fc600078e0a07 */
[----:B------:R-:W-:Y:S01]  /*3bb0*/  IADD3 R12, PT, PT, -R9, RZ, RZ ;  /* 0x000000ff090c7210 */ /* 0x000fe20007ffe1ff */
[----:B------:R-:W-:-:S04]  /*3bc0*/  IMAD R15, R15, R8, RZ ;  /* 0x000000080f0f7224 */ /* 0x000fc800078e02ff */
[----:B------:R-:W-:Y:S02]  /*3bd0*/  IMAD R11, R6, R12, R11 ;  /* 0x0000000c060b7224 */ /* 0x000fe400078e020b */
[----:B------:R-:W-:-:S03]  /*3be0*/  IMAD.MOV.U32 R6, RZ, RZ, RZ ;  /* 0x000000ffff067224 */ /* 0x000fc600078e00ff */
[----:B------:R-:W-:Y:S01]  /*3bf0*/  IABS R12, R11 ;  /* 0x0000000b000c7213 */ /* 0x000fe20000000000 */
[----:B------:R-:W-:Y:S02]  /*3c00*/  IMAD.HI.U32 R6, R7, R15, R6 ;  /* 0x0000000f07067227 */ /* 0x000fe400078e0006 */
[----:B------:R-:W0:Y:S02]  /*3c10*/  LDC.64 R14, c[0x0][0x398] ;  /* 0x0000e600ff0e7b82 */ /* 0x000e240000000a00 */
[----:B------:R-:W-:-:S04]  /*3c20*/  IMAD.MOV.U32 R7, RZ, RZ, R12 ;  /* 0x000000ffff077224 */ /* 0x000fc800078e000c */
[----:B------:R-:W-:-:S04]  /*3c30*/  IMAD.HI.U32 R6, R6, R7, RZ ;  /* 0x0000000706067227 */ /* 0x000fc800078e00ff */
[----:B------:R-:W-:-:S04]  /*3c40*/  IMAD.MOV R12, RZ, RZ, -R6 ;  /* 0x000000ffff0c7224 */ /* 0x000fc800078e0a06 */
[C---:B------:R-:W-:Y:S02]  /*3c50*/  IMAD R7, R8.reuse, R12, R7 ;  /* 0x0000000c08077224 */ /* 0x040fe400078e0207 */
[----:B------:R-:W2:Y:S03]  /*3c60*/  LDC.64 R12, c[0x0][0x390] ;  /* 0x0000e400ff0c7b82 */ /* 0x000ea60000000a00 */
[----:B------:R-:W-:-:S13]  /*3c70*/  ISETP.GT.U32.AND P1, PT, R8, R7, PT ;  /* 0x000000070800720c */ /* 0x000fda0003f24070 */
[----:B------:R-:W-:Y:S01]  /*3c80*/  @!P1 IMAD.IADD R7, R7, 0x1, -R8 ;  /* 0x0000000107079824 */ /* 0x000fe200078e0a08 */
[----:B------:R-:W-:Y:S02]  /*3c90*/  @!P1 IADD3 R6, PT, PT, R6, 0x1, RZ ;  /* 0x0000000106069810 */ /* 0x000fe40007ffe0ff */
[----:B0-----:R-:W-:Y:S02]  /*3ca0*/  ISETP.NE.U32.AND P1, PT, R14, 0x1, PT ;  /* 0x000000010e00780c */ /* 0x001fe40003f25070 */
[----:B------:R-:W-:Y:S02]  /*3cb0*/  ISETP.GE.U32.AND P0, PT, R7, R8, PT ;  /* 0x000000080700720c */ /* 0x000fe40003f06070 */
[----:B------:R-:W-:Y:S02]  /*3cc0*/  LOP3.LUT R7, R11, R4, RZ, 0x3c, !PT ;  /* 0x000000040b077212 */ /* 0x000fe400078e3cff */
[----:B--2---:R-:W-:Y:S02]  /*3cd0*/  ISETP.NE.U32.AND P2, PT, R12, 0x1, PT ;  /* 0x000000010c00780c */ /* 0x004fe40003f45070 */
[----:B------:R-:W-:-:S07]  /*3ce0*/  ISETP.GE.AND P3, PT, R7, RZ, PT ;  /* 0x000000ff0700720c */ /* 0x000fce0003f66270 */
[----:B------:R-:W-:Y:S01]  /*3cf0*/  @P0 VIADD R6, R6, 0x1 ;  /* 0x0000000106060836 */ /* 0x000fe20000000000 */
[----:B-1----:R-:W-:-:S05]  /*3d00*/  ISETP.NE.U32.AND P0, PT, R16, 0x1, PT ;  /* 0x000000011000780c */ /* 0x002fca0003f05070 */
[----:B------:R-:W-:Y:S01]  /*3d10*/  @!P3 IMAD.MOV R6, RZ, RZ, -R6 ;  /* 0x000000ffff06b224 */ /* 0x000fe200078e0a06 */
[----:B------:R-:W-:Y:S02]  /*3d20*/  ISETP.NE.AND.EX P3, PT, R13, RZ, PT, P2 ;  /* 0x000000ff0d00720c */ /* 0x000fe40003f65320 */
[----:B------:R-:W-:Y:S02]  /*3d30*/  @!P4 LOP3.LUT R6, RZ, R4, RZ, 0x33, !PT ;  /* 0x00000004ff06c212 */ /* 0x000fe400078e33ff */
[----:B------:R-:W-:Y:S02]  /*3d40*/  ISETP.NE.AND.EX P2, PT, R15, RZ, PT, P1 ;  /* 0x000000ff0f00720c */ /* 0x000fe40003f45310 */
[----:B------:R-:W-:Y:S01]  /*3d50*/  SEL R5, R5, RZ, P3 ;  /* 0x000000ff05057207 */ /* 0x000fe20001800000 */
[----:B------:R-:W-:Y:S01]  /*3d60*/  IMAD.MOV R7, RZ, RZ, -R6 ;  /* 0x000000ffff077224 */ /* 0x000fe200078e0a06 */
[----:B------:R-:W-:Y:S02]  /*3d70*/  ISETP.NE.AND.EX P1, PT, R17, RZ, PT, P0 ;  /* 0x000000ff1100720c */ /* 0x000fe40003f25300 */
[----:B----4-:R-:W-:Y:S01]  /*3d80*/  ISETP.NE.U32.AND P0, PT, R18, 0x1, PT ;  /* 0x000000011200780c */ /* 0x010fe20003f05070 */
[----:B------:R-:W-:Y:S01]  /*3d90*/  IMAD R8, R5, UR12, RZ ;  /* 0x0000000c05087c24 */ /* 0x000fe2000f8e02ff */
        /* <DEDUP_REMOVED lines=9> */
[----:B---3--:R-:W-:-:S04]  /*3e30*/  IADD3 R6, P0, PT, R4, UR18, RZ ;  /* 0x0000001204067c10 */ /* 0x008fc8000ff1e0ff */
[----:B------:R-:W-:Y:S02]  /*3e40*/  LEA.HI.X.SX32 R7, R4, UR19, 0x1, P0 ;  /* 0x0000001304077c11 */ /* 0x000fe400080f0eff */
[----:B------:R-:W-:-:S03]  /*3e50*/  IADD3 R4, P0, PT, R5, UR16, RZ ;  /* 0x0000001005047c10 */ /* 0x000fc6000ff1e0ff */
[----:B------:R-:W2:Y:S01]  /*3e60*/  LDG.E.U8 R6, desc[UR8][R6.64] ;  /* 0x0000000806067981 */ /* 0x000ea2000c1e1100 */
[----:B------:R-:W-:-:S05]  /*3e70*/  LEA.HI.X.SX32 R5, R3, UR17, 0x2, P0 ;  /* 0x0000001103057c11 */ /* 0x000fca00080f16ff */
[----:B------:R0:W5:Y:S01]  /*3e80*/  LDG.E R4, desc[UR8][R4.64] ;  /* 0x0000000804047981 */ /* 0x000162000c1e1900 */
[----:B------:R-:W-:Y:S01]  /*3e90*/  IMAD.MOV.U32 R3, RZ, RZ, 0x3bbb989d ;  /* 0x3bbb989dff037424 */ /* 0x000fe200078e00ff */
[----:B------:R-:W-:Y:S01]  /*3ea0*/  MOV R12, 0x437c0000 ;  /* 0x437c0000000c7802 */ /* 0x000fe20000000f00 */
[----:B------:R-:W-:Y:S01]  /*3eb0*/  BSSY.RECONVERGENT B2, `(.L_x_21) ;  /* 0x0000019000027945 */ /* 0x000fe20003800200 */
[----:B0-----:R-:W0:Y:S01]  /*3ec0*/  MUFU.RCP R5, R10 ;  /* 0x0000000a00057308 */ /* 0x001e220000001000 */
[----:B--2---:R-:W-:Y:S01]  /*3ed0*/  ISETP.NE.AND P0, PT, R6, RZ, PT ;  /* 0x000000ff0600720c */ /* 0x004fe20003f05270 */
[----:B0-----:R-:W-:-:S04]  /*3ee0*/  FFMA R6, -R10, R5, 1 ;  /* 0x3f8000000a067423 */ /* 0x001fc80000000105 */
[----:B------:R-:W-:Y:S01]  /*3ef0*/  FFMA R6, R5, R6, R5 ;  /* 0x0000000605067223 */ /* 0x000fe20000000005 */
[----:B-----5:R-:W-:-:S07]  /*3f00*/  FMUL R8, R4, UR7 ;  /* 0x0000000704087c20 */ /* 0x020fce0008400000 */
[----:B------:R-:W0:Y:S02]  /*3f10*/  @!P0 LDC R8, c[0x0][0x3f0] ;  /* 0x0000fc00ff088b82 */ /* 0x000e240000000800 */
[----:B0-----:R-:W-:-:S04]  /*3f20*/  FADD R8, -R21, R8 ;  /* 0x0000000815087221 */ /* 0x001fc80000000100 */
[----:B------:R-:W-:-:S04]  /*3f30*/  FFMA.SAT R3, R8, R3, 0.5 ;  /* 0x3f00000008037423 */ /* 0x000fc80000002003 */
[----:B------:R-:W-:-:S04]  /*3f40*/  FFMA.RM R3, R3, R12, 12582913 ;  /* 0x4b40000103037423 */ /* 0x000fc8000000400c */
[C---:B------:R-:W-:Y:S01]  /*3f50*/  FADD R7, R3.reuse, -12583039 ;  /* 0xcb40007f03077421 */ /* 0x040fe20000000000 */
[----:B------:R-:W-:-:S03]  /*3f60*/  IMAD.SHL.U32 R3, R3, 0x800000, RZ ;  /* 0x0080000003037824 */ /* 0x000fc600078e00ff */
[----:B------:R-:W-:-:S04]  /*3f70*/  FFMA R7, R8, 1.4426950216293334961, -R7 ;  /* 0x3fb8aa3b08077823 */ /* 0x000fc80000000807 */
[----:B------:R-:W-:-:S04]  /*3f80*/  FFMA R7, R8, 1.925963033500011079e-08, R7 ;  /* 0x32a5706008077823 */ /* 0x000fc80000000007 */
[----:B------:R-:W0:Y:S02]  /*3f90*/  MUFU.EX2 R4, R7 ;  /* 0x0000000700047308 */ /* 0x000e240000000800 */
[----:B0-----:R-:W-:-:S06]  /*3fa0*/  FMUL R3, R3, R4 ;  /* 0x0000000403037220 */ /* 0x001fcc0000400000 */
[----:B------:R-:W0:Y:S01]  /*3fb0*/  FCHK P0, R3, R10 ;  /* 0x0000000a03007302 */ /* 0x000e220000000000 */
[----:B------:R-:W-:-:S04]  /*3fc0*/  FFMA R5, R3, R6, RZ ;  /* 0x0000000603057223 */ /* 0x000fc800000000ff */
[----:B------:R-:W-:-:S04]  /*3fd0*/  FFMA R4, -R10, R5, R3 ;  /* 0x000000050a047223 */ /* 0x000fc80000000103 */
[----:B------:R-:W-:Y:S01]  /*3fe0*/  FFMA R9, R6, R4, R5 ;  /* 0x0000000406097223 */ /* 0x000fe20000000005 */
[----:B0-----:R-:W-:Y:S06]  /*3ff0*/  @!P0 BRA `(.L_x_22) ;  /* 0x0000000000108947 */ /* 0x001fec0003800000 */
[----:B------:R-:W-:Y:S01]  /*4000*/  IMAD.MOV.U32 R4, RZ, RZ, R10 ;  /* 0x000000ffff047224 */ /* 0x000fe200078e000a */
[----:B------:R-:W-:-:S07]  /*4010*/  MOV R9, 0x4030 ;  /* 0x0000403000097802 */ /* 0x000fce0000000f00 */
[----:B------:R-:W-:Y:S05]  /*4020*/  CALL.REL.NOINC `($__internal_0_$__cuda_sm3x_div_rn_noftz_f32_slowpath) ;  /* 0x0000001000b47944 */ /* 0x000fea0003c00000 */
[----:B------:R-:W-:-:S07]  /*4030*/  IMAD.MOV.U32 R9, RZ, RZ, R3 ;  /* 0x000000ffff097224 */ /* 0x000fce00078e0003 */
.L_x_22:
[----:B------:R-:W-:Y:S05]  /*4040*/  BSYNC.RECONVERGENT B2 ;  /* 0x0000000000027941 */ /* 0x000fea0003800200 */
.L_x_21:
[----:B------:R-:W0:Y:S01]  /*4050*/  LDC.64 R12, c[0x0][0x400] ;  /* 0x00010000ff0c7b82 */ /* 0x000e220000000a00 */
[----:B------:R-:W1:Y:S01]  /*4060*/  LDCU.64 UR10, c[0x0][0x3f8] ;  /* 0x00007f00ff0a77ac */ /* 0x000e620008000a00 */
[----:B------:R-:W-:Y:S02]  /*4070*/  HFMA2 R5, -RZ, RZ, 0, 0 ;  /* 0x00000000ff057431 */ /* 0x000fe400000001ff */
[----:B------:R-:W-:Y:S01]  /*4080*/  IMAD.MOV.U32 R4, RZ, RZ, R0 ;  /* 0x000000ffff047224 */ /* 0x000fe200078e0000 */
[----:B------:R-:W-:Y:S01]  /*4090*/  LOP3.LUT R19, R0, 0x400, RZ, 0xfc, !PT ;  /* 0x0000040000137812 */ /* 0x000fe200078efcff */
[C---:B0-----:R-:W-:Y:S02]  /*40a0*/  IMAD R6, R12.reuse, UR4, RZ ;  /* 0x000000040c067c24 */ /* 0x041fe4000f8e02ff */
[----:B------:R-:W-:-:S04]  /*40b0*/  IMAD.WIDE.U32 R4, R12, UR5, R4 ;  /* 0x000000050c047c25 */ /* 0x000fc8000f8e0004 */
[----:B------:R-:W-:Y:S01]  /*40c0*/  IMAD R3, R13, UR5, R6 ;  /* 0x000000050d037c24 */ /* 0x000fe2000f8e0206 */
[----:B-1----:R-:W-:-:S03]  /*40d0*/  LEA R6, P0, R4, UR10, 0x2 ;  /* 0x0000000a04067c11 */ /* 0x002fc6000f8010ff */
[----:B------:R-:W-:-:S05]  /*40e0*/  IMAD.IADD R3, R5, 0x1, R3 ;  /* 0x0000000105037824 */ /* 0x000fca00078e0203 */
[----:B------:R-:W-:-:S05]  /*40f0*/  LEA.HI.X R7, R4, UR11, R3, 0x2, P0 ;  /* 0x0000000b04077c11 */ /* 0x000fca00080f1403 */
[----:B------:R3:W-:Y:S02]  /*4100*/  STG.E desc[UR8][R6.64], R9 ;  /* 0x0000000906007986 */ /* 0x0007e4000c101908 */
.L_x_20:
[----:B------:R-:W-:Y:S05]  /*4110*/  BSYNC.RECONVERGENT B1 ;  /* 0x0000000000017941 */ /* 0x000fea0003800200 */
.L_x_19:
[----:B------:R-:W4:Y:S01]  /*4120*/  LDC R17, c[0x0][0x3b8] ;  /* 0x0000ee00ff117b82 */ /* 0x000f220000000800 */
[----:B------:R-:W-:-:S07]  /*4130*/  ISETP.GE.U32.AND P0, PT, R2, 0x400, PT ;  /* 0x000004000200780c */ /* 0x000fce0003f06070 */
[----:B------:R-:W0:Y:S08]  /*4140*/  LDC R16, c[0x0][0x3bc] ;  /* 0x0000ef00ff107b82 */ /* 0x000e300000000800 */
[----:B------:R-:W0:Y:S08]  /*4150*/  LDC R11, c[0x0][0x3c0] ;  /* 0x0000f000ff0b7b82 */ /* 0x000e300000000800 */
[----:B------:R-:W0:Y:S08]  /*4160*/  LDC R0, c[0x0][0x3e8] ;  /* 0x0000fa00ff007b82 */ /* 0x000e300000000800 */
[----:B------:R-:W0:Y:S08]  /*4170*/  LDC.64 R12, c[0x0][0x3a0] ;  /* 0x0000e800ff0c7b82 */ /* 0x000e300000000a00 */
[----:B------:R-:W0:Y:S01]  /*4180*/  LDC.64 R14, c[0x0][0x3a8] ;  /* 0x0000ea00ff0e7b82 */ /* 0x000e220000000a00 */
[----:B------:R-:W-:Y:S05]  /*4190*/  @!P0 BRA `(.L_x_18) ;  /* 0x0000001000348947 */ /* 0x000fea0003800000 */
.L_x_27:
[----:B----4-:R-:W-:Y:S01]  /*41a0*/  IABS R3, R17 ;  /* 0x0000001100037213 */ /* 0x010fe20000000000 */
[----:B0-----:R-:W-:-:S03]  /*41b0*/  IMAD R18, R0, UR5, R19 ;  /* 0x0000000500127c24 */ /* 0x001fc6000f8e0213 */
[----:B---3--:R-:W0:Y:S02]  /*41c0*/  I2F.RP R6, R3 ;  /* 0x0000000300067306 */ /* 0x008e240000209400 */
[----:B-12---:R-:W-:-:S06]  /*41d0*/  IABS R8, R18 ;  /* 0x0000001200087213 */ /* 0x006fcc0000000000 */
[----:B0-----:R-:W0:Y:S02]  /*41e0*/  MUFU.RCP R6, R6 ;  /* 0x0000000600067308 */ /* 0x001e240000001000 */
[----:B0-----:R-:W-:Y:S01]  /*41f0*/  VIADD R5, R6, 0xffffffe ;  /* 0x0ffffffe06057836 */ /* 0x001fe20000000000 */
[----:B------:R-:W-:-:S05]  /*4200*/  IABS R6, R16 ;  /* 0x0000001000067213 */ /* 0x000fca0000000000 */
[----:B------:R-:W0:Y:S02]  /*4210*/  F2I.FTZ.U32.TRUNC.NTZ R5, R5 ;  /* 0x0000000500057305 */ /* 0x000e24000021f000 */
[----:B0-----:R-:W-:-:S04]  /*4220*/  IMAD.MOV R4, RZ, RZ, -R5 ;  /* 0x000000ffff047224 */ /* 0x001fc800078e0a05 */
[----:B------:R-:W-:Y:S02]  /*4230*/  IMAD R7, R4, R3, RZ ;  /* 0x0000000304077224 */ /* 0x000fe400078e02ff */
[----:B------:R-:W-:-:S04]  /*4240*/  IMAD.MOV.U32 R4, RZ, RZ, RZ ;  /* 0x000000ffff047224 */ /* 0x000fc800078e00ff */
[----:B------:R-:W-:-:S06]  /*4250*/  IMAD.HI.U32 R7, R5, R7, R4 ;  /* 0x0000000705077227 */ /* 0x000fcc00078e0004 */
[----:B------:R-:W-:Y:S02]  /*4260*/  IMAD.HI.U32 R4, R7, R8, RZ ;  /* 0x0000000807047227 */ /* 0x000fe400078e00ff */
[----:B------:R-:W0:Y:S03]  /*4270*/  I2F.RP R7, R6 ;  /* 0x0000000600077306 */ /* 0x000e260000209400 */
[----:B------:R-:W-:-:S05]  /*4280*/  IADD3 R5, PT, PT, -R4, RZ, RZ ;  /* 0x000000ff04057210 */ /* 0x000fca0007ffe1ff */
[----:B------:R-:W-:-:S05]  /*4290*/  IMAD R8, R3, R5, R8 ;  /* 0x0000000503087224 */ /* 0x000fca00078e0208 */
[----:B------:R-:W-:Y:S01]  /*42a0*/  ISETP.GT.U32.AND P1, PT, R3, R8, PT ;  /* 0x000000080300720c */ /* 0x000fe20003f24070 */
[----:B0-----:R-:W0:-:S12]  /*42b0*/  MUFU.RCP R7, R7 ;  /* 0x0000000700077308 */ /* 0x001e180000001000 */
[----:B------:R-:W-:Y:S02]  /*42c0*/  @!P1 IMAD.IADD R8, R8, 0x1, -R3 ;  /* 0x0000000108089824 */ /* 0x000fe400078e0a03 */
[----:B------:R-:W-:Y:S01]  /*42d0*/  @!P1 VIADD R4, R4, 0x1 ;  /* 0x0000000104049836 */ /* 0x000fe20000000000 */
[----:B------:R-:W-:Y:S02]  /*42e0*/  ISETP.NE.AND P1, PT, R17, RZ, PT ;  /* 0x000000ff1100720c */ /* 0x000fe40003f25270 */
[----:B------:R-:W-:Y:S01]  /*42f0*/  ISETP.GE.U32.AND P0, PT, R8, R3, PT ;  /* 0x000000030800720c */ /* 0x000fe20003f06070 */
[----:B0-----:R-:W-:Y:S01]  /*4300*/  VIADD R5, R7, 0xffffffe ;  /* 0x0ffffffe07057836 */ /* 0x001fe20000000000 */
[----:B------:R-:W-:-:S04]  /*4310*/  LOP3.LUT R3, R18, R17, RZ, 0x3c, !PT ;  /* 0x0000001112037212 */ /* 0x000fc800078e3cff */
[----:B------:R-:W-:Y:S01]  /*4320*/  ISETP.GE.AND P2, PT, R3, RZ, PT ;  /* 0x000000ff0300720c */ /* 0x000fe20003f46270 */
[----:B------:R-:W0:Y:S06]  /*4330*/  F2I.FTZ.U32.TRUNC.NTZ R5, R5 ;  /* 0x0000000500057305 */ /* 0x000e2c000021f000 */
[----:B------:R-:W-:-:S05]  /*4340*/  @P0 VIADD R4, R4, 0x1 ;  /* 0x0000000104040836 */ /* 0x000fca0000000000 */
[----:B------:R-:W-:Y:S01]  /*4350*/  MOV R3, R4 ;  /* 0x0000000400037202 */ /* 0x000fe20000000f00 */
[----:B------:R-:W-:Y:S02]  /*4360*/  IMAD.MOV.U32 R4, RZ, RZ, RZ ;  /* 0x000000ffff047224 */ /* 0x000fe400078e00ff */
[----:B0-----:R-:W-:Y:S02]  /*4370*/  IMAD.MOV R9, RZ, RZ, -R5 ;  /* 0x000000ffff097224 */ /* 0x001fe400078e0a05 */
[----:B------:R-:W-:Y:S01]  /*4380*/  @!P2 IMAD.MOV R3, RZ, RZ, -R3 ;  /* 0x000000ffff03a224 */ /* 0x000fe200078e0a03 */
[----:B------:R-:W-:Y:S01]  /*4390*/  @!P1 LOP3.LUT R3, RZ, R17, RZ, 0x33, !PT ;  /* 0x00000011ff039212 */ /* 0x000fe200078e33ff */
[----:B------:R-:W-:-:S04]  /*43a0*/  IMAD R9, R9, R6, RZ ;  /* 0x0000000609097224 */ /* 0x000fc800078e02ff */
[----:B------:R-:W-:Y:S02]  /*43b0*/  IMAD.MOV R7, RZ, RZ, -R3 ;  /* 0x000000ffff077224 */ /* 0x000fe400078e0a03 */
[----:B------:R-:W-:-:S04]  /*43c0*/  IMAD.HI.U32 R4, R5, R9, R4 ;  /* 0x0000000905047227 */ /* 0x000fc800078e0004 */
[----:B------:R-:W-:-:S05]  /*43d0*/  IMAD R7, R17, R7, R18 ;  /* 0x0000000711077224 */ /* 0x000fca00078e0212 */
[----:B------:R-:W-:-:S04]  /*43e0*/  IABS R8, R7 ;  /* 0x0000000700087213 */ /* 0x000fc80000000000 */
[----:B------:R-:W-:Y:S02]  /*43f0*/  MOV R5, R8 ;  /* 0x0000000800057202 */ /* 0x000fe40000000f00 */
[----:B------:R-:W-:-:S03]  /*4400*/  IABS R8, R11 ;  /* 0x0000000b00087213 */ /* 0x000fc60000000000 */
[----:B------:R-:W-:Y:S01]  /*4410*/  IMAD.HI.U32 R9, R4, R5, RZ ;  /* 0x0000000504097227 */ /* 0x000fe200078e00ff */
[----:B------:R-:W0:Y:S03]  /*4420*/  I2F.RP R20, R8 ;  /* 0x0000000800147306 */ /* 0x000e260000209400 */
[----:B------:R-:W-:-:S04]  /*4430*/  IMAD.MOV R4, RZ, RZ, -R9 ;  /* 0x000000ffff047224 */ /* 0x000fc800078e0a09 */
[----:B------:R-:W-:Y:S01]  /*4440*/  IMAD R5, R6, R4, R5 ;  /* 0x0000000406057224 */ /* 0x000fe200078e0205 */
[----:B------:R-:W-:-:S04]  /*4450*/  LOP3.LUT R4, R7, R16, RZ, 0x3c, !PT ;  /* 0x0000001007047212 */ /* 0x000fc800078e3cff */
[----:B------:R-:W-:Y:S02]  /*4460*/  ISETP.GT.U32.AND P1, PT, R6, R5, PT ;  /* 0x000000050600720c */ /* 0x000fe40003f24070 */
[----:B------:R-:W-:Y:S01]  /*4470*/  ISETP.GE.AND P2, PT, R4, RZ, PT ;  /* 0x000000ff0400720c */ /* 0x000fe20003f46270 */
[----:B0-----:R-:W0:Y:S01]  /*4480*/  MUFU.RCP R20, R20 ;  /* 0x0000001400147308 */ /* 0x001e220000001000 */
[----:B------:R-:W-:-:S09]  /*4490*/  IMAD.MOV.U32 R4, RZ, RZ, RZ ;  /* 0x000000ffff047224 */ /* 0x000fd200078e00ff */
[----:B------:R-:W-:Y:S02]  /*44a0*/  @!P1 IMAD.IADD R5, R5, 0x1, -R6 ;  /* 0x0000000105059824 */ /* 0x000fe400078e0a06 */
[----:B------:R-:W-:Y:S01]  /*44b0*/  @!P1 VIADD R9, R9, 0x1 ;  /* 0x0000000109099836 */ /* 0x000fe20000000000 */
[----:B------:R-:W-:Y:S02]  /*44c0*/  ISETP.NE.AND P1, PT, R16, RZ, PT ;  /* 0x000000ff1000720c */ /* 0x000fe40003f25270 */
[----:B------:R-:W-:Y:S01]  /*44d0*/  ISETP.GE.U32.AND P0, PT, R5, R6, PT ;  /* 0x000000060500720c */ /* 0x000fe20003f06070 */
[----:B0-----:R-:W-:-:S06]  /*44e0*/  VIADD R5, R20, 0xffffffe ;  /* 0x0ffffffe14057836 */ /* 0x001fcc0000000000 */
[----:B------:R-:W0:Y:S06]  /*44f0*/  F2I.FTZ.U32.TRUNC.NTZ R5, R5 ;  /* 0x0000000500057305 */ /* 0x000e2c000021f000 */
[----:B------:R-:W-:-:S05]  /*4500*/  @P0 IADD3 R9, PT, PT, R9, 0x1, RZ ;  /* 0x0000000109090810 */ /* 0x000fca0007ffe0ff */
[----:B------:R-:W-:Y:S01]  /*4510*/  @!P2 IMAD.MOV R9, RZ, RZ, -R9 ;  /* 0x000000ffff09a224 */ /* 0x000fe200078e0a09 */
[----:B------:R-:W-:Y:S01]  /*4520*/  @!P1 LOP3.LUT R9, RZ, R16, RZ, 0x33, !PT ;  /* 0x00000010ff099212 */ /* 0x000fe200078e33ff */
[----:B0-----:R-:W-:-:S04]  /*4530*/  IMAD.MOV R23, RZ, RZ, -R5 ;  /* 0x000000ffff177224 */ /* 0x001fc800078e0a05 */
[----:B------:R-:W-:-:S04]  /*4540*/  IMAD.MOV R20, RZ, RZ, -R9 ;  /* 0x000000ffff147224 */ /* 0x000fc800078e0a09 */
[----:B------:R-:W-:Y:S02]  /*4550*/  IMAD R20, R16, R20, R7 ;  /* 0x0000001410147224 */ /* 0x000fe400078e0207 */
[----:B------:R-:W-:-:S03]  /*4560*/  IMAD R7, R23, R8, RZ ;  /* 0x0000000817077224 */ /* 0x000fc600078e02ff */
[----:B------:R-:W-:Y:S01]  /*4570*/  IABS R23, R20 ;  /* 0x0000001400177213 */ /* 0x000fe20000000000 */
[----:B------:R-:W-:Y:S02]  /*4580*/  IMAD.HI.U32 R4, R5, R7, R4 ;  /* 0x0000000705047227 */ /* 0x000fe400078e0004 */
[----:B------:R-:W0:Y:S04]  /*4590*/  LDC.64 R6, c[0x0][0x398] ;  /* 0x0000e600ff067b82 */ /* 0x000e280000000a00 */
[----:B------:R-:W-:-:S05]  /*45a0*/  IMAD.HI.U32 R22, R4, R23, RZ ;  /* 0x0000001704167227 */ /* 0x000fca00078e00ff */
[----:B------:R-:W-:-:S05]  /*45b0*/  IADD3 R4, PT, PT, -R22, RZ, RZ ;  /* 0x000000ff16047210 */ /* 0x000fca0007ffe1ff */
[C---:B------:R-:W-:Y:S02]  /*45c0*/  IMAD R23, R8.reuse, R4, R23 ;  /* 0x0000000408177224 */ /* 0x040fe400078e0217 */
[----:B------:R-:W1:Y:S03]  /*45d0*/  LDC.64 R4, c[0x0][0x390] ;  /* 0x0000e400ff047b82 */ /* 0x000e660000000a00 */
[----:B------:R-:W-:-:S13]  /*45e0*/  ISETP.GT.U32.AND P1, PT, R8, R23, PT ;  /* 0x000000170800720c */ /* 0x000fda0003f24070 */
[----:B------:R-:W-:Y:S02]  /*45f0*/  @!P1 IMAD.IADD R23, R23, 0x1, -R8 ;  /* 0x0000000117179824 */ /* 0x000fe400078e0a08 */
[----:B------:R-:W-:Y:S01]  /*4600*/  @!P1 VIADD R22, R22, 0x1 ;  /* 0x0000000116169836 */ /* 0x000fe20000000000 */
[----:B------:R-:W-:Y:S02]  /*4610*/  ISETP.NE.AND P1, PT, R11, RZ, PT ;  /* 0x000000ff0b00720c */ /* 0x000fe40003f25270 */
[----:B------:R-:W-:Y:S02]  /*4620*/  ISETP.GE.U32.AND P0, PT, R23, R8, PT ;  /* 0x000000081700720c */ /* 0x000fe40003f06070 */
[----:B------:R-:W-:Y:S02]  /*4630*/  LOP3.LUT R8, R20, R11, RZ, 0x3c, !PT ;  /* 0x0000000b14087212 */ /* 0x000fe400078e3cff */
[----:B-1----:R-:W-:Y:S02]  /*4640*/  ISETP.NE.U32.AND P3, PT, R4, 0x1, PT ;  /* 0x000000010400780c */ /* 0x002fe40003f65070 */
[----:B------:R-:W-:-:S02]  /*4650*/  ISETP.GE.AND P2, PT, R8, RZ, PT ;  /* 0x000000ff0800720c */ /* 0x000fc40003f46270 */
[----:B------:R-:W-:-:S04]  /*4660*/  ISETP.NE.AND.EX P3, PT, R5, RZ, PT, P3 ;  /* 0x000000ff0500720c */ /* 0x000fc80003f65330 */
[----:B------:R-:W-:Y:S01]  /*4670*/  SEL R3, R3, RZ, P3 ;  /* 0x000000ff03037207 */ /* 0x000fe20001800000 */
[----:B------:R-:W-:Y:S01]  /*4680*/  @P0 VIADD R22, R22, 0x1 ;  /* 0x0000000116160836 */ /* 0x000fe20000000000 */
[----:B------:R-:W-:-:S03]  /*4690*/  ISETP.NE.U32.AND P0, PT, R14, 0x1, PT ;  /* 0x000000010e00780c */ /* 0x000fc60003f05070 */
[----:B------:R-:W-:Y:S01]  /*46a0*/  IMAD R4, R3, UR24, RZ ;  /* 0x0000001803047c24 */ /* 0x000fe2000f8e02ff */
[----:B------:R-:W-:Y:S01]  /*46b0*/  ISETP.NE.AND.EX P0, PT, R15, RZ, PT, P0 ;  /* 0x000000ff0f00720c */ /* 0x000fe20003f05300 */
[----:B------:R-:W-:Y:S01]  /*46c0*/  @!P2 IMAD.MOV R22, RZ, RZ, -R22 ;  /* 0x000000ffff16a224 */ /* 0x000fe200078e0a16 */
[----:B0-----:R-:W-:Y:S02]  /*46d0*/  ISETP.NE.U32.AND P2, PT, R6, 0x1, PT ;  /* 0x000000010600780c */ /* 0x001fe40003f45070 */
[----:B------:R-:W-:Y:S02]  /*46e0*/  @!P1 LOP3.LUT R22, RZ, R11, RZ, 0x33, !PT ;  /* 0x0000000bff169212 */ /* 0x000fe400078e33ff */
[----:B------:R-:W-:Y:S02]  /*46f0*/  ISETP.NE.AND.EX P2, PT, R7, RZ, PT, P2 ;  /* 0x000000ff0700720c */ /* 0x000fe40003f45320 */
[----:B------:R-:W-:Y:S02]  /*4700*/  ISETP.NE.U32.AND P1, PT, R12, 0x1, PT ;  /* 0x000000010c00780c */ /* 0x000fe40003f25070 */
[----:B------:R-:W-:-:S02]  /*4710*/  IADD3 R5, PT, PT, -R22, RZ, RZ ;  /* 0x000000ff16057210 */ /* 0x000fc40007ffe1ff */
[----:B------:R-:W-:Y:S02]  /*4720*/  ISETP.NE.AND.EX P1, PT, R13, RZ, PT, P1 ;  /* 0x000000ff0d00720c */ /* 0x000fe40003f25310 */
[----:B------:R-:W-:Y:S01]  /*4730*/  SEL R9, R9, RZ, P2 ;  /* 0x000000ff09097207 */ /* 0x000fe20001000000 */
[----:B------:R-:W-:Y:S01]  /*4740*/  IMAD R20, R11, R5, R20 ;  /* 0x000000050b147224 */ /* 0x000fe200078e0214 */
[----:B------:R-:W-:Y:S02]  /*4750*/  SEL R22, R22, RZ, P1 ;  /* 0x000000ff16167207 */ /* 0x000fe40000800000 */
[----:B------:R-:W-:Y:S01]  /*4760*/  SHF.R.S64 R6, RZ, 0x1e, R18 ;  /* 0x0000001eff067819 */ /* 0x000fe20000001012 */
[----:B------:R-:W-:Y:S01]  /*4770*/  IMAD R9, R9, UR25, R4 ;  /* 0x0000001909097c24 */ /* 0x000fe2000f8e0204 */
[----:B------:R-:W-:-:S03]  /*4780*/  SEL R20, R20, RZ, P0 ;  /* 0x000000ff14147207 */ /* 0x000fc60000000000 */
[----:B------:R-:W-:-:S04]  /*4790*/  IMAD R9, R22, UR26, R9 ;  /* 0x0000001a16097c24 */ /* 0x000fc8000f8e0209 */
[----:B------:R-:W-:-:S05]  /*47a0*/  IMAD R9, R20, UR27, R9 ;  /* 0x0000001b14097c24 */ /* 0x000fca000f8e0209 */
[----:B------:R-:W-:-:S04]  /*47b0*/  IADD3 R4, P4, PT, R9, UR30, RZ ;  /* 0x0000001e09047c10 */ /* 0x000fc8000ff9e0ff */
[----:B------:R-:W-:Y:S02]  /*47c0*/  LEA.HI.X.SX32 R5, R9, UR31, 0x1, P4 ;  /* 0x0000001f09057c11 */ /* 0x000fe4000a0f0eff */
[----:B------:R-:W-:-:S03]  /*47d0*/  IADD3 R6, P4, PT, R6, UR28, RZ ;  /* 0x0000001c06067c10 */ /* 0x000fc6000ff9e0ff */
[----:B------:R-:W2:Y:S01]  /*47e0*/  LDG.E.U8 R4, desc[UR8][R4.64] ;  /* 0x0000000804047981 */ /* 0x000ea2000c1e1100 */
[----:B------:R-:W-:-:S05]  /*47f0*/  LEA.HI.X.SX32 R7, R18, UR29, 0x2, P4 ;  /* 0x0000001d12077c11 */ /* 0x000fca000a0f16ff */
[----:B------:R-:W3:Y:S01]  /*4800*/  LDG.E R6, desc[UR8][R6.64] ;  /* 0x0000000806067981 */ /* 0x000ee2000c1e1900 */
[----:B------:R-:W-:Y:S01]  /*4810*/  IMAD.MOV.U32 R3, RZ, RZ, 0x3bbb989d ;  /* 0x3bbb989dff037424 */ /* 0x000fe200078e00ff */
[----:B------:R-:W0:Y:S01]  /*4820*/  MUFU.RCP R23, R10 ;  /* 0x0000000a00177308 */ /* 0x000e220000001000 */
[----:B------:R-:W-:Y:S01]  /*4830*/  IMAD.MOV.U32 R20, RZ, RZ, 0x437c0000 ;  /* 0x437c0000ff147424 */ /* 0x000fe200078e00ff */
[----:B------:R-:W-:Y:S01]  /*4840*/  BSSY.RECONVERGENT B1, `(.L_x_23) ;  /* 0x000001c000017945 */ /* 0x000fe20003800200 */
[----:B--2---:R-:W-:Y:S01]  /*4850*/  ISETP.NE.AND P4, PT, R4, RZ, PT ;  /* 0x000000ff0400720c */ /* 0x004fe20003f85270 */
[----:B---3--:R-:W-:Y:S01]  /*4860*/  FMUL R8, R6, UR21 ;  /* 0x0000001506087c20 */ /* 0x008fe20008400000 */
[----:B0-----:R-:W-:-:S11]  /*4870*/  FFMA R6, -R10, R23, 1 ;  /* 0x3f8000000a067423 */ /* 0x001fd60000000117 */
        /* <DEDUP_REMOVED lines=8> */
[----:B------:R-:W-:Y:S01]  /*4900*/  IMAD.MOV.U32 R8, RZ, RZ, R19 ;  /* 0x000000ffff087224 */ /* 0x000fe200078e0013 */
[----:B------:R-:W-:Y:S02]  /*4910*/  IADD3 R19, PT, PT, R19, 0x800, RZ ;  /* 0x0000080013137810 */ /* 0x000fe40007ffe0ff */
[----:B------:R-:W0:Y:S02]  /*4920*/  MUFU.EX2 R4, R5 ;  /* 0x0000000500047308 */ /* 0x000e240000000800 */
[----:B------:R-:W-:-:S04]  /*4930*/  ISETP.GE.AND P5, PT, R19, UR20, PT ;  /* 0x0000001413007c0c */ /* 0x000fc8000bfa6270 */
[----:B------:R-:W-:Y:S01]  /*4940*/  P2R R20, PR, RZ, 0x20 ;  /* 0x00000020ff147803 */ /* 0x000fe20000000000 */
[----:B0-----:R-:W-:Y:S01]  /*4950*/  FMUL R9, R3, R4 ;  /* 0x0000000403097220 */ /* 0x001fe20000400000 */
[----:B------:R-:W-:-:S03]  /*4960*/  FFMA R3, R23, R6, R23 ;  /* 0x0000000617037223 */ /* 0x000fc60000000017 */
[----:B------:R-:W0:Y:S01]  /*4970*/  FCHK P4, R9, R10 ;  /* 0x0000000a09007302 */ /* 0x000e220000080000 */
[----:B------:R-:W-:-:S04]  /*4980*/  FFMA R4, R3, R9, RZ ;  /* 0x0000000903047223 */ /* 0x000fc800000000ff */
[----:B------:R-:W-:-:S04]  /*4990*/  FFMA R7, -R10, R4, R9 ;  /* 0x000000040a077223 */ /* 0x000fc80000000109 */
[----:B------:R-:W-:Y:S01]  /*49a0*/  FFMA R3, R3, R7, R4 ;  /* 0x0000000703037223 */ /* 0x000fe20000000004 */
[----:B0-----:R-:W-:Y:S06]  /*49b0*/  @!P4 BRA `(.L_x_24) ;  /* 0x000000000010c947 */ /* 0x001fec0003800000 */
[----:B------:R-:W-:Y:S01]  /*49c0*/  IMAD.MOV.U32 R3, RZ, RZ, R9 ;  /* 0x000000ffff037224 */ /* 0x000fe200078e0009 */
[----:B------:R-:W-:Y:S01]  /*49d0*/  MOV R9, 0x4a00 ;  /* 0x00004a0000097802 */ /* 0x000fe20000000f00 */
[----:B------:R-:W-:-:S07]  /*49e0*/  IMAD.MOV.U32 R4, RZ, RZ, R10 ;  /* 0x000000ffff047224 */ /* 0x000fce00078e000a */
[----:B------:R-:W-:Y:S05]  /*49f0*/  CALL.REL.NOINC `($__internal_0_$__cuda_sm3x_div_rn_noftz_f32_slowpath) ;  /* 0x0000000800407944 */ /* 0x000fea0003c00000 */
.L_x_24:
[----:B------:R-:W-:Y:S05]  /*4a00*/  BSYNC.RECONVERGENT B1 ;  /* 0x0000000000017941 */ /* 0x000fea0003800200 */
.L_x_23:
[----:B------:R-:W-:Y:S02]  /*4a10*/  IABS R7, R17 ;  /* 0x0000001100077213 */ /* 0x000fe40000000000 */
[----:B------:R-:W-:Y:S02]  /*4a20*/  IADD3 R18, PT, PT, R18, 0x400, RZ ;  /* 0x0000040012127810 */ /* 0x000fe40007ffe0ff */
[----:B------:R-:W0:Y:S02]  /*4a30*/  I2F.RP R6, R7 ;  /* 0x0000000700067306 */ /* 0x000e240000209400 */
[----:B------:R-:W-:-:S06]  /*4a40*/  IABS R22, R18 ;  /* 0x0000001200167213 */ /* 0x000fcc0000000000 */
[----:B0-----:R-:W0:Y:S02]  /*4a50*/  MUFU.RCP R6, R6 ;  /* 0x0000000600067308 */ /* 0x001e240000001000 */
[----:B0-----:R-:W-:Y:S01]  /*4a60*/  VIADD R5, R6, 0xffffffe ;  /* 0x0ffffffe06057836 */ /* 0x001fe20000000000 */
[----:B------:R-:W-:-:S05]  /*4a70*/  IABS R6, R16 ;  /* 0x0000001000067213 */ /* 0x000fca0000000000 */
        /* <DEDUP_REMOVED lines=12> */
[----:B------:R-:W-:Y:S01]  /*4b40*/  @!P5 IMAD.IADD R4, R4, 0x1, -R7 ;  /* 0x000000010404d824 */ /* 0x000fe200078e0a07 */
[----:B------:R-:W-:-:S04]  /*4b50*/  @!P5 IADD3 R9, PT, PT, R9, 0x1, RZ ;  /* 0x000000010909d810 */ /* 0x000fc80007ffe0ff */
[----:B------:R-:W-:Y:S02]  /*4b60*/  ISETP.GE.U32.AND P4, PT, R4, R7, PT ;  /* 0x000000070400720c */ /* 0x000fe40003f86070 */
[----:B------:R-:W-:-:S04]  /*4b70*/  LOP3.LUT R4, R18, R17, RZ, 0x3c, !PT ;  /* 0x0000001112047212 */ /* 0x000fc800078e3cff */
[----:B------:R-:W-:Y:S01]  /*4b80*/  ISETP.GE.AND P5, PT, R4, RZ, PT ;  /* 0x000000ff0400720c */ /* 0x000fe20003fa6270 */
[----:B0-----:R-:W-:-:S04]  /*4b90*/  VIADD R4, R22, 0xffffffe ;  /* 0x0ffffffe16047836 */ /* 0x001fc80000000000 */
[----:B------:R0:W1:Y:S02]  /*4ba0*/  F2I.FTZ.U32.TRUNC.NTZ R5, R4 ;  /* 0x0000000400057305 */ /* 0x000064000021f000 */
[----:B------:R-:W-:Y:S01]  /*4bb0*/  @P4 VIADD R9, R9, 0x1 ;  /* 0x0000000109094836 */ /* 0x000fe20000000000 */
[----:B------:R-:W-:-:S05]  /*4bc0*/  ISETP.NE.AND P4, PT, R17, RZ, PT ;  /* 0x000000ff1100720c */ /* 0x000fca0003f85270 */
[----:B------:R-:W-:Y:S02]  /*4bd0*/  @!P5 IMAD.MOV R9, RZ, RZ, -R9 ;  /* 0x000000ffff09d224 */ /* 0x000fe400078e0a09 */
[----:B0-----:R-:W-:Y:S02]  /*4be0*/  IMAD.MOV.U32 R4, RZ, RZ, RZ ;  /* 0x000000ffff047224 */ /* 0x001fe400078e00ff */
[----:B-1----:R-:W-:-:S04]  /*4bf0*/  IMAD.MOV R7, RZ, RZ, -R5 ;  /* 0x000000ffff077224 */ /* 0x002fc800078e0a05 */
[----:B------:R-:W-:Y:S01]  /*4c00*/  @!P4 LOP3.LUT R9, RZ, R17, RZ, 0x33, !PT ;  /* 0x00000011ff09c212 */ /* 0x000fe200078e33ff */
[----:B------:R-:W-:-:S03]  /*4c10*/  IMAD R7, R7, R6, RZ ;  /* 0x0000000607077224 */ /* 0x000fc600078e02ff */
[C---:B------:R-:W-:Y:S02]  /*4c20*/  IADD3 R23, PT, PT, -R9.reuse, RZ, RZ ;  /* 0x000000ff09177210 */ /* 0x040fe40007ffe1ff */
[----:B------:R-:W-:Y:S01]  /*4c30*/  SEL R9, R9, RZ, P3 ;  /* 0x000000ff09097207 */ /* 0x000fe20001800000 */
[----:B------:R-:W-:Y:S01]  /*4c40*/  IMAD.HI.U32 R4, R5, R7, R4 ;  /* 0x0000000705047227 */ /* 0x000fe200078e0004 */
[----:B------:R-:W-:-:S03]  /*4c50*/  IABS R7, R11 ;  /* 0x0000000b00077213 */ /* 0x000fc60000000000 */
[----:B------:R-:W-:Y:S02]  /*4c60*/  IMAD R23, R17, R23, R18 ;  /* 0x0000001711177224 */ /* 0x000fe400078e0212 */
[----:B------:R-:W-:-:S03]  /*4c70*/  IMAD R9, R9, UR24, RZ ;  /* 0x0000001809097c24 */ /* 0x000fc6000f8e02ff */
[----:B------:R-:W-:-:S05]  /*4c80*/  IABS R22, R23 ;  /* 0x0000001700167213 */ /* 0x000fca0000000000 */
[----:B------:R-:W-:Y:S02]  /*4c90*/  IMAD.MOV.U32 R5, RZ, RZ, R22 ;  /* 0x000000ffff057224 */ /* 0x000fe400078e0016 */
[----:B------:R-:W0:Y:S02]  /*4ca0*/  I2F.RP R22, R7 ;  /* 0x0000000700167306 */ /* 0x000e240000209400 */
[----:B------:R-:W-:-:S04]  /*4cb0*/  IMAD.HI.U32 R24, R4, R5, RZ ;  /* 0x0000000504187227 */ /* 0x000fc800078e00ff */
[----:B------:R-:W-:-:S04]  /*4cc0*/  IMAD.MOV R4, RZ, RZ, -R24 ;  /* 0x000000ffff047224 */ /* 0x000fc800078e0a18 */
[----:B------:R-:W-:Y:S01]  /*4cd0*/  IMAD R5, R6, R4, R5 ;  /* 0x0000000406057224 */ /* 0x000fe200078e0205 */
[----:B------:R-:W-:-:S04]  /*4ce0*/  LOP3.LUT R4, R23, R16, RZ, 0x3c, !PT ;  /* 0x0000001017047212 */ /* 0x000fc800078e3cff */
[----:B------:R-:W-:Y:S01]  /*4cf0*/  ISETP.GT.U32.AND P5, PT, R6, R5, PT ;  /* 0x000000050600720c */ /* 0x000fe20003fa4070 */
[----:B0-----:R-:W0:-:S12]  /*4d00*/  MUFU.RCP R22, R22 ;  /* 0x0000001600167308 */ /* 0x001e180000001000 */
[----:B------:R-:W-:Y:S01]  /*4d10*/  @!P5 IMAD.IADD R5, R5, 0x1, -R6 ;  /* 0x000000010505d824 */ /* 0x000fe200078e0a06 */
[----:B------:R-:W-:Y:S02]  /*4d20*/  @!P5 IADD3 R24, PT, PT, R24, 0x1, RZ ;  /* 0x000000011818d810 */ /* 0x000fe40007ffe0ff */
[----:B------:R-:W-:Y:S02]  /*4d30*/  ISETP.GE.AND P5, PT, R4, RZ, PT ;  /* 0x000000ff0400720c */ /* 0x000fe40003fa6270 */
[----:B------:R-:W-:Y:S01]  /*4d40*/  ISETP.GE.U32.AND P4, PT, R5, R6, PT ;  /* 0x000000060500720c */ /* 0x000fe20003f86070 */
[----:B0-----:R-:W-:-:S04]  /*4d50*/  VIADD R4, R22, 0xffffffe ;  /* 0x0ffffffe16047836 */ /* 0x001fc80000000000 */
[----:B------:R0:W1:Y:S08]  /*4d60*/  F2I.FTZ.U32.TRUNC.NTZ R5, R4 ;  /* 0x0000000400057305 */ /* 0x000070000021f000 */
[----:B------:R-:W-:Y:S01]  /*4d70*/  @P4 VIADD R24, R24, 0x1 ;  /* 0x0000000118184836 */ /* 0x000fe20000000000 */
[----:B------:R-:W-:Y:S01]  /*4d80*/  ISETP.NE.AND P4, PT, R16, RZ, PT ;  /* 0x000000ff1000720c */ /* 0x000fe20003f85270 */
[----:B0-----:R-:W-:-:S02]  /*4d90*/  IMAD.MOV.U32 R4, RZ, RZ, RZ ;  /* 0x000000ffff047224 */ /* 0x001fc400078e00ff */
[----:B------:R-:W-:Y:S02]  /*4da0*/  @!P5 IMAD.MOV R24, RZ, RZ, -R24 ;  /* 0x000000ffff18d224 */ /* 0x000fe400078e0a18 */
[----:B-1----:R-:W-:-:S08]  /*4db0*/  IMAD.MOV R6, RZ, RZ, -R5 ;  /* 0x000000ffff067224 */ /* 0x002fd000078e0a05 */
[----:B------:R-:W-:-:S04]  /*4dc0*/  @!P4 LOP3.LUT R24, RZ, R16, RZ, 0x33, !PT ;  /* 0x00000010ff18c212 */ /* 0x000fc800078e33ff */
[C---:B------:R-:W-:Y:S02]  /*4dd0*/  IADD3 R22, PT, PT, -R24.reuse, RZ, RZ ;  /* 0x000000ff18167210 */ /* 0x040fe40007ffe1ff */
[----:B------:R-:W-:-:S03]  /*4de0*/  SEL R24, R24, RZ, P2 ;  /* 0x000000ff18187207 */ /* 0x000fc60001000000 */
[----:B------:R-:W-:Y:S02]  /*4df0*/  IMAD R22, R16, R22, R23 ;  /* 0x0000001610167224 */ /* 0x000fe400078e0217 */
[----:B------:R-:W-:Y:S02]  /*4e00*/  IMAD R23, R6, R7, RZ ;  /* 0x0000000706177224 */ /* 0x000fe400078e02ff */
[----:B------:R-:W-:Y:S01]  /*4e10*/  IMAD R9, R24, UR25, R9 ;  /* 0x0000001918097c24 */ /* 0x000fe2000f8e0209 */
[----:B------:R-:W-:Y:S01]  /*4e20*/  IABS R6, R22 ;  /* 0x0000001600067213 */ /* 0x000fe20000000000 */
[----:B------:R-:W-:-:S06]  /*4e30*/  IMAD.HI.U32 R23, R5, R23, R4 ;  /* 0x0000001705177227 */ /* 0x000fcc00078e0004 */
[----:B------:R-:W-:-:S04]  /*4e40*/  IMAD.HI.U32 R4, R23, R6, RZ ;  /* 0x0000000617047227 */ /* 0x000fc800078e00ff */
[----:B------:R-:W-:-:S04]  /*4e50*/  IMAD.MOV R5, RZ, RZ, -R4 ;  /* 0x000000ffff057224 */ /* 0x000fc800078e0a04 */
[----:B------:R-:W-:Y:S01]  /*4e60*/  IMAD R6, R7, R5, R6 ;  /* 0x0000000507067224 */ /* 0x000fe200078e0206 */
[----:B------:R-:W-:-:S04]  /*4e70*/  LOP3.LUT R5, R22, R11, RZ, 0x3c, !PT ;  /* 0x0000000b16057212 */ /* 0x000fc800078e3cff */
[----:B------:R-:W-:-:S13]  /*4e80*/  ISETP.GT.U32.AND P5, PT, R7, R6, PT ;  /* 0x000000060700720c */ /* 0x000fda0003fa4070 */
[----:B------:R-:W-:Y:S02]  /*4e90*/  @!P5 IMAD.IADD R6, R6, 0x1, -R7 ;  /* 0x000000010606d824 */ /* 0x000fe400078e0a07 */
[----:B------:R-:W-:Y:S01]  /*4ea0*/  @!P5 VIADD R4, R4, 0x1 ;  /* 0x000000010404d836 */ /* 0x000fe20000000000 */
[----:B------:R-:W-:Y:S02]  /*4eb0*/  ISETP.GE.AND P5, PT, R5, RZ, PT ;  /* 0x000000ff0500720c */ /* 0x000fe40003fa6270 */
[----:B------:R-:W-:Y:S02]  /*4ec0*/  ISETP.GE.U32.AND P4, PT, R6, R7, PT ;  /* 0x000000070600720c */ /* 0x000fe40003f86070 */
[----:B------:R-:W0:Y:S11]  /*4ed0*/  LDC.64 R6, c[0x0][0x400] ;  /* 0x00010000ff067b82 */ /* 0x000e360000000a00 */
[----:B------:R-:W-:-:S02]  /*4ee0*/  @P4 IADD3 R4, PT, PT, R4, 0x1, RZ ;  /* 0x0000000104044810 */ /* 0x000fc40007ffe0ff */
[----:B------:R-:W-:-:S03]  /*4ef0*/  ISETP.NE.AND P4, PT, R11, RZ, PT ;  /* 0x000000ff0b00720c */ /* 0x000fc60003f85270 */
[----:B------:R-:W-:Y:S02]  /*4f00*/  @!P5 IMAD.MOV R4, RZ, RZ, -R4 ;  /* 0x000000ffff04d224 */ /* 0x000fe400078e0a04 */
[----:B0-----:R-:W-:-:S08]  /*4f10*/  IMAD R24, R6, UR4, RZ ;  /* 0x0000000406187c24 */ /* 0x001fd0000f8e02ff */
[----:B------:R-:W-:Y:S01]  /*4f20*/  @!P4 LOP3.LUT R4, RZ, R11, RZ, 0x33, !PT ;  /* 0x0000000bff04c212 */ /* 0x000fe200078e33ff */
[----:B------:R-:W-:-:S04]  /*4f30*/  IMAD R7, R7, UR5, R24 ;  /* 0x0000000507077c24 */ /* 0x000fc8000f8e0218 */
[----:B------:R-:W-:Y:S01]  /*4f40*/  IMAD.MOV R5, RZ, RZ, -R4 ;  /* 0x000000ffff057224 */ /* 0x000fe200078e0a04 */
[----:B------:R-:W-:-:S03]  /*4f50*/  SEL R4, R4, RZ, P1 ;  /* 0x000000ff04047207 */ /* 0x000fc60000800000 */
[----:B------:R-:W-:Y:S02]  /*4f60*/  IMAD R22, R11, R5, R22 ;  /* 0x000000050b167224 */ /* 0x000fe400078e0216 */
[----:B------:R-:W-:Y:S02]  /*4f70*/  IMAD R9, R4, UR26, R9 ;  /* 0x0000001a04097c24 */ /* 0x000fe4000f8e0209 */
[----:B------:R-:W-:Y:S01]  /*4f80*/  IMAD.MOV.U32 R4, RZ, RZ, R8 ;  /* 0x000000ffff047224 */ /* 0x000fe200078e0008 */
[----:B------:R-:W-:Y:S01]  /*4f90*/  SEL R22, R22, RZ, P0 ;  /* 0x000000ff16167207 */ /* 0x000fe20000000000 */
[----:B------:R-:W-:Y:S02]  /*4fa0*/  IMAD.MOV.U32 R5, RZ, RZ, RZ ;  /* 0x000000ffff057224 */ /* 0x000fe400078e00ff */
[----:B------:R-:W-:-:S04]  /*4fb0*/  IMAD.WIDE.U32 R4, R6, UR5, R4 ;  /* 0x0000000506047c25 */ /* 0x000fc8000f8e0004 */
[----:B------:R-:W-:Y:S01]  /*4fc0*/  IMAD R9, R22, UR27, R9 ;  /* 0x0000001b16097c24 */ /* 0x000fe2000f8e0209 */
[C---:B------:R-:W-:Y:S02]  /*4fd0*/  LEA R6, P0, R4.reuse, UR22, 0x2 ;  /* 0x0000001604067c11 */ /* 0x040fe4000f8010ff */
[----:B------:R-:W-:Y:S02]  /*4fe0*/  IADD3 R7, PT, PT, R7, R5, RZ ;  /* 0x0000000507077210 */ /* 0x000fe40007ffe0ff */
[C---:B------:R-:W-:Y:S02]  /*4ff0*/  IADD3 R8, P1, PT, R9.reuse, UR30, RZ ;  /* 0x0000001e09087c10 */ /* 0x040fe4000ff3e0ff */
[----:B------:R-:W-:Y:S02]  /*5000*/  SHF.R.S64 R5, RZ, 0x1e, R18 ;  /* 0x0000001eff057819 */ /* 0x000fe40000001012 */
[----:B------:R-:W-:Y:S02]  /*5010*/  LEA.HI.X R7, R4, UR23, R7, 0x2, P0 ;  /* 0x0000001704077c11 */ /* 0x000fe400080f1407 */
[----:B------:R-:W-:-:S02]  /*5020*/  LEA.HI.X.SX32 R9, R9, UR31, 0x1, P1 ;  /* 0x0000001f09097c11 */ /* 0x000fc400088f0eff */
[----:B------:R-:W-:Y:S01]  /*5030*/  IADD3 R4, P0, PT, R5, UR28, RZ ;  /* 0x0000001c05047c10 */ /* 0x000fe2000ff1e0ff */
[----:B------:R0:W-:Y:S04]  /*5040*/  STG.E desc[UR8][R6.64], R3 ;  /* 0x0000000306007986 */ /* 0x0001e8000c101908 */
[----:B------:R-:W2:Y:S01]  /*5050*/  LDG.E.U8 R8, desc[UR8][R8.64] ;  /* 0x0000000808087981 */ /* 0x000ea2000c1e1100 */
[----:B------:R-:W-:-:S05]  /*5060*/  LEA.HI.X.SX32 R5, R18, UR29, 0x2, P0 ;  /* 0x0000001d12057c11 */ /* 0x000fca00080f16ff */
[----:B------:R-:W3:Y:S01]  /*5070*/  LDG.E R4, desc[UR8][R4.64] ;  /* 0x0000000804047981 */ /* 0x000ee2000c1e1900 */
[----:B------:R-:W-:Y:S01]  /*5080*/  IMAD.MOV.U32 R23, RZ, RZ, 0x3bbb989d ;  /* 0x3bbb989dff177424 */ /* 0x000fe200078e00ff */
[----:B------:R-:W-:Y:S01]  /*5090*/  BSSY.RECONVERGENT B1, `(.L_x_25) ;  /* 0x000001a000017945 */ /* 0x000fe20003800200 */
[----:B------:R-:W-:Y:S01]  /*50a0*/  IMAD.MOV.U32 R25, RZ, RZ, 0x437c0000 ;  /* 0x437c0000ff197424 */ /* 0x000fe200078e00ff */
[----:B--2---:R-:W-:Y:S01]  /*50b0*/  ISETP.NE.AND P0, PT, R8, RZ, PT ;  /* 0x000000ff0800720c */ /* 0x004fe20003f05270 */
[----:B---3--:R-:W-:-:S12]  /*50c0*/  FMUL R18, R4, UR21 ;  /* 0x0000001504127c20 */ /* 0x008fd80008400000 */
[----:B------:R-:W1:Y:S02]  /*50d0*/  @!P0 LDC R18, c[0x0][0x3f0] ;  /* 0x0000fc00ff128b82 */ /* 0x000e640000000800 */
[----:B-1----:R-:W-:-:S04]  /*50e0*/  FADD R18, -R21, R18 ;  /* 0x0000001215127221 */ /* 0x002fc80000000100 */
[----:B------:R-:W-:Y:S02]  /*50f0*/  FFMA.SAT R22, R18, R23, 0.5 ;  /* 0x3f00000012167423 */ /* 0x000fe40000002017 */
[----:B------:R-:W1:Y:S02]  /*5100*/  MUFU.RCP R23, R10 ;  /* 0x0000000a00177308 */ /* 0x000e640000001000 */
[----:B------:R-:W-:-:S04]  /*5110*/  FFMA.RM R22, R22, R25, 12582913 ;  /* 0x4b40000116167423 */ /* 0x000fc80000004019 */
[C---:B0-----:R-:W-:Y:S01]  /*5120*/  FADD R3, R22.reuse, -12583039 ;  /* 0xcb40007f16037421 */ /* 0x041fe20000000000 */
[----:B------:R-:W-:-:S03]  /*5130*/  IMAD.SHL.U32 R22, R22, 0x800000, RZ ;  /* 0x0080000016167824 */ /* 0x000fc600078e00ff */
[----:B------:R-:W-:-:S04]  /*5140*/  FFMA R3, R18, 1.4426950216293334961, -R3 ;  /* 0x3fb8aa3b12037823 */ /* 0x000fc80000000803 */
[----:B------:R-:W-:Y:S01]  /*5150*/  FFMA R18, R18, 1.925963033500011079e-08, R3 ;  /* 0x32a5706012127823 */ /* 0x000fe20000000003 */
[----:B-1----:R-:W-:-:S03]  /*5160*/  FFMA R4, -R10, R23, 1 ;  /* 0x3f8000000a047423 */ /* 0x002fc60000000117 */
[----:B------:R-:W0:Y:S02]  /*5170*/  MUFU.EX2 R3, R18 ;  /* 0x0000001200037308 */ /* 0x000e240000000800 */
[----:B0-----:R-:W-:Y:S01]  /*5180*/  FMUL R9, R22, R3 ;  /* 0x0000000316097220 */ /* 0x001fe20000400000 */
[----:B------:R-:W-:-:S05]  /*5190*/  FFMA R3, R23, R4, R23 ;  /* 0x0000000417037223 */ /* 0x000fca0000000017 */
[----:B------:R-:W0:Y:S01]  /*51a0*/  FCHK P0, R9, R10 ;  /* 0x0000000a09007302 */ /* 0x000e220000000000 */
[----:B------:R-:W-:-:S04]  /*51b0*/  FFMA R4, R3, R9, RZ ;  /* 0x0000000903047223 */ /* 0x000fc800000000ff */
[----:B------:R-:W-:-:S04]  /*51c0*/  FFMA R5, -R10, R4, R9 ;  /* 0x000000040a057223 */ /* 0x000fc80000000109 */
[----:B------:R-:W-:Y:S01]  /*51d0*/  FFMA R3, R3, R5, R4 ;  /* 0x0000000503037223 */ /* 0x000fe20000000004 */
[----:B0-----:R-:W-:Y:S06]  /*51e0*/  @!P0 BRA `(.L_x_26) ;  /* 0x0000000000108947 */ /* 0x001fec0003800000 */
[----:B------:R-:W-:Y:S01]  /*51f0*/  IMAD.MOV.U32 R3, RZ, RZ, R9 ;  /* 0x000000ffff037224 */ /* 0x000fe200078e0009 */
[----:B------:R-:W-:Y:S02]  /*5200*/  MOV R4, R10 ;  /* 0x0000000a00047202 */ /* 0x000fe40000000f00 */
[----:B------:R-:W-:-:S07]  /*5210*/  MOV R9, 0x5230 ;  /* 0x0000523000097802 */ /* 0x000fce0000000f00 */
[----:B------:R-:W-:Y:S05]  /*5220*/  CALL.REL.NOINC `($__internal_0_$__cuda_sm3x_div_rn_noftz_f32_slowpath) ;  /* 0x0000000000347944 */ /* 0x000fea0003c00000 */
.L_x_26:
[----:B------:R-:W-:Y:S05]  /*5230*/  BSYNC.RECONVERGENT B1 ;  /* 0x0000000000017941 */ /* 0x000fea0003800200 */
.L_x_25:
[----:B------:R0:W-:Y:S01]  /*5240*/  STG.E desc[UR8][R6.64+0x1000], R3 ;  /* 0x0010000306007986 */ /* 0x0001e2000c101908 */
[----:B------:R-:W-:-:S13]  /*5250*/  ISETP.NE.AND P0, PT, R20, RZ, PT ;  /* 0x000000ff1400720c */ /* 0x000fda0003f05270 */
[----:B0-----:R-:W-:Y:S05]  /*5260*/  @!P0 BRA `(.L_x_27) ;  /* 0xffffffec00cc8947 */ /* 0x001fea000383ffff */
.L_x_18:
[----:B------:R-:W-:Y:S05]  /*5270*/  BSYNC.RECONVERGENT B0 ;  /* 0x0000000000007941 */ /* 0x000fea0003800200 */
.L_x_17:
[----:B------:R-:W5:Y:S01]  /*5280*/  LDCU UR6, c[0x0][0x370] ;  /* 0x00006e00ff0677ac */ /* 0x000f620008000800 */
[----:B------:R-:W1:Y:S01]  /*5290*/  LDCU.64 UR10, c[0x0][0x408] ;  /* 0x00008100ff0a77ac */ /* 0x000e620008000a00 */
[----:B-----5:R-:W-:-:S04]  /*52a0*/  UIADD3 UR5, UP0, UPT, UR6, UR5, URZ ;  /* 0x0000000506057290 */ /* 0x020fc8000ff1e0ff */
[----:B------:R-:W-:Y:S02]  /*52b0*/  UIADD3.X UR4, UPT, UPT, URZ, UR4, URZ, UP0, !UPT ;  /* 0x00000004ff047290 */ /* 0x000fe400087fe4ff */
[----:B-1----:R-:W-:-:S04]  /*52c0*/  UISETP.GE.U32.AND UP0, UPT, UR5, UR10, UPT ;  /* 0x0000000a0500728c */ /* 0x002fc8000bf06070 */
[----:B------:R-:W-:-:S09]  /*52d0*/  UISETP.GE.AND.EX UP0, UPT, UR4, UR11, UPT, UP0 ;  /* 0x0000000b0400728c */ /* 0x000fd2000bf06300 */
[----:B------:R-:W-:Y:S05]  /*52e0*/  BRA.U !UP0, `(.L_x_28) ;  /* 0xffffffad08747547 */ /* 0x000fea000b83ffff */
[----:B------:R-:W-:Y:S05]  /*52f0*/  EXIT ;  /* 0x000000000000794d */ /* 0x000fea0003800000 */
        .weak           $__internal_0_$__cuda_sm3x_div_rn_noftz_f32_slowpath
        .type           $__internal_0_$__cuda_sm3x_div_rn_noftz_f32_slowpath,@function
        .size           $__internal_0_$__cuda_sm3x_div_rn_noftz_f32_slowpath,(.L_x_37377 - $__internal_0_$__cuda_sm3x_div_rn_noftz_f32_slowpath)
$__internal_0_$__cuda_sm3x_div_rn_noftz_f32_slowpath:
[----:B------:R-:W-:Y:S01]  /*5300*/  SHF.R.U32.HI R5, RZ, 0x17, R4 ;  /* 0x00000017ff057819 */ /* 0x000fe20000011604 */
[----:B------:R-:W-:Y:S01]  /*5310*/  BSSY.RECONVERGENT B3, `(.L_x_29) ;  /* 0x0000063000037945 */ /* 0x000fe20003800200 */
[----:B------:R-:W-:Y:S02]  /*5320*/  SHF.R.U32.HI R23, RZ, 0x17, R3 ;  /* 0x00000017ff177819 */ /* 0x000fe40000011603 */
[----:B------:R-:W-:Y:S02]  /*5330*/  LOP3.LUT R5, R5, 0xff, RZ, 0xc0, !PT ;  /* 0x000000ff05057812 */ /* 0x000fe400078ec0ff */
[----:B------:R-:W-:-:S03]  /*5340*/  LOP3.LUT R23, R23, 0xff, RZ, 0xc0, !PT ;  /* 0x000000ff17177812 */ /* 0x000fc600078ec0ff */
[----:B------:R-:W-:Y:S02]  /*5350*/  VIADD R25, R5, 0xffffffff ;  /* 0xffffffff05197836 */ /* 0x000fe40000000000 */
[----:B------:R-:W-:-:S03]  /*5360*/  VIADD R24, R23, 0xffffffff ;  /* 0xffffffff17187836 */ /* 0x000fc60000000000 */
[----:B------:R-:W-:-:S04]  /*5370*/  ISETP.GT.U32.AND P4, PT, R25, 0xfd, PT ;  /* 0x000000fd1900780c */ /* 0x000fc80003f84070 */
[----:B------:R-:W-:-:S13]  /*5380*/  ISETP.GT.U32.OR P4, PT, R24, 0xfd, P4 ;  /* 0x000000fd1800780c */ /* 0x000fda0002784470 */
[----:B------:R-:W-:Y:S01]  /*5390*/  @!P4 IMAD.MOV.U32 R22, RZ, RZ, RZ ;  /* 0x000000ffff16c224 */ /* 0x000fe200078e00ff */
[----:B------:R-:W-:Y:S06]  /*53a0*/  @!P4 BRA `(.L_x_30) ;  /* 0x000000000060c947 */ /* 0x000fec0003800000 */
[----:B------:R-:W-:Y:S02]  /*53b0*/  FSETP.GTU.FTZ.AND P4, PT, |R3|, +INF , PT ;  /* 0x7f8000000300780b */ /* 0x000fe40003f9c200 */
[----:B------:R-:W-:-:S04]  /*53c0*/  FSETP.GTU.FTZ.AND P5, PT, |R4|, +INF , PT ;  /* 0x7f8000000400780b */ /* 0x000fc80003fbc200 */
[----:B------:R-:W-:-:S13]  /*53d0*/  PLOP3.LUT P4, PT, P4, P5, PT, 0xf8, 0x8f ;  /* 0x00000000008f781c */ /* 0x000fda000278bf70 */
[----:B------:R-:W-:Y:S05]  /*53e0*/  @P4 BRA `(.L_x_31) ;  /* 0x0000000400504947 */ /* 0x000fea0003800000 */
[----:B------:R-:W-:-:S13]  /*53f0*/  LOP3.LUT P4, RZ, R4, 0x7fffffff, R3, 0xc8, !PT ;  /* 0x7fffffff04ff7812 */ /* 0x000fda000788c803 */
[----:B------:R-:W-:Y:S05]  /*5400*/  @!P4 BRA `(.L_x_32) ;  /* 0x000000040040c947 */ /* 0x000fea0003800000 */
[C---:B------:R-:W-:Y:S02]  /*5410*/  FSETP.NEU.FTZ.AND P5, PT, |R3|.reuse, +INF , PT ;  /* 0x7f8000000300780b */ /* 0x040fe40003fbd200 */
[----:B------:R-:W-:Y:S02]  /*5420*/  FSETP.NEU.FTZ.AND P4, PT, |R4|, +INF , PT ;  /* 0x7f8000000400780b */ /* 0x000fe40003f9d200 */
[----:B------:R-:W-:-:S04]  /*5430*/  FSETP.NEU.FTZ.AND P6, PT, |R3|, +INF , PT ;  /* 0x7f8000000300780b */ /* 0x000fc80003fdd200 */
[----:B------:R-:W-:-:S07]  /*5440*/  P2R R22, PR, RZ, 0x40 ;  /* 0x00000040ff167803 */ /* 0x000fce0000000000 */
[----:B------:R-:W-:Y:S05]  /*5450*/  @!P4 BRA !P5, `(.L_x_32) ;  /* 0x00000004002cc947 */ /* 0x000fea0006800000 */
[----:B------:R-:W-:-:S04]  /*5460*/  LOP3.LUT P5, RZ, R3, 0x7fffffff, RZ, 0xc0, !PT ;  /* 0x7fffffff03ff7812 */ /* 0x000fc800078ac0ff */
[----:B------:R-:W-:-:S13]  /*5470*/  PLOP3.LUT P5, PT, P4, P5, PT, 0x2f, 0xf2 ;  /* 0x0000000000f2781c */ /* 0x000fda00027aa577 */
[----:B------:R-:W-:Y:S05]  /*5480*/  @P5 BRA `(.L_x_33) ;  /* 0x0000000400185947 */ /* 0x000fea0003800000 */
[----:B------:R-:W-:-:S04]  /*5490*/  LOP3.LUT P4, RZ, R4, 0x7fffffff, RZ, 0xc0, !PT ;  /* 0x7fffffff04ff7812 */ /* 0x000fc8000788c0ff */
[----:B------:R-:W-:-:S13]  /*54a0*/  PLOP3.LUT P4, PT, P6, P4, PT, 0x2f, 0xf2 ;  /* 0x0000000000f2781c */ /* 0x000fda0003788577 */
[----:B------:R-:W-:Y:S05]  /*54b0*/  @P4 BRA `(.L_x_34) ;  /* 0x0000000400004947 */ /* 0x000fea0003800000 */
[----:B------:R-:W-:Y:S02]  /*54c0*/  ISETP.GE.AND P4, PT, R24, RZ, PT ;  /* 0x000000ff1800720c */ /* 0x000fe40003f86270 */
[----:B------:R-:W-:-:S11]  /*54d0*/  ISETP.GE.AND P5, PT, R25, RZ, PT ;  /* 0x000000ff1900720c */ /* 0x000fd60003fa6270 */
[----:B------:R-:W-:Y:S01]  /*54e0*/  @P4 IMAD.MOV.U32 R22, RZ, RZ, RZ ;  /* 0x000000ffff164224 */ /* 0x000fe200078e00ff */
[----:B------:R-:W-:Y:S01]  /*54f0*/  @!P4 MOV R22, 0xffffffc0 ;  /* 0xffffffc00016c802 */ /* 0x000fe20000000f00 */
[----:B------:R-:W-:Y:S01]  /*5500*/  @!P4 FFMA R3, R3, 1.84467440737095516160e+19, RZ ;  /* 0x5f8000000303c823 */ /* 0x000fe200000000ff */
[----:B------:R-:W-:-:S03]  /*5510*/  @!P5 FFMA R4, R4, 1.84467440737095516160e+19, RZ ;  /* 0x5f8000000404d823 */ /* 0x000fc600000000ff */
[----:B------:R-:W-:-:S07]  /*5520*/  @!P5 VIADD R22, R22, 0x40 ;  /* 0x000000401616d836 */ /* 0x000fce0000000000 */
.L_x_30:
[----:B------:R-:W-:Y:S01]  /*5530*/  LEA R25, R5, 0xc0800000, 0x17 ;  /* 0xc080000005197811 */ /* 0x000fe200078eb8ff */
[----:B------:R-:W-:Y:S01]  /*5540*/  VIADD R24, R23, 0xffffff81 ;  /* 0xffffff8117187836 */ /* 0x000fe20000000000 */
[----:B------:R-:W-:Y:S03]  /*5550*/  BSSY.RECONVERGENT B4, `(.L_x_35) ;  /* 0x0000035000047945 */ /* 0x000fe60003800200 */
[----:B------:R-:W-:Y:S02]  /*5560*/  IMAD.IADD R25, R4, 0x1, -R25 ;  /* 0x0000000104197824 */ /* 0x000fe400078e0a19 */
[C---:B------:R-:W-:Y:S02]  /*5570*/  IMAD R3, R24.reuse, -0x800000, R3 ;  /* 0xff80000018037824 */ /* 0x040fe400078e0203 */
[----:B------:R0:W1:Y:S01]  /*5580*/  MUFU.RCP R27, R25 ;  /* 0x00000019001b7308 */ /* 0x0000620000001000 */
[----:B------:R-:W-:Y:S01]  /*5590*/  FADD.FTZ R26, -R25, -RZ ;  /* 0x800000ff191a7221 */ /* 0x000fe20000010100 */
[----:B0-----:R-:W-:-:S05]  /*55a0*/  IADD3 R25, PT, PT, R24, 0x7f, -R5 ;  /* 0x0000007f18197810 */ /* 0x001fca0007ffe805 */
[----:B------:R-:W-:Y:S02]  /*55b0*/  IMAD.IADD R22, R25, 0x1, R22 ;  /* 0x0000000119167824 */ /* 0x000fe400078e0216 */
[----:B-1----:R-:W-:-:S04]  /*55c0*/  FFMA R4, R27, R26, 1 ;  /* 0x3f8000001b047423 */ /* 0x002fc8000000001a */
[----:B------:R-:W-:-:S04]  /*55d0*/  FFMA R4, R27, R4, R27 ;  /* 0x000000041b047223 */ /* 0x000fc8000000001b */
[----:B------:R-:W-:-:S04]  /*55e0*/  FFMA R23, R3, R4, RZ ;  /* 0x0000000403177223 */ /* 0x000fc800000000ff */
[----:B------:R-:W-:-:S04]  /*55f0*/  FFMA R27, R26, R23, R3 ;  /* 0x000000171a1b7223 */ /* 0x000fc80000000003 */
[----:B------:R-:W-:-:S04]  /*5600*/  FFMA R23, R4, R27, R23 ;  /* 0x0000001b04177223 */ /* 0x000fc80000000017 */
[----:B------:R-:W-:-:S04]  /*5610*/  FFMA R26, R26, R23, R3 ;  /* 0x000000171a1a7223 */ /* 0x000fc80000000003 */
[----:B------:R-:W-:-:S05]  /*5620*/  FFMA R3, R4, R26, R23 ;  /* 0x0000001a04037223 */ /* 0x000fca0000000017 */
[----:B------:R-:W-:-:S04]  /*5630*/  SHF.R.U32.HI R5, RZ, 0x17, R3 ;  /* 0x00000017ff057819 */ /* 0x000fc80000011603 */
[----:B------:R-:W-:-:S04]  /*5640*/  LOP3.LUT R5, R5, 0xff, RZ, 0xc0, !PT ;  /* 0x000000ff05057812 */ /* 0x000fc800078ec0ff */
[----:B------:R-:W-:-:S05]  /*5650*/  IADD3 R5, PT, PT, R5, R22, RZ ;  /* 0x0000001605057210 */ /* 0x000fca0007ffe0ff */
[----:B------:R-:W-:-:S05]  /*5660*/  VIADD R24, R5, 0xffffffff ;  /* 0xffffffff05187836 */ /* 0x000fca0000000000 */
[----:B------:R-:W-:-:S13]  /*5670*/  ISETP.GE.U32.AND P4, PT, R24, 0xfe, PT ;  /* 0x000000fe1800780c */ /* 0x000fda0003f86070 */
[----:B------:R-:W-:Y:S05]  /*5680*/  @!P4 BRA `(.L_x_36) ;  /* 0x000000000080c947 */ /* 0x000fea0003800000 */
[----:B------:R-:W-:-:S13]  /*5690*/  ISETP.GT.AND P4, PT, R5, 0xfe, PT ;  /* 0x000000fe0500780c */ /* 0x000fda0003f84270 */
[----:B------:R-:W-:Y:S05]  /*56a0*/  @P4 BRA `(.L_x_37) ;  /* 0x00000000006c4947 */ /* 0x000fea0003800000 */
[----:B------:R-:W-:-:S13]  /*56b0*/  ISETP.GE.AND P4, PT, R5, 0x1, PT ;  /* 0x000000010500780c */ /* 0x000fda0003f86270 */
[----:B------:R-:W-:Y:S05]  /*56c0*/  @P4 BRA `(.L_x_38) ;  /* 0x0000000000744947 */ /* 0x000fea0003800000 */
[----:B------:R-:W-:Y:S02]  /*56d0*/  ISETP.GE.AND P4, PT, R5, -0x18, PT ;  /* 0xffffffe80500780c */ /* 0x000fe40003f86270 */
[----:B------:R-:W-:-:S11]  /*56e0*/  LOP3.LUT R3, R3, 0x80000000, RZ, 0xc0, !PT ;  /* 0x8000000003037812 */ /* 0x000fd600078ec0ff */
[----:B------:R-:W-:Y:S05]  /*56f0*/  @!P4 BRA `(.L_x_38) ;  /* 0x000000000068c947 */ /* 0x000fea0003800000 */
[-CC-:B------:R-:W-:Y:S01]  /*5700*/  FFMA.RZ R22, R4, R26.reuse, R23.reuse ;  /* 0x0000001a04167223 */ /* 0x180fe2000000c017 */
[C---:B------:R-:W-:Y:S01]  /*5710*/  VIADD R25, R5.reuse, 0x20 ;  /* 0x0000002005197836 */ /* 0x040fe20000000000 */
[C---:B------:R-:W-:Y:S02]  /*5720*/  ISETP.NE.AND P4, PT, R5.reuse, RZ, PT ;  /* 0x000000ff0500720c */ /* 0x040fe40003f85270 */
[----:B------:R-:W-:Y:S02]  /*5730*/  ISETP.NE.AND P5, PT, R5, RZ, PT ;  /* 0x000000ff0500720c */ /* 0x000fe40003fa5270 */
[----:B------:R-:W-:Y:S01]  /*5740*/  LOP3.LUT R24, R22, 0x7fffff, RZ, 0xc0, !PT ;  /* 0x007fffff16187812 */ /* 0x000fe200078ec0ff */
[CCC-:B------:R-:W-:Y:S01]  /*5750*/  FFMA.RP R22, R4.reuse, R26.reuse, R23.reuse ;  /* 0x0000001a04167223 */ /* 0x1c0fe20000008017 */
[----:B------:R-:W-:Y:S01]  /*5760*/  FFMA.RM R23, R4, R26, R23 ;  /* 0x0000001a04177223 */ /* 0x000fe20000004017 */
[----:B------:R-:W-:Y:S01]  /*5770*/  IMAD.MOV R4, RZ, RZ, -R5 ;  /* 0x000000ffff047224 */ /* 0x000fe200078e0a05 */
[----:B------:R-:W-:-:S04]  /*5780*/  LOP3.LUT R24, R24, 0x800000, RZ, 0xfc, !PT ;  /* 0x0080000018187812 */ /* 0x000fc800078efcff */
[----:B------:R-:W-:Y:S02]  /*5790*/  SHF.L.U32 R25, R24, R25, RZ ;  /* 0x0000001918197219 */ /* 0x000fe400000006ff */
[----:B------:R-:W-:Y:S02]  /*57a0*/  SEL R5, R4, RZ, P4 ;  /* 0x000000ff04057207 */ /* 0x000fe40002000000 */
[----:B------:R-:W-:Y:S02]  /*57b0*/  FSETP.NEU.FTZ.AND P4, PT, R22, R23, PT ;  /* 0x000000171600720b */ /* 0x000fe40003f9d000 */
[----:B------:R-:W-:Y:S02]  /*57c0*/  ISETP.NE.AND P5, PT, R25, RZ, P5 ;  /* 0x000000ff1900720c */ /* 0x000fe40002fa5270 */
[----:B------:R-:W-:Y:S02]  /*57d0*/  SHF.R.U32.HI R5, RZ, R5, R24 ;  /* 0x00000005ff057219 */ /* 0x000fe40000011618 */
[----:B------:R-:W-:-:S02]  /*57e0*/  PLOP3.LUT P4, PT, P4, P5, PT, 0xf8, 0x8f ;  /* 0x00000000008f781c */ /* 0x000fc4000278bf70 */
[----:B------:R-:W-:Y:S02]  /*57f0*/  SHF.R.U32.HI R23, RZ, 0x1, R5 ;  /* 0x00000001ff177819 */ /* 0x000fe40000011605 */
[----:B------:R-:W-:-:S04]  /*5800*/  SEL R4, RZ, 0x1, !P4 ;  /* 0x00000001ff047807 */ /* 0x000fc80006000000 */
[----:B------:R-:W-:-:S04]  /*5810*/  LOP3.LUT R4, R4, 0x1, R23, 0xf8, !PT ;  /* 0x0000000104047812 */ /* 0x000fc800078ef817 */
[----:B------:R-:W-:-:S05]  /*5820*/  LOP3.LUT R4, R4, R5, RZ, 0xc0, !PT ;  /* 0x0000000504047212 */ /* 0x000fca00078ec0ff */
[----:B------:R-:W-:-:S05]  /*5830*/  IMAD.IADD R4, R23, 0x1, R4 ;  /* 0x0000000117047824 */ /* 0x000fca00078e0204 */
[----:B------:R-:W-:Y:S01]  /*5840*/  LOP3.LUT R3, R4, R3, RZ, 0xfc, !PT ;  /* 0x0000000304037212 */ /* 0x000fe200078efcff */
[----:B------:R-:W-:Y:S06]  /*5850*/  BRA `(.L_x_38) ;  /* 0x0000000000107947 */ /* 0x000fec0003800000 */
.L_x_37:
[----:B------:R-:W-:-:S04]  /*5860*/  LOP3.LUT R3, R3, 0x80000000, RZ, 0xc0, !PT ;  /* 0x8000000003037812 */ /* 0x000fc800078ec0ff */
[----:B------:R-:W-:Y:S01]  /*5870*/  LOP3.LUT R3, R3, 0x7f800000, RZ, 0xfc, !PT ;  /* 0x7f80000003037812 */ /* 0x000fe200078efcff */
[----:B------:R-:W-:Y:S06]  /*5880*/  BRA `(.L_x_38) ;  /* 0x0000000000047947 */ /* 0x000fec0003800000 */
.L_x_36:
[----:B------:R-:W-:-:S07]  /*5890*/  LEA R3, R22, R3, 0x17 ;  /* 0x0000000316037211 */ /* 0x000fce00078eb8ff */
.L_x_38:
[----:B------:R-:W-:Y:S05]  /*58a0*/  BSYNC.RECONVERGENT B4 ;  /* 0x0000000000047941 */ /* 0x000fea0003800200 */
.L_x_35:
[----:B------:R-:W-:Y:S05]  /*58b0*/  BRA `(.L_x_39) ;  /* 0x0000000000207947 */ /* 0x000fea0003800000 */
.L_x_34:
[----:B------:R-:W-:-:S04]  /*58c0*/  LOP3.LUT R3, R4, 0x80000000, R3, 0x48, !PT ;  /* 0x8000000004037812 */ /* 0x000fc800078e4803 */
[----:B------:R-:W-:Y:S01]  /*58d0*/  LOP3.LUT R3, R3, 0x7f800000, RZ, 0xfc, !PT ;  /* 0x7f80000003037812 */ /* 0x000fe200078efcff */
[----:B------:R-:W-:Y:S06]  /*58e0*/  BRA `(.L_x_39) ;  /* 0x0000000000147947 */ /* 0x000fec0003800000 */
.L_x_33:
[----:B------:R-:W-:Y:S01]  /*58f0*/  LOP3.LUT R3, R4, 0x80000000, R3, 0x48, !PT ;  /* 0x8000000004037812 */ /* 0x000fe200078e4803 */
[----:B------:R-:W-:Y:S06]  /*5900*/  BRA `(.L_x_39) ;  /* 0x00000000000c7947 */ /* 0x000fec0003800000 */
.L_x_32:
[----:B------:R-:W0:Y:S01]  /*5910*/  MUFU.RSQ R3, -QNAN ;  /* 0xffc0000000037908 */ /* 0x000e220000001400 */
[----:B------:R-:W-:Y:S05]  /*5920*/  BRA `(.L_x_39) ;  /* 0x0000000000047947 */ /* 0x000fea0003800000 */
.L_x_31:
[----:B------:R-:W-:-:S07]  /*5930*/  FADD.FTZ R3, R3, R4 ;  /* 0x0000000403037221 */ /* 0x000fce0000010000 */
.L_x_39:
[----:B------:R-:W-:Y:S05]  /*5940*/  BSYNC.RECONVERGENT B3 ;  /* 0x0000000000037941 */ /* 0x000fea0003800200 */
.L_x_29:
[----:B------:R-:W-:Y:S02]  /*5950*/  IMAD.MOV.U32 R4, RZ, RZ, R9 ;  /* 0x000000ffff047224 */ /* 0x000fe400078e0009 */
[----:B------:R-:W-:-:S04]  /*5960*/  IMAD.MOV.U32 R5, RZ, RZ, 0x0 ;  /* 0x00000000ff057424 */ /* 0x000fc800078e00ff */
[----:B0-----:R-:W-:Y:S05]  /*5970*/  RET.REL.NODEC R4 `(_Z24SoftmaxBlockUncachedImplI22BroadcastScaleMaskLoadIffbLm4EiE11DirectStoreIffEfLi1ELi1024EL9Algorithm0EEvT_T0_ll) ;  /* 0xffffffa404a07950 */ /* 0x001fea0003c3ffff */
.L_x_40:
        /* <DEDUP_REMOVED lines=16> */
.L_x_37377:


//--------------------- .text._Z24SoftmaxBlockUncachedImplI22BroadcastScaleMaskLoadIffbLm4EiE11DirectStoreIffEfLi2ELi1024EL9Algorithm0EEvT_T0_ll --------------------------
	.section	.text._Z24SoftmaxBlockUncachedImplI22BroadcastScaleMaskLoadIffbLm4EiE11DirectStoreIffEfLi2ELi1024EL9Algorithm0EEvT_T0_ll,"ax",@progbits
	.align	128
        .global         _Z24SoftmaxBlockUncachedImplI22BroadcastScaleMaskLoadIffbLm4EiE11DirectStoreIffEfLi2ELi1024EL9Algorithm0EEvT_T0_ll
        .type           _Z24SoftmaxBlockUncachedImplI22BroadcastScaleMaskLoadIffbLm4EiE11DirectStoreIffEfLi2ELi1024EL9Algorithm0EEvT_T0_ll,@function
        .size           _Z24SoftmaxBlockUncachedImplI22BroadcastScaleMaskLoadIffbLm4EiE11DirectStoreIffEfLi2ELi1024EL9Algorithm0EEvT_T0_ll,(.L_x_37378 - _Z24SoftmaxBlockUncachedImplI22BroadcastScaleMaskLoadIffbLm4EiE11DirectStoreIffEfLi2ELi1024EL9Algorithm0EEvT_T0_ll)
        .other          _Z24SoftmaxBlockUncachedImplI22BroadcastScaleMaskLoadIffbLm4EiE11DirectStoreIffEfLi2ELi1024EL9Algorithm0EEvT_T0_ll,@"STO_CUDA_ENTRY STV_DEFAULT"
_Z24SoftmaxBlockUncachedImplI22BroadcastScaleMaskLoadIffbLm4EiE11DirectStoreIffEfLi2ELi1024EL9Algorithm0EEvT_T0_ll:
.text._Z24SoftmaxBlockUncachedImplI22BroadcastScaleMaskLoadIffbLm4EiE11DirectStoreIffEfLi2ELi1024EL9Algorithm0EEvT_T0_ll:
[----:B------:R-:W0:Y:S01]  /*0000*/  LDC R1, c[0x0][0x37c] ;  /* 0x0000df00ff017b82 */ /* 0x000e220000000800 */
[----:B------:R-:W1:Y:S02]  /*0010*/  LDCU UR4, c[0x0][0x410] ;  /* 0x00008200ff0477ac */ /* 0x000e640008000800 */
[----:B-1----:R-:W-:-:S04]  /*0020*/  ULOP3.LUT UR4, UR4, 0x1, URZ, 0xc0, !UPT ;  /* 0x0000000104047892 */ /* 0x002fc8000f8ec0ff */
[----:B------:R-:W-:-:S04]  /*0030*/  UISETP.NE.U32.AND UP0, UPT, UR4, 0x1, UPT ;  /* 0x000000010400788c */ /* 0x000fc8000bf05070 */
[----:B------:R-:W-:-:S09]  /*0040*/  UISETP.NE.U32.AND.EX UP0, UPT, URZ, URZ, UPT, UP0 ;  /* 0x000000ffff00728c */ /* 0x000fd2000bf05100 */
[----:B------:R-:W-:Y:S05]  /*0050*/  BRA.U UP0, `(.L_x_41) ;  /* 0x0000000100407547 */ /* 0x000fea000b800000 */
[----:B------:R-:W-:Y:S01]  /*0060*/  MOV R0, 0x1378 ;  /* 0x0000137800007802 */ /* 0x000fe20000000f00 */
[----:B------:R-:W1:Y:S01]  /*0070*/  LDCU.64 UR4, c[0x4][0x1370] ;  /* 0x01026e00ff0477ac */ /* 0x000e620008000a00 */
[----:B------:R-:W-:Y:S02]  /*0080*/  HFMA2 R8, -RZ, RZ, 0, 3.802776336669921875e-05 ;  /* 0x0000027eff087431 */ /* 0x000fe400000001ff */
[----:B------:R-:W-:Y:S01]  /*0090*/  IMAD.MOV.U32 R12, RZ, RZ, 0x1 ;  /* 0x00000001ff0c7424 */ /* 0x000fe200078e00ff */
[----:B------:R2:W3:Y:S01]  /*00a0*/  LDC.64 R2, c[0x4][R0] ;  /* 0x0100000000027b82 */ /* 0x0004e20000000a00 */
[----:B------:R-:W4:Y:S01]  /*00b0*/  LDCU.64 UR6, c[0x4][0x1368] ;  /* 0x01026d00ff0677ac */ /* 0x000f220008000a00 */
[----:B------:R-:W-:Y:S01]  /*00c0*/  IMAD.MOV.U32 R13, RZ, RZ, RZ ;  /* 0x000000ffff0d7224 */ /* 0x000fe200078e00ff */
[----:B------:R-:W5:Y:S01]  /*00d0*/  LDCU.64 UR8, c[0x4][0x1218] ;  /* 0x01024300ff0877ac */ /* 0x000f620008000a00 */
[----:B-1----:R-:W-:Y:S02]  /*00e0*/  IMAD.U32 R4, RZ, RZ, UR4 ;  /* 0x00000004ff047e24 */ /* 0x002fe4000f8e00ff */
[----:B------:R-:W-:-:S02]  /*00f0*/  IMAD.U32 R5, RZ, RZ, UR5 ;  /* 0x00000005ff057e24 */ /* 0x000fc4000f8e00ff */
[----:B----4-:R-:W-:Y:S02]  /*0100*/  IMAD.U32 R6, RZ, RZ, UR6 ;  /* 0x00000006ff067e24 */ /* 0x010fe4000f8e00ff */
[----:B------:R-:W-:Y:S02]  /*0110*/  IMAD.U32 R7, RZ, RZ, UR7 ;  /* 0x00000007ff077e24 */ /* 0x000fe4000f8e00ff */
[----:B-----5:R-:W-:Y:S02]  /*0120*/  IMAD.U32 R10, RZ, RZ, UR8 ;  /* 0x00000008ff0a7e24 */ /* 0x020fe4000f8e00ff */
[----:B--2---:R-:W-:-:S07]  /*0130*/  IMAD.U32 R11, RZ, RZ, UR9 ;  /* 0x00000009ff0b7e24 */ /* 0x004fce000f8e00ff */
[----:B------:R-:W-:-:S07]  /*0140*/  LEPC R20, `(.L_x_41) ;  /* 0x000000001014794e */ /* 0x000fce0000000000 */
[----:B0--3--:R-:W-:Y:S05]  /*0150*/  CALL.ABS.NOINC R2 ;  /* 0x0000000002007343 */ /* 0x009fea0003c00000 */
.L_x_41:
[----:B------:R-:W1:Y:S08]  /*0160*/  S2UR UR4, SR_CTAID.X ;  /* 0x00000000000479c3 */ /* 0x000e700000002500 */
[----:B------:R-:W1:Y:S08]  /*0170*/  LDC.64 R4, c[0x0][0x408] ;  /* 0x00010200ff047b82 */ /* 0x000e700000000a00 */
[----:B------:R-:W2:Y:S01]  /*0180*/  LDC.64 R2, c[0x0][0x410] ;  /* 0x00010400ff027b82 */ /* 0x000ea20000000a00 */
[----:B-1----:R-:W-:-:S04]  /*0190*/  ISETP.LE.U32.AND P0, PT, R4, UR4, PT ;  /* 0x0000000404007c0c */ /* 0x002fc8000bf03070 */
[----:B------:R-:W-:-:S13]  /*01a0*/  ISETP.GE.AND.EX P0, PT, RZ, R5, PT, P0 ;  /* 0x00000005ff00720c */ /* 0x000fda0003f06300 */
[----:B--2---:R-:W-:Y:S05]  /*01b0*/  @P0 EXIT ;  /* 0x000000000000094d */ /* 0x004fea0003800000 */
[----:B------:R-:W1:Y:S01]  /*01c0*/  LDC R29, c[0x0][0x370] ;  /* 0x0000dc00ff1d7b82 */ /* 0x000e620000000800 */
[----:B------:R-:W-:Y:S01]  /*01d0*/  LEA.HI R0, P0, R3, R2, RZ, 0x1 ;  /* 0x0000000203007211 */ /* 0x000fe200078108ff */
[----:B------:R-:W-:Y:S02]  /*01e0*/  IMAD.U32 R28, RZ, RZ, UR4 ;  /* 0x00000004ff1c7e24 */ /* 0x000fe4000f8e00ff */
[----:B------:R-:W-:Y:S02]  /*01f0*/  IMAD.MOV.U32 R2, RZ, RZ, RZ ;  /* 0x000000ffff027224 */ /* 0x000fe400078e00ff */
[----:B------:R-:W-:Y:S02]  /*0200*/  IMAD.X R3, RZ, RZ, R3, P0 ;  /* 0x000000ffff037224 */ /* 0x000fe400000e0603 */
[----:B------:R-:W2:Y:S03]  /*0210*/  LDC.64 R32, c[0x0][0x358] ;  /* 0x0000d600ff207b82 */ /* 0x000ea60000000a00 */
[----:B------:R-:W-:-:S07]  /*0220*/  SHF.R.U64 R0, R0, 0x1, R3 ;  /* 0x0000000100007819 */ /* 0x000fce0000001203 */
.L_x_63:
[----:B---34-:R-:W3:Y:S01]  /*0230*/  S2R R14, SR_TID.X ;  /* 0x00000000000e7919 */ /* 0x018ee20000002100 */
[----:B------:R-:W-:Y:S01]  /*0240*/  BSSY.RECONVERGENT B0, `(.L_x_42) ;  /* 0x0000173000007945 */ /* 0x000fe20003800200 */
[----:B------:R-:W-:Y:S01]  /*0250*/  IMAD.MOV.U32 R8, RZ, RZ, -0x800000 ;  /* 0xff800000ff087424 */ /* 0x000fe200078e00ff */
[----:B---3--:R-:W-:-:S13]  /*0260*/  ISETP.GE.AND P2, PT, R14, R0, PT ;  /* 0x000000000e00720c */ /* 0x008fda0003f46270 */
[----:B------:R-:W-:Y:S05]  /*0270*/  @P2 BRA `(.L_x_43) ;  /* 0x0000001400bc2947 */ /* 0x000fea0003800000 */
[----:B------:R-:W-:Y:S01]  /*0280*/  LOP3.LUT R3, RZ, R14, RZ, 0x33, !PT ;  /* 0x0000000eff037212 */ /* 0x000fe200078e33ff */
[----:B------:R-:W3:Y:S01]  /*0290*/  LDCU UR4, c[0x0][0x3e8] ;  /* 0x00007d00ff0477ac */ /* 0x000ee20008000800 */
[----:B------:R-:W-:Y:S01]  /*02a0*/  BSSY.RECONVERGENT B1, `(.L_x_44) ;  /* 0x0000087000017945 */ /* 0x000fe20003800200 */
[----:B------:R-:W-:Y:S01]  /*02b0*/  IMAD.MOV.U32 R8, RZ, RZ, -0x800000 ;  /* 0xff800000ff087424 */ /* 0x000fe200078e00ff */
[----:B------:R-:W-:-:S04]  /*02c0*/  IADD3 R3, PT, PT, R3, R0, RZ ;  /* 0x0000000003037210 */ /* 0x000fc80007ffe0ff */
[C---:B------:R-:W-:Y:S02]  /*02d0*/  LOP3.LUT P0, RZ, R3.reuse, 0x400, RZ, 0xc0, !PT ;  /* 0x0000040003ff7812 */ /* 0x040fe4000780c0ff */
[----:B------:R-:W-:Y:S01]  /*02e0*/  ISETP.GE.U32.AND P4, PT, R3, 0x400, PT ;  /* 0x000004000300780c */ /* 0x000fe20003f86070 */
[----:B---3--:R-:W-:-:S10]  /*02f0*/  IMAD R3, R28, UR4, RZ ;  /* 0x000000041c037c24 */ /* 0x008fd4000f8e02ff */
[----:B------:R-:W-:Y:S05]  /*0300*/  @P0 BRA `(.L_x_45) ;  /* 0x0000000800000947 */ /* 0x000fea0003800000 */
[----:B------:R-:W3:Y:S01]  /*0310*/  LDC R9, c[0x0][0x3b8] ;  /* 0x0000ee00ff097b82 */ /* 0x000ee20000000800 */
[----:B------:R-:W-:Y:S01]  /*0320*/  IMAD R4, R14, 0x2, R3 ;  /* 0x000000020e047824 */ /* 0x000fe200078e0203 */
[----:B------:R-:W4:Y:S06]  /*0330*/  LDCU.128 UR4, c[0x0][0x3d0] ;  /* 0x00007a00ff0477ac */ /* 0x000f2c0008000c00 */
[----:B------:R-:W5:Y:S08]  /*0340*/  LDC R5, c[0x0][0x3bc] ;  /* 0x0000ef00ff057b82 */ /* 0x000f700000000800 */
[----:B------:R-:W0:Y:S01]  /*0350*/  LDC.64 R18, c[0x0][0x390] ;  /* 0x0000e400ff127b82 */ /* 0x000e220000000a00 */
[----:B---3--:R-:W-:-:S07]  /*0360*/  IABS R11, R9 ;  /* 0x00000009000b7213 */ /* 0x008fce0000000000 */
[----:B------:R-:W3:Y:S01]  /*0370*/  LDC.64 R20, c[0x0][0x398] ;  /* 0x0000e600ff147b82 */ /* 0x000ee20000000a00 */
[----:B------:R-:W1:Y:S08]  /*0380*/  I2F.RP R8, R11 ;  /* 0x0000000b00087306 */ /* 0x000e700000209400 */
[----:B-1----:R-:W1:Y:S02]  /*0390*/  MUFU.RCP R8, R8 ;  /* 0x0000000800087308 */ /* 0x002e640000001000 */
[----:B-1----:R-:W-:Y:S01]  /*03a0*/  VIADD R6, R8, 0xffffffe ;  /* 0x0ffffffe08067836 */ /* 0x002fe20000000000 */
[----:B-----5:R-:W-:-:S05]  /*03b0*/  IABS R8, R5 ;  /* 0x0000000500087213 */ /* 0x020fca0000000000 */
[----:B------:R1:W5:Y:S08]  /*03c0*/  F2I.FTZ.U32.TRUNC.NTZ R7, R6 ;  /* 0x0000000600077305 */ /* 0x000370000021f000 */
[----:B------:R-:W2:Y:S01]  /*03d0*/  I2F.RP R12, R8 ;  /* 0x00000008000c7306 */ /* 0x000ea20000209400 */
[----:B-1----:R-:W-:Y:S02]  /*03e0*/  IMAD.MOV.U32 R6, RZ, RZ, RZ ;  /* 0x000000ffff067224 */ /* 0x002fe400078e00ff */
[----:B-----5:R-:W-:-:S04]  /*03f0*/  IMAD.MOV R10, RZ, RZ, -R7 ;  /* 0x000000ffff0a7224 */ /* 0x020fc800078e0a07 */
[----:B------:R-:W-:Y:S01]  /*0400*/  IMAD R13, R10, R11, RZ ;  /* 0x0000000b0a0d7224 */ /* 0x000fe200078e02ff */
[----:B------:R-:W-:-:S03]  /*0410*/  IABS R10, R4 ;  /* 0x00000004000a7213 */ /* 0x000fc60000000000 */
[----:B------:R-:W-:Y:S01]  /*0420*/  IMAD.HI.U32 R7, R7, R13, R6 ;  /* 0x0000000d07077227 */ /* 0x000fe200078e0006 */
[----:B--2---:R-:W1:Y:S05]  /*0430*/  MUFU.RCP R12, R12 ;  /* 0x0000000c000c7308 */ /* 0x004e6a0000001000 */
[----:B------:R-:W-:-:S04]  /*0440*/  IMAD.HI.U32 R7, R7, R10, RZ ;  /* 0x0000000a07077227 */ /* 0x000fc800078e00ff */
[----:B------:R-:W-:-:S04]  /*0450*/  IMAD.MOV R6, RZ, RZ, -R7 ;  /* 0x000000ffff067224 */ /* 0x000fc800078e0a07 */
[----:B------:R-:W-:Y:S02]  /*0460*/  IMAD R6, R11, R6, R10 ;  /* 0x000000060b067224 */ /* 0x000fe400078e020a */
[----:B-1----:R-:W-:-:S03]  /*0470*/  VIADD R10, R12, 0xffffffe ;  /* 0x0ffffffe0c0a7836 */ /* 0x002fc60000000000 */
[----:B------:R-:W-:-:S13]  /*0480*/  ISETP.GT.U32.AND P1, PT, R11, R6, PT ;  /* 0x000000060b00720c */ /* 0x000fda0003f24070 */
[-C--:B------:R-:W-:Y:S01]  /*0490*/  @!P1 IADD3 R6, PT, PT, R6, -R11.reuse, RZ ;  /* 0x8000000b06069210 */ /* 0x080fe20007ffe0ff */
[----:B------:R-:W-:Y:S01]  /*04a0*/  @!P1 VIADD R7, R7, 0x1 ;  /* 0x0000000107079836 */ /* 0x000fe20000000000 */
[----:B------:R-:W-:Y:S02]  /*04b0*/  ISETP.NE.AND P1, PT, R9, RZ, PT ;  /* 0x000000ff0900720c */ /* 0x000fe40003f25270 */
[----:B------:R-:W-:Y:S02]  /*04c0*/  ISETP.GE.U32.AND P0, PT, R6, R11, PT ;  /* 0x0000000b0600720c */ /* 0x000fe40003f06070 */
[----:B------:R-:W-:Y:S01]  /*04d0*/  LOP3.LUT R6, R4, R9, RZ, 0x3c, !PT ;  /* 0x0000000904067212 */ /* 0x000fe200078e3cff */
[----:B------:R1:W2:Y:S03]  /*04e0*/  F2I.FTZ.U32.TRUNC.NTZ R11, R10 ;  /* 0x0000000a000b7305 */ /* 0x0002a6000021f000 */
[----:B------:R-:W-:-:S02]  /*04f0*/  ISETP.GE.AND P3, PT, R6, RZ, PT ;  /* 0x000000ff0600720c */ /* 0x000fc40003f66270 */
[----:B------:R-:W5:Y:S01]  /*0500*/  LDC R6, c[0x0][0x3c0] ;  /* 0x0000f000ff067b82 */ /* 0x000f620000000800 */
[----:B-1----:R-:W-:-:S04]  /*0510*/  MOV R10, RZ ;  /* 0x000000ff000a7202 */ /* 0x002fc80000000f00 */
[----:B------:R-:W-:Y:S02]  /*0520*/  @P0 VIADD R7, R7, 0x1 ;  /* 0x0000000107070836 */ /* 0x000fe40000000000 */
[----:B--2---:R-:W-:-:S04]  /*0530*/  IMAD.MOV R13, RZ, RZ, -R11 ;  /* 0x000000ffff0d7224 */ /* 0x004fc800078e0a0b */
[----:B------:R-:W-:Y:S01]  /*0540*/  @!P3 IMAD.MOV R7, RZ, RZ, -R7 ;  /* 0x000000ffff07b224 */ /* 0x000fe200078e0a07 */
[----:B------:R-:W-:-:S05]  /*0550*/  @!P1 LOP3.LUT R7, RZ, R9, RZ, 0x33, !PT ;  /* 0x00000009ff079212 */ /* 0x000fca00078e33ff */
[----:B------:R-:W-:-:S04]  /*0560*/  IMAD.MOV R12, RZ, RZ, -R7 ;  /* 0x000000ffff0c7224 */ /* 0x000fc800078e0a07 */
[----:B------:R-:W-:Y:S02]  /*0570*/  IMAD R16, R9, R12, R4 ;  /* 0x0000000c09107224 */ /* 0x000fe400078e0204 */
[----:B------:R-:W-:-:S03]  /*0580*/  IMAD R9, R13, R8, RZ ;  /* 0x000000080d097224 */ /* 0x000fc600078e02ff */
[----:B------:R-:W-:Y:S01]  /*0590*/  IABS R12, R16 ;  /* 0x00000010000c7213 */ /* 0x000fe20000000000 */
[----:B------:R-:W-:Y:S01]  /*05a0*/  IMAD.HI.U32 R10, R11, R9, R10 ;  /* 0x000000090b0a7227 */ /* 0x000fe200078e000a */
[----:B-----5:R-:W-:-:S03]  /*05b0*/  IABS R11, R6 ;  /* 0x00000006000b7213 */ /* 0x020fc60000000000 */
[----:B------:R-:W-:Y:S02]  /*05c0*/  IMAD.MOV.U32 R9, RZ, RZ, R12 ;  /* 0x000000ffff097224 */ /* 0x000fe400078e000c */
[----:B------:R-:W1:Y:S02]  /*05d0*/  I2F.RP R12, R11 ;  /* 0x0000000b000c7306 */ /* 0x000e640000209400 */
[----:B------:R-:W-:-:S04]  /*05e0*/  IMAD.HI.U32 R10, R10, R9, RZ ;  /* 0x000000090a0a7227 */ /* 0x000fc800078e00ff */
[----:B------:R-:W-:-:S04]  /*05f0*/  IMAD.MOV R13, RZ, RZ, -R10 ;  /* 0x000000ffff0d7224 */ /* 0x000fc800078e0a0a */
[----:B------:R-:W-:-:S05]  /*0600*/  IMAD R9, R8, R13, R9 ;  /* 0x0000000d08097224 */ /* 0x000fca00078e0209 */
[----:B------:R-:W-:Y:S01]  /*0610*/  ISETP.GT.U32.AND P1, PT, R8, R9, PT ;  /* 0x000000090800720c */ /* 0x000fe20003f24070 */
[----:B-1----:R-:W1:-:S12]  /*0620*/  MUFU.RCP R12, R12 ;  /* 0x0000000c000c7308 */ /* 0x002e580000001000 */
[----:B------:R-:W-:Y:S02]  /*0630*/  @!P1 IMAD.IADD R9, R9, 0x1, -R8 ;  /* 0x0000000109099824 */ /* 0x000fe400078e0a08 */
[----:B------:R-:W-:Y:S01]  /*0640*/  @!P1 VIADD R10, R10, 0x1 ;  /* 0x000000010a0a9836 */ /* 0x000fe20000000000 */
[----:B------:R-:W-:Y:S02]  /*0650*/  ISETP.NE.AND P1, PT, R5, RZ, PT ;  /* 0x000000ff0500720c */ /* 0x000fe40003f25270 */
[----:B------:R-:W-:Y:S01]  /*0660*/  ISETP.GE.U32.AND P0, PT, R9, R8, PT ;  /* 0x000000080900720c */ /* 0x000fe20003f06070 */
[----:B-1----:R-:W-:Y:S01]  /*0670*/  VIADD R9, R12, 0xffffffe ;  /* 0x0ffffffe0c097836 */ /* 0x002fe20000000000 */
[----:B------:R-:W-:-:S04]  /*0680*/  LOP3.LUT R8, R16, R5, RZ, 0x3c, !PT ;  /* 0x0000000510087212 */ /* 0x000fc800078e3cff */
[----:B------:R-:W-:Y:S01]  /*0690*/  ISETP.GE.AND P3, PT, R8, RZ, PT ;  /* 0x000000ff0800720c */ /* 0x000fe20003f66270 */
[----:B------:R-:W1:Y:S06]  /*06a0*/  F2I.FTZ.U32.TRUNC.NTZ R9, R9 ;  /* 0x0000000900097305 */ /* 0x000e6c000021f000 */
[----:B------:R-:W-:-:S06]  /*06b0*/  @P0 VIADD R10, R10, 0x1 ;  /* 0x000000010a0a0836 */ /* 0x000fcc0000000000 */
[----:B------:R-:W-:Y:S02]  /*06c0*/  @!P3 IADD3 R10, PT, PT, -R10, RZ, RZ ;  /* 0x000000ff0a0ab210 */ /* 0x000fe40007ffe1ff */
[----:B------:R-:W-:Y:S01]  /*06d0*/  @!P1 LOP3.LUT R10, RZ, R5, RZ, 0x33, !PT ;  /* 0x00000005ff0a9212 */ /* 0x000fe200078e33ff */
[----:B-1----:R-:W-:Y:S01]  /*06e0*/  IMAD.MOV R12, RZ, RZ, -R9 ;  /* 0x000000ffff0c7224 */ /* 0x002fe200078e0a09 */
[----:B------:R-:W-:-:S03]  /*06f0*/  ISETP.NE.AND P3, PT, R6, RZ, PT ;  /* 0x000000ff0600720c */ /* 0x000fc60003f65270 */
[----:B------:R-:W-:-:S04]  /*0700*/  IMAD.MOV R8, RZ, RZ, -R10 ;  /* 0x000000ffff087224 */ /* 0x000fc800078e0a0a */
[----:B------:R-:W-:Y:S02]  /*0710*/  IMAD R15, R5, R8, R16 ;  /* 0x00000008050f7224 */ /* 0x000fe400078e0210 */
[----:B------:R-:W-:Y:S01]  /*0720*/  IMAD R5, R12, R11, RZ ;  /* 0x0000000b0c057224 */ /* 0x000fe200078e02ff */
[----:B------:R-:W1:Y:S01]  /*0730*/  LDC.64 R16, c[0x0][0x3a0] ;  /* 0x0000e800ff107b82 */ /* 0x000e620000000a00 */
[----:B------:R-:W-:Y:S01]  /*0740*/  IMAD.MOV.U32 R8, RZ, RZ, RZ ;  /* 0x000000ffff087224 */ /* 0x000fe200078e00ff */
[----:B------:R-:W-:-:S03]  /*0750*/  IABS R12, R15 ;  /* 0x0000000f000c7213 */ /* 0x000fc60000000000 */
[----:B------:R-:W-:-:S06]  /*0760*/  IMAD.HI.U32 R8, R9, R5, R8 ;  /* 0x0000000509087227 */ /* 0x000fcc00078e0008 */
[----:B------:R-:W-:-:S04]  /*0770*/  IMAD.HI.U32 R8, R8, R12, RZ ;  /* 0x0000000c08087227 */ /* 0x000fc800078e00ff */
[----:B------:R-:W-:-:S04]  /*0780*/  IMAD.MOV R5, RZ, RZ, -R8 ;  /* 0x000000ffff057224 */ /* 0x000fc800078e0a08 */
[----:B------:R-:W-:Y:S01]  /*0790*/  IMAD R12, R11, R5, R12 ;  /* 0x000000050b0c7224 */ /* 0x000fe200078e020c */
[----:B------:R-:W-:-:S04]  /*07a0*/  LOP3.LUT R5, R15, R6, RZ, 0x3c, !PT ;  /* 0x000000060f057212 */ /* 0x000fc800078e3cff */
[----:B------:R-:W-:Y:S02]  /*07b0*/  ISETP.GT.U32.AND P1, PT, R11, R12, PT ;  /* 0x0000000c0b00720c */ /* 0x000fe40003f24070 */
[----:B------:R-:W-:-:S11]  /*07c0*/  ISETP.GE.AND P5, PT, R5, RZ, PT ;  /* 0x000000ff0500720c */ /* 0x000fd60003fa6270 */
[----:B------:R-:W-:Y:S02]  /*07d0*/  @!P1 IMAD.IADD R12, R12, 0x1, -R11 ;  /* 0x000000010c0c9824 */ /* 0x000fe400078e0a0b */
[----:B------:R-:W-:Y:S01]  /*07e0*/  @!P1 VIADD R8, R8, 0x1 ;  /* 0x0000000108089836 */ /* 0x000fe20000000000 */
[----:B0-----:R-:W-:Y:S02]  /*07f0*/  ISETP.NE.U32.AND P1, PT, R18, 0x1, PT ;  /* 0x000000011200780c */ /* 0x001fe40003f25070 */
[----:B------:R-:W-:Y:S02]  /*0800*/  ISETP.GE.U32.AND P0, PT, R12, R11, PT ;  /* 0x0000000b0c00720c */ /* 0x000fe40003f06070 */
[----:B------:R-:W0:Y:S01]  /*0810*/  LDC.64 R12, c[0x0][0x3a8] ;  /* 0x0000ea00ff0c7b82 */ /* 0x000e220000000a00 */
[----:B------:R-:W-:-:S04]  /*0820*/  ISETP.NE.AND.EX P1, PT, R19, RZ, PT, P1 ;  /* 0x000000ff1300720c */ /* 0x000fc80003f25310 */
[----:B------:R-:W-:-:S05]  /*0830*/  SEL R7, R7, RZ, P1 ;  /* 0x000000ff07077207 */ /* 0x000fca0000800000 */
[----:B----4-:R-:W-:Y:S01]  /*0840*/  IMAD R9, R7, UR4, RZ ;  /* 0x0000000407097c24 */ /* 0x010fe2000f8e02ff */
[----:B------:R-:W-:Y:S02]  /*0850*/  @P0 IADD3 R8, PT, PT, R8, 0x1, RZ ;  /* 0x0000000108080810 */ /* 0x000fe40007ffe0ff */
[----:B---3--:R-:W-:Y:S02]  /*0860*/  ISETP.NE.U32.AND P0, PT, R20, 0x1, PT ;  /* 0x000000011400780c */ /* 0x008fe40003f05070 */
[----:B------:R-:W-:Y:S01]  /*0870*/  R2UR UR4, R32 ;  /* 0x00000000200472ca */ /* 0x000fe200000e0000 */
[----:B------:R-:W-:Y:S01]  /*0880*/  @!P5 IMAD.MOV R8, RZ, RZ, -R8 ;  /* 0x000000ffff08d224 */ /* 0x000fe200078e0a08 */
[----:B------:R-:W-:Y:S02]  /*0890*/  @!P3 LOP3.LUT R8, RZ, R6, RZ, 0x33, !PT ;  /* 0x00000006ff08b212 */ /* 0x000fe400078e33ff */
[----:B------:R-:W-:Y:S02]  /*08a0*/  ISETP.NE.AND.EX P0, PT, R21, RZ, PT, P0 ;  /* 0x000000ff1500720c */ /* 0x000fe40003f05300 */
[----:B-1----:R-:W-:Y:S01]  /*08b0*/  ISETP.NE.U32.AND P5, PT, R16, 0x1, PT ;  /* 0x000000011000780c */ /* 0x002fe20003fa5070 */
[----:B------:R-:W-:Y:S01]  /*08c0*/  IMAD.MOV R5, RZ, RZ, -R8 ;  /* 0x000000ffff057224 */ /* 0x000fe200078e0a08 */
[----:B------:R-:W-:-:S02]  /*08d0*/  SEL R10, R10, RZ, P0 ;  /* 0x000000ff0a0a7207 */ /* 0x000fc40000000000 */
[----:B0-----:R-:W-:Y:S01]  /*08e0*/  ISETP.NE.U32.AND P3, PT, R12, 0x1, PT ;  /* 0x000000010c00780c */ /* 0x001fe20003f65070 */
[----:B------:R-:W-:Y:S01]  /*08f0*/  IMAD R5, R6, R5, R15 ;  /* 0x0000000506057224 */ /* 0x000fe200078e020f */
[----:B------:R-:W-:Y:S01]  /*0900*/  ISETP.NE.AND.EX P1, PT, R17, RZ, PT, P5 ;  /* 0x000000ff1100720c */ /* 0x000fe20003f25350 */
[----:B------:R-:W0:Y:S01]  /*0910*/  LDC.64 R6, c[0x0][0x388] ;  /* 0x0000e200ff067b82 */ /* 0x000e220000000a00 */
[----:B------:R-:W-:Y:S01]  /*0920*/  ISETP.NE.AND.EX P0, PT, R13, RZ, PT, P3 ;  /* 0x000000ff0d00720c */ /* 0x000fe20003f05330 */
[----:B------:R-:W-:Y:S01]  /*0930*/  IMAD R9, R10, UR5, R9 ;  /* 0x000000050a097c24 */ /* 0x000fe2000f8e0209 */
[----:B------:R-:W-:Y:S02]  /*0940*/  SEL R8, R8, RZ, P1 ;  /* 0x000000ff08087207 */ /* 0x000fe40000800000 */
[----:B------:R-:W-:Y:S02]  /*0950*/  SEL R5, R5, RZ, P0 ;  /* 0x000000ff05057207 */ /* 0x000fe40000000000 */
[----:B------:R-:W-:Y:S01]  /*0960*/  R2UR UR5, R33 ;  /* 0x00000000210572ca */ /* 0x000fe200000e0000 */
[----:B------:R-:W-:-:S04]  /*0970*/  IMAD R8, R8, UR6, R9 ;  /* 0x0000000608087c24 */ /* 0x000fc8000f8e0209 */
[----:B------:R-:W-:Y:S02]  /*0980*/  IMAD R5, R5, UR7, R8 ;  /* 0x0000000705057c24 */ /* 0x000fe4000f8e0208 */
[----:B------:R-:W1:Y:S03]  /*0990*/  LDC.64 R8, c[0x0][0x380] ;  /* 0x0000e000ff087b82 */ /* 0x000e660000000a00 */
[----:B------:R-:W-:-:S04]  /*09a0*/  LEA.HI R5, R5, R5, RZ, 0x1 ;  /* 0x0000000505057211 */ /* 0x000fc800078f08ff */
[----:B------:R-:W-:-:S05]  /*09b0*/  SHF.R.S32.HI R5, RZ, 0x1, R5 ;  /* 0x00000001ff057819 */ /* 0x000fca0000011405 */
[----:B0-----:R-:W-:-:S06]  /*09c0*/  IMAD.WIDE R6, R5, 0x2, R6 ;  /* 0x0000000205067825 */ /* 0x001fcc00078e0206 */
[----:B------:R-:W2:Y:S01]  /*09d0*/  LDG.E.U16 R6, desc[UR4][R6.64] ;  /* 0x0000000406067981 */ /* 0x000ea2000c1e1500 */
[----:B------:R-:W-:-:S04]  /*09e0*/  LEA.HI R4, R4, R4, RZ, 0x1 ;  /* 0x0000000404047211 */ /* 0x000fc800078f08ff */
[----:B------:R-:W-:-:S05]  /*09f0*/  SHF.R.S32.HI R5, RZ, 0x1, R4 ;  /* 0x00000001ff057819 */ /* 0x000fca0000011404 */
[----:B-1----:R-:W-:-:S05]  /*0a00*/  IMAD.WIDE R4, R5, 0x8, R8 ;  /* 0x0000000805047825 */ /* 0x002fca00078e0208 */
[----:B------:R-:W3:Y:S01]  /*0a10*/  LDG.E R8, desc[UR4][R4.64] ;  /* 0x0000000404087981 */ /* 0x000ee2000c1e1900 */
[----:B--2---:R-:W-:-:S04]  /*0a20*/  PRMT R10, R6, 0x7771, RZ ;  /* 0x00007771060a7816 */ /* 0x004fc800000000ff */
[----:B------:R-:W-:-:S13]  /*0a30*/  ISETP.NE.AND P1, PT, R10, RZ, PT ;  /* 0x000000ff0a00720c */ /* 0x000fda0003f25270 */
[----:B------:R-:W-:Y:S02]  /*0a40*/  @P1 R2UR UR4, R32 ;  /* 0x00000000200412ca */ /* 0x000fe400000e0000 */
[----:B------:R-:W-:-:S13]  /*0a50*/  @P1 R2UR UR5, R33 ;  /* 0x00000000210512ca */ /* 0x000fda00000e0000 */
[----:B------:R-:W2:Y:S01]  /*0a60*/  @P1 LDG.E R9, desc[UR4][R4.64+0x4] ;  /* 0x0000040404091981 */ /* 0x000ea2000c1e1900 */
[----:B------:R-:W3:Y:S01]  /*0a70*/  LDCU UR4, c[0x0][0x3f4] ;  /* 0x00007e80ff0477ac */ /* 0x000ee20008000800 */
[----:B------:R-:W-:-:S04]  /*0a80*/  PRMT R6, R6, 0x7770, RZ ;  /* 0x0000777006067816 */ /* 0x000fc800000000ff */
[----:B------:R-:W-:Y:S01]  /*0a90*/  ISETP.NE.AND P0, PT, R6, RZ, PT ;  /* 0x000000ff0600720c */ /* 0x000fe20003f05270 */
[----:B------:R-:W0:Y:S01]  /*0aa0*/  LDCU UR5, c[0x0][0x3f0] ;  /* 0x00007e00ff0577ac */ /* 0x000e220008000800 */
[----:B---3--:R-:W-:-:S11]  /*0ab0*/  FMUL R7, R8, UR4 ;  /* 0x0000000408077c20 */ /* 0x008fd60008400000 */
[----:B------:R-:W1:Y:S01]  /*0ac0*/  @!P0 LDC R7, c[0x0][0x3f0] ;  /* 0x0000fc00ff078b82 */ /* 0x000e620000000800 */
[----:B0-----:R-:W-:Y:S01]  /*0ad0*/  IMAD.U32 R8, RZ, RZ, UR5 ;  /* 0x00000005ff087e24 */ /* 0x001fe2000f8e00ff */
[----:B------:R-:W-:Y:S01]  /*0ae0*/  LOP3.LUT R14, R14, 0x400, RZ, 0xfc, !PT ;  /* 0x000004000e0e7812 */ /* 0x000fe200078efcff */
[----:B--2---:R-:W-:-:S05]  /*0af0*/  @P1 FMUL R8, R9, UR4 ;  /* 0x0000000409081c20 */ /* 0x004fca0008400000 */
[----:B-1----:R-:W-:-:S07]  /*0b00*/  FMNMX3 R8, R7, -INF , R8, !PT ;  /* 0xff80000007087876 */ /* 0x002fce0007800008 */
.L_x_45:
[----:B------:R-:W-:Y:S05]  /*0b10*/  BSYNC.RECONVERGENT B1 ;  /* 0x0000000000017941 */ /* 0x000fea0003800200 */
.L_x_44:
[----:B------:R-:W-:Y:S05]  /*0b20*/  @!P4 BRA `(.L_x_43) ;  /* 0x0000000c0090c947 */ /* 0x000fea0003800000 */
[----:B------:R-:W3:Y:S08]  /*0b30*/  LDC R4, c[0x0][0x3b8] ;  /* 0x0000ee00ff047b82 */ /* 0x000ef00000000800 */
[----:B------:R-:W4:Y:S08]  /*0b40*/  LDC.64 R10, c[0x0][0x3a0] ;  /* 0x0000e800ff0a7b82 */ /* 0x000f300000000a00 */
[----:B------:R-:W5:Y:S01]  /*0b50*/  LDC.64 R6, c[0x0][0x3a8] ;  /* 0x0000ea00ff067b82 */ /* 0x000f620000000a00 */
[----:B---3--:R-:W-:-:S07]  /*0b60*/  IABS R13, R4 ;  /* 0x00000004000d7213 */ /* 0x008fce0000000000 */
[----:B------:R-:W3:Y:S01]  /*0b70*/  LDC.64 R18, c[0x0][0x390] ;  /* 0x0000e400ff127b82 */ /* 0x000ee20000000a00 */
[----:B------:R-:W0:Y:S01]  /*0b80*/  I2F.RP R9, R13 ;  /* 0x0000000d00097306 */ /* 0x000e220000209400 */
[----:B----4-:R-:W-:-:S06]  /*0b90*/  ISETP.NE.U32.AND P0, PT, R10, 0x1, PT ;  /* 0x000000010a00780c */ /* 0x010fcc0003f05070 */
[----:B------:R-:W4:Y:S01]  /*0ba0*/  LDC.64 R16, c[0x0][0x398] ;  /* 0x0000e600ff107b82 */ /* 0x000f220000000a00 */
[----:B------:R-:W-:Y:S02]  /*0bb0*/  ISETP.NE.AND.EX P0, PT, R11, RZ, PT, P0 ;  /* 0x000000ff0b00720c */ /* 0x000fe40003f05300 */
[----:B-----5:R-:W-:Y:S01]  /*0bc0*/  ISETP.NE.U32.AND P1, PT, R6, 0x1, PT ;  /* 0x000000010600780c */ /* 0x020fe20003f25070 */
[----:B0-----:R-:W0:Y:S03]  /*0bd0*/  MUFU.RCP R9, R9 ;  /* 0x0000000900097308 */ /* 0x001e260000001000 */
[----:B------:R-:W-:Y:S02]  /*0be0*/  ISETP.NE.AND.EX P1, PT, R7, RZ, PT, P1 ;  /* 0x000000ff0700720c */ /* 0x000fe40003f25310 */
[----:B---3--:R-:W-:-:S04]  /*0bf0*/  ISETP.NE.U32.AND P3, PT, R18, 0x1, PT ;  /* 0x000000011200780c */ /* 0x008fc80003f65070 */
[----:B------:R-:W-:Y:S02]  /*0c00*/  ISETP.NE.AND.EX P3, PT, R19, RZ, PT, P3 ;  /* 0x000000ff1300720c */ /* 0x000fe40003f65330 */
[----:B----4-:R-:W-:Y:S01]  /*0c10*/  ISETP.NE.U32.AND P4, PT, R16, 0x1, PT ;  /* 0x000000011000780c */ /* 0x010fe20003f85070 */
[----:B0-----:R-:W-:-:S03]  /*0c20*/  VIADD R4, R9, 0xffffffe ;  /* 0x0ffffffe09047836 */ /* 0x001fc60000000000 */
[----:B------:R-:W-:Y:S01]  /*0c30*/  ISETP.NE.AND.EX P4, PT, R17, RZ, PT, P4 ;  /* 0x000000ff1100720c */ /* 0x000fe20003f85340 */
[----:B------:R0:W3:Y:S02]  /*0c40*/  F2I.FTZ.U32.TRUNC.NTZ R5, R4 ;  /* 0x0000000400057305 */ /* 0x0000e4000021f000 */
[----:B0-----:R-:W-:Y:S02]  /*0c50*/  HFMA2 R4, -RZ, RZ, 0, 0 ;  /* 0x00000000ff047431 */ /* 0x001fe400000001ff */
[----:B---3--:R-:W-:-:S04]  /*0c60*/  IMAD.MOV R10, RZ, RZ, -R5 ;  /* 0x000000ffff0a7224 */ /* 0x008fc800078e0a05 */
[----:B------:R-:W-:-:S04]  /*0c70*/  IMAD.MOV.U32 R6, RZ, RZ, R10 ;  /* 0x000000ffff067224 */ /* 0x000fc800078e000a */
[----:B------:R-:W-:-:S04]  /*0c80*/  IMAD R9, R6, R13, RZ ;  /* 0x0000000d06097224 */ /* 0x000fc800078e02ff */
[----:B------:R-:W-:-:S07]  /*0c90*/  IMAD.HI.U32 R9, R5, R9, R4 ;  /* 0x0000000905097227 */ /* 0x000fce00078e0004 */
.L_x_46:
[----:B------:R-:W0:Y:S01]  /*0ca0*/  LDC R17, c[0x0][0x3b8] ;  /* 0x0000ee00ff117b82 */ /* 0x000e220000000800 */
[----:B------:R-:W-:Y:S01]  /*0cb0*/  IMAD R16, R14, 0x2, R3 ;  /* 0x000000020e107824 */ /* 0x000fe200078e0203 */
[----:B------:R-:W3:Y:S01]  /*0cc0*/  LDCU.128 UR4, c[0x0][0x3d0] ;  /* 0x00007a00ff0477ac */ /* 0x000ee20008000c00 */
[----:B--2---:R-:W-:Y:S02]  /*0cd0*/  R2UR UR8, R32 ;  /* 0x00000000200872ca */ /* 0x004fe400000e0000 */
[----:B------:R-:W-:Y:S02]  /*0ce0*/  R2UR UR9, R33 ;  /* 0x00000000210972ca */ /* 0x000fe400000e0000 */
[----:B------:R-:W-:Y:S02]  /*0cf0*/  IABS R6, R16 ;  /* 0x0000001000067213 */ /* 0x000fe40000000000 */
[----:B------:R-:W-:-:S03]  /*0d00*/  IADD3 R12, PT, PT, R16, 0x800, RZ ;  /* 0x00000800100c7810 */ /* 0x000fc60007ffe0ff */
[----:B------:R-:W-:-:S04]  /*0d10*/  IMAD.HI.U32 R4, R9, R6, RZ ;  /* 0x0000000609047227 */ /* 0x000fc800078e00ff */
[----:B------:R-:W-:Y:S01]  /*0d20*/  IMAD.MOV R5, RZ, RZ, -R4 ;  /* 0x000000ffff057224 */ /* 0x000fe200078e0a04 */
[----:B0-----:R-:W-:-:S05]  /*0d30*/  IABS R7, R17 ;  /* 0x0000001100077213 */ /* 0x001fca0000000000 */
[----:B------:R-:W-:Y:S01]  /*0d40*/  IMAD R6, R7, R5, R6 ;  /* 0x0000000507067224 */ /* 0x000fe200078e0206 */
[----:B------:R-:W-:-:S04]  /*0d50*/  IABS R5, R17 ;  /* 0x0000001100057213 */ /* 0x000fc80000000000 */
[----:B------:R-:W-:-:S13]  /*0d60*/  ISETP.GT.U32.AND P6, PT, R13, R6, PT ;  /* 0x000000060d00720c */ /* 0x000fda0003fc4070 */
[----:B------:R-:W-:Y:S02]  /*0d70*/  @!P6 IMAD.IADD R6, R6, 0x1, -R7 ;  /* 0x000000010606e824 */ /* 0x000fe400078e0a07 */
[----:B------:R-:W-:-:S03]  /*0d80*/  @!P6 VIADD R4, R4, 0x1 ;  /* 0x000000010404e836 */ /* 0x000fc60000000000 */
[----:B------:R-:W-:Y:S01]  /*0d90*/  ISETP.GE.U32.AND P5, PT, R6, R13, PT ;  /* 0x0000000d0600720c */ /* 0x000fe20003fa6070 */
[----:B------:R-:W-:Y:S01]  /*0da0*/  IMAD.MOV.U32 R13, RZ, RZ, R5 ;  /* 0x000000ffff0d7224 */ /* 0x000fe200078e0005 */
[----:B------:R-:W0:Y:S03]  /*0db0*/  LDC R6, c[0x0][0x3bc] ;  /* 0x0000ef00ff067b82 */ /* 0x000e260000000800 */
[----:B------:R-:W2:Y:S08]  /*0dc0*/  I2F.RP R5, R13 ;  /* 0x0000000d00057306 */ /* 0x000eb00000209400 */
[----:B------:R-:W-:Y:S01]  /*0dd0*/  @P5 VIADD R4, R4, 0x1 ;  /* 0x0000000104045836 */ /* 0x000fe20000000000 */
[----:B--2---:R-:W2:Y:S01]  /*0de0*/  MUFU.RCP R5, R5 ;  /* 0x0000000500057308 */ /* 0x004ea20000001000 */
[----:B0-----:R-:W-:-:S02]  /*0df0*/  IABS R18, R6 ;  /* 0x0000000600127213 */ /* 0x001fc40000000000 */
[----:B------:R-:W-:-:S05]  /*0e00*/  IABS R25, R6 ;  /* 0x0000000600197213 */ /* 0x000fca0000000000 */
[----:B------:R-:W0:Y:S01]  /*0e10*/  I2F.RP R15, R18 ;  /* 0x00000012000f7306 */ /* 0x000e220000209400 */
[----:B--2---:R-:W-:Y:S01]  /*0e20*/  VIADD R10, R5, 0xffffffe ;  /* 0x0ffffffe050a7836 */ /* 0x004fe20000000000 */
[----:B------:R-:W-:-:S06]  /*0e30*/  LOP3.LUT R5, R16, R17, RZ, 0x3c, !PT ;  /* 0x0000001110057212 */ /* 0x000fcc00078e3cff */
[----:B------:R2:W4:Y:S01]  /*0e40*/  F2I.FTZ.U32.TRUNC.NTZ R11, R10 ;  /* 0x0000000a000b7305 */ /* 0x000522000021f000 */
[----:B------:R-:W-:-:S07]  /*0e50*/  ISETP.GE.AND P6, PT, R5, RZ, PT ;  /* 0x000000ff0500720c */ /* 0x000fce0003fc6270 */
[----:B0-----:R-:W0:Y:S01]  /*0e60*/  MUFU.RCP R15, R15 ;  /* 0x0000000f000f7308 */ /* 0x001e220000001000 */
[----:B--2---:R-:W-:-:S05]  /*0e70*/  IMAD.MOV.U32 R10, RZ, RZ, RZ ;  /* 0x000000ffff0a7224 */ /* 0x004fca00078e00ff */
[----:B------:R-:W-:Y:S02]  /*0e80*/  @!P6 IMAD.MOV R4, RZ, RZ, -R4 ;  /* 0x000000ffff04e224 */ /* 0x000fe400078e0a04 */
[----:B----4-:R-:W-:-:S04]  /*0e90*/  IMAD.MOV R20, RZ, RZ, -R11 ;  /* 0x000000ffff147224 */ /* 0x010fc800078e0a0b */
[----:B------:R-:W-:Y:S01]  /*0ea0*/  IMAD R9, R20, R13, RZ ;  /* 0x0000000d14097224 */ /* 0x000fe200078e02ff */
[----:B------:R-:W-:-:S03]  /*0eb0*/  IABS R20, R12 ;  /* 0x0000000c00147213 */ /* 0x000fc60000000000 */
[----:B------:R-:W-:-:S04]  /*0ec0*/  IMAD.HI.U32 R9, R11, R9, R10 ;  /* 0x000000090b097227 */ /* 0x000fc800078e000a */
[----:B0-----:R-:W-:Y:S02]  /*0ed0*/  VIADD R5, R15, 0xffffffe ;  /* 0x0ffffffe0f057836 */ /* 0x001fe40000000000 */
[----:B------:R-:W-:Y:S01]  /*0ee0*/  IMAD.HI.U32 R10, R9, R20, RZ ;  /* 0x00000014090a7227 */ /* 0x000fe200078e00ff */
[----:B------:R-:W0:Y:S03]  /*0ef0*/  LDC R15, c[0x0][0x3c0] ;  /* 0x0000f000ff0f7b82 */ /* 0x000e260000000800 */
[----:B------:R-:W-:Y:S01]  /*0f00*/  IMAD.MOV R7, RZ, RZ, -R10 ;  /* 0x000000ffff077224 */ /* 0x000fe200078e0a0a */
[----:B------:R-:W2:Y:S03]  /*0f10*/  F2I.FTZ.U32.TRUNC.NTZ R5, R5 ;  /* 0x0000000500057305 */ /* 0x000ea6000021f000 */
[----:B------:R-:W-:Y:S01]  /*0f20*/  IMAD R20, R13, R7, R20 ;  /* 0x000000070d147224 */ /* 0x000fe200078e0214 */
[----:B------:R-:W-:-:S04]  /*0f30*/  LOP3.LUT R7, RZ, R17, RZ, 0x33, !PT ;  /* 0x00000011ff077212 */ /* 0x000fc800078e33ff */
[----:B------:R-:W-:Y:S01]  /*0f40*/  ISETP.GT.U32.AND P5, PT, R13, R20, PT ;  /* 0x000000140d00720c */ /* 0x000fe20003fa4070 */
[----:B--2---:R-:W-:-:S04]  /*0f50*/  IMAD.MOV R11, RZ, RZ, -R5 ;  /* 0x000000ffff0b7224 */ /* 0x004fc800078e0a05 */
[----:B------:R-:W-:Y:S01]  /*0f60*/  IMAD R11, R11, R18, RZ ;  /* 0x000000120b0b7224 */ /* 0x000fe200078e02ff */
[----:B0-----:R-:W-:-:S07]  /*0f70*/  IABS R22, R15 ;  /* 0x0000000f00167213 */ /* 0x001fce0000000000 */
[----:B------:R-:W-:Y:S01]  /*0f80*/  @!P5 IMAD.IADD R20, R20, 0x1, -R13 ;  /* 0x000000011414d824 */ /* 0x000fe200078e0a0d */
[----:B------:R-:W-:Y:S02]  /*0f90*/  @!P5 IADD3 R10, PT, PT, R10, 0x1, RZ ;  /* 0x000000010a0ad810 */ /* 0x000fe40007ffe0ff */
[----:B------:R-:W-:Y:S02]  /*0fa0*/  ISETP.NE.AND P5, PT, R17, RZ, PT ;  /* 0x000000ff1100720c */ /* 0x000fe40003fa5270 */
[----:B------:R-:W-:Y:S02]  /*0fb0*/  ISETP.GE.U32.AND P6, PT, R20, R13, PT ;  /* 0x0000000d1400720c */ /* 0x000fe40003fc6070 */
[----:B------:R-:W-:Y:S02]  /*0fc0*/  SEL R7, R7, R4, !P5 ;  /* 0x0000000407077207 */ /* 0x000fe40006800000 */
[----:B------:R-:W-:-:S03]  /*0fd0*/  LOP3.LUT R4, R12, R17, RZ, 0x3c, !PT ;  /* 0x000000110c047212 */ /* 0x000fc600078e3cff */
[----:B------:R-:W-:Y:S01]  /*0fe0*/  IMAD.MOV R19, RZ, RZ, -R7 ;  /* 0x000000ffff137224 */ /* 0x000fe200078e0a07 */
[----:B------:R-:W-:-:S03]  /*0ff0*/  SEL R7, R7, RZ, P3 ;  /* 0x000000ff07077207 */ /* 0x000fc60001800000 */
[----:B------:R-:W-:Y:S02]  /*1000*/  IMAD R19, R17, R19, R16 ;  /* 0x0000001311137224 */ /* 0x000fe400078e0210 */
[----:B------:R-:W-:Y:S01]  /*1010*/  @P6 VIADD R10, R10, 0x1 ;  /* 0x000000010a0a6836 */ /* 0x000fe20000000000 */
[----:B------:R-:W-:Y:S01]  /*1020*/  ISETP.GE.AND P6, PT, R4, RZ, PT ;  /* 0x000000ff0400720c */ /* 0x000fe20003fc6270 */
[----:B------:R-:W-:Y:S01]  /*1030*/  IMAD.MOV.U32 R4, RZ, RZ, RZ ;  /* 0x000000ffff047224 */ /* 0x000fe200078e00ff */
[----:B------:R-:W-:-:S03]  /*1040*/  IABS R21, R19 ;  /* 0x0000001300157213 */ /* 0x000fc60000000000 */
[----:B------:R-:W-:Y:S01]  /*1050*/  IMAD.HI.U32 R5, R5, R11, R4 ;  /* 0x0000000b05057227 */ /* 0x000fe200078e0004 */
[----:B------:R-:W-:-:S05]  /*1060*/  LOP3.LUT R11, RZ, R17, RZ, 0x33, !PT ;  /* 0x00000011ff0b7212 */ /* 0x000fca00078e33ff */
[----:B------:R-:W-:-:S04]  /*1070*/  IMAD.HI.U32 R4, R5, R21, RZ ;  /* 0x0000001505047227 */ /* 0x000fc800078e00ff */
[----:B------:R-:W-:Y:S01]  /*1080*/  @!P6 IMAD.MOV R10, RZ, RZ, -R10 ;  /* 0x000000ffff0ae224 */ /* 0x000fe200078e0a0a */
[----:B------:R-:W-:-:S04]  /*1090*/  IADD3 R20, PT, PT, -R4, RZ, RZ ;  /* 0x000000ff04147210 */ /* 0x000fc80007ffe1ff */
[----:B------:R-:W-:Y:S01]  /*10a0*/  SEL R10, R11, R10, !P5 ;  /* 0x0000000a0b0a7207 */ /* 0x000fe20006800000 */
[C---:B------:R-:W-:Y:S02]  /*10b0*/  IMAD R21, R18.reuse, R20, R21 ;  /* 0x0000001412157224 */ /* 0x040fe400078e0215 */
[----:B------:R-:W-:Y:S02]  /*10c0*/  IMAD.MOV.U32 R11, RZ, RZ, R22 ;  /* 0x000000ffff0b7224 */ /* 0x000fe400078e0016 */
[----:B------:R-:W-:Y:S01]  /*10d0*/  IMAD.MOV R23, RZ, RZ, -R10 ;  /* 0x000000ffff177224 */ /* 0x000fe200078e0a0a */
[----:B------:R-:W-:Y:S01]  /*10e0*/  ISETP.GT.U32.AND P6, PT, R18, R21, PT ;  /* 0x000000151200720c */ /* 0x000fe20003fc4070 */
[----:B------:R-:W0:Y:S02]  /*10f0*/  I2F.RP R22, R11 ;  /* 0x0000000b00167306 */ /* 0x000e240000209400 */
[----:B------:R-:W-:-:S05]  /*1100*/  IMAD R23, R17, R23, R12 ;  /* 0x0000001711177224 */ /* 0x000fca00078e020c */
[----:B------:R-:W-:Y:S02]  /*1110*/  IABS R20, R23 ;  /* 0x0000001700147213 */ /* 0x000fe40000000000 */
[----:B------:R-:W-:-:S03]  /*1120*/  LOP3.LUT R24, R23, R6, RZ, 0x3c, !PT ;  /* 0x0000000617187212 */ /* 0x000fc600078e3cff */
[----:B------:R-:W-:Y:S02]  /*1130*/  @!P6 IMAD.IADD R21, R21, 0x1, -R18 ;  /* 0x000000011515e824 */ /* 0x000fe400078e0a12 */
[----:B------:R-:W-:Y:S01]  /*1140*/  IMAD.HI.U32 R17, R5, R20, RZ ;  /* 0x0000001405117227 */ /* 0x000fe200078e00ff */
[----:B0-----:R-:W0:Y:S01]  /*1150*/  MUFU.RCP R22, R22 ;  /* 0x0000001600167308 */ /* 0x001e220000001000 */
[----:B------:R-:W-:Y:S02]  /*1160*/  LOP3.LUT R5, R19, R6, RZ, 0x3c, !PT ;  /* 0x0000000613057212 */ /* 0x000fe400078e3cff */
[----:B------:R-:W-:Y:S01]  /*1170*/  ISETP.GE.U32.AND P5, PT, R21, R18, PT ;  /* 0x000000121500720c */ /* 0x000fe20003fa6070 */
[----:B------:R-:W-:Y:S01]  /*1180*/  IMAD.MOV R21, RZ, RZ, -R17 ;  /* 0x000000ffff157224 */ /* 0x000fe200078e0a11 */
[----:B------:R-:W-:Y:S01]  /*1190*/  LOP3.LUT R18, RZ, R6, RZ, 0x33, !PT ;  /* 0x00000006ff127212 */ /* 0x000fe200078e33ff */
[----:B------:R-:W-:Y:S01]  /*11a0*/  @!P6 VIADD R4, R4, 0x1 ;  /* 0x000000010404e836 */ /* 0x000fe20000000000 */
[----:B------:R-:W-:Y:S01]  /*11b0*/  ISETP.GE.AND P6, PT, R5, RZ, PT ;  /* 0x000000ff0500720c */ /* 0x000fe20003fc6270 */
[----:B------:R-:W-:-:S08]  /*11c0*/  IMAD R20, R25, R21, R20 ;  /* 0x0000001519147224 */ /* 0x000fd000078e0214 */
[----:B------:R-:W-:Y:S01]  /*11d0*/  @P5 IADD3 R4, PT, PT, R4, 0x1, RZ ;  /* 0x0000000104045810 */ /* 0x000fe20007ffe0ff */
[----:B0-----:R-:W-:Y:S01]  /*11e0*/  VIADD R22, R22, 0xffffffe ;  /* 0x0ffffffe16167836 */ /* 0x001fe20000000000 */
[----:B------:R-:W-:-:S03]  /*11f0*/  ISETP.GT.U32.AND P5, PT, R25, R20, PT ;  /* 0x000000141900720c */ /* 0x000fc60003fa4070 */
[----:B------:R-:W0:Y:S01]  /*1200*/  F2I.FTZ.U32.TRUNC.NTZ R5, R22 ;  /* 0x0000001600057305 */ /* 0x000e22000021f000 */
[----:B------:R-:W-:Y:S01]  /*1210*/  @!P6 IMAD.MOV R4, RZ, RZ, -R4 ;  /* 0x000000ffff04e224 */ /* 0x000fe200078e0a04 */
[----:B------:R-:W-:-:S04]  /*1220*/  ISETP.NE.AND P6, PT, R6, RZ, PT ;  /* 0x000000ff0600720c */ /* 0x000fc80003fc5270 */
[----:B------:R-:W-:-:S04]  /*1230*/  SEL R21, R18, R4, !P6 ;  /* 0x0000000412157207 */ /* 0x000fc80007000000 */
[----:B------:R-:W-:Y:S02]  /*1240*/  @!P5 IMAD.IADD R20, R20, 0x1, -R25 ;  /* 0x000000011414d824 */ /* 0x000fe400078e0a19 */
[----:B------:R-:W-:-:S03]  /*1250*/  @!P5 VIADD R17, R17, 0x1 ;  /* 0x000000011111d836 */ /* 0x000fc60000000000 */
[----:B------:R-:W-:Y:S01]  /*1260*/  ISETP.GE.U32.AND P5, PT, R20, R25, PT ;  /* 0x000000191400720c */ /* 0x000fe20003fa6070 */
[----:B------:R-:W-:Y:S01]  /*1270*/  IMAD.MOV R20, RZ, RZ, -R21 ;  /* 0x000000ffff147224 */ /* 0x000fe200078e0a15 */
[----:B------:R-:W-:Y:S01]  /*1280*/  SEL R21, R21, RZ, P4 ;  /* 0x000000ff15157207 */ /* 0x000fe20002000000 */
[----:B0-----:R-:W-:Y:S02]  /*1290*/  IMAD.MOV R4, RZ, RZ, -R5 ;  /* 0x000000ffff047224 */ /* 0x001fe400078e0a05 */
[----:B------:R-:W-:Y:S02]  /*12a0*/  IMAD R20, R6, R20, R19 ;  /* 0x0000001406147224 */ /* 0x000fe400078e0213 */
[----:B------:R-:W-:Y:S01]  /*12b0*/  IMAD R19, R4, R11, RZ ;  /* 0x0000000b04137224 */ /* 0x000fe200078e02ff */
[----:B------:R-:W-:Y:S02]  /*12c0*/  MOV R4, RZ ;  /* 0x000000ff00047202 */ /* 0x000fe40000000f00 */
[----:B------:R-:W-:-:S03]  /*12d0*/  IABS R22, R20 ;  /* 0x0000001400167213 */ /* 0x000fc60000000000 */
[----:B------:R-:W-:Y:S01]  /*12e0*/  @P5 VIADD R17, R17, 0x1 ;  /* 0x0000000111115836 */ /* 0x000fe20000000000 */
[----:B------:R-:W-:Y:S01]  /*12f0*/  ISETP.GE.AND P5, PT, R24, RZ, PT ;  /* 0x000000ff1800720c */ /* 0x000fe20003fa6270 */
[----:B------:R-:W-:-:S06]  /*1300*/  IMAD.HI.U32 R19, R5, R19, R4 ;  /* 0x0000001305137227 */ /* 0x000fcc00078e0004 */
[----:B------:R-:W-:-:S04]  /*1310*/  IMAD.HI.U32 R4, R19, R22, RZ ;  /* 0x0000001613047227 */ /* 0x000fc800078e00ff */
[----:B------:R-:W-:Y:S02]  /*1320*/  IMAD.MOV R5, RZ, RZ, -R4 ;  /* 0x000000ffff057224 */ /* 0x000fe400078e0a04 */
[----:B------:R-:W-:Y:S02]  /*1330*/  @!P5 IMAD.MOV R17, RZ, RZ, -R17 ;  /* 0x000000ffff11d224 */ /* 0x000fe400078e0a11 */
[----:B------:R-:W-:-:S03]  /*1340*/  IMAD R22, R11, R5, R22 ;  /* 0x000000050b167224 */ /* 0x000fc600078e0216 */
[----:B------:R-:W-:Y:S02]  /*1350*/  SEL R17, R18, R17, !P6 ;  /* 0x0000001112117207 */ /* 0x000fe40007000000 */
[----:B------:R-:W-:-:S03]  /*1360*/  ISETP.GT.U32.AND P6, PT, R11, R22, PT ;  /* 0x000000160b00720c */ /* 0x000fc60003fc4070 */
[----:B------:R-:W-:-:S04]  /*1370*/  IMAD.MOV R18, RZ, RZ, -R17 ;  /* 0x000000ffff127224 */ /* 0x000fc800078e0a11 */
[----:B------:R-:W-:-:S05]  /*1380*/  IMAD R18, R6, R18, R23 ;  /* 0x0000001206127224 */ /* 0x000fca00078e0217 */
[----:B------:R-:W-:Y:S01]  /*1390*/  IABS R24, R18 ;  /* 0x0000001200187213 */ /* 0x000fe20000000000 */
[----:B------:R-:W-:Y:S02]  /*13a0*/  @!P6 IMAD.IADD R22, R22, 0x1, -R11 ;  /* 0x000000011616e824 */ /* 0x000fe400078e0a0b */
[----:B------:R-:W-:Y:S02]  /*13b0*/  @!P6 VIADD R4, R4, 0x1 ;  /* 0x000000010404e836 */ /* 0x000fe40000000000 */
[----:B------:R-:W-:Y:S01]  /*13c0*/  IMAD.HI.U32 R6, R19, R24, RZ ;  /* 0x0000001813067227 */ /* 0x000fe200078e00ff */
[----:B------:R-:W-:Y:S02]  /*13d0*/  ISETP.GE.U32.AND P5, PT, R22, R11, PT ;  /* 0x0000000b1600720c */ /* 0x000fe40003fa6070 */
[----:B------:R-:W-:Y:S01]  /*13e0*/  LOP3.LUT R19, R20, R15, RZ, 0x3c, !PT ;  /* 0x0000000f14137212 */ /* 0x000fe200078e3cff */
[----:B------:R-:W-:-:S03]  /*13f0*/  IMAD.MOV R5, RZ, RZ, -R6 ;  /* 0x000000ffff057224 */ /* 0x000fc600078e0a06 */
[----:B------:R-:W-:Y:S01]  /*1400*/  ISETP.GE.AND P6, PT, R19, RZ, PT ;  /* 0x000000ff1300720c */ /* 0x000fe20003fc6270 */
[----:B------:R-:W-:Y:S01]  /*1410*/  IMAD R24, R11, R5, R24 ;  /* 0x000000050b187224 */ /* 0x000fe200078e0218 */
[----:B------:R-:W-:-:S05]  /*1420*/  LOP3.LUT R19, RZ, R15, RZ, 0x33, !PT ;  /* 0x0000000fff137212 */ /* 0x000fca00078e33ff */
[----:B------:R-:W-:Y:S02]  /*1430*/  @P5 IADD3 R4, PT, PT, R4, 0x1, RZ ;  /* 0x0000000104045810 */ /* 0x000fe40007ffe0ff */
[----:B------:R-:W-:-:S04]  /*1440*/  ISETP.GT.U32.AND P5, PT, R11, R24, PT ;  /* 0x000000180b00720c */ /* 0x000fc80003fa4070 */
[----:B------:R-:W-:Y:S01]  /*1450*/  @!P6 IMAD.MOV R4, RZ, RZ, -R4 ;  /* 0x000000ffff04e224 */ /* 0x000fe200078e0a04 */
[----:B------:R-:W-:-:S04]  /*1460*/  ISETP.NE.AND P6, PT, R15, RZ, PT ;  /* 0x000000ff0f00720c */ /* 0x000fc80003fc5270 */
[----:B------:R-:W-:-:S04]  /*1470*/  SEL R22, R19, R4, !P6 ;  /* 0x0000000413167207 */ /* 0x000fc80007000000 */
[----:B------:R-:W-:Y:S02]  /*1480*/  @!P5 IMAD.IADD R24, R24, 0x1, -R11 ;  /* 0x000000011818d824 */ /* 0x000fe400078e0a0b */
[----:B------:R-:W-:Y:S02]  /*1490*/  @!P5 VIADD R6, R6, 0x1 ;  /* 0x000000010606d836 */ /* 0x000fe40000000000 */
[----:B------:R-:W-:Y:S01]  /*14a0*/  IMAD.MOV R4, RZ, RZ, -R22 ;  /* 0x000000ffff047224 */ /* 0x000fe200078e0a16 */
[----:B------:R-:W-:Y:S01]  /*14b0*/  ISETP.GE.U32.AND P5, PT, R24, R11, PT ;  /* 0x0000000b1800720c */ /* 0x000fe20003fa6070 */
[----:B---3--:R-:W-:Y:S01]  /*14c0*/  IMAD R24, R7, UR4, RZ ;  /* 0x0000000407187c24 */ /* 0x008fe2000f8e02ff */
[----:B------:R-:W-:Y:S01]  /*14d0*/  SEL R22, R22, RZ, P0 ;  /* 0x000000ff16167207 */ /* 0x000fe20000000000 */
[----:B------:R-:W-:Y:S01]  /*14e0*/  IMAD R20, R15, R4, R20 ;  /* 0x000000040f147224 */ /* 0x000fe200078e0214 */
[----:B------:R-:W-:Y:S01]  /*14f0*/  LOP3.LUT R7, R18, R15, RZ, 0x3c, !PT ;  /* 0x0000000f12077212 */ /* 0x000fe200078e3cff */
[----:B------:R-:W0:Y:S01]  /*1500*/  LDC.64 R4, c[0x0][0x388] ;  /* 0x0000e200ff047b82 */ /* 0x000e220000000a00 */
[----:B------:R-:W-:-:S02]  /*1510*/  IMAD R21, R21, UR5, R24 ;  /* 0x0000000515157c24 */ /* 0x000fc4000f8e0218 */
[----:B------:R-:W-:Y:S02]  /*1520*/  SEL R20, R20, RZ, P1 ;  /* 0x000000ff14147207 */ /* 0x000fe40000800000 */
[----:B------:R-:W-:-:S03]  /*1530*/  IMAD R21, R22, UR6, R21 ;  /* 0x0000000616157c24 */ /* 0x000fc6000f8e0215 */
[----:B------:R-:W-:Y:S01]  /*1540*/  @P5 VIADD R6, R6, 0x1 ;  /* 0x0000000106065836 */ /* 0x000fe20000000000 */
[----:B------:R-:W-:Y:S01]  /*1550*/  ISETP.GE.AND P5, PT, R7, RZ, PT ;  /* 0x000000ff0700720c */ /* 0x000fe20003fa6270 */
[----:B------:R-:W-:Y:S02]  /*1560*/  IMAD R20, R20, UR7, R21 ;  /* 0x0000000714147c24 */ /* 0x000fe4000f8e0215 */
[----:B------:R-:W-:-:S03]  /*1570*/  IMAD.MOV.U32 R22, RZ, RZ, R6 ;  /* 0x000000ffff167224 */ /* 0x000fc600078e0006 */
[----:B------:R-:W-:-:S04]  /*1580*/  LEA.HI R20, R20, R20, RZ, 0x1 ;  /* 0x0000001414147211 */ /* 0x000fc800078f08ff */
[----:B------:R-:W-:Y:S02]  /*1590*/  SHF.R.S32.HI R7, RZ, 0x1, R20 ;  /* 0x00000001ff077819 */ /* 0x000fe40000011414 */
[----:B------:R-:W-:Y:S02]  /*15a0*/  SEL R20, R10, RZ, P3 ;  /* 0x000000ff0a147207 */ /* 0x000fe40001800000 */
[----:B------:R-:W-:Y:S01]  /*15b0*/  @!P5 IADD3 R22, PT, PT, -R22, RZ, RZ ;  /* 0x000000ff1616d210 */ /* 0x000fe20007ffe1ff */
[----:B0-----:R-:W-:Y:S01]  /*15c0*/  IMAD.WIDE R6, R7, 0x2, R4 ;  /* 0x0000000207067825 */ /* 0x001fe200078e0204 */
[----:B------:R-:W-:Y:S01]  /*15d0*/  SEL R17, R17, RZ, P4 ;  /* 0x000000ff11117207 */ /* 0x000fe20002000000 */
[----:B------:R-:W0:Y:S01]  /*15e0*/  LDC.64 R10, c[0x0][0x380] ;  /* 0x0000e000ff0a7b82 */ /* 0x000e220000000a00 */
[----:B------:R-:W-:Y:S01]  /*15f0*/  SEL R22, R19, R22, !P6 ;  /* 0x0000001613167207 */ /* 0x000fe20007000000 */
[----:B------:R-:W-:Y:S01]  /*1600*/  IMAD R20, R20, UR4, RZ ;  /* 0x0000000414147c24 */ /* 0x000fe2000f8e02ff */
[----:B------:R2:W3:Y:S01]  /*1610*/  LDG.E.U16 R19, desc[UR8][R6.64] ;  /* 0x0000000806137981 */ /* 0x0004e2000c1e1500 */
[----:B------:R-:W-:-:S02]  /*1620*/  LEA.HI R16, R16, R16, RZ, 0x1 ;  /* 0x0000001010107211 */ /* 0x000fc400078f08ff */
[----:B------:R-:W-:Y:S01]  /*1630*/  IMAD.MOV R21, RZ, RZ, -R22 ;  /* 0x000000ffff157224 */ /* 0x000fe200078e0a16 */
[----:B------:R-:W-:Y:S01]  /*1640*/  SEL R22, R22, RZ, P0 ;  /* 0x000000ff16167207 */ /* 0x000fe20000000000 */
[----:B------:R-:W-:Y:S01]  /*1650*/  IMAD R17, R17, UR5, R20 ;  /* 0x0000000511117c24 */ /* 0x000fe2000f8e0214 */
[----:B------:R-:W-:Y:S01]  /*1660*/  R2UR UR4, R32 ;  /* 0x00000000200472ca */ /* 0x000fe200000e0000 */
[----:B------:R-:W-:Y:S01]  /*1670*/  IMAD R15, R15, R21, R18 ;  /* 0x000000150f0f7224 */ /* 0x000fe200078e0212 */
[----:B------:R-:W-:Y:S01]  /*1680*/  R2UR UR5, R33 ;  /* 0x00000000210572ca */ /* 0x000fe200000e0000 */
[----:B------:R-:W-:Y:S01]  /*1690*/  IMAD R22, R22, UR6, R17 ;  /* 0x0000000616167c24 */ /* 0x000fe2000f8e0211 */
[----:B------:R-:W-:Y:S02]  /*16a0*/  R2UR UR6, R32 ;  /* 0x00000000200672ca */ /* 0x000fe400000e0000 */
[----:B------:R-:W-:Y:S02]  /*16b0*/  SEL R15, R15, RZ, P1 ;  /* 0x000000ff0f0f7207 */ /* 0x000fe40000800000 */
[----:B--2---:R-:W-:-:S03]  /*16c0*/  SHF.R.S32.HI R7, RZ, 0x1, R16 ;  /* 0x00000001ff077819 */ /* 0x004fc60000011410 */
[----:B------:R-:W-:Y:S01]  /*16d0*/  IMAD R15, R15, UR7, R22 ;  /* 0x000000070f0f7c24 */ /* 0x000fe2000f8e0216 */
[----:B------:R-:W-:Y:S01]  /*16e0*/  R2UR UR7, R33 ;  /* 0x00000000210772ca */ /* 0x000fe200000e0000 */
[----:B0-----:R-:W-:-:S03]  /*16f0*/  IMAD.WIDE R6, R7, 0x8, R10 ;  /* 0x0000000807067825 */ /* 0x001fc600078e020a */
[----:B------:R-:W-:-:S04]  /*1700*/  LEA.HI R15, R15, R15, RZ, 0x1 ;  /* 0x0000000f0f0f7211 */ /* 0x000fc800078f08ff */
[----:B------:R-:W-:Y:S01]  /*1710*/  SHF.R.S32.HI R15, RZ, 0x1, R15 ;  /* 0x00000001ff0f7819 */ /* 0x000fe2000001140f */
[----:B------:R-:W2:Y:S04]  /*1720*/  LDG.E R18, desc[UR4][R6.64] ;  /* 0x0000000406127981 */ /* 0x000ea8000c1e1900 */
[----:B------:R-:W-:-:S06]  /*1730*/  IMAD.WIDE R16, R15, 0x2, R4 ;  /* 0x000000020f107825 */ /* 0x000fcc00078e0204 */
[----:B------:R-:W4:Y:S01]  /*1740*/  LDG.E.U16 R16, desc[UR6][R16.64] ;  /* 0x0000000610107981 */ /* 0x000f22000c1e1500 */
[----:B------:R-:W-:Y:S02]  /*1750*/  LEA.HI R12, R12, R12, RZ, 0x1 ;  /* 0x0000000c0c0c7211 */ /* 0x000fe400078f08ff */
[----:B---3--:R-:W-:-:S04]  /*1760*/  PRMT R4, R19, 0x7771, RZ ;  /* 0x0000777113047816 */ /* 0x008fc800000000ff */
[----:B------:R-:W-:Y:S02]  /*1770*/  ISETP.NE.AND P5, PT, R4, RZ, PT ;  /* 0x000000ff0400720c */ /* 0x000fe40003fa5270 */
[----:B------:R-:W2:Y:S01]  /*1780*/  LDC.64 R4, c[0x0][0x3f0] ;  /* 0x0000fc00ff047b82 */ /* 0x000ea20000000a00 */
[----:B------:R-:W-:-:S10]  /*1790*/  PRMT R19, R19, 0x7770, RZ ;  /* 0x0000777013137816 */ /* 0x000fd400000000ff */
[----:B------:R-:W-:Y:S02]  /*17a0*/  @P5 R2UR UR4, R32 ;  /* 0x00000000200452ca */ /* 0x000fe400000e0000 */
[----:B------:R-:W-:Y:S02]  /*17b0*/  @P5 R2UR UR5, R33 ;  /* 0x00000000210552ca */ /* 0x000fe400000e0000 */
[----:B------:R-:W-:Y:S01]  /*17c0*/  ISETP.NE.AND P6, PT, R19, RZ, PT ;  /* 0x000000ff1300720c */ /* 0x000fe20003fc5270 */
[----:B--2---:R-:W-:-:S10]  /*17d0*/  FMUL R15, R18, R5 ;  /* 0x00000005120f7220 */ /* 0x004fd40000400000 */
[----:B------:R0:W2:Y:S01]  /*17e0*/  @P5 LDG.E R6, desc[UR4][R6.64+0x4] ;  /* 0x0000040406065981 */ /* 0x0000a2000c1e1900 */
[----:B----4-:R-:W-:Y:S02]  /*17f0*/  PRMT R18, R16, 0x7771, RZ ;  /* 0x0000777110127816 */ /* 0x010fe400000000ff */
[----:B------:R-:W-:Y:S02]  /*1800*/  FSEL R19, R15, R4, P6 ;  /* 0x000000040f137208 */ /* 0x000fe40003000000 */
[----:B------:R-:W-:Y:S02]  /*1810*/  ISETP.NE.AND P6, PT, R18, RZ, PT ;  /* 0x000000ff1200720c */ /* 0x000fe40003fc5270 */
[----:B------:R-:W-:Y:S02]  /*1820*/  R2UR UR4, R32 ;  /* 0x00000000200472ca */ /* 0x000fe400000e0000 */
[----:B------:R-:W-:Y:S02]  /*1830*/  R2UR UR5, R33 ;  /* 0x00000000210572ca */ /* 0x000fe400000e0000 */
[----:B------:R-:W-:-:S05]  /*1840*/  SHF.R.S32.HI R15, RZ, 0x1, R12 ;  /* 0x00000001ff0f7819 */ /* 0x000fca000001140c */
[----:B------:R-:W-:Y:S02]  /*1850*/  IMAD.WIDE R10, R15, 0x8, R10 ;  /* 0x000000080f0a7825 */ /* 0x000fe400078e020a */
[----:B------:R-:W-:Y:S02]  /*1860*/  @P6 R2UR UR6, R32 ;  /* 0x00000000200662ca */ /* 0x000fe400000e0000 */
[----:B------:R-:W-:Y:S02]  /*1870*/  @P6 R2UR UR7, R33 ;  /* 0x00000000210762ca */ /* 0x000fe400000e0000 */
[----:B------:R-:W3:Y:S11]  /*1880*/  LDG.E R12, desc[UR4][R10.64] ;  /* 0x000000040a0c7981 */ /* 0x000ef6000c1e1900 */
[----:B------:R-:W4:Y:S01]  /*1890*/  @P6 LDG.E R18, desc[UR6][R10.64+0x4] ;  /* 0x000004060a126981 */ /* 0x000f22000c1e1900 */
[----:B------:R-:W5:Y:S01]  /*18a0*/  LDCU UR4, c[0x0][0x3f0] ;  /* 0x00007e00ff0477ac */ /* 0x000f620008000800 */
[----:B------:R-:W-:Y:S01]  /*18b0*/  PRMT R16, R16, 0x7770, RZ ;  /* 0x0000777010107816 */ /* 0x000fe200000000ff */
[----:B------:R-:W-:-:S02]  /*18c0*/  VIADD R14, R14, 0x800 ;  /* 0x000008000e0e7836 */ /* 0x000fc40000000000 */
[----:B-----5:R-:W-:Y:S02]  /*18d0*/  IMAD.U32 R15, RZ, RZ, UR4 ;  /* 0x00000004ff0f7e24 */ /* 0x020fe4000f8e00ff */
[----:B0-----:R-:W-:Y:S02]  /*18e0*/  IMAD.U32 R7, RZ, RZ, UR4 ;  /* 0x00000004ff077e24 */ /* 0x001fe4000f8e00ff */
[----:B--2---:R-:W-:Y:S01]  /*18f0*/  @P5 FMUL R15, R6, R5 ;  /* 0x00000005060f5220 */ /* 0x004fe20000400000 */
[----:B------:R-:W-:-:S04]  /*1900*/  ISETP.NE.AND P5, PT, R16, RZ, PT ;  /* 0x000000ff1000720c */ /* 0x000fc80003fa5270 */
[----:B------:R-:W-:-:S09]  /*1910*/  FMNMX3 R8, R8, R19, R15, !PT ;  /* 0x0000001308087276 */ /* 0x000fd2000780000f */
[-C--:B---3--:R-:W-:Y:S01]  /*1920*/  @P5 FMUL R4, R12, R5.reuse ;  /* 0x000000050c045220 */ /* 0x088fe20000400000 */
[----:B------:R-:W-:Y:S01]  /*1930*/  ISETP.GE.AND P5, PT, R14, R0, PT ;  /* 0x000000000e00720c */ /* 0x000fe20003fa6270 */
[----:B----4-:R-:W-:-:S05]  /*1940*/  @P6 FMUL R7, R18, R5 ;  /* 0x0000000512076220 */ /* 0x010fca0000400000 */
[----:B------:R-:W-:-:S07]  /*1950*/  FMNMX3 R8, R8, R4, R7, !PT ;  /* 0x0000000408087276 */ /* 0x000fce0007800007 */
[----:B------:R-:W-:Y:S05]  /*1960*/  @!P5 BRA `(.L_x_46) ;  /* 0xfffffff000ccd947 */ /* 0x000fea000383ffff */
.L_x_43:
[----:B------:R-:W-:Y:S05]  /*1970*/  BSYNC.RECONVERGENT B0 ;  /* 0x0000000000007941 */ /* 0x000fea0003800200 */
.L_x_42:
[----:B------:R-:W3:Y:S01]  /*1980*/  S2R R30, SR_LANEID ;  /* 0x00000000001e7919 */ /* 0x000ee20000000000 */
[----:B------:R-:W-:Y:S01]  /*1990*/  UMOV UR4, 0xffffffff ;  /* 0xffffffff00047882 */ /* 0x000fe20000000000 */
[----:B------:R-:W-:Y:S01]  /*19a0*/  IMAD.MOV.U32 R7, RZ, RZ, R8 ;  /* 0x000000ffff077224 */ /* 0x000fe200078e0008 */
[----:B------:R-:W4:Y:S01]  /*19b0*/  S2R R3, SR_TID.X ;  /* 0x0000000000037919 */ /* 0x000f220000002100 */
[C---:B---3--:R-:W-:Y:S02]  /*19c0*/  ISETP.GT.AND P3, PT, R30.reuse, 0xf, PT ;  /* 0x0000000f1e00780c */ /* 0x048fe40003f64270 */
[C---:B------:R-:W-:Y:S02]  /*19d0*/  ISETP.GT.AND P1, PT, R30.reuse, 0x17, PT ;  /* 0x000000171e00780c */ /* 0x040fe40003f24270 */
[C---:B------:R-:W-:Y:S02]  /*19e0*/  ISETP.GT.AND P4, PT, R30.reuse, 0x1b, PT ;  /* 0x0000001b1e00780c */ /* 0x040fe40003f84270 */
[----:B------:R-:W-:-:S02]  /*19f0*/  ISETP.GT.AND P5, PT, R30, 0x1d, PT ;  /* 0x0000001d1e00780c */ /* 0x000fc40003fa4270 */
[----:B------:R-:W-:Y:S02]  /*1a00*/  P2R R4, PR, RZ, 0x8 ;  /* 0x00000008ff047803 */ /* 0x000fe40000000000 */
[----:B------:R-:W-:Y:S02]  /*1a10*/  P2R R4, PR, RZ, 0x2 ;  /* 0x00000002ff047803 */ /* 0x000fe40000000000 */
[----:B------:R-:W-:Y:S02]  /*1a20*/  P2R R4, PR, RZ, 0x10 ;  /* 0x00000010ff047803 */ /* 0x000fe40000000000 */
[----:B------:R-:W-:Y:S02]  /*1a30*/  P2R R4, PR, RZ, 0x20 ;  /* 0x00000020ff047803 */ /* 0x000fe40000000000 */
[----:B------:R-:W-:Y:S01]  /*1a40*/  ISETP.GT.AND P0, PT, R30, 0x1e, PT ;  /* 0x0000001e1e00780c */ /* 0x000fe20003f04270 */
[----:B----4-:R-:W-:-:S12]  /*1a50*/  BRA.DIV UR4, `(.L_x_47) ;  /* 0x0000002204087947 */ /* 0x010fd8000b800000 */
[----:B------:R-:W3:Y:S02]  /*1a60*/  SHFL.DOWN PT, R14, R7, 0x1, 0x1f ;  /* 0x08201f00070e7f89 */ /* 0x000ee400000e0000 */
[----:B---3--:R-:W-:-:S05]  /*1a70*/  @!P0 FMNMX R7, R14, R7, !PT ;  /* 0x000000070e078209 */ /* 0x008fca0007800000 */
[----:B------:R-:W3:Y:S02]  /*1a80*/  SHFL.DOWN PT, R14, R7, 0x2, 0x1f ;  /* 0x08401f00070e7f89 */ /* 0x000ee400000e0000 */
[----:B---3--:R-:W-:-:S05]  /*1a90*/  @!P5 FMNMX R7, R7, R14, !PT ;  /* 0x0000000e0707d209 */ /* 0x008fca0007800000 */
[----:B------:R-:W3:Y:S02]  /*1aa0*/  SHFL.DOWN PT, R14, R7, 0x4, 0x1f ;  /* 0x08801f00070e7f89 */ /* 0x000ee400000e0000 */
[----:B---3--:R-:W-:-:S05]  /*1ab0*/  @!P4 FMNMX R7, R7, R14, !PT ;  /* 0x0000000e0707c209 */ /* 0x008fca0007800000 */
[----:B------:R-:W3:Y:S02]  /*1ac0*/  SHFL.DOWN PT, R14, R7, 0x8, 0x1f ;  /* 0x09001f00070e7f89 */ /* 0x000ee400000e0000 */
[----:B---3--:R-:W-:-:S04]  /*1ad0*/  FMNMX R5, R7, R14, !PT ;  /* 0x0000000e07057209 */ /* 0x008fc80007800000 */
[----:B------:R-:W-:-:S05]  /*1ae0*/  FSEL R4, R7, R5, P1 ;  /* 0x0000000507047208 */ /* 0x000fca0000800000 */
[----:B------:R3:W4:Y:S02]  /*1af0*/  SHFL.DOWN PT, R14, R4, 0x10, 0x1f ;  /* 0x0a001f00040e7f89 */ /* 0x00072400000e0000 */
.L_x_69:
[----:B------:R-:W-:Y:S01]  /*1b00*/  IMAD.MOV.U32 R31, RZ, RZ, R4 ;  /* 0x000000ffff1f7224 */ /* 0x000fe200078e0004 */
[----:B------:R-:W-:Y:S01]  /*1b10*/  PLOP3.LUT P1, PT, PT, PT, PT, 0x8, 0x80 ;  /* 0x000000000080781c */ /* 0x000fe20003f2e170 */
[----:B------:R-:W-:-:S12]  /*1b20*/  @P3 BRA `(.L_x_48) ;  /* 0x0000000000243947 */ /* 0x000fd80003800000 */
[----:B------:R-:W5:Y:S01]  /*1b30*/  S2UR UR5, SR_CgaCtaId ;  /* 0x00000000000579c3 */ /* 0x000f620000008800 */
[----:B------:R-:W-:Y:S01]  /*1b40*/  ISETP.NE.AND P3, PT, R30, RZ, PT ;  /* 0x000000ff1e00720c */ /* 0x000fe20003f65270 */
[----:B------:R-:W-:Y:S01]  /*1b50*/  UMOV UR4, 0x400 ;  /* 0x0000040000047882 */ /* 0x000fe20000000000 */
[----:B---3--:R-:W-:Y:S02]  /*1b60*/  SHF.R.U32.HI R4, RZ, 0x3, R3 ;  /* 0x00000003ff047819 */ /* 0x008fe40000011603 */
[----:B----4-:R-:W-:Y:S02]  /*1b70*/  FMNMX R31, R5, R14, !PT ;  /* 0x0000000e051f7209 */ /* 0x010fe40007800000 */
[----:B------:R-:W-:-:S07]  /*1b80*/  LOP3.LUT R4, R4, 0x7c, RZ, 0xc0, !PT ;  /* 0x0000007c04047812 */ /* 0x000fce00078ec0ff */
[----:B------:R-:W-:Y:S01]  /*1b90*/  @!P3 PLOP3.LUT P1, PT, PT, PT, PT, 0x80, 0x8 ;  /* 0x000000000008b81c */ /* 0x000fe20003f2f070 */
[----:B-----5:R-:W-:-:S09]  /*1ba0*/  ULEA UR4, UR5, UR4, 0x18 ;  /* 0x0000000405047291 */ /* 0x020fd2000f8ec0ff */
[----:B------:R3:W-:Y:S03]  /*1bb0*/  @!P3 STS [R4+UR4+0x20], R31 ;  /* 0x0000201f0400b988 */ /* 0x0007e60008000804 */
.L_x_48:
[----:B------:R-:W-:Y:S01]  /*1bc0*/  ISETP.NE.AND P3, PT, R3, RZ, PT ;  /* 0x000000ff0300720c */ /* 0x000fe20003f65270 */
[----:B------:R-:W-:Y:S05]  /*1bd0*/  WARPSYNC.ALL ;  /* 0x0000000000007948 */ /* 0x000fea0003800000 */
[----:B------:R-:W-:Y:S06]  /*1be0*/  BAR.SYNC.DEFER_BLOCKING 0x0 ;  /* 0x0000000000007b1d */ /* 0x000fec0000010000 */
[----:B------:R-:W-:Y:S04]  /*1bf0*/  BSSY.RECONVERGENT B0, `(.L_x_49) ;  /* 0x000001e000007945 */ /* 0x000fe80003800200 */
[----:B------:R-:W-:Y:S05]  /*1c00*/  @P3 BRA `(.L_x_50) ;  /* 0x0000000000703947 */ /* 0x000fea0003800000 */
[----:B------:R-:W5:Y:S01]  /*1c10*/  S2UR UR5, SR_CgaCtaId ;  /* 0x00000000000579c3 */ /* 0x000f620000008800 */
[----:B------:R-:W-:Y:S02]  /*1c20*/  UMOV UR4, 0x400 ;  /* 0x0000040000047882 */ /* 0x000fe40000000000 */
[----:B-----5:R-:W-:-:S09]  /*1c30*/  ULEA UR4, UR5, UR4, 0x18 ;  /* 0x0000000405047291 */ /* 0x020fd2000f8ec0ff */
[----:B------:R-:W5:Y:S04]  /*1c40*/  LDS.128 R24, [UR4+0x20] ;  /* 0x00002004ff187984 */ /* 0x000f680008000c00 */
[----:B---3--:R-:W3:Y:S04]  /*1c50*/  LDS.128 R4, [UR4+0x30] ;  /* 0x00003004ff047984 */ /* 0x008ee80008000c00 */
[----:B------:R-:W0:Y:S04]  /*1c60*/  LDS.128 R8, [UR4+0x40] ;  /* 0x00004004ff087984 */ /* 0x000e280008000c00 */
[----:B----4-:R-:W4:Y:S04]  /*1c70*/  LDS.128 R12, [UR4+0x50] ;  /* 0x00005004ff0c7984 */ /* 0x010f280008000c00 */
[----:B------:R-:W1:Y:S04]  /*1c80*/  LDS.128 R16, [UR4+0x60] ;  /* 0x00006004ff107984 */ /* 0x000e680008000c00 */
[----:B------:R-:W2:Y:S01]  /*1c90*/  LDS.128 R20, [UR4+0x70] ;  /* 0x00007004ff147984 */ /* 0x000ea20008000c00 */
[----:B-----5:R-:W-:-:S04]  /*1ca0*/  FMNMX3 R25, R31, R25, R26, !PT ;  /* 0x000000191f197276 */ /* 0x020fc8000780001a */
[----:B---3--:R-:W-:Y:S02]  /*1cb0*/  FMNMX3 R4, R25, R27, R4, !PT ;  /* 0x0000001b19047276 */ /* 0x008fe40007800004 */
[----:B------:R-:W3:Y:S02]  /*1cc0*/  LDS.128 R24, [UR4+0x80] ;  /* 0x00008004ff187984 */ /* 0x000ee40008000c00 */
[----:B------:R-:W-:-:S04]  /*1cd0*/  FMNMX3 R4, R4, R5, R6, !PT ;  /* 0x0000000504047276 */ /* 0x000fc80007800006 */
[----:B0-----:R-:W-:Y:S02]  /*1ce0*/  FMNMX3 R8, R4, R7, R8, !PT ;  /* 0x0000000704087276 */ /* 0x001fe40007800008 */
[----:B------:R-:W0:Y:S02]  /*1cf0*/  LDS.128 R4, [UR4+0x90] ;  /* 0x00009004ff047984 */ /* 0x000e240008000c00 */
[----:B------:R-:W-:-:S04]  /*1d00*/  FMNMX3 R8, R8, R9, R10, !PT ;  /* 0x0000000908087276 */ /* 0x000fc8000780000a */
[----:B----4-:R-:W-:-:S04]  /*1d10*/  FMNMX3 R8, R8, R11, R12, !PT ;  /* 0x0000000b08087276 */ /* 0x010fc8000780000c */
[----:B------:R-:W-:-:S04]  /*1d20*/  FMNMX3 R8, R8, R13, R14, !PT ;  /* 0x0000000d08087276 */ /* 0x000fc8000780000e */
[----:B-1----:R-:W-:-:S04]  /*1d30*/  FMNMX3 R8, R8, R15, R16, !PT ;  /* 0x0000000f08087276 */ /* 0x002fc80007800010 */
[----:B------:R-:W-:-:S04]  /*1d40*/  FMNMX3 R8, R8, R17, R18, !PT ;  /* 0x0000001108087276 */ /* 0x000fc80007800012 */
[----:B--2---:R-:W-:-:S04]  /*1d50*/  FMNMX3 R8, R8, R19, R20, !PT ;  /* 0x0000001308087276 */ /* 0x004fc80007800014 */
[----:B------:R-:W-:-:S04]  /*1d60*/  FMNMX3 R8, R8, R21, R22, !PT ;  /* 0x0000001508087276 */ /* 0x000fc80007800016 */
[----:B---3--:R-:W-:-:S04]  /*1d70*/  FMNMX3 R8, R8, R23, R24, !PT ;  /* 0x0000001708087276 */ /* 0x008fc80007800018 */
[----:B------:R-:W-:-:S04]  /*1d80*/  FMNMX3 R8, R8, R25, R26, !PT ;  /* 0x0000001908087276 */ /* 0x000fc8000780001a */
[----:B0-----:R-:W-:-:S04]  /*1d90*/  FMNMX3 R4, R8, R27, R4, !PT ;  /* 0x0000001b08047276 */ /* 0x001fc80007800004 */
[----:B------:R-:W-:-:S04]  /*1da0*/  FMNMX3 R4, R4, R5, R6, !PT ;  /* 0x0000000504047276 */ /* 0x000fc80007800006 */
[----:B------:R-:W-:-:S05]  /*1db0*/  FMNMX R4, R4, R7, !PT ;  /* 0x0000000704047209 */ /* 0x000fca0007800000 */
[----:B------:R0:W-:Y:S02]  /*1dc0*/  STS [UR4+0xa4], R4 ;  /* 0x0000a404ff007988 */ /* 0x0001e40008000804 */
.L_x_50:
[----:B------:R-:W-:Y:S05]  /*1dd0*/  BSYNC.RECONVERGENT B0 ;  /* 0x0000000000007941 */ /* 0x000fea0003800200 */
.L_x_49:
[----:B------:R-:W5:Y:S08]  /*1de0*/  S2UR UR5, SR_CgaCtaId ;  /* 0x00000000000579c3 */ /* 0x000f700000008800 */
[----:B------:R-:W-:Y:S01]  /*1df0*/  BAR.SYNC.DEFER_BLOCKING 0x0 ;  /* 0x0000000000007b1d */ /* 0x000fe20000010000 */
[----:B------:R-:W-:-:S05]  /*1e00*/  HFMA2 R10, -RZ, RZ, 0, 0 ;  /* 0x00000000ff0a7431 */ /* 0x000fca00000001ff */
[----:B------:R-:W-:Y:S01]  /*1e10*/  UMOV UR4, 0x400 ;  /* 0x0000040000047882 */ /* 0x000fe20000000000 */
[----:B------:R-:W0:Y:S01]  /*1e20*/  LDCU.128 UR8, c[0x0][0x3d0] ;  /* 0x00007a00ff0877ac */ /* 0x000e220008000c00 */
[----:B------:R-:W-:Y:S01]  /*1e30*/  BSSY.RECONVERGENT B0, `(.L_x_51) ;  /* 0x00000a3000007945 */ /* 0x000fe20003800200 */
[----:B-----5:R-:W-:Y:S01]  /*1e40*/  ULEA UR4, UR5, UR4, 0x18 ;  /* 0x0000000405047291 */ /* 0x020fe2000f8ec0ff */
[----:B------:R-:W0:Y:S08]  /*1e50*/  LDCU UR5, c[0x0][0x3f4] ;  /* 0x00007e80ff0577ac */ /* 0x000e300008000800 */
[----:B------:R-:W0:Y:S01]  /*1e60*/  LDS R20, [UR4+0xa4] ;  /* 0x0000a404ff147984 */ /* 0x000e220008000800 */
[----:B------:R-:W-:Y:S05]  /*1e70*/  @P2 BRA `(.L_x_52) ;  /* 0x0000000800782947 */ /* 0x000fea0003800000 */
[----:B0--3--:R-:W0:Y:S01]  /*1e80*/  LDC R4, c[0x0][0x3b8] ;  /* 0x0000ee00ff047b82 */ /* 0x009e220000000800 */
[----:B------:R-:W3:Y:S07]  /*1e90*/  LDCU UR4, c[0x0][0x3e8] ;  /* 0x00007d00ff0477ac */ /* 0x000eee0008000800 */
[----:B------:R-:W5:Y:S08]  /*1ea0*/  LDC.64 R10, c[0x0][0x3a0] ;  /* 0x0000e800ff0a7b82 */ /* 0x000f700000000a00 */
[----:B------:R-:W1:Y:S01]  /*1eb0*/  LDC.64 R8, c[0x0][0x3a8] ;  /* 0x0000ea00ff087b82 */ /* 0x000e620000000a00 */
[----:B0-----:R-:W-:-:S07]  /*1ec0*/  IABS R6, R4 ;  /* 0x0000000400067213 */ /* 0x001fce0000000000 */
[----:B----4-:R-:W0:Y:S01]  /*1ed0*/  LDC.64 R14, c[0x0][0x390] ;  /* 0x0000e400ff0e7b82 */ /* 0x010e220000000a00 */
[----:B------:R-:W4:Y:S01]  /*1ee0*/  I2F.RP R7, R6 ;  /* 0x0000000600077306 */ /* 0x000f220000209400 */
[----:B-----5:R-:W-:-:S06]  /*1ef0*/  ISETP.NE.U32.AND P2, PT, R10, 0x1, PT ;  /* 0x000000010a00780c */ /* 0x020fcc0003f45070 */
[----:B------:R-:W5:Y:S01]  /*1f00*/  LDC.64 R12, c[0x0][0x398] ;  /* 0x0000e600ff0c7b82 */ /* 0x000f620000000a00 */
[----:B------:R-:W-:Y:S01]  /*1f10*/  ISETP.NE.AND.EX P2, PT, R11, RZ, PT, P2 ;  /* 0x000000ff0b00720c */ /* 0x000fe20003f45320 */
[----:B------:R-:W-:Y:S01]  /*1f20*/  IMAD.MOV.U32 R11, RZ, RZ, R3 ;  /* 0x000000ffff0b7224 */ /* 0x000fe200078e0003 */
[----:B-1----:R-:W-:Y:S01]  /*1f30*/  ISETP.NE.U32.AND P3, PT, R8, 0x1, PT ;  /* 0x000000010800780c */ /* 0x002fe20003f65070 */
[----:B---3--:R-:W-:Y:S01]  /*1f40*/  IMAD R8, R28, UR4, RZ ;  /* 0x000000041c087c24 */ /* 0x008fe2000f8e02ff */
[----:B----4-:R-:W1:Y:S02]  /*1f50*/  MUFU.RCP R7, R7 ;  /* 0x0000000700077308 */ /* 0x010e640000001000 */
[----:B------:R-:W-:Y:S02]  /*1f60*/  ISETP.NE.AND.EX P3, PT, R9, RZ, PT, P3 ;  /* 0x000000ff0900720c */ /* 0x000fe40003f65330 */
[----:B0-----:R-:W-:-:S04]  /*1f70*/  ISETP.NE.U32.AND P4, PT, R14, 0x1, PT ;  /* 0x000000010e00780c */ /* 0x001fc80003f85070 */
[----:B------:R-:W-:Y:S02]  /*1f80*/  ISETP.NE.AND.EX P4, PT, R15, RZ, PT, P4 ;  /* 0x000000ff0f00720c */ /* 0x000fe40003f85340 */
[----:B-----5:R-:W-:Y:S01]  /*1f90*/  ISETP.NE.U32.AND P5, PT, R12, 0x1, PT ;  /* 0x000000010c00780c */ /* 0x020fe20003fa5070 */
[----:B-1----:R-:W-:-:S03]  /*1fa0*/  VIADD R4, R7, 0xffffffe ;  /* 0x0ffffffe07047836 */ /* 0x002fc60000000000 */
[----:B------:R-:W-:Y:S01]  /*1fb0*/  ISETP.NE.AND.EX P5, PT, R13, RZ, PT, P5 ;  /* 0x000000ff0d00720c */ /* 0x000fe20003fa5350 */
[----:B------:R-:W0:Y:S01]  /*1fc0*/  LDC R7, c[0x0][0x3c0] ;  /* 0x0000f000ff077b82 */ /* 0x000e220000000800 */
[----:B------:R1:W3:Y:S02]  /*1fd0*/  F2I.FTZ.U32.TRUNC.NTZ R5, R4 ;  /* 0x0000000400057305 */ /* 0x0002e4000021f000 */
[----:B-1----:R-:W-:Y:S02]  /*1fe0*/  IMAD.MOV.U32 R4, RZ, RZ, RZ ;  /* 0x000000ffff047224 */ /* 0x002fe400078e00ff */
[----:B---3--:R-:W-:-:S04]  /*1ff0*/  IMAD.MOV R10, RZ, RZ, -R5 ;  /* 0x000000ffff0a7224 */ /* 0x008fc800078e0a05 */
[----:B------:R-:W-:Y:S02]  /*2000*/  IMAD.MOV.U32 R9, RZ, RZ, R10 ;  /* 0x000000ffff097224 */ /* 0x000fe400078e000a */
[----:B------:R-:W-:Y:S02]  /*2010*/  IMAD.MOV.U32 R10, RZ, RZ, RZ ;  /* 0x000000ffff0a7224 */ /* 0x000fe400078e00ff */
[----:B------:R-:W-:-:S04]  /*2020*/  IMAD R9, R9, R6, RZ ;  /* 0x0000000609097224 */ /* 0x000fc800078e02ff */
[----:B------:R-:W-:-:S07]  /*2030*/  IMAD.HI.U32 R9, R5, R9, R4 ;  /* 0x0000000905097227 */ /* 0x000fce00078e0004 */
.L_x_53:
[----:B------:R-:W1:Y:S01]  /*2040*/  LDC R17, c[0x0][0x3b8] ;  /* 0x0000ee00ff117b82 */ /* 0x000e620000000800 */
[----:B------:R-:W-:Y:S02]  /*2050*/  LEA R14, R11, R8, 0x1 ;  /* 0x000000080b0e7211 */ /* 0x000fe400078e08ff */
[----:B0-----:R-:W-:Y:S02]  /*2060*/  IABS R22, R7 ;  /* 0x0000000700167213 */ /* 0x001fe40000000000 */
[----:B------:R-:W-:Y:S02]  /*2070*/  IABS R4, R14 ;  /* 0x0000000e00047213 */ /* 0x000fe40000000000 */
[C---:B--2---:R-:W-:Y:S01]  /*2080*/  R2UR UR12, R32.reuse ;  /* 0x00000000200c72ca */ /* 0x044fe200000e0000 */
[----:B------:R-:W0:Y:S01]  /*2090*/  LDC R13, c[0x0][0x3bc] ;  /* 0x0000ef00ff0d7b82 */ /* 0x000e220000000800 */
[----:B------:R-:W-:Y:S01]  /*20a0*/  R2UR UR13, R33 ;  /* 0x00000000210d72ca */ /* 0x000fe200000e0000 */
[----:B------:R-:W-:Y:S01]  /*20b0*/  IMAD.HI.U32 R12, R9, R4, RZ ;  /* 0x00000004090c7227 */ /* 0x000fe200078e00ff */
[----:B------:R-:W-:-:S02]  /*20c0*/  R2UR UR6, R32 ;  /* 0x00000000200672ca */ /* 0x000fc400000e0000 */
[----:B------:R-:W-:Y:S01]  /*20d0*/  R2UR UR7, R33 ;  /* 0x00000000210772ca */ /* 0x000fe200000e0000 */
[----:B------:R-:W-:Y:S01]  /*20e0*/  IMAD.MOV R5, RZ, RZ, -R12 ;  /* 0x000000ffff057224 */ /* 0x000fe200078e0a0c */
[----:B-1----:R-:W-:-:S05]  /*20f0*/  IABS R16, R17 ;  /* 0x0000001100107213 */ /* 0x002fca0000000000 */
[----:B------:R-:W-:Y:S01]  /*2100*/  IMAD R5, R16, R5, R4 ;  /* 0x0000000510057224 */ /* 0x000fe200078e0204 */
[----:B------:R-:W-:Y:S02]  /*2110*/  LOP3.LUT R4, R14, R17, RZ, 0x3c, !PT ;  /* 0x000000110e047212 */ /* 0x000fe400078e3cff */
[----:B0-----:R-:W-:Y:S02]  /*2120*/  IABS R19, R13 ;  /* 0x0000000d00137213 */ /* 0x001fe40000000000 */
[----:B------:R-:W-:Y:S02]  /*2130*/  ISETP.GT.U32.AND P6, PT, R6, R5, PT ;  /* 0x000000050600720c */ /* 0x000fe40003fc4070 */
[----:B------:R-:W0:Y:S11]  /*2140*/  I2F.RP R18, R19 ;  /* 0x0000001300127306 */ /* 0x000e360000209400 */
[----:B------:R-:W-:-:S02]  /*2150*/  @!P6 IMAD.IADD R5, R5, 0x1, -R16 ;  /* 0x000000010505e824 */ /* 0x000fc400078e0a10 */
[----:B------:R-:W-:Y:S01]  /*2160*/  @!P6 VIADD R12, R12, 0x1 ;  /* 0x000000010c0ce836 */ /* 0x000fe20000000000 */
[----:B0-----:R-:W0:Y:S02]  /*2170*/  MUFU.RCP R18, R18 ;  /* 0x0000001200127308 */ /* 0x001e240000001000 */
[----:B------:R-:W-:-:S13]  /*2180*/  ISETP.GE.U32.AND P6, PT, R5, R6, PT ;  /* 0x000000060500720c */ /* 0x000fda0003fc6070 */
[----:B------:R-:W-:Y:S01]  /*2190*/  @P6 VIADD R12, R12, 0x1 ;  /* 0x000000010c0c6836 */ /* 0x000fe20000000000 */
[----:B------:R-:W-:Y:S01]  /*21a0*/  ISETP.GE.AND P6, PT, R4, RZ, PT ;  /* 0x000000ff0400720c */ /* 0x000fe20003fc6270 */
[----:B0-----:R-:W-:-:S06]  /*21b0*/  VIADD R5, R18, 0xffffffe ;  /* 0x0ffffffe12057836 */ /* 0x001fcc0000000000 */
[----:B------:R-:W0:Y:S06]  /*21c0*/  F2I.FTZ.U32.TRUNC.NTZ R5, R5 ;  /* 0x0000000500057305 */ /* 0x000e2c000021f000 */
[----:B------:R-:W-:Y:S01]  /*21d0*/  @!P6 IMAD.MOV R12, RZ, RZ, -R12 ;  /* 0x000000ffff0ce224 */ /* 0x000fe200078e0a0c */
[----:B------:R-:W-:Y:S02]  /*21e0*/  ISETP.NE.AND P6, PT, R17, RZ, PT ;  /* 0x000000ff1100720c */ /* 0x000fe40003fc5270 */
[----:B0-----:R-:W-:-:S11]  /*21f0*/  IADD3 R4, PT, PT, RZ, -R5, RZ ;  /* 0x80000005ff047210 */ /* 0x001fd60007ffe0ff */
[----:B------:R-:W-:-:S05]  /*2200*/  @!P6 LOP3.LUT R12, RZ, R17, RZ, 0x33, !PT ;  /* 0x00000011ff0ce212 */ /* 0x000fca00078e33ff */
[----:B------:R-:W-:Y:S01]  /*2210*/  IMAD.MOV R15, RZ, RZ, -R12 ;  /* 0x000000ffff0f7224 */ /* 0x000fe200078e0a0c */
[----:B------:R-:W-:-:S03]  /*2220*/  SEL R12, R12, RZ, P4 ;  /* 0x000000ff0c0c7207 */ /* 0x000fc60002000000 */
[----:B------:R-:W-:Y:S01]  /*2230*/  IMAD R16, R17, R15, R14 ;  /* 0x0000000f11107224 */ /* 0x000fe200078e020e */
[----:B------:R-:W-:Y:S01]  /*2240*/  LEA.HI R14, R14, R14, RZ, 0x1 ;  /* 0x0000000e0e0e7211 */ /* 0x000fe200078f08ff */
[----:B------:R-:W-:Y:S02]  /*2250*/  IMAD R15, R4, R19, RZ ;  /* 0x00000013040f7224 */ /* 0x000fe400078e02ff */
[----:B------:R-:W-:Y:S01]  /*2260*/  IMAD.MOV.U32 R4, RZ, RZ, RZ ;  /* 0x000000ffff047224 */ /* 0x000fe200078e00ff */
[----:B------:R-:W-:-:S03]  /*2270*/  IABS R17, R16 ;  /* 0x0000001000117213 */ /* 0x000fc60000000000 */
        /* <DEDUP_REMOVED lines=8> */
[----:B------:R-:W-:Y:S02]  /*2300*/  @!P6 IMAD.IADD R4, R4, 0x1, -R19 ;  /* 0x000000010404e824 */ /* 0x000fe400078e0a13 */
[----:B------:R-:W-:-:S03]  /*2310*/  @!P6 VIADD R15, R15, 0x1 ;  /* 0x000000010f0fe836 */ /* 0x000fc60000000000 */
[----:B------:R-:W-:Y:S01]  /*2320*/  ISETP.GE.U32.AND P6, PT, R4, R19, PT ;  /* 0x000000130400720c */ /* 0x000fe20003fc6070 */
[----:B0-----:R-:W-:Y:S01]  /*2330*/  VIADD R19, R17, 0xffffffe ;  /* 0x0ffffffe11137836 */ /* 0x001fe20000000000 */
[----:B------:R-:W-:-:S03]  /*2340*/  LOP3.LUT R4, R16, R13, RZ, 0x3c, !PT ;  /* 0x0000000d10047212 */ /* 0x000fc600078e3cff */
[----:B------:R0:W1:Y:S08]  /*2350*/  F2I.FTZ.U32.TRUNC.NTZ R5, R19 ;  /* 0x0000001300057305 */ /* 0x000070000021f000 */
[----:B------:R-:W-:Y:S01]  /*2360*/  @P6 IADD3 R15, PT, PT, R15, 0x1, RZ ;  /* 0x000000010f0f6810 */ /* 0x000fe20007ffe0ff */
[----:B0-----:R-:W-:Y:S01]  /*2370*/  IMAD R19, R12, UR8, RZ ;  /* 0x000000080c137c24 */ /* 0x001fe2000f8e02ff */
[----:B------:R-:W-:Y:S01]  /*2380*/  ISETP.GE.AND P6, PT, R4, RZ, PT ;  /* 0x000000ff0400720c */ /* 0x000fe20003fc6270 */
[----:B-1----:R-:W-:-:S12]  /*2390*/  IMAD.MOV R21, RZ, RZ, -R5 ;  /* 0x000000ffff157224 */ /* 0x002fd800078e0a05 */
[----:B------:R-:W-:Y:S01]  /*23a0*/  @!P6 IMAD.MOV R15, RZ, RZ, -R15 ;  /* 0x000000ffff0fe224 */ /* 0x000fe200078e0a0f */
[----:B------:R-:W-:-:S13]  /*23b0*/  ISETP.NE.AND P6, PT, R13, RZ, PT ;  /* 0x000000ff0d00720c */ /* 0x000fda0003fc5270 */
[----:B------:R-:W-:-:S05]  /*23c0*/  @!P6 LOP3.LUT R15, RZ, R13, RZ, 0x33, !PT ;  /* 0x0000000dff0fe212 */ /* 0x000fca00078e33ff */
[----:B------:R-:W-:-:S04]  /*23d0*/  IMAD.MOV R4, RZ, RZ, -R15 ;  /* 0x000000ffff047224 */ /* 0x000fc800078e0a0f */
[----:B------:R-:W-:Y:S02]  /*23e0*/  IMAD R18, R13, R4, R16 ;  /* 0x000000040d127224 */ /* 0x000fe400078e0210 */
[----:B------:R-:W-:Y:S02]  /*23f0*/  IMAD R13, R21, R22, RZ ;  /* 0x00000016150d7224 */ /* 0x000fe400078e02ff */
[----:B------:R-:W-:Y:S01]  /*2400*/  IMAD.MOV.U32 R4, RZ, RZ, RZ ;  /* 0x000000ffff047224 */ /* 0x000fe200078e00ff */
[----:B------:R-:W-:-:S03]  /*2410*/  IABS R16, R18 ;  /* 0x0000001200107213 */ /* 0x000fc60000000000 */
[----:B------:R-:W-:-:S04]  /*2420*/  IMAD.HI.U32 R4, R5, R13, R4 ;  /* 0x0000000d05047227 */ /* 0x000fc800078e0004 */
[----:B------:R-:W-:-:S04]  /*2430*/  IMAD.MOV.U32 R5, RZ, RZ, R16 ;  /* 0x000000ffff057224 */ /* 0x000fc800078e0010 */
[----:B------:R-:W-:-:S05]  /*2440*/  IMAD.HI.U32 R4, R4, R5, RZ ;  /* 0x0000000504047227 */ /* 0x000fca00078e00ff */
[----:B------:R-:W-:-:S05]  /*2450*/  IADD3 R16, PT, PT, -R4, RZ, RZ ;  /* 0x000000ff04107210 */ /* 0x000fca0007ffe1ff */
[----:B------:R-:W-:Y:S01]  /*2460*/  IMAD R5, R22, R16, R5 ;  /* 0x0000001016057224 */ /* 0x000fe200078e0205 */
[----:B------:R-:W-:-:S04]  /*2470*/  SEL R16, R15, RZ, P5 ;  /* 0x000000ff0f107207 */ /* 0x000fc80002800000 */
[----:B------:R-:W-:Y:S01]  /*2480*/  ISETP.GT.U32.AND P6, PT, R22, R5, PT ;  /* 0x000000051600720c */ /* 0x000fe20003fc4070 */
[----:B------:R-:W-:-:S12]  /*2490*/  IMAD R16, R16, UR9, R19 ;  /* 0x0000000910107c24 */ /* 0x000fd8000f8e0213 */
[----:B------:R-:W-:Y:S02]  /*24a0*/  @!P6 IMAD.IADD R5, R5, 0x1, -R22 ;  /* 0x000000010505e824 */ /* 0x000fe400078e0a16 */
[----:B------:R-:W-:-:S03]  /*24b0*/  @!P6 VIADD R4, R4, 0x1 ;  /* 0x000000010404e836 */ /* 0x000fc60000000000 */
[----:B------:R-:W-:Y:S02]  /*24c0*/  ISETP.GE.U32.AND P6, PT, R5, R22, PT ;  /* 0x000000160500720c */ /* 0x000fe40003fc6070 */
[----:B------:R-:W-:-:S11]  /*24d0*/  LOP3.LUT R5, R18, R7, RZ, 0x3c, !PT ;  /* 0x0000000712057212 */ /* 0x000fd600078e3cff */
[----:B------:R-:W-:Y:S01]  /*24e0*/  @P6 VIADD R4, R4, 0x1 ;  /* 0x0000000104046836 */ /* 0x000fe20000000000 */
[----:B------:R-:W-:-:S03]  /*24f0*/  ISETP.GE.AND P6, PT, R5, RZ, PT ;  /* 0x000000ff0500720c */ /* 0x000fc60003fc6270 */
[----:B------:R-:W-:-:S10]  /*2500*/  IMAD.MOV.U32 R13, RZ, RZ, R4 ;  /* 0x000000ffff0d7224 */ /* 0x000fd400078e0004 */
[----:B------:R-:W-:Y:S01]  /*2510*/  @!P6 IMAD.MOV R13, RZ, RZ, -R13 ;  /* 0x000000ffff0de224 */ /* 0x000fe200078e0a0d */
[----:B------:R-:W-:-:S13]  /*2520*/  ISETP.NE.AND P6, PT, R7, RZ, PT ;  /* 0x000000ff0700720c */ /* 0x000fda0003fc5270 */
[----:B------:R-:W-:-:S04]  /*2530*/  @!P6 LOP3.LUT R13, RZ, R7, RZ, 0x33, !PT ;  /* 0x00000007ff0de212 */ /* 0x000fc800078e33ff */
[----:B------:R-:W-:Y:S01]  /*2540*/  SEL R17, R13, RZ, P2 ;  /* 0x000000ff0d117207 */ /* 0x000fe20001000000 */
[----:B------:R-:W-:Y:S02]  /*2550*/  IMAD.MOV R4, RZ, RZ, -R13 ;  /* 0x000000ffff047224 */ /* 0x000fe400078e0a0d */
[----:B------:R-:W0:Y:S02]  /*2560*/  LDC.64 R12, c[0x0][0x380] ;  /* 0x0000e000ff0c7b82 */ /* 0x000e240000000a00 */
[----:B------:R-:W-:Y:S02]  /*2570*/  IMAD R15, R7, R4, R18 ;  /* 0x00000004070f7224 */ /* 0x000fe400078e0212 */
[----:B------:R-:W-:-:S03]  /*2580*/  IMAD R16, R17, UR10, R16 ;  /* 0x0000000a11107c24 */ /* 0x000fc6000f8e0210 */
[----:B------:R-:W-:Y:S01]  /*2590*/  SEL R15, R15, RZ, P3 ;  /* 0x000000ff0f0f7207 */ /* 0x000fe20001800000 */
[----:B------:R-:W1:Y:S04]  /*25a0*/  LDC.64 R4, c[0x0][0x388] ;  /* 0x0000e200ff047b82 */ /* 0x000e680000000a00 */
[----:B------:R-:W-:-:S05]  /*25b0*/  IMAD R15, R15, UR11, R16 ;  /* 0x0000000b0f0f7c24 */ /* 0x000fca000f8e0210 */
[----:B------:R-:W-:-:S04]  /*25c0*/  LEA.HI R15, R15, R15, RZ, 0x1 ;  /* 0x0000000f0f0f7211 */ /* 0x000fc800078f08ff */
[----:B------:R-:W-:Y:S02]  /*25d0*/  SHF.R.S32.HI R17, RZ, 0x1, R15 ;  /* 0x00000001ff117819 */ /* 0x000fe4000001140f */
[----:B------:R-:W-:-:S05]  /*25e0*/  SHF.R.S32.HI R15, RZ, 0x1, R14 ;  /* 0x00000001ff0f7819 */ /* 0x000fca000001140e */
[----:B0-----:R-:W-:-:S04]  /*25f0*/  IMAD.WIDE R12, R15, 0x8, R12 ;  /* 0x000000080f0c7825 */ /* 0x001fc800078e020c */
[----:B-1----:R-:W-:Y:S01]  /*2600*/  IMAD.WIDE R4, R17, 0x2, R4 ;  /* 0x0000000211047825 */ /* 0x002fe200078e0204 */
[----:B------:R-:W2:Y:S05]  /*2610*/  LDG.E R14, desc[UR6][R12.64] ;  /* 0x000000060c0e7981 */ /* 0x000eaa000c1e1900 */
[----:B------:R-:W3:Y:S02]  /*2620*/  LDG.E.U16 R4, desc[UR12][R4.64] ;  /* 0x0000000c04047981 */ /* 0x000ee4000c1e1500 */
[----:B---3--:R-:W-:-:S04]  /*2630*/  PRMT R15, R4, 0x7770, RZ ;  /* 0x00007770040f7816 */ /* 0x008fc800000000ff */
[----:B------:R-:W-:Y:S01]  /*2640*/  ISETP.NE.AND P6, PT, R15, RZ, PT ;  /* 0x000000ff0f00720c */ /* 0x000fe20003fc5270 */
[----:B--2---:R-:W-:Y:S01]  /*2650*/  FMUL R17, R14, UR5 ;  /* 0x000000050e117c20 */ /* 0x004fe20008400000 */
[----:B------:R-:W-:-:S11]  /*2660*/  PRMT R14, R4, 0x7771, RZ ;  /* 0x00007771040e7816 */ /* 0x000fd600000000ff */
[----:B------:R-:W0:Y:S01]  /*2670*/  @!P6 LDC R17, c[0x0][0x3f0] ;  /* 0x0000fc00ff11eb82 */ /* 0x000e220000000800 */
[----:B------:R-:W-:-:S13]  /*2680*/  ISETP.NE.AND P6, PT, R14, RZ, PT ;  /* 0x000000ff0e00720c */ /* 0x000fda0003fc5270 */
[----:B------:R-:W-:Y:S02]  /*2690*/  @P6 R2UR UR6, R32 ;  /* 0x00000000200662ca */ /* 0x000fe400000e0000 */
[----:B------:R-:W-:-:S13]  /*26a0*/  @P6 R2UR UR7, R33 ;  /* 0x00000000210762ca */ /* 0x000fda00000e0000 */
[----:B------:R-:W2:Y:S01]  /*26b0*/  @P6 LDG.E R14, desc[UR6][R12.64+0x4] ;  /* 0x000004060c0e6981 */ /* 0x000ea2000c1e1900 */
[----:B------:R-:W1:Y:S01]  /*26c0*/  LDCU UR4, c[0x0][0x3f0] ;  /* 0x00007e00ff0477ac */ /* 0x000e620008000800 */
[----:B------:R-:W-:Y:S02]  /*26d0*/  IMAD.MOV.U32 R16, RZ, RZ, 0x3bbb989d ;  /* 0x3bbb989dff107424 */ /* 0x000fe400078e00ff */
[----:B0-----:R-:W-:Y:S01]  /*26e0*/  FADD R4, -R20, R17 ;  /* 0x0000001114047221 */ /* 0x001fe20000000100 */
[----:B------:R-:W-:Y:S01]  /*26f0*/  IMAD.MOV.U32 R17, RZ, RZ, 0x437c0000 ;  /* 0x437c0000ff117424 */ /* 0x000fe200078e00ff */
[----:B-1----:R-:W-:Y:S01]  /*2700*/  MOV R5, UR4 ;  /* 0x0000000400057c02 */ /* 0x002fe20008000f00 */
[----:B------:R-:W-:Y:S02]  /*2710*/  VIADD R11, R11, 0x400 ;  /* 0x000004000b0b7836 */ /* 0x000fe40000000000 */
[----:B--2---:R-:W-:Y:S01]  /*2720*/  @P6 FMUL R5, R14, UR5 ;  /* 0x000000050e056c20 */ /* 0x004fe20008400000 */
[----:B------:R-:W-:-:S03]  /*2730*/  FFMA.SAT R14, R4, R16, 0.5 ;  /* 0x3f000000040e7423 */ /* 0x000fc60000002010 */
[----:B------:R-:W-:Y:S01]  /*2740*/  FADD R15, -R20, R5 ;  /* 0x00000005140f7221 */ /* 0x000fe20000000100 */
[----:B------:R-:W-:-:S03]  /*2750*/  FFMA.RM R14, R14, R17, 12582913 ;  /* 0x4b4000010e0e7423 */ /* 0x000fc60000004011 */
[----:B------:R-:W-:Y:S01]  /*2760*/  FFMA.SAT R12, R15, R16, 0.5 ;  /* 0x3f0000000f0c7423 */ /* 0x000fe20000002010 */
[----:B------:R-:W-:-:S03]  /*2770*/  FADD R5, R14, -12583039 ;  /* 0xcb40007f0e057421 */ /* 0x000fc60000000000 */
[----:B------:R-:W-:Y:S01]  /*2780*/  FFMA.RM R12, R12, R17, 12582913 ;  /* 0x4b4000010c0c7423 */ /* 0x000fe20000004011 */
[----:B------:R-:W-:-:S04]  /*2790*/  FFMA R5, R4, 1.4426950216293334961, -R5 ;  /* 0x3fb8aa3b04057823 */ /* 0x000fc80000000805 */
[----:B------:R-:W-:Y:S01]  /*27a0*/  FFMA R5, R4, 1.925963033500011079e-08, R5 ;  /* 0x32a5706004057823 */ /* 0x000fe20000000005 */
[----:B------:R-:W-:-:S04]  /*27b0*/  FADD R4, R12, -12583039 ;  /* 0xcb40007f0c047421 */ /* 0x000fc80000000000 */
[C---:B------:R-:W-:Y:S01]  /*27c0*/  FFMA R4, R15.reuse, 1.4426950216293334961, -R4 ;  /* 0x3fb8aa3b0f047823 */ /* 0x040fe20000000804 */
[----:B------:R-:W0:Y:S03]  /*27d0*/  MUFU.EX2 R5, R5 ;  /* 0x0000000500057308 */ /* 0x000e260000000800 */
[----:B------:R-:W-:Y:S01]  /*27e0*/  FFMA R4, R15, 1.925963033500011079e-08, R4 ;  /* 0x32a570600f047823 */ /* 0x000fe20000000004 */
[----:B------:R-:W-:-:S05]  /*27f0*/  ISETP.GE.AND P6, PT, R11, R0, PT ;  /* 0x000000000b00720c */ /* 0x000fca0003fc6270 */
[----:B------:R-:W1:Y:S01]  /*2800*/  MUFU.EX2 R4, R4 ;  /* 0x0000000400047308 */ /* 0x000e620000000800 */
[----:B------:R-:W-:Y:S02]  /*2810*/  IMAD.SHL.U32 R13, R14, 0x800000, RZ ;  /* 0x008000000e0d7824 */ /* 0x000fe400078e00ff */
[----:B------:R-:W-:Y:S02]  /*2820*/  IMAD.SHL.U32 R15, R12, 0x800000, RZ ;  /* 0x008000000c0f7824 */ /* 0x000fe400078e00ff */
[----:B0-----:R-:W-:-:S04]  /*2830*/  FFMA R10, R13, R5, R10 ;  /* 0x000000050d0a7223 */ /* 0x001fc8000000000a */
[----:B-1----:R-:W-:Y:S01]  /*2840*/  FFMA R10, R15, R4, R10 ;  /* 0x000000040f0a7223 */ /* 0x002fe2000000000a */
[----:B------:R-:W-:Y:S06]  /*2850*/  @!P6 BRA `(.L_x_53) ;  /* 0xfffffff400f8e947 */ /* 0x000fec000383ffff */
.L_x_52:
[----:B0-----:R-:W-:Y:S05]  /*2860*/  BSYNC.RECONVERGENT B0 ;  /* 0x0000000000007941 */ /* 0x001fea0003800200 */
.L_x_51:
[----:B------:R-:W-:Y:S01]  /*2870*/  IMAD.MOV.U32 R13, RZ, RZ, R10 ;  /* 0x000000ffff0d7224 */ /* 0x000fe200078e000a */
[C---:B------:R-:W-:Y:S01]  /*2880*/  ISETP.GT.AND P6, PT, R30.reuse, 0x1d, PT ;  /* 0x0000001d1e00780c */ /* 0x040fe20003fc4270 */
[----:B------:R-:W0:Y:S01]  /*2890*/  S2UR UR5, SR_CgaCtaId ;  /* 0x00000000000579c3 */ /* 0x000e220000008800 */
[----:B------:R-:W-:Y:S01]  /*28a0*/  ISETP.GT.AND P5, PT, R30, 0x1b, PT ;  /* 0x0000001b1e00780c */ /* 0x000fe20003fa4270 */
[----:B------:R-:W-:Y:S01]  /*28b0*/  UMOV UR4, 0x400 ;  /* 0x0000040000047882 */ /* 0x000fe20000000000 */
[----:B---3--:R-:W3:Y:S01]  /*28c0*/  SHFL.DOWN PT, R4, R13, 0x1, 0x1f ;  /* 0x08201f000d047f89 */ /* 0x008ee200000e0000 */
[----:B------:R-:W-:Y:S01]  /*28d0*/  UIADD3 UR4, UPT, UPT, UR4, 0xa8, URZ ;  /* 0x000000a804047890 */ /* 0x000fe2000fffe0ff */
[----:B------:R-:W-:Y:S01]  /*28e0*/  SHF.R.U32.HI R5, RZ, 0x3, R3 ;  /* 0x00000003ff057819 */ /* 0x000fe20000011603 */
[----:B------:R-:W-:Y:S02]  /*28f0*/  BSSY.RECONVERGENT B0, `(.L_x_54) ;  /* 0x000003e000007945 */ /* 0x000fe40003800200 */
[----:B0-----:R-:W-:Y:S01]  /*2900*/  ULEA UR4, UR5, UR4, 0x18 ;  /* 0x0000000405047291 */ /* 0x001fe2000f8ec0ff */
[----:B---3--:R-:W-:Y:S01]  /*2910*/  @!P0 FADD R13, R4, R13 ;  /* 0x0000000d040d8221 */ /* 0x008fe20000000000 */
[----:B------:R-:W-:-:S04]  /*2920*/  ISETP.NE.AND P0, PT, R3, RZ, PT ;  /* 0x000000ff0300720c */ /* 0x000fc80003f05270 */
[----:B------:R-:W0:Y:S02]  /*2930*/  SHFL.DOWN PT, R4, R13, 0x2, 0x1f ;  /* 0x08401f000d047f89 */ /* 0x000e2400000e0000 */
        /* <DEDUP_REMOVED lines=8> */
[----:B0-----:R-:W-:Y:S01]  /*29c0*/  @!P6 FADD R13, R13, R4 ;  /* 0x000000040d0de221 */ /* 0x001fe20000000000 */
[----:B------:R-:W-:-:S05]  /*29d0*/  LOP3.LUT R4, R5, 0x7c, RZ, 0xc0, !PT ;  /* 0x0000007c05047812 */ /* 0x000fca00078ec0ff */
[----:B------:R0:W-:Y:S01]  /*29e0*/  @P1 STS [R4+UR4+0x20], R13 ;  /* 0x0000200d04001988 */ /* 0x0001e20008000804 */
[----:B------:R-:W-:Y:S06]  /*29f0*/  BAR.SYNC.DEFER_BLOCKING 0x0 ;  /* 0x0000000000007b1d */ /* 0x000fec0000010000 */
[----:B------:R-:W-:Y:S05]  /*2a00*/  @P0 BRA `(.L_x_55) ;  /* 0x0000000000b00947 */ /* 0x000fea0003800000 */
[----:B------:R-:W3:Y:S01]  /*2a10*/  S2UR UR5, SR_CgaCtaId ;  /* 0x00000000000579c3 */ /* 0x000ee20000008800 */
[----:B------:R-:W-:Y:S02]  /*2a20*/  UMOV UR4, 0x400 ;  /* 0x0000040000047882 */ /* 0x000fe40000000000 */
[----:B---3--:R-:W-:-:S09]  /*2a30*/  ULEA UR4, UR5, UR4, 0x18 ;  /* 0x0000000405047291 */ /* 0x008fd2000f8ec0ff */
[----:B------:R-:W3:Y:S04]  /*2a40*/  LDS R12, [UR4+0xcc] ;  /* 0x0000cc04ff0c7984 */ /* 0x000ee80008000800 */
[----:B------:R-:W5:Y:S04]  /*2a50*/  LDS.128 R8, [UR4+0xd0] ;  /* 0x0000d004ff087984 */ /* 0x000f680008000c00 */
[----:B------:R-:W1:Y:S04]  /*2a60*/  LDS.128 R16, [UR4+0xe0] ;  /* 0x0000e004ff107984 */ /* 0x000e680008000c00 */
[----:B0-----:R-:W0:Y:S01]  /*2a70*/  LDS.128 R4, [UR4+0xf0] ;  /* 0x0000f004ff047984 */ /* 0x001e220008000c00 */
[----:B---3--:R-:W-:-:S04]  /*2a80*/  FADD R13, R13, R12 ;  /* 0x0000000c0d0d7221 */ /* 0x008fc80000000000 */
[----:B-----5:R-:W-:Y:S02]  /*2a90*/  FADD R8, R13, R8 ;  /* 0x000000080d087221 */ /* 0x020fe40000000000 */
[----:B----4-:R-:W3:Y:S02]  /*2aa0*/  LDS.128 R12, [UR4+0x100] ;  /* 0x00010004ff0c7984 */ /* 0x010ee40008000c00 */
        /* <DEDUP_REMOVED lines=13> */
[----:B---3--:R-:W-:Y:S02]  /*2b80*/  FADD R12, R7, R12 ;  /* 0x0000000c070c7221 */ /* 0x008fe40000000000 */
[----:B------:R-:W3:Y:S02]  /*2b90*/  LDS.128 R4, [UR4+0x130] ;  /* 0x00013004ff047984 */ /* 0x000ee40008000c00 */
[----:B------:R-:W-:-:S04]  /*2ba0*/  FADD R13, R12, R13 ;  /* 0x0000000d0c0d7221 */ /* 0x000fc80000000000 */
[----:B------:R-:W-:-:S04]  /*2bb0*/  FADD R14, R13, R14 ;  /* 0x0000000e0d0e7221 */ /* 0x000fc80000000000 */
[----:B------:R-:W-:-:S04]  /*2bc0*/  FADD R15, R14, R15 ;  /* 0x0000000f0e0f7221 */ /* 0x000fc80000000000 */
[----:B-1----:R-:W-:-:S04]  /*2bd0*/  FADD R8, R15, R8 ;  /* 0x000000080f087221 */ /* 0x002fc80000000000 */
[----:B------:R-:W-:-:S04]  /*2be0*/  FADD R9, R8, R9 ;  /* 0x0000000908097221 */ /* 0x000fc80000000000 */
[----:B------:R-:W-:Y:S02]  /*2bf0*/  FADD R10, R9, R10 ;  /* 0x0000000a090a7221 */ /* 0x000fe40000000000 */
[----:B------:R-:W1:Y:S02]  /*2c00*/  LDS.64 R8, [UR4+0x140] ;  /* 0x00014004ff087984 */ /* 0x000e640008000a00 */
[----:B------:R-:W-:-:S04]  /*2c10*/  FADD R11, R10, R11 ;  /* 0x0000000b0a0b7221 */ /* 0x000fc80000000000 */
[----:B0-----:R-:W-:-:S04]  /*2c20*/  FADD R16, R11, R16 ;  /* 0x000000100b107221 */ /* 0x001fc80000000000 */
[----:B------:R-:W-:-:S04]  /*2c30*/  FADD R17, R16, R17 ;  /* 0x0000001110117221 */ /* 0x000fc80000000000 */
[----:B------:R-:W-:-:S04]  /*2c40*/  FADD R18, R17, R18 ;  /* 0x0000001211127221 */ /* 0x000fc80000000000 */
[----:B------:R-:W-:-:S04]  /*2c50*/  FADD R19, R18, R19 ;  /* 0x0000001312137221 */ /* 0x000fc80000000000 */
[----:B---3--:R-:W-:-:S04]  /*2c60*/  FADD R4, R19, R4 ;  /* 0x0000000413047221 */ /* 0x008fc80000000000 */
[----:B------:R-:W-:-:S04]  /*2c70*/  FADD R5, R4, R5 ;  /* 0x0000000504057221 */ /* 0x000fc80000000000 */
[----:B------:R-:W-:-:S04]  /*2c80*/  FADD R6, R5, R6 ;  /* 0x0000000605067221 */ /* 0x000fc80000000000 */
[----:B------:R-:W-:-:S04]  /*2c90*/  FADD R7, R6, R7 ;  /* 0x0000000706077221 */ /* 0x000fc80000000000 */
[----:B-1----:R-:W-:-:S04]  /*2ca0*/  FADD R8, R7, R8 ;  /* 0x0000000807087221 */ /* 0x002fc80000000000 */
[----:B------:R-:W-:-:S05]  /*2cb0*/  FADD R8, R8, R9 ;  /* 0x0000000908087221 */ /* 0x000fca0000000000 */
[----:B------:R3:W-:Y:S02]  /*2cc0*/  STS [UR4+0x14c], R8 ;  /* 0x00014c08ff007988 */ /* 0x0007e40008000804 */
.L_x_55:
[----:B------:R-:W-:Y:S05]  /*2cd0*/  BSYNC.RECONVERGENT B0 ;  /* 0x0000000000007941 */ /* 0x000fea0003800200 */
.L_x_54:
[----:B------:R-:W-:Y:S01]  /*2ce0*/  BAR.SYNC.DEFER_BLOCKING 0x0 ;  /* 0x0000000000007b1d */ /* 0x000fe20000010000 */
[----:B------:R-:W-:-:S05]  /*2cf0*/  ISETP.GE.AND P0, PT, R3, R0, PT ;  /* 0x000000000300720c */ /* 0x000fca0003f06270 */
[----:B------:R-:W0:Y:S01]  /*2d00*/  LDCU UR10, c[0x0][0x3e8] ;  /* 0x00007d00ff0a77ac */ /* 0x000e220008000800 */
[----:B------:R-:W-:Y:S01]  /*2d10*/  BSSY.RECONVERGENT B0, `(.L_x_56) ;  /* 0x00000cf000007945 */ /* 0x000fe20003800200 */
[----:B------:R-:W0:Y:S01]  /*2d20*/  LDCU UR11, c[0x0][0x3f4] ;  /* 0x00007e80ff0b77ac */ /* 0x000e220008000800 */
[----:B------:R-:W0:Y:S01]  /*2d30*/  LDCU.64 UR6, c[0x0][0x400] ;  /* 0x00008000ff0677ac */ /* 0x000e220008000a00 */
[----:B------:R-:W0:Y:S01]  /*2d40*/  LDCU.64 UR8, c[0x0][0x3f8] ;  /* 0x00007f00ff0877ac */ /* 0x000e220008000a00 */
[----:B------:R-:W0:Y:S03]  /*2d50*/  LDCU.128 UR12, c[0x0][0x3d0] ;  /* 0x00007a00ff0c77ac */ /* 0x000e260008000c00 */
[----:B------:R-:W-:Y:S05]  /*2d60*/  @P0 BRA `(.L_x_57) ;  /* 0x0000000c00240947 */ /* 0x000fea0003800000 */
[----:B------:R-:W5:Y:S01]  /*2d70*/  S2UR UR5, SR_CgaCtaId ;  /* 0x00000000000579c3 */ /* 0x000f620000008800 */
[----:B------:R-:W-:Y:S01]  /*2d80*/  UMOV UR4, 0x400 ;  /* 0x0000040000047882 */ /* 0x000fe20000000000 */
[----:B------:R-:W-:-:S06]  /*2d90*/  MOV R11, R3 ;  /* 0x00000003000b7202 */ /* 0x000fcc0000000f00 */
[----:B------:R-:W1:Y:S08]  /*2da0*/  LDC R5, c[0x0][0x3b8] ;  /* 0x0000ee00ff057b82 */ /* 0x000e700000000800 */
[----:B---3--:R-:W3:Y:S01]  /*2db0*/  LDC R8, c[0x0][0x3bc] ;  /* 0x0000ef00ff087b82 */ /* 0x008ee20000000800 */
[----:B-----5:R-:W-:-:S07]  /*2dc0*/  ULEA UR4, UR5, UR4, 0x18 ;  /* 0x0000000405047291 */ /* 0x020fce000f8ec0ff */
[----:B------:R-:W1:Y:S02]  /*2dd0*/  LDC R9, c[0x0][0x3c0] ;  /* 0x0000f000ff097b82 */ /* 0x000e640000000800 */
[----:B0-----:R-:W0:Y:S03]  /*2de0*/  LDS R4, [UR4+0x14c] ;  /* 0x00014c04ff047984 */ /* 0x001e260008000800 */
.L_x_62:
[----:B-1----:R-:W-:Y:S01]  /*2df0*/  IABS R15, R5 ;  /* 0x00000005000f7213 */ /* 0x002fe20000000000 */
[----:B------:R-:W-:Y:S01]  /*2e00*/  IMAD.SHL.U32 R10, R11, 0x2, RZ ;  /* 0x000000020b0a7824 */ /* 0x000fe200078e00ff */
[----:B------:R-:W1:Y:S01]  /*2e10*/  LDC.64 R18, c[0x0][0x3a8] ;  /* 0x0000ea00ff127b82 */ /* 0x000e620000000a00 */
[----:B------:R-:W-:Y:S01]  /*2e20*/  ISETP.NE.AND P3, PT, R9, RZ, PT ;  /* 0x000000ff0900720c */ /* 0x000fe20003f65270 */
[----:B------:R-:W5:Y:S01]  /*2e30*/  I2F.RP R3, R15 ;  /* 0x0000000f00037306 */ /* 0x000f620000209400 */
[----:B0-----:R-:W-:Y:S01]  /*2e40*/  IMAD R12, R28, UR10, R10 ;  /* 0x0000000a1c0c7c24 */ /* 0x001fe2000f8e020a */
[----:B--2---:R-:W-:Y:S02]  /*2e50*/  R2UR UR4, R32 ;  /* 0x00000000200472ca */ /* 0x004fe400000e0000 */
[----:B------:R-:W-:Y:S02]  /*2e60*/  R2UR UR5, R33 ;  /* 0x00000000210572ca */ /* 0x000fe400000e0000 */
[----:B----4-:R-:W-:-:S02]  /*2e70*/  IABS R14, R12 ;  /* 0x0000000c000e7213 */ /* 0x010fc40000000000 */
[----:B-----5:R-:W2:Y:S02]  /*2e80*/  MUFU.RCP R3, R3 ;  /* 0x0000000300037308 */ /* 0x020ea40000001000 */
[----:B--2---:R-:W-:-:S06]  /*2e90*/  VIADD R7, R3, 0xffffffe ;  /* 0x0ffffffe03077836 */ /* 0x004fcc0000000000 */
[----:B------:R-:W2:Y:S02]  /*2ea0*/  F2I.FTZ.U32.TRUNC.NTZ R7, R7 ;  /* 0x0000000700077305 */ /* 0x000ea4000021f000 */
[----:B--2---:R-:W-:-:S04]  /*2eb0*/  IMAD.MOV R6, RZ, RZ, -R7 ;  /* 0x000000ffff067224 */ /* 0x004fc800078e0a07 */
[----:B------:R-:W-:Y:S02]  /*2ec0*/  IMAD R13, R6, R15, RZ ;  /* 0x0000000f060d7224 */ /* 0x000fe400078e02ff */
[----:B------:R-:W-:-:S04]  /*2ed0*/  IMAD.MOV.U32 R6, RZ, RZ, RZ ;  /* 0x000000ffff067224 */ /* 0x000fc800078e00ff */
[----:B------:R-:W-:-:S04]  /*2ee0*/  IMAD.HI.U32 R13, R7, R13, R6 ;  /* 0x0000000d070d7227 */ /* 0x000fc800078e0006 */
[----:B------:R-:W-:Y:S01]  /*2ef0*/  IMAD.MOV.U32 R6, RZ, RZ, R14 ;  /* 0x000000ffff067224 */ /* 0x000fe200078e000e */
[----:B---3--:R-:W-:-:S03]  /*2f00*/  IABS R14, R8 ;  /* 0x00000008000e7213 */ /* 0x008fc60000000000 */
[----:B------:R-:W-:-:S04]  /*2f10*/  IMAD.HI.U32 R3, R13, R6, RZ ;  /* 0x000000060d037227 */ /* 0x000fc800078e00ff */
[----:B------:R-:W-:Y:S01]  /*2f20*/  IMAD.MOV.U32 R13, RZ, RZ, R14 ;  /* 0x000000ffff0d7224 */ /* 0x000fe200078e000e */
[----:B------:R-:W-:-:S03]  /*2f30*/  IADD3 R7, PT, PT, -R3, RZ, RZ ;  /* 0x000000ff03077210 */ /* 0x000fc60007ffe1ff */
[----:B------:R-:W2:Y:S02]  /*2f40*/  I2F.RP R14, R13 ;  /* 0x0000000d000e7306 */ /* 0x000ea40000209400 */
[----:B------:R-:W-:-:S05]  /*2f50*/  IMAD R6, R15, R7, R6 ;  /* 0x000000070f067224 */ /* 0x000fca00078e0206 */
[----:B------:R-:W-:Y:S01]  /*2f60*/  ISETP.GT.U32.AND P1, PT, R15, R6, PT ;  /* 0x000000060f00720c */ /* 0x000fe20003f24070 */
[----:B--2---:R-:W2:-:S12]  /*2f70*/  MUFU.RCP R14, R14 ;  /* 0x0000000e000e7308 */ /* 0x004e980000001000 */
[----:B------:R-:W-:Y:S02]  /*2f80*/  @!P1 IMAD.IADD R6, R6, 0x1, -R15 ;  /* 0x0000000106069824 */ /* 0x000fe400078e0a0f */
[----:B------:R-:W-:Y:S01]  /*2f90*/  @!P1 VIADD R3, R3, 0x1 ;  /* 0x0000000103039836 */ /* 0x000fe20000000000 */
[----:B------:R-:W-:Y:S02]  /*2fa0*/  ISETP.NE.AND P1, PT, R5, RZ, PT ;  /* 0x000000ff0500720c */ /* 0x000fe40003f25270 */
[----:B------:R-:W-:Y:S02]  /*2fb0*/  ISETP.GE.U32.AND P0, PT, R6, R15, PT ;  /* 0x0000000f0600720c */ /* 0x000fe40003f06070 */
[----:B------:R-:W-:-:S04]  /*2fc0*/  LOP3.LUT R6, R12, R5, RZ, 0x3c, !PT ;  /* 0x000000050c067212 */ /* 0x000fc800078e3cff */
[----:B------:R-:W-:Y:S01]  /*2fd0*/  ISETP.GE.AND P2, PT, R6, RZ, PT ;  /* 0x000000ff0600720c */ /* 0x000fe20003f46270 */
[----:B--2---:R-:W-:-:S04]  /*2fe0*/  VIADD R6, R14, 0xffffffe ;  /* 0x0ffffffe0e067836 */ /* 0x004fc80000000000 */
[----:B------:R2:W3:Y:S02]  /*2ff0*/  F2I.FTZ.U32.TRUNC.NTZ R7, R6 ;  /* 0x0000000600077305 */ /* 0x0004e4000021f000 */
[----:B------:R-:W-:-:S06]  /*3000*/  @P0 VIADD R3, R3, 0x1 ;  /* 0x0000000103030836 */ /* 0x000fcc0000000000 */
[----:B------:R-:W-:Y:S01]  /*3010*/  @!P2 IMAD.MOV R3, RZ, RZ, -R3 ;  /* 0x000000ffff03a224 */ /* 0x000fe200078e0a03 */
[----:B------:R-:W-:Y:S01]  /*3020*/  @!P1 LOP3.LUT R3, RZ, R5, RZ, 0x33, !PT ;  /* 0x00000005ff039212 */ /* 0x000fe200078e33ff */
[----:B--2---:R-:W-:-:S03]  /*3030*/  IMAD.MOV.U32 R6, RZ, RZ, RZ ;  /* 0x000000ffff067224 */ /* 0x004fc600078e00ff */
[----:B------:R-:W-:Y:S01]  /*3040*/  IADD3 R15, PT, PT, -R3, RZ, RZ ;  /* 0x000000ff030f7210 */ /* 0x000fe20007ffe1ff */
[----:B---3--:R-:W-:-:S04]  /*3050*/  IMAD.MOV R14, RZ, RZ, -R7 ;  /* 0x000000ffff0e7224 */ /* 0x008fc800078e0a07 */
[----:B------:R-:W-:Y:S02]  /*3060*/  IMAD R15, R5, R15, R12 ;  /* 0x0000000f050f7224 */ /* 0x000fe400078e020c */
[----:B------:R-:W-:Y:S01]  /*3070*/  IMAD R17, R14, R13, RZ ;  /* 0x0000000d0e117224 */ /* 0x000fe200078e02ff */
[----:B------:R-:W-:Y:S02]  /*3080*/  IABS R14, R9 ;  /* 0x00000009000e7213 */ /* 0x000fe40000000000 */
[----:B------:R-:W-:Y:S01]  /*3090*/  IABS R16, R15 ;  /* 0x0000000f00107213 */ /* 0x000fe20000000000 */
[----:B------:R-:W-:-:S06]  /*30a0*/  IMAD.HI.U32 R17, R7, R17, R6 ;  /* 0x0000001107117227 */ /* 0x000fcc00078e0006 */
[----:B------:R-:W-:Y:S02]  /*30b0*/  IMAD.HI.U32 R6, R17, R16, RZ ;  /* 0x0000001011067227 */ /* 0x000fe400078e00ff */
[----:B------:R-:W2:Y:S02]  /*30c0*/  I2F.RP R17, R14 ;  /* 0x0000000e00117306 */ /* 0x000ea40000209400 */
[----:B------:R-:W-:-:S04]  /*30d0*/  IMAD.MOV R7, RZ, RZ, -R6 ;  /* 0x000000ffff077224 */ /* 0x000fc800078e0a06 */
[----:B------:R-:W-:Y:S01]  /*30e0*/  IMAD R16, R13, R7, R16 ;  /* 0x000000070d107224 */ /* 0x000fe200078e0210 */
[----:B------:R-:W-:-:S04]  /*30f0*/  LOP3.LUT R7, R15, R8, RZ, 0x3c, !PT ;  /* 0x000000080f077212 */ /* 0x000fc800078e3cff */
[----:B------:R-:W-:Y:S02]  /*3100*/  ISETP.GT.U32.AND P1, PT, R13, R16, PT ;  /* 0x000000100d00720c */ /* 0x000fe40003f24070 */
[----:B------:R-:W-:Y:S01]  /*3110*/  ISETP.GE.AND P2, PT, R7, RZ, PT ;  /* 0x000000ff0700720c */ /* 0x000fe20003f46270 */
[----:B--2---:R-:W2:Y:S10]  /*3120*/  MUFU.RCP R17, R17 ;  /* 0x0000001100117308 */ /* 0x004eb40000001000 */
[----:B------:R-:W-:-:S02]  /*3130*/  @!P1 IMAD.IADD R16, R16, 0x1, -R13 ;  /* 0x0000000110109824 */ /* 0x000fc400078e0a0d */
[----:B------:R-:W-:Y:S01]  /*3140*/  @!P1 VIADD R6, R6, 0x1 ;  /* 0x0000000106069836 */ /* 0x000fe20000000000 */
[----:B------:R-:W-:Y:S02]  /*3150*/  ISETP.NE.AND P1, PT, R8, RZ, PT ;  /* 0x000000ff0800720c */ /* 0x000fe40003f25270 */
[----:B------:R-:W-:Y:S01]  /*3160*/  ISETP.GE.U32.AND P0, PT, R16, R13, PT ;  /* 0x0000000d1000720c */ /* 0x000fe20003f06070 */
[----:B--2---:R-:W-:-:S04]  /*3170*/  VIADD R16, R17, 0xffffffe ;  /* 0x0ffffffe11107836 */ /* 0x004fc80000000000 */
[----:B------:R-:W2:Y:S08]  /*3180*/  F2I.FTZ.U32.TRUNC.NTZ R7, R16 ;  /* 0x0000001000077305 */ /* 0x000eb0000021f000 */
[----:B------:R-:W-:-:S05]  /*3190*/  @P0 IADD3 R6, PT, PT, R6, 0x1, RZ ;  /* 0x0000000106060810 */ /* 0x000fca0007ffe0ff */
[----:B------:R-:W-:Y:S02]  /*31a0*/  IMAD.MOV.U32 R13, RZ, RZ, R6 ;  /* 0x000000ffff0d7224 */ /* 0x000fe400078e0006 */
[----:B------:R-:W-:Y:S02]  /*31b0*/  IMAD.MOV.U32 R6, RZ, RZ, RZ ;  /* 0x000000ffff067224 */ /* 0x000fe400078e00ff */
[----:B------:R-:W-:Y:S01]  /*31c0*/  @!P2 IMAD.MOV R13, RZ, RZ, -R13 ;  /* 0x000000ffff0da224 */ /* 0x000fe200078e0a0d */
[----:B------:R-:W-:Y:S01]  /*31d0*/  @!P1 LOP3.LUT R13, RZ, R8, RZ, 0x33, !PT ;  /* 0x00000008ff0d9212 */ /* 0x000fe200078e33ff */
[----:B--2---:R-:W-:-:S04]  /*31e0*/  IMAD.MOV R17, RZ, RZ, -R7 ;  /* 0x000000ffff117224 */ /* 0x004fc800078e0a07 */
[----:B------:R-:W-:-:S04]  /*31f0*/  IMAD.MOV R22, RZ, RZ, -R13 ;  /* 0x000000ffff167224 */ /* 0x000fc800078e0a0d */
[----:B------:R-:W-:Y:S02]  /*3200*/  IMAD R22, R8, R22, R15 ;  /* 0x0000001608167224 */ /* 0x000fe400078e020f */
[----:B------:R-:W-:-:S03]  /*3210*/  IMAD R15, R17, R14, RZ ;  /* 0x0000000e110f7224 */ /* 0x000fc600078e02ff */
[----:B------:R-:W-:Y:S01]  /*3220*/  IABS R17, R22 ;  /* 0x0000001600117213 */ /* 0x000fe20000000000 */
[----:B------:R-:W-:Y:S01]  /*3230*/  IMAD.HI.U32 R6, R7, R15, R6 ;  /* 0x0000000f07067227 */ /* 0x000fe200078e0006 */
[----:B------:R-:W-:Y:S02]  /*3240*/  LOP3.LUT R16, R22, R9, RZ, 0x3c, !PT ;  /* 0x0000000916107212 */ /* 0x000fe400078e3cff */
[----:B------:R-:W-:Y:S02]  /*3250*/  MOV R15, R17 ;  /* 0x00000011000f7202 */ /* 0x000fe40000000f00 */
[----:B------:R-:W-:Y:S02]  /*3260*/  ISETP.GE.AND P2, PT, R16, RZ, PT ;  /* 0x000000ff1000720c */ /* 0x000fe40003f46270 */
[----:B------:R-:W2:Y:S01]  /*3270*/  LDC.64 R16, c[0x0][0x3a0] ;  /* 0x0000e800ff107b82 */ /* 0x000ea20000000a00 */
[----:B------:R-:W-:-:S04]  /*3280*/  IMAD.HI.U32 R21, R6, R15, RZ ;  /* 0x0000000f06157227 */ /* 0x000fc800078e00ff */
[----:B------:R-:W-:-:S04]  /*3290*/  IMAD.MOV R6, RZ, RZ, -R21 ;  /* 0x000000ffff067224 */ /* 0x000fc800078e0a15 */
[C---:B------:R-:W-:Y:S02]  /*32a0*/  IMAD R15, R14.reuse, R6, R15 ;  /* 0x000000060e0f7224 */ /* 0x040fe400078e020f */
[----:B------:R-:W3:Y:S03]  /*32b0*/  LDC.64 R6, c[0x0][0x390] ;  /* 0x0000e400ff067b82 */ /* 0x000ee60000000a00 */
[----:B------:R-:W-:-:S13]  /*32c0*/  ISETP.GT.U32.AND P1, PT, R14, R15, PT ;  /* 0x0000000f0e00720c */ /* 0x000fda0003f24070 */
[----:B------:R-:W-:Y:S02]  /*32d0*/  @!P1 IMAD.IADD R15, R15, 0x1, -R14 ;  /* 0x000000010f0f9824 */ /* 0x000fe400078e0a0e */
[----:B------:R-:W-:-:S03]  /*32e0*/  @!P1 VIADD R21, R21, 0x1 ;  /* 0x0000000115159836 */ /* 0x000fc60000000000 */
[----:B------:R-:W-:Y:S02]  /*32f0*/  ISETP.GE.U32.AND P0, PT, R15, R14, PT ;  /* 0x0000000e0f00720c */ /* 0x000fe40003f06070 */
[----:B------:R-:W4:Y:S01]  /*3300*/  LDC.64 R14, c[0x0][0x398] ;  /* 0x0000e600ff0e7b82 */ /* 0x000f220000000a00 */
[----:B---3--:R-:W-:-:S10]  /*3310*/  ISETP.NE.U32.AND P1, PT, R6, 0x1, PT ;  /* 0x000000010600780c */ /* 0x008fd40003f25070 */
[----:B------:R-:W-:-:S04]  /*3320*/  @P0 VIADD R21, R21, 0x1 ;  /* 0x0000000115150836 */ /* 0x000fc80000000000 */
[----:B------:R-:W-:Y:S01]  /*3330*/  @!P2 IMAD.MOV R21, RZ, RZ, -R21 ;  /* 0x000000ffff15a224 */ /* 0x000fe200078e0a15 */
[----:B------:R-:W-:Y:S02]  /*3340*/  @!P3 LOP3.LUT R21, RZ, R9, RZ, 0x33, !PT ;  /* 0x00000009ff15b212 */ /* 0x000fe400078e33ff */
[----:B------:R-:W-:Y:S02]  /*3350*/  ISETP.NE.AND.EX P3, PT, R7, RZ, PT, P1 ;  /* 0x000000ff0700720c */ /* 0x000fe40003f65310 */
[----:B--2---:R-:W-:Y:S02]  /*3360*/  ISETP.NE.U32.AND P1, PT, R16, 0x1, PT ;  /* 0x000000011000780c */ /* 0x004fe40003f25070 */
[----:B------:R-:W-:Y:S02]  /*3370*/  SEL R3, R3, RZ, P3 ;  /* 0x000000ff03037207 */ /* 0x000fe40001800000 */
[----:B----4-:R-:W-:Y:S02]  /*3380*/  ISETP.NE.U32.AND P0, PT, R14, 0x1, PT ;  /* 0x000000010e00780c */ /* 0x010fe40003f05070 */
[----:B------:R-:W-:Y:S01]  /*3390*/  IADD3 R6, PT, PT, -R21, RZ, RZ ;  /* 0x000000ff15067210 */ /* 0x000fe20007ffe1ff */
[----:B------:R-:W-:Y:S01]  /*33a0*/  IMAD R14, R3, UR12, RZ ;  /* 0x0000000c030e7c24 */ /* 0x000fe2000f8e02ff */
[----:B------:R-:W-:-:S02]  /*33b0*/  ISETP.NE.AND.EX P2, PT, R15, RZ, PT, P0 ;  /* 0x000000ff0f00720c */ /* 0x000fc40003f45300 */
[----:B-1----:R-:W-:Y:S01]  /*33c0*/  ISETP.NE.U32.AND P0, PT, R18, 0x1, PT ;  /* 0x000000011200780c */ /* 0x002fe20003f05070 */
[----:B------:R-:W-:Y:S01]  /*33d0*/  IMAD R22, R9, R6, R22 ;  /* 0x0000000609167224 */ /* 0x000fe200078e0216 */
[----:B------:R-:W-:Y:S01]  /*33e0*/  ISETP.NE.AND.EX P1, PT, R17, RZ, PT, P1 ;  /* 0x000000ff1100720c */ /* 0x000fe20003f25310 */
[----:B------:R-:W1:Y:S01]  /*33f0*/  LDC.64 R6, c[0x0][0x388] ;  /* 0x0000e200ff067b82 */ /* 0x000e620000000a00 */
[----:B------:R-:W-:Y:S02]  /*3400*/  SEL R13, R13, RZ, P2 ;  /* 0x000000ff0d0d7207 */ /* 0x000fe40001000000 */
[----:B------:R-:W-:Y:S02]  /*3410*/  ISETP.NE.AND.EX P0, PT, R19, RZ, PT, P0 ;  /* 0x000000ff1300720c */ /* 0x000fe40003f05300 */
[----:B------:R-:W-:Y:S01]  /*3420*/  SEL R21, R21, RZ, P1 ;  /* 0x000000ff15157207 */ /* 0x000fe20000800000 */
[----:B------:R-:W-:Y:S01]  /*3430*/  IMAD R14, R13, UR13, R14 ;  /* 0x0000000d0d0e7c24 */ /* 0x000fe2000f8e020e */
[----:B------:R-:W-:-:S03]  /*3440*/  SEL R22, R22, RZ, P0 ;  /* 0x000000ff16167207 */ /* 0x000fc60000000000 */
[----:B------:R-:W-:Y:S02]  /*3450*/  IMAD R21, R21, UR14, R14 ;  /* 0x0000000e15157c24 */ /* 0x000fe4000f8e020e */
[----:B------:R-:W2:Y:S02]  /*3460*/  LDC.64 R14, c[0x0][0x380] ;  /* 0x0000e000ff0e7b82 */ /* 0x000ea40000000a00 */
[----:B------:R-:W-:-:S05]  /*3470*/  IMAD R21, R22, UR15, R21 ;  /* 0x0000000f16157c24 */ /* 0x000fca000f8e0215 */
[----:B------:R-:W-:-:S04]  /*3480*/  LEA.HI R21, R21, R21, RZ, 0x1 ;  /* 0x0000001515157211 */ /* 0x000fc800078f08ff */
[----:B------:R-:W-:-:S05]  /*3490*/  SHF.R.S32.HI R21, RZ, 0x1, R21 ;  /* 0x00000001ff157819 */ /* 0x000fca0000011415 */
[----:B-1----:R-:W-:-:S06]  /*34a0*/  IMAD.WIDE R6, R21, 0x2, R6 ;  /* 0x0000000215067825 */ /* 0x002fcc00078e0206 */
[----:B------:R1:W3:Y:S01]  /*34b0*/  LDG.E.U16 R6, desc[UR4][R6.64] ;  /* 0x0000000406067981 */ /* 0x0002e2000c1e1500 */
[----:B------:R-:W-:-:S04]  /*34c0*/  LEA.HI R12, R12, R12, RZ, 0x1 ;  /* 0x0000000c0c0c7211 */ /* 0x000fc800078f08ff */
[----:B------:R-:W-:-:S05]  /*34d0*/  SHF.R.S32.HI R13, RZ, 0x1, R12 ;  /* 0x00000001ff0d7819 */ /* 0x000fca000001140c */
[----:B--2---:R-:W-:-:S05]  /*34e0*/  IMAD.WIDE R12, R13, 0x8, R14 ;  /* 0x000000080d0c7825 */ /* 0x004fca00078e020e */
[----:B------:R-:W2:Y:S01]  /*34f0*/  LDG.E R3, desc[UR4][R12.64] ;  /* 0x000000040c037981 */ /* 0x000ea2000c1e1900 */
[----:B-1----:R-:W-:Y:S01]  /*3500*/  IMAD.MOV.U32 R7, RZ, RZ, 0x437c0000 ;  /* 0x437c0000ff077424 */ /* 0x002fe200078e00ff */
[----:B---3--:R-:W-:-:S04]  /*3510*/  PRMT R14, R6, 0x7771, RZ ;  /* 0x00007771060e7816 */ /* 0x008fc800000000ff */
[----:B------:R-:W-:-:S13]  /*3520*/  ISETP.NE.AND P1, PT, R14, RZ, PT ;  /* 0x000000ff0e00720c */ /* 0x000fda0003f25270 */
[----:B------:R-:W-:Y:S02]  /*3530*/  @P1 R2UR UR4, R32 ;  /* 0x00000000200412ca */ /* 0x000fe400000e0000 */
[----:B------:R-:W-:-:S13]  /*3540*/  @P1 R2UR UR5, R33 ;  /* 0x00000000210512ca */ /* 0x000fda00000e0000 */
[----:B------:R1:W3:Y:S01]  /*3550*/  @P1 LDG.E R14, desc[UR4][R12.64+0x4] ;  /* 0x000004040c0e1981 */ /* 0x0002e2000c1e1900 */
[----:B------:R-:W-:Y:S01]  /*3560*/  PRMT R6, R6, 0x7770, RZ ;  /* 0x0000777006067816 */ /* 0x000fe200000000ff */
[----:B--2---:R-:W-:Y:S01]  /*3570*/  FMUL R3, R3, UR11 ;  /* 0x0000000b03037c20 */ /* 0x004fe20008400000 */
[----:B------:R-:W2:Y:S01]  /*3580*/  LDCU UR4, c[0x0][0x3f0] ;  /* 0x00007e00ff0477ac */ /* 0x000ea20008000800 */
[----:B------:R-:W-:Y:S01]  /*3590*/  BSSY.RECONVERGENT B1, `(.L_x_58) ;  /* 0x000001a000017945 */ /* 0x000fe20003800200 */
[----:B------:R-:W-:Y:S01]  /*35a0*/  ISETP.NE.AND P0, PT, R6, RZ, PT ;  /* 0x000000ff0600720c */ /* 0x000fe20003f05270 */
[----:B------:R-:W-:-:S12]  /*35b0*/  IMAD.MOV.U32 R6, RZ, RZ, 0x3bbb989d ;  /* 0x3bbb989dff067424 */ /* 0x000fd800078e00ff */
[----:B------:R-:W4:Y:S02]  /*35c0*/  @!P0 LDC R3, c[0x0][0x3f0] ;  /* 0x0000fc00ff038b82 */ /* 0x000f240000000800 */
[----:B----4-:R-:W-:-:S04]  /*35d0*/  FADD R3, -R20, R3 ;  /* 0x0000000314037221 */ /* 0x010fc80000000100 */
[----:B------:R-:W-:-:S04]  /*35e0*/  FFMA.SAT R6, R3, R6, 0.5 ;  /* 0x3f00000003067423 */ /* 0x000fc80000002006 */
[----:B------:R-:W-:Y:S02]  /*35f0*/  FFMA.RM R6, R6, R7, 12582913 ;  /* 0x4b40000106067423 */ /* 0x000fe40000004007 */
[----:B0-----:R-:W0:Y:S02]  /*3600*/  MUFU.RCP R7, R4 ;  /* 0x0000000400077308 */ /* 0x001e240000001000 */
[----:B------:R-:W-:-:S04]  /*3610*/  FADD R16, R6, -12583039 ;  /* 0xcb40007f06107421 */ /* 0x000fc80000000000 */
[----:B------:R-:W-:-:S04]  /*3620*/  FFMA R16, R3, 1.4426950216293334961, -R16 ;  /* 0x3fb8aa3b03107823 */ /* 0x000fc80000000810 */
[----:B------:R-:W-:Y:S01]  /*3630*/  FFMA R16, R3, 1.925963033500011079e-08, R16 ;  /* 0x32a5706003107823 */ /* 0x000fe20000000010 */
[----:B------:R-:W-:-:S05]  /*3640*/  IMAD.SHL.U32 R3, R6, 0x800000, RZ ;  /* 0x0080000006037824 */ /* 0x000fca00078e00ff */
[----:B------:R-:W4:Y:S01]  /*3650*/  MUFU.EX2 R16, R16 ;  /* 0x0000001000107308 */ /* 0x000f220000000800 */
[----:B0-----:R-:W-:-:S04]  /*3660*/  FFMA R6, -R4, R7, 1 ;  /* 0x3f80000004067423 */ /* 0x001fc80000000107 */
[----:B------:R-:W-:Y:S01]  /*3670*/  FFMA R6, R7, R6, R7 ;  /* 0x0000000607067223 */ /* 0x000fe20000000007 */
[----:B--2---:R-:W-:Y:S02]  /*3680*/  IMAD.U32 R7, RZ, RZ, UR4 ;  /* 0x00000004ff077e24 */ /* 0x004fe4000f8e00ff */
[----:B----4-:R-:W-:-:S04]  /*3690*/  FMUL R3, R3, R16 ;  /* 0x0000001003037220 */ /* 0x010fc80000400000 */
[----:B------:R-:W0:Y:S01]  /*36a0*/  FCHK P0, R3, R4 ;  /* 0x0000000403007302 */ /* 0x000e220000000000 */
[----:B-1----:R-:W-:-:S04]  /*36b0*/  FFMA R13, R3, R6, RZ ;  /* 0x00000006030d7223 */ /* 0x002fc800000000ff */
[----:B------:R-:W-:-:S04]  /*36c0*/  FFMA R12, -R4, R13, R3 ;  /* 0x0000000d040c7223 */ /* 0x000fc80000000103 */
[----:B------:R-:W-:Y:S01]  /*36d0*/  FFMA R6, R6, R12, R13 ;  /* 0x0000000c06067223 */ /* 0x000fe2000000000d */
[----:B---3--:R-:W-:Y:S01]  /*36e0*/  @P1 FMUL R7, R14, UR11 ;  /* 0x0000000b0e071c20 */ /* 0x008fe20008400000 */
[----:B0-----:R-:W-:Y:S06]  /*36f0*/  @!P0 BRA `(.L_x_59) ;  /* 0x00000000000c8947 */ /* 0x001fec0003800000 */
[----:B------:R-:W-:-:S07]  /*3700*/  MOV R12, 0x3720 ;  /* 0x00003720000c7802 */ /* 0x000fce0000000f00 */
[----:B------:R-:W-:Y:S05]  /*3710*/  CALL.REL.NOINC `($__internal_1_$__cuda_sm3x_div_rn_noftz_f32_slowpath) ;  /* 0x00000004005c7944 */ /* 0x000fea0003c00000 */
[----:B------:R-:W-:-:S07]  /*3720*/  IMAD.MOV.U32 R6, RZ, RZ, R3 ;  /* 0x000000ffff067224 */ /* 0x000fce00078e0003 */
.L_x_59:
[----:B------:R-:W-:Y:S05]  /*3730*/  BSYNC.RECONVERGENT B1 ;  /* 0x0000000000017941 */ /* 0x000fea0003800200 */
.L_x_58:
[----:B------:R-:W-:Y:S02]  /*3740*/  HFMA2 R12, -RZ, RZ, 0.96630859375, -0.0022525787353515625 ;  /* 0x3bbb989dff0c7431 */ /* 0x000fe400000001ff */
[----:B------:R-:W-:Y:S01]  /*3750*/  FADD R7, -R20, R7 ;  /* 0x0000000714077221 */ /* 0x000fe20000000100 */
[----:B------:R-:W-:Y:S01]  /*3760*/  IMAD.MOV.U32 R14, RZ, RZ, 0x437c0000 ;  /* 0x437c0000ff0e7424 */ /* 0x000fe200078e00ff */
[----:B------:R-:W0:Y:S01]  /*3770*/  MUFU.RCP R15, R4 ;  /* 0x00000004000f7308 */ /* 0x000e220000001000 */
[----:B------:R-:W-:Y:S01]  /*3780*/  BSSY.RECONVERGENT B1, `(.L_x_60) ;  /* 0x0000014000017945 */ /* 0x000fe20003800200 */
[----:B------:R-:W-:-:S04]  /*3790*/  FFMA.SAT R3, R7, R12, 0.5 ;  /* 0x3f00000007037423 */ /* 0x000fc8000000200c */
[----:B------:R-:W-:-:S04]  /*37a0*/  FFMA.RM R3, R3, R14, 12582913 ;  /* 0x4b40000103037423 */ /* 0x000fc8000000400e */
[C---:B------:R-:W-:Y:S01]  /*37b0*/  FADD R12, R3.reuse, -12583039 ;  /* 0xcb40007f030c7421 */ /* 0x040fe20000000000 */
[----:B------:R-:W-:Y:S02]  /*37c0*/  IMAD.SHL.U32 R3, R3, 0x800000, RZ ;  /* 0x0080000003037824 */ /* 0x000fe400078e00ff */
[----:B0-----:R-:W-:Y:S01]  /*37d0*/  FFMA R14, -R4, R15, 1 ;  /* 0x3f800000040e7423 */ /* 0x001fe2000000010f */
[----:B------:R-:W-:-:S04]  /*37e0*/  FFMA R12, R7, 1.4426950216293334961, -R12 ;  /* 0x3fb8aa3b070c7823 */ /* 0x000fc8000000080c */
[----:B------:R-:W-:-:S06]  /*37f0*/  FFMA R12, R7, 1.925963033500011079e-08, R12 ;  /* 0x32a57060070c7823 */ /* 0x000fcc000000000c */
        /* <DEDUP_REMOVED lines=9> */
[----:B------:R-:W-:-:S07]  /*3890*/  MOV R12, 0x38b0 ;  /* 0x000038b0000c7802 */ /* 0x000fce0000000f00 */
[----:B------:R-:W-:Y:S05]  /*38a0*/  CALL.REL.NOINC `($__internal_1_$__cuda_sm3x_div_rn_noftz_f32_slowpath) ;  /* 0x0000000000f87944 */ /* 0x000fea0003c00000 */
[----:B------:R-:W-:-:S07]  /*38b0*/  IMAD.MOV.U32 R7, RZ, RZ, R3 ;  /* 0x000000ffff077224 */ /* 0x000fce00078e0003 */
.L_x_61:
[----:B------:R-:W-:Y:S05]  /*38c0*/  BSYNC.RECONVERGENT B1 ;  /* 0x0000000000017941 */ /* 0x000fea0003800200 */
.L_x_60:
[----:B------:R-:W-:Y:S01]  /*38d0*/  MOV R13, RZ ;  /* 0x000000ff000d7202 */ /* 0x000fe20000000f00 */
[----:B------:R-:W-:Y:S01]  /*38e0*/  IMAD R3, R2, UR6, RZ ;  /* 0x0000000602037c24 */ /* 0x000fe2000f8e02ff */
[----:B------:R-:W-:Y:S01]  /*38f0*/  R2UR UR4, R32 ;  /* 0x00000000200472ca */ /* 0x000fe200000e0000 */
[----:B------:R-:W-:Y:S01]  /*3900*/  IMAD.MOV.U32 R12, RZ, RZ, R10 ;  /* 0x000000ffff0c7224 */ /* 0x000fe200078e000a */
[----:B------:R-:W-:Y:S01]  /*3910*/  R2UR UR5, R33 ;  /* 0x00000000210572ca */ /* 0x000fe200000e0000 */
[C---:B------:R-:W-:Y:S02]  /*3920*/  IMAD R3, R28.reuse, UR7, R3 ;  /* 0x000000071c037c24 */ /* 0x040fe4000f8e0203 */
[----:B------:R-:W-:-:S04]  /*3930*/  IMAD.WIDE.U32 R12, R28, UR6, R12 ;  /* 0x000000061c0c7c25 */ /* 0x000fc8000f8e000c */
[----:B------:R-:W-:Y:S02]  /*3940*/  IMAD.IADD R13, R13, 0x1, R3 ;  /* 0x000000010d0d7824 */ /* 0x000fe400078e0203 */
[----:B------:R-:W-:-:S03]  /*3950*/  VIADD R11, R11, 0x400 ;  /* 0x000004000b0b7836 */ /* 0x000fc60000000000 */
[----:B------:R-:W-:-:S05]  /*3960*/  LEA.HI R3, P0, R13, R12, RZ, 0x1 ;  /* 0x0000000c0d037211 */ /* 0x000fca00078108ff */
[----:B------:R-:W-:Y:S02]  /*3970*/  IMAD.SHL.U32 R12, R3, 0x4, RZ ;  /* 0x00000004030c7824 */ /* 0x000fe400078e00ff */
[----:B------:R-:W-:-:S03]  /*3980*/  IMAD.X R10, RZ, RZ, R13, P0 ;  /* 0x000000ffff0a7224 */ /* 0x000fc600000e060d */
[----:B------:R-:W-:Y:S02]  /*3990*/  LOP3.LUT R12, R12, 0xfffffff8, RZ, 0xc0, !PT ;  /* 0xfffffff80c0c7812 */ /* 0x000fe400078ec0ff */
[----:B------:R-:W-:Y:S02]  /*39a0*/  SHF.L.U64.HI R3, R3, 0x2, R10 ;  /* 0x0000000203037819 */ /* 0x000fe4000001020a */
[----:B------:R-:W-:-:S04]  /*39b0*/  IADD3 R12, P0, PT, R12, UR8, RZ ;  /* 0x000000080c0c7c10 */ /* 0x000fc8000ff1e0ff */
[----:B------:R-:W-:Y:S02]  /*39c0*/  IADD3.X R13, PT, PT, R3, UR9, RZ, P0, !PT ;  /* 0x00000009030d7c10 */ /* 0x000fe400087fe4ff */
[----:B------:R-:W-:-:S03]  /*39d0*/  ISETP.GE.AND P0, PT, R11, R0, PT ;  /* 0x000000000b00720c */ /* 0x000fc60003f06270 */
[----:B------:R0:W-:Y:S10]  /*39e0*/  STG.E.64 desc[UR4][R12.64], R6 ;  /* 0x000000060c007986 */ /* 0x0001f4000c101b04 */
[----:B------:R-:W-:Y:S05]  /*39f0*/  @!P0 BRA `(.L_x_62) ;  /* 0xfffffff000fc8947 */ /* 0x000fea000383ffff */
.L_x_57:
[----:B0-----:R-:W-:Y:S05]  /*3a00*/  BSYNC.RECONVERGENT B0 ;  /* 0x0000000000007941 */ /* 0x001fea0003800200 */
.L_x_56:
[----:B------:R-:W0:Y:S01]  /*3a10*/  LDCU.64 UR4, c[0x0][0x408] ;  /* 0x00008100ff0477ac */ /* 0x000e220008000a00 */
[----:B-1----:R-:W-:-:S05]  /*3a20*/  IADD3 R28, P0, PT, R29, R28, RZ ;  /* 0x0000001c1d1c7210 */ /* 0x002fca0007f1e0ff */
[----:B------:R-:W-:Y:S01]  /*3a30*/  IMAD.X R2, RZ, RZ, R2, P0 ;  /* 0x000000ffff027224 */ /* 0x000fe200000e0602 */
[----:B0-----:R-:W-:-:S04]  /*3a40*/  ISETP.GE.U32.AND P0, PT, R28, UR4, PT ;  /* 0x000000041c007c0c */ /* 0x001fc8000bf06070 */
[----:B------:R-:W-:-:S13]  /*3a50*/  ISETP.GE.AND.EX P0, PT, R2, UR5, PT, P0 ;  /* 0x0000000502007c0c */ /* 0x000fda000bf06300 */
[----:B------:R-:W-:Y:S05]  /*3a60*/  @!P0 BRA `(.L_x_63) ;  /* 0xffffffc400f08947 */ /* 0x000fea000383ffff */
[----:B------:R-:W-:Y:S05]  /*3a70*/  EXIT ;  /* 0x000000000000794d */ /* 0x000fea0003800000 */
.L_x_47:
[----:B------:R-:W-:Y:S01]  /*3a80*/  MOV R13, R7 ;  /* 0x00000007000d7202 */ /* 0x000fe20000000f00 */
[----:B------:R-:W-:Y:S02]  /*3a90*/  IMAD.MOV.U32 R12, RZ, RZ, 0x1 ;  /* 0x00000001ff0c7424 */ /* 0x000fe400078e00ff */
[----:B------:R-:W-:Y:S02]  /*3aa0*/  IMAD.MOV.U32 R11, RZ, RZ, 0x1f ;  /* 0x0000001fff0b7424 */ /* 0x000fe400078e00ff */
[----:B------:R-:W-:-:S07]  /*3ab0*/  IMAD.MOV.U32 R15, RZ, RZ, -0x1 ;  /* 0xffffffffff0f7424 */ /* 0x000fce00078e00ff */
[----:B012---:R-:W-:Y:S05]  /*3ac0*/  WARPSYNC.COLLECTIVE R15, `(.L_x_64) ;  /* 0x000000000f087348 */ /* 0x007fea0003c00000 */
[----:B------:R3:W4:Y:S02]  /*3ad0*/  SHFL.DOWN P6, R14, R13, R12, R11 ;  /* 0x0800000c0d0e7389 */ /* 0x00072400000c000b */
[----:B01234-:R-:W-:Y:S05]  /*3ae0*/  ENDCOLLECTIVE ;  /* 0x000000000000791b */ /* 0x01ffea0003800000 */
.L_x_64:
[----:B------:R-:W-:Y:S01]  /*3af0*/  IMAD.MOV.U32 R12, RZ, RZ, 0x2 ;  /* 0x00000002ff0c7424 */ /* 0x000fe200078e00ff */
[----:B------:R-:W-:-:S05]  /*3b00*/  @!P0 FMNMX R7, R14, R7, !PT ;  /* 0x000000070e078209 */ /* 0x000fca0007800000 */
[----:B------:R-:W-:-:S07]  /*3b10*/  IMAD.MOV.U32 R13, RZ, RZ, R7 ;  /* 0x000000ffff0d7224 */ /* 0x000fce00078e0007 */
[----:B------:R-:W-:Y:S05]  /*3b20*/  WARPSYNC.COLLECTIVE R15, `(.L_x_65) ;  /* 0x000000000f087348 */ /* 0x000fea0003c00000 */
[----:B------:R0:W1:Y:S02]  /*3b30*/  SHFL.DOWN P6, R14, R13, R12, R11 ;  /* 0x0800000c0d0e7389 */ /* 0x00006400000c000b */
[----:B01----:R-:W-:Y:S05]  /*3b40*/  ENDCOLLECTIVE ;  /* 0x000000000000791b */ /* 0x003fea0003800000 */
.L_x_65:
[----:B------:R-:W-:Y:S01]  /*3b50*/  IMAD.MOV.U32 R12, RZ, RZ, 0x4 ;  /* 0x00000004ff0c7424 */ /* 0x000fe200078e00ff */
[----:B------:R-:W-:-:S04]  /*3b60*/  @!P5 FMNMX R7, R7, R14, !PT ;  /* 0x0000000e0707d209 */ /* 0x000fc80007800000 */
[----:B------:R-:W-:-:S07]  /*3b70*/  MOV R13, R7 ;  /* 0x00000007000d7202 */ /* 0x000fce0000000f00 */
[----:B------:R-:W-:Y:S05]  /*3b80*/  WARPSYNC.COLLECTIVE R15, `(.L_x_66) ;  /* 0x000000000f087348 */ /* 0x000fea0003c00000 */
[----:B------:R0:W1:Y:S02]  /*3b90*/  SHFL.DOWN P6, R14, R13, R12, R11 ;  /* 0x0800000c0d0e7389 */ /* 0x00006400000c000b */
[----:B01----:R-:W-:Y:S05]  /*3ba0*/  ENDCOLLECTIVE ;  /* 0x000000000000791b */ /* 0x003fea0003800000 */
.L_x_66:
[----:B------:R-:W-:Y:S01]  /*3bb0*/  IMAD.MOV.U32 R12, RZ, RZ, 0x8 ;  /* 0x00000008ff0c7424 */ /* 0x000fe200078e00ff */
[----:B------:R-:W-:-:S05]  /*3bc0*/  @!P4 FMNMX R7, R7, R14, !PT ;  /* 0x0000000e0707c209 */ /* 0x000fca0007800000 */
[----:B------:R-:W-:-:S07]  /*3bd0*/  IMAD.MOV.U32 R13, RZ, RZ, R7 ;  /* 0x000000ffff0d7224 */ /* 0x000fce00078e0007 */
[----:B------:R-:W-:Y:S05]  /*3be0*/  WARPSYNC.COLLECTIVE R15, `(.L_x_67) ;  /* 0x000000000f087348 */ /* 0x000fea0003c00000 */
[----:B------:R0:W1:Y:S02]  /*3bf0*/  SHFL.DOWN P6, R14, R13, R12, R11 ;  /* 0x0800000c0d0e7389 */ /* 0x00006400000c000b */
[----:B01----:R-:W-:Y:S05]  /*3c00*/  ENDCOLLECTIVE ;  /* 0x000000000000791b */ /* 0x003fea0003800000 */
.L_x_67:
[----:B------:R-:W-:Y:S01]  /*3c10*/  IMAD.MOV.U32 R12, RZ, RZ, 0x10 ;  /* 0x00000010ff0c7424 */ /* 0x000fe200078e00ff */
[----:B------:R-:W-:-:S04]  /*3c20*/  FMNMX R5, R7, R14, !PT ;  /* 0x0000000e07057209 */ /* 0x000fc80007800000 */
[----:B------:R-:W-:-:S05]  /*3c30*/  FSEL R4, R7, R5, P1 ;  /* 0x0000000507047208 */ /* 0x000fca0000800000 */
[----:B------:R-:W-:-:S07]  /*3c40*/  IMAD.MOV.U32 R13, RZ, RZ, R4 ;  /* 0x000000ffff0d7224 */ /* 0x000fce00078e0004 */
[----:B------:R-:W-:Y:S05]  /*3c50*/  WARPSYNC.COLLECTIVE R15, `(.L_x_68) ;  /* 0x000000000f087348 */ /* 0x000fea0003c00000 */
[----:B------:R0:W1:Y:S02]  /*3c60*/  SHFL.DOWN P6, R14, R13, R12, R11 ;  /* 0x0800000c0d0e7389 */ /* 0x00006400000c000b */
[----:B01----:R-:W-:Y:S05]  /*3c70*/  ENDCOLLECTIVE ;  /* 0x000000000000791b */ /* 0x003fea0003800000 */
.L_x_68:
[----:B------:R-:W-:Y:S05]  /*3c80*/  BRA `(.L_x_69) ;  /* 0xffffffdc009c7947 */ /* 0x000fea000383ffff */
        .weak           $__internal_1_$__cuda_sm3x_div_rn_noftz_f32_slowpath
        .type           $__internal_1_$__cuda_sm3x_div_rn_noftz_f32_slowpath,@function
        .size           $__internal_1_$__cuda_sm3x_div_rn_noftz_f32_slowpath,(.L_x_37378 - $__internal_1_$__cuda_sm3x_div_rn_noftz_f32_slowpath)
$__internal_1_$__cuda_sm3x_div_rn_noftz_f32_slowpath:
[--C-:B------:R-:W-:Y:S01]  /*3c90*/  SHF.R.U32.HI R14, RZ, 0x17, R4.reuse ;  /* 0x00000017ff0e7819 */ /* 0x100fe20000011604 */
[----:B------:R-:W-:Y:S01]  /*3ca0*/  BSSY.RECONVERGENT B2, `(.L_x_70) ;  /* 0x0000063000027945 */ /* 0x000fe20003800200 */
[----:B------:R-:W-:Y:S01]  /*3cb0*/  SHF.R.U32.HI R13, RZ, 0x17, R3 ;  /* 0x00000017ff0d7819 */ /* 0x000fe20000011603 */
[----:B------:R-:W-:Y:S01]  /*3cc0*/  IMAD.MOV.U32 R16, RZ, RZ, R4 ;  /* 0x000000ffff107224 */ /* 0x000fe200078e0004 */
[----:B------:R-:W-:Y:S02]  /*3cd0*/  LOP3.LUT R14, R14, 0xff, RZ, 0xc0, !PT ;  /* 0x000000ff0e0e7812 */ /* 0x000fe400078ec0ff */
[----:B------:R-:W-:Y:S02]  /*3ce0*/  LOP3.LUT R19, R13, 0xff, RZ, 0xc0, !PT ;  /* 0x000000ff0d137812 */ /* 0x000fe400078ec0ff */
[----:B------:R-:W-:-:S03]  /*3cf0*/  IADD3 R17, PT, PT, R14, -0x1, RZ ;  /* 0xffffffff0e117810 */ /* 0x000fc60007ffe0ff */
[----:B------:R-:W-:Y:S01]  /*3d00*/  VIADD R15, R19, 0xffffffff ;  /* 0xffffffff130f7836 */ /* 0x000fe20000000000 */
        /* <DEDUP_REMOVED lines=12> */
[----:B------:R-:W-:-:S11]  /*3dd0*/  FSETP.NEU.FTZ.AND P1, PT, |R3|, +INF , PT ;  /* 0x7f8000000300780b */ /* 0x000fd60003f3d200 */
        /* <DEDUP_REMOVED lines=9> */
[----:B------:R-:W-:Y:S02]  /*3e70*/  @P0 IMAD.MOV.U32 R13, RZ, RZ, RZ ;  /* 0x000000ffff0d0224 */ /* 0x000fe400078e00ff */
[----:B------:R-:W-:Y:S01]  /*3e80*/  @!P0 FFMA R3, R3, 1.84467440737095516160e+19, RZ ;  /* 0x5f80000003038823 */ /* 0x000fe200000000ff */
[----:B------:R-:W-:Y:S02]  /*3e90*/  @!P0 IMAD.MOV.U32 R13, RZ, RZ, -0x40 ;  /* 0xffffffc0ff0d8424 */ /* 0x000fe400078e00ff */
[----:B------:R-:W-:-:S03]  /*3ea0*/  @!P1 FFMA R16, R4, 1.84467440737095516160e+19, RZ ;  /* 0x5f80000004109823 */ /* 0x000fc600000000ff */
[----:B------:R-:W-:-:S07]  /*3eb0*/  @!P1 IADD3 R13, PT, PT, R13, 0x40, RZ ;  /* 0x000000400d0d9810 */ /* 0x000fce0007ffe0ff */
.L_x_71:
[----:B------:R-:W-:Y:S01]  /*3ec0*/  LEA R15, R14, 0xc0800000, 0x17 ;  /* 0xc08000000e0f7811 */ /* 0x000fe200078eb8ff */
[----:B------:R-:W-:Y:S04]  /*3ed0*/  BSSY.RECONVERGENT B3, `(.L_x_76) ;  /* 0x0000036000037945 */ /* 0x000fe80003800200 */
[----:B------:R-:W-:Y:S02]  /*3ee0*/  IMAD.IADD R16, R16, 0x1, -R15 ;  /* 0x0000000110107824 */ /* 0x000fe400078e0a0f */
[----:B------:R-:W-:Y:S02]  /*3ef0*/  VIADD R15, R19, 0xffffff81 ;  /* 0xffffff81130f7836 */ /* 0x000fe40000000000 */
[----:B------:R0:W1:Y:S01]  /*3f00*/  MUFU.RCP R17, R16 ;  /* 0x0000001000117308 */ /* 0x0000620000001000 */
[----:B------:R-:W-:Y:S01]  /*3f10*/  FADD.FTZ R18, -R16, -RZ ;  /* 0x800000ff10127221 */ /* 0x000fe20000010100 */
[C---:B------:R-:W-:Y:S01]  /*3f20*/  IMAD R3, R15.reuse, -0x800000, R3 ;  /* 0xff8000000f037824 */ /* 0x040fe200078e0203 */
        /* <DEDUP_REMOVED lines=10> */
[----:B------:R-:W-:-:S05]  /*3fd0*/  LOP3.LUT R14, R14, 0xff, RZ, 0xc0, !PT ;  /* 0x000000ff0e0e7812 */ /* 0x000fca00078ec0ff */
[----:B------:R-:W-:-:S04]  /*3fe0*/  IMAD.IADD R19, R14, 0x1, R16 ;  /* 0x000000010e137824 */ /* 0x000fc800078e0210 */
        /* <DEDUP_REMOVED lines=10> */
[CCC-:B------:R-:W-:Y:S01]  /*4090*/  FFMA.RZ R13, R24.reuse, R18.reuse, R17.reuse ;  /* 0x00000012180d7223 */ /* 0x1c0fe2000000c011 */
[C---:B------:R-:W-:Y:S01]  /*40a0*/  IADD3 R16, PT, PT, R19.reuse, 0x20, RZ ;  /* 0x0000002013107810 */ /* 0x040fe20007ffe0ff */
[CCC-:B------:R-:W-:Y:S01]  /*40b0*/  FFMA.RM R14, R24.reuse, R18.reuse, R17.reuse ;  /* 0x00000012180e7223 */ /* 0x1c0fe20000004011 */
[----:B------:R-:W-:Y:S02]  /*40c0*/  ISETP.NE.AND P2, PT, R19, RZ, PT ;  /* 0x000000ff1300720c */ /* 0x000fe40003f45270 */
[----:B------:R-:W-:Y:S01]  /*40d0*/  LOP3.LUT R15, R13, 0x7fffff, RZ, 0xc0, !PT ;  /* 0x007fffff0d0f7812 */ /* 0x000fe200078ec0ff */
[----:B------:R-:W-:Y:S01]  /*40e0*/  FFMA.RP R13, R24, R18, R17 ;  /* 0x00000012180d7223 */ /* 0x000fe20000008011 */
[----:B------:R-:W-:Y:S01]  /*40f0*/  IMAD.MOV R17, RZ, RZ, -R19 ;  /* 0x000000ffff117224 */ /* 0x000fe200078e0a13 */
[----:B------:R-:W-:Y:S02]  /*4100*/  ISETP.NE.AND P1, PT, R19, RZ, PT ;  /* 0x000000ff1300720c */ /* 0x000fe40003f25270 */
[----:B------:R-:W-:-:S02]  /*4110*/  LOP3.LUT R15, R15, 0x800000, RZ, 0xfc, !PT ;  /* 0x008000000f0f7812 */ /* 0x000fc400078efcff */
[----:B------:R-:W-:Y:S02]  /*4120*/  FSETP.NEU.FTZ.AND P0, PT, R13, R14, PT ;  /* 0x0000000e0d00720b */ /* 0x000fe40003f1d000 */
[----:B------:R-:W-:Y:S02]  /*4130*/  SHF.L.U32 R16, R15, R16, RZ ;  /* 0x000000100f107219 */ /* 0x000fe400000006ff */
[----:B------:R-:W-:Y:S02]  /*4140*/  SEL R14, R17, RZ, P2 ;  /* 0x000000ff110e7207 */ /* 0x000fe40001000000 */
        /* <DEDUP_REMOVED lines=10> */
.L_x_78:
[----:B------:R-:W-:-:S04]  /*41f0*/  LOP3.LUT R3, R3, 0x80000000, RZ, 0xc0, !PT ;  /* 0x8000000003037812 */ /* 0x000fc800078ec0ff */
[----:B------:R-:W-:Y:S01]  /*4200*/  LOP3.LUT R3, R3, 0x7f800000, RZ, 0xfc, !PT ;  /* 0x7f80000003037812 */ /* 0x000fe200078efcff */
[----:B------:R-:W-:Y:S06]  /*4210*/  BRA `(.L_x_79) ;  /* 0x0000000000047947 */ /* 0x000fec0003800000 */
.L_x_77:
[----:B------:R-:W-:-:S07]  /*4220*/  IMAD R3, R16, 0x800000, R3 ;  /* 0x0080000010037824 */ /* 0x000fce00078e0203 */
.L_x_79:
[----:B------:R-:W-:Y:S05]  /*4230*/  BSYNC.RECONVERGENT B3 ;  /* 0x0000000000037941 */ /* 0x000fea0003800200 */
.L_x_76:
[----:B------:R-:W-:Y:S05]  /*4240*/  BRA `(.L_x_80) ;  /* 0x0000000000207947 */ /* 0x000fea0003800000 */
.L_x_75:
[----:B------:R-:W-:-:S04]  /*4250*/  LOP3.LUT R3, R16, 0x80000000, R3, 0x48, !PT ;  /* 0x8000000010037812 */ /* 0x000fc800078e4803 */
[----:B------:R-:W-:Y:S01]  /*4260*/  LOP3.LUT R3, R3, 0x7f800000, RZ, 0xfc, !PT ;  /* 0x7f80000003037812 */ /* 0x000fe200078efcff */
[----:B------:R-:W-:Y:S06]  /*4270*/  BRA `(.L_x_80) ;  /* 0x0000000000147947 */ /* 0x000fec0003800000 */
.L_x_74:
[----:B------:R-:W-:Y:S01]  /*4280*/  LOP3.LUT R3, R16, 0x80000000, R3, 0x48, !PT ;  /* 0x8000000010037812 */ /* 0x000fe200078e4803 */
[----:B------:R-:W-:Y:S06]  /*4290*/  BRA `(.L_x_80) ;  /* 0x00000000000c7947 */ /* 0x000fec0003800000 */
.L_x_73:
[----:B------:R-:W0:Y:S01]  /*42a0*/  MUFU.RSQ R3, -QNAN ;  /* 0xffc0000000037908 */ /* 0x000e220000001400 */
[----:B------:R-:W-:Y:S05]  /*42b0*/  BRA `(.L_x_80) ;  /* 0x0000000000047947 */ /* 0x000fea0003800000 */
.L_x_72:
[----:B------:R-:W-:-:S07]  /*42c0*/  FADD.FTZ R3, R3, R4 ;  /* 0x0000000403037221 */ /* 0x000fce0000010000 */
.L_x_80:
[----:B------:R-:W-:Y:S05]  /*42d0*/  BSYNC.RECONVERGENT B2 ;  /* 0x0000000000027941 */ /* 0x000fea0003800200 */
.L_x_70:
[----:B------:R-:W-:-:S04]  /*42e0*/  IMAD.MOV.U32 R13, RZ, RZ, 0x0 ;  /* 0x00000000ff0d7424 */ /* 0x000fc800078e00ff */
[----:B0-----:R-:W-:Y:S05]  /*42f0*/  RET.REL.NODEC R12 `(_Z24SoftmaxBlockUncachedImplI22BroadcastScaleMaskLoadIffbLm4EiE11DirectStoreIffEfLi2ELi1024EL9Algorithm0EEvT_T0_ll) ;  /* 0xffffffbc0c407950 */ /* 0x001fea0003c3ffff */
.L_x_81:
        /* <DEDUP_REMOVED lines=16> */
.L_x_37378:


//--------------------- .text._Z20SoftmaxBlockSMemImplI22BroadcastScaleMaskLoadIffbLm4EiE11DirectStoreIffEfLi1ELi256EL9Algorithm0EEvT_T0_ll --------------------------
	.section	.text._Z20SoftmaxBlockSMemImplI22BroadcastScaleMaskLoadIffbLm4EiE11DirectStoreIffEfLi1ELi256EL9Algorithm0EEvT_T0_ll,"ax",@progbits
	.align	128
        .global         _Z20SoftmaxBlockSMemImplI22BroadcastScaleMaskLoadIffbLm4EiE11DirectStoreIffEfLi1ELi256EL9Algorithm0EEvT_T0_ll
        .type           _Z20SoftmaxBlockSMemImplI22BroadcastScaleMaskLoadIffbLm4EiE11DirectStoreIffEfLi1ELi256EL9Algorithm0EEvT_T0_ll,@function
        .size           _Z20SoftmaxBlockSMemImplI22BroadcastScaleMaskLoadIffbLm4EiE11DirectStoreIffEfLi1ELi256EL9Algorithm0EEvT_T0_ll,(.L_x_37379 - _Z20SoftmaxBlockSMemImplI22BroadcastScaleMaskLoadIffbLm4EiE11DirectStoreIffEfLi1ELi256EL9Algorithm0EEvT_T0_ll)
        .other          _Z20SoftmaxBlockSMemImplI22BroadcastScaleMaskLoadIffbLm4EiE11DirectStoreIffEfLi1ELi256EL9Algorithm0EEvT_T0_ll,@"STO_CUDA_ENTRY STV_DEFAULT"
_Z20SoftmaxBlockSMemImplI22BroadcastScaleMaskLoadIffbLm4EiE11DirectStoreIffEfLi1ELi256EL9Algorithm0EEvT_T0_ll:
.text._Z20SoftmaxBlockSMemImplI22BroadcastScaleMaskLoadIffbLm4EiE11DirectStoreIffEfLi1ELi256EL9Algorithm0EEvT_T0_ll:
[----:B------:R-:W-:Y:S08]  /*0000*/  LDC R1, c[0x0][0x37c] ;  /* 0x0000df00ff017b82 */ /* 0x000ff00000000800 */
[----:B------:R-:W0:Y:S08]  /*0010*/  S2UR UR6, SR_CTAID.X ;  /* 0x00000000000679c3 */ /* 0x000e300000002500 */
[----:B------:R-:W0:Y:S02]  /*0020*/  LDC.64 R2, c[0x0][0x408] ;  /* 0x00010200ff027b82 */ /* 0x000e240000000a00 */
[----:B0-----:R-:W-:-:S04]  /*0030*/  ISETP.LE.U32.AND P0, PT, R2, UR6, PT ;  /* 0x0000000602007c0c */ /* 0x001fc8000bf03070 */
[----:B------:R-:W-:-:S13]  /*0040*/  ISETP.GE.AND.EX P0, PT, RZ, R3, PT, P0 ;  /* 0x00000003ff00720c */ /* 0x000fda0003f06300 */
[----:B------:R-:W-:Y:S05]  /*0050*/  @P0 EXIT ;  /* 0x000000000000094d */ /* 0x000fea0003800000 */
[----:B------:R-:W0:Y:S01]  /*0060*/  S2R R6, SR_TID.X ;  /* 0x0000000000067919 */ /* 0x000e220000002100 */
[----:B------:R-:W1:Y:S01]  /*0070*/  S2UR UR5, SR_CgaCtaId ;  /* 0x00000000000579c3 */ /* 0x000e620000008800 */
[----:B------:R-:W-:Y:S01]  /*0080*/  UMOV UR4, 0x400 ;  /* 0x0000040000047882 */ /* 0x000fe20000000000 */
[----:B------:R-:W2:Y:S01]  /*0090*/  LDCU UR10, c[0x0][0x370] ;  /* 0x00006e00ff0a77ac */ /* 0x000ea20008000800 */
[----:B------:R-:W-:-:S05]  /*00a0*/  UIADD3 UR4, UPT, UPT, UR4, 0x60, URZ ;  /* 0x0000006004047890 */ /* 0x000fca000fffe0ff */
[----:B------:R-:W3:Y:S01]  /*00b0*/  LDC.64 R8, c[0x0][0x410] ;  /* 0x00010400ff087b82 */ /* 0x000ee20000000a00 */
[----:B------:R-:W4:Y:S01]  /*00c0*/  LDCU.64 UR8, c[0x0][0x358] ;  /* 0x00006b00ff0877ac */ /* 0x000f220008000a00 */
[----:B-1----:R-:W-:Y:S01]  /*00d0*/  ULEA UR4, UR5, UR4, 0x18 ;  /* 0x0000000405047291 */ /* 0x002fe2000f8ec0ff */
[----:B0-----:R-:W-:-:S05]  /*00e0*/  LOP3.LUT R3, RZ, R6, RZ, 0x33, !PT ;  /* 0x00000006ff037212 */ /* 0x001fca00078e33ff */
[----:B------:R-:W-:Y:S01]  /*00f0*/  LEA R6, R6, UR4, 0x2 ;  /* 0x0000000406067c11 */ /* 0x000fe2000f8e10ff */
[----:B------:R-:W-:Y:S01]  /*0100*/  UMOV UR4, URZ ;  /* 0x000000ff00047c82 */ /* 0x000fe20008000000 */
[C---:B---3--:R-:W-:Y:S01]  /*0110*/  IADD3 R19, P0, PT, R3.reuse, R8, RZ ;  /* 0x0000000803137210 */ /* 0x048fe20007f1e0ff */
[----:B------:R-:W-:-:S03]  /*0120*/  IMAD.IADD R8, R3, 0x1, R8 ;  /* 0x0000000103087824 */ /* 0x000fc600078e0208 */
[----:B--2-4-:R-:W-:-:S09]  /*0130*/  IADD3.X R7, PT, PT, R9, -0x1, RZ, P0, !PT ;  /* 0xffffffff09077810 */ /* 0x014fd200007fe4ff */
.L_x_117:
[----:B0-----:R-:W0:Y:S01]  /*0140*/  S2R R9, SR_TID.X ;  /* 0x0000000000097919 */ /* 0x001e220000002100 */
[----:B-1----:R-:W1:Y:S01]  /*0150*/  LDCU UR5, c[0x0][0x410] ;  /* 0x00008200ff0577ac */ /* 0x002e620008000800 */
[----:B------:R-:W-:Y:S01]  /*0160*/  BSSY.RECONVERGENT B0, `(.L_x_82) ;  /* 0x0000162000007945 */ /* 0x000fe20003800200 */
[----:B------:R-:W-:Y:S01]  /*0170*/  IMAD.MOV.U32 R0, RZ, RZ, -0x800000 ;  /* 0xff800000ff007424 */ /* 0x000fe200078e00ff */
[----:B------:R-:W2:Y:S01]  /*0180*/  LDCU UR11, c[0x0][0x410] ;  /* 0x00008200ff0b77ac */ /* 0x000ea20008000800 */
[----:B------:R-:W3:Y:S01]  /*0190*/  LDCU.128 UR20, c[0x0][0x3d0] ;  /* 0x00007a00ff1477ac */ /* 0x000ee20008000c00 */
[----:B----4-:R-:W4:Y:S01]  /*01a0*/  LDCU.128 UR24, c[0x0][0x380] ;  /* 0x00007000ff1877ac */ /* 0x010f220008000c00 */
[----:B-1----:R-:W-:-:S05]  /*01b0*/  IMAD.U32 R2, RZ, RZ, UR5 ;  /* 0x00000005ff027e24 */ /* 0x002fca000f8e00ff */
[----:B0-----:R-:W-:-:S13]  /*01c0*/  ISETP.GE.AND P0, PT, R9, R2, PT ;  /* 0x000000020900720c */ /* 0x001fda0003f06270 */
[----:B--234-:R-:W-:Y:S05]  /*01d0*/  @P0 BRA `(.L_x_83) ;  /* 0x0000001400680947 */ /* 0x01cfea0003800000 */
[----:B------:R-:W0:Y:S01]  /*01e0*/  LDC R18, c[0x0][0x3e8] ;  /* 0x0000fa00ff127b82 */ /* 0x000e220000000800 */
[C---:B------:R-:W-:Y:S01]  /*01f0*/  LOP3.LUT P0, RZ, R8.reuse, 0x100, RZ, 0xc0, !PT ;  /* 0x0000010008ff7812 */ /* 0x040fe2000780c0ff */
[----:B------:R-:W-:Y:S01]  /*0200*/  BSSY.RECONVERGENT B1, `(.L_x_84) ;  /* 0x0000079000017945 */ /* 0x000fe20003800200 */
[----:B------:R-:W-:Y:S02]  /*0210*/  ISETP.GE.U32.AND P3, PT, R8, 0x100, PT ;  /* 0x000001000800780c */ /* 0x000fe40003f66070 */
[----:B------:R-:W-:Y:S01]  /*0220*/  MOV R0, 0xff800000 ;  /* 0xff80000000007802 */ /* 0x000fe20000000f00 */
[----:B0-----:R-:W-:-:S08]  /*0230*/  IMAD R18, R18, UR6, RZ ;  /* 0x0000000612127c24 */ /* 0x001fd0000f8e02ff */
[----:B------:R-:W-:Y:S05]  /*0240*/  @P0 BRA `(.L_x_85) ;  /* 0x0000000400d00947 */ /* 0x000fea0003800000 */
[----:B------:R-:W0:Y:S01]  /*0250*/  LDC R13, c[0x0][0x3b8] ;  /* 0x0000ee00ff0d7b82 */ /* 0x000e220000000800 */
[----:B------:R-:W-:Y:S01]  /*0260*/  IMAD.IADD R0, R9, 0x1, R18 ;  /* 0x0000000109007824 */ /* 0x000fe200078e0212 */
[----:B------:R-:W1:Y:S01]  /*0270*/  LDCU.128 UR12, c[0x0][0x3d0] ;  /* 0x00007a00ff0c77ac */ /* 0x000e620008000c00 */
[----:B------:R-:W2:Y:S05]  /*0280*/  LDCU.128 UR16, c[0x0][0x380] ;  /* 0x00007000ff1077ac */ /* 0x000eaa0008000c00 */
[----:B------:R-:W3:Y:S01]  /*0290*/  LDC R3, c[0x0][0x3bc] ;  /* 0x0000ef00ff037b82 */ /* 0x000ee20000000800 */
[----:B------:R-:W4:Y:S07]  /*02a0*/  LDCU UR5, c[0x0][0x3f4] ;  /* 0x00007e80ff0577ac */ /* 0x000f2e0008000800 */
[----:B------:R-:W5:Y:S01]  /*02b0*/  LDC.64 R16, c[0x0][0x398] ;  /* 0x0000e600ff107b82 */ /* 0x000f620000000a00 */
[----:B0-----:R-:W-:-:S04]  /*02c0*/  IABS R15, R13 ;  /* 0x0000000d000f7213 */ /* 0x001fc80000000000 */
[----:B------:R-:W0:Y:S01]  /*02d0*/  I2F.RP R10, R15 ;  /* 0x0000000f000a7306 */ /* 0x000e220000209400 */
[----:B---3--:R-:W-:-:S07]  /*02e0*/  IABS R14, R3 ;  /* 0x00000003000e7213 */ /* 0x008fce0000000000 */
[----:B0-----:R-:W0:Y:S02]  /*02f0*/  MUFU.RCP R10, R10 ;  /* 0x0000000a000a7308 */ /* 0x001e240000001000 */
[----:B0-----:R-:W-:-:S06]  /*0300*/  VIADD R4, R10, 0xffffffe ;  /* 0x0ffffffe0a047836 */ /* 0x001fcc0000000000 */
[----:B------:R0:W3:Y:S02]  /*0310*/  F2I.FTZ.U32.TRUNC.NTZ R5, R4 ;  /* 0x0000000400057305 */ /* 0x0000e4000021f000 */
[----:B0-----:R-:W-:Y:S02]  /*0320*/  HFMA2 R4, -RZ, RZ, 0, 0 ;  /* 0x00000000ff047431 */ /* 0x001fe400000001ff */
[----:B---3--:R-:W-:-:S04]  /*0330*/  IMAD.MOV R12, RZ, RZ, -R5 ;  /* 0x000000ffff0c7224 */ /* 0x008fc800078e0a05 */
[----:B------:R-:W-:Y:S01]  /*0340*/  IMAD R11, R12, R15, RZ ;  /* 0x0000000f0c0b7224 */ /* 0x000fe200078e02ff */
[----:B------:R-:W-:-:S03]  /*0350*/  IABS R12, R0 ;  /* 0x00000000000c7213 */ /* 0x000fc60000000000 */
[----:B------:R-:W-:Y:S02]  /*0360*/  IMAD.HI.U32 R5, R5, R11, R4 ;  /* 0x0000000b05057227 */ /* 0x000fe400078e0004 */
[----:B------:R-:W0:Y:S04]  /*0370*/  I2F.RP R11, R14 ;  /* 0x0000000e000b7306 */ /* 0x000e280000209400 */
[----:B------:R-:W-:-:S04]  /*0380*/  IMAD.HI.U32 R10, R5, R12, RZ ;  /* 0x0000000c050a7227 */ /* 0x000fc800078e00ff */
[----:B------:R-:W-:-:S04]  /*0390*/  IMAD.MOV R4, RZ, RZ, -R10 ;  /* 0x000000ffff047224 */ /* 0x000fc800078e0a0a */
[C---:B------:R-:W-:Y:S01]  /*03a0*/  IMAD R4, R15.reuse, R4, R12 ;  /* 0x000000040f047224 */ /* 0x040fe200078e020c */
[----:B0-----:R-:W0:Y:S04]  /*03b0*/  MUFU.RCP R11, R11 ;  /* 0x0000000b000b7308 */ /* 0x001e280000001000 */
[----:B------:R-:W-:-:S13]  /*03c0*/  ISETP.GT.U32.AND P1, PT, R15, R4, PT ;  /* 0x000000040f00720c */ /* 0x000fda0003f24070 */
[----:B------:R-:W-:Y:S01]  /*03d0*/  @!P1 IMAD.IADD R4, R4, 0x1, -R15 ;  /* 0x0000000104049824 */ /* 0x000fe200078e0a0f */
[----:B------:R-:W-:Y:S02]  /*03e0*/  @!P1 IADD3 R10, PT, PT, R10, 0x1, RZ ;  /* 0x000000010a0a9810 */ /* 0x000fe40007ffe0ff */
[----:B------:R-:W-:Y:S02]  /*03f0*/  ISETP.NE.AND P1, PT, R13, RZ, PT ;  /* 0x000000ff0d00720c */ /* 0x000fe40003f25270 */
[----:B------:R-:W-:Y:S02]  /*0400*/  ISETP.GE.U32.AND P0, PT, R4, R15, PT ;  /* 0x0000000f0400720c */ /* 0x000fe40003f06070 */
[----:B------:R-:W-:-:S04]  /*0410*/  LOP3.LUT R4, R0, R13, RZ, 0x3c, !PT ;  /* 0x0000000d00047212 */ /* 0x000fc800078e3cff */
[----:B------:R-:W-:Y:S01]  /*0420*/  ISETP.GE.AND P2, PT, R4, RZ, PT ;  /* 0x000000ff0400720c */ /* 0x000fe20003f46270 */
[----:B0-----:R-:W-:Y:S02]  /*0430*/  VIADD R4, R11, 0xffffffe ;  /* 0x0ffffffe0b047836 */ /* 0x001fe40000000000 */
[----:B------:R-:W0:Y:S02]  /*0440*/  LDC R11, c[0x0][0x3c0] ;  /* 0x0000f000ff0b7b82 */ /* 0x000e240000000800 */
[----:B------:R3:W1:Y:S02]  /*0450*/  F2I.FTZ.U32.TRUNC.NTZ R5, R4 ;  /* 0x0000000400057305 */ /* 0x000664000021f000 */
[----:B------:R-:W-:-:S06]  /*0460*/  @P0 VIADD R10, R10, 0x1 ;  /* 0x000000010a0a0836 */ /* 0x000fcc0000000000 */
[----:B------:R-:W-:Y:S01]  /*0470*/  @!P2 IMAD.MOV R10, RZ, RZ, -R10 ;  /* 0x000000ffff0aa224 */ /* 0x000fe200078e0a0a */
[----:B------:R-:W-:Y:S01]  /*0480*/  @!P1 LOP3.LUT R10, RZ, R13, RZ, 0x33, !PT ;  /* 0x0000000dff0a9212 */ /* 0x000fe200078e33ff */
[----:B---3--:R-:W-:-:S03]  /*0490*/  IMAD.MOV.U32 R4, RZ, RZ, RZ ;  /* 0x000000ffff047224 */ /* 0x008fc600078e00ff */
[----:B------:R-:W-:Y:S01]  /*04a0*/  IADD3 R22, PT, PT, -R10, RZ, RZ ;  /* 0x000000ff0a167210 */ /* 0x000fe20007ffe1ff */
[----:B-1----:R-:W-:-:S04]  /*04b0*/  IMAD.MOV R15, RZ, RZ, -R5 ;  /* 0x000000ffff0f7224 */ /* 0x002fc800078e0a05 */
[----:B------:R-:W-:Y:S02]  /*04c0*/  IMAD R22, R13, R22, R0 ;  /* 0x000000160d167224 */ /* 0x000fe400078e0200 */
[----:B------:R-:W-:Y:S01]  /*04d0*/  IMAD R13, R15, R14, RZ ;  /* 0x0000000e0f0d7224 */ /* 0x000fe200078e02ff */
[----:B0-----:R-:W-:Y:S02]  /*04e0*/  ISETP.NE.AND P4, PT, R11, RZ, PT ;  /* 0x000000ff0b00720c */ /* 0x001fe40003f85270 */
[----:B------:R-:W-:Y:S01]  /*04f0*/  IABS R12, R22 ;  /* 0x00000016000c7213 */ /* 0x000fe20000000000 */
[----:B------:R-:W-:-:S04]  /*0500*/  IMAD.HI.U32 R4, R5, R13, R4 ;  /* 0x0000000d05047227 */ /* 0x000fc800078e0004 */
[----:B------:R-:W-:Y:S01]  /*0510*/  IMAD.MOV.U32 R5, RZ, RZ, R12 ;  /* 0x000000ffff057224 */ /* 0x000fe200078e000c */
[----:B------:R-:W-:-:S03]  /*0520*/  IABS R12, R11 ;  /* 0x0000000b000c7213 */ /* 0x000fc60000000000 */
[----:B------:R-:W-:Y:S01]  /*0530*/  IMAD.HI.U32 R20, R4, R5, RZ ;  /* 0x0000000504147227 */ /* 0x000fe200078e00ff */
[----:B------:R-:W0:Y:S04]  /*0540*/  I2F.RP R13, R12 ;  /* 0x0000000c000d7306 */ /* 0x000e280000209400 */
[----:B------:R-:W-:-:S05]  /*0550*/  IADD3 R4, PT, PT, -R20, RZ, RZ ;  /* 0x000000ff14047210 */ /* 0x000fca0007ffe1ff */
[----:B------:R-:W-:Y:S01]  /*0560*/  IMAD R5, R14, R4, R5 ;  /* 0x000000040e057224 */ /* 0x000fe200078e0205 */
[----:B------:R-:W-:-:S04]  /*0570*/  LOP3.LUT R4, R22, R3, RZ, 0x3c, !PT ;  /* 0x0000000316047212 */ /* 0x000fc800078e3cff */
[----:B------:R-:W-:Y:S01]  /*0580*/  ISETP.GT.U32.AND P1, PT, R14, R5, PT ;  /* 0x000000050e00720c */ /* 0x000fe20003f24070 */
[----:B0-----:R-:W0:Y:S01]  /*0590*/  MUFU.RCP R13, R13 ;  /* 0x0000000d000d7308 */ /* 0x001e220000001000 */
[----:B------:R-:W-:-:S11]  /*05a0*/  ISETP.GE.AND P2, PT, R4, RZ, PT ;  /* 0x000000ff0400720c */ /* 0x000fd60003f46270 */
[----:B------:R-:W-:Y:S01]  /*05b0*/  @!P1 IMAD.IADD R5, R5, 0x1, -R14 ;  /* 0x0000000105059824 */ /* 0x000fe200078e0a0e */
[----:B------:R-:W-:Y:S02]  /*05c0*/  @!P1 IADD3 R20, PT, PT, R20, 0x1, RZ ;  /* 0x0000000114149810 */ /* 0x000fe40007ffe0ff */
[----:B------:R-:W-:Y:S02]  /*05d0*/  ISETP.NE.AND P1, PT, R3, RZ, PT ;  /* 0x000000ff0300720c */ /* 0x000fe40003f25270 */
[----:B------:R-:W-:Y:S01]  /*05e0*/  ISETP.GE.U32.AND P0, PT, R5, R14, PT ;  /* 0x0000000e0500720c */ /* 0x000fe20003f06070 */
[----:B0-----:R-:W-:Y:S01]  /*05f0*/  VIADD R5, R13, 0xffffffe ;  /* 0x0ffffffe0d057836 */ /* 0x001fe20000000000 */
[----:B------:R-:W0:Y:S05]  /*0600*/  LDC.64 R14, c[0x0][0x3a0] ;  /* 0x0000e800ff0e7b82 */ /* 0x000e2a0000000a00 */
[----:B------:R-:W1:Y:S06]  /*0610*/  F2I.FTZ.U32.TRUNC.NTZ R5, R5 ;  /* 0x0000000500057305 */ /* 0x000e6c000021f000 */
[----:B------:R-:W-:-:S04]  /*0620*/  @P0 VIADD R20, R20, 0x1 ;  /* 0x0000000114140836 */ /* 0x000fc80000000000 */
[----:B------:R-:W-:Y:S01]  /*0630*/  @!P2 IMAD.MOV R20, RZ, RZ, -R20 ;  /* 0x000000ffff14a224 */ /* 0x000fe200078e0a14 */
[----:B------:R-:W-:Y:S02]  /*0640*/  @!P1 LOP3.LUT R20, RZ, R3, RZ, 0x33, !PT ;  /* 0x00000003ff149212 */ /* 0x000fe400078e33ff */
[----:B-1----:R-:W-:-:S03]  /*0650*/  IADD3 R13, PT, PT, RZ, -R5, RZ ;  /* 0x80000005ff0d7210 */ /* 0x002fc60007ffe0ff */
[----:B------:R-:W-:-:S04]  /*0660*/  IMAD.MOV R4, RZ, RZ, -R20 ;  /* 0x000000ffff047224 */ /* 0x000fc800078e0a14 */
[----:B------:R-:W-:Y:S02]  /*0670*/  IMAD R22, R3, R4, R22 ;  /* 0x0000000403167224 */ /* 0x000fe400078e0216 */
[----:B------:R-:W-:Y:S02]  /*0680*/  IMAD R3, R13, R12, RZ ;  /* 0x0000000c0d037224 */ /* 0x000fe400078e02ff */
[----:B------:R-:W-:Y:S01]  /*0690*/  IMAD.MOV.U32 R4, RZ, RZ, RZ ;  /* 0x000000ffff047224 */ /* 0x000fe200078e00ff */
[----:B------:R-:W-:Y:S02]  /*06a0*/  IABS R13, R22 ;  /* 0x00000016000d7213 */ /* 0x000fe40000000000 */
[----:B------:R-:W-:Y:S01]  /*06b0*/  LOP3.LUT R21, R22, R11, RZ, 0x3c, !PT ;  /* 0x0000000b16157212 */ /* 0x000fe200078e3cff */
[----:B------:R-:W-:-:S03]  /*06c0*/  IMAD.HI.U32 R4, R5, R3, R4 ;  /* 0x0000000305047227 */ /* 0x000fc600078e0004 */
[----:B------:R-:W-:-:S03]  /*06d0*/  ISETP.GE.AND P5, PT, R21, RZ, PT ;  /* 0x000000ff1500720c */ /* 0x000fc60003fa6270 */
[----:B------:R-:W-:-:S05]  /*06e0*/  IMAD.HI.U32 R3, R4, R13, RZ ;  /* 0x0000000d04037227 */ /* 0x000fca00078e00ff */
[----:B------:R-:W-:-:S05]  /*06f0*/  IADD3 R4, PT, PT, -R3, RZ, RZ ;  /* 0x000000ff03047210 */ /* 0x000fca0007ffe1ff */
[C---:B------:R-:W-:Y:S02]  /*0700*/  IMAD R13, R12.reuse, R4, R13 ;  /* 0x000000040c0d7224 */ /* 0x040fe400078e020d */
[----:B------:R-:W1:Y:S03]  /*0710*/  LDC.64 R4, c[0x0][0x390] ;  /* 0x0000e400ff047b82 */ /* 0x000e660000000a00 */
[----:B------:R-:W-:-:S13]  /*0720*/  ISETP.GT.U32.AND P1, PT, R12, R13, PT ;  /* 0x0000000d0c00720c */ /* 0x000fda0003f24070 */
[----:B------:R-:W-:Y:S02]  /*0730*/  @!P1 IMAD.IADD R13, R13, 0x1, -R12 ;  /* 0x000000010d0d9824 */ /* 0x000fe400078e0a0c */
[----:B------:R-:W-:Y:S01]  /*0740*/  @!P1 VIADD R3, R3, 0x1 ;  /* 0x0000000103039836 */ /* 0x000fe20000000000 */
[----:B0-----:R-:W-:Y:S02]  /*0750*/  ISETP.NE.U32.AND P1, PT, R14, 0x1, PT ;  /* 0x000000010e00780c */ /* 0x001fe40003f25070 */
[----:B------:R-:W-:Y:S02]  /*0760*/  ISETP.GE.U32.AND P0, PT, R13, R12, PT ;  /* 0x0000000c0d00720c */ /* 0x000fe40003f06070 */
[----:B------:R-:W0:Y:S01]  /*0770*/  LDC.64 R12, c[0x0][0x3a8] ;  /* 0x0000ea00ff0c7b82 */ /* 0x000e220000000a00 */
[----:B-1----:R-:W-:Y:S02]  /*0780*/  ISETP.NE.U32.AND P2, PT, R4, 0x1, PT ;  /* 0x000000010400780c */ /* 0x002fe40003f45070 */
[----:B------:R-:W-:-:S02]  /*0790*/  ISETP.NE.AND.EX P1, PT, R15, RZ, PT, P1 ;  /* 0x000000ff0f00720c */ /* 0x000fc40003f25310 */
[----:B------:R-:W-:-:S04]  /*07a0*/  ISETP.NE.AND.EX P2, PT, R5, RZ, PT, P2 ;  /* 0x000000ff0500720c */ /* 0x000fc80003f45320 */
[----:B------:R-:W-:Y:S02]  /*07b0*/  SEL R10, R10, RZ, P2 ;  /* 0x000000ff0a0a7207 */ /* 0x000fe40001000000 */
[----:B------:R-:W-:Y:S02]  /*07c0*/  @P0 IADD3 R3, PT, PT, R3, 0x1, RZ ;  /* 0x0000000103030810 */ /* 0x000fe40007ffe0ff */
[----:B-----5:R-:W-:Y:S01]  /*07d0*/  ISETP.NE.U32.AND P0, PT, R16, 0x1, PT ;  /* 0x000000011000780c */ /* 0x020fe20003f05070 */
[----:B------:R-:W-:Y:S02]  /*07e0*/  IMAD R5, R10, UR12, RZ ;  /* 0x0000000c0a057c24 */ /* 0x000fe4000f8e02ff */
[----:B------:R-:W-:Y:S01]  /*07f0*/  @!P5 IMAD.MOV R3, RZ, RZ, -R3 ;  /* 0x000000ffff03d224 */ /* 0x000fe200078e0a03 */
[----:B------:R-:W-:Y:S02]  /*0800*/  @!P4 LOP3.LUT R3, RZ, R11, RZ, 0x33, !PT ;  /* 0x0000000bff03c212 */ /* 0x000fe400078e33ff */
[----:B------:R-:W-:-:S03]  /*0810*/  ISETP.NE.AND.EX P0, PT, R17, RZ, PT, P0 ;  /* 0x000000ff1100720c */ /* 0x000fc60003f05300 */
[----:B------:R-:W-:Y:S01]  /*0820*/  IMAD.MOV R4, RZ, RZ, -R3 ;  /* 0x000000ffff047224 */ /* 0x000fe200078e0a03 */
[----:B------:R-:W-:Y:S02]  /*0830*/  SEL R20, R20, RZ, P0 ;  /* 0x000000ff14147207 */ /* 0x000fe40000000000 */
[----:B0-----:R-:W-:Y:S01]  /*0840*/  ISETP.NE.U32.AND P2, PT, R12, 0x1, PT ;  /* 0x000000010c00780c */ /* 0x001fe20003f45070 */
[----:B------:R-:W-:Y:S01]  /*0850*/  IMAD R11, R11, R4, R22 ;  /* 0x000000040b0b7224 */ /* 0x000fe200078e0216 */
[----:B------:R-:W-:Y:S01]  /*0860*/  SEL R3, R3, RZ, P1 ;  /* 0x000000ff03037207 */ /* 0x000fe20000800000 */
[----:B------:R-:W-:Y:S01]  /*0870*/  IMAD R20, R20, UR13, R5 ;  /* 0x0000000d14147c24 */ /* 0x000fe2000f8e0205 */
[----:B------:R-:W-:Y:S02]  /*0880*/  ISETP.NE.AND.EX P0, PT, R13, RZ, PT, P2 ;  /* 0x000000ff0d00720c */ /* 0x000fe40003f05320 */
[----:B------:R-:W-:Y:S01]  /*0890*/  SHF.R.S64 R4, RZ, 0x1e, R0 ;  /* 0x0000001eff047819 */ /* 0x000fe20000001000 */
[----:B------:R-:W-:Y:S01]  /*08a0*/  IMAD R20, R3, UR14, R20 ;  /* 0x0000000e03147c24 */ /* 0x000fe2000f8e0214 */
[----:B------:R-:W-:-:S05]  /*08b0*/  SEL R11, R11, RZ, P0 ;  /* 0x000000ff0b0b7207 */ /* 0x000fca0000000000 */
[----:B------:R-:W-:-:S05]  /*08c0*/  IMAD R11, R11, UR15, R20 ;  /* 0x0000000f0b0b7c24 */ /* 0x000fca000f8e0214 */
[----:B--2---:R-:W-:-:S04]  /*08d0*/  IADD3 R10, P0, PT, R11, UR18, RZ ;  /* 0x000000120b0a7c10 */ /* 0x004fc8000ff1e0ff */
[----:B------:R-:W-:Y:S02]  /*08e0*/  LEA.HI.X.SX32 R11, R11, UR19, 0x1, P0 ;  /* 0x000000130b0b7c11 */ /* 0x000fe400080f0eff */
[----:B------:R-:W-:-:S03]  /*08f0*/  IADD3 R4, P0, PT, R4, UR16, RZ ;  /* 0x0000001004047c10 */ /* 0x000fc6000ff1e0ff */
[----:B------:R-:W2:Y:S01]  /*0900*/  LDG.E.U8 R10, desc[UR8][R10.64] ;  /* 0x000000080a0a7981 */ /* 0x000ea2000c1e1100 */
[----:B------:R-:W-:-:S05]  /*0910*/  LEA.HI.X.SX32 R5, R0, UR17, 0x2, P0 ;  /* 0x0000001100057c11 */ /* 0x000fca00080f16ff */
[----:B------:R-:W4:Y:S01]  /*0920*/  LDG.E R4, desc[UR8][R4.64] ;  /* 0x0000000804047981 */ /* 0x000f22000c1e1900 */
[----:B------:R-:W-:Y:S02]  /*0930*/  IADD3 R9, PT, PT, R9, 0x100, RZ ;  /* 0x0000010009097810 */ /* 0x000fe40007ffe0ff */
[----:B--2---:R-:W-:Y:S01]  /*0940*/  ISETP.NE.AND P0, PT, R10, RZ, PT ;  /* 0x000000ff0a00720c */ /* 0x004fe20003f05270 */
[----:B----4-:R-:W-:-:S12]  /*0950*/  FMUL R3, R4, UR5 ;  /* 0x0000000504037c20 */ /* 0x010fd80008400000 */
[----:B------:R-:W0:Y:S02]  /*0960*/  @!P0 LDC R3, c[0x0][0x3f0] ;  /* 0x0000fc00ff038b82 */ /* 0x000e240000000800 */
[----:B0-----:R0:W-:Y:S01]  /*0970*/  STS [R6], R3 ;  /* 0x0000000306007388 */ /* 0x0011e20000000800 */
[----:B------:R-:W-:-:S07]  /*0980*/  FMNMX R0, R3, -INF , !PT ;  /* 0xff80000003007809 */ /* 0x000fce0007800000 */
.L_x_85:
[----:B------:R-:W-:Y:S05]  /*0990*/  BSYNC.RECONVERGENT B1 ;  /* 0x0000000000017941 */ /* 0x000fea0003800200 */
.L_x_84:
[----:B------:R-:W-:Y:S05]  /*09a0*/  @!P3 BRA `(.L_x_83) ;  /* 0x0000000c0074b947 */ /* 0x000fea0003800000 */
[----:B------:R-:W1:Y:S01]  /*09b0*/  LDC R2, c[0x0][0x3b8] ;  /* 0x0000ee00ff027b82 */ /* 0x000e620000000800 */
[----:B------:R-:W-:Y:S01]  /*09c0*/  UMOV UR5, 0x400 ;  /* 0x0000040000057882 */ /* 0x000fe20000000000 */
[----:B------:R-:W-:Y:S01]  /*09d0*/  HFMA2 R20, -RZ, RZ, 0, 0 ;  /* 0x00000000ff147431 */ /* 0x000fe200000001ff */
[----:B------:R-:W-:-:S05]  /*09e0*/  UIADD3 UR5, UPT, UPT, UR5, 0x60, URZ ;  /* 0x0000006005057890 */ /* 0x000fca000fffe0ff */
[----:B------:R-:W2:Y:S08]  /*09f0*/  S2UR UR7, SR_CgaCtaId ;  /* 0x00000000000779c3 */ /* 0x000eb00000008800 */
[----:B------:R-:W3:Y:S01]  /*0a00*/  LDC.64 R12, c[0x0][0x3a8] ;  /* 0x0000ea00ff0c7b82 */ /* 0x000ee20000000a00 */
[----:B-1----:R-:W-:-:S07]  /*0a10*/  IABS R14, R2 ;  /* 0x00000002000e7213 */ /* 0x002fce0000000000 */
[----:B------:R-:W1:Y:S01]  /*0a20*/  LDC.64 R10, c[0x0][0x390] ;  /* 0x0000e400ff0a7b82 */ /* 0x000e620000000a00 */
[----:B------:R-:W4:Y:S01]  /*0a30*/  I2F.RP R15, R14 ;  /* 0x0000000e000f7306 */ /* 0x000f220000209400 */
[----:B--2---:R-:W-:-:S06]  /*0a40*/  ULEA UR5, UR7, UR5, 0x18 ;  /* 0x0000000507057291 */ /* 0x004fcc000f8ec0ff */
[----:B0-----:R-:W0:Y:S01]  /*0a50*/  LDC.64 R2, c[0x0][0x3a0] ;  /* 0x0000e800ff027b82 */ /* 0x001e220000000a00 */
[----:B---3--:R-:W-:-:S07]  /*0a60*/  ISETP.NE.U32.AND P1, PT, R12, 0x1, PT ;  /* 0x000000010c00780c */ /* 0x008fce0003f25070 */
[----:B------:R-:W2:Y:S01]  /*0a70*/  LDC.64 R4, c[0x0][0x398] ;  /* 0x0000e600ff047b82 */ /* 0x000ea20000000a00 */
[----:B----4-:R-:W3:Y:S01]  /*0a80*/  MUFU.RCP R15, R15 ;  /* 0x0000000f000f7308 */ /* 0x010ee20000001000 */
[----:B------:R-:W-:Y:S02]  /*0a90*/  ISETP.NE.AND.EX P1, PT, R13, RZ, PT, P1 ;  /* 0x000000ff0d00720c */ /* 0x000fe40003f25310 */
[----:B-1----:R-:W-:-:S04]  /*0aa0*/  ISETP.NE.U32.AND P2, PT, R10, 0x1, PT ;  /* 0x000000010a00780c */ /* 0x002fc80003f45070 */
[----:B------:R-:W-:Y:S02]  /*0ab0*/  ISETP.NE.AND.EX P2, PT, R11, RZ, PT, P2 ;  /* 0x000000ff0b00720c */ /* 0x000fe40003f45320 */
[----:B0-----:R-:W-:Y:S01]  /*0ac0*/  ISETP.NE.U32.AND P0, PT, R2, 0x1, PT ;  /* 0x000000010200780c */ /* 0x001fe20003f05070 */
[----:B---3--:R-:W-:-:S03]  /*0ad0*/  VIADD R16, R15, 0xffffffe ;  /* 0x0ffffffe0f107836 */ /* 0x008fc60000000000 */
[----:B------:R-:W-:Y:S01]  /*0ae0*/  ISETP.NE.AND.EX P0, PT, R3, RZ, PT, P0 ;  /* 0x000000ff0300720c */ /* 0x000fe20003f05300 */
[----:B------:R0:W1:Y:S01]  /*0af0*/  F2I.FTZ.U32.TRUNC.NTZ R17, R16 ;  /* 0x0000001000117305 */ /* 0x000062000021f000 */
[----:B--2---:R-:W-:-:S04]  /*0b00*/  ISETP.NE.U32.AND P3, PT, R4, 0x1, PT ;  /* 0x000000010400780c */ /* 0x004fc80003f65070 */
[----:B------:R-:W-:Y:S02]  /*0b10*/  ISETP.NE.AND.EX P3, PT, R5, RZ, PT, P3 ;  /* 0x000000ff0500720c */ /* 0x000fe40003f65330 */
[----:B0-----:R-:W-:Y:S01]  /*0b20*/  MOV R16, RZ ;  /* 0x000000ff00107202 */ /* 0x001fe20000000f00 */
[----:B-1----:R-:W-:-:S04]  /*0b30*/  IMAD.MOV R21, RZ, RZ, -R17 ;  /* 0x000000ffff157224 */ /* 0x002fc800078e0a11 */
[----:B------:R-:W-:-:S04]  /*0b40*/  IMAD R21, R21, R14, RZ ;  /* 0x0000000e15157224 */ /* 0x000fc800078e02ff */
[----:B------:R-:W-:Y:S01]  /*0b50*/  IMAD.HI.U32 R15, R17, R21, R16 ;  /* 0x00000015110f7227 */ /* 0x000fe200078e0010 */
[----:B------:R-:W-:-:S03]  /*0b60*/  LEA R21, R9, UR5, 0x2 ;  /* 0x0000000509157c11 */ /* 0x000fc6000f8e10ff */
[C---:B------:R-:W-:Y:S02]  /*0b70*/  IMAD.IADD R16, R9.reuse, 0x1, R18 ;  /* 0x0000000109107824 */ /* 0x040fe400078e0212 */
[----:B------:R-:W-:Y:S02]  /*0b80*/  VIADD R17, R9, 0x100 ;  /* 0x0000010009117836 */ /* 0x000fe40000000000 */
[----:B------:R-:W-:-:S07]  /*0b90*/  VIADD R21, R21, 0x400 ;  /* 0x0000040015157836 */ /* 0x000fce0000000000 */
.L_x_86:
[----:B------:R-:W0:Y:S01]  /*0ba0*/  LDC R13, c[0x0][0x3b8] ;  /* 0x0000ee00ff0d7b82 */ /* 0x000e220000000800 */
[----:B------:R-:W-:-:S05]  /*0bb0*/  IABS R23, R16 ;  /* 0x0000001000177213 */ /* 0x000fca0000000000 */
[----:B------:R-:W-:Y:S02]  /*0bc0*/  IMAD.HI.U32 R22, R15, R23, RZ ;  /* 0x000000170f167227 */ /* 0x000fe400078e00ff */
[----:B------:R-:W1:Y:S03]  /*0bd0*/  LDC R5, c[0x0][0x3bc] ;  /* 0x0000ef00ff057b82 */ /* 0x000e660000000800 */
[----:B------:R-:W-:Y:S02]  /*0be0*/  IADD3 R2, PT, PT, -R22, RZ, RZ ;  /* 0x000000ff16027210 */ /* 0x000fe40007ffe1ff */
[----:B0-----:R-:W-:-:S04]  /*0bf0*/  IABS R10, R13 ;  /* 0x0000000d000a7213 */ /* 0x001fc80000000000 */
[----:B------:R-:W0:Y:S01]  /*0c00*/  I2F.RP R4, R10 ;  /* 0x0000000a00047306 */ /* 0x000e220000209400 */
[----:B------:R-:W-:Y:S02]  /*0c10*/  IMAD R23, R10, R2, R23 ;  /* 0x000000020a177224 */ /* 0x000fe400078e0217 */
[----:B------:R-:W-:Y:S01]  /*0c20*/  IMAD.MOV.U32 R2, RZ, RZ, RZ ;  /* 0x000000ffff027224 */ /* 0x000fe200078e00ff */
[----:B-1----:R-:W-:Y:S02]  /*0c30*/  IABS R11, R5 ;  /* 0x00000005000b7213 */ /* 0x002fe40000000000 */
[----:B------:R-:W-:Y:S02]  /*0c40*/  ISETP.GT.U32.AND P5, PT, R14, R23, PT ;  /* 0x000000170e00720c */ /* 0x000fe40003fa4070 */
[----:B------:R-:W1:Y:S08]  /*0c50*/  I2F.RP R12, R11 ;  /* 0x0000000b000c7306 */ /* 0x000e700000209400 */
[----:B0-----:R-:W0:Y:S03]  /*0c60*/  MUFU.RCP R4, R4 ;  /* 0x0000000400047308 */ /* 0x001e260000001000 */
[----:B------:R-:W-:-:S02]  /*0c70*/  @!P5 IMAD.IADD R23, R23, 0x1, -R10 ;  /* 0x000000011717d824 */ /* 0x000fc400078e0a0a */
[----:B------:R-:W-:-:S03]  /*0c80*/  @!P5 VIADD R22, R22, 0x1 ;  /* 0x000000011616d836 */ /* 0x000fc60000000000 */
[----:B-1----:R-:W1:Y:S01]  /*0c90*/  MUFU.RCP R12, R12 ;  /* 0x0000000c000c7308 */ /* 0x002e620000001000 */
[----:B------:R-:W-:Y:S01]  /*0ca0*/  ISETP.GE.U32.AND P6, PT, R23, R14, PT ;  /* 0x0000000e1700720c */ /* 0x000fe20003fc6070 */
[----:B------:R-:W-:Y:S02]  /*0cb0*/  IMAD.MOV.U32 R14, RZ, RZ, R10 ;  /* 0x000000ffff0e7224 */ /* 0x000fe400078e000a */
[----:B0-----:R-:W-:Y:S02]  /*0cc0*/  VIADD R3, R4, 0xffffffe ;  /* 0x0ffffffe04037836 */ /* 0x001fe40000000000 */
[----:B------:R-:W-:-:S08]  /*0cd0*/  VIADD R4, R16, 0x100 ;  /* 0x0000010010047836 */ /* 0x000fd00000000000 */
[----:B------:R-:W-:Y:S01]  /*0ce0*/  @P6 VIADD R22, R22, 0x1 ;  /* 0x0000000116166836 */ /* 0x000fe20000000000 */
[----:B------:R-:W0:Y:S01]  /*0cf0*/  F2I.FTZ.U32.TRUNC.NTZ R3, R3 ;  /* 0x0000000300037305 */ /* 0x000e22000021f000 */
[----:B------:R-:W-:Y:S02]  /*0d00*/  IABS R24, R4 ;  /* 0x0000000400187213 */ /* 0x000fe40000000000 */
[----:B-1----:R-:W-:Y:S01]  /*0d10*/  IADD3 R25, PT, PT, R12, 0xffffffe, RZ ;  /* 0x0ffffffe0c197810 */ /* 0x002fe20007ffe0ff */
[----:B------:R-:W-:Y:S01]  /*0d20*/  IMAD.MOV.U32 R27, RZ, RZ, R22 ;  /* 0x000000ffff1b7224 */ /* 0x000fe200078e0016 */
[----:B------:R-:W-:Y:S02]  /*0d30*/  ISETP.NE.AND P6, PT, R13, RZ, PT ;  /* 0x000000ff0d00720c */ /* 0x000fe40003fc5270 */
[----:B------:R-:W-:Y:S01]  /*0d40*/  LOP3.LUT R22, RZ, R13, RZ, 0x33, !PT ;  /* 0x0000000dff167212 */ /* 0x000fe200078e33ff */
[----:B0-----:R-:W-:-:S04]  /*0d50*/  IMAD.MOV R15, RZ, RZ, -R3 ;  /* 0x000000ffff0f7224 */ /* 0x001fc800078e0a03 */
[----:B------:R-:W-:-:S04]  /*0d60*/  IMAD R15, R15, R10, RZ ;  /* 0x0000000a0f0f7224 */ /* 0x000fc800078e02ff */
[----:B------:R-:W-:Y:S01]  /*0d70*/  IMAD.HI.U32 R15, R3, R15, R2 ;  /* 0x0000000f030f7227 */ /* 0x000fe200078e0002 */
[----:B------:R-:W-:Y:S01]  /*0d80*/  LOP3.LUT R2, R16, R13, RZ, 0x3c, !PT ;  /* 0x0000000d10027212 */ /* 0x000fe200078e3cff */
[----:B------:R-:W0:Y:S03]  /*0d90*/  F2I.FTZ.U32.TRUNC.NTZ R3, R25 ;  /* 0x0000001900037305 */ /* 0x000e26000021f000 */
[----:B------:R-:W-:Y:S01]  /*0da0*/  ISETP.GE.AND P4, PT, R2, RZ, PT ;  /* 0x000000ff0200720c */ /* 0x000fe20003f86270 */
[----:B------:R-:W-:Y:S01]  /*0db0*/  IMAD.HI.U32 R12, R15, R24, RZ ;  /* 0x000000180f0c7227 */ /* 0x000fe200078e00ff */
[----:B------:R-:W-:-:S04]  /*0dc0*/  MOV R2, RZ ;  /* 0x000000ff00027202 */ /* 0x000fc80000000f00 */
[----:B------:R-:W-:-:S05]  /*0dd0*/  IADD3 R23, PT, PT, -R12, RZ, RZ ;  /* 0x000000ff0c177210 */ /* 0x000fca0007ffe1ff */
[----:B------:R-:W-:Y:S02]  /*0de0*/  IMAD R23, R10, R23, R24 ;  /* 0x000000170a177224 */ /* 0x000fe400078e0218 */
[----:B0-----:R-:W-:Y:S02]  /*0df0*/  IMAD.MOV R26, RZ, RZ, -R3 ;  /* 0x000000ffff1a7224 */ /* 0x001fe400078e0a03 */
[----:B------:R-:W-:Y:S01]  /*0e00*/  @!P4 IMAD.MOV R27, RZ, RZ, -R27 ;  /* 0x000000ffff1bc224 */ /* 0x000fe200078e0a1b */
[----:B------:R-:W-:Y:S02]  /*0e10*/  ISETP.GT.U32.AND P5, PT, R14, R23, PT ;  /* 0x000000170e00720c */ /* 0x000fe40003fa4070 */
[----:B------:R-:W-:-:S05]  /*0e20*/  MOV R24, R26 ;  /* 0x0000001a00187202 */ /* 0x000fca0000000f00 */
[----:B------:R-:W-:-:S04]  /*0e30*/  IMAD R25, R24, R11, RZ ;  /* 0x0000000b18197224 */ /* 0x000fc800078e02ff */
[----:B------:R-:W-:Y:S02]  /*0e40*/  IMAD.HI.U32 R3, R3, R25, R2 ;  /* 0x0000001903037227 */ /* 0x000fe400078e0002 */
[----:B------:R-:W-:Y:S02]  /*0e50*/  @!P5 IADD3 R23, PT, PT, R23, -R10, RZ ;  /* 0x8000000a1717d210 */ /* 0x000fe40007ffe0ff */
[----:B------:R-:W-:Y:S01]  /*0e60*/  IMAD.MOV R25, RZ, RZ, -R13 ;  /* 0x000000ffff197224 */ /* 0x000fe200078e0a0d */
[----:B------:R-:W-:Y:S01]  /*0e70*/  SEL R10, R22, R27, !P6 ;  /* 0x0000001b160a7207 */ /* 0x000fe20007000000 */
[----:B------:R-:W-:Y:S01]  /*0e80*/  @!P5 VIADD R12, R12, 0x1 ;  /* 0x000000010c0cd836 */ /* 0x000fe20000000000 */
[----:B------:R-:W-:Y:S02]  /*0e90*/  ISETP.GE.U32.AND P4, PT, R23, R14, PT ;  /* 0x0000000e1700720c */ /* 0x000fe40003f86070 */
[----:B------:R-:W-:Y:S01]  /*0ea0*/  LOP3.LUT R13, R4, R13, RZ, 0x3c, !PT ;  /* 0x0000000d040d7212 */ /* 0x000fe200078e3cff */
[C---:B------:R-:W-:Y:S01]  /*0eb0*/  IMAD R2, R10.reuse, R25, RZ ;  /* 0x000000190a027224 */ /* 0x040fe200078e02ff */
[----:B------:R-:W-:-:S02]  /*0ec0*/  SEL R10, R10, RZ, P2 ;  /* 0x000000ff0a0a7207 */ /* 0x000fc40001000000 */
[----:B------:R-:W-:Y:S02]  /*0ed0*/  ISETP.GE.AND P5, PT, R13, RZ, PT ;  /* 0x000000ff0d00720c */ /* 0x000fe40003fa6270 */
[----:B------:R-:W-:-:S04]  /*0ee0*/  IADD3 R24, PT, PT, R2, R16, RZ ;  /* 0x0000001002187210 */ /* 0x000fc80007ffe0ff */
[----:B------:R-:W-:Y:S01]  /*0ef0*/  IABS R26, R24 ;  /* 0x00000018001a7213 */ /* 0x000fe20000000000 */
[----:B------:R-:W-:Y:S01]  /*0f00*/  @P4 VIADD R12, R12, 0x1 ;  /* 0x000000010c0c4836 */ /* 0x000fe20000000000 */
[----:B------:R-:W-:-:S03]  /*0f10*/  LOP3.LUT R24, R24, R5, RZ, 0x3c, !PT ;  /* 0x0000000518187212 */ /* 0x000fc600078e3cff */
[----:B------:R-:W-:-:S04]  /*0f20*/  IMAD.HI.U32 R23, R3, R26, RZ ;  /* 0x0000001a03177227 */ /* 0x000fc800078e00ff */
[----:B------:R-:W-:-:S05]  /*0f30*/  @!P5 IMAD.MOV R12, RZ, RZ, -R12 ;  /* 0x000000ffff0cd224 */ /* 0x000fca00078e0a0c */
[----:B------:R-:W-:Y:S02]  /*0f40*/  SEL R12, R22, R12, !P6 ;  /* 0x0000000c160c7207 */ /* 0x000fe40007000000 */
[----:B------:R-:W-:-:S03]  /*0f50*/  IADD3 R22, PT, PT, -R23, RZ, RZ ;  /* 0x000000ff17167210 */ /* 0x000fc60007ffe1ff */
[C---:B------:R-:W-:Y:S01]  /*0f60*/  IMAD R13, R12.reuse, R25, RZ ;  /* 0x000000190c0d7224 */ /* 0x040fe200078e02ff */
[----:B------:R-:W-:Y:S01]  /*0f70*/  SEL R12, R12, RZ, P2 ;  /* 0x000000ff0c0c7207 */ /* 0x000fe20001000000 */
[C---:B------:R-:W-:Y:S02]  /*0f80*/  IMAD R22, R11.reuse, R22, R26 ;  /* 0x000000160b167224 */ /* 0x040fe400078e021a */
[----:B------:R-:W-:Y:S02]  /*0f90*/  IMAD.IADD R26, R4, 0x1, R13 ;  /* 0x00000001041a7824 */ /* 0x000fe400078e020d */
[----:B------:R-:W-:Y:S01]  /*0fa0*/  IMAD R12, R12, UR20, RZ ;  /* 0x000000140c0c7c24 */ /* 0x000fe2000f8e02ff */
[----:B------:R-:W-:Y:S02]  /*0fb0*/  ISETP.GT.U32.AND P5, PT, R11, R22, PT ;  /* 0x000000160b00720c */ /* 0x000fe40003fa4070 */
[----:B------:R-:W-:Y:S02]  /*0fc0*/  IABS R28, R26 ;  /* 0x0000001a001c7213 */ /* 0x000fe40000000000 */
[----:B------:R-:W-:-:S03]  /*0fd0*/  LOP3.LUT R26, R26, R5, RZ, 0x3c, !PT ;  /* 0x000000051a1a7212 */ /* 0x000fc600078e3cff */
[----:B------:R-:W-:-:S05]  /*0fe0*/  IMAD.HI.U32 R25, R3, R28, RZ ;  /* 0x0000001c03197227 */ /* 0x000fca00078e00ff */
[----:B------:R-:W-:Y:S01]  /*0ff0*/  IADD3 R3, PT, PT, -R25, RZ, RZ ;  /* 0x000000ff19037210 */ /* 0x000fe20007ffe1ff */
[----:B------:R-:W-:Y:S02]  /*1000*/  @!P5 IMAD.IADD R22, R22, 0x1, -R11 ;  /* 0x000000011616d824 */ /* 0x000fe400078e0a0b */
[----:B------:R-:W-:Y:S02]  /*1010*/  @!P5 VIADD R23, R23, 0x1 ;  /* 0x000000011717d836 */ /* 0x000fe40000000000 */
[C---:B------:R-:W-:Y:S01]  /*1020*/  IMAD R28, R11.reuse, R3, R28 ;  /* 0x000000030b1c7224 */ /* 0x040fe200078e021c */
[----:B------:R-:W-:Y:S02]  /*1030*/  ISETP.GE.U32.AND P6, PT, R22, R11, PT ;  /* 0x0000000b1600720c */ /* 0x000fe40003fc6070 */
[----:B------:R-:W0:Y:S02]  /*1040*/  LDC R22, c[0x0][0x3c0] ;  /* 0x0000f000ff167b82 */ /* 0x000e240000000800 */
[----:B------:R-:W-:-:S09]  /*1050*/  ISETP.GT.U32.AND P4, PT, R11, R28, PT ;  /* 0x0000001c0b00720c */ /* 0x000fd20003f84070 */
[----:B------:R-:W-:Y:S02]  /*1060*/  @P6 IADD3 R23, PT, PT, R23, 0x1, RZ ;  /* 0x0000000117176810 */ /* 0x000fe40007ffe0ff */
[----:B------:R-:W-:Y:S02]  /*1070*/  ISETP.GE.AND P6, PT, R24, RZ, PT ;  /* 0x000000ff1800720c */ /* 0x000fe40003fc6270 */
[----:B------:R-:W-:Y:S02]  /*1080*/  @!P4 IMAD.IADD R28, R28, 0x1, -R11 ;  /* 0x000000011c1cc824 */ /* 0x000fe400078e0a0b */
[----:B------:R-:W-:Y:S01]  /*1090*/  @!P4 VIADD R25, R25, 0x1 ;  /* 0x000000011919c836 */ /* 0x000fe20000000000 */
[----:B------:R-:W-:Y:S02]  /*10a0*/  ISETP.GE.AND P4, PT, R26, RZ, PT ;  /* 0x000000ff1a00720c */ /* 0x000fe40003f86270 */
[----:B------:R-:W-:Y:S02]  /*10b0*/  ISETP.GE.U32.AND P5, PT, R28, R11, PT ;  /* 0x0000000b1c00720c */ /* 0x000fe40003fa6070 */
[----:B------:R-:W-:-:S02]  /*10c0*/  LOP3.LUT R26, RZ, R5, RZ, 0x33, !PT ;  /* 0x00000005ff1a7212 */ /* 0x000fc400078e33ff */
[----:B0-----:R-:W-:Y:S02]  /*10d0*/  IABS R11, R22 ;  /* 0x00000016000b7213 */ /* 0x001fe40000000000 */
[----:B------:R-:W-:Y:S02]  /*10e0*/  @!P6 IMAD.MOV R23, RZ, RZ, -R23 ;  /* 0x000000ffff17e224 */ /* 0x000fe400078e0a17 */
[----:B------:R-:W0:Y:S05]  /*10f0*/  I2F.RP R27, R11 ;  /* 0x0000000b001b7306 */ /* 0x000e2a0000209400 */
[----:B------:R-:W-:Y:S02]  /*1100*/  @P5 IADD3 R25, PT, PT, R25, 0x1, RZ ;  /* 0x0000000119195810 */ /* 0x000fe40007ffe0ff */
[----:B------:R-:W-:-:S03]  /*1110*/  ISETP.NE.AND P5, PT, R5, RZ, PT ;  /* 0x000000ff0500720c */ /* 0x000fc60003fa5270 */
[----:B------:R-:W-:Y:S01]  /*1120*/  @!P4 IMAD.MOV R25, RZ, RZ, -R25 ;  /* 0x000000ffff19c224 */ /* 0x000fe200078e0a19 */
[C---:B------:R-:W-:Y:S01]  /*1130*/  SEL R24, R26.reuse, R23, !P5 ;  /* 0x000000171a187207 */ /* 0x040fe20006800000 */
[----:B0-----:R-:W0:Y:S03]  /*1140*/  MUFU.RCP R27, R27 ;  /* 0x0000001b001b7308 */ /* 0x001e260000001000 */
[----:B------:R-:W-:Y:S02]  /*1150*/  SEL R23, R26, R25, !P5 ;  /* 0x000000191a177207 */ /* 0x000fe40006800000 */
[----:B------:R-:W-:-:S05]  /*1160*/  IADD3 R25, PT, PT, -R24, RZ, RZ ;  /* 0x000000ff18197210 */ /* 0x000fca0007ffe1ff */
[----:B------:R-:W-:Y:S02]  /*1170*/  IMAD R25, R5, R25, R2 ;  /* 0x0000001905197224 */ /* 0x000fe400078e0202 */
[----:B------:R-:W-:Y:S01]  /*1180*/  IMAD.MOV R2, RZ, RZ, -R23 ;  /* 0x000000ffff027224 */ /* 0x000fe200078e0a17 */
[----:B------:R-:W-:-:S03]  /*1190*/  SEL R23, R23, RZ, P3 ;  /* 0x000000ff17177207 */ /* 0x000fc60001800000 */
[----:B------:R-:W-:Y:S01]  /*11a0*/  IMAD R5, R5, R2, R13 ;  /* 0x0000000205057224 */ /* 0x000fe200078e020d */
[----:B------:R-:W-:Y:S01]  /*11b0*/  MOV R2, RZ ;  /* 0x000000ff00027202 */ /* 0x000fe20000000f00 */
[----:B------:R-:W-:Y:S02]  /*11c0*/  IMAD R23, R23, UR21, R12 ;  /* 0x0000001517177c24 */ /* 0x000fe4000f8e020c */
[----:B0-----:R-:W-:Y:S02]  /*11d0*/  VIADD R3, R27, 0xffffffe ;  /* 0x0ffffffe1b037836 */ /* 0x001fe40000000000 */
[----:B------:R-:W-:-:S04]  /*11e0*/  IMAD R27, R10, UR20, RZ ;  /* 0x000000140a1b7c24 */ /* 0x000fc8000f8e02ff */
[----:B------:R-:W0:Y:S02]  /*11f0*/  F2I.FTZ.U32.TRUNC.NTZ R3, R3 ;  /* 0x0000000300037305 */ /* 0x000e24000021f000 */
[----:B0-----:R-:W-:-:S04]  /*1200*/  IMAD.MOV R26, RZ, RZ, -R3 ;  /* 0x000000ffff1a7224 */ /* 0x001fc800078e0a03 */
[----:B------:R-:W-:-:S04]  /*1210*/  IMAD R13, R26, R11, RZ ;  /* 0x0000000b1a0d7224 */ /* 0x000fc800078e02ff */
[----:B------:R-:W-:Y:S01]  /*1220*/  IMAD.HI.U32 R3, R3, R13, R2 ;  /* 0x0000000d03037227 */ /* 0x000fe200078e0002 */
[----:B------:R-:W-:-:S03]  /*1230*/  SEL R2, R24, RZ, P3 ;  /* 0x000000ff18027207 */ /* 0x000fc60001800000 */
[----:B------:R-:W-:Y:S02]  /*1240*/  IMAD.IADD R13, R25, 0x1, R16 ;  /* 0x00000001190d7824 */ /* 0x000fe400078e0210 */
[----:B------:R-:W-:-:S03]  /*1250*/  IMAD R2, R2, UR21, R27 ;  /* 0x0000001502027c24 */ /* 0x000fc6000f8e021b */
[----:B------:R-:W-:Y:S02]  /*1260*/  IABS R26, R13 ;  /* 0x0000000d001a7213 */ /* 0x000fe40000000000 */
[----:B------:R-:W-:-:S03]  /*1270*/  LOP3.LUT R13, R13, R22, RZ, 0x3c, !PT ;  /* 0x000000160d0d7212 */ /* 0x000fc600078e3cff */
[----:B------:R-:W-:Y:S01]  /*1280*/  IMAD.MOV.U32 R24, RZ, RZ, R26 ;  /* 0x000000ffff187224 */ /* 0x000fe200078e001a */
[----:B------:R-:W-:Y:S01]  /*1290*/  ISETP.GE.AND P5, PT, R13, RZ, PT ;  /* 0x000000ff0d00720c */ /* 0x000fe20003fa6270 */
[----:B------:R-:W-:Y:S02]  /*12a0*/  IMAD.IADD R13, R4, 0x1, R5 ;  /* 0x00000001040d7824 */ /* 0x000fe400078e0205 */
[----:B------:R-:W-:-:S05]  /*12b0*/  IMAD.HI.U32 R10, R3, R24, RZ ;  /* 0x00000018030a7227 */ /* 0x000fca00078e00ff */
[----:B------:R-:W-:-:S05]  /*12c0*/  IADD3 R26, PT, PT, -R10, RZ, RZ ;  /* 0x000000ff0a1a7210 */ /* 0x000fca0007ffe1ff */
[----:B------:R-:W-:Y:S01]  /*12d0*/  IMAD R24, R11, R26, R24 ;  /* 0x0000001a0b187224 */ /* 0x000fe200078e0218 */
[----:B------:R-:W-:Y:S02]  /*12e0*/  IABS R26, R13 ;  /* 0x0000000d001a7213 */ /* 0x000fe40000000000 */
[----:B------:R-:W-:-:S03]  /*12f0*/  LOP3.LUT R13, R13, R22, RZ, 0x3c, !PT ;  /* 0x000000160d0d7212 */ /* 0x000fc600078e3cff */
[----:B------:R-:W-:Y:S01]  /*1300*/  IMAD.HI.U32 R3, R3, R26, RZ ;  /* 0x0000001a03037227 */ /* 0x000fe200078e00ff */
[----:B------:R-:W-:-:S03]  /*1310*/  ISETP.GE.AND P4, PT, R13, RZ, PT ;  /* 0x000000ff0d00720c */ /* 0x000fc60003f86270 */
[----:B------:R-:W-:-:S04]  /*1320*/  IMAD.MOV R13, RZ, RZ, -R3 ;  /* 0x000000ffff0d7224 */ /* 0x000fc800078e0a03 */
[----:B------:R-:W-:-:S05]  /*1330*/  IMAD R26, R11, R13, R26 ;  /* 0x0000000d0b1a7224 */ /* 0x000fca00078e021a */
[----:B------:R-:W-:-:S13]  /*1340*/  ISETP.GT.U32.AND P6, PT, R11, R26, PT ;  /* 0x0000001a0b00720c */ /* 0x000fda0003fc4070 */
[----:B------:R-:W-:Y:S01]  /*1350*/  @!P6 IADD3 R3, PT, PT, R3, 0x1, RZ ;  /* 0x000000010303e810 */ /* 0x000fe20007ffe0ff */
[----:B------:R-:W-:Y:S01]  /*1360*/  @!P6 IMAD.IADD R26, R26, 0x1, -R11 ;  /* 0x000000011a1ae824 */ /* 0x000fe200078e0a0b */
[----:B------:R-:W-:-:S13]  /*1370*/  ISETP.GT.U32.AND P6, PT, R11, R24, PT ;  /* 0x000000180b00720c */ /* 0x000fda0003fc4070 */
[----:B------:R-:W-:Y:S01]  /*1380*/  @!P6 VIADD R10, R10, 0x1 ;  /* 0x000000010a0ae836 */ /* 0x000fe20000000000 */
[-C--:B------:R-:W-:Y:S02]  /*1390*/  @!P6 IADD3 R24, PT, PT, R24, -R11.reuse, RZ ;  /* 0x8000000b1818e210 */ /* 0x080fe40007ffe0ff */
[----:B------:R-:W-:-:S13]  /*13a0*/  ISETP.GE.U32.AND P6, PT, R26, R11, PT ;  /* 0x0000000b1a00720c */ /* 0x000fda0003fc6070 */
[----:B------:R-:W-:Y:S01]  /*13b0*/  @P6 VIADD R3, R3, 0x1 ;  /* 0x0000000103036836 */ /* 0x000fe20000000000 */
[----:B------:R-:W-:Y:S02]  /*13c0*/  ISETP.GE.U32.AND P6, PT, R24, R11, PT ;  /* 0x0000000b1800720c */ /* 0x000fe40003fc6070 */
[----:B------:R-:W-:Y:S01]  /*13d0*/  LOP3.LUT R24, RZ, R22, RZ, 0x33, !PT ;  /* 0x00000016ff187212 */ /* 0x000fe200078e33ff */
[----:B------:R-:W-:-:S04]  /*13e0*/  IMAD.MOV.U32 R11, RZ, RZ, R3 ;  /* 0x000000ffff0b7224 */ /* 0x000fc800078e0003 */
[----:B------:R-:W-:Y:S01]  /*13f0*/  @!P4 IMAD.MOV R11, RZ, RZ, -R11 ;  /* 0x000000ffff0bc224 */ /* 0x000fe200078e0a0b */
[----:B------:R-:W-:-:S05]  /*1400*/  IADD3 R20, P4, PT, RZ, R20, RZ ;  /* 0x00000014ff147210 */ /* 0x000fca0007f9e0ff */
[----:B------:R-:W-:Y:S02]  /*1410*/  @P6 IADD3 R10, PT, PT, R10, 0x1, RZ ;  /* 0x000000010a0a6810 */ /* 0x000fe40007ffe0ff */
[----:B------:R-:W-:-:S03]  /*1420*/  ISETP.NE.AND P6, PT, R22, RZ, PT ;  /* 0x000000ff1600720c */ /* 0x000fc60003fc5270 */
[----:B------:R-:W-:Y:S01]  /*1430*/  IMAD.MOV.U32 R3, RZ, RZ, R10 ;  /* 0x000000ffff037224 */ /* 0x000fe200078e000a */
[----:B------:R-:W-:-:S04]  /*1440*/  SEL R10, R24, R11, !P6 ;  /* 0x0000000b180a7207 */ /* 0x000fc80007000000 */
[----:B------:R-:W-:Y:S01]  /*1450*/  @!P5 IADD3 R3, PT, PT, -R3, RZ, RZ ;  /* 0x000000ff0303d210 */ /* 0x000fe20007ffe1ff */
[----:B------:R-:W-:Y:S01]  /*1460*/  IMAD.MOV R11, RZ, RZ, -R10 ;  /* 0x000000ffff0b7224 */ /* 0x000fe200078e0a0a */
[----:B------:R-:W-:Y:S02]  /*1470*/  SEL R10, R10, RZ, P0 ;  /* 0x000000ff0a0a7207 */ /* 0x000fe40000000000 */
[----:B------:R-:W-:Y:S01]  /*1480*/  SEL R3, R24, R3, !P6 ;  /* 0x0000000318037207 */ /* 0x000fe20007000000 */
[----:B------:R-:W-:Y:S01]  /*1490*/  IMAD R5, R22, R11, R5 ;  /* 0x0000000b16057224 */ /* 0x000fe200078e0205 */
[----:B------:R-:W-:Y:S01]  /*14a0*/  IADD3 R12, P6, PT, RZ, R20, RZ ;  /* 0x00000014ff0c7210 */ /* 0x000fe20007fde0ff */
[----:B------:R-:W-:Y:S02]  /*14b0*/  IMAD R10, R10, UR22, R23 ;  /* 0x000000160a0a7c24 */ /* 0x000fe4000f8e0217 */
[----:B------:R-:W-:Y:S01]  /*14c0*/  IMAD.MOV R11, RZ, RZ, -R3 ;  /* 0x000000ffff0b7224 */ /* 0x000fe200078e0a03 */
[----:B------:R-:W-:Y:S01]  /*14d0*/  IADD3 R5, PT, PT, R4, R5, RZ ;  /* 0x0000000504057210 */ /* 0x000fe20007ffe0ff */
[----:B------:R-:W-:Y:S01]  /*14e0*/  IMAD.X R23, R9, 0x1, R18, P4 ;  /* 0x0000000109177824 */ /* 0x000fe200020e0612 */
[----:B------:R-:W-:Y:S01]  /*14f0*/  SEL R3, R3, RZ, P0 ;  /* 0x000000ff03037207 */ /* 0x000fe20000000000 */
[----:B------:R-:W-:Y:S01]  /*1500*/  IMAD R25, R22, R11, R25 ;  /* 0x0000000b16197224 */ /* 0x000fe200078e0219 */
[----:B------:R-:W-:-:S02]  /*1510*/  SEL R5, R5, RZ, P1 ;  /* 0x000000ff05057207 */ /* 0x000fc40000800000 */
[----:B------:R-:W-:Y:S01]  /*1520*/  IADD3.X R13, PT, PT, R23, 0x100, RZ, P6, !PT ;  /* 0x00000100170d7810 */ /* 0x000fe200037fe4ff */
[----:B------:R-:W-:Y:S02]  /*1530*/  IMAD.IADD R25, R25, 0x1, R16 ;  /* 0x0000000119197824 */ /* 0x000fe400078e0210 */
[----:B------:R-:W-:Y:S01]  /*1540*/  IMAD R5, R5, UR23, R10 ;  /* 0x0000001705057c24 */ /* 0x000fe2000f8e020a */
[----:B------:R-:W-:Y:S01]  /*1550*/  SHF.R.S64 R12, R12, 0x1e, R13 ;  /* 0x0000001e0c0c7819 */ /* 0x000fe2000000100d */
[----:B------:R-:W-:Y:S01]  /*1560*/  IMAD R2, R3, UR22, R2 ;  /* 0x0000001603027c24 */ /* 0x000fe2000f8e0202 */
[----:B------:R-:W-:Y:S02]  /*1570*/  SEL R25, R25, RZ, P1 ;  /* 0x000000ff19197207 */ /* 0x000fe40000800000 */
[----:B------:R-:W-:Y:S02]  /*1580*/  SHF.R.S64 R3, R20, 0x1e, R23 ;  /* 0x0000001e14037819 */ /* 0x000fe40000001017 */
[----:B------:R-:W-:Y:S01]  /*1590*/  IADD3 R10, P5, PT, R5, UR26, RZ ;  /* 0x0000001a050a7c10 */ /* 0x000fe2000ffbe0ff */
[----:B------:R-:W-:Y:S01]  /*15a0*/  IMAD R25, R25, UR23, R2 ;  /* 0x0000001719197c24 */ /* 0x000fe2000f8e0202 */
[----:B------:R-:W-:-:S02]  /*15b0*/  IADD3 R2, P6, PT, R3, UR24, RZ ;  /* 0x0000001803027c10 */ /* 0x000fc4000ffde0ff */
[----:B------:R-:W-:Y:S02]  /*15c0*/  LEA.HI.X.SX32 R11, R5, UR27, 0x1, P5 ;  /* 0x0000001b050b7c11 */ /* 0x000fe4000a8f0eff */
[----:B------:R-:W-:Y:S02]  /*15d0*/  IADD3 R4, P5, PT, R25, UR26, RZ ;  /* 0x0000001a19047c10 */ /* 0x000fe4000ffbe0ff */
[----:B------:R-:W-:Y:S01]  /*15e0*/  LEA.HI.X.SX32 R3, R23, UR25, 0x2, P6 ;  /* 0x0000001917037c11 */ /* 0x000fe2000b0f16ff */
[----:B------:R0:W2:Y:S01]  /*15f0*/  LDG.E.U8 R10, desc[UR8][R10.64] ;  /* 0x000000080a0a7981 */ /* 0x0000a2000c1e1100 */
[----:B------:R-:W-:Y:S01]  /*1600*/  LEA.HI.X.SX32 R5, R25, UR27, 0x1, P5 ;  /* 0x0000001b19057c11 */ /* 0x000fe2000a8f0eff */
[----:B------:R-:W1:Y:S01]  /*1610*/  LDC.64 R22, c[0x0][0x3f0] ;  /* 0x0000fc00ff167b82 */ /* 0x000e620000000a00 */
[----:B------:R-:W-:Y:S01]  /*1620*/  IADD3 R12, P6, PT, R12, UR24, RZ ;  /* 0x000000180c0c7c10 */ /* 0x000fe2000ffde0ff */
[----:B------:R-:W1:Y:S03]  /*1630*/  LDG.E R2, desc[UR8][R2.64] ;  /* 0x0000000802027981 */ /* 0x000e66000c1e1900 */
[----:B------:R-:W-:Y:S01]  /*1640*/  LEA.HI.X.SX32 R13, R13, UR25, 0x2, P6 ;  /* 0x000000190d0d7c11 */ /* 0x000fe2000b0f16ff */
[----:B------:R-:W3:Y:S04]  /*1650*/  LDG.E.U8 R4, desc[UR8][R4.64] ;  /* 0x0000000804047981 */ /* 0x000ee8000c1e1100 */
[----:B------:R-:W4:Y:S01]  /*1660*/  LDG.E R12, desc[UR8][R12.64] ;  /* 0x000000080c0c7981 */ /* 0x000f22000c1e1900 */
[C---:B0-----:R-:W-:Y:S01]  /*1670*/  IADD3 R11, PT, PT, R17.reuse, 0x100, RZ ;  /* 0x00000100110b7810 */ /* 0x041fe20007ffe0ff */
[----:B------:R-:W-:Y:S01]  /*1680*/  VIADD R17, R17, 0x200 ;  /* 0x0000020011117836 */ /* 0x000fe20000000000 */
[----:B------:R-:W-:-:S02]  /*1690*/  IADD3.X R18, PT, PT, R18, 0x200, RZ, P4, !PT ;  /* 0x0000020012127810 */ /* 0x000fc400027fe4ff */
[----:B------:R-:W-:Y:S02]  /*16a0*/  IADD3 R16, PT, PT, R16, 0x200, RZ ;  /* 0x0000020010107810 */ /* 0x000fe40007ffe0ff */
[----:B--2---:R-:W-:Y:S01]  /*16b0*/  ISETP.NE.AND P6, PT, R10, RZ, PT ;  /* 0x000000ff0a00720c */ /* 0x004fe20003fc5270 */
[----:B-1----:R-:W-:Y:S01]  /*16c0*/  FMUL R25, R2, R23 ;  /* 0x0000001702197220 */ /* 0x002fe20000400000 */
[----:B------:R-:W-:Y:S01]  /*16d0*/  IMAD.U32 R2, RZ, RZ, UR11 ;  /* 0x0000000bff027e24 */ /* 0x000fe2000f8e00ff */
[----:B---3--:R-:W-:-:S04]  /*16e0*/  ISETP.NE.AND P5, PT, R4, RZ, PT ;  /* 0x000000ff0400720c */ /* 0x008fc80003fa5270 */
[----:B------:R-:W-:-:S06]  /*16f0*/  FSEL R25, R25, R22, P5 ;  /* 0x0000001619197208 */ /* 0x000fcc0002800000 */
[----:B----4-:R-:W-:Y:S01]  /*1700*/  @P6 FMUL R22, R12, R23 ;  /* 0x000000170c166220 */ /* 0x010fe20000400000 */
[----:B------:R-:W-:Y:S02]  /*1710*/  ISETP.GE.AND P5, PT, R11, R2, PT ;  /* 0x000000020b00720c */ /* 0x000fe40003fa6270 */
[----:B------:R-:W-:Y:S01]  /*1720*/  FMNMX R3, R25, R0, !PT ;  /* 0x0000000019037209 */ /* 0x000fe20007800000 */
[----:B------:R-:W-:Y:S03]  /*1730*/  STS [R21+-0x400], R25 ;  /* 0xfffc001915007388 */ /* 0x000fe60000000800 */
[----:B------:R-:W-:Y:S01]  /*1740*/  FMNMX R0, R3, R22, !PT ;  /* 0x0000001603007209 */ /* 0x000fe20007800000 */
[----:B------:R0:W-:Y:S02]  /*1750*/  STS [R21], R22 ;  /* 0x0000001615007388 */ /* 0x0001e40000000800 */
[----:B0-----:R-:W-:-:S04]  /*1760*/  VIADD R21, R21, 0x800 ;  /* 0x0000080015157836 */ /* 0x001fc80000000000 */
[----:B------:R-:W-:Y:S05]  /*1770*/  @!P5 BRA `(.L_x_86) ;  /* 0xfffffff40008d947 */ /* 0x000fea000383ffff */
.L_x_83:
[----:B------:R-:W-:Y:S05]  /*1780*/  BSYNC.RECONVERGENT B0 ;  /* 0x0000000000007941 */ /* 0x000fea0003800200 */
.L_x_82:
[----:B------:R-:W1:Y:S01]  /*1790*/  S2R R4, SR_LANEID ;  /* 0x0000000000047919 */ /* 0x000e620000000000 */
[----:B------:R-:W-:Y:S01]  /*17a0*/  IMAD.MOV.U32 R11, RZ, RZ, R0 ;  /* 0x000000ffff0b7224 */ /* 0x000fe200078e0000 */
[----:B------:R-:W2:Y:S01]  /*17b0*/  LDCU UR11, c[0x0][0x414] ;  /* 0x00008280ff0b77ac */ /* 0x000ea20008000800 */
[----:B------:R-:W-:Y:S01]  /*17c0*/  BSSY.RECONVERGENT B0, `(.L_x_87) ;  /* 0x000001d000007945 */ /* 0x000fe20003800200 */
[----:B------:R-:W3:Y:S01]  /*17d0*/  S2R R16, SR_CgaCtaId ;  /* 0x0000000000107919 */ /* 0x000ee20000008800 */
[----:B------:R-:W-:Y:S01]  /*17e0*/  PLOP3.LUT P6, PT, PT, PT, PT, 0x8, 0x80 ;  /* 0x000000000080781c */ /* 0x000fe20003fce170 */
[----:B------:R-:W4:Y:S01]  /*17f0*/  SHFL.DOWN PT, R0, R11, 0x1, 0x1f ;  /* 0x08201f000b007f89 */ /* 0x000f2200000e0000 */
[----:B------:R-:W0:Y:S01]  /*1800*/  S2R R5, SR_TID.X ;  /* 0x0000000000057919 */ /* 0x000e220000002100 */
[C---:B-1----:R-:W-:Y:S02]  /*1810*/  ISETP.GT.AND P1, PT, R4.reuse, 0x1e, PT ;  /* 0x0000001e0400780c */ /* 0x042fe40003f24270 */
[----:B------:R-:W-:-:S02]  /*1820*/  ISETP.GT.AND P2, PT, R4, 0x1d, PT ;  /* 0x0000001d0400780c */ /* 0x000fc40003f44270 */
[C---:B------:R-:W-:Y:S02]  /*1830*/  ISETP.GT.AND P3, PT, R4.reuse, 0x1b, PT ;  /* 0x0000001b0400780c */ /* 0x040fe40003f64270 */
[C---:B------:R-:W-:Y:S02]  /*1840*/  ISETP.GT.AND P5, PT, R4.reuse, 0xf, PT ;  /* 0x0000000f0400780c */ /* 0x040fe40003fa4270 */
[----:B------:R-:W-:-:S05]  /*1850*/  ISETP.GT.AND P4, PT, R4, 0x17, PT ;  /* 0x000000170400780c */ /* 0x000fca0003f84270 */
[----:B----4-:R-:W-:-:S05]  /*1860*/  @!P1 FMNMX R11, R0, R11, !PT ;  /* 0x0000000b000b9209 */ /* 0x010fca0007800000 */
[----:B------:R-:W1:Y:S02]  /*1870*/  SHFL.DOWN PT, R0, R11, 0x2, 0x1f ;  /* 0x08401f000b007f89 */ /* 0x000e6400000e0000 */
[----:B-1----:R-:W-:-:S05]  /*1880*/  @!P2 FMNMX R11, R11, R0, !PT ;  /* 0x000000000b0ba209 */ /* 0x002fca0007800000 */
[----:B------:R-:W1:Y:S02]  /*1890*/  SHFL.DOWN PT, R0, R11, 0x4, 0x1f ;  /* 0x08801f000b007f89 */ /* 0x000e6400000e0000 */
[----:B-1----:R-:W-:-:S05]  /*18a0*/  @!P3 FMNMX R11, R11, R0, !PT ;  /* 0x000000000b0bb209 */ /* 0x002fca0007800000 */
[----:B------:R-:W1:Y:S02]  /*18b0*/  SHFL.DOWN PT, R0, R11, 0x8, 0x1f ;  /* 0x09001f000b007f89 */ /* 0x000e6400000e0000 */
[----:B-1----:R-:W-:-:S04]  /*18c0*/  FMNMX R0, R11, R0, !PT ;  /* 0x000000000b007209 */ /* 0x002fc80007800000 */
[----:B0-----:R-:W-:-:S05]  /*18d0*/  FSEL R3, R11, R0, P4 ;  /* 0x000000000b037208 */ /* 0x001fca0002000000 */
[----:B------:R0:W1:Y:S01]  /*18e0*/  SHFL.DOWN PT, R9, R3, 0x10, 0x1f ;  /* 0x0a001f0003097f89 */ /* 0x00006200000e0000 */
[----:B--23--:R-:W-:Y:S05]  /*18f0*/  @P5 BRA `(.L_x_88) ;  /* 0x0000000000245947 */ /* 0x00cfea0003800000 */
[----:B------:R-:W2:Y:S01]  /*1900*/  S2UR UR7, SR_CgaCtaId ;  /* 0x00000000000779c3 */ /* 0x000ea20000008800 */
[----:B------:R-:W-:Y:S01]  /*1910*/  ISETP.NE.AND P0, PT, R4, RZ, PT ;  /* 0x000000ff0400720c */ /* 0x000fe20003f05270 */
[----:B------:R-:W-:Y:S01]  /*1920*/  UMOV UR5, 0x400 ;  /* 0x0000040000057882 */ /* 0x000fe20000000000 */
[----:B------:R-:W-:Y:S02]  /*1930*/  SHF.R.U32.HI R4, RZ, 0x3, R5 ;  /* 0x00000003ff047819 */ /* 0x000fe40000011605 */
[----:B01----:R-:W-:Y:S02]  /*1940*/  FMNMX R3, R0, R9, !PT ;  /* 0x0000000900037209 */ /* 0x003fe40007800000 */
[----:B------:R-:W-:-:S07]  /*1950*/  LOP3.LUT R4, R4, 0x7c, RZ, 0xc0, !PT ;  /* 0x0000007c04047812 */ /* 0x000fce00078ec0ff */
[----:B------:R-:W-:Y:S01]  /*1960*/  @!P0 PLOP3.LUT P6, PT, PT, PT, PT, 0x80, 0x8 ;  /* 0x000000000008881c */ /* 0x000fe20003fcf070 */
[----:B--2---:R-:W-:-:S09]  /*1970*/  ULEA UR5, UR7, UR5, 0x18 ;  /* 0x0000000507057291 */ /* 0x004fd2000f8ec0ff */
[----:B------:R2:W-:Y:S03]  /*1980*/  @!P0 STS [R4+UR5+0x8], R3 ;  /* 0x0000080304008988 */ /* 0x0005e60008000805 */
.L_x_88:
[----:B------:R-:W-:Y:S05]  /*1990*/  BSYNC.RECONVERGENT B0 ;  /* 0x0000000000007941 */ /* 0x000fea0003800200 */
.L_x_87:
[----:B------:R-:W-:Y:S01]  /*19a0*/  BAR.SYNC.DEFER_BLOCKING 0x0 ;  /* 0x0000000000007b1d */ /* 0x000fe20000010000 */
[----:B------:R-:W-:-:S04]  /*19b0*/  ISETP.NE.AND P0, PT, R5, RZ, PT ;  /* 0x000000ff0500720c */ /* 0x000fc80003f05270 */
[----:B------:R-:W-:Y:S01]  /*19c0*/  P2R R0, PR, RZ, 0x1 ;  /* 0x00000001ff007803 */ /* 0x000fe20000000000 */
[----:B------:R-:W-:Y:S08]  /*19d0*/  BSSY.RECONVERGENT B0, `(.L_x_89) ;  /* 0x000000d000007945 */ /* 0x000ff00003800200 */
[----:B------:R-:W-:Y:S05]  /*19e0*/  @P0 BRA `(.L_x_90) ;  /* 0x00000000002c0947 */ /* 0x000fea0003800000 */
[----:B------:R-:W3:Y:S01]  /*19f0*/  S2UR UR7, SR_CgaCtaId ;  /* 0x00000000000779c3 */ /* 0x000ee20000008800 */
[----:B------:R-:W-:Y:S02]  /*1a00*/  UMOV UR5, 0x400 ;  /* 0x0000040000057882 */ /* 0x000fe40000000000 */
[----:B---3--:R-:W-:-:S09]  /*1a10*/  ULEA UR5, UR7, UR5, 0x18 ;  /* 0x0000000507057291 */ /* 0x008fd2000f8ec0ff */
[----:B------:R-:W-:Y:S04]  /*1a20*/  LDS R0, [UR5+0xc] ;  /* 0x00000c05ff007984 */ /* 0x000fe80008000800 */
[----:B------:R-:W3:Y:S04]  /*1a30*/  LDS.128 R12, [UR5+0x10] ;  /* 0x00001005ff0c7984 */ /* 0x000ee80008000c00 */
[----:B------:R-:W4:Y:S01]  /*1a40*/  LDS.64 R10, [UR5+0x20] ;  /* 0x00002005ff0a7984 */ /* 0x000f220008000a00 */
[----:B---3--:R-:W-:-:S04]  /*1a50*/  FMNMX3 R0, R3, R0, R12, !PT ;  /* 0x0000000003007276 */ /* 0x008fc8000780000c */
[----:B------:R-:W-:-:S04]  /*1a60*/  FMNMX3 R0, R0, R13, R14, !PT ;  /* 0x0000000d00007276 */ /* 0x000fc8000780000e */
[----:B----4-:R-:W-:-:S04]  /*1a70*/  FMNMX3 R0, R0, R15, R10, !PT ;  /* 0x0000000f00007276 */ /* 0x010fc8000780000a */
[----:B------:R-:W-:-:S05]  /*1a80*/  FMNMX R0, R0, R11, !PT ;  /* 0x0000000b00007209 */ /* 0x000fca0007800000 */
[----:B------:R3:W-:Y:S02]  /*1a90*/  STS [UR5+0x2c], R0 ;  /* 0x00002c00ff007988 */ /* 0x0007e40008000805 */
.L_x_90:
[----:B------:R-:W-:Y:S05]  /*1aa0*/  BSYNC.RECONVERGENT B0 ;  /* 0x0000000000007941 */ /* 0x000fea0003800200 */
.L_x_89:
[----:B------:R-:W-:Y:S01]  /*1ab0*/  BAR.SYNC.DEFER_BLOCKING 0x0 ;  /* 0x0000000000007b1d */ /* 0x000fe20000010000 */
[C---:B------:R-:W-:Y:S01]  /*1ac0*/  ISETP.GE.U32.AND P0, PT, R5.reuse, R2, PT ;  /* 0x000000020500720c */ /* 0x040fe20003f06070 */
[----:B--2---:R-:W-:Y:S01]  /*1ad0*/  HFMA2 R4, -RZ, RZ, 0, 0 ;  /* 0x00000000ff047431 */ /* 0x004fe200000001ff */
[----:B------:R-:W-:Y:S01]  /*1ae0*/  MOV R15, 0x400 ;  /* 0x00000400000f7802 */ /* 0x000fe20000000f00 */
[C---:B-1----:R-:W-:Y:S01]  /*1af0*/  VIADD R9, R5.reuse, 0x300 ;  /* 0x0000030005097836 */ /* 0x042fe20000000000 */
[----:B------:R-:W-:Y:S01]  /*1b00*/  ISETP.GE.AND.EX P0, PT, RZ, UR11, PT, P0 ;  /* 0x0000000bff007c0c */ /* 0x000fe2000bf06300 */
[----:B------:R-:W-:Y:S01]  /*1b10*/  BSSY.RECONVERGENT B0, `(.L_x_91) ;  /* 0x0000079000007945 */ /* 0x000fe20003800200 */
[C---:B------:R-:W-:Y:S01]  /*1b20*/  VIADD R11, R5.reuse, 0x100 ;  /* 0x00000100050b7836 */ /* 0x040fe20000000000 */
[----:B------:R-:W-:Y:S02]  /*1b30*/  IADD3 R10, PT, PT, R5, 0x200, RZ ;  /* 0x00000200050a7810 */ /* 0x000fe40007ffe0ff */
[----:B0-----:R-:W-:-:S08]  /*1b40*/  LEA R3, R16, R15, 0x18 ;  /* 0x0000000f10037211 */ /* 0x001fd000078ec0ff */
[----:B------:R-:W-:Y:S05]  /*1b50*/  @P0 BRA `(.L_x_92) ;  /* 0x0000000400d00947 */ /* 0x000fea0003800000 */
[----:B---3--:R0:W1:Y:S01]  /*1b60*/  LDS R0, [R3+0x2c] ;  /* 0x00002c0003007984 */ /* 0x0080620000000800 */
[----:B------:R-:W-:Y:S01]  /*1b70*/  LOP3.LUT R14, R19, 0x300, RZ, 0xc0, !PT ;  /* 0x00000300130e7812 */ /* 0x000fe200078ec0ff */
[----:B------:R-:W-:Y:S01]  /*1b80*/  BSSY.RECONVERGENT B1, `(.L_x_93) ;  /* 0x0000035000017945 */ /* 0x000fe20003800200 */
[----:B------:R-:W-:Y:S02]  /*1b90*/  IMAD.MOV.U32 R4, RZ, RZ, RZ ;  /* 0x000000ffff047224 */ /* 0x000fe400078e00ff */
[----:B------:R-:W-:Y:S01]  /*1ba0*/  ISETP.NE.U32.AND P0, PT, R14, 0x300, PT ;  /* 0x000003000e00780c */ /* 0x000fe20003f05070 */
[----:B------:R-:W-:-:S03]  /*1bb0*/  IMAD.MOV.U32 R13, RZ, RZ, R5 ;  /* 0x000000ffff0d7224 */ /* 0x000fc600078e0005 */
[----:B------:R-:W-:-:S13]  /*1bc0*/  ISETP.NE.AND.EX P0, PT, RZ, RZ, PT, P0 ;  /* 0x000000ffff00720c */ /* 0x000fda0003f05300 */
[----:B0-----:R-:W-:Y:S05]  /*1bd0*/  @!P0 BRA `(.L_x_94) ;  /* 0x0000000000bc8947 */ /* 0x001fea0003800000 */
[----:B------:R-:W1:Y:S01]  /*1be0*/  LDS R13, [R6] ;  /* 0x00000000060d7984 */ /* 0x000e620000000800 */
[----:B------:R-:W-:Y:S01]  /*1bf0*/  MOV R12, 0x3bbb989d ;  /* 0x3bbb989d000c7802 */ /* 0x000fe20000000f00 */
[----:B------:R-:W-:Y:S01]  /*1c00*/  IMAD.MOV.U32 R17, RZ, RZ, 0x437c0000 ;  /* 0x437c0000ff117424 */ /* 0x000fe200078e00ff */
[----:B------:R-:W-:-:S04]  /*1c10*/  ISETP.NE.U32.AND P0, PT, R14, RZ, PT ;  /* 0x000000ff0e00720c */ /* 0x000fc80003f05070 */
[----:B------:R-:W-:Y:S01]  /*1c20*/  ISETP.NE.AND.EX P0, PT, RZ, RZ, PT, P0 ;  /* 0x000000ffff00720c */ /* 0x000fe20003f05300 */
[----:B-1----:R-:W-:-:S04]  /*1c30*/  FADD R13, -R0, R13 ;  /* 0x0000000d000d7221 */ /* 0x002fc80000000100 */
[----:B------:R-:W-:-:S04]  /*1c40*/  FFMA.SAT R4, R13, R12, 0.5 ;  /* 0x3f0000000d047423 */ /* 0x000fc8000000200c */
[----:B------:R-:W-:-:S04]  /*1c50*/  FFMA.RM R4, R4, R17, 12582913 ;  /* 0x4b40000104047423 */ /* 0x000fc80000004011 */
[C---:B------:R-:W-:Y:S01]  /*1c60*/  FADD R18, R4.reuse, -12583039 ;  /* 0xcb40007f04127421 */ /* 0x040fe20000000000 */
[----:B------:R-:W-:-:S03]  /*1c70*/  IMAD.SHL.U32 R4, R4, 0x800000, RZ ;  /* 0x0080000004047824 */ /* 0x000fc600078e00ff */
[----:B------:R-:W-:-:S04]  /*1c80*/  FFMA R18, R13, 1.4426950216293334961, -R18 ;  /* 0x3fb8aa3b0d127823 */ /* 0x000fc80000000812 */
[----:B------:R-:W-:-:S04]  /*1c90*/  FFMA R18, R13, 1.925963033500011079e-08, R18 ;  /* 0x32a570600d127823 */ /* 0x000fc80000000012 */
[----:B------:R-:W0:Y:S02]  /*1ca0*/  MUFU.EX2 R13, R18 ;  /* 0x00000012000d7308 */ /* 0x000e240000000800 */
[----:B0-----:R-:W-:Y:S01]  /*1cb0*/  FMUL R21, R4, R13 ;  /* 0x0000000d04157220 */ /* 0x001fe20000400000 */
[----:B------:R-:W-:-:S03]  /*1cc0*/  MOV R13, R11 ;  /* 0x0000000b000d7202 */ /* 0x000fc60000000f00 */
[----:B------:R-:W-:Y:S01]  /*1cd0*/  FADD R4, RZ, R21 ;  /* 0x00000015ff047221 */ /* 0x000fe20000000000 */
[----:B------:R0:W-:Y:S01]  /*1ce0*/  STS [R6], R21 ;  /* 0x0000001506007388 */ /* 0x0001e20000000800 */
[----:B------:R-:W-:Y:S05]  /*1cf0*/  @!P0 BRA `(.L_x_94) ;  /* 0x0000000000748947 */ /* 0x000fea0003800000 */
[----:B------:R-:W1:Y:S01]  /*1d00*/  LDS R13, [R6+0x400] ;  /* 0x00040000060d7984 */ /* 0x000e620000000800 */
[----:B------:R-:W-:-:S04]  /*1d10*/  ISETP.NE.U32.AND P0, PT, R14, 0x100, PT ;  /* 0x000001000e00780c */ /* 0x000fc80003f05070 */
        /* <DEDUP_REMOVED lines=10> */
[----:B------:R-:W-:-:S03]  /*1dc0*/  IMAD.MOV.U32 R13, RZ, RZ, R10 ;  /* 0x000000ffff0d7224 */ /* 0x000fc600078e000a */
[----:B------:R-:W-:Y:S01]  /*1dd0*/  FADD R4, R4, R21 ;  /* 0x0000001504047221 */ /* 0x000fe20000000000 */
[----:B------:R2:W-:Y:S01]  /*1de0*/  STS [R6+0x400], R21 ;  /* 0x0004001506007388 */ /* 0x0005e20000000800 */
[----:B------:R-:W-:Y:S05]  /*1df0*/  @!P0 BRA `(.L_x_94) ;  /* 0x0000000000348947 */ /* 0x000fea0003800000 */
[----:B------:R-:W0:Y:S02]  /*1e00*/  LDS R13, [R6+0x800] ;  /* 0x00080000060d7984 */ /* 0x000e240000000800 */
[----:B0-----:R-:W-:-:S04]  /*1e10*/  FADD R13, -R0, R13 ;  /* 0x0000000d000d7221 */ /* 0x001fc80000000100 */
[----:B------:R-:W-:-:S04]  /*1e20*/  FFMA.SAT R12, R13, R12, 0.5 ;  /* 0x3f0000000d0c7423 */ /* 0x000fc8000000200c */
[----:B------:R-:W-:-:S04]  /*1e30*/  FFMA.RM R12, R12, R17, 12582913 ;  /* 0x4b4000010c0c7423 */ /* 0x000fc80000004011 */
[C---:B------:R-:W-:Y:S01]  /*1e40*/  FADD R14, R12.reuse, -12583039 ;  /* 0xcb40007f0c0e7421 */ /* 0x040fe20000000000 */
[----:B------:R-:W-:-:S03]  /*1e50*/  SHF.L.U32 R12, R12, 0x17, RZ ;  /* 0x000000170c0c7819 */ /* 0x000fc600000006ff */
[----:B------:R-:W-:-:S04]  /*1e60*/  FFMA R14, R13, 1.4426950216293334961, -R14 ;  /* 0x3fb8aa3b0d0e7823 */ /* 0x000fc8000000080e */
[----:B------:R-:W-:-:S04]  /*1e70*/  FFMA R14, R13, 1.925963033500011079e-08, R14 ;  /* 0x32a570600d0e7823 */ /* 0x000fc8000000000e */
[----:B------:R-:W0:Y:S02]  /*1e80*/  MUFU.EX2 R13, R14 ;  /* 0x0000000e000d7308 */ /* 0x000e240000000800 */
[----:B0-----:R-:W-:Y:S01]  /*1e90*/  FMUL R17, R12, R13 ;  /* 0x0000000d0c117220 */ /* 0x001fe20000400000 */
[----:B------:R-:W-:-:S03]  /*1ea0*/  IMAD.MOV.U32 R13, RZ, RZ, R9 ;  /* 0x000000ffff0d7224 */ /* 0x000fc600078e0009 */
[----:B------:R-:W-:Y:S01]  /*1eb0*/  FADD R4, R4, R17 ;  /* 0x0000001104047221 */ /* 0x000fe20000000000 */
[----:B------:R3:W-:Y:S06]  /*1ec0*/  STS [R6+0x800], R17 ;  /* 0x0008001106007388 */ /* 0x0007ec0000000800 */
.L_x_94:
[----:B------:R-:W-:Y:S05]  /*1ed0*/  BSYNC.RECONVERGENT B1 ;  /* 0x0000000000017941 */ /* 0x000fea0003800200 */
.L_x_93:
[----:B------:R-:W-:-:S04]  /*1ee0*/  ISETP.GE.U32.AND P0, PT, R19, 0x300, PT ;  /* 0x000003001300780c */ /* 0x000fc80003f06070 */
[----:B------:R-:W-:-:S13]  /*1ef0*/  ISETP.GE.U32.AND.EX P0, PT, R7, RZ, PT, P0 ;  /* 0x000000ff0700720c */ /* 0x000fda0003f06100 */
[----:B------:R-:W-:Y:S05]  /*1f00*/  @!P0 BRA `(.L_x_92) ;  /* 0x0000000000e48947 */ /* 0x000fea0003800000 */
[----:B------:R-:W-:-:S05]  /*1f10*/  VIADD R15, R15, 0x60 ;  /* 0x000000600f0f7836 */ /* 0x000fca0000000000 */
[----:B------:R-:W-:-:S07]  /*1f20*/  LEA R12, R16, R15, 0x18 ;  /* 0x0000000f100c7211 */ /* 0x000fce00078ec0ff */
.L_x_95:
[C---:B----4-:R-:W-:Y:S01]  /*1f30*/  LEA R14, R13.reuse, R12, 0x2 ;  /* 0x0000000c0d0e7211 */ /* 0x050fe200078e10ff */
[----:B---3--:R-:W-:Y:S02]  /*1f40*/  IMAD.MOV.U32 R17, RZ, RZ, 0x3bbb989d ;  /* 0x3bbb989dff117424 */ /* 0x008fe400078e00ff */
[----:B------:R-:W-:Y:S02]  /*1f50*/  IMAD.MOV.U32 R18, RZ, RZ, 0x437c0000 ;  /* 0x437c0000ff127424 */ /* 0x000fe400078e00ff */
[----:B------:R-:W1:Y:S01]  /*1f60*/  LDS R25, [R14+0x400] ;  /* 0x000400000e197984 */ /* 0x000e620000000800 */
[----:B------:R-:W-:-:S03]  /*1f70*/  VIADD R13, R13, 0x400 ;  /* 0x000004000d0d7836 */ /* 0x000fc60000000000 */
[----:B------:R-:W3:Y:S02]  /*1f80*/  LDS R15, [R14] ;  /* 0x000000000e0f7984 */ /* 0x000ee40000000800 */
[----:B------:R-:W-:Y:S02]  /*1f90*/  ISETP.GE.U32.AND P0, PT, R13, R2, PT ;  /* 0x000000020d00720c */ /* 0x000fe40003f06070 */
[----:B------:R-:W4:Y:S02]  /*1fa0*/  LDS R23, [R14+0x800] ;  /* 0x000800000e177984 */ /* 0x000f240000000800 */
[----:B------:R-:W-:Y:S02]  /*1fb0*/  ISETP.GE.U32.AND.EX P0, PT, RZ, UR11, PT, P0 ;  /* 0x0000000bff007c0c */ /* 0x000fe4000bf06100 */
[----:B0-2---:R-:W0:Y:S01]  /*1fc0*/  LDS R21, [R14+0xc00] ;  /* 0x000c00000e157984 */ /* 0x005e220000000800 */
[C---:B-1----:R-:W-:Y:S01]  /*1fd0*/  FADD R22, -R0.reuse, R25 ;  /* 0x0000001900167221 */ /* 0x042fe20000000100 */
[----:B---3--:R-:W-:-:S03]  /*1fe0*/  FADD R24, -R0, R15 ;  /* 0x0000000f00187221 */ /* 0x008fc60000000100 */
[-C--:B------:R-:W-:Y:S01]  /*1ff0*/  FFMA.SAT R25, R22, R17.reuse, 0.5 ;  /* 0x3f00000016197423 */ /* 0x080fe20000002011 */
[----:B------:R-:W-:-:S03]  /*2000*/  FFMA.SAT R15, R24, R17, 0.5 ;  /* 0x3f000000180f7423 */ /* 0x000fc60000002011 */
[-C--:B------:R-:W-:Y:S01]  /*2010*/  FFMA.RM R16, R25, R18.reuse, 12582913 ;  /* 0x4b40000119107423 */ /* 0x080fe20000004012 */
[----:B----4-:R-:W-:Y:S01]  /*2020*/  FADD R20, -R0, R23 ;  /* 0x0000001700147221 */ /* 0x010fe20000000100 */
[----:B------:R-:W-:Y:S02]  /*2030*/  FFMA.RM R15, R15, R18, 12582913 ;  /* 0x4b4000010f0f7423 */ /* 0x000fe40000004012 */
[C---:B------:R-:W-:Y:S01]  /*2040*/  FADD R27, R16.reuse, -12583039 ;  /* 0xcb40007f101b7421 */ /* 0x040fe20000000000 */
[----:B------:R-:W-:Y:S02]  /*2050*/  IMAD.SHL.U32 R16, R16, 0x800000, RZ ;  /* 0x0080000010107824 */ /* 0x000fe400078e00ff */
[C---:B------:R-:W-:Y:S01]  /*2060*/  FADD R25, R15.reuse, -12583039 ;  /* 0xcb40007f0f197421 */ /* 0x040fe20000000000 */
[----:B------:R-:W-:Y:S01]  /*2070*/  FFMA R27, R22, 1.4426950216293334961, -R27 ;  /* 0x3fb8aa3b161b7823 */ /* 0x000fe2000000081b */
[----:B------:R-:W-:Y:S02]  /*2080*/  SHF.L.U32 R15, R15, 0x17, RZ ;  /* 0x000000170f0f7819 */ /* 0x000fe400000006ff */
[----:B------:R-:W-:Y:S01]  /*2090*/  FFMA R25, R24, 1.4426950216293334961, -R25 ;  /* 0x3fb8aa3b18197823 */ /* 0x000fe20000000819 */
[----:B------:R-:W-:Y:S01]  /*20a0*/  FFMA R23, R22, 1.925963033500011079e-08, R27 ;  /* 0x32a5706016177823 */ /* 0x000fe2000000001b */
[----:B------:R-:W-:-:S02]  /*20b0*/  FFMA.SAT R27, R20, R17, 0.5 ;  /* 0x3f000000141b7423 */ /* 0x000fc40000002011 */
[----:B------:R-:W-:Y:S01]  /*20c0*/  FFMA R25, R24, 1.925963033500011079e-08, R25 ;  /* 0x32a5706018197823 */ /* 0x000fe20000000019 */
[----:B0-----:R-:W-:Y:S01]  /*20d0*/  FADD R24, -R0, R21 ;  /* 0x0000001500187221 */ /* 0x001fe20000000100 */
[----:B------:R-:W-:Y:S01]  /*20e0*/  FFMA.RM R21, R27, R18, 12582913 ;  /* 0x4b4000011b157423 */ /* 0x000fe20000004012 */
[----:B------:R-:W0:Y:S02]  /*20f0*/  MUFU.EX2 R23, R23 ;  /* 0x0000001700177308 */ /* 0x000e240000000800 */
[----:B------:R-:W-:Y:S01]  /*2100*/  FFMA.SAT R27, R24, R17, 0.5 ;  /* 0x3f000000181b7423 */ /* 0x000fe20000002011 */
[----:B------:R-:W-:-:S03]  /*2110*/  FADD R17, R21, -12583039 ;  /* 0xcb40007f15117421 */ /* 0x000fc60000000000 */
[----:B------:R-:W-:Y:S01]  /*2120*/  FFMA.RM R18, R27, R18, 12582913 ;  /* 0x4b4000011b127423 */ /* 0x000fe20000004012 */
[----:B------:R-:W-:Y:S01]  /*2130*/  FFMA R17, R20, 1.4426950216293334961, -R17 ;  /* 0x3fb8aa3b14117823 */ /* 0x000fe20000000811 */
[----:B------:R1:W2:Y:S02]  /*2140*/  MUFU.EX2 R22, R25 ;  /* 0x0000001900167308 */ /* 0x0002a40000000800 */
[----:B------:R-:W-:Y:S01]  /*2150*/  FADD R27, R18, -12583039 ;  /* 0xcb40007f121b7421 */ /* 0x000fe20000000000 */
[----:B------:R-:W-:-:S03]  /*2160*/  FFMA R17, R20, 1.925963033500011079e-08, R17 ;  /* 0x32a5706014117823 */ /* 0x000fc60000000011 */
[----:B------:R-:W-:-:S03]  /*2170*/  FFMA R27, R24, 1.4426950216293334961, -R27 ;  /* 0x3fb8aa3b181b7823 */ /* 0x000fc6000000081b */
[----:B------:R-:W3:Y:S01]  /*2180*/  MUFU.EX2 R17, R17 ;  /* 0x0000001100117308 */ /* 0x000ee20000000800 */
[----:B------:R-:W-:Y:S01]  /*2190*/  FFMA R20, R24, 1.925963033500011079e-08, R27 ;  /* 0x32a5706018147823 */ /* 0x000fe2000000001b */
[----:B-1----:R-:W-:Y:S01]  /*21a0*/  SHF.L.U32 R25, R18, 0x17, RZ ;  /* 0x0000001712197819 */ /* 0x002fe200000006ff */
[----:B------:R-:W-:Y:S02]  /*21b0*/  IMAD.SHL.U32 R24, R21, 0x800000, RZ ;  /* 0x0080000015187824 */ /* 0x000fe400078e00ff */
[----:B0-----:R-:W-:-:S03]  /*21c0*/  FMUL R23, R16, R23 ;  /* 0x0000001710177220 */ /* 0x001fc60000400000 */
[----:B------:R-:W0:Y:S01]  /*21d0*/  MUFU.EX2 R20, R20 ;  /* 0x0000001400147308 */ /* 0x000e220000000800 */
[----:B--2---:R-:W-:Y:S01]  /*21e0*/  FMUL R15, R15, R22 ;  /* 0x000000160f0f7220 */ /* 0x004fe20000400000 */
[----:B------:R4:W-:Y:S03]  /*21f0*/  STS [R14+0x400], R23 ;  /* 0x000400170e007388 */ /* 0x0009e60000000800 */
[----:B------:R-:W-:Y:S01]  /*2200*/  FADD R4, R15, R4 ;  /* 0x000000040f047221 */ /* 0x000fe20000000000 */
[----:B------:R4:W-:Y:S01]  /*2210*/  STS [R14], R15 ;  /* 0x0000000f0e007388 */ /* 0x0009e20000000800 */
[----:B---3--:R-:W-:Y:S02]  /*2220*/  FMUL R21, R24, R17 ;  /* 0x0000001118157220 */ /* 0x008fe40000400000 */
[----:B------:R-:W-:-:S03]  /*2230*/  FADD R4, R4, R23 ;  /* 0x0000001704047221 */ /* 0x000fc60000000000 */
[----:B------:R4:W-:Y:S01]  /*2240*/  STS [R14+0x800], R21 ;  /* 0x000800150e007388 */ /* 0x0009e20000000800 */
[----:B------:R-:W-:Y:S01]  /*2250*/  FADD R4, R4, R21 ;  /* 0x0000001504047221 */ /* 0x000fe20000000000 */
[----:B0-----:R-:W-:-:S04]  /*2260*/  FMUL R25, R25, R20 ;  /* 0x0000001419197220 */ /* 0x001fc80000400000 */
[----:B------:R-:W-:Y:S01]  /*2270*/  FADD R4, R4, R25 ;  /* 0x0000001904047221 */ /* 0x000fe20000000000 */
[----:B------:R4:W-:Y:S01]  /*2280*/  STS [R14+0xc00], R25 ;  /* 0x000c00190e007388 */ /* 0x0009e20000000800 */
[----:B------:R-:W-:Y:S05]  /*2290*/  @!P0 BRA `(.L_x_95) ;  /* 0xfffffffc00248947 */ /* 0x000fea000383ffff */
.L_x_92:
[----:B------:R-:W-:Y:S05]  /*22a0*/  BSYNC.RECONVERGENT B0 ;  /* 0x0000000000007941 */ /* 0x000fea0003800200 */
.L_x_91:
[----:B0-2-4-:R-:W-:Y:S01]  /*22b0*/  IMAD.MOV.U32 R21, RZ, RZ, R4 ;  /* 0x000000ffff157224 */ /* 0x015fe200078e0004 */
[----:B------:R-:W0:Y:S01]  /*22c0*/  S2UR UR7, SR_CgaCtaId ;  /* 0x00000000000779c3 */ /* 0x000e220000008800 */
[----:B------:R-:W-:Y:S01]  /*22d0*/  UMOV UR5, 0x400 ;  /* 0x0000040000057882 */ /* 0x000fe20000000000 */
[----:B------:R-:W-:Y:S01]  /*22e0*/  ISETP.NE.AND P0, PT, R5, RZ, PT ;  /* 0x000000ff0500720c */ /* 0x000fe20003f05270 */
[----:B------:R-:W-:Y:S01]  /*22f0*/  UIADD3 UR5, UPT, UPT, UR5, 0x30, URZ ;  /* 0x0000003005057890 */ /* 0x000fe2000fffe0ff */
[----:B-1-3--:R-:W1:Y:S01]  /*2300*/  SHFL.DOWN PT, R0, R21, 0x1, 0x1f ;  /* 0x08201f0015007f89 */ /* 0x00ae6200000e0000 */
[----:B------:R-:W-:Y:S01]  /*2310*/  SHF.R.U32.HI R4, RZ, 0x3, R5 ;  /* 0x00000003ff047819 */ /* 0x000fe20000011605 */
[----:B------:R-:W-:Y:S03]  /*2320*/  BSSY.RECONVERGENT B0, `(.L_x_96) ;  /* 0x000001a000007945 */ /* 0x000fe60003800200 */
[----:B------:R-:W-:Y:S01]  /*2330*/  LOP3.LUT R4, R4, 0x7c, RZ, 0xc0, !PT ;  /* 0x0000007c04047812 */ /* 0x000fe200078ec0ff */
[----:B0-----:R-:W-:Y:S01]  /*2340*/  ULEA UR5, UR7, UR5, 0x18 ;  /* 0x0000000507057291 */ /* 0x001fe2000f8ec0ff */
[----:B-1----:R-:W-:-:S05]  /*2350*/  @!P1 FADD R21, R0, R21 ;  /* 0x0000001500159221 */ /* 0x002fca0000000000 */
[----:B------:R-:W0:Y:S02]  /*2360*/  SHFL.DOWN PT, R0, R21, 0x2, 0x1f ;  /* 0x08401f0015007f89 */ /* 0x000e2400000e0000 */
[----:B0-----:R-:W-:-:S05]  /*2370*/  @!P2 FADD R21, R21, R0 ;  /* 0x000000001515a221 */ /* 0x001fca0000000000 */
[----:B------:R-:W0:Y:S02]  /*2380*/  SHFL.DOWN PT, R0, R21, 0x4, 0x1f ;  /* 0x08801f0015007f89 */ /* 0x000e2400000e0000 */
[----:B0-----:R-:W-:-:S05]  /*2390*/  @!P3 FADD R21, R21, R0 ;  /* 0x000000001515b221 */ /* 0x001fca0000000000 */
[----:B------:R-:W0:Y:S02]  /*23a0*/  SHFL.DOWN PT, R0, R21, 0x8, 0x1f ;  /* 0x09001f0015007f89 */ /* 0x000e2400000e0000 */
[----:B0-----:R-:W-:-:S05]  /*23b0*/  @!P4 FADD R21, R21, R0 ;  /* 0x000000001515c221 */ /* 0x001fca0000000000 */
[----:B------:R-:W0:Y:S02]  /*23c0*/  SHFL.DOWN PT, R0, R21, 0x10, 0x1f ;  /* 0x0a001f0015007f89 */ /* 0x000e2400000e0000 */
[----:B0-----:R-:W-:-:S05]  /*23d0*/  @!P5 FADD R21, R21, R0 ;  /* 0x000000001515d221 */ /* 0x001fca0000000000 */
[----:B------:R0:W-:Y:S01]  /*23e0*/  @P6 STS [R4+UR5+0x8], R21 ;  /* 0x0000081504006988 */ /* 0x0001e20008000805 */
[----:B------:R-:W-:Y:S06]  /*23f0*/  BAR.SYNC.DEFER_BLOCKING 0x0 ;  /* 0x0000000000007b1d */ /* 0x000fec0000010000 */
[----:B------:R-:W-:Y:S05]  /*2400*/  @P0 BRA `(.L_x_97) ;  /* 0x00000000002c0947 */ /* 0x000fea0003800000 */
[----:B------:R-:W0:Y:S04]  /*2410*/  LDS R0, [R3+0x3c] ;  /* 0x00003c0003007984 */ /* 0x000e280000000800 */
[----:B------:R-:W1:Y:S04]  /*2420*/  LDS.128 R12, [R3+0x40] ;  /* 0x00004000030c7984 */ /* 0x000e680000000c00 */
[----:B------:R-:W2:Y:S01]  /*2430*/  LDS.64 R16, [R3+0x50] ;  /* 0x0000500003107984 */ /* 0x000ea20000000a00 */
[----:B0-----:R-:W-:-:S04]  /*2440*/  FADD R21, R21, R0 ;  /* 0x0000000015157221 */ /* 0x001fc80000000000 */
[----:B-1----:R-:W-:-:S04]  /*2450*/  FADD R12, R21, R12 ;  /* 0x0000000c150c7221 */ /* 0x002fc80000000000 */
[----:B------:R-:W-:-:S04]  /*2460*/  FADD R13, R12, R13 ;  /* 0x0000000d0c0d7221 */ /* 0x000fc80000000000 */
[----:B------:R-:W-:-:S04]  /*2470*/  FADD R14, R13, R14 ;  /* 0x0000000e0d0e7221 */ /* 0x000fc80000000000 */
[----:B------:R-:W-:-:S04]  /*2480*/  FADD R15, R14, R15 ;  /* 0x0000000f0e0f7221 */ /* 0x000fc80000000000 */
[----:B--2---:R-:W-:-:S04]  /*2490*/  FADD R16, R15, R16 ;  /* 0x000000100f107221 */ /* 0x004fc80000000000 */
[----:B------:R-:W-:-:S05]  /*24a0*/  FADD R16, R16, R17 ;  /* 0x0000001110107221 */ /* 0x000fca0000000000 */
[----:B------:R1:W-:Y:S02]  /*24b0*/  STS [R3+0x5c], R16 ;  /* 0x00005c1003007388 */ /* 0x0003e40000000800 */
.L_x_97:
[----:B------:R-:W-:Y:S05]  /*24c0*/  BSYNC.RECONVERGENT B0 ;  /* 0x0000000000007941 */ /* 0x000fea0003800200 */
.L_x_96:
[----:B------:R-:W-:Y:S01]  /*24d0*/  BAR.SYNC.DEFER_BLOCKING 0x0 ;  /* 0x0000000000007b1d */ /* 0x000fe20000010000 */
[----:B------:R-:W-:-:S05]  /*24e0*/  ISETP.GE.AND P0, PT, R5, R2, PT ;  /* 0x000000020500720c */ /* 0x000fca0003f06270 */
[----:B------:R-:W2:Y:S01]  /*24f0*/  LDCU UR11, c[0x0][0x410] ;  /* 0x00008200ff0b77ac */ /* 0x000ea20008000800 */
[----:B------:R-:W-:Y:S01]  /*2500*/  BSSY.RECONVERGENT B0, `(.L_x_98) ;  /* 0x000009d000007945 */ /* 0x000fe20003800200 */
[----:B------:R-:W3:Y:S06]  /*2510*/  LDCU.64 UR14, c[0x0][0x3f8] ;  /* 0x00007f00ff0e77ac */ /* 0x000eec0008000a00 */
[----:B------:R-:W-:Y:S05]  /*2520*/  @P0 BRA `(.L_x_99) ;  /* 0x0000000800680947 */ /* 0x000fea0003800000 */
[----:B-1----:R-:W1:Y:S01]  /*2530*/  LDS R3, [R3+0x5c] ;  /* 0x00005c0003037984 */ /* 0x002e620000000800 */
[----:B------:R-:W-:Y:S01]  /*2540*/  LOP3.LUT R15, R8, 0x300, RZ, 0xc0, !PT ;  /* 0x00000300080f7812 */ /* 0x000fe200078ec0ff */
[----:B------:R-:W-:Y:S01]  /*2550*/  BSSY.RECONVERGENT B1, `(.L_x_100) ;  /* 0x0000044000017945 */ /* 0x000fe20003800200 */
[----:B------:R-:W-:Y:S02]  /*2560*/  MOV R2, R5 ;  /* 0x0000000500027202 */ /* 0x000fe40000000f00 */
[----:B------:R-:W-:-:S13]  /*2570*/  ISETP.NE.AND P0, PT, R15, 0x300, PT ;  /* 0x000003000f00780c */ /* 0x000fda0003f05270 */
[----:B------:R-:W-:Y:S05]  /*2580*/  @!P0 BRA `(.L_x_101) ;  /* 0x0000000400008947 */ /* 0x000fea0003800000 */
[----:B------:R-:W4:Y:S01]  /*2590*/  LDS R0, [R6] ;  /* 0x0000000006007984 */ /* 0x000f220000000800 */
[----:B-1----:R-:W1:Y:S01]  /*25a0*/  MUFU.RCP R2, R3 ;  /* 0x0000000300027308 */ /* 0x002e620000001000 */
[----:B------:R-:W-:Y:S01]  /*25b0*/  BSSY.RECONVERGENT B2, `(.L_x_102) ;  /* 0x000000b000027945 */ /* 0x000fe20003800200 */
[----:B-1----:R-:W-:-:S04]  /*25c0*/  FFMA R13, -R3, R2, 1 ;  /* 0x3f800000030d7423 */ /* 0x002fc80000000102 */
[----:B------:R-:W-:Y:S02]  /*25d0*/  FFMA R13, R2, R13, R2 ;  /* 0x0000000d020d7223 */ /* 0x000fe40000000002 */
[----:B----4-:R-:W1:Y:S02]  /*25e0*/  FCHK P0, R0, R3 ;  /* 0x0000000300007302 */ /* 0x010e640000000000 */
[----:B------:R-:W-:-:S04]  /*25f0*/  FFMA R2, R0, R13, RZ ;  /* 0x0000000d00027223 */ /* 0x000fc800000000ff */
[----:B0-----:R-:W-:-:S04]  /*2600*/  FFMA R4, -R3, R2, R0 ;  /* 0x0000000203047223 */ /* 0x001fc80000000100 */
[----:B------:R-:W-:Y:S01]  /*2610*/  FFMA R21, R13, R4, R2 ;  /* 0x000000040d157223 */ /* 0x000fe20000000002 */
[----:B-1----:R-:W-:Y:S06]  /*2620*/  @!P0 BRA `(.L_x_103) ;  /* 0x00000000000c8947 */ /* 0x002fec0003800000 */
[----:B------:R-:W-:-:S07]  /*2630*/  MOV R12, 0x2650 ;  /* 0x00002650000c7802 */ /* 0x000fce0000000f00 */
[----:B--23--:R-:W-:Y:S05]  /*2640*/  CALL.REL.NOINC `($__internal_2_$__cuda_sm3x_div_rn_noftz_f32_slowpath) ;  /* 0x0000000800407944 */ /* 0x00cfea0003c00000 */
[----:B------:R-:W-:-:S07]  /*2650*/  IMAD.MOV.U32 R21, RZ, RZ, R0 ;  /* 0x000000ffff157224 */ /* 0x000fce00078e0000 */
.L_x_103:
[----:B--23--:R-:W-:Y:S05]  /*2660*/  BSYNC.RECONVERGENT B2 ;  /* 0x0000000000027941 */ /* 0x00cfea0003800200 */
.L_x_102:
[----:B------:R-:W0:Y:S01]  /*2670*/  LDC.64 R12, c[0x0][0x400] ;  /* 0x00010000ff0c7b82 */ /* 0x000e220000000a00 */
[----:B------:R-:W1:Y:S01]  /*2680*/  LDCU.64 UR12, c[0x0][0x3f8] ;  /* 0x00007f00ff0c77ac */ /* 0x000e620008000a00 */
[----:B------:R-:W-:Y:S02]  /*2690*/  HFMA2 R17, -RZ, RZ, 0, 0 ;  /* 0x00000000ff117431 */ /* 0x000fe400000001ff */
[----:B------:R-:W-:Y:S02]  /*26a0*/  IMAD.MOV.U32 R16, RZ, RZ, R5 ;  /* 0x000000ffff107224 */ /* 0x000fe400078e0005 */
[----:B------:R-:W-:Y:S02]  /*26b0*/  IMAD.MOV.U32 R2, RZ, RZ, R11 ;  /* 0x000000ffff027224 */ /* 0x000fe400078e000b */
[C---:B0-----:R-:W-:Y:S02]  /*26c0*/  IMAD R0, R12.reuse, UR4, RZ ;  /* 0x000000040c007c24 */ /* 0x041fe4000f8e02ff */
[----:B------:R-:W-:-:S04]  /*26d0*/  IMAD.WIDE.U32 R16, R12, UR6, R16 ;  /* 0x000000060c107c25 */ /* 0x000fc8000f8e0010 */
[----:B------:R-:W-:Y:S01]  /*26e0*/  IMAD R5, R13, UR6, R0 ;  /* 0x000000060d057c24 */ /* 0x000fe2000f8e0200 */
[----:B-1----:R-:W-:-:S03]  /*26f0*/  LEA R4, P0, R16, UR12, 0x2 ;  /* 0x0000000c10047c11 */ /* 0x002fc6000f8010ff */
[----:B------:R-:W-:-:S05]  /*2700*/  IMAD.IADD R5, R17, 0x1, R5 ;  /* 0x0000000111057824 */ /* 0x000fca00078e0205 */
[----:B------:R-:W-:Y:S02]  /*2710*/  LEA.HI.X R5, R16, UR13, R5, 0x2, P0 ;  /* 0x0000000d10057c11 */ /* 0x000fe400080f1405 */
[----:B------:R-:W-:-:S03]  /*2720*/  ISETP.NE.AND P0, PT, R15, RZ, PT ;  /* 0x000000ff0f00720c */ /* 0x000fc60003f05270 */
[----:B------:R4:W-:Y:S10]  /*2730*/  STG.E desc[UR8][R4.64], R21 ;  /* 0x0000001504007986 */ /* 0x0009f4000c101908 */
[----:B------:R-:W-:Y:S05]  /*2740*/  @!P0 BRA `(.L_x_101) ;  /* 0x0000000000908947 */ /* 0x000fea0003800000 */
[----:B------:R-:W0:Y:S01]  /*2750*/  LDS R2, [R6+0x400] ;  /* 0x0004000006027984 */ /* 0x000e220000000800 */
[----:B------:R-:W1:Y:S01]  /*2760*/  MUFU.RCP R0, R3 ;  /* 0x0000000300007308 */ /* 0x000e620000001000 */
[----:B------:R-:W-:Y:S01]  /*2770*/  BSSY.RECONVERGENT B2, `(.L_x_104) ;  /* 0x000000d000027945 */ /* 0x000fe20003800200 */
[----:B------:R-:W-:Y:S01]  /*2780*/  ISETP.NE.AND P2, PT, R15, 0x100, PT ;  /* 0x000001000f00780c */ /* 0x000fe20003f45270 */
[----:B-1----:R-:W-:-:S04]  /*2790*/  FFMA R11, -R3, R0, 1 ;  /* 0x3f800000030b7423 */ /* 0x002fc80000000100 */
[----:B------:R-:W-:Y:S01]  /*27a0*/  FFMA R0, R0, R11, R0 ;  /* 0x0000000b00007223 */ /* 0x000fe20000000000 */
[----:B0-----:R-:W0:Y:S03]  /*27b0*/  FCHK P0, R2, R3 ;  /* 0x0000000302007302 */ /* 0x001e260000000000 */
[----:B------:R-:W-:-:S04]  /*27c0*/  FFMA R11, R0, R2, RZ ;  /* 0x00000002000b7223 */ /* 0x000fc800000000ff */
[----:B------:R-:W-:-:S04]  /*27d0*/  FFMA R12, -R3, R11, R2 ;  /* 0x0000000b030c7223 */ /* 0x000fc80000000102 */
[----:B------:R-:W-:Y:S01]  /*27e0*/  FFMA R11, R0, R12, R11 ;  /* 0x0000000c000b7223 */ /* 0x000fe2000000000b */
[----:B0-----:R-:W-:Y:S06]  /*27f0*/  @!P0 BRA `(.L_x_105) ;  /* 0x0000000000108947 */ /* 0x001fec0003800000 */
[----:B------:R-:W-:Y:S02]  /*2800*/  MOV R0, R2 ;  /* 0x0000000200007202 */ /* 0x000fe40000000f00 */
[----:B------:R-:W-:-:S07]  /*2810*/  MOV R12, 0x2830 ;  /* 0x00002830000c7802 */ /* 0x000fce0000000f00 */
[----:B----4-:R-:W-:Y:S05]  /*2820*/  CALL.REL.NOINC `($__internal_2_$__cuda_sm3x_div_rn_noftz_f32_slowpath) ;  /* 0x0000000400c87944 */ /* 0x010fea0003c00000 */
[----:B------:R-:W-:-:S07]  /*2830*/  IMAD.MOV.U32 R11, RZ, RZ, R0 ;  /* 0x000000ffff0b7224 */ /* 0x000fce00078e0000 */
.L_x_105:
[----:B------:R-:W-:Y:S05]  /*2840*/  BSYNC.RECONVERGENT B2 ;  /* 0x0000000000027941 */ /* 0x000fea0003800200 */
.L_x_104:
[----:B------:R0:W-:Y:S01]  /*2850*/  STG.E desc[UR8][R4.64+0x400], R11 ;  /* 0x0004000b04007986 */ /* 0x0001e2000c101908 */
[----:B------:R-:W-:Y:S01]  /*2860*/  IMAD.MOV.U32 R2, RZ, RZ, R10 ;  /* 0x000000ffff027224 */ /* 0x000fe200078e000a */
[----:B------:R-:W-:Y:S06]  /*2870*/  @!P2 BRA `(.L_x_101) ;  /* 0x000000000044a947 */ /* 0x000fec0003800000 */
[----:B------:R-:W1:Y:S01]  /*2880*/  LDS R2, [R6+0x800] ;  /* 0x0008000006027984 */ /* 0x000e620000000800 */
[----:B------:R-:W0:Y:S01]  /*2890*/  MUFU.RCP R0, R3 ;  /* 0x0000000300007308 */ /* 0x000e220000001000 */
[----:B------:R-:W-:Y:S01]  /*28a0*/  BSSY.RECONVERGENT B2, `(.L_x_106) ;  /* 0x000000c000027945 */ /* 0x000fe20003800200 */
[----:B0-----:R-:W-:-:S04]  /*28b0*/  FFMA R11, -R3, R0, 1 ;  /* 0x3f800000030b7423 */ /* 0x001fc80000000100 */
[----:B------:R-:W-:Y:S02]  /*28c0*/  FFMA R0, R0, R11, R0 ;  /* 0x0000000b00007223 */ /* 0x000fe40000000000 */
[----:B-1----:R-:W0:Y:S02]  /*28d0*/  FCHK P0, R2, R3 ;  /* 0x0000000302007302 */ /* 0x002e240000000000 */
        /* <DEDUP_REMOVED lines=8> */
.L_x_107:
[----:B------:R-:W-:Y:S05]  /*2960*/  BSYNC.RECONVERGENT B2 ;  /* 0x0000000000027941 */ /* 0x000fea0003800200 */
.L_x_106:
[----:B------:R0:W-:Y:S01]  /*2970*/  STG.E desc[UR8][R4.64+0x800], R11 ;  /* 0x0008000b04007986 */ /* 0x0001e2000c101908 */
[----:B------:R-:W-:-:S07]  /*2980*/  IMAD.MOV.U32 R2, RZ, RZ, R9 ;  /* 0x000000ffff027224 */ /* 0x000fce00078e0009 */
.L_x_101:
[----:B--23--:R-:W-:Y:S05]  /*2990*/  BSYNC.RECONVERGENT B1 ;  /* 0x0000000000017941 */ /* 0x00cfea0003800200 */
.L_x_100:
[----:B0---4-:R-:W4:Y:S01]  /*29a0*/  LDC.64 R4, c[0x0][0x400] ;  /* 0x00010000ff047b82 */ /* 0x011f220000000a00 */
[----:B------:R-:W-:-:S13]  /*29b0*/  ISETP.GE.U32.AND P0, PT, R8, 0x300, PT ;  /* 0x000003000800780c */ /* 0x000fda0003f06070 */
[----:B------:R-:W-:Y:S05]  /*29c0*/  @!P0 BRA `(.L_x_99) ;  /* 0x0000000400408947 */ /* 0x000fea0003800000 */
.L_x_116:
[----:B------:R-:W0:Y:S01]  /*29d0*/  S2UR UR7, SR_CgaCtaId ;  /* 0x00000000000779c3 */ /* 0x000e220000008800 */
[----:B------:R-:W-:Y:S01]  /*29e0*/  UMOV UR5, 0x400 ;  /* 0x0000040000057882 */ /* 0x000fe20000000000 */
[----:B-1----:R-:W1:Y:S01]  /*29f0*/  MUFU.RCP R0, R3 ;  /* 0x0000000300007308 */ /* 0x002e620000001000 */
[----:B------:R-:W-:Y:S01]  /*2a00*/  UIADD3 UR5, UPT, UPT, UR5, 0x60, URZ ;  /* 0x0000006005057890 */ /* 0x000fe2000fffe0ff */
[----:B------:R-:W-:Y:S01]  /*2a10*/  BSSY.RECONVERGENT B1, `(.L_x_108) ;  /* 0x000000f000017945 */ /* 0x000fe20003800200 */
[----:B-1----:R-:W-:-:S04]  /*2a20*/  FFMA R11, -R3, R0, 1 ;  /* 0x3f800000030b7423 */ /* 0x002fc80000000100 */
[----:B------:R-:W-:Y:S01]  /*2a30*/  FFMA R0, R0, R11, R0 ;  /* 0x0000000b00007223 */ /* 0x000fe20000000000 */
[----:B0-----:R-:W-:-:S06]  /*2a40*/  ULEA UR5, UR7, UR5, 0x18 ;  /* 0x0000000507057291 */ /* 0x001fcc000f8ec0ff */
[----:B------:R-:W-:-:S05]  /*2a50*/  LEA R9, R2, UR5, 0x2 ;  /* 0x0000000502097c11 */ /* 0x000fca000f8e10ff */
[----:B------:R-:W0:Y:S02]  /*2a60*/  LDS R12, [R9] ;  /* 0x00000000090c7984 */ /* 0x000e240000000800 */
[----:B0-----:R-:W0:Y:S01]  /*2a70*/  FCHK P0, R12, R3 ;  /* 0x000000030c007302 */ /* 0x001e220000000000 */
        /* <DEDUP_REMOVED lines=8> */
.L_x_109:
[----:B------:R-:W-:Y:S05]  /*2b00*/  BSYNC.RECONVERGENT B1 ;  /* 0x0000000000017941 */ /* 0x000fea0003800200 */
.L_x_108:
[----:B------:R-:W0:Y:S01]  /*2b10*/  LDS R14, [R9+0x400] ;  /* 0x00040000090e7984 */ /* 0x000e220000000800 */
[----:B------:R-:W-:Y:S02]  /*2b20*/  HFMA2 R11, -RZ, RZ, 0, 0 ;  /* 0x00000000ff0b7431 */ /* 0x000fe400000001ff */
[----:B------:R-:W-:Y:S01]  /*2b30*/  IMAD.MOV.U32 R10, RZ, RZ, R2 ;  /* 0x000000ffff0a7224 */ /* 0x000fe200078e0002 */
[----:B------:R-:W1:Y:S01]  /*2b40*/  MUFU.RCP R16, R3 ;  /* 0x0000000300107308 */ /* 0x000e620000001000 */
[C---:B----4-:R-:W-:Y:S01]  /*2b50*/  IMAD R0, R4.reuse, UR4, RZ ;  /* 0x0000000404007c24 */ /* 0x050fe2000f8e02ff */
[----:B------:R-:W-:Y:S01]  /*2b60*/  BSSY.RECONVERGENT B1, `(.L_x_110) ;  /* 0x0000012000017945 */ /* 0x000fe20003800200 */
[----:B------:R-:W-:-:S04]  /*2b70*/  IMAD.WIDE.U32 R12, R4, UR6, R10 ;  /* 0x00000006040c7c25 */ /* 0x000fc8000f8e000a */
[----:B------:R-:W-:Y:S01]  /*2b80*/  IMAD R11, R5, UR6, R0 ;  /* 0x00000006050b7c24 */ /* 0x000fe2000f8e0200 */
[----:B------:R-:W-:-:S03]  /*2b90*/  LEA R10, P0, R12, UR14, 0x2 ;  /* 0x0000000e0c0a7c11 */ /* 0x000fc6000f8010ff */
[----:B------:R-:W-:Y:S02]  /*2ba0*/  IMAD.IADD R11, R11, 0x1, R13 ;  /* 0x000000010b0b7824 */ /* 0x000fe400078e020d */
[----:B-1----:R-:W-:-:S03]  /*2bb0*/  FFMA R13, -R3, R16, 1 ;  /* 0x3f800000030d7423 */ /* 0x002fc60000000110 */
[----:B------:R-:W-:Y:S01]  /*2bc0*/  LEA.HI.X R11, R12, UR15, R11, 0x2, P0 ;  /* 0x0000000f0c0b7c11 */ /* 0x000fe200080f140b */
[----:B------:R-:W-:-:S04]  /*2bd0*/  FFMA R0, R16, R13, R16 ;  /* 0x0000000d10007223 */ /* 0x000fc80000000010 */
[----:B------:R1:W-:Y:S01]  /*2be0*/  STG.E desc[UR8][R10.64], R15 ;  /* 0x0000000f0a007986 */ /* 0x0003e2000c101908 */
[----:B0-----:R-:W0:Y:S01]  /*2bf0*/  FCHK P0, R14, R3 ;  /* 0x000000030e007302 */ /* 0x001e220000000000 */
[----:B------:R-:W-:-:S04]  /*2c00*/  FFMA R12, R0, R14, RZ ;  /* 0x0000000e000c7223 */ /* 0x000fc800000000ff */
[----:B------:R-:W-:-:S04]  /*2c10*/  FFMA R13, -R3, R12, R14 ;  /* 0x0000000c030d7223 */ /* 0x000fc8000000010e */
[----:B------:R-:W-:Y:S01]  /*2c20*/  FFMA R13, R0, R13, R12 ;  /* 0x0000000d000d7223 */ /* 0x000fe2000000000c */
[----:B01----:R-:W-:Y:S06]  /*2c30*/  @!P0 BRA `(.L_x_111) ;  /* 0x0000000000108947 */ /* 0x003fec0003800000 */
[----:B------:R-:W-:Y:S01]  /*2c40*/  IMAD.MOV.U32 R0, RZ, RZ, R14 ;  /* 0x000000ffff007224 */ /* 0x000fe200078e000e */
[----:B------:R-:W-:-:S07]  /*2c50*/  MOV R12, 0x2c70 ;  /* 0x00002c70000c7802 */ /* 0x000fce0000000f00 */
[----:B------:R-:W-:Y:S05]  /*2c60*/  CALL.REL.NOINC `($__internal_2_$__cuda_sm3x_div_rn_noftz_f32_slowpath) ;  /* 0x0000000000b87944 */ /* 0x000fea0003c00000 */
[----:B------:R-:W-:-:S07]  /*2c70*/  MOV R13, R0 ;  /* 0x00000000000d7202 */ /* 0x000fce0000000f00 */
.L_x_111:
[----:B------:R-:W-:Y:S05]  /*2c80*/  BSYNC.RECONVERGENT B1 ;  /* 0x0000000000017941 */ /* 0x000fea0003800200 */
.L_x_110:
[----:B------:R-:W0:Y:S01]  /*2c90*/  LDS R14, [R9+0x800] ;  /* 0x00080000090e7984 */ /* 0x000e220000000800 */
[----:B------:R-:W1:Y:S01]  /*2ca0*/  MUFU.RCP R0, R3 ;  /* 0x0000000300007308 */ /* 0x000e620000001000 */
[----:B------:R-:W-:Y:S02]  /*2cb0*/  BSSY.RECONVERGENT B1, `(.L_x_112) ;  /* 0x000000d000017945 */ /* 0x000fe40003800200 */
[----:B------:R2:W-:Y:S01]  /*2cc0*/  STG.E desc[UR8][R10.64+0x400], R13 ;  /* 0x0004000d0a007986 */ /* 0x0005e2000c101908 */
[----:B-1----:R-:W-:-:S04]  /*2cd0*/  FFMA R15, -R3, R0, 1 ;  /* 0x3f800000030f7423 */ /* 0x002fc80000000100 */
[----:B------:R-:W-:Y:S01]  /*2ce0*/  FFMA R0, R0, R15, R0 ;  /* 0x0000000f00007223 */ /* 0x000fe20000000000 */
[----:B0-----:R-:W0:Y:S03]  /*2cf0*/  FCHK P0, R14, R3 ;  /* 0x000000030e007302 */ /* 0x001e260000000000 */
[----:B------:R-:W-:-:S04]  /*2d00*/  FFMA R12, R0, R14, RZ ;  /* 0x0000000e000c7223 */ /* 0x000fc800000000ff */
[----:B------:R-:W-:-:S04]  /*2d10*/  FFMA R15, -R3, R12, R14 ;  /* 0x0000000c030f7223 */ /* 0x000fc8000000010e */
[----:B------:R-:W-:Y:S01]  /*2d20*/  FFMA R15, R0, R15, R12 ;  /* 0x0000000f000f7223 */ /* 0x000fe2000000000c */
[----:B0-2---:R-:W-:Y:S06]  /*2d30*/  @!P0 BRA `(.L_x_113) ;  /* 0x0000000000108947 */ /* 0x005fec0003800000 */
[----:B------:R-:W-:Y:S01]  /*2d40*/  IMAD.MOV.U32 R0, RZ, RZ, R14 ;  /* 0x000000ffff007224 */ /* 0x000fe200078e000e */
[----:B------:R-:W-:-:S07]  /*2d50*/  MOV R12, 0x2d70 ;  /* 0x00002d70000c7802 */ /* 0x000fce0000000f00 */
[----:B------:R-:W-:Y:S05]  /*2d60*/  CALL.REL.NOINC `($__internal_2_$__cuda_sm3x_div_rn_noftz_f32_slowpath) ;  /* 0x0000000000787944 */ /* 0x000fea0003c00000 */
[----:B------:R-:W-:-:S07]  /*2d70*/  IMAD.MOV.U32 R15, RZ, RZ, R0 ;  /* 0x000000ffff0f7224 */ /* 0x000fce00078e0000 */
.L_x_113:
[----:B------:R-:W-:Y:S05]  /*2d80*/  BSYNC.RECONVERGENT B1 ;  /* 0x0000000000017941 */ /* 0x000fea0003800200 */
.L_x_112:
        /* <DEDUP_REMOVED lines=11> */
[----:B------:R-:W-:Y:S02]  /*2e40*/  MOV R0, R14 ;  /* 0x0000000e00007202 */ /* 0x000fe40000000f00 */
[----:B------:R-:W-:-:S07]  /*2e50*/  MOV R12, 0x2e70 ;  /* 0x00002e70000c7802 */ /* 0x000fce0000000f00 */
[----:B------:R-:W-:Y:S05]  /*2e60*/  CALL.REL.NOINC `($__internal_2_$__cuda_sm3x_div_rn_noftz_f32_slowpath) ;  /* 0x0000000000387944 */ /* 0x000fea0003c00000 */
[----:B------:R-:W-:-:S07]  /*2e70*/  IMAD.MOV.U32 R13, RZ, RZ, R0 ;  /* 0x000000ffff0d7224 */ /* 0x000fce00078e0000 */
.L_x_115:
[----:B------:R-:W-:Y:S05]  /*2e80*/  BSYNC.RECONVERGENT B1 ;  /* 0x0000000000017941 */ /* 0x000fea0003800200 */
.L_x_114:
[----:B------:R0:W-:Y:S01]  /*2e90*/  STG.E desc[UR8][R10.64+0xc00], R13 ;  /* 0x000c000d0a007986 */ /* 0x0001e2000c101908 */
[----:B------:R-:W-:-:S05]  /*2ea0*/  VIADD R2, R2, 0x400 ;  /* 0x0000040002027836 */ /* 0x000fca0000000000 */
[----:B------:R-:W-:-:S13]  /*2eb0*/  ISETP.GE.AND P0, PT, R2, UR11, PT ;  /* 0x0000000b02007c0c */ /* 0x000fda000bf06270 */
[----:B0-----:R-:W-:Y:S05]  /*2ec0*/  @!P0 BRA `(.L_x_116) ;  /* 0xfffffff800c08947 */ /* 0x001fea000383ffff */
.L_x_99:
[----:B--23--:R-:W-:Y:S05]  /*2ed0*/  BSYNC.RECONVERGENT B0 ;  /* 0x0000000000007941 */ /* 0x00cfea0003800200 */
.L_x_98:
[----:B------:R-:W2:Y:S01]  /*2ee0*/  LDCU.64 UR12, c[0x0][0x408] ;  /* 0x00008100ff0c77ac */ /* 0x000ea20008000a00 */
[----:B------:R-:W-:-:S04]  /*2ef0*/  UIADD3 UR6, UP0, UPT, UR10, UR6, URZ ;  /* 0x000000060a067290 */ /* 0x000fc8000ff1e0ff */
[----:B------:R-:W-:Y:S02]  /*2f00*/  UIADD3.X UR4, UPT, UPT, URZ, UR4, URZ, UP0, !UPT ;  /* 0x00000004ff047290 */ /* 0x000fe400087fe4ff */
[----:B--2---:R-:W-:-:S04]  /*2f10*/  UISETP.GE.U32.AND UP0, UPT, UR6, UR12, UPT ;  /* 0x0000000c0600728c */ /* 0x004fc8000bf06070 */
[----:B------:R-:W-:-:S09]  /*2f20*/  UISETP.GE.AND.EX UP0, UPT, UR4, UR13, UPT, UP0 ;  /* 0x0000000d0400728c */ /* 0x000fd2000bf06300 */
[----:B------:R-:W-:Y:S05]  /*2f30*/  BRA.U !UP0, `(.L_x_117) ;  /* 0xffffffd108807547 */ /* 0x000fea000b83ffff */
[----:B------:R-:W-:Y:S05]  /*2f40*/  EXIT ;  /* 0x000000000000794d */ /* 0x000fea0003800000 */
        .weak           $__internal_2_$__cuda_sm3x_div_rn_noftz_f32_slowpath
        .type           $__internal_2_$__cuda_sm3x_div_rn_noftz_f32_slowpath,@function
        .size           $__internal_2_$__cuda_sm3x_div_rn_noftz_f32_slowpath,(.L_x_37379 - $__internal_2_$__cuda_sm3x_div_rn_noftz_f32_slowpath)
$__internal_2_$__cuda_sm3x_div_rn_noftz_f32_slowpath:
        /* <DEDUP_REMOVED lines=10> */
[----:B------:R-:W-:Y:S01]  /*2ff0*/  @!P0 MOV R14, RZ ;  /* 0x000000ff000e8202 */ /* 0x000fe20000000f00 */
        /* <DEDUP_REMOVED lines=24> */
.L_x_119:
[----:B------:R-:W-:Y:S01]  /*3180*/  LEA R18, R13, 0xc0800000, 0x17 ;  /* 0xc08000000d127811 */ /* 0x000fe200078eb8ff */
[----:B------:R-:W-:Y:S04]  /*3190*/  BSSY.RECONVERGENT B4, `(.L_x_124) ;  /* 0x0000036000047945 */ /* 0x000fe80003800200 */
[----:B------:R-:W-:Y:S02]  /*31a0*/  IMAD.IADD R20, R17, 0x1, -R18 ;  /* 0x0000000111147824 */ /* 0x000fe400078e0a12 */
[----:B------:R-:W-:Y:S02]  /*31b0*/  VIADD R18, R16, 0xffffff81 ;  /* 0xffffff8110127836 */ /* 0x000fe40000000000 */
[----:B------:R-:W0:Y:S01]  /*31c0*/  MUFU.RCP R22, R20 ;  /* 0x0000001400167308 */ /* 0x000e220000001000 */
[----:B------:R-:W-:Y:S01]  /*31d0*/  FADD.FTZ R21, -R20, -RZ ;  /* 0x800000ff14157221 */ /* 0x000fe20000010100 */
[C---:B------:R-:W-:Y:S01]  /*31e0*/  IMAD R0, R18.reuse, -0x800000, R0 ;  /* 0xff80000012007824 */ /* 0x040fe200078e0200 */
[----:B------:R-:W-:-:S04]  /*31f0*/  IADD3 R23, PT, PT, R18, 0x7f, -R13 ;  /* 0x0000007f12177810 */ /* 0x000fc80007ffe80d */
[----:B------:R-:W-:Y:S01]  /*3200*/  IADD3 R23, PT, PT, R23, R14, RZ ;  /* 0x0000000e17177210 */ /* 0x000fe20007ffe0ff */
[----:B0-----:R-:W-:-:S04]  /*3210*/  FFMA R17, R22, R21, 1 ;  /* 0x3f80000016117423 */ /* 0x001fc80000000015 */
        /* <DEDUP_REMOVED lines=20> */
[C---:B------:R-:W-:Y:S02]  /*3360*/  ISETP.NE.AND P3, PT, R13.reuse, RZ, PT ;  /* 0x000000ff0d00720c */ /* 0x040fe40003f65270 */
[----:B------:R-:W-:Y:S02]  /*3370*/  ISETP.NE.AND P1, PT, R13, RZ, PT ;  /* 0x000000ff0d00720c */ /* 0x000fe40003f25270 */
[----:B------:R-:W-:Y:S01]  /*3380*/  LOP3.LUT R18, R14, 0x7fffff, RZ, 0xc0, !PT ;  /* 0x007fffff0e127812 */ /* 0x000fe200078ec0ff */
[CCC-:B------:R-:W-:Y:S01]  /*3390*/  FFMA.RP R14, R17.reuse, R21.reuse, R16.reuse ;  /* 0x00000015110e7223 */ /* 0x1c0fe20000008010 */
[----:B------:R-:W-:Y:S01]  /*33a0*/  FFMA.RM R17, R17, R21, R16 ;  /* 0x0000001511117223 */ /* 0x000fe20000004010 */
[----:B------:R-:W-:Y:S01]  /*33b0*/  IADD3 R21, PT, PT, R13, 0x20, RZ ;  /* 0x000000200d157810 */ /* 0x000fe20007ffe0ff */
[----:B------:R-:W-:Y:S01]  /*33c0*/  IMAD.MOV R13, RZ, RZ, -R13 ;  /* 0x000000ffff0d7224 */ /* 0x000fe200078e0a0d */
        /* <DEDUP_REMOVED lines=14> */
.L_x_126:
[----:B------:R-:W-:-:S04]  /*34b0*/  LOP3.LUT R0, R0, 0x80000000, RZ, 0xc0, !PT ;  /* 0x8000000000007812 */ /* 0x000fc800078ec0ff */
[----:B------:R-:W-:Y:S01]  /*34c0*/  LOP3.LUT R0, R0, 0x7f800000, RZ, 0xfc, !PT ;  /* 0x7f80000000007812 */ /* 0x000fe200078efcff */
[----:B------:R-:W-:Y:S06]  /*34d0*/  BRA `(.L_x_127) ;  /* 0x0000000000047947 */ /* 0x000fec0003800000 */
.L_x_125:
[----:B------:R-:W-:-:S07]  /*34e0*/  LEA R0, R23, R0, 0x17 ;  /* 0x0000000017007211 */ /* 0x000fce00078eb8ff */
.L_x_127:
[----:B------:R-:W-:Y:S05]  /*34f0*/  BSYNC.RECONVERGENT B4 ;  /* 0x0000000000047941 */ /* 0x000fea0003800200 */
.L_x_124:
[----:B------:R-:W-:Y:S05]  /*3500*/  BRA `(.L_x_128) ;  /* 0x0000000000207947 */ /* 0x000fea0003800000 */
.L_x_123:
[----:B------:R-:W-:-:S04]  /*3510*/  LOP3.LUT R0, R17, 0x80000000, R0, 0x48, !PT ;  /* 0x8000000011007812 */ /* 0x000fc800078e4800 */
[----:B------:R-:W-:Y:S01]  /*3520*/  LOP3.LUT R0, R0, 0x7f800000, RZ, 0xfc, !PT ;  /* 0x7f80000000007812 */ /* 0x000fe200078efcff */
[----:B------:R-:W-:Y:S06]  /*3530*/  BRA `(.L_x_128) ;  /* 0x0000000000147947 */ /* 0x000fec0003800000 */
.L_x_122:
[----:B------:R-:W-:Y:S01]  /*3540*/  LOP3.LUT R0, R17, 0x80000000, R0, 0x48, !PT ;  /* 0x8000000011007812 */ /* 0x000fe200078e4800 */
[----:B------:R-:W-:Y:S06]  /*3550*/  BRA `(.L_x_128) ;  /* 0x00000000000c7947 */ /* 0x000fec0003800000 */
.L_x_121:
[----:B------:R-:W0:Y:S01]  /*3560*/  MUFU.RSQ R0, -QNAN ;  /* 0xffc0000000007908 */ /* 0x000e220000001400 */
[----:B------:R-:W-:Y:S05]  /*3570*/  BRA `(.L_x_128) ;  /* 0x0000000000047947 */ /* 0x000fea0003800000 */
.L_x_120:
[----:B------:R-:W-:-:S07]  /*3580*/  FADD.FTZ R0, R0, R3 ;  /* 0x0000000300007221 */ /* 0x000fce0000010000 */
.L_x_128:
[----:B------:R-:W-:Y:S05]  /*3590*/  BSYNC.RECONVERGENT B3 ;  /* 0x0000000000037941 */ /* 0x000fea0003800200 */
.L_x_118:
[----:B------:R-:W-:-:S04]  /*35a0*/  IMAD.MOV.U32 R13, RZ, RZ, 0x0 ;  /* 0x00000000ff0d7424 */ /* 0x000fc800078e00ff */
[----:B0-----:R-:W-:Y:S05]  /*35b0*/  RET.REL.NODEC R12 `(_Z20SoftmaxBlockSMemImplI22BroadcastScaleMaskLoadIffbLm4EiE11DirectStoreIffEfLi1ELi256EL9Algorithm0EEvT_T0_ll) ;  /* 0xffffffc80c907950 */ /* 0x001fea0003c3ffff */
.L_x_129:
        /* <DEDUP_REMOVED lines=12> */
.L_x_37379:


//--------------------- .text._Z20SoftmaxBlockSMemImplI22BroadcastScaleMaskLoadIffbLm4EiE11DirectStoreIffEfLi1ELi512EL9Algorithm0EEvT_T0_ll --------------------------
	.section	.text._Z20SoftmaxBlockSMemImplI22BroadcastScaleMaskLoadIffbLm4EiE11DirectStoreIffEfLi1ELi512EL9Algorithm0EEvT_T0_ll,"ax",@progbits
	.align	128
        .global         _Z20SoftmaxBlockSMemImplI22BroadcastScaleMaskLoadIffbLm4EiE11DirectStoreIffEfLi1ELi512EL9Algorithm0EEvT_T0_ll
        .type           _Z20SoftmaxBlockSMemImplI22BroadcastScaleMaskLoadIffbLm4EiE11DirectStoreIffEfLi1ELi512EL9Algorithm0EEvT_T0_ll,@function
        .size           _Z20SoftmaxBlockSMemImplI22BroadcastScaleMaskLoadIffbLm4EiE11DirectStoreIffEfLi1ELi512EL9Algorithm0EEvT_T0_ll,(.L_x_37380 - _Z20SoftmaxBlockSMemImplI22BroadcastScaleMaskLoadIffbLm4EiE11DirectStoreIffEfLi1ELi512EL9Algorithm0EEvT_T0_ll)
        .other          _Z20SoftmaxBlockSMemImplI22BroadcastScaleMaskLoadIffbLm4EiE11DirectStoreIffEfLi1ELi512EL9Algorithm0EEvT_T0_ll,@"STO_CUDA_ENTRY STV_DEFAULT"
_Z20SoftmaxBlockSMemImplI22BroadcastScaleMaskLoadIffbLm4EiE11DirectStoreIffEfLi1ELi512EL9Algorithm0EEvT_T0_ll:
.text._Z20SoftmaxBlockSMemImplI22BroadcastScaleMaskLoadIffbLm4EiE11DirectStoreIffEfLi1ELi512EL9Algorithm0EEvT_T0_ll:
        /* <DEDUP_REMOVED lines=20> */
.L_x_165:
[----:B------:R-:W0:Y:S01]  /*0140*/  S2R R13, SR_TID.X ;  /* 0x00000000000d7919 */ /* 0x000e220000002100 */
[----:B-1----:R-:W1:Y:S01]  /*0150*/  LDCU UR5, c[0x0][0x410] ;  /* 0x00008200ff0577ac */ /* 0x002e620008000800 */
[----:B------:R-:W-:Y:S01]  /*0160*/  BSSY.RECONVERGENT B0, `(.L_x_130) ;  /* 0x0000162000007945 */ /* 0x000fe20003800200 */
[----:B----4-:R-:W-:Y:S01]  /*0170*/  IMAD.MOV.U32 R12, RZ, RZ, -0x800000 ;  /* 0xff800000ff0c7424 */ /* 0x010fe200078e00ff */
[----:B--2---:R-:W2:Y:S01]  /*0180*/  LDCU UR11, c[0x0][0x410] ;  /* 0x00008200ff0b77ac */ /* 0x004ea20008000800 */
[----:B------:R-:W3:Y:S01]  /*0190*/  LDCU.128 UR20, c[0x0][0x3d0] ;  /* 0x00007a00ff1477ac */ /* 0x000ee20008000c00 */
[----:B------:R-:W4:Y:S01]  /*01a0*/  LDCU.128 UR24, c[0x0][0x380] ;  /* 0x00007000ff1877ac */ /* 0x000f220008000c00 */
        /* <DEDUP_REMOVED lines=11> */
[----:B------:R-:W-:Y:S01]  /*0260*/  IADD3 R3, PT, PT, R13, R18, RZ ;  /* 0x000000120d037210 */ /* 0x000fe20007ffe0ff */
        /* <DEDUP_REMOVED lines=9> */
[----:B0-----:R-:W-:Y:S01]  /*0300*/  VIADD R8, R5, 0xffffffe ;  /* 0x0ffffffe05087836 */ /* 0x001fe20000000000 */
[----:B------:R-:W-:-:S05]  /*0310*/  IABS R5, R3 ;  /* 0x0000000300057213 */ /* 0x000fca0000000000 */
[----:B------:R0:W3:Y:S02]  /*0320*/  F2I.FTZ.U32.TRUNC.NTZ R9, R8 ;  /* 0x0000000800097305 */ /* 0x0000e4000021f000 */
[----:B0-----:R-:W-:Y:S02]  /*0330*/  IMAD.MOV.U32 R8, RZ, RZ, RZ ;  /* 0x000000ffff087224 */ /* 0x001fe400078e00ff */
[----:B---3--:R-:W-:-:S04]  /*0340*/  IMAD.MOV R7, RZ, RZ, -R9 ;  /* 0x000000ffff077224 */ /* 0x008fc800078e0a09 */
[----:B------:R-:W-:-:S04]  /*0350*/  IMAD R7, R7, R12, RZ ;  /* 0x0000000c07077224 */ /* 0x000fc800078e02ff */
[----:B------:R-:W-:Y:S02]  /*0360*/  IMAD.HI.U32 R9, R9, R7, R8 ;  /* 0x0000000709097227 */ /* 0x000fe400078e0008 */
[----:B------:R-:W0:Y:S04]  /*0370*/  I2F.RP R8, R10 ;  /* 0x0000000a00087306 */ /* 0x000e280000209400 */
[----:B------:R-:W-:-:S04]  /*0380*/  IMAD.HI.U32 R7, R9, R5, RZ ;  /* 0x0000000509077227 */ /* 0x000fc800078e00ff */
[----:B------:R-:W-:-:S04]  /*0390*/  IMAD.MOV R9, RZ, RZ, -R7 ;  /* 0x000000ffff097224 */ /* 0x000fc800078e0a07 */
[C---:B------:R-:W-:Y:S01]  /*03a0*/  IMAD R5, R12.reuse, R9, R5 ;  /* 0x000000090c057224 */ /* 0x040fe200078e0205 */
[----:B0-----:R-:W0:Y:S04]  /*03b0*/  MUFU.RCP R8, R8 ;  /* 0x0000000800087308 */ /* 0x001e280000001000 */
[----:B------:R-:W-:-:S13]  /*03c0*/  ISETP.GT.U32.AND P1, PT, R12, R5, PT ;  /* 0x000000050c00720c */ /* 0x000fda0003f24070 */
[-C--:B------:R-:W-:Y:S01]  /*03d0*/  @!P1 IADD3 R5, PT, PT, R5, -R12.reuse, RZ ;  /* 0x8000000c05059210 */ /* 0x080fe20007ffe0ff */
[----:B------:R-:W-:Y:S01]  /*03e0*/  @!P1 VIADD R7, R7, 0x1 ;  /* 0x0000000107079836 */ /* 0x000fe20000000000 */
[----:B------:R-:W-:Y:S02]  /*03f0*/  ISETP.NE.AND P1, PT, R4, RZ, PT ;  /* 0x000000ff0400720c */ /* 0x000fe40003f25270 */
[----:B------:R-:W-:Y:S02]  /*0400*/  ISETP.GE.U32.AND P0, PT, R5, R12, PT ;  /* 0x0000000c0500720c */ /* 0x000fe40003f06070 */
[----:B------:R-:W-:-:S04]  /*0410*/  LOP3.LUT R5, R3, R4, RZ, 0x3c, !PT ;  /* 0x0000000403057212 */ /* 0x000fc800078e3cff */
[----:B------:R-:W-:Y:S01]  /*0420*/  ISETP.GE.AND P2, PT, R5, RZ, PT ;  /* 0x000000ff0500720c */ /* 0x000fe20003f46270 */
[----:B0-----:R-:W-:Y:S02]  /*0430*/  VIADD R5, R8, 0xffffffe ;  /* 0x0ffffffe08057836 */ /* 0x001fe40000000000 */
[----:B------:R-:W0:Y:S04]  /*0440*/  LDC R8, c[0x0][0x3c0] ;  /* 0x0000f000ff087b82 */ /* 0x000e280000000800 */
[----:B------:R-:W3:Y:S01]  /*0450*/  F2I.FTZ.U32.TRUNC.NTZ R5, R5 ;  /* 0x0000000500057305 */ /* 0x000ee2000021f000 */
[----:B------:R-:W-:-:S05]  /*0460*/  @P0 IADD3 R7, PT, PT, R7, 0x1, RZ ;  /* 0x0000000107070810 */ /* 0x000fca0007ffe0ff */
[----:B------:R-:W-:Y:S01]  /*0470*/  @!P2 IMAD.MOV R7, RZ, RZ, -R7 ;  /* 0x000000ffff07a224 */ /* 0x000fe200078e0a07 */
[----:B------:R-:W-:-:S04]  /*0480*/  @!P1 LOP3.LUT R7, RZ, R4, RZ, 0x33, !PT ;  /* 0x00000004ff079212 */ /* 0x000fc800078e33ff */
[----:B------:R-:W-:Y:S01]  /*0490*/  IADD3 R19, PT, PT, -R7, RZ, RZ ;  /* 0x000000ff07137210 */ /* 0x000fe20007ffe1ff */
[----:B---3--:R-:W-:-:S04]  /*04a0*/  IMAD.MOV R9, RZ, RZ, -R5 ;  /* 0x000000ffff097224 */ /* 0x008fc800078e0a05 */
[----:B------:R-:W-:Y:S02]  /*04b0*/  IMAD R19, R4, R19, R3 ;  /* 0x0000001304137224 */ /* 0x000fe400078e0203 */
[----:B------:R-:W-:Y:S01]  /*04c0*/  IMAD R9, R9, R10, RZ ;  /* 0x0000000a09097224 */ /* 0x000fe200078e02ff */
[----:B0-----:R-:W-:Y:S01]  /*04d0*/  ISETP.NE.AND P4, PT, R8, RZ, PT ;  /* 0x000000ff0800720c */ /* 0x001fe20003f85270 */
[----:B------:R-:W-:Y:S01]  /*04e0*/  IMAD.MOV.U32 R4, RZ, RZ, RZ ;  /* 0x000000ffff047224 */ /* 0x000fe200078e00ff */
[----:B------:R-:W-:-:S03]  /*04f0*/  IABS R11, R19 ;  /* 0x00000013000b7213 */ /* 0x000fc60000000000 */
[----:B------:R-:W-:Y:S01]  /*0500*/  IMAD.HI.U32 R4, R5, R9, R4 ;  /* 0x0000000905047227 */ /* 0x000fe200078e0004 */
[----:B------:R-:W-:-:S03]  /*0510*/  IABS R9, R8 ;  /* 0x0000000800097213 */ /* 0x000fc60000000000 */
[----:B------:R-:W-:Y:S02]  /*0520*/  IMAD.MOV.U32 R5, RZ, RZ, R11 ;  /* 0x000000ffff057224 */ /* 0x000fe400078e000b */
[----:B------:R-:W0:Y:S02]  /*0530*/  I2F.RP R11, R9 ;  /* 0x00000009000b7306 */ /* 0x000e240000209400 */
[----:B------:R-:W-:-:S05]  /*0540*/  IMAD.HI.U32 R12, R4, R5, RZ ;  /* 0x00000005040c7227 */ /* 0x000fca00078e00ff */
[----:B------:R-:W-:-:S05]  /*0550*/  IADD3 R4, PT, PT, -R12, RZ, RZ ;  /* 0x000000ff0c047210 */ /* 0x000fca0007ffe1ff */
[C---:B------:R-:W-:Y:S01]  /*0560*/  IMAD R5, R10.reuse, R4, R5 ;  /* 0x000000040a057224 */ /* 0x040fe200078e0205 */
[----:B------:R-:W-:Y:S01]  /*0570*/  LOP3.LUT R4, R19, R6, RZ, 0x3c, !PT ;  /* 0x0000000613047212 */ /* 0x000fe200078e3cff */
[----:B0-----:R-:W0:Y:S03]  /*0580*/  MUFU.RCP R11, R11 ;  /* 0x0000000b000b7308 */ /* 0x001e260000001000 */
[----:B------:R-:W-:Y:S02]  /*0590*/  ISETP.GT.U32.AND P1, PT, R10, R5, PT ;  /* 0x000000050a00720c */ /* 0x000fe40003f24070 */
[----:B------:R-:W-:-:S11]  /*05a0*/  ISETP.GE.AND P2, PT, R4, RZ, PT ;  /* 0x000000ff0400720c */ /* 0x000fd60003f46270 */
[----:B------:R-:W-:Y:S01]  /*05b0*/  @!P1 IMAD.IADD R5, R5, 0x1, -R10 ;  /* 0x0000000105059824 */ /* 0x000fe200078e0a0a */
[----:B------:R-:W-:Y:S02]  /*05c0*/  @!P1 IADD3 R12, PT, PT, R12, 0x1, RZ ;  /* 0x000000010c0c9810 */ /* 0x000fe40007ffe0ff */
[----:B------:R-:W-:Y:S02]  /*05d0*/  ISETP.NE.AND P1, PT, R6, RZ, PT ;  /* 0x000000ff0600720c */ /* 0x000fe40003f25270 */
[----:B------:R-:W-:Y:S01]  /*05e0*/  ISETP.GE.U32.AND P0, PT, R5, R10, PT ;  /* 0x0000000a0500720c */ /* 0x000fe20003f06070 */
[----:B0-----:R-:W-:-:S06]  /*05f0*/  VIADD R5, R11, 0xffffffe ;  /* 0x0ffffffe0b057836 */ /* 0x001fcc0000000000 */
[----:B------:R-:W0:Y:S06]  /*0600*/  F2I.FTZ.U32.TRUNC.NTZ R5, R5 ;  /* 0x0000000500057305 */ /* 0x000e2c000021f000 */
[----:B------:R-:W-:-:S04]  /*0610*/  @P0 VIADD R12, R12, 0x1 ;  /* 0x000000010c0c0836 */ /* 0x000fc80000000000 */
[----:B------:R-:W-:Y:S01]  /*0620*/  @!P2 IMAD.MOV R12, RZ, RZ, -R12 ;  /* 0x000000ffff0ca224 */ /* 0x000fe200078e0a0c */
[----:B------:R-:W-:Y:S02]  /*0630*/  @!P1 LOP3.LUT R12, RZ, R6, RZ, 0x33, !PT ;  /* 0x00000006ff0c9212 */ /* 0x000fe400078e33ff */
[----:B0-----:R-:W-:-:S03]  /*0640*/  IADD3 R10, PT, PT, RZ, -R5, RZ ;  /* 0x80000005ff0a7210 */ /* 0x001fc60007ffe0ff */
[----:B------:R-:W-:-:S04]  /*0650*/  IMAD.MOV R4, RZ, RZ, -R12 ;  /* 0x000000ffff047224 */ /* 0x000fc800078e0a0c */
[----:B------:R-:W-:Y:S02]  /*0660*/  IMAD R19, R6, R4, R19 ;  /* 0x0000000406137224 */ /* 0x000fe400078e0213 */
[----:B------:R-:W-:Y:S02]  /*0670*/  IMAD R11, R10, R9, RZ ;  /* 0x000000090a0b7224 */ /* 0x000fe400078e02ff */
[----:B------:R-:W-:Y:S01]  /*0680*/  IMAD.MOV.U32 R4, RZ, RZ, RZ ;  /* 0x000000ffff047224 */ /* 0x000fe200078e00ff */
[----:B------:R-:W-:-:S03]  /*0690*/  IABS R16, R19 ;  /* 0x0000001300107213 */ /* 0x000fc60000000000 */
[----:B------:R-:W-:Y:S02]  /*06a0*/  IMAD.HI.U32 R4, R5, R11, R4 ;  /* 0x0000000b05047227 */ /* 0x000fe400078e0004 */
[----:B------:R-:W0:Y:S04]  /*06b0*/  LDC.64 R10, c[0x0][0x3a0] ;  /* 0x0000e800ff0a7b82 */ /* 0x000e280000000a00 */
[----:B------:R-:W-:-:S05]  /*06c0*/  IMAD.HI.U32 R6, R4, R16, RZ ;  /* 0x0000001004067227 */ /* 0x000fca00078e00ff */
[----:B------:R-:W-:-:S05]  /*06d0*/  IADD3 R4, PT, PT, -R6, RZ, RZ ;  /* 0x000000ff06047210 */ /* 0x000fca0007ffe1ff */
[C---:B------:R-:W-:Y:S02]  /*06e0*/  IMAD R16, R9.reuse, R4, R16 ;  /* 0x0000000409107224 */ /* 0x040fe400078e0210 */
[----:B------:R-:W3:Y:S03]  /*06f0*/  LDC.64 R4, c[0x0][0x390] ;  /* 0x0000e400ff047b82 */ /* 0x000ee60000000a00 */
[----:B------:R-:W-:-:S13]  /*0700*/  ISETP.GT.U32.AND P1, PT, R9, R16, PT ;  /* 0x000000100900720c */ /* 0x000fda0003f24070 */
[----:B------:R-:W-:Y:S02]  /*0710*/  @!P1 IMAD.IADD R16, R16, 0x1, -R9 ;  /* 0x0000000110109824 */ /* 0x000fe400078e0a09 */
[----:B------:R-:W-:Y:S01]  /*0720*/  @!P1 VIADD R6, R6, 0x1 ;  /* 0x0000000106069836 */ /* 0x000fe20000000000 */
[----:B0-----:R-:W-:Y:S02]  /*0730*/  ISETP.NE.U32.AND P1, PT, R10, 0x1, PT ;  /* 0x000000010a00780c */ /* 0x001fe40003f25070 */
[----:B------:R-:W-:Y:S02]  /*0740*/  ISETP.GE.U32.AND P0, PT, R16, R9, PT ;  /* 0x000000091000720c */ /* 0x000fe40003f06070 */
[----:B------:R-:W-:Y:S01]  /*0750*/  LOP3.LUT R9, R19, R8, RZ, 0x3c, !PT ;  /* 0x0000000813097212 */ /* 0x000fe200078e3cff */
[----:B------:R-:W0:Y:S01]  /*0760*/  LDC.64 R16, c[0x0][0x3a8] ;  /* 0x0000ea00ff107b82 */ /* 0x000e220000000a00 */
[----:B---3--:R-:W-:Y:S02]  /*0770*/  ISETP.NE.U32.AND P2, PT, R4, 0x1, PT ;  /* 0x000000010400780c */ /* 0x008fe40003f45070 */
[----:B------:R-:W-:-:S02]  /*0780*/  ISETP.GE.AND P5, PT, R9, RZ, PT ;  /* 0x000000ff0900720c */ /* 0x000fc40003fa6270 */
[----:B------:R-:W-:Y:S02]  /*0790*/  ISETP.NE.AND.EX P2, PT, R5, RZ, PT, P2 ;  /* 0x000000ff0500720c */ /* 0x000fe40003f45320 */
[----:B------:R-:W-:Y:S02]  /*07a0*/  ISETP.NE.AND.EX P1, PT, R11, RZ, PT, P1 ;  /* 0x000000ff0b00720c */ /* 0x000fe40003f25310 */
[----:B------:R-:W-:Y:S02]  /*07b0*/  SEL R7, R7, RZ, P2 ;  /* 0x000000ff07077207 */ /* 0x000fe40001000000 */
[----:B------:R-:W-:Y:S02]  /*07c0*/  @P0 IADD3 R6, PT, PT, R6, 0x1, RZ ;  /* 0x0000000106060810 */ /* 0x000fe40007ffe0ff */
[----:B-----5:R-:W-:Y:S01]  /*07d0*/  ISETP.NE.U32.AND P0, PT, R14, 0x1, PT ;  /* 0x000000010e00780c */ /* 0x020fe20003f05070 */
[----:B-1----:R-:W-:Y:S02]  /*07e0*/  IMAD R7, R7, UR12, RZ ;  /* 0x0000000c07077c24 */ /* 0x002fe4000f8e02ff */
[----:B------:R-:W-:Y:S01]  /*07f0*/  @!P5 IMAD.MOV R6, RZ, RZ, -R6 ;  /* 0x000000ffff06d224 */ /* 0x000fe200078e0a06 */
[----:B------:R-:W-:-:S02]  /*0800*/  @!P4 LOP3.LUT R6, RZ, R8, RZ, 0x33, !PT ;  /* 0x00000008ff06c212 */ /* 0x000fc400078e33ff */
        /* <DEDUP_REMOVED lines=24> */
.L_x_133:
[----:B------:R-:W-:Y:S05]  /*0990*/  BSYNC.RECONVERGENT B1 ;  /* 0x0000000000017941 */ /* 0x000fea0003800200 */
.L_x_132:
[----:B------:R-:W-:Y:S05]  /*09a0*/  @!P3 BRA `(.L_x_131) ;  /* 0x0000000c0074b947 */ /* 0x000fea0003800000 */
[----:B------:R-:W1:Y:S01]  /*09b0*/  LDC R2, c[0x0][0x3b8] ;  /* 0x0000ee00ff027b82 */ /* 0x000e620000000800 */
[----:B------:R-:W-:Y:S01]  /*09c0*/  UMOV UR5, 0x400 ;  /* 0x0000040000057882 */ /* 0x000fe20000000000 */
[C---:B------:R-:W-:Y:S01]  /*09d0*/  IMAD.IADD R16, R13.reuse, 0x1, R18 ;  /* 0x000000010d107824 */ /* 0x040fe200078e0212 */
[----:B------:R-:W-:Y:S01]  /*09e0*/  UIADD3 UR5, UPT, UPT, UR5, 0xb0, URZ ;  /* 0x000000b005057890 */ /* 0x000fe2000fffe0ff */
[----:B------:R-:W-:Y:S01]  /*09f0*/  VIADD R19, R13, 0x200 ;  /* 0x000002000d137836 */ /* 0x000fe20000000000 */
[----:B------:R-:W-:-:S03]  /*0a00*/  MOV R23, RZ ;  /* 0x000000ff00177202 */ /* 0x000fc60000000f00 */
[----:B------:R-:W2:Y:S08]  /*0a10*/  S2UR UR7, SR_CgaCtaId ;  /* 0x00000000000779c3 */ /* 0x000eb00000008800 */
[----:B0-----:R-:W0:Y:S01]  /*0a20*/  LDC.64 R8, c[0x0][0x3a8] ;  /* 0x0000ea00ff087b82 */ /* 0x001e220000000a00 */
[----:B-1----:R-:W-:-:S07]  /*0a30*/  IABS R14, R2 ;  /* 0x00000002000e7213 */ /* 0x002fce0000000000 */
[----:B------:R-:W1:Y:S01]  /*0a40*/  LDC.64 R6, c[0x0][0x390] ;  /* 0x0000e400ff067b82 */ /* 0x000e620000000a00 */
[----:B------:R-:W3:Y:S01]  /*0a50*/  I2F.RP R15, R14 ;  /* 0x0000000e000f7306 */ /* 0x000ee20000209400 */
[----:B--2---:R-:W-:-:S06]  /*0a60*/  ULEA UR5, UR7, UR5, 0x18 ;  /* 0x0000000507057291 */ /* 0x004fcc000f8ec0ff */
[----:B------:R-:W2:Y:S01]  /*0a70*/  LDC.64 R2, c[0x0][0x3a0] ;  /* 0x0000e800ff027b82 */ /* 0x000ea20000000a00 */
[----:B0-----:R-:W-:-:S07]  /*0a80*/  ISETP.NE.U32.AND P1, PT, R8, 0x1, PT ;  /* 0x000000010800780c */ /* 0x001fce0003f25070 */
[----:B------:R-:W0:Y:S01]  /*0a90*/  LDC.64 R4, c[0x0][0x398] ;  /* 0x0000e600ff047b82 */ /* 0x000e220000000a00 */
[----:B---3--:R-:W3:Y:S01]  /*0aa0*/  MUFU.RCP R15, R15 ;  /* 0x0000000f000f7308 */ /* 0x008ee20000001000 */
[----:B------:R-:W-:Y:S02]  /*0ab0*/  ISETP.NE.AND.EX P1, PT, R9, RZ, PT, P1 ;  /* 0x000000ff0900720c */ /* 0x000fe40003f25310 */
[----:B-1----:R-:W-:-:S04]  /*0ac0*/  ISETP.NE.U32.AND P2, PT, R6, 0x1, PT ;  /* 0x000000010600780c */ /* 0x002fc80003f45070 */
[----:B------:R-:W-:Y:S02]  /*0ad0*/  ISETP.NE.AND.EX P2, PT, R7, RZ, PT, P2 ;  /* 0x000000ff0700720c */ /* 0x000fe40003f45320 */
[----:B--2---:R-:W-:Y:S01]  /*0ae0*/  ISETP.NE.U32.AND P0, PT, R2, 0x1, PT ;  /* 0x000000010200780c */ /* 0x004fe20003f05070 */
[----:B---3--:R-:W-:-:S03]  /*0af0*/  VIADD R10, R15, 0xffffffe ;  /* 0x0ffffffe0f0a7836 */ /* 0x008fc60000000000 */
[----:B------:R-:W-:Y:S01]  /*0b00*/  ISETP.NE.AND.EX P0, PT, R3, RZ, PT, P0 ;  /* 0x000000ff0300720c */ /* 0x000fe20003f05300 */
[----:B------:R1:W2:Y:S01]  /*0b10*/  F2I.FTZ.U32.TRUNC.NTZ R11, R10 ;  /* 0x0000000a000b7305 */ /* 0x0002a2000021f000 */
[----:B0-----:R-:W-:-:S04]  /*0b20*/  ISETP.NE.U32.AND P3, PT, R4, 0x1, PT ;  /* 0x000000010400780c */ /* 0x001fc80003f65070 */
[----:B------:R-:W-:Y:S01]  /*0b30*/  ISETP.NE.AND.EX P3, PT, R5, RZ, PT, P3 ;  /* 0x000000ff0500720c */ /* 0x000fe20003f65330 */
[----:B-1----:R-:W-:Y:S02]  /*0b40*/  HFMA2 R10, -RZ, RZ, 0, 0 ;  /* 0x00000000ff0a7431 */ /* 0x002fe400000001ff */
[----:B--2---:R-:W-:-:S04]  /*0b50*/  IMAD.MOV R17, RZ, RZ, -R11 ;  /* 0x000000ffff117224 */ /* 0x004fc800078e0a0b */
[----:B------:R-:W-:-:S04]  /*0b60*/  IMAD R17, R17, R14, RZ ;  /* 0x0000000e11117224 */ /* 0x000fc800078e02ff */
[----:B------:R-:W-:Y:S01]  /*0b70*/  IMAD.HI.U32 R15, R11, R17, R10 ;  /* 0x000000110b0f7227 */ /* 0x000fe200078e000a */
[----:B------:R-:W-:-:S05]  /*0b80*/  LEA R17, R13, UR5, 0x2 ;  /* 0x000000050d117c11 */ /* 0x000fca000f8e10ff */
[----:B------:R-:W-:-:S07]  /*0b90*/  VIADD R17, R17, 0x800 ;  /* 0x0000080011117836 */ /* 0x000fce0000000000 */
.L_x_134:
        /* <DEDUP_REMOVED lines=151> */
[----:B------:R-:W-:Y:S01]  /*1510*/  SEL R5, R5, RZ, P1 ;  /* 0x000000ff05057207 */ /* 0x000fe20000800000 */
[----:B------:R-:W0:Y:S01]  /*1520*/  LDC.64 R10, c[0x0][0x3f0] ;  /* 0x0000fc00ff0a7b82 */ /* 0x000e220000000a00 */
[----:B------:R-:W-:Y:S01]  /*1530*/  IADD3.X R9, PT, PT, R4, 0x200, RZ, P6, !PT ;  /* 0x0000020004097810 */ /* 0x000fe200037fe4ff */
[----:B------:R-:W-:-:S02]  /*1540*/  IMAD.IADD R25, R25, 0x1, R16 ;  /* 0x0000000119197824 */ /* 0x000fc400078e0210 */
[----:B------:R-:W-:Y:S01]  /*1550*/  IMAD R5, R5, UR23, R6 ;  /* 0x0000001705057c24 */ /* 0x000fe2000f8e0206 */
[----:B------:R-:W-:Y:S01]  /*1560*/  SHF.R.S64 R8, R8, 0x1e, R9 ;  /* 0x0000001e08087819 */ /* 0x000fe20000001009 */
[----:B------:R-:W-:Y:S01]  /*1570*/  IMAD R2, R3, UR22, R2 ;  /* 0x0000001603027c24 */ /* 0x000fe2000f8e0202 */
[----:B------:R-:W-:Y:S02]  /*1580*/  SEL R25, R25, RZ, P1 ;  /* 0x000000ff19197207 */ /* 0x000fe40000800000 */
[----:B------:R-:W-:Y:S02]  /*1590*/  SHF.R.S64 R3, R23, 0x1e, R4 ;  /* 0x0000001e17037819 */ /* 0x000fe40000001004 */
[----:B------:R-:W-:Y:S01]  /*15a0*/  IADD3 R6, P5, PT, R5, UR26, RZ ;  /* 0x0000001a05067c10 */ /* 0x000fe2000ffbe0ff */
[----:B------:R-:W-:Y:S01]  /*15b0*/  IMAD R25, R25, UR23, R2 ;  /* 0x0000001719197c24 */ /* 0x000fe2000f8e0202 */
[----:B------:R-:W-:Y:S02]  /*15c0*/  IADD3 R2, P6, PT, R3, UR24, RZ ;  /* 0x0000001803027c10 */ /* 0x000fe4000ffde0ff */
[----:B------:R-:W-:-:S02]  /*15d0*/  LEA.HI.X.SX32 R7, R5, UR27, 0x1, P5 ;  /* 0x0000001b05077c11 */ /* 0x000fc4000a8f0eff */
[----:B------:R-:W-:Y:S02]  /*15e0*/  LEA.HI.X.SX32 R3, R4, UR25, 0x2, P6 ;  /* 0x0000001904037c11 */ /* 0x000fe4000b0f16ff */
[C---:B------:R-:W-:Y:S01]  /*15f0*/  IADD3 R4, P5, PT, R25.reuse, UR26, RZ ;  /* 0x0000001a19047c10 */ /* 0x040fe2000ffbe0ff */
[----:B------:R1:W2:Y:S01]  /*1600*/  LDG.E.U8 R6, desc[UR8][R6.64] ;  /* 0x0000000806067981 */ /* 0x0002a2000c1e1100 */
[----:B------:R-:W-:Y:S02]  /*1610*/  IADD3 R8, P6, PT, R8, UR24, RZ ;  /* 0x0000001808087c10 */ /* 0x000fe4000ffde0ff */
[----:B------:R-:W-:Y:S01]  /*1620*/  LEA.HI.X.SX32 R5, R25, UR27, 0x1, P5 ;  /* 0x0000001b19057c11 */ /* 0x000fe2000a8f0eff */
[----:B------:R-:W0:Y:S01]  /*1630*/  LDG.E R2, desc[UR8][R2.64] ;  /* 0x0000000802027981 */ /* 0x000e22000c1e1900 */
[----:B------:R-:W-:-:S03]  /*1640*/  LEA.HI.X.SX32 R9, R9, UR25, 0x2, P6 ;  /* 0x0000001909097c11 */ /* 0x000fc6000b0f16ff */
[----:B------:R-:W3:Y:S04]  /*1650*/  LDG.E.U8 R4, desc[UR8][R4.64] ;  /* 0x0000000804047981 */ /* 0x000ee8000c1e1100 */
[----:B------:R-:W4:Y:S01]  /*1660*/  LDG.E R8, desc[UR8][R8.64] ;  /* 0x0000000808087981 */ /* 0x000f22000c1e1900 */
[C---:B-1----:R-:W-:Y:S01]  /*1670*/  IADD3 R7, PT, PT, R19.reuse, 0x200, RZ ;  /* 0x0000020013077810 */ /* 0x042fe20007ffe0ff */
[----:B------:R-:W-:Y:S01]  /*1680*/  VIADD R19, R19, 0x400 ;  /* 0x0000040013137836 */ /* 0x000fe20000000000 */
[----:B------:R-:W-:Y:S02]  /*1690*/  IADD3.X R18, PT, PT, R18, 0x400, RZ, P4, !PT ;  /* 0x0000040012127810 */ /* 0x000fe400027fe4ff */
[----:B------:R-:W-:Y:S02]  /*16a0*/  IADD3 R16, PT, PT, R16, 0x400, RZ ;  /* 0x0000040010107810 */ /* 0x000fe40007ffe0ff */
[----:B--2---:R-:W-:Y:S01]  /*16b0*/  ISETP.NE.AND P6, PT, R6, RZ, PT ;  /* 0x000000ff0600720c */ /* 0x004fe20003fc5270 */
[----:B0-----:R-:W-:Y:S01]  /*16c0*/  FMUL R25, R2, R11 ;  /* 0x0000000b02197220 */ /* 0x001fe20000400000 */
        /* <DEDUP_REMOVED lines=11> */
.L_x_131:
[----:B------:R-:W-:Y:S05]  /*1780*/  BSYNC.RECONVERGENT B0 ;  /* 0x0000000000007941 */ /* 0x000fea0003800200 */
.L_x_130:
[----:B------:R-:W1:Y:S01]  /*1790*/  S2R R6, SR_LANEID ;  /* 0x0000000000067919 */ /* 0x000e620000000000 */
[----:B------:R-:W-:Y:S01]  /*17a0*/  BSSY.RECONVERGENT B0, `(.L_x_135) ;  /* 0x000001c000007945 */ /* 0x000fe20003800200 */
[----:B------:R-:W-:Y:S01]  /*17b0*/  PLOP3.LUT P6, PT, PT, PT, PT, 0x8, 0x80 ;  /* 0x000000000080781c */ /* 0x000fe20003fce170 */
[----:B------:R-:W2:Y:S01]  /*17c0*/  SHFL.DOWN PT, R3, R12, 0x1, 0x1f ;  /* 0x08201f000c037f89 */ /* 0x000ea200000e0000 */
[C---:B-1----:R-:W-:Y:S02]  /*17d0*/  ISETP.GT.AND P1, PT, R6.reuse, 0x1e, PT ;  /* 0x0000001e0600780c */ /* 0x042fe40003f24270 */
[C---:B------:R-:W-:Y:S02]  /*17e0*/  ISETP.GT.AND P2, PT, R6.reuse, 0x1d, PT ;  /* 0x0000001d0600780c */ /* 0x040fe40003f44270 */
[C---:B------:R-:W-:Y:S02]  /*17f0*/  ISETP.GT.AND P3, PT, R6.reuse, 0x1b, PT ;  /* 0x0000001b0600780c */ /* 0x040fe40003f64270 */
[----:B------:R-:W-:-:S02]  /*1800*/  ISETP.GT.AND P5, PT, R6, 0xf, PT ;  /* 0x0000000f0600780c */ /* 0x000fc40003fa4270 */
[----:B------:R-:W-:-:S05]  /*1810*/  ISETP.GT.AND P4, PT, R6, 0x17, PT ;  /* 0x000000170600780c */ /* 0x000fca0003f84270 */
[----:B--2---:R-:W-:-:S05]  /*1820*/  @!P1 FMNMX R12, R3, R12, !PT ;  /* 0x0000000c030c9209 */ /* 0x004fca0007800000 */
[----:B------:R-:W1:Y:S02]  /*1830*/  SHFL.DOWN PT, R3, R12, 0x2, 0x1f ;  /* 0x08401f000c037f89 */ /* 0x000e6400000e0000 */
[----:B-1----:R-:W-:-:S05]  /*1840*/  @!P2 FMNMX R12, R12, R3, !PT ;  /* 0x000000030c0ca209 */ /* 0x002fca0007800000 */
[----:B------:R-:W1:Y:S02]  /*1850*/  SHFL.DOWN PT, R3, R12, 0x4, 0x1f ;  /* 0x08801f000c037f89 */ /* 0x000e6400000e0000 */
[----:B-1----:R-:W-:Y:S02]  /*1860*/  @!P3 FMNMX R12, R12, R3, !PT ;  /* 0x000000030c0cb209 */ /* 0x002fe40007800000 */
[----:B------:R-:W1:Y:S03]  /*1870*/  S2R R3, SR_TID.X ;  /* 0x0000000000037919 */ /* 0x000e660000002100 */
[----:B------:R-:W2:Y:S02]  /*1880*/  SHFL.DOWN PT, R4, R12, 0x8, 0x1f ;  /* 0x09001f000c047f89 */ /* 0x000ea400000e0000 */
[----:B--2---:R-:W-:-:S04]  /*1890*/  FMNMX R4, R12, R4, !PT ;  /* 0x000000040c047209 */ /* 0x004fc80007800000 */
[----:B------:R-:W-:-:S05]  /*18a0*/  FSEL R23, R12, R4, P4 ;  /* 0x000000040c177208 */ /* 0x000fca0002000000 */
[----:B------:R2:W3:Y:S01]  /*18b0*/  SHFL.DOWN PT, R5, R23, 0x10, 0x1f ;  /* 0x0a001f0017057f89 */ /* 0x0004e200000e0000 */
[----:B-1----:R-:W-:Y:S05]  /*18c0*/  @P5 BRA `(.L_x_136) ;  /* 0x0000000000245947 */ /* 0x002fea0003800000 */
[----:B------:R-:W1:Y:S01]  /*18d0*/  S2UR UR7, SR_CgaCtaId ;  /* 0x00000000000779c3 */ /* 0x000e620000008800 */
[----:B------:R-:W-:Y:S01]  /*18e0*/  ISETP.NE.AND P0, PT, R6, RZ, PT ;  /* 0x000000ff0600720c */ /* 0x000fe20003f05270 */
[----:B------:R-:W-:Y:S01]  /*18f0*/  UMOV UR5, 0x400 ;  /* 0x0000040000057882 */ /* 0x000fe20000000000 */
[----:B------:R-:W-:Y:S02]  /*1900*/  SHF.R.U32.HI R6, RZ, 0x3, R3 ;  /* 0x00000003ff067819 */ /* 0x000fe40000011603 */
[----:B--23--:R-:W-:Y:S02]  /*1910*/  FMNMX R23, R4, R5, !PT ;  /* 0x0000000504177209 */ /* 0x00cfe40007800000 */
[----:B------:R-:W-:-:S07]  /*1920*/  LOP3.LUT R6, R6, 0x7c, RZ, 0xc0, !PT ;  /* 0x0000007c06067812 */ /* 0x000fce00078ec0ff */
[----:B------:R-:W-:Y:S01]  /*1930*/  @!P0 PLOP3.LUT P6, PT, PT, PT, PT, 0x80, 0x8 ;  /* 0x000000000008881c */ /* 0x000fe20003fcf070 */
[----:B-1----:R-:W-:-:S09]  /*1940*/  ULEA UR5, UR7, UR5, 0x18 ;  /* 0x0000000507057291 */ /* 0x002fd2000f8ec0ff */
[----:B------:R1:W-:Y:S03]  /*1950*/  @!P0 STS [R6+UR5+0x10], R23 ;  /* 0x0000101706008988 */ /* 0x0003e60008000805 */
.L_x_136:
[----:B------:R-:W-:Y:S05]  /*1960*/  BSYNC.RECONVERGENT B0 ;  /* 0x0000000000007941 */ /* 0x000fea0003800200 */
.L_x_135:
[----:B------:R-:W-:Y:S01]  /*1970*/  BAR.SYNC.DEFER_BLOCKING 0x0 ;  /* 0x0000000000007b1d */ /* 0x000fe20000010000 */
[----:B------:R-:W-:-:S04]  /*1980*/  ISETP.NE.AND P0, PT, R3, RZ, PT ;  /* 0x000000ff0300720c */ /* 0x000fc80003f05270 */
[----:B------:R-:W-:Y:S01]  /*1990*/  P2R R4, PR, RZ, 0x1 ;  /* 0x00000001ff047803 */ /* 0x000fe20000000000 */
[----:B------:R-:W-:Y:S08]  /*19a0*/  BSSY.RECONVERGENT B0, `(.L_x_137) ;  /* 0x0000012000007945 */ /* 0x000ff00003800200 */
[----:B------:R-:W-:Y:S05]  /*19b0*/  @P0 BRA `(.L_x_138) ;  /* 0x0000000000400947 */ /* 0x000fea0003800000 */
[----:B------:R-:W4:Y:S01]  /*19c0*/  S2UR UR7, SR_CgaCtaId ;  /* 0x00000000000779c3 */ /* 0x000f220000008800 */
[----:B------:R-:W-:Y:S02]  /*19d0*/  UMOV UR5, 0x400 ;  /* 0x0000040000057882 */ /* 0x000fe40000000000 */
[----:B----4-:R-:W-:-:S09]  /*19e0*/  ULEA UR5, UR7, UR5, 0x18 ;  /* 0x0000000507057291 */ /* 0x010fd2000f8ec0ff */
[----:B-1-3--:R-:W1:Y:S04]  /*19f0*/  LDS.128 R4, [UR5+0x10] ;  /* 0x00001005ff047984 */ /* 0x00ae680008000c00 */
[----:B0-----:R-:W0:Y:S04]  /*1a00*/  LDS.128 R8, [UR5+0x20] ;  /* 0x00002005ff087984 */ /* 0x001e280008000c00 */
[----:B------:R-:W3:Y:S04]  /*1a10*/  LDS.128 R12, [UR5+0x30] ;  /* 0x00003005ff0c7984 */ /* 0x000ee80008000c00 */
[----:B------:R-:W4:Y:S01]  /*1a20*/  LDS.128 R16, [UR5+0x40] ;  /* 0x00004005ff107984 */ /* 0x000f220008000c00 */
[----:B-1----:R-:W-:-:S04]  /*1a30*/  FMNMX3 R5, R23, R5, R6, !PT ;  /* 0x0000000517057276 */ /* 0x002fc80007800006 */
[----:B0-----:R-:W-:-:S04]  /*1a40*/  FMNMX3 R5, R5, R7, R8, !PT ;  /* 0x0000000705057276 */ /* 0x001fc80007800008 */
[----:B------:R-:W-:-:S04]  /*1a50*/  FMNMX3 R5, R5, R9, R10, !PT ;  /* 0x0000000905057276 */ /* 0x000fc8000780000a */
[----:B---3--:R-:W-:-:S04]  /*1a60*/  FMNMX3 R5, R5, R11, R12, !PT ;  /* 0x0000000b05057276 */ /* 0x008fc8000780000c */
[----:B------:R-:W-:-:S04]  /*1a70*/  FMNMX3 R5, R5, R13, R14, !PT ;  /* 0x0000000d05057276 */ /* 0x000fc8000780000e */
[----:B----4-:R-:W-:-:S04]  /*1a80*/  FMNMX3 R5, R5, R15, R16, !PT ;  /* 0x0000000f05057276 */ /* 0x010fc80007800010 */
[----:B------:R-:W-:-:S04]  /*1a90*/  FMNMX3 R18, R5, R17, R18, !PT ;  /* 0x0000001105127276 */ /* 0x000fc80007800012 */
[----:B------:R-:W-:-:S05]  /*1aa0*/  FMNMX R18, R18, R19, !PT ;  /* 0x0000001312127209 */ /* 0x000fca0007800000 */
[----:B------:R4:W-:Y:S02]  /*1ab0*/  STS [UR5+0x54], R18 ;  /* 0x00005412ff007988 */ /* 0x0009e40008000805 */
.L_x_138:
[----:B------:R-:W-:Y:S05]  /*1ac0*/  BSYNC.RECONVERGENT B0 ;  /* 0x0000000000007941 */ /* 0x000fea0003800200 */
.L_x_137:
[----:B------:R-:W5:Y:S01]  /*1ad0*/  LDCU UR5, c[0x0][0x414] ;  /* 0x00008280ff0577ac */ /* 0x000f620008000800 */
[----:B0-----:R-:W0:Y:S01]  /*1ae0*/  S2R R8, SR_CgaCtaId ;  /* 0x0000000000087919 */ /* 0x001e220000008800 */
[----:B------:R-:W-:Y:S01]  /*1af0*/  BAR.SYNC.DEFER_BLOCKING 0x0 ;  /* 0x0000000000007b1d */ /* 0x000fe20000010000 */
[C---:B------:R-:W-:Y:S01]  /*1b00*/  ISETP.GE.U32.AND P0, PT, R3.reuse, R2, PT ;  /* 0x000000020300720c */ /* 0x040fe20003f06070 */
[----:B-1----:R-:W-:Y:S01]  /*1b10*/  IMAD.MOV.U32 R6, RZ, RZ, RZ ;  /* 0x000000ffff067224 */ /* 0x002fe200078e00ff */
[----:B------:R-:W-:Y:S01]  /*1b20*/  MOV R7, 0x400 ;  /* 0x0000040000077802 */ /* 0x000fe20000000f00 */
[C---:B----4-:R-:W-:Y:S01]  /*1b30*/  VIADD R18, R3.reuse, 0x200 ;  /* 0x0000020003127836 */ /* 0x050fe20000000000 */
[C---:B------:R-:W-:Y:S01]  /*1b40*/  IADD3 R17, PT, PT, R3.reuse, 0x600, RZ ;  /* 0x0000060003117810 */ /* 0x040fe20007ffe0ff */
[----:B------:R-:W-:Y:S01]  /*1b50*/  BSSY.RECONVERGENT B0, `(.L_x_139) ;  /* 0x0000079000007945 */ /* 0x000fe20003800200 */
[----:B------:R-:W-:Y:S02]  /*1b60*/  LOP3.LUT R16, R3, 0x400, RZ, 0xfc, !PT ;  /* 0x0000040003107812 */ /* 0x000fe400078efcff */
[----:B-----5:R-:W-:-:S02]  /*1b70*/  ISETP.GE.AND.EX P0, PT, RZ, UR5, PT, P0 ;  /* 0x00000005ff007c0c */ /* 0x020fc4000bf06300 */
[----:B0-----:R-:W-:-:S11]  /*1b80*/  LEA R19, R8, R7, 0x18 ;  /* 0x0000000708137211 */ /* 0x001fd600078ec0ff */
[----:B------:R-:W-:Y:S05]  /*1b90*/  @P0 BRA `(.L_x_140) ;  /* 0x0000000400d00947 */ /* 0x000fea0003800000 */
[----:B------:R0:W1:Y:S01]  /*1ba0*/  LDS R4, [R19+0x54] ;  /* 0x0000540013047984 */ /* 0x0000620000000800 */
[----:B------:R-:W-:Y:S01]  /*1bb0*/  LOP3.LUT R10, R20, 0x600, RZ, 0xc0, !PT ;  /* 0x00000600140a7812 */ /* 0x000fe200078ec0ff */
[----:B------:R-:W-:Y:S01]  /*1bc0*/  BSSY.RECONVERGENT B1, `(.L_x_141) ;  /* 0x0000035000017945 */ /* 0x000fe20003800200 */
[----:B------:R-:W-:Y:S01]  /*1bd0*/  IMAD.MOV.U32 R6, RZ, RZ, RZ ;  /* 0x000000ffff067224 */ /* 0x000fe200078e00ff */
[----:B---3--:R-:W-:Y:S02]  /*1be0*/  MOV R5, R3 ;  /* 0x0000000300057202 */ /* 0x008fe40000000f00 */
[----:B------:R-:W-:-:S04]  /*1bf0*/  ISETP.NE.U32.AND P0, PT, R10, 0x600, PT ;  /* 0x000006000a00780c */ /* 0x000fc80003f05070 */
[----:B------:R-:W-:-:S13]  /*1c00*/  ISETP.NE.AND.EX P0, PT, RZ, RZ, PT, P0 ;  /* 0x000000ffff00720c */ /* 0x000fda0003f05300 */
[----:B0-----:R-:W-:Y:S05]  /*1c10*/  @!P0 BRA `(.L_x_142) ;  /* 0x0000000000bc8947 */ /* 0x001fea0003800000 */
[----:B------:R-:W1:Y:S01]  /*1c20*/  LDS R5, [R21] ;  /* 0x0000000015057984 */ /* 0x000e620000000800 */
[----:B------:R-:W-:Y:S01]  /*1c30*/  IMAD.MOV.U32 R9, RZ, RZ, 0x3bbb989d ;  /* 0x3bbb989dff097424 */ /* 0x000fe200078e00ff */
[----:B------:R-:W-:Y:S01]  /*1c40*/  ISETP.NE.U32.AND P0, PT, R10, RZ, PT ;  /* 0x000000ff0a00720c */ /* 0x000fe20003f05070 */
[----:B------:R-:W-:-:S03]  /*1c50*/  IMAD.MOV.U32 R11, RZ, RZ, 0x437c0000 ;  /* 0x437c0000ff0b7424 */ /* 0x000fc600078e00ff */
[----:B------:R-:W-:Y:S01]  /*1c60*/  ISETP.NE.AND.EX P0, PT, RZ, RZ, PT, P0 ;  /* 0x000000ffff00720c */ /* 0x000fe20003f05300 */
[----:B-1----:R-:W-:-:S04]  /*1c70*/  FADD R6, -R4, R5 ;  /* 0x0000000504067221 */ /* 0x002fc80000000100 */
[----:B------:R-:W-:-:S04]  /*1c80*/  FFMA.SAT R12, R6, R9, 0.5 ;  /* 0x3f000000060c7423 */ /* 0x000fc80000002009 */
[----:B------:R-:W-:-:S04]  /*1c90*/  FFMA.RM R12, R12, R11, 12582913 ;  /* 0x4b4000010c0c7423 */ /* 0x000fc8000000400b */
[C---:B------:R-:W-:Y:S01]  /*1ca0*/  FADD R5, R12.reuse, -12583039 ;  /* 0xcb40007f0c057421 */ /* 0x040fe20000000000 */
[----:B------:R-:W-:-:S03]  /*1cb0*/  SHF.L.U32 R12, R12, 0x17, RZ ;  /* 0x000000170c0c7819 */ /* 0x000fc600000006ff */
[----:B------:R-:W-:-:S04]  /*1cc0*/  FFMA R5, R6, 1.4426950216293334961, -R5 ;  /* 0x3fb8aa3b06057823 */ /* 0x000fc80000000805 */
[----:B------:R-:W-:Y:S01]  /*1cd0*/  FFMA R13, R6, 1.925963033500011079e-08, R5 ;  /* 0x32a57060060d7823 */ /* 0x000fe20000000005 */
[----:B------:R-:W-:-:S05]  /*1ce0*/  IMAD.MOV.U32 R5, RZ, RZ, R18 ;  /* 0x000000ffff057224 */ /* 0x000fca00078e0012 */
[----:B------:R-:W0:Y:S02]  /*1cf0*/  MUFU.EX2 R13, R13 ;  /* 0x0000000d000d7308 */ /* 0x000e240000000800 */
[----:B0-----:R-:W-:-:S04]  /*1d00*/  FMUL R12, R12, R13 ;  /* 0x0000000d0c0c7220 */ /* 0x001fc80000400000 */
[----:B------:R-:W-:Y:S01]  /*1d10*/  FADD R6, RZ, R12 ;  /* 0x0000000cff067221 */ /* 0x000fe20000000000 */
[----:B------:R0:W-:Y:S01]  /*1d20*/  STS [R21], R12 ;  /* 0x0000000c15007388 */ /* 0x0001e20000000800 */
[----:B------:R-:W-:Y:S05]  /*1d30*/  @!P0 BRA `(.L_x_142) ;  /* 0x0000000000748947 */ /* 0x000fea0003800000 */
[----:B------:R-:W0:Y:S01]  /*1d40*/  LDS R5, [R21+0x800] ;  /* 0x0008000015057984 */ /* 0x000e220000000800 */
[----:B------:R-:W-:-:S04]  /*1d50*/  ISETP.NE.U32.AND P0, PT, R10, 0x200, PT ;  /* 0x000002000a00780c */ /* 0x000fc80003f05070 */
[----:B------:R-:W-:Y:S01]  /*1d60*/  ISETP.NE.AND.EX P0, PT, RZ, RZ, PT, P0 ;  /* 0x000000ffff00720c */ /* 0x000fe20003f05300 */
        /* <DEDUP_REMOVED lines=25> */
[----:B------:R4:W-:Y:S06]  /*1f00*/  STS [R21+0x1000], R12 ;  /* 0x0010000c15007388 */ /* 0x0009ec0000000800 */
.L_x_142:
[----:B------:R-:W-:Y:S05]  /*1f10*/  BSYNC.RECONVERGENT B1 ;  /* 0x0000000000017941 */ /* 0x000fea0003800200 */
.L_x_141:
[----:B------:R-:W-:-:S04]  /*1f20*/  ISETP.GE.U32.AND P0, PT, R20, 0x600, PT ;  /* 0x000006001400780c */ /* 0x000fc80003f06070 */
[----:B------:R-:W-:-:S13]  /*1f30*/  ISETP.GE.U32.AND.EX P0, PT, R0, RZ, PT, P0 ;  /* 0x000000ff0000720c */ /* 0x000fda0003f06100 */
[----:B------:R-:W-:Y:S05]  /*1f40*/  @!P0 BRA `(.L_x_140) ;  /* 0x0000000000e48947 */ /* 0x000fea0003800000 */
[----:B------:R-:W-:-:S04]  /*1f50*/  IADD3 R7, PT, PT, R7, 0xb0, RZ ;  /* 0x000000b007077810 */ /* 0x000fc80007ffe0ff */
[----:B------:R-:W-:-:S07]  /*1f60*/  LEA R8, R8, R7, 0x18 ;  /* 0x0000000708087211 */ /* 0x000fce00078ec0ff */
.L_x_143:
[C---:B-1----:R-:W-:Y:S02]  /*1f70*/  IMAD R7, R5.reuse, 0x4, R8 ;  /* 0x0000000405077824 */ /* 0x042fe400078e0208 */
[----:B0---4-:R-:W-:Y:S02]  /*1f80*/  HFMA2 R12, -RZ, RZ, 3.7421875, 0 ;  /* 0x437c0000ff0c7431 */ /* 0x011fe400000001ff */
[----:B------:R-:W-:Y:S02]  /*1f90*/  IMAD.MOV.U32 R11, RZ, RZ, 0x3bbb989d ;  /* 0x3bbb989dff0b7424 */ /* 0x000fe400078e00ff */
[----:B------:R-:W-:Y:S01]  /*1fa0*/  VIADD R5, R5, 0x800 ;  /* 0x0000080005057836 */ /* 0x000fe20000000000 */
[----:B------:R-:W1:Y:S04]  /*1fb0*/  LDS R9, [R7] ;  /* 0x0000000007097984 */ /* 0x000e680000000800 */
[----:B--2---:R-:W0:Y:S01]  /*1fc0*/  LDS R23, [R7+0x800] ;  /* 0x0008000007177984 */ /* 0x004e220000000800 */
[----:B------:R-:W-:-:S03]  /*1fd0*/  ISETP.GE.U32.AND P0, PT, R5, R2, PT ;  /* 0x000000020500720c */ /* 0x000fc60003f06070 */
[----:B------:R-:W3:Y:S01]  /*1fe0*/  LDS R15, [R7+0x1000] ;  /* 0x00100000070f7984 */ /* 0x000ee20000000800 */
[----:B------:R-:W-:-:S03]  /*1ff0*/  ISETP.GE.U32.AND.EX P0, PT, RZ, UR5, PT, P0 ;  /* 0x00000005ff007c0c */ /* 0x000fc6000bf06100 */
[----:B------:R-:W2:Y:S01]  /*2000*/  LDS R13, [R7+0x1800] ;  /* 0x00180000070d7984 */ /* 0x000ea20000000800 */
[C---:B-1----:R-:W-:Y:S01]  /*2010*/  FADD R26, -R4.reuse, R9 ;  /* 0x00000009041a7221 */ /* 0x042fe20000000100 */
[----:B0-----:R-:W-:-:S03]  /*2020*/  FADD R24, -R4, R23 ;  /* 0x0000001704187221 */ /* 0x001fc60000000100 */
[-C--:B------:R-:W-:Y:S01]  /*2030*/  FFMA.SAT R9, R26, R11.reuse, 0.5 ;  /* 0x3f0000001a097423 */ /* 0x080fe2000000200b */
[----:B------:R-:W-:-:S03]  /*2040*/  FFMA.SAT R23, R24, R11, 0.5 ;  /* 0x3f00000018177423 */ /* 0x000fc6000000200b */
[-C--:B------:R-:W-:Y:S01]  /*2050*/  FFMA.RM R9, R9, R12.reuse, 12582913 ;  /* 0x4b40000109097423 */ /* 0x080fe2000000400c */
[----:B---3--:R-:W-:Y:S01]  /*2060*/  FADD R14, -R4, R15 ;  /* 0x0000000f040e7221 */ /* 0x008fe20000000100 */
[----:B------:R-:W-:Y:S02]  /*2070*/  FFMA.RM R10, R23, R12, 12582913 ;  /* 0x4b400001170a7423 */ /* 0x000fe4000000400c */
[----:B------:R-:W-:Y:S02]  /*2080*/  FADD R23, R9, -12583039 ;  /* 0xcb40007f09177421 */ /* 0x000fe40000000000 */
[----:B------:R-:W-:Y:S02]  /*2090*/  FADD R25, R10, -12583039 ;  /* 0xcb40007f0a197421 */ /* 0x000fe40000000000 */
[----:B------:R-:W-:Y:S01]  /*20a0*/  FFMA R23, R26, 1.4426950216293334961, -R23 ;  /* 0x3fb8aa3b1a177823 */ /* 0x000fe20000000817 */
[----:B------:R-:W-:Y:S02]  /*20b0*/  IMAD.SHL.U32 R10, R10, 0x800000, RZ ;  /* 0x008000000a0a7824 */ /* 0x000fe400078e00ff */
[----:B------:R-:W-:Y:S01]  /*20c0*/  FFMA R25, R24, 1.4426950216293334961, -R25 ;  /* 0x3fb8aa3b18197823 */ /* 0x000fe20000000819 */
[----:B------:R-:W-:-:S03]  /*20d0*/  FFMA R15, R26, 1.925963033500011079e-08, R23 ;  /* 0x32a570601a0f7823 */ /* 0x000fc60000000017 */
[----:B------:R-:W-:Y:S01]  /*20e0*/  FFMA R23, R24, 1.925963033500011079e-08, R25 ;  /* 0x32a5706018177823 */ /* 0x000fe20000000019 */
[-C--:B------:R-:W-:Y:S01]  /*20f0*/  FFMA.SAT R25, R14, R11.reuse, 0.5 ;  /* 0x3f0000000e197423 */ /* 0x080fe2000000200b */
[----:B--2---:R-:W-:Y:S01]  /*2100*/  FADD R24, -R4, R13 ;  /* 0x0000000d04187221 */ /* 0x004fe20000000100 */
[----:B------:R-:W0:Y:S02]  /*2110*/  MUFU.EX2 R15, R15 ;  /* 0x0000000f000f7308 */ /* 0x000e240000000800 */
[----:B------:R-:W-:Y:S01]  /*2120*/  FFMA.RM R13, R25, R12, 12582913 ;  /* 0x4b400001190d7423 */ /* 0x000fe2000000400c */
[----:B------:R-:W-:-:S03]  /*2130*/  FFMA.SAT R25, R24, R11, 0.5 ;  /* 0x3f00000018197423 */ /* 0x000fc6000000200b */
[----:B------:R-:W-:Y:S01]  /*2140*/  FADD R11, R13, -12583039 ;  /* 0xcb40007f0d0b7421 */ /* 0x000fe20000000000 */
[----:B------:R-:W-:Y:S01]  /*2150*/  FFMA.RM R12, R25, R12, 12582913 ;  /* 0x4b400001190c7423 */ /* 0x000fe2000000400c */
[----:B------:R-:W1:Y:S01]  /*2160*/  MUFU.EX2 R23, R23 ;  /* 0x0000001700177308 */ /* 0x000e620000000800 */
[----:B------:R-:W-:Y:S01]  /*2170*/  SHF.L.U32 R26, R13, 0x17, RZ ;  /* 0x000000170d1a7819 */ /* 0x000fe200000006ff */
[----:B------:R-:W-:Y:S01]  /*2180*/  FFMA R11, R14, 1.4426950216293334961, -R11 ;  /* 0x3fb8aa3b0e0b7823 */ /* 0x000fe2000000080b */
[----:B------:R-:W-:-:S03]  /*2190*/  FADD R25, R12, -12583039 ;  /* 0xcb40007f0c197421 */ /* 0x000fc60000000000 */
[----:B------:R-:W-:Y:S01]  /*21a0*/  FFMA R11, R14, 1.925963033500011079e-08, R11 ;  /* 0x32a570600e0b7823 */ /* 0x000fe2000000000b */
[----:B------:R-:W-:-:S04]  /*21b0*/  FFMA R25, R24, 1.4426950216293334961, -R25 ;  /* 0x3fb8aa3b18197823 */ /* 0x000fc80000000819 */
[----:B------:R-:W-:Y:S01]  /*21c0*/  FFMA R14, R24, 1.925963033500011079e-08, R25 ;  /* 0x32a57060180e7823 */ /* 0x000fe20000000019 */
[----:B------:R-:W2:Y:S01]  /*21d0*/  MUFU.EX2 R11, R11 ;  /* 0x0000000b000b7308 */ /* 0x000ea20000000800 */
[----:B------:R-:W-:Y:S02]  /*21e0*/  IMAD.SHL.U32 R24, R9, 0x800000, RZ ;  /* 0x0080000009187824 */ /* 0x000fe400078e00ff */
[----:B------:R-:W-:Y:S02]  /*21f0*/  IMAD.SHL.U32 R9, R12, 0x800000, RZ ;  /* 0x008000000c097824 */ /* 0x000fe400078e00ff */
[----:B0-----:R-:W-:Y:S01]  /*2200*/  FMUL R15, R24, R15 ;  /* 0x0000000f180f7220 */ /* 0x001fe20000400000 */
[----:B-1----:R-:W-:Y:S02]  /*2210*/  FMUL R10, R10, R23 ;  /* 0x000000170a0a7220 */ /* 0x002fe40000400000 */
[----:B------:R-:W0:Y:S01]  /*2220*/  MUFU.EX2 R14, R14 ;  /* 0x0000000e000e7308 */ /* 0x000e220000000800 */
[----:B------:R-:W-:Y:S01]  /*2230*/  FADD R6, R15, R6 ;  /* 0x000000060f067221 */ /* 0x000fe20000000000 */
[----:B------:R1:W-:Y:S03]  /*2240*/  STS [R7], R15 ;  /* 0x0000000f07007388 */ /* 0x0003e60000000800 */
[----:B------:R-:W-:Y:S01]  /*2250*/  FADD R6, R6, R10 ;  /* 0x0000000a06067221 */ /* 0x000fe20000000000 */
[----:B------:R1:W-:Y:S01]  /*2260*/  STS [R7+0x800], R10 ;  /* 0x0008000a07007388 */ /* 0x0003e20000000800 */
[----:B--2---:R-:W-:-:S04]  /*2270*/  FMUL R26, R26, R11 ;  /* 0x0000000b1a1a7220 */ /* 0x004fc80000400000 */
[----:B------:R-:W-:Y:S01]  /*2280*/  FADD R6, R6, R26 ;  /* 0x0000001a06067221 */ /* 0x000fe20000000000 */
[----:B------:R1:W-:Y:S01]  /*2290*/  STS [R7+0x1000], R26 ;  /* 0x0010001a07007388 */ /* 0x0003e20000000800 */
[----:B0-----:R-:W-:-:S04]  /*22a0*/  FMUL R9, R9, R14 ;  /* 0x0000000e09097220 */ /* 0x001fc80000400000 */
[----:B------:R-:W-:Y:S01]  /*22b0*/  FADD R6, R6, R9 ;  /* 0x0000000906067221 */ /* 0x000fe20000000000 */
[----:B------:R1:W-:Y:S01]  /*22c0*/  STS [R7+0x1800], R9 ;  /* 0x0018000907007388 */ /* 0x0003e20000000800 */
[----:B------:R-:W-:Y:S05]  /*22d0*/  @!P0 BRA `(.L_x_143) ;  /* 0xfffffffc00248947 */ /* 0x000fea000383ffff */
.L_x_140:
[----:B------:R-:W-:Y:S05]  /*22e0*/  BSYNC.RECONVERGENT B0 ;  /* 0x0000000000007941 */ /* 0x000fea0003800200 */
.L_x_139:
[----:B--2---:R-:W-:Y:S01]  /*22f0*/  MOV R23, R6 ;  /* 0x0000000600177202 */ /* 0x004fe20000000f00 */
[----:B------:R-:W2:Y:S01]  /*2300*/  S2UR UR7, SR_CgaCtaId ;  /* 0x00000000000779c3 */ /* 0x000ea20000008800 */
[----:B------:R-:W-:Y:S01]  /*2310*/  UMOV UR5, 0x400 ;  /* 0x0000040000057882 */ /* 0x000fe20000000000 */
[----:B------:R-:W-:Y:S01]  /*2320*/  ISETP.NE.AND P0, PT, R3, RZ, PT ;  /* 0x000000ff0300720c */ /* 0x000fe20003f05270 */
[----:B------:R-:W-:Y:S01]  /*2330*/  UIADD3 UR5, UPT, UPT, UR5, 0x58, URZ ;  /* 0x0000005805057890 */ /* 0x000fe2000fffe0ff */
[----:B-1----:R-:W1:Y:S01]  /*2340*/  SHFL.DOWN PT, R4, R23, 0x1, 0x1f ;  /* 0x08201f0017047f89 */ /* 0x002e6200000e0000 */
[----:B---3--:R-:W-:Y:S01]  /*2350*/  SHF.R.U32.HI R5, RZ, 0x3, R3 ;  /* 0x00000003ff057819 */ /* 0x008fe20000011603 */
[----:B------:R-:W-:Y:S03]  /*2360*/  BSSY.RECONVERGENT B0, `(.L_x_144) ;  /* 0x0000024000007945 */ /* 0x000fe60003800200 */
[----:B------:R-:W-:Y:S01]  /*2370*/  LOP3.LUT R6, R5, 0x7c, RZ, 0xc0, !PT ;  /* 0x0000007c05067812 */ /* 0x000fe200078ec0ff */
[----:B--2---:R-:W-:Y:S01]  /*2380*/  ULEA UR5, UR7, UR5, 0x18 ;  /* 0x0000000507057291 */ /* 0x004fe2000f8ec0ff */
[----:B-1----:R-:W-:-:S05]  /*2390*/  @!P1 FADD R23, R4, R23 ;  /* 0x0000001704179221 */ /* 0x002fca0000000000 */
[----:B------:R-:W1:Y:S02]  /*23a0*/  SHFL.DOWN PT, R4, R23, 0x2, 0x1f ;  /* 0x08401f0017047f89 */ /* 0x000e6400000e0000 */
[----:B-1----:R-:W-:-:S05]  /*23b0*/  @!P2 FADD R23, R23, R4 ;  /* 0x000000041717a221 */ /* 0x002fca0000000000 */
[----:B------:R-:W1:Y:S02]  /*23c0*/  SHFL.DOWN PT, R4, R23, 0x4, 0x1f ;  /* 0x08801f0017047f89 */ /* 0x000e6400000e0000 */
[----:B-1----:R-:W-:-:S05]  /*23d0*/  @!P3 FADD R23, R23, R4 ;  /* 0x000000041717b221 */ /* 0x002fca0000000000 */
[----:B------:R-:W1:Y:S02]  /*23e0*/  SHFL.DOWN PT, R4, R23, 0x8, 0x1f ;  /* 0x09001f0017047f89 */ /* 0x000e6400000e0000 */
[----:B-1----:R-:W-:-:S05]  /*23f0*/  @!P4 FADD R23, R23, R4 ;  /* 0x000000041717c221 */ /* 0x002fca0000000000 */
[----:B------:R-:W1:Y:S02]  /*2400*/  SHFL.DOWN PT, R4, R23, 0x10, 0x1f ;  /* 0x0a001f0017047f89 */ /* 0x000e6400000e0000 */
[----:B-1----:R-:W-:-:S05]  /*2410*/  @!P5 FADD R23, R23, R4 ;  /* 0x000000041717d221 */ /* 0x002fca0000000000 */
[----:B------:R1:W-:Y:S01]  /*2420*/  @P6 STS [R6+UR5+0x10], R23 ;  /* 0x0000101706006988 */ /* 0x0003e20008000805 */
[----:B------:R-:W-:Y:S06]  /*2430*/  BAR.SYNC.DEFER_BLOCKING 0x0 ;  /* 0x0000000000007b1d */ /* 0x000fec0000010000 */
[----:B------:R-:W-:Y:S05]  /*2440*/  @P0 BRA `(.L_x_145) ;  /* 0x0000000000540947 */ /* 0x000fea0003800000 */
[----:B------:R-:W2:Y:S04]  /*2450*/  LDS R24, [R19+0x6c] ;  /* 0x00006c0013187984 */ /* 0x000ea80000000800 */
[----:B-1----:R-:W1:Y:S04]  /*2460*/  LDS.128 R4, [R19+0x70] ;  /* 0x0000700013047984 */ /* 0x002e680000000c00 */
[----:B------:R-:W3:Y:S04]  /*2470*/  LDS.128 R8, [R19+0x80] ;  /* 0x0000800013087984 */ /* 0x000ee80000000c00 */
[----:B0---4-:R-:W0:Y:S01]  /*2480*/  LDS.128 R12, [R19+0x90] ;  /* 0x00009000130c7984 */ /* 0x011e220000000c00 */
[----:B--2---:R-:W-:-:S04]  /*2490*/  FADD R23, R23, R24 ;  /* 0x0000001817177221 */ /* 0x004fc80000000000 */
[----:B-1----:R-:W-:-:S04]  /*24a0*/  FADD R4, R23, R4 ;  /* 0x0000000417047221 */ /* 0x002fc80000000000 */
[----:B------:R-:W-:-:S04]  /*24b0*/  FADD R5, R4, R5 ;  /* 0x0000000504057221 */ /* 0x000fc80000000000 */
[----:B------:R-:W-:Y:S02]  /*24c0*/  FADD R6, R5, R6 ;  /* 0x0000000605067221 */ /* 0x000fe40000000000 */
[----:B------:R-:W1:Y:S02]  /*24d0*/  LDS.64 R4, [R19+0xa0] ;  /* 0x0000a00013047984 */ /* 0x000e640000000a00 */
[----:B------:R-:W-:-:S04]  /*24e0*/  FADD R7, R6, R7 ;  /* 0x0000000706077221 */ /* 0x000fc80000000000 */
[----:B---3--:R-:W-:-:S04]  /*24f0*/  FADD R8, R7, R8 ;  /* 0x0000000807087221 */ /* 0x008fc80000000000 */
[----:B------:R-:W-:-:S04]  /*2500*/  FADD R9, R8, R9 ;  /* 0x0000000908097221 */ /* 0x000fc80000000000 */
[----:B------:R-:W-:-:S04]  /*2510*/  FADD R10, R9, R10 ;  /* 0x0000000a090a7221 */ /* 0x000fc80000000000 */
[----:B------:R-:W-:-:S04]  /*2520*/  FADD R11, R10, R11 ;  /* 0x0000000b0a0b7221 */ /* 0x000fc80000000000 */
[----:B0-----:R-:W-:-:S04]  /*2530*/  FADD R12, R11, R12 ;  /* 0x0000000c0b0c7221 */ /* 0x001fc80000000000 */
[----:B------:R-:W-:-:S04]  /*2540*/  FADD R13, R12, R13 ;  /* 0x0000000d0c0d7221 */ /* 0x000fc80000000000 */
[----:B------:R-:W-:-:S04]  /*2550*/  FADD R14, R13, R14 ;  /* 0x0000000e0d0e7221 */ /* 0x000fc80000000000 */
[----:B------:R-:W-:-:S04]  /*2560*/  FADD R15, R14, R15 ;  /* 0x0000000f0e0f7221 */ /* 0x000fc80000000000 */
[----:B-1----:R-:W-:-:S04]  /*2570*/  FADD R4, R15, R4 ;  /* 0x000000040f047221 */ /* 0x002fc80000000000 */
[----:B------:R-:W-:-:S05]  /*2580*/  FADD R4, R4, R5 ;  /* 0x0000000504047221 */ /* 0x000fca0000000000 */
[----:B------:R2:W-:Y:S02]  /*2590*/  STS [R19+0xac], R4 ;  /* 0x0000ac0413007388 */ /* 0x0005e40000000800 */
.L_x_145:
[----:B------:R-:W-:Y:S05]  /*25a0*/  BSYNC.RECONVERGENT B0 ;  /* 0x0000000000007941 */ /* 0x000fea0003800200 */
.L_x_144:
[----:B------:R-:W-:Y:S01]  /*25b0*/  BAR.SYNC.DEFER_BLOCKING 0x0 ;  /* 0x0000000000007b1d */ /* 0x000fe20000010000 */
[----:B------:R-:W-:-:S05]  /*25c0*/  ISETP.GE.AND P0, PT, R3, R2, PT ;  /* 0x000000020300720c */ /* 0x000fca0003f06270 */
[----:B------:R-:W3:Y:S01]  /*25d0*/  LDCU UR11, c[0x0][0x410] ;  /* 0x00008200ff0b77ac */ /* 0x000ee20008000800 */
[----:B------:R-:W-:Y:S01]  /*25e0*/  BSSY.RECONVERGENT B0, `(.L_x_146) ;  /* 0x000009a000007945 */ /* 0x000fe20003800200 */
[----:B------:R-:W0:Y:S06]  /*25f0*/  LDCU.64 UR14, c[0x0][0x3f8] ;  /* 0x00007f00ff0e77ac */ /* 0x000e2c0008000a00 */
[----:B------:R-:W-:Y:S05]  /*2600*/  @P0 BRA `(.L_x_147) ;  /* 0x00000008005c0947 */ /* 0x000fea0003800000 */
[----:B------:R0:W0:Y:S01]  /*2610*/  LDS R5, [R19+0xac] ;  /* 0x0000ac0013057984 */ /* 0x0000220000000800 */
[----:B------:R-:W-:Y:S01]  /*2620*/  LOP3.LUT R8, R22, 0x600, RZ, 0xc0, !PT ;  /* 0x0000060016087812 */ /* 0x000fe200078ec0ff */
[----:B------:R-:W-:Y:S03]  /*2630*/  BSSY.RECONVERGENT B1, `(.L_x_148) ;  /* 0x0000043000017945 */ /* 0x000fe60003800200 */
[----:B------:R-:W-:-:S13]  /*2640*/  ISETP.NE.AND P0, PT, R8, 0x600, PT ;  /* 0x000006000800780c */ /* 0x000fda0003f05270 */
[----:B------:R-:W-:Y:S05]  /*2650*/  @!P0 BRA `(.L_x_149) ;  /* 0x0000000400008947 */ /* 0x000fea0003800000 */
[----:B------:R-:W5:Y:S01]  /*2660*/  LDS R2, [R21] ;  /* 0x0000000015027984 */ /* 0x000f620000000800 */
[----:B0-2---:R-:W0:Y:S01]  /*2670*/  MUFU.RCP R4, R5 ;  /* 0x0000000500047308 */ /* 0x005e220000001000 */
[----:B------:R-:W-:Y:S01]  /*2680*/  BSSY.RECONVERGENT B2, `(.L_x_150) ;  /* 0x000000b000027945 */ /* 0x000fe20003800200 */
[----:B0-----:R-:W-:-:S04]  /*2690*/  FFMA R7, -R5, R4, 1 ;  /* 0x3f80000005077423 */ /* 0x001fc80000000104 */
[----:B------:R-:W-:Y:S02]  /*26a0*/  FFMA R7, R4, R7, R4 ;  /* 0x0000000704077223 */ /* 0x000fe40000000004 */
[----:B-----5:R-:W0:Y:S02]  /*26b0*/  FCHK P0, R2, R5 ;  /* 0x0000000502007302 */ /* 0x020e240000000000 */
[----:B------:R-:W-:-:S04]  /*26c0*/  FFMA R4, R2, R7, RZ ;  /* 0x0000000702047223 */ /* 0x000fc800000000ff */
[----:B-1----:R-:W-:-:S04]  /*26d0*/  FFMA R6, -R5, R4, R2 ;  /* 0x0000000405067223 */ /* 0x002fc80000000102 */
[----:B------:R-:W-:Y:S01]  /*26e0*/  FFMA R9, R7, R6, R4 ;  /* 0x0000000607097223 */ /* 0x000fe20000000004 */
[----:B0-----:R-:W-:Y:S06]  /*26f0*/  @!P0 BRA `(.L_x_151) ;  /* 0x00000000000c8947 */ /* 0x001fec0003800000 */
[----:B------:R-:W-:-:S07]  /*2700*/  MOV R10, 0x2720 ;  /* 0x00002720000a7802 */ /* 0x000fce0000000f00 */
[----:B---34-:R-:W-:Y:S05]  /*2710*/  CALL.REL.NOINC `($__internal_3_$__cuda_sm3x_div_rn_noftz_f32_slowpath) ;  /* 0x0000000800387944 */ /* 0x018fea0003c00000 */
[----:B------:R-:W-:-:S07]  /*2720*/  IMAD.MOV.U32 R9, RZ, RZ, R13 ;  /* 0x000000ffff097224 */ /* 0x000fce00078e000d */
.L_x_151:
[----:B---3--:R-:W-:Y:S05]  /*2730*/  BSYNC.RECONVERGENT B2 ;  /* 0x0000000000027941 */ /* 0x008fea0003800200 */
.L_x_150:
[----:B------:R-:W0:Y:S01]  /*2740*/  LDC.64 R6, c[0x0][0x400] ;  /* 0x00010000ff067b82 */ /* 0x000e220000000a00 */
[----:B------:R-:W1:Y:S01]  /*2750*/  LDCU.64 UR12, c[0x0][0x3f8] ;  /* 0x00007f00ff0c77ac */ /* 0x000e620008000a00 */
[----:B------:R-:W-:Y:S02]  /*2760*/  IMAD.MOV.U32 R2, RZ, RZ, R3 ;  /* 0x000000ffff027224 */ /* 0x000fe400078e0003 */
[----:B------:R-:W-:Y:S02]  /*2770*/  HFMA2 R3, -RZ, RZ, 0, 0 ;  /* 0x00000000ff037431 */ /* 0x000fe400000001ff */
[C---:B0-----:R-:W-:Y:S02]  /*2780*/  IMAD R4, R6.reuse, UR4, RZ ;  /* 0x0000000406047c24 */ /* 0x041fe4000f8e02ff */
[----:B------:R-:W-:-:S04]  /*2790*/  IMAD.WIDE.U32 R2, R6, UR6, R2 ;  /* 0x0000000606027c25 */ /* 0x000fc8000f8e0002 */
[----:B------:R-:W-:Y:S01]  /*27a0*/  IMAD R7, R7, UR6, R4 ;  /* 0x0000000607077c24 */ /* 0x000fe2000f8e0204 */
[----:B-1----:R-:W-:-:S03]  /*27b0*/  LEA R6, P0, R2, UR12, 0x2 ;  /* 0x0000000c02067c11 */ /* 0x002fc6000f8010ff */
[----:B------:R-:W-:-:S05]  /*27c0*/  IMAD.IADD R3, R3, 0x1, R7 ;  /* 0x0000000103037824 */ /* 0x000fca00078e0207 */
[----:B------:R-:W-:Y:S01]  /*27d0*/  LEA.HI.X R7, R2, UR13, R3, 0x2, P0 ;  /* 0x0000000d02077c11 */ /* 0x000fe200080f1403 */
[----:B------:R-:W-:Y:S01]  /*27e0*/  IMAD.MOV.U32 R3, RZ, RZ, R18 ;  /* 0x000000ffff037224 */ /* 0x000fe200078e0012 */
[----:B------:R-:W-:-:S03]  /*27f0*/  ISETP.NE.AND P0, PT, R8, RZ, PT ;  /* 0x000000ff0800720c */ /* 0x000fc60003f05270 */
[----:B------:R0:W-:Y:S10]  /*2800*/  STG.E desc[UR8][R6.64], R9 ;  /* 0x0000000906007986 */ /* 0x0001f4000c101908 */
[----:B------:R-:W-:Y:S05]  /*2810*/  @!P0 BRA `(.L_x_149) ;  /* 0x0000000000908947 */ /* 0x000fea0003800000 */
[----:B------:R-:W1:Y:S01]  /*2820*/  LDS R4, [R21+0x800] ;  /* 0x0008000015047984 */ /* 0x000e620000000800 */
[----:B------:R-:W2:Y:S01]  /*2830*/  MUFU.RCP R2, R5 ;  /* 0x0000000500027308 */ /* 0x000ea20000001000 */
[----:B------:R-:W-:Y:S01]  /*2840*/  ISETP.NE.AND P2, PT, R8, 0x200, PT ;  /* 0x000002000800780c */ /* 0x000fe20003f45270 */
[----:B------:R-:W-:Y:S01]  /*2850*/  BSSY.RECONVERGENT B2, `(.L_x_152) ;  /* 0x000000c000027945 */ /* 0x000fe20003800200 */
[----:B--2---:R-:W-:-:S04]  /*2860*/  FFMA R3, -R5, R2, 1 ;  /* 0x3f80000005037423 */ /* 0x004fc80000000102 */
[----:B------:R-:W-:Y:S01]  /*2870*/  FFMA R2, R2, R3, R2 ;  /* 0x0000000302027223 */ /* 0x000fe20000000002 */
[----:B-1----:R-:W1:Y:S03]  /*2880*/  FCHK P0, R4, R5 ;  /* 0x0000000504007302 */ /* 0x002e660000000000 */
[----:B------:R-:W-:-:S04]  /*2890*/  FFMA R3, R2, R4, RZ ;  /* 0x0000000402037223 */ /* 0x000fc800000000ff */
[----:B------:R-:W-:-:S04]  /*28a0*/  FFMA R8, -R5, R3, R4 ;  /* 0x0000000305087223 */ /* 0x000fc80000000104 */
[----:B0-----:R-:W-:Y:S01]  /*28b0*/  FFMA R9, R2, R8, R3 ;  /* 0x0000000802097223 */ /* 0x001fe20000000003 */
[----:B-1----:R-:W-:Y:S06]  /*28c0*/  @!P0 BRA `(.L_x_153) ;  /* 0x0000000000108947 */ /* 0x002fec0003800000 */
[----:B------:R-:W-:Y:S02]  /*28d0*/  MOV R2, R4 ;  /* 0x0000000400027202 */ /* 0x000fe40000000f00 */
[----:B------:R-:W-:-:S07]  /*28e0*/  MOV R10, 0x2900 ;  /* 0x00002900000a7802 */ /* 0x000fce0000000f00 */
[----:B----4-:R-:W-:Y:S05]  /*28f0*/  CALL.REL.NOINC `($__internal_3_$__cuda_sm3x_div_rn_noftz_f32_slowpath) ;  /* 0x0000000400c07944 */ /* 0x010fea0003c00000 */
[----:B------:R-:W-:-:S07]  /*2900*/  IMAD.MOV.U32 R9, RZ, RZ, R13 ;  /* 0x000000ffff097224 */ /* 0x000fce00078e000d */
.L_x_153:
[----:B------:R-:W-:Y:S05]  /*2910*/  BSYNC.RECONVERGENT B2 ;  /* 0x0000000000027941 */ /* 0x000fea0003800200 */
.L_x_152:
[----:B------:R0:W-:Y:S01]  /*2920*/  STG.E desc[UR8][R6.64+0x800], R9 ;  /* 0x0008000906007986 */ /* 0x0001e2000c101908 */
[----:B------:R-:W-:Y:S01]  /*2930*/  IMAD.MOV.U32 R3, RZ, RZ, R16 ;  /* 0x000000ffff037224 */ /* 0x000fe200078e0010 */
[----:B------:R-:W-:Y:S06]  /*2940*/  @!P2 BRA `(.L_x_149) ;  /* 0x000000000044a947 */ /* 0x000fec0003800000 */
[----:B------:R-:W1:Y:S01]  /*2950*/  LDS R4, [R21+0x1000] ;  /* 0x0010000015047984 */ /* 0x000e620000000800 */
[----:B------:R-:W2:Y:S01]  /*2960*/  MUFU.RCP R2, R5 ;  /* 0x0000000500027308 */ /* 0x000ea20000001000 */
[----:B------:R-:W-:Y:S01]  /*2970*/  BSSY.RECONVERGENT B2, `(.L_x_154) ;  /* 0x000000c000027945 */ /* 0x000fe20003800200 */
[----:B--2---:R-:W-:-:S04]  /*2980*/  FFMA R3, -R5, R2, 1 ;  /* 0x3f80000005037423 */ /* 0x004fc80000000102 */
[----:B------:R-:W-:Y:S02]  /*2990*/  FFMA R2, R2, R3, R2 ;  /* 0x0000000302027223 */ /* 0x000fe40000000002 */
[----:B-1----:R-:W1:Y:S02]  /*29a0*/  FCHK P0, R4, R5 ;  /* 0x0000000504007302 */ /* 0x002e640000000000 */
        /* <DEDUP_REMOVED lines=8> */
.L_x_155:
[----:B------:R-:W-:Y:S05]  /*2a30*/  BSYNC.RECONVERGENT B2 ;  /* 0x0000000000027941 */ /* 0x000fea0003800200 */
.L_x_154:
[----:B------:R0:W-:Y:S01]  /*2a40*/  STG.E desc[UR8][R6.64+0x1000], R9 ;  /* 0x0010000906007986 */ /* 0x0001e2000c101908 */
[----:B------:R-:W-:-:S07]  /*2a50*/  IMAD.MOV.U32 R3, RZ, RZ, R17 ;  /* 0x000000ffff037224 */ /* 0x000fce00078e0011 */
.L_x_149:
[----:B0--3--:R-:W-:Y:S05]  /*2a60*/  BSYNC.RECONVERGENT B1 ;  /* 0x0000000000017941 */ /* 0x009fea0003800200 */
.L_x_148:
[----:B-1----:R-:W0:Y:S01]  /*2a70*/  LDC.64 R6, c[0x0][0x400] ;  /* 0x00010000ff067b82 */ /* 0x002e220000000a00 */
[----:B------:R-:W-:-:S13]  /*2a80*/  ISETP.GE.U32.AND P0, PT, R22, 0x600, PT ;  /* 0x000006001600780c */ /* 0x000fda0003f06070 */
[----:B------:R-:W-:Y:S05]  /*2a90*/  @!P0 BRA `(.L_x_147) ;  /* 0x0000000400388947 */ /* 0x000fea0003800000 */
.L_x_164:
[----:B------:R-:W1:Y:S01]  /*2aa0*/  S2UR UR7, SR_CgaCtaId ;  /* 0x00000000000779c3 */ /* 0x000e620000008800 */
[----:B------:R-:W-:Y:S01]  /*2ab0*/  UMOV UR5, 0x400 ;  /* 0x0000040000057882 */ /* 0x000fe20000000000 */
[----:B------:R-:W3:Y:S01]  /*2ac0*/  MUFU.RCP R2, R5 ;  /* 0x0000000500027308 */ /* 0x000ee20000001000 */
[----:B------:R-:W-:Y:S01]  /*2ad0*/  UIADD3 UR5, UPT, UPT, UR5, 0xb0, URZ ;  /* 0x000000b005057890 */ /* 0x000fe2000fffe0ff */
[----:B------:R-:W-:Y:S01]  /*2ae0*/  BSSY.RECONVERGENT B1, `(.L_x_156) ;  /* 0x000000e000017945 */ /* 0x000fe20003800200 */
[----:B---3--:R-:W-:-:S04]  /*2af0*/  FFMA R9, -R5, R2, 1 ;  /* 0x3f80000005097423 */ /* 0x008fc80000000102 */
[----:B------:R-:W-:Y:S01]  /*2b00*/  FFMA R2, R2, R9, R2 ;  /* 0x0000000902027223 */ /* 0x000fe20000000002 */
[----:B-1----:R-:W-:-:S06]  /*2b10*/  ULEA UR5, UR7, UR5, 0x18 ;  /* 0x0000000507057291 */ /* 0x002fcc000f8ec0ff */
[----:B----4-:R-:W-:-:S05]  /*2b20*/  LEA R12, R3, UR5, 0x2 ;  /* 0x00000005030c7c11 */ /* 0x010fca000f8e10ff */
[----:B------:R-:W1:Y:S02]  /*2b30*/  LDS R8, [R12] ;  /* 0x000000000c087984 */ /* 0x000e640000000800 */
[----:B-1----:R-:W1:Y:S01]  /*2b40*/  FCHK P0, R8, R5 ;  /* 0x0000000508007302 */ /* 0x002e620000000000 */
[----:B--2---:R-:W-:-:S04]  /*2b50*/  FFMA R4, R2, R8, RZ ;  /* 0x0000000802047223 */ /* 0x004fc800000000ff */
[----:B------:R-:W-:-:S04]  /*2b60*/  FFMA R9, -R5, R4, R8 ;  /* 0x0000000405097223 */ /* 0x000fc80000000108 */
[----:B------:R-:W-:Y:S01]  /*2b70*/  FFMA R13, R2, R9, R4 ;  /* 0x00000009020d7223 */ /* 0x000fe20000000004 */
[----:B-1----:R-:W-:Y:S06]  /*2b80*/  @!P0 BRA `(.L_x_157) ;  /* 0x00000000000c8947 */ /* 0x002fec0003800000 */
[----:B------:R-:W-:Y:S02]  /*2b90*/  MOV R2, R8 ;  /* 0x0000000800027202 */ /* 0x000fe40000000f00 */
[----:B------:R-:W-:-:S07]  /*2ba0*/  MOV R10, 0x2bc0 ;  /* 0x00002bc0000a7802 */ /* 0x000fce0000000f00 */
[----:B0-----:R-:W-:Y:S05]  /*2bb0*/  CALL.REL.NOINC `($__internal_3_$__cuda_sm3x_div_rn_noftz_f32_slowpath) ;  /* 0x0000000400107944 */ /* 0x001fea0003c00000 */
.L_x_157:
[----:B------:R-:W-:Y:S05]  /*2bc0*/  BSYNC.RECONVERGENT B1 ;  /* 0x0000000000017941 */ /* 0x000fea0003800200 */
.L_x_156:
[----:B------:R-:W1:Y:S01]  /*2bd0*/  LDS R14, [R12+0x800] ;  /* 0x000800000c0e7984 */ /* 0x000e620000000800 */
[----:B------:R-:W-:Y:S01]  /*2be0*/  IMAD.MOV.U32 R8, RZ, RZ, R3 ;  /* 0x000000ffff087224 */ /* 0x000fe200078e0003 */
[----:B------:R-:W2:Y:S01]  /*2bf0*/  MUFU.RCP R4, R5 ;  /* 0x0000000500047308 */ /* 0x000ea20000001000 */
[----:B------:R-:W-:Y:S01]  /*2c00*/  IMAD.MOV.U32 R9, RZ, RZ, RZ ;  /* 0x000000ffff097224 */ /* 0x000fe200078e00ff */
[----:B------:R-:W-:Y:S01]  /*2c10*/  BSSY.RECONVERGENT B1, `(.L_x_158) ;  /* 0x0000013000017945 */ /* 0x000fe20003800200 */
[C---:B0-----:R-:W-:Y:S02]  /*2c20*/  IMAD R2, R6.reuse, UR4, RZ ;  /* 0x0000000406027c24 */ /* 0x041fe4000f8e02ff */
[----:B------:R-:W-:-:S04]  /*2c30*/  IMAD.WIDE.U32 R10, R6, UR6, R8 ;  /* 0x00000006060a7c25 */ /* 0x000fc8000f8e0008 */
[----:B------:R-:W-:Y:S01]  /*2c40*/  IMAD R9, R7, UR6, R2 ;  /* 0x0000000607097c24 */ /* 0x000fe2000f8e0202 */
[----:B------:R-:W-:-:S04]  /*2c50*/  LEA R8, P0, R10, UR14, 0x2 ;  /* 0x0000000e0a087c11 */ /* 0x000fc8000f8010ff */
[----:B------:R-:W-:Y:S01]  /*2c60*/  IADD3 R9, PT, PT, R9, R11, RZ ;  /* 0x0000000b09097210 */ /* 0x000fe20007ffe0ff */
[----:B--2---:R-:W-:-:S03]  /*2c70*/  FFMA R11, -R5, R4, 1 ;  /* 0x3f800000050b7423 */ /* 0x004fc60000000104 */
[----:B------:R-:W-:Y:S01]  /*2c80*/  LEA.HI.X R9, R10, UR15, R9, 0x2, P0 ;  /* 0x0000000f0a097c11 */ /* 0x000fe200080f1409 */
[----:B------:R-:W-:-:S04]  /*2c90*/  FFMA R2, R4, R11, R4 ;  /* 0x0000000b04027223 */ /* 0x000fc80000000004 */
[----:B------:R0:W-:Y:S01]  /*2ca0*/  STG.E desc[UR8][R8.64], R13 ;  /* 0x0000000d08007986 */ /* 0x0001e2000c101908 */
[----:B-1----:R-:W1:Y:S01]  /*2cb0*/  FCHK P0, R14, R5 ;  /* 0x000000050e007302 */ /* 0x002e620000000000 */
[----:B------:R-:W-:-:S04]  /*2cc0*/  FFMA R4, R2, R14, RZ ;  /* 0x0000000e02047223 */ /* 0x000fc800000000ff */
[----:B------:R-:W-:-:S04]  /*2cd0*/  FFMA R11, -R5, R4, R14 ;  /* 0x00000004050b7223 */ /* 0x000fc8000000010e */
[----:B------:R-:W-:Y:S01]  /*2ce0*/  FFMA R11, R2, R11, R4 ;  /* 0x0000000b020b7223 */ /* 0x000fe20000000004 */
[----:B01----:R-:W-:Y:S06]  /*2cf0*/  @!P0 BRA `(.L_x_159) ;  /* 0x0000000000108947 */ /* 0x003fec0003800000 */
[----:B------:R-:W-:Y:S01]  /*2d00*/  IMAD.MOV.U32 R2, RZ, RZ, R14 ;  /* 0x000000ffff027224 */ /* 0x000fe200078e000e */
[----:B------:R-:W-:-:S07]  /*2d10*/  MOV R10, 0x2d30 ;  /* 0x00002d30000a7802 */ /* 0x000fce0000000f00 */
[----:B------:R-:W-:Y:S05]  /*2d20*/  CALL.REL.NOINC `($__internal_3_$__cuda_sm3x_div_rn_noftz_f32_slowpath) ;  /* 0x0000000000b47944 */ /* 0x000fea0003c00000 */
[----:B------:R-:W-:-:S07]  /*2d30*/  IMAD.MOV.U32 R11, RZ, RZ, R13 ;  /* 0x000000ffff0b7224 */ /* 0x000fce00078e000d */
.L_x_159:
[----:B------:R-:W-:Y:S05]  /*2d40*/  BSYNC.RECONVERGENT B1 ;  /* 0x0000000000017941 */ /* 0x000fea0003800200 */
.L_x_158:
        /* <DEDUP_REMOVED lines=13> */
[----:B------:R-:W-:Y:S05]  /*2e20*/  CALL.REL.NOINC `($__internal_3_$__cuda_sm3x_div_rn_noftz_f32_slowpath) ;  /* 0x0000000000747944 */ /* 0x000fea0003c00000 */
.L_x_161:
[----:B------:R-:W-:Y:S05]  /*2e30*/  BSYNC.RECONVERGENT B1 ;  /* 0x0000000000017941 */ /* 0x000fea0003800200 */
.L_x_160:
        /* <DEDUP_REMOVED lines=13> */
[----:B------:R-:W-:Y:S05]  /*2f10*/  CALL.REL.NOINC `($__internal_3_$__cuda_sm3x_div_rn_noftz_f32_slowpath) ;  /* 0x0000000000387944 */ /* 0x000fea0003c00000 */
[----:B------:R-:W-:-:S07]  /*2f20*/  IMAD.MOV.U32 R11, RZ, RZ, R13 ;  /* 0x000000ffff0b7224 */ /* 0x000fce00078e000d */
.L_x_163:
[----:B------:R-:W-:Y:S05]  /*2f30*/  BSYNC.RECONVERGENT B1 ;  /* 0x0000000000017941 */ /* 0x000fea0003800200 */
.L_x_162:
[----:B------:R0:W-:Y:S01]  /*2f40*/  STG.E desc[UR8][R8.64+0x1800], R11 ;  /* 0x0018000b08007986 */ /* 0x0001e2000c101908 */
[----:B------:R-:W-:-:S04]  /*2f50*/  IADD3 R3, PT, PT, R3, 0x800, RZ ;  /* 0x0000080003037810 */ /* 0x000fc80007ffe0ff */
[----:B------:R-:W-:-:S13]  /*2f60*/  ISETP.GE.AND P0, PT, R3, UR11, PT ;  /* 0x0000000b03007c0c */ /* 0x000fda000bf06270 */
[----:B0-----:R-:W-:Y:S05]  /*2f70*/  @!P0 BRA `(.L_x_164) ;  /* 0xfffffff800c88947 */ /* 0x001fea000383ffff */
.L_x_147:
[----:B0--3--:R-:W-:Y:S05]  /*2f80*/  BSYNC.RECONVERGENT B0 ;  /* 0x0000000000007941 */ /* 0x009fea0003800200 */
.L_x_146:
[----:B------:R-:W0:Y:S01]  /*2f90*/  LDCU.64 UR12, c[0x0][0x408] ;  /* 0x00008100ff0c77ac */ /* 0x000e220008000a00 */
[----:B------:R-:W-:-:S04]  /*2fa0*/  UIADD3 UR6, UP0, UPT, UR10, UR6, URZ ;  /* 0x000000060a067290 */ /* 0x000fc8000ff1e0ff */
[----:B------:R-:W-:Y:S02]  /*2fb0*/  UIADD3.X UR4, UPT, UPT, URZ, UR4, URZ, UP0, !UPT ;  /* 0x00000004ff047290 */ /* 0x000fe400087fe4ff */
[----:B0-----:R-:W-:-:S04]  /*2fc0*/  UISETP.GE.U32.AND UP0, UPT, UR6, UR12, UPT ;  /* 0x0000000c0600728c */ /* 0x001fc8000bf06070 */
[----:B------:R-:W-:-:S09]  /*2fd0*/  UISETP.GE.AND.EX UP0, UPT, UR4, UR13, UPT, UP0 ;  /* 0x0000000d0400728c */ /* 0x000fd2000bf06300 */
[----:B------:R-:W-:Y:S05]  /*2fe0*/  BRA.U !UP0, `(.L_x_165) ;  /* 0xffffffd108547547 */ /* 0x000fea000b83ffff */
[----:B------:R-:W-:Y:S05]  /*2ff0*/  EXIT ;  /* 0x000000000000794d */ /* 0x000fea0003800000 */
        .weak           $__internal_3_$__cuda_sm3x_div_rn_noftz_f32_slowpath
        .type           $__internal_3_$__cuda_sm3x_div_rn_noftz_f32_slowpath,@function
        .size           $__internal_3_$__cuda_sm3x_div_rn_noftz_f32_slowpath,(.L_x_37380 - $__internal_3_$__cuda_sm3x_div_rn_noftz_f32_slowpath)
$__internal_3_$__cuda_sm3x_div_rn_noftz_f32_slowpath:
[----:B------:R-:W-:Y:S01]  /*3000*/  SHF.R.U32.HI R4, RZ, 0x17, R5 ;  /* 0x00000017ff047819 */ /* 0x000fe20000011605 */
[----:B------:R-:W-:Y:S01]  /*3010*/  BSSY.RECONVERGENT B3, `(.L_x_166) ;  /* 0x0000063000037945 */ /* 0x000fe20003800200 */
[----:B------:R-:W-:Y:S02]  /*3020*/  SHF.R.U32.HI R13, RZ, 0x17, R2 ;  /* 0x00000017ff0d7819 */ /* 0x000fe40000011602 */
[----:B------:R-:W-:Y:S02]  /*3030*/  LOP3.LUT R4, R4, 0xff, RZ, 0xc0, !PT ;  /* 0x000000ff04047812 */ /* 0x000fe400078ec0ff */
[----:B------:R-:W-:Y:S02]  /*3040*/  LOP3.LUT R13, R13, 0xff, RZ, 0xc0, !PT ;  /* 0x000000ff0d0d7812 */ /* 0x000fe400078ec0ff */
[----:B------:R-:W-:Y:S01]  /*3050*/  MOV R15, R5 ;  /* 0x00000005000f7202 */ /* 0x000fe20000000f00 */
        /* <DEDUP_REMOVED lines=29> */
.L_x_167:
[----:B------:R-:W-:Y:S01]  /*3230*/  LEA R14, R4, 0xc0800000, 0x17 ;  /* 0xc0800000040e7811 */ /* 0x000fe200078eb8ff */
[----:B------:R-:W-:Y:S04]  /*3240*/  BSSY.RECONVERGENT B4, `(.L_x_172) ;  /* 0x0000036000047945 */ /* 0x000fe80003800200 */
[----:B------:R-:W-:Y:S01]  /*3250*/  IMAD.IADD R23, R15, 0x1, -R14 ;  /* 0x000000010f177824 */ /* 0x000fe200078e0a0e */
[----:B------:R-:W-:-:S03]  /*3260*/  IADD3 R15, PT, PT, R13, -0x7f, RZ ;  /* 0xffffff810d0f7810 */ /* 0x000fc60007ffe0ff */
[----:B------:R-:W0:Y:S01]  /*3270*/  MUFU.RCP R14, R23 ;  /* 0x00000017000e7308 */ /* 0x000e220000001000 */
[----:B------:R-:W-:Y:S01]  /*3280*/  FADD.FTZ R19, -R23, -RZ ;  /* 0x800000ff17137221 */ /* 0x000fe20000010100 */
[----:B------:R-:W-:-:S03]  /*3290*/  IMAD R2, R15, -0x800000, R2 ;  /* 0xff8000000f027824 */ /* 0x000fc600078e0202 */
[----:B0-----:R-:W-:-:S04]  /*32a0*/  FFMA R13, R14, R19, 1 ;  /* 0x3f8000000e0d7423 */ /* 0x001fc80000000013 */
[----:B------:R-:W-:-:S04]  /*32b0*/  FFMA R13, R14, R13, R14 ;  /* 0x0000000d0e0d7223 */ /* 0x000fc8000000000e */
[----:B------:R-:W-:-:S04]  /*32c0*/  FFMA R14, R2, R13, RZ ;  /* 0x0000000d020e7223 */ /* 0x000fc800000000ff */
[----:B------:R-:W-:-:S04]  /*32d0*/  FFMA R24, R19, R14, R2 ;  /* 0x0000000e13187223 */ /* 0x000fc80000000002 */
[----:B------:R-:W-:Y:S01]  /*32e0*/  FFMA R14, R13, R24, R14 ;  /* 0x000000180d0e7223 */ /* 0x000fe2000000000e */
[----:B------:R-:W-:-:S03]  /*32f0*/  IADD3 R24, PT, PT, R15, 0x7f, -R4 ;  /* 0x0000007f0f187810 */ /* 0x000fc60007ffe804 */
[----:B------:R-:W-:Y:S02]  /*3300*/  FFMA R19, R19, R14, R2 ;  /* 0x0000000e13137223 */ /* 0x000fe40000000002 */
[----:B------:R-:W-:Y:S02]  /*3310*/  IMAD.IADD R11, R24, 0x1, R11 ;  /* 0x00000001180b7824 */ /* 0x000fe400078e020b */
[----:B------:R-:W-:-:S05]  /*3320*/  FFMA R2, R13, R19, R14 ;  /* 0x000000130d027223 */ /* 0x000fca000000000e */
[----:B------:R-:W-:-:S04]  /*3330*/  SHF.R.U32.HI R4, RZ, 0x17, R2 ;  /* 0x00000017ff047819 */ /* 0x000fc80000011602 */
[----:B------:R-:W-:-:S05]  /*3340*/  LOP3.LUT R4, R4, 0xff, RZ, 0xc0, !PT ;  /* 0x000000ff04047812 */ /* 0x000fca00078ec0ff */
[----:B------:R-:W-:-:S05]  /*3350*/  IMAD.IADD R4, R4, 0x1, R11 ;  /* 0x0000000104047824 */ /* 0x000fca00078e020b */
[----:B------:R-:W-:-:S04]  /*3360*/  IADD3 R15, PT, PT, R4, -0x1, RZ ;  /* 0xffffffff040f7810 */ /* 0x000fc80007ffe0ff */
        /* <DEDUP_REMOVED lines=9> */
[-C--:B------:R-:W-:Y:S01]  /*3400*/  FFMA.RZ R11, R13, R19.reuse, R14 ;  /* 0x000000130d0b7223 */ /* 0x080fe2000000c00e */
[C---:B------:R-:W-:Y:S01]  /*3410*/  VIADD R24, R4.reuse, 0x20 ;  /* 0x0000002004187836 */ /* 0x040fe20000000000 */
[C---:B------:R-:W-:Y:S02]  /*3420*/  ISETP.NE.AND P3, PT, R4.reuse, RZ, PT ;  /* 0x000000ff0400720c */ /* 0x040fe40003f65270 */
[----:B------:R-:W-:Y:S01]  /*3430*/  ISETP.NE.AND P1, PT, R4, RZ, PT ;  /* 0x000000ff0400720c */ /* 0x000fe20003f25270 */
[----:B------:R-:W-:Y:S01]  /*3440*/  IMAD.MOV R4, RZ, RZ, -R4 ;  /* 0x000000ffff047224 */ /* 0x000fe200078e0a04 */
[----:B------:R-:W-:Y:S01]  /*3450*/  LOP3.LUT R15, R11, 0x7fffff, RZ, 0xc0, !PT ;  /* 0x007fffff0b0f7812 */ /* 0x000fe200078ec0ff */
[CCC-:B------:R-:W-:Y:S01]  /*3460*/  FFMA.RP R11, R13.reuse, R19.reuse, R14.reuse ;  /* 0x000000130d0b7223 */ /* 0x1c0fe2000000800e */
[----:B------:R-:W-:Y:S02]  /*3470*/  FFMA.RM R14, R13, R19, R14 ;  /* 0x000000130d0e7223 */ /* 0x000fe4000000400e */
[----:B------:R-:W-:-:S02]  /*3480*/  LOP3.LUT R15, R15, 0x800000, RZ, 0xfc, !PT ;  /* 0x008000000f0f7812 */ /* 0x000fc400078efcff */
[----:B------:R-:W-:Y:S02]  /*3490*/  SEL R4, R4, RZ, P3 ;  /* 0x000000ff04047207 */ /* 0x000fe40001800000 */
[----:B------:R-:W-:Y:S02]  /*34a0*/  SHF.L.U32 R24, R15, R24, RZ ;  /* 0x000000180f187219 */ /* 0x000fe400000006ff */
[----:B------:R-:W-:Y:S02]  /*34b0*/  FSETP.NEU.FTZ.AND P0, PT, R11, R14, PT ;  /* 0x0000000e0b00720b */ /* 0x000fe40003f1d000 */
[----:B------:R-:W-:Y:S02]  /*34c0*/  ISETP.NE.AND P1, PT, R24, RZ, P1 ;  /* 0x000000ff1800720c */ /* 0x000fe40000f25270 */
[----:B------:R-:W-:Y:S02]  /*34d0*/  SHF.R.U32.HI R4, RZ, R4, R15 ;  /* 0x00000004ff047219 */ /* 0x000fe4000001160f */
[----:B------:R-:W-:-:S02]  /*34e0*/  PLOP3.LUT P0, PT, P0, P1, PT, 0xf8, 0x8f ;  /* 0x00000000008f781c */ /* 0x000fc40000703f70 */
[----:B------:R-:W-:Y:S02]  /*34f0*/  SHF.R.U32.HI R14, RZ, 0x1, R4 ;  /* 0x00000001ff0e7819 */ /* 0x000fe40000011604 */
[----:B------:R-:W-:-:S04]  /*3500*/  SEL R11, RZ, 0x1, !P0 ;  /* 0x00000001ff0b7807 */ /* 0x000fc80004000000 */
[----:B------:R-:W-:-:S04]  /*3510*/  LOP3.LUT R11, R11, 0x1, R14, 0xf8, !PT ;  /* 0x000000010b0b7812 */ /* 0x000fc800078ef80e */
[----:B------:R-:W-:-:S04]  /*3520*/  LOP3.LUT R11, R11, R4, RZ, 0xc0, !PT ;  /* 0x000000040b0b7212 */ /* 0x000fc800078ec0ff */
[----:B------:R-:W-:-:S04]  /*3530*/  IADD3 R11, PT, PT, R14, R11, RZ ;  /* 0x0000000b0e0b7210 */ /* 0x000fc80007ffe0ff */
[----:B------:R-:W-:Y:S01]  /*3540*/  LOP3.LUT R2, R11, R2, RZ, 0xfc, !PT ;  /* 0x000000020b027212 */ /* 0x000fe200078efcff */
[----:B------:R-:W-:Y:S06]  /*3550*/  BRA `(.L_x_175) ;  /* 0x0000000000107947 */ /* 0x000fec0003800000 */
.L_x_174:
[----:B------:R-:W-:-:S04]  /*3560*/  LOP3.LUT R2, R2, 0x80000000, RZ, 0xc0, !PT ;  /* 0x8000000002027812 */ /* 0x000fc800078ec0ff */
[----:B------:R-:W-:Y:S01]  /*3570*/  LOP3.LUT R2, R2, 0x7f800000, RZ, 0xfc, !PT ;  /* 0x7f80000002027812 */ /* 0x000fe200078efcff */
[----:B------:R-:W-:Y:S06]  /*3580*/  BRA `(.L_x_175) ;  /* 0x0000000000047947 */ /* 0x000fec0003800000 */
.L_x_173:
[----:B------:R-:W-:-:S07]  /*3590*/  IMAD R2, R11, 0x800000, R2 ;  /* 0x008000000b027824 */ /* 0x000fce00078e0202 */
.L_x_175:
[----:B------:R-:W-:Y:S05]  /*35a0*/  BSYNC.RECONVERGENT B4 ;  /* 0x0000000000047941 */ /* 0x000fea0003800200 */
.L_x_172:
[----:B------:R-:W-:Y:S05]  /*35b0*/  BRA `(.L_x_176) ;  /* 0x0000000000207947 */ /* 0x000fea0003800000 */
.L_x_171:
[----:B------:R-:W-:-:S04]  /*35c0*/  LOP3.LUT R2, R15, 0x80000000, R2, 0x48, !PT ;  /* 0x800000000f027812 */ /* 0x000fc800078e4802 */
[----:B------:R-:W-:Y:S01]  /*35d0*/  LOP3.LUT R2, R2, 0x7f800000, RZ, 0xfc, !PT ;  /* 0x7f80000002027812 */ /* 0x000fe200078efcff */
[----:B------:R-:W-:Y:S06]  /*35e0*/  BRA `(.L_x_176) ;  /* 0x0000000000147947 */ /* 0x000fec0003800000 */
.L_x_170:
[----:B------:R-:W-:Y:S01]  /*35f0*/  LOP3.LUT R2, R15, 0x80000000, R2, 0x48, !PT ;  /* 0x800000000f027812 */ /* 0x000fe200078e4802 */
[----:B------:R-:W-:Y:S06]  /*3600*/  BRA `(.L_x_176) ;  /* 0x00000000000c7947 */ /* 0x000fec0003800000 */
.L_x_169:
[----:B------:R-:W0:Y:S01]  /*3610*/  MUFU.RSQ R2, -QNAN ;  /* 0xffc0000000027908 */ /* 0x000e220000001400 */
[----:B------:R-:W-:Y:S05]  /*3620*/  BRA `(.L_x_176) ;  /* 0x0000000000047947 */ /* 0x000fea0003800000 */
.L_x_168:
[----:B------:R-:W-:-:S07]  /*3630*/  FADD.FTZ R2, R2, R5 ;  /* 0x0000000502027221 */ /* 0x000fce0000010000 */
.L_x_176:
[----:B------:R-:W-:Y:S05]  /*3640*/  BSYNC.RECONVERGENT B3 ;  /* 0x0000000000037941 */ /* 0x000fea0003800200 */
.L_x_166:
[----:B------:R-:W-:Y:S02]  /*3650*/  HFMA2 R11, -RZ, RZ, 0, 0 ;  /* 0x00000000ff0b7431 */ /* 0x000fe400000001ff */
[----:B0-----:R-:W-:Y:S02]  /*3660*/  IMAD.MOV.U32 R13, RZ, RZ, R2 ;  /* 0x000000ffff0d7224 */ /* 0x001fe400078e0002 */
[----:B------:R-:W-:Y:S05]  /*3670*/  RET.REL.NODEC R10 `(_Z20SoftmaxBlockSMemImplI22BroadcastScaleMaskLoadIffbLm4EiE11DirectStoreIffEfLi1ELi512EL9Algorithm0EEvT_T0_ll) ;  /* 0xffffffc80a607950 */ /* 0x000fea0003c3ffff */
.L_x_177:
        /* <DEDUP_REMOVED lines=16> */
.L_x_37380:


//--------------------- .text._Z20SoftmaxBlockSMemImplI22BroadcastScaleMaskLoadIffbLm4EiE11DirectStoreIffEfLi1ELi1024EL9Algorithm0EEvT_T0_ll --------------------------
	.section	.text._Z20SoftmaxBlockSMemImplI22BroadcastScaleMaskLoadIffbLm4EiE11DirectStoreIffEfLi1ELi1024EL9Algorithm0EEvT_T0_ll,"ax",@progbits
	.align	128
        .global         _Z20SoftmaxBlockSMemImplI22BroadcastScaleMaskLoadIffbLm4EiE11DirectStoreIffEfLi1ELi1024EL9Algorithm0EEvT_T0_ll
        .type           _Z20SoftmaxBlockSMemImplI22BroadcastScaleMaskLoadIffbLm4EiE11DirectStoreIffEfLi1ELi1024EL9Algorithm0EEvT_T0_ll,@function
        .size           _Z20SoftmaxBlockSMemImplI22BroadcastScaleMaskLoadIffbLm4EiE11DirectStoreIffEfLi1ELi1024EL9Algorithm0EEvT_T0_ll,(.L_x_37381 - _Z20SoftmaxBlockSMemImplI22BroadcastScaleMaskLoadIffbLm4EiE11DirectStoreIffEfLi1ELi1024EL9Algorithm0EEvT_T0_ll)
        .other          _Z20SoftmaxBlockSMemImplI22BroadcastScaleMaskLoadIffbLm4EiE11DirectStoreIffEfLi1ELi1024EL9Algorithm0EEvT_T0_ll,@"STO_CUDA_ENTRY STV_DEFAULT"
_Z20SoftmaxBlockSMemImplI22BroadcastScaleMaskLoadIffbLm4EiE11DirectStoreIffEfLi1ELi1024EL9Algorithm0EEvT_T0_ll:
.text._Z20SoftmaxBlockSMemImplI22BroadcastScaleMaskLoadIffbLm4EiE11DirectStoreIffEfLi1ELi1024EL9Algorithm0EEvT_T0_ll:
        /* <DEDUP_REMOVED lines=20> */
.L_x_213:
[----:B0-----:R-:W0:Y:S01]  /*0140*/  S2R R14, SR_TID.X ;  /* 0x00000000000e7919 */ /* 0x001e220000002100 */
[----:B-1----:R-:W1:Y:S01]  /*0150*/  LDCU UR5, c[0x0][0x410] ;  /* 0x00008200ff0577ac */ /* 0x002e620008000800 */
[----:B------:R-:W-:Y:S01]  /*0160*/  BSSY.RECONVERGENT B0, `(.L_x_178) ;  /* 0x0000161000007945 */ /* 0x000fe20003800200 */
[----:B------:R-:W-:Y:S01]  /*0170*/  MOV R0, 0xff800000 ;  /* 0xff80000000007802 */ /* 0x000fe20000000f00 */
        /* <DEDUP_REMOVED lines=9> */
[----:B------:R-:W-:Y:S01]  /*0210*/  ISETP.GE.U32.AND P3, PT, R26, 0x400, PT ;  /* 0x000004001a00780c */ /* 0x000fe20003f66070 */
[----:B------:R-:W-:Y:S02]  /*0220*/  IMAD.MOV.U32 R0, RZ, RZ, -0x800000 ;  /* 0xff800000ff007424 */ /* 0x000fe400078e00ff */
[----:B0-----:R-:W-:-:S08]  /*0230*/  IMAD R19, R19, UR6, RZ ;  /* 0x0000000613137c24 */ /* 0x001fd0000f8e02ff */
[----:B------:R-:W-:Y:S05]  /*0240*/  @P0 BRA `(.L_x_181) ;  /* 0x0000000400d00947 */ /* 0x000fea0003800000 */
[----:B------:R-:W0:Y:S01]  /*0250*/  LDC R9, c[0x0][0x3b8] ;  /* 0x0000ee00ff097b82 */ /* 0x000e220000000800 */
[----:B------:R-:W-:Y:S01]  /*0260*/  IMAD.IADD R0, R14, 0x1, R19 ;  /* 0x000000010e007824 */ /* 0x000fe200078e0213 */
[----:B------:R-:W1:Y:S04]  /*0270*/  LDCU.128 UR12, c[0x0][0x3d0] ;  /* 0x00007a00ff0c77ac */ /* 0x000e680008000c00 */
[----:B------:R-:W-:Y:S01]  /*0280*/  IABS R12, R0 ;  /* 0x00000000000c7213 */ /* 0x000fe20000000000 */
[----:B------:R-:W2:Y:S01]  /*0290*/  LDCU.128 UR16, c[0x0][0x380] ;  /* 0x00007000ff1077ac */ /* 0x000ea20008000c00 */
[----:B------:R-:W3:Y:S01]  /*02a0*/  LDC R6, c[0x0][0x3bc] ;  /* 0x0000ef00ff067b82 */ /* 0x000ee20000000800 */
[----:B------:R-:W4:Y:S01]  /*02b0*/  LDCU UR5, c[0x0][0x3f4] ;  /* 0x00007e80ff0577ac */ /* 0x000f220008000800 */
[----:B0-----:R-:W-:-:S04]  /*02c0*/  IABS R11, R9 ;  /* 0x00000009000b7213 */ /* 0x001fc80000000000 */
[----:B------:R-:W0:Y:S01]  /*02d0*/  I2F.RP R7, R11 ;  /* 0x0000000b00077306 */ /* 0x000e220000209400 */
[----:B---3--:R-:W-:-:S07]  /*02e0*/  IABS R10, R6 ;  /* 0x00000006000a7213 */ /* 0x008fce0000000000 */
[----:B0-----:R-:W0:Y:S02]  /*02f0*/  MUFU.RCP R7, R7 ;  /* 0x0000000700077308 */ /* 0x001e240000001000 */
[----:B0-----:R-:W-:-:S06]  /*0300*/  VIADD R4, R7, 0xffffffe ;  /* 0x0ffffffe07047836 */ /* 0x001fcc0000000000 */
[----:B------:R0:W3:Y:S02]  /*0310*/  F2I.FTZ.U32.TRUNC.NTZ R5, R4 ;  /* 0x0000000400057305 */ /* 0x0000e4000021f000 */
[----:B0-----:R-:W-:Y:S01]  /*0320*/  IMAD.MOV.U32 R4, RZ, RZ, RZ ;  /* 0x000000ffff047224 */ /* 0x001fe200078e00ff */
[----:B---3--:R-:W-:-:S05]  /*0330*/  IADD3 R8, PT, PT, RZ, -R5, RZ ;  /* 0x80000005ff087210 */ /* 0x008fca0007ffe0ff */
[----:B------:R-:W-:Y:S02]  /*0340*/  IMAD R13, R8, R11, RZ ;  /* 0x0000000b080d7224 */ /* 0x000fe400078e02ff */
[----:B------:R-:W0:Y:S02]  /*0350*/  I2F.RP R8, R10 ;  /* 0x0000000a00087306 */ /* 0x000e240000209400 */
[----:B------:R-:W-:-:S06]  /*0360*/  IMAD.HI.U32 R5, R5, R13, R4 ;  /* 0x0000000d05057227 */ /* 0x000fcc00078e0004 */
[----:B------:R-:W-:-:S05]  /*0370*/  IMAD.HI.U32 R7, R5, R12, RZ ;  /* 0x0000000c05077227 */ /* 0x000fca00078e00ff */
[----:B------:R-:W-:Y:S01]  /*0380*/  IADD3 R4, PT, PT, -R7, RZ, RZ ;  /* 0x000000ff07047210 */ /* 0x000fe20007ffe1ff */
[----:B0-----:R-:W0:Y:S04]  /*0390*/  MUFU.RCP R8, R8 ;  /* 0x0000000800087308 */ /* 0x001e280000001000 */
[C---:B------:R-:W-:Y:S02]  /*03a0*/  IMAD R4, R11.reuse, R4, R12 ;  /* 0x000000040b047224 */ /* 0x040fe400078e020c */
[----:B------:R-:W3:Y:S03]  /*03b0*/  LDC.64 R12, c[0x0][0x398] ;  /* 0x0000e600ff0c7b82 */ /* 0x000ee60000000a00 */
        /* <DEDUP_REMOVED lines=13> */
[----:B-----5:R-:W-:-:S04]  /*0490*/  IMAD.MOV.U32 R4, RZ, RZ, RZ ;  /* 0x000000ffff047224 */ /* 0x020fc800078e00ff */
[----:B------:R-:W-:Y:S01]  /*04a0*/  IMAD.MOV R21, RZ, RZ, -R7 ;  /* 0x000000ffff157224 */ /* 0x000fe200078e0a07 */
[----:B-1----:R-:W-:-:S03]  /*04b0*/  IADD3 R11, PT, PT, RZ, -R5, RZ ;  /* 0x80000005ff0b7210 */ /* 0x002fc60007ffe0ff */
[----:B------:R-:W-:Y:S02]  /*04c0*/  IMAD R21, R9, R21, R0 ;  /* 0x0000001509157224 */ /* 0x000fe400078e0200 */
[----:B------:R-:W-:Y:S01]  /*04d0*/  IMAD R9, R11, R10, RZ ;  /* 0x0000000a0b097224 */ /* 0x000fe200078e02ff */
[----:B0-----:R-:W-:Y:S02]  /*04e0*/  ISETP.NE.AND P4, PT, R8, RZ, PT ;  /* 0x000000ff0800720c */ /* 0x001fe40003f85270 */
[----:B------:R-:W-:Y:S01]  /*04f0*/  IABS R11, R21 ;  /* 0x00000015000b7213 */ /* 0x000fe20000000000 */
[----:B------:R-:W-:Y:S01]  /*0500*/  IMAD.HI.U32 R4, R5, R9, R4 ;  /* 0x0000000905047227 */ /* 0x000fe200078e0004 */
[----:B------:R-:W-:Y:S02]  /*0510*/  IABS R9, R8 ;  /* 0x0000000800097213 */ /* 0x000fe40000000000 */
[----:B------:R-:W-:Y:S02]  /*0520*/  MOV R5, R11 ;  /* 0x0000000b00057202 */ /* 0x000fe40000000f00 */
[----:B------:R-:W0:Y:S03]  /*0530*/  I2F.RP R11, R9 ;  /* 0x00000009000b7306 */ /* 0x000e260000209400 */
[----:B------:R-:W-:-:S04]  /*0540*/  IMAD.HI.U32 R15, R4, R5, RZ ;  /* 0x00000005040f7227 */ /* 0x000fc800078e00ff */
[----:B------:R-:W-:-:S04]  /*0550*/  IMAD.MOV R4, RZ, RZ, -R15 ;  /* 0x000000ffff047224 */ /* 0x000fc800078e0a0f */
[C---:B------:R-:W-:Y:S01]  /*0560*/  IMAD R5, R10.reuse, R4, R5 ;  /* 0x000000040a057224 */ /* 0x040fe200078e0205 */
[----:B------:R-:W-:Y:S01]  /*0570*/  LOP3.LUT R4, R21, R6, RZ, 0x3c, !PT ;  /* 0x0000000615047212 */ /* 0x000fe200078e3cff */
[----:B0-----:R-:W0:Y:S03]  /*0580*/  MUFU.RCP R11, R11 ;  /* 0x0000000b000b7308 */ /* 0x001e260000001000 */
[----:B------:R-:W-:Y:S02]  /*0590*/  ISETP.GT.U32.AND P1, PT, R10, R5, PT ;  /* 0x000000050a00720c */ /* 0x000fe40003f24070 */
[----:B------:R-:W-:-:S11]  /*05a0*/  ISETP.GE.AND P2, PT, R4, RZ, PT ;  /* 0x000000ff0400720c */ /* 0x000fd60003f46270 */
[----:B------:R-:W-:Y:S02]  /*05b0*/  @!P1 IMAD.IADD R5, R5, 0x1, -R10 ;  /* 0x0000000105059824 */ /* 0x000fe400078e0a0a */
[----:B------:R-:W-:Y:S01]  /*05c0*/  @!P1 VIADD R15, R15, 0x1 ;  /* 0x000000010f0f9836 */ /* 0x000fe20000000000 */
[----:B------:R-:W-:Y:S02]  /*05d0*/  ISETP.NE.AND P1, PT, R6, RZ, PT ;  /* 0x000000ff0600720c */ /* 0x000fe40003f25270 */
[----:B------:R-:W-:Y:S02]  /*05e0*/  ISETP.GE.U32.AND P0, PT, R5, R10, PT ;  /* 0x0000000a0500720c */ /* 0x000fe40003f06070 */
[----:B0-----:R-:W-:-:S06]  /*05f0*/  IADD3 R5, PT, PT, R11, 0xffffffe, RZ ;  /* 0x0ffffffe0b057810 */ /* 0x001fcc0007ffe0ff */
[----:B------:R-:W0:Y:S05]  /*0600*/  F2I.FTZ.U32.TRUNC.NTZ R5, R5 ;  /* 0x0000000500057305 */ /* 0x000e2a000021f000 */
[----:B------:R-:W-:-:S05]  /*0610*/  @P0 VIADD R15, R15, 0x1 ;  /* 0x000000010f0f0836 */ /* 0x000fca0000000000 */
[----:B------:R-:W-:Y:S02]  /*0620*/  @!P2 IADD3 R15, PT, PT, -R15, RZ, RZ ;  /* 0x000000ff0f0fa210 */ /* 0x000fe40007ffe1ff */
[----:B------:R-:W-:Y:S01]  /*0630*/  @!P1 LOP3.LUT R15, RZ, R6, RZ, 0x33, !PT ;  /* 0x00000006ff0f9212 */ /* 0x000fe200078e33ff */
[----:B0-----:R-:W-:-:S04]  /*0640*/  IMAD.MOV R10, RZ, RZ, -R5 ;  /* 0x000000ffff0a7224 */ /* 0x001fc800078e0a05 */
[----:B------:R-:W-:Y:S02]  /*0650*/  IMAD.MOV R4, RZ, RZ, -R15 ;  /* 0x000000ffff047224 */ /* 0x000fe400078e0a0f */
[----:B------:R-:W-:Y:S02]  /*0660*/  IMAD R11, R10, R9, RZ ;  /* 0x000000090a0b7224 */ /* 0x000fe400078e02ff */
[----:B------:R-:W-:Y:S02]  /*0670*/  IMAD R21, R6, R4, R21 ;  /* 0x0000000406157224 */ /* 0x000fe400078e0215 */
[----:B------:R-:W-:-:S03]  /*0680*/  HFMA2 R4, -RZ, RZ, 0, 0 ;  /* 0x00000000ff047431 */ /* 0x000fc600000001ff */
[----:B------:R-:W-:Y:S02]  /*0690*/  IABS R16, R21 ;  /* 0x0000001500107213 */ /* 0x000fe40000000000 */
[----:B------:R-:W-:Y:S02]  /*06a0*/  IMAD.HI.U32 R4, R5, R11, R4 ;  /* 0x0000000b05047227 */ /* 0x000fe400078e0004 */
[----:B------:R-:W0:Y:S04]  /*06b0*/  LDC.64 R10, c[0x0][0x3a0] ;  /* 0x0000e800ff0a7b82 */ /* 0x000e280000000a00 */
[----:B------:R-:W-:-:S04]  /*06c0*/  IMAD.HI.U32 R6, R4, R16, RZ ;  /* 0x0000001004067227 */ /* 0x000fc800078e00ff */
[----:B------:R-:W-:-:S04]  /*06d0*/  IMAD.MOV R4, RZ, RZ, -R6 ;  /* 0x000000ffff047224 */ /* 0x000fc800078e0a06 */
[C---:B------:R-:W-:Y:S02]  /*06e0*/  IMAD R16, R9.reuse, R4, R16 ;  /* 0x0000000409107224 */ /* 0x040fe400078e0210 */
[----:B------:R-:W1:Y:S03]  /*06f0*/  LDC.64 R4, c[0x0][0x390] ;  /* 0x0000e400ff047b82 */ /* 0x000e660000000a00 */
[----:B------:R-:W-:-:S13]  /*0700*/  ISETP.GT.U32.AND P1, PT, R9, R16, PT ;  /* 0x000000100900720c */ /* 0x000fda0003f24070 */
[----:B------:R-:W-:Y:S01]  /*0710*/  @!P1 IMAD.IADD R16, R16, 0x1, -R9 ;  /* 0x0000000110109824 */ /* 0x000fe200078e0a09 */
[----:B------:R-:W-:Y:S02]  /*0720*/  @!P1 IADD3 R6, PT, PT, R6, 0x1, RZ ;  /* 0x0000000106069810 */ /* 0x000fe40007ffe0ff */
[----:B0-----:R-:W-:Y:S02]  /*0730*/  ISETP.NE.U32.AND P1, PT, R10, 0x1, PT ;  /* 0x000000010a00780c */ /* 0x001fe40003f25070 */
[----:B------:R-:W-:Y:S02]  /*0740*/  ISETP.GE.U32.AND P0, PT, R16, R9, PT ;  /* 0x000000091000720c */ /* 0x000fe40003f06070 */
[----:B------:R-:W-:Y:S01]  /*0750*/  LOP3.LUT R9, R21, R8, RZ, 0x3c, !PT ;  /* 0x0000000815097212 */ /* 0x000fe200078e3cff */
[----:B------:R-:W0:Y:S01]  /*0760*/  LDC.64 R16, c[0x0][0x3a8] ;  /* 0x0000ea00ff107b82 */ /* 0x000e220000000a00 */
[----:B-1----:R-:W-:Y:S02]  /*0770*/  ISETP.NE.U32.AND P2, PT, R4, 0x1, PT ;  /* 0x000000010400780c */ /* 0x002fe40003f45070 */
[----:B------:R-:W-:-:S02]  /*0780*/  ISETP.GE.AND P5, PT, R9, RZ, PT ;  /* 0x000000ff0900720c */ /* 0x000fc40003fa6270 */
[----:B------:R-:W-:Y:S02]  /*0790*/  ISETP.NE.AND.EX P2, PT, R5, RZ, PT, P2 ;  /* 0x000000ff0500720c */ /* 0x000fe40003f45320 */
[----:B------:R-:W-:Y:S02]  /*07a0*/  ISETP.NE.AND.EX P1, PT, R11, RZ, PT, P1 ;  /* 0x000000ff0b00720c */ /* 0x000fe40003f25310 */
[----:B------:R-:W-:Y:S01]  /*07b0*/  SEL R7, R7, RZ, P2 ;  /* 0x000000ff07077207 */ /* 0x000fe20001000000 */
[----:B------:R-:W-:Y:S01]  /*07c0*/  @P0 VIADD R6, R6, 0x1 ;  /* 0x0000000106060836 */ /* 0x000fe20000000000 */
[----:B---3--:R-:W-:-:S03]  /*07d0*/  ISETP.NE.U32.AND P0, PT, R12, 0x1, PT ;  /* 0x000000010c00780c */ /* 0x008fc60003f05070 */
[----:B------:R-:W-:Y:S01]  /*07e0*/  IMAD R4, R7, UR12, RZ ;  /* 0x0000000c07047c24 */ /* 0x000fe2000f8e02ff */
[----:B------:R-:W-:Y:S01]  /*07f0*/  ISETP.NE.AND.EX P0, PT, R13, RZ, PT, P0 ;  /* 0x000000ff0d00720c */ /* 0x000fe20003f05300 */
[----:B------:R-:W-:Y:S01]  /*0800*/  @!P5 IMAD.MOV R6, RZ, RZ, -R6 ;  /* 0x000000ffff06d224 */ /* 0x000fe200078e0a06 */
[----:B------:R-:W-:Y:S02]  /*0810*/  @!P4 LOP3.LUT R6, RZ, R8, RZ, 0x33, !PT ;  /* 0x00000008ff06c212 */ /* 0x000fe400078e33ff */
[----:B------:R-:W-:Y:S02]  /*0820*/  SEL R15, R15, RZ, P0 ;  /* 0x000000ff0f0f7207 */ /* 0x000fe40000000000 */
[C---:B------:R-:W-:Y:S02]  /*0830*/  IADD3 R5, PT, PT, -R6.reuse, RZ, RZ ;  /* 0x000000ff06057210 */ /* 0x040fe40007ffe1ff */
[----:B------:R-:W-:Y:S01]  /*0840*/  SEL R6, R6, RZ, P1 ;  /* 0x000000ff06067207 */ /* 0x000fe20000800000 */
[----:B------:R-:W-:Y:S01]  /*0850*/  IMAD R15, R15, UR13, R4 ;  /* 0x0000000d0f0f7c24 */ /* 0x000fe2000f8e0204 */
[----:B0-----:R-:W-:Y:S01]  /*0860*/  ISETP.NE.U32.AND P2, PT, R16, 0x1, PT ;  /* 0x000000011000780c */ /* 0x001fe20003f45070 */
[----:B------:R-:W-:Y:S01]  /*0870*/  IMAD R8, R8, R5, R21 ;  /* 0x0000000508087224 */ /* 0x000fe200078e0215 */
[----:B------:R-:W-:Y:S01]  /*0880*/  SHF.R.S64 R4, RZ, 0x1e, R0 ;  /* 0x0000001eff047819 */ /* 0x000fe20000001000 */
[----:B------:R-:W-:Y:S01]  /*0890*/  IMAD R15, R6, UR14, R15 ;  /* 0x0000000e060f7c24 */ /* 0x000fe2000f8e020f */
[----:B------:R-:W-:-:S04]  /*08a0*/  ISETP.NE.AND.EX P0, PT, R17, RZ, PT, P2 ;  /* 0x000000ff1100720c */ /* 0x000fc80003f05320 */
        /* <DEDUP_REMOVED lines=12> */
[----:B0-----:R0:W-:Y:S01]  /*0970*/  STS [R25], R8 ;  /* 0x0000000819007388 */ /* 0x0011e20000000800 */
[----:B------:R-:W-:-:S07]  /*0980*/  FMNMX R0, R8, -INF , !PT ;  /* 0xff80000008007809 */ /* 0x000fce0007800000 */
.L_x_181:
[----:B------:R-:W-:Y:S05]  /*0990*/  BSYNC.RECONVERGENT B1 ;  /* 0x0000000000017941 */ /* 0x000fea0003800200 */
.L_x_180:
[----:B------:R-:W-:Y:S05]  /*09a0*/  @!P3 BRA `(.L_x_179) ;  /* 0x0000000c0070b947 */ /* 0x000fea0003800000 */
[----:B------:R-:W1:Y:S01]  /*09b0*/  LDC R3, c[0x0][0x3b8] ;  /* 0x0000ee00ff037b82 */ /* 0x000e620000000800 */
[----:B------:R-:W-:Y:S01]  /*09c0*/  UMOV UR5, 0x400 ;  /* 0x0000040000057882 */ /* 0x000fe20000000000 */
[----:B------:R-:W-:Y:S01]  /*09d0*/  MOV R16, RZ ;  /* 0x000000ff00107202 */ /* 0x000fe20000000f00 */
[----:B------:R-:W-:Y:S01]  /*09e0*/  UIADD3 UR5, UPT, UPT, UR5, 0x150, URZ ;  /* 0x0000015005057890 */ /* 0x000fe2000fffe0ff */
[----:B------:R-:W-:Y:S02]  /*09f0*/  HFMA2 R21, -RZ, RZ, 0, 0 ;  /* 0x00000000ff157431 */ /* 0x000fe400000001ff */
[C---:B------:R-:W-:Y:S02]  /*0a00*/  IMAD.IADD R18, R14.reuse, 0x1, R19 ;  /* 0x000000010e127824 */ /* 0x040fe400078e0213 */
[----:B------:R-:W-:Y:S01]  /*0a10*/  VIADD R20, R14, 0x400 ;  /* 0x000004000e147836 */ /* 0x000fe20000000000 */
        /* <DEDUP_REMOVED lines=15> */
[----:B------:R-:W-:Y:S02]  /*0b10*/  ISETP.NE.AND.EX P2, PT, R9, RZ, PT, P2 ;  /* 0x000000ff0900720c */ /* 0x000fe40003f45320 */
[----:B--2---:R-:W-:Y:S01]  /*0b20*/  ISETP.NE.U32.AND P3, PT, R6, 0x1, PT ;  /* 0x000000010600780c */ /* 0x004fe20003f65070 */
[----:B------:R-:W0:Y:S03]  /*0b30*/  F2I.FTZ.U32.TRUNC.NTZ R17, R17 ;  /* 0x0000001100117305 */ /* 0x000e26000021f000 */
[----:B------:R-:W-:Y:S01]  /*0b40*/  ISETP.NE.AND.EX P3, PT, R7, RZ, PT, P3 ;  /* 0x000000ff0700720c */ /* 0x000fe20003f65330 */
[----:B0-----:R-:W-:-:S04]  /*0b50*/  IMAD.MOV R12, RZ, RZ, -R17 ;  /* 0x000000ffff0c7224 */ /* 0x001fc800078e0a11 */
[----:B------:R-:W-:-:S04]  /*0b60*/  IMAD R13, R12, R15, RZ ;  /* 0x0000000f0c0d7224 */ /* 0x000fc800078e02ff */
[----:B------:R-:W-:Y:S01]  /*0b70*/  IMAD.HI.U32 R16, R17, R13, R16 ;  /* 0x0000000d11107227 */ /* 0x000fe200078e0010 */
[----:B------:R-:W-:-:S05]  /*0b80*/  LEA R17, R14, UR5, 0x2 ;  /* 0x000000050e117c11 */ /* 0x000fca000f8e10ff */
[----:B------:R-:W-:-:S07]  /*0b90*/  VIADD R17, R17, 0x1000 ;  /* 0x0000100011117836 */ /* 0x000fce0000000000 */
.L_x_182:
        /* <DEDUP_REMOVED lines=8> */
[----:B------:R-:W-:Y:S01]  /*0c20*/  VIADD R3, R18, 0x400 ;  /* 0x0000040012037836 */ /* 0x000fe20000000000 */
[----:B-1----:R-:W-:Y:S02]  /*0c30*/  IABS R8, R6 ;  /* 0x0000000600087213 */ /* 0x002fe40000000000 */
[----:B------:R-:W-:Y:S02]  /*0c40*/  ISETP.GT.U32.AND P5, PT, R15, R10, PT ;  /* 0x0000000a0f00720c */ /* 0x000fe40003fa4070 */
[----:B------:R-:W1:Y:S01]  /*0c50*/  I2F.RP R4, R8 ;  /* 0x0000000800047306 */ /* 0x000e620000209400 */
[----:B------:R-:W-:-:S07]  /*0c60*/  IABS R22, R3 ;  /* 0x0000000300167213 */ /* 0x000fce0000000000 */
[----:B0-----:R-:W0:Y:S03]  /*0c70*/  MUFU.RCP R9, R9 ;  /* 0x0000000900097308 */ /* 0x001e260000001000 */
[----:B------:R-:W-:Y:S01]  /*0c80*/  @!P5 IMAD.IADD R10, R10, 0x1, -R7 ;  /* 0x000000010a0ad824 */ /* 0x000fe200078e0a07 */
[----:B------:R-:W-:-:S04]  /*0c90*/  @!P5 IADD3 R12, PT, PT, R12, 0x1, RZ ;  /* 0x000000010c0cd810 */ /* 0x000fc80007ffe0ff */
[----:B-1----:R-:W1:Y:S01]  /*0ca0*/  MUFU.RCP R4, R4 ;  /* 0x0000000400047308 */ /* 0x002e620000001000 */
[----:B------:R-:W-:Y:S01]  /*0cb0*/  ISETP.GE.U32.AND P6, PT, R10, R15, PT ;  /* 0x0000000f0a00720c */ /* 0x000fe20003fc6070 */
[----:B------:R-:W-:Y:S02]  /*0cc0*/  IMAD.MOV.U32 R15, RZ, RZ, R7 ;  /* 0x000000ffff0f7224 */ /* 0x000fe400078e0007 */
[----:B0-----:R-:W-:-:S10]  /*0cd0*/  VIADD R5, R9, 0xffffffe ;  /* 0x0ffffffe09057836 */ /* 0x001fd40000000000 */
[----:B------:R-:W-:Y:S01]  /*0ce0*/  @P6 VIADD R12, R12, 0x1 ;  /* 0x000000010c0c6836 */ /* 0x000fe20000000000 */
[----:B------:R-:W0:Y:S01]  /*0cf0*/  F2I.FTZ.U32.TRUNC.NTZ R5, R5 ;  /* 0x0000000500057305 */ /* 0x000e22000021f000 */
[----:B------:R-:W-:Y:S02]  /*0d00*/  ISETP.NE.AND P6, PT, R11, RZ, PT ;  /* 0x000000ff0b00720c */ /* 0x000fe40003fc5270 */
[----:B-1----:R-:W-:Y:S01]  /*0d10*/  IADD3 R13, PT, PT, R4, 0xffffffe, RZ ;  /* 0x0ffffffe040d7810 */ /* 0x002fe20007ffe0ff */
[----:B------:R-:W-:Y:S02]  /*0d20*/  IMAD.MOV.U32 R4, RZ, RZ, RZ ;  /* 0x000000ffff047224 */ /* 0x000fe400078e00ff */
[----:B0-----:R-:W-:-:S04]  /*0d30*/  IMAD.MOV R16, RZ, RZ, -R5 ;  /* 0x000000ffff107224 */ /* 0x001fc800078e0a05 */
[----:B------:R-:W-:-:S04]  /*0d40*/  IMAD R9, R16, R7, RZ ;  /* 0x0000000710097224 */ /* 0x000fc800078e02ff */
[----:B------:R-:W-:Y:S01]  /*0d50*/  IMAD.HI.U32 R16, R5, R9, R4 ;  /* 0x0000000905107227 */ /* 0x000fe200078e0004 */
[----:B------:R-:W-:Y:S01]  /*0d60*/  LOP3.LUT R4, R18, R11, RZ, 0x3c, !PT ;  /* 0x0000000b12047212 */ /* 0x000fe200078e3cff */
[----:B------:R-:W0:Y:S03]  /*0d70*/  F2I.FTZ.U32.TRUNC.NTZ R5, R13 ;  /* 0x0000000d00057305 */ /* 0x000e26000021f000 */
[----:B------:R-:W-:Y:S01]  /*0d80*/  ISETP.GE.AND P4, PT, R4, RZ, PT ;  /* 0x000000ff0400720c */ /* 0x000fe20003f86270 */
[----:B------:R-:W-:-:S04]  /*0d90*/  IMAD.HI.U32 R9, R16, R22, RZ ;  /* 0x0000001610097227 */ /* 0x000fc800078e00ff */
[----:B------:R-:W-:Y:S01]  /*0da0*/  IMAD.MOV.U32 R4, RZ, RZ, RZ ;  /* 0x000000ffff047224 */ /* 0x000fe200078e00ff */
[----:B------:R-:W-:-:S05]  /*0db0*/  IADD3 R10, PT, PT, -R9, RZ, RZ ;  /* 0x000000ff090a7210 */ /* 0x000fca0007ffe1ff */
[----:B------:R-:W-:Y:S02]  /*0dc0*/  IMAD R22, R7, R10, R22 ;  /* 0x0000000a07167224 */ /* 0x000fe400078e0216 */
[----:B0-----:R-:W-:Y:S01]  /*0dd0*/  IMAD.MOV R23, RZ, RZ, -R5 ;  /* 0x000000ffff177224 */ /* 0x001fe200078e0a05 */
[----:B------:R-:W-:Y:S02]  /*0de0*/  @!P4 IADD3 R12, PT, PT, -R12, RZ, RZ ;  /* 0x000000ff0c0cc210 */ /* 0x000fe40007ffe1ff */
[----:B------:R-:W-:Y:S01]  /*0df0*/  ISETP.GT.U32.AND P5, PT, R15, R22, PT ;  /* 0x000000160f00720c */ /* 0x000fe20003fa4070 */
[----:B------:R-:W-:-:S04]  /*0e00*/  IMAD R13, R23, R8, RZ ;  /* 0x00000008170d7224 */ /* 0x000fc800078e02ff */
[----:B------:R-:W-:Y:S01]  /*0e10*/  IMAD.HI.U32 R10, R5, R13, R4 ;  /* 0x0000000d050a7227 */ /* 0x000fe200078e0004 */
[-C--:B------:R-:W-:Y:S02]  /*0e20*/  LOP3.LUT R13, RZ, R11.reuse, RZ, 0x33, !PT ;  /* 0x0000000bff0d7212 */ /* 0x080fe400078e33ff */
[----:B------:R-:W-:Y:S01]  /*0e30*/  LOP3.LUT R5, R3, R11, RZ, 0x3c, !PT ;  /* 0x0000000b03057212 */ /* 0x000fe200078e3cff */
[----:B------:R-:W-:-:S04]  /*0e40*/  IMAD.MOV R4, RZ, RZ, -R11 ;  /* 0x000000ffff047224 */ /* 0x000fc800078e0a0b */
[----:B------:R-:W-:Y:S01]  /*0e50*/  @!P5 IMAD.IADD R22, R22, 0x1, -R7 ;  /* 0x000000011616d824 */ /* 0x000fe200078e0a07 */
[----:B------:R-:W-:Y:S02]  /*0e60*/  SEL R7, R13, R12, !P6 ;  /* 0x0000000c0d077207 */ /* 0x000fe40007000000 */
[----:B------:R-:W-:Y:S02]  /*0e70*/  @!P5 IADD3 R9, PT, PT, R9, 0x1, RZ ;  /* 0x000000010909d810 */ /* 0x000fe40007ffe0ff */
[----:B------:R-:W-:Y:S01]  /*0e80*/  ISETP.GE.U32.AND P4, PT, R22, R15, PT ;  /* 0x0000000f1600720c */ /* 0x000fe20003f86070 */
[----:B------:R-:W-:Y:S01]  /*0e90*/  IMAD R11, R7, R4, RZ ;  /* 0x00000004070b7224 */ /* 0x000fe200078e02ff */
[----:B------:R-:W-:Y:S02]  /*0ea0*/  ISETP.GE.AND P5, PT, R5, RZ, PT ;  /* 0x000000ff0500720c */ /* 0x000fe40003fa6270 */
[----:B------:R-:W-:Y:S01]  /*0eb0*/  SEL R7, R7, RZ, P2 ;  /* 0x000000ff07077207 */ /* 0x000fe20001000000 */
[----:B------:R-:W-:-:S04]  /*0ec0*/  IMAD.IADD R5, R11, 0x1, R18 ;  /* 0x000000010b057824 */ /* 0x000fc800078e0212 */
[----:B------:R-:W-:Y:S01]  /*0ed0*/  IMAD R7, R7, UR20, RZ ;  /* 0x0000001407077c24 */ /* 0x000fe2000f8e02ff */
[----:B------:R-:W-:Y:S02]  /*0ee0*/  IABS R27, R5 ;  /* 0x00000005001b7213 */ /* 0x000fe40000000000 */
[----:B------:R-:W-:Y:S01]  /*0ef0*/  LOP3.LUT R5, R5, R6, RZ, 0x3c, !PT ;  /* 0x0000000605057212 */ /* 0x000fe200078e3cff */
[----:B------:R-:W-:Y:S02]  /*0f00*/  @P4 VIADD R9, R9, 0x1 ;  /* 0x0000000109094836 */ /* 0x000fe40000000000 */
[----:B------:R-:W-:-:S03]  /*0f10*/  IMAD.HI.U32 R12, R10, R27, RZ ;  /* 0x0000001b0a0c7227 */ /* 0x000fc600078e00ff */
[----:B------:R-:W-:-:S04]  /*0f20*/  @!P5 IADD3 R9, PT, PT, -R9, RZ, RZ ;  /* 0x000000ff0909d210 */ /* 0x000fc80007ffe1ff */
[----:B------:R-:W-:Y:S01]  /*0f30*/  SEL R9, R13, R9, !P6 ;  /* 0x000000090d097207 */ /* 0x000fe20007000000 */
[----:B------:R-:W-:-:S04]  /*0f40*/  IMAD.MOV R13, RZ, RZ, -R12 ;  /* 0x000000ffff0d7224 */ /* 0x000fc800078e0a0c */
[C---:B------:R-:W-:Y:S02]  /*0f50*/  IMAD R27, R8.reuse, R13, R27 ;  /* 0x0000000d081b7224 */ /* 0x040fe400078e021b */
[C---:B------:R-:W-:Y:S01]  /*0f60*/  IMAD R4, R9.reuse, R4, RZ ;  /* 0x0000000409047224 */ /* 0x040fe200078e02ff */
[----:B------:R-:W-:Y:S02]  /*0f70*/  SEL R9, R9, RZ, P2 ;  /* 0x000000ff09097207 */ /* 0x000fe40001000000 */
[----:B------:R-:W-:Y:S01]  /*0f80*/  ISETP.GT.U32.AND P5, PT, R8, R27, PT ;  /* 0x0000001b0800720c */ /* 0x000fe20003fa4070 */
[----:B------:R-:W-:Y:S02]  /*0f90*/  IMAD.IADD R23, R3, 0x1, R4 ;  /* 0x0000000103177824 */ /* 0x000fe400078e0204 */
[----:B------:R-:W-:-:S03]  /*0fa0*/  IMAD R9, R9, UR20, RZ ;  /* 0x0000001409097c24 */ /* 0x000fc6000f8e02ff */
[----:B------:R-:W-:Y:S02]  /*0fb0*/  IABS R29, R23 ;  /* 0x00000017001d7213 */ /* 0x000fe40000000000 */
[----:B------:R-:W-:-:S03]  /*0fc0*/  LOP3.LUT R23, R23, R6, RZ, 0x3c, !PT ;  /* 0x0000000617177212 */ /* 0x000fc600078e3cff */
[----:B------:R-:W-:Y:S02]  /*0fd0*/  IMAD.HI.U32 R13, R10, R29, RZ ;  /* 0x0000001d0a0d7227 */ /* 0x000fe400078e00ff */
[-C--:B------:R-:W-:Y:S01]  /*0fe0*/  @!P5 IADD3 R27, PT, PT, R27, -R8.reuse, RZ ;  /* 0x800000081b1bd210 */ /* 0x080fe20007ffe0ff */
[----:B------:R-:W0:Y:S01]  /*0ff0*/  LDC R10, c[0x0][0x3c0] ;  /* 0x0000f000ff0a7b82 */ /* 0x000e220000000800 */
[----:B------:R-:W-:Y:S02]  /*1000*/  @!P5 IADD3 R12, PT, PT, R12, 0x1, RZ ;  /* 0x000000010c0cd810 */ /* 0x000fe40007ffe0ff */
[----:B------:R-:W-:Y:S01]  /*1010*/  ISETP.GE.U32.AND P6, PT, R27, R8, PT ;  /* 0x000000081b00720c */ /* 0x000fe20003fc6070 */
[----:B------:R-:W-:-:S04]  /*1020*/  IMAD.MOV R27, RZ, RZ, -R13 ;  /* 0x000000ffff1b7224 */ /* 0x000fc800078e0a0d */
[----:B------:R-:W-:-:S05]  /*1030*/  IMAD R27, R8, R27, R29 ;  /* 0x0000001b081b7224 */ /* 0x000fca00078e021d */
[----:B------:R-:W-:-:S03]  /*1040*/  ISETP.GT.U32.AND P4, PT, R8, R27, PT ;  /* 0x0000001b0800720c */ /* 0x000fc60003f84070 */
[----:B------:R-:W-:Y:S01]  /*1050*/  @P6 VIADD R12, R12, 0x1 ;  /* 0x000000010c0c6836 */ /* 0x000fe20000000000 */
[----:B------:R-:W-:-:S09]  /*1060*/  ISETP.GE.AND P6, PT, R5, RZ, PT ;  /* 0x000000ff0500720c */ /* 0x000fd20003fc6270 */
[----:B------:R-:W-:Y:S02]  /*1070*/  @!P4 IMAD.IADD R27, R27, 0x1, -R8 ;  /* 0x000000011b1bc824 */ /* 0x000fe400078e0a08 */
[----:B------:R-:W-:Y:S01]  /*1080*/  @!P4 VIADD R13, R13, 0x1 ;  /* 0x000000010d0dc836 */ /* 0x000fe20000000000 */
[----:B------:R-:W-:Y:S01]  /*1090*/  ISETP.GE.AND P4, PT, R23, RZ, PT ;  /* 0x000000ff1700720c */ /* 0x000fe20003f86270 */
[----:B------:R-:W-:Y:S01]  /*10a0*/  @!P6 IMAD.MOV R12, RZ, RZ, -R12 ;  /* 0x000000ffff0ce224 */ /* 0x000fe200078e0a0c */
[----:B------:R-:W-:Y:S02]  /*10b0*/  ISETP.GE.U32.AND P5, PT, R27, R8, PT ;  /* 0x000000081b00720c */ /* 0x000fe40003fa6070 */
[----:B0-----:R-:W-:Y:S02]  /*10c0*/  IABS R8, R10 ;  /* 0x0000000a00087213 */ /* 0x001fe40000000000 */
[----:B------:R-:W-:Y:S02]  /*10d0*/  LOP3.LUT R23, RZ, R6, RZ, 0x33, !PT ;  /* 0x00000006ff177212 */ /* 0x000fe400078e33ff */
[----:B------:R-:W0:Y:S07]  /*10e0*/  I2F.RP R22, R8 ;  /* 0x0000000800167306 */ /* 0x000e2e0000209400 */
[----:B------:R-:W-:Y:S01]  /*10f0*/  @P5 VIADD R13, R13, 0x1 ;  /* 0x000000010d0d5836 */ /* 0x000fe20000000000 */
[----:B------:R-:W-:Y:S01]  /*1100*/  ISETP.NE.AND P5, PT, R6, RZ, PT ;  /* 0x000000ff0600720c */ /* 0x000fe20003fa5270 */
[----:B0-----:R-:W0:Y:S02]  /*1110*/  MUFU.RCP R22, R22 ;  /* 0x0000001600167308 */ /* 0x001e240000001000 */
[----:B0-----:R-:W-:-:S02]  /*1120*/  IADD3 R5, PT, PT, R22, 0xffffffe, RZ ;  /* 0x0ffffffe16057810 */ /* 0x001fc40007ffe0ff */
[----:B------:R-:W-:Y:S02]  /*1130*/  MOV R22, R13 ;  /* 0x0000000d00167202 */ /* 0x000fe40000000f00 */
[----:B------:R-:W-:Y:S02]  /*1140*/  SEL R13, R23, R12, !P5 ;  /* 0x0000000c170d7207 */ /* 0x000fe40006800000 */
[----:B------:R-:W0:Y:S01]  /*1150*/  F2I.FTZ.U32.TRUNC.NTZ R5, R5 ;  /* 0x0000000500057305 */ /* 0x000e22000021f000 */
[----:B------:R-:W-:-:S05]  /*1160*/  @!P4 IMAD.MOV R22, RZ, RZ, -R22 ;  /* 0x000000ffff16c224 */ /* 0x000fca00078e0a16 */
[----:B------:R-:W-:Y:S01]  /*1170*/  SEL R12, R23, R22, !P5 ;  /* 0x00000016170c7207 */ /* 0x000fe20006800000 */
[----:B------:R-:W-:-:S04]  /*1180*/  IMAD.MOV R22, RZ, RZ, -R13 ;  /* 0x000000ffff167224 */ /* 0x000fc800078e0a0d */
[----:B------:R-:W-:Y:S01]  /*1190*/  IMAD.MOV R23, RZ, RZ, -R12 ;  /* 0x000000ffff177224 */ /* 0x000fe200078e0a0c */
[----:B------:R-:W-:Y:S01]  /*11a0*/  SEL R12, R12, RZ, P3 ;  /* 0x000000ff0c0c7207 */ /* 0x000fe20001800000 */
[C---:B------:R-:W-:Y:S01]  /*11b0*/  IMAD R11, R6.reuse, R22, R11 ;  /* 0x00000016060b7224 */ /* 0x040fe200078e020b */
[----:B0-----:R-:W-:Y:S01]  /*11c0*/  IADD3 R27, PT, PT, RZ, -R5, RZ ;  /* 0x80000005ff1b7210 */ /* 0x001fe20007ffe0ff */
[----:B------:R-:W-:Y:S02]  /*11d0*/  IMAD R6, R6, R23, R4 ;  /* 0x0000001706067224 */ /* 0x000fe400078e0204 */
[----:B------:R-:W-:Y:S02]  /*11e0*/  IMAD.MOV.U32 R4, RZ, RZ, RZ ;  /* 0x000000ffff047224 */ /* 0x000fe400078e00ff */
[----:B------:R-:W-:Y:S02]  /*11f0*/  IMAD R23, R27, R8, RZ ;  /* 0x000000081b177224 */ /* 0x000fe400078e02ff */
[----:B------:R-:W-:-:S02]  /*1200*/  IMAD R12, R12, UR21, R9 ;  /* 0x000000150c0c7c24 */ /* 0x000fc4000f8e0209 */
[----:B------:R-:W-:Y:S01]  /*1210*/  IMAD.HI.U32 R5, R5, R23, R4 ;  /* 0x0000001705057227 */ /* 0x000fe200078e0004 */
[----:B------:R-:W-:Y:S02]  /*1220*/  IADD3 R23, PT, PT, R11, R18, RZ ;  /* 0x000000120b177210 */ /* 0x000fe40007ffe0ff */
[----:B------:R-:W-:Y:S02]  /*1230*/  SEL R4, R13, RZ, P3 ;  /* 0x000000ff0d047207 */ /* 0x000fe40001800000 */
[----:B------:R-:W-:Y:S02]  /*1240*/  IABS R22, R23 ;  /* 0x0000001700167213 */ /* 0x000fe40000000000 */
[----:B------:R-:W-:Y:S01]  /*1250*/  LOP3.LUT R23, R23, R10, RZ, 0x3c, !PT ;  /* 0x0000000a17177212 */ /* 0x000fe200078e3cff */
[----:B------:R-:W-:Y:S02]  /*1260*/  IMAD R4, R4, UR21, R7 ;  /* 0x0000001504047c24 */ /* 0x000fe4000f8e0207 */
[----:B------:R-:W-:Y:S01]  /*1270*/  IMAD.MOV.U32 R13, RZ, RZ, R22 ;  /* 0x000000ffff0d7224 */ /* 0x000fe200078e0016 */
[----:B------:R-:W-:-:S02]  /*1280*/  ISETP.GE.AND P5, PT, R23, RZ, PT ;  /* 0x000000ff1700720c */ /* 0x000fc40003fa6270 */
[----:B------:R-:W-:Y:S01]  /*1290*/  IADD3 R23, PT, PT, R3, R6, RZ ;  /* 0x0000000603177210 */ /* 0x000fe20007ffe0ff */
[----:B------:R-:W-:-:S04]  /*12a0*/  IMAD.HI.U32 R7, R5, R13, RZ ;  /* 0x0000000d05077227 */ /* 0x000fc800078e00ff */
[----:B------:R-:W-:-:S04]  /*12b0*/  IMAD.MOV R22, RZ, RZ, -R7 ;  /* 0x000000ffff167224 */ /* 0x000fc800078e0a07 */
[----:B------:R-:W-:Y:S01]  /*12c0*/  IMAD R13, R8, R22, R13 ;  /* 0x00000016080d7224 */ /* 0x000fe200078e020d */
[----:B------:R-:W-:Y:S02]  /*12d0*/  IABS R22, R23 ;  /* 0x0000001700167213 */ /* 0x000fe40000000000 */
[----:B------:R-:W-:-:S03]  /*12e0*/  LOP3.LUT R23, R23, R10, RZ, 0x3c, !PT ;  /* 0x0000000a17177212 */ /* 0x000fc600078e3cff */
[----:B------:R-:W-:Y:S01]  /*12f0*/  IMAD.HI.U32 R5, R5, R22, RZ ;  /* 0x0000001605057227 */ /* 0x000fe200078e00ff */
[----:B------:R-:W-:-:S03]  /*1300*/  ISETP.GE.AND P4, PT, R23, RZ, PT ;  /* 0x000000ff1700720c */ /* 0x000fc60003f86270 */
[----:B------:R-:W-:-:S04]  /*1310*/  IMAD.MOV R23, RZ, RZ, -R5 ;  /* 0x000000ffff177224 */ /* 0x000fc800078e0a05 */
[----:B------:R-:W-:Y:S01]  /*1320*/  IMAD R23, R8, R23, R22 ;  /* 0x0000001708177224 */ /* 0x000fe200078e0216 */
[----:B------:R-:W-:-:S04]  /*1330*/  LOP3.LUT R22, RZ, R10, RZ, 0x33, !PT ;  /* 0x0000000aff167212 */ /* 0x000fc800078e33ff */
[----:B------:R-:W-:-:S13]  /*1340*/  ISETP.GT.U32.AND P6, PT, R8, R23, PT ;  /* 0x000000170800720c */ /* 0x000fda0003fc4070 */
[----:B------:R-:W-:Y:S01]  /*1350*/  @!P6 VIADD R5, R5, 0x1 ;  /* 0x000000010505e836 */ /* 0x000fe20000000000 */
[----:B------:R-:W-:Y:S02]  /*1360*/  @!P6 IADD3 R23, PT, PT, R23, -R8, RZ ;  /* 0x800000081717e210 */ /* 0x000fe40007ffe0ff */
[----:B------:R-:W-:-:S13]  /*1370*/  ISETP.GT.U32.AND P6, PT, R8, R13, PT ;  /* 0x0000000d0800720c */ /* 0x000fda0003fc4070 */
[----:B------:R-:W-:Y:S02]  /*1380*/  @!P6 VIADD R7, R7, 0x1 ;  /* 0x000000010707e836 */ /* 0x000fe40000000000 */
[----:B------:R-:W-:Y:S01]  /*1390*/  @!P6 IMAD.IADD R13, R13, 0x1, -R8 ;  /* 0x000000010d0de824 */ /* 0x000fe200078e0a08 */
[----:B------:R-:W-:-:S13]  /*13a0*/  ISETP.GE.U32.AND P6, PT, R23, R8, PT ;  /* 0x000000081700720c */ /* 0x000fda0003fc6070 */
[----:B------:R-:W-:Y:S02]  /*13b0*/  @P6 IADD3 R5, PT, PT, R5, 0x1, RZ ;  /* 0x0000000105056810 */ /* 0x000fe40007ffe0ff */
[----:B------:R-:W-:-:S03]  /*13c0*/  ISETP.GE.U32.AND P6, PT, R13, R8, PT ;  /* 0x000000080d00720c */ /* 0x000fc60003fc6070 */
[----:B------:R-:W-:-:S05]  /*13d0*/  IMAD.MOV.U32 R8, RZ, RZ, R5 ;  /* 0x000000ffff087224 */ /* 0x000fca00078e0005 */
[----:B------:R-:W-:Y:S02]  /*13e0*/  @!P4 IADD3 R8, PT, PT, -R8, RZ, RZ ;  /* 0x000000ff0808c210 */ /* 0x000fe40007ffe1ff */
[----:B------:R-:W-:-:S03]  /*13f0*/  IADD3 R21, P4, PT, RZ, R21, RZ ;  /* 0x00000015ff157210 */ /* 0x000fc60007f9e0ff */
[----:B------:R-:W-:Y:S01]  /*1400*/  @P6 VIADD R7, R7, 0x1 ;  /* 0x0000000107076836 */ /* 0x000fe20000000000 */
[----:B------:R-:W-:-:S03]  /*1410*/  ISETP.NE.AND P6, PT, R10, RZ, PT ;  /* 0x000000ff0a00720c */ /* 0x000fc60003fc5270 */
[----:B------:R-:W-:Y:S01]  /*1420*/  IMAD.MOV.U32 R5, RZ, RZ, R7 ;  /* 0x000000ffff057224 */ /* 0x000fe200078e0007 */
[----:B------:R-:W-:-:S03]  /*1430*/  SEL R7, R22, R8, !P6 ;  /* 0x0000000816077207 */ /* 0x000fc60007000000 */
[----:B------:R-:W-:Y:S01]  /*1440*/  @!P5 IMAD.MOV R5, RZ, RZ, -R5 ;  /* 0x000000ffff05d224 */ /* 0x000fe200078e0a05 */
[C---:B------:R-:W-:Y:S02]  /*1450*/  IADD3 R13, PT, PT, -R7.reuse, RZ, RZ ;  /* 0x000000ff070d7210 */ /* 0x040fe40007ffe1ff */
[----:B------:R-:W-:Y:S02]  /*1460*/  SEL R7, R7, RZ, P0 ;  /* 0x000000ff07077207 */ /* 0x000fe40000000000 */
[----:B------:R-:W-:Y:S01]  /*1470*/  SEL R5, R22, R5, !P6 ;  /* 0x0000000516057207 */ /* 0x000fe20007000000 */
[----:B------:R-:W-:Y:S02]  /*1480*/  IMAD R6, R10, R13, R6 ;  /* 0x0000000d0a067224 */ /* 0x000fe400078e0206 */
[----:B------:R-:W-:Y:S02]  /*1490*/  IMAD R7, R7, UR22, R12 ;  /* 0x0000001607077c24 */ /* 0x000fe4000f8e020c */
[----:B------:R-:W-:Y:S01]  /*14a0*/  IMAD.MOV R8, RZ, RZ, -R5 ;  /* 0x000000ffff087224 */ /* 0x000fe200078e0a05 */
[----:B------:R-:W-:Y:S01]  /*14b0*/  SEL R5, R5, RZ, P0 ;  /* 0x000000ff05057207 */ /* 0x000fe20000000000 */
[----:B------:R-:W-:-:S02]  /*14c0*/  IMAD.IADD R6, R3, 0x1, R6 ;  /* 0x0000000103067824 */ /* 0x000fc400078e0206 */
[----:B------:R-:W-:Y:S01]  /*14d0*/  IMAD R11, R10, R8, R11 ;  /* 0x000000080a0b7224 */ /* 0x000fe200078e020b */
[----:B------:R-:W-:Y:S01]  /*14e0*/  IADD3 R10, P6, PT, RZ, R21, RZ ;  /* 0x00000015ff0a7210 */ /* 0x000fe20007fde0ff */
[----:B------:R-:W-:Y:S01]  /*14f0*/  IMAD.X R12, R14, 0x1, R19, P4 ;  /* 0x000000010e0c7824 */ /* 0x000fe200020e0613 */
[----:B------:R-:W-:Y:S01]  /*1500*/  SEL R6, R6, RZ, P1 ;  /* 0x000000ff06067207 */ /* 0x000fe20000800000 */
[----:B------:R-:W-:Y:S01]  /*1510*/  IMAD R4, R5, UR22, R4 ;  /* 0x0000001605047c24 */ /* 0x000fe2000f8e0204 */
[----:B------:R-:W-:Y:S02]  /*1520*/  IADD3 R11, PT, PT, R11, R18, RZ ;  /* 0x000000120b0b7210 */ /* 0x000fe40007ffe0ff */
[----:B------:R-:W-:Y:S01]  /*1530*/  SHF.R.S64 R5, R21, 0x1e, R12 ;  /* 0x0000001e15057819 */ /* 0x000fe2000000100c */
[----:B------:R-:W-:Y:S01]  /*1540*/  IMAD R6, R6, UR23, R7 ;  /* 0x0000001706067c24 */ /* 0x000fe2000f8e0207 */
[----:B------:R-:W-:Y:S02]  /*1550*/  SEL R11, R11, RZ, P1 ;  /* 0x000000ff0b0b7207 */ /* 0x000fe40000800000 */
[----:B------:R-:W-:-:S02]  /*1560*/  IADD3.X R3, PT, PT, R12, 0x400, RZ, P6, !PT ;  /* 0x000004000c037810 */ /* 0x000fc400037fe4ff */
[C---:B------:R-:W-:Y:S01]  /*1570*/  IADD3 R8, P5, PT, R6.reuse, UR26, RZ ;  /* 0x0000001a06087c10 */ /* 0x040fe2000ffbe0ff */
[----:B------:R-:W-:Y:S01]  /*1580*/  IMAD R11, R11, UR23, R4 ;  /* 0x000000170b0b7c24 */ /* 0x000fe2000f8e0204 */
[----:B------:R-:W-:Y:S02]  /*1590*/  IADD3 R4, P6, PT, R5, UR24, RZ ;  /* 0x0000001805047c10 */ /* 0x000fe4000ffde0ff */
[----:B------:R-:W-:Y:S02]  /*15a0*/  LEA.HI.X.SX32 R9, R6, UR27, 0x1, P5 ;  /* 0x0000001b06097c11 */ /* 0x000fe4000a8f0eff */
[C---:B------:R-:W-:Y:S02]  /*15b0*/  IADD3 R6, P5, PT, R11.reuse, UR26, RZ ;  /* 0x0000001a0b067c10 */ /* 0x040fe4000ffbe0ff */
[----:B------:R-:W-:Y:S01]  /*15c0*/  LEA.HI.X.SX32 R5, R12, UR25, 0x2, P6 ;  /* 0x000000190c057c11 */ /* 0x000fe2000b0f16ff */
[----:B------:R-:W2:Y:S01]  /*15d0*/  LDG.E.U8 R8, desc[UR8][R8.64] ;  /* 0x0000000808087981 */ /* 0x000ea2000c1e1100 */
[----:B------:R-:W-:Y:S01]  /*15e0*/  LEA.HI.X.SX32 R7, R11, UR27, 0x1, P5 ;  /* 0x0000001b0b077c11 */ /* 0x000fe2000a8f0eff */
[----:B------:R-:W0:Y:S01]  /*15f0*/  LDC.64 R12, c[0x0][0x3f0] ;  /* 0x0000fc00ff0c7b82 */ /* 0x000e220000000a00 */
[----:B------:R-:W-:Y:S01]  /*1600*/  SHF.R.S64 R10, R10, 0x1e, R3 ;  /* 0x0000001e0a0a7819 */ /* 0x000fe20000001003 */
[----:B------:R-:W0:Y:S04]  /*1610*/  LDG.E R4, desc[UR8][R4.64] ;  /* 0x0000000804047981 */ /* 0x000e28000c1e1900 */
[----:B------:R-:W3:Y:S01]  /*1620*/  LDG.E.U8 R6, desc[UR8][R6.64] ;  /* 0x0000000806067981 */ /* 0x000ee2000c1e1100 */
[----:B------:R-:W-:-:S04]  /*1630*/  IADD3 R10, P6, PT, R10, UR24, RZ ;  /* 0x000000180a0a7c10 */ /* 0x000fc8000ffde0ff */
[----:B------:R-:W-:-:S05]  /*1640*/  LEA.HI.X.SX32 R11, R3, UR25, 0x2, P6 ;  /* 0x00000019030b7c11 */ /* 0x000fca000b0f16ff */
[----:B------:R-:W4:Y:S01]  /*1650*/  LDG.E R10, desc[UR8][R10.64] ;  /* 0x000000080a0a7981 */ /* 0x000f22000c1e1900 */
[C---:B------:R-:W-:Y:S01]  /*1660*/  VIADD R22, R20.reuse, 0x400 ;  /* 0x0000040014167836 */ /* 0x040fe20000000000 */
[----:B------:R-:W-:Y:S01]  /*1670*/  IADD3.X R19, PT, PT, R19, 0x800, RZ, P4, !PT ;  /* 0x0000080013137810 */ /* 0x000fe200027fe4ff */
[----:B------:R-:W-:Y:S02]  /*1680*/  VIADD R20, R20, 0x800 ;  /* 0x0000080014147836 */ /* 0x000fe40000000000 */
[----:B------:R-:W-:Y:S01]  /*1690*/  VIADD R18, R18, 0x800 ;  /* 0x0000080012127836 */ /* 0x000fe20000000000 */
[----:B--2---:R-:W-:Y:S01]  /*16a0*/  ISETP.NE.AND P6, PT, R8, RZ, PT ;  /* 0x000000ff0800720c */ /* 0x004fe20003fc5270 */
[----:B0-----:R-:W-:Y:S01]  /*16b0*/  FMUL R3, R4, R13 ;  /* 0x0000000d04037220 */ /* 0x001fe20000400000 */
[----:B---3--:R-:W-:-:S04]  /*16c0*/  ISETP.NE.AND P5, PT, R6, RZ, PT ;  /* 0x000000ff0600720c */ /* 0x008fc80003fa5270 */
[----:B------:R-:W-:Y:S02]  /*16d0*/  FSEL R8, R3, R12, P5 ;  /* 0x0000000c03087208 */ /* 0x000fe40002800000 */
[----:B------:R-:W-:-:S04]  /*16e0*/  MOV R3, UR11 ;  /* 0x0000000b00037c02 */ /* 0x000fc80008000f00 */
[----:B------:R-:W-:Y:S01]  /*16f0*/  ISETP.GE.AND P5, PT, R22, R3, PT ;  /* 0x000000031600720c */ /* 0x000fe20003fa6270 */
[----:B----4-:R-:W-:Y:S01]  /*1700*/  @P6 FMUL R12, R10, R13 ;  /* 0x0000000d0a0c6220 */ /* 0x010fe20000400000 */
[----:B------:R-:W-:Y:S01]  /*1710*/  FMNMX R5, R8, R0, !PT ;  /* 0x0000000008057209 */ /* 0x000fe20007800000 */
[----:B------:R-:W-:Y:S03]  /*1720*/  STS [R17+-0x1000], R8 ;  /* 0xfff0000811007388 */ /* 0x000fe60000000800 */
[----:B------:R-:W-:Y:S01]  /*1730*/  FMNMX R0, R5, R12, !PT ;  /* 0x0000000c05007209 */ /* 0x000fe20007800000 */
[----:B------:R0:W-:Y:S02]  /*1740*/  STS [R17], R12 ;  /* 0x0000000c11007388 */ /* 0x0001e40000000800 */
[----:B0-----:R-:W-:-:S04]  /*1750*/  IADD3 R17, PT, PT, R17, 0x2000, RZ ;  /* 0x0000200011117810 */ /* 0x001fc80007ffe0ff */
[----:B------:R-:W-:Y:S05]  /*1760*/  @!P5 BRA `(.L_x_182) ;  /* 0xfffffff4000cd947 */ /* 0x000fea000383ffff */
.L_x_179:
[----:B------:R-:W-:Y:S05]  /*1770*/  BSYNC.RECONVERGENT B0 ;  /* 0x0000000000007941 */ /* 0x000fea0003800200 */
.L_x_178:
[----:B------:R-:W1:Y:S01]  /*1780*/  S2R R6, SR_LANEID ;  /* 0x0000000000067919 */ /* 0x000e620000000000 */
[----:B------:R-:W-:Y:S01]  /*1790*/  IMAD.MOV.U32 R7, RZ, RZ, R0 ;  /* 0x000000ffff077224 */ /* 0x000fe200078e0000 */
[----:B------:R-:W-:Y:S01]  /*17a0*/  BSSY.RECONVERGENT B0, `(.L_x_183) ;  /* 0x000001c000007945 */ /* 0x000fe20003800200 */
[----:B------:R-:W-:-:S03]  /*17b0*/  PLOP3.LUT P6, PT, PT, PT, PT, 0x8, 0x80 ;  /* 0x000000000080781c */ /* 0x000fc60003fce170 */
[----:B------:R-:W2:Y:S01]  /*17c0*/  SHFL.DOWN PT, R0, R7, 0x1, 0x1f ;  /* 0x08201f0007007f89 */ /* 0x000ea200000e0000 */
[C---:B-1----:R-:W-:Y:S02]  /*17d0*/  ISETP.GT.AND P1, PT, R6.reuse, 0x1e, PT ;  /* 0x0000001e0600780c */ /* 0x042fe40003f24270 */
[C---:B------:R-:W-:Y:S02]  /*17e0*/  ISETP.GT.AND P2, PT, R6.reuse, 0x1d, PT ;  /* 0x0000001d0600780c */ /* 0x040fe40003f44270 */
[C---:B------:R-:W-:Y:S02]  /*17f0*/  ISETP.GT.AND P3, PT, R6.reuse, 0x1b, PT ;  /* 0x0000001b0600780c */ /* 0x040fe40003f64270 */
[C---:B------:R-:W-:Y:S02]  /*1800*/  ISETP.GT.AND P5, PT, R6.reuse, 0xf, PT ;  /* 0x0000000f0600780c */ /* 0x040fe40003fa4270 */
        /* <DEDUP_REMOVED lines=9> */
[----:B0-----:R-:W-:-:S05]  /*18a0*/  FSEL R8, R7, R4, P4 ;  /* 0x0000000407087208 */ /* 0x001fca0002000000 */
[----:B------:R0:W2:Y:S01]  /*18b0*/  SHFL.DOWN PT, R5, R8, 0x10, 0x1f ;  /* 0x0a001f0008057f89 */ /* 0x0000a200000e0000 */
[----:B-1----:R-:W-:Y:S05]  /*18c0*/  @P5 BRA `(.L_x_184) ;  /* 0x0000000000245947 */ /* 0x002fea0003800000 */
[----:B------:R-:W1:Y:S01]  /*18d0*/  S2UR UR7, SR_CgaCtaId ;  /* 0x00000000000779c3 */ /* 0x000e620000008800 */
[----:B------:R-:W-:Y:S01]  /*18e0*/  ISETP.NE.AND P0, PT, R6, RZ, PT ;  /* 0x000000ff0600720c */ /* 0x000fe20003f05270 */
[----:B------:R-:W-:Y:S01]  /*18f0*/  UMOV UR5, 0x400 ;  /* 0x0000040000057882 */ /* 0x000fe20000000000 */
[----:B------:R-:W-:Y:S02]  /*1900*/  SHF.R.U32.HI R6, RZ, 0x3, R0 ;  /* 0x00000003ff067819 */ /* 0x000fe40000011600 */
[----:B0-2---:R-:W-:Y:S02]  /*1910*/  FMNMX R8, R4, R5, !PT ;  /* 0x0000000504087209 */ /* 0x005fe40007800000 */
[----:B------:R-:W-:-:S07]  /*1920*/  LOP3.LUT R5, R6, 0x7c, RZ, 0xc0, !PT ;  /* 0x0000007c06057812 */ /* 0x000fce00078ec0ff */
[----:B------:R-:W-:Y:S01]  /*1930*/  @!P0 PLOP3.LUT P6, PT, PT, PT, PT, 0x80, 0x8 ;  /* 0x000000000008881c */ /* 0x000fe20003fcf070 */
[----:B-1----:R-:W-:-:S09]  /*1940*/  ULEA UR5, UR7, UR5, 0x18 ;  /* 0x0000000507057291 */ /* 0x002fd2000f8ec0ff */
[----:B------:R1:W-:Y:S03]  /*1950*/  @!P0 STS [R5+UR5+0x20], R8 ;  /* 0x0000200805008988 */ /* 0x0003e60008000805 */
.L_x_184:
[----:B------:R-:W-:Y:S05]  /*1960*/  BSYNC.RECONVERGENT B0 ;  /* 0x0000000000007941 */ /* 0x000fea0003800200 */
.L_x_183:
        /* <DEDUP_REMOVED lines=8> */
[----:B------:R-:W3:Y:S04]  /*19f0*/  LDS.128 R12, [UR5+0x20] ;  /* 0x00002005ff0c7984 */ /* 0x000ee80008000c00 */
[----:B------:R-:W4:Y:S04]  /*1a00*/  LDS.128 R20, [UR5+0x30] ;  /* 0x00003005ff147984 */ /* 0x000f280008000c00 */
[----:B-12---:R-:W1:Y:S04]  /*1a10*/  LDS.128 R4, [UR5+0x40] ;  /* 0x00004005ff047984 */ /* 0x006e680008000c00 */
[----:B------:R-:W2:Y:S01]  /*1a20*/  LDS.128 R16, [UR5+0x50] ;  /* 0x00005005ff107984 */ /* 0x000ea20008000c00 */
[----:B---3--:R-:W-:-:S03]  /*1a30*/  FMNMX3 R13, R8, R13, R14, !PT ;  /* 0x0000000d080d7276 */ /* 0x008fc6000780000e */
[----:B0-----:R-:W0:Y:S01]  /*1a40*/  LDS.128 R8, [UR5+0x60] ;  /* 0x00006005ff087984 */ /* 0x001e220008000c00 */
[----:B----4-:R-:W-:-:S04]  /*1a50*/  FMNMX3 R13, R13, R15, R20, !PT ;  /* 0x0000000f0d0d7276 */ /* 0x010fc80007800014 */
[----:B------:R-:W-:Y:S02]  /*1a60*/  FMNMX3 R21, R13, R21, R22, !PT ;  /* 0x000000150d157276 */ /* 0x000fe40007800016 */
[----:B------:R-:W3:Y:S02]  /*1a70*/  LDS.128 R12, [UR5+0x70] ;  /* 0x00007005ff0c7984 */ /* 0x000ee40008000c00 */
[----:B-1----:R-:W-:Y:S02]  /*1a80*/  FMNMX3 R4, R21, R23, R4, !PT ;  /* 0x0000001715047276 */ /* 0x002fe40007800004 */
[----:B------:R-:W1:Y:S02]  /*1a90*/  LDS.128 R20, [UR5+0x80] ;  /* 0x00008005ff147984 */ /* 0x000e640008000c00 */
[----:B------:R-:W-:-:S04]  /*1aa0*/  FMNMX3 R4, R4, R5, R6, !PT ;  /* 0x0000000504047276 */ /* 0x000fc80007800006 */
[----:B--2---:R-:W-:Y:S02]  /*1ab0*/  FMNMX3 R16, R4, R7, R16, !PT ;  /* 0x0000000704107276 */ /* 0x004fe40007800010 */
[----:B------:R-:W2:Y:S02]  /*1ac0*/  LDS.128 R4, [UR5+0x90] ;  /* 0x00009005ff047984 */ /* 0x000ea40008000c00 */
[----:B------:R-:W-:-:S04]  /*1ad0*/  FMNMX3 R16, R16, R17, R18, !PT ;  /* 0x0000001110107276 */ /* 0x000fc80007800012 */
[----:B0-----:R-:W-:-:S04]  /*1ae0*/  FMNMX3 R8, R16, R19, R8, !PT ;  /* 0x0000001310087276 */ /* 0x001fc80007800008 */
[----:B------:R-:W-:-:S04]  /*1af0*/  FMNMX3 R8, R8, R9, R10, !PT ;  /* 0x0000000908087276 */ /* 0x000fc8000780000a */
[----:B---3--:R-:W-:-:S04]  /*1b00*/  FMNMX3 R8, R8, R11, R12, !PT ;  /* 0x0000000b08087276 */ /* 0x008fc8000780000c */
[----:B------:R-:W-:-:S04]  /*1b10*/  FMNMX3 R8, R8, R13, R14, !PT ;  /* 0x0000000d08087276 */ /* 0x000fc8000780000e */
[----:B-1----:R-:W-:-:S04]  /*1b20*/  FMNMX3 R8, R8, R15, R20, !PT ;  /* 0x0000000f08087276 */ /* 0x002fc80007800014 */
[----:B------:R-:W-:-:S04]  /*1b30*/  FMNMX3 R8, R8, R21, R22, !PT ;  /* 0x0000001508087276 */ /* 0x000fc80007800016 */
[----:B--2---:R-:W-:-:S04]  /*1b40*/  FMNMX3 R4, R8, R23, R4, !PT ;  /* 0x0000001708047276 */ /* 0x004fc80007800004 */
[----:B------:R-:W-:-:S04]  /*1b50*/  FMNMX3 R4, R4, R5, R6, !PT ;  /* 0x0000000504047276 */ /* 0x000fc80007800006 */
[----:B------:R-:W-:-:S05]  /*1b60*/  FMNMX R4, R4, R7, !PT ;  /* 0x0000000704047209 */ /* 0x000fca0007800000 */
[----:B------:R3:W-:Y:S02]  /*1b70*/  STS [UR5+0xa4], R4 ;  /* 0x0000a404ff007988 */ /* 0x0007e40008000805 */
.L_x_186:
[----:B------:R-:W-:Y:S05]  /*1b80*/  BSYNC.RECONVERGENT B0 ;  /* 0x0000000000007941 */ /* 0x000fea0003800200 */
.L_x_185:
[----:B------:R-:W4:Y:S01]  /*1b90*/  LDCU UR5, c[0x0][0x414] ;  /* 0x00008280ff0577ac */ /* 0x000f220008000800 */
[----:B------:R-:W5:Y:S01]  /*1ba0*/  S2R R7, SR_CgaCtaId ;  /* 0x0000000000077919 */ /* 0x000f620000008800 */
[----:B------:R-:W-:Y:S01]  /*1bb0*/  BAR.SYNC.DEFER_BLOCKING 0x0 ;  /* 0x0000000000007b1d */ /* 0x000fe20000010000 */
[C---:B------:R-:W-:Y:S01]  /*1bc0*/  ISETP.GE.U32.AND P0, PT, R0.reuse, R3, PT ;  /* 0x000000030000720c */ /* 0x040fe20003f06070 */
[----:B-12---:R-:W-:Y:S01]  /*1bd0*/  IMAD.MOV.U32 R5, RZ, RZ, RZ ;  /* 0x000000ffff057224 */ /* 0x006fe200078e00ff */
[----:B0-----:R-:W-:Y:S02]  /*1be0*/  MOV R8, 0x400 ;  /* 0x0000040000087802 */ /* 0x001fe40000000f00 */
[C---:B------:R-:W-:Y:S01]  /*1bf0*/  LOP3.LUT R22, R0.reuse, 0xc00, RZ, 0xfc, !PT ;  /* 0x00000c0000167812 */ /* 0x040fe200078efcff */
[----:B------:R-:W-:Y:S01]  /*1c00*/  BSSY.RECONVERGENT B0, `(.L_x_187) ;  /* 0x000007a000007945 */ /* 0x000fe20003800200 */
[C---:B------:R-:W-:Y:S02]  /*1c10*/  LOP3.LUT R21, R0.reuse, 0x400, RZ, 0xfc, !PT ;  /* 0x0000040000157812 */ /* 0x040fe400078efcff */
[----:B------:R-:W-:-:S02]  /*1c20*/  LOP3.LUT R20, R0, 0x800, RZ, 0xfc, !PT ;  /* 0x0000080000147812 */ /* 0x000fc400078efcff */
[----:B----4-:R-:W-:Y:S02]  /*1c30*/  ISETP.GE.AND.EX P0, PT, RZ, UR5, PT, P0 ;  /* 0x00000005ff007c0c */ /* 0x010fe4000bf06300 */
[----:B-----5:R-:W-:-:S11]  /*1c40*/  LEA R23, R7, R8, 0x18 ;  /* 0x0000000807177211 */ /* 0x020fd600078ec0ff */
[----:B------:R-:W-:Y:S05]  /*1c50*/  @P0 BRA `(.L_x_188) ;  /* 0x0000000400d00947 */ /* 0x000fea0003800000 */
[----:B---3--:R0:W1:Y:S01]  /*1c60*/  LDS R4, [R23+0xa4] ;  /* 0x0000a40017047984 */ /* 0x0080620000000800 */
[----:B------:R-:W-:Y:S01]  /*1c70*/  LOP3.LUT R10, R24, 0xc00, RZ, 0xc0, !PT ;  /* 0x00000c00180a7812 */ /* 0x000fe200078ec0ff */
[----:B------:R-:W-:Y:S01]  /*1c80*/  BSSY.RECONVERGENT B1, `(.L_x_189) ;  /* 0x0000035000017945 */ /* 0x000fe20003800200 */
[----:B------:R-:W-:Y:S02]  /*1c90*/  HFMA2 R5, -RZ, RZ, 0, 0 ;  /* 0x00000000ff057431 */ /* 0x000fe400000001ff */
[----:B------:R-:W-:Y:S01]  /*1ca0*/  IMAD.MOV.U32 R6, RZ, RZ, R0 ;  /* 0x000000ffff067224 */ /* 0x000fe200078e0000 */
[----:B------:R-:W-:-:S04]  /*1cb0*/  ISETP.NE.U32.AND P0, PT, R10, 0xc00, PT ;  /* 0x00000c000a00780c */ /* 0x000fc80003f05070 */
[----:B------:R-:W-:-:S13]  /*1cc0*/  ISETP.NE.AND.EX P0, PT, RZ, RZ, PT, P0 ;  /* 0x000000ffff00720c */ /* 0x000fda0003f05300 */
[----:B0-----:R-:W-:Y:S05]  /*1cd0*/  @!P0 BRA `(.L_x_190) ;  /* 0x0000000000bc8947 */ /* 0x001fea0003800000 */
[----:B------:R-:W1:Y:S01]  /*1ce0*/  LDS R5, [R25] ;  /* 0x0000000019057984 */ /* 0x000e620000000800 */
[----:B------:R-:W-:Y:S01]  /*1cf0*/  IMAD.MOV.U32 R9, RZ, RZ, 0x3bbb989d ;  /* 0x3bbb989dff097424 */ /* 0x000fe200078e00ff */
[----:B------:R-:W-:Y:S02]  /*1d00*/  MOV R11, 0x437c0000 ;  /* 0x437c0000000b7802 */ /* 0x000fe40000000f00 */
        /* <DEDUP_REMOVED lines=15> */
[----:B------:R-:W1:Y:S01]  /*1e00*/  LDS R13, [R25+0x1000] ;  /* 0x00100000190d7984 */ /* 0x000e620000000800 */
[----:B------:R-:W-:-:S04]  /*1e10*/  ISETP.NE.U32.AND P0, PT, R10, 0x400, PT ;  /* 0x000004000a00780c */ /* 0x000fc80003f05070 */
[----:B------:R-:W-:Y:S01]  /*1e20*/  ISETP.NE.AND.EX P0, PT, RZ, RZ, PT, P0 ;  /* 0x000000ffff00720c */ /* 0x000fe20003f05300 */
[----:B-1----:R-:W-:-:S04]  /*1e30*/  FADD R6, -R4, R13 ;  /* 0x0000000d04067221 */ /* 0x002fc80000000100 */
[----:B0-----:R-:W-:-:S04]  /*1e40*/  FFMA.SAT R12, R6, R9, 0.5 ;  /* 0x3f000000060c7423 */ /* 0x001fc80000002009 */
        /* <DEDUP_REMOVED lines=18> */
[----:B------:R-:W-:Y:S01]  /*1f70*/  FFMA R9, R6, 1.925963033500011079e-08, R9 ;  /* 0x32a5706006097823 */ /* 0x000fe20000000009 */
[----:B------:R-:W-:-:S05]  /*1f80*/  MOV R6, R22 ;  /* 0x0000001600067202 */ /* 0x000fca0000000f00 */
[----:B------:R-:W0:Y:S02]  /*1f90*/  MUFU.EX2 R9, R9 ;  /* 0x0000000900097308 */ /* 0x000e240000000800 */
[----:B0-----:R-:W-:-:S04]  /*1fa0*/  FMUL R10, R10, R9 ;  /* 0x000000090a0a7220 */ /* 0x001fc80000400000 */
[----:B------:R-:W-:Y:S01]  /*1fb0*/  FADD R5, R5, R10 ;  /* 0x0000000a05057221 */ /* 0x000fe20000000000 */
[----:B------:R3:W-:Y:S06]  /*1fc0*/  STS [R25+0x2000], R10 ;  /* 0x0020000a19007388 */ /* 0x0007ec0000000800 */
.L_x_190:
[----:B------:R-:W-:Y:S05]  /*1fd0*/  BSYNC.RECONVERGENT B1 ;  /* 0x0000000000017941 */ /* 0x000fea0003800200 */
.L_x_189:
[----:B------:R-:W-:-:S04]  /*1fe0*/  ISETP.GE.U32.AND P0, PT, R24, 0xc00, PT ;  /* 0x00000c001800780c */ /* 0x000fc80003f06070 */
[----:B------:R-:W-:-:S13]  /*1ff0*/  ISETP.GE.U32.AND.EX P0, PT, R2, RZ, PT, P0 ;  /* 0x000000ff0200720c */ /* 0x000fda0003f06100 */
[----:B------:R-:W-:Y:S05]  /*2000*/  @!P0 BRA `(.L_x_188) ;  /* 0x0000000000e48947 */ /* 0x000fea0003800000 */
[----:B------:R-:W-:-:S05]  /*2010*/  VIADD R8, R8, 0x150 ;  /* 0x0000015008087836 */ /* 0x000fca0000000000 */
[----:B------:R-:W-:-:S07]  /*2020*/  LEA R7, R7, R8, 0x18 ;  /* 0x0000000807077211 */ /* 0x000fce00078ec0ff */
.L_x_191:
[C---:B----4-:R-:W-:Y:S02]  /*2030*/  IMAD R8, R6.reuse, 0x4, R7 ;  /* 0x0000000406087824 */ /* 0x050fe400078e0207 */
[----:B------:R-:W-:Y:S02]  /*2040*/  HFMA2 R11, -RZ, RZ, 0.96630859375, -0.0022525787353515625 ;  /* 0x3bbb989dff0b7431 */ /* 0x000fe400000001ff */
[----:B0-2---:R-:W-:Y:S01]  /*2050*/  IMAD.MOV.U32 R12, RZ, RZ, 0x437c0000 ;  /* 0x437c0000ff0c7424 */ /* 0x005fe200078e00ff */
[----:B------:R-:W-:Y:S01]  /*2060*/  IADD3 R6, PT, PT, R6, 0x1000, RZ ;  /* 0x0000100006067810 */ /* 0x000fe20007ffe0ff */
[----:B------:R-:W1:Y:S03]  /*2070*/  LDS R9, [R8] ;  /* 0x0000000008097984 */ /* 0x000e660000000800 */
[----:B------:R-:W-:Y:S01]  /*2080*/  ISETP.GE.U32.AND P0, PT, R6, R3, PT ;  /* 0x000000030600720c */ /* 0x000fe20003f06070 */
[----:B------:R-:W0:Y:S03]  /*2090*/  LDS R17, [R8+0x1000] ;  /* 0x0010000008117984 */ /* 0x000e260000000800 */
[----:B------:R-:W-:Y:S01]  /*20a0*/  ISETP.GE.U32.AND.EX P0, PT, RZ, UR5, PT, P0 ;  /* 0x00000005ff007c0c */ /* 0x000fe2000bf06100 */
[----:B------:R-:W2:Y:S04]  /*20b0*/  LDS R15, [R8+0x2000] ;  /* 0x00200000080f7984 */ /* 0x000ea80000000800 */
[----:B------:R-:W4:Y:S01]  /*20c0*/  LDS R13, [R8+0x3000] ;  /* 0x00300000080d7984 */ /* 0x000f220000000800 */
[C---:B-1----:R-:W-:Y:S01]  /*20d0*/  FADD R18, -R4.reuse, R9 ;  /* 0x0000000904127221 */ /* 0x042fe20000000100 */
[----:B0-----:R-:W-:-:S03]  /*20e0*/  FADD R16, -R4, R17 ;  /* 0x0000001104107221 */ /* 0x001fc60000000100 */
[-C--:B------:R-:W-:Y:S01]  /*20f0*/  FFMA.SAT R9, R18, R11.reuse, 0.5 ;  /* 0x3f00000012097423 */ /* 0x080fe2000000200b */
[----:B------:R-:W-:-:S03]  /*2100*/  FFMA.SAT R17, R16, R11, 0.5 ;  /* 0x3f00000010117423 */ /* 0x000fc6000000200b */
[-C--:B------:R-:W-:Y:S01]  /*2110*/  FFMA.RM R9, R9, R12.reuse, 12582913 ;  /* 0x4b40000109097423 */ /* 0x080fe2000000400c */
[----:B--2---:R-:W-:Y:S01]  /*2120*/  FADD R14, -R4, R15 ;  /* 0x0000000f040e7221 */ /* 0x004fe20000000100 */
[----:B---3--:R-:W-:Y:S02]  /*2130*/  FFMA.RM R10, R17, R12, 12582913 ;  /* 0x4b400001110a7423 */ /* 0x008fe4000000400c */
[----:B------:R-:W-:Y:S02]  /*2140*/  FADD R17, R9, -12583039 ;  /* 0xcb40007f09117421 */ /* 0x000fe40000000000 */
[----:B------:R-:W-:Y:S02]  /*2150*/  FADD R19, R10, -12583039 ;  /* 0xcb40007f0a137421 */ /* 0x000fe40000000000 */
[----:B------:R-:W-:Y:S01]  /*2160*/  FFMA R17, R18, 1.4426950216293334961, -R17 ;  /* 0x3fb8aa3b12117823 */ /* 0x000fe20000000811 */
[----:B------:R-:W-:Y:S01]  /*2170*/  SHF.L.U32 R10, R10, 0x17, RZ ;  /* 0x000000170a0a7819 */ /* 0x000fe200000006ff */
[----:B------:R-:W-:-:S02]  /*2180*/  FFMA R19, R16, 1.4426950216293334961, -R19 ;  /* 0x3fb8aa3b10137823 */ /* 0x000fc40000000813 */
[----:B------:R-:W-:Y:S02]  /*2190*/  FFMA R15, R18, 1.925963033500011079e-08, R17 ;  /* 0x32a57060120f7823 */ /* 0x000fe40000000011 */
[----:B------:R-:W-:Y:S01]  /*21a0*/  FFMA R17, R16, 1.925963033500011079e-08, R19 ;  /* 0x32a5706010117823 */ /* 0x000fe20000000013 */
[-C--:B------:R-:W-:Y:S01]  /*21b0*/  FFMA.SAT R19, R14, R11.reuse, 0.5 ;  /* 0x3f0000000e137423 */ /* 0x080fe2000000200b */
[----:B----4-:R-:W-:Y:S02]  /*21c0*/  FADD R16, -R4, R13 ;  /* 0x0000000d04107221 */ /* 0x010fe40000000100 */
[----:B------:R-:W0:Y:S01]  /*21d0*/  MUFU.EX2 R15, R15 ;  /* 0x0000000f000f7308 */ /* 0x000e220000000800 */
[----:B------:R-:W-:Y:S01]  /*21e0*/  FFMA.RM R13, R19, R12, 12582913 ;  /* 0x4b400001130d7423 */ /* 0x000fe2000000400c */
[----:B------:R-:W-:-:S03]  /*21f0*/  FFMA.SAT R19, R16, R11, 0.5 ;  /* 0x3f00000010137423 */ /* 0x000fc6000000200b */
[----:B------:R-:W-:Y:S01]  /*2200*/  FADD R11, R13, -12583039 ;  /* 0xcb40007f0d0b7421 */ /* 0x000fe20000000000 */
[----:B------:R-:W-:Y:S02]  /*2210*/  FFMA.RM R12, R19, R12, 12582913 ;  /* 0x4b400001130c7423 */ /* 0x000fe4000000400c */
[----:B------:R-:W1:Y:S01]  /*2220*/  MUFU.EX2 R17, R17 ;  /* 0x0000001100117308 */ /* 0x000e620000000800 */
[----:B------:R-:W-:Y:S02]  /*2230*/  IMAD.SHL.U32 R18, R13, 0x800000, RZ ;  /* 0x008000000d127824 */ /* 0x000fe400078e00ff */
        /* <DEDUP_REMOVED lines=22> */
.L_x_188:
[----:B------:R-:W-:Y:S05]  /*23a0*/  BSYNC.RECONVERGENT B0 ;  /* 0x0000000000007941 */ /* 0x000fea0003800200 */
.L_x_187:
[----:B0-2---:R-:W-:Y:S01]  /*23b0*/  IMAD.MOV.U32 R12, RZ, RZ, R5 ;  /* 0x000000ffff0c7224 */ /* 0x005fe200078e0005 */
[----:B------:R-:W0:Y:S01]  /*23c0*/  S2UR UR7, SR_CgaCtaId ;  /* 0x00000000000779c3 */ /* 0x000e220000008800 */
[----:B------:R-:W-:Y:S01]  /*23d0*/  UMOV UR5, 0x400 ;  /* 0x0000040000057882 */ /* 0x000fe20000000000 */
[----:B------:R-:W-:Y:S01]  /*23e0*/  ISETP.NE.AND P0, PT, R0, RZ, PT ;  /* 0x000000ff0000720c */ /* 0x000fe20003f05270 */
[----:B------:R-:W-:Y:S01]  /*23f0*/  UIADD3 UR5, UPT, UPT, UR5, 0xa8, URZ ;  /* 0x000000a805057890 */ /* 0x000fe2000fffe0ff */
[----:B------:R-:W2:Y:S01]  /*2400*/  SHFL.DOWN PT, R5, R12, 0x1, 0x1f ;  /* 0x08201f000c057f89 */ /* 0x000ea200000e0000 */
[----:B-1-3--:R-:W-:Y:S01]  /*2410*/  SHF.R.U32.HI R4, RZ, 0x3, R0 ;  /* 0x00000003ff047819 */ /* 0x00afe20000011600 */
[----:B------:R-:W-:Y:S03]  /*2420*/  BSSY.RECONVERGENT B0, `(.L_x_192) ;  /* 0x0000038000007945 */ /* 0x000fe60003800200 */
[----:B------:R-:W-:Y:S01]  /*2430*/  LOP3.LUT R7, R4, 0x7c, RZ, 0xc0, !PT ;  /* 0x0000007c04077812 */ /* 0x000fe200078ec0ff */
[----:B0-----:R-:W-:Y:S01]  /*2440*/  ULEA UR5, UR7, UR5, 0x18 ;  /* 0x0000000507057291 */ /* 0x001fe2000f8ec0ff */
[----:B--2---:R-:W-:-:S05]  /*2450*/  @!P1 FADD R12, R5, R12 ;  /* 0x0000000c050c9221 */ /* 0x004fca0000000000 */
        /* <DEDUP_REMOVED lines=11> */
[----:B------:R-:W1:Y:S04]  /*2510*/  LDS R13, [R23+0xcc] ;  /* 0x0000cc00170d7984 */ /* 0x000e680000000800 */
[----:B----4-:R-:W2:Y:S04]  /*2520*/  LDS.128 R8, [R23+0xd0] ;  /* 0x0000d00017087984 */ /* 0x010ea80000000c00 */
[----:B------:R-:W3:Y:S04]  /*2530*/  LDS.128 R16, [R23+0xe0] ;  /* 0x0000e00017107984 */ /* 0x000ee80000000c00 */
[----:B0-----:R-:W0:Y:S01]  /*2540*/  LDS.128 R4, [R23+0xf0] ;  /* 0x0000f00017047984 */ /* 0x001e220000000c00 */
[----:B-1----:R-:W-:-:S04]  /*2550*/  FADD R13, R12, R13 ;  /* 0x0000000d0c0d7221 */ /* 0x002fc80000000000 */
[----:B--2---:R-:W-:Y:S02]  /*2560*/  FADD R8, R13, R8 ;  /* 0x000000080d087221 */ /* 0x004fe40000000000 */
[----:B------:R-:W1:Y:S02]  /*2570*/  LDS.128 R12, [R23+0x100] ;  /* 0x00010000170c7984 */ /* 0x000e640000000c00 */
[----:B------:R-:W-:-:S04]  /*2580*/  FADD R9, R8, R9 ;  /* 0x0000000908097221 */ /* 0x000fc80000000000 */
[----:B------:R-:W-:-:S04]  /*2590*/  FADD R10, R9, R10 ;  /* 0x0000000a090a7221 */ /* 0x000fc80000000000 */
[----:B------:R-:W-:-:S04]  /*25a0*/  FADD R11, R10, R11 ;  /* 0x0000000b0a0b7221 */ /* 0x000fc80000000000 */
[----:B---3--:R-:W-:Y:S02]  /*25b0*/  FADD R16, R11, R16 ;  /* 0x000000100b107221 */ /* 0x008fe40000000000 */
[----:B------:R-:W2:Y:S02]  /*25c0*/  LDS.128 R8, [R23+0x110] ;  /* 0x0001100017087984 */ /* 0x000ea40000000c00 */
[----:B------:R-:W-:-:S04]  /*25d0*/  FADD R17, R16, R17 ;  /* 0x0000001110117221 */ /* 0x000fc80000000000 */
[----:B------:R-:W-:-:S04]  /*25e0*/  FADD R18, R17, R18 ;  /* 0x0000001211127221 */ /* 0x000fc80000000000 */
[----:B------:R-:W-:-:S04]  /*25f0*/  FADD R19, R18, R19 ;  /* 0x0000001312137221 */ /* 0x000fc80000000000 */
[----:B0-----:R-:W-:Y:S02]  /*2600*/  FADD R4, R19, R4 ;  /* 0x0000000413047221 */ /* 0x001fe40000000000 */
[----:B------:R-:W0:Y:S02]  /*2610*/  LDS.128 R16, [R23+0x120] ;  /* 0x0001200017107984 */ /* 0x000e240000000c00 */
[----:B------:R-:W-:-:S04]  /*2620*/  FADD R5, R4, R5 ;  /* 0x0000000504057221 */ /* 0x000fc80000000000 */
[----:B------:R-:W-:-:S04]  /*2630*/  FADD R6, R5, R6 ;  /* 0x0000000605067221 */ /* 0x000fc80000000000 */
[----:B------:R-:W-:-:S04]  /*2640*/  FADD R7, R6, R7 ;  /* 0x0000000706077221 */ /* 0x000fc80000000000 */
[----:B-1----:R-:W-:Y:S02]  /*2650*/  FADD R12, R7, R12 ;  /* 0x0000000c070c7221 */ /* 0x002fe40000000000 */
[----:B------:R-:W1:Y:S02]  /*2660*/  LDS.128 R4, [R23+0x130] ;  /* 0x0001300017047984 */ /* 0x000e640000000c00 */
[----:B------:R-:W-:-:S04]  /*2670*/  FADD R13, R12, R13 ;  /* 0x0000000d0c0d7221 */ /* 0x000fc80000000000 */
[----:B------:R-:W-:-:S04]  /*2680*/  FADD R14, R13, R14 ;  /* 0x0000000e0d0e7221 */ /* 0x000fc80000000000 */
[----:B------:R-:W-:-:S04]  /*2690*/  FADD R15, R14, R15 ;  /* 0x0000000f0e0f7221 */ /* 0x000fc80000000000 */
[----:B--2---:R-:W-:-:S04]  /*26a0*/  FADD R8, R15, R8 ;  /* 0x000000080f087221 */ /* 0x004fc80000000000 */
[----:B------:R-:W-:-:S04]  /*26b0*/  FADD R9, R8, R9 ;  /* 0x0000000908097221 */ /* 0x000fc80000000000 */
[----:B------:R-:W-:Y:S02]  /*26c0*/  FADD R10, R9, R10 ;  /* 0x0000000a090a7221 */ /* 0x000fe40000000000 */
[----:B------:R-:W2:Y:S02]  /*26d0*/  LDS.64 R8, [R23+0x140] ;  /* 0x0001400017087984 */ /* 0x000ea40000000a00 */
        /* <DEDUP_REMOVED lines=11> */
[----:B------:R1:W-:Y:S02]  /*2790*/  STS [R23+0x14c], R8 ;  /* 0x00014c0817007388 */ /* 0x0003e40000000800 */
.L_x_193:
[----:B------:R-:W-:Y:S05]  /*27a0*/  BSYNC.RECONVERGENT B0 ;  /* 0x0000000000007941 */ /* 0x000fea0003800200 */
.L_x_192:
[----:B------:R-:W-:Y:S01]  /*27b0*/  BAR.SYNC.DEFER_BLOCKING 0x0 ;  /* 0x0000000000007b1d */ /* 0x000fe20000010000 */
[----:B------:R-:W-:-:S05]  /*27c0*/  ISETP.GE.AND P0, PT, R0, R3, PT ;  /* 0x000000030000720c */ /* 0x000fca0003f06270 */
[----:B------:R-:W2:Y:S01]  /*27d0*/  LDCU UR11, c[0x0][0x410] ;  /* 0x00008200ff0b77ac */ /* 0x000ea20008000800 */
[----:B------:R-:W-:Y:S01]  /*27e0*/  BSSY.RECONVERGENT B0, `(.L_x_194) ;  /* 0x0000096000007945 */ /* 0x000fe20003800200 */
[----:B------:R-:W3:Y:S06]  /*27f0*/  LDCU.64 UR14, c[0x0][0x3f8] ;  /* 0x00007f00ff0e77ac */ /* 0x000eec0008000a00 */
[----:B------:R-:W-:Y:S05]  /*2800*/  @P0 BRA `(.L_x_195) ;  /* 0x00000008004c0947 */ /* 0x000fea0003800000 */
[----:B------:R2:W2:Y:S01]  /*2810*/  LDS R4, [R23+0x14c] ;  /* 0x00014c0017047984 */ /* 0x0004a20000000800 */
[----:B-1--4-:R-:W-:Y:S01]  /*2820*/  LOP3.LUT R8, R26, 0xc00, RZ, 0xc0, !PT ;  /* 0x00000c001a087812 */ /* 0x012fe200078ec0ff */
[----:B------:R-:W-:Y:S01]  /*2830*/  BSSY.RECONVERGENT B1, `(.L_x_196) ;  /* 0x000003f000017945 */ /* 0x000fe20003800200 */
[----:B0-----:R-:W-:Y:S02]  /*2840*/  IMAD.MOV.U32 R12, RZ, RZ, R0 ;  /* 0x000000ffff0c7224 */ /* 0x001fe400078e0000 */
[----:B------:R-:W-:-:S13]  /*2850*/  ISETP.NE.AND P0, PT, R8, 0xc00, PT ;  /* 0x00000c000800780c */ /* 0x000fda0003f05270 */
[----:B------:R-:W-:Y:S05]  /*2860*/  @!P0 BRA `(.L_x_197) ;  /* 0x0000000000ec8947 */ /* 0x000fea0003800000 */
[----:B------:R-:W0:Y:S01]  /*2870*/  LDS R3, [R25] ;  /* 0x0000000019037984 */ /* 0x000e220000000800 */
[----:B--2---:R-:W1:Y:S01]  /*2880*/  MUFU.RCP R5, R4 ;  /* 0x0000000400057308 */ /* 0x004e620000001000 */
[----:B------:R-:W-:Y:S01]  /*2890*/  BSSY.RECONVERGENT B2, `(.L_x_198) ;  /* 0x000000a000027945 */ /* 0x000fe20003800200 */
[----:B-1----:R-:W-:-:S04]  /*28a0*/  FFMA R6, -R4, R5, 1 ;  /* 0x3f80000004067423 */ /* 0x002fc80000000105 */
[----:B------:R-:W-:Y:S02]  /*28b0*/  FFMA R6, R5, R6, R5 ;  /* 0x0000000605067223 */ /* 0x000fe40000000005 */
[----:B0-----:R-:W0:Y:S02]  /*28c0*/  FCHK P0, R3, R4 ;  /* 0x0000000403007302 */ /* 0x001e240000000000 */
[----:B------:R-:W-:-:S04]  /*28d0*/  FFMA R5, R3, R6, RZ ;  /* 0x0000000603057223 */ /* 0x000fc800000000ff */
[----:B------:R-:W-:-:S04]  /*28e0*/  FFMA R7, -R4, R5, R3 ;  /* 0x0000000504077223 */ /* 0x000fc80000000103 */
[----:B------:R-:W-:Y:S01]  /*28f0*/  FFMA R5, R6, R7, R5 ;  /* 0x0000000706057223 */ /* 0x000fe20000000005 */
[----:B0-----:R-:W-:Y:S06]  /*2900*/  @!P0 BRA `(.L_x_199) ;  /* 0x0000000000088947 */ /* 0x001fec0003800000 */
[----:B------:R-:W-:-:S07]  /*2910*/  MOV R10, 0x2930 ;  /* 0x00002930000a7802 */ /* 0x000fce0000000f00 */
[----:B---3--:R-:W-:Y:S05]  /*2920*/  CALL.REL.NOINC `($__internal_4_$__cuda_sm3x_div_rn_noftz_f32_slowpath) ;  /* 0x0000000800247944 */ /* 0x008fea0003c00000 */
.L_x_199:
[----:B---3--:R-:W-:Y:S05]  /*2930*/  BSYNC.RECONVERGENT B2 ;  /* 0x0000000000027941 */ /* 0x008fea0003800200 */
.L_x_198:
[----:B------:R-:W0:Y:S01]  /*2940*/  LDC.64 R6, c[0x0][0x400] ;  /* 0x00010000ff067b82 */ /* 0x000e220000000a00 */
[----:B------:R-:W1:Y:S01]  /*2950*/  LDCU.64 UR12, c[0x0][0x3f8] ;  /* 0x00007f00ff0c77ac */ /* 0x000e620008000a00 */
[----:B------:R-:W-:Y:S01]  /*2960*/  MOV R10, R0 ;  /* 0x00000000000a7202 */ /* 0x000fe20000000f00 */
[----:B------:R-:W-:Y:S02]  /*2970*/  IMAD.MOV.U32 R11, RZ, RZ, RZ ;  /* 0x000000ffff0b7224 */ /* 0x000fe400078e00ff */
[C---:B0-----:R-:W-:Y:S02]  /*2980*/  IMAD R12, R6.reuse, UR4, RZ ;  /* 0x00000004060c7c24 */ /* 0x041fe4000f8e02ff */
[----:B------:R-:W-:-:S04]  /*2990*/  IMAD.WIDE.U32 R10, R6, UR6, R10 ;  /* 0x00000006060a7c25 */ /* 0x000fc8000f8e000a */
[----:B------:R-:W-:Y:S01]  /*29a0*/  IMAD R3, R7, UR6, R12 ;  /* 0x0000000607037c24 */ /* 0x000fe2000f8e020c */
[----:B-1----:R-:W-:Y:S02]  /*29b0*/  LEA R6, P0, R10, UR12, 0x2 ;  /* 0x0000000c0a067c11 */ /* 0x002fe4000f8010ff */
[----:B------:R-:W-:Y:S01]  /*29c0*/  MOV R12, R21 ;  /* 0x00000015000c7202 */ /* 0x000fe20000000f00 */
[----:B------:R-:W-:-:S05]  /*29d0*/  IMAD.IADD R3, R11, 0x1, R3 ;  /* 0x000000010b037824 */ /* 0x000fca00078e0203 */
[----:B------:R-:W-:Y:S02]  /*29e0*/  LEA.HI.X R7, R10, UR13, R3, 0x2, P0 ;  /* 0x0000000d0a077c11 */ /* 0x000fe400080f1403 */
[----:B------:R-:W-:-:S03]  /*29f0*/  ISETP.NE.AND P0, PT, R8, RZ, PT ;  /* 0x000000ff0800720c */ /* 0x000fc60003f05270 */
[----:B------:R0:W-:Y:S10]  /*2a00*/  STG.E desc[UR8][R6.64], R5 ;  /* 0x0000000506007986 */ /* 0x0001f4000c101908 */
[----:B------:R-:W-:Y:S05]  /*2a10*/  @!P0 BRA `(.L_x_197) ;  /* 0x0000000000808947 */ /* 0x000fea0003800000 */
[----:B------:R-:W1:Y:S01]  /*2a20*/  LDS R3, [R25+0x1000] ;  /* 0x0010000019037984 */ /* 0x000e620000000800 */
[----:B0-----:R-:W0:Y:S01]  /*2a30*/  MUFU.RCP R5, R4 ;  /* 0x0000000400057308 */ /* 0x001e220000001000 */
[----:B------:R-:W-:Y:S01]  /*2a40*/  ISETP.NE.AND P2, PT, R8, 0x400, PT ;  /* 0x000004000800780c */ /* 0x000fe20003f45270 */
[----:B------:R-:W-:Y:S01]  /*2a50*/  BSSY.RECONVERGENT B2, `(.L_x_200) ;  /* 0x000000a000027945 */ /* 0x000fe20003800200 */
[----:B0-----:R-:W-:-:S04]  /*2a60*/  FFMA R0, -R4, R5, 1 ;  /* 0x3f80000004007423 */ /* 0x001fc80000000105 */
[----:B------:R-:W-:Y:S01]  /*2a70*/  FFMA R0, R5, R0, R5 ;  /* 0x0000000005007223 */ /* 0x000fe20000000005 */
[----:B-1----:R-:W0:Y:S03]  /*2a80*/  FCHK P0, R3, R4 ;  /* 0x0000000403007302 */ /* 0x002e260000000000 */
[----:B------:R-:W-:-:S04]  /*2a90*/  FFMA R5, R0, R3, RZ ;  /* 0x0000000300057223 */ /* 0x000fc800000000ff */
[----:B------:R-:W-:-:S04]  /*2aa0*/  FFMA R8, -R4, R5, R3 ;  /* 0x0000000504087223 */ /* 0x000fc80000000103 */
[----:B------:R-:W-:Y:S01]  /*2ab0*/  FFMA R5, R0, R8, R5 ;  /* 0x0000000800057223 */ /* 0x000fe20000000005 */
[----:B0-----:R-:W-:Y:S06]  /*2ac0*/  @!P0 BRA `(.L_x_201) ;  /* 0x0000000000088947 */ /* 0x001fec0003800000 */
[----:B------:R-:W-:-:S07]  /*2ad0*/  MOV R10, 0x2af0 ;  /* 0x00002af0000a7802 */ /* 0x000fce0000000f00 */
[----:B------:R-:W-:Y:S05]  /*2ae0*/  CALL.REL.NOINC `($__internal_4_$__cuda_sm3x_div_rn_noftz_f32_slowpath) ;  /* 0x0000000400b47944 */ /* 0x000fea0003c00000 */
.L_x_201:
[----:B------:R-:W-:Y:S05]  /*2af0*/  BSYNC.RECONVERGENT B2 ;  /* 0x0000000000027941 */ /* 0x000fea0003800200 */
.L_x_200:
[----:B------:R1:W-:Y:S01]  /*2b00*/  STG.E desc[UR8][R6.64+0x1000], R5 ;  /* 0x0010000506007986 */ /* 0x0003e2000c101908 */
[----:B------:R-:W-:Y:S01]  /*2b10*/  IMAD.MOV.U32 R12, RZ, RZ, R20 ;  /* 0x000000ffff0c7224 */ /* 0x000fe200078e0014 */
[----:B------:R-:W-:Y:S06]  /*2b20*/  @!P2 BRA `(.L_x_197) ;  /* 0x00000000003ca947 */ /* 0x000fec0003800000 */
[----:B------:R-:W0:Y:S01]  /*2b30*/  LDS R3, [R25+0x2000] ;  /* 0x0020000019037984 */ /* 0x000e220000000800 */
[----:B-1----:R-:W1:Y:S01]  /*2b40*/  MUFU.RCP R5, R4 ;  /* 0x0000000400057308 */ /* 0x002e620000001000 */
        /* <DEDUP_REMOVED lines=9> */
[----:B------:R-:W-:Y:S05]  /*2be0*/  CALL.REL.NOINC `($__internal_4_$__cuda_sm3x_div_rn_noftz_f32_slowpath) ;  /* 0x0000000400747944 */ /* 0x000fea0003c00000 */
.L_x_203:
[----:B------:R-:W-:Y:S05]  /*2bf0*/  BSYNC.RECONVERGENT B2 ;  /* 0x0000000000027941 */ /* 0x000fea0003800200 */
.L_x_202:
[----:B------:R4:W-:Y:S01]  /*2c00*/  STG.E desc[UR8][R6.64+0x2000], R5 ;  /* 0x0020000506007986 */ /* 0x0009e2000c101908 */
[----:B------:R-:W-:-:S07]  /*2c10*/  IMAD.MOV.U32 R12, RZ, RZ, R22 ;  /* 0x000000ffff0c7224 */ /* 0x000fce00078e0016 */
.L_x_197:
[----:B--23--:R-:W-:Y:S05]  /*2c20*/  BSYNC.RECONVERGENT B1 ;  /* 0x0000000000017941 */ /* 0x00cfea0003800200 */
.L_x_196:
[----:B01--4-:R-:W0:Y:S01]  /*2c30*/  LDC.64 R6, c[0x0][0x400] ;  /* 0x00010000ff067b82 */ /* 0x013e220000000a00 */
[----:B------:R-:W-:-:S13]  /*2c40*/  ISETP.GE.U32.AND P0, PT, R26, 0xc00, PT ;  /* 0x00000c001a00780c */ /* 0x000fda0003f06070 */
[----:B------:R-:W-:Y:S05]  /*2c50*/  @!P0 BRA `(.L_x_195) ;  /* 0x0000000400388947 */ /* 0x000fea0003800000 */
.L_x_212:
[----:B------:R-:W1:Y:S01]  /*2c60*/  S2UR UR7, SR_CgaCtaId ;  /* 0x00000000000779c3 */ /* 0x000e620000008800 */
[----:B------:R-:W-:Y:S01]  /*2c70*/  UMOV UR5, 0x400 ;  /* 0x0000040000057882 */ /* 0x000fe20000000000 */
[----:B------:R-:W2:Y:S01]  /*2c80*/  MUFU.RCP R3, R4 ;  /* 0x0000000400037308 */ /* 0x000ea20000001000 */
[----:B------:R-:W-:Y:S01]  /*2c90*/  UIADD3 UR5, UPT, UPT, UR5, 0x150, URZ ;  /* 0x0000015005057890 */ /* 0x000fe2000fffe0ff */
[----:B------:R-:W-:Y:S01]  /*2ca0*/  BSSY.RECONVERGENT B1, `(.L_x_204) ;  /* 0x000000f000017945 */ /* 0x000fe20003800200 */
[----:B--2---:R-:W-:-:S04]  /*2cb0*/  FFMA R0, -R4, R3, 1 ;  /* 0x3f80000004007423 */ /* 0x004fc80000000103 */
[----:B------:R-:W-:Y:S01]  /*2cc0*/  FFMA R0, R3, R0, R3 ;  /* 0x0000000003007223 */ /* 0x000fe20000000003 */
[----:B-1----:R-:W-:-:S06]  /*2cd0*/  ULEA UR5, UR7, UR5, 0x18 ;  /* 0x0000000507057291 */ /* 0x002fcc000f8ec0ff */
[----:B------:R-:W-:-:S05]  /*2ce0*/  LEA R13, R12, UR5, 0x2 ;  /* 0x000000050c0d7c11 */ /* 0x000fca000f8e10ff */
[----:B------:R-:W1:Y:S02]  /*2cf0*/  LDS R5, [R13] ;  /* 0x000000000d057984 */ /* 0x000e640000000800 */
[----:B-1----:R-:W1:Y:S01]  /*2d00*/  FCHK P0, R5, R4 ;  /* 0x0000000405007302 */ /* 0x002e620000000000 */
[----:B------:R-:W-:-:S04]  /*2d10*/  FFMA R3, R0, R5, RZ ;  /* 0x0000000500037223 */ /* 0x000fc800000000ff */
[----:B------:R-:W-:-:S04]  /*2d20*/  FFMA R8, -R4, R3, R5 ;  /* 0x0000000304087223 */ /* 0x000fc80000000105 */
[----:B------:R-:W-:Y:S01]  /*2d30*/  FFMA R3, R0, R8, R3 ;  /* 0x0000000800037223 */ /* 0x000fe20000000003 */
[----:B-1----:R-:W-:Y:S06]  /*2d40*/  @!P0 BRA `(.L_x_205) ;  /* 0x0000000000108947 */ /* 0x002fec0003800000 */
[----:B------:R-:W-:Y:S02]  /*2d50*/  MOV R3, R5 ;  /* 0x0000000500037202 */ /* 0x000fe40000000f00 */
[----:B------:R-:W-:-:S07]  /*2d60*/  MOV R10, 0x2d80 ;  /* 0x00002d80000a7802 */ /* 0x000fce0000000f00 */
[----:B0-----:R-:W-:Y:S05]  /*2d70*/  CALL.REL.NOINC `($__internal_4_$__cuda_sm3x_div_rn_noftz_f32_slowpath) ;  /* 0x0000000400107944 */ /* 0x001fea0003c00000 */
[----:B------:R-:W-:-:S07]  /*2d80*/  IMAD.MOV.U32 R3, RZ, RZ, R5 ;  /* 0x000000ffff037224 */ /* 0x000fce00078e0005 */
.L_x_205:
[----:B------:R-:W-:Y:S05]  /*2d90*/  BSYNC.RECONVERGENT B1 ;  /* 0x0000000000017941 */ /* 0x000fea0003800200 */
.L_x_204:
[----:B------:R-:W1:Y:S01]  /*2da0*/  LDS R15, [R13+0x1000] ;  /* 0x001000000d0f7984 */ /* 0x000e620000000800 */
[----:B------:R-:W-:Y:S02]  /*2db0*/  HFMA2 R9, -RZ, RZ, 0, 0 ;  /* 0x00000000ff097431 */ /* 0x000fe400000001ff */
[C---:B0-----:R-:W-:Y:S01]  /*2dc0*/  IMAD R0, R6.reuse, UR4, RZ ;  /* 0x0000000406007c24 */ /* 0x041fe2000f8e02ff */
[----:B------:R-:W0:Y:S01]  /*2dd0*/  MUFU.RCP R17, R4 ;  /* 0x0000000400117308 */ /* 0x000e220000001000 */
[----:B------:R-:W-:Y:S01]  /*2de0*/  IMAD.MOV.U32 R8, RZ, RZ, R12 ;  /* 0x000000ffff087224 */ /* 0x000fe200078e000c */
[----:B------:R-:W-:Y:S01]  /*2df0*/  BSSY.RECONVERGENT B1, `(.L_x_206) ;  /* 0x0000011000017945 */ /* 0x000fe20003800200 */
[----:B------:R-:W-:Y:S02]  /*2e00*/  IMAD R5, R7, UR6, R0 ;  /* 0x0000000607057c24 */ /* 0x000fe4000f8e0200 */
[----:B------:R-:W-:-:S04]  /*2e10*/  IMAD.WIDE.U32 R10, R6, UR6, R8 ;  /* 0x00000006060a7c25 */ /* 0x000fc8000f8e0008 */
[----:B------:R-:W-:Y:S01]  /*2e20*/  IMAD.IADD R5, R5, 0x1, R11 ;  /* 0x0000000105057824 */ /* 0x000fe200078e020b */
[----:B------:R-:W-:-:S04]  /*2e30*/  LEA R8, P0, R10, UR14, 0x2 ;  /* 0x0000000e0a087c11 */ /* 0x000fc8000f8010ff */
[----:B------:R-:W-:Y:S01]  /*2e40*/  LEA.HI.X R9, R10, UR15, R5, 0x2, P0 ;  /* 0x0000000f0a097c11 */ /* 0x000fe200080f1405 */
[----:B0-----:R-:W-:-:S04]  /*2e50*/  FFMA R0, -R4, R17, 1 ;  /* 0x3f80000004007423 */ /* 0x001fc80000000111 */
[----:B------:R0:W-:Y:S01]  /*2e60*/  STG.E desc[UR8][R8.64], R3 ;  /* 0x0000000308007986 */ /* 0x0001e2000c101908 */
[----:B------:R-:W-:Y:S02]  /*2e70*/  FFMA R0, R17, R0, R17 ;  /* 0x0000000011007223 */ /* 0x000fe40000000011 */
[----:B-1----:R-:W1:Y:S02]  /*2e80*/  FCHK P0, R15, R4 ;  /* 0x000000040f007302 */ /* 0x002e640000000000 */
[----:B------:R-:W-:-:S04]  /*2e90*/  FFMA R5, R0, R15, RZ ;  /* 0x0000000f00057223 */ /* 0x000fc800000000ff */
[----:B------:R-:W-:-:S04]  /*2ea0*/  FFMA R10, -R4, R5, R15 ;  /* 0x00000005040a7223 */ /* 0x000fc8000000010f */
[----:B------:R-:W-:Y:S01]  /*2eb0*/  FFMA R5, R0, R10, R5 ;  /* 0x0000000a00057223 */ /* 0x000fe20000000005 */
[----:B01----:R-:W-:Y:S06]  /*2ec0*/  @!P0 BRA `(.L_x_207) ;  /* 0x00000000000c8947 */ /* 0x003fec0003800000 */
[----:B------:R-:W-:Y:S01]  /*2ed0*/  IMAD.MOV.U32 R3, RZ, RZ, R15 ;  /* 0x000000ffff037224 */ /* 0x000fe200078e000f */
[----:B------:R-:W-:-:S07]  /*2ee0*/  MOV R10, 0x2f00 ;  /* 0x00002f00000a7802 */ /* 0x000fce0000000f00 */
[----:B------:R-:W-:Y:S05]  /*2ef0*/  CALL.REL.NOINC `($__internal_4_$__cuda_sm3x_div_rn_noftz_f32_slowpath) ;  /* 0x0000000000b07944 */ /* 0x000fea0003c00000 */
.L_x_207:
[----:B------:R-:W-:Y:S05]  /*2f00*/  BSYNC.RECONVERGENT B1 ;  /* 0x0000000000017941 */ /* 0x000fea0003800200 */
.L_x_206:
        /* <DEDUP_REMOVED lines=13> */
[----:B------:R-:W-:Y:S05]  /*2fe0*/  CALL.REL.NOINC `($__internal_4_$__cuda_sm3x_div_rn_noftz_f32_slowpath) ;  /* 0x0000000000747944 */ /* 0x000fea0003c00000 */
[----:B------:R-:W-:-:S07]  /*2ff0*/  IMAD.MOV.U32 R3, RZ, RZ, R5 ;  /* 0x000000ffff037224 */ /* 0x000fce00078e0005 */
.L_x_209:
[----:B------:R-:W-:Y:S05]  /*3000*/  BSYNC.RECONVERGENT B1 ;  /* 0x0000000000017941 */ /* 0x000fea0003800200 */
.L_x_208:
        /* <DEDUP_REMOVED lines=13> */
[----:B------:R-:W-:Y:S05]  /*30e0*/  CALL.REL.NOINC `($__internal_4_$__cuda_sm3x_div_rn_noftz_f32_slowpath) ;  /* 0x0000000000347944 */ /* 0x000fea0003c00000 */
.L_x_211:
[----:B------:R-:W-:Y:S05]  /*30f0*/  BSYNC.RECONVERGENT B1 ;  /* 0x0000000000017941 */ /* 0x000fea0003800200 */
.L_x_210:
[----:B------:R0:W-:Y:S01]  /*3100*/  STG.E desc[UR8][R8.64+0x3000], R5 ;  /* 0x0030000508007986 */ /* 0x0001e2000c101908 */
[----:B------:R-:W-:-:S04]  /*3110*/  IADD3 R12, PT, PT, R12, 0x1000, RZ ;  /* 0x000010000c0c7810 */ /* 0x000fc80007ffe0ff */
[----:B------:R-:W-:-:S13]  /*3120*/  ISETP.GE.AND P0, PT, R12, UR11, PT ;  /* 0x0000000b0c007c0c */ /* 0x000fda000bf06270 */
[----:B0-----:R-:W-:Y:S05]  /*3130*/  @!P0 BRA `(.L_x_212) ;  /* 0xfffffff800c88947 */ /* 0x001fea000383ffff */
.L_x_195:
[----:B--23--:R-:W-:Y:S05]  /*3140*/  BSYNC.RECONVERGENT B0 ;  /* 0x0000000000007941 */ /* 0x00cfea0003800200 */
.L_x_194:
[----:B------:R-:W2:Y:S01]  /*3150*/  LDCU.64 UR12, c[0x0][0x408] ;  /* 0x00008100ff0c77ac */ /* 0x000ea20008000a00 */
[----:B------:R-:W-:-:S04]  /*3160*/  UIADD3 UR6, UP0, UPT, UR10, UR6, URZ ;  /* 0x000000060a067290 */ /* 0x000fc8000ff1e0ff */
[----:B------:R-:W-:Y:S02]  /*3170*/  UIADD3.X UR4, UPT, UPT, URZ, UR4, URZ, UP0, !UPT ;  /* 0x00000004ff047290 */ /* 0x000fe400087fe4ff */
[----:B--2---:R-:W-:-:S04]  /*3180*/  UISETP.GE.U32.AND UP0, UPT, UR6, UR12, UPT ;  /* 0x0000000c0600728c */ /* 0x004fc8000bf06070 */
[----:B------:R-:W-:-:S09]  /*3190*/  UISETP.GE.AND.EX UP0, UPT, UR4, UR13, UPT, UP0 ;  /* 0x0000000d0400728c */ /* 0x000fd2000bf06300 */
[----:B------:R-:W-:Y:S05]  /*31a0*/  BRA.U !UP0, `(.L_x_213) ;  /* 0xffffffcd08e47547 */ /* 0x000fea000b83ffff */
[----:B------:R-:W-:Y:S05]  /*31b0*/  EXIT ;  /* 0x000000000000794d */ /* 0x000fea0003800000 */
        .weak           $__internal_4_$__cuda_sm3x_div_rn_noftz_f32_slowpath
        .type           $__internal_4_$__cuda_sm3x_div_rn_noftz_f32_slowpath,@function
        .size           $__internal_4_$__cuda_sm3x_div_rn_noftz_f32_slowpath,(.L_x_37381 - $__internal_4_$__cuda_sm3x_div_rn_noftz_f32_slowpath)
$__internal_4_$__cuda_sm3x_div_rn_noftz_f32_slowpath:
        /* <DEDUP_REMOVED lines=35> */
.L_x_215:
[----:B------:R-:W-:Y:S01]  /*33f0*/  LEA R15, R5, 0xc0800000, 0x17 ;  /* 0xc0800000050f7811 */ /* 0x000fe200078eb8ff */
[----:B------:R-:W-:Y:S04]  /*3400*/  BSSY.RECONVERGENT B4, `(.L_x_220) ;  /* 0x0000036000047945 */ /* 0x000fe80003800200 */
[----:B------:R-:W-:Y:S01]  /*3410*/  IMAD.IADD R17, R16, 0x1, -R15 ;  /* 0x0000000110117824 */ /* 0x000fe200078e0a0f */
[----:B------:R-:W-:-:S03]  /*3420*/  IADD3 R16, PT, PT, R14, -0x7f, RZ ;  /* 0xffffff810e107810 */ /* 0x000fc60007ffe0ff */
[----:B------:R-:W0:Y:S01]  /*3430*/  MUFU.RCP R15, R17 ;  /* 0x00000011000f7308 */ /* 0x000e220000001000 */
[----:B------:R-:W-:Y:S01]  /*3440*/  FADD.FTZ R18, -R17, -RZ ;  /* 0x800000ff11127221 */ /* 0x000fe20000010100 */
[C---:B------:R-:W-:Y:S01]  /*3450*/  IMAD R3, R16.reuse, -0x800000, R3 ;  /* 0xff80000010037824 */ /* 0x040fe200078e0203 */
[----:B------:R-:W-:-:S05]  /*3460*/  IADD3 R16, PT, PT, R16, 0x7f, -R5 ;  /* 0x0000007f10107810 */ /* 0x000fca0007ffe805 */
[----:B------:R-:W-:Y:S02]  /*3470*/  IMAD.IADD R16, R16, 0x1, R11 ;  /* 0x0000000110107824 */ /* 0x000fe400078e020b */
        /* <DEDUP_REMOVED lines=21> */
[C---:B------:R-:W-:Y:S02]  /*35d0*/  ISETP.NE.AND P3, PT, R5.reuse, RZ, PT ;  /* 0x000000ff0500720c */ /* 0x040fe40003f65270 */
[----:B------:R-:W-:Y:S02]  /*35e0*/  ISETP.NE.AND P1, PT, R5, RZ, PT ;  /* 0x000000ff0500720c */ /* 0x000fe40003f25270 */
[----:B------:R-:W-:Y:S01]  /*35f0*/  LOP3.LUT R16, R11, 0x7fffff, RZ, 0xc0, !PT ;  /* 0x007fffff0b107812 */ /* 0x000fe200078ec0ff */
[CCC-:B------:R-:W-:Y:S01]  /*3600*/  FFMA.RP R11, R14.reuse, R18.reuse, R15.reuse ;  /* 0x000000120e0b7223 */ /* 0x1c0fe2000000800f */
[----:B------:R-:W-:Y:S01]  /*3610*/  FFMA.RM R14, R14, R18, R15 ;  /* 0x000000120e0e7223 */ /* 0x000fe2000000400f */
[C---:B------:R-:W-:Y:S01]  /*3620*/  VIADD R15, R5.reuse, 0x20 ;  /* 0x00000020050f7836 */ /* 0x040fe20000000000 */
[----:B------:R-:W-:Y:S02]  /*3630*/  LOP3.LUT R16, R16, 0x800000, RZ, 0xfc, !PT ;  /* 0x0080000010107812 */ /* 0x000fe400078efcff */
[----:B------:R-:W-:-:S02]  /*3640*/  IADD3 R5, PT, PT, -R5, RZ, RZ ;  /* 0x000000ff05057210 */ /* 0x000fc40007ffe1ff */
[----:B------:R-:W-:Y:S02]  /*3650*/  SHF.L.U32 R15, R16, R15, RZ ;  /* 0x0000000f100f7219 */ /* 0x000fe400000006ff */
[----:B------:R-:W-:Y:S02]  /*3660*/  FSETP.NEU.FTZ.AND P0, PT, R11, R14, PT ;  /* 0x0000000e0b00720b */ /* 0x000fe40003f1d000 */
        /* <DEDUP_REMOVED lines=11> */
.L_x_222:
[----:B------:R-:W-:-:S04]  /*3720*/  LOP3.LUT R3, R3, 0x80000000, RZ, 0xc0, !PT ;  /* 0x8000000003037812 */ /* 0x000fc800078ec0ff */
[----:B------:R-:W-:Y:S01]  /*3730*/  LOP3.LUT R3, R3, 0x7f800000, RZ, 0xfc, !PT ;  /* 0x7f80000003037812 */ /* 0x000fe200078efcff */
[----:B------:R-:W-:Y:S06]  /*3740*/  BRA `(.L_x_223) ;  /* 0x0000000000047947 */ /* 0x000fec0003800000 */
.L_x_221:
[----:B------:R-:W-:-:S07]  /*3750*/  LEA R3, R16, R3, 0x17 ;  /* 0x0000000310037211 */ /* 0x000fce00078eb8ff */
.L_x_223:
[----:B------:R-:W-:Y:S05]  /*3760*/  BSYNC.RECONVERGENT B4 ;  /* 0x0000000000047941 */ /* 0x000fea0003800200 */
.L_x_220:
[----:B------:R-:W-:Y:S05]  /*3770*/  BRA `(.L_x_224) ;  /* 0x0000000000207947 */ /* 0x000fea0003800000 */
.L_x_219:
[----:B------:R-:W-:-:S04]  /*3780*/  LOP3.LUT R3, R16, 0x80000000, R3, 0x48, !PT ;  /* 0x8000000010037812 */ /* 0x000fc800078e4803 */
[----:B------:R-:W-:Y:S01]  /*3790*/  LOP3.LUT R3, R3, 0x7f800000, RZ, 0xfc, !PT ;  /* 0x7f80000003037812 */ /* 0x000fe200078efcff */
[----:B------:R-:W-:Y:S06]  /*37a0*/  BRA `(.L_x_224) ;  /* 0x0000000000147947 */ /* 0x000fec0003800000 */
.L_x_218:
[----:B------:R-:W-:Y:S01]  /*37b0*/  LOP3.LUT R3, R16, 0x80000000, R3, 0x48, !PT ;  /* 0x8000000010037812 */ /* 0x000fe200078e4803 */
[----:B------:R-:W-:Y:S06]  /*37c0*/  BRA `(.L_x_224) ;  /* 0x00000000000c7947 */ /* 0x000fec0003800000 */
.L_x_217:
[----:B------:R-:W0:Y:S01]  /*37d0*/  MUFU.RSQ R3, -QNAN ;  /* 0xffc0000000037908 */ /* 0x000e220000001400 */
[----:B------:R-:W-:Y:S05]  /*37e0*/  BRA `(.L_x_224) ;  /* 0x0000000000047947 */ /* 0x000fea0003800000 */
.L_x_216:
[----:B------:R-:W-:-:S07]  /*37f0*/  FADD.FTZ R3, R3, R4 ;  /* 0x0000000403037221 */ /* 0x000fce0000010000 */
.L_x_224:
[----:B------:R-:W-:Y:S05]  /*3800*/  BSYNC.RECONVERGENT B3 ;  /* 0x0000000000037941 */ /* 0x000fea0003800200 */
.L_x_214:
[----:B------:R-:W-:Y:S02]  /*3810*/  HFMA2 R11, -RZ, RZ, 0, 0 ;  /* 0x00000000ff0b7431 */ /* 0x000fe400000001ff */
[----:B0-----:R-:W-:Y:S02]  /*3820*/  IMAD.MOV.U32 R5, RZ, RZ, R3 ;  /* 0x000000ffff057224 */ /* 0x001fe400078e0003 */
[----:B------:R-:W-:Y:S05]  /*3830*/  RET.REL.NODEC R10 `(_Z20SoftmaxBlockSMemImplI22BroadcastScaleMaskLoadIffbLm4EiE11DirectStoreIffEfLi1ELi1024EL9Algorithm0EEvT_T0_ll) ;  /* 0xffffffc40af07950 */ /* 0x000fea0003c3ffff */
.L_x_225:
        /* <DEDUP_REMOVED lines=12> */
.L_x_37381:


//--------------------- .text._Z20SoftmaxBlockSMemImplI22BroadcastScaleMaskLoadIffbLm4EiE11DirectStoreIffEfLi1ELi128EL9Algorithm0EEvT_T0_ll --------------------------
	.section	.text._Z20SoftmaxBlockSMemImplI22BroadcastScaleMaskLoadIffbLm4EiE11DirectStoreIffEfLi1ELi128EL9Algorithm0EEvT_T0_ll,"ax",@progbits
	.align	128
        .global         _Z20SoftmaxBlockSMemImplI22BroadcastScaleMaskLoadIffbLm4EiE11DirectStoreIffEfLi1ELi128EL9Algorithm0EEvT_T0_ll
        .type           _Z20SoftmaxBlockSMemImplI22BroadcastScaleMaskLoadIffbLm4EiE11DirectStoreIffEfLi1ELi128EL9Algorithm0EEvT_T0_ll,@function
        .size           _Z20SoftmaxBlockSMemImplI22BroadcastScaleMaskLoadIffbLm4EiE11DirectStoreIffEfLi1ELi128EL9Algorithm0EEvT_T0_ll,(.L_x_37382 - _Z20SoftmaxBlockSMemImplI22BroadcastScaleMaskLoadIffbLm4EiE11DirectStoreIffEfLi1ELi128EL9Algorithm0EEvT_T0_ll)
        .other          _Z20SoftmaxBlockSMemImplI22BroadcastScaleMaskLoadIffbLm4EiE11DirectStoreIffEfLi1ELi128EL9Algorithm0EEvT_T0_ll,@"STO_CUDA_ENTRY STV_DEFAULT"
_Z20SoftmaxBlockSMemImplI22BroadcastScaleMaskLoadIffbLm4EiE11DirectStoreIffEfLi1ELi128EL9Algorithm0EEvT_T0_ll:
.text._Z20SoftmaxBlockSMemImplI22BroadcastScaleMaskLoadIffbLm4EiE11DirectStoreIffEfLi1ELi128EL9Algorithm0EEvT_T0_ll:
        /* <DEDUP_REMOVED lines=20> */
.L_x_257:
[----:B0-----:R-:W0:Y:S01]  /*0140*/  S2R R15, SR_TID.X ;  /* 0x00000000000f7919 */ /* 0x001e220000002100 */
[----:B-1----:R-:W1:Y:S01]  /*0150*/  LDCU UR5, c[0x0][0x410] ;  /* 0x00008200ff0577ac */ /* 0x002e620008000800 */
[----:B------:R-:W-:Y:S01]  /*0160*/  BSSY.RECONVERGENT B0, `(.L_x_226) ;  /* 0x0000163000007945 */ /* 0x000fe20003800200 */
[----:B------:R-:W-:Y:S01]  /*0170*/  IMAD.MOV.U32 R14, RZ, RZ, -0x800000 ;  /* 0xff800000ff0e7424 */ /* 0x000fe200078e00ff */
        /* <DEDUP_REMOVED lines=28> */
[----:B------:R-:W-:Y:S02]  /*0340*/  IMAD R17, R10, R13, RZ ;  /* 0x0000000d0a117224 */ /* 0x000fe400078e02ff */
[----:B------:R-:W0:Y:S02]  /*0350*/  I2F.RP R10, R12 ;  /* 0x0000000c000a7306 */ /* 0x000e240000209400 */
[----:B------:R-:W-:-:S06]  /*0360*/  IMAD.HI.U32 R9, R9, R17, R8 ;  /* 0x0000001109097227 */ /* 0x000fcc00078e0008 */
[----:B------:R-:W-:-:S04]  /*0370*/  IMAD.HI.U32 R7, R9, R14, RZ ;  /* 0x0000000e09077227 */ /* 0x000fc800078e00ff */
[----:B------:R-:W-:Y:S01]  /*0380*/  IMAD.MOV R8, RZ, RZ, -R7 ;  /* 0x000000ffff087224 */ /* 0x000fe200078e0a07 */
[----:B0-----:R-:W0:Y:S03]  /*0390*/  MUFU.RCP R10, R10 ;  /* 0x0000000a000a7308 */ /* 0x001e260000001000 */
[----:B------:R-:W-:-:S05]  /*03a0*/  IMAD R8, R13, R8, R14 ;  /* 0x000000080d087224 */ /* 0x000fca00078e020e */
        /* <DEDUP_REMOVED lines=9> */
[----:B------:R3:W5:Y:S02]  /*0440*/  F2I.FTZ.U32.TRUNC.NTZ R9, R8 ;  /* 0x0000000800097305 */ /* 0x000764000021f000 */
[----:B------:R-:W-:-:S06]  /*0450*/  @P0 VIADD R7, R7, 0x1 ;  /* 0x0000000107070836 */ /* 0x000fcc0000000000 */
[----:B------:R-:W-:Y:S01]  /*0460*/  @!P2 IMAD.MOV R7, RZ, RZ, -R7 ;  /* 0x000000ffff07a224 */ /* 0x000fe200078e0a07 */
[----:B------:R-:W-:Y:S01]  /*0470*/  @!P1 LOP3.LUT R7, RZ, R11, RZ, 0x33, !PT ;  /* 0x0000000bff079212 */ /* 0x000fe200078e33ff */
[----:B---3--:R-:W-:-:S03]  /*0480*/  IMAD.MOV.U32 R8, RZ, RZ, RZ ;  /* 0x000000ffff087224 */ /* 0x008fc600078e00ff */
[----:B------:R-:W-:Y:S01]  /*0490*/  IADD3 R18, PT, PT, -R7, RZ, RZ ;  /* 0x000000ff07127210 */ /* 0x000fe20007ffe1ff */
[----:B-----5:R-:W-:-:S04]  /*04a0*/  IMAD.MOV R13, RZ, RZ, -R9 ;  /* 0x000000ffff0d7224 */ /* 0x020fc800078e0a09 */
[----:B------:R-:W-:Y:S02]  /*04b0*/  IMAD R18, R11, R18, R0 ;  /* 0x000000120b127224 */ /* 0x000fe400078e0200 */
[----:B------:R-:W-:Y:S01]  /*04c0*/  IMAD R11, R13, R12, RZ ;  /* 0x0000000c0d0b7224 */ /* 0x000fe200078e02ff */
[----:B0-----:R-:W-:Y:S02]  /*04d0*/  ISETP.NE.AND P4, PT, R10, RZ, PT ;  /* 0x000000ff0a00720c */ /* 0x001fe40003f85270 */
[----:B------:R-:W-:Y:S01]  /*04e0*/  IABS R13, R18 ;  /* 0x00000012000d7213 */ /* 0x000fe20000000000 */
[----:B------:R-:W-:Y:S01]  /*04f0*/  IMAD.HI.U32 R8, R9, R11, R8 ;  /* 0x0000000b09087227 */ /* 0x000fe200078e0008 */
[----:B------:R-:W-:-:S03]  /*0500*/  IABS R11, R10 ;  /* 0x0000000a000b7213 */ /* 0x000fc60000000000 */
[----:B------:R-:W-:Y:S02]  /*0510*/  IMAD.MOV.U32 R9, RZ, RZ, R13 ;  /* 0x000000ffff097224 */ /* 0x000fe400078e000d */
[----:B------:R-:W0:Y:S02]  /*0520*/  I2F.RP R13, R11 ;  /* 0x0000000b000d7306 */ /* 0x000e240000209400 */
[----:B------:R-:W-:-:S04]  /*0530*/  IMAD.HI.U32 R14, R8, R9, RZ ;  /* 0x00000009080e7227 */ /* 0x000fc800078e00ff */
[----:B------:R-:W-:-:S04]  /*0540*/  IMAD.MOV R8, RZ, RZ, -R14 ;  /* 0x000000ffff087224 */ /* 0x000fc800078e0a0e */
[----:B------:R-:W-:Y:S01]  /*0550*/  IMAD R9, R12, R8, R9 ;  /* 0x000000080c097224 */ /* 0x000fe200078e0209 */
[----:B------:R-:W-:-:S04]  /*0560*/  LOP3.LUT R8, R18, R3, RZ, 0x3c, !PT ;  /* 0x0000000312087212 */ /* 0x000fc800078e3cff */
[----:B------:R-:W-:Y:S01]  /*0570*/  ISETP.GT.U32.AND P1, PT, R12, R9, PT ;  /* 0x000000090c00720c */ /* 0x000fe20003f24070 */
[----:B0-----:R-:W0:Y:S01]  /*0580*/  MUFU.RCP R13, R13 ;  /* 0x0000000d000d7308 */ /* 0x001e220000001000 */
[----:B------:R-:W-:-:S11]  /*0590*/  ISETP.GE.AND P2, PT, R8, RZ, PT ;  /* 0x000000ff0800720c */ /* 0x000fd60003f46270 */
[-C--:B------:R-:W-:Y:S01]  /*05a0*/  @!P1 IADD3 R9, PT, PT, R9, -R12.reuse, RZ ;  /* 0x8000000c09099210 */ /* 0x080fe20007ffe0ff */
[----:B------:R-:W-:Y:S01]  /*05b0*/  @!P1 VIADD R14, R14, 0x1 ;  /* 0x000000010e0e9836 */ /* 0x000fe20000000000 */
[----:B------:R-:W-:Y:S02]  /*05c0*/  ISETP.NE.AND P1, PT, R3, RZ, PT ;  /* 0x000000ff0300720c */ /* 0x000fe40003f25270 */
[----:B------:R-:W-:Y:S01]  /*05d0*/  ISETP.GE.U32.AND P0, PT, R9, R12, PT ;  /* 0x0000000c0900720c */ /* 0x000fe20003f06070 */
[----:B0-----:R-:W-:-:S06]  /*05e0*/  VIADD R9, R13, 0xffffffe ;  /* 0x0ffffffe0d097836 */ /* 0x001fcc0000000000 */
[----:B------:R-:W0:Y:S06]  /*05f0*/  F2I.FTZ.U32.TRUNC.NTZ R9, R9 ;  /* 0x0000000900097305 */ /* 0x000e2c000021f000 */
[----:B------:R-:W-:-:S05]  /*0600*/  @P0 VIADD R14, R14, 0x1 ;  /* 0x000000010e0e0836 */ /* 0x000fca0000000000 */
[----:B------:R-:W-:Y:S02]  /*0610*/  @!P2 IADD3 R14, PT, PT, -R14, RZ, RZ ;  /* 0x000000ff0e0ea210 */ /* 0x000fe40007ffe1ff */
[----:B------:R-:W-:Y:S01]  /*0620*/  @!P1 LOP3.LUT R14, RZ, R3, RZ, 0x33, !PT ;  /* 0x00000003ff0e9212 */ /* 0x000fe200078e33ff */
[----:B0-----:R-:W-:-:S04]  /*0630*/  IMAD.MOV R12, RZ, RZ, -R9 ;  /* 0x000000ffff0c7224 */ /* 0x001fc800078e0a09 */
[----:B------:R-:W-:Y:S02]  /*0640*/  IMAD.MOV R8, RZ, RZ, -R14 ;  /* 0x000000ffff087224 */ /* 0x000fe400078e0a0e */
[----:B------:R-:W-:Y:S02]  /*0650*/  IMAD R13, R12, R11, RZ ;  /* 0x0000000b0c0d7224 */ /* 0x000fe400078e02ff */
[----:B------:R-:W-:Y:S01]  /*0660*/  IMAD R3, R3, R8, R18 ;  /* 0x0000000803037224 */ /* 0x000fe200078e0212 */
[----:B------:R-:W-:Y:S01]  /*0670*/  MOV R8, RZ ;  /* 0x000000ff00087202 */ /* 0x000fe20000000f00 */
[----:B------:R-:W0:Y:S03]  /*0680*/  LDC.64 R18, c[0x0][0x398] ;  /* 0x0000e600ff127b82 */ /* 0x000e260000000a00 */
[----:B------:R-:W-:Y:S01]  /*0690*/  IABS R22, R3 ;  /* 0x0000000300167213 */ /* 0x000fe20000000000 */
[----:B------:R-:W-:-:S04]  /*06a0*/  IMAD.HI.U32 R8, R9, R13, R8 ;  /* 0x0000000d09087227 */ /* 0x000fc800078e0008 */
[----:B------:R-:W3:Y:S02]  /*06b0*/  LDC.64 R12, c[0x0][0x3a0] ;  /* 0x0000e800ff0c7b82 */ /* 0x000ee40000000a00 */
[----:B------:R-:W-:-:S04]  /*06c0*/  IMAD.HI.U32 R17, R8, R22, RZ ;  /* 0x0000001608117227 */ /* 0x000fc800078e00ff */
[----:B------:R-:W-:-:S04]  /*06d0*/  IMAD.MOV R8, RZ, RZ, -R17 ;  /* 0x000000ffff087224 */ /* 0x000fc800078e0a11 */
[C---:B------:R-:W-:Y:S02]  /*06e0*/  IMAD R22, R11.reuse, R8, R22 ;  /* 0x000000080b167224 */ /* 0x040fe400078e0216 */
[----:B------:R-:W5:Y:S03]  /*06f0*/  LDC.64 R8, c[0x0][0x390] ;  /* 0x0000e400ff087b82 */ /* 0x000f660000000a00 */
[----:B------:R-:W-:-:S13]  /*0700*/  ISETP.GT.U32.AND P1, PT, R11, R22, PT ;  /* 0x000000160b00720c */ /* 0x000fda0003f24070 */
[----:B------:R-:W-:Y:S01]  /*0710*/  @!P1 IMAD.IADD R22, R22, 0x1, -R11 ;  /* 0x0000000116169824 */ /* 0x000fe200078e0a0b */
[----:B------:R-:W-:Y:S02]  /*0720*/  @!P1 IADD3 R17, PT, PT, R17, 0x1, RZ ;  /* 0x0000000111119810 */ /* 0x000fe40007ffe0ff */
[----:B---3--:R-:W-:Y:S02]  /*0730*/  ISETP.NE.U32.AND P1, PT, R12, 0x1, PT ;  /* 0x000000010c00780c */ /* 0x008fe40003f25070 */
[----:B------:R-:W-:Y:S02]  /*0740*/  ISETP.GE.U32.AND P0, PT, R22, R11, PT ;  /* 0x0000000b1600720c */ /* 0x000fe40003f06070 */
[----:B------:R-:W-:Y:S01]  /*0750*/  LOP3.LUT R11, R3, R10, RZ, 0x3c, !PT ;  /* 0x0000000a030b7212 */ /* 0x000fe200078e3cff */
[----:B------:R-:W3:Y:S01]  /*0760*/  LDC.64 R22, c[0x0][0x3a8] ;  /* 0x0000ea00ff167b82 */ /* 0x000ee20000000a00 */
[----:B-----5:R-:W-:Y:S02]  /*0770*/  ISETP.NE.U32.AND P2, PT, R8, 0x1, PT ;  /* 0x000000010800780c */ /* 0x020fe40003f45070 */
[----:B------:R-:W-:-:S02]  /*0780*/  ISETP.GE.AND P5, PT, R11, RZ, PT ;  /* 0x000000ff0b00720c */ /* 0x000fc40003fa6270 */
[----:B------:R-:W-:Y:S02]  /*0790*/  ISETP.NE.AND.EX P2, PT, R9, RZ, PT, P2 ;  /* 0x000000ff0900720c */ /* 0x000fe40003f45320 */
[----:B------:R-:W-:Y:S02]  /*07a0*/  ISETP.NE.AND.EX P1, PT, R13, RZ, PT, P1 ;  /* 0x000000ff0d00720c */ /* 0x000fe40003f25310 */
[----:B------:R-:W-:Y:S01]  /*07b0*/  SEL R7, R7, RZ, P2 ;  /* 0x000000ff07077207 */ /* 0x000fe20001000000 */
[----:B------:R-:W-:Y:S01]  /*07c0*/  @P0 VIADD R17, R17, 0x1 ;  /* 0x0000000111110836 */ /* 0x000fe20000000000 */
[----:B0-----:R-:W-:-:S03]  /*07d0*/  ISETP.NE.U32.AND P0, PT, R18, 0x1, PT ;  /* 0x000000011200780c */ /* 0x001fc60003f05070 */
[----:B-1----:R-:W-:Y:S01]  /*07e0*/  IMAD R7, R7, UR12, RZ ;  /* 0x0000000c07077c24 */ /* 0x002fe2000f8e02ff */
[----:B------:R-:W-:Y:S01]  /*07f0*/  ISETP.NE.AND.EX P0, PT, R19, RZ, PT, P0 ;  /* 0x000000ff1300720c */ /* 0x000fe20003f05300 */
[----:B------:R-:W-:Y:S01]  /*0800*/  @!P5 IMAD.MOV R17, RZ, RZ, -R17 ;  /* 0x000000ffff11d224 */ /* 0x000fe200078e0a11 */
[----:B------:R-:W-:Y:S02]  /*0810*/  @!P4 LOP3.LUT R17, RZ, R10, RZ, 0x33, !PT ;  /* 0x0000000aff11c212 */ /* 0x000fe400078e33ff */
[----:B------:R-:W-:Y:S02]  /*0820*/  SEL R14, R14, RZ, P0 ;  /* 0x000000ff0e0e7207 */ /* 0x000fe40000000000 */
[C---:B------:R-:W-:Y:S02]  /*0830*/  IADD3 R8, PT, PT, -R17.reuse, RZ, RZ ;  /* 0x000000ff11087210 */ /* 0x040fe40007ffe1ff */
[----:B------:R-:W-:Y:S01]  /*0840*/  SEL R17, R17, RZ, P1 ;  /* 0x000000ff11117207 */ /* 0x000fe20000800000 */
[----:B------:R-:W-:Y:S01]  /*0850*/  IMAD R14, R14, UR13, R7 ;  /* 0x0000000d0e0e7c24 */ /* 0x000fe2000f8e0207 */
[----:B---3--:R-:W-:Y:S01]  /*0860*/  ISETP.NE.U32.AND P2, PT, R22, 0x1, PT ;  /* 0x000000011600780c */ /* 0x008fe20003f45070 */
        /* <DEDUP_REMOVED lines=12> */
[----:B------:R-:W-:Y:S01]  /*0930*/  VIADD R15, R15, 0x80 ;  /* 0x000000800f0f7836 */ /* 0x000fe20000000000 */
[----:B--2---:R-:W-:Y:S01]  /*0940*/  ISETP.NE.AND P0, PT, R10, RZ, PT ;  /* 0x000000ff0a00720c */ /* 0x004fe20003f05270 */
[----:B----4-:R-:W-:-:S12]  /*0950*/  FMUL R3, R8, UR5 ;  /* 0x0000000508037c20 */ /* 0x010fd80008400000 */
[----:B------:R-:W0:Y:S02]  /*0960*/  @!P0 LDC R3, c[0x0][0x3f0] ;  /* 0x0000fc00ff038b82 */ /* 0x000e240000000800 */
[----:B0-----:R0:W-:Y:S01]  /*0970*/  STS [R2], R3 ;  /* 0x0000000302007388 */ /* 0x0011e20000000800 */
[----:B------:R-:W-:-:S07]  /*0980*/  FMNMX R14, R3, -INF , !PT ;  /* 0xff800000030e7809 */ /* 0x000fce0007800000 */
.L_x_229:
[----:B------:R-:W-:Y:S05]  /*0990*/  BSYNC.RECONVERGENT B1 ;  /* 0x0000000000017941 */ /* 0x000fea0003800200 */
.L_x_228:
[----:B------:R-:W-:Y:S05]  /*09a0*/  @!P3 BRA `(.L_x_227) ;  /* 0x0000000c0078b947 */ /* 0x000fea0003800000 */
[----:B------:R-:W1:Y:S01]  /*09b0*/  LDC R0, c[0x0][0x3b8] ;  /* 0x0000ee00ff007b82 */ /* 0x000e620000000800 */
[----:B------:R-:W-:Y:S01]  /*09c0*/  UMOV UR5, 0x400 ;  /* 0x0000040000057882 */ /* 0x000fe20000000000 */
[----:B------:R-:W-:Y:S01]  /*09d0*/  IMAD.MOV.U32 R21, RZ, RZ, RZ ;  /* 0x000000ffff157224 */ /* 0x000fe200078e00ff */
[----:B------:R-:W-:-:S05]  /*09e0*/  UIADD3 UR5, UPT, UPT, UR5, 0x40, URZ ;  /* 0x0000004005057890 */ /* 0x000fca000fffe0ff */
[----:B------:R-:W2:Y:S08]  /*09f0*/  S2UR UR7, SR_CgaCtaId ;  /* 0x00000000000779c3 */ /* 0x000eb00000008800 */
[----:B------:R-:W3:Y:S01]  /*0a00*/  LDC.64 R6, c[0x0][0x3a0] ;  /* 0x0000e800ff067b82 */ /* 0x000ee20000000a00 */
[----:B-1----:R-:W-:-:S07]  /*0a10*/  IABS R0, R0 ;  /* 0x0000000000007213 */ /* 0x002fce0000000000 */
[----:B------:R-:W1:Y:S01]  /*0a20*/  LDC.64 R12, c[0x0][0x3a8] ;  /* 0x0000ea00ff0c7b82 */ /* 0x000e620000000a00 */
[----:B0-----:R-:W0:Y:S01]  /*0a30*/  I2F.RP R3, R0 ;  /* 0x0000000000037306 */ /* 0x001e220000209400 */
[----:B--2---:R-:W-:-:S06]  /*0a40*/  ULEA UR5, UR7, UR5, 0x18 ;  /* 0x0000000507057291 */ /* 0x004fcc000f8ec0ff */
[----:B------:R-:W2:Y:S01]  /*0a50*/  LDC.64 R10, c[0x0][0x390] ;  /* 0x0000e400ff0a7b82 */ /* 0x000ea20000000a00 */
[----:B---3--:R-:W-:-:S07]  /*0a60*/  ISETP.NE.U32.AND P0, PT, R6, 0x1, PT ;  /* 0x000000010600780c */ /* 0x008fce0003f05070 */
[----:B------:R-:W3:Y:S01]  /*0a70*/  LDC.64 R8, c[0x0][0x398] ;  /* 0x0000e600ff087b82 */ /* 0x000ee20000000a00 */
[----:B0-----:R-:W0:Y:S01]  /*0a80*/  MUFU.RCP R3, R3 ;  /* 0x0000000300037308 */ /* 0x001e220000001000 */
[----:B------:R-:W-:Y:S02]  /*0a90*/  ISETP.NE.AND.EX P0, PT, R7, RZ, PT, P0 ;  /* 0x000000ff0700720c */ /* 0x000fe40003f05300 */
[----:B-1----:R-:W-:-:S04]  /*0aa0*/  ISETP.NE.U32.AND P1, PT, R12, 0x1, PT ;  /* 0x000000010c00780c */ /* 0x002fc80003f25070 */
[----:B------:R-:W-:Y:S02]  /*0ab0*/  ISETP.NE.AND.EX P1, PT, R13, RZ, PT, P1 ;  /* 0x000000ff0d00720c */ /* 0x000fe40003f25310 */
[----:B--2---:R-:W-:Y:S01]  /*0ac0*/  ISETP.NE.U32.AND P2, PT, R10, 0x1, PT ;  /* 0x000000010a00780c */ /* 0x004fe20003f45070 */
[----:B0-----:R-:W-:-:S03]  /*0ad0*/  VIADD R18, R3, 0xffffffe ;  /* 0x0ffffffe03127836 */ /* 0x001fc60000000000 */
[----:B------:R-:W-:Y:S01]  /*0ae0*/  ISETP.NE.AND.EX P2, PT, R11, RZ, PT, P2 ;  /* 0x000000ff0b00720c */ /* 0x000fe20003f45320 */
[----:B------:R0:W1:Y:S01]  /*0af0*/  F2I.FTZ.U32.TRUNC.NTZ R19, R18 ;  /* 0x0000001200137305 */ /* 0x000062000021f000 */
[----:B---3--:R-:W-:-:S04]  /*0b00*/  ISETP.NE.U32.AND P3, PT, R8, 0x1, PT ;  /* 0x000000010800780c */ /* 0x008fc80003f65070 */
[----:B------:R-:W-:Y:S01]  /*0b10*/  ISETP.NE.AND.EX P3, PT, R9, RZ, PT, P3 ;  /* 0x000000ff0900720c */ /* 0x000fe20003f65330 */
[----:B0-----:R-:W-:Y:S01]  /*0b20*/  IMAD.MOV.U32 R18, RZ, RZ, RZ ;  /* 0x000000ffff127224 */ /* 0x001fe200078e00ff */
[----:B-1----:R-:W-:-:S05]  /*0b30*/  IADD3 R17, PT, PT, RZ, -R19, RZ ;  /* 0x80000013ff117210 */ /* 0x002fca0007ffe0ff */
[----:B------:R-:W-:-:S04]  /*0b40*/  IMAD R17, R17, R0, RZ ;  /* 0x0000000011117224 */ /* 0x000fc800078e02ff */
[----:B------:R-:W-:Y:S01]  /*0b50*/  IMAD.HI.U32 R3, R19, R17, R18 ;  /* 0x0000001113037227 */ /* 0x000fe200078e0012 */
[C---:B------:R-:W-:Y:S02]  /*0b60*/  LEA R17, R15.reuse, UR5, 0x2 ;  /* 0x000000050f117c11 */ /* 0x040fe4000f8e10ff */
[C---:B------:R-:W-:Y:S01]  /*0b70*/  IADD3 R19, PT, PT, R15.reuse, 0x80, RZ ;  /* 0x000000800f137810 */ /* 0x040fe20007ffe0ff */
[----:B------:R-:W-:Y:S02]  /*0b80*/  IMAD.IADD R18, R15, 0x1, R20 ;  /* 0x000000010f127824 */ /* 0x000fe400078e0214 */
[----:B------:R-:W-:-:S07]  /*0b90*/  VIADD R17, R17, 0x200 ;  /* 0x0000020011117836 */ /* 0x000fce0000000000 */
.L_x_230:
        /* <DEDUP_REMOVED lines=8> */
[----:B-1----:R-:W-:-:S04]  /*0c20*/  IABS R11, R9 ;  /* 0x00000009000b7213 */ /* 0x002fc80000000000 */
[----:B------:R-:W-:Y:S02]  /*0c30*/  ISETP.GT.U32.AND P5, PT, R0, R23, PT ;  /* 0x000000170000720c */ /* 0x000fe40003fa4070 */
[----:B------:R-:W1:Y:S08]  /*0c40*/  I2F.RP R6, R11 ;  /* 0x0000000b00067306 */ /* 0x000e700000209400 */
[----:B0-----:R-:W0:Y:S03]  /*0c50*/  MUFU.RCP R8, R8 ;  /* 0x0000000800087308 */ /* 0x001e260000001000 */
[----:B------:R-:W-:Y:S01]  /*0c60*/  @!P5 IMAD.IADD R23, R23, 0x1, -R10 ;  /* 0x000000011717d824 */ /* 0x000fe200078e0a0a */
[----:B------:R-:W-:-:S04]  /*0c70*/  @!P5 IADD3 R22, PT, PT, R22, 0x1, RZ ;  /* 0x000000011616d810 */ /* 0x000fc80007ffe0ff */
[----:B-1----:R-:W1:Y:S01]  /*0c80*/  MUFU.RCP R6, R6 ;  /* 0x0000000600067308 */ /* 0x002e620000001000 */
[----:B------:R-:W-:Y:S01]  /*0c90*/  ISETP.GE.U32.AND P6, PT, R23, R0, PT ;  /* 0x000000001700720c */ /* 0x000fe20003fc6070 */
[----:B------:R-:W-:Y:S01]  /*0ca0*/  IMAD.MOV.U32 R0, RZ, RZ, R10 ;  /* 0x000000ffff007224 */ /* 0x000fe200078e000a */
[----:B0-----:R-:W-:-:S11]  /*0cb0*/  IADD3 R7, PT, PT, R8, 0xffffffe, RZ ;  /* 0x0ffffffe08077810 */ /* 0x001fd60007ffe0ff */
[----:B------:R-:W-:Y:S01]  /*0cc0*/  @P6 VIADD R22, R22, 0x1 ;  /* 0x0000000116166836 */ /* 0x000fe20000000000 */
[----:B------:R-:W0:Y:S01]  /*0cd0*/  F2I.FTZ.U32.TRUNC.NTZ R7, R7 ;  /* 0x0000000700077305 */ /* 0x000e22000021f000 */
[----:B------:R-:W-:Y:S01]  /*0ce0*/  ISETP.NE.AND P6, PT, R13, RZ, PT ;  /* 0x000000ff0d00720c */ /* 0x000fe20003fc5270 */
[----:B-1----:R-:W-:Y:S02]  /*0cf0*/  VIADD R25, R6, 0xffffffe ;  /* 0x0ffffffe06197836 */ /* 0x002fe40000000000 */
[----:B------:R-:W-:Y:S01]  /*0d00*/  HFMA2 R6, -RZ, RZ, 0, 0 ;  /* 0x00000000ff067431 */ /* 0x000fe200000001ff */
[----:B------:R-:W-:Y:S02]  /*0d10*/  MOV R27, R22 ;  /* 0x00000016001b7202 */ /* 0x000fe40000000f00 */
[----:B------:R-:W-:Y:S01]  /*0d20*/  LOP3.LUT R22, RZ, R13, RZ, 0x33, !PT ;  /* 0x0000000dff167212 */ /* 0x000fe200078e33ff */
[----:B0-----:R-:W-:-:S05]  /*0d30*/  IMAD.MOV R8, RZ, RZ, -R7 ;  /* 0x000000ffff087224 */ /* 0x001fca00078e0a07 */
[----:B------:R-:W-:Y:S01]  /*0d40*/  MOV R3, R8 ;  /* 0x0000000800037202 */ /* 0x000fe20000000f00 */
[----:B------:R-:W-:-:S04]  /*0d50*/  VIADD R8, R18, 0x80 ;  /* 0x0000008012087836 */ /* 0x000fc80000000000 */
[----:B------:R-:W-:Y:S01]  /*0d60*/  IMAD R3, R3, R10, RZ ;  /* 0x0000000a03037224 */ /* 0x000fe200078e02ff */
[----:B------:R-:W-:-:S03]  /*0d70*/  IABS R24, R8 ;  /* 0x0000000800187213 */ /* 0x000fc60000000000 */
[----:B------:R-:W-:Y:S01]  /*0d80*/  IMAD.HI.U32 R3, R7, R3, R6 ;  /* 0x0000000307037227 */ /* 0x000fe200078e0006 */
[----:B------:R-:W-:Y:S01]  /*0d90*/  LOP3.LUT R6, R18, R13, RZ, 0x3c, !PT ;  /* 0x0000000d12067212 */ /* 0x000fe200078e3cff */
[----:B------:R-:W0:Y:S03]  /*0da0*/  F2I.FTZ.U32.TRUNC.NTZ R7, R25 ;  /* 0x0000001900077305 */ /* 0x000e26000021f000 */
[----:B------:R-:W-:Y:S01]  /*0db0*/  ISETP.GE.AND P4, PT, R6, RZ, PT ;  /* 0x000000ff0600720c */ /* 0x000fe20003f86270 */
[----:B------:R-:W-:-:S04]  /*0dc0*/  IMAD.HI.U32 R12, R3, R24, RZ ;  /* 0x00000018030c7227 */ /* 0x000fc800078e00ff */
[----:B------:R-:W-:Y:S02]  /*0dd0*/  IMAD.MOV R23, RZ, RZ, -R12 ;  /* 0x000000ffff177224 */ /* 0x000fe400078e0a0c */
[----:B------:R-:W-:Y:S02]  /*0de0*/  IMAD.MOV.U32 R6, RZ, RZ, RZ ;  /* 0x000000ffff067224 */ /* 0x000fe400078e00ff */
[----:B------:R-:W-:Y:S01]  /*0df0*/  IMAD R23, R10, R23, R24 ;  /* 0x000000170a177224 */ /* 0x000fe200078e0218 */
[----:B0-----:R-:W-:-:S03]  /*0e00*/  IADD3 R26, PT, PT, RZ, -R7, RZ ;  /* 0x80000007ff1a7210 */ /* 0x001fc60007ffe0ff */
[----:B------:R-:W-:Y:S01]  /*0e10*/  @!P4 IMAD.MOV R27, RZ, RZ, -R27 ;  /* 0x000000ffff1bc224 */ /* 0x000fe200078e0a1b */
[----:B------:R-:W-:Y:S01]  /*0e20*/  ISETP.GT.U32.AND P5, PT, R0, R23, PT ;  /* 0x000000170000720c */ /* 0x000fe20003fa4070 */
[----:B------:R-:W-:-:S04]  /*0e30*/  IMAD.MOV.U32 R24, RZ, RZ, R26 ;  /* 0x000000ffff187224 */ /* 0x000fc800078e001a */
[----:B------:R-:W-:-:S04]  /*0e40*/  IMAD R25, R24, R11, RZ ;  /* 0x0000000b18197224 */ /* 0x000fc800078e02ff */
[----:B------:R-:W-:Y:S01]  /*0e50*/  IMAD.HI.U32 R7, R7, R25, R6 ;  /* 0x0000001907077227 */ /* 0x000fe200078e0006 */
[----:B------:R-:W-:Y:S02]  /*0e60*/  IADD3 R25, PT, PT, -R13, RZ, RZ ;  /* 0x000000ff0d197210 */ /* 0x000fe40007ffe1ff */
[----:B------:R-:W-:Y:S01]  /*0e70*/  LOP3.LUT R13, R8, R13, RZ, 0x3c, !PT ;  /* 0x0000000d080d7212 */ /* 0x000fe200078e3cff */
[----:B------:R-:W-:Y:S01]  /*0e80*/  @!P5 IMAD.IADD R23, R23, 0x1, -R10 ;  /* 0x000000011717d824 */ /* 0x000fe200078e0a0a */
[----:B------:R-:W-:Y:S01]  /*0e90*/  SEL R10, R22, R27, !P6 ;  /* 0x0000001b160a7207 */ /* 0x000fe20007000000 */
[----:B------:R-:W-:Y:S01]  /*0ea0*/  @!P5 VIADD R12, R12, 0x1 ;  /* 0x000000010c0cd836 */ /* 0x000fe20000000000 */
[----:B------:R-:W-:Y:S02]  /*0eb0*/  ISETP.GE.AND P5, PT, R13, RZ, PT ;  /* 0x000000ff0d00720c */ /* 0x000fe40003fa6270 */
[----:B------:R-:W-:Y:S01]  /*0ec0*/  ISETP.GE.U32.AND P4, PT, R23, R0, PT ;  /* 0x000000001700720c */ /* 0x000fe20003f86070 */
[C---:B------:R-:W-:Y:S01]  /*0ed0*/  IMAD R6, R10.reuse, R25, RZ ;  /* 0x000000190a067224 */ /* 0x040fe200078e02ff */
[----:B------:R-:W-:-:S03]  /*0ee0*/  SEL R10, R10, RZ, P2 ;  /* 0x000000ff0a0a7207 */ /* 0x000fc60001000000 */
[----:B------:R-:W-:-:S05]  /*0ef0*/  IMAD.IADD R24, R6, 0x1, R18 ;  /* 0x0000000106187824 */ /* 0x000fca00078e0212 */
[----:B------:R-:W-:Y:S02]  /*0f00*/  IABS R26, R24 ;  /* 0x00000018001a7213 */ /* 0x000fe40000000000 */
[----:B------:R-:W-:Y:S02]  /*0f10*/  LOP3.LUT R24, R24, R9, RZ, 0x3c, !PT ;  /* 0x0000000918187212 */ /* 0x000fe400078e3cff */
[----:B------:R-:W-:Y:S01]  /*0f20*/  @P4 IADD3 R12, PT, PT, R12, 0x1, RZ ;  /* 0x000000010c0c4810 */ /* 0x000fe20007ffe0ff */
[----:B------:R-:W-:-:S04]  /*0f30*/  IMAD.HI.U32 R23, R7, R26, RZ ;  /* 0x0000001a07177227 */ /* 0x000fc800078e00ff */
[----:B------:R-:W-:-:S05]  /*0f40*/  @!P5 IMAD.MOV R12, RZ, RZ, -R12 ;  /* 0x000000ffff0cd224 */ /* 0x000fca00078e0a0c */
[----:B------:R-:W-:Y:S01]  /*0f50*/  SEL R12, R22, R12, !P6 ;  /* 0x0000000c160c7207 */ /* 0x000fe20007000000 */
[----:B------:R-:W-:-:S04]  /*0f60*/  IMAD.MOV R22, RZ, RZ, -R23 ;  /* 0x000000ffff167224 */ /* 0x000fc800078e0a17 */
[C---:B------:R-:W-:Y:S02]  /*0f70*/  IMAD R22, R11.reuse, R22, R26 ;  /* 0x000000160b167224 */ /* 0x040fe400078e021a */
[C---:B------:R-:W-:Y:S01]  /*0f80*/  IMAD R13, R12.reuse, R25, RZ ;  /* 0x000000190c0d7224 */ /* 0x040fe200078e02ff */
[----:B------:R-:W-:Y:S02]  /*0f90*/  SEL R12, R12, RZ, P2 ;  /* 0x000000ff0c0c7207 */ /* 0x000fe40001000000 */
[----:B------:R-:W-:Y:S02]  /*0fa0*/  ISETP.GT.U32.AND P5, PT, R11, R22, PT ;  /* 0x000000160b00720c */ /* 0x000fe40003fa4070 */
[----:B------:R-:W-:Y:S01]  /*0fb0*/  IADD3 R26, PT, PT, R8, R13, RZ ;  /* 0x0000000d081a7210 */ /* 0x000fe20007ffe0ff */
[----:B------:R-:W-:-:S03]  /*0fc0*/  IMAD R12, R12, UR20, RZ ;  /* 0x000000140c0c7c24 */ /* 0x000fc6000f8e02ff */
[----:B------:R-:W-:Y:S02]  /*0fd0*/  IABS R28, R26 ;  /* 0x0000001a001c7213 */ /* 0x000fe40000000000 */
[----:B------:R-:W-:-:S03]  /*0fe0*/  LOP3.LUT R26, R26, R9, RZ, 0x3c, !PT ;  /* 0x000000091a1a7212 */ /* 0x000fc600078e3cff */
[----:B------:R-:W-:-:S04]  /*0ff0*/  IMAD.HI.U32 R25, R7, R28, RZ ;  /* 0x0000001c07197227 */ /* 0x000fc800078e00ff */
[----:B------:R-:W-:Y:S02]  /*1000*/  @!P5 IMAD.IADD R22, R22, 0x1, -R11 ;  /* 0x000000011616d824 */ /* 0x000fe400078e0a0b */
[----:B------:R-:W-:Y:S02]  /*1010*/  IMAD.MOV R7, RZ, RZ, -R25 ;  /* 0x000000ffff077224 */ /* 0x000fe400078e0a19 */
[----:B------:R-:W-:Y:S01]  /*1020*/  @!P5 VIADD R23, R23, 0x1 ;  /* 0x000000011717d836 */ /* 0x000fe20000000000 */
[----:B------:R-:W-:Y:S01]  /*1030*/  ISETP.GE.U32.AND P6, PT, R22, R11, PT ;  /* 0x0000000b1600720c */ /* 0x000fe20003fc6070 */
[C---:B------:R-:W-:Y:S01]  /*1040*/  IMAD R28, R11.reuse, R7, R28 ;  /* 0x000000070b1c7224 */ /* 0x040fe200078e021c */
[----:B------:R-:W0:Y:S04]  /*1050*/  LDC R22, c[0x0][0x3c0] ;  /* 0x0000f000ff167b82 */ /* 0x000e280000000800 */
[----:B------:R-:W-:-:S07]  /*1060*/  ISETP.GT.U32.AND P4, PT, R11, R28, PT ;  /* 0x0000001c0b00720c */ /* 0x000fce0003f84070 */
[----:B------:R-:W-:Y:S01]  /*1070*/  @P6 VIADD R23, R23, 0x1 ;  /* 0x0000000117176836 */ /* 0x000fe20000000000 */
[----:B------:R-:W-:-:S05]  /*1080*/  ISETP.GE.AND P6, PT, R24, RZ, PT ;  /* 0x000000ff1800720c */ /* 0x000fca0003fc6270 */
[-C--:B------:R-:W-:Y:S02]  /*1090*/  @!P4 IADD3 R28, PT, PT, R28, -R11.reuse, RZ ;  /* 0x8000000b1c1cc210 */ /* 0x080fe40007ffe0ff */
[----:B------:R-:W-:Y:S02]  /*10a0*/  @!P4 IADD3 R25, PT, PT, R25, 0x1, RZ ;  /* 0x000000011919c810 */ /* 0x000fe40007ffe0ff */
[----:B------:R-:W-:Y:S02]  /*10b0*/  ISETP.GE.U32.AND P5, PT, R28, R11, PT ;  /* 0x0000000b1c00720c */ /* 0x000fe40003fa6070 */
[----:B------:R-:W-:Y:S02]  /*10c0*/  ISETP.GE.AND P4, PT, R26, RZ, PT ;  /* 0x000000ff1a00720c */ /* 0x000fe40003f86270 */
[----:B0-----:R-:W-:Y:S02]  /*10d0*/  IABS R11, R22 ;  /* 0x00000016000b7213 */ /* 0x001fe40000000000 */
[----:B------:R-:W-:-:S02]  /*10e0*/  @!P6 IADD3 R23, PT, PT, -R23, RZ, RZ ;  /* 0x000000ff1717e210 */ /* 0x000fc40007ffe1ff */
[----:B------:R-:W0:Y:S01]  /*10f0*/  I2F.RP R27, R11 ;  /* 0x0000000b001b7306 */ /* 0x000e220000209400 */
[----:B------:R-:W-:-:S04]  /*1100*/  LOP3.LUT R26, RZ, R9, RZ, 0x33, !PT ;  /* 0x00000009ff1a7212 */ /* 0x000fc800078e33ff */
[----:B------:R-:W-:Y:S01]  /*1110*/  @P5 VIADD R25, R25, 0x1 ;  /* 0x0000000119195836 */ /* 0x000fe20000000000 */
[----:B------:R-:W-:-:S03]  /*1120*/  ISETP.NE.AND P5, PT, R9, RZ, PT ;  /* 0x000000ff0900720c */ /* 0x000fc60003fa5270 */
[----:B------:R-:W-:Y:S01]  /*1130*/  @!P4 IMAD.MOV R25, RZ, RZ, -R25 ;  /* 0x000000ffff19c224 */ /* 0x000fe200078e0a19 */
[----:B------:R-:W-:-:S04]  /*1140*/  SEL R24, R26, R23, !P5 ;  /* 0x000000171a187207 */ /* 0x000fc80006800000 */
[----:B------:R-:W-:Y:S01]  /*1150*/  SEL R23, R26, R25, !P5 ;  /* 0x000000191a177207 */ /* 0x000fe20006800000 */
[----:B0-----:R-:W0:Y:S01]  /*1160*/  MUFU.RCP R27, R27 ;  /* 0x0000001b001b7308 */ /* 0x001e220000001000 */
[----:B------:R-:W-:-:S04]  /*1170*/  IMAD.MOV R25, RZ, RZ, -R24 ;  /* 0x000000ffff197224 */ /* 0x000fc800078e0a18 */
[----:B------:R-:W-:Y:S02]  /*1180*/  IMAD R25, R9, R25, R6 ;  /* 0x0000001909197224 */ /* 0x000fe400078e0206 */
[----:B------:R-:W-:Y:S01]  /*1190*/  IMAD.MOV R6, RZ, RZ, -R23 ;  /* 0x000000ffff067224 */ /* 0x000fe200078e0a17 */
[----:B------:R-:W-:-:S03]  /*11a0*/  SEL R23, R23, RZ, P3 ;  /* 0x000000ff17177207 */ /* 0x000fc60001800000 */
[----:B------:R-:W-:Y:S02]  /*11b0*/  IMAD R9, R9, R6, R13 ;  /* 0x0000000609097224 */ /* 0x000fe400078e020d */
[----:B------:R-:W-:Y:S02]  /*11c0*/  IMAD.MOV.U32 R6, RZ, RZ, RZ ;  /* 0x000000ffff067224 */ /* 0x000fe400078e00ff */
[----:B------:R-:W-:Y:S02]  /*11d0*/  IMAD R23, R23, UR21, R12 ;  /* 0x0000001517177c24 */ /* 0x000fe4000f8e020c */
[----:B0-----:R-:W-:Y:S02]  /*11e0*/  VIADD R7, R27, 0xffffffe ;  /* 0x0ffffffe1b077836 */ /* 0x001fe40000000000 */
[----:B------:R-:W-:-:S04]  /*11f0*/  IMAD R27, R10, UR20, RZ ;  /* 0x000000140a1b7c24 */ /* 0x000fc8000f8e02ff */
[----:B------:R-:W0:Y:S02]  /*1200*/  F2I.FTZ.U32.TRUNC.NTZ R7, R7 ;  /* 0x0000000700077305 */ /* 0x000e24000021f000 */
[----:B0-----:R-:W-:-:S05]  /*1210*/  IADD3 R26, PT, PT, RZ, -R7, RZ ;  /* 0x80000007ff1a7210 */ /* 0x001fca0007ffe0ff */
[----:B------:R-:W-:-:S04]  /*1220*/  IMAD R13, R26, R11, RZ ;  /* 0x0000000b1a0d7224 */ /* 0x000fc800078e02ff */
        /* <DEDUP_REMOVED lines=26> */
[----:B------:R-:W-:Y:S02]  /*13d0*/  ISETP.GE.U32.AND P6, PT, R24, R11, PT ;  /* 0x0000000b1800720c */ /* 0x000fe40003fc6070 */
[----:B------:R-:W-:Y:S01]  /*13e0*/  LOP3.LUT R24, RZ, R22, RZ, 0x33, !PT ;  /* 0x00000016ff187212 */ /* 0x000fe200078e33ff */
        /* <DEDUP_REMOVED lines=11> */
[----:B------:R-:W-:Y:S01]  /*14a0*/  IMAD R9, R22, R11, R9 ;  /* 0x0000000b16097224 */ /* 0x000fe200078e0209 */
[----:B------:R-:W-:Y:S01]  /*14b0*/  IADD3 R12, P6, PT, RZ, R21, RZ ;  /* 0x00000015ff0c7210 */ /* 0x000fe20007fde0ff */
[----:B------:R-:W-:Y:S02]  /*14c0*/  IMAD R10, R10, UR22, R23 ;  /* 0x000000160a0a7c24 */ /* 0x000fe4000f8e0217 */
[----:B------:R-:W-:Y:S01]  /*14d0*/  IMAD.MOV R11, RZ, RZ, -R7 ;  /* 0x000000ffff0b7224 */ /* 0x000fe200078e0a07 */
[----:B------:R-:W-:Y:S01]  /*14e0*/  SEL R7, R7, RZ, P0 ;  /* 0x000000ff07077207 */ /* 0x000fe20000000000 */
[----:B------:R-:W-:-:S02]  /*14f0*/  IMAD.IADD R9, R8, 0x1, R9 ;  /* 0x0000000108097824 */ /* 0x000fc400078e0209 */
[----:B------:R-:W-:Y:S02]  /*1500*/  IMAD R25, R22, R11, R25 ;  /* 0x0000000b16197224 */ /* 0x000fe400078e0219 */
[----:B------:R-:W-:Y:S01]  /*1510*/  IMAD.X R8, R15, 0x1, R20, P4 ;  /* 0x000000010f087824 */ /* 0x000fe200020e0614 */
[----:B------:R-:W-:Y:S01]  /*1520*/  SEL R9, R9, RZ, P1 ;  /* 0x000000ff09097207 */ /* 0x000fe20000800000 */
[----:B------:R-:W-:Y:S01]  /*1530*/  IMAD R6, R7, UR22, R6 ;  /* 0x0000001607067c24 */ /* 0x000fe2000f8e0206 */
[----:B------:R-:W-:Y:S01]  /*1540*/  IADD3 R25, PT, PT, R25, R18, RZ ;  /* 0x0000001219197210 */ /* 0x000fe20007ffe0ff */
[----:B------:R-:W0:Y:S01]  /*1550*/  LDC.64 R22, c[0x0][0x3f0] ;  /* 0x0000fc00ff167b82 */ /* 0x000e220000000a00 */
[----:B------:R-:W-:Y:S01]  /*1560*/  SHF.R.S64 R7, R21, 0x1e, R8 ;  /* 0x0000001e15077819 */ /* 0x000fe20000001008 */
[----:B------:R-:W-:Y:S01]  /*1570*/  IMAD R9, R9, UR23, R10 ;  /* 0x0000001709097c24 */ /* 0x000fe2000f8e020a */
[----:B------:R-:W-:Y:S02]  /*1580*/  SEL R25, R25, RZ, P1 ;  /* 0x000000ff19197207 */ /* 0x000fe40000800000 */
[----:B------:R-:W-:-:S02]  /*1590*/  IADD3.X R13, PT, PT, R8, 0x80, RZ, P6, !PT ;  /* 0x00000080080d7810 */ /* 0x000fc400037fe4ff */
[----:B------:R-:W-:Y:S01]  /*15a0*/  IADD3 R10, P5, PT, R9, UR26, RZ ;  /* 0x0000001a090a7c10 */ /* 0x000fe2000ffbe0ff */
[----:B------:R-:W-:Y:S01]  /*15b0*/  IMAD R25, R25, UR23, R6 ;  /* 0x0000001719197c24 */ /* 0x000fe2000f8e0206 */
[----:B------:R-:W-:Y:S02]  /*15c0*/  IADD3 R6, P6, PT, R7, UR24, RZ ;  /* 0x0000001807067c10 */ /* 0x000fe4000ffde0ff */
[----:B------:R-:W-:Y:S02]  /*15d0*/  LEA.HI.X.SX32 R11, R9, UR27, 0x1, P5 ;  /* 0x0000001b090b7c11 */ /* 0x000fe4000a8f0eff */
[----:B------:R-:W-:Y:S02]  /*15e0*/  LEA.HI.X.SX32 R7, R8, UR25, 0x2, P6 ;  /* 0x0000001908077c11 */ /* 0x000fe4000b0f16ff */
[----:B------:R-:W-:Y:S01]  /*15f0*/  IADD3 R8, P5, PT, R25, UR26, RZ ;  /* 0x0000001a19087c10 */ /* 0x000fe2000ffbe0ff */
[----:B------:R1:W2:Y:S01]  /*1600*/  LDG.E.U8 R10, desc[UR8][R10.64] ;  /* 0x000000080a0a7981 */ /* 0x0002a2000c1e1100 */
[----:B------:R-:W-:-:S02]  /*1610*/  SHF.R.S64 R12, R12, 0x1e, R13 ;  /* 0x0000001e0c0c7819 */ /* 0x000fc4000000100d */
[----:B------:R-:W-:Y:S01]  /*1620*/  LEA.HI.X.SX32 R9, R25, UR27, 0x1, P5 ;  /* 0x0000001b19097c11 */ /* 0x000fe2000a8f0eff */
[----:B------:R-:W0:Y:S04]  /*1630*/  LDG.E R6, desc[UR8][R6.64] ;  /* 0x0000000806067981 */ /* 0x000e28000c1e1900 */
[----:B------:R-:W3:Y:S01]  /*1640*/  LDG.E.U8 R8, desc[UR8][R8.64] ;  /* 0x0000000808087981 */ /* 0x000ee2000c1e1100 */
[----:B------:R-:W-:-:S04]  /*1650*/  IADD3 R12, P6, PT, R12, UR24, RZ ;  /* 0x000000180c0c7c10 */ /* 0x000fc8000ffde0ff */
[----:B------:R-:W-:-:S05]  /*1660*/  LEA.HI.X.SX32 R13, R13, UR25, 0x2, P6 ;  /* 0x000000190d0d7c11 */ /* 0x000fca000b0f16ff */
[----:B------:R-:W4:Y:S01]  /*1670*/  LDG.E R12, desc[UR8][R12.64] ;  /* 0x000000080c0c7981 */ /* 0x000f22000c1e1900 */
[C---:B-1----:R-:W-:Y:S01]  /*1680*/  VIADD R11, R19.reuse, 0x80 ;  /* 0x00000080130b7836 */ /* 0x042fe20000000000 */
[----:B------:R-:W-:Y:S01]  /*1690*/  IADD3.X R20, PT, PT, R20, 0x100, RZ, P4, !PT ;  /* 0x0000010014147810 */ /* 0x000fe200027fe4ff */
[----:B------:R-:W-:Y:S02]  /*16a0*/  VIADD R19, R19, 0x100 ;  /* 0x0000010013137836 */ /* 0x000fe40000000000 */
[----:B------:R-:W-:Y:S01]  /*16b0*/  VIADD R18, R18, 0x100 ;  /* 0x0000010012127836 */ /* 0x000fe20000000000 */
[----:B--2---:R-:W-:Y:S01]  /*16c0*/  ISETP.NE.AND P6, PT, R10, RZ, PT ;  /* 0x000000ff0a00720c */ /* 0x004fe20003fc5270 */
[----:B0-----:R-:W-:Y:S01]  /*16d0*/  FMUL R25, R6, R23 ;  /* 0x0000001706197220 */ /* 0x001fe20000400000 */
[----:B------:R-:W-:Y:S02]  /*16e0*/  MOV R6, UR11 ;  /* 0x0000000b00067c02 */ /* 0x000fe40008000f00 */
[----:B---3--:R-:W-:-:S04]  /*16f0*/  ISETP.NE.AND P5, PT, R8, RZ, PT ;  /* 0x000000ff0800720c */ /* 0x008fc80003fa5270 */
[----:B------:R-:W-:Y:S02]  /*1700*/  FSEL R25, R25, R22, P5 ;  /* 0x0000001619197208 */ /* 0x000fe40002800000 */
[----:B------:R-:W-:Y:S02]  /*1710*/  ISETP.GE.AND P5, PT, R11, R6, PT ;  /* 0x000000060b00720c */ /* 0x000fe40003fa6270 */
[----:B------:R-:W-:Y:S01]  /*1720*/  FMNMX R7, R25, R14, !PT ;  /* 0x0000000e19077209 */ /* 0x000fe20007800000 */
[----:B----4-:R-:W-:Y:S01]  /*1730*/  @P6 FMUL R22, R12, R23 ;  /* 0x000000170c166220 */ /* 0x010fe20000400000 */
[----:B------:R-:W-:Y:S04]  /*1740*/  STS [R17+-0x200], R25 ;  /* 0xfffe001911007388 */ /* 0x000fe80000000800 */
[----:B------:R0:W-:Y:S01]  /*1750*/  STS [R17], R22 ;  /* 0x0000001611007388 */ /* 0x0001e20000000800 */
[----:B------:R-:W-:-:S02]  /*1760*/  FMNMX R14, R7, R22, !PT ;  /* 0x00000016070e7209 */ /* 0x000fc40007800000 */
[----:B0-----:R-:W-:Y:S02]  /*1770*/  IADD3 R17, PT, PT, R17, 0x400, RZ ;  /* 0x0000040011117810 */ /* 0x001fe40007ffe0ff */
[----:B------:R-:W-:Y:S05]  /*1780*/  @!P5 BRA `(.L_x_230) ;  /* 0xfffffff40004d947 */ /* 0x000fea000383ffff */
.L_x_227:
[----:B------:R-:W-:Y:S05]  /*1790*/  BSYNC.RECONVERGENT B0 ;  /* 0x0000000000007941 */ /* 0x000fea0003800200 */
.L_x_226:
[----:B------:R-:W1:Y:S01]  /*17a0*/  S2R R22, SR_LANEID ;  /* 0x0000000000167919 */ /* 0x000e620000000000 */
[----:B------:R-:W-:Y:S01]  /*17b0*/  BSSY.RECONVERGENT B0, `(.L_x_231) ;  /* 0x000001e000007945 */ /* 0x000fe20003800200 */
[----:B------:R-:W-:Y:S01]  /*17c0*/  PLOP3.LUT P5, PT, PT, PT, PT, 0x8, 0x80 ;  /* 0x000000000080781c */ /* 0x000fe20003fae170 */
[----:B------:R-:W2:Y:S01]  /*17d0*/  SHFL.DOWN PT, R0, R14, 0x1, 0x1f ;  /* 0x08201f000e007f89 */ /* 0x000ea200000e0000 */
[----:B------:R-:W3:Y:S01]  /*17e0*/  S2R R10, SR_CgaCtaId ;  /* 0x00000000000a7919 */ /* 0x000ee20000008800 */
[----:B------:R-:W4:Y:S01]  /*17f0*/  S2R R7, SR_TID.X ;  /* 0x0000000000077919 */ /* 0x000f220000002100 */
[C---:B-1----:R-:W-:Y:S02]  /*1800*/  ISETP.GT.AND P1, PT, R22.reuse, 0x1e, PT ;  /* 0x0000001e1600780c */ /* 0x042fe40003f24270 */
[C---:B------:R-:W-:Y:S02]  /*1810*/  ISETP.GT.AND P2, PT, R22.reuse, 0x1d, PT ;  /* 0x0000001d1600780c */ /* 0x040fe40003f44270 */
[----:B------:R-:W-:-:S02]  /*1820*/  ISETP.GT.AND P0, PT, R22, 0x1b, PT ;  /* 0x0000001b1600780c */ /* 0x000fc40003f04270 */
[C---:B------:R-:W-:Y:S02]  /*1830*/  ISETP.GT.AND P4, PT, R22.reuse, 0xf, PT ;  /* 0x0000000f1600780c */ /* 0x040fe40003f84270 */
[----:B0-----:R-:W-:Y:S02]  /*1840*/  P2R R3, PR, RZ, 0x1 ;  /* 0x00000001ff037803 */ /* 0x001fe40000000000 */
[----:B------:R-:W-:-:S03]  /*1850*/  ISETP.GT.AND P3, PT, R22, 0x17, PT ;  /* 0x000000171600780c */ /* 0x000fc60003f64270 */
[----:B--2---:R-:W-:-:S05]  /*1860*/  @!P1 FMNMX R14, R0, R14, !PT ;  /* 0x0000000e000e9209 */ /* 0x004fca0007800000 */
[----:B------:R-:W0:Y:S02]  /*1870*/  SHFL.DOWN PT, R0, R14, 0x2, 0x1f ;  /* 0x08401f000e007f89 */ /* 0x000e2400000e0000 */
[----:B0-----:R-:W-:-:S05]  /*1880*/  @!P2 FMNMX R14, R14, R0, !PT ;  /* 0x000000000e0ea209 */ /* 0x001fca0007800000 */
[----:B------:R-:W0:Y:S02]  /*1890*/  SHFL.DOWN PT, R0, R14, 0x4, 0x1f ;  /* 0x08801f000e007f89 */ /* 0x000e2400000e0000 */
[----:B0-----:R-:W-:-:S05]  /*18a0*/  @!P0 FMNMX R14, R14, R0, !PT ;  /* 0x000000000e0e8209 */ /* 0x001fca0007800000 */
[----:B------:R-:W0:Y:S02]  /*18b0*/  SHFL.DOWN PT, R0, R14, 0x8, 0x1f ;  /* 0x09001f000e007f89 */ /* 0x000e2400000e0000 */
[----:B0-----:R-:W-:-:S04]  /*18c0*/  FMNMX R3, R14, R0, !PT ;  /* 0x000000000e037209 */ /* 0x001fc80007800000 */
[----:B------:R-:W-:-:S05]  /*18d0*/  FSEL R0, R14, R3, P3 ;  /* 0x000000030e007208 */ /* 0x000fca0001800000 */
[----:B------:R0:W1:Y:S01]  /*18e0*/  SHFL.DOWN PT, R8, R0, 0x10, 0x1f ;  /* 0x0a001f0000087f89 */ /* 0x00006200000e0000 */
[----:B---34-:R-:W-:Y:S05]  /*18f0*/  @P4 BRA `(.L_x_232) ;  /* 0x0000000000244947 */ /* 0x018fea0003800000 */
        /* <DEDUP_REMOVED lines=9> */
.L_x_232:
[----:B------:R-:W-:Y:S05]  /*1990*/  BSYNC.RECONVERGENT B0 ;  /* 0x0000000000007941 */ /* 0x000fea0003800200 */
.L_x_231:
[----:B------:R-:W-:Y:S01]  /*19a0*/  BAR.SYNC.DEFER_BLOCKING 0x0 ;  /* 0x0000000000007b1d */ /* 0x000fe20000010000 */
[C---:B------:R-:W-:Y:S01]  /*19b0*/  ISETP.NE.AND P6, PT, R7.reuse, RZ, PT ;  /* 0x000000ff0700720c */ /* 0x040fe20003fc5270 */
[C---:B------:R-:W-:Y:S01]  /*19c0*/  VIADD R12, R7.reuse, 0x180 ;  /* 0x00000180070c7836 */ /* 0x040fe20000000000 */
[----:B------:R-:W-:Y:S02]  /*19d0*/  MOV R11, 0x400 ;  /* 0x00000400000b7802 */ /* 0x000fe40000000f00 */
[C---:B------:R-:W-:Y:S01]  /*19e0*/  ISETP.GE.U32.AND P0, PT, R7.reuse, R6, PT ;  /* 0x000000060700720c */ /* 0x040fe20003f06070 */
[----:B------:R-:W3:Y:S01]  /*19f0*/  LDCU UR5, c[0x0][0x414] ;  /* 0x00008280ff0577ac */ /* 0x000ee20008000800 */
[----:B------:R-:W-:Y:S01]  /*1a00*/  LEA R3, R10, R11, 0x18 ;  /* 0x0000000b0a037211 */ /* 0x000fe200078ec0ff */
[----:B------:R-:W-:Y:S01]  /*1a10*/  BSSY.RECONVERGENT B0, `(.L_x_233) ;  /* 0x0000080000007945 */ /* 0x000fe20003800200 */
[----:B------:R-:W-:-:S05]  /*1a20*/  IADD3 R14, PT, PT, R7, 0x80, RZ ;  /* 0x00000080070e7810 */ /* 0x000fca0007ffe0ff */
[----:B-12---:R-:W1:Y:S01]  /*1a30*/  @!P6 LDS.64 R8, [R3+0x8] ;  /* 0x000008000308e984 */ /* 0x006e620000000a00 */
[----:B---3--:R-:W-:-:S03]  /*1a40*/  ISETP.GE.AND.EX P0, PT, RZ, UR5, PT, P0 ;  /* 0x00000005ff007c0c */ /* 0x008fc6000bf06300 */
[----:B------:R-:W0:Y:S01]  /*1a50*/  @!P6 LDS R13, [R3+0x10] ;  /* 0x00001000030de984 */ /* 0x000e220000000800 */
[----:B-1----:R-:W-:-:S04]  /*1a60*/  @!P6 FMNMX3 R8, R0, R8, R9, !PT ;  /* 0x000000080008e276 */ /* 0x002fc80007800009 */
[----:B0-----:R-:W-:Y:S01]  /*1a70*/  @!P6 FMNMX R0, R8, R13, !PT ;  /* 0x0000000d0800e209 */ /* 0x001fe20007800000 */
[----:B------:R-:W-:Y:S02]  /*1a80*/  IMAD.MOV.U32 R8, RZ, RZ, RZ ;  /* 0x000000ffff087224 */ /* 0x000fe400078e00ff */
[----:B------:R-:W-:Y:S02]  /*1a90*/  VIADD R13, R7, 0x100 ;  /* 0x00000100070d7836 */ /* 0x000fe40000000000 */
[----:B------:R0:W-:Y:S01]  /*1aa0*/  @!P6 STS [R3+0x18], R0 ;  /* 0x000018000300e388 */ /* 0x0001e20000000800 */
[----:B------:R-:W-:Y:S06]  /*1ab0*/  BAR.SYNC.DEFER_BLOCKING 0x0 ;  /* 0x0000000000007b1d */ /* 0x000fec0000010000 */
[----:B------:R-:W-:Y:S05]  /*1ac0*/  @P0 BRA `(.L_x_234) ;  /* 0x0000000400d00947 */ /* 0x000fea0003800000 */
[----:B0-----:R0:W1:Y:S01]  /*1ad0*/  LDS R0, [R3+0x18] ;  /* 0x0000180003007984 */ /* 0x0010620000000800 */
[----:B------:R-:W-:Y:S01]  /*1ae0*/  LOP3.LUT R17, R16, 0x180, RZ, 0xc0, !PT ;  /* 0x0000018010117812 */ /* 0x000fe200078ec0ff */
[----:B------:R-:W-:Y:S01]  /*1af0*/  BSSY.RECONVERGENT B1, `(.L_x_235) ;  /* 0x0000035000017945 */ /* 0x000fe20003800200 */
[----:B------:R-:W-:Y:S01]  /*1b00*/  IMAD.MOV.U32 R8, RZ, RZ, RZ ;  /* 0x000000ffff087224 */ /* 0x000fe200078e00ff */
[----:B------:R-:W-:Y:S02]  /*1b10*/  MOV R9, R7 ;  /* 0x0000000700097202 */ /* 0x000fe40000000f00 */
        /* <DEDUP_REMOVED lines=48> */
[----:B------:R-:W-:Y:S01]  /*1e20*/  FADD R8, R8, R15 ;  /* 0x0000000f08087221 */ /* 0x000fe20000000000 */
[----:B------:R3:W-:Y:S06]  /*1e30*/  STS [R2+0x400], R15 ;  /* 0x0004000f02007388 */ /* 0x0007ec0000000800 */
.L_x_236:
[----:B------:R-:W-:Y:S05]  /*1e40*/  BSYNC.RECONVERGENT B1 ;  /* 0x0000000000017941 */ /* 0x000fea0003800200 */
.L_x_235:
[----:B------:R-:W-:-:S04]  /*1e50*/  ISETP.GE.U32.AND P0, PT, R16, 0x180, PT ;  /* 0x000001801000780c */ /* 0x000fc80003f06070 */
[----:B------:R-:W-:-:S13]  /*1e60*/  ISETP.GE.U32.AND.EX P0, PT, R4, RZ, PT, P0 ;  /* 0x000000ff0400720c */ /* 0x000fda0003f06100 */
[----:B------:R-:W-:Y:S05]  /*1e70*/  @!P0 BRA `(.L_x_234) ;  /* 0x0000000000e48947 */ /* 0x000fea0003800000 */
[----:B------:R-:W-:-:S04]  /*1e80*/  IADD3 R11, PT, PT, R11, 0x40, RZ ;  /* 0x000000400b0b7810 */ /* 0x000fc80007ffe0ff */
[----:B------:R-:W-:-:S07]  /*1e90*/  LEA R10, R10, R11, 0x18 ;  /* 0x0000000b0a0a7211 */ /* 0x000fce00078ec0ff */
.L_x_237:
[C---:B----4-:R-:W-:Y:S02]  /*1ea0*/  IMAD R11, R9.reuse, 0x4, R10 ;  /* 0x00000004090b7824 */ /* 0x050fe400078e020a */
[----:B------:R-:W-:Y:S02]  /*1eb0*/  HFMA2 R20, -RZ, RZ, 3.7421875, 0 ;  /* 0x437c0000ff147431 */ /* 0x000fe400000001ff */
[----:B------:R-:W-:Y:S02]  /*1ec0*/  IMAD.MOV.U32 R19, RZ, RZ, 0x3bbb989d ;  /* 0x3bbb989dff137424 */ /* 0x000fe400078e00ff */
[----:B------:R-:W-:Y:S01]  /*1ed0*/  VIADD R9, R9, 0x200 ;  /* 0x0000020009097836 */ /* 0x000fe20000000000 */
[----:B---3--:R-:W1:Y:S04]  /*1ee0*/  LDS R15, [R11] ;  /* 0x000000000b0f7984 */ /* 0x008e680000000800 */
[----:B------:R-:W3:Y:S01]  /*1ef0*/  LDS R23, [R11+0x400] ;  /* 0x000400000b177984 */ /* 0x000ee20000000800 */
[----:B------:R-:W-:-:S03]  /*1f00*/  ISETP.GE.U32.AND P0, PT, R9, R6, PT ;  /* 0x000000060900720c */ /* 0x000fc60003f06070 */
[----:B------:R-:W4:Y:S01]  /*1f10*/  LDS R17, [R11+0x200] ;  /* 0x000200000b117984 */ /* 0x000f220000000800 */
[----:B------:R-:W-:-:S03]  /*1f20*/  ISETP.GE.U32.AND.EX P0, PT, RZ, UR5, PT, P0 ;  /* 0x00000005ff007c0c */ /* 0x000fc6000bf06100 */
[----:B0-2---:R-:W0:Y:S01]  /*1f30*/  LDS R21, [R11+0x600] ;  /* 0x000600000b157984 */ /* 0x005e220000000800 */
[----:B-1----:R-:W-:-:S04]  /*1f40*/  FADD R24, -R0, R15 ;  /* 0x0000000f00187221 */ /* 0x002fc80000000100 */
[----:B------:R-:W-:Y:S01]  /*1f50*/  FFMA.SAT R15, R24, R19, 0.5 ;  /* 0x3f000000180f7423 */ /* 0x000fe20000002013 */
[----:B---3--:R-:W-:-:S03]  /*1f60*/  FADD R18, -R0, R23 ;  /* 0x0000001700127221 */ /* 0x008fc60000000100 */
[----:B------:R-:W-:Y:S01]  /*1f70*/  FFMA.RM R15, R15, R20, 12582913 ;  /* 0x4b4000010f0f7423 */ /* 0x000fe20000004014 */
[----:B----4-:R-:W-:-:S03]  /*1f80*/  FADD R26, -R0, R17 ;  /* 0x00000011001a7221 */ /* 0x010fc60000000100 */
[----:B------:R-:W-:Y:S01]  /*1f90*/  FADD R25, R15, -12583039 ;  /* 0xcb40007f0f197421 */ /* 0x000fe20000000000 */
[----:B------:R-:W-:-:S03]  /*1fa0*/  FFMA.SAT R17, R26, R19, 0.5 ;  /* 0x3f0000001a117423 */ /* 0x000fc60000002013 */
[----:B------:R-:W-:Y:S01]  /*1fb0*/  FFMA R25, R24, 1.4426950216293334961, -R25 ;  /* 0x3fb8aa3b18197823 */ /* 0x000fe20000000819 */
[----:B------:R-:W-:-:S03]  /*1fc0*/  FFMA.RM R17, R17, R20, 12582913 ;  /* 0x4b40000111117423 */ /* 0x000fc60000004014 */
[----:B------:R-:W-:Y:S01]  /*1fd0*/  FFMA R23, R24, 1.925963033500011079e-08, R25 ;  /* 0x32a5706018177823 */ /* 0x000fe20000000019 */
[-C--:B------:R-:W-:Y:S01]  /*1fe0*/  FFMA.SAT R25, R18, R19.reuse, 0.5 ;  /* 0x3f00000012197423 */ /* 0x080fe20000002013 */
[----:B0-----:R-:W-:Y:S01]  /*1ff0*/  FADD R24, -R0, R21 ;  /* 0x0000001500187221 */ /* 0x001fe20000000100 */
[C---:B------:R-:W-:Y:S01]  /*2000*/  FADD R27, R17.reuse, -12583039 ;  /* 0xcb40007f111b7421 */ /* 0x040fe20000000000 */
[----:B------:R-:W-:Y:S02]  /*2010*/  IMAD.SHL.U32 R17, R17, 0x800000, RZ ;  /* 0x0080000011117824 */ /* 0x000fe400078e00ff */
[-C--:B------:R-:W-:Y:S01]  /*2020*/  FFMA.RM R21, R25, R20.reuse, 12582913 ;  /* 0x4b40000119157423 */ /* 0x080fe20000004014 */
[----:B------:R-:W-:Y:S01]  /*2030*/  FFMA.SAT R25, R24, R19, 0.5 ;  /* 0x3f00000018197423 */ /* 0x000fe20000002013 */
[C---:B------:R-:W-:Y:S01]  /*2040*/  FFMA R27, R26.reuse, 1.4426950216293334961, -R27 ;  /* 0x3fb8aa3b1a1b7823 */ /* 0x040fe2000000081b */
[----:B------:R-:W0:Y:S01]  /*2050*/  MUFU.EX2 R23, R23 ;  /* 0x0000001700177308 */ /* 0x000e220000000800 */
[----:B------:R-:W-:Y:S01]  /*2060*/  FADD R19, R21, -12583039 ;  /* 0xcb40007f15137421 */ /* 0x000fe20000000000 */
[----:B------:R-:W-:Y:S01]  /*2070*/  FFMA.RM R20, R25, R20, 12582913 ;  /* 0x4b40000119147423 */ /* 0x000fe20000004014 */
[----:B------:R-:W-:Y:S01]  /*2080*/  FFMA R26, R26, 1.925963033500011079e-08, R27 ;  /* 0x32a570601a1a7823 */ /* 0x000fe2000000001b */
[----:B------:R-:W-:Y:S01]  /*2090*/  SHF.L.U32 R21, R21, 0x17, RZ ;  /* 0x0000001715157819 */ /* 0x000fe200000006ff */
[----:B------:R-:W-:Y:S01]  /*20a0*/  FFMA R19, R18, 1.4426950216293334961, -R19 ;  /* 0x3fb8aa3b12137823 */ /* 0x000fe20000000813 */
[C---:B------:R-:W-:Y:S01]  /*20b0*/  FADD R25, R20.reuse, -12583039 ;  /* 0xcb40007f14197421 */ /* 0x040fe20000000000 */
[----:B------:R-:W-:-:S02]  /*20c0*/  IMAD.SHL.U32 R20, R20, 0x800000, RZ ;  /* 0x0080000014147824 */ /* 0x000fc400078e00ff */
[----:B------:R-:W-:Y:S01]  /*20d0*/  FFMA R18, R18, 1.925963033500011079e-08, R19 ;  /* 0x32a5706012127823 */ /* 0x000fe20000000013 */
[C---:B------:R-:W-:Y:S01]  /*20e0*/  FFMA R25, R24.reuse, 1.4426950216293334961, -R25 ;  /* 0x3fb8aa3b18197823 */ /* 0x040fe20000000819 */
[----:B------:R-:W1:Y:S03]  /*20f0*/  MUFU.EX2 R26, R26 ;  /* 0x0000001a001a7308 */ /* 0x000e660000000800 */
[----:B------:R-:W-:Y:S01]  /*2100*/  FFMA R19, R24, 1.925963033500011079e-08, R25 ;  /* 0x32a5706018137823 */ /* 0x000fe20000000019 */
[----:B------:R-:W-:-:S04]  /*2110*/  IMAD.SHL.U32 R24, R15, 0x800000, RZ ;  /* 0x008000000f187824 */ /* 0x000fc800078e00ff */
[----:B------:R-:W2:Y:S01]  /*2120*/  MUFU.EX2 R18, R18 ;  /* 0x0000001200127308 */ /* 0x000ea20000000800 */
[----:B0-----:R-:W-:-:S04]  /*2130*/  FMUL R23, R24, R23 ;  /* 0x0000001718177220 */ /* 0x001fc80000400000 */
[----:B------:R-:W-:Y:S01]  /*2140*/  FADD R8, R23, R8 ;  /* 0x0000000817087221 */ /* 0x000fe20000000000 */
[----:B------:R4:W-:Y:S02]  /*2150*/  STS [R11], R23 ;  /* 0x000000170b007388 */ /* 0x0009e40000000800 */
[----:B------:R-:W0:Y:S01]  /*2160*/  MUFU.EX2 R19, R19 ;  /* 0x0000001300137308 */ /* 0x000e220000000800 */
[----:B-1----:R-:W-:-:S04]  /*2170*/  FMUL R17, R17, R26 ;  /* 0x0000001a11117220 */ /* 0x002fc80000400000 */
        /* <DEDUP_REMOVED lines=9> */
.L_x_234:
[----:B------:R-:W-:Y:S05]  /*2210*/  BSYNC.RECONVERGENT B0 ;  /* 0x0000000000007941 */ /* 0x000fea0003800200 */
.L_x_233:
[----:B---3--:R-:W-:Y:S01]  /*2220*/  MOV R15, R8 ;  /* 0x00000008000f7202 */ /* 0x008fe20000000f00 */
[----:B------:R-:W3:Y:S01]  /*2230*/  S2UR UR7, SR_CgaCtaId ;  /* 0x00000000000779c3 */ /* 0x000ee20000008800 */
[----:B------:R-:W-:Y:S01]  /*2240*/  ISETP.GT.AND P0, PT, R22, 0x1b, PT ;  /* 0x0000001b1600780c */ /* 0x000fe20003f04270 */
[----:B------:R-:W-:Y:S01]  /*2250*/  UMOV UR5, 0x400 ;  /* 0x0000040000057882 */ /* 0x000fe20000000000 */
[----:B------:R-:W-:Y:S01]  /*2260*/  SHF.R.U32.HI R8, RZ, 0x3, R7 ;  /* 0x00000003ff087819 */ /* 0x000fe20000011607 */
[----:B01----:R-:W0:Y:S01]  /*2270*/  SHFL.DOWN PT, R0, R15, 0x1, 0x1f ;  /* 0x08201f000f007f89 */ /* 0x003e2200000e0000 */
[----:B------:R-:W-:Y:S01]  /*2280*/  UIADD3 UR5, UPT, UPT, UR5, 0x1c, URZ ;  /* 0x0000001c05057890 */ /* 0x000fe2000fffe0ff */
[----:B------:R-:W-:Y:S01]  /*2290*/  BSSY.RECONVERGENT B0, `(.L_x_238) ;  /* 0x00000b1000007945 */ /* 0x000fe20003800200 */
[----:B------:R-:W-:Y:S01]  /*22a0*/  LOP3.LUT R18, R8, 0x7c, RZ, 0xc0, !PT ;  /* 0x0000007c08127812 */ /* 0x000fe200078ec0ff */
[----:B------:R-:W1:Y:S01]  /*22b0*/  LDCU UR11, c[0x0][0x410] ;  /* 0x00008200ff0b77ac */ /* 0x000e620008000800 */
[----:B------:R-:W0:Y:S01]  /*22c0*/  LDCU.64 UR14, c[0x0][0x3f8] ;  /* 0x00007f00ff0e77ac */ /* 0x000e220008000a00 */
[----:B---3--:R-:W-:Y:S01]  /*22d0*/  ULEA UR5, UR7, UR5, 0x18 ;  /* 0x0000000507057291 */ /* 0x008fe2000f8ec0ff */
[----:B0-----:R-:W-:-:S05]  /*22e0*/  @!P1 FADD R15, R0, R15 ;  /* 0x0000000f000f9221 */ /* 0x001fca0000000000 */
[----:B------:R-:W0:Y:S02]  /*22f0*/  SHFL.DOWN PT, R0, R15, 0x2, 0x1f ;  /* 0x08401f000f007f89 */ /* 0x000e2400000e0000 */
[----:B0-----:R-:W-:-:S05]  /*2300*/  @!P2 FADD R15, R15, R0 ;  /* 0x000000000f0fa221 */ /* 0x001fca0000000000 */
[----:B------:R-:W0:Y:S02]  /*2310*/  SHFL.DOWN PT, R0, R15, 0x4, 0x1f ;  /* 0x08801f000f007f89 */ /* 0x000e2400000e0000 */
[----:B0-----:R-:W-:Y:S01]  /*2320*/  @!P0 FADD R15, R15, R0 ;  /* 0x000000000f0f8221 */ /* 0x001fe20000000000 */
[----:B------:R-:W-:-:S04]  /*2330*/  ISETP.GE.AND P0, PT, R7, R6, PT ;  /* 0x000000060700720c */ /* 0x000fc80003f06270 */
[----:B------:R-:W0:Y:S02]  /*2340*/  SHFL.DOWN PT, R0, R15, 0x8, 0x1f ;  /* 0x09001f000f007f89 */ /* 0x000e2400000e0000 */
[----:B0-----:R-:W-:-:S05]  /*2350*/  @!P3 FADD R15, R15, R0 ;  /* 0x000000000f0fb221 */ /* 0x001fca0000000000 */
[----:B------:R-:W0:Y:S02]  /*2360*/  SHFL.DOWN PT, R0, R15, 0x10, 0x1f ;  /* 0x0a001f000f007f89 */ /* 0x000e2400000e0000 */
[----:B0-----:R-:W-:-:S05]  /*2370*/  @!P4 FADD R15, R15, R0 ;  /* 0x000000000f0fc221 */ /* 0x001fca0000000000 */
[----:B------:R-:W-:Y:S01]  /*2380*/  @P5 STS [R18+UR5+0x4], R15 ;  /* 0x0000040f12005988 */ /* 0x000fe20008000805 */
[----:B------:R-:W-:Y:S06]  /*2390*/  BAR.SYNC.DEFER_BLOCKING 0x0 ;  /* 0x0000000000007b1d */ /* 0x000fec0000010000 */
[----:B----4-:R-:W0:Y:S02]  /*23a0*/  @!P6 LDS.128 R8, [R3+0x20] ;  /* 0x000020000308e984 */ /* 0x010e240000000c00 */
[----:B0-----:R-:W-:-:S04]  /*23b0*/  @!P6 FADD R9, R15, R9 ;  /* 0x000000090f09e221 */ /* 0x001fc80000000000 */
[----:B------:R-:W-:-:S04]  /*23c0*/  @!P6 FADD R10, R9, R10 ;  /* 0x0000000a090ae221 */ /* 0x000fc80000000000 */
[----:B------:R-:W-:-:S05]  /*23d0*/  @!P6 FADD R10, R10, R11 ;  /* 0x0000000b0a0ae221 */ /* 0x000fca0000000000 */
[----:B------:R0:W-:Y:S01]  /*23e0*/  @!P6 STS [R3+0x34], R10 ;  /* 0x0000340a0300e388 */ /* 0x0001e20000000800 */
[----:B------:R-:W-:Y:S06]  /*23f0*/  BAR.SYNC.DEFER_BLOCKING 0x0 ;  /* 0x0000000000007b1d */ /* 0x000fec0000010000 */
[----:B-1----:R-:W-:Y:S05]  /*2400*/  @P0 BRA `(.L_x_239) ;  /* 0x0000000800640947 */ /* 0x002fea0003800000 */
[----:B0-----:R-:W0:Y:S01]  /*2410*/  LDS R3, [R3+0x34] ;  /* 0x0000340003037984 */ /* 0x001e220000000800 */
[----:B------:R-:W-:Y:S01]  /*2420*/  LOP3.LUT R8, R5, 0x180, RZ, 0xc0, !PT ;  /* 0x0000018005087812 */ /* 0x000fe200078ec0ff */
[----:B------:R-:W-:Y:S01]  /*2430*/  BSSY.RECONVERGENT B1, `(.L_x_240) ;  /* 0x0000044000017945 */ /* 0x000fe20003800200 */
[----:B------:R-:W-:Y:S02]  /*2440*/  IMAD.MOV.U32 R18, RZ, RZ, R7 ;  /* 0x000000ffff127224 */ /* 0x000fe400078e0007 */
[----:B------:R-:W-:-:S13]  /*2450*/  ISETP.NE.AND P0, PT, R8, 0x180, PT ;  /* 0x000001800800780c */ /* 0x000fda0003f05270 */
[----:B------:R-:W-:Y:S05]  /*2460*/  @!P0 BRA `(.L_x_241) ;  /* 0x0000000400008947 */ /* 0x000fea0003800000 */
[----:B------:R-:W1:Y:S01]  /*2470*/  LDS R0, [R2] ;  /* 0x0000000002007984 */ /* 0x000e620000000800 */
[----:B0-----:R-:W0:Y:S01]  /*2480*/  MUFU.RCP R6, R3 ;  /* 0x0000000300067308 */ /* 0x001e220000001000 */
        /* <DEDUP_REMOVED lines=8> */
[----:B------:R-:W-:-:S07]  /*2510*/  MOV R10, 0x2530 ;  /* 0x00002530000a7802 */ /* 0x000fce0000000f00 */
[----:B--2---:R-:W-:Y:S05]  /*2520*/  CALL.REL.NOINC `($__internal_5_$__cuda_sm3x_div_rn_noftz_f32_slowpath) ;  /* 0x00000008003c7944 */ /* 0x004fea0003c00000 */
[----:B------:R-:W-:-:S07]  /*2530*/  IMAD.MOV.U32 R9, RZ, RZ, R0 ;  /* 0x000000ffff097224 */ /* 0x000fce00078e0000 */
.L_x_243:
[----:B------:R-:W-:Y:S05]  /*2540*/  BSYNC.RECONVERGENT B2 ;  /* 0x0000000000027941 */ /* 0x000fea0003800200 */
.L_x_242:
[----:B------:R-:W0:Y:S01]  /*2550*/  LDC.64 R10, c[0x0][0x400] ;  /* 0x00010000ff0a7b82 */ /* 0x000e220000000a00 */
[----:B------:R-:W1:Y:S01]  /*2560*/  LDCU.64 UR12, c[0x0][0x3f8] ;  /* 0x00007f00ff0c77ac */ /* 0x000e620008000a00 */
[----:B------:R-:W-:Y:S01]  /*2570*/  MOV R18, R7 ;  /* 0x0000000700127202 */ /* 0x000fe20000000f00 */
[----:B------:R-:W-:Y:S02]  /*2580*/  IMAD.MOV.U32 R19, RZ, RZ, RZ ;  /* 0x000000ffff137224 */ /* 0x000fe400078e00ff */
[C---:B0-----:R-:W-:Y:S02]  /*2590*/  IMAD R0, R10.reuse, UR4, RZ ;  /* 0x000000040a007c24 */ /* 0x041fe4000f8e02ff */
[----:B------:R-:W-:-:S04]  /*25a0*/  IMAD.WIDE.U32 R18, R10, UR6, R18 ;  /* 0x000000060a127c25 */ /* 0x000fc8000f8e0012 */
[----:B------:R-:W-:Y:S01]  /*25b0*/  IMAD R7, R11, UR6, R0 ;  /* 0x000000060b077c24 */ /* 0x000fe2000f8e0200 */
[----:B-1----:R-:W-:-:S03]  /*25c0*/  LEA R6, P0, R18, UR12, 0x2 ;  /* 0x0000000c12067c11 */ /* 0x002fc6000f8010ff */
[----:B------:R-:W-:-:S05]  /*25d0*/  IMAD.IADD R7, R19, 0x1, R7 ;  /* 0x0000000113077824 */ /* 0x000fca00078e0207 */
[----:B------:R-:W-:Y:S02]  /*25e0*/  LEA.HI.X R7, R18, UR13, R7, 0x2, P0 ;  /* 0x0000000d12077c11 */ /* 0x000fe400080f1407 */
[----:B------:R-:W-:Y:S02]  /*25f0*/  ISETP.NE.AND P0, PT, R8, RZ, PT ;  /* 0x000000ff0800720c */ /* 0x000fe40003f05270 */
[----:B------:R-:W-:Y:S01]  /*2600*/  MOV R18, R14 ;  /* 0x0000000e00127202 */ /* 0x000fe20000000f00 */
[----:B------:R1:W-:Y:S10]  /*2610*/  STG.E desc[UR8][R6.64], R9 ;  /* 0x0000000906007986 */ /* 0x0003f4000c101908 */
[----:B------:R-:W-:Y:S05]  /*2620*/  @!P0 BRA `(.L_x_241) ;  /* 0x0000000000908947 */ /* 0x000fea0003800000 */
[----:B------:R-:W0:Y:S01]  /*2630*/  LDS R10, [R2+0x200] ;  /* 0x00020000020a7984 */ /* 0x000e220000000800 */
[----:B------:R-:W1:Y:S01]  /*2640*/  MUFU.RCP R0, R3 ;  /* 0x0000000300007308 */ /* 0x000e620000001000 */
[----:B------:R-:W-:Y:S01]  /*2650*/  ISETP.NE.AND P2, PT, R8, 0x80, PT ;  /* 0x000000800800780c */ /* 0x000fe20003f45270 */
[----:B------:R-:W-:Y:S01]  /*2660*/  BSSY.RECONVERGENT B2, `(.L_x_244) ;  /* 0x000000c000027945 */ /* 0x000fe20003800200 */
[----:B-1----:R-:W-:-:S04]  /*2670*/  FFMA R9, -R3, R0, 1 ;  /* 0x3f80000003097423 */ /* 0x002fc80000000100 */
[----:B------:R-:W-:Y:S01]  /*2680*/  FFMA R0, R0, R9, R0 ;  /* 0x0000000900007223 */ /* 0x000fe20000000000 */
[----:B0-----:R-:W0:Y:S03]  /*2690*/  FCHK P0, R10, R3 ;  /* 0x000000030a007302 */ /* 0x001e260000000000 */
[----:B------:R-:W-:-:S04]  /*26a0*/  FFMA R9, R0, R10, RZ ;  /* 0x0000000a00097223 */ /* 0x000fc800000000ff */
[----:B------:R-:W-:-:S04]  /*26b0*/  FFMA R8, -R3, R9, R10 ;  /* 0x0000000903087223 */ /* 0x000fc8000000010a */
[----:B------:R-:W-:Y:S01]  /*26c0*/  FFMA R9, R0, R8, R9 ;  /* 0x0000000800097223 */ /* 0x000fe20000000009 */
[----:B0-----:R-:W-:Y:S06]  /*26d0*/  @!P0 BRA `(.L_x_245) ;  /* 0x0000000000108947 */ /* 0x001fec0003800000 */
[----:B------:R-:W-:Y:S01]  /*26e0*/  IMAD.MOV.U32 R0, RZ, RZ, R10 ;  /* 0x000000ffff007224 */ /* 0x000fe200078e000a */
[----:B------:R-:W-:-:S07]  /*26f0*/  MOV R10, 0x2710 ;  /* 0x00002710000a7802 */ /* 0x000fce0000000f00 */
[----:B--2---:R-:W-:Y:S05]  /*2700*/  CALL.REL.NOINC `($__internal_5_$__cuda_sm3x_div_rn_noftz_f32_slowpath) ;  /* 0x0000000400c47944 */ /* 0x004fea0003c00000 */
[----:B------:R-:W-:-:S07]  /*2710*/  IMAD.MOV.U32 R9, RZ, RZ, R0 ;  /* 0x000000ffff097224 */ /* 0x000fce00078e0000 */
.L_x_245:
[----:B------:R-:W-:Y:S05]  /*2720*/  BSYNC.RECONVERGENT B2 ;  /* 0x0000000000027941 */ /* 0x000fea0003800200 */
.L_x_244:
[----:B------:R3:W-:Y:S01]  /*2730*/  STG.E desc[UR8][R6.64+0x200], R9 ;  /* 0x0002000906007986 */ /* 0x0007e2000c101908 */
[----:B------:R-:W-:Y:S01]  /*2740*/  MOV R18, R13 ;  /* 0x0000000d00127202 */ /* 0x000fe20000000f00 */
[----:B------:R-:W-:Y:S06]  /*2750*/  @!P2 BRA `(.L_x_241) ;  /* 0x000000000044a947 */ /* 0x000fec0003800000 */
[----:B------:R-:W0:Y:S01]  /*2760*/  LDS R8, [R2+0x400] ;  /* 0x0004000002087984 */ /* 0x000e220000000800 */
[----:B------:R-:W3:Y:S01]  /*2770*/  MUFU.RCP R0, R3 ;  /* 0x0000000300007308 */ /* 0x000ee20000001000 */
[----:B------:R-:W-:Y:S01]  /*2780*/  BSSY.RECONVERGENT B2, `(.L_x_246) ;  /* 0x000000c000027945 */ /* 0x000fe20003800200 */
[----:B---3--:R-:W-:-:S04]  /*2790*/  FFMA R9, -R3, R0, 1 ;  /* 0x3f80000003097423 */ /* 0x008fc80000000100 */
[----:B------:R-:W-:Y:S02]  /*27a0*/  FFMA R0, R0, R9, R0 ;  /* 0x0000000900007223 */ /* 0x000fe40000000000 */
[----:B0-----:R-:W0:Y:S02]  /*27b0*/  FCHK P0, R8, R3 ;  /* 0x0000000308007302 */ /* 0x001e240000000000 */
        /* <DEDUP_REMOVED lines=8> */
.L_x_247:
[----:B------:R-:W-:Y:S05]  /*2840*/  BSYNC.RECONVERGENT B2 ;  /* 0x0000000000027941 */ /* 0x000fea0003800200 */
.L_x_246:
[----:B------:R4:W-:Y:S01]  /*2850*/  STG.E desc[UR8][R6.64+0x400], R9 ;  /* 0x0004000906007986 */ /* 0x0009e2000c101908 */
[----:B------:R-:W-:-:S07]  /*2860*/  MOV R18, R12 ;  /* 0x0000000c00127202 */ /* 0x000fce0000000f00 */
.L_x_241:
[----:B------:R-:W-:Y:S05]  /*2870*/  BSYNC.RECONVERGENT B1 ;  /* 0x0000000000017941 */ /* 0x000fea0003800200 */
.L_x_240:
[----:B-1-34-:R-:W1:Y:S01]  /*2880*/  LDC.64 R6, c[0x0][0x400] ;  /* 0x00010000ff067b82 */ /* 0x01ae620000000a00 */
[----:B------:R-:W-:-:S13]  /*2890*/  ISETP.GE.U32.AND P0, PT, R5, 0x180, PT ;  /* 0x000001800500780c */ /* 0x000fda0003f06070 */
[----:B------:R-:W-:Y:S05]  /*28a0*/  @!P0 BRA `(.L_x_239) ;  /* 0x00000004003c8947 */ /* 0x000fea0003800000 */
.L_x_256:
[----:B------:R-:W3:Y:S01]  /*28b0*/  S2UR UR7, SR_CgaCtaId ;  /* 0x00000000000779c3 */ /* 0x000ee20000008800 */
[----:B------:R-:W-:Y:S01]  /*28c0*/  UMOV UR5, 0x400 ;  /* 0x0000040000057882 */ /* 0x000fe20000000000 */
[----:B0-----:R-:W0:Y:S01]  /*28d0*/  MUFU.RCP R0, R3 ;  /* 0x0000000300007308 */ /* 0x001e220000001000 */
[----:B------:R-:W-:Y:S01]  /*28e0*/  UIADD3 UR5, UPT, UPT, UR5, 0x40, URZ ;  /* 0x0000004005057890 */ /* 0x000fe2000fffe0ff */
[----:B------:R-:W-:Y:S01]  /*28f0*/  BSSY.RECONVERGENT B1, `(.L_x_248) ;  /* 0x000000f000017945 */ /* 0x000fe20003800200 */
[----:B0-----:R-:W-:-:S04]  /*2900*/  FFMA R9, -R3, R0, 1 ;  /* 0x3f80000003097423 */ /* 0x001fc80000000100 */
[----:B------:R-:W-:Y:S01]  /*2910*/  FFMA R0, R0, R9, R0 ;  /* 0x0000000900007223 */ /* 0x000fe20000000000 */
[----:B---3--:R-:W-:-:S06]  /*2920*/  ULEA UR5, UR7, UR5, 0x18 ;  /* 0x0000000507057291 */ /* 0x008fcc000f8ec0ff */
[----:B------:R-:W-:-:S05]  /*2930*/  LEA R12, R18, UR5, 0x2 ;  /* 0x00000005120c7c11 */ /* 0x000fca000f8e10ff */
[----:B------:R-:W0:Y:S02]  /*2940*/  LDS R10, [R12] ;  /* 0x000000000c0a7984 */ /* 0x000e240000000800 */
[----:B0-----:R-:W0:Y:S01]  /*2950*/  FCHK P0, R10, R3 ;  /* 0x000000030a007302 */ /* 0x001e220000000000 */
[----:B------:R-:W-:-:S04]  /*2960*/  FFMA R8, R0, R10, RZ ;  /* 0x0000000a00087223 */ /* 0x000fc800000000ff */
[----:B------:R-:W-:-:S04]  /*2970*/  FFMA R9, -R3, R8, R10 ;  /* 0x0000000803097223 */ /* 0x000fc8000000010a */
[----:B------:R-:W-:Y:S01]  /*2980*/  FFMA R13, R0, R9, R8 ;  /* 0x00000009000d7223 */ /* 0x000fe20000000008 */
[----:B0-----:R-:W-:Y:S06]  /*2990*/  @!P0 BRA `(.L_x_249) ;  /* 0x0000000000108947 */ /* 0x001fec0003800000 */
[----:B------:R-:W-:Y:S01]  /*29a0*/  IMAD.MOV.U32 R0, RZ, RZ, R10 ;  /* 0x000000ffff007224 */ /* 0x000fe200078e000a */
[----:B------:R-:W-:-:S07]  /*29b0*/  MOV R10, 0x29d0 ;  /* 0x000029d0000a7802 */ /* 0x000fce0000000f00 */
[----:B-12---:R-:W-:Y:S05]  /*29c0*/  CALL.REL.NOINC `($__internal_5_$__cuda_sm3x_div_rn_noftz_f32_slowpath) ;  /* 0x0000000400147944 */ /* 0x006fea0003c00000 */
[----:B------:R-:W-:-:S07]  /*29d0*/  IMAD.MOV.U32 R13, RZ, RZ, R0 ;  /* 0x000000ffff0d7224 */ /* 0x000fce00078e0000 */
.L_x_249:
[----:B------:R-:W-:Y:S05]  /*29e0*/  BSYNC.RECONVERGENT B1 ;  /* 0x0000000000017941 */ /* 0x000fea0003800200 */
.L_x_248:
[----:B------:R-:W0:Y:S01]  /*29f0*/  LDS R14, [R12+0x200] ;  /* 0x000200000c0e7984 */ /* 0x000e220000000800 */
[----:B------:R-:W-:Y:S02]  /*2a00*/  HFMA2 R19, -RZ, RZ, 0, 0 ;  /* 0x00000000ff137431 */ /* 0x000fe400000001ff */
[C---:B-1----:R-:W-:Y:S01]  /*2a10*/  IMAD R0, R6.reuse, UR4, RZ ;  /* 0x0000000406007c24 */ /* 0x042fe2000f8e02ff */
[----:B------:R-:W1:Y:S01]  /*2a20*/  MUFU.RCP R20, R3 ;  /* 0x0000000300147308 */ /* 0x000e620000001000 */
[----:B------:R-:W-:Y:S02]  /*2a30*/  BSSY.RECONVERGENT B1, `(.L_x_250) ;  /* 0x0000012000017945 */ /* 0x000fe40003800200 */
[----:B------:R-:W-:Y:S02]  /*2a40*/  IMAD R9, R7, UR6, R0 ;  /* 0x0000000607097c24 */ /* 0x000fe4000f8e0200 */
[----:B------:R-:W-:-:S04]  /*2a50*/  IMAD.WIDE.U32 R10, R6, UR6, R18 ;  /* 0x00000006060a7c25 */ /* 0x000fc8000f8e0012 */
[----:B------:R-:W-:Y:S01]  /*2a60*/  IMAD.IADD R9, R9, 0x1, R11 ;  /* 0x0000000109097824 */ /* 0x000fe200078e020b */
[----:B------:R-:W-:-:S04]  /*2a70*/  LEA R8, P0, R10, UR14, 0x2 ;  /* 0x0000000e0a087c11 */ /* 0x000fc8000f8010ff */
[----:B------:R-:W-:Y:S01]  /*2a80*/  LEA.HI.X R9, R10, UR15, R9, 0x2, P0 ;  /* 0x0000000f0a097c11 */ /* 0x000fe200080f1409 */
[----:B-1----:R-:W-:-:S04]  /*2a90*/  FFMA R11, -R3, R20, 1 ;  /* 0x3f800000030b7423 */ /* 0x002fc80000000114 */
[----:B------:R1:W-:Y:S01]  /*2aa0*/  STG.E desc[UR8][R8.64], R13 ;  /* 0x0000000d08007986 */ /* 0x0003e2000c101908 */
[----:B------:R-:W-:Y:S02]  /*2ab0*/  FFMA R0, R20, R11, R20 ;  /* 0x0000000b14007223 */ /* 0x000fe40000000014 */
[----:B0-----:R-:W0:Y:S02]  /*2ac0*/  FCHK P0, R14, R3 ;  /* 0x000000030e007302 */ /* 0x001e240000000000 */
[----:B------:R-:W-:-:S04]  /*2ad0*/  FFMA R10, R0, R14, RZ ;  /* 0x0000000e000a7223 */ /* 0x000fc800000000ff */
[----:B------:R-:W-:-:S04]  /*2ae0*/  FFMA R11, -R3, R10, R14 ;  /* 0x0000000a030b7223 */ /* 0x000fc8000000010e */
[----:B------:R-:W-:Y:S01]  /*2af0*/  FFMA R11, R0, R11, R10 ;  /* 0x0000000b000b7223 */ /* 0x000fe2000000000a */
[----:B01----:R-:W-:Y:S06]  /*2b00*/  @!P0 BRA `(.L_x_251) ;  /* 0x0000000000108947 */ /* 0x003fec0003800000 */
[----:B------:R-:W-:Y:S01]  /*2b10*/  IMAD.MOV.U32 R0, RZ, RZ, R14 ;  /* 0x000000ffff007224 */ /* 0x000fe200078e000e */
[----:B------:R-:W-:-:S07]  /*2b20*/  MOV R10, 0x2b40 ;  /* 0x00002b40000a7802 */ /* 0x000fce0000000f00 */
[----:B--2---:R-:W-:Y:S05]  /*2b30*/  CALL.REL.NOINC `($__internal_5_$__cuda_sm3x_div_rn_noftz_f32_slowpath) ;  /* 0x0000000000b87944 */ /* 0x004fea0003c00000 */
[----:B------:R-:W-:-:S07]  /*2b40*/  MOV R11, R0 ;  /* 0x00000000000b7202 */ /* 0x000fce0000000f00 */
.L_x_251:
[----:B------:R-:W-:Y:S05]  /*2b50*/  BSYNC.RECONVERGENT B1 ;  /* 0x0000000000017941 */ /* 0x000fea0003800200 */
.L_x_250:
        /* <DEDUP_REMOVED lines=10> */
[----:B0--3--:R-:W-:Y:S06]  /*2c00*/  @!P0 BRA `(.L_x_253) ;  /* 0x0000000000108947 */ /* 0x009fec0003800000 */
[----:B------:R-:W-:Y:S01]  /*2c10*/  IMAD.MOV.U32 R0, RZ, RZ, R14 ;  /* 0x000000ffff007224 */ /* 0x000fe200078e000e */
[----:B------:R-:W-:-:S07]  /*2c20*/  MOV R10, 0x2c40 ;  /* 0x00002c40000a7802 */ /* 0x000fce0000000f00 */
[----:B--2---:R-:W-:Y:S05]  /*2c30*/  CALL.REL.NOINC `($__internal_5_$__cuda_sm3x_div_rn_noftz_f32_slowpath) ;  /* 0x0000000000787944 */ /* 0x004fea0003c00000 */
[----:B------:R-:W-:-:S07]  /*2c40*/  IMAD.MOV.U32 R13, RZ, RZ, R0 ;  /* 0x000000ffff0d7224 */ /* 0x000fce00078e0000 */
.L_x_253:
[----:B------:R-:W-:Y:S05]  /*2c50*/  BSYNC.RECONVERGENT B1 ;  /* 0x0000000000017941 */ /* 0x000fea0003800200 */
.L_x_252:
        /* <DEDUP_REMOVED lines=11> */
[----:B------:R-:W-:Y:S02]  /*2d10*/  MOV R0, R12 ;  /* 0x0000000c00007202 */ /* 0x000fe40000000f00 */
[----:B------:R-:W-:-:S07]  /*2d20*/  MOV R10, 0x2d40 ;  /* 0x00002d40000a7802 */ /* 0x000fce0000000f00 */
[----:B--2---:R-:W-:Y:S05]  /*2d30*/  CALL.REL.NOINC `($__internal_5_$__cuda_sm3x_div_rn_noftz_f32_slowpath) ;  /* 0x0000000000387944 */ /* 0x004fea0003c00000 */
[----:B------:R-:W-:-:S07]  /*2d40*/  IMAD.MOV.U32 R11, RZ, RZ, R0 ;  /* 0x000000ffff0b7224 */ /* 0x000fce00078e0000 */
.L_x_255:
[----:B------:R-:W-:Y:S05]  /*2d50*/  BSYNC.RECONVERGENT B1 ;  /* 0x0000000000017941 */ /* 0x000fea0003800200 */
.L_x_254:
[----:B------:R3:W-:Y:S01]  /*2d60*/  STG.E desc[UR8][R8.64+0x600], R11 ;  /* 0x0006000b08007986 */ /* 0x0007e2000c101908 */
[----:B------:R-:W-:-:S05]  /*2d70*/  VIADD R18, R18, 0x200 ;  /* 0x0000020012127836 */ /* 0x000fca0000000000 */
[----:B------:R-:W-:-:S13]  /*2d80*/  ISETP.GE.AND P0, PT, R18, UR11, PT ;  /* 0x0000000b12007c0c */ /* 0x000fda000bf06270 */
[----:B---3--:R-:W-:Y:S05]  /*2d90*/  @!P0 BRA `(.L_x_256) ;  /* 0xfffffff800c48947 */ /* 0x008fea000383ffff */
.L_x_239:
[----:B------:R-:W-:Y:S05]  /*2da0*/  BSYNC.RECONVERGENT B0 ;  /* 0x0000000000007941 */ /* 0x000fea0003800200 */
.L_x_238:
[----:B------:R-:W3:Y:S01]  /*2db0*/  LDCU.64 UR12, c[0x0][0x408] ;  /* 0x00008100ff0c77ac */ /* 0x000ee20008000a00 */
[----:B------:R-:W-:-:S04]  /*2dc0*/  UIADD3 UR6, UP0, UPT, UR10, UR6, URZ ;  /* 0x000000060a067290 */ /* 0x000fc8000ff1e0ff */
[----:B------:R-:W-:Y:S02]  /*2dd0*/  UIADD3.X UR4, UPT, UPT, URZ, UR4, URZ, UP0, !UPT ;  /* 0x00000004ff047290 */ /* 0x000fe400087fe4ff */
[----:B---3--:R-:W-:-:S04]  /*2de0*/  UISETP.GE.U32.AND UP0, UPT, UR6, UR12, UPT ;  /* 0x0000000c0600728c */ /* 0x008fc8000bf06070 */
[----:B------:R-:W-:-:S09]  /*2df0*/  UISETP.GE.AND.EX UP0, UPT, UR4, UR13, UPT, UP0 ;  /* 0x0000000d0400728c */ /* 0x000fd2000bf06300 */
[----:B------:R-:W-:Y:S05]  /*2e00*/  BRA.U !UP0, `(.L_x_257) ;  /* 0xffffffd108cc7547 */ /* 0x000fea000b83ffff */
[----:B------:R-:W-:Y:S05]  /*2e10*/  EXIT ;  /* 0x000000000000794d */ /* 0x000fea0003800000 */
        .weak           $__internal_5_$__cuda_sm3x_div_rn_noftz_f32_slowpath
        .type           $__internal_5_$__cuda_sm3x_div_rn_noftz_f32_slowpath,@function
        .size           $__internal_5_$__cuda_sm3x_div_rn_noftz_f32_slowpath,(.L_x_37382 - $__internal_5_$__cuda_sm3x_div_rn_noftz_f32_slowpath)
$__internal_5_$__cuda_sm3x_div_rn_noftz_f32_slowpath:
        /* <DEDUP_REMOVED lines=35> */
.L_x_259:
[----:B------:R-:W-:Y:S01]  /*3050*/  LEA R20, R11, 0xc0800000, 0x17 ;  /* 0xc08000000b147811 */ /* 0x000fe200078eb8ff */
[----:B------:R-:W-:Y:S04]  /*3060*/  BSSY.RECONVERGENT B4, `(.L_x_264) ;  /* 0x0000036000047945 */ /* 0x000fe80003800200 */
[----:B------:R-:W-:Y:S02]  /*3070*/  IMAD.IADD R22, R19, 0x1, -R20 ;  /* 0x0000000113167824 */ /* 0x000fe400078e0a14 */
[----:B------:R-:W-:Y:S02]  /*3080*/  VIADD R19, R17, 0xffffff81 ;  /* 0xffffff8111137836 */ /* 0x000fe40000000000 */
[----:B------:R0:W1:Y:S01]  /*3090*/  MUFU.RCP R20, R22 ;  /* 0x0000001600147308 */ /* 0x0000620000001000 */
[----:B------:R-:W-:Y:S01]  /*30a0*/  FADD.FTZ R21, -R22, -RZ ;  /* 0x800000ff16157221 */ /* 0x000fe20000010100 */
[C---:B------:R-:W-:Y:S01]  /*30b0*/  IMAD R0, R19.reuse, -0x800000, R0 ;  /* 0xff80000013007824 */ /* 0x040fe200078e0200 */
[----:B0-----:R-:W-:-:S04]  /*30c0*/  IADD3 R22, PT, PT, R19, 0x7f, -R11 ;  /* 0x0000007f13167810 */ /* 0x001fc80007ffe80b */
[----:B------:R-:W-:Y:S01]  /*30d0*/  IADD3 R22, PT, PT, R22, R15, RZ ;  /* 0x0000000f16167210 */ /* 0x000fe20007ffe0ff */
        /* <DEDUP_REMOVED lines=21> */
[C---:B------:R-:W-:Y:S02]  /*3230*/  IADD3 R22, PT, PT, R11.reuse, 0x20, RZ ;  /* 0x000000200b167810 */ /* 0x040fe40007ffe0ff */
[----:B------:R-:W-:Y:S02]  /*3240*/  ISETP.NE.AND P3, PT, R11, RZ, PT ;  /* 0x000000ff0b00720c */ /* 0x000fe40003f65270 */
[----:B------:R-:W-:Y:S01]  /*3250*/  LOP3.LUT R19, R15, 0x7fffff, RZ, 0xc0, !PT ;  /* 0x007fffff0f137812 */ /* 0x000fe200078ec0ff */
[CCC-:B------:R-:W-:Y:S01]  /*3260*/  FFMA.RP R15, R17.reuse, R21.reuse, R20.reuse ;  /* 0x00000015110f7223 */ /* 0x1c0fe20000008014 */
[----:B------:R-:W-:Y:S01]  /*3270*/  FFMA.RM R20, R17, R21, R20 ;  /* 0x0000001511147223 */ /* 0x000fe20000004014 */
[----:B------:R-:W-:Y:S01]  /*3280*/  ISETP.NE.AND P1, PT, R11, RZ, PT ;  /* 0x000000ff0b00720c */ /* 0x000fe20003f25270 */
        /* <DEDUP_REMOVED lines=15> */
.L_x_266:
[----:B------:R-:W-:-:S04]  /*3380*/  LOP3.LUT R0, R0, 0x80000000, RZ, 0xc0, !PT ;  /* 0x8000000000007812 */ /* 0x000fc800078ec0ff */
[----:B------:R-:W-:Y:S01]  /*3390*/  LOP3.LUT R0, R0, 0x7f800000, RZ, 0xfc, !PT ;  /* 0x7f80000000007812 */ /* 0x000fe200078efcff */
[----:B------:R-:W-:Y:S06]  /*33a0*/  BRA `(.L_x_267) ;  /* 0x0000000000047947 */ /* 0x000fec0003800000 */
.L_x_265:
[----:B------:R-:W-:-:S07]  /*33b0*/  LEA R0, R22, R0, 0x17 ;  /* 0x0000000016007211 */ /* 0x000fce00078eb8ff */
.L_x_267:
[----:B------:R-:W-:Y:S05]  /*33c0*/  BSYNC.RECONVERGENT B4 ;  /* 0x0000000000047941 */ /* 0x000fea0003800200 */
.L_x_264:
[----:B------:R-:W-:Y:S05]  /*33d0*/  BRA `(.L_x_268) ;  /* 0x0000000000207947 */ /* 0x000fea0003800000 */
.L_x_263:
[----:B------:R-:W-:-:S04]  /*33e0*/  LOP3.LUT R0, R19, 0x80000000, R0, 0x48, !PT ;  /* 0x8000000013007812 */ /* 0x000fc800078e4800 */
[----:B------:R-:W-:Y:S01]  /*33f0*/  LOP3.LUT R0, R0, 0x7f800000, RZ, 0xfc, !PT ;  /* 0x7f80000000007812 */ /* 0x000fe200078efcff */
[----:B------:R-:W-:Y:S06]  /*3400*/  BRA `(.L_x_268) ;  /* 0x0000000000147947 */ /* 0x000fec0003800000 */
.L_x_262:
[----:B------:R-:W-:Y:S01]  /*3410*/  LOP3.LUT R0, R19, 0x80000000, R0, 0x48, !PT ;  /* 0x8000000013007812 */ /* 0x000fe200078e4800 */
[----:B------:R-:W-:Y:S06]  /*3420*/  BRA `(.L_x_268) ;  /* 0x00000000000c7947 */ /* 0x000fec0003800000 */
.L_x_261:
[----:B------:R-:W0:Y:S01]  /*3430*/  MUFU.RSQ R0, -QNAN ;  /* 0xffc0000000007908 */ /* 0x000e220000001400 */
[----:B------:R-:W-:Y:S05]  /*3440*/  BRA `(.L_x_268) ;  /* 0x0000000000047947 */ /* 0x000fea0003800000 */
.L_x_260:
[----:B------:R-:W-:-:S07]  /*3450*/  FADD.FTZ R0, R0, R3 ;  /* 0x0000000300007221 */ /* 0x000fce0000010000 */
.L_x_268:
[----:B------:R-:W-:Y:S05]  /*3460*/  BSYNC.RECONVERGENT B3 ;  /* 0x0000000000037941 */ /* 0x000fea0003800200 */
.L_x_258:
[----:B------:R-:W-:-:S04]  /*3470*/  IMAD.MOV.U32 R11, RZ, RZ, 0x0 ;  /* 0x00000000ff0b7424 */ /* 0x000fc800078e00ff */
[----:B0-----:R-:W-:Y:S05]  /*3480*/  RET.REL.NODEC R10 `(_Z20SoftmaxBlockSMemImplI22BroadcastScaleMaskLoadIffbLm4EiE11DirectStoreIffEfLi1ELi128EL9Algorithm0EEvT_T0_ll) ;  /* 0xffffffc80adc7950 */ /* 0x001fea0003c3ffff */
.L_x_269:
        /* <DEDUP_REMOVED lines=15> */
.L_x_37382:


//--------------------- .text._Z20SoftmaxBlockSMemImplI22BroadcastScaleMaskLoadIffbLm4EiE11DirectStoreIffEfLi2ELi256EL9Algorithm0EEvT_T0_ll --------------------------
	.section	.text._Z20SoftmaxBlockSMemImplI22BroadcastScaleMaskLoadIffbLm4EiE11DirectStoreIffEfLi2ELi256EL9Algorithm0EEvT_T0_ll,"ax",@progbits
	.align	128
        .global         _Z20SoftmaxBlockSMemImplI22BroadcastScaleMaskLoadIffbLm4EiE11DirectStoreIffEfLi2ELi256EL9Algorithm0EEvT_T0_ll
        .type           _Z20SoftmaxBlockSMemImplI22BroadcastScaleMaskLoadIffbLm4EiE11DirectStoreIffEfLi2ELi256EL9Algorithm0EEvT_T0_ll,@function
        .size           _Z20SoftmaxBlockSMemImplI22BroadcastScaleMaskLoadIffbLm4EiE11DirectStoreIffEfLi2ELi256EL9Algorithm0EEvT_T0_ll,(.L_x_37383 - _Z20SoftmaxBlockSMemImplI22BroadcastScaleMaskLoadIffbLm4EiE11DirectStoreIffEfLi2ELi256EL9Algorithm0EEvT_T0_ll)
        .other          _Z20SoftmaxBlockSMemImplI22BroadcastScaleMaskLoadIffbLm4EiE11DirectStoreIffEfLi2ELi256EL9Algorithm0EEvT_T0_ll,@"STO_CUDA_ENTRY STV_DEFAULT"
_Z20SoftmaxBlockSMemImplI22BroadcastScaleMaskLoadIffbLm4EiE11DirectStoreIffEfLi2ELi256EL9Algorithm0EEvT_T0_ll:
.text._Z20SoftmaxBlockSMemImplI22BroadcastScaleMaskLoadIffbLm4EiE11DirectStoreIffEfLi2ELi256EL9Algorithm0EEvT_T0_ll:
        /* <DEDUP_REMOVED lines=8> */
[----:B------:R-:W-:Y:S02]  /*0080*/  HFMA2 R12, -RZ, RZ, 0, 5.9604644775390625e-08 ;  /* 0x00000001ff0c7431 */ /* 0x000fe400000001ff */
[----:B------:R-:W-:Y:S01]  /*0090*/  IMAD.MOV.U32 R8, RZ, RZ, 0x1e7 ;  /* 0x000001e7ff087424 */ /* 0x000fe200078e00ff */
[----:B------:R2:W3:Y:S01]  /*00a0*/  LDC.64 R2, c[0x4][R0] ;  /* 0x0100000000027b82 */ /* 0x0004e20000000a00 */
[----:B------:R-:W4:Y:S01]  /*00b0*/  LDCU.64 UR6, c[0x4][0x1368] ;  /* 0x01026d00ff0677ac */ /* 0x000f220008000a00 */
[----:B------:R-:W-:Y:S01]  /*00c0*/  IMAD.MOV.U32 R13, RZ, RZ, RZ ;  /* 0x000000ffff0d7224 */ /* 0x000fe200078e00ff */
[----:B------:R-:W5:Y:S01]  /*00d0*/  LDCU.64 UR8, c[0x4][0x1210] ;  /* 0x01024200ff0877ac */ /* 0x000f620008000a00 */
[----:B-1----:R-:W-:Y:S02]  /*00e0*/  IMAD.U32 R4, RZ, RZ, UR4 ;  /* 0x00000004ff047e24 */ /* 0x002fe4000f8e00ff */
[----:B------:R-:W-:-:S02]  /*00f0*/  IMAD.U32 R5, RZ, RZ, UR5 ;  /* 0x00000005ff057e24 */ /* 0x000fc4000f8e00ff */
[----:B----4-:R-:W-:Y:S01]  /*0100*/  IMAD.U32 R6, RZ, RZ, UR6 ;  /* 0x00000006ff067e24 */ /* 0x010fe2000f8e00ff */
[----:B------:R-:W-:Y:S01]  /*0110*/  MOV R7, UR7 ;  /* 0x0000000700077c02 */ /* 0x000fe20008000f00 */
[----:B-----5:R-:W-:Y:S02]  /*0120*/  IMAD.U32 R10, RZ, RZ, UR8 ;  /* 0x00000008ff0a7e24 */ /* 0x020fe4000f8e00ff */
[----:B--2---:R-:W-:-:S07]  /*0130*/  IMAD.U32 R11, RZ, RZ, UR9 ;  /* 0x00000009ff0b7e24 */ /* 0x004fce000f8e00ff */
[----:B------:R-:W-:-:S07]  /*0140*/  LEPC R20, `(.L_x_270) ;  /* 0x000000001014794e */ /* 0x000fce0000000000 */
[----:B0--3--:R-:W-:Y:S05]  /*0150*/  CALL.ABS.NOINC R2 ;  /* 0x0000000002007343 */ /* 0x009fea0003c00000 */
.L_x_270:
[----:B------:R-:W1:Y:S08]  /*0160*/  S2UR UR4, SR_CTAID.X ;  /* 0x00000000000479c3 */ /* 0x000e700000002500 */
[----:B------:R-:W1:Y:S02]  /*0170*/  LDC.64 R2, c[0x0][0x408] ;  /* 0x00010200ff027b82 */ /* 0x000e640000000a00 */
[----:B-1----:R-:W-:-:S04]  /*0180*/  ISETP.LE.U32.AND P0, PT, R2, UR4, PT ;  /* 0x0000000402007c0c */ /* 0x002fc8000bf03070 */
[----:B------:R-:W-:-:S13]  /*0190*/  ISETP.GE.AND.EX P0, PT, RZ, R3, PT, P0 ;  /* 0x00000003ff00720c */ /* 0x000fda0003f06300 */
[----:B------:R-:W-:Y:S05]  /*01a0*/  @P0 EXIT ;  /* 0x000000000000094d */ /* 0x000fea0003800000 */
[----:B------:R-:W1:Y:S01]  /*01b0*/  S2R R3, SR_TID.X ;  /* 0x0000000000037919 */ /* 0x000e620000002100 */
[----:B------:R-:W2:Y:S01]  /*01c0*/  LDC.64 R10, c[0x0][0x410] ;  /* 0x00010400ff0a7b82 */ /* 0x000ea20000000a00 */
[----:B------:R-:W-:Y:S01]  /*01d0*/  IMAD.U32 R17, RZ, RZ, UR4 ;  /* 0x00000004ff117e24 */ /* 0x000fe2000f8e00ff */
[----:B------:R-:W-:-:S06]  /*01e0*/  MOV R16, RZ ;  /* 0x000000ff00107202 */ /* 0x000fcc0000000f00 */
[----:B------:R-:W3:Y:S08]  /*01f0*/  LDC R2, c[0x0][0x370] ;  /* 0x0000dc00ff027b82 */ /* 0x000ef00000000800 */
[----:B------:R-:W4:Y:S01]  /*0200*/  LDC.64 R6, c[0x0][0x358] ;  /* 0x0000d600ff067b82 */ /* 0x000f220000000a00 */
[----:B--2---:R-:W-:-:S05]  /*0210*/  LEA.HI R8, P0, R11, R10, RZ, 0x1 ;  /* 0x0000000a0b087211 */ /* 0x004fca00078108ff */
[----:B------:R-:W-:Y:S01]  /*0220*/  IMAD.X R5, RZ, RZ, R11, P0 ;  /* 0x000000ffff057224 */ /* 0x000fe200000e060b */
[----:B-1----:R-:W-:-:S04]  /*0230*/  LOP3.LUT R3, RZ, R3, RZ, 0x33, !PT ;  /* 0x00000003ff037212 */ /* 0x002fc800078e33ff */
[----:B------:R-:W-:Y:S02]  /*0240*/  SHF.R.U64 R8, R8, 0x1, R5 ;  /* 0x0000000108087819 */ /* 0x000fe40000001205 */
[----:B------:R-:W-:-:S04]  /*0250*/  IADD3 R4, P0, PT, R3, R10, RZ ;  /* 0x0000000a03047210 */ /* 0x000fc80007f1e0ff */
[----:B---34-:R-:W-:-:S09]  /*0260*/  IADD3.X R9, PT, PT, R11, -0x1, RZ, P0, !PT ;  /* 0xffffffff0b097810 */ /* 0x018fd200007fe4ff */
.L_x_320:
[----:B-1----:R-:W1:Y:S01]  /*0270*/  S2R R5, SR_TID.X ;  /* 0x0000000000057919 */ /* 0x002e620000002100 */
[----:B------:R-:W-:Y:S01]  /*0280*/  BSSY.RECONVERGENT B0, `(.L_x_271) ;  /* 0x0000182000007945 */ /* 0x000fe20003800200 */
[----:B------:R-:W-:Y:S01]  /*0290*/  IMAD.MOV.U32 R22, RZ, RZ, -0x800000 ;  /* 0xff800000ff167424 */ /* 0x000fe200078e00ff */
[----:B-1----:R-:W-:-:S13]  /*02a0*/  ISETP.GE.AND P0, PT, R5, R8, PT ;  /* 0x000000080500720c */ /* 0x002fda0003f06270 */
[----:B--234-:R-:W-:Y:S05]  /*02b0*/  @P0 BRA `(.L_x_272) ;  /* 0x0000001400f80947 */ /* 0x01cfea0003800000 */
[----:B------:R-:W-:Y:S01]  /*02c0*/  LOP3.LUT R3, RZ, R5, RZ, 0x33, !PT ;  /* 0x00000005ff037212 */ /* 0x000fe200078e33ff */
[----:B------:R-:W1:Y:S01]  /*02d0*/  LDCU UR4, c[0x0][0x3e8] ;  /* 0x00007d00ff0477ac */ /* 0x000e620008000800 */
[----:B------:R-:W-:Y:S01]  /*02e0*/  BSSY.RECONVERGENT B1, `(.L_x_273) ;  /* 0x0000091000017945 */ /* 0x000fe20003800200 */
[----:B------:R-:W-:Y:S02]  /*02f0*/  IMAD.MOV.U32 R22, RZ, RZ, -0x800000 ;  /* 0xff800000ff167424 */ /* 0x000fe400078e00ff */
[----:B------:R-:W-:-:S05]  /*0300*/  IMAD.IADD R3, R3, 0x1, R8 ;  /* 0x0000000103037824 */ /* 0x000fca00078e0208 */
[C---:B------:R-:W-:Y:S02]  /*0310*/  LOP3.LUT P0, RZ, R3.reuse, 0x100, RZ, 0xc0, !PT ;  /* 0x0000010003ff7812 */ /* 0x040fe4000780c0ff */
[----:B------:R-:W-:Y:S01]  /*0320*/  ISETP.GE.U32.AND P4, PT, R3, 0x100, PT ;  /* 0x000001000300780c */ /* 0x000fe20003f86070 */
[----:B-1----:R-:W-:-:S10]  /*0330*/  IMAD R0, R17, UR4, RZ ;  /* 0x0000000411007c24 */ /* 0x002fd4000f8e02ff */
[----:B------:R-:W-:Y:S05]  /*0340*/  @P0 BRA `(.L_x_274) ;  /* 0x0000000800280947 */ /* 0x000fea0003800000 */
[----:B------:R-:W1:Y:S01]  /*0350*/  LDC R18, c[0x0][0x3b8] ;  /* 0x0000ee00ff127b82 */ /* 0x000e620000000800 */
[----:B------:R-:W-:Y:S01]  /*0360*/  IMAD.SHL.U32 R3, R5, 0x2, RZ ;  /* 0x0000000205037824 */ /* 0x000fe200078e00ff */
[----:B------:R-:W2:Y:S03]  /*0370*/  LDCU.128 UR4, c[0x0][0x3d0] ;  /* 0x00007a00ff0477ac */ /* 0x000ea60008000c00 */
[----:B------:R-:W-:-:S03]  /*0380*/  IMAD.IADD R3, R3, 0x1, R0 ;  /* 0x0000000103037824 */ /* 0x000fc600078e0200 */
[----:B------:R-:W3:Y:S08]  /*0390*/  LDC R10, c[0x0][0x3bc] ;  /* 0x0000ef00ff0a7b82 */ /* 0x000ef00000000800 */
[----:B------:R-:W4:Y:S01]  /*03a0*/  LDC.64 R26, c[0x0][0x390] ;  /* 0x0000e400ff1a7b82 */ /* 0x000f220000000a00 */
[----:B-1----:R-:W-:-:S07]  /*03b0*/  IABS R14, R18 ;  /* 0x00000012000e7213 */ /* 0x002fce0000000000 */
[----:B------:R-:W1:Y:S01]  /*03c0*/  LDC.64 R28, c[0x0][0x3a0] ;  /* 0x0000e800ff1c7b82 */ /* 0x000e620000000a00 */
[----:B------:R-:W5:Y:S01]  /*03d0*/  I2F.RP R11, R14 ;  /* 0x0000000e000b7306 */ /* 0x000f620000209400 */
[----:B---3--:R-:W-:-:S06]  /*03e0*/  IABS R20, R10 ;  /* 0x0000000a00147213 */ /* 0x008fcc0000000000 */
[----:B------:R-:W3:Y:S01]  /*03f0*/  LDC.64 R24, c[0x0][0x3a8] ;  /* 0x0000ea00ff187b82 */ /* 0x000ee20000000a00 */
[----:B-----5:R-:W5:Y:S02]  /*0400*/  MUFU.RCP R11, R11 ;  /* 0x0000000b000b7308 */ /* 0x020f640000001000 */
[----:B-----5:R-:W-:Y:S02]  /*0410*/  IADD3 R12, PT, PT, R11, 0xffffffe, RZ ;  /* 0x0ffffffe0b0c7810 */ /* 0x020fe40007ffe0ff */
[----:B------:R-:W-:-:S04]  /*0420*/  IABS R11, R3 ;  /* 0x00000003000b7213 */ /* 0x000fc80000000000 */
[----:B------:R5:W0:Y:S02]  /*0430*/  F2I.FTZ.U32.TRUNC.NTZ R13, R12 ;  /* 0x0000000c000d7305 */ /* 0x000a24000021f000 */
[----:B-----5:R-:W-:Y:S02]  /*0440*/  HFMA2 R12, -RZ, RZ, 0, 0 ;  /* 0x00000000ff0c7431 */ /* 0x020fe400000001ff */
[----:B0-----:R-:W-:-:S04]  /*0450*/  IMAD.MOV R15, RZ, RZ, -R13 ;  /* 0x000000ffff0f7224 */ /* 0x001fc800078e0a0d */
[----:B------:R-:W-:-:S04]  /*0460*/  IMAD R15, R15, R14, RZ ;  /* 0x0000000e0f0f7224 */ /* 0x000fc800078e02ff */
[----:B------:R-:W-:-:S06]  /*0470*/  IMAD.HI.U32 R13, R13, R15, R12 ;  /* 0x0000000f0d0d7227 */ /* 0x000fcc00078e000c */
[----:B------:R-:W-:Y:S02]  /*0480*/  IMAD.HI.U32 R12, R13, R11, RZ ;  /* 0x0000000b0d0c7227 */ /* 0x000fe400078e00ff */
[----:B------:R-:W0:Y:S02]  /*0490*/  I2F.RP R13, R20 ;  /* 0x00000014000d7306 */ /* 0x000e240000209400 */
[----:B------:R-:W-:-:S04]  /*04a0*/  IMAD.MOV R15, RZ, RZ, -R12 ;  /* 0x000000ffff0f7224 */ /* 0x000fc800078e0a0c */
[----:B------:R-:W-:-:S05]  /*04b0*/  IMAD R11, R14, R15, R11 ;  /* 0x0000000f0e0b7224 */ /* 0x000fca00078e020b */
[----:B------:R-:W-:Y:S01]  /*04c0*/  ISETP.GT.U32.AND P1, PT, R14, R11, PT ;  /* 0x0000000b0e00720c */ /* 0x000fe20003f24070 */
[----:B0-----:R-:W0:-:S12]  /*04d0*/  MUFU.RCP R13, R13 ;  /* 0x0000000d000d7308 */ /* 0x001e180000001000 */
[----:B------:R-:W-:Y:S01]  /*04e0*/  @!P1 IMAD.IADD R11, R11, 0x1, -R14 ;  /* 0x000000010b0b9824 */ /* 0x000fe200078e0a0e */
[----:B------:R-:W-:Y:S02]  /*04f0*/  @!P1 IADD3 R12, PT, PT, R12, 0x1, RZ ;  /* 0x000000010c0c9810 */ /* 0x000fe40007ffe0ff */
[----:B------:R-:W-:Y:S02]  /*0500*/  ISETP.NE.AND P1, PT, R18, RZ, PT ;  /* 0x000000ff1200720c */ /* 0x000fe40003f25270 */
[----:B------:R-:W-:Y:S02]  /*0510*/  ISETP.GE.U32.AND P0, PT, R11, R14, PT ;  /* 0x0000000e0b00720c */ /* 0x000fe40003f06070 */
[----:B------:R-:W-:Y:S01]  /*0520*/  LOP3.LUT R11, R3, R18, RZ, 0x3c, !PT ;  /* 0x00000012030b7212 */ /* 0x000fe200078e3cff */
[----:B0-----:R-:W-:-:S03]  /*0530*/  VIADD R14, R13, 0xffffffe ;  /* 0x0ffffffe0d0e7836 */ /* 0x001fc60000000000 */
[----:B------:R-:W-:Y:S01]  /*0540*/  ISETP.GE.AND P2, PT, R11, RZ, PT ;  /* 0x000000ff0b00720c */ /* 0x000fe20003f46270 */
[----:B------:R0:W5:Y:S01]  /*0550*/  F2I.FTZ.U32.TRUNC.NTZ R15, R14 ;  /* 0x0000000e000f7305 */ /* 0x000162000021f000 */
[----:B------:R-:W2:Y:S05]  /*0560*/  LDC R11, c[0x0][0x3c0] ;  /* 0x0000f000ff0b7b82 */ /* 0x000eaa0000000800 */
[----:B------:R-:W-:Y:S02]  /*0570*/  @P0 VIADD R12, R12, 0x1 ;  /* 0x000000010c0c0836 */ /* 0x000fe40000000000 */
[----:B0-----:R-:W-:-:S04]  /*0580*/  IMAD.MOV.U32 R14, RZ, RZ, RZ ;  /* 0x000000ffff0e7224 */ /* 0x001fc800078e00ff */
[----:B------:R-:W-:Y:S01]  /*0590*/  @!P2 IMAD.MOV R12, RZ, RZ, -R12 ;  /* 0x000000ffff0ca224 */ /* 0x000fe200078e0a0c */
[----:B------:R-:W-:Y:S01]  /*05a0*/  @!P1 LOP3.LUT R12, RZ, R18, RZ, 0x33, !PT ;  /* 0x00000012ff0c9212 */ /* 0x000fe200078e33ff */
[----:B-----5:R-:W-:-:S03]  /*05b0*/  IMAD.MOV R19, RZ, RZ, -R15 ;  /* 0x000000ffff137224 */ /* 0x020fc600078e0a0f */
[----:B------:R-:W-:-:S05]  /*05c0*/  IADD3 R13, PT, PT, -R12, RZ, RZ ;  /* 0x000000ff0c0d7210 */ /* 0x000fca0007ffe1ff */
[----:B------:R-:W-:Y:S02]  /*05d0*/  IMAD R21, R18, R13, R3 ;  /* 0x0000000d12157224 */ /* 0x000fe400078e0203 */
[----:B------:R-:W-:Y:S01]  /*05e0*/  IMAD R13, R19, R20, RZ ;  /* 0x00000014130d7224 */ /* 0x000fe200078e02ff */
[----:B--2---:R-:W-:Y:S02]  /*05f0*/  IABS R19, R11 ;  /* 0x0000000b00137213 */ /* 0x004fe40000000000 */
[----:B------:R-:W-:Y:S01]  /*0600*/  IABS R18, R21 ;  /* 0x0000001500127213 */ /* 0x000fe20000000000 */
        /* <DEDUP_REMOVED lines=18> */
[----:B0-----:R-:W-:-:S04]  /*0730*/  IMAD.MOV R14, RZ, RZ, -R15 ;  /* 0x000000ffff0e7224 */ /* 0x001fc800078e0a0f */
[----:B------:R-:W-:Y:S01]  /*0740*/  @!P2 IMAD.MOV R20, RZ, RZ, -R20 ;  /* 0x000000ffff14a224 */ /* 0x000fe200078e0a14 */
[----:B------:R-:W-:Y:S02]  /*0750*/  @!P1 LOP3.LUT R20, RZ, R10, RZ, 0x33, !PT ;  /* 0x0000000aff149212 */ /* 0x000fe400078e33ff */
[----:B------:R-:W-:-:S03]  /*0760*/  ISETP.NE.AND P2, PT, R11, RZ, PT ;  /* 0x000000ff0b00720c */ /* 0x000fc60003f45270 */
[----:B------:R-:W-:-:S04]  /*0770*/  IMAD.MOV R13, RZ, RZ, -R20 ;  /* 0x000000ffff0d7224 */ /* 0x000fc800078e0a14 */
[----:B------:R-:W-:Y:S02]  /*0780*/  IMAD R22, R10, R13, R21 ;  /* 0x0000000d0a167224 */ /* 0x000fe400078e0215 */
[----:B------:R-:W-:Y:S02]  /*0790*/  IMAD R13, R14, R19, RZ ;  /* 0x000000130e0d7224 */ /* 0x000fe400078e02ff */
[----:B------:R-:W-:Y:S01]  /*07a0*/  HFMA2 R14, -RZ, RZ, 0, 0 ;  /* 0x00000000ff0e7431 */ /* 0x000fe200000001ff */
[----:B------:R-:W-:-:S04]  /*07b0*/  IABS R10, R22 ;  /* 0x00000016000a7213 */ /* 0x000fc80000000000 */
[----:B------:R-:W-:-:S06]  /*07c0*/  IMAD.HI.U32 R14, R15, R13, R14 ;  /* 0x0000000d0f0e7227 */ /* 0x000fcc00078e000e */
[----:B------:R-:W-:-:S04]  /*07d0*/  IMAD.HI.U32 R14, R14, R10, RZ ;  /* 0x0000000a0e0e7227 */ /* 0x000fc800078e00ff */
[----:B------:R-:W-:-:S04]  /*07e0*/  IMAD.MOV R13, RZ, RZ, -R14 ;  /* 0x000000ffff0d7224 */ /* 0x000fc800078e0a0e */
[----:B------:R-:W-:-:S05]  /*07f0*/  IMAD R10, R19, R13, R10 ;  /* 0x0000000d130a7224 */ /* 0x000fca00078e020a */
[----:B------:R-:W-:-:S13]  /*0800*/  ISETP.GT.U32.AND P1, PT, R19, R10, PT ;  /* 0x0000000a1300720c */ /* 0x000fda0003f24070 */
[----:B------:R-:W-:Y:S02]  /*0810*/  @!P1 IMAD.IADD R10, R10, 0x1, -R19 ;  /* 0x000000010a0a9824 */ /* 0x000fe400078e0a13 */
[----:B------:R-:W-:Y:S01]  /*0820*/  @!P1 VIADD R14, R14, 0x1 ;  /* 0x000000010e0e9836 */ /* 0x000fe20000000000 */
[----:B----4-:R-:W-:Y:S02]  /*0830*/  ISETP.NE.U32.AND P1, PT, R26, 0x1, PT ;  /* 0x000000011a00780c */ /* 0x010fe40003f25070 */
[----:B------:R-:W-:Y:S02]  /*0840*/  ISETP.GE.U32.AND P0, PT, R10, R19, PT ;  /* 0x000000130a00720c */ /* 0x000fe40003f06070 */
[----:B------:R-:W0:Y:S01]  /*0850*/  LDC.64 R18, c[0x0][0x398] ;  /* 0x0000e600ff127b82 */ /* 0x000e220000000a00 */
[----:B------:R-:W-:Y:S02]  /*0860*/  LOP3.LUT R10, R22, R11, RZ, 0x3c, !PT ;  /* 0x0000000b160a7212 */ /* 0x000fe400078e3cff */
[----:B------:R-:W-:-:S02]  /*0870*/  ISETP.NE.AND.EX P1, PT, R27, RZ, PT, P1 ;  /* 0x000000ff1b00720c */ /* 0x000fc40003f25310 */
[----:B------:R-:W-:Y:S02]  /*0880*/  ISETP.GE.AND P3, PT, R10, RZ, PT ;  /* 0x000000ff0a00720c */ /* 0x000fe40003f66270 */
[----:B------:R-:W-:-:S04]  /*0890*/  SEL R10, R12, RZ, P1 ;  /* 0x000000ff0c0a7207 */ /* 0x000fc80000800000 */
[----:B------:R-:W-:-:S07]  /*08a0*/  @P0 IADD3 R14, PT, PT, R14, 0x1, RZ ;  /* 0x000000010e0e0810 */ /* 0x000fce0007ffe0ff */
[----:B------:R-:W-:Y:S01]  /*08b0*/  @!P3 IMAD.MOV R14, RZ, RZ, -R14 ;  /* 0x000000ffff0eb224 */ /* 0x000fe200078e0a0e */
[----:B------:R-:W-:Y:S02]  /*08c0*/  @!P2 LOP3.LUT R14, RZ, R11, RZ, 0x33, !PT ;  /* 0x0000000bff0ea212 */ /* 0x000fe400078e33ff */
[----:B-1----:R-:W-:Y:S02]  /*08d0*/  ISETP.NE.U32.AND P3, PT, R28, 0x1, PT ;  /* 0x000000011c00780c */ /* 0x002fe40003f65070 */
[----:B---3--:R-:W-:Y:S02]  /*08e0*/  ISETP.NE.U32.AND P2, PT, R24, 0x1, PT ;  /* 0x000000011800780c */ /* 0x008fe40003f45070 */
[----:B0-----:R-:W-:Y:S01]  /*08f0*/  ISETP.NE.U32.AND P0, PT, R18, 0x1, PT ;  /* 0x000000011200780c */ /* 0x001fe20003f05070 */
[----:B------:R-:W-:Y:S01]  /*0900*/  IMAD.MOV R18, RZ, RZ, -R14 ;  /* 0x000000ffff127224 */ /* 0x000fe200078e0a0e */
[----:B------:R-:W-:Y:S02]  /*0910*/  ISETP.NE.AND.EX P1, PT, R29, RZ, PT, P3 ;  /* 0x000000ff1d00720c */ /* 0x000fe40003f25330 */
[----:B------:R-:W-:Y:S01]  /*0920*/  ISETP.NE.AND.EX P0, PT, R19, RZ, PT, P0 ;  /* 0x000000ff1300720c */ /* 0x000fe20003f05300 */
[----:B------:R-:W-:Y:S01]  /*0930*/  IMAD R12, R11, R18, R22 ;  /* 0x000000120b0c7224 */ /* 0x000fe200078e0216 */
[----:B------:R-:W-:Y:S01]  /*0940*/  SEL R14, R14, RZ, P1 ;  /* 0x000000ff0e0e7207 */ /* 0x000fe20000800000 */
[----:B------:R-:W-:Y:S01]  /*0950*/  IMAD R18, R10, UR4, RZ ;  /* 0x000000040a127c24 */ /* 0x000fe2000f8e02ff */
[----:B------:R-:W-:Y:S01]  /*0960*/  SEL R13, R20, RZ, P0 ;  /* 0x000000ff140d7207 */ /* 0x000fe20000000000 */
[----:B------:R-:W0:Y:S01]  /*0970*/  LDC.64 R10, c[0x0][0x388] ;  /* 0x0000e200ff0a7b82 */ /* 0x000e220000000a00 */
[----:B------:R-:W-:-:S02]  /*0980*/  ISETP.NE.AND.EX P0, PT, R25, RZ, PT, P2 ;  /* 0x000000ff1900720c */ /* 0x000fc40003f05320 */
[----:B------:R-:W-:Y:S01]  /*0990*/  R2UR UR4, R6 ;  /* 0x00000000060472ca */ /* 0x000fe200000e0000 */
[----:B------:R-:W-:Y:S01]  /*09a0*/  IMAD R13, R13, UR5, R18 ;  /* 0x000000050d0d7c24 */ /* 0x000fe2000f8e0212 */
[----:B------:R-:W-:Y:S02]  /*09b0*/  SEL R12, R12, RZ, P0 ;  /* 0x000000ff0c0c7207 */ /* 0x000fe40000000000 */
[----:B------:R-:W-:Y:S01]  /*09c0*/  R2UR UR5, R7 ;  /* 0x00000000070572ca */ /* 0x000fe200000e0000 */
[----:B------:R-:W-:Y:S01]  /*09d0*/  IMAD R13, R14, UR6, R13 ;  /* 0x000000060e0d7c24 */ /* 0x000fe2000f8e020d */
[----:B------:R-:W-:Y:S01]  /*09e0*/  LEA.HI R3, R3, R3, RZ, 0x1 ;  /* 0x0000000303037211 */ /* 0x000fe200078f08ff */
[----:B------:R-:W1:Y:S02]  /*09f0*/  LDCU UR6, c[0x0][0x3f4] ;  /* 0x00007e80ff0677ac */ /* 0x000e640008000800 */
[----:B------:R-:W-:-:S05]  /*0a00*/  IMAD R12, R12, UR7, R13 ;  /* 0x000000070c0c7c24 */ /* 0x000fca000f8e020d */
[----:B------:R-:W-:-:S04]  /*0a10*/  LEA.HI R12, R12, R12, RZ, 0x1 ;  /* 0x0000000c0c0c7211 */ /* 0x000fc800078f08ff */
[----:B------:R-:W-:-:S05]  /*0a20*/  SHF.R.S32.HI R13, RZ, 0x1, R12 ;  /* 0x00000001ff0d7819 */ /* 0x000fca000001140c */
[----:B0-----:R-:W-:Y:S02]  /*0a30*/  IMAD.WIDE R10, R13, 0x2, R10 ;  /* 0x000000020d0a7825 */ /* 0x001fe400078e020a */
[----:B------:R-:W0:Y:S04]  /*0a40*/  LDC.64 R12, c[0x0][0x380] ;  /* 0x0000e000ff0c7b82 */ /* 0x000e280000000a00 */
[----:B------:R-:W2:Y:S01]  /*0a50*/  LDG.E.U16 R10, desc[UR4][R10.64] ;  /* 0x000000040a0a7981 */ /* 0x000ea2000c1e1500 */
[----:B------:R-:W-:-:S05]  /*0a60*/  SHF.R.S32.HI R3, RZ, 0x1, R3 ;  /* 0x00000001ff037819 */ /* 0x000fca0000011403 */
[----:B0-----:R-:W-:-:S05]  /*0a70*/  IMAD.WIDE R12, R3, 0x8, R12 ;  /* 0x00000008030c7825 */ /* 0x001fca00078e020c */
[----:B------:R-:W1:Y:S01]  /*0a80*/  LDG.E R3, desc[UR4][R12.64] ;  /* 0x000000040c037981 */ /* 0x000e62000c1e1900 */
[----:B--2---:R-:W-:-:S04]  /*0a90*/  PRMT R14, R10, 0x7771, RZ ;  /* 0x000077710a0e7816 */ /* 0x004fc800000000ff */
[----:B------:R-:W-:-:S13]  /*0aa0*/  ISETP.NE.AND P1, PT, R14, RZ, PT ;  /* 0x000000ff0e00720c */ /* 0x000fda0003f25270 */
[----:B------:R-:W-:Y:S02]  /*0ab0*/  @P1 R2UR UR4, R6 ;  /* 0x00000000060412ca */ /* 0x000fe400000e0000 */
[----:B------:R-:W-:-:S13]  /*0ac0*/  @P1 R2UR UR5, R7 ;  /* 0x00000000070512ca */ /* 0x000fda00000e0000 */
[----:B------:R0:W2:Y:S01]  /*0ad0*/  @P1 LDG.E R14, desc[UR4][R12.64+0x4] ;  /* 0x000004040c0e1981 */ /* 0x0000a2000c1e1900 */
[----:B------:R-:W-:Y:S01]  /*0ae0*/  PRMT R10, R10, 0x7770, RZ ;  /* 0x000077700a0a7816 */ /* 0x000fe200000000ff */
[----:B------:R-:W3:Y:S03]  /*0af0*/  S2UR UR5, SR_CgaCtaId ;  /* 0x00000000000579c3 */ /* 0x000ee60000008800 */
[----:B------:R-:W-:Y:S01]  /*0b00*/  ISETP.NE.AND P0, PT, R10, RZ, PT ;  /* 0x000000ff0a00720c */ /* 0x000fe20003f05270 */
[----:B-1----:R-:W-:Y:S01]  /*0b10*/  FMUL R10, R3, UR6 ;  /* 0x00000006030a7c20 */ /* 0x002fe20008400000 */
[----:B------:R-:W1:Y:S01]  /*0b20*/  LDCU UR7, c[0x0][0x3f0] ;  /* 0x00007e00ff0777ac */ /* 0x000e620008000800 */
[----:B------:R-:W-:-:S10]  /*0b30*/  UMOV UR4, 0x400 ;  /* 0x0000040000047882 */ /* 0x000fd40000000000 */
[----:B------:R-:W4:Y:S01]  /*0b40*/  @!P0 LDC R10, c[0x0][0x3f0] ;  /* 0x0000fc00ff0a8b82 */ /* 0x000f220000000800 */
[----:B------:R-:W-:-:S04]  /*0b50*/  UIADD3 UR4, UPT, UPT, UR4, 0x60, URZ ;  /* 0x0000006004047890 */ /* 0x000fc8000fffe0ff */
[----:B---3--:R-:W-:Y:S01]  /*0b60*/  ULEA UR4, UR5, UR4, 0x18 ;  /* 0x0000000405047291 */ /* 0x008fe2000f8ec0ff */
[----:B-1----:R-:W-:-:S05]  /*0b70*/  IMAD.U32 R3, RZ, RZ, UR7 ;  /* 0x00000007ff037e24 */ /* 0x002fca000f8e00ff */
[----:B------:R-:W-:-:S04]  /*0b80*/  LEA R11, R5, UR4, 0x2 ;  /* 0x00000004050b7c11 */ /* 0x000fc8000f8e10ff */
[----:B0-----:R-:W-:Y:S01]  /*0b90*/  LEA R12, R8, R11, 0x2 ;  /* 0x0000000b080c7211 */ /* 0x001fe200078e10ff */
[----:B----4-:R1:W-:Y:S01]  /*0ba0*/  STS [R11], R10 ;  /* 0x0000000a0b007388 */ /* 0x0103e20000000800 */
[----:B------:R-:W-:Y:S02]  /*0bb0*/  VIADD R5, R5, 0x100 ;  /* 0x0000010005057836 */ /* 0x000fe40000000000 */
[----:B--2---:R-:W-:-:S05]  /*0bc0*/  @P1 FMUL R3, R14, UR6 ;  /* 0x000000060e031c20 */ /* 0x004fca0008400000 */
[----:B------:R1:W-:Y:S01]  /*0bd0*/  STS [R12], R3 ;  /* 0x000000030c007388 */ /* 0x0003e20000000800 */
[----:B------:R-:W-:-:S07]  /*0be0*/  FMNMX3 R22, R10, -INF , R3, !PT ;  /* 0xff8000000a167876 */ /* 0x000fce0007800003 */
.L_x_274:
[----:B------:R-:W-:Y:S05]  /*0bf0*/  BSYNC.RECONVERGENT B1 ;  /* 0x0000000000017941 */ /* 0x000fea0003800200 */
.L_x_273:
[----:B------:R-:W-:Y:S05]  /*0c00*/  @!P4 BRA `(.L_x_272) ;  /* 0x0000000c00a4c947 */ /* 0x000fea0003800000 */
[----:B-1----:R-:W1:Y:S08]  /*0c10*/  LDC R3, c[0x0][0x3b8] ;  /* 0x0000ee00ff037b82 */ /* 0x002e700000000800 */
[----:B------:R-:W2:Y:S08]  /*0c20*/  LDC.64 R12, c[0x0][0x3a0] ;  /* 0x0000e800ff0c7b82 */ /* 0x000eb00000000a00 */
[----:B------:R-:W3:Y:S01]  /*0c30*/  LDC.64 R10, c[0x0][0x3a8] ;  /* 0x0000ea00ff0a7b82 */ /* 0x000ee20000000a00 */
[----:B-1----:R-:W-:-:S07]  /*0c40*/  IABS R18, R3 ;  /* 0x0000000300127213 */ /* 0x002fce0000000000 */
[----:B------:R-:W1:Y:S01]  /*0c50*/  LDC.64 R24, c[0x0][0x390] ;  /* 0x0000e400ff187b82 */ /* 0x000e620000000a00 */
[----:B------:R-:W4:Y:S01]  /*0c60*/  I2F.RP R3, R18 ;  /* 0x0000001200037306 */ /* 0x000f220000209400 */
[----:B--2---:R-:W-:-:S06]  /*0c70*/  ISETP.NE.U32.AND P0, PT, R12, 0x1, PT ;  /* 0x000000010c00780c */ /* 0x004fcc0003f05070 */
[----:B------:R-:W2:Y:S01]  /*0c80*/  LDC.64 R14, c[0x0][0x398] ;  /* 0x0000e600ff0e7b82 */ /* 0x000ea20000000a00 */
[----:B------:R-:W-:Y:S02]  /*0c90*/  ISETP.NE.AND.EX P0, PT, R13, RZ, PT, P0 ;  /* 0x000000ff0d00720c */ /* 0x000fe40003f05300 */
[----:B---3--:R-:W-:Y:S01]  /*0ca0*/  ISETP.NE.U32.AND P1, PT, R10, 0x1, PT ;  /* 0x000000010a00780c */ /* 0x008fe20003f25070 */
[----:B----4-:R-:W3:Y:S03]  /*0cb0*/  MUFU.RCP R3, R3 ;  /* 0x0000000300037308 */ /* 0x010ee60000001000 */
[----:B------:R-:W-:Y:S02]  /*0cc0*/  ISETP.NE.AND.EX P1, PT, R11, RZ, PT, P1 ;  /* 0x000000ff0b00720c */ /* 0x000fe40003f25310 */
[----:B-1----:R-:W-:-:S04]  /*0cd0*/  ISETP.NE.U32.AND P2, PT, R24, 0x1, PT ;  /* 0x000000011800780c */ /* 0x002fc80003f45070 */
[----:B------:R-:W-:Y:S02]  /*0ce0*/  ISETP.NE.AND.EX P2, PT, R25, RZ, PT, P2 ;  /* 0x000000ff1900720c */ /* 0x000fe40003f45320 */
[----:B--2---:R-:W-:Y:S01]  /*0cf0*/  ISETP.NE.U32.AND P3, PT, R14, 0x1, PT ;  /* 0x000000010e00780c */ /* 0x004fe20003f65070 */
[----:B---3--:R-:W-:-:S03]  /*0d00*/  VIADD R20, R3, 0xffffffe ;  /* 0x0ffffffe03147836 */ /* 0x008fc60000000000 */
[----:B------:R-:W-:Y:S01]  /*0d10*/  ISETP.NE.AND.EX P3, PT, R15, RZ, PT, P3 ;  /* 0x000000ff0f00720c */ /* 0x000fe20003f65330 */
[----:B------:R1:W2:Y:S02]  /*0d20*/  F2I.FTZ.U32.TRUNC.NTZ R21, R20 ;  /* 0x0000001400157305 */ /* 0x0002a4000021f000 */
[----:B-1----:R-:W-:Y:S02]  /*0d30*/  HFMA2 R20, -RZ, RZ, 0, 0 ;  /* 0x00000000ff147431 */ /* 0x002fe400000001ff */
[----:B--2---:R-:W-:-:S04]  /*0d40*/  IMAD.MOV R3, RZ, RZ, -R21 ;  /* 0x000000ffff037224 */ /* 0x004fc800078e0a15 */
[----:B------:R-:W-:-:S04]  /*0d50*/  IMAD R3, R3, R18, RZ ;  /* 0x0000001203037224 */ /* 0x000fc800078e02ff */
[----:B------:R-:W-:-:S07]  /*0d60*/  IMAD.HI.U32 R20, R21, R3, R20 ;  /* 0x0000000315147227 */ /* 0x000fce00078e0014 */
.L_x_275:
[----:B--2---:R-:W1:Y:S01]  /*0d70*/  LDC R3, c[0x0][0x3bc] ;  /* 0x0000ef00ff037b82 */ /* 0x004e620000000800 */
[----:B------:R-:W-:Y:S01]  /*0d80*/  IMAD R33, R5, 0x2, R0 ;  /* 0x0000000205217824 */ /* 0x000fe200078e0200 */
[----:B------:R-:W2:Y:S01]  /*0d90*/  LDCU.128 UR8, c[0x0][0x3d0] ;  /* 0x00007a00ff0877ac */ /* 0x000ea20008000c00 */
[----:B------:R-:W-:Y:S02]  /*0da0*/  R2UR UR4, R6 ;  /* 0x00000000060472ca */ /* 0x000fe400000e0000 */
[----:B------:R-:W-:Y:S02]  /*0db0*/  R2UR UR5, R7 ;  /* 0x00000000070572ca */ /* 0x000fe400000e0000 */
[----:B------:R-:W-:Y:S01]  /*0dc0*/  IABS R11, R33 ;  /* 0x00000021000b7213 */ /* 0x000fe20000000000 */
[----:B------:R-:W3:Y:S04]  /*0dd0*/  LDC R24, c[0x0][0x3b8] ;  /* 0x0000ee00ff187b82 */ /* 0x000ee80000000800 */
[----:B------:R-:W-:-:S04]  /*0de0*/  IMAD.HI.U32 R20, R20, R11, RZ ;  /* 0x0000000b14147227 */ /* 0x000fc800078e00ff */
[----:B------:R-:W-:Y:S01]  /*0df0*/  IMAD.MOV R10, RZ, RZ, -R20 ;  /* 0x000000ffff0a7224 */ /* 0x000fe200078e0a14 */
[----:B------:R-:W4:Y:S01]  /*0e00*/  LDC R26, c[0x0][0x3c0] ;  /* 0x0000f000ff1a7b82 */ /* 0x000f220000000800 */
[-C--:B-1----:R-:W-:Y:S02]  /*0e10*/  IABS R23, R3.reuse ;  /* 0x0000000300177213 */ /* 0x082fe40000000000 */
[----:B------:R-:W-:Y:S02]  /*0e20*/  LOP3.LUT R29, RZ, R3, RZ, 0x33, !PT ;  /* 0x00000003ff1d7212 */ /* 0x000fe400078e33ff */
[----:B------:R-:W1:Y:S01]  /*0e30*/  I2F.RP R12, R23 ;  /* 0x00000017000c7306 */ /* 0x000e620000209400 */
[-C--:B---3--:R-:W-:Y:S02]  /*0e40*/  IABS R30, R24.reuse ;  /* 0x00000018001e7213 */ /* 0x088fe40000000000 */
[----:B------:R-:W-:-:S03]  /*0e50*/  LOP3.LUT R25, RZ, R24, RZ, 0x33, !PT ;  /* 0x00000018ff197212 */ /* 0x000fc600078e33ff */
[----:B------:R-:W-:Y:S01]  /*0e60*/  IMAD R11, R30, R10, R11 ;  /* 0x0000000a1e0b7224 */ /* 0x000fe200078e020b */
[----:B------:R-:W-:Y:S02]  /*0e70*/  LOP3.LUT R10, R33, R24, RZ, 0x3c, !PT ;  /* 0x00000018210a7212 */ /* 0x000fe400078e3cff */
[-C--:B----4-:R-:W-:Y:S02]  /*0e80*/  IABS R28, R26.reuse ;  /* 0x0000001a001c7213 */ /* 0x090fe40000000000 */
[----:B------:R-:W-:Y:S01]  /*0e90*/  ISETP.GT.U32.AND P6, PT, R18, R11, PT ;  /* 0x0000000b1200720c */ /* 0x000fe20003fc4070 */
[----:B-1----:R-:W1:Y:S01]  /*0ea0*/  MUFU.RCP R12, R12 ;  /* 0x0000000c000c7308 */ /* 0x002e620000001000 */
[----:B------:R-:W-:Y:S02]  /*0eb0*/  ISETP.GE.AND P4, PT, R10, RZ, PT ;  /* 0x000000ff0a00720c */ /* 0x000fe40003f86270 */
[----:B------:R-:W-:-:S05]  /*0ec0*/  LOP3.LUT R34, RZ, R26, RZ, 0x33, !PT ;  /* 0x0000001aff227212 */ /* 0x000fca00078e33ff */
[----:B------:R-:W3:Y:S04]  /*0ed0*/  I2F.RP R13, R28 ;  /* 0x0000001c000d7306 */ /* 0x000ee80000209400 */
[----:B------:R-:W-:Y:S02]  /*0ee0*/  @!P6 IMAD.IADD R11, R11, 0x1, -R30 ;  /* 0x000000010b0be824 */ /* 0x000fe400078e0a1e */
[----:B------:R-:W-:Y:S01]  /*0ef0*/  @!P6 VIADD R20, R20, 0x1 ;  /* 0x000000011414e836 */ /* 0x000fe20000000000 */
[----:B------:R-:W-:Y:S02]  /*0f00*/  ISETP.NE.AND P6, PT, R24, RZ, PT ;  /* 0x000000ff1800720c */ /* 0x000fe40003fc5270 */
[----:B------:R-:W-:Y:S02]  /*0f10*/  ISETP.GE.U32.AND P5, PT, R11, R18, PT ;  /* 0x000000120b00720c */ /* 0x000fe40003fa6070 */
[----:B-1----:R-:W-:Y:S01]  /*0f20*/  IADD3 R11, PT, PT, R12, 0xffffffe, RZ ;  /* 0x0ffffffe0c0b7810 */ /* 0x002fe20007ffe0ff */
[----:B---3--:R-:W-:Y:S10]  /*0f30*/  MUFU.RCP R13, R13 ;  /* 0x0000000d000d7308 */ /* 0x008ff40000001000 */
[----:B------:R-:W-:Y:S01]  /*0f40*/  @P5 VIADD R20, R20, 0x1 ;  /* 0x0000000114145836 */ /* 0x000fe20000000000 */
[----:B------:R-:W1:Y:S03]  /*0f50*/  F2I.FTZ.U32.TRUNC.NTZ R11, R11 ;  /* 0x0000000b000b7305 */ /* 0x000e66000021f000 */
[----:B------:R-:W-:-:S05]  /*0f60*/  @!P4 IMAD.MOV R20, RZ, RZ, -R20 ;  /* 0x000000ffff14c224 */ /* 0x000fca00078e0a14 */
[----:B------:R-:W-:-:S05]  /*0f70*/  SEL R12, R25, R20, !P6 ;  /* 0x00000014190c7207 */ /* 0x000fca0007000000 */
[----:B------:R-:W-:Y:S01]  /*0f80*/  IMAD.MOV R10, RZ, RZ, -R12 ;  /* 0x000000ffff0a7224 */ /* 0x000fe200078e0a0c */
[----:B------:R-:W-:Y:S02]  /*0f90*/  SEL R12, R12, RZ, P2 ;  /* 0x000000ff0c0c7207 */ /* 0x000fe40001000000 */
[----:B-1----:R-:W-:Y:S01]  /*0fa0*/  IADD3 R14, PT, PT, RZ, -R11, RZ ;  /* 0x8000000bff0e7210 */ /* 0x002fe20007ffe0ff */
[----:B------:R-:W-:Y:S02]  /*0fb0*/  IMAD R18, R24, R10, R33 ;  /* 0x0000000a18127224 */ /* 0x000fe400078e0221 */
[----:B------:R-:W-:Y:S02]  /*0fc0*/  IMAD.MOV.U32 R10, RZ, RZ, RZ ;  /* 0x000000ffff0a7224 */ /* 0x000fe400078e00ff */
[----:B------:R-:W-:Y:S01]  /*0fd0*/  IMAD R27, R14, R23, RZ ;  /* 0x000000170e1b7224 */ /* 0x000fe200078e02ff */
[----:B------:R-:W-:-:S03]  /*0fe0*/  IABS R14, R18 ;  /* 0x00000012000e7213 */ /* 0x000fc60000000000 */
[----:B------:R-:W-:-:S06]  /*0ff0*/  IMAD.HI.U32 R27, R11, R27, R10 ;  /* 0x0000001b0b1b7227 */ /* 0x000fcc00078e000a */
[----:B------:R-:W-:-:S04]  /*1000*/  IMAD.HI.U32 R10, R27, R14, RZ ;  /* 0x0000000e1b0a7227 */ /* 0x000fc800078e00ff */
[----:B------:R-:W-:-:S04]  /*1010*/  IMAD.MOV R11, RZ, RZ, -R10 ;  /* 0x000000ffff0b7224 */ /* 0x000fc800078e0a0a */
[----:B------:R-:W-:Y:S01]  /*1020*/  IMAD R14, R23, R11, R14 ;  /* 0x0000000b170e7224 */ /* 0x000fe200078e020e */
[----:B------:R-:W-:-:S04]  /*1030*/  LOP3.LUT R11, R18, R3, RZ, 0x3c, !PT ;  /* 0x00000003120b7212 */ /* 0x000fc800078e3cff */
[----:B------:R-:W-:-:S13]  /*1040*/  ISETP.GT.U32.AND P4, PT, R23, R14, PT ;  /* 0x0000000e1700720c */ /* 0x000fda0003f84070 */
[-C--:B------:R-:W-:Y:S01]  /*1050*/  @!P4 IADD3 R14, PT, PT, R14, -R23.reuse, RZ ;  /* 0x800000170e0ec210 */ /* 0x080fe20007ffe0ff */
[----:B------:R-:W-:Y:S01]  /*1060*/  @!P4 VIADD R10, R10, 0x1 ;  /* 0x000000010a0ac836 */ /* 0x000fe20000000000 */
[----:B------:R-:W-:Y:S01]  /*1070*/  ISETP.GE.AND P4, PT, R11, RZ, PT ;  /* 0x000000ff0b00720c */ /* 0x000fe20003f86270 */
[----:B------:R-:W-:Y:S01]  /*1080*/  VIADD R11, R13, 0xffffffe ;  /* 0x0ffffffe0d0b7836 */ /* 0x000fe20000000000 */
[----:B------:R-:W-:-:S05]  /*1090*/  ISETP.GE.U32.AND P5, PT, R14, R23, PT ;  /* 0x000000170e00720c */ /* 0x000fca0003fa6070 */
[----:B------:R-:W1:Y:S08]  /*10a0*/  F2I.FTZ.U32.TRUNC.NTZ R11, R11 ;  /* 0x0000000b000b7305 */ /* 0x000e70000021f000 */
[----:B------:R-:W-:Y:S01]  /*10b0*/  @P5 VIADD R10, R10, 0x1 ;  /* 0x000000010a0a5836 */ /* 0x000fe20000000000 */
[----:B------:R-:W-:-:S04]  /*10c0*/  ISETP.NE.AND P5, PT, R3, RZ, PT ;  /* 0x000000ff0300720c */ /* 0x000fc80003fa5270 */
[----:B------:R-:W-:Y:S01]  /*10d0*/  @!P4 IADD3 R10, PT, PT, -R10, RZ, RZ ;  /* 0x000000ff0a0ac210 */ /* 0x000fe20007ffe1ff */
[----:B-1----:R-:W-:-:S03]  /*10e0*/  IMAD.MOV R13, RZ, RZ, -R11 ;  /* 0x000000ffff0d7224 */ /* 0x002fc600078e0a0b */
[----:B------:R-:W-:Y:S01]  /*10f0*/  SEL R14, R29, R10, !P5 ;  /* 0x0000000a1d0e7207 */ /* 0x000fe20006800000 */
[----:B------:R-:W-:-:S04]  /*1100*/  IMAD R13, R13, R28, RZ ;  /* 0x0000001c0d0d7224 */ /* 0x000fc800078e02ff */
[----:B------:R-:W-:Y:S01]  /*1110*/  IMAD.MOV R10, RZ, RZ, -R14 ;  /* 0x000000ffff0a7224 */ /* 0x000fe200078e0a0e */
[----:B------:R-:W-:-:S03]  /*1120*/  SEL R14, R14, RZ, P3 ;  /* 0x000000ff0e0e7207 */ /* 0x000fc60001800000 */
[----:B------:R-:W-:Y:S02]  /*1130*/  IMAD R19, R3, R10, R18 ;  /* 0x0000000a03137224 */ /* 0x000fe400078e0212 */
[----:B------:R-:W-:-:S03]  /*1140*/  IMAD.MOV.U32 R10, RZ, RZ, RZ ;  /* 0x000000ffff0a7224 */ /* 0x000fc600078e00ff */
[----:B------:R-:W-:Y:S01]  /*1150*/  IABS R15, R19 ;  /* 0x00000013000f7213 */ /* 0x000fe20000000000 */
[----:B------:R-:W-:-:S03]  /*1160*/  IMAD.HI.U32 R32, R11, R13, R10 ;  /* 0x0000000d0b207227 */ /* 0x000fc600078e000a */
[----:B------:R-:W-:Y:S01]  /*1170*/  MOV R11, R15 ;  /* 0x0000000f000b7202 */ /* 0x000fe20000000f00 */
[----:B--2---:R-:W-:-:S04]  /*1180*/  IMAD R15, R12, UR8, RZ ;  /* 0x000000080c0f7c24 */ /* 0x004fc8000f8e02ff */
[----:B------:R-:W-:-:S04]  /*1190*/  IMAD.HI.U32 R10, R32, R11, RZ ;  /* 0x0000000b200a7227 */ /* 0x000fc800078e00ff */
[----:B------:R-:W-:Y:S02]  /*11a0*/  IMAD.MOV R13, RZ, RZ, -R10 ;  /* 0x000000ffff0d7224 */ /* 0x000fe400078e0a0a */
[----:B------:R-:W-:Y:S02]  /*11b0*/  IMAD R14, R14, UR9, R15 ;  /* 0x000000090e0e7c24 */ /* 0x000fe4000f8e020f */
[----:B------:R-:W-:-:S05]  /*11c0*/  IMAD R11, R28, R13, R11 ;  /* 0x0000000d1c0b7224 */ /* 0x000fca00078e020b */
[----:B------:R-:W-:-:S13]  /*11d0*/  ISETP.GT.U32.AND P4, PT, R28, R11, PT ;  /* 0x0000000b1c00720c */ /* 0x000fda0003f84070 */
[----:B------:R-:W-:Y:S02]  /*11e0*/  @!P4 IMAD.IADD R11, R11, 0x1, -R28 ;  /* 0x000000010b0bc824 */ /* 0x000fe400078e0a1c */
[----:B------:R-:W-:-:S03]  /*11f0*/  @!P4 VIADD R10, R10, 0x1 ;  /* 0x000000010a0ac836 */ /* 0x000fc60000000000 */
[----:B------:R-:W-:Y:S02]  /*1200*/  ISETP.GE.U32.AND P4, PT, R11, R28, PT ;  /* 0x0000001c0b00720c */ /* 0x000fe40003f86070 */
[----:B------:R-:W-:-:S11]  /*1210*/  LOP3.LUT R11, R19, R26, RZ, 0x3c, !PT ;  /* 0x0000001a130b7212 */ /* 0x000fd600078e3cff */
[----:B------:R-:W-:Y:S02]  /*1220*/  @P4 IADD3 R10, PT, PT, R10, 0x1, RZ ;  /* 0x000000010a0a4810 */ /* 0x000fe40007ffe0ff */
[----:B------:R-:W-:-:S13]  /*1230*/  ISETP.GE.AND P4, PT, R11, RZ, PT ;  /* 0x000000ff0b00720c */ /* 0x000fda0003f86270 */
[----:B------:R-:W-:Y:S01]  /*1240*/  @!P4 IMAD.MOV R10, RZ, RZ, -R10 ;  /* 0x000000ffff0ac224 */ /* 0x000fe200078e0a0a */
[----:B------:R-:W-:-:S04]  /*1250*/  ISETP.NE.AND P4, PT, R26, RZ, PT ;  /* 0x000000ff1a00720c */ /* 0x000fc80003f85270 */
[----:B------:R-:W-:-:S05]  /*1260*/  SEL R13, R34, R10, !P4 ;  /* 0x0000000a220d7207 */ /* 0x000fca0006000000 */
[----:B------:R-:W-:Y:S01]  /*1270*/  IMAD.MOV R11, RZ, RZ, -R13 ;  /* 0x000000ffff0b7224 */ /* 0x000fe200078e0a0d */
[----:B------:R-:W-:-:S03]  /*1280*/  SEL R13, R13, RZ, P0 ;  /* 0x000000ff0d0d7207 */ /* 0x000fc60000000000 */
[----:B------:R-:W-:Y:S02]  /*1290*/  IMAD R12, R26, R11, R19 ;  /* 0x0000000b1a0c7224 */ /* 0x000fe400078e0213 */
[----:B------:R-:W1:Y:S01]  /*12a0*/  LDC.64 R10, c[0x0][0x388] ;  /* 0x0000e200ff0a7b82 */ /* 0x000e620000000a00 */
[----:B------:R-:W-:Y:S02]  /*12b0*/  IMAD R13, R13, UR10, R14 ;  /* 0x0000000a0d0d7c24 */ /* 0x000fe4000f8e020e */
[----:B------:R-:W-:-:S05]  /*12c0*/  SEL R12, R12, RZ, P1 ;  /* 0x000000ff0c0c7207 */ /* 0x000fca0000800000 */
[----:B------:R-:W-:-:S05]  /*12d0*/  IMAD R12, R12, UR11, R13 ;  /* 0x0000000b0c0c7c24 */ /* 0x000fca000f8e020d */
[----:B------:R-:W-:-:S04]  /*12e0*/  LEA.HI R12, R12, R12, RZ, 0x1 ;  /* 0x0000000c0c0c7211 */ /* 0x000fc800078f08ff */
[----:B------:R-:W-:Y:S02]  /*12f0*/  SHF.R.S32.HI R21, RZ, 0x1, R12 ;  /* 0x00000001ff157819 */ /* 0x000fe4000001140c */
[----:B------:R-:W2:Y:S03]  /*1300*/  LDC.64 R12, c[0x0][0x380] ;  /* 0x0000e000ff0c7b82 */ /* 0x000ea60000000a00 */
[----:B-1----:R-:W-:-:S05]  /*1310*/  IMAD.WIDE R20, R21, 0x2, R10 ;  /* 0x0000000215147825 */ /* 0x002fca00078e020a */
[----:B------:R-:W3:Y:S01]  /*1320*/  LDG.E.U16 R35, desc[UR4][R20.64] ;  /* 0x0000000414237981 */ /* 0x000ee2000c1e1500 */
[----:B------:R-:W-:-:S04]  /*1330*/  LEA.HI R14, R33, R33, RZ, 0x1 ;  /* 0x00000021210e7211 */ /* 0x000fc800078f08ff */
[----:B------:R-:W-:-:S05]  /*1340*/  SHF.R.S32.HI R19, RZ, 0x1, R14 ;  /* 0x00000001ff137819 */ /* 0x000fca000001140e */
[----:B--2---:R-:W-:Y:S01]  /*1350*/  IMAD.WIDE R18, R19, 0x8, R12 ;  /* 0x0000000813127825 */ /* 0x004fe200078e020c */
[----:B---3--:R-:W-:-:S04]  /*1360*/  PRMT R15, R35, 0x7771, RZ ;  /* 0x00007771230f7816 */ /* 0x008fc800000000ff */
[----:B------:R-:W-:Y:S02]  /*1370*/  ISETP.NE.AND P6, PT, R15, RZ, PT ;  /* 0x000000ff0f00720c */ /* 0x000fe40003fc5270 */
[----:B------:R-:W1:Y:S11]  /*1380*/  LDC.64 R14, c[0x0][0x3f0] ;  /* 0x0000fc00ff0e7b82 */ /* 0x000e760000000a00 */
[----:B------:R-:W-:-:S02]  /*1390*/  @P6 R2UR UR4, R6 ;  /* 0x00000000060462ca */ /* 0x000fc400000e0000 */
[----:B------:R-:W-:-:S13]  /*13a0*/  @P6 R2UR UR5, R7 ;  /* 0x00000000070562ca */ /* 0x000fda00000e0000 */
[----:B------:R-:W1:Y:S01]  /*13b0*/  @P6 LDG.E R36, desc[UR4][R18.64+0x4] ;  /* 0x0000040412246981 */ /* 0x000e62000c1e1900 */
[----:B------:R-:W2:Y:S01]  /*13c0*/  LDCU UR6, c[0x0][0x3f0] ;  /* 0x00007e00ff0677ac */ /* 0x000ea20008000800 */
[----:B------:R-:W-:Y:S02]  /*13d0*/  R2UR UR4, R6 ;  /* 0x00000000060472ca */ /* 0x000fe400000e0000 */
[----:B------:R-:W-:Y:S01]  /*13e0*/  R2UR UR5, R7 ;  /* 0x00000000070572ca */ /* 0x000fe200000e0000 */
[----:B--2---:R-:W-:Y:S01]  /*13f0*/  IMAD.U32 R31, RZ, RZ, UR6 ;  /* 0x00000006ff1f7e24 */ /* 0x004fe2000f8e00ff */
[----:B------:R-:W2:Y:S08]  /*1400*/  I2F.RP R37, R30 ;  /* 0x0000001e00257306 */ /* 0x000eb00000209400 */
[----:B--2---:R-:W2:Y:S02]  /*1410*/  MUFU.RCP R37, R37 ;  /* 0x0000002500257308 */ /* 0x004ea40000001000 */
[----:B--2---:R-:W-:-:S06]  /*1420*/  IADD3 R38, PT, PT, R37, 0xffffffe, RZ ;  /* 0x0ffffffe25267810 */ /* 0x004fcc0007ffe0ff */
[----:B------:R-:W2:Y:S01]  /*1430*/  F2I.FTZ.U32.TRUNC.NTZ R21, R38 ;  /* 0x0000002600157305 */ /* 0x000ea2000021f000 */
[----:B------:R-:W-:Y:S02]  /*1440*/  IMAD.MOV.U32 R20, RZ, RZ, RZ ;  /* 0x000000ffff147224 */ /* 0x000fe400078e00ff */
[----:B------:R-:W-:Y:S02]  /*1450*/  VIADD R33, R33, 0x200 ;  /* 0x0000020021217836 */ /* 0x000fe40000000000 */
[--C-:B--2---:R-:W-:Y:S02]  /*1460*/  IMAD.MOV R39, RZ, RZ, -R21.reuse ;  /* 0x000000ffff277224 */ /* 0x104fe400078e0a15 */
[----:B-1----:R-:W-:Y:S02]  /*1470*/  @P6 FMUL R31, R36, R15 ;  /* 0x0000000f241f6220 */ /* 0x002fe40000400000 */
[----:B------:R1:W2:Y:S01]  /*1480*/  LDG.E R36, desc[UR4][R18.64] ;  /* 0x0000000412247981 */ /* 0x0002a2000c1e1900 */
[----:B------:R-:W-:Y:S01]  /*1490*/  IMAD R39, R39, R30, RZ ;  /* 0x0000001e27277224 */ /* 0x000fe200078e02ff */
[----:B------:R-:W-:Y:S01]  /*14a0*/  PRMT R35, R35, 0x7770, RZ ;  /* 0x0000777023237816 */ /* 0x000fe200000000ff */
[----:B------:R-:W3:Y:S01]  /*14b0*/  S2UR UR5, SR_CgaCtaId ;  /* 0x00000000000579c3 */ /* 0x000ee20000008800 */
[----:B------:R-:W-:Y:S01]  /*14c0*/  UMOV UR4, 0x400 ;  /* 0x0000040000047882 */ /* 0x000fe20000000000 */
[----:B------:R-:W-:Y:S01]  /*14d0*/  IMAD.HI.U32 R20, R21, R39, R20 ;  /* 0x0000002715147227 */ /* 0x000fe200078e0014 */
[----:B------:R-:W-:Y:S01]  /*14e0*/  IABS R21, R33 ;  /* 0x0000002100157213 */ /* 0x000fe20000000000 */
[----:B------:R-:W-:-:S04]  /*14f0*/  UIADD3 UR4, UPT, UPT, UR4, 0x60, URZ ;  /* 0x0000006004047890 */ /* 0x000fc8000fffe0ff */
[----:B-1----:R-:W-:-:S05]  /*1500*/  IMAD.HI.U32 R19, R20, R21, RZ ;  /* 0x0000001514137227 */ /* 0x002fca00078e00ff */
[----:B------:R-:W-:-:S05]  /*1510*/  IADD3 R18, PT, PT, -R19, RZ, RZ ;  /* 0x000000ff13127210 */ /* 0x000fca0007ffe1ff */
[----:B------:R-:W-:Y:S02]  /*1520*/  IMAD R21, R30, R18, R21 ;  /* 0x000000121e157224 */ /* 0x000fe400078e0215 */
[----:B------:R-:W-:Y:S01]  /*1530*/  IMAD.MOV.U32 R18, RZ, RZ, R30 ;  /* 0x000000ffff127224 */ /* 0x000fe200078e001e */
[----:B---3--:R-:W-:-:S04]  /*1540*/  ULEA UR4, UR5, UR4, 0x18 ;  /* 0x0000000405047291 */ /* 0x008fc8000f8ec0ff */
[----:B------:R-:W-:Y:S02]  /*1550*/  ISETP.GT.U32.AND P6, PT, R18, R21, PT ;  /* 0x000000151200720c */ /* 0x000fe40003fc4070 */
[----:B------:R-:W-:-:S11]  /*1560*/  R2UR UR5, R7 ;  /* 0x00000000070572ca */ /* 0x000fd600000e0000 */
[----:B------:R-:W-:Y:S02]  /*1570*/  @!P6 IMAD.IADD R21, R21, 0x1, -R30 ;  /* 0x000000011515e824 */ /* 0x000fe400078e0a1e */
[----:B------:R-:W-:-:S03]  /*1580*/  @!P6 VIADD R19, R19, 0x1 ;  /* 0x000000011313e836 */ /* 0x000fc60000000000 */
[----:B------:R-:W-:Y:S02]  /*1590*/  ISETP.GE.U32.AND P6, PT, R21, R18, PT ;  /* 0x000000121500720c */ /* 0x000fe40003fc6070 */
[----:B------:R-:W-:-:S11]  /*15a0*/  LOP3.LUT R21, R33, R24, RZ, 0x3c, !PT ;  /* 0x0000001821157212 */ /* 0x000fd600078e3cff */
[----:B------:R-:W-:Y:S02]  /*15b0*/  @P6 IADD3 R19, PT, PT, R19, 0x1, RZ ;  /* 0x0000000113136810 */ /* 0x000fe40007ffe0ff */
[----:B------:R-:W-:-:S03]  /*15c0*/  ISETP.GE.AND P6, PT, R21, RZ, PT ;  /* 0x000000ff1500720c */ /* 0x000fc60003fc6270 */
[----:B------:R-:W-:-:S10]  /*15d0*/  IMAD.MOV.U32 R30, RZ, RZ, R19 ;  /* 0x000000ffff1e7224 */ /* 0x000fd400078e0013 */
[----:B------:R-:W-:Y:S01]  /*15e0*/  @!P6 IMAD.MOV R30, RZ, RZ, -R30 ;  /* 0x000000ffff1ee224 */ /* 0x000fe200078e0a1e */
[----:B------:R-:W-:Y:S01]  /*15f0*/  ISETP.NE.AND P6, PT, R35, RZ, PT ;  /* 0x000000ff2300720c */ /* 0x000fe20003fc5270 */
[----:B--2---:R-:W-:-:S05]  /*1600*/  FMUL R19, R36, R15 ;  /* 0x0000000f24137220 */ /* 0x004fca0000400000 */
[----:B------:R-:W-:Y:S02]  /*1610*/  FSEL R36, R19, R14, P6 ;  /* 0x0000000e13247208 */ /* 0x000fe40003000000 */
[----:B------:R-:W-:Y:S02]  /*1620*/  ISETP.NE.AND P6, PT, R24, RZ, PT ;  /* 0x000000ff1800720c */ /* 0x000fe40003fc5270 */
[----:B------:R-:W-:Y:S02]  /*1630*/  FMNMX3 R21, R22, R36, R31, !PT ;  /* 0x0000002416157276 */ /* 0x000fe4000780001f */
[----:B------:R-:W-:Y:S02]  /*1640*/  SEL R25, R25, R30, !P6 ;  /* 0x0000001e19197207 */ /* 0x000fe40007000000 */
[----:B------:R-:W-:Y:S02]  /*1650*/  LEA R19, R5, UR4, 0x2 ;  /* 0x0000000405137c11 */ /* 0x000fe4000f8e10ff */
[----:B------:R-:W-:Y:S01]  /*1660*/  R2UR UR4, R6 ;  /* 0x00000000060472ca */ /* 0x000fe200000e0000 */
[----:B------:R-:W-:Y:S01]  /*1670*/  IMAD.MOV R22, RZ, RZ, -R25 ;  /* 0x000000ffff167224 */ /* 0x000fe200078e0a19 */
[----:B------:R-:W-:Y:S01]  /*1680*/  SEL R25, R25, RZ, P2 ;  /* 0x000000ff19197207 */ /* 0x000fe20001000000 */
[----:B------:R2:W-:Y:S02]  /*1690*/  STS [R19], R36 ;  /* 0x0000002413007388 */ /* 0x0005e40000000800 */
[----:B------:R-:W-:-:S05]  /*16a0*/  IMAD R30, R24, R22, R33 ;  /* 0x00000016181e7224 */ /* 0x000fca00078e0221 */
[----:B------:R-:W-:-:S05]  /*16b0*/  IABS R22, R30 ;  /* 0x0000001e00167213 */ /* 0x000fca0000000000 */
[----:B------:R-:W-:-:S05]  /*16c0*/  IMAD.HI.U32 R27, R27, R22, RZ ;  /* 0x000000161b1b7227 */ /* 0x000fca00078e00ff */
[----:B------:R-:W-:-:S05]  /*16d0*/  IADD3 R24, PT, PT, -R27, RZ, RZ ;  /* 0x000000ff1b187210 */ /* 0x000fca0007ffe1ff */
        /* <DEDUP_REMOVED lines=8> */
[----:B------:R-:W-:-:S04]  /*1760*/  @!P6 IADD3 R27, PT, PT, -R27, RZ, RZ ;  /* 0x000000ff1b1be210 */ /* 0x000fc80007ffe1ff */
[----:B------:R-:W-:-:S05]  /*1770*/  SEL R27, R29, R27, !P5 ;  /* 0x0000001b1d1b7207 */ /* 0x000fca0006800000 */
[----:B------:R-:W-:-:S04]  /*1780*/  IMAD.MOV R22, RZ, RZ, -R27 ;  /* 0x000000ffff167224 */ /* 0x000fc800078e0a1b */
[----:B------:R-:W-:-:S05]  /*1790*/  IMAD R29, R3, R22, R30 ;  /* 0x00000016031d7224 */ /* 0x000fca00078e021e */
[----:B------:R-:W-:-:S05]  /*17a0*/  IABS R3, R29 ;  /* 0x0000001d00037213 */ /* 0x000fca0000000000 */
[----:B------:R-:W-:-:S04]  /*17b0*/  IMAD.HI.U32 R32, R32, R3, RZ ;  /* 0x0000000320207227 */ /* 0x000fc800078e00ff */
[----:B------:R-:W-:-:S04]  /*17c0*/  IMAD.MOV R22, RZ, RZ, -R32 ;  /* 0x000000ffff167224 */ /* 0x000fc800078e0a20 */
[----:B------:R-:W-:Y:S02]  /*17d0*/  IMAD R3, R28, R22, R3 ;  /* 0x000000161c037224 */ /* 0x000fe400078e0203 */
[----:B------:R-:W-:-:S03]  /*17e0*/  IMAD R22, R25, UR8, RZ ;  /* 0x0000000819167c24 */ /* 0x000fc6000f8e02ff */
[----:B------:R-:W-:-:S13]  /*17f0*/  ISETP.GT.U32.AND P6, PT, R28, R3, PT ;  /* 0x000000031c00720c */ /* 0x000fda0003fc4070 */
[----:B------:R-:W-:Y:S01]  /*1800*/  @!P6 IMAD.IADD R3, R3, 0x1, -R28 ;  /* 0x000000010303e824 */ /* 0x000fe200078e0a1c */
[----:B------:R-:W-:-:S04]  /*1810*/  @!P6 IADD3 R32, PT, PT, R32, 0x1, RZ ;  /* 0x000000012020e810 */ /* 0x000fc80007ffe0ff */
[----:B------:R-:W-:Y:S02]  /*1820*/  ISETP.GE.U32.AND P5, PT, R3, R28, PT ;  /* 0x0000001c0300720c */ /* 0x000fe40003fa6070 */
[----:B------:R-:W-:-:S04]  /*1830*/  LOP3.LUT R3, R29, R26, RZ, 0x3c, !PT ;  /* 0x0000001a1d037212 */ /* 0x000fc800078e3cff */
[----:B------:R-:W-:Y:S02]  /*1840*/  ISETP.GE.AND P6, PT, R3, RZ, PT ;  /* 0x000000ff0300720c */ /* 0x000fe40003fc6270 */
[----:B------:R-:W-:-:S05]  /*1850*/  SEL R3, R27, RZ, P3 ;  /* 0x000000ff1b037207 */ /* 0x000fca0001800000 */
[----:B------:R-:W-:Y:S02]  /*1860*/  @P5 VIADD R32, R32, 0x1 ;  /* 0x0000000120205836 */ /* 0x000fe40000000000 */
[----:B------:R-:W-:-:S04]  /*1870*/  IMAD R3, R3, UR9, R22 ;  /* 0x0000000903037c24 */ /* 0x000fc8000f8e0216 */
[----:B------:R-:W-:-:S05]  /*1880*/  @!P6 IMAD.MOV R32, RZ, RZ, -R32 ;  /* 0x000000ffff20e224 */ /* 0x000fca00078e0a20 */
[----:B------:R-:W-:-:S05]  /*1890*/  SEL R32, R34, R32, !P4 ;  /* 0x0000002022207207 */ /* 0x000fca0006000000 */
[----:B------:R-:W-:Y:S01]  /*18a0*/  IMAD.MOV R23, RZ, RZ, -R32 ;  /* 0x000000ffff177224 */ /* 0x000fe200078e0a20 */
[----:B------:R-:W-:-:S03]  /*18b0*/  SEL R32, R32, RZ, P0 ;  /* 0x000000ff20207207 */ /* 0x000fc60000000000 */
[----:B------:R-:W-:Y:S02]  /*18c0*/  IMAD R26, R26, R23, R29 ;  /* 0x000000171a1a7224 */ /* 0x000fe400078e021d */
[----:B------:R-:W-:-:S03]  /*18d0*/  IMAD R3, R32, UR10, R3 ;  /* 0x0000000a20037c24 */ /* 0x000fc6000f8e0203 */
[----:B------:R-:W-:-:S05]  /*18e0*/  SEL R26, R26, RZ, P1 ;  /* 0x000000ff1a1a7207 */ /* 0x000fca0000800000 */
[----:B------:R-:W-:-:S05]  /*18f0*/  IMAD R3, R26, UR11, R3 ;  /* 0x0000000b1a037c24 */ /* 0x000fca000f8e0203 */
[----:B------:R-:W-:-:S04]  /*1900*/  LEA.HI R3, R3, R3, RZ, 0x1 ;  /* 0x0000000303037211 */ /* 0x000fc800078f08ff */
[----:B------:R-:W-:-:S05]  /*1910*/  SHF.R.S32.HI R3, RZ, 0x1, R3 ;  /* 0x00000001ff037819 */ /* 0x000fca0000011403 */
[----:B------:R-:W-:-:S06]  /*1920*/  IMAD.WIDE R10, R3, 0x2, R10 ;  /* 0x00000002030a7825 */ /* 0x000fcc00078e020a */
[----:B------:R-:W3:Y:S01]  /*1930*/  LDG.E.U16 R10, desc[UR4][R10.64] ;  /* 0x000000040a0a7981 */ /* 0x000ee2000c1e1500 */
[----:B------:R-:W-:-:S04]  /*1940*/  LEA.HI R33, R33, R33, RZ, 0x1 ;  /* 0x0000002121217211 */ /* 0x000fc800078f08ff */
[----:B------:R-:W-:-:S05]  /*1950*/  SHF.R.S32.HI R33, RZ, 0x1, R33 ;  /* 0x00000001ff217819 */ /* 0x000fca0000011421 */
[----:B------:R-:W-:-:S05]  /*1960*/  IMAD.WIDE R12, R33, 0x8, R12 ;  /* 0x00000008210c7825 */ /* 0x000fca00078e020c */
[----:B------:R-:W4:Y:S01]  /*1970*/  LDG.E R22, desc[UR4][R12.64] ;  /* 0x000000040c167981 */ /* 0x000f22000c1e1900 */
[----:B---3--:R-:W-:-:S04]  /*1980*/  PRMT R3, R10, 0x7771, RZ ;  /* 0x000077710a037816 */ /* 0x008fc800000000ff */
[----:B------:R-:W-:-:S13]  /*1990*/  ISETP.NE.AND P5, PT, R3, RZ, PT ;  /* 0x000000ff0300720c */ /* 0x000fda0003fa5270 */
[----:B------:R-:W-:Y:S02]  /*19a0*/  @P5 R2UR UR8, R6 ;  /* 0x00000000060852ca */ /* 0x000fe400000e0000 */
[----:B------:R-:W-:-:S13]  /*19b0*/  @P5 R2UR UR9, R7 ;  /* 0x00000000070952ca */ /* 0x000fda00000e0000 */
[----:B------:R-:W3:Y:S01]  /*19c0*/  @P5 LDG.E R24, desc[UR8][R12.64+0x4] ;  /* 0x000004080c185981 */ /* 0x000ee2000c1e1900 */
[----:B------:R-:W-:-:S04]  /*19d0*/  PRMT R3, R10, 0x7770, RZ ;  /* 0x000077700a037816 */ /* 0x000fc800000000ff */
[----:B------:R-:W-:Y:S01]  /*19e0*/  ISETP.NE.AND P4, PT, R3, RZ, PT ;  /* 0x000000ff0300720c */ /* 0x000fe20003f85270 */
[----:B------:R-:W-:Y:S01]  /*19f0*/  IMAD R10, R8, 0x4, R19 ;  /* 0x00000004080a7824 */ /* 0x000fe200078e0213 */
[----:B------:R-:W-:Y:S01]  /*1a00*/  MOV R3, UR6 ;  /* 0x0000000600037c02 */ /* 0x000fe20008000f00 */
[----:B------:R-:W-:-:S03]  /*1a10*/  VIADD R5, R5, 0x200 ;  /* 0x0000020005057836 */ /* 0x000fc60000000000 */
[----:B------:R2:W-:Y:S07]  /*1a20*/  STS [R10], R31 ;  /* 0x0000001f0a007388 */ /* 0x0005ee0000000800 */
[----:B----4-:R-:W-:-:S05]  /*1a30*/  @P4 FMUL R14, R22, R15 ;  /* 0x0000000f160e4220 */ /* 0x010fca0000400000 */
[----:B------:R2:W-:Y:S01]  /*1a40*/  STS [R19+0x400], R14 ;  /* 0x0004000e13007388 */ /* 0x0005e20000000800 */
[----:B------:R-:W-:Y:S01]  /*1a50*/  ISETP.GE.AND P4, PT, R5, R8, PT ;  /* 0x000000080500720c */ /* 0x000fe20003f86270 */
[----:B---3--:R-:W-:-:S05]  /*1a60*/  @P5 FMUL R3, R24, R15 ;  /* 0x0000000f18035220 */ /* 0x008fca0000400000 */
[----:B------:R2:W-:Y:S01]  /*1a70*/  STS [R10+0x400], R3 ;  /* 0x000400030a007388 */ /* 0x0005e20000000800 */
[----:B------:R-:W-:-:S06]  /*1a80*/  FMNMX3 R22, R21, R14, R3, !PT ;  /* 0x0000000e15167276 */ /* 0x000fcc0007800003 */
[----:B------:R-:W-:Y:S05]  /*1a90*/  @!P4 BRA `(.L_x_275) ;  /* 0xfffffff000b4c947 */ /* 0x000fea000383ffff */
.L_x_272:
[----:B------:R-:W-:Y:S05]  /*1aa0*/  BSYNC.RECONVERGENT B0 ;  /* 0x0000000000007941 */ /* 0x000fea0003800200 */
.L_x_271:
[----:B-12---:R-:W1:Y:S01]  /*1ab0*/  S2R R10, SR_LANEID ;  /* 0x00000000000a7919 */ /* 0x006e620000000000 */
[----:B------:R-:W-:Y:S01]  /*1ac0*/  UMOV UR4, 0xffffffff ;  /* 0xffffffff00047882 */ /* 0x000fe20000000000 */
[----:B------:R-:W-:Y:S01]  /*1ad0*/  IMAD.MOV.U32 R5, RZ, RZ, R22 ;  /* 0x000000ffff057224 */ /* 0x000fe200078e0016 */
[----:B------:R-:W2:Y:S01]  /*1ae0*/  S2R R19, SR_TID.X ;  /* 0x0000000000137919 */ /* 0x000ea20000002100 */
[C---:B-1----:R-:W-:Y:S02]  /*1af0*/  ISETP.GT.AND P5, PT, R10.reuse, 0xf, PT ;  /* 0x0000000f0a00780c */ /* 0x042fe40003fa4270 */
[C---:B------:R-:W-:Y:S02]  /*1b00*/  ISETP.GT.AND P4, PT, R10.reuse, 0x17, PT ;  /* 0x000000170a00780c */ /* 0x040fe40003f84270 */
[C---:B------:R-:W-:Y:S02]  /*1b10*/  ISETP.GT.AND P3, PT, R10.reuse, 0x1b, PT ;  /* 0x0000001b0a00780c */ /* 0x040fe40003f64270 */
[----:B------:R-:W-:-:S02]  /*1b20*/  ISETP.GT.AND P2, PT, R10, 0x1d, PT ;  /* 0x0000001d0a00780c */ /* 0x000fc40003f44270 */
[----:B------:R-:W-:Y:S01]  /*1b30*/  ISETP.GT.AND P1, PT, R10, 0x1e, PT ;  /* 0x0000001e0a00780c */ /* 0x000fe20003f24270 */
[----:B--2---:R-:W-:-:S12]  /*1b40*/  BRA.DIV UR4, `(.L_x_276) ;  /* 0x0000002204c07947 */ /* 0x004fd8000b800000 */
[----:B------:R-:W1:Y:S02]  /*1b50*/  SHFL.DOWN PT, R14, R5, 0x1, 0x1f ;  /* 0x08201f00050e7f89 */ /* 0x000e6400000e0000 */
[----:B-1----:R-:W-:-:S05]  /*1b60*/  @!P1 FMNMX R5, R14, R5, !PT ;  /* 0x000000050e059209 */ /* 0x002fca0007800000 */
[----:B------:R-:W1:Y:S02]  /*1b70*/  SHFL.DOWN PT, R14, R5, 0x2, 0x1f ;  /* 0x08401f00050e7f89 */ /* 0x000e6400000e0000 */
[----:B-1----:R-:W-:-:S05]  /*1b80*/  @!P2 FMNMX R5, R5, R14, !PT ;  /* 0x0000000e0505a209 */ /* 0x002fca0007800000 */
[----:B------:R-:W1:Y:S02]  /*1b90*/  SHFL.DOWN PT, R14, R5, 0x4, 0x1f ;  /* 0x08801f00050e7f89 */ /* 0x000e6400000e0000 */
[----:B-1----:R-:W-:-:S05]  /*1ba0*/  @!P3 FMNMX R5, R5, R14, !PT ;  /* 0x0000000e0505b209 */ /* 0x002fca0007800000 */
[----:B------:R-:W1:Y:S02]  /*1bb0*/  SHFL.DOWN PT, R14, R5, 0x8, 0x1f ;  /* 0x09001f00050e7f89 */ /* 0x000e6400000e0000 */
[----:B-1----:R-:W-:-:S04]  /*1bc0*/  FMNMX R3, R5, R14, !PT ;  /* 0x0000000e05037209 */ /* 0x002fc80007800000 */
[----:B------:R-:W-:-:S05]  /*1bd0*/  FSEL R0, R5, R3, P4 ;  /* 0x0000000305007208 */ /* 0x000fca0002000000 */
[----:B------:R1:W2:Y:S02]  /*1be0*/  SHFL.DOWN PT, R14, R0, 0x10, 0x1f ;  /* 0x0a001f00000e7f89 */ /* 0x0002a400000e0000 */
.L_x_326:
[----:B------:R-:W-:Y:S01]  /*1bf0*/  PLOP3.LUT P6, PT, PT, PT, PT, 0x8, 0x80 ;  /* 0x000000000080781c */ /* 0x000fe20003fce170 */
[----:B------:R-:W-:-:S12]  /*1c00*/  @P5 BRA `(.L_x_277) ;  /* 0x0000000000285947 */ /* 0x000fd80003800000 */
[----:B------:R-:W-:-:S13]  /*1c10*/  ISETP.NE.AND P0, PT, R10, RZ, PT ;  /* 0x000000ff0a00720c */ /* 0x000fda0003f05270 */
[----:B------:R-:W3:Y:S01]  /*1c20*/  @!P0 S2R R10, SR_CgaCtaId ;  /* 0x00000000000a8919 */ /* 0x000ee20000008800 */
[----:B------:R-:W-:Y:S02]  /*1c30*/  @!P0 MOV R5, 0x400 ;  /* 0x0000040000058802 */ /* 0x000fe40000000f00 */
[----:B-1----:R-:W-:Y:S02]  /*1c40*/  @!P0 SHF.R.U32.HI R0, RZ, 0x3, R19 ;  /* 0x00000003ff008819 */ /* 0x002fe40000011613 */
[----:B------:R-:W-:Y:S02]  /*1c50*/  @!P0 PLOP3.LUT P6, PT, PT, PT, PT, 0x80, 0x8 ;  /* 0x000000000008881c */ /* 0x000fe40003fcf070 */
[----:B---3--:R-:W-:Y:S02]  /*1c60*/  @!P0 LEA R5, R10, R5, 0x18 ;  /* 0x000000050a058211 */ /* 0x008fe400078ec0ff */
[----:B------:R-:W-:Y:S02]  /*1c70*/  @!P0 LOP3.LUT R10, R0, 0x7c, RZ, 0xc0, !PT ;  /* 0x0000007c000a8812 */ /* 0x000fe400078ec0ff */
[----:B--2---:R-:W-:-:S02]  /*1c80*/  FMNMX R0, R3, R14, !PT ;  /* 0x0000000e03007209 */ /* 0x004fc40007800000 */
[----:B------:R-:W-:-:S05]  /*1c90*/  @!P0 IADD3 R5, PT, PT, R10, R5, RZ ;  /* 0x000000050a058210 */ /* 0x000fca0007ffe0ff */
[----:B------:R3:W-:Y:S02]  /*1ca0*/  @!P0 STS [R5+0x8], R0 ;  /* 0x0000080005008388 */ /* 0x0007e40000000800 */
.L_x_277:
[----:B------:R-:W-:Y:S01]  /*1cb0*/  ISETP.NE.AND P0, PT, R19, RZ, PT ;  /* 0x000000ff1300720c */ /* 0x000fe20003f05270 */
[----:B------:R-:W-:Y:S05]  /*1cc0*/  WARPSYNC.ALL ;  /* 0x0000000000007948 */ /* 0x000fea0003800000 */
[----:B------:R-:W-:Y:S01]  /*1cd0*/  BAR.SYNC.DEFER_BLOCKING 0x0 ;  /* 0x0000000000007b1d */ /* 0x000fe20000010000 */
[----:B------:R-:W-:-:S05]  /*1ce0*/  P2R R3, PR, RZ, 0x1 ;  /* 0x00000001ff037803 */ /* 0x000fca0000000000 */
[----:B------:R-:W-:Y:S04]  /*1cf0*/  BSSY.RECONVERGENT B0, `(.L_x_278) ;  /* 0x000000d000007945 */ /* 0x000fe80003800200 */
[----:B------:R-:W-:Y:S05]  /*1d00*/  @P0 BRA `(.L_x_279) ;  /* 0x00000000002c0947 */ /* 0x000fea0003800000 */
[----:B------:R-:W4:Y:S01]  /*1d10*/  S2UR UR5, SR_CgaCtaId ;  /* 0x00000000000579c3 */ /* 0x000f220000008800 */
[----:B------:R-:W-:Y:S02]  /*1d20*/  UMOV UR4, 0x400 ;  /* 0x0000040000047882 */ /* 0x000fe40000000000 */
[----:B----4-:R-:W-:-:S09]  /*1d30*/  ULEA UR4, UR5, UR4, 0x18 ;  /* 0x0000000405047291 */ /* 0x010fd2000f8ec0ff */
[----:B------:R-:W-:Y:S04]  /*1d40*/  LDS R3, [UR4+0xc] ;  /* 0x00000c04ff037984 */ /* 0x000fe80008000800 */
[----:B--2---:R-:W2:Y:S04]  /*1d50*/  LDS.128 R12, [UR4+0x10] ;  /* 0x00001004ff0c7984 */ /* 0x004ea80008000c00 */
[----:B------:R-:W4:Y:S01]  /*1d60*/  LDS.64 R10, [UR4+0x20] ;  /* 0x00002004ff0a7984 */ /* 0x000f220008000a00 */
[----:B--2---:R-:W-:-:S04]  /*1d70*/  FMNMX3 R3, R0, R3, R12, !PT ;  /* 0x0000000300037276 */ /* 0x004fc8000780000c */
[----:B------:R-:W-:-:S04]  /*1d80*/  FMNMX3 R3, R3, R13, R14, !PT ;  /* 0x0000000d03037276 */ /* 0x000fc8000780000e */
[----:B----4-:R-:W-:-:S04]  /*1d90*/  FMNMX3 R10, R3, R15, R10, !PT ;  /* 0x0000000f030a7276 */ /* 0x010fc8000780000a */
[----:B------:R-:W-:-:S05]  /*1da0*/  FMNMX R10, R10, R11, !PT ;  /* 0x0000000b0a0a7209 */ /* 0x000fca0007800000 */
[----:B------:R4:W-:Y:S02]  /*1db0*/  STS [UR4+0x2c], R10 ;  /* 0x00002c0aff007988 */ /* 0x0009e40008000804 */
.L_x_279:
[----:B------:R-:W-:Y:S05]  /*1dc0*/  BSYNC.RECONVERGENT B0 ;  /* 0x0000000000007941 */ /* 0x000fea0003800200 */
.L_x_278:
[----:B------:R-:W5:Y:S01]  /*1dd0*/  LDCU.64 UR8, c[0x0][0x410] ;  /* 0x00008200ff0877ac */ /* 0x000f620008000a00 */
[----:B------:R-:W0:Y:S01]  /*1de0*/  S2UR UR5, SR_CgaCtaId ;  /* 0x00000000000579c3 */ /* 0x000e220000008800 */
[----:B---3--:R-:W3:Y:S01]  /*1df0*/  S2R R5, SR_CgaCtaId ;  /* 0x0000000000057919 */ /* 0x008ee20000008800 */
[----:B----4-:R-:W-:Y:S01]  /*1e00*/  MOV R10, 0x400 ;  /* 0x00000400000a7802 */ /* 0x010fe20000000f00 */
[----:B------:R-:W-:Y:S01]  /*1e10*/  UMOV UR4, 0x400 ;  /* 0x0000040000047882 */ /* 0x000fe20000000000 */
[----:B------:R-:W-:Y:S01]  /*1e20*/  BSSY.RECONVERGENT B0, `(.L_x_280) ;  /* 0x000007f000007945 */ /* 0x000fe20003800200 */
[----:B------:R-:W-:Y:S01]  /*1e30*/  UIADD3 UR6, UPT, UPT, UR4, 0x60, URZ ;  /* 0x0000006004067890 */ /* 0x000fe2000fffe0ff */
[C---:B------:R-:W-:Y:S02]  /*1e40*/  VIADD R18, R19.reuse, 0x100 ;  /* 0x0000010013127836 */ /* 0x040fe40000000000 */
[----:B------:R-:W-:Y:S01]  /*1e50*/  IMAD.MOV.U32 R11, RZ, RZ, RZ ;  /* 0x000000ffff0b7224 */ /* 0x000fe200078e00ff */
[----:B------:R-:W-:Y:S01]  /*1e60*/  BAR.SYNC.DEFER_BLOCKING 0x0 ;  /* 0x0000000000007b1d */ /* 0x000fe20000010000 */
[----:B-----5:R-:W-:-:S04]  /*1e70*/  ISETP.GE.U32.AND P0, PT, R19, UR8, PT ;  /* 0x0000000813007c0c */ /* 0x020fc8000bf06070 */
[----:B------:R-:W-:Y:S01]  /*1e80*/  ISETP.GE.AND.EX P0, PT, RZ, UR9, PT, P0 ;  /* 0x00000009ff007c0c */ /* 0x000fe2000bf06300 */
[----:B0-----:R-:W-:-:S06]  /*1e90*/  ULEA UR6, UR5, UR6, 0x18 ;  /* 0x0000000605067291 */ /* 0x001fcc000f8ec0ff */
[----:B------:R-:W-:Y:S02]  /*1ea0*/  LEA R21, R19, UR6, 0x2 ;  /* 0x0000000613157c11 */ /* 0x000fe4000f8e10ff */
[----:B---3--:R-:W-:-:S04]  /*1eb0*/  LEA R3, R5, R10, 0x18 ;  /* 0x0000000a05037211 */ /* 0x008fc800078ec0ff */
[----:B------:R-:W-:Y:S05]  /*1ec0*/  @P0 BRA `(.L_x_281) ;  /* 0x0000000400d00947 */ /* 0x000fea0003800000 */
[----:B-1----:R0:W1:Y:S01]  /*1ed0*/  LDS R0, [R3+0x2c] ;  /* 0x00002c0003007984 */ /* 0x0020620000000800 */
        /* <DEDUP_REMOVED lines=15> */
[C---:B--2---:R-:W-:Y:S01]  /*1fd0*/  FADD R14, R12.reuse, -12583039 ;  /* 0xcb40007f0c0e7421 */ /* 0x044fe20000000000 */
        /* <DEDUP_REMOVED lines=21> */
[----:B------:R-:W-:-:S03]  /*2130*/  VIADD R12, R19, 0x200 ;  /* 0x00000200130c7836 */ /* 0x000fc60000000000 */
        /* <DEDUP_REMOVED lines=11> */
[----:B------:R-:W3:Y:S02]  /*21f0*/  MUFU.EX2 R13, R14 ;  /* 0x0000000e000d7308 */ /* 0x000ee40000000800 */
[----:B---3--:R-:W-:Y:S01]  /*2200*/  FMUL R20, R12, R13 ;  /* 0x0000000d0c147220 */ /* 0x008fe20000400000 */
[----:B------:R-:W-:-:S03]  /*2210*/  IADD3 R12, PT, PT, R19, 0x300, RZ ;  /* 0x00000300130c7810 */ /* 0x000fc60007ffe0ff */
[----:B------:R-:W-:Y:S01]  /*2220*/  FADD R11, R11, R20 ;  /* 0x000000140b0b7221 */ /* 0x000fe20000000000 */
[----:B------:R4:W-:Y:S06]  /*2230*/  STS [R21+0x800], R20 ;  /* 0x0008001415007388 */ /* 0x0009ec0000000800 */
.L_x_283:
[----:B------:R-:W-:Y:S05]  /*2240*/  BSYNC.RECONVERGENT B1 ;  /* 0x0000000000017941 */ /* 0x000fea0003800200 */
.L_x_282:
[----:B------:R-:W-:-:S04]  /*2250*/  ISETP.GE.U32.AND P0, PT, R4, 0x300, PT ;  /* 0x000003000400780c */ /* 0x000fc80003f06070 */
[----:B------:R-:W-:-:S13]  /*2260*/  ISETP.GE.U32.AND.EX P0, PT, R9, RZ, PT, P0 ;  /* 0x000000ff0900720c */ /* 0x000fda0003f06100 */
[----:B------:R-:W-:Y:S05]  /*2270*/  @!P0 BRA `(.L_x_281) ;  /* 0x0000000000e48947 */ /* 0x000fea0003800000 */
[----:B------:R-:W-:-:S05]  /*2280*/  VIADD R10, R10, 0x60 ;  /* 0x000000600a0a7836 */ /* 0x000fca0000000000 */
[----:B------:R-:W-:-:S07]  /*2290*/  LEA R5, R5, R10, 0x18 ;  /* 0x0000000a05057211 */ /* 0x000fce00078ec0ff */
.L_x_284:
[C---:B0-----:R-:W-:Y:S02]  /*22a0*/  IMAD R10, R12.reuse, 0x4, R5 ;  /* 0x000000040c0a7824 */ /* 0x041fe400078e0205 */
[----:B------:R-:W-:Y:S02]  /*22b0*/  HFMA2 R28, -RZ, RZ, 3.7421875, 0 ;  /* 0x437c0000ff1c7431 */ /* 0x000fe400000001ff */
[----:B------:R-:W-:Y:S02]  /*22c0*/  IMAD.MOV.U32 R26, RZ, RZ, 0x3bbb989d ;  /* 0x3bbb989dff1a7424 */ /* 0x000fe400078e00ff */
[----:B------:R-:W-:Y:S01]  /*22d0*/  VIADD R12, R12, 0x400 ;  /* 0x000004000c0c7836 */ /* 0x000fe20000000000 */
[----:B------:R-:W1:Y:S04]  /*22e0*/  LDS R13, [R10] ;  /* 0x000000000a0d7984 */ /* 0x000e680000000800 */
[----:B------:R-:W5:Y:S01]  /*22f0*/  LDS R23, [R10+0x400] ;  /* 0x000400000a177984 */ /* 0x000f620000000800 */
[----:B------:R-:W-:-:S03]  /*2300*/  ISETP.GE.U32.AND P0, PT, R12, UR8, PT ;  /* 0x000000080c007c0c */ /* 0x000fc6000bf06070 */
[----:B------:R-:W0:Y:S01]  /*2310*/  LDS R25, [R10+0x800] ;  /* 0x000800000a197984 */ /* 0x000e220000000800 */
[----:B------:R-:W-:-:S03]  /*2320*/  ISETP.GE.U32.AND.EX P0, PT, RZ, UR9, PT, P0 ;  /* 0x00000009ff007c0c */ /* 0x000fc6000bf06100 */
[----:B------:R-:W3:Y:S01]  /*2330*/  LDS R27, [R10+0xc00] ;  /* 0x000c00000a1b7984 */ /* 0x000ee20000000800 */
[----:B-1----:R-:W-:-:S04]  /*2340*/  FADD R15, -R0, R13 ;  /* 0x0000000d000f7221 */ /* 0x002fc80000000100 */
[----:B------:R-:W-:Y:S01]  /*2350*/  FFMA.SAT R13, R15, R26, 0.5 ;  /* 0x3f0000000f0d7423 */ /* 0x000fe2000000201a */
[----:B-----5:R-:W-:-:S03]  /*2360*/  FADD R23, -R0, R23 ;  /* 0x0000001700177221 */ /* 0x020fc60000000100 */
[----:B------:R-:W-:Y:S01]  /*2370*/  FFMA.RM R13, R13, R28, 12582913 ;  /* 0x4b4000010d0d7423 */ /* 0x000fe2000000401c */
[C---:B0-----:R-:W-:Y:S01]  /*2380*/  FADD R25, -R0.reuse, R25 ;  /* 0x0000001900197221 */ /* 0x041fe20000000100 */
[-C--:B--2---:R-:W-:Y:S02]  /*2390*/  FFMA.SAT R14, R23, R26.reuse, 0.5 ;  /* 0x3f000000170e7423 */ /* 0x084fe4000000201a */
[----:B---34-:R-:W-:Y:S01]  /*23a0*/  FADD R20, R13, -12583039 ;  /* 0xcb40007f0d147421 */ /* 0x018fe20000000000 */
[----:B------:R-:W-:Y:S01]  /*23b0*/  FADD R27, -R0, R27 ;  /* 0x0000001b001b7221 */ /* 0x000fe20000000100 */
[----:B------:R-:W-:Y:S01]  /*23c0*/  FFMA.SAT R24, R25, R26, 0.5 ;  /* 0x3f00000019187423 */ /* 0x000fe2000000201a */
[-C--:B------:R-:W-:Y:S01]  /*23d0*/  FFMA.RM R14, R14, R28.reuse, 12582913 ;  /* 0x4b4000010e0e7423 */ /* 0x080fe2000000401c */
[----:B------:R-:W-:Y:S01]  /*23e0*/  FFMA R20, R15, 1.4426950216293334961, -R20 ;  /* 0x3fb8aa3b0f147823 */ /* 0x000fe20000000814 */
[----:B------:R-:W-:Y:S02]  /*23f0*/  IMAD.SHL.U32 R13, R13, 0x800000, RZ ;  /* 0x008000000d0d7824 */ /* 0x000fe400078e00ff */
[----:B------:R-:W-:Y:S01]  /*2400*/  FFMA.RM R24, R24, R28, 12582913 ;  /* 0x4b40000118187423 */ /* 0x000fe2000000401c */
[----:B------:R-:W-:Y:S01]  /*2410*/  FADD R22, R14, -12583039 ;  /* 0xcb40007f0e167421 */ /* 0x000fe20000000000 */
[----:B------:R-:W-:Y:S01]  /*2420*/  FFMA R20, R15, 1.925963033500011079e-08, R20 ;  /* 0x32a570600f147823 */ /* 0x000fe20000000014 */
[----:B------:R-:W-:Y:S01]  /*2430*/  FFMA.SAT R15, R27, R26, 0.5 ;  /* 0x3f0000001b0f7423 */ /* 0x000fe2000000201a */
[----:B------:R-:W-:Y:S01]  /*2440*/  FADD R26, R24, -12583039 ;  /* 0xcb40007f181a7421 */ /* 0x000fe20000000000 */
[----:B------:R-:W-:Y:S01]  /*2450*/  FFMA R22, R23, 1.4426950216293334961, -R22 ;  /* 0x3fb8aa3b17167823 */ /* 0x000fe20000000816 */
[----:B------:R-:W-:-:S02]  /*2460*/  IMAD.SHL.U32 R14, R14, 0x800000, RZ ;  /* 0x008000000e0e7824 */ /* 0x000fc400078e00ff */
[----:B------:R-:W-:Y:S01]  /*2470*/  FFMA.RM R28, R15, R28, 12582913 ;  /* 0x4b4000010f1c7423 */ /* 0x000fe2000000401c */
[----:B------:R-:W-:Y:S01]  /*2480*/  FFMA R26, R25, 1.4426950216293334961, -R26 ;  /* 0x3fb8aa3b191a7823 */ /* 0x000fe2000000081a */
[----:B------:R-:W-:Y:S01]  /*2490*/  FFMA R22, R23, 1.925963033500011079e-08, R22 ;  /* 0x32a5706017167823 */ /* 0x000fe20000000016 */
[----:B------:R-:W0:Y:S01]  /*24a0*/  MUFU.EX2 R20, R20 ;  /* 0x0000001400147308 */ /* 0x000e220000000800 */
[C---:B------:R-:W-:Y:S01]  /*24b0*/  FADD R30, R28.reuse, -12583039 ;  /* 0xcb40007f1c1e7421 */ /* 0x040fe20000000000 */
[----:B------:R-:W-:Y:S01]  /*24c0*/  FFMA R26, R25, 1.925963033500011079e-08, R26 ;  /* 0x32a57060191a7823 */ /* 0x000fe2000000001a */
[----:B------:R-:W-:Y:S01]  /*24d0*/  SHF.L.U32 R28, R28, 0x17, RZ ;  /* 0x000000171c1c7819 */ /* 0x000fe200000006ff */
[----:B------:R-:W-:Y:S02]  /*24e0*/  IMAD.SHL.U32 R24, R24, 0x800000, RZ ;  /* 0x0080000018187824 */ /* 0x000fe400078e00ff */
[C---:B------:R-:W-:Y:S02]  /*24f0*/  FFMA R30, R27.reuse, 1.4426950216293334961, -R30 ;  /* 0x3fb8aa3b1b1e7823 */ /* 0x040fe4000000081e */
[----:B------:R-:W1:Y:S02]  /*2500*/  MUFU.EX2 R15, R22 ;  /* 0x00000016000f7308 */ /* 0x000e640000000800 */
[----:B------:R-:W-:-:S06]  /*2510*/  FFMA R30, R27, 1.925963033500011079e-08, R30 ;  /* 0x32a570601b1e7823 */ /* 0x000fcc000000001e */
[----:B------:R-:W2:Y:S01]  /*2520*/  MUFU.EX2 R23, R26 ;  /* 0x0000001a00177308 */ /* 0x000ea20000000800 */
[----:B0-----:R-:W-:-:S04]  /*2530*/  FMUL R13, R13, R20 ;  /* 0x000000140d0d7220 */ /* 0x001fc80000400000 */
[----:B------:R-:W-:Y:S01]  /*2540*/  FADD R11, R13, R11 ;  /* 0x0000000b0d0b7221 */ /* 0x000fe20000000000 */
[----:B------:R0:W-:Y:S02]  /*2550*/  STS [R10], R13 ;  /* 0x0000000d0a007388 */ /* 0x0001e40000000800 */
[----:B------:R-:W3:Y:S01]  /*2560*/  MUFU.EX2 R25, R30 ;  /* 0x0000001e00197308 */ /* 0x000ee20000000800 */
[----:B-1----:R-:W-:-:S04]  /*2570*/  FMUL R14, R14, R15 ;  /* 0x0000000f0e0e7220 */ /* 0x002fc80000400000 */
[----:B------:R-:W-:Y:S01]  /*2580*/  FADD R11, R11, R14 ;  /* 0x0000000e0b0b7221 */ /* 0x000fe20000000000 */
[----:B------:R0:W-:Y:S01]  /*2590*/  STS [R10+0x400], R14 ;  /* 0x0004000e0a007388 */ /* 0x0001e20000000800 */
[----:B--2---:R-:W-:-:S04]  /*25a0*/  FMUL R23, R24, R23 ;  /* 0x0000001718177220 */ /* 0x004fc80000400000 */
[----:B------:R-:W-:Y:S01]  /*25b0*/  FADD R11, R11, R23 ;  /* 0x000000170b0b7221 */ /* 0x000fe20000000000 */
[----:B------:R0:W-:Y:S01]  /*25c0*/  STS [R10+0x800], R23 ;  /* 0x000800170a007388 */ /* 0x0001e20000000800 */
[----:B---3--:R-:W-:-:S04]  /*25d0*/  FMUL R25, R28, R25 ;  /* 0x000000191c197220 */ /* 0x008fc80000400000 */
[----:B------:R-:W-:Y:S01]  /*25e0*/  FADD R11, R11, R25 ;  /* 0x000000190b0b7221 */ /* 0x000fe20000000000 */
[----:B------:R0:W-:Y:S01]  /*25f0*/  STS [R10+0xc00], R25 ;  /* 0x000c00190a007388 */ /* 0x0001e20000000800 */
[----:B------:R-:W-:Y:S05]  /*2600*/  @!P0 BRA `(.L_x_284) ;  /* 0xfffffffc00248947 */ /* 0x000fea000383ffff */
.L_x_281:
[----:B------:R-:W-:Y:S05]  /*2610*/  BSYNC.RECONVERGENT B0 ;  /* 0x0000000000007941 */ /* 0x000fea0003800200 */
.L_x_280:
[----:B------:R-:W-:Y:S01]  /*2620*/  IMAD.MOV.U32 R5, RZ, RZ, R11 ;  /* 0x000000ffff057224 */ /* 0x000fe200078e000b */
[----:B------:R-:W-:Y:S01]  /*2630*/  UIADD3 UR4, UPT, UPT, UR4, 0x30, URZ ;  /* 0x0000003004047890 */ /* 0x000fe2000fffe0ff */
[----:B------:R-:W-:Y:S01]  /*2640*/  ISETP.NE.AND P0, PT, R19, RZ, PT ;  /* 0x000000ff1300720c */ /* 0x000fe20003f05270 */
[----:B------:R-:W-:Y:S01]  /*2650*/  BSSY.RECONVERGENT B0, `(.L_x_285) ;  /* 0x000001c000007945 */ /* 0x000fe20003800200 */
[----:B0-----:R-:W-:Y:S01]  /*2660*/  SHF.R.U32.HI R10, RZ, 0x3, R19 ;  /* 0x00000003ff0a7819 */ /* 0x001fe20000011613 */
[----:B-1----:R-:W0:Y:S01]  /*2670*/  SHFL.DOWN PT, R0, R5, 0x1, 0x1f ;  /* 0x08201f0005007f89 */ /* 0x002e2200000e0000 */
[----:B------:R-:W-:Y:S02]  /*2680*/  ULEA UR4, UR5, UR4, 0x18 ;  /* 0x0000000405047291 */ /* 0x000fe4000f8ec0ff */
[----:B------:R-:W-:Y:S01]  /*2690*/  LOP3.LUT R10, R10, 0x7c, RZ, 0xc0, !PT ;  /* 0x0000007c0a0a7812 */ /* 0x000fe200078ec0ff */
[----:B0-----:R-:W-:-:S05]  /*26a0*/  @!P1 FADD R5, R0, R5 ;  /* 0x0000000500059221 */ /* 0x001fca0000000000 */
        /* <DEDUP_REMOVED lines=12> */
[----:B--2---:R-:W2:Y:S04]  /*2770*/  LDS.128 R12, [R3+0x40] ;  /* 0x00004000030c7984 */ /* 0x004ea80000000c00 */
[----:B0-----:R-:W0:Y:S01]  /*2780*/  LDS.64 R10, [R3+0x50] ;  /* 0x00005000030a7984 */ /* 0x001e220000000a00 */
[----:B-1----:R-:W-:-:S04]  /*2790*/  FADD R5, R5, R0 ;  /* 0x0000000005057221 */ /* 0x002fc80000000000 */
[----:B--2---:R-:W-:-:S04]  /*27a0*/  FADD R12, R5, R12 ;  /* 0x0000000c050c7221 */ /* 0x004fc80000000000 */
[----:B------:R-:W-:-:S04]  /*27b0*/  FADD R13, R12, R13 ;  /* 0x0000000d0c0d7221 */ /* 0x000fc80000000000 */
[----:B------:R-:W-:-:S04]  /*27c0*/  FADD R14, R13, R14 ;  /* 0x0000000e0d0e7221 */ /* 0x000fc80000000000 */
[----:B------:R-:W-:-:S04]  /*27d0*/  FADD R15, R14, R15 ;  /* 0x0000000f0e0f7221 */ /* 0x000fc80000000000 */
[----:B0-----:R-:W-:-:S04]  /*27e0*/  FADD R10, R15, R10 ;  /* 0x0000000a0f0a7221 */ /* 0x001fc80000000000 */
[----:B------:R-:W-:-:S05]  /*27f0*/  FADD R10, R10, R11 ;  /* 0x0000000b0a0a7221 */ /* 0x000fca0000000000 */
[----:B------:R1:W-:Y:S02]  /*2800*/  STS [R3+0x5c], R10 ;  /* 0x00005c0a03007388 */ /* 0x0003e40000000800 */
.L_x_286:
[----:B------:R-:W-:Y:S05]  /*2810*/  BSYNC.RECONVERGENT B0 ;  /* 0x0000000000007941 */ /* 0x000fea0003800200 */
.L_x_285:
[----:B------:R-:W-:Y:S01]  /*2820*/  BAR.SYNC.DEFER_BLOCKING 0x0 ;  /* 0x0000000000007b1d */ /* 0x000fe20000010000 */
[----:B------:R-:W-:-:S05]  /*2830*/  ISETP.GE.AND P0, PT, R19, R8, PT ;  /* 0x000000081300720c */ /* 0x000fca0003f06270 */
[----:B------:R-:W0:Y:S01]  /*2840*/  LDCU.64 UR8, c[0x0][0x3f8] ;  /* 0x00007f00ff0877ac */ /* 0x000e220008000a00 */
[----:B------:R-:W-:Y:S01]  /*2850*/  BSSY.RECONVERGENT B0, `(.L_x_287) ;  /* 0x0000158000007945 */ /* 0x000fe20003800200 */
[----:B------:R-:W0:Y:S06]  /*2860*/  LDCU.64 UR6, c[0x0][0x400] ;  /* 0x00008000ff0677ac */ /* 0x000e2c0008000a00 */
[----:B------:R-:W-:Y:S05]  /*2870*/  @P0 BRA `(.L_x_288) ;  /* 0x0000001400540947 */ /* 0x000fea0003800000 */
[----:B-1----:R-:W1:Y:S01]  /*2880*/  LDS R3, [R3+0x5c] ;  /* 0x00005c0003037984 */ /* 0x002e620000000800 */
[-C--:B0-----:R-:W-:Y:S01]  /*2890*/  LOP3.LUT R5, RZ, R19.reuse, RZ, 0x33, !PT ;  /* 0x00000013ff057212 */ /* 0x081fe200078e33ff */
[----:B------:R-:W-:Y:S04]  /*28a0*/  BSSY.RECONVERGENT B3, `(.L_x_289) ;  /* 0x0000093000037945 */ /* 0x000fe80003800200 */
[----:B---34-:R-:W-:Y:S01]  /*28b0*/  IMAD.IADD R20, R5, 0x1, R8 ;  /* 0x0000000105147824 */ /* 0x018fe200078e0208 */
[----:B------:R-:W-:-:S04]  /*28c0*/  MOV R5, R19 ;  /* 0x0000001300057202 */ /* 0x000fc80000000f00 */
[----:B------:R-:W-:-:S04]  /*28d0*/  LOP3.LUT R25, R20, 0x300, RZ, 0xc0, !PT ;  /* 0x0000030014197812 */ /* 0x000fc800078ec0ff */
[----:B------:R-:W-:-:S13]  /*28e0*/  ISETP.NE.AND P0, PT, R25, 0x300, PT ;  /* 0x000003001900780c */ /* 0x000fda0003f05270 */
[----:B------:R-:W-:Y:S05]  /*28f0*/  @!P0 BRA `(.L_x_290) ;  /* 0x0000000800348947 */ /* 0x000fea0003800000 */
[----:B------:R-:W0:Y:S01]  /*2900*/  LDS R0, [R21] ;  /* 0x0000000015007984 */ /* 0x000e220000000800 */
[----:B-1----:R-:W1:Y:S01]  /*2910*/  MUFU.RCP R10, R3 ;  /* 0x00000003000a7308 */ /* 0x002e620000001000 */
[----:B------:R-:W-:Y:S01]  /*2920*/  BSSY.RECONVERGENT B4, `(.L_x_291) ;  /* 0x000000b000047945 */ /* 0x000fe20003800200 */
[----:B-1----:R-:W-:-:S04]  /*2930*/  FFMA R5, -R3, R10, 1 ;  /* 0x3f80000003057423 */ /* 0x002fc8000000010a */
[----:B------:R-:W-:Y:S02]  /*2940*/  FFMA R5, R10, R5, R10 ;  /* 0x000000050a057223 */ /* 0x000fe4000000000a */
[----:B0-----:R-:W0:Y:S02]  /*2950*/  FCHK P0, R0, R3 ;  /* 0x0000000300007302 */ /* 0x001e240000000000 */
[----:B--2---:R-:W-:-:S04]  /*2960*/  FFMA R14, R0, R5, RZ ;  /* 0x00000005000e7223 */ /* 0x004fc800000000ff */
[----:B------:R-:W-:-:S04]  /*2970*/  FFMA R10, -R3, R14, R0 ;  /* 0x0000000e030a7223 */ /* 0x000fc80000000100 */
[----:B------:R-:W-:Y:S01]  /*2980*/  FFMA R14, R5, R10, R14 ;  /* 0x0000000a050e7223 */ /* 0x000fe2000000000e */
[----:B0-----:R-:W-:Y:S06]  /*2990*/  @!P0 BRA `(.L_x_292) ;  /* 0x00000000000c8947 */ /* 0x001fec0003800000 */
[----:B------:R-:W-:-:S07]  /*29a0*/  MOV R22, 0x29c0 ;  /* 0x000029c000167802 */ /* 0x000fce0000000f00 */
[----:B------:R-:W-:Y:S05]  /*29b0*/  CALL.REL.NOINC `($__internal_6_$__cuda_sm3x_div_rn_noftz_f32_slowpath) ;  /* 0x0000001400a87944 */ /* 0x000fea0003c00000 */
[----:B------:R-:W-:-:S07]  /*29c0*/  IMAD.MOV.U32 R14, RZ, RZ, R0 ;  /* 0x000000ffff0e7224 */ /* 0x000fce00078e0000 */
.L_x_292:
[----:B------:R-:W-:Y:S05]  /*29d0*/  BSYNC.RECONVERGENT B4 ;  /* 0x0000000000047941 */ /* 0x000fea0003800200 */
.L_x_291:
[----:B------:R-:W-:Y:S01]  /*29e0*/  IMAD R24, R8, 0x4, R21 ;  /* 0x0000000408187824 */ /* 0x000fe200078e0215 */
[----:B------:R-:W0:Y:S01]  /*29f0*/  MUFU.RCP R0, R3 ;  /* 0x0000000300007308 */ /* 0x000e220000001000 */
[----:B------:R-:W-:Y:S03]  /*2a00*/  BSSY.RECONVERGENT B4, `(.L_x_293) ;  /* 0x000000d000047945 */ /* 0x000fe60003800200 */
[----:B------:R-:W1:Y:S01]  /*2a10*/  LDS R10, [R24] ;  /* 0x00000000180a7984 */ /* 0x000e620000000800 */
[----:B0-----:R-:W-:-:S04]  /*2a20*/  FFMA R5, -R3, R0, 1 ;  /* 0x3f80000003057423 */ /* 0x001fc80000000100 */
[----:B------:R-:W-:Y:S01]  /*2a30*/  FFMA R0, R0, R5, R0 ;  /* 0x0000000500007223 */ /* 0x000fe20000000000 */
[----:B-1----:R-:W0:Y:S03]  /*2a40*/  FCHK P0, R10, R3 ;  /* 0x000000030a007302 */ /* 0x002e260000000000 */
[----:B------:R-:W-:-:S04]  /*2a50*/  FFMA R15, R0, R10, RZ ;  /* 0x0000000a000f7223 */ /* 0x000fc800000000ff */
[----:B------:R-:W-:-:S04]  /*2a60*/  FFMA R12, -R3, R15, R10 ;  /* 0x0000000f030c7223 */ /* 0x000fc8000000010a */
[----:B------:R-:W-:Y:S01]  /*2a70*/  FFMA R15, R0, R12, R15 ;  /* 0x0000000c000f7223 */ /* 0x000fe2000000000f */
[----:B0-----:R-:W-:Y:S06]  /*2a80*/  @!P0 BRA `(.L_x_294) ;  /* 0x0000000000108947 */ /* 0x001fec0003800000 */
[----:B------:R-:W-:Y:S01]  /*2a90*/  IMAD.MOV.U32 R0, RZ, RZ, R10 ;  /* 0x000000ffff007224 */ /* 0x000fe200078e000a */
[----:B------:R-:W-:-:S07]  /*2aa0*/  MOV R22, 0x2ac0 ;  /* 0x00002ac000167802 */ /* 0x000fce0000000f00 */
[----:B------:R-:W-:Y:S05]  /*2ab0*/  CALL.REL.NOINC `($__internal_6_$__cuda_sm3x_div_rn_noftz_f32_slowpath) ;  /* 0x0000001400687944 */ /* 0x000fea0003c00000 */
[----:B------:R-:W-:-:S07]  /*2ac0*/  MOV R15, R0 ;  /* 0x00000000000f7202 */ /* 0x000fce0000000f00 */
.L_x_294:
[----:B------:R-:W-:Y:S05]  /*2ad0*/  BSYNC.RECONVERGENT B4 ;  /* 0x0000000000047941 */ /* 0x000fea0003800200 */
.L_x_293:
[----:B------:R-:W0:Y:S01]  /*2ae0*/  LDCU.64 UR4, c[0x0][0x400] ;  /* 0x00008000ff0477ac */ /* 0x000e220008000a00 */
[----:B------:R-:W-:Y:S01]  /*2af0*/  IMAD.SHL.U32 R10, R19, 0x2, RZ ;  /* 0x00000002130a7824 */ /* 0x000fe200078e00ff */
[----:B------:R-:W-:Y:S01]  /*2b00*/  R2UR UR10, R6 ;  /* 0x00000000060a72ca */ /* 0x000fe200000e0000 */
[----:B------:R-:W-:Y:S01]  /*2b10*/  IMAD.MOV.U32 R11, RZ, RZ, RZ ;  /* 0x000000ffff0b7224 */ /* 0x000fe200078e00ff */
[----:B------:R-:W-:Y:S01]  /*2b20*/  R2UR UR11, R7 ;  /* 0x00000000070b72ca */ /* 0x000fe200000e0000 */
[----:B0-----:R-:W-:Y:S02]  /*2b30*/  IMAD R0, R16, UR4, RZ ;  /* 0x0000000410007c24 */ /* 0x001fe4000f8e02ff */
[----:B------:R-:W-:-:S04]  /*2b40*/  IMAD.WIDE.U32 R10, R17, UR4, R10 ;  /* 0x00000004110a7c25 */ /* 0x000fc8000f8e000a */
[----:B------:R-:W-:Y:S01]  /*2b50*/  IMAD R23, R17, UR5, R0 ;  /* 0x0000000511177c24 */ /* 0x000fe2000f8e0200 */
[----:B------:R-:W0:Y:S03]  /*2b60*/  LDCU.64 UR4, c[0x0][0x3f8] ;  /* 0x00007f00ff0477ac */ /* 0x000e260008000a00 */
[----:B------:R-:W-:-:S05]  /*2b70*/  IMAD.IADD R23, R11, 0x1, R23 ;  /* 0x000000010b177824 */ /* 0x000fca00078e0217 */
[----:B------:R-:W-:-:S04]  /*2b80*/  LEA.HI R0, P0, R23, R10, RZ, 0x1 ;  /* 0x0000000a17007211 */ /* 0x000fc800078108ff */
[----:B------:R-:W-:Y:S01]  /*2b90*/  SHF.L.U32 R12, R0, 0x2, RZ ;  /* 0x00000002000c7819 */ /* 0x000fe200000006ff */
[----:B------:R-:W-:-:S03]  /*2ba0*/  IMAD.X R5, RZ, RZ, R23, P0 ;  /* 0x000000ffff057224 */ /* 0x000fc600000e0617 */
[----:B------:R-:W-:Y:S02]  /*2bb0*/  LOP3.LUT R12, R12, 0xfffffff8, RZ, 0xc0, !PT ;  /* 0xfffffff80c0c7812 */ /* 0x000fe400078ec0ff */
[----:B------:R-:W-:Y:S01]  /*2bc0*/  SHF.L.U64.HI R0, R0, 0x2, R5 ;  /* 0x0000000200007819 */ /* 0x000fe20000010205 */
[----:B------:R-:W-:Y:S01]  /*2bd0*/  IMAD.MOV.U32 R5, RZ, RZ, R18 ;  /* 0x000000ffff057224 */ /* 0x000fe200078e0012 */
[----:B0-----:R-:W-:-:S04]  /*2be0*/  IADD3 R12, P0, PT, R12, UR4, RZ ;  /* 0x000000040c0c7c10 */ /* 0x001fc8000ff1e0ff */
[----:B------:R-:W-:Y:S02]  /*2bf0*/  IADD3.X R13, PT, PT, R0, UR5, RZ, P0, !PT ;  /* 0x00000005000d7c10 */ /* 0x000fe400087fe4ff */
[----:B------:R-:W-:-:S03]  /*2c00*/  ISETP.NE.AND P0, PT, R25, RZ, PT ;  /* 0x000000ff1900720c */ /* 0x000fc60003f05270 */
[----:B------:R0:W-:Y:S10]  /*2c10*/  STG.E.64 desc[UR10][R12.64], R14 ;  /* 0x0000000e0c007986 */ /* 0x0001f4000c101b0a */
[----:B------:R-:W-:Y:S05]  /*2c20*/  @!P0 BRA `(.L_x_290) ;  /* 0x0000000400688947 */ /* 0x000fea0003800000 */
[----:B0-----:R-:W0:Y:S01]  /*2c30*/  LDS R12, [R21+0x400] ;  /* 0x00040000150c7984 */ /* 0x001e220000000800 */
[----:B------:R-:W1:Y:S01]  /*2c40*/  MUFU.RCP R0, R3 ;  /* 0x0000000300007308 */ /* 0x000e620000001000 */
[----:B------:R-:W-:Y:S01]  /*2c50*/  BSSY.RECONVERGENT B4, `(.L_x_295) ;  /* 0x000000d000047945 */ /* 0x000fe20003800200 */
[----:B-1----:R-:W-:-:S04]  /*2c60*/  FFMA R5, -R3, R0, 1 ;  /* 0x3f80000003057423 */ /* 0x002fc80000000100 */
[----:B------:R-:W-:Y:S01]  /*2c70*/  FFMA R0, R0, R5, R0 ;  /* 0x0000000500007223 */ /* 0x000fe20000000000 */
[----:B------:R-:W-:Y:S01]  /*2c80*/  IADD3 R5, PT, PT, R19, 0x200, RZ ;  /* 0x0000020013057810 */ /* 0x000fe20007ffe0ff */
[----:B0-----:R-:W0:Y:S02]  /*2c90*/  FCHK P0, R12, R3 ;  /* 0x000000030c007302 */ /* 0x001e240000000000 */
[----:B------:R-:W-:-:S04]  /*2ca0*/  FFMA R13, R0, R12, RZ ;  /* 0x0000000c000d7223 */ /* 0x000fc800000000ff */
[----:B------:R-:W-:-:S04]  /*2cb0*/  FFMA R14, -R3, R13, R12 ;  /* 0x0000000d030e7223 */ /* 0x000fc8000000010c */
[----:B------:R-:W-:Y:S01]  /*2cc0*/  FFMA R14, R0, R14, R13 ;  /* 0x0000000e000e7223 */ /* 0x000fe2000000000d */
[----:B0-----:R-:W-:Y:S06]  /*2cd0*/  @!P0 BRA `(.L_x_296) ;  /* 0x0000000000108947 */ /* 0x001fec0003800000 */
[----:B------:R-:W-:Y:S01]  /*2ce0*/  IMAD.MOV.U32 R0, RZ, RZ, R12 ;  /* 0x000000ffff007224 */ /* 0x000fe200078e000c */
[----:B------:R-:W-:-:S07]  /*2cf0*/  MOV R22, 0x2d10 ;  /* 0x00002d1000167802 */ /* 0x000fce0000000f00 */
[----:B------:R-:W-:Y:S05]  /*2d00*/  CALL.REL.NOINC `($__internal_6_$__cuda_sm3x_div_rn_noftz_f32_slowpath) ;  /* 0x0000001000d47944 */ /* 0x000fea0003c00000 */
[----:B------:R-:W-:-:S07]  /*2d10*/  IMAD.MOV.U32 R14, RZ, RZ, R0 ;  /* 0x000000ffff0e7224 */ /* 0x000fce00078e0000 */
.L_x_296:
[----:B------:R-:W-:Y:S05]  /*2d20*/  BSYNC.RECONVERGENT B4 ;  /* 0x0000000000047941 */ /* 0x000fea0003800200 */
.L_x_295:
[----:B------:R-:W0:Y:S01]  /*2d30*/  LDS R12, [R24+0x400] ;  /* 0x00040000180c7984 */ /* 0x000e220000000800 */
[----:B------:R-:W1:Y:S01]  /*2d40*/  MUFU.RCP R0, R3 ;  /* 0x0000000300007308 */ /* 0x000e620000001000 */
        /* <DEDUP_REMOVED lines=8> */
[----:B------:R-:W-:Y:S02]  /*2dd0*/  MOV R0, R12 ;  /* 0x0000000c00007202 */ /* 0x000fe40000000f00 */
[----:B------:R-:W-:-:S07]  /*2de0*/  MOV R22, 0x2e00 ;  /* 0x00002e0000167802 */ /* 0x000fce0000000f00 */
[----:B------:R-:W-:Y:S05]  /*2df0*/  CALL.REL.NOINC `($__internal_6_$__cuda_sm3x_div_rn_noftz_f32_slowpath) ;  /* 0x0000001000987944 */ /* 0x000fea0003c00000 */
[----:B------:R-:W-:-:S07]  /*2e00*/  IMAD.MOV.U32 R15, RZ, RZ, R0 ;  /* 0x000000ffff0f7224 */ /* 0x000fce00078e0000 */
.L_x_298:
[----:B------:R-:W-:Y:S05]  /*2e10*/  BSYNC.RECONVERGENT B4 ;  /* 0x0000000000047941 */ /* 0x000fea0003800200 */
.L_x_297:
[----:B------:R-:W-:Y:S01]  /*2e20*/  IADD3 R0, P0, PT, R10, 0x200, RZ ;  /* 0x000002000a007810 */ /* 0x000fe20007f1e0ff */
[----:B------:R-:W0:Y:S01]  /*2e30*/  LDCU.64 UR4, c[0x0][0x3f8] ;  /* 0x00007f00ff0477ac */ /* 0x000e220008000a00 */
[----:B------:R-:W-:Y:S02]  /*2e40*/  R2UR UR10, R6 ;  /* 0x00000000060a72ca */ /* 0x000fe400000e0000 */
[----:B------:R-:W-:Y:S01]  /*2e50*/  R2UR UR11, R7 ;  /* 0x00000000070b72ca */ /* 0x000fe200000e0000 */
[----:B------:R-:W-:-:S05]  /*2e60*/  IMAD.X R13, RZ, RZ, R23, P0 ;  /* 0x000000ffff0d7224 */ /* 0x000fca00000e0617 */
[----:B------:R-:W-:-:S04]  /*2e70*/  LEA.HI R0, P0, R13, R0, RZ, 0x1 ;  /* 0x000000000d007211 */ /* 0x000fc800078108ff */
[----:B------:R-:W-:Y:S01]  /*2e80*/  SHF.L.U32 R12, R0, 0x2, RZ ;  /* 0x00000002000c7819 */ /* 0x000fe200000006ff */
[----:B------:R-:W-:-:S03]  /*2e90*/  IMAD.X R13, RZ, RZ, R13, P0 ;  /* 0x000000ffff0d7224 */ /* 0x000fc600000e060d */
[----:B------:R-:W-:Y:S02]  /*2ea0*/  LOP3.LUT R12, R12, 0xfffffff8, RZ, 0xc0, !PT ;  /* 0xfffffff80c0c7812 */ /* 0x000fe400078ec0ff */
[----:B------:R-:W-:Y:S02]  /*2eb0*/  SHF.L.U64.HI R0, R0, 0x2, R13 ;  /* 0x0000000200007819 */ /* 0x000fe4000001020d */
[----:B0-----:R-:W-:-:S04]  /*2ec0*/  IADD3 R12, P0, PT, R12, UR4, RZ ;  /* 0x000000040c0c7c10 */ /* 0x001fc8000ff1e0ff */
[----:B------:R-:W-:Y:S02]  /*2ed0*/  IADD3.X R13, PT, PT, R0, UR5, RZ, P0, !PT ;  /* 0x00000005000d7c10 */ /* 0x000fe400087fe4ff */
[----:B------:R-:W-:-:S03]  /*2ee0*/  ISETP.NE.AND P0, PT, R25, 0x100, PT ;  /* 0x000001001900780c */ /* 0x000fc60003f05270 */
[----:B------:R3:W-:Y:S10]  /*2ef0*/  STG.E.64 desc[UR10][R12.64], R14 ;  /* 0x0000000e0c007986 */ /* 0x0007f4000c101b0a */
[----:B------:R-:W-:Y:S05]  /*2f00*/  @!P0 BRA `(.L_x_290) ;  /* 0x0000000000b08947 */ /* 0x000fea0003800000 */
[----:B---3--:R-:W0:Y:S01]  /*2f10*/  LDS R12, [R21+0x800] ;  /* 0x00080000150c7984 */ /* 0x008e220000000800 */
[----:B------:R-:W1:Y:S01]  /*2f20*/  MUFU.RCP R0, R3 ;  /* 0x0000000300007308 */ /* 0x000e620000001000 */
[----:B------:R-:W-:Y:S01]  /*2f30*/  BSSY.RECONVERGENT B4, `(.L_x_299) ;  /* 0x000000d000047945 */ /* 0x000fe20003800200 */
[----:B-1----:R-:W-:-:S04]  /*2f40*/  FFMA R5, -R3, R0, 1 ;  /* 0x3f80000003057423 */ /* 0x002fc80000000100 */
[----:B------:R-:W-:Y:S01]  /*2f50*/  FFMA R0, R0, R5, R0 ;  /* 0x0000000500007223 */ /* 0x000fe20000000000 */
[----:B------:R-:W-:Y:S01]  /*2f60*/  VIADD R5, R19, 0x300 ;  /* 0x0000030013057836 */ /* 0x000fe20000000000 */
        /* <DEDUP_REMOVED lines=9> */
.L_x_300:
[----:B------:R-:W-:Y:S05]  /*3000*/  BSYNC.RECONVERGENT B4 ;  /* 0x0000000000047941 */ /* 0x000fea0003800200 */
.L_x_299:
        /* <DEDUP_REMOVED lines=14> */
.L_x_302:
[----:B------:R-:W-:Y:S05]  /*30f0*/  BSYNC.RECONVERGENT B4 ;  /* 0x0000000000047941 */ /* 0x000fea0003800200 */
.L_x_301:
[----:B------:R-:W-:Y:S01]  /*3100*/  IADD3 R0, P0, PT, R10, 0x400, RZ ;  /* 0x000004000a007810 */ /* 0x000fe20007f1e0ff */
[----:B------:R-:W0:Y:S01]  /*3110*/  LDCU.64 UR4, c[0x0][0x3f8] ;  /* 0x00007f00ff0477ac */ /* 0x000e220008000a00 */
[----:B------:R-:W-:Y:S02]  /*3120*/  R2UR UR10, R6 ;  /* 0x00000000060a72ca */ /* 0x000fe400000e0000 */
[----:B------:R-:W-:Y:S01]  /*3130*/  R2UR UR11, R7 ;  /* 0x00000000070b72ca */ /* 0x000fe200000e0000 */
[----:B------:R-:W-:-:S05]  /*3140*/  IMAD.X R11, RZ, RZ, R23, P0 ;  /* 0x000000ffff0b7224 */ /* 0x000fca00000e0617 */
[----:B------:R-:W-:-:S04]  /*3150*/  LEA.HI R0, P0, R11, R0, RZ, 0x1 ;  /* 0x000000000b007211 */ /* 0x000fc800078108ff */
[----:B------:R-:W-:Y:S01]  /*3160*/  IADD3.X R11, PT, PT, RZ, R11, RZ, P0, !PT ;  /* 0x0000000bff0b7210 */ /* 0x000fe200007fe4ff */
[----:B------:R-:W-:-:S03]  /*3170*/  IMAD.SHL.U32 R10, R0, 0x4, RZ ;  /* 0x00000004000a7824 */ /* 0x000fc600078e00ff */
[----:B------:R-:W-:Y:S02]  /*3180*/  SHF.L.U64.HI R0, R0, 0x2, R11 ;  /* 0x0000000200007819 */ /* 0x000fe4000001020b */
[----:B------:R-:W-:-:S04]  /*3190*/  LOP3.LUT R10, R10, 0xfffffff8, RZ, 0xc0, !PT ;  /* 0xfffffff80a0a7812 */ /* 0x000fc800078ec0ff */
[----:B0-----:R-:W-:-:S04]  /*31a0*/  IADD3 R10, P0, PT, R10, UR4, RZ ;  /* 0x000000040a0a7c10 */ /* 0x001fc8000ff1e0ff */
[----:B------:R-:W-:-:S05]  /*31b0*/  IADD3.X R11, PT, PT, R0, UR5, RZ, P0, !PT ;  /* 0x00000005000b7c10 */ /* 0x000fca00087fe4ff */
[----:B------:R4:W-:Y:S04]  /*31c0*/  STG.E.64 desc[UR10][R10.64], R14 ;  /* 0x0000000e0a007986 */ /* 0x0009e8000c101b0a */
.L_x_290:
[----:B------:R-:W-:Y:S05]  /*31d0*/  BSYNC.RECONVERGENT B3 ;  /* 0x0000000000037941 */ /* 0x000fea0003800200 */
.L_x_289:
[----:B------:R-:W-:-:S13]  /*31e0*/  ISETP.GE.U32.AND P0, PT, R20, 0x300, PT ;  /* 0x000003001400780c */ /* 0x000fda0003f06070 */
[----:B------:R-:W-:Y:S05]  /*31f0*/  @!P0 BRA `(.L_x_288) ;  /* 0x0000000800f48947 */ /* 0x000fea0003800000 */
.L_x_319:
[----:B------:R-:W5:Y:S01]  /*3200*/  S2UR UR5, SR_CgaCtaId ;  /* 0x00000000000579c3 */ /* 0x000f620000008800 */
[----:B------:R-:W-:Y:S01]  /*3210*/  UMOV UR4, 0x400 ;  /* 0x0000040000047882 */ /* 0x000fe20000000000 */
[----:B-1----:R-:W4:Y:S01]  /*3220*/  MUFU.RCP R0, R3 ;  /* 0x0000000300007308 */ /* 0x002f220000001000 */
[----:B------:R-:W-:Y:S01]  /*3230*/  UIADD3 UR4, UPT, UPT, UR4, 0x60, URZ ;  /* 0x0000006004047890 */ /* 0x000fe2000fffe0ff */
[----:B------:R-:W-:Y:S01]  /*3240*/  BSSY.RECONVERGENT B3, `(.L_x_303) ;  /* 0x000000f000037945 */ /* 0x000fe20003800200 */
[----:B0---4-:R-:W-:-:S04]  /*3250*/  FFMA R11, -R3, R0, 1 ;  /* 0x3f800000030b7423 */ /* 0x011fc80000000100 */
[----:B------:R-:W-:Y:S01]  /*3260*/  FFMA R0, R0, R11, R0 ;  /* 0x0000000b00007223 */ /* 0x000fe20000000000 */
[----:B-----5:R-:W-:-:S06]  /*3270*/  ULEA UR4, UR5, UR4, 0x18 ;  /* 0x0000000405047291 */ /* 0x020fcc000f8ec0ff */
[----:B------:R-:W-:-:S05]  /*3280*/  LEA R25, R5, UR4, 0x2 ;  /* 0x0000000405197c11 */ /* 0x000fca000f8e10ff */
[----:B------:R-:W1:Y:S02]  /*3290*/  LDS R10, [R25] ;  /* 0x00000000190a7984 */ /* 0x000e640000000800 */
[----:B-1----:R-:W1:Y:S01]  /*32a0*/  FCHK P0, R10, R3 ;  /* 0x000000030a007302 */ /* 0x002e620000000000 */
[----:B------:R-:W-:-:S04]  /*32b0*/  FFMA R18, R0, R10, RZ ;  /* 0x0000000a00127223 */ /* 0x000fc800000000ff */
[----:B------:R-:W-:-:S04]  /*32c0*/  FFMA R11, -R3, R18, R10 ;  /* 0x00000012030b7223 */ /* 0x000fc8000000010a */
[----:B------:R-:W-:Y:S01]  /*32d0*/  FFMA R18, R0, R11, R18 ;  /* 0x0000000b00127223 */ /* 0x000fe20000000012 */
[----:B-1----:R-:W-:Y:S06]  /*32e0*/  @!P0 BRA `(.L_x_304) ;  /* 0x0000000000108947 */ /* 0x002fec0003800000 */
[----:B------:R-:W-:Y:S01]  /*32f0*/  IMAD.MOV.U32 R0, RZ, RZ, R10 ;  /* 0x000000ffff007224 */ /* 0x000fe200078e000a */
[----:B------:R-:W-:-:S07]  /*3300*/  MOV R22, 0x3320 ;  /* 0x0000332000167802 */ /* 0x000fce0000000f00 */
[----:B0-23--:R-:W-:Y:S05]  /*3310*/  CALL.REL.NOINC `($__internal_6_$__cuda_sm3x_div_rn_noftz_f32_slowpath) ;  /* 0x0000000c00507944 */ /* 0x00dfea0003c00000 */
[----:B------:R-:W-:-:S07]  /*3320*/  IMAD.MOV.U32 R18, RZ, RZ, R0 ;  /* 0x000000ffff127224 */ /* 0x000fce00078e0000 */
.L_x_304:
[----:B------:R-:W-:Y:S05]  /*3330*/  BSYNC.RECONVERGENT B3 ;  /* 0x0000000000037941 */ /* 0x000fea0003800200 */
.L_x_303:
[----:B------:R-:W-:Y:S01]  /*3340*/  LEA R23, R8, R25, 0x2 ;  /* 0x0000001908177211 */ /* 0x000fe200078e10ff */
[----:B------:R-:W1:Y:S01]  /*3350*/  MUFU.RCP R0, R3 ;  /* 0x0000000300007308 */ /* 0x000e620000001000 */
[----:B------:R-:W-:Y:S03]  /*3360*/  BSSY.RECONVERGENT B3, `(.L_x_305) ;  /* 0x000000d000037945 */ /* 0x000fe60003800200 */
[----:B0--3--:R-:W0:Y:S01]  /*3370*/  LDS R12, [R23] ;  /* 0x00000000170c7984 */ /* 0x009e220000000800 */
        /* <DEDUP_REMOVED lines=9> */
[----:B--2---:R-:W-:Y:S05]  /*3410*/  CALL.REL.NOINC `($__internal_6_$__cuda_sm3x_div_rn_noftz_f32_slowpath) ;  /* 0x0000000c00107944 */ /* 0x004fea0003c00000 */
[----:B------:R-:W-:-:S07]  /*3420*/  IMAD.MOV.U32 R19, RZ, RZ, R0 ;  /* 0x000000ffff137224 */ /* 0x000fce00078e0000 */
.L_x_306:
[----:B------:R-:W-:Y:S05]  /*3430*/  BSYNC.RECONVERGENT B3 ;  /* 0x0000000000037941 */ /* 0x000fea0003800200 */
.L_x_305:
[----:B------:R-:W0:Y:S01]  /*3440*/  LDS R22, [R25+0x400] ;  /* 0x0004000019167984 */ /* 0x000e220000000800 */
[----:B------:R-:W-:Y:S01]  /*3450*/  SHF.L.U32 R10, R5, 0x1, RZ ;  /* 0x00000001050a7819 */ /* 0x000fe200000006ff */
[----:B------:R-:W-:Y:S01]  /*3460*/  IMAD R0, R16, UR6, RZ ;  /* 0x0000000610007c24 */ /* 0x000fe2000f8e02ff */
[----:B------:R-:W1:Y:S01]  /*3470*/  MUFU.RCP R20, R3 ;  /* 0x0000000300147308 */ /* 0x000e620000001000 */
[----:B------:R-:W-:Y:S01]  /*3480*/  IMAD.MOV.U32 R11, RZ, RZ, RZ ;  /* 0x000000ffff0b7224 */ /* 0x000fe200078e00ff */
[----:B------:R-:W-:Y:S01]  /*3490*/  R2UR UR4, R6 ;  /* 0x00000000060472ca */ /* 0x000fe200000e0000 */
[----:B------:R-:W-:Y:S01]  /*34a0*/  IMAD R27, R17, UR7, R0 ;  /* 0x00000007111b7c24 */ /* 0x000fe2000f8e0200 */
[----:B------:R-:W-:Y:S01]  /*34b0*/  R2UR UR5, R7 ;  /* 0x00000000070572ca */ /* 0x000fe200000e0000 */
[----:B--2---:R-:W-:Y:S01]  /*34c0*/  IMAD.WIDE.U32 R14, R17, UR6, R10 ;  /* 0x00000006110e7c25 */ /* 0x004fe2000f8e000a */
[----:B------:R-:W-:Y:S03]  /*34d0*/  BSSY.RECONVERGENT B3, `(.L_x_307) ;  /* 0x0000015000037945 */ /* 0x000fe60003800200 */
[----:B------:R-:W-:-:S05]  /*34e0*/  IMAD.IADD R27, R27, 0x1, R15 ;  /* 0x000000011b1b7824 */ /* 0x000fca00078e020f */
[----:B------:R-:W-:Y:S01]  /*34f0*/  LEA.HI R0, P0, R27, R14, RZ, 0x1 ;  /* 0x0000000e1b007211 */ /* 0x000fe200078108ff */
[----:B-1----:R-:W-:-:S03]  /*3500*/  FFMA R21, -R3, R20, 1 ;  /* 0x3f80000003157423 */ /* 0x002fc60000000114 */
[----:B------:R-:W-:Y:S01]  /*3510*/  SHF.L.U32 R12, R0, 0x2, RZ ;  /* 0x00000002000c7819 */ /* 0x000fe200000006ff */
[----:B------:R-:W-:-:S03]  /*3520*/  IMAD.X R13, RZ, RZ, R27, P0 ;  /* 0x000000ffff0d7224 */ /* 0x000fc600000e061b */
[----:B------:R-:W-:Y:S02]  /*3530*/  LOP3.LUT R12, R12, 0xfffffff8, RZ, 0xc0, !PT ;  /* 0xfffffff80c0c7812 */ /* 0x000fe400078ec0ff */
[----:B------:R-:W-:Y:S02]  /*3540*/  SHF.L.U64.HI R0, R0, 0x2, R13 ;  /* 0x0000000200007819 */ /* 0x000fe4000001020d */
[----:B------:R-:W-:-:S04]  /*3550*/  IADD3 R12, P0, PT, R12, UR8, RZ ;  /* 0x000000080c0c7c10 */ /* 0x000fc8000ff1e0ff */
[----:B------:R-:W-:Y:S01]  /*3560*/  IADD3.X R13, PT, PT, R0, UR9, RZ, P0, !PT ;  /* 0x00000009000d7c10 */ /* 0x000fe200087fe4ff */
[----:B------:R-:W-:-:S04]  /*3570*/  FFMA R0, R20, R21, R20 ;  /* 0x0000001514007223 */ /* 0x000fc80000000014 */
[----:B------:R1:W-:Y:S01]  /*3580*/  STG.E.64 desc[UR4][R12.64], R18 ;  /* 0x000000120c007986 */ /* 0x0003e2000c101b04 */
[----:B0-----:R-:W-:Y:S02]  /*3590*/  FFMA R20, R0, R22, RZ ;  /* 0x0000001600147223 */ /* 0x001fe400000000ff */
[----:B------:R-:W0:Y:S02]  /*35a0*/  FCHK P0, R22, R3 ;  /* 0x0000000316007302 */ /* 0x000e240000000000 */
[----:B------:R-:W-:-:S04]  /*35b0*/  FFMA R21, -R3, R20, R22 ;  /* 0x0000001403157223 */ /* 0x000fc80000000116 */
[----:B------:R-:W-:Y:S01]  /*35c0*/  FFMA R20, R0, R21, R20 ;  /* 0x0000001500147223 */ /* 0x000fe20000000014 */
[----:B01----:R-:W-:Y:S06]  /*35d0*/  @!P0 BRA `(.L_x_308) ;  /* 0x0000000000108947 */ /* 0x003fec0003800000 */
[----:B------:R-:W-:Y:S01]  /*35e0*/  IMAD.MOV.U32 R0, RZ, RZ, R22 ;  /* 0x000000ffff007224 */ /* 0x000fe200078e0016 */
[----:B------:R-:W-:-:S07]  /*35f0*/  MOV R22, 0x3610 ;  /* 0x0000361000167802 */ /* 0x000fce0000000f00 */
[----:B------:R-:W-:Y:S05]  /*3600*/  CALL.REL.NOINC `($__internal_6_$__cuda_sm3x_div_rn_noftz_f32_slowpath) ;  /* 0x0000000800947944 */ /* 0x000fea0003c00000 */
[----:B------:R-:W-:-:S07]  /*3610*/  MOV R20, R0 ;  /* 0x0000000000147202 */ /* 0x000fce0000000f00 */
.L_x_308:
[----:B------:R-:W-:Y:S05]  /*3620*/  BSYNC.RECONVERGENT B3 ;  /* 0x0000000000037941 */ /* 0x000fea0003800200 */
.L_x_307:
        /* <DEDUP_REMOVED lines=14> */
.L_x_310:
[----:B------:R-:W-:Y:S05]  /*3710*/  BSYNC.RECONVERGENT B3 ;  /* 0x0000000000037941 */ /* 0x000fea0003800200 */
.L_x_309:
[----:B------:R-:W0:Y:S01]  /*3720*/  LDS R18, [R25+0x800] ;  /* 0x0008000019127984 */ /* 0x000e220000000800 */
[----:B------:R-:W-:Y:S01]  /*3730*/  IADD3 R0, P0, PT, R14, 0x200, RZ ;  /* 0x000002000e007810 */ /* 0x000fe20007f1e0ff */
[----:B------:R-:W-:Y:S01]  /*3740*/  BSSY.RECONVERGENT B3, `(.L_x_311) ;  /* 0x0000018000037945 */ /* 0x000fe20003800200 */
[----:B------:R-:W1:Y:S01]  /*3750*/  MUFU.RCP R14, R3 ;  /* 0x00000003000e7308 */ /* 0x000e620000001000 */
[----:B------:R-:W-:Y:S02]  /*3760*/  R2UR UR4, R6 ;  /* 0x00000000060472ca */ /* 0x000fe400000e0000 */
[----:B------:R-:W-:Y:S02]  /*3770*/  IADD3.X R13, PT, PT, RZ, R27, RZ, P0, !PT ;  /* 0x0000001bff0d7210 */ /* 0x000fe400007fe4ff */
[----:B------:R-:W-:Y:S02]  /*3780*/  R2UR UR5, R7 ;  /* 0x00000000070572ca */ /* 0x000fe400000e0000 */
[----:B------:R-:W-:-:S05]  /*3790*/  LEA.HI R0, P0, R13, R0, RZ, 0x1 ;  /* 0x000000000d007211 */ /* 0x000fca00078108ff */
[----:B------:R-:W-:Y:S02]  /*37a0*/  IMAD.SHL.U32 R12, R0, 0x4, RZ ;  /* 0x00000004000c7824 */ /* 0x000fe400078e00ff */
[----:B------:R-:W-:-:S03]  /*37b0*/  IMAD.X R13, RZ, RZ, R13, P0 ;  /* 0x000000ffff0d7224 */ /* 0x000fc600000e060d */
[----:B------:R-:W-:Y:S01]  /*37c0*/  LOP3.LUT R12, R12, 0xfffffff8, RZ, 0xc0, !PT ;  /* 0xfffffff80c0c7812 */ /* 0x000fe200078ec0ff */
[----:B-1----:R-:W-:Y:S01]  /*37d0*/  FFMA R15, -R3, R14, 1 ;  /* 0x3f800000030f7423 */ /* 0x002fe2000000010e */
[----:B------:R-:W-:Y:S02]  /*37e0*/  SHF.L.U64.HI R0, R0, 0x2, R13 ;  /* 0x0000000200007819 */ /* 0x000fe4000001020d */
[----:B------:R-:W-:-:S04]  /*37f0*/  IADD3 R12, P0, PT, R12, UR8, RZ ;  /* 0x000000080c0c7c10 */ /* 0x000fc8000ff1e0ff */
[----:B------:R-:W-:Y:S01]  /*3800*/  IADD3.X R13, PT, PT, R0, UR9, RZ, P0, !PT ;  /* 0x00000009000d7c10 */ /* 0x000fe200087fe4ff */
[----:B------:R-:W-:-:S04]  /*3810*/  FFMA R0, R14, R15, R14 ;  /* 0x0000000f0e007223 */ /* 0x000fc8000000000e */
[----:B------:R1:W-:Y:S03]  /*3820*/  STG.E.64 desc[UR4][R12.64], R20 ;  /* 0x000000140c007986 */ /* 0x0003e6000c101b04 */
[----:B0-----:R-:W0:Y:S01]  /*3830*/  FCHK P0, R18, R3 ;  /* 0x0000000312007302 */ /* 0x001e220000000000 */
[----:B------:R-:W-:-:S04]  /*3840*/  FFMA R14, R0, R18, RZ ;  /* 0x00000012000e7223 */ /* 0x000fc800000000ff */
[----:B------:R-:W-:-:S04]  /*3850*/  FFMA R15, -R3, R14, R18 ;  /* 0x0000000e030f7223 */ /* 0x000fc80000000112 */
[----:B------:R-:W-:Y:S01]  /*3860*/  FFMA R14, R0, R15, R14 ;  /* 0x0000000f000e7223 */ /* 0x000fe2000000000e */
[----:B01----:R-:W-:Y:S06]  /*3870*/  @!P0 BRA `(.L_x_312) ;  /* 0x0000000000108947 */ /* 0x003fec0003800000 */
[----:B------:R-:W-:Y:S02]  /*3880*/  MOV R0, R18 ;  /* 0x0000001200007202 */ /* 0x000fe40000000f00 */
[----:B------:R-:W-:-:S07]  /*3890*/  MOV R22, 0x38b0 ;  /* 0x000038b000167802 */ /* 0x000fce0000000f00 */
[----:B------:R-:W-:Y:S05]  /*38a0*/  CALL.REL.NOINC `($__internal_6_$__cuda_sm3x_div_rn_noftz_f32_slowpath) ;  /* 0x0000000400ec7944 */ /* 0x000fea0003c00000 */
[----:B------:R-:W-:-:S07]  /*38b0*/  IMAD.MOV.U32 R14, RZ, RZ, R0 ;  /* 0x000000ffff0e7224 */ /* 0x000fce00078e0000 */
.L_x_312:
[----:B------:R-:W-:Y:S05]  /*38c0*/  BSYNC.RECONVERGENT B3 ;  /* 0x0000000000037941 */ /* 0x000fea0003800200 */
.L_x_311:
        /* <DEDUP_REMOVED lines=14> */
.L_x_314:
[----:B------:R-:W-:Y:S05]  /*39b0*/  BSYNC.RECONVERGENT B3 ;  /* 0x0000000000037941 */ /* 0x000fea0003800200 */
.L_x_313:
[----:B------:R-:W0:Y:S01]  /*39c0*/  LDS R20, [R25+0xc00] ;  /* 0x000c000019147984 */ /* 0x000e220000000800 */
[----:B------:R-:W-:Y:S01]  /*39d0*/  VIADD R12, R10, 0x400 ;  /* 0x000004000a0c7836 */ /* 0x000fe20000000000 */
[----:B------:R-:W1:Y:S01]  /*39e0*/  MUFU.RCP R18, R3 ;  /* 0x0000000300127308 */ /* 0x000e620000001000 */
[----:B------:R-:W-:Y:S01]  /*39f0*/  IMAD R0, R16, UR6, RZ ;  /* 0x0000000610007c24 */ /* 0x000fe2000f8e02ff */
[----:B------:R-:W-:Y:S01]  /*3a00*/  R2UR UR4, R6 ;  /* 0x00000000060472ca */ /* 0x000fe200000e0000 */
[----:B------:R-:W-:Y:S01]  /*3a10*/  IMAD.MOV.U32 R13, RZ, RZ, RZ ;  /* 0x000000ffff0d7224 */ /* 0x000fe200078e00ff */
[----:B------:R-:W-:Y:S01]  /*3a20*/  R2UR UR5, R7 ;  /* 0x00000000070572ca */ /* 0x000fe200000e0000 */
[C---:B------:R-:W-:Y:S01]  /*3a30*/  IMAD R19, R17.reuse, UR7, R0 ;  /* 0x0000000711137c24 */ /* 0x040fe2000f8e0200 */
[----:B------:R-:W-:Y:S01]  /*3a40*/  BSSY.RECONVERGENT B3, `(.L_x_315) ;  /* 0x0000016000037945 */ /* 0x000fe20003800200 */
[----:B------:R-:W-:-:S05]  /*3a50*/  IMAD.WIDE.U32 R12, R17, UR6, R12 ;  /* 0x00000006110c7c25 */ /* 0x000fca000f8e000c */
[----:B------:R-:W-:-:S04]  /*3a60*/  IADD3 R13, PT, PT, R19, R13, RZ ;  /* 0x0000000d130d7210 */ /* 0x000fc80007ffe0ff */
[----:B------:R-:W-:Y:S01]  /*3a70*/  LEA.HI R0, P0, R13, R12, RZ, 0x1 ;  /* 0x0000000c0d007211 */ /* 0x000fe200078108ff */
[----:B-1----:R-:W-:-:S04]  /*3a80*/  FFMA R19, -R3, R18, 1 ;  /* 0x3f80000003137423 */ /* 0x002fc80000000112 */
[----:B------:R-:W-:Y:S02]  /*3a90*/  IMAD.SHL.U32 R12, R0, 0x4, RZ ;  /* 0x00000004000c7824 */ /* 0x000fe400078e00ff */
[----:B------:R-:W-:-:S03]  /*3aa0*/  IMAD.X R13, RZ, RZ, R13, P0 ;  /* 0x000000ffff0d7224 */ /* 0x000fc600000e060d */
[----:B------:R-:W-:Y:S02]  /*3ab0*/  LOP3.LUT R12, R12, 0xfffffff8, RZ, 0xc0, !PT ;  /* 0xfffffff80c0c7812 */ /* 0x000fe400078ec0ff */
[----:B------:R-:W-:Y:S02]  /*3ac0*/  SHF.L.U64.HI R0, R0, 0x2, R13 ;  /* 0x0000000200007819 */ /* 0x000fe4000001020d */
[----:B------:R-:W-:-:S04]  /*3ad0*/  IADD3 R12, P0, PT, R12, UR8, RZ ;  /* 0x000000080c0c7c10 */ /* 0x000fc8000ff1e0ff */
[----:B------:R-:W-:Y:S01]  /*3ae0*/  IADD3.X R13, PT, PT, R0, UR9, RZ, P0, !PT ;  /* 0x00000009000d7c10 */ /* 0x000fe200087fe4ff */
[----:B------:R-:W-:-:S04]  /*3af0*/  FFMA R0, R18, R19, R18 ;  /* 0x0000001312007223 */ /* 0x000fc80000000012 */
[----:B0-----:R-:W-:Y:S01]  /*3b00*/  FFMA R18, R0, R20, RZ ;  /* 0x0000001400127223 */ /* 0x001fe200000000ff */
[----:B------:R0:W-:Y:S02]  /*3b10*/  STG.E.64 desc[UR4][R12.64], R14 ;  /* 0x0000000e0c007986 */ /* 0x0001e4000c101b04 */
[----:B------:R-:W1:Y:S01]  /*3b20*/  FCHK P0, R20, R3 ;  /* 0x0000000314007302 */ /* 0x000e620000000000 */
[----:B------:R-:W-:-:S04]  /*3b30*/  FFMA R19, -R3, R18, R20 ;  /* 0x0000001203137223 */ /* 0x000fc80000000114 */
[----:B------:R-:W-:Y:S01]  /*3b40*/  FFMA R18, R0, R19, R18 ;  /* 0x0000001300127223 */ /* 0x000fe20000000012 */
[----:B01----:R-:W-:Y:S06]  /*3b50*/  @!P0 BRA `(.L_x_316) ;  /* 0x0000000000108947 */ /* 0x003fec0003800000 */
[----:B------:R-:W-:Y:S02]  /*3b60*/  MOV R0, R20 ;  /* 0x0000001400007202 */ /* 0x000fe40000000f00 */
[----:B------:R-:W-:-:S07]  /*3b70*/  MOV R22, 0x3b90 ;  /* 0x00003b9000167802 */ /* 0x000fce0000000f00 */
[----:B------:R-:W-:Y:S05]  /*3b80*/  CALL.REL.NOINC `($__internal_6_$__cuda_sm3x_div_rn_noftz_f32_slowpath) ;  /* 0x0000000400347944 */ /* 0x000fea0003c00000 */
[----:B------:R-:W-:-:S07]  /*3b90*/  IMAD.MOV.U32 R18, RZ, RZ, R0 ;  /* 0x000000ffff127224 */ /* 0x000fce00078e0000 */
.L_x_316:
[----:B------:R-:W-:Y:S05]  /*3ba0*/  BSYNC.RECONVERGENT B3 ;  /* 0x0000000000037941 */ /* 0x000fea0003800200 */
.L_x_315:
        /* <DEDUP_REMOVED lines=14> */
.L_x_318:
[----:B------:R-:W-:Y:S05]  /*3c90*/  BSYNC.RECONVERGENT B3 ;  /* 0x0000000000037941 */ /* 0x000fea0003800200 */
.L_x_317:
[----:B------:R-:W-:Y:S01]  /*3ca0*/  VIADD R10, R10, 0x600 ;  /* 0x000006000a0a7836 */ /* 0x000fe20000000000 */
[----:B------:R-:W-:Y:S01]  /*3cb0*/  IADD3 R5, PT, PT, R5, 0x400, RZ ;  /* 0x0000040005057810 */ /* 0x000fe20007ffe0ff */
[----:B------:R-:W-:Y:S01]  /*3cc0*/  IMAD R0, R16, UR6, RZ ;  /* 0x0000000610007c24 */ /* 0x000fe2000f8e02ff */
[----:B------:R-:W-:Y:S01]  /*3cd0*/  R2UR UR4, R6 ;  /* 0x00000000060472ca */ /* 0x000fe200000e0000 */
[----:B------:R-:W-:Y:S01]  /*3ce0*/  IMAD.MOV.U32 R11, RZ, RZ, RZ ;  /* 0x000000ffff0b7224 */ /* 0x000fe200078e00ff */
[----:B------:R-:W-:Y:S01]  /*3cf0*/  R2UR UR5, R7 ;  /* 0x00000000070572ca */ /* 0x000fe200000e0000 */
[C---:B------:R-:W-:Y:S02]  /*3d00*/  IMAD R13, R17.reuse, UR7, R0 ;  /* 0x00000007110d7c24 */ /* 0x040fe4000f8e0200 */
[----:B------:R-:W-:-:S05]  /*3d10*/  IMAD.WIDE.U32 R10, R17, UR6, R10 ;  /* 0x00000006110a7c25 */ /* 0x000fca000f8e000a */
[----:B------:R-:W-:-:S04]  /*3d20*/  IADD3 R11, PT, PT, R13, R11, RZ ;  /* 0x0000000b0d0b7210 */ /* 0x000fc80007ffe0ff */
        /* <DEDUP_REMOVED lines=10> */
.L_x_288:
[----:B0-----:R-:W-:Y:S05]  /*3dd0*/  BSYNC.RECONVERGENT B0 ;  /* 0x0000000000007941 */ /* 0x001fea0003800200 */
.L_x_287:
[----:B------:R-:W0:Y:S01]  /*3de0*/  LDCU.64 UR4, c[0x0][0x408] ;  /* 0x00008100ff0477ac */ /* 0x000e220008000a00 */
[----:B------:R-:W-:-:S05]  /*3df0*/  IADD3 R17, P0, PT, R2, R17, RZ ;  /* 0x0000001102117210 */ /* 0x000fca0007f1e0ff */
[----:B------:R-:W-:Y:S01]  /*3e00*/  IMAD.X R16, RZ, RZ, R16, P0 ;  /* 0x000000ffff107224 */ /* 0x000fe200000e0610 */
[----:B0-----:R-:W-:-:S04]  /*3e10*/  ISETP.GE.U32.AND P0, PT, R17, UR4, PT ;  /* 0x0000000411007c0c */ /* 0x001fc8000bf06070 */
[----:B------:R-:W-:-:S13]  /*3e20*/  ISETP.GE.AND.EX P0, PT, R16, UR5, PT, P0 ;  /* 0x0000000510007c0c */ /* 0x000fda000bf06300 */
[----:B------:R-:W-:Y:S05]  /*3e30*/  @!P0 BRA `(.L_x_320) ;  /* 0xffffffc4000c8947 */ /* 0x000fea000383ffff */
[----:B------:R-:W-:Y:S05]  /*3e40*/  EXIT ;  /* 0x000000000000794d */ /* 0x000fea0003800000 */
.L_x_276:
[----:B------:R-:W-:Y:S02]  /*3e50*/  HFMA2 R12, -RZ, RZ, 0, 5.9604644775390625e-08 ;  /* 0x00000001ff0c7431 */ /* 0x000fe400000001ff */
[----:B------:R-:W-:Y:S02]  /*3e60*/  IMAD.MOV.U32 R13, RZ, RZ, R5 ;  /* 0x000000ffff0d7224 */ /* 0x000fe400078e0005 */
[----:B------:R-:W-:Y:S02]  /*3e70*/  IMAD.MOV.U32 R11, RZ, RZ, 0x1f ;  /* 0x0000001fff0b7424 */ /* 0x000fe400078e00ff */
[----:B------:R-:W-:-:S07]  /*3e80*/  IMAD.MOV.U32 R15, RZ, RZ, -0x1 ;  /* 0xffffffffff0f7424 */ /* 0x000fce00078e00ff */
[----:B0-----:R-:W-:Y:S05]  /*3e90*/  WARPSYNC.COLLECTIVE R15, `(.L_x_321) ;  /* 0x000000000f087348 */ /* 0x001fea0003c00000 */
[----:B------:R1:W2:Y:S02]  /*3ea0*/  SHFL.DOWN P6, R14, R13, R12, R11 ;  /* 0x0800000c0d0e7389 */ /* 0x0002a400000c000b */
[----:B012---:R-:W-:Y:S05]  /*3eb0*/  ENDCOLLECTIVE ;  /* 0x000000000000791b */ /* 0x007fea0003800000 */
.L_x_321:
[----:B------:R-:W-:Y:S01]  /*3ec0*/  IMAD.MOV.U32 R12, RZ, RZ, 0x2 ;  /* 0x00000002ff0c7424 */ /* 0x000fe200078e00ff */
[----:B------:R-:W-:-:S04]  /*3ed0*/  @!P1 FMNMX R5, R14, R5, !PT ;  /* 0x000000050e059209 */ /* 0x000fc80007800000 */
[----:B------:R-:W-:-:S07]  /*3ee0*/  MOV R13, R5 ;  /* 0x00000005000d7202 */ /* 0x000fce0000000f00 */
[----:B------:R-:W-:Y:S05]  /*3ef0*/  WARPSYNC.COLLECTIVE R15, `(.L_x_322) ;  /* 0x000000000f087348 */ /* 0x000fea0003c00000 */
[----:B------:R0:W1:Y:S02]  /*3f00*/  SHFL.DOWN P6, R14, R13, R12, R11 ;  /* 0x0800000c0d0e7389 */ /* 0x00006400000c000b */
[----:B01----:R-:W-:Y:S05]  /*3f10*/  ENDCOLLECTIVE ;  /* 0x000000000000791b */ /* 0x003fea0003800000 */
.L_x_322:
[----:B------:R-:W-:Y:S01]  /*3f20*/  HFMA2 R12, -RZ, RZ, 0, 2.384185791015625e-07 ;  /* 0x00000004ff0c7431 */ /* 0x000fe200000001ff */
[----:B------:R-:W-:-:S05]  /*3f30*/  @!P2 FMNMX R5, R5, R14, !PT ;  /* 0x0000000e0505a209 */ /* 0x000fca0007800000 */
[----:B------:R-:W-:-:S07]  /*3f40*/  IMAD.MOV.U32 R13, RZ, RZ, R5 ;  /* 0x000000ffff0d7224 */ /* 0x000fce00078e0005 */
[----:B------:R-:W-:Y:S05]  /*3f50*/  WARPSYNC.COLLECTIVE R15, `(.L_x_323) ;  /* 0x000000000f087348 */ /* 0x000fea0003c00000 */
[----:B------:R0:W1:Y:S02]  /*3f60*/  SHFL.DOWN P6, R14, R13, R12, R11 ;  /* 0x0800000c0d0e7389 */ /* 0x00006400000c000b */
[----:B01----:R-:W-:Y:S05]  /*3f70*/  ENDCOLLECTIVE ;  /* 0x000000000000791b */ /* 0x003fea0003800000 */
.L_x_323:
[----:B------:R-:W-:Y:S01]  /*3f80*/  IMAD.MOV.U32 R12, RZ, RZ, 0x8 ;  /* 0x00000008ff0c7424 */ /* 0x000fe200078e00ff */
[----:B------:R-:W-:-:S05]  /*3f90*/  @!P3 FMNMX R5, R5, R14, !PT ;  /* 0x0000000e0505b209 */ /* 0x000fca0007800000 */
[----:B------:R-:W-:-:S07]  /*3fa0*/  IMAD.MOV.U32 R13, RZ, RZ, R5 ;  /* 0x000000ffff0d7224 */ /* 0x000fce00078e0005 */
[----:B------:R-:W-:Y:S05]  /*3fb0*/  WARPSYNC.COLLECTIVE R15, `(.L_x_324) ;  /* 0x000000000f087348 */ /* 0x000fea0003c00000 */
[----:B------:R0:W1:Y:S02]  /*3fc0*/  SHFL.DOWN P6, R14, R13, R12, R11 ;  /* 0x0800000c0d0e7389 */ /* 0x00006400000c000b */
[----:B01----:R-:W-:Y:S05]  /*3fd0*/  ENDCOLLECTIVE ;  /* 0x000000000000791b */ /* 0x003fea0003800000 */
.L_x_324:
[----:B------:R-:W-:Y:S01]  /*3fe0*/  IMAD.MOV.U32 R12, RZ, RZ, 0x10 ;  /* 0x00000010ff0c7424 */ /* 0x000fe200078e00ff */
[----:B------:R-:W-:-:S04]  /*3ff0*/  FMNMX R3, R5, R14, !PT ;  /* 0x0000000e05037209 */ /* 0x000fc80007800000 */
[----:B------:R-:W-:-:S04]  /*4000*/  FSEL R0, R5, R3, P4 ;  /* 0x0000000305007208 */ /* 0x000fc80002000000 */
[----:B------:R-:W-:-:S07]  /*4010*/  MOV R13, R0 ;  /* 0x00000000000d7202 */ /* 0x000fce0000000f00 */
[----:B------:R-:W-:Y:S05]  /*4020*/  WARPSYNC.COLLECTIVE R15, `(.L_x_325) ;  /* 0x000000000f087348 */ /* 0x000fea0003c00000 */
[----:B------:R0:W1:Y:S02]  /*4030*/  SHFL.DOWN P6, R14, R13, R12, R11 ;  /* 0x0800000c0d0e7389 */ /* 0x00006400000c000b */
[----:B01----:R-:W-:Y:S05]  /*4040*/  ENDCOLLECTIVE ;  /* 0x000000000000791b */ /* 0x003fea0003800000 */
.L_x_325:
[----:B------:R-:W-:Y:S05]  /*4050*/  BRA `(.L_x_326) ;  /* 0xffffffd800e47947 */ /* 0x000fea000383ffff */
        .weak           $__internal_6_$__cuda_sm3x_div_rn_noftz_f32_slowpath
        .type           $__internal_6_$__cuda_sm3x_div_rn_noftz_f32_slowpath,@function
        .size           $__internal_6_$__cuda_sm3x_div_rn_noftz_f32_slowpath,(.L_x_37383 - $__internal_6_$__cuda_sm3x_div_rn_noftz_f32_slowpath)
$__internal_6_$__cuda_sm3x_div_rn_noftz_f32_slowpath:
[--C-:B------:R-:W-:Y:S01]  /*4060*/  SHF.R.U32.HI R13, RZ, 0x17, R3.reuse ;  /* 0x00000017ff0d7819 */ /* 0x100fe20000011603 */
[----:B------:R-:W-:Y:S01]  /*4070*/  BSSY.RECONVERGENT B1, `(.L_x_327) ;  /* 0x0000063000017945 */ /* 0x000fe20003800200 */
[----:B------:R-:W-:Y:S01]  /*4080*/  SHF.R.U32.HI R26, RZ, 0x17, R0 ;  /* 0x00000017ff1a7819 */ /* 0x000fe20000011600 */
[----:B------:R-:W-:Y:S01]  /*4090*/  IMAD.MOV.U32 R29, RZ, RZ, R3 ;  /* 0x000000ffff1d7224 */ /* 0x000fe200078e0003 */
[----:B------:R-:W-:Y:S02]  /*40a0*/  LOP3.LUT R13, R13, 0xff, RZ, 0xc0, !PT ;  /* 0x000000ff0d0d7812 */ /* 0x000fe400078ec0ff */
[----:B------:R-:W-:-:S03]  /*40b0*/  LOP3.LUT R26, R26, 0xff, RZ, 0xc0, !PT ;  /* 0x000000ff1a1a7812 */ /* 0x000fc600078ec0ff */
[----:B------:R-:W-:Y:S01]  /*40c0*/  VIADD R30, R13, 0xffffffff ;  /* 0xffffffff0d1e7836 */ /* 0x000fe20000000000 */
[----:B------:R-:W-:-:S04]  /*40d0*/  IADD3 R28, PT, PT, R26, -0x1, RZ ;  /* 0xffffffff1a1c7810 */ /* 0x000fc80007ffe0ff */
        /* <DEDUP_REMOVED lines=22> */
[----:B------:R-:W-:Y:S01]  /*4240*/  @P0 MOV R12, RZ ;  /* 0x000000ff000c0202 */ /* 0x000fe20000000f00 */
[----:B------:R-:W-:Y:S02]  /*4250*/  @!P0 IMAD.MOV.U32 R12, RZ, RZ, -0x40 ;  /* 0xffffffc0ff0c8424 */ /* 0x000fe400078e00ff */
[----:B------:R-:W-:Y:S01]  /*4260*/  @!P0 FFMA R0, R0, 1.84467440737095516160e+19, RZ ;  /* 0x5f80000000008823 */ /* 0x000fe200000000ff */
[----:B------:R-:W-:Y:S01]  /*4270*/  @!P1 FFMA R29, R3, 1.84467440737095516160e+19, RZ ;  /* 0x5f800000031d9823 */ /* 0x000fe200000000ff */
[----:B------:R-:W-:-:S07]  /*4280*/  @!P1 VIADD R12, R12, 0x40 ;  /* 0x000000400c0c9836 */ /* 0x000fce0000000000 */
.L_x_328:
[----:B------:R-:W-:Y:S01]  /*4290*/  LEA R28, R13, 0xc0800000, 0x17 ;  /* 0xc08000000d1c7811 */ /* 0x000fe200078eb8ff */
[----:B------:R-:W-:Y:S01]  /*42a0*/  VIADD R26, R26, 0xffffff81 ;  /* 0xffffff811a1a7836 */ /* 0x000fe20000000000 */
[----:B------:R-:W-:Y:S02]  /*42b0*/  BSSY.RECONVERGENT B2, `(.L_x_333) ;  /* 0x0000035000027945 */ /* 0x000fe40003800200 */
[----:B------:R-:W-:Y:S01]  /*42c0*/  IADD3 R30, PT, PT, -R28, R29, RZ ;  /* 0x0000001d1c1e7210 */ /* 0x000fe20007ffe1ff */
[C---:B------:R-:W-:Y:S01]  /*42d0*/  IMAD R0, R26.reuse, -0x800000, R0 ;  /* 0xff8000001a007824 */ /* 0x040fe200078e0200 */
[----:B------:R-:W-:Y:S02]  /*42e0*/  IADD3 R33, PT, PT, R26, 0x7f, -R13 ;  /* 0x0000007f1a217810 */ /* 0x000fe40007ffe80d */
[----:B------:R-:W0:Y:S01]  /*42f0*/  MUFU.RCP R28, R30 ;  /* 0x0000001e001c7308 */ /* 0x000e220000001000 */
[----:B------:R-:W-:Y:S02]  /*4300*/  FADD.FTZ R31, -R30, -RZ ;  /* 0x800000ff1e1f7221 */ /* 0x000fe40000010100 */
[----:B------:R-:W-:-:S02]  /*4310*/  IMAD.IADD R33, R33, 0x1, R12 ;  /* 0x0000000121217824 */ /* 0x000fc400078e020c */
        /* <DEDUP_REMOVED lines=42> */
.L_x_335:
[----:B------:R-:W-:-:S04]  /*45c0*/  LOP3.LUT R0, R0, 0x80000000, RZ, 0xc0, !PT ;  /* 0x8000000000007812 */ /* 0x000fc800078ec0ff */
[----:B------:R-:W-:Y:S01]  /*45d0*/  LOP3.LUT R0, R0, 0x7f800000, RZ, 0xfc, !PT ;  /* 0x7f80000000007812 */ /* 0x000fe200078efcff */
[----:B------:R-:W-:Y:S06]  /*45e0*/  BRA `(.L_x_336) ;  /* 0x0000000000047947 */ /* 0x000fec0003800000 */
.L_x_334:
[----:B------:R-:W-:-:S07]  /*45f0*/  IMAD R0, R33, 0x800000, R0 ;  /* 0x0080000021007824 */ /* 0x000fce00078e0200 */
.L_x_336:
[----:B------:R-:W-:Y:S05]  /*4600*/  BSYNC.RECONVERGENT B2 ;  /* 0x0000000000027941 */ /* 0x000fea0003800200 */
.L_x_333:
[----:B------:R-:W-:Y:S05]  /*4610*/  BRA `(.L_x_337) ;  /* 0x0000000000207947 */ /* 0x000fea0003800000 */
.L_x_332:
[----:B------:R-:W-:-:S04]  /*4620*/  LOP3.LUT R0, R29, 0x80000000, R0, 0x48, !PT ;  /* 0x800000001d007812 */ /* 0x000fc800078e4800 */
[----:B------:R-:W-:Y:S01]  /*4630*/  LOP3.LUT R0, R0, 0x7f800000, RZ, 0xfc, !PT ;  /* 0x7f80000000007812 */ /* 0x000fe200078efcff */
[----:B------:R-:W-:Y:S06]  /*4640*/  BRA `(.L_x_337) ;  /* 0x0000000000147947 */ /* 0x000fec0003800000 */
.L_x_331:
[----:B------:R-:W-:Y:S01]  /*4650*/  LOP3.LUT R0, R29, 0x80000000, R0, 0x48, !PT ;  /* 0x800000001d007812 */ /* 0x000fe200078e4800 */
[----:B------:R-:W-:Y:S06]  /*4660*/  BRA `(.L_x_337) ;  /* 0x00000000000c7947 */ /* 0x000fec0003800000 */
.L_x_330:
[----:B------:R-:W0:Y:S01]  /*4670*/  MUFU.RSQ R0, -QNAN ;  /* 0xffc0000000007908 */ /* 0x000e220000001400 */
[----:B------:R-:W-:Y:S05]  /*4680*/  BRA `(.L_x_337) ;  /* 0x0000000000047947 */ /* 0x000fea0003800000 */
.L_x_329:
[----:B------:R-:W-:-:S07]  /*4690*/  FADD.FTZ R0, R0, R3 ;  /* 0x0000000300007221 */ /* 0x000fce0000010000 */
.L_x_337:
[----:B------:R-:W-:Y:S05]  /*46a0*/  BSYNC.RECONVERGENT B1 ;  /* 0x0000000000017941 */ /* 0x000fea0003800200 */
.L_x_327:
[----:B------:R-:W-:Y:S01]  /*46b0*/  MOV R12, R22 ;  /* 0x00000016000c7202 */ /* 0x000fe20000000f00 */
[----:B------:R-:W-:-:S04]  /*46c0*/  IMAD.MOV.U32 R13, RZ, RZ, 0x0 ;  /* 0x00000000ff0d7424 */ /* 0x000fc800078e00ff */
[----:B0-----:R-:W-:Y:S05]  /*46d0*/  RET.REL.NODEC R12 `(_Z20SoftmaxBlockSMemImplI22BroadcastScaleMaskLoadIffbLm4EiE11DirectStoreIffEfLi2ELi256EL9Algorithm0EEvT_T0_ll) ;  /* 0xffffffb80c487950 */ /* 0x001fea0003c3ffff */
.L_x_338:
        /* <DEDUP_REMOVED lines=10> */
.L_x_37383:


//--------------------- .text._Z20SoftmaxBlockSMemImplI22BroadcastScaleMaskLoadIffbLm4EiE11DirectStoreIffEfLi2ELi512EL9Algorithm0EEvT_T0_ll --------------------------
	.section	.text._Z20SoftmaxBlockSMemImplI22BroadcastScaleMaskLoadIffbLm4EiE11DirectStoreIffEfLi2ELi512EL9Algorithm0EEvT_T0_ll,"ax",@progbits
	.align	128
        .global         _Z20SoftmaxBlockSMemImplI22BroadcastScaleMaskLoadIffbLm4EiE11DirectStoreIffEfLi2ELi512EL9Algorithm0EEvT_T0_ll
        .type           _Z20SoftmaxBlockSMemImplI22BroadcastScaleMaskLoadIffbLm4EiE11DirectStoreIffEfLi2ELi512EL9Algorithm0EEvT_T0_ll,@function
        .size           _Z20SoftmaxBlockSMemImplI22BroadcastScaleMaskLoadIffbLm4EiE11DirectStoreIffEfLi2ELi512EL9Algorithm0EEvT_T0_ll,(.L_x_37384 - _Z20SoftmaxBlockSMemImplI22BroadcastScaleMaskLoadIffbLm4EiE11DirectStoreIffEfLi2ELi512EL9Algorithm0EEvT_T0_ll)
        .other          _Z20SoftmaxBlockSMemImplI22BroadcastScaleMaskLoadIffbLm4EiE11DirectStoreIffEfLi2ELi512EL9Algorithm0EEvT_T0_ll,@"STO_CUDA_ENTRY STV_DEFAULT"
_Z20SoftmaxBlockSMemImplI22BroadcastScaleMaskLoadIffbLm4EiE11DirectStoreIffEfLi2ELi512EL9Algorithm0EEvT_T0_ll:
.text._Z20SoftmaxBlockSMemImplI22BroadcastScaleMaskLoadIffbLm4EiE11DirectStoreIffEfLi2ELi512EL9Algorithm0EEvT_T0_ll:
        /* <DEDUP_REMOVED lines=22> */
.L_x_339:
[----:B------:R-:W1:Y:S08]  /*0160*/  S2UR UR6, SR_CTAID.X ;  /* 0x00000000000679c3 */ /* 0x000e700000002500 */
[----:B------:R-:W1:Y:S02]  /*0170*/  LDC.64 R2, c[0x0][0x408] ;  /* 0x00010200ff027b82 */ /* 0x000e640000000a00 */
[----:B-1----:R-:W-:-:S04]  /*0180*/  ISETP.LE.U32.AND P0, PT, R2, UR6, PT ;  /* 0x0000000602007c0c */ /* 0x002fc8000bf03070 */
[----:B------:R-:W-:-:S13]  /*0190*/  ISETP.GE.AND.EX P0, PT, RZ, R3, PT, P0 ;  /* 0x00000003ff00720c */ /* 0x000fda0003f06300 */
[----:B------:R-:W-:Y:S05]  /*01a0*/  @P0 EXIT ;  /* 0x000000000000094d */ /* 0x000fea0003800000 */
[----:B------:R-:W1:Y:S01]  /*01b0*/  S2R R20, SR_TID.X ;  /* 0x0000000000147919 */ /* 0x000e620000002100 */
[----:B------:R-:W2:Y:S01]  /*01c0*/  LDC.64 R24, c[0x0][0x410] ;  /* 0x00010400ff187b82 */ /* 0x000ea20000000a00 */
[----:B------:R-:W-:Y:S01]  /*01d0*/  UMOV UR4, 0x400 ;  /* 0x0000040000047882 */ /* 0x000fe20000000000 */
[----:B------:R-:W-:Y:S01]  /*01e0*/  IMAD.U32 R21, RZ, RZ, UR6 ;  /* 0x00000006ff157e24 */ /* 0x000fe2000f8e00ff */
[----:B------:R-:W-:-:S05]  /*01f0*/  UIADD3 UR4, UPT, UPT, UR4, 0xb0, URZ ;  /* 0x000000b004047890 */ /* 0x000fca000fffe0ff */
[----:B------:R-:W3:Y:S08]  /*0200*/  S2UR UR5, SR_CgaCtaId ;  /* 0x00000000000579c3 */ /* 0x000ef00000008800 */
[----:B------:R-:W4:Y:S08]  /*0210*/  LDC R26, c[0x0][0x370] ;  /* 0x0000dc00ff1a7b82 */ /* 0x000f300000000800 */
[----:B------:R-:W0:Y:S01]  /*0220*/  LDC.64 R2, c[0x0][0x358] ;  /* 0x0000d600ff027b82 */ /* 0x000e220000000a00 */
[----:B--2---:R-:W-:-:S05]  /*0230*/  LEA.HI R23, P0, R25, R24, RZ, 0x1 ;  /* 0x0000001819177211 */ /* 0x004fca00078108ff */
[----:B------:R-:W-:Y:S01]  /*0240*/  IMAD.X R0, RZ, RZ, R25, P0 ;  /* 0x000000ffff007224 */ /* 0x000fe200000e0619 */
[----:B-1----:R-:W-:Y:S01]  /*0250*/  LOP3.LUT R5, RZ, R20, RZ, 0x33, !PT ;  /* 0x00000014ff057212 */ /* 0x002fe200078e33ff */
[----:B---3--:R-:W-:-:S03]  /*0260*/  ULEA UR4, UR5, UR4, 0x18 ;  /* 0x0000000405047291 */ /* 0x008fc6000f8ec0ff */
[----:B------:R-:W-:Y:S02]  /*0270*/  IADD3 R24, P0, PT, R5, R24, RZ ;  /* 0x0000001805187210 */ /* 0x000fe40007f1e0ff */
[----:B------:R-:W-:Y:S02]  /*0280*/  SHF.R.U64 R23, R23, 0x1, R0 ;  /* 0x0000000117177819 */ /* 0x000fe40000001200 */
[----:B------:R-:W-:Y:S02]  /*0290*/  IADD3.X R22, PT, PT, R25, -0x1, RZ, P0, !PT ;  /* 0xffffffff19167810 */ /* 0x000fe400007fe4ff */
[----:B------:R-:W-:Y:S02]  /*02a0*/  MOV R25, RZ ;  /* 0x000000ff00197202 */ /* 0x000fe40000000f00 */
[----:B----4-:R-:W-:-:S07]  /*02b0*/  LEA R20, R20, UR4, 0x2 ;  /* 0x0000000414147c11 */ /* 0x010fce000f8e10ff */
.L_x_389:
        /* <DEDUP_REMOVED lines=20> */
[----:B-1----:R-:W-:-:S04]  /*0400*/  IABS R9, R11 ;  /* 0x0000000b00097213 */ /* 0x002fc80000000000 */
[----:B------:R-:W1:Y:S01]  /*0410*/  I2F.RP R8, R9 ;  /* 0x0000000900087306 */ /* 0x000e620000209400 */
[----:B---3--:R-:W-:-:S07]  /*0420*/  IABS R12, R5 ;  /* 0x00000005000c7213 */ /* 0x008fce0000000000 */
[----:B-1----:R-:W1:Y:S02]  /*0430*/  MUFU.RCP R8, R8 ;  /* 0x0000000800087308 */ /* 0x002e640000001000 */
[----:B-1----:R-:W-:Y:S02]  /*0440*/  IADD3 R6, PT, PT, R8, 0xffffffe, RZ ;  /* 0x0ffffffe08067810 */ /* 0x002fe40007ffe0ff */
[----:B------:R-:W-:-:S04]  /*0450*/  IABS R8, R4 ;  /* 0x0000000400087213 */ /* 0x000fc80000000000 */
[----:B------:R1:W3:Y:S02]  /*0460*/  F2I.FTZ.U32.TRUNC.NTZ R7, R6 ;  /* 0x0000000600077305 */ /* 0x0002e4000021f000 */
[----:B-1----:R-:W-:Y:S02]  /*0470*/  HFMA2 R6, -RZ, RZ, 0, 0 ;  /* 0x00000000ff067431 */ /* 0x002fe400000001ff */
[----:B---3--:R-:W-:-:S04]  /*0480*/  IMAD.MOV R10, RZ, RZ, -R7 ;  /* 0x000000ffff0a7224 */ /* 0x008fc800078e0a07 */
[----:B------:R-:W-:Y:S02]  /*0490*/  IMAD R13, R10, R9, RZ ;  /* 0x000000090a0d7224 */ /* 0x000fe400078e02ff */
[----:B------:R-:W1:Y:S02]  /*04a0*/  I2F.RP R10, R12 ;  /* 0x0000000c000a7306 */ /* 0x000e640000209400 */
[----:B------:R-:W-:-:S06]  /*04b0*/  IMAD.HI.U32 R7, R7, R13, R6 ;  /* 0x0000000d07077227 */ /* 0x000fcc00078e0006 */
[----:B------:R-:W-:-:S04]  /*04c0*/  IMAD.HI.U32 R7, R7, R8, RZ ;  /* 0x0000000807077227 */ /* 0x000fc800078e00ff */
[----:B------:R-:W-:Y:S01]  /*04d0*/  IMAD.MOV R6, RZ, RZ, -R7 ;  /* 0x000000ffff067224 */ /* 0x000fe200078e0a07 */
[----:B-1----:R-:W1:Y:S03]  /*04e0*/  MUFU.RCP R10, R10 ;  /* 0x0000000a000a7308 */ /* 0x002e660000001000 */
[----:B------:R-:W-:-:S05]  /*04f0*/  IMAD R6, R9, R6, R8 ;  /* 0x0000000609067224 */ /* 0x000fca00078e0208 */
[----:B------:R-:W-:Y:S01]  /*0500*/  ISETP.GT.U32.AND P1, PT, R9, R6, PT ;  /* 0x000000060900720c */ /* 0x000fe20003f24070 */
[----:B-1----:R-:W-:-:S12]  /*0510*/  VIADD R8, R10, 0xffffffe ;  /* 0x0ffffffe0a087836 */ /* 0x002fd80000000000 */
[----:B------:R-:W-:Y:S01]  /*0520*/  @!P1 IMAD.IADD R6, R6, 0x1, -R9 ;  /* 0x0000000106069824 */ /* 0x000fe200078e0a09 */
[----:B------:R-:W-:Y:S02]  /*0530*/  @!P1 IADD3 R7, PT, PT, R7, 0x1, RZ ;  /* 0x0000000107079810 */ /* 0x000fe40007ffe0ff */
[----:B------:R-:W-:Y:S02]  /*0540*/  ISETP.NE.AND P1, PT, R11, RZ, PT ;  /* 0x000000ff0b00720c */ /* 0x000fe40003f25270 */
[----:B------:R-:W-:Y:S02]  /*0550*/  ISETP.GE.U32.AND P0, PT, R6, R9, PT ;  /* 0x000000090600720c */ /* 0x000fe40003f06070 */
[----:B------:R-:W-:Y:S01]  /*0560*/  LOP3.LUT R6, R4, R11, RZ, 0x3c, !PT ;  /* 0x0000000b04067212 */ /* 0x000fe200078e3cff */
[----:B------:R1:W3:Y:S03]  /*0570*/  F2I.FTZ.U32.TRUNC.NTZ R9, R8 ;  /* 0x0000000800097305 */ /* 0x0002e6000021f000 */
[----:B------:R-:W-:-:S02]  /*0580*/  ISETP.GE.AND P2, PT, R6, RZ, PT ;  /* 0x000000ff0600720c */ /* 0x000fc40003f46270 */
[----:B------:R-:W5:Y:S01]  /*0590*/  LDC R6, c[0x0][0x3c0] ;  /* 0x0000f000ff067b82 */ /* 0x000f620000000800 */
[----:B-1----:R-:W-:-:S04]  /*05a0*/  IMAD.MOV.U32 R8, RZ, RZ, RZ ;  /* 0x000000ffff087224 */ /* 0x002fc800078e00ff */
[----:B------:R-:W-:Y:S02]  /*05b0*/  @P0 VIADD R7, R7, 0x1 ;  /* 0x0000000107070836 */ /* 0x000fe40000000000 */
[----:B---3--:R-:W-:-:S04]  /*05c0*/  IMAD.MOV R13, RZ, RZ, -R9 ;  /* 0x000000ffff0d7224 */ /* 0x008fc800078e0a09 */
[----:B------:R-:W-:Y:S01]  /*05d0*/  @!P2 IMAD.MOV R7, RZ, RZ, -R7 ;  /* 0x000000ffff07a224 */ /* 0x000fe200078e0a07 */
[----:B------:R-:W-:-:S04]  /*05e0*/  @!P1 LOP3.LUT R7, RZ, R11, RZ, 0x33, !PT ;  /* 0x0000000bff079212 */ /* 0x000fc800078e33ff */
[----:B------:R-:W-:-:S05]  /*05f0*/  IADD3 R10, PT, PT, -R7, RZ, RZ ;  /* 0x000000ff070a7210 */ /* 0x000fca0007ffe1ff */
[----:B------:R-:W-:Y:S02]  /*0600*/  IMAD R18, R11, R10, R4 ;  /* 0x0000000a0b127224 */ /* 0x000fe400078e0204 */
[----:B------:R-:W-:Y:S01]  /*0610*/  IMAD R11, R13, R12, RZ ;  /* 0x0000000c0d0b7224 */ /* 0x000fe200078e02ff */
[----:B-----5:R-:W-:Y:S02]  /*0620*/  IABS R14, R6 ;  /* 0x00000006000e7213 */ /* 0x020fe40000000000 */
[----:B------:R-:W-:Y:S01]  /*0630*/  IABS R10, R18 ;  /* 0x00000012000a7213 */ /* 0x000fe20000000000 */
[----:B------:R-:W-:-:S04]  /*0640*/  IMAD.HI.U32 R8, R9, R11, R8 ;  /* 0x0000000b09087227 */ /* 0x000fc800078e0008 */
[----:B------:R-:W-:Y:S02]  /*0650*/  IMAD.MOV.U32 R9, RZ, RZ, R10 ;  /* 0x000000ffff097224 */ /* 0x000fe400078e000a */
[----:B------:R-:W1:Y:S02]  /*0660*/  I2F.RP R10, R14 ;  /* 0x0000000e000a7306 */ /* 0x000e640000209400 */
[----:B------:R-:W-:-:S04]  /*0670*/  IMAD.HI.U32 R8, R8, R9, RZ ;  /* 0x0000000908087227 */ /* 0x000fc800078e00ff */
[----:B------:R-:W-:-:S04]  /*0680*/  IMAD.MOV R11, RZ, RZ, -R8 ;  /* 0x000000ffff0b7224 */ /* 0x000fc800078e0a08 */
[----:B------:R-:W-:-:S05]  /*0690*/  IMAD R9, R12, R11, R9 ;  /* 0x0000000b0c097224 */ /* 0x000fca00078e0209 */
[----:B------:R-:W-:Y:S01]  /*06a0*/  ISETP.GT.U32.AND P1, PT, R12, R9, PT ;  /* 0x000000090c00720c */ /* 0x000fe20003f24070 */
[----:B-1----:R-:W1:-:S12]  /*06b0*/  MUFU.RCP R10, R10 ;  /* 0x0000000a000a7308 */ /* 0x002e580000001000 */
[-C--:B------:R-:W-:Y:S01]  /*06c0*/  @!P1 IADD3 R9, PT, PT, R9, -R12.reuse, RZ ;  /* 0x8000000c09099210 */ /* 0x080fe20007ffe0ff */
[----:B------:R-:W-:Y:S01]  /*06d0*/  @!P1 VIADD R8, R8, 0x1 ;  /* 0x0000000108089836 */ /* 0x000fe20000000000 */
[----:B------:R-:W-:Y:S02]  /*06e0*/  ISETP.NE.AND P1, PT, R5, RZ, PT ;  /* 0x000000ff0500720c */ /* 0x000fe40003f25270 */
[----:B------:R-:W-:Y:S01]  /*06f0*/  ISETP.GE.U32.AND P0, PT, R9, R12, PT ;  /* 0x0000000c0900720c */ /* 0x000fe20003f06070 */
[----:B-1----:R-:W-:Y:S01]  /*0700*/  VIADD R11, R10, 0xffffffe ;  /* 0x0ffffffe0a0b7836 */ /* 0x002fe20000000000 */
[----:B------:R-:W-:-:S04]  /*0710*/  LOP3.LUT R9, R18, R5, RZ, 0x3c, !PT ;  /* 0x0000000512097212 */ /* 0x000fc800078e3cff */
[----:B------:R-:W-:Y:S02]  /*0720*/  ISETP.GE.AND P2, PT, R9, RZ, PT ;  /* 0x000000ff0900720c */ /* 0x000fe40003f46270 */
[----:B------:R-:W1:Y:S05]  /*0730*/  F2I.FTZ.U32.TRUNC.NTZ R9, R11 ;  /* 0x0000000b00097305 */ /* 0x000e6a000021f000 */
[----:B------:R-:W-:-:S05]  /*0740*/  @P0 VIADD R8, R8, 0x1 ;  /* 0x0000000108080836 */ /* 0x000fca0000000000 */
[----:B------:R-:W-:-:S05]  /*0750*/  MOV R12, R8 ;  /* 0x00000008000c7202 */ /* 0x000fca0000000f00 */
[----:B------:R-:W-:Y:S01]  /*0760*/  @!P2 IMAD.MOV R12, RZ, RZ, -R12 ;  /* 0x000000ffff0ca224 */ /* 0x000fe200078e0a0c */
[----:B------:R-:W-:Y:S01]  /*0770*/  @!P1 LOP3.LUT R12, RZ, R5, RZ, 0x33, !PT ;  /* 0x00000005ff0c9212 */ /* 0x000fe200078e33ff */
[----:B-1----:R-:W-:Y:S01]  /*0780*/  IMAD.MOV R15, RZ, RZ, -R9 ;  /* 0x000000ffff0f7224 */ /* 0x002fe200078e0a09 */
[----:B------:R-:W-:-:S03]  /*0790*/  ISETP.NE.AND P2, PT, R6, RZ, PT ;  /* 0x000000ff0600720c */ /* 0x000fc60003f45270 */
[----:B------:R-:W-:-:S04]  /*07a0*/  IMAD.MOV R8, RZ, RZ, -R12 ;  /* 0x000000ffff087224 */ /* 0x000fc800078e0a0c */
[----:B------:R-:W-:Y:S02]  /*07b0*/  IMAD R13, R5, R8, R18 ;  /* 0x00000008050d7224 */ /* 0x000fe400078e0212 */
[----:B------:R-:W-:Y:S02]  /*07c0*/  HFMA2 R8, -RZ, RZ, 0, 0 ;  /* 0x00000000ff087431 */ /* 0x000fe400000001ff */
[----:B------:R-:W-:Y:S01]  /*07d0*/  IMAD R5, R15, R14, RZ ;  /* 0x0000000e0f057224 */ /* 0x000fe200078e02ff */
[----:B------:R-:W1:Y:S01]  /*07e0*/  LDC.64 R18, c[0x0][0x390] ;  /* 0x0000e400ff127b82 */ /* 0x000e620000000a00 */
[----:B------:R-:W-:Y:S02]  /*07f0*/  IABS R10, R13 ;  /* 0x0000000d000a7213 */ /* 0x000fe40000000000 */
[----:B------:R-:W-:-:S04]  /*0800*/  IMAD.HI.U32 R8, R9, R5, R8 ;  /* 0x0000000509087227 */ /* 0x000fc800078e0008 */
[----:B------:R-:W-:Y:S02]  /*0810*/  IMAD.MOV.U32 R5, RZ, RZ, R10 ;  /* 0x000000ffff057224 */ /* 0x000fe400078e000a */
[----:B------:R-:W3:Y:S02]  /*0820*/  LDC.64 R10, c[0x0][0x3a8] ;  /* 0x0000ea00ff0a7b82 */ /* 0x000ee40000000a00 */
[----:B------:R-:W-:-:S04]  /*0830*/  IMAD.HI.U32 R8, R8, R5, RZ ;  /* 0x0000000508087227 */ /* 0x000fc800078e00ff */
[----:B------:R-:W-:-:S04]  /*0840*/  IMAD.MOV R9, RZ, RZ, -R8 ;  /* 0x000000ffff097224 */ /* 0x000fc800078e0a08 */
[----:B------:R-:W-:-:S05]  /*0850*/  IMAD R5, R14, R9, R5 ;  /* 0x000000090e057224 */ /* 0x000fca00078e0205 */
[----:B------:R-:W-:-:S13]  /*0860*/  ISETP.GT.U32.AND P1, PT, R14, R5, PT ;  /* 0x000000050e00720c */ /* 0x000fda0003f24070 */
[----:B------:R-:W-:Y:S01]  /*0870*/  @!P1 IMAD.IADD R5, R5, 0x1, -R14 ;  /* 0x0000000105059824 */ /* 0x000fe200078e0a0e */
[----:B------:R-:W-:Y:S02]  /*0880*/  @!P1 IADD3 R8, PT, PT, R8, 0x1, RZ ;  /* 0x0000000108089810 */ /* 0x000fe40007ffe0ff */
[----:B-1----:R-:W-:Y:S02]  /*0890*/  ISETP.NE.U32.AND P1, PT, R18, 0x1, PT ;  /* 0x000000011200780c */ /* 0x002fe40003f25070 */
[----:B------:R-:W-:Y:S02]  /*08a0*/  ISETP.GE.U32.AND P0, PT, R5, R14, PT ;  /* 0x0000000e0500720c */ /* 0x000fe40003f06070 */
[----:B------:R-:W1:Y:S01]  /*08b0*/  LDC.64 R14, c[0x0][0x3a0] ;  /* 0x0000e800ff0e7b82 */ /* 0x000e620000000a00 */
[----:B------:R-:W-:Y:S02]  /*08c0*/  LOP3.LUT R5, R13, R6, RZ, 0x3c, !PT ;  /* 0x000000060d057212 */ /* 0x000fe400078e3cff */
[----:B------:R-:W-:-:S02]  /*08d0*/  ISETP.NE.AND.EX P1, PT, R19, RZ, PT, P1 ;  /* 0x000000ff1300720c */ /* 0x000fc40003f25310 */
[----:B------:R-:W-:Y:S02]  /*08e0*/  ISETP.GE.AND P3, PT, R5, RZ, PT ;  /* 0x000000ff0500720c */ /* 0x000fe40003f66270 */
[----:B------:R-:W-:-:S04]  /*08f0*/  SEL R7, R7, RZ, P1 ;  /* 0x000000ff07077207 */ /* 0x000fc80000800000 */
[----:B------:R-:W-:Y:S01]  /*0900*/  @P0 VIADD R8, R8, 0x1 ;  /* 0x0000000108080836 */ /* 0x000fe20000000000 */
[----:B----4-:R-:W-:-:S04]  /*0910*/  ISETP.NE.U32.AND P0, PT, R28, 0x1, PT ;  /* 0x000000011c00780c */ /* 0x010fc80003f05070 */
[----:B------:R-:W-:Y:S02]  /*0920*/  ISETP.NE.AND.EX P0, PT, R29, RZ, PT, P0 ;  /* 0x000000ff1d00720c */ /* 0x000fe40003f05300 */
[----:B------:R-:W-:Y:S01]  /*0930*/  @!P3 IMAD.MOV R8, RZ, RZ, -R8 ;  /* 0x000000ffff08b224 */ /* 0x000fe200078e0a08 */
[----:B------:R-:W-:Y:S02]  /*0940*/  @!P2 LOP3.LUT R8, RZ, R6, RZ, 0x33, !PT ;  /* 0x00000006ff08a212 */ /* 0x000fe400078e33ff */
[----:B---3--:R-:W-:Y:S01]  /*0950*/  ISETP.NE.U32.AND P2, PT, R10, 0x1, PT ;  /* 0x000000010a00780c */ /* 0x008fe20003f45070 */
[----:B--2---:R-:W-:Y:S01]  /*0960*/  IMAD R10, R7, UR4, RZ ;  /* 0x00000004070a7c24 */ /* 0x004fe2000f8e02ff */
[----:B------:R-:W-:Y:S01]  /*0970*/  SEL R9, R12, RZ, P0 ;  /* 0x000000ff0c097207 */ /* 0x000fe20000000000 */
[----:B------:R-:W-:Y:S01]  /*0980*/  IMAD.MOV R5, RZ, RZ, -R8 ;  /* 0x000000ffff057224 */ /* 0x000fe200078e0a08 */
[----:B-1----:R-:W-:Y:S02]  /*0990*/  ISETP.NE.U32.AND P3, PT, R14, 0x1, PT ;  /* 0x000000010e00780c */ /* 0x002fe40003f65070 */
[----:B------:R-:W-:Y:S01]  /*09a0*/  ISETP.NE.AND.EX P0, PT, R11, RZ, PT, P2 ;  /* 0x000000ff0b00720c */ /* 0x000fe20003f05320 */
[----:B------:R-:W-:Y:S01]  /*09b0*/  IMAD R5, R6, R5, R13 ;  /* 0x0000000506057224 */ /* 0x000fe200078e020d */
[----:B------:R-:W-:Y:S01]  /*09c0*/  ISETP.NE.AND.EX P1, PT, R15, RZ, PT, P3 ;  /* 0x000000ff0f00720c */ /* 0x000fe20003f25330 */
[----:B------:R-:W1:Y:S01]  /*09d0*/  LDC.64 R6, c[0x0][0x388] ;  /* 0x0000e200ff067b82 */ /* 0x000e620000000a00 */
[----:B------:R-:W-:Y:S01]  /*09e0*/  IMAD R9, R9, UR5, R10 ;  /* 0x0000000509097c24 */ /* 0x000fe2000f8e020a */
[----:B0-----:R-:W-:-:S02]  /*09f0*/  R2UR UR4, R2 ;  /* 0x00000000020472ca */ /* 0x001fc400000e0000 */
[----:B------:R-:W-:Y:S02]  /*0a00*/  SEL R8, R8, RZ, P1 ;  /* 0x000000ff08087207 */ /* 0x000fe40000800000 */
[----:B------:R-:W-:Y:S02]  /*0a10*/  SEL R5, R5, RZ, P0 ;  /* 0x000000ff05057207 */ /* 0x000fe40000000000 */
[----:B------:R-:W-:Y:S01]  /*0a20*/  R2UR UR5, R3 ;  /* 0x00000000030572ca */ /* 0x000fe200000e0000 */
[----:B------:R-:W-:-:S04]  /*0a30*/  IMAD R8, R8, UR6, R9 ;  /* 0x0000000608087c24 */ /* 0x000fc8000f8e0209 */
[----:B------:R-:W-:Y:S02]  /*0a40*/  IMAD R5, R5, UR7, R8 ;  /* 0x0000000705057c24 */ /* 0x000fe4000f8e0208 */
[----:B------:R-:W0:Y:S03]  /*0a50*/  LDC.64 R8, c[0x0][0x380] ;  /* 0x0000e000ff087b82 */ /* 0x000e260000000a00 */
[----:B------:R-:W-:-:S04]  /*0a60*/  LEA.HI R5, R5, R5, RZ, 0x1 ;  /* 0x0000000505057211 */ /* 0x000fc800078f08ff */
[----:B------:R-:W-:-:S05]  /*0a70*/  SHF.R.S32.HI R5, RZ, 0x1, R5 ;  /* 0x00000001ff057819 */ /* 0x000fca0000011405 */
[----:B-1----:R-:W-:-:S06]  /*0a80*/  IMAD.WIDE R6, R5, 0x2, R6 ;  /* 0x0000000205067825 */ /* 0x002fcc00078e0206 */
[----:B------:R-:W2:Y:S01]  /*0a90*/  LDG.E.U16 R6, desc[UR4][R6.64] ;  /* 0x0000000406067981 */ /* 0x000ea2000c1e1500 */
[----:B------:R-:W-:-:S04]  /*0aa0*/  LEA.HI R4, R4, R4, RZ, 0x1 ;  /* 0x0000000404047211 */ /* 0x000fc800078f08ff */
[----:B------:R-:W-:-:S05]  /*0ab0*/  SHF.R.S32.HI R5, RZ, 0x1, R4 ;  /* 0x00000001ff057819 */ /* 0x000fca0000011404 */
[----:B0-----:R-:W-:Y:S01]  /*0ac0*/  IMAD.WIDE R8, R5, 0x8, R8 ;  /* 0x0000000805087825 */ /* 0x001fe200078e0208 */
[----:B--2---:R-:W-:-:S04]  /*0ad0*/  PRMT R4, R6, 0x7771, RZ ;  /* 0x0000777106047816 */ /* 0x004fc800000000ff */
[----:B------:R-:W-:Y:S02]  /*0ae0*/  ISETP.NE.AND P1, PT, R4, RZ, PT ;  /* 0x000000ff0400720c */ /* 0x000fe40003f25270 */
[----:B------:R-:W2:Y:S11]  /*0af0*/  LDG.E R4, desc[UR4][R8.64] ;  /* 0x0000000408047981 */ /* 0x000eb6000c1e1900 */
[----:B------:R-:W-:-:S02]  /*0b00*/  @P1 R2UR UR4, R2 ;  /* 0x00000000020412ca */ /* 0x000fc400000e0000 */
[----:B------:R-:W-:-:S13]  /*0b10*/  @P1 R2UR UR5, R3 ;  /* 0x00000000030512ca */ /* 0x000fda00000e0000 */
[----:B------:R-:W3:Y:S01]  /*0b20*/  @P1 LDG.E R10, desc[UR4][R8.64+0x4] ;  /* 0x00000404080a1981 */ /* 0x000ee2000c1e1900 */
[----:B------:R-:W2:Y:S01]  /*0b30*/  LDCU UR4, c[0x0][0x3f4] ;  /* 0x00007e80ff0477ac */ /* 0x000ea20008000800 */
[----:B------:R-:W-:Y:S01]  /*0b40*/  PRMT R5, R6, 0x7770, RZ ;  /* 0x0000777006057816 */ /* 0x000fe200000000ff */
[----:B------:R-:W-:Y:S01]  /*0b50*/  IMAD R7, R23, 0x4, R20 ;  /* 0x0000000417077824 */ /* 0x000fe200078e0214 */
[----:B------:R-:W0:Y:S02]  /*0b60*/  LDCU UR5, c[0x0][0x3f0] ;  /* 0x00007e00ff0577ac */ /* 0x000e240008000800 */
[----:B------:R-:W-:Y:S01]  /*0b70*/  ISETP.NE.AND P0, PT, R5, RZ, PT ;  /* 0x000000ff0500720c */ /* 0x000fe20003f05270 */
[----:B------:R-:W-:Y:S02]  /*0b80*/  VIADD R16, R16, 0x200 ;  /* 0x0000020010107836 */ /* 0x000fe40000000000 */
[----:B--2---:R-:W-:Y:S01]  /*0b90*/  FMUL R5, R4, UR4 ;  /* 0x0000000404057c20 */ /* 0x004fe20008400000 */
[----:B0-----:R-:W-:-:S09]  /*0ba0*/  MOV R4, UR5 ;  /* 0x0000000500047c02 */ /* 0x001fd20008000f00 */
[----:B------:R-:W0:Y:S01]  /*0bb0*/  @!P0 LDC R5, c[0x0][0x3f0] ;  /* 0x0000fc00ff058b82 */ /* 0x000e220000000800 */
[----:B---3--:R-:W-:Y:S01]  /*0bc0*/  @P1 FMUL R4, R10, UR4 ;  /* 0x000000040a041c20 */ /* 0x008fe20008400000 */
[----:B0-----:R1:W-:Y:S04]  /*0bd0*/  STS [R20], R5 ;  /* 0x0000000514007388 */ /* 0x0013e80000000800 */
[----:B------:R-:W-:Y:S01]  /*0be0*/  FMNMX3 R17, R5, -INF , R4, !PT ;  /* 0xff80000005117876 */ /* 0x000fe20007800004 */
[----:B------:R1:W-:Y:S06]  /*0bf0*/  STS [R7], R4 ;  /* 0x0000000407007388 */ /* 0x0003ec0000000800 */
.L_x_343:
[----:B------:R-:W-:Y:S05]  /*0c00*/  BSYNC.RECONVERGENT B1 ;  /* 0x0000000000017941 */ /* 0x000fea0003800200 */
.L_x_342:
        /* <DEDUP_REMOVED lines=19> */
[----:B-1----:R-:W-:Y:S01]  /*0d40*/  IMAD.MOV.U32 R4, RZ, RZ, RZ ;  /* 0x000000ffff047224 */ /* 0x002fe200078e00ff */
[----:B--2---:R-:W-:-:S05]  /*0d50*/  IADD3 R11, PT, PT, RZ, -R5, RZ ;  /* 0x80000005ff0b7210 */ /* 0x004fca0007ffe0ff */
[----:B------:R-:W-:-:S04]  /*0d60*/  IMAD R11, R11, R10, RZ ;  /* 0x0000000a0b0b7224 */ /* 0x000fc800078e02ff */
[----:B------:R-:W-:-:S07]  /*0d70*/  IMAD.HI.U32 R11, R5, R11, R4 ;  /* 0x0000000b050b7227 */ /* 0x000fce00078e0004 */
.L_x_344:
[----:B------:R-:W1:Y:S01]  /*0d80*/  LDC R19, c[0x0][0x3b8] ;  /* 0x0000ee00ff137b82 */ /* 0x000e620000000800 */
[----:B------:R-:W-:Y:S01]  /*0d90*/  IMAD R30, R16, 0x2, R0 ;  /* 0x00000002101e7824 */ /* 0x000fe200078e0200 */
[----:B------:R-:W2:Y:S01]  /*0da0*/  LDCU.128 UR8, c[0x0][0x3d0] ;  /* 0x00007a00ff0877ac */ /* 0x000ea20008000c00 */
[----:B0-----:R-:W-:Y:S02]  /*0db0*/  R2UR UR4, R2 ;  /* 0x00000000020472ca */ /* 0x001fe400000e0000 */
[----:B------:R-:W-:Y:S02]  /*0dc0*/  R2UR UR5, R3 ;  /* 0x00000000030572ca */ /* 0x000fe400000e0000 */
[----:B----4-:R-:W-:Y:S01]  /*0dd0*/  IABS R5, R30 ;  /* 0x0000001e00057213 */ /* 0x010fe20000000000 */
[----:B------:R-:W0:Y:S04]  /*0de0*/  LDC R15, c[0x0][0x3bc] ;  /* 0x0000ef00ff0f7b82 */ /* 0x000e280000000800 */
[----:B------:R-:W-:-:S04]  /*0df0*/  IMAD.HI.U32 R11, R11, R5, RZ ;  /* 0x000000050b0b7227 */ /* 0x000fc800078e00ff */
[----:B------:R-:W-:Y:S01]  /*0e00*/  IMAD.MOV R4, RZ, RZ, -R11 ;  /* 0x000000ffff047224 */ /* 0x000fe200078e0a0b */
[----:B------:R-:W3:Y:S01]  /*0e10*/  LDC R28, c[0x0][0x3c0] ;  /* 0x0000f000ff1c7b82 */ /* 0x000ee20000000800 */
[-C--:B-1----:R-:W-:Y:S02]  /*0e20*/  IABS R14, R19.reuse ;  /* 0x00000013000e7213 */ /* 0x082fe40000000000 */
[----:B------:R-:W-:-:S03]  /*0e30*/  LOP3.LUT R27, RZ, R19, RZ, 0x33, !PT ;  /* 0x00000013ff1b7212 */ /* 0x000fc600078e33ff */
[----:B------:R-:W-:Y:S01]  /*0e40*/  IMAD R5, R14, R4, R5 ;  /* 0x000000040e057224 */ /* 0x000fe200078e0205 */
[----:B------:R-:W-:Y:S02]  /*0e50*/  LOP3.LUT R4, R30, R19, RZ, 0x3c, !PT ;  /* 0x000000131e047212 */ /* 0x000fe400078e3cff */
[----:B0-----:R-:W-:Y:S02]  /*0e60*/  IABS R18, R15 ;  /* 0x0000000f00127213 */ /* 0x001fe40000000000 */
[----:B------:R-:W-:Y:S02]  /*0e70*/  ISETP.GT.U32.AND P6, PT, R10, R5, PT ;  /* 0x000000050a00720c */ /* 0x000fe40003fc4070 */
[----:B------:R-:W0:Y:S01]  /*0e80*/  I2F.RP R6, R18 ;  /* 0x0000001200067306 */ /* 0x000e220000209400 */
[----:B------:R-:W-:Y:S02]  /*0e90*/  ISETP.GE.AND P4, PT, R4, RZ, PT ;  /* 0x000000ff0400720c */ /* 0x000fe40003f86270 */
[----:B------:R-:W-:-:S02]  /*0ea0*/  LOP3.LUT R32, RZ, R15, RZ, 0x33, !PT ;  /* 0x0000000fff207212 */ /* 0x000fc400078e33ff */
[-C--:B---3--:R-:W-:Y:S02]  /*0eb0*/  IABS R31, R28.reuse ;  /* 0x0000001c001f7213 */ /* 0x088fe40000000000 */
[----:B------:R-:W-:Y:S02]  /*0ec0*/  LOP3.LUT R34, RZ, R28, RZ, 0x33, !PT ;  /* 0x0000001cff227212 */ /* 0x000fe400078e33ff */
[----:B------:R-:W1:Y:S02]  /*0ed0*/  I2F.RP R9, R31 ;  /* 0x0000001f00097306 */ /* 0x000e640000209400 */
[----:B------:R-:W-:Y:S01]  /*0ee0*/  @!P6 IADD3 R5, PT, PT, R5, -R14, RZ ;  /* 0x8000000e0505e210 */ /* 0x000fe20007ffe0ff */
[----:B------:R-:W-:Y:S01]  /*0ef0*/  @!P6 VIADD R11, R11, 0x1 ;  /* 0x000000010b0be836 */ /* 0x000fe20000000000 */
[----:B------:R-:W-:Y:S02]  /*0f00*/  ISETP.NE.AND P6, PT, R19, RZ, PT ;  /* 0x000000ff1300720c */ /* 0x000fe40003fc5270 */
[----:B------:R-:W-:-:S02]  /*0f10*/  ISETP.GE.U32.AND P5, PT, R5, R10, PT ;  /* 0x0000000a0500720c */ /* 0x000fc40003fa6070 */
[----:B0-----:R-:W0:Y:S08]  /*0f20*/  MUFU.RCP R6, R6 ;  /* 0x0000000600067308 */ /* 0x001e300000001000 */
[----:B-1----:R-:W-:Y:S03]  /*0f30*/  MUFU.RCP R9, R9 ;  /* 0x0000000900097308 */ /* 0x002fe60000001000 */
[----:B------:R-:W-:-:S05]  /*0f40*/  @P5 VIADD R11, R11, 0x1 ;  /* 0x000000010b0b5836 */ /* 0x000fca0000000000 */
[----:B------:R-:W-:Y:S01]  /*0f50*/  @!P4 IADD3 R11, PT, PT, -R11, RZ, RZ ;  /* 0x000000ff0b0bc210 */ /* 0x000fe20007ffe1ff */
[----:B0-----:R-:W-:-:S03]  /*0f60*/  VIADD R5, R6, 0xffffffe ;  /* 0x0ffffffe06057836 */ /* 0x001fc60000000000 */
[----:B------:R-:W-:-:S03]  /*0f70*/  SEL R6, R27, R11, !P6 ;  /* 0x0000000b1b067207 */ /* 0x000fc60007000000 */
[----:B------:R-:W0:Y:S02]  /*0f80*/  F2I.FTZ.U32.TRUNC.NTZ R5, R5 ;  /* 0x0000000500057305 */ /* 0x000e24000021f000 */
[----:B------:R-:W-:Y:S01]  /*0f90*/  IMAD.MOV R4, RZ, RZ, -R6 ;  /* 0x000000ffff047224 */ /* 0x000fe200078e0a06 */
[----:B------:R-:W-:-:S03]  /*0fa0*/  SEL R6, R6, RZ, P2 ;  /* 0x000000ff06067207 */ /* 0x000fc60001000000 */
[----:B------:R-:W-:Y:S02]  /*0fb0*/  IMAD R8, R19, R4, R30 ;  /* 0x0000000413087224 */ /* 0x000fe400078e021e */
[----:B------:R-:W-:-:S03]  /*0fc0*/  IMAD.MOV.U32 R4, RZ, RZ, RZ ;  /* 0x000000ffff047224 */ /* 0x000fc600078e00ff */
[----:B------:R-:W-:Y:S01]  /*0fd0*/  IABS R7, R8 ;  /* 0x0000000800077213 */ /* 0x000fe20000000000 */
[----:B0-----:R-:W-:-:S04]  /*0fe0*/  IMAD.MOV R29, RZ, RZ, -R5 ;  /* 0x000000ffff1d7224 */ /* 0x001fc800078e0a05 */
[----:B------:R-:W-:-:S04]  /*0ff0*/  IMAD R29, R29, R18, RZ ;  /* 0x000000121d1d7224 */ /* 0x000fc800078e02ff */
[----:B------:R-:W-:Y:S01]  /*1000*/  IMAD.HI.U32 R29, R5, R29, R4 ;  /* 0x0000001d051d7227 */ /* 0x000fe200078e0004 */
[----:B------:R-:W-:-:S05]  /*1010*/  MOV R5, R7 ;  /* 0x0000000700057202 */ /* 0x000fca0000000f00 */
[----:B------:R-:W-:-:S04]  /*1020*/  IMAD.HI.U32 R4, R29, R5, RZ ;  /* 0x000000051d047227 */ /* 0x000fc800078e00ff */
[----:B------:R-:W-:-:S04]  /*1030*/  IMAD.MOV R7, RZ, RZ, -R4 ;  /* 0x000000ffff077224 */ /* 0x000fc800078e0a04 */
[----:B------:R-:W-:-:S05]  /*1040*/  IMAD R5, R18, R7, R5 ;  /* 0x0000000712057224 */ /* 0x000fca00078e0205 */
[----:B------:R-:W-:-:S13]  /*1050*/  ISETP.GT.U32.AND P4, PT, R18, R5, PT ;  /* 0x000000051200720c */ /* 0x000fda0003f84070 */
[----:B------:R-:W-:Y:S02]  /*1060*/  @!P4 IMAD.IADD R5, R5, 0x1, -R18 ;  /* 0x000000010505c824 */ /* 0x000fe400078e0a12 */
[----:B------:R-:W-:-:S03]  /*1070*/  @!P4 VIADD R4, R4, 0x1 ;  /* 0x000000010404c836 */ /* 0x000fc60000000000 */
[----:B------:R-:W-:Y:S02]  /*1080*/  ISETP.GE.U32.AND P5, PT, R5, R18, PT ;  /* 0x000000120500720c */ /* 0x000fe40003fa6070 */
[----:B------:R-:W-:-:S04]  /*1090*/  LOP3.LUT R5, R8, R15, RZ, 0x3c, !PT ;  /* 0x0000000f08057212 */ /* 0x000fc800078e3cff */
[----:B------:R-:W-:Y:S02]  /*10a0*/  ISETP.GE.AND P4, PT, R5, RZ, PT ;  /* 0x000000ff0500720c */ /* 0x000fe40003f86270 */
[----:B------:R-:W-:-:S05]  /*10b0*/  IADD3 R5, PT, PT, R9, 0xffffffe, RZ ;  /* 0x0ffffffe09057810 */ /* 0x000fca0007ffe0ff */
[----:B------:R-:W-:Y:S01]  /*10c0*/  @P5 VIADD R4, R4, 0x1 ;  /* 0x0000000104045836 */ /* 0x000fe20000000000 */
[----:B------:R-:W0:Y:S01]  /*10d0*/  F2I.FTZ.U32.TRUNC.NTZ R5, R5 ;  /* 0x0000000500057305 */ /* 0x000e22000021f000 */
[----:B------:R-:W-:-:S04]  /*10e0*/  ISETP.NE.AND P5, PT, R15, RZ, PT ;  /* 0x000000ff0f00720c */ /* 0x000fc80003fa5270 */
[----:B------:R-:W-:-:S05]  /*10f0*/  @!P4 IMAD.MOV R4, RZ, RZ, -R4 ;  /* 0x000000ffff04c224 */ /* 0x000fca00078e0a04 */
[----:B------:R-:W-:-:S04]  /*1100*/  SEL R9, R32, R4, !P5 ;  /* 0x0000000420097207 */ /* 0x000fc80006800000 */
[----:B------:R-:W-:Y:S01]  /*1110*/  IADD3 R4, PT, PT, -R9, RZ, RZ ;  /* 0x000000ff09047210 */ /* 0x000fe20007ffe1ff */
[----:B0-----:R-:W-:-:S04]  /*1120*/  IMAD.MOV R10, RZ, RZ, -R5 ;  /* 0x000000ffff0a7224 */ /* 0x001fc800078e0a05 */
[----:B------:R-:W-:Y:S02]  /*1130*/  IMAD R11, R15, R4, R8 ;  /* 0x000000040f0b7224 */ /* 0x000fe400078e0208 */
[----:B------:R-:W-:Y:S02]  /*1140*/  IMAD R33, R10, R31, RZ ;  /* 0x0000001f0a217224 */ /* 0x000fe400078e02ff */
[----:B------:R-:W-:Y:S01]  /*1150*/  IMAD.MOV.U32 R4, RZ, RZ, RZ ;  /* 0x000000ffff047224 */ /* 0x000fe200078e00ff */
[----:B------:R-:W-:-:S03]  /*1160*/  IABS R8, R11 ;  /* 0x0000000b00087213 */ /* 0x000fc60000000000 */
[----:B------:R-:W-:-:S06]  /*1170*/  IMAD.HI.U32 R33, R5, R33, R4 ;  /* 0x0000002105217227 */ /* 0x000fcc00078e0004 */
[----:B------:R-:W-:-:S04]  /*1180*/  IMAD.HI.U32 R4, R33, R8, RZ ;  /* 0x0000000821047227 */ /* 0x000fc800078e00ff */
[----:B------:R-:W-:-:S04]  /*1190*/  IMAD.MOV R5, RZ, RZ, -R4 ;  /* 0x000000ffff057224 */ /* 0x000fc800078e0a04 */
[----:B------:R-:W-:Y:S01]  /*11a0*/  IMAD R8, R31, R5, R8 ;  /* 0x000000051f087224 */ /* 0x000fe200078e0208 */
[----:B------:R-:W-:-:S04]  /*11b0*/  LOP3.LUT R5, R11, R28, RZ, 0x3c, !PT ;  /* 0x0000001c0b057212 */ /* 0x000fc800078e3cff */
[----:B------:R-:W-:-:S13]  /*11c0*/  ISETP.GT.U32.AND P4, PT, R31, R8, PT ;  /* 0x000000081f00720c */ /* 0x000fda0003f84070 */
[----:B------:R-:W-:Y:S01]  /*11d0*/  @!P4 IADD3 R8, PT, PT, R8, -R31, RZ ;  /* 0x8000001f0808c210 */ /* 0x000fe20007ffe0ff */
[----:B------:R-:W-:-:S03]  /*11e0*/  @!P4 VIADD R4, R4, 0x1 ;  /* 0x000000010404c836 */ /* 0x000fc60000000000 */
[----:B------:R-:W-:Y:S02]  /*11f0*/  ISETP.GE.U32.AND P4, PT, R8, R31, PT ;  /* 0x0000001f0800720c */ /* 0x000fe40003f86070 */
[----:B------:R-:W-:Y:S01]  /*1200*/  SEL R8, R9, RZ, P3 ;  /* 0x000000ff09087207 */ /* 0x000fe20001800000 */
[----:B--2---:R-:W-:-:S04]  /*1210*/  IMAD R9, R6, UR8, RZ ;  /* 0x0000000806097c24 */ /* 0x004fc8000f8e02ff */
[----:B------:R-:W-:-:S06]  /*1220*/  IMAD R8, R8, UR9, R9 ;  /* 0x0000000908087c24 */ /* 0x000fcc000f8e0209 */
[----:B------:R-:W-:Y:S01]  /*1230*/  @P4 VIADD R4, R4, 0x1 ;  /* 0x0000000104044836 */ /* 0x000fe20000000000 */
[----:B------:R-:W-:-:S13]  /*1240*/  ISETP.GE.AND P4, PT, R5, RZ, PT ;  /* 0x000000ff0500720c */ /* 0x000fda0003f86270 */
[----:B------:R-:W-:Y:S01]  /*1250*/  @!P4 IMAD.MOV R4, RZ, RZ, -R4 ;  /* 0x000000ffff04c224 */ /* 0x000fe200078e0a04 */
[----:B------:R-:W-:-:S04]  /*1260*/  ISETP.NE.AND P4, PT, R28, RZ, PT ;  /* 0x000000ff1c00720c */ /* 0x000fc80003f85270 */
[----:B------:R-:W-:-:S05]  /*1270*/  SEL R7, R34, R4, !P4 ;  /* 0x0000000422077207 */ /* 0x000fca0006000000 */
[----:B------:R-:W-:Y:S01]  /*1280*/  IMAD.MOV R5, RZ, RZ, -R7 ;  /* 0x000000ffff057224 */ /* 0x000fe200078e0a07 */
[----:B------:R-:W-:-:S03]  /*1290*/  SEL R7, R7, RZ, P0 ;  /* 0x000000ff07077207 */ /* 0x000fc60000000000 */
[----:B------:R-:W-:Y:S02]  /*12a0*/  IMAD R6, R28, R5, R11 ;  /* 0x000000051c067224 */ /* 0x000fe400078e020b */
[----:B------:R-:W0:Y:S01]  /*12b0*/  LDC.64 R4, c[0x0][0x388] ;  /* 0x0000e200ff047b82 */ /* 0x000e220000000a00 */
[----:B------:R-:W-:Y:S02]  /*12c0*/  IMAD R7, R7, UR10, R8 ;  /* 0x0000000a07077c24 */ /* 0x000fe4000f8e0208 */
[----:B------:R-:W-:-:S05]  /*12d0*/  SEL R6, R6, RZ, P1 ;  /* 0x000000ff06067207 */ /* 0x000fca0000800000 */
[----:B------:R-:W-:-:S05]  /*12e0*/  IMAD R6, R6, UR11, R7 ;  /* 0x0000000b06067c24 */ /* 0x000fca000f8e0207 */
[----:B------:R-:W-:-:S04]  /*12f0*/  LEA.HI R6, R6, R6, RZ, 0x1 ;  /* 0x0000000606067211 */ /* 0x000fc800078f08ff */
[----:B------:R-:W-:Y:S02]  /*1300*/  SHF.R.S32.HI R13, RZ, 0x1, R6 ;  /* 0x00000001ff0d7819 */ /* 0x000fe40000011406 */
[----:B------:R-:W1:Y:S03]  /*1310*/  LDC.64 R6, c[0x0][0x380] ;  /* 0x0000e000ff067b82 */ /* 0x000e660000000a00 */
[----:B0-----:R-:W-:-:S06]  /*1320*/  IMAD.WIDE R12, R13, 0x2, R4 ;  /* 0x000000020d0c7825 */ /* 0x001fcc00078e0204 */
[----:B------:R-:W2:Y:S01]  /*1330*/  LDG.E.U16 R13, desc[UR4][R12.64] ;  /* 0x000000040c0d7981 */ /* 0x000ea2000c1e1500 */
[----:B------:R-:W-:-:S04]  /*1340*/  LEA.HI R8, R30, R30, RZ, 0x1 ;  /* 0x0000001e1e087211 */ /* 0x000fc800078f08ff */
[----:B------:R-:W-:-:S05]  /*1350*/  SHF.R.S32.HI R11, RZ, 0x1, R8 ;  /* 0x00000001ff0b7819 */ /* 0x000fca0000011408 */
[----:B-1----:R-:W-:Y:S01]  /*1360*/  IMAD.WIDE R10, R11, 0x8, R6 ;  /* 0x000000080b0a7825 */ /* 0x002fe200078e0206 */
[----:B--2---:R-:W-:-:S04]  /*1370*/  PRMT R9, R13, 0x7771, RZ ;  /* 0x000077710d097816 */ /* 0x004fc800000000ff */
[----:B------:R-:W-:Y:S02]  /*1380*/  ISETP.NE.AND P6, PT, R9, RZ, PT ;  /* 0x000000ff0900720c */ /* 0x000fe40003fc5270 */
[----:B------:R-:W0:Y:S11]  /*1390*/  LDC.64 R8, c[0x0][0x3f0] ;  /* 0x0000fc00ff087b82 */ /* 0x000e360000000a00 */
[----:B------:R-:W-:-:S02]  /*13a0*/  @P6 R2UR UR4, R2 ;  /* 0x00000000020462ca */ /* 0x000fc400000e0000 */
[----:B------:R-:W-:-:S13]  /*13b0*/  @P6 R2UR UR5, R3 ;  /* 0x00000000030562ca */ /* 0x000fda00000e0000 */
[----:B------:R-:W0:Y:S01]  /*13c0*/  @P6 LDG.E R36, desc[UR4][R10.64+0x4] ;  /* 0x000004040a246981 */ /* 0x000e22000c1e1900 */
[----:B------:R-:W1:Y:S01]  /*13d0*/  LDCU UR6, c[0x0][0x3f0] ;  /* 0x00007e00ff0677ac */ /* 0x000e620008000800 */
[----:B------:R-:W-:Y:S02]  /*13e0*/  R2UR UR4, R2 ;  /* 0x00000000020472ca */ /* 0x000fe400000e0000 */
[----:B------:R-:W-:Y:S02]  /*13f0*/  R2UR UR5, R3 ;  /* 0x00000000030572ca */ /* 0x000fe400000e0000 */
[----:B-1----:R-:W-:Y:S01]  /*1400*/  MOV R12, UR6 ;  /* 0x00000006000c7c02 */ /* 0x002fe20008000f00 */
[----:B0-----:R-:W-:-:S10]  /*1410*/  @P6 FMUL R12, R36, R9 ;  /* 0x00000009240c6220 */ /* 0x001fd40000400000 */
[----:B------:R0:W2:Y:S01]  /*1420*/  LDG.E R36, desc[UR4][R10.64] ;  /* 0x000000040a247981 */ /* 0x0000a2000c1e1900 */
[----:B------:R-:W-:Y:S01]  /*1430*/  PRMT R13, R13, 0x7770, RZ ;  /* 0x000077700d0d7816 */ /* 0x000fe200000000ff */
[----:B------:R-:W1:Y:S01]  /*1440*/  S2UR UR5, SR_CgaCtaId ;  /* 0x00000000000579c3 */ /* 0x000e620000008800 */
[----:B------:R-:W-:Y:S01]  /*1450*/  IADD3 R30, PT, PT, R30, 0x400, RZ ;  /* 0x000004001e1e7810 */ /* 0x000fe20007ffe0ff */
[----:B------:R-:W-:Y:S01]  /*1460*/  UMOV UR4, 0x400 ;  /* 0x0000040000047882 */ /* 0x000fe20000000000 */
[----:B------:R-:W-:Y:S01]  /*1470*/  ISETP.NE.AND P6, PT, R13, RZ, PT ;  /* 0x000000ff0d00720c */ /* 0x000fe20003fc5270 */
[----:B------:R-:W-:Y:S01]  /*1480*/  UIADD3 UR4, UPT, UPT, UR4, 0xb0, URZ ;  /* 0x000000b004047890 */ /* 0x000fe2000fffe0ff */
[----:B0-----:R-:W-:-:S03]  /*1490*/  IMAD.MOV.U32 R10, RZ, RZ, RZ ;  /* 0x000000ffff0a7224 */ /* 0x001fc600078e00ff */
[----:B-1----:R-:W-:Y:S01]  /*14a0*/  ULEA UR4, UR5, UR4, 0x18 ;  /* 0x0000000405047291 */ /* 0x002fe2000f8ec0ff */
[----:B------:R-:W-:-:S05]  /*14b0*/  R2UR UR5, R3 ;  /* 0x00000000030572ca */ /* 0x000fca00000e0000 */
[----:B------:R-:W-:Y:S02]  /*14c0*/  LEA R13, R16, UR4, 0x2 ;  /* 0x00000004100d7c11 */ /* 0x000fe4000f8e10ff */
[----:B------:R-:W-:Y:S01]  /*14d0*/  R2UR UR4, R2 ;  /* 0x00000000020472ca */ /* 0x000fe200000e0000 */
[----:B--2---:R-:W-:-:S05]  /*14e0*/  FMUL R35, R36, R9 ;  /* 0x0000000924237220 */ /* 0x004fca0000400000 */
[----:B------:R-:W-:Y:S02]  /*14f0*/  FSEL R36, R35, R8, P6 ;  /* 0x0000000823247208 */ /* 0x000fe40003000000 */
[----:B------:R-:W0:Y:S02]  /*1500*/  I2F.RP R35, R14 ;  /* 0x0000000e00237306 */ /* 0x000e240000209400 */
[----:B------:R-:W-:Y:S01]  /*1510*/  FMNMX3 R17, R17, R36, R12, !PT ;  /* 0x0000002411117276 */ /* 0x000fe2000780000c */
[----:B------:R1:W-:Y:S05]  /*1520*/  STS [R13], R36 ;  /* 0x000000240d007388 */ /* 0x0003ea0000000800 */
[----:B0-----:R-:W0:Y:S02]  /*1530*/  MUFU.RCP R35, R35 ;  /* 0x0000002300237308 */ /* 0x001e240000001000 */
[----:B0-----:R-:W-:-:S06]  /*1540*/  VIADD R37, R35, 0xffffffe ;  /* 0x0ffffffe23257836 */ /* 0x001fcc0000000000 */
[----:B------:R0:W2:Y:S02]  /*1550*/  F2I.FTZ.U32.TRUNC.NTZ R11, R37 ;  /* 0x00000025000b7305 */ /* 0x0000a4000021f000 */
[----:B0-----:R-:W-:Y:S01]  /*1560*/  IABS R37, R30 ;  /* 0x0000001e00257213 */ /* 0x001fe20000000000 */
[----:B--2---:R-:W-:-:S04]  /*1570*/  IMAD.MOV R39, RZ, RZ, -R11 ;  /* 0x000000ffff277224 */ /* 0x004fc800078e0a0b */
[----:B------:R-:W-:-:S04]  /*1580*/  IMAD R35, R39, R14, RZ ;  /* 0x0000000e27237224 */ /* 0x000fc800078e02ff */
[----:B------:R-:W-:-:S06]  /*1590*/  IMAD.HI.U32 R11, R11, R35, R10 ;  /* 0x000000230b0b7227 */ /* 0x000fcc00078e000a */
[----:B------:R-:W-:-:S04]  /*15a0*/  IMAD.HI.U32 R35, R11, R37, RZ ;  /* 0x000000250b237227 */ /* 0x000fc800078e00ff */
[----:B------:R-:W-:-:S04]  /*15b0*/  IMAD.MOV R10, RZ, RZ, -R35 ;  /* 0x000000ffff0a7224 */ /* 0x000fc800078e0a23 */
[----:B------:R-:W-:Y:S02]  /*15c0*/  IMAD R37, R14, R10, R37 ;  /* 0x0000000a0e257224 */ /* 0x000fe400078e0225 */
[----:B------:R-:W-:-:S05]  /*15d0*/  IMAD.MOV.U32 R10, RZ, RZ, R14 ;  /* 0x000000ffff0a7224 */ /* 0x000fca00078e000e */
[----:B------:R-:W-:-:S13]  /*15e0*/  ISETP.GT.U32.AND P6, PT, R10, R37, PT ;  /* 0x000000250a00720c */ /* 0x000fda0003fc4070 */
[----:B------:R-:W-:Y:S01]  /*15f0*/  @!P6 IMAD.IADD R37, R37, 0x1, -R14 ;  /* 0x000000012525e824 */ /* 0x000fe200078e0a0e */
[----:B------:R-:W-:Y:S02]  /*1600*/  @!P6 IADD3 R35, PT, PT, R35, 0x1, RZ ;  /* 0x000000012323e810 */ /* 0x000fe40007ffe0ff */
[----:B------:R-:W-:Y:S02]  /*1610*/  LOP3.LUT R14, R30, R19, RZ, 0x3c, !PT ;  /* 0x000000131e0e7212 */ /* 0x000fe400078e3cff */
[----:B------:R-:W-:-:S13]  /*1620*/  ISETP.GE.U32.AND P6, PT, R37, R10, PT ;  /* 0x0000000a2500720c */ /* 0x000fda0003fc6070 */
[----:B------:R-:W-:Y:S01]  /*1630*/  @P6 VIADD R35, R35, 0x1 ;  /* 0x0000000123236836 */ /* 0x000fe20000000000 */
[----:B------:R-:W-:-:S13]  /*1640*/  ISETP.GE.AND P6, PT, R14, RZ, PT ;  /* 0x000000ff0e00720c */ /* 0x000fda0003fc6270 */
[----:B------:R-:W-:Y:S01]  /*1650*/  @!P6 IMAD.MOV R35, RZ, RZ, -R35 ;  /* 0x000000ffff23e224 */ /* 0x000fe200078e0a23 */
[----:B------:R-:W-:-:S04]  /*1660*/  ISETP.NE.AND P6, PT, R19, RZ, PT ;  /* 0x000000ff1300720c */ /* 0x000fc80003fc5270 */
[----:B------:R-:W-:-:S05]  /*1670*/  SEL R27, R27, R35, !P6 ;  /* 0x000000231b1b7207 */ /* 0x000fca0007000000 */
[----:B------:R-:W-:Y:S01]  /*1680*/  IMAD.MOV R14, RZ, RZ, -R27 ;  /* 0x000000ffff0e7224 */ /* 0x000fe200078e0a1b */
[----:B------:R-:W-:-:S03]  /*1690*/  SEL R27, R27, RZ, P2 ;  /* 0x000000ff1b1b7207 */ /* 0x000fc60001000000 */
[----:B-1----:R-:W-:Y:S02]  /*16a0*/  IMAD R36, R19, R14, R30 ;  /* 0x0000000e13247224 */ /* 0x002fe400078e021e */
[----:B------:R-:W-:-:S03]  /*16b0*/  IMAD R27, R27, UR8, RZ ;  /* 0x000000081b1b7c24 */ /* 0x000fc6000f8e02ff */
[----:B------:R-:W-:-:S05]  /*16c0*/  IABS R19, R36 ;  /* 0x0000002400137213 */ /* 0x000fca0000000000 */
[----:B------:R-:W-:-:S05]  /*16d0*/  IMAD.HI.U32 R29, R29, R19, RZ ;  /* 0x000000131d1d7227 */ /* 0x000fca00078e00ff */
[----:B------:R-:W-:-:S05]  /*16e0*/  IADD3 R14, PT, PT, -R29, RZ, RZ ;  /* 0x000000ff1d0e7210 */ /* 0x000fca0007ffe1ff */
[----:B------:R-:W-:Y:S01]  /*16f0*/  IMAD R19, R18, R14, R19 ;  /* 0x0000000e12137224 */ /* 0x000fe200078e0213 */
[----:B------:R-:W-:-:S04]  /*1700*/  LOP3.LUT R14, R36, R15, RZ, 0x3c, !PT ;  /* 0x0000000f240e7212 */ /* 0x000fc800078e3cff */
[----:B------:R-:W-:-:S13]  /*1710*/  ISETP.GT.U32.AND P6, PT, R18, R19, PT ;  /* 0x000000131200720c */ /* 0x000fda0003fc4070 */
[----:B------:R-:W-:Y:S02]  /*1720*/  @!P6 IMAD.IADD R19, R19, 0x1, -R18 ;  /* 0x000000011313e824 */ /* 0x000fe400078e0a12 */
[----:B------:R-:W-:-:S03]  /*1730*/  @!P6 VIADD R29, R29, 0x1 ;  /* 0x000000011d1de836 */ /* 0x000fc60000000000 */
[----:B------:R-:W-:-:S13]  /*1740*/  ISETP.GE.U32.AND P6, PT, R19, R18, PT ;  /* 0x000000121300720c */ /* 0x000fda0003fc6070 */
        /* <DEDUP_REMOVED lines=9> */
[----:B------:R-:W-:-:S05]  /*17e0*/  IMAD R14, R31, R15, R14 ;  /* 0x0000000f1f0e7224 */ /* 0x000fca00078e020e */
        /* <DEDUP_REMOVED lines=20> */
[----:B------:R-:W2:Y:S01]  /*1930*/  LDG.E.U16 R4, desc[UR4][R4.64] ;  /* 0x0000000404047981 */ /* 0x000ea2000c1e1500 */
[----:B------:R-:W-:-:S04]  /*1940*/  LEA.HI R30, R30, R30, RZ, 0x1 ;  /* 0x0000001e1e1e7211 */ /* 0x000fc800078f08ff */
[----:B------:R-:W-:-:S05]  /*1950*/  SHF.R.S32.HI R15, RZ, 0x1, R30 ;  /* 0x00000001ff0f7819 */ /* 0x000fca000001141e */
[----:B------:R-:W-:Y:S01]  /*1960*/  IMAD.WIDE R6, R15, 0x8, R6 ;  /* 0x000000080f067825 */ /* 0x000fe200078e0206 */
[----:B--2---:R-:W-:-:S04]  /*1970*/  PRMT R14, R4, 0x7771, RZ ;  /* 0x00007771040e7816 */ /* 0x004fc800000000ff */
[----:B------:R-:W-:Y:S02]  /*1980*/  ISETP.NE.AND P5, PT, R14, RZ, PT ;  /* 0x000000ff0e00720c */ /* 0x000fe40003fa5270 */
[----:B------:R-:W2:Y:S11]  /*1990*/  LDG.E R14, desc[UR4][R6.64] ;  /* 0x00000004060e7981 */ /* 0x000eb6000c1e1900 */
[----:B------:R-:W-:-:S02]  /*19a0*/  @P5 R2UR UR8, R2 ;  /* 0x00000000020852ca */ /* 0x000fc400000e0000 */
        /* <DEDUP_REMOVED lines=8> */
[----:B--2---:R-:W-:-:S05]  /*1a30*/  @P4 FMUL R8, R14, R9 ;  /* 0x000000090e084220 */ /* 0x004fca0000400000 */
[----:B------:R4:W-:Y:S01]  /*1a40*/  STS [R13+0x800], R8 ;  /* 0x000800080d007388 */ /* 0x0009e20000000800 */
[----:B------:R-:W-:Y:S01]  /*1a50*/  ISETP.GE.AND P4, PT, R16, R23, PT ;  /* 0x000000171000720c */ /* 0x000fe20003f86270 */
[----:B---3--:R-:W-:-:S05]  /*1a60*/  @P5 FMUL R4, R18, R9 ;  /* 0x0000000912045220 */ /* 0x008fca0000400000 */
[----:B------:R4:W-:Y:S01]  /*1a70*/  STS [R5+0x800], R4 ;  /* 0x0008000405007388 */ /* 0x0009e20000000800 */
[----:B------:R-:W-:-:S06]  /*1a80*/  FMNMX3 R17, R17, R8, R4, !PT ;  /* 0x0000000811117276 */ /* 0x000fcc0007800004 */
[----:B------:R-:W-:Y:S05]  /*1a90*/  @!P4 BRA `(.L_x_344) ;  /* 0xfffffff000b8c947 */ /* 0x000fea000383ffff */
.L_x_341:
[----:B------:R-:W-:Y:S05]  /*1aa0*/  BSYNC.RECONVERGENT B0 ;  /* 0x0000000000007941 */ /* 0x000fea0003800200 */
.L_x_340:
[----:B------:R-:W2:Y:S01]  /*1ab0*/  S2R R6, SR_LANEID ;  /* 0x0000000000067919 */ /* 0x000ea20000000000 */
[----:B------:R-:W-:Y:S01]  /*1ac0*/  UMOV UR4, 0xffffffff ;  /* 0xffffffff00047882 */ /* 0x000fe20000000000 */
[----:B-1----:R-:W-:Y:S01]  /*1ad0*/  IMAD.MOV.U32 R7, RZ, RZ, R17 ;  /* 0x000000ffff077224 */ /* 0x002fe200078e0011 */
[----:B------:R-:W1:Y:S01]  /*1ae0*/  S2R R0, SR_TID.X ;  /* 0x0000000000007919 */ /* 0x000e620000002100 */
[C---:B--2---:R-:W-:Y:S02]  /*1af0*/  ISETP.GT.AND P5, PT, R6.reuse, 0xf, PT ;  /* 0x0000000f0600780c */ /* 0x044fe40003fa4270 */
[C---:B------:R-:W-:Y:S02]  /*1b00*/  ISETP.GT.AND P4, PT, R6.reuse, 0x17, PT ;  /* 0x000000170600780c */ /* 0x040fe40003f84270 */
[C---:B------:R-:W-:Y:S02]  /*1b10*/  ISETP.GT.AND P3, PT, R6.reuse, 0x1b, PT ;  /* 0x0000001b0600780c */ /* 0x040fe40003f64270 */
[----:B------:R-:W-:-:S02]  /*1b20*/  ISETP.GT.AND P2, PT, R6, 0x1d, PT ;  /* 0x0000001d0600780c */ /* 0x000fc40003f44270 */
[----:B------:R-:W-:Y:S01]  /*1b30*/  ISETP.GT.AND P1, PT, R6, 0x1e, PT ;  /* 0x0000001e0600780c */ /* 0x000fe20003f24270 */
[----:B-1----:R-:W-:-:S12]  /*1b40*/  BRA.DIV UR4, `(.L_x_345) ;  /* 0x0000002204a87947 */ /* 0x002fd8000b800000 */
[----:B------:R-:W1:Y:S02]  /*1b50*/  SHFL.DOWN PT, R14, R7, 0x1, 0x1f ;  /* 0x08201f00070e7f89 */ /* 0x000e6400000e0000 */
[----:B-1----:R-:W-:-:S05]  /*1b60*/  @!P1 FMNMX R7, R14, R7, !PT ;  /* 0x000000070e079209 */ /* 0x002fca0007800000 */
[----:B------:R-:W1:Y:S02]  /*1b70*/  SHFL.DOWN PT, R14, R7, 0x2, 0x1f ;  /* 0x08401f00070e7f89 */ /* 0x000e6400000e0000 */
[----:B-1----:R-:W-:-:S05]  /*1b80*/  @!P2 FMNMX R7, R7, R14, !PT ;  /* 0x0000000e0707a209 */ /* 0x002fca0007800000 */
[----:B------:R-:W1:Y:S02]  /*1b90*/  SHFL.DOWN PT, R14, R7, 0x4, 0x1f ;  /* 0x08801f00070e7f89 */ /* 0x000e6400000e0000 */
[----:B-1----:R-:W-:-:S05]  /*1ba0*/  @!P3 FMNMX R7, R7, R14, !PT ;  /* 0x0000000e0707b209 */ /* 0x002fca0007800000 */
[----:B------:R-:W4:Y:S02]  /*1bb0*/  SHFL.DOWN PT, R14, R7, 0x8, 0x1f ;  /* 0x09001f00070e7f89 */ /* 0x000f2400000e0000 */
[----:B----4-:R-:W-:-:S04]  /*1bc0*/  FMNMX R5, R7, R14, !PT ;  /* 0x0000000e07057209 */ /* 0x010fc80007800000 */
[----:B------:R-:W-:-:S05]  /*1bd0*/  FSEL R4, R7, R5, P4 ;  /* 0x0000000507047208 */ /* 0x000fca0002000000 */
[----:B------:R1:W2:Y:S02]  /*1be0*/  SHFL.DOWN PT, R14, R4, 0x10, 0x1f ;  /* 0x0a001f00040e7f89 */ /* 0x0002a400000e0000 */
.L_x_395:
[----:B------:R-:W3:Y:S01]  /*1bf0*/  S2R R27, SR_CgaCtaId ;  /* 0x00000000001b7919 */ /* 0x000ee20000008800 */
[----:B------:R-:W-:Y:S02]  /*1c00*/  MOV R28, R4 ;  /* 0x00000004001c7202 */ /* 0x000fe40000000f00 */
[----:B------:R-:W-:Y:S01]  /*1c10*/  PLOP3.LUT P6, PT, PT, PT, PT, 0x8, 0x80 ;  /* 0x000000000080781c */ /* 0x000fe20003fce170 */
[----:B------:R-:W-:-:S12]  /*1c20*/  @P5 BRA `(.L_x_346) ;  /* 0x0000000000285947 */ /* 0x000fd80003800000 */
[----:B------:R-:W-:Y:S02]  /*1c30*/  ISETP.NE.AND P0, PT, R6, RZ, PT ;  /* 0x000000ff0600720c */ /* 0x000fe40003f05270 */
[----:B--2---:R-:W-:-:S11]  /*1c40*/  FMNMX R28, R5, R14, !PT ;  /* 0x0000000e051c7209 */ /* 0x004fd60007800000 */
[----:B------:R-:W2:Y:S01]  /*1c50*/  @!P0 S2R R7, SR_CgaCtaId ;  /* 0x0000000000078919 */ /* 0x000ea20000008800 */
[----:B-1----:R-:W-:Y:S02]  /*1c60*/  @!P0 MOV R4, 0x400 ;  /* 0x0000040000048802 */ /* 0x002fe40000000f00 */
[----:B------:R-:W-:Y:S02]  /*1c70*/  @!P0 SHF.R.U32.HI R6, RZ, 0x3, R0 ;  /* 0x00000003ff068819 */ /* 0x000fe40000011600 */
[----:B------:R-:W-:Y:S02]  /*1c80*/  @!P0 PLOP3.LUT P6, PT, PT, PT, PT, 0x80, 0x8 ;  /* 0x000000000008881c */ /* 0x000fe40003fcf070 */
[----:B--2---:R-:W-:Y:S02]  /*1c90*/  @!P0 LEA R4, R7, R4, 0x18 ;  /* 0x0000000407048211 */ /* 0x004fe400078ec0ff */
[----:B------:R-:W-:-:S05]  /*1ca0*/  @!P0 LOP3.LUT R7, R6, 0x7c, RZ, 0xc0, !PT ;  /* 0x0000007c06078812 */ /* 0x000fca00078ec0ff */
[----:B------:R-:W-:-:S05]  /*1cb0*/  @!P0 IMAD.IADD R5, R7, 0x1, R4 ;  /* 0x0000000107058824 */ /* 0x000fca00078e0204 */
[----:B------:R4:W-:Y:S02]  /*1cc0*/  @!P0 STS [R5+0x10], R28 ;  /* 0x0000101c05008388 */ /* 0x0009e40000000800 */
.L_x_346:
[----:B------:R-:W-:Y:S01]  /*1cd0*/  ISETP.NE.AND P0, PT, R0, RZ, PT ;  /* 0x000000ff0000720c */ /* 0x000fe20003f05270 */
[----:B------:R-:W-:Y:S05]  /*1ce0*/  WARPSYNC.ALL ;  /* 0x0000000000007948 */ /* 0x000fea0003800000 */
[----:B------:R-:W-:Y:S01]  /*1cf0*/  BAR.SYNC.DEFER_BLOCKING 0x0 ;  /* 0x0000000000007b1d */ /* 0x000fe20000010000 */
[----:B-1----:R-:W-:-:S05]  /*1d00*/  P2R R4, PR, RZ, 0x1 ;  /* 0x00000001ff047803 */ /* 0x002fca0000000000 */
[----:B------:R-:W-:Y:S04]  /*1d10*/  BSSY.RECONVERGENT B0, `(.L_x_347) ;  /* 0x0000012000007945 */ /* 0x000fe80003800200 */
[----:B------:R-:W-:Y:S05]  /*1d20*/  @P0 BRA `(.L_x_348) ;  /* 0x0000000000400947 */ /* 0x000fea0003800000 */
[----:B------:R-:W1:Y:S01]  /*1d30*/  S2UR UR5, SR_CgaCtaId ;  /* 0x00000000000579c3 */ /* 0x000e620000008800 */
[----:B------:R-:W-:Y:S02]  /*1d40*/  UMOV UR4, 0x400 ;  /* 0x0000040000047882 */ /* 0x000fe40000000000 */
[----:B-1----:R-:W-:-:S09]  /*1d50*/  ULEA UR4, UR5, UR4, 0x18 ;  /* 0x0000000405047291 */ /* 0x002fd2000f8ec0ff */
[----:B----4-:R-:W1:Y:S04]  /*1d60*/  LDS.128 R4, [UR4+0x10] ;  /* 0x00001004ff047984 */ /* 0x010e680008000c00 */
[----:B------:R-:W4:Y:S04]  /*1d70*/  LDS.128 R8, [UR4+0x20] ;  /* 0x00002004ff087984 */ /* 0x000f280008000c00 */
[----:B--2---:R-:W2:Y:S04]  /*1d80*/  LDS.128 R12, [UR4+0x30] ;  /* 0x00003004ff0c7984 */ /* 0x004ea80008000c00 */
[----:B------:R-:W5:Y:S01]  /*1d90*/  LDS.128 R16, [UR4+0x40] ;  /* 0x00004004ff107984 */ /* 0x000f620008000c00 */
[----:B-1----:R-:W-:-:S04]  /*1da0*/  FMNMX3 R5, R28, R5, R6, !PT ;  /* 0x000000051c057276 */ /* 0x002fc80007800006 */
[----:B----4-:R-:W-:-:S04]  /*1db0*/  FMNMX3 R5, R5, R7, R8, !PT ;  /* 0x0000000705057276 */ /* 0x010fc80007800008 */
[----:B------:R-:W-:-:S04]  /*1dc0*/  FMNMX3 R5, R5, R9, R10, !PT ;  /* 0x0000000905057276 */ /* 0x000fc8000780000a */
[----:B--2---:R-:W-:-:S04]  /*1dd0*/  FMNMX3 R5, R5, R11, R12, !PT ;  /* 0x0000000b05057276 */ /* 0x004fc8000780000c */
[----:B------:R-:W-:-:S04]  /*1de0*/  FMNMX3 R5, R5, R13, R14, !PT ;  /* 0x0000000d05057276 */ /* 0x000fc8000780000e */
[----:B-----5:R-:W-:-:S04]  /*1df0*/  FMNMX3 R5, R5, R15, R16, !PT ;  /* 0x0000000f05057276 */ /* 0x020fc80007800010 */
[----:B------:R-:W-:-:S04]  /*1e00*/  FMNMX3 R18, R5, R17, R18, !PT ;  /* 0x0000001105127276 */ /* 0x000fc80007800012 */
[----:B------:R-:W-:-:S05]  /*1e10*/  FMNMX R18, R18, R19, !PT ;  /* 0x0000001312127209 */ /* 0x000fca0007800000 */
[----:B------:R1:W-:Y:S02]  /*1e20*/  STS [UR4+0x54], R18 ;  /* 0x00005412ff007988 */ /* 0x0003e40008000804 */
.L_x_348:
[----:B------:R-:W-:Y:S05]  /*1e30*/  BSYNC.RECONVERGENT B0 ;  /* 0x0000000000007941 */ /* 0x000fea0003800200 */
.L_x_347:
[----:B------:R-:W5:Y:S01]  /*1e40*/  LDCU.64 UR4, c[0x0][0x410] ;  /* 0x00008200ff0477ac */ /* 0x000f620008000a00 */
[----:B------:R-:W-:Y:S01]  /*1e50*/  MOV R6, 0x400 ;  /* 0x0000040000067802 */ /* 0x000fe20000000f00 */
[----:B------:R-:W-:Y:S01]  /*1e60*/  BSSY.RECONVERGENT B0, `(.L_x_349) ;  /* 0x000007d000007945 */ /* 0x000fe20003800200 */
[----:B----4-:R-:W-:Y:S02]  /*1e70*/  HFMA2 R5, -RZ, RZ, 0, 0 ;  /* 0x00000000ff057431 */ /* 0x010fe400000001ff */
[C---:B------:R-:W-:Y:S01]  /*1e80*/  VIADD R16, R0.reuse, 0x600 ;  /* 0x0000060000107836 */ /* 0x040fe20000000000 */
[----:B---3--:R-:W-:Y:S01]  /*1e90*/  LEA R19, R27, R6, 0x18 ;  /* 0x000000061b137211 */ /* 0x008fe200078ec0ff */
[C---:B------:R-:W-:Y:S01]  /*1ea0*/  VIADD R17, R0.reuse, 0x200 ;  /* 0x0000020000117836 */ /* 0x040fe20000000000 */
[----:B------:R-:W-:Y:S01]  /*1eb0*/  BAR.SYNC.DEFER_BLOCKING 0x0 ;  /* 0x0000000000007b1d */ /* 0x000fe20000010000 */
[----:B-----5:R-:W-:-:S04]  /*1ec0*/  ISETP.GE.U32.AND P0, PT, R0, UR4, PT ;  /* 0x0000000400007c0c */ /* 0x020fc8000bf06070 */
[----:B------:R-:W-:-:S13]  /*1ed0*/  ISETP.GE.AND.EX P0, PT, RZ, UR5, PT, P0 ;  /* 0x00000005ff007c0c */ /* 0x000fda000bf06300 */
[----:B------:R-:W-:Y:S05]  /*1ee0*/  @P0 BRA `(.L_x_350) ;  /* 0x0000000400d00947 */ /* 0x000fea0003800000 */
[----:B------:R3:W4:Y:S01]  /*1ef0*/  LDS R4, [R19+0x54] ;  /* 0x0000540013047984 */ /* 0x0007220000000800 */
[----:B------:R-:W-:Y:S01]  /*1f00*/  LOP3.LUT R13, R24, 0x600, RZ, 0xc0, !PT ;  /* 0x00000600180d7812 */ /* 0x000fe200078ec0ff */
[----:B------:R-:W-:Y:S01]  /*1f10*/  BSSY.RECONVERGENT B1, `(.L_x_351) ;  /* 0x0000035000017945 */ /* 0x000fe20003800200 */
[----:B------:R-:W-:Y:S02]  /*1f20*/  IMAD.MOV.U32 R5, RZ, RZ, RZ ;  /* 0x000000ffff057224 */ /* 0x000fe400078e00ff */
[----:B------:R-:W-:Y:S01]  /*1f30*/  ISETP.NE.U32.AND P0, PT, R13, 0x600, PT ;  /* 0x000006000d00780c */ /* 0x000fe20003f05070 */
[----:B------:R-:W-:-:S03]  /*1f40*/  IMAD.MOV.U32 R7, RZ, RZ, R0 ;  /* 0x000000ffff077224 */ /* 0x000fc600078e0000 */
[----:B------:R-:W-:-:S13]  /*1f50*/  ISETP.NE.AND.EX P0, PT, RZ, RZ, PT, P0 ;  /* 0x000000ffff00720c */ /* 0x000fda0003f05300 */
[----:B---3--:R-:W-:Y:S05]  /*1f60*/  @!P0 BRA `(.L_x_352) ;  /* 0x0000000000bc8947 */ /* 0x008fea0003800000 */
[----:B------:R-:W4:Y:S01]  /*1f70*/  LDS R5, [R20] ;  /* 0x0000000014057984 */ /* 0x000f220000000800 */
[----:B------:R-:W-:Y:S01]  /*1f80*/  IMAD.MOV.U32 R12, RZ, RZ, 0x3bbb989d ;  /* 0x3bbb989dff0c7424 */ /* 0x000fe200078e00ff */
[----:B------:R-:W-:Y:S02]  /*1f90*/  MOV R11, 0x437c0000 ;  /* 0x437c0000000b7802 */ /* 0x000fe40000000f00 */
[----:B------:R-:W-:-:S04]  /*1fa0*/  ISETP.NE.U32.AND P0, PT, R13, RZ, PT ;  /* 0x000000ff0d00720c */ /* 0x000fc80003f05070 */
[----:B------:R-:W-:Y:S01]  /*1fb0*/  ISETP.NE.AND.EX P0, PT, RZ, RZ, PT, P0 ;  /* 0x000000ffff00720c */ /* 0x000fe20003f05300 */
[----:B----4-:R-:W-:-:S04]  /*1fc0*/  FADD R5, -R4, R5 ;  /* 0x0000000504057221 */ /* 0x010fc80000000100 */
[----:B------:R-:W-:-:S04]  /*1fd0*/  FFMA.SAT R7, R5, R12, 0.5 ;  /* 0x3f00000005077423 */ /* 0x000fc8000000200c */
[----:B------:R-:W-:-:S04]  /*1fe0*/  FFMA.RM R7, R7, R11, 12582913 ;  /* 0x4b40000107077423 */ /* 0x000fc8000000400b */
[C---:B------:R-:W-:Y:S01]  /*1ff0*/  FADD R8, R7.reuse, -12583039 ;  /* 0xcb40007f07087421 */ /* 0x040fe20000000000 */
[----:B------:R-:W-:-:S03]  /*2000*/  IMAD.SHL.U32 R7, R7, 0x800000, RZ ;  /* 0x0080000007077824 */ /* 0x000fc600078e00ff */
[----:B------:R-:W-:-:S04]  /*2010*/  FFMA R8, R5, 1.4426950216293334961, -R8 ;  /* 0x3fb8aa3b05087823 */ /* 0x000fc80000000808 */
[----:B------:R-:W-:-:S06]  /*2020*/  FFMA R8, R5, 1.925963033500011079e-08, R8 ;  /* 0x32a5706005087823 */ /* 0x000fcc0000000008 */
[----:B------:R-:W3:Y:S02]  /*2030*/  MUFU.EX2 R8, R8 ;  /* 0x0000000800087308 */ /* 0x000ee40000000800 */
[----:B---3--:R-:W-:Y:S01]  /*2040*/  FMUL R9, R7, R8 ;  /* 0x0000000807097220 */ /* 0x008fe20000400000 */
[----:B------:R-:W-:-:S03]  /*2050*/  IMAD.MOV.U32 R7, RZ, RZ, R17 ;  /* 0x000000ffff077224 */ /* 0x000fc600078e0011 */
[----:B------:R-:W-:Y:S01]  /*2060*/  FADD R5, RZ, R9 ;  /* 0x00000009ff057221 */ /* 0x000fe20000000000 */
[----:B------:R3:W-:Y:S01]  /*2070*/  STS [R20], R9 ;  /* 0x0000000914007388 */ /* 0x0007e20000000800 */
[----:B------:R-:W-:Y:S05]  /*2080*/  @!P0 BRA `(.L_x_352) ;  /* 0x0000000000748947 */ /* 0x000fea0003800000 */
[----:B------:R-:W4:Y:S01]  /*2090*/  LDS R7, [R20+0x800] ;  /* 0x0008000014077984 */ /* 0x000f220000000800 */
[----:B------:R-:W-:-:S04]  /*20a0*/  ISETP.NE.U32.AND P0, PT, R13, 0x200, PT ;  /* 0x000002000d00780c */ /* 0x000fc80003f05070 */
[----:B------:R-:W-:Y:S01]  /*20b0*/  ISETP.NE.AND.EX P0, PT, RZ, RZ, PT, P0 ;  /* 0x000000ffff00720c */ /* 0x000fe20003f05300 */
[----:B----4-:R-:W-:-:S04]  /*20c0*/  FADD R7, -R4, R7 ;  /* 0x0000000704077221 */ /* 0x010fc80000000100 */
[----:B------:R-:W-:-:S04]  /*20d0*/  FFMA.SAT R8, R7, R12, 0.5 ;  /* 0x3f00000007087423 */ /* 0x000fc8000000200c */
[----:B------:R-:W-:-:S04]  /*20e0*/  FFMA.RM R8, R8, R11, 12582913 ;  /* 0x4b40000108087423 */ /* 0x000fc8000000400b */
[C---:B------:R-:W-:Y:S01]  /*20f0*/  FADD R10, R8.reuse, -12583039 ;  /* 0xcb40007f080a7421 */ /* 0x040fe20000000000 */
[----:B------:R-:W-:-:S03]  /*2100*/  IMAD.SHL.U32 R8, R8, 0x800000, RZ ;  /* 0x0080000008087824 */ /* 0x000fc600078e00ff */
[----:B------:R-:W-:-:S04]  /*2110*/  FFMA R10, R7, 1.4426950216293334961, -R10 ;  /* 0x3fb8aa3b070a7823 */ /* 0x000fc8000000080a */
[----:B------:R-:W-:-:S04]  /*2120*/  FFMA R10, R7, 1.925963033500011079e-08, R10 ;  /* 0x32a57060070a7823 */ /* 0x000fc8000000000a */
[----:B------:R-:W4:Y:S02]  /*2130*/  MUFU.EX2 R7, R10 ;  /* 0x0000000a00077308 */ /* 0x000f240000000800 */
[----:B----4-:R-:W-:Y:S01]  /*2140*/  FMUL R8, R8, R7 ;  /* 0x0000000708087220 */ /* 0x010fe20000400000 */
[----:B------:R-:W-:-:S03]  /*2150*/  LOP3.LUT R7, R0, 0x400, RZ, 0xfc, !PT ;  /* 0x0000040000077812 */ /* 0x000fc600078efcff */
[----:B------:R-:W-:Y:S01]  /*2160*/  FADD R5, R5, R8 ;  /* 0x0000000805057221 */ /* 0x000fe20000000000 */
[----:B------:R4:W-:Y:S01]  /*2170*/  STS [R20+0x800], R8 ;  /* 0x0008000814007388 */ /* 0x0009e20000000800 */
[----:B------:R-:W-:Y:S05]  /*2180*/  @!P0 BRA `(.L_x_352) ;  /* 0x0000000000348947 */ /* 0x000fea0003800000 */
[----:B------:R-:W5:Y:S02]  /*2190*/  LDS R7, [R20+0x1000] ;  /* 0x0010000014077984 */ /* 0x000f640000000800 */
[----:B-----5:R-:W-:-:S04]  /*21a0*/  FADD R7, -R4, R7 ;  /* 0x0000000704077221 */ /* 0x020fc80000000100 */
[----:B----4-:R-:W-:-:S04]  /*21b0*/  FFMA.SAT R8, R7, R12, 0.5 ;  /* 0x3f00000007087423 */ /* 0x010fc8000000200c */
[----:B------:R-:W-:-:S04]  /*21c0*/  FFMA.RM R8, R8, R11, 12582913 ;  /* 0x4b40000108087423 */ /* 0x000fc8000000400b */
[C---:B------:R-:W-:Y:S01]  /*21d0*/  FADD R10, R8.reuse, -12583039 ;  /* 0xcb40007f080a7421 */ /* 0x040fe20000000000 */
[----:B------:R-:W-:-:S03]  /*21e0*/  SHF.L.U32 R8, R8, 0x17, RZ ;  /* 0x0000001708087819 */ /* 0x000fc600000006ff */
[----:B------:R-:W-:-:S04]  /*21f0*/  FFMA R10, R7, 1.4426950216293334961, -R10 ;  /* 0x3fb8aa3b070a7823 */ /* 0x000fc8000000080a */
[----:B------:R-:W-:-:S04]  /*2200*/  FFMA R10, R7, 1.925963033500011079e-08, R10 ;  /* 0x32a57060070a7823 */ /* 0x000fc8000000000a */
[----:B------:R-:W4:Y:S02]  /*2210*/  MUFU.EX2 R7, R10 ;  /* 0x0000000a00077308 */ /* 0x000f240000000800 */
[----:B----4-:R-:W-:Y:S01]  /*2220*/  FMUL R8, R8, R7 ;  /* 0x0000000708087220 */ /* 0x010fe20000400000 */
[----:B------:R-:W-:-:S03]  /*2230*/  IMAD.MOV.U32 R7, RZ, RZ, R16 ;  /* 0x000000ffff077224 */ /* 0x000fc600078e0010 */
[----:B------:R-:W-:Y:S01]  /*2240*/  FADD R5, R5, R8 ;  /* 0x0000000805057221 */ /* 0x000fe20000000000 */
[----:B------:R4:W-:Y:S06]  /*2250*/  STS [R20+0x1000], R8 ;  /* 0x0010000814007388 */ /* 0x0009ec0000000800 */
.L_x_352:
[----:B------:R-:W-:Y:S05]  /*2260*/  BSYNC.RECONVERGENT B1 ;  /* 0x0000000000017941 */ /* 0x000fea0003800200 */
.L_x_351:
[----:B------:R-:W-:-:S04]  /*2270*/  ISETP.GE.U32.AND P0, PT, R24, 0x600, PT ;  /* 0x000006001800780c */ /* 0x000fc80003f06070 */
[----:B------:R-:W-:-:S13]  /*2280*/  ISETP.GE.U32.AND.EX P0, PT, R22, RZ, PT, P0 ;  /* 0x000000ff1600720c */ /* 0x000fda0003f06100 */
[----:B------:R-:W-:Y:S05]  /*2290*/  @!P0 BRA `(.L_x_350) ;  /* 0x0000000000e48947 */ /* 0x000fea0003800000 */
[----:B------:R-:W-:-:S05]  /*22a0*/  VIADD R6, R6, 0xb0 ;  /* 0x000000b006067836 */ /* 0x000fca0000000000 */
[----:B------:R-:W-:-:S07]  /*22b0*/  LEA R6, R27, R6, 0x18 ;  /* 0x000000061b067211 */ /* 0x000fce00078ec0ff */
.L_x_353:
[C---:B0---4-:R-:W-:Y:S02]  /*22c0*/  IMAD R8, R7.reuse, 0x4, R6 ;  /* 0x0000000407087824 */ /* 0x051fe400078e0206 */
[----:B------:R-:W-:Y:S02]  /*22d0*/  HFMA2 R28, -RZ, RZ, 0.96630859375, -0.0022525787353515625 ;  /* 0x3bbb989dff1c7431 */ /* 0x000fe400000001ff */
[----:B------:R-:W-:Y:S02]  /*22e0*/  IMAD.MOV.U32 R29, RZ, RZ, 0x437c0000 ;  /* 0x437c0000ff1d7424 */ /* 0x000fe400078e00ff */
[----:B------:R-:W-:Y:S01]  /*22f0*/  VIADD R7, R7, 0x800 ;  /* 0x0000080007077836 */ /* 0x000fe20000000000 */
[----:B---3--:R-:W3:Y:S04]  /*2300*/  LDS R9, [R8] ;  /* 0x0000000008097984 */ /* 0x008ee80000000800 */
[----:B------:R-:W4:Y:S01]  /*2310*/  LDS R13, [R8+0x800] ;  /* 0x00080000080d7984 */ /* 0x000f220000000800 */
[----:B------:R-:W-:-:S03]  /*2320*/  ISETP.GE.U32.AND P0, PT, R7, UR4, PT ;  /* 0x0000000407007c0c */ /* 0x000fc6000bf06070 */
[----:B------:R-:W5:Y:S01]  /*2330*/  LDS R15, [R8+0x1000] ;  /* 0x00100000080f7984 */ /* 0x000f620000000800 */
[----:B------:R-:W-:-:S03]  /*2340*/  ISETP.GE.U32.AND.EX P0, PT, RZ, UR5, PT, P0 ;  /* 0x00000005ff007c0c */ /* 0x000fc6000bf06100 */
[----:B------:R-:W0:Y:S01]  /*2350*/  LDS R27, [R8+0x1800] ;  /* 0x00180000081b7984 */ /* 0x000e220000000800 */
[----:B---3--:R-:W-:-:S04]  /*2360*/  FADD R11, -R4, R9 ;  /* 0x00000009040b7221 */ /* 0x008fc80000000100 */
[----:B------:R-:W-:Y:S01]  /*2370*/  FFMA.SAT R9, R11, R28, 0.5 ;  /* 0x3f0000000b097423 */ /* 0x000fe2000000201c */
[----:B----4-:R-:W-:-:S03]  /*2380*/  FADD R13, -R4, R13 ;  /* 0x0000000d040d7221 */ /* 0x010fc60000000100 */
[-C--:B------:R-:W-:Y:S01]  /*2390*/  FFMA.RM R9, R9, R29.reuse, 12582913 ;  /* 0x4b40000109097423 */ /* 0x080fe2000000401d */
[C---:B-----5:R-:W-:Y:S01]  /*23a0*/  FADD R15, -R4.reuse, R15 ;  /* 0x0000000f040f7221 */ /* 0x060fe20000000100 */
[-C--:B------:R-:W-:Y:S02]  /*23b0*/  FFMA.SAT R10, R13, R28.reuse, 0.5 ;  /* 0x3f0000000d0a7423 */ /* 0x080fe4000000201c */
[----:B------:R-:W-:Y:S01]  /*23c0*/  FADD R12, R9, -12583039 ;  /* 0xcb40007f090c7421 */ /* 0x000fe20000000000 */
[----:B0-----:R-:W-:Y:S01]  /*23d0*/  FADD R27, -R4, R27 ;  /* 0x0000001b041b7221 */ /* 0x001fe20000000100 */
[-C--:B-1----:R-:W-:Y:S01]  /*23e0*/  FFMA.SAT R18, R15, R28.reuse, 0.5 ;  /* 0x3f0000000f127423 */ /* 0x082fe2000000201c */
[-C--:B------:R-:W-:Y:S01]  /*23f0*/  FFMA.RM R10, R10, R29.reuse, 12582913 ;  /* 0x4b4000010a0a7423 */ /* 0x080fe2000000401d */
[----:B------:R-:W-:Y:S01]  /*2400*/  FFMA R12, R11, 1.4426950216293334961, -R12 ;  /* 0x3fb8aa3b0b0c7823 */ /* 0x000fe2000000080c */
[----:B------:R-:W-:Y:S02]  /*2410*/  IMAD.SHL.U32 R9, R9, 0x800000, RZ ;  /* 0x0080000009097824 */ /* 0x000fe400078e00ff */
[-C--:B------:R-:W-:Y:S01]  /*2420*/  FFMA.RM R18, R18, R29.reuse, 12582913 ;  /* 0x4b40000112127423 */ /* 0x080fe2000000401d */
[----:B--2---:R-:W-:Y:S01]  /*2430*/  FADD R14, R10, -12583039 ;  /* 0xcb40007f0a0e7421 */ /* 0x004fe20000000000 */
[----:B------:R-:W-:Y:S01]  /*2440*/  FFMA R12, R11, 1.925963033500011079e-08, R12 ;  /* 0x32a570600b0c7823 */ /* 0x000fe2000000000c */
[----:B------:R-:W-:Y:S01]  /*2450*/  FFMA.SAT R11, R27, R28, 0.5 ;  /* 0x3f0000001b0b7423 */ /* 0x000fe2000000201c */
[C---:B------:R-:W-:Y:S01]  /*2460*/  FADD R28, R18.reuse, -12583039 ;  /* 0xcb40007f121c7421 */ /* 0x040fe20000000000 */
[----:B------:R-:W-:Y:S01]  /*2470*/  FFMA R14, R13, 1.4426950216293334961, -R14 ;  /* 0x3fb8aa3b0d0e7823 */ /* 0x000fe2000000080e */
[----:B------:R-:W-:Y:S01]  /*2480*/  SHF.L.U32 R18, R18, 0x17, RZ ;  /* 0x0000001712127819 */ /* 0x000fe200000006ff */
[----:B------:R-:W-:Y:S01]  /*2490*/  FFMA.RM R29, R11, R29, 12582913 ;  /* 0x4b4000010b1d7423 */ /* 0x000fe2000000401d */
[----:B------:R-:W-:Y:S01]  /*24a0*/  FFMA R28, R15, 1.4426950216293334961, -R28 ;  /* 0x3fb8aa3b0f1c7823 */ /* 0x000fe2000000081c */
[----:B------:R-:W-:Y:S01]  /*24b0*/  FFMA R14, R13, 1.925963033500011079e-08, R14 ;  /* 0x32a570600d0e7823 */ /* 0x000fe2000000000e */
[----:B------:R-:W0:Y:S01]  /*24c0*/  MUFU.EX2 R12, R12 ;  /* 0x0000000c000c7308 */ /* 0x000e220000000800 */
[----:B------:R-:W-:Y:S01]  /*24d0*/  FADD R30, R29, -12583039 ;  /* 0xcb40007f1d1e7421 */ /* 0x000fe20000000000 */
[----:B------:R-:W-:Y:S01]  /*24e0*/  FFMA R28, R15, 1.925963033500011079e-08, R28 ;  /* 0x32a570600f1c7823 */ /* 0x000fe2000000001c */
[----:B------:R-:W-:-:S02]  /*24f0*/  IMAD.SHL.U32 R10, R10, 0x800000, RZ ;  /* 0x008000000a0a7824 */ /* 0x000fc400078e00ff */
[----:B------:R-:W-:Y:S01]  /*2500*/  FFMA R30, R27, 1.4426950216293334961, -R30 ;  /* 0x3fb8aa3b1b1e7823 */ /* 0x000fe2000000081e */
[----:B------:R-:W-:Y:S02]  /*2510*/  IMAD.SHL.U32 R29, R29, 0x800000, RZ ;  /* 0x008000001d1d7824 */ /* 0x000fe400078e00ff */
[----:B------:R-:W1:Y:S01]  /*2520*/  MUFU.EX2 R11, R14 ;  /* 0x0000000e000b7308 */ /* 0x000e620000000800 */
[----:B------:R-:W-:-:S07]  /*2530*/  FFMA R30, R27, 1.925963033500011079e-08, R30 ;  /* 0x32a570601b1e7823 */ /* 0x000fce000000001e */
        /* <DEDUP_REMOVED lines=15> */
.L_x_350:
[----:B------:R-:W-:Y:S05]  /*2630*/  BSYNC.RECONVERGENT B0 ;  /* 0x0000000000007941 */ /* 0x000fea0003800200 */
.L_x_349:
[----:B------:R-:W-:Y:S01]  /*2640*/  IMAD.MOV.U32 R27, RZ, RZ, R5 ;  /* 0x000000ffff1b7224 */ /* 0x000fe200078e0005 */
[----:B------:R-:W5:Y:S01]  /*2650*/  S2UR UR5, SR_CgaCtaId ;  /* 0x00000000000579c3 */ /* 0x000f620000008800 */
[----:B------:R-:W-:Y:S01]  /*2660*/  UMOV UR4, 0x400 ;  /* 0x0000040000047882 */ /* 0x000fe20000000000 */
[----:B------:R-:W-:Y:S01]  /*2670*/  ISETP.NE.AND P0, PT, R0, RZ, PT ;  /* 0x000000ff0000720c */ /* 0x000fe20003f05270 */
[----:B------:R-:W-:Y:S01]  /*2680*/  UIADD3 UR4, UPT, UPT, UR4, 0x58, URZ ;  /* 0x0000005804047890 */ /* 0x000fe2000fffe0ff */
[----:B----4-:R-:W4:Y:S01]  /*2690*/  SHFL.DOWN PT, R4, R27, 0x1, 0x1f ;  /* 0x08201f001b047f89 */ /* 0x010f2200000e0000 */
[----:B------:R-:W-:Y:S01]  /*26a0*/  SHF.R.U32.HI R5, RZ, 0x3, R0 ;  /* 0x00000003ff057819 */ /* 0x000fe20000011600 */
[----:B------:R-:W-:Y:S03]  /*26b0*/  BSSY.RECONVERGENT B0, `(.L_x_354) ;  /* 0x0000024000007945 */ /* 0x000fe60003800200 */
[----:B------:R-:W-:Y:S01]  /*26c0*/  LOP3.LUT R6, R5, 0x7c, RZ, 0xc0, !PT ;  /* 0x0000007c05067812 */ /* 0x000fe200078ec0ff */
[----:B-----5:R-:W-:Y:S01]  /*26d0*/  ULEA UR4, UR5, UR4, 0x18 ;  /* 0x0000000405047291 */ /* 0x020fe2000f8ec0ff */
[----:B----4-:R-:W-:-:S05]  /*26e0*/  @!P1 FADD R27, R4, R27 ;  /* 0x0000001b041b9221 */ /* 0x010fca0000000000 */
[----:B------:R-:W4:Y:S02]  /*26f0*/  SHFL.DOWN PT, R4, R27, 0x2, 0x1f ;  /* 0x08401f001b047f89 */ /* 0x000f2400000e0000 */
[----:B----4-:R-:W-:-:S05]  /*2700*/  @!P2 FADD R27, R27, R4 ;  /* 0x000000041b1ba221 */ /* 0x010fca0000000000 */
[----:B------:R-:W4:Y:S02]  /*2710*/  SHFL.DOWN PT, R4, R27, 0x4, 0x1f ;  /* 0x08801f001b047f89 */ /* 0x000f2400000e0000 */
[----:B----4-:R-:W-:-:S05]  /*2720*/  @!P3 FADD R27, R27, R4 ;  /* 0x000000041b1bb221 */ /* 0x010fca0000000000 */
[----:B------:R-:W4:Y:S02]  /*2730*/  SHFL.DOWN PT, R4, R27, 0x8, 0x1f ;  /* 0x09001f001b047f89 */ /* 0x000f2400000e0000 */
[----:B----4-:R-:W-:-:S05]  /*2740*/  @!P4 FADD R27, R27, R4 ;  /* 0x000000041b1bc221 */ /* 0x010fca0000000000 */
[----:B------:R-:W4:Y:S02]  /*2750*/  SHFL.DOWN PT, R4, R27, 0x10, 0x1f ;  /* 0x0a001f001b047f89 */ /* 0x000f2400000e0000 */
[----:B----4-:R-:W-:-:S05]  /*2760*/  @!P5 FADD R27, R27, R4 ;  /* 0x000000041b1bd221 */ /* 0x010fca0000000000 */
[----:B------:R4:W-:Y:S01]  /*2770*/  @P6 STS [R6+UR4+0x10], R27 ;  /* 0x0000101b06006988 */ /* 0x0009e20008000804 */
[----:B------:R-:W-:Y:S06]  /*2780*/  BAR.SYNC.DEFER_BLOCKING 0x0 ;  /* 0x0000000000007b1d */ /* 0x000fec0000010000 */
[----:B------:R-:W-:Y:S05]  /*2790*/  @P0 BRA `(.L_x_355) ;  /* 0x0000000000540947 */ /* 0x000fea0003800000 */
[----:B-1----:R-:W1:Y:S04]  /*27a0*/  LDS R18, [R19+0x6c] ;  /* 0x00006c0013127984 */ /* 0x002e680000000800 */
[----:B----4-:R-:W4:Y:S04]  /*27b0*/  LDS.128 R4, [R19+0x70] ;  /* 0x0000700013047984 */ /* 0x010f280000000c00 */
[----:B0--3--:R-:W0:Y:S04]  /*27c0*/  LDS.128 R8, [R19+0x80] ;  /* 0x0000800013087984 */ /* 0x009e280000000c00 */
[----:B--2---:R-:W2:Y:S01]  /*27d0*/  LDS.128 R12, [R19+0x90] ;  /* 0x00009000130c7984 */ /* 0x004ea20000000c00 */
[----:B-1----:R-:W-:-:S04]  /*27e0*/  FADD R27, R27, R18 ;  /* 0x000000121b1b7221 */ /* 0x002fc80000000000 */
[----:B----4-:R-:W-:-:S04]  /*27f0*/  FADD R4, R27, R4 ;  /* 0x000000041b047221 */ /* 0x010fc80000000000 */
[----:B------:R-:W-:-:S04]  /*2800*/  FADD R5, R4, R5 ;  /* 0x0000000504057221 */ /* 0x000fc80000000000 */
[----:B------:R-:W-:Y:S02]  /*2810*/  FADD R6, R5, R6 ;  /* 0x0000000605067221 */ /* 0x000fe40000000000 */
[----:B------:R-:W1:Y:S02]  /*2820*/  LDS.64 R4, [R19+0xa0] ;  /* 0x0000a00013047984 */ /* 0x000e640000000a00 */
[----:B------:R-:W-:-:S04]  /*2830*/  FADD R7, R6, R7 ;  /* 0x0000000706077221 */ /* 0x000fc80000000000 */
[----:B0-----:R-:W-:-:S04]  /*2840*/  FADD R8, R7, R8 ;  /* 0x0000000807087221 */ /* 0x001fc80000000000 */
[----:B------:R-:W-:-:S04]  /*2850*/  FADD R9, R8, R9 ;  /* 0x0000000908097221 */ /* 0x000fc80000000000 */
[----:B------:R-:W-:-:S04]  /*2860*/  FADD R10, R9, R10 ;  /* 0x0000000a090a7221 */ /* 0x000fc80000000000 */
[----:B------:R-:W-:-:S04]  /*2870*/  FADD R11, R10, R11 ;  /* 0x0000000b0a0b7221 */ /* 0x000fc80000000000 */
[----:B--2---:R-:W-:-:S04]  /*2880*/  FADD R12, R11, R12 ;  /* 0x0000000c0b0c7221 */ /* 0x004fc80000000000 */
[----:B------:R-:W-:-:S04]  /*2890*/  FADD R13, R12, R13 ;  /* 0x0000000d0c0d7221 */ /* 0x000fc80000000000 */
[----:B------:R-:W-:-:S04]  /*28a0*/  FADD R14, R13, R14 ;  /* 0x0000000e0d0e7221 */ /* 0x000fc80000000000 */
[----:B------:R-:W-:-:S04]  /*28b0*/  FADD R15, R14, R15 ;  /* 0x0000000f0e0f7221 */ /* 0x000fc80000000000 */
[----:B-1----:R-:W-:-:S04]  /*28c0*/  FADD R4, R15, R4 ;  /* 0x000000040f047221 */ /* 0x002fc80000000000 */
[----:B------:R-:W-:-:S05]  /*28d0*/  FADD R4, R4, R5 ;  /* 0x0000000504047221 */ /* 0x000fca0000000000 */
[----:B------:R0:W-:Y:S02]  /*28e0*/  STS [R19+0xac], R4 ;  /* 0x0000ac0413007388 */ /* 0x0001e40000000800 */
.L_x_355:
[----:B------:R-:W-:Y:S05]  /*28f0*/  BSYNC.RECONVERGENT B0 ;  /* 0x0000000000007941 */ /* 0x000fea0003800200 */
.L_x_354:
[----:B------:R-:W-:Y:S01]  /*2900*/  BAR.SYNC.DEFER_BLOCKING 0x0 ;  /* 0x0000000000007b1d */ /* 0x000fe20000010000 */
[----:B------:R-:W-:-:S05]  /*2910*/  ISETP.GE.AND P0, PT, R0, R23, PT ;  /* 0x000000170000720c */ /* 0x000fca0003f06270 */
[----:B------:R-:W0:Y:S01]  /*2920*/  LDCU.64 UR8, c[0x0][0x3f8] ;  /* 0x00007f00ff0877ac */ /* 0x000e220008000a00 */
[----:B------:R-:W-:Y:S01]  /*2930*/  BSSY.RECONVERGENT B0, `(.L_x_356) ;  /* 0x0000144000007945 */ /* 0x000fe20003800200 */
[----:B------:R-:W0:Y:S06]  /*2940*/  LDCU.64 UR6, c[0x0][0x400] ;  /* 0x00008000ff0677ac */ /* 0x000e2c0008000a00 */
[----:B------:R-:W-:Y:S05]  /*2950*/  @P0 BRA `(.L_x_357) ;  /* 0x0000001400040947 */ /* 0x000fea0003800000 */
[----:B------:R1:W2:Y:S01]  /*2960*/  LDS R5, [R19+0xac] ;  /* 0x0000ac0013057984 */ /* 0x0002a20000000800 */
[----:B0-----:R-:W-:Y:S01]  /*2970*/  LOP3.LUT R4, RZ, R0, RZ, 0x33, !PT ;  /* 0x00000000ff047212 */ /* 0x001fe200078e33ff */
[----:B------:R-:W-:Y:S01]  /*2980*/  BSSY.RECONVERGENT B3, `(.L_x_358) ;  /* 0x000008d000037945 */ /* 0x000fe20003800200 */
[----:B------:R-:W-:Y:S02]  /*2990*/  IMAD.MOV.U32 R10, RZ, RZ, R0 ;  /* 0x000000ffff0a7224 */ /* 0x000fe400078e0000 */
[----:B------:R-:W-:-:S04]  /*29a0*/  IADD3 R11, PT, PT, R4, R23, RZ ;  /* 0x00000017040b7210 */ /* 0x000fc80007ffe0ff */
[----:B-1----:R-:W-:-:S04]  /*29b0*/  LOP3.LUT R18, R11, 0x600, RZ, 0xc0, !PT ;  /* 0x000006000b127812 */ /* 0x002fc800078ec0ff */
[----:B------:R-:W-:-:S13]  /*29c0*/  ISETP.NE.AND P0, PT, R18, 0x600, PT ;  /* 0x000006001200780c */ /* 0x000fda0003f05270 */
[----:B------:R-:W-:Y:S05]  /*29d0*/  @!P0 BRA `(.L_x_359) ;  /* 0x00000008001c8947 */ /* 0x000fea0003800000 */
[----:B------:R-:W0:Y:S01]  /*29e0*/  LDS R4, [R20] ;  /* 0x0000000014047984 */ /* 0x000e220000000800 */
[----:B--2-4-:R-:W1:Y:S01]  /*29f0*/  MUFU.RCP R6, R5 ;  /* 0x0000000500067308 */ /* 0x014e620000001000 */
        /* <DEDUP_REMOVED lines=9> */
[----:B---3--:R-:W-:Y:S05]  /*2a90*/  CALL.REL.NOINC `($__internal_7_$__cuda_sm3x_div_rn_noftz_f32_slowpath) ;  /* 0x0000001400587944 */ /* 0x008fea0003c00000 */
[----:B------:R-:W-:-:S07]  /*2aa0*/  IMAD.MOV.U32 R12, RZ, RZ, R13 ;  /* 0x000000ffff0c7224 */ /* 0x000fce00078e000d */
.L_x_361:
[----:B------:R-:W-:Y:S05]  /*2ab0*/  BSYNC.RECONVERGENT B4 ;  /* 0x0000000000047941 */ /* 0x000fea0003800200 */
.L_x_360:
        /* <DEDUP_REMOVED lines=11> */
[----:B------:R-:W-:Y:S02]  /*2b70*/  MOV R4, R6 ;  /* 0x0000000600047202 */ /* 0x000fe40000000f00 */
[----:B------:R-:W-:-:S07]  /*2b80*/  MOV R8, 0x2ba0 ;  /* 0x00002ba000087802 */ /* 0x000fce0000000f00 */
[----:B---3--:R-:W-:Y:S05]  /*2b90*/  CALL.REL.NOINC `($__internal_7_$__cuda_sm3x_div_rn_noftz_f32_slowpath) ;  /* 0x0000001400187944 */ /* 0x008fea0003c00000 */
.L_x_363:
[----:B------:R-:W-:Y:S05]  /*2ba0*/  BSYNC.RECONVERGENT B4 ;  /* 0x0000000000047941 */ /* 0x000fea0003800200 */
.L_x_362:
[----:B------:R-:W0:Y:S01]  /*2bb0*/  LDCU.64 UR4, c[0x0][0x400] ;  /* 0x00008000ff0477ac */ /* 0x000e220008000a00 */
[----:B------:R-:W-:Y:S01]  /*2bc0*/  IMAD.SHL.U32 R6, R0, 0x2, RZ ;  /* 0x0000000200067824 */ /* 0x000fe200078e00ff */
[----:B------:R-:W-:Y:S01]  /*2bd0*/  R2UR UR10, R2 ;  /* 0x00000000020a72ca */ /* 0x000fe200000e0000 */
[----:B------:R-:W-:Y:S01]  /*2be0*/  IMAD.MOV.U32 R7, RZ, RZ, RZ ;  /* 0x000000ffff077224 */ /* 0x000fe200078e00ff */
[----:B------:R-:W-:Y:S01]  /*2bf0*/  R2UR UR11, R3 ;  /* 0x00000000030b72ca */ /* 0x000fe200000e0000 */
[----:B------:R-:W-:Y:S02]  /*2c00*/  IMAD.MOV.U32 R10, RZ, RZ, R17 ;  /* 0x000000ffff0a7224 */ /* 0x000fe400078e0011 */
[----:B0-----:R-:W-:Y:S02]  /*2c10*/  IMAD R4, R25, UR4, RZ ;  /* 0x0000000419047c24 */ /* 0x001fe4000f8e02ff */
[----:B------:R-:W-:-:S04]  /*2c20*/  IMAD.WIDE.U32 R6, R21, UR4, R6 ;  /* 0x0000000415067c25 */ /* 0x000fc8000f8e0006 */
[----:B------:R-:W-:Y:S01]  /*2c30*/  IMAD R15, R21, UR5, R4 ;  /* 0x00000005150f7c24 */ /* 0x000fe2000f8e0204 */
[----:B------:R-:W0:Y:S03]  /*2c40*/  LDCU.64 UR4, c[0x0][0x3f8] ;  /* 0x00007f00ff0477ac */ /* 0x000e260008000a00 */
[----:B------:R-:W-:-:S05]  /*2c50*/  IMAD.IADD R15, R7, 0x1, R15 ;  /* 0x00000001070f7824 */ /* 0x000fca00078e020f */
[----:B------:R-:W-:-:S04]  /*2c60*/  LEA.HI R4, P0, R15, R6, RZ, 0x1 ;  /* 0x000000060f047211 */ /* 0x000fc800078108ff */
[----:B------:R-:W-:Y:S01]  /*2c70*/  SHF.L.U32 R8, R4, 0x2, RZ ;  /* 0x0000000204087819 */ /* 0x000fe200000006ff */
[----:B---3--:R-:W-:-:S03]  /*2c80*/  IMAD.X R9, RZ, RZ, R15, P0 ;  /* 0x000000ffff097224 */ /* 0x008fc600000e060f */
[----:B------:R-:W-:Y:S02]  /*2c90*/  LOP3.LUT R8, R8, 0xfffffff8, RZ, 0xc0, !PT ;  /* 0xfffffff808087812 */ /* 0x000fe400078ec0ff */
[----:B------:R-:W-:Y:S02]  /*2ca0*/  SHF.L.U64.HI R4, R4, 0x2, R9 ;  /* 0x0000000204047819 */ /* 0x000fe40000010209 */
        /* <DEDUP_REMOVED lines=8> */
[----:B------:R-:W-:Y:S01]  /*2d30*/  LOP3.LUT R10, R0, 0x400, RZ, 0xfc, !PT ;  /* 0x00000400000a7812 */ /* 0x000fe200078efcff */
        /* <DEDUP_REMOVED lines=9> */
[----:B------:R-:W-:Y:S05]  /*2dd0*/  CALL.REL.NOINC `($__internal_7_$__cuda_sm3x_div_rn_noftz_f32_slowpath) ;  /* 0x0000001000887944 */ /* 0x000fea0003c00000 */
[----:B------:R-:W-:-:S07]  /*2de0*/  MOV R12, R13 ;  /* 0x0000000d000c7202 */ /* 0x000fce0000000f00 */
.L_x_365:
[----:B------:R-:W-:Y:S05]  /*2df0*/  BSYNC.RECONVERGENT B4 ;  /* 0x0000000000047941 */ /* 0x000fea0003800200 */
.L_x_364:
        /* <DEDUP_REMOVED lines=11> */
[----:B------:R-:W-:Y:S05]  /*2eb0*/  CALL.REL.NOINC `($__internal_7_$__cuda_sm3x_div_rn_noftz_f32_slowpath) ;  /* 0x0000001000507944 */ /* 0x000fea0003c00000 */
.L_x_367:
[----:B------:R-:W-:Y:S05]  /*2ec0*/  BSYNC.RECONVERGENT B4 ;  /* 0x0000000000047941 */ /* 0x000fea0003800200 */
.L_x_366:
[----:B------:R-:W-:Y:S01]  /*2ed0*/  IADD3 R0, P0, PT, R6, 0x400, RZ ;  /* 0x0000040006007810 */ /* 0x000fe20007f1e0ff */
[----:B------:R-:W0:Y:S01]  /*2ee0*/  LDCU.64 UR4, c[0x0][0x3f8] ;  /* 0x00007f00ff0477ac */ /* 0x000e220008000a00 */
[----:B------:R-:W-:Y:S02]  /*2ef0*/  R2UR UR10, R2 ;  /* 0x00000000020a72ca */ /* 0x000fe400000e0000 */
[----:B------:R-:W-:Y:S01]  /*2f00*/  R2UR UR11, R3 ;  /* 0x00000000030b72ca */ /* 0x000fe200000e0000 */
[----:B------:R-:W-:-:S05]  /*2f10*/  IMAD.X R9, RZ, RZ, R15, P0 ;  /* 0x000000ffff097224 */ /* 0x000fca00000e060f */
[----:B------:R-:W-:-:S05]  /*2f20*/  LEA.HI R0, P0, R9, R0, RZ, 0x1 ;  /* 0x0000000009007211 */ /* 0x000fca00078108ff */
[----:B------:R-:W-:Y:S02]  /*2f30*/  IMAD.SHL.U32 R8, R0, 0x4, RZ ;  /* 0x0000000400087824 */ /* 0x000fe400078e00ff */
        /* <DEDUP_REMOVED lines=20> */
[----:B------:R-:W-:-:S07]  /*3080*/  MOV R12, R13 ;  /* 0x0000000d000c7202 */ /* 0x000fce0000000f00 */
.L_x_369:
[----:B------:R-:W-:Y:S05]  /*3090*/  BSYNC.RECONVERGENT B4 ;  /* 0x0000000000047941 */ /* 0x000fea0003800200 */
.L_x_368:
        /* <DEDUP_REMOVED lines=12> */
.L_x_371:
[----:B------:R-:W-:Y:S05]  /*3160*/  BSYNC.RECONVERGENT B4 ;  /* 0x0000000000047941 */ /* 0x000fea0003800200 */
.L_x_370:
[----:B------:R-:W-:Y:S01]  /*3170*/  IADD3 R0, P0, PT, R6, 0x800, RZ ;  /* 0x0000080006007810 */ /* 0x000fe20007f1e0ff */
[----:B------:R-:W0:Y:S01]  /*3180*/  LDCU.64 UR4, c[0x0][0x3f8] ;  /* 0x00007f00ff0477ac */ /* 0x000e220008000a00 */
[----:B------:R-:W-:Y:S02]  /*3190*/  R2UR UR10, R2 ;  /* 0x00000000020a72ca */ /* 0x000fe400000e0000 */
[----:B------:R-:W-:Y:S01]  /*31a0*/  R2UR UR11, R3 ;  /* 0x00000000030b72ca */ /* 0x000fe200000e0000 */
[----:B------:R-:W-:Y:S01]  /*31b0*/  IMAD.X R7, RZ, RZ, R15, P0 ;  /* 0x000000ffff077224 */ /* 0x000fe200000e060f */
[----:B------:R-:W-:-:S04]  /*31c0*/  MOV R10, R16 ;  /* 0x00000010000a7202 */ /* 0x000fc80000000f00 */
[----:B------:R-:W-:-:S05]  /*31d0*/  LEA.HI R0, P0, R7, R0, RZ, 0x1 ;  /* 0x0000000007007211 */ /* 0x000fca00078108ff */
[----:B------:R-:W-:Y:S02]  /*31e0*/  IMAD.SHL.U32 R6, R0, 0x4, RZ ;  /* 0x0000000400067824 */ /* 0x000fe400078e00ff */
[----:B------:R-:W-:-:S03]  /*31f0*/  IMAD.X R7, RZ, RZ, R7, P0 ;  /* 0x000000ffff077224 */ /* 0x000fc600000e0607 */
[----:B------:R-:W-:Y:S02]  /*3200*/  LOP3.LUT R6, R6, 0xfffffff8, RZ, 0xc0, !PT ;  /* 0xfffffff806067812 */ /* 0x000fe400078ec0ff */
[----:B------:R-:W-:Y:S02]  /*3210*/  SHF.L.U64.HI R0, R0, 0x2, R7 ;  /* 0x0000000200007819 */ /* 0x000fe40000010207 */
[----:B0-----:R-:W-:-:S04]  /*3220*/  IADD3 R6, P0, PT, R6, UR4, RZ ;  /* 0x0000000406067c10 */ /* 0x001fc8000ff1e0ff */
[----:B------:R-:W-:-:S05]  /*3230*/  IADD3.X R7, PT, PT, R0, UR5, RZ, P0, !PT ;  /* 0x0000000500077c10 */ /* 0x000fca00087fe4ff */
[----:B------:R0:W-:Y:S04]  /*3240*/  STG.E.64 desc[UR10][R6.64], R12 ;  /* 0x0000000c06007986 */ /* 0x0001e8000c101b0a */
.L_x_359:
[----:B------:R-:W-:Y:S05]  /*3250*/  BSYNC.RECONVERGENT B3 ;  /* 0x0000000000037941 */ /* 0x000fea0003800200 */
.L_x_358:
[----:B------:R-:W-:-:S13]  /*3260*/  ISETP.GE.U32.AND P0, PT, R11, 0x600, PT ;  /* 0x000006000b00780c */ /* 0x000fda0003f06070 */
[----:B------:R-:W-:Y:S05]  /*3270*/  @!P0 BRA `(.L_x_357) ;  /* 0x0000000800bc8947 */ /* 0x000fea0003800000 */
.L_x_388:
[----:B------:R-:W5:Y:S01]  /*3280*/  S2UR UR5, SR_CgaCtaId ;  /* 0x00000000000579c3 */ /* 0x000f620000008800 */
[----:B------:R-:W-:Y:S01]  /*3290*/  UMOV UR4, 0x400 ;  /* 0x0000040000047882 */ /* 0x000fe20000000000 */
[----:B0-2---:R-:W0:Y:S01]  /*32a0*/  MUFU.RCP R0, R5 ;  /* 0x0000000500007308 */ /* 0x005e220000001000 */
[----:B------:R-:W-:Y:S01]  /*32b0*/  UIADD3 UR4, UPT, UPT, UR4, 0xb0, URZ ;  /* 0x000000b004047890 */ /* 0x000fe2000fffe0ff */
[----:B------:R-:W-:Y:S01]  /*32c0*/  BSSY.RECONVERGENT B3, `(.L_x_372) ;  /* 0x000000e000037945 */ /* 0x000fe20003800200 */
[----:B0-----:R-:W-:-:S04]  /*32d0*/  FFMA R7, -R5, R0, 1 ;  /* 0x3f80000005077423 */ /* 0x001fc80000000100 */
[----:B------:R-:W-:Y:S01]  /*32e0*/  FFMA R0, R0, R7, R0 ;  /* 0x0000000700007223 */ /* 0x000fe20000000000 */
[----:B-----5:R-:W-:-:S06]  /*32f0*/  ULEA UR4, UR5, UR4, 0x18 ;  /* 0x0000000405047291 */ /* 0x020fcc000f8ec0ff */
[----:B------:R-:W-:-:S05]  /*3300*/  LEA R18, R10, UR4, 0x2 ;  /* 0x000000040a127c11 */ /* 0x000fca000f8e10ff */
[----:B------:R-:W0:Y:S02]  /*3310*/  LDS R4, [R18] ;  /* 0x0000000012047984 */ /* 0x000e240000000800 */
[----:B0-----:R-:W0:Y:S01]  /*3320*/  FCHK P0, R4, R5 ;  /* 0x0000000504007302 */ /* 0x001e220000000000 */
[----:B-1----:R-:W-:-:S04]  /*3330*/  FFMA R12, R0, R4, RZ ;  /* 0x00000004000c7223 */ /* 0x002fc800000000ff */
[----:B------:R-:W-:-:S04]  /*3340*/  FFMA R7, -R5, R12, R4 ;  /* 0x0000000c05077223 */ /* 0x000fc80000000104 */
[----:B------:R-:W-:Y:S01]  /*3350*/  FFMA R12, R0, R7, R12 ;  /* 0x00000007000c7223 */ /* 0x000fe2000000000c */
[----:B0-----:R-:W-:Y:S06]  /*3360*/  @!P0 BRA `(.L_x_373) ;  /* 0x00000000000c8947 */ /* 0x001fec0003800000 */
[----:B------:R-:W-:-:S07]  /*3370*/  MOV R8, 0x3390 ;  /* 0x0000339000087802 */ /* 0x000fce0000000f00 */
[----:B---34-:R-:W-:Y:S05]  /*3380*/  CALL.REL.NOINC `($__internal_7_$__cuda_sm3x_div_rn_noftz_f32_slowpath) ;  /* 0x0000000c001c7944 */ /* 0x018fea0003c00000 */
[----:B------:R-:W-:-:S07]  /*3390*/  IMAD.MOV.U32 R12, RZ, RZ, R13 ;  /* 0x000000ffff0c7224 */ /* 0x000fce00078e000d */
.L_x_373:
[----:B------:R-:W-:Y:S05]  /*33a0*/  BSYNC.RECONVERGENT B3 ;  /* 0x0000000000037941 */ /* 0x000fea0003800200 */
.L_x_372:
[----:B------:R-:W-:Y:S01]  /*33b0*/  IMAD R16, R23, 0x4, R18 ;  /* 0x0000000417107824 */ /* 0x000fe200078e0212 */
[----:B------:R-:W0:Y:S01]  /*33c0*/  MUFU.RCP R0, R5 ;  /* 0x0000000500007308 */ /* 0x000e220000001000 */
[----:B------:R-:W-:Y:S03]  /*33d0*/  BSSY.RECONVERGENT B3, `(.L_x_374) ;  /* 0x000000c000037945 */ /* 0x000fe60003800200 */
[----:B----4-:R-:W1:Y:S01]  /*33e0*/  LDS R6, [R16] ;  /* 0x0000000010067984 */ /* 0x010e620000000800 */
        /* <DEDUP_REMOVED lines=9> */
[----:B---3--:R-:W-:Y:S05]  /*3480*/  CALL.REL.NOINC `($__internal_7_$__cuda_sm3x_div_rn_noftz_f32_slowpath) ;  /* 0x0000000800dc7944 */ /* 0x008fea0003c00000 */
.L_x_375:
[----:B------:R-:W-:Y:S05]  /*3490*/  BSYNC.RECONVERGENT B3 ;  /* 0x0000000000037941 */ /* 0x000fea0003800200 */
.L_x_374:
[----:B------:R-:W-:Y:S01]  /*34a0*/  SHF.L.U32 R6, R10, 0x1, RZ ;  /* 0x000000010a067819 */ /* 0x000fe200000006ff */
[----:B------:R-:W0:Y:S01]  /*34b0*/  LDS R4, [R18+0x800] ;  /* 0x0008000012047984 */ /* 0x000e220000000800 */
[----:B------:R-:W-:Y:S01]  /*34c0*/  IMAD R0, R25, UR6, RZ ;  /* 0x0000000619007c24 */ /* 0x000fe2000f8e02ff */
[----:B------:R-:W1:Y:S01]  /*34d0*/  MUFU.RCP R14, R5 ;  /* 0x00000005000e7308 */ /* 0x000e620000001000 */
[----:B------:R-:W-:Y:S01]  /*34e0*/  IMAD.MOV.U32 R7, RZ, RZ, RZ ;  /* 0x000000ffff077224 */ /* 0x000fe200078e00ff */
[----:B------:R-:W-:Y:S01]  /*34f0*/  R2UR UR4, R2 ;  /* 0x00000000020472ca */ /* 0x000fe200000e0000 */
[----:B------:R-:W-:Y:S01]  /*3500*/  IMAD R11, R21, UR7, R0 ;  /* 0x00000007150b7c24 */ /* 0x000fe2000f8e0200 */
[----:B------:R-:W-:Y:S01]  /*3510*/  R2UR UR5, R3 ;  /* 0x00000000030572ca */ /* 0x000fe200000e0000 */
[----:B------:R-:W-:Y:S01]  /*3520*/  IMAD.WIDE.U32 R6, R21, UR6, R6 ;  /* 0x0000000615067c25 */ /* 0x000fe2000f8e0006 */
[----:B------:R-:W-:Y:S03]  /*3530*/  BSSY.RECONVERGENT B3, `(.L_x_376) ;  /* 0x0000014000037945 */ /* 0x000fe60003800200 */
[----:B------:R-:W-:-:S05]  /*3540*/  IMAD.IADD R11, R11, 0x1, R7 ;  /* 0x000000010b0b7824 */ /* 0x000fca00078e0207 */
[----:B------:R-:W-:Y:S01]  /*3550*/  LEA.HI R0, P0, R11, R6, RZ, 0x1 ;  /* 0x000000060b007211 */ /* 0x000fe200078108ff */
[----:B-1----:R-:W-:-:S03]  /*3560*/  FFMA R15, -R5, R14, 1 ;  /* 0x3f800000050f7423 */ /* 0x002fc6000000010e */
[----:B---3--:R-:W-:Y:S01]  /*3570*/  IADD3.X R9, PT, PT, RZ, R11, RZ, P0, !PT ;  /* 0x0000000bff097210 */ /* 0x008fe200007fe4ff */
[----:B------:R-:W-:-:S03]  /*3580*/  IMAD.SHL.U32 R8, R0, 0x4, RZ ;  /* 0x0000000400087824 */ /* 0x000fc600078e00ff */
[----:B------:R-:W-:Y:S02]  /*3590*/  SHF.L.U64.HI R0, R0, 0x2, R9 ;  /* 0x0000000200007819 */ /* 0x000fe40000010209 */
[----:B------:R-:W-:-:S04]  /*35a0*/  LOP3.LUT R8, R8, 0xfffffff8, RZ, 0xc0, !PT ;  /* 0xfffffff808087812 */ /* 0x000fc800078ec0ff */
        /* <DEDUP_REMOVED lines=9> */
[----:B------:R-:W-:-:S07]  /*3640*/  MOV R8, 0x3660 ;  /* 0x0000366000087802 */ /* 0x000fce0000000f00 */
[----:B------:R-:W-:Y:S05]  /*3650*/  CALL.REL.NOINC `($__internal_7_$__cuda_sm3x_div_rn_noftz_f32_slowpath) ;  /* 0x0000000800687944 */ /* 0x000fea0003c00000 */
[----:B------:R-:W-:-:S07]  /*3660*/  IMAD.MOV.U32 R14, RZ, RZ, R13 ;  /* 0x000000ffff0e7224 */ /* 0x000fce00078e000d */
.L_x_377:
[----:B------:R-:W-:Y:S05]  /*3670*/  BSYNC.RECONVERGENT B3 ;  /* 0x0000000000037941 */ /* 0x000fea0003800200 */
.L_x_376:
        /* <DEDUP_REMOVED lines=12> */
[----:B------:R-:W-:Y:S05]  /*3740*/  CALL.REL.NOINC `($__internal_7_$__cuda_sm3x_div_rn_noftz_f32_slowpath) ;  /* 0x00000008002c7944 */ /* 0x000fea0003c00000 */
[----:B------:R-:W-:-:S07]  /*3750*/  IMAD.MOV.U32 R15, RZ, RZ, R13 ;  /* 0x000000ffff0f7224 */ /* 0x000fce00078e000d */
.L_x_379:
[----:B------:R-:W-:Y:S05]  /*3760*/  BSYNC.RECONVERGENT B3 ;  /* 0x0000000000037941 */ /* 0x000fea0003800200 */
.L_x_378:
[----:B------:R-:W0:Y:S01]  /*3770*/  LDS R4, [R18+0x1000] ;  /* 0x0010000012047984 */ /* 0x000e220000000800 */
[----:B------:R-:W-:Y:S01]  /*3780*/  IADD3 R0, P0, PT, R6, 0x400, RZ ;  /* 0x0000040006007810 */ /* 0x000fe20007f1e0ff */
[----:B------:R-:W1:Y:S01]  /*3790*/  MUFU.RCP R12, R5 ;  /* 0x00000005000c7308 */ /* 0x000e620000001000 */
[----:B------:R-:W-:Y:S01]  /*37a0*/  R2UR UR4, R2 ;  /* 0x00000000020472ca */ /* 0x000fe200000e0000 */
[----:B------:R-:W-:Y:S01]  /*37b0*/  BSSY.RECONVERGENT B3, `(.L_x_380) ;  /* 0x0000015000037945 */ /* 0x000fe20003800200 */
        /* <DEDUP_REMOVED lines=17> */
[----:B------:R-:W-:-:S07]  /*38d0*/  MOV R8, 0x38f0 ;  /* 0x000038f000087802 */ /* 0x000fce0000000f00 */
[----:B------:R-:W-:Y:S05]  /*38e0*/  CALL.REL.NOINC `($__internal_7_$__cuda_sm3x_div_rn_noftz_f32_slowpath) ;  /* 0x0000000400c47944 */ /* 0x000fea0003c00000 */
[----:B------:R-:W-:-:S07]  /*38f0*/  IMAD.MOV.U32 R12, RZ, RZ, R13 ;  /* 0x000000ffff0c7224 */ /* 0x000fce00078e000d */
.L_x_381:
[----:B------:R-:W-:Y:S05]  /*3900*/  BSYNC.RECONVERGENT B3 ;  /* 0x0000000000037941 */ /* 0x000fea0003800200 */
.L_x_380:
        /* <DEDUP_REMOVED lines=12> */
[----:B------:R-:W-:Y:S05]  /*39d0*/  CALL.REL.NOINC `($__internal_7_$__cuda_sm3x_div_rn_noftz_f32_slowpath) ;  /* 0x0000000400887944 */ /* 0x000fea0003c00000 */
.L_x_383:
[----:B------:R-:W-:Y:S05]  /*39e0*/  BSYNC.RECONVERGENT B3 ;  /* 0x0000000000037941 */ /* 0x000fea0003800200 */
.L_x_382:
[----:B------:R-:W0:Y:S01]  /*39f0*/  LDS R4, [R18+0x1800] ;  /* 0x0018000012047984 */ /* 0x000e220000000800 */
[----:B------:R-:W-:Y:S01]  /*3a00*/  IADD3 R0, P0, PT, R6, 0x800, RZ ;  /* 0x0000080006007810 */ /* 0x000fe20007f1e0ff */
[----:B------:R-:W1:Y:S01]  /*3a10*/  MUFU.RCP R14, R5 ;  /* 0x00000005000e7308 */ /* 0x000e620000001000 */
[----:B------:R-:W-:Y:S01]  /*3a20*/  R2UR UR4, R2 ;  /* 0x00000000020472ca */ /* 0x000fe200000e0000 */
[----:B------:R-:W-:Y:S01]  /*3a30*/  BSSY.RECONVERGENT B3, `(.L_x_384) ;  /* 0x0000015000037945 */ /* 0x000fe20003800200 */
[----:B------:R-:W-:Y:S01]  /*3a40*/  R2UR UR5, R3 ;  /* 0x00000000030572ca */ /* 0x000fe200000e0000 */
[----:B------:R-:W-:-:S05]  /*3a50*/  IMAD.X R9, RZ, RZ, R11, P0 ;  /* 0x000000ffff097224 */ /* 0x000fca00000e060b */
[----:B------:R-:W-:-:S05]  /*3a60*/  LEA.HI R0, P0, R9, R0, RZ, 0x1 ;  /* 0x0000000009007211 */ /* 0x000fca00078108ff */
[----:B------:R-:W-:Y:S02]  /*3a70*/  IMAD.SHL.U32 R8, R0, 0x4, RZ ;  /* 0x0000000400087824 */ /* 0x000fe400078e00ff */
[----:B------:R-:W-:Y:S02]  /*3a80*/  IMAD.X R9, RZ, RZ, R9, P0 ;  /* 0x000000ffff097224 */ /* 0x000fe400000e0609 */
[----:B-1----:R-:W-:Y:S01]  /*3a90*/  FFMA R15, -R5, R14, 1 ;  /* 0x3f800000050f7423 */ /* 0x002fe2000000010e */
[----:B------:R-:W-:Y:S02]  /*3aa0*/  LOP3.LUT R8, R8, 0xfffffff8, RZ, 0xc0, !PT ;  /* 0xfffffff808087812 */ /* 0x000fe400078ec0ff */
        /* <DEDUP_REMOVED lines=12> */
[----:B------:R-:W-:-:S07]  /*3b70*/  MOV R14, R13 ;  /* 0x0000000d000e7202 */ /* 0x000fce0000000f00 */
.L_x_385:
[----:B------:R-:W-:Y:S05]  /*3b80*/  BSYNC.RECONVERGENT B3 ;  /* 0x0000000000037941 */ /* 0x000fea0003800200 */
.L_x_384:
        /* <DEDUP_REMOVED lines=14> */
.L_x_387:
[----:B------:R-:W-:Y:S05]  /*3c70*/  BSYNC.RECONVERGENT B3 ;  /* 0x0000000000037941 */ /* 0x000fea0003800200 */
.L_x_386:
[----:B------:R-:W-:Y:S01]  /*3c80*/  IADD3 R0, P0, PT, R6, 0xc00, RZ ;  /* 0x00000c0006007810 */ /* 0x000fe20007f1e0ff */
[----:B------:R-:W-:Y:S01]  /*3c90*/  VIADD R10, R10, 0x800 ;  /* 0x000008000a0a7836 */ /* 0x000fe20000000000 */
        /* <DEDUP_REMOVED lines=13> */
.L_x_357:
[----:B0-----:R-:W-:Y:S05]  /*3d70*/  BSYNC.RECONVERGENT B0 ;  /* 0x0000000000007941 */ /* 0x001fea0003800200 */
.L_x_356:
[----:B------:R-:W0:Y:S01]  /*3d80*/  LDCU.64 UR4, c[0x0][0x408] ;  /* 0x00008100ff0477ac */ /* 0x000e220008000a00 */
[----:B------:R-:W-:-:S05]  /*3d90*/  IADD3 R21, P0, PT, R26, R21, RZ ;  /* 0x000000151a157210 */ /* 0x000fca0007f1e0ff */
[----:B------:R-:W-:Y:S01]  /*3da0*/  IMAD.X R25, RZ, RZ, R25, P0 ;  /* 0x000000ffff197224 */ /* 0x000fe200000e0619 */
[----:B0-----:R-:W-:-:S04]  /*3db0*/  ISETP.GE.U32.AND P0, PT, R21, UR4, PT ;  /* 0x0000000415007c0c */ /* 0x001fc8000bf06070 */
[----:B------:R-:W-:-:S13]  /*3dc0*/  ISETP.GE.AND.EX P0, PT, R25, UR5, PT, P0 ;  /* 0x0000000519007c0c */ /* 0x000fda000bf06300 */
[----:B------:R-:W-:Y:S05]  /*3dd0*/  @!P0 BRA `(.L_x_389) ;  /* 0xffffffc400388947 */ /* 0x000fea000383ffff */
[----:B------:R-:W-:Y:S05]  /*3de0*/  EXIT ;  /* 0x000000000000794d */ /* 0x000fea0003800000 */
.L_x_345:
[----:B----4-:R-:W-:Y:S01]  /*3df0*/  MOV R13, R7 ;  /* 0x00000007000d7202 */ /* 0x010fe20000000f00 */
[----:B------:R-:W-:Y:S02]  /*3e00*/  IMAD.MOV.U32 R12, RZ, RZ, 0x1 ;  /* 0x00000001ff0c7424 */ /* 0x000fe400078e00ff */
[----:B------:R-:W-:Y:S02]  /*3e10*/  IMAD.MOV.U32 R11, RZ, RZ, 0x1f ;  /* 0x0000001fff0b7424 */ /* 0x000fe400078e00ff */
[----:B------:R-:W-:-:S07]  /*3e20*/  IMAD.MOV.U32 R15, RZ, RZ, -0x1 ;  /* 0xffffffffff0f7424 */ /* 0x000fce00078e00ff */
[----:B0-----:R-:W-:Y:S05]  /*3e30*/  WARPSYNC.COLLECTIVE R15, `(.L_x_390) ;  /* 0x000000000f087348 */ /* 0x001fea0003c00000 */
[----:B------:R1:W2:Y:S02]  /*3e40*/  SHFL.DOWN P6, R14, R13, R12, R11 ;  /* 0x0800000c0d0e7389 */ /* 0x0002a400000c000b */
[----:B012---:R-:W-:Y:S05]  /*3e50*/  ENDCOLLECTIVE ;  /* 0x000000000000791b */ /* 0x007fea0003800000 */
.L_x_390:
[----:B------:R-:W-:Y:S01]  /*3e60*/  IMAD.MOV.U32 R12, RZ, RZ, 0x2 ;  /* 0x00000002ff0c7424 */ /* 0x000fe200078e00ff */
[----:B------:R-:W-:-:S04]  /*3e70*/  @!P1 FMNMX R7, R14, R7, !PT ;  /* 0x000000070e079209 */ /* 0x000fc80007800000 */
[----:B------:R-:W-:-:S07]  /*3e80*/  MOV R13, R7 ;  /* 0x00000007000d7202 */ /* 0x000fce0000000f00 */
[----:B------:R-:W-:Y:S05]  /*3e90*/  WARPSYNC.COLLECTIVE R15, `(.L_x_391) ;  /* 0x000000000f087348 */ /* 0x000fea0003c00000 */
[----:B------:R0:W1:Y:S02]  /*3ea0*/  SHFL.DOWN P6, R14, R13, R12, R11 ;  /* 0x0800000c0d0e7389 */ /* 0x00006400000c000b */
[----:B01----:R-:W-:Y:S05]  /*3eb0*/  ENDCOLLECTIVE ;  /* 0x000000000000791b */ /* 0x003fea0003800000 */
.L_x_391:
[----:B------:R-:W-:Y:S01]  /*3ec0*/  IMAD.MOV.U32 R12, RZ, RZ, 0x4 ;  /* 0x00000004ff0c7424 */ /* 0x000fe200078e00ff */
[----:B------:R-:W-:-:S05]  /*3ed0*/  @!P2 FMNMX R7, R7, R14, !PT ;  /* 0x0000000e0707a209 */ /* 0x000fca0007800000 */
[----:B------:R-:W-:-:S07]  /*3ee0*/  IMAD.MOV.U32 R13, RZ, RZ, R7 ;  /* 0x000000ffff0d7224 */ /* 0x000fce00078e0007 */
[----:B------:R-:W-:Y:S05]  /*3ef0*/  WARPSYNC.COLLECTIVE R15, `(.L_x_392) ;  /* 0x000000000f087348 */ /* 0x000fea0003c00000 */
[----:B------:R0:W1:Y:S02]  /*3f00*/  SHFL.DOWN P6, R14, R13, R12, R11 ;  /* 0x0800000c0d0e7389 */ /* 0x00006400000c000b */
[----:B01----:R-:W-:Y:S05]  /*3f10*/  ENDCOLLECTIVE ;  /* 0x000000000000791b */ /* 0x003fea0003800000 */
.L_x_392:
[----:B------:R-:W-:Y:S01]  /*3f20*/  IMAD.MOV.U32 R12, RZ, RZ, 0x8 ;  /* 0x00000008ff0c7424 */ /* 0x000fe200078e00ff */
[----:B------:R-:W-:-:S04]  /*3f30*/  @!P3 FMNMX R7, R7, R14, !PT ;  /* 0x0000000e0707b209 */ /* 0x000fc80007800000 */
[----:B------:R-:W-:-:S07]  /*3f40*/  MOV R13, R7 ;  /* 0x00000007000d7202 */ /* 0x000fce0000000f00 */
[----:B------:R-:W-:Y:S05]  /*3f50*/  WARPSYNC.COLLECTIVE R15, `(.L_x_393) ;  /* 0x000000000f087348 */ /* 0x000fea0003c00000 */
[----:B------:R0:W1:Y:S02]  /*3f60*/  SHFL.DOWN P6, R14, R13, R12, R11 ;  /* 0x0800000c0d0e7389 */ /* 0x00006400000c000b */
[----:B01----:R-:W-:Y:S05]  /*3f70*/  ENDCOLLECTIVE ;  /* 0x000000000000791b */ /* 0x003fea0003800000 */
.L_x_393:
[----:B------:R-:W-:Y:S01]  /*3f80*/  IMAD.MOV.U32 R12, RZ, RZ, 0x10 ;  /* 0x00000010ff0c7424 */ /* 0x000fe200078e00ff */
[----:B------:R-:W-:-:S04]  /*3f90*/  FMNMX R5, R7, R14, !PT ;  /* 0x0000000e07057209 */ /* 0x000fc80007800000 */
[----:B------:R-:W-:-:S05]  /*3fa0*/  FSEL R4, R7, R5, P4 ;  /* 0x0000000507047208 */ /* 0x000fca0002000000 */
[----:B------:R-:W-:-:S07]  /*3fb0*/  IMAD.MOV.U32 R13, RZ, RZ, R4 ;  /* 0x000000ffff0d7224 */ /* 0x000fce00078e0004 */
[----:B------:R-:W-:Y:S05]  /*3fc0*/  WARPSYNC.COLLECTIVE R15, `(.L_x_394) ;  /* 0x000000000f087348 */ /* 0x000fea0003c00000 */
[----:B------:R0:W1:Y:S02]  /*3fd0*/  SHFL.DOWN P6, R14, R13, R12, R11 ;  /* 0x0800000c0d0e7389 */ /* 0x00006400000c000b */
[----:B01----:R-:W-:Y:S05]  /*3fe0*/  ENDCOLLECTIVE ;  /* 0x000000000000791b */ /* 0x003fea0003800000 */
.L_x_394:
[----:B------:R-:W-:Y:S05]  /*3ff0*/  BRA `(.L_x_395) ;  /* 0xffffffd800fc7947 */ /* 0x000fea000383ffff */
        .weak           $__internal_7_$__cuda_sm3x_div_rn_noftz_f32_slowpath
        .type           $__internal_7_$__cuda_sm3x_div_rn_noftz_f32_slowpath,@function
        .size           $__internal_7_$__cuda_sm3x_div_rn_noftz_f32_slowpath,(.L_x_37384 - $__internal_7_$__cuda_sm3x_div_rn_noftz_f32_slowpath)
$__internal_7_$__cuda_sm3x_div_rn_noftz_f32_slowpath:
        /* <DEDUP_REMOVED lines=35> */
.L_x_397:
        /* <DEDUP_REMOVED lines=51> */
.L_x_404:
[----:B------:R-:W-:-:S04]  /*4560*/  LOP3.LUT R4, R4, 0x80000000, RZ, 0xc0, !PT ;  /* 0x8000000004047812 */ /* 0x000fc800078ec0ff */
[----:B------:R-:W-:Y:S01]  /*4570*/  LOP3.LUT R4, R4, 0x7f800000, RZ, 0xfc, !PT ;  /* 0x7f80000004047812 */ /* 0x000fe200078efcff */
[----:B------:R-:W-:Y:S06]  /*4580*/  BRA `(.L_x_405) ;  /* 0x0000000000047947 */ /* 0x000fec0003800000 */
.L_x_403:
[----:B------:R-:W-:-:S07]  /*4590*/  IMAD R4, R28, 0x800000, R4 ;  /* 0x008000001c047824 */ /* 0x000fce00078e0204 */
.L_x_405:
[----:B------:R-:W-:Y:S05]  /*45a0*/  BSYNC.RECONVERGENT B2 ;  /* 0x0000000000027941 */ /* 0x000fea0003800200 */
.L_x_402:
[----:B------:R-:W-:Y:S05]  /*45b0*/  BRA `(.L_x_406) ;  /* 0x0000000000207947 */ /* 0x000fea0003800000 */
.L_x_401:
[----:B------:R-:W-:-:S04]  /*45c0*/  LOP3.LUT R4, R19, 0x80000000, R4, 0x48, !PT ;  /* 0x8000000013047812 */ /* 0x000fc800078e4804 */
[----:B------:R-:W-:Y:S01]  /*45d0*/  LOP3.LUT R4, R4, 0x7f800000, RZ, 0xfc, !PT ;  /* 0x7f80000004047812 */ /* 0x000fe200078efcff */
[----:B------:R-:W-:Y:S06]  /*45e0*/  BRA `(.L_x_406) ;  /* 0x0000000000147947 */ /* 0x000fec0003800000 */
.L_x_400:
[----:B------:R-:W-:Y:S01]  /*45f0*/  LOP3.LUT R4, R19, 0x80000000, R4, 0x48, !PT ;  /* 0x8000000013047812 */ /* 0x000fe200078e4804 */
[----:B------:R-:W-:Y:S06]  /*4600*/  BRA `(.L_x_406) ;  /* 0x00000000000c7947 */ /* 0x000fec0003800000 */
.L_x_399:
[----:B------:R-:W0:Y:S01]  /*4610*/  MUFU.RSQ R4, -QNAN ;  /* 0xffc0000000047908 */ /* 0x000e220000001400 */
[----:B------:R-:W-:Y:S05]  /*4620*/  BRA `(.L_x_406) ;  /* 0x0000000000047947 */ /* 0x000fea0003800000 */
.L_x_398:
[----:B------:R-:W-:-:S07]  /*4630*/  FADD.FTZ R4, R4, R5 ;  /* 0x0000000504047221 */ /* 0x000fce0000010000 */
.L_x_406:
[----:B------:R-:W-:Y:S05]  /*4640*/  BSYNC.RECONVERGENT B1 ;  /* 0x0000000000017941 */ /* 0x000fea0003800200 */
.L_x_396:
[----:B------:R-:W-:Y:S01]  /*4650*/  IMAD.MOV.U32 R9, RZ, RZ, 0x0 ;  /* 0x00000000ff097424 */ /* 0x000fe200078e00ff */
[----:B0-----:R-:W-:-:S03]  /*4660*/  MOV R13, R4 ;  /* 0x00000004000d7202 */ /* 0x001fc60000000f00 */
[----:B------:R-:W-:Y:S05]  /*4670*/  RET.REL.NODEC R8 `(_Z20SoftmaxBlockSMemImplI22BroadcastScaleMaskLoadIffbLm4EiE11DirectStoreIffEfLi2ELi512EL9Algorithm0EEvT_T0_ll) ;  /* 0xffffffb808607950 */ /* 0x000fea0003c3ffff */
.L_x_407:
        /* <DEDUP_REMOVED lines=16> */
.L_x_37384:


//--------------------- .text._Z20SoftmaxBlockSMemImplI22BroadcastScaleMaskLoadIffbLm4EiE11DirectStoreIffEfLi2ELi1024EL9Algorithm0EEvT_T0_ll --------------------------
	.section	.text._Z20SoftmaxBlockSMemImplI22BroadcastScaleMaskLoadIffbLm4EiE11DirectStoreIffEfLi2ELi1024EL9Algorithm0EEvT_T0_ll,"ax",@progbits
	.align	128
        .global         _Z20SoftmaxBlockSMemImplI22BroadcastScaleMaskLoadIffbLm4EiE11DirectStoreIffEfLi2ELi1024EL9Algorithm0EEvT_T0_ll
        .type           _Z20SoftmaxBlockSMemImplI22BroadcastScaleMaskLoadIffbLm4EiE11DirectStoreIffEfLi2ELi1024EL9Algorithm0EEvT_T0_ll,@function
        .size           _Z20SoftmaxBlockSMemImplI22BroadcastScaleMaskLoadIffbLm4EiE11DirectStoreIffEfLi2ELi1024EL9Algorithm0EEvT_T0_ll,(.L_x_37385 - _Z20SoftmaxBlockSMemImplI22BroadcastScaleMaskLoadIffbLm4EiE11DirectStoreIffEfLi2ELi1024EL9Algorithm0EEvT_T0_ll)
        .other          _Z20SoftmaxBlockSMemImplI22BroadcastScaleMaskLoadIffbLm4EiE11DirectStoreIffEfLi2ELi1024EL9Algorithm0EEvT_T0_ll,@"STO_CUDA_ENTRY STV_DEFAULT"
_Z20SoftmaxBlockSMemImplI22BroadcastScaleMaskLoadIffbLm4EiE11DirectStoreIffEfLi2ELi1024EL9Algorithm0EEvT_T0_ll:
.text._Z20SoftmaxBlockSMemImplI22BroadcastScaleMaskLoadIffbLm4EiE11DirectStoreIffEfLi2ELi1024EL9Algorithm0EEvT_T0_ll:
        /* <DEDUP_REMOVED lines=22> */
.L_x_408:
        /* <DEDUP_REMOVED lines=22> */
.L_x_458:
        /* <DEDUP_REMOVED lines=23> */
[----:B---3--:R-:W-:-:S07]  /*0430*/  IABS R14, R7 ;  /* 0x00000007000e7213 */ /* 0x008fce0000000000 */
[----:B-----5:R-:W3:Y:S02]  /*0440*/  MUFU.RCP R10, R10 ;  /* 0x0000000a000a7308 */ /* 0x020ee40000001000 */
[----:B---3--:R-:W-:Y:S02]  /*0450*/  IADD3 R8, PT, PT, R10, 0xffffffe, RZ ;  /* 0x0ffffffe0a087810 */ /* 0x008fe40007ffe0ff */
[----:B------:R-:W-:-:S04]  /*0460*/  IABS R10, R6 ;  /* 0x00000006000a7213 */ /* 0x000fc80000000000 */
[----:B------:R3:W5:Y:S02]  /*0470*/  F2I.FTZ.U32.TRUNC.NTZ R9, R8 ;  /* 0x0000000800097305 */ /* 0x000764000021f000 */
[----:B---3--:R-:W-:Y:S02]  /*0480*/  HFMA2 R8, -RZ, RZ, 0, 0 ;  /* 0x00000000ff087431 */ /* 0x008fe400000001ff */
[----:B-----5:R-:W-:-:S04]  /*0490*/  IMAD.MOV R12, RZ, RZ, -R9 ;  /* 0x000000ffff0c7224 */ /* 0x020fc800078e0a09 */
[----:B------:R-:W-:Y:S02]  /*04a0*/  IMAD R15, R12, R11, RZ ;  /* 0x0000000b0c0f7224 */ /* 0x000fe400078e02ff */
[----:B------:R-:W3:Y:S02]  /*04b0*/  I2F.RP R12, R14 ;  /* 0x0000000e000c7306 */ /* 0x000ee40000209400 */
[----:B------:R-:W-:-:S06]  /*04c0*/  IMAD.HI.U32 R9, R9, R15, R8 ;  /* 0x0000000f09097227 */ /* 0x000fcc00078e0008 */
[----:B------:R-:W-:-:S04]  /*04d0*/  IMAD.HI.U32 R9, R9, R10, RZ ;  /* 0x0000000a09097227 */ /* 0x000fc800078e00ff */
[----:B------:R-:W-:Y:S01]  /*04e0*/  IMAD.MOV R8, RZ, RZ, -R9 ;  /* 0x000000ffff087224 */ /* 0x000fe200078e0a09 */
[----:B---3--:R-:W3:Y:S03]  /*04f0*/  MUFU.RCP R12, R12 ;  /* 0x0000000c000c7308 */ /* 0x008ee60000001000 */
[----:B------:R-:W-:-:S05]  /*0500*/  IMAD R8, R11, R8, R10 ;  /* 0x000000080b087224 */ /* 0x000fca00078e020a */
[----:B------:R-:W-:Y:S01]  /*0510*/  ISETP.GT.U32.AND P1, PT, R11, R8, PT ;  /* 0x000000080b00720c */ /* 0x000fe20003f24070 */
[----:B---3--:R-:W-:-:S12]  /*0520*/  VIADD R10, R12, 0xffffffe ;  /* 0x0ffffffe0c0a7836 */ /* 0x008fd80000000000 */
[----:B------:R-:W-:Y:S01]  /*0530*/  @!P1 IMAD.IADD R8, R8, 0x1, -R11 ;  /* 0x0000000108089824 */ /* 0x000fe200078e0a0b */
[----:B------:R-:W-:Y:S02]  /*0540*/  @!P1 IADD3 R9, PT, PT, R9, 0x1, RZ ;  /* 0x0000000109099810 */ /* 0x000fe40007ffe0ff */
[----:B------:R-:W-:Y:S02]  /*0550*/  ISETP.NE.AND P1, PT, R13, RZ, PT ;  /* 0x000000ff0d00720c */ /* 0x000fe40003f25270 */
[----:B------:R-:W-:Y:S02]  /*0560*/  ISETP.GE.U32.AND P0, PT, R8, R11, PT ;  /* 0x0000000b0800720c */ /* 0x000fe40003f06070 */
[----:B------:R-:W-:Y:S01]  /*0570*/  LOP3.LUT R8, R6, R13, RZ, 0x3c, !PT ;  /* 0x0000000d06087212 */ /* 0x000fe200078e3cff */
[----:B------:R3:W5:Y:S03]  /*0580*/  F2I.FTZ.U32.TRUNC.NTZ R11, R10 ;  /* 0x0000000a000b7305 */ /* 0x000766000021f000 */
[----:B------:R-:W-:-:S02]  /*0590*/  ISETP.GE.AND P2, PT, R8, RZ, PT ;  /* 0x000000ff0800720c */ /* 0x000fc40003f46270 */
[----:B------:R-:W0:Y:S01]  /*05a0*/  LDC R8, c[0x0][0x3c0] ;  /* 0x0000f000ff087b82 */ /* 0x000e220000000800 */
[----:B---3--:R-:W-:-:S04]  /*05b0*/  IMAD.MOV.U32 R10, RZ, RZ, RZ ;  /* 0x000000ffff0a7224 */ /* 0x008fc800078e00ff */
[----:B------:R-:W-:Y:S02]  /*05c0*/  @P0 VIADD R9, R9, 0x1 ;  /* 0x0000000109090836 */ /* 0x000fe40000000000 */
[----:B-----5:R-:W-:-:S04]  /*05d0*/  IMAD.MOV R15, RZ, RZ, -R11 ;  /* 0x000000ffff0f7224 */ /* 0x020fc800078e0a0b */
[----:B------:R-:W-:Y:S01]  /*05e0*/  @!P2 IMAD.MOV R9, RZ, RZ, -R9 ;  /* 0x000000ffff09a224 */ /* 0x000fe200078e0a09 */
[----:B------:R-:W-:-:S04]  /*05f0*/  @!P1 LOP3.LUT R9, RZ, R13, RZ, 0x33, !PT ;  /* 0x0000000dff099212 */ /* 0x000fc800078e33ff */
[----:B------:R-:W-:-:S05]  /*0600*/  IADD3 R12, PT, PT, -R9, RZ, RZ ;  /* 0x000000ff090c7210 */ /* 0x000fca0007ffe1ff */
[----:B------:R-:W-:Y:S02]  /*0610*/  IMAD R20, R13, R12, R6 ;  /* 0x0000000c0d147224 */ /* 0x000fe400078e0206 */
[----:B------:R-:W-:Y:S01]  /*0620*/  IMAD R13, R15, R14, RZ ;  /* 0x0000000e0f0d7224 */ /* 0x000fe200078e02ff */
[----:B0-----:R-:W-:Y:S02]  /*0630*/  IABS R18, R8 ;  /* 0x0000000800127213 */ /* 0x001fe40000000000 */
        /* <DEDUP_REMOVED lines=15> */
[----:B------:R-:W-:Y:S02]  /*0730*/  ISETP.GE.AND P2, PT, R11, RZ, PT ;  /* 0x000000ff0b00720c */ /* 0x000fe40003f46270 */
[----:B------:R-:W0:Y:S05]  /*0740*/  F2I.FTZ.U32.TRUNC.NTZ R11, R13 ;  /* 0x0000000d000b7305 */ /* 0x000e2a000021f000 */
[----:B------:R-:W-:-:S05]  /*0750*/  @P0 VIADD R10, R10, 0x1 ;  /* 0x000000010a0a0836 */ /* 0x000fca0000000000 */
[----:B------:R-:W-:-:S05]  /*0760*/  MOV R14, R10 ;  /* 0x0000000a000e7202 */ /* 0x000fca0000000f00 */
[----:B------:R-:W-:Y:S01]  /*0770*/  @!P2 IMAD.MOV R14, RZ, RZ, -R14 ;  /* 0x000000ffff0ea224 */ /* 0x000fe200078e0a0e */
[----:B------:R-:W-:Y:S01]  /*0780*/  @!P1 LOP3.LUT R14, RZ, R7, RZ, 0x33, !PT ;  /* 0x00000007ff0e9212 */ /* 0x000fe200078e33ff */
[----:B0-----:R-:W-:Y:S01]  /*0790*/  IMAD.MOV R17, RZ, RZ, -R11 ;  /* 0x000000ffff117224 */ /* 0x001fe200078e0a0b */
[----:B------:R-:W-:-:S03]  /*07a0*/  ISETP.NE.AND P2, PT, R8, RZ, PT ;  /* 0x000000ff0800720c */ /* 0x000fc60003f45270 */
[----:B------:R-:W-:-:S04]  /*07b0*/  IMAD.MOV R10, RZ, RZ, -R14 ;  /* 0x000000ffff0a7224 */ /* 0x000fc800078e0a0e */
[----:B------:R-:W-:Y:S02]  /*07c0*/  IMAD R15, R7, R10, R20 ;  /* 0x0000000a070f7224 */ /* 0x000fe400078e0214 */
[----:B------:R-:W-:Y:S02]  /*07d0*/  HFMA2 R10, -RZ, RZ, 0, 0 ;  /* 0x00000000ff0a7431 */ /* 0x000fe400000001ff */
[----:B------:R-:W-:Y:S01]  /*07e0*/  IMAD R7, R17, R18, RZ ;  /* 0x0000001211077224 */ /* 0x000fe200078e02ff */
[----:B------:R-:W0:Y:S01]  /*07f0*/  LDC.64 R20, c[0x0][0x3a0] ;  /* 0x0000e800ff147b82 */ /* 0x000e220000000a00 */
        /* <DEDUP_REMOVED lines=10> */
[----:B----4-:R-:W-:Y:S02]  /*08a0*/  ISETP.NE.U32.AND P1, PT, R22, 0x1, PT ;  /* 0x000000011600780c */ /* 0x010fe40003f25070 */
[----:B------:R-:W-:Y:S02]  /*08b0*/  ISETP.GE.U32.AND P0, PT, R7, R18, PT ;  /* 0x000000120700720c */ /* 0x000fe40003f06070 */
[----:B------:R-:W-:Y:S02]  /*08c0*/  LOP3.LUT R7, R15, R8, RZ, 0x3c, !PT ;  /* 0x000000080f077212 */ /* 0x000fe400078e3cff */
[----:B------:R-:W-:Y:S02]  /*08d0*/  ISETP.NE.AND.EX P1, PT, R23, RZ, PT, P1 ;  /* 0x000000ff1700720c */ /* 0x000fe40003f25310 */
[----:B------:R-:W-:-:S02]  /*08e0*/  ISETP.GE.AND P3, PT, R7, RZ, PT ;  /* 0x000000ff0700720c */ /* 0x000fc40003f66270 */
[----:B------:R-:W-:-:S05]  /*08f0*/  SEL R9, R9, RZ, P1 ;  /* 0x000000ff09097207 */ /* 0x000fca0000800000 */
[----:B------:R-:W-:Y:S01]  /*0900*/  @P0 VIADD R10, R10, 0x1 ;  /* 0x000000010a0a0836 */ /* 0x000fe20000000000 */
[----:B-1----:R-:W-:-:S04]  /*0910*/  ISETP.NE.U32.AND P0, PT, R24, 0x1, PT ;  /* 0x000000011800780c */ /* 0x002fc80003f05070 */
[----:B------:R-:W-:Y:S01]  /*0920*/  ISETP.NE.AND.EX P0, PT, R25, RZ, PT, P0 ;  /* 0x000000ff1900720c */ /* 0x000fe20003f05300 */
[----:B------:R-:W-:Y:S01]  /*0930*/  @!P3 IMAD.MOV R10, RZ, RZ, -R10 ;  /* 0x000000ffff0ab224 */ /* 0x000fe200078e0a0a */
[----:B------:R-:W-:Y:S02]  /*0940*/  @!P2 LOP3.LUT R10, RZ, R8, RZ, 0x33, !PT ;  /* 0x00000008ff0aa212 */ /* 0x000fe400078e33ff */
[----:B0-----:R-:W-:Y:S02]  /*0950*/  ISETP.NE.U32.AND P3, PT, R20, 0x1, PT ;  /* 0x000000011400780c */ /* 0x001fe40003f65070 */
[----:B---3--:R-:W-:Y:S01]  /*0960*/  ISETP.NE.U32.AND P2, PT, R12, 0x1, PT ;  /* 0x000000010c00780c */ /* 0x008fe20003f45070 */
[----:B------:R-:W-:Y:S01]  /*0970*/  IMAD.MOV R7, RZ, RZ, -R10 ;  /* 0x000000ffff077224 */ /* 0x000fe200078e0a0a */
[----:B------:R-:W-:Y:S01]  /*0980*/  ISETP.NE.AND.EX P1, PT, R21, RZ, PT, P3 ;  /* 0x000000ff1500720c */ /* 0x000fe20003f25330 */
[----:B--2---:R-:W-:Y:S01]  /*0990*/  IMAD R12, R9, UR4, RZ ;  /* 0x00000004090c7c24 */ /* 0x004fe2000f8e02ff */
[----:B------:R-:W-:Y:S01]  /*09a0*/  SEL R11, R14, RZ, P0 ;  /* 0x000000ff0e0b7207 */ /* 0x000fe20000000000 */
[----:B------:R-:W-:Y:S01]  /*09b0*/  IMAD R7, R8, R7, R15 ;  /* 0x0000000708077224 */ /* 0x000fe200078e020f */
[----:B------:R-:W-:Y:S01]  /*09c0*/  ISETP.NE.AND.EX P0, PT, R13, RZ, PT, P2 ;  /* 0x000000ff0d00720c */ /* 0x000fe20003f05320 */
[----:B------:R-:W0:Y:S01]  /*09d0*/  LDC.64 R8, c[0x0][0x388] ;  /* 0x0000e200ff087b82 */ /* 0x000e220000000a00 */
[----:B------:R-:W-:Y:S01]  /*09e0*/  SEL R10, R10, RZ, P1 ;  /* 0x000000ff0a0a7207 */ /* 0x000fe20000800000 */
[----:B------:R-:W-:Y:S01]  /*09f0*/  IMAD R11, R11, UR5, R12 ;  /* 0x000000050b0b7c24 */ /* 0x000fe2000f8e020c */
[----:B------:R-:W-:-:S02]  /*0a00*/  SEL R7, R7, RZ, P0 ;  /* 0x000000ff07077207 */ /* 0x000fc40000000000 */
[----:B------:R-:W-:Y:S01]  /*0a10*/  R2UR UR4, R36 ;  /* 0x00000000240472ca */ /* 0x000fe200000e0000 */
[----:B------:R-:W-:Y:S01]  /*0a20*/  IMAD R10, R10, UR6, R11 ;  /* 0x000000060a0a7c24 */ /* 0x000fe2000f8e020b */
[----:B------:R-:W-:-:S03]  /*0a30*/  R2UR UR5, R37 ;  /* 0x00000000250572ca */ /* 0x000fc600000e0000 */
        /* <DEDUP_REMOVED lines=8> */
[----:B-1----:R-:W-:Y:S01]  /*0ac0*/  IMAD.WIDE R10, R7, 0x8, R10 ;  /* 0x00000008070a7825 */ /* 0x002fe200078e020a */
        /* <DEDUP_REMOVED lines=9> */
[----:B------:R-:W-:Y:S01]  /*0b60*/  LOP3.LUT R19, R19, 0x400, RZ, 0xfc, !PT ;  /* 0x0000040013137812 */ /* 0x000fe200078efcff */
[----:B------:R-:W0:Y:S01]  /*0b70*/  LDCU UR5, c[0x0][0x3f0] ;  /* 0x00007e00ff0577ac */ /* 0x000e220008000800 */
[----:B------:R-:W-:Y:S01]  /*0b80*/  ISETP.NE.AND P0, PT, R7, RZ, PT ;  /* 0x000000ff0700720c */ /* 0x000fe20003f05270 */
[----:B--2---:R-:W-:Y:S01]  /*0b90*/  FMUL R7, R6, UR4 ;  /* 0x0000000406077c20 */ /* 0x004fe20008400000 */
[----:B0-----:R-:W-:-:S11]  /*0ba0*/  MOV R6, UR5 ;  /* 0x0000000500067c02 */ /* 0x001fd60008000f00 */
[----:B------:R-:W0:Y:S01]  /*0bb0*/  @!P0 LDC R7, c[0x0][0x3f0] ;  /* 0x0000fc00ff078b82 */ /* 0x000e220000000800 */
[----:B---3--:R-:W-:Y:S01]  /*0bc0*/  @P1 FMUL R6, R12, UR4 ;  /* 0x000000040c061c20 */ /* 0x008fe20008400000 */
[----:B0-----:R1:W-:Y:S04]  /*0bd0*/  STS [R35], R7 ;  /* 0x0000000723007388 */ /* 0x0013e80000000800 */
[----:B------:R-:W-:Y:S01]  /*0be0*/  FMNMX3 R20, R7, -INF , R6, !PT ;  /* 0xff80000007147876 */ /* 0x000fe20007800006 */
[----:B------:R1:W-:Y:S06]  /*0bf0*/  STS [R9], R6 ;  /* 0x0000000609007388 */ /* 0x0003ec0000000800 */
.L_x_412:
[----:B------:R-:W-:Y:S05]  /*0c00*/  BSYNC.RECONVERGENT B1 ;  /* 0x0000000000017941 */ /* 0x000fea0003800200 */
.L_x_411:
        /* <DEDUP_REMOVED lines=23> */
.L_x_413:
        /* <DEDUP_REMOVED lines=11> */
[----:B------:R-:W-:Y:S02]  /*0e30*/  LOP3.LUT R28, RZ, R18, RZ, 0x33, !PT ;  /* 0x00000012ff1c7212 */ /* 0x000fe400078e33ff */
[----:B------:R-:W1:Y:S01]  /*0e40*/  I2F.RP R8, R21 ;  /* 0x0000001500087306 */ /* 0x000e620000209400 */
[-C--:B0-----:R-:W-:Y:S02]  /*0e50*/  IABS R17, R22.reuse ;  /* 0x0000001600117213 */ /* 0x081fe40000000000 */
[----:B------:R-:W-:-:S03]  /*0e60*/  LOP3.LUT R23, RZ, R22, RZ, 0x33, !PT ;  /* 0x00000016ff177212 */ /* 0x000fc600078e33ff */
[----:B------:R-:W-:Y:S01]  /*0e70*/  IMAD R7, R17, R7, R6 ;  /* 0x0000000711077224 */ /* 0x000fe200078e0206 */
[----:B------:R-:W-:Y:S02]  /*0e80*/  LOP3.LUT R6, R25, R22, RZ, 0x3c, !PT ;  /* 0x0000001619067212 */ /* 0x000fe400078e3cff */
[----:B---3--:R-:W-:Y:S02]  /*0e90*/  LOP3.LUT R30, RZ, R24, RZ, 0x33, !PT ;  /* 0x00000018ff1e7212 */ /* 0x008fe400078e33ff */
[----:B------:R-:W-:Y:S01]  /*0ea0*/  ISETP.GT.U32.AND P6, PT, R12, R7, PT ;  /* 0x000000070c00720c */ /* 0x000fe20003fc4070 */
[----:B-1----:R-:W0:Y:S01]  /*0eb0*/  MUFU.RCP R8, R8 ;  /* 0x0000000800087308 */ /* 0x002e220000001000 */
[----:B------:R-:W-:-:S11]  /*0ec0*/  ISETP.GE.AND P4, PT, R6, RZ, PT ;  /* 0x000000ff0600720c */ /* 0x000fd60003f86270 */
[----:B------:R-:W-:Y:S02]  /*0ed0*/  @!P6 IMAD.IADD R7, R7, 0x1, -R17 ;  /* 0x000000010707e824 */ /* 0x000fe400078e0a11 */
[----:B------:R-:W-:Y:S01]  /*0ee0*/  @!P6 VIADD R13, R13, 0x1 ;  /* 0x000000010d0de836 */ /* 0x000fe20000000000 */
[----:B------:R-:W-:Y:S02]  /*0ef0*/  ISETP.NE.AND P6, PT, R22, RZ, PT ;  /* 0x000000ff1600720c */ /* 0x000fe40003fc5270 */
[----:B------:R-:W-:Y:S02]  /*0f00*/  ISETP.GE.U32.AND P5, PT, R7, R12, PT ;  /* 0x0000000c0700720c */ /* 0x000fe40003fa6070 */
[----:B0-----:R-:W-:-:S04]  /*0f10*/  IADD3 R26, PT, PT, R8, 0xffffffe, RZ ;  /* 0x0ffffffe081a7810 */ /* 0x001fc80007ffe0ff */
[----:B------:R0:W1:Y:S07]  /*0f20*/  F2I.FTZ.U32.TRUNC.NTZ R27, R26 ;  /* 0x0000001a001b7305 */ /* 0x00006e000021f000 */
[----:B------:R-:W-:Y:S02]  /*0f30*/  @P5 VIADD R13, R13, 0x1 ;  /* 0x000000010d0d5836 */ /* 0x000fe40000000000 */
[----:B0-----:R-:W-:Y:S02]  /*0f40*/  IMAD.MOV.U32 R26, RZ, RZ, RZ ;  /* 0x000000ffff1a7224 */ /* 0x001fe400078e00ff */
[----:B------:R-:W-:Y:S01]  /*0f50*/  @!P4 IMAD.MOV R13, RZ, RZ, -R13 ;  /* 0x000000ffff0dc224 */ /* 0x000fe200078e0a0d */
[----:B-1----:R-:W-:-:S04]  /*0f60*/  IADD3 R10, PT, PT, RZ, -R27, RZ ;  /* 0x8000001bff0a7210 */ /* 0x002fc80007ffe0ff */
[----:B------:R-:W-:Y:S01]  /*0f70*/  SEL R8, R23, R13, !P6 ;  /* 0x0000000d17087207 */ /* 0x000fe20007000000 */
[----:B------:R-:W-:-:S04]  /*0f80*/  IMAD R7, R10, R21, RZ ;  /* 0x000000150a077224 */ /* 0x000fc800078e02ff */
[----:B------:R-:W-:Y:S01]  /*0f90*/  IMAD.MOV R6, RZ, RZ, -R8 ;  /* 0x000000ffff067224 */ /* 0x000fe200078e0a08 */
[----:B------:R-:W-:Y:S01]  /*0fa0*/  SEL R8, R8, RZ, P2 ;  /* 0x000000ff08087207 */ /* 0x000fe20001000000 */
[----:B------:R-:W-:Y:S01]  /*0fb0*/  IMAD.HI.U32 R26, R27, R7, R26 ;  /* 0x000000071b1a7227 */ /* 0x000fe200078e001a */
[----:B------:R-:W-:-:S03]  /*0fc0*/  IABS R27, R24 ;  /* 0x00000018001b7213 */ /* 0x000fc60000000000 */
[----:B------:R-:W-:Y:S01]  /*0fd0*/  IMAD R11, R22, R6, R25 ;  /* 0x00000006160b7224 */ /* 0x000fe200078e0219 */
[----:B------:R-:W0:Y:S04]  /*0fe0*/  I2F.RP R9, R27 ;  /* 0x0000001b00097306 */ /* 0x000e280000209400 */
[----:B------:R-:W-:-:S05]  /*0ff0*/  IABS R10, R11 ;  /* 0x0000000b000a7213 */ /* 0x000fca0000000000 */
[----:B------:R-:W-:-:S04]  /*1000*/  IMAD.HI.U32 R6, R26, R10, RZ ;  /* 0x0000000a1a067227 */ /* 0x000fc800078e00ff */
[----:B------:R-:W-:Y:S01]  /*1010*/  IMAD.MOV R7, RZ, RZ, -R6 ;  /* 0x000000ffff077224 */ /* 0x000fe200078e0a06 */
[----:B0-----:R-:W0:Y:S03]  /*1020*/  MUFU.RCP R9, R9 ;  /* 0x0000000900097308 */ /* 0x001e260000001000 */
[----:B------:R-:W-:Y:S01]  /*1030*/  IMAD R10, R21, R7, R10 ;  /* 0x00000007150a7224 */ /* 0x000fe200078e020a */
[----:B------:R-:W-:-:S04]  /*1040*/  LOP3.LUT R7, R11, R18, RZ, 0x3c, !PT ;  /* 0x000000120b077212 */ /* 0x000fc800078e3cff */
[----:B------:R-:W-:-:S13]  /*1050*/  ISETP.GT.U32.AND P4, PT, R21, R10, PT ;  /* 0x0000000a1500720c */ /* 0x000fda0003f84070 */
[-C--:B------:R-:W-:Y:S01]  /*1060*/  @!P4 IADD3 R10, PT, PT, R10, -R21.reuse, RZ ;  /* 0x800000150a0ac210 */ /* 0x080fe20007ffe0ff */
[----:B------:R-:W-:Y:S01]  /*1070*/  @!P4 VIADD R6, R6, 0x1 ;  /* 0x000000010606c836 */ /* 0x000fe20000000000 */
[----:B------:R-:W-:Y:S01]  /*1080*/  ISETP.GE.AND P4, PT, R7, RZ, PT ;  /* 0x000000ff0700720c */ /* 0x000fe20003f86270 */
[----:B0-----:R-:W-:Y:S01]  /*1090*/  VIADD R7, R9, 0xffffffe ;  /* 0x0ffffffe09077836 */ /* 0x001fe20000000000 */
[----:B------:R-:W-:-:S05]  /*10a0*/  ISETP.GE.U32.AND P5, PT, R10, R21, PT ;  /* 0x000000150a00720c */ /* 0x000fca0003fa6070 */
[----:B------:R-:W0:Y:S08]  /*10b0*/  F2I.FTZ.U32.TRUNC.NTZ R7, R7 ;  /* 0x0000000700077305 */ /* 0x000e30000021f000 */
[----:B------:R-:W-:Y:S01]  /*10c0*/  @P5 VIADD R6, R6, 0x1 ;  /* 0x0000000106065836 */ /* 0x000fe20000000000 */
[----:B------:R-:W-:-:S04]  /*10d0*/  ISETP.NE.AND P5, PT, R18, RZ, PT ;  /* 0x000000ff1200720c */ /* 0x000fc80003fa5270 */
[----:B------:R-:W-:-:S04]  /*10e0*/  @!P4 IADD3 R6, PT, PT, -R6, RZ, RZ ;  /* 0x000000ff0606c210 */ /* 0x000fc80007ffe1ff */
[----:B------:R-:W-:Y:S01]  /*10f0*/  SEL R12, R28, R6, !P5 ;  /* 0x000000061c0c7207 */ /* 0x000fe20006800000 */
[----:B0-----:R-:W-:-:S04]  /*1100*/  IMAD.MOV R6, RZ, RZ, -R7 ;  /* 0x000000ffff067224 */ /* 0x001fc800078e0a07 */
[----:B------:R-:W-:Y:S02]  /*1110*/  IMAD.MOV R9, RZ, RZ, -R12 ;  /* 0x000000ffff097224 */ /* 0x000fe400078e0a0c */
[----:B------:R-:W-:Y:S02]  /*1120*/  IMAD R29, R6, R27, RZ ;  /* 0x0000001b061d7224 */ /* 0x000fe400078e02ff */
[----:B------:R-:W-:Y:S02]  /*1130*/  IMAD R13, R18, R9, R11 ;  /* 0x00000009120d7224 */ /* 0x000fe400078e020b */
[----:B------:R-:W-:Y:S02]  /*1140*/  IMAD.MOV.U32 R6, RZ, RZ, RZ ;  /* 0x000000ffff067224 */ /* 0x000fe400078e00ff */
[----:B--2---:R-:W-:Y:S01]  /*1150*/  IMAD R11, R8, UR8, RZ ;  /* 0x00000008080b7c24 */ /* 0x004fe2000f8e02ff */
[----:B------:R-:W-:Y:S01]  /*1160*/  IABS R10, R13 ;  /* 0x0000000d000a7213 */ /* 0x000fe20000000000 */
[----:B------:R-:W-:-:S06]  /*1170*/  IMAD.HI.U32 R29, R7, R29, R6 ;  /* 0x0000001d071d7227 */ /* 0x000fcc00078e0006 */
[----:B------:R-:W-:-:S05]  /*1180*/  IMAD.HI.U32 R6, R29, R10, RZ ;  /* 0x0000000a1d067227 */ /* 0x000fca00078e00ff */
[----:B------:R-:W-:-:S05]  /*1190*/  IADD3 R7, PT, PT, -R6, RZ, RZ ;  /* 0x000000ff06077210 */ /* 0x000fca0007ffe1ff */
[----:B------:R-:W-:Y:S01]  /*11a0*/  IMAD R10, R27, R7, R10 ;  /* 0x000000071b0a7224 */ /* 0x000fe200078e020a */
[----:B------:R-:W-:-:S04]  /*11b0*/  LOP3.LUT R7, R13, R24, RZ, 0x3c, !PT ;  /* 0x000000180d077212 */ /* 0x000fc800078e3cff */
[----:B------:R-:W-:-:S13]  /*11c0*/  ISETP.GT.U32.AND P4, PT, R27, R10, PT ;  /* 0x0000000a1b00720c */ /* 0x000fda0003f84070 */
[----:B------:R-:W-:Y:S02]  /*11d0*/  @!P4 IMAD.IADD R10, R10, 0x1, -R27 ;  /* 0x000000010a0ac824 */ /* 0x000fe400078e0a1b */
[----:B------:R-:W-:-:S03]  /*11e0*/  @!P4 VIADD R6, R6, 0x1 ;  /* 0x000000010606c836 */ /* 0x000fc60000000000 */
[----:B------:R-:W-:Y:S02]  /*11f0*/  ISETP.GE.U32.AND P4, PT, R10, R27, PT ;  /* 0x0000001b0a00720c */ /* 0x000fe40003f86070 */
[----:B------:R-:W-:-:S05]  /*1200*/  SEL R10, R12, RZ, P3 ;  /* 0x000000ff0c0a7207 */ /* 0x000fca0001800000 */
[----:B------:R-:W-:-:S06]  /*1210*/  IMAD R10, R10, UR9, R11 ;  /* 0x000000090a0a7c24 */ /* 0x000fcc000f8e020b */
[----:B------:R-:W-:Y:S01]  /*1220*/  @P4 VIADD R6, R6, 0x1 ;  /* 0x0000000106064836 */ /* 0x000fe20000000000 */
[----:B------:R-:W-:-:S13]  /*1230*/  ISETP.GE.AND P4, PT, R7, RZ, PT ;  /* 0x000000ff0700720c */ /* 0x000fda0003f86270 */
[----:B------:R-:W-:Y:S02]  /*1240*/  @!P4 IADD3 R6, PT, PT, -R6, RZ, RZ ;  /* 0x000000ff0606c210 */ /* 0x000fe40007ffe1ff */
        /* <DEDUP_REMOVED lines=12> */
[----:B0-----:R-:W-:-:S05]  /*1310*/  IMAD.WIDE R14, R15, 0x2, R6 ;  /* 0x000000020f0e7825 */ /* 0x001fca00078e0206 */
        /* <DEDUP_REMOVED lines=9> */
[----:B------:R-:W2:Y:S01]  /*13b0*/  @P6 LDG.E R32, desc[UR4][R12.64+0x4] ;  /* 0x000004040c206981 */ /* 0x000ea2000c1e1900 */
[----:B------:R-:W-:Y:S01]  /*13c0*/  R2UR UR4, R36 ;  /* 0x00000000240472ca */ /* 0x000fe200000e0000 */
[----:B------:R-:W1:Y:S01]  /*13d0*/  LDCU UR6, c[0x0][0x3f0] ;  /* 0x00007e00ff0677ac */ /* 0x000e620008000800 */
[----:B------:R-:W-:-:S13]  /*13e0*/  R2UR UR5, R37 ;  /* 0x00000000250572ca */ /* 0x000fda00000e0000 */
[----:B------:R-:W0:Y:S01]  /*13f0*/  LDG.E R14, desc[UR4][R12.64] ;  /* 0x000000040c0e7981 */ /* 0x000e22000c1e1900 */
[----:B------:R-:W-:Y:S01]  /*1400*/  VIADD R25, R25, 0x800 ;  /* 0x0000080019197836 */ /* 0x000fe20000000000 */
[----:B------:R-:W-:Y:S01]  /*1410*/  PRMT R31, R31, 0x7770, RZ ;  /* 0x000077701f1f7816 */ /* 0x000fe200000000ff */
[----:B-1----:R-:W-:Y:S01]  /*1420*/  IMAD.U32 R15, RZ, RZ, UR6 ;  /* 0x00000006ff0f7e24 */ /* 0x002fe2000f8e00ff */
[----:B------:R-:W1:Y:S01]  /*1430*/  S2UR UR5, SR_CgaCtaId ;  /* 0x00000000000579c3 */ /* 0x000e620000008800 */
[----:B------:R-:W-:Y:S01]  /*1440*/  UMOV UR4, 0x400 ;  /* 0x0000040000047882 */ /* 0x000fe20000000000 */
[-C--:B0-----:R-:W-:Y:S01]  /*1450*/  FMUL R39, R14, R11.reuse ;  /* 0x0000000b0e277220 */ /* 0x081fe20000400000 */
[----:B--2---:R-:W-:Y:S01]  /*1460*/  @P6 FMUL R15, R32, R11 ;  /* 0x0000000b200f6220 */ /* 0x004fe20000400000 */
[----:B------:R-:W0:Y:S08]  /*1470*/  I2F.RP R14, R17 ;  /* 0x00000011000e7306 */ /* 0x000e300000209400 */
[----:B0-----:R-:W0:Y:S02]  /*1480*/  MUFU.RCP R14, R14 ;  /* 0x0000000e000e7308 */ /* 0x001e240000001000 */
[----:B0-----:R-:W-:-:S06]  /*1490*/  VIADD R34, R14, 0xffffffe ;  /* 0x0ffffffe0e227836 */ /* 0x001fcc0000000000 */
[----:B------:R-:W0:Y:S02]  /*14a0*/  F2I.FTZ.U32.TRUNC.NTZ R13, R34 ;  /* 0x00000022000d7305 */ /* 0x000e24000021f000 */
[----:B0-----:R-:W-:-:S05]  /*14b0*/  IADD3 R12, PT, PT, RZ, -R13, RZ ;  /* 0x8000000dff0c7210 */ /* 0x001fca0007ffe0ff */
[----:B------:R-:W-:Y:S02]  /*14c0*/  IMAD R41, R12, R17, RZ ;  /* 0x000000110c297224 */ /* 0x000fe400078e02ff */
[----:B------:R-:W-:-:S04]  /*14d0*/  IMAD.MOV.U32 R12, RZ, RZ, RZ ;  /* 0x000000ffff0c7224 */ /* 0x000fc800078e00ff */
[----:B------:R-:W-:Y:S01]  /*14e0*/  IMAD.HI.U32 R13, R13, R41, R12 ;  /* 0x000000290d0d7227 */ /* 0x000fe200078e000c */
[----:B------:R-:W-:-:S05]  /*14f0*/  IABS R12, R25 ;  /* 0x00000019000c7213 */ /* 0x000fca0000000000 */
[----:B------:R-:W-:-:S04]  /*1500*/  IMAD.HI.U32 R14, R13, R12, RZ ;  /* 0x0000000c0d0e7227 */ /* 0x000fc800078e00ff */
[----:B------:R-:W-:Y:S01]  /*1510*/  IMAD.MOV R41, RZ, RZ, -R14 ;  /* 0x000000ffff297224 */ /* 0x000fe200078e0a0e */
[----:B------:R-:W-:-:S03]  /*1520*/  ISETP.NE.AND P6, PT, R31, RZ, PT ;  /* 0x000000ff1f00720c */ /* 0x000fc60003fc5270 */
[----:B------:R-:W-:Y:S01]  /*1530*/  IMAD R41, R17, R41, R12 ;  /* 0x0000002911297224 */ /* 0x000fe200078e020c */
[----:B------:R-:W-:Y:S02]  /*1540*/  MOV R12, R17 ;  /* 0x00000011000c7202 */ /* 0x000fe40000000f00 */
[----:B------:R-:W-:Y:S02]  /*1550*/  FSEL R32, R39, R10, P6 ;  /* 0x0000000a27207208 */ /* 0x000fe40003000000 */
[----:B------:R-:W-:-:S13]  /*1560*/  ISETP.GT.U32.AND P6, PT, R12, R41, PT ;  /* 0x000000290c00720c */ /* 0x000fda0003fc4070 */
[----:B------:R-:W-:Y:S02]  /*1570*/  @!P6 IMAD.IADD R41, R41, 0x1, -R17 ;  /* 0x000000012929e824 */ /* 0x000fe400078e0a11 */
[----:B------:R-:W-:-:S03]  /*1580*/  @!P6 VIADD R14, R14, 0x1 ;  /* 0x000000010e0ee836 */ /* 0x000fc60000000000 */
[----:B------:R-:W-:Y:S02]  /*1590*/  ISETP.GE.U32.AND P6, PT, R41, R12, PT ;  /* 0x0000000c2900720c */ /* 0x000fe40003fc6070 */
[----:B------:R-:W-:-:S11]  /*15a0*/  LOP3.LUT R17, R25, R22, RZ, 0x3c, !PT ;  /* 0x0000001619117212 */ /* 0x000fd600078e3cff */
[----:B------:R-:W-:Y:S01]  /*15b0*/  @P6 VIADD R14, R14, 0x1 ;  /* 0x000000010e0e6836 */ /* 0x000fe20000000000 */
[----:B------:R-:W-:-:S13]  /*15c0*/  ISETP.GE.AND P6, PT, R17, RZ, PT ;  /* 0x000000ff1100720c */ /* 0x000fda0003fc6270 */
[----:B------:R-:W-:Y:S02]  /*15d0*/  @!P6 IADD3 R14, PT, PT, -R14, RZ, RZ ;  /* 0x000000ff0e0ee210 */ /* 0x000fe40007ffe1ff */
[----:B------:R-:W-:-:S04]  /*15e0*/  ISETP.NE.AND P6, PT, R22, RZ, PT ;  /* 0x000000ff1600720c */ /* 0x000fc80003fc5270 */
        /* <DEDUP_REMOVED lines=8> */
[----:B------:R-:W-:Y:S01]  /*1670*/  @!P6 IADD3 R14, PT, PT, R14, -R21, RZ ;  /* 0x800000150e0ee210 */ /* 0x000fe20007ffe0ff */
[----:B------:R-:W-:-:S03]  /*1680*/  @!P6 VIADD R26, R26, 0x1 ;  /* 0x000000011a1ae836 */ /* 0x000fc60000000000 */
[----:B------:R-:W-:Y:S02]  /*1690*/  ISETP.GE.U32.AND P6, PT, R14, R21, PT ;  /* 0x000000150e00720c */ /* 0x000fe40003fc6070 */
[----:B------:R-:W-:-:S11]  /*16a0*/  LOP3.LUT R14, R41, R18, RZ, 0x3c, !PT ;  /* 0x00000012290e7212 */ /* 0x000fd600078e3cff */
[----:B------:R-:W-:Y:S01]  /*16b0*/  @P6 VIADD R26, R26, 0x1 ;  /* 0x000000011a1a6836 */ /* 0x000fe20000000000 */
[----:B------:R-:W-:-:S13]  /*16c0*/  ISETP.GE.AND P6, PT, R14, RZ, PT ;  /* 0x000000ff0e00720c */ /* 0x000fda0003fc6270 */
[----:B------:R-:W-:-:S05]  /*16d0*/  @!P6 IMAD.MOV R26, RZ, RZ, -R26 ;  /* 0x000000ffff1ae224 */ /* 0x000fca00078e0a1a */
[----:B------:R-:W-:-:S05]  /*16e0*/  SEL R26, R28, R26, !P5 ;  /* 0x0000001a1c1a7207 */ /* 0x000fca0006800000 */
[----:B------:R-:W-:-:S04]  /*16f0*/  IMAD.MOV R17, RZ, RZ, -R26 ;  /* 0x000000ffff117224 */ /* 0x000fc800078e0a1a */
[----:B------:R-:W-:-:S05]  /*1700*/  IMAD R41, R18, R17, R41 ;  /* 0x0000001112297224 */ /* 0x000fca00078e0229 */
[----:B------:R-:W-:-:S05]  /*1710*/  IABS R14, R41 ;  /* 0x00000029000e7213 */ /* 0x000fca0000000000 */
[----:B------:R-:W-:-:S05]  /*1720*/  IMAD.HI.U32 R29, R29, R14, RZ ;  /* 0x0000000e1d1d7227 */ /* 0x000fca00078e00ff */
[----:B------:R-:W-:-:S05]  /*1730*/  IADD3 R17, PT, PT, -R29, RZ, RZ ;  /* 0x000000ff1d117210 */ /* 0x000fca0007ffe1ff */
[----:B------:R-:W-:-:S05]  /*1740*/  IMAD R14, R27, R17, R14 ;  /* 0x000000111b0e7224 */ /* 0x000fca00078e020e */
[----:B------:R-:W-:-:S13]  /*1750*/  ISETP.GT.U32.AND P6, PT, R27, R14, PT ;  /* 0x0000000e1b00720c */ /* 0x000fda0003fc4070 */
[----:B------:R-:W-:-:S05]  /*1760*/  @!P6 IMAD.IADD R14, R14, 0x1, -R27 ;  /* 0x000000010e0ee824 */ /* 0x000fca00078e0a1b */
[----:B------:R-:W-:Y:S02]  /*1770*/  ISETP.GE.U32.AND P5, PT, R14, R27, PT ;  /* 0x0000001b0e00720c */ /* 0x000fe40003fa6070 */
[----:B------:R-:W-:Y:S01]  /*1780*/  LOP3.LUT R14, R41, R24, RZ, 0x3c, !PT ;  /* 0x00000018290e7212 */ /* 0x000fe200078e3cff */
[----:B------:R-:W-:-:S03]  /*1790*/  @!P6 VIADD R29, R29, 0x1 ;  /* 0x000000011d1de836 */ /* 0x000fc60000000000 */
[----:B------:R-:W-:-:S07]  /*17a0*/  ISETP.GE.AND P6, PT, R14, RZ, PT ;  /* 0x000000ff0e00720c */ /* 0x000fce0003fc6270 */
[----:B------:R-:W-:-:S06]  /*17b0*/  @P5 VIADD R29, R29, 0x1 ;  /* 0x000000011d1d5836 */ /* 0x000fcc0000000000 */
[----:B------:R-:W-:Y:S02]  /*17c0*/  @!P6 IADD3 R29, PT, PT, -R29, RZ, RZ ;  /* 0x000000ff1d1de210 */ /* 0x000fe40007ffe1ff */
[----:B------:R-:W-:Y:S02]  /*17d0*/  SEL R23, R23, RZ, P2 ;  /* 0x000000ff17177207 */ /* 0x000fe40001000000 */
[----:B------:R-:W-:Y:S02]  /*17e0*/  SEL R29, R30, R29, !P4 ;  /* 0x0000001d1e1d7207 */ /* 0x000fe40006000000 */
[----:B------:R-:W-:Y:S01]  /*17f0*/  SEL R14, R26, RZ, P3 ;  /* 0x000000ff1a0e7207 */ /* 0x000fe20001800000 */
[----:B------:R-:W-:Y:S02]  /*1800*/  IMAD R23, R23, UR8, RZ ;  /* 0x0000000817177c24 */ /* 0x000fe4000f8e02ff */
[----:B------:R-:W-:Y:S01]  /*1810*/  IMAD.MOV R17, RZ, RZ, -R29 ;  /* 0x000000ffff117224 */ /* 0x000fe200078e0a1d */
[----:B------:R-:W-:Y:S01]  /*1820*/  SEL R29, R29, RZ, P0 ;  /* 0x000000ff1d1d7207 */ /* 0x000fe20000000000 */
[----:B------:R-:W-:-:S02]  /*1830*/  IMAD R14, R14, UR9, R23 ;  /* 0x000000090e0e7c24 */ /* 0x000fc4000f8e0217 */
[----:B------:R-:W-:Y:S01]  /*1840*/  IMAD R24, R24, R17, R41 ;  /* 0x0000001118187224 */ /* 0x000fe200078e0229 */
[----:B------:R-:W-:Y:S01]  /*1850*/  UIADD3 UR4, UPT, UPT, UR4, 0x150, URZ ;  /* 0x0000015004047890 */ /* 0x000fe2000fffe0ff */
[----:B------:R-:W-:-:S03]  /*1860*/  IMAD R29, R29, UR10, R14 ;  /* 0x0000000a1d1d7c24 */ /* 0x000fc6000f8e020e */
[----:B------:R-:W-:Y:S01]  /*1870*/  SEL R24, R24, RZ, P1 ;  /* 0x000000ff18187207 */ /* 0x000fe20000800000 */
[----:B-1----:R-:W-:-:S04]  /*1880*/  ULEA UR4, UR5, UR4, 0x18 ;  /* 0x0000000405047291 */ /* 0x002fc8000f8ec0ff */
[----:B------:R-:W-:Y:S01]  /*1890*/  IMAD R24, R24, UR11, R29 ;  /* 0x0000000b18187c24 */ /* 0x000fe2000f8e021d */
[----:B------:R-:W-:Y:S02]  /*18a0*/  R2UR UR5, R37 ;  /* 0x00000000250572ca */ /* 0x000fe400000e0000 */
[----:B------:R-:W-:Y:S02]  /*18b0*/  LEA R31, R19, UR4, 0x2 ;  /* 0x00000004131f7c11 */ /* 0x000fe4000f8e10ff */
[----:B------:R-:W-:Y:S02]  /*18c0*/  LEA.HI R24, R24, R24, RZ, 0x1 ;  /* 0x0000001818187211 */ /* 0x000fe400078f08ff */
[----:B------:R-:W-:Y:S02]  /*18d0*/  R2UR UR4, R36 ;  /* 0x00000000240472ca */ /* 0x000fe400000e0000 */
        /* <DEDUP_REMOVED lines=14> */
[----:B------:R-:W-:Y:S02]  /*19c0*/  IMAD R7, R2, 0x4, R31 ;  /* 0x0000000402077824 */ /* 0x000fe400078e021f */
[----:B------:R-:W-:Y:S01]  /*19d0*/  IMAD.U32 R6, RZ, RZ, UR6 ;  /* 0x00000006ff067e24 */ /* 0x000fe2000f8e00ff */
[----:B------:R4:W-:Y:S01]  /*19e0*/  STS [R31], R32 ;  /* 0x000000201f007388 */ /* 0x0009e20000000800 */
[----:B------:R-:W-:-:S03]  /*19f0*/  IADD3 R19, PT, PT, R19, 0x800, RZ ;  /* 0x0000080013137810 */ /* 0x000fc60007ffe0ff */
[----:B------:R4:W-:Y:S01]  /*1a00*/  STS [R7], R15 ;  /* 0x0000000f07007388 */ /* 0x0009e20000000800 */
[----:B------:R-:W-:-:S04]  /*1a10*/  FMNMX3 R39, R20, R32, R15, !PT ;  /* 0x0000002014277276 */ /* 0x000fc8000780000f */
[----:B--2---:R-:W-:-:S05]  /*1a20*/  @P4 FMUL R10, R14, R11 ;  /* 0x0000000b0e0a4220 */ /* 0x004fca0000400000 */
[----:B------:R4:W-:Y:S01]  /*1a30*/  STS [R31+0x1000], R10 ;  /* 0x0010000a1f007388 */ /* 0x0009e20000000800 */
[----:B------:R-:W-:Y:S01]  /*1a40*/  ISETP.GE.AND P4, PT, R19, R2, PT ;  /* 0x000000021300720c */ /* 0x000fe20003f86270 */
[----:B---3--:R-:W-:-:S05]  /*1a50*/  @P5 FMUL R6, R18, R11 ;  /* 0x0000000b12065220 */ /* 0x008fca0000400000 */
[----:B------:R4:W-:Y:S01]  /*1a60*/  STS [R7+0x1000], R6 ;  /* 0x0010000607007388 */ /* 0x0009e20000000800 */
[----:B------:R-:W-:-:S06]  /*1a70*/  FMNMX3 R20, R39, R10, R6, !PT ;  /* 0x0000000a27147276 */ /* 0x000fcc0007800006 */
[----:B------:R-:W-:Y:S05]  /*1a80*/  @!P4 BRA `(.L_x_413) ;  /* 0xfffffff000bcc947 */ /* 0x000fea000383ffff */
.L_x_410:
[----:B------:R-:W-:Y:S05]  /*1a90*/  BSYNC.RECONVERGENT B0 ;  /* 0x0000000000007941 */ /* 0x000fea0003800200 */
.L_x_409:
[----:B------:R-:W2:Y:S01]  /*1aa0*/  S2R R8, SR_LANEID ;  /* 0x0000000000087919 */ /* 0x000ea20000000000 */
[----:B------:R-:W-:Y:S01]  /*1ab0*/  UMOV UR4, 0xffffffff ;  /* 0xffffffff00047882 */ /* 0x000fe20000000000 */
[----:B------:R-:W-:Y:S01]  /*1ac0*/  IMAD.MOV.U32 R17, RZ, RZ, R20 ;  /* 0x000000ffff117224 */ /* 0x000fe200078e0014 */
[----:B-1--4-:R-:W1:Y:S01]  /*1ad0*/  S2R R7, SR_TID.X ;  /* 0x0000000000077919 */ /* 0x012e620000002100 */
        /* <DEDUP_REMOVED lines=16> */
.L_x_464:
[----:B------:R-:W3:Y:S01]  /*1be0*/  S2R R32, SR_CgaCtaId ;  /* 0x0000000000207919 */ /* 0x000ee20000008800 */
[----:B------:R-:W-:Y:S01]  /*1bf0*/  PLOP3.LUT P6, PT, PT, PT, PT, 0x8, 0x80 ;  /* 0x000000000080781c */ /* 0x000fe20003fce170 */
[----:B------:R-:W-:-:S12]  /*1c00*/  @P5 BRA `(.L_x_415) ;  /* 0x0000000000285947 */ /* 0x000fd80003800000 */
[----:B------:R-:W-:-:S13]  /*1c10*/  ISETP.NE.AND P0, PT, R8, RZ, PT ;  /* 0x000000ff0800720c */ /* 0x000fda0003f05270 */
[----:B------:R-:W4:Y:S01]  /*1c20*/  @!P0 S2R R11, SR_CgaCtaId ;  /* 0x00000000000b8919 */ /* 0x000f220000008800 */
[----:B------:R-:W-:Y:S02]  /*1c30*/  @!P0 MOV R8, 0x400 ;  /* 0x0000040000088802 */ /* 0x000fe40000000f00 */
[----:B-1----:R-:W-:Y:S02]  /*1c40*/  @!P0 SHF.R.U32.HI R6, RZ, 0x3, R7 ;  /* 0x00000003ff068819 */ /* 0x002fe40000011607 */
[----:B------:R-:W-:Y:S02]  /*1c50*/  @!P0 PLOP3.LUT P6, PT, PT, PT, PT, 0x80, 0x8 ;  /* 0x000000000008881c */ /* 0x000fe40003fcf070 */
[----:B----4-:R-:W-:Y:S02]  /*1c60*/  @!P0 LEA R8, R11, R8, 0x18 ;  /* 0x000000080b088211 */ /* 0x010fe400078ec0ff */
[----:B------:R-:W-:Y:S02]  /*1c70*/  @!P0 LOP3.LUT R11, R6, 0x7c, RZ, 0xc0, !PT ;  /* 0x0000007c060b8812 */ /* 0x000fe400078ec0ff */
[----:B--2---:R-:W-:-:S03]  /*1c80*/  FMNMX R6, R9, R14, !PT ;  /* 0x0000000e09067209 */ /* 0x004fc60007800000 */
[----:B------:R-:W-:-:S05]  /*1c90*/  @!P0 IMAD.IADD R9, R11, 0x1, R8 ;  /* 0x000000010b098824 */ /* 0x000fca00078e0208 */
[----:B------:R4:W-:Y:S02]  /*1ca0*/  @!P0 STS [R9+0x20], R6 ;  /* 0x0000200609008388 */ /* 0x0009e40000000800 */
.L_x_415:
[----:B------:R-:W-:Y:S01]  /*1cb0*/  ISETP.NE.AND P0, PT, R7, RZ, PT ;  /* 0x000000ff0700720c */ /* 0x000fe20003f05270 */
[----:B------:R-:W-:Y:S05]  /*1cc0*/  WARPSYNC.ALL ;  /* 0x0000000000007948 */ /* 0x000fea0003800000 */
[----:B------:R-:W-:Y:S01]  /*1cd0*/  BAR.SYNC.DEFER_BLOCKING 0x0 ;  /* 0x0000000000007b1d */ /* 0x000fe20000010000 */
[----:B------:R-:W-:-:S05]  /*1ce0*/  P2R R8, PR, RZ, 0x1 ;  /* 0x00000001ff087803 */ /* 0x000fca0000000000 */
[----:B------:R-:W-:Y:S04]  /*1cf0*/  BSSY.RECONVERGENT B0, `(.L_x_416) ;  /* 0x000001e000007945 */ /* 0x000fe80003800200 */
[----:B------:R-:W-:Y:S05]  /*1d00*/  @P0 BRA `(.L_x_417) ;  /* 0x0000000000700947 */ /* 0x000fea0003800000 */
[----:B------:R-:W5:Y:S01]  /*1d10*/  S2UR UR5, SR_CgaCtaId ;  /* 0x00000000000579c3 */ /* 0x000f620000008800 */
[----:B------:R-:W-:Y:S02]  /*1d20*/  UMOV UR4, 0x400 ;  /* 0x0000040000047882 */ /* 0x000fe40000000000 */
[----:B-----5:R-:W-:-:S09]  /*1d30*/  ULEA UR4, UR5, UR4, 0x18 ;  /* 0x0000000405047291 */ /* 0x020fd2000f8ec0ff */
[----:B------:R-:W5:Y:S04]  /*1d40*/  LDS.128 R28, [UR4+0x20] ;  /* 0x00002004ff1c7984 */ /* 0x000f680008000c00 */
[----:B--2---:R-:W2:Y:S04]  /*1d50*/  LDS.128 R12, [UR4+0x30] ;  /* 0x00003004ff0c7984 */ /* 0x004ea80008000c00 */
[----:B------:R-:W0:Y:S04]  /*1d60*/  LDS.128 R16, [UR4+0x40] ;  /* 0x00004004ff107984 */ /* 0x000e280008000c00 */
[----:B------:R-:W1:Y:S04]  /*1d70*/  LDS.128 R20, [UR4+0x50] ;  /* 0x00005004ff147984 */ /* 0x000e680008000c00 */
[----:B------:R-:W3:Y:S04]  /*1d80*/  LDS.128 R24, [UR4+0x60] ;  /* 0x00006004ff187984 */ /* 0x000ee80008000c00 */
[----:B----4-:R-:W4:Y:S01]  /*1d90*/  LDS.128 R8, [UR4+0x70] ;  /* 0x00007004ff087984 */ /* 0x010f220008000c00 */
[----:B-----5:R-:W-:-:S04]  /*1da0*/  FMNMX3 R29, R6, R29, R30, !PT ;  /* 0x0000001d061d7276 */ /* 0x020fc8000780001e */
[----:B--2---:R-:W-:Y:S02]  /*1db0*/  FMNMX3 R12, R29, R31, R12, !PT ;  /* 0x0000001f1d0c7276 */ /* 0x004fe4000780000c */
[----:B------:R-:W2:Y:S02]  /*1dc0*/  LDS.128 R28, [UR4+0x80] ;  /* 0x00008004ff1c7984 */ /* 0x000ea40008000c00 */
[----:B------:R-:W-:-:S04]  /*1dd0*/  FMNMX3 R12, R12, R13, R14, !PT ;  /* 0x0000000d0c0c7276 */ /* 0x000fc8000780000e */
[----:B0-----:R-:W-:-:S04]  /*1de0*/  FMNMX3 R12, R12, R15, R16, !PT ;  /* 0x0000000f0c0c7276 */ /* 0x001fc80007800010 */
[----:B------:R-:W-:Y:S02]  /*1df0*/  FMNMX3 R17, R12, R17, R18, !PT ;  /* 0x000000110c117276 */ /* 0x000fe40007800012 */
[----:B------:R-:W0:Y:S02]  /*1e00*/  LDS.128 R12, [UR4+0x90] ;  /* 0x00009004ff0c7984 */ /* 0x000e240008000c00 */
[----:B-1----:R-:W-:-:S04]  /*1e10*/  FMNMX3 R17, R17, R19, R20, !PT ;  /* 0x0000001311117276 */ /* 0x002fc80007800014 */
[----:B------:R-:W-:-:S04]  /*1e20*/  FMNMX3 R17, R17, R21, R22, !PT ;  /* 0x0000001511117276 */ /* 0x000fc80007800016 */
[----:B---3--:R-:W-:-:S04]  /*1e30*/  FMNMX3 R17, R17, R23, R24, !PT ;  /* 0x0000001711117276 */ /* 0x008fc80007800018 */
[----:B------:R-:W-:-:S04]  /*1e40*/  FMNMX3 R17, R17, R25, R26, !PT ;  /* 0x0000001911117276 */ /* 0x000fc8000780001a */
[----:B----4-:R-:W-:-:S04]  /*1e50*/  FMNMX3 R8, R17, R27, R8, !PT ;  /* 0x0000001b11087276 */ /* 0x010fc80007800008 */
[----:B------:R-:W-:-:S04]  /*1e60*/  FMNMX3 R8, R8, R9, R10, !PT ;  /* 0x0000000908087276 */ /* 0x000fc8000780000a */
[----:B--2---:R-:W-:-:S04]  /*1e70*/  FMNMX3 R8, R8, R11, R28, !PT ;  /* 0x0000000b08087276 */ /* 0x004fc8000780001c */
[----:B------:R-:W-:-:S04]  /*1e80*/  FMNMX3 R8, R8, R29, R30, !PT ;  /* 0x0000001d08087276 */ /* 0x000fc8000780001e */
[----:B0-----:R-:W-:-:S04]  /*1e90*/  FMNMX3 R8, R8, R31, R12, !PT ;  /* 0x0000001f08087276 */ /* 0x001fc8000780000c */
[----:B------:R-:W-:-:S04]  /*1ea0*/  FMNMX3 R8, R8, R13, R14, !PT ;  /* 0x0000000d08087276 */ /* 0x000fc8000780000e */
[----:B------:R-:W-:-:S05]  /*1eb0*/  FMNMX R8, R8, R15, !PT ;  /* 0x0000000f08087209 */ /* 0x000fca0007800000 */
[----:B------:R0:W-:Y:S02]  /*1ec0*/  STS [UR4+0xa4], R8 ;  /* 0x0000a408ff007988 */ /* 0x0001e40008000804 */
.L_x_417:
[----:B------:R-:W-:Y:S05]  /*1ed0*/  BSYNC.RECONVERGENT B0 ;  /* 0x0000000000007941 */ /* 0x000fea0003800200 */
.L_x_416:
[----:B------:R-:W5:Y:S01]  /*1ee0*/  LDCU.64 UR4, c[0x0][0x410] ;  /* 0x00008200ff0477ac */ /* 0x000f620008000a00 */
[----:B----4-:R-:W-:Y:S01]  /*1ef0*/  MOV R9, 0x400 ;  /* 0x0000040000097802 */ /* 0x010fe20000000f00 */
[----:B------:R-:W-:Y:S01]  /*1f00*/  BSSY.RECONVERGENT B0, `(.L_x_418) ;  /* 0x000007d000007945 */ /* 0x000fe20003800200 */
[C---:B------:R-:W-:Y:S01]  /*1f10*/  LOP3.LUT R24, R7.reuse, 0xc00, RZ, 0xfc, !PT ;  /* 0x00000c0007187812 */ /* 0x040fe200078efcff */
[----:B------:R-:W-:Y:S01]  /*1f20*/  IMAD.MOV.U32 R10, RZ, RZ, RZ ;  /* 0x000000ffff0a7224 */ /* 0x000fe200078e00ff */
[C---:B------:R-:W-:Y:S02]  /*1f30*/  LOP3.LUT R25, R7.reuse, 0x400, RZ, 0xfc, !PT ;  /* 0x0000040007197812 */ /* 0x040fe400078efcff */
[----:B-1-3--:R-:W-:Y:S01]  /*1f40*/  LEA R6, R32, R9, 0x18 ;  /* 0x0000000920067211 */ /* 0x00afe200078ec0ff */
[----:B------:R-:W-:Y:S01]  /*1f50*/  BAR.SYNC.DEFER_BLOCKING 0x0 ;  /* 0x0000000000007b1d */ /* 0x000fe20000010000 */
[----:B-----5:R-:W-:-:S04]  /*1f60*/  ISETP.GE.U32.AND P0, PT, R7, UR4, PT ;  /* 0x0000000407007c0c */ /* 0x020fc8000bf06070 */
[----:B------:R-:W-:-:S13]  /*1f70*/  ISETP.GE.AND.EX P0, PT, RZ, UR5, PT, P0 ;  /* 0x00000005ff007c0c */ /* 0x000fda000bf06300 */
[----:B------:R-:W-:Y:S05]  /*1f80*/  @P0 BRA `(.L_x_419) ;  /* 0x0000000400d00947 */ /* 0x000fea0003800000 */
[----:B0-----:R0:W1:Y:S01]  /*1f90*/  LDS R8, [R6+0xa4] ;  /* 0x0000a40006087984 */ /* 0x0010620000000800 */
        /* <DEDUP_REMOVED lines=19> */
[----:B------:R-:W2:Y:S02]  /*20d0*/  MUFU.EX2 R11, R12 ;  /* 0x0000000c000b7308 */ /* 0x000ea40000000800 */
[----:B--2---:R-:W-:Y:S01]  /*20e0*/  FMUL R14, R10, R11 ;  /* 0x0000000b0a0e7220 */ /* 0x004fe20000400000 */
        /* <DEDUP_REMOVED lines=10> */
[C---:B0-----:R-:W-:Y:S01]  /*2190*/  FADD R14, R12.reuse, -12583039 ;  /* 0xcb40007f0c0e7421 */ /* 0x041fe20000000000 */
[----:B------:R-:W-:-:S03]  /*21a0*/  IMAD.SHL.U32 R12, R12, 0x800000, RZ ;  /* 0x008000000c0c7824 */ /* 0x000fc600078e00ff */
[----:B------:R-:W-:-:S04]  /*21b0*/  FFMA R14, R11, 1.4426950216293334961, -R14 ;  /* 0x3fb8aa3b0b0e7823 */ /* 0x000fc8000000080e */
[----:B------:R-:W-:-:S04]  /*21c0*/  FFMA R14, R11, 1.925963033500011079e-08, R14 ;  /* 0x32a570600b0e7823 */ /* 0x000fc8000000000e */
[----:B------:R-:W0:Y:S02]  /*21d0*/  MUFU.EX2 R11, R14 ;  /* 0x0000000e000b7308 */ /* 0x000e240000000800 */
[----:B0-----:R-:W-:Y:S01]  /*21e0*/  FMUL R12, R12, R11 ;  /* 0x0000000b0c0c7220 */ /* 0x001fe20000400000 */
[----:B------:R-:W-:-:S03]  /*21f0*/  LOP3.LUT R11, R7, 0x800, RZ, 0xfc, !PT ;  /* 0x00000800070b7812 */ /* 0x000fc600078efcff */
[----:B------:R-:W-:Y:S01]  /*2200*/  FADD R10, R10, R12 ;  /* 0x0000000c0a0a7221 */ /* 0x000fe20000000000 */
[----:B------:R3:W-:Y:S01]  /*2210*/  STS [R35+0x1000], R12 ;  /* 0x0010000c23007388 */ /* 0x0007e20000000800 */
[----:B------:R-:W-:Y:S05]  /*2220*/  @!P0 BRA `(.L_x_421) ;  /* 0x0000000000348947 */ /* 0x000fea0003800000 */
[----:B------:R-:W0:Y:S02]  /*2230*/  LDS R11, [R35+0x2000] ;  /* 0x00200000230b7984 */ /* 0x000e240000000800 */
[----:B0-----:R-:W-:-:S04]  /*2240*/  FADD R11, -R8, R11 ;  /* 0x0000000b080b7221 */ /* 0x001fc80000000100 */
[----:B---3--:R-:W-:-:S04]  /*2250*/  FFMA.SAT R12, R11, R16, 0.5 ;  /* 0x3f0000000b0c7423 */ /* 0x008fc80000002010 */
        /* <DEDUP_REMOVED lines=9> */
[----:B------:R4:W-:Y:S06]  /*22f0*/  STS [R35+0x2000], R12 ;  /* 0x0020000c23007388 */ /* 0x0009ec0000000800 */
.L_x_421:
[----:B------:R-:W-:Y:S05]  /*2300*/  BSYNC.RECONVERGENT B1 ;  /* 0x0000000000017941 */ /* 0x000fea0003800200 */
.L_x_420:
[----:B------:R-:W-:-:S04]  /*2310*/  ISETP.GE.U32.AND P0, PT, R0, 0xc00, PT ;  /* 0x00000c000000780c */ /* 0x000fc80003f06070 */
[----:B------:R-:W-:-:S13]  /*2320*/  ISETP.GE.U32.AND.EX P0, PT, R3, RZ, PT, P0 ;  /* 0x000000ff0300720c */ /* 0x000fda0003f06100 */
[----:B------:R-:W-:Y:S05]  /*2330*/  @!P0 BRA `(.L_x_419) ;  /* 0x0000000000e48947 */ /* 0x000fea0003800000 */
[----:B------:R-:W-:-:S05]  /*2340*/  VIADD R9, R9, 0x150 ;  /* 0x0000015009097836 */ /* 0x000fca0000000000 */
[----:B------:R-:W-:-:S07]  /*2350*/  LEA R32, R32, R9, 0x18 ;  /* 0x0000000920207211 */ /* 0x000fce00078ec0ff */
.L_x_422:
[C---:B0-----:R-:W-:Y:S02]  /*2360*/  IMAD R9, R11.reuse, 0x4, R32 ;  /* 0x000000040b097824 */ /* 0x041fe400078e0220 */
[----:B------:R-:W-:Y:S02]  /*2370*/  HFMA2 R22, -RZ, RZ, 3.7421875, 0 ;  /* 0x437c0000ff167431 */ /* 0x000fe400000001ff */
[----:B------:R-:W-:Y:S02]  /*2380*/  IMAD.MOV.U32 R23, RZ, RZ, 0x3bbb989d ;  /* 0x3bbb989dff177424 */ /* 0x000fe400078e00ff */
[----:B------:R-:W-:Y:S01]  /*2390*/  VIADD R11, R11, 0x1000 ;  /* 0x000010000b0b7836 */ /* 0x000fe20000000000 */
[----:B------:R-:W0:Y:S04]  /*23a0*/  LDS R13, [R9] ;  /* 0x00000000090d7984 */ /* 0x000e280000000800 */
[----:B------:R-:W5:Y:S01]  /*23b0*/  LDS R15, [R9+0x1000] ;  /* 0x00100000090f7984 */ /* 0x000f620000000800 */
[----:B------:R-:W-:-:S03]  /*23c0*/  ISETP.GE.U32.AND P0, PT, R11, UR4, PT ;  /* 0x000000040b007c0c */ /* 0x000fc6000bf06070 */
[----:B------:R-:W5:Y:S01]  /*23d0*/  LDS R17, [R9+0x2000] ;  /* 0x0020000009117984 */ /* 0x000f620000000800 */
[----:B------:R-:W-:-:S03]  /*23e0*/  ISETP.GE.U32.AND.EX P0, PT, RZ, UR5, PT, P0 ;  /* 0x00000005ff007c0c */ /* 0x000fc6000bf06100 */
[----:B------:R-:W5:Y:S01]  /*23f0*/  LDS R21, [R9+0x3000] ;  /* 0x0030000009157984 */ /* 0x000f620000000800 */
[----:B012---:R-:W-:-:S04]  /*2400*/  FADD R14, -R8, R13 ;  /* 0x0000000d080e7221 */ /* 0x007fc80000000100 */
[----:B---34-:R-:W-:Y:S01]  /*2410*/  FFMA.SAT R12, R14, R23, 0.5 ;  /* 0x3f0000000e0c7423 */ /* 0x018fe20000002017 */
[----:B-----5:R-:W-:-:S03]  /*2420*/  FADD R16, -R8, R15 ;  /* 0x0000000f08107221 */ /* 0x020fc60000000100 */
[-C--:B------:R-:W-:Y:S01]  /*2430*/  FFMA.RM R12, R12, R22.reuse, 12582913 ;  /* 0x4b4000010c0c7423 */ /* 0x080fe20000004016 */
[----:B------:R-:W-:Y:S01]  /*2440*/  FADD R18, -R8, R17 ;  /* 0x0000001108127221 */ /* 0x000fe20000000100 */
[-C--:B------:R-:W-:Y:S02]  /*2450*/  FFMA.SAT R13, R16, R23.reuse, 0.5 ;  /* 0x3f000000100d7423 */ /* 0x080fe40000002017 */
[----:B------:R-:W-:Y:S01]  /*2460*/  FADD R15, R12, -12583039 ;  /* 0xcb40007f0c0f7421 */ /* 0x000fe20000000000 */
[----:B------:R-:W-:Y:S01]  /*2470*/  FADD R20, -R8, R21 ;  /* 0x0000001508147221 */ /* 0x000fe20000000100 */
[-C--:B------:R-:W-:Y:S01]  /*2480*/  FFMA.SAT R19, R18, R23.reuse, 0.5 ;  /* 0x3f00000012137423 */ /* 0x080fe20000002017 */
        /* <DEDUP_REMOVED lines=14> */
[----:B------:R-:W-:Y:S01]  /*2570*/  FADD R23, R22, -12583039 ;  /* 0xcb40007f16177421 */ /* 0x000fe20000000000 */
        /* <DEDUP_REMOVED lines=21> */
.L_x_419:
[----:B------:R-:W-:Y:S05]  /*26d0*/  BSYNC.RECONVERGENT B0 ;  /* 0x0000000000007941 */ /* 0x000fea0003800200 */
.L_x_418:
[----:B------:R-:W-:Y:S01]  /*26e0*/  IMAD.MOV.U32 R17, RZ, RZ, R10 ;  /* 0x000000ffff117224 */ /* 0x000fe200078e000a */
[----:B------:R-:W5:Y:S01]  /*26f0*/  S2UR UR5, SR_CgaCtaId ;  /* 0x00000000000579c3 */ /* 0x000f620000008800 */
[----:B------:R-:W-:Y:S01]  /*2700*/  UMOV UR4, 0x400 ;  /* 0x0000040000047882 */ /* 0x000fe20000000000 */
[----:B------:R-:W-:Y:S01]  /*2710*/  ISETP.NE.AND P0, PT, R7, RZ, PT ;  /* 0x000000ff0700720c */ /* 0x000fe20003f05270 */
[----:B------:R-:W-:Y:S01]  /*2720*/  UIADD3 UR4, UPT, UPT, UR4, 0xa8, URZ ;  /* 0x000000a804047890 */ /* 0x000fe2000fffe0ff */
[----:B01----:R-:W0:Y:S01]  /*2730*/  SHFL.DOWN PT, R8, R17, 0x1, 0x1f ;  /* 0x08201f0011087f89 */ /* 0x003e2200000e0000 */
[----:B------:R-:W-:Y:S01]  /*2740*/  SHF.R.U32.HI R9, RZ, 0x3, R7 ;  /* 0x00000003ff097819 */ /* 0x000fe20000011607 */
[----:B------:R-:W-:Y:S03]  /*2750*/  BSSY.RECONVERGENT B0, `(.L_x_423) ;  /* 0x0000038000007945 */ /* 0x000fe60003800200 */
[----:B------:R-:W-:Y:S01]  /*2760*/  LOP3.LUT R10, R9, 0x7c, RZ, 0xc0, !PT ;  /* 0x0000007c090a7812 */ /* 0x000fe200078ec0ff */
[----:B-----5:R-:W-:Y:S01]  /*2770*/  ULEA UR4, UR5, UR4, 0x18 ;  /* 0x0000000405047291 */ /* 0x020fe2000f8ec0ff */
        /* <DEDUP_REMOVED lines=13> */
[----:B--234-:R-:W2:Y:S04]  /*2850*/  LDS.128 R12, [R6+0xd0] ;  /* 0x0000d000060c7984 */ /* 0x01cea80000000c00 */
        /* <DEDUP_REMOVED lines=39> */
.L_x_424:
[----:B------:R-:W-:Y:S05]  /*2ad0*/  BSYNC.RECONVERGENT B0 ;  /* 0x0000000000007941 */ /* 0x000fea0003800200 */
.L_x_423:
[----:B------:R-:W-:Y:S01]  /*2ae0*/  BAR.SYNC.DEFER_BLOCKING 0x0 ;  /* 0x0000000000007b1d */ /* 0x000fe20000010000 */
[----:B------:R-:W-:-:S05]  /*2af0*/  ISETP.GE.AND P0, PT, R7, R2, PT ;  /* 0x000000020700720c */ /* 0x000fca0003f06270 */
[----:B------:R-:W0:Y:S01]  /*2b00*/  LDCU.64 UR8, c[0x0][0x3f8] ;  /* 0x00007f00ff0877ac */ /* 0x000e220008000a00 */
[----:B------:R-:W-:Y:S01]  /*2b10*/  BSSY.RECONVERGENT B0, `(.L_x_425) ;  /* 0x000014b000007945 */ /* 0x000fe20003800200 */
[----:B------:R-:W0:Y:S06]  /*2b20*/  LDCU.64 UR6, c[0x0][0x400] ;  /* 0x00008000ff0677ac */ /* 0x000e2c0008000a00 */
[----:B------:R-:W-:Y:S05]  /*2b30*/  @P0 BRA `(.L_x_426) ;  /* 0x0000001400200947 */ /* 0x000fea0003800000 */
[----:B------:R0:W0:Y:S01]  /*2b40*/  LDS R9, [R6+0x14c] ;  /* 0x00014c0006097984 */ /* 0x0000220000000800 */
[-C--:B------:R-:W-:Y:S01]  /*2b50*/  LOP3.LUT R11, RZ, R7.reuse, RZ, 0x33, !PT ;  /* 0x00000007ff0b7212 */ /* 0x080fe200078e33ff */
[----:B------:R-:W-:Y:S01]  /*2b60*/  BSSY.RECONVERGENT B3, `(.L_x_427) ;  /* 0x0000090000037945 */ /* 0x000fe20003800200 */
[----:B------:R-:W-:-:S03]  /*2b70*/  MOV R15, R7 ;  /* 0x00000007000f7202 */ /* 0x000fc60000000f00 */
[----:B------:R-:W-:-:S05]  /*2b80*/  IMAD.IADD R8, R11, 0x1, R2 ;  /* 0x000000010b087824 */ /* 0x000fca00078e0202 */
[----:B------:R-:W-:-:S04]  /*2b90*/  LOP3.LUT R18, R8, 0xc00, RZ, 0xc0, !PT ;  /* 0x00000c0008127812 */ /* 0x000fc800078ec0ff */
[----:B------:R-:W-:-:S13]  /*2ba0*/  ISETP.NE.AND P0, PT, R18, 0xc00, PT ;  /* 0x00000c001200780c */ /* 0x000fda0003f05270 */
[----:B------:R-:W-:Y:S05]  /*2bb0*/  @!P0 BRA `(.L_x_428) ;  /* 0x0000000800288947 */ /* 0x000fea0003800000 */
[----:B01----:R-:W0:Y:S01]  /*2bc0*/  LDS R6, [R35] ;  /* 0x0000000023067984 */ /* 0x003e220000000800 */
        /* <DEDUP_REMOVED lines=9> */
[----:B---34-:R-:W-:-:S07]  /*2c60*/  MOV R12, 0x2c80 ;  /* 0x00002c80000c7802 */ /* 0x018fce0000000f00 */
[----:B--2---:R-:W-:Y:S05]  /*2c70*/  CALL.REL.NOINC `($__internal_8_$__cuda_sm3x_div_rn_noftz_f32_slowpath) ;  /* 0x0000001400747944 */ /* 0x004fea0003c00000 */
[----:B------:R-:W-:-:S07]  /*2c80*/  IMAD.MOV.U32 R16, RZ, RZ, R17 ;  /* 0x000000ffff107224 */ /* 0x000fce00078e0011 */
.L_x_430:
[----:B------:R-:W-:Y:S05]  /*2c90*/  BSYNC.RECONVERGENT B4 ;  /* 0x0000000000047941 */ /* 0x000fea0003800200 */
.L_x_429:
[----:B--2---:R-:W-:Y:S01]  /*2ca0*/  IMAD R14, R2, 0x4, R35 ;  /* 0x00000004020e7824 */ /* 0x004fe200078e0223 */
[----:B------:R-:W0:Y:S01]  /*2cb0*/  MUFU.RCP R6, R9 ;  /* 0x0000000900067308 */ /* 0x000e220000001000 */
[----:B------:R-:W-:Y:S03]  /*2cc0*/  BSSY.RECONVERGENT B4, `(.L_x_431) ;  /* 0x000000c000047945 */ /* 0x000fe60003800200 */
[----:B------:R-:W1:Y:S01]  /*2cd0*/  LDS R10, [R14] ;  /* 0x000000000e0a7984 */ /* 0x000e620000000800 */
[----:B0-----:R-:W-:-:S04]  /*2ce0*/  FFMA R11, -R9, R6, 1 ;  /* 0x3f800000090b7423 */ /* 0x001fc80000000106 */
[----:B------:R-:W-:Y:S01]  /*2cf0*/  FFMA R6, R6, R11, R6 ;  /* 0x0000000b06067223 */ /* 0x000fe20000000006 */
[----:B-1----:R-:W0:Y:S03]  /*2d00*/  FCHK P0, R10, R9 ;  /* 0x000000090a007302 */ /* 0x002e260000000000 */
[----:B------:R-:W-:-:S04]  /*2d10*/  FFMA R17, R6, R10, RZ ;  /* 0x0000000a06117223 */ /* 0x000fc800000000ff */
[----:B---34-:R-:W-:-:S04]  /*2d20*/  FFMA R12, -R9, R17, R10 ;  /* 0x00000011090c7223 */ /* 0x018fc8000000010a */
[----:B------:R-:W-:Y:S01]  /*2d30*/  FFMA R17, R6, R12, R17 ;  /* 0x0000000c06117223 */ /* 0x000fe20000000011 */
[----:B0-----:R-:W-:Y:S06]  /*2d40*/  @!P0 BRA `(.L_x_432) ;  /* 0x00000000000c8947 */ /* 0x001fec0003800000 */
[----:B------:R-:W-:Y:S01]  /*2d50*/  IMAD.MOV.U32 R6, RZ, RZ, R10 ;  /* 0x000000ffff067224 */ /* 0x000fe200078e000a */
[----:B------:R-:W-:-:S07]  /*2d60*/  MOV R12, 0x2d80 ;  /* 0x00002d80000c7802 */ /* 0x000fce0000000f00 */
[----:B------:R-:W-:Y:S05]  /*2d70*/  CALL.REL.NOINC `($__internal_8_$__cuda_sm3x_div_rn_noftz_f32_slowpath) ;  /* 0x0000001400347944 */ /* 0x000fea0003c00000 */
.L_x_432:
[----:B------:R-:W-:Y:S05]  /*2d80*/  BSYNC.RECONVERGENT B4 ;  /* 0x0000000000047941 */ /* 0x000fea0003800200 */
.L_x_431:
[----:B------:R-:W0:Y:S01]  /*2d90*/  LDCU.64 UR4, c[0x0][0x400] ;  /* 0x00008000ff0477ac */ /* 0x000e220008000a00 */
[----:B------:R-:W-:Y:S01]  /*2da0*/  SHF.L.U32 R10, R7, 0x1, RZ ;  /* 0x00000001070a7819 */ /* 0x000fe200000006ff */
[----:B------:R-:W-:Y:S01]  /*2db0*/  IMAD.MOV.U32 R11, RZ, RZ, RZ ;  /* 0x000000ffff0b7224 */ /* 0x000fe200078e00ff */
[----:B------:R-:W-:Y:S01]  /*2dc0*/  R2UR UR10, R36 ;  /* 0x00000000240a72ca */ /* 0x000fe200000e0000 */
[----:B------:R-:W-:Y:S01]  /*2dd0*/  IMAD.MOV.U32 R15, RZ, RZ, R25 ;  /* 0x000000ffff0f7224 */ /* 0x000fe200078e0019 */
[----:B------:R-:W-:Y:S01]  /*2de0*/  R2UR UR11, R37 ;  /* 0x00000000250b72ca */ /* 0x000fe200000e0000 */
[----:B0-----:R-:W-:Y:S02]  /*2df0*/  IMAD R13, R5, UR4, RZ ;  /* 0x00000004050d7c24 */ /* 0x001fe4000f8e02ff */
[----:B------:R-:W-:-:S04]  /*2e00*/  IMAD.WIDE.U32 R10, R4, UR4, R10 ;  /* 0x00000004040a7c25 */ /* 0x000fc8000f8e000a */
[----:B------:R-:W-:Y:S01]  /*2e10*/  IMAD R13, R4, UR5, R13 ;  /* 0x00000005040d7c24 */ /* 0x000fe2000f8e020d */
[----:B------:R-:W0:Y:S03]  /*2e20*/  LDCU.64 UR4, c[0x0][0x3f8] ;  /* 0x00007f00ff0477ac */ /* 0x000e260008000a00 */
[----:B------:R-:W-:-:S05]  /*2e30*/  IMAD.IADD R19, R11, 0x1, R13 ;  /* 0x000000010b137824 */ /* 0x000fca00078e020d */
[----:B------:R-:W-:-:S04]  /*2e40*/  LEA.HI R6, P0, R19, R10, RZ, 0x1 ;  /* 0x0000000a13067211 */ /* 0x000fc800078108ff */
[----:B------:R-:W-:Y:S01]  /*2e50*/  IADD3.X R13, PT, PT, RZ, R19, RZ, P0, !PT ;  /* 0x00000013ff0d7210 */ /* 0x000fe200007fe4ff */
[----:B------:R-:W-:-:S03]  /*2e60*/  IMAD.SHL.U32 R12, R6, 0x4, RZ ;  /* 0x00000004060c7824 */ /* 0x000fc600078e00ff */
[----:B------:R-:W-:Y:S02]  /*2e70*/  SHF.L.U64.HI R6, R6, 0x2, R13 ;  /* 0x0000000206067819 */ /* 0x000fe4000001020d */
[----:B------:R-:W-:-:S04]  /*2e80*/  LOP3.LUT R12, R12, 0xfffffff8, RZ, 0xc0, !PT ;  /* 0xfffffff80c0c7812 */ /* 0x000fc800078ec0ff */
        /* <DEDUP_REMOVED lines=18> */
[----:B------:R-:W-:Y:S05]  /*2fb0*/  CALL.REL.NOINC `($__internal_8_$__cuda_sm3x_div_rn_noftz_f32_slowpath) ;  /* 0x0000001000a47944 */ /* 0x000fea0003c00000 */
[----:B------:R-:W-:-:S07]  /*2fc0*/  IMAD.MOV.U32 R16, RZ, RZ, R17 ;  /* 0x000000ffff107224 */ /* 0x000fce00078e0011 */
.L_x_434:
[----:B------:R-:W-:Y:S05]  /*2fd0*/  BSYNC.RECONVERGENT B4 ;  /* 0x0000000000047941 */ /* 0x000fea0003800200 */
.L_x_433:
        /* <DEDUP_REMOVED lines=12> */
[----:B------:R-:W-:Y:S05]  /*30a0*/  CALL.REL.NOINC `($__internal_8_$__cuda_sm3x_div_rn_noftz_f32_slowpath) ;  /* 0x0000001000687944 */ /* 0x000fea0003c00000 */
.L_x_436:
[----:B------:R-:W-:Y:S05]  /*30b0*/  BSYNC.RECONVERGENT B4 ;  /* 0x0000000000047941 */ /* 0x000fea0003800200 */
.L_x_435:
        /* <DEDUP_REMOVED lines=15> */
[----:B------:R-:W1:Y:S01]  /*31b0*/  LDS R12, [R35+0x2000] ;  /* 0x00200000230c7984 */ /* 0x000e620000000800 */
        /* <DEDUP_REMOVED lines=11> */
[----:B------:R-:W-:Y:S05]  /*3270*/  CALL.REL.NOINC `($__internal_8_$__cuda_sm3x_div_rn_noftz_f32_slowpath) ;  /* 0x0000000c00f47944 */ /* 0x000fea0003c00000 */
[----:B------:R-:W-:-:S07]  /*3280*/  IMAD.MOV.U32 R16, RZ, RZ, R17 ;  /* 0x000000ffff107224 */ /* 0x000fce00078e0011 */
.L_x_438:
[----:B------:R-:W-:Y:S05]  /*3290*/  BSYNC.RECONVERGENT B4 ;  /* 0x0000000000047941 */ /* 0x000fea0003800200 */
.L_x_437:
        /* <DEDUP_REMOVED lines=12> */
[----:B------:R-:W-:Y:S05]  /*3360*/  CALL.REL.NOINC `($__internal_8_$__cuda_sm3x_div_rn_noftz_f32_slowpath) ;  /* 0x0000000c00b87944 */ /* 0x000fea0003c00000 */
.L_x_440:
[----:B------:R-:W-:Y:S05]  /*3370*/  BSYNC.RECONVERGENT B4 ;  /* 0x0000000000047941 */ /* 0x000fea0003800200 */
.L_x_439:
[----:B------:R-:W-:Y:S01]  /*3380*/  IADD3 R7, P0, PT, R10, 0x1000, RZ ;  /* 0x000010000a077810 */ /* 0x000fe20007f1e0ff */
[----:B------:R-:W0:Y:S01]  /*3390*/  LDCU.64 UR4, c[0x0][0x3f8] ;  /* 0x00007f00ff0477ac */ /* 0x000e220008000a00 */
[----:B------:R-:W-:Y:S01]  /*33a0*/  R2UR UR10, R36 ;  /* 0x00000000240a72ca */ /* 0x000fe200000e0000 */
[----:B------:R-:W-:Y:S01]  /*33b0*/  IMAD.MOV.U32 R15, RZ, RZ, R24 ;  /* 0x000000ffff0f7224 */ /* 0x000fe200078e0018 */
        /* <DEDUP_REMOVED lines=8> */
[----:B------:R-:W-:-:S05]  /*3440*/  IADD3.X R7, PT, PT, R7, UR5, RZ, P0, !PT ;  /* 0x0000000507077c10 */ /* 0x000fca00087fe4ff */
[----:B------:R0:W-:Y:S04]  /*3450*/  STG.E.64 desc[UR10][R6.64], R16 ;  /* 0x0000001006007986 */ /* 0x0001e8000c101b0a */
.L_x_428:
[----:B0-----:R-:W-:Y:S05]  /*3460*/  BSYNC.RECONVERGENT B3 ;  /* 0x0000000000037941 */ /* 0x001fea0003800200 */
.L_x_427:
[----:B------:R-:W-:-:S13]  /*3470*/  ISETP.GE.U32.AND P0, PT, R8, 0xc00, PT ;  /* 0x00000c000800780c */ /* 0x000fda0003f06070 */
[----:B------:R-:W-:Y:S05]  /*3480*/  @!P0 BRA `(.L_x_426) ;  /* 0x0000000800cc8947 */ /* 0x000fea0003800000 */
.L_x_457:
[----:B0-----:R-:W0:Y:S01]  /*3490*/  S2UR UR5, SR_CgaCtaId ;  /* 0x00000000000579c3 */ /* 0x001e220000008800 */
        /* <DEDUP_REMOVED lines=15> */
[----:B---34-:R-:W-:-:S07]  /*3590*/  MOV R12, 0x35b0 ;  /* 0x000035b0000c7802 */ /* 0x018fce0000000f00 */
[----:B--2---:R-:W-:Y:S05]  /*35a0*/  CALL.REL.NOINC `($__internal_8_$__cuda_sm3x_div_rn_noftz_f32_slowpath) ;  /* 0x0000000c00287944 */ /* 0x004fea0003c00000 */
[----:B------:R-:W-:-:S07]  /*35b0*/  MOV R16, R17 ;  /* 0x0000001100107202 */ /* 0x000fce0000000f00 */
.L_x_442:
[----:B------:R-:W-:Y:S05]  /*35c0*/  BSYNC.RECONVERGENT B3 ;  /* 0x0000000000037941 */ /* 0x000fea0003800200 */
.L_x_441:
[----:B------:R-:W-:Y:S01]  /*35d0*/  IMAD R8, R2, 0x4, R21 ;  /* 0x0000000402087824 */ /* 0x000fe200078e0215 */
[----:B------:R-:W0:Y:S01]  /*35e0*/  MUFU.RCP R6, R9 ;  /* 0x0000000900067308 */ /* 0x000e220000001000 */
[----:B------:R-:W-:Y:S03]  /*35f0*/  BSSY.RECONVERGENT B3, `(.L_x_443) ;  /* 0x000000c000037945 */ /* 0x000fe60003800200 */
[----:B---34-:R-:W1:Y:S01]  /*3600*/  LDS R12, [R8] ;  /* 0x00000000080c7984 */ /* 0x018e620000000800 */
        /* <DEDUP_REMOVED lines=9> */
[----:B--2---:R-:W-:Y:S05]  /*36a0*/  CALL.REL.NOINC `($__internal_8_$__cuda_sm3x_div_rn_noftz_f32_slowpath) ;  /* 0x0000000800e87944 */ /* 0x004fea0003c00000 */
.L_x_444:
[----:B------:R-:W-:Y:S05]  /*36b0*/  BSYNC.RECONVERGENT B3 ;  /* 0x0000000000037941 */ /* 0x000fea0003800200 */
.L_x_443:
[----:B------:R-:W-:Y:S01]  /*36c0*/  HFMA2 R11, -RZ, RZ, 0, 0 ;  /* 0x00000000ff0b7431 */ /* 0x000fe200000001ff */
[----:B--2---:R-:W0:Y:S01]  /*36d0*/  LDS R14, [R21+0x1000] ;  /* 0x00100000150e7984 */ /* 0x004e220000000800 */
[----:B------:R-:W-:Y:S01]  /*36e0*/  IMAD.SHL.U32 R10, R15, 0x2, RZ ;  /* 0x000000020f0a7824 */ /* 0x000fe200078e00ff */
[----:B------:R-:W1:Y:S01]  /*36f0*/  MUFU.RCP R18, R9 ;  /* 0x0000000900127308 */ /* 0x000e620000001000 */
[----:B------:R-:W-:Y:S01]  /*3700*/  IMAD R7, R5, UR6, RZ ;  /* 0x0000000605077c24 */ /* 0x000fe2000f8e02ff */
[----:B------:R-:W-:Y:S01]  /*3710*/  R2UR UR4, R36 ;  /* 0x00000000240472ca */ /* 0x000fe200000e0000 */
[----:B------:R-:W-:Y:S01]  /*3720*/  BSSY.RECONVERGENT B3, `(.L_x_445) ;  /* 0x0000018000037945 */ /* 0x000fe20003800200 */
[----:B------:R-:W-:Y:S01]  /*3730*/  R2UR UR5, R37 ;  /* 0x00000000250572ca */ /* 0x000fe200000e0000 */
[C---:B------:R-:W-:Y:S02]  /*3740*/  IMAD R7, R4.reuse, UR7, R7 ;  /* 0x0000000704077c24 */ /* 0x040fe4000f8e0207 */
[----:B------:R-:W-:-:S04]  /*3750*/  IMAD.WIDE.U32 R10, R4, UR6, R10 ;  /* 0x00000006040a7c25 */ /* 0x000fc8000f8e000a */
[----:B------:R-:W-:-:S05]  /*3760*/  IMAD.IADD R7, R7, 0x1, R11 ;  /* 0x0000000107077824 */ /* 0x000fca00078e020b */
        /* <DEDUP_REMOVED lines=17> */
[----:B------:R-:W-:Y:S05]  /*3880*/  CALL.REL.NOINC `($__internal_8_$__cuda_sm3x_div_rn_noftz_f32_slowpath) ;  /* 0x0000000800707944 */ /* 0x000fea0003c00000 */
[----:B------:R-:W-:-:S07]  /*3890*/  IMAD.MOV.U32 R18, RZ, RZ, R17 ;  /* 0x000000ffff127224 */ /* 0x000fce00078e0011 */
.L_x_446:
[----:B------:R-:W-:Y:S05]  /*38a0*/  BSYNC.RECONVERGENT B3 ;  /* 0x0000000000037941 */ /* 0x000fea0003800200 */
.L_x_445:
        /* <DEDUP_REMOVED lines=14> */
.L_x_448:
[----:B------:R-:W-:Y:S05]  /*3990*/  BSYNC.RECONVERGENT B3 ;  /* 0x0000000000037941 */ /* 0x000fea0003800200 */
.L_x_447:
        /* <DEDUP_REMOVED lines=22> */
[----:B------:R-:W-:Y:S01]  /*3b00*/  IMAD.MOV.U32 R6, RZ, RZ, R14 ;  /* 0x000000ffff067224 */ /* 0x000fe200078e000e */
[----:B------:R-:W-:-:S07]  /*3b10*/  MOV R12, 0x3b30 ;  /* 0x00003b30000c7802 */ /* 0x000fce0000000f00 */
[----:B------:R-:W-:Y:S05]  /*3b20*/  CALL.REL.NOINC `($__internal_8_$__cuda_sm3x_div_rn_noftz_f32_slowpath) ;  /* 0x0000000400c87944 */ /* 0x000fea0003c00000 */
[----:B------:R-:W-:-:S07]  /*3b30*/  MOV R16, R17 ;  /* 0x0000001100107202 */ /* 0x000fce0000000f00 */
.L_x_450:
[----:B------:R-:W-:Y:S05]  /*3b40*/  BSYNC.RECONVERGENT B3 ;  /* 0x0000000000037941 */ /* 0x000fea0003800200 */
.L_x_449:
        /* <DEDUP_REMOVED lines=13> */
.L_x_452:
[----:B------:R-:W-:Y:S05]  /*3c20*/  BSYNC.RECONVERGENT B3 ;  /* 0x0000000000037941 */ /* 0x000fea0003800200 */
.L_x_451:
[----:B------:R-:W0:Y:S01]  /*3c30*/  LDS R14, [R21+0x3000] ;  /* 0x00300000150e7984 */ /* 0x000e220000000800 */
[----:B------:R-:W-:Y:S01]  /*3c40*/  IADD3 R6, P0, PT, R10, 0x1000, RZ ;  /* 0x000010000a067810 */ /* 0x000fe20007f1e0ff */
[----:B------:R-:W1:Y:S01]  /*3c50*/  MUFU.RCP R18, R9 ;  /* 0x0000000900127308 */ /* 0x000e620000001000 */
[----:B------:R-:W-:Y:S01]  /*3c60*/  R2UR UR4, R36 ;  /* 0x00000000240472ca */ /* 0x000fe200000e0000 */
[----:B------:R-:W-:Y:S01]  /*3c70*/  BSSY.RECONVERGENT B3, `(.L_x_453) ;  /* 0x0000016000037945 */ /* 0x000fe20003800200 */
[----:B------:R-:W-:Y:S01]  /*3c80*/  R2UR UR5, R37 ;  /* 0x00000000250572ca */ /* 0x000fe200000e0000 */
[----:B------:R-:W-:-:S05]  /*3c90*/  IMAD.X R13, RZ, RZ, R7, P0 ;  /* 0x000000ffff0d7224 */ /* 0x000fca00000e0607 */
[----:B------:R-:W-:-:S04]  /*3ca0*/  LEA.HI R6, P0, R13, R6, RZ, 0x1 ;  /* 0x000000060d067211 */ /* 0x000fc800078108ff */
[----:B------:R-:W-:Y:S01]  /*3cb0*/  SHF.L.U32 R12, R6, 0x2, RZ ;  /* 0x00000002060c7819 */ /* 0x000fe200000006ff */
        /* <DEDUP_REMOVED lines=17> */
.L_x_454:
[----:B------:R-:W-:Y:S05]  /*3dd0*/  BSYNC.RECONVERGENT B3 ;  /* 0x0000000000037941 */ /* 0x000fea0003800200 */
.L_x_453:
        /* <DEDUP_REMOVED lines=14> */
.L_x_456:
[----:B------:R-:W-:Y:S05]  /*3ec0*/  BSYNC.RECONVERGENT B3 ;  /* 0x0000000000037941 */ /* 0x000fea0003800200 */
.L_x_455:
[----:B------:R-:W-:Y:S02]  /*3ed0*/  IADD3 R10, P0, PT, R10, 0x1800, RZ ;  /* 0x000018000a0a7810 */ /* 0x000fe40007f1e0ff */
[----:B------:R-:W-:Y:S02]  /*3ee0*/  IADD3 R15, PT, PT, R15, 0x1000, RZ ;  /* 0x000010000f0f7810 */ /* 0x000fe40007ffe0ff */
[----:B------:R-:W-:Y:S02]  /*3ef0*/  IADD3.X R11, PT, PT, RZ, R7, RZ, P0, !PT ;  /* 0x00000007ff0b7210 */ /* 0x000fe400007fe4ff */
[----:B------:R-:W-:Y:S02]  /*3f00*/  R2UR UR4, R36 ;  /* 0x00000000240472ca */ /* 0x000fe400000e0000 */
[----:B------:R-:W-:Y:S02]  /*3f10*/  LEA.HI R7, P0, R11, R10, RZ, 0x1 ;  /* 0x0000000a0b077211 */ /* 0x000fe400078108ff */
[----:B------:R-:W-:-:S03]  /*3f20*/  R2UR UR5, R37 ;  /* 0x00000000250572ca */ /* 0x000fc600000e0000 */
        /* <DEDUP_REMOVED lines=9> */
.L_x_426:
[----:B0-----:R-:W-:Y:S05]  /*3fc0*/  BSYNC.RECONVERGENT B0 ;  /* 0x0000000000007941 */ /* 0x001fea0003800200 */
.L_x_425:
[----:B------:R-:W0:Y:S01]  /*3fd0*/  LDCU.64 UR4, c[0x0][0x408] ;  /* 0x00008100ff0477ac */ /* 0x000e220008000a00 */
[----:B------:R-:W-:-:S05]  /*3fe0*/  IADD3 R4, P0, PT, R33, R4, RZ ;  /* 0x0000000421047210 */ /* 0x000fca0007f1e0ff */
[----:B------:R-:W-:Y:S01]  /*3ff0*/  IMAD.X R5, RZ, RZ, R5, P0 ;  /* 0x000000ffff057224 */ /* 0x000fe200000e0605 */
[----:B0-----:R-:W-:-:S04]  /*4000*/  ISETP.GE.U32.AND P0, PT, R4, UR4, PT ;  /* 0x0000000404007c0c */ /* 0x001fc8000bf06070 */
[----:B------:R-:W-:-:S13]  /*4010*/  ISETP.GE.AND.EX P0, PT, R5, UR5, PT, P0 ;  /* 0x0000000505007c0c */ /* 0x000fda000bf06300 */
[----:B------:R-:W-:Y:S05]  /*4020*/  @!P0 BRA `(.L_x_458) ;  /* 0xffffffc000a48947 */ /* 0x000fea000383ffff */
[----:B------:R-:W-:Y:S05]  /*4030*/  EXIT ;  /* 0x000000000000794d */ /* 0x000fea0003800000 */
.L_x_414:
[----:B------:R-:W-:Y:S02]  /*4040*/  HFMA2 R12, -RZ, RZ, 0, 5.9604644775390625e-08 ;  /* 0x00000001ff0c7431 */ /* 0x000fe400000001ff */
[----:B------:R-:W-:Y:S02]  /*4050*/  IMAD.MOV.U32 R13, RZ, RZ, R17 ;  /* 0x000000ffff0d7224 */ /* 0x000fe400078e0011 */
[----:B------:R-:W-:Y:S02]  /*4060*/  IMAD.MOV.U32 R11, RZ, RZ, 0x1f ;  /* 0x0000001fff0b7424 */ /* 0x000fe400078e00ff */
[----:B------:R-:W-:-:S07]  /*4070*/  IMAD.MOV.U32 R15, RZ, RZ, -0x1 ;  /* 0xffffffffff0f7424 */ /* 0x000fce00078e00ff */
[----:B0-----:R-:W-:Y:S05]  /*4080*/  WARPSYNC.COLLECTIVE R15, `(.L_x_459) ;  /* 0x000000000f087348 */ /* 0x001fea0003c00000 */
[----:B------:R1:W2:Y:S02]  /*4090*/  SHFL.DOWN P6, R14, R13, R12, R11 ;  /* 0x0800000c0d0e7389 */ /* 0x0002a400000c000b */
[----:B012---:R-:W-:Y:S05]  /*40a0*/  ENDCOLLECTIVE ;  /* 0x000000000000791b */ /* 0x007fea0003800000 */
.L_x_459:
[----:B------:R-:W-:Y:S01]  /*40b0*/  IMAD.MOV.U32 R12, RZ, RZ, 0x2 ;  /* 0x00000002ff0c7424 */ /* 0x000fe200078e00ff */
[----:B------:R-:W-:-:S04]  /*40c0*/  @!P1 FMNMX R17, R14, R17, !PT ;  /* 0x000000110e119209 */ /* 0x000fc80007800000 */
[----:B------:R-:W-:-:S07]  /*40d0*/  MOV R13, R17 ;  /* 0x00000011000d7202 */ /* 0x000fce0000000f00 */
[----:B------:R-:W-:Y:S05]  /*40e0*/  WARPSYNC.COLLECTIVE R15, `(.L_x_460) ;  /* 0x000000000f087348 */ /* 0x000fea0003c00000 */
[----:B------:R0:W1:Y:S02]  /*40f0*/  SHFL.DOWN P6, R14, R13, R12, R11 ;  /* 0x0800000c0d0e7389 */ /* 0x00006400000c000b */
[----:B01----:R-:W-:Y:S05]  /*4100*/  ENDCOLLECTIVE ;  /* 0x000000000000791b */ /* 0x003fea0003800000 */
.L_x_460:
[----:B------:R-:W-:Y:S01]  /*4110*/  HFMA2 R12, -RZ, RZ, 0, 2.384185791015625e-07 ;  /* 0x00000004ff0c7431 */ /* 0x000fe200000001ff */
[----:B------:R-:W-:-:S05]  /*4120*/  @!P2 FMNMX R17, R17, R14, !PT ;  /* 0x0000000e1111a209 */ /* 0x000fca0007800000 */
[----:B------:R-:W-:-:S07]  /*4130*/  IMAD.MOV.U32 R13, RZ, RZ, R17 ;  /* 0x000000ffff0d7224 */ /* 0x000fce00078e0011 */
[----:B------:R-:W-:Y:S05]  /*4140*/  WARPSYNC.COLLECTIVE R15, `(.L_x_461) ;  /* 0x000000000f087348 */ /* 0x000fea0003c00000 */
[----:B------:R0:W1:Y:S02]  /*4150*/  SHFL.DOWN P6, R14, R13, R12, R11 ;  /* 0x0800000c0d0e7389 */ /* 0x00006400000c000b */
[----:B01----:R-:W-:Y:S05]  /*4160*/  ENDCOLLECTIVE ;  /* 0x000000000000791b */ /* 0x003fea0003800000 */
.L_x_461:
[----:B------:R-:W-:Y:S01]  /*4170*/  IMAD.MOV.U32 R12, RZ, RZ, 0x8 ;  /* 0x00000008ff0c7424 */ /* 0x000fe200078e00ff */
[----:B------:R-:W-:-:S05]  /*4180*/  @!P3 FMNMX R17, R17, R14, !PT ;  /* 0x0000000e1111b209 */ /* 0x000fca0007800000 */
[----:B------:R-:W-:-:S07]  /*4190*/  IMAD.MOV.U32 R13, RZ, RZ, R17 ;  /* 0x000000ffff0d7224 */ /* 0x000fce00078e0011 */
[----:B------:R-:W-:Y:S05]  /*41a0*/  WARPSYNC.COLLECTIVE R15, `(.L_x_462) ;  /* 0x000000000f087348 */ /* 0x000fea0003c00000 */
[----:B------:R0:W1:Y:S02]  /*41b0*/  SHFL.DOWN P6, R14, R13, R12, R11 ;  /* 0x0800000c0d0e7389 */ /* 0x00006400000c000b */
[----:B01----:R-:W-:Y:S05]  /*41c0*/  ENDCOLLECTIVE ;  /* 0x000000000000791b */ /* 0x003fea0003800000 */
.L_x_462:
[----:B------:R-:W-:Y:S01]  /*41d0*/  IMAD.MOV.U32 R12, RZ, RZ, 0x10 ;  /* 0x00000010ff0c7424 */ /* 0x000fe200078e00ff */
[----:B------:R-:W-:-:S04]  /*41e0*/  FMNMX R9, R17, R14, !PT ;  /* 0x0000000e11097209 */ /* 0x000fc80007800000 */
[----:B------:R-:W-:-:S04]  /*41f0*/  FSEL R6, R17, R9, P4 ;  /* 0x0000000911067208 */ /* 0x000fc80002000000 */
[----:B------:R-:W-:-:S07]  /*4200*/  MOV R13, R6 ;  /* 0x00000006000d7202 */ /* 0x000fce0000000f00 */
[----:B------:R-:W-:Y:S05]  /*4210*/  WARPSYNC.COLLECTIVE R15, `(.L_x_463) ;  /* 0x000000000f087348 */ /* 0x000fea0003c00000 */
[----:B------:R0:W1:Y:S02]  /*4220*/  SHFL.DOWN P6, R14, R13, R12, R11 ;  /* 0x0800000c0d0e7389 */ /* 0x00006400000c000b */
[----:B01----:R-:W-:Y:S05]  /*4230*/  ENDCOLLECTIVE ;  /* 0x000000000000791b */ /* 0x003fea0003800000 */
.L_x_463:
[----:B------:R-:W-:Y:S05]  /*4240*/  BRA `(.L_x_464) ;  /* 0xffffffd800647947 */ /* 0x000fea000383ffff */
        .weak           $__internal_8_$__cuda_sm3x_div_rn_noftz_f32_slowpath
        .type           $__internal_8_$__cuda_sm3x_div_rn_noftz_f32_slowpath,@function
        .size           $__internal_8_$__cuda_sm3x_div_rn_noftz_f32_slowpath,(.L_x_37385 - $__internal_8_$__cuda_sm3x_div_rn_noftz_f32_slowpath)
$__internal_8_$__cuda_sm3x_div_rn_noftz_f32_slowpath:
        /* <DEDUP_REMOVED lines=35> */
.L_x_466:
        /* <DEDUP_REMOVED lines=51> */
.L_x_473:
[----:B------:R-:W-:-:S04]  /*47b0*/  LOP3.LUT R6, R6, 0x80000000, RZ, 0xc0, !PT ;  /* 0x8000000006067812 */ /* 0x000fc800078ec0ff */
[----:B------:R-:W-:Y:S01]  /*47c0*/  LOP3.LUT R6, R6, 0x7f800000, RZ, 0xfc, !PT ;  /* 0x7f80000006067812 */ /* 0x000fe200078efcff */
[----:B------:R-:W-:Y:S06]  /*47d0*/  BRA `(.L_x_474) ;  /* 0x0000000000047947 */ /* 0x000fec0003800000 */
.L_x_472:
[----:B------:R-:W-:-:S07]  /*47e0*/  IMAD R6, R20, 0x800000, R6 ;  /* 0x0080000014067824 */ /* 0x000fce00078e0206 */
.L_x_474:
[----:B------:R-:W-:Y:S05]  /*47f0*/  BSYNC.RECONVERGENT B2 ;  /* 0x0000000000027941 */ /* 0x000fea0003800200 */
.L_x_471:
[----:B------:R-:W-:Y:S05]  /*4800*/  BRA `(.L_x_475) ;  /* 0x0000000000207947 */ /* 0x000fea0003800000 */
.L_x_470:
[----:B------:R-:W-:-:S04]  /*4810*/  LOP3.LUT R6, R23, 0x80000000, R6, 0x48, !PT ;  /* 0x8000000017067812 */ /* 0x000fc800078e4806 */
[----:B------:R-:W-:Y:S01]  /*4820*/  LOP3.LUT R6, R6, 0x7f800000, RZ, 0xfc, !PT ;  /* 0x7f80000006067812 */ /* 0x000fe200078efcff */
[----:B------:R-:W-:Y:S06]  /*4830*/  BRA `(.L_x_475) ;  /* 0x0000000000147947 */ /* 0x000fec0003800000 */
.L_x_469:
[----:B------:R-:W-:Y:S01]  /*4840*/  LOP3.LUT R6, R23, 0x80000000, R6, 0x48, !PT ;  /* 0x8000000017067812 */ /* 0x000fe200078e4806 */
[----:B------:R-:W-:Y:S06]  /*4850*/  BRA `(.L_x_475) ;  /* 0x00000000000c7947 */ /* 0x000fec0003800000 */
.L_x_468:
[----:B------:R-:W0:Y:S01]  /*4860*/  MUFU.RSQ R6, -QNAN ;  /* 0xffc0000000067908 */ /* 0x000e220000001400 */
[----:B------:R-:W-:Y:S05]  /*4870*/  BRA `(.L_x_475) ;  /* 0x0000000000047947 */ /* 0x000fea0003800000 */
.L_x_467:
[----:B------:R-:W-:-:S07]  /*4880*/  FADD.FTZ R6, R6, R9 ;  /* 0x0000000906067221 */ /* 0x000fce0000010000 */
.L_x_475:
[----:B------:R-:W-:Y:S05]  /*4890*/  BSYNC.RECONVERGENT B1 ;  /* 0x0000000000017941 */ /* 0x000fea0003800200 */
.L_x_465:
[----:B------:R-:W-:Y:S01]  /*48a0*/  IMAD.MOV.U32 R13, RZ, RZ, 0x0 ;  /* 0x00000000ff0d7424 */ /* 0x000fe200078e00ff */
[----:B0-----:R-:W-:-:S03]  /*48b0*/  MOV R17, R6 ;  /* 0x0000000600117202 */ /* 0x001fc60000000f00 */
[----:B------:R-:W-:Y:S05]  /*48c0*/  RET.REL.NODEC R12 `(_Z20SoftmaxBlockSMemImplI22BroadcastScaleMaskLoadIffbLm4EiE11DirectStoreIffEfLi2ELi1024EL9Algorithm0EEvT_T0_ll) ;  /* 0xffffffb40ccc7950 */ /* 0x000fea0003c3ffff */
.L_x_476:
        /* <DEDUP_REMOVED lines=11> */
.L_x_37385:


//--------------------- .text._Z20SoftmaxBlockSMemImplI22BroadcastScaleMaskLoadIffbLm4EiE11DirectStoreIffEfLi2ELi128EL9Algorithm0EEvT_T0_ll --------------------------
	.section	.text._Z20SoftmaxBlockSMemImplI22BroadcastScaleMaskLoadIffbLm4EiE11DirectStoreIffEfLi2ELi128EL9Algorithm0EEvT_T0_ll,"ax",@progbits
	.align	128
        .global         _Z20SoftmaxBlockSMemImplI22BroadcastScaleMaskLoadIffbLm4EiE11DirectStoreIffEfLi2ELi128EL9Algorithm0EEvT_T0_ll
        .type           _Z20SoftmaxBlockSMemImplI22BroadcastScaleMaskLoadIffbLm4EiE11DirectStoreIffEfLi2ELi128EL9Algorithm0EEvT_T0_ll,@function
        .size           _Z20SoftmaxBlockSMemImplI22BroadcastScaleMaskLoadIffbLm4EiE11DirectStoreIffEfLi2ELi128EL9Algorithm0EEvT_T0_ll,(.L_x_37386 - _Z20SoftmaxBlockSMemImplI22BroadcastScaleMaskLoadIffbLm4EiE11DirectStoreIffEfLi2ELi128EL9Algorithm0EEvT_T0_ll)
        .other          _Z20SoftmaxBlockSMemImplI22BroadcastScaleMaskLoadIffbLm4EiE11DirectStoreIffEfLi2ELi128EL9Algorithm0EEvT_T0_ll,@"STO_CUDA_ENTRY STV_DEFAULT"
_Z20SoftmaxBlockSMemImplI22BroadcastScaleMaskLoadIffbLm4EiE11DirectStoreIffEfLi2ELi128EL9Algorithm0EEvT_T0_ll:
.text._Z20SoftmaxBlockSMemImplI22BroadcastScaleMaskLoadIffbLm4EiE11DirectStoreIffEfLi2ELi128EL9Algorithm0EEvT_T0_ll:
        /* <DEDUP_REMOVED lines=22> */
.L_x_477:
        /* <DEDUP_REMOVED lines=17> */
.L_x_523:
[----:B-1----:R-:W1:Y:S01]  /*0270*/  S2R R5, SR_TID.X ;  /* 0x0000000000057919 */ /* 0x002e620000002100 */
[----:B------:R-:W-:Y:S01]  /*0280*/  BSSY.RECONVERGENT B0, `(.L_x_478) ;  /* 0x0000182000007945 */ /* 0x000fe20003800200 */
[----:B--2-4-:R-:W-:Y:S01]  /*0290*/  IMAD.MOV.U32 R22, RZ, RZ, -0x800000 ;  /* 0xff800000ff167424 */ /* 0x014fe200078e00ff */
[----:B-1----:R-:W-:-:S13]  /*02a0*/  ISETP.GE.AND P0, PT, R5, R8, PT ;  /* 0x000000080500720c */ /* 0x002fda0003f06270 */
[----:B0--3--:R-:W-:Y:S05]  /*02b0*/  @P0 BRA `(.L_x_479) ;  /* 0x0000001400f80947 */ /* 0x009fea0003800000 */
        /* <DEDUP_REMOVED lines=147> */
.L_x_481:
[----:B------:R-:W-:Y:S05]  /*0bf0*/  BSYNC.RECONVERGENT B1 ;  /* 0x0000000000017941 */ /* 0x000fea0003800200 */
.L_x_480:
        /* <DEDUP_REMOVED lines=23> */
.L_x_482:
        /* <DEDUP_REMOVED lines=211> */
.L_x_479:
[----:B------:R-:W-:Y:S05]  /*1aa0*/  BSYNC.RECONVERGENT B0 ;  /* 0x0000000000007941 */ /* 0x000fea0003800200 */
.L_x_478:
[----:B------:R-:W3:Y:S01]  /*1ab0*/  S2R R24, SR_LANEID ;  /* 0x0000000000187919 */ /* 0x000ee20000000000 */
[----:B------:R-:W-:Y:S01]  /*1ac0*/  UMOV UR4, 0xffffffff ;  /* 0xffffffff00047882 */ /* 0x000fe20000000000 */
[----:B------:R-:W-:Y:S01]  /*1ad0*/  IMAD.MOV.U32 R5, RZ, RZ, R22 ;  /* 0x000000ffff057224 */ /* 0x000fe200078e0016 */
[----:B--2---:R-:W2:Y:S01]  /*1ae0*/  S2R R19, SR_TID.X ;  /* 0x0000000000137919 */ /* 0x004ea20000002100 */
[C---:B---3--:R-:W-:Y:S02]  /*1af0*/  ISETP.GT.AND P0, PT, R24.reuse, 0xf, PT ;  /* 0x0000000f1800780c */ /* 0x048fe40003f04270 */
[C---:B------:R-:W-:Y:S02]  /*1b00*/  ISETP.GT.AND P4, PT, R24.reuse, 0x17, PT ;  /* 0x000000171800780c */ /* 0x040fe40003f84270 */
[C---:B------:R-:W-:Y:S02]  /*1b10*/  ISETP.GT.AND P3, PT, R24.reuse, 0x1b, PT ;  /* 0x0000001b1800780c */ /* 0x040fe40003f64270 */
[----:B------:R-:W-:-:S02]  /*1b20*/  ISETP.GT.AND P2, PT, R24, 0x1d, PT ;  /* 0x0000001d1800780c */ /* 0x000fc40003f44270 */
[----:B------:R-:W-:Y:S02]  /*1b30*/  P2R R0, PR, RZ, 0x1 ;  /* 0x00000001ff007803 */ /* 0x000fe40000000000 */
[----:B------:R-:W-:Y:S01]  /*1b40*/  ISETP.GT.AND P1, PT, R24, 0x1e, PT ;  /* 0x0000001e1800780c */ /* 0x000fe20003f24270 */
[----:B--2---:R-:W-:-:S12]  /*1b50*/  BRA.DIV UR4, `(.L_x_483) ;  /* 0x00000022047c7947 */ /* 0x004fd8000b800000 */
[----:B------:R-:W2:Y:S02]  /*1b60*/  SHFL.DOWN PT, R14, R5, 0x1, 0x1f ;  /* 0x08201f00050e7f89 */ /* 0x000ea400000e0000 */
[----:B--2---:R-:W-:-:S05]  /*1b70*/  @!P1 FMNMX R5, R14, R5, !PT ;  /* 0x000000050e059209 */ /* 0x004fca0007800000 */
[----:B------:R-:W2:Y:S02]  /*1b80*/  SHFL.DOWN PT, R14, R5, 0x2, 0x1f ;  /* 0x08401f00050e7f89 */ /* 0x000ea400000e0000 */
[----:B--2---:R-:W-:-:S05]  /*1b90*/  @!P2 FMNMX R5, R5, R14, !PT ;  /* 0x0000000e0505a209 */ /* 0x004fca0007800000 */
[----:B------:R-:W2:Y:S02]  /*1ba0*/  SHFL.DOWN PT, R14, R5, 0x4, 0x1f ;  /* 0x08801f00050e7f89 */ /* 0x000ea400000e0000 */
[----:B--2---:R-:W-:-:S05]  /*1bb0*/  @!P3 FMNMX R5, R5, R14, !PT ;  /* 0x0000000e0505b209 */ /* 0x004fca0007800000 */
[----:B------:R-:W1:Y:S02]  /*1bc0*/  SHFL.DOWN PT, R14, R5, 0x8, 0x1f ;  /* 0x09001f00050e7f89 */ /* 0x000e6400000e0000 */
[----:B-1----:R-:W-:-:S04]  /*1bd0*/  FMNMX R3, R5, R14, !PT ;  /* 0x0000000e05037209 */ /* 0x002fc80007800000 */
[----:B------:R-:W-:-:S05]  /*1be0*/  FSEL R0, R5, R3, P4 ;  /* 0x0000000305007208 */ /* 0x000fca0002000000 */
[----:B------:R1:W2:Y:S02]  /*1bf0*/  SHFL.DOWN PT, R14, R0, 0x10, 0x1f ;  /* 0x0a001f00000e7f89 */ /* 0x0002a400000e0000 */
.L_x_529:
[----:B------:R-:W3:Y:S01]  /*1c00*/  S2R R5, SR_CgaCtaId ;  /* 0x0000000000057919 */ /* 0x000ee20000008800 */
[----:B------:R-:W-:Y:S01]  /*1c10*/  MOV R10, 0x400 ;  /* 0x00000400000a7802 */ /* 0x000fe20000000f00 */
[----:B------:R-:W-:Y:S01]  /*1c20*/  IMAD.MOV.U32 R12, RZ, RZ, R0 ;  /* 0x000000ffff0c7224 */ /* 0x000fe200078e0000 */
[----:B------:R-:W-:Y:S02]  /*1c30*/  PLOP3.LUT P5, PT, PT, PT, PT, 0x8, 0x80 ;  /* 0x000000000080781c */ /* 0x000fe40003fae170 */
[----:B------:R-:W-:-:S04]  /*1c40*/  IADD3 R18, PT, PT, R10, 0x40, RZ ;  /* 0x000000400a127810 */ /* 0x000fc80007ffe0ff */
[----:B---3--:R-:W-:Y:S01]  /*1c50*/  LEA R20, R5, R18, 0x18 ;  /* 0x0000001205147211 */ /* 0x008fe200078ec0ff */
[----:B------:R-:W-:Y:S06]  /*1c60*/  @P0 BRA `(.L_x_484) ;  /* 0x0000000000280947 */ /* 0x000fec0003800000 */
[----:B------:R-:W-:Y:S02]  /*1c70*/  ISETP.NE.AND P0, PT, R24, RZ, PT ;  /* 0x000000ff1800720c */ /* 0x000fe40003f05270 */
[----:B--2---:R-:W-:-:S11]  /*1c80*/  FMNMX R12, R3, R14, !PT ;  /* 0x0000000e030c7209 */ /* 0x004fd60007800000 */
[----:B------:R-:W2:Y:S01]  /*1c90*/  @!P0 S2R R13, SR_CgaCtaId ;  /* 0x00000000000d8919 */ /* 0x000ea20000008800 */
[----:B-1----:R-:W-:Y:S02]  /*1ca0*/  @!P0 MOV R0, 0x400 ;  /* 0x0000040000008802 */ /* 0x002fe40000000f00 */
[----:B------:R-:W-:Y:S02]  /*1cb0*/  @!P0 SHF.R.U32.HI R11, RZ, 0x3, R19 ;  /* 0x00000003ff0b8819 */ /* 0x000fe40000011613 */
[----:B------:R-:W-:Y:S02]  /*1cc0*/  @!P0 PLOP3.LUT P5, PT, PT, PT, PT, 0x80, 0x8 ;  /* 0x000000000008881c */ /* 0x000fe40003faf070 */
[----:B------:R-:W-:Y:S02]  /*1cd0*/  @!P0 LOP3.LUT R11, R11, 0x7c, RZ, 0xc0, !PT ;  /* 0x0000007c0b0b8812 */ /* 0x000fe400078ec0ff */
[----:B--2---:R-:W-:-:S05]  /*1ce0*/  @!P0 LEA R0, R13, R0, 0x18 ;  /* 0x000000000d008211 */ /* 0x004fca00078ec0ff */
[----:B------:R-:W-:-:S05]  /*1cf0*/  @!P0 IMAD.IADD R3, R11, 0x1, R0 ;  /* 0x000000010b038824 */ /* 0x000fca00078e0200 */
[----:B------:R3:W-:Y:S02]  /*1d00*/  @!P0 STS [R3+0x4], R12 ;  /* 0x0000040c03008388 */ /* 0x0007e40000000800 */
.L_x_484:
[----:B------:R-:W-:Y:S05]  /*1d10*/  WARPSYNC.ALL ;  /* 0x0000000000007948 */ /* 0x000fea0003800000 */
[C---:B------:R-:W-:Y:S01]  /*1d20*/  ISETP.NE.AND P6, PT, R19.reuse, RZ, PT ;  /* 0x000000ff1300720c */ /* 0x040fe20003fc5270 */
[C---:B------:R-:W-:Y:S01]  /*1d30*/  VIADD R18, R19.reuse, 0x80 ;  /* 0x0000008013127836 */ /* 0x040fe20000000000 */
[C---:B------:R-:W-:Y:S01]  /*1d40*/  LEA R21, R19.reuse, R20, 0x2 ;  /* 0x0000001413157211 */ /* 0x040fe200078e10ff */
[----:B-1----:R-:W3:Y:S01]  /*1d50*/  S2R R0, SR_CgaCtaId ;  /* 0x0000000000007919 */ /* 0x002ee20000008800 */
[----:B------:R-:W-:Y:S01]  /*1d60*/  MOV R11, 0x400 ;  /* 0x00000400000b7802 */ /* 0x000fe20000000f00 */
[----:B------:R-:W1:Y:S01]  /*1d70*/  LDCU.64 UR4, c[0x0][0x410] ;  /* 0x00008200ff0477ac */ /* 0x000e620008000a00 */
[----:B------:R-:W-:Y:S01]  /*1d80*/  BSSY.RECONVERGENT B0, `(.L_x_485) ;  /* 0x0000081000007945 */ /* 0x000fe20003800200 */
[----:B------:R-:W-:Y:S01]  /*1d90*/  BAR.SYNC.DEFER_BLOCKING 0x0 ;  /* 0x0000000000007b1d */ /* 0x000fe20000010000 */
[----:B-1----:R-:W-:-:S04]  /*1da0*/  ISETP.GE.U32.AND P0, PT, R19, UR4, PT ;  /* 0x0000000413007c0c */ /* 0x002fc8000bf06070 */
[----:B------:R-:W-:Y:S02]  /*1db0*/  ISETP.GE.AND.EX P0, PT, RZ, UR5, PT, P0 ;  /* 0x00000005ff007c0c */ /* 0x000fe4000bf06300 */
[----:B---3--:R-:W-:-:S05]  /*1dc0*/  LEA R3, R0, R11, 0x18 ;  /* 0x0000000b00037211 */ /* 0x008fca00078ec0ff */
[----:B--2---:R-:W1:Y:S04]  /*1dd0*/  @!P6 LDS.64 R14, [R3+0x8] ;  /* 0x00000800030ee984 */ /* 0x004e680000000a00 */
[----:B------:R-:W2:Y:S01]  /*1de0*/  @!P6 LDS R13, [R3+0x10] ;  /* 0x00001000030de984 */ /* 0x000ea20000000800 */
[----:B-1----:R-:W-:-:S04]  /*1df0*/  @!P6 FMNMX3 R14, R12, R14, R15, !PT ;  /* 0x0000000e0c0ee276 */ /* 0x002fc8000780000f */
[----:B--2---:R-:W-:Y:S01]  /*1e00*/  @!P6 FMNMX R14, R14, R13, !PT ;  /* 0x0000000d0e0ee209 */ /* 0x004fe20007800000 */
[----:B------:R-:W-:-:S04]  /*1e10*/  IMAD.MOV.U32 R13, RZ, RZ, RZ ;  /* 0x000000ffff0d7224 */ /* 0x000fc800078e00ff */
[----:B------:R1:W-:Y:S01]  /*1e20*/  @!P6 STS [R3+0x18], R14 ;  /* 0x0000180e0300e388 */ /* 0x0003e20000000800 */
[----:B------:R-:W-:Y:S06]  /*1e30*/  BAR.SYNC.DEFER_BLOCKING 0x0 ;  /* 0x0000000000007b1d */ /* 0x000fec0000010000 */
[----:B------:R-:W-:Y:S05]  /*1e40*/  @P0 BRA `(.L_x_486) ;  /* 0x0000000400d00947 */ /* 0x000fea0003800000 */
[----:B------:R2:W3:Y:S01]  /*1e50*/  LDS R12, [R3+0x18] ;  /* 0x00001800030c7984 */ /* 0x0004e20000000800 */
[----:B------:R-:W-:Y:S01]  /*1e60*/  LOP3.LUT R25, R9, 0x180, RZ, 0xc0, !PT ;  /* 0x0000018009197812 */ /* 0x000fe200078ec0ff */
[----:B------:R-:W-:Y:S01]  /*1e70*/  BSSY.RECONVERGENT B1, `(.L_x_487) ;  /* 0x0000035000017945 */ /* 0x000fe20003800200 */
[----:B------:R-:W-:Y:S02]  /*1e80*/  IMAD.MOV.U32 R13, RZ, RZ, RZ ;  /* 0x000000ffff0d7224 */ /* 0x000fe400078e00ff */
[----:B------:R-:W-:Y:S01]  /*1e90*/  ISETP.NE.U32.AND P0, PT, R25, 0x180, PT ;  /* 0x000001801900780c */ /* 0x000fe20003f05070 */
[----:B-1----:R-:W-:-:S03]  /*1ea0*/  IMAD.MOV.U32 R14, RZ, RZ, R19 ;  /* 0x000000ffff0e7224 */ /* 0x002fc600078e0013 */
[----:B------:R-:W-:-:S13]  /*1eb0*/  ISETP.NE.AND.EX P0, PT, RZ, RZ, PT, P0 ;  /* 0x000000ffff00720c */ /* 0x000fda0003f05300 */
[----:B--2---:R-:W-:Y:S05]  /*1ec0*/  @!P0 BRA `(.L_x_488) ;  /* 0x0000000000bc8947 */ /* 0x004fea0003800000 */
[----:B------:R-:W3:Y:S01]  /*1ed0*/  LDS R13, [R21] ;  /* 0x00000000150d7984 */ /* 0x000ee20000000800 */
[----:B------:R-:W-:Y:S02]  /*1ee0*/  HFMA2 R26, -RZ, RZ, 0.96630859375, -0.0022525787353515625 ;  /* 0x3bbb989dff1a7431 */ /* 0x000fe400000001ff */
[----:B------:R-:W-:Y:S01]  /*1ef0*/  IMAD.MOV.U32 R23, RZ, RZ, 0x437c0000 ;  /* 0x437c0000ff177424 */ /* 0x000fe200078e00ff */
[----:B------:R-:W-:-:S04]  /*1f00*/  ISETP.NE.U32.AND P0, PT, R25, RZ, PT ;  /* 0x000000ff1900720c */ /* 0x000fc80003f05070 */
[----:B------:R-:W-:Y:S01]  /*1f10*/  ISETP.NE.AND.EX P0, PT, RZ, RZ, PT, P0 ;  /* 0x000000ffff00720c */ /* 0x000fe20003f05300 */
[----:B---3--:R-:W-:-:S04]  /*1f20*/  FADD R13, -R12, R13 ;  /* 0x0000000d0c0d7221 */ /* 0x008fc80000000100 */
[----:B------:R-:W-:-:S04]  /*1f30*/  FFMA.SAT R14, R13, R26, 0.5 ;  /* 0x3f0000000d0e7423 */ /* 0x000fc8000000201a */
[----:B------:R-:W-:-:S04]  /*1f40*/  FFMA.RM R14, R14, R23, 12582913 ;  /* 0x4b4000010e0e7423 */ /* 0x000fc80000004017 */
[C---:B------:R-:W-:Y:S01]  /*1f50*/  FADD R20, R14.reuse, -12583039 ;  /* 0xcb40007f0e147421 */ /* 0x040fe20000000000 */
[----:B------:R-:W-:-:S03]  /*1f60*/  IMAD.SHL.U32 R14, R14, 0x800000, RZ ;  /* 0x008000000e0e7824 */ /* 0x000fc600078e00ff */
[----:B------:R-:W-:-:S04]  /*1f70*/  FFMA R20, R13, 1.4426950216293334961, -R20 ;  /* 0x3fb8aa3b0d147823 */ /* 0x000fc80000000814 */
[----:B------:R-:W-:-:S04]  /*1f80*/  FFMA R20, R13, 1.925963033500011079e-08, R20 ;  /* 0x32a570600d147823 */ /* 0x000fc80000000014 */
[----:B------:R-:W1:Y:S02]  /*1f90*/  MUFU.EX2 R13, R20 ;  /* 0x00000014000d7308 */ /* 0x000e640000000800 */
[----:B-1----:R-:W-:Y:S01]  /*1fa0*/  FMUL R22, R14, R13 ;  /* 0x0000000d0e167220 */ /* 0x002fe20000400000 */
[----:B------:R-:W-:-:S03]  /*1fb0*/  IMAD.MOV.U32 R14, RZ, RZ, R18 ;  /* 0x000000ffff0e7224 */ /* 0x000fc600078e0012 */
[----:B------:R-:W-:Y:S01]  /*1fc0*/  FADD R13, RZ, R22 ;  /* 0x00000016ff0d7221 */ /* 0x000fe20000000000 */
[----:B------:R1:W-:Y:S01]  /*1fd0*/  STS [R21], R22 ;  /* 0x0000001615007388 */ /* 0x0003e20000000800 */
[----:B------:R-:W-:Y:S05]  /*1fe0*/  @!P0 BRA `(.L_x_488) ;  /* 0x0000000000748947 */ /* 0x000fea0003800000 */
[----:B------:R-:W2:Y:S01]  /*1ff0*/  LDS R15, [R21+0x200] ;  /* 0x00020000150f7984 */ /* 0x000ea20000000800 */
[----:B------:R-:W-:-:S04]  /*2000*/  ISETP.NE.U32.AND P0, PT, R25, 0x80, PT ;  /* 0x000000801900780c */ /* 0x000fc80003f05070 */
[----:B------:R-:W-:Y:S01]  /*2010*/  ISETP.NE.AND.EX P0, PT, RZ, RZ, PT, P0 ;  /* 0x000000ffff00720c */ /* 0x000fe20003f05300 */
[----:B--2---:R-:W-:-:S04]  /*2020*/  FADD R15, -R12, R15 ;  /* 0x0000000f0c0f7221 */ /* 0x004fc80000000100 */
[----:B------:R-:W-:-:S04]  /*2030*/  FFMA.SAT R14, R15, R26, 0.5 ;  /* 0x3f0000000f0e7423 */ /* 0x000fc8000000201a */
[----:B------:R-:W-:-:S04]  /*2040*/  FFMA.RM R14, R14, R23, 12582913 ;  /* 0x4b4000010e0e7423 */ /* 0x000fc80000004017 */
[C---:B------:R-:W-:Y:S01]  /*2050*/  FADD R20, R14.reuse, -12583039 ;  /* 0xcb40007f0e147421 */ /* 0x040fe20000000000 */
[----:B------:R-:W-:-:S03]  /*2060*/  SHF.L.U32 R14, R14, 0x17, RZ ;  /* 0x000000170e0e7819 */ /* 0x000fc600000006ff */
[----:B------:R-:W-:-:S04]  /*2070*/  FFMA R20, R15, 1.4426950216293334961, -R20 ;  /* 0x3fb8aa3b0f147823 */ /* 0x000fc80000000814 */
[----:B------:R-:W-:-:S04]  /*2080*/  FFMA R20, R15, 1.925963033500011079e-08, R20 ;  /* 0x32a570600f147823 */ /* 0x000fc80000000014 */
[----:B------:R-:W1:Y:S02]  /*2090*/  MUFU.EX2 R15, R20 ;  /* 0x00000014000f7308 */ /* 0x000e640000000800 */
[----:B-1----:R-:W-:Y:S01]  /*20a0*/  FMUL R22, R14, R15 ;  /* 0x0000000f0e167220 */ /* 0x002fe20000400000 */
[----:B------:R-:W-:-:S03]  /*20b0*/  VIADD R14, R19, 0x100 ;  /* 0x00000100130e7836 */ /* 0x000fc60000000000 */
[----:B------:R-:W-:Y:S01]  /*20c0*/  FADD R13, R13, R22 ;  /* 0x000000160d0d7221 */ /* 0x000fe20000000000 */
[----:B------:R2:W-:Y:S01]  /*20d0*/  STS [R21+0x200], R22 ;  /* 0x0002001615007388 */ /* 0x0005e20000000800 */
[----:B------:R-:W-:Y:S05]  /*20e0*/  @!P0 BRA `(.L_x_488) ;  /* 0x0000000000348947 */ /* 0x000fea0003800000 */
[----:B------:R-:W1:Y:S02]  /*20f0*/  LDS R15, [R21+0x400] ;  /* 0x00040000150f7984 */ /* 0x000e640000000800 */
[----:B-1----:R-:W-:-:S04]  /*2100*/  FADD R15, -R12, R15 ;  /* 0x0000000f0c0f7221 */ /* 0x002fc80000000100 */
[----:B------:R-:W-:-:S04]  /*2110*/  FFMA.SAT R14, R15, R26, 0.5 ;  /* 0x3f0000000f0e7423 */ /* 0x000fc8000000201a */
[----:B------:R-:W-:-:S04]  /*2120*/  FFMA.RM R14, R14, R23, 12582913 ;  /* 0x4b4000010e0e7423 */ /* 0x000fc80000004017 */
[C---:B------:R-:W-:Y:S01]  /*2130*/  FADD R20, R14.reuse, -12583039 ;  /* 0xcb40007f0e147421 */ /* 0x040fe20000000000 */
[----:B------:R-:W-:-:S03]  /*2140*/  IMAD.SHL.U32 R14, R14, 0x800000, RZ ;  /* 0x008000000e0e7824 */ /* 0x000fc600078e00ff */
[----:B------:R-:W-:-:S04]  /*2150*/  FFMA R20, R15, 1.4426950216293334961, -R20 ;  /* 0x3fb8aa3b0f147823 */ /* 0x000fc80000000814 */
[----:B------:R-:W-:-:S04]  /*2160*/  FFMA R20, R15, 1.925963033500011079e-08, R20 ;  /* 0x32a570600f147823 */ /* 0x000fc80000000014 */
[----:B------:R-:W2:Y:S02]  /*2170*/  MUFU.EX2 R15, R20 ;  /* 0x00000014000f7308 */ /* 0x000ea40000000800 */
[----:B--2---:R-:W-:Y:S01]  /*2180*/  FMUL R22, R14, R15 ;  /* 0x0000000f0e167220 */ /* 0x004fe20000400000 */
[----:B------:R-:W-:-:S03]  /*2190*/  VIADD R14, R19, 0x180 ;  /* 0x00000180130e7836 */ /* 0x000fc60000000000 */
[----:B------:R-:W-:Y:S01]  /*21a0*/  FADD R13, R13, R22 ;  /* 0x000000160d0d7221 */ /* 0x000fe20000000000 */
[----:B------:R4:W-:Y:S06]  /*21b0*/  STS [R21+0x400], R22 ;  /* 0x0004001615007388 */ /* 0x0009ec0000000800 */
.L_x_488:
[----:B------:R-:W-:Y:S05]  /*21c0*/  BSYNC.RECONVERGENT B1 ;  /* 0x0000000000017941 */ /* 0x000fea0003800200 */
.L_x_487:
[----:B------:R-:W-:-:S04]  /*21d0*/  ISETP.GE.U32.AND P0, PT, R9, 0x180, PT ;  /* 0x000001800900780c */ /* 0x000fc80003f06070 */
[----:B------:R-:W-:-:S13]  /*21e0*/  ISETP.GE.U32.AND.EX P0, PT, R4, RZ, PT, P0 ;  /* 0x000000ff0400720c */ /* 0x000fda0003f06100 */
[----:B------:R-:W-:Y:S05]  /*21f0*/  @!P0 BRA `(.L_x_486) ;  /* 0x0000000000e48947 */ /* 0x000fea0003800000 */
[----:B------:R-:W-:-:S04]  /*2200*/  IADD3 R11, PT, PT, R11, 0x40, RZ ;  /* 0x000000400b0b7810 */ /* 0x000fc80007ffe0ff */
[----:B------:R-:W-:-:S07]  /*2210*/  LEA R11, R0, R11, 0x18 ;  /* 0x0000000b000b7211 */ /* 0x000fce00078ec0ff */
.L_x_489:
[C---:B0-----:R-:W-:Y:S01]  /*2220*/  IMAD R0, R14.reuse, 0x4, R11 ;  /* 0x000000040e007824 */ /* 0x041fe200078e020b */
[----:B------:R-:W-:Y:S01]  /*2230*/  IADD3 R14, PT, PT, R14, 0x200, RZ ;  /* 0x000002000e0e7810 */ /* 0x000fe20007ffe0ff */
[----:B------:R-:W-:Y:S02]  /*2240*/  IMAD.MOV.U32 R30, RZ, RZ, 0x3bbb989d ;  /* 0x3bbb989dff1e7424 */ /* 0x000fe400078e00ff */
[----:B------:R-:W-:Y:S01]  /*2250*/  IMAD.MOV.U32 R31, RZ, RZ, 0x437c0000 ;  /* 0x437c0000ff1f7424 */ /* 0x000fe200078e00ff */
[----:B------:R-:W1:Y:S01]  /*2260*/  LDS R15, [R0] ;  /* 0x00000000000f7984 */ /* 0x000e620000000800 */
[----:B------:R-:W-:-:S03]  /*2270*/  ISETP.GE.U32.AND P0, PT, R14, UR4, PT ;  /* 0x000000040e007c0c */ /* 0x000fc6000bf06070 */
[----:B------:R-:W5:Y:S01]  /*2280*/  LDS R23, [R0+0x200] ;  /* 0x0002000000177984 */ /* 0x000f620000000800 */
[----:B------:R-:W-:-:S03]  /*2290*/  ISETP.GE.U32.AND.EX P0, PT, RZ, UR5, PT, P0 ;  /* 0x00000005ff007c0c */ /* 0x000fc6000bf06100 */
[----:B------:R-:W0:Y:S04]  /*22a0*/  LDS R27, [R0+0x400] ;  /* 0x00040000001b7984 */ /* 0x000e280000000800 */
[----:B------:R-:W0:Y:S01]  /*22b0*/  LDS R29, [R0+0x600] ;  /* 0x00060000001d7984 */ /* 0x000e220000000800 */
[C---:B-1234-:R-:W-:Y:S01]  /*22c0*/  FADD R22, -R12.reuse, R15 ;  /* 0x0000000f0c167221 */ /* 0x05efe20000000100 */
[----:B-----5:R-:W-:-:S03]  /*22d0*/  FADD R25, -R12, R23 ;  /* 0x000000170c197221 */ /* 0x020fc60000000100 */
[-C--:B------:R-:W-:Y:S01]  /*22e0*/  FFMA.SAT R15, R22, R30.reuse, 0.5 ;  /* 0x3f000000160f7423 */ /* 0x080fe2000000201e */
[----:B------:R-:W-:-:S03]  /*22f0*/  FFMA.SAT R20, R25, R30, 0.5 ;  /* 0x3f00000019147423 */ /* 0x000fc6000000201e */
[-C--:B------:R-:W-:Y:S01]  /*2300*/  FFMA.RM R15, R15, R31.reuse, 12582913 ;  /* 0x4b4000010f0f7423 */ /* 0x080fe2000000401f */
[----:B0-----:R-:W-:Y:S01]  /*2310*/  FADD R27, -R12, R27 ;  /* 0x0000001b0c1b7221 */ /* 0x001fe20000000100 */
[-C--:B------:R-:W-:Y:S01]  /*2320*/  FFMA.RM R20, R20, R31.reuse, 12582913 ;  /* 0x4b40000114147423 */ /* 0x080fe2000000401f */
[----:B------:R-:W-:Y:S01]  /*2330*/  FADD R29, -R12, R29 ;  /* 0x0000001d0c1d7221 */ /* 0x000fe20000000100 */
[----:B------:R-:W-:Y:S01]  /*2340*/  FADD R23, R15, -12583039 ;  /* 0xcb40007f0f177421 */ /* 0x000fe20000000000 */
[-C--:B------:R-:W-:Y:S01]  /*2350*/  FFMA.SAT R28, R27, R30.reuse, 0.5 ;  /* 0x3f0000001b1c7423 */ /* 0x080fe2000000201e */
[----:B------:R-:W-:Y:S01]  /*2360*/  FADD R26, R20, -12583039 ;  /* 0xcb40007f141a7421 */ /* 0x000fe20000000000 */
[----:B------:R-:W-:Y:S01]  /*2370*/  FFMA.SAT R30, R29, R30, 0.5 ;  /* 0x3f0000001d1e7423 */ /* 0x000fe2000000201e */
[----:B------:R-:W-:Y:S01]  /*2380*/  FFMA R23, R22, 1.4426950216293334961, -R23 ;  /* 0x3fb8aa3b16177823 */ /* 0x000fe20000000817 */
[----:B------:R-:W-:Y:S02]  /*2390*/  IMAD.SHL.U32 R20, R20, 0x800000, RZ ;  /* 0x0080000014147824 */ /* 0x000fe400078e00ff */
[C---:B------:R-:W-:Y:S01]  /*23a0*/  FFMA R26, R25.reuse, 1.4426950216293334961, -R26 ;  /* 0x3fb8aa3b191a7823 */ /* 0x040fe2000000081a */
[-C--:B------:R-:W-:Y:S01]  /*23b0*/  FFMA.RM R30, R30, R31.reuse, 12582913 ;  /* 0x4b4000011e1e7423 */ /* 0x080fe2000000401f */
[----:B------:R-:W-:Y:S01]  /*23c0*/  FFMA R23, R22, 1.925963033500011079e-08, R23 ;  /* 0x32a5706016177823 */ /* 0x000fe20000000017 */
[----:B------:R-:W-:Y:S01]  /*23d0*/  FFMA.RM R22, R28, R31, 12582913 ;  /* 0x4b4000011c167423 */ /* 0x000fe2000000401f */
[----:B------:R-:W-:Y:S01]  /*23e0*/  FFMA R25, R25, 1.925963033500011079e-08, R26 ;  /* 0x32a5706019197823 */ /* 0x000fe2000000001a */
[C---:B------:R-:W-:Y:S01]  /*23f0*/  FADD R26, R30.reuse, -12583039 ;  /* 0xcb40007f1e1a7421 */ /* 0x040fe20000000000 */
[----:B------:R-:W-:-:S02]  /*2400*/  IMAD.SHL.U32 R30, R30, 0x800000, RZ ;  /* 0x008000001e1e7824 */ /* 0x000fc400078e00ff */
[C---:B------:R-:W-:Y:S01]  /*2410*/  FADD R28, R22.reuse, -12583039 ;  /* 0xcb40007f161c7421 */ /* 0x040fe20000000000 */
[----:B------:R-:W0:Y:S01]  /*2420*/  MUFU.EX2 R23, R23 ;  /* 0x0000001700177308 */ /* 0x000e220000000800 */
[----:B------:R-:W-:Y:S01]  /*2430*/  FFMA R26, R29, 1.4426950216293334961, -R26 ;  /* 0x3fb8aa3b1d1a7823 */ /* 0x000fe2000000081a */
[----:B------:R-:W-:Y:S02]  /*2440*/  IMAD.SHL.U32 R22, R22, 0x800000, RZ ;  /* 0x0080000016167824 */ /* 0x000fe400078e00ff */
[----:B------:R-:W-:Y:S01]  /*2450*/  FFMA R28, R27, 1.4426950216293334961, -R28 ;  /* 0x3fb8aa3b1b1c7823 */ /* 0x000fe2000000081c */
[----:B------:R-:W-:Y:S01]  /*2460*/  FFMA R29, R29, 1.925963033500011079e-08, R26 ;  /* 0x32a570601d1d7823 */ /* 0x000fe2000000001a */
[----:B------:R-:W-:Y:S02]  /*2470*/  SHF.L.U32 R26, R15, 0x17, RZ ;  /* 0x000000170f1a7819 */ /* 0x000fe400000006ff */
[----:B------:R-:W-:Y:S01]  /*2480*/  FFMA R28, R27, 1.925963033500011079e-08, R28 ;  /* 0x32a570601b1c7823 */ /* 0x000fe2000000001c */
[----:B------:R-:W1:Y:S08]  /*2490*/  MUFU.EX2 R25, R25 ;  /* 0x0000001900197308 */ /* 0x000e700000000800 */
        /* <DEDUP_REMOVED lines=15> */
.L_x_486:
[----:B------:R-:W-:Y:S05]  /*2590*/  BSYNC.RECONVERGENT B0 ;  /* 0x0000000000007941 */ /* 0x000fea0003800200 */
.L_x_485:
[----:B------:R-:W-:Y:S01]  /*25a0*/  IMAD.MOV.U32 R11, RZ, RZ, R13 ;  /* 0x000000ffff0b7224 */ /* 0x000fe200078e000d */
[----:B------:R-:W-:Y:S01]  /*25b0*/  ISETP.GT.AND P0, PT, R24, 0xf, PT ;  /* 0x0000000f1800780c */ /* 0x000fe20003f04270 */
[----:B---3--:R-:W-:Y:S01]  /*25c0*/  VIADD R12, R10, 0x1c ;  /* 0x0000001c0a0c7836 */ /* 0x008fe20000000000 */
[----:B------:R-:W-:Y:S01]  /*25d0*/  SHF.R.U32.HI R10, RZ, 0x3, R19 ;  /* 0x00000003ff0a7819 */ /* 0x000fe20000011613 */
[----:B------:R-:W3:Y:S01]  /*25e0*/  LDCU.64 UR8, c[0x0][0x3f8] ;  /* 0x00007f00ff0877ac */ /* 0x000ee20008000a00 */
[----:B0-----:R-:W0:Y:S01]  /*25f0*/  SHFL.DOWN PT, R0, R11, 0x1, 0x1f ;  /* 0x08201f000b007f89 */ /* 0x001e2200000e0000 */
[----:B------:R-:W-:Y:S01]  /*2600*/  BSSY.RECONVERGENT B0, `(.L_x_490) ;  /* 0x000016d000007945 */ /* 0x000fe20003800200 */
[----:B------:R-:W-:Y:S01]  /*2610*/  LEA R5, R5, R12, 0x18 ;  /* 0x0000000c05057211 */ /* 0x000fe200078ec0ff */
[----:B------:R-:W0:Y:S01]  /*2620*/  LDCU.64 UR6, c[0x0][0x400] ;  /* 0x00008000ff0677ac */ /* 0x000e220008000a00 */
[----:B------:R-:W-:-:S05]  /*2630*/  LOP3.LUT R10, R10, 0x7c, RZ, 0xc0, !PT ;  /* 0x0000007c0a0a7812 */ /* 0x000fca00078ec0ff */
[----:B------:R-:W-:Y:S02]  /*2640*/  IMAD.IADD R10, R10, 0x1, R5 ;  /* 0x000000010a0a7824 */ /* 0x000fe400078e0205 */
        /* <DEDUP_REMOVED lines=8> */
[----:B0-----:R-:W-:Y:S01]  /*26d0*/  @!P0 FADD R11, R11, R0 ;  /* 0x000000000b0b8221 */ /* 0x001fe20000000000 */
[----:B------:R-:W-:-:S04]  /*26e0*/  ISETP.GE.AND P0, PT, R19, R8, PT ;  /* 0x000000081300720c */ /* 0x000fc80003f06270 */
[----:B------:R-:W-:Y:S01]  /*26f0*/  @P5 STS [R10+0x4], R11 ;  /* 0x0000040b0a005388 */ /* 0x000fe20000000800 */
[----:B------:R-:W-:Y:S06]  /*2700*/  BAR.SYNC.DEFER_BLOCKING 0x0 ;  /* 0x0000000000007b1d */ /* 0x000fec0000010000 */
[----:B-1----:R-:W0:Y:S02]  /*2710*/  @!P6 LDS.128 R12, [R3+0x20] ;  /* 0x00002000030ce984 */ /* 0x002e240000000c00 */
[----:B0-----:R-:W-:-:S04]  /*2720*/  @!P6 FADD R13, R11, R13 ;  /* 0x0000000d0b0de221 */ /* 0x001fc80000000000 */
[----:B------:R-:W-:-:S04]  /*2730*/  @!P6 FADD R14, R13, R14 ;  /* 0x0000000e0d0ee221 */ /* 0x000fc80000000000 */
[----:B------:R-:W-:-:S05]  /*2740*/  @!P6 FADD R14, R14, R15 ;  /* 0x0000000f0e0ee221 */ /* 0x000fca0000000000 */
[----:B------:R0:W-:Y:S01]  /*2750*/  @!P6 STS [R3+0x34], R14 ;  /* 0x0000340e0300e388 */ /* 0x0001e20000000800 */
[----:B------:R-:W-:Y:S06]  /*2760*/  BAR.SYNC.DEFER_BLOCKING 0x0 ;  /* 0x0000000000007b1d */ /* 0x000fec0000010000 */
[----:B---3--:R-:W-:Y:S05]  /*2770*/  @P0 BRA `(.L_x_491) ;  /* 0x0000001400540947 */ /* 0x008fea0003800000 */
[----:B0-----:R-:W0:Y:S01]  /*2780*/  LDS R3, [R3+0x34] ;  /* 0x0000340003037984 */ /* 0x001e220000000800 */
[----:B------:R-:W-:Y:S01]  /*2790*/  LOP3.LUT R5, RZ, R19, RZ, 0x33, !PT ;  /* 0x00000013ff057212 */ /* 0x000fe200078e33ff */
[----:B------:R-:W-:Y:S03]  /*27a0*/  BSSY.RECONVERGENT B3, `(.L_x_492) ;  /* 0x0000093000037945 */ /* 0x000fe60003800200 */
[----:B------:R-:W-:Y:S01]  /*27b0*/  IADD3 R20, PT, PT, R5, R8, RZ ;  /* 0x0000000805147210 */ /* 0x000fe20007ffe0ff */
[----:B------:R-:W-:-:S03]  /*27c0*/  IMAD.MOV.U32 R5, RZ, RZ, R19 ;  /* 0x000000ffff057224 */ /* 0x000fc600078e0013 */
[----:B------:R-:W-:-:S04]  /*27d0*/  LOP3.LUT R25, R20, 0x180, RZ, 0xc0, !PT ;  /* 0x0000018014197812 */ /* 0x000fc800078ec0ff */
        /* <DEDUP_REMOVED lines=12> */
[----:B--2-4-:R-:W-:-:S07]  /*28a0*/  MOV R22, 0x28c0 ;  /* 0x000028c000167802 */ /* 0x014fce0000000f00 */
[----:B------:R-:W-:Y:S05]  /*28b0*/  CALL.REL.NOINC `($__internal_9_$__cuda_sm3x_div_rn_noftz_f32_slowpath) ;  /* 0x0000001400a87944 */ /* 0x000fea0003c00000 */
[----:B------:R-:W-:-:S07]  /*28c0*/  IMAD.MOV.U32 R14, RZ, RZ, R0 ;  /* 0x000000ffff0e7224 */ /* 0x000fce00078e0000 */
.L_x_495:
[----:B------:R-:W-:Y:S05]  /*28d0*/  BSYNC.RECONVERGENT B4 ;  /* 0x0000000000047941 */ /* 0x000fea0003800200 */
.L_x_494:
        /* <DEDUP_REMOVED lines=12> */
[----:B--2-4-:R-:W-:-:S07]  /*29a0*/  MOV R22, 0x29c0 ;  /* 0x000029c000167802 */ /* 0x014fce0000000f00 */
[----:B------:R-:W-:Y:S05]  /*29b0*/  CALL.REL.NOINC `($__internal_9_$__cuda_sm3x_div_rn_noftz_f32_slowpath) ;  /* 0x0000001400687944 */ /* 0x000fea0003c00000 */
[----:B------:R-:W-:-:S07]  /*29c0*/  IMAD.MOV.U32 R15, RZ, RZ, R0 ;  /* 0x000000ffff0f7224 */ /* 0x000fce00078e0000 */
.L_x_497:
[----:B------:R-:W-:Y:S05]  /*29d0*/  BSYNC.RECONVERGENT B4 ;  /* 0x0000000000047941 */ /* 0x000fea0003800200 */
.L_x_496:
        /* <DEDUP_REMOVED lines=8> */
[----:B------:R-:W0:Y:S04]  /*2a60*/  LDCU.64 UR4, c[0x0][0x3f8] ;  /* 0x00007f00ff0477ac */ /* 0x000e280008000a00 */
[----:B------:R-:W-:-:S04]  /*2a70*/  IADD3 R23, PT, PT, R11, R5, RZ ;  /* 0x000000050b177210 */ /* 0x000fc80007ffe0ff */
[----:B------:R-:W-:-:S05]  /*2a80*/  LEA.HI R0, P0, R23, R10, RZ, 0x1 ;  /* 0x0000000a17007211 */ /* 0x000fca00078108ff */
[----:B------:R-:W-:Y:S02]  /*2a90*/  IMAD.SHL.U32 R12, R0, 0x4, RZ ;  /* 0x00000004000c7824 */ /* 0x000fe400078e00ff */
        /* <DEDUP_REMOVED lines=9> */
[----:B-1----:R-:W0:Y:S01]  /*2b30*/  LDS R12, [R21+0x200] ;  /* 0x00020000150c7984 */ /* 0x002e220000000800 */
        /* <DEDUP_REMOVED lines=11> */
[----:B--2-4-:R-:W-:-:S07]  /*2bf0*/  MOV R22, 0x2c10 ;  /* 0x00002c1000167802 */ /* 0x014fce0000000f00 */
[----:B------:R-:W-:Y:S05]  /*2c00*/  CALL.REL.NOINC `($__internal_9_$__cuda_sm3x_div_rn_noftz_f32_slowpath) ;  /* 0x0000001000d47944 */ /* 0x000fea0003c00000 */
[----:B------:R-:W-:-:S07]  /*2c10*/  IMAD.MOV.U32 R14, RZ, RZ, R0 ;  /* 0x000000ffff0e7224 */ /* 0x000fce00078e0000 */
.L_x_499:
[----:B------:R-:W-:Y:S05]  /*2c20*/  BSYNC.RECONVERGENT B4 ;  /* 0x0000000000047941 */ /* 0x000fea0003800200 */
.L_x_498:
        /* <DEDUP_REMOVED lines=14> */
.L_x_501:
[----:B------:R-:W-:Y:S05]  /*2d10*/  BSYNC.RECONVERGENT B4 ;  /* 0x0000000000047941 */ /* 0x000fea0003800200 */
.L_x_500:
        /* <DEDUP_REMOVED lines=30> */
.L_x_503:
[----:B------:R-:W-:Y:S05]  /*2f00*/  BSYNC.RECONVERGENT B4 ;  /* 0x0000000000047941 */ /* 0x000fea0003800200 */
.L_x_502:
        /* <DEDUP_REMOVED lines=13> */
[----:B------:R-:W-:-:S07]  /*2fe0*/  MOV R15, R0 ;  /* 0x00000000000f7202 */ /* 0x000fce0000000f00 */
.L_x_505:
[----:B------:R-:W-:Y:S05]  /*2ff0*/  BSYNC.RECONVERGENT B4 ;  /* 0x0000000000047941 */ /* 0x000fea0003800200 */
.L_x_504:
        /* <DEDUP_REMOVED lines=13> */
.L_x_493:
[----:B------:R-:W-:Y:S05]  /*30d0*/  BSYNC.RECONVERGENT B3 ;  /* 0x0000000000037941 */ /* 0x000fea0003800200 */
.L_x_492:
[----:B------:R-:W-:-:S13]  /*30e0*/  ISETP.GE.U32.AND P0, PT, R20, 0x180, PT ;  /* 0x000001801400780c */ /* 0x000fda0003f06070 */
[----:B------:R-:W-:Y:S05]  /*30f0*/  @!P0 BRA `(.L_x_491) ;  /* 0x0000000800f48947 */ /* 0x000fea0003800000 */
.L_x_522:
[----:B------:R-:W5:Y:S01]  /*3100*/  S2UR UR5, SR_CgaCtaId ;  /* 0x00000000000579c3 */ /* 0x000f620000008800 */
[----:B------:R-:W-:Y:S01]  /*3110*/  UMOV UR4, 0x400 ;  /* 0x0000040000047882 */ /* 0x000fe20000000000 */
[----:B0-----:R-:W0:Y:S01]  /*3120*/  MUFU.RCP R0, R3 ;  /* 0x0000000300007308 */ /* 0x001e220000001000 */
        /* <DEDUP_REMOVED lines=13> */
[----:B--2-4-:R-:W-:-:S07]  /*3200*/  MOV R22, 0x3220 ;  /* 0x0000322000167802 */ /* 0x014fce0000000f00 */
[----:B-1-3--:R-:W-:Y:S05]  /*3210*/  CALL.REL.NOINC `($__internal_9_$__cuda_sm3x_div_rn_noftz_f32_slowpath) ;  /* 0x0000000c00507944 */ /* 0x00afea0003c00000 */
[----:B------:R-:W-:-:S07]  /*3220*/  IMAD.MOV.U32 R18, RZ, RZ, R0 ;  /* 0x000000ffff127224 */ /* 0x000fce00078e0000 */
.L_x_507:
[----:B------:R-:W-:Y:S05]  /*3230*/  BSYNC.RECONVERGENT B3 ;  /* 0x0000000000037941 */ /* 0x000fea0003800200 */
.L_x_506:
[----:B------:R-:W-:Y:S01]  /*3240*/  LEA R23, R8, R25, 0x2 ;  /* 0x0000001908177211 */ /* 0x000fe200078e10ff */
[----:B------:R-:W0:Y:S01]  /*3250*/  MUFU.RCP R0, R3 ;  /* 0x0000000300007308 */ /* 0x000e220000001000 */
[----:B------:R-:W-:Y:S03]  /*3260*/  BSSY.RECONVERGENT B3, `(.L_x_508) ;  /* 0x000000d000037945 */ /* 0x000fe60003800200 */
[----:B-1-3--:R-:W1:Y:S01]  /*3270*/  LDS R12, [R23] ;  /* 0x00000000170c7984 */ /* 0x00ae620000000800 */
        /* <DEDUP_REMOVED lines=11> */
.L_x_509:
[----:B------:R-:W-:Y:S05]  /*3330*/  BSYNC.RECONVERGENT B3 ;  /* 0x0000000000037941 */ /* 0x000fea0003800200 */
.L_x_508:
[----:B------:R-:W-:Y:S01]  /*3340*/  IMAD R11, R16, UR6, RZ ;  /* 0x00000006100b7c24 */ /* 0x000fe2000f8e02ff */
[----:B--2-4-:R-:W0:Y:S01]  /*3350*/  LDS R22, [R25+0x200] ;  /* 0x0002000019167984 */ /* 0x014e220000000800 */
[----:B------:R-:W-:Y:S01]  /*3360*/  SHF.L.U32 R10, R5, 0x1, RZ ;  /* 0x00000001050a7819 */ /* 0x000fe200000006ff */
[----:B------:R-:W1:Y:S01]  /*3370*/  MUFU.RCP R20, R3 ;  /* 0x0000000300147308 */ /* 0x000e620000001000 */
[----:B------:R-:W-:Y:S01]  /*3380*/  IMAD R27, R2, UR7, R11 ;  /* 0x00000007021b7c24 */ /* 0x000fe2000f8e020b */
[----:B------:R-:W-:Y:S01]  /*3390*/  R2UR UR4, R6 ;  /* 0x00000000060472ca */ /* 0x000fe200000e0000 */
[----:B------:R-:W-:Y:S01]  /*33a0*/  IMAD.MOV.U32 R11, RZ, RZ, RZ ;  /* 0x000000ffff0b7224 */ /* 0x000fe200078e00ff */
[----:B------:R-:W-:Y:S01]  /*33b0*/  R2UR UR5, R7 ;  /* 0x00000000070572ca */ /* 0x000fe200000e0000 */
[----:B------:R-:W-:Y:S01]  /*33c0*/  BSSY.RECONVERGENT B3, `(.L_x_510) ;  /* 0x0000016000037945 */ /* 0x000fe20003800200 */
[----:B------:R-:W-:-:S04]  /*33d0*/  IMAD.WIDE.U32 R14, R2, UR6, R10 ;  /* 0x00000006020e7c25 */ /* 0x000fc8000f8e000a */
        /* <DEDUP_REMOVED lines=18> */
[----:B------:R-:W-:Y:S05]  /*3500*/  CALL.REL.NOINC `($__internal_9_$__cuda_sm3x_div_rn_noftz_f32_slowpath) ;  /* 0x0000000800947944 */ /* 0x000fea0003c00000 */
[----:B------:R-:W-:-:S07]  /*3510*/  MOV R20, R0 ;  /* 0x0000000000147202 */ /* 0x000fce0000000f00 */
.L_x_511:
[----:B------:R-:W-:Y:S05]  /*3520*/  BSYNC.RECONVERGENT B3 ;  /* 0x0000000000037941 */ /* 0x000fea0003800200 */
.L_x_510:
        /* <DEDUP_REMOVED lines=12> */
[----:B------:R-:W-:Y:S05]  /*35f0*/  CALL.REL.NOINC `($__internal_9_$__cuda_sm3x_div_rn_noftz_f32_slowpath) ;  /* 0x0000000800587944 */ /* 0x000fea0003c00000 */
[----:B------:R-:W-:-:S07]  /*3600*/  IMAD.MOV.U32 R21, RZ, RZ, R0 ;  /* 0x000000ffff157224 */ /* 0x000fce00078e0000 */
.L_x_513:
[----:B------:R-:W-:Y:S05]  /*3610*/  BSYNC.RECONVERGENT B3 ;  /* 0x0000000000037941 */ /* 0x000fea0003800200 */
.L_x_512:
        /* <DEDUP_REMOVED lines=24> */
[----:B------:R-:W-:Y:S05]  /*37a0*/  CALL.REL.NOINC `($__internal_9_$__cuda_sm3x_div_rn_noftz_f32_slowpath) ;  /* 0x0000000400ec7944 */ /* 0x000fea0003c00000 */
[----:B------:R-:W-:-:S07]  /*37b0*/  IMAD.MOV.U32 R14, RZ, RZ, R0 ;  /* 0x000000ffff0e7224 */ /* 0x000fce00078e0000 */
.L_x_515:
[----:B------:R-:W-:Y:S05]  /*37c0*/  BSYNC.RECONVERGENT B3 ;  /* 0x0000000000037941 */ /* 0x000fea0003800200 */
.L_x_514:
        /* <DEDUP_REMOVED lines=13> */
[----:B------:R-:W-:-:S07]  /*38a0*/  MOV R15, R0 ;  /* 0x00000000000f7202 */ /* 0x000fce0000000f00 */
.L_x_517:
[----:B------:R-:W-:Y:S05]  /*38b0*/  BSYNC.RECONVERGENT B3 ;  /* 0x0000000000037941 */ /* 0x000fea0003800200 */
.L_x_516:
[----:B------:R-:W-:Y:S01]  /*38c0*/  IMAD R13, R16, UR6, RZ ;  /* 0x00000006100d7c24 */ /* 0x000fe2000f8e02ff */
[----:B------:R-:W0:Y:S01]  /*38d0*/  LDS R20, [R25+0x600] ;  /* 0x0006000019147984 */ /* 0x000e220000000800 */
[----:B------:R-:W-:Y:S01]  /*38e0*/  VIADD R12, R10, 0x200 ;  /* 0x000002000a0c7836 */ /* 0x000fe20000000000 */
[----:B------:R-:W1:Y:S01]  /*38f0*/  MUFU.RCP R18, R3 ;  /* 0x0000000300127308 */ /* 0x000e620000001000 */
[----:B------:R-:W-:Y:S01]  /*3900*/  IMAD R19, R2, UR7, R13 ;  /* 0x0000000702137c24 */ /* 0x000fe2000f8e020d */
[----:B------:R-:W-:Y:S01]  /*3910*/  R2UR UR4, R6 ;  /* 0x00000000060472ca */ /* 0x000fe200000e0000 */
[----:B------:R-:W-:Y:S01]  /*3920*/  IMAD.MOV.U32 R13, RZ, RZ, RZ ;  /* 0x000000ffff0d7224 */ /* 0x000fe200078e00ff */
[----:B------:R-:W-:Y:S01]  /*3930*/  R2UR UR5, R7 ;  /* 0x00000000070572ca */ /* 0x000fe200000e0000 */
        /* <DEDUP_REMOVED lines=20> */
[----:B------:R-:W-:Y:S05]  /*3a80*/  CALL.REL.NOINC `($__internal_9_$__cuda_sm3x_div_rn_noftz_f32_slowpath) ;  /* 0x0000000400347944 */ /* 0x000fea0003c00000 */
[----:B------:R-:W-:-:S07]  /*3a90*/  IMAD.MOV.U32 R18, RZ, RZ, R0 ;  /* 0x000000ffff127224 */ /* 0x000fce00078e0000 */
.L_x_519:
[----:B------:R-:W-:Y:S05]  /*3aa0*/  BSYNC.RECONVERGENT B3 ;  /* 0x0000000000037941 */ /* 0x000fea0003800200 */
.L_x_518:
        /* <DEDUP_REMOVED lines=14> */
.L_x_521:
[----:B------:R-:W-:Y:S05]  /*3b90*/  BSYNC.RECONVERGENT B3 ;  /* 0x0000000000037941 */ /* 0x000fea0003800200 */
.L_x_520:
[----:B------:R-:W-:Y:S01]  /*3ba0*/  IMAD R11, R16, UR6, RZ ;  /* 0x00000006100b7c24 */ /* 0x000fe2000f8e02ff */
[----:B------:R-:W-:Y:S01]  /*3bb0*/  IADD3 R5, PT, PT, R5, 0x200, RZ ;  /* 0x0000020005057810 */ /* 0x000fe20007ffe0ff */
[----:B------:R-:W-:Y:S01]  /*3bc0*/  VIADD R10, R10, 0x300 ;  /* 0x000003000a0a7836 */ /* 0x000fe20000000000 */
[----:B------:R-:W-:Y:S01]  /*3bd0*/  R2UR UR4, R6 ;  /* 0x00000000060472ca */ /* 0x000fe200000e0000 */
[C---:B------:R-:W-:Y:S01]  /*3be0*/  IMAD R13, R2.reuse, UR7, R11 ;  /* 0x00000007020d7c24 */ /* 0x040fe2000f8e020b */
[----:B------:R-:W-:Y:S01]  /*3bf0*/  R2UR UR5, R7 ;  /* 0x00000000070572ca */ /* 0x000fe200000e0000 */
[----:B------:R-:W-:Y:S02]  /*3c00*/  IMAD.MOV.U32 R11, RZ, RZ, RZ ;  /* 0x000000ffff0b7224 */ /* 0x000fe400078e00ff */
        /* <DEDUP_REMOVED lines=12> */
.L_x_491:
[----:B------:R-:W-:Y:S05]  /*3cd0*/  BSYNC.RECONVERGENT B0 ;  /* 0x0000000000007941 */ /* 0x000fea0003800200 */
.L_x_490:
[----:B------:R-:W5:Y:S01]  /*3ce0*/  LDCU.64 UR4, c[0x0][0x408] ;  /* 0x00008100ff0477ac */ /* 0x000f620008000a00 */
[----:B------:R-:W-:-:S05]  /*3cf0*/  IADD3 R2, P0, PT, R17, R2, RZ ;  /* 0x0000000211027210 */ /* 0x000fca0007f1e0ff */
[----:B------:R-:W-:Y:S01]  /*3d00*/  IMAD.X R16, RZ, RZ, R16, P0 ;  /* 0x000000ffff107224 */ /* 0x000fe200000e0610 */
[----:B-----5:R-:W-:-:S04]  /*3d10*/  ISETP.GE.U32.AND P0, PT, R2, UR4, PT ;  /* 0x0000000402007c0c */ /* 0x020fc8000bf06070 */
[----:B------:R-:W-:-:S13]  /*3d20*/  ISETP.GE.AND.EX P0, PT, R16, UR5, PT, P0 ;  /* 0x0000000510007c0c */ /* 0x000fda000bf06300 */
[----:B------:R-:W-:Y:S05]  /*3d30*/  @!P0 BRA `(.L_x_523) ;  /* 0xffffffc4004c8947 */ /* 0x000fea000383ffff */
[----:B------:R-:W-:Y:S05]  /*3d40*/  EXIT ;  /* 0x000000000000794d */ /* 0x000fea0003800000 */
.L_x_483:
[----:B-1----:R-:W-:Y:S02]  /*3d50*/  HFMA2 R12, -RZ, RZ, 0, 5.9604644775390625e-08 ;  /* 0x00000001ff0c7431 */ /* 0x002fe400000001ff */
[----:B------:R-:W-:Y:S02]  /*3d60*/  IMAD.MOV.U32 R13, RZ, RZ, R5 ;  /* 0x000000ffff0d7224 */ /* 0x000fe400078e0005 */
[----:B------:R-:W-:Y:S02]  /*3d70*/  IMAD.MOV.U32 R11, RZ, RZ, 0x1f ;  /* 0x0000001fff0b7424 */ /* 0x000fe400078e00ff */
[----:B------:R-:W-:-:S07]  /*3d80*/  IMAD.MOV.U32 R15, RZ, RZ, -0x1 ;  /* 0xffffffffff0f7424 */ /* 0x000fce00078e00ff */
[----:B0-----:R-:W-:Y:S05]  /*3d90*/  WARPSYNC.COLLECTIVE R15, `(.L_x_524) ;  /* 0x000000000f087348 */ /* 0x001fea0003c00000 */
[----:B------:R1:W2:Y:S02]  /*3da0*/  SHFL.DOWN P6, R14, R13, R12, R11 ;  /* 0x0800000c0d0e7389 */ /* 0x0002a400000c000b */
[----:B012---:R-:W-:Y:S05]  /*3db0*/  ENDCOLLECTIVE ;  /* 0x000000000000791b */ /* 0x007fea0003800000 */
.L_x_524:
[----:B------:R-:W-:Y:S01]  /*3dc0*/  IMAD.MOV.U32 R12, RZ, RZ, 0x2 ;  /* 0x00000002ff0c7424 */ /* 0x000fe200078e00ff */
[----:B------:R-:W-:-:S04]  /*3dd0*/  @!P1 FMNMX R5, R14, R5, !PT ;  /* 0x000000050e059209 */ /* 0x000fc80007800000 */
[----:B------:R-:W-:-:S07]  /*3de0*/  MOV R13, R5 ;  /* 0x00000005000d7202 */ /* 0x000fce0000000f00 */
[----:B------:R-:W-:Y:S05]  /*3df0*/  WARPSYNC.COLLECTIVE R15, `(.L_x_525) ;  /* 0x000000000f087348 */ /* 0x000fea0003c00000 */
[----:B------:R0:W1:Y:S02]  /*3e00*/  SHFL.DOWN P6, R14, R13, R12, R11 ;  /* 0x0800000c0d0e7389 */ /* 0x00006400000c000b */
[----:B01----:R-:W-:Y:S05]  /*3e10*/  ENDCOLLECTIVE ;  /* 0x000000000000791b */ /* 0x003fea0003800000 */
.L_x_525:
[----:B------:R-:W-:Y:S01]  /*3e20*/  HFMA2 R12, -RZ, RZ, 0, 2.384185791015625e-07 ;  /* 0x00000004ff0c7431 */ /* 0x000fe200000001ff */
[----:B------:R-:W-:-:S05]  /*3e30*/  @!P2 FMNMX R5, R5, R14, !PT ;  /* 0x0000000e0505a209 */ /* 0x000fca0007800000 */
[----:B------:R-:W-:-:S07]  /*3e40*/  IMAD.MOV.U32 R13, RZ, RZ, R5 ;  /* 0x000000ffff0d7224 */ /* 0x000fce00078e0005 */
[----:B------:R-:W-:Y:S05]  /*3e50*/  WARPSYNC.COLLECTIVE R15, `(.L_x_526) ;  /* 0x000000000f087348 */ /* 0x000fea0003c00000 */
[----:B------:R0:W1:Y:S02]  /*3e60*/  SHFL.DOWN P6, R14, R13, R12, R11 ;  /* 0x0800000c0d0e7389 */ /* 0x00006400000c000b */
[----:B01----:R-:W-:Y:S05]  /*3e70*/  ENDCOLLECTIVE ;  /* 0x000000000000791b */ /* 0x003fea0003800000 */
.L_x_526:
[----:B------:R-:W-:Y:S01]  /*3e80*/  IMAD.MOV.U32 R12, RZ, RZ, 0x8 ;  /* 0x00000008ff0c7424 */ /* 0x000fe200078e00ff */
[----:B------:R-:W-:-:S05]  /*3e90*/  @!P3 FMNMX R5, R5, R14, !PT ;  /* 0x0000000e0505b209 */ /* 0x000fca0007800000 */
[----:B------:R-:W-:-:S07]  /*3ea0*/  IMAD.MOV.U32 R13, RZ, RZ, R5 ;  /* 0x000000ffff0d7224 */ /* 0x000fce00078e0005 */
[----:B------:R-:W-:Y:S05]  /*3eb0*/  WARPSYNC.COLLECTIVE R15, `(.L_x_527) ;  /* 0x000000000f087348 */ /* 0x000fea0003c00000 */
[----:B------:R0:W1:Y:S02]  /*3ec0*/  SHFL.DOWN P6, R14, R13, R12, R11 ;  /* 0x0800000c0d0e7389 */ /* 0x00006400000c000b */
[----:B01----:R-:W-:Y:S05]  /*3ed0*/  ENDCOLLECTIVE ;  /* 0x000000000000791b */ /* 0x003fea0003800000 */
.L_x_527:
[----:B------:R-:W-:Y:S01]  /*3ee0*/  IMAD.MOV.U32 R12, RZ, RZ, 0x10 ;  /* 0x00000010ff0c7424 */ /* 0x000fe200078e00ff */
[----:B------:R-:W-:-:S04]  /*3ef0*/  FMNMX R3, R5, R14, !PT ;  /* 0x0000000e05037209 */ /* 0x000fc80007800000 */
[----:B------:R-:W-:-:S04]  /*3f00*/  FSEL R0, R5, R3, P4 ;  /* 0x0000000305007208 */ /* 0x000fc80002000000 */
[----:B------:R-:W-:-:S07]  /*3f10*/  MOV R13, R0 ;  /* 0x00000000000d7202 */ /* 0x000fce0000000f00 */
[----:B------:R-:W-:Y:S05]  /*3f20*/  WARPSYNC.COLLECTIVE R15, `(.L_x_528) ;  /* 0x000000000f087348 */ /* 0x000fea0003c00000 */
[----:B------:R0:W1:Y:S02]  /*3f30*/  SHFL.DOWN P6, R14, R13, R12, R11 ;  /* 0x0800000c0d0e7389 */ /* 0x00006400000c000b */
[----:B01----:R-:W-:Y:S05]  /*3f40*/  ENDCOLLECTIVE ;  /* 0x000000000000791b */ /* 0x003fea0003800000 */
.L_x_528:
[----:B------:R-:W-:Y:S05]  /*3f50*/  BRA `(.L_x_529) ;  /* 0xffffffdc00287947 */ /* 0x000fea000383ffff */
        .weak           $__internal_9_$__cuda_sm3x_div_rn_noftz_f32_slowpath
        .type           $__internal_9_$__cuda_sm3x_div_rn_noftz_f32_slowpath,@function
        .size           $__internal_9_$__cuda_sm3x_div_rn_noftz_f32_slowpath,(.L_x_37386 - $__internal_9_$__cuda_sm3x_div_rn_noftz_f32_slowpath)
$__internal_9_$__cuda_sm3x_div_rn_noftz_f32_slowpath:
        /* <DEDUP_REMOVED lines=35> */
.L_x_531:
        /* <DEDUP_REMOVED lines=51> */
.L_x_538:
[----:B------:R-:W-:-:S04]  /*44c0*/  LOP3.LUT R0, R0, 0x80000000, RZ, 0xc0, !PT ;  /* 0x8000000000007812 */ /* 0x000fc800078ec0ff */
[----:B------:R-:W-:Y:S01]  /*44d0*/  LOP3.LUT R0, R0, 0x7f800000, RZ, 0xfc, !PT ;  /* 0x7f80000000007812 */ /* 0x000fe200078efcff */
[----:B------:R-:W-:Y:S06]  /*44e0*/  BRA `(.L_x_539) ;  /* 0x0000000000047947 */ /* 0x000fec0003800000 */
.L_x_537:
[----:B------:R-:W-:-:S07]  /*44f0*/  IMAD R0, R33, 0x800000, R0 ;  /* 0x0080000021007824 */ /* 0x000fce00078e0200 */
.L_x_539:
[----:B------:R-:W-:Y:S05]  /*4500*/  BSYNC.RECONVERGENT B2 ;  /* 0x0000000000027941 */ /* 0x000fea0003800200 */
.L_x_536:
[----:B------:R-:W-:Y:S05]  /*4510*/  BRA `(.L_x_540) ;  /* 0x0000000000207947 */ /* 0x000fea0003800000 */
.L_x_535:
[----:B------:R-:W-:-:S04]  /*4520*/  LOP3.LUT R0, R29, 0x80000000, R0, 0x48, !PT ;  /* 0x800000001d007812 */ /* 0x000fc800078e4800 */
[----:B------:R-:W-:Y:S01]  /*4530*/  LOP3.LUT R0, R0, 0x7f800000, RZ, 0xfc, !PT ;  /* 0x7f80000000007812 */ /* 0x000fe200078efcff */
[----:B------:R-:W-:Y:S06]  /*4540*/  BRA `(.L_x_540) ;  /* 0x0000000000147947 */ /* 0x000fec0003800000 */
.L_x_534:
[----:B------:R-:W-:Y:S01]  /*4550*/  LOP3.LUT R0, R29, 0x80000000, R0, 0x48, !PT ;  /* 0x800000001d007812 */ /* 0x000fe200078e4800 */
[----:B------:R-:W-:Y:S06]  /*4560*/  BRA `(.L_x_540) ;  /* 0x00000000000c7947 */ /* 0x000fec0003800000 */
.L_x_533:
[----:B------:R-:W0:Y:S01]  /*4570*/  MUFU.RSQ R0, -QNAN ;  /* 0xffc0000000007908 */ /* 0x000e220000001400 */
[----:B------:R-:W-:Y:S05]  /*4580*/  BRA `(.L_x_540) ;  /* 0x0000000000047947 */ /* 0x000fea0003800000 */
.L_x_532:
[----:B------:R-:W-:-:S07]  /*4590*/  FADD.FTZ R0, R0, R3 ;  /* 0x0000000300007221 */ /* 0x000fce0000010000 */
.L_x_540:
[----:B------:R-:W-:Y:S05]  /*45a0*/  BSYNC.RECONVERGENT B1 ;  /* 0x0000000000017941 */ /* 0x000fea0003800200 */
.L_x_530:
[----:B------:R-:W-:Y:S01]  /*45b0*/  MOV R12, R22 ;  /* 0x00000016000c7202 */ /* 0x000fe20000000f00 */
[----:B------:R-:W-:-:S04]  /*45c0*/  IMAD.MOV.U32 R13, RZ, RZ, 0x0 ;  /* 0x00000000ff0d7424 */ /* 0x000fc800078e00ff */
[----:B0-----:R-:W-:Y:S05]  /*45d0*/  RET.REL.NODEC R12 `(_Z20SoftmaxBlockSMemImplI22BroadcastScaleMaskLoadIffbLm4EiE11DirectStoreIffEfLi2ELi128EL9Algorithm0EEvT_T0_ll) ;  /* 0xffffffb80c887950 */ /* 0x001fea0003c3ffff */
.L_x_541:
        /* <DEDUP_REMOVED lines=10> */
.L_x_37386:


//--------------------- .text._Z15SoftmaxWarpImplI22BroadcastScaleMaskLoadIffbLm4EiE11DirectStoreIffEfLi1ELi32ELi32ELi1ELb1EL9Algorithm0EEvT_T0_ll --------------------------
	.section	.text._Z15SoftmaxWarpImplI22BroadcastScaleMaskLoadIffbLm4EiE11DirectStoreIffEfLi1ELi32ELi32ELi1ELb1EL9Algorithm0EEvT_T0_ll,"ax",@progbits
	.align	128
        .global         _Z15SoftmaxWarpImplI22BroadcastScaleMaskLoadIffbLm4EiE11DirectStoreIffEfLi1ELi32ELi32ELi1ELb1EL9Algorithm0EEvT_T0_ll
        .type           _Z15SoftmaxWarpImplI22BroadcastScaleMaskLoadIffbLm4EiE11DirectStoreIffEfLi1ELi32ELi32ELi1ELb1EL9Algorithm0EEvT_T0_ll,@function
        .size           _Z15SoftmaxWarpImplI22BroadcastScaleMaskLoadIffbLm4EiE11DirectStoreIffEfLi1ELi32ELi32ELi1ELb1EL9Algorithm0EEvT_T0_ll,(.L_x_37387 - _Z15SoftmaxWarpImplI22BroadcastScaleMaskLoadIffbLm4EiE11DirectStoreIffEfLi1ELi32ELi32ELi1ELb1EL9Algorithm0EEvT_T0_ll)
        .other          _Z15SoftmaxWarpImplI22BroadcastScaleMaskLoadIffbLm4EiE11DirectStoreIffEfLi1ELi32ELi32ELi1ELb1EL9Algorithm0EEvT_T0_ll,@"STO_CUDA_ENTRY STV_DEFAULT"
_Z15SoftmaxWarpImplI22BroadcastScaleMaskLoadIffbLm4EiE11DirectStoreIffEfLi1ELi32ELi32ELi1ELb1EL9Algorithm0EEvT_T0_ll:
.text._Z15SoftmaxWarpImplI22BroadcastScaleMaskLoadIffbLm4EiE11DirectStoreIffEfLi1ELi32ELi32ELi1ELb1EL9Algorithm0EEvT_T0_ll:
[----:B------:R-:W0:Y:S01]  /*0000*/  LDC R1, c[0x0][0x37c] ;  /* 0x0000df00ff017b82 */ /* 0x000e220000000800 */
[----:B------:R-:W1:Y:S01]  /*0010*/  LDCU.64 UR4, c[0x0][0x410] ;  /* 0x00008200ff0477ac */ /* 0x000e620008000a00 */
[----:B------:R-:W2:Y:S01]  /*0020*/  LDCU UR52, c[0x0][0x3e8] ;  /* 0x00007d00ff3477ac */ /* 0x000ea20008000800 */
[----:B------:R-:W3:Y:S01]  /*0030*/  LDCU UR53, c[0x0][0x3f4] ;  /* 0x00007e80ff3577ac */ /* 0x000ee20008000800 */
[----:B------:R-:W4:Y:S01]  /*0040*/  LDCU.64 UR50, c[0x0][0x410] ;  /* 0x00008200ff3277ac */ /* 0x000f220008000a00 */
[----:B------:R-:W0:Y:S01]  /*0050*/  LDCU.64 UR48, c[0x0][0x408] ;  /* 0x00008100ff3077ac */ /* 0x000e220008000a00 */
[----:B-1----:R-:W-:Y:S01]  /*0060*/  UISETP.GE.U32.AND UP0, UPT, UR4, 0x401, UPT ;  /* 0x000004010400788c */ /* 0x002fe2000bf06070 */
[----:B------:R-:W1:Y:S03]  /*0070*/  LDCU.64 UR46, c[0x0][0x400] ;  /* 0x00008000ff2e77ac */ /* 0x000e660008000a00 */
[----:B------:R-:W-:Y:S01]  /*0080*/  UISETP.GE.AND.EX UP0, UPT, UR5, URZ, UPT, UP0 ;  /* 0x000000ff0500728c */ /* 0x000fe2000bf06300 */
[----:B------:R-:W0:Y:S01]  /*0090*/  LDCU.64 UR44, c[0x0][0x3f8] ;  /* 0x00007f00ff2c77ac */ /* 0x000e220008000a00 */
[----:B------:R-:W0:Y:S01]  /*00a0*/  LDCU.128 UR36, c[0x0][0x3d0] ;  /* 0x00007a00ff2477ac */ /* 0x000e220008000c00 */
[----:B------:R-:W0:Y:S06]  /*00b0*/  LDCU.128 UR40, c[0x0][0x380] ;  /* 0x00007000ff2877ac */ /* 0x000e2c0008000c00 */
[----:B--234-:R-:W-:Y:S05]  /*00c0*/  BRA.U !UP0, `(.L_x_542) ;  /* 0x0000000108407547 */ /* 0x01cfea000b800000 */
[----:B------:R-:W-:Y:S01]  /*00d0*/  MOV R0, 0x1378 ;  /* 0x0000137800007802 */ /* 0x000fe20000000f00 */
[----:B------:R-:W2:Y:S01]  /*00e0*/  LDCU.64 UR4, c[0x4][0x1360] ;  /* 0x01026c00ff0477ac */ /* 0x000ea20008000a00 */
[----:B------:R-:W-:Y:S02]  /*00f0*/  HFMA2 R12, -RZ, RZ, 0, 5.9604644775390625e-08 ;  /* 0x00000001ff0c7431 */ /* 0x000fe400000001ff */
[----:B------:R-:W-:Y:S01]  /*0100*/  IMAD.MOV.U32 R8, RZ, RZ, 0xdb ;  /* 0x000000dbff087424 */ /* 0x000fe200078e00ff */
[----:B------:R3:W4:Y:S01]  /*0110*/  LDC.64 R2, c[0x4][R0] ;  /* 0x0100000000027b82 */ /* 0x0007220000000a00 */
[----:B------:R-:W5:Y:S01]  /*0120*/  LDCU.64 UR6, c[0x4][0x1368] ;  /* 0x01026d00ff0677ac */ /* 0x000f620008000a00 */
[----:B------:R-:W-:Y:S01]  /*0130*/  IMAD.MOV.U32 R13, RZ, RZ, RZ ;  /* 0x000000ffff0d7224 */ /* 0x000fe200078e00ff */
[----:B------:R-:W1:Y:S01]  /*0140*/  LDCU.64 UR8, c[0x4][0x11f0] ;  /* 0x01023e00ff0877ac */ /* 0x000e620008000a00 */
[----:B--2---:R-:W-:Y:S02]  /*0150*/  IMAD.U32 R4, RZ, RZ, UR4 ;  /* 0x00000004ff047e24 */ /* 0x004fe4000f8e00ff */
[----:B------:R-:W-:-:S02]  /*0160*/  IMAD.U32 R5, RZ, RZ, UR5 ;  /* 0x00000005ff057e24 */ /* 0x000fc4000f8e00ff */
[----:B-----5:R-:W-:Y:S01]  /*0170*/  IMAD.U32 R6, RZ, RZ, UR6 ;  /* 0x00000006ff067e24 */ /* 0x020fe2000f8e00ff */
[----:B------:R-:W-:Y:S01]  /*0180*/  MOV R7, UR7 ;  /* 0x0000000700077c02 */ /* 0x000fe20008000f00 */
[----:B-1----:R-:W-:Y:S02]  /*0190*/  IMAD.U32 R10, RZ, RZ, UR8 ;  /* 0x00000008ff0a7e24 */ /* 0x002fe4000f8e00ff */
[----:B---3--:R-:W-:-:S07]  /*01a0*/  IMAD.U32 R11, RZ, RZ, UR9 ;  /* 0x00000009ff0b7e24 */ /* 0x008fce000f8e00ff */
[----:B------:R-:W-:-:S07]  /*01b0*/  LEPC R20, `(.L_x_542) ;  /* 0x000000001014794e */ /* 0x000fce0000000000 */
[----:B0---4-:R-:W-:Y:S05]  /*01c0*/  CALL.ABS.NOINC R2 ;  /* 0x0000000002007343 */ /* 0x011fea0003c00000 */
.L_x_542:
[----:B------:R-:W2:Y:S01]  /*01d0*/  S2R R3, SR_TID.Y ;  /* 0x0000000000037919 */ /* 0x000ea20000002200 */
[----:B------:R-:W2:Y:S01]  /*01e0*/  S2UR UR4, SR_CTAID.X ;  /* 0x00000000000479c3 */ /* 0x000ea20000002500 */
[----:B------:R-:W3:Y:S07]  /*01f0*/  LDCU.64 UR6, c[0x0][0x408] ;  /* 0x00008100ff0677ac */ /* 0x000eee0008000a00 */
[----:B------:R-:W2:Y:S02]  /*0200*/  LDC R0, c[0x0][0x364] ;  /* 0x0000d900ff007b82 */ /* 0x000ea40000000800 */
[----:B--2---:R-:W-:-:S05]  /*0210*/  IMAD R0, R0, UR4, R3 ;  /* 0x0000000400007c24 */ /* 0x004fca000f8e0203 */
[----:B---3--:R-:W-:Y:S02]  /*0220*/  ISETP.GE.U32.AND P0, PT, R0, UR6, PT ;  /* 0x0000000600007c0c */ /* 0x008fe4000bf06070 */
[----:B------:R-:W-:-:S04]  /*0230*/  SHF.R.S32.HI R2, RZ, 0x1f, R0 ;  /* 0x0000001fff027819 */ /* 0x000fc80000011400 */
[----:B------:R-:W-:-:S13]  /*0240*/  ISETP.GE.AND.EX P0, PT, R2, UR7, PT, P0 ;  /* 0x0000000702007c0c */ /* 0x000fda000bf06300 */
[----:B01----:R-:W-:Y:S05]  /*0250*/  @P0 EXIT ;  /* 0x000000000000094d */ /* 0x003fea0003800000 */
[----:B------:R-:W0:Y:S01]  /*0260*/  S2R R75, SR_TID.X ;  /* 0x00000000004b7919 */ /* 0x000e220000002100 */
[----:B------:R-:W1:Y:S01]  /*0270*/  LDC.64 R70, c[0x0][0x358] ;  /* 0x0000d600ff467b82 */ /* 0x000e620000000a00 */
[----:B------:R-:W-:Y:S01]  /*0280*/  BSSY B0, `(.L_x_543) ;  /* 0x0001348000007945 */ /* 0x000fe20003800000 */
[C---:B0-----:R-:W-:Y:S01]  /*0290*/  VIADD R3, R75.reuse, 0x20 ;  /* 0x000000204b037836 */ /* 0x041fe20000000000 */
[C---:B------:R-:W-:Y:S01]  /*02a0*/  IADD3 R7, PT, PT, R75.reuse, 0x60, RZ ;  /* 0x000000604b077810 */ /* 0x040fe20007ffe0ff */
[C---:B------:R-:W-:Y:S01]  /*02b0*/  VIADD R5, R75.reuse, 0x40 ;  /* 0x000000404b057836 */ /* 0x040fe20000000000 */
        /* <DEDUP_REMOVED lines=13> */
[----:B------:R-:W-:-:S02]  /*0390*/  VIADD R31, R75, 0x180 ;  /* 0x000001804b1f7836 */ /* 0x000fc40000000000 */
[C---:B------:R-:W-:Y:S02]  /*03a0*/  VIADD R33, R75.reuse, 0x1a0 ;  /* 0x000001a04b217836 */ /* 0x040fe40000000000 */
[C---:B------:R-:W-:Y:S02]  /*03b0*/  VIADD R35, R75.reuse, 0x1c0 ;  /* 0x000001c04b237836 */ /* 0x040fe40000000000 */
[C---:B------:R-:W-:Y:S02]  /*03c0*/  VIADD R39, R75.reuse, 0x200 ;  /* 0x000002004b277836 */ /* 0x040fe40000000000 */
[C---:B------:R-:W-:Y:S02]  /*03d0*/  VIADD R41, R75.reuse, 0x220 ;  /* 0x000002204b297836 */ /* 0x040fe40000000000 */
[C---:B------:R-:W-:Y:S02]  /*03e0*/  VIADD R43, R75.reuse, 0x240 ;  /* 0x000002404b2b7836 */ /* 0x040fe40000000000 */
        /* <DEDUP_REMOVED lines=8> */
[----:B-1----:R-:W-:-:S07]  /*0470*/  VIADD R69, R75, 0x3e0 ;  /* 0x000003e04b457836 */ /* 0x002fce0000000000 */
.L_x_673:
[----:B0-----:R-:W0:Y:S01]  /*0480*/  LDC.64 R14, c[0x0][0x410] ;  /* 0x00010400ff0e7b82 */ /* 0x001e220000000a00 */
[----:B------:R-:W-:Y:S01]  /*0490*/  BSSY.RECONVERGENT B1, `(.L_x_544) ;  /* 0x000007c000017945 */ /* 0x000fe20003800200 */
[----:B------:R-:W-:Y:S01]  /*04a0*/  MOV R4, 0xff800000 ;  /* 0xff80000000047802 */ /* 0x000fe20000000f00 */
[----:B------:R-:W-:Y:S01]  /*04b0*/  IMAD.MOV.U32 R13, RZ, RZ, -0x800000 ;  /* 0xff800000ff0d7424 */ /* 0x000fe200078e00ff */
[-C--:B0-----:R-:W-:Y:S02]  /*04c0*/  ISETP.GE.U32.AND P0, PT, R75, R14.reuse, PT ;  /* 0x0000000e4b00720c */ /* 0x081fe40003f06070 */
[-C--:B------:R-:W-:Y:S02]  /*04d0*/  ISETP.GE.U32.AND P4, PT, R3, R14.reuse, PT ;  /* 0x0000000e0300720c */ /* 0x080fe40003f86070 */
[----:B------:R-:W-:Y:S02]  /*04e0*/  ISETP.GE.AND.EX P0, PT, RZ, R15, PT, P0 ;  /* 0x0000000fff00720c */ /* 0x000fe40003f06300 */
[----:B------:R-:W-:-:S11]  /*04f0*/  ISETP.GE.U32.AND P6, PT, R5, R14, PT ;  /* 0x0000000e0500720c */ /* 0x000fd60003fc6070 */
[----:B------:R-:W-:Y:S05]  /*0500*/  @P0 BRA `(.L_x_545) ;  /* 0x0000000400d00947 */ /* 0x000fea0003800000 */
[----:B------:R-:W0:Y:S01]  /*0510*/  LDC R12, c[0x0][0x3b8] ;  /* 0x0000ee00ff0c7b82 */ /* 0x000e220000000800 */
[----:B------:R-:W-:Y:S01]  /*0520*/  IMAD R77, R0, UR52, R75 ;  /* 0x00000034004d7c24 */ /* 0x000fe2000f8e024b */
[C---:B------:R-:W-:Y:S02]  /*0530*/  R2UR UR6, R70.reuse ;  /* 0x00000000460672ca */ /* 0x040fe400000e0000 */
[C---:B------:R-:W-:Y:S02]  /*0540*/  R2UR UR7, R71.reuse ;  /* 0x00000000470772ca */ /* 0x040fe400000e0000 */
[----:B------:R-:W-:Y:S02]  /*0550*/  R2UR UR4, R70 ;  /* 0x00000000460472ca */ /* 0x000fe400000e0000 */
[----:B------:R-:W1:Y:S01]  /*0560*/  LDC R16, c[0x0][0x3bc] ;  /* 0x0000ef00ff107b82 */ /* 0x000e620000000800 */
[----:B------:R-:W-:-:S07]  /*0570*/  R2UR UR5, R71 ;  /* 0x00000000470572ca */ /* 0x000fce00000e0000 */
[----:B------:R-:W2:Y:S01]  /*0580*/  LDC R18, c[0x0][0x3c0] ;  /* 0x0000f000ff127b82 */ /* 0x000ea20000000800 */
[----:B0-----:R-:W-:-:S07]  /*0590*/  IABS R13, R12 ;  /* 0x0000000c000d7213 */ /* 0x001fce0000000000 */
[----:B------:R-:W0:Y:S01]  /*05a0*/  LDC.64 R80, c[0x0][0x390] ;  /* 0x0000e400ff507b82 */ /* 0x000e220000000a00 */
[----:B------:R-:W3:Y:S01]  /*05b0*/  I2F.RP R4, R13 ;  /* 0x0000000d00047306 */ /* 0x000ee20000209400 */
[----:B--2---:R-:W-:-:S07]  /*05c0*/  IABS R75, R18 ;  /* 0x00000012004b7213 */ /* 0x004fce0000000000 */
[----:B---3--:R-:W2:Y:S02]  /*05d0*/  MUFU.RCP R4, R4 ;  /* 0x0000000400047308 */ /* 0x008ea40000001000 */
[----:B--2---:R-:W-:-:S06]  /*05e0*/  VIADD R10, R4, 0xffffffe ;  /* 0x0ffffffe040a7836 */ /* 0x004fcc0000000000 */
[----:B------:R2:W3:Y:S02]  /*05f0*/  F2I.FTZ.U32.TRUNC.NTZ R11, R10 ;  /* 0x0000000a000b7305 */ /* 0x0004e4000021f000 */
[----:B--2---:R-:W-:Y:S01]  /*0600*/  IMAD.MOV.U32 R10, RZ, RZ, RZ ;  /* 0x000000ffff0a7224 */ /* 0x004fe200078e00ff */
[----:B---3--:R-:W-:-:S05]  /*0610*/  IADD3 R6, PT, PT, RZ, -R11, RZ ;  /* 0x8000000bff067210 */ /* 0x008fca0007ffe0ff */
[----:B------:R-:W-:Y:S01]  /*0620*/  IMAD R73, R6, R13, RZ ;  /* 0x0000000d06497224 */ /* 0x000fe200078e02ff */
[----:B------:R-:W-:-:S03]  /*0630*/  IABS R6, R77 ;  /* 0x0000004d00067213 */ /* 0x000fc60000000000 */
[----:B------:R-:W-:Y:S01]  /*0640*/  IMAD.HI.U32 R11, R11, R73, R10 ;  /* 0x000000490b0b7227 */ /* 0x000fe200078e000a */
[----:B-1----:R-:W-:-:S04]  /*0650*/  IABS R73, R16 ;  /* 0x0000001000497213 */ /* 0x002fc80000000000 */
[----:B------:R-:W1:Y:S01]  /*0660*/  I2F.RP R8, R73 ;  /* 0x0000004900087306 */ /* 0x000e620000209400 */
        /* <DEDUP_REMOVED lines=10> */
[----:B------:R-:W-:-:S03]  /*0710*/  LOP3.LUT R6, R77, R12, RZ, 0x3c, !PT ;  /* 0x0000000c4d067212 */ /* 0x000fc600078e3cff */
[----:B------:R1:W2:Y:S01]  /*0720*/  F2I.FTZ.U32.TRUNC.NTZ R11, R10 ;  /* 0x0000000a000b7305 */ /* 0x0002a2000021f000 */
[----:B------:R-:W-:-:S07]  /*0730*/  ISETP.GE.AND P3, PT, R6, RZ, PT ;  /* 0x000000ff0600720c */ /* 0x000fce0003f66270 */
[----:B------:R-:W-:Y:S01]  /*0740*/  @P1 IADD3 R4, PT, PT, R4, 0x1, RZ ;  /* 0x0000000104041810 */ /* 0x000fe20007ffe0ff */
[----:B-1----:R-:W-:Y:S01]  /*0750*/  IMAD.MOV.U32 R10, RZ, RZ, RZ ;  /* 0x000000ffff0a7224 */ /* 0x002fe200078e00ff */
[----:B------:R-:W1:Y:S03]  /*0760*/  I2F.RP R6, R75 ;  /* 0x0000004b00067306 */ /* 0x000e660000209400 */
[----:B------:R-:W-:Y:S01]  /*0770*/  IMAD.MOV.U32 R20, RZ, RZ, R4 ;  /* 0x000000ffff147224 */ /* 0x000fe200078e0004 */
[----:B--2---:R-:W-:-:S03]  /*0780*/  IADD3 R4, PT, PT, RZ, -R11, RZ ;  /* 0x8000000bff047210 */ /* 0x004fc60007ffe0ff */
[----:B------:R-:W-:Y:S01]  /*0790*/  @!P3 IMAD.MOV R20, RZ, RZ, -R20 ;  /* 0x000000ffff14b224 */ /* 0x000fe200078e0a14 */
[----:B------:R-:W-:-:S05]  /*07a0*/  @!P2 LOP3.LUT R20, RZ, R12, RZ, 0x33, !PT ;  /* 0x0000000cff14a212 */ /* 0x000fca00078e33ff */
[----:B------:R-:W-:Y:S01]  /*07b0*/  IMAD.MOV R13, RZ, RZ, -R20 ;  /* 0x000000ffff0d7224 */ /* 0x000fe200078e0a14 */
[----:B-1----:R-:W1:Y:S03]  /*07c0*/  MUFU.RCP R6, R6 ;  /* 0x0000000600067308 */ /* 0x002e660000001000 */
[----:B------:R-:W-:Y:S02]  /*07d0*/  IMAD R79, R12, R13, R77 ;  /* 0x0000000d0c4f7224 */ /* 0x000fe400078e024d */
[----:B------:R-:W-:-:S03]  /*07e0*/  IMAD R13, R4, R73, RZ ;  /* 0x00000049040d7224 */ /* 0x000fc600078e02ff */
[----:B------:R-:W-:Y:S01]  /*07f0*/  IABS R4, R79 ;  /* 0x0000004f00047213 */ /* 0x000fe20000000000 */
[----:B------:R-:W-:-:S06]  /*0800*/  IMAD.HI.U32 R10, R11, R13, R10 ;  /* 0x0000000d0b0a7227 */ /* 0x000fcc00078e000a */
[----:B------:R-:W-:-:S04]  /*0810*/  IMAD.HI.U32 R10, R10, R4, RZ ;  /* 0x000000040a0a7227 */ /* 0x000fc800078e00ff */
[----:B-1----:R-:W-:Y:S01]  /*0820*/  VIADD R11, R6, 0xffffffe ;  /* 0x0ffffffe060b7836 */ /* 0x002fe20000000000 */
[----:B------:R-:W-:-:S05]  /*0830*/  IADD3 R8, PT, PT, -R10, RZ, RZ ;  /* 0x000000ff0a087210 */ /* 0x000fca0007ffe1ff */
[C---:B------:R-:W-:Y:S01]  /*0840*/  IMAD R4, R73.reuse, R8, R4 ;  /* 0x0000000849047224 */ /* 0x040fe200078e0204 */
[----:B------:R-:W1:Y:S04]  /*0850*/  F2I.FTZ.U32.TRUNC.NTZ R11, R11 ;  /* 0x0000000b000b7305 */ /* 0x000e68000021f000 */
[----:B------:R-:W-:-:S13]  /*0860*/  ISETP.GT.U32.AND P2, PT, R73, R4, PT ;  /* 0x000000044900720c */ /* 0x000fda0003f44070 */
[----:B------:R-:W-:Y:S01]  /*0870*/  @!P2 IMAD.IADD R4, R4, 0x1, -R73 ;  /* 0x000000010404a824 */ /* 0x000fe200078e0a49 */
[----:B------:R-:W-:Y:S02]  /*0880*/  @!P2 IADD3 R10, PT, PT, R10, 0x1, RZ ;  /* 0x000000010a0aa810 */ /* 0x000fe40007ffe0ff */
[----:B------:R-:W-:Y:S02]  /*0890*/  ISETP.NE.AND P2, PT, R16, RZ, PT ;  /* 0x000000ff1000720c */ /* 0x000fe40003f45270 */
[----:B------:R-:W-:Y:S02]  /*08a0*/  ISETP.GE.U32.AND P1, PT, R4, R73, PT ;  /* 0x000000490400720c */ /* 0x000fe40003f26070 */
[----:B------:R-:W-:Y:S01]  /*08b0*/  LOP3.LUT R4, R79, R16, RZ, 0x3c, !PT ;  /* 0x000000104f047212 */ /* 0x000fe200078e3cff */
[----:B------:R-:W2:Y:S03]  /*08c0*/  LDC.64 R72, c[0x0][0x3a8] ;  /* 0x0000ea00ff487b82 */ /* 0x000ea60000000a00 */
[----:B------:R-:W-:Y:S01]  /*08d0*/  ISETP.GE.AND P3, PT, R4, RZ, PT ;  /* 0x000000ff0400720c */ /* 0x000fe20003f66270 */
[----:B-1----:R-:W-:-:S06]  /*08e0*/  IMAD.MOV R4, RZ, RZ, -R11 ;  /* 0x000000ffff047224 */ /* 0x002fcc00078e0a0b */
[----:B------:R-:W-:-:S04]  /*08f0*/  @P1 VIADD R10, R10, 0x1 ;  /* 0x000000010a0a1836 */ /* 0x000fc80000000000 */
[----:B------:R-:W-:Y:S02]  /*0900*/  IMAD.MOV.U32 R8, RZ, RZ, R10 ;  /* 0x000000ffff087224 */ /* 0x000fe400078e000a */
[----:B------:R-:W-:-:S03]  /*0910*/  HFMA2 R10, -RZ, RZ, 0, 0 ;  /* 0x00000000ff0a7431 */ /* 0x000fc600000001ff */
[----:B------:R-:W-:Y:S02]  /*0920*/  @!P3 IADD3 R8, PT, PT, -R8, RZ, RZ ;  /* 0x000000ff0808b210 */ /* 0x000fe40007ffe1ff */
[----:B------:R-:W-:-:S05]  /*0930*/  @!P2 LOP3.LUT R8, RZ, R16, RZ, 0x33, !PT ;  /* 0x00000010ff08a212 */ /* 0x000fca00078e33ff */
[----:B------:R-:W-:-:S04]  /*0940*/  IMAD.MOV R13, RZ, RZ, -R8 ;  /* 0x000000ffff0d7224 */ /* 0x000fc800078e0a08 */
[----:B------:R-:W-:Y:S02]  /*0950*/  IMAD R79, R16, R13, R79 ;  /* 0x0000000d104f7224 */ /* 0x000fe400078e024f */
[----:B------:R-:W-:-:S03]  /*0960*/  IMAD R13, R4, R75, RZ ;  /* 0x0000004b040d7224 */ /* 0x000fc600078e02ff */
[----:B------:R-:W-:Y:S01]  /*0970*/  IABS R4, R79 ;  /* 0x0000004f00047213 */ /* 0x000fe20000000000 */
[----:B------:R-:W-:Y:S02]  /*0980*/  IMAD.HI.U32 R10, R11, R13, R10 ;  /* 0x0000000d0b0a7227 */ /* 0x000fe400078e000a */
[----:B------:R-:W1:Y:S04]  /*0990*/  LDC.64 R12, c[0x0][0x398] ;  /* 0x0000e600ff0c7b82 */ /* 0x000e680000000a00 */
[----:B------:R-:W-:-:S04]  /*09a0*/  IMAD.HI.U32 R10, R10, R4, RZ ;  /* 0x000000040a0a7227 */ /* 0x000fc800078e00ff */
[----:B------:R-:W-:-:S04]  /*09b0*/  IMAD.MOV R6, RZ, RZ, -R10 ;  /* 0x000000ffff067224 */ /* 0x000fc800078e0a0a */
[----:B------:R-:W-:-:S05]  /*09c0*/  IMAD R4, R75, R6, R4 ;  /* 0x000000064b047224 */ /* 0x000fca00078e0204 */
[----:B------:R-:W-:-:S13]  /*09d0*/  ISETP.GT.U32.AND P3, PT, R75, R4, PT ;  /* 0x000000044b00720c */ /* 0x000fda0003f64070 */
[----:B------:R-:W-:Y:S01]  /*09e0*/  @!P3 IMAD.IADD R4, R4, 0x1, -R75 ;  /* 0x000000010404b824 */ /* 0x000fe200078e0a4b */
[----:B------:R-:W-:Y:S02]  /*09f0*/  @!P3 IADD3 R10, PT, PT, R10, 0x1, RZ ;  /* 0x000000010a0ab810 */ /* 0x000fe40007ffe0ff */
[----:B------:R-:W-:Y:S02]  /*0a00*/  ISETP.NE.AND P3, PT, R18, RZ, PT ;  /* 0x000000ff1200720c */ /* 0x000fe40003f65270 */
[----:B------:R-:W-:Y:S02]  /*0a10*/  ISETP.GE.U32.AND P2, PT, R4, R75, PT ;  /* 0x0000004b0400720c */ /* 0x000fe40003f46070 */
[----:B------:R-:W3:Y:S01]  /*0a20*/  LDC.64 R74, c[0x0][0x3a0] ;  /* 0x0000e800ff4a7b82 */ /* 0x000ee20000000a00 */
[----:B------:R-:W-:-:S04]  /*0a30*/  LOP3.LUT R4, R79, R18, RZ, 0x3c, !PT ;  /* 0x000000124f047212 */ /* 0x000fc800078e3cff */
[----:B------:R-:W-:-:S06]  /*0a40*/  ISETP.GE.AND P1, PT, R4, RZ, PT ;  /* 0x000000ff0400720c */ /* 0x000fcc0003f26270 */
[----:B------:R-:W-:Y:S01]  /*0a50*/  @P2 VIADD R10, R10, 0x1 ;  /* 0x000000010a0a2836 */ /* 0x000fe20000000000 */
[----:B0-----:R-:W-:-:S04]  /*0a60*/  ISETP.NE.U32.AND P2, PT, R80, 0x1, PT ;  /* 0x000000015000780c */ /* 0x001fc80003f45070 */
[----:B------:R-:W-:Y:S02]  /*0a70*/  ISETP.NE.AND.EX P2, PT, R81, RZ, PT, P2 ;  /* 0x000000ff5100720c */ /* 0x000fe40003f45320 */
[----:B------:R-:W-:Y:S01]  /*0a80*/  @!P1 IMAD.MOV R10, RZ, RZ, -R10 ;  /* 0x000000ffff0a9224 */ /* 0x000fe200078e0a0a */
[----:B-1----:R-:W-:Y:S02]  /*0a90*/  ISETP.NE.U32.AND P1, PT, R12, 0x1, PT ;  /* 0x000000010c00780c */ /* 0x002fe40003f25070 */
[----:B------:R-:W-:Y:S02]  /*0aa0*/  @!P3 LOP3.LUT R10, RZ, R18, RZ, 0x33, !PT ;  /* 0x00000012ff0ab212 */ /* 0x000fe400078e33ff */
[----:B------:R-:W-:Y:S02]  /*0ab0*/  ISETP.NE.AND.EX P1, PT, R13, RZ, PT, P1 ;  /* 0x000000ff0d00720c */ /* 0x000fe40003f25310 */
[----:B---3--:R-:W-:Y:S02]  /*0ac0*/  ISETP.NE.U32.AND P3, PT, R74, 0x1, PT ;  /* 0x000000014a00780c */ /* 0x008fe40003f65070 */
[----:B------:R-:W-:-:S02]  /*0ad0*/  SEL R4, R20, RZ, P2 ;  /* 0x000000ff14047207 */ /* 0x000fc40001000000 */
[----:B------:R-:W-:Y:S02]  /*0ae0*/  IADD3 R13, PT, PT, -R10, RZ, RZ ;  /* 0x000000ff0a0d7210 */ /* 0x000fe40007ffe1ff */
[----:B------:R-:W-:Y:S01]  /*0af0*/  ISETP.NE.AND.EX P2, PT, R75, RZ, PT, P3 ;  /* 0x000000ff4b00720c */ /* 0x000fe20003f45330 */
[----:B------:R-:W-:Y:S01]  /*0b00*/  IMAD R11, R4, UR36, RZ ;  /* 0x00000024040b7c24 */ /* 0x000fe2000f8e02ff */
[----:B--2---:R-:W-:Y:S01]  /*0b10*/  ISETP.NE.U32.AND P3, PT, R72, 0x1, PT ;  /* 0x000000014800780c */ /* 0x004fe20003f65070 */
[----:B------:R-:W-:Y:S01]  /*0b20*/  IMAD R4, R18, R13, R79 ;  /* 0x0000000d12047224 */ /* 0x000fe200078e024f */
[----:B------:R-:W-:Y:S02]  /*0b30*/  SEL R6, R8, RZ, P1 ;  /* 0x000000ff08067207 */ /* 0x000fe40000800000 */
[----:B------:R-:W-:Y:S02]  /*0b40*/  ISETP.NE.AND.EX P1, PT, R73, RZ, PT, P3 ;  /* 0x000000ff4900720c */ /* 0x000fe40003f25330 */
[----:B------:R-:W-:Y:S01]  /*0b50*/  SEL R10, R10, RZ, P2 ;  /* 0x000000ff0a0a7207 */ /* 0x000fe20001000000 */
[----:B------:R-:W-:Y:S01]  /*0b60*/  IMAD R11, R6, UR37, R11 ;  /* 0x00000025060b7c24 */ /* 0x000fe2000f8e020b */
[----:B------:R-:W-:-:S03]  /*0b70*/  SEL R4, R4, RZ, P1 ;  /* 0x000000ff04047207 */ /* 0x000fc60000800000 */
[----:B------:R-:W-:Y:S01]  /*0b80*/  IMAD R11, R10, UR38, R11 ;  /* 0x000000260a0b7c24 */ /* 0x000fe2000f8e020b */
[----:B------:R-:W-:-:S03]  /*0b90*/  SHF.R.S64 R10, RZ, 0x1e, R77 ;  /* 0x0000001eff0a7819 */ /* 0x000fc6000000104d */
[----:B------:R-:W-:-:S05]  /*0ba0*/  IMAD R4, R4, UR39, R11 ;  /* 0x0000002704047c24 */ /* 0x000fca000f8e020b */
[----:B------:R-:W-:-:S04]  /*0bb0*/  IADD3 R72, P1, PT, R4, UR42, RZ ;  /* 0x0000002a04487c10 */ /* 0x000fc8000ff3e0ff */
[----:B------:R-:W-:Y:S02]  /*0bc0*/  LEA.HI.X.SX32 R73, R4, UR43, 0x1, P1 ;  /* 0x0000002b04497c11 */ /* 0x000fe400088f0eff */
[----:B------:R-:W-:-:S03]  /*0bd0*/  IADD3 R10, P1, PT, R10, UR40, RZ ;  /* 0x000000280a0a7c10 */ /* 0x000fc6000ff3e0ff */
[----:B------:R-:W2:Y:S01]  /*0be0*/  LDG.E.U8 R72, desc[UR6][R72.64] ;  /* 0x0000000648487981 */ /* 0x000ea2000c1e1100 */
[----:B------:R-:W-:-:S05]  /*0bf0*/  LEA.HI.X.SX32 R11, R77, UR41, 0x2, P1 ;  /* 0x000000294d0b7c11 */ /* 0x000fca00088f16ff */
[----:B------:R-:W3:Y:S01]  /*0c00*/  LDG.E R10, desc[UR4][R10.64] ;  /* 0x000000040a0a7981 */ /* 0x000ee2000c1e1900 */
[----:B--2---:R-:W-:Y:S01]  /*0c10*/  ISETP.NE.AND P1, PT, R72, RZ, PT ;  /* 0x000000ff4800720c */ /* 0x004fe20003f25270 */
[----:B---3--:R-:W-:-:S12]  /*0c20*/  FMUL R4, R10, UR53 ;  /* 0x000000350a047c20 */ /* 0x008fd80008400000 */
[----:B------:R-:W0:Y:S02]  /*0c30*/  @!P1 LDC R4, c[0x0][0x3f0] ;  /* 0x0000fc00ff049b82 */ /* 0x000e240000000800 */
[----:B0-----:R-:W-:-:S07]  /*0c40*/  FMNMX R13, R4, -INF , !PT ;  /* 0xff800000040d7809 */ /* 0x001fce0007800000 */
.L_x_545:
[----:B------:R-:W-:Y:S05]  /*0c50*/  BSYNC.RECONVERGENT B1 ;  /* 0x0000000000017941 */ /* 0x000fea0003800200 */
.L_x_544:
[----:B------:R-:W-:Y:S01]  /*0c60*/  ISETP.GE.AND.EX P5, PT, RZ, R15, PT, P4 ;  /* 0x0000000fff00720c */ /* 0x000fe20003fa6340 */
[----:B------:R-:W-:Y:S01]  /*0c70*/  BSSY.RECONVERGENT B1, `(.L_x_546) ;  /* 0x000007b000017945 */ /* 0x000fe20003800200 */
[-C--:B------:R-:W-:Y:S01]  /*0c80*/  ISETP.GE.U32.AND P1, PT, R7, R14.reuse, PT ;  /* 0x0000000e0700720c */ /* 0x080fe20003f26070 */
[----:B------:R-:W-:Y:S01]  /*0c90*/  IMAD.MOV.U32 R6, RZ, RZ, -0x800000 ;  /* 0xff800000ff067424 */ /* 0x000fe200078e00ff */
[-C--:B------:R-:W-:Y:S02]  /*0ca0*/  ISETP.GE.U32.AND P2, PT, R9, R14.reuse, PT ;  /* 0x0000000e0900720c */ /* 0x080fe40003f46070 */
[-C--:B------:R-:W-:Y:S02]  /*0cb0*/  ISETP.GE.U32.AND P3, PT, R17, R14.reuse, PT ;  /* 0x0000000e1100720c */ /* 0x080fe40003f66070 */
[----:B------:R-:W-:-:S05]  /*0cc0*/  ISETP.GE.U32.AND P4, PT, R19, R14, PT ;  /* 0x0000000e1300720c */ /* 0x000fca0003f86070 */
[----:B------:R-:W-:Y:S08]  /*0cd0*/  @P5 BRA `(.L_x_547) ;  /* 0x0000000400d05947 */ /* 0x000ff00003800000 */
[----:B------:R-:W0:Y:S01]  /*0ce0*/  LDC R16, c[0x0][0x3b8] ;  /* 0x0000ee00ff107b82 */ /* 0x000e220000000800 */
[----:B------:R-:W-:Y:S01]  /*0cf0*/  IMAD R75, R0, UR52, R3 ;  /* 0x00000034004b7c24 */ /* 0x000fe2000f8e0203 */
[C---:B------:R-:W-:Y:S02]  /*0d00*/  R2UR UR6, R70.reuse ;  /* 0x00000000460672ca */ /* 0x040fe400000e0000 */
[C---:B------:R-:W-:Y:S02]  /*0d10*/  R2UR UR7, R71.reuse ;  /* 0x00000000470772ca */ /* 0x040fe400000e0000 */
[----:B------:R-:W-:Y:S02]  /*0d20*/  R2UR UR4, R70 ;  /* 0x00000000460472ca */ /* 0x000fe400000e0000 */
[----:B------:R-:W1:Y:S01]  /*0d30*/  LDC R18, c[0x0][0x3bc] ;  /* 0x0000ef00ff127b82 */ /* 0x000e620000000800 */
[----:B------:R-:W-:Y:S02]  /*0d40*/  R2UR UR5, R71 ;  /* 0x00000000470572ca */ /* 0x000fe400000e0000 */
[----:B0-----:R-:W-:-:S04]  /*0d50*/  IABS R73, R16 ;  /* 0x0000001000497213 */ /* 0x001fc80000000000 */
[----:B------:R-:W0:Y:S08]  /*0d60*/  I2F.RP R6, R73 ;  /* 0x0000004900067306 */ /* 0x000e300000209400 */
[----:B0-----:R-:W0:Y:S02]  /*0d70*/  MUFU.RCP R6, R6 ;  /* 0x0000000600067308 */ /* 0x001e240000001000 */
[----:B0-----:R-:W-:-:S06]  /*0d80*/  VIADD R10, R6, 0xffffffe ;  /* 0x0ffffffe060a7836 */ /* 0x001fcc0000000000 */
[----:B------:R0:W2:Y:S02]  /*0d90*/  F2I.FTZ.U32.TRUNC.NTZ R11, R10 ;  /* 0x0000000a000b7305 */ /* 0x0000a4000021f000 */
[----:B0-----:R-:W-:Y:S01]  /*0da0*/  IMAD.MOV.U32 R10, RZ, RZ, RZ ;  /* 0x000000ffff0a7224 */ /* 0x001fe200078e00ff */
[----:B--2---:R-:W-:-:S05]  /*0db0*/  IADD3 R8, PT, PT, RZ, -R11, RZ ;  /* 0x8000000bff087210 */ /* 0x004fca0007ffe0ff */
[----:B------:R-:W-:Y:S01]  /*0dc0*/  IMAD R77, R8, R73, RZ ;  /* 0x00000049084d7224 */ /* 0x000fe200078e02ff */
[----:B------:R-:W-:-:S03]  /*0dd0*/  IABS R8, R75 ;  /* 0x0000004b00087213 */ /* 0x000fc60000000000 */
[----:B------:R-:W-:-:S06]  /*0de0*/  IMAD.HI.U32 R77, R11, R77, R10 ;  /* 0x0000004d0b4d7227 */ /* 0x000fcc00078e000a */
[----:B------:R-:W-:Y:S01]  /*0df0*/  IMAD.HI.U32 R6, R77, R8, RZ ;  /* 0x000000084d067227 */ /* 0x000fe200078e00ff */
[----:B-1----:R-:W-:-:S03]  /*0e00*/  IABS R77, R18 ;  /* 0x00000012004d7213 */ /* 0x002fc60000000000 */
[----:B------:R-:W-:Y:S01]  /*0e10*/  IMAD.MOV R11, RZ, RZ, -R6 ;  /* 0x000000ffff0b7224 */ /* 0x000fe200078e0a06 */
[----:B------:R-:W0:Y:S03]  /*0e20*/  I2F.RP R20, R77 ;  /* 0x0000004d00147306 */ /* 0x000e260000209400 */
[----:B------:R-:W-:-:S05]  /*0e30*/  IMAD R8, R73, R11, R8 ;  /* 0x0000000b49087224 */ /* 0x000fca00078e0208 */
[----:B------:R-:W-:Y:S01]  /*0e40*/  ISETP.GT.U32.AND P5, PT, R73, R8, PT ;  /* 0x000000084900720c */ /* 0x000fe20003fa4070 */
[----:B0-----:R-:W0:-:S12]  /*0e50*/  MUFU.RCP R20, R20 ;  /* 0x0000001400147308 */ /* 0x001e180000001000 */
[----:B------:R-:W-:Y:S01]  /*0e60*/  @!P5 IMAD.IADD R8, R8, 0x1, -R73 ;  /* 0x000000010808d824 */ /* 0x000fe200078e0a49 */
[----:B------:R-:W-:-:S04]  /*0e70*/  @!P5 IADD3 R6, PT, PT, R6, 0x1, RZ ;  /* 0x000000010606d810 */ /* 0x000fc80007ffe0ff */
[----:B------:R-:W-:Y:S02]  /*0e80*/  ISETP.GE.U32.AND P5, PT, R8, R73, PT ;  /* 0x000000490800720c */ /* 0x000fe40003fa6070 */
[----:B------:R-:W-:Y:S01]  /*0e90*/  LOP3.LUT R8, R75, R16, RZ, 0x3c, !PT ;  /* 0x000000104b087212 */ /* 0x000fe200078e3cff */
[----:B0-----:R-:W-:Y:S02]  /*0ea0*/  VIADD R10, R20, 0xffffffe ;  /* 0x0ffffffe140a7836 */ /* 0x001fe40000000000 */
[----:B------:R-:W0:Y:S02]  /*0eb0*/  LDC R20, c[0x0][0x3c0] ;  /* 0x0000f000ff147b82 */ /* 0x000e240000000800 */
[----:B------:R1:W2:Y:S06]  /*0ec0*/  F2I.FTZ.U32.TRUNC.NTZ R11, R10 ;  /* 0x0000000a000b7305 */ /* 0x0002ac000021f000 */
[----:B------:R-:W-:Y:S01]  /*0ed0*/  @P5 VIADD R6, R6, 0x1 ;  /* 0x0000000106065836 */ /* 0x000fe20000000000 */
[----:B------:R-:W-:-:S04]  /*0ee0*/  ISETP.GE.AND P5, PT, R8, RZ, PT ;  /* 0x000000ff0800720c */ /* 0x000fc80003fa6270 */
[----:B------:R-:W-:Y:S01]  /*0ef0*/  MOV R12, R6 ;  /* 0x00000006000c7202 */ /* 0x000fe20000000f00 */
[----:B-1----:R-:W-:Y:S01]  /*0f00*/  IMAD.MOV.U32 R10, RZ, RZ, RZ ;  /* 0x000000ffff0a7224 */ /* 0x002fe200078e00ff */
[----:B--2---:R-:W-:-:S07]  /*0f10*/  IADD3 R8, PT, PT, RZ, -R11, RZ ;  /* 0x8000000bff087210 */ /* 0x004fce0007ffe0ff */
[----:B------:R-:W-:Y:S01]  /*0f20*/  @!P5 IMAD.MOV R12, RZ, RZ, -R12 ;  /* 0x000000ffff0cd224 */ /* 0x000fe200078e0a0c */
[----:B------:R-:W-:Y:S01]  /*0f30*/  ISETP.NE.AND P5, PT, R16, RZ, PT ;  /* 0x000000ff1000720c */ /* 0x000fe20003fa5270 */
[----:B------:R-:W-:Y:S01]  /*0f40*/  IMAD R79, R8, R77, RZ ;  /* 0x0000004d084f7224 */ /* 0x000fe200078e02ff */
[----:B0-----:R-:W-:-:S03]  /*0f50*/  IABS R81, R20 ;  /* 0x0000001400517213 */ /* 0x001fc60000000000 */
[----:B------:R-:W-:Y:S01]  /*0f60*/  IMAD.HI.U32 R79, R11, R79, R10 ;  /* 0x0000004f0b4f7227 */ /* 0x000fe200078e000a */
[----:B------:R-:W0:Y:S07]  /*0f70*/  I2F.RP R22, R81 ;  /* 0x0000005100167306 */ /* 0x000e2e0000209400 */
[----:B------:R-:W-:-:S05]  /*0f80*/  @!P5 LOP3.LUT R12, RZ, R16, RZ, 0x33, !PT ;  /* 0x00000010ff0cd212 */ /* 0x000fca00078e33ff */
[----:B------:R-:W-:-:S04]  /*0f90*/  IMAD.MOV R6, RZ, RZ, -R12 ;  /* 0x000000ffff067224 */ /* 0x000fc800078e0a0c */
[----:B------:R-:W-:Y:S01]  /*0fa0*/  IMAD R73, R16, R6, R75 ;  /* 0x0000000610497224 */ /* 0x000fe200078e024b */
[----:B0-----:R-:W0:Y:S04]  /*0fb0*/  MUFU.RCP R22, R22 ;  /* 0x0000001600167308 */ /* 0x001e280000001000 */
[----:B------:R-:W-:-:S05]  /*0fc0*/  IABS R8, R73 ;  /* 0x0000004900087213 */ /* 0x000fca0000000000 */
[----:B------:R-:W-:Y:S02]  /*0fd0*/  IMAD.HI.U32 R6, R79, R8, RZ ;  /* 0x000000084f067227 */ /* 0x000fe400078e00ff */
[----:B------:R-:W1:Y:S03]  /*0fe0*/  LDC.64 R78, c[0x0][0x390] ;  /* 0x0000e400ff4e7b82 */ /* 0x000e660000000a00 */
[----:B------:R-:W-:Y:S01]  /*0ff0*/  IADD3 R11, PT, PT, -R6, RZ, RZ ;  /* 0x000000ff060b7210 */ /* 0x000fe20007ffe1ff */
[----:B0-----:R-:W-:-:S04]  /*1000*/  VIADD R10, R22, 0xffffffe ;  /* 0x0ffffffe160a7836 */ /* 0x001fc80000000000 */
[C---:B------:R-:W-:Y:S02]  /*1010*/  IMAD R8, R77.reuse, R11, R8 ;  /* 0x0000000b4d087224 */ /* 0x040fe400078e0208 */
[----:B------:R0:W2:Y:S03]  /*1020*/  F2I.FTZ.U32.TRUNC.NTZ R11, R10 ;  /* 0x0000000a000b7305 */ /* 0x0000a6000021f000 */
[----:B------:R-:W-:Y:S01]  /*1030*/  ISETP.GT.U32.AND P5, PT, R77, R8, PT ;  /* 0x000000084d00720c */ /* 0x000fe20003fa4070 */
[----:B0-----:R-:W-:-:S12]  /*1040*/  HFMA2 R10, -RZ, RZ, 0, 0 ;  /* 0x00000000ff0a7431 */ /* 0x001fd800000001ff */
[----:B------:R-:W-:Y:S02]  /*1050*/  @!P5 IMAD.IADD R8, R8, 0x1, -R77 ;  /* 0x000000010808d824 */ /* 0x000fe400078e0a4d */
[----:B------:R-:W-:-:S03]  /*1060*/  @!P5 VIADD R6, R6, 0x1 ;  /* 0x000000010606d836 */ /* 0x000fc60000000000 */
[----:B------:R-:W-:Y:S02]  /*1070*/  ISETP.GE.U32.AND P5, PT, R8, R77, PT ;  /* 0x0000004d0800720c */ /* 0x000fe40003fa6070 */
[----:B------:R-:W-:Y:S01]  /*1080*/  LOP3.LUT R8, R73, R18, RZ, 0x3c, !PT ;  /* 0x0000001249087212 */ /* 0x000fe200078e3cff */
[----:B------:R-:W0:Y:S10]  /*1090*/  LDC.64 R76, c[0x0][0x398] ;  /* 0x0000e600ff4c7b82 */ /* 0x000e340000000a00 */
[----:B------:R-:W-:-:S02]  /*10a0*/  @P5 IADD3 R6, PT, PT, R6, 0x1, RZ ;  /* 0x0000000106065810 */ /* 0x000fc40007ffe0ff */
[----:B------:R-:W-:Y:S01]  /*10b0*/  ISETP.GE.AND P5, PT, R8, RZ, PT ;  /* 0x000000ff0800720c */ /* 0x000fe20003fa6270 */
[----:B--2---:R-:W-:Y:S02]  /*10c0*/  IMAD.MOV R8, RZ, RZ, -R11 ;  /* 0x000000ffff087224 */ /* 0x004fe400078e0a0b */
[----:B------:R-:W-:Y:S02]  /*10d0*/  IMAD.MOV.U32 R16, RZ, RZ, R6 ;  /* 0x000000ffff107224 */ /* 0x000fe400078e0006 */
[----:B------:R-:W-:-:S04]  /*10e0*/  IMAD R83, R8, R81, RZ ;  /* 0x0000005108537224 */ /* 0x000fc800078e02ff */
[----:B------:R-:W-:-:S04]  /*10f0*/  IMAD.HI.U32 R83, R11, R83, R10 ;  /* 0x000000530b537227 */ /* 0x000fc800078e000a */
[----:B------:R-:W-:Y:S02]  /*1100*/  @!P5 IADD3 R16, PT, PT, -R16, RZ, RZ ;  /* 0x000000ff1010d210 */ /* 0x000fe40007ffe1ff */
[----:B------:R-:W-:-:S13]  /*1110*/  ISETP.NE.AND P5, PT, R18, RZ, PT ;  /* 0x000000ff1200720c */ /* 0x000fda0003fa5270 */
[----:B------:R-:W-:Y:S02]  /*1120*/  @!P5 LOP3.LUT R16, RZ, R18, RZ, 0x33, !PT ;  /* 0x00000012ff10d212 */ /* 0x000fe400078e33ff */
[----:B-1----:R-:W-:-:S03]  /*1130*/  ISETP.NE.U32.AND P5, PT, R78, 0x1, PT ;  /* 0x000000014e00780c */ /* 0x002fc60003fa5070 */
[----:B------:R-:W-:Y:S01]  /*1140*/  IMAD.MOV R6, RZ, RZ, -R16 ;  /* 0x000000ffff067224 */ /* 0x000fe200078e0a10 */
[----:B------:R-:W-:Y:S02]  /*1150*/  ISETP.NE.AND.EX P5, PT, R79, RZ, PT, P5 ;  /* 0x000000ff4f00720c */ /* 0x000fe40003fa5350 */
[----:B------:R-:W1:Y:S01]  /*1160*/  LDC.64 R78, c[0x0][0x3a0] ;  /* 0x0000e800ff4e7b82 */ /* 0x000e620000000a00 */
[----:B------:R-:W-:Y:S01]  /*1170*/  IMAD R73, R18, R6, R73 ;  /* 0x0000000612497224 */ /* 0x000fe200078e0249 */
[----:B------:R-:W-:Y:S02]  /*1180*/  SEL R10, R12, RZ, P5 ;  /* 0x000000ff0c0a7207 */ /* 0x000fe40002800000 */
[----:B0-----:R-:W-:Y:S02]  /*1190*/  ISETP.NE.U32.AND P5, PT, R76, 0x1, PT ;  /* 0x000000014c00780c */ /* 0x001fe40003fa5070 */
[----:B------:R-:W-:Y:S01]  /*11a0*/  IABS R8, R73 ;  /* 0x0000004900087213 */ /* 0x000fe20000000000 */
[----:B------:R-:W-:Y:S01]  /*11b0*/  IMAD R10, R10, UR36, RZ ;  /* 0x000000240a0a7c24 */ /* 0x000fe2000f8e02ff */
[----:B------:R-:W-:-:S02]  /*11c0*/  ISETP.NE.AND.EX P5, PT, R77, RZ, PT, P5 ;  /* 0x000000ff4d00720c */ /* 0x000fc40003fa5350 */
[----:B------:R-:W0:Y:S01]  /*11d0*/  LDC.64 R76, c[0x0][0x3a8] ;  /* 0x0000ea00ff4c7b82 */ /* 0x000e220000000a00 */
[----:B------:R-:W-:-:S04]  /*11e0*/  IMAD.HI.U32 R6, R83, R8, RZ ;  /* 0x0000000853067227 */ /* 0x000fc800078e00ff */
[----:B------:R-:W-:-:S04]  /*11f0*/  IMAD.MOV R11, RZ, RZ, -R6 ;  /* 0x000000ffff0b7224 */ /* 0x000fc800078e0a06 */
[----:B------:R-:W-:Y:S01]  /*1200*/  IMAD R8, R81, R11, R8 ;  /* 0x0000000b51087224 */ /* 0x000fe200078e0208 */
[----:B------:R-:W-:-:S04]  /*1210*/  SEL R11, R16, RZ, P5 ;  /* 0x000000ff100b7207 */ /* 0x000fc80002800000 */
[----:B------:R-:W-:Y:S01]  /*1220*/  ISETP.GT.U32.AND P5, PT, R81, R8, PT ;  /* 0x000000085100720c */ /* 0x000fe20003fa4070 */
[----:B------:R-:W-:Y:S01]  /*1230*/  IMAD R11, R11, UR37, R10 ;  /* 0x000000250b0b7c24 */ /* 0x000fe2000f8e020a */
[----:B------:R-:W-:-:S11]  /*1240*/  SHF.R.S64 R10, RZ, 0x1e, R75 ;  /* 0x0000001eff0a7819 */ /* 0x000fd6000000104b */
[----:B------:R-:W-:Y:S01]  /*1250*/  @!P5 IADD3 R8, PT, PT, R8, -R81, RZ ;  /* 0x800000510808d210 */ /* 0x000fe20007ffe0ff */
[----:B------:R-:W-:-:S03]  /*1260*/  @!P5 VIADD R6, R6, 0x1 ;  /* 0x000000010606d836 */ /* 0x000fc60000000000 */
[----:B------:R-:W-:Y:S02]  /*1270*/  ISETP.GE.U32.AND P5, PT, R8, R81, PT ;  /* 0x000000510800720c */ /* 0x000fe40003fa6070 */
[----:B------:R-:W-:-:S11]  /*1280*/  LOP3.LUT R8, R73, R20, RZ, 0x3c, !PT ;  /* 0x0000001449087212 */ /* 0x000fd600078e3cff */
[----:B------:R-:W-:Y:S01]  /*1290*/  @P5 VIADD R6, R6, 0x1 ;  /* 0x0000000106065836 */ /* 0x000fe20000000000 */
[----:B------:R-:W-:-:S13]  /*12a0*/  ISETP.GE.AND P5, PT, R8, RZ, PT ;  /* 0x000000ff0800720c */ /* 0x000fda0003fa6270 */
[----:B------:R-:W-:Y:S01]  /*12b0*/  @!P5 IMAD.MOV R6, RZ, RZ, -R6 ;  /* 0x000000ffff06d224 */ /* 0x000fe200078e0a06 */
[----:B------:R-:W-:-:S13]  /*12c0*/  ISETP.NE.AND P5, PT, R20, RZ, PT ;  /* 0x000000ff1400720c */ /* 0x000fda0003fa5270 */
[----:B------:R-:W-:Y:S02]  /*12d0*/  @!P5 LOP3.LUT R6, RZ, R20, RZ, 0x33, !PT ;  /* 0x00000014ff06d212 */ /* 0x000fe400078e33ff */
[----:B-1----:R-:W-:Y:S02]  /*12e0*/  ISETP.NE.U32.AND P5, PT, R78, 0x1, PT ;  /* 0x000000014e00780c */ /* 0x002fe40003fa5070 */
[----:B------:R-:W-:Y:S02]  /*12f0*/  IADD3 R12, PT, PT, -R6, RZ, RZ ;  /* 0x000000ff060c7210 */ /* 0x000fe40007ffe1ff */
[----:B------:R-:W-:-:S04]  /*1300*/  ISETP.NE.AND.EX P5, PT, R79, RZ, PT, P5 ;  /* 0x000000ff4f00720c */ /* 0x000fc80003fa5350 */
[----:B------:R-:W-:Y:S01]  /*1310*/  SEL R8, R6, RZ, P5 ;  /* 0x000000ff06087207 */ /* 0x000fe20002800000 */
[----:B------:R-:W-:Y:S01]  /*1320*/  IMAD R6, R20, R12, R73 ;  /* 0x0000000c14067224 */ /* 0x000fe200078e0249 */
[----:B0-----:R-:W-:-:S03]  /*1330*/  ISETP.NE.U32.AND P5, PT, R76, 0x1, PT ;  /* 0x000000014c00780c */ /* 0x001fc60003fa5070 */
[----:B------:R-:W-:Y:S01]  /*1340*/  IMAD R11, R8, UR38, R11 ;  /* 0x00000026080b7c24 */ /* 0x000fe2000f8e020b */
[----:B------:R-:W-:-:S04]  /*1350*/  ISETP.NE.AND.EX P5, PT, R77, RZ, PT, P5 ;  /* 0x000000ff4d00720c */ /* 0x000fc80003fa5350 */
[----:B------:R-:W-:-:S05]  /*1360*/  SEL R6, R6, RZ, P5 ;  /* 0x000000ff06067207 */ /* 0x000fca0002800000 */
        /* <DEDUP_REMOVED lines=10> */
[----:B0-----:R-:W-:-:S07]  /*1410*/  FMNMX R13, R13, R6, !PT ;  /* 0x000000060d0d7209 */ /* 0x001fce0007800000 */
.L_x_547:
[----:B------:R-:W-:Y:S05]  /*1420*/  BSYNC.RECONVERGENT B1 ;  /* 0x0000000000017941 */ /* 0x000fea0003800200 */
.L_x_546:
[-C--:B------:R-:W-:Y:S01]  /*1430*/  ISETP.GE.AND.EX P6, PT, RZ, R15.reuse, PT, P6 ;  /* 0x0000000fff00720c */ /* 0x080fe20003fc6360 */
[----:B------:R-:W-:Y:S01]  /*1440*/  BSSY.RECONVERGENT B1, `(.L_x_548) ;  /* 0x000007c000017945 */ /* 0x000fe20003800200 */
[----:B------:R-:W-:Y:S01]  /*1450*/  ISETP.GE.U32.AND P5, PT, R21, R14, PT ;  /* 0x0000000e1500720c */ /* 0x000fe20003fa6070 */
[----:B------:R-:W-:Y:S01]  /*1460*/  IMAD.MOV.U32 R8, RZ, RZ, -0x800000 ;  /* 0xff800000ff087424 */ /* 0x000fe200078e00ff */
[----:B------:R-:W-:-:S09]  /*1470*/  ISETP.GE.AND.EX P1, PT, RZ, R15, PT, P1 ;  /* 0x0000000fff00720c */ /* 0x000fd20003f26310 */
[----:B------:R-:W-:Y:S05]  /*1480*/  @P6 BRA `(.L_x_549) ;  /* 0x0000000400dc6947 */ /* 0x000fea0003800000 */
[----:B------:R-:W0:Y:S01]  /*1490*/  LDC R16, c[0x0][0x3b8] ;  /* 0x0000ee00ff107b82 */ /* 0x000e220000000800 */
[----:B------:R-:W-:Y:S01]  /*14a0*/  IMAD R75, R0, UR52, R5 ;  /* 0x00000034004b7c24 */ /* 0x000fe2000f8e0205 */
[C---:B------:R-:W-:Y:S02]  /*14b0*/  R2UR UR6, R70.reuse ;  /* 0x00000000460672ca */ /* 0x040fe400000e0000 */
[C---:B------:R-:W-:Y:S02]  /*14c0*/  R2UR UR7, R71.reuse ;  /* 0x00000000470772ca */ /* 0x040fe400000e0000 */
[----:B------:R-:W-:Y:S02]  /*14d0*/  IABS R12, R75 ;  /* 0x0000004b000c7213 */ /* 0x000fe40000000000 */
[----:B------:R-:W1:Y:S01]  /*14e0*/  LDC R18, c[0x0][0x3bc] ;  /* 0x0000ef00ff127b82 */ /* 0x000e620000000800 */
[----:B------:R-:W-:Y:S02]  /*14f0*/  R2UR UR4, R70 ;  /* 0x00000000460472ca */ /* 0x000fe400000e0000 */
[----:B------:R-:W-:-:S05]  /*1500*/  R2UR UR5, R71 ;  /* 0x00000000470572ca */ /* 0x000fca00000e0000 */
[----:B------:R-:W2:Y:S01]  /*1510*/  LDC.64 R80, c[0x0][0x390] ;  /* 0x0000e400ff507b82 */ /* 0x000ea20000000a00 */
[----:B0-----:R-:W-:-:S04]  /*1520*/  IABS R73, R16 ;  /* 0x0000001000497213 */ /* 0x001fc80000000000 */
[----:B------:R-:W0:Y:S08]  /*1530*/  I2F.RP R8, R73 ;  /* 0x0000004900087306 */ /* 0x000e300000209400 */
[----:B0-----:R-:W0:Y:S02]  /*1540*/  MUFU.RCP R8, R8 ;  /* 0x0000000800087308 */ /* 0x001e240000001000 */
[----:B0-----:R-:W-:-:S06]  /*1550*/  VIADD R11, R8, 0xffffffe ;  /* 0x0ffffffe080b7836 */ /* 0x001fcc0000000000 */
[----:B------:R-:W0:Y:S02]  /*1560*/  F2I.FTZ.U32.TRUNC.NTZ R11, R11 ;  /* 0x0000000b000b7305 */ /* 0x000e24000021f000 */
[----:B0-----:R-:W-:-:S05]  /*1570*/  IADD3 R10, PT, PT, RZ, -R11, RZ ;  /* 0x8000000bff0a7210 */ /* 0x001fca0007ffe0ff */
[----:B------:R-:W-:Y:S02]  /*1580*/  IMAD R77, R10, R73, RZ ;  /* 0x000000490a4d7224 */ /* 0x000fe400078e02ff */
[----:B------:R-:W-:-:S04]  /*1590*/  IMAD.MOV.U32 R10, RZ, RZ, RZ ;  /* 0x000000ffff0a7224 */ /* 0x000fc800078e00ff */
[----:B------:R-:W-:-:S04]  /*15a0*/  IMAD.HI.U32 R77, R11, R77, R10 ;  /* 0x0000004d0b4d7227 */ /* 0x000fc800078e000a */
[----:B------:R-:W-:-:S04]  /*15b0*/  IMAD.MOV.U32 R10, RZ, RZ, R12 ;  /* 0x000000ffff0a7224 */ /* 0x000fc800078e000c */
[----:B------:R-:W-:Y:S01]  /*15c0*/  IMAD.HI.U32 R8, R77, R10, RZ ;  /* 0x0000000a4d087227 */ /* 0x000fe200078e00ff */
[----:B-1----:R-:W-:-:S04]  /*15d0*/  IABS R77, R18 ;  /* 0x00000012004d7213 */ /* 0x002fc80000000000 */
[----:B------:R-:W-:Y:S01]  /*15e0*/  IADD3 R11, PT, PT, -R8, RZ, RZ ;  /* 0x000000ff080b7210 */ /* 0x000fe20007ffe1ff */
[----:B------:R-:W0:Y:S04]  /*15f0*/  I2F.RP R20, R77 ;  /* 0x0000004d00147306 */ /* 0x000e280000209400 */
[----:B------:R-:W-:-:S05]  /*1600*/  IMAD R10, R73, R11, R10 ;  /* 0x0000000b490a7224 */ /* 0x000fca00078e020a */
[----:B------:R-:W-:Y:S01]  /*1610*/  ISETP.GT.U32.AND P6, PT, R73, R10, PT ;  /* 0x0000000a4900720c */ /* 0x000fe20003fc4070 */
[----:B0-----:R-:W0:-:S12]  /*1620*/  MUFU.RCP R20, R20 ;  /* 0x0000001400147308 */ /* 0x001e180000001000 */
[----:B------:R-:W-:Y:S02]  /*1630*/  @!P6 IMAD.IADD R10, R10, 0x1, -R73 ;  /* 0x000000010a0ae824 */ /* 0x000fe400078e0a49 */
[----:B------:R-:W-:-:S03]  /*1640*/  @!P6 VIADD R8, R8, 0x1 ;  /* 0x000000010808e836 */ /* 0x000fc60000000000 */
[----:B------:R-:W-:Y:S02]  /*1650*/  ISETP.GE.U32.AND P6, PT, R10, R73, PT ;  /* 0x000000490a00720c */ /* 0x000fe40003fc6070 */
[----:B------:R-:W-:-:S11]  /*1660*/  LOP3.LUT R10, R75, R16, RZ, 0x3c, !PT ;  /* 0x000000104b0a7212 */ /* 0x000fd600078e3cff */
[----:B------:R-:W-:Y:S02]  /*1670*/  @P6 IADD3 R8, PT, PT, R8, 0x1, RZ ;  /* 0x0000000108086810 */ /* 0x000fe40007ffe0ff */
[----:B------:R-:W-:Y:S01]  /*1680*/  ISETP.GE.AND P6, PT, R10, RZ, PT ;  /* 0x000000ff0a00720c */ /* 0x000fe20003fc6270 */
[----:B0-----:R-:W-:Y:S02]  /*1690*/  VIADD R10, R20, 0xffffffe ;  /* 0x0ffffffe140a7836 */ /* 0x001fe40000000000 */
[----:B------:R-:W-:Y:S02]  /*16a0*/  IMAD.MOV.U32 R12, RZ, RZ, R8 ;  /* 0x000000ffff0c7224 */ /* 0x000fe400078e0008 */
[----:B------:R0:W1:Y:S08]  /*16b0*/  F2I.FTZ.U32.TRUNC.NTZ R11, R10 ;  /* 0x0000000a000b7305 */ /* 0x000070000021f000 */
[----:B------:R-:W-:-:S02]  /*16c0*/  @!P6 IADD3 R12, PT, PT, -R12, RZ, RZ ;  /* 0x000000ff0c0ce210 */ /* 0x000fc40007ffe1ff */
[----:B------:R-:W-:Y:S02]  /*16d0*/  ISETP.NE.AND P6, PT, R16, RZ, PT ;  /* 0x000000ff1000720c */ /* 0x000fe40003fc5270 */
[----:B0-----:R-:W-:Y:S01]  /*16e0*/  MOV R10, RZ ;  /* 0x000000ff000a7202 */ /* 0x001fe20000000f00 */
[----:B-1----:R-:W-:-:S04]  /*16f0*/  IMAD.MOV R20, RZ, RZ, -R11 ;  /* 0x000000ffff147224 */ /* 0x002fc800078e0a0b */
[----:B------:R-:W-:Y:S02]  /*1700*/  IMAD R79, R20, R77, RZ ;  /* 0x0000004d144f7224 */ /* 0x000fe400078e02ff */
[----:B------:R-:W0:Y:S04]  /*1710*/  LDC R20, c[0x0][0x3c0] ;  /* 0x0000f000ff147b82 */ /* 0x000e280000000800 */
[----:B------:R-:W-:Y:S01]  /*1720*/  @!P6 LOP3.LUT R12, RZ, R16, RZ, 0x33, !PT ;  /* 0x00000010ff0ce212 */ /* 0x000fe200078e33ff */
[----:B------:R-:W-:-:S04]  /*1730*/  IMAD.HI.U32 R79, R11, R79, R10 ;  /* 0x0000004f0b4f7227 */ /* 0x000fc800078e000a */
[----:B------:R-:W-:-:S04]  /*1740*/  IMAD.MOV R8, RZ, RZ, -R12 ;  /* 0x000000ffff087224 */ /* 0x000fc800078e0a0c */
[----:B------:R-:W-:-:S05]  /*1750*/  IMAD R73, R16, R8, R75 ;  /* 0x0000000810497224 */ /* 0x000fca00078e024b */
[----:B------:R-:W-:-:S05]  /*1760*/  IABS R8, R73 ;  /* 0x0000004900087213 */ /* 0x000fca0000000000 */
[----:B------:R-:W-:Y:S01]  /*1770*/  IMAD.MOV.U32 R10, RZ, RZ, R8 ;  /* 0x000000ffff0a7224 */ /* 0x000fe200078e0008 */
[----:B0-----:R-:W-:-:S03]  /*1780*/  IABS R83, R20 ;  /* 0x0000001400537213 */ /* 0x001fc60000000000 */
[----:B------:R-:W-:Y:S02]  /*1790*/  IMAD.HI.U32 R8, R79, R10, RZ ;  /* 0x0000000a4f087227 */ /* 0x000fe400078e00ff */
[----:B------:R-:W0:Y:S01]  /*17a0*/  LDC.64 R78, c[0x0][0x398] ;  /* 0x0000e600ff4e7b82 */ /* 0x000e220000000a00 */
[----:B------:R-:W1:Y:S01]  /*17b0*/  I2F.RP R22, R83 ;  /* 0x0000005300167306 */ /* 0x000e620000209400 */
[----:B------:R-:W-:-:S04]  /*17c0*/  IMAD.MOV R11, RZ, RZ, -R8 ;  /* 0x000000ffff0b7224 */ /* 0x000fc800078e0a08 */
[----:B------:R-:W-:-:S05]  /*17d0*/  IMAD R10, R77, R11, R10 ;  /* 0x0000000b4d0a7224 */ /* 0x000fca00078e020a */
[----:B------:R-:W-:Y:S01]  /*17e0*/  ISETP.GT.U32.AND P6, PT, R77, R10, PT ;  /* 0x0000000a4d00720c */ /* 0x000fe20003fc4070 */
[----:B-1----:R-:W1:-:S12]  /*17f0*/  MUFU.RCP R22, R22 ;  /* 0x0000001600167308 */ /* 0x002e580000001000 */
[----:B------:R-:W-:Y:S01]  /*1800*/  @!P6 IMAD.IADD R10, R10, 0x1, -R77 ;  /* 0x000000010a0ae824 */ /* 0x000fe200078e0a4d */
[----:B------:R-:W-:-:S04]  /*1810*/  @!P6 IADD3 R8, PT, PT, R8, 0x1, RZ ;  /* 0x000000010808e810 */ /* 0x000fc80007ffe0ff */
[----:B------:R-:W-:Y:S02]  /*1820*/  ISETP.GE.U32.AND P6, PT, R10, R77, PT ;  /* 0x0000004d0a00720c */ /* 0x000fe40003fc6070 */
[----:B------:R-:W-:-:S11]  /*1830*/  LOP3.LUT R10, R73, R18, RZ, 0x3c, !PT ;  /* 0x00000012490a7212 */ /* 0x000fd600078e3cff */
[----:B------:R-:W-:Y:S01]  /*1840*/  @P6 VIADD R8, R8, 0x1 ;  /* 0x0000000108086836 */ /* 0x000fe20000000000 */
[----:B------:R-:W-:Y:S01]  /*1850*/  ISETP.GE.AND P6, PT, R10, RZ, PT ;  /* 0x000000ff0a00720c */ /* 0x000fe20003fc6270 */
[----:B-1----:R-:W-:-:S03]  /*1860*/  VIADD R10, R22, 0xffffffe ;  /* 0x0ffffffe160a7836 */ /* 0x002fc60000000000 */
[----:B------:R-:W-:Y:S01]  /*1870*/  MOV R16, R8 ;  /* 0x0000000800107202 */ /* 0x000fe20000000f00 */
[----:B------:R1:W3:Y:S08]  /*1880*/  F2I.FTZ.U32.TRUNC.NTZ R11, R10 ;  /* 0x0000000a000b7305 */ /* 0x0002f0000021f000 */
[----:B------:R-:W-:Y:S01]  /*1890*/  @!P6 IMAD.MOV R16, RZ, RZ, -R16 ;  /* 0x000000ffff10e224 */ /* 0x000fe200078e0a10 */
[----:B------:R-:W-:Y:S01]  /*18a0*/  ISETP.NE.AND P6, PT, R18, RZ, PT ;  /* 0x000000ff1200720c */ /* 0x000fe20003fc5270 */
[----:B-1----:R-:W-:Y:S01]  /*18b0*/  IMAD.MOV.U32 R10, RZ, RZ, RZ ;  /* 0x000000ffff0a7224 */ /* 0x002fe200078e00ff */
[----:B---3--:R-:W-:-:S11]  /*18c0*/  IADD3 R22, PT, PT, RZ, -R11, RZ ;  /* 0x8000000bff167210 */ /* 0x008fd60007ffe0ff */
[----:B------:R-:W-:Y:S02]  /*18d0*/  @!P6 LOP3.LUT R16, RZ, R18, RZ, 0x33, !PT ;  /* 0x00000012ff10e212 */ /* 0x000fe400078e33ff */
[----:B--2---:R-:W-:-:S03]  /*18e0*/  ISETP.NE.U32.AND P6, PT, R80, 0x1, PT ;  /* 0x000000015000780c */ /* 0x004fc60003fc5070 */
[----:B------:R-:W-:Y:S01]  /*18f0*/  IMAD.MOV R8, RZ, RZ, -R16 ;  /* 0x000000ffff087224 */ /* 0x000fe200078e0a10 */
[----:B------:R-:W-:-:S03]  /*1900*/  ISETP.NE.AND.EX P6, PT, R81, RZ, PT, P6 ;  /* 0x000000ff5100720c */ /* 0x000fc60003fc5360 */
[----:B------:R-:W-:Y:S02]  /*1910*/  IMAD R77, R18, R8, R73 ;  /* 0x00000008124d7224 */ /* 0x000fe400078e0249 */
[----:B------:R-:W-:-:S03]  /*1920*/  IMAD R73, R22, R83, RZ ;  /* 0x0000005316497224 */ /* 0x000fc600078e02ff */
[----:B------:R-:W-:Y:S01]  /*1930*/  IABS R8, R77 ;  /* 0x0000004d00087213 */ /* 0x000fe20000000000 */
[----:B------:R-:W-:Y:S01]  /*1940*/  IMAD.HI.U32 R73, R11, R73, R10 ;  /* 0x000000490b497227 */ /* 0x000fe200078e000a */
[----:B------:R-:W-:Y:S02]  /*1950*/  SEL R11, R12, RZ, P6 ;  /* 0x000000ff0c0b7207 */ /* 0x000fe40003000000 */
[----:B------:R-:W-:Y:S02]  /*1960*/  MOV R10, R8 ;  /* 0x00000008000a7202 */ /* 0x000fe40000000f00 */
[----:B0-----:R-:W-:Y:S01]  /*1970*/  ISETP.NE.U32.AND P6, PT, R78, 0x1, PT ;  /* 0x000000014e00780c */ /* 0x001fe20003fc5070 */
[----:B------:R-:W-:Y:S02]  /*1980*/  IMAD R11, R11, UR36, RZ ;  /* 0x000000240b0b7c24 */ /* 0x000fe4000f8e02ff */
[----:B------:R-:W-:Y:S01]  /*1990*/  IMAD.HI.U32 R8, R73, R10, RZ ;  /* 0x0000000a49087227 */ /* 0x000fe200078e00ff */
[----:B------:R-:W-:-:S02]  /*19a0*/  ISETP.NE.AND.EX P6, PT, R79, RZ, PT, P6 ;  /* 0x000000ff4f00720c */ /* 0x000fc40003fc5360 */
[----:B------:R-:W0:Y:S01]  /*19b0*/  LDC.64 R78, c[0x0][0x3a0] ;  /* 0x0000e800ff4e7b82 */ /* 0x000e220000000a00 */
[----:B------:R-:W-:Y:S01]  /*19c0*/  IMAD.MOV R73, RZ, RZ, -R8 ;  /* 0x000000ffff497224 */ /* 0x000fe200078e0a08 */
[----:B------:R-:W-:-:S03]  /*19d0*/  SEL R12, R16, RZ, P6 ;  /* 0x000000ff100c7207 */ /* 0x000fc60003000000 */
[C---:B------:R-:W-:Y:S02]  /*19e0*/  IMAD R10, R83.reuse, R73, R10 ;  /* 0x00000049530a7224 */ /* 0x040fe400078e020a */
[----:B------:R-:W-:Y:S01]  /*19f0*/  IMAD R11, R12, UR37, R11 ;  /* 0x000000250c0b7c24 */ /* 0x000fe2000f8e020b */
[----:B------:R-:W1:Y:S02]  /*1a00*/  LDC.64 R72, c[0x0][0x3a8] ;  /* 0x0000ea00ff487b82 */ /* 0x000e640000000a00 */
[----:B------:R-:W-:-:S13]  /*1a10*/  ISETP.GT.U32.AND P6, PT, R83, R10, PT ;  /* 0x0000000a5300720c */ /* 0x000fda0003fc4070 */
        /* <DEDUP_REMOVED lines=9> */
[----:B0-----:R-:W-:Y:S02]  /*1ab0*/  ISETP.NE.U32.AND P6, PT, R78, 0x1, PT ;  /* 0x000000014e00780c */ /* 0x001fe40003fc5070 */
[----:B------:R-:W-:Y:S02]  /*1ac0*/  IADD3 R16, PT, PT, -R8, RZ, RZ ;  /* 0x000000ff08107210 */ /* 0x000fe40007ffe1ff */
[----:B------:R-:W-:-:S04]  /*1ad0*/  ISETP.NE.AND.EX P6, PT, R79, RZ, PT, P6 ;  /* 0x000000ff4f00720c */ /* 0x000fc80003fc5360 */
[----:B------:R-:W-:Y:S01]  /*1ae0*/  SEL R10, R8, RZ, P6 ;  /* 0x000000ff080a7207 */ /* 0x000fe20003000000 */
[----:B------:R-:W-:Y:S01]  /*1af0*/  IMAD R8, R20, R16, R77 ;  /* 0x0000001014087224 */ /* 0x000fe200078e024d */
[----:B-1----:R-:W-:-:S03]  /*1b00*/  ISETP.NE.U32.AND P6, PT, R72, 0x1, PT ;  /* 0x000000014800780c */ /* 0x002fc60003fc5070 */
[----:B------:R-:W-:Y:S01]  /*1b10*/  IMAD R11, R10, UR38, R11 ;  /* 0x000000260a0b7c24 */ /* 0x000fe2000f8e020b */
[----:B------:R-:W-:Y:S02]  /*1b20*/  ISETP.NE.AND.EX P6, PT, R73, RZ, PT, P6 ;  /* 0x000000ff4900720c */ /* 0x000fe40003fc5360 */
[----:B------:R-:W-:Y:S02]  /*1b30*/  SHF.R.S64 R10, RZ, 0x1e, R75 ;  /* 0x0000001eff0a7819 */ /* 0x000fe4000000104b */
        /* <DEDUP_REMOVED lines=12> */
.L_x_549:
[----:B------:R-:W-:Y:S05]  /*1c00*/  BSYNC.RECONVERGENT B1 ;  /* 0x0000000000017941 */ /* 0x000fea0003800200 */
.L_x_548:
[----:B------:R-:W-:Y:S01]  /*1c10*/  BSSY.RECONVERGENT B1, `(.L_x_550) ;  /* 0x000007b000017945 */ /* 0x000fe20003800200 */
[----:B------:R-:W-:Y:S01]  /*1c20*/  ISETP.GE.U32.AND P6, PT, R23, R14, PT ;  /* 0x0000000e1700720c */ /* 0x000fe20003fc6070 */
[----:B------:R-:W-:Y:S02]  /*1c30*/  IMAD.MOV.U32 R10, RZ, RZ, -0x800000 ;  /* 0xff800000ff0a7424 */ /* 0x000fe400078e00ff */
[----:B------:R-:W-:Y:S10]  /*1c40*/  @P1 BRA `(.L_x_551) ;  /* 0x0000000400dc1947 */ /* 0x000ff40003800000 */
[----:B------:R-:W0:Y:S01]  /*1c50*/  LDC R18, c[0x0][0x3b8] ;  /* 0x0000ee00ff127b82 */ /* 0x000e220000000800 */
[----:B------:R-:W-:Y:S01]  /*1c60*/  IMAD R77, R0, UR52, R7 ;  /* 0x00000034004d7c24 */ /* 0x000fe2000f8e0207 */
[C---:B------:R-:W-:Y:S01]  /*1c70*/  R2UR UR6, R70.reuse ;  /* 0x00000000460672ca */ /* 0x040fe200000e0000 */
[----:B------:R-:W-:Y:S01]  /*1c80*/  IMAD.MOV.U32 R10, RZ, RZ, RZ ;  /* 0x000000ffff0a7224 */ /* 0x000fe200078e00ff */
[C---:B------:R-:W-:Y:S02]  /*1c90*/  R2UR UR7, R71.reuse ;  /* 0x00000000470772ca */ /* 0x040fe400000e0000 */
[----:B------:R-:W-:Y:S02]  /*1ca0*/  IABS R24, R77 ;  /* 0x0000004d00187213 */ /* 0x000fe40000000000 */
[----:B------:R-:W1:Y:S01]  /*1cb0*/  LDC R22, c[0x0][0x3bc] ;  /* 0x0000ef00ff167b82 */ /* 0x000e620000000800 */
[----:B------:R-:W-:Y:S02]  /*1cc0*/  R2UR UR4, R70 ;  /* 0x00000000460472ca */ /* 0x000fe400000e0000 */
[----:B------:R-:W-:-:S05]  /*1cd0*/  R2UR UR5, R71 ;  /* 0x00000000470572ca */ /* 0x000fca00000e0000 */
[----:B------:R-:W2:Y:S01]  /*1ce0*/  LDC.64 R80, c[0x0][0x390] ;  /* 0x0000e400ff507b82 */ /* 0x000ea20000000a00 */
[----:B0-----:R-:W-:-:S07]  /*1cf0*/  IABS R16, R18 ;  /* 0x0000001200107213 */ /* 0x001fce0000000000 */
[----:B------:R-:W0:Y:S01]  /*1d00*/  LDC.64 R78, c[0x0][0x398] ;  /* 0x0000e600ff4e7b82 */ /* 0x000e220000000a00 */
[----:B------:R-:W3:Y:S08]  /*1d10*/  I2F.RP R12, R16 ;  /* 0x00000010000c7306 */ /* 0x000ef00000209400 */
[----:B---3--:R-:W3:Y:S02]  /*1d20*/  MUFU.RCP R12, R12 ;  /* 0x0000000c000c7308 */ /* 0x008ee40000001000 */
[----:B---3--:R-:W-:-:S06]  /*1d30*/  VIADD R20, R12, 0xffffffe ;  /* 0x0ffffffe0c147836 */ /* 0x008fcc0000000000 */
[----:B------:R1:W3:Y:S02]  /*1d40*/  F2I.FTZ.U32.TRUNC.NTZ R11, R20 ;  /* 0x00000014000b7305 */ /* 0x0002e4000021f000 */
[----:B-1----:R-:W-:Y:S02]  /*1d50*/  IABS R20, R22 ;  /* 0x0000001600147213 */ /* 0x002fe40000000000 */
[----:B---3--:R-:W-:-:S05]  /*1d60*/  IADD3 R73, PT, PT, RZ, -R11, RZ ;  /* 0x8000000bff497210 */ /* 0x008fca0007ffe0ff */
[----:B------:R-:W-:-:S04]  /*1d70*/  IMAD R73, R73, R16, RZ ;  /* 0x0000001049497224 */ /* 0x000fc800078e02ff */
[----:B------:R-:W-:-:S04]  /*1d80*/  IMAD.HI.U32 R10, R11, R73, R10 ;  /* 0x000000490b0a7227 */ /* 0x000fc800078e000a */
[----:B------:R-:W-:Y:S02]  /*1d90*/  IMAD.MOV.U32 R11, RZ, RZ, R24 ;  /* 0x000000ffff0b7224 */ /* 0x000fe400078e0018 */
[----:B------:R-:W1:Y:S02]  /*1da0*/  LDC R24, c[0x0][0x3c0] ;  /* 0x0000f000ff187b82 */ /* 0x000e640000000800 */
[----:B------:R-:W-:-:S05]  /*1db0*/  IMAD.HI.U32 R10, R10, R11, RZ ;  /* 0x0000000b0a0a7227 */ /* 0x000fca00078e00ff */
[----:B------:R-:W-:-:S05]  /*1dc0*/  IADD3 R12, PT, PT, -R10, RZ, RZ ;  /* 0x000000ff0a0c7210 */ /* 0x000fca0007ffe1ff */
[C---:B------:R-:W-:Y:S02]  /*1dd0*/  IMAD R11, R16.reuse, R12, R11 ;  /* 0x0000000c100b7224 */ /* 0x040fe400078e020b */
[----:B------:R-:W3:Y:S03]  /*1de0*/  I2F.RP R12, R20 ;  /* 0x00000014000c7306 */ /* 0x000ee60000209400 */
[----:B------:R-:W-:Y:S02]  /*1df0*/  ISETP.GT.U32.AND P1, PT, R16, R11, PT ;  /* 0x0000000b1000720c */ /* 0x000fe40003f24070 */
[----:B-1----:R-:W-:-:S03]  /*1e00*/  IABS R26, R24 ;  /* 0x00000018001a7213 */ /* 0x002fc60000000000 */
[----:B---3--:R-:W1:Y:S08]  /*1e10*/  MUFU.RCP R12, R12 ;  /* 0x0000000c000c7308 */ /* 0x008e700000001000 */
[----:B------:R-:W-:Y:S02]  /*1e20*/  @!P1 IMAD.IADD R11, R11, 0x1, -R16 ;  /* 0x000000010b0b9824 */ /* 0x000fe400078e0a10 */
[----:B------:R-:W-:-:S03]  /*1e30*/  @!P1 VIADD R10, R10, 0x1 ;  /* 0x000000010a0a9836 */ /* 0x000fc60000000000 */
[----:B------:R-:W-:Y:S02]  /*1e40*/  ISETP.GE.U32.AND P1, PT, R11, R16, PT ;  /* 0x000000100b00720c */ /* 0x000fe40003f26070 */
[----:B------:R-:W-:-:S11]  /*1e50*/  LOP3.LUT R11, R77, R18, RZ, 0x3c, !PT ;  /* 0x000000124d0b7212 */ /* 0x000fd600078e3cff */
[----:B------:R-:W-:Y:S02]  /*1e60*/  @P1 IADD3 R10, PT, PT, R10, 0x1, RZ ;  /* 0x000000010a0a1810 */ /* 0x000fe40007ffe0ff */
[----:B------:R-:W-:Y:S01]  /*1e70*/  ISETP.GE.AND P1, PT, R11, RZ, PT ;  /* 0x000000ff0b00720c */ /* 0x000fe20003f26270 */
[----:B-1----:R-:W-:Y:S02]  /*1e80*/  VIADD R11, R12, 0xffffffe ;  /* 0x0ffffffe0c0b7836 */ /* 0x002fe40000000000 */
[----:B------:R-:W-:-:S04]  /*1e90*/  IMAD.MOV.U32 R16, RZ, RZ, R10 ;  /* 0x000000ffff107224 */ /* 0x000fc800078e000a */
[----:B------:R-:W1:Y:S06]  /*1ea0*/  F2I.FTZ.U32.TRUNC.NTZ R11, R11 ;  /* 0x0000000b000b7305 */ /* 0x000e6c000021f000 */
[----:B------:R-:W-:Y:S02]  /*1eb0*/  @!P1 IADD3 R16, PT, PT, -R16, RZ, RZ ;  /* 0x000000ff10109210 */ /* 0x000fe40007ffe1ff */
[----:B------:R-:W-:Y:S01]  /*1ec0*/  ISETP.NE.AND P1, PT, R18, RZ, PT ;  /* 0x000000ff1200720c */ /* 0x000fe20003f25270 */
[----:B-1----:R-:W-:-:S04]  /*1ed0*/  IMAD.MOV R75, RZ, RZ, -R11 ;  /* 0x000000ffff4b7224 */ /* 0x002fc800078e0a0b */
[----:B------:R-:W-:-:S08]  /*1ee0*/  IMAD R75, R75, R20, RZ ;  /* 0x000000144b4b7224 */ /* 0x000fd000078e02ff */
[----:B------:R-:W-:-:S05]  /*1ef0*/  @!P1 LOP3.LUT R16, RZ, R18, RZ, 0x33, !PT ;  /* 0x00000012ff109212 */ /* 0x000fca00078e33ff */
[----:B------:R-:W-:-:S04]  /*1f00*/  IMAD.MOV R10, RZ, RZ, -R16 ;  /* 0x000000ffff0a7224 */ /* 0x000fc800078e0a10 */
[----:B------:R-:W-:Y:S02]  /*1f10*/  IMAD R73, R18, R10, R77 ;  /* 0x0000000a12497224 */ /* 0x000fe400078e024d */
[----:B------:R-:W-:-:S03]  /*1f20*/  HFMA2 R10, -RZ, RZ, 0, 0 ;  /* 0x00000000ff0a7431 */ /* 0x000fc600000001ff */
[----:B------:R-:W-:Y:S02]  /*1f30*/  IABS R12, R73 ;  /* 0x00000049000c7213 */ /* 0x000fe40000000000 */
[----:B------:R-:W-:-:S04]  /*1f40*/  IMAD.HI.U32 R10, R11, R75, R10 ;  /* 0x0000004b0b0a7227 */ /* 0x000fc800078e000a */
[----:B------:R-:W-:-:S04]  /*1f50*/  IMAD.MOV.U32 R11, RZ, RZ, R12 ;  /* 0x000000ffff0b7224 */ /* 0x000fc800078e000c */
[----:B------:R-:W-:-:S04]  /*1f60*/  IMAD.HI.U32 R10, R10, R11, RZ ;  /* 0x0000000b0a0a7227 */ /* 0x000fc800078e00ff */
[----:B------:R-:W-:-:S04]  /*1f70*/  IMAD.MOV R12, RZ, RZ, -R10 ;  /* 0x000000ffff0c7224 */ /* 0x000fc800078e0a0a */
[C---:B------:R-:W-:Y:S02]  /*1f80*/  IMAD R11, R20.reuse, R12, R11 ;  /* 0x0000000c140b7224 */ /* 0x040fe400078e020b */
[----:B------:R-:W1:Y:S03]  /*1f90*/  I2F.RP R12, R26 ;  /* 0x0000001a000c7306 */ /* 0x000e660000209400 */
[----:B------:R-:W-:-:S05]  /*1fa0*/  ISETP.GT.U32.AND P1, PT, R20, R11, PT ;  /* 0x0000000b1400720c */ /* 0x000fca0003f24070 */
[----:B-1----:R-:W1:Y:S08]  /*1fb0*/  MUFU.RCP R12, R12 ;  /* 0x0000000c000c7308 */ /* 0x002e700000001000 */
[----:B------:R-:W-:Y:S01]  /*1fc0*/  @!P1 IMAD.IADD R11, R11, 0x1, -R20 ;  /* 0x000000010b0b9824 */ /* 0x000fe200078e0a14 */
[----:B------:R-:W-:-:S04]  /*1fd0*/  @!P1 IADD3 R10, PT, PT, R10, 0x1, RZ ;  /* 0x000000010a0a9810 */ /* 0x000fc80007ffe0ff */
[----:B------:R-:W-:Y:S02]  /*1fe0*/  ISETP.GE.U32.AND P1, PT, R11, R20, PT ;  /* 0x000000140b00720c */ /* 0x000fe40003f26070 */
[----:B------:R-:W-:-:S11]  /*1ff0*/  LOP3.LUT R11, R73, R22, RZ, 0x3c, !PT ;  /* 0x00000016490b7212 */ /* 0x000fd600078e3cff */
[----:B------:R-:W-:Y:S01]  /*2000*/  @P1 VIADD R10, R10, 0x1 ;  /* 0x000000010a0a1836 */ /* 0x000fe20000000000 */
[----:B------:R-:W-:Y:S01]  /*2010*/  ISETP.GE.AND P1, PT, R11, RZ, PT ;  /* 0x000000ff0b00720c */ /* 0x000fe20003f26270 */
[----:B-1----:R-:W-:-:S03]  /*2020*/  VIADD R11, R12, 0xffffffe ;  /* 0x0ffffffe0c0b7836 */ /* 0x002fc60000000000 */
[----:B------:R-:W-:-:S03]  /*2030*/  MOV R18, R10 ;  /* 0x0000000a00127202 */ /* 0x000fc60000000f00 */
[----:B------:R-:W1:Y:S06]  /*2040*/  F2I.FTZ.U32.TRUNC.NTZ R11, R11 ;  /* 0x0000000b000b7305 */ /* 0x000e6c000021f000 */
[----:B------:R-:W-:Y:S01]  /*2050*/  @!P1 IMAD.MOV R18, RZ, RZ, -R18 ;  /* 0x000000ffff129224 */ /* 0x000fe200078e0a12 */
[----:B------:R-:W-:Y:S02]  /*2060*/  ISETP.NE.AND P1, PT, R22, RZ, PT ;  /* 0x000000ff1600720c */ /* 0x000fe40003f25270 */
[----:B-1----:R-:W-:-:S11]  /*2070*/  IADD3 R83, PT, PT, RZ, -R11, RZ ;  /* 0x8000000bff537210 */ /* 0x002fd60007ffe0ff */
[----:B------:R-:W-:Y:S02]  /*2080*/  @!P1 LOP3.LUT R18, RZ, R22, RZ, 0x33, !PT ;  /* 0x00000016ff129212 */ /* 0x000fe400078e33ff */
[----:B--2---:R-:W-:-:S03]  /*2090*/  ISETP.NE.U32.AND P1, PT, R80, 0x1, PT ;  /* 0x000000015000780c */ /* 0x004fc60003f25070 */
[----:B------:R-:W-:Y:S01]  /*20a0*/  IMAD.MOV R10, RZ, RZ, -R18 ;  /* 0x000000ffff0a7224 */ /* 0x000fe200078e0a12 */
[----:B------:R-:W-:-:S03]  /*20b0*/  ISETP.NE.AND.EX P1, PT, R81, RZ, PT, P1 ;  /* 0x000000ff5100720c */ /* 0x000fc60003f25310 */
[----:B------:R-:W-:Y:S02]  /*20c0*/  IMAD R75, R22, R10, R73 ;  /* 0x0000000a164b7224 */ /* 0x000fe400078e0249 */
[----:B------:R-:W-:Y:S02]  /*20d0*/  IMAD R73, R83, R26, RZ ;  /* 0x0000001a53497224 */ /* 0x000fe400078e02ff */
[----:B------:R-:W-:Y:S01]  /*20e0*/  IMAD.MOV.U32 R10, RZ, RZ, RZ ;  /* 0x000000ffff0a7224 */ /* 0x000fe200078e00ff */
[----:B------:R-:W-:-:S03]  /*20f0*/  IABS R12, R75 ;  /* 0x0000004b000c7213 */ /* 0x000fc60000000000 */
[----:B------:R-:W-:Y:S01]  /*2100*/  IMAD.HI.U32 R10, R11, R73, R10 ;  /* 0x000000490b0a7227 */ /* 0x000fe200078e000a */
[----:B------:R-:W-:Y:S01]  /*2110*/  MOV R11, R12 ;  /* 0x0000000c000b7202 */ /* 0x000fe20000000f00 */
[----:B------:R-:W1:Y:S01]  /*2120*/  LDC.64 R72, c[0x0][0x3a0] ;  /* 0x0000e800ff487b82 */ /* 0x000e620000000a00 */
[----:B------:R-:W-:Y:S02]  /*2130*/  SEL R12, R16, RZ, P1 ;  /* 0x000000ff100c7207 */ /* 0x000fe40000800000 */
[----:B0-----:R-:W-:Y:S01]  /*2140*/  ISETP.NE.U32.AND P1, PT, R78, 0x1, PT ;  /* 0x000000014e00780c */ /* 0x001fe20003f25070 */
[----:B------:R-:W-:-:S03]  /*2150*/  IMAD.HI.U32 R10, R10, R11, RZ ;  /* 0x0000000b0a0a7227 */ /* 0x000fc600078e00ff */
[----:B------:R-:W-:Y:S01]  /*2160*/  ISETP.NE.AND.EX P1, PT, R79, RZ, PT, P1 ;  /* 0x000000ff4f00720c */ /* 0x000fe20003f25310 */
[----:B------:R-:W-:Y:S01]  /*2170*/  IMAD.MOV R16, RZ, RZ, -R10 ;  /* 0x000000ffff107224 */ /* 0x000fe200078e0a0a */
[----:B------:R-:W0:Y:S03]  /*2180*/  LDC.64 R78, c[0x0][0x3a8] ;  /* 0x0000ea00ff4e7b82 */ /* 0x000e260000000a00 */
[----:B------:R-:W-:Y:S01]  /*2190*/  IMAD R11, R26, R16, R11 ;  /* 0x000000101a0b7224 */ /* 0x000fe200078e020b */
[----:B------:R-:W-:-:S04]  /*21a0*/  SEL R16, R18, RZ, P1 ;  /* 0x000000ff12107207 */ /* 0x000fc80000800000 */
        /* <DEDUP_REMOVED lines=12> */
[----:B------:R-:W-:Y:S01]  /*2270*/  ISETP.NE.AND.EX P1, PT, R73, RZ, PT, P1 ;  /* 0x000000ff4900720c */ /* 0x000fe20003f25310 */
[----:B------:R-:W-:Y:S01]  /*2280*/  IMAD R73, R12, UR36, RZ ;  /* 0x000000240c497c24 */ /* 0x000fe2000f8e02ff */
[----:B------:R-:W-:Y:S02]  /*2290*/  SHF.R.S64 R72, RZ, 0x1e, R77 ;  /* 0x0000001eff487819 */ /* 0x000fe4000000104d */
[----:B------:R-:W-:Y:S01]  /*22a0*/  SEL R11, R10, RZ, P1 ;  /* 0x000000ff0a0b7207 */ /* 0x000fe20000800000 */
[----:B------:R-:W-:Y:S01]  /*22b0*/  IMAD R10, R24, R18, R75 ;  /* 0x00000012180a7224 */ /* 0x000fe200078e024b */
[----:B0-----:R-:W-:Y:S01]  /*22c0*/  ISETP.NE.U32.AND P1, PT, R78, 0x1, PT ;  /* 0x000000014e00780c */ /* 0x001fe20003f25070 */
[----:B------:R-:W-:-:S03]  /*22d0*/  IMAD R16, R16, UR37, R73 ;  /* 0x0000002510107c24 */ /* 0x000fc6000f8e0249 */
[----:B------:R-:W-:Y:S01]  /*22e0*/  ISETP.NE.AND.EX P1, PT, R79, RZ, PT, P1 ;  /* 0x000000ff4f00720c */ /* 0x000fe20003f25310 */
[----:B------:R-:W-:-:S03]  /*22f0*/  IMAD R11, R11, UR38, R16 ;  /* 0x000000260b0b7c24 */ /* 0x000fc6000f8e0210 */
        /* <DEDUP_REMOVED lines=12> */
.L_x_551:
[----:B------:R-:W-:Y:S05]  /*23c0*/  BSYNC.RECONVERGENT B1 ;  /* 0x0000000000017941 */ /* 0x000fea0003800200 */
.L_x_550:
        /* <DEDUP_REMOVED lines=14> */
[----:B0-----:R-:W-:-:S04]  /*24b0*/  IABS R77, R75 ;  /* 0x0000004b004d7213 */ /* 0x001fc80000000000 */
[----:B------:R-:W0:Y:S01]  /*24c0*/  I2F.RP R11, R77 ;  /* 0x0000004d000b7306 */ /* 0x000e220000209400 */
[----:B--2---:R-:W-:-:S07]  /*24d0*/  IABS R83, R24 ;  /* 0x0000001800537213 */ /* 0x004fce0000000000 */
[----:B0-----:R-:W0:Y:S08]  /*24e0*/  MUFU.RCP R11, R11 ;  /* 0x0000000b000b7308 */ /* 0x001e300000001000 */
[----:B------:R-:W2:Y:S01]  /*24f0*/  I2F.RP R26, R83 ;  /* 0x00000053001a7306 */ /* 0x000ea20000209400 */
[----:B0-----:R-:W-:-:S07]  /*2500*/  VIADD R72, R11, 0xffffffe ;  /* 0x0ffffffe0b487836 */ /* 0x001fce0000000000 */
[----:B------:R0:W3:Y:S08]  /*2510*/  F2I.FTZ.U32.TRUNC.NTZ R73, R72 ;  /* 0x0000004800497305 */ /* 0x0000f0000021f000 */
[----:B--2---:R-:W-:Y:S01]  /*2520*/  MUFU.RCP R26, R26 ;  /* 0x0000001a001a7308 */ /* 0x004fe20000001000 */
[----:B0-----:R-:W-:Y:S01]  /*2530*/  IMAD.MOV.U32 R72, RZ, RZ, RZ ;  /* 0x000000ffff487224 */ /* 0x001fe200078e00ff */
[----:B---3--:R-:W-:-:S05]  /*2540*/  IADD3 R12, PT, PT, RZ, -R73, RZ ;  /* 0x80000049ff0c7210 */ /* 0x008fca0007ffe0ff */
        /* <DEDUP_REMOVED lines=14> */
[----:B------:R-:W1:Y:S01]  /*2630*/  LDC.64 R76, c[0x0][0x398] ;  /* 0x0000e600ff4c7b82 */ /* 0x000e620000000a00 */
[----:B0-----:R-:W-:-:S04]  /*2640*/  VIADD R72, R18, 0xffffffe ;  /* 0x0ffffffe12487836 */ /* 0x001fc80000000000 */
[----:B------:R0:W2:Y:S05]  /*2650*/  F2I.FTZ.U32.TRUNC.NTZ R73, R72 ;  /* 0x0000004800497305 */ /* 0x0000aa000021f000 */
[----:B------:R-:W-:Y:S01]  /*2660*/  @P2 VIADD R11, R11, 0x1 ;  /* 0x000000010b0b2836 */ /* 0x000fe20000000000 */
[----:B------:R-:W-:-:S04]  /*2670*/  ISETP.GE.AND P2, PT, R12, RZ, PT ;  /* 0x000000ff0c00720c */ /* 0x000fc80003f46270 */
[----:B------:R-:W-:Y:S01]  /*2680*/  MOV R16, R11 ;  /* 0x0000000b00107202 */ /* 0x000fe20000000f00 */
[----:B0-----:R-:W-:Y:S01]  /*2690*/  IMAD.MOV.U32 R72, RZ, RZ, RZ ;  /* 0x000000ffff487224 */ /* 0x001fe200078e00ff */
[----:B--2---:R-:W-:-:S07]  /*26a0*/  IADD3 R12, PT, PT, RZ, -R73, RZ ;  /* 0x80000049ff0c7210 */ /* 0x004fce0007ffe0ff */
[----:B------:R-:W-:Y:S01]  /*26b0*/  @!P2 IMAD.MOV R16, RZ, RZ, -R16 ;  /* 0x000000ffff10a224 */ /* 0x000fe200078e0a10 */
[----:B------:R-:W-:-:S13]  /*26c0*/  ISETP.NE.AND P2, PT, R75, RZ, PT ;  /* 0x000000ff4b00720c */ /* 0x000fda0003f45270 */
[----:B------:R-:W-:-:S05]  /*26d0*/  @!P2 LOP3.LUT R16, RZ, R75, RZ, 0x33, !PT ;  /* 0x0000004bff10a212 */ /* 0x000fca00078e33ff */
[----:B------:R-:W-:-:S04]  /*26e0*/  IMAD.MOV R11, RZ, RZ, -R16 ;  /* 0x000000ffff0b7224 */ /* 0x000fc800078e0a10 */
[----:B------:R-:W-:Y:S02]  /*26f0*/  IMAD R18, R75, R11, R22 ;  /* 0x0000000b4b127224 */ /* 0x000fe400078e0216 */
[----:B------:R-:W-:-:S03]  /*2700*/  IMAD R11, R12, R79, RZ ;  /* 0x0000004f0c0b7224 */ /* 0x000fc600078e02ff */
[----:B------:R-:W-:Y:S01]  /*2710*/  IABS R12, R18 ;  /* 0x00000012000c7213 */ /* 0x000fe20000000000 */
[----:B------:R-:W-:-:S04]  /*2720*/  IMAD.HI.U32 R11, R73, R11, R72 ;  /* 0x0000000b490b7227 */ /* 0x000fc800078e0048 */
[----:B------:R-:W-:Y:S02]  /*2730*/  VIADD R72, R26, 0xffffffe ;  /* 0x0ffffffe1a487836 */ /* 0x000fe40000000000 */
[----:B------:R-:W-:-:S05]  /*2740*/  IMAD.HI.U32 R11, R11, R12, RZ ;  /* 0x0000000c0b0b7227 */ /* 0x000fca00078e00ff */
[----:B------:R-:W-:-:S05]  /*2750*/  IADD3 R73, PT, PT, -R11, RZ, RZ ;  /* 0x000000ff0b497210 */ /* 0x000fca0007ffe1ff */
        /* <DEDUP_REMOVED lines=12> */
[----:B------:R-:W-:-:S10]  /*2820*/  IMAD.MOV.U32 R20, RZ, RZ, R11 ;  /* 0x000000ffff147224 */ /* 0x000fd400078e000b */
[----:B------:R-:W-:Y:S02]  /*2830*/  @!P2 IADD3 R20, PT, PT, -R20, RZ, RZ ;  /* 0x000000ff1414a210 */ /* 0x000fe40007ffe1ff */
[----:B------:R-:W-:-:S13]  /*2840*/  ISETP.NE.AND P2, PT, R81, RZ, PT ;  /* 0x000000ff5100720c */ /* 0x000fda0003f45270 */
[----:B------:R-:W-:Y:S02]  /*2850*/  @!P2 LOP3.LUT R20, RZ, R81, RZ, 0x33, !PT ;  /* 0x00000051ff14a212 */ /* 0x000fe400078e33ff */
[----:B0-----:R-:W-:-:S03]  /*2860*/  ISETP.NE.U32.AND P2, PT, R78, 0x1, PT ;  /* 0x000000014e00780c */ /* 0x001fc60003f45070 */
[----:B------:R-:W-:Y:S01]  /*2870*/  IMAD.MOV R11, RZ, RZ, -R20 ;  /* 0x000000ffff0b7224 */ /* 0x000fe200078e0a14 */
[----:B------:R-:W-:-:S03]  /*2880*/  ISETP.NE.AND.EX P2, PT, R79, RZ, PT, P2 ;  /* 0x000000ff4f00720c */ /* 0x000fc60003f45320 */
[----:B------:R-:W-:Y:S01]  /*2890*/  IMAD R75, R81, R11, R18 ;  /* 0x0000000b514b7224 */ /* 0x000fe200078e0212 */
[----:B------:R-:W-:Y:S01]  /*28a0*/  SEL R16, R16, RZ, P2 ;  /* 0x000000ff10107207 */ /* 0x000fe20001000000 */
[----:B------:R-:W-:Y:S01]  /*28b0*/  IMAD R11, R12, R83, RZ ;  /* 0x000000530c0b7224 */ /* 0x000fe200078e02ff */
[----:B-1----:R-:W-:Y:S02]  /*28c0*/  ISETP.NE.U32.AND P2, PT, R76, 0x1, PT ;  /* 0x000000014c00780c */ /* 0x002fe40003f45070 */
[----:B------:R-:W-:Y:S01]  /*28d0*/  IABS R12, R75 ;  /* 0x0000004b000c7213 */ /* 0x000fe20000000000 */
[----:B------:R-:W-:Y:S01]  /*28e0*/  IMAD.HI.U32 R11, R73, R11, R72 ;  /* 0x0000000b490b7227 */ /* 0x000fe200078e0048 */
[----:B------:R-:W-:Y:S02]  /*28f0*/  ISETP.NE.AND.EX P2, PT, R77, RZ, PT, P2 ;  /* 0x000000ff4d00720c */ /* 0x000fe40003f45320 */
[----:B------:R-:W0:Y:S02]  /*2900*/  LDC.64 R76, c[0x0][0x3a8] ;  /* 0x0000ea00ff4c7b82 */ /* 0x000e240000000a00 */
[----:B------:R-:W-:Y:S01]  /*2910*/  SEL R18, R20, RZ, P2 ;  /* 0x000000ff14127207 */ /* 0x000fe20001000000 */
[----:B------:R-:W-:-:S04]  /*2920*/  IMAD.HI.U32 R11, R11, R12, RZ ;  /* 0x0000000c0b0b7227 */ /* 0x000fc800078e00ff */
[----:B------:R-:W-:-:S04]  /*2930*/  IMAD.MOV R73, RZ, RZ, -R11 ;  /* 0x000000ffff497224 */ /* 0x000fc800078e0a0b */
[C---:B------:R-:W-:Y:S02]  /*2940*/  IMAD R12, R83.reuse, R73, R12 ;  /* 0x00000049530c7224 */ /* 0x040fe400078e020c */
[----:B------:R-:W1:Y:S03]  /*2950*/  LDC.64 R72, c[0x0][0x3a0] ;  /* 0x0000e800ff487b82 */ /* 0x000e660000000a00 */
        /* <DEDUP_REMOVED lines=33> */
.L_x_553:
[----:B------:R-:W-:Y:S05]  /*2b70*/  BSYNC.RECONVERGENT B1 ;  /* 0x0000000000017941 */ /* 0x000fea0003800200 */
.L_x_552:
[----:B------:R-:W-:Y:S01]  /*2b80*/  BSSY.RECONVERGENT B1, `(.L_x_554) ;  /* 0x0000078000017945 */ /* 0x000fe20003800200 */
[----:B------:R-:W-:Y:S01]  /*2b90*/  ISETP.GE.U32.AND P2, PT, R27, R14, PT ;  /* 0x0000000e1b00720c */ /* 0x000fe20003f46070 */
[----:B------:R-:W-:Y:S02]  /*2ba0*/  IMAD.MOV.U32 R18, RZ, RZ, -0x800000 ;  /* 0xff800000ff127424 */ /* 0x000fe400078e00ff */
[----:B------:R-:W-:Y:S10]  /*2bb0*/  @P3 BRA `(.L_x_555) ;  /* 0x0000000400d03947 */ /* 0x000ff40003800000 */
        /* <DEDUP_REMOVED lines=116> */
.L_x_555:
[----:B------:R-:W-:Y:S05]  /*3300*/  BSYNC.RECONVERGENT B1 ;  /* 0x0000000000017941 */ /* 0x000fea0003800200 */
.L_x_554:
        /* <DEDUP_REMOVED lines=21> */
[----:B--2---:R-:W2:Y:S01]  /*3460*/  MUFU.RCP R30, R30 ;  /* 0x0000001e001e7308 */ /* 0x004ea20000001000 */
[----:B0-----:R-:W-:Y:S01]  /*3470*/  IMAD.MOV.U32 R72, RZ, RZ, RZ ;  /* 0x000000ffff487224 */ /* 0x001fe200078e00ff */
[----:B---3--:R-:W-:-:S05]  /*3480*/  IADD3 R12, PT, PT, RZ, -R73, RZ ;  /* 0x80000049ff0c7210 */ /* 0x008fca0007ffe0ff */
[----:B------:R-:W-:Y:S01]  /*3490*/  IMAD R79, R12, R77, RZ ;  /* 0x0000004d0c4f7224 */ /* 0x000fe200078e02ff */
[----:B------:R-:W-:-:S03]  /*34a0*/  IABS R12, R26 ;  /* 0x0000001a000c7213 */ /* 0x000fc60000000000 */
[----:B------:R-:W-:-:S04]  /*34b0*/  IMAD.HI.U32 R79, R73, R79, R72 ;  /* 0x0000004f494f7227 */ /* 0x000fc800078e0048 */
[----:B--2---:R-:W-:Y:S02]  /*34c0*/  VIADD R74, R30, 0xffffffe ;  /* 0x0ffffffe1e4a7836 */ /* 0x004fe40000000000 */
        /* <DEDUP_REMOVED lines=11> */
[----:B0-----:R-:W-:-:S04]  /*3580*/  VIADD R72, R22, 0xffffffe ;  /* 0x0ffffffe16487836 */ /* 0x001fc80000000000 */
[----:B------:R0:W1:Y:S06]  /*3590*/  F2I.FTZ.U32.TRUNC.NTZ R73, R72 ;  /* 0x0000004800497305 */ /* 0x00006c000021f000 */
[----:B------:R-:W-:Y:S01]  /*35a0*/  @P4 VIADD R11, R11, 0x1 ;  /* 0x000000010b0b4836 */ /* 0x000fe20000000000 */
[----:B------:R-:W-:-:S04]  /*35b0*/  ISETP.GE.AND P4, PT, R12, RZ, PT ;  /* 0x000000ff0c00720c */ /* 0x000fc80003f86270 */
[----:B------:R-:W-:Y:S01]  /*35c0*/  MOV R20, R11 ;  /* 0x0000000b00147202 */ /* 0x000fe20000000f00 */
[----:B0-----:R-:W-:Y:S01]  /*35d0*/  IMAD.MOV.U32 R72, RZ, RZ, RZ ;  /* 0x000000ffff487224 */ /* 0x001fe200078e00ff */
[----:B-1----:R-:W-:-:S07]  /*35e0*/  IADD3 R12, PT, PT, RZ, -R73, RZ ;  /* 0x80000049ff0c7210 */ /* 0x002fce0007ffe0ff */
[----:B------:R-:W-:Y:S01]  /*35f0*/  @!P4 IMAD.MOV R20, RZ, RZ, -R20 ;  /* 0x000000ffff14c224 */ /* 0x000fe200078e0a14 */
[----:B------:R-:W-:-:S13]  /*3600*/  ISETP.NE.AND P4, PT, R75, RZ, PT ;  /* 0x000000ff4b00720c */ /* 0x000fda0003f85270 */
[----:B------:R-:W-:-:S05]  /*3610*/  @!P4 LOP3.LUT R20, RZ, R75, RZ, 0x33, !PT ;  /* 0x0000004bff14c212 */ /* 0x000fca00078e33ff */
[----:B------:R-:W-:-:S04]  /*3620*/  IMAD.MOV R11, RZ, RZ, -R20 ;  /* 0x000000ffff0b7224 */ /* 0x000fc800078e0a14 */
[----:B------:R-:W-:Y:S02]  /*3630*/  IMAD R22, R75, R11, R26 ;  /* 0x0000000b4b167224 */ /* 0x000fe400078e021a */
[----:B------:R-:W-:Y:S01]  /*3640*/  IMAD R11, R12, R79, RZ ;  /* 0x0000004f0c0b7224 */ /* 0x000fe200078e02ff */
[----:B------:R0:W1:Y:S02]  /*3650*/  F2I.FTZ.U32.TRUNC.NTZ R75, R74 ;  /* 0x0000004a004b7305 */ /* 0x000064000021f000 */
[----:B------:R-:W-:Y:S01]  /*3660*/  IABS R12, R22 ;  /* 0x00000016000c7213 */ /* 0x000fe20000000000 */
[----:B------:R-:W-:-:S06]  /*3670*/  IMAD.HI.U32 R11, R73, R11, R72 ;  /* 0x0000000b490b7227 */ /* 0x000fcc00078e0048 */
[----:B------:R-:W-:-:S04]  /*3680*/  IMAD.HI.U32 R11, R11, R12, RZ ;  /* 0x0000000c0b0b7227 */ /* 0x000fc800078e00ff */
[----:B0-----:R-:W-:Y:S01]  /*3690*/  HFMA2 R74, -RZ, RZ, 0, 0 ;  /* 0x00000000ff4a7431 */ /* 0x001fe200000001ff */
[----:B------:R-:W-:-:S05]  /*36a0*/  IADD3 R73, PT, PT, -R11, RZ, RZ ;  /* 0x000000ff0b497210 */ /* 0x000fca0007ffe1ff */
[C---:B------:R-:W-:Y:S02]  /*36b0*/  IMAD R12, R79.reuse, R73, R12 ;  /* 0x000000494f0c7224 */ /* 0x040fe400078e020c */
[----:B------:R-:W0:Y:S03]  /*36c0*/  LDC.64 R72, c[0x0][0x398] ;  /* 0x0000e600ff487b82 */ /* 0x000e260000000a00 */
[----:B------:R-:W-:-:S13]  /*36d0*/  ISETP.GT.U32.AND P4, PT, R79, R12, PT ;  /* 0x0000000c4f00720c */ /* 0x000fda0003f84070 */
[----:B------:R-:W-:Y:S02]  /*36e0*/  @!P4 IMAD.IADD R12, R12, 0x1, -R79 ;  /* 0x000000010c0cc824 */ /* 0x000fe400078e0a4f */
[----:B------:R-:W-:-:S03]  /*36f0*/  @!P4 VIADD R11, R11, 0x1 ;  /* 0x000000010b0bc836 */ /* 0x000fc60000000000 */
[----:B------:R-:W-:Y:S02]  /*3700*/  ISETP.GE.U32.AND P4, PT, R12, R79, PT ;  /* 0x0000004f0c00720c */ /* 0x000fe40003f86070 */
[----:B------:R-:W-:Y:S01]  /*3710*/  LOP3.LUT R12, R22, R81, RZ, 0x3c, !PT ;  /* 0x00000051160c7212 */ /* 0x000fe200078e3cff */
[----:B------:R-:W2:Y:S10]  /*3720*/  LDC.64 R78, c[0x0][0x390] ;  /* 0x0000e400ff4e7b82 */ /* 0x000eb40000000a00 */
[----:B------:R-:W-:-:S02]  /*3730*/  @P4 IADD3 R11, PT, PT, R11, 0x1, RZ ;  /* 0x000000010b0b4810 */ /* 0x000fc40007ffe0ff */
[----:B------:R-:W-:Y:S01]  /*3740*/  ISETP.GE.AND P4, PT, R12, RZ, PT ;  /* 0x000000ff0c00720c */ /* 0x000fe20003f86270 */
[----:B-1----:R-:W-:Y:S02]  /*3750*/  IMAD.MOV R12, RZ, RZ, -R75 ;  /* 0x000000ffff0c7224 */ /* 0x002fe400078e0a4b */
[----:B------:R-:W-:-:S10]  /*3760*/  IMAD.MOV.U32 R24, RZ, RZ, R11 ;  /* 0x000000ffff187224 */ /* 0x000fd400078e000b */
[----:B------:R-:W-:Y:S02]  /*3770*/  @!P4 IADD3 R24, PT, PT, -R24, RZ, RZ ;  /* 0x000000ff1818c210 */ /* 0x000fe40007ffe1ff */
[----:B------:R-:W-:-:S13]  /*3780*/  ISETP.NE.AND P4, PT, R81, RZ, PT ;  /* 0x000000ff5100720c */ /* 0x000fda0003f85270 */
[----:B------:R-:W-:Y:S02]  /*3790*/  @!P4 LOP3.LUT R24, RZ, R81, RZ, 0x33, !PT ;  /* 0x00000051ff18c212 */ /* 0x000fe400078e33ff */
[----:B--2---:R-:W-:-:S03]  /*37a0*/  ISETP.NE.U32.AND P4, PT, R78, 0x1, PT ;  /* 0x000000014e00780c */ /* 0x004fc60003f85070 */
[----:B------:R-:W-:Y:S01]  /*37b0*/  IMAD.MOV R11, RZ, RZ, -R24 ;  /* 0x000000ffff0b7224 */ /* 0x000fe200078e0a18 */
[----:B------:R-:W-:-:S03]  /*37c0*/  ISETP.NE.AND.EX P4, PT, R79, RZ, PT, P4 ;  /* 0x000000ff4f00720c */ /* 0x000fc60003f85340 */
[----:B------:R-:W-:Y:S01]  /*37d0*/  IMAD R77, R81, R11, R22 ;  /* 0x0000000b514d7224 */ /* 0x000fe200078e0216 */
[----:B------:R-:W-:Y:S01]  /*37e0*/  SEL R20, R20, RZ, P4 ;  /* 0x000000ff14147207 */ /* 0x000fe20002000000 */
[----:B------:R-:W-:Y:S01]  /*37f0*/  IMAD R11, R12, R83, RZ ;  /* 0x000000530c0b7224 */ /* 0x000fe200078e02ff */
[----:B0-----:R-:W-:Y:S02]  /*3800*/  ISETP.NE.U32.AND P4, PT, R72, 0x1, PT ;  /* 0x000000014800780c */ /* 0x001fe40003f85070 */
        /* <DEDUP_REMOVED lines=21> */
[----:B------:R-:W-:Y:S01]  /*3960*/  ISETP.NE.AND.EX P4, PT, R73, RZ, PT, P4 ;  /* 0x000000ff4900720c */ /* 0x000fe20003f85340 */
[----:B------:R-:W-:Y:S01]  /*3970*/  IMAD R73, R20, UR36, RZ ;  /* 0x0000002414497c24 */ /* 0x000fe2000f8e02ff */
[----:B------:R-:W-:Y:S02]  /*3980*/  SHF.R.S64 R72, RZ, 0x1e, R26 ;  /* 0x0000001eff487819 */ /* 0x000fe4000000101a */
[----:B------:R-:W-:Y:S01]  /*3990*/  SEL R12, R11, RZ, P4 ;  /* 0x000000ff0b0c7207 */ /* 0x000fe20002000000 */
[----:B------:R-:W-:Y:S01]  /*39a0*/  IMAD R11, R28, R24, R77 ;  /* 0x000000181c0b7224 */ /* 0x000fe200078e024d */
[----:B-1----:R-:W-:Y:S01]  /*39b0*/  ISETP.NE.U32.AND P4, PT, R74, 0x1, PT ;  /* 0x000000014a00780c */ /* 0x002fe20003f85070 */
        /* <DEDUP_REMOVED lines=15> */
.L_x_557:
[----:B------:R-:W-:Y:S05]  /*3ab0*/  BSYNC.RECONVERGENT B1 ;  /* 0x0000000000017941 */ /* 0x000fea0003800200 */
.L_x_556:
        /* <DEDUP_REMOVED lines=12> */
[----:B------:R-:W0:Y:S01]  /*3b80*/  I2F.RP R12, R75 ;  /* 0x0000004b000c7306 */ /* 0x000e220000209400 */
[----:B-1----:R-:W-:-:S07]  /*3b90*/  IABS R79, R28 ;  /* 0x0000001c004f7213 */ /* 0x002fce0000000000 */
[----:B------:R-:W1:Y:S08]  /*3ba0*/  I2F.RP R30, R79 ;  /* 0x0000004f001e7306 */ /* 0x000e700000209400 */
[----:B0-----:R-:W0:Y:S08]  /*3bb0*/  MUFU.RCP R12, R12 ;  /* 0x0000000c000c7308 */ /* 0x001e300000001000 */
[----:B-1----:R-:W-:Y:S01]  /*3bc0*/  MUFU.RCP R30, R30 ;  /* 0x0000001e001e7308 */ /* 0x002fe20000001000 */
[----:B0-----:R-:W-:-:S07]  /*3bd0*/  VIADD R72, R12, 0xffffffe ;  /* 0x0ffffffe0c487836 */ /* 0x001fce0000000000 */
[----:B------:R0:W1:Y:S02]  /*3be0*/  F2I.FTZ.U32.TRUNC.NTZ R73, R72 ;  /* 0x0000004800497305 */ /* 0x000064000021f000 */
[----:B0-----:R-:W-:Y:S01]  /*3bf0*/  IMAD.MOV.U32 R72, RZ, RZ, RZ ;  /* 0x000000ffff487224 */ /* 0x001fe200078e00ff */
[----:B-1----:R-:W-:-:S05]  /*3c00*/  IADD3 R22, PT, PT, RZ, -R73, RZ ;  /* 0x80000049ff167210 */ /* 0x002fca0007ffe0ff */
[----:B------:R-:W-:Y:S01]  /*3c10*/  IMAD R77, R22, R75, RZ ;  /* 0x0000004b164d7224 */ /* 0x000fe200078e02ff */
[----:B------:R-:W-:-:S03]  /*3c20*/  IABS R22, R11 ;  /* 0x0000000b00167213 */ /* 0x000fc60000000000 */
[----:B------:R-:W-:-:S04]  /*3c30*/  IMAD.HI.U32 R77, R73, R77, R72 ;  /* 0x0000004d494d7227 */ /* 0x000fc800078e0048 */
[----:B------:R-:W-:Y:S02]  /*3c40*/  VIADD R72, R30, 0xffffffe ;  /* 0x0ffffffe1e487836 */ /* 0x000fe40000000000 */
[----:B------:R-:W-:Y:S01]  /*3c50*/  IMAD.HI.U32 R12, R77, R22, RZ ;  /* 0x000000164d0c7227 */ /* 0x000fe200078e00ff */
[----:B------:R-:W0:Y:S03]  /*3c60*/  LDC R30, c[0x0][0x3c0] ;  /* 0x0000f000ff1e7b82 */ /* 0x000e260000000800 */
[----:B------:R-:W-:-:S04]  /*3c70*/  IMAD.MOV R73, RZ, RZ, -R12 ;  /* 0x000000ffff497224 */ /* 0x000fc800078e0a0c */
[C---:B------:R-:W-:Y:S02]  /*3c80*/  IMAD R22, R75.reuse, R73, R22 ;  /* 0x000000494b167224 */ /* 0x040fe400078e0216 */
[----:B------:R1:W-:Y:S03]  /*3c90*/  F2I.FTZ.U32.TRUNC.NTZ R73, R72 ;  /* 0x0000004800497305 */ /* 0x0003e6000021f000 */
[----:B------:R-:W-:Y:S01]  /*3ca0*/  ISETP.GT.U32.AND P5, PT, R75, R22, PT ;  /* 0x000000164b00720c */ /* 0x000fe20003fa4070 */
[----:B-1----:R-:W-:Y:S01]  /*3cb0*/  IMAD.MOV.U32 R72, RZ, RZ, RZ ;  /* 0x000000ffff487224 */ /* 0x002fe200078e00ff */
[----:B0-----:R-:W-:-:S11]  /*3cc0*/  IABS R81, R30 ;  /* 0x0000001e00517213 */ /* 0x001fd60000000000 */
[----:B------:R-:W-:Y:S01]  /*3cd0*/  @!P5 IMAD.IADD R22, R22, 0x1, -R75 ;  /* 0x000000011616d824 */ /* 0x000fe200078e0a4b */
[----:B------:R-:W-:Y:S01]  /*3ce0*/  @!P5 IADD3 R12, PT, PT, R12, 0x1, RZ ;  /* 0x000000010c0cd810 */ /* 0x000fe20007ffe0ff */
[----:B------:R-:W0:Y:S03]  /*3cf0*/  I2F.RP R32, R81 ;  /* 0x0000005100207306 */ /* 0x000e260000209400 */
[----:B------:R-:W-:Y:S02]  /*3d00*/  ISETP.GE.U32.AND P5, PT, R22, R75, PT ;  /* 0x0000004b1600720c */ /* 0x000fe40003fa6070 */
[----:B------:R-:W-:-:S11]  /*3d10*/  LOP3.LUT R22, R11, R26, RZ, 0x3c, !PT ;  /* 0x0000001a0b167212 */ /* 0x000fd600078e3cff */
[----:B------:R-:W-:Y:S01]  /*3d20*/  @P5 VIADD R12, R12, 0x1 ;  /* 0x000000010c0c5836 */ /* 0x000fe20000000000 */
[----:B------:R-:W-:Y:S01]  /*3d30*/  ISETP.GE.AND P5, PT, R22, RZ, PT ;  /* 0x000000ff1600720c */ /* 0x000fe20003fa6270 */
[----:B0-----:R-:W0:Y:S01]  /*3d40*/  MUFU.RCP R32, R32 ;  /* 0x0000002000207308 */ /* 0x001e220000001000 */
[----:B------:R-:W-:Y:S02]  /*3d50*/  IADD3 R22, PT, PT, RZ, -R73, RZ ;  /* 0x80000049ff167210 */ /* 0x000fe40007ffe0ff */
[----:B------:R-:W-:-:S03]  /*3d60*/  MOV R24, R12 ;  /* 0x0000000c00187202 */ /* 0x000fc60000000f00 */
[----:B------:R-:W-:-:S04]  /*3d70*/  IMAD R75, R22, R79, RZ ;  /* 0x0000004f164b7224 */ /* 0x000fc800078e02ff */
[----:B------:R-:W-:-:S04]  /*3d80*/  IMAD.HI.U32 R75, R73, R75, R72 ;  /* 0x0000004b494b7227 */ /* 0x000fc800078e0048 */
[----:B------:R-:W-:Y:S01]  /*3d90*/  @!P5 IMAD.MOV R24, RZ, RZ, -R24 ;  /* 0x000000ffff18d224 */ /* 0x000fe200078e0a18 */
[----:B------:R-:W-:Y:S01]  /*3da0*/  ISETP.NE.AND P5, PT, R26, RZ, PT ;  /* 0x000000ff1a00720c */ /* 0x000fe20003fa5270 */
[----:B0-----:R-:W-:-:S12]  /*3db0*/  VIADD R74, R32, 0xffffffe ;  /* 0x0ffffffe204a7836 */ /* 0x001fd80000000000 */
[----:B------:R-:W-:-:S05]  /*3dc0*/  @!P5 LOP3.LUT R24, RZ, R26, RZ, 0x33, !PT ;  /* 0x0000001aff18d212 */ /* 0x000fca00078e33ff */
[----:B------:R-:W-:-:S04]  /*3dd0*/  IMAD.MOV R12, RZ, RZ, -R24 ;  /* 0x000000ffff0c7224 */ /* 0x000fc800078e0a18 */
[----:B------:R-:W-:-:S05]  /*3de0*/  IMAD R77, R26, R12, R11 ;  /* 0x0000000c1a4d7224 */ /* 0x000fca00078e020b */
[----:B------:R-:W-:-:S05]  /*3df0*/  IABS R22, R77 ;  /* 0x0000004d00167213 */ /* 0x000fca0000000000 */
[----:B------:R-:W-:Y:S02]  /*3e00*/  IMAD.HI.U32 R12, R75, R22, RZ ;  /* 0x000000164b0c7227 */ /* 0x000fe400078e00ff */
[----:B------:R0:W1:Y:S03]  /*3e10*/  F2I.FTZ.U32.TRUNC.NTZ R75, R74 ;  /* 0x0000004a004b7305 */ /* 0x000066000021f000 */
[----:B------:R-:W-:-:S05]  /*3e20*/  IADD3 R73, PT, PT, -R12, RZ, RZ ;  /* 0x000000ff0c497210 */ /* 0x000fca0007ffe1ff */
[C---:B------:R-:W-:Y:S02]  /*3e30*/  IMAD R22, R79.reuse, R73, R22 ;  /* 0x000000494f167224 */ /* 0x040fe400078e0216 */
[----:B0-----:R-:W-:Y:S01]  /*3e40*/  HFMA2 R74, -RZ, RZ, 0, 0 ;  /* 0x00000000ff4a7431 */ /* 0x001fe200000001ff */
[----:B------:R-:W0:Y:S02]  /*3e50*/  LDC.64 R72, c[0x0][0x398] ;  /* 0x0000e600ff487b82 */ /* 0x000e240000000a00 */
        /* <DEDUP_REMOVED lines=9> */
[----:B------:R-:W-:Y:S02]  /*3ef0*/  IMAD.MOV.U32 R26, RZ, RZ, R12 ;  /* 0x000000ffff1a7224 */ /* 0x000fe400078e000c */
[----:B------:R-:W-:-:S04]  /*3f00*/  IMAD R83, R22, R81, RZ ;  /* 0x0000005116537224 */ /* 0x000fc800078e02ff */
[----:B------:R-:W-:-:S04]  /*3f10*/  IMAD.HI.U32 R83, R75, R83, R74 ;  /* 0x000000534b537227 */ /* 0x000fc800078e004a */
[----:B------:R-:W-:Y:S02]  /*3f20*/  @!P5 IADD3 R26, PT, PT, -R26, RZ, RZ ;  /* 0x000000ff1a1ad210 */ /* 0x000fe40007ffe1ff */
[----:B------:R-:W-:-:S13]  /*3f30*/  ISETP.NE.AND P5, PT, R28, RZ, PT ;  /* 0x000000ff1c00720c */ /* 0x000fda0003fa5270 */
[----:B------:R-:W-:Y:S02]  /*3f40*/  @!P5 LOP3.LUT R26, RZ, R28, RZ, 0x33, !PT ;  /* 0x0000001cff1ad212 */ /* 0x000fe400078e33ff */
[----:B--2---:R-:W-:-:S03]  /*3f50*/  ISETP.NE.U32.AND P5, PT, R78, 0x1, PT ;  /* 0x000000014e00780c */ /* 0x004fc60003fa5070 */
[----:B------:R-:W-:Y:S01]  /*3f60*/  IMAD.MOV R12, RZ, RZ, -R26 ;  /* 0x000000ffff0c7224 */ /* 0x000fe200078e0a1a */
[----:B------:R-:W-:-:S03]  /*3f70*/  ISETP.NE.AND.EX P5, PT, R79, RZ, PT, P5 ;  /* 0x000000ff4f00720c */ /* 0x000fc60003fa5350 */
[----:B------:R-:W-:Y:S01]  /*3f80*/  IMAD R77, R28, R12, R77 ;  /* 0x0000000c1c4d7224 */ /* 0x000fe200078e024d */
[----:B------:R-:W-:Y:S02]  /*3f90*/  SEL R24, R24, RZ, P5 ;  /* 0x000000ff18187207 */ /* 0x000fe40002800000 */
[----:B0-----:R-:W-:Y:S02]  /*3fa0*/  ISETP.NE.U32.AND P5, PT, R72, 0x1, PT ;  /* 0x000000014800780c */ /* 0x001fe40003fa5070 */
[----:B------:R-:W-:Y:S02]  /*3fb0*/  IABS R22, R77 ;  /* 0x0000004d00167213 */ /* 0x000fe40000000000 */
[----:B------:R-:W-:Y:S02]  /*3fc0*/  ISETP.NE.AND.EX P5, PT, R73, RZ, PT, P5 ;  /* 0x000000ff4900720c */ /* 0x000fe40003fa5350 */
[----:B------:R-:W0:Y:S01]  /*3fd0*/  LDC.64 R72, c[0x0][0x3a0] ;  /* 0x0000e800ff487b82 */ /* 0x000e220000000a00 */
[----:B------:R-:W-:Y:S01]  /*3fe0*/  IMAD.HI.U32 R12, R83, R22, RZ ;  /* 0x00000016530c7227 */ /* 0x000fe200078e00ff */
[----:B------:R-:W-:-:S03]  /*3ff0*/  SEL R26, R26, RZ, P5 ;  /* 0x000000ff1a1a7207 */ /* 0x000fc60002800000 */
        /* <DEDUP_REMOVED lines=36> */
.L_x_559:
[----:B------:R-:W-:Y:S05]  /*4240*/  BSYNC.RECONVERGENT B1 ;  /* 0x0000000000017941 */ /* 0x000fea0003800200 */
.L_x_558:
        /* <DEDUP_REMOVED lines=122> */
.L_x_561:
[----:B------:R-:W-:Y:S05]  /*49f0*/  BSYNC.RECONVERGENT B1 ;  /* 0x0000000000017941 */ /* 0x000fea0003800200 */
.L_x_560:
        /* <DEDUP_REMOVED lines=56> */
[----:B------:R-:W0:Y:S03]  /*4d80*/  LDC.64 R72, c[0x0][0x398] ;  /* 0x0000e600ff487b82 */ /* 0x000e260000000a00 */
[----:B------:R-:W-:-:S13]  /*4d90*/  ISETP.GT.U32.AND P1, PT, R77, R26, PT ;  /* 0x0000001a4d00720c */ /* 0x000fda0003f24070 */
[----:B------:R-:W-:Y:S02]  /*4da0*/  @!P1 IMAD.IADD R26, R26, 0x1, -R77 ;  /* 0x000000011a1a9824 */ /* 0x000fe400078e0a4d */
[----:B------:R-:W-:-:S03]  /*4db0*/  @!P1 VIADD R12, R12, 0x1 ;  /* 0x000000010c0c9836 */ /* 0x000fc60000000000 */
[----:B------:R-:W-:Y:S02]  /*4dc0*/  ISETP.GE.U32.AND P1, PT, R26, R77, PT ;  /* 0x0000004d1a00720c */ /* 0x000fe40003f26070 */
[----:B------:R-:W-:Y:S01]  /*4dd0*/  LOP3.LUT R26, R79, R32, RZ, 0x3c, !PT ;  /* 0x000000204f1a7212 */ /* 0x000fe200078e3cff */
[----:B------:R2:W3:Y:S02]  /*4de0*/  F2I.FTZ.U32.TRUNC.NTZ R77, R76 ;  /* 0x0000004c004d7305 */ /* 0x0004e4000021f000 */
[----:B--2---:R-:W-:-:S08]  /*4df0*/  HFMA2 R76, -RZ, RZ, 0, 0 ;  /* 0x00000000ff4c7431 */ /* 0x004fd000000001ff */
[----:B------:R-:W-:Y:S02]  /*4e00*/  @P1 IADD3 R12, PT, PT, R12, 0x1, RZ ;  /* 0x000000010c0c1810 */ /* 0x000fe40007ffe0ff */
[----:B------:R-:W-:-:S03]  /*4e10*/  ISETP.GE.AND P1, PT, R26, RZ, PT ;  /* 0x000000ff1a00720c */ /* 0x000fc60003f26270 */
[----:B------:R-:W-:Y:S02]  /*4e20*/  IMAD.MOV.U32 R30, RZ, RZ, R12 ;  /* 0x000000ffff1e7224 */ /* 0x000fe400078e000c */
[----:B---3--:R-:W-:-:S04]  /*4e30*/  IMAD.MOV R26, RZ, RZ, -R77 ;  /* 0x000000ffff1a7224 */ /* 0x008fc800078e0a4d */
[----:B------:R-:W-:-:S04]  /*4e40*/  IMAD R83, R26, R81, RZ ;  /* 0x000000511a537224 */ /* 0x000fc800078e02ff */
[----:B------:R-:W-:Y:S01]  /*4e50*/  @!P1 IADD3 R30, PT, PT, -R30, RZ, RZ ;  /* 0x000000ff1e1e9210 */ /* 0x000fe20007ffe1ff */
[----:B------:R-:W-:Y:S01]  /*4e60*/  IMAD.HI.U32 R83, R77, R83, R76 ;  /* 0x000000534d537227 */ /* 0x000fe200078e004c */
[----:B------:R-:W-:-:S13]  /*4e70*/  ISETP.NE.AND P1, PT, R32, RZ, PT ;  /* 0x000000ff2000720c */ /* 0x000fda0003f25270 */
[----:B------:R-:W-:Y:S02]  /*4e80*/  @!P1 LOP3.LUT R30, RZ, R32, RZ, 0x33, !PT ;  /* 0x00000020ff1e9212 */ /* 0x000fe400078e33ff */
[----:B-1----:R-:W-:-:S03]  /*4e90*/  ISETP.NE.U32.AND P1, PT, R74, 0x1, PT ;  /* 0x000000014a00780c */ /* 0x002fc60003f25070 */
        /* <DEDUP_REMOVED lines=46> */
.L_x_563:
[----:B------:R-:W-:Y:S05]  /*5180*/  BSYNC.RECONVERGENT B1 ;  /* 0x0000000000017941 */ /* 0x000fea0003800200 */
.L_x_562:
        /* <DEDUP_REMOVED lines=122> */
.L_x_565:
[----:B------:R-:W-:Y:S05]  /*5930*/  BSYNC.RECONVERGENT B1 ;  /* 0x0000000000017941 */ /* 0x000fea0003800200 */
.L_x_564:
        /* <DEDUP_REMOVED lines=120> */
.L_x_567:
[----:B------:R-:W-:Y:S05]  /*60c0*/  BSYNC.RECONVERGENT B1 ;  /* 0x0000000000017941 */ /* 0x000fea0003800200 */
.L_x_566:
        /* <DEDUP_REMOVED lines=122> */
.L_x_569:
[----:B------:R-:W-:Y:S05]  /*6870*/  BSYNC.RECONVERGENT B1 ;  /* 0x0000000000017941 */ /* 0x000fea0003800200 */
.L_x_568:
        /* <DEDUP_REMOVED lines=120> */
.L_x_571:
[----:B------:R-:W-:Y:S05]  /*7000*/  BSYNC.RECONVERGENT B1 ;  /* 0x0000000000017941 */ /* 0x000fea0003800200 */
.L_x_570:
        /* <DEDUP_REMOVED lines=122> */
.L_x_573:
[----:B------:R-:W-:Y:S05]  /*77b0*/  BSYNC.RECONVERGENT B1 ;  /* 0x0000000000017941 */ /* 0x000fea0003800200 */
.L_x_572:
        /* <DEDUP_REMOVED lines=120> */
.L_x_575:
[----:B------:R-:W-:Y:S05]  /*7f40*/  BSYNC.RECONVERGENT B1 ;  /* 0x0000000000017941 */ /* 0x000fea0003800200 */
.L_x_574:
        /* <DEDUP_REMOVED lines=122> */
.L_x_577:
[----:B------:R-:W-:Y:S05]  /*86f0*/  BSYNC.RECONVERGENT B1 ;  /* 0x0000000000017941 */ /* 0x000fea0003800200 */
.L_x_576:
        /* <DEDUP_REMOVED lines=120> */
.L_x_579:
[----:B------:R-:W-:Y:S05]  /*8e80*/  BSYNC.RECONVERGENT B1 ;  /* 0x0000000000017941 */ /* 0x000fea0003800200 */
.L_x_578:
        /* <DEDUP_REMOVED lines=122> */
.L_x_581:
[----:B------:R-:W-:Y:S05]  /*9630*/  BSYNC.RECONVERGENT B1 ;  /* 0x0000000000017941 */ /* 0x000fea0003800200 */
.L_x_580:
        /* <DEDUP_REMOVED lines=53> */
[----:B------:R-:W-:Y:S02]  /*9990*/  IADD3 R73, PT, PT, -R12, RZ, RZ ;  /* 0x000000ff0c497210 */ /* 0x000fe40007ffe1ff */
[----:B0-----:R-:W-:-:S03]  /*99a0*/  IADD3 R76, PT, PT, R56, 0xffffffe, RZ ;  /* 0x0ffffffe384c7810 */ /* 0x001fc60007ffe0ff */
        /* <DEDUP_REMOVED lines=8> */
[----:B--2---:R-:W-:-:S08]  /*9a30*/  IMAD.MOV.U32 R76, RZ, RZ, RZ ;  /* 0x000000ffff4c7224 */ /* 0x004fd000078e00ff */
[----:B------:R-:W-:Y:S02]  /*9a40*/  @P5 IADD3 R12, PT, PT, R12, 0x1, RZ ;  /* 0x000000010c0c5810 */ /* 0x000fe40007ffe0ff */
[----:B------:R-:W-:-:S03]  /*9a50*/  ISETP.GE.AND P5, PT, R46, RZ, PT ;  /* 0x000000ff2e00720c */ /* 0x000fc60003fa6270 */
[----:B------:R-:W-:Y:S02]  /*9a60*/  IMAD.MOV.U32 R50, RZ, RZ, R12 ;  /* 0x000000ffff327224 */ /* 0x000fe400078e000c */
[----:B---3--:R-:W-:-:S08]  /*9a70*/  IMAD.MOV R46, RZ, RZ, -R77 ;  /* 0x000000ffff2e7224 */ /* 0x008fd000078e0a4d */
[----:B------:R-:W-:Y:S01]  /*9a80*/  @!P5 IMAD.MOV R50, RZ, RZ, -R50 ;  /* 0x000000ffff32d224 */ /* 0x000fe200078e0a32 */
[----:B------:R-:W-:-:S13]  /*9a90*/  ISETP.NE.AND P5, PT, R52, RZ, PT ;  /* 0x000000ff3400720c */ /* 0x000fda0003fa5270 */
[----:B------:R-:W-:Y:S02]  /*9aa0*/  @!P5 LOP3.LUT R50, RZ, R52, RZ, 0x33, !PT ;  /* 0x00000034ff32d212 */ /* 0x000fe400078e33ff */
[----:B-1----:R-:W-:-:S03]  /*9ab0*/  ISETP.NE.U32.AND P5, PT, R74, 0x1, PT ;  /* 0x000000014a00780c */ /* 0x002fc60003fa5070 */
[----:B------:R-:W-:Y:S01]  /*9ac0*/  IMAD.MOV R12, RZ, RZ, -R50 ;  /* 0x000000ffff0c7224 */ /* 0x000fe200078e0a32 */
[----:B------:R-:W-:-:S03]  /*9ad0*/  ISETP.NE.AND.EX P5, PT, R75, RZ, PT, P5 ;  /* 0x000000ff4b00720c */ /* 0x000fc60003fa5350 */
[----:B------:R-:W-:Y:S01]  /*9ae0*/  IMAD R79, R52, R12, R79 ;  /* 0x0000000c344f7224 */ /* 0x000fe200078e024f */
[----:B------:R-:W-:Y:S02]  /*9af0*/  MOV R12, R46 ;  /* 0x0000002e000c7202 */ /* 0x000fe40000000f00 */
[----:B------:R-:W-:Y:S02]  /*9b00*/  SEL R48, R48, RZ, P5 ;  /* 0x000000ff30307207 */ /* 0x000fe40002800000 */
[----:B------:R-:W-:Y:S01]  /*9b10*/  IABS R46, R79 ;  /* 0x0000004f002e7213 */ /* 0x000fe20000000000 */
[----:B------:R-:W-:Y:S01]  /*9b20*/  IMAD R83, R12, R81, RZ ;  /* 0x000000510c537224 */ /* 0x000fe200078e02ff */
[----:B0-----:R-:W-:-:S03]  /*9b30*/  ISETP.NE.U32.AND P5, PT, R72, 0x1, PT ;  /* 0x000000014800780c */ /* 0x001fc60003fa5070 */
        /* <DEDUP_REMOVED lines=9> */
[----:B------:R-:W-:Y:S01]  /*9bd0*/  @!P5 IMAD.IADD R46, R46, 0x1, -R81 ;  /* 0x000000012e2ed824 */ /* 0x000fe200078e0a51 */
[----:B------:R-:W-:-:S04]  /*9be0*/  @!P5 IADD3 R12, PT, PT, R12, 0x1, RZ ;  /* 0x000000010c0cd810 */ /* 0x000fc80007ffe0ff */
[----:B------:R-:W-:Y:S02]  /*9bf0*/  ISETP.GE.U32.AND P5, PT, R46, R81, PT ;  /* 0x000000512e00720c */ /* 0x000fe40003fa6070 */
[----:B------:R-:W-:-:S11]  /*9c00*/  LOP3.LUT R46, R79, R54, RZ, 0x3c, !PT ;  /* 0x000000364f2e7212 */ /* 0x000fd600078e3cff */
[----:B------:R-:W-:Y:S01]  /*9c10*/  @P5 VIADD R12, R12, 0x1 ;  /* 0x000000010c0c5836 */ /* 0x000fe20000000000 */
[----:B------:R-:W-:-:S13]  /*9c20*/  ISETP.GE.AND P5, PT, R46, RZ, PT ;  /* 0x000000ff2e00720c */ /* 0x000fda0003fa6270 */
[----:B------:R-:W-:Y:S02]  /*9c30*/  @!P5 IADD3 R12, PT, PT, -R12, RZ, RZ ;  /* 0x000000ff0c0cd210 */ /* 0x000fe40007ffe1ff */
[----:B------:R-:W-:-:S13]  /*9c40*/  ISETP.NE.AND P5, PT, R54, RZ, PT ;  /* 0x000000ff3600720c */ /* 0x000fda0003fa5270 */
[----:B------:R-:W-:Y:S02]  /*9c50*/  @!P5 LOP3.LUT R12, RZ, R54, RZ, 0x33, !PT ;  /* 0x00000036ff0cd212 */ /* 0x000fe400078e33ff */
[----:B-1----:R-:W-:-:S03]  /*9c60*/  ISETP.NE.U32.AND P5, PT, R74, 0x1, PT ;  /* 0x000000014a00780c */ /* 0x002fc60003fa5070 */
[----:B------:R-:W-:Y:S01]  /*9c70*/  IMAD.MOV R52, RZ, RZ, -R12 ;  /* 0x000000ffff347224 */ /* 0x000fe200078e0a0c */
[----:B------:R-:W-:Y:S01]  /*9c80*/  ISETP.NE.AND.EX P5, PT, R75, RZ, PT, P5 ;  /* 0x000000ff4b00720c */ /* 0x000fe20003fa5350 */
[----:B------:R-:W-:-:S03]  /*9c90*/  IMAD R75, R48, UR36, RZ ;  /* 0x00000024304b7c24 */ /* 0x000fc6000f8e02ff */
[----:B------:R-:W-:Y:S01]  /*9ca0*/  SEL R46, R12, RZ, P5 ;  /* 0x000000ff0c2e7207 */ /* 0x000fe20002800000 */
[----:B------:R-:W-:Y:S01]  /*9cb0*/  IMAD R12, R54, R52, R79 ;  /* 0x00000034360c7224 */ /* 0x000fe200078e024f */
[----:B0-----:R-:W-:Y:S01]  /*9cc0*/  ISETP.NE.U32.AND P5, PT, R72, 0x1, PT ;  /* 0x000000014800780c */ /* 0x001fe20003fa5070 */
[----:B------:R-:W-:Y:S01]  /*9cd0*/  IMAD R75, R50, UR37, R75 ;  /* 0x00000025324b7c24 */ /* 0x000fe2000f8e024b */
[----:B------:R-:W-:Y:S02]  /*9ce0*/  SHF.R.S64 R72, RZ, 0x1e, R11 ;  /* 0x0000001eff487819 */ /* 0x000fe4000000100b */
        /* <DEDUP_REMOVED lines=14> */
.L_x_583:
[----:B------:R-:W-:Y:S05]  /*9dd0*/  BSYNC.RECONVERGENT B1 ;  /* 0x0000000000017941 */ /* 0x000fea0003800200 */
.L_x_582:
        /* <DEDUP_REMOVED lines=16> */
[----:B0-----:R-:W-:-:S06]  /*9ee0*/  IADD3 R72, PT, PT, R12, 0xffffffe, RZ ;  /* 0x0ffffffe0c487810 */ /* 0x001fcc0007ffe0ff */
[----:B------:R0:W2:Y:S02]  /*9ef0*/  F2I.FTZ.U32.TRUNC.NTZ R73, R72 ;  /* 0x0000004800497305 */ /* 0x0000a4000021f000 */
[----:B0-----:R-:W-:Y:S02]  /*9f00*/  IMAD.MOV.U32 R72, RZ, RZ, RZ ;  /* 0x000000ffff487224 */ /* 0x001fe400078e00ff */
[----:B--2---:R-:W-:-:S04]  /*9f10*/  IMAD.MOV R48, RZ, RZ, -R73 ;  /* 0x000000ffff307224 */ /* 0x004fc800078e0a49 */
[----:B------:R-:W-:Y:S01]  /*9f20*/  IMAD R77, R48, R75, RZ ;  /* 0x0000004b304d7224 */ /* 0x000fe200078e02ff */
[----:B------:R-:W-:-:S03]  /*9f30*/  IABS R48, R11 ;  /* 0x0000000b00307213 */ /* 0x000fc60000000000 */
[----:B------:R-:W-:-:S06]  /*9f40*/  IMAD.HI.U32 R77, R73, R77, R72 ;  /* 0x0000004d494d7227 */ /* 0x000fcc00078e0048 */
        /* <DEDUP_REMOVED lines=10> */
[----:B------:R-:W-:Y:S01]  /*9ff0*/  LOP3.LUT R48, R11, R52, RZ, 0x3c, !PT ;  /* 0x000000340b307212 */ /* 0x000fe200078e3cff */
[----:B0-----:R-:W-:Y:S02]  /*a000*/  VIADD R72, R56, 0xffffffe ;  /* 0x0ffffffe38487836 */ /* 0x001fe40000000000 */
[----:B------:R-:W0:Y:S02]  /*a010*/  LDC R56, c[0x0][0x3c0] ;  /* 0x0000f000ff387b82 */ /* 0x000e240000000800 */
[----:B------:R1:W2:Y:S06]  /*a020*/  F2I.FTZ.U32.TRUNC.NTZ R73, R72 ;  /* 0x0000004800497305 */ /* 0x0002ac000021f000 */
[----:B------:R-:W-:-:S02]  /*a030*/  @P6 IADD3 R12, PT, PT, R12, 0x1, RZ ;  /* 0x000000010c0c6810 */ /* 0x000fc40007ffe0ff */
[----:B------:R-:W-:-:S03]  /*a040*/  ISETP.GE.AND P6, PT, R48, RZ, PT ;  /* 0x000000ff3000720c */ /* 0x000fc60003fc6270 */
[----:B------:R-:W-:Y:S02]  /*a050*/  IMAD.MOV.U32 R50, RZ, RZ, R12 ;  /* 0x000000ffff327224 */ /* 0x000fe400078e000c */
[----:B-1----:R-:W-:Y:S02]  /*a060*/  HFMA2 R72, -RZ, RZ, 0, 0 ;  /* 0x00000000ff487431 */ /* 0x002fe400000001ff */
[----:B--2---:R-:W-:-:S06]  /*a070*/  IMAD.MOV R48, RZ, RZ, -R73 ;  /* 0x000000ffff307224 */ /* 0x004fcc00078e0a49 */
[----:B------:R-:W-:Y:S01]  /*a080*/  @!P6 IADD3 R50, PT, PT, -R50, RZ, RZ ;  /* 0x000000ff3232e210 */ /* 0x000fe20007ffe1ff */
[----:B------:R-:W-:Y:S01]  /*a090*/  IMAD R75, R48, R77, RZ ;  /* 0x0000004d304b7224 */ /* 0x000fe200078e02ff */
[----:B------:R-:W-:Y:S02]  /*a0a0*/  ISETP.NE.AND P6, PT, R52, RZ, PT ;  /* 0x000000ff3400720c */ /* 0x000fe40003fc5270 */
[----:B0-----:R-:W-:Y:S01]  /*a0b0*/  IABS R81, R56 ;  /* 0x0000003800517213 */ /* 0x001fe20000000000 */
[----:B------:R-:W-:-:S03]  /*a0c0*/  IMAD.HI.U32 R75, R73, R75, R72 ;  /* 0x0000004b494b7227 */ /* 0x000fc600078e0048 */
[----:B------:R-:W0:Y:S07]  /*a0d0*/  I2F.RP R58, R81 ;  /* 0x00000051003a7306 */ /* 0x000e2e0000209400 */
[----:B------:R-:W-:-:S05]  /*a0e0*/  @!P6 LOP3.LUT R50, RZ, R52, RZ, 0x33, !PT ;  /* 0x00000034ff32e212 */ /* 0x000fca00078e33ff */
[----:B------:R-:W-:Y:S01]  /*a0f0*/  IMAD.MOV R12, RZ, RZ, -R50 ;  /* 0x000000ffff0c7224 */ /* 0x000fe200078e0a32 */
[----:B0-----:R-:W0:Y:S03]  /*a100*/  MUFU.RCP R58, R58 ;  /* 0x0000003a003a7308 */ /* 0x001e260000001000 */
[----:B------:R-:W-:-:S05]  /*a110*/  IMAD R79, R52, R12, R11 ;  /* 0x0000000c344f7224 */ /* 0x000fca00078e020b */
[----:B------:R-:W-:-:S05]  /*a120*/  IABS R48, R79 ;  /* 0x0000004f00307213 */ /* 0x000fca0000000000 */
[----:B------:R-:W-:Y:S02]  /*a130*/  IMAD.HI.U32 R12, R75, R48, RZ ;  /* 0x000000304b0c7227 */ /* 0x000fe400078e00ff */
[----:B------:R-:W1:Y:S02]  /*a140*/  LDC.64 R74, c[0x0][0x390] ;  /* 0x0000e400ff4a7b82 */ /* 0x000e640000000a00 */
[----:B------:R-:W-:Y:S02]  /*a150*/  IMAD.MOV R73, RZ, RZ, -R12 ;  /* 0x000000ffff497224 */ /* 0x000fe400078e0a0c */
[----:B0-----:R-:W-:Y:S02]  /*a160*/  VIADD R76, R58, 0xffffffe ;  /* 0x0ffffffe3a4c7836 */ /* 0x001fe40000000000 */
[C---:B------:R-:W-:Y:S02]  /*a170*/  IMAD R48, R77.reuse, R73, R48 ;  /* 0x000000494d307224 */ /* 0x040fe400078e0230 */
[----:B------:R-:W0:Y:S03]  /*a180*/  LDC.64 R72, c[0x0][0x398] ;  /* 0x0000e600ff487b82 */ /* 0x000e260000000a00 */
[----:B------:R-:W-:-:S13]  /*a190*/  ISETP.GT.U32.AND P6, PT, R77, R48, PT ;  /* 0x000000304d00720c */ /* 0x000fda0003fc4070 */
[----:B------:R-:W-:Y:S01]  /*a1a0*/  @!P6 IADD3 R48, PT, PT, R48, -R77, RZ ;  /* 0x8000004d3030e210 */ /* 0x000fe20007ffe0ff */
[----:B------:R-:W-:-:S03]  /*a1b0*/  @!P6 VIADD R12, R12, 0x1 ;  /* 0x000000010c0ce836 */ /* 0x000fc60000000000 */
[----:B------:R-:W-:Y:S02]  /*a1c0*/  ISETP.GE.U32.AND P6, PT, R48, R77, PT ;  /* 0x0000004d3000720c */ /* 0x000fe40003fc6070 */
[----:B------:R-:W-:Y:S01]  /*a1d0*/  LOP3.LUT R48, R79, R54, RZ, 0x3c, !PT ;  /* 0x000000364f307212 */ /* 0x000fe200078e3cff */
[----:B------:R2:W3:Y:S02]  /*a1e0*/  F2I.FTZ.U32.TRUNC.NTZ R77, R76 ;  /* 0x0000004c004d7305 */ /* 0x0004e4000021f000 */
[----:B--2---:R-:W-:-:S08]  /*a1f0*/  IMAD.MOV.U32 R76, RZ, RZ, RZ ;  /* 0x000000ffff4c7224 */ /* 0x004fd000078e00ff */
[----:B------:R-:W-:Y:S01]  /*a200*/  @P6 VIADD R12, R12, 0x1 ;  /* 0x000000010c0c6836 */ /* 0x000fe20000000000 */
[----:B------:R-:W-:-:S03]  /*a210*/  ISETP.GE.AND P6, PT, R48, RZ, PT ;  /* 0x000000ff3000720c */ /* 0x000fc60003fc6270 */
[----:B------:R-:W-:-:S10]  /*a220*/  IMAD.MOV.U32 R52, RZ, RZ, R12 ;  /* 0x000000ffff347224 */ /* 0x000fd400078e000c */
[----:B------:R-:W-:Y:S02]  /*a230*/  @!P6 IADD3 R52, PT, PT, -R52, RZ, RZ ;  /* 0x000000ff3434e210 */ /* 0x000fe40007ffe1ff */
[----:B------:R-:W-:-:S13]  /*a240*/  ISETP.NE.AND P6, PT, R54, RZ, PT ;  /* 0x000000ff3600720c */ /* 0x000fda0003fc5270 */
[----:B------:R-:W-:Y:S02]  /*a250*/  @!P6 LOP3.LUT R52, RZ, R54, RZ, 0x33, !PT ;  /* 0x00000036ff34e212 */ /* 0x000fe400078e33ff */
[----:B-1----:R-:W-:-:S03]  /*a260*/  ISETP.NE.U32.AND P6, PT, R74, 0x1, PT ;  /* 0x000000014a00780c */ /* 0x002fc60003fc5070 */
[----:B------:R-:W-:Y:S01]  /*a270*/  IMAD.MOV R12, RZ, RZ, -R52 ;  /* 0x000000ffff0c7224 */ /* 0x000fe200078e0a34 */
[----:B------:R-:W-:-:S03]  /*a280*/  ISETP.NE.AND.EX P6, PT, R75, RZ, PT, P6 ;  /* 0x000000ff4b00720c */ /* 0x000fc60003fc5360 */
[----:B------:R-:W-:Y:S01]  /*a290*/  IMAD R79, R54, R12, R79 ;  /* 0x0000000c364f7224 */ /* 0x000fe200078e024f */
[----:B---3--:R-:W-:Y:S02]  /*a2a0*/  IADD3 R12, PT, PT, RZ, -R77, RZ ;  /* 0x8000004dff0c7210 */ /* 0x008fe40007ffe0ff */
        /* <DEDUP_REMOVED lines=22> */
[----:B0-----:R-:W-:Y:S02]  /*a410*/  ISETP.NE.U32.AND P6, PT, R72, 0x1, PT ;  /* 0x000000014800780c */ /* 0x001fe40003fc5070 */
[----:B------:R-:W-:Y:S01]  /*a420*/  SHF.R.S64 R72, RZ, 0x1e, R11 ;  /* 0x0000001eff487819 */ /* 0x000fe2000000100b */
[----:B------:R-:W-:Y:S01]  /*a430*/  IMAD.MOV R54, RZ, RZ, -R12 ;  /* 0x000000ffff367224 */ /* 0x000fe200078e0a0c */
[----:B------:R-:W-:Y:S01]  /*a440*/  ISETP.NE.AND.EX P6, PT, R73, RZ, PT, P6 ;  /* 0x000000ff4900720c */ /* 0x000fe20003fc5360 */
[----:B------:R-:W-:-:S03]  /*a450*/  IMAD R73, R50, UR36, RZ ;  /* 0x0000002432497c24 */ /* 0x000fc6000f8e02ff */
        /* <DEDUP_REMOVED lines=18> */
.L_x_585:
[----:B------:R-:W-:Y:S05]  /*a580*/  BSYNC.RECONVERGENT B1 ;  /* 0x0000000000017941 */ /* 0x000fea0003800200 */
.L_x_584:
        /* <DEDUP_REMOVED lines=14> */
[----:B-1----:R-:W-:-:S07]  /*a670*/  IABS R79, R56 ;  /* 0x00000038004f7213 */ /* 0x002fce0000000000 */
[----:B------:R-:W1:Y:S01]  /*a680*/  I2F.RP R58, R79 ;  /* 0x0000004f003a7306 */ /* 0x000e620000209400 */
[----:B--2---:R-:W-:-:S07]  /*a690*/  IABS R81, R60 ;  /* 0x0000003c00517213 */ /* 0x004fce0000000000 */
[----:B0-----:R-:W0:Y:S08]  /*a6a0*/  MUFU.RCP R12, R12 ;  /* 0x0000000c000c7308 */ /* 0x001e300000001000 */
[----:B-1----:R-:W-:Y:S01]  /*a6b0*/  MUFU.RCP R58, R58 ;  /* 0x0000003a003a7308 */ /* 0x002fe20000001000 */
[----:B0-----:R-:W-:-:S07]  /*a6c0*/  IADD3 R72, PT, PT, R12, 0xffffffe, RZ ;  /* 0x0ffffffe0c487810 */ /* 0x001fce0007ffe0ff */
[----:B------:R0:W1:Y:S02]  /*a6d0*/  F2I.FTZ.U32.TRUNC.NTZ R73, R72 ;  /* 0x0000004800497305 */ /* 0x000064000021f000 */
[----:B0-----:R-:W-:Y:S02]  /*a6e0*/  IMAD.MOV.U32 R72, RZ, RZ, RZ ;  /* 0x000000ffff487224 */ /* 0x001fe400078e00ff */
[----:B-1----:R-:W-:-:S04]  /*a6f0*/  IMAD.MOV R50, RZ, RZ, -R73 ;  /* 0x000000ffff327224 */ /* 0x002fc800078e0a49 */
[----:B------:R-:W-:Y:S01]  /*a700*/  IMAD R77, R50, R75, RZ ;  /* 0x0000004b324d7224 */ /* 0x000fe200078e02ff */
[----:B------:R-:W-:-:S03]  /*a710*/  IABS R50, R11 ;  /* 0x0000000b00327213 */ /* 0x000fc60000000000 */
[----:B------:R-:W-:-:S04]  /*a720*/  IMAD.HI.U32 R77, R73, R77, R72 ;  /* 0x0000004d494d7227 */ /* 0x000fc800078e0048 */
[----:B------:R-:W-:Y:S02]  /*a730*/  VIADD R72, R58, 0xffffffe ;  /* 0x0ffffffe3a487836 */ /* 0x000fe40000000000 */
[----:B------:R-:W-:Y:S01]  /*a740*/  IMAD.HI.U32 R12, R77, R50, RZ ;  /* 0x000000324d0c7227 */ /* 0x000fe200078e00ff */
[----:B------:R-:W0:Y:S04]  /*a750*/  I2F.RP R58, R81 ;  /* 0x00000051003a7306 */ /* 0x000e280000209400 */
[----:B------:R-:W-:-:S05]  /*a760*/  IADD3 R73, PT, PT, -R12, RZ, RZ ;  /* 0x000000ff0c497210 */ /* 0x000fca0007ffe1ff */
[C---:B------:R-:W-:Y:S02]  /*a770*/  IMAD R50, R75.reuse, R73, R50 ;  /* 0x000000494b327224 */ /* 0x040fe400078e0232 */
[----:B------:R1:W2:Y:S03]  /*a780*/  F2I.FTZ.U32.TRUNC.NTZ R73, R72 ;  /* 0x0000004800497305 */ /* 0x0002a6000021f000 */
[----:B------:R-:W-:-:S05]  /*a790*/  ISETP.GT.U32.AND P1, PT, R75, R50, PT ;  /* 0x000000324b00720c */ /* 0x000fca0003f24070 */
[----:B0-----:R-:W0:Y:S01]  /*a7a0*/  MUFU.RCP R58, R58 ;  /* 0x0000003a003a7308 */ /* 0x001e220000001000 */
[----:B-1----:R-:W-:-:S07]  /*a7b0*/  MOV R72, RZ ;  /* 0x000000ff00487202 */ /* 0x002fce0000000f00 */
[----:B------:R-:W-:Y:S02]  /*a7c0*/  @!P1 IMAD.IADD R50, R50, 0x1, -R75 ;  /* 0x0000000132329824 */ /* 0x000fe400078e0a4b */
[----:B------:R-:W-:-:S03]  /*a7d0*/  @!P1 VIADD R12, R12, 0x1 ;  /* 0x000000010c0c9836 */ /* 0x000fc60000000000 */
[----:B------:R-:W-:Y:S02]  /*a7e0*/  ISETP.GE.U32.AND P1, PT, R50, R75, PT ;  /* 0x0000004b3200720c */ /* 0x000fe40003f26070 */
[----:B------:R-:W-:-:S11]  /*a7f0*/  LOP3.LUT R50, R11, R54, RZ, 0x3c, !PT ;  /* 0x000000360b327212 */ /* 0x000fd600078e3cff */
[----:B------:R-:W-:Y:S02]  /*a800*/  @P1 IADD3 R12, PT, PT, R12, 0x1, RZ ;  /* 0x000000010c0c1810 */ /* 0x000fe40007ffe0ff */
[----:B------:R-:W-:Y:S01]  /*a810*/  ISETP.GE.AND P1, PT, R50, RZ, PT ;  /* 0x000000ff3200720c */ /* 0x000fe20003f26270 */
[----:B--2---:R-:W-:Y:S02]  /*a820*/  IMAD.MOV R50, RZ, RZ, -R73 ;  /* 0x000000ffff327224 */ /* 0x004fe400078e0a49 */
[----:B------:R-:W-:Y:S02]  /*a830*/  IMAD.MOV.U32 R52, RZ, RZ, R12 ;  /* 0x000000ffff347224 */ /* 0x000fe400078e000c */
[----:B------:R-:W-:-:S04]  /*a840*/  IMAD R75, R50, R79, RZ ;  /* 0x0000004f324b7224 */ /* 0x000fc800078e02ff */
[----:B------:R-:W-:-:S04]  /*a850*/  IMAD.HI.U32 R75, R73, R75, R72 ;  /* 0x0000004b494b7227 */ /* 0x000fc800078e0048 */
[----:B------:R-:W-:Y:S01]  /*a860*/  @!P1 IADD3 R52, PT, PT, -R52, RZ, RZ ;  /* 0x000000ff34349210 */ /* 0x000fe20007ffe1ff */
[----:B0-----:R-:W-:Y:S01]  /*a870*/  VIADD R72, R58, 0xffffffe ;  /* 0x0ffffffe3a487836 */ /* 0x001fe20000000000 */
[----:B------:R-:W-:-:S13]  /*a880*/  ISETP.NE.AND P1, PT, R54, RZ, PT ;  /* 0x000000ff3600720c */ /* 0x000fda0003f25270 */
[----:B------:R-:W-:-:S05]  /*a890*/  @!P1 LOP3.LUT R52, RZ, R54, RZ, 0x33, !PT ;  /* 0x00000036ff349212 */ /* 0x000fca00078e33ff */
[----:B------:R-:W-:-:S04]  /*a8a0*/  IMAD.MOV R12, RZ, RZ, -R52 ;  /* 0x000000ffff0c7224 */ /* 0x000fc800078e0a34 */
[----:B------:R-:W-:-:S05]  /*a8b0*/  IMAD R77, R54, R12, R11 ;  /* 0x0000000c364d7224 */ /* 0x000fca00078e020b */
[----:B------:R-:W-:-:S05]  /*a8c0*/  IABS R50, R77 ;  /* 0x0000004d00327213 */ /* 0x000fca0000000000 */
[----:B------:R-:W-:-:S04]  /*a8d0*/  IMAD.HI.U32 R12, R75, R50, RZ ;  /* 0x000000324b0c7227 */ /* 0x000fc800078e00ff */
[----:B------:R-:W-:-:S04]  /*a8e0*/  IMAD.MOV R73, RZ, RZ, -R12 ;  /* 0x000000ffff497224 */ /* 0x000fc800078e0a0c */
[C---:B------:R-:W-:Y:S02]  /*a8f0*/  IMAD R50, R79.reuse, R73, R50 ;  /* 0x000000494f327224 */ /* 0x040fe400078e0232 */
[----:B------:R0:W1:Y:S03]  /*a900*/  F2I.FTZ.U32.TRUNC.NTZ R73, R72 ;  /* 0x0000004800497305 */ /* 0x000066000021f000 */
[----:B------:R-:W-:Y:S01]  /*a910*/  ISETP.GT.U32.AND P1, PT, R79, R50, PT ;  /* 0x000000324f00720c */ /* 0x000fe20003f24070 */
[----:B0-----:R-:W-:-:S12]  /*a920*/  IMAD.MOV.U32 R72, RZ, RZ, RZ ;  /* 0x000000ffff487224 */ /* 0x001fd800078e00ff */
[----:B------:R-:W-:Y:S01]  /*a930*/  @!P1 IADD3 R50, PT, PT, R50, -R79, RZ ;  /* 0x8000004f32329210 */ /* 0x000fe20007ffe0ff */
[----:B------:R-:W-:-:S03]  /*a940*/  @!P1 VIADD R12, R12, 0x1 ;  /* 0x000000010c0c9836 */ /* 0x000fc60000000000 */
[----:B------:R-:W-:Y:S02]  /*a950*/  ISETP.GE.U32.AND P1, PT, R50, R79, PT ;  /* 0x0000004f3200720c */ /* 0x000fe40003f26070 */
[----:B------:R-:W-:-:S11]  /*a960*/  LOP3.LUT R50, R77, R56, RZ, 0x3c, !PT ;  /* 0x000000384d327212 */ /* 0x000fd600078e3cff */
[----:B------:R-:W-:Y:S01]  /*a970*/  @P1 VIADD R12, R12, 0x1 ;  /* 0x000000010c0c1836 */ /* 0x000fe20000000000 */
[----:B------:R-:W-:Y:S02]  /*a980*/  ISETP.GE.AND P1, PT, R50, RZ, PT ;  /* 0x000000ff3200720c */ /* 0x000fe40003f26270 */
[----:B-1----:R-:W-:Y:S01]  /*a990*/  IADD3 R50, PT, PT, RZ, -R73, RZ ;  /* 0x80000049ff327210 */ /* 0x002fe20007ffe0ff */
[----:B------:R-:W-:-:S04]  /*a9a0*/  IMAD.MOV.U32 R54, RZ, RZ, R12 ;  /* 0x000000ffff367224 */ /* 0x000fc800078e000c */
[----:B------:R-:W-:-:S04]  /*a9b0*/  IMAD.MOV.U32 R12, RZ, RZ, R50 ;  /* 0x000000ffff0c7224 */ /* 0x000fc800078e0032 */
[----:B------:R-:W-:Y:S02]  /*a9c0*/  IMAD R75, R12, R81, RZ ;  /* 0x000000510c4b7224 */ /* 0x000fe400078e02ff */
[----:B------:R-:W-:Y:S02]  /*a9d0*/  @!P1 IADD3 R54, PT, PT, -R54, RZ, RZ ;  /* 0x000000ff36369210 */ /* 0x000fe40007ffe1ff */
[----:B------:R-:W-:Y:S01]  /*a9e0*/  ISETP.NE.AND P1, PT, R56, RZ, PT ;  /* 0x000000ff3800720c */ /* 0x000fe20003f25270 */
[----:B------:R-:W-:Y:S02]  /*a9f0*/  IMAD.HI.U32 R79, R73, R75, R72 ;  /* 0x0000004b494f7227 */ /* 0x000fe400078e0048 */
[----:B------:R-:W0:Y:S08]  /*aa00*/  LDC.64 R74, c[0x0][0x390] ;  /* 0x0000e400ff4a7b82 */ /* 0x000e300000000a00 */
[----:B------:R-:W1:Y:S02]  /*aa10*/  LDC.64 R72, c[0x0][0x398] ;  /* 0x0000e600ff487b82 */ /* 0x000e640000000a00 */
[----:B------:R-:W-:-:S05]  /*aa20*/  @!P1 LOP3.LUT R54, RZ, R56, RZ, 0x33, !PT ;  /* 0x00000038ff369212 */ /* 0x000fca00078e33ff */
[----:B------:R-:W-:-:S04]  /*aa30*/  IMAD.MOV R12, RZ, RZ, -R54 ;  /* 0x000000ffff0c7224 */ /* 0x000fc800078e0a36 */
[----:B------:R-:W-:-:S05]  /*aa40*/  IMAD R77, R56, R12, R77 ;  /* 0x0000000c384d7224 */ /* 0x000fca00078e024d */
[----:B------:R-:W-:Y:S02]  /*aa50*/  IABS R50, R77 ;  /* 0x0000004d00327213 */ /* 0x000fe40000000000 */
[----:B0-----:R-:W-:-:S03]  /*aa60*/  ISETP.NE.U32.AND P1, PT, R74, 0x1, PT ;  /* 0x000000014a00780c */ /* 0x001fc60003f25070 */
[----:B------:R-:W-:Y:S01]  /*aa70*/  IMAD.HI.U32 R12, R79, R50, RZ ;  /* 0x000000324f0c7227 */ /* 0x000fe200078e00ff */
[----:B------:R-:W-:-:S04]  /*aa80*/  ISETP.NE.AND.EX P1, PT, R75, RZ, PT, P1 ;  /* 0x000000ff4b00720c */ /* 0x000fc80003f25310 */
[----:B------:R-:W-:Y:S02]  /*aa90*/  SEL R52, R52, RZ, P1 ;  /* 0x000000ff34347207 */ /* 0x000fe40000800000 */
[----:B------:R-:W-:Y:S02]  /*aaa0*/  IADD3 R75, PT, PT, -R12, RZ, RZ ;  /* 0x000000ff0c4b7210 */ /* 0x000fe40007ffe1ff */
[----:B-1----:R-:W-:-:S03]  /*aab0*/  ISETP.NE.U32.AND P1, PT, R72, 0x1, PT ;  /* 0x000000014800780c */ /* 0x002fc60003f25070 */
[----:B------:R-:W-:Y:S01]  /*aac0*/  IMAD R50, R81, R75, R50 ;  /* 0x0000004b51327224 */ /* 0x000fe200078e0232 */
[----:B------:R-:W-:Y:S01]  /*aad0*/  ISETP.NE.AND.EX P1, PT, R73, RZ, PT, P1 ;  /* 0x000000ff4900720c */ /* 0x000fe20003f25310 */
[----:B------:R-:W0:Y:S03]  /*aae0*/  LDC.64 R74, c[0x0][0x3a8] ;  /* 0x0000ea00ff4a7b82 */ /* 0x000e260000000a00 */
[----:B------:R-:W-:Y:S02]  /*aaf0*/  SEL R54, R54, RZ, P1 ;  /* 0x000000ff36367207 */ /* 0x000fe40000800000 */
[----:B------:R-:W-:-:S03]  /*ab00*/  ISETP.GT.U32.AND P1, PT, R81, R50, PT ;  /* 0x000000325100720c */ /* 0x000fc60003f24070 */
[----:B------:R-:W1:Y:S10]  /*ab10*/  LDC.64 R72, c[0x0][0x3a0] ;  /* 0x0000e800ff487b82 */ /* 0x000e740000000a00 */
[----:B------:R-:W-:-:S02]  /*ab20*/  @!P1 IMAD.IADD R50, R50, 0x1, -R81 ;  /* 0x0000000132329824 */ /* 0x000fc400078e0a51 */
[----:B------:R-:W-:-:S03]  /*ab30*/  @!P1 VIADD R12, R12, 0x1 ;  /* 0x000000010c0c9836 */ /* 0x000fc60000000000 */
[----:B------:R-:W-:Y:S02]  /*ab40*/  ISETP.GE.U32.AND P1, PT, R50, R81, PT ;  /* 0x000000513200720c */ /* 0x000fe40003f26070 */
[----:B------:R-:W-:-:S11]  /*ab50*/  LOP3.LUT R50, R77, R60, RZ, 0x3c, !PT ;  /* 0x0000003c4d327212 */ /* 0x000fd600078e3cff */
[----:B------:R-:W-:Y:S02]  /*ab60*/  @P1 IADD3 R12, PT, PT, R12, 0x1, RZ ;  /* 0x000000010c0c1810 */ /* 0x000fe40007ffe0ff */
[----:B------:R-:W-:-:S13]  /*ab70*/  ISETP.GE.AND P1, PT, R50, RZ, PT ;  /* 0x000000ff3200720c */ /* 0x000fda0003f26270 */
[----:B------:R-:W-:Y:S01]  /*ab80*/  @!P1 IMAD.MOV R12, RZ, RZ, -R12 ;  /* 0x000000ffff0c9224 */ /* 0x000fe200078e0a0c */
[----:B------:R-:W-:-:S13]  /*ab90*/  ISETP.NE.AND P1, PT, R60, RZ, PT ;  /* 0x000000ff3c00720c */ /* 0x000fda0003f25270 */
[----:B------:R-:W-:Y:S02]  /*aba0*/  @!P1 LOP3.LUT R12, RZ, R60, RZ, 0x33, !PT ;  /* 0x0000003cff0c9212 */ /* 0x000fe400078e33ff */
[----:B-1----:R-:W-:Y:S02]  /*abb0*/  ISETP.NE.U32.AND P1, PT, R72, 0x1, PT ;  /* 0x000000014800780c */ /* 0x002fe40003f25070 */
[----:B------:R-:W-:Y:S01]  /*abc0*/  SHF.R.S64 R72, RZ, 0x1e, R11 ;  /* 0x0000001eff487819 */ /* 0x000fe2000000100b */
[----:B------:R-:W-:Y:S01]  /*abd0*/  IMAD.MOV R56, RZ, RZ, -R12 ;  /* 0x000000ffff387224 */ /* 0x000fe200078e0a0c */
[----:B------:R-:W-:Y:S01]  /*abe0*/  ISETP.NE.AND.EX P1, PT, R73, RZ, PT, P1 ;  /* 0x000000ff4900720c */ /* 0x000fe20003f25310 */
[----:B------:R-:W-:-:S03]  /*abf0*/  IMAD R73, R52, UR36, RZ ;  /* 0x0000002434497c24 */ /* 0x000fc6000f8e02ff */
        /* <DEDUP_REMOVED lines=18> */
.L_x_587:
[----:B------:R-:W-:Y:S05]  /*ad20*/  BSYNC.RECONVERGENT B1 ;  /* 0x0000000000017941 */ /* 0x000fea0003800200 */
.L_x_586:
[-C--:B------:R-:W-:Y:S01]  /*ad30*/  ISETP.GE.AND.EX P2, PT, RZ, R15.reuse, PT, P2 ;  /* 0x0000000fff00720c */ /* 0x080fe20003f46320 */
[----:B------:R-:W-:Y:S01]  /*ad40*/  BSSY.RECONVERGENT B1, `(.L_x_588) ;  /* 0x0000079000017945 */ /* 0x000fe20003800200 */
[----:B------:R-:W-:Y:S02]  /*ad50*/  ISETP.GE.U32.AND P1, PT, R61, R14, PT ;  /* 0x0000000e3d00720c */ /* 0x000fe40003f26070 */
[----:B------:R-:W-:Y:S02]  /*ad60*/  ISETP.GE.AND.EX P3, PT, RZ, R15, PT, P3 ;  /* 0x0000000fff00720c */ /* 0x000fe40003f66330 */
[----:B------:R-:W-:-:S07]  /*ad70*/  MOV R52, 0xff800000 ;  /* 0xff80000000347802 */ /* 0x000fce0000000f00 */
        /* <DEDUP_REMOVED lines=13> */
[----:B0-----:R-:W-:Y:S02]  /*ae50*/  HFMA2 R72, -RZ, RZ, 0, 0 ;  /* 0x00000000ff487431 */ /* 0x001fe400000001ff */
[----:B--2---:R-:W-:-:S04]  /*ae60*/  IMAD.MOV R52, RZ, RZ, -R73 ;  /* 0x000000ffff347224 */ /* 0x004fc800078e0a49 */
        /* <DEDUP_REMOVED lines=10> */
[----:B------:R-:W-:Y:S01]  /*af10*/  @!P2 IADD3 R52, PT, PT, R52, -R75, RZ ;  /* 0x8000004b3434a210 */ /* 0x000fe20007ffe0ff */
[----:B------:R-:W-:-:S03]  /*af20*/  @!P2 VIADD R12, R12, 0x1 ;  /* 0x000000010c0ca836 */ /* 0x000fc60000000000 */
        /* <DEDUP_REMOVED lines=8> */
[----:B-1----:R-:W-:Y:S02]  /*afb0*/  IMAD.MOV.U32 R72, RZ, RZ, RZ ;  /* 0x000000ffff487224 */ /* 0x002fe400078e00ff */
[----:B--2---:R-:W-:-:S06]  /*afc0*/  IMAD.MOV R52, RZ, RZ, -R73 ;  /* 0x000000ffff347224 */ /* 0x004fcc00078e0a49 */
[----:B------:R-:W-:Y:S01]  /*afd0*/  @!P2 IMAD.MOV R54, RZ, RZ, -R54 ;  /* 0x000000ffff36a224 */ /* 0x000fe200078e0a36 */
[----:B------:R-:W-:Y:S01]  /*afe0*/  ISETP.NE.AND P2, PT, R56, RZ, PT ;  /* 0x000000ff3800720c */ /* 0x000fe20003f45270 */
[----:B------:R-:W-:Y:S01]  /*aff0*/  IMAD R75, R52, R77, RZ ;  /* 0x0000004d344b7224 */ /* 0x000fe200078e02ff */
[----:B0-----:R-:W-:-:S03]  /*b000*/  IABS R81, R60 ;  /* 0x0000003c00517213 */ /* 0x001fc60000000000 */
[----:B------:R-:W-:Y:S01]  /*b010*/  IMAD.HI.U32 R75, R73, R75, R72 ;  /* 0x0000004b494b7227 */ /* 0x000fe200078e0048 */
[----:B------:R-:W0:Y:S07]  /*b020*/  I2F.RP R62, R81 ;  /* 0x00000051003e7306 */ /* 0x000e2e0000209400 */
[----:B------:R-:W-:-:S04]  /*b030*/  @!P2 LOP3.LUT R54, RZ, R56, RZ, 0x33, !PT ;  /* 0x00000038ff36a212 */ /* 0x000fc800078e33ff */
[----:B------:R-:W-:-:S05]  /*b040*/  IADD3 R12, PT, PT, -R54, RZ, RZ ;  /* 0x000000ff360c7210 */ /* 0x000fca0007ffe1ff */
[----:B------:R-:W-:Y:S01]  /*b050*/  IMAD R79, R56, R12, R11 ;  /* 0x0000000c384f7224 */ /* 0x000fe200078e020b */
[----:B0-----:R-:W0:Y:S04]  /*b060*/  MUFU.RCP R62, R62 ;  /* 0x0000003e003e7308 */ /* 0x001e280000001000 */
[----:B------:R-:W-:-:S05]  /*b070*/  IABS R52, R79 ;  /* 0x0000004f00347213 */ /* 0x000fca0000000000 */
[----:B------:R-:W-:Y:S02]  /*b080*/  IMAD.HI.U32 R12, R75, R52, RZ ;  /* 0x000000344b0c7227 */ /* 0x000fe400078e00ff */
[----:B------:R-:W1:Y:S02]  /*b090*/  LDC.64 R74, c[0x0][0x390] ;  /* 0x0000e400ff4a7b82 */ /* 0x000e640000000a00 */
[----:B------:R-:W-:-:S04]  /*b0a0*/  IMAD.MOV R73, RZ, RZ, -R12 ;  /* 0x000000ffff497224 */ /* 0x000fc800078e0a0c */
[C---:B------:R-:W-:Y:S02]  /*b0b0*/  IMAD R52, R77.reuse, R73, R52 ;  /* 0x000000494d347224 */ /* 0x040fe400078e0234 */
[----:B0-----:R-:W-:Y:S01]  /*b0c0*/  VIADD R76, R62, 0xffffffe ;  /* 0x0ffffffe3e4c7836 */ /* 0x001fe20000000000 */
[----:B------:R-:W0:Y:S02]  /*b0d0*/  LDC.64 R72, c[0x0][0x398] ;  /* 0x0000e600ff487b82 */ /* 0x000e240000000a00 */
[----:B------:R-:W-:-:S13]  /*b0e0*/  ISETP.GT.U32.AND P2, PT, R77, R52, PT ;  /* 0x000000344d00720c */ /* 0x000fda0003f44070 */
[----:B------:R-:W-:Y:S01]  /*b0f0*/  @!P2 IMAD.IADD R52, R52, 0x1, -R77 ;  /* 0x000000013434a824 */ /* 0x000fe200078e0a4d */
[----:B------:R-:W-:-:S04]  /*b100*/  @!P2 IADD3 R12, PT, PT, R12, 0x1, RZ ;  /* 0x000000010c0ca810 */ /* 0x000fc80007ffe0ff */
[----:B------:R-:W-:Y:S02]  /*b110*/  ISETP.GE.U32.AND P2, PT, R52, R77, PT ;  /* 0x0000004d3400720c */ /* 0x000fe40003f46070 */
[----:B------:R-:W-:Y:S01]  /*b120*/  LOP3.LUT R52, R79, R58, RZ, 0x3c, !PT ;  /* 0x0000003a4f347212 */ /* 0x000fe200078e3cff */
[----:B------:R2:W3:Y:S02]  /*b130*/  F2I.FTZ.U32.TRUNC.NTZ R77, R76 ;  /* 0x0000004c004d7305 */ /* 0x0004e4000021f000 */
[----:B--2---:R-:W-:-:S08]  /*b140*/  IMAD.MOV.U32 R76, RZ, RZ, RZ ;  /* 0x000000ffff4c7224 */ /* 0x004fd000078e00ff */
[----:B------:R-:W-:Y:S01]  /*b150*/  @P2 VIADD R12, R12, 0x1 ;  /* 0x000000010c0c2836 */ /* 0x000fe20000000000 */
[----:B------:R-:W-:-:S04]  /*b160*/  ISETP.GE.AND P2, PT, R52, RZ, PT ;  /* 0x000000ff3400720c */ /* 0x000fc80003f46270 */
[----:B------:R-:W-:-:S09]  /*b170*/  MOV R56, R12 ;  /* 0x0000000c00387202 */ /* 0x000fd20000000f00 */
[----:B------:R-:W-:Y:S01]  /*b180*/  @!P2 IMAD.MOV R56, RZ, RZ, -R56 ;  /* 0x000000ffff38a224 */ /* 0x000fe200078e0a38 */
[----:B------:R-:W-:-:S13]  /*b190*/  ISETP.NE.AND P2, PT, R58, RZ, PT ;  /* 0x000000ff3a00720c */ /* 0x000fda0003f45270 */
[----:B------:R-:W-:Y:S02]  /*b1a0*/  @!P2 LOP3.LUT R56, RZ, R58, RZ, 0x33, !PT ;  /* 0x0000003aff38a212 */ /* 0x000fe400078e33ff */
[----:B-1----:R-:W-:Y:S02]  /*b1b0*/  ISETP.NE.U32.AND P2, PT, R74, 0x1, PT ;  /* 0x000000014a00780c */ /* 0x002fe40003f45070 */
[----:B------:R-:W-:Y:S02]  /*b1c0*/  IADD3 R12, PT, PT, -R56, RZ, RZ ;  /* 0x000000ff380c7210 */ /* 0x000fe40007ffe1ff */
[----:B------:R-:W-:-:S03]  /*b1d0*/  ISETP.NE.AND.EX P2, PT, R75, RZ, PT, P2 ;  /* 0x000000ff4b00720c */ /* 0x000fc60003f45320 */
[----:B------:R-:W-:Y:S01]  /*b1e0*/  IMAD R79, R58, R12, R79 ;  /* 0x0000000c3a4f7224 */ /* 0x000fe200078e024f */
[----:B------:R-:W-:Y:S01]  /*b1f0*/  SEL R54, R54, RZ, P2 ;  /* 0x000000ff36367207 */ /* 0x000fe20001000000 */
[--C-:B---3--:R-:W-:Y:S01]  /*b200*/  IMAD.MOV R12, RZ, RZ, -R77.reuse ;  /* 0x000000ffff0c7224 */ /* 0x108fe200078e0a4d */
[----:B0-----:R-:W-:Y:S02]  /*b210*/  ISETP.NE.U32.AND P2, PT, R72, 0x1, PT ;  /* 0x000000014800780c */ /* 0x001fe40003f45070 */
[----:B------:R-:W-:Y:S01]  /*b220*/  IABS R52, R79 ;  /* 0x0000004f00347213 */ /* 0x000fe20000000000 */
[----:B------:R-:W-:Y:S01]  /*b230*/  IMAD R83, R12, R81, RZ ;  /* 0x000000510c537224 */ /* 0x000fe200078e02ff */
[----:B------:R-:W-:Y:S02]  /*b240*/  ISETP.NE.AND.EX P2, PT, R73, RZ, PT, P2 ;  /* 0x000000ff4900720c */ /* 0x000fe40003f45320 */
[----:B------:R-:W0:Y:S01]  /*b250*/  LDC.64 R72, c[0x0][0x3a0] ;  /* 0x0000e800ff487b82 */ /* 0x000e220000000a00 */
[----:B------:R-:W-:Y:S01]  /*b260*/  IMAD.HI.U32 R83, R77, R83, R76 ;  /* 0x000000534d537227 */ /* 0x000fe200078e004c */
[----:B------:R-:W-:-:S05]  /*b270*/  SEL R56, R56, RZ, P2 ;  /* 0x000000ff38387207 */ /* 0x000fca0001000000 */
[----:B------:R-:W-:-:S05]  /*b280*/  IMAD.HI.U32 R12, R83, R52, RZ ;  /* 0x00000034530c7227 */ /* 0x000fca00078e00ff */
[----:B------:R-:W-:-:S05]  /*b290*/  IADD3 R75, PT, PT, -R12, RZ, RZ ;  /* 0x000000ff0c4b7210 */ /* 0x000fca0007ffe1ff */
[C---:B------:R-:W-:Y:S02]  /*b2a0*/  IMAD R52, R81.reuse, R75, R52 ;  /* 0x0000004b51347224 */ /* 0x040fe400078e0234 */
[----:B------:R-:W1:Y:S03]  /*b2b0*/  LDC.64 R74, c[0x0][0x3a8] ;  /* 0x0000ea00ff4a7b82 */ /* 0x000e660000000a00 */
        /* <DEDUP_REMOVED lines=10> */
[----:B0-----:R-:W-:-:S03]  /*b360*/  ISETP.NE.U32.AND P2, PT, R72, 0x1, PT ;  /* 0x000000014800780c */ /* 0x001fc60003f45070 */
[----:B------:R-:W-:Y:S01]  /*b370*/  IMAD.MOV R58, RZ, RZ, -R12 ;  /* 0x000000ffff3a7224 */ /* 0x000fe200078e0a0c */
[----:B------:R-:W-:Y:S01]  /*b380*/  ISETP.NE.AND.EX P2, PT, R73, RZ, PT, P2 ;  /* 0x000000ff4900720c */ /* 0x000fe20003f45320 */
[----:B------:R-:W-:-:S03]  /*b390*/  IMAD R73, R54, UR36, RZ ;  /* 0x0000002436497c24 */ /* 0x000fc6000f8e02ff */
[----:B------:R-:W-:Y:S01]  /*b3a0*/  SEL R52, R12, RZ, P2 ;  /* 0x000000ff0c347207 */ /* 0x000fe20001000000 */
[----:B------:R-:W-:Y:S01]  /*b3b0*/  IMAD R12, R60, R58, R79 ;  /* 0x0000003a3c0c7224 */ /* 0x000fe200078e024f */
[----:B-1----:R-:W-:Y:S01]  /*b3c0*/  ISETP.NE.U32.AND P2, PT, R74, 0x1, PT ;  /* 0x000000014a00780c */ /* 0x002fe20003f45070 */
        /* <DEDUP_REMOVED lines=16> */
.L_x_589:
[----:B------:R-:W-:Y:S05]  /*b4d0*/  BSYNC.RECONVERGENT B1 ;  /* 0x0000000000017941 */ /* 0x000fea0003800200 */
.L_x_588:
[----:B------:R-:W-:Y:S01]  /*b4e0*/  BSSY.RECONVERGENT B1, `(.L_x_590) ;  /* 0x0000078000017945 */ /* 0x000fe20003800200 */
[----:B------:R-:W-:Y:S02]  /*b4f0*/  ISETP.GE.U32.AND P2, PT, R63, R14, PT ;  /* 0x0000000e3f00720c */ /* 0x000fe40003f46070 */
[----:B------:R-:W-:Y:S01]  /*b500*/  MOV R54, 0xff800000 ;  /* 0xff80000000367802 */ /* 0x000fe20000000f00 */
        /* <DEDUP_REMOVED lines=16> */
[----:B0-----:R-:W-:Y:S02]  /*b610*/  HFMA2 R72, -RZ, RZ, 0, 0 ;  /* 0x00000000ff487431 */ /* 0x001fe400000001ff */
[----:B-1----:R-:W-:-:S04]  /*b620*/  IMAD.MOV R54, RZ, RZ, -R73 ;  /* 0x000000ffff367224 */ /* 0x002fc800078e0a49 */
        /* <DEDUP_REMOVED lines=8> */
[----:B------:R1:W2:Y:S03]  /*b6b0*/  F2I.FTZ.U32.TRUNC.NTZ R73, R72 ;  /* 0x0000004800497305 */ /* 0x0002a6000021f000 */
[----:B------:R-:W-:Y:S01]  /*b6c0*/  ISETP.GT.U32.AND P3, PT, R75, R54, PT ;  /* 0x000000364b00720c */ /* 0x000fe20003f64070 */
[----:B-1----:R-:W-:Y:S01]  /*b6d0*/  IMAD.MOV.U32 R72, RZ, RZ, RZ ;  /* 0x000000ffff487224 */ /* 0x002fe200078e00ff */
[----:B0-----:R-:W-:-:S11]  /*b6e0*/  IABS R81, R62 ;  /* 0x0000003e00517213 */ /* 0x001fd60000000000 */
[----:B------:R-:W-:Y:S01]  /*b6f0*/  @!P3 VIADD R12, R12, 0x1 ;  /* 0x000000010c0cb836 */ /* 0x000fe20000000000 */
[-C--:B------:R-:W-:Y:S01]  /*b700*/  @!P3 IADD3 R54, PT, PT, R54, -R75.reuse, RZ ;  /* 0x8000004b3636b210 */ /* 0x080fe20007ffe0ff */
[----:B------:R-:W0:Y:S03]  /*b710*/  I2F.RP R64, R81 ;  /* 0x0000005100407306 */ /* 0x000e260000209400 */
[----:B------:R-:W-:Y:S02]  /*b720*/  ISETP.GE.U32.AND P3, PT, R54, R75, PT ;  /* 0x0000004b3600720c */ /* 0x000fe40003f66070 */
[----:B------:R-:W-:-:S11]  /*b730*/  LOP3.LUT R54, R11, R58, RZ, 0x3c, !PT ;  /* 0x0000003a0b367212 */ /* 0x000fd600078e3cff */
[----:B------:R-:W-:Y:S01]  /*b740*/  @P3 VIADD R12, R12, 0x1 ;  /* 0x000000010c0c3836 */ /* 0x000fe20000000000 */
[----:B------:R-:W-:Y:S01]  /*b750*/  ISETP.GE.AND P3, PT, R54, RZ, PT ;  /* 0x000000ff3600720c */ /* 0x000fe20003f66270 */
[----:B--2---:R-:W-:Y:S01]  /*b760*/  IMAD.MOV R54, RZ, RZ, -R73 ;  /* 0x000000ffff367224 */ /* 0x004fe200078e0a49 */
[----:B0-----:R-:W0:Y:S02]  /*b770*/  MUFU.RCP R64, R64 ;  /* 0x0000004000407308 */ /* 0x001e240000001000 */
[----:B------:R-:W-:Y:S01]  /*b780*/  MOV R56, R12 ;  /* 0x0000000c00387202 */ /* 0x000fe20000000f00 */
[----:B------:R-:W-:-:S04]  /*b790*/  IMAD R75, R54, R79, RZ ;  /* 0x0000004f364b7224 */ /* 0x000fc800078e02ff */
[----:B------:R-:W-:-:S04]  /*b7a0*/  IMAD.HI.U32 R75, R73, R75, R72 ;  /* 0x0000004b494b7227 */ /* 0x000fc800078e0048 */
[----:B------:R-:W-:Y:S01]  /*b7b0*/  @!P3 IMAD.MOV R56, RZ, RZ, -R56 ;  /* 0x000000ffff38b224 */ /* 0x000fe200078e0a38 */
[----:B------:R-:W-:Y:S01]  /*b7c0*/  ISETP.NE.AND P3, PT, R58, RZ, PT ;  /* 0x000000ff3a00720c */ /* 0x000fe20003f65270 */
[----:B0-----:R-:W-:-:S12]  /*b7d0*/  VIADD R74, R64, 0xffffffe ;  /* 0x0ffffffe404a7836 */ /* 0x001fd80000000000 */
[----:B------:R-:W-:-:S04]  /*b7e0*/  @!P3 LOP3.LUT R56, RZ, R58, RZ, 0x33, !PT ;  /* 0x0000003aff38b212 */ /* 0x000fc800078e33ff */
[----:B------:R-:W-:-:S05]  /*b7f0*/  IADD3 R12, PT, PT, -R56, RZ, RZ ;  /* 0x000000ff380c7210 */ /* 0x000fca0007ffe1ff */
[----:B------:R-:W-:-:S05]  /*b800*/  IMAD R77, R58, R12, R11 ;  /* 0x0000000c3a4d7224 */ /* 0x000fca00078e020b */
[----:B------:R-:W-:-:S05]  /*b810*/  IABS R54, R77 ;  /* 0x0000004d00367213 */ /* 0x000fca0000000000 */
[----:B------:R-:W-:Y:S02]  /*b820*/  IMAD.HI.U32 R12, R75, R54, RZ ;  /* 0x000000364b0c7227 */ /* 0x000fe400078e00ff */
[----:B------:R0:W1:Y:S02]  /*b830*/  F2I.FTZ.U32.TRUNC.NTZ R75, R74 ;  /* 0x0000004a004b7305 */ /* 0x000064000021f000 */
[----:B------:R-:W-:-:S04]  /*b840*/  IMAD.MOV R73, RZ, RZ, -R12 ;  /* 0x000000ffff497224 */ /* 0x000fc800078e0a0c */
[C---:B------:R-:W-:Y:S02]  /*b850*/  IMAD R54, R79.reuse, R73, R54 ;  /* 0x000000494f367224 */ /* 0x040fe400078e0236 */
[----:B------:R-:W2:Y:S01]  /*b860*/  LDC.64 R72, c[0x0][0x390] ;  /* 0x0000e400ff487b82 */ /* 0x000ea20000000a00 */
[----:B0-----:R-:W-:Y:S02]  /*b870*/  IMAD.MOV.U32 R74, RZ, RZ, RZ ;  /* 0x000000ffff4a7224 */ /* 0x001fe400078e00ff */
[----:B------:R-:W-:-:S13]  /*b880*/  ISETP.GT.U32.AND P3, PT, R79, R54, PT ;  /* 0x000000364f00720c */ /* 0x000fda0003f64070 */
[----:B------:R-:W-:Y:S01]  /*b890*/  @!P3 IMAD.IADD R54, R54, 0x1, -R79 ;  /* 0x000000013636b824 */ /* 0x000fe200078e0a4f */
[----:B------:R-:W-:-:S04]  /*b8a0*/  @!P3 IADD3 R12, PT, PT, R12, 0x1, RZ ;  /* 0x000000010c0cb810 */ /* 0x000fc80007ffe0ff */
[----:B------:R-:W-:Y:S02]  /*b8b0*/  ISETP.GE.U32.AND P3, PT, R54, R79, PT ;  /* 0x0000004f3600720c */ /* 0x000fe40003f66070 */
[----:B------:R-:W-:-:S11]  /*b8c0*/  LOP3.LUT R54, R77, R60, RZ, 0x3c, !PT ;  /* 0x0000003c4d367212 */ /* 0x000fd600078e3cff */
[----:B------:R-:W-:Y:S01]  /*b8d0*/  @P3 VIADD R12, R12, 0x1 ;  /* 0x000000010c0c3836 */ /* 0x000fe20000000000 */
[----:B------:R-:W-:-:S04]  /*b8e0*/  ISETP.GE.AND P3, PT, R54, RZ, PT ;  /* 0x000000ff3600720c */ /* 0x000fc80003f66270 */
[----:B------:R-:W-:-:S09]  /*b8f0*/  MOV R58, R12 ;  /* 0x0000000c003a7202 */ /* 0x000fd20000000f00 */
[----:B------:R-:W-:Y:S01]  /*b900*/  @!P3 IMAD.MOV R58, RZ, RZ, -R58 ;  /* 0x000000ffff3ab224 */ /* 0x000fe200078e0a3a */
[----:B------:R-:W-:-:S13]  /*b910*/  ISETP.NE.AND P3, PT, R60, RZ, PT ;  /* 0x000000ff3c00720c */ /* 0x000fda0003f65270 */
[----:B------:R-:W-:Y:S02]  /*b920*/  @!P3 LOP3.LUT R58, RZ, R60, RZ, 0x33, !PT ;  /* 0x0000003cff3ab212 */ /* 0x000fe400078e33ff */
[----:B--2---:R-:W-:Y:S02]  /*b930*/  ISETP.NE.U32.AND P3, PT, R72, 0x1, PT ;  /* 0x000000014800780c */ /* 0x004fe40003f65070 */
[----:B------:R-:W-:Y:S02]  /*b940*/  IADD3 R12, PT, PT, -R58, RZ, RZ ;  /* 0x000000ff3a0c7210 */ /* 0x000fe40007ffe1ff */
[----:B------:R-:W-:-:S03]  /*b950*/  ISETP.NE.AND.EX P3, PT, R73, RZ, PT, P3 ;  /* 0x000000ff4900720c */ /* 0x000fc60003f65330 */
[----:B------:R-:W-:Y:S01]  /*b960*/  IMAD R79, R60, R12, R77 ;  /* 0x0000000c3c4f7224 */ /* 0x000fe200078e024d */
[----:B------:R-:W-:Y:S01]  /*b970*/  SEL R56, R56, RZ, P3 ;  /* 0x000000ff38387207 */ /* 0x000fe20001800000 */
[----:B------:R-:W0:Y:S01]  /*b980*/  LDC.64 R76, c[0x0][0x398] ;  /* 0x0000e600ff4c7b82 */ /* 0x000e220000000a00 */
[----:B-1----:R-:W-:Y:S02]  /*b990*/  IMAD.MOV R12, RZ, RZ, -R75 ;  /* 0x000000ffff0c7224 */ /* 0x002fe400078e0a4b */
[----:B------:R-:W-:Y:S02]  /*b9a0*/  IABS R54, R79 ;  /* 0x0000004f00367213 */ /* 0x000fe40000000000 */
[----:B------:R-:W-:-:S04]  /*b9b0*/  IMAD R73, R12, R81, RZ ;  /* 0x000000510c497224 */ /* 0x000fc800078e02ff */
[----:B------:R-:W-:Y:S02]  /*b9c0*/  IMAD.HI.U32 R73, R75, R73, R74 ;  /* 0x000000494b497227 */ /* 0x000fe400078e004a */
[----:B------:R-:W1:Y:S04]  /*b9d0*/  LDC.64 R74, c[0x0][0x3a8] ;  /* 0x0000ea00ff4a7b82 */ /* 0x000e680000000a00 */
[----:B------:R-:W-:-:S05]  /*b9e0*/  IMAD.HI.U32 R12, R73, R54, RZ ;  /* 0x00000036490c7227 */ /* 0x000fca00078e00ff */
[----:B------:R-:W-:Y:S02]  /*b9f0*/  IADD3 R73, PT, PT, -R12, RZ, RZ ;  /* 0x000000ff0c497210 */ /* 0x000fe40007ffe1ff */
[----:B0-----:R-:W-:-:S03]  /*ba00*/  ISETP.NE.U32.AND P3, PT, R76, 0x1, PT ;  /* 0x000000014c00780c */ /* 0x001fc60003f65070 */
[----:B------:R-:W-:Y:S02]  /*ba10*/  IMAD R54, R81, R73, R54 ;  /* 0x0000004951367224 */ /* 0x000fe400078e0236 */
[----:B------:R-:W0:Y:S01]  /*ba20*/  LDC.64 R72, c[0x0][0x3a0] ;  /* 0x0000e800ff487b82 */ /* 0x000e220000000a00 */
[----:B------:R-:W-:-:S04]  /*ba30*/  ISETP.NE.AND.EX P3, PT, R77, RZ, PT, P3 ;  /* 0x000000ff4d00720c */ /* 0x000fc80003f65330 */
[----:B------:R-:W-:Y:S02]  /*ba40*/  SEL R58, R58, RZ, P3 ;  /* 0x000000ff3a3a7207 */ /* 0x000fe40001800000 */
        /* <DEDUP_REMOVED lines=33> */
.L_x_591:
[----:B------:R-:W-:Y:S05]  /*bc60*/  BSYNC.RECONVERGENT B1 ;  /* 0x0000000000017941 */ /* 0x000fea0003800200 */
.L_x_590:
        /* <DEDUP_REMOVED lines=40> */
[----:B-1----:R-:W-:Y:S02]  /*bef0*/  HFMA2 R72, -RZ, RZ, 0, 0 ;  /* 0x00000000ff487431 */ /* 0x002fe400000001ff */
[----:B--2---:R-:W-:-:S06]  /*bf00*/  IMAD.MOV R12, RZ, RZ, -R73 ;  /* 0x000000ffff0c7224 */ /* 0x004fcc00078e0a49 */
[----:B------:R-:W-:Y:S01]  /*bf10*/  @!P4 IMAD.MOV R58, RZ, RZ, -R58 ;  /* 0x000000ffff3ac224 */ /* 0x000fe200078e0a3a */
[----:B------:R-:W-:Y:S01]  /*bf20*/  ISETP.NE.AND P4, PT, R60, RZ, PT ;  /* 0x000000ff3c00720c */ /* 0x000fe20003f85270 */
[----:B------:R-:W-:Y:S01]  /*bf30*/  IMAD R75, R12, R77, RZ ;  /* 0x0000004d0c4b7224 */ /* 0x000fe200078e02ff */
[----:B0-----:R-:W-:-:S03]  /*bf40*/  IABS R81, R64 ;  /* 0x0000004000517213 */ /* 0x001fc60000000000 */
[----:B------:R-:W-:-:S08]  /*bf50*/  IMAD.HI.U32 R73, R73, R75, R72 ;  /* 0x0000004b49497227 */ /* 0x000fd000078e0048 */
[----:B------:R-:W-:-:S05]  /*bf60*/  @!P4 LOP3.LUT R58, RZ, R60, RZ, 0x33, !PT ;  /* 0x0000003cff3ac212 */ /* 0x000fca00078e33ff */
[----:B------:R-:W-:-:S04]  /*bf70*/  IMAD.MOV R12, RZ, RZ, -R58 ;  /* 0x000000ffff0c7224 */ /* 0x000fc800078e0a3a */
[----:B------:R-:W-:-:S05]  /*bf80*/  IMAD R75, R60, R12, R11 ;  /* 0x0000000c3c4b7224 */ /* 0x000fca00078e020b */
[----:B------:R-:W-:-:S05]  /*bf90*/  IABS R56, R75 ;  /* 0x0000004b00387213 */ /* 0x000fca0000000000 */
        /* <DEDUP_REMOVED lines=8> */
[----:B------:R-:W-:-:S11]  /*c020*/  LOP3.LUT R56, R75, R62, RZ, 0x3c, !PT ;  /* 0x0000003e4b387212 */ /* 0x000fd600078e3cff */
[----:B------:R-:W-:Y:S01]  /*c030*/  @P4 VIADD R12, R12, 0x1 ;  /* 0x000000010c0c4836 */ /* 0x000fe20000000000 */
[----:B------:R-:W-:Y:S02]  /*c040*/  ISETP.GE.AND P4, PT, R56, RZ, PT ;  /* 0x000000ff3800720c */ /* 0x000fe40003f86270 */
[----:B------:R-:W1:Y:S02]  /*c050*/  I2F.RP R56, R81 ;  /* 0x0000005100387306 */ /* 0x000e640000209400 */
[----:B------:R-:W-:-:S09]  /*c060*/  MOV R60, R12 ;  /* 0x0000000c003c7202 */ /* 0x000fd20000000f00 */
[----:B------:R-:W-:Y:S01]  /*c070*/  @!P4 IMAD.MOV R60, RZ, RZ, -R60 ;  /* 0x000000ffff3cc224 */ /* 0x000fe200078e0a3c */
[----:B------:R-:W-:Y:S01]  /*c080*/  ISETP.NE.AND P4, PT, R62, RZ, PT ;  /* 0x000000ff3e00720c */ /* 0x000fe20003f85270 */
[----:B-1----:R-:W1:-:S12]  /*c090*/  MUFU.RCP R56, R56 ;  /* 0x0000003800387308 */ /* 0x002e580000001000 */
[----:B------:R-:W-:Y:S02]  /*c0a0*/  @!P4 LOP3.LUT R60, RZ, R62, RZ, 0x33, !PT ;  /* 0x0000003eff3cc212 */ /* 0x000fe400078e33ff */
[----:B0-----:R-:W-:-:S03]  /*c0b0*/  ISETP.NE.U32.AND P4, PT, R72, 0x1, PT ;  /* 0x000000014800780c */ /* 0x001fc60003f85070 */
[----:B------:R-:W-:Y:S01]  /*c0c0*/  IMAD.MOV R12, RZ, RZ, -R60 ;  /* 0x000000ffff0c7224 */ /* 0x000fe200078e0a3c */
[----:B------:R-:W-:Y:S02]  /*c0d0*/  ISETP.NE.AND.EX P4, PT, R73, RZ, PT, P4 ;  /* 0x000000ff4900720c */ /* 0x000fe40003f85340 */
[----:B-1----:R-:W-:Y:S01]  /*c0e0*/  IADD3 R76, PT, PT, R56, 0xffffffe, RZ ;  /* 0x0ffffffe384c7810 */ /* 0x002fe20007ffe0ff */
[----:B------:R-:W-:Y:S01]  /*c0f0*/  IMAD R79, R62, R12, R75 ;  /* 0x0000000c3e4f7224 */ /* 0x000fe200078e024b */
[----:B------:R-:W-:Y:S01]  /*c100*/  SEL R58, R58, RZ, P4 ;  /* 0x000000ff3a3a7207 */ /* 0x000fe20002000000 */
[----:B------:R-:W0:Y:S01]  /*c110*/  LDC.64 R74, c[0x0][0x398] ;  /* 0x0000e600ff4a7b82 */ /* 0x000e220000000a00 */
[----:B------:R1:W2:Y:S02]  /*c120*/  F2I.FTZ.U32.TRUNC.NTZ R77, R76 ;  /* 0x0000004c004d7305 */ /* 0x0002a4000021f000 */
[----:B------:R-:W-:Y:S01]  /*c130*/  IABS R56, R79 ;  /* 0x0000004f00387213 */ /* 0x000fe20000000000 */
[----:B-1----:R-:W-:-:S02]  /*c140*/  IMAD.MOV.U32 R76, RZ, RZ, RZ ;  /* 0x000000ffff4c7224 */ /* 0x002fc400078e00ff */
[----:B--2---:R-:W-:-:S04]  /*c150*/  IMAD.MOV R12, RZ, RZ, -R77 ;  /* 0x000000ffff0c7224 */ /* 0x004fc800078e0a4d */
[----:B------:R-:W-:-:S04]  /*c160*/  IMAD R73, R12, R81, RZ ;  /* 0x000000510c497224 */ /* 0x000fc800078e02ff */
[----:B------:R-:W-:Y:S01]  /*c170*/  IMAD.HI.U32 R73, R77, R73, R76 ;  /* 0x000000494d497227 */ /* 0x000fe200078e004c */
[----:B0-----:R-:W-:-:S04]  /*c180*/  ISETP.NE.U32.AND P4, PT, R74, 0x1, PT ;  /* 0x000000014a00780c */ /* 0x001fc80003f85070 */
[----:B------:R-:W-:Y:S01]  /*c190*/  ISETP.NE.AND.EX P4, PT, R75, RZ, PT, P4 ;  /* 0x000000ff4b00720c */ /* 0x000fe20003f85340 */
[----:B------:R-:W-:Y:S01]  /*c1a0*/  IMAD.HI.U32 R12, R73, R56, RZ ;  /* 0x00000038490c7227 */ /* 0x000fe200078e00ff */
[----:B------:R-:W0:Y:S02]  /*c1b0*/  LDC.64 R74, c[0x0][0x3a8] ;  /* 0x0000ea00ff4a7b82 */ /* 0x000e240000000a00 */
[----:B------:R-:W-:Y:S02]  /*c1c0*/  SEL R60, R60, RZ, P4 ;  /* 0x000000ff3c3c7207 */ /* 0x000fe40002000000 */
        /* <DEDUP_REMOVED lines=13> */
[----:B-1----:R-:W-:-:S03]  /*c2a0*/  ISETP.NE.U32.AND P4, PT, R72, 0x1, PT ;  /* 0x000000014800780c */ /* 0x002fc60003f85070 */
[----:B------:R-:W-:Y:S01]  /*c2b0*/  IMAD.MOV R56, RZ, RZ, -R12 ;  /* 0x000000ffff387224 */ /* 0x000fe200078e0a0c */
[----:B------:R-:W-:Y:S01]  /*c2c0*/  ISETP.NE.AND.EX P4, PT, R73, RZ, PT, P4 ;  /* 0x000000ff4900720c */ /* 0x000fe20003f85340 */
[----:B------:R-:W-:Y:S02]  /*c2d0*/  IMAD R73, R58, UR36, RZ ;  /* 0x000000243a497c24 */ /* 0x000fe4000f8e02ff */
[----:B------:R-:W-:Y:S01]  /*c2e0*/  IMAD R56, R64, R56, R79 ;  /* 0x0000003840387224 */ /* 0x000fe200078e024f */
[----:B------:R-:W-:Y:S01]  /*c2f0*/  SEL R12, R12, RZ, P4 ;  /* 0x000000ff0c0c7207 */ /* 0x000fe20002000000 */
[----:B------:R-:W-:Y:S01]  /*c300*/  IMAD R73, R60, UR37, R73 ;  /* 0x000000253c497c24 */ /* 0x000fe2000f8e0249 */
[----:B0-----:R-:W-:Y:S02]  /*c310*/  ISETP.NE.U32.AND P4, PT, R74, 0x1, PT ;  /* 0x000000014a00780c */ /* 0x001fe40003f85070 */
[----:B------:R-:W-:Y:S01]  /*c320*/  SHF.R.S64 R74, RZ, 0x1e, R11 ;  /* 0x0000001eff4a7819 */ /* 0x000fe2000000100b */
        /* <DEDUP_REMOVED lines=14> */
.L_x_593:
[----:B------:R-:W-:Y:S05]  /*c410*/  BSYNC.RECONVERGENT B1 ;  /* 0x0000000000017941 */ /* 0x000fea0003800200 */
.L_x_592:
[----:B------:R-:W-:Y:S01]  /*c420*/  BSSY.RECONVERGENT B1, `(.L_x_594) ;  /* 0x0000078000017945 */ /* 0x000fe20003800200 */
[----:B------:R-:W-:Y:S02]  /*c430*/  ISETP.GE.U32.AND P4, PT, R67, R14, PT ;  /* 0x0000000e4300720c */ /* 0x000fe40003f86070 */
[----:B------:R-:W-:Y:S01]  /*c440*/  MOV R58, 0xff800000 ;  /* 0xff800000003a7802 */ /* 0x000fe20000000f00 */
[----:B------:R-:W-:Y:S10]  /*c450*/  @P5 BRA `(.L_x_595) ;  /* 0x0000000400d05947 */ /* 0x000ff40003800000 */
[----:B------:R-:W0:Y:S01]  /*c460*/  LDC R62, c[0x0][0x3b8] ;  /* 0x0000ee00ff3e7b82 */ /* 0x000e220000000800 */
[C---:B------:R-:W-:Y:S02]  /*c470*/  R2UR UR6, R70.reuse ;  /* 0x00000000460672ca */ /* 0x040fe400000e0000 */
[C---:B------:R-:W-:Y:S02]  /*c480*/  R2UR UR7, R71.reuse ;  /* 0x00000000470772ca */ /* 0x040fe400000e0000 */
[----:B------:R-:W-:Y:S02]  /*c490*/  R2UR UR4, R70 ;  /* 0x00000000460472ca */ /* 0x000fe400000e0000 */
[----:B------:R-:W-:Y:S01]  /*c4a0*/  R2UR UR5, R71 ;  /* 0x00000000470572ca */ /* 0x000fe200000e0000 */
[----:B------:R-:W1:Y:S01]  /*c4b0*/  LDC R64, c[0x0][0x3bc] ;  /* 0x0000ef00ff407b82 */ /* 0x000e620000000800 */
        /* <DEDUP_REMOVED lines=10> */
[----:B------:R-:W-:-:S04]  /*c560*/  IMAD R11, R58, R75, RZ ;  /* 0x0000004b3a0b7224 */ /* 0x000fc800078e02ff */
[----:B------:R-:W-:-:S04]  /*c570*/  IMAD.HI.U32 R73, R73, R11, R72 ;  /* 0x0000000b49497227 */ /* 0x000fc800078e0048 */
[----:B------:R-:W-:Y:S02]  /*c580*/  IMAD R11, R0, UR52, R57 ;  /* 0x00000034000b7c24 */ /* 0x000fe4000f8e0239 */
[----:B------:R-:W-:Y:S02]  /*c590*/  VIADD R72, R66, 0xffffffe ;  /* 0x0ffffffe42487836 */ /* 0x000fe40000000000 */
[----:B------:R-:W0:Y:S01]  /*c5a0*/  LDC R66, c[0x0][0x3c0] ;  /* 0x0000f000ff427b82 */ /* 0x000e220000000800 */
[----:B------:R-:W-:-:S05]  /*c5b0*/  IABS R58, R11 ;  /* 0x0000000b003a7213 */ /* 0x000fca0000000000 */
[----:B------:R-:W-:-:S04]  /*c5c0*/  IMAD.HI.U32 R12, R73, R58, RZ ;  /* 0x0000003a490c7227 */ /* 0x000fc800078e00ff */
[----:B------:R-:W-:-:S04]  /*c5d0*/  IMAD.MOV R73, RZ, RZ, -R12 ;  /* 0x000000ffff497224 */ /* 0x000fc800078e0a0c */
[C---:B------:R-:W-:Y:S02]  /*c5e0*/  IMAD R58, R75.reuse, R73, R58 ;  /* 0x000000494b3a7224 */ /* 0x040fe400078e023a */
[----:B------:R1:W2:Y:S03]  /*c5f0*/  F2I.FTZ.U32.TRUNC.NTZ R73, R72 ;  /* 0x0000004800497305 */ /* 0x0002a6000021f000 */
[----:B------:R-:W-:Y:S02]  /*c600*/  ISETP.GT.U32.AND P5, PT, R75, R58, PT ;  /* 0x0000003a4b00720c */ /* 0x000fe40003fa4070 */
[----:B0-----:R-:W-:Y:S01]  /*c610*/  IABS R81, R66 ;  /* 0x0000004200517213 */ /* 0x001fe20000000000 */
[----:B-1----:R-:W-:-:S10]  /*c620*/  HFMA2 R72, -RZ, RZ, 0, 0 ;  /* 0x00000000ff487431 */ /* 0x002fd400000001ff */
[----:B------:R-:W-:Y:S01]  /*c630*/  @!P5 IADD3 R58, PT, PT, R58, -R75, RZ ;  /* 0x8000004b3a3ad210 */ /* 0x000fe20007ffe0ff */
[----:B------:R-:W-:-:S03]  /*c640*/  @!P5 VIADD R12, R12, 0x1 ;  /* 0x000000010c0cd836 */ /* 0x000fc60000000000 */
[----:B------:R-:W-:Y:S02]  /*c650*/  ISETP.GE.U32.AND P5, PT, R58, R75, PT ;  /* 0x0000004b3a00720c */ /* 0x000fe40003fa6070 */
[----:B------:R-:W-:-:S11]  /*c660*/  LOP3.LUT R58, R11, R62, RZ, 0x3c, !PT ;  /* 0x0000003e0b3a7212 */ /* 0x000fd600078e3cff */
[----:B------:R-:W-:Y:S01]  /*c670*/  @P5 VIADD R12, R12, 0x1 ;  /* 0x000000010c0c5836 */ /* 0x000fe20000000000 */
[----:B------:R-:W-:-:S04]  /*c680*/  ISETP.GE.AND P5, PT, R58, RZ, PT ;  /* 0x000000ff3a00720c */ /* 0x000fc80003fa6270 */
[----:B------:R-:W-:Y:S01]  /*c690*/  MOV R60, R12 ;  /* 0x0000000c003c7202 */ /* 0x000fe20000000f00 */
[----:B--2---:R-:W-:-:S04]  /*c6a0*/  IMAD.MOV R12, RZ, RZ, -R73 ;  /* 0x000000ffff0c7224 */ /* 0x004fc800078e0a49 */
[----:B------:R-:W-:-:S04]  /*c6b0*/  IMAD R75, R12, R77, RZ ;  /* 0x0000004d0c4b7224 */ /* 0x000fc800078e02ff */
[----:B------:R-:W-:Y:S01]  /*c6c0*/  @!P5 IMAD.MOV R60, RZ, RZ, -R60 ;  /* 0x000000ffff3cd224 */ /* 0x000fe200078e0a3c */
[----:B------:R-:W-:Y:S01]  /*c6d0*/  ISETP.NE.AND P5, PT, R62, RZ, PT ;  /* 0x000000ff3e00720c */ /* 0x000fe20003fa5270 */
[----:B------:R-:W-:-:S12]  /*c6e0*/  IMAD.HI.U32 R73, R73, R75, R72 ;  /* 0x0000004b49497227 */ /* 0x000fd800078e0048 */
        /* <DEDUP_REMOVED lines=19> */
[----:B0-----:R-:W-:-:S03]  /*c820*/  ISETP.NE.U32.AND P5, PT, R72, 0x1, PT ;  /* 0x000000014800780c */ /* 0x001fc60003fa5070 */
[----:B------:R-:W-:Y:S01]  /*c830*/  IMAD.MOV R12, RZ, RZ, -R62 ;  /* 0x000000ffff0c7224 */ /* 0x000fe200078e0a3e */
[----:B------:R-:W-:-:S03]  /*c840*/  ISETP.NE.AND.EX P5, PT, R73, RZ, PT, P5 ;  /* 0x000000ff4900720c */ /* 0x000fc60003fa5350 */
[----:B------:R-:W-:Y:S01]  /*c850*/  IMAD R79, R64, R12, R75 ;  /* 0x0000000c404f7224 */ /* 0x000fe200078e024b */
[----:B------:R-:W-:Y:S01]  /*c860*/  SEL R60, R60, RZ, P5 ;  /* 0x000000ff3c3c7207 */ /* 0x000fe20002800000 */
[----:B------:R-:W0:Y:S01]  /*c870*/  I2F.RP R12, R81 ;  /* 0x00000051000c7306 */ /* 0x000e220000209400 */
[----:B------:R-:W1:Y:S07]  /*c880*/  LDC.64 R74, c[0x0][0x398] ;  /* 0x0000e600ff4a7b82 */ /* 0x000e6e0000000a00 */
[----:B0-----:R-:W0:Y:S01]  /*c890*/  MUFU.RCP R12, R12 ;  /* 0x0000000c000c7308 */ /* 0x001e220000001000 */
[----:B-1----:R-:W-:-:S04]  /*c8a0*/  ISETP.NE.U32.AND P5, PT, R74, 0x1, PT ;  /* 0x000000014a00780c */ /* 0x002fc80003fa5070 */
[----:B------:R-:W-:Y:S02]  /*c8b0*/  ISETP.NE.AND.EX P5, PT, R75, RZ, PT, P5 ;  /* 0x000000ff4b00720c */ /* 0x000fe40003fa5350 */
[----:B------:R-:W1:Y:S01]  /*c8c0*/  LDC.64 R74, c[0x0][0x3a8] ;  /* 0x0000ea00ff4a7b82 */ /* 0x000e620000000a00 */
[----:B0-----:R-:W-:Y:S02]  /*c8d0*/  IADD3 R76, PT, PT, R12, 0xffffffe, RZ ;  /* 0x0ffffffe0c4c7810 */ /* 0x001fe40007ffe0ff */
[----:B------:R-:W-:Y:S02]  /*c8e0*/  SEL R62, R62, RZ, P5 ;  /* 0x000000ff3e3e7207 */ /* 0x000fe40002800000 */
[----:B------:R0:W2:Y:S02]  /*c8f0*/  F2I.FTZ.U32.TRUNC.NTZ R77, R76 ;  /* 0x0000004c004d7305 */ /* 0x0000a4000021f000 */
[----:B0-----:R-:W-:Y:S02]  /*c900*/  IMAD.MOV.U32 R76, RZ, RZ, RZ ;  /* 0x000000ffff4c7224 */ /* 0x001fe400078e00ff */
[----:B--2---:R-:W-:-:S04]  /*c910*/  IMAD.MOV R58, RZ, RZ, -R77 ;  /* 0x000000ffff3a7224 */ /* 0x004fc800078e0a4d */
[----:B------:R-:W-:Y:S01]  /*c920*/  IMAD R73, R58, R81, RZ ;  /* 0x000000513a497224 */ /* 0x000fe200078e02ff */
[----:B------:R-:W-:-:S03]  /*c930*/  IABS R58, R79 ;  /* 0x0000004f003a7213 */ /* 0x000fc60000000000 */
[----:B------:R-:W-:-:S06]  /*c940*/  IMAD.HI.U32 R73, R77, R73, R76 ;  /* 0x000000494d497227 */ /* 0x000fcc00078e004c */
[----:B------:R-:W-:-:S05]  /*c950*/  IMAD.HI.U32 R12, R73, R58, RZ ;  /* 0x0000003a490c7227 */ /* 0x000fca00078e00ff */
[----:B------:R-:W-:-:S05]  /*c960*/  IADD3 R73, PT, PT, -R12, RZ, RZ ;  /* 0x000000ff0c497210 */ /* 0x000fca0007ffe1ff */
[C---:B------:R-:W-:Y:S02]  /*c970*/  IMAD R58, R81.reuse, R73, R58 ;  /* 0x00000049513a7224 */ /* 0x040fe400078e023a */
[----:B------:R-:W0:Y:S03]  /*c980*/  LDC.64 R72, c[0x0][0x3a0] ;  /* 0x0000e800ff487b82 */ /* 0x000e260000000a00 */
        /* <DEDUP_REMOVED lines=13> */
[----:B------:R-:W-:Y:S02]  /*ca60*/  IMAD R73, R60, UR36, RZ ;  /* 0x000000243c497c24 */ /* 0x000fe4000f8e02ff */
[----:B------:R-:W-:Y:S01]  /*ca70*/  IMAD R58, R66, R58, R79 ;  /* 0x0000003a423a7224 */ /* 0x000fe200078e024f */
[----:B------:R-:W-:Y:S01]  /*ca80*/  SEL R12, R12, RZ, P5 ;  /* 0x000000ff0c0c7207 */ /* 0x000fe20002800000 */
[----:B------:R-:W-:Y:S01]  /*ca90*/  IMAD R73, R62, UR37, R73 ;  /* 0x000000253e497c24 */ /* 0x000fe2000f8e0249 */
[----:B-1----:R-:W-:Y:S02]  /*caa0*/  ISETP.NE.U32.AND P5, PT, R74, 0x1, PT ;  /* 0x000000014a00780c */ /* 0x002fe40003fa5070 */
        /* <DEDUP_REMOVED lines=15> */
.L_x_595:
[----:B------:R-:W-:Y:S05]  /*cba0*/  BSYNC.RECONVERGENT B1 ;  /* 0x0000000000017941 */ /* 0x000fea0003800200 */
.L_x_594:
[-C--:B------:R-:W-:Y:S01]  /*cbb0*/  ISETP.GE.AND.EX P6, PT, RZ, R15.reuse, PT, P6 ;  /* 0x0000000fff00720c */ /* 0x080fe20003fc6360 */
[----:B------:R-:W-:Y:S01]  /*cbc0*/  BSSY.RECONVERGENT B1, `(.L_x_596) ;  /* 0x000007f000017945 */ /* 0x000fe20003800200 */
[----:B------:R-:W-:Y:S01]  /*cbd0*/  ISETP.GE.U32.AND P5, PT, R69, R14, PT ;  /* 0x0000000e4500720c */ /* 0x000fe20003fa6070 */
[----:B------:R-:W-:Y:S01]  /*cbe0*/  IMAD.MOV.U32 R62, RZ, RZ, -0x800000 ;  /* 0xff800000ff3e7424 */ /* 0x000fe200078e00ff */
[-C--:B------:R-:W-:Y:S01]  /*cbf0*/  ISETP.GE.AND.EX P1, PT, RZ, R15.reuse, PT, P1 ;  /* 0x0000000fff00720c */ /* 0x080fe20003f26310 */
[----:B------:R-:W-:Y:S01]  /*cc00*/  IMAD.MOV.U32 R64, RZ, RZ, -0x800000 ;  /* 0xff800000ff407424 */ /* 0x000fe200078e00ff */
[-C--:B------:R-:W-:Y:S02]  /*cc10*/  ISETP.GE.AND.EX P2, PT, RZ, R15.reuse, PT, P2 ;  /* 0x0000000fff00720c */ /* 0x080fe40003f46320 */
[-C--:B------:R-:W-:Y:S02]  /*cc20*/  ISETP.GE.AND.EX P3, PT, RZ, R15.reuse, PT, P3 ;  /* 0x0000000fff00720c */ /* 0x080fe40003f66330 */
[----:B------:R-:W-:-:S02]  /*cc30*/  ISETP.GE.AND.EX P4, PT, RZ, R15, PT, P4 ;  /* 0x0000000fff00720c */ /* 0x000fc40003f86340 */
[----:B------:R-:W-:Y:S02]  /*cc40*/  ISETP.GE.AND.EX P5, PT, RZ, R15, PT, P5 ;  /* 0x0000000fff00720c */ /* 0x000fe40003fa6350 */
        /* <DEDUP_REMOVED lines=14> */
[----:B0-----:R-:W-:Y:S01]  /*cd30*/  IADD3 R14, PT, PT, R11, 0xffffffe, RZ ;  /* 0x0ffffffe0b0e7810 */ /* 0x001fe20007ffe0ff */
[----:B------:R-:W-:-:S06]  /*cd40*/  IMAD R11, R0, UR52, R59 ;  /* 0x00000034000b7c24 */ /* 0x000fcc000f8e023b */
[----:B------:R0:W1:Y:S02]  /*cd50*/  F2I.FTZ.U32.TRUNC.NTZ R15, R14 ;  /* 0x0000000e000f7305 */ /* 0x000064000021f000 */
[----:B0-----:R-:W-:Y:S02]  /*cd60*/  IMAD.MOV.U32 R14, RZ, RZ, RZ ;  /* 0x000000ffff0e7224 */ /* 0x001fe400078e00ff */
[----:B-1----:R-:W-:-:S04]  /*cd70*/  IMAD.MOV R12, RZ, RZ, -R15 ;  /* 0x000000ffff0c7224 */ /* 0x002fc800078e0a0f */
[----:B------:R-:W-:-:S04]  /*cd80*/  IMAD R75, R12, R73, RZ ;  /* 0x000000490c4b7224 */ /* 0x000fc800078e02ff */
[----:B------:R-:W-:Y:S01]  /*cd90*/  IMAD.HI.U32 R75, R15, R75, R14 ;  /* 0x0000004b0f4b7227 */ /* 0x000fe200078e000e */
[----:B------:R-:W-:-:S05]  /*cda0*/  IABS R14, R11 ;  /* 0x0000000b000e7213 */ /* 0x000fca0000000000 */
[----:B------:R-:W-:-:S05]  /*cdb0*/  IMAD.HI.U32 R12, R75, R14, RZ ;  /* 0x0000000e4b0c7227 */ /* 0x000fca00078e00ff */
[----:B------:R-:W-:-:S05]  /*cdc0*/  IADD3 R15, PT, PT, -R12, RZ, RZ ;  /* 0x000000ff0c0f7210 */ /* 0x000fca0007ffe1ff */
[----:B------:R-:W-:Y:S02]  /*cdd0*/  IMAD R14, R73, R15, R14 ;  /* 0x0000000f490e7224 */ /* 0x000fe400078e020e */
[----:B------:R-:W-:-:S03]  /*cde0*/  VIADD R15, R64, 0xffffffe ;  /* 0x0ffffffe400f7836 */ /* 0x000fc60000000000 */
[----:B------:R-:W-:-:S03]  /*cdf0*/  ISETP.GT.U32.AND P6, PT, R73, R14, PT ;  /* 0x0000000e4900720c */ /* 0x000fc60003fc4070 */
[----:B------:R-:W0:Y:S10]  /*ce00*/  F2I.FTZ.U32.TRUNC.NTZ R15, R15 ;  /* 0x0000000f000f7305 */ /* 0x000e34000021f000 */
[----:B------:R-:W-:Y:S01]  /*ce10*/  @!P6 IADD3 R14, PT, PT, R14, -R73, RZ ;  /* 0x800000490e0ee210 */ /* 0x000fe20007ffe0ff */
[----:B------:R-:W-:-:S03]  /*ce20*/  @!P6 VIADD R12, R12, 0x1 ;  /* 0x000000010c0ce836 */ /* 0x000fc60000000000 */
[----:B------:R-:W-:Y:S01]  /*ce30*/  ISETP.GE.U32.AND P6, PT, R14, R73, PT ;  /* 0x000000490e00720c */ /* 0x000fe20003fc6070 */
[----:B0-----:R-:W-:-:S04]  /*ce40*/  IMAD.MOV R14, RZ, RZ, -R15 ;  /* 0x000000ffff0e7224 */ /* 0x001fc800078e0a0f */
[----:B------:R-:W-:Y:S02]  /*ce50*/  IMAD R73, R14, R77, RZ ;  /* 0x0000004d0e497224 */ /* 0x000fe400078e02ff */
[----:B------:R-:W-:-:S04]  /*ce60*/  IMAD.MOV.U32 R14, RZ, RZ, RZ ;  /* 0x000000ffff0e7224 */ /* 0x000fc800078e00ff */
[----:B------:R-:W-:Y:S01]  /*ce70*/  IMAD.HI.U32 R75, R15, R73, R14 ;  /* 0x000000490f4b7227 */ /* 0x000fe200078e000e */
[----:B------:R-:W-:Y:S02]  /*ce80*/  LOP3.LUT R14, R11, R66, RZ, 0x3c, !PT ;  /* 0x000000420b0e7212 */ /* 0x000fe400078e3cff */
[----:B------:R-:W-:Y:S02]  /*ce90*/  @P6 IADD3 R12, PT, PT, R12, 0x1, RZ ;  /* 0x000000010c0c6810 */ /* 0x000fe40007ffe0ff */
[----:B------:R-:W-:-:S03]  /*cea0*/  ISETP.GE.AND P6, PT, R14, RZ, PT ;  /* 0x000000ff0e00720c */ /* 0x000fc60003fc6270 */
[----:B------:R-:W-:-:S10]  /*ceb0*/  IMAD.MOV.U32 R64, RZ, RZ, R12 ;  /* 0x000000ffff407224 */ /* 0x000fd400078e000c */
[----:B------:R-:W-:Y:S01]  /*cec0*/  @!P6 IMAD.MOV R64, RZ, RZ, -R64 ;  /* 0x000000ffff40e224 */ /* 0x000fe200078e0a40 */
[----:B------:R-:W-:-:S13]  /*ced0*/  ISETP.NE.AND P6, PT, R66, RZ, PT ;  /* 0x000000ff4200720c */ /* 0x000fda0003fc5270 */
[----:B------:R-:W-:-:S04]  /*cee0*/  @!P6 LOP3.LUT R64, RZ, R66, RZ, 0x33, !PT ;  /* 0x00000042ff40e212 */ /* 0x000fc800078e33ff */
[----:B------:R-:W-:-:S05]  /*cef0*/  IADD3 R12, PT, PT, -R64, RZ, RZ ;  /* 0x000000ff400c7210 */ /* 0x000fca0007ffe1ff */
        /* <DEDUP_REMOVED lines=9> */
[----:B------:R-:W0:Y:S01]  /*cf90*/  LDC R77, c[0x0][0x3c0] ;  /* 0x0000f000ff4d7b82 */ /* 0x000e220000000800 */
[----:B------:R-:W-:-:S10]  /*cfa0*/  LOP3.LUT R14, R73, R68, RZ, 0x3c, !PT ;  /* 0x00000044490e7212 */ /* 0x000fd400078e3cff */
[----:B------:R-:W-:Y:S01]  /*cfb0*/  @P6 VIADD R12, R12, 0x1 ;  /* 0x000000010c0c6836 */ /* 0x000fe20000000000 */
[----:B------:R-:W-:Y:S02]  /*cfc0*/  ISETP.GE.AND P6, PT, R14, RZ, PT ;  /* 0x000000ff0e00720c */ /* 0x000fe40003fc6270 */
[----:B------:R-:W1:Y:S01]  /*cfd0*/  LDC.64 R14, c[0x0][0x390] ;  /* 0x0000e400ff0e7b82 */ /* 0x000e620000000a00 */
[----:B------:R-:W-:Y:S01]  /*cfe0*/  IMAD.MOV.U32 R66, RZ, RZ, R12 ;  /* 0x000000ffff427224 */ /* 0x000fe200078e000c */
[----:B0-----:R-:W-:-:S09]  /*cff0*/  IABS R79, R77 ;  /* 0x0000004d004f7213 */ /* 0x001fd20000000000 */
[----:B------:R-:W-:Y:S02]  /*d000*/  @!P6 IADD3 R66, PT, PT, -R66, RZ, RZ ;  /* 0x000000ff4242e210 */ /* 0x000fe40007ffe1ff */
[----:B------:R-:W-:Y:S01]  /*d010*/  ISETP.NE.AND P6, PT, R68, RZ, PT ;  /* 0x000000ff4400720c */ /* 0x000fe20003fc5270 */
[----:B------:R-:W0:-:S12]  /*d020*/  I2F.RP R74, R79 ;  /* 0x0000004f004a7306 */ /* 0x000e180000209400 */
[----:B------:R-:W-:Y:S02]  /*d030*/  @!P6 LOP3.LUT R66, RZ, R68, RZ, 0x33, !PT ;  /* 0x00000044ff42e212 */ /* 0x000fe400078e33ff */
[----:B-1----:R-:W-:Y:S01]  /*d040*/  ISETP.NE.U32.AND P6, PT, R14, 0x1, PT ;  /* 0x000000010e00780c */ /* 0x002fe20003fc5070 */
[----:B0-----:R-:W0:Y:S02]  /*d050*/  MUFU.RCP R74, R74 ;  /* 0x0000004a004a7308 */ /* 0x001e240000001000 */
[----:B------:R-:W-:Y:S01]  /*d060*/  IMAD.MOV R12, RZ, RZ, -R66 ;  /* 0x000000ffff0c7224 */ /* 0x000fe200078e0a42 */
[----:B------:R-:W-:Y:S02]  /*d070*/  ISETP.NE.AND.EX P6, PT, R15, RZ, PT, P6 ;  /* 0x000000ff0f00720c */ /* 0x000fe40003fc5360 */
[----:B------:R-:W1:Y:S01]  /*d080*/  LDC.64 R14, c[0x0][0x398] ;  /* 0x0000e600ff0e7b82 */ /* 0x000e620000000a00 */
[----:B------:R-:W-:Y:S01]  /*d090*/  IMAD R68, R68, R12, R73 ;  /* 0x0000000c44447224 */ /* 0x000fe200078e0249 */
[----:B------:R-:W-:Y:S01]  /*d0a0*/  SEL R12, R64, RZ, P6 ;  /* 0x000000ff400c7207 */ /* 0x000fe20003000000 */
[----:B0-----:R-:W-:-:S04]  /*d0b0*/  VIADD R72, R74, 0xffffffe ;  /* 0x0ffffffe4a487836 */ /* 0x001fc80000000000 */
[----:B------:R0:W2:Y:S01]  /*d0c0*/  F2I.FTZ.U32.TRUNC.NTZ R73, R72 ;  /* 0x0000004800497305 */ /* 0x0000a2000021f000 */
[----:B-1----:R-:W-:Y:S01]  /*d0d0*/  ISETP.NE.U32.AND P6, PT, R14, 0x1, PT ;  /* 0x000000010e00780c */ /* 0x002fe20003fc5070 */
[----:B0-----:R-:W-:-:S03]  /*d0e0*/  IMAD.MOV.U32 R72, RZ, RZ, RZ ;  /* 0x000000ffff487224 */ /* 0x001fc600078e00ff */
[----:B------:R-:W-:Y:S01]  /*d0f0*/  ISETP.NE.AND.EX P6, PT, R15, RZ, PT, P6 ;  /* 0x000000ff0f00720c */ /* 0x000fe20003fc5360 */
[----:B------:R-:W-:Y:S01]  /*d100*/  IMAD R15, R12, UR36, RZ ;  /* 0x000000240c0f7c24 */ /* 0x000fe2000f8e02ff */
[----:B--2---:R-:W-:Y:S02]  /*d110*/  IADD3 R64, PT, PT, RZ, -R73, RZ ;  /* 0x80000049ff407210 */ /* 0x004fe40007ffe0ff */
[----:B------:R-:W-:-:S05]  /*d120*/  SEL R14, R66, RZ, P6 ;  /* 0x000000ff420e7207 */ /* 0x000fca0003000000 */
[----:B------:R-:W-:Y:S01]  /*d130*/  IMAD R75, R14, UR37, R15 ;  /* 0x000000250e4b7c24 */ /* 0x000fe2000f8e020f */
[----:B------:R-:W-:Y:S01]  /*d140*/  IABS R14, R68 ;  /* 0x00000044000e7213 */ /* 0x000fe20000000000 */
[----:B------:R-:W-:-:S04]  /*d150*/  IMAD R15, R64, R79, RZ ;  /* 0x0000004f400f7224 */ /* 0x000fc800078e02ff */
[----:B------:R-:W-:Y:S02]  /*d160*/  IMAD.HI.U32 R15, R73, R15, R72 ;  /* 0x0000000f490f7227 */ /* 0x000fe400078e0048 */
[----:B------:R-:W0:Y:S04]  /*d170*/  LDC.64 R72, c[0x0][0x3a8] ;  /* 0x0000ea00ff487b82 */ /* 0x000e280000000a00 */
[----:B------:R-:W-:-:S04]  /*d180*/  IMAD.HI.U32 R12, R15, R14, RZ ;  /* 0x0000000e0f0c7227 */ /* 0x000fc800078e00ff */
[----:B------:R-:W-:-:S04]  /*d190*/  IMAD.MOV R15, RZ, RZ, -R12 ;  /* 0x000000ffff0f7224 */ /* 0x000fc800078e0a0c */
[----:B------:R-:W-:-:S05]  /*d1a0*/  IMAD R14, R79, R15, R14 ;  /* 0x0000000f4f0e7224 */ /* 0x000fca00078e020e */
[----:B------:R-:W-:-:S13]  /*d1b0*/  ISETP.GT.U32.AND P6, PT, R79, R14, PT ;  /* 0x0000000e4f00720c */ /* 0x000fda0003fc4070 */
[----:B------:R-:W-:Y:S01]  /*d1c0*/  @!P6 IMAD.IADD R14, R14, 0x1, -R79 ;  /* 0x000000010e0ee824 */ /* 0x000fe200078e0a4f */
[----:B------:R-:W-:-:S04]  /*d1d0*/  @!P6 IADD3 R12, PT, PT, R12, 0x1, RZ ;  /* 0x000000010c0ce810 */ /* 0x000fc80007ffe0ff */
[----:B------:R-:W-:Y:S02]  /*d1e0*/  ISETP.GE.U32.AND P6, PT, R14, R79, PT ;  /* 0x0000004f0e00720c */ /* 0x000fe40003fc6070 */
[----:B------:R-:W-:-:S11]  /*d1f0*/  LOP3.LUT R14, R68, R77, RZ, 0x3c, !PT ;  /* 0x0000004d440e7212 */ /* 0x000fd600078e3cff */
[----:B------:R-:W-:Y:S01]  /*d200*/  @P6 VIADD R12, R12, 0x1 ;  /* 0x000000010c0c6836 */ /* 0x000fe20000000000 */
[----:B------:R-:W-:Y:S02]  /*d210*/  ISETP.GE.AND P6, PT, R14, RZ, PT ;  /* 0x000000ff0e00720c */ /* 0x000fe40003fc6270 */
[----:B------:R-:W1:Y:S11]  /*d220*/  LDC.64 R14, c[0x0][0x3a0] ;  /* 0x0000e800ff0e7b82 */ /* 0x000e760000000a00 */
[----:B------:R-:W-:-:S02]  /*d230*/  @!P6 IADD3 R12, PT, PT, -R12, RZ, RZ ;  /* 0x000000ff0c0ce210 */ /* 0x000fc40007ffe1ff */
[----:B------:R-:W-:-:S13]  /*d240*/  ISETP.NE.AND P6, PT, R77, RZ, PT ;  /* 0x000000ff4d00720c */ /* 0x000fda0003fc5270 */
[----:B------:R-:W-:Y:S02]  /*d250*/  @!P6 LOP3.LUT R12, RZ, R77, RZ, 0x33, !PT ;  /* 0x0000004dff0ce212 */ /* 0x000fe400078e33ff */
[----:B-1----:R-:W-:-:S04]  /*d260*/  ISETP.NE.U32.AND P6, PT, R14, 0x1, PT ;  /* 0x000000010e00780c */ /* 0x002fc80003fc5070 */
[----:B------:R-:W-:Y:S01]  /*d270*/  ISETP.NE.AND.EX P6, PT, R15, RZ, PT, P6 ;  /* 0x000000ff0f00720c */ /* 0x000fe20003fc5360 */
[----:B------:R-:W-:-:S03]  /*d280*/  IMAD.MOV R15, RZ, RZ, -R12 ;  /* 0x000000ffff0f7224 */ /* 0x000fc600078e0a0c */
[----:B------:R-:W-:Y:S01]  /*d290*/  SEL R14, R12, RZ, P6 ;  /* 0x000000ff0c0e7207 */ /* 0x000fe20003000000 */
[----:B------:R-:W-:Y:S01]  /*d2a0*/  IMAD R12, R77, R15, R68 ;  /* 0x0000000f4d0c7224 */ /* 0x000fe200078e0244 */
        /* <DEDUP_REMOVED lines=16> */
.L_x_597:
[----:B------:R-:W-:Y:S05]  /*d3b0*/  BSYNC.RECONVERGENT B1 ;  /* 0x0000000000017941 */ /* 0x000fea0003800200 */
.L_x_596:
[----:B------:R-:W-:Y:S01]  /*d3c0*/  BSSY.RECONVERGENT B1, `(.L_x_598) ;  /* 0x0000077000017945 */ /* 0x000fe20003800200 */
[----:B------:R-:W-:-:S03]  /*d3d0*/  IMAD.MOV.U32 R66, RZ, RZ, -0x800000 ;  /* 0xff800000ff427424 */ /* 0x000fc600078e00ff */
[----:B------:R-:W-:Y:S05]  /*d3e0*/  @P1 BRA `(.L_x_599) ;  /* 0x0000000400d01947 */ /* 0x000fea0003800000 */
        /* <DEDUP_REMOVED lines=12> */
[----:B0-----:R-:W-:-:S07]  /*d4b0*/  IADD3 R15, PT, PT, R12, 0xffffffe, RZ ;  /* 0x0ffffffe0c0f7810 */ /* 0x001fce0007ffe0ff */
[----:B------:R-:W0:Y:S02]  /*d4c0*/  F2I.FTZ.U32.TRUNC.NTZ R15, R15 ;  /* 0x0000000f000f7305 */ /* 0x000e24000021f000 */
[----:B0-----:R-:W-:-:S04]  /*d4d0*/  IMAD.MOV R14, RZ, RZ, -R15 ;  /* 0x000000ffff0e7224 */ /* 0x001fc800078e0a0f */
[----:B------:R-:W-:Y:S02]  /*d4e0*/  IMAD R11, R14, R73, RZ ;  /* 0x000000490e0b7224 */ /* 0x000fe400078e02ff */
[----:B------:R-:W-:-:S04]  /*d4f0*/  IMAD.MOV.U32 R14, RZ, RZ, RZ ;  /* 0x000000ffff0e7224 */ /* 0x000fc800078e00ff */
[----:B------:R-:W-:-:S04]  /*d500*/  IMAD.HI.U32 R75, R15, R11, R14 ;  /* 0x0000000b0f4b7227 */ /* 0x000fc800078e000e */
[----:B------:R-:W-:-:S05]  /*d510*/  IMAD R11, R0, UR52, R61 ;  /* 0x00000034000b7c24 */ /* 0x000fca000f8e023d */
[----:B------:R-:W-:-:S05]  /*d520*/  IABS R14, R11 ;  /* 0x0000000b000e7213 */ /* 0x000fca0000000000 */
[----:B------:R-:W-:-:S05]  /*d530*/  IMAD.HI.U32 R12, R75, R14, RZ ;  /* 0x0000000e4b0c7227 */ /* 0x000fca00078e00ff */
[----:B------:R-:W-:-:S05]  /*d540*/  IADD3 R15, PT, PT, -R12, RZ, RZ ;  /* 0x000000ff0c0f7210 */ /* 0x000fca0007ffe1ff */
[----:B------:R-:W-:Y:S02]  /*d550*/  IMAD R14, R73, R15, R14 ;  /* 0x0000000f490e7224 */ /* 0x000fe400078e020e */
[----:B------:R-:W-:-:S03]  /*d560*/  VIADD R15, R66, 0xffffffe ;  /* 0x0ffffffe420f7836 */ /* 0x000fc60000000000 */
[----:B------:R-:W-:-:S03]  /*d570*/  ISETP.GT.U32.AND P6, PT, R73, R14, PT ;  /* 0x0000000e4900720c */ /* 0x000fc60003fc4070 */
[----:B------:R-:W0:Y:S10]  /*d580*/  F2I.FTZ.U32.TRUNC.NTZ R15, R15 ;  /* 0x0000000f000f7305 */ /* 0x000e34000021f000 */
[----:B------:R-:W-:-:S02]  /*d590*/  @!P6 IMAD.IADD R14, R14, 0x1, -R73 ;  /* 0x000000010e0ee824 */ /* 0x000fc400078e0a49 */
[----:B------:R-:W-:-:S03]  /*d5a0*/  @!P6 VIADD R12, R12, 0x1 ;  /* 0x000000010c0ce836 */ /* 0x000fc60000000000 */
[----:B------:R-:W-:Y:S02]  /*d5b0*/  ISETP.GE.U32.AND P1, PT, R14, R73, PT ;  /* 0x000000490e00720c */ /* 0x000fe40003f26070 */
[----:B0-----:R-:W-:-:S05]  /*d5c0*/  IADD3 R14, PT, PT, RZ, -R15, RZ ;  /* 0x8000000fff0e7210 */ /* 0x001fca0007ffe0ff */
[----:B------:R-:W-:Y:S02]  /*d5d0*/  IMAD R73, R14, R77, RZ ;  /* 0x0000004d0e497224 */ /* 0x000fe400078e02ff */
[----:B------:R-:W-:-:S04]  /*d5e0*/  IMAD.MOV.U32 R14, RZ, RZ, RZ ;  /* 0x000000ffff0e7224 */ /* 0x000fc800078e00ff */
[----:B------:R-:W-:Y:S01]  /*d5f0*/  IMAD.HI.U32 R73, R15, R73, R14 ;  /* 0x000000490f497227 */ /* 0x000fe200078e000e */
[----:B------:R-:W-:Y:S02]  /*d600*/  LOP3.LUT R14, R11, R68, RZ, 0x3c, !PT ;  /* 0x000000440b0e7212 */ /* 0x000fe400078e3cff */
[----:B------:R-:W-:Y:S02]  /*d610*/  @P1 IADD3 R12, PT, PT, R12, 0x1, RZ ;  /* 0x000000010c0c1810 */ /* 0x000fe40007ffe0ff */
[----:B------:R-:W-:Y:S02]  /*d620*/  ISETP.GE.AND P6, PT, R14, RZ, PT ;  /* 0x000000ff0e00720c */ /* 0x000fe40003fc6270 */
[----:B------:R-:W-:Y:S01]  /*d630*/  ISETP.NE.AND P1, PT, R68, RZ, PT ;  /* 0x000000ff4400720c */ /* 0x000fe20003f25270 */
[----:B------:R-:W-:-:S10]  /*d640*/  IMAD.MOV.U32 R66, RZ, RZ, R12 ;  /* 0x000000ffff427224 */ /* 0x000fd400078e000c */
[----:B------:R-:W-:Y:S02]  /*d650*/  @!P6 IMAD.MOV R66, RZ, RZ, -R66 ;  /* 0x000000ffff42e224 */ /* 0x000fe400078e0a42 */
[----:B------:R-:W-:-:S04]  /*d660*/  @!P1 LOP3.LUT R66, RZ, R68, RZ, 0x33, !PT ;  /* 0x00000044ff429212 */ /* 0x000fc800078e33ff */
[----:B------:R-:W-:-:S05]  /*d670*/  IADD3 R12, PT, PT, -R66, RZ, RZ ;  /* 0x000000ff420c7210 */ /* 0x000fca0007ffe1ff */
[----:B------:R-:W-:-:S05]  /*d680*/  IMAD R75, R68, R12, R11 ;  /* 0x0000000c444b7224 */ /* 0x000fca00078e020b */
[----:B------:R-:W-:-:S05]  /*d690*/  IABS R14, R75 ;  /* 0x0000004b000e7213 */ /* 0x000fca0000000000 */
[----:B------:R-:W-:Y:S02]  /*d6a0*/  IMAD.HI.U32 R12, R73, R14, RZ ;  /* 0x0000000e490c7227 */ /* 0x000fe400078e00ff */
[----:B------:R-:W0:Y:S02]  /*d6b0*/  LDC.64 R72, c[0x0][0x390] ;  /* 0x0000e400ff487b82 */ /* 0x000e240000000a00 */
        /* <DEDUP_REMOVED lines=8> */
[----:B------:R-:W1:Y:S05]  /*d740*/  LDC.64 R14, c[0x0][0x398] ;  /* 0x0000e600ff0e7b82 */ /* 0x000e6a0000000a00 */
[----:B------:R-:W-:Y:S01]  /*d750*/  @P1 VIADD R12, R12, 0x1 ;  /* 0x000000010c0c1836 */ /* 0x000fe20000000000 */
[----:B------:R-:W-:-:S03]  /*d760*/  ISETP.NE.AND P1, PT, R74, RZ, PT ;  /* 0x000000ff4a00720c */ /* 0x000fc60003f25270 */
[----:B------:R-:W-:-:S05]  /*d770*/  IMAD.MOV.U32 R68, RZ, RZ, R12 ;  /* 0x000000ffff447224 */ /* 0x000fca00078e000c */
[----:B------:R-:W-:-:S05]  /*d780*/  @!P6 IADD3 R68, PT, PT, -R68, RZ, RZ ;  /* 0x000000ff4444e210 */ /* 0x000fca0007ffe1ff */
[----:B------:R-:W-:Y:S02]  /*d790*/  @!P1 LOP3.LUT R68, RZ, R74, RZ, 0x33, !PT ;  /* 0x0000004aff449212 */ /* 0x000fe400078e33ff */
[----:B0-----:R-:W-:-:S03]  /*d7a0*/  ISETP.NE.U32.AND P1, PT, R72, 0x1, PT ;  /* 0x000000014800780c */ /* 0x001fc60003f25070 */
[----:B------:R-:W-:Y:S01]  /*d7b0*/  IMAD.MOV R12, RZ, RZ, -R68 ;  /* 0x000000ffff0c7224 */ /* 0x000fe200078e0a44 */
[----:B------:R-:W-:Y:S02]  /*d7c0*/  ISETP.NE.AND.EX P1, PT, R73, RZ, PT, P1 ;  /* 0x000000ff4900720c */ /* 0x000fe40003f25310 */
[----:B-1----:R-:W-:Y:S01]  /*d7d0*/  ISETP.NE.U32.AND P6, PT, R14, 0x1, PT ;  /* 0x000000010e00780c */ /* 0x002fe20003fc5070 */
[----:B------:R-:W-:Y:S01]  /*d7e0*/  IMAD R77, R74, R12, R75 ;  /* 0x0000000c4a4d7224 */ /* 0x000fe200078e024b */
[----:B------:R-:W-:Y:S01]  /*d7f0*/  SEL R12, R66, RZ, P1 ;  /* 0x000000ff420c7207 */ /* 0x000fe20000800000 */
[----:B------:R-:W0:Y:S01]  /*d800*/  LDC R74, c[0x0][0x3c0] ;  /* 0x0000f000ff4a7b82 */ /* 0x000e220000000800 */
[----:B------:R-:W-:-:S03]  /*d810*/  ISETP.NE.AND.EX P6, PT, R15, RZ, PT, P6 ;  /* 0x000000ff0f00720c */ /* 0x000fc60003fc5360 */
[----:B------:R-:W-:Y:S01]  /*d820*/  IMAD R15, R12, UR36, RZ ;  /* 0x000000240c0f7c24 */ /* 0x000fe2000f8e02ff */
[----:B------:R-:W-:-:S05]  /*d830*/  SEL R14, R68, RZ, P6 ;  /* 0x000000ff440e7207 */ /* 0x000fca0003000000 */
[----:B------:R-:W-:Y:S01]  /*d840*/  IMAD R75, R14, UR37, R15 ;  /* 0x000000250e4b7c24 */ /* 0x000fe2000f8e020f */
[----:B------:R-:W-:Y:S02]  /*d850*/  IABS R14, R77 ;  /* 0x0000004d000e7213 */ /* 0x000fe40000000000 */
[----:B0-----:R-:W-:-:S04]  /*d860*/  IABS R79, R74 ;  /* 0x0000004a004f7213 */ /* 0x001fc80000000000 */
[----:B------:R-:W0:Y:S08]  /*d870*/  I2F.RP R76, R79 ;  /* 0x0000004f004c7306 */ /* 0x000e300000209400 */
[----:B0-----:R-:W0:Y:S02]  /*d880*/  MUFU.RCP R76, R76 ;  /* 0x0000004c004c7308 */ /* 0x001e240000001000 */
[----:B0-----:R-:W-:-:S06]  /*d890*/  VIADD R72, R76, 0xffffffe ;  /* 0x0ffffffe4c487836 */ /* 0x001fcc0000000000 */
[----:B------:R0:W1:Y:S02]  /*d8a0*/  F2I.FTZ.U32.TRUNC.NTZ R73, R72 ;  /* 0x0000004800497305 */ /* 0x000064000021f000 */
[----:B0-----:R-:W-:Y:S01]  /*d8b0*/  IMAD.MOV.U32 R72, RZ, RZ, RZ ;  /* 0x000000ffff487224 */ /* 0x001fe200078e00ff */
[----:B-1----:R-:W-:-:S05]  /*d8c0*/  IADD3 R66, PT, PT, RZ, -R73, RZ ;  /* 0x80000049ff427210 */ /* 0x002fca0007ffe0ff */
[----:B------:R-:W-:Y:S01]  /*d8d0*/  IMAD R15, R66, R79, RZ ;  /* 0x0000004f420f7224 */ /* 0x000fe200078e02ff */
[----:B------:R-:W-:-:S03]  /*d8e0*/  LOP3.LUT R66, R77, R74, RZ, 0x3c, !PT ;  /* 0x0000004a4d427212 */ /* 0x000fc600078e3cff */
[----:B------:R-:W-:Y:S02]  /*d8f0*/  IMAD.HI.U32 R15, R73, R15, R72 ;  /* 0x0000000f490f7227 */ /* 0x000fe400078e0048 */
[----:B------:R-:W0:Y:S04]  /*d900*/  LDC.64 R72, c[0x0][0x3a8] ;  /* 0x0000ea00ff487b82 */ /* 0x000e280000000a00 */
[----:B------:R-:W-:-:S04]  /*d910*/  IMAD.HI.U32 R12, R15, R14, RZ ;  /* 0x0000000e0f0c7227 */ /* 0x000fc800078e00ff */
[----:B------:R-:W-:-:S04]  /*d920*/  IMAD.MOV R15, RZ, RZ, -R12 ;  /* 0x000000ffff0f7224 */ /* 0x000fc800078e0a0c */
[----:B------:R-:W-:-:S05]  /*d930*/  IMAD R14, R79, R15, R14 ;  /* 0x0000000f4f0e7224 */ /* 0x000fca00078e020e */
[----:B------:R-:W-:-:S13]  /*d940*/  ISETP.GT.U32.AND P6, PT, R79, R14, PT ;  /* 0x0000000e4f00720c */ /* 0x000fda0003fc4070 */
[-C--:B------:R-:W-:Y:S01]  /*d950*/  @!P6 IADD3 R14, PT, PT, R14, -R79.reuse, RZ ;  /* 0x8000004f0e0ee210 */ /* 0x080fe20007ffe0ff */
[----:B------:R-:W-:Y:S01]  /*d960*/  @!P6 VIADD R12, R12, 0x1 ;  /* 0x000000010c0ce836 */ /* 0x000fe20000000000 */
[----:B------:R-:W-:Y:S02]  /*d970*/  ISETP.GE.AND P6, PT, R66, RZ, PT ;  /* 0x000000ff4200720c */ /* 0x000fe40003fc6270 */
[----:B------:R-:W-:Y:S02]  /*d980*/  ISETP.GE.U32.AND P1, PT, R14, R79, PT ;  /* 0x0000004f0e00720c */ /* 0x000fe40003f26070 */
[----:B------:R-:W1:Y:S11]  /*d990*/  LDC.64 R14, c[0x0][0x3a0] ;  /* 0x0000e800ff0e7b82 */ /* 0x000e760000000a00 */
[----:B------:R-:W-:-:S05]  /*d9a0*/  @P1 VIADD R12, R12, 0x1 ;  /* 0x000000010c0c1836 */ /* 0x000fca0000000000 */
[----:B------:R-:W-:Y:S02]  /*d9b0*/  @!P6 IADD3 R12, PT, PT, -R12, RZ, RZ ;  /* 0x000000ff0c0ce210 */ /* 0x000fe40007ffe1ff */
[----:B------:R-:W-:Y:S02]  /*d9c0*/  ISETP.NE.AND P6, PT, R74, RZ, PT ;  /* 0x000000ff4a00720c */ /* 0x000fe40003fc5270 */
[----:B-1----:R-:W-:-:S04]  /*d9d0*/  ISETP.NE.U32.AND P1, PT, R14, 0x1, PT ;  /* 0x000000010e00780c */ /* 0x002fc80003f25070 */
[----:B------:R-:W-:-:S07]  /*d9e0*/  ISETP.NE.AND.EX P1, PT, R15, RZ, PT, P1 ;  /* 0x000000ff0f00720c */ /* 0x000fce0003f25310 */
[----:B------:R-:W-:Y:S02]  /*d9f0*/  @!P6 LOP3.LUT R12, RZ, R74, RZ, 0x33, !PT ;  /* 0x0000004aff0ce212 */ /* 0x000fe400078e33ff */
[----:B0-----:R-:W-:Y:S02]  /*da00*/  ISETP.NE.U32.AND P6, PT, R72, 0x1, PT ;  /* 0x000000014800780c */ /* 0x001fe40003fc5070 */
[----:B------:R-:W-:Y:S01]  /*da10*/  SHF.R.S64 R72, RZ, 0x1e, R11 ;  /* 0x0000001eff487819 */ /* 0x000fe2000000100b */
[----:B------:R-:W-:Y:S01]  /*da20*/  IMAD.MOV R14, RZ, RZ, -R12 ;  /* 0x000000ffff0e7224 */ /* 0x000fe200078e0a0c */
[----:B------:R-:W-:Y:S02]  /*da30*/  ISETP.NE.AND.EX P6, PT, R73, RZ, PT, P6 ;  /* 0x000000ff4900720c */ /* 0x000fe40003fc5360 */
[----:B------:R-:W-:Y:S01]  /*da40*/  SEL R12, R12, RZ, P1 ;  /* 0x000000ff0c0c7207 */ /* 0x000fe20000800000 */
[----:B------:R-:W-:-:S04]  /*da50*/  IMAD R14, R74, R14, R77 ;  /* 0x0000000e4a0e7224 */ /* 0x000fc800078e024d */
[----:B------:R-:W-:Y:S01]  /*da60*/  IMAD R75, R12, UR38, R75 ;  /* 0x000000260c4b7c24 */ /* 0x000fe2000f8e024b */
        /* <DEDUP_REMOVED lines=12> */
.L_x_599:
[----:B------:R-:W-:Y:S05]  /*db30*/  BSYNC.RECONVERGENT B1 ;  /* 0x0000000000017941 */ /* 0x000fea0003800200 */
.L_x_598:
[----:B------:R-:W-:Y:S01]  /*db40*/  BSSY.RECONVERGENT B1, `(.L_x_600) ;  /* 0x0000075000017945 */ /* 0x000fe20003800200 */
[----:B------:R-:W-:-:S03]  /*db50*/  IMAD.MOV.U32 R68, RZ, RZ, -0x800000 ;  /* 0xff800000ff447424 */ /* 0x000fc600078e00ff */
[----:B------:R-:W-:Y:S05]  /*db60*/  @P2 BRA `(.L_x_601) ;  /* 0x0000000400c82947 */ /* 0x000fea0003800000 */
[----:B------:R-:W0:Y:S01]  /*db70*/  LDC R72, c[0x0][0x3b8] ;  /* 0x0000ee00ff487b82 */ /* 0x000e220000000800 */
[----:B------:R-:W-:Y:S02]  /*db80*/  R2UR UR4, R70 ;  /* 0x00000000460472ca */ /* 0x000fe400000e0000 */
[----:B------:R-:W-:-:S05]  /*db90*/  R2UR UR5, R71 ;  /* 0x00000000470572ca */ /* 0x000fca00000e0000 */
[----:B------:R-:W1:Y:S01]  /*dba0*/  LDC R74, c[0x0][0x3bc] ;  /* 0x0000ef00ff4a7b82 */ /* 0x000e620000000800 */
[----:B0-----:R-:W-:-:S04]  /*dbb0*/  IABS R73, R72 ;  /* 0x0000004800497213 */ /* 0x001fc80000000000 */
[----:B------:R-:W0:Y:S01]  /*dbc0*/  I2F.RP R12, R73 ;  /* 0x00000049000c7306 */ /* 0x000e220000209400 */
[----:B-1----:R-:W-:-:S07]  /*dbd0*/  IABS R75, R74 ;  /* 0x0000004a004b7213 */ /* 0x002fce0000000000 */
[----:B0-----:R-:W0:Y:S02]  /*dbe0*/  MUFU.RCP R12, R12 ;  /* 0x0000000c000c7308 */ /* 0x001e240000001000 */
[----:B0-----:R-:W-:-:S06]  /*dbf0*/  IADD3 R68, PT, PT, R12, 0xffffffe, RZ ;  /* 0x0ffffffe0c447810 */ /* 0x001fcc0007ffe0ff */
[----:B------:R-:W0:Y:S08]  /*dc00*/  F2I.FTZ.U32.TRUNC.NTZ R15, R68 ;  /* 0x00000044000f7305 */ /* 0x000e30000021f000 */
[----:B------:R-:W1:Y:S01]  /*dc10*/  I2F.RP R68, R75 ;  /* 0x0000004b00447306 */ /* 0x000e620000209400 */
[----:B0-----:R-:W-:-:S04]  /*dc20*/  IMAD.MOV R14, RZ, RZ, -R15 ;  /* 0x000000ffff0e7224 */ /* 0x001fc800078e0a0f */
[----:B------:R-:W-:Y:S02]  /*dc30*/  IMAD R11, R14, R73, RZ ;  /* 0x000000490e0b7224 */ /* 0x000fe400078e02ff */
[----:B------:R-:W-:Y:S01]  /*dc40*/  IMAD.MOV.U32 R14, RZ, RZ, RZ ;  /* 0x000000ffff0e7224 */ /* 0x000fe200078e00ff */
[----:B-1----:R-:W0:Y:S03]  /*dc50*/  MUFU.RCP R68, R68 ;  /* 0x0000004400447308 */ /* 0x002e260000001000 */
[----:B------:R-:W-:-:S04]  /*dc60*/  IMAD.HI.U32 R15, R15, R11, R14 ;  /* 0x0000000b0f0f7227 */ /* 0x000fc800078e000e */
[----:B------:R-:W-:-:S05]  /*dc70*/  IMAD R11, R0, UR52, R63 ;  /* 0x00000034000b7c24 */ /* 0x000fca000f8e023f */
[----:B------:R-:W-:-:S05]  /*dc80*/  IABS R14, R11 ;  /* 0x0000000b000e7213 */ /* 0x000fca0000000000 */
[----:B------:R-:W-:-:S05]  /*dc90*/  IMAD.HI.U32 R12, R15, R14, RZ ;  /* 0x0000000e0f0c7227 */ /* 0x000fca00078e00ff */
[----:B------:R-:W-:-:S05]  /*dca0*/  IADD3 R15, PT, PT, -R12, RZ, RZ ;  /* 0x000000ff0c0f7210 */ /* 0x000fca0007ffe1ff */
[----:B------:R-:W-:Y:S02]  /*dcb0*/  IMAD R14, R73, R15, R14 ;  /* 0x0000000f490e7224 */ /* 0x000fe400078e020e */
[----:B0-----:R-:W-:-:S03]  /*dcc0*/  VIADD R15, R68, 0xffffffe ;  /* 0x0ffffffe440f7836 */ /* 0x001fc60000000000 */
[----:B------:R-:W-:-:S03]  /*dcd0*/  ISETP.GT.U32.AND P6, PT, R73, R14, PT ;  /* 0x0000000e4900720c */ /* 0x000fc60003fc4070 */
[----:B------:R-:W0:Y:S10]  /*dce0*/  F2I.FTZ.U32.TRUNC.NTZ R15, R15 ;  /* 0x0000000f000f7305 */ /* 0x000e34000021f000 */
[----:B------:R-:W-:-:S02]  /*dcf0*/  @!P6 IMAD.IADD R14, R14, 0x1, -R73 ;  /* 0x000000010e0ee824 */ /* 0x000fc400078e0a49 */
[----:B------:R-:W-:Y:S01]  /*dd00*/  @!P6 VIADD R12, R12, 0x1 ;  /* 0x000000010c0ce836 */ /* 0x000fe20000000000 */
[----:B------:R-:W-:Y:S02]  /*dd10*/  ISETP.NE.AND P6, PT, R72, RZ, PT ;  /* 0x000000ff4800720c */ /* 0x000fe40003fc5270 */
[----:B------:R-:W-:Y:S02]  /*dd20*/  ISETP.GE.U32.AND P2, PT, R14, R73, PT ;  /* 0x000000490e00720c */ /* 0x000fe40003f46070 */
[----:B0-----:R-:W-:-:S05]  /*dd30*/  IADD3 R14, PT, PT, RZ, -R15, RZ ;  /* 0x8000000fff0e7210 */ /* 0x001fca0007ffe0ff */
        /* <DEDUP_REMOVED lines=20> */
[----:B------:R-:W-:-:S04]  /*de80*/  LOP3.LUT R14, R73, R74, RZ, 0x3c, !PT ;  /* 0x0000004a490e7212 */ /* 0x000fc800078e3cff */
[----:B------:R-:W-:Y:S02]  /*de90*/  ISETP.GE.AND P1, PT, R14, RZ, PT ;  /* 0x000000ff0e00720c */ /* 0x000fe40003f26270 */
[----:B------:R-:W0:Y:S05]  /*dea0*/  LDC.64 R14, c[0x0][0x390] ;  /* 0x0000e400ff0e7b82 */ /* 0x000e2a0000000a00 */
[----:B------:R-:W-:-:S04]  /*deb0*/  @P2 VIADD R12, R12, 0x1 ;  /* 0x000000010c0c2836 */ /* 0x000fc80000000000 */
[----:B------:R-:W-:-:S05]  /*dec0*/  IMAD.MOV.U32 R72, RZ, RZ, R12 ;  /* 0x000000ffff487224 */ /* 0x000fca00078e000c */
[----:B------:R-:W-:Y:S02]  /*ded0*/  @!P1 IADD3 R72, PT, PT, -R72, RZ, RZ ;  /* 0x000000ff48489210 */ /* 0x000fe40007ffe1ff */
[----:B------:R-:W-:-:S05]  /*dee0*/  @!P6 LOP3.LUT R72, RZ, R74, RZ, 0x33, !PT ;  /* 0x0000004aff48e212 */ /* 0x000fca00078e33ff */
[----:B------:R-:W-:Y:S01]  /*def0*/  IMAD.MOV R12, RZ, RZ, -R72 ;  /* 0x000000ffff0c7224 */ /* 0x000fe200078e0a48 */
[----:B0-----:R-:W-:-:S03]  /*df00*/  ISETP.NE.U32.AND P1, PT, R14, 0x1, PT ;  /* 0x000000010e00780c */ /* 0x001fc60003f25070 */
[----:B------:R-:W-:Y:S02]  /*df10*/  IMAD R77, R74, R12, R73 ;  /* 0x0000000c4a4d7224 */ /* 0x000fe400078e0249 */
[----:B------:R-:W0:Y:S01]  /*df20*/  LDC R74, c[0x0][0x3c0] ;  /* 0x0000f000ff4a7b82 */ /* 0x000e220000000800 */
[----:B------:R-:W-:-:S04]  /*df30*/  ISETP.NE.AND.EX P2, PT, R15, RZ, PT, P1 ;  /* 0x000000ff0f00720c */ /* 0x000fc80003f45310 */
[----:B------:R-:W-:-:S03]  /*df40*/  SEL R12, R68, RZ, P2 ;  /* 0x000000ff440c7207 */ /* 0x000fc60001000000 */
[----:B------:R-:W1:Y:S02]  /*df50*/  LDC.64 R14, c[0x0][0x398] ;  /* 0x0000e600ff0e7b82 */ /* 0x000e640000000a00 */
[----:B------:R-:W-:Y:S01]  /*df60*/  IMAD R73, R12, UR36, RZ ;  /* 0x000000240c497c24 */ /* 0x000fe2000f8e02ff */
[----:B0-----:R-:W-:-:S04]  /*df70*/  IABS R79, R74 ;  /* 0x0000004a004f7213 */ /* 0x001fc80000000000 */
[----:B------:R-:W0:Y:S01]  /*df80*/  I2F.RP R76, R79 ;  /* 0x0000004f004c7306 */ /* 0x000e220000209400 */
[----:B-1----:R-:W-:-:S04]  /*df90*/  ISETP.NE.U32.AND P1, PT, R14, 0x1, PT ;  /* 0x000000010e00780c */ /* 0x002fc80003f25070 */
[----:B------:R-:W-:-:S04]  /*dfa0*/  ISETP.NE.AND.EX P1, PT, R15, RZ, PT, P1 ;  /* 0x000000ff0f00720c */ /* 0x000fc80003f25310 */
[----:B------:R-:W-:Y:S01]  /*dfb0*/  SEL R14, R72, RZ, P1 ;  /* 0x000000ff480e7207 */ /* 0x000fe20000800000 */
[----:B0-----:R-:W0:Y:S04]  /*dfc0*/  MUFU.RCP R76, R76 ;  /* 0x0000004c004c7308 */ /* 0x001e280000001000 */
[----:B------:R-:W-:Y:S02]  /*dfd0*/  IMAD R75, R14, UR37, R73 ;  /* 0x000000250e4b7c24 */ /* 0x000fe4000f8e0249 */
[----:B------:R-:W-:Y:S02]  /*dfe0*/  IMAD.MOV.U32 R14, RZ, RZ, RZ ;  /* 0x000000ffff0e7224 */ /* 0x000fe400078e00ff */
[----:B0-----:R-:W-:-:S06]  /*dff0*/  VIADD R15, R76, 0xffffffe ;  /* 0x0ffffffe4c0f7836 */ /* 0x001fcc0000000000 */
[----:B------:R-:W0:Y:S02]  /*e000*/  F2I.FTZ.U32.TRUNC.NTZ R15, R15 ;  /* 0x0000000f000f7305 */ /* 0x000e24000021f000 */
[----:B0-----:R-:W-:-:S05]  /*e010*/  IADD3 R12, PT, PT, RZ, -R15, RZ ;  /* 0x8000000fff0c7210 */ /* 0x001fca0007ffe0ff */
[----:B------:R-:W-:-:S04]  /*e020*/  IMAD R73, R12, R79, RZ ;  /* 0x0000004f0c497224 */ /* 0x000fc800078e02ff */
[----:B------:R-:W-:Y:S01]  /*e030*/  IMAD.HI.U32 R73, R15, R73, R14 ;  /* 0x000000490f497227 */ /* 0x000fe200078e000e */
[----:B------:R-:W-:-:S05]  /*e040*/  IABS R14, R77 ;  /* 0x0000004d000e7213 */ /* 0x000fca0000000000 */
[----:B------:R-:W-:Y:S02]  /*e050*/  IMAD.HI.U32 R12, R73, R14, RZ ;  /* 0x0000000e490c7227 */ /* 0x000fe400078e00ff */
[----:B------:R-:W0:Y:S02]  /*e060*/  LDC.64 R72, c[0x0][0x3a8] ;  /* 0x0000ea00ff487b82 */ /* 0x000e240000000a00 */
[----:B------:R-:W-:-:S04]  /*e070*/  IMAD.MOV R15, RZ, RZ, -R12 ;  /* 0x000000ffff0f7224 */ /* 0x000fc800078e0a0c */
[----:B------:R-:W-:-:S05]  /*e080*/  IMAD R14, R79, R15, R14 ;  /* 0x0000000f4f0e7224 */ /* 0x000fca00078e020e */
[----:B------:R-:W-:-:S13]  /*e090*/  ISETP.GT.U32.AND P6, PT, R79, R14, PT ;  /* 0x0000000e4f00720c */ /* 0x000fda0003fc4070 */
[-C--:B------:R-:W-:Y:S01]  /*e0a0*/  @!P6 IADD3 R14, PT, PT, R14, -R79.reuse, RZ ;  /* 0x8000004f0e0ee210 */ /* 0x080fe20007ffe0ff */
[----:B------:R-:W-:Y:S01]  /*e0b0*/  @!P6 VIADD R12, R12, 0x1 ;  /* 0x000000010c0ce836 */ /* 0x000fe20000000000 */
[----:B------:R-:W-:Y:S02]  /*e0c0*/  ISETP.NE.AND P6, PT, R74, RZ, PT ;  /* 0x000000ff4a00720c */ /* 0x000fe40003fc5270 */
[----:B------:R-:W-:Y:S02]  /*e0d0*/  ISETP.GE.U32.AND P2, PT, R14, R79, PT ;  /* 0x0000004f0e00720c */ /* 0x000fe40003f46070 */
[----:B------:R-:W-:-:S04]  /*e0e0*/  LOP3.LUT R14, R77, R74, RZ, 0x3c, !PT ;  /* 0x0000004a4d0e7212 */ /* 0x000fc800078e3cff */
[----:B------:R-:W-:Y:S02]  /*e0f0*/  ISETP.GE.AND P1, PT, R14, RZ, PT ;  /* 0x000000ff0e00720c */ /* 0x000fe40003f26270 */
[----:B------:R-:W1:Y:S05]  /*e100*/  LDC.64 R14, c[0x0][0x3a0] ;  /* 0x0000e800ff0e7b82 */ /* 0x000e6a0000000a00 */
[----:B------:R-:W-:-:S06]  /*e110*/  @P2 VIADD R12, R12, 0x1 ;  /* 0x000000010c0c2836 */ /* 0x000fcc0000000000 */
[----:B------:R-:W-:Y:S02]  /*e120*/  @!P1 IADD3 R12, PT, PT, -R12, RZ, RZ ;  /* 0x000000ff0c0c9210 */ /* 0x000fe40007ffe1ff */
[----:B------:R-:W-:Y:S02]  /*e130*/  @!P6 LOP3.LUT R12, RZ, R74, RZ, 0x33, !PT ;  /* 0x0000004aff0ce212 */ /* 0x000fe400078e33ff */
[----:B0-----:R-:W-:-:S03]  /*e140*/  ISETP.NE.U32.AND P1, PT, R72, 0x1, PT ;  /* 0x000000014800780c */ /* 0x001fc60003f25070 */
[----:B------:R-:W-:Y:S01]  /*e150*/  IMAD.MOV R68, RZ, RZ, -R12 ;  /* 0x000000ffff447224 */ /* 0x000fe200078e0a0c */
[----:B------:R-:W-:-:S03]  /*e160*/  ISETP.NE.AND.EX P1, PT, R73, RZ, PT, P1 ;  /* 0x000000ff4900720c */ /* 0x000fc60003f25310 */
[----:B------:R-:W-:Y:S01]  /*e170*/  IMAD R68, R74, R68, R77 ;  /* 0x000000444a447224 */ /* 0x000fe200078e024d */
[----:B-1----:R-:W-:-:S04]  /*e180*/  ISETP.NE.U32.AND P2, PT, R14, 0x1, PT ;  /* 0x000000010e00780c */ /* 0x002fc80003f45070 */
[----:B------:R-:W-:Y:S02]  /*e190*/  SEL R68, R68, RZ, P1 ;  /* 0x000000ff44447207 */ /* 0x000fe40000800000 */
[----:B------:R-:W-:-:S04]  /*e1a0*/  ISETP.NE.AND.EX P2, PT, R15, RZ, PT, P2 ;  /* 0x000000ff0f00720c */ /* 0x000fc80003f45320 */
[----:B------:R-:W-:-:S05]  /*e1b0*/  SEL R12, R12, RZ, P2 ;  /* 0x000000ff0c0c7207 */ /* 0x000fca0001000000 */
[----:B------:R-:W-:-:S04]  /*e1c0*/  IMAD R75, R12, UR38, R75 ;  /* 0x000000260c4b7c24 */ /* 0x000fc8000f8e024b */
[----:B------:R-:W-:Y:S01]  /*e1d0*/  IMAD R68, R68, UR39, R75 ;  /* 0x0000002744447c24 */ /* 0x000fe2000f8e024b */
[----:B------:R-:W-:-:S04]  /*e1e0*/  SHF.R.S64 R72, RZ, 0x1e, R11 ;  /* 0x0000001eff487819 */ /* 0x000fc8000000100b */
        /* <DEDUP_REMOVED lines=10> */
.L_x_601:
[----:B------:R-:W-:Y:S05]  /*e290*/  BSYNC.RECONVERGENT B1 ;  /* 0x0000000000017941 */ /* 0x000fea0003800200 */
.L_x_600:
        /* <DEDUP_REMOVED lines=65> */
[----:B------:R-:W1:Y:S01]  /*e6b0*/  LDC.64 R14, c[0x0][0x398] ;  /* 0x0000e600ff0e7b82 */ /* 0x000e620000000a00 */
[----:B0-----:R-:W-:-:S04]  /*e6c0*/  IABS R77, R76 ;  /* 0x0000004c004d7213 */ /* 0x001fc80000000000 */
[----:B------:R-:W0:Y:S01]  /*e6d0*/  I2F.RP R72, R77 ;  /* 0x0000004d00487306 */ /* 0x000e220000209400 */
[----:B-1----:R-:W-:-:S04]  /*e6e0*/  ISETP.NE.U32.AND P1, PT, R14, 0x1, PT ;  /* 0x000000010e00780c */ /* 0x002fc80003f25070 */
[----:B------:R-:W-:Y:S01]  /*e6f0*/  ISETP.NE.AND.EX P1, PT, R15, RZ, PT, P1 ;  /* 0x000000ff0f00720c */ /* 0x000fe20003f25310 */
[----:B------:R-:W-:-:S03]  /*e700*/  IMAD R15, R12, UR36, RZ ;  /* 0x000000240c0f7c24 */ /* 0x000fc6000f8e02ff */
[----:B------:R-:W-:Y:S01]  /*e710*/  SEL R14, R74, RZ, P1 ;  /* 0x000000ff4a0e7207 */ /* 0x000fe20000800000 */
[----:B0-----:R-:W0:Y:S04]  /*e720*/  MUFU.RCP R72, R72 ;  /* 0x0000004800487308 */ /* 0x001e280000001000 */
[----:B------:R-:W-:Y:S02]  /*e730*/  IMAD R73, R14, UR37, R15 ;  /* 0x000000250e497c24 */ /* 0x000fe4000f8e020f */
[----:B------:R-:W-:Y:S02]  /*e740*/  IMAD.MOV.U32 R14, RZ, RZ, RZ ;  /* 0x000000ffff0e7224 */ /* 0x000fe400078e00ff */
[----:B0-----:R-:W-:-:S04]  /*e750*/  VIADD R74, R72, 0xffffffe ;  /* 0x0ffffffe484a7836 */ /* 0x001fc80000000000 */
[----:B------:R-:W0:Y:S02]  /*e760*/  F2I.FTZ.U32.TRUNC.NTZ R15, R74 ;  /* 0x0000004a000f7305 */ /* 0x000e24000021f000 */
[----:B0-----:R-:W-:-:S05]  /*e770*/  IADD3 R12, PT, PT, RZ, -R15, RZ ;  /* 0x8000000fff0c7210 */ /* 0x001fca0007ffe0ff */
[----:B------:R-:W-:-:S04]  /*e780*/  IMAD R79, R12, R77, RZ ;  /* 0x0000004d0c4f7224 */ /* 0x000fc800078e02ff */
[----:B------:R-:W-:Y:S01]  /*e790*/  IMAD.HI.U32 R79, R15, R79, R14 ;  /* 0x0000004f0f4f7227 */ /* 0x000fe200078e000e */
[----:B------:R-:W-:-:S05]  /*e7a0*/  IABS R14, R75 ;  /* 0x0000004b000e7213 */ /* 0x000fca0000000000 */
[----:B------:R-:W-:-:S04]  /*e7b0*/  IMAD.HI.U32 R12, R79, R14, RZ ;  /* 0x0000000e4f0c7227 */ /* 0x000fc800078e00ff */
        /* <DEDUP_REMOVED lines=9> */
[----:B------:R-:W0:Y:S05]  /*e850*/  LDC.64 R14, c[0x0][0x3a0] ;  /* 0x0000e800ff0e7b82 */ /* 0x000e2a0000000a00 */
[----:B------:R-:W-:-:S06]  /*e860*/  @P1 VIADD R12, R12, 0x1 ;  /* 0x000000010c0c1836 */ /* 0x000fcc0000000000 */
[----:B------:R-:W-:Y:S02]  /*e870*/  @!P3 IADD3 R12, PT, PT, -R12, RZ, RZ ;  /* 0x000000ff0c0cb210 */ /* 0x000fe40007ffe1ff */
[----:B------:R-:W-:-:S05]  /*e880*/  @!P2 LOP3.LUT R12, RZ, R76, RZ, 0x33, !PT ;  /* 0x0000004cff0ca212 */ /* 0x000fca00078e33ff */
[----:B------:R-:W-:-:S04]  /*e890*/  IMAD.MOV R72, RZ, RZ, -R12 ;  /* 0x000000ffff487224 */ /* 0x000fc800078e0a0c */
[----:B------:R-:W-:Y:S01]  /*e8a0*/  IMAD R72, R76, R72, R75 ;  /* 0x000000484c487224 */ /* 0x000fe200078e024b */
[----:B0-----:R-:W-:-:S04]  /*e8b0*/  ISETP.NE.U32.AND P1, PT, R14, 0x1, PT ;  /* 0x000000010e00780c */ /* 0x001fc80003f25070 */
[----:B------:R-:W-:Y:S02]  /*e8c0*/  ISETP.NE.AND.EX P2, PT, R15, RZ, PT, P1 ;  /* 0x000000ff0f00720c */ /* 0x000fe40003f45310 */
[----:B------:R-:W0:Y:S02]  /*e8d0*/  LDC.64 R14, c[0x0][0x3a8] ;  /* 0x0000ea00ff0e7b82 */ /* 0x000e240000000a00 */
[----:B------:R-:W-:-:S05]  /*e8e0*/  SEL R12, R12, RZ, P2 ;  /* 0x000000ff0c0c7207 */ /* 0x000fca0001000000 */
[----:B------:R-:W-:Y:S01]  /*e8f0*/  IMAD R73, R12, UR38, R73 ;  /* 0x000000260c497c24 */ /* 0x000fe2000f8e0249 */
[----:B0-----:R-:W-:-:S04]  /*e900*/  ISETP.NE.U32.AND P1, PT, R14, 0x1, PT ;  /* 0x000000010e00780c */ /* 0x001fc80003f25070 */
[----:B------:R-:W-:-:S04]  /*e910*/  ISETP.NE.AND.EX P1, PT, R15, RZ, PT, P1 ;  /* 0x000000ff0f00720c */ /* 0x000fc80003f25310 */
[----:B------:R-:W-:-:S05]  /*e920*/  SEL R72, R72, RZ, P1 ;  /* 0x000000ff48487207 */ /* 0x000fca0000800000 */
[----:B------:R-:W-:-:S05]  /*e930*/  IMAD R72, R72, UR39, R73 ;  /* 0x0000002748487c24 */ /* 0x000fca000f8e0249 */
[----:B------:R-:W-:-:S04]  /*e940*/  IADD3 R14, P1, PT, R72, UR42, RZ ;  /* 0x0000002a480e7c10 */ /* 0x000fc8000ff3e0ff */
[----:B------:R-:W-:Y:S02]  /*e950*/  LEA.HI.X.SX32 R15, R72, UR43, 0x1, P1 ;  /* 0x0000002b480f7c11 */ /* 0x000fe400088f0eff */
[----:B------:R-:W-:-:S03]  /*e960*/  SHF.R.S64 R72, RZ, 0x1e, R11 ;  /* 0x0000001eff487819 */ /* 0x000fc6000000100b */
[----:B------:R-:W2:Y:S01]  /*e970*/  LDG.E.U8 R14, desc[UR4][R14.64] ;  /* 0x000000040e0e7981 */ /* 0x000ea2000c1e1100 */
[----:B------:R-:W-:-:S04]  /*e980*/  IADD3 R72, P1, PT, R72, UR40, RZ ;  /* 0x0000002848487c10 */ /* 0x000fc8000ff3e0ff */
[----:B------:R-:W-:-:S05]  /*e990*/  LEA.HI.X.SX32 R73, R11, UR41, 0x2, P1 ;  /* 0x000000290b497c11 */ /* 0x000fca00088f16ff */
[----:B------:R-:W3:Y:S01]  /*e9a0*/  LDG.E R72, desc[UR4][R72.64] ;  /* 0x0000000448487981 */ /* 0x000ee2000c1e1900 */
[----:B--2---:R-:W-:Y:S01]  /*e9b0*/  ISETP.NE.AND P1, PT, R14, RZ, PT ;  /* 0x000000ff0e00720c */ /* 0x004fe20003f25270 */
[----:B---3--:R-:W-:-:S12]  /*e9c0*/  FMUL R76, R72, UR53 ;  /* 0x00000035484c7c20 */ /* 0x008fd80008400000 */
[----:B------:R-:W0:Y:S02]  /*e9d0*/  @!P1 LDC R76, c[0x0][0x3f0] ;  /* 0x0000fc00ff4c9b82 */ /* 0x000e240000000800 */
[----:B0-----:R-:W-:-:S07]  /*e9e0*/  FMNMX R13, R13, R76, !PT ;  /* 0x0000004c0d0d7209 */ /* 0x001fce0007800000 */
.L_x_603:
[----:B------:R-:W-:Y:S05]  /*e9f0*/  BSYNC.RECONVERGENT B1 ;  /* 0x0000000000017941 */ /* 0x000fea0003800200 */
.L_x_602:
[----:B------:R-:W-:Y:S04]  /*ea00*/  BSSY.RECONVERGENT B1, `(.L_x_604) ;  /* 0x0000074000017945 */ /* 0x000fe80003800200 */
        /* <DEDUP_REMOVED lines=9> */
[----:B0-----:R-:W-:-:S06]  /*eaa0*/  VIADD R60, R12, 0xffffffe ;  /* 0x0ffffffe0c3c7836 */ /* 0x001fcc0000000000 */
[----:B------:R-:W0:Y:S08]  /*eab0*/  F2I.FTZ.U32.TRUNC.NTZ R15, R60 ;  /* 0x0000003c000f7305 */ /* 0x000e30000021f000 */
[----:B------:R-:W1:Y:S01]  /*eac0*/  I2F.RP R60, R75 ;  /* 0x0000004b003c7306 */ /* 0x000e620000209400 */
[----:B0-----:R-:W-:-:S05]  /*ead0*/  IADD3 R14, PT, PT, RZ, -R15, RZ ;  /* 0x8000000fff0e7210 */ /* 0x001fca0007ffe0ff */
[----:B------:R-:W-:Y:S02]  /*eae0*/  IMAD R11, R14, R73, RZ ;  /* 0x000000490e0b7224 */ /* 0x000fe400078e02ff */
[----:B------:R-:W-:Y:S01]  /*eaf0*/  IMAD.MOV.U32 R14, RZ, RZ, RZ ;  /* 0x000000ffff0e7224 */ /* 0x000fe200078e00ff */
[----:B-1----:R-:W0:Y:S03]  /*eb00*/  MUFU.RCP R60, R60 ;  /* 0x0000003c003c7308 */ /* 0x002e260000001000 */
[----:B------:R-:W-:-:S04]  /*eb10*/  IMAD.HI.U32 R15, R15, R11, R14 ;  /* 0x0000000b0f0f7227 */ /* 0x000fc800078e000e */
[----:B------:R-:W-:-:S05]  /*eb20*/  IMAD R11, R0, UR52, R67 ;  /* 0x00000034000b7c24 */ /* 0x000fca000f8e0243 */
[----:B------:R-:W-:-:S05]  /*eb30*/  IABS R14, R11 ;  /* 0x0000000b000e7213 */ /* 0x000fca0000000000 */
[----:B------:R-:W-:-:S04]  /*eb40*/  IMAD.HI.U32 R12, R15, R14, RZ ;  /* 0x0000000e0f0c7227 */ /* 0x000fc800078e00ff */
[----:B------:R-:W-:-:S04]  /*eb50*/  IMAD.MOV R15, RZ, RZ, -R12 ;  /* 0x000000ffff0f7224 */ /* 0x000fc800078e0a0c */
[----:B------:R-:W-:Y:S02]  /*eb60*/  IMAD R14, R73, R15, R14 ;  /* 0x0000000f490e7224 */ /* 0x000fe400078e020e */
[----:B0-----:R-:W-:-:S03]  /*eb70*/  VIADD R15, R60, 0xffffffe ;  /* 0x0ffffffe3c0f7836 */ /* 0x001fc60000000000 */
[----:B------:R-:W-:-:S03]  /*eb80*/  ISETP.GT.U32.AND P2, PT, R73, R14, PT ;  /* 0x0000000e4900720c */ /* 0x000fc60003f44070 */
[----:B------:R-:W0:Y:S10]  /*eb90*/  F2I.FTZ.U32.TRUNC.NTZ R15, R15 ;  /* 0x0000000f000f7305 */ /* 0x000e34000021f000 */
[----:B------:R-:W-:Y:S01]  /*eba0*/  @!P2 IADD3 R14, PT, PT, R14, -R73, RZ ;  /* 0x800000490e0ea210 */ /* 0x000fe20007ffe0ff */
[----:B------:R-:W-:Y:S01]  /*ebb0*/  @!P2 VIADD R12, R12, 0x1 ;  /* 0x000000010c0ca836 */ /* 0x000fe20000000000 */
[----:B------:R-:W-:-:S02]  /*ebc0*/  ISETP.NE.AND P2, PT, R72, RZ, PT ;  /* 0x000000ff4800720c */ /* 0x000fc40003f45270 */
[----:B------:R-:W-:Y:S01]  /*ebd0*/  ISETP.GE.U32.AND P1, PT, R14, R73, PT ;  /* 0x000000490e00720c */ /* 0x000fe20003f26070 */
[----:B0-----:R-:W-:-:S04]  /*ebe0*/  IMAD.MOV R14, RZ, RZ, -R15 ;  /* 0x000000ffff0e7224 */ /* 0x001fc800078e0a0f */
[----:B------:R-:W-:Y:S02]  /*ebf0*/  IMAD R73, R14, R75, RZ ;  /* 0x0000004b0e497224 */ /* 0x000fe400078e02ff */
[----:B------:R-:W-:-:S06]  /*ec00*/  HFMA2 R14, -RZ, RZ, 0, 0 ;  /* 0x00000000ff0e7431 */ /* 0x000fcc00000001ff */
[----:B------:R-:W-:Y:S02]  /*ec10*/  @P1 VIADD R12, R12, 0x1 ;  /* 0x000000010c0c1836 */ /* 0x000fe40000000000 */
[----:B------:R-:W-:Y:S01]  /*ec20*/  IMAD.HI.U32 R77, R15, R73, R14 ;  /* 0x000000490f4d7227 */ /* 0x000fe200078e000e */
[----:B------:R-:W-:Y:S02]  /*ec30*/  LOP3.LUT R14, R11, R72, RZ, 0x3c, !PT ;  /* 0x000000480b0e7212 */ /* 0x000fe400078e3cff */
[----:B------:R-:W-:Y:S02]  /*ec40*/  MOV R60, R12 ;  /* 0x0000000c003c7202 */ /* 0x000fe40000000f00 */
[----:B------:R-:W-:-:S13]  /*ec50*/  ISETP.GE.AND P3, PT, R14, RZ, PT ;  /* 0x000000ff0e00720c */ /* 0x000fda0003f66270 */
[----:B------:R-:W-:Y:S01]  /*ec60*/  @!P3 IMAD.MOV R60, RZ, RZ, -R60 ;  /* 0x000000ffff3cb224 */ /* 0x000fe200078e0a3c */
[----:B------:R-:W-:-:S05]  /*ec70*/  @!P2 LOP3.LUT R60, RZ, R72, RZ, 0x33, !PT ;  /* 0x00000048ff3ca212 */ /* 0x000fca00078e33ff */
[----:B------:R-:W-:-:S04]  /*ec80*/  IMAD.MOV R12, RZ, RZ, -R60 ;  /* 0x000000ffff0c7224 */ /* 0x000fc800078e0a3c */
[----:B------:R-:W-:-:S05]  /*ec90*/  IMAD R73, R72, R12, R11 ;  /* 0x0000000c48497224 */ /* 0x000fca00078e020b */
[----:B------:R-:W-:-:S05]  /*eca0*/  IABS R14, R73 ;  /* 0x00000049000e7213 */ /* 0x000fca0000000000 */
[----:B------:R-:W-:-:S05]  /*ecb0*/  IMAD.HI.U32 R12, R77, R14, RZ ;  /* 0x0000000e4d0c7227 */ /* 0x000fca00078e00ff */
[----:B------:R-:W-:-:S05]  /*ecc0*/  IADD3 R15, PT, PT, -R12, RZ, RZ ;  /* 0x000000ff0c0f7210 */ /* 0x000fca0007ffe1ff */
[----:B------:R-:W-:-:S05]  /*ecd0*/  IMAD R14, R75, R15, R14 ;  /* 0x0000000f4b0e7224 */ /* 0x000fca00078e020e */
[----:B------:R-:W-:-:S13]  /*ece0*/  ISETP.GT.U32.AND P2, PT, R75, R14, PT ;  /* 0x0000000e4b00720c */ /* 0x000fda0003f44070 */
[----:B------:R-:W-:Y:S02]  /*ecf0*/  @!P2 IMAD.IADD R14, R14, 0x1, -R75 ;  /* 0x000000010e0ea824 */ /* 0x000fe400078e0a4b */
[----:B------:R-:W-:Y:S01]  /*ed00*/  @!P2 VIADD R12, R12, 0x1 ;  /* 0x000000010c0ca836 */ /* 0x000fe20000000000 */
[----:B------:R-:W-:Y:S02]  /*ed10*/  ISETP.NE.AND P2, PT, R74, RZ, PT ;  /* 0x000000ff4a00720c */ /* 0x000fe40003f45270 */
[----:B------:R-:W-:Y:S02]  /*ed20*/  ISETP.GE.U32.AND P1, PT, R14, R75, PT ;  /* 0x0000004b0e00720c */ /* 0x000fe40003f26070 */
[----:B------:R-:W-:-:S04]  /*ed30*/  LOP3.LUT R14, R73, R74, RZ, 0x3c, !PT ;  /* 0x0000004a490e7212 */ /* 0x000fc800078e3cff */
[----:B------:R-:W-:Y:S02]  /*ed40*/  ISETP.GE.AND P3, PT, R14, RZ, PT ;  /* 0x000000ff0e00720c */ /* 0x000fe40003f66270 */
[----:B------:R-:W0:Y:S05]  /*ed50*/  LDC.64 R14, c[0x0][0x390] ;  /* 0x0000e400ff0e7b82 */ /* 0x000e2a0000000a00 */
[----:B------:R-:W-:-:S05]  /*ed60*/  @P1 IADD3 R12, PT, PT, R12, 0x1, RZ ;  /* 0x000000010c0c1810 */ /* 0x000fca0007ffe0ff */
[----:B------:R-:W-:-:S04]  /*ed70*/  IMAD.MOV.U32 R72, RZ, RZ, R12 ;  /* 0x000000ffff487224 */ /* 0x000fc800078e000c */
[----:B------:R-:W-:Y:S01]  /*ed80*/  @!P3 IMAD.MOV R72, RZ, RZ, -R72 ;  /* 0x000000ffff48b224 */ /* 0x000fe200078e0a48 */
[----:B------:R-:W-:-:S04]  /*ed90*/  @!P2 LOP3.LUT R72, RZ, R74, RZ, 0x33, !PT ;  /* 0x0000004aff48a212 */ /* 0x000fc800078e33ff */
[----:B------:R-:W-:-:S05]  /*eda0*/  IADD3 R12, PT, PT, -R72, RZ, RZ ;  /* 0x000000ff480c7210 */ /* 0x000fca0007ffe1ff */
[----:B------:R-:W-:Y:S01]  /*edb0*/  IMAD R75, R74, R12, R73 ;  /* 0x0000000c4a4b7224 */ /* 0x000fe200078e0249 */
[----:B0-----:R-:W-:Y:S01]  /*edc0*/  ISETP.NE.U32.AND P1, PT, R14, 0x1, PT ;  /* 0x000000010e00780c */ /* 0x001fe20003f25070 */
[----:B------:R-:W0:Y:S03]  /*edd0*/  LDC R74, c[0x0][0x3c0] ;  /* 0x0000f000ff4a7b82 */ /* 0x000e260000000800 */
[----:B------:R-:W-:-:S04]  /*ede0*/  ISETP.NE.AND.EX P2, PT, R15, RZ, PT, P1 ;  /* 0x000000ff0f00720c */ /* 0x000fc80003f45310 */
[----:B------:R-:W-:Y:S01]  /*edf0*/  SEL R12, R60, RZ, P2 ;  /* 0x000000ff3c0c7207 */ /* 0x000fe20001000000 */
        /* <DEDUP_REMOVED lines=9> */
[----:B------:R-:W-:Y:S02]  /*ee90*/  HFMA2 R14, -RZ, RZ, 0, 0 ;  /* 0x00000000ff0e7431 */ /* 0x000fe400000001ff */
[----:B0-----:R-:W-:-:S04]  /*eea0*/  VIADD R72, R60, 0xffffffe ;  /* 0x0ffffffe3c487836 */ /* 0x001fc80000000000 */
[----:B------:R-:W0:Y:S02]  /*eeb0*/  F2I.FTZ.U32.TRUNC.NTZ R15, R72 ;  /* 0x00000048000f7305 */ /* 0x000e24000021f000 */
[----:B0-----:R-:W-:-:S04]  /*eec0*/  IMAD.MOV R12, RZ, RZ, -R15 ;  /* 0x000000ffff0c7224 */ /* 0x001fc800078e0a0f */
[----:B------:R-:W-:-:S04]  /*eed0*/  IMAD R79, R12, R77, RZ ;  /* 0x0000004d0c4f7224 */ /* 0x000fc800078e02ff */
[----:B------:R-:W-:Y:S01]  /*eee0*/  IMAD.HI.U32 R79, R15, R79, R14 ;  /* 0x0000004f0f4f7227 */ /* 0x000fe200078e000e */
        /* <DEDUP_REMOVED lines=12> */
[----:B------:R-:W-:-:S06]  /*efb0*/  @P1 VIADD R12, R12, 0x1 ;  /* 0x000000010c0c1836 */ /* 0x000fcc0000000000 */
[----:B------:R-:W-:Y:S01]  /*efc0*/  @!P3 IMAD.MOV R12, RZ, RZ, -R12 ;  /* 0x000000ffff0cb224 */ /* 0x000fe200078e0a0c */
[----:B------:R-:W-:-:S04]  /*efd0*/  @!P2 LOP3.LUT R12, RZ, R74, RZ, 0x33, !PT ;  /* 0x0000004aff0ca212 */ /* 0x000fc800078e33ff */
[----:B------:R-:W-:-:S05]  /*efe0*/  IADD3 R60, PT, PT, -R12, RZ, RZ ;  /* 0x000000ff0c3c7210 */ /* 0x000fca0007ffe1ff */
        /* <DEDUP_REMOVED lines=21> */
.L_x_605:
[----:B------:R-:W-:Y:S05]  /*f140*/  BSYNC.RECONVERGENT B1 ;  /* 0x0000000000017941 */ /* 0x000fea0003800200 */
.L_x_604:
        /* <DEDUP_REMOVED lines=13> */
[----:B0-----:R-:W-:-:S04]  /*f220*/  IMAD.MOV R14, RZ, RZ, -R15 ;  /* 0x000000ffff0e7224 */ /* 0x001fc800078e0a0f */
[----:B------:R-:W-:Y:S01]  /*f230*/  IMAD R11, R14, R73, RZ ;  /* 0x000000490e0b7224 */ /* 0x000fe200078e02ff */
[----:B------:R-:W-:Y:S02]  /*f240*/  MOV R14, RZ ;  /* 0x000000ff000e7202 */ /* 0x000fe40000000f00 */
[----:B-1----:R-:W0:Y:S03]  /*f250*/  MUFU.RCP R62, R62 ;  /* 0x0000003e003e7308 */ /* 0x002e260000001000 */
[----:B------:R-:W-:-:S04]  /*f260*/  IMAD.HI.U32 R15, R15, R11, R14 ;  /* 0x0000000b0f0f7227 */ /* 0x000fc800078e000e */
[----:B------:R-:W-:-:S05]  /*f270*/  IMAD R11, R0, UR52, R69 ;  /* 0x00000034000b7c24 */ /* 0x000fca000f8e0245 */
[----:B------:R-:W-:-:S05]  /*f280*/  IABS R14, R11 ;  /* 0x0000000b000e7213 */ /* 0x000fca0000000000 */
[----:B------:R-:W-:-:S04]  /*f290*/  IMAD.HI.U32 R12, R15, R14, RZ ;  /* 0x0000000e0f0c7227 */ /* 0x000fc800078e00ff */
[----:B------:R-:W-:-:S04]  /*f2a0*/  IMAD.MOV R15, RZ, RZ, -R12 ;  /* 0x000000ffff0f7224 */ /* 0x000fc800078e0a0c */
[----:B------:R-:W-:Y:S01]  /*f2b0*/  IMAD R14, R73, R15, R14 ;  /* 0x0000000f490e7224 */ /* 0x000fe200078e020e */
[----:B0-----:R-:W-:-:S04]  /*f2c0*/  IADD3 R15, PT, PT, R62, 0xffffffe, RZ ;  /* 0x0ffffffe3e0f7810 */ /* 0x001fc80007ffe0ff */
[----:B------:R-:W-:Y:S02]  /*f2d0*/  ISETP.GT.U32.AND P2, PT, R73, R14, PT ;  /* 0x0000000e4900720c */ /* 0x000fe40003f44070 */
[----:B------:R-:W0:Y:S11]  /*f2e0*/  F2I.FTZ.U32.TRUNC.NTZ R15, R15 ;  /* 0x0000000f000f7305 */ /* 0x000e36000021f000 */
[----:B------:R-:W-:Y:S01]  /*f2f0*/  @!P2 IMAD.IADD R14, R14, 0x1, -R73 ;  /* 0x000000010e0ea824 */ /* 0x000fe200078e0a49 */
[----:B------:R-:W-:-:S02]  /*f300*/  @!P2 IADD3 R12, PT, PT, R12, 0x1, RZ ;  /* 0x000000010c0ca810 */ /* 0x000fc40007ffe0ff */
[----:B------:R-:W-:Y:S02]  /*f310*/  ISETP.NE.AND P2, PT, R72, RZ, PT ;  /* 0x000000ff4800720c */ /* 0x000fe40003f45270 */
[----:B------:R-:W-:Y:S01]  /*f320*/  ISETP.GE.U32.AND P1, PT, R14, R73, PT ;  /* 0x000000490e00720c */ /* 0x000fe20003f26070 */
[----:B0-----:R-:W-:-:S04]  /*f330*/  IMAD.MOV R14, RZ, RZ, -R15 ;  /* 0x000000ffff0e7224 */ /* 0x001fc800078e0a0f */
[----:B------:R-:W-:Y:S02]  /*f340*/  IMAD R73, R14, R75, RZ ;  /* 0x0000004b0e497224 */ /* 0x000fe400078e02ff */
[----:B------:R-:W-:-:S04]  /*f350*/  IMAD.MOV.U32 R14, RZ, RZ, RZ ;  /* 0x000000ffff0e7224 */ /* 0x000fc800078e00ff */
[----:B------:R-:W-:Y:S01]  /*f360*/  IMAD.HI.U32 R77, R15, R73, R14 ;  /* 0x000000490f4d7227 */ /* 0x000fe200078e000e */
[----:B------:R-:W-:-:S03]  /*f370*/  LOP3.LUT R14, R11, R72, RZ, 0x3c, !PT ;  /* 0x000000480b0e7212 */ /* 0x000fc600078e3cff */
[----:B------:R-:W-:Y:S01]  /*f380*/  @P1 VIADD R12, R12, 0x1 ;  /* 0x000000010c0c1836 */ /* 0x000fe20000000000 */
[----:B------:R-:W-:-:S03]  /*f390*/  ISETP.GE.AND P3, PT, R14, RZ, PT ;  /* 0x000000ff0e00720c */ /* 0x000fc60003f66270 */
[----:B------:R-:W-:-:S10]  /*f3a0*/  IMAD.MOV.U32 R62, RZ, RZ, R12 ;  /* 0x000000ffff3e7224 */ /* 0x000fd400078e000c */
[----:B------:R-:W-:Y:S02]  /*f3b0*/  @!P3 IADD3 R62, PT, PT, -R62, RZ, RZ ;  /* 0x000000ff3e3eb210 */ /* 0x000fe40007ffe1ff */
[----:B------:R-:W-:-:S05]  /*f3c0*/  @!P2 LOP3.LUT R62, RZ, R72, RZ, 0x33, !PT ;  /* 0x00000048ff3ea212 */ /* 0x000fca00078e33ff */
[----:B------:R-:W-:-:S04]  /*f3d0*/  IMAD.MOV R12, RZ, RZ, -R62 ;  /* 0x000000ffff0c7224 */ /* 0x000fc800078e0a3e */
[----:B------:R-:W-:-:S05]  /*f3e0*/  IMAD R73, R72, R12, R11 ;  /* 0x0000000c48497224 */ /* 0x000fca00078e020b */
        /* <DEDUP_REMOVED lines=12> */
[----:B------:R-:W-:-:S05]  /*f4b0*/  @P1 VIADD R12, R12, 0x1 ;  /* 0x000000010c0c1836 */ /* 0x000fca0000000000 */
[----:B------:R-:W-:-:S05]  /*f4c0*/  MOV R72, R12 ;  /* 0x0000000c00487202 */ /* 0x000fca0000000f00 */
[----:B------:R-:W-:Y:S01]  /*f4d0*/  @!P3 IMAD.MOV R72, RZ, RZ, -R72 ;  /* 0x000000ffff48b224 */ /* 0x000fe200078e0a48 */
        /* <DEDUP_REMOVED lines=16> */
[----:B------:R-:W-:Y:S01]  /*f5e0*/  IMAD.MOV.U32 R14, RZ, RZ, RZ ;  /* 0x000000ffff0e7224 */ /* 0x000fe200078e00ff */
[----:B0-----:R-:W-:-:S04]  /*f5f0*/  IADD3 R72, PT, PT, R62, 0xffffffe, RZ ;  /* 0x0ffffffe3e487810 */ /* 0x001fc80007ffe0ff */
[----:B------:R-:W0:Y:S02]  /*f600*/  F2I.FTZ.U32.TRUNC.NTZ R15, R72 ;  /* 0x00000048000f7305 */ /* 0x000e24000021f000 */
[----:B0-----:R-:W-:-:S04]  /*f610*/  IMAD.MOV R12, RZ, RZ, -R15 ;  /* 0x000000ffff0c7224 */ /* 0x001fc800078e0a0f */
[----:B------:R-:W-:-:S04]  /*f620*/  IMAD R79, R12, R77, RZ ;  /* 0x0000004d0c4f7224 */ /* 0x000fc800078e02ff */
[----:B------:R-:W-:Y:S01]  /*f630*/  IMAD.HI.U32 R79, R15, R79, R14 ;  /* 0x0000004f0f4f7227 */ /* 0x000fe200078e000e */
        /* <DEDUP_REMOVED lines=12> */
[----:B------:R-:W-:-:S06]  /*f700*/  @P1 IADD3 R12, PT, PT, R12, 0x1, RZ ;  /* 0x000000010c0c1810 */ /* 0x000fcc0007ffe0ff */
[----:B------:R-:W-:Y:S01]  /*f710*/  @!P3 IMAD.MOV R12, RZ, RZ, -R12 ;  /* 0x000000ffff0cb224 */ /* 0x000fe200078e0a0c */
        /* <DEDUP_REMOVED lines=23> */
.L_x_607:
[----:B------:R-:W-:Y:S05]  /*f890*/  BSYNC.RECONVERGENT B1 ;  /* 0x0000000000017941 */ /* 0x000fea0003800200 */
.L_x_606:
[----:B------:R-:W0:Y:S01]  /*f8a0*/  S2R R75, SR_TID.X ;  /* 0x00000000004b7919 */ /* 0x000e220000002100 */
[----:B------:R-:W-:-:S03]  /*f8b0*/  UMOV UR4, 0xffffffff ;  /* 0xffffffff00047882 */ /* 0x000fc60000000000 */
[----:B------:R-:W-:Y:S05]  /*f8c0*/  BRA.DIV UR4, `(.L_x_608) ;  /* 0x0000003e04947947 */ /* 0x000fea000b800000 */
[----:B------:R-:W1:Y:S01]  /*f8d0*/  SHFL.BFLY PT, R14, R13, 0x10, 0x1f ;  /* 0x0e001f000d0e7f89 */ /* 0x000e6200000e0000 */
[----:B------:R-:W-:Y:S02]  /*f8e0*/  HFMA2 R11, -RZ, RZ, 0.96630859375, -0.0022525787353515625 ;  /* 0x3bbb989dff0b7431 */ /* 0x000fe400000001ff */
[----:B------:R-:W-:Y:S01]  /*f8f0*/  IMAD.MOV.U32 R12, RZ, RZ, 0x437c0000 ;  /* 0x437c0000ff0c7424 */ /* 0x000fe200078e00ff */
[----:B-1----:R-:W-:-:S05]  /*f900*/  FMNMX R13, R14, R13, !PT ;  /* 0x0000000d0e0d7209 */ /* 0x002fca0007800000 */
[----:B------:R-:W1:Y:S02]  /*f910*/  SHFL.BFLY PT, R14, R13, 0x8, 0x1f ;  /* 0x0d001f000d0e7f89 */ /* 0x000e6400000e0000 */
[----:B-1----:R-:W-:-:S05]  /*f920*/  FMNMX R72, R13, R14, !PT ;  /* 0x0000000e0d487209 */ /* 0x002fca0007800000 */
[----:B------:R-:W1:Y:S02]  /*f930*/  SHFL.BFLY PT, R14, R72, 0x4, 0x1f ;  /* 0x0c801f00480e7f89 */ /* 0x000e6400000e0000 */
[----:B-1----:R-:W-:-:S05]  /*f940*/  FMNMX R73, R72, R14, !PT ;  /* 0x0000000e48497209 */ /* 0x002fca0007800000 */
[----:B------:R-:W1:Y:S02]  /*f950*/  SHFL.BFLY PT, R14, R73, 0x2, 0x1f ;  /* 0x0c401f00490e7f89 */ /* 0x000e6400000e0000 */
[----:B-1----:R-:W-:-:S05]  /*f960*/  FMNMX R74, R73, R14, !PT ;  /* 0x0000000e494a7209 */ /* 0x002fca0007800000 */
[----:B------:R-:W1:Y:S02]  /*f970*/  SHFL.BFLY PT, R14, R74, 0x1, 0x1f ;  /* 0x0c201f004a0e7f89 */ /* 0x000e6400000e0000 */
[----:B-1----:R-:W-:-:S05]  /*f980*/  FMNMX R15, R74, R14, !PT ;  /* 0x0000000e4a0f7209 */ /* 0x002fca0007800000 */
[C---:B------:R-:W-:Y:S01]  /*f990*/  FADD R4, -R15.reuse, R4 ;  /* 0x000000040f047221 */ /* 0x040fe20000000100 */
[C---:B------:R-:W-:Y:S01]  /*f9a0*/  FADD R6, -R15.reuse, R6 ;  /* 0x000000060f067221 */ /* 0x040fe20000000100 */
[C---:B------:R-:W-:Y:S01]  /*f9b0*/  FADD R14, -R15.reuse, R22 ;  /* 0x000000160f0e7221 */ /* 0x040fe20000000100 */
[C---:B------:R-:W-:Y:S01]  /*f9c0*/  FADD R8, -R15.reuse, R8 ;  /* 0x000000080f087221 */ /* 0x040fe20000000100 */
[CC--:B------:R-:W-:Y:S01]  /*f9d0*/  FFMA.SAT R13, R4.reuse, R11.reuse, 0.5 ;  /* 0x3f000000040d7423 */ /* 0x0c0fe2000000200b */
[C---:B------:R-:W-:Y:S01]  /*f9e0*/  FADD R10, -R15.reuse, R10 ;  /* 0x0000000a0f0a7221 */ /* 0x040fe20000000100 */
[C---:B------:R-:W-:Y:S01]  /*f9f0*/  FADD R16, -R15.reuse, R16 ;  /* 0x000000100f107221 */ /* 0x040fe20000000100 */
[----:B------:R-:W-:Y:S01]  /*fa00*/  FADD R18, -R15, R18 ;  /* 0x000000120f127221 */ /* 0x000fe20000000100 */
[----:B------:R-:W-:Y:S01]  /*fa10*/  FFMA.RM R13, R13, R12, 12582913 ;  /* 0x4b4000010d0d7423 */ /* 0x000fe2000000400c */
[C---:B------:R-:W-:Y:S01]  /*fa20*/  FADD R20, -R15.reuse, R20 ;  /* 0x000000140f147221 */ /* 0x040fe20000000100 */
[C---:B------:R-:W-:Y:S01]  /*fa30*/  FADD R24, -R15.reuse, R24 ;  /* 0x000000180f187221 */ /* 0x040fe20000000100 */
[----:B------:R-:W-:Y:S01]  /*fa40*/  FADD R26, -R15, R26 ;  /* 0x0000001a0f1a7221 */ /* 0x000fe20000000100 */
[----:B------:R-:W-:Y:S01]  /*fa50*/  FADD R73, R13, -12583039 ;  /* 0xcb40007f0d497421 */ /* 0x000fe20000000000 */
[C---:B------:R-:W-:Y:S01]  /*fa60*/  FADD R28, -R15.reuse, R28 ;  /* 0x0000001c0f1c7221 */ /* 0x040fe20000000100 */
[C---:B------:R-:W-:Y:S01]  /*fa70*/  FADD R30, -R15.reuse, R30 ;  /* 0x0000001e0f1e7221 */ /* 0x040fe20000000100 */
[C---:B------:R-:W-:Y:S01]  /*fa80*/  FADD R32, -R15.reuse, R32 ;  /* 0x000000200f207221 */ /* 0x040fe20000000100 */
[C---:B------:R-:W-:Y:S01]  /*fa90*/  FFMA R73, R4.reuse, 1.4426950216293334961, -R73 ;  /* 0x3fb8aa3b04497823 */ /* 0x040fe20000000849 */
[C---:B------:R-:W-:Y:S01]  /*faa0*/  FADD R34, -R15.reuse, R34 ;  /* 0x000000220f227221 */ /* 0x040fe20000000100 */
[C---:B------:R-:W-:Y:S01]  /*fab0*/  FADD R36, -R15.reuse, R36 ;  /* 0x000000240f247221 */ /* 0x040fe20000000100 */
[C---:B------:R-:W-:Y:S01]  /*fac0*/  FADD R38, -R15.reuse, R38 ;  /* 0x000000260f267221 */ /* 0x040fe20000000100 */
[----:B------:R-:W-:Y:S01]  /*fad0*/  FFMA R73, R4, 1.925963033500011079e-08, R73 ;  /* 0x32a5706004497823 */ /* 0x000fe20000000049 */
[C---:B------:R-:W-:Y:S01]  /*fae0*/  FADD R40, -R15.reuse, R40 ;  /* 0x000000280f287221 */ /* 0x040fe20000000100 */
[C---:B------:R-:W-:Y:S01]  /*faf0*/  FADD R42, -R15.reuse, R42 ;  /* 0x0000002a0f2a7221 */ /* 0x040fe20000000100 */
[C---:B------:R-:W-:Y:S01]  /*fb00*/  FADD R44, -R15.reuse, R44 ;  /* 0x0000002c0f2c7221 */ /* 0x040fe20000000100 */
[----:B------:R1:W2:Y:S01]  /*fb10*/  MUFU.EX2 R22, R73 ;  /* 0x0000004900167308 */ /* 0x0002a20000000800 */
[C---:B------:R-:W-:Y:S01]  /*fb20*/  FADD R46, -R15.reuse, R46 ;  /* 0x0000002e0f2e7221 */ /* 0x040fe20000000100 */
        /* <DEDUP_REMOVED lines=11> */
[----:B------:R-:W-:Y:S01]  /*fbe0*/  FADD R74, -R15, R62 ;  /* 0x0000003e0f4a7221 */ /* 0x000fe20000000100 */
[-C--:B------:R-:W-:Y:S01]  /*fbf0*/  FFMA.SAT R15, R6, R11.reuse, 0.5 ;  /* 0x3f000000060f7423 */ /* 0x080fe2000000200b */
[-C--:B------:R-:W-:Y:S01]  /*fc00*/  FFMA.SAT R79, R8, R11.reuse, 0.5 ;  /* 0x3f000000084f7423 */ /* 0x080fe2000000200b */
[----:B-1----:R-:W-:Y:S01]  /*fc10*/  FFMA.SAT R73, R10, R11, 0.5 ;  /* 0x3f0000000a497423 */ /* 0x002fe2000000200b */
[----:B------:R-:W-:-:S02]  /*fc20*/  IMAD.SHL.U32 R13, R13, 0x800000, RZ ;  /* 0x008000000d0d7824 */ /* 0x000fc400078e00ff */
[-C--:B------:R-:W-:Y:S01]  /*fc30*/  FFMA.RM R15, R15, R12.reuse, 12582913 ;  /* 0x4b4000010f0f7423 */ /* 0x080fe2000000400c */
[-C--:B------:R-:W-:Y:S01]  /*fc40*/  FFMA.RM R79, R79, R12.reuse, 12582913 ;  /* 0x4b4000014f4f7423 */ /* 0x080fe2000000400c */
[----:B------:R-:W-:Y:S01]  /*fc50*/  FFMA.RM R73, R73, R12, 12582913 ;  /* 0x4b40000149497423 */ /* 0x000fe2000000400c */
[----:B--2---:R-:W-:Y:S01]  /*fc60*/  FMUL R22, R13, R22 ;  /* 0x000000160d167220 */ /* 0x004fe20000400000 */
[----:B------:R-:W-:Y:S01]  /*fc70*/  FADD R77, R15, -12583039 ;  /* 0xcb40007f0f4d7421 */ /* 0x000fe20000000000 */
[----:B------:R-:W-:Y:S01]  /*fc80*/  FADD R13, R79, -12583039 ;  /* 0xcb40007f4f0d7421 */ /* 0x000fe20000000000 */
[----:B------:R-:W-:Y:S01]  /*fc90*/  SHF.L.U32 R4, R15, 0x17, RZ ;  /* 0x000000170f047819 */ /* 0x000fe200000006ff */
[----:B------:R-:W-:Y:S01]  /*fca0*/  FADD R15, R73, -12583039 ;  /* 0xcb40007f490f7421 */ /* 0x000fe20000000000 */
[----:B------:R-:W-:Y:S01]  /*fcb0*/  FFMA R77, R6, 1.4426950216293334961, -R77 ;  /* 0x3fb8aa3b064d7823 */ /* 0x000fe2000000084d */
[----:B------:R-:W-:Y:S02]  /*fcc0*/  FFMA R13, R8, 1.4426950216293334961, -R13 ;  /* 0x3fb8aa3b080d7823 */ /* 0x000fe4000000080d */
[----:B------:R-:W-:Y:S01]  /*fcd0*/  FFMA R15, R10, 1.4426950216293334961, -R15 ;  /* 0x3fb8aa3b0a0f7823 */ /* 0x000fe2000000080f */
[----:B------:R-:W-:Y:S01]  /*fce0*/  FFMA R77, R6, 1.925963033500011079e-08, R77 ;  /* 0x32a57060064d7823 */ /* 0x000fe2000000004d */
[----:B------:R-:W-:Y:S01]  /*fcf0*/  FFMA R13, R8, 1.925963033500011079e-08, R13 ;  /* 0x32a57060080d7823 */ /* 0x000fe2000000000d */
[----:B------:R-:W-:-:S02]  /*fd00*/  IMAD.SHL.U32 R6, R79, 0x800000, RZ ;  /* 0x008000004f067824 */ /* 0x000fc400078e00ff */
[----:B------:R-:W-:Y:S01]  /*fd10*/  FFMA R15, R10, 1.925963033500011079e-08, R15 ;  /* 0x32a570600a0f7823 */ /* 0x000fe2000000000f */
[----:B------:R-:W-:Y:S02]  /*fd20*/  IMAD.SHL.U32 R8, R73, 0x800000, RZ ;  /* 0x0080000049087824 */ /* 0x000fe400078e00ff */
[----:B------:R-:W-:Y:S01]  /*fd30*/  FFMA.SAT R79, R18, R11, 0.5 ;  /* 0x3f000000124f7423 */ /* 0x000fe2000000200b */
[----:B------:R-:W1:Y:S03]  /*fd40*/  MUFU.EX2 R77, R77 ;  /* 0x0000004d004d7308 */ /* 0x000e660000000800 */
[----:B------:R-:W-:-:S04]  /*fd50*/  FFMA.RM R79, R79, R12, 12582913 ;  /* 0x4b4000014f4f7423 */ /* 0x000fc8000000400c */
[----:B------:R-:W-:Y:S01]  /*fd60*/  FADD R73, R79, -12583039 ;  /* 0xcb40007f4f497421 */ /* 0x000fe20000000000 */
[----:B------:R-:W2:Y:S03]  /*fd70*/  MUFU.EX2 R13, R13 ;  /* 0x0000000d000d7308 */ /* 0x000ea60000000800 */
[----:B------:R-:W-:-:S04]  /*fd80*/  FFMA R73, R18, 1.4426950216293334961, -R73 ;  /* 0x3fb8aa3b12497823 */ /* 0x000fc80000000849 */
[----:B------:R-:W-:Y:S01]  /*fd90*/  FFMA R73, R18, 1.925963033500011079e-08, R73 ;  /* 0x32a5706012497823 */ /* 0x000fe20000000049 */
[----:B------:R-:W3:Y:S01]  /*fda0*/  MUFU.EX2 R15, R15 ;  /* 0x0000000f000f7308 */ /* 0x000ee20000000800 */
[----:B-1----:R-:W-:Y:S01]  /*fdb0*/  FMUL R4, R4, R77 ;  /* 0x0000004d04047220 */ /* 0x002fe20000400000 */
[----:B------:R-:W-:-:S04]  /*fdc0*/  FFMA.SAT R77, R16, R11, 0.5 ;  /* 0x3f000000104d7423 */ /* 0x000fc8000000200b */
[----:B------:R-:W-:Y:S02]  /*fdd0*/  FFMA.RM R77, R77, R12, 12582913 ;  /* 0x4b4000014d4d7423 */ /* 0x000fe4000000400c */
[----:B------:R-:W1:Y:S01]  /*fde0*/  MUFU.EX2 R73, R73 ;  /* 0x0000004900497308 */ /* 0x000e620000000800 */
[----:B--2---:R-:W-:Y:S01]  /*fdf0*/  FMUL R6, R6, R13 ;  /* 0x0000000d06067220 */ /* 0x004fe20000400000 */
[C---:B------:R-:W-:Y:S01]  /*fe00*/  FADD R13, R77.reuse, -12583039 ;  /* 0xcb40007f4d0d7421 */ /* 0x040fe20000000000 */
[----:B------:R-:W-:-:S03]  /*fe10*/  SHF.L.U32 R10, R77, 0x17, RZ ;  /* 0x000000174d0a7819 */ /* 0x000fc600000006ff */
[----:B------:R-:W-:Y:S01]  /*fe20*/  FFMA R13, R16, 1.4426950216293334961, -R13 ;  /* 0x3fb8aa3b100d7823 */ /* 0x000fe2000000080d */
[----:B---3--:R-:W-:Y:S01]  /*fe30*/  FMUL R8, R8, R15 ;  /* 0x0000000f08087220 */ /* 0x008fe20000400000 */
[-C--:B------:R-:W-:Y:S02]  /*fe40*/  FFMA.SAT R15, R20, R11.reuse, 0.5 ;  /* 0x3f000000140f7423 */ /* 0x080fe4000000200b */
[----:B------:R-:W-:Y:S01]  /*fe50*/  FFMA R13, R16, 1.925963033500011079e-08, R13 ;  /* 0x32a57060100d7823 */ /* 0x000fe2000000000d */
[----:B------:R-:W-:Y:S02]  /*fe60*/  IMAD.SHL.U32 R16, R79, 0x800000, RZ ;  /* 0x008000004f107824 */ /* 0x000fe400078e00ff */
[----:B------:R-:W-:Y:S01]  /*fe70*/  FFMA.SAT R79, R24, R11, 0.5 ;  /* 0x3f000000184f7423 */ /* 0x000fe2000000200b */
[----:B------:R-:W-:Y:S02]  /*fe80*/  FFMA.RM R15, R15, R12, 12582913 ;  /* 0x4b4000010f0f7423 */ /* 0x000fe4000000400c */
[----:B------:R-:W2:Y:S02]  /*fe90*/  MUFU.EX2 R13, R13 ;  /* 0x0000000d000d7308 */ /* 0x000ea40000000800 */
[C---:B------:R-:W-:Y:S01]  /*fea0*/  FADD R77, R15.reuse, -12583039 ;  /* 0xcb40007f0f4d7421 */ /* 0x040fe20000000000 */
[----:B------:R-:W-:-:S02]  /*feb0*/  IMAD.SHL.U32 R15, R15, 0x800000, RZ ;  /* 0x008000000f0f7824 */ /* 0x000fc400078e00ff */
[----:B------:R-:W-:Y:S01]  /*fec0*/  FFMA.RM R79, R79, R12, 12582913 ;  /* 0x4b4000014f4f7423 */ /* 0x000fe2000000400c */
[----:B-1----:R-:W-:Y:S01]  /*fed0*/  FMUL R16, R16, R73 ;  /* 0x0000004910107220 */ /* 0x002fe20000400000 */
[----:B------:R-:W-:-:S04]  /*fee0*/  FFMA R77, R20, 1.4426950216293334961, -R77 ;  /* 0x3fb8aa3b144d7823 */ /* 0x000fc8000000084d */
[----:B------:R-:W-:-:S04]  /*fef0*/  FFMA R77, R20, 1.925963033500011079e-08, R77 ;  /* 0x32a57060144d7823 */ /* 0x000fc8000000004d */
[----:B------:R1:W3:Y:S01]  /*ff00*/  MUFU.EX2 R18, R77 ;  /* 0x0000004d00127308 */ /* 0x0002e20000000800 */
[----:B--2---:R-:W-:Y:S01]  /*ff10*/  FMUL R10, R10, R13 ;  /* 0x0000000d0a0a7220 */ /* 0x004fe20000400000 */
[----:B------:R-:W-:-:S04]  /*ff20*/  FFMA.SAT R13, R14, R11, 0.5 ;  /* 0x3f0000000e0d7423 */ /* 0x000fc8000000200b */
[----:B------:R-:W-:Y:S01]  /*ff30*/  FFMA.RM R13, R13, R12, 12582913 ;  /* 0x4b4000010d0d7423 */ /* 0x000fe2000000400c */
[----:B-1----:R-:W-:-:S03]  /*ff40*/  FFMA.SAT R77, R26, R11, 0.5 ;  /* 0x3f0000001a4d7423 */ /* 0x002fc6000000200b */
[C---:B------:R-:W-:Y:S01]  /*ff50*/  FADD R73, R13.reuse, -12583039 ;  /* 0xcb40007f0d497421 */ /* 0x040fe20000000000 */
[----:B------:R-:W-:Y:S01]  /*ff60*/  SHF.L.U32 R13, R13, 0x17, RZ ;  /* 0x000000170d0d7819 */ /* 0x000fe200000006ff */
[----:B------:R-:W-:Y:S01]  /*ff70*/  FFMA.RM R77, R77, R12, 12582913 ;  /* 0x4b4000014d4d7423 */ /* 0x000fe2000000400c */
[----:B---3--:R-:W-:Y:S01]  /*ff80*/  FMUL R18, R15, R18 ;  /* 0x000000120f127220 */ /* 0x008fe20000400000 */
[----:B------:R-:W-:Y:S01]  /*ff90*/  FADD R15, R79, -12583039 ;  /* 0xcb40007f4f0f7421 */ /* 0x000fe20000000000 */
[----:B------:R-:W-:-:S03]  /*ffa0*/  FFMA R73, R14, 1.4426950216293334961, -R73 ;  /* 0x3fb8aa3b0e497823 */ /* 0x000fc60000000849 */
[----:B------:R-:W-:Y:S01]  /*ffb0*/  FFMA R15, R24, 1.4426950216293334961, -R15 ;  /* 0x3fb8aa3b180f7823 */ /* 0x000fe2000000080f */
[----:B------:R-:W-:-:S03]  /*ffc0*/  FFMA R73, R14, 1.925963033500011079e-08, R73 ;  /* 0x32a570600e497823 */ /* 0x000fc60000000049 */
[----:B------:R-:W-:Y:S01]  /*ffd0*/  FFMA R15, R24, 1.925963033500011079e-08, R15 ;  /* 0x32a57060180f7823 */ /* 0x000fe2000000000f */
[----:B------:R1:W2:Y:S01]  /*ffe0*/  MUFU.EX2 R20, R73 ;  /* 0x0000004900147308 */ /* 0x0002a20000000800 */
[----:B------:R-:W-:Y:S02]  /*fff0*/  IMAD.SHL.U32 R24, R79, 0x800000, RZ ;  /* 0x008000004f187824 */ /* 0x000fe400078e00ff */
[----:B------:R-:W-:-:S04]  /*10000*/  FFMA.SAT R79, R30, R11, 0.5 ;  /* 0x3f0000001e4f7423 */ /* 0x000fc8000000200b */
[----:B------:R-:W-:Y:S01]  /*10010*/  FFMA.RM R79, R79, R12, 12582913 ;  /* 0x4b4000014f4f7423 */ /* 0x000fe2000000400c */
[----:B------:R-:W3:Y:S01]  /*10020*/  MUFU.EX2 R15, R15 ;  /* 0x0000000f000f7308 */ /* 0x000ee20000000800 */
[----:B-1----:R-:W-:-:S04]  /*10030*/  FFMA.SAT R73, R28, R11, 0.5 ;  /* 0x3f0000001c497423 */ /* 0x002fc8000000200b */
[----:B------:R-:W-:Y:S01]  /*10040*/  FFMA.RM R73, R73, R12, 12582913 ;  /* 0x4b40000149497423 */ /* 0x000fe2000000400c */
[----:B--2---:R-:W-:Y:S01]  /*10050*/  FMUL R20, R13, R20 ;  /* 0x000000140d147220 */ /* 0x004fe20000400000 */
[----:B------:R-:W-:-:S04]  /*10060*/  FADD R13, R77, -12583039 ;  /* 0xcb40007f4d0d7421 */ /* 0x000fc80000000000 */
[----:B------:R-:W-:Y:S01]  /*10070*/  FFMA R13, R26, 1.4426950216293334961, -R13 ;  /* 0x3fb8aa3b1a0d7823 */ /* 0x000fe2000000080d */
[----:B---3--:R-:W-:Y:S01]  /*10080*/  FMUL R24, R24, R15 ;  /* 0x0000000f18187220 */ /* 0x008fe20000400000 */
[----:B------:R-:W-:Y:S02]  /*10090*/  FADD R15, R73, -12583039 ;  /* 0xcb40007f490f7421 */ /* 0x000fe40000000000 */
[----:B------:R-:W-:Y:S01]  /*100a0*/  FFMA R13, R26, 1.925963033500011079e-08, R13 ;  /* 0x32a570601a0d7823 */ /* 0x000fe2000000000d */
[----:B------:R-:W-:Y:S02]  /*100b0*/  IMAD.SHL.U32 R26, R77, 0x800000, RZ ;  /* 0x008000004d1a7824 */ /* 0x000fe400078e00ff */
[----:B------:R-:W-:Y:S01]  /*100c0*/  FADD R77, R79, -12583039 ;  /* 0xcb40007f4f4d7421 */ /* 0x000fe20000000000 */
[C---:B------:R-:W-:Y:S02]  /*100d0*/  FFMA R15, R28.reuse, 1.4426950216293334961, -R15 ;  /* 0x3fb8aa3b1c0f7823 */ /* 0x040fe4000000080f */
[----:B------:R-:W1:Y:S02]  /*100e0*/  MUFU.EX2 R13, R13 ;  /* 0x0000000d000d7308 */ /* 0x000e640000000800 */
[----:B------:R-:W-:Y:S01]  /*100f0*/  FFMA R15, R28, 1.925963033500011079e-08, R15 ;  /* 0x32a570601c0f7823 */ /* 0x000fe2000000000f */
[----:B------:R-:W-:Y:S01]  /*10100*/  FFMA R77, R30, 1.4426950216293334961, -R77 ;  /* 0x3fb8aa3b1e4d7823 */ /* 0x000fe2000000084d */
[----:B------:R-:W-:-:S03]  /*10110*/  SHF.L.U32 R28, R73, 0x17, RZ ;  /* 0x00000017491c7819 */ /* 0x000fc600000006ff */
[----:B------:R-:W-:Y:S01]  /*10120*/  FFMA R77, R30, 1.925963033500011079e-08, R77 ;  /* 0x32a570601e4d7823 */ /* 0x000fe2000000004d */
[----:B------:R-:W-:Y:S01]  /*10130*/  IMAD.SHL.U32 R30, R79, 0x800000, RZ ;  /* 0x008000004f1e7824 */ /* 0x000fe200078e00ff */
[----:B------:R-:W2:Y:S01]  /*10140*/  MUFU.EX2 R15, R15 ;  /* 0x0000000f000f7308 */ /* 0x000ea20000000800 */
[----:B------:R-:W-:-:S04]  /*10150*/  FFMA.SAT R79, R36, R11, 0.5 ;  /* 0x3f000000244f7423 */ /* 0x000fc8000000200b */
[----:B------:R-:W-:-:S03]  /*10160*/  FFMA.RM R79, R79, R12, 12582913 ;  /* 0x4b4000014f4f7423 */ /* 0x000fc6000000400c */
[----:B------:R-:W3:Y:S01]  /*10170*/  MUFU.EX2 R77, R77 ;  /* 0x0000004d004d7308 */ /* 0x000ee20000000800 */
[----:B-1----:R-:W-:Y:S01]  /*10180*/  FMUL R26, R26, R13 ;  /* 0x0000000d1a1a7220 */ /* 0x002fe20000400000 */
[----:B------:R-:W-:-:S04]  /*10190*/  FFMA.SAT R13, R32, R11, 0.5 ;  /* 0x3f000000200d7423 */ /* 0x000fc8000000200b */
[-C--:B------:R-:W-:Y:S01]  /*101a0*/  FFMA.RM R13, R13, R12.reuse, 12582913 ;  /* 0x4b4000010d0d7423 */ /* 0x080fe2000000400c */
[----:B--2---:R-:W-:Y:S01]  /*101b0*/  FMUL R28, R28, R15 ;  /* 0x0000000f1c1c7220 */ /* 0x004fe20000400000 */
[----:B------:R-:W-:Y:S02]  /*101c0*/  FFMA.SAT R15, R34, R11, 0.5 ;  /* 0x3f000000220f7423 */ /* 0x000fe4000000200b */
[C---:B------:R-:W-:Y:S01]  /*101d0*/  FADD R73, R13.reuse, -12583039 ;  /* 0xcb40007f0d497421 */ /* 0x040fe20000000000 */
[----:B------:R-:W-:Y:S02]  /*101e0*/  IMAD.SHL.U32 R13, R13, 0x800000, RZ ;  /* 0x008000000d0d7824 */ /* 0x000fe400078e00ff */
[----:B------:R-:W-:Y:S01]  /*101f0*/  FFMA.RM R15, R15, R12, 12582913 ;  /* 0x4b4000010f0f7423 */ /* 0x000fe2000000400c */
[----:B------:R-:W-:Y:S01]  /*10200*/  FFMA R73, R32, 1.4426950216293334961, -R73 ;  /* 0x3fb8aa3b20497823 */ /* 0x000fe20000000849 */
[----:B---3--:R-:W-:Y:S02]  /*10210*/  FMUL R30, R30, R77 ;  /* 0x0000004d1e1e7220 */ /* 0x008fe40000400000 */
[C---:B------:R-:W-:Y:S01]  /*10220*/  FADD R77, R15.reuse, -12583039 ;  /* 0xcb40007f0f4d7421 */ /* 0x040fe20000000000 */
[----:B------:R-:W-:Y:S01]  /*10230*/  FFMA R73, R32, 1.925963033500011079e-08, R73 ;  /* 0x32a5706020497823 */ /* 0x000fe20000000049 */
[----:B------:R-:W-:-:S02]  /*10240*/  SHF.L.U32 R15, R15, 0x17, RZ ;  /* 0x000000170f0f7819 */ /* 0x000fc400000006ff */
[C---:B------:R-:W-:Y:S01]  /*10250*/  FFMA R77, R34.reuse, 1.4426950216293334961, -R77 ;  /* 0x3fb8aa3b224d7823 */ /* 0x040fe2000000084d */
[----:B------:R1:W2:Y:S03]  /*10260*/  MUFU.EX2 R32, R73 ;  /* 0x0000004900207308 */ /* 0x0002a60000000800 */
[----:B------:R-:W-:-:S05]  /*10270*/  FFMA R77, R34, 1.925963033500011079e-08, R77 ;  /* 0x32a57060224d7823 */ /* 0x000fca000000004d */
[----:B------:R3:W4:Y:S01]  /*10280*/  MUFU.EX2 R34, R77 ;  /* 0x0000004d00227308 */ /* 0x0007220000000800 */
[----:B-1----:R-:W-:-:S04]  /*10290*/  FFMA.SAT R73, R38, R11, 0.5 ;  /* 0x3f00000026497423 */ /* 0x002fc8000000200b */
[----:B------:R-:W-:Y:S01]  /*102a0*/  FFMA.RM R73, R73, R12, 12582913 ;  /* 0x4b40000149497423 */ /* 0x000fe2000000400c */
[----:B--2---:R-:W-:Y:S01]  /*102b0*/  FMUL R32, R13, R32 ;  /* 0x000000200d207220 */ /* 0x004fe20000400000 */
[----:B------:R-:W-:Y:S01]  /*102c0*/  FADD R13, R79, -12583039 ;  /* 0xcb40007f4f0d7421 */ /* 0x000fe20000000000 */
[----:B---3--:R-:W-:-:S03]  /*102d0*/  FFMA.SAT R77, R40, R11, 0.5 ;  /* 0x3f000000284d7423 */ /* 0x008fc6000000200b */
[C---:B------:R-:W-:Y:S01]  /*102e0*/  FFMA R13, R36.reuse, 1.4426950216293334961, -R13 ;  /* 0x3fb8aa3b240d7823 */ /* 0x040fe2000000080d */
[----:B------:R-:W-:Y:S01]  /*102f0*/  FFMA.RM R77, R77, R12, 12582913 ;  /* 0x4b4000014d4d7423 */ /* 0x000fe2000000400c */
[----:B----4-:R-:W-:Y:S01]  /*10300*/  FMUL R34, R15, R34 ;  /* 0x000000220f227220 */ /* 0x010fe20000400000 */
[----:B------:R-:W-:Y:S01]  /*10310*/  FADD R15, R73, -12583039 ;  /* 0xcb40007f490f7421 */ /* 0x000fe20000000000 */
[----:B------:R-:W-:Y:S01]  /*10320*/  FFMA R13, R36, 1.925963033500011079e-08, R13 ;  /* 0x32a57060240d7823 */ /* 0x000fe2000000000d */
[----:B------:R-:W-:Y:S02]  /*10330*/  IMAD.SHL.U32 R36, R79, 0x800000, RZ ;  /* 0x008000004f247824 */ /* 0x000fe400078e00ff */
[----:B------:R-:W-:Y:S01]  /*10340*/  FFMA.SAT R79, R42, R11, 0.5 ;  /* 0x3f0000002a4f7423 */ /* 0x000fe2000000200b */
[C---:B------:R-:W-:Y:S02]  /*10350*/  FFMA R15, R38.reuse, 1.4426950216293334961, -R15 ;  /* 0x3fb8aa3b260f7823 */ /* 0x040fe4000000080f */
[----:B------:R-:W1:Y:S02]  /*10360*/  MUFU.EX2 R13, R13 ;  /* 0x0000000d000d7308 */ /* 0x000e640000000800 */
[----:B------:R-:W-:Y:S01]  /*10370*/  FFMA R15, R38, 1.925963033500011079e-08, R15 ;  /* 0x32a57060260f7823 */ /* 0x000fe2000000000f */
[----:B------:R-:W-:-:S02]  /*10380*/  IMAD.SHL.U32 R38, R73, 0x800000, RZ ;  /* 0x0080000049267824 */ /* 0x000fc400078e00ff */
[----:B------:R-:W-:-:S04]  /*10390*/  FFMA.RM R79, R79, R12, 12582913 ;  /* 0x4b4000014f4f7423 */ /* 0x000fc8000000400c */
[----:B------:R-:W-:Y:S01]  /*103a0*/  FADD R73, R79, -12583039 ;  /* 0xcb40007f4f497421 */ /* 0x000fe20000000000 */
[----:B------:R-:W2:Y:S03]  /*103b0*/  MUFU.EX2 R15, R15 ;  /* 0x0000000f000f7308 */ /* 0x000ea60000000800 */
[----:B------:R-:W-:-:S04]  /*103c0*/  FFMA R73, R42, 1.4426950216293334961, -R73 ;  /* 0x3fb8aa3b2a497823 */ /* 0x000fc80000000849 */
[----:B------:R-:W-:Y:S01]  /*103d0*/  FFMA R73, R42, 1.925963033500011079e-08, R73 ;  /* 0x32a570602a497823 */ /* 0x000fe20000000049 */
[----:B------:R-:W-:Y:S02]  /*103e0*/  IMAD.SHL.U32 R42, R79, 0x800000, RZ ;  /* 0x008000004f2a7824 */ /* 0x000fe400078e00ff */
[----:B-1----:R-:W-:Y:S01]  /*103f0*/  FMUL R36, R36, R13 ;  /* 0x0000000d24247220 */ /* 0x002fe20000400000 */
[----:B------:R-:W-:Y:S01]  /*10400*/  FADD R13, R77, -12583039 ;  /* 0xcb40007f4d0d7421 */ /* 0x000fe20000000000 */
[----:B------:R-:W-:Y:S01]  /*10410*/  FFMA.SAT R79, R48, R11, 0.5 ;  /* 0x3f000000304f7423 */ /* 0x000fe2000000200b */
[----:B------:R-:W1:Y:S02]  /*10420*/  MUFU.EX2 R73, R73 ;  /* 0x0000004900497308 */ /* 0x000e640000000800 */
[----:B------:R-:W-:Y:S01]  /*10430*/  FFMA R13, R40, 1.4426950216293334961, -R13 ;  /* 0x3fb8aa3b280d7823 */ /* 0x000fe2000000080d */
[----:B------:R-:W-:Y:S01]  /*10440*/  FFMA.RM R79, R79, R12, 12582913 ;  /* 0x4b4000014f4f7423 */ /* 0x000fe2000000400c */
[----:B--2---:R-:W-:Y:S01]  /*10450*/  FMUL R38, R38, R15 ;  /* 0x0000000f26267220 */ /* 0x004fe20000400000 */
[----:B------:R-:W-:Y:S01]  /*10460*/  FFMA.SAT R15, R44, R11, 0.5 ;  /* 0x3f0000002c0f7423 */ /* 0x000fe2000000200b */
[----:B------:R-:W-:Y:S01]  /*10470*/  FFMA R13, R40, 1.925963033500011079e-08, R13 ;  /* 0x32a57060280d7823 */ /* 0x000fe2000000000d */
[----:B------:R-:W-:-:S02]  /*10480*/  SHF.L.U32 R40, R77, 0x17, RZ ;  /* 0x000000174d287819 */ /* 0x000fc400000006ff */
[----:B------:R-:W-:-:S03]  /*10490*/  FFMA.RM R15, R15, R12, 12582913 ;  /* 0x4b4000010f0f7423 */ /* 0x000fc6000000400c */
[----:B------:R-:W2:Y:S01]  /*104a0*/  MUFU.EX2 R13, R13 ;  /* 0x0000000d000d7308 */ /* 0x000ea20000000800 */
[C---:B------:R-:W-:Y:S01]  /*104b0*/  FADD R77, R15.reuse, -12583039 ;  /* 0xcb40007f0f4d7421 */ /* 0x040fe20000000000 */
[----:B------:R-:W-:-:S03]  /*104c0*/  IMAD.SHL.U32 R15, R15, 0x800000, RZ ;  /* 0x008000000f0f7824 */ /* 0x000fc600078e00ff */
[----:B------:R-:W-:Y:S01]  /*104d0*/  FFMA R77, R44, 1.4426950216293334961, -R77 ;  /* 0x3fb8aa3b2c4d7823 */ /* 0x000fe2000000084d */
[----:B-1----:R-:W-:-:S03]  /*104e0*/  FMUL R42, R42, R73 ;  /* 0x000000492a2a7220 */ /* 0x002fc60000400000 */
        /* <DEDUP_REMOVED lines=30> */
[----:B------:R-:W-:-:S03]  /*106d0*/  FFMA R15, R52, 1.4426950216293334961, -R15 ;  /* 0x3fb8aa3b340f7823 */ /* 0x000fc6000000080f */
[----:B------:R-:W-:Y:S01]  /*106e0*/  FFMA R77, R54, 1.4426950216293334961, -R77 ;  /* 0x3fb8aa3b364d7823 */ /* 0x000fe2000000084d */
[----:B------:R-:W-:Y:S01]  /*106f0*/  FFMA R15, R52, 1.925963033500011079e-08, R15 ;  /* 0x32a57060340f7823 */ /* 0x000fe2000000000f */
[----:B------:R-:W1:Y:S01]  /*10700*/  MUFU.EX2 R13, R13 ;  /* 0x0000000d000d7308 */ /* 0x000e620000000800 */
[----:B------:R-:W-:Y:S01]  /*10710*/  SHF.L.U32 R52, R73, 0x17, RZ ;  /* 0x0000001749347819 */ /* 0x000fe200000006ff */
[----:B------:R-:W-:Y:S01]  /*10720*/  FFMA R77, R54, 1.925963033500011079e-08, R77 ;  /* 0x32a57060364d7823 */ /* 0x000fe2000000004d */
[----:B------:R-:W-:Y:S02]  /*10730*/  IMAD.SHL.U32 R54, R79, 0x800000, RZ ;  /* 0x008000004f367824 */ /* 0x000fe400078e00ff */
[----:B------:R-:W-:-:S03]  /*10740*/  FFMA.SAT R79, R64, R11, 0.5 ;  /* 0x3f000000404f7423 */ /* 0x000fc6000000200b */
[----:B------:R-:W2:Y:S01]  /*10750*/  MUFU.EX2 R15, R15 ;  /* 0x0000000f000f7308 */ /* 0x000ea20000000800 */
[----:B------:R-:W-:-:S04]  /*10760*/  FFMA.RM R79, R79, R12, 12582913 ;  /* 0x4b4000014f4f7423 */ /* 0x000fc8000000400c */
[----:B------:R-:W-:-:S03]  /*10770*/  IMAD.SHL.U32 R60, R79, 0x800000, RZ ;  /* 0x008000004f3c7824 */ /* 0x000fc600078e00ff */
        /* <DEDUP_REMOVED lines=19> */
[----:B------:R-:W-:-:S04]  /*108b0*/  FFMA.RM R73, R73, R12, 12582913 ;  /* 0x4b40000149497423 */ /* 0x000fc8000000400c */
[----:B------:R-:W-:Y:S02]  /*108c0*/  IMAD.SHL.U32 R62, R73, 0x800000, RZ ;  /* 0x00800000493e7824 */ /* 0x000fe400078e00ff */
[----:B--2---:R-:W-:Y:S01]  /*108d0*/  FMUL R56, R13, R56 ;  /* 0x000000380d387220 */ /* 0x004fe20000400000 */
[----:B------:R-:W-:Y:S01]  /*108e0*/  FADD R13, R79, -12583039 ;  /* 0xcb40007f4f0d7421 */ /* 0x000fe20000000000 */
[-C--:B---3--:R-:W-:Y:S01]  /*108f0*/  FFMA.SAT R77, R68, R11.reuse, 0.5 ;  /* 0x3f000000444d7423 */ /* 0x088fe2000000200b */
[----:B------:R-:W-:Y:S02]  /*10900*/  FFMA.SAT R79, R76, R11, 0.5 ;  /* 0x3f0000004c4f7423 */ /* 0x000fe4000000200b */
[C---:B------:R-:W-:Y:S01]  /*10910*/  FFMA R13, R64.reuse, 1.4426950216293334961, -R13 ;  /* 0x3fb8aa3b400d7823 */ /* 0x040fe2000000080d */
[----:B------:R-:W-:Y:S01]  /*10920*/  FFMA.RM R77, R77, R12, 12582913 ;  /* 0x4b4000014d4d7423 */ /* 0x000fe2000000400c */
[----:B----4-:R-:W-:Y:S01]  /*10930*/  FMUL R58, R15, R58 ;  /* 0x0000003a0f3a7220 */ /* 0x010fe20000400000 */
[----:B------:R-:W-:Y:S01]  /*10940*/  FADD R15, R73, -12583039 ;  /* 0xcb40007f490f7421 */ /* 0x000fe20000000000 */
[----:B------:R-:W-:Y:S01]  /*10950*/  FFMA.RM R79, R79, R12, 12582913 ;  /* 0x4b4000014f4f7423 */ /* 0x000fe2000000400c */
[----:B------:R-:W-:Y:S01]  /*10960*/  FFMA R13, R64, 1.925963033500011079e-08, R13 ;  /* 0x32a57060400d7823 */ /* 0x000fe2000000000d */
[----:B------:R-:W-:Y:S01]  /*10970*/  SHF.L.U32 R64, R77, 0x17, RZ ;  /* 0x000000174d407819 */ /* 0x000fe200000006ff */
[----:B------:R-:W-:Y:S01]  /*10980*/  FFMA R15, R66, 1.4426950216293334961, -R15 ;  /* 0x3fb8aa3b420f7823 */ /* 0x000fe2000000080f */
[----:B------:R-:W-:-:S03]  /*10990*/  FADD R73, R79, -12583039 ;  /* 0xcb40007f4f497421 */ /* 0x000fc60000000000 */
[----:B------:R-:W-:Y:S01]  /*109a0*/  FFMA R15, R66, 1.925963033500011079e-08, R15 ;  /* 0x32a57060420f7823 */ /* 0x000fe2000000000f */
[----:B------:R-:W1:Y:S01]  /*109b0*/  MUFU.EX2 R13, R13 ;  /* 0x0000000d000d7308 */ /* 0x000e620000000800 */
[----:B------:R-:W-:Y:S01]  /*109c0*/  FFMA R73, R76, 1.4426950216293334961, -R73 ;  /* 0x3fb8aa3b4c497823 */ /* 0x000fe20000000849 */
[----:B------:R-:W-:-:S03]  /*109d0*/  IMAD.SHL.U32 R66, R79, 0x800000, RZ ;  /* 0x008000004f427824 */ /* 0x000fc600078e00ff */
[----:B------:R-:W-:-:S03]  /*109e0*/  FFMA R73, R76, 1.925963033500011079e-08, R73 ;  /* 0x32a570604c497823 */ /* 0x000fc60000000049 */
[----:B------:R-:W2:Y:S08]  /*109f0*/  MUFU.EX2 R15, R15 ;  /* 0x0000000f000f7308 */ /* 0x000eb00000000800 */
[----:B------:R-:W3:Y:S01]  /*10a00*/  MUFU.EX2 R73, R73 ;  /* 0x0000004900497308 */ /* 0x000ee20000000800 */
[----:B-1----:R-:W-:Y:S01]  /*10a10*/  FMUL R60, R60, R13 ;  /* 0x0000000d3c3c7220 */ /* 0x002fe20000400000 */
[----:B------:R-:W-:-:S04]  /*10a20*/  FADD R13, R77, -12583039 ;  /* 0xcb40007f4d0d7421 */ /* 0x000fc80000000000 */
[----:B------:R-:W-:Y:S01]  /*10a30*/  FFMA R13, R68, 1.4426950216293334961, -R13 ;  /* 0x3fb8aa3b440d7823 */ /* 0x000fe2000000080d */
[----:B--2---:R-:W-:Y:S01]  /*10a40*/  FMUL R62, R62, R15 ;  /* 0x0000000f3e3e7220 */ /* 0x004fe20000400000 */
[-C--:B------:R-:W-:Y:S01]  /*10a50*/  FFMA.SAT R15, R72, R11.reuse, 0.5 ;  /* 0x3f000000480f7423 */ /* 0x080fe2000000200b */
[----:B------:R-:W-:Y:S01]  /*10a60*/  FFMA.SAT R11, R74, R11, 0.5 ;  /* 0x3f0000004a0b7423 */ /* 0x000fe2000000200b */
[----:B------:R-:W-:Y:S02]  /*10a70*/  FFMA R13, R68, 1.925963033500011079e-08, R13 ;  /* 0x32a57060440d7823 */ /* 0x000fe4000000000d */
[-C--:B------:R-:W-:Y:S01]  /*10a80*/  FFMA.RM R15, R15, R12.reuse, 12582913 ;  /* 0x4b4000010f0f7423 */ /* 0x080fe2000000400c */
[----:B------:R-:W-:Y:S01]  /*10a90*/  FFMA.RM R12, R11, R12, 12582913 ;  /* 0x4b4000010b0c7423 */ /* 0x000fe2000000400c */
[----:B---3--:R-:W-:Y:S02]  /*10aa0*/  FMUL R66, R66, R73 ;  /* 0x0000004942427220 */ /* 0x008fe40000400000 */
[C---:B------:R-:W-:Y:S01]  /*10ab0*/  FADD R11, R15.reuse, -12583039 ;  /* 0xcb40007f0f0b7421 */ /* 0x040fe20000000000 */
[----:B------:R-:W1:Y:S01]  /*10ac0*/  MUFU.EX2 R13, R13 ;  /* 0x0000000d000d7308 */ /* 0x000e620000000800 */
[----:B------:R-:W-:-:S02]  /*10ad0*/  IMAD.SHL.U32 R15, R15, 0x800000, RZ ;  /* 0x008000000f0f7824 */ /* 0x000fc400078e00ff */
[----:B------:R-:W-:-:S04]  /*10ae0*/  FFMA R11, R72, 1.4426950216293334961, -R11 ;  /* 0x3fb8aa3b480b7823 */ /* 0x000fc8000000080b */
[----:B------:R-:W-:Y:S01]  /*10af0*/  FFMA R72, R72, 1.925963033500011079e-08, R11 ;  /* 0x32a5706048487823 */ /* 0x000fe2000000000b */
[C---:B------:R-:W-:Y:S01]  /*10b00*/  FADD R11, R12.reuse, -12583039 ;  /* 0xcb40007f0c0b7421 */ /* 0x040fe20000000000 */
[----:B------:R-:W-:-:S03]  /*10b10*/  SHF.L.U32 R12, R12, 0x17, RZ ;  /* 0x000000170c0c7819 */ /* 0x000fc600000006ff */
[C---:B------:R-:W-:Y:S01]  /*10b20*/  FFMA R11, R74.reuse, 1.4426950216293334961, -R11 ;  /* 0x3fb8aa3b4a0b7823 */ /* 0x040fe2000000080b */
[----:B------:R-:W2:Y:S03]  /*10b30*/  MUFU.EX2 R72, R72 ;  /* 0x0000004800487308 */ /* 0x000ea60000000800 */
[----:B------:R-:W-:Y:S01]  /*10b40*/  FFMA R74, R74, 1.925963033500011079e-08, R11 ;  /* 0x32a570604a4a7823 */ /* 0x000fe2000000000b */
[----:B------:R-:W-:Y:S01]  /*10b50*/  FADD R11, RZ, R22 ;  /* 0x00000016ff0b7221 */ /* 0x000fe20000000000 */
[----:B-1----:R-:W-:-:S03]  /*10b60*/  FMUL R64, R64, R13 ;  /* 0x0000000d40407220 */ /* 0x002fc60000400000 */
[----:B------:R-:W-:Y:S01]  /*10b70*/  FADD R11, R11, R4 ;  /* 0x000000040b0b7221 */ /* 0x000fe20000000000 */
[----:B------:R-:W1:Y:S03]  /*10b80*/  MUFU.EX2 R13, R74 ;  /* 0x0000004a000d7308 */ /* 0x000e660000000800 */
[----:B------:R-:W-:-:S04]  /*10b90*/  FADD R11, R11, R6 ;  /* 0x000000060b0b7221 */ /* 0x000fc80000000000 */
[----:B------:R-:W-:Y:S01]  /*10ba0*/  FADD R11, R11, R8 ;  /* 0x000000080b0b7221 */ /* 0x000fe20000000000 */
[----:B--2---:R-:W-:-:S03]  /*10bb0*/  FMUL R68, R15, R72 ;  /* 0x000000480f447220 */ /* 0x004fc60000400000 */
[----:B------:R-:W-:-:S04]  /*10bc0*/  FADD R11, R11, R10 ;  /* 0x0000000a0b0b7221 */ /* 0x000fc80000000000 */
[----:B------:R-:W-:Y:S01]  /*10bd0*/  FADD R11, R11, R16 ;  /* 0x000000100b0b7221 */ /* 0x000fe20000000000 */
[----:B-1----:R-:W-:-:S03]  /*10be0*/  FMUL R72, R12, R13 ;  /* 0x0000000d0c487220 */ /* 0x002fc60000400000 */
[----:B------:R-:W-:-:S04]  /*10bf0*/  FADD R11, R11, R18 ;  /* 0x000000120b0b7221 */ /* 0x000fc80000000000 */
        /* <DEDUP_REMOVED lines=24> */
[----:B------:R-:W-:-:S05]  /*10d80*/  FADD R13, R11, R72 ;  /* 0x000000480b0d7221 */ /* 0x000fca0000000000 */
[----:B------:R-:W1:Y:S02]  /*10d90*/  SHFL.BFLY PT, R14, R13, 0x10, 0x1f ;  /* 0x0e001f000d0e7f89 */ /* 0x000e6400000e0000 */
[----:B-1----:R-:W-:-:S05]  /*10da0*/  FADD R73, R13, R14 ;  /* 0x0000000e0d497221 */ /* 0x002fca0000000000 */
[----:B------:R-:W1:Y:S02]  /*10db0*/  SHFL.BFLY PT, R14, R73, 0x8, 0x1f ;  /* 0x0d001f00490e7f89 */ /* 0x000e6400000e0000 */
[----:B-1----:R-:W-:-:S05]  /*10dc0*/  FADD R74, R73, R14 ;  /* 0x0000000e494a7221 */ /* 0x002fca0000000000 */
[----:B------:R-:W1:Y:S02]  /*10dd0*/  SHFL.BFLY PT, R14, R74, 0x4, 0x1f ;  /* 0x0c801f004a0e7f89 */ /* 0x000e6400000e0000 */
[----:B-1----:R-:W-:-:S05]  /*10de0*/  FADD R76, R74, R14 ;  /* 0x0000000e4a4c7221 */ /* 0x002fca0000000000 */
[----:B------:R-:W1:Y:S02]  /*10df0*/  SHFL.BFLY PT, R14, R76, 0x2, 0x1f ;  /* 0x0c401f004c0e7f89 */ /* 0x000e6400000e0000 */
[----:B-1----:R-:W-:-:S05]  /*10e00*/  FADD R77, R76, R14 ;  /* 0x0000000e4c4d7221 */ /* 0x002fca0000000000 */
[----:B------:R1:W2:Y:S02]  /*10e10*/  SHFL.BFLY PT, R14, R77, 0x1, 0x1f ;  /* 0x0c201f004d0e7f89 */ /* 0x0002a400000e0000 */
.L_x_685:
[----:B-12---:R-:W-:Y:S01]  /*10e20*/  FADD R77, R77, R14 ;  /* 0x0000000e4d4d7221 */ /* 0x006fe20000000000 */
[----:B------:R-:W-:Y:S03]  /*10e30*/  BSSY.RECONVERGENT B3, `(.L_x_609) ;  /* 0x000000d000037945 */ /* 0x000fe60003800200 */
[----:B------:R-:W1:Y:S08]  /*10e40*/  MUFU.RCP R12, R77 ;  /* 0x0000004d000c7308 */ /* 0x000e700000001000 */
[----:B------:R-:W2:Y:S01]  /*10e50*/  FCHK P1, R22, R77 ;  /* 0x0000004d16007302 */ /* 0x000ea20000020000 */
[----:B-1----:R-:W-:-:S04]  /*10e60*/  FFMA R11, -R77, R12, 1 ;  /* 0x3f8000004d0b7423 */ /* 0x002fc8000000010c */
[----:B------:R-:W-:-:S04]  /*10e70*/  FFMA R11, R12, R11, R12 ;  /* 0x0000000b0c0b7223 */ /* 0x000fc8000000000c */
[----:B------:R-:W-:-:S04]  /*10e80*/  FFMA R12, R22, R11, RZ ;  /* 0x0000000b160c7223 */ /* 0x000fc800000000ff */
[----:B------:R-:W-:-:S04]  /*10e90*/  FFMA R15, -R77, R12, R22 ;  /* 0x0000000c4d0f7223 */ /* 0x000fc80000000116 */
[----:B------:R-:W-:Y:S01]  /*10ea0*/  FFMA R15, R11, R15, R12 ;  /* 0x0000000f0b0f7223 */ /* 0x000fe2000000000c */
[----:B--2---:R-:W-:Y:S06]  /*10eb0*/  @!P1 BRA `(.L_x_610) ;  /* 0x0000000000109947 */ /* 0x004fec0003800000 */
[----:B------:R-:W-:Y:S01]  /*10ec0*/  IMAD.MOV.U32 R11, RZ, RZ, R77 ;  /* 0x000000ffff0b7224 */ /* 0x000fe200078e004d */
[----:B------:R-:W-:-:S07]  /*10ed0*/  MOV R12, 0x10ef0 ;  /* 0x00010ef0000c7802 */ /* 0x000fce0000000f00 */
[----:B0-----:R-:W-:Y:S05]  /*10ee0*/  CALL.REL.NOINC `($__internal_10_$__cuda_sm3x_div_rn_noftz_f32_slowpath) ;  /* 0x0000004000187944 */ /* 0x001fea0003c00000 */
[----:B------:R-:W-:-:S07]  /*10ef0*/  IMAD.MOV.U32 R15, RZ, RZ, R11 ;  /* 0x000000ffff0f7224 */ /* 0x000fce00078e000b */
.L_x_610:
[----:B------:R-:W-:Y:S05]  /*10f00*/  BSYNC.RECONVERGENT B3 ;  /* 0x0000000000037941 */ /* 0x000fea0003800200 */
.L_x_609:
[----:B------:R-:W1:Y:S01]  /*10f10*/  MUFU.RCP R12, R77 ;  /* 0x0000004d000c7308 */ /* 0x000e620000001000 */
[----:B------:R-:W-:Y:S07]  /*10f20*/  BSSY.RECONVERGENT B3, `(.L_x_611) ;  /* 0x000000d000037945 */ /* 0x000fee0003800200 */
[----:B------:R-:W2:Y:S01]  /*10f30*/  FCHK P1, R4, R77 ;  /* 0x0000004d04007302 */ /* 0x000ea20000020000 */
[----:B-1----:R-:W-:-:S04]  /*10f40*/  FFMA R11, -R77, R12, 1 ;  /* 0x3f8000004d0b7423 */ /* 0x002fc8000000010c */
[----:B------:R-:W-:-:S04]  /*10f50*/  FFMA R14, R12, R11, R12 ;  /* 0x0000000b0c0e7223 */ /* 0x000fc8000000000c */
[----:B------:R-:W-:-:S04]  /*10f60*/  FFMA R73, R4, R14, RZ ;  /* 0x0000000e04497223 */ /* 0x000fc800000000ff */
[----:B------:R-:W-:-:S04]  /*10f70*/  FFMA R12, -R77, R73, R4 ;  /* 0x000000494d0c7223 */ /* 0x000fc80000000104 */
[----:B------:R-:W-:Y:S01]  /*10f80*/  FFMA R73, R14, R12, R73 ;  /* 0x0000000c0e497223 */ /* 0x000fe20000000049 */
[----:B--2---:R-:W-:Y:S06]  /*10f90*/  @!P1 BRA `(.L_x_612) ;  /* 0x0000000000149947 */ /* 0x004fec0003800000 */
[----:B------:R-:W-:Y:S01]  /*10fa0*/  MOV R22, R4 ;  /* 0x0000000400167202 */ /* 0x000fe20000000f00 */
[----:B------:R-:W-:Y:S01]  /*10fb0*/  IMAD.MOV.U32 R11, RZ, RZ, R77 ;  /* 0x000000ffff0b7224 */ /* 0x000fe200078e004d */
[----:B------:R-:W-:-:S07]  /*10fc0*/  MOV R12, 0x10fe0 ;  /* 0x00010fe0000c7802 */ /* 0x000fce0000000f00 */
[----:B0-----:R-:W-:Y:S05]  /*10fd0*/  CALL.REL.NOINC `($__internal_10_$__cuda_sm3x_div_rn_noftz_f32_slowpath) ;  /* 0x0000003c00dc7944 */ /* 0x001fea0003c00000 */
[----:B------:R-:W-:-:S07]  /*10fe0*/  IMAD.MOV.U32 R73, RZ, RZ, R11 ;  /* 0x000000ffff497224 */ /* 0x000fce00078e000b */
.L_x_612:
[----:B------:R-:W-:Y:S05]  /*10ff0*/  BSYNC.RECONVERGENT B3 ;  /* 0x0000000000037941 */ /* 0x000fea0003800200 */
.L_x_611:
        /* <DEDUP_REMOVED lines=14> */
.L_x_614:
[----:B------:R-:W-:Y:S05]  /*110e0*/  BSYNC.RECONVERGENT B3 ;  /* 0x0000000000037941 */ /* 0x000fea0003800200 */
.L_x_613:
        /* <DEDUP_REMOVED lines=14> */
.L_x_616:
[----:B------:R-:W-:Y:S05]  /*111d0*/  BSYNC.RECONVERGENT B3 ;  /* 0x0000000000037941 */ /* 0x000fea0003800200 */
.L_x_615:
        /* <DEDUP_REMOVED lines=14> */
.L_x_618:
[----:B------:R-:W-:Y:S05]  /*112c0*/  BSYNC.RECONVERGENT B3 ;  /* 0x0000000000037941 */ /* 0x000fea0003800200 */
.L_x_617:
        /* <DEDUP_REMOVED lines=14> */
.L_x_620:
[----:B------:R-:W-:Y:S05]  /*113b0*/  BSYNC.RECONVERGENT B3 ;  /* 0x0000000000037941 */ /* 0x000fea0003800200 */
.L_x_619:
        /* <DEDUP_REMOVED lines=14> */
.L_x_622:
[----:B------:R-:W-:Y:S05]  /*114a0*/  BSYNC.RECONVERGENT B3 ;  /* 0x0000000000037941 */ /* 0x000fea0003800200 */
.L_x_621:
        /* <DEDUP_REMOVED lines=14> */
.L_x_624:
[----:B------:R-:W-:Y:S05]  /*11590*/  BSYNC.RECONVERGENT B3 ;  /* 0x0000000000037941 */ /* 0x000fea0003800200 */
.L_x_623:
        /* <DEDUP_REMOVED lines=14> */
.L_x_626:
[----:B------:R-:W-:Y:S05]  /*11680*/  BSYNC.RECONVERGENT B3 ;  /* 0x0000000000037941 */ /* 0x000fea0003800200 */
.L_x_625:
        /* <DEDUP_REMOVED lines=14> */
.L_x_628:
[----:B------:R-:W-:Y:S05]  /*11770*/  BSYNC.RECONVERGENT B3 ;  /* 0x0000000000037941 */ /* 0x000fea0003800200 */
.L_x_627:
        /* <DEDUP_REMOVED lines=14> */
.L_x_630:
[----:B------:R-:W-:Y:S05]  /*11860*/  BSYNC.RECONVERGENT B3 ;  /* 0x0000000000037941 */ /* 0x000fea0003800200 */
.L_x_629:
        /* <DEDUP_REMOVED lines=14> */
.L_x_632:
[----:B------:R-:W-:Y:S05]  /*11950*/  BSYNC.RECONVERGENT B3 ;  /* 0x0000000000037941 */ /* 0x000fea0003800200 */
.L_x_631:
        /* <DEDUP_REMOVED lines=14> */
.L_x_634:
[----:B------:R-:W-:Y:S05]  /*11a40*/  BSYNC.RECONVERGENT B3 ;  /* 0x0000000000037941 */ /* 0x000fea0003800200 */
.L_x_633:
        /* <DEDUP_REMOVED lines=14> */
.L_x_636:
[----:B------:R-:W-:Y:S05]  /*11b30*/  BSYNC.RECONVERGENT B3 ;  /* 0x0000000000037941 */ /* 0x000fea0003800200 */
.L_x_635:
        /* <DEDUP_REMOVED lines=14> */
.L_x_638:
[----:B------:R-:W-:Y:S05]  /*11c20*/  BSYNC.RECONVERGENT B3 ;  /* 0x0000000000037941 */ /* 0x000fea0003800200 */
.L_x_637:
        /* <DEDUP_REMOVED lines=14> */
.L_x_640:
[----:B------:R-:W-:Y:S05]  /*11d10*/  BSYNC.RECONVERGENT B3 ;  /* 0x0000000000037941 */ /* 0x000fea0003800200 */
.L_x_639:
        /* <DEDUP_REMOVED lines=14> */
.L_x_642:
[----:B------:R-:W-:Y:S05]  /*11e00*/  BSYNC.RECONVERGENT B3 ;  /* 0x0000000000037941 */ /* 0x000fea0003800200 */
.L_x_641:
        /* <DEDUP_REMOVED lines=14> */
.L_x_644:
[----:B------:R-:W-:Y:S05]  /*11ef0*/  BSYNC.RECONVERGENT B3 ;  /* 0x0000000000037941 */ /* 0x000fea0003800200 */
.L_x_643:
        /* <DEDUP_REMOVED lines=14> */
.L_x_646:
[----:B------:R-:W-:Y:S05]  /*11fe0*/  BSYNC.RECONVERGENT B3 ;  /* 0x0000000000037941 */ /* 0x000fea0003800200 */
.L_x_645:
        /* <DEDUP_REMOVED lines=14> */
.L_x_648:
[----:B------:R-:W-:Y:S05]  /*120d0*/  BSYNC.RECONVERGENT B3 ;  /* 0x0000000000037941 */ /* 0x000fea0003800200 */
.L_x_647:
        /* <DEDUP_REMOVED lines=14> */
.L_x_650:
[----:B------:R-:W-:Y:S05]  /*121c0*/  BSYNC.RECONVERGENT B3 ;  /* 0x0000000000037941 */ /* 0x000fea0003800200 */
.L_x_649:
        /* <DEDUP_REMOVED lines=14> */
.L_x_652:
[----:B------:R-:W-:Y:S05]  /*122b0*/  BSYNC.RECONVERGENT B3 ;  /* 0x0000000000037941 */ /* 0x000fea0003800200 */
.L_x_651:
        /* <DEDUP_REMOVED lines=14> */
.L_x_654:
[----:B------:R-:W-:Y:S05]  /*123a0*/  BSYNC.RECONVERGENT B3 ;  /* 0x0000000000037941 */ /* 0x000fea0003800200 */
.L_x_653:
        /* <DEDUP_REMOVED lines=14> */
.L_x_656:
[----:B------:R-:W-:Y:S05]  /*12490*/  BSYNC.RECONVERGENT B3 ;  /* 0x0000000000037941 */ /* 0x000fea0003800200 */
.L_x_655:
        /* <DEDUP_REMOVED lines=14> */
.L_x_658:
[----:B------:R-:W-:Y:S05]  /*12580*/  BSYNC.RECONVERGENT B3 ;  /* 0x0000000000037941 */ /* 0x000fea0003800200 */
.L_x_657:
        /* <DEDUP_REMOVED lines=14> */
.L_x_660:
[----:B------:R-:W-:Y:S05]  /*12670*/  BSYNC.RECONVERGENT B3 ;  /* 0x0000000000037941 */ /* 0x000fea0003800200 */
.L_x_659:
        /* <DEDUP_REMOVED lines=14> */
.L_x_662:
[----:B------:R-:W-:Y:S05]  /*12760*/  BSYNC.RECONVERGENT B3 ;  /* 0x0000000000037941 */ /* 0x000fea0003800200 */
.L_x_661:
        /* <DEDUP_REMOVED lines=14> */
.L_x_664:
[----:B------:R-:W-:Y:S05]  /*12850*/  BSYNC.RECONVERGENT B3 ;  /* 0x0000000000037941 */ /* 0x000fea0003800200 */
.L_x_663:
        /* <DEDUP_REMOVED lines=14> */
.L_x_666:
[----:B------:R-:W-:Y:S05]  /*12940*/  BSYNC.RECONVERGENT B3 ;  /* 0x0000000000037941 */ /* 0x000fea0003800200 */
.L_x_665:
        /* <DEDUP_REMOVED lines=14> */
.L_x_668:
[----:B------:R-:W-:Y:S05]  /*12a30*/  BSYNC.RECONVERGENT B3 ;  /* 0x0000000000037941 */ /* 0x000fea0003800200 */
.L_x_667:
        /* <DEDUP_REMOVED lines=14> */
.L_x_670:
[----:B------:R-:W-:Y:S05]  /*12b20*/  BSYNC.RECONVERGENT B3 ;  /* 0x0000000000037941 */ /* 0x000fea0003800200 */
.L_x_669:
        /* <DEDUP_REMOVED lines=14> */
.L_x_672:
[----:B------:R-:W-:Y:S05]  /*12c10*/  BSYNC.RECONVERGENT B3 ;  /* 0x0000000000037941 */ /* 0x000fea0003800200 */
.L_x_671:
[----:B0-----:R-:W-:Y:S01]  /*12c20*/  MOV R10, R75 ;  /* 0x0000004b000a7202 */ /* 0x001fe20000000f00 */
[----:B------:R-:W-:Y:S01]  /*12c30*/  IMAD R13, R2, UR46, RZ ;  /* 0x0000002e020d7c24 */ /* 0x000fe2000f8e02ff */
[----:B------:R-:W-:Y:S01]  /*12c40*/  @!P0 R2UR UR4, R70 ;  /* 0x00000000460482ca */ /* 0x000fe200000e0000 */
[----:B------:R-:W-:Y:S01]  /*12c50*/  IMAD.MOV.U32 R11, RZ, RZ, RZ ;  /* 0x000000ffff0b7224 */ /* 0x000fe200078e00ff */
[----:B------:R-:W-:Y:S01]  /*12c60*/  @!P0 R2UR UR5, R71 ;  /* 0x00000000470582ca */ /* 0x000fe200000e0000 */
[C---:B------:R-:W-:Y:S01]  /*12c70*/  IMAD R13, R0.reuse, UR47, R13 ;  /* 0x0000002f000d7c24 */ /* 0x040fe2000f8e020d */
[----:B------:R-:W-:Y:S01]  /*12c80*/  ISETP.GE.U32.AND P1, PT, R3, UR50, PT ;  /* 0x0000003203007c0c */ /* 0x000fe2000bf26070 */
[----:B------:R-:W-:Y:S01]  /*12c90*/  IMAD.WIDE.U32 R10, R0, UR46, R10 ;  /* 0x0000002e000a7c25 */ /* 0x000fe2000f8e000a */
[----:B------:R-:W-:Y:S02]  /*12ca0*/  ISETP.GE.U32.AND P2, PT, R5, UR50, PT ;  /* 0x0000003205007c0c */ /* 0x000fe4000bf46070 */
[----:B------:R-:W-:Y:S01]  /*12cb0*/  ISETP.GE.U32.AND P3, PT, R7, UR50, PT ;  /* 0x0000003207007c0c */ /* 0x000fe2000bf66070 */
[----:B------:R-:W-:Y:S01]  /*12cc0*/  IMAD.IADD R11, R11, 0x1, R13 ;  /* 0x000000010b0b7824 */ /* 0x000fe200078e020d */
[----:B------:R-:W-:-:S02]  /*12cd0*/  LEA R12, P4, R10, UR44, 0x2 ;  /* 0x0000002c0a0c7c11 */ /* 0x000fc4000f8810ff */
[----:B------:R-:W-:Y:S02]  /*12ce0*/  ISETP.GE.AND.EX P1, PT, RZ, UR51, PT, P1 ;  /* 0x00000033ff007c0c */ /* 0x000fe4000bf26310 */
[----:B------:R-:W-:Y:S02]  /*12cf0*/  LEA.HI.X R13, R10, UR45, R11, 0x2, P4 ;  /* 0x0000002d0a0d7c11 */ /* 0x000fe4000a0f140b */
[----:B------:R-:W-:Y:S02]  /*12d00*/  ISETP.GE.AND.EX P2, PT, RZ, UR51, PT, P2 ;  /* 0x00000033ff007c0c */ /* 0x000fe4000bf46320 */
[----:B------:R-:W-:Y:S01]  /*12d10*/  ISETP.GE.AND.EX P3, PT, RZ, UR51, PT, P3 ;  /* 0x00000033ff007c0c */ /* 0x000fe2000bf66330 */
[----:B------:R0:W-:Y:S01]  /*12d20*/  @!P0 STG.E desc[UR4][R12.64], R15 ;  /* 0x0000000f0c008986 */ /* 0x0001e2000c101904 */
[----:B------:R-:W-:Y:S02]  /*12d30*/  ISETP.GE.U32.AND P0, PT, R9, UR50, PT ;  /* 0x0000003209007c0c */ /* 0x000fe4000bf06070 */
[----:B------:R-:W-:-:S02]  /*12d40*/  ISETP.GE.U32.AND P4, PT, R17, UR50, PT ;  /* 0x0000003211007c0c */ /* 0x000fc4000bf86070 */
[----:B------:R-:W-:Y:S02]  /*12d50*/  ISETP.GE.AND.EX P0, PT, RZ, UR51, PT, P0 ;  /* 0x00000033ff007c0c */ /* 0x000fe4000bf06300 */
[C---:B------:R-:W-:Y:S02]  /*12d60*/  @!P1 R2UR UR6, R70.reuse ;  /* 0x00000000460692ca */ /* 0x040fe400000e0000 */
[C---:B------:R-:W-:Y:S02]  /*12d70*/  @!P1 R2UR UR7, R71.reuse ;  /* 0x00000000470792ca */ /* 0x040fe400000e0000 */
[C---:B------:R-:W-:Y:S02]  /*12d80*/  @!P2 R2UR UR8, R70.reuse ;  /* 0x000000004608a2ca */ /* 0x040fe400000e0000 */
[----:B------:R-:W-:Y:S02]  /*12d90*/  @!P2 R2UR UR9, R71 ;  /* 0x000000004709a2ca */ /* 0x000fe400000e0000 */
[----:B------:R-:W-:-:S02]  /*12da0*/  @!P3 R2UR UR10, R70 ;  /* 0x00000000460ab2ca */ /* 0x000fc400000e0000 */
[C---:B------:R-:W-:Y:S02]  /*12db0*/  @!P3 R2UR UR11, R71.reuse ;  /* 0x00000000470bb2ca */ /* 0x040fe400000e0000 */
[----:B------:R-:W-:Y:S02]  /*12dc0*/  @!P0 R2UR UR4, R70 ;  /* 0x00000000460482ca */ /* 0x000fe400000e0000 */
[----:B------:R-:W-:Y:S01]  /*12dd0*/  @!P0 R2UR UR5, R71 ;  /* 0x00000000470582ca */ /* 0x000fe200000e0000 */
[----:B------:R0:W-:Y:S01]  /*12de0*/  @!P1 STG.E desc[UR6][R12.64+0x80], R73 ;  /* 0x000080490c009986 */ /* 0x0001e2000c101906 */
[----:B------:R-:W-:Y:S02]  /*12df0*/  ISETP.GE.AND.EX P4, PT, RZ, UR51, PT, P4 ;  /* 0x00000033ff007c0c */ /* 0x000fe4000bf86340 */
[----:B------:R-:W-:Y:S01]  /*12e00*/  ISETP.GE.U32.AND P6, PT, R21, UR50, PT ;  /* 0x0000003215007c0c */ /* 0x000fe2000bfc6070 */
[----:B------:R0:W-:Y:S01]  /*12e10*/  @!P2 STG.E desc[UR8][R12.64+0x100], R79 ;  /* 0x0001004f0c00a986 */ /* 0x0001e2000c101908 */
[----:B------:R-:W-:-:S02]  /*12e20*/  ISETP.GE.U32.AND P5, PT, R23, UR50, PT ;  /* 0x0000003217007c0c */ /* 0x000fc4000bfa6070 */
[----:B------:R-:W-:Y:S01]  /*12e30*/  ISETP.GE.U32.AND P2, PT, R25, UR50, PT ;  /* 0x0000003219007c0c */ /* 0x000fe2000bf46070 */
[----:B------:R0:W-:Y:S01]  /*12e40*/  @!P3 STG.E desc[UR10][R12.64+0x180], R81 ;  /* 0x000180510c00b986 */ /* 0x0001e2000c10190a */
[----:B------:R-:W-:Y:S02]  /*12e50*/  ISETP.GE.U32.AND P3, PT, R19, UR50, PT ;  /* 0x0000003213007c0c */ /* 0x000fe4000bf66070 */
[----:B------:R-:W-:Y:S01]  /*12e60*/  ISETP.GE.U32.AND P1, PT, R27, UR50, PT ;  /* 0x000000321b007c0c */ /* 0x000fe2000bf26070 */
[----:B------:R0:W-:Y:S01]  /*12e70*/  @!P0 STG.E desc[UR4][R12.64+0x200], R83 ;  /* 0x000200530c008986 */ /* 0x0001e2000c101904 */
[----:B------:R-:W-:Y:S02]  /*12e80*/  ISETP.GE.AND.EX P3, PT, RZ, UR51, PT, P3 ;  /* 0x00000033ff007c0c */ /* 0x000fe4000bf66330 */
[----:B------:R-:W-:Y:S02]  /*12e90*/  ISETP.GE.AND.EX P6, PT, RZ, UR51, PT, P6 ;  /* 0x00000033ff007c0c */ /* 0x000fe4000bfc6360 */
[----:B------:R-:W-:-:S02]  /*12ea0*/  ISETP.GE.AND.EX P5, PT, RZ, UR51, PT, P5 ;  /* 0x00000033ff007c0c */ /* 0x000fc4000bfa6350 */
[----:B------:R-:W-:Y:S02]  /*12eb0*/  ISETP.GE.AND.EX P2, PT, RZ, UR51, PT, P2 ;  /* 0x00000033ff007c0c */ /* 0x000fe4000bf46320 */
[----:B------:R-:W-:Y:S02]  /*12ec0*/  ISETP.GE.AND.EX P1, PT, RZ, UR51, PT, P1 ;  /* 0x00000033ff007c0c */ /* 0x000fe4000bf26310 */
[----:B------:R-:W-:Y:S02]  /*12ed0*/  ISETP.GE.U32.AND P0, PT, R29, UR50, PT ;  /* 0x000000321d007c0c */ /* 0x000fe4000bf06070 */
[----:B------:R-:W-:Y:S02]  /*12ee0*/  @!P4 R2UR UR6, R70 ;  /* 0x000000004606c2ca */ /* 0x000fe400000e0000 */
[----:B------:R-:W-:Y:S02]  /*12ef0*/  @!P4 R2UR UR7, R71 ;  /* 0x000000004707c2ca */ /* 0x000fe400000e0000 */
[----:B------:R-:W-:-:S02]  /*12f00*/  ISETP.GE.AND.EX P0, PT, RZ, UR51, PT, P0 ;  /* 0x00000033ff007c0c */ /* 0x000fc4000bf06300 */
[C---:B------:R-:W-:Y:S02]  /*12f10*/  @!P3 R2UR UR8, R70.reuse ;  /* 0x000000004608b2ca */ /* 0x040fe400000e0000 */
[C---:B------:R-:W-:Y:S02]  /*12f20*/  @!P3 R2UR UR9, R71.reuse ;  /* 0x000000004709b2ca */ /* 0x040fe400000e0000 */
[C---:B------:R-:W-:Y:S02]  /*12f30*/  @!P6 R2UR UR10, R70.reuse ;  /* 0x00000000460ae2ca */ /* 0x040fe400000e0000 */
[C---:B------:R-:W-:Y:S02]  /*12f40*/  @!P6 R2UR UR11, R71.reuse ;  /* 0x00000000470be2ca */ /* 0x040fe400000e0000 */
[----:B------:R-:W-:Y:S01]  /*12f50*/  @!P5 R2UR UR12, R70 ;  /* 0x00000000460cd2ca */ /* 0x000fe200000e0000 */
[----:B------:R0:W-:Y:S01]  /*12f60*/  @!P4 STG.E desc[UR6][R12.64+0x280], R85 ;  /* 0x000280550c00c986 */ /* 0x0001e2000c101906 */
[----:B------:R-:W-:-:S02]  /*12f70*/  @!P5 R2UR UR13, R71 ;  /* 0x00000000470dd2ca */ /* 0x000fc400000e0000 */
[C---:B------:R-:W-:Y:S02]  /*12f80*/  @!P2 R2UR UR14, R70.reuse ;  /* 0x00000000460ea2ca */ /* 0x040fe400000e0000 */
[C---:B------:R-:W-:Y:S01]  /*12f90*/  @!P2 R2UR UR15, R71.reuse ;  /* 0x00000000470fa2ca */ /* 0x040fe200000e0000 */
[----:B------:R0:W-:Y:S01]  /*12fa0*/  @!P3 STG.E desc[UR8][R12.64+0x300], R87 ;  /* 0x000300570c00b986 */ /* 0x0001e2000c101908 */
[C---:B------:R-:W-:Y:S02]  /*12fb0*/  @!P1 R2UR UR16, R70.reuse ;  /* 0x00000000461092ca */ /* 0x040fe400000e0000 */
[----:B------:R-:W-:Y:S01]  /*12fc0*/  @!P1 R2UR UR17, R71 ;  /* 0x00000000471192ca */ /* 0x000fe200000e0000 */
[----:B------:R0:W-:Y:S01]  /*12fd0*/  @!P6 STG.E desc[UR10][R12.64+0x380], R89 ;  /* 0x000380590c00e986 */ /* 0x0001e2000c10190a */
[----:B------:R-:W-:Y:S02]  /*12fe0*/  ISETP.GE.U32.AND P4, PT, R31, UR50, PT ;  /* 0x000000321f007c0c */ /* 0x000fe4000bf86070 */
[----:B------:R-:W-:Y:S01]  /*12ff0*/  @!P0 R2UR UR4, R70 ;  /* 0x00000000460482ca */ /* 0x000fe200000e0000 */
[----:B------:R0:W-:Y:S01]  /*13000*/  @!P5 STG.E desc[UR12][R12.64+0x400], R91 ;  /* 0x0004005b0c00d986 */ /* 0x0001e2000c10190c */
[----:B------:R-:W-:-:S02]  /*13010*/  @!P0 R2UR UR5, R71 ;  /* 0x00000000470582ca */ /* 0x000fc400000e0000 */
[----:B------:R-:W-:Y:S01]  /*13020*/  ISETP.GE.AND.EX P4, PT, RZ, UR51, PT, P4 ;  /* 0x00000033ff007c0c */ /* 0x000fe2000bf86340 */
[----:B------:R0:W-:Y:S01]  /*13030*/  @!P2 STG.E desc[UR14][R12.64+0x480], R93 ;  /* 0x0004805d0c00a986 */ /* 0x0001e2000c10190e */
[----:B------:R-:W-:Y:S02]  /*13040*/  ISETP.GE.U32.AND P3, PT, R33, UR50, PT ;  /* 0x0000003221007c0c */ /* 0x000fe4000bf66070 */
[----:B------:R-:W-:Y:S01]  /*13050*/  ISETP.GE.U32.AND P6, PT, R35, UR50, PT ;  /* 0x0000003223007c0c */ /* 0x000fe2000bfc6070 */
[----:B------:R0:W-:Y:S01]  /*13060*/  @!P1 STG.E desc[UR16][R12.64+0x500], R95 ;  /* 0x0005005f0c009986 */ /* 0x0001e2000c101910 */
[----:B------:R-:W-:Y:S02]  /*13070*/  ISETP.GE.U32.AND P5, PT, R37, UR50, PT ;  /* 0x0000003225007c0c */ /* 0x000fe4000bfa6070 */
[----:B------:R-:W-:Y:S02]  /*13080*/  ISETP.GE.U32.AND P2, PT, R39, UR50, PT ;  /* 0x0000003227007c0c */ /* 0x000fe4000bf46070 */
[----:B------:R-:W-:Y:S01]  /*13090*/  ISETP.GE.U32.AND P1, PT, R41, UR50, PT ;  /* 0x0000003229007c0c */ /* 0x000fe2000bf26070 */
[----:B------:R0:W-:Y:S01]  /*130a0*/  @!P0 STG.E desc[UR4][R12.64+0x580], R97 ;  /* 0x000580610c008986 */ /* 0x0001e2000c101904 */
[----:B------:R-:W-:-:S02]  /*130b0*/  ISETP.GE.AND.EX P3, PT, RZ, UR51, PT, P3 ;  /* 0x00000033ff007c0c */ /* 0x000fc4000bf66330 */
[----:B------:R-:W-:Y:S02]  /*130c0*/  ISETP.GE.AND.EX P6, PT, RZ, UR51, PT, P6 ;  /* 0x00000033ff007c0c */ /* 0x000fe4000bfc6360 */
[----:B------:R-:W-:Y:S02]  /*130d0*/  ISETP.GE.AND.EX P5, PT, RZ, UR51, PT, P5 ;  /* 0x00000033ff007c0c */ /* 0x000fe4000bfa6350 */
[----:B------:R-:W-:Y:S02]  /*130e0*/  ISETP.GE.AND.EX P2, PT, RZ, UR51, PT, P2 ;  /* 0x00000033ff007c0c */ /* 0x000fe4000bf46320 */
[----:B------:R-:W-:Y:S02]  /*130f0*/  ISETP.GE.AND.EX P1, PT, RZ, UR51, PT, P1 ;  /* 0x00000033ff007c0c */ /* 0x000fe4000bf26310 */
[----:B------:R-:W-:Y:S02]  /*13100*/  ISETP.GE.U32.AND P0, PT, R43, UR50, PT ;  /* 0x000000322b007c0c */ /* 0x000fe4000bf06070 */
[----:B------:R-:W-:-:S02]  /*13110*/  @!P4 R2UR UR6, R70 ;  /* 0x000000004606c2ca */ /* 0x000fc400000e0000 */
[C---:B------:R-:W-:Y:S02]  /*13120*/  @!P4 R2UR UR7, R71.reuse ;  /* 0x000000004707c2ca */ /* 0x040fe400000e0000 */
[----:B------:R-:W-:Y:S02]  /*13130*/  ISETP.GE.AND.EX P0, PT, RZ, UR51, PT, P0 ;  /* 0x00000033ff007c0c */ /* 0x000fe4000bf06300 */
[C---:B------:R-:W-:Y:S02]  /*13140*/  @!P3 R2UR UR8, R70.reuse ;  /* 0x000000004608b2ca */ /* 0x040fe400000e0000 */
[C---:B------:R-:W-:Y:S02]  /*13150*/  @!P3 R2UR UR9, R71.reuse ;  /* 0x000000004709b2ca */ /* 0x040fe400000e0000 */
[----:B------:R-:W-:Y:S02]  /*13160*/  @!P6 R2UR UR10, R70 ;  /* 0x00000000460ae2ca */ /* 0x000fe400000e0000 */
[----:B------:R-:W-:-:S02]  /*13170*/  @!P6 R2UR UR11, R71 ;  /* 0x00000000470be2ca */ /* 0x000fc400000e0000 */
[C---:B------:R-:W-:Y:S01]  /*13180*/  @!P5 R2UR UR12, R70.reuse ;  /* 0x00000000460cd2ca */ /* 0x040fe200000e0000 */
[----:B------:R0:W-:Y:S01]  /*13190*/  @!P4 STG.E desc[UR6][R12.64+0x600], R99 ;  /* 0x000600630c00c986 */ /* 0x0001e2000c101906 */
[C---:B------:R-:W-:Y:S02]  /*131a0*/  @!P5 R2UR UR13, R71.reuse ;  /* 0x00000000470dd2ca */ /* 0x040fe400000e0000 */
[C---:B------:R-:W-:Y:S02]  /*131b0*/  @!P2 R2UR UR14, R70.reuse ;  /* 0x00000000460ea2ca */ /* 0x040fe400000e0000 */
[C---:B------:R-:W-:Y:S01]  /*131c0*/  @!P2 R2UR UR15, R71.reuse ;  /* 0x00000000470fa2ca */ /* 0x040fe200000e0000 */
[----:B------:R0:W-:Y:S01]  /*131d0*/  @!P3 STG.E desc[UR8][R12.64+0x680], R101 ;  /* 0x000680650c00b986 */ /* 0x0001e2000c101908 */
[----:B------:R-:W-:Y:S02]  /*131e0*/  @!P1 R2UR UR16, R70 ;  /* 0x00000000461092ca */ /* 0x000fe400000e0000 */
[----:B------:R-:W-:Y:S01]  /*131f0*/  @!P1 R2UR UR17, R71 ;  /* 0x00000000471192ca */ /* 0x000fe200000e0000 */
[----:B------:R0:W-:Y:S01]  /*13200*/  @!P6 STG.E desc[UR10][R12.64+0x700], R103 ;  /* 0x000700670c00e986 */ /* 0x0001e2000c10190a */
[----:B------:R-:W-:-:S02]  /*13210*/  ISETP.GE.U32.AND P4, PT, R45, UR50, PT ;  /* 0x000000322d007c0c */ /* 0x000fc4000bf86070 */
[----:B------:R-:W-:Y:S01]  /*13220*/  @!P0 R2UR UR4, R70 ;  /* 0x00000000460482ca */ /* 0x000fe200000e0000 */
[----:B------:R0:W-:Y:S01]  /*13230*/  @!P5 STG.E desc[UR12][R12.64+0x780], R105 ;  /* 0x000780690c00d986 */ /* 0x0001e2000c10190c */
[----:B------:R-:W-:Y:S02]  /*13240*/  @!P0 R2UR UR5, R71 ;  /* 0x00000000470582ca */ /* 0x000fe400000e0000 */
[----:B------:R-:W-:Y:S01]  /*13250*/  ISETP.GE.AND.EX P4, PT, RZ, UR51, PT, P4 ;  /* 0x00000033ff007c0c */ /* 0x000fe2000bf86340 */
[----:B------:R0:W-:Y:S01]  /*13260*/  @!P2 STG.E desc[UR14][R12.64+0x800], R107 ;  /* 0x0008006b0c00a986 */ /* 0x0001e2000c10190e */
[----:B------:R-:W-:Y:S02]  /*13270*/  ISETP.GE.U32.AND P3, PT, R47, UR50, PT ;  /* 0x000000322f007c0c */ /* 0x000fe4000bf66070 */
[----:B------:R-:W-:Y:S01]  /*13280*/  ISETP.GE.U32.AND P6, PT, R49, UR50, PT ;  /* 0x0000003231007c0c */ /* 0x000fe2000bfc6070 */
[----:B------:R0:W-:Y:S01]  /*13290*/  @!P1 STG.E desc[UR16][R12.64+0x880], R109 ;  /* 0x0008806d0c009986 */ /* 0x0001e2000c101910 */
[----:B------:R-:W-:-:S02]  /*132a0*/  ISETP.GE.U32.AND P5, PT, R51, UR50, PT ;  /* 0x0000003233007c0c */ /* 0x000fc4000bfa6070 */
[----:B------:R-:W-:Y:S02]  /*132b0*/  ISETP.GE.U32.AND P2, PT, R53, UR50, PT ;  /* 0x0000003235007c0c */ /* 0x000fe4000bf46070 */
[----:B------:R-:W-:Y:S01]  /*132c0*/  ISETP.GE.U32.AND P1, PT, R55, UR50, PT ;  /* 0x0000003237007c0c */ /* 0x000fe2000bf26070 */
[----:B------:R0:W-:Y:S01]  /*132d0*/  @!P0 STG.E desc[UR4][R12.64+0x900], R111 ;  /* 0x0009006f0c008986 */ /* 0x0001e2000c101904 */
[----:B------:R-:W-:Y:S01]  /*132e0*/  ISETP.GE.AND.EX P3, PT, RZ, UR51, PT, P3 ;  /* 0x00000033ff007c0c */ /* 0x000fe2000bf66330 */
[----:B------:R-:W1:Y:S01]  /*132f0*/  LDCU UR4, c[0x0][0x370] ;  /* 0x00006e00ff0477ac */ /* 0x000e620008000800 */
[----:B------:R-:W-:Y:S01]  /*13300*/  ISETP.GE.AND.EX P6, PT, RZ, UR51, PT, P6 ;  /* 0x00000033ff007c0c */ /* 0x000fe2000bfc6360 */
[----:B------:R-:W1:Y:S01]  /*13310*/  LDC R11, c[0x0][0x364] ;  /* 0x0000d900ff0b7b82 */ /* 0x000e620000000800 */
[----:B------:R-:W-:Y:S02]  /*13320*/  ISETP.GE.AND.EX P5, PT, RZ, UR51, PT, P5 ;  /* 0x00000033ff007c0c */ /* 0x000fe4000bfa6350 */
[----:B------:R-:W-:-:S02]  /*13330*/  ISETP.GE.AND.EX P2, PT, RZ, UR51, PT, P2 ;  /* 0x00000033ff007c0c */ /* 0x000fc4000bf46320 */
[----:B------:R-:W-:Y:S02]  /*13340*/  ISETP.GE.AND.EX P1, PT, RZ, UR51, PT, P1 ;  /* 0x00000033ff007c0c */ /* 0x000fe4000bf26310 */
[----:B------:R-:W-:Y:S02]  /*13350*/  ISETP.GE.U32.AND P0, PT, R57, UR50, PT ;  /* 0x0000003239007c0c */ /* 0x000fe4000bf06070 */
[C---:B------:R-:W-:Y:S02]  /*13360*/  @!P4 R2UR UR6, R70.reuse ;  /* 0x000000004606c2ca */ /* 0x040fe400000e0000 */
[----:B------:R-:W-:Y:S02]  /*13370*/  @!P4 R2UR UR7, R71 ;  /* 0x000000004707c2ca */ /* 0x000fe400000e0000 */
[----:B------:R-:W-:Y:S02]  /*13380*/  ISETP.GE.AND.EX P0, PT, RZ, UR51, PT, P0 ;  /* 0x00000033ff007c0c */ /* 0x000fe4000bf06300 */
[----:B------:R-:W-:-:S02]  /*13390*/  @!P3 R2UR UR8, R70 ;  /* 0x000000004608b2ca */ /* 0x000fc400000e0000 */
[C---:B------:R-:W-:Y:S02]  /*133a0*/  @!P3 R2UR UR9, R71.reuse ;  /* 0x000000004709b2ca */ /* 0x040fe400000e0000 */
[C---:B------:R-:W-:Y:S02]  /*133b0*/  @!P6 R2UR UR10, R70.reuse ;  /* 0x00000000460ae2ca */ /* 0x040fe400000e0000 */
[C---:B------:R-:W-:Y:S02]  /*133c0*/  @!P6 R2UR UR11, R71.reuse ;  /* 0x00000000470be2ca */ /* 0x040fe400000e0000 */
[C---:B------:R-:W-:Y:S01]  /*133d0*/  @!P5 R2UR UR12, R70.reuse ;  /* 0x00000000460cd2ca */ /* 0x040fe200000e0000 */
[----:B------:R0:W-:Y:S01]  /*133e0*/  @!P4 STG.E desc[UR6][R12.64+0x980], R113 ;  /* 0x000980710c00c986 */ /* 0x0001e2000c101906 */
[----:B------:R-:W-:Y:S01]  /*133f0*/  @!P5 R2UR UR13, R71 ;  /* 0x00000000470dd2ca */ /* 0x000fe200000e0000 */
[----:B-1----:R-:W-:Y:S01]  /*13400*/  IMAD R11, R11, UR4, RZ ;  /* 0x000000040b0b7c24 */ /* 0x002fe2000f8e02ff */
[----:B------:R-:W-:-:S02]  /*13410*/  @!P2 R2UR UR14, R70 ;  /* 0x00000000460ea2ca */ /* 0x000fc400000e0000 */
[C---:B------:R-:W-:Y:S01]  /*13420*/  @!P2 R2UR UR15, R71.reuse ;  /* 0x00000000470fa2ca */ /* 0x040fe200000e0000 */
[----:B------:R0:W-:Y:S01]  /*13430*/  @!P3 STG.E desc[UR8][R12.64+0xa00], R115 ;  /* 0x000a00730c00b986 */ /* 0x0001e2000c101908 */
[C---:B------:R-:W-:Y:S02]  /*13440*/  @!P1 R2UR UR16, R70.reuse ;  /* 0x00000000461092ca */ /* 0x040fe400000e0000 */
[C---:B------:R-:W-:Y:S01]  /*13450*/  @!P1 R2UR UR17, R71.reuse ;  /* 0x00000000471192ca */ /* 0x040fe200000e0000 */
[----:B------:R0:W-:Y:S01]  /*13460*/  @!P6 STG.E desc[UR10][R12.64+0xa80], R117 ;  /* 0x000a80750c00e986 */ /* 0x0001e2000c10190a */
[----:B------:R-:W-:Y:S02]  /*13470*/  @!P0 R2UR UR6, R70 ;  /* 0x00000000460682ca */ /* 0x000fe400000e0000 */
[----:B------:R-:W-:Y:S01]  /*13480*/  @!P0 R2UR UR7, R71 ;  /* 0x00000000470782ca */ /* 0x000fe200000e0000 */
[----:B------:R0:W-:Y:S01]  /*13490*/  @!P5 STG.E desc[UR12][R12.64+0xb00], R119 ;  /* 0x000b00770c00d986 */ /* 0x0001e2000c10190c */
[----:B------:R-:W-:-:S02]  /*134a0*/  ISETP.GE.U32.AND P4, PT, R59, UR50, PT ;  /* 0x000000323b007c0c */ /* 0x000fc4000bf86070 */
[----:B------:R-:W-:Y:S01]  /*134b0*/  ISETP.GE.U32.AND P3, PT, R61, UR50, PT ;  /* 0x000000323d007c0c */ /* 0x000fe2000bf66070 */
[----:B------:R0:W-:Y:S01]  /*134c0*/  @!P2 STG.E desc[UR14][R12.64+0xb80], R121 ;  /* 0x000b80790c00a986 */ /* 0x0001e2000c10190e */
[----:B------:R-:W-:Y:S02]  /*134d0*/  ISETP.GE.U32.AND P6, PT, R63, UR50, PT ;  /* 0x000000323f007c0c */ /* 0x000fe4000bfc6070 */
[----:B------:R-:W-:Y:S01]  /*134e0*/  ISETP.GE.U32.AND P5, PT, R65, UR50, PT ;  /* 0x0000003241007c0c */ /* 0x000fe2000bfa6070 */
[----:B------:R0:W-:Y:S01]  /*134f0*/  @!P1 STG.E desc[UR16][R12.64+0xc00], R123 ;  /* 0x000c007b0c009986 */ /* 0x0001e2000c101910 */
        /* <DEDUP_REMOVED lines=8> */
[----:B------:R-:W-:Y:S02]  /*13580*/  ISETP.GE.AND.EX P1, PT, RZ, UR51, PT, P1 ;  /* 0x00000033ff007c0c */ /* 0x000fe4000bf26310 */
[----:B------:R-:W-:-:S02]  /*13590*/  IADD3 R0, P0, PT, R11, R0, RZ ;  /* 0x000000000b007210 */ /* 0x000fc40007f1e0ff */
[----:B------:R-:W-:Y:S02]  /*135a0*/  @!P4 R2UR UR8, R70 ;  /* 0x000000004608c2ca */ /* 0x000fe400000e0000 */
[----:B------:R-:W-:Y:S02]  /*135b0*/  LEA.HI.X.SX32 R2, R11, R2, 0x1, P0 ;  /* 0x000000020b027211 */ /* 0x000fe400000f0eff */
[----:B------:R-:W-:Y:S02]  /*135c0*/  ISETP.GE.U32.AND P0, PT, R0, UR48, PT ;  /* 0x0000003000007c0c */ /* 0x000fe4000bf06070 */
[C---:B------:R-:W-:Y:S02]  /*135d0*/  @!P4 R2UR UR9, R71.reuse ;  /* 0x000000004709c2ca */ /* 0x040fe400000e0000 */
[----:B------:R-:W-:Y:S02]  /*135e0*/  @!P3 R2UR UR10, R70 ;  /* 0x00000000460ab2ca */ /* 0x000fe400000e0000 */
[----:B------:R-:W-:-:S02]  /*135f0*/  @!P3 R2UR UR11, R71 ;  /* 0x00000000470bb2ca */ /* 0x000fc400000e0000 */
[C---:B------:R-:W-:Y:S02]  /*13600*/  @!P6 R2UR UR12, R70.reuse ;  /* 0x00000000460ce2ca */ /* 0x040fe400000e0000 */
[C---:B------:R-:W-:Y:S02]  /*13610*/  @!P6 R2UR UR13, R71.reuse ;  /* 0x00000000470de2ca */ /* 0x040fe400000e0000 */
[C---:B------:R-:W-:Y:S02]  /*13620*/  @!P5 R2UR UR14, R70.reuse ;  /* 0x00000000460ed2ca */ /* 0x040fe400000e0000 */
[C---:B------:R-:W-:Y:S01]  /*13630*/  @!P5 R2UR UR15, R71.reuse ;  /* 0x00000000470fd2ca */ /* 0x040fe200000e0000 */
[----:B------:R0:W-:Y:S01]  /*13640*/  @!P4 STG.E desc[UR8][R12.64+0xd00], R4 ;  /* 0x000d00040c00c986 */ /* 0x0001e2000c101908 */
[C---:B------:R-:W-:Y:S02]  /*13650*/  @!P2 R2UR UR16, R70.reuse ;  /* 0x000000004610a2ca */ /* 0x040fe400000e0000 */
[----:B------:R-:W-:Y:S01]  /*13660*/  @!P2 R2UR UR17, R71 ;  /* 0x000000004711a2ca */ /* 0x000fe200000e0000 */
[----:B------:R0:W-:Y:S01]  /*13670*/  @!P3 STG.E desc[UR10][R12.64+0xd80], R6 ;  /* 0x000d80060c00b986 */ /* 0x0001e2000c10190a */
[----:B------:R-:W-:-:S02]  /*13680*/  @!P1 R2UR UR18, R70 ;  /* 0x00000000461292ca */ /* 0x000fc400000e0000 */
[----:B------:R-:W-:Y:S01]  /*13690*/  @!P1 R2UR UR19, R71 ;  /* 0x00000000471392ca */ /* 0x000fe200000e0000 */
[----:B------:R0:W-:Y:S01]  /*136a0*/  @!P6 STG.E desc[UR12][R12.64+0xe00], R8 ;  /* 0x000e00080c00e986 */ /* 0x0001e2000c10190c */
[----:B------:R-:W-:-:S03]  /*136b0*/  ISETP.GE.AND.EX P0, PT, R2, UR49, PT, P0 ;  /* 0x0000003102007c0c */ /* 0x000fc6000bf06300 */
[----:B------:R0:W-:Y:S04]  /*136c0*/  @!P5 STG.E desc[UR14][R12.64+0xe80], R14 ;  /* 0x000e800e0c00d986 */ /* 0x0001e8000c10190e */
[----:B------:R0:W-:Y:S04]  /*136d0*/  @!P2 STG.E desc[UR16][R12.64+0xf00], R16 ;  /* 0x000f00100c00a986 */ /* 0x0001e8000c101910 */
[----:B------:R0:W-:Y:S02]  /*136e0*/  @!P1 STG.E desc[UR18][R12.64+0xf80], R18 ;  /* 0x000f80120c009986 */ /* 0x0001e4000c101912 */
[----:B------:R-:W-:Y:S05]  /*136f0*/  @!P0 BRA `(.L_x_673) ;  /* 0xfffffecc00608947 */ /* 0x000fea000383ffff */
[----:B------:R-:W-:Y:S05]  /*13700*/  BSYNC B0 ;  /* 0x0000000000007941 */ /* 0x000fea0003800000 */
.L_x_543:
[----:B------:R-:W-:Y:S05]  /*13710*/  EXIT ;  /* 0x000000000000794d */ /* 0x000fea0003800000 */
.L_x_608:
[----:B------:R-:W-:Y:S01]  /*13720*/  HFMA2 R12, -RZ, RZ, 0, 9.5367431640625e-07 ;  /* 0x00000010ff0c7431 */ /* 0x000fe200000001ff */
[----:B------:R-:W-:Y:S01]  /*13730*/  BSSY B1, `(.L_x_674) ;  /* 0x0000006000017945 */ /* 0x000fe20003800000 */
[----:B------:R-:W-:Y:S02]  /*13740*/  IMAD.MOV.U32 R11, RZ, RZ, 0x1f ;  /* 0x0000001fff0b7424 */ /* 0x000fe400078e00ff */
[----:B------:R-:W-:-:S07]  /*13750*/  IMAD.MOV.U32 R15, RZ, RZ, -0x1 ;  /* 0xffffffffff0f7424 */ /* 0x000fce00078e00ff */
[----:B0-----:R-:W-:Y:S05]  /*13760*/  WARPSYNC.COLLECTIVE R15, `(.L_x_675) ;  /* 0x000000000f087348 */ /* 0x001fea0003c00000 */
[----:B------:R1:W2:Y:S02]  /*13770*/  SHFL.BFLY P6, R14, R13, R12, R11 ;  /* 0x0c00000c0d0e7389 */ /* 0x0002a400000c000b */
[----:B012---:R-:W-:Y:S05]  /*13780*/  ENDCOLLECTIVE ;  /* 0x000000000000791b */ /* 0x007fea0003800000 */
.L_x_675:
[----:B------:R-:W-:Y:S05]  /*13790*/  BSYNC B1 ;  /* 0x0000000000017941 */ /* 0x000fea0003800000 */
.L_x_674:
[----:B------:R-:W-:Y:S01]  /*137a0*/  FMNMX R13, R14, R13, !PT ;  /* 0x0000000d0e0d7209 */ /* 0x000fe20007800000 */
[----:B------:R-:W-:Y:S01]  /*137b0*/  IMAD.MOV.U32 R11, RZ, RZ, 0x1f ;  /* 0x0000001fff0b7424 */ /* 0x000fe200078e00ff */
[----:B------:R-:W-:Y:S01]  /*137c0*/  MOV R12, 0x8 ;  /* 0x00000008000c7802 */ /* 0x000fe20000000f00 */
[----:B------:R-:W-:-:S07]  /*137d0*/  IMAD.MOV.U32 R15, RZ, RZ, -0x1 ;  /* 0xffffffffff0f7424 */ /* 0x000fce00078e00ff */
[----:B------:R-:W-:Y:S05]  /*137e0*/  WARPSYNC.COLLECTIVE R15, `(.L_x_676) ;  /* 0x000000000f087348 */ /* 0x000fea0003c00000 */
[----:B------:R0:W1:Y:S02]  /*137f0*/  SHFL.BFLY P6, R14, R13, R12, R11 ;  /* 0x0c00000c0d0e7389 */ /* 0x00006400000c000b */
[----:B01----:R-:W-:Y:S05]  /*13800*/  ENDCOLLECTIVE ;  /* 0x000000000000791b */ /* 0x003fea0003800000 */
.L_x_676:
[----:B------:R-:W-:Y:S01]  /*13810*/  IMAD.MOV.U32 R12, RZ, RZ, 0x4 ;  /* 0x00000004ff0c7424 */ /* 0x000fe200078e00ff */
[----:B------:R-:W-:-:S04]  /*13820*/  FMNMX R72, R13, R14, !PT ;  /* 0x0000000e0d487209 */ /* 0x000fc80007800000 */
[----:B------:R-:W-:-:S07]  /*13830*/  MOV R13, R72 ;  /* 0x00000048000d7202 */ /* 0x000fce0000000f00 */
[----:B------:R-:W-:Y:S05]  /*13840*/  WARPSYNC.COLLECTIVE R15, `(.L_x_677) ;  /* 0x000000000f087348 */ /* 0x000fea0003c00000 */
[----:B------:R0:W1:Y:S02]  /*13850*/  SHFL.BFLY P6, R14, R13, R12, R11 ;  /* 0x0c00000c0d0e7389 */ /* 0x00006400000c000b */
[----:B01----:R-:W-:Y:S05]  /*13860*/  ENDCOLLECTIVE ;  /* 0x000000000000791b */ /* 0x003fea0003800000 */
.L_x_677:
[----:B------:R-:W-:Y:S01]  /*13870*/  HFMA2 R12, -RZ, RZ, 0, 1.1920928955078125e-07 ;  /* 0x00000002ff0c7431 */ /* 0x000fe200000001ff */
[----:B------:R-:W-:-:S05]  /*13880*/  FMNMX R73, R72, R14, !PT ;  /* 0x0000000e48497209 */ /* 0x000fca0007800000 */
[----:B------:R-:W-:-:S07]  /*13890*/  IMAD.MOV.U32 R13, RZ, RZ, R73 ;  /* 0x000000ffff0d7224 */ /* 0x000fce00078e0049 */
[----:B------:R-:W-:Y:S05]  /*138a0*/  WARPSYNC.COLLECTIVE R15, `(.L_x_678) ;  /* 0x000000000f087348 */ /* 0x000fea0003c00000 */
[----:B------:R0:W1:Y:S02]  /*138b0*/  SHFL.BFLY P6, R14, R13, R12, R11 ;  /* 0x0c00000c0d0e7389 */ /* 0x00006400000c000b */
[----:B01----:R-:W-:Y:S05]  /*138c0*/  ENDCOLLECTIVE ;  /* 0x000000000000791b */ /* 0x003fea0003800000 */
.L_x_678:
[----:B------:R-:W-:Y:S01]  /*138d0*/  IMAD.MOV.U32 R12, RZ, RZ, 0x1 ;  /* 0x00000001ff0c7424 */ /* 0x000fe200078e00ff */
[----:B------:R-:W-:-:S05]  /*138e0*/  FMNMX R74, R73, R14, !PT ;  /* 0x0000000e494a7209 */ /* 0x000fca0007800000 */
[----:B------:R-:W-:-:S07]  /*138f0*/  IMAD.MOV.U32 R13, RZ, RZ, R74 ;  /* 0x000000ffff0d7224 */ /* 0x000fce00078e004a */
[----:B------:R-:W-:Y:S05]  /*13900*/  WARPSYNC.COLLECTIVE R15, `(.L_x_679) ;  /* 0x000000000f087348 */ /* 0x000fea0003c00000 */
[----:B------:R0:W1:Y:S02]  /*13910*/  SHFL.BFLY P6, R14, R13, R12, R11 ;  /* 0x0c00000c0d0e7389 */ /* 0x00006400000c000b */
[----:B01----:R-:W-:Y:S05]  /*13920*/  ENDCOLLECTIVE ;  /* 0x000000000000791b */ /* 0x003fea0003800000 */
.L_x_679:
[----:B------:R-:W-:Y:S01]  /*13930*/  MOV R13, 0x3bbb989d ;  /* 0x3bbb989d000d7802 */ /* 0x000fe20000000f00 */
[----:B------:R-:W-:Y:S01]  /*13940*/  IMAD.MOV.U32 R12, RZ, RZ, 0x437c0000 ;  /* 0x437c0000ff0c7424 */ /* 0x000fe200078e00ff */
[----:B------:R-:W-:-:S05]  /*13950*/  FMNMX R73, R74, R14, !PT ;  /* 0x0000000e4a497209 */ /* 0x000fca0007800000 */
[C---:B------:R-:W-:Y:S01]  /*13960*/  FADD R4, -R73.reuse, R4 ;  /* 0x0000000449047221 */ /* 0x040fe20000000100 */
[C---:B------:R-:W-:Y:S01]  /*13970*/  FADD R14, -R73.reuse, R22 ;  /* 0x00000016490e7221 */ /* 0x040fe20000000100 */
[C---:B------:R-:W-:Y:S01]  /*13980*/  FADD R6, -R73.reuse, R6 ;  /* 0x0000000649067221 */ /* 0x040fe20000000100 */
[C---:B------:R-:W-:Y:S01]  /*13990*/  FADD R8, -R73.reuse, R8 ;  /* 0x0000000849087221 */ /* 0x040fe20000000100 */
[----:B------:R-:W-:Y:S01]  /*139a0*/  FFMA.SAT R15, R4, R13, 0.5 ;  /* 0x3f000000040f7423 */ /* 0x000fe2000000200d */
[C---:B------:R-:W-:Y:S01]  /*139b0*/  FADD R10, -R73.reuse, R10 ;  /* 0x0000000a490a7221 */ /* 0x040fe20000000100 */
[C---:B------:R-:W-:Y:S01]  /*139c0*/  FADD R16, -R73.reuse, R16 ;  /* 0x0000001049107221 */ /* 0x040fe20000000100 */
[----:B------:R-:W-:Y:S01]  /*139d0*/  FADD R18, -R73, R18 ;  /* 0x0000001249127221 */ /* 0x000fe20000000100 */
[----:B------:R-:W-:Y:S01]  /*139e0*/  FFMA.RM R15, R15, R12, 12582913 ;  /* 0x4b4000010f0f7423 */ /* 0x000fe2000000400c */
[C---:B------:R-:W-:Y:S01]  /*139f0*/  FADD R20, -R73.reuse, R20 ;  /* 0x0000001449147221 */ /* 0x040fe20000000100 */
[C---:B------:R-:W-:Y:S01]  /*13a00*/  FADD R24, -R73.reuse, R24 ;  /* 0x0000001849187221 */ /* 0x040fe20000000100 */
[----:B------:R-:W-:Y:S01]  /*13a10*/  FADD R26, -R73, R26 ;  /* 0x0000001a491a7221 */ /* 0x000fe20000000100 */
[C---:B------:R-:W-:Y:S01]  /*13a20*/  FADD R77, R15.reuse, -12583039 ;  /* 0xcb40007f0f4d7421 */ /* 0x040fe20000000000 */
[----:B------:R-:W-:-:S02]  /*13a30*/  IMAD.SHL.U32 R15, R15, 0x800000, RZ ;  /* 0x008000000f0f7824 */ /* 0x000fc400078e00ff */
        /* <DEDUP_REMOVED lines=10> */
[----:B------:R-:W0:Y:S01]  /*13ae0*/  MUFU.EX2 R22, R77 ;  /* 0x0000004d00167308 */ /* 0x000e220000000800 */
        /* <DEDUP_REMOVED lines=14> */
[----:B0-----:R-:W-:Y:S01]  /*13bd0*/  FMUL R22, R15, R22 ;  /* 0x000000160f167220 */ /* 0x001fe20000400000 */
[----:B------:R-:W-:-:S04]  /*13be0*/  FFMA.SAT R15, R6, R13, 0.5 ;  /* 0x3f000000060f7423 */ /* 0x000fc8000000200d */
[----:B------:R-:W-:-:S04]  /*13bf0*/  FFMA.RM R15, R15, R12, 12582913 ;  /* 0x4b4000010f0f7423 */ /* 0x000fc8000000400c */
[C---:B------:R-:W-:Y:S01]  /*13c00*/  FADD R79, R15.reuse, -12583039 ;  /* 0xcb40007f0f4f7421 */ /* 0x040fe20000000000 */
[----:B------:R-:W-:Y:S01]  /*13c10*/  SHF.L.U32 R4, R15, 0x17, RZ ;  /* 0x000000170f047819 */ /* 0x000fe200000006ff */
[----:B------:R-:W-:Y:S02]  /*13c20*/  FFMA.SAT R15, R8, R13, 0.5 ;  /* 0x3f000000080f7423 */ /* 0x000fe4000000200d */
[C---:B------:R-:W-:Y:S02]  /*13c30*/  FFMA R79, R6.reuse, 1.4426950216293334961, -R79 ;  /* 0x3fb8aa3b064f7823 */ /* 0x040fe4000000084f */
[----:B------:R-:W-:Y:S02]  /*13c40*/  FFMA.RM R15, R15, R12, 12582913 ;  /* 0x4b4000010f0f7423 */ /* 0x000fe4000000400c */
[----:B------:R-:W-:Y:S02]  /*13c50*/  FFMA R79, R6, 1.925963033500011079e-08, R79 ;  /* 0x32a57060064f7823 */ /* 0x000fe4000000004f */
[C---:B------:R-:W-:Y:S01]  /*13c60*/  FADD R77, R15.reuse, -12583039 ;  /* 0xcb40007f0f4d7421 */ /* 0x040fe20000000000 */
[----:B------:R-:W-:-:S02]  /*13c70*/  IMAD.SHL.U32 R6, R15, 0x800000, RZ ;  /* 0x008000000f067824 */ /* 0x000fc400078e00ff */
[----:B------:R-:W-:Y:S01]  /*13c80*/  FFMA.SAT R15, R10, R13, 0.5 ;  /* 0x3f0000000a0f7423 */ /* 0x000fe2000000200d */
[----:B------:R-:W0:Y:S01]  /*13c90*/  MUFU.EX2 R79, R79 ;  /* 0x0000004f004f7308 */ /* 0x000e220000000800 */
[C---:B------:R-:W-:Y:S02]  /*13ca0*/  FFMA R77, R8.reuse, 1.4426950216293334961, -R77 ;  /* 0x3fb8aa3b084d7823 */ /* 0x040fe4000000084d */
[----:B------:R-:W-:Y:S02]  /*13cb0*/  FFMA.RM R15, R15, R12, 12582913 ;  /* 0x4b4000010f0f7423 */ /* 0x000fe4000000400c */
[----:B------:R-:W-:Y:S02]  /*13cc0*/  FFMA R77, R8, 1.925963033500011079e-08, R77 ;  /* 0x32a57060084d7823 */ /* 0x000fe4000000004d */
[----:B------:R-:W-:-:S04]  /*13cd0*/  IMAD.SHL.U32 R8, R15, 0x800000, RZ ;  /* 0x008000000f087824 */ /* 0x000fc800078e00ff */
[----:B------:R-:W1:Y:S01]  /*13ce0*/  MUFU.EX2 R77, R77 ;  /* 0x0000004d004d7308 */ /* 0x000e620000000800 */
[----:B0-----:R-:W-:Y:S01]  /*13cf0*/  FMUL R4, R4, R79 ;  /* 0x0000004f04047220 */ /* 0x001fe20000400000 */
[----:B------:R-:W-:Y:S01]  /*13d00*/  FADD R79, R15, -12583039 ;  /* 0xcb40007f0f4f7421 */ /* 0x000fe20000000000 */
[----:B------:R-:W-:-:S03]  /*13d10*/  FFMA.SAT R15, R16, R13, 0.5 ;  /* 0x3f000000100f7423 */ /* 0x000fc6000000200d */
[----:B------:R-:W-:Y:S01]  /*13d20*/  FFMA R79, R10, 1.4426950216293334961, -R79 ;  /* 0x3fb8aa3b0a4f7823 */ /* 0x000fe2000000084f */
[----:B------:R-:W-:-:S03]  /*13d30*/  FFMA.RM R15, R15, R12, 12582913 ;  /* 0x4b4000010f0f7423 */ /* 0x000fc6000000400c */
[----:B------:R-:W-:Y:S01]  /*13d40*/  FFMA R79, R10, 1.925963033500011079e-08, R79 ;  /* 0x32a570600a4f7823 */ /* 0x000fe2000000004f */
[----:B-1----:R-:W-:Y:S01]  /*13d50*/  FMUL R6, R6, R77 ;  /* 0x0000004d06067220 */ /* 0x002fe20000400000 */
[C---:B------:R-:W-:Y:S01]  /*13d60*/  FADD R77, R15.reuse, -12583039 ;  /* 0xcb40007f0f4d7421 */ /* 0x040fe20000000000 */
[----:B------:R-:W-:Y:S01]  /*13d70*/  SHF.L.U32 R10, R15, 0x17, RZ ;  /* 0x000000170f0a7819 */ /* 0x000fe200000006ff */
[----:B------:R-:W-:Y:S02]  /*13d80*/  FFMA.SAT R15, R18, R13, 0.5 ;  /* 0x3f000000120f7423 */ /* 0x000fe4000000200d */
[----:B------:R-:W0:Y:S01]  /*13d90*/  MUFU.EX2 R79, R79 ;  /* 0x0000004f004f7308 */ /* 0x000e220000000800 */
[----:B------:R-:W-:Y:S01]  /*13da0*/  FFMA R77, R16, 1.4426950216293334961, -R77 ;  /* 0x3fb8aa3b104d7823 */ /* 0x000fe2000000084d */
[----:B------:R-:W-:-:S03]  /*13db0*/  FFMA.RM R15, R15, R12, 12582913 ;  /* 0x4b4000010f0f7423 */ /* 0x000fc6000000400c */
[----:B------:R-:W-:-:S06]  /*13dc0*/  FFMA R77, R16, 1.925963033500011079e-08, R77 ;  /* 0x32a57060104d7823 */ /* 0x000fcc000000004d */
[----:B------:R-:W1:Y:S01]  /*13dd0*/  MUFU.EX2 R77, R77 ;  /* 0x0000004d004d7308 */ /* 0x000e620000000800 */
[----:B0-----:R-:W-:Y:S01]  /*13de0*/  FMUL R8, R8, R79 ;  /* 0x0000004f08087220 */ /* 0x001fe20000400000 */
[C---:B------:R-:W-:Y:S01]  /*13df0*/  FADD R79, R15.reuse, -12583039 ;  /* 0xcb40007f0f4f7421 */ /* 0x040fe20000000000 */
[----:B------:R-:W-:-:S03]  /*13e00*/  IMAD.SHL.U32 R15, R15, 0x800000, RZ ;  /* 0x008000000f0f7824 */ /* 0x000fc600078e00ff */
[----:B------:R-:W-:-:S04]  /*13e10*/  FFMA R79, R18, 1.4426950216293334961, -R79 ;  /* 0x3fb8aa3b124f7823 */ /* 0x000fc8000000084f */
[----:B------:R-:W-:Y:S01]  /*13e20*/  FFMA R79, R18, 1.925963033500011079e-08, R79 ;  /* 0x32a57060124f7823 */ /* 0x000fe2000000004f */
[----:B-1----:R-:W-:-:S03]  /*13e30*/  FMUL R10, R10, R77 ;  /* 0x0000004d0a0a7220 */ /* 0x002fc60000400000 */
[----:B------:R-:W0:Y:S02]  /*13e40*/  MUFU.EX2 R16, R79 ;  /* 0x0000004f00107308 */ /* 0x000e240000000800 */
[----:B0-----:R-:W-:Y:S01]  /*13e50*/  FMUL R16, R15, R16 ;  /* 0x000000100f107220 */ /* 0x001fe20000400000 */
        /* <DEDUP_REMOVED lines=192> */
[-C--:B------:R-:W-:Y:S01]  /*14a60*/  FFMA.SAT R15, R11, R13.reuse, 0.5 ;  /* 0x3f0000000b0f7423 */ /* 0x080fe2000000200d */
[----:B------:R-:W-:-:S03]  /*14a70*/  FFMA.SAT R13, R73, R13, 0.5 ;  /* 0x3f000000490d7423 */ /* 0x000fc6000000200d */
[-C--:B------:R-:W-:Y:S01]  /*14a80*/  FFMA.RM R15, R15, R12.reuse, 12582913 ;  /* 0x4b4000010f0f7423 */ /* 0x080fe2000000400c */
[----:B------:R-:W-:-:S03]  /*14a90*/  FFMA.RM R13, R13, R12, 12582913 ;  /* 0x4b4000010d0d7423 */ /* 0x000fc6000000400c */
[----:B------:R-:W-:Y:S01]  /*14aa0*/  FADD R12, R15, -12583039 ;  /* 0xcb40007f0f0c7421 */ /* 0x000fe20000000000 */
[----:B------:R-:W-:Y:S01]  /*14ab0*/  FADD R14, R13, -12583039 ;  /* 0xcb40007f0d0e7421 */ /* 0x000fe20000000000 */
[----:B------:R-:W-:Y:S01]  /*14ac0*/  IMAD.SHL.U32 R15, R15, 0x800000, RZ ;  /* 0x008000000f0f7824 */ /* 0x000fe200078e00ff */
[----:B------:R-:W-:Y:S01]  /*14ad0*/  SHF.L.U32 R13, R13, 0x17, RZ ;  /* 0x000000170d0d7819 */ /* 0x000fe200000006ff */
[----:B------:R-:W-:Y:S01]  /*14ae0*/  FFMA R12, R11, 1.4426950216293334961, -R12 ;  /* 0x3fb8aa3b0b0c7823 */ /* 0x000fe2000000080c */
[----:B------:R-:W-:-:S03]  /*14af0*/  FFMA R14, R73, 1.4426950216293334961, -R14 ;  /* 0x3fb8aa3b490e7823 */ /* 0x000fc6000000080e */
[----:B------:R-:W-:Y:S01]  /*14b00*/  FFMA R12, R11, 1.925963033500011079e-08, R12 ;  /* 0x32a570600b0c7823 */ /* 0x000fe2000000000c */
[----:B------:R-:W-:Y:S01]  /*14b10*/  FADD R11, RZ, R22 ;  /* 0x00000016ff0b7221 */ /* 0x000fe20000000000 */
[----:B------:R-:W-:-:S03]  /*14b20*/  FFMA R14, R73, 1.925963033500011079e-08, R14 ;  /* 0x32a57060490e7823 */ /* 0x000fc6000000000e */
[----:B------:R-:W-:Y:S01]  /*14b30*/  FADD R11, R11, R4 ;  /* 0x000000040b0b7221 */ /* 0x000fe20000000000 */
[----:B------:R-:W0:Y:S03]  /*14b40*/  MUFU.EX2 R12, R12 ;  /* 0x0000000c000c7308 */ /* 0x000e260000000800 */
[----:B------:R-:W-:-:S04]  /*14b50*/  FADD R11, R11, R6 ;  /* 0x000000060b0b7221 */ /* 0x000fc80000000000 */
[----:B------:R-:W-:Y:S01]  /*14b60*/  FADD R11, R11, R8 ;  /* 0x000000080b0b7221 */ /* 0x000fe20000000000 */
[----:B------:R-:W1:Y:S03]  /*14b70*/  MUFU.EX2 R14, R14 ;  /* 0x0000000e000e7308 */ /* 0x000e660000000800 */
[----:B------:R-:W-:-:S04]  /*14b80*/  FADD R11, R11, R10 ;  /* 0x0000000a0b0b7221 */ /* 0x000fc80000000000 */
[----:B------:R-:W-:Y:S01]  /*14b90*/  FADD R11, R11, R16 ;  /* 0x000000100b0b7221 */ /* 0x000fe20000000000 */
[----:B0-----:R-:W-:Y:S01]  /*14ba0*/  FMUL R68, R15, R12 ;  /* 0x0000000c0f447220 */ /* 0x001fe20000400000 */
[----:B------:R-:W-:Y:S02]  /*14bb0*/  IMAD.MOV.U32 R12, RZ, RZ, 0x10 ;  /* 0x00000010ff0c7424 */ /* 0x000fe400078e00ff */
[----:B------:R-:W-:Y:S01]  /*14bc0*/  FADD R11, R11, R18 ;  /* 0x000000120b0b7221 */ /* 0x000fe20000000000 */
[----:B------:R-:W-:-:S03]  /*14bd0*/  MOV R15, 0xffffffff ;  /* 0xffffffff000f7802 */ /* 0x000fc60000000f00 */
        /* <DEDUP_REMOVED lines=25> */
[----:B------:R-:W-:Y:S01]  /*14d70*/  FADD R13, R11, R72 ;  /* 0x000000480b0d7221 */ /* 0x000fe20000000000 */
[----:B------:R-:W-:-:S07]  /*14d80*/  IMAD.MOV.U32 R11, RZ, RZ, 0x1f ;  /* 0x0000001fff0b7424 */ /* 0x000fce00078e00ff */
[----:B------:R-:W-:Y:S05]  /*14d90*/  WARPSYNC.COLLECTIVE R15, `(.L_x_680) ;  /* 0x000000000f087348 */ /* 0x000fea0003c00000 */
[----:B------:R0:W1:Y:S02]  /*14da0*/  SHFL.BFLY P6, R14, R13, R12, R11 ;  /* 0x0c00000c0d0e7389 */ /* 0x00006400000c000b */
[----:B01----:R-:W-:Y:S05]  /*14db0*/  ENDCOLLECTIVE ;  /* 0x000000000000791b */ /* 0x003fea0003800000 */
.L_x_680:
[----:B------:R-:W-:Y:S02]  /*14dc0*/  IMAD.MOV.U32 R12, RZ, RZ, 0x8 ;  /* 0x00000008ff0c7424 */ /* 0x000fe400078e00ff */
[----:B------:R-:W-:-:S04]  /*14dd0*/  FADD R73, R13, R14 ;  /* 0x0000000e0d497221 */ /* 0x000fc80000000000 */
[----:B------:R-:W-:-:S07]  /*14de0*/  IMAD.MOV.U32 R13, RZ, RZ, R73 ;  /* 0x000000ffff0d7224 */ /* 0x000fce00078e0049 */
[----:B------:R-:W-:Y:S05]  /*14df0*/  WARPSYNC.COLLECTIVE R15, `(.L_x_681) ;  /* 0x000000000f087348 */ /* 0x000fea0003c00000 */
[----:B------:R0:W1:Y:S02]  /*14e00*/  SHFL.BFLY P6, R14, R13, R12, R11 ;  /* 0x0c00000c0d0e7389 */ /* 0x00006400000c000b */
[----:B01----:R-:W-:Y:S05]  /*14e10*/  ENDCOLLECTIVE ;  /* 0x000000000000791b */ /* 0x003fea0003800000 */
.L_x_681:
[----:B------:R-:W-:Y:S02]  /*14e20*/  IMAD.MOV.U32 R12, RZ, RZ, 0x4 ;  /* 0x00000004ff0c7424 */ /* 0x000fe400078e00ff */
[----:B------:R-:W-:-:S05]  /*14e30*/  FADD R74, R73, R14 ;  /* 0x0000000e494a7221 */ /* 0x000fca0000000000 */
[----:B------:R-:W-:-:S07]  /*14e40*/  MOV R13, R74 ;  /* 0x0000004a000d7202 */ /* 0x000fce0000000f00 */
[----:B------:R-:W-:Y:S05]  /*14e50*/  WARPSYNC.COLLECTIVE R15, `(.L_x_682) ;  /* 0x000000000f087348 */ /* 0x000fea0003c00000 */
[----:B------:R0:W1:Y:S02]  /*14e60*/  SHFL.BFLY P6, R14, R13, R12, R11 ;  /* 0x0c00000c0d0e7389 */ /* 0x00006400000c000b */
[----:B01----:R-:W-:Y:S05]  /*14e70*/  ENDCOLLECTIVE ;  /* 0x000000000000791b */ /* 0x003fea0003800000 */
.L_x_682:
[----:B------:R-:W-:Y:S02]  /*14e80*/  HFMA2 R12, -RZ, RZ, 0, 1.1920928955078125e-07 ;  /* 0x00000002ff0c7431 */ /* 0x000fe400000001ff */
[----:B------:R-:W-:-:S04]  /*14e90*/  FADD R76, R74, R14 ;  /* 0x0000000e4a4c7221 */ /* 0x000fc80000000000 */
[----:B------:R-:W-:-:S07]  /*14ea0*/  IMAD.MOV.U32 R13, RZ, RZ, R76 ;  /* 0x000000ffff0d7224 */ /* 0x000fce00078e004c */
[----:B------:R-:W-:Y:S05]  /*14eb0*/  WARPSYNC.COLLECTIVE R15, `(.L_x_683) ;  /* 0x000000000f087348 */ /* 0x000fea0003c00000 */
[----:B------:R0:W1:Y:S02]  /*14ec0*/  SHFL.BFLY P6, R14, R13, R12, R11 ;  /* 0x0c00000c0d0e7389 */ /* 0x00006400000c000b */
[----:B01----:R-:W-:Y:S05]  /*14ed0*/  ENDCOLLECTIVE ;  /* 0x000000000000791b */ /* 0x003fea0003800000 */
.L_x_683:
[----:B------:R-:W-:Y:S02]  /*14ee0*/  IMAD.MOV.U32 R12, RZ, RZ, 0x1 ;  /* 0x00000001ff0c7424 */ /* 0x000fe400078e00ff */
[----:B------:R-:W-:-:S04]  /*14ef0*/  FADD R77, R76, R14 ;  /* 0x0000000e4c4d7221 */ /* 0x000fc80000000000 */
[----:B------:R-:W-:-:S07]  /*14f00*/  IMAD.MOV.U32 R13, RZ, RZ, R77 ;  /* 0x000000ffff0d7224 */ /* 0x000fce00078e004d */
[----:B------:R-:W-:Y:S05]  /*14f10*/  WARPSYNC.COLLECTIVE R15, `(.L_x_684) ;  /* 0x000000000f087348 */ /* 0x000fea0003c00000 */
[----:B------:R0:W1:Y:S02]  /*14f20*/  SHFL.BFLY P6, R14, R13, R12, R11 ;  /* 0x0c00000c0d0e7389 */ /* 0x00006400000c000b */
[----:B01----:R-:W-:Y:S05]  /*14f30*/  ENDCOLLECTIVE ;  /* 0x000000000000791b */ /* 0x003fea0003800000 */
.L_x_684:
[----:B------:R-:W-:Y:S05]  /*14f40*/  BRA `(.L_x_685) ;  /* 0xffffffbc00b47947 */ /* 0x000fea000383ffff */
        .weak           $__internal_10_$__cuda_sm3x_div_rn_noftz_f32_slowpath
        .type           $__internal_10_$__cuda_sm3x_div_rn_noftz_f32_slowpath,@function
        .size           $__internal_10_$__cuda_sm3x_div_rn_noftz_f32_slowpath,(.L_x_37387 - $__internal_10_$__cuda_sm3x_div_rn_noftz_f32_slowpath)
$__internal_10_$__cuda_sm3x_div_rn_noftz_f32_slowpath:
[----:B------:R-:W-:Y:S01]  /*14f50*/  SHF.R.U32.HI R13, RZ, 0x17, R11 ;  /* 0x00000017ff0d7819 */ /* 0x000fe2000001160b */
[----:B------:R-:W-:Y:S03]  /*14f60*/  BSSY.RECONVERGENT B1, `(.L_x_686) ;  /* 0x0000062000017945 */ /* 0x000fe60003800200 */
[----:B------:R-:W-:Y:S02]  /*14f70*/  LOP3.LUT R78, R13, 0xff, RZ, 0xc0, !PT ;  /* 0x000000ff0d4e7812 */ /* 0x000fe400078ec0ff */
[----:B------:R-:W-:Y:S02]  /*14f80*/  SHF.R.U32.HI R13, RZ, 0x17, R22 ;  /* 0x00000017ff0d7819 */ /* 0x000fe40000011616 */
[----:B------:R-:W-:Y:S02]  /*14f90*/  IADD3 R80, PT, PT, R78, -0x1, RZ ;  /* 0xffffffff4e507810 */ /* 0x000fe40007ffe0ff */
[----:B------:R-:W-:-:S02]  /*14fa0*/  LOP3.LUT R74, R13, 0xff, RZ, 0xc0, !PT ;  /* 0x000000ff0d4a7812 */ /* 0x000fc400078ec0ff */
[----:B------:R-:W-:-:S03]  /*14fb0*/  ISETP.GT.U32.AND P1, PT, R80, 0xfd, PT ;  /* 0x000000fd5000780c */ /* 0x000fc60003f24070 */
[----:B------:R-:W-:-:S05]  /*14fc0*/  VIADD R76, R74, 0xffffffff ;  /* 0xffffffff4a4c7836 */ /* 0x000fca0000000000 */
        /* <DEDUP_REMOVED lines=26> */
.L_x_687:
[----:B------:R-:W-:Y:S01]  /*15170*/  LEA R76, R78, 0xc0800000, 0x17 ;  /* 0xc08000004e4c7811 */ /* 0x000fe200078eb8ff */
[----:B------:R-:W-:Y:S01]  /*15180*/  BSSY.RECONVERGENT B2, `(.L_x_692) ;  /* 0x0000036000027945 */ /* 0x000fe20003800200 */
[----:B------:R-:W-:-:S03]  /*15190*/  IADD3 R74, PT, PT, R74, -0x7f, RZ ;  /* 0xffffff814a4a7810 */ /* 0x000fc60007ffe0ff */
[----:B------:R-:W-:Y:S01]  /*151a0*/  IMAD.IADD R76, R11, 0x1, -R76 ;  /* 0x000000010b4c7824 */ /* 0x000fe200078e0a4c */
[C---:B------:R-:W-:Y:S01]  /*151b0*/  IADD3 R78, PT, PT, R74.reuse, 0x7f, -R78 ;  /* 0x0000007f4a4e7810 */ /* 0x040fe20007ffe84e */
[----:B------:R-:W-:Y:S02]  /*151c0*/  IMAD R11, R74, -0x800000, R22 ;  /* 0xff8000004a0b7824 */ /* 0x000fe400078e0216 */
[----:B------:R-:W0:Y:S01]  /*151d0*/  MUFU.RCP R22, R76 ;  /* 0x0000004c00167308 */ /* 0x000e220000001000 */
[----:B------:R-:W-:Y:S01]  /*151e0*/  FADD.FTZ R74, -R76, -RZ ;  /* 0x800000ff4c4a7221 */ /* 0x000fe20000010100 */
[----:B------:R-:W-:-:S03]  /*151f0*/  IMAD.IADD R82, R78, 0x1, R13 ;  /* 0x000000014e527824 */ /* 0x000fc600078e020d */
        /* <DEDUP_REMOVED lines=20> */
[CCC-:B------:R-:W-:Y:S01]  /*15340*/  FFMA.RP R11, R78.reuse, R74.reuse, R80.reuse ;  /* 0x0000004a4e0b7223 */ /* 0x1c0fe20000008050 */
[CCC-:B------:R-:W-:Y:S01]  /*15350*/  FFMA.RM R22, R78.reuse, R74.reuse, R80.reuse ;  /* 0x0000004a4e167223 */ /* 0x1c0fe20000004050 */
[----:B------:R-:W-:Y:S01]  /*15360*/  FFMA.RZ R74, R78, R74, R80 ;  /* 0x0000004a4e4a7223 */ /* 0x000fe2000000c050 */
[C---:B------:R-:W-:Y:S02]  /*15370*/  ISETP.NE.AND P2, PT, R76.reuse, RZ, PT ;  /* 0x000000ff4c00720c */ /* 0x040fe40003f45270 */
[----:B------:R-:W-:Y:S02]  /*15380*/  ISETP.NE.AND P3, PT, R76, RZ, PT ;  /* 0x000000ff4c00720c */ /* 0x000fe40003f65270 */
[----:B------:R-:W-:Y:S02]  /*15390*/  LOP3.LUT R74, R74, 0x7fffff, RZ, 0xc0, !PT ;  /* 0x007fffff4a4a7812 */ /* 0x000fe400078ec0ff */
[----:B------:R-:W-:Y:S01]  /*153a0*/  FSETP.NEU.FTZ.AND P1, PT, R11, R22, PT ;  /* 0x000000160b00720b */ /* 0x000fe20003f3d000 */
[----:B------:R-:W-:Y:S01]  /*153b0*/  VIADD R11, R76, 0x20 ;  /* 0x000000204c0b7836 */ /* 0x000fe20000000000 */
[----:B------:R-:W-:-:S02]  /*153c0*/  LOP3.LUT R74, R74, 0x800000, RZ, 0xfc, !PT ;  /* 0x008000004a4a7812 */ /* 0x000fc400078efcff */
[----:B------:R-:W-:Y:S02]  /*153d0*/  IADD3 R22, PT, PT, -R76, RZ, RZ ;  /* 0x000000ff4c167210 */ /* 0x000fe40007ffe1ff */
[----:B------:R-:W-:-:S04]  /*153e0*/  SHF.L.U32 R11, R74, R11, RZ ;  /* 0x0000000b4a0b7219 */ /* 0x000fc800000006ff */
[----:B------:R-:W-:Y:S02]  /*153f0*/  ISETP.NE.AND P2, PT, R11, RZ, P2 ;  /* 0x000000ff0b00720c */ /* 0x000fe40001745270 */
[----:B------:R-:W-:Y:S02]  /*15400*/  SEL R11, R22, RZ, P3 ;  /* 0x000000ff160b7207 */ /* 0x000fe40001800000 */
[----:B------:R-:W-:Y:S02]  /*15410*/  PLOP3.LUT P1, PT, P1, P2, PT, 0xf8, 0x8f ;  /* 0x00000000008f781c */ /* 0x000fe40000f25f70 */
[----:B------:R-:W-:Y:S02]  /*15420*/  SHF.R.U32.HI R11, RZ, R11, R74 ;  /* 0x0000000bff0b7219 */ /* 0x000fe4000001164a */
[----:B------:R-:W-:Y:S02]  /*15430*/  SEL R22, RZ, 0x1, !P1 ;  /* 0x00000001ff167807 */ /* 0x000fe40004800000 */
[----:B------:R-:W-:-:S04]  /*15440*/  SHF.R.U32.HI R74, RZ, 0x1, R11 ;  /* 0x00000001ff4a7819 */ /* 0x000fc8000001160b */
[----:B------:R-:W-:-:S04]  /*15450*/  LOP3.LUT R22, R22, 0x1, R74, 0xf8, !PT ;  /* 0x0000000116167812 */ /* 0x000fc800078ef84a */
[----:B------:R-:W-:-:S05]  /*15460*/  LOP3.LUT R11, R22, R11, RZ, 0xc0, !PT ;  /* 0x0000000b160b7212 */ /* 0x000fca00078ec0ff */
[----:B------:R-:W-:-:S05]  /*15470*/  IMAD.IADD R74, R74, 0x1, R11 ;  /* 0x000000014a4a7824 */ /* 0x000fca00078e020b */
[----:B------:R-:W-:Y:S01]  /*15480*/  LOP3.LUT R13, R74, R13, RZ, 0xfc, !PT ;  /* 0x0000000d4a0d7212 */ /* 0x000fe200078efcff */
[----:B------:R-:W-:Y:S06]  /*15490*/  BRA `(.L_x_695) ;  /* 0x0000000000107947 */ /* 0x000fec0003800000 */
.L_x_694:
[----:B------:R-:W-:-:S04]  /*154a0*/  LOP3.LUT R13, R13, 0x80000000, RZ, 0xc0, !PT ;  /* 0x800000000d0d7812 */ /* 0x000fc800078ec0ff */
[----:B------:R-:W-:Y:S01]  /*154b0*/  LOP3.LUT R13, R13, 0x7f800000, RZ, 0xfc, !PT ;  /* 0x7f8000000d0d7812 */ /* 0x000fe200078efcff */
[----:B------:R-:W-:Y:S06]  /*154c0*/  BRA `(.L_x_695) ;  /* 0x0000000000047947 */ /* 0x000fec0003800000 */
.L_x_693:
[----:B------:R-:W-:-:S07]  /*154d0*/  IMAD R13, R82, 0x800000, R13 ;  /* 0x00800000520d7824 */ /* 0x000fce00078e020d */
.L_x_695:
[----:B------:R-:W-:Y:S05]  /*154e0*/  BSYNC.RECONVERGENT B2 ;  /* 0x0000000000027941 */ /* 0x000fea0003800200 */
.L_x_692:
[----:B------:R-:W-:Y:S05]  /*154f0*/  BRA `(.L_x_696) ;  /* 0x0000000000207947 */ /* 0x000fea0003800000 */
.L_x_691:
[----:B------:R-:W-:-:S04]  /*15500*/  LOP3.LUT R11, R11, 0x80000000, R22, 0x48, !PT ;  /* 0x800000000b0b7812 */ /* 0x000fc800078e4816 */
[----:B------:R-:W-:Y:S01]  /*15510*/  LOP3.LUT R13, R11, 0x7f800000, RZ, 0xfc, !PT ;  /* 0x7f8000000b0d7812 */ /* 0x000fe200078efcff */
[----:B------:R-:W-:Y:S06]  /*15520*/  BRA `(.L_x_696) ;  /* 0x0000000000147947 */ /* 0x000fec0003800000 */
.L_x_690:
[----:B------:R-:W-:Y:S01]  /*15530*/  LOP3.LUT R13, R11, 0x80000000, R22, 0x48, !PT ;  /* 0x800000000b0d7812 */ /* 0x000fe200078e4816 */
[----:B------:R-:W-:Y:S06]  /*15540*/  BRA `(.L_x_696) ;  /* 0x00000000000c7947 */ /* 0x000fec0003800000 */
.L_x_689:
[----:B------:R-:W0:Y:S01]  /*15550*/  MUFU.RSQ R13, -QNAN ;  /* 0xffc00000000d7908 */ /* 0x000e220000001400 */
[----:B------:R-:W-:Y:S05]  /*15560*/  BRA `(.L_x_696) ;  /* 0x0000000000047947 */ /* 0x000fea0003800000 */
.L_x_688:
[----:B------:R-:W-:-:S07]  /*15570*/  FADD.FTZ R13, R22, R11 ;  /* 0x0000000b160d7221 */ /* 0x000fce0000010000 */
.L_x_696:
[----:B------:R-:W-:Y:S05]  /*15580*/  BSYNC.RECONVERGENT B1 ;  /* 0x0000000000017941 */ /* 0x000fea0003800200 */
.L_x_686:
[----:B0-----:R-:W-:Y:S01]  /*15590*/  MOV R11, R13 ;  /* 0x0000000d000b7202 */ /* 0x001fe20000000f00 */
[----:B------:R-:W-:-:S04]  /*155a0*/  IMAD.MOV.U32 R13, RZ, RZ, 0x0 ;  /* 0x00000000ff0d7424 */ /* 0x000fc800078e00ff */
[----:B------:R-:W-:Y:S05]  /*155b0*/  RET.REL.NODEC R12 `(_Z15SoftmaxWarpImplI22BroadcastScaleMaskLoadIffbLm4EiE11DirectStoreIffEfLi1ELi32ELi32ELi1ELb1EL9Algorithm0EEvT_T0_ll) ;  /* 0xfffffea80c907950 */ /* 0x000fea0003c3ffff */
.L_x_697:
        /* <DEDUP_REMOVED lines=12> */
.L_x_37387:


//--------------------- .text._Z15SoftmaxWarpImplI22BroadcastScaleMaskLoadIffbLm4EiE11DirectStoreIffEfLi1ELi32ELi32ELi1ELb0EL9Algorithm0EEvT_T0_ll --------------------------
	.section	.text._Z15SoftmaxWarpImplI22BroadcastScaleMaskLoadIffbLm4EiE11DirectStoreIffEfLi1ELi32ELi32ELi1ELb0EL9Algorithm0EEvT_T0_ll,"ax",@progbits
	.align	128
        .global         _Z15SoftmaxWarpImplI22BroadcastScaleMaskLoadIffbLm4EiE11DirectStoreIffEfLi1ELi32ELi32ELi1ELb0EL9Algorithm0EEvT_T0_ll
        .type           _Z15SoftmaxWarpImplI22BroadcastScaleMaskLoadIffbLm4EiE11DirectStoreIffEfLi1ELi32ELi32ELi1ELb0EL9Algorithm0EEvT_T0_ll,@function
        .size           _Z15SoftmaxWarpImplI22BroadcastScaleMaskLoadIffbLm4EiE11DirectStoreIffEfLi1ELi32ELi32ELi1ELb0EL9Algorithm0EEvT_T0_ll,(.L_x_37388 - _Z15SoftmaxWarpImplI22BroadcastScaleMaskLoadIffbLm4EiE11DirectStoreIffEfLi1ELi32ELi32ELi1ELb0EL9Algorithm0EEvT_T0_ll)
        .other          _Z15SoftmaxWarpImplI22BroadcastScaleMaskLoadIffbLm4EiE11DirectStoreIffEfLi1ELi32ELi32ELi1ELb0EL9Algorithm0EEvT_T0_ll,@"STO_CUDA_ENTRY STV_DEFAULT"
_Z15SoftmaxWarpImplI22BroadcastScaleMaskLoadIffbLm4EiE11DirectStoreIffEfLi1ELi32ELi32ELi1ELb0EL9Algorithm0EEvT_T0_ll:
.text._Z15SoftmaxWarpImplI22BroadcastScaleMaskLoadIffbLm4EiE11DirectStoreIffEfLi1ELi32ELi32ELi1ELb0EL9Algorithm0EEvT_T0_ll:
[----:B------:R-:W0:Y:S01]  /*0000*/  LDC R1, c[0x0][0x37c] ;  /* 0x0000df00ff017b82 */ /* 0x000e220000000800 */
[----:B------:R-:W1:Y:S01]  /*0010*/  LDCU.64 UR4, c[0x0][0x410] ;  /* 0x00008200ff0477ac */ /* 0x000e620008000a00 */
[----:B------:R-:W2:Y:S01]  /*0020*/  LDCU UR50, c[0x0][0x3e8] ;  /* 0x00007d00ff3277ac */ /* 0x000ea20008000800 */
[----:B------:R-:W3:Y:S01]  /*0030*/  LDCU UR51, c[0x0][0x3b8] ;  /* 0x00007700ff3377ac */ /* 0x000ee20008000800 */
[----:B------:R-:W4:Y:S01]  /*0040*/  LDCU UR52, c[0x0][0x3bc] ;  /* 0x00007780ff3477ac */ /* 0x000f220008000800 */
[----:B------:R-:W0:Y:S01]  /*0050*/  LDCU UR53, c[0x0][0x3c0] ;  /* 0x00007800ff3577ac */ /* 0x000e220008000800 */
[----:B-1----:R-:W-:Y:S01]  /*0060*/  UISETP.GE.U32.AND UP0, UPT, UR4, 0x401, UPT ;  /* 0x000004010400788c */ /* 0x002fe2000bf06070 */
[----:B------:R-:W1:Y:S03]  /*0070*/  LDCU.64 UR48, c[0x0][0x3f8] ;  /* 0x00007f00ff3077ac */ /* 0x000e660008000a00 */
[----:B------:R-:W-:Y:S01]  /*0080*/  UISETP.GE.AND.EX UP0, UPT, UR5, URZ, UPT, UP0 ;  /* 0x000000ff0500728c */ /* 0x000fe2000bf06300 */
[----:B------:R-:W0:Y:S01]  /*0090*/  LDCU.128 UR36, c[0x0][0x3d0] ;  /* 0x00007a00ff2477ac */ /* 0x000e220008000c00 */
[----:B------:R-:W0:Y:S01]  /*00a0*/  LDCU.128 UR40, c[0x0][0x380] ;  /* 0x00007000ff2877ac */ /* 0x000e220008000c00 */
[----:B------:R-:W0:Y:S06]  /*00b0*/  LDCU.128 UR44, c[0x0][0x400] ;  /* 0x00008000ff2c77ac */ /* 0x000e2c0008000c00 */
[----:B--234-:R-:W-:Y:S05]  /*00c0*/  BRA.U !UP0, `(.L_x_698) ;  /* 0x0000000108407547 */ /* 0x01cfea000b800000 */
[----:B------:R-:W-:Y:S01]  /*00d0*/  MOV R0, 0x1378 ;  /* 0x0000137800007802 */ /* 0x000fe20000000f00 */
[----:B------:R-:W2:Y:S01]  /*00e0*/  LDCU.64 UR4, c[0x4][0x1360] ;  /* 0x01026c00ff0477ac */ /* 0x000ea20008000a00 */
[----:B------:R-:W-:Y:S02]  /*00f0*/  HFMA2 R13, -RZ, RZ, 0, 0 ;  /* 0x00000000ff0d7431 */ /* 0x000fe400000001ff */
[----:B------:R-:W-:Y:S01]  /*0100*/  IMAD.MOV.U32 R8, RZ, RZ, 0xdb ;  /* 0x000000dbff087424 */ /* 0x000fe200078e00ff */
[----:B------:R3:W4:Y:S01]  /*0110*/  LDC.64 R2, c[0x4][R0] ;  /* 0x0100000000027b82 */ /* 0x0007220000000a00 */
[----:B------:R-:W5:Y:S01]  /*0120*/  LDCU.64 UR6, c[0x4][0x1368] ;  /* 0x01026d00ff0677ac */ /* 0x000f620008000a00 */
[----:B------:R-:W-:Y:S01]  /*0130*/  IMAD.MOV.U32 R12, RZ, RZ, 0x1 ;  /* 0x00000001ff0c7424 */ /* 0x000fe200078e00ff */
[----:B------:R-:W1:Y:S01]  /*0140*/  LDCU.64 UR8, c[0x4][0x11e8] ;  /* 0x01023d00ff0877ac */ /* 0x000e620008000a00 */
[----:B--2---:R-:W-:Y:S02]  /*0150*/  IMAD.U32 R4, RZ, RZ, UR4 ;  /* 0x00000004ff047e24 */ /* 0x004fe4000f8e00ff */
[----:B------:R-:W-:Y:S01]  /*0160*/  IMAD.U32 R5, RZ, RZ, UR5 ;  /* 0x00000005ff057e24 */ /* 0x000fe2000f8e00ff */
[----:B-----5:R-:W-:Y:S01]  /*0170*/  MOV R6, UR6 ;  /* 0x0000000600067c02 */ /* 0x020fe20008000f00 */
[----:B------:R-:W-:-:S02]  /*0180*/  IMAD.U32 R7, RZ, RZ, UR7 ;  /* 0x00000007ff077e24 */ /* 0x000fc4000f8e00ff */
[----:B-1----:R-:W-:Y:S01]  /*0190*/  IMAD.U32 R10, RZ, RZ, UR8 ;  /* 0x00000008ff0a7e24 */ /* 0x002fe2000f8e00ff */
[----:B---3--:R-:W-:-:S07]  /*01a0*/  MOV R11, UR9 ;  /* 0x00000009000b7c02 */ /* 0x008fce0008000f00 */
[----:B------:R-:W-:-:S07]  /*01b0*/  LEPC R20, `(.L_x_698) ;  /* 0x000000001014794e */ /* 0x000fce0000000000 */
[----:B0---4-:R-:W-:Y:S05]  /*01c0*/  CALL.ABS.NOINC R2 ;  /* 0x0000000002007343 */ /* 0x011fea0003c00000 */
.L_x_698:
[----:B------:R-:W2:Y:S01]  /*01d0*/  S2R R45, SR_TID.Y ;  /* 0x00000000002d7919 */ /* 0x000ea20000002200 */
[----:B------:R-:W2:Y:S01]  /*01e0*/  S2UR UR4, SR_CTAID.X ;  /* 0x00000000000479c3 */ /* 0x000ea20000002500 */
[----:B------:R-:W3:Y:S07]  /*01f0*/  LDCU.64 UR6, c[0x0][0x408] ;  /* 0x00008100ff0677ac */ /* 0x000eee0008000a00 */
[----:B------:R-:W2:Y:S01]  /*0200*/  LDC R44, c[0x0][0x364] ;  /* 0x0000d900ff2c7b82 */ /* 0x000ea20000000800 */
[----:B------:R-:W4:Y:S01]  /*0210*/  LDCU UR5, c[0x0][0x370] ;  /* 0x00006e00ff0577ac */ /* 0x000f220008000800 */
[----:B--2---:R-:W-:-:S02]  /*0220*/  IMAD R45, R44, UR4, R45 ;  /* 0x000000042c2d7c24 */ /* 0x004fc4000f8e022d */
[----:B----4-:R-:W-:-:S03]  /*0230*/  IMAD R44, R44, UR5, RZ ;  /* 0x000000052c2c7c24 */ /* 0x010fc6000f8e02ff */
[----:B---3--:R-:W-:Y:S02]  /*0240*/  ISETP.GE.U32.AND P0, PT, R45, UR6, PT ;  /* 0x000000062d007c0c */ /* 0x008fe4000bf06070 */
[----:B------:R-:W-:-:S04]  /*0250*/  SHF.R.S32.HI R47, RZ, 0x1f, R45 ;  /* 0x0000001fff2f7819 */ /* 0x000fc8000001142d */
[----:B------:R-:W-:-:S13]  /*0260*/  ISETP.GE.AND.EX P0, PT, R47, UR7, PT, P0 ;  /* 0x000000072f007c0c */ /* 0x000fda000bf06300 */
[----:B01----:R-:W-:Y:S05]  /*0270*/  @P0 EXIT ;  /* 0x000000000000094d */ /* 0x003fea0003800000 */
[----:B------:R-:W0:Y:S01]  /*0280*/  S2R R46, SR_TID.X ;  /* 0x00000000002e7919 */ /* 0x000e220000002100 */
[----:B------:R-:W1:Y:S01]  /*0290*/  LDC.64 R38, c[0x0][0x358] ;  /* 0x0000d600ff267b82 */ /* 0x000e620000000a00 */
[----:B------:R-:W-:Y:S01]  /*02a0*/  BSSY B0, `(.L_x_699) ;  /* 0x0000caf000007945 */ /* 0x000fe20003800000 */
.L_x_765:
[----:B--2---:R-:W-:Y:S01]  /*02b0*/  IABS R0, UR51 ;  /* 0x0000003300007c13 */ /* 0x004fe20008000000 */
[----:B0-----:R-:W-:Y:S01]  /*02c0*/  IMAD R26, R45, UR50, R46 ;  /* 0x000000322d1a7c24 */ /* 0x001fe2000f8e022e */
[----:B------:R-:W-:Y:S01]  /*02d0*/  IABS R3, UR52 ;  /* 0x0000003400037c13 */ /* 0x000fe20008000000 */
[----:B------:R-:W-:Y:S01]  /*02e0*/  UMOV UR4, URZ ;  /* 0x000000ff00047c82 */ /* 0x000fe20008000000 */
[----:B------:R-:W-:Y:S01]  /*02f0*/  R2UR UR11, R0 ;  /* 0x00000000000b72ca */ /* 0x000fe200000e0000 */
[C---:B------:R-:W-:Y:S01]  /*0300*/  VIADD R15, R26.reuse, 0x20 ;  /* 0x000000201a0f7836 */ /* 0x040fe20000000000 */
[----:B------:R-:W-:Y:S01]  /*0310*/  R2UR UR10, R3 ;  /* 0x00000000030a72ca */ /* 0x000fe200000e0000 */
[----:B------:R-:W-:Y:S01]  /*0320*/  VIADD R19, R26, 0x60 ;  /* 0x000000601a137836 */ /* 0x000fe20000000000 */
[----:B------:R-:W-:Y:S02]  /*0330*/  IABS R8, R26 ;  /* 0x0000001a00087213 */ /* 0x000fe40000000000 */
[----:B------:R-:W-:-:S02]  /*0340*/  IABS R6, R15 ;  /* 0x0000000f00067213 */ /* 0x000fc40000000000 */
[----:B------:R-:W-:Y:S02]  /*0350*/  ISETP.NE.AND P6, PT, RZ, UR51, PT ;  /* 0x00000033ff007c0c */ /* 0x000fe4000bfc5270 */
[----:B------:R-:W-:Y:S02]  /*0360*/  LOP3.LUT R25, RZ, UR51, RZ, 0x33, !PT ;  /* 0x00000033ff197c12 */ /* 0x000fe4000f8e33ff */
[----:B------:R-:W-:Y:S01]  /*0370*/  LOP3.LUT R10, R19, UR51, RZ, 0x3c, !PT ;  /* 0x00000033130a7c12 */ /* 0x000fe2000f8e3cff */
[----:B------:R-:W0:Y:S01]  /*0380*/  I2F.RP R0, UR11 ;  /* 0x0000000b00007d06 */ /* 0x000e220008209400 */
[----:B------:R-:W-:Y:S02]  /*0390*/  IADD3 R17, PT, PT, R26, 0x80, RZ ;  /* 0x000000801a117810 */ /* 0x000fe40007ffe0ff */
[----:B-1----:R-:W-:Y:S02]  /*03a0*/  R2UR UR14, R38 ;  /* 0x00000000260e72ca */ /* 0x002fe400000e0000 */
[----:B------:R-:W-:-:S02]  /*03b0*/  IABS R27, R17 ;  /* 0x00000011001b7213 */ /* 0x000fc40000000000 */
[C---:B------:R-:W-:Y:S01]  /*03c0*/  R2UR UR15, R39.reuse ;  /* 0x00000000270f72ca */ /* 0x040fe200000e0000 */
[----:B------:R-:W1:Y:S01]  /*03d0*/  I2F.RP R3, UR10 ;  /* 0x0000000a00037d06 */ /* 0x000e620008209400 */
[----:B------:R-:W-:Y:S02]  /*03e0*/  R2UR UR16, R38 ;  /* 0x00000000261072ca */ /* 0x000fe400000e0000 */
[----:B------:R-:W-:-:S05]  /*03f0*/  R2UR UR17, R39 ;  /* 0x00000000271172ca */ /* 0x000fca00000e0000 */
[----:B0-----:R-:W0:Y:S08]  /*0400*/  MUFU.RCP R0, R0 ;  /* 0x0000000000007308 */ /* 0x001e300000001000 */
[----:B-1----:R-:W1:Y:S01]  /*0410*/  MUFU.RCP R3, R3 ;  /* 0x0000000300037308 */ /* 0x002e620000001000 */
[----:B0-----:R-:W-:-:S07]  /*0420*/  VIADD R2, R0, 0xffffffe ;  /* 0x0ffffffe00027836 */ /* 0x001fce0000000000 */
[----:B------:R-:W0:Y:S01]  /*0430*/  F2I.FTZ.U32.TRUNC.NTZ R2, R2 ;  /* 0x0000000200027305 */ /* 0x000e22000021f000 */
[----:B-1----:R-:W-:Y:S02]  /*0440*/  VIADD R4, R3, 0xffffffe ;  /* 0x0ffffffe03047836 */ /* 0x002fe40000000000 */
[----:B------:R-:W-:-:S05]  /*0450*/  VIADD R3, R26, 0x40 ;  /* 0x000000401a037836 */ /* 0x000fca0000000000 */
[----:B------:R-:W1:Y:S01]  /*0460*/  F2I.FTZ.U32.TRUNC.NTZ R4, R4 ;  /* 0x0000000400047305 */ /* 0x000e62000021f000 */
[----:B------:R-:W-:Y:S02]  /*0470*/  IABS R9, R3 ;  /* 0x0000000300097213 */ /* 0x000fe40000000000 */
[----:B0-----:R-:W-:Y:S02]  /*0480*/  R2UR UR5, R2 ;  /* 0x00000000020572ca */ /* 0x001fe400000e0000 */
[----:B------:R-:W-:-:S04]  /*0490*/  LOP3.LUT R2, R26, UR51, RZ, 0x3c, !PT ;  /* 0x000000331a027c12 */ /* 0x000fc8000f8e3cff */
[----:B------:R-:W-:-:S07]  /*04a0*/  ISETP.GE.AND P0, PT, R2, RZ, PT ;  /* 0x000000ff0200720c */ /* 0x000fce0003f06270 */
[----:B------:R-:W-:-:S04]  /*04b0*/  UIADD3 UR6, UPT, UPT, URZ, -UR5, URZ ;  /* 0x80000005ff067290 */ /* 0x000fc8000fffe0ff */
[----:B------:R-:W-:-:S04]  /*04c0*/  UIMAD UR6, UR6, UR11, URZ ;  /* 0x0000000b060672a4 */ /* 0x000fc8000f8e02ff */
[----:B------:R-:W-:Y:S01]  /*04d0*/  UIMAD.WIDE.U32 UR6, UR5, UR6, UR4 ;  /* 0x00000006050672a5 */ /* 0x000fe2000f8e0004 */
[----:B-1----:R-:W-:-:S05]  /*04e0*/  R2UR UR5, R4 ;  /* 0x00000000040572ca */ /* 0x002fca00000e0000 */
[----:B------:R-:W-:-:S04]  /*04f0*/  IMAD.HI.U32 R5, R6, UR7, RZ ;  /* 0x0000000706057c27 */ /* 0x000fc8000f8e00ff */
[----:B------:R-:W-:Y:S01]  /*0500*/  IMAD.HI.U32 R0, R8, UR7, RZ ;  /* 0x0000000708007c27 */ /* 0x000fe2000f8e00ff */
[----:B------:R-:W-:-:S03]  /*0510*/  IADD3 R7, PT, PT, -R5, RZ, RZ ;  /* 0x000000ff05077210 */ /* 0x000fc60007ffe1ff */
[----:B------:R-:W-:Y:S01]  /*0520*/  IMAD.HI.U32 R4, R9, UR7, RZ ;  /* 0x0000000709047c27 */ /* 0x000fe2000f8e00ff */
[----:B------:R-:W-:-:S03]  /*0530*/  UIADD3 UR8, UPT, UPT, URZ, -UR5, URZ ;  /* 0x80000005ff087290 */ /* 0x000fc6000fffe0ff */
[----:B------:R-:W-:Y:S01]  /*0540*/  IMAD R6, R7, UR11, R6 ;  /* 0x0000000b07067c24 */ /* 0x000fe2000f8e0206 */
[----:B------:R-:W-:Y:S01]  /*0550*/  LOP3.LUT R7, R15, UR51, RZ, 0x3c, !PT ;  /* 0x000000330f077c12 */ /* 0x000fe2000f8e3cff */
[----:B------:R-:W-:Y:S01]  /*0560*/  UIMAD UR8, UR8, UR10, URZ ;  /* 0x0000000a080872a4 */ /* 0x000fe2000f8e02ff */
[----:B------:R-:W-:Y:S02]  /*0570*/  IMAD.HI.U32 R23, R27, UR7, RZ ;  /* 0x000000071b177c27 */ /* 0x000fe4000f8e00ff */
[----:B------:R-:W-:Y:S01]  /*0580*/  ISETP.LT.U32.AND P1, PT, R6, UR11, PT ;  /* 0x0000000b06007c0c */ /* 0x000fe2000bf21070 */
[----:B------:R-:W-:Y:S01]  /*0590*/  UIMAD.WIDE.U32 UR8, UR5, UR8, UR4 ;  /* 0x00000008050872a5 */ /* 0x000fe2000f8e0004 */
[----:B------:R-:W-:Y:S01]  /*05a0*/  ISETP.GE.AND P2, PT, R7, RZ, PT ;  /* 0x000000ff0700720c */ /* 0x000fe20003f46270 */
[----:B------:R-:W-:Y:S01]  /*05b0*/  IMAD.MOV R7, RZ, RZ, -R0 ;  /* 0x000000ffff077224 */ /* 0x000fe200078e0a00 */
[----:B------:R-:W-:Y:S02]  /*05c0*/  IADD3 R14, PT, PT, -R23, RZ, RZ ;  /* 0x000000ff170e7210 */ /* 0x000fe40007ffe1ff */
[----:B------:R-:W-:Y:S01]  /*05d0*/  R2UR UR4, R38 ;  /* 0x00000000260472ca */ /* 0x000fe200000e0000 */
[----:B------:R-:W-:Y:S01]  /*05e0*/  IMAD R2, R7, UR11, R8 ;  /* 0x0000000b07027c24 */ /* 0x000fe2000f8e0208 */
[----:B------:R-:W-:Y:S01]  /*05f0*/  LOP3.LUT R8, R3, UR51, RZ, 0x3c, !PT ;  /* 0x0000003303087c12 */ /* 0x000fe2000f8e3cff */
[----:B------:R-:W-:Y:S01]  /*0600*/  IMAD R27, R14, UR11, R27 ;  /* 0x0000000b0e1b7c24 */ /* 0x000fe2000f8e021b */
[----:B------:R-:W-:-:S02]  /*0610*/  R2UR UR5, R39 ;  /* 0x00000000270572ca */ /* 0x000fc400000e0000 */
[----:B------:R-:W-:Y:S01]  /*0620*/  ISETP.LT.U32.AND P5, PT, R2, UR11, PT ;  /* 0x0000000b02007c0c */ /* 0x000fe2000bfa1070 */
[----:B------:R-:W-:Y:S01]  /*0630*/  @!P1 VIADD R5, R5, 0x1 ;  /* 0x0000000105059836 */ /* 0x000fe20000000000 */
[----:B------:R-:W-:Y:S02]  /*0640*/  @!P1 IADD3 R6, PT, PT, R6, -UR11, RZ ;  /* 0x8000000b06069c10 */ /* 0x000fe4000fffe0ff */
[----:B------:R-:W-:Y:S02]  /*0650*/  ISETP.GE.AND P1, PT, R10, RZ, PT ;  /* 0x000000ff0a00720c */ /* 0x000fe40003f26270 */
[----:B------:R-:W-:Y:S02]  /*0660*/  ISETP.GE.U32.AND P3, PT, R6, UR11, PT ;  /* 0x0000000b06007c0c */ /* 0x000fe4000bf66070 */
[----:B------:R-:W-:Y:S02]  /*0670*/  IABS R6, UR53 ;  /* 0x0000003500067c13 */ /* 0x000fe40008000000 */
[----:B------:R-:W-:-:S02]  /*0680*/  IABS R10, R19 ;  /* 0x00000013000a7213 */ /* 0x000fc40000000000 */
[----:B------:R-:W-:Y:S01]  /*0690*/  MOV R7, R6 ;  /* 0x0000000600077202 */ /* 0x000fe20000000f00 */
[----:B------:R-:W-:Y:S01]  /*06a0*/  IMAD.MOV R6, RZ, RZ, -R4 ;  /* 0x000000ffff067224 */ /* 0x000fe200078e0a04 */
[----:B------:R-:W-:Y:S01]  /*06b0*/  ISETP.GE.AND P4, PT, R8, RZ, PT ;  /* 0x000000ff0800720c */ /* 0x000fe20003f86270 */
[----:B------:R-:W-:Y:S01]  /*06c0*/  @!P5 VIADD R2, R2, -UR11 ;  /* 0x8000000b0202dc36 */ /* 0x000fe20008000000 */
[----:B------:R-:W-:Y:S01]  /*06d0*/  SHF.R.S64 R8, RZ, 0x1e, R26 ;  /* 0x0000001eff087819 */ /* 0x000fe2000000101a */
[----:B------:R-:W-:Y:S01]  /*06e0*/  IMAD R6, R6, UR11, R9 ;  /* 0x0000000b06067c24 */ /* 0x000fe2000f8e0209 */
[----:B------:R-:W-:Y:S01]  /*06f0*/  R2UR UR12, R7 ;  /* 0x00000000070c72ca */ /* 0x000fe200000e0000 */
[----:B------:R-:W-:Y:S01]  /*0700*/  @!P5 VIADD R0, R0, 0x1 ;  /* 0x000000010000d836 */ /* 0x000fe20000000000 */
[----:B------:R-:W-:Y:S01]  /*0710*/  @P3 IADD3 R5, PT, PT, R5, 0x1, RZ ;  /* 0x0000000105053810 */ /* 0x000fe20007ffe0ff */
[----:B------:R-:W-:Y:S01]  /*0720*/  IMAD.HI.U32 R11, R10, UR7, RZ ;  /* 0x000000070a0b7c27 */ /* 0x000fe2000f8e00ff */
[----:B------:R-:W-:-:S02]  /*0730*/  ISETP.GE.U32.AND P3, PT, R2, UR11, PT ;  /* 0x0000000b02007c0c */ /* 0x000fc4000bf66070 */
[----:B------:R-:W-:Y:S01]  /*0740*/  LOP3.LUT R2, R17, UR51, RZ, 0x3c, !PT ;  /* 0x0000003311027c12 */ /* 0x000fe2000f8e3cff */
[----:B------:R-:W-:Y:S01]  /*0750*/  @!P2 IMAD.MOV R5, RZ, RZ, -R5 ;  /* 0x000000ffff05a224 */ /* 0x000fe200078e0a05 */
[----:B------:R-:W-:Y:S02]  /*0760*/  ISETP.LT.U32.AND P2, PT, R6, UR11, PT ;  /* 0x0000000b06007c0c */ /* 0x000fe4000bf41070 */
[----:B------:R-:W-:Y:S02]  /*0770*/  ISETP.GE.AND P5, PT, R2, RZ, PT ;  /* 0x000000ff0200720c */ /* 0x000fe40003fa6270 */
[----:B------:R-:W-:Y:S02]  /*0780*/  SEL R12, R25, R5, !P6 ;  /* 0x00000005190c7207 */ /* 0x000fe40007000000 */
[----:B------:R-:W-:-:S03]  /*0790*/  IADD3 R5, PT, PT, -R11, RZ, RZ ;  /* 0x000000ff0b057210 */ /* 0x000fc60007ffe1ff */
[----:B------:R-:W-:Y:S02]  /*07a0*/  IMAD.MOV R16, RZ, RZ, -R12 ;  /* 0x000000ffff107224 */ /* 0x000fe400078e0a0c */
[----:B------:R-:W-:Y:S02]  /*07b0*/  @P3 VIADD R0, R0, 0x1 ;  /* 0x0000000100003836 */ /* 0x000fe40000000000 */
[----:B------:R-:W-:Y:S02]  /*07c0*/  IMAD R16, R16, UR51, R15 ;  /* 0x0000003310107c24 */ /* 0x000fe4000f8e020f */
[----:B------:R-:W-:Y:S01]  /*07d0*/  @!P2 VIADD R6, R6, -UR11 ;  /* 0x8000000b0606ac36 */ /* 0x000fe20008000000 */
[----:B------:R-:W-:Y:S01]  /*07e0*/  @!P0 IADD3 R0, PT, PT, -R0, RZ, RZ ;  /* 0x000000ff00008210 */ /* 0x000fe20007ffe1ff */
[----:B------:R-:W-:Y:S01]  /*07f0*/  IMAD R10, R5, UR11, R10 ;  /* 0x0000000b050a7c24 */ /* 0x000fe2000f8e020a */
[----:B------:R-:W-:Y:S01]  /*0800*/  IABS R2, R16 ;  /* 0x0000001000027213 */ /* 0x000fe20000000000 */
[----:B------:R-:W-:Y:S01]  /*0810*/  @!P2 VIADD R4, R4, 0x1 ;  /* 0x000000010404a836 */ /* 0x000fe20000000000 */
[----:B------:R-:W-:-:S02]  /*0820*/  ISETP.GE.U32.AND P3, PT, R6, UR11, PT ;  /* 0x0000000b06007c0c */ /* 0x000fc4000bf66070 */
[----:B------:R-:W-:Y:S01]  /*0830*/  IADD3 R8, P0, PT, R8, UR40, RZ ;  /* 0x0000002808087c10 */ /* 0x000fe2000ff1e0ff */
[----:B------:R-:W-:Y:S01]  /*0840*/  IMAD.HI.U32 R21, R2, UR9, RZ ;  /* 0x0000000902157c27 */ /* 0x000fe2000f8e00ff */
[----:B------:R-:W-:Y:S02]  /*0850*/  SHF.R.S64 R6, RZ, 0x1e, R15 ;  /* 0x0000001eff067819 */ /* 0x000fe4000000100f */
[----:B------:R-:W-:Y:S01]  /*0860*/  LEA.HI.X.SX32 R9, R26, UR41, 0x2, P0 ;  /* 0x000000291a097c11 */ /* 0x000fe200080f16ff */
[----:B------:R-:W-:Y:S01]  /*0870*/  IMAD.MOV R7, RZ, RZ, -R21 ;  /* 0x000000ffff077224 */ /* 0x000fe200078e0a15 */
[----:B------:R-:W-:Y:S02]  /*0880*/  IADD3 R6, P0, PT, R6, UR40, RZ ;  /* 0x0000002806067c10 */ /* 0x000fe4000ff1e0ff */
[----:B------:R-:W-:Y:S01]  /*0890*/  SEL R13, R25, R0, !P6 ;  /* 0x00000000190d7207 */ /* 0x000fe20007000000 */
[----:B------:R-:W-:Y:S01]  /*08a0*/  IMAD R0, R7, UR10, R2 ;  /* 0x0000000a07007c24 */ /* 0x000fe2000f8e0202 */
[----:B------:R-:W-:Y:S01]  /*08b0*/  LEA.HI.X.SX32 R7, R15, UR41, 0x2, P0 ;  /* 0x000000290f077c11 */ /* 0x000fe200080f16ff */
[----:B------:R-:W-:Y:S01]  /*08c0*/  @P3 VIADD R4, R4, 0x1 ;  /* 0x0000000104043836 */ /* 0x000fe20000000000 */
[----:B------:R-:W-:Y:S01]  /*08d0*/  ISETP.LT.U32.AND P0, PT, R10, UR11, PT ;  /* 0x0000000b0a007c0c */ /* 0x000fe2000bf01070 */
[----:B------:R-:W-:Y:S01]  /*08e0*/  IMAD.MOV R5, RZ, RZ, -R13 ;  /* 0x000000ffff057224 */ /* 0x000fe200078e0a0d */
[----:B------:R-:W-:Y:S01]  /*08f0*/  ISETP.LT.U32.AND P2, PT, R0, UR10, PT ;  /* 0x0000000a00007c0c */ /* 0x000fe2000bf41070 */
[----:B------:R-:W-:Y:S01]  /*0900*/  IMAD.MOV.U32 R22, RZ, RZ, R4 ;  /* 0x000000ffff167224 */ /* 0x000fe200078e0004 */
[----:B------:R-:W-:Y:S01]  /*0910*/  IADD3 R2, PT, PT, R26, 0xa0, RZ ;  /* 0x000000a01a027810 */ /* 0x000fe20007ffe0ff */
[----:B------:R-:W-:Y:S01]  /*0920*/  IMAD R20, R5, UR51, R26 ;  /* 0x0000003305147c24 */ /* 0x000fe2000f8e021a */
[----:B------:R-:W-:Y:S01]  /*0930*/  SHF.R.S64 R4, RZ, 0x1e, R3 ;  /* 0x0000001eff047819 */ /* 0x000fe20000001003 */
[----:B------:R-:W-:Y:S01]  /*0940*/  @!P4 IMAD.MOV R22, RZ, RZ, -R22 ;  /* 0x000000ffff16c224 */ /* 0x000fe200078e0a16 */
[----:B------:R-:W-:Y:S01]  /*0950*/  LOP3.LUT R5, R2, UR51, RZ, 0x3c, !PT ;  /* 0x0000003302057c12 */ /* 0x000fe2000f8e3cff */
[----:B------:R0:W2:Y:S01]  /*0960*/  LDG.E R7, desc[UR14][R6.64] ;  /* 0x0000000e06077981 */ /* 0x0000a2000c1e1900 */
[----:B------:R-:W-:-:S02]  /*0970*/  IABS R15, R20 ;  /* 0x00000014000f7213 */ /* 0x000fc40000000000 */
[----:B------:R-:W-:Y:S01]  /*0980*/  IADD3 R4, P4, PT, R4, UR40, RZ ;  /* 0x0000002804047c10 */ /* 0x000fe2000ff9e0ff */
[----:B------:R-:W-:Y:S01]  /*0990*/  @!P0 VIADD R10, R10, -UR11 ;  /* 0x8000000b0a0a8c36 */ /* 0x000fe20008000000 */
[----:B------:R-:W-:Y:S01]  /*09a0*/  ISETP.GE.AND P3, PT, R5, RZ, PT ;  /* 0x000000ff0500720c */ /* 0x000fe20003f66270 */
[----:B------:R-:W-:Y:S01]  /*09b0*/  IMAD.HI.U32 R14, R15, UR9, RZ ;  /* 0x000000090f0e7c27 */ /* 0x000fe2000f8e00ff */
[----:B------:R-:W-:Y:S02]  /*09c0*/  @!P2 IADD3 R0, PT, PT, R0, -UR10, RZ ;  /* 0x8000000a0000ac10 */ /* 0x000fe4000fffe0ff */
[----:B------:R-:W-:Y:S01]  /*09d0*/  @!P2 IADD3 R21, PT, PT, R21, 0x1, RZ ;  /* 0x000000011515a810 */ /* 0x000fe20007ffe0ff */
[----:B------:R-:W-:Y:S01]  /*09e0*/  IMAD.MOV R18, RZ, RZ, -R14 ;  /* 0x000000ffff127224 */ /* 0x000fe200078e0a0e */
[----:B------:R-:W-:Y:S01]  /*09f0*/  ISETP.GE.U32.AND P2, PT, R10, UR11, PT ;  /* 0x0000000b0a007c0c */ /* 0x000fe2000bf46070 */
[----:B------:R-:W-:Y:S01]  /*0a00*/  @!P0 VIADD R11, R11, 0x1 ;  /* 0x000000010b0b8836 */ /* 0x000fe20000000000 */
[----:B------:R-:W1:Y:S01]  /*0a10*/  I2F.RP R10, UR12 ;  /* 0x0000000c000a7d06 */ /* 0x000e620008209400 */
[----:B------:R-:W-:Y:S01]  /*0a20*/  IMAD R15, R18, UR10, R15 ;  /* 0x0000000a120f7c24 */ /* 0x000fe2000f8e020f */
[----:B------:R-:W-:-:S02]  /*0a30*/  LEA.HI.X.SX32 R5, R3, UR41, 0x2, P4 ;  /* 0x0000002903057c11 */ /* 0x000fc4000a0f16ff */
[----:B------:R-:W-:Y:S01]  /*0a40*/  ISETP.GE.U32.AND P4, PT, R0, UR10, PT ;  /* 0x0000000a00007c0c */ /* 0x000fe2000bf86070 */
[----:B------:R-:W-:Y:S01]  /*0a50*/  VIADD R0, R26, 0xc0 ;  /* 0x000000c01a007836 */ /* 0x000fe20000000000 */
[----:B------:R-:W-:Y:S01]  /*0a60*/  IABS R29, R2 ;  /* 0x00000002001d7213 */ /* 0x000fe20000000000 */
[----:B------:R-:W3:Y:S01]  /*0a70*/  LDG.E R4, desc[UR16][R4.64] ;  /* 0x0000001004047981 */ /* 0x000ee2000c1e1900 */
[----:B------:R-:W-:Y:S02]  /*0a80*/  ISETP.LT.U32.AND P0, PT, R27, UR11, PT ;  /* 0x0000000b1b007c0c */ /* 0x000fe4000bf01070 */
[----:B------:R-:W-:Y:S01]  /*0a90*/  LOP3.LUT R18, R0, UR51, RZ, 0x3c, !PT ;  /* 0x0000003300127c12 */ /* 0x000fe2000f8e3cff */
[----:B------:R-:W-:Y:S01]  /*0aa0*/  @P2 VIADD R11, R11, 0x1 ;  /* 0x000000010b0b2836 */ /* 0x000fe20000000000 */
[----:B------:R-:W-:Y:S01]  /*0ab0*/  ISETP.LT.U32.AND P2, PT, R15, UR10, PT ;  /* 0x0000000a0f007c0c */ /* 0x000fe2000bf41070 */
[----:B------:R-:W-:Y:S01]  /*0ac0*/  IMAD.HI.U32 R28, R29, UR7, RZ ;  /* 0x000000071d1c7c27 */ /* 0x000fe2000f8e00ff */
[----:B-1----:R-:W1:Y:S01]  /*0ad0*/  MUFU.RCP R10, R10 ;  /* 0x0000000a000a7308 */ /* 0x002e620000001000 */
[----:B------:R-:W-:-:S02]  /*0ae0*/  SHF.R.S64 R30, RZ, 0x1e, R19 ;  /* 0x0000001eff1e7819 */ /* 0x000fc40000001013 */
[----:B------:R-:W-:Y:S02]  /*0af0*/  @P4 IADD3 R21, PT, PT, R21, 0x1, RZ ;  /* 0x0000000115154810 */ /* 0x000fe40007ffe0ff */
[----:B------:R-:W-:Y:S02]  /*0b00*/  ISETP.GE.AND P4, PT, R18, RZ, PT ;  /* 0x000000ff1200720c */ /* 0x000fe40003f86270 */
[----:B------:R4:W5:Y:S01]  /*0b10*/  LDG.E R18, desc[UR4][R8.64] ;  /* 0x0000000408127981 */ /* 0x000962000c1e1900 */
[----:B------:R-:W-:-:S03]  /*0b20*/  IMAD.MOV R24, RZ, RZ, -R28 ;  /* 0x000000ffff187224 */ /* 0x000fc600078e0a1c */
[----:B------:R-:W-:Y:S01]  /*0b30*/  @!P2 VIADD R14, R14, 0x1 ;  /* 0x000000010e0ea836 */ /* 0x000fe20000000000 */
[----:B------:R-:W-:Y:S02]  /*0b40*/  @!P2 IADD3 R15, PT, PT, R15, -UR10, RZ ;  /* 0x8000000a0f0fac10 */ /* 0x000fe4000fffe0ff */
[----:B0-----:R-:W-:Y:S02]  /*0b50*/  LOP3.LUT R6, R16, UR52, RZ, 0x3c, !PT ;  /* 0x0000003410067c12 */ /* 0x001fe4000f8e3cff */
[----:B----4-:R-:W-:Y:S01]  /*0b60*/  IADD3 R8, P2, PT, R30, UR40, RZ ;  /* 0x000000281e087c10 */ /* 0x010fe2000ff5e0ff */
[----:B------:R-:W-:-:S03]  /*0b70*/  IMAD R29, R24, UR11, R29 ;  /* 0x0000000b181d7c24 */ /* 0x000fc6000f8e021d */
[----:B------:R-:W-:Y:S01]  /*0b80*/  LEA.HI.X.SX32 R9, R19, UR41, 0x2, P2 ;  /* 0x0000002913097c11 */ /* 0x000fe200090f16ff */
[----:B------:R-:W-:Y:S01]  /*0b90*/  IMAD.MOV.U32 R24, RZ, RZ, R11 ;  /* 0x000000ffff187224 */ /* 0x000fe200078e000b */
[----:B------:R-:W-:Y:S02]  /*0ba0*/  ISETP.GE.AND P2, PT, R6, RZ, PT ;  /* 0x000000ff0600720c */ /* 0x000fe40003f46270 */
[----:B------:R-:W-:Y:S01]  /*0bb0*/  SHF.R.S64 R11, RZ, 0x1e, R17 ;  /* 0x0000001eff0b7819 */ /* 0x000fe20000001011 */
[----:B-1----:R-:W-:Y:S01]  /*0bc0*/  VIADD R6, R10, 0xffffffe ;  /* 0x0ffffffe0a067836 */ /* 0x002fe20000000000 */
[----:B------:R-:W-:Y:S02]  /*0bd0*/  @!P0 IADD3 R27, PT, PT, R27, -UR11, RZ ;  /* 0x8000000b1b1b8c10 */ /* 0x000fe4000fffe0ff */
[----:B------:R-:W-:Y:S01]  /*0be0*/  @!P0 IADD3 R23, PT, PT, R23, 0x1, RZ ;  /* 0x0000000117178810 */ /* 0x000fe20007ffe0ff */
[----:B------:R-:W-:Y:S01]  /*0bf0*/  @!P1 IMAD.MOV R24, RZ, RZ, -R24 ;  /* 0x000000ffff189224 */ /* 0x000fe200078e0a18 */
[----:B------:R-:W-:Y:S01]  /*0c00*/  IADD3 R10, P0, PT, R11, UR40, RZ ;  /* 0x000000280b0a7c10 */ /* 0x000fe2000ff1e0ff */
[----:B------:R-:W-:Y:S01]  /*0c10*/  IMAD.MOV.U32 R37, RZ, RZ, R21 ;  /* 0x000000ffff257224 */ /* 0x000fe200078e0015 */
[----:B------:R-:W-:Y:S01]  /*0c20*/  ISETP.GE.U32.AND P1, PT, R27, UR11, PT ;  /* 0x0000000b1b007c0c */ /* 0x000fe2000bf26070 */
[----:B------:R0:W4:Y:S01]  /*0c30*/  LDG.E R5, desc[UR4][R8.64] ;  /* 0x0000000408057981 */ /* 0x000122000c1e1900 */
[----:B------:R-:W-:-:S02]  /*0c40*/  SEL R27, R25, R22, !P6 ;  /* 0x00000016191b7207 */ /* 0x000fc40007000000 */
[----:B------:R-:W-:Y:S02]  /*0c50*/  LEA.HI.X.SX32 R11, R17, UR41, 0x2, P0 ;  /* 0x00000029110b7c11 */ /* 0x000fe400080f16ff */
[----:B------:R-:W-:Y:S01]  /*0c60*/  ISETP.LT.U32.AND P0, PT, R29, UR11, PT ;  /* 0x0000000b1d007c0c */ /* 0x000fe2000bf01070 */
[----:B------:R-:W-:Y:S01]  /*0c70*/  IMAD.MOV R22, RZ, RZ, -R27 ;  /* 0x000000ffff167224 */ /* 0x000fe200078e0a1b */
[----:B------:R-:W-:Y:S02]  /*0c80*/  @!P2 IADD3 R37, PT, PT, -R37, RZ, RZ ;  /* 0x000000ff2525a210 */ /* 0x000fe40007ffe1ff */
[----:B------:R-:W-:Y:S01]  /*0c90*/  ISETP.GE.U32.AND P2, PT, R15, UR10, PT ;  /* 0x0000000a0f007c0c */ /* 0x000fe2000bf46070 */
[----:B------:R-:W-:Y:S01]  /*0ca0*/  IMAD R35, R22, UR51, R3 ;  /* 0x0000003316237c24 */ /* 0x000fe2000f8e0203 */
[----:B------:R-:W-:Y:S02]  /*0cb0*/  SEL R22, R25, R24, !P6 ;  /* 0x0000001819167207 */ /* 0x000fe40007000000 */
[----:B------:R-:W-:-:S02]  /*0cc0*/  IABS R30, R0 ;  /* 0x00000000001e7213 */ /* 0x000fc40000000000 */
[----:B------:R-:W-:Y:S01]  /*0cd0*/  IABS R3, R35 ;  /* 0x0000002300037213 */ /* 0x000fe20000000000 */
[----:B0-----:R-:W-:Y:S02]  /*0ce0*/  IMAD.MOV R8, RZ, RZ, -R22 ;  /* 0x000000ffff087224 */ /* 0x001fe400078e0a16 */
[----:B------:R-:W-:Y:S01]  /*0cf0*/  @!P0 IADD3 R29, PT, PT, R29, -UR11, RZ ;  /* 0x8000000b1d1d8c10 */ /* 0x000fe2000fffe0ff */
[----:B------:R-:W-:Y:S01]  /*0d00*/  IMAD.HI.U32 R32, R30, UR7, RZ ;  /* 0x000000071e207c27 */ /* 0x000fe2000f8e00ff */
[----:B------:R0:W1:Y:S03]  /*0d10*/  F2I.FTZ.U32.TRUNC.NTZ R31, R6 ;  /* 0x00000006001f7305 */ /* 0x000066000021f000 */
[----:B------:R-:W-:Y:S01]  /*0d20*/  @P2 VIADD R14, R14, 0x1 ;  /* 0x000000010e0e2836 */ /* 0x000fe20000000000 */
[----:B------:R-:W-:Y:S01]  /*0d30*/  ISETP.GE.U32.AND P2, PT, R29, UR11, PT ;  /* 0x0000000b1d007c0c */ /* 0x000fe2000bf46070 */
[----:B------:R-:W-:-:S02]  /*0d40*/  @P1 VIADD R23, R23, 0x1 ;  /* 0x0000000117171836 */ /* 0x000fc40000000000 */
[----:B------:R-:W-:Y:S01]  /*0d50*/  IMAD R19, R8, UR51, R19 ;  /* 0x0000003308137c24 */ /* 0x000fe2000f8e0213 */
[----:B------:R-:W-:Y:S01]  /*0d60*/  LOP3.LUT R9, R20, UR52, RZ, 0x3c, !PT ;  /* 0x0000003414097c12 */ /* 0x000fe2000f8e3cff */
[----:B------:R-:W-:Y:S01]  /*0d70*/  IMAD.HI.U32 R8, R3, UR9, RZ ;  /* 0x0000000903087c27 */ /* 0x000fe2000f8e00ff */
[----:B0-----:R0:W3:Y:S03]  /*0d80*/  LDG.E R6, desc[UR14][R10.64] ;  /* 0x0000000e0a067981 */ /* 0x0010e6000c1e1900 */
[----:B------:R-:W-:Y:S01]  /*0d90*/  IMAD.MOV R21, RZ, RZ, -R32 ;  /* 0x000000ffff157224 */ /* 0x000fe200078e0a20 */
[----:B------:R-:W-:Y:S02]  /*0da0*/  @!P5 IADD3 R23, PT, PT, -R23, RZ, RZ ;  /* 0x000000ff1717d210 */ /* 0x000fe40007ffe1ff */
[----:B------:R-:W-:Y:S01]  /*0db0*/  ISETP.GE.AND P5, PT, R9, RZ, PT ;  /* 0x000000ff0900720c */ /* 0x000fe20003fa6270 */
[----:B------:R-:W-:-:S02]  /*0dc0*/  IMAD R30, R21, UR11, R30 ;  /* 0x0000000b151e7c24 */ /* 0x000fc4000f8e021e */
[----:B0-----:R-:W-:Y:S01]  /*0dd0*/  IMAD.MOV R10, RZ, RZ, -R8 ;  /* 0x000000ffff0a7224 */ /* 0x001fe200078e0a08 */
[----:B------:R-:W-:Y:S01]  /*0de0*/  SEL R21, R25, R23, !P6 ;  /* 0x0000001719157207 */ /* 0x000fe20007000000 */
[----:B------:R-:W-:Y:S02]  /*0df0*/  @!P0 VIADD R28, R28, 0x1 ;  /* 0x000000011c1c8836 */ /* 0x000fe40000000000 */
[----:B------:R-:W-:Y:S01]  /*0e00*/  IMAD R3, R10, UR10, R3 ;  /* 0x0000000a0a037c24 */ /* 0x000fe2000f8e0203 */
[----:B------:R-:W-:Y:S01]  /*0e10*/  ISETP.LT.U32.AND P1, PT, R30, UR11, PT ;  /* 0x0000000b1e007c0c */ /* 0x000fe2000bf21070 */
[----:B------:R-:W-:Y:S01]  /*0e20*/  @P2 VIADD R28, R28, 0x1 ;  /* 0x000000011c1c2836 */ /* 0x000fe20000000000 */
[----:B------:R-:W-:Y:S02]  /*0e30*/  IABS R11, R19 ;  /* 0x00000013000b7213 */ /* 0x000fe40000000000 */
[----:B------:R-:W-:Y:S02]  /*0e40*/  IADD3 R24, PT, PT, -R21, RZ, RZ ;  /* 0x000000ff15187210 */ /* 0x000fe40007ffe1ff */
[----:B------:R-:W-:-:S02]  /*0e50*/  ISETP.LT.U32.AND P2, PT, R3, UR10, PT ;  /* 0x0000000a03007c0c */ /* 0x000fc4000bf41070 */
[----:B-1----:R-:W-:Y:S01]  /*0e60*/  R2UR UR5, R31 ;  /* 0x000000001f0572ca */ /* 0x002fe200000e0000 */
[----:B------:R-:W-:-:S04]  /*0e70*/  IMAD.HI.U32 R9, R11, UR9, RZ ;  /* 0x000000090b097c27 */ /* 0x000fc8000f8e00ff */
[----:B------:R-:W-:Y:S01]  /*0e80*/  IMAD R17, R24, UR51, R17 ;  /* 0x0000003318117c24 */ /* 0x000fe2000f8e0211 */
[----:B------:R-:W-:Y:S01]  /*0e90*/  LOP3.LUT R24, RZ, UR52, RZ, 0x33, !PT ;  /* 0x00000034ff187c12 */ /* 0x000fe2000f8e33ff */
[----:B------:R-:W-:Y:S01]  /*0ea0*/  @!P5 IMAD.MOV R14, RZ, RZ, -R14 ;  /* 0x000000ffff0ed224 */ /* 0x000fe200078e0a0e */
[----:B------:R-:W-:Y:S01]  /*0eb0*/  ISETP.NE.AND P5, PT, RZ, UR52, PT ;  /* 0x00000034ff007c0c */ /* 0x000fe2000bfa5270 */
[----:B------:R-:W-:Y:S01]  /*0ec0*/  @!P1 VIADD R30, R30, -UR11 ;  /* 0x8000000b1e1e9c36 */ /* 0x000fe20008000000 */
[----:B------:R-:W-:Y:S02]  /*0ed0*/  IADD3 R10, PT, PT, -R9, RZ, RZ ;  /* 0x000000ff090a7210 */ /* 0x000fe40007ffe1ff */
[----:B------:R-:W-:Y:S02]  /*0ee0*/  SEL R29, R24, R14, !P5 ;  /* 0x0000000e181d7207 */ /* 0x000fe40006800000 */
[----:B------:R-:W-:Y:S01]  /*0ef0*/  @!P2 IADD3 R3, PT, PT, R3, -UR10, RZ ;  /* 0x8000000a0303ac10 */ /* 0x000fe2000fffe0ff */
[----:B------:R-:W-:Y:S01]  /*0f00*/  IMAD R10, R10, UR10, R11 ;  /* 0x0000000a0a0a7c24 */ /* 0x000fe2000f8e020b */
[----:B------:R-:W-:Y:S01]  /*0f10*/  SEL R37, R24, R37, !P5 ;  /* 0x0000002518257207 */ /* 0x000fe20006800000 */
[----:B------:R-:W-:Y:S01]  /*0f20*/  UIADD3 UR6, UPT, UPT, URZ, -UR5, URZ ;  /* 0x80000005ff067290 */ /* 0x000fe2000fffe0ff */
[----:B------:R-:W-:Y:S01]  /*0f30*/  ISETP.GE.U32.AND P0, PT, R30, UR11, PT ;  /* 0x0000000b1e007c0c */ /* 0x000fe2000bf06070 */
[----:B------:R-:W-:-:S02]  /*0f40*/  IMAD.MOV R11, RZ, RZ, -R29 ;  /* 0x000000ffff0b7224 */ /* 0x000fc400078e0a1d */
[----:B------:R-:W-:Y:S01]  /*0f50*/  @!P1 VIADD R32, R32, 0x1 ;  /* 0x0000000120209836 */ /* 0x000fe20000000000 */
[----:B------:R-:W-:Y:S01]  /*0f60*/  ISETP.GE.U32.AND P1, PT, R3, UR10, PT ;  /* 0x0000000a03007c0c */ /* 0x000fe2000bf26070 */
[----:B------:R-:W-:Y:S01]  /*0f70*/  UIMAD UR6, UR6, UR12, URZ ;  /* 0x0000000c060672a4 */ /* 0x000fe2000f8e02ff */
[----:B------:R-:W-:Y:S01]  /*0f80*/  IADD3 R3, PT, PT, -R37, RZ, RZ ;  /* 0x000000ff25037210 */ /* 0x000fe20007ffe1ff */
[----:B------:R-:W-:Y:S01]  /*0f90*/  IMAD R20, R11, UR52, R20 ;  /* 0x000000340b147c24 */ /* 0x000fe2000f8e0214 */
[----:B------:R-:W-:Y:S01]  /*0fa0*/  UMOV UR4, URZ ;  /* 0x000000ff00047c82 */ /* 0x000fe20008000000 */
[----:B------:R-:W-:Y:S01]  /*0fb0*/  @!P3 IMAD.MOV R28, RZ, RZ, -R28 ;  /* 0x000000ffff1cb224 */ /* 0x000fe200078e0a1c */
[----:B------:R-:W-:Y:S01]  /*0fc0*/  UIMAD.WIDE.U32 UR4, UR5, UR6, UR4 ;  /* 0x00000006050472a5 */ /* 0x000fe2000f8e0004 */
[----:B------:R-:W-:Y:S01]  /*0fd0*/  IMAD R16, R3, UR52, R16 ;  /* 0x0000003403107c24 */ /* 0x000fe2000f8e0210 */
[----:B------:R-:W-:Y:S01]  /*0fe0*/  IABS R3, R20 ;  /* 0x0000001400037213 */ /* 0x000fe20000000000 */
[----:B------:R-:W-:Y:S01]  /*0ff0*/  @P0 VIADD R32, R32, 0x1 ;  /* 0x0000000120200836 */ /* 0x000fe20000000000 */
[----:B------:R-:W-:-:S02]  /*1000*/  IABS R31, R17 ;  /* 0x00000011001f7213 */ /* 0x000fc40000000000 */
[----:B------:R-:W-:Y:S01]  /*1010*/  SEL R23, R25, R28, !P6 ;  /* 0x0000001c19177207 */ /* 0x000fe20007000000 */
[----:B------:R-:W-:Y:S01]  /*1020*/  IMAD.HI.U32 R42, R3, UR5, RZ ;  /* 0x00000005032a7c27 */ /* 0x000fe2000f8e00ff */
[----:B------:R-:W-:Y:S02]  /*1030*/  LOP3.LUT R15, R35, UR52, RZ, 0x3c, !PT ;  /* 0x00000034230f7c12 */ /* 0x000fe4000f8e3cff */
[----:B------:R-:W-:Y:S01]  /*1040*/  ISETP.LT.U32.AND P0, PT, R10, UR10, PT ;  /* 0x0000000a0a007c0c */ /* 0x000fe2000bf01070 */
[----:B------:R-:W-:Y:S01]  /*1050*/  IMAD.MOV R11, RZ, RZ, -R23 ;  /* 0x000000ffff0b7224 */ /* 0x000fe200078e0a17 */
[----:B------:R-:W-:Y:S01]  /*1060*/  ISETP.GE.AND P3, PT, R15, RZ, PT ;  /* 0x000000ff0f00720c */ /* 0x000fe20003f66270 */
[----:B------:R-:W-:Y:S01]  /*1070*/  IMAD.HI.U32 R30, R31, UR9, RZ ;  /* 0x000000091f1e7c27 */ /* 0x000fe2000f8e00ff */
[----:B------:R-:W-:-:S03]  /*1080*/  IABS R15, R16 ;  /* 0x00000010000f7213 */ /* 0x000fc60000000000 */
[----:B------:R-:W-:Y:S01]  /*1090*/  IMAD.MOV R14, RZ, RZ, -R42 ;  /* 0x000000ffff0e7224 */ /* 0x000fe200078e0a2a */
[----:B------:R-:W-:Y:S01]  /*10a0*/  @!P2 IADD3 R8, PT, PT, R8, 0x1, RZ ;  /* 0x000000010808a810 */ /* 0x000fe20007ffe0ff */
[----:B------:R-:W-:Y:S02]  /*10b0*/  IMAD.MOV R28, RZ, RZ, -R30 ;  /* 0x000000ffff1c7224 */ /* 0x000fe400078e0a1e */
[----:B------:R-:W-:Y:S01]  /*10c0*/  IMAD R52, R11, UR51, R2 ;  /* 0x000000330b347c24 */ /* 0x000fe2000f8e0202 */
[----:B------:R-:W-:Y:S01]  /*10d0*/  MOV R11, R15 ;  /* 0x0000000f000b7202 */ /* 0x000fe20000000f00 */
[----:B------:R-:W-:Y:S01]  /*10e0*/  IMAD R3, R14, UR12, R3 ;  /* 0x0000000c0e037c24 */ /* 0x000fe2000f8e0203 */
[----:B------:R-:W-:Y:S01]  /*10f0*/  @P1 IADD3 R8, PT, PT, R8, 0x1, RZ ;  /* 0x0000000108081810 */ /* 0x000fe20007ffe0ff */
[----:B------:R-:W-:Y:S01]  /*1100*/  IMAD R31, R28, UR10, R31 ;  /* 0x0000000a1c1f7c24 */ /* 0x000fe2000f8e021f */
[----:B------:R-:W-:Y:S01]  /*1110*/  LOP3.LUT R33, R19, UR52, RZ, 0x3c, !PT ;  /* 0x0000003413217c12 */ /* 0x000fe2000f8e3cff */
[----:B------:R-:W-:Y:S01]  /*1120*/  IMAD.MOV.U32 R28, RZ, RZ, R32 ;  /* 0x000000ffff1c7224 */ /* 0x000fe200078e0020 */
[----:B------:R-:W-:Y:S01]  /*1130*/  ISETP.LT.U32.AND P1, PT, R3, UR12, PT ;  /* 0x0000000c03007c0c */ /* 0x000fe2000bf21070 */
[----:B------:R-:W-:-:S02]  /*1140*/  @!P0 VIADD R10, R10, -UR10 ;  /* 0x8000000a0a0a8c36 */ /* 0x000fc40008000000 */
[----:B------:R-:W-:Y:S01]  /*1150*/  IMAD.HI.U32 R36, R11, UR5, RZ ;  /* 0x000000050b247c27 */ /* 0x000fe2000f8e00ff */
[----:B------:R-:W-:-:S03]  /*1160*/  ISETP.GE.AND P2, PT, R33, RZ, PT ;  /* 0x000000ff2100720c */ /* 0x000fc60003f46270 */
[----:B------:R-:W-:Y:S01]  /*1170*/  @!P4 IMAD.MOV R28, RZ, RZ, -R28 ;  /* 0x000000ffff1cc224 */ /* 0x000fe200078e0a1c */
[----:B------:R-:W-:Y:S01]  /*1180*/  ISETP.GE.U32.AND P4, PT, R10, UR10, PT ;  /* 0x0000000a0a007c0c */ /* 0x000fe2000bf86070 */
[----:B------:R-:W-:Y:S01]  /*1190*/  IMAD.MOV R14, RZ, RZ, -R36 ;  /* 0x000000ffff0e7224 */ /* 0x000fe200078e0a24 */
[----:B------:R-:W-:Y:S02]  /*11a0*/  IABS R33, R52 ;  /* 0x0000003400217213 */ /* 0x000fe40000000000 */
[----:B------:R-:W-:Y:S01]  /*11b0*/  @!P3 IADD3 R8, PT, PT, -R8, RZ, RZ ;  /* 0x000000ff0808b210 */ /* 0x000fe20007ffe1ff */
[----:B------:R-:W-:Y:S01]  /*11c0*/  IMAD R11, R14, UR12, R11 ;  /* 0x0000000c0e0b7c24 */ /* 0x000fe2000f8e020b */
[----:B------:R-:W-:Y:S01]  /*11d0*/  ISETP.LT.U32.AND P3, PT, R31, UR10, PT ;  /* 0x0000000a1f007c0c */ /* 0x000fe2000bf61070 */
[----:B------:R-:W-:Y:S01]  /*11e0*/  IMAD.HI.U32 R32, R33, UR9, RZ ;  /* 0x0000000921207c27 */ /* 0x000fe2000f8e00ff */
[----:B------:R-:W-:Y:S02]  /*11f0*/  SEL R41, R24, R8, !P5 ;  /* 0x0000000818297207 */ /* 0x000fe40006800000 */
[----:B------:R-:W-:Y:S01]  /*1200*/  SEL R28, R25, R28, !P6 ;  /* 0x0000001c191c7207 */ /* 0x000fe20007000000 */
[----:B------:R-:W-:Y:S01]  /*1210*/  @!P1 VIADD R42, R42, 0x1 ;  /* 0x000000012a2a9836 */ /* 0x000fe20000000000 */
[----:B------:R-:W-:-:S02]  /*1220*/  @!P1 IADD3 R3, PT, PT, R3, -UR12, RZ ;  /* 0x8000000c03039c10 */ /* 0x000fc4000fffe0ff */
[----:B------:R-:W-:Y:S01]  /*1230*/  @!P0 IADD3 R9, PT, PT, R9, 0x1, RZ ;  /* 0x0000000109098810 */ /* 0x000fe20007ffe0ff */
[----:B------:R-:W-:Y:S01]  /*1240*/  IMAD.MOV R10, RZ, RZ, -R32 ;  /* 0x000000ffff0a7224 */ /* 0x000fe200078e0a20 */
[----:B------:R-:W-:Y:S01]  /*1250*/  ISETP.LT.U32.AND P1, PT, R11, UR12, PT ;  /* 0x0000000c0b007c0c */ /* 0x000fe2000bf21070 */
[----:B------:R-:W-:Y:S02]  /*1260*/  IMAD.MOV R14, RZ, RZ, -R41 ;  /* 0x000000ffff0e7224 */ /* 0x000fe400078e0a29 */
[----:B------:R-:W-:Y:S02]  /*1270*/  IMAD.MOV R15, RZ, RZ, -R28 ;  /* 0x000000ffff0f7224 */ /* 0x000fe400078e0a1c */
[----:B------:R-:W-:Y:S02]  /*1280*/  @P4 VIADD R9, R9, 0x1 ;  /* 0x0000000109094836 */ /* 0x000fe40000000000 */
[----:B------:R-:W-:Y:S02]  /*1290*/  IMAD R33, R10, UR10, R33 ;  /* 0x0000000a0a217c24 */ /* 0x000fe4000f8e0221 */
[----:B------:R-:W-:-:S02]  /*12a0*/  IMAD R14, R14, UR52, R35 ;  /* 0x000000340e0e7c24 */ /* 0x000fc4000f8e0223 */
[----:B------:R-:W-:Y:S01]  /*12b0*/  IMAD R10, R15, UR51, R0 ;  /* 0x000000330f0a7c24 */ /* 0x000fe2000f8e0200 */
[----:B------:R-:W-:Y:S01]  /*12c0*/  MOV R15, R9 ;  /* 0x00000009000f7202 */ /* 0x000fe20000000f00 */
[----:B------:R-:W-:Y:S01]  /*12d0*/  @!P3 VIADD R31, R31, -UR10 ;  /* 0x8000000a1f1fbc36 */ /* 0x000fe20008000000 */
[----:B------:R-:W-:Y:S02]  /*12e0*/  LOP3.LUT R34, R17, UR52, RZ, 0x3c, !PT ;  /* 0x0000003411227c12 */ /* 0x000fe4000f8e3cff */
[----:B------:R-:W-:Y:S02]  /*12f0*/  ISETP.LT.U32.AND P4, PT, R33, UR10, PT ;  /* 0x0000000a21007c0c */ /* 0x000fe4000bf81070 */
[----:B------:R-:W-:Y:S01]  /*1300*/  IABS R9, R14 ;  /* 0x0000000e00097213 */ /* 0x000fe20000000000 */
[----:B------:R-:W-:Y:S01]  /*1310*/  @!P1 VIADD R36, R36, 0x1 ;  /* 0x0000000124249836 */ /* 0x000fe20000000000 */
[----:B------:R-:W-:Y:S01]  /*1320*/  ISETP.GE.AND P0, PT, R34, RZ, PT ;  /* 0x000000ff2200720c */ /* 0x000fe20003f06270 */
[----:B------:R-:W-:Y:S01]  /*1330*/  @!P1 VIADD R11, R11, -UR12 ;  /* 0x8000000c0b0b9c36 */ /* 0x000fe20008000000 */
[----:B------:R-:W-:Y:S01]  /*1340*/  ISETP.GE.U32.AND P1, PT, R31, UR10, PT ;  /* 0x0000000a1f007c0c */ /* 0x000fe2000bf26070 */
[----:B------:R-:W-:Y:S01]  /*1350*/  IMAD.HI.U32 R34, R9, UR5, RZ ;  /* 0x0000000509227c27 */ /* 0x000fe2000f8e00ff */
[----:B------:R-:W-:-:S02]  /*1360*/  @!P2 IADD3 R15, PT, PT, -R15, RZ, RZ ;  /* 0x000000ff0f0fa210 */ /* 0x000fc40007ffe1ff */
[----:B------:R-:W-:Y:S02]  /*1370*/  ISETP.GE.U32.AND P2, PT, R3, UR12, PT ;  /* 0x0000000c03007c0c */ /* 0x000fe4000bf46070 */
[----:B------:R-:W-:Y:S02]  /*1380*/  IADD3 R40, PT, PT, -R34, RZ, RZ ;  /* 0x000000ff22287210 */ /* 0x000fe40007ffe1ff */
[----:B------:R-:W-:Y:S02]  /*1390*/  IABS R31, R10 ;  /* 0x0000000a001f7213 */ /* 0x000fe40000000000 */
[----:B------:R-:W-:Y:S01]  /*13a0*/  SHF.R.S64 R8, RZ, 0x1e, R2 ;  /* 0x0000001eff087819 */ /* 0x000fe20000001002 */
[----:B------:R-:W-:Y:S02]  /*13b0*/  @!P3 VIADD R30, R30, 0x1 ;  /* 0x000000011e1eb836 */ /* 0x000fe40000000000 */
[----:B------:R-:W-:Y:S01]  /*13c0*/  @!P4 VIADD R33, R33, -UR10 ;  /* 0x8000000a2121cc36 */ /* 0x000fe20008000000 */
[----:B------:R-:W-:Y:S01]  /*13d0*/  IADD3 R8, P3, PT, R8, UR40, RZ ;  /* 0x0000002808087c10 */ /* 0x000fe2000ff7e0ff */
[----:B------:R-:W-:-:S02]  /*13e0*/  IMAD R3, R40, UR12, R9 ;  /* 0x0000000c28037c24 */ /* 0x000fc4000f8e0209 */
[----:B------:R-:W-:Y:S01]  /*13f0*/  IMAD.HI.U32 R35, R31, UR9, RZ ;  /* 0x000000091f237c27 */ /* 0x000fe2000f8e00ff */
[----:B------:R-:W-:-:S03]  /*1400*/  LEA.HI.X.SX32 R9, R2, UR41, 0x2, P3 ;  /* 0x0000002902097c11 */ /* 0x000fc600098f16ff */
[----:B------:R-:W-:Y:S01]  /*1410*/  @P1 VIADD R30, R30, 0x1 ;  /* 0x000000011e1e1836 */ /* 0x000fe20000000000 */
[----:B------:R-:W-:Y:S01]  /*1420*/  ISETP.GE.U32.AND P1, PT, R33, UR10, PT ;  /* 0x0000000a21007c0c */ /* 0x000fe2000bf26070 */
[----:B------:R-:W-:Y:S01]  /*1430*/  IMAD.MOV R40, RZ, RZ, -R35 ;  /* 0x000000ffff287224 */ /* 0x000fe200078e0a23 */
[----:B------:R-:W-:Y:S01]  /*1440*/  LOP3.LUT R33, R52, UR52, RZ, 0x3c, !PT ;  /* 0x0000003434217c12 */ /* 0x000fe2000f8e3cff */
[----:B------:R-:W-:Y:S01]  /*1450*/  @!P4 VIADD R32, R32, 0x1 ;  /* 0x000000012020c836 */ /* 0x000fe20000000000 */
[----:B------:R-:W-:Y:S01]  /*1460*/  ISETP.LT.U32.AND P3, PT, R3, UR12, PT ;  /* 0x0000000c03007c0c */ /* 0x000fe2000bf61070 */
[----:B------:R-:W-:Y:S01]  /*1470*/  IMAD R2, R40, UR10, R31 ;  /* 0x0000000a28027c24 */ /* 0x000fe2000f8e021f */
[----:B------:R-:W-:Y:S01]  /*1480*/  @P2 IADD3 R42, PT, PT, R42, 0x1, RZ ;  /* 0x000000012a2a2810 */ /* 0x000fe20007ffe0ff */
[----:B------:R0:W3:Y:S01]  /*1490*/  LDG.E R8, desc[UR14][R8.64] ;  /* 0x0000000e08087981 */ /* 0x0000e2000c1e1900 */
[----:B------:R-:W-:Y:S02]  /*14a0*/  ISETP.GE.AND P2, PT, R33, RZ, PT ;  /* 0x000000ff2100720c */ /* 0x000fe40003f46270 */
[----:B------:R-:W-:-:S03]  /*14b0*/  ISETP.LT.U32.AND P4, PT, R2, UR10, PT ;  /* 0x0000000a02007c0c */ /* 0x000fc6000bf81070 */
[----:B------:R-:W-:Y:S01]  /*14c0*/  @P1 VIADD R32, R32, 0x1 ;  /* 0x0000000120201836 */ /* 0x000fe20000000000 */
[----:B------:R-:W-:-:S03]  /*14d0*/  ISETP.GE.U32.AND P1, PT, R11, UR12, PT ;  /* 0x0000000c0b007c0c */ /* 0x000fc6000bf26070 */
[----:B------:R-:W-:Y:S01]  /*14e0*/  @!P3 VIADD R3, R3, -UR12 ;  /* 0x8000000c0303bc36 */ /* 0x000fe20008000000 */
[----:B------:R-:W-:Y:S02]  /*14f0*/  @!P0 IADD3 R30, PT, PT, -R30, RZ, RZ ;  /* 0x000000ff1e1e8210 */ /* 0x000fe40007ffe1ff */
[C---:B------:R-:W-:Y:S01]  /*1500*/  SEL R48, R24.reuse, R15, !P5 ;  /* 0x0000000f18307207 */ /* 0x040fe20006800000 */
[----:B------:R-:W-:Y:S01]  /*1510*/  @!P2 IMAD.MOV R32, RZ, RZ, -R32 ;  /* 0x000000ffff20a224 */ /* 0x000fe200078e0a20 */
[----:B------:R-:W-:Y:S02]  /*1520*/  ISETP.GE.U32.AND P2, PT, R3, UR12, PT ;  /* 0x0000000c03007c0c */ /* 0x000fe4000bf46070 */
[----:B------:R-:W-:Y:S01]  /*1530*/  SEL R43, R24, R30, !P5 ;  /* 0x0000001e182b7207 */ /* 0x000fe20006800000 */
[----:B------:R-:W-:Y:S01]  /*1540*/  IMAD.MOV R30, RZ, RZ, -R48 ;  /* 0x000000ffff1e7224 */ /* 0x000fe200078e0a30 */
[----:B------:R-:W-:Y:S02]  /*1550*/  @!P4 IADD3 R2, PT, PT, R2, -UR10, RZ ;  /* 0x8000000a0202cc10 */ /* 0x000fe4000fffe0ff */
[----:B------:R-:W-:Y:S01]  /*1560*/  SEL R33, R24, R32, !P5 ;  /* 0x0000002018217207 */ /* 0x000fe20006800000 */
[----:B------:R-:W-:Y:S01]  /*1570*/  IMAD.MOV R32, RZ, RZ, -R43 ;  /* 0x000000ffff207224 */ /* 0x000fe200078e0a2b */
[----:B------:R-:W-:Y:S01]  /*1580*/  @P1 IADD3 R36, PT, PT, R36, 0x1, RZ ;  /* 0x0000000124241810 */ /* 0x000fe20007ffe0ff */
[----:B------:R-:W-:Y:S01]  /*1590*/  @!P3 VIADD R34, R34, 0x1 ;  /* 0x000000012222b836 */ /* 0x000fe20000000000 */
[----:B------:R-:W-:Y:S01]  /*15a0*/  ISETP.GE.U32.AND P1, PT, R2, UR10, PT ;  /* 0x0000000a02007c0c */ /* 0x000fe2000bf26070 */
[----:B------:R-:W-:Y:S01]  /*15b0*/  IMAD R19, R30, UR52, R19 ;  /* 0x000000341e137c24 */ /* 0x000fe2000f8e0213 */
[----:B------:R-:W-:Y:S01]  /*15c0*/  LOP3.LUT R2, R20, UR53, RZ, 0x3c, !PT ;  /* 0x0000003514027c12 */ /* 0x000fe2000f8e3cff */
[----:B------:R-:W-:Y:S01]  /*15d0*/  IMAD R17, R32, UR52, R17 ;  /* 0x0000003420117c24 */ /* 0x000fe2000f8e0211 */
[----:B------:R-:W-:-:S02]  /*15e0*/  SHF.R.S64 R30, RZ, 0x1e, R0 ;  /* 0x0000001eff1e7819 */ /* 0x000fc40000001000 */
[----:B------:R-:W-:Y:S02]  /*15f0*/  ISETP.GE.AND P3, PT, R2, RZ, PT ;  /* 0x000000ff0200720c */ /* 0x000fe40003f66270 */
[----:B------:R-:W-:Y:S02]  /*1600*/  @P2 IADD3 R34, PT, PT, R34, 0x1, RZ ;  /* 0x0000000122222810 */ /* 0x000fe40007ffe0ff */
[----:B------:R-:W-:Y:S02]  /*1610*/  IADD3 R30, P2, PT, R30, UR40, RZ ;  /* 0x000000281e1e7c10 */ /* 0x000fe4000ff5e0ff */
[----:B------:R-:W-:Y:S02]  /*1620*/  IABS R2, R19 ;  /* 0x0000001300027213 */ /* 0x000fe40000000000 */
[----:B------:R-:W-:Y:S02]  /*1630*/  IABS R3, R17 ;  /* 0x0000001100037213 */ /* 0x000fe40000000000 */
[----:B------:R-:W-:Y:S01]  /*1640*/  LEA.HI.X.SX32 R31, R0, UR41, 0x2, P2 ;  /* 0x00000029001f7c11 */ /* 0x000fe200090f16ff */
[----:B------:R-:W-:Y:S01]  /*1650*/  IMAD.MOV.U32 R0, RZ, RZ, R2 ;  /* 0x000000ffff007224 */ /* 0x000fe200078e0002 */
[----:B------:R-:W-:Y:S01]  /*1660*/  LOP3.LUT R11, R10, UR52, RZ, 0x3c, !PT ;  /* 0x000000340a0b7c12 */ /* 0x000fe2000f8e3cff */
[----:B------:R-:W-:Y:S01]  /*1670*/  IMAD.MOV.U32 R2, RZ, RZ, R3 ;  /* 0x000000ffff027224 */ /* 0x000fe200078e0003 */
[----:B------:R-:W-:Y:S01]  /*1680*/  LOP3.LUT R3, R14, UR53, RZ, 0x3c, !PT ;  /* 0x000000350e037c12 */ /* 0x000fe2000f8e3cff */
[----:B------:R-:W-:Y:S01]  /*1690*/  IMAD.HI.U32 R40, R0, UR5, RZ ;  /* 0x0000000500287c27 */ /* 0x000fe2000f8e00ff */
[----:B------:R-:W-:-:S02]  /*16a0*/  ISETP.GE.AND P0, PT, R11, RZ, PT ;  /* 0x000000ff0b00720c */ /* 0x000fc40003f06270 */
[----:B0-----:R-:W-:Y:S01]  /*16b0*/  LOP3.LUT R9, R16, UR53, RZ, 0x3c, !PT ;  /* 0x0000003510097c12 */ /* 0x001fe2000f8e3cff */
[----:B------:R-:W-:Y:S01]  /*16c0*/  IMAD.HI.U32 R15, R2, UR5, RZ ;  /* 0x00000005020f7c27 */ /* 0x000fe2000f8e00ff */
[----:B------:R-:W-:Y:S02]  /*16d0*/  @!P4 IADD3 R35, PT, PT, R35, 0x1, RZ ;  /* 0x000000012323c810 */ /* 0x000fe40007ffe0ff */
[----:B------:R-:W-:Y:S01]  /*16e0*/  ISETP.GE.AND P4, PT, R3, RZ, PT ;  /* 0x000000ff0300720c */ /* 0x000fe20003f86270 */
[----:B------:R-:W-:Y:S01]  /*16f0*/  IMAD.MOV R3, RZ, RZ, -R40 ;  /* 0x000000ffff037224 */ /* 0x000fe200078e0a28 */
[----:B------:R-:W-:Y:S01]  /*1700*/  ISETP.GE.AND P2, PT, R9, RZ, PT ;  /* 0x000000ff0900720c */ /* 0x000fe20003f46270 */
[----:B------:R-:W-:Y:S02]  /*1710*/  IMAD.MOV R9, RZ, RZ, -R15 ;  /* 0x000000ffff097224 */ /* 0x000fe400078e0a0f */
[----:B------:R-:W-:Y:S01]  /*1720*/  IMAD R0, R3, UR12, R0 ;  /* 0x0000000c03007c24 */ /* 0x000fe2000f8e0200 */
[----:B------:R-:W-:Y:S01]  /*1730*/  @P1 IADD3 R35, PT, PT, R35, 0x1, RZ ;  /* 0x0000000123231810 */ /* 0x000fe20007ffe0ff */
[----:B------:R-:W-:-:S02]  /*1740*/  IMAD R2, R9, UR12, R2 ;  /* 0x0000000c09027c24 */ /* 0x000fc4000f8e0202 */
[----:B------:R-:W-:Y:S01]  /*1750*/  IMAD.MOV R11, RZ, RZ, -R33 ;  /* 0x000000ffff0b7224 */ /* 0x000fe200078e0a21 */
[----:B------:R-:W-:Y:S01]  /*1760*/  ISETP.LT.U32.AND P1, PT, R0, UR12, PT ;  /* 0x0000000c00007c0c */ /* 0x000fe2000bf21070 */
[----:B------:R-:W-:Y:S01]  /*1770*/  @!P0 IMAD.MOV R35, RZ, RZ, -R35 ;  /* 0x000000ffff238224 */ /* 0x000fe200078e0a23 */
[----:B------:R-:W-:Y:S01]  /*1780*/  ISETP.LT.U32.AND P0, PT, R2, UR12, PT ;  /* 0x0000000c02007c0c */ /* 0x000fe2000bf01070 */
[----:B------:R-:W-:Y:S01]  /*1790*/  IMAD R11, R11, UR52, R52 ;  /* 0x000000340b0b7c24 */ /* 0x000fe2000f8e0234 */
[----:B------:R-:W-:Y:S01]  /*17a0*/  @!P3 IADD3 R42, PT, PT, -R42, RZ, RZ ;  /* 0x000000ff2a2ab210 */ /* 0x000fe20007ffe1ff */
[----:B------:R-:W-:Y:S01]  /*17b0*/  @!P2 IMAD.MOV R36, RZ, RZ, -R36 ;  /* 0x000000ffff24a224 */ /* 0x000fe200078e0a24 */
[----:B------:R-:W-:Y:S01]  /*17c0*/  SEL R35, R24, R35, !P5 ;  /* 0x0000002318237207 */ /* 0x000fe20006800000 */
[----:B------:R-:W-:Y:S01]  /*17d0*/  @!P4 IMAD.MOV R34, RZ, RZ, -R34 ;  /* 0x000000ffff22c224 */ /* 0x000fe200078e0a22 */
[----:B------:R-:W-:Y:S01]  /*17e0*/  IABS R49, R11 ;  /* 0x0000000b00317213 */ /* 0x000fe20000000000 */
[----:B------:R0:W3:Y:S01]  /*17f0*/  LDG.E R9, desc[UR14][R30.64] ;  /* 0x0000000e1e097981 */ /* 0x0000e2000c1e1900 */
[----:B------:R-:W-:-:S03]  /*1800*/  IADD3 R3, PT, PT, -R35, RZ, RZ ;  /* 0x000000ff23037210 */ /* 0x000fc60007ffe1ff */
[----:B------:R-:W-:Y:S02]  /*1810*/  @!P1 VIADD R0, R0, -UR12 ;  /* 0x8000000c00009c36 */ /* 0x000fe40008000000 */
[----:B------:R-:W-:-:S04]  /*1820*/  IMAD.HI.U32 R32, R49, UR5, RZ ;  /* 0x0000000531207c27 */ /* 0x000fc8000f8e00ff */
[----:B------:R-:W-:Y:S01]  /*1830*/  @!P0 VIADD R2, R2, -UR12 ;  /* 0x8000000c02028c36 */ /* 0x000fe20008000000 */
[----:B------:R-:W-:Y:S01]  /*1840*/  ISETP.GE.U32.AND P2, PT, R0, UR12, PT ;  /* 0x0000000c00007c0c */ /* 0x000fe2000bf46070 */
[----:B------:R-:W-:Y:S01]  /*1850*/  IMAD.MOV R52, RZ, RZ, -R32 ;  /* 0x000000ffff347224 */ /* 0x000fe200078e0a20 */
[----:B------:R-:W-:Y:S01]  /*1860*/  LOP3.LUT R0, R19, UR53, RZ, 0x3c, !PT ;  /* 0x0000003513007c12 */ /* 0x000fe2000f8e3cff */
[----:B------:R-:W-:Y:S01]  /*1870*/  IMAD R10, R3, UR52, R10 ;  /* 0x00000034030a7c24 */ /* 0x000fe2000f8e020a */
[----:B------:R-:W-:Y:S02]  /*1880*/  @!P1 IADD3 R40, PT, PT, R40, 0x1, RZ ;  /* 0x0000000128289810 */ /* 0x000fe40007ffe0ff */
[----:B------:R-:W-:Y:S01]  /*1890*/  ISETP.GE.U32.AND P1, PT, R2, UR12, PT ;  /* 0x0000000c02007c0c */ /* 0x000fe2000bf26070 */
[----:B------:R-:W-:Y:S01]  /*18a0*/  IMAD R49, R52, UR12, R49 ;  /* 0x0000000c34317c24 */ /* 0x000fe2000f8e0231 */
[----:B------:R-:W1:Y:S01]  /*18b0*/  LDC.64 R2, c[0x0][0x390] ;  /* 0x0000e400ff027b82 */ /* 0x000e620000000a00 */
[----:B------:R-:W-:-:S03]  /*18c0*/  ISETP.GE.AND P4, PT, R0, RZ, PT ;  /* 0x000000ff0000720c */ /* 0x000fc60003f86270 */
[----:B------:R-:W-:Y:S01]  /*18d0*/  ISETP.LT.U32.AND P3, PT, R49, UR12, PT ;  /* 0x0000000c31007c0c */ /* 0x000fe2000bf61070 */
[----:B------:R-:W-:Y:S01]  /*18e0*/  @P2 VIADD R40, R40, 0x1 ;  /* 0x0000000128282836 */ /* 0x000fe20000000000 */
[----:B0-----:R-:W-:Y:S02]  /*18f0*/  LOP3.LUT R30, R17, UR53, RZ, 0x3c, !PT ;  /* 0x00000035111e7c12 */ /* 0x001fe4000f8e3cff */
[----:B------:R-:W-:-:S06]  /*1900*/  IABS R0, R10 ;  /* 0x0000000a00007213 */ /* 0x000fcc0000000000 */
[----:B------:R-:W-:Y:S02]  /*1910*/  @!P4 IADD3 R40, PT, PT, -R40, RZ, RZ ;  /* 0x000000ff2828c210 */ /* 0x000fe40007ffe1ff */
[----:B------:R-:W-:Y:S02]  /*1920*/  ISETP.GE.AND P4, PT, R30, RZ, PT ;  /* 0x000000ff1e00720c */ /* 0x000fe40003f86270 */
[----:B------:R-:W0:Y:S01]  /*1930*/  LDC.64 R30, c[0x0][0x398] ;  /* 0x0000e600ff1e7b82 */ /* 0x000e220000000a00 */
[----:B------:R-:W-:Y:S02]  /*1940*/  @!P3 VIADD R49, R49, -UR12 ;  /* 0x8000000c3131bc36 */ /* 0x000fe40008000000 */
[----:B------:R-:W-:-:S03]  /*1950*/  @!P0 VIADD R15, R15, 0x1 ;  /* 0x000000010f0f8836 */ /* 0x000fc60000000000 */
[----:B------:R-:W-:Y:S01]  /*1960*/  ISETP.GE.U32.AND P2, PT, R49, UR12, PT ;  /* 0x0000000c31007c0c */ /* 0x000fe2000bf46070 */
[----:B------:R-:W-:Y:S01]  /*1970*/  IMAD.HI.U32 R49, R0, UR5, RZ ;  /* 0x0000000500317c27 */ /* 0x000fe2000f8e00ff */
[----:B-1----:R-:W-:Y:S02]  /*1980*/  ISETP.NE.U32.AND P0, PT, R2, 0x1, PT ;  /* 0x000000010200780c */ /* 0x002fe40003f05070 */
[----:B------:R-:W-:Y:S01]  /*1990*/  IADD3 R2, PT, PT, R26, 0xe0, RZ ;  /* 0x000000e01a027810 */ /* 0x000fe20007ffe0ff */
[----:B------:R-:W-:-:S03]  /*19a0*/  IMAD.MOV R51, RZ, RZ, -R49 ;  /* 0x000000ffff337224 */ /* 0x000fc600078e0a31 */
[----:B------:R-:W-:Y:S01]  /*19b0*/  IABS R52, R2 ;  /* 0x0000000200347213 */ /* 0x000fe20000000000 */
[----:B------:R-:W-:Y:S02]  /*19c0*/  IMAD R0, R51, UR12, R0 ;  /* 0x0000000c33007c24 */ /* 0x000fe4000f8e0200 */
[----:B------:R-:W-:Y:S02]  /*19d0*/  @P1 VIADD R15, R15, 0x1 ;  /* 0x000000010f0f1836 */ /* 0x000fe40000000000 */
[----:B------:R-:W-:-:S04]  /*19e0*/  IMAD.HI.U32 R51, R52, UR7, RZ ;  /* 0x0000000734337c27 */ /* 0x000fc8000f8e00ff */
[----:B------:R-:W-:Y:S01]  /*19f0*/  IMAD.MOV R53, RZ, RZ, -R51 ;  /* 0x000000ffff357224 */ /* 0x000fe200078e0a33 */
[----:B0-----:R-:W-:Y:S02]  /*1a00*/  ISETP.NE.U32.AND P1, PT, R30, 0x1, PT ;  /* 0x000000011e00780c */ /* 0x001fe40003f25070 */
[----:B------:R-:W-:Y:S01]  /*1a10*/  MOV R30, R15 ;  /* 0x0000000f001e7202 */ /* 0x000fe20000000f00 */
[----:B------:R-:W-:-:S04]  /*1a20*/  IMAD R52, R53, UR11, R52 ;  /* 0x0000000b35347c24 */ /* 0x000fc8000f8e0234 */
[----:B------:R-:W-:Y:S01]  /*1a30*/  @!P4 IMAD.MOV R30, RZ, RZ, -R30 ;  /* 0x000000ffff1ec224 */ /* 0x000fe200078e0a1e */
[----:B------:R-:W-:Y:S02]  /*1a40*/  ISETP.LT.U32.AND P4, PT, R52, UR11, PT ;  /* 0x0000000b34007c0c */ /* 0x000fe4000bf81070 */
[----:B------:R-:W-:-:S11]  /*1a50*/  @!P3 IADD3 R32, PT, PT, R32, 0x1, RZ ;  /* 0x000000012020b810 */ /* 0x000fd60007ffe0ff */
[----:B------:R-:W-:-:S05]  /*1a60*/  @!P4 VIADD R52, R52, -UR11 ;  /* 0x8000000b3434cc36 */ /* 0x000fca0008000000 */
[----:B------:R-:W-:Y:S01]  /*1a70*/  ISETP.GE.U32.AND P3, PT, R52, UR11, PT ;  /* 0x0000000b34007c0c */ /* 0x000fe2000bf66070 */
[----:B------:R-:W-:Y:S01]  /*1a80*/  @!P4 VIADD R51, R51, 0x1 ;  /* 0x000000013333c836 */ /* 0x000fe20000000000 */
[----:B------:R-:W-:-:S04]  /*1a90*/  LOP3.LUT R15, R2, UR51, RZ, 0x3c, !PT ;  /* 0x00000033020f7c12 */ /* 0x000fc8000f8e3cff */
[----:B------:R-:W-:-:S07]  /*1aa0*/  ISETP.GE.AND P4, PT, R15, RZ, PT ;  /* 0x000000ff0f00720c */ /* 0x000fce0003f86270 */
[----:B------:R-:W-:Y:S01]  /*1ab0*/  @P3 VIADD R51, R51, 0x1 ;  /* 0x0000000133333836 */ /* 0x000fe20000000000 */
[----:B------:R-:W-:-:S05]  /*1ac0*/  ISETP.LT.U32.AND P3, PT, R0, UR12, PT ;  /* 0x0000000c00007c0c */ /* 0x000fca000bf61070 */
[----:B------:R-:W-:-:S08]  /*1ad0*/  @!P4 IMAD.MOV R51, RZ, RZ, -R51 ;  /* 0x000000ffff33c224 */ /* 0x000fd000078e0a33 */
[----:B------:R-:W-:-:S04]  /*1ae0*/  @!P3 IADD3 R0, PT, PT, R0, -UR12, RZ ;  /* 0x8000000c0000bc10 */ /* 0x000fc8000fffe0ff */
[----:B------:R-:W-:Y:S02]  /*1af0*/  ISETP.GE.U32.AND P4, PT, R0, UR12, PT ;  /* 0x0000000c00007c0c */ /* 0x000fe4000bf86070 */
[----:B------:R-:W-:-:S05]  /*1b00*/  SEL R0, R25, R51, !P6 ;  /* 0x0000003319007207 */ /* 0x000fca0007000000 */
[----:B------:R-:W-:-:S04]  /*1b10*/  IMAD.MOV R15, RZ, RZ, -R0 ;  /* 0x000000ffff0f7224 */ /* 0x000fc800078e0a00 */
[----:B------:R-:W-:Y:S01]  /*1b20*/  IMAD R15, R15, UR51, R2 ;  /* 0x000000330f0f7c24 */ /* 0x000fe2000f8e0202 */
[----:B------:R-:W-:Y:S02]  /*1b30*/  ISETP.NE.AND.EX P0, PT, R3, RZ, PT, P0 ;  /* 0x000000ff0300720c */ /* 0x000fe40003f05300 */
[----:B------:R-:W-:Y:S02]  /*1b40*/  ISETP.NE.AND.EX P1, PT, R31, RZ, PT, P1 ;  /* 0x000000ff1f00720c */ /* 0x000fe40003f25310 */
[----:B------:R-:W-:Y:S02]  /*1b50*/  IABS R3, R15 ;  /* 0x0000000f00037213 */ /* 0x000fe40000000000 */
[----:B------:R-:W-:Y:S02]  /*1b60*/  LOP3.LUT R31, R11, UR53, RZ, 0x3c, !PT ;  /* 0x000000350b1f7c12 */ /* 0x000fe4000f8e3cff */
[----:B------:R-:W-:Y:S01]  /*1b70*/  @P2 IADD3 R32, PT, PT, R32, 0x1, RZ ;  /* 0x0000000120202810 */ /* 0x000fe20007ffe0ff */
[----:B------:R-:W-:Y:S01]  /*1b80*/  IMAD.HI.U32 R51, R3, UR9, RZ ;  /* 0x0000000903337c27 */ /* 0x000fe2000f8e00ff */
[----:B------:R-:W-:-:S03]  /*1b90*/  ISETP.GE.AND P2, PT, R31, RZ, PT ;  /* 0x000000ff1f00720c */ /* 0x000fc60003f46270 */
[----:B------:R-:W-:-:S04]  /*1ba0*/  IMAD.MOV R52, RZ, RZ, -R51 ;  /* 0x000000ffff347224 */ /* 0x000fc800078e0a33 */
[----:B------:R-:W-:-:S06]  /*1bb0*/  IMAD R3, R52, UR10, R3 ;  /* 0x0000000a34037c24 */ /* 0x000fcc000f8e0203 */
[----:B------:R-:W-:Y:S01]  /*1bc0*/  @!P2 IMAD.MOV R32, RZ, RZ, -R32 ;  /* 0x000000ffff20a224 */ /* 0x000fe200078e0a20 */
[----:B------:R-:W-:Y:S02]  /*1bd0*/  ISETP.LT.U32.AND P2, PT, R3, UR10, PT ;  /* 0x0000000a03007c0c */ /* 0x000fe4000bf41070 */
[----:B------:R-:W-:Y:S02]  /*1be0*/  SEL R12, R12, RZ, P0 ;  /* 0x000000ff0c0c7207 */ /* 0x000fe40000000000 */
[----:B------:R-:W-:Y:S02]  /*1bf0*/  SEL R31, R37, RZ, P1 ;  /* 0x000000ff251f7207 */ /* 0x000fe40000800000 */
[----:B------:R-:W-:Y:S01]  /*1c00*/  SEL R27, R27, RZ, P0 ;  /* 0x000000ff1b1b7207 */ /* 0x000fe20000000000 */
[----:B------:R-:W-:Y:S01]  /*1c10*/  IMAD R12, R12, UR36, RZ ;  /* 0x000000240c0c7c24 */ /* 0x000fe2000f8e02ff */
[----:B------:R-:W-:Y:S02]  /*1c20*/  SEL R13, R13, RZ, P0 ;  /* 0x000000ff0d0d7207 */ /* 0x000fe40000000000 */
[----:B------:R-:W-:-:S03]  /*1c30*/  SEL R22, R22, RZ, P0 ;  /* 0x000000ff16167207 */ /* 0x000fc60000000000 */
[----:B------:R-:W-:Y:S01]  /*1c40*/  @!P2 IADD3 R3, PT, PT, R3, -UR10, RZ ;  /* 0x8000000a0303ac10 */ /* 0x000fe2000fffe0ff */
[----:B------:R-:W-:Y:S01]  /*1c50*/  @!P3 VIADD R49, R49, 0x1 ;  /* 0x000000013131b836 */ /* 0x000fe20000000000 */
[----:B------:R-:W-:Y:S01]  /*1c60*/  SEL R37, R41, RZ, P1 ;  /* 0x000000ff29257207 */ /* 0x000fe20000800000 */
[----:B------:R-:W-:Y:S01]  /*1c70*/  IMAD R31, R31, UR37, R12 ;  /* 0x000000251f1f7c24 */ /* 0x000fe2000f8e020c */
[----:B------:R-:W-:Y:S01]  /*1c80*/  ISETP.GE.U32.AND P3, PT, R3, UR10, PT ;  /* 0x0000000a03007c0c */ /* 0x000fe2000bf66070 */
[----:B------:R-:W-:Y:S01]  /*1c90*/  IMAD R52, R27, UR36, RZ ;  /* 0x000000241b347c24 */ /* 0x000fe2000f8e02ff */
[----:B------:R-:W-:Y:S01]  /*1ca0*/  SEL R29, R29, RZ, P1 ;  /* 0x000000ff1d1d7207 */ /* 0x000fe20000800000 */
[----:B------:R-:W-:Y:S01]  /*1cb0*/  IMAD R12, R13, UR36, RZ ;  /* 0x000000240d0c7c24 */ /* 0x000fe2000f8e02ff */
[----:B------:R-:W-:Y:S01]  /*1cc0*/  SEL R48, R48, RZ, P1 ;  /* 0x000000ff30307207 */ /* 0x000fe20000800000 */
[----:B------:R-:W-:Y:S02]  /*1cd0*/  VIADD R27, R26, 0x100 ;  /* 0x000001001a1b7836 */ /* 0x000fe40000000000 */
[----:B------:R-:W-:-:S02]  /*1ce0*/  IMAD R3, R22, UR36, RZ ;  /* 0x0000002416037c24 */ /* 0x000fc4000f8e02ff */
[----:B------:R-:W-:Y:S02]  /*1cf0*/  IMAD R37, R37, UR37, R52 ;  /* 0x0000002525257c24 */ /* 0x000fe4000f8e0234 */
[----:B------:R-:W-:Y:S01]  /*1d00*/  IMAD R52, R29, UR37, R12 ;  /* 0x000000251d347c24 */ /* 0x000fe2000f8e020c */
[----:B------:R-:W-:Y:S01]  /*1d10*/  IABS R29, R27 ;  /* 0x0000001b001d7213 */ /* 0x000fe20000000000 */
[----:B------:R-:W-:Y:S01]  /*1d20*/  IMAD R48, R48, UR37, R3 ;  /* 0x0000002530307c24 */ /* 0x000fe2000f8e0203 */
[----:B------:R-:W-:Y:S02]  /*1d30*/  LOP3.LUT R3, R10, UR53, RZ, 0x3c, !PT ;  /* 0x000000350a037c12 */ /* 0x000fe4000f8e3cff */
[----:B------:R-:W-:Y:S01]  /*1d40*/  @P4 IADD3 R49, PT, PT, R49, 0x1, RZ ;  /* 0x0000000131314810 */ /* 0x000fe20007ffe0ff */
[----:B------:R-:W-:Y:S01]  /*1d50*/  IMAD.HI.U32 R53, R29, UR7, RZ ;  /* 0x000000071d357c27 */ /* 0x000fe2000f8e00ff */
[----:B------:R-:W-:-:S03]  /*1d60*/  ISETP.GE.AND P4, PT, R3, RZ, PT ;  /* 0x000000ff0300720c */ /* 0x000fc60003f86270 */
[----:B------:R-:W-:Y:S02]  /*1d70*/  IMAD.MOV R12, RZ, RZ, -R53 ;  /* 0x000000ffff0c7224 */ /* 0x000fe400078e0a35 */
[----:B------:R-:W-:Y:S02]  /*1d80*/  IMAD.MOV.U32 R22, RZ, RZ, R49 ;  /* 0x000000ffff167224 */ /* 0x000fe400078e0031 */
[----:B------:R-:W-:Y:S01]  /*1d90*/  IMAD R29, R12, UR11, R29 ;  /* 0x0000000b0c1d7c24 */ /* 0x000fe2000f8e021d */
[----:B------:R-:W-:-:S05]  /*1da0*/  SHF.R.S64 R12, RZ, 0x1e, R2 ;  /* 0x0000001eff0c7819 */ /* 0x000fca0000001002 */
[----:B------:R-:W-:Y:S02]  /*1db0*/  @!P4 IADD3 R22, PT, PT, -R22, RZ, RZ ;  /* 0x000000ff1616c210 */ /* 0x000fe40007ffe1ff */
[----:B------:R-:W-:-:S04]  /*1dc0*/  IADD3 R12, P4, PT, R12, UR40, RZ ;  /* 0x000000280c0c7c10 */ /* 0x000fc8000ff9e0ff */
[----:B------:R-:W-:Y:S02]  /*1dd0*/  LEA.HI.X.SX32 R13, R2, UR41, 0x2, P4 ;  /* 0x00000029020d7c11 */ /* 0x000fe4000a0f16ff */
[----:B------:R-:W-:Y:S01]  /*1de0*/  LOP3.LUT R2, R15, UR52, RZ, 0x3c, !PT ;  /* 0x000000340f027c12 */ /* 0x000fe2000f8e3cff */
[----:B------:R-:W-:Y:S01]  /*1df0*/  @!P2 VIADD R51, R51, 0x1 ;  /* 0x000000013333a836 */ /* 0x000fe20000000000 */
[----:B------:R-:W-:Y:S01]  /*1e00*/  ISETP.LT.U32.AND P4, PT, R29, UR11, PT ;  /* 0x0000000b1d007c0c */ /* 0x000fe2000bf81070 */
[----:B------:R0:W3:Y:S01]  /*1e10*/  LDG.E R12, desc[UR14][R12.64] ;  /* 0x0000000e0c0c7981 */ /* 0x0000e2000c1e1900 */
[----:B------:R-:W-:Y:S02]  /*1e20*/  ISETP.GE.AND P2, PT, R2, RZ, PT ;  /* 0x000000ff0200720c */ /* 0x000fe40003f46270 */
[----:B------:R-:W1:Y:S01]  /*1e30*/  LDC.64 R2, c[0x0][0x3a0] ;  /* 0x0000e800ff027b82 */ /* 0x000e620000000a00 */
[----:B------:R-:W-:Y:S02]  /*1e40*/  SEL R21, R21, RZ, P0 ;  /* 0x000000ff15157207 */ /* 0x000fe40000000000 */
[----:B------:R-:W-:-:S02]  /*1e50*/  SEL R41, R43, RZ, P1 ;  /* 0x000000ff2b297207 */ /* 0x000fc40000800000 */
[----:B------:R-:W-:Y:S01]  /*1e60*/  SEL R23, R23, RZ, P0 ;  /* 0x000000ff17177207 */ /* 0x000fe20000000000 */
[----:B------:R-:W-:-:S03]  /*1e70*/  IMAD R54, R21, UR36, RZ ;  /* 0x0000002415367c24 */ /* 0x000fc6000f8e02ff */
[----:B------:R-:W-:Y:S01]  /*1e80*/  @!P4 VIADD R29, R29, -UR11 ;  /* 0x8000000b1d1dcc36 */ /* 0x000fe20008000000 */
[----:B------:R-:W-:Y:S01]  /*1e90*/  @P3 IADD3 R51, PT, PT, R51, 0x1, RZ ;  /* 0x0000000133333810 */ /* 0x000fe20007ffe0ff */
[----:B------:R-:W-:-:S03]  /*1ea0*/  IMAD R41, R41, UR37, R54 ;  /* 0x0000002529297c24 */ /* 0x000fc6000f8e0236 */
[----:B------:R-:W-:Y:S01]  /*1eb0*/  ISETP.GE.U32.AND P3, PT, R29, UR11, PT ;  /* 0x0000000b1d007c0c */ /* 0x000fe2000bf66070 */
[----:B------:R-:W-:Y:S01]  /*1ec0*/  IMAD R54, R23, UR36, RZ ;  /* 0x0000002417367c24 */ /* 0x000fe2000f8e02ff */
[----:B------:R-:W-:Y:S01]  /*1ed0*/  ISETP.NE.AND P5, PT, RZ, UR53, PT ;  /* 0x00000035ff007c0c */ /* 0x000fe2000bfa5270 */
[----:B------:R-:W-:Y:S01]  /*1ee0*/  @!P2 IMAD.MOV R51, RZ, RZ, -R51 ;  /* 0x000000ffff33a224 */ /* 0x000fe200078e0a33 */
[----:B------:R-:W-:Y:S02]  /*1ef0*/  LOP3.LUT R23, RZ, UR53, RZ, 0x33, !PT ;  /* 0x00000035ff177c12 */ /* 0x000fe4000f8e33ff */
[----:B------:R-:W-:Y:S02]  /*1f00*/  IADD3 R43, PT, PT, R26, 0x120, RZ ;  /* 0x000001201a2b7810 */ /* 0x000fe40007ffe0ff */
[----:B-1----:R-:W-:Y:S02]  /*1f10*/  ISETP.NE.U32.AND P2, PT, R2, 0x1, PT ;  /* 0x000000010200780c */ /* 0x002fe40003f45070 */
[----:B------:R-:W-:-:S02]  /*1f20*/  SEL R21, R35, RZ, P1 ;  /* 0x000000ff23157207 */ /* 0x000fc40000800000 */
[----:B------:R-:W-:Y:S01]  /*1f30*/  SEL R42, R23, R42, !P5 ;  /* 0x0000002a172a7207 */ /* 0x000fe20006800000 */
[----:B------:R-:W-:Y:S01]  /*1f40*/  @!P4 VIADD R53, R53, 0x1 ;  /* 0x000000013535c836 */ /* 0x000fe20000000000 */
[----:B------:R-:W-:Y:S02]  /*1f50*/  ISETP.NE.AND.EX P2, PT, R3, RZ, PT, P2 ;  /* 0x000000ff0300720c */ /* 0x000fe40003f45320 */
[----:B------:R-:W-:Y:S02]  /*1f60*/  IABS R35, R43 ;  /* 0x0000002b00237213 */ /* 0x000fe40000000000 */
[----:B------:R-:W-:Y:S01]  /*1f70*/  LOP3.LUT R2, R27, UR51, RZ, 0x3c, !PT ;  /* 0x000000331b027c12 */ /* 0x000fe2000f8e3cff */
[----:B------:R-:W-:Y:S01]  /*1f80*/  IMAD.MOV R3, RZ, RZ, -R42 ;  /* 0x000000ffff037224 */ /* 0x000fe200078e0a2a */
[----:B------:R-:W-:Y:S01]  /*1f90*/  SEL R28, R28, RZ, P0 ;  /* 0x000000ff1c1c7207 */ /* 0x000fe20000000000 */
[----:B------:R-:W-:Y:S01]  /*1fa0*/  @P3 VIADD R53, R53, 0x1 ;  /* 0x0000000135353836 */ /* 0x000fe20000000000 */
[----:B------:R-:W-:Y:S01]  /*1fb0*/  SEL R29, R42, RZ, P2 ;  /* 0x000000ff2a1d7207 */ /* 0x000fe20001000000 */
[----:B------:R-:W-:Y:S01]  /*1fc0*/  IMAD.HI.U32 R42, R35, UR7, RZ ;  /* 0x00000007232a7c27 */ /* 0x000fe2000f8e00ff */
[----:B------:R-:W-:-:S03]  /*1fd0*/  ISETP.GE.AND P3, PT, R2, RZ, PT ;  /* 0x000000ff0200720c */ /* 0x000fc60003f66270 */
[----:B------:R-:W-:Y:S01]  /*1fe0*/  IMAD R28, R28, UR36, RZ ;  /* 0x000000241c1c7c24 */ /* 0x000fe2000f8e02ff */
[----:B------:R-:W-:-:S03]  /*1ff0*/  IADD3 R2, PT, PT, -R42, RZ, RZ ;  /* 0x000000ff2a027210 */ /* 0x000fc60007ffe1ff */
[----:B------:R-:W-:Y:S02]  /*2000*/  IMAD R21, R21, UR37, R28 ;  /* 0x0000002515157c24 */ /* 0x000fe4000f8e021c */
[----:B------:R-:W-:Y:S02]  /*2010*/  IMAD R28, R3, UR53, R20 ;  /* 0x00000035031c7c24 */ /* 0x000fe4000f8e0214 */
[----:B------:R-:W-:Y:S02]  /*2020*/  IMAD.MOV.U32 R20, RZ, RZ, R53 ;  /* 0x000000ffff147224 */ /* 0x000fe400078e0035 */
[----:B------:R-:W-:Y:S01]  /*2030*/  IMAD R35, R2, UR11, R35 ;  /* 0x0000000b02237c24 */ /* 0x000fe2000f8e0223 */
[----:B------:R-:W-:Y:S01]  /*2040*/  SHF.R.S64 R2, RZ, 0x1e, R27 ;  /* 0x0000001eff027819 */ /* 0x000fe2000000101b */
[----:B------:R-:W-:-:S03]  /*2050*/  @!P3 IMAD.MOV R20, RZ, RZ, -R20 ;  /* 0x000000ffff14b224 */ /* 0x000fc600078e0a14 */
[----:B------:R-:W-:-:S04]  /*2060*/  IADD3 R2, P3, PT, R2, UR40, RZ ;  /* 0x0000002802027c10 */ /* 0x000fc8000ff7e0ff */
[----:B------:R-:W-:Y:S02]  /*2070*/  LEA.HI.X.SX32 R3, R27, UR41, 0x2, P3 ;  /* 0x000000291b037c11 */ /* 0x000fe400098f16ff */
[----:B------:R-:W-:Y:S02]  /*2080*/  ISETP.LT.U32.AND P3, PT, R35, UR11, PT ;  /* 0x0000000b23007c0c */ /* 0x000fe4000bf61070 */
[----:B------:R-:W-:Y:S02]  /*2090*/  SEL R36, R23, R36, !P5 ;  /* 0x0000002417247207 */ /* 0x000fe40006800000 */
[----:B------:R-:W-:Y:S02]  /*20a0*/  SEL R49, R33, RZ, P1 ;  /* 0x000000ff21317207 */ /* 0x000fe40000800000 */
[----:B------:R-:W-:-:S05]  /*20b0*/  IADD3 R33, PT, PT, -R36, RZ, RZ ;  /* 0x000000ff24217210 */ /* 0x000fca0007ffe1ff */
[----:B------:R-:W-:Y:S02]  /*20c0*/  IMAD R33, R33, UR53, R16 ;  /* 0x0000003521217c24 */ /* 0x000fe4000f8e0210 */
[----:B------:R-:W-:Y:S01]  /*20d0*/  @!P3 VIADD R35, R35, -UR11 ;  /* 0x8000000b2323bc36 */ /* 0x000fe20008000000 */
[C---:B------:R-:W-:Y:S01]  /*20e0*/  SEL R16, R23.reuse, R34, !P5 ;  /* 0x0000002217107207 */ /* 0x040fe20006800000 */
[----:B------:R-:W-:Y:S01]  /*20f0*/  @!P3 VIADD R42, R42, 0x1 ;  /* 0x000000012a2ab836 */ /* 0x000fe20000000000 */
[----:B------:R-:W-:Y:S02]  /*2100*/  SEL R40, R23, R40, !P5 ;  /* 0x0000002817287207 */ /* 0x000fe40006800000 */
[----:B------:R-:W-:Y:S02]  /*2110*/  ISETP.GE.U32.AND P3, PT, R35, UR11, PT ;  /* 0x0000000b23007c0c */ /* 0x000fe4000bf66070 */
[----:B------:R-:W-:Y:S02]  /*2120*/  IADD3 R35, PT, PT, -R16, RZ, RZ ;  /* 0x000000ff10237210 */ /* 0x000fe40007ffe1ff */
[----:B------:R-:W-:-:S02]  /*2130*/  SEL R36, R36, RZ, P2 ;  /* 0x000000ff24247207 */ /* 0x000fc40001000000 */
[----:B------:R-:W-:Y:S01]  /*2140*/  SEL R16, R16, RZ, P2 ;  /* 0x000000ff10107207 */ /* 0x000fe20001000000 */
[----:B------:R-:W-:Y:S02]  /*2150*/  IMAD R35, R35, UR53, R14 ;  /* 0x0000003523237c24 */ /* 0x000fe4000f8e020e */
[----:B------:R-:W-:Y:S02]  /*2160*/  IMAD.MOV R14, RZ, RZ, -R40 ;  /* 0x000000ffff0e7224 */ /* 0x000fe400078e0a28 */
[----:B------:R-:W-:Y:S02]  /*2170*/  IMAD R34, R36, UR38, R31 ;  /* 0x0000002624227c24 */ /* 0x000fe4000f8e021f */
[----:B------:R-:W-:Y:S01]  /*2180*/  IMAD R31, R14, UR53, R19 ;  /* 0x000000350e1f7c24 */ /* 0x000fe2000f8e0213 */
[C---:B------:R-:W-:Y:S01]  /*2190*/  SEL R14, R23.reuse, R30, !P5 ;  /* 0x0000001e170e7207 */ /* 0x040fe20006800000 */
[----:B------:R-:W-:Y:S01]  /*21a0*/  IMAD R37, R16, UR38, R37 ;  /* 0x0000002610257c24 */ /* 0x000fe2000f8e0225 */
[----:B------:R-:W-:-:S02]  /*21b0*/  SEL R16, R23, R32, !P5 ;  /* 0x0000002017107207 */ /* 0x000fc40006800000 */
[----:B------:R-:W-:Y:S01]  /*21c0*/  SEL R19, R40, RZ, P2 ;  /* 0x000000ff28137207 */ /* 0x000fe20001000000 */
[----:B------:R-:W-:Y:S01]  /*21d0*/  IMAD.MOV R32, RZ, RZ, -R14 ;  /* 0x000000ffff207224 */ /* 0x000fe200078e0a0e */
[----:B------:R-:W-:Y:S01]  /*21e0*/  SEL R40, R16, RZ, P2 ;  /* 0x000000ff10287207 */ /* 0x000fe20001000000 */
[----:B------:R-:W-:Y:S01]  /*21f0*/  IMAD.MOV R36, RZ, RZ, -R16 ;  /* 0x000000ffff247224 */ /* 0x000fe200078e0a10 */
[----:B------:R-:W-:Y:S01]  /*2200*/  P2R R55, PR, RZ, 0x1 ;  /* 0x00000001ff377803 */ /* 0x000fe20000000000 */
[----:B------:R-:W-:Y:S01]  /*2210*/  IMAD R29, R29, UR38, R52 ;  /* 0x000000261d1d7c24 */ /* 0x000fe2000f8e0234 */
[----:B------:R-:W-:Y:S01]  /*2220*/  SEL R16, R25, R20, !P6 ;  /* 0x0000001419107207 */ /* 0x000fe20007000000 */
[----:B------:R-:W-:Y:S01]  /*2230*/  IMAD R30, R19, UR38, R48 ;  /* 0x00000026131e7c24 */ /* 0x000fe2000f8e0230 */
[----:B------:R-:W1:Y:S01]  /*2240*/  LDC.64 R52, c[0x0][0x3a8] ;  /* 0x0000ea00ff347b82 */ /* 0x000e620000000a00 */
[----:B------:R-:W-:Y:S01]  /*2250*/  ISETP.NE.AND P0, PT, RZ, UR52, PT ;  /* 0x00000034ff007c0c */ /* 0x000fe2000bf05270 */
[----:B------:R-:W-:Y:S01]  /*2260*/  IMAD R32, R32, UR53, R17 ;  /* 0x0000003520207c24 */ /* 0x000fe2000f8e0211 */
[----:B------:R-:W-:Y:S01]  /*2270*/  LOP3.LUT R19, R43, UR51, RZ, 0x3c, !PT ;  /* 0x000000332b137c12 */ /* 0x000fe2000f8e3cff */
[----:B------:R-:W-:Y:S01]  /*2280*/  IMAD R17, R36, UR53, R11 ;  /* 0x0000003524117c24 */ /* 0x000fe2000f8e020b */
[----:B------:R-:W-:Y:S01]  /*2290*/  @P3 IADD3 R42, PT, PT, R42, 0x1, RZ ;  /* 0x000000012a2a3810 */ /* 0x000fe20007ffe0ff */
[----:B------:R-:W-:Y:S01]  /*22a0*/  IMAD.MOV R36, RZ, RZ, -R16 ;  /* 0x000000ffff247224 */ /* 0x000fe200078e0a10 */
[----:B------:R-:W-:-:S02]  /*22b0*/  SEL R51, R24, R51, !P0 ;  /* 0x0000003318337207 */ /* 0x000fc40004000000 */
[----:B------:R-:W-:Y:S01]  /*22c0*/  ISETP.GE.AND P3, PT, R19, RZ, PT ;  /* 0x000000ff1300720c */ /* 0x000fe20003f66270 */
[----:B------:R-:W-:Y:S01]  /*22d0*/  IMAD R27, R36, UR51, R27 ;  /* 0x00000033241b7c24 */ /* 0x000fe2000f8e021b */
[----:B------:R-:W-:Y:S01]  /*22e0*/  SEL R14, R14, RZ, P2 ;  /* 0x000000ff0e0e7207 */ /* 0x000fe20001000000 */
[----:B------:R-:W-:Y:S02]  /*22f0*/  IMAD.MOV R36, RZ, RZ, -R51 ;  /* 0x000000ffff247224 */ /* 0x000fe400078e0a33 */
[----:B------:R-:W-:Y:S01]  /*2300*/  IMAD R49, R49, UR37, R54 ;  /* 0x0000002531317c24 */ /* 0x000fe2000f8e0236 */
[----:B------:R-:W-:Y:S01]  /*2310*/  MOV R20, R42 ;  /* 0x0000002a00147202 */ /* 0x000fe20000000f00 */
[----:B------:R-:W-:Y:S02]  /*2320*/  IMAD R36, R36, UR52, R15 ;  /* 0x0000003424247c24 */ /* 0x000fe4000f8e020f */
[----:B------:R-:W-:Y:S01]  /*2330*/  IMAD R41, R14, UR38, R41 ;  /* 0x000000260e297c24 */ /* 0x000fe2000f8e0229 */
[----:B------:R-:W-:Y:S01]  /*2340*/  SHF.R.S64 R14, RZ, 0x1e, R43 ;  /* 0x0000001eff0e7819 */ /* 0x000fe2000000102b */
[----:B------:R-:W-:Y:S01]  /*2350*/  IMAD R40, R40, UR38, R49 ;  /* 0x0000002628287c24 */ /* 0x000fe2000f8e0231 */
[----:B------:R-:W-:Y:S01]  /*2360*/  IABS R49, R27 ;  /* 0x0000001b00317213 */ /* 0x000fe20000000000 */
[----:B------:R-:W-:Y:S01]  /*2370*/  @!P3 IMAD.MOV R20, RZ, RZ, -R20 ;  /* 0x000000ffff14b224 */ /* 0x000fe200078e0a14 */
[----:B------:R-:W-:-:S02]  /*2380*/  IABS R11, R36 ;  /* 0x00000024000b7213 */ /* 0x000fc40000000000 */
[----:B------:R-:W-:Y:S01]  /*2390*/  IADD3 R14, P3, PT, R14, UR40, RZ ;  /* 0x000000280e0e7c10 */ /* 0x000fe2000ff7e0ff */
[----:B------:R-:W-:-:S03]  /*23a0*/  IMAD.HI.U32 R42, R49, UR9, RZ ;  /* 0x00000009312a7c27 */ /* 0x000fc6000f8e00ff */
[----:B------:R-:W-:Y:S01]  /*23b0*/  LEA.HI.X.SX32 R15, R43, UR41, 0x2, P3 ;  /* 0x000000292b0f7c11 */ /* 0x000fe200098f16ff */
[----:B------:R-:W-:Y:S01]  /*23c0*/  IMAD.HI.U32 R48, R11, UR5, RZ ;  /* 0x000000050b307c27 */ /* 0x000fe2000f8e00ff */
[----:B-1----:R-:W-:Y:S02]  /*23d0*/  ISETP.NE.U32.AND P3, PT, R52, 0x1, PT ;  /* 0x000000013400780c */ /* 0x002fe40003f65070 */
[----:B------:R-:W-:Y:S01]  /*23e0*/  IADD3 R52, PT, PT, -R42, RZ, RZ ;  /* 0x000000ff2a347210 */ /* 0x000fe20007ffe1ff */
[----:B------:R-:W-:Y:S01]  /*23f0*/  IMAD.MOV R56, RZ, RZ, -R48 ;  /* 0x000000ffff387224 */ /* 0x000fe200078e0a30 */
[----:B------:R-:W-:Y:S01]  /*2400*/  SEL R20, R25, R20, !P6 ;  /* 0x0000001419147207 */ /* 0x000fe20007000000 */
[----:B------:R1:W3:Y:S02]  /*2410*/  LDG.E R14, desc[UR14][R14.64] ;  /* 0x0000000e0e0e7981 */ /* 0x0002e4000c1e1900 */
[----:B------:R-:W-:Y:S01]  /*2420*/  IMAD R49, R52, UR10, R49 ;  /* 0x0000000a34317c24 */ /* 0x000fe2000f8e0231 */
[----:B------:R-:W-:Y:S01]  /*2430*/  SEL R52, R23, R22, !P5 ;  /* 0x0000001617347207 */ /* 0x000fe20006800000 */
[----:B------:R-:W-:Y:S01]  /*2440*/  IMAD R11, R56, UR12, R11 ;  /* 0x0000000c380b7c24 */ /* 0x000fe2000f8e020b */
[----:B------:R-:W-:-:S04]  /*2450*/  IADD3 R22, PT, PT, -R20, RZ, RZ ;  /* 0x000000ff14167210 */ /* 0x000fc80007ffe1ff */
[----:B------:R-:W-:Y:S01]  /*2460*/  ISETP.LT.U32.AND P0, PT, R11, UR12, PT ;  /* 0x0000000c0b007c0c */ /* 0x000fe2000bf01070 */
[----:B------:R-:W-:Y:S02]  /*2470*/  IMAD R22, R22, UR51, R43 ;  /* 0x0000003316167c24 */ /* 0x000fe4000f8e022b */
[----:B------:R-:W-:-:S03]  /*2480*/  IMAD.MOV R19, RZ, RZ, -R52 ;  /* 0x000000ffff137224 */ /* 0x000fc600078e0a34 */
[----:B------:R-:W-:Y:S01]  /*2490*/  IABS R43, R22 ;  /* 0x00000016002b7213 */ /* 0x000fe20000000000 */
[----:B------:R-:W-:-:S04]  /*24a0*/  IMAD R19, R19, UR53, R10 ;  /* 0x0000003513137c24 */ /* 0x000fc8000f8e020a */
[----:B------:R-:W-:Y:S01]  /*24b0*/  IMAD.HI.U32 R10, R43, UR9, RZ ;  /* 0x000000092b0a7c27 */ /* 0x000fe2000f8e00ff */
[----:B------:R-:W-:-:S03]  /*24c0*/  ISETP.LT.U32.AND P4, PT, R49, UR10, PT ;  /* 0x0000000a31007c0c */ /* 0x000fc6000bf81070 */
[----:B------:R-:W-:Y:S02]  /*24d0*/  @!P0 VIADD R11, R11, -UR12 ;  /* 0x8000000c0b0b8c36 */ /* 0x000fe40008000000 */
[----:B------:R-:W-:Y:S01]  /*24e0*/  IMAD.MOV R56, RZ, RZ, -R10 ;  /* 0x000000ffff387224 */ /* 0x000fe200078e0a0a */
[----:B------:R-:W-:Y:S02]  /*24f0*/  P2R R57, PR, RZ, 0x4 ;  /* 0x00000004ff397803 */ /* 0x000fe40000000000 */
[----:B------:R-:W-:Y:S01]  /*2500*/  ISETP.GE.U32.AND P2, PT, R11, UR12, PT ;  /* 0x0000000c0b007c0c */ /* 0x000fe2000bf46070 */
[----:B------:R-:W-:Y:S01]  /*2510*/  IMAD R11, R56, UR10, R43 ;  /* 0x0000000a380b7c24 */ /* 0x000fe2000f8e022b */
[----:B------:R-:W-:-:S04]  /*2520*/  ISETP.NE.AND.EX P3, PT, R53, RZ, PT, P3 ;  /* 0x000000ff3500720c */ /* 0x000fc80003f65330 */
[----:B------:R-:W-:Y:S02]  /*2530*/  ISETP.LT.U32.AND P5, PT, R11, UR10, PT ;  /* 0x0000000a0b007c0c */ /* 0x000fe4000bfa1070 */
[----:B------:R-:W-:Y:S02]  /*2540*/  @!P4 IADD3 R49, PT, PT, R49, -UR10, RZ ;  /* 0x8000000a3131cc10 */ /* 0x000fe4000fffe0ff */
[----:B------:R-:W-:Y:S02]  /*2550*/  P2R R53, PR, RZ, 0x8 ;  /* 0x00000008ff357803 */ /* 0x000fe40000000000 */
[----:B------:R-:W-:Y:S01]  /*2560*/  ISETP.GE.U32.AND P3, PT, R49, UR10, PT ;  /* 0x0000000a31007c0c */ /* 0x000fe2000bf66070 */
[----:B------:R-:W-:Y:S01]  /*2570*/  VIADD R49, R26, 0x140 ;  /* 0x000001401a317836 */ /* 0x000fe20000000000 */
[----:B------:R-:W-:-:S04]  /*2580*/  P2R R54, PR, RZ, 0x2 ;  /* 0x00000002ff367803 */ /* 0x000fc80000000000 */
[----:B------:R-:W-:Y:S01]  /*2590*/  IABS R43, R49 ;  /* 0x00000031002b7213 */ /* 0x000fe20000000000 */
[----:B------:R-:W-:-:S05]  /*25a0*/  @!P5 VIADD R11, R11, -UR10 ;  /* 0x8000000a0b0bdc36 */ /* 0x000fca0008000000 */
[----:B------:R-:W-:Y:S01]  /*25b0*/  ISETP.GE.U32.AND P1, PT, R11, UR10, PT ;  /* 0x0000000a0b007c0c */ /* 0x000fe2000bf26070 */
[----:B------:R-:W-:-:S05]  /*25c0*/  IMAD.HI.U32 R11, R43, UR7, RZ ;  /* 0x000000072b0b7c27 */ /* 0x000fca000f8e00ff */
[----:B------:R-:W-:-:S05]  /*25d0*/  IADD3 R56, PT, PT, -R11, RZ, RZ ;  /* 0x000000ff0b387210 */ /* 0x000fca0007ffe1ff */
[----:B------:R-:W-:-:S05]  /*25e0*/  IMAD R43, R56, UR11, R43 ;  /* 0x0000000b382b7c24 */ /* 0x000fca000f8e022b */
[----:B------:R-:W-:Y:S02]  /*25f0*/  ISETP.LT.U32.AND P6, PT, R43, UR11, PT ;  /* 0x0000000b2b007c0c */ /* 0x000fe4000bfc1070 */
[----:B------:R-:W-:Y:S02]  /*2600*/  LOP3.LUT R59, R27, UR52, RZ, 0x3c, !PT ;  /* 0x000000341b3b7c12 */ /* 0x000fe4000f8e3cff */
[----:B------:R-:W-:-:S04]  /*2610*/  @!P4 IADD3 R42, PT, PT, R42, 0x1, RZ ;  /* 0x000000012a2ac810 */ /* 0x000fc80007ffe0ff */
[----:B------:R-:W-:-:S05]  /*2620*/  @P3 IADD3 R42, PT, PT, R42, 0x1, RZ ;  /* 0x000000012a2a3810 */ /* 0x000fca0007ffe0ff */
[----:B------:R-:W-:Y:S02]  /*2630*/  @!P6 VIADD R43, R43, -UR11 ;  /* 0x8000000b2b2bec36 */ /* 0x000fe40008000000 */
[----:B------:R-:W-:Y:S01]  /*2640*/  @!P6 VIADD R11, R11, 0x1 ;  /* 0x000000010b0be836 */ /* 0x000fe20000000000 */
[----:B------:R-:W-:Y:S02]  /*2650*/  ISETP.GE.AND P6, PT, R59, RZ, PT ;  /* 0x000000ff3b00720c */ /* 0x000fe40003fc6270 */
[----:B------:R-:W-:Y:S02]  /*2660*/  ISETP.GE.U32.AND P4, PT, R43, UR11, PT ;  /* 0x0000000b2b007c0c */ /* 0x000fe4000bf86070 */
[----:B------:R-:W-:Y:S01]  /*2670*/  ISETP.NE.AND P3, PT, R53, RZ, PT ;  /* 0x000000ff3500720c */ /* 0x000fe20003f65270 */
[----:B------:R-:W-:Y:S01]  /*2680*/  IMAD.MOV.U32 R53, RZ, RZ, R42 ;  /* 0x000000ffff357224 */ /* 0x000fe200078e002a */
[----:B------:R-:W-:Y:S02]  /*2690*/  LOP3.LUT R58, R36, UR53, RZ, 0x3c, !PT ;  /* 0x00000035243a7c12 */ /* 0x000fe4000f8e3cff */
[----:B------:R-:W-:Y:S01]  /*26a0*/  LOP3.LUT R60, R22, UR52, RZ, 0x3c, !PT ;  /* 0x00000034163c7c12 */ /* 0x000fe2000f8e3cff */
[----:B------:R-:W-:-:S02]  /*26b0*/  @!P5 VIADD R10, R10, 0x1 ;  /* 0x000000010a0ad836 */ /* 0x000fc40000000000 */
[----:B------:R-:W-:Y:S02]  /*26c0*/  @!P0 VIADD R48, R48, 0x1 ;  /* 0x0000000130308836 */ /* 0x000fe40000000000 */
[----:B------:R-:W-:Y:S02]  /*26d0*/  @!P6 IADD3 R53, PT, PT, -R53, RZ, RZ ;  /* 0x000000ff3535e210 */ /* 0x000fe40007ffe1ff */
[----:B------:R-:W-:Y:S02]  /*26e0*/  ISETP.GE.AND P6, PT, R58, RZ, PT ;  /* 0x000000ff3a00720c */ /* 0x000fe40003fc6270 */
[----:B------:R-:W-:Y:S02]  /*26f0*/  ISETP.NE.AND P0, PT, R55, RZ, PT ;  /* 0x000000ff3700720c */ /* 0x000fe40003f05270 */
[----:B------:R-:W-:Y:S01]  /*2700*/  ISETP.GE.AND P5, PT, R60, RZ, PT ;  /* 0x000000ff3c00720c */ /* 0x000fe20003fa6270 */
[----:B------:R-:W-:Y:S01]  /*2710*/  @P4 VIADD R11, R11, 0x1 ;  /* 0x000000010b0b4836 */ /* 0x000fe20000000000 */
[----:B------:R-:W-:-:S02]  /*2720*/  @P1 IADD3 R10, PT, PT, R10, 0x1, RZ ;  /* 0x000000010a0a1810 */ /* 0x000fc40007ffe0ff */
[----:B------:R-:W-:Y:S02]  /*2730*/  SEL R0, R0, RZ, P0 ;  /* 0x000000ff00007207 */ /* 0x000fe40000000000 */
[----:B------:R-:W-:Y:S01]  /*2740*/  LOP3.LUT R43, R49, UR51, RZ, 0x3c, !PT ;  /* 0x00000033312b7c12 */ /* 0x000fe2000f8e3cff */
[----:B------:R-:W-:Y:S02]  /*2750*/  IMAD.MOV.U32 R56, RZ, RZ, R11 ;  /* 0x000000ffff387224 */ /* 0x000fe400078e000b */
[----:B------:R-:W-:Y:S01]  /*2760*/  @P2 VIADD R48, R48, 0x1 ;  /* 0x0000000130302836 */ /* 0x000fe20000000000 */
[----:B------:R-:W-:Y:S01]  /*2770*/  ISETP.GE.AND P4, PT, R43, RZ, PT ;  /* 0x000000ff2b00720c */ /* 0x000fe20003f86270 */
[----:B------:R-:W-:Y:S02]  /*2780*/  IMAD.MOV.U32 R55, RZ, RZ, R10 ;  /* 0x000000ffff377224 */ /* 0x000fe400078e000a */
[----:B------:R-:W-:Y:S01]  /*2790*/  IMAD R11, R0, UR36, RZ ;  /* 0x00000024000b7c24 */ /* 0x000fe2000f8e02ff */
[----:B------:R-:W-:Y:S01]  /*27a0*/  SEL R0, R28, RZ, P3 ;  /* 0x000000ff1c007207 */ /* 0x000fe20001800000 */
[----:B------:R-:W-:Y:S01]  /*27b0*/  @!P6 IMAD.MOV R48, RZ, RZ, -R48 ;  /* 0x000000ffff30e224 */ /* 0x000fe200078e0a30 */
[----:B------:R-:W-:-:S02]  /*27c0*/  ISETP.NE.AND P2, PT, R57, RZ, PT ;  /* 0x000000ff3900720c */ /* 0x000fc40003f45270 */
[----:B------:R-:W-:Y:S02]  /*27d0*/  ISETP.NE.AND P1, PT, R54, RZ, PT ;  /* 0x000000ff3600720c */ /* 0x000fe40003f25270 */
[----:B------:R-:W-:Y:S01]  /*27e0*/  ISETP.NE.AND P6, PT, RZ, UR52, PT ;  /* 0x00000034ff007c0c */ /* 0x000fe2000bfc5270 */
[----:B0-----:R-:W-:Y:S01]  /*27f0*/  IMAD R13, R0, UR39, R29 ;  /* 0x00000027000d7c24 */ /* 0x001fe2000f8e021d */
[----:B------:R-:W-:Y:S02]  /*2800*/  @!P5 IADD3 R55, PT, PT, -R55, RZ, RZ ;  /* 0x000000ff3737d210 */ /* 0x000fe40007ffe1ff */
[----:B------:R-:W-:Y:S02]  /*2810*/  SEL R52, R52, RZ, P2 ;  /* 0x000000ff34347207 */ /* 0x000fe40001000000 */
[----:B------:R-:W-:Y:S02]  /*2820*/  SEL R42, R51, RZ, P1 ;  /* 0x000000ff332a7207 */ /* 0x000fe40000800000 */
[----:B------:R-:W-:-:S02]  /*2830*/  SEL R0, R35, RZ, P3 ;  /* 0x000000ff23007207 */ /* 0x000fc40001800000 */
[C---:B------:R-:W-:Y:S02]  /*2840*/  SEL R51, R24.reuse, R53, !P6 ;  /* 0x0000003518337207 */ /* 0x040fe40007000000 */
[----:B------:R-:W-:Y:S01]  /*2850*/  SEL R35, R24, R55, !P6 ;  /* 0x0000003718237207 */ /* 0x000fe20007000000 */
[----:B------:R-:W-:Y:S02]  /*2860*/  IMAD R28, R52, UR38, R21 ;  /* 0x00000026341c7c24 */ /* 0x000fe4000f8e0215 */
[----:B------:R-:W-:Y:S01]  /*2870*/  IMAD R21, R0, UR39, R37 ;  /* 0x0000002700157c24 */ /* 0x000fe2000f8e0225 */
[----:B------:R-:W-:Y:S01]  /*2880*/  IADD3 R29, PT, PT, -R35, RZ, RZ ;  /* 0x000000ff231d7210 */ /* 0x000fe20007ffe1ff */
[----:B------:R-:W-:Y:S01]  /*2890*/  @!P4 IMAD.MOV R56, RZ, RZ, -R56 ;  /* 0x000000ffff38c224 */ /* 0x000fe200078e0a38 */
[----:B------:R-:W-:Y:S01]  /*28a0*/  ISETP.NE.AND P6, PT, RZ, UR51, PT ;  /* 0x00000033ff007c0c */ /* 0x000fe2000bfc5270 */
[----:B------:R-:W-:Y:S01]  /*28b0*/  IMAD.MOV R0, RZ, RZ, -R51 ;  /* 0x000000ffff007224 */ /* 0x000fe200078e0a33 */
[----:B------:R-:W-:Y:S01]  /*28c0*/  SEL R33, R33, RZ, P3 ;  /* 0x000000ff21217207 */ /* 0x000fe20001800000 */
[----:B------:R-:W-:-:S02]  /*28d0*/  IMAD R29, R29, UR52, R22 ;  /* 0x000000341d1d7c24 */ /* 0x000fc4000f8e0216 */
[----:B------:R-:W-:Y:S01]  /*28e0*/  IMAD R37, R0, UR52, R27 ;  /* 0x0000003400257c24 */ /* 0x000fe2000f8e021b */
[----:B------:R-:W-:Y:S01]  /*28f0*/  SEL R0, R25, R56, !P6 ;  /* 0x0000003819007207 */ /* 0x000fe20007000000 */
[----:B------:R-:W-:Y:S01]  /*2900*/  IMAD R43, R33, UR39, R34 ;  /* 0x00000027212b7c24 */ /* 0x000fe2000f8e0222 */
[----:B------:R-:W-:Y:S02]  /*2910*/  SEL R31, R31, RZ, P3 ;  /* 0x000000ff1f1f7207 */ /* 0x000fe40001800000 */
[----:B------:R-:W-:Y:S01]  /*2920*/  IABS R27, R29 ;  /* 0x0000001d001b7213 */ /* 0x000fe20000000000 */
[----:B------:R-:W-:Y:S01]  /*2930*/  IMAD.MOV R34, RZ, RZ, -R0 ;  /* 0x000000ffff227224 */ /* 0x000fe200078e0a00 */
[----:B------:R-:W-:Y:S01]  /*2940*/  SEL R17, R17, RZ, P3 ;  /* 0x000000ff11117207 */ /* 0x000fe20001800000 */
[----:B------:R-:W-:Y:S01]  /*2950*/  IMAD R30, R31, UR39, R30 ;  /* 0x000000271f1e7c24 */ /* 0x000fe2000f8e021e */
[----:B------:R-:W-:Y:S01]  /*2960*/  IABS R33, R37 ;  /* 0x0000002500217213 */ /* 0x000fe20000000000 */
[----:B------:R-:W-:Y:S01]  /*2970*/  IMAD R31, R34, UR51, R49 ;  /* 0x00000033221f7c24 */ /* 0x000fe2000f8e0231 */
[----:B------:R-:W-:Y:S01]  /*2980*/  SEL R32, R32, RZ, P3 ;  /* 0x000000ff20207207 */ /* 0x000fe20001800000 */
[----:B------:R-:W-:-:S02]  /*2990*/  IMAD.MOV.U32 R34, RZ, RZ, R27 ;  /* 0x000000ffff227224 */ /* 0x000fc400078e001b */
[----:B------:R-:W-:Y:S02]  /*29a0*/  IMAD R27, R17, UR39, R40 ;  /* 0x00000027111b7c24 */ /* 0x000fe4000f8e0228 */
[----:B------:R-:W-:-:S04]  /*29b0*/  IMAD.HI.U32 R17, R33, UR5, RZ ;  /* 0x0000000521117c27 */ /* 0x000fc8000f8e00ff */
[----:B------:R-:W-:Y:S01]  /*29c0*/  IMAD R22, R32, UR39, R41 ;  /* 0x0000002720167c24 */ /* 0x000fe2000f8e0229 */
[----:B------:R-:W-:Y:S01]  /*29d0*/  IADD3 R32, PT, PT, -R17, RZ, RZ ;  /* 0x000000ff11207210 */ /* 0x000fe20007ffe1ff */
[----:B------:R-:W-:-:S04]  /*29e0*/  IMAD.HI.U32 R52, R34, UR5, RZ ;  /* 0x0000000522347c27 */ /* 0x000fc8000f8e00ff */
[----:B------:R-:W-:Y:S01]  /*29f0*/  IMAD R33, R32, UR12, R33 ;  /* 0x0000000c20217c24 */ /* 0x000fe2000f8e0221 */
[----:B------:R-:W-:Y:S01]  /*2a00*/  P2R R59, PR, RZ, 0x4 ;  /* 0x00000004ff3b7803 */ /* 0x000fe20000000000 */
[----:B------:R-:W-:Y:S01]  /*2a10*/  IMAD.MOV R41, RZ, RZ, -R52 ;  /* 0x000000ffff297224 */ /* 0x000fe200078e0a34 */
[----:B------:R-:W-:Y:S02]  /*2a20*/  SHF.R.S64 R10, RZ, 0x1e, R49 ;  /* 0x0000001eff0a7819 */ /* 0x000fe40000001031 */
[----:B------:R-:W-:Y:S02]  /*2a30*/  ISETP.LT.U32.AND P2, PT, R33, UR12, PT ;  /* 0x0000000c21007c0c */ /* 0x000fe4000bf41070 */
[----:B------:R-:W-:Y:S01]  /*2a40*/  ISETP.NE.AND P6, PT, RZ, UR53, PT ;  /* 0x00000035ff007c0c */ /* 0x000fe2000bfc5270 */
[----:B------:R-:W-:Y:S01]  /*2a50*/  IMAD R34, R41, UR12, R34 ;  /* 0x0000000c29227c24 */ /* 0x000fe2000f8e0222 */
[----:B------:R-:W-:Y:S02]  /*2a60*/  IADD3 R10, P4, PT, R10, UR40, RZ ;  /* 0x000000280a0a7c10 */ /* 0x000fe4000ff9e0ff */
[----:B------:R-:W-:Y:S01]  /*2a70*/  SEL R48, R23, R48, !P6 ;  /* 0x0000003017307207 */ /* 0x000fe20007000000 */
[----:B------:R-:W-:Y:S01]  /*2a80*/  IMAD R42, R42, UR37, R11 ;  /* 0x000000252a2a7c24 */ /* 0x000fe2000f8e020b */
[----:B------:R-:W-:-:S02]  /*2a90*/  LEA.HI.X.SX32 R11, R49, UR41, 0x2, P4 ;  /* 0x00000029310b7c11 */ /* 0x000fc4000a0f16ff */
[----:B------:R-:W-:Y:S01]  /*2aa0*/  ISETP.LT.U32.AND P4, PT, R34, UR12, PT ;  /* 0x0000000c22007c0c */ /* 0x000fe2000bf81070 */
[----:B------:R-:W-:Y:S02]  /*2ab0*/  IMAD.MOV R41, RZ, RZ, -R48 ;  /* 0x000000ffff297224 */ /* 0x000fe400078e0a30 */
[----:B------:R-:W-:Y:S02]  /*2ac0*/  @!P2 VIADD R33, R33, -UR12 ;  /* 0x8000000c2121ac36 */ /* 0x000fe40008000000 */
[----:B------:R-:W-:Y:S01]  /*2ad0*/  IMAD R32, R41, UR53, R36 ;  /* 0x0000003529207c24 */ /* 0x000fe2000f8e0224 */
[----:B------:R-:W-:Y:S02]  /*2ae0*/  IADD3 R36, PT, PT, R26, 0x160, RZ ;  /* 0x000001601a247810 */ /* 0x000fe40007ffe0ff */
[----:B------:R-:W-:Y:S02]  /*2af0*/  P2R R58, PR, RZ, 0x2 ;  /* 0x00000002ff3a7803 */ /* 0x000fe40000000000 */
[----:B------:R-:W-:-:S02]  /*2b00*/  ISETP.GE.U32.AND P1, PT, R33, UR12, PT ;  /* 0x0000000c21007c0c */ /* 0x000fc4000bf26070 */
[----:B------:R-:W-:Y:S01]  /*2b10*/  IABS R33, R36 ;  /* 0x0000002400217213 */ /* 0x000fe20000000000 */
[----:B------:R-:W-:Y:S01]  /*2b20*/  @!P4 VIADD R34, R34, -UR12 ;  /* 0x8000000c2222cc36 */ /* 0x000fe20008000000 */
[----:B------:R-:W-:-:S03]  /*2b30*/  P2R R57, PR, RZ, 0x1 ;  /* 0x00000001ff397803 */ /* 0x000fc60000000000 */
[----:B------:R-:W-:Y:S01]  /*2b40*/  IMAD.HI.U32 R54, R33, UR7, RZ ;  /* 0x0000000721367c27 */ /* 0x000fe2000f8e00ff */
[----:B------:R-:W-:-:S03]  /*2b50*/  ISETP.GE.U32.AND P0, PT, R34, UR12, PT ;  /* 0x0000000c22007c0c */ /* 0x000fc6000bf06070 */
[----:B------:R-:W-:Y:S01]  /*2b60*/  IMAD.MOV R34, RZ, RZ, -R54 ;  /* 0x000000ffff227224 */ /* 0x000fe200078e0a36 */
[----:B------:R-:W-:-:S03]  /*2b70*/  IABS R40, R31 ;  /* 0x0000001f00287213 */ /* 0x000fc60000000000 */
[----:B------:R-:W-:Y:S02]  /*2b80*/  IMAD R33, R34, UR11, R33 ;  /* 0x0000000b22217c24 */ /* 0x000fe4000f8e0221 */
[----:B------:R-:W-:-:S03]  /*2b90*/  IMAD.HI.U32 R53, R40, UR9, RZ ;  /* 0x0000000928357c27 */ /* 0x000fc6000f8e00ff */
[----:B------:R-:W-:Y:S02]  /*2ba0*/  ISETP.LT.U32.AND P5, PT, R33, UR11, PT ;  /* 0x0000000b21007c0c */ /* 0x000fe4000bfa1070 */
[----:B------:R-:W-:-:S05]  /*2bb0*/  IADD3 R41, PT, PT, -R53, RZ, RZ ;  /* 0x000000ff35297210 */ /* 0x000fca0007ffe1ff */
[----:B------:R-:W-:-:S06]  /*2bc0*/  IMAD R40, R41, UR10, R40 ;  /* 0x0000000a29287c24 */ /* 0x000fcc000f8e0228 */
[----:B------:R-:W-:Y:S01]  /*2bd0*/  @!P5 VIADD R54, R54, 0x1 ;  /* 0x000000013636d836 */ /* 0x000fe20000000000 */
[----:B------:R-:W-:Y:S02]  /*2be0*/  @!P5 IADD3 R33, PT, PT, R33, -UR11, RZ ;  /* 0x8000000b2121dc10 */ /* 0x000fe4000fffe0ff */
[----:B------:R-:W-:Y:S02]  /*2bf0*/  ISETP.LT.U32.AND P5, PT, R40, UR10, PT ;  /* 0x0000000a28007c0c */ /* 0x000fe4000bfa1070 */
[----:B------:R-:W-:Y:S02]  /*2c00*/  P2R R49, PR, RZ, 0x10 ;  /* 0x00000010ff317803 */ /* 0x000fe40000000000 */
[----:B------:R-:W-:Y:S01]  /*2c10*/  ISETP.GE.U32.AND P4, PT, R33, UR11, PT ;  /* 0x0000000b21007c0c */ /* 0x000fe2000bf86070 */
[----:B------:R-:W-:Y:S01]  /*2c20*/  VIADD R33, R26, 0x180 ;  /* 0x000001801a217836 */ /* 0x000fe20000000000 */
[----:B------:R-:W-:-:S07]  /*2c30*/  P2R R55, PR, RZ, 0x8 ;  /* 0x00000008ff377803 */ /* 0x000fce0000000000 */
[----:B------:R-:W-:-:S05]  /*2c40*/  @!P5 VIADD R40, R40, -UR10 ;  /* 0x8000000a2828dc36 */ /* 0x000fca0008000000 */
[----:B------:R-:W-:Y:S02]  /*2c50*/  ISETP.GE.U32.AND P3, PT, R40, UR10, PT ;  /* 0x0000000a28007c0c */ /* 0x000fe4000bf66070 */
[----:B------:R-:W-:-:S05]  /*2c60*/  IABS R40, R33 ;  /* 0x0000002100287213 */ /* 0x000fca0000000000 */
[----:B------:R-:W-:-:S05]  /*2c70*/  IMAD.HI.U32 R34, R40, UR7, RZ ;  /* 0x0000000728227c27 */ /* 0x000fca000f8e00ff */
[----:B------:R-:W-:-:S05]  /*2c80*/  IADD3 R41, PT, PT, -R34, RZ, RZ ;  /* 0x000000ff22297210 */ /* 0x000fca0007ffe1ff */
[----:B------:R-:W-:-:S05]  /*2c90*/  IMAD R40, R41, UR11, R40 ;  /* 0x0000000b29287c24 */ /* 0x000fca000f8e0228 */
[----:B------:R-:W-:Y:S01]  /*2ca0*/  ISETP.LT.U32.AND P6, PT, R40, UR11, PT ;  /* 0x0000000b28007c0c */ /* 0x000fe2000bfc1070 */
[----:B------:R-:W-:-:S12]  /*2cb0*/  @!P5 VIADD R53, R53, 0x1 ;  /* 0x000000013535d836 */ /* 0x000fd80000000000 */
[----:B------:R-:W-:Y:S02]  /*2cc0*/  @!P6 VIADD R40, R40, -UR11 ;  /* 0x8000000b2828ec36 */ /* 0x000fe40008000000 */
[----:B------:R-:W-:-:S03]  /*2cd0*/  @!P6 VIADD R34, R34, 0x1 ;  /* 0x000000012222e836 */ /* 0x000fc60000000000 */
[----:B------:R-:W-:Y:S02]  /*2ce0*/  ISETP.GE.U32.AND P6, PT, R40, UR11, PT ;  /* 0x0000000b28007c0c */ /* 0x000fe4000bfc6070 */
[----:B------:R-:W-:Y:S02]  /*2cf0*/  LOP3.LUT R40, R33, UR51, RZ, 0x3c, !PT ;  /* 0x0000003321287c12 */ /* 0x000fe4000f8e3cff */
[----:B------:R-:W-:Y:S02]  /*2d00*/  LOP3.LUT R62, R36, UR51, RZ, 0x3c, !PT ;  /* 0x00000033243e7c12 */ /* 0x000fe4000f8e3cff */
[----:B------:R-:W-:Y:S02]  /*2d10*/  ISETP.GE.AND P5, PT, R40, RZ, PT ;  /* 0x000000ff2800720c */ /* 0x000fe40003fa6270 */
[----:B------:R-:W-:Y:S02]  /*2d20*/  @P4 IADD3 R54, PT, PT, R54, 0x1, RZ ;  /* 0x0000000136364810 */ /* 0x000fe40007ffe0ff */
[----:B------:R-:W-:-:S03]  /*2d30*/  ISETP.NE.AND P4, PT, R49, RZ, PT ;  /* 0x000000ff3100720c */ /* 0x000fc60003f85270 */
[----:B------:R-:W-:Y:S01]  /*2d40*/  @P6 VIADD R34, R34, 0x1 ;  /* 0x0000000122226836 */ /* 0x000fe20000000000 */
[----:B------:R-:W-:Y:S02]  /*2d50*/  ISETP.GE.AND P6, PT, R62, RZ, PT ;  /* 0x000000ff3e00720c */ /* 0x000fe40003fc6270 */
[----:B------:R-:W-:Y:S01]  /*2d60*/  LOP3.LUT R56, R37, UR53, RZ, 0x3c, !PT ;  /* 0x0000003525387c12 */ /* 0x000fe2000f8e3cff */
[----:B------:R-:W-:Y:S02]  /*2d70*/  @!P2 VIADD R17, R17, 0x1 ;  /* 0x000000011111a836 */ /* 0x000fe40000000000 */
[----:B------:R-:W-:Y:S02]  /*2d80*/  @!P5 IADD3 R34, PT, PT, -R34, RZ, RZ ;  /* 0x000000ff2222d210 */ /* 0x000fe40007ffe1ff */
[----:B------:R-:W-:Y:S02]  /*2d90*/  ISETP.GE.AND P5, PT, R56, RZ, PT ;  /* 0x000000ff3800720c */ /* 0x000fe40003fa6270 */
[----:B------:R-:W-:Y:S01]  /*2da0*/  LOP3.LUT R61, R31, UR52, RZ, 0x3c, !PT ;  /* 0x000000341f3d7c12 */ /* 0x000fe2000f8e3cff */
[----:B------:R-:W-:-:S02]  /*2db0*/  @!P4 VIADD R52, R52, 0x1 ;  /* 0x000000013434c836 */ /* 0x000fc40000000000 */
[----:B------:R-:W-:Y:S01]  /*2dc0*/  @P1 VIADD R17, R17, 0x1 ;  /* 0x0000000111111836 */ /* 0x000fe20000000000 */
[----:B------:R-:W-:Y:S02]  /*2dd0*/  @!P6 IADD3 R54, PT, PT, -R54, RZ, RZ ;  /* 0x000000ff3636e210 */ /* 0x000fe40007ffe1ff */
[----:B------:R-:W-:Y:S01]  /*2de0*/  ISETP.GE.AND P6, PT, R61, RZ, PT ;  /* 0x000000ff3d00720c */ /* 0x000fe20003fc6270 */
[----:B------:R-:W-:Y:S01]  /*2df0*/  @P0 VIADD R52, R52, 0x1 ;  /* 0x0000000134340836 */ /* 0x000fe20000000000 */
[----:B------:R-:W-:Y:S01]  /*2e00*/  ISETP.NE.AND P0, PT, R57, RZ, PT ;  /* 0x000000ff3900720c */ /* 0x000fe20003f05270 */
[----:B------:R-:W-:Y:S01]  /*2e10*/  IMAD.MOV.U32 R56, RZ, RZ, R17 ;  /* 0x000000ffff387224 */ /* 0x000fe200078e0011 */
[----:B------:R-:W-:Y:S01]  /*2e20*/  ISETP.NE.AND P1, PT, R58, RZ, PT ;  /* 0x000000ff3a00720c */ /* 0x000fe20003f25270 */
[----:B------:R-:W-:Y:S01]  /*2e30*/  @P3 VIADD R53, R53, 0x1 ;  /* 0x0000000135353836 */ /* 0x000fe20000000000 */
[----:B------:R-:W-:Y:S02]  /*2e40*/  SEL R16, R16, RZ, P0 ;  /* 0x000000ff10107207 */ /* 0x000fe40000000000 */
[----:B------:R-:W-:-:S02]  /*2e50*/  @!P5 IADD3 R56, PT, PT, -R56, RZ, RZ ;  /* 0x000000ff3838d210 */ /* 0x000fc40007ffe1ff */
[----:B------:R-:W-:Y:S02]  /*2e60*/  ISETP.NE.AND P5, PT, RZ, UR53, PT ;  /* 0x00000035ff007c0c */ /* 0x000fe4000bfa5270 */
[----:B------:R-:W-:Y:S01]  /*2e70*/  LOP3.LUT R60, R29, UR53, RZ, 0x3c, !PT ;  /* 0x000000351d3c7c12 */ /* 0x000fe2000f8e3cff */
[----:B------:R-:W-:Y:S01]  /*2e80*/  IMAD R16, R16, UR36, RZ ;  /* 0x0000002410107c24 */ /* 0x000fe2000f8e02ff */
[----:B------:R-:W-:Y:S02]  /*2e90*/  SEL R51, R51, RZ, P1 ;  /* 0x000000ff33337207 */ /* 0x000fe40000800000 */
[----:B------:R-:W-:Y:S02]  /*2ea0*/  SEL R56, R23, R56, !P5 ;  /* 0x0000003817387207 */ /* 0x000fe40006800000 */
[----:B------:R-:W-:Y:S02]  /*2eb0*/  @!P6 IADD3 R53, PT, PT, -R53, RZ, RZ ;  /* 0x000000ff3535e210 */ /* 0x000fe40007ffe1ff */
[----:B------:R-:W-:Y:S01]  /*2ec0*/  ISETP.GE.AND P6, PT, R60, RZ, PT ;  /* 0x000000ff3c00720c */ /* 0x000fe20003fc6270 */
[----:B------:R-:W-:Y:S01]  /*2ed0*/  IMAD R51, R51, UR37, R16 ;  /* 0x0000002533337c24 */ /* 0x000fe2000f8e0210 */
[----:B------:R-:W-:Y:S01]  /*2ee0*/  SEL R20, R20, RZ, P0 ;  /* 0x000000ff14147207 */ /* 0x000fe20000000000 */
[----:B------:R-:W-:Y:S01]  /*2ef0*/  IMAD.MOV R16, RZ, RZ, -R56 ;  /* 0x000000ffff107224 */ /* 0x000fe200078e0a38 */
[----:B------:R-:W-:-:S02]  /*2f00*/  ISETP.NE.AND P2, PT, R59, RZ, PT ;  /* 0x000000ff3b00720c */ /* 0x000fc40003f45270 */
[----:B------:R-:W-:Y:S01]  /*2f10*/  ISETP.NE.AND P3, PT, R55, RZ, PT ;  /* 0x000000ff3700720c */ /* 0x000fe20003f65270 */
[----:B------:R-:W-:Y:S01]  /*2f20*/  IMAD R37, R16, UR53, R37 ;  /* 0x0000003510257c24 */ /* 0x000fe2000f8e0225 */
[----:B------:R-:W-:Y:S01]  /*2f30*/  SEL R35, R35, RZ, P1 ;  /* 0x000000ff23237207 */ /* 0x000fe20000800000 */
[----:B------:R-:W-:Y:S01]  /*2f40*/  IMAD R20, R20, UR36, RZ ;  /* 0x0000002414147c24 */ /* 0x000fe2000f8e02ff */
[----:B------:R-:W-:Y:S02]  /*2f50*/  SEL R17, R48, RZ, P2 ;  /* 0x000000ff30117207 */ /* 0x000fe40001000000 */
[----:B------:R-:W-:Y:S01]  /*2f60*/  SEL R56, R56, RZ, P2 ;  /* 0x000000ff38387207 */ /* 0x000fe20001000000 */
[----:B------:R-:W-:Y:S01]  /*2f70*/  IMAD R20, R35, UR37, R20 ;  /* 0x0000002523147c24 */ /* 0x000fe2000f8e0214 */
[----:B------:R-:W-:Y:S01]  /*2f80*/  SEL R19, R19, RZ, P3 ;  /* 0x000000ff13137207 */ /* 0x000fe20001800000 */
[----:B------:R-:W-:Y:S01]  /*2f90*/  IMAD R55, R17, UR38, R42 ;  /* 0x0000002611377c24 */ /* 0x000fe2000f8e022a */
[----:B------:R-:W-:Y:S01]  /*2fa0*/  SEL R32, R32, RZ, P3 ;  /* 0x000000ff20207207 */ /* 0x000fe20001800000 */
[----:B------:R-:W-:Y:S01]  /*2fb0*/  @!P6 IMAD.MOV R52, RZ, RZ, -R52 ;  /* 0x000000ffff34e224 */ /* 0x000fe200078e0a34 */
[----:B------:R-:W-:Y:S01]  /*2fc0*/  IADD3 R48, P4, PT, R13, UR42, RZ ;  /* 0x0000002a0d307c10 */ /* 0x000fe2000ff9e0ff */
[----:B------:R-:W-:Y:S01]  /*2fd0*/  IMAD R56, R56, UR38, R51 ;  /* 0x0000002638387c24 */ /* 0x000fe2000f8e0233 */
[----:B------:R-:W-:Y:S01]  /*2fe0*/  SEL R35, R37, RZ, P3 ;  /* 0x000000ff25237207 */ /* 0x000fe20001800000 */
[----:B------:R-:W-:Y:S01]  /*2ff0*/  IMAD R37, R19, UR39, R28 ;  /* 0x0000002713257c24 */ /* 0x000fe2000f8e021c */
[----:B------:R-:W-:Y:S01]  /*3000*/  ISETP.NE.AND P6, PT, RZ, UR51, PT ;  /* 0x00000033ff007c0c */ /* 0x000fe2000bfc5270 */
[----:B------:R-:W-:Y:S01]  /*3010*/  IMAD R19, R32, UR39, R55 ;  /* 0x0000002720137c24 */ /* 0x000fe2000f8e0237 */
[----:B------:R-:W-:Y:S01]  /*3020*/  LEA.HI.X.SX32 R49, R13, UR43, 0x1, P4 ;  /* 0x0000002b0d317c11 */ /* 0x000fe2000a0f0eff */
[----:B------:R-:W-:Y:S01]  /*3030*/  IMAD R32, R35, UR39, R56 ;  /* 0x0000002723207c24 */ /* 0x000fe2000f8e0238 */
[----:B------:R-:W-:Y:S01]  /*3040*/  IADD3 R40, P4, PT, R43, UR42, RZ ;  /* 0x0000002a2b287c10 */ /* 0x000fe2000ff9e0ff */
[----:B------:R0:W3:Y:S01]  /*3050*/  LDG.E R13, desc[UR14][R2.64] ;  /* 0x0000000e020d7981 */ /* 0x0000e2000c1e1900 */
[----:B------:R-:W-:-:S02]  /*3060*/  P2R R57, PR, RZ, 0x4 ;  /* 0x00000004ff397803 */ /* 0x000fc40000000000 */
[----:B------:R-:W-:Y:S01]  /*3070*/  SHF.R.S64 R16, RZ, 0x1e, R36 ;  /* 0x0000001eff107819 */ /* 0x000fe20000001024 */
[----:B------:R2:W5:Y:S01]  /*3080*/  LDG.E.U8 R48, desc[UR14][R48.64] ;  /* 0x0000000e30307981 */ /* 0x000562000c1e1100 */
[----:B------:R-:W-:Y:S02]  /*3090*/  SEL R35, R25, R54, !P6 ;  /* 0x0000003619237207 */ /* 0x000fe40007000000 */
[----:B------:R-:W-:Y:S02]  /*30a0*/  ISETP.NE.AND P2, PT, RZ, UR52, PT ;  /* 0x00000034ff007c0c */ /* 0x000fe4000bf45270 */
[----:B------:R-:W-:Y:S02]  /*30b0*/  LEA.HI.X.SX32 R41, R43, UR43, 0x1, P4 ;  /* 0x0000002b2b297c11 */ /* 0x000fe4000a0f0eff */
[----:B------:R-:W-:Y:S02]  /*30c0*/  IADD3 R16, P4, PT, R16, UR40, RZ ;  /* 0x0000002810107c10 */ /* 0x000fe4000ff9e0ff */
[----:B-1----:R-:W-:Y:S01]  /*30d0*/  IADD3 R15, PT, PT, -R35, RZ, RZ ;  /* 0x000000ff230f7210 */ /* 0x002fe20007ffe1ff */
[----:B------:R1:W4:Y:S01]  /*30e0*/  LDG.E.U8 R40, desc[UR16][R40.64] ;  /* 0x0000001028287981 */ /* 0x000322000c1e1100 */
[----:B------:R-:W-:-:S02]  /*30f0*/  SEL R42, R24, R53, !P2 ;  /* 0x00000035182a7207 */ /* 0x000fc40005000000 */
[----:B------:R-:W-:Y:S01]  /*3100*/  LEA.HI.X.SX32 R17, R36, UR41, 0x2, P4 ;  /* 0x0000002924117c11 */ /* 0x000fe2000a0f16ff */
[----:B------:R-:W-:Y:S02]  /*3110*/  IMAD R36, R15, UR51, R36 ;  /* 0x000000330f247c24 */ /* 0x000fe4000f8e0224 */
[----:B------:R-:W-:Y:S01]  /*3120*/  IMAD.MOV R28, RZ, RZ, -R42 ;  /* 0x000000ffff1c7224 */ /* 0x000fe200078e0a2a */
[----:B------:R-:W-:Y:S01]  /*3130*/  SEL R52, R23, R52, !P5 ;  /* 0x0000003417347207 */ /* 0x000fe20006800000 */
[----:B------:R1:W3:Y:S01]  /*3140*/  LDG.E R16, desc[UR14][R16.64] ;  /* 0x0000000e10107981 */ /* 0x0002e2000c1e1900 */
[----:B------:R-:W-:Y:S01]  /*3150*/  IABS R53, R36 ;  /* 0x0000002400357213 */ /* 0x000fe20000000000 */
[----:B------:R-:W-:-:S04]  /*3160*/  IMAD R43, R28, UR52, R31 ;  /* 0x000000341c2b7c24 */ /* 0x000fc8000f8e021f */
[----:B------:R-:W-:Y:S01]  /*3170*/  IMAD.HI.U32 R51, R53, UR9, RZ ;  /* 0x0000000935337c27 */ /* 0x000fe2000f8e00ff */
[----:B------:R-:W-:-:S03]  /*3180*/  IABS R31, R43 ;  /* 0x0000002b001f7213 */ /* 0x000fc60000000000 */
[----:B------:R-:W-:Y:S02]  /*3190*/  IMAD.MOV R54, RZ, RZ, -R51 ;  /* 0x000000ffff367224 */ /* 0x000fe400078e0a33 */
[----:B------:R-:W-:-:S04]  /*31a0*/  IMAD.HI.U32 R28, R31, UR5, RZ ;  /* 0x000000051f1c7c27 */ /* 0x000fc8000f8e00ff */
[----:B------:R-:W-:Y:S01]  /*31b0*/  IMAD R53, R54, UR10, R53 ;  /* 0x0000000a36357c24 */ /* 0x000fe2000f8e0235 */
[----:B------:R-:W-:Y:S02]  /*31c0*/  IADD3 R54, PT, PT, -R28, RZ, RZ ;  /* 0x000000ff1c367210 */ /* 0x000fe40007ffe1ff */
[----:B------:R-:W-:-:S03]  /*31d0*/  SEL R34, R25, R34, !P6 ;  /* 0x0000002219227207 */ /* 0x000fc60007000000 */
[----:B------:R-:W-:Y:S02]  /*31e0*/  IMAD R31, R54, UR12, R31 ;  /* 0x0000000c361f7c24 */ /* 0x000fe4000f8e021f */
[----:B------:R-:W-:Y:S01]  /*31f0*/  IMAD.MOV R54, RZ, RZ, -R52 ;  /* 0x000000ffff367224 */ /* 0x000fe200078e0a34 */
[----:B0-----:R-:W-:-:S03]  /*3200*/  SHF.R.S64 R2, RZ, 0x1e, R33 ;  /* 0x0000001eff027819 */ /* 0x001fc60000001021 */
[----:B------:R-:W-:Y:S02]  /*3210*/  IMAD R15, R54, UR53, R29 ;  /* 0x00000035360f7c24 */ /* 0x000fe4000f8e021d */
[----:B------:R-:W-:Y:S01]  /*3220*/  IMAD.MOV R54, RZ, RZ, -R34 ;  /* 0x000000ffff367224 */ /* 0x000fe200078e0a22 */
[----:B------:R-:W-:Y:S02]  /*3230*/  IADD3 R2, P4, PT, R2, UR40, RZ ;  /* 0x0000002802027c10 */ /* 0x000fe4000ff9e0ff */
[----:B------:R-:W-:Y:S01]  /*3240*/  ISETP.LT.U32.AND P2, PT, R31, UR12, PT ;  /* 0x0000000c1f007c0c */ /* 0x000fe2000bf41070 */
[----:B--2---:R-:W-:Y:S01]  /*3250*/  IMAD R49, R54, UR51, R33 ;  /* 0x0000003336317c24 */ /* 0x004fe2000f8e0221 */
[----:B------:R-:W-:-:S04]  /*3260*/  LEA.HI.X.SX32 R3, R33, UR41, 0x2, P4 ;  /* 0x0000002921037c11 */ /* 0x000fc8000a0f16ff */
[----:B------:R-:W-:-:S05]  /*3270*/  IABS R33, R49 ;  /* 0x0000003100217213 */ /* 0x000fca0000000000 */
[----:B------:R-:W-:Y:S02]  /*3280*/  IMAD.HI.U32 R29, R33, UR9, RZ ;  /* 0x00000009211d7c27 */ /* 0x000fe4000f8e00ff */
[----:B------:R-:W-:Y:S02]  /*3290*/  @!P2 IADD3 R31, PT, PT, R31, -UR12, RZ ;  /* 0x8000000c1f1fac10 */ /* 0x000fe4000fffe0ff */
[----:B------:R-:W-:Y:S01]  /*32a0*/  IMAD.MOV R54, RZ, RZ, -R29 ;  /* 0x000000ffff367224 */ /* 0x000fe200078e0a1d */
[----:B------:R-:W-:Y:S02]  /*32b0*/  P2R R58, PR, RZ, 0x1 ;  /* 0x00000001ff3a7803 */ /* 0x000fe40000000000 */
[----:B------:R-:W-:Y:S01]  /*32c0*/  ISETP.GE.U32.AND P0, PT, R31, UR12, PT ;  /* 0x0000000c1f007c0c */ /* 0x000fe2000bf06070 */
[----:B------:R-:W-:-:S05]  /*32d0*/  IMAD R31, R54, UR10, R33 ;  /* 0x0000000a361f7c24 */ /* 0x000fca000f8e0221 */
[----:B------:R-:W-:Y:S01]  /*32e0*/  ISETP.LT.U32.AND P5, PT, R31, UR10, PT ;  /* 0x0000000a1f007c0c */ /* 0x000fe2000bfa1070 */
[----:B-1----:R-:W-:Y:S01]  /*32f0*/  VIADD R41, R26, 0x1a0 ;  /* 0x000001a01a297836 */ /* 0x002fe20000000000 */
[----:B------:R-:W-:-:S11]  /*3300*/  P2R R59, PR, RZ, 0x2 ;  /* 0x00000002ff3b7803 */ /* 0x000fd60000000000 */
[----:B------:R-:W-:-:S04]  /*3310*/  @!P5 IADD3 R31, PT, PT, R31, -UR10, RZ ;  /* 0x8000000a1f1fdc10 */ /* 0x000fc8000fffe0ff */
[----:B------:R-:W-:Y:S02]  /*3320*/  ISETP.GE.U32.AND P1, PT, R31, UR10, PT ;  /* 0x0000000a1f007c0c */ /* 0x000fe4000bf26070 */
[----:B------:R-:W-:Y:S02]  /*3330*/  IABS R31, R41 ;  /* 0x00000029001f7213 */ /* 0x000fe40000000000 */
[----:B------:R-:W-:-:S03]  /*3340*/  ISETP.LT.U32.AND P4, PT, R53, UR10, PT ;  /* 0x0000000a35007c0c */ /* 0x000fc6000bf81070 */
[----:B------:R-:W-:-:S04]  /*3350*/  IMAD.HI.U32 R56, R31, UR7, RZ ;  /* 0x000000071f387c27 */ /* 0x000fc8000f8e00ff */
[----:B------:R-:W-:-:S04]  /*3360*/  IMAD.MOV R54, RZ, RZ, -R56 ;  /* 0x000000ffff367224 */ /* 0x000fc800078e0a38 */
[----:B------:R-:W-:Y:S02]  /*3370*/  IMAD R31, R54, UR11, R31 ;  /* 0x0000000b361f7c24 */ /* 0x000fe4000f8e021f */
[----:B------:R-:W-:-:S03]  /*3380*/  @!P4 VIADD R53, R53, -UR10 ;  /* 0x8000000a3535cc36 */ /* 0x000fc60008000000 */
[----:B------:R-:W-:Y:S02]  /*3390*/  ISETP.LT.U32.AND P6, PT, R31, UR11, PT ;  /* 0x0000000b1f007c0c */ /* 0x000fe4000bfc1070 */
[----:B------:R-:W-:Y:S02]  /*33a0*/  P2R R60, PR, RZ, 0x8 ;  /* 0x00000008ff3c7803 */ /* 0x000fe40000000000 */
[----:B------:R-:W-:Y:S02]  /*33b0*/  ISETP.GE.U32.AND P3, PT, R53, UR10, PT ;  /* 0x0000000a35007c0c */ /* 0x000fe4000bf66070 */
[----:B------:R-:W-:Y:S01]  /*33c0*/  LOP3.LUT R33, R36, UR52, RZ, 0x3c, !PT ;  /* 0x0000003424217c12 */ /* 0x000fe2000f8e3cff */
[----:B------:R-:W-:-:S06]  /*33d0*/  @!P4 VIADD R51, R51, 0x1 ;  /* 0x000000013333c836 */ /* 0x000fcc0000000000 */
[----:B------:R-:W-:Y:S01]  /*33e0*/  @!P6 IADD3 R31, PT, PT, R31, -UR11, RZ ;  /* 0x8000000b1f1fec10 */ /* 0x000fe2000fffe0ff */
[----:B------:R-:W-:Y:S01]  /*33f0*/  @!P6 VIADD R56, R56, 0x1 ;  /* 0x000000013838e836 */ /* 0x000fe20000000000 */
[----:B------:R-:W-:Y:S02]  /*3400*/  ISETP.GE.AND P6, PT, R33, RZ, PT ;  /* 0x000000ff2100720c */ /* 0x000fe40003fc6270 */
[----:B------:R-:W-:Y:S01]  /*3410*/  ISETP.GE.U32.AND P4, PT, R31, UR11, PT ;  /* 0x0000000b1f007c0c */ /* 0x000fe2000bf86070 */
[----:B------:R-:W-:Y:S02]  /*3420*/  @P3 VIADD R51, R51, 0x1 ;  /* 0x0000000133333836 */ /* 0x000fe40000000000 */
[----:B------:R-:W-:Y:S01]  /*3430*/  @!P2 VIADD R28, R28, 0x1 ;  /* 0x000000011c1ca836 */ /* 0x000fe20000000000 */
[----:B------:R-:W-:Y:S02]  /*3440*/  ISETP.NE.AND P2, PT, R57, RZ, PT ;  /* 0x000000ff3900720c */ /* 0x000fe40003f45270 */
[----:B------:R-:W-:-:S02]  /*3450*/  MOV R57, R51 ;  /* 0x0000003300397202 */ /* 0x000fc40000000f00 */
[----:B------:R-:W-:Y:S02]  /*3460*/  LOP3.LUT R31, R41, UR51, RZ, 0x3c, !PT ;  /* 0x00000033291f7c12 */ /* 0x000fe4000f8e3cff */
[----:B------:R-:W-:Y:S01]  /*3470*/  LOP3.LUT R55, R43, UR53, RZ, 0x3c, !PT ;  /* 0x000000352b377c12 */ /* 0x000fe2000f8e3cff */
[----:B------:R-:W-:Y:S02]  /*3480*/  @!P5 VIADD R29, R29, 0x1 ;  /* 0x000000011d1dd836 */ /* 0x000fe40000000000 */
[----:B------:R-:W-:Y:S01]  /*3490*/  @P4 IADD3 R56, PT, PT, R56, 0x1, RZ ;  /* 0x0000000138384810 */ /* 0x000fe20007ffe0ff */
[----:B------:R-:W-:Y:S01]  /*34a0*/  @!P6 IMAD.MOV R57, RZ, RZ, -R57 ;  /* 0x000000ffff39e224 */ /* 0x000fe200078e0a39 */
[----:B------:R-:W-:Y:S02]  /*34b0*/  ISETP.GE.AND P4, PT, R31, RZ, PT ;  /* 0x000000ff1f00720c */ /* 0x000fe40003f86270 */
[----:B------:R-:W-:Y:S01]  /*34c0*/  ISETP.GE.AND P6, PT, R55, RZ, PT ;  /* 0x000000ff3700720c */ /* 0x000fe20003fc6270 */
[----:B------:R-:W-:-:S02]  /*34d0*/  @P1 VIADD R29, R29, 0x1 ;  /* 0x000000011d1d1836 */ /* 0x000fc40000000000 */
[----:B------:R-:W-:Y:S01]  /*34e0*/  @P0 VIADD R28, R28, 0x1 ;  /* 0x000000011c1c0836 */ /* 0x000fe20000000000 */
[----:B------:R-:W-:Y:S02]  /*34f0*/  ISETP.NE.AND P1, PT, R59, RZ, PT ;  /* 0x000000ff3b00720c */ /* 0x000fe40003f25270 */
[----:B------:R-:W-:Y:S01]  /*3500*/  MOV R59, R29 ;  /* 0x0000001d003b7202 */ /* 0x000fe20000000f00 */
[----:B------:R-:W-:Y:S01]  /*3510*/  IMAD.MOV.U32 R54, RZ, RZ, R28 ;  /* 0x000000ffff367224 */ /* 0x000fe200078e001c */
[----:B------:R-:W-:Y:S02]  /*3520*/  ISETP.NE.AND P3, PT, R60, RZ, PT ;  /* 0x000000ff3c00720c */ /* 0x000fe40003f65270 */
[----:B------:R-:W-:Y:S02]  /*3530*/  SEL R29, R52, RZ, P2 ;  /* 0x000000ff341d7207 */ /* 0x000fe40001000000 */
[----:B------:R-:W-:Y:S02]  /*3540*/  LOP3.LUT R53, R49, UR52, RZ, 0x3c, !PT ;  /* 0x0000003431357c12 */ /* 0x000fe4000f8e3cff */
[----:B------:R-:W-:Y:S01]  /*3550*/  @!P4 IADD3 R56, PT, PT, -R56, RZ, RZ ;  /* 0x000000ff3838c210 */ /* 0x000fe20007ffe1ff */
[----:B------:R-:W-:Y:S01]  /*3560*/  IMAD R20, R29, UR38, R20 ;  /* 0x000000261d147c24 */ /* 0x000fe2000f8e0214 */
[----:B------:R-:W-:-:S02]  /*3570*/  SEL R15, R15, RZ, P3 ;  /* 0x000000ff0f0f7207 */ /* 0x000fc40001800000 */
[----:B------:R-:W-:Y:S02]  /*3580*/  ISETP.NE.AND P0, PT, R58, RZ, PT ;  /* 0x000000ff3a00720c */ /* 0x000fe40003f05270 */
[----:B------:R-:W-:Y:S02]  /*3590*/  @!P6 IADD3 R54, PT, PT, -R54, RZ, RZ ;  /* 0x000000ff3636e210 */ /* 0x000fe40007ffe1ff */
[----:B------:R-:W-:Y:S02]  /*35a0*/  IADD3 R28, P4, PT, R21, UR42, RZ ;  /* 0x0000002a151c7c10 */ /* 0x000fe4000ff9e0ff */
[----:B------:R-:W-:Y:S02]  /*35b0*/  ISETP.NE.AND P6, PT, RZ, UR53, PT ;  /* 0x00000035ff007c0c */ /* 0x000fe4000bfc5270 */
[----:B------:R-:W-:Y:S01]  /*35c0*/  ISETP.GE.AND P5, PT, R53, RZ, PT ;  /* 0x000000ff3500720c */ /* 0x000fe20003fa6270 */
[----:B------:R-:W-:Y:S01]  /*35d0*/  IMAD R33, R15, UR39, R20 ;  /* 0x000000270f217c24 */ /* 0x000fe2000f8e0214 */
[----:B------:R-:W-:Y:S01]  /*35e0*/  LEA.HI.X.SX32 R29, R21, UR43, 0x1, P4 ;  /* 0x0000002b151d7c11 */ /* 0x000fe2000a0f0eff */
[----:B------:R-:W2:Y:S01]  /*35f0*/  LDG.E R15, desc[UR14][R10.64] ;  /* 0x0000000e0a0f7981 */ /* 0x000ea2000c1e1900 */
[----:B------:R-:W-:-:S02]  /*3600*/  SEL R0, R0, RZ, P0 ;  /* 0x000000ff00007207 */ /* 0x000fc40000000000 */
[----:B------:R-:W-:Y:S01]  /*3610*/  IADD3 R20, P4, PT, R30, UR42, RZ ;  /* 0x0000002a1e147c10 */ /* 0x000fe2000ff9e0ff */
[----:B------:R-:W3:Y:S01]  /*3620*/  LDG.E.U8 R55, desc[UR14][R28.64] ;  /* 0x0000000e1c377981 */ /* 0x000ee2000c1e1100 */
[----:B------:R-:W-:Y:S01]  /*3630*/  SEL R54, R23, R54, !P6 ;  /* 0x0000003617367207 */ /* 0x000fe20007000000 */
[----:B------:R-:W-:Y:S01]  /*3640*/  IMAD R51, R0, UR36, RZ ;  /* 0x0000002400337c24 */ /* 0x000fe2000f8e02ff */
[----:B------:R-:W-:Y:S02]  /*3650*/  ISETP.NE.AND P6, PT, RZ, UR52, PT ;  /* 0x00000034ff007c0c */ /* 0x000fe4000bfc5270 */
[----:B------:R-:W-:Y:S01]  /*3660*/  LEA.HI.X.SX32 R21, R30, UR43, 0x1, P4 ;  /* 0x0000002b1e157c11 */ /* 0x000fe2000a0f0eff */
[----:B------:R-:W-:Y:S01]  /*3670*/  IMAD.MOV R0, RZ, RZ, -R54 ;  /* 0x000000ffff007224 */ /* 0x000fe200078e0a36 */
[----:B------:R-:W-:Y:S02]  /*3680*/  SEL R42, R42, RZ, P1 ;  /* 0x000000ff2a2a7207 */ /* 0x000fe40000800000 */
[----:B------:R-:W-:-:S02]  /*3690*/  IADD3 R30, P4, PT, R22, UR42, RZ ;  /* 0x0000002a161e7c10 */ /* 0x000fc4000ff9e0ff */
[----:B------:R-:W-:Y:S01]  /*36a0*/  SEL R57, R24, R57, !P6 ;  /* 0x0000003918397207 */ /* 0x000fe20007000000 */
[----:B------:R-:W-:Y:S01]  /*36b0*/  IMAD R51, R42, UR37, R51 ;  /* 0x000000252a337c24 */ /* 0x000fe2000f8e0233 */
[----:B------:R-:W-:Y:S01]  /*36c0*/  LEA.HI.X.SX32 R31, R22, UR43, 0x1, P4 ;  /* 0x0000002b161f7c11 */ /* 0x000fe2000a0f0eff */
[----:B------:R-:W-:Y:S01]  /*36d0*/  IMAD R0, R0, UR53, R43 ;  /* 0x0000003500007c24 */ /* 0x000fe2000f8e022b */
[----:B------:R-:W-:Y:S01]  /*36e0*/  SEL R54, R54, RZ, P2 ;  /* 0x000000ff36367207 */ /* 0x000fe20001000000 */
[----:B------:R-:W-:Y:S01]  /*36f0*/  @!P5 IMAD.MOV R59, RZ, RZ, -R59 ;  /* 0x000000ffff3bd224 */ /* 0x000fe200078e0a3b */
[C---:B------:R-:W-:Y:S01]  /*3700*/  IADD3 R42, P4, PT, R27.reuse, UR42, RZ ;  /* 0x0000002a1b2a7c10 */ /* 0x040fe2000ff9e0ff */
[----:B------:R-:W-:Y:S01]  /*3710*/  IMAD.MOV R17, RZ, RZ, -R57 ;  /* 0x000000ffff117224 */ /* 0x000fe200078e0a39 */
[----:B------:R-:W-:Y:S01]  /*3720*/  SEL R0, R0, RZ, P3 ;  /* 0x000000ff00007207 */ /* 0x000fe20001800000 */
[----:B------:R-:W-:Y:S01]  /*3730*/  IMAD R51, R54, UR38, R51 ;  /* 0x0000002636337c24 */ /* 0x000fe2000f8e0233 */
[----:B------:R-:W-:Y:S01]  /*3740*/  LEA.HI.X.SX32 R43, R27, UR43, 0x1, P4 ;  /* 0x0000002b1b2b7c11 */ /* 0x000fe2000a0f0eff */
[----:B------:R-:W-:Y:S01]  /*3750*/  IMAD R17, R17, UR52, R36 ;  /* 0x0000003411117c24 */ /* 0x000fe2000f8e0224 */
[----:B------:R-:W-:Y:S01]  /*3760*/  SEL R27, R24, R59, !P6 ;  /* 0x0000003b181b7207 */ /* 0x000fe20007000000 */
[----:B------:R-:W-:-:S02]  /*3770*/  IMAD R0, R0, UR39, R51 ;  /* 0x0000002700007c24 */ /* 0x000fc4000f8e0233 */
[----:B------:R0:W2:Y:S01]  /*3780*/  LDG.E.U8 R51, desc[UR16][R20.64] ;  /* 0x0000001014337981 */ /* 0x0000a2000c1e1100 */
[----:B------:R-:W-:Y:S02]  /*3790*/  IADD3 R22, PT, PT, -R27, RZ, RZ ;  /* 0x000000ff1b167210 */ /* 0x000fe40007ffe1ff */
[----:B------:R-:W-:Y:S01]  /*37a0*/  R2UR UR18, R38 ;  /* 0x00000000261272ca */ /* 0x000fe200000e0000 */
[----:B------:R-:W2:Y:S01]  /*37b0*/  LDG.E.U8 R42, desc[UR14][R42.64] ;  /* 0x0000000e2a2a7981 */ /* 0x000ea2000c1e1100 */
[----:B------:R-:W-:Y:S01]  /*37c0*/  R2UR UR19, R39 ;  /* 0x00000000271372ca */ /* 0x000fe200000e0000 */
[----:B------:R-:W-:Y:S01]  /*37d0*/  IMAD R49, R22, UR52, R49 ;  /* 0x0000003416317c24 */ /* 0x000fe2000f8e0231 */
[----:B0-----:R-:W-:-:S04]  /*37e0*/  IABS R21, R17 ;  /* 0x0000001100157213 */ /* 0x001fc80000000000 */
[----:B------:R-:W-:Y:S01]  /*37f0*/  IABS R29, R49 ;  /* 0x00000031001d7213 */ /* 0x000fe20000000000 */
[----:B------:R-:W-:Y:S01]  /*3800*/  IMAD.HI.U32 R20, R21, UR5, RZ ;  /* 0x0000000515147c27 */ /* 0x000fe2000f8e00ff */
[----:B------:R-:W-:-:S05]  /*3810*/  ISETP.NE.AND P6, PT, RZ, UR51, PT ;  /* 0x00000033ff007c0c */ /* 0x000fca000bfc5270 */
[----:B------:R0:W2:Y:S01]  /*3820*/  LDG.E.U8 R54, desc[UR18][R30.64] ;  /* 0x000000121e367981 */ /* 0x0000a2000c1e1100 */
[----:B------:R-:W-:Y:S02]  /*3830*/  IMAD.MOV R22, RZ, RZ, -R20 ;  /* 0x000000ffff167224 */ /* 0x000fe400078e0a14 */
[----:B------:R-:W-:-:S04]  /*3840*/  IMAD.HI.U32 R28, R29, UR5, RZ ;  /* 0x000000051d1c7c27 */ /* 0x000fc8000f8e00ff */
[----:B------:R-:W-:Y:S01]  /*3850*/  IMAD R21, R22, UR12, R21 ;  /* 0x0000000c16157c24 */ /* 0x000fe2000f8e0215 */
[----:B------:R-:W-:Y:S02]  /*3860*/  P2R R60, PR, RZ, 0x2 ;  /* 0x00000002ff3c7803 */ /* 0x000fe40000000000 */
[----:B------:R-:W-:Y:S01]  /*3870*/  IADD3 R52, P4, PT, R37, UR42, RZ ;  /* 0x0000002a25347c10 */ /* 0x000fe2000ff9e0ff */
[----:B0-----:R-:W-:Y:S01]  /*3880*/  IMAD.MOV R30, RZ, RZ, -R28 ;  /* 0x000000ffff1e7224 */ /* 0x001fe200078e0a1c */
[----:B------:R-:W-:Y:S02]  /*3890*/  SHF.R.S64 R10, RZ, 0x1e, R41 ;  /* 0x0000001eff0a7819 */ /* 0x000fe40000001029 */
[----:B------:R-:W-:Y:S02]  /*38a0*/  SEL R22, R25, R56, !P6 ;  /* 0x0000003819167207 */ /* 0x000fe40007000000 */
[----:B------:R-:W-:Y:S01]  /*38b0*/  ISETP.LT.U32.AND P1, PT, R21, UR12, PT ;  /* 0x0000000c15007c0c */ /* 0x000fe2000bf21070 */
[----:B------:R-:W-:Y:S01]  /*38c0*/  IMAD R29, R30, UR12, R29 ;  /* 0x0000000c1e1d7c24 */ /* 0x000fe2000f8e021d */
[----:B------:R-:W-:-:S02]  /*38d0*/  LEA.HI.X.SX32 R53, R37, UR43, 0x1, P4 ;  /* 0x0000002b25357c11 */ /* 0x000fc4000a0f0eff */
[----:B------:R-:W-:Y:S02]  /*38e0*/  IADD3 R10, P4, PT, R10, UR40, RZ ;  /* 0x000000280a0a7c10 */ /* 0x000fe4000ff9e0ff */
[----:B------:R-:W-:Y:S02]  /*38f0*/  IADD3 R30, PT, PT, -R22, RZ, RZ ;  /* 0x000000ff161e7210 */ /* 0x000fe40007ffe1ff */
[----:B------:R-:W-:Y:S01]  /*3900*/  P2R R58, PR, RZ, 0x1 ;  /* 0x00000001ff3a7803 */ /* 0x000fe20000000000 */
[----:B------:R-:W-:Y:S01]  /*3910*/  VIADD R36, R26, 0x1c0 ;  /* 0x000001c01a247836 */ /* 0x000fe20000000000 */
[----:B------:R-:W-:Y:S01]  /*3920*/  LEA.HI.X.SX32 R11, R41, UR41, 0x2, P4 ;  /* 0x00000029290b7c11 */ /* 0x000fe2000a0f16ff */
[----:B------:R-:W-:Y:S02]  /*3930*/  IMAD R41, R30, UR51, R41 ;  /* 0x000000331e297c24 */ /* 0x000fe4000f8e0229 */
[----:B------:R-:W-:Y:S01]  /*3940*/  @!P1 VIADD R21, R21, -UR12 ;  /* 0x8000000c15159c36 */ /* 0x000fe20008000000 */
[----:B------:R-:W-:Y:S01]  /*3950*/  P2R R61, PR, RZ, 0x4 ;  /* 0x00000004ff3d7803 */ /* 0x000fe20000000000 */
[----:B------:R0:W2:Y:S01]  /*3960*/  LDG.E.U8 R52, desc[UR16][R52.64] ;  /* 0x0000001034347981 */ /* 0x0000a2000c1e1100 */
[----:B------:R-:W-:-:S02]  /*3970*/  IABS R30, R41 ;  /* 0x00000029001e7213 */ /* 0x000fc40000000000 */
[----:B------:R-:W-:-:S03]  /*3980*/  ISETP.GE.U32.AND P0, PT, R21, UR12, PT ;  /* 0x0000000c15007c0c */ /* 0x000fc6000bf06070 */
[----:B------:R-:W-:Y:S01]  /*3990*/  IMAD.HI.U32 R21, R30, UR9, RZ ;  /* 0x000000091e157c27 */ /* 0x000fe2000f8e00ff */
[----:B------:R-:W-:-:S03]  /*39a0*/  ISETP.LT.U32.AND P4, PT, R29, UR12, PT ;  /* 0x0000000c1d007c0c */ /* 0x000fc6000bf81070 */
[----:B------:R-:W-:-:S04]  /*39b0*/  IMAD.MOV R31, RZ, RZ, -R21 ;  /* 0x000000ffff1f7224 */ /* 0x000fc800078e0a15 */
[----:B------:R-:W-:-:S05]  /*39c0*/  IMAD R30, R31, UR10, R30 ;  /* 0x0000000a1f1e7c24 */ /* 0x000fca000f8e021e */
[----:B------:R-:W-:Y:S02]  /*39d0*/  ISETP.LT.U32.AND P5, PT, R30, UR10, PT ;  /* 0x0000000a1e007c0c */ /* 0x000fe4000bfa1070 */
[----:B------:R-:W-:-:S04]  /*39e0*/  @!P4 IADD3 R29, PT, PT, R29, -UR12, RZ ;  /* 0x8000000c1d1dcc10 */ /* 0x000fc8000fffe0ff */
[----:B------:R-:W-:Y:S02]  /*39f0*/  ISETP.GE.U32.AND P2, PT, R29, UR12, PT ;  /* 0x0000000c1d007c0c */ /* 0x000fe4000bf46070 */
[----:B------:R-:W-:-:S05]  /*3a00*/  IABS R29, R36 ;  /* 0x00000024001d7213 */ /* 0x000fca0000000000 */
[----:B------:R-:W-:Y:S02]  /*3a10*/  @!P5 VIADD R30, R30, -UR10 ;  /* 0x8000000a1e1edc36 */ /* 0x000fe40008000000 */
[----:B------:R-:W-:Y:S01]  /*3a20*/  IMAD.HI.U32 R56, R29, UR7, RZ ;  /* 0x000000071d387c27 */ /* 0x000fe2000f8e00ff */
[----:B------:R-:W-:Y:S02]  /*3a30*/  P2R R37, PR, RZ, 0x8 ;  /* 0x00000008ff257803 */ /* 0x000fe40000000000 */
[----:B------:R-:W-:Y:S02]  /*3a40*/  ISETP.GE.U32.AND P3, PT, R30, UR10, PT ;  /* 0x0000000a1e007c0c */ /* 0x000fe4000bf66070 */
[----:B------:R-:W-:-:S05]  /*3a50*/  IADD3 R30, PT, PT, -R56, RZ, RZ ;  /* 0x000000ff381e7210 */ /* 0x000fca0007ffe1ff */
[----:B------:R-:W-:-:S05]  /*3a60*/  IMAD R29, R30, UR11, R29 ;  /* 0x0000000b1e1d7c24 */ /* 0x000fca000f8e021d */
[----:B------:R-:W-:Y:S02]  /*3a70*/  ISETP.LT.U32.AND P6, PT, R29, UR11, PT ;  /* 0x0000000b1d007c0c */ /* 0x000fe4000bfc1070 */
[----:B------:R-:W-:-:S11]  /*3a80*/  @!P5 IADD3 R21, PT, PT, R21, 0x1, RZ ;  /* 0x000000011515d810 */ /* 0x000fd60007ffe0ff */
[----:B------:R-:W-:-:S05]  /*3a90*/  @!P6 VIADD R29, R29, -UR11 ;  /* 0x8000000b1d1dec36 */ /* 0x000fca0008000000 */
[----:B------:R-:W-:Y:S01]  /*3aa0*/  ISETP.GE.U32.AND P5, PT, R29, UR11, PT ;  /* 0x0000000b1d007c0c */ /* 0x000fe2000bfa6070 */
[----:B------:R-:W-:Y:S01]  /*3ab0*/  @!P6 VIADD R56, R56, 0x1 ;  /* 0x000000013838e836 */ /* 0x000fe20000000000 */
[----:B0-----:R-:W-:Y:S02]  /*3ac0*/  LOP3.LUT R53, R41, UR52, RZ, 0x3c, !PT ;  /* 0x0000003429357c12 */ /* 0x001fe4000f8e3cff */
[----:B------:R-:W-:Y:S02]  /*3ad0*/  LOP3.LUT R29, R36, UR51, RZ, 0x3c, !PT ;  /* 0x00000033241d7c12 */ /* 0x000fe4000f8e3cff */
[----:B------:R-:W-:Y:S01]  /*3ae0*/  ISETP.GE.AND P6, PT, R53, RZ, PT ;  /* 0x000000ff3500720c */ /* 0x000fe20003fc6270 */
[----:B------:R-:W-:-:S06]  /*3af0*/  @P3 VIADD R21, R21, 0x1 ;  /* 0x0000000115153836 */ /* 0x000fcc0000000000 */
[----:B------:R-:W-:Y:S01]  /*3b00*/  @P5 VIADD R56, R56, 0x1 ;  /* 0x0000000138385836 */ /* 0x000fe20000000000 */
[----:B------:R-:W-:Y:S02]  /*3b10*/  ISETP.GE.AND P5, PT, R29, RZ, PT ;  /* 0x000000ff1d00720c */ /* 0x000fe40003fa6270 */
[----:B------:R-:W-:Y:S01]  /*3b20*/  ISETP.NE.AND P3, PT, R37, RZ, PT ;  /* 0x000000ff2500720c */ /* 0x000fe20003f65270 */
[----:B------:R-:W-:Y:S01]  /*3b30*/  IMAD.MOV.U32 R37, RZ, RZ, R21 ;  /* 0x000000ffff257224 */ /* 0x000fe200078e0015 */
[----:B------:R-:W-:Y:S02]  /*3b40*/  LOP3.LUT R43, R17, UR53, RZ, 0x3c, !PT ;  /* 0x00000035112b7c12 */ /* 0x000fe4000f8e3cff */
[----:B------:R-:W-:Y:S01]  /*3b50*/  LOP3.LUT R31, R49, UR53, RZ, 0x3c, !PT ;  /* 0x00000035311f7c12 */ /* 0x000fe2000f8e3cff */
[----:B------:R-:W-:Y:S01]  /*3b60*/  @!P4 VIADD R28, R28, 0x1 ;  /* 0x000000011c1cc836 */ /* 0x000fe20000000000 */
[----:B------:R-:W-:Y:S01]  /*3b70*/  @!P1 IADD3 R20, PT, PT, R20, 0x1, RZ ;  /* 0x0000000114149810 */ /* 0x000fe20007ffe0ff */
[----:B------:R-:W-:Y:S01]  /*3b80*/  @!P6 IMAD.MOV R37, RZ, RZ, -R37 ;  /* 0x000000ffff25e224 */ /* 0x000fe200078e0a25 */
[----:B------:R-:W-:-:S03]  /*3b90*/  ISETP.GE.AND P6, PT, R31, RZ, PT ;  /* 0x000000ff1f00720c */ /* 0x000fc60003fc6270 */
[----:B------:R-:W-:Y:S01]  /*3ba0*/  @!P5 IMAD.MOV R56, RZ, RZ, -R56 ;  /* 0x000000ffff38d224 */ /* 0x000fe200078e0a38 */
[----:B------:R-:W-:Y:S02]  /*3bb0*/  ISETP.GE.AND P5, PT, R43, RZ, PT ;  /* 0x000000ff2b00720c */ /* 0x000fe40003fa6270 */
[----:B------:R-:W-:Y:S02]  /*3bc0*/  @P0 IADD3 R20, PT, PT, R20, 0x1, RZ ;  /* 0x0000000114140810 */ /* 0x000fe40007ffe0ff */
[----:B------:R-:W-:Y:S02]  /*3bd0*/  @P2 IADD3 R28, PT, PT, R28, 0x1, RZ ;  /* 0x000000011c1c2810 */ /* 0x000fe40007ffe0ff */
[----:B------:R-:W-:Y:S02]  /*3be0*/  ISETP.NE.AND P0, PT, R58, RZ, PT ;  /* 0x000000ff3a00720c */ /* 0x000fe40003f05270 */
[----:B------:R-:W-:Y:S01]  /*3bf0*/  ISETP.NE.AND P1, PT, R60, RZ, PT ;  /* 0x000000ff3c00720c */ /* 0x000fe20003f25270 */
[----:B------:R-:W-:Y:S01]  /*3c00*/  IMAD.MOV.U32 R58, RZ, RZ, R28 ;  /* 0x000000ffff3a7224 */ /* 0x000fe200078e001c */
[----:B------:R-:W-:-:S02]  /*3c10*/  SEL R35, R35, RZ, P0 ;  /* 0x000000ff23237207 */ /* 0x000fc40000000000 */
[----:B------:R-:W-:Y:S01]  /*3c20*/  SEL R21, R57, RZ, P1 ;  /* 0x000000ff39157207 */ /* 0x000fe20000800000 */
[----:B------:R-:W-:Y:S01]  /*3c30*/  @!P5 IMAD.MOV R20, RZ, RZ, -R20 ;  /* 0x000000ffff14d224 */ /* 0x000fe200078e0a14 */
[----:B------:R-:W-:Y:S01]  /*3c40*/  @!P6 IADD3 R58, PT, PT, -R58, RZ, RZ ;  /* 0x000000ff3a3ae210 */ /* 0x000fe20007ffe1ff */
[----:B------:R-:W-:Y:S01]  /*3c50*/  IMAD R28, R35, UR36, RZ ;  /* 0x00000024231c7c24 */ /* 0x000fe2000f8e02ff */
[----:B------:R-:W-:-:S03]  /*3c60*/  ISETP.NE.AND P6, PT, RZ, UR53, PT ;  /* 0x00000035ff007c0c */ /* 0x000fc6000bfc5270 */
[----:B------:R-:W-:Y:S01]  /*3c70*/  IMAD R29, R21, UR37, R28 ;  /* 0x00000025151d7c24 */ /* 0x000fe2000f8e021c */
[----:B------:R-:W-:Y:S02]  /*3c80*/  SEL R28, R23, R20, !P6 ;  /* 0x00000014171c7207 */ /* 0x000fe40007000000 */
[----:B------:R-:W-:-:S03]  /*3c90*/  ISETP.NE.AND P2, PT, R61, RZ, PT ;  /* 0x000000ff3d00720c */ /* 0x000fc60003f45270 */
[----:B------:R-:W-:Y:S01]  /*3ca0*/  IMAD.MOV R20, RZ, RZ, -R28 ;  /* 0x000000ffff147224 */ /* 0x000fe200078e0a1c */
[----:B------:R-:W-:-:S03]  /*3cb0*/  SEL R28, R28, RZ, P2 ;  /* 0x000000ff1c1c7207 */ /* 0x000fc60001000000 */
[----:B------:R-:W-:Y:S01]  /*3cc0*/  IMAD R17, R20, UR53, R17 ;  /* 0x0000003514117c24 */ /* 0x000fe2000f8e0211 */
[C---:B------:R-:W-:Y:S01]  /*3cd0*/  IADD3 R20, P4, PT, R19.reuse, UR42, RZ ;  /* 0x0000002a13147c10 */ /* 0x040fe2000ff9e0ff */
[----:B------:R-:W-:Y:S01]  /*3ce0*/  IMAD R30, R28, UR38, R29 ;  /* 0x000000261c1e7c24 */ /* 0x000fe2000f8e021d */
[----:B------:R-:W-:Y:S02]  /*3cf0*/  SEL R34, R34, RZ, P0 ;  /* 0x000000ff22227207 */ /* 0x000fe40000000000 */
[----:B------:R-:W-:Y:S02]  /*3d00*/  LEA.HI.X.SX32 R21, R19, UR43, 0x1, P4 ;  /* 0x0000002b13157c11 */ /* 0x000fe4000a0f0eff */
[----:B------:R-:W-:Y:S02]  /*3d10*/  SEL R17, R17, RZ, P3 ;  /* 0x000000ff11117207 */ /* 0x000fe40001800000 */
[C---:B------:R-:W-:Y:S02]  /*3d20*/  IADD3 R28, P4, PT, R32.reuse, UR42, RZ ;  /* 0x0000002a201c7c10 */ /* 0x040fe4000ff9e0ff */
[----:B------:R-:W-:Y:S01]  /*3d30*/  ISETP.NE.AND P5, PT, RZ, UR52, PT ;  /* 0x00000034ff007c0c */ /* 0x000fe2000bfa5270 */
[----:B------:R-:W-:Y:S01]  /*3d40*/  IMAD R35, R17, UR39, R30 ;  /* 0x0000002711237c24 */ /* 0x000fe2000f8e021e */
[----:B------:R-:W-:Y:S01]  /*3d50*/  LEA.HI.X.SX32 R29, R32, UR43, 0x1, P4 ;  /* 0x0000002b201d7c11 */ /* 0x000fe2000a0f0eff */
[----:B------:R-:W-:Y:S01]  /*3d60*/  IMAD R34, R34, UR36, RZ ;  /* 0x0000002422227c24 */ /* 0x000fe2000f8e02ff */
[----:B------:R-:W-:Y:S01]  /*3d70*/  IADD3 R30, P4, PT, R33, UR42, RZ ;  /* 0x0000002a211e7c10 */ /* 0x000fe2000ff9e0ff */
[----:B------:R-:W2:Y:S01]  /*3d80*/  LDG.E R17, desc[UR14][R2.64] ;  /* 0x0000000e02117981 */ /* 0x000ea2000c1e1900 */
[----:B------:R-:W-:-:S02]  /*3d90*/  SEL R27, R27, RZ, P1 ;  /* 0x000000ff1b1b7207 */ /* 0x000fc40000800000 */
[----:B------:R-:W-:Y:S01]  /*3da0*/  SEL R43, R24, R37, !P5 ;  /* 0x00000025182b7207 */ /* 0x000fe20006800000 */
[----:B------:R-:W2:Y:S01]  /*3db0*/  LDG.E.U8 R53, desc[UR16][R28.64] ;  /* 0x000000101c357981 */ /* 0x000ea2000c1e1100 */
[----:B------:R-:W-:Y:S01]  /*3dc0*/  LEA.HI.X.SX32 R31, R33, UR43, 0x1, P4 ;  /* 0x0000002b211f7c11 */ /* 0x000fe2000a0f0eff */
[----:B------:R-:W-:Y:S01]  /*3dd0*/  IMAD R27, R27, UR37, R34 ;  /* 0x000000251b1b7c24 */ /* 0x000fe2000f8e0222 */
[C---:B------:R-:W-:Y:S02]  /*3de0*/  IADD3 R32, P4, PT, R0.reuse, UR42, RZ ;  /* 0x0000002a00207c10 */ /* 0x040fe4000ff9e0ff */
[----:B------:R-:W-:Y:S01]  /*3df0*/  SEL R58, R23, R58, !P6 ;  /* 0x0000003a173a7207 */ /* 0x000fe20007000000 */
[----:B------:R-:W2:Y:S01]  /*3e00*/  LDG.E.U8 R37, desc[UR18][R30.64] ;  /* 0x000000121e257981 */ /* 0x000ea2000c1e1100 */
[----:B------:R-:W-:Y:S02]  /*3e10*/  IADD3 R34, PT, PT, -R43, RZ, RZ ;  /* 0x000000ff2b227210 */ /* 0x000fe40007ffe1ff */
[----:B------:R-:W-:Y:S01]  /*3e20*/  LEA.HI.X.SX32 R33, R0, UR43, 0x1, P4 ;  /* 0x0000002b00217c11 */ /* 0x000fe2000a0f0eff */
[----:B------:R-:W-:Y:S01]  /*3e30*/  IMAD.MOV R0, RZ, RZ, -R58 ;  /* 0x000000ffff007224 */ /* 0x000fe200078e0a3a */
[----:B------:R-:W-:Y:S01]  /*3e40*/  ISETP.NE.AND P6, PT, RZ, UR51, PT ;  /* 0x00000033ff007c0c */ /* 0x000fe2000bfc5270 */
[----:B------:R-:W-:-:S02]  /*3e50*/  IMAD R34, R34, UR52, R41 ;  /* 0x0000003422227c24 */ /* 0x000fc4000f8e0229 */
[----:B------:R-:W-:Y:S01]  /*3e60*/  IMAD R0, R0, UR53, R49 ;  /* 0x0000003500007c24 */ /* 0x000fe2000f8e0231 */
[----:B------:R-:W-:Y:S01]  /*3e70*/  SEL R19, R25, R56, !P6 ;  /* 0x0000003819137207 */ /* 0x000fe20007000000 */
[----:B------:R0:W2:Y:S04]  /*3e80*/  LDG.E.U8 R49, desc[UR14][R20.64] ;  /* 0x0000000e14317981 */ /* 0x0000a8000c1e1100 */
[----:B------:R-:W-:Y:S01]  /*3e90*/  IMAD.MOV R41, RZ, RZ, -R19 ;  /* 0x000000ffff297224 */ /* 0x000fe200078e0a13 */
[----:B0-----:R-:W-:-:S03]  /*3ea0*/  IABS R21, R34 ;  /* 0x0000002200157213 */ /* 0x001fc60000000000 */
[--C-:B------:R-:W-:Y:S02]  /*3eb0*/  IMAD R41, R41, UR51, R36.reuse ;  /* 0x0000003329297c24 */ /* 0x100fe4000f8e0224 */
[----:B------:R-:W-:Y:S01]  /*3ec0*/  IMAD.HI.U32 R20, R21, UR5, RZ ;  /* 0x0000000515147c27 */ /* 0x000fe2000f8e00ff */
[----:B------:R-:W-:-:S03]  /*3ed0*/  SHF.R.S64 R2, RZ, 0x1e, R36 ;  /* 0x0000001eff027819 */ /* 0x000fc60000001024 */
[----:B------:R-:W-:Y:S01]  /*3ee0*/  IMAD.MOV R28, RZ, RZ, -R20 ;  /* 0x000000ffff1c7224 */ /* 0x000fe200078e0a14 */
[----:B------:R-:W-:Y:S02]  /*3ef0*/  IABS R29, R41 ;  /* 0x00000029001d7213 */ /* 0x000fe40000000000 */
[----:B------:R-:W-:Y:S01]  /*3f00*/  IADD3 R2, P4, PT, R2, UR40, RZ ;  /* 0x0000002802027c10 */ /* 0x000fe2000ff9e0ff */
[----:B------:R-:W-:Y:S02]  /*3f10*/  IMAD R21, R28, UR12, R21 ;  /* 0x0000000c1c157c24 */ /* 0x000fe4000f8e0215 */
[----:B------:R-:W-:Y:S01]  /*3f20*/  IMAD.HI.U32 R28, R29, UR9, RZ ;  /* 0x000000091d1c7c27 */ /* 0x000fe2000f8e00ff */
[----:B------:R-:W-:Y:S02]  /*3f30*/  LEA.HI.X.SX32 R3, R36, UR41, 0x2, P4 ;  /* 0x0000002924037c11 */ /* 0x000fe4000a0f16ff */
[----:B------:R-:W-:Y:S01]  /*3f40*/  ISETP.LT.U32.AND P4, PT, R21, UR12, PT ;  /* 0x0000000c15007c0c */ /* 0x000fe2000bf81070 */
[----:B------:R0:W2:Y:S01]  /*3f50*/  LDG.E.U8 R36, desc[UR14][R32.64] ;  /* 0x0000000e20247981 */ /* 0x0000a2000c1e1100 */
[----:B------:R-:W-:-:S05]  /*3f60*/  IADD3 R30, PT, PT, -R28, RZ, RZ ;  /* 0x000000ff1c1e7210 */ /* 0x000fca0007ffe1ff */
[----:B------:R-:W-:Y:S01]  /*3f70*/  IMAD R29, R30, UR10, R29 ;  /* 0x0000000a1e1d7c24 */ /* 0x000fe2000f8e021d */
[----:B------:R-:W-:-:S04]  /*3f80*/  P2R R57, PR, RZ, 0x8 ;  /* 0x00000008ff397803 */ /* 0x000fc80000000000 */
[----:B------:R-:W-:Y:S01]  /*3f90*/  ISETP.LT.U32.AND P5, PT, R29, UR10, PT ;  /* 0x0000000a1d007c0c */ /* 0x000fe2000bfa1070 */
[----:B------:R-:W-:-:S05]  /*3fa0*/  @!P4 VIADD R21, R21, -UR12 ;  /* 0x8000000c1515cc36 */ /* 0x000fca0008000000 */
[----:B------:R-:W-:Y:S02]  /*3fb0*/  ISETP.GE.U32.AND P3, PT, R21, UR12, PT ;  /* 0x0000000c15007c0c */ /* 0x000fe4000bf66070 */
[----:B------:R-:W-:Y:S02]  /*3fc0*/  LOP3.LUT R50, R50, 0xfffffff7, RZ, 0xc0, !PT ;  /* 0xfffffff732327812 */ /* 0x000fe400078ec0ff */
[----:B------:R-:W-:-:S03]  /*3fd0*/  IADD3 R59, PT, PT, R26, 0x1e0, RZ ;  /* 0x000001e01a3b7810 */ /* 0x000fc60007ffe0ff */
[----:B------:R-:W-:-:S06]  /*3fe0*/  @!P5 VIADD R29, R29, -UR10 ;  /* 0x8000000a1d1ddc36 */ /* 0x000fcc0008000000 */
[----:B------:R-:W-:Y:S02]  /*3ff0*/  @P3 LOP3.LUT R50, R50, 0x8, RZ, 0xfc, !PT ;  /* 0x0000000832323812 */ /* 0x000fe400078efcff */
[----:B------:R-:W-:Y:S02]  /*4000*/  ISETP.GE.U32.AND P3, PT, R29, UR10, PT ;  /* 0x0000000a1d007c0c */ /* 0x000fe4000bf66070 */
[----:B------:R-:W-:-:S05]  /*4010*/  IABS R29, R59 ;  /* 0x0000003b001d7213 */ /* 0x000fca0000000000 */
[----:B------:R-:W-:-:S04]  /*4020*/  IMAD.HI.U32 R21, R29, UR7, RZ ;  /* 0x000000071d157c27 */ /* 0x000fc8000f8e00ff */
[----:B------:R-:W-:-:S04]  /*4030*/  IMAD.MOV R30, RZ, RZ, -R21 ;  /* 0x000000ffff1e7224 */ /* 0x000fc800078e0a15 */
[----:B------:R-:W-:-:S05]  /*4040*/  IMAD R29, R30, UR11, R29 ;  /* 0x0000000b1e1d7c24 */ /* 0x000fca000f8e021d */
[----:B------:R-:W-:Y:S01]  /*4050*/  ISETP.LT.U32.AND P6, PT, R29, UR11, PT ;  /* 0x0000000b1d007c0c */ /* 0x000fe2000bfc1070 */
[----:B------:R-:W-:Y:S01]  /*4060*/  @!P5 VIADD R28, R28, 0x1 ;  /* 0x000000011c1cd836 */ /* 0x000fe20000000000 */
[----:B------:R-:W-:Y:S01]  /*4070*/  LOP3.LUT R31, R34, UR53, RZ, 0x3c, !PT ;  /* 0x00000035221f7c12 */ /* 0x000fe2000f8e3cff */
[----:B------:R-:W-:-:S10]  /*4080*/  @!P4 VIADD R20, R20, 0x1 ;  /* 0x000000011414c836 */ /* 0x000fd40000000000 */
[----:B------:R-:W-:Y:S01]  /*4090*/  @!P6 VIADD R29, R29, -UR11 ;  /* 0x8000000b1d1dec36 */ /* 0x000fe20008000000 */
[----:B------:R-:W-:Y:S02]  /*40a0*/  @!P6 IADD3 R21, PT, PT, R21, 0x1, RZ ;  /* 0x000000011515e810 */ /* 0x000fe40007ffe0ff */
[----:B------:R-:W-:Y:S02]  /*40b0*/  LOP3.LUT P6, RZ, R50, 0x8, RZ, 0xc0, !PT ;  /* 0x0000000832ff7812 */ /* 0x000fe400078cc0ff */
[----:B------:R-:W-:Y:S02]  /*40c0*/  ISETP.GE.U32.AND P5, PT, R29, UR11, PT ;  /* 0x0000000b1d007c0c */ /* 0x000fe4000bfa6070 */
[----:B0-----:R-:W-:-:S09]  /*40d0*/  LOP3.LUT R33, R41, UR52, RZ, 0x3c, !PT ;  /* 0x0000003429217c12 */ /* 0x001fd2000f8e3cff */
[----:B------:R-:W-:Y:S01]  /*40e0*/  @P6 VIADD R20, R20, 0x1 ;  /* 0x0000000114146836 */ /* 0x000fe20000000000 */
[----:B------:R-:W-:Y:S01]  /*40f0*/  ISETP.GE.AND P6, PT, R31, RZ, PT ;  /* 0x000000ff1f00720c */ /* 0x000fe20003fc6270 */
[----:B------:R-:W-:Y:S01]  /*4100*/  @P5 VIADD R21, R21, 0x1 ;  /* 0x0000000115155836 */ /* 0x000fe20000000000 */
[----:B------:R-:W-:Y:S01]  /*4110*/  ISETP.GE.AND P5, PT, R33, RZ, PT ;  /* 0x000000ff2100720c */ /* 0x000fe20003fa6270 */
[----:B------:R-:W-:Y:S01]  /*4120*/  IMAD.MOV.U32 R30, RZ, RZ, R20 ;  /* 0x000000ffff1e7224 */ /* 0x000fe200078e0014 */
[----:B------:R-:W-:Y:S02]  /*4130*/  @P3 IADD3 R28, PT, PT, R28, 0x1, RZ ;  /* 0x000000011c1c3810 */ /* 0x000fe40007ffe0ff */
[----:B------:R-:W-:-:S03]  /*4140*/  LOP3.LUT R29, R59, UR51, RZ, 0x3c, !PT ;  /* 0x000000333b1d7c12 */ /* 0x000fc6000f8e3cff */
[----:B------:R-:W-:Y:S01]  /*4150*/  IMAD.MOV.U32 R33, RZ, RZ, R28 ;  /* 0x000000ffff217224 */ /* 0x000fe200078e001c */
[----:B------:R-:W-:-:S03]  /*4160*/  ISETP.GE.AND P4, PT, R29, RZ, PT ;  /* 0x000000ff1d00720c */ /* 0x000fc60003f86270 */
[----:B------:R-:W-:Y:S01]  /*4170*/  @!P6 IMAD.MOV R30, RZ, RZ, -R30 ;  /* 0x000000ffff1ee224 */ /* 0x000fe200078e0a1e */
[----:B------:R-:W-:Y:S02]  /*4180*/  ISETP.NE.AND P6, PT, RZ, UR53, PT ;  /* 0x00000035ff007c0c */ /* 0x000fe4000bfc5270 */
[----:B------:R-:W-:Y:S02]  /*4190*/  SEL R58, R58, RZ, P2 ;  /* 0x000000ff3a3a7207 */ /* 0x000fe40001000000 */
[----:B------:R-:W-:Y:S02]  /*41a0*/  ISETP.NE.AND P3, PT, R57, RZ, PT ;  /* 0x000000ff3900720c */ /* 0x000fe40003f65270 */
[----:B------:R-:W-:Y:S02]  /*41b0*/  SEL R30, R23, R30, !P6 ;  /* 0x0000001e171e7207 */ /* 0x000fe40007000000 */
[----:B------:R-:W-:Y:S02]  /*41c0*/  @!P5 IADD3 R33, PT, PT, -R33, RZ, RZ ;  /* 0x000000ff2121d210 */ /* 0x000fe40007ffe1ff */
[----:B------:R-:W-:Y:S01]  /*41d0*/  ISETP.NE.AND P6, PT, RZ, UR52, PT ;  /* 0x00000034ff007c0c */ /* 0x000fe2000bfc5270 */
[----:B------:R-:W-:Y:S01]  /*41e0*/  IMAD R27, R58, UR38, R27 ;  /* 0x000000263a1b7c24 */ /* 0x000fe2000f8e021b */
[----:B------:R-:W-:Y:S01]  /*41f0*/  SEL R0, R0, RZ, P3 ;  /* 0x000000ff00007207 */ /* 0x000fe20001800000 */
[----:B------:R-:W-:Y:S01]  /*4200*/  IMAD.MOV.U32 R32, RZ, RZ, R21 ;  /* 0x000000ffff207224 */ /* 0x000fe200078e0015 */
[----:B------:R-:W-:-:S03]  /*4210*/  SEL R33, R24, R33, !P6 ;  /* 0x0000002118217207 */ /* 0x000fc60007000000 */
[----:B------:R-:W-:Y:S02]  /*4220*/  IMAD R27, R0, UR39, R27 ;  /* 0x00000027001b7c24 */ /* 0x000fe4000f8e021b */
[----:B------:R0:W2:Y:S01]  /*4230*/  LDG.E R0, desc[UR14][R10.64] ;  /* 0x0000000e0a007981 */ /* 0x0000a2000c1e1900 */
[----:B------:R-:W-:Y:S02]  /*4240*/  @!P4 IADD3 R32, PT, PT, -R32, RZ, RZ ;  /* 0x000000ff2020c210 */ /* 0x000fe40007ffe1ff */
[----:B------:R-:W-:Y:S01]  /*4250*/  IADD3 R20, P4, PT, R35, UR42, RZ ;  /* 0x0000002a23147c10 */ /* 0x000fe2000ff9e0ff */
[----:B0-----:R-:W-:-:S03]  /*4260*/  IMAD.MOV R10, RZ, RZ, -R33 ;  /* 0x000000ffff0a7224 */ /* 0x001fc600078e0a21 */
[----:B------:R-:W-:Y:S01]  /*4270*/  LEA.HI.X.SX32 R21, R35, UR43, 0x1, P4 ;  /* 0x0000002b23157c11 */ /* 0x000fe2000a0f0eff */
[----:B------:R-:W-:Y:S01]  /*4280*/  IMAD R58, R10, UR52, R41 ;  /* 0x000000340a3a7c24 */ /* 0x000fe2000f8e0229 */
[C---:B------:R-:W-:Y:S02]  /*4290*/  IADD3 R28, P4, PT, R27.reuse, UR42, RZ ;  /* 0x0000002a1b1c7c10 */ /* 0x040fe4000ff9e0ff */
[----:B------:R-:W-:Y:S02]  /*42a0*/  SEL R22, R22, RZ, P0 ;  /* 0x000000ff16167207 */ /* 0x000fe40000000000 */
[----:B------:R-:W-:Y:S02]  /*42b0*/  IABS R11, R58 ;  /* 0x0000003a000b7213 */ /* 0x000fe40000000000 */
[----:B------:R-:W-:Y:S01]  /*42c0*/  LEA.HI.X.SX32 R29, R27, UR43, 0x1, P4 ;  /* 0x0000002b1b1d7c11 */ /* 0x000fe2000a0f0eff */
[----:B------:R-:W-:Y:S01]  /*42d0*/  IMAD R22, R22, UR36, RZ ;  /* 0x0000002416167c24 */ /* 0x000fe2000f8e02ff */
[----:B------:R-:W-:Y:S01]  /*42e0*/  SEL R27, R43, RZ, P1 ;  /* 0x000000ff2b1b7207 */ /* 0x000fe20000800000 */
[----:B------:R-:W-:Y:S01]  /*42f0*/  IMAD.HI.U32 R10, R11, UR5, RZ ;  /* 0x000000050b0a7c27 */ /* 0x000fe2000f8e00ff */
[----:B------:R-:W-:Y:S01]  /*4300*/  SHF.R.S64 R56, RZ, 0x1e, R59 ;  /* 0x0000001eff387819 */ /* 0x000fe2000000103b */
[----:B------:R-:W2:Y:S02]  /*4310*/  LDG.E.U8 R35, desc[UR16][R28.64] ;  /* 0x000000101c237981 */ /* 0x000ea4000c1e1100 */
[----:B------:R-:W-:-:S02]  /*4320*/  IMAD R31, R27, UR37, R22 ;  /* 0x000000251b1f7c24 */ /* 0x000fc4000f8e0216 */
[----:B------:R-:W-:Y:S01]  /*4330*/  IMAD.MOV R22, RZ, RZ, -R10 ;  /* 0x000000ffff167224 */ /* 0x000fe200078e0a0a */
[----:B------:R-:W-:-:S03]  /*4340*/  IADD3 R56, P4, PT, R56, UR40, RZ ;  /* 0x0000002838387c10 */ /* 0x000fc6000ff9e0ff */
[----:B------:R-:W-:Y:S01]  /*4350*/  IMAD R11, R22, UR12, R11 ;  /* 0x0000000c160b7c24 */ /* 0x000fe2000f8e020b */
[----:B------:R-:W-:Y:S02]  /*4360*/  LEA.HI.X.SX32 R57, R59, UR41, 0x2, P4 ;  /* 0x000000293b397c11 */ /* 0x000fe4000a0f16ff */
[----:B------:R-:W-:Y:S02]  /*4370*/  ISETP.NE.AND P6, PT, RZ, UR51, PT ;  /* 0x00000033ff007c0c */ /* 0x000fe4000bfc5270 */
[----:B------:R-:W-:Y:S02]  /*4380*/  ISETP.LT.U32.AND P4, PT, R11, UR12, PT ;  /* 0x0000000c0b007c0c */ /* 0x000fe4000bf81070 */
[----:B------:R-:W-:Y:S02]  /*4390*/  IADD3 R27, PT, PT, -R30, RZ, RZ ;  /* 0x000000ff1e1b7210 */ /* 0x000fe40007ffe1ff */
[----:B------:R-:W-:-:S03]  /*43a0*/  SEL R22, R25, R32, !P6 ;  /* 0x0000002019167207 */ /* 0x000fc60007000000 */
[----:B------:R-:W-:Y:S02]  /*43b0*/  IMAD R27, R27, UR53, R34 ;  /* 0x000000351b1b7c24 */ /* 0x000fe4000f8e0222 */
[----:B------:R0:W2:Y:S04]  /*43c0*/  LDG.E.U8 R34, desc[UR14][R20.64] ;  /* 0x0000000e14227981 */ /* 0x0000a8000c1e1100 */
[----:B------:R-:W-:Y:S01]  /*43d0*/  @!P4 VIADD R11, R11, -UR12 ;  /* 0x8000000c0b0bcc36 */ /* 0x000fe20008000000 */
[----:B0-----:R-:W-:-:S05]  /*43e0*/  IADD3 R20, PT, PT, -R22, RZ, RZ ;  /* 0x000000ff16147210 */ /* 0x001fca0007ffe1ff */
[----:B------:R-:W-:Y:S01]  /*43f0*/  IMAD R32, R20, UR51, R59 ;  /* 0x0000003314207c24 */ /* 0x000fe2000f8e023b */
[----:B------:R-:W-:Y:S02]  /*4400*/  ISETP.GE.U32.AND P6, PT, R11, UR12, PT ;  /* 0x0000000c0b007c0c */ /* 0x000fe4000bfc6070 */
[----:B------:R-:W-:Y:S02]  /*4410*/  LOP3.LUT R11, R58, UR53, RZ, 0x3c, !PT ;  /* 0x000000353a0b7c12 */ /* 0x000fe4000f8e3cff */
[----:B------:R-:W-:Y:S02]  /*4420*/  IABS R20, R32 ;  /* 0x0000002000147213 */ /* 0x000fe40000000000 */
[----:B------:R-:W-:-:S03]  /*4430*/  ISETP.GE.AND P5, PT, R11, RZ, PT ;  /* 0x000000ff0b00720c */ /* 0x000fc60003fa6270 */
[----:B------:R-:W-:-:S04]  /*4440*/  IMAD.HI.U32 R11, R20, UR9, RZ ;  /* 0x00000009140b7c27 */ /* 0x000fc8000f8e00ff */
[----:B------:R-:W-:-:S04]  /*4450*/  IMAD.MOV R21, RZ, RZ, -R11 ;  /* 0x000000ffff157224 */ /* 0x000fc800078e0a0b */
[----:B------:R-:W-:Y:S01]  /*4460*/  IMAD R20, R21, UR10, R20 ;  /* 0x0000000a15147c24 */ /* 0x000fe2000f8e0214 */
[----:B------:R-:W-:-:S04]  /*4470*/  P2R R28, PR, RZ, 0x40 ;  /* 0x00000040ff1c7803 */ /* 0x000fc80000000000 */
[----:B------:R-:W-:Y:S01]  /*4480*/  ISETP.LT.U32.AND P6, PT, R20, UR10, PT ;  /* 0x0000000a14007c0c */ /* 0x000fe2000bfc1070 */
[----:B------:R-:W-:-:S12]  /*4490*/  @!P4 VIADD R10, R10, 0x1 ;  /* 0x000000010a0ac836 */ /* 0x000fd80000000000 */
[----:B------:R-:W-:Y:S01]  /*44a0*/  @!P6 IADD3 R20, PT, PT, R20, -UR10, RZ ;  /* 0x8000000a1414ec10 */ /* 0x000fe2000fffe0ff */
[----:B------:R-:W-:Y:S01]  /*44b0*/  @!P6 VIADD R11, R11, 0x1 ;  /* 0x000000010b0be836 */ /* 0x000fe20000000000 */
[----:B------:R-:W-:Y:S02]  /*44c0*/  ISETP.NE.AND P6, PT, R28, RZ, PT ;  /* 0x000000ff1c00720c */ /* 0x000fe40003fc5270 */
[----:B------:R-:W-:Y:S02]  /*44d0*/  ISETP.GE.U32.AND P4, PT, R20, UR10, PT ;  /* 0x0000000a14007c0c */ /* 0x000fe4000bf86070 */
[----:B------:R-:W-:-:S09]  /*44e0*/  LOP3.LUT R20, R32, UR52, RZ, 0x3c, !PT ;  /* 0x0000003420147c12 */ /* 0x000fd2000f8e3cff */
[----:B------:R-:W-:Y:S02]  /*44f0*/  @P6 VIADD R10, R10, 0x1 ;  /* 0x000000010a0a6836 */ /* 0x000fe40000000000 */
[----:B------:R-:W-:Y:S02]  /*4500*/  @P4 IADD3 R11, PT, PT, R11, 0x1, RZ ;  /* 0x000000010b0b4810 */ /* 0x000fe40007ffe0ff */
[----:B------:R-:W-:Y:S01]  /*4510*/  ISETP.GE.AND P4, PT, R20, RZ, PT ;  /* 0x000000ff1400720c */ /* 0x000fe20003f86270 */
[----:B------:R-:W-:Y:S01]  /*4520*/  IMAD.MOV.U32 R20, RZ, RZ, R10 ;  /* 0x000000ffff147224 */ /* 0x000fe200078e000a */
[----:B------:R-:W-:Y:S01]  /*4530*/  ISETP.NE.AND P6, PT, RZ, UR53, PT ;  /* 0x00000035ff007c0c */ /* 0x000fe2000bfc5270 */
[----:B------:R-:W-:Y:S02]  /*4540*/  IMAD.MOV.U32 R29, RZ, RZ, R11 ;  /* 0x000000ffff1d7224 */ /* 0x000fe400078e000b */
[----:B------:R-:W-:Y:S01]  /*4550*/  @!P5 IMAD.MOV R20, RZ, RZ, -R20 ;  /* 0x000000ffff14d224 */ /* 0x000fe200078e0a14 */
[----:B------:R-:W-:-:S02]  /*4560*/  SEL R19, R19, RZ, P0 ;  /* 0x000000ff13137207 */ /* 0x000fc40000000000 */
[----:B------:R-:W-:Y:S02]  /*4570*/  SEL R30, R30, RZ, P2 ;  /* 0x000000ff1e1e7207 */ /* 0x000fe40001000000 */
[----:B------:R-:W-:Y:S01]  /*4580*/  SEL R20, R23, R20, !P6 ;  /* 0x0000001417147207 */ /* 0x000fe20007000000 */
[----:B------:R-:W-:Y:S01]  /*4590*/  IMAD R28, R19, UR36, RZ ;  /* 0x00000024131c7c24 */ /* 0x000fe2000f8e02ff */
[----:B------:R-:W-:Y:S02]  /*45a0*/  SEL R21, R33, RZ, P1 ;  /* 0x000000ff21157207 */ /* 0x000fe40000800000 */
[----:B------:R-:W-:Y:S02]  /*45b0*/  @!P4 IADD3 R29, PT, PT, -R29, RZ, RZ ;  /* 0x000000ff1d1dc210 */ /* 0x000fe40007ffe1ff */
[----:B------:R-:W-:Y:S01]  /*45c0*/  ISETP.NE.AND P6, PT, RZ, UR52, PT ;  /* 0x00000034ff007c0c */ /* 0x000fe2000bfc5270 */
[----:B------:R-:W-:Y:S01]  /*45d0*/  IMAD R30, R30, UR38, R31 ;  /* 0x000000261e1e7c24 */ /* 0x000fe2000f8e021f */
[C---:B------:R-:W-:Y:S01]  /*45e0*/  IADD3 R19, PT, PT, -R20.reuse, RZ, RZ ;  /* 0x000000ff14137210 */ /* 0x040fe20007ffe1ff */
[----:B------:R-:W-:Y:S01]  /*45f0*/  IMAD R21, R21, UR37, R28 ;  /* 0x0000002515157c24 */ /* 0x000fe2000f8e021c */
[----:B------:R-:W-:-:S02]  /*4600*/  SEL R20, R20, RZ, P2 ;  /* 0x000000ff14147207 */ /* 0x000fc40001000000 */
[----:B------:R-:W-:-:S03]  /*4610*/  SEL R31, R24, R29, !P6 ;  /* 0x0000001d181f7207 */ /* 0x000fc60007000000 */
[----:B------:R-:W-:Y:S02]  /*4620*/  IMAD R20, R20, UR38, R21 ;  /* 0x0000002614147c24 */ /* 0x000fe4000f8e0215 */
[----:B------:R-:W-:-:S04]  /*4630*/  IMAD.MOV R21, RZ, RZ, -R31 ;  /* 0x000000ffff157224 */ /* 0x000fc800078e0a1f */
[----:B------:R-:W-:Y:S01]  /*4640*/  IMAD R33, R21, UR52, R32 ;  /* 0x0000003415217c24 */ /* 0x000fe2000f8e0220 */
[----:B------:R-:W-:-:S04]  /*4650*/  SEL R27, R27, RZ, P3 ;  /* 0x000000ff1b1b7207 */ /* 0x000fc80001800000 */
[----:B------:R-:W-:Y:S01]  /*4660*/  IABS R28, R33 ;  /* 0x00000021001c7213 */ /* 0x000fe20000000000 */
[----:B------:R-:W-:-:S04]  /*4670*/  IMAD R27, R27, UR39, R30 ;  /* 0x000000271b1b7c24 */ /* 0x000fc8000f8e021e */
[----:B------:R-:W-:-:S04]  /*4680*/  IMAD.HI.U32 R21, R28, UR5, RZ ;  /* 0x000000051c157c27 */ /* 0x000fc8000f8e00ff */
[----:B------:R-:W-:Y:S01]  /*4690*/  IMAD.MOV R29, RZ, RZ, -R21 ;  /* 0x000000ffff1d7224 */ /* 0x000fe200078e0a15 */
[----:B------:R-:W-:-:S03]  /*46a0*/  IADD3 R10, P4, PT, R27, UR42, RZ ;  /* 0x0000002a1b0a7c10 */ /* 0x000fc6000ff9e0ff */
[----:B------:R-:W-:Y:S01]  /*46b0*/  IMAD R28, R29, UR12, R28 ;  /* 0x0000000c1d1c7c24 */ /* 0x000fe2000f8e021c */
[----:B------:R-:W-:-:S04]  /*46c0*/  LEA.HI.X.SX32 R11, R27, UR43, 0x1, P4 ;  /* 0x0000002b1b0b7c11 */ /* 0x000fc8000a0f0eff */
[----:B------:R-:W-:Y:S01]  /*46d0*/  ISETP.LT.U32.AND P4, PT, R28, UR12, PT ;  /* 0x0000000c1c007c0c */ /* 0x000fe2000bf81070 */
[----:B------:R-:W-:Y:S01]  /*46e0*/  VIADD R32, R26, 0x200 ;  /* 0x000002001a207836 */ /* 0x000fe20000000000 */
[----:B------:R0:W2:Y:S04]  /*46f0*/  LDG.E.U8 R27, desc[UR14][R10.64] ;  /* 0x0000000e0a1b7981 */ /* 0x0000a8000c1e1100 */
[----:B0-----:R-:W-:-:S07]  /*4700*/  IABS R11, R32 ;  /* 0x00000020000b7213 */ /* 0x001fce0000000000 */
[----:B------:R-:W-:Y:S01]  /*4710*/  @!P4 IADD3 R28, PT, PT, R28, -UR12, RZ ;  /* 0x8000000c1c1ccc10 */ /* 0x000fe2000fffe0ff */
[----:B------:R-:W-:-:S03]  /*4720*/  IMAD.HI.U32 R10, R11, UR7, RZ ;  /* 0x000000070b0a7c27 */ /* 0x000fc6000f8e00ff */
[----:B------:R-:W-:Y:S01]  /*4730*/  ISETP.GE.U32.AND P6, PT, R28, UR12, PT ;  /* 0x0000000c1c007c0c */ /* 0x000fe2000bfc6070 */
[----:B------:R-:W-:Y:S01]  /*4740*/  IMAD.MOV R28, RZ, RZ, -R10 ;  /* 0x000000ffff1c7224 */ /* 0x000fe200078e0a0a */
[----:B------:R-:W-:-:S03]  /*4750*/  LOP3.LUT R29, R33, UR53, RZ, 0x3c, !PT ;  /* 0x00000035211d7c12 */ /* 0x000fc6000f8e3cff */
[----:B------:R-:W-:Y:S01]  /*4760*/  IMAD R11, R28, UR11, R11 ;  /* 0x0000000b1c0b7c24 */ /* 0x000fe2000f8e020b */
[----:B------:R-:W-:Y:S02]  /*4770*/  ISETP.GE.AND P5, PT, R29, RZ, PT ;  /* 0x000000ff1d00720c */ /* 0x000fe40003fa6270 */
[----:B------:R-:W-:Y:S02]  /*4780*/  P2R R29, PR, RZ, 0x40 ;  /* 0x00000040ff1d7803 */ /* 0x000fe40000000000 */
[----:B------:R-:W-:Y:S01]  /*4790*/  ISETP.LT.U32.AND P6, PT, R11, UR11, PT ;  /* 0x0000000b0b007c0c */ /* 0x000fe2000bfc1070 */
[----:B------:R-:W-:-:S12]  /*47a0*/  @!P4 VIADD R21, R21, 0x1 ;  /* 0x000000011515c836 */ /* 0x000fd80000000000 */
[----:B------:R-:W-:-:S04]  /*47b0*/  @!P6 IADD3 R11, PT, PT, R11, -UR11, RZ ;  /* 0x8000000b0b0bec10 */ /* 0x000fc8000fffe0ff */
[----:B------:R-:W-:Y:S01]  /*47c0*/  ISETP.GE.U32.AND P4, PT, R11, UR11, PT ;  /* 0x0000000b0b007c0c */ /* 0x000fe2000bf86070 */
[----:B------:R-:W-:Y:S01]  /*47d0*/  @!P6 VIADD R10, R10, 0x1 ;  /* 0x000000010a0ae836 */ /* 0x000fe20000000000 */
[----:B------:R-:W-:Y:S02]  /*47e0*/  ISETP.NE.AND P6, PT, R29, RZ, PT ;  /* 0x000000ff1d00720c */ /* 0x000fe40003fc5270 */
[----:B------:R-:W-:Y:S01]  /*47f0*/  LOP3.LUT R11, R32, UR51, RZ, 0x3c, !PT ;  /* 0x00000033200b7c12 */ /* 0x000fe2000f8e3cff */
[----:B------:R-:W-:-:S08]  /*4800*/  IMAD R19, R19, UR53, R58 ;  /* 0x0000003513137c24 */ /* 0x000fd0000f8e023a */
[----:B------:R-:W-:Y:S02]  /*4810*/  @P4 IADD3 R10, PT, PT, R10, 0x1, RZ ;  /* 0x000000010a0a4810 */ /* 0x000fe40007ffe0ff */
[----:B------:R-:W-:Y:S01]  /*4820*/  ISETP.GE.AND P4, PT, R11, RZ, PT ;  /* 0x000000ff0b00720c */ /* 0x000fe20003f86270 */
[----:B------:R-:W-:Y:S01]  /*4830*/  @P6 VIADD R21, R21, 0x1 ;  /* 0x0000000115156836 */ /* 0x000fe20000000000 */
[----:B------:R-:W-:Y:S01]  /*4840*/  SEL R19, R19, RZ, P3 ;  /* 0x000000ff13137207 */ /* 0x000fe20001800000 */
[----:B------:R-:W-:Y:S02]  /*4850*/  IMAD.MOV.U32 R30, RZ, RZ, R10 ;  /* 0x000000ffff1e7224 */ /* 0x000fe400078e000a */
[----:B------:R-:W-:Y:S02]  /*4860*/  IMAD.MOV.U32 R10, RZ, RZ, R21 ;  /* 0x000000ffff0a7224 */ /* 0x000fe400078e0015 */
[----:B------:R-:W-:Y:S01]  /*4870*/  IMAD R19, R19, UR39, R20 ;  /* 0x0000002713137c24 */ /* 0x000fe2000f8e0214 */
[----:B------:R-:W-:Y:S01]  /*4880*/  SHF.R.S64 R58, RZ, 0x1e, R32 ;  /* 0x0000001eff3a7819 */ /* 0x000fe20000001020 */
[----:B------:R-:W-:Y:S01]  /*4890*/  @!P5 IMAD.MOV R10, RZ, RZ, -R10 ;  /* 0x000000ffff0ad224 */ /* 0x000fe200078e0a0a */
[----:B------:R-:W-:Y:S01]  /*48a0*/  ISETP.NE.AND P5, PT, RZ, UR51, PT ;  /* 0x00000033ff007c0c */ /* 0x000fe2000bfa5270 */
[----:B------:R0:W2:Y:S02]  /*48b0*/  LDG.E R21, desc[UR14][R2.64] ;  /* 0x0000000e02157981 */ /* 0x0000a4000c1e1900 */
[----:B------:R-:W-:-:S02]  /*48c0*/  @!P4 IADD3 R30, PT, PT, -R30, RZ, RZ ;  /* 0x000000ff1e1ec210 */ /* 0x000fc40007ffe1ff */
[----:B------:R-:W-:Y:S02]  /*48d0*/  IADD3 R28, P4, PT, R19, UR42, RZ ;  /* 0x0000002a131c7c10 */ /* 0x000fe4000ff9e0ff */
[----:B------:R-:W-:Y:S02]  /*48e0*/  SEL R30, R25, R30, !P5 ;  /* 0x0000001e191e7207 */ /* 0x000fe40006800000 */
[----:B------:R-:W-:Y:S02]  /*48f0*/  LEA.HI.X.SX32 R29, R19, UR43, 0x1, P4 ;  /* 0x0000002b131d7c11 */ /* 0x000fe4000a0f0eff */
[----:B------:R-:W-:Y:S01]  /*4900*/  IADD3 R58, P4, PT, R58, UR40, RZ ;  /* 0x000000283a3a7c10 */ /* 0x000fe2000ff9e0ff */
[----:B0-----:R-:W-:Y:S01]  /*4910*/  IMAD.MOV R3, RZ, RZ, -R30 ;  /* 0x000000ffff037224 */ /* 0x001fe200078e0a1e */
[----:B------:R-:W-:Y:S01]  /*4920*/  ISETP.NE.AND P5, PT, RZ, UR52, PT ;  /* 0x00000034ff007c0c */ /* 0x000fe2000bfa5270 */
[----:B------:R0:W2:Y:S01]  /*4930*/  LDG.E.U8 R28, desc[UR14][R28.64] ;  /* 0x0000000e1c1c7981 */ /* 0x0000a2000c1e1100 */
[----:B------:R-:W-:Y:S01]  /*4940*/  LEA.HI.X.SX32 R59, R32, UR41, 0x2, P4 ;  /* 0x00000029203b7c11 */ /* 0x000fe2000a0f16ff */
[----:B------:R-:W-:-:S05]  /*4950*/  IMAD R32, R3, UR51, R32 ;  /* 0x0000003303207c24 */ /* 0x000fca000f8e0220 */
[----:B------:R-:W-:-:S05]  /*4960*/  IABS R19, R32 ;  /* 0x0000002000137213 */ /* 0x000fca0000000000 */
[----:B------:R-:W-:-:S04]  /*4970*/  IMAD.HI.U32 R3, R19, UR9, RZ ;  /* 0x0000000913037c27 */ /* 0x000fc8000f8e00ff */
[----:B------:R-:W-:-:S04]  /*4980*/  IMAD.MOV R20, RZ, RZ, -R3 ;  /* 0x000000ffff147224 */ /* 0x000fc800078e0a03 */
[----:B------:R-:W-:-:S05]  /*4990*/  IMAD R19, R20, UR10, R19 ;  /* 0x0000000a14137c24 */ /* 0x000fca000f8e0213 */
[----:B------:R-:W-:-:S13]  /*49a0*/  ISETP.LT.U32.AND P4, PT, R19, UR10, PT ;  /* 0x0000000a13007c0c */ /* 0x000fda000bf81070 */
[----:B------:R-:W-:Y:S01]  /*49b0*/  @!P4 IADD3 R19, PT, PT, R19, -UR10, RZ ;  /* 0x8000000a1313cc10 */ /* 0x000fe2000fffe0ff */
[----:B------:R-:W-:-:S03]  /*49c0*/  @!P4 VIADD R3, R3, 0x1 ;  /* 0x000000010303c836 */ /* 0x000fc60000000000 */
[----:B------:R-:W-:Y:S02]  /*49d0*/  ISETP.GE.U32.AND P4, PT, R19, UR10, PT ;  /* 0x0000000a13007c0c */ /* 0x000fe4000bf86070 */
[----:B------:R-:W-:-:S11]  /*49e0*/  LOP3.LUT R19, R32, UR52, RZ, 0x3c, !PT ;  /* 0x0000003420137c12 */ /* 0x000fd6000f8e3cff */
[----:B------:R-:W-:Y:S01]  /*49f0*/  @P4 VIADD R3, R3, 0x1 ;  /* 0x0000000103034836 */ /* 0x000fe20000000000 */
[----:B------:R-:W-:Y:S02]  /*4a00*/  ISETP.GE.AND P4, PT, R19, RZ, PT ;  /* 0x000000ff1300720c */ /* 0x000fe40003f86270 */
[----:B------:R-:W-:Y:S02]  /*4a10*/  ISETP.NE.AND P6, PT, RZ, UR53, PT ;  /* 0x00000035ff007c0c */ /* 0x000fe4000bfc5270 */
[----:B------:R-:W-:Y:S02]  /*4a20*/  SEL R22, R22, RZ, P0 ;  /* 0x000000ff16167207 */ /* 0x000fe40000000000 */
[----:B------:R-:W-:-:S07]  /*4a30*/  SEL R10, R23, R10, !P6 ;  /* 0x0000000a170a7207 */ /* 0x000fce0007000000 */
[----:B------:R-:W-:-:S04]  /*4a40*/  @!P4 IADD3 R3, PT, PT, -R3, RZ, RZ ;  /* 0x000000ff0303c210 */ /* 0x000fc80007ffe1ff */
[----:B------:R-:W-:Y:S01]  /*4a50*/  SEL R20, R24, R3, !P5 ;  /* 0x0000000318147207 */ /* 0x000fe20006800000 */
[----:B------:R-:W-:Y:S01]  /*4a60*/  IMAD R22, R22, UR36, RZ ;  /* 0x0000002416167c24 */ /* 0x000fe2000f8e02ff */
[----:B------:R-:W-:-:S03]  /*4a70*/  SEL R11, R31, RZ, P1 ;  /* 0x000000ff1f0b7207 */ /* 0x000fc60000800000 */
[----:B------:R-:W-:Y:S01]  /*4a80*/  IMAD.MOV R3, RZ, RZ, -R20 ;  /* 0x000000ffff037224 */ /* 0x000fe200078e0a14 */
[C---:B------:R-:W-:Y:S01]  /*4a90*/  IADD3 R2, PT, PT, -R10.reuse, RZ, RZ ;  /* 0x000000ff0a027210 */ /* 0x040fe20007ffe1ff */
[----:B------:R-:W-:Y:S01]  /*4aa0*/  IMAD R11, R11, UR37, R22 ;  /* 0x000000250b0b7c24 */ /* 0x000fe2000f8e0216 */
[----:B------:R-:W-:Y:S01]  /*4ab0*/  SEL R10, R10, RZ, P2 ;  /* 0x000000ff0a0a7207 */ /* 0x000fe20001000000 */
[----:B0-----:R-:W-:-:S04]  /*4ac0*/  IMAD R29, R3, UR52, R32 ;  /* 0x00000034031d7c24 */ /* 0x001fc8000f8e0220 */
[----:B------:R-:W-:Y:S01]  /*4ad0*/  IMAD R11, R10, UR38, R11 ;  /* 0x000000260a0b7c24 */ /* 0x000fe2000f8e020b */
[----:B------:R-:W-:-:S05]  /*4ae0*/  IABS R10, R29 ;  /* 0x0000001d000a7213 */ /* 0x000fca0000000000 */
[----:B------:R-:W-:-:S04]  /*4af0*/  IMAD.HI.U32 R3, R10, UR5, RZ ;  /* 0x000000050a037c27 */ /* 0x000fc8000f8e00ff */
[----:B------:R-:W-:-:S04]  /*4b00*/  IMAD.MOV R19, RZ, RZ, -R3 ;  /* 0x000000ffff137224 */ /* 0x000fc800078e0a03 */
[----:B------:R-:W-:-:S05]  /*4b10*/  IMAD R10, R19, UR12, R10 ;  /* 0x0000000c130a7c24 */ /* 0x000fca000f8e020a */
[----:B------:R-:W-:Y:S01]  /*4b20*/  ISETP.LT.U32.AND P4, PT, R10, UR12, PT ;  /* 0x0000000c0a007c0c */ /* 0x000fe2000bf81070 */
[----:B------:R-:W-:-:S12]  /*4b30*/  IMAD R2, R2, UR53, R33 ;  /* 0x0000003502027c24 */ /* 0x000fd8000f8e0221 */
[----:B------:R-:W-:Y:S01]  /*4b40*/  @!P4 IADD3 R10, PT, PT, R10, -UR12, RZ ;  /* 0x8000000c0a0acc10 */ /* 0x000fe2000fffe0ff */
[----:B------:R-:W-:-:S03]  /*4b50*/  @!P4 VIADD R3, R3, 0x1 ;  /* 0x000000010303c836 */ /* 0x000fc60000000000 */
[----:B------:R-:W-:Y:S02]  /*4b60*/  ISETP.GE.U32.AND P4, PT, R10, UR12, PT ;  /* 0x0000000c0a007c0c */ /* 0x000fe4000bf86070 */
[----:B------:R-:W-:Y:S02]  /*4b70*/  LOP3.LUT R10, R29, UR53, RZ, 0x3c, !PT ;  /* 0x000000351d0a7c12 */ /* 0x000fe4000f8e3cff */
[----:B------:R-:W-:Y:S01]  /*4b80*/  SEL R2, R2, RZ, P3 ;  /* 0x000000ff02027207 */ /* 0x000fe20001800000 */
[----:B------:R-:W-:-:S08]  /*4b90*/  VIADD R60, R26, 0x220 ;  /* 0x000002201a3c7836 */ /* 0x000fd00000000000 */
[----:B------:R-:W-:Y:S01]  /*4ba0*/  @P4 VIADD R3, R3, 0x1 ;  /* 0x0000000103034836 */ /* 0x000fe20000000000 */
[----:B------:R-:W-:Y:S02]  /*4bb0*/  ISETP.GE.AND P4, PT, R10, RZ, PT ;  /* 0x000000ff0a00720c */ /* 0x000fe40003f86270 */
[----:B------:R-:W-:Y:S01]  /*4bc0*/  SEL R10, R30, RZ, P0 ;  /* 0x000000ff1e0a7207 */ /* 0x000fe20000000000 */
[----:B------:R-:W-:Y:S01]  /*4bd0*/  IMAD R2, R2, UR39, R11 ;  /* 0x0000002702027c24 */ /* 0x000fe2000f8e020b */
[----:B------:R-:W-:Y:S02]  /*4be0*/  SEL R11, R20, RZ, P1 ;  /* 0x000000ff140b7207 */ /* 0x000fe40000800000 */
[----:B------:R-:W-:Y:S01]  /*4bf0*/  IABS R19, R60 ;  /* 0x0000003c00137213 */ /* 0x000fe20000000000 */
[----:B------:R-:W-:-:S04]  /*4c00*/  IMAD R10, R10, UR36, RZ ;  /* 0x000000240a0a7c24 */ /* 0x000fc8000f8e02ff */
[----:B------:R-:W-:Y:S02]  /*4c10*/  IMAD R20, R11, UR37, R10 ;  /* 0x000000250b147c24 */ /* 0x000fe4000f8e020a */
[----:B------:R-:W-:-:S05]  /*4c20*/  IMAD.HI.U32 R11, R19, UR7, RZ ;  /* 0x00000007130b7c27 */ /* 0x000fca000f8e00ff */
[----:B------:R-:W-:-:S05]  /*4c30*/  IADD3 R22, PT, PT, -R11, RZ, RZ ;  /* 0x000000ff0b167210 */ /* 0x000fca0007ffe1ff */
[----:B------:R-:W-:Y:S01]  /*4c40*/  IMAD R19, R22, UR11, R19 ;  /* 0x0000000b16137c24 */ /* 0x000fe2000f8e0213 */
[----:B------:R-:W-:-:S04]  /*4c50*/  @!P4 IADD3 R3, PT, PT, -R3, RZ, RZ ;  /* 0x000000ff0303c210 */ /* 0x000fc80007ffe1ff */
[----:B------:R-:W-:Y:S02]  /*4c60*/  ISETP.LT.U32.AND P4, PT, R19, UR11, PT ;  /* 0x0000000b13007c0c */ /* 0x000fe4000bf81070 */
[----:B------:R-:W-:-:S11]  /*4c70*/  SEL R3, R23, R3, !P6 ;  /* 0x0000000317037207 */ /* 0x000fd60007000000 */
[----:B------:R-:W-:Y:S02]  /*4c80*/  @!P4 VIADD R19, R19, -UR11 ;  /* 0x8000000b1313cc36 */ /* 0x000fe40008000000 */
[----:B------:R-:W-:-:S03]  /*4c90*/  @!P4 VIADD R11, R11, 0x1 ;  /* 0x000000010b0bc836 */ /* 0x000fc60000000000 */
[----:B------:R-:W-:Y:S01]  /*4ca0*/  ISETP.GE.U32.AND P4, PT, R19, UR11, PT ;  /* 0x0000000b13007c0c */ /* 0x000fe2000bf86070 */
[----:B------:R-:W-:Y:S01]  /*4cb0*/  IMAD.MOV R10, RZ, RZ, -R3 ;  /* 0x000000ffff0a7224 */ /* 0x000fe200078e0a03 */
[----:B------:R-:W-:Y:S02]  /*4cc0*/  LOP3.LUT R19, R60, UR51, RZ, 0x3c, !PT ;  /* 0x000000333c137c12 */ /* 0x000fe4000f8e3cff */
[----:B------:R-:W-:Y:S01]  /*4cd0*/  SEL R3, R3, RZ, P2 ;  /* 0x000000ff03037207 */ /* 0x000fe20001000000 */
[----:B------:R-:W-:-:S08]  /*4ce0*/  IMAD R10, R10, UR53, R29 ;  /* 0x000000350a0a7c24 */ /* 0x000fd0000f8e021d */
[----:B------:R-:W-:Y:S02]  /*4cf0*/  @P4 IADD3 R11, PT, PT, R11, 0x1, RZ ;  /* 0x000000010b0b4810 */ /* 0x000fe40007ffe0ff */
[----:B------:R-:W-:Y:S01]  /*4d00*/  ISETP.GE.AND P4, PT, R19, RZ, PT ;  /* 0x000000ff1300720c */ /* 0x000fe20003f86270 */
[----:B------:R-:W-:Y:S01]  /*4d10*/  IMAD R3, R3, UR38, R20 ;  /* 0x0000002603037c24 */ /* 0x000fe2000f8e0214 */
[----:B------:R-:W-:Y:S01]  /*4d20*/  SEL R10, R10, RZ, P3 ;  /* 0x000000ff0a0a7207 */ /* 0x000fe20001800000 */
[----:B------:R-:W-:Y:S01]  /*4d30*/  IMAD.MOV.U32 R22, RZ, RZ, R11 ;  /* 0x000000ffff167224 */ /* 0x000fe200078e000b */
[----:B------:R0:W2:Y:S03]  /*4d40*/  LDG.E R20, desc[UR14][R56.64] ;  /* 0x0000000e38147981 */ /* 0x0000a6000c1e1900 */
[----:B------:R-:W-:Y:S01]  /*4d50*/  IMAD R3, R10, UR39, R3 ;  /* 0x000000270a037c24 */ /* 0x000fe2000f8e0203 */
[----:B------:R-:W2:Y:S01]  /*4d60*/  LDG.E R19, desc[UR14][R58.64] ;  /* 0x0000000e3a137981 */ /* 0x000ea2000c1e1900 */
[----:B------:R-:W1:Y:S04]  /*4d70*/  LDC.64 R10, c[0x0][0x3f0] ;  /* 0x0000fc00ff0a7b82 */ /* 0x000e680000000a00 */
[----:B------:R-:W-:Y:S01]  /*4d80*/  @!P4 IMAD.MOV R22, RZ, RZ, -R22 ;  /* 0x000000ffff16c224 */ /* 0x000fe200078e0a16 */
[----:B------:R-:W-:-:S04]  /*4d90*/  IADD3 R32, P4, PT, R2, UR42, RZ ;  /* 0x0000002a02207c10 */ /* 0x000fc8000ff9e0ff */
[----:B------:R-:W-:Y:S02]  /*4da0*/  LEA.HI.X.SX32 R33, R2, UR43, 0x1, P4 ;  /* 0x0000002b02217c11 */ /* 0x000fe4000a0f0eff */
[C---:B------:R-:W-:Y:S02]  /*4db0*/  IADD3 R30, P4, PT, R3.reuse, UR42, RZ ;  /* 0x0000002a031e7c10 */ /* 0x040fe4000ff9e0ff */
[----:B------:R-:W-:Y:S01]  /*4dc0*/  SHF.R.S64 R2, RZ, 0x1e, R60 ;  /* 0x0000001eff027819 */ /* 0x000fe2000000103c */
[----:B------:R-:W2:Y:S01]  /*4dd0*/  LDG.E.U8 R29, desc[UR14][R32.64] ;  /* 0x0000000e201d7981 */ /* 0x000ea2000c1e1100 */
[----:B------:R-:W-:Y:S02]  /*4de0*/  LEA.HI.X.SX32 R31, R3, UR43, 0x1, P4 ;  /* 0x0000002b031f7c11 */ /* 0x000fe4000a0f0eff */
[----:B------:R-:W-:-:S03]  /*4df0*/  IADD3 R2, P4, PT, R2, UR40, RZ ;  /* 0x0000002802027c10 */ /* 0x000fc6000ff9e0ff */
[----:B------:R5:W2:Y:S01]  /*4e00*/  LDG.E.U8 R30, desc[UR16][R30.64] ;  /* 0x000000101e1e7981 */ /* 0x000aa2000c1e1100 */
[----:B------:R-:W-:Y:S02]  /*4e10*/  LEA.HI.X.SX32 R3, R60, UR41, 0x2, P4 ;  /* 0x000000293c037c11 */ /* 0x000fe4000a0f16ff */
[----:B------:R-:W-:-:S04]  /*4e20*/  ISETP.NE.AND P4, PT, RZ, UR51, PT ;  /* 0x00000033ff007c0c */ /* 0x000fc8000bf85270 */
[----:B------:R-:W-:Y:S02]  /*4e30*/  SEL R43, R25, R22, !P4 ;  /* 0x00000016192b7207 */ /* 0x000fe40006000000 */
[----:B-1----:R-:W-:Y:S02]  /*4e40*/  R2UR UR4, R11 ;  /* 0x000000000b0472ca */ /* 0x002fe400000e0000 */
[----:B------:R-:W-:-:S05]  /*4e50*/  IADD3 R11, PT, PT, -R43, RZ, RZ ;  /* 0x000000ff2b0b7210 */ /* 0x000fca0007ffe1ff */
[----:B0-----:R-:W-:-:S05]  /*4e60*/  IMAD R57, R11, UR51, R60 ;  /* 0x000000330b397c24 */ /* 0x001fca000f8e023c */
[----:B------:R-:W-:-:S05]  /*4e70*/  IABS R22, R57 ;  /* 0x0000003900167213 */ /* 0x000fca0000000000 */
[----:B------:R-:W-:-:S04]  /*4e80*/  IMAD.HI.U32 R11, R22, UR9, RZ ;  /* 0x00000009160b7c27 */ /* 0x000fc8000f8e00ff */
[----:B------:R-:W-:-:S04]  /*4e90*/  IMAD.MOV R41, RZ, RZ, -R11 ;  /* 0x000000ffff297224 */ /* 0x000fc800078e0a0b */
[----:B------:R-:W-:-:S05]  /*4ea0*/  IMAD R22, R41, UR10, R22 ;  /* 0x0000000a29167c24 */ /* 0x000fca000f8e0216 */
[----:B------:R-:W-:-:S13]  /*4eb0*/  ISETP.LT.U32.AND P4, PT, R22, UR10, PT ;  /* 0x0000000a16007c0c */ /* 0x000fda000bf81070 */
[----:B------:R-:W-:Y:S01]  /*4ec0*/  @!P4 VIADD R22, R22, -UR10 ;  /* 0x8000000a1616cc36 */ /* 0x000fe20008000000 */
[----:B------:R-:W-:-:S04]  /*4ed0*/  @!P4 IADD3 R11, PT, PT, R11, 0x1, RZ ;  /* 0x000000010b0bc810 */ /* 0x000fc80007ffe0ff */
[----:B------:R-:W-:Y:S02]  /*4ee0*/  ISETP.GE.U32.AND P4, PT, R22, UR10, PT ;  /* 0x0000000a16007c0c */ /* 0x000fe4000bf86070 */
[----:B------:R-:W-:-:S11]  /*4ef0*/  LOP3.LUT R22, R57, UR52, RZ, 0x3c, !PT ;  /* 0x0000003439167c12 */ /* 0x000fd6000f8e3cff */
[----:B------:R-:W-:Y:S01]  /*4f00*/  @P4 VIADD R11, R11, 0x1 ;  /* 0x000000010b0b4836 */ /* 0x000fe20000000000 */
[----:B------:R-:W-:-:S03]  /*4f10*/  ISETP.GE.AND P4, PT, R22, RZ, PT ;  /* 0x000000ff1600720c */ /* 0x000fc60003f86270 */
[----:B-----5:R-:W-:Y:S02]  /*4f20*/  IMAD.MOV.U32 R31, RZ, RZ, R11 ;  /* 0x000000ffff1f7224 */ /* 0x020fe400078e000b */
[----:B------:R0:W5:Y:S08]  /*4f30*/  LDG.E R11, desc[UR14][R2.64] ;  /* 0x0000000e020b7981 */ /* 0x000170000c1e1900 */
[----:B------:R-:W-:-:S04]  /*4f40*/  @!P4 IADD3 R31, PT, PT, -R31, RZ, RZ ;  /* 0x000000ff1f1fc210 */ /* 0x000fc80007ffe1ff */
[----:B------:R-:W-:-:S05]  /*4f50*/  SEL R33, R24, R31, !P5 ;  /* 0x0000001f18217207 */ /* 0x000fca0006800000 */
[----:B------:R-:W-:-:S04]  /*4f60*/  IMAD.MOV R22, RZ, RZ, -R33 ;  /* 0x000000ffff167224 */ /* 0x000fc800078e0a21 */
        /* <DEDUP_REMOVED lines=9> */
[----:B0-----:R-:W-:-:S11]  /*5000*/  LOP3.LUT R2, R57, UR53, RZ, 0x3c, !PT ;  /* 0x0000003539027c12 */ /* 0x001fd6000f8e3cff */
[----:B------:R-:W-:Y:S01]  /*5010*/  @P4 VIADD R22, R22, 0x1 ;  /* 0x0000000116164836 */ /* 0x000fe20000000000 */
[----:B------:R-:W-:Y:S02]  /*5020*/  ISETP.GE.AND P4, PT, R2, RZ, PT ;  /* 0x000000ff0200720c */ /* 0x000fe40003f86270 */
[----:B------:R-:W-:Y:S02]  /*5030*/  SEL R2, R43, RZ, P0 ;  /* 0x000000ff2b027207 */ /* 0x000fe40000000000 */
[----:B------:R-:W-:Y:S01]  /*5040*/  SEL R3, R33, RZ, P1 ;  /* 0x000000ff21037207 */ /* 0x000fe20000800000 */
[----:B------:R-:W-:Y:S02]  /*5050*/  VIADD R58, R26, 0x240 ;  /* 0x000002401a3a7836 */ /* 0x000fe40000000000 */
[----:B------:R-:W-:-:S06]  /*5060*/  IMAD R2, R2, UR36, RZ ;  /* 0x0000002402027c24 */ /* 0x000fcc000f8e02ff */
[----:B------:R-:W-:-:S04]  /*5070*/  @!P4 IADD3 R22, PT, PT, -R22, RZ, RZ ;  /* 0x000000ff1616c210 */ /* 0x000fc80007ffe1ff */
[----:B------:R-:W-:Y:S01]  /*5080*/  SEL R22, R23, R22, !P6 ;  /* 0x0000001617167207 */ /* 0x000fe20007000000 */
[----:B------:R-:W-:Y:S01]  /*5090*/  IMAD R3, R3, UR37, R2 ;  /* 0x0000002503037c24 */ /* 0x000fe2000f8e0202 */
[----:B------:R-:W-:-:S03]  /*50a0*/  IABS R31, R58 ;  /* 0x0000003a001f7213 */ /* 0x000fc60000000000 */
[----:B------:R-:W-:Y:S01]  /*50b0*/  IMAD.MOV R2, RZ, RZ, -R22 ;  /* 0x000000ffff027224 */ /* 0x000fe200078e0a16 */
[----:B------:R-:W-:-:S05]  /*50c0*/  SEL R22, R22, RZ, P2 ;  /* 0x000000ff16167207 */ /* 0x000fca0001000000 */
[----:B------:R-:W-:Y:S02]  /*50d0*/  IMAD R3, R22, UR38, R3 ;  /* 0x0000002616037c24 */ /* 0x000fe4000f8e0203 */
[----:B------:R-:W-:-:S05]  /*50e0*/  IMAD.HI.U32 R22, R31, UR7, RZ ;  /* 0x000000071f167c27 */ /* 0x000fca000f8e00ff */
[----:B------:R-:W-:-:S05]  /*50f0*/  IADD3 R32, PT, PT, -R22, RZ, RZ ;  /* 0x000000ff16207210 */ /* 0x000fca0007ffe1ff */
[----:B------:R-:W-:-:S05]  /*5100*/  IMAD R31, R32, UR11, R31 ;  /* 0x0000000b201f7c24 */ /* 0x000fca000f8e021f */
[----:B------:R-:W-:-:S13]  /*5110*/  ISETP.LT.U32.AND P4, PT, R31, UR11, PT ;  /* 0x0000000b1f007c0c */ /* 0x000fda000bf81070 */
[----:B------:R-:W-:Y:S02]  /*5120*/  @!P4 VIADD R31, R31, -UR11 ;  /* 0x8000000b1f1fcc36 */ /* 0x000fe40008000000 */
[----:B------:R-:W-:-:S03]  /*5130*/  @!P4 VIADD R22, R22, 0x1 ;  /* 0x000000011616c836 */ /* 0x000fc60000000000 */
[----:B------:R-:W-:Y:S02]  /*5140*/  ISETP.GE.U32.AND P4, PT, R31, UR11, PT ;  /* 0x0000000b1f007c0c */ /* 0x000fe4000bf86070 */
[----:B------:R-:W-:Y:S01]  /*5150*/  LOP3.LUT R31, R58, UR51, RZ, 0x3c, !PT ;  /* 0x000000333a1f7c12 */ /* 0x000fe2000f8e3cff */
[----:B------:R-:W-:-:S05]  /*5160*/  IMAD R2, R2, UR53, R57 ;  /* 0x0000003502027c24 */ /* 0x000fca000f8e0239 */
[----:B------:R-:W-:-:S05]  /*5170*/  SEL R2, R2, RZ, P3 ;  /* 0x000000ff02027207 */ /* 0x000fca0001800000 */
[----:B------:R-:W-:Y:S02]  /*5180*/  @P4 IADD3 R22, PT, PT, R22, 0x1, RZ ;  /* 0x0000000116164810 */ /* 0x000fe40007ffe0ff */
[----:B------:R-:W-:Y:S01]  /*5190*/  ISETP.GE.AND P4, PT, R31, RZ, PT ;  /* 0x000000ff1f00720c */ /* 0x000fe20003f86270 */
[----:B------:R-:W-:Y:S02]  /*51a0*/  IMAD R2, R2, UR39, R3 ;  /* 0x0000002702027c24 */ /* 0x000fe4000f8e0203 */
[----:B------:R-:W-:-:S10]  /*51b0*/  IMAD.MOV.U32 R56, RZ, RZ, R22 ;  /* 0x000000ffff387224 */ /* 0x000fd400078e0016 */
[----:B------:R-:W-:Y:S01]  /*51c0*/  @!P4 IMAD.MOV R56, RZ, RZ, -R56 ;  /* 0x000000ffff38c224 */ /* 0x000fe200078e0a38 */
[----:B------:R-:W-:-:S04]  /*51d0*/  IADD3 R32, P4, PT, R2, UR42, RZ ;  /* 0x0000002a02207c10 */ /* 0x000fc8000ff9e0ff */
[----:B------:R-:W-:Y:S02]  /*51e0*/  LEA.HI.X.SX32 R33, R2, UR43, 0x1, P4 ;  /* 0x0000002b02217c11 */ /* 0x000fe4000a0f0eff */
[----:B------:R-:W-:-:S03]  /*51f0*/  SHF.R.S64 R2, RZ, 0x1e, R58 ;  /* 0x0000001eff027819 */ /* 0x000fc6000000103a */
[----:B------:R0:W5:Y:S01]  /*5200*/  LDG.E.U8 R41, desc[UR14][R32.64] ;  /* 0x0000000e20297981 */ /* 0x000162000c1e1100 */
[----:B------:R-:W-:-:S04]  /*5210*/  IADD3 R2, P4, PT, R2, UR40, RZ ;  /* 0x0000002802027c10 */ /* 0x000fc8000ff9e0ff */
[----:B------:R-:W-:Y:S02]  /*5220*/  LEA.HI.X.SX32 R3, R58, UR41, 0x2, P4 ;  /* 0x000000293a037c11 */ /* 0x000fe4000a0f16ff */
[----:B------:R-:W-:-:S03]  /*5230*/  ISETP.NE.AND P4, PT, RZ, UR51, PT ;  /* 0x00000033ff007c0c */ /* 0x000fc6000bf85270 */
[----:B------:R1:W5:Y:S01]  /*5240*/  LDG.E R22, desc[UR14][R2.64] ;  /* 0x0000000e02167981 */ /* 0x000362000c1e1900 */
[----:B------:R-:W-:-:S04]  /*5250*/  SEL R56, R25, R56, !P4 ;  /* 0x0000003819387207 */ /* 0x000fc80006000000 */
[----:B------:R-:W-:-:S05]  /*5260*/  IADD3 R31, PT, PT, -R56, RZ, RZ ;  /* 0x000000ff381f7210 */ /* 0x000fca0007ffe1ff */
[----:B------:R-:W-:-:S05]  /*5270*/  IMAD R58, R31, UR51, R58 ;  /* 0x000000331f3a7c24 */ /* 0x000fca000f8e023a */
[----:B------:R-:W-:-:S05]  /*5280*/  IABS R43, R58 ;  /* 0x0000003a002b7213 */ /* 0x000fca0000000000 */
[----:B------:R-:W-:-:S04]  /*5290*/  IMAD.HI.U32 R31, R43, UR9, RZ ;  /* 0x000000092b1f7c27 */ /* 0x000fc8000f8e00ff */
[----:B0-----:R-:W-:-:S04]  /*52a0*/  IMAD.MOV R32, RZ, RZ, -R31 ;  /* 0x000000ffff207224 */ /* 0x001fc800078e0a1f */
[----:B------:R-:W-:-:S05]  /*52b0*/  IMAD R32, R32, UR10, R43 ;  /* 0x0000000a20207c24 */ /* 0x000fca000f8e022b */
[----:B------:R-:W-:-:S13]  /*52c0*/  ISETP.LT.U32.AND P4, PT, R32, UR10, PT ;  /* 0x0000000a20007c0c */ /* 0x000fda000bf81070 */
[----:B------:R-:W-:Y:S01]  /*52d0*/  @!P4 VIADD R32, R32, -UR10 ;  /* 0x8000000a2020cc36 */ /* 0x000fe20008000000 */
[----:B------:R-:W-:-:S04]  /*52e0*/  @!P4 IADD3 R31, PT, PT, R31, 0x1, RZ ;  /* 0x000000011f1fc810 */ /* 0x000fc80007ffe0ff */
[----:B------:R-:W-:Y:S02]  /*52f0*/  ISETP.GE.U32.AND P4, PT, R32, UR10, PT ;  /* 0x0000000a20007c0c */ /* 0x000fe4000bf86070 */
[----:B-1----:R-:W-:-:S11]  /*5300*/  LOP3.LUT R2, R58, UR52, RZ, 0x3c, !PT ;  /* 0x000000343a027c12 */ /* 0x002fd6000f8e3cff */
[----:B------:R-:W-:Y:S01]  /*5310*/  @P4 VIADD R31, R31, 0x1 ;  /* 0x000000011f1f4836 */ /* 0x000fe20000000000 */
[----:B------:R-:W-:Y:S02]  /*5320*/  ISETP.GE.AND P4, PT, R2, RZ, PT ;  /* 0x000000ff0200720c */ /* 0x000fe40003f86270 */
[----:B------:R-:W-:-:S11]  /*5330*/  SEL R2, R56, RZ, P0 ;  /* 0x000000ff38027207 */ /* 0x000fd60000000000 */
[----:B------:R-:W-:-:S05]  /*5340*/  @!P4 IMAD.MOV R31, RZ, RZ, -R31 ;  /* 0x000000ffff1fc224 */ /* 0x000fca00078e0a1f */
[----:B------:R-:W-:-:S04]  /*5350*/  SEL R31, R24, R31, !P5 ;  /* 0x0000001f181f7207 */ /* 0x000fc80006800000 */
[----:B------:R-:W-:Y:S01]  /*5360*/  IADD3 R3, PT, PT, -R31, RZ, RZ ;  /* 0x000000ff1f037210 */ /* 0x000fe20007ffe1ff */
[----:B------:R-:W-:-:S04]  /*5370*/  IMAD R2, R2, UR36, RZ ;  /* 0x0000002402027c24 */ /* 0x000fc8000f8e02ff */
[----:B------:R-:W-:Y:S01]  /*5380*/  IMAD R58, R3, UR52, R58 ;  /* 0x00000034033a7c24 */ /* 0x000fe2000f8e023a */
[----:B------:R-:W-:-:S05]  /*5390*/  SEL R3, R31, RZ, P1 ;  /* 0x000000ff1f037207 */ /* 0x000fca0000800000 */
[----:B------:R-:W-:Y:S01]  /*53a0*/  IMAD R31, R3, UR37, R2 ;  /* 0x00000025031f7c24 */ /* 0x000fe2000f8e0202 */
        /* <DEDUP_REMOVED lines=10> */
[----:B------:R-:W-:-:S13]  /*5450*/  ISETP.GE.AND P4, PT, R3, RZ, PT ;  /* 0x000000ff0300720c */ /* 0x000fda0003f86270 */
[----:B------:R-:W-:-:S05]  /*5460*/  @!P4 IMAD.MOV R2, RZ, RZ, -R2 ;  /* 0x000000ffff02c224 */ /* 0x000fca00078e0a02 */
[----:B------:R-:W-:-:S04]  /*5470*/  SEL R2, R23, R2, !P6 ;  /* 0x0000000217027207 */ /* 0x000fc80007000000 */
[C---:B------:R-:W-:Y:S02]  /*5480*/  IADD3 R3, PT, PT, -R2.reuse, RZ, RZ ;  /* 0x000000ff02037210 */ /* 0x040fe40007ffe1ff */
[----:B------:R-:W-:-:S03]  /*5490*/  SEL R2, R2, RZ, P2 ;  /* 0x000000ff02027207 */ /* 0x000fc60001000000 */
[----:B------:R-:W-:Y:S02]  /*54a0*/  IMAD R3, R3, UR53, R58 ;  /* 0x0000003503037c24 */ /* 0x000fe4000f8e023a */
[----:B------:R-:W-:-:S03]  /*54b0*/  IMAD R2, R2, UR38, R31 ;  /* 0x0000002602027c24 */ /* 0x000fc6000f8e021f */
[----:B------:R-:W-:Y:S01]  /*54c0*/  SEL R3, R3, RZ, P3 ;  /* 0x000000ff03037207 */ /* 0x000fe20001800000 */
[----:B------:R-:W-:-:S04]  /*54d0*/  VIADD R57, R26, 0x260 ;  /* 0x000002601a397836 */ /* 0x000fc80000000000 */
[----:B------:R-:W-:Y:S01]  /*54e0*/  IMAD R3, R3, UR39, R2 ;  /* 0x0000002703037c24 */ /* 0x000fe2000f8e0202 */
[----:B------:R-:W-:-:S04]  /*54f0*/  IABS R32, R57 ;  /* 0x0000003900207213 */ /* 0x000fc80000000000 */
[----:B------:R-:W-:Y:S01]  /*5500*/  IADD3 R2, P4, PT, R3, UR42, RZ ;  /* 0x0000002a03027c10 */ /* 0x000fe2000ff9e0ff */
[----:B------:R-:W-:-:S03]  /*5510*/  IMAD.HI.U32 R31, R32, UR7, RZ ;  /* 0x00000007201f7c27 */ /* 0x000fc6000f8e00ff */
[----:B------:R-:W-:Y:S02]  /*5520*/  LEA.HI.X.SX32 R3, R3, UR43, 0x1, P4 ;  /* 0x0000002b03037c11 */ /* 0x000fe4000a0f0eff */
[----:B------:R-:W-:Y:S01]  /*5530*/  ISETP.NE.AND P4, PT, R48, RZ, PT ;  /* 0x000000ff3000720c */ /* 0x000fe20003f85270 */
[----:B------:R-:W-:Y:S01]  /*5540*/  IMAD.MOV R33, RZ, RZ, -R31 ;  /* 0x000000ffff217224 */ /* 0x000fe200078e0a1f */
[----:B------:R-:W-:Y:S01]  /*5550*/  LOP3.LUT R50, R50, 0xff7fffff, RZ, 0xc0, !PT ;  /* 0xff7fffff32327812 */ /* 0x000fe200078ec0ff */
[----:B------:R0:W5:Y:S02]  /*5560*/  LDG.E.U8 R43, desc[UR14][R2.64] ;  /* 0x0000000e022b7981 */ /* 0x000164000c1e1100 */
[----:B------:R-:W-:-:S08]  /*5570*/  IMAD R32, R33, UR11, R32 ;  /* 0x0000000b21207c24 */ /* 0x000fd0000f8e0220 */
[----:B------:R-:W-:Y:S02]  /*5580*/  @P4 LOP3.LUT R50, R50, 0x800000, RZ, 0xfc, !PT ;  /* 0x0080000032324812 */ /* 0x000fe400078efcff */
[----:B------:R-:W-:-:S13]  /*5590*/  ISETP.LT.U32.AND P4, PT, R32, UR11, PT ;  /* 0x0000000b20007c0c */ /* 0x000fda000bf81070 */
[----:B------:R-:W-:Y:S01]  /*55a0*/  @!P4 IADD3 R32, PT, PT, R32, -UR11, RZ ;  /* 0x8000000b2020cc10 */ /* 0x000fe2000fffe0ff */
[----:B------:R-:W-:-:S03]  /*55b0*/  @!P4 VIADD R31, R31, 0x1 ;  /* 0x000000011f1fc836 */ /* 0x000fc60000000000 */
[----:B------:R-:W-:Y:S02]  /*55c0*/  ISETP.GE.U32.AND P4, PT, R32, UR11, PT ;  /* 0x0000000b20007c0c */ /* 0x000fe4000bf86070 */
[----:B0-----:R-:W-:-:S11]  /*55d0*/  LOP3.LUT R2, R57, UR51, RZ, 0x3c, !PT ;  /* 0x0000003339027c12 */ /* 0x001fd6000f8e3cff */
[----:B------:R-:W-:Y:S01]  /*55e0*/  @P4 VIADD R31, R31, 0x1 ;  /* 0x000000011f1f4836 */ /* 0x000fe20000000000 */
[----:B------:R-:W-:Y:S02]  /*55f0*/  ISETP.GE.AND P4, PT, R2, RZ, PT ;  /* 0x000000ff0200720c */ /* 0x000fe40003f86270 */
[----:B------:R-:W-:Y:S02]  /*5600*/  SHF.R.S64 R2, RZ, 0x1e, R57 ;  /* 0x0000001eff027819 */ /* 0x000fe40000001039 */
[----:B------:R-:W-:-:S09]  /*5610*/  MOV R32, R31 ;  /* 0x0000001f00207202 */ /* 0x000fd20000000f00 */
[----:B------:R-:W-:Y:S01]  /*5620*/  @!P4 IMAD.MOV R32, RZ, RZ, -R32 ;  /* 0x000000ffff20c224 */ /* 0x000fe200078e0a20 */
[----:B------:R-:W-:-:S04]  /*5630*/  IADD3 R2, P4, PT, R2, UR40, RZ ;  /* 0x0000002802027c10 */ /* 0x000fc8000ff9e0ff */
[----:B------:R-:W-:Y:S02]  /*5640*/  LEA.HI.X.SX32 R3, R57, UR41, 0x2, P4 ;  /* 0x0000002939037c11 */ /* 0x000fe4000a0f16ff */
[----:B------:R-:W-:-:S03]  /*5650*/  ISETP.NE.AND P4, PT, RZ, UR51, PT ;  /* 0x00000033ff007c0c */ /* 0x000fc6000bf85270 */
[----:B------:R0:W5:Y:S01]  /*5660*/  LDG.E R31, desc[UR14][R2.64] ;  /* 0x0000000e021f7981 */ /* 0x000162000c1e1900 */
[----:B------:R-:W-:-:S05]  /*5670*/  SEL R56, R25, R32, !P4 ;  /* 0x0000002019387207 */ /* 0x000fca0006000000 */
[----:B------:R-:W-:-:S04]  /*5680*/  IMAD.MOV R32, RZ, RZ, -R56 ;  /* 0x000000ffff207224 */ /* 0x000fc800078e0a38 */
[----:B------:R-:W-:-:S05]  /*5690*/  IMAD R58, R32, UR51, R57 ;  /* 0x00000033203a7c24 */ /* 0x000fca000f8e0239 */
[----:B------:R-:W-:-:S05]  /*56a0*/  IABS R33, R58 ;  /* 0x0000003a00217213 */ /* 0x000fca0000000000 */
[----:B------:R-:W-:-:S05]  /*56b0*/  IMAD.HI.U32 R32, R33, UR9, RZ ;  /* 0x0000000921207c27 */ /* 0x000fca000f8e00ff */
[----:B------:R-:W-:-:S05]  /*56c0*/  IADD3 R48, PT, PT, -R32, RZ, RZ ;  /* 0x000000ff20307210 */ /* 0x000fca0007ffe1ff */
[----:B------:R-:W-:-:S05]  /*56d0*/  IMAD R33, R48, UR10, R33 ;  /* 0x0000000a30217c24 */ /* 0x000fca000f8e0221 */
[----:B------:R-:W-:-:S13]  /*56e0*/  ISETP.LT.U32.AND P4, PT, R33, UR10, PT ;  /* 0x0000000a21007c0c */ /* 0x000fda000bf81070 */
[----:B------:R-:W-:Y:S02]  /*56f0*/  @!P4 VIADD R33, R33, -UR10 ;  /* 0x8000000a2121cc36 */ /* 0x000fe40008000000 */
[----:B------:R-:W-:-:S03]  /*5700*/  @!P4 VIADD R32, R32, 0x1 ;  /* 0x000000012020c836 */ /* 0x000fc60000000000 */
[----:B------:R-:W-:Y:S02]  /*5710*/  ISETP.GE.U32.AND P4, PT, R33, UR10, PT ;  /* 0x0000000a21007c0c */ /* 0x000fe4000bf86070 */
[----:B0-----:R-:W-:-:S11]  /*5720*/  LOP3.LUT R2, R58, UR52, RZ, 0x3c, !PT ;  /* 0x000000343a027c12 */ /* 0x001fd6000f8e3cff */
[----:B------:R-:W-:Y:S02]  /*5730*/  @P4 IADD3 R32, PT, PT, R32, 0x1, RZ ;  /* 0x0000000120204810 */ /* 0x000fe40007ffe0ff */
[----:B------:R-:W-:Y:S02]  /*5740*/  ISETP.GE.AND P4, PT, R2, RZ, PT ;  /* 0x000000ff0200720c */ /* 0x000fe40003f86270 */
[----:B------:R-:W-:-:S11]  /*5750*/  SEL R2, R56, RZ, P0 ;  /* 0x000000ff38027207 */ /* 0x000fd60000000000 */
[----:B------:R-:W-:-:S05]  /*5760*/  @!P4 IMAD.MOV R32, RZ, RZ, -R32 ;  /* 0x000000ffff20c224 */ /* 0x000fca00078e0a20 */
[----:B------:R-:W-:-:S05]  /*5770*/  SEL R32, R24, R32, !P5 ;  /* 0x0000002018207207 */ /* 0x000fca0006800000 */
[----:B------:R-:W-:Y:S02]  /*5780*/  IMAD.MOV R3, RZ, RZ, -R32 ;  /* 0x000000ffff037224 */ /* 0x000fe400078e0a20 */
[----:B------:R-:W-:Y:S02]  /*5790*/  IMAD R2, R2, UR36, RZ ;  /* 0x0000002402027c24 */ /* 0x000fe4000f8e02ff */
[----:B------:R-:W-:Y:S01]  /*57a0*/  IMAD R58, R3, UR52, R58 ;  /* 0x00000034033a7c24 */ /* 0x000fe2000f8e023a */
[----:B------:R-:W-:-:S05]  /*57b0*/  SEL R3, R32, RZ, P1 ;  /* 0x000000ff20037207 */ /* 0x000fca0000800000 */
[----:B------:R-:W-:Y:S01]  /*57c0*/  IMAD R33, R3, UR37, R2 ;  /* 0x0000002503217c24 */ /* 0x000fe2000f8e0202 */
        /* <DEDUP_REMOVED lines=8> */
[----:B------:R-:W-:-:S11]  /*5850*/  LOP3.LUT R3, R58, UR53, RZ, 0x3c, !PT ;  /* 0x000000353a037c12 */ /* 0x000fd6000f8e3cff */
[----:B------:R-:W-:Y:S02]  /*5860*/  @P4 IADD3 R2, PT, PT, R2, 0x1, RZ ;  /* 0x0000000102024810 */ /* 0x000fe40007ffe0ff */
[----:B------:R-:W-:-:S13]  /*5870*/  ISETP.GE.AND P4, PT, R3, RZ, PT ;  /* 0x000000ff0300720c */ /* 0x000fda0003f86270 */
[----:B------:R-:W-:-:S05]  /*5880*/  @!P4 IMAD.MOV R2, RZ, RZ, -R2 ;  /* 0x000000ffff02c224 */ /* 0x000fca00078e0a02 */
[----:B------:R-:W-:-:S05]  /*5890*/  SEL R2, R23, R2, !P6 ;  /* 0x0000000217027207 */ /* 0x000fca0007000000 */
[----:B------:R-:W-:Y:S01]  /*58a0*/  IMAD.MOV R3, RZ, RZ, -R2 ;  /* 0x000000ffff037224 */ /* 0x000fe200078e0a02 */
[----:B------:R-:W-:-:S03]  /*58b0*/  SEL R2, R2, RZ, P2 ;  /* 0x000000ff02027207 */ /* 0x000fc60001000000 */
[----:B------:R-:W-:Y:S02]  /*58c0*/  IMAD R3, R3, UR53, R58 ;  /* 0x0000003503037c24 */ /* 0x000fe4000f8e023a */
[----:B------:R-:W-:-:S03]  /*58d0*/  IMAD R2, R2, UR38, R33 ;  /* 0x0000002602027c24 */ /* 0x000fc6000f8e0221 */
[----:B------:R-:W-:-:S05]  /*58e0*/  SEL R3, R3, RZ, P3 ;  /* 0x000000ff03037207 */ /* 0x000fca0001800000 */
[----:B------:R-:W-:-:S05]  /*58f0*/  IMAD R3, R3, UR39, R2 ;  /* 0x0000002703037c24 */ /* 0x000fca000f8e0202 */
[----:B------:R-:W-:-:S04]  /*5900*/  IADD3 R2, P4, PT, R3, UR42, RZ ;  /* 0x0000002a03027c10 */ /* 0x000fc8000ff9e0ff */
[----:B------:R-:W-:Y:S02]  /*5910*/  LEA.HI.X.SX32 R3, R3, UR43, 0x1, P4 ;  /* 0x0000002b03037c11 */ /* 0x000fe4000a0f0eff */
[----:B----4-:R-:W-:Y:S02]  /*5920*/  ISETP.NE.AND P4, PT, R40, RZ, PT ;  /* 0x000000ff2800720c */ /* 0x010fe40003f85270 */
[----:B------:R-:W-:Y:S01]  /*5930*/  IADD3 R56, PT, PT, R26, 0x280, RZ ;  /* 0x000002801a387810 */ /* 0x000fe20007ffe0ff */
[----:B------:R0:W4:Y:S01]  /*5940*/  LDG.E.U8 R48, desc[UR14][R2.64] ;  /* 0x0000000e02307981 */ /* 0x000122000c1e1100 */
[----:B------:R-:W-:Y:S02]  /*5950*/  LOP3.LUT R50, R50, 0xffbfffff, RZ, 0xc0, !PT ;  /* 0xffbfffff32327812 */ /* 0x000fe400078ec0ff */
[----:B------:R-:W-:-:S05]  /*5960*/  IABS R33, R56 ;  /* 0x0000003800217213 */ /* 0x000fca0000000000 */
[----:B------:R-:W-:Y:S02]  /*5970*/  IMAD.HI.U32 R32, R33, UR7, RZ ;  /* 0x0000000721207c27 */ /* 0x000fe4000f8e00ff */
[----:B------:R-:W-:Y:S02]  /*5980*/  @P4 LOP3.LUT R50, R50, 0x400000, RZ, 0xfc, !PT ;  /* 0x0040000032324812 */ /* 0x000fe400078efcff */
[----:B---3--:R-:W-:Y:S01]  /*5990*/  ISETP.NE.AND P4, PT, R55, RZ, PT ;  /* 0x000000ff3700720c */ /* 0x008fe20003f85270 */
[----:B------:R-:W-:Y:S01]  /*59a0*/  IMAD.MOV R40, RZ, RZ, -R32 ;  /* 0x000000ffff287224 */ /* 0x000fe200078e0a20 */
[----:B------:R-:W-:-:S03]  /*59b0*/  LOP3.LUT R50, R50, 0xffdfffff, RZ, 0xc0, !PT ;  /* 0xffdfffff32327812 */ /* 0x000fc600078ec0ff */
[----:B------:R-:W-:-:S08]  /*59c0*/  IMAD R33, R40, UR11, R33 ;  /* 0x0000000b28217c24 */ /* 0x000fd0000f8e0221 */
[----:B------:R-:W-:Y:S02]  /*59d0*/  @P4 LOP3.LUT R50, R50, 0x200000, RZ, 0xfc, !PT ;  /* 0x0020000032324812 */ /* 0x000fe400078efcff */
[----:B------:R-:W-:-:S13]  /*59e0*/  ISETP.LT.U32.AND P4, PT, R33, UR11, PT ;  /* 0x0000000b21007c0c */ /* 0x000fda000bf81070 */
[----:B------:R-:W-:Y:S01]  /*59f0*/  @!P4 IADD3 R33, PT, PT, R33, -UR11, RZ ;  /* 0x8000000b2121cc10 */ /* 0x000fe2000fffe0ff */
[----:B------:R-:W-:-:S03]  /*5a00*/  @!P4 VIADD R32, R32, 0x1 ;  /* 0x000000012020c836 */ /* 0x000fc60000000000 */
[----:B------:R-:W-:Y:S02]  /*5a10*/  ISETP.GE.U32.AND P4, PT, R33, UR11, PT ;  /* 0x0000000b21007c0c */ /* 0x000fe4000bf86070 */
[----:B0-----:R-:W-:-:S11]  /*5a20*/  LOP3.LUT R2, R56, UR51, RZ, 0x3c, !PT ;  /* 0x0000003338027c12 */ /* 0x001fd6000f8e3cff */
[----:B------:R-:W-:Y:S02]  /*5a30*/  @P4 IADD3 R32, PT, PT, R32, 0x1, RZ ;  /* 0x0000000120204810 */ /* 0x000fe40007ffe0ff */
[----:B------:R-:W-:-:S03]  /*5a40*/  ISETP.GE.AND P4, PT, R2, RZ, PT ;  /* 0x000000ff0200720c */ /* 0x000fc60003f86270 */
[----:B------:R-:W-:Y:S01]  /*5a50*/  IMAD.MOV.U32 R40, RZ, RZ, R32 ;  /* 0x000000ffff287224 */ /* 0x000fe200078e0020 */
[----:B------:R-:W-:-:S09]  /*5a60*/  SHF.R.S64 R2, RZ, 0x1e, R56 ;  /* 0x0000001eff027819 */ /* 0x000fd20000001038 */
[----:B------:R-:W-:Y:S02]  /*5a70*/  @!P4 IADD3 R40, PT, PT, -R40, RZ, RZ ;  /* 0x000000ff2828c210 */ /* 0x000fe40007ffe1ff */
[----:B------:R-:W-:-:S04]  /*5a80*/  IADD3 R2, P4, PT, R2, UR40, RZ ;  /* 0x0000002802027c10 */ /* 0x000fc8000ff9e0ff */
[----:B------:R-:W-:Y:S02]  /*5a90*/  LEA.HI.X.SX32 R3, R56, UR41, 0x2, P4 ;  /* 0x0000002938037c11 */ /* 0x000fe4000a0f16ff */
[----:B------:R-:W-:-:S03]  /*5aa0*/  ISETP.NE.AND P4, PT, RZ, UR51, PT ;  /* 0x00000033ff007c0c */ /* 0x000fc6000bf85270 */
[----:B------:R0:W3:Y:S01]  /*5ab0*/  LDG.E R32, desc[UR14][R2.64] ;  /* 0x0000000e02207981 */ /* 0x0000e2000c1e1900 */
        /* <DEDUP_REMOVED lines=8> */
[----:B------:R-:W-:Y:S01]  /*5b40*/  @!P4 VIADD R40, R40, -UR10 ;  /* 0x8000000a2828cc36 */ /* 0x000fe20008000000 */
[----:B------:R-:W-:-:S04]  /*5b50*/  @!P4 IADD3 R33, PT, PT, R33, 0x1, RZ ;  /* 0x000000012121c810 */ /* 0x000fc80007ffe0ff */
[----:B------:R-:W-:Y:S02]  /*5b60*/  ISETP.GE.U32.AND P4, PT, R40, UR10, PT ;  /* 0x0000000a28007c0c */ /* 0x000fe4000bf86070 */
[----:B0-----:R-:W-:-:S11]  /*5b70*/  LOP3.LUT R2, R56, UR52, RZ, 0x3c, !PT ;  /* 0x0000003438027c12 */ /* 0x001fd6000f8e3cff */
[----:B------:R-:W-:Y:S01]  /*5b80*/  @P4 VIADD R33, R33, 0x1 ;  /* 0x0000000121214836 */ /* 0x000fe20000000000 */
[----:B------:R-:W-:Y:S02]  /*5b90*/  ISETP.GE.AND P4, PT, R2, RZ, PT ;  /* 0x000000ff0200720c */ /* 0x000fe40003f86270 */
[----:B------:R-:W-:-:S11]  /*5ba0*/  SEL R2, R57, RZ, P0 ;  /* 0x000000ff39027207 */ /* 0x000fd60000000000 */
[----:B------:R-:W-:-:S04]  /*5bb0*/  @!P4 IADD3 R33, PT, PT, -R33, RZ, RZ ;  /* 0x000000ff2121c210 */ /* 0x000fc80007ffe1ff */
        /* <DEDUP_REMOVED lines=17> */
[----:B------:R-:W-:-:S04]  /*5cd0*/  @!P4 IADD3 R2, PT, PT, -R2, RZ, RZ ;  /* 0x000000ff0202c210 */ /* 0x000fc80007ffe1ff */
        /* <DEDUP_REMOVED lines=9> */
[----:B--2---:R-:W-:Y:S02]  /*5d70*/  ISETP.NE.AND P4, PT, R51, RZ, PT ;  /* 0x000000ff3300720c */ /* 0x004fe40003f85270 */
[----:B------:R-:W-:Y:S01]  /*5d80*/  IADD3 R57, PT, PT, R26, 0x2a0, RZ ;  /* 0x000002a01a397810 */ /* 0x000fe20007ffe0ff */
[----:B------:R0:W2:Y:S01]  /*5d90*/  LDG.E.U8 R55, desc[UR14][R2.64] ;  /* 0x0000000e02377981 */ /* 0x0000a2000c1e1100 */
[----:B------:R-:W-:Y:S02]  /*5da0*/  LOP3.LUT R50, R50, 0xffefffff, RZ, 0xc0, !PT ;  /* 0xffefffff32327812 */ /* 0x000fe400078ec0ff */
[----:B------:R-:W-:-:S05]  /*5db0*/  IABS R40, R57 ;  /* 0x0000003900287213 */ /* 0x000fca0000000000 */
[----:B------:R-:W-:Y:S02]  /*5dc0*/  IMAD.HI.U32 R33, R40, UR7, RZ ;  /* 0x0000000728217c27 */ /* 0x000fe4000f8e00ff */
[----:B------:R-:W-:Y:S02]  /*5dd0*/  @P4 LOP3.LUT R50, R50, 0x100000, RZ, 0xfc, !PT ;  /* 0x0010000032324812 */ /* 0x000fe400078efcff */
[----:B------:R-:W-:Y:S01]  /*5de0*/  ISETP.NE.AND P4, PT, R54, RZ, PT ;  /* 0x000000ff3600720c */ /* 0x000fe20003f85270 */
        /* <DEDUP_REMOVED lines=61> */
[----:B------:R-:W-:Y:S02]  /*61c0*/  ISETP.NE.AND P4, PT, R42, RZ, PT ;  /* 0x000000ff2a00720c */ /* 0x000fe40003f85270 */
[----:B------:R-:W-:Y:S01]  /*61d0*/  IADD3 R57, PT, PT, R26, 0x2c0, RZ ;  /* 0x000002c01a397810 */ /* 0x000fe20007ffe0ff */
[----:B------:R0:W3:Y:S01]  /*61e0*/  LDG.E.U8 R54, desc[UR14][R2.64] ;  /* 0x0000000e02367981 */ /* 0x0000e2000c1e1100 */
        /* <DEDUP_REMOVED lines=139> */
[----:B------:R-:W-:-:S07]  /*6aa0*/  IABS R37, R51 ;  /* 0x0000003300257213 */ /* 0x000fce0000000000 */
[----:B------:R-:W-:Y:S02]  /*6ab0*/  @P4 LOP3.LUT R50, R50, 0x4000, RZ, 0xfc, !PT ;  /* 0x0000400032324812 */ /* 0x000fe400078efcff */
[----:B------:R-:W-:Y:S01]  /*6ac0*/  ISETP.NE.AND P4, PT, R36, RZ, PT ;  /* 0x000000ff2400720c */ /* 0x000fe20003f85270 */
[----:B------:R-:W-:-:S04]  /*6ad0*/  IMAD.HI.U32 R36, R37, UR7, RZ ;  /* 0x0000000725247c27 */ /* 0x000fc8000f8e00ff */
[----:B------:R-:W-:Y:S01]  /*6ae0*/  IMAD.MOV R52, RZ, RZ, -R36 ;  /* 0x000000ffff347224 */ /* 0x000fe200078e0a24 */
[----:B------:R-:W-:-:S03]  /*6af0*/  LOP3.LUT R50, R50, 0xffffdfff, RZ, 0xc0, !PT ;  /* 0xffffdfff32327812 */ /* 0x000fc600078ec0ff */
[----:B------:R-:W-:-:S04]  /*6b00*/  IMAD R37, R52, UR11, R37 ;  /* 0x0000000b34257c24 */ /* 0x000fc8000f8e0225 */
[----:B------:R-:W-:Y:S02]  /*6b10*/  @P4 LOP3.LUT R50, R50, 0x2000, RZ, 0xfc, !PT ;  /* 0x0000200032324812 */ /* 0x000fe400078efcff */
[----:B------:R-:W-:-:S13]  /*6b20*/  ISETP.LT.U32.AND P4, PT, R37, UR11, PT ;  /* 0x0000000b25007c0c */ /* 0x000fda000bf81070 */
[----:B------:R-:W-:Y:S01]  /*6b30*/  @!P4 IADD3 R37, PT, PT, R37, -UR11, RZ ;  /* 0x8000000b2525cc10 */ /* 0x000fe2000fffe0ff */
[----:B------:R-:W-:-:S03]  /*6b40*/  @!P4 VIADD R36, R36, 0x1 ;  /* 0x000000012424c836 */ /* 0x000fc60000000000 */
[----:B------:R-:W-:Y:S02]  /*6b50*/  ISETP.GE.U32.AND P4, PT, R37, UR11, PT ;  /* 0x0000000b25007c0c */ /* 0x000fe4000bf86070 */
[----:B0-----:R-:W-:-:S11]  /*6b60*/  LOP3.LUT R2, R51, UR51, RZ, 0x3c, !PT ;  /* 0x0000003333027c12 */ /* 0x001fd6000f8e3cff */
[----:B------:R-:W-:Y:S02]  /*6b70*/  @P4 IADD3 R36, PT, PT, R36, 0x1, RZ ;  /* 0x0000000124244810 */ /* 0x000fe40007ffe0ff */
[----:B------:R-:W-:Y:S02]  /*6b80*/  ISETP.GE.AND P4, PT, R2, RZ, PT ;  /* 0x000000ff0200720c */ /* 0x000fe40003f86270 */
[----:B------:R-:W-:-:S11]  /*6b90*/  SHF.R.S64 R2, RZ, 0x1e, R51 ;  /* 0x0000001eff027819 */ /* 0x000fd60000001033 */
[----:B------:R-:W-:Y:S01]  /*6ba0*/  @!P4 IMAD.MOV R36, RZ, RZ, -R36 ;  /* 0x000000ffff24c224 */ /* 0x000fe200078e0a24 */
[----:B------:R-:W-:-:S04]  /*6bb0*/  IADD3 R2, P4, PT, R2, UR40, RZ ;  /* 0x0000002802027c10 */ /* 0x000fc8000ff9e0ff */
[----:B------:R-:W-:Y:S02]  /*6bc0*/  LEA.HI.X.SX32 R3, R51, UR41, 0x2, P4 ;  /* 0x0000002933037c11 */ /* 0x000fe4000a0f16ff */
[----:B------:R-:W-:-:S03]  /*6bd0*/  ISETP.NE.AND P4, PT, RZ, UR51, PT ;  /* 0x00000033ff007c0c */ /* 0x000fc6000bf85270 */
[----:B------:R0:W3:Y:S01]  /*6be0*/  LDG.E R49, desc[UR14][R2.64] ;  /* 0x0000000e02317981 */ /* 0x0000e2000c1e1900 */
[----:B------:R-:W-:-:S04]  /*6bf0*/  SEL R53, R25, R36, !P4 ;  /* 0x0000002419357207 */ /* 0x000fc80006000000 */
[----:B------:R-:W-:-:S05]  /*6c00*/  IADD3 R36, PT, PT, -R53, RZ, RZ ;  /* 0x000000ff35247210 */ /* 0x000fca0007ffe1ff */
        /* <DEDUP_REMOVED lines=10> */
[----:B------:R-:W-:Y:S02]  /*6cb0*/  @P4 IADD3 R36, PT, PT, R36, 0x1, RZ ;  /* 0x0000000124244810 */ /* 0x000fe40007ffe0ff */
        /* <DEDUP_REMOVED lines=18> */
[----:B------:R-:W-:Y:S02]  /*6de0*/  @P4 IADD3 R2, PT, PT, R2, 0x1, RZ ;  /* 0x0000000102024810 */ /* 0x000fe40007ffe0ff */
[----:B------:R-:W-:-:S13]  /*6df0*/  ISETP.GE.AND P4, PT, R3, RZ, PT ;  /* 0x000000ff0300720c */ /* 0x000fda0003f86270 */
[----:B------:R-:W-:-:S05]  /*6e00*/  @!P4 IMAD.MOV R2, RZ, RZ, -R2 ;  /* 0x000000ffff02c224 */ /* 0x000fca00078e0a02 */
[----:B------:R-:W-:-:S04]  /*6e10*/  SEL R2, R23, R2, !P6 ;  /* 0x0000000217027207 */ /* 0x000fc80007000000 */
[C---:B------:R-:W-:Y:S02]  /*6e20*/  IADD3 R3, PT, PT, -R2.reuse, RZ, RZ ;  /* 0x000000ff02037210 */ /* 0x040fe40007ffe1ff */
[----:B------:R-:W-:-:S03]  /*6e30*/  SEL R2, R2, RZ, P2 ;  /* 0x000000ff02027207 */ /* 0x000fc60001000000 */
[----:B------:R-:W-:Y:S02]  /*6e40*/  IMAD R3, R3, UR53, R60 ;  /* 0x0000003503037c24 */ /* 0x000fe4000f8e023c */
[----:B------:R-:W-:-:S03]  /*6e50*/  IMAD R2, R2, UR38, R37 ;  /* 0x0000002602027c24 */ /* 0x000fc6000f8e0225 */
[----:B------:R-:W-:-:S05]  /*6e60*/  SEL R3, R3, RZ, P3 ;  /* 0x000000ff03037207 */ /* 0x000fca0001800000 */
[----:B------:R-:W-:-:S05]  /*6e70*/  IMAD R3, R3, UR39, R2 ;  /* 0x0000002703037c24 */ /* 0x000fca000f8e0202 */
[----:B------:R-:W-:-:S04]  /*6e80*/  IADD3 R2, P4, PT, R3, UR42, RZ ;  /* 0x0000002a03027c10 */ /* 0x000fc8000ff9e0ff */
[----:B------:R-:W-:Y:S02]  /*6e90*/  LEA.HI.X.SX32 R3, R3, UR43, 0x1, P4 ;  /* 0x0000002b03037c11 */ /* 0x000fe4000a0f0eff */
[----:B------:R-:W-:Y:S01]  /*6ea0*/  ISETP.NE.AND P4, PT, R34, RZ, PT ;  /* 0x000000ff2200720c */ /* 0x000fe20003f85270 */
[----:B------:R-:W-:Y:S01]  /*6eb0*/  VIADD R37, R26, 0x320 ;  /* 0x000003201a257836 */ /* 0x000fe20000000000 */
[----:B------:R-:W-:Y:S01]  /*6ec0*/  LOP3.LUT R50, R50, 0xffffefff, RZ, 0xc0, !PT ;  /* 0xffffefff32327812 */ /* 0x000fe200078ec0ff */
[----:B------:R0:W3:Y:S10]  /*6ed0*/  LDG.E.U8 R36, desc[UR14][R2.64] ;  /* 0x0000000e02247981 */ /* 0x0000f4000c1e1100 */
[----:B------:R-:W-:-:S02]  /*6ee0*/  @P4 LOP3.LUT R50, R50, 0x1000, RZ, 0xfc, !PT ;  /* 0x0000100032324812 */ /* 0x000fc400078efcff */
[----:B------:R-:W-:Y:S02]  /*6ef0*/  ISETP.NE.AND P4, PT, R35, RZ, PT ;  /* 0x000000ff2300720c */ /* 0x000fe40003f85270 */
[----:B------:R-:W-:-:S05]  /*6f00*/  IABS R35, R37 ;  /* 0x0000002500237213 */ /* 0x000fca0000000000 */
[----:B------:R-:W-:-:S05]  /*6f10*/  IMAD.HI.U32 R34, R35, UR7, RZ ;  /* 0x0000000723227c27 */ /* 0x000fca000f8e00ff */
[----:B------:R-:W-:Y:S02]  /*6f20*/  IADD3 R52, PT, PT, -R34, RZ, RZ ;  /* 0x000000ff22347210 */ /* 0x000fe40007ffe1ff */
[----:B------:R-:W-:-:S03]  /*6f30*/  LOP3.LUT R50, R50, 0xfffffeff, RZ, 0xc0, !PT ;  /* 0xfffffeff32327812 */ /* 0x000fc600078ec0ff */
[----:B------:R-:W-:Y:S01]  /*6f40*/  IMAD R35, R52, UR11, R35 ;  /* 0x0000000b34237c24 */ /* 0x000fe2000f8e0223 */
[----:B------:R-:W-:-:S04]  /*6f50*/  @P4 LOP3.LUT R50, R50, 0x100, RZ, 0xfc, !PT ;  /* 0x0000010032324812 */ /* 0x000fc800078efcff */
[----:B------:R-:W-:-:S13]  /*6f60*/  ISETP.LT.U32.AND P4, PT, R35, UR11, PT ;  /* 0x0000000b23007c0c */ /* 0x000fda000bf81070 */
[----:B------:R-:W-:Y:S01]  /*6f70*/  @!P4 VIADD R35, R35, -UR11 ;  /* 0x8000000b2323cc36 */ /* 0x000fe20008000000 */
[----:B------:R-:W-:-:S04]  /*6f80*/  @!P4 IADD3 R34, PT, PT, R34, 0x1, RZ ;  /* 0x000000012222c810 */ /* 0x000fc80007ffe0ff */
[----:B------:R-:W-:Y:S02]  /*6f90*/  ISETP.GE.U32.AND P4, PT, R35, UR11, PT ;  /* 0x0000000b23007c0c */ /* 0x000fe4000bf86070 */
[----:B0-----:R-:W-:-:S11]  /*6fa0*/  LOP3.LUT R2, R37, UR51, RZ, 0x3c, !PT ;  /* 0x0000003325027c12 */ /* 0x001fd6000f8e3cff */
[----:B------:R-:W-:Y:S01]  /*6fb0*/  @P4 VIADD R34, R34, 0x1 ;  /* 0x0000000122224836 */ /* 0x000fe20000000000 */
[----:B------:R-:W-:Y:S02]  /*6fc0*/  ISETP.GE.AND P4, PT, R2, RZ, PT ;  /* 0x000000ff0200720c */ /* 0x000fe40003f86270 */
[----:B------:R-:W-:-:S11]  /*6fd0*/  SHF.R.S64 R2, RZ, 0x1e, R37 ;  /* 0x0000001eff027819 */ /* 0x000fd60000001025 */
        /* <DEDUP_REMOVED lines=49> */
[----:B------:R-:W-:Y:S01]  /*72f0*/  LOP3.LUT R50, R50, 0xffffff7f, RZ, 0xc0, !PT ;  /* 0xffffff7f32327812 */ /* 0x000fe200078ec0ff */
[----:B------:R0:W3:Y:S01]  /*7300*/  LDG.E.U8 R34, desc[UR14][R2.64] ;  /* 0x0000000e02227981 */ /* 0x0000e2000c1e1100 */
[----:B------:R-:W-:-:S09]  /*7310*/  IADD3 R37, PT, PT, R26, 0x340, RZ ;  /* 0x000003401a257810 */ /* 0x000fd20007ffe0ff */
[----:B------:R-:W-:Y:S02]  /*7320*/  @P4 LOP3.LUT R50, R50, 0x80, RZ, 0xfc, !PT ;  /* 0x0000008032324812 */ /* 0x000fe400078efcff */
[----:B------:R-:W-:Y:S02]  /*7330*/  ISETP.NE.AND P4, PT, R28, RZ, PT ;  /* 0x000000ff1c00720c */ /* 0x000fe40003f85270 */
[----:B------:R-:W-:-:S05]  /*7340*/  IABS R28, R37 ;  /* 0x00000025001c7213 */ /* 0x000fca0000000000 */
[----:B------:R-:W-:-:S04]  /*7350*/  IMAD.HI.U32 R27, R28, UR7, RZ ;  /* 0x000000071c1b7c27 */ /* 0x000fc8000f8e00ff */
[----:B------:R-:W-:Y:S01]  /*7360*/  IMAD.MOV R35, RZ, RZ, -R27 ;  /* 0x000000ffff237224 */ /* 0x000fe200078e0a1b */
[----:B------:R-:W-:-:S03]  /*7370*/  LOP3.LUT R50, R50, 0xffffffbf, RZ, 0xc0, !PT ;  /* 0xffffffbf32327812 */ /* 0x000fc600078ec0ff */
[----:B------:R-:W-:Y:S01]  /*7380*/  IMAD R28, R35, UR11, R28 ;  /* 0x0000000b231c7c24 */ /* 0x000fe2000f8e021c */
[----:B------:R-:W-:-:S04]  /*7390*/  @P4 LOP3.LUT R50, R50, 0x40, RZ, 0xfc, !PT ;  /* 0x0000004032324812 */ /* 0x000fc800078efcff */
        /* <DEDUP_REMOVED lines=11> */
[----:B------:R-:W-:Y:S02]  /*7450*/  ISETP.NE.AND P4, PT, RZ, UR51, PT ;  /* 0x00000033ff007c0c */ /* 0x000fe4000bf85270 */
[----:B------:R-:W-:Y:S01]  /*7460*/  LOP3.LUT R50, R50, 0xffffffdf, RZ, 0xc0, !PT ;  /* 0xffffffdf32327812 */ /* 0x000fe200078ec0ff */
[----:B------:R-:W3:Y:S01]  /*7470*/  LDG.E R52, desc[UR14][R52.64] ;  /* 0x0000000e34347981 */ /* 0x000ee2000c1e1900 */
        /* <DEDUP_REMOVED lines=15> */
[----:B------:R-:W-:Y:S02]  /*7570*/  SEL R28, R24, R2, !P5 ;  /* 0x00000002181c7207 */ /* 0x000fe40006800000 */
[----:B------:R-:W-:Y:S02]  /*7580*/  SEL R2, R27, RZ, P0 ;  /* 0x000000ff1b027207 */ /* 0x000fe40000000000 */
[----:B------:R-:W-:-:S03]  /*7590*/  IADD3 R3, PT, PT, -R28, RZ, RZ ;  /* 0x000000ff1c037210 */ /* 0x000fc60007ffe1ff */
[----:B------:R-:W-:Y:S02]  /*75a0*/  IMAD R2, R2, UR36, RZ ;  /* 0x0000002402027c24 */ /* 0x000fe4000f8e02ff */
        /* <DEDUP_REMOVED lines=25> */
[----:B------:R-:W-:Y:S02]  /*7740*/  VIADD R60, R26, 0x360 ;  /* 0x000003601a3c7836 */ /* 0x000fe40000000000 */
[----:B------:R0:W3:Y:S03]  /*7750*/  LDG.E.U8 R37, desc[UR14][R2.64] ;  /* 0x0000000e02257981 */ /* 0x0000e6000c1e1100 */
[----:B------:R-:W-:-:S05]  /*7760*/  IABS R28, R60 ;  /* 0x0000003c001c7213 */ /* 0x000fca0000000000 */
[----:B------:R-:W-:Y:S02]  /*7770*/  IMAD.HI.U32 R27, R28, UR7, RZ ;  /* 0x000000071c1b7c27 */ /* 0x000fe4000f8e00ff */
[----:B------:R-:W-:Y:S02]  /*7780*/  @P4 LOP3.LUT R50, R50, 0x20, RZ, 0xfc, !PT ;  /* 0x0000002032324812 */ /* 0x000fe400078efcff */
[----:B------:R-:W-:Y:S02]  /*7790*/  ISETP.NE.AND P4, PT, R30, RZ, PT ;  /* 0x000000ff1e00720c */ /* 0x000fe40003f85270 */
[----:B------:R-:W-:Y:S02]  /*77a0*/  IADD3 R29, PT, PT, -R27, RZ, RZ ;  /* 0x000000ff1b1d7210 */ /* 0x000fe40007ffe1ff */
[----:B------:R-:W-:-:S03]  /*77b0*/  LOP3.LUT R50, R50, 0xffffffef, RZ, 0xc0, !PT ;  /* 0xffffffef32327812 */ /* 0x000fc600078ec0ff */
[----:B------:R-:W-:-:S06]  /*77c0*/  IMAD R28, R29, UR11, R28 ;  /* 0x0000000b1d1c7c24 */ /* 0x000fcc000f8e021c */
[----:B------:R-:W-:Y:S02]  /*77d0*/  @P4 LOP3.LUT R50, R50, 0x10, RZ, 0xfc, !PT ;  /* 0x0000001032324812 */ /* 0x000fe400078efcff */
        /* <DEDUP_REMOVED lines=56> */
[----:B-----5:R-:W-:Y:S02]  /*7b60*/  ISETP.NE.AND P4, PT, R41, RZ, PT ;  /* 0x000000ff2900720c */ /* 0x020fe40003f85270 */
[----:B------:R-:W-:Y:S01]  /*7b70*/  IADD3 R30, PT, PT, R26, 0x380, RZ ;  /* 0x000003801a1e7810 */ /* 0x000fe20007ffe0ff */
[----:B------:R0:W5:Y:S01]  /*7b80*/  LDG.E.U8 R57, desc[UR14][R2.64] ;  /* 0x0000000e02397981 */ /* 0x000162000c1e1100 */
        /* <DEDUP_REMOVED lines=65> */
[----:B----4-:R-:W-:Y:S01]  /*7fa0*/  ISETP.NE.AND P4, PT, R48, RZ, PT ;  /* 0x000000ff3000720c */ /* 0x010fe20003f85270 */
[----:B------:R-:W-:Y:S01]  /*7fb0*/  VIADD R27, R26, 0x3a0 ;  /* 0x000003a01a1b7836 */ /* 0x000fe20000000000 */
[----:B------:R-:W-:Y:S01]  /*7fc0*/  LOP3.LUT R50, R50, 0xfffffffd, RZ, 0xc0, !PT ;  /* 0xfffffffd32327812 */ /* 0x000fe200078ec0ff */
[----:B------:R0:W4:Y:S03]  /*7fd0*/  LDG.E.U8 R43, desc[UR14][R2.64] ;  /* 0x0000000e022b7981 */ /* 0x000126000c1e1100 */
[----:B------:R-:W-:-:S05]  /*7fe0*/  IABS R29, R27 ;  /* 0x0000001b001d7213 */ /* 0x000fca0000000000 */
[----:B------:R-:W-:Y:S02]  /*7ff0*/  IMAD.HI.U32 R28, R29, UR7, RZ ;  /* 0x000000071d1c7c27 */ /* 0x000fe4000f8e00ff */
[----:B------:R-:W-:Y:S02]  /*8000*/  @P4 LOP3.LUT R50, R50, 0x2, RZ, 0xfc, !PT ;  /* 0x0000000232324812 */ /* 0x000fe400078efcff */
[----:B--2---:R-:W-:Y:S02]  /*8010*/  ISETP.NE.AND P4, PT, R55, RZ, PT ;  /* 0x000000ff3700720c */ /* 0x004fe40003f85270 */
        /* <DEDUP_REMOVED lines=10> */
[----:B------:R-:W-:-:S13]  /*80c0*/  ISETP.GE.AND P4, PT, R2, RZ, PT ;  /* 0x000000ff0200720c */ /* 0x000fda0003f86270 */
[----:B------:R-:W-:Y:S02]  /*80d0*/  @!P4 IADD3 R28, PT, PT, -R28, RZ, RZ ;  /* 0x000000ff1c1cc210 */ /* 0x000fe40007ffe1ff */
[----:B------:R-:W-:-:S04]  /*80e0*/  ISETP.NE.AND P4, PT, RZ, UR51, PT ;  /* 0x00000033ff007c0c */ /* 0x000fc8000bf85270 */
        /* <DEDUP_REMOVED lines=15> */
[----:B------:R-:W-:Y:S02]  /*81e0*/  SEL R28, R24, R2, !P5 ;  /* 0x00000002181c7207 */ /* 0x000fe40006800000 */
[----:B------:R-:W-:-:S03]  /*81f0*/  SEL R2, R29, RZ, P0 ;  /* 0x000000ff1d027207 */ /* 0x000fc60000000000 */
        /* <DEDUP_REMOVED lines=20> */
[----:B------:R-:W-:Y:S01]  /*8340*/  IMAD R3, R3, UR53, R30 ;  /* 0x0000003503037c24 */ /* 0x000fe2000f8e021e */
[----:B------:R-:W-:Y:S01]  /*8350*/  IADD3 R28, PT, PT, R26, 0x3c0, RZ ;  /* 0x000003c01a1c7810 */ /* 0x000fe20007ffe0ff */
[----:B------:R-:W-:-:S03]  /*8360*/  IMAD R2, R2, UR38, R29 ;  /* 0x0000002602027c24 */ /* 0x000fc6000f8e021d */
        /* <DEDUP_REMOVED lines=12> */
[----:B------:R-:W-:Y:S02]  /*8430*/  ISETP.GE.AND P6, PT, R3, RZ, PT ;  /* 0x000000ff0300720c */ /* 0x000fe40003fc6270 */
[----:B---3--:R-:W-:-:S04]  /*8440*/  ISETP.NE.AND P5, PT, R54, RZ, PT ;  /* 0x000000ff3600720c */ /* 0x008fc80003fa5270 */
[----:B------:R-:W-:Y:S02]  /*8450*/  P2R R55, PR, RZ, 0x20 ;  /* 0x00000020ff377803 */ /* 0x000fe40000000000 */
[----:B------:R-:W-:-:S05]  /*8460*/  ISETP.NE.AND P5, PT, RZ, UR51, PT ;  /* 0x00000033ff007c0c */ /* 0x000fca000bfa5270 */
[----:B------:R-:W-:-:S05]  /*8470*/  @!P6 IMAD.MOV R2, RZ, RZ, -R2 ;  /* 0x000000ffff02e224 */ /* 0x000fca00078e0a02 */
        /* <DEDUP_REMOVED lines=14> */
[----:B------:R-:W-:-:S04]  /*8560*/  ISETP.NE.AND P4, PT, R56, RZ, PT ;  /* 0x000000ff3800720c */ /* 0x000fc80003f85270 */
[----:B------:R-:W-:Y:S02]  /*8570*/  P2R R59, PR, RZ, 0x10 ;  /* 0x00000010ff3b7803 */ /* 0x000fe40000000000 */
[----:B------:R-:W-:-:S05]  /*8580*/  ISETP.NE.AND P4, PT, RZ, UR52, PT ;  /* 0x00000034ff007c0c */ /* 0x000fca000bf85270 */
        /* <DEDUP_REMOVED lines=19> */
[----:B------:R-:W-:-:S11]  /*86c0*/  ISETP.NE.AND P5, PT, RZ, UR53, PT ;  /* 0x00000035ff007c0c */ /* 0x000fd6000bfa5270 */
[----:B------:R-:W-:-:S05]  /*86d0*/  @!P6 IMAD.MOV R2, RZ, RZ, -R2 ;  /* 0x000000ffff02e224 */ /* 0x000fca00078e0a02 */
[----:B------:R-:W-:-:S04]  /*86e0*/  SEL R2, R23, R2, !P5 ;  /* 0x0000000217027207 */ /* 0x000fc80006800000 */
[C---:B------:R-:W-:Y:S02]  /*86f0*/  IADD3 R3, PT, PT, -R2.reuse, RZ, RZ ;  /* 0x000000ff02037210 */ /* 0x040fe40007ffe1ff */
[----:B------:R-:W-:-:S03]  /*8700*/  SEL R2, R2, RZ, P2 ;  /* 0x000000ff02027207 */ /* 0x000fc60001000000 */
[----:B------:R-:W-:Y:S02]  /*8710*/  IMAD R3, R3, UR53, R48 ;  /* 0x0000003503037c24 */ /* 0x000fe4000f8e0230 */
[----:B------:R-:W-:Y:S02]  /*8720*/  IMAD R2, R2, UR38, R35 ;  /* 0x0000002602027c24 */ /* 0x000fe4000f8e0223 */
[----:B------:R-:W-:Y:S01]  /*8730*/  VIADD R35, R26, 0x3e0 ;  /* 0x000003e01a237836 */ /* 0x000fe20000000000 */
        /* <DEDUP_REMOVED lines=43> */
[----:B------:R-:W-:Y:S02]  /*89f0*/  ISETP.GE.AND P6, PT, R3, RZ, PT ;  /* 0x000000ff0300720c */ /* 0x000fe40003fc6270 */
[----:B------:R-:W-:-:S11]  /*8a00*/  SHF.R.S64 R24, RZ, 0x1e, R28 ;  /* 0x0000001eff187819 */ /* 0x000fd6000000101c */
[----:B------:R-:W-:-:S04]  /*8a10*/  @!P6 IADD3 R2, PT, PT, -R2, RZ, RZ ;  /* 0x000000ff0202e210 */ /* 0x000fc80007ffe1ff */
[----:B------:R-:W-:Y:S02]  /*8a20*/  SEL R23, R23, R2, !P5 ;  /* 0x0000000217177207 */ /* 0x000fe40006800000 */
[----:B------:R-:W-:-:S04]  /*8a30*/  SHF.R.S64 R2, RZ, 0x1e, R27 ;  /* 0x0000001eff027819 */ /* 0x000fc8000000101b */
[----:B------:R-:W-:-:S04]  /*8a40*/  IADD3 R2, P6, PT, R2, UR40, RZ ;  /* 0x0000002802027c10 */ /* 0x000fc8000ffde0ff */
[----:B------:R-:W-:Y:S02]  /*8a50*/  LEA.HI.X.SX32 R3, R27, UR41, 0x2, P6 ;  /* 0x000000291b037c11 */ /* 0x000fe4000b0f16ff */
[----:B------:R-:W-:Y:S02]  /*8a60*/  IADD3 R24, P6, PT, R24, UR40, RZ ;  /* 0x0000002818187c10 */ /* 0x000fe4000ffde0ff */
[----:B------:R-:W-:Y:S02]  /*8a70*/  SEL R27, R48, RZ, P0 ;  /* 0x000000ff301b7207 */ /* 0x000fe40000000000 */
[----:B------:R-:W-:Y:S02]  /*8a80*/  LEA.HI.X.SX32 R25, R28, UR41, 0x2, P6 ;  /* 0x000000291c197c11 */ /* 0x000fe4000b0f16ff */
[----:B------:R-:W-:Y:S01]  /*8a90*/  SEL R28, R26, RZ, P1 ;  /* 0x000000ff1a1c7207 */ /* 0x000fe20000800000 */
[----:B------:R-:W-:Y:S02]  /*8aa0*/  IMAD.MOV R26, RZ, RZ, -R23 ;  /* 0x000000ffff1a7224 */ /* 0x000fe400078e0a17 */
[----:B------:R-:W-:Y:S01]  /*8ab0*/  IMAD R27, R27, UR36, RZ ;  /* 0x000000241b1b7c24 */ /* 0x000fe2000f8e02ff */
[----:B------:R-:W-:Y:S01]  /*8ac0*/  SEL R23, R23, RZ, P2 ;  /* 0x000000ff17177207 */ /* 0x000fe20001000000 */
[----:B------:R-:W-:-:S02]  /*8ad0*/  IMAD R26, R26, UR53, R61 ;  /* 0x000000351a1a7c24 */ /* 0x000fc4000f8e023d */
[----:B------:R-:W-:-:S03]  /*8ae0*/  IMAD R28, R28, UR37, R27 ;  /* 0x000000251c1c7c24 */ /* 0x000fc6000f8e021b */
[----:B------:R-:W-:Y:S01]  /*8af0*/  SEL R26, R26, RZ, P3 ;  /* 0x000000ff1a1a7207 */ /* 0x000fe20001800000 */
[----:B------:R-:W-:Y:S01]  /*8b00*/  IMAD R23, R23, UR38, R28 ;  /* 0x0000002617177c24 */ /* 0x000fe2000f8e021c */
[----:B------:R-:W-:-:S03]  /*8b10*/  IADD3 R28, P2, PT, R29, UR42, RZ ;  /* 0x0000002a1d1c7c10 */ /* 0x000fc6000ff5e0ff */
[----:B------:R-:W-:Y:S01]  /*8b20*/  IMAD R23, R26, UR39, R23 ;  /* 0x000000271a177c24 */ /* 0x000fe2000f8e0217 */
[----:B------:R-:W-:Y:S02]  /*8b30*/  SHF.R.S64 R26, RZ, 0x1e, R35 ;  /* 0x0000001eff1a7819 */ /* 0x000fe40000001023 */
[----:B------:R-:W-:Y:S02]  /*8b40*/  LEA.HI.X.SX32 R29, R29, UR43, 0x1, P2 ;  /* 0x0000002b1d1d7c11 */ /* 0x000fe400090f0eff */
[----:B------:R-:W-:Y:S02]  /*8b50*/  IADD3 R26, P1, PT, R26, UR40, RZ ;  /* 0x000000281a1a7c10 */ /* 0x000fe4000ff3e0ff */
[----:B------:R-:W-:Y:S02]  /*8b60*/  ISETP.NE.AND P2, PT, R34, RZ, PT ;  /* 0x000000ff2200720c */ /* 0x000fe40003f45270 */
[----:B------:R-:W-:Y:S02]  /*8b70*/  R2UR UR6, R38 ;  /* 0x00000000260672ca */ /* 0x000fe400000e0000 */
[----:B------:R-:W-:-:S02]  /*8b80*/  R2UR UR7, R39 ;  /* 0x00000000270772ca */ /* 0x000fc400000e0000 */
[----:B------:R-:W-:Y:S02]  /*8b90*/  LEA.HI.X.SX32 R27, R35, UR41, 0x2, P1 ;  /* 0x00000029231b7c11 */ /* 0x000fe400088f16ff */
[----:B------:R-:W-:Y:S02]  /*8ba0*/  IADD3 R34, P3, PT, R30, UR42, RZ ;  /* 0x0000002a1e227c10 */ /* 0x000fe4000ff7e0ff */
[----:B------:R-:W-:Y:S02]  /*8bb0*/  ISETP.NE.AND P1, PT, R36, RZ, PT ;  /* 0x000000ff2400720c */ /* 0x000fe40003f25270 */
[----:B------:R-:W-:Y:S02]  /*8bc0*/  IADD3 R36, P6, PT, R23, UR42, RZ ;  /* 0x0000002a17247c10 */ /* 0x000fe4000ffde0ff */
[----:B------:R-:W-:Y:S02]  /*8bd0*/  LEA.HI.X.SX32 R35, R30, UR43, 0x1, P3 ;  /* 0x0000002b1e237c11 */ /* 0x000fe400098f0eff */
[----:B------:R-:W-:Y:S01]  /*8be0*/  ISETP.NE.AND P3, PT, R37, RZ, PT ;  /* 0x000000ff2500720c */ /* 0x000fe20003f65270 */
[----:B------:R0:W2:Y:S01]  /*8bf0*/  LDG.E R2, desc[UR6][R2.64] ;  /* 0x0000000602027981 */ /* 0x0000a2000c1e1900 */
[----:B------:R-:W-:-:S03]  /*8c00*/  LEA.HI.X.SX32 R37, R23, UR43, 0x1, P6 ;  /* 0x0000002b17257c11 */ /* 0x000fc6000b0f0eff */
[----:B------:R-:W3:Y:S04]  /*8c10*/  LDG.E.U8 R29, desc[UR6][R28.64] ;  /* 0x000000061c1d7981 */ /* 0x000ee8000c1e1100 */
[----:B------:R-:W3:Y:S04]  /*8c20*/  LDG.E.U8 R37, desc[UR6][R36.64] ;  /* 0x0000000624257981 */ /* 0x000ee8000c1e1100 */
[----:B------:R1:W3:Y:S04]  /*8c30*/  LDG.E R25, desc[UR6][R24.64] ;  /* 0x0000000618197981 */ /* 0x0002e8000c1e1900 */
[----:B------:R-:W3:Y:S04]  /*8c40*/  LDG.E.U8 R35, desc[UR6][R34.64] ;  /* 0x0000000622237981 */ /* 0x000ee8000c1e1100 */
[----:B------:R5:W3:Y:S01]  /*8c50*/  LDG.E R27, desc[UR6][R26.64] ;  /* 0x000000061a1b7981 */ /* 0x000ae2000c1e1900 */
[----:B------:R-:W-:-:S02]  /*8c60*/  P2R R67, PR, RZ, 0x8 ;  /* 0x00000008ff437803 */ /* 0x000fc40000000000 */
[----:B------:R-:W-:-:S04]  /*8c70*/  LOP3.LUT P3, RZ, R50, 0x80, RZ, 0xc0, !PT ;  /* 0x0000008032ff7812 */ /* 0x000fc8000786c0ff */
[----:B------:R-:W-:Y:S02]  /*8c80*/  P2R R70, PR, RZ, 0x8 ;  /* 0x00000008ff467803 */ /* 0x000fe40000000000 */
        /* <DEDUP_REMOVED lines=10> */
[----:B------:R-:W-:Y:S01]  /*8d30*/  LOP3.LUT P3, RZ, R50, 0x10000, RZ, 0xc0, !PT ;  /* 0x0001000032ff7812 */ /* 0x000fe2000786c0ff */
[----:B------:R-:W-:Y:S01]  /*8d40*/  FMUL R23, R18, UR4 ;  /* 0x0000000412177c20 */ /* 0x000fe20008400000 */
[----:B------:R-:W-:Y:S02]  /*8d50*/  ISETP.NE.AND P0, PT, R58, RZ, PT ;  /* 0x000000ff3a00720c */ /* 0x000fe40003f05270 */
[----:B------:R-:W-:Y:S02]  /*8d60*/  P2R R63, PR, RZ, 0x2 ;  /* 0x00000002ff3f7803 */ /* 0x000fe40000000000 */
[C---:B------:R-:W-:Y:S02]  /*8d70*/  LOP3.LUT P1, RZ, R50.reuse, 0x800000, RZ, 0xc0, !PT ;  /* 0x0080000032ff7812 */ /* 0x040fe4000782c0ff */
[----:B------:R-:W-:Y:S01]  /*8d80*/  P2R R60, PR, RZ, 0x8 ;  /* 0x00000008ff3c7803 */ /* 0x000fe20000000000 */
[----:B------:R-:W-:Y:S01]  /*8d90*/  FMUL R7, R7, UR4 ;  /* 0x0000000407077c20 */ /* 0x000fe20008400000 */
[----:B------:R-:W-:-:S02]  /*8da0*/  LOP3.LUT P3, RZ, R50, 0x20000, RZ, 0xc0, !PT ;  /* 0x0002000032ff7812 */ /* 0x000fc4000786c0ff */
[----:B------:R-:W-:Y:S01]  /*8db0*/  P2R R61, PR, RZ, 0x1 ;  /* 0x00000001ff3d7803 */ /* 0x000fe20000000000 */
[----:B------:R-:W-:Y:S01]  /*8dc0*/  FMUL R5, R5, UR4 ;  /* 0x0000000405057c20 */ /* 0x000fe20008400000 */
[C---:B------:R-:W-:Y:S02]  /*8dd0*/  LOP3.LUT P0, RZ, R50.reuse, 0x400000, RZ, 0xc0, !PT ;  /* 0x0040000032ff7812 */ /* 0x040fe4000780c0ff */
[----:B------:R-:W-:Y:S02]  /*8de0*/  FSEL R58, R23, R10, P1 ;  /* 0x0000000a173a7208 */ /* 0x000fe40000800000 */
[C---:B------:R-:W-:Y:S02]  /*8df0*/  LOP3.LUT P5, RZ, R50.reuse, 0x100000, RZ, 0xc0, !PT ;  /* 0x0010000032ff7812 */ /* 0x040fe400078ac0ff */
[----:B------:R-:W-:Y:S02]  /*8e00*/  P2R R23, PR, RZ, 0x8 ;  /* 0x00000008ff177803 */ /* 0x000fe40000000000 */
[----:B------:R-:W-:-:S02]  /*8e10*/  LOP3.LUT P3, RZ, R50, 0x40000, RZ, 0xc0, !PT ;  /* 0x0004000032ff7812 */ /* 0x000fc4000786c0ff */
[-C--:B------:R-:W-:Y:S01]  /*8e20*/  FSEL R56, R7, R10.reuse, P0 ;  /* 0x0000000a07387208 */ /* 0x080fe20000000000 */
[----:B------:R-:W-:Y:S01]  /*8e30*/  FMUL R7, R4, UR4 ;  /* 0x0000000404077c20 */ /* 0x000fe20008400000 */
[----:B------:R-:W-:Y:S01]  /*8e40*/  FSEL R4, R5, R10, P5 ;  /* 0x0000000a05047208 */ /* 0x000fe20002800000 */
[----:B------:R-:W-:Y:S01]  /*8e50*/  FMUL R5, R6, UR4 ;  /* 0x0000000406057c20 */ /* 0x000fe20008400000 */
[----:B------:R-:W-:Y:S02]  /*8e60*/  P2R R18, PR, RZ, 0x8 ;  /* 0x00000008ff127803 */ /* 0x000fe40000000000 */
[C---:B------:R-:W-:Y:S02]  /*8e70*/  LOP3.LUT P3, RZ, R50.reuse, 0x80000, RZ, 0xc0, !PT ;  /* 0x0008000032ff7812 */ /* 0x040fe4000786c0ff */
[----:B------:R-:W-:Y:S02]  /*8e80*/  LOP3.LUT P4, RZ, R50, 0x200000, RZ, 0xc0, !PT ;  /* 0x0020000032ff7812 */ /* 0x000fe4000788c0ff */
[----:B0-----:R-:W-:-:S02]  /*8e90*/  FMNMX R3, R58, -INF , !PT ;  /* 0xff8000003a037809 */ /* 0x001fc40007800000 */
[-C--:B------:R-:W-:Y:S01]  /*8ea0*/  FSEL R48, R5, R10.reuse, P3 ;  /* 0x0000000a05307208 */ /* 0x080fe20001800000 */
[----:B------:R-:W-:Y:S01]  /*8eb0*/  FMUL R5, R8, UR4 ;  /* 0x0000000408057c20 */ /* 0x000fe20008400000 */
[----:B------:R-:W-:Y:S02]  /*8ec0*/  FSEL R54, R7, R10, P4 ;  /* 0x0000000a07367208 */ /* 0x000fe40002000000 */
[----:B------:R-:W-:Y:S02]  /*8ed0*/  ISETP.NE.AND P3, PT, R18, RZ, PT ;  /* 0x000000ff1200720c */ /* 0x000fe40003f65270 */
[----:B------:R-:W-:Y:S01]  /*8ee0*/  FMNMX R3, R3, R56, !PT ;  /* 0x0000003803037209 */ /* 0x000fe20007800000 */
[----:B------:R-:W-:Y:S01]  /*8ef0*/  FMUL R9, R9, UR4 ;  /* 0x0000000409097c20 */ /* 0x000fe20008400000 */
[----:B------:R-:W-:Y:S02]  /*8f00*/  FSEL R6, R5, R10, P3 ;  /* 0x0000000a05067208 */ /* 0x000fe40001800000 */
[----:B------:R-:W-:-:S02]  /*8f10*/  FMNMX R3, R3, R54, !PT ;  /* 0x0000003603037209 */ /* 0x000fc40007800000 */
[----:B------:R-:W-:Y:S01]  /*8f20*/  ISETP.NE.AND P3, PT, R23, RZ, PT ;  /* 0x000000ff1700720c */ /* 0x000fe20003f65270 */
[----:B------:R-:W-:Y:S01]  /*8f30*/  FMUL R5, R12, UR4 ;  /* 0x000000040c057c20 */ /* 0x000fe20008400000 */
[----:B------:R-:W-:Y:S02]  /*8f40*/  FMNMX R3, R3, R4, !PT ;  /* 0x0000000403037209 */ /* 0x000fe40007800000 */
[----:B------:R-:W-:Y:S02]  /*8f50*/  FSEL R30, R9, R10, P3 ;  /* 0x0000000a091e7208 */ /* 0x000fe40001800000 */
[----:B------:R-:W-:Y:S02]  /*8f60*/  ISETP.NE.AND P3, PT, R60, RZ, PT ;  /* 0x000000ff3c00720c */ /* 0x000fe40003f65270 */
[----:B------:R-:W-:Y:S01]  /*8f70*/  FMNMX R3, R3, R48, !PT ;  /* 0x0000003003037209 */ /* 0x000fe20007800000 */
[----:B------:R-:W-:Y:S01]  /*8f80*/  FMUL R13, R13, UR4 ;  /* 0x000000040d0d7c20 */ /* 0x000fe20008400000 */
[----:B------:R-:W-:-:S02]  /*8f90*/  FSEL R8, R5, R10, P3 ;  /* 0x0000000a05087208 */ /* 0x000fc40001800000 */
[----:B------:R-:W-:Y:S02]  /*8fa0*/  ISETP.NE.AND P3, PT, R62, RZ, PT ;  /* 0x000000ff3e00720c */ /* 0x000fe40003f65270 */
[----:B------:R-:W-:Y:S01]  /*8fb0*/  FMNMX R3, R3, R6, !PT ;  /* 0x0000000603037209 */ /* 0x000fe20007800000 */
[----:B------:R-:W-:Y:S01]  /*8fc0*/  FMUL R5, R14, UR4 ;  /* 0x000000040e057c20 */ /* 0x000fe20008400000 */
[----:B------:R-:W-:Y:S02]  /*8fd0*/  FSEL R18, R13, R10, P3 ;  /* 0x0000000a0d127208 */ /* 0x000fe40001800000 */
[----:B------:R-:W-:Y:S02]  /*8fe0*/  ISETP.NE.AND P3, PT, R64, RZ, PT ;  /* 0x000000ff4000720c */ /* 0x000fe40003f65270 */
[----:B------:R-:W-:Y:S01]  /*8ff0*/  FMNMX R3, R3, R30, !PT ;  /* 0x0000001e03037209 */ /* 0x000fe20007800000 */
[----:B------:R-:W-:Y:S01]  /*9000*/  FMUL R15, R15, UR4 ;  /* 0x000000040f0f7c20 */ /* 0x000fe20008400000 */
[----:B------:R-:W-:-:S02]  /*9010*/  FSEL R60, R5, R10, P3 ;  /* 0x0000000a053c7208 */ /* 0x000fc40001800000 */
[----:B------:R-:W-:Y:S02]  /*9020*/  FMNMX R3, R3, R8, !PT ;  /* 0x0000000803037209 */ /* 0x000fe40007800000 */
        /* <DEDUP_REMOVED lines=15> */
[----:B------:R-:W-:-:S02]  /*9120*/  P2R R65, PR, RZ, 0x4 ;  /* 0x00000004ff417803 */ /* 0x000fc40000000000 */
[----:B------:R-:W-:Y:S02]  /*9130*/  LOP3.LUT P2, RZ, R50, 0x40, RZ, 0xc0, !PT ;  /* 0x0000004032ff7812 */ /* 0x000fe4000784c0ff */
[----:B------:R-:W-:Y:S02]  /*9140*/  FSEL R66, R5, R10, P3 ;  /* 0x0000000a05427208 */ /* 0x000fe40001800000 */
[----:B------:R-:W-:Y:S01]  /*9150*/  FMNMX R3, R3, R64, !PT ;  /* 0x0000004003037209 */ /* 0x000fe20007800000 */
[----:B------:R-:W-:Y:S01]  /*9160*/  FMUL R5, R20, UR4 ;  /* 0x0000000414057c20 */ /* 0x000fe20008400000 */
[C---:B------:R-:W-:Y:S02]  /*9170*/  LOP3.LUT P1, RZ, R50.reuse, 0x20, RZ, 0xc0, !PT ;  /* 0x0000002032ff7812 */ /* 0x040fe4000782c0ff */
[----:B------:R-:W-:Y:S02]  /*9180*/  FSEL R74, R21, R10, P2 ;  /* 0x0000000a154a7208 */ /* 0x000fe40001000000 */
[----:B------:R-:W-:Y:S01]  /*9190*/  FMNMX R3, R3, R66, !PT ;  /* 0x0000004203037209 */ /* 0x000fe20007800000 */
[----:B------:R-:W-:Y:S01]  /*91a0*/  FMUL R19, R19, UR4 ;  /* 0x0000000413137c20 */ /* 0x000fe20008400000 */
[----:B------:R-:W-:-:S02]  /*91b0*/  LOP3.LUT P0, RZ, R50, 0x10, RZ, 0xc0, !PT ;  /* 0x0000001032ff7812 */ /* 0x000fc4000780c0ff */
[----:B------:R-:W-:Y:S02]  /*91c0*/  FSEL R68, R5, R10, P1 ;  /* 0x0000000a05447208 */ /* 0x000fe40000800000 */
[----:B------:R-:W-:Y:S01]  /*91d0*/  FMNMX R3, R3, R74, !PT ;  /* 0x0000004a03037209 */ /* 0x000fe20007800000 */
[----:B------:R-:W-:Y:S01]  /*91e0*/  FMUL R11, R11, UR4 ;  /* 0x000000040b0b7c20 */ /* 0x000fe20008400000 */
[----:B------:R-:W-:Y:S02]  /*91f0*/  LOP3.LUT P4, RZ, R50, 0x8, RZ, 0xc0, !PT ;  /* 0x0000000832ff7812 */ /* 0x000fe4000788c0ff */
        /* <DEDUP_REMOVED lines=11> */
[----:B------:R-:W-:-:S02]  /*92b0*/  FSEL R72, R31, R10, P6 ;  /* 0x0000000a1f487208 */ /* 0x000fc40003000000 */
[----:B------:R-:W-:Y:S02]  /*92c0*/  LOP3.LUT P6, RZ, R50, 0x1, RZ, 0xc0, !PT ;  /* 0x0000000132ff7812 */ /* 0x000fe400078cc0ff */
[----:B------:R-:W-:Y:S01]  /*92d0*/  FMNMX R5, R5, R22, !PT ;  /* 0x0000001605057209 */ /* 0x000fe20007800000 */
[----:B------:R-:W-:Y:S01]  /*92e0*/  FMUL R33, R33, UR4 ;  /* 0x0000000421217c20 */ /* 0x000fe20008400000 */
[----:B------:R-:W-:Y:S02]  /*92f0*/  ISETP.NE.AND P5, PT, R55, RZ, PT ;  /* 0x000000ff3700720c */ /* 0x000fe40003fa5270 */
[----:B-1----:R-:W-:Y:S02]  /*9300*/  FSEL R24, R3, R10, P6 ;  /* 0x0000000a03187208 */ /* 0x002fe40003000000 */
[----:B------:R-:W-:Y:S01]  /*9310*/  FMNMX R5, R5, R72, !PT ;  /* 0x0000004805057209 */ /* 0x000fe20007800000 */
[----:B------:R-:W-:Y:S01]  /*9320*/  FMUL R3, R40, UR4 ;  /* 0x0000000428037c20 */ /* 0x000fe20008400000 */
[----:B------:R-:W-:-:S02]  /*9330*/  ISETP.NE.AND P4, PT, R59, RZ, PT ;  /* 0x000000ff3b00720c */ /* 0x000fc40003f85270 */
[----:B------:R-:W-:Y:S02]  /*9340*/  FSEL R40, R33, R10, P5 ;  /* 0x0000000a21287208 */ /* 0x000fe40002800000 */
[----:B------:R-:W-:Y:S01]  /*9350*/  FMNMX R7, R5, R24, !PT ;  /* 0x0000001805077209 */ /* 0x000fe20007800000 */
[----:B------:R-:W-:Y:S01]  /*9360*/  FMUL R5, R42, UR4 ;  /* 0x000000042a057c20 */ /* 0x000fe20008400000 */
[----:B------:R-:W-:Y:S02]  /*9370*/  ISETP.NE.AND P0, PT, R61, RZ, PT ;  /* 0x000000ff3d00720c */ /* 0x000fe40003f05270 */
[----:B-----5:R-:W-:Y:S02]  /*9380*/  FSEL R26, R3, R10, P4 ;  /* 0x0000000a031a7208 */ /* 0x020fe40002000000 */
[----:B------:R-:W-:Y:S01]  /*9390*/  FMNMX R7, R7, R40, !PT ;  /* 0x0000002807077209 */ /* 0x000fe20007800000 */
[----:B------:R-:W-:Y:S01]  /*93a0*/  FMUL R49, R49, UR4 ;  /* 0x0000000431317c20 */ /* 0x000fe20008400000 */
[----:B------:R-:W-:-:S02]  /*93b0*/  ISETP.NE.AND P1, PT, R63, RZ, PT ;  /* 0x000000ff3f00720c */ /* 0x000fc40003f25270 */
[----:B------:R-:W-:Y:S02]  /*93c0*/  FSEL R36, R5, R10, P0 ;  /* 0x0000000a05247208 */ /* 0x000fe40000000000 */
[----:B------:R-:W-:Y:S01]  /*93d0*/  FMNMX R7, R7, R26, !PT ;  /* 0x0000001a07077209 */ /* 0x000fe20007800000 */
[----:B------:R-:W-:Y:S01]  /*93e0*/  FMUL R51, R51, UR4 ;  /* 0x0000000433337c20 */ /* 0x000fe20008400000 */
[----:B------:R-:W-:Y:S02]  /*93f0*/  ISETP.NE.AND P2, PT, R65, RZ, PT ;  /* 0x000000ff4100720c */ /* 0x000fe40003f45270 */
[----:B------:R-:W-:Y:S02]  /*9400*/  FSEL R28, R49, R10, P1 ;  /* 0x0000000a311c7208 */ /* 0x000fe40000800000 */
        /* <DEDUP_REMOVED lines=10> */
[----:B----4-:R-:W-:-:S02]  /*94b0*/  ISETP.NE.AND P1, PT, R43, RZ, PT ;  /* 0x000000ff2b00720c */ /* 0x010fc40003f25270 */
[----:B------:R-:W-:Y:S02]  /*94c0*/  FSEL R42, R53, R10, P0 ;  /* 0x0000000a352a7208 */ /* 0x000fe40000000000 */
[----:B------:R-:W-:Y:S02]  /*94d0*/  FMNMX R7, R7, R34, !PT ;  /* 0x0000002207077209 */ /* 0x000fe40007800000 */
[----:B------:R-:W-:Y:S02]  /*94e0*/  FSEL R50, R41, R10, P1 ;  /* 0x0000000a29327208 */ /* 0x000fe40000800000 */
[----:B------:R-:W-:-:S04]  /*94f0*/  FMNMX R7, R7, R42, !PT ;  /* 0x0000002a07077209 */ /* 0x000fc80007800000 */
[----:B------:R-:W-:Y:S01]  /*9500*/  FMNMX R7, R7, R50, !PT ;  /* 0x0000003207077209 */ /* 0x000fe20007800000 */
[----:B--2---:R-:W-:Y:S01]  /*9510*/  FMUL R3, R2, UR4 ;  /* 0x0000000402037c20 */ /* 0x004fe20008400000 */
[----:B---3--:R-:W-:Y:S02]  /*9520*/  ISETP.NE.AND P2, PT, R29, RZ, PT ;  /* 0x000000ff1d00720c */ /* 0x008fe40003f45270 */
[----:B------:R-:W-:Y:S02]  /*9530*/  ISETP.NE.AND P3, PT, R37, RZ, PT ;  /* 0x000000ff2500720c */ /* 0x000fe40003f65270 */
[----:B------:R-:W-:Y:S01]  /*9540*/  FSEL R76, R3, R10, P2 ;  /* 0x0000000a034c7208 */ /* 0x000fe20001000000 */
[----:B------:R-:W-:Y:S01]  /*9550*/  FMUL R25, R25, UR4 ;  /* 0x0000000419197c20 */ /* 0x000fe20008400000 */
[----:B------:R-:W-:Y:S02]  /*9560*/  ISETP.NE.AND P0, PT, R35, RZ, PT ;  /* 0x000000ff2300720c */ /* 0x000fe40003f05270 */
[----:B------:R-:W-:-:S02]  /*9570*/  FMNMX R7, R7, R76, !PT ;  /* 0x0000004c07077209 */ /* 0x000fc40007800000 */
[----:B------:R-:W-:-:S05]  /*9580*/  FSEL R52, R25, R10, P0 ;  /* 0x0000000a19347208 */ /* 0x000fca0000000000 */
[----:B------:R-:W-:Y:S01]  /*9590*/  @P3 FMUL R10, R27, UR4 ;  /* 0x000000041b0a3c20 */ /* 0x000fe20008400000 */
[----:B------:R-:W-:Y:S01]  /*95a0*/  UMOV UR4, 0xffffffff ;  /* 0xffffffff00047882 */ /* 0x000fe20000000000 */
[----:B------:R-:W-:-:S04]  /*95b0*/  FMNMX R7, R7, R52, !PT ;  /* 0x0000003407077209 */ /* 0x000fc80007800000 */
[----:B------:R-:W-:Y:S01]  /*95c0*/  FMNMX R13, R7, R10, !PT ;  /* 0x0000000a070d7209 */ /* 0x000fe20007800000 */
[----:B------:R-:W-:Y:S06]  /*95d0*/  BRA.DIV UR4, `(.L_x_700) ;  /* 0x0000003604f47947 */ /* 0x000fec000b800000 */
[----:B------:R-:W0:Y:S01]  /*95e0*/  SHFL.BFLY PT, R14, R13, 0x10, 0x1f ;  /* 0x0e001f000d0e7f89 */ /* 0x000e2200000e0000 */
[----:B------:R-:W-:Y:S02]  /*95f0*/  HFMA2 R11, -RZ, RZ, 0.96630859375, -0.0022525787353515625 ;  /* 0x3bbb989dff0b7431 */ /* 0x000fe400000001ff */
[----:B------:R-:W-:Y:S01]  /*9600*/  IMAD.MOV.U32 R12, RZ, RZ, 0x437c0000 ;  /* 0x437c0000ff0c7424 */ /* 0x000fe200078e00ff */
[----:B0-----:R-:W-:-:S05]  /*9610*/  FMNMX R13, R13, R14, !PT ;  /* 0x0000000e0d0d7209 */ /* 0x001fca0007800000 */
[----:B------:R-:W0:Y:S02]  /*9620*/  SHFL.BFLY PT, R14, R13, 0x8, 0x1f ;  /* 0x0d001f000d0e7f89 */ /* 0x000e2400000e0000 */
[----:B0-----:R-:W-:-:S05]  /*9630*/  FMNMX R0, R13, R14, !PT ;  /* 0x0000000e0d007209 */ /* 0x001fca0007800000 */
[----:B------:R-:W0:Y:S02]  /*9640*/  SHFL.BFLY PT, R14, R0, 0x4, 0x1f ;  /* 0x0c801f00000e7f89 */ /* 0x000e2400000e0000 */
[----:B0-----:R-:W-:-:S05]  /*9650*/  FMNMX R2, R0, R14, !PT ;  /* 0x0000000e00027209 */ /* 0x001fca0007800000 */
[----:B------:R-:W0:Y:S02]  /*9660*/  SHFL.BFLY PT, R14, R2, 0x2, 0x1f ;  /* 0x0c401f00020e7f89 */ /* 0x000e2400000e0000 */
[----:B0-----:R-:W-:-:S05]  /*9670*/  FMNMX R3, R2, R14, !PT ;  /* 0x0000000e02037209 */ /* 0x001fca0007800000 */
[----:B------:R-:W0:Y:S02]  /*9680*/  SHFL.BFLY PT, R14, R3, 0x1, 0x1f ;  /* 0x0c201f00030e7f89 */ /* 0x000e2400000e0000 */
[----:B0-----:R-:W-:-:S05]  /*9690*/  FMNMX R7, R3, R14, !PT ;  /* 0x0000000e03077209 */ /* 0x001fca0007800000 */
[--C-:B------:R-:W-:Y:S01]  /*96a0*/  FADD R58, R58, -R7.reuse ;  /* 0x800000073a3a7221 */ /* 0x100fe20000000000 */
[--C-:B------:R-:W-:Y:S01]  /*96b0*/  FADD R56, R56, -R7.reuse ;  /* 0x8000000738387221 */ /* 0x100fe20000000000 */
[--C-:B------:R-:W-:Y:S01]  /*96c0*/  FADD R78, R54, -R7.reuse ;  /* 0x80000007364e7221 */ /* 0x100fe20000000000 */
[--C-:B------:R-:W-:Y:S01]  /*96d0*/  FADD R80, R4, -R7.reuse ;  /* 0x8000000704507221 */ /* 0x100fe20000000000 */
[-C--:B------:R-:W-:Y:S01]  /*96e0*/  FFMA.SAT R3, R58, R11.reuse, 0.5 ;  /* 0x3f0000003a037423 */ /* 0x080fe2000000200b */
[-C--:B------:R-:W-:Y:S01]  /*96f0*/  FFMA.SAT R13, R56, R11.reuse, 0.5 ;  /* 0x3f000000380d7423 */ /* 0x080fe2000000200b */
[--C-:B------:R-:W-:Y:S01]  /*9700*/  FADD R0, R18, -R7.reuse ;  /* 0x8000000712007221 */ /* 0x100fe20000000000 */
[--C-:B------:R-:W-:Y:S01]  /*9710*/  FADD R54, R48, -R7.reuse ;  /* 0x8000000730367221 */ /* 0x100fe20000000000 */
[-C--:B------:R-:W-:Y:S01]  /*9720*/  FFMA.RM R3, R3, R12.reuse, 12582913 ;  /* 0x4b40000103037423 */ /* 0x080fe2000000400c */
[--C-:B------:R-:W-:Y:S01]  /*9730*/  FADD R4, R16, -R7.reuse ;  /* 0x8000000710047221 */ /* 0x100fe20000000000 */
[--C-:B------:R-:W-:Y:S01]  /*9740*/  FADD R18, R24, -R7.reuse ;  /* 0x8000000718127221 */ /* 0x100fe20000000000 */
[-C--:B------:R-:W-:Y:S01]  /*9750*/  FFMA.SAT R15, R78, R11.reuse, 0.5 ;  /* 0x3f0000004e0f7423 */ /* 0x080fe2000000200b */
[----:B------:R-:W-:Y:S01]  /*9760*/  FADD R5, R3, -12583039 ;  /* 0xcb40007f03057421 */ /* 0x000fe20000000000 */
[-C--:B------:R-:W-:Y:S01]  /*9770*/  FFMA.RM R21, R13, R12.reuse, 12582913 ;  /* 0x4b4000010d157423 */ /* 0x080fe2000000400c */
[--C-:B------:R-:W-:Y:S01]  /*9780*/  FADD R48, R20, -R7.reuse ;  /* 0x8000000714307221 */ /* 0x100fe20000000000 */
        /* <DEDUP_REMOVED lines=21> */
[----:B------:R-:W-:Y:S01]  /*98e0*/  FADD R34, R52, -R7 ;  /* 0x8000000734227221 */ /* 0x000fe20000000000 */
[----:B------:R-:W-:Y:S01]  /*98f0*/  FFMA R9, R58, 1.4426950216293334961, -R5 ;  /* 0x3fb8aa3b3a097823 */ /* 0x000fe20000000805 */
[----:B------:R-:W-:Y:S01]  /*9900*/  FADD R14, R10, -R7 ;  /* 0x800000070a0e7221 */ /* 0x000fe20000000000 */
[-C--:B------:R-:W-:Y:S01]  /*9910*/  FFMA.RM R5, R15, R12.reuse, 12582913 ;  /* 0x4b4000010f057423 */ /* 0x080fe2000000400c */
[----:B------:R-:W-:Y:S01]  /*9920*/  FADD R7, R21, -12583039 ;  /* 0xcb40007f15077421 */ /* 0x000fe20000000000 */
[-C--:B------:R-:W-:Y:S01]  /*9930*/  FFMA.SAT R17, R80, R11.reuse, 0.5 ;  /* 0x3f00000050117423 */ /* 0x080fe2000000200b */
[----:B------:R-:W-:Y:S01]  /*9940*/  FFMA R58, R58, 1.925963033500011079e-08, R9 ;  /* 0x32a570603a3a7823 */ /* 0x000fe20000000009 */
[----:B------:R-:W-:Y:S01]  /*9950*/  FADD R9, R5, -12583039 ;  /* 0xcb40007f05097421 */ /* 0x000fe20000000000 */
[----:B------:R-:W-:Y:S01]  /*9960*/  FFMA R7, R56, 1.4426950216293334961, -R7 ;  /* 0x3fb8aa3b38077823 */ /* 0x000fe20000000807 */
[-C--:B------:R-:W-:Y:S01]  /*9970*/  FFMA.RM R17, R17, R12.reuse, 12582913 ;  /* 0x4b40000111117423 */ /* 0x080fe2000000400c */
[-C--:B------:R-:W-:Y:S01]  /*9980*/  FFMA.SAT R13, R6, R11.reuse, 0.5 ;  /* 0x3f000000060d7423 */ /* 0x080fe2000000200b */
[----:B------:R-:W-:Y:S01]  /*9990*/  FFMA R9, R78, 1.4426950216293334961, -R9 ;  /* 0x3fb8aa3b4e097823 */ /* 0x000fe20000000809 */
[----:B------:R-:W-:Y:S01]  /*99a0*/  FFMA R56, R56, 1.925963033500011079e-08, R7 ;  /* 0x32a5706038387823 */ /* 0x000fe20000000007 */
[----:B------:R-:W-:Y:S01]  /*99b0*/  FADD R7, R17, -12583039 ;  /* 0xcb40007f11077421 */ /* 0x000fe20000000000 */
[-C--:B------:R-:W-:Y:S01]  /*99c0*/  FFMA.SAT R15, R54, R11.reuse, 0.5 ;  /* 0x3f000000360f7423 */ /* 0x080fe2000000200b */
[----:B------:R-:W-:Y:S01]  /*99d0*/  FFMA R78, R78, 1.925963033500011079e-08, R9 ;  /* 0x32a570604e4e7823 */ /* 0x000fe20000000009 */
[----:B------:R-:W-:Y:S01]  /*99e0*/  MUFU.EX2 R25, R56 ;  /* 0x0000003800197308 */ /* 0x000fe20000000800 */
[----:B------:R-:W-:Y:S01]  /*99f0*/  FFMA R9, R80, 1.4426950216293334961, -R7 ;  /* 0x3fb8aa3b50097823 */ /* 0x000fe20000000807 */
[-C--:B------:R-:W-:Y:S01]  /*9a00*/  FFMA.RM R7, R13, R12.reuse, 12582913 ;  /* 0x4b4000010d077423 */ /* 0x080fe2000000400c */
[-C--:B------:R-:W-:Y:S01]  /*9a10*/  FFMA.RM R15, R15, R12.reuse, 12582913 ;  /* 0x4b4000010f0f7423 */ /* 0x080fe2000000400c */
[----:B------:R-:W-:Y:S01]  /*9a20*/  FFMA.SAT R37, R68, R11, 0.5 ;  /* 0x3f00000044257423 */ /* 0x000fe2000000200b */
[----:B------:R-:W-:Y:S01]  /*9a30*/  FFMA R80, R80, 1.925963033500011079e-08, R9 ;  /* 0x32a5706050507823 */ /* 0x000fe20000000009 */
[----:B------:R-:W-:Y:S01]  /*9a40*/  FADD R13, R7, -12583039 ;  /* 0xcb40007f070d7421 */ /* 0x000fe20000000000 */
[----:B------:R-:W-:Y:S01]  /*9a50*/  FADD R9, R15, -12583039 ;  /* 0xcb40007f0f097421 */ /* 0x000fe20000000000 */
[----:B------:R-:W-:Y:S01]  /*9a60*/  FFMA.RM R37, R37, R12, 12582913 ;  /* 0x4b40000125257423 */ /* 0x000fe2000000400c */
[----:B------:R-:W-:-:S02]  /*9a70*/  IMAD.SHL.U32 R17, R17, 0x800000, RZ ;  /* 0x0080000011117824 */ /* 0x000fc400078e00ff */
[----:B------:R-:W-:Y:S01]  /*9a80*/  FFMA R13, R6, 1.4426950216293334961, -R13 ;  /* 0x3fb8aa3b060d7823 */ /* 0x000fe2000000080d */
[----:B------:R-:W-:Y:S01]  /*9a90*/  FFMA R9, R54, 1.4426950216293334961, -R9 ;  /* 0x3fb8aa3b36097823 */ /* 0x000fe20000000809 */
[----:B------:R-:W-:Y:S01]  /*9aa0*/  MUFU.EX2 R80, R80 ;  /* 0x0000005000507308 */ /* 0x000fe20000000800 */
[-C--:B------:R-:W-:Y:S01]  /*9ab0*/  FFMA.SAT R41, R70, R11.reuse, 0.5 ;  /* 0x3f00000046297423 */ /* 0x080fe2000000200b */
[----:B------:R-:W-:Y:S01]  /*9ac0*/  FFMA R31, R6, 1.925963033500011079e-08, R13 ;  /* 0x32a57060061f7823 */ /* 0x000fe2000000000d */
[-C--:B------:R-:W-:Y:S01]  /*9ad0*/  FFMA.SAT R13, R2, R11.reuse, 0.5 ;  /* 0x3f000000020d7423 */ /* 0x080fe2000000200b */
[----:B------:R-:W-:Y:S01]  /*9ae0*/  FFMA R54, R54, 1.925963033500011079e-08, R9 ;  /* 0x32a5706036367823 */ /* 0x000fe20000000009 */
[-C--:B------:R-:W-:Y:S01]  /*9af0*/  FFMA.SAT R9, R8, R11.reuse, 0.5 ;  /* 0x3f00000008097423 */ /* 0x080fe2000000200b */
[----:B------:R-:W-:Y:S02]  /*9b00*/  IMAD.SHL.U32 R6, R7, 0x800000, RZ ;  /* 0x0080000007067824 */ /* 0x000fe400078e00ff */
[-C--:B------:R-:W-:Y:S01]  /*9b10*/  FFMA.RM R13, R13, R12.reuse, 12582913 ;  /* 0x4b4000010d0d7423 */ /* 0x080fe2000000400c */
[----:B------:R-:W0:Y:S01]  /*9b20*/  MUFU.EX2 R31, R31 ;  /* 0x0000001f001f7308 */ /* 0x000e220000000800 */
[-C--:B------:R-:W-:Y:S01]  /*9b30*/  FFMA.RM R9, R9, R12.reuse, 12582913 ;  /* 0x4b40000109097423 */ /* 0x080fe2000000400c */
[-C--:B------:R-:W-:Y:S01]  /*9b40*/  FFMA.SAT R7, R74, R11.reuse, 0.5 ;  /* 0x3f0000004a077423 */ /* 0x080fe2000000200b */
[----:B------:R-:W-:Y:S01]  /*9b50*/  FADD R19, R13, -12583039 ;  /* 0xcb40007f0d137421 */ /* 0x000fe20000000000 */
[-C--:B------:R-:W-:Y:S01]  /*9b60*/  FFMA.RM R41, R41, R12.reuse, 12582913 ;  /* 0x4b40000129297423 */ /* 0x080fe2000000400c */
[----:B------:R-:W-:Y:S01]  /*9b70*/  FADD R23, R9, -12583039 ;  /* 0xcb40007f09177421 */ /* 0x000fe20000000000 */
[-C--:B------:R-:W-:Y:S01]  /*9b80*/  FFMA.SAT R43, R72, R11.reuse, 0.5 ;  /* 0x3f000000482b7423 */ /* 0x080fe2000000200b */
[----:B------:R-:W-:Y:S01]  /*9b90*/  FFMA R19, R2, 1.4426950216293334961, -R19 ;  /* 0x3fb8aa3b02137823 */ /* 0x000fe20000000813 */
[----:B------:R-:W-:Y:S01]  /*9ba0*/  MUFU.EX2 R54, R54 ;  /* 0x0000003600367308 */ /* 0x000fe20000000800 */
[----:B------:R-:W-:Y:S01]  /*9bb0*/  FFMA R23, R8, 1.4426950216293334961, -R23 ;  /* 0x3fb8aa3b08177823 */ /* 0x000fe20000000817 */
[----:B------:R-:W-:Y:S01]  /*9bc0*/  FFMA.RM R43, R43, R12, 12582913 ;  /* 0x4b4000012b2b7423 */ /* 0x000fe2000000400c */
[----:B------:R-:W-:Y:S01]  /*9bd0*/  FFMA R27, R2, 1.925963033500011079e-08, R19 ;  /* 0x32a57060021b7823 */ /* 0x000fe20000000013 */
[----:B------:R-:W-:Y:S01]  /*9be0*/  FFMA.SAT R19, R0, R11, 0.5 ;  /* 0x3f00000000137423 */ /* 0x000fe2000000200b */
[----:B------:R-:W-:Y:S01]  /*9bf0*/  FFMA R29, R8, 1.925963033500011079e-08, R23 ;  /* 0x32a57060081d7823 */ /* 0x000fe20000000017 */
[----:B------:R-:W-:-:S02]  /*9c00*/  SHF.L.U32 R2, R5, 0x17, RZ ;  /* 0x0000001705027819 */ /* 0x000fc400000006ff */
[-C--:B------:R-:W-:Y:S01]  /*9c10*/  FFMA.RM R10, R19, R12.reuse, 12582913 ;  /* 0x4b400001130a7423 */ /* 0x080fe2000000400c */
[----:B0-----:R-:W-:Y:S01]  /*9c20*/  FMUL R6, R6, R31 ;  /* 0x0000001f06067220 */ /* 0x001fe20000400000 */
[----:B------:R-:W-:Y:S01]  /*9c30*/  FFMA.RM R31, R7, R12, 12582913 ;  /* 0x4b400001071f7423 */ /* 0x000fe2000000400c */
[----:B------:R0:W1:Y:S01]  /*9c40*/  MUFU.EX2 R8, R27 ;  /* 0x0000001b00087308 */ /* 0x0000620000000800 */
[----:B------:R-:W-:Y:S01]  /*9c50*/  FADD R19, R10, -12583039 ;  /* 0xcb40007f0a137421 */ /* 0x000fe20000000000 */
[----:B------:R-:W-:Y:S01]  /*9c60*/  SHF.L.U32 R3, R3, 0x17, RZ ;  /* 0x0000001703037819 */ /* 0x000fe200000006ff */
[----:B------:R-:W-:Y:S02]  /*9c70*/  FADD R7, R31, -12583039 ;  /* 0xcb40007f1f077421 */ /* 0x000fe40000000000 */
[----:B------:R-:W-:Y:S02]  /*9c80*/  FFMA R19, R0, 1.4426950216293334961, -R19 ;  /* 0x3fb8aa3b00137823 */ /* 0x000fe40000000813 */
[----:B------:R-:W-:Y:S01]  /*9c90*/  FFMA R7, R74, 1.4426950216293334961, -R7 ;  /* 0x3fb8aa3b4a077823 */ /* 0x000fe20000000807 */
[----:B------:R-:W2:Y:S01]  /*9ca0*/  MUFU.EX2 R29, R29 ;  /* 0x0000001d001d7308 */ /* 0x000ea20000000800 */
[----:B------:R-:W-:Y:S01]  /*9cb0*/  FFMA R23, R0, 1.925963033500011079e-08, R19 ;  /* 0x32a5706000177823 */ /* 0x000fe20000000013 */
[----:B------:R-:W-:Y:S01]  /*9cc0*/  FFMA.SAT R19, R60, R11, 0.5 ;  /* 0x3f0000003c137423 */ /* 0x000fe2000000200b */
[----:B------:R-:W-:-:S02]  /*9cd0*/  IMAD.SHL.U32 R0, R21, 0x800000, RZ ;  /* 0x0080000015007824 */ /* 0x000fc400078e00ff */
[----:B------:R-:W-:Y:S01]  /*9ce0*/  FFMA.SAT R21, R62, R11, 0.5 ;  /* 0x3f0000003e157423 */ /* 0x000fe2000000200b */
[----:B------:R-:W-:Y:S01]  /*9cf0*/  FFMA R74, R74, 1.925963033500011079e-08, R7 ;  /* 0x32a570604a4a7823 */ /* 0x000fe20000000007 */
[-C--:B------:R-:W-:Y:S01]  /*9d00*/  FFMA.RM R19, R19, R12.reuse, 12582913 ;  /* 0x4b40000113137423 */ /* 0x080fe2000000400c */
[----:B------:R-:W-:Y:S01]  /*9d10*/  FMUL R0, R0, R25 ;  /* 0x0000001900007220 */ /* 0x000fe20000400000 */
[-C--:B------:R-:W-:Y:S01]  /*9d20*/  FFMA.RM R21, R21, R12.reuse, 12582913 ;  /* 0x4b40000115157423 */ /* 0x080fe2000000400c */
[----:B------:R-:W-:Y:S01]  /*9d30*/  SHF.L.U32 R7, R13, 0x17, RZ ;  /* 0x000000170d077819 */ /* 0x000fe200000006ff */
[----:B------:R-:W-:Y:S01]  /*9d40*/  FADD R33, R19, -12583039 ;  /* 0xcb40007f13217421 */ /* 0x000fe20000000000 */
[----:B------:R-:W-:Y:S01]  /*9d50*/  FADD R13, R37, -12583039 ;  /* 0xcb40007f250d7421 */ /* 0x000fe20000000000 */
[----:B------:R-:W-:Y:S01]  /*9d60*/  FADD R25, R21, -12583039 ;  /* 0xcb40007f15197421 */ /* 0x000fe20000000000 */
[-C--:B0-----:R-:W-:Y:S01]  /*9d70*/  FFMA.SAT R27, R48, R11.reuse, 0.5 ;  /* 0x3f000000301b7423 */ /* 0x081fe2000000200b */
[----:B------:R-:W-:Y:S01]  /*9d80*/  FFMA R33, R60, 1.4426950216293334961, -R33 ;  /* 0x3fb8aa3b3c217823 */ /* 0x000fe20000000821 */
[----:B------:R-:W-:Y:S01]  /*9d90*/  FFMA R13, R68, 1.4426950216293334961, -R13 ;  /* 0x3fb8aa3b440d7823 */ /* 0x000fe2000000080d */
[----:B------:R-:W-:Y:S01]  /*9da0*/  FFMA R25, R62, 1.4426950216293334961, -R25 ;  /* 0x3fb8aa3b3e197823 */ /* 0x000fe20000000819 */
[----:B------:R-:W-:Y:S01]  /*9db0*/  FFMA.RM R27, R27, R12, 12582913 ;  /* 0x4b4000011b1b7423 */ /* 0x000fe2000000400c */
[----:B------:R-:W-:Y:S01]  /*9dc0*/  FFMA R60, R60, 1.925963033500011079e-08, R33 ;  /* 0x32a570603c3c7823 */ /* 0x000fe20000000021 */
[----:B------:R-:W-:Y:S01]  /*9dd0*/  FFMA R68, R68, 1.925963033500011079e-08, R13 ;  /* 0x32a5706044447823 */ /* 0x000fe2000000000d */
[----:B------:R-:W0:Y:S01]  /*9de0*/  MUFU.EX2 R33, R78 ;  /* 0x0000004e00217308 */ /* 0x000e220000000800 */
[----:B------:R-:W-:Y:S01]  /*9df0*/  FFMA R62, R62, 1.925963033500011079e-08, R25 ;  /* 0x32a570603e3e7823 */ /* 0x000fe20000000019 */
[----:B------:R-:W-:Y:S01]  /*9e00*/  FFMA.SAT R25, R4, R11, 0.5 ;  /* 0x3f00000004197423 */ /* 0x000fe2000000200b */
[----:B-1----:R-:W-:Y:S01]  /*9e10*/  FMUL R7, R7, R8 ;  /* 0x0000000807077220 */ /* 0x002fe20000400000 */
[----:B------:R-:W-:-:S02]  /*9e20*/  IMAD.SHL.U32 R8, R9, 0x800000, RZ ;  /* 0x0080000009087824 */ /* 0x000fc400078e00ff */
[----:B------:R-:W-:Y:S01]  /*9e30*/  FADD R9, R27, -12583039 ;  /* 0xcb40007f1b097421 */ /* 0x000fe20000000000 */
[----:B------:R-:W-:Y:S01]  /*9e40*/  FFMA.RM R25, R25, R12, 12582913 ;  /* 0x4b40000119197423 */ /* 0x000fe2000000400c */
[----:B------:R-:W1:Y:S02]  /*9e50*/  MUFU.EX2 R13, R60 ;  /* 0x0000003c000d7308 */ /* 0x000e640000000800 */
[----:B------:R-:W-:Y:S01]  /*9e60*/  FFMA R9, R48, 1.4426950216293334961, -R9 ;  /* 0x3fb8aa3b30097823 */ /* 0x000fe20000000809 */
[----:B------:R-:W-:Y:S01]  /*9e70*/  FADD R5, R25, -12583039 ;  /* 0xcb40007f19057421 */ /* 0x000fe20000000000 */
[----:B--2---:R-:W-:Y:S01]  /*9e80*/  FMUL R8, R8, R29 ;  /* 0x0000001d08087220 */ /* 0x004fe20000400000 */
[----:B------:R-:W-:Y:S01]  /*9e90*/  FFMA.SAT R29, R36, R11, 0.5 ;  /* 0x3f000000241d7423 */ /* 0x000fe2000000200b */
[----:B------:R-:W-:Y:S01]  /*9ea0*/  FFMA R48, R48, 1.925963033500011079e-08, R9 ;  /* 0x32a5706030307823 */ /* 0x000fe20000000009 */
[----:B------:R-:W-:Y:S01]  /*9eb0*/  FFMA R5, R4, 1.4426950216293334961, -R5 ;  /* 0x3fb8aa3b04057823 */ /* 0x000fe20000000805 */
[----:B------:R-:W-:Y:S01]  /*9ec0*/  SHF.L.U32 R9, R10, 0x17, RZ ;  /* 0x000000170a097819 */ /* 0x000fe200000006ff */
[----:B------:R-:W2:Y:S01]  /*9ed0*/  MUFU.EX2 R42, R23 ;  /* 0x00000017002a7308 */ /* 0x000ea20000000800 */
[----:B0-----:R-:W-:Y:S01]  /*9ee0*/  FMUL R2, R2, R33 ;  /* 0x0000002102027220 */ /* 0x001fe20000400000 */
[-C--:B------:R-:W-:Y:S01]  /*9ef0*/  FFMA.SAT R33, R64, R11.reuse, 0.5 ;  /* 0x3f00000040217423 */ /* 0x080fe2000000200b */
[----:B------:R-:W-:Y:S01]  /*9f00*/  FFMA R35, R4, 1.925963033500011079e-08, R5 ;  /* 0x32a5706004237823 */ /* 0x000fe20000000005 */
[----:B------:R-:W-:Y:S01]  /*9f10*/  FMUL R4, R17, R80 ;  /* 0x0000005011047220 */ /* 0x000fe20000400000 */
[----:B------:R-:W-:Y:S01]  /*9f20*/  FFMA.SAT R17, R66, R11, 0.5 ;  /* 0x3f00000042117423 */ /* 0x000fe2000000200b */
[-C--:B------:R-:W-:Y:S01]  /*9f30*/  FFMA.RM R33, R33, R12.reuse, 12582913 ;  /* 0x4b40000121217423 */ /* 0x080fe2000000400c */
[----:B------:R-:W-:Y:S01]  /*9f40*/  IMAD.SHL.U32 R10, R19, 0x800000, RZ ;  /* 0x00800000130a7824 */ /* 0x000fe200078e00ff */
[----:B------:R-:W-:Y:S01]  /*9f50*/  MUFU.EX2 R50, R35 ;  /* 0x0000002300327308 */ /* 0x000fe20000000800 */
[----:B------:R-:W-:Y:S01]  /*9f60*/  FFMA.RM R29, R29, R12, 12582913 ;  /* 0x4b4000011d1d7423 */ /* 0x000fe2000000400c */
[----:B------:R-:W-:Y:S01]  /*9f70*/  FADD R5, R33, -12583039 ;  /* 0xcb40007f21057421 */ /* 0x000fe20000000000 */
[----:B-1----:R-:W-:Y:S01]  /*9f80*/  FMUL R10, R10, R13 ;  /* 0x0000000d0a0a7220 */ /* 0x002fe20000400000 */
[----:B------:R-:W-:-:S02]  /*9f90*/  FFMA.SAT R13, R16, R11, 0.5 ;  /* 0x3f000000100d7423 */ /* 0x000fc4000000200b */
[C---:B------:R-:W-:Y:S02]  /*9fa0*/  FFMA R5, R64.reuse, 1.4426950216293334961, -R5 ;  /* 0x3fb8aa3b40057823 */ /* 0x040fe40000000805 */
[----:B------:R-:W0:Y:S01]  /*9fb0*/  MUFU.EX2 R58, R58 ;  /* 0x0000003a003a7308 */ /* 0x000e220000000800 */
[----:B--2---:R-:W-:Y:S01]  /*9fc0*/  FMUL R9, R9, R42 ;  /* 0x0000002a09097220 */ /* 0x004fe20000400000 */
[----:B------:R-:W-:Y:S01]  /*9fd0*/  FFMA R64, R64, 1.925963033500011079e-08, R5 ;  /* 0x32a5706040407823 */ /* 0x000fe20000000005 */
[----:B------:R-:W-:Y:S01]  /*9fe0*/  SHF.L.U32 R5, R15, 0x17, RZ ;  /* 0x000000170f057819 */ /* 0x000fe200000006ff */
[-C--:B------:R-:W-:Y:S01]  /*9ff0*/  FFMA.RM R15, R17, R12.reuse, 12582913 ;  /* 0x4b400001110f7423 */ /* 0x080fe2000000400c */
[----:B------:R-:W-:-:S03]  /*a000*/  FFMA.RM R42, R13, R12, 12582913 ;  /* 0x4b4000010d2a7423 */ /* 0x000fc6000000400c */
[C---:B------:R-:W-:Y:S01]  /*a010*/  FADD R17, R15.reuse, -12583039 ;  /* 0xcb40007f0f117421 */ /* 0x040fe20000000000 */
[----:B------:R-:W1:Y:S01]  /*a020*/  MUFU.EX2 R13, R62 ;  /* 0x0000003e000d7308 */ /* 0x000e620000000800 */
[----:B------:R-:W-:Y:S02]  /*a030*/  IMAD.SHL.U32 R15, R15, 0x800000, RZ ;  /* 0x008000000f0f7824 */ /* 0x000fe400078e00ff */
[----:B------:R-:W-:Y:S01]  /*a040*/  FMUL R5, R5, R54 ;  /* 0x0000003605057220 */ /* 0x000fe20000400000 */
[----:B------:R-:W-:-:S04]  /*a050*/  FFMA R17, R66, 1.4426950216293334961, -R17 ;  /* 0x3fb8aa3b42117823 */ /* 0x000fc80000000811 */
[----:B------:R-:W-:Y:S01]  /*a060*/  FFMA R66, R66, 1.925963033500011079e-08, R17 ;  /* 0x32a5706042427823 */ /* 0x000fe20000000011 */
[----:B------:R-:W-:Y:S01]  /*a070*/  FADD R17, R41, -12583039 ;  /* 0xcb40007f29117421 */ /* 0x000fe20000000000 */
[----:B------:R-:W2:Y:S01]  /*a080*/  MUFU.EX2 R19, R64 ;  /* 0x0000004000137308 */ /* 0x000ea20000000800 */
[----:B0-----:R-:W-:Y:S02]  /*a090*/  FMUL R3, R3, R58 ;  /* 0x0000003a03037220 */ /* 0x001fe40000400000 */
[----:B------:R-:W-:-:S04]  /*a0a0*/  FFMA R17, R70, 1.4426950216293334961, -R17 ;  /* 0x3fb8aa3b46117823 */ /* 0x000fc80000000811 */
[----:B------:R-:W-:Y:S01]  /*a0b0*/  FFMA R70, R70, 1.925963033500011079e-08, R17 ;  /* 0x32a5706046467823 */ /* 0x000fe20000000011 */
[----:B------:R-:W-:Y:S01]  /*a0c0*/  FADD R17, R42, -12583039 ;  /* 0xcb40007f2a117421 */ /* 0x000fe20000000000 */
[----:B------:R-:W0:Y:S03]  /*a0d0*/  MUFU.EX2 R66, R66 ;  /* 0x0000004200427308 */ /* 0x000e260000000800 */
[----:B------:R-:W-:-:S04]  /*a0e0*/  FFMA R17, R16, 1.4426950216293334961, -R17 ;  /* 0x3fb8aa3b10117823 */ /* 0x000fc80000000811 */
[----:B------:R-:W-:Y:S01]  /*a0f0*/  FFMA R49, R16, 1.925963033500011079e-08, R17 ;  /* 0x32a5706010317823 */ /* 0x000fe20000000011 */
[----:B------:R-:W-:Y:S01]  /*a100*/  SHF.L.U32 R16, R21, 0x17, RZ ;  /* 0x0000001715107819 */ /* 0x000fe200000006ff */
[----:B------:R-:W-:Y:S01]  /*a110*/  IMAD.SHL.U32 R17, R25, 0x800000, RZ ;  /* 0x0080000019117824 */ /* 0x000fe200078e00ff */
[----:B------:R-:W3:Y:S03]  /*a120*/  MUFU.EX2 R21, R74 ;  /* 0x0000004a00157308 */ /* 0x000ee60000000800 */
[----:B-1----:R-:W-:Y:S01]  /*a130*/  FMUL R16, R16, R13 ;  /* 0x0000000d10107220 */ /* 0x002fe20000400000 */
[----:B------:R-:W-:Y:S01]  /*a140*/  FADD R13, R43, -12583039 ;  /* 0xcb40007f2b0d7421 */ /* 0x000fe20000000000 */
[----:B------:R-:W-:-:S03]  /*a150*/  FMUL R17, R17, R50 ;  /* 0x0000003211117220 */ /* 0x000fc60000400000 */
[C---:B------:R-:W-:Y:S01]  /*a160*/  FFMA R13, R72.reuse, 1.4426950216293334961, -R13 ;  /* 0x3fb8aa3b480d7823 */ /* 0x040fe2000000080d */
[----:B------:R-:W-:Y:S03]  /*a170*/  MUFU.EX2 R49, R49 ;  /* 0x0000003100317308 */ /* 0x000fe60000000800 */
[----:B------:R-:W-:Y:S01]  /*a180*/  FFMA R72, R72, 1.925963033500011079e-08, R13 ;  /* 0x32a5706048487823 */ /* 0x000fe2000000000d */
[----:B------:R-:W-:-:S04]  /*a190*/  FFMA.SAT R13, R18, R11, 0.5 ;  /* 0x3f000000120d7423 */ /* 0x000fc8000000200b */
[----:B------:R-:W-:Y:S01]  /*a1a0*/  FFMA.RM R50, R13, R12, 12582913 ;  /* 0x4b4000010d327423 */ /* 0x000fe2000000400c */
[----:B------:R-:W1:Y:S03]  /*a1b0*/  MUFU.EX2 R68, R68 ;  /* 0x0000004400447308 */ /* 0x000e660000000800 */
[----:B------:R-:W-:-:S04]  /*a1c0*/  FADD R13, R50, -12583039 ;  /* 0xcb40007f320d7421 */ /* 0x000fc80000000000 */
[C---:B------:R-:W-:Y:S01]  /*a1d0*/  FFMA R13, R18.reuse, 1.4426950216293334961, -R13 ;  /* 0x3fb8aa3b120d7823 */ /* 0x040fe2000000080d */
[----:B------:R-:W-:Y:S03]  /*a1e0*/  MUFU.EX2 R70, R70 ;  /* 0x0000004600467308 */ /* 0x000fe60000000800 */
[----:B------:R-:W-:Y:S01]  /*a1f0*/  FFMA R51, R18, 1.925963033500011079e-08, R13 ;  /* 0x32a5706012337823 */ /* 0x000fe2000000000d */
[-C--:B------:R-:W-:Y:S01]  /*a200*/  FFMA.SAT R13, R40, R11.reuse, 0.5 ;  /* 0x3f000000280d7423 */ /* 0x080fe2000000200b */
[----:B------:R-:W-:Y:S01]  /*a210*/  SHF.L.U32 R18, R33, 0x17, RZ ;  /* 0x0000001721127819 */ /* 0x000fe200000006ff */
[----:B------:R-:W-:Y:S02]  /*a220*/  FFMA.SAT R33, R24, R11, 0.5 ;  /* 0x3f00000018217423 */ /* 0x000fe4000000200b */
[-C--:B------:R-:W-:Y:S01]  /*a230*/  FFMA.RM R13, R13, R12.reuse, 12582913 ;  /* 0x4b4000010d0d7423 */ /* 0x080fe2000000400c */
[----:B------:R-:W-:Y:S01]  /*a240*/  MUFU.EX2 R51, R51 ;  /* 0x0000003300337308 */ /* 0x000fe20000000800 */
[----:B--2---:R-:W-:Y:S01]  /*a250*/  FMUL R18, R18, R19 ;  /* 0x0000001312127220 */ /* 0x004fe20000400000 */
[----:B------:R-:W-:Y:S01]  /*a260*/  FFMA.RM R33, R33, R12, 12582913 ;  /* 0x4b40000121217423 */ /* 0x000fe2000000400c */
[C---:B------:R-:W-:Y:S01]  /*a270*/  FADD R19, R13.reuse, -12583039 ;  /* 0xcb40007f0d137421 */ /* 0x040fe20000000000 */
[----:B------:R-:W-:-:S03]  /*a280*/  IMAD.SHL.U32 R13, R13, 0x800000, RZ ;  /* 0x008000000d0d7824 */ /* 0x000fc600078e00ff */
[C---:B------:R-:W-:Y:S01]  /*a290*/  FFMA R19, R40.reuse, 1.4426950216293334961, -R19 ;  /* 0x3fb8aa3b28137823 */ /* 0x040fe20000000813 */
[----:B------:R-:W-:Y:S03]  /*a2a0*/  MUFU.EX2 R72, R72 ;  /* 0x0000004800487308 */ /* 0x000fe60000000800 */
[----:B------:R-:W-:Y:S01]  /*a2b0*/  FFMA R40, R40, 1.925963033500011079e-08, R19 ;  /* 0x32a5706028287823 */ /* 0x000fe20000000013 */
[----:B0-----:R-:W-:Y:S01]  /*a2c0*/  FMUL R19, R15, R66 ;  /* 0x000000420f137220 */ /* 0x001fe20000400000 */
[----:B------:R-:W-:-:S04]  /*a2d0*/  FFMA.SAT R15, R20, R11, 0.5 ;  /* 0x3f000000140f7423 */ /* 0x000fc8000000200b */
[----:B------:R-:W-:Y:S01]  /*a2e0*/  FFMA.RM R15, R15, R12, 12582913 ;  /* 0x4b4000010f0f7423 */ /* 0x000fe2000000400c */
[----:B------:R-:W-:Y:S03]  /*a2f0*/  MUFU.EX2 R40, R40 ;  /* 0x0000002800287308 */ /* 0x000fe60000000800 */
[C---:B------:R-:W-:Y:S01]  /*a300*/  FADD R23, R15.reuse, -12583039 ;  /* 0xcb40007f0f177421 */ /* 0x040fe20000000000 */
[----:B------:R-:W-:-:S03]  /*a310*/  SHF.L.U32 R15, R15, 0x17, RZ ;  /* 0x000000170f0f7819 */ /* 0x000fc600000006ff */
[----:B------:R-:W-:-:S04]  /*a320*/  FFMA R23, R20, 1.4426950216293334961, -R23 ;  /* 0x3fb8aa3b14177823 */ /* 0x000fc80000000817 */
[----:B------:R-:W-:Y:S01]  /*a330*/  FFMA R35, R20, 1.925963033500011079e-08, R23 ;  /* 0x32a5706014237823 */ /* 0x000fe20000000017 */
[----:B------:R-:W-:Y:S01]  /*a340*/  SHF.L.U32 R20, R31, 0x17, RZ ;  /* 0x000000171f147819 */ /* 0x000fe200000006ff */
[----:B------:R-:W-:Y:S01]  /*a350*/  FFMA.SAT R31, R22, R11, 0.5 ;  /* 0x3f000000161f7423 */ /* 0x000fe2000000200b */
[C---:B------:R-:W-:Y:S01]  /*a360*/  FADD R23, R29.reuse, -12583039 ;  /* 0xcb40007f1d177421 */ /* 0x040fe20000000000 */
[----:B------:R-:W-:Y:S02]  /*a370*/  IMAD.SHL.U32 R29, R29, 0x800000, RZ ;  /* 0x008000001d1d7824 */ /* 0x000fe400078e00ff */
[----:B------:R-:W-:Y:S01]  /*a380*/  FFMA.RM R31, R31, R12, 12582913 ;  /* 0x4b4000011f1f7423 */ /* 0x000fe2000000400c */
[----:B------:R-:W-:Y:S01]  /*a390*/  FFMA R23, R36, 1.4426950216293334961, -R23 ;  /* 0x3fb8aa3b24177823 */ /* 0x000fe20000000817 */
[----:B---3--:R-:W-:Y:S01]  /*a3a0*/  FMUL R20, R20, R21 ;  /* 0x0000001514147220 */ /* 0x008fe20000400000 */
[----:B------:R-:W-:Y:S02]  /*a3b0*/  IMAD.SHL.U32 R21, R37, 0x800000, RZ ;  /* 0x0080000025157824 */ /* 0x000fe400078e00ff */
[----:B------:R-:W-:Y:S01]  /*a3c0*/  FADD R25, R31, -12583039 ;  /* 0xcb40007f1f197421 */ /* 0x000fe20000000000 */
[----:B------:R-:W-:Y:S01]  /*a3d0*/  FFMA R52, R36, 1.925963033500011079e-08, R23 ;  /* 0x32a5706024347823 */ /* 0x000fe20000000017 */
[----:B------:R-:W-:Y:S01]  /*a3e0*/  FFMA.SAT R37, R30, R11, 0.5 ;  /* 0x3f0000001e257423 */ /* 0x000fe2000000200b */
[----:B------:R0:W2:Y:S01]  /*a3f0*/  MUFU.EX2 R23, R48 ;  /* 0x0000003000177308 */ /* 0x0000a20000000800 */
[----:B------:R-:W-:Y:S01]  /*a400*/  FFMA R25, R22, 1.4426950216293334961, -R25 ;  /* 0x3fb8aa3b16197823 */ /* 0x000fe20000000819 */
[----:B-1----:R-:W-:Y:S01]  /*a410*/  FMUL R21, R21, R68 ;  /* 0x0000004415157220 */ /* 0x002fe20000400000 */
[----:B------:R-:W-:-:S02]  /*a420*/  FFMA.RM R37, R37, R12, 12582913 ;  /* 0x4b40000125257423 */ /* 0x000fc4000000400c */
[----:B------:R-:W-:Y:S01]  /*a430*/  FFMA R53, R22, 1.925963033500011079e-08, R25 ;  /* 0x32a5706016357823 */ /* 0x000fe20000000019 */
[----:B------:R-:W-:Y:S01]  /*a440*/  FADD R25, R33, -12583039 ;  /* 0xcb40007f21197421 */ /* 0x000fe20000000000 */
[----:B------:R-:W-:Y:S01]  /*a450*/  SHF.L.U32 R22, R27, 0x17, RZ ;  /* 0x000000171b167819 */ /* 0x000fe200000006ff */
[----:B------:R-:W1:Y:S02]  /*a460*/  MUFU.EX2 R52, R52 ;  /* 0x0000003400347308 */ /* 0x000e640000000800 */
[----:B------:R-:W-:-:S04]  /*a470*/  FFMA R25, R24, 1.4426950216293334961, -R25 ;  /* 0x3fb8aa3b18197823 */ /* 0x000fc80000000819 */
[----:B0-----:R-:W-:Y:S01]  /*a480*/  FFMA R48, R24, 1.925963033500011079e-08, R25 ;  /* 0x32a5706018307823 */ /* 0x001fe20000000019 */
[----:B------:R-:W-:Y:S01]  /*a490*/  FFMA.SAT R25, R32, R11, 0.5 ;  /* 0x3f00000020197423 */ /* 0x000fe2000000200b */
[----:B------:R-:W-:Y:S01]  /*a4a0*/  SHF.L.U32 R24, R42, 0x17, RZ ;  /* 0x000000172a187819 */ /* 0x000fe200000006ff */
[----:B--2---:R-:W-:Y:S01]  /*a4b0*/  FMUL R22, R22, R23 ;  /* 0x0000001716167220 */ /* 0x004fe20000400000 */
[----:B------:R-:W-:Y:S02]  /*a4c0*/  IMAD.SHL.U32 R23, R41, 0x800000, RZ ;  /* 0x0080000029177824 */ /* 0x000fe400078e00ff */
[----:B------:R-:W-:Y:S01]  /*a4d0*/  FFMA.RM R36, R25, R12, 12582913 ;  /* 0x4b40000119247423 */ /* 0x000fe2000000400c */
[----:B------:R-:W-:Y:S01]  /*a4e0*/  FFMA.SAT R41, R28, R11, 0.5 ;  /* 0x3f0000001c297423 */ /* 0x000fe2000000200b */
[----:B------:R-:W-:Y:S01]  /*a4f0*/  FMUL R24, R24, R49 ;  /* 0x0000003118187220 */ /* 0x000fe20000400000 */
[----:B------:R-:W-:Y:S01]  /*a500*/  FMUL R23, R23, R70 ;  /* 0x0000004617177220 */ /* 0x000fe20000400000 */
[----:B------:R-:W-:Y:S01]  /*a510*/  FADD R25, R36, -12583039 ;  /* 0xcb40007f24197421 */ /* 0x000fe20000000000 */
[----:B------:R-:W-:Y:S01]  /*a520*/  FFMA.RM R41, R41, R12, 12582913 ;  /* 0x4b40000129297423 */ /* 0x000fe2000000400c */
[----:B------:R-:W-:Y:S01]  /*a530*/  MUFU.EX2 R53, R53 ;  /* 0x0000003500357308 */ /* 0x000fe20000000800 */
[----:B-1----:R-:W-:Y:S01]  /*a540*/  FMUL R29, R29, R52 ;  /* 0x000000341d1d7220 */ /* 0x002fe20000400000 */
[----:B------:R-:W-:-:S04]  /*a550*/  FFMA R25, R32, 1.4426950216293334961, -R25 ;  /* 0x3fb8aa3b20197823 */ /* 0x000fc80000000819 */
[----:B------:R-:W-:Y:S01]  /*a560*/  FFMA R54, R32, 1.925963033500011079e-08, R25 ;  /* 0x32a5706020367823 */ /* 0x000fe20000000019 */
[----:B------:R-:W-:Y:S01]  /*a570*/  FFMA.SAT R25, R26, R11, 0.5 ;  /* 0x3f0000001a197423 */ /* 0x000fe2000000200b */
[----:B------:R-:W-:Y:S03]  /*a580*/  MUFU.EX2 R48, R48 ;  /* 0x0000003000307308 */ /* 0x000fe60000000800 */
[----:B------:R-:W-:Y:S01]  /*a590*/  FFMA.RM R32, R25, R12, 12582913 ;  /* 0x4b40000119207423 */ /* 0x000fe2000000400c */
[----:B------:R-:W-:-:S03]  /*a5a0*/  IMAD.SHL.U32 R25, R43, 0x800000, RZ ;  /* 0x008000002b197824 */ /* 0x000fc600078e00ff */
[----:B------:R-:W-:Y:S01]  /*a5b0*/  FADD R27, R32, -12583039 ;  /* 0xcb40007f201b7421 */ /* 0x000fe20000000000 */
[----:B------:R-:W-:Y:S01]  /*a5c0*/  FMUL R25, R25, R72 ;  /* 0x0000004819197220 */ /* 0x000fe20000400000 */
[----:B------:R-:W-:Y:S02]  /*a5d0*/  MUFU.EX2 R54, R54 ;  /* 0x0000003600367308 */ /* 0x000fe40000000800 */
[----:B------:R-:W-:-:S04]  /*a5e0*/  FFMA R27, R26, 1.4426950216293334961, -R27 ;  /* 0x3fb8aa3b1a1b7823 */ /* 0x000fc8000000081b */
[----:B------:R-:W-:Y:S01]  /*a5f0*/  FFMA R42, R26, 1.925963033500011079e-08, R27 ;  /* 0x32a570601a2a7823 */ /* 0x000fe2000000001b */
[C---:B------:R-:W-:Y:S01]  /*a600*/  FADD R27, R37.reuse, -12583039 ;  /* 0xcb40007f251b7421 */ /* 0x040fe20000000000 */
[----:B------:R-:W-:Y:S02]  /*a610*/  SHF.L.U32 R26, R50, 0x17, RZ ;  /* 0x00000017321a7819 */ /* 0x000fe400000006ff */
[----:B------:R0:W-:Y:S01]  /*a620*/  MUFU.EX2 R50, R35 ;  /* 0x0000002300327308 */ /* 0x0001e20000000800 */
[----:B------:R-:W-:Y:S01]  /*a630*/  FFMA R27, R30, 1.4426950216293334961, -R27 ;  /* 0x3fb8aa3b1e1b7823 */ /* 0x000fe2000000081b */
[----:B------:R-:W-:Y:S01]  /*a640*/  SHF.L.U32 R37, R37, 0x17, RZ ;  /* 0x0000001725257819 */ /* 0x000fe200000006ff */
[----:B------:R-:W-:Y:S01]  /*a650*/  FMUL R26, R26, R51 ;  /* 0x000000331a1a7220 */ /* 0x000fe20000400000 */
[----:B------:R-:W-:Y:S01]  /*a660*/  FFMA.SAT R51, R14, R11, 0.5 ;  /* 0x3f0000000e337423 */ /* 0x000fe2000000200b */
[----:B------:R-:W-:Y:S01]  /*a670*/  FFMA R43, R30, 1.925963033500011079e-08, R27 ;  /* 0x32a570601e2b7823 */ /* 0x000fe2000000001b */
[----:B------:R-:W-:-:S02]  /*a680*/  FADD R27, R41, -12583039 ;  /* 0xcb40007f291b7421 */ /* 0x000fc40000000000 */
[----:B------:R-:W-:Y:S01]  /*a690*/  MUFU.EX2 R42, R42 ;  /* 0x0000002a002a7308 */ /* 0x000fe20000000800 */
[----:B0-----:R-:W-:Y:S02]  /*a6a0*/  IMAD.SHL.U32 R35, R41, 0x800000, RZ ;  /* 0x0080000029237824 */ /* 0x001fe400078e00ff */
[----:B------:R-:W-:-:S04]  /*a6b0*/  FFMA R27, R28, 1.4426950216293334961, -R27 ;  /* 0x3fb8aa3b1c1b7823 */ /* 0x000fc8000000081b */
[----:B------:R-:W-:Y:S01]  /*a6c0*/  FFMA R49, R28, 1.925963033500011079e-08, R27 ;  /* 0x32a570601c317823 */ /* 0x000fe2000000001b */
[----:B------:R-:W-:-:S03]  /*a6d0*/  FFMA.SAT R27, R34, R11, 0.5 ;  /* 0x3f000000221b7423 */ /* 0x000fc6000000200b */
[----:B------:R-:W0:Y:S01]  /*a6e0*/  MUFU.EX2 R52, R49 ;  /* 0x0000003100347308 */ /* 0x000e220000000800 */
[-C--:B------:R-:W-:Y:S01]  /*a6f0*/  FFMA.RM R11, R27, R12.reuse, 12582913 ;  /* 0x4b4000011b0b7423 */ /* 0x080fe2000000400c */
[----:B------:R-:W-:-:S03]  /*a700*/  FFMA.RM R12, R51, R12, 12582913 ;  /* 0x4b400001330c7423 */ /* 0x000fc6000000400c */
[C---:B------:R-:W-:Y:S01]  /*a710*/  FADD R27, R11.reuse, -12583039 ;  /* 0xcb40007f0b1b7421 */ /* 0x040fe20000000000 */
[----:B------:R-:W-:-:S03]  /*a720*/  SHF.L.U32 R11, R11, 0x17, RZ ;  /* 0x000000170b0b7819 */ /* 0x000fc600000006ff */
[----:B------:R-:W-:-:S04]  /*a730*/  FFMA R27, R34, 1.4426950216293334961, -R27 ;  /* 0x3fb8aa3b221b7823 */ /* 0x000fc8000000081b */
[----:B------:R-:W-:Y:S01]  /*a740*/  FFMA R34, R34, 1.925963033500011079e-08, R27 ;  /* 0x32a5706022227823 */ /* 0x000fe2000000001b */
[----:B------:R-:W-:Y:S01]  /*a750*/  FADD R27, RZ, R3 ;  /* 0x00000003ff1b7221 */ /* 0x000fe20000000000 */
[----:B0-----:R-:W-:-:S03]  /*a760*/  FMUL R35, R35, R52 ;  /* 0x0000003423237220 */ /* 0x001fc60000400000 */
        /* <DEDUP_REMOVED lines=14> */
[----:B------:R-:W-:-:S03]  /*a850*/  FMUL R27, R13, R40 ;  /* 0x000000280d1b7220 */ /* 0x000fc60000400000 */
[----:B------:R-:W-:Y:S01]  /*a860*/  FADD R13, R28, R21 ;  /* 0x000000151c0d7221 */ /* 0x000fe20000000000 */
[----:B------:R-:W-:Y:S01]  /*a870*/  FMUL R28, R15, R50 ;  /* 0x000000320f1c7220 */ /* 0x000fe20000400000 */
[C---:B------:R-:W-:Y:S01]  /*a880*/  FADD R15, R12.reuse, -12583039 ;  /* 0xcb40007f0c0f7421 */ /* 0x040fe20000000000 */
[----:B------:R0:W1:Y:S01]  /*a890*/  MUFU.EX2 R50, R43 ;  /* 0x0000002b00327308 */ /* 0x0000620000000800 */
[----:B------:R-:W-:Y:S01]  /*a8a0*/  FADD R30, R13, R22 ;  /* 0x000000160d1e7221 */ /* 0x000fe20000000000 */
[----:B------:R-:W-:-:S03]  /*a8b0*/  IMAD.SHL.U32 R12, R12, 0x800000, RZ ;  /* 0x008000000c0c7824 */ /* 0x000fc600078e00ff */
[----:B------:R-:W-:-:S04]  /*a8c0*/  FADD R13, R30, R23 ;  /* 0x000000171e0d7221 */ /* 0x000fc80000000000 */
[----:B------:R-:W-:-:S04]  /*a8d0*/  FADD R30, R13, R24 ;  /* 0x000000180d1e7221 */ /* 0x000fc80000000000 */
[----:B------:R-:W-:Y:S01]  /*a8e0*/  FADD R13, R30, R25 ;  /* 0x000000191e0d7221 */ /* 0x000fe20000000000 */
[----:B------:R-:W-:Y:S01]  /*a8f0*/  SHF.L.U32 R30, R31, 0x17, RZ ;  /* 0x000000171f1e7819 */ /* 0x000fe200000006ff */
[----:B------:R-:W-:Y:S02]  /*a900*/  IMAD.SHL.U32 R31, R33, 0x800000, RZ ;  /* 0x00800000211f7824 */ /* 0x000fe400078e00ff */
[----:B------:R-:W-:Y:S01]  /*a910*/  FFMA R33, R14, 1.4426950216293334961, -R15 ;  /* 0x3fb8aa3b0e217823 */ /* 0x000fe2000000080f */
[----:B------:R-:W-:Y:S01]  /*a920*/  FADD R40, R13, R26 ;  /* 0x0000001a0d287221 */ /* 0x000fe20000000000 */
[----:B------:R-:W-:Y:S01]  /*a930*/  SHF.L.U32 R15, R36, 0x17, RZ ;  /* 0x00000017240f7819 */ /* 0x000fe200000006ff */
[----:B------:R-:W-:Y:S01]  /*a940*/  FMUL R30, R30, R53 ;  /* 0x000000351e1e7220 */ /* 0x000fe20000400000 */
[----:B------:R-:W-:Y:S01]  /*a950*/  FMUL R31, R31, R48 ;  /* 0x000000301f1f7220 */ /* 0x000fe20000400000 */
[----:B------:R-:W-:Y:S01]  /*a960*/  FADD R13, R40, R27 ;  /* 0x0000001b280d7221 */ /* 0x000fe20000000000 */
[----:B0-----:R-:W-:Y:S01]  /*a970*/  FFMA R43, R14, 1.925963033500011079e-08, R33 ;  /* 0x32a570600e2b7823 */ /* 0x001fe20000000021 */
[----:B------:R-:W-:-:S02]  /*a980*/  IMAD.SHL.U32 R33, R32, 0x800000, RZ ;  /* 0x0080000020217824 */ /* 0x000fc400078e00ff */
[----:B------:R-:W-:Y:S01]  /*a990*/  FMUL R32, R15, R54 ;  /* 0x000000360f207220 */ /* 0x000fe20000400000 */
[----:B------:R-:W-:Y:S01]  /*a9a0*/  FADD R40, R13, R28 ;  /* 0x0000001c0d287221 */ /* 0x000fe20000000000 */
[----:B------:R-:W-:Y:S01]  /*a9b0*/  FMUL R33, R33, R42 ;  /* 0x0000002a21217220 */ /* 0x000fe20000400000 */
[----:B------:R-:W0:Y:S02]  /*a9c0*/  MUFU.EX2 R43, R43 ;  /* 0x0000002b002b7308 */ /* 0x000e240000000800 */
[----:B------:R-:W-:-:S04]  /*a9d0*/  FADD R13, R40, R29 ;  /* 0x0000001d280d7221 */ /* 0x000fc80000000000 */
[----:B------:R-:W-:Y:S02]  /*a9e0*/  FADD R36, R13, R30 ;  /* 0x0000001e0d247221 */ /* 0x000fe40000000000 */
[----:B------:R1:W2:Y:S02]  /*a9f0*/  MUFU.EX2 R40, R34 ;  /* 0x0000002200287308 */ /* 0x0002a40000000800 */
[----:B------:R-:W-:-:S04]  /*aa00*/  FADD R13, R36, R31 ;  /* 0x0000001f240d7221 */ /* 0x000fc80000000000 */
[----:B------:R-:W-:Y:S01]  /*aa10*/  FADD R14, R13, R32 ;  /* 0x000000200d0e7221 */ /* 0x000fe20000000000 */
[----:B-1----:R-:W-:-:S03]  /*aa20*/  FMUL R34, R37, R50 ;  /* 0x0000003225227220 */ /* 0x002fc60000400000 */
[----:B------:R-:W-:Y:S01]  /*aa30*/  FADD R13, R14, R33 ;  /* 0x000000210e0d7221 */ /* 0x000fe20000000000 */
[----:B0-----:R-:W-:-:S03]  /*aa40*/  FMUL R37, R12, R43 ;  /* 0x0000002b0c257220 */ /* 0x001fc60000400000 */
[----:B------:R-:W-:Y:S01]  /*aa50*/  FADD R14, R13, R34 ;  /* 0x000000220d0e7221 */ /* 0x000fe20000000000 */
[----:B--2---:R-:W-:-:S03]  /*aa60*/  FMUL R36, R11, R40 ;  /* 0x000000280b247220 */ /* 0x004fc60000400000 */
[----:B------:R-:W-:-:S04]  /*aa70*/  FADD R11, R14, R35 ;  /* 0x000000230e0b7221 */ /* 0x000fc80000000000 */
[----:B------:R-:W-:-:S04]  /*aa80*/  FADD R12, R11, R36 ;  /* 0x000000240b0c7221 */ /* 0x000fc80000000000 */
[----:B------:R-:W-:-:S05]  /*aa90*/  FADD R13, R12, R37 ;  /* 0x000000250c0d7221 */ /* 0x000fca0000000000 */
[----:B------:R-:W0:Y:S02]  /*aaa0*/  SHFL.BFLY PT, R14, R13, 0x10, 0x1f ;  /* 0x0e001f000d0e7f89 */ /* 0x000e2400000e0000 */
[----:B0-----:R-:W-:-:S05]  /*aab0*/  FADD R40, R13, R14 ;  /* 0x0000000e0d287221 */ /* 0x001fca0000000000 */
[----:B------:R-:W0:Y:S02]  /*aac0*/  SHFL.BFLY PT, R14, R40, 0x8, 0x1f ;  /* 0x0d001f00280e7f89 */ /* 0x000e2400000e0000 */
[----:B0-----:R-:W-:-:S05]  /*aad0*/  FADD R41, R40, R14 ;  /* 0x0000000e28297221 */ /* 0x001fca0000000000 */
[----:B------:R-:W0:Y:S02]  /*aae0*/  SHFL.BFLY PT, R14, R41, 0x4, 0x1f ;  /* 0x0c801f00290e7f89 */ /* 0x000e2400000e0000 */
[----:B0-----:R-:W-:-:S05]  /*aaf0*/  FADD R42, R41, R14 ;  /* 0x0000000e292a7221 */ /* 0x001fca0000000000 */
[----:B------:R-:W0:Y:S02]  /*ab00*/  SHFL.BFLY PT, R14, R42, 0x2, 0x1f ;  /* 0x0c401f002a0e7f89 */ /* 0x000e2400000e0000 */
[----:B0-----:R-:W-:-:S05]  /*ab10*/  FADD R43, R42, R14 ;  /* 0x0000000e2a2b7221 */ /* 0x001fca0000000000 */
[----:B------:R0:W1:Y:S02]  /*ab20*/  SHFL.BFLY PT, R14, R43, 0x1, 0x1f ;  /* 0x0c201f002b0e7f89 */ /* 0x00006400000e0000 */
.L_x_777:
[----:B01----:R-:W-:Y:S01]  /*ab30*/  FADD R43, R43, R14 ;  /* 0x0000000e2b2b7221 */ /* 0x003fe20000000000 */
[----:B------:R-:W-:Y:S03]  /*ab40*/  BSSY.RECONVERGENT B3, `(.L_x_701) ;  /* 0x000000d000037945 */ /* 0x000fe60003800200 */
[----:B------:R-:W0:Y:S08]  /*ab50*/  MUFU.RCP R12, R43 ;  /* 0x0000002b000c7308 */ /* 0x000e300000001000 */
[----:B------:R-:W1:Y:S01]  /*ab60*/  FCHK P0, R3, R43 ;  /* 0x0000002b03007302 */ /* 0x000e620000000000 */
[----:B0-----:R-:W-:-:S04]  /*ab70*/  FFMA R11, -R43, R12, 1 ;  /* 0x3f8000002b0b7423 */ /* 0x001fc8000000010c */
[----:B------:R-:W-:-:S04]  /*ab80*/  FFMA R12, R12, R11, R12 ;  /* 0x0000000b0c0c7223 */ /* 0x000fc8000000000c */
[----:B------:R-:W-:-:S04]  /*ab90*/  FFMA R11, R3, R12, RZ ;  /* 0x0000000c030b7223 */ /* 0x000fc800000000ff */
[----:B------:R-:W-:-:S04]  /*aba0*/  FFMA R13, -R43, R11, R3 ;  /* 0x0000000b2b0d7223 */ /* 0x000fc80000000103 */
[----:B------:R-:W-:Y:S01]  /*abb0*/  FFMA R11, R12, R13, R11 ;  /* 0x0000000d0c0b7223 */ /* 0x000fe2000000000b */
[----:B-1----:R-:W-:Y:S06]  /*abc0*/  @!P0 BRA `(.L_x_702) ;  /* 0x0000000000108947 */ /* 0x002fec0003800000 */
[----:B------:R-:W-:Y:S02]  /*abd0*/  MOV R12, R43 ;  /* 0x0000002b000c7202 */ /* 0x000fe40000000f00 */
[----:B------:R-:W-:-:S07]  /*abe0*/  MOV R40, 0xac00 ;  /* 0x0000ac0000287802 */ /* 0x000fce0000000f00 */
[----:B------:R-:W-:Y:S05]  /*abf0*/  CALL.REL.NOINC `($__internal_11_$__cuda_sm3x_div_rn_noftz_f32_slowpath) ;  /* 0x0000003800787944 */ /* 0x000fea0003c00000 */
[----:B------:R-:W-:-:S07]  /*ac00*/  IMAD.MOV.U32 R11, RZ, RZ, R3 ;  /* 0x000000ffff0b7224 */ /* 0x000fce00078e0003 */
.L_x_702:
[----:B------:R-:W-:Y:S05]  /*ac10*/  BSYNC.RECONVERGENT B3 ;  /* 0x0000000000037941 */ /* 0x000fea0003800200 */
.L_x_701:
[----:B------:R-:W0:Y:S01]  /*ac20*/  MUFU.RCP R12, R43 ;  /* 0x0000002b000c7308 */ /* 0x000e220000001000 */
[----:B------:R-:W-:Y:S07]  /*ac30*/  BSSY.RECONVERGENT B3, `(.L_x_703) ;  /* 0x000000d000037945 */ /* 0x000fee0003800200 */
[----:B------:R-:W1:Y:S01]  /*ac40*/  FCHK P0, R0, R43 ;  /* 0x0000002b00007302 */ /* 0x000e620000000000 */
[----:B0-----:R-:W-:-:S04]  /*ac50*/  FFMA R3, -R43, R12, 1 ;  /* 0x3f8000002b037423 */ /* 0x001fc8000000010c */
[----:B------:R-:W-:-:S04]  /*ac60*/  FFMA R13, R12, R3, R12 ;  /* 0x000000030c0d7223 */ /* 0x000fc8000000000c */
[----:B------:R-:W-:-:S04]  /*ac70*/  FFMA R14, R0, R13, RZ ;  /* 0x0000000d000e7223 */ /* 0x000fc800000000ff */
[----:B------:R-:W-:-:S04]  /*ac80*/  FFMA R3, -R43, R14, R0 ;  /* 0x0000000e2b037223 */ /* 0x000fc80000000100 */
[----:B------:R-:W-:Y:S01]  /*ac90*/  FFMA R14, R13, R3, R14 ;  /* 0x000000030d0e7223 */ /* 0x000fe2000000000e */
[----:B-1----:R-:W-:Y:S06]  /*aca0*/  @!P0 BRA `(.L_x_704) ;  /* 0x0000000000148947 */ /* 0x002fec0003800000 */
[----:B------:R-:W-:Y:S01]  /*acb0*/  MOV R3, R0 ;  /* 0x0000000000037202 */ /* 0x000fe20000000f00 */
[----:B------:R-:W-:Y:S01]  /*acc0*/  IMAD.MOV.U32 R12, RZ, RZ, R43 ;  /* 0x000000ffff0c7224 */ /* 0x000fe200078e002b */
[----:B------:R-:W-:-:S07]  /*acd0*/  MOV R40, 0xacf0 ;  /* 0x0000acf000287802 */ /* 0x000fce0000000f00 */
[----:B------:R-:W-:Y:S05]  /*ace0*/  CALL.REL.NOINC `($__internal_11_$__cuda_sm3x_div_rn_noftz_f32_slowpath) ;  /* 0x00000038003c7944 */ /* 0x000fea0003c00000 */
[----:B------:R-:W-:-:S07]  /*acf0*/  MOV R14, R3 ;  /* 0x00000003000e7202 */ /* 0x000fce0000000f00 */
.L_x_704:
[----:B------:R-:W-:Y:S05]  /*ad00*/  BSYNC.RECONVERGENT B3 ;  /* 0x0000000000037941 */ /* 0x000fea0003800200 */
.L_x_703:
        /* <DEDUP_REMOVED lines=9> */
[----:B------:R-:W-:Y:S01]  /*ada0*/  IMAD.MOV.U32 R3, RZ, RZ, R2 ;  /* 0x000000ffff037224 */ /* 0x000fe200078e0002 */
[----:B------:R-:W-:Y:S02]  /*adb0*/  MOV R12, R43 ;  /* 0x0000002b000c7202 */ /* 0x000fe40000000f00 */
[----:B------:R-:W-:-:S07]  /*adc0*/  MOV R40, 0xade0 ;  /* 0x0000ade000287802 */ /* 0x000fce0000000f00 */
[----:B------:R-:W-:Y:S05]  /*add0*/  CALL.REL.NOINC `($__internal_11_$__cuda_sm3x_div_rn_noftz_f32_slowpath) ;  /* 0x0000003800007944 */ /* 0x000fea0003c00000 */
[----:B------:R-:W-:-:S07]  /*ade0*/  IMAD.MOV.U32 R0, RZ, RZ, R3 ;  /* 0x000000ffff007224 */ /* 0x000fce00078e0003 */
.L_x_706:
[----:B------:R-:W-:Y:S05]  /*adf0*/  BSYNC.RECONVERGENT B3 ;  /* 0x0000000000037941 */ /* 0x000fea0003800200 */
.L_x_705:
        /* <DEDUP_REMOVED lines=14> */
.L_x_708:
[----:B------:R-:W-:Y:S05]  /*aee0*/  BSYNC.RECONVERGENT B3 ;  /* 0x0000000000037941 */ /* 0x000fea0003800200 */
.L_x_707:
        /* <DEDUP_REMOVED lines=14> */
.L_x_710:
[----:B------:R-:W-:Y:S05]  /*afd0*/  BSYNC.RECONVERGENT B3 ;  /* 0x0000000000037941 */ /* 0x000fea0003800200 */
.L_x_709:
        /* <DEDUP_REMOVED lines=14> */
.L_x_712:
[----:B------:R-:W-:Y:S05]  /*b0c0*/  BSYNC.RECONVERGENT B3 ;  /* 0x0000000000037941 */ /* 0x000fea0003800200 */
.L_x_711:
        /* <DEDUP_REMOVED lines=14> */
.L_x_714:
[----:B------:R-:W-:Y:S05]  /*b1b0*/  BSYNC.RECONVERGENT B3 ;  /* 0x0000000000037941 */ /* 0x000fea0003800200 */
.L_x_713:
        /* <DEDUP_REMOVED lines=14> */
.L_x_716:
[----:B------:R-:W-:Y:S05]  /*b2a0*/  BSYNC.RECONVERGENT B3 ;  /* 0x0000000000037941 */ /* 0x000fea0003800200 */
.L_x_715:
        /* <DEDUP_REMOVED lines=14> */
.L_x_718:
[----:B------:R-:W-:Y:S05]  /*b390*/  BSYNC.RECONVERGENT B3 ;  /* 0x0000000000037941 */ /* 0x000fea0003800200 */
.L_x_717:
        /* <DEDUP_REMOVED lines=14> */
.L_x_720:
[----:B------:R-:W-:Y:S05]  /*b480*/  BSYNC.RECONVERGENT B3 ;  /* 0x0000000000037941 */ /* 0x000fea0003800200 */
.L_x_719:
        /* <DEDUP_REMOVED lines=14> */
.L_x_722:
[----:B------:R-:W-:Y:S05]  /*b570*/  BSYNC.RECONVERGENT B3 ;  /* 0x0000000000037941 */ /* 0x000fea0003800200 */
.L_x_721:
        /* <DEDUP_REMOVED lines=14> */
.L_x_724:
[----:B------:R-:W-:Y:S05]  /*b660*/  BSYNC.RECONVERGENT B3 ;  /* 0x0000000000037941 */ /* 0x000fea0003800200 */
.L_x_723:
        /* <DEDUP_REMOVED lines=14> */
.L_x_726:
[----:B------:R-:W-:Y:S05]  /*b750*/  BSYNC.RECONVERGENT B3 ;  /* 0x0000000000037941 */ /* 0x000fea0003800200 */
.L_x_725:
        /* <DEDUP_REMOVED lines=14> */
.L_x_728:
[----:B------:R-:W-:Y:S05]  /*b840*/  BSYNC.RECONVERGENT B3 ;  /* 0x0000000000037941 */ /* 0x000fea0003800200 */
.L_x_727:
        /* <DEDUP_REMOVED lines=14> */
.L_x_730:
[----:B------:R-:W-:Y:S05]  /*b930*/  BSYNC.RECONVERGENT B3 ;  /* 0x0000000000037941 */ /* 0x000fea0003800200 */
.L_x_729:
        /* <DEDUP_REMOVED lines=14> */
.L_x_732:
[----:B------:R-:W-:Y:S05]  /*ba20*/  BSYNC.RECONVERGENT B3 ;  /* 0x0000000000037941 */ /* 0x000fea0003800200 */
.L_x_731:
        /* <DEDUP_REMOVED lines=14> */
.L_x_734:
[----:B------:R-:W-:Y:S05]  /*bb10*/  BSYNC.RECONVERGENT B3 ;  /* 0x0000000000037941 */ /* 0x000fea0003800200 */
.L_x_733:
        /* <DEDUP_REMOVED lines=14> */
.L_x_736:
[----:B------:R-:W-:Y:S05]  /*bc00*/  BSYNC.RECONVERGENT B3 ;  /* 0x0000000000037941 */ /* 0x000fea0003800200 */
.L_x_735:
        /* <DEDUP_REMOVED lines=14> */
.L_x_738:
[----:B------:R-:W-:Y:S05]  /*bcf0*/  BSYNC.RECONVERGENT B3 ;  /* 0x0000000000037941 */ /* 0x000fea0003800200 */
.L_x_737:
        /* <DEDUP_REMOVED lines=14> */
.L_x_740:
[----:B------:R-:W-:Y:S05]  /*bde0*/  BSYNC.RECONVERGENT B3 ;  /* 0x0000000000037941 */ /* 0x000fea0003800200 */
.L_x_739:
        /* <DEDUP_REMOVED lines=14> */
.L_x_742:
[----:B------:R-:W-:Y:S05]  /*bed0*/  BSYNC.RECONVERGENT B3 ;  /* 0x0000000000037941 */ /* 0x000fea0003800200 */
.L_x_741:
        /* <DEDUP_REMOVED lines=14> */
.L_x_744:
[----:B------:R-:W-:Y:S05]  /*bfc0*/  BSYNC.RECONVERGENT B3 ;  /* 0x0000000000037941 */ /* 0x000fea0003800200 */
.L_x_743:
        /* <DEDUP_REMOVED lines=14> */
.L_x_746:
[----:B------:R-:W-:Y:S05]  /*c0b0*/  BSYNC.RECONVERGENT B3 ;  /* 0x0000000000037941 */ /* 0x000fea0003800200 */
.L_x_745:
        /* <DEDUP_REMOVED lines=14> */
.L_x_748:
[----:B------:R-:W-:Y:S05]  /*c1a0*/  BSYNC.RECONVERGENT B3 ;  /* 0x0000000000037941 */ /* 0x000fea0003800200 */
.L_x_747:
        /* <DEDUP_REMOVED lines=14> */
.L_x_750:
[----:B------:R-:W-:Y:S05]  /*c290*/  BSYNC.RECONVERGENT B3 ;  /* 0x0000000000037941 */ /* 0x000fea0003800200 */
.L_x_749:
        /* <DEDUP_REMOVED lines=14> */
.L_x_752:
[----:B------:R-:W-:Y:S05]  /*c380*/  BSYNC.RECONVERGENT B3 ;  /* 0x0000000000037941 */ /* 0x000fea0003800200 */
.L_x_751:
        /* <DEDUP_REMOVED lines=14> */
.L_x_754:
[----:B------:R-:W-:Y:S05]  /*c470*/  BSYNC.RECONVERGENT B3 ;  /* 0x0000000000037941 */ /* 0x000fea0003800200 */
.L_x_753:
        /* <DEDUP_REMOVED lines=14> */
.L_x_756:
[----:B------:R-:W-:Y:S05]  /*c560*/  BSYNC.RECONVERGENT B3 ;  /* 0x0000000000037941 */ /* 0x000fea0003800200 */
.L_x_755:
        /* <DEDUP_REMOVED lines=14> */
.L_x_758:
[----:B------:R-:W-:Y:S05]  /*c650*/  BSYNC.RECONVERGENT B3 ;  /* 0x0000000000037941 */ /* 0x000fea0003800200 */
.L_x_757:
        /* <DEDUP_REMOVED lines=14> */
.L_x_760:
[----:B------:R-:W-:Y:S05]  /*c740*/  BSYNC.RECONVERGENT B3 ;  /* 0x0000000000037941 */ /* 0x000fea0003800200 */
.L_x_759:
        /* <DEDUP_REMOVED lines=14> */
.L_x_762:
[----:B------:R-:W-:Y:S05]  /*c830*/  BSYNC.RECONVERGENT B3 ;  /* 0x0000000000037941 */ /* 0x000fea0003800200 */
.L_x_761:
        /* <DEDUP_REMOVED lines=13> */
.L_x_764:
[----:B------:R-:W-:Y:S05]  /*c910*/  BSYNC.RECONVERGENT B3 ;  /* 0x0000000000037941 */ /* 0x000fea0003800200 */
.L_x_763:
[----:B------:R-:W-:Y:S01]  /*c920*/  MOV R12, R46 ;  /* 0x0000002e000c7202 */ /* 0x000fe20000000f00 */
[----:B------:R-:W-:Y:S01]  /*c930*/  IMAD.MOV.U32 R13, RZ, RZ, RZ ;  /* 0x000000ffff0d7224 */ /* 0x000fe200078e00ff */
[C---:B------:R-:W-:Y:S01]  /*c940*/  R2UR UR4, R38.reuse ;  /* 0x00000000260472ca */ /* 0x040fe200000e0000 */
[----:B------:R-:W-:Y:S01]  /*c950*/  IMAD R40, R47, UR44, RZ ;  /* 0x0000002c2f287c24 */ /* 0x000fe2000f8e02ff */
[----:B------:R-:W-:Y:S01]  /*c960*/  R2UR UR5, R39 ;  /* 0x00000000270572ca */ /* 0x000fe200000e0000 */
[----:B------:R-:W-:Y:S01]  /*c970*/  IMAD.WIDE.U32 R36, R45, UR44, R12 ;  /* 0x0000002c2d247c25 */ /* 0x000fe2000f8e000c */
[----:B------:R-:W-:Y:S02]  /*c980*/  R2UR UR6, R38 ;  /* 0x00000000260672ca */ /* 0x000fe400000e0000 */
[----:B------:R-:W-:Y:S01]  /*c990*/  R2UR UR7, R39 ;  /* 0x00000000270772ca */ /* 0x000fe200000e0000 */
[----:B------:R-:W-:Y:S01]  /*c9a0*/  IMAD R13, R45, UR45, R40 ;  /* 0x0000002d2d0d7c24 */ /* 0x000fe2000f8e0228 */
[----:B------:R-:W-:-:S02]  /*c9b0*/  LEA R12, P0, R36, UR48, 0x2 ;  /* 0x00000030240c7c11 */ /* 0x000fc4000f8010ff */
[----:B------:R-:W-:Y:S02]  /*c9c0*/  R2UR UR8, R38 ;  /* 0x00000000260872ca */ /* 0x000fe400000e0000 */
[----:B------:R-:W-:Y:S02]  /*c9d0*/  IADD3 R13, PT, PT, R37, R13, RZ ;  /* 0x0000000d250d7210 */ /* 0x000fe40007ffe0ff */
[----:B------:R-:W-:Y:S02]  /*c9e0*/  R2UR UR9, R39 ;  /* 0x00000000270972ca */ /* 0x000fe400000e0000 */
[----:B------:R-:W-:Y:S02]  /*c9f0*/  LEA.HI.X R13, R36, UR49, R13, 0x2, P0 ;  /* 0x00000031240d7c11 */ /* 0x000fe400080f140d */
[----:B------:R-:W-:Y:S02]  /*ca00*/  IADD3 R45, P0, PT, R44, R45, RZ ;  /* 0x0000002d2c2d7210 */ /* 0x000fe40007f1e0ff */
[----:B------:R-:W-:Y:S01]  /*ca10*/  R2UR UR10, R38 ;  /* 0x00000000260a72ca */ /* 0x000fe200000e0000 */
[----:B------:R2:W-:Y:S01]  /*ca20*/  STG.E desc[UR4][R12.64], R11 ;  /* 0x0000000b0c007986 */ /* 0x0005e2000c101904 */
[----:B------:R-:W-:-:S02]  /*ca30*/  LEA.HI.X.SX32 R47, R44, R47, 0x1, P0 ;  /* 0x0000002f2c2f7211 */ /* 0x000fc400000f0eff */
[----:B------:R-:W-:Y:S01]  /*ca40*/  ISETP.GE.U32.AND P0, PT, R45, UR46, PT ;  /* 0x0000002e2d007c0c */ /* 0x000fe2000bf06070 */
[----:B------:R2:W-:Y:S01]  /*ca50*/  STG.E desc[UR6][R12.64+0x80], R14 ;  /* 0x0000800e0c007986 */ /* 0x0005e2000c101906 */
[C---:B------:R-:W-:Y:S02]  /*ca60*/  R2UR UR11, R39.reuse ;  /* 0x00000000270b72ca */ /* 0x040fe400000e0000 */
[C---:B------:R-:W-:Y:S01]  /*ca70*/  R2UR UR12, R38.reuse ;  /* 0x00000000260c72ca */ /* 0x040fe200000e0000 */
[----:B------:R2:W-:Y:S01]  /*ca80*/  STG.E desc[UR8][R12.64+0x100], R0 ;  /* 0x000100000c007986 */ /* 0x0005e2000c101908 */
[C---:B------:R-:W-:Y:S02]  /*ca90*/  R2UR UR13, R39.reuse ;  /* 0x00000000270d72ca */ /* 0x040fe400000e0000 */
[----:B------:R-:W-:Y:S01]  /*caa0*/  R2UR UR14, R38 ;  /* 0x00000000260e72ca */ /* 0x000fe200000e0000 */
[----:B------:R2:W-:Y:S01]  /*cab0*/  STG.E desc[UR4][R12.64+0x300], R6 ;  /* 0x000300060c007986 */ /* 0x0005e2000c101904 */
[----:B------:R-:W-:-:S02]  /*cac0*/  R2UR UR15, R39 ;  /* 0x00000000270f72ca */ /* 0x000fc400000e0000 */
[C---:B------:R-:W-:Y:S01]  /*cad0*/  R2UR UR16, R38.reuse ;  /* 0x00000000261072ca */ /* 0x040fe200000e0000 */
        /* <DEDUP_REMOVED lines=17> */
[----:B------:R-:W-:Y:S01]  /*cbf0*/  R2UR UR28, R38 ;  /* 0x00000000261c72ca */ /* 0x000fe200000e0000 */
[----:B------:R2:W-:Y:S01]  /*cc00*/  STG.E desc[UR12][R12.64+0x500], R10 ;  /* 0x0005000a0c007986 */ /* 0x0005e2000c10190c */
[----:B------:R-:W-:Y:S02]  /*cc10*/  R2UR UR29, R39 ;  /* 0x00000000271d72ca */ /* 0x000fe400000e0000 */
[----:B------:R-:W-:Y:S01]  /*cc20*/  ISETP.GE.AND.EX P0, PT, R47, UR47, PT, P0 ;  /* 0x0000002f2f007c0c */ /* 0x000fe2000bf06300 */
[----:B------:R2:W-:Y:S04]  /*cc30*/  STG.E desc[UR14][R12.64+0x580], R15 ;  /* 0x0005800f0c007986 */ /* 0x0005e8000c10190e */
        /* <DEDUP_REMOVED lines=19> */
[----:B------:R2:W-:Y:S01]  /*cd70*/  STG.E desc[UR28][R12.64+0xf80], R3 ;  /* 0x000f80030c007986 */ /* 0x0005e2000c10191c */
[----:B------:R-:W-:Y:S05]  /*cd80*/  @!P0 BRA `(.L_x_765) ;  /* 0xffffff3400488947 */ /* 0x000fea000383ffff */
[----:B------:R-:W-:Y:S05]  /*cd90*/  BSYNC B0 ;  /* 0x0000000000007941 */ /* 0x000fea0003800000 */
.L_x_699:
[----:B------:R-:W-:Y:S05]  /*cda0*/  EXIT ;  /* 0x000000000000794d */ /* 0x000fea0003800000 */
.L_x_700:
[----:B------:R-:W-:Y:S01]  /*cdb0*/  HFMA2 R11, -RZ, RZ, 0, 1.847743988037109375e-06 ;  /* 0x0000001fff0b7431 */ /* 0x000fe200000001ff */
[----:B------:R-:W-:Y:S01]  /*cdc0*/  BSSY B1, `(.L_x_766) ;  /* 0x0000006000017945 */ /* 0x000fe20003800000 */
[----:B------:R-:W-:Y:S02]  /*cdd0*/  IMAD.MOV.U32 R12, RZ, RZ, 0x10 ;  /* 0x00000010ff0c7424 */ /* 0x000fe400078e00ff */
[----:B------:R-:W-:-:S07]  /*cde0*/  IMAD.MOV.U32 R15, RZ, RZ, -0x1 ;  /* 0xffffffffff0f7424 */ /* 0x000fce00078e00ff */
[----:B------:R-:W-:Y:S05]  /*cdf0*/  WARPSYNC.COLLECTIVE R15, `(.L_x_767) ;  /* 0x000000000f087348 */ /* 0x000fea0003c00000 */
[----:B------:R0:W1:Y:S02]  /*ce00*/  SHFL.BFLY P6, R14, R13, R12, R11 ;  /* 0x0c00000c0d0e7389 */ /* 0x00006400000c000b */
[----:B01----:R-:W-:Y:S05]  /*ce10*/  ENDCOLLECTIVE ;  /* 0x000000000000791b */ /* 0x003fea0003800000 */
.L_x_767:
[----:B------:R-:W-:Y:S05]  /*ce20*/  BSYNC B1 ;  /* 0x0000000000017941 */ /* 0x000fea0003800000 */
.L_x_766:
[----:B------:R-:W-:Y:S01]  /*ce30*/  FMNMX R13, R13, R14, !PT ;  /* 0x0000000e0d0d7209 */ /* 0x000fe20007800000 */
[----:B------:R-:W-:Y:S01]  /*ce40*/  IMAD.MOV.U32 R11, RZ, RZ, 0x1f ;  /* 0x0000001fff0b7424 */ /* 0x000fe200078e00ff */
[----:B------:R-:W-:Y:S01]  /*ce50*/  MOV R12, 0x8 ;  /* 0x00000008000c7802 */ /* 0x000fe20000000f00 */
[----:B------:R-:W-:Y:S01]  /*ce60*/  IMAD.MOV.U32 R41, RZ, RZ, 0x3bbb989d ;  /* 0x3bbb989dff297424 */ /* 0x000fe200078e00ff */
[----:B------:R-:W-:Y:S02]  /*ce70*/  MOV R15, 0xffffffff ;  /* 0xffffffff000f7802 */ /* 0x000fe40000000f00 */
[----:B------:R-:W-:-:S07]  /*ce80*/  MOV R43, 0x437c0000 ;  /* 0x437c0000002b7802 */ /* 0x000fce0000000f00 */
[----:B------:R-:W-:Y:S05]  /*ce90*/  WARPSYNC.COLLECTIVE R15, `(.L_x_768) ;  /* 0x000000000f087348 */ /* 0x000fea0003c00000 */
[----:B------:R0:W1:Y:S02]  /*cea0*/  SHFL.BFLY P6, R14, R13, R12, R11 ;  /* 0x0c00000c0d0e7389 */ /* 0x00006400000c000b */
[----:B01----:R-:W-:Y:S05]  /*ceb0*/  ENDCOLLECTIVE ;  /* 0x000000000000791b */ /* 0x003fea0003800000 */
.L_x_768:
[----:B------:R-:W-:Y:S01]  /*cec0*/  HFMA2 R12, -RZ, RZ, 0, 2.384185791015625e-07 ;  /* 0x00000004ff0c7431 */ /* 0x000fe200000001ff */
[----:B------:R-:W-:-:S05]  /*ced0*/  FMNMX R0, R13, R14, !PT ;  /* 0x0000000e0d007209 */ /* 0x000fca0007800000 */
[----:B------:R-:W-:-:S07]  /*cee0*/  IMAD.MOV.U32 R13, RZ, RZ, R0 ;  /* 0x000000ffff0d7224 */ /* 0x000fce00078e0000 */
[----:B------:R-:W-:Y:S05]  /*cef0*/  WARPSYNC.COLLECTIVE R15, `(.L_x_769) ;  /* 0x000000000f087348 */ /* 0x000fea0003c00000 */
[----:B------:R0:W1:Y:S02]  /*cf00*/  SHFL.BFLY P6, R14, R13, R12, R11 ;  /* 0x0c00000c0d0e7389 */ /* 0x00006400000c000b */
[----:B01----:R-:W-:Y:S05]  /*cf10*/  ENDCOLLECTIVE ;  /* 0x000000000000791b */ /* 0x003fea0003800000 */
.L_x_769:
[----:B------:R-:W-:Y:S02]  /*cf20*/  MOV R12, 0x2 ;  /* 0x00000002000c7802 */ /* 0x000fe40000000f00 */
[----:B------:R-:W-:-:S05]  /*cf30*/  FMNMX R2, R0, R14, !PT ;  /* 0x0000000e00027209 */ /* 0x000fca0007800000 */
[----:B------:R-:W-:-:S07]  /*cf40*/  IMAD.MOV.U32 R13, RZ, RZ, R2 ;  /* 0x000000ffff0d7224 */ /* 0x000fce00078e0002 */
[----:B------:R-:W-:Y:S05]  /*cf50*/  WARPSYNC.COLLECTIVE R15, `(.L_x_770) ;  /* 0x000000000f087348 */ /* 0x000fea0003c00000 */
[----:B------:R0:W1:Y:S02]  /*cf60*/  SHFL.BFLY P6, R14, R13, R12, R11 ;  /* 0x0c00000c0d0e7389 */ /* 0x00006400000c000b */
[----:B01----:R-:W-:Y:S05]  /*cf70*/  ENDCOLLECTIVE ;  /* 0x000000000000791b */ /* 0x003fea0003800000 */
.L_x_770:
[----:B------:R-:W-:Y:S01]  /*cf80*/  HFMA2 R12, -RZ, RZ, 0, 5.9604644775390625e-08 ;  /* 0x00000001ff0c7431 */ /* 0x000fe200000001ff */
[----:B------:R-:W-:-:S05]  /*cf90*/  FMNMX R3, R2, R14, !PT ;  /* 0x0000000e02037209 */ /* 0x000fca0007800000 */
[----:B------:R-:W-:-:S07]  /*cfa0*/  IMAD.MOV.U32 R13, RZ, RZ, R3 ;  /* 0x000000ffff0d7224 */ /* 0x000fce00078e0003 */
[----:B------:R-:W-:Y:S05]  /*cfb0*/  WARPSYNC.COLLECTIVE R15, `(.L_x_771) ;  /* 0x000000000f087348 */ /* 0x000fea0003c00000 */
[----:B------:R0:W1:Y:S02]  /*cfc0*/  SHFL.BFLY P6, R14, R13, R12, R11 ;  /* 0x0c00000c0d0e7389 */ /* 0x00006400000c000b */
[----:B01----:R-:W-:Y:S05]  /*cfd0*/  ENDCOLLECTIVE ;  /* 0x000000000000791b */ /* 0x003fea0003800000 */
.L_x_771:
[----:B------:R-:W-:-:S05]  /*cfe0*/  FMNMX R3, R3, R14, !PT ;  /* 0x0000000e03037209 */ /* 0x000fca0007800000 */
[--C-:B------:R-:W-:Y:S01]  /*cff0*/  FADD R0, R58, -R3.reuse ;  /* 0x800000033a007221 */ /* 0x100fe20000000000 */
[--C-:B------:R-:W-:Y:S01]  /*d000*/  FADD R37, R10, -R3.reuse ;  /* 0x800000030a257221 */ /* 0x100fe20000000000 */
[--C-:B------:R-:W-:Y:S01]  /*d010*/  FADD R7, R30, -R3.reuse ;  /* 0x800000031e077221 */ /* 0x100fe20000000000 */
[--C-:B------:R-:W-:Y:S01]  /*d020*/  FADD R2, R56, -R3.reuse ;  /* 0x8000000338027221 */ /* 0x100fe20000000000 */
[----:B------:R-:W-:Y:S01]  /*d030*/  FFMA.SAT R10, R0, R41, 0.5 ;  /* 0x3f000000000a7423 */ /* 0x000fe20000002029 */
[--C-:B------:R-:W-:Y:S01]  /*d040*/  FADD R9, R54, -R3.reuse ;  /* 0x8000000336097221 */ /* 0x100fe20000000000 */
[--C-:B------:R-:W-:Y:S01]  /*d050*/  FADD R4, R4, -R3.reuse ;  /* 0x8000000304047221 */ /* 0x100fe20000000000 */
[--C-:B------:R-:W-:Y:S01]  /*d060*/  FADD R5, R48, -R3.reuse ;  /* 0x8000000330057221 */ /* 0x100fe20000000000 */
[----:B------:R-:W-:Y:S01]  /*d070*/  FFMA.RM R10, R10, R43, 12582913 ;  /* 0x4b4000010a0a7423 */ /* 0x000fe2000000402b */
        /* <DEDUP_REMOVED lines=25> */
[----:B------:R-:W-:Y:S01]  /*d210*/  FADD R3, R10, -12583039 ;  /* 0xcb40007f0a037421 */ /* 0x000fe20000000000 */
[----:B------:R-:W-:-:S03]  /*d220*/  FFMA.SAT R22, R68, R41, 0.5 ;  /* 0x3f00000044167423 */ /* 0x000fc60000002029 */
[----:B------:R-:W-:Y:S01]  /*d230*/  FFMA R3, R0, 1.4426950216293334961, -R3 ;  /* 0x3fb8aa3b00037823 */ /* 0x000fe20000000803 */
[----:B------:R-:W-:-:S03]  /*d240*/  FFMA.RM R22, R22, R43, 12582913 ;  /* 0x4b40000116167423 */ /* 0x000fc6000000402b */
[----:B------:R-:W-:Y:S01]  /*d250*/  FFMA R16, R0, 1.925963033500011079e-08, R3 ;  /* 0x32a5706000107823 */ /* 0x000fe20000000003 */
[----:B------:R-:W-:Y:S01]  /*d260*/  FFMA.SAT R0, R2, R41, 0.5 ;  /* 0x3f00000002007423 */ /* 0x000fe20000002029 */
[----:B------:R-:W-:Y:S02]  /*d270*/  IMAD.SHL.U32 R3, R10, 0x800000, RZ ;  /* 0x008000000a037824 */ /* 0x000fe400078e00ff */
[----:B------:R-:W-:Y:S01]  /*d280*/  FADD R21, R22, -12583039 ;  /* 0xcb40007f16157421 */ /* 0x000fe20000000000 */
[----:B------:R-:W-:Y:S01]  /*d290*/  FFMA.RM R0, R0, R43, 12582913 ;  /* 0x4b40000100007423 */ /* 0x000fe2000000402b */
[----:B------:R-:W0:Y:S02]  /*d2a0*/  MUFU.EX2 R16, R16 ;  /* 0x0000001000107308 */ /* 0x000e240000000800 */
[----:B------:R-:W-:Y:S01]  /*d2b0*/  FFMA R21, R68, 1.4426950216293334961, -R21 ;  /* 0x3fb8aa3b44157823 */ /* 0x000fe20000000815 */
[C---:B------:R-:W-:Y:S01]  /*d2c0*/  FADD R17, R0.reuse, -12583039 ;  /* 0xcb40007f00117421 */ /* 0x040fe20000000000 */
[----:B------:R-:W-:-:S02]  /*d2d0*/  SHF.L.U32 R0, R0, 0x17, RZ ;  /* 0x0000001700007819 */ /* 0x000fc400000006ff */
[----:B------:R-:W-:Y:S01]  /*d2e0*/  FFMA R68, R68, 1.925963033500011079e-08, R21 ;  /* 0x32a5706044447823 */ /* 0x000fe20000000015 */
[----:B------:R-:W-:Y:S01]  /*d2f0*/  SHF.L.U32 R21, R22, 0x17, RZ ;  /* 0x0000001716157819 */ /* 0x000fe200000006ff */
[----:B------:R-:W-:Y:S01]  /*d300*/  FFMA R17, R2, 1.4426950216293334961, -R17 ;  /* 0x3fb8aa3b02117823 */ /* 0x000fe20000000811 */
[----:B------:R-:W-:-:S03]  /*d310*/  FFMA.SAT R22, R12, R41, 0.5 ;  /* 0x3f0000000c167423 */ /* 0x000fc60000002029 */
[----:B------:R-:W-:Y:S01]  /*d320*/  FFMA R17, R2, 1.925963033500011079e-08, R17 ;  /* 0x32a5706002117823 */ /* 0x000fe20000000011 */
[----:B------:R-:W-:Y:S01]  /*d330*/  FFMA.SAT R2, R9, R41, 0.5 ;  /* 0x3f00000009027423 */ /* 0x000fe20000002029 */
[-C--:B------:R-:W-:Y:S01]  /*d340*/  FFMA.RM R22, R22, R43.reuse, 12582913 ;  /* 0x4b40000116167423 */ /* 0x080fe2000000402b */
[----:B------:R-:W1:Y:S02]  /*d350*/  MUFU.EX2 R68, R68 ;  /* 0x0000004400447308 */ /* 0x000e640000000800 */
[----:B------:R-:W-:Y:S01]  /*d360*/  FFMA.RM R2, R2, R43, 12582913 ;  /* 0x4b40000102027423 */ /* 0x000fe2000000402b */
[----:B0-----:R-:W-:Y:S01]  /*d370*/  FMUL R3, R3, R16 ;  /* 0x0000001003037220 */ /* 0x001fe20000400000 */
[----:B------:R-:W-:Y:S02]  /*d380*/  FFMA.SAT R16, R4, R41, 0.5 ;  /* 0x3f00000004107423 */ /* 0x000fe40000002029 */
[C---:B------:R-:W-:Y:S01]  /*d390*/  FADD R10, R2.reuse, -12583039 ;  /* 0xcb40007f020a7421 */ /* 0x040fe20000000000 */
[----:B------:R-:W-:-:S02]  /*d3a0*/  IMAD.SHL.U32 R2, R2, 0x800000, RZ ;  /* 0x0080000002027824 */ /* 0x000fc400078e00ff */
[----:B------:R-:W-:Y:S01]  /*d3b0*/  FFMA.RM R16, R16, R43, 12582913 ;  /* 0x4b40000110107423 */ /* 0x000fe2000000402b */
[----:B------:R-:W0:Y:S01]  /*d3c0*/  MUFU.EX2 R17, R17 ;  /* 0x0000001100117308 */ /* 0x000e220000000800 */
[----:B------:R-:W-:-:S04]  /*d3d0*/  FFMA R10, R9, 1.4426950216293334961, -R10 ;  /* 0x3fb8aa3b090a7823 */ /* 0x000fc8000000080a */
[----:B------:R-:W-:Y:S01]  /*d3e0*/  FFMA R10, R9, 1.925963033500011079e-08, R10 ;  /* 0x32a57060090a7823 */ /* 0x000fe2000000000a */
[----:B-1----:R-:W-:-:S03]  /*d3f0*/  FMUL R21, R21, R68 ;  /* 0x0000004415157220 */ /* 0x002fc60000400000 */
[----:B------:R1:W2:Y:S01]  /*d400*/  MUFU.EX2 R9, R10 ;  /* 0x0000000a00097308 */ /* 0x0002a20000000800 */
[----:B0-----:R-:W-:Y:S01]  /*d410*/  FMUL R0, R0, R17 ;  /* 0x0000001100007220 */ /* 0x001fe20000400000 */
[----:B-1----:R-:W-:-:S04]  /*d420*/  FFMA.SAT R10, R5, R41, 0.5 ;  /* 0x3f000000050a7423 */ /* 0x002fc80000002029 */
[----:B------:R-:W-:Y:S01]  /*d430*/  FFMA.RM R10, R10, R43, 12582913 ;  /* 0x4b4000010a0a7423 */ /* 0x000fe2000000402b */
[----:B--2---:R-:W-:Y:S01]  /*d440*/  FMUL R2, R2, R9 ;  /* 0x0000000902027220 */ /* 0x004fe20000400000 */
[----:B------:R-:W-:-:S04]  /*d450*/  FADD R9, R16, -12583039 ;  /* 0xcb40007f10097421 */ /* 0x000fc80000000000 */
[----:B------:R-:W-:-:S04]  /*d460*/  FFMA R9, R4, 1.4426950216293334961, -R9 ;  /* 0x3fb8aa3b04097823 */ /* 0x000fc80000000809 */
[----:B------:R-:W-:Y:S01]  /*d470*/  FFMA R9, R4, 1.925963033500011079e-08, R9 ;  /* 0x32a5706004097823 */ /* 0x000fe20000000009 */
[----:B------:R-:W-:Y:S01]  /*d480*/  SHF.L.U32 R4, R16, 0x17, RZ ;  /* 0x0000001710047819 */ /* 0x000fe200000006ff */
[----:B------:R-:W-:-:S04]  /*d490*/  FADD R16, R10, -12583039 ;  /* 0xcb40007f0a107421 */ /* 0x000fc80000000000 */
[----:B------:R-:W0:Y:S01]  /*d4a0*/  MUFU.EX2 R9, R9 ;  /* 0x0000000900097308 */ /* 0x000e220000000800 */
[----:B------:R-:W-:-:S04]  /*d4b0*/  FFMA R16, R5, 1.4426950216293334961, -R16 ;  /* 0x3fb8aa3b05107823 */ /* 0x000fc80000000810 */
[----:B------:R-:W-:Y:S01]  /*d4c0*/  FFMA R16, R5, 1.925963033500011079e-08, R16 ;  /* 0x32a5706005107823 */ /* 0x000fe20000000010 */
[----:B------:R-:W-:Y:S02]  /*d4d0*/  IMAD.SHL.U32 R5, R10, 0x800000, RZ ;  /* 0x008000000a057824 */ /* 0x000fe400078e00ff */
[----:B------:R-:W-:-:S04]  /*d4e0*/  FFMA.SAT R10, R6, R41, 0.5 ;  /* 0x3f000000060a7423 */ /* 0x000fc80000002029 */
[----:B------:R-:W-:Y:S01]  /*d4f0*/  FFMA.RM R10, R10, R43, 12582913 ;  /* 0x4b4000010a0a7423 */ /* 0x000fe2000000402b */
[----:B------:R-:W1:Y:S01]  /*d500*/  MUFU.EX2 R16, R16 ;  /* 0x0000001000107308 */ /* 0x000e620000000800 */
[----:B0-----:R-:W-:Y:S02]  /*d510*/  FMUL R4, R4, R9 ;  /* 0x0000000904047220 */ /* 0x001fe40000400000 */
[----:B------:R-:W-:-:S04]  /*d520*/  FADD R9, R10, -12583039 ;  /* 0xcb40007f0a097421 */ /* 0x000fc80000000000 */
[----:B------:R-:W-:-:S04]  /*d530*/  FFMA R9, R6, 1.4426950216293334961, -R9 ;  /* 0x3fb8aa3b06097823 */ /* 0x000fc80000000809 */
[----:B------:R-:W-:Y:S01]  /*d540*/  FFMA R9, R6, 1.925963033500011079e-08, R9 ;  /* 0x32a5706006097823 */ /* 0x000fe20000000009 */
[----:B------:R-:W-:Y:S01]  /*d550*/  SHF.L.U32 R6, R10, 0x17, RZ ;  /* 0x000000170a067819 */ /* 0x000fe200000006ff */
[----:B------:R-:W-:Y:S01]  /*d560*/  FFMA.SAT R10, R7, R41, 0.5 ;  /* 0x3f000000070a7423 */ /* 0x000fe20000002029 */
[----:B-1----:R-:W-:-:S03]  /*d570*/  FMUL R5, R5, R16 ;  /* 0x0000001005057220 */ /* 0x002fc60000400000 */
[----:B------:R-:W-:Y:S01]  /*d580*/  FFMA.RM R10, R10, R43, 12582913 ;  /* 0x4b4000010a0a7423 */ /* 0x000fe2000000402b */
[----:B------:R-:W0:Y:S03]  /*d590*/  MUFU.EX2 R9, R9 ;  /* 0x0000000900097308 */ /* 0x000e260000000800 */
[----:B------:R-:W-:-:S04]  /*d5a0*/  FADD R16, R10, -12583039 ;  /* 0xcb40007f0a107421 */ /* 0x000fc80000000000 */
[----:B------:R-:W-:-:S04]  /*d5b0*/  FFMA R16, R7, 1.4426950216293334961, -R16 ;  /* 0x3fb8aa3b07107823 */ /* 0x000fc80000000810 */
[----:B------:R-:W-:Y:S01]  /*d5c0*/  FFMA R16, R7, 1.925963033500011079e-08, R16 ;  /* 0x32a5706007107823 */ /* 0x000fe20000000010 */
[----:B------:R-:W-:Y:S02]  /*d5d0*/  IMAD.SHL.U32 R7, R10, 0x800000, RZ ;  /* 0x008000000a077824 */ /* 0x000fe400078e00ff */
[----:B------:R-:W-:-:S04]  /*d5e0*/  FFMA.SAT R10, R8, R41, 0.5 ;  /* 0x3f000000080a7423 */ /* 0x000fc80000002029 */
[----:B------:R-:W-:Y:S01]  /*d5f0*/  FFMA.RM R10, R10, R43, 12582913 ;  /* 0x4b4000010a0a7423 */ /* 0x000fe2000000402b */
[----:B0-----:R-:W-:Y:S01]  /*d600*/  FMUL R6, R6, R9 ;  /* 0x0000000906067220 */ /* 0x001fe20000400000 */
[----:B------:R-:W0:Y:S02]  /*d610*/  MUFU.EX2 R16, R16 ;  /* 0x0000001000107308 */ /* 0x000e240000000800 */
[----:B------:R-:W-:-:S04]  /*d620*/  FADD R9, R10, -12583039 ;  /* 0xcb40007f0a097421 */ /* 0x000fc80000000000 */
[----:B------:R-:W-:-:S04]  /*d630*/  FFMA R9, R8, 1.4426950216293334961, -R9 ;  /* 0x3fb8aa3b08097823 */ /* 0x000fc80000000809 */
[----:B------:R-:W-:Y:S01]  /*d640*/  FFMA R17, R8, 1.925963033500011079e-08, R9 ;  /* 0x32a5706008117823 */ /* 0x000fe20000000009 */
[----:B------:R-:W-:Y:S01]  /*d650*/  SHF.L.U32 R8, R10, 0x17, RZ ;  /* 0x000000170a087819 */ /* 0x000fe200000006ff */
[----:B------:R-:W-:-:S04]  /*d660*/  FFMA.SAT R10, R18, R41, 0.5 ;  /* 0x3f000000120a7423 */ /* 0x000fc80000002029 */
[----:B------:R-:W-:Y:S01]  /*d670*/  FFMA.RM R10, R10, R43, 12582913 ;  /* 0x4b4000010a0a7423 */ /* 0x000fe2000000402b */
[----:B------:R-:W1:Y:S01]  /*d680*/  MUFU.EX2 R17, R17 ;  /* 0x0000001100117308 */ /* 0x000e620000000800 */
[----:B0-----:R-:W-:Y:S01]  /*d690*/  FMUL R7, R7, R16 ;  /* 0x0000001007077220 */ /* 0x001fe20000400000 */
[----:B------:R-:W-:Y:S01]  /*d6a0*/  FFMA.SAT R16, R62, R41, 0.5 ;  /* 0x3f0000003e107423 */ /* 0x000fe20000002029 */
[----:B------:R-:W-:-:S03]  /*d6b0*/  FADD R9, R10, -12583039 ;  /* 0xcb40007f0a097421 */ /* 0x000fc60000000000 */
[----:B------:R-:W-:Y:S01]  /*d6c0*/  FFMA.RM R16, R16, R43, 12582913 ;  /* 0x4b40000110107423 */ /* 0x000fe2000000402b */
[----:B------:R-:W-:-:S03]  /*d6d0*/  FFMA R9, R18, 1.4426950216293334961, -R9 ;  /* 0x3fb8aa3b12097823 */ /* 0x000fc60000000809 */
[----:B------:R-:W-:Y:S01]  /*d6e0*/  FADD R19, R16, -12583039 ;  /* 0xcb40007f10137421 */ /* 0x000fe20000000000 */
[----:B------:R-:W-:Y:S01]  /*d6f0*/  FFMA R18, R18, 1.925963033500011079e-08, R9 ;  /* 0x32a5706012127823 */ /* 0x000fe20000000009 */
[----:B------:R-:W-:Y:S02]  /*d700*/  IMAD.SHL.U32 R9, R10, 0x800000, RZ ;  /* 0x008000000a097824 */ /* 0x000fe400078e00ff */
[----:B------:R-:W-:Y:S01]  /*d710*/  FFMA.SAT R10, R60, R41, 0.5 ;  /* 0x3f0000003c0a7423 */ /* 0x000fe20000002029 */
[----:B------:R-:W-:Y:S01]  /*d720*/  FFMA R19, R62, 1.4426950216293334961, -R19 ;  /* 0x3fb8aa3b3e137823 */ /* 0x000fe20000000813 */
[----:B------:R-:W-:Y:S01]  /*d730*/  IMAD.SHL.U32 R16, R16, 0x800000, RZ ;  /* 0x0080000010107824 */ /* 0x000fe200078e00ff */
[----:B------:R-:W0:Y:S01]  /*d740*/  MUFU.EX2 R18, R18 ;  /* 0x0000001200127308 */ /* 0x000e220000000800 */
[----:B------:R-:W-:Y:S01]  /*d750*/  FFMA.RM R10, R10, R43, 12582913 ;  /* 0x4b4000010a0a7423 */ /* 0x000fe2000000402b */
[----:B-1----:R-:W-:Y:S01]  /*d760*/  FMUL R8, R8, R17 ;  /* 0x0000001108087220 */ /* 0x002fe20000400000 */
[----:B------:R-:W-:-:S02]  /*d770*/  FFMA R19, R62, 1.925963033500011079e-08, R19 ;  /* 0x32a570603e137823 */ /* 0x000fc40000000013 */
[C---:B------:R-:W-:Y:S01]  /*d780*/  FADD R17, R10.reuse, -12583039 ;  /* 0xcb40007f0a117421 */ /* 0x040fe20000000000 */
[----:B------:R-:W-:-:S03]  /*d790*/  SHF.L.U32 R10, R10, 0x17, RZ ;  /* 0x000000170a0a7819 */ /* 0x000fc600000006ff */
[C---:B------:R-:W-:Y:S01]  /*d7a0*/  FFMA R17, R60.reuse, 1.4426950216293334961, -R17 ;  /* 0x3fb8aa3b3c117823 */ /* 0x040fe20000000811 */
[----:B------:R-:W1:Y:S03]  /*d7b0*/  MUFU.EX2 R19, R19 ;  /* 0x0000001300137308 */ /* 0x000e660000000800 */
[----:B------:R-:W-:Y:S01]  /*d7c0*/  FFMA R17, R60, 1.925963033500011079e-08, R17 ;  /* 0x32a570603c117823 */ /* 0x000fe20000000011 */
[----:B0-----:R-:W-:Y:S01]  /*d7d0*/  FMUL R9, R9, R18 ;  /* 0x0000001209097220 */ /* 0x001fe20000400000 */
[----:B------:R-:W-:-:S04]  /*d7e0*/  FFMA.SAT R18, R11, R41, 0.5 ;  /* 0x3f0000000b127423 */ /* 0x000fc80000002029 */
[----:B------:R-:W0:Y:S01]  /*d7f0*/  MUFU.EX2 R17, R17 ;  /* 0x0000001100117308 */ /* 0x000e220000000800 */
[----:B------:R-:W-:-:S04]  /*d800*/  FFMA.RM R18, R18, R43, 12582913 ;  /* 0x4b40000112127423 */ /* 0x000fc8000000402b */
[----:B------:R-:W-:Y:S01]  /*d810*/  FADD R20, R18, -12583039 ;  /* 0xcb40007f12147421 */ /* 0x000fe20000000000 */
[----:B-1----:R-:W-:-:S03]  /*d820*/  FMUL R16, R16, R19 ;  /* 0x0000001310107220 */ /* 0x002fc60000400000 */
[----:B------:R-:W-:-:S04]  /*d830*/  FFMA R20, R11, 1.4426950216293334961, -R20 ;  /* 0x3fb8aa3b0b147823 */ /* 0x000fc80000000814 */
[----:B------:R-:W-:Y:S01]  /*d840*/  FFMA R20, R11, 1.925963033500011079e-08, R20 ;  /* 0x32a570600b147823 */ /* 0x000fe20000000014 */
[----:B0-----:R-:W-:Y:S01]  /*d850*/  FMUL R10, R10, R17 ;  /* 0x000000110a0a7220 */ /* 0x001fe20000400000 */
[----:B------:R-:W-:Y:S01]  /*d860*/  SHF.L.U32 R17, R18, 0x17, RZ ;  /* 0x0000001712117819 */ /* 0x000fe200000006ff */
[----:B------:R-:W-:-:S03]  /*d870*/  FFMA.SAT R18, R64, R41, 0.5 ;  /* 0x3f00000040127423 */ /* 0x000fc60000002029 */
[----:B------:R-:W0:Y:S01]  /*d880*/  MUFU.EX2 R20, R20 ;  /* 0x0000001400147308 */ /* 0x000e220000000800 */
[----:B------:R-:W-:-:S04]  /*d890*/  FFMA.RM R18, R18, R43, 12582913 ;  /* 0x4b40000112127423 */ /* 0x000fc8000000402b */
[C---:B------:R-:W-:Y:S01]  /*d8a0*/  FADD R11, R18.reuse, -12583039 ;  /* 0xcb40007f120b7421 */ /* 0x040fe20000000000 */
[----:B------:R-:W-:-:S03]  /*d8b0*/  IMAD.SHL.U32 R18, R18, 0x800000, RZ ;  /* 0x0080000012127824 */ /* 0x000fc600078e00ff */
[----:B------:R-:W-:-:S04]  /*d8c0*/  FFMA R11, R64, 1.4426950216293334961, -R11 ;  /* 0x3fb8aa3b400b7823 */ /* 0x000fc8000000080b */
[----:B------:R-:W-:Y:S01]  /*d8d0*/  FFMA R11, R64, 1.925963033500011079e-08, R11 ;  /* 0x32a57060400b7823 */ /* 0x000fe2000000000b */
[----:B0-----:R-:W-:Y:S01]  /*d8e0*/  FMUL R17, R17, R20 ;  /* 0x0000001411117220 */ /* 0x001fe20000400000 */
[----:B------:R-:W-:-:S04]  /*d8f0*/  FFMA.SAT R20, R66, R41, 0.5 ;  /* 0x3f00000042147423 */ /* 0x000fc80000002029 */
[----:B------:R-:W0:Y:S01]  /*d900*/  MUFU.EX2 R11, R11 ;  /* 0x0000000b000b7308 */ /* 0x000e220000000800 */
[----:B------:R-:W-:-:S04]  /*d910*/  FFMA.RM R20, R20, R43, 12582913 ;  /* 0x4b40000114147423 */ /* 0x000fc8000000402b */
[----:B------:R-:W-:-:S04]  /*d920*/  FADD R19, R20, -12583039 ;  /* 0xcb40007f14137421 */ /* 0x000fc80000000000 */
[----:B------:R-:W-:-:S04]  /*d930*/  FFMA R19, R66, 1.4426950216293334961, -R19 ;  /* 0x3fb8aa3b42137823 */ /* 0x000fc80000000813 */
[----:B------:R-:W-:Y:S01]  /*d940*/  FFMA R66, R66, 1.925963033500011079e-08, R19 ;  /* 0x32a5706042427823 */ /* 0x000fe20000000013 */
[----:B------:R-:W-:Y:S01]  /*d950*/  SHF.L.U32 R19, R20, 0x17, RZ ;  /* 0x0000001714137819 */ /* 0x000fe200000006ff */
[----:B------:R-:W-:Y:S01]  /*d960*/  FFMA.SAT R20, R74, R41, 0.5 ;  /* 0x3f0000004a147423 */ /* 0x000fe20000002029 */
[----:B0-----:R-:W-:-:S03]  /*d970*/  FMUL R18, R18, R11 ;  /* 0x0000000b12127220 */ /* 0x001fc60000400000 */
[----:B------:R-:W-:Y:S01]  /*d980*/  FFMA.RM R20, R20, R43, 12582913 ;  /* 0x4b40000114147423 */ /* 0x000fe2000000402b */
[----:B------:R-:W0:Y:S03]  /*d990*/  MUFU.EX2 R66, R66 ;  /* 0x0000004200427308 */ /* 0x000e260000000800 */
[C---:B------:R-:W-:Y:S01]  /*d9a0*/  FADD R11, R20.reuse, -12583039 ;  /* 0xcb40007f140b7421 */ /* 0x040fe20000000000 */
[----:B------:R-:W-:-:S03]  /*d9b0*/  IMAD.SHL.U32 R20, R20, 0x800000, RZ ;  /* 0x0080000014147824 */ /* 0x000fc600078e00ff */
[----:B------:R-:W-:-:S04]  /*d9c0*/  FFMA R11, R74, 1.4426950216293334961, -R11 ;  /* 0x3fb8aa3b4a0b7823 */ /* 0x000fc8000000080b */
[----:B------:R-:W-:-:S06]  /*d9d0*/  FFMA R11, R74, 1.925963033500011079e-08, R11 ;  /* 0x32a570604a0b7823 */ /* 0x000fcc000000000b */
[----:B------:R-:W1:Y:S01]  /*d9e0*/  MUFU.EX2 R11, R11 ;  /* 0x0000000b000b7308 */ /* 0x000e620000000800 */
[----:B0-----:R-:W-:Y:S01]  /*d9f0*/  FMUL R19, R19, R66 ;  /* 0x0000004213137220 */ /* 0x001fe20000400000 */
[----:B-1----:R-:W-:Y:S01]  /*da00*/  FMUL R20, R20, R11 ;  /* 0x0000000b14147220 */ /* 0x002fe20000400000 */
[C---:B------:R-:W-:Y:S01]  /*da10*/  FADD R11, R22.reuse, -12583039 ;  /* 0xcb40007f160b7421 */ /* 0x040fe20000000000 */
[----:B------:R-:W-:-:S03]  /*da20*/  IMAD.SHL.U32 R22, R22, 0x800000, RZ ;  /* 0x0080000016167824 */ /* 0x000fc600078e00ff */
[----:B------:R-:W-:-:S04]  /*da30*/  FFMA R11, R12, 1.4426950216293334961, -R11 ;  /* 0x3fb8aa3b0c0b7823 */ /* 0x000fc8000000080b */
[----:B------:R-:W-:Y:S01]  /*da40*/  FFMA R11, R12, 1.925963033500011079e-08, R11 ;  /* 0x32a570600c0b7823 */ /* 0x000fe2000000000b */
[----:B------:R-:W-:-:S04]  /*da50*/  FFMA.SAT R12, R70, R41, 0.5 ;  /* 0x3f000000460c7423 */ /* 0x000fc80000002029 */
[----:B------:R-:W-:Y:S01]  /*da60*/  FFMA.RM R12, R12, R43, 12582913 ;  /* 0x4b4000010c0c7423 */ /* 0x000fe2000000402b */
[----:B------:R-:W0:Y:S03]  /*da70*/  MUFU.EX2 R11, R11 ;  /* 0x0000000b000b7308 */ /* 0x000e260000000800 */
[C---:B------:R-:W-:Y:S01]  /*da80*/  FADD R23, R12.reuse, -12583039 ;  /* 0xcb40007f0c177421 */ /* 0x040fe20000000000 */
[----:B------:R-:W-:-:S03]  /*da90*/  SHF.L.U32 R12, R12, 0x17, RZ ;  /* 0x000000170c0c7819 */ /* 0x000fc600000006ff */
[----:B------:R-:W-:-:S04]  /*daa0*/  FFMA R23, R70, 1.4426950216293334961, -R23 ;  /* 0x3fb8aa3b46177823 */ /* 0x000fc80000000817 */
[----:B------:R-:W-:-:S04]  /*dab0*/  FFMA R70, R70, 1.925963033500011079e-08, R23 ;  /* 0x32a5706046467823 */ /* 0x000fc80000000017 */
[----:B------:R-:W1:Y:S01]  /*dac0*/  MUFU.EX2 R23, R70 ;  /* 0x0000004600177308 */ /* 0x000e620000000800 */
[----:B0-----:R-:W-:Y:S01]  /*dad0*/  FMUL R22, R22, R11 ;  /* 0x0000000b16167220 */ /* 0x001fe20000400000 */
[----:B-1----:R-:W-:Y:S01]  /*dae0*/  FMUL R23, R12, R23 ;  /* 0x000000170c177220 */ /* 0x002fe20000400000 */
[----:B------:R-:W-:-:S04]  /*daf0*/  FFMA.SAT R12, R13, R41, 0.5 ;  /* 0x3f0000000d0c7423 */ /* 0x000fc80000002029 */
[----:B------:R-:W-:-:S04]  /*db00*/  FFMA.RM R12, R12, R43, 12582913 ;  /* 0x4b4000010c0c7423 */ /* 0x000fc8000000402b */
[C---:B------:R-:W-:Y:S01]  /*db10*/  FADD R24, R12.reuse, -12583039 ;  /* 0xcb40007f0c187421 */ /* 0x040fe20000000000 */
[----:B------:R-:W-:-:S03]  /*db20*/  IMAD.SHL.U32 R12, R12, 0x800000, RZ ;  /* 0x008000000c0c7824 */ /* 0x000fc600078e00ff */
[----:B------:R-:W-:-:S04]  /*db30*/  FFMA R24, R13, 1.4426950216293334961, -R24 ;  /* 0x3fb8aa3b0d187823 */ /* 0x000fc80000000818 */
[----:B------:R-:W-:-:S06]  /*db40*/  FFMA R13, R13, 1.925963033500011079e-08, R24 ;  /* 0x32a570600d0d7823 */ /* 0x000fcc0000000018 */
[----:B------:R-:W0:Y:S02]  /*db50*/  MUFU.EX2 R13, R13 ;  /* 0x0000000d000d7308 */ /* 0x000e240000000800 */
[----:B0-----:R-:W-:Y:S01]  /*db60*/  FMUL R24, R12, R13 ;  /* 0x0000000d0c187220 */ /* 0x001fe20000400000 */
[----:B------:R-:W-:-:S04]  /*db70*/  FFMA.SAT R12, R72, R41, 0.5 ;  /* 0x3f000000480c7423 */ /* 0x000fc80000002029 */
[----:B------:R-:W-:-:S04]  /*db80*/  FFMA.RM R12, R12, R43, 12582913 ;  /* 0x4b4000010c0c7423 */ /* 0x000fc8000000402b */
[C---:B------:R-:W-:Y:S01]  /*db90*/  FADD R11, R12.reuse, -12583039 ;  /* 0xcb40007f0c0b7421 */ /* 0x040fe20000000000 */
[----:B------:R-:W-:-:S03]  /*dba0*/  SHF.L.U32 R12, R12, 0x17, RZ ;  /* 0x000000170c0c7819 */ /* 0x000fc600000006ff */
[----:B------:R-:W-:-:S04]  /*dbb0*/  FFMA R11, R72, 1.4426950216293334961, -R11 ;  /* 0x3fb8aa3b480b7823 */ /* 0x000fc8000000080b */
[----:B------:R-:W-:-:S06]  /*dbc0*/  FFMA R11, R72, 1.925963033500011079e-08, R11 ;  /* 0x32a57060480b7823 */ /* 0x000fcc000000000b */
[----:B------:R-:W0:Y:S02]  /*dbd0*/  MUFU.EX2 R11, R11 ;  /* 0x0000000b000b7308 */ /* 0x000e240000000800 */
[----:B0-----:R-:W-:Y:S01]  /*dbe0*/  FMUL R25, R12, R11 ;  /* 0x0000000b0c197220 */ /* 0x001fe20000400000 */
        /* <DEDUP_REMOVED lines=21> */
[----:B------:R-:W-:Y:S01]  /*dd40*/  FFMA R14, R15, 1.925963033500011079e-08, R14 ;  /* 0x32a570600f0e7823 */ /* 0x000fe2000000000e */
[----:B------:R-:W-:-:S03]  /*dd50*/  IMAD.MOV.U32 R15, RZ, RZ, -0x1 ;  /* 0xffffffffff0f7424 */ /* 0x000fc600078e00ff */
[----:B------:R0:W1:Y:S02]  /*dd60*/  MUFU.EX2 R13, R14 ;  /* 0x0000000e000d7308 */ /* 0x0000640000000800 */
[----:B0-----:R-:W-:-:S04]  /*dd70*/  FFMA.SAT R14, R37, R41, 0.5 ;  /* 0x3f000000250e7423 */ /* 0x001fc80000002029 */
[----:B------:R-:W-:Y:S01]  /*dd80*/  FFMA.RM R14, R14, R43, 12582913 ;  /* 0x4b4000010e0e7423 */ /* 0x000fe2000000402b */
[----:B-1----:R-:W-:Y:S01]  /*dd90*/  FMUL R28, R12, R13 ;  /* 0x0000000d0c1c7220 */ /* 0x002fe20000400000 */
        /* <DEDUP_REMOVED lines=64> */
[----:B------:R-:W-:Y:S01]  /*e1a0*/  FADD R13, RZ, R3 ;  /* 0x00000003ff0d7221 */ /* 0x000fe20000000000 */
[C---:B------:R-:W-:Y:S01]  /*e1b0*/  FADD R12, R14.reuse, -12583039 ;  /* 0xcb40007f0e0c7421 */ /* 0x040fe20000000000 */
[----:B------:R-:W-:Y:S02]  /*e1c0*/  SHF.L.U32 R14, R14, 0x17, RZ ;  /* 0x000000170e0e7819 */ /* 0x000fe400000006ff */
[----:B------:R-:W-:Y:S01]  /*e1d0*/  FADD R13, R13, R0 ;  /* 0x000000000d0d7221 */ /* 0x000fe20000000000 */
[----:B------:R-:W-:-:S03]  /*e1e0*/  FFMA R12, R37, 1.4426950216293334961, -R12 ;  /* 0x3fb8aa3b250c7823 */ /* 0x000fc6000000080c */
[----:B------:R-:W-:Y:S01]  /*e1f0*/  FADD R13, R13, R2 ;  /* 0x000000020d0d7221 */ /* 0x000fe20000000000 */
[----:B------:R-:W-:-:S03]  /*e200*/  FFMA R11, R37, 1.925963033500011079e-08, R12 ;  /* 0x32a57060250b7823 */ /* 0x000fc6000000000c */
[----:B------:R-:W-:-:S03]  /*e210*/  FADD R12, R13, R4 ;  /* 0x000000040d0c7221 */ /* 0x000fc60000000000 */
[----:B------:R-:W0:Y:S01]  /*e220*/  MUFU.EX2 R11, R11 ;  /* 0x0000000b000b7308 */ /* 0x000e220000000800 */
[----:B------:R-:W-:-:S04]  /*e230*/  FADD R13, R12, R5 ;  /* 0x000000050c0d7221 */ /* 0x000fc80000000000 */
[----:B------:R-:W-:-:S04]  /*e240*/  FADD R12, R13, R6 ;  /* 0x000000060d0c7221 */ /* 0x000fc80000000000 */
[----:B------:R-:W-:-:S04]  /*e250*/  FADD R13, R12, R7 ;  /* 0x000000070c0d7221 */ /* 0x000fc80000000000 */
[----:B------:R-:W-:-:S04]  /*e260*/  FADD R12, R13, R8 ;  /* 0x000000080d0c7221 */ /* 0x000fc80000000000 */
[----:B------:R-:W-:Y:S01]  /*e270*/  FADD R13, R12, R9 ;  /* 0x000000090c0d7221 */ /* 0x000fe20000000000 */
[----:B0-----:R-:W-:Y:S01]  /*e280*/  FMUL R37, R14, R11 ;  /* 0x0000000b0e257220 */ /* 0x001fe20000400000 */
[----:B------:R-:W-:Y:S02]  /*e290*/  HFMA2 R11, -RZ, RZ, 0, 1.847743988037109375e-06 ;  /* 0x0000001fff0b7431 */ /* 0x000fe400000001ff */
        /* <DEDUP_REMOVED lines=27> */
.L_x_772:
[----:B------:R-:W-:Y:S02]  /*e450*/  IMAD.MOV.U32 R12, RZ, RZ, 0x8 ;  /* 0x00000008ff0c7424 */ /* 0x000fe400078e00ff */
[----:B------:R-:W-:-:S05]  /*e460*/  FADD R40, R13, R14 ;  /* 0x0000000e0d287221 */ /* 0x000fca0000000000 */
[----:B------:R-:W-:-:S07]  /*e470*/  MOV R13, R40 ;  /* 0x00000028000d7202 */ /* 0x000fce0000000f00 */
[----:B------:R-:W-:Y:S05]  /*e480*/  WARPSYNC.COLLECTIVE R15, `(.L_x_773) ;  /* 0x000000000f087348 */ /* 0x000fea0003c00000 */
[----:B------:R0:W1:Y:S02]  /*e490*/  SHFL.BFLY P6, R14, R13, R12, R11 ;  /* 0x0c00000c0d0e7389 */ /* 0x00006400000c000b */
[----:B01----:R-:W-:Y:S05]  /*e4a0*/  ENDCOLLECTIVE ;  /* 0x000000000000791b */ /* 0x003fea0003800000 */
.L_x_773:
[----:B------:R-:W-:Y:S02]  /*e4b0*/  IMAD.MOV.U32 R12, RZ, RZ, 0x4 ;  /* 0x00000004ff0c7424 */ /* 0x000fe400078e00ff */
[----:B------:R-:W-:-:S05]  /*e4c0*/  FADD R41, R40, R14 ;  /* 0x0000000e28297221 */ /* 0x000fca0000000000 */
[----:B------:R-:W-:-:S07]  /*e4d0*/  MOV R13, R41 ;  /* 0x00000029000d7202 */ /* 0x000fce0000000f00 */
[----:B------:R-:W-:Y:S05]  /*e4e0*/  WARPSYNC.COLLECTIVE R15, `(.L_x_774) ;  /* 0x000000000f087348 */ /* 0x000fea0003c00000 */
[----:B------:R0:W1:Y:S02]  /*e4f0*/  SHFL.BFLY P6, R14, R13, R12, R11 ;  /* 0x0c00000c0d0e7389 */ /* 0x00006400000c000b */
[----:B01----:R-:W-:Y:S05]  /*e500*/  ENDCOLLECTIVE ;  /* 0x000000000000791b */ /* 0x003fea0003800000 */
.L_x_774:
[----:B------:R-:W-:Y:S02]  /*e510*/  IMAD.MOV.U32 R12, RZ, RZ, 0x2 ;  /* 0x00000002ff0c7424 */ /* 0x000fe400078e00ff */
[----:B------:R-:W-:-:S05]  /*e520*/  FADD R42, R41, R14 ;  /* 0x0000000e292a7221 */ /* 0x000fca0000000000 */
[----:B------:R-:W-:-:S07]  /*e530*/  MOV R13, R42 ;  /* 0x0000002a000d7202 */ /* 0x000fce0000000f00 */
[----:B------:R-:W-:Y:S05]  /*e540*/  WARPSYNC.COLLECTIVE R15, `(.L_x_775) ;  /* 0x000000000f087348 */ /* 0x000fea0003c00000 */
[----:B------:R0:W1:Y:S02]  /*e550*/  SHFL.BFLY P6, R14, R13, R12, R11 ;  /* 0x0c00000c0d0e7389 */ /* 0x00006400000c000b */
[----:B01----:R-:W-:Y:S05]  /*e560*/  ENDCOLLECTIVE ;  /* 0x000000000000791b */ /* 0x003fea0003800000 */
.L_x_775:
[----:B------:R-:W-:Y:S02]  /*e570*/  IMAD.MOV.U32 R12, RZ, RZ, 0x1 ;  /* 0x00000001ff0c7424 */ /* 0x000fe400078e00ff */
[----:B------:R-:W-:-:S05]  /*e580*/  FADD R43, R42, R14 ;  /* 0x0000000e2a2b7221 */ /* 0x000fca0000000000 */
[----:B------:R-:W-:-:S07]  /*e590*/  MOV R13, R43 ;  /* 0x0000002b000d7202 */ /* 0x000fce0000000f00 */
[----:B------:R-:W-:Y:S05]  /*e5a0*/  WARPSYNC.COLLECTIVE R15, `(.L_x_776) ;  /* 0x000000000f087348 */ /* 0x000fea0003c00000 */
[----:B------:R0:W1:Y:S02]  /*e5b0*/  SHFL.BFLY P6, R14, R13, R12, R11 ;  /* 0x0c00000c0d0e7389 */ /* 0x00006400000c000b */
[----:B01----:R-:W-:Y:S05]  /*e5c0*/  ENDCOLLECTIVE ;  /* 0x000000000000791b */ /* 0x003fea0003800000 */
.L_x_776:
[----:B------:R-:W-:Y:S05]  /*e5d0*/  BRA `(.L_x_777) ;  /* 0xffffffc400547947 */ /* 0x000fea000383ffff */
        .weak           $__internal_11_$__cuda_sm3x_div_rn_noftz_f32_slowpath
        .type           $__internal_11_$__cuda_sm3x_div_rn_noftz_f32_slowpath,@function
        .size           $__internal_11_$__cuda_sm3x_div_rn_noftz_f32_slowpath,(.L_x_37388 - $__internal_11_$__cuda_sm3x_div_rn_noftz_f32_slowpath)
$__internal_11_$__cuda_sm3x_div_rn_noftz_f32_slowpath:
[----:B------:R-:W-:Y:S01]  /*e5e0*/  SHF.R.U32.HI R41, RZ, 0x17, R12 ;  /* 0x00000017ff297819 */ /* 0x000fe2000001160c */
[----:B------:R-:W-:Y:S01]  /*e5f0*/  BSSY.RECONVERGENT B1, `(.L_x_778) ;  /* 0x0000062000017945 */ /* 0x000fe20003800200 */
[----:B------:R-:W-:Y:S02]  /*e600*/  SHF.R.U32.HI R13, RZ, 0x17, R3 ;  /* 0x00000017ff0d7819 */ /* 0x000fe40000011603 */
        /* <DEDUP_REMOVED lines=31> */
.L_x_779:
[----:B------:R-:W-:Y:S01]  /*e800*/  LEA R41, R51, 0xc0800000, 0x17 ;  /* 0xc080000033297811 */ /* 0x000fe200078eb8ff */
[----:B------:R-:W-:Y:S03]  /*e810*/  BSSY.RECONVERGENT B2, `(.L_x_784) ;  /* 0x0000036000027945 */ /* 0x000fe60003800200 */
[----:B------:R-:W-:Y:S01]  /*e820*/  IADD3 R41, PT, PT, -R41, R12, RZ ;  /* 0x0000000c29297210 */ /* 0x000fe20007ffe1ff */
[----:B------:R-:W-:-:S03]  /*e830*/  VIADD R12, R49, 0xffffff81 ;  /* 0xffffff81310c7836 */ /* 0x000fc60000000000 */
        /* <DEDUP_REMOVED lines=9> */
[----:B------:R-:W-:Y:S01]  /*e8d0*/  FFMA R49, R48, R50, R3 ;  /* 0x0000003230317223 */ /* 0x000fe20000000003 */
[----:B------:R-:W-:-:S03]  /*e8e0*/  IADD3 R42, PT, PT, R42, R13, RZ ;  /* 0x0000000d2a2a7210 */ /* 0x000fc60007ffe0ff */
        /* <DEDUP_REMOVED lines=15> */
[C---:B------:R-:W-:Y:S02]  /*e9e0*/  VIADD R42, R48.reuse, 0x20 ;  /* 0x00000020302a7836 */ /* 0x040fe40000000000 */
[CCC-:B------:R-:W-:Y:S01]  /*e9f0*/  FFMA.RM R13, R53.reuse, R49.reuse, R50.reuse ;  /* 0x00000031350d7223 */ /* 0x1c0fe20000004032 */
[----:B------:R-:W-:Y:S02]  /*ea00*/  ISETP.NE.AND P2, PT, R48, RZ, PT ;  /* 0x000000ff3000720c */ /* 0x000fe40003f45270 */
[----:B------:R-:W-:Y:S01]  /*ea10*/  LOP3.LUT R41, R12, 0x7fffff, RZ, 0xc0, !PT ;  /* 0x007fffff0c297812 */ /* 0x000fe200078ec0ff */
[----:B------:R-:W-:Y:S01]  /*ea20*/  FFMA.RP R12, R53, R49, R50 ;  /* 0x00000031350c7223 */ /* 0x000fe20000008032 */
[----:B------:R-:W-:Y:S02]  /*ea30*/  ISETP.NE.AND P1, PT, R48, RZ, PT ;  /* 0x000000ff3000720c */ /* 0x000fe40003f25270 */
[----:B------:R-:W-:-:S02]  /*ea40*/  LOP3.LUT R41, R41, 0x800000, RZ, 0xfc, !PT ;  /* 0x0080000029297812 */ /* 0x000fc400078efcff */
[----:B------:R-:W-:Y:S02]  /*ea50*/  IADD3 R48, PT, PT, -R48, RZ, RZ ;  /* 0x000000ff30307210 */ /* 0x000fe40007ffe1ff */
[----:B------:R-:W-:Y:S02]  /*ea60*/  SHF.L.U32 R42, R41, R42, RZ ;  /* 0x0000002a292a7219 */ /* 0x000fe400000006ff */
[----:B------:R-:W-:Y:S02]  /*ea70*/  FSETP.NEU.FTZ.AND P0, PT, R12, R13, PT ;  /* 0x0000000d0c00720b */ /* 0x000fe40003f1d000 */
[----:B------:R-:W-:Y:S02]  /*ea80*/  SEL R12, R48, RZ, P2 ;  /* 0x000000ff300c7207 */ /* 0x000fe40001000000 */
[----:B------:R-:W-:Y:S02]  /*ea90*/  ISETP.NE.AND P1, PT, R42, RZ, P1 ;  /* 0x000000ff2a00720c */ /* 0x000fe40000f25270 */
[----:B------:R-:W-:-:S02]  /*eaa0*/  SHF.R.U32.HI R12, RZ, R12, R41 ;  /* 0x0000000cff0c7219 */ /* 0x000fc40000011629 */
[----:B------:R-:W-:Y:S02]  /*eab0*/  PLOP3.LUT P0, PT, P0, P1, PT, 0xf8, 0x8f ;  /* 0x00000000008f781c */ /* 0x000fe40000703f70 */
[----:B------:R-:W-:Y:S02]  /*eac0*/  SHF.R.U32.HI R42, RZ, 0x1, R12 ;  /* 0x00000001ff2a7819 */ /* 0x000fe4000001160c */
[----:B------:R-:W-:-:S04]  /*ead0*/  SEL R13, RZ, 0x1, !P0 ;  /* 0x00000001ff0d7807 */ /* 0x000fc80004000000 */
[----:B------:R-:W-:-:S04]  /*eae0*/  LOP3.LUT R13, R13, 0x1, R42, 0xf8, !PT ;  /* 0x000000010d0d7812 */ /* 0x000fc800078ef82a */
[----:B------:R-:W-:-:S05]  /*eaf0*/  LOP3.LUT R13, R13, R12, RZ, 0xc0, !PT ;  /* 0x0000000c0d0d7212 */ /* 0x000fca00078ec0ff */
[----:B------:R-:W-:-:S05]  /*eb00*/  IMAD.IADD R42, R42, 0x1, R13 ;  /* 0x000000012a2a7824 */ /* 0x000fca00078e020d */
[----:B------:R-:W-:Y:S01]  /*eb10*/  LOP3.LUT R3, R42, R3, RZ, 0xfc, !PT ;  /* 0x000000032a037212 */ /* 0x000fe200078efcff */
[----:B------:R-:W-:Y:S06]  /*eb20*/  BRA `(.L_x_787) ;  /* 0x0000000000107947 */ /* 0x000fec0003800000 */
.L_x_786:
[----:B------:R-:W-:-:S04]  /*eb30*/  LOP3.LUT R3, R3, 0x80000000, RZ, 0xc0, !PT ;  /* 0x8000000003037812 */ /* 0x000fc800078ec0ff */
[----:B------:R-:W-:Y:S01]  /*eb40*/  LOP3.LUT R3, R3, 0x7f800000, RZ, 0xfc, !PT ;  /* 0x7f80000003037812 */ /* 0x000fe200078efcff */
[----:B------:R-:W-:Y:S06]  /*eb50*/  BRA `(.L_x_787) ;  /* 0x0000000000047947 */ /* 0x000fec0003800000 */
.L_x_785:
[----:B------:R-:W-:-:S07]  /*eb60*/  LEA R3, R42, R3, 0x17 ;  /* 0x000000032a037211 */ /* 0x000fce00078eb8ff */
.L_x_787:
[----:B------:R-:W-:Y:S05]  /*eb70*/  BSYNC.RECONVERGENT B2 ;  /* 0x0000000000027941 */ /* 0x000fea0003800200 */
.L_x_784:
[----:B------:R-:W-:Y:S05]  /*eb80*/  BRA `(.L_x_788) ;  /* 0x0000000000207947 */ /* 0x000fea0003800000 */
.L_x_783:
[----:B------:R-:W-:-:S04]  /*eb90*/  LOP3.LUT R3, R12, 0x80000000, R3, 0x48, !PT ;  /* 0x800000000c037812 */ /* 0x000fc800078e4803 */
[----:B------:R-:W-:Y:S01]  /*eba0*/  LOP3.LUT R3, R3, 0x7f800000, RZ, 0xfc, !PT ;  /* 0x7f80000003037812 */ /* 0x000fe200078efcff */
[----:B------:R-:W-:Y:S06]  /*ebb0*/  BRA `(.L_x_788) ;  /* 0x0000000000147947 */ /* 0x000fec0003800000 */
.L_x_782:
[----:B------:R-:W-:Y:S01]  /*ebc0*/  LOP3.LUT R3, R12, 0x80000000, R3, 0x48, !PT ;  /* 0x800000000c037812 */ /* 0x000fe200078e4803 */
[----:B------:R-:W-:Y:S06]  /*ebd0*/  BRA `(.L_x_788) ;  /* 0x00000000000c7947 */ /* 0x000fec0003800000 */
.L_x_781:
[----:B------:R-:W0:Y:S01]  /*ebe0*/  MUFU.RSQ R3, -QNAN ;  /* 0xffc0000000037908 */ /* 0x000e220000001400 */
[----:B------:R-:W-:Y:S05]  /*ebf0*/  BRA `(.L_x_788) ;  /* 0x0000000000047947 */ /* 0x000fea0003800000 */
.L_x_780:
[----:B------:R-:W-:-:S07]  /*ec00*/  FADD.FTZ R3, R3, R12 ;  /* 0x0000000c03037221 */ /* 0x000fce0000010000 */
.L_x_788:
[----:B------:R-:W-:Y:S05]  /*ec10*/  BSYNC.RECONVERGENT B1 ;  /* 0x0000000000017941 */ /* 0x000fea0003800200 */
.L_x_778:
[----:B------:R-:W-:Y:S02]  /*ec20*/  HFMA2 R13, -RZ, RZ, 0, 0 ;  /* 0x00000000ff0d7431 */ /* 0x000fe400000001ff */
[----:B------:R-:W-:-:S04]  /*ec30*/  IMAD.MOV.U32 R12, RZ, RZ, R40 ;  /* 0x000000ffff0c7224 */ /* 0x000fc800078e0028 */
[----:B0-----:R-:W-:Y:S05]  /*ec40*/  RET.REL.NODEC R12 `(_Z15SoftmaxWarpImplI22BroadcastScaleMaskLoadIffbLm4EiE11DirectStoreIffEfLi1ELi32ELi32ELi1ELb0EL9Algorithm0EEvT_T0_ll) ;  /* 0xffffff100cec7950 */ /* 0x001fea0003c3ffff */
.L_x_789:
        /* <DEDUP_REMOVED lines=11> */
.L_x_37388:


//--------------------- .text._Z15SoftmaxWarpImplI22BroadcastScaleMaskLoadIffbLm4EiE11DirectStoreIffEfLi1ELi31ELi32ELi1ELb1EL9Algorithm0EEvT_T0_ll --------------------------
	.section	.text._Z15SoftmaxWarpImplI22BroadcastScaleMaskLoadIffbLm4EiE11DirectStoreIffEfLi1ELi31ELi32ELi1ELb1EL9Algorithm0EEvT_T0_ll,"ax",@progbits
	.align	128
        .global         _Z15SoftmaxWarpImplI22BroadcastScaleMaskLoadIffbLm4EiE11DirectStoreIffEfLi1ELi31ELi32ELi1ELb1EL9Algorithm0EEvT_T0_ll
        .type           _Z15SoftmaxWarpImplI22BroadcastScaleMaskLoadIffbLm4EiE11DirectStoreIffEfLi1ELi31ELi32ELi1ELb1EL9Algorithm0EEvT_T0_ll,@function
        .size           _Z15SoftmaxWarpImplI22BroadcastScaleMaskLoadIffbLm4EiE11DirectStoreIffEfLi1ELi31ELi32ELi1ELb1EL9Algorithm0EEvT_T0_ll,(.L_x_37389 - _Z15SoftmaxWarpImplI22BroadcastScaleMaskLoadIffbLm4EiE11DirectStoreIffEfLi1ELi31ELi32ELi1ELb1EL9Algorithm0EEvT_T0_ll)
        .other          _Z15SoftmaxWarpImplI22BroadcastScaleMaskLoadIffbLm4EiE11DirectStoreIffEfLi1ELi31ELi32ELi1ELb1EL9Algorithm0EEvT_T0_ll,@"STO_CUDA_ENTRY STV_DEFAULT"
_Z15SoftmaxWarpImplI22BroadcastScaleMaskLoadIffbLm4EiE11DirectStoreIffEfLi1ELi31ELi32ELi1ELb1EL9Algorithm0EEvT_T0_ll:
.text._Z15SoftmaxWarpImplI22BroadcastScaleMaskLoadIffbLm4EiE11DirectStoreIffEfLi1ELi31ELi32ELi1ELb1EL9Algorithm0EEvT_T0_ll:
        /* <DEDUP_REMOVED lines=29> */
.L_x_790:
        /* <DEDUP_REMOVED lines=37> */
[----:B-1----:R-:W-:-:S07]  /*0420*/  VIADD R41, R95, 0x3c0 ;  /* 0x000003c05f297836 */ /* 0x002fce0000000000 */
.L_x_917:
[----:B0-2---:R-:W0:Y:S01]  /*0430*/  LDC.64 R2, c[0x0][0x410] ;  /* 0x00010400ff027b82 */ /* 0x005e220000000a00 */
[C---:B------:R-:W-:Y:S01]  /*0440*/  VIADD R9, R95.reuse, 0x40 ;  /* 0x000000405f097836 */ /* 0x040fe20000000000 */
[C---:B------:R-:W-:Y:S01]  /*0450*/  IADD3 R11, PT, PT, R95.reuse, 0x20, RZ ;  /* 0x000000205f0b7810 */ /* 0x040fe20007ffe0ff */
[C---:B------:R-:W-:Y:S01]  /*0460*/  VIADD R7, R95.reuse, 0x60 ;  /* 0x000000605f077836 */ /* 0x040fe20000000000 */
[C---:B------:R-:W-:Y:S01]  /*0470*/  IADD3 R5, PT, PT, R95.reuse, 0x80, RZ ;  /* 0x000000805f057810 */ /* 0x040fe20007ffe0ff */
[----:B------:R-:W-:Y:S01]  /*0480*/  BSSY.RECONVERGENT B1, `(.L_x_792) ;  /* 0x000007f000017945 */ /* 0x000fe20003800200 */
[----:B------:R-:W-:Y:S02]  /*0490*/  IMAD.MOV.U32 R68, RZ, RZ, -0x800000 ;  /* 0xff800000ff447424 */ /* 0x000fe400078e00ff */
[----:B------:R-:W-:Y:S01]  /*04a0*/  IMAD.MOV.U32 R13, RZ, RZ, -0x800000 ;  /* 0xff800000ff0d7424 */ /* 0x000fe200078e00ff */
[-C--:B0-----:R-:W-:Y:S02]  /*04b0*/  ISETP.GE.U32.AND P0, PT, R95, R2.reuse, PT ;  /* 0x000000025f00720c */ /* 0x081fe40003f06070 */
[----:B------:R-:W-:-:S02]  /*04c0*/  ISETP.GE.U32.AND P3, PT, R11, R2, PT ;  /* 0x000000020b00720c */ /* 0x000fc40003f66070 */
[----:B------:R-:W-:Y:S02]  /*04d0*/  ISETP.GE.AND.EX P0, PT, RZ, R3, PT, P0 ;  /* 0x00000003ff00720c */ /* 0x000fe40003f06300 */
[-C--:B------:R-:W-:Y:S02]  /*04e0*/  ISETP.GE.U32.AND P2, PT, R9, R2.reuse, PT ;  /* 0x000000020900720c */ /* 0x080fe40003f46070 */
        /* <DEDUP_REMOVED lines=15> */
[----:B0-----:R-:W0:Y:S02]  /*05e0*/  MUFU.RCP R0, R0 ;  /* 0x0000000000007308 */ /* 0x001e240000001000 */
[----:B0-----:R-:W-:Y:S02]  /*05f0*/  IADD3 R12, PT, PT, R0, 0xffffffe, RZ ;  /* 0x0ffffffe000c7810 */ /* 0x001fe40007ffe0ff */
[----:B------:R-:W-:-:S04]  /*0600*/  IABS R0, R23 ;  /* 0x0000001700007213 */ /* 0x000fc80000000000 */
[----:B------:R0:W2:Y:S02]  /*0610*/  F2I.FTZ.U32.TRUNC.NTZ R13, R12 ;  /* 0x0000000c000d7305 */ /* 0x0000a4000021f000 */
[----:B0-----:R-:W-:Y:S02]  /*0620*/  IMAD.MOV.U32 R12, RZ, RZ, RZ ;  /* 0x000000ffff0c7224 */ /* 0x001fe400078e00ff */
[----:B--2---:R-:W-:-:S04]  /*0630*/  IMAD.MOV R4, RZ, RZ, -R13 ;  /* 0x000000ffff047224 */ /* 0x004fc800078e0a0d */
[----:B------:R-:W-:-:S04]  /*0640*/  IMAD R17, R4, R15, RZ ;  /* 0x0000000f04117224 */ /* 0x000fc800078e02ff */
[----:B------:R-:W-:Y:S01]  /*0650*/  IMAD.HI.U32 R13, R13, R17, R12 ;  /* 0x000000110d0d7227 */ /* 0x000fe200078e000c */
[----:B-1----:R-:W-:-:S05]  /*0660*/  IABS R17, R8 ;  /* 0x0000000800117213 */ /* 0x002fca0000000000 */
[----:B------:R-:W-:-:S05]  /*0670*/  IMAD.HI.U32 R13, R13, R0, RZ ;  /* 0x000000000d0d7227 */ /* 0x000fca00078e00ff */
[----:B------:R-:W-:-:S05]  /*0680*/  IADD3 R4, PT, PT, -R13, RZ, RZ ;  /* 0x000000ff0d047210 */ /* 0x000fca0007ffe1ff */
[C---:B------:R-:W-:Y:S02]  /*0690*/  IMAD R0, R15.reuse, R4, R0 ;  /* 0x000000040f007224 */ /* 0x040fe400078e0200 */
[----:B------:R-:W0:Y:S03]  /*06a0*/  I2F.RP R4, R17 ;  /* 0x0000001100047306 */ /* 0x000e260000209400 */
[----:B------:R-:W-:-:S05]  /*06b0*/  ISETP.GT.U32.AND P4, PT, R15, R0, PT ;  /* 0x000000000f00720c */ /* 0x000fca0003f84070 */
[----:B0-----:R-:W0:Y:S08]  /*06c0*/  MUFU.RCP R4, R4 ;  /* 0x0000000400047308 */ /* 0x001e300000001000 */
[----:B------:R-:W-:Y:S02]  /*06d0*/  @!P4 IMAD.IADD R0, R0, 0x1, -R15 ;  /* 0x000000010000c824 */ /* 0x000fe400078e0a0f */
[----:B------:R-:W-:-:S03]  /*06e0*/  @!P4 VIADD R13, R13, 0x1 ;  /* 0x000000010d0dc836 */ /* 0x000fc60000000000 */
[----:B------:R-:W-:Y:S02]  /*06f0*/  ISETP.GE.U32.AND P4, PT, R0, R15, PT ;  /* 0x0000000f0000720c */ /* 0x000fe40003f86070 */
[----:B------:R-:W-:Y:S01]  /*0700*/  LOP3.LUT R0, R23, R6, RZ, 0x3c, !PT ;  /* 0x0000000617007212 */ /* 0x000fe200078e3cff */
[----:B0-----:R-:W-:-:S10]  /*0710*/  VIADD R12, R4, 0xffffffe ;  /* 0x0ffffffe040c7836 */ /* 0x001fd40000000000 */
[----:B------:R-:W-:Y:S02]  /*0720*/  @P4 IADD3 R13, PT, PT, R13, 0x1, RZ ;  /* 0x000000010d0d4810 */ /* 0x000fe40007ffe0ff */
[----:B------:R-:W-:-:S03]  /*0730*/  ISETP.GE.AND P4, PT, R0, RZ, PT ;  /* 0x000000ff0000720c */ /* 0x000fc60003f86270 */
[----:B------:R-:W-:Y:S02]  /*0740*/  IMAD.MOV.U32 R18, RZ, RZ, R13 ;  /* 0x000000ffff127224 */ /* 0x000fe400078e000d */
[----:B------:R0:W1:Y:S08]  /*0750*/  F2I.FTZ.U32.TRUNC.NTZ R13, R12 ;  /* 0x0000000c000d7305 */ /* 0x000070000021f000 */
[----:B------:R-:W-:-:S02]  /*0760*/  @!P4 IADD3 R18, PT, PT, -R18, RZ, RZ ;  /* 0x000000ff1212c210 */ /* 0x000fc40007ffe1ff */
[----:B------:R-:W-:Y:S02]  /*0770*/  ISETP.NE.AND P4, PT, R6, RZ, PT ;  /* 0x000000ff0600720c */ /* 0x000fe40003f85270 */
[----:B0-----:R-:W-:Y:S01]  /*0780*/  MOV R12, RZ ;  /* 0x000000ff000c7202 */ /* 0x001fe20000000f00 */
[----:B-1----:R-:W-:-:S10]  /*0790*/  IMAD.MOV R0, RZ, RZ, -R13 ;  /* 0x000000ffff007224 */ /* 0x002fd400078e0a0d */
[----:B------:R-:W-:-:S05]  /*07a0*/  @!P4 LOP3.LUT R18, RZ, R6, RZ, 0x33, !PT ;  /* 0x00000006ff12c212 */ /* 0x000fca00078e33ff */
[----:B------:R-:W-:-:S04]  /*07b0*/  IMAD.MOV R15, RZ, RZ, -R18 ;  /* 0x000000ffff0f7224 */ /* 0x000fc800078e0a12 */
[----:B------:R-:W-:Y:S02]  /*07c0*/  IMAD R25, R6, R15, R23 ;  /* 0x0000000f06197224 */ /* 0x000fe400078e0217 */
[----:B------:R-:W-:-:S03]  /*07d0*/  IMAD R15, R0, R17, RZ ;  /* 0x00000011000f7224 */ /* 0x000fc600078e02ff */
[----:B------:R-:W-:Y:S01]  /*07e0*/  IABS R0, R25 ;  /* 0x0000001900007213 */ /* 0x000fe20000000000 */
[----:B------:R-:W-:Y:S02]  /*07f0*/  IMAD.HI.U32 R13, R13, R15, R12 ;  /* 0x0000000f0d0d7227 */ /* 0x000fe400078e000c */
[----:B------:R-:W0:Y:S04]  /*0800*/  LDC.64 R14, c[0x0][0x398] ;  /* 0x0000e600ff0e7b82 */ /* 0x000e280000000a00 */
[----:B------:R-:W-:-:S04]  /*0810*/  IMAD.HI.U32 R13, R13, R0, RZ ;  /* 0x000000000d0d7227 */ /* 0x000fc800078e00ff */
[----:B------:R-:W-:-:S04]  /*0820*/  IMAD.MOV R4, RZ, RZ, -R13 ;  /* 0x000000ffff047224 */ /* 0x000fc800078e0a0d */
[C---:B------:R-:W-:Y:S02]  /*0830*/  IMAD R0, R17.reuse, R4, R0 ;  /* 0x0000000411007224 */ /* 0x040fe400078e0200 */
[----:B------:R-:W1:Y:S03]  /*0840*/  I2F.RP R4, R21 ;  /* 0x0000001500047306 */ /* 0x000e660000209400 */
[----:B------:R-:W-:-:S05]  /*0850*/  ISETP.GT.U32.AND P4, PT, R17, R0, PT ;  /* 0x000000001100720c */ /* 0x000fca0003f84070 */
[----:B-1----:R-:W1:Y:S08]  /*0860*/  MUFU.RCP R4, R4 ;  /* 0x0000000400047308 */ /* 0x002e700000001000 */
[----:B------:R-:W-:Y:S01]  /*0870*/  @!P4 IADD3 R0, PT, PT, R0, -R17, RZ ;  /* 0x800000110000c210 */ /* 0x000fe20007ffe0ff */
[----:B------:R-:W-:-:S03]  /*0880*/  @!P4 VIADD R13, R13, 0x1 ;  /* 0x000000010d0dc836 */ /* 0x000fc60000000000 */
[----:B------:R-:W-:Y:S02]  /*0890*/  ISETP.GE.U32.AND P4, PT, R0, R17, PT ;  /* 0x000000110000720c */ /* 0x000fe40003f86070 */
[----:B------:R-:W-:Y:S01]  /*08a0*/  LOP3.LUT R0, R25, R8, RZ, 0x3c, !PT ;  /* 0x0000000819007212 */ /* 0x000fe200078e3cff */
[----:B------:R-:W2:Y:S01]  /*08b0*/  LDC.64 R16, c[0x0][0x390] ;  /* 0x0000e400ff107b82 */ /* 0x000ea20000000a00 */
[----:B-1----:R-:W-:-:S09]  /*08c0*/  IADD3 R12, PT, PT, R4, 0xffffffe, RZ ;  /* 0x0ffffffe040c7810 */ /* 0x002fd20007ffe0ff */
[----:B------:R-:W-:Y:S01]  /*08d0*/  @P4 VIADD R13, R13, 0x1 ;  /* 0x000000010d0d4836 */ /* 0x000fe20000000000 */
[----:B------:R-:W-:-:S03]  /*08e0*/  ISETP.GE.AND P4, PT, R0, RZ, PT ;  /* 0x000000ff0000720c */ /* 0x000fc60003f86270 */
[----:B------:R-:W-:Y:S02]  /*08f0*/  IMAD.MOV.U32 R20, RZ, RZ, R13 ;  /* 0x000000ffff147224 */ /* 0x000fe400078e000d */
[----:B------:R1:W3:Y:S08]  /*0900*/  F2I.FTZ.U32.TRUNC.NTZ R13, R12 ;  /* 0x0000000c000d7305 */ /* 0x0002f0000021f000 */
[----:B------:R-:W-:Y:S01]  /*0910*/  @!P4 IMAD.MOV R20, RZ, RZ, -R20 ;  /* 0x000000ffff14c224 */ /* 0x000fe200078e0a14 */
[----:B------:R-:W-:Y:S01]  /*0920*/  ISETP.NE.AND P4, PT, R8, RZ, PT ;  /* 0x000000ff0800720c */ /* 0x000fe20003f85270 */
[----:B-1----:R-:W-:-:S02]  /*0930*/  IMAD.MOV.U32 R12, RZ, RZ, RZ ;  /* 0x000000ffff0c7224 */ /* 0x002fc400078e00ff */
[----:B---3--:R-:W-:-:S10]  /*0940*/  IMAD.MOV R0, RZ, RZ, -R13 ;  /* 0x000000ffff007224 */ /* 0x008fd400078e0a0d */
[----:B------:R-:W-:Y:S02]  /*0950*/  @!P4 LOP3.LUT R20, RZ, R8, RZ, 0x33, !PT ;  /* 0x00000008ff14c212 */ /* 0x000fe400078e33ff */
[----:B--2---:R-:W-:Y:S02]  /*0960*/  ISETP.NE.U32.AND P4, PT, R16, 0x1, PT ;  /* 0x000000011000780c */ /* 0x004fe40003f85070 */
[----:B------:R-:W-:Y:S02]  /*0970*/  IADD3 R19, PT, PT, -R20, RZ, RZ ;  /* 0x000000ff14137210 */ /* 0x000fe40007ffe1ff */
[----:B------:R-:W-:Y:S02]  /*0980*/  ISETP.NE.AND.EX P4, PT, R17, RZ, PT, P4 ;  /* 0x000000ff1100720c */ /* 0x000fe40003f85340 */
[----:B------:R-:W1:Y:S01]  /*0990*/  LDC.64 R16, c[0x0][0x3a8] ;  /* 0x0000ea00ff107b82 */ /* 0x000e620000000a00 */
[----:B------:R-:W-:Y:S01]  /*09a0*/  IMAD R25, R8, R19, R25 ;  /* 0x0000001308197224 */ /* 0x000fe200078e0219 */
[----:B------:R-:W-:Y:S01]  /*09b0*/  SEL R4, R18, RZ, P4 ;  /* 0x000000ff12047207 */ /* 0x000fe20002000000 */
[----:B------:R-:W-:Y:S01]  /*09c0*/  IMAD R19, R0, R21, RZ ;  /* 0x0000001500137224 */ /* 0x000fe200078e02ff */
[----:B0-----:R-:W-:-:S02]  /*09d0*/  ISETP.NE.U32.AND P4, PT, R14, 0x1, PT ;  /* 0x000000010e00780c */ /* 0x001fc40003f85070 */
[----:B------:R-:W-:Y:S01]  /*09e0*/  IABS R0, R25 ;  /* 0x0000001900007213 */ /* 0x000fe20000000000 */
[----:B------:R-:W-:Y:S01]  /*09f0*/  IMAD.HI.U32 R12, R13, R19, R12 ;  /* 0x000000130d0c7227 */ /* 0x000fe200078e000c */
[----:B------:R-:W-:Y:S02]  /*0a00*/  ISETP.NE.AND.EX P4, PT, R15, RZ, PT, P4 ;  /* 0x000000ff0f00720c */ /* 0x000fe40003f85340 */
[----:B------:R-:W0:Y:S01]  /*0a10*/  LDC.64 R14, c[0x0][0x3a0] ;  /* 0x0000e800ff0e7b82 */ /* 0x000e220000000a00 */
[----:B------:R-:W-:Y:S02]  /*0a20*/  IMAD R13, R4, UR36, RZ ;  /* 0x00000024040d7c24 */ /* 0x000fe4000f8e02ff */
[----:B------:R-:W-:-:S04]  /*0a30*/  IMAD.HI.U32 R12, R12, R0, RZ ;  /* 0x000000000c0c7227 */ /* 0x000fc800078e00ff */
[----:B------:R-:W-:-:S04]  /*0a40*/  IMAD.MOV R6, RZ, RZ, -R12 ;  /* 0x000000ffff067224 */ /* 0x000fc800078e0a0c */
[----:B------:R-:W-:Y:S01]  /*0a50*/  IMAD R0, R21, R6, R0 ;  /* 0x0000000615007224 */ /* 0x000fe200078e0200 */
[----:B------:R-:W-:-:S04]  /*0a60*/  SEL R6, R20, RZ, P4 ;  /* 0x000000ff14067207 */ /* 0x000fc80002000000 */
[----:B------:R-:W-:Y:S01]  /*0a70*/  ISETP.GT.U32.AND P4, PT, R21, R0, PT ;  /* 0x000000001500720c */ /* 0x000fe20003f84070 */
[----:B------:R-:W-:-:S12]  /*0a80*/  IMAD R13, R6, UR37, R13 ;  /* 0x00000025060d7c24 */ /* 0x000fd8000f8e020d */
        /* <DEDUP_REMOVED lines=10> */
[----:B------:R-:W-:Y:S02]  /*0b30*/  SHF.R.S64 R14, RZ, 0x1e, R23 ;  /* 0x0000001eff0e7819 */ /* 0x000fe40000001017 */
[----:B------:R-:W-:Y:S01]  /*0b40*/  ISETP.NE.AND.EX P4, PT, R15, RZ, PT, P4 ;  /* 0x000000ff0f00720c */ /* 0x000fe20003f85340 */
[----:B------:R-:W-:-:S03]  /*0b50*/  IMAD.MOV R15, RZ, RZ, -R12 ;  /* 0x000000ffff0f7224 */ /* 0x000fc600078e0a0c */
[----:B------:R-:W-:Y:S01]  /*0b60*/  SEL R12, R12, RZ, P4 ;  /* 0x000000ff0c0c7207 */ /* 0x000fe20002000000 */
[----:B------:R-:W-:Y:S01]  /*0b70*/  IMAD R0, R10, R15, R25 ;  /* 0x0000000f0a007224 */ /* 0x000fe200078e0219 */
[----:B-1----:R-:W-:-:S03]  /*0b80*/  ISETP.NE.U32.AND P4, PT, R16, 0x1, PT ;  /* 0x000000011000780c */ /* 0x002fc60003f85070 */
        /* <DEDUP_REMOVED lines=14> */
.L_x_793:
[----:B------:R-:W-:Y:S05]  /*0c70*/  BSYNC.RECONVERGENT B1 ;  /* 0x0000000000017941 */ /* 0x000fea0003800200 */
.L_x_792:
[-C--:B------:R-:W-:Y:S01]  /*0c80*/  ISETP.GE.AND.EX P3, PT, RZ, R3.reuse, PT, P3 ;  /* 0x00000003ff00720c */ /* 0x080fe20003f66330 */
[----:B------:R-:W-:Y:S01]  /*0c90*/  BSSY.RECONVERGENT B1, `(.L_x_794) ;  /* 0x000007b000017945 */ /* 0x000fe20003800200 */
[----:B------:R-:W-:Y:S01]  /*0ca0*/  ISETP.GE.U32.AND P4, PT, R91, R2, PT ;  /* 0x000000025b00720c */ /* 0x000fe20003f86070 */
[----:B------:R-:W-:Y:S01]  /*0cb0*/  IMAD.MOV.U32 R66, RZ, RZ, -0x800000 ;  /* 0xff800000ff427424 */ /* 0x000fe200078e00ff */
[-C--:B------:R-:W-:Y:S02]  /*0cc0*/  ISETP.GE.AND.EX P2, PT, RZ, R3.reuse, PT, P2 ;  /* 0x00000003ff00720c */ /* 0x080fe40003f46320 */
[-C--:B------:R-:W-:Y:S02]  /*0cd0*/  ISETP.GE.AND.EX P6, PT, RZ, R3.reuse, PT, P6 ;  /* 0x00000003ff00720c */ /* 0x080fe40003fc6360 */
[----:B------:R-:W-:-:S05]  /*0ce0*/  ISETP.GE.AND.EX P1, PT, RZ, R3, PT, P1 ;  /* 0x00000003ff00720c */ /* 0x000fca0003f26310 */
        /* <DEDUP_REMOVED lines=11> */
[----:B0-----:R-:W0:Y:S02]  /*0da0*/  MUFU.RCP R0, R0 ;  /* 0x0000000000007308 */ /* 0x001e240000001000 */
[----:B0-----:R-:W-:-:S06]  /*0db0*/  IADD3 R14, PT, PT, R0, 0xffffffe, RZ ;  /* 0x0ffffffe000e7810 */ /* 0x001fcc0007ffe0ff */
[----:B------:R0:W1:Y:S02]  /*0dc0*/  F2I.FTZ.U32.TRUNC.NTZ R15, R14 ;  /* 0x0000000e000f7305 */ /* 0x000064000021f000 */
[----:B0-----:R-:W-:Y:S02]  /*0dd0*/  IMAD.MOV.U32 R14, RZ, RZ, RZ ;  /* 0x000000ffff0e7224 */ /* 0x001fe400078e00ff */
[----:B-1----:R-:W-:-:S04]  /*0de0*/  IMAD.MOV R4, RZ, RZ, -R15 ;  /* 0x000000ffff047224 */ /* 0x002fc800078e0a0f */
[----:B------:R-:W-:Y:S01]  /*0df0*/  IMAD R11, R4, R19, RZ ;  /* 0x00000013040b7224 */ /* 0x000fe200078e02ff */
[----:B------:R-:W-:-:S03]  /*0e00*/  IABS R4, R17 ;  /* 0x0000001100047213 */ /* 0x000fc60000000000 */
[----:B------:R-:W-:Y:S02]  /*0e10*/  IMAD.HI.U32 R11, R15, R11, R14 ;  /* 0x0000000b0f0b7227 */ /* 0x000fe400078e000e */
[----:B------:R-:W0:Y:S04]  /*0e20*/  I2F.RP R14, R21 ;  /* 0x00000015000e7306 */ /* 0x000e280000209400 */
[----:B------:R-:W-:-:S05]  /*0e30*/  IMAD.HI.U32 R0, R11, R4, RZ ;  /* 0x000000040b007227 */ /* 0x000fca00078e00ff */
[----:B------:R-:W-:-:S05]  /*0e40*/  IADD3 R11, PT, PT, -R0, RZ, RZ ;  /* 0x000000ff000b7210 */ /* 0x000fca0007ffe1ff */
[C---:B------:R-:W-:Y:S01]  /*0e50*/  IMAD R4, R19.reuse, R11, R4 ;  /* 0x0000000b13047224 */ /* 0x040fe200078e0204 */
[----:B0-----:R-:W0:Y:S04]  /*0e60*/  MUFU.RCP R14, R14 ;  /* 0x0000000e000e7308 */ /* 0x001e280000001000 */
[----:B------:R-:W-:-:S13]  /*0e70*/  ISETP.GT.U32.AND P3, PT, R19, R4, PT ;  /* 0x000000041300720c */ /* 0x000fda0003f64070 */
[----:B------:R-:W-:Y:S02]  /*0e80*/  @!P3 IMAD.IADD R4, R4, 0x1, -R19 ;  /* 0x000000010404b824 */ /* 0x000fe400078e0a13 */
[----:B------:R-:W-:Y:S02]  /*0e90*/  @!P3 VIADD R0, R0, 0x1 ;  /* 0x000000010000b836 */ /* 0x000fe40000000000 */
[----:B0-----:R-:W-:Y:S01]  /*0ea0*/  VIADD R10, R14, 0xffffffe ;  /* 0x0ffffffe0e0a7836 */ /* 0x001fe20000000000 */
[----:B------:R-:W-:Y:S01]  /*0eb0*/  ISETP.GE.U32.AND P3, PT, R4, R19, PT ;  /* 0x000000130400720c */ /* 0x000fe20003f66070 */
[----:B------:R-:W0:Y:S01]  /*0ec0*/  LDC R14, c[0x0][0x3c0] ;  /* 0x0000f000ff0e7b82 */ /* 0x000e220000000800 */
[----:B------:R-:W-:Y:S01]  /*0ed0*/  LOP3.LUT R4, R17, R8, RZ, 0x3c, !PT ;  /* 0x0000000811047212 */ /* 0x000fe200078e3cff */
[----:B------:R1:W2:Y:S02]  /*0ee0*/  F2I.FTZ.U32.TRUNC.NTZ R11, R10 ;  /* 0x0000000a000b7305 */ /* 0x0002a4000021f000 */
[----:B-1----:R-:W-:-:S08]  /*0ef0*/  HFMA2 R10, -RZ, RZ, 0, 0 ;  /* 0x00000000ff0a7431 */ /* 0x002fd000000001ff */
[----:B------:R-:W-:Y:S02]  /*0f00*/  @P3 IADD3 R0, PT, PT, R0, 0x1, RZ ;  /* 0x0000000100003810 */ /* 0x000fe40007ffe0ff */
[----:B------:R-:W-:-:S03]  /*0f10*/  ISETP.GE.AND P3, PT, R4, RZ, PT ;  /* 0x000000ff0400720c */ /* 0x000fc60003f66270 */
[----:B------:R-:W-:Y:S02]  /*0f20*/  IMAD.MOV.U32 R6, RZ, RZ, R0 ;  /* 0x000000ffff067224 */ /* 0x000fe400078e0000 */
[----:B--2---:R-:W-:-:S04]  /*0f30*/  IMAD.MOV R4, RZ, RZ, -R11 ;  /* 0x000000ffff047224 */ /* 0x004fc800078e0a0b */
[----:B------:R-:W-:Y:S01]  /*0f40*/  IMAD R19, R4, R21, RZ ;  /* 0x0000001504137224 */ /* 0x000fe200078e02ff */
[----:B0-----:R-:W-:-:S03]  /*0f50*/  IABS R23, R14 ;  /* 0x0000000e00177213 */ /* 0x001fc60000000000 */
[----:B------:R-:W-:Y:S01]  /*0f60*/  @!P3 IADD3 R6, PT, PT, -R6, RZ, RZ ;  /* 0x000000ff0606b210 */ /* 0x000fe20007ffe1ff */
[----:B------:R-:W-:Y:S01]  /*0f70*/  IMAD.HI.U32 R19, R11, R19, R10 ;  /* 0x000000130b137227 */ /* 0x000fe200078e000a */
[----:B------:R-:W-:Y:S01]  /*0f80*/  ISETP.NE.AND P3, PT, R8, RZ, PT ;  /* 0x000000ff0800720c */ /* 0x000fe20003f65270 */
[----:B------:R-:W0:-:S12]  /*0f90*/  I2F.RP R16, R23 ;  /* 0x0000001700107306 */ /* 0x000e180000209400 */
[----:B------:R-:W-:Y:S01]  /*0fa0*/  @!P3 LOP3.LUT R6, RZ, R8, RZ, 0x33, !PT ;  /* 0x00000008ff06b212 */ /* 0x000fe200078e33ff */
[----:B0-----:R-:W0:Y:S04]  /*0fb0*/  MUFU.RCP R16, R16 ;  /* 0x0000001000107308 */ /* 0x001e280000001000 */
[----:B------:R-:W-:-:S04]  /*0fc0*/  IMAD.MOV R0, RZ, RZ, -R6 ;  /* 0x000000ffff007224 */ /* 0x000fc800078e0a06 */
[----:B------:R-:W-:-:S05]  /*0fd0*/  IMAD R15, R8, R0, R17 ;  /* 0x00000000080f7224 */ /* 0x000fca00078e0211 */
[----:B------:R-:W-:-:S05]  /*0fe0*/  IABS R4, R15 ;  /* 0x0000000f00047213 */ /* 0x000fca0000000000 */
[----:B------:R-:W-:Y:S01]  /*0ff0*/  IMAD.HI.U32 R0, R19, R4, RZ ;  /* 0x0000000413007227 */ /* 0x000fe200078e00ff */
[----:B0-----:R-:W-:Y:S01]  /*1000*/  IADD3 R10, PT, PT, R16, 0xffffffe, RZ ;  /* 0x0ffffffe100a7810 */ /* 0x001fe20007ffe0ff */
[----:B------:R-:W0:Y:S02]  /*1010*/  LDC.64 R18, c[0x0][0x398] ;  /* 0x0000e600ff127b82 */ /* 0x000e240000000a00 */
[----:B------:R-:W-:-:S04]  /*1020*/  IMAD.MOV R11, RZ, RZ, -R0 ;  /* 0x000000ffff0b7224 */ /* 0x000fc800078e0a00 */
[C---:B------:R-:W-:Y:S02]  /*1030*/  IMAD R4, R21.reuse, R11, R4 ;  /* 0x0000000b15047224 */ /* 0x040fe400078e0204 */
[----:B------:R1:W2:Y:S03]  /*1040*/  F2I.FTZ.U32.TRUNC.NTZ R11, R10 ;  /* 0x0000000a000b7305 */ /* 0x0002a6000021f000 */
[----:B------:R-:W-:Y:S01]  /*1050*/  ISETP.GT.U32.AND P3, PT, R21, R4, PT ;  /* 0x000000041500720c */ /* 0x000fe20003f64070 */
[----:B-1----:R-:W-:-:S12]  /*1060*/  IMAD.MOV.U32 R10, RZ, RZ, RZ ;  /* 0x000000ffff0a7224 */ /* 0x002fd800078e00ff */
[----:B------:R-:W-:Y:S01]  /*1070*/  @!P3 IADD3 R4, PT, PT, R4, -R21, RZ ;  /* 0x800000150404b210 */ /* 0x000fe20007ffe0ff */
[----:B------:R-:W-:-:S03]  /*1080*/  @!P3 VIADD R0, R0, 0x1 ;  /* 0x000000010000b836 */ /* 0x000fc60000000000 */
[----:B------:R-:W-:Y:S02]  /*1090*/  ISETP.GE.U32.AND P3, PT, R4, R21, PT ;  /* 0x000000150400720c */ /* 0x000fe40003f66070 */
[----:B------:R-:W-:Y:S01]  /*10a0*/  LOP3.LUT R4, R15, R12, RZ, 0x3c, !PT ;  /* 0x0000000c0f047212 */ /* 0x000fe200078e3cff */
[----:B------:R-:W1:Y:S10]  /*10b0*/  LDC.64 R20, c[0x0][0x390] ;  /* 0x0000e400ff147b82 */ /* 0x000e740000000a00 */
[----:B------:R-:W-:Y:S01]  /*10c0*/  @P3 VIADD R0, R0, 0x1 ;  /* 0x0000000100003836 */ /* 0x000fe20000000000 */
[----:B------:R-:W-:Y:S01]  /*10d0*/  ISETP.GE.AND P3, PT, R4, RZ, PT ;  /* 0x000000ff0400720c */ /* 0x000fe20003f66270 */
[----:B--2---:R-:W-:-:S02]  /*10e0*/  IMAD.MOV R4, RZ, RZ, -R11 ;  /* 0x000000ffff047224 */ /* 0x004fc400078e0a0b */
[----:B------:R-:W-:Y:S02]  /*10f0*/  IMAD.MOV.U32 R8, RZ, RZ, R0 ;  /* 0x000000ffff087224 */ /* 0x000fe400078e0000 */
[----:B------:R-:W-:-:S04]  /*1100*/  IMAD R25, R4, R23, RZ ;  /* 0x0000001704197224 */ /* 0x000fc800078e02ff */
[----:B------:R-:W-:-:S04]  /*1110*/  IMAD.HI.U32 R25, R11, R25, R10 ;  /* 0x000000190b197227 */ /* 0x000fc800078e000a */
[----:B------:R-:W-:Y:S01]  /*1120*/  @!P3 IMAD.MOV R8, RZ, RZ, -R8 ;  /* 0x000000ffff08b224 */ /* 0x000fe200078e0a08 */
[----:B------:R-:W-:-:S13]  /*1130*/  ISETP.NE.AND P3, PT, R12, RZ, PT ;  /* 0x000000ff0c00720c */ /* 0x000fda0003f65270 */
[----:B------:R-:W-:Y:S02]  /*1140*/  @!P3 LOP3.LUT R8, RZ, R12, RZ, 0x33, !PT ;  /* 0x0000000cff08b212 */ /* 0x000fe400078e33ff */
[----:B-1----:R-:W-:Y:S02]  /*1150*/  ISETP.NE.U32.AND P3, PT, R20, 0x1, PT ;  /* 0x000000011400780c */ /* 0x002fe40003f65070 */
[----:B------:R-:W-:Y:S02]  /*1160*/  IADD3 R0, PT, PT, -R8, RZ, RZ ;  /* 0x000000ff08007210 */ /* 0x000fe40007ffe1ff */
        /* <DEDUP_REMOVED lines=45> */
.L_x_795:
[----:B------:R-:W-:Y:S05]  /*1440*/  BSYNC.RECONVERGENT B1 ;  /* 0x0000000000017941 */ /* 0x000fea0003800200 */
.L_x_794:
[----:B------:R-:W-:Y:S01]  /*1450*/  BSSY.RECONVERGENT B1, `(.L_x_796) ;  /* 0x0000077000017945 */ /* 0x000fe20003800200 */
[----:B------:R-:W-:-:S03]  /*1460*/  IMAD.MOV.U32 R64, RZ, RZ, -0x800000 ;  /* 0xff800000ff407424 */ /* 0x000fc600078e00ff */
        /* <DEDUP_REMOVED lines=12> */
[----:B-1----:R-:W-:-:S07]  /*1530*/  IABS R19, R12 ;  /* 0x0000000c00137213 */ /* 0x002fce0000000000 */
[----:B---3--:R-:W1:Y:S02]  /*1540*/  MUFU.RCP R0, R0 ;  /* 0x0000000000007308 */ /* 0x008e640000001000 */
[----:B-1----:R-:W-:-:S06]  /*1550*/  IADD3 R10, PT, PT, R0, 0xffffffe, RZ ;  /* 0x0ffffffe000a7810 */ /* 0x002fcc0007ffe0ff */
[----:B------:R1:W3:Y:S02]  /*1560*/  F2I.FTZ.U32.TRUNC.NTZ R11, R10 ;  /* 0x0000000a000b7305 */ /* 0x0002e4000021f000 */
[----:B-1----:R-:W-:Y:S02]  /*1570*/  IMAD.MOV.U32 R10, RZ, RZ, RZ ;  /* 0x000000ffff0a7224 */ /* 0x002fe400078e00ff */
[----:B---3--:R-:W-:-:S04]  /*1580*/  IMAD.MOV R4, RZ, RZ, -R11 ;  /* 0x000000ffff047224 */ /* 0x008fc800078e0a0b */
[----:B------:R-:W-:Y:S01]  /*1590*/  IMAD R9, R4, R17, RZ ;  /* 0x0000001104097224 */ /* 0x000fe200078e02ff */
[----:B------:R-:W-:-:S03]  /*15a0*/  IABS R4, R15 ;  /* 0x0000000f00047213 */ /* 0x000fc60000000000 */
[----:B------:R-:W-:Y:S02]  /*15b0*/  IMAD.HI.U32 R9, R11, R9, R10 ;  /* 0x000000090b097227 */ /* 0x000fe400078e000a */
[----:B------:R-:W1:Y:S04]  /*15c0*/  I2F.RP R10, R19 ;  /* 0x00000013000a7306 */ /* 0x000e680000209400 */
[----:B------:R-:W-:-:S05]  /*15d0*/  IMAD.HI.U32 R0, R9, R4, RZ ;  /* 0x0000000409007227 */ /* 0x000fca00078e00ff */
[----:B------:R-:W-:-:S05]  /*15e0*/  IADD3 R9, PT, PT, -R0, RZ, RZ ;  /* 0x000000ff00097210 */ /* 0x000fca0007ffe1ff */
[C---:B------:R-:W-:Y:S01]  /*15f0*/  IMAD R4, R17.reuse, R9, R4 ;  /* 0x0000000911047224 */ /* 0x040fe200078e0204 */
[----:B-1----:R-:W1:Y:S04]  /*1600*/  MUFU.RCP R10, R10 ;  /* 0x0000000a000a7308 */ /* 0x002e680000001000 */
[----:B------:R-:W-:-:S13]  /*1610*/  ISETP.GT.U32.AND P3, PT, R17, R4, PT ;  /* 0x000000041100720c */ /* 0x000fda0003f64070 */
[----:B------:R-:W-:Y:S01]  /*1620*/  @!P3 IMAD.IADD R4, R4, 0x1, -R17 ;  /* 0x000000010404b824 */ /* 0x000fe200078e0a11 */
[----:B-1----:R-:W-:Y:S01]  /*1630*/  IADD3 R9, PT, PT, R10, 0xffffffe, RZ ;  /* 0x0ffffffe0a097810 */ /* 0x002fe20007ffe0ff */
[----:B------:R-:W-:-:S03]  /*1640*/  @!P3 VIADD R0, R0, 0x1 ;  /* 0x000000010000b836 */ /* 0x000fc60000000000 */
[----:B------:R-:W-:Y:S02]  /*1650*/  ISETP.GE.U32.AND P2, PT, R4, R17, PT ;  /* 0x000000110400720c */ /* 0x000fe40003f46070 */
[----:B------:R-:W-:Y:S01]  /*1660*/  LOP3.LUT R4, R15, R8, RZ, 0x3c, !PT ;  /* 0x000000080f047212 */ /* 0x000fe200078e3cff */
[----:B------:R-:W1:Y:S03]  /*1670*/  F2I.FTZ.U32.TRUNC.NTZ R9, R9 ;  /* 0x0000000900097305 */ /* 0x000e66000021f000 */
[----:B------:R-:W-:-:S07]  /*1680*/  ISETP.GE.AND P3, PT, R4, RZ, PT ;  /* 0x000000ff0400720c */ /* 0x000fce0003f66270 */
[----:B------:R-:W-:Y:S01]  /*1690*/  @P2 VIADD R0, R0, 0x1 ;  /* 0x0000000100002836 */ /* 0x000fe20000000000 */
[----:B------:R-:W-:-:S03]  /*16a0*/  ISETP.NE.AND P2, PT, R8, RZ, PT ;  /* 0x000000ff0800720c */ /* 0x000fc60003f45270 */
[----:B------:R-:W-:Y:S02]  /*16b0*/  IMAD.MOV.U32 R6, RZ, RZ, R0 ;  /* 0x000000ffff067224 */ /* 0x000fe400078e0000 */
[----:B-1----:R-:W-:-:S03]  /*16c0*/  IMAD.MOV R4, RZ, RZ, -R9 ;  /* 0x000000ffff047224 */ /* 0x002fc600078e0a09 */
[----:B------:R-:W-:Y:S01]  /*16d0*/  @!P3 IADD3 R6, PT, PT, -R6, RZ, RZ ;  /* 0x000000ff0606b210 */ /* 0x000fe20007ffe1ff */
[----:B------:R-:W-:-:S04]  /*16e0*/  IMAD R17, R4, R19, RZ ;  /* 0x0000001304117224 */ /* 0x000fc800078e02ff */
[----:B------:R-:W-:-:S05]  /*16f0*/  @!P2 LOP3.LUT R6, RZ, R8, RZ, 0x33, !PT ;  /* 0x00000008ff06a212 */ /* 0x000fca00078e33ff */
[----:B------:R-:W-:-:S04]  /*1700*/  IMAD.MOV R0, RZ, RZ, -R6 ;  /* 0x000000ffff007224 */ /* 0x000fc800078e0a06 */
[----:B------:R-:W-:Y:S01]  /*1710*/  IMAD R11, R8, R0, R15 ;  /* 0x00000000080b7224 */ /* 0x000fe200078e020f */
[----:B------:R-:W-:-:S04]  /*1720*/  MOV R8, RZ ;  /* 0x000000ff00087202 */ /* 0x000fc80000000f00 */
[----:B------:R-:W-:Y:S01]  /*1730*/  IABS R4, R11 ;  /* 0x0000000b00047213 */ /* 0x000fe20000000000 */
[----:B------:R-:W-:-:S06]  /*1740*/  IMAD.HI.U32 R17, R9, R17, R8 ;  /* 0x0000001109117227 */ /* 0x000fcc00078e0008 */
[----:B------:R-:W-:Y:S01]  /*1750*/  IMAD.HI.U32 R0, R17, R4, RZ ;  /* 0x0000000411007227 */ /* 0x000fe200078e00ff */
[----:B--2---:R-:W-:-:S03]  /*1760*/  IABS R17, R14 ;  /* 0x0000000e00117213 */ /* 0x004fc60000000000 */
[----:B------:R-:W-:Y:S01]  /*1770*/  IMAD.MOV R9, RZ, RZ, -R0 ;  /* 0x000000ffff097224 */ /* 0x000fe200078e0a00 */
[----:B------:R-:W1:Y:S03]  /*1780*/  I2F.RP R16, R17 ;  /* 0x0000001100107306 */ /* 0x000e660000209400 */
[----:B------:R-:W-:-:S05]  /*1790*/  IMAD R4, R19, R9, R4 ;  /* 0x0000000913047224 */ /* 0x000fca00078e0204 */
[----:B------:R-:W-:Y:S01]  /*17a0*/  ISETP.GT.U32.AND P3, PT, R19, R4, PT ;  /* 0x000000041300720c */ /* 0x000fe20003f64070 */
[----:B-1----:R-:W1:-:S12]  /*17b0*/  MUFU.RCP R16, R16 ;  /* 0x0000001000107308 */ /* 0x002e580000001000 */
[----:B------:R-:W-:Y:S01]  /*17c0*/  @!P3 IMAD.IADD R4, R4, 0x1, -R19 ;  /* 0x000000010404b824 */ /* 0x000fe200078e0a13 */
[----:B------:R-:W-:-:S04]  /*17d0*/  @!P3 IADD3 R0, PT, PT, R0, 0x1, RZ ;  /* 0x000000010000b810 */ /* 0x000fc80007ffe0ff */
[----:B------:R-:W-:Y:S02]  /*17e0*/  ISETP.GE.U32.AND P2, PT, R4, R19, PT ;  /* 0x000000130400720c */ /* 0x000fe40003f46070 */
[----:B------:R-:W-:-:S04]  /*17f0*/  LOP3.LUT R4, R11, R12, RZ, 0x3c, !PT ;  /* 0x0000000c0b047212 */ /* 0x000fc800078e3cff */
[----:B------:R-:W-:Y:S01]  /*1800*/  ISETP.GE.AND P3, PT, R4, RZ, PT ;  /* 0x000000ff0400720c */ /* 0x000fe20003f66270 */
[----:B-1----:R-:W-:-:S04]  /*1810*/  VIADD R8, R16, 0xffffffe ;  /* 0x0ffffffe10087836 */ /* 0x002fc80000000000 */
[----:B------:R1:W2:Y:S02]  /*1820*/  F2I.FTZ.U32.TRUNC.NTZ R9, R8 ;  /* 0x0000000800097305 */ /* 0x0002a4000021f000 */
[----:B------:R-:W-:Y:S01]  /*1830*/  @P2 VIADD R0, R0, 0x1 ;  /* 0x0000000100002836 */ /* 0x000fe20000000000 */
[----:B------:R-:W-:-:S04]  /*1840*/  ISETP.NE.AND P2, PT, R12, RZ, PT ;  /* 0x000000ff0c00720c */ /* 0x000fc80003f45270 */
[----:B------:R-:W-:Y:S01]  /*1850*/  MOV R10, R0 ;  /* 0x00000000000a7202 */ /* 0x000fe20000000f00 */
[----:B-1----:R-:W-:-:S04]  /*1860*/  IMAD.MOV.U32 R8, RZ, RZ, RZ ;  /* 0x000000ffff087224 */ /* 0x002fc800078e00ff */
[----:B------:R-:W-:Y:S01]  /*1870*/  @!P3 IMAD.MOV R10, RZ, RZ, -R10 ;  /* 0x000000ffff0ab224 */ /* 0x000fe200078e0a0a */
[----:B0-----:R-:W-:Y:S01]  /*1880*/  ISETP.NE.U32.AND P3, PT, R20, 0x1, PT ;  /* 0x000000011400780c */ /* 0x001fe20003f65070 */
[--C-:B--2---:R-:W-:Y:S02]  /*1890*/  IMAD.MOV R4, RZ, RZ, -R9.reuse ;  /* 0x000000ffff047224 */ /* 0x104fe400078e0a09 */
[----:B------:R-:W-:Y:S02]  /*18a0*/  @!P2 LOP3.LUT R10, RZ, R12, RZ, 0x33, !PT ;  /* 0x0000000cff0aa212 */ /* 0x000fe400078e33ff */
[----:B------:R-:W-:Y:S01]  /*18b0*/  ISETP.NE.AND.EX P3, PT, R21, RZ, PT, P3 ;  /* 0x000000ff1500720c */ /* 0x000fe20003f65330 */
[----:B------:R-:W-:Y:S01]  /*18c0*/  IMAD R19, R4, R17, RZ ;  /* 0x0000001104137224 */ /* 0x000fe200078e02ff */
[----:B------:R-:W-:Y:S02]  /*18d0*/  IADD3 R0, PT, PT, -R10, RZ, RZ ;  /* 0x000000ff0a007210 */ /* 0x000fe40007ffe1ff */
[----:B------:R-:W-:Y:S01]  /*18e0*/  SEL R6, R6, RZ, P3 ;  /* 0x000000ff06067207 */ /* 0x000fe20001800000 */
[----:B------:R-:W-:-:S04]  /*18f0*/  IMAD.HI.U32 R19, R9, R19, R8 ;  /* 0x0000001309137227 */ /* 0x000fc800078e0008 */
[----:B------:R-:W-:-:S05]  /*1900*/  IMAD R11, R12, R0, R11 ;  /* 0x000000000c0b7224 */ /* 0x000fca00078e020b */
[----:B------:R-:W-:-:S05]  /*1910*/  IABS R4, R11 ;  /* 0x0000000b00047213 */ /* 0x000fca0000000000 */
[----:B------:R-:W-:Y:S02]  /*1920*/  IMAD.HI.U32 R0, R19, R4, RZ ;  /* 0x0000000413007227 */ /* 0x000fe400078e00ff */
[----:B------:R-:W0:Y:S02]  /*1930*/  LDC.64 R18, c[0x0][0x398] ;  /* 0x0000e600ff127b82 */ /* 0x000e240000000a00 */
[----:B------:R-:W-:-:S04]  /*1940*/  IMAD.MOV R9, RZ, RZ, -R0 ;  /* 0x000000ffff097224 */ /* 0x000fc800078e0a00 */
[C---:B------:R-:W-:Y:S02]  /*1950*/  IMAD R4, R17.reuse, R9, R4 ;  /* 0x0000000911047224 */ /* 0x040fe400078e0204 */
[----:B------:R-:W1:Y:S03]  /*1960*/  LDC.64 R8, c[0x0][0x3a0] ;  /* 0x0000e800ff087b82 */ /* 0x000e660000000a00 */
[----:B------:R-:W-:-:S13]  /*1970*/  ISETP.GT.U32.AND P2, PT, R17, R4, PT ;  /* 0x000000041100720c */ /* 0x000fda0003f44070 */
[----:B------:R-:W-:Y:S01]  /*1980*/  @!P2 IADD3 R4, PT, PT, R4, -R17, RZ ;  /* 0x800000110404a210 */ /* 0x000fe20007ffe0ff */
[----:B------:R-:W-:-:S03]  /*1990*/  @!P2 VIADD R0, R0, 0x1 ;  /* 0x000000010000a836 */ /* 0x000fc60000000000 */
[----:B------:R-:W-:Y:S02]  /*19a0*/  ISETP.GE.U32.AND P3, PT, R4, R17, PT ;  /* 0x000000110400720c */ /* 0x000fe40003f66070 */
[----:B------:R-:W-:Y:S01]  /*19b0*/  LOP3.LUT R4, R11, R14, RZ, 0x3c, !PT ;  /* 0x0000000e0b047212 */ /* 0x000fe200078e3cff */
[----:B------:R-:W2:Y:S03]  /*19c0*/  LDC.64 R16, c[0x0][0x3a8] ;  /* 0x0000ea00ff107b82 */ /* 0x000ea60000000a00 */
[----:B------:R-:W-:-:S07]  /*19d0*/  ISETP.GE.AND P2, PT, R4, RZ, PT ;  /* 0x000000ff0400720c */ /* 0x000fce0003f46270 */
[----:B------:R-:W-:Y:S01]  /*19e0*/  @P3 VIADD R0, R0, 0x1 ;  /* 0x0000000100003836 */ /* 0x000fe20000000000 */
[----:B------:R-:W-:-:S05]  /*19f0*/  ISETP.NE.AND P3, PT, R14, RZ, PT ;  /* 0x000000ff0e00720c */ /* 0x000fca0003f65270 */
[----:B------:R-:W-:Y:S02]  /*1a00*/  @!P2 IADD3 R0, PT, PT, -R0, RZ, RZ ;  /* 0x000000ff0000a210 */ /* 0x000fe40007ffe1ff */
[----:B0-----:R-:W-:-:S04]  /*1a10*/  ISETP.NE.U32.AND P2, PT, R18, 0x1, PT ;  /* 0x000000011200780c */ /* 0x001fc80003f45070 */
[----:B------:R-:W-:Y:S02]  /*1a20*/  ISETP.NE.AND.EX P2, PT, R19, RZ, PT, P2 ;  /* 0x000000ff1300720c */ /* 0x000fe40003f45320 */
[----:B------:R-:W-:Y:S02]  /*1a30*/  @!P3 LOP3.LUT R0, RZ, R14, RZ, 0x33, !PT ;  /* 0x0000000eff00b212 */ /* 0x000fe400078e33ff */
[----:B-1----:R-:W-:Y:S02]  /*1a40*/  ISETP.NE.U32.AND P3, PT, R8, 0x1, PT ;  /* 0x000000010800780c */ /* 0x002fe40003f65070 */
[----:B------:R-:W-:Y:S01]  /*1a50*/  SEL R8, R10, RZ, P2 ;  /* 0x000000ff0a087207 */ /* 0x000fe20001000000 */
[----:B------:R-:W-:Y:S01]  /*1a60*/  IMAD.MOV R4, RZ, RZ, -R0 ;  /* 0x000000ffff047224 */ /* 0x000fe200078e0a00 */
[----:B--2---:R-:W-:Y:S02]  /*1a70*/  ISETP.NE.U32.AND P2, PT, R16, 0x1, PT ;  /* 0x000000011000780c */ /* 0x004fe40003f45070 */
[----:B------:R-:W-:Y:S01]  /*1a80*/  ISETP.NE.AND.EX P3, PT, R9, RZ, PT, P3 ;  /* 0x000000ff0900720c */ /* 0x000fe20003f65330 */
[----:B------:R-:W-:Y:S01]  /*1a90*/  IMAD R9, R6, UR36, RZ ;  /* 0x0000002406097c24 */ /* 0x000fe2000f8e02ff */
[----:B------:R-:W-:Y:S01]  /*1aa0*/  ISETP.NE.AND.EX P2, PT, R17, RZ, PT, P2 ;  /* 0x000000ff1100720c */ /* 0x000fe20003f45320 */
[----:B------:R-:W-:Y:S01]  /*1ab0*/  IMAD R4, R14, R4, R11 ;  /* 0x000000040e047224 */ /* 0x000fe200078e020b */
[----:B------:R-:W-:Y:S01]  /*1ac0*/  SEL R0, R0, RZ, P3 ;  /* 0x000000ff00007207 */ /* 0x000fe20001800000 */
[----:B------:R-:W-:Y:S01]  /*1ad0*/  IMAD R9, R8, UR37, R9 ;  /* 0x0000002508097c24 */ /* 0x000fe2000f8e0209 */
[----:B------:R-:W-:-:S02]  /*1ae0*/  SHF.R.S64 R8, RZ, 0x1e, R15 ;  /* 0x0000001eff087819 */ /* 0x000fc4000000100f */
[----:B------:R-:W-:Y:S01]  /*1af0*/  SEL R4, R4, RZ, P2 ;  /* 0x000000ff04047207 */ /* 0x000fe20001000000 */
        /* <DEDUP_REMOVED lines=12> */
.L_x_797:
[----:B------:R-:W-:Y:S05]  /*1bc0*/  BSYNC.RECONVERGENT B1 ;  /* 0x0000000000017941 */ /* 0x000fea0003800200 */
.L_x_796:
        /* <DEDUP_REMOVED lines=14> */
[----:B-1----:R-:W-:-:S06]  /*1cb0*/  IABS R17, R12 ;  /* 0x0000000c00117213 */ /* 0x002fcc0000000000 */
[----:B------:R-:W1:Y:S01]  /*1cc0*/  LDC.64 R18, c[0x0][0x398] ;  /* 0x0000e600ff127b82 */ /* 0x000e620000000a00 */
[----:B---3--:R-:W3:Y:S02]  /*1cd0*/  MUFU.RCP R0, R0 ;  /* 0x0000000000007308 */ /* 0x008ee40000001000 */
[----:B---3--:R-:W-:-:S06]  /*1ce0*/  IADD3 R8, PT, PT, R0, 0xffffffe, RZ ;  /* 0x0ffffffe00087810 */ /* 0x008fcc0007ffe0ff */
[----:B------:R3:W4:Y:S02]  /*1cf0*/  F2I.FTZ.U32.TRUNC.NTZ R9, R8 ;  /* 0x0000000800097305 */ /* 0x000724000021f000 */
[----:B---3--:R-:W-:Y:S02]  /*1d00*/  IMAD.MOV.U32 R8, RZ, RZ, RZ ;  /* 0x000000ffff087224 */ /* 0x008fe400078e00ff */
[----:B----4-:R-:W-:-:S04]  /*1d10*/  IMAD.MOV R4, RZ, RZ, -R9 ;  /* 0x000000ffff047224 */ /* 0x010fc800078e0a09 */
[----:B------:R-:W-:Y:S01]  /*1d20*/  IMAD R7, R4, R15, RZ ;  /* 0x0000000f04077224 */ /* 0x000fe200078e02ff */
[----:B------:R-:W-:-:S03]  /*1d30*/  IABS R4, R11 ;  /* 0x0000000b00047213 */ /* 0x000fc60000000000 */
[----:B------:R-:W-:Y:S02]  /*1d40*/  IMAD.HI.U32 R7, R9, R7, R8 ;  /* 0x0000000709077227 */ /* 0x000fe400078e0008 */
[----:B------:R-:W3:Y:S04]  /*1d50*/  I2F.RP R9, R17 ;  /* 0x0000001100097306 */ /* 0x000ee80000209400 */
[----:B------:R-:W-:-:S05]  /*1d60*/  IMAD.HI.U32 R0, R7, R4, RZ ;  /* 0x0000000407007227 */ /* 0x000fca00078e00ff */
[----:B------:R-:W-:-:S05]  /*1d70*/  IADD3 R7, PT, PT, -R0, RZ, RZ ;  /* 0x000000ff00077210 */ /* 0x000fca0007ffe1ff */
[C---:B------:R-:W-:Y:S01]  /*1d80*/  IMAD R4, R15.reuse, R7, R4 ;  /* 0x000000070f047224 */ /* 0x040fe200078e0204 */
[----:B---3--:R-:W3:Y:S04]  /*1d90*/  MUFU.RCP R9, R9 ;  /* 0x0000000900097308 */ /* 0x008ee80000001000 */
[----:B------:R-:W-:-:S13]  /*1da0*/  ISETP.GT.U32.AND P6, PT, R15, R4, PT ;  /* 0x000000040f00720c */ /* 0x000fda0003fc4070 */
[----:B------:R-:W-:Y:S01]  /*1db0*/  @!P6 IMAD.IADD R4, R4, 0x1, -R15 ;  /* 0x000000010404e824 */ /* 0x000fe200078e0a0f */
[----:B------:R-:W-:Y:S01]  /*1dc0*/  @!P6 IADD3 R0, PT, PT, R0, 0x1, RZ ;  /* 0x000000010000e810 */ /* 0x000fe20007ffe0ff */
[----:B---3--:R-:W-:Y:S01]  /*1dd0*/  VIADD R7, R9, 0xffffffe ;  /* 0x0ffffffe09077836 */ /* 0x008fe20000000000 */
[----:B------:R-:W-:Y:S02]  /*1de0*/  ISETP.NE.AND P6, PT, R6, RZ, PT ;  /* 0x000000ff0600720c */ /* 0x000fe40003fc5270 */
[----:B------:R-:W-:Y:S02]  /*1df0*/  ISETP.GE.U32.AND P3, PT, R4, R15, PT ;  /* 0x0000000f0400720c */ /* 0x000fe40003f66070 */
[----:B------:R-:W-:Y:S01]  /*1e00*/  LOP3.LUT R4, R11, R6, RZ, 0x3c, !PT ;  /* 0x000000060b047212 */ /* 0x000fe200078e3cff */
[----:B------:R-:W3:Y:S03]  /*1e10*/  F2I.FTZ.U32.TRUNC.NTZ R7, R7 ;  /* 0x0000000700077305 */ /* 0x000ee6000021f000 */
[----:B------:R-:W-:-:S07]  /*1e20*/  ISETP.GE.AND P2, PT, R4, RZ, PT ;  /* 0x000000ff0400720c */ /* 0x000fce0003f46270 */
[----:B------:R-:W-:-:S04]  /*1e30*/  @P3 VIADD R0, R0, 0x1 ;  /* 0x0000000100003836 */ /* 0x000fc80000000000 */
[----:B------:R-:W-:Y:S02]  /*1e40*/  IMAD.MOV.U32 R8, RZ, RZ, R0 ;  /* 0x000000ffff087224 */ /* 0x000fe400078e0000 */
[----:B---3--:R-:W-:-:S03]  /*1e50*/  IMAD.MOV R4, RZ, RZ, -R7 ;  /* 0x000000ffff047224 */ /* 0x008fc600078e0a07 */
[----:B------:R-:W-:Y:S01]  /*1e60*/  @!P2 IADD3 R8, PT, PT, -R8, RZ, RZ ;  /* 0x000000ff0808a210 */ /* 0x000fe20007ffe1ff */
[----:B------:R-:W-:Y:S01]  /*1e70*/  IMAD R15, R4, R17, RZ ;  /* 0x00000011040f7224 */ /* 0x000fe200078e02ff */
[----:B------:R-:W-:-:S05]  /*1e80*/  @!P6 LOP3.LUT R8, RZ, R6, RZ, 0x33, !PT ;  /* 0x00000006ff08e212 */ /* 0x000fca00078e33ff */
[----:B------:R-:W-:-:S04]  /*1e90*/  IMAD.MOV R0, RZ, RZ, -R8 ;  /* 0x000000ffff007224 */ /* 0x000fc800078e0a08 */
[----:B------:R-:W-:Y:S02]  /*1ea0*/  IMAD R9, R6, R0, R11 ;  /* 0x0000000006097224 */ /* 0x000fe400078e020b */
[----:B------:R-:W-:-:S03]  /*1eb0*/  HFMA2 R6, -RZ, RZ, 0, 0 ;  /* 0x00000000ff067431 */ /* 0x000fc600000001ff */
[----:B------:R-:W-:Y:S02]  /*1ec0*/  IABS R4, R9 ;  /* 0x0000000900047213 */ /* 0x000fe40000000000 */
[----:B------:R-:W-:Y:S01]  /*1ed0*/  IMAD.HI.U32 R15, R7, R15, R6 ;  /* 0x0000000f070f7227 */ /* 0x000fe200078e0006 */
[----:B--2---:R-:W-:-:S05]  /*1ee0*/  IABS R6, R14 ;  /* 0x0000000e00067213 */ /* 0x004fca0000000000 */
[----:B------:R-:W-:-:S04]  /*1ef0*/  IMAD.HI.U32 R0, R15, R4, RZ ;  /* 0x000000040f007227 */ /* 0x000fc800078e00ff */
[----:B------:R-:W-:Y:S02]  /*1f00*/  IMAD.MOV.U32 R15, RZ, RZ, R6 ;  /* 0x000000ffff0f7224 */ /* 0x000fe400078e0006 */
[----:B------:R-:W-:Y:S02]  /*1f10*/  IMAD.MOV R7, RZ, RZ, -R0 ;  /* 0x000000ffff077224 */ /* 0x000fe400078e0a00 */
[----:B------:R-:W2:Y:S02]  /*1f20*/  I2F.RP R16, R15 ;  /* 0x0000000f00107306 */ /* 0x000ea40000209400 */
[----:B------:R-:W-:-:S05]  /*1f30*/  IMAD R4, R17, R7, R4 ;  /* 0x0000000711047224 */ /* 0x000fca00078e0204 */
[----:B------:R-:W-:Y:S01]  /*1f40*/  ISETP.GT.U32.AND P6, PT, R17, R4, PT ;  /* 0x000000041100720c */ /* 0x000fe20003fc4070 */
[----:B--2---:R-:W2:-:S12]  /*1f50*/  MUFU.RCP R16, R16 ;  /* 0x0000001000107308 */ /* 0x004e980000001000 */
[-C--:B------:R-:W-:Y:S01]  /*1f60*/  @!P6 IADD3 R4, PT, PT, R4, -R17.reuse, RZ ;  /* 0x800000110404e210 */ /* 0x080fe20007ffe0ff */
[----:B------:R-:W-:Y:S01]  /*1f70*/  @!P6 VIADD R0, R0, 0x1 ;  /* 0x000000010000e836 */ /* 0x000fe20000000000 */
[----:B------:R-:W-:Y:S02]  /*1f80*/  ISETP.NE.AND P6, PT, R12, RZ, PT ;  /* 0x000000ff0c00720c */ /* 0x000fe40003fc5270 */
[----:B------:R-:W-:Y:S02]  /*1f90*/  ISETP.GE.U32.AND P3, PT, R4, R17, PT ;  /* 0x000000110400720c */ /* 0x000fe40003f66070 */
[----:B------:R-:W-:-:S04]  /*1fa0*/  LOP3.LUT R4, R9, R12, RZ, 0x3c, !PT ;  /* 0x0000000c09047212 */ /* 0x000fc800078e3cff */
[----:B------:R-:W-:Y:S01]  /*1fb0*/  ISETP.GE.AND P2, PT, R4, RZ, PT ;  /* 0x000000ff0400720c */ /* 0x000fe20003f46270 */
[----:B--2---:R-:W-:-:S04]  /*1fc0*/  VIADD R6, R16, 0xffffffe ;  /* 0x0ffffffe10067836 */ /* 0x004fc80000000000 */
[----:B------:R2:W3:Y:S02]  /*1fd0*/  F2I.FTZ.U32.TRUNC.NTZ R7, R6 ;  /* 0x0000000600077305 */ /* 0x0004e4000021f000 */
[----:B------:R-:W-:-:S05]  /*1fe0*/  @P3 IADD3 R0, PT, PT, R0, 0x1, RZ ;  /* 0x0000000100003810 */ /* 0x000fca0007ffe0ff */
[----:B------:R-:W-:Y:S02]  /*1ff0*/  IMAD.MOV.U32 R10, RZ, RZ, R0 ;  /* 0x000000ffff0a7224 */ /* 0x000fe400078e0000 */
[----:B--2---:R-:W-:Y:S02]  /*2000*/  IMAD.MOV.U32 R6, RZ, RZ, RZ ;  /* 0x000000ffff067224 */ /* 0x004fe400078e00ff */
[----:B------:R-:W-:Y:S01]  /*2010*/  @!P2 IMAD.MOV R10, RZ, RZ, -R10 ;  /* 0x000000ffff0aa224 */ /* 0x000fe200078e0a0a */
[----:B------:R-:W-:Y:S02]  /*2020*/  @!P6 LOP3.LUT R10, RZ, R12, RZ, 0x33, !PT ;  /* 0x0000000cff0ae212 */ /* 0x000fe400078e33ff */
[----:B---3--:R-:W-:-:S03]  /*2030*/  IADD3 R4, PT, PT, RZ, -R7, RZ ;  /* 0x80000007ff047210 */ /* 0x008fc60007ffe0ff */
[----:B------:R-:W-:Y:S02]  /*2040*/  IMAD.MOV R0, RZ, RZ, -R10 ;  /* 0x000000ffff007224 */ /* 0x000fe400078e0a0a */
[----:B------:R-:W-:Y:S02]  /*2050*/  IMAD R17, R4, R15, RZ ;  /* 0x0000000f04117224 */ /* 0x000fe400078e02ff */
[----:B------:R-:W-:Y:S02]  /*2060*/  IMAD R9, R12, R0, R9 ;  /* 0x000000000c097224 */ /* 0x000fe400078e0209 */
[----:B------:R-:W-:-:S03]  /*2070*/  IMAD.HI.U32 R17, R7, R17, R6 ;  /* 0x0000001107117227 */ /* 0x000fc600078e0006 */
[----:B------:R-:W-:-:S05]  /*2080*/  IABS R4, R9 ;  /* 0x0000000900047213 */ /* 0x000fca0000000000 */
[----:B------:R-:W-:Y:S02]  /*2090*/  IMAD.HI.U32 R0, R17, R4, RZ ;  /* 0x0000000411007227 */ /* 0x000fe400078e00ff */
[----:B------:R-:W2:Y:S03]  /*20a0*/  LDC.64 R16, c[0x0][0x3a8] ;  /* 0x0000ea00ff107b82 */ /* 0x000ea60000000a00 */
[----:B------:R-:W-:-:S05]  /*20b0*/  IADD3 R7, PT, PT, -R0, RZ, RZ ;  /* 0x000000ff00077210 */ /* 0x000fca0007ffe1ff */
[C---:B------:R-:W-:Y:S02]  /*20c0*/  IMAD R4, R15.reuse, R7, R4 ;  /* 0x000000070f047224 */ /* 0x040fe400078e0204 */
[----:B------:R-:W3:Y:S03]  /*20d0*/  LDC.64 R6, c[0x0][0x3a0] ;  /* 0x0000e800ff067b82 */ /* 0x000ee60000000a00 */
[----:B------:R-:W-:-:S13]  /*20e0*/  ISETP.GT.U32.AND P6, PT, R15, R4, PT ;  /* 0x000000040f00720c */ /* 0x000fda0003fc4070 */
[----:B------:R-:W-:Y:S02]  /*20f0*/  @!P6 IMAD.IADD R4, R4, 0x1, -R15 ;  /* 0x000000010404e824 */ /* 0x000fe400078e0a0f */
[----:B------:R-:W-:Y:S01]  /*2100*/  @!P6 VIADD R0, R0, 0x1 ;  /* 0x000000010000e836 */ /* 0x000fe20000000000 */
[----:B------:R-:W-:Y:S02]  /*2110*/  ISETP.NE.AND P6, PT, R14, RZ, PT ;  /* 0x000000ff0e00720c */ /* 0x000fe40003fc5270 */
[----:B------:R-:W-:Y:S02]  /*2120*/  ISETP.GE.U32.AND P2, PT, R4, R15, PT ;  /* 0x0000000f0400720c */ /* 0x000fe40003f46070 */
[----:B------:R-:W-:-:S04]  /*2130*/  LOP3.LUT R4, R9, R14, RZ, 0x3c, !PT ;  /* 0x0000000e09047212 */ /* 0x000fc800078e3cff */
[----:B------:R-:W-:-:S07]  /*2140*/  ISETP.GE.AND P3, PT, R4, RZ, PT ;  /* 0x000000ff0400720c */ /* 0x000fce0003f66270 */
[----:B------:R-:W-:Y:S02]  /*2150*/  @P2 IADD3 R0, PT, PT, R0, 0x1, RZ ;  /* 0x0000000100002810 */ /* 0x000fe40007ffe0ff */
[----:B0-----:R-:W-:-:S04]  /*2160*/  ISETP.NE.U32.AND P2, PT, R20, 0x1, PT ;  /* 0x000000011400780c */ /* 0x001fc80003f45070 */
[----:B------:R-:W-:Y:S01]  /*2170*/  ISETP.NE.AND.EX P2, PT, R21, RZ, PT, P2 ;  /* 0x000000ff1500720c */ /* 0x000fe20003f45320 */
[----:B------:R-:W-:Y:S01]  /*2180*/  @!P3 IMAD.MOV R0, RZ, RZ, -R0 ;  /* 0x000000ffff00b224 */ /* 0x000fe200078e0a00 */
[----:B-1----:R-:W-:Y:S02]  /*2190*/  ISETP.NE.U32.AND P3, PT, R18, 0x1, PT ;  /* 0x000000011200780c */ /* 0x002fe40003f65070 */
[----:B------:R-:W-:Y:S02]  /*21a0*/  @!P6 LOP3.LUT R0, RZ, R14, RZ, 0x33, !PT ;  /* 0x0000000eff00e212 */ /* 0x000fe400078e33ff */
[----:B------:R-:W-:Y:S02]  /*21b0*/  SEL R4, R8, RZ, P2 ;  /* 0x000000ff08047207 */ /* 0x000fe40001000000 */
[----:B---3--:R-:W-:Y:S01]  /*21c0*/  ISETP.NE.U32.AND P2, PT, R6, 0x1, PT ;  /* 0x000000010600780c */ /* 0x008fe20003f45070 */
[----:B------:R-:W-:Y:S01]  /*21d0*/  IMAD.MOV R8, RZ, RZ, -R0 ;  /* 0x000000ffff087224 */ /* 0x000fe200078e0a00 */
[----:B------:R-:W-:-:S02]  /*21e0*/  ISETP.NE.AND.EX P3, PT, R19, RZ, PT, P3 ;  /* 0x000000ff1300720c */ /* 0x000fc40003f65330 */
        /* <DEDUP_REMOVED lines=8> */
[----:B------:R-:W-:-:S02]  /*2270*/  SEL R4, R4, RZ, P6 ;  /* 0x000000ff04047207 */ /* 0x000fc40003000000 */
        /* <DEDUP_REMOVED lines=13> */
.L_x_799:
[----:B------:R-:W-:Y:S05]  /*2350*/  BSYNC.RECONVERGENT B1 ;  /* 0x0000000000017941 */ /* 0x000fea0003800200 */
.L_x_798:
[----:B------:R-:W-:Y:S01]  /*2360*/  BSSY.RECONVERGENT B1, `(.L_x_800) ;  /* 0x000007a000017945 */ /* 0x000fe20003800200 */
[----:B------:R-:W-:-:S03]  /*2370*/  MOV R60, 0xff800000 ;  /* 0xff800000003c7802 */ /* 0x000fc60000000f00 */
        /* <DEDUP_REMOVED lines=13> */
[----:B------:R-:W1:Y:S08]  /*2450*/  LDC.64 R20, c[0x0][0x398] ;  /* 0x0000e600ff147b82 */ /* 0x000e700000000a00 */
[----:B------:R-:W4:Y:S01]  /*2460*/  LDC.64 R18, c[0x0][0x3a0] ;  /* 0x0000e800ff127b82 */ /* 0x000f220000000a00 */
[----:B---3--:R-:W3:Y:S02]  /*2470*/  MUFU.RCP R0, R0 ;  /* 0x0000000000007308 */ /* 0x008ee40000001000 */
[----:B---3--:R-:W-:-:S06]  /*2480*/  VIADD R6, R0, 0xffffffe ;  /* 0x0ffffffe00067836 */ /* 0x008fcc0000000000 */
[----:B------:R3:W5:Y:S02]  /*2490*/  F2I.FTZ.U32.TRUNC.NTZ R7, R6 ;  /* 0x0000000600077305 */ /* 0x000764000021f000 */
[----:B---3--:R-:W-:Y:S02]  /*24a0*/  HFMA2 R6, -RZ, RZ, 0, 0 ;  /* 0x00000000ff067431 */ /* 0x008fe400000001ff */
[----:B-----5:R-:W-:-:S04]  /*24b0*/  IMAD.MOV R4, RZ, RZ, -R7 ;  /* 0x000000ffff047224 */ /* 0x020fc800078e0a07 */
[----:B------:R-:W-:Y:S01]  /*24c0*/  IMAD R5, R4, R11, RZ ;  /* 0x0000000b04057224 */ /* 0x000fe200078e02ff */
[----:B------:R-:W-:-:S03]  /*24d0*/  IABS R4, R9 ;  /* 0x0000000900047213 */ /* 0x000fc60000000000 */
[----:B------:R-:W-:Y:S02]  /*24e0*/  IMAD.HI.U32 R5, R7, R5, R6 ;  /* 0x0000000507057227 */ /* 0x000fe400078e0006 */
[----:B------:R-:W3:Y:S04]  /*24f0*/  I2F.RP R7, R15 ;  /* 0x0000000f00077306 */ /* 0x000ee80000209400 */
[----:B------:R-:W-:-:S04]  /*2500*/  IMAD.HI.U32 R0, R5, R4, RZ ;  /* 0x0000000405007227 */ /* 0x000fc800078e00ff */
[----:B------:R-:W-:-:S04]  /*2510*/  IMAD.MOV R5, RZ, RZ, -R0 ;  /* 0x000000ffff057224 */ /* 0x000fc800078e0a00 */
[C---:B------:R-:W-:Y:S01]  /*2520*/  IMAD R4, R11.reuse, R5, R4 ;  /* 0x000000050b047224 */ /* 0x040fe200078e0204 */
[----:B---3--:R-:W3:Y:S04]  /*2530*/  MUFU.RCP R7, R7 ;  /* 0x0000000700077308 */ /* 0x008ee80000001000 */
[----:B------:R-:W-:-:S13]  /*2540*/  ISETP.GT.U32.AND P2, PT, R11, R4, PT ;  /* 0x000000040b00720c */ /* 0x000fda0003f44070 */
[----:B------:R-:W-:Y:S02]  /*2550*/  @!P2 IMAD.IADD R4, R4, 0x1, -R11 ;  /* 0x000000010404a824 */ /* 0x000fe400078e0a0b */
[----:B------:R-:W-:Y:S01]  /*2560*/  @!P2 VIADD R0, R0, 0x1 ;  /* 0x000000010000a836 */ /* 0x000fe20000000000 */
[----:B------:R-:W-:Y:S02]  /*2570*/  ISETP.NE.AND P2, PT, R8, RZ, PT ;  /* 0x000000ff0800720c */ /* 0x000fe40003f45270 */
[----:B------:R-:W-:Y:S02]  /*2580*/  ISETP.GE.U32.AND P1, PT, R4, R11, PT ;  /* 0x0000000b0400720c */ /* 0x000fe40003f26070 */
[----:B------:R-:W-:-:S04]  /*2590*/  LOP3.LUT R4, R9, R8, RZ, 0x3c, !PT ;  /* 0x0000000809047212 */ /* 0x000fc800078e3cff */
[----:B------:R-:W-:Y:S02]  /*25a0*/  ISETP.GE.AND P3, PT, R4, RZ, PT ;  /* 0x000000ff0400720c */ /* 0x000fe40003f66270 */
[----:B---3--:R-:W-:-:S04]  /*25b0*/  IADD3 R4, PT, PT, R7, 0xffffffe, RZ ;  /* 0x0ffffffe07047810 */ /* 0x008fc80007ffe0ff */
[----:B------:R3:W5:Y:S01]  /*25c0*/  F2I.FTZ.U32.TRUNC.NTZ R5, R4 ;  /* 0x0000000400057305 */ /* 0x000762000021f000 */
[----:B------:R-:W-:-:S05]  /*25d0*/  @P1 VIADD R0, R0, 0x1 ;  /* 0x0000000100001836 */ /* 0x000fca0000000000 */
[----:B------:R-:W-:Y:S01]  /*25e0*/  MOV R6, R0 ;  /* 0x0000000000067202 */ /* 0x000fe20000000f00 */
[----:B---3--:R-:W-:-:S04]  /*25f0*/  IMAD.MOV.U32 R4, RZ, RZ, RZ ;  /* 0x000000ffff047224 */ /* 0x008fc800078e00ff */
[----:B------:R-:W-:Y:S01]  /*2600*/  @!P3 IMAD.MOV R6, RZ, RZ, -R6 ;  /* 0x000000ffff06b224 */ /* 0x000fe200078e0a06 */
[----:B------:R-:W-:Y:S01]  /*2610*/  @!P2 LOP3.LUT R6, RZ, R8, RZ, 0x33, !PT ;  /* 0x00000008ff06a212 */ /* 0x000fe200078e33ff */
[----:B-----5:R-:W-:-:S03]  /*2620*/  IMAD.MOV R12, RZ, RZ, -R5 ;  /* 0x000000ffff0c7224 */ /* 0x020fc600078e0a05 */
[----:B------:R-:W-:Y:S01]  /*2630*/  IADD3 R0, PT, PT, -R6, RZ, RZ ;  /* 0x000000ff06007210 */ /* 0x000fe20007ffe1ff */
[----:B------:R-:W-:-:S04]  /*2640*/  IMAD R11, R12, R15, RZ ;  /* 0x0000000f0c0b7224 */ /* 0x000fc800078e02ff */
[----:B------:R-:W-:Y:S02]  /*2650*/  IMAD R7, R8, R0, R9 ;  /* 0x0000000008077224 */ /* 0x000fe400078e0209 */
[----:B------:R-:W-:Y:S01]  /*2660*/  IMAD.HI.U32 R11, R5, R11, R4 ;  /* 0x0000000b050b7227 */ /* 0x000fe200078e0004 */
[----:B--2---:R-:W-:Y:S02]  /*2670*/  IABS R5, R17 ;  /* 0x0000001100057213 */ /* 0x004fe40000000000 */
[----:B------:R-:W-:-:S05]  /*2680*/  IABS R0, R7 ;  /* 0x0000000700007213 */ /* 0x000fca0000000000 */
[----:B------:R-:W-:-:S04]  /*2690*/  IMAD.MOV.U32 R4, RZ, RZ, R0 ;  /* 0x000000ffff047224 */ /* 0x000fc800078e0000 */
[----:B------:R-:W-:Y:S01]  /*26a0*/  IMAD.HI.U32 R0, R11, R4, RZ ;  /* 0x000000040b007227 */ /* 0x000fe200078e00ff */
[----:B------:R-:W-:-:S03]  /*26b0*/  MOV R11, R5 ;  /* 0x00000005000b7202 */ /* 0x000fc60000000f00 */
[----:B------:R-:W-:Y:S01]  /*26c0*/  IMAD.MOV R5, RZ, RZ, -R0 ;  /* 0x000000ffff057224 */ /* 0x000fe200078e0a00 */
[----:B------:R-:W2:Y:S03]  /*26d0*/  I2F.RP R12, R11 ;  /* 0x0000000b000c7306 */ /* 0x000ea60000209400 */
[----:B------:R-:W-:-:S05]  /*26e0*/  IMAD R4, R15, R5, R4 ;  /* 0x000000050f047224 */ /* 0x000fca00078e0204 */
[----:B------:R-:W-:Y:S01]  /*26f0*/  ISETP.GT.U32.AND P2, PT, R15, R4, PT ;  /* 0x000000040f00720c */ /* 0x000fe20003f44070 */
[----:B--2---:R-:W2:-:S12]  /*2700*/  MUFU.RCP R12, R12 ;  /* 0x0000000c000c7308 */ /* 0x004e980000001000 */
[----:B------:R-:W-:Y:S02]  /*2710*/  @!P2 IMAD.IADD R4, R4, 0x1, -R15 ;  /* 0x000000010404a824 */ /* 0x000fe400078e0a0f */
[----:B------:R-:W-:Y:S01]  /*2720*/  @!P2 VIADD R0, R0, 0x1 ;  /* 0x000000010000a836 */ /* 0x000fe20000000000 */
[----:B------:R-:W-:Y:S02]  /*2730*/  ISETP.NE.AND P2, PT, R10, RZ, PT ;  /* 0x000000ff0a00720c */ /* 0x000fe40003f45270 */
[----:B------:R-:W-:Y:S02]  /*2740*/  ISETP.GE.U32.AND P1, PT, R4, R15, PT ;  /* 0x0000000f0400720c */ /* 0x000fe40003f26070 */
[----:B------:R-:W-:Y:S01]  /*2750*/  LOP3.LUT R4, R7, R10, RZ, 0x3c, !PT ;  /* 0x0000000a07047212 */ /* 0x000fe200078e3cff */
[----:B------:R-:W3:Y:S03]  /*2760*/  LDC.64 R14, c[0x0][0x3a8] ;  /* 0x0000ea00ff0e7b82 */ /* 0x000ee60000000a00 */
[----:B------:R-:W-:-:S02]  /*2770*/  ISETP.GE.AND P3, PT, R4, RZ, PT ;  /* 0x000000ff0400720c */ /* 0x000fc40003f66270 */
[----:B--2---:R-:W-:-:S05]  /*2780*/  IADD3 R5, PT, PT, R12, 0xffffffe, RZ ;  /* 0x0ffffffe0c057810 */ /* 0x004fca0007ffe0ff */
[----:B------:R-:W-:Y:S01]  /*2790*/  @P1 VIADD R0, R0, 0x1 ;  /* 0x0000000100001836 */ /* 0x000fe20000000000 */
[----:B------:R-:W2:Y:S04]  /*27a0*/  F2I.FTZ.U32.TRUNC.NTZ R5, R5 ;  /* 0x0000000500057305 */ /* 0x000ea8000021f000 */
[----:B------:R-:W-:-:S05]  /*27b0*/  MOV R8, R0 ;  /* 0x0000000000087202 */ /* 0x000fca0000000f00 */
[----:B------:R-:W-:Y:S01]  /*27c0*/  @!P3 IMAD.MOV R8, RZ, RZ, -R8 ;  /* 0x000000ffff08b224 */ /* 0x000fe200078e0a08 */
[----:B------:R-:W-:-:S04]  /*27d0*/  @!P2 LOP3.LUT R8, RZ, R10, RZ, 0x33, !PT ;  /* 0x0000000aff08a212 */ /* 0x000fc800078e33ff */
[----:B------:R-:W-:Y:S01]  /*27e0*/  IADD3 R0, PT, PT, -R8, RZ, RZ ;  /* 0x000000ff08007210 */ /* 0x000fe20007ffe1ff */
[----:B--2---:R-:W-:-:S04]  /*27f0*/  IMAD.MOV R4, RZ, RZ, -R5 ;  /* 0x000000ffff047224 */ /* 0x004fc800078e0a05 */
        /* <DEDUP_REMOVED lines=18> */
[----:B------:R-:W-:Y:S01]  /*2920*/  @!P1 IMAD.MOV R0, RZ, RZ, -R0 ;  /* 0x000000ffff009224 */ /* 0x000fe200078e0a00 */
[----:B-1----:R-:W-:Y:S02]  /*2930*/  ISETP.NE.U32.AND P1, PT, R20, 0x1, PT ;  /* 0x000000011400780c */ /* 0x002fe40003f25070 */
[----:B------:R-:W-:Y:S02]  /*2940*/  ISETP.NE.AND.EX P2, PT, R23, RZ, PT, P2 ;  /* 0x000000ff1700720c */ /* 0x000fe40003f45320 */
[----:B------:R-:W-:Y:S02]  /*2950*/  @!P3 LOP3.LUT R0, RZ, R17, RZ, 0x33, !PT ;  /* 0x00000011ff00b212 */ /* 0x000fe400078e33ff */
[----:B----4-:R-:W-:Y:S02]  /*2960*/  ISETP.NE.U32.AND P3, PT, R18, 0x1, PT ;  /* 0x000000011200780c */ /* 0x010fe40003f65070 */
[----:B------:R-:W-:Y:S01]  /*2970*/  ISETP.NE.AND.EX P1, PT, R21, RZ, PT, P1 ;  /* 0x000000ff1500720c */ /* 0x000fe20003f25310 */
[----:B------:R-:W-:Y:S01]  /*2980*/  IMAD.MOV R7, RZ, RZ, -R0 ;  /* 0x000000ffff077224 */ /* 0x000fe200078e0a00 */
[----:B------:R-:W-:-:S02]  /*2990*/  SEL R4, R6, RZ, P2 ;  /* 0x000000ff06047207 */ /* 0x000fc40001000000 */
[----:B------:R-:W-:Y:S02]  /*29a0*/  ISETP.NE.AND.EX P3, PT, R19, RZ, PT, P3 ;  /* 0x000000ff1300720c */ /* 0x000fe40003f65330 */
[----:B---3--:R-:W-:Y:S01]  /*29b0*/  ISETP.NE.U32.AND P2, PT, R14, 0x1, PT ;  /* 0x000000010e00780c */ /* 0x008fe20003f45070 */
[----:B------:R-:W-:Y:S01]  /*29c0*/  IMAD R6, R4, UR36, RZ ;  /* 0x0000002404067c24 */ /* 0x000fe2000f8e02ff */
[----:B------:R-:W-:Y:S01]  /*29d0*/  SEL R5, R8, RZ, P1 ;  /* 0x000000ff08057207 */ /* 0x000fe20000800000 */
[----:B------:R-:W-:Y:S01]  /*29e0*/  IMAD R4, R17, R7, R10 ;  /* 0x0000000711047224 */ /* 0x000fe200078e020a */
[----:B------:R-:W-:Y:S02]  /*29f0*/  ISETP.NE.AND.EX P2, PT, R15, RZ, PT, P2 ;  /* 0x000000ff0f00720c */ /* 0x000fe40003f45320 */
[----:B------:R-:W-:Y:S01]  /*2a00*/  SEL R0, R0, RZ, P3 ;  /* 0x000000ff00007207 */ /* 0x000fe20001800000 */
[----:B------:R-:W-:Y:S01]  /*2a10*/  IMAD R5, R5, UR37, R6 ;  /* 0x0000002505057c24 */ /* 0x000fe2000f8e0206 */
[----:B------:R-:W-:-:S03]  /*2a20*/  SEL R4, R4, RZ, P2 ;  /* 0x000000ff04047207 */ /* 0x000fc60001000000 */
        /* <DEDUP_REMOVED lines=13> */
.L_x_801:
[----:B------:R-:W-:Y:S05]  /*2b00*/  BSYNC.RECONVERGENT B1 ;  /* 0x0000000000017941 */ /* 0x000fea0003800200 */
.L_x_800:
[-C--:B------:R-:W-:Y:S01]  /*2b10*/  ISETP.GE.AND.EX P5, PT, RZ, R3.reuse, PT, P5 ;  /* 0x00000003ff00720c */ /* 0x080fe20003fa6350 */
[----:B------:R-:W-:Y:S01]  /*2b20*/  BSSY.RECONVERGENT B1, `(.L_x_802) ;  /* 0x000007f000017945 */ /* 0x000fe20003800200 */
[-C--:B------:R-:W-:Y:S02]  /*2b30*/  ISETP.GE.U32.AND P3, PT, R89, R2.reuse, PT ;  /* 0x000000025900720c */ /* 0x080fe40003f66070 */
[-C--:B------:R-:W-:Y:S02]  /*2b40*/  ISETP.GE.U32.AND P2, PT, R87, R2.reuse, PT ;  /* 0x000000025700720c */ /* 0x080fe40003f46070 */
[-C--:B------:R-:W-:Y:S02]  /*2b50*/  ISETP.GE.U32.AND P6, PT, R85, R2.reuse, PT ;  /* 0x000000025500720c */ /* 0x080fe40003fc6070 */
[----:B------:R-:W-:Y:S02]  /*2b60*/  ISETP.GE.U32.AND P1, PT, R83, R2, PT ;  /* 0x000000025300720c */ /* 0x000fe40003f26070 */
[----:B------:R-:W-:-:S02]  /*2b70*/  ISETP.GE.AND.EX P4, PT, RZ, R3, PT, P4 ;  /* 0x00000003ff00720c */ /* 0x000fc40003f86340 */
[----:B------:R-:W-:Y:S01]  /*2b80*/  MOV R6, 0xff800000 ;  /* 0xff80000000067802 */ /* 0x000fe20000000f00 */
[----:B------:R-:W-:Y:S10]  /*2b90*/  @P5 BRA `(.L_x_803) ;  /* 0x0000000400dc5947 */ /* 0x000ff40003800000 */
        /* <DEDUP_REMOVED lines=8> */
[----:B------:R-:W2:Y:S01]  /*2c20*/  LDC R19, c[0x0][0x3c0] ;  /* 0x0000f000ff137b82 */ /* 0x000ea20000000800 */
[----:B0-----:R-:W-:-:S07]  /*2c30*/  IABS R7, R8 ;  /* 0x0000000800077213 */ /* 0x001fce0000000000 */
[----:B------:R-:W0:Y:S01]  /*2c40*/  LDC.64 R16, c[0x0][0x390] ;  /* 0x0000e400ff107b82 */ /* 0x000e220000000a00 */
[----:B------:R-:W3:Y:S01]  /*2c50*/  I2F.RP R0, R7 ;  /* 0x0000000700007306 */ /* 0x000ee20000209400 */
[----:B--2---:R-:W-:-:S07]  /*2c60*/  IABS R21, R19 ;  /* 0x0000001300157213 */ /* 0x004fce0000000000 */
[----:B---3--:R-:W2:Y:S02]  /*2c70*/  MUFU.RCP R0, R0 ;  /* 0x0000000000007308 */ /* 0x008ea40000001000 */
[----:B--2---:R-:W-:-:S06]  /*2c80*/  VIADD R5, R0, 0xffffffe ;  /* 0x0ffffffe00057836 */ /* 0x004fcc0000000000 */
[----:B------:R-:W2:Y:S02]  /*2c90*/  F2I.FTZ.U32.TRUNC.NTZ R5, R5 ;  /* 0x0000000500057305 */ /* 0x000ea4000021f000 */
[----:B--2---:R-:W-:-:S04]  /*2ca0*/  IMAD.MOV R4, RZ, RZ, -R5 ;  /* 0x000000ffff047224 */ /* 0x004fc800078e0a05 */
[----:B------:R-:W-:Y:S02]  /*2cb0*/  IMAD R9, R4, R7, RZ ;  /* 0x0000000704097224 */ /* 0x000fe400078e02ff */
[----:B------:R-:W-:-:S05]  /*2cc0*/  HFMA2 R4, -RZ, RZ, 0, 0 ;  /* 0x00000000ff047431 */ /* 0x000fca00000001ff */
[----:B------:R-:W-:-:S04]  /*2cd0*/  IMAD.HI.U32 R9, R5, R9, R4 ;  /* 0x0000000905097227 */ /* 0x000fc800078e0004 */
[----:B------:R-:W-:-:S04]  /*2ce0*/  IMAD.MOV.U32 R4, RZ, RZ, R6 ;  /* 0x000000ffff047224 */ /* 0x000fc800078e0006 */
[----:B------:R-:W-:Y:S01]  /*2cf0*/  IMAD.HI.U32 R0, R9, R4, RZ ;  /* 0x0000000409007227 */ /* 0x000fe200078e00ff */
[----:B-1----:R-:W-:-:S03]  /*2d00*/  IABS R9, R10 ;  /* 0x0000000a00097213 */ /* 0x002fc60000000000 */
        /* <DEDUP_REMOVED lines=13> */
[----:B------:R1:W2:Y:S08]  /*2de0*/  F2I.FTZ.U32.TRUNC.NTZ R5, R4 ;  /* 0x0000000400057305 */ /* 0x0002b0000021f000 */
[----:B------:R-:W-:Y:S01]  /*2df0*/  @!P5 IMAD.MOV R6, RZ, RZ, -R6 ;  /* 0x000000ffff06d224 */ /* 0x000fe200078e0a06 */
[----:B------:R-:W-:Y:S01]  /*2e00*/  ISETP.NE.AND P5, PT, R8, RZ, PT ;  /* 0x000000ff0800720c */ /* 0x000fe20003fa5270 */
[----:B-1----:R-:W-:Y:S01]  /*2e10*/  IMAD.MOV.U32 R4, RZ, RZ, RZ ;  /* 0x000000ffff047224 */ /* 0x002fe200078e00ff */
[----:B--2---:R-:W-:-:S05]  /*2e20*/  IADD3 R12, PT, PT, RZ, -R5, RZ ;  /* 0x80000005ff0c7210 */ /* 0x004fca0007ffe0ff */
[----:B------:R-:W-:-:S06]  /*2e30*/  IMAD R15, R12, R9, RZ ;  /* 0x000000090c0f7224 */ /* 0x000fcc00078e02ff */
[----:B------:R-:W-:Y:S01]  /*2e40*/  @!P5 LOP3.LUT R6, RZ, R8, RZ, 0x33, !PT ;  /* 0x00000008ff06d212 */ /* 0x000fe200078e33ff */
[----:B------:R-:W1:Y:S01]  /*2e50*/  I2F.RP R12, R21 ;  /* 0x00000015000c7306 */ /* 0x000e620000209400 */
[----:B------:R-:W-:-:S04]  /*2e60*/  IMAD.HI.U32 R15, R5, R15, R4 ;  /* 0x0000000f050f7227 */ /* 0x000fc800078e0004 */
[----:B------:R-:W-:-:S04]  /*2e70*/  IMAD.MOV R0, RZ, RZ, -R6 ;  /* 0x000000ffff007224 */ /* 0x000fc800078e0a06 */
[----:B------:R-:W-:-:S05]  /*2e80*/  IMAD R7, R8, R0, R11 ;  /* 0x0000000008077224 */ /* 0x000fca00078e020b */
[----:B------:R-:W-:Y:S01]  /*2e90*/  IABS R0, R7 ;  /* 0x0000000700007213 */ /* 0x000fe20000000000 */
[----:B-1----:R-:W1:Y:S03]  /*2ea0*/  MUFU.RCP R12, R12 ;  /* 0x0000000c000c7308 */ /* 0x002e660000001000 */
[----:B------:R-:W-:-:S05]  /*2eb0*/  MOV R4, R0 ;  /* 0x0000000000047202 */ /* 0x000fca0000000f00 */
[----:B------:R-:W-:Y:S02]  /*2ec0*/  IMAD.HI.U32 R0, R15, R4, RZ ;  /* 0x000000040f007227 */ /* 0x000fe400078e00ff */
[----:B------:R-:W2:Y:S02]  /*2ed0*/  LDC.64 R14, c[0x0][0x398] ;  /* 0x0000e600ff0e7b82 */ /* 0x000ea40000000a00 */
        /* <DEDUP_REMOVED lines=8> */
[----:B------:R-:W-:Y:S02]  /*2f60*/  ISETP.GE.AND P5, PT, R4, RZ, PT ;  /* 0x000000ff0400720c */ /* 0x000fe40003fa6270 */
[----:B-1----:R-:W-:Y:S01]  /*2f70*/  IADD3 R4, PT, PT, R12, 0xffffffe, RZ ;  /* 0x0ffffffe0c047810 */ /* 0x002fe20007ffe0ff */
[----:B------:R-:W-:-:S03]  /*2f80*/  IMAD.MOV.U32 R8, RZ, RZ, R0 ;  /* 0x000000ffff087224 */ /* 0x000fc600078e0000 */
[----:B------:R1:W3:Y:S07]  /*2f90*/  F2I.FTZ.U32.TRUNC.NTZ R5, R4 ;  /* 0x0000000400057305 */ /* 0x0002ee000021f000 */
[----:B------:R-:W-:Y:S01]  /*2fa0*/  @!P5 IMAD.MOV R8, RZ, RZ, -R8 ;  /* 0x000000ffff08d224 */ /* 0x000fe200078e0a08 */
[----:B------:R-:W-:Y:S01]  /*2fb0*/  ISETP.NE.AND P5, PT, R10, RZ, PT ;  /* 0x000000ff0a00720c */ /* 0x000fe20003fa5270 */
[----:B-1----:R-:W-:Y:S02]  /*2fc0*/  IMAD.MOV.U32 R4, RZ, RZ, RZ ;  /* 0x000000ffff047224 */ /* 0x002fe400078e00ff */
[----:B---3--:R-:W-:-:S10]  /*2fd0*/  IMAD.MOV R12, RZ, RZ, -R5 ;  /* 0x000000ffff0c7224 */ /* 0x008fd400078e0a05 */
[----:B------:R-:W-:Y:S02]  /*2fe0*/  @!P5 LOP3.LUT R8, RZ, R10, RZ, 0x33, !PT ;  /* 0x0000000aff08d212 */ /* 0x000fe400078e33ff */
[----:B0-----:R-:W-:Y:S02]  /*2ff0*/  ISETP.NE.U32.AND P5, PT, R16, 0x1, PT ;  /* 0x000000011000780c */ /* 0x001fe40003fa5070 */
[----:B------:R-:W-:Y:S02]  /*3000*/  IADD3 R0, PT, PT, -R8, RZ, RZ ;  /* 0x000000ff08007210 */ /* 0x000fe40007ffe1ff */
[----:B------:R-:W-:-:S03]  /*3010*/  ISETP.NE.AND.EX P5, PT, R17, RZ, PT, P5 ;  /* 0x000000ff1100720c */ /* 0x000fc60003fa5350 */
[----:B------:R-:W-:Y:S02]  /*3020*/  IMAD R10, R10, R0, R7 ;  /* 0x000000000a0a7224 */ /* 0x000fe400078e0207 */
[----:B------:R-:W-:-:S03]  /*3030*/  IMAD R7, R12, R21, RZ ;  /* 0x000000150c077224 */ /* 0x000fc600078e02ff */
[----:B------:R-:W-:Y:S01]  /*3040*/  IABS R0, R10 ;  /* 0x0000000a00007213 */ /* 0x000fe20000000000 */
[----:B------:R-:W-:Y:S01]  /*3050*/  IMAD.HI.U32 R7, R5, R7, R4 ;  /* 0x0000000705077227 */ /* 0x000fe200078e0004 */
[----:B------:R-:W-:Y:S02]  /*3060*/  SEL R5, R6, RZ, P5 ;  /* 0x000000ff06057207 */ /* 0x000fe40002800000 */
[----:B--2---:R-:W-:Y:S01]  /*3070*/  ISETP.NE.U32.AND P5, PT, R14, 0x1, PT ;  /* 0x000000010e00780c */ /* 0x004fe20003fa5070 */
[----:B------:R-:W-:Y:S02]  /*3080*/  IMAD.MOV.U32 R4, RZ, RZ, R0 ;  /* 0x000000ffff047224 */ /* 0x000fe400078e0000 */
[----:B------:R-:W-:Y:S01]  /*3090*/  IMAD R5, R5, UR36, RZ ;  /* 0x0000002405057c24 */ /* 0x000fe2000f8e02ff */
[----:B------:R-:W-:Y:S01]  /*30a0*/  ISETP.NE.AND.EX P5, PT, R15, RZ, PT, P5 ;  /* 0x000000ff0f00720c */ /* 0x000fe20003fa5350 */
[----:B------:R-:W-:Y:S01]  /*30b0*/  IMAD.HI.U32 R0, R7, R4, RZ ;  /* 0x0000000407007227 */ /* 0x000fe200078e00ff */
[----:B------:R-:W0:Y:S02]  /*30c0*/  LDC.64 R14, c[0x0][0x3a0] ;  /* 0x0000e800ff0e7b82 */ /* 0x000e240000000a00 */
[----:B------:R-:W-:-:S02]  /*30d0*/  SEL R6, R8, RZ, P5 ;  /* 0x000000ff08067207 */ /* 0x000fc40002800000 */
[----:B------:R-:W-:-:S03]  /*30e0*/  IADD3 R7, PT, PT, -R0, RZ, RZ ;  /* 0x000000ff00077210 */ /* 0x000fc60007ffe1ff */
[----:B------:R-:W-:Y:S01]  /*30f0*/  IMAD R5, R6, UR37, R5 ;  /* 0x0000002506057c24 */ /* 0x000fe2000f8e0205 */
[----:B------:R-:W1:Y:S01]  /*3100*/  LDC.64 R8, c[0x0][0x3a8] ;  /* 0x0000ea00ff087b82 */ /* 0x000e620000000a00 */
        /* <DEDUP_REMOVED lines=32> */
.L_x_803:
[----:B------:R-:W-:Y:S05]  /*3310*/  BSYNC.RECONVERGENT B1 ;  /* 0x0000000000017941 */ /* 0x000fea0003800200 */
.L_x_802:
        /* <DEDUP_REMOVED lines=13> */
[----:B0-----:R-:W-:-:S04]  /*33f0*/  IABS R7, R8 ;  /* 0x0000000800077213 */ /* 0x001fc80000000000 */
[----:B------:R-:W0:Y:S01]  /*3400*/  I2F.RP R0, R7 ;  /* 0x0000000700007306 */ /* 0x000e220000209400 */
[----:B-1----:R-:W-:Y:S02]  /*3410*/  IABS R15, R10 ;  /* 0x0000000a000f7213 */ /* 0x002fe40000000000 */
[----:B--2---:R-:W-:-:S05]  /*3420*/  IABS R21, R19 ;  /* 0x0000001300157213 */ /* 0x004fca0000000000 */
[----:B0-----:R-:W0:Y:S02]  /*3430*/  MUFU.RCP R0, R0 ;  /* 0x0000000000007308 */ /* 0x001e240000001000 */
[----:B0-----:R-:W-:-:S06]  /*3440*/  VIADD R5, R0, 0xffffffe ;  /* 0x0ffffffe00057836 */ /* 0x001fcc0000000000 */
[----:B------:R-:W0:Y:S02]  /*3450*/  F2I.FTZ.U32.TRUNC.NTZ R5, R5 ;  /* 0x0000000500057305 */ /* 0x000e24000021f000 */
[----:B0-----:R-:W-:-:S04]  /*3460*/  IMAD.MOV R4, RZ, RZ, -R5 ;  /* 0x000000ffff047224 */ /* 0x001fc800078e0a05 */
[----:B------:R-:W-:Y:S02]  /*3470*/  IMAD R9, R4, R7, RZ ;  /* 0x0000000704097224 */ /* 0x000fe400078e02ff */
[----:B------:R-:W-:-:S05]  /*3480*/  HFMA2 R4, -RZ, RZ, 0, 0 ;  /* 0x00000000ff047431 */ /* 0x000fca00000001ff */
[----:B------:R-:W-:-:S04]  /*3490*/  IMAD.HI.U32 R9, R5, R9, R4 ;  /* 0x0000000905097227 */ /* 0x000fc800078e0004 */
[----:B------:R-:W-:-:S04]  /*34a0*/  IMAD.MOV.U32 R4, RZ, RZ, R12 ;  /* 0x000000ffff047224 */ /* 0x000fc800078e000c */
[----:B------:R-:W-:Y:S02]  /*34b0*/  IMAD.HI.U32 R0, R9, R4, RZ ;  /* 0x0000000409007227 */ /* 0x000fe400078e00ff */
[----:B------:R-:W0:Y:S02]  /*34c0*/  I2F.RP R9, R15 ;  /* 0x0000000f00097306 */ /* 0x000e240000209400 */
[----:B------:R-:W-:-:S04]  /*34d0*/  IMAD.MOV R5, RZ, RZ, -R0 ;  /* 0x000000ffff057224 */ /* 0x000fc800078e0a00 */
[----:B------:R-:W-:-:S05]  /*34e0*/  IMAD R4, R7, R5, R4 ;  /* 0x0000000507047224 */ /* 0x000fca00078e0204 */
[----:B------:R-:W-:Y:S01]  /*34f0*/  ISETP.GT.U32.AND P4, PT, R7, R4, PT ;  /* 0x000000040700720c */ /* 0x000fe20003f84070 */
[----:B0-----:R-:W0:-:S12]  /*3500*/  MUFU.RCP R9, R9 ;  /* 0x0000000900097308 */ /* 0x001e180000001000 */
[----:B------:R-:W-:Y:S01]  /*3510*/  @!P4 IMAD.IADD R4, R4, 0x1, -R7 ;  /* 0x000000010404c824 */ /* 0x000fe200078e0a07 */
[----:B------:R-:W-:-:S04]  /*3520*/  @!P4 IADD3 R0, PT, PT, R0, 0x1, RZ ;  /* 0x000000010000c810 */ /* 0x000fc80007ffe0ff */
[----:B------:R-:W-:Y:S02]  /*3530*/  ISETP.GE.U32.AND P4, PT, R4, R7, PT ;  /* 0x000000070400720c */ /* 0x000fe40003f86070 */
[----:B------:R-:W-:-:S11]  /*3540*/  LOP3.LUT R4, R11, R8, RZ, 0x3c, !PT ;  /* 0x000000080b047212 */ /* 0x000fd600078e3cff */
[----:B------:R-:W-:Y:S01]  /*3550*/  @P4 VIADD R0, R0, 0x1 ;  /* 0x0000000100004836 */ /* 0x000fe20000000000 */
[----:B------:R-:W-:Y:S01]  /*3560*/  ISETP.GE.AND P4, PT, R4, RZ, PT ;  /* 0x000000ff0400720c */ /* 0x000fe20003f86270 */
[----:B0-----:R-:W-:-:S03]  /*3570*/  VIADD R4, R9, 0xffffffe ;  /* 0x0ffffffe09047836 */ /* 0x001fc60000000000 */
[----:B------:R-:W-:Y:S01]  /*3580*/  MOV R7, R0 ;  /* 0x0000000000077202 */ /* 0x000fe20000000f00 */
[----:B------:R0:W1:Y:S08]  /*3590*/  F2I.FTZ.U32.TRUNC.NTZ R5, R4 ;  /* 0x0000000400057305 */ /* 0x000070000021f000 */
[----:B------:R-:W-:Y:S01]  /*35a0*/  @!P4 IMAD.MOV R7, RZ, RZ, -R7 ;  /* 0x000000ffff07c224 */ /* 0x000fe200078e0a07 */
[----:B------:R-:W-:Y:S01]  /*35b0*/  ISETP.NE.AND P4, PT, R8, RZ, PT ;  /* 0x000000ff0800720c */ /* 0x000fe20003f85270 */
[----:B0-----:R-:W-:Y:S01]  /*35c0*/  IMAD.MOV.U32 R4, RZ, RZ, RZ ;  /* 0x000000ffff047224 */ /* 0x001fe200078e00ff */
[----:B-1----:R-:W-:-:S05]  /*35d0*/  IADD3 R12, PT, PT, RZ, -R5, RZ ;  /* 0x80000005ff0c7210 */ /* 0x002fca0007ffe0ff */
[----:B------:R-:W-:-:S06]  /*35e0*/  IMAD R17, R12, R15, RZ ;  /* 0x0000000f0c117224 */ /* 0x000fcc00078e02ff */
[----:B------:R-:W-:Y:S01]  /*35f0*/  @!P4 LOP3.LUT R7, RZ, R8, RZ, 0x33, !PT ;  /* 0x00000008ff07c212 */ /* 0x000fe200078e33ff */
[----:B------:R-:W0:Y:S01]  /*3600*/  I2F.RP R12, R21 ;  /* 0x00000015000c7306 */ /* 0x000e220000209400 */
[----:B------:R-:W-:-:S04]  /*3610*/  IMAD.HI.U32 R17, R5, R17, R4 ;  /* 0x0000001105117227 */ /* 0x000fc800078e0004 */
[----:B------:R-:W-:-:S04]  /*3620*/  IMAD.MOV R0, RZ, RZ, -R7 ;  /* 0x000000ffff007224 */ /* 0x000fc800078e0a07 */
[----:B------:R-:W-:-:S05]  /*3630*/  IMAD R9, R8, R0, R11 ;  /* 0x0000000008097224 */ /* 0x000fca00078e020b */
[----:B------:R-:W-:Y:S01]  /*3640*/  IABS R0, R9 ;  /* 0x0000000900007213 */ /* 0x000fe20000000000 */
[----:B0-----:R-:W0:Y:S03]  /*3650*/  MUFU.RCP R12, R12 ;  /* 0x0000000c000c7308 */ /* 0x001e260000001000 */
[----:B------:R-:W-:-:S05]  /*3660*/  MOV R4, R0 ;  /* 0x0000000000047202 */ /* 0x000fca0000000f00 */
[----:B------:R-:W-:Y:S02]  /*3670*/  IMAD.HI.U32 R0, R17, R4, RZ ;  /* 0x0000000411007227 */ /* 0x000fe400078e00ff */
[----:B------:R-:W1:Y:S02]  /*3680*/  LDC.64 R16, c[0x0][0x390] ;  /* 0x0000e400ff107b82 */ /* 0x000e640000000a00 */
[----:B------:R-:W-:-:S04]  /*3690*/  IMAD.MOV R5, RZ, RZ, -R0 ;  /* 0x000000ffff057224 */ /* 0x000fc800078e0a00 */
[----:B------:R-:W-:-:S05]  /*36a0*/  IMAD R4, R15, R5, R4 ;  /* 0x000000050f047224 */ /* 0x000fca00078e0204 */
[----:B------:R-:W-:-:S13]  /*36b0*/  ISETP.GT.U32.AND P4, PT, R15, R4, PT ;  /* 0x000000040f00720c */ /* 0x000fda0003f84070 */
[----:B------:R-:W-:Y:S01]  /*36c0*/  @!P4 IADD3 R4, PT, PT, R4, -R15, RZ ;  /* 0x8000000f0404c210 */ /* 0x000fe20007ffe0ff */
[----:B------:R-:W-:-:S03]  /*36d0*/  @!P4 VIADD R0, R0, 0x1 ;  /* 0x000000010000c836 */ /* 0x000fc60000000000 */
[----:B------:R-:W-:Y:S02]  /*36e0*/  ISETP.GE.U32.AND P4, PT, R4, R15, PT ;  /* 0x0000000f0400720c */ /* 0x000fe40003f86070 */
[----:B------:R-:W-:Y:S01]  /*36f0*/  LOP3.LUT R4, R9, R10, RZ, 0x3c, !PT ;  /* 0x0000000a09047212 */ /* 0x000fe200078e3cff */
[----:B------:R-:W2:Y:S10]  /*3700*/  LDC.64 R14, c[0x0][0x398] ;  /* 0x0000e600ff0e7b82 */ /* 0x000eb40000000a00 */
[----:B------:R-:W-:Y:S01]  /*3710*/  @P4 VIADD R0, R0, 0x1 ;  /* 0x0000000100004836 */ /* 0x000fe20000000000 */
[----:B------:R-:W-:-:S02]  /*3720*/  ISETP.GE.AND P4, PT, R4, RZ, PT ;  /* 0x000000ff0400720c */ /* 0x000fc40003f86270 */
[----:B0-----:R-:W-:Y:S01]  /*3730*/  IADD3 R4, PT, PT, R12, 0xffffffe, RZ ;  /* 0x0ffffffe0c047810 */ /* 0x001fe20007ffe0ff */
[----:B------:R-:W-:-:S03]  /*3740*/  IMAD.MOV.U32 R8, RZ, RZ, R0 ;  /* 0x000000ffff087224 */ /* 0x000fc600078e0000 */
[----:B------:R0:W3:Y:S07]  /*3750*/  F2I.FTZ.U32.TRUNC.NTZ R5, R4 ;  /* 0x0000000400057305 */ /* 0x0000ee000021f000 */
[----:B------:R-:W-:Y:S01]  /*3760*/  @!P4 IMAD.MOV R8, RZ, RZ, -R8 ;  /* 0x000000ffff08c224 */ /* 0x000fe200078e0a08 */
[----:B------:R-:W-:Y:S01]  /*3770*/  ISETP.NE.AND P4, PT, R10, RZ, PT ;  /* 0x000000ff0a00720c */ /* 0x000fe20003f85270 */
[----:B0-----:R-:W-:Y:S02]  /*3780*/  IMAD.MOV.U32 R4, RZ, RZ, RZ ;  /* 0x000000ffff047224 */ /* 0x001fe400078e00ff */
[----:B---3--:R-:W-:-:S10]  /*3790*/  IMAD.MOV R12, RZ, RZ, -R5 ;  /* 0x000000ffff0c7224 */ /* 0x008fd400078e0a05 */
[----:B------:R-:W-:Y:S02]  /*37a0*/  @!P4 LOP3.LUT R8, RZ, R10, RZ, 0x33, !PT ;  /* 0x0000000aff08c212 */ /* 0x000fe400078e33ff */
[----:B-1----:R-:W-:Y:S02]  /*37b0*/  ISETP.NE.U32.AND P4, PT, R16, 0x1, PT ;  /* 0x000000011000780c */ /* 0x002fe40003f85070 */
        /* <DEDUP_REMOVED lines=8> */
[----:B------:R-:W-:-:S03]  /*3840*/  IMAD.MOV.U32 R4, RZ, RZ, R0 ;  /* 0x000000ffff047224 */ /* 0x000fc600078e0000 */
[----:B------:R-:W-:Y:S01]  /*3850*/  ISETP.NE.AND.EX P4, PT, R15, RZ, PT, P4 ;  /* 0x000000ff0f00720c */ /* 0x000fe20003f85340 */
[----:B------:R-:W-:Y:S01]  /*3860*/  IMAD.HI.U32 R0, R9, R4, RZ ;  /* 0x0000000409007227 */ /* 0x000fe200078e00ff */
[----:B------:R-:W0:Y:S04]  /*3870*/  LDC.64 R14, c[0x0][0x3a8] ;  /* 0x0000ea00ff0e7b82 */ /* 0x000e280000000a00 */
[----:B------:R-:W-:-:S05]  /*3880*/  IADD3 R7, PT, PT, -R0, RZ, RZ ;  /* 0x000000ff00077210 */ /* 0x000fca0007ffe1ff */
[C---:B------:R-:W-:Y:S01]  /*3890*/  IMAD R4, R21.reuse, R7, R4 ;  /* 0x0000000715047224 */ /* 0x040fe200078e0204 */
[----:B------:R-:W-:Y:S02]  /*38a0*/  SEL R7, R8, RZ, P4 ;  /* 0x000000ff08077207 */ /* 0x000fe40002000000 */
[----:B------:R-:W1:Y:S02]  /*38b0*/  LDC.64 R8, c[0x0][0x3a0] ;  /* 0x0000e800ff087b82 */ /* 0x000e640000000a00 */
        /* <DEDUP_REMOVED lines=10> */
[----:B-1----:R-:W-:Y:S01]  /*3960*/  ISETP.NE.U32.AND P4, PT, R8, 0x1, PT ;  /* 0x000000010800780c */ /* 0x002fe20003f85070 */
[----:B------:R-:W-:-:S03]  /*3970*/  IMAD R8, R5, UR36, RZ ;  /* 0x0000002405087c24 */ /* 0x000fc6000f8e02ff */
[----:B------:R-:W-:Y:S01]  /*3980*/  ISETP.NE.AND.EX P4, PT, R9, RZ, PT, P4 ;  /* 0x000000ff0900720c */ /* 0x000fe20003f85340 */
[----:B------:R-:W-:Y:S02]  /*3990*/  IMAD.MOV R9, RZ, RZ, -R0 ;  /* 0x000000ffff097224 */ /* 0x000fe400078e0a00 */
[----:B------:R-:W-:Y:S01]  /*39a0*/  IMAD R7, R7, UR37, R8 ;  /* 0x0000002507077c24 */ /* 0x000fe2000f8e0208 */
[----:B------:R-:W-:Y:S01]  /*39b0*/  SEL R4, R0, RZ, P4 ;  /* 0x000000ff00047207 */ /* 0x000fe20002000000 */
[----:B------:R-:W-:Y:S01]  /*39c0*/  IMAD R0, R19, R9, R10 ;  /* 0x0000000913007224 */ /* 0x000fe200078e020a */
[----:B0-----:R-:W-:-:S03]  /*39d0*/  ISETP.NE.U32.AND P4, PT, R14, 0x1, PT ;  /* 0x000000010e00780c */ /* 0x001fc60003f85070 */
        /* <DEDUP_REMOVED lines=15> */
.L_x_805:
[----:B------:R-:W-:Y:S05]  /*3ad0*/  BSYNC.RECONVERGENT B1 ;  /* 0x0000000000017941 */ /* 0x000fea0003800200 */
.L_x_804:
        /* <DEDUP_REMOVED lines=26> */
[----:B------:R-:W-:Y:S01]  /*3c80*/  IMAD.MOV.U32 R4, RZ, RZ, R11 ;  /* 0x000000ffff047224 */ /* 0x000fe200078e000b */
[----:B-1----:R-:W-:-:S03]  /*3c90*/  IABS R11, R10 ;  /* 0x0000000a000b7213 */ /* 0x002fc60000000000 */
[----:B------:R-:W-:Y:S02]  /*3ca0*/  IMAD.HI.U32 R0, R9, R4, RZ ;  /* 0x0000000409007227 */ /* 0x000fe400078e00ff */
[----:B------:R-:W1:Y:S02]  /*3cb0*/  I2F.RP R9, R11 ;  /* 0x0000000b00097306 */ /* 0x000e640000209400 */
        /* <DEDUP_REMOVED lines=95> */
.L_x_807:
[----:B------:R-:W-:Y:S05]  /*42b0*/  BSYNC.RECONVERGENT B1 ;  /* 0x0000000000017941 */ /* 0x000fea0003800200 */
.L_x_806:
        /* <DEDUP_REMOVED lines=64> */
[----:B0-----:R-:W-:Y:S01]  /*46c0*/  IADD3 R4, PT, PT, R14, 0xffffffe, RZ ;  /* 0x0ffffffe0e047810 */ /* 0x001fe20007ffe0ff */
[----:B------:R-:W-:Y:S01]  /*46d0*/  IMAD.MOV.U32 R10, RZ, RZ, R0 ;  /* 0x000000ffff0a7224 */ /* 0x000fe200078e0000 */
[----:B------:R-:W0:Y:S02]  /*46e0*/  LDC.64 R14, c[0x0][0x398] ;  /* 0x0000e600ff0e7b82 */ /* 0x000e240000000a00 */
[----:B------:R2:W3:Y:S07]  /*46f0*/  F2I.FTZ.U32.TRUNC.NTZ R5, R4 ;  /* 0x0000000400057305 */ /* 0x0004ee000021f000 */
[----:B------:R-:W-:Y:S01]  /*4700*/  @!P2 IMAD.MOV R10, RZ, RZ, -R10 ;  /* 0x000000ffff0aa224 */ /* 0x000fe200078e0a0a */
[----:B------:R-:W-:Y:S01]  /*4710*/  ISETP.NE.AND P2, PT, R12, RZ, PT ;  /* 0x000000ff0c00720c */ /* 0x000fe20003f45270 */
[----:B--2---:R-:W-:-:S02]  /*4720*/  IMAD.MOV.U32 R4, RZ, RZ, RZ ;  /* 0x000000ffff047224 */ /* 0x004fc400078e00ff */
[----:B---3--:R-:W-:-:S10]  /*4730*/  IMAD.MOV R18, RZ, RZ, -R5 ;  /* 0x000000ffff127224 */ /* 0x008fd400078e0a05 */
[----:B------:R-:W-:Y:S02]  /*4740*/  @!P2 LOP3.LUT R10, RZ, R12, RZ, 0x33, !PT ;  /* 0x0000000cff0aa212 */ /* 0x000fe400078e33ff */
[----:B-1----:R-:W-:Y:S02]  /*4750*/  ISETP.NE.U32.AND P2, PT, R16, 0x1, PT ;  /* 0x000000011000780c */ /* 0x002fe40003f45070 */
[----:B------:R-:W-:Y:S02]  /*4760*/  IADD3 R0, PT, PT, -R10, RZ, RZ ;  /* 0x000000ff0a007210 */ /* 0x000fe40007ffe1ff */
[----:B------:R-:W-:Y:S02]  /*4770*/  ISETP.NE.AND.EX P2, PT, R17, RZ, PT, P2 ;  /* 0x000000ff1100720c */ /* 0x000fe40003f45320 */
[----:B------:R-:W1:Y:S01]  /*4780*/  LDC.64 R16, c[0x0][0x3a0] ;  /* 0x0000e800ff107b82 */ /* 0x000e620000000a00 */
[----:B------:R-:W-:Y:S02]  /*4790*/  IMAD R12, R12, R0, R9 ;  /* 0x000000000c0c7224 */ /* 0x000fe400078e0209 */
[----:B------:R-:W-:-:S03]  /*47a0*/  IMAD R9, R18, R21, RZ ;  /* 0x0000001512097224 */ /* 0x000fc600078e02ff */
[----:B------:R-:W-:Y:S01]  /*47b0*/  IABS R0, R12 ;  /* 0x0000000c00007213 */ /* 0x000fe20000000000 */
[----:B------:R-:W-:Y:S01]  /*47c0*/  IMAD.HI.U32 R9, R5, R9, R4 ;  /* 0x0000000905097227 */ /* 0x000fe200078e0004 */
[----:B------:R-:W-:Y:S02]  /*47d0*/  SEL R5, R7, RZ, P2 ;  /* 0x000000ff07057207 */ /* 0x000fe40001000000 */
[----:B0-----:R-:W-:Y:S01]  /*47e0*/  ISETP.NE.U32.AND P2, PT, R14, 0x1, PT ;  /* 0x000000010e00780c */ /* 0x001fe20003f45070 */
[----:B------:R-:W-:-:S03]  /*47f0*/  IMAD.MOV.U32 R4, RZ, RZ, R0 ;  /* 0x000000ffff047224 */ /* 0x000fc600078e0000 */
[----:B------:R-:W-:Y:S01]  /*4800*/  ISETP.NE.AND.EX P2, PT, R15, RZ, PT, P2 ;  /* 0x000000ff0f00720c */ /* 0x000fe20003f45320 */
[----:B------:R-:W-:Y:S01]  /*4810*/  IMAD.HI.U32 R0, R9, R4, RZ ;  /* 0x0000000409007227 */ /* 0x000fe200078e00ff */
[----:B------:R-:W0:Y:S04]  /*4820*/  LDC.64 R14, c[0x0][0x3a8] ;  /* 0x0000ea00ff0e7b82 */ /* 0x000e280000000a00 */
[----:B------:R-:W-:-:S05]  /*4830*/  IADD3 R7, PT, PT, -R0, RZ, RZ ;  /* 0x000000ff00077210 */ /* 0x000fca0007ffe1ff */
[----:B------:R-:W-:Y:S01]  /*4840*/  IMAD R4, R21, R7, R4 ;  /* 0x0000000715047224 */ /* 0x000fe200078e0204 */
[----:B------:R-:W-:Y:S01]  /*4850*/  SEL R7, R10, RZ, P2 ;  /* 0x000000ff0a077207 */ /* 0x000fe20001000000 */
[----:B------:R-:W-:-:S03]  /*4860*/  IMAD R10, R5, UR36, RZ ;  /* 0x00000024050a7c24 */ /* 0x000fc6000f8e02ff */
[----:B------:R-:W-:Y:S01]  /*4870*/  ISETP.GT.U32.AND P2, PT, R21, R4, PT ;  /* 0x000000041500720c */ /* 0x000fe20003f44070 */
[----:B------:R-:W-:-:S12]  /*4880*/  IMAD R7, R7, UR37, R10 ;  /* 0x0000002507077c24 */ /* 0x000fd8000f8e020a */
        /* <DEDUP_REMOVED lines=11> */
[----:B------:R-:W-:-:S04]  /*4940*/  ISETP.NE.AND.EX P2, PT, R17, RZ, PT, P2 ;  /* 0x000000ff1100720c */ /* 0x000fc80003f45320 */
        /* <DEDUP_REMOVED lines=18> */
.L_x_809:
[----:B------:R-:W-:Y:S05]  /*4a70*/  BSYNC.RECONVERGENT B1 ;  /* 0x0000000000017941 */ /* 0x000fea0003800200 */
.L_x_808:
        /* <DEDUP_REMOVED lines=67> */
[----:B------:R-:W-:Y:S01]  /*4eb0*/  IMAD.MOV.U32 R12, RZ, RZ, R0 ;  /* 0x000000ffff0c7224 */ /* 0x000fe200078e0000 */
[----:B------:R-:W1:Y:S02]  /*4ec0*/  LDC.64 R16, c[0x0][0x398] ;  /* 0x0000e600ff107b82 */ /* 0x000e640000000a00 */
[----:B------:R2:W3:Y:S07]  /*4ed0*/  F2I.FTZ.U32.TRUNC.NTZ R5, R4 ;  /* 0x0000000400057305 */ /* 0x0004ee000021f000 */
[----:B------:R-:W-:Y:S01]  /*4ee0*/  @!P6 IMAD.MOV R12, RZ, RZ, -R12 ;  /* 0x000000ffff0ce224 */ /* 0x000fe200078e0a0c */
[----:B------:R-:W-:Y:S01]  /*4ef0*/  ISETP.NE.AND P6, PT, R14, RZ, PT ;  /* 0x000000ff0e00720c */ /* 0x000fe20003fc5270 */
[----:B--2---:R-:W-:-:S02]  /*4f00*/  IMAD.MOV.U32 R4, RZ, RZ, RZ ;  /* 0x000000ffff047224 */ /* 0x004fc400078e00ff */
[----:B---3--:R-:W-:-:S10]  /*4f10*/  IMAD.MOV R20, RZ, RZ, -R5 ;  /* 0x000000ffff147224 */ /* 0x008fd400078e0a05 */
[----:B------:R-:W-:Y:S02]  /*4f20*/  @!P6 LOP3.LUT R12, RZ, R14, RZ, 0x33, !PT ;  /* 0x0000000eff0ce212 */ /* 0x000fe400078e33ff */
[----:B0-----:R-:W-:Y:S02]  /*4f30*/  ISETP.NE.U32.AND P6, PT, R18, 0x1, PT ;  /* 0x000000011200780c */ /* 0x001fe40003fc5070 */
[----:B------:R-:W-:Y:S02]  /*4f40*/  IADD3 R0, PT, PT, -R12, RZ, RZ ;  /* 0x000000ff0c007210 */ /* 0x000fe40007ffe1ff */
[----:B------:R-:W-:Y:S02]  /*4f50*/  ISETP.NE.AND.EX P6, PT, R19, RZ, PT, P6 ;  /* 0x000000ff1300720c */ /* 0x000fe40003fc5360 */
[----:B------:R-:W0:Y:S01]  /*4f60*/  LDC.64 R18, c[0x0][0x3a0] ;  /* 0x0000e800ff127b82 */ /* 0x000e220000000a00 */
[----:B------:R-:W-:Y:S02]  /*4f70*/  IMAD R14, R14, R0, R9 ;  /* 0x000000000e0e7224 */ /* 0x000fe400078e0209 */
[----:B------:R-:W-:-:S03]  /*4f80*/  IMAD R9, R20, R23, RZ ;  /* 0x0000001714097224 */ /* 0x000fc600078e02ff */
[----:B------:R-:W-:Y:S01]  /*4f90*/  IABS R0, R14 ;  /* 0x0000000e00007213 */ /* 0x000fe20000000000 */
[----:B------:R-:W-:Y:S01]  /*4fa0*/  IMAD.HI.U32 R9, R5, R9, R4 ;  /* 0x0000000905097227 */ /* 0x000fe200078e0004 */
[----:B------:R-:W-:Y:S02]  /*4fb0*/  SEL R5, R7, RZ, P6 ;  /* 0x000000ff07057207 */ /* 0x000fe40003000000 */
[----:B-1----:R-:W-:Y:S01]  /*4fc0*/  ISETP.NE.U32.AND P6, PT, R16, 0x1, PT ;  /* 0x000000011000780c */ /* 0x002fe20003fc5070 */
[----:B------:R-:W-:-:S03]  /*4fd0*/  IMAD.MOV.U32 R4, RZ, RZ, R0 ;  /* 0x000000ffff047224 */ /* 0x000fc600078e0000 */
[----:B------:R-:W-:Y:S01]  /*4fe0*/  ISETP.NE.AND.EX P6, PT, R17, RZ, PT, P6 ;  /* 0x000000ff1100720c */ /* 0x000fe20003fc5360 */
[----:B------:R-:W-:Y:S01]  /*4ff0*/  IMAD.HI.U32 R0, R9, R4, RZ ;  /* 0x0000000409007227 */ /* 0x000fe200078e00ff */
[----:B------:R-:W1:Y:S04]  /*5000*/  LDC.64 R16, c[0x0][0x3a8] ;  /* 0x0000ea00ff107b82 */ /* 0x000e680000000a00 */
        /* <DEDUP_REMOVED lines=36> */
.L_x_811:
[----:B------:R-:W-:Y:S05]  /*5250*/  BSYNC.RECONVERGENT B1 ;  /* 0x0000000000017941 */ /* 0x000fea0003800200 */
.L_x_810:
        /* <DEDUP_REMOVED lines=16> */
[----:B-1----:R-:W-:-:S07]  /*5360*/  IABS R15, R18 ;  /* 0x00000012000f7213 */ /* 0x002fce0000000000 */
[----:B---3--:R-:W1:Y:S02]  /*5370*/  MUFU.RCP R0, R0 ;  /* 0x0000000000007308 */ /* 0x008e640000001000 */
[----:B-1----:R-:W-:-:S06]  /*5380*/  VIADD R5, R0, 0xffffffe ;  /* 0x0ffffffe00057836 */ /* 0x002fcc0000000000 */
[----:B------:R-:W1:Y:S02]  /*5390*/  F2I.FTZ.U32.TRUNC.NTZ R5, R5 ;  /* 0x0000000500057305 */ /* 0x000e64000021f000 */
[----:B-1----:R-:W-:-:S04]  /*53a0*/  IMAD.MOV R4, RZ, RZ, -R5 ;  /* 0x000000ffff047224 */ /* 0x002fc800078e0a05 */
[----:B------:R-:W-:Y:S02]  /*53b0*/  IMAD R9, R4, R7, RZ ;  /* 0x0000000704097224 */ /* 0x000fe400078e02ff */
[----:B------:R-:W-:-:S05]  /*53c0*/  HFMA2 R4, -RZ, RZ, 0, 0 ;  /* 0x00000000ff047431 */ /* 0x000fca00000001ff */
[----:B------:R-:W-:-:S04]  /*53d0*/  IMAD.HI.U32 R9, R5, R9, R4 ;  /* 0x0000000905097227 */ /* 0x000fc800078e0004 */
[----:B------:R-:W-:-:S04]  /*53e0*/  IMAD.MOV.U32 R4, RZ, RZ, R14 ;  /* 0x000000ffff047224 */ /* 0x000fc800078e000e */
        /* <DEDUP_REMOVED lines=18> */
[----:B---3--:R-:W-:-:S05]  /*5510*/  IADD3 R14, PT, PT, RZ, -R5, RZ ;  /* 0x80000005ff0e7210 */ /* 0x008fca0007ffe0ff */
[----:B------:R-:W-:-:S06]  /*5520*/  IMAD R17, R14, R15, RZ ;  /* 0x0000000f0e117224 */ /* 0x000fcc00078e02ff */
[----:B------:R-:W-:Y:S01]  /*5530*/  @!P1 LOP3.LUT R7, RZ, R12, RZ, 0x33, !PT ;  /* 0x0000000cff079212 */ /* 0x000fe200078e33ff */
[----:B------:R-:W-:-:S04]  /*5540*/  IMAD.HI.U32 R17, R5, R17, R4 ;  /* 0x0000001105117227 */ /* 0x000fc800078e0004 */
[----:B------:R-:W-:-:S04]  /*5550*/  IMAD.MOV R0, RZ, RZ, -R7 ;  /* 0x000000ffff007224 */ /* 0x000fc800078e0a07 */
[----:B------:R-:W-:-:S05]  /*5560*/  IMAD R9, R12, R0, R11 ;  /* 0x000000000c097224 */ /* 0x000fca00078e020b */
[----:B------:R-:W-:-:S04]  /*5570*/  IABS R0, R9 ;  /* 0x0000000900007213 */ /* 0x000fc80000000000 */
[----:B------:R-:W-:-:S05]  /*5580*/  MOV R4, R0 ;  /* 0x0000000000047202 */ /* 0x000fca0000000f00 */
[----:B------:R-:W-:Y:S01]  /*5590*/  IMAD.HI.U32 R0, R17, R4, RZ ;  /* 0x0000000411007227 */ /* 0x000fe200078e00ff */
[----:B--2---:R-:W-:-:S03]  /*55a0*/  IABS R17, R19 ;  /* 0x0000001300117213 */ /* 0x004fc60000000000 */
        /* <DEDUP_REMOVED lines=8> */
[----:B------:R-:W-:Y:S02]  /*5630*/  LOP3.LUT R4, R9, R18, RZ, 0x3c, !PT ;  /* 0x0000001209047212 */ /* 0x000fe400078e3cff */
[----:B-1----:R-:W-:-:S09]  /*5640*/  IADD3 R14, PT, PT, R5, 0xffffffe, RZ ;  /* 0x0ffffffe050e7810 */ /* 0x002fd20007ffe0ff */
[----:B------:R-:W-:Y:S01]  /*5650*/  @P1 VIADD R0, R0, 0x1 ;  /* 0x0000000100001836 */ /* 0x000fe20000000000 */
[----:B------:R-:W-:Y:S01]  /*5660*/  ISETP.GE.AND P1, PT, R4, RZ, PT ;  /* 0x000000ff0400720c */ /* 0x000fe20003f26270 */
[----:B------:R1:W2:Y:S02]  /*5670*/  F2I.FTZ.U32.TRUNC.NTZ R15, R14 ;  /* 0x0000000e000f7305 */ /* 0x0002a4000021f000 */
[----:B------:R-:W-:Y:S01]  /*5680*/  IMAD.MOV.U32 R12, RZ, RZ, R0 ;  /* 0x000000ffff0c7224 */ /* 0x000fe200078e0000 */
[----:B------:R-:W3:Y:S01]  /*5690*/  LDC.64 R4, c[0x0][0x398] ;  /* 0x0000e600ff047b82 */ /* 0x000ee20000000a00 */
[----:B-1----:R-:W-:-:S08]  /*56a0*/  IMAD.MOV.U32 R14, RZ, RZ, RZ ;  /* 0x000000ffff0e7224 */ /* 0x002fd000078e00ff */
[----:B------:R-:W-:Y:S01]  /*56b0*/  @!P1 IMAD.MOV R12, RZ, RZ, -R12 ;  /* 0x000000ffff0c9224 */ /* 0x000fe200078e0a0c */
[----:B------:R-:W-:Y:S01]  /*56c0*/  ISETP.NE.AND P1, PT, R18, RZ, PT ;  /* 0x000000ff1200720c */ /* 0x000fe20003f25270 */
[----:B--2---:R-:W-:-:S12]  /*56d0*/  IMAD.MOV R22, RZ, RZ, -R15 ;  /* 0x000000ffff167224 */ /* 0x004fd800078e0a0f */
[----:B------:R-:W-:Y:S02]  /*56e0*/  @!P1 LOP3.LUT R12, RZ, R18, RZ, 0x33, !PT ;  /* 0x00000012ff0c9212 */ /* 0x000fe400078e33ff */
[----:B0-----:R-:W-:Y:S02]  /*56f0*/  ISETP.NE.U32.AND P1, PT, R20, 0x1, PT ;  /* 0x000000011400780c */ /* 0x001fe40003f25070 */
[----:B------:R-:W-:Y:S02]  /*5700*/  IADD3 R0, PT, PT, -R12, RZ, RZ ;  /* 0x000000ff0c007210 */ /* 0x000fe40007ffe1ff */
[----:B------:R-:W-:Y:S02]  /*5710*/  ISETP.NE.AND.EX P1, PT, R21, RZ, PT, P1 ;  /* 0x000000ff1500720c */ /* 0x000fe40003f25310 */
[----:B------:R-:W0:Y:S01]  /*5720*/  LDC.64 R20, c[0x0][0x3a0] ;  /* 0x0000e800ff147b82 */ /* 0x000e220000000a00 */
[----:B------:R-:W-:Y:S01]  /*5730*/  IMAD R18, R18, R0, R9 ;  /* 0x0000000012127224 */ /* 0x000fe200078e0209 */
[----:B------:R-:W-:Y:S01]  /*5740*/  SEL R7, R7, RZ, P1 ;  /* 0x000000ff07077207 */ /* 0x000fe20000800000 */
[----:B------:R-:W-:Y:S01]  /*5750*/  IMAD R9, R22, R17, RZ ;  /* 0x0000001116097224 */ /* 0x000fe200078e02ff */
[----:B---3--:R-:W-:-:S02]  /*5760*/  ISETP.NE.U32.AND P1, PT, R4, 0x1, PT ;  /* 0x000000010400780c */ /* 0x008fc40003f25070 */
[----:B------:R-:W-:Y:S01]  /*5770*/  IABS R22, R18 ;  /* 0x0000001200167213 */ /* 0x000fe20000000000 */
[----:B------:R-:W-:Y:S01]  /*5780*/  IMAD.HI.U32 R0, R15, R9, R14 ;  /* 0x000000090f007227 */ /* 0x000fe200078e000e */
[----:B------:R-:W-:Y:S01]  /*5790*/  ISETP.NE.AND.EX P1, PT, R5, RZ, PT, P1 ;  /* 0x000000ff0500720c */ /* 0x000fe20003f25310 */
[----:B------:R-:W1:Y:S02]  /*57a0*/  LDC.64 R14, c[0x0][0x3a8] ;  /* 0x0000ea00ff0e7b82 */ /* 0x000e640000000a00 */
[----:B------:R-:W-:Y:S01]  /*57b0*/  IMAD.MOV.U32 R9, RZ, RZ, R22 ;  /* 0x000000ffff097224 */ /* 0x000fe200078e0016 */
[----:B------:R-:W-:Y:S01]  /*57c0*/  SEL R5, R12, RZ, P1 ;  /* 0x000000ff0c057207 */ /* 0x000fe20000800000 */
[----:B------:R-:W-:Y:S02]  /*57d0*/  IMAD R12, R7, UR36, RZ ;  /* 0x00000024070c7c24 */ /* 0x000fe4000f8e02ff */
[----:B------:R-:W-:-:S04]  /*57e0*/  IMAD.HI.U32 R0, R0, R9, RZ ;  /* 0x0000000900007227 */ /* 0x000fc800078e00ff */
[----:B------:R-:W-:Y:S01]  /*57f0*/  IMAD R5, R5, UR37, R12 ;  /* 0x0000002505057c24 */ /* 0x000fe2000f8e020c */
[----:B------:R-:W-:-:S05]  /*5800*/  IADD3 R4, PT, PT, -R0, RZ, RZ ;  /* 0x000000ff00047210 */ /* 0x000fca0007ffe1ff */
        /* <DEDUP_REMOVED lines=32> */
.L_x_813:
[----:B------:R-:W-:Y:S05]  /*5a10*/  BSYNC.RECONVERGENT B1 ;  /* 0x0000000000017941 */ /* 0x000fea0003800200 */
.L_x_812:
[-C--:B------:R-:W-:Y:S01]  /*5a20*/  ISETP.GE.AND.EX P5, PT, RZ, R3.reuse, PT, P5 ;  /* 0x00000003ff00720c */ /* 0x080fe20003fa6350 */
[----:B------:R-:W-:Y:S01]  /*5a30*/  BSSY.RECONVERGENT B1, `(.L_x_814) ;  /* 0x000007b000017945 */ /* 0x000fe20003800200 */
[----:B------:R-:W-:Y:S02]  /*5a40*/  ISETP.GE.U32.AND P1, PT, R71, R2, PT ;  /* 0x000000024700720c */ /* 0x000fe40003f26070 */
[----:B------:R-:W-:Y:S02]  /*5a50*/  ISETP.GE.AND.EX P4, PT, RZ, R3, PT, P4 ;  /* 0x00000003ff00720c */ /* 0x000fe40003f86340 */
[----:B------:R-:W-:-:S07]  /*5a60*/  MOV R20, 0xff800000 ;  /* 0xff80000000147802 */ /* 0x000fce0000000f00 */
[----:B------:R-:W-:Y:S05]  /*5a70*/  @P5 BRA `(.L_x_815) ;  /* 0x0000000400d85947 */ /* 0x000fea0003800000 */
[----:B------:R-:W0:Y:S01]  /*5a80*/  LDC R11, c[0x0][0x3b8] ;  /* 0x0000ee00ff0b7b82 */ /* 0x000e220000000800 */
[----:B------:R-:W-:Y:S02]  /*5a90*/  HFMA2 R4, -RZ, RZ, 0, 0 ;  /* 0x00000000ff047431 */ /* 0x000fe400000001ff */
[----:B------:R-:W-:Y:S01]  /*5aa0*/  IMAD R0, R46, UR52, R81 ;  /* 0x000000342e007c24 */ /* 0x000fe2000f8e0251 */
[C---:B------:R-:W-:Y:S02]  /*5ab0*/  R2UR UR6, R42.reuse ;  /* 0x000000002a0672ca */ /* 0x040fe400000e0000 */
[----:B------:R-:W-:Y:S02]  /*5ac0*/  R2UR UR7, R43 ;  /* 0x000000002b0772ca */ /* 0x000fe400000e0000 */
[----:B------:R-:W-:Y:S01]  /*5ad0*/  IABS R12, R0 ;  /* 0x00000000000c7213 */ /* 0x000fe20000000000 */
[----:B------:R-:W1:Y:S01]  /*5ae0*/  LDC R17, c[0x0][0x3bc] ;  /* 0x0000ef00ff117b82 */ /* 0x000e620000000800 */
[----:B------:R-:W-:-:S02]  /*5af0*/  R2UR UR4, R42 ;  /* 0x000000002a0472ca */ /* 0x000fc400000e0000 */
        /* <DEDUP_REMOVED lines=8> */
[----:B------:R-:W0:Y:S08]  /*5b80*/  I2F.RP R7, R20 ;  /* 0x0000001400077306 */ /* 0x000e300000209400 */
[----:B------:R-:W1:Y:S08]  /*5b90*/  F2I.FTZ.U32.TRUNC.NTZ R5, R9 ;  /* 0x0000000900057305 */ /* 0x000e70000021f000 */
[----:B0-----:R-:W0:Y:S01]  /*5ba0*/  MUFU.RCP R7, R7 ;  /* 0x0000000700077308 */ /* 0x001e220000001000 */
[----:B-1----:R-:W-:-:S04]  /*5bb0*/  IMAD.MOV R15, RZ, RZ, -R5 ;  /* 0x000000ffff0f7224 */ /* 0x002fc800078e0a05 */
[----:B------:R-:W-:-:S04]  /*5bc0*/  IMAD R15, R15, R14, RZ ;  /* 0x0000000e0f0f7224 */ /* 0x000fc800078e02ff */
[----:B------:R-:W-:-:S04]  /*5bd0*/  IMAD.HI.U32 R4, R5, R15, R4 ;  /* 0x0000000f05047227 */ /* 0x000fc800078e0004 */
[----:B------:R-:W-:-:S04]  /*5be0*/  IMAD.MOV.U32 R5, RZ, RZ, R12 ;  /* 0x000000ffff057224 */ /* 0x000fc800078e000c */
        /* <DEDUP_REMOVED lines=9> */
[----:B------:R-:W-:-:S04]  /*5c80*/  ISETP.GE.AND P5, PT, R5, RZ, PT ;  /* 0x000000ff0500720c */ /* 0x000fc80003fa6270 */
[----:B------:R-:W-:Y:S01]  /*5c90*/  MOV R9, R4 ;  /* 0x0000000400097202 */ /* 0x000fe20000000f00 */
[----:B0-----:R-:W-:-:S04]  /*5ca0*/  VIADD R4, R7, 0xffffffe ;  /* 0x0ffffffe07047836 */ /* 0x001fc80000000000 */
[----:B------:R0:W1:Y:S04]  /*5cb0*/  F2I.FTZ.U32.TRUNC.NTZ R5, R4 ;  /* 0x0000000400057305 */ /* 0x000068000021f000 */
[----:B------:R-:W-:Y:S01]  /*5cc0*/  @!P5 IMAD.MOV R9, RZ, RZ, -R9 ;  /* 0x000000ffff09d224 */ /* 0x000fe200078e0a09 */
[----:B------:R-:W-:Y:S01]  /*5cd0*/  ISETP.NE.AND P5, PT, R11, RZ, PT ;  /* 0x000000ff0b00720c */ /* 0x000fe20003fa5270 */
[----:B0-----:R-:W-:Y:S01]  /*5ce0*/  IMAD.MOV.U32 R4, RZ, RZ, RZ ;  /* 0x000000ffff047224 */ /* 0x001fe200078e00ff */
[----:B-1----:R-:W-:-:S11]  /*5cf0*/  IADD3 R15, PT, PT, RZ, -R5, RZ ;  /* 0x80000005ff0f7210 */ /* 0x002fd60007ffe0ff */
[----:B------:R-:W-:-:S05]  /*5d00*/  @!P5 LOP3.LUT R9, RZ, R11, RZ, 0x33, !PT ;  /* 0x0000000bff09d212 */ /* 0x000fca00078e33ff */
[----:B------:R-:W-:-:S04]  /*5d10*/  IMAD.MOV R7, RZ, RZ, -R9 ;  /* 0x000000ffff077224 */ /* 0x000fc800078e0a09 */
[----:B------:R-:W-:Y:S02]  /*5d20*/  IMAD R14, R11, R7, R0 ;  /* 0x000000070b0e7224 */ /* 0x000fe400078e0200 */
[----:B------:R-:W-:-:S03]  /*5d30*/  IMAD R7, R15, R20, RZ ;  /* 0x000000140f077224 */ /* 0x000fc600078e02ff */
[----:B------:R-:W-:Y:S01]  /*5d40*/  IABS R11, R14 ;  /* 0x0000000e000b7213 */ /* 0x000fe20000000000 */
[----:B------:R-:W-:Y:S02]  /*5d50*/  IMAD.HI.U32 R12, R5, R7, R4 ;  /* 0x00000007050c7227 */ /* 0x000fe400078e0004 */
[----:B------:R-:W0:Y:S01]  /*5d60*/  I2F.RP R7, R19 ;  /* 0x0000001300077306 */ /* 0x000e220000209400 */
[----:B------:R-:W-:-:S05]  /*5d70*/  MOV R5, R11 ;  /* 0x0000000b00057202 */ /* 0x000fca0000000f00 */
[----:B------:R-:W-:-:S04]  /*5d80*/  IMAD.HI.U32 R4, R12, R5, RZ ;  /* 0x000000050c047227 */ /* 0x000fc800078e00ff */
[----:B------:R-:W-:-:S04]  /*5d90*/  IMAD.MOV R12, RZ, RZ, -R4 ;  /* 0x000000ffff0c7224 */ /* 0x000fc800078e0a04 */
[C---:B------:R-:W-:Y:S01]  /*5da0*/  IMAD R5, R20.reuse, R12, R5 ;  /* 0x0000000c14057224 */ /* 0x040fe200078e0205 */
[----:B0-----:R-:W0:Y:S04]  /*5db0*/  MUFU.RCP R7, R7 ;  /* 0x0000000700077308 */ /* 0x001e280000001000 */
[----:B------:R-:W-:-:S13]  /*5dc0*/  ISETP.GT.U32.AND P5, PT, R20, R5, PT ;  /* 0x000000051400720c */ /* 0x000fda0003fa4070 */
[-C--:B------:R-:W-:Y:S01]  /*5dd0*/  @!P5 IADD3 R5, PT, PT, R5, -R20.reuse, RZ ;  /* 0x800000140505d210 */ /* 0x080fe20007ffe0ff */
[----:B------:R-:W-:Y:S01]  /*5de0*/  @!P5 VIADD R4, R4, 0x1 ;  /* 0x000000010404d836 */ /* 0x000fe20000000000 */
[----:B0-----:R-:W-:Y:S02]  /*5df0*/  IADD3 R15, PT, PT, R7, 0xffffffe, RZ ;  /* 0x0ffffffe070f7810 */ /* 0x001fe40007ffe0ff */
[----:B------:R-:W-:Y:S02]  /*5e00*/  ISETP.GE.U32.AND P5, PT, R5, R20, PT ;  /* 0x000000140500720c */ /* 0x000fe40003fa6070 */
[----:B------:R-:W-:Y:S01]  /*5e10*/  LOP3.LUT R5, R14, R17, RZ, 0x3c, !PT ;  /* 0x000000110e057212 */ /* 0x000fe200078e3cff */
[----:B------:R-:W0:Y:S01]  /*5e20*/  LDC.64 R20, c[0x0][0x390] ;  /* 0x0000e400ff147b82 */ /* 0x000e220000000a00 */
[----:B------:R-:W1:Y:S09]  /*5e30*/  F2I.FTZ.U32.TRUNC.NTZ R15, R15 ;  /* 0x0000000f000f7305 */ /* 0x000e72000021f000 */
[----:B------:R-:W-:Y:S01]  /*5e40*/  @P5 VIADD R4, R4, 0x1 ;  /* 0x0000000104045836 */ /* 0x000fe20000000000 */
[----:B------:R-:W-:-:S03]  /*5e50*/  ISETP.GE.AND P5, PT, R5, RZ, PT ;  /* 0x000000ff0500720c */ /* 0x000fc60003fa6270 */
[----:B------:R-:W-:Y:S02]  /*5e60*/  IMAD.MOV.U32 R12, RZ, RZ, R4 ;  /* 0x000000ffff0c7224 */ /* 0x000fe400078e0004 */
[----:B------:R-:W2:Y:S01]  /*5e70*/  LDC.64 R4, c[0x0][0x398] ;  /* 0x0000e600ff047b82 */ /* 0x000ea20000000a00 */
[----:B-1----:R-:W-:-:S07]  /*5e80*/  IMAD.MOV R24, RZ, RZ, -R15 ;  /* 0x000000ffff187224 */ /* 0x002fce00078e0a0f */
[----:B------:R-:W-:Y:S01]  /*5e90*/  @!P5 IMAD.MOV R12, RZ, RZ, -R12 ;  /* 0x000000ffff0cd224 */ /* 0x000fe200078e0a0c */
[----:B------:R-:W-:-:S13]  /*5ea0*/  ISETP.NE.AND P5, PT, R17, RZ, PT ;  /* 0x000000ff1100720c */ /* 0x000fda0003fa5270 */
        /* <DEDUP_REMOVED lines=8> */
[----:B--2---:R-:W-:Y:S01]  /*5f30*/  ISETP.NE.U32.AND P5, PT, R4, 0x1, PT ;  /* 0x000000010400780c */ /* 0x004fe20003fa5070 */
[----:B------:R-:W-:Y:S01]  /*5f40*/  IMAD.MOV.U32 R14, RZ, RZ, RZ ;  /* 0x000000ffff0e7224 */ /* 0x000fe200078e00ff */
[----:B------:R-:W-:-:S02]  /*5f50*/  IABS R11, R17 ;  /* 0x00000011000b7213 */ /* 0x000fc40000000000 */
[----:B------:R-:W-:Y:S01]  /*5f60*/  ISETP.NE.AND.EX P5, PT, R5, RZ, PT, P5 ;  /* 0x000000ff0500720c */ /* 0x000fe20003fa5350 */
[----:B------:R-:W-:-:S03]  /*5f70*/  IMAD.HI.U32 R14, R15, R7, R14 ;  /* 0x000000070f0e7227 */ /* 0x000fc600078e000e */
[----:B------:R-:W-:Y:S01]  /*5f80*/  SEL R5, R12, RZ, P5 ;  /* 0x000000ff0c057207 */ /* 0x000fe20002800000 */
[----:B------:R-:W-:Y:S02]  /*5f90*/  IMAD R12, R9, UR36, RZ ;  /* 0x00000024090c7c24 */ /* 0x000fe4000f8e02ff */
[----:B------:R-:W-:Y:S02]  /*5fa0*/  IMAD.HI.U32 R7, R14, R11, RZ ;  /* 0x0000000b0e077227 */ /* 0x000fe400078e00ff */
[----:B------:R-:W1:Y:S02]  /*5fb0*/  LDC.64 R14, c[0x0][0x3a8] ;  /* 0x0000ea00ff0e7b82 */ /* 0x000e640000000a00 */
[----:B------:R-:W-:Y:S02]  /*5fc0*/  IMAD.MOV R4, RZ, RZ, -R7 ;  /* 0x000000ffff047224 */ /* 0x000fe400078e0a07 */
[----:B------:R-:W-:Y:S01]  /*5fd0*/  IMAD R12, R5, UR37, R12 ;  /* 0x00000025050c7c24 */ /* 0x000fe2000f8e020c */
[----:B------:R-:W-:Y:S01]  /*5fe0*/  SHF.R.S64 R5, RZ, 0x1e, R0 ;  /* 0x0000001eff057819 */ /* 0x000fe20000001000 */
[----:B------:R-:W-:-:S05]  /*5ff0*/  IMAD R4, R19, R4, R11 ;  /* 0x0000000413047224 */ /* 0x000fca00078e020b */
        /* <DEDUP_REMOVED lines=10> */
[----:B0-----:R-:W-:-:S03]  /*60a0*/  ISETP.NE.U32.AND P5, PT, R20, 0x1, PT ;  /* 0x000000011400780c */ /* 0x001fc60003fa5070 */
[----:B------:R-:W-:Y:S01]  /*60b0*/  IMAD.MOV R4, RZ, RZ, -R7 ;  /* 0x000000ffff047224 */ /* 0x000fe200078e0a07 */
[----:B------:R-:W-:-:S03]  /*60c0*/  ISETP.NE.AND.EX P5, PT, R21, RZ, PT, P5 ;  /* 0x000000ff1500720c */ /* 0x000fc60003fa5350 */
[----:B------:R-:W-:Y:S01]  /*60d0*/  IMAD R4, R22, R4, R17 ;  /* 0x0000000416047224 */ /* 0x000fe200078e0211 */
[----:B------:R-:W-:Y:S02]  /*60e0*/  SEL R7, R7, RZ, P5 ;  /* 0x000000ff07077207 */ /* 0x000fe40002800000 */
        /* <DEDUP_REMOVED lines=15> */
.L_x_815:
[----:B------:R-:W-:Y:S05]  /*61e0*/  BSYNC.RECONVERGENT B1 ;  /* 0x0000000000017941 */ /* 0x000fea0003800200 */
.L_x_814:
        /* <DEDUP_REMOVED lines=19> */
[----:B0-----:R-:W-:-:S06]  /*6320*/  IADD3 R9, PT, PT, R7, 0xffffffe, RZ ;  /* 0x0ffffffe07097810 */ /* 0x001fcc0007ffe0ff */
[----:B------:R-:W0:Y:S08]  /*6330*/  I2F.RP R7, R22 ;  /* 0x0000001600077306 */ /* 0x000e300000209400 */
[----:B------:R-:W1:Y:S08]  /*6340*/  F2I.FTZ.U32.TRUNC.NTZ R5, R9 ;  /* 0x0000000900057305 */ /* 0x000e70000021f000 */
[----:B0-----:R-:W0:Y:S01]  /*6350*/  MUFU.RCP R7, R7 ;  /* 0x0000000700077308 */ /* 0x001e220000001000 */
[----:B-1----:R-:W-:-:S04]  /*6360*/  IMAD.MOV R15, RZ, RZ, -R5 ;  /* 0x000000ffff0f7224 */ /* 0x002fc800078e0a05 */
[----:B------:R-:W-:-:S04]  /*6370*/  IMAD R15, R15, R14, RZ ;  /* 0x0000000e0f0f7224 */ /* 0x000fc800078e02ff */
[----:B------:R-:W-:Y:S01]  /*6380*/  IMAD.HI.U32 R4, R5, R15, R4 ;  /* 0x0000000f05047227 */ /* 0x000fe200078e0004 */
        /* <DEDUP_REMOVED lines=10> */
[----:B------:R-:W-:-:S03]  /*6430*/  ISETP.GE.AND P4, PT, R5, RZ, PT ;  /* 0x000000ff0500720c */ /* 0x000fc60003f86270 */
[----:B------:R-:W-:Y:S01]  /*6440*/  IMAD.MOV.U32 R9, RZ, RZ, R4 ;  /* 0x000000ffff097224 */ /* 0x000fe200078e0004 */
[----:B0-----:R-:W-:-:S04]  /*6450*/  IADD3 R4, PT, PT, R7, 0xffffffe, RZ ;  /* 0x0ffffffe07047810 */ /* 0x001fc80007ffe0ff */
[----:B------:R0:W1:Y:S05]  /*6460*/  F2I.FTZ.U32.TRUNC.NTZ R5, R4 ;  /* 0x0000000400057305 */ /* 0x00006a000021f000 */
[----:B------:R-:W-:Y:S01]  /*6470*/  @!P4 IMAD.MOV R9, RZ, RZ, -R9 ;  /* 0x000000ffff09c224 */ /* 0x000fe200078e0a09 */
[----:B------:R-:W-:Y:S01]  /*6480*/  ISETP.NE.AND P4, PT, R11, RZ, PT ;  /* 0x000000ff0b00720c */ /* 0x000fe20003f85270 */
[----:B0-----:R-:W-:Y:S02]  /*6490*/  IMAD.MOV.U32 R4, RZ, RZ, RZ ;  /* 0x000000ffff047224 */ /* 0x001fe400078e00ff */
[----:B-1----:R-:W-:-:S10]  /*64a0*/  IMAD.MOV R15, RZ, RZ, -R5 ;  /* 0x000000ffff0f7224 */ /* 0x002fd400078e0a05 */
[----:B------:R-:W-:-:S04]  /*64b0*/  @!P4 LOP3.LUT R9, RZ, R11, RZ, 0x33, !PT ;  /* 0x0000000bff09c212 */ /* 0x000fc800078e33ff */
[----:B------:R-:W-:-:S05]  /*64c0*/  IADD3 R7, PT, PT, -R9, RZ, RZ ;  /* 0x000000ff09077210 */ /* 0x000fca0007ffe1ff */
[----:B------:R-:W-:Y:S02]  /*64d0*/  IMAD R14, R11, R7, R0 ;  /* 0x000000070b0e7224 */ /* 0x000fe400078e0200 */
[----:B------:R-:W-:-:S03]  /*64e0*/  IMAD R7, R15, R22, RZ ;  /* 0x000000160f077224 */ /* 0x000fc600078e02ff */
[----:B------:R-:W-:Y:S01]  /*64f0*/  IABS R11, R14 ;  /* 0x0000000e000b7213 */ /* 0x000fe20000000000 */
[----:B------:R-:W-:Y:S02]  /*6500*/  IMAD.HI.U32 R12, R5, R7, R4 ;  /* 0x00000007050c7227 */ /* 0x000fe400078e0004 */
[----:B------:R-:W0:Y:S02]  /*6510*/  I2F.RP R7, R19 ;  /* 0x0000001300077306 */ /* 0x000e240000209400 */
[----:B------:R-:W-:-:S04]  /*6520*/  IMAD.MOV.U32 R5, RZ, RZ, R11 ;  /* 0x000000ffff057224 */ /* 0x000fc800078e000b */
[----:B------:R-:W-:-:S05]  /*6530*/  IMAD.HI.U32 R4, R12, R5, RZ ;  /* 0x000000050c047227 */ /* 0x000fca00078e00ff */
[----:B------:R-:W-:Y:S01]  /*6540*/  IADD3 R12, PT, PT, -R4, RZ, RZ ;  /* 0x000000ff040c7210 */ /* 0x000fe20007ffe1ff */
[----:B0-----:R-:W0:Y:S04]  /*6550*/  MUFU.RCP R7, R7 ;  /* 0x0000000700077308 */ /* 0x001e280000001000 */
[----:B------:R-:W-:-:S05]  /*6560*/  IMAD R5, R22, R12, R5 ;  /* 0x0000000c16057224 */ /* 0x000fca00078e0205 */
[----:B------:R-:W-:Y:S01]  /*6570*/  ISETP.GT.U32.AND P4, PT, R22, R5, PT ;  /* 0x000000051600720c */ /* 0x000fe20003f84070 */
[----:B0-----:R-:W-:-:S12]  /*6580*/  VIADD R15, R7, 0xffffffe ;  /* 0x0ffffffe070f7836 */ /* 0x001fd80000000000 */
[----:B------:R-:W-:Y:S02]  /*6590*/  @!P4 IMAD.IADD R5, R5, 0x1, -R22 ;  /* 0x000000010505c824 */ /* 0x000fe400078e0a16 */
[----:B------:R-:W-:Y:S01]  /*65a0*/  @!P4 VIADD R4, R4, 0x1 ;  /* 0x000000010404c836 */ /* 0x000fe20000000000 */
[----:B------:R-:W0:Y:S02]  /*65b0*/  F2I.FTZ.U32.TRUNC.NTZ R15, R15 ;  /* 0x0000000f000f7305 */ /* 0x000e24000021f000 */
[----:B------:R-:W-:Y:S02]  /*65c0*/  ISETP.GE.U32.AND P4, PT, R5, R22, PT ;  /* 0x000000160500720c */ /* 0x000fe40003f86070 */
[----:B------:R-:W-:Y:S01]  /*65d0*/  LOP3.LUT R5, R14, R17, RZ, 0x3c, !PT ;  /* 0x000000110e057212 */ /* 0x000fe200078e3cff */
[----:B------:R-:W1:Y:S10]  /*65e0*/  LDC.64 R22, c[0x0][0x390] ;  /* 0x0000e400ff167b82 */ /* 0x000e740000000a00 */
[----:B------:R-:W-:Y:S01]  /*65f0*/  @P4 IADD3 R4, PT, PT, R4, 0x1, RZ ;  /* 0x0000000104044810 */ /* 0x000fe20007ffe0ff */
[----:B0-----:R-:W-:Y:S01]  /*6600*/  IMAD.MOV R26, RZ, RZ, -R15 ;  /* 0x000000ffff1a7224 */ /* 0x001fe200078e0a0f */
[----:B------:R-:W-:-:S03]  /*6610*/  ISETP.GE.AND P4, PT, R5, RZ, PT ;  /* 0x000000ff0500720c */ /* 0x000fc60003f86270 */
[----:B------:R-:W-:Y:S02]  /*6620*/  IMAD.MOV.U32 R12, RZ, RZ, R4 ;  /* 0x000000ffff0c7224 */ /* 0x000fe400078e0004 */
[----:B------:R-:W0:Y:S08]  /*6630*/  LDC.64 R4, c[0x0][0x398] ;  /* 0x0000e600ff047b82 */ /* 0x000e300000000a00 */
[----:B------:R-:W-:-:S02]  /*6640*/  @!P4 IADD3 R12, PT, PT, -R12, RZ, RZ ;  /* 0x000000ff0c0cc210 */ /* 0x000fc40007ffe1ff */
[----:B------:R-:W-:-:S13]  /*6650*/  ISETP.NE.AND P4, PT, R17, RZ, PT ;  /* 0x000000ff1100720c */ /* 0x000fda0003f85270 */
[----:B------:R-:W-:Y:S02]  /*6660*/  @!P4 LOP3.LUT R12, RZ, R17, RZ, 0x33, !PT ;  /* 0x00000011ff0cc212 */ /* 0x000fe400078e33ff */
[----:B-1----:R-:W-:-:S03]  /*6670*/  ISETP.NE.U32.AND P4, PT, R22, 0x1, PT ;  /* 0x000000011600780c */ /* 0x002fc60003f85070 */
[----:B------:R-:W-:Y:S01]  /*6680*/  IMAD.MOV R7, RZ, RZ, -R12 ;  /* 0x000000ffff077224 */ /* 0x000fe200078e0a0c */
[----:B------:R-:W-:Y:S02]  /*6690*/  ISETP.NE.AND.EX P4, PT, R23, RZ, PT, P4 ;  /* 0x000000ff1700720c */ /* 0x000fe40003f85340 */
[----:B------:R-:W1:Y:S01]  /*66a0*/  LDC.64 R22, c[0x0][0x3a0] ;  /* 0x0000e800ff167b82 */ /* 0x000e620000000a00 */
[----:B------:R-:W-:Y:S02]  /*66b0*/  IMAD R17, R17, R7, R14 ;  /* 0x0000000711117224 */ /* 0x000fe400078e020e */
[----:B------:R-:W-:Y:S02]  /*66c0*/  HFMA2 R14, -RZ, RZ, 0, 0 ;  /* 0x00000000ff0e7431 */ /* 0x000fe400000001ff */
[----:B------:R-:W-:Y:S01]  /*66d0*/  IMAD R7, R26, R19, RZ ;  /* 0x000000131a077224 */ /* 0x000fe200078e02ff */
[----:B------:R-:W-:Y:S02]  /*66e0*/  SEL R9, R9, RZ, P4 ;  /* 0x000000ff09097207 */ /* 0x000fe40002000000 */
[----:B------:R-:W-:-:S02]  /*66f0*/  IABS R11, R17 ;  /* 0x00000011000b7213 */ /* 0x000fc40000000000 */
[----:B0-----:R-:W-:Y:S01]  /*6700*/  ISETP.NE.U32.AND P4, PT, R4, 0x1, PT ;  /* 0x000000010400780c */ /* 0x001fe20003f85070 */
[----:B------:R-:W-:-:S03]  /*6710*/  IMAD.HI.U32 R14, R15, R7, R14 ;  /* 0x000000070f0e7227 */ /* 0x000fc600078e000e */
[----:B------:R-:W-:-:S04]  /*6720*/  ISETP.NE.AND.EX P4, PT, R5, RZ, PT, P4 ;  /* 0x000000ff0500720c */ /* 0x000fc80003f85340 */
[----:B------:R-:W-:Y:S01]  /*6730*/  SEL R5, R12, RZ, P4 ;  /* 0x000000ff0c057207 */ /* 0x000fe20002000000 */
[----:B------:R-:W-:Y:S02]  /*6740*/  IMAD.HI.U32 R7, R14, R11, RZ ;  /* 0x0000000b0e077227 */ /* 0x000fe400078e00ff */
[----:B------:R-:W0:Y:S02]  /*6750*/  LDC.64 R14, c[0x0][0x3a8] ;  /* 0x0000ea00ff0e7b82 */ /* 0x000e240000000a00 */
[----:B------:R-:W-:Y:S02]  /*6760*/  IMAD.MOV R4, RZ, RZ, -R7 ;  /* 0x000000ffff047224 */ /* 0x000fe400078e0a07 */
[----:B------:R-:W-:Y:S02]  /*6770*/  IMAD R12, R9, UR36, RZ ;  /* 0x00000024090c7c24 */ /* 0x000fe4000f8e02ff */
[----:B------:R-:W-:Y:S02]  /*6780*/  IMAD R4, R19, R4, R11 ;  /* 0x0000000413047224 */ /* 0x000fe400078e020b */
[----:B------:R-:W-:Y:S01]  /*6790*/  IMAD R12, R5, UR37, R12 ;  /* 0x00000025050c7c24 */ /* 0x000fe2000f8e020c */
[----:B------:R-:W-:-:S02]  /*67a0*/  SHF.R.S64 R5, RZ, 0x1e, R0 ;  /* 0x0000001eff057819 */ /* 0x000fc40000001000 */
        /* <DEDUP_REMOVED lines=30> */
.L_x_817:
[----:B------:R-:W-:Y:S05]  /*6990*/  BSYNC.RECONVERGENT B1 ;  /* 0x0000000000017941 */ /* 0x000fea0003800200 */
.L_x_816:
        /* <DEDUP_REMOVED lines=25> */
[----:B-1----:R-:W-:-:S05]  /*6b30*/  IADD3 R15, PT, PT, RZ, -R5, RZ ;  /* 0x80000005ff0f7210 */ /* 0x002fca0007ffe0ff */
[----:B------:R-:W-:-:S04]  /*6b40*/  IMAD R15, R15, R14, RZ ;  /* 0x0000000e0f0f7224 */ /* 0x000fc800078e02ff */
[----:B------:R-:W-:-:S04]  /*6b50*/  IMAD.HI.U32 R4, R5, R15, R4 ;  /* 0x0000000f05047227 */ /* 0x000fc800078e0004 */
[----:B------:R-:W-:-:S04]  /*6b60*/  IMAD.MOV.U32 R5, RZ, RZ, R12 ;  /* 0x000000ffff057224 */ /* 0x000fc800078e000c */
        /* <DEDUP_REMOVED lines=9> */
[----:B------:R-:W-:-:S03]  /*6c00*/  ISETP.GE.AND P3, PT, R5, RZ, PT ;  /* 0x000000ff0500720c */ /* 0x000fc60003f66270 */
[----:B------:R-:W-:Y:S02]  /*6c10*/  IMAD.MOV.U32 R9, RZ, RZ, R4 ;  /* 0x000000ffff097224 */ /* 0x000fe400078e0004 */
[----:B0-----:R-:W-:-:S04]  /*6c20*/  VIADD R4, R7, 0xffffffe ;  /* 0x0ffffffe07047836 */ /* 0x001fc80000000000 */
[----:B------:R0:W1:Y:S04]  /*6c30*/  F2I.FTZ.U32.TRUNC.NTZ R5, R4 ;  /* 0x0000000400057305 */ /* 0x000068000021f000 */
[----:B------:R-:W-:Y:S02]  /*6c40*/  @!P3 IADD3 R9, PT, PT, -R9, RZ, RZ ;  /* 0x000000ff0909b210 */ /* 0x000fe40007ffe1ff */
[----:B------:R-:W-:Y:S02]  /*6c50*/  ISETP.NE.AND P3, PT, R11, RZ, PT ;  /* 0x000000ff0b00720c */ /* 0x000fe40003f65270 */
[----:B0-----:R-:W-:Y:S01]  /*6c60*/  MOV R4, RZ ;  /* 0x000000ff00047202 */ /* 0x001fe20000000f00 */
[----:B-1----:R-:W-:-:S10]  /*6c70*/  IMAD.MOV R15, RZ, RZ, -R5 ;  /* 0x000000ffff0f7224 */ /* 0x002fd400078e0a05 */
[----:B------:R-:W-:-:S05]  /*6c80*/  @!P3 LOP3.LUT R9, RZ, R11, RZ, 0x33, !PT ;  /* 0x0000000bff09b212 */ /* 0x000fca00078e33ff */
[----:B------:R-:W-:-:S04]  /*6c90*/  IMAD.MOV R7, RZ, RZ, -R9 ;  /* 0x000000ffff077224 */ /* 0x000fc800078e0a09 */
[----:B------:R-:W-:Y:S02]  /*6ca0*/  IMAD R24, R11, R7, R0 ;  /* 0x000000070b187224 */ /* 0x000fe400078e0200 */
[----:B------:R-:W-:Y:S02]  /*6cb0*/  IMAD R7, R15, R26, RZ ;  /* 0x0000001a0f077224 */ /* 0x000fe400078e02ff */
[----:B------:R-:W0:Y:S01]  /*6cc0*/  LDC.64 R14, c[0x0][0x390] ;  /* 0x0000e400ff0e7b82 */ /* 0x000e220000000a00 */
[----:B------:R-:W-:Y:S01]  /*6cd0*/  IABS R11, R24 ;  /* 0x00000018000b7213 */ /* 0x000fe20000000000 */
[----:B------:R-:W-:Y:S02]  /*6ce0*/  IMAD.HI.U32 R12, R5, R7, R4 ;  /* 0x00000007050c7227 */ /* 0x000fe400078e0004 */
[----:B------:R-:W1:Y:S02]  /*6cf0*/  I2F.RP R7, R19 ;  /* 0x0000001300077306 */ /* 0x000e640000209400 */
[----:B------:R-:W-:-:S04]  /*6d00*/  IMAD.MOV.U32 R5, RZ, RZ, R11 ;  /* 0x000000ffff057224 */ /* 0x000fc800078e000b */
[----:B------:R-:W-:-:S04]  /*6d10*/  IMAD.HI.U32 R4, R12, R5, RZ ;  /* 0x000000050c047227 */ /* 0x000fc800078e00ff */
[----:B------:R-:W-:-:S04]  /*6d20*/  IMAD.MOV R12, RZ, RZ, -R4 ;  /* 0x000000ffff0c7224 */ /* 0x000fc800078e0a04 */
[C---:B------:R-:W-:Y:S01]  /*6d30*/  IMAD R5, R26.reuse, R12, R5 ;  /* 0x0000000c1a057224 */ /* 0x040fe200078e0205 */
[----:B-1----:R-:W1:Y:S04]  /*6d40*/  MUFU.RCP R7, R7 ;  /* 0x0000000700077308 */ /* 0x002e680000001000 */
[----:B------:R-:W-:-:S13]  /*6d50*/  ISETP.GT.U32.AND P3, PT, R26, R5, PT ;  /* 0x000000051a00720c */ /* 0x000fda0003f64070 */
[----:B------:R-:W-:Y:S01]  /*6d60*/  @!P3 IMAD.IADD R5, R5, 0x1, -R26 ;  /* 0x000000010505b824 */ /* 0x000fe200078e0a1a */
[----:B------:R-:W-:Y:S01]  /*6d70*/  @!P3 IADD3 R4, PT, PT, R4, 0x1, RZ ;  /* 0x000000010404b810 */ /* 0x000fe20007ffe0ff */
[----:B-1----:R-:W-:-:S03]  /*6d80*/  VIADD R25, R7, 0xffffffe ;  /* 0x0ffffffe07197836 */ /* 0x002fc60000000000 */
[----:B------:R-:W-:Y:S02]  /*6d90*/  ISETP.GE.U32.AND P3, PT, R5, R26, PT ;  /* 0x0000001a0500720c */ /* 0x000fe40003f66070 */
[----:B------:R-:W-:Y:S01]  /*6da0*/  LOP3.LUT R5, R24, R17, RZ, 0x3c, !PT ;  /* 0x0000001118057212 */ /* 0x000fe200078e3cff */
[----:B------:R-:W1:Y:S10]  /*6db0*/  F2I.FTZ.U32.TRUNC.NTZ R25, R25 ;  /* 0x0000001900197305 */ /* 0x000e74000021f000 */
[----:B------:R-:W-:Y:S01]  /*6dc0*/  @P3 VIADD R4, R4, 0x1 ;  /* 0x0000000104043836 */ /* 0x000fe20000000000 */
[----:B------:R-:W-:-:S04]  /*6dd0*/  ISETP.GE.AND P3, PT, R5, RZ, PT ;  /* 0x000000ff0500720c */ /* 0x000fc80003f66270 */
[----:B------:R-:W-:Y:S02]  /*6de0*/  MOV R12, R4 ;  /* 0x00000004000c7202 */ /* 0x000fe40000000f00 */
[----:B------:R-:W2:Y:S01]  /*6df0*/  LDC.64 R4, c[0x0][0x398] ;  /* 0x0000e600ff047b82 */ /* 0x000ea20000000a00 */
[----:B-1----:R-:W-:-:S06]  /*6e00*/  IADD3 R26, PT, PT, RZ, -R25, RZ ;  /* 0x80000019ff1a7210 */ /* 0x002fcc0007ffe0ff */
[----:B------:R-:W-:Y:S01]  /*6e10*/  @!P3 IMAD.MOV R12, RZ, RZ, -R12 ;  /* 0x000000ffff0cb224 */ /* 0x000fe200078e0a0c */
[----:B------:R-:W-:-:S13]  /*6e20*/  ISETP.NE.AND P3, PT, R17, RZ, PT ;  /* 0x000000ff1100720c */ /* 0x000fda0003f65270 */
[----:B------:R-:W-:Y:S02]  /*6e30*/  @!P3 LOP3.LUT R12, RZ, R17, RZ, 0x33, !PT ;  /* 0x00000011ff0cb212 */ /* 0x000fe400078e33ff */
[----:B0-----:R-:W-:-:S03]  /*6e40*/  ISETP.NE.U32.AND P3, PT, R14, 0x1, PT ;  /* 0x000000010e00780c */ /* 0x001fc60003f65070 */
[----:B------:R-:W-:Y:S01]  /*6e50*/  IMAD.MOV R7, RZ, RZ, -R12 ;  /* 0x000000ffff077224 */ /* 0x000fe200078e0a0c */
[----:B------:R-:W-:Y:S02]  /*6e60*/  ISETP.NE.AND.EX P3, PT, R15, RZ, PT, P3 ;  /* 0x000000ff0f00720c */ /* 0x000fe40003f65330 */
[----:B------:R-:W0:Y:S01]  /*6e70*/  LDC.64 R14, c[0x0][0x3a8] ;  /* 0x0000ea00ff0e7b82 */ /* 0x000e220000000a00 */
[----:B------:R-:W-:Y:S01]  /*6e80*/  IMAD R17, R17, R7, R24 ;  /* 0x0000000711117224 */ /* 0x000fe200078e0218 */
[----:B------:R-:W-:Y:S01]  /*6e90*/  SEL R9, R9, RZ, P3 ;  /* 0x000000ff09097207 */ /* 0x000fe20001800000 */
[----:B------:R-:W-:Y:S01]  /*6ea0*/  IMAD R7, R26, R19, RZ ;  /* 0x000000131a077224 */ /* 0x000fe200078e02ff */
[----:B--2---:R-:W-:Y:S01]  /*6eb0*/  ISETP.NE.U32.AND P3, PT, R4, 0x1, PT ;  /* 0x000000010400780c */ /* 0x004fe20003f65070 */
[----:B------:R-:W-:Y:S01]  /*6ec0*/  IMAD.MOV.U32 R24, RZ, RZ, RZ ;  /* 0x000000ffff187224 */ /* 0x000fe200078e00ff */
[----:B------:R-:W-:Y:S02]  /*6ed0*/  IABS R11, R17 ;  /* 0x00000011000b7213 */ /* 0x000fe40000000000 */
[----:B------:R-:W-:Y:S01]  /*6ee0*/  ISETP.NE.AND.EX P3, PT, R5, RZ, PT, P3 ;  /* 0x000000ff0500720c */ /* 0x000fe20003f65330 */
[----:B------:R-:W-:-:S03]  /*6ef0*/  IMAD.HI.U32 R24, R25, R7, R24 ;  /* 0x0000000719187227 */ /* 0x000fc600078e0018 */
[----:B------:R-:W-:Y:S01]  /*6f00*/  SEL R5, R12, RZ, P3 ;  /* 0x000000ff0c057207 */ /* 0x000fe20001800000 */
[----:B------:R-:W-:Y:S02]  /*6f10*/  IMAD R12, R9, UR36, RZ ;  /* 0x00000024090c7c24 */ /* 0x000fe4000f8e02ff */
[----:B------:R-:W-:Y:S02]  /*6f20*/  IMAD.HI.U32 R7, R24, R11, RZ ;  /* 0x0000000b18077227 */ /* 0x000fe400078e00ff */
[----:B------:R-:W1:Y:S02]  /*6f30*/  LDC.64 R24, c[0x0][0x3a0] ;  /* 0x0000e800ff187b82 */ /* 0x000e640000000a00 */
[----:B------:R-:W-:Y:S01]  /*6f40*/  IMAD R12, R5, UR37, R12 ;  /* 0x00000025050c7c24 */ /* 0x000fe2000f8e020c */
[----:B------:R-:W-:Y:S02]  /*6f50*/  IADD3 R4, PT, PT, -R7, RZ, RZ ;  /* 0x000000ff07047210 */ /* 0x000fe40007ffe1ff */
[----:B------:R-:W-:-:S03]  /*6f60*/  SHF.R.S64 R5, RZ, 0x1e, R0 ;  /* 0x0000001eff057819 */ /* 0x000fc60000001000 */
        /* <DEDUP_REMOVED lines=31> */
.L_x_819:
[----:B------:R-:W-:Y:S05]  /*7160*/  BSYNC.RECONVERGENT B1 ;  /* 0x0000000000017941 */ /* 0x000fea0003800200 */
.L_x_818:
[----:B------:R-:W-:Y:S01]  /*7170*/  BSSY.RECONVERGENT B1, `(.L_x_820) ;  /* 0x000007a000017945 */ /* 0x000fe20003800200 */
[----:B------:R-:W-:Y:S02]  /*7180*/  ISETP.GE.U32.AND P3, PT, R65, R2, PT ;  /* 0x000000024100720c */ /* 0x000fe40003f66070 */
[----:B------:R-:W-:Y:S01]  /*7190*/  MOV R26, 0xff800000 ;  /* 0xff800000001a7802 */ /* 0x000fe20000000f00 */
[----:B------:R-:W-:Y:S10]  /*71a0*/  @P2 BRA `(.L_x_821) ;  /* 0x0000000400d82947 */ /* 0x000ff40003800000 */
        /* <DEDUP_REMOVED lines=43> */
[----:B------:R-:W-:Y:S02]  /*7460*/  IMAD R7, R15, R28, RZ ;  /* 0x0000001c0f077224 */ /* 0x000fe400078e02ff */
[----:B------:R-:W0:Y:S01]  /*7470*/  LDC.64 R14, c[0x0][0x390] ;  /* 0x0000e400ff0e7b82 */ /* 0x000e220000000a00 */
[----:B------:R-:W-:Y:S01]  /*7480*/  IABS R11, R26 ;  /* 0x0000001a000b7213 */ /* 0x000fe20000000000 */
[----:B------:R-:W-:Y:S02]  /*7490*/  IMAD.HI.U32 R12, R5, R7, R4 ;  /* 0x00000007050c7227 */ /* 0x000fe400078e0004 */
[----:B------:R-:W1:Y:S01]  /*74a0*/  I2F.RP R7, R19 ;  /* 0x0000001300077306 */ /* 0x000e620000209400 */
[----:B------:R-:W-:-:S05]  /*74b0*/  MOV R5, R11 ;  /* 0x0000000b00057202 */ /* 0x000fca0000000f00 */
[----:B------:R-:W-:-:S04]  /*74c0*/  IMAD.HI.U32 R4, R12, R5, RZ ;  /* 0x000000050c047227 */ /* 0x000fc800078e00ff */
[----:B------:R-:W-:-:S04]  /*74d0*/  IMAD.MOV R12, RZ, RZ, -R4 ;  /* 0x000000ffff0c7224 */ /* 0x000fc800078e0a04 */
[C---:B------:R-:W-:Y:S01]  /*74e0*/  IMAD R5, R28.reuse, R12, R5 ;  /* 0x0000000c1c057224 */ /* 0x040fe200078e0205 */
[----:B-1----:R-:W1:Y:S04]  /*74f0*/  MUFU.RCP R7, R7 ;  /* 0x0000000700077308 */ /* 0x002e680000001000 */
[----:B------:R-:W-:-:S13]  /*7500*/  ISETP.GT.U32.AND P2, PT, R28, R5, PT ;  /* 0x000000051c00720c */ /* 0x000fda0003f44070 */
[-C--:B------:R-:W-:Y:S01]  /*7510*/  @!P2 IADD3 R5, PT, PT, R5, -R28.reuse, RZ ;  /* 0x8000001c0505a210 */ /* 0x080fe20007ffe0ff */
[----:B------:R-:W-:Y:S01]  /*7520*/  @!P2 VIADD R4, R4, 0x1 ;  /* 0x000000010404a836 */ /* 0x000fe20000000000 */
[----:B-1----:R-:W-:Y:S02]  /*7530*/  IADD3 R27, PT, PT, R7, 0xffffffe, RZ ;  /* 0x0ffffffe071b7810 */ /* 0x002fe40007ffe0ff */
[----:B------:R-:W-:Y:S02]  /*7540*/  ISETP.GE.U32.AND P2, PT, R5, R28, PT ;  /* 0x0000001c0500720c */ /* 0x000fe40003f46070 */
[----:B------:R-:W-:Y:S02]  /*7550*/  LOP3.LUT R5, R26, R17, RZ, 0x3c, !PT ;  /* 0x000000111a057212 */ /* 0x000fe400078e3cff */
        /* <DEDUP_REMOVED lines=59> */
.L_x_821:
[----:B------:R-:W-:Y:S05]  /*7910*/  BSYNC.RECONVERGENT B1 ;  /* 0x0000000000017941 */ /* 0x000fea0003800200 */
.L_x_820:
        /* <DEDUP_REMOVED lines=49> */
[----:B------:R-:W-:Y:S02]  /*7c30*/  IMAD R7, R15, R30, RZ ;  /* 0x0000001e0f077224 */ /* 0x000fe400078e02ff */
[----:B------:R-:W0:Y:S01]  /*7c40*/  LDC.64 R14, c[0x0][0x390] ;  /* 0x0000e400ff0e7b82 */ /* 0x000e220000000a00 */
[----:B------:R-:W-:Y:S01]  /*7c50*/  IABS R11, R28 ;  /* 0x0000001c000b7213 */ /* 0x000fe20000000000 */
[----:B------:R-:W-:Y:S02]  /*7c60*/  IMAD.HI.U32 R12, R5, R7, R4 ;  /* 0x00000007050c7227 */ /* 0x000fe400078e0004 */
[----:B------:R-:W1:Y:S02]  /*7c70*/  I2F.RP R7, R19 ;  /* 0x0000001300077306 */ /* 0x000e640000209400 */
[----:B------:R-:W-:-:S04]  /*7c80*/  IMAD.MOV.U32 R5, RZ, RZ, R11 ;  /* 0x000000ffff057224 */ /* 0x000fc800078e000b */
[----:B------:R-:W-:-:S05]  /*7c90*/  IMAD.HI.U32 R4, R12, R5, RZ ;  /* 0x000000050c047227 */ /* 0x000fca00078e00ff */
[----:B------:R-:W-:Y:S01]  /*7ca0*/  IADD3 R12, PT, PT, -R4, RZ, RZ ;  /* 0x000000ff040c7210 */ /* 0x000fe20007ffe1ff */
[----:B-1----:R-:W1:Y:S04]  /*7cb0*/  MUFU.RCP R7, R7 ;  /* 0x0000000700077308 */ /* 0x002e680000001000 */
[----:B------:R-:W-:-:S05]  /*7cc0*/  IMAD R5, R30, R12, R5 ;  /* 0x0000000c1e057224 */ /* 0x000fca00078e0205 */
[----:B------:R-:W-:Y:S01]  /*7cd0*/  ISETP.GT.U32.AND P6, PT, R30, R5, PT ;  /* 0x000000051e00720c */ /* 0x000fe20003fc4070 */
[----:B-1----:R-:W-:-:S12]  /*7ce0*/  VIADD R29, R7, 0xffffffe ;  /* 0x0ffffffe071d7836 */ /* 0x002fd80000000000 */
[----:B------:R-:W-:Y:S02]  /*7cf0*/  @!P6 IMAD.IADD R5, R5, 0x1, -R30 ;  /* 0x000000010505e824 */ /* 0x000fe400078e0a1e */
[----:B------:R-:W-:Y:S01]  /*7d00*/  @!P6 VIADD R4, R4, 0x1 ;  /* 0x000000010404e836 */ /* 0x000fe20000000000 */
[----:B------:R-:W1:Y:S02]  /*7d10*/  F2I.FTZ.U32.TRUNC.NTZ R29, R29 ;  /* 0x0000001d001d7305 */ /* 0x000e64000021f000 */
[----:B------:R-:W-:Y:S02]  /*7d20*/  ISETP.GE.U32.AND P6, PT, R5, R30, PT ;  /* 0x0000001e0500720c */ /* 0x000fe40003fc6070 */
[----:B------:R-:W-:-:S11]  /*7d30*/  LOP3.LUT R5, R28, R17, RZ, 0x3c, !PT ;  /* 0x000000111c057212 */ /* 0x000fd600078e3cff */
[----:B------:R-:W-:Y:S01]  /*7d40*/  @P6 IADD3 R4, PT, PT, R4, 0x1, RZ ;  /* 0x0000000104046810 */ /* 0x000fe20007ffe0ff */
[----:B-1----:R-:W-:Y:S01]  /*7d50*/  IMAD.MOV R30, RZ, RZ, -R29 ;  /* 0x000000ffff1e7224 */ /* 0x002fe200078e0a1d */
[----:B------:R-:W-:-:S03]  /*7d60*/  ISETP.GE.AND P6, PT, R5, RZ, PT ;  /* 0x000000ff0500720c */ /* 0x000fc60003fc6270 */
[----:B------:R-:W-:Y:S02]  /*7d70*/  IMAD.MOV.U32 R12, RZ, RZ, R4 ;  /* 0x000000ffff0c7224 */ /* 0x000fe400078e0004 */
[----:B------:R-:W1:Y:S08]  /*7d80*/  LDC.64 R4, c[0x0][0x398] ;  /* 0x0000e600ff047b82 */ /* 0x000e700000000a00 */
[----:B------:R-:W-:-:S02]  /*7d90*/  @!P6 IADD3 R12, PT, PT, -R12, RZ, RZ ;  /* 0x000000ff0c0ce210 */ /* 0x000fc40007ffe1ff */
[----:B------:R-:W-:-:S13]  /*7da0*/  ISETP.NE.AND P6, PT, R17, RZ, PT ;  /* 0x000000ff1100720c */ /* 0x000fda0003fc5270 */
[----:B------:R-:W-:Y:S02]  /*7db0*/  @!P6 LOP3.LUT R12, RZ, R17, RZ, 0x33, !PT ;  /* 0x00000011ff0ce212 */ /* 0x000fe400078e33ff */
[----:B0-----:R-:W-:-:S03]  /*7dc0*/  ISETP.NE.U32.AND P6, PT, R14, 0x1, PT ;  /* 0x000000010e00780c */ /* 0x001fc60003fc5070 */
[----:B------:R-:W-:Y:S01]  /*7dd0*/  IMAD.MOV R7, RZ, RZ, -R12 ;  /* 0x000000ffff077224 */ /* 0x000fe200078e0a0c */
[----:B------:R-:W-:Y:S02]  /*7de0*/  ISETP.NE.AND.EX P6, PT, R15, RZ, PT, P6 ;  /* 0x000000ff0f00720c */ /* 0x000fe40003fc5360 */
[----:B------:R-:W0:Y:S01]  /*7df0*/  LDC.64 R14, c[0x0][0x3a8] ;  /* 0x0000ea00ff0e7b82 */ /* 0x000e220000000a00 */
[----:B------:R-:W-:Y:S02]  /*7e00*/  IMAD R17, R17, R7, R28 ;  /* 0x0000000711117224 */ /* 0x000fe400078e021c */
[----:B------:R-:W-:Y:S02]  /*7e10*/  HFMA2 R28, -RZ, RZ, 0, 0 ;  /* 0x00000000ff1c7431 */ /* 0x000fe400000001ff */
[----:B------:R-:W-:Y:S01]  /*7e20*/  IMAD R7, R30, R19, RZ ;  /* 0x000000131e077224 */ /* 0x000fe200078e02ff */
[----:B------:R-:W-:Y:S02]  /*7e30*/  SEL R9, R9, RZ, P6 ;  /* 0x000000ff09097207 */ /* 0x000fe40003000000 */
[----:B------:R-:W-:-:S02]  /*7e40*/  IABS R11, R17 ;  /* 0x00000011000b7213 */ /* 0x000fc40000000000 */
[----:B-1----:R-:W-:Y:S01]  /*7e50*/  ISETP.NE.U32.AND P6, PT, R4, 0x1, PT ;  /* 0x000000010400780c */ /* 0x002fe20003fc5070 */
[----:B------:R-:W-:-:S03]  /*7e60*/  IMAD.HI.U32 R28, R29, R7, R28 ;  /* 0x000000071d1c7227 */ /* 0x000fc600078e001c */
[----:B------:R-:W-:-:S04]  /*7e70*/  ISETP.NE.AND.EX P6, PT, R5, RZ, PT, P6 ;  /* 0x000000ff0500720c */ /* 0x000fc80003fc5360 */
[----:B------:R-:W-:Y:S01]  /*7e80*/  SEL R5, R12, RZ, P6 ;  /* 0x000000ff0c057207 */ /* 0x000fe20003000000 */
[----:B------:R-:W-:Y:S02]  /*7e90*/  IMAD.HI.U32 R7, R28, R11, RZ ;  /* 0x0000000b1c077227 */ /* 0x000fe400078e00ff */
[----:B------:R-:W1:Y:S02]  /*7ea0*/  LDC.64 R28, c[0x0][0x3a0] ;  /* 0x0000e800ff1c7b82 */ /* 0x000e640000000a00 */
        /* <DEDUP_REMOVED lines=35> */
.L_x_823:
[----:B------:R-:W-:Y:S05]  /*80e0*/  BSYNC.RECONVERGENT B1 ;  /* 0x0000000000017941 */ /* 0x000fea0003800200 */
.L_x_822:
        /* <DEDUP_REMOVED lines=122> */
.L_x_825:
[----:B------:R-:W-:Y:S05]  /*8890*/  BSYNC.RECONVERGENT B1 ;  /* 0x0000000000017941 */ /* 0x000fea0003800200 */
.L_x_824:
        /* <DEDUP_REMOVED lines=124> */
.L_x_827:
[----:B------:R-:W-:Y:S05]  /*9060*/  BSYNC.RECONVERGENT B1 ;  /* 0x0000000000017941 */ /* 0x000fea0003800200 */
.L_x_826:
        /* <DEDUP_REMOVED lines=122> */
.L_x_829:
[----:B------:R-:W-:Y:S05]  /*9810*/  BSYNC.RECONVERGENT B1 ;  /* 0x0000000000017941 */ /* 0x000fea0003800200 */
.L_x_828:
        /* <DEDUP_REMOVED lines=124> */
.L_x_831:
[----:B------:R-:W-:Y:S05]  /*9fe0*/  BSYNC.RECONVERGENT B1 ;  /* 0x0000000000017941 */ /* 0x000fea0003800200 */
.L_x_830:
        /* <DEDUP_REMOVED lines=122> */
.L_x_833:
[----:B------:R-:W-:Y:S05]  /*a790*/  BSYNC.RECONVERGENT B1 ;  /* 0x0000000000017941 */ /* 0x000fea0003800200 */
.L_x_832:
        /* <DEDUP_REMOVED lines=63> */
[----:B------:R1:W2:Y:S02]  /*ab90*/  F2I.FTZ.U32.TRUNC.NTZ R97, R96 ;  /* 0x0000006000617305 */ /* 0x0002a4000021f000 */
[----:B------:R-:W-:Y:S02]  /*aba0*/  ISETP.GE.U32.AND P6, PT, R5, R48, PT ;  /* 0x000000300500720c */ /* 0x000fe40003fc6070 */
[----:B------:R-:W-:Y:S01]  /*abb0*/  LOP3.LUT R5, R40, R17, RZ, 0x3c, !PT ;  /* 0x0000001128057212 */ /* 0x000fe200078e3cff */
[----:B-1----:R-:W-:-:S10]  /*abc0*/  HFMA2 R96, -RZ, RZ, 0, 0 ;  /* 0x00000000ff607431 */ /* 0x002fd400000001ff */
[----:B------:R-:W-:Y:S01]  /*abd0*/  @P6 IADD3 R4, PT, PT, R4, 0x1, RZ ;  /* 0x0000000104046810 */ /* 0x000fe20007ffe0ff */
[----:B--2---:R-:W-:Y:S01]  /*abe0*/  IMAD.MOV R48, RZ, RZ, -R97 ;  /* 0x000000ffff307224 */ /* 0x004fe200078e0a61 */
        /* <DEDUP_REMOVED lines=13> */
[----:B-1----:R-:W-:Y:S02]  /*acc0*/  ISETP.NE.U32.AND P6, PT, R4, 0x1, PT ;  /* 0x000000010400780c */ /* 0x002fe40003fc5070 */
[----:B------:R-:W-:Y:S01]  /*acd0*/  IABS R11, R17 ;  /* 0x00000011000b7213 */ /* 0x000fe20000000000 */
[----:B------:R-:W-:Y:S01]  /*ace0*/  IMAD.HI.U32 R96, R97, R7, R96 ;  /* 0x0000000761607227 */ /* 0x000fe200078e0060 */
        /* <DEDUP_REMOVED lines=39> */
.L_x_835:
[----:B------:R-:W-:Y:S05]  /*af60*/  BSYNC.RECONVERGENT B1 ;  /* 0x0000000000017941 */ /* 0x000fea0003800200 */
.L_x_834:
        /* <DEDUP_REMOVED lines=59> */
[----:B------:R-:W-:Y:S02]  /*b320*/  @!P1 IADD3 R4, PT, PT, R4, 0x1, RZ ;  /* 0x0000000104049810 */ /* 0x000fe40007ffe0ff */
[----:B-1----:R-:W-:Y:S02]  /*b330*/  IADD3 R96, PT, PT, R7, 0xffffffe, RZ ;  /* 0x0ffffffe07607810 */ /* 0x002fe40007ffe0ff */
[----:B------:R-:W-:Y:S02]  /*b340*/  ISETP.GE.U32.AND P1, PT, R5, R50, PT ;  /* 0x000000320500720c */ /* 0x000fe40003f26070 */
[----:B------:R-:W-:Y:S01]  /*b350*/  LOP3.LUT R5, R48, R17, RZ, 0x3c, !PT ;  /* 0x0000001130057212 */ /* 0x000fe200078e3cff */
[----:B------:R1:W2:Y:S02]  /*b360*/  F2I.FTZ.U32.TRUNC.NTZ R97, R96 ;  /* 0x0000006000617305 */ /* 0x0002a4000021f000 */
[----:B-1----:R-:W-:-:S08]  /*b370*/  IMAD.MOV.U32 R96, RZ, RZ, RZ ;  /* 0x000000ffff607224 */ /* 0x002fd000078e00ff */
[----:B------:R-:W-:Y:S01]  /*b380*/  @P1 VIADD R4, R4, 0x1 ;  /* 0x0000000104041836 */ /* 0x000fe20000000000 */
[----:B------:R-:W-:-:S03]  /*b390*/  ISETP.GE.AND P1, PT, R5, RZ, PT ;  /* 0x000000ff0500720c */ /* 0x000fc60003f26270 */
[----:B------:R-:W-:Y:S01]  /*b3a0*/  IMAD.MOV.U32 R12, RZ, RZ, R4 ;  /* 0x000000ffff0c7224 */ /* 0x000fe200078e0004 */
[----:B--2---:R-:W-:Y:S01]  /*b3b0*/  IADD3 R50, PT, PT, RZ, -R97, RZ ;  /* 0x80000061ff327210 */ /* 0x004fe20007ffe0ff */
[----:B------:R-:W1:Y:S08]  /*b3c0*/  LDC.64 R4, c[0x0][0x398] ;  /* 0x0000e600ff047b82 */ /* 0x000e700000000a00 */
        /* <DEDUP_REMOVED lines=17> */
[----:B------:R-:W-:Y:S01]  /*b4e0*/  IMAD R12, R9, UR36, RZ ;  /* 0x00000024090c7c24 */ /* 0x000fe2000f8e02ff */
[----:B------:R-:W-:-:S03]  /*b4f0*/  IADD3 R4, PT, PT, -R7, RZ, RZ ;  /* 0x000000ff07047210 */ /* 0x000fc60007ffe1ff */
[----:B------:R-:W-:Y:S01]  /*b500*/  IMAD R12, R5, UR37, R12 ;  /* 0x00000025050c7c24 */ /* 0x000fe2000f8e020c */
[----:B------:R-:W-:Y:S01]  /*b510*/  SHF.R.S64 R5, RZ, 0x1e, R0 ;  /* 0x0000001eff057819 */ /* 0x000fe20000001000 */
        /* <DEDUP_REMOVED lines=31> */
.L_x_837:
[----:B------:R-:W-:Y:S05]  /*b710*/  BSYNC.RECONVERGENT B1 ;  /* 0x0000000000017941 */ /* 0x000fea0003800200 */
.L_x_836:
        /* <DEDUP_REMOVED lines=53> */
[----:B------:R-:W-:Y:S02]  /*ba70*/  MOV R5, R14 ;  /* 0x0000000e00057202 */ /* 0x000fe40000000f00 */
[----:B------:R-:W1:Y:S03]  /*ba80*/  LDC.64 R14, c[0x0][0x390] ;  /* 0x0000e400ff0e7b82 */ /* 0x000e660000000a00 */
[----:B------:R-:W-:-:S04]  /*ba90*/  IMAD.HI.U32 R4, R12, R5, RZ ;  /* 0x000000050c047227 */ /* 0x000fc800078e00ff */
[----:B------:R-:W-:-:S04]  /*baa0*/  IMAD.MOV R12, RZ, RZ, -R4 ;  /* 0x000000ffff0c7224 */ /* 0x000fc800078e0a04 */
[C---:B------:R-:W-:Y:S01]  /*bab0*/  IMAD R5, R52.reuse, R12, R5 ;  /* 0x0000000c34057224 */ /* 0x040fe200078e0205 */
[----:B0-----:R-:W0:Y:S04]  /*bac0*/  MUFU.RCP R11, R11 ;  /* 0x0000000b000b7308 */ /* 0x001e280000001000 */
[----:B------:R-:W-:-:S13]  /*bad0*/  ISETP.GT.U32.AND P5, PT, R52, R5, PT ;  /* 0x000000053400720c */ /* 0x000fda0003fa4070 */
[-C--:B------:R-:W-:Y:S01]  /*bae0*/  @!P5 IADD3 R5, PT, PT, R5, -R52.reuse, RZ ;  /* 0x800000340505d210 */ /* 0x080fe20007ffe0ff */
[----:B------:R-:W-:Y:S02]  /*baf0*/  @!P5 VIADD R4, R4, 0x1 ;  /* 0x000000010404d836 */ /* 0x000fe40000000000 */
[----:B0-----:R-:W-:Y:S01]  /*bb00*/  VIADD R96, R11, 0xffffffe ;  /* 0x0ffffffe0b607836 */ /* 0x001fe20000000000 */
[----:B------:R-:W-:Y:S02]  /*bb10*/  ISETP.GE.U32.AND P5, PT, R5, R52, PT ;  /* 0x000000340500720c */ /* 0x000fe40003fa6070 */
[----:B------:R-:W-:Y:S01]  /*bb20*/  LOP3.LUT R5, R7, R50, RZ, 0x3c, !PT ;  /* 0x0000003207057212 */ /* 0x000fe200078e3cff */
[----:B------:R0:W2:Y:S02]  /*bb30*/  F2I.FTZ.U32.TRUNC.NTZ R97, R96 ;  /* 0x0000006000617305 */ /* 0x0000a4000021f000 */
[----:B0-----:R-:W-:-:S08]  /*bb40*/  IMAD.MOV.U32 R96, RZ, RZ, RZ ;  /* 0x000000ffff607224 */ /* 0x001fd000078e00ff */
[----:B------:R-:W-:Y:S01]  /*bb50*/  @P5 VIADD R4, R4, 0x1 ;  /* 0x0000000104045836 */ /* 0x000fe20000000000 */
[----:B------:R-:W-:-:S03]  /*bb60*/  ISETP.GE.AND P5, PT, R5, RZ, PT ;  /* 0x000000ff0500720c */ /* 0x000fc60003fa6270 */
[----:B------:R-:W-:Y:S01]  /*bb70*/  IMAD.MOV.U32 R12, RZ, RZ, R4 ;  /* 0x000000ffff0c7224 */ /* 0x000fe200078e0004 */
[----:B--2---:R-:W-:-:S09]  /*bb80*/  IADD3 R11, PT, PT, RZ, -R97, RZ ;  /* 0x80000061ff0b7210 */ /* 0x004fd20007ffe0ff */
[----:B------:R-:W-:Y:S02]  /*bb90*/  @!P5 IADD3 R12, PT, PT, -R12, RZ, RZ ;  /* 0x000000ff0c0cd210 */ /* 0x000fe40007ffe1ff */
[----:B------:R-:W-:-:S13]  /*bba0*/  ISETP.NE.AND P5, PT, R50, RZ, PT ;  /* 0x000000ff3200720c */ /* 0x000fda0003fa5270 */
[----:B------:R-:W-:Y:S02]  /*bbb0*/  @!P5 LOP3.LUT R12, RZ, R50, RZ, 0x33, !PT ;  /* 0x00000032ff0cd212 */ /* 0x000fe400078e33ff */
[----:B-1----:R-:W-:-:S03]  /*bbc0*/  ISETP.NE.U32.AND P5, PT, R14, 0x1, PT ;  /* 0x000000010e00780c */ /* 0x002fc60003fa5070 */
[----:B------:R-:W-:Y:S01]  /*bbd0*/  IMAD.MOV R4, RZ, RZ, -R12 ;  /* 0x000000ffff047224 */ /* 0x000fe200078e0a0c */
[----:B------:R-:W-:Y:S02]  /*bbe0*/  ISETP.NE.AND.EX P5, PT, R15, RZ, PT, P5 ;  /* 0x000000ff0f00720c */ /* 0x000fe40003fa5350 */
[----:B------:R-:W0:Y:S01]  /*bbf0*/  LDC.64 R14, c[0x0][0x3a8] ;  /* 0x0000ea00ff0e7b82 */ /* 0x000e220000000a00 */
[----:B------:R-:W-:Y:S01]  /*bc00*/  IMAD R17, R50, R4, R7 ;  /* 0x0000000432117224 */ /* 0x000fe200078e0207 */
[----:B------:R-:W-:Y:S01]  /*bc10*/  SEL R9, R9, RZ, P5 ;  /* 0x000000ff09097207 */ /* 0x000fe20002800000 */
[----:B------:R-:W-:-:S03]  /*bc20*/  IMAD.MOV.U32 R50, RZ, RZ, R11 ;  /* 0x000000ffff327224 */ /* 0x000fc600078e000b */
[----:B------:R-:W-:Y:S01]  /*bc30*/  IABS R11, R17 ;  /* 0x00000011000b7213 */ /* 0x000fe20000000000 */
[----:B------:R-:W-:Y:S01]  /*bc40*/  IMAD R7, R50, R19, RZ ;  /* 0x0000001332077224 */ /* 0x000fe200078e02ff */
[----:B------:R-:W1:Y:S03]  /*bc50*/  LDC.64 R4, c[0x0][0x398] ;  /* 0x0000e600ff047b82 */ /* 0x000e660000000a00 */
[----:B------:R-:W-:-:S05]  /*bc60*/  IMAD.HI.U32 R50, R97, R7, R96 ;  /* 0x0000000761327227 */ /* 0x000fca00078e0060 */
[----:B------:R-:W2:Y:S01]  /*bc70*/  LDC.64 R96, c[0x0][0x3a0] ;  /* 0x0000e800ff607b82 */ /* 0x000ea20000000a00 */
[----:B------:R-:W-:Y:S01]  /*bc80*/  IMAD.HI.U32 R7, R50, R11, RZ ;  /* 0x0000000b32077227 */ /* 0x000fe200078e00ff */
[----:B-1----:R-:W-:-:S04]  /*bc90*/  ISETP.NE.U32.AND P5, PT, R4, 0x1, PT ;  /* 0x000000010400780c */ /* 0x002fc80003fa5070 */
[----:B------:R-:W-:Y:S02]  /*bca0*/  IADD3 R4, PT, PT, -R7, RZ, RZ ;  /* 0x000000ff07047210 */ /* 0x000fe40007ffe1ff */
[----:B------:R-:W-:-:S03]  /*bcb0*/  ISETP.NE.AND.EX P5, PT, R5, RZ, PT, P5 ;  /* 0x000000ff0500720c */ /* 0x000fc60003fa5350 */
[----:B------:R-:W-:Y:S01]  /*bcc0*/  IMAD R4, R19, R4, R11 ;  /* 0x0000000413047224 */ /* 0x000fe200078e020b */
[----:B------:R-:W-:Y:S01]  /*bcd0*/  SEL R5, R12, RZ, P5 ;  /* 0x000000ff0c057207 */ /* 0x000fe20002800000 */
[----:B------:R-:W-:-:S03]  /*bce0*/  IMAD R12, R9, UR36, RZ ;  /* 0x00000024090c7c24 */ /* 0x000fc6000f8e02ff */
[----:B------:R-:W-:Y:S01]  /*bcf0*/  ISETP.GT.U32.AND P5, PT, R19, R4, PT ;  /* 0x000000041300720c */ /* 0x000fe20003fa4070 */
[----:B------:R-:W-:Y:S01]  /*bd00*/  IMAD R12, R5, UR37, R12 ;  /* 0x00000025050c7c24 */ /* 0x000fe2000f8e020c */
[----:B------:R-:W-:-:S11]  /*bd10*/  SHF.R.S64 R5, RZ, 0x1e, R0 ;  /* 0x0000001eff057819 */ /* 0x000fd60000001000 */
        /* <DEDUP_REMOVED lines=9> */
[----:B--2---:R-:W-:-:S03]  /*bdb0*/  ISETP.NE.U32.AND P5, PT, R96, 0x1, PT ;  /* 0x000000016000780c */ /* 0x004fc60003fa5070 */
        /* <DEDUP_REMOVED lines=19> */
.L_x_839:
[----:B------:R-:W-:Y:S05]  /*bef0*/  BSYNC.RECONVERGENT B1 ;  /* 0x0000000000017941 */ /* 0x000fea0003800200 */
.L_x_838:
        /* <DEDUP_REMOVED lines=76> */
[----:B--2---:R-:W-:Y:S02]  /*c3c0*/  IADD3 R52, PT, PT, RZ, -R97, RZ ;  /* 0x80000061ff347210 */ /* 0x004fe40007ffe0ff */
[----:B------:R-:W-:Y:S02]  /*c3d0*/  SEL R9, R9, RZ, P4 ;  /* 0x000000ff09097207 */ /* 0x000fe40002000000 */
[----:B------:R-:W-:Y:S01]  /*c3e0*/  IABS R11, R17 ;  /* 0x00000011000b7213 */ /* 0x000fe20000000000 */
[----:B------:R-:W-:Y:S01]  /*c3f0*/  IMAD R7, R52, R19, RZ ;  /* 0x0000001334077224 */ /* 0x000fe200078e02ff */
[----:B------:R-:W1:Y:S03]  /*c400*/  LDC.64 R4, c[0x0][0x398] ;  /* 0x0000e600ff047b82 */ /* 0x000e660000000a00 */
[----:B------:R-:W-:-:S06]  /*c410*/  IMAD.HI.U32 R52, R97, R7, R96 ;  /* 0x0000000761347227 */ /* 0x000fcc00078e0060 */
[----:B------:R-:W-:Y:S01]  /*c420*/  IMAD.HI.U32 R7, R52, R11, RZ ;  /* 0x0000000b34077227 */ /* 0x000fe200078e00ff */
[----:B-1----:R-:W-:-:S03]  /*c430*/  ISETP.NE.U32.AND P4, PT, R4, 0x1, PT ;  /* 0x000000010400780c */ /* 0x002fc60003f85070 */
[----:B------:R-:W-:Y:S01]  /*c440*/  IMAD.MOV R4, RZ, RZ, -R7 ;  /* 0x000000ffff047224 */ /* 0x000fe200078e0a07 */
[----:B------:R-:W-:-:S03]  /*c450*/  ISETP.NE.AND.EX P4, PT, R5, RZ, PT, P4 ;  /* 0x000000ff0500720c */ /* 0x000fc60003f85340 */
[----:B------:R-:W-:Y:S01]  /*c460*/  IMAD R4, R19, R4, R11 ;  /* 0x0000000413047224 */ /* 0x000fe200078e020b */
[----:B------:R-:W-:Y:S01]  /*c470*/  SEL R11, R12, RZ, P4 ;  /* 0x000000ff0c0b7207 */ /* 0x000fe20002000000 */
[----:B------:R-:W-:-:S03]  /*c480*/  IMAD R12, R9, UR36, RZ ;  /* 0x00000024090c7c24 */ /* 0x000fc6000f8e02ff */
[----:B------:R-:W-:Y:S01]  /*c490*/  ISETP.GT.U32.AND P4, PT, R19, R4, PT ;  /* 0x000000041300720c */ /* 0x000fe20003f84070 */
[----:B------:R-:W-:-:S12]  /*c4a0*/  IMAD R12, R11, UR37, R12 ;  /* 0x000000250b0c7c24 */ /* 0x000fd8000f8e020c */
        /* <DEDUP_REMOVED lines=10> */
[----:B-1----:R-:W-:-:S03]  /*c550*/  ISETP.NE.U32.AND P4, PT, R4, 0x1, PT ;  /* 0x000000010400780c */ /* 0x002fc60003f85070 */
[----:B------:R-:W-:Y:S01]  /*c560*/  IMAD.MOV R4, RZ, RZ, -R7 ;  /* 0x000000ffff047224 */ /* 0x000fe200078e0a07 */
[----:B------:R-:W-:Y:S02]  /*c570*/  ISETP.NE.AND.EX P4, PT, R5, RZ, PT, P4 ;  /* 0x000000ff0500720c */ /* 0x000fe40003f85340 */
[----:B------:R-:W-:Y:S01]  /*c580*/  SHF.R.S64 R5, RZ, 0x1e, R0 ;  /* 0x0000001eff057819 */ /* 0x000fe20000001000 */
        /* <DEDUP_REMOVED lines=17> */
.L_x_841:
[----:B------:R-:W-:Y:S05]  /*c6a0*/  BSYNC.RECONVERGENT B1 ;  /* 0x0000000000017941 */ /* 0x000fea0003800200 */
.L_x_840:
        /* <DEDUP_REMOVED lines=29> */
[----:B0-----:R-:W-:-:S05]  /*c880*/  IADD3 R7, PT, PT, RZ, -R3, RZ ;  /* 0x80000003ff077210 */ /* 0x001fca0007ffe0ff */
[----:B------:R-:W-:-:S04]  /*c890*/  IMAD R7, R7, R12, RZ ;  /* 0x0000000c07077224 */ /* 0x000fc800078e02ff */
[----:B------:R-:W-:-:S04]  /*c8a0*/  IMAD.HI.U32 R2, R3, R7, R2 ;  /* 0x0000000703027227 */ /* 0x000fc800078e0002 */
[----:B------:R-:W-:-:S04]  /*c8b0*/  IMAD.MOV.U32 R3, RZ, RZ, R11 ;  /* 0x000000ffff037224 */ /* 0x000fc800078e000b */
        /* <DEDUP_REMOVED lines=14> */
[----:B------:R-:W-:Y:S02]  /*c9a0*/  HFMA2 R2, -RZ, RZ, 0, 0 ;  /* 0x00000000ff027431 */ /* 0x000fe400000001ff */
[----:B------:R-:W0:Y:S06]  /*c9b0*/  F2I.FTZ.U32.TRUNC.NTZ R3, R3 ;  /* 0x0000000300037305 */ /* 0x000e2c000021f000 */
[----:B------:R-:W-:-:S02]  /*c9c0*/  @!P3 IADD3 R7, PT, PT, -R7, RZ, RZ ;  /* 0x000000ff0707b210 */ /* 0x000fc40007ffe1ff */
[----:B------:R-:W-:Y:S01]  /*c9d0*/  ISETP.NE.AND P3, PT, R9, RZ, PT ;  /* 0x000000ff0900720c */ /* 0x000fe20003f65270 */
[----:B0-----:R-:W-:-:S04]  /*c9e0*/  IMAD.MOV R11, RZ, RZ, -R3 ;  /* 0x000000ffff0b7224 */ /* 0x001fc800078e0a03 */
[----:B------:R-:W-:-:S08]  /*c9f0*/  IMAD R11, R11, R14, RZ ;  /* 0x0000000e0b0b7224 */ /* 0x000fd000078e02ff */
[----:B------:R-:W-:Y:S01]  /*ca00*/  @!P3 LOP3.LUT R7, RZ, R9, RZ, 0x33, !PT ;  /* 0x00000009ff07b212 */ /* 0x000fe200078e33ff */
[----:B------:R-:W-:Y:S02]  /*ca10*/  IMAD.HI.U32 R2, R3, R11, R2 ;  /* 0x0000000b03027227 */ /* 0x000fe400078e0002 */
[----:B------:R-:W0:Y:S02]  /*ca20*/  I2F.RP R11, R56 ;  /* 0x00000038000b7306 */ /* 0x000e240000209400 */
[----:B------:R-:W-:-:S04]  /*ca30*/  IMAD.MOV R5, RZ, RZ, -R7 ;  /* 0x000000ffff057224 */ /* 0x000fc800078e0a07 */
[----:B------:R-:W-:-:S05]  /*ca40*/  IMAD R5, R9, R5, R0 ;  /* 0x0000000509057224 */ /* 0x000fca00078e0200 */
[----:B------:R-:W-:Y:S01]  /*ca50*/  IABS R3, R5 ;  /* 0x0000000500037213 */ /* 0x000fe20000000000 */
[----:B0-----:R-:W0:Y:S04]  /*ca60*/  MUFU.RCP R11, R11 ;  /* 0x0000000b000b7308 */ /* 0x001e280000001000 */
[----:B------:R-:W-:-:S04]  /*ca70*/  IMAD.HI.U32 R2, R2, R3, RZ ;  /* 0x0000000302027227 */ /* 0x000fc800078e00ff */
[----:B------:R-:W-:-:S04]  /*ca80*/  IMAD.MOV R4, RZ, RZ, -R2 ;  /* 0x000000ffff047224 */ /* 0x000fc800078e0a02 */
[----:B------:R-:W-:Y:S01]  /*ca90*/  IMAD R3, R14, R4, R3 ;  /* 0x000000040e037224 */ /* 0x000fe200078e0203 */
[----:B------:R-:W-:-:S04]  /*caa0*/  LOP3.LUT R4, R5, R54, RZ, 0x3c, !PT ;  /* 0x0000003605047212 */ /* 0x000fc800078e3cff */
[----:B------:R-:W-:-:S13]  /*cab0*/  ISETP.GT.U32.AND P3, PT, R14, R3, PT ;  /* 0x000000030e00720c */ /* 0x000fda0003f64070 */
[----:B------:R-:W-:Y:S01]  /*cac0*/  @!P3 IADD3 R3, PT, PT, R3, -R14, RZ ;  /* 0x8000000e0303b210 */ /* 0x000fe20007ffe0ff */
[----:B------:R-:W-:-:S03]  /*cad0*/  @!P3 VIADD R2, R2, 0x1 ;  /* 0x000000010202b836 */ /* 0x000fc60000000000 */
[----:B------:R-:W-:Y:S01]  /*cae0*/  ISETP.GE.U32.AND P3, PT, R3, R14, PT ;  /* 0x0000000e0300720c */ /* 0x000fe20003f66070 */
[----:B0-----:R-:W-:Y:S01]  /*caf0*/  VIADD R3, R11, 0xffffffe ;  /* 0x0ffffffe0b037836 */ /* 0x001fe20000000000 */
[----:B------:R-:W0:Y:S05]  /*cb00*/  LDC.64 R14, c[0x0][0x390] ;  /* 0x0000e400ff0e7b82 */ /* 0x000e2a0000000a00 */
[----:B------:R-:W1:Y:S06]  /*cb10*/  F2I.FTZ.U32.TRUNC.NTZ R3, R3 ;  /* 0x0000000300037305 */ /* 0x000e6c000021f000 */
[----:B------:R-:W-:Y:S01]  /*cb20*/  @P3 VIADD R2, R2, 0x1 ;  /* 0x0000000102023836 */ /* 0x000fe20000000000 */
[----:B------:R-:W-:-:S03]  /*cb30*/  ISETP.GE.AND P3, PT, R4, RZ, PT ;  /* 0x000000ff0400720c */ /* 0x000fc60003f66270 */
[----:B------:R-:W-:Y:S01]  /*cb40*/  IMAD.MOV.U32 R9, RZ, RZ, R2 ;  /* 0x000000ffff097224 */ /* 0x000fe200078e0002 */
[----:B------:R-:W-:Y:S02]  /*cb50*/  MOV R2, RZ ;  /* 0x000000ff00027202 */ /* 0x000fe40000000f00 */
[----:B-1----:R-:W-:-:S07]  /*cb60*/  IADD3 R11, PT, PT, RZ, -R3, RZ ;  /* 0x80000003ff0b7210 */ /* 0x002fce0007ffe0ff */
[----:B------:R-:W-:Y:S01]  /*cb70*/  @!P3 IMAD.MOV R9, RZ, RZ, -R9 ;  /* 0x000000ffff09b224 */ /* 0x000fe200078e0a09 */
[----:B------:R-:W-:Y:S01]  /*cb80*/  ISETP.NE.AND P3, PT, R54, RZ, PT ;  /* 0x000000ff3600720c */ /* 0x000fe20003f65270 */
[----:B------:R-:W-:-:S04]  /*cb90*/  IMAD R11, R11, R56, RZ ;  /* 0x000000380b0b7224 */ /* 0x000fc800078e02ff */
[----:B------:R-:W-:-:S08]  /*cba0*/  IMAD.HI.U32 R70, R3, R11, R2 ;  /* 0x0000000b03467227 */ /* 0x000fd000078e0002 */
[----:B------:R-:W-:Y:S02]  /*cbb0*/  @!P3 LOP3.LUT R9, RZ, R54, RZ, 0x33, !PT ;  /* 0x00000036ff09b212 */ /* 0x000fe400078e33ff */
[----:B0-----:R-:W-:-:S03]  /*cbc0*/  ISETP.NE.U32.AND P3, PT, R14, 0x1, PT ;  /* 0x000000010e00780c */ /* 0x001fc60003f65070 */
[----:B------:R-:W-:Y:S01]  /*cbd0*/  IMAD.MOV R2, RZ, RZ, -R9 ;  /* 0x000000ffff027224 */ /* 0x000fe200078e0a09 */
[----:B------:R-:W-:Y:S02]  /*cbe0*/  ISETP.NE.AND.EX P3, PT, R15, RZ, PT, P3 ;  /* 0x000000ff0f00720c */ /* 0x000fe40003f65330 */
[----:B------:R-:W0:Y:S01]  /*cbf0*/  LDC.64 R14, c[0x0][0x3a8] ;  /* 0x0000ea00ff0e7b82 */ /* 0x000e220000000a00 */
[----:B------:R-:W-:Y:S01]  /*cc00*/  IMAD R12, R54, R2, R5 ;  /* 0x00000002360c7224 */ /* 0x000fe200078e0205 */
[----:B------:R-:W-:-:S04]  /*cc10*/  SEL R7, R7, RZ, P3 ;  /* 0x000000ff07077207 */ /* 0x000fc80001800000 */
[----:B------:R-:W-:Y:S02]  /*cc20*/  IABS R3, R12 ;  /* 0x0000000c00037213 */ /* 0x000fe40000000000 */
[----:B------:R-:W1:Y:S03]  /*cc30*/  LDC.64 R4, c[0x0][0x398] ;  /* 0x0000e600ff047b82 */ /* 0x000e660000000a00 */
[----:B------:R-:W-:Y:S01]  /*cc40*/  IMAD.HI.U32 R2, R70, R3, RZ ;  /* 0x0000000346027227 */ /* 0x000fe200078e00ff */
[----:B-1----:R-:W-:-:S03]  /*cc50*/  ISETP.NE.U32.AND P3, PT, R4, 0x1, PT ;  /* 0x000000010400780c */ /* 0x002fc60003f65070 */
[----:B------:R-:W-:Y:S01]  /*cc60*/  IMAD.MOV R4, RZ, RZ, -R2 ;  /* 0x000000ffff047224 */ /* 0x000fe200078e0a02 */
[----:B------:R-:W-:-:S03]  /*cc70*/  ISETP.NE.AND.EX P3, PT, R5, RZ, PT, P3 ;  /* 0x000000ff0500720c */ /* 0x000fc60003f65330 */
[C---:B------:R-:W-:Y:S02]  /*cc80*/  IMAD R3, R56.reuse, R4, R3 ;  /* 0x0000000438037224 */ /* 0x040fe400078e0203 */
[----:B------:R-:W1:Y:S01]  /*cc90*/  LDC.64 R4, c[0x0][0x3a0] ;  /* 0x0000e800ff047b82 */ /* 0x000e620000000a00 */
[----:B------:R-:W-:Y:S02]  /*cca0*/  SEL R9, R9, RZ, P3 ;  /* 0x000000ff09097207 */ /* 0x000fe40001800000 */
        /* <DEDUP_REMOVED lines=33> */
.L_x_843:
[----:B------:R-:W-:Y:S05]  /*cec0*/  BSYNC.RECONVERGENT B1 ;  /* 0x0000000000017941 */ /* 0x000fea0003800200 */
.L_x_842:
[----:B------:R-:W-:Y:S01]  /*ced0*/  BSSY.RECONVERGENT B1, `(.L_x_844) ;  /* 0x0000079000017945 */ /* 0x000fe20003800200 */
[----:B------:R-:W-:-:S03]  /*cee0*/  IMAD.MOV.U32 R56, RZ, RZ, -0x800000 ;  /* 0xff800000ff387424 */ /* 0x000fc600078e00ff */
        /* <DEDUP_REMOVED lines=8> */
[----:B------:R-:W-:-:S02]  /*cf70*/  R2UR UR5, R43 ;  /* 0x000000002b0572ca */ /* 0x000fc400000e0000 */
[----:B0-----:R-:W-:-:S04]  /*cf80*/  IABS R12, R7 ;  /* 0x00000007000c7213 */ /* 0x001fc80000000000 */
[----:B------:R-:W0:Y:S08]  /*cf90*/  I2F.RP R4, R12 ;  /* 0x0000000c00047306 */ /* 0x000e300000209400 */
[----:B0-----:R-:W0:Y:S02]  /*cfa0*/  MUFU.RCP R4, R4 ;  /* 0x0000000400047308 */ /* 0x001e240000001000 */
[----:B0-----:R-:W-:-:S02]  /*cfb0*/  IADD3 R2, PT, PT, R4, 0xffffffe, RZ ;  /* 0x0ffffffe04027810 */ /* 0x001fc40007ffe0ff */
[----:B-1----:R-:W-:-:S04]  /*cfc0*/  IABS R4, R56 ;  /* 0x0000003800047213 */ /* 0x002fc80000000000 */
[----:B------:R0:W1:Y:S02]  /*cfd0*/  F2I.FTZ.U32.TRUNC.NTZ R3, R2 ;  /* 0x0000000200037305 */ /* 0x000064000021f000 */
[----:B0-----:R-:W-:Y:S02]  /*cfe0*/  IMAD.MOV.U32 R2, RZ, RZ, RZ ;  /* 0x000000ffff027224 */ /* 0x001fe400078e00ff */
[----:B-1----:R-:W-:-:S04]  /*cff0*/  IMAD.MOV R5, RZ, RZ, -R3 ;  /* 0x000000ffff057224 */ /* 0x002fc800078e0a03 */
[----:B------:R-:W-:-:S04]  /*d000*/  IMAD R5, R5, R12, RZ ;  /* 0x0000000c05057224 */ /* 0x000fc800078e02ff */
[----:B------:R-:W-:Y:S01]  /*d010*/  IMAD.HI.U32 R14, R3, R5, R2 ;  /* 0x00000005030e7227 */ /* 0x000fe200078e0002 */
[----:B------:R-:W-:-:S05]  /*d020*/  MOV R3, R9 ;  /* 0x0000000900037202 */ /* 0x000fca0000000f00 */
[----:B------:R-:W-:-:S04]  /*d030*/  IMAD.HI.U32 R2, R14, R3, RZ ;  /* 0x000000030e027227 */ /* 0x000fc800078e00ff */
[----:B------:R-:W-:Y:S02]  /*d040*/  IMAD.MOV.U32 R14, RZ, RZ, R4 ;  /* 0x000000ffff0e7224 */ /* 0x000fe400078e0004 */
[----:B------:R-:W-:Y:S02]  /*d050*/  IMAD.MOV R4, RZ, RZ, -R2 ;  /* 0x000000ffff047224 */ /* 0x000fe400078e0a02 */
[----:B------:R-:W0:Y:S02]  /*d060*/  I2F.RP R5, R14 ;  /* 0x0000000e00057306 */ /* 0x000e240000209400 */
[----:B------:R-:W-:-:S05]  /*d070*/  IMAD R3, R12, R4, R3 ;  /* 0x000000040c037224 */ /* 0x000fca00078e0203 */
[----:B------:R-:W-:Y:S01]  /*d080*/  ISETP.GT.U32.AND P3, PT, R12, R3, PT ;  /* 0x000000030c00720c */ /* 0x000fe20003f64070 */
[----:B0-----:R-:W0:-:S12]  /*d090*/  MUFU.RCP R5, R5 ;  /* 0x0000000500057308 */ /* 0x001e180000001000 */
[----:B------:R-:W-:Y:S01]  /*d0a0*/  @!P3 IADD3 R3, PT, PT, R3, -R12, RZ ;  /* 0x8000000c0303b210 */ /* 0x000fe20007ffe0ff */
[----:B------:R-:W-:-:S03]  /*d0b0*/  @!P3 VIADD R2, R2, 0x1 ;  /* 0x000000010202b836 */ /* 0x000fc60000000000 */
[----:B------:R-:W-:Y:S02]  /*d0c0*/  ISETP.GE.U32.AND P2, PT, R3, R12, PT ;  /* 0x0000000c0300720c */ /* 0x000fe40003f46070 */
[----:B------:R-:W-:Y:S01]  /*d0d0*/  LOP3.LUT R3, R0, R7, RZ, 0x3c, !PT ;  /* 0x0000000700037212 */ /* 0x000fe200078e3cff */
[----:B------:R-:W1:Y:S03]  /*d0e0*/  LDC R12, c[0x0][0x3c0] ;  /* 0x0000f000ff0c7b82 */ /* 0x000e660000000800 */
[----:B------:R-:W-:Y:S01]  /*d0f0*/  ISETP.GE.AND P3, PT, R3, RZ, PT ;  /* 0x000000ff0300720c */ /* 0x000fe20003f66270 */
[----:B0-----:R-:W-:-:S04]  /*d100*/  VIADD R4, R5, 0xffffffe ;  /* 0x0ffffffe05047836 */ /* 0x001fc80000000000 */
[----:B------:R-:W0:Y:S02]  /*d110*/  F2I.FTZ.U32.TRUNC.NTZ R3, R4 ;  /* 0x0000000400037305 */ /* 0x000e24000021f000 */
[----:B------:R-:W-:Y:S02]  /*d120*/  @P2 IADD3 R2, PT, PT, R2, 0x1, RZ ;  /* 0x0000000102022810 */ /* 0x000fe40007ffe0ff */
[----:B------:R-:W-:-:S03]  /*d130*/  ISETP.NE.AND P2, PT, R7, RZ, PT ;  /* 0x000000ff0700720c */ /* 0x000fc60003f45270 */
[----:B------:R-:W-:Y:S02]  /*d140*/  IMAD.MOV.U32 R9, RZ, RZ, R2 ;  /* 0x000000ffff097224 */ /* 0x000fe400078e0002 */
[----:B------:R-:W-:Y:S02]  /*d150*/  IMAD.MOV.U32 R2, RZ, RZ, RZ ;  /* 0x000000ffff027224 */ /* 0x000fe400078e00ff */
[----:B------:R-:W-:Y:S01]  /*d160*/  @!P3 IMAD.MOV R9, RZ, RZ, -R9 ;  /* 0x000000ffff09b224 */ /* 0x000fe200078e0a09 */
[----:B0-----:R-:W-:-:S05]  /*d170*/  IADD3 R11, PT, PT, RZ, -R3, RZ ;  /* 0x80000003ff0b7210 */ /* 0x001fca0007ffe0ff */
[----:B------:R-:W-:Y:S02]  /*d180*/  @!P2 LOP3.LUT R9, RZ, R7, RZ, 0x33, !PT ;  /* 0x00000007ff09a212 */ /* 0x000fe400078e33ff */
[----:B-1----:R-:W-:-:S03]  /*d190*/  IABS R15, R12 ;  /* 0x0000000c000f7213 */ /* 0x002fc60000000000 */
[----:B------:R-:W-:-:S04]  /*d1a0*/  IMAD.MOV R5, RZ, RZ, -R9 ;  /* 0x000000ffff057224 */ /* 0x000fc800078e0a09 */
[----:B------:R-:W-:Y:S02]  /*d1b0*/  IMAD R5, R7, R5, R0 ;  /* 0x0000000507057224 */ /* 0x000fe400078e0200 */
[----:B------:R-:W-:-:S04]  /*d1c0*/  IMAD R7, R11, R14, RZ ;  /* 0x0000000e0b077224 */ /* 0x000fc800078e02ff */
[----:B------:R-:W-:Y:S01]  /*d1d0*/  IMAD.HI.U32 R2, R3, R7, R2 ;  /* 0x0000000703027227 */ /* 0x000fe200078e0002 */
[----:B------:R-:W-:-:S05]  /*d1e0*/  IABS R3, R5 ;  /* 0x0000000500037213 */ /* 0x000fca0000000000 */
[----:B------:R-:W-:-:S05]  /*d1f0*/  IMAD.HI.U32 R2, R2, R3, RZ ;  /* 0x0000000302027227 */ /* 0x000fca00078e00ff */
[----:B------:R-:W-:-:S05]  /*d200*/  IADD3 R4, PT, PT, -R2, RZ, RZ ;  /* 0x000000ff02047210 */ /* 0x000fca0007ffe1ff */
[C---:B------:R-:W-:Y:S02]  /*d210*/  IMAD R3, R14.reuse, R4, R3 ;  /* 0x000000040e037224 */ /* 0x040fe400078e0203 */
[----:B------:R-:W0:Y:S03]  /*d220*/  I2F.RP R4, R15 ;  /* 0x0000000f00047306 */ /* 0x000e260000209400 */
[----:B------:R-:W-:-:S05]  /*d230*/  ISETP.GT.U32.AND P3, PT, R14, R3, PT ;  /* 0x000000030e00720c */ /* 0x000fca0003f64070 */
[----:B0-----:R-:W0:Y:S08]  /*d240*/  MUFU.RCP R4, R4 ;  /* 0x0000000400047308 */ /* 0x001e300000001000 */
[----:B------:R-:W-:Y:S01]  /*d250*/  @!P3 IMAD.IADD R3, R3, 0x1, -R14 ;  /* 0x000000010303b824 */ /* 0x000fe200078e0a0e */
[----:B------:R-:W-:-:S04]  /*d260*/  @!P3 IADD3 R2, PT, PT, R2, 0x1, RZ ;  /* 0x000000010202b810 */ /* 0x000fc80007ffe0ff */
[----:B------:R-:W-:Y:S02]  /*d270*/  ISETP.GE.U32.AND P2, PT, R3, R14, PT ;  /* 0x0000000e0300720c */ /* 0x000fe40003f46070 */
[----:B------:R-:W-:-:S04]  /*d280*/  LOP3.LUT R3, R5, R56, RZ, 0x3c, !PT ;  /* 0x0000003805037212 */ /* 0x000fc800078e3cff */
[----:B------:R-:W-:Y:S01]  /*d290*/  ISETP.GE.AND P3, PT, R3, RZ, PT ;  /* 0x000000ff0300720c */ /* 0x000fe20003f66270 */
[----:B0-----:R-:W-:-:S06]  /*d2a0*/  VIADD R7, R4, 0xffffffe ;  /* 0x0ffffffe04077836 */ /* 0x001fcc0000000000 */
[----:B------:R-:W-:Y:S01]  /*d2b0*/  @P2 VIADD R2, R2, 0x1 ;  /* 0x0000000102022836 */ /* 0x000fe20000000000 */
[----:B------:R-:W-:Y:S01]  /*d2c0*/  ISETP.NE.AND P2, PT, R56, RZ, PT ;  /* 0x000000ff3800720c */ /* 0x000fe20003f45270 */
[----:B------:R-:W0:Y:S02]  /*d2d0*/  F2I.FTZ.U32.TRUNC.NTZ R3, R7 ;  /* 0x0000000700037305 */ /* 0x000e24000021f000 */
[----:B------:R-:W-:-:S05]  /*d2e0*/  IMAD.MOV.U32 R11, RZ, RZ, R2 ;  /* 0x000000ffff0b7224 */ /* 0x000fca00078e0002 */
[----:B------:R-:W-:-:S05]  /*d2f0*/  @!P3 IADD3 R11, PT, PT, -R11, RZ, RZ ;  /* 0x000000ff0b0bb210 */ /* 0x000fca0007ffe1ff */
[----:B------:R-:W-:Y:S01]  /*d300*/  @!P2 LOP3.LUT R11, RZ, R56, RZ, 0x33, !PT ;  /* 0x00000038ff0ba212 */ /* 0x000fe200078e33ff */
[----:B0-----:R-:W-:-:S04]  /*d310*/  IMAD.MOV R4, RZ, RZ, -R3 ;  /* 0x000000ffff047224 */ /* 0x001fc800078e0a03 */
[----:B------:R-:W-:-:S04]  /*d320*/  IMAD.MOV R2, RZ, RZ, -R11 ;  /* 0x000000ffff027224 */ /* 0x000fc800078e0a0b */
[----:B------:R-:W-:Y:S02]  /*d330*/  IMAD R17, R56, R2, R5 ;  /* 0x0000000238117224 */ /* 0x000fe400078e0205 */
[----:B------:R-:W-:Y:S02]  /*d340*/  HFMA2 R2, -RZ, RZ, 0, 0 ;  /* 0x00000000ff027431 */ /* 0x000fe400000001ff */
[----:B------:R-:W-:Y:S01]  /*d350*/  IMAD R5, R4, R15, RZ ;  /* 0x0000000f04057224 */ /* 0x000fe200078e02ff */
[----:B------:R-:W-:-:S03]  /*d360*/  IABS R4, R17 ;  /* 0x0000001100047213 */ /* 0x000fc60000000000 */
[----:B------:R-:W-:Y:S02]  /*d370*/  IMAD.HI.U32 R5, R3, R5, R2 ;  /* 0x0000000503057227 */ /* 0x000fe400078e0002 */
[----:B------:R-:W0:Y:S04]  /*d380*/  LDC.64 R2, c[0x0][0x390] ;  /* 0x0000e400ff027b82 */ /* 0x000e280000000a00 */
[----:B------:R-:W-:-:S04]  /*d390*/  IMAD.HI.U32 R7, R5, R4, RZ ;  /* 0x0000000405077227 */ /* 0x000fc800078e00ff */
[----:B------:R-:W-:-:S04]  /*d3a0*/  IMAD.MOV R5, RZ, RZ, -R7 ;  /* 0x000000ffff057224 */ /* 0x000fc800078e0a07 */
[----:B------:R-:W-:-:S05]  /*d3b0*/  IMAD R4, R15, R5, R4 ;  /* 0x000000050f047224 */ /* 0x000fca00078e0204 */
[----:B------:R-:W-:Y:S02]  /*d3c0*/  ISETP.GT.U32.AND P2, PT, R15, R4, PT ;  /* 0x000000040f00720c */ /* 0x000fe40003f44070 */
[----:B0-----:R-:W-:-:S04]  /*d3d0*/  ISETP.NE.U32.AND P3, PT, R2, 0x1, PT ;  /* 0x000000010200780c */ /* 0x001fc80003f65070 */
[----:B------:R-:W-:-:S07]  /*d3e0*/  ISETP.NE.AND.EX P3, PT, R3, RZ, PT, P3 ;  /* 0x000000ff0300720c */ /* 0x000fce0003f65330 */
[----:B------:R-:W-:Y:S01]  /*d3f0*/  @!P2 IMAD.IADD R4, R4, 0x1, -R15 ;  /* 0x000000010404a824 */ /* 0x000fe200078e0a0f */
[----:B------:R-:W0:Y:S01]  /*d400*/  LDC.64 R2, c[0x0][0x398] ;  /* 0x0000e600ff027b82 */ /* 0x000e220000000a00 */
[----:B------:R-:W-:Y:S02]  /*d410*/  SEL R9, R9, RZ, P3 ;  /* 0x000000ff09097207 */ /* 0x000fe40001800000 */
[----:B------:R-:W-:Y:S02]  /*d420*/  @!P2 IADD3 R7, PT, PT, R7, 0x1, RZ ;  /* 0x000000010707a810 */ /* 0x000fe40007ffe0ff */
[----:B------:R-:W-:Y:S02]  /*d430*/  ISETP.GE.U32.AND P3, PT, R4, R15, PT ;  /* 0x0000000f0400720c */ /* 0x000fe40003f66070 */
[----:B------:R-:W-:Y:S01]  /*d440*/  LOP3.LUT R4, R17, R12, RZ, 0x3c, !PT ;  /* 0x0000000c11047212 */ /* 0x000fe200078e3cff */
[----:B------:R-:W1:Y:S03]  /*d450*/  LDC.64 R14, c[0x0][0x3a8] ;  /* 0x0000ea00ff0e7b82 */ /* 0x000e660000000a00 */
[----:B------:R-:W-:-:S05]  /*d460*/  ISETP.GE.AND P2, PT, R4, RZ, PT ;  /* 0x000000ff0400720c */ /* 0x000fca0003f46270 */
[----:B------:R-:W2:Y:S02]  /*d470*/  LDC.64 R4, c[0x0][0x3a0] ;  /* 0x0000e800ff047b82 */ /* 0x000ea40000000a00 */
[----:B------:R-:W-:Y:S01]  /*d480*/  @P3 VIADD R7, R7, 0x1 ;  /* 0x0000000107073836 */ /* 0x000fe20000000000 */
[----:B------:R-:W-:-:S05]  /*d490*/  ISETP.NE.AND P3, PT, R12, RZ, PT ;  /* 0x000000ff0c00720c */ /* 0x000fca0003f65270 */
[----:B------:R-:W-:Y:S01]  /*d4a0*/  @!P2 IMAD.MOV R7, RZ, RZ, -R7 ;  /* 0x000000ffff07a224 */ /* 0x000fe200078e0a07 */
[----:B0-----:R-:W-:-:S04]  /*d4b0*/  ISETP.NE.U32.AND P2, PT, R2, 0x1, PT ;  /* 0x000000010200780c */ /* 0x001fc80003f45070 */
[----:B------:R-:W-:-:S03]  /*d4c0*/  ISETP.NE.AND.EX P2, PT, R3, RZ, PT, P2 ;  /* 0x000000ff0300720c */ /* 0x000fc60003f45320 */
[----:B------:R-:W-:Y:S02]  /*d4d0*/  @!P3 LOP3.LUT R7, RZ, R12, RZ, 0x33, !PT ;  /* 0x0000000cff07b212 */ /* 0x000fe400078e33ff */
[----:B------:R-:W-:Y:S02]  /*d4e0*/  SEL R3, R11, RZ, P2 ;  /* 0x000000ff0b037207 */ /* 0x000fe40001000000 */
[----:B------:R-:W-:Y:S02]  /*d4f0*/  IADD3 R2, PT, PT, -R7, RZ, RZ ;  /* 0x000000ff07027210 */ /* 0x000fe40007ffe1ff */
[----:B-1----:R-:W-:Y:S02]  /*d500*/  ISETP.NE.U32.AND P3, PT, R14, 0x1, PT ;  /* 0x000000010e00780c */ /* 0x002fe40003f65070 */
[----:B--2---:R-:W-:Y:S01]  /*d510*/  ISETP.NE.U32.AND P2, PT, R4, 0x1, PT ;  /* 0x000000010400780c */ /* 0x004fe20003f45070 */
[----:B------:R-:W-:Y:S01]  /*d520*/  IMAD R4, R9, UR36, RZ ;  /* 0x0000002409047c24 */ /* 0x000fe2000f8e02ff */
[----:B------:R-:W-:Y:S01]  /*d530*/  ISETP.NE.AND.EX P3, PT, R15, RZ, PT, P3 ;  /* 0x000000ff0f00720c */ /* 0x000fe20003f65330 */
[----:B------:R-:W-:Y:S01]  /*d540*/  IMAD R2, R12, R2, R17 ;  /* 0x000000020c027224 */ /* 0x000fe200078e0211 */
[----:B------:R-:W-:Y:S01]  /*d550*/  ISETP.NE.AND.EX P2, PT, R5, RZ, PT, P2 ;  /* 0x000000ff0500720c */ /* 0x000fe20003f45320 */
[----:B------:R-:W-:-:S03]  /*d560*/  IMAD R4, R3, UR37, R4 ;  /* 0x0000002503047c24 */ /* 0x000fc6000f8e0204 */
[----:B------:R-:W-:Y:S02]  /*d570*/  SEL R7, R7, RZ, P2 ;  /* 0x000000ff07077207 */ /* 0x000fe40001000000 */
        /* <DEDUP_REMOVED lines=14> */
.L_x_845:
[----:B------:R-:W-:Y:S05]  /*d660*/  BSYNC.RECONVERGENT B1 ;  /* 0x0000000000017941 */ /* 0x000fea0003800200 */
.L_x_844:
        /* <DEDUP_REMOVED lines=10> */
[----:B------:R-:W2:Y:S01]  /*d710*/  LDC.64 R96, c[0x0][0x3a8] ;  /* 0x0000ea00ff607b82 */ /* 0x000ea20000000a00 */
[----:B0-----:R-:W-:-:S04]  /*d720*/  IABS R12, R7 ;  /* 0x00000007000c7213 */ /* 0x001fc80000000000 */
[----:B------:R-:W0:Y:S08]  /*d730*/  I2F.RP R4, R12 ;  /* 0x0000000c00047306 */ /* 0x000e300000209400 */
[----:B0-----:R-:W0:Y:S02]  /*d740*/  MUFU.RCP R4, R4 ;  /* 0x0000000400047308 */ /* 0x001e240000001000 */
[----:B0-----:R-:W-:Y:S01]  /*d750*/  VIADD R2, R4, 0xffffffe ;  /* 0x0ffffffe04027836 */ /* 0x001fe20000000000 */
[----:B-1----:R-:W-:-:S05]  /*d760*/  IABS R4, R70 ;  /* 0x0000004600047213 */ /* 0x002fca0000000000 */
[----:B------:R0:W1:Y:S02]  /*d770*/  F2I.FTZ.U32.TRUNC.NTZ R3, R2 ;  /* 0x0000000200037305 */ /* 0x000064000021f000 */
[----:B0-----:R-:W-:Y:S01]  /*d780*/  IMAD.MOV.U32 R2, RZ, RZ, RZ ;  /* 0x000000ffff027224 */ /* 0x001fe200078e00ff */
[----:B-1----:R-:W-:-:S05]  /*d790*/  IADD3 R5, PT, PT, RZ, -R3, RZ ;  /* 0x80000003ff057210 */ /* 0x002fca0007ffe0ff */
[----:B------:R-:W-:-:S04]  /*d7a0*/  IMAD R5, R5, R12, RZ ;  /* 0x0000000c05057224 */ /* 0x000fc800078e02ff */
[----:B------:R-:W-:Y:S01]  /*d7b0*/  IMAD.HI.U32 R14, R3, R5, R2 ;  /* 0x00000005030e7227 */ /* 0x000fe200078e0002 */
[----:B------:R-:W-:-:S05]  /*d7c0*/  IABS R3, R0 ;  /* 0x0000000000037213 */ /* 0x000fca0000000000 */
[----:B------:R-:W-:-:S04]  /*d7d0*/  IMAD.HI.U32 R2, R14, R3, RZ ;  /* 0x000000030e027227 */ /* 0x000fc800078e00ff */
[----:B------:R-:W-:Y:S01]  /*d7e0*/  IMAD.MOV.U32 R14, RZ, RZ, R4 ;  /* 0x000000ffff0e7224 */ /* 0x000fe200078e0004 */
[----:B------:R-:W-:-:S03]  /*d7f0*/  IADD3 R4, PT, PT, -R2, RZ, RZ ;  /* 0x000000ff02047210 */ /* 0x000fc60007ffe1ff */
[----:B------:R-:W0:Y:S02]  /*d800*/  I2F.RP R5, R14 ;  /* 0x0000000e00057306 */ /* 0x000e240000209400 */
        /* <DEDUP_REMOVED lines=8> */
[----:B------:R-:W1:Y:S03]  /*d890*/  LDC R12, c[0x0][0x3c0] ;  /* 0x0000f000ff0c7b82 */ /* 0x000e660000000800 */
[----:B------:R-:W-:Y:S01]  /*d8a0*/  ISETP.GE.AND P2, PT, R3, RZ, PT ;  /* 0x000000ff0300720c */ /* 0x000fe20003f46270 */
[----:B0-----:R-:W-:-:S04]  /*d8b0*/  VIADD R4, R5, 0xffffffe ;  /* 0x0ffffffe05047836 */ /* 0x001fc80000000000 */
[----:B------:R-:W0:Y:S02]  /*d8c0*/  F2I.FTZ.U32.TRUNC.NTZ R3, R4 ;  /* 0x0000000400037305 */ /* 0x000e24000021f000 */
[----:B------:R-:W-:-:S04]  /*d8d0*/  @P3 VIADD R2, R2, 0x1 ;  /* 0x0000000102023836 */ /* 0x000fc80000000000 */
[----:B------:R-:W-:Y:S01]  /*d8e0*/  IMAD.MOV.U32 R9, RZ, RZ, R2 ;  /* 0x000000ffff097224 */ /* 0x000fe200078e0002 */
[----:B------:R-:W-:-:S04]  /*d8f0*/  MOV R2, RZ ;  /* 0x000000ff00027202 */ /* 0x000fc80000000f00 */
[----:B------:R-:W-:Y:S02]  /*d900*/  @!P2 IADD3 R9, PT, PT, -R9, RZ, RZ ;  /* 0x000000ff0909a210 */ /* 0x000fe40007ffe1ff */
[----:B------:R-:W-:Y:S01]  /*d910*/  @!P6 LOP3.LUT R9, RZ, R7, RZ, 0x33, !PT ;  /* 0x00000007ff09e212 */ /* 0x000fe200078e33ff */
[----:B0-----:R-:W-:Y:S01]  /*d920*/  IMAD.MOV R11, RZ, RZ, -R3 ;  /* 0x000000ffff0b7224 */ /* 0x001fe200078e0a03 */
[----:B-1----:R-:W-:-:S03]  /*d930*/  IABS R19, R12 ;  /* 0x0000000c00137213 */ /* 0x002fc60000000000 */
[----:B------:R-:W-:-:S04]  /*d940*/  IMAD.MOV R5, RZ, RZ, -R9 ;  /* 0x000000ffff057224 */ /* 0x000fc800078e0a09 */
[----:B------:R-:W-:Y:S02]  /*d950*/  IMAD R5, R7, R5, R0 ;  /* 0x0000000507057224 */ /* 0x000fe400078e0200 */
[----:B------:R-:W-:-:S04]  /*d960*/  IMAD R7, R11, R14, RZ ;  /* 0x0000000e0b077224 */ /* 0x000fc800078e02ff */
[----:B------:R-:W-:Y:S01]  /*d970*/  IMAD.HI.U32 R2, R3, R7, R2 ;  /* 0x0000000703027227 */ /* 0x000fe200078e0002 */
[----:B------:R-:W-:Y:S01]  /*d980*/  IABS R3, R5 ;  /* 0x0000000500037213 */ /* 0x000fe20000000000 */
        /* <DEDUP_REMOVED lines=9> */
[----:B------:R-:W-:Y:S01]  /*da20*/  ISETP.GE.U32.AND P3, PT, R3, R14, PT ;  /* 0x0000000e0300720c */ /* 0x000fe20003f66070 */
[----:B0-----:R-:W-:Y:S01]  /*da30*/  VIADD R14, R7, 0xffffffe ;  /* 0x0ffffffe070e7836 */ /* 0x001fe20000000000 */
[----:B------:R-:W-:-:S03]  /*da40*/  LOP3.LUT R3, R5, R70, RZ, 0x3c, !PT ;  /* 0x0000004605037212 */ /* 0x000fc600078e3cff */
[----:B------:R0:W1:Y:S01]  /*da50*/  F2I.FTZ.U32.TRUNC.NTZ R15, R14 ;  /* 0x0000000e000f7305 */ /* 0x000062000021f000 */
[----:B------:R-:W-:-:S07]  /*da60*/  ISETP.GE.AND P2, PT, R3, RZ, PT ;  /* 0x000000ff0300720c */ /* 0x000fce0003f46270 */
[----:B------:R-:W-:Y:S02]  /*da70*/  @P3 VIADD R2, R2, 0x1 ;  /* 0x0000000102023836 */ /* 0x000fe40000000000 */
[----:B0-----:R-:W-:Y:S02]  /*da80*/  IMAD.MOV.U32 R14, RZ, RZ, RZ ;  /* 0x000000ffff0e7224 */ /* 0x001fe400078e00ff */
[----:B------:R-:W-:-:S05]  /*da90*/  IMAD.MOV.U32 R11, RZ, RZ, R2 ;  /* 0x000000ffff0b7224 */ /* 0x000fca00078e0002 */
[----:B------:R-:W-:Y:S02]  /*daa0*/  @!P2 IADD3 R11, PT, PT, -R11, RZ, RZ ;  /* 0x000000ff0b0ba210 */ /* 0x000fe40007ffe1ff */
[----:B------:R-:W-:-:S05]  /*dab0*/  @!P6 LOP3.LUT R11, RZ, R70, RZ, 0x33, !PT ;  /* 0x00000046ff0be212 */ /* 0x000fca00078e33ff */
[----:B------:R-:W-:-:S04]  /*dac0*/  IMAD.MOV R2, RZ, RZ, -R11 ;  /* 0x000000ffff027224 */ /* 0x000fc800078e0a0b */
[----:B------:R-:W-:Y:S01]  /*dad0*/  IMAD R17, R70, R2, R5 ;  /* 0x0000000246117224 */ /* 0x000fe200078e0205 */
[----:B-1----:R-:W-:Y:S01]  /*dae0*/  IADD3 R70, PT, PT, RZ, -R15, RZ ;  /* 0x8000000fff467210 */ /* 0x002fe20007ffe0ff */
[----:B------:R-:W0:Y:S04]  /*daf0*/  LDC.64 R4, c[0x0][0x398] ;  /* 0x0000e600ff047b82 */ /* 0x000e280000000a00 */
[----:B------:R-:W-:-:S04]  /*db00*/  IMAD R7, R70, R19, RZ ;  /* 0x0000001346077224 */ /* 0x000fc800078e02ff */
[----:B------:R-:W1:Y:S01]  /*db10*/  LDC.64 R2, c[0x0][0x390] ;  /* 0x0000e400ff027b82 */ /* 0x000e620000000a00 */
[----:B------:R-:W-:-:S07]  /*db20*/  IMAD.HI.U32 R7, R15, R7, R14 ;  /* 0x000000070f077227 */ /* 0x000fce00078e000e */
[----:B------:R-:W3:Y:S01]  /*db30*/  LDC.64 R14, c[0x0][0x3a0] ;  /* 0x0000e800ff0e7b82 */ /* 0x000ee20000000a00 */
[----:B0-----:R-:W-:Y:S02]  /*db40*/  ISETP.NE.U32.AND P6, PT, R4, 0x1, PT ;  /* 0x000000010400780c */ /* 0x001fe40003fc5070 */
[----:B------:R-:W-:Y:S02]  /*db50*/  IABS R4, R17 ;  /* 0x0000001100047213 */ /* 0x000fe40000000000 */
[----:B------:R-:W-:Y:S02]  /*db60*/  ISETP.NE.AND.EX P6, PT, R5, RZ, PT, P6 ;  /* 0x000000ff0500720c */ /* 0x000fe40003fc5360 */
[----:B-1----:R-:W-:Y:S01]  /*db70*/  ISETP.NE.U32.AND P2, PT, R2, 0x1, PT ;  /* 0x000000010200780c */ /* 0x002fe20003f45070 */
[----:B------:R-:W-:Y:S01]  /*db80*/  IMAD.HI.U32 R2, R7, R4, RZ ;  /* 0x0000000407027227 */ /* 0x000fe200078e00ff */
[----:B------:R-:W-:Y:S02]  /*db90*/  SEL R5, R11, RZ, P6 ;  /* 0x000000ff0b057207 */ /* 0x000fe40003000000 */
[----:B------:R-:W-:Y:S01]  /*dba0*/  ISETP.NE.AND.EX P2, PT, R3, RZ, PT, P2 ;  /* 0x000000ff0300720c */ /* 0x000fe20003f45320 */
[----:B------:R-:W-:-:S03]  /*dbb0*/  IMAD.MOV R7, RZ, RZ, -R2 ;  /* 0x000000ffff077224 */ /* 0x000fc600078e0a02 */
[----:B------:R-:W-:Y:S01]  /*dbc0*/  SEL R3, R9, RZ, P2 ;  /* 0x000000ff09037207 */ /* 0x000fe20001000000 */
[----:B------:R-:W-:Y:S01]  /*dbd0*/  IMAD R4, R19, R7, R4 ;  /* 0x0000000713047224 */ /* 0x000fe200078e0204 */
[----:B--2---:R-:W-:-:S04]  /*dbe0*/  ISETP.NE.U32.AND P2, PT, R96, 0x1, PT ;  /* 0x000000016000780c */ /* 0x004fc80003f45070 */
[----:B------:R-:W-:Y:S02]  /*dbf0*/  ISETP.GT.U32.AND P3, PT, R19, R4, PT ;  /* 0x000000041300720c */ /* 0x000fe40003f64070 */
[----:B------:R-:W-:-:S11]  /*dc00*/  ISETP.NE.AND.EX P2, PT, R97, RZ, PT, P2 ;  /* 0x000000ff6100720c */ /* 0x000fd60003f45320 */
        /* <DEDUP_REMOVED lines=9> */
[----:B---3--:R-:W-:-:S03]  /*dca0*/  ISETP.NE.U32.AND P3, PT, R14, 0x1, PT ;  /* 0x000000010e00780c */ /* 0x008fc60003f65070 */
[----:B------:R-:W-:Y:S01]  /*dcb0*/  IMAD.MOV R4, RZ, RZ, -R2 ;  /* 0x000000ffff047224 */ /* 0x000fe200078e0a02 */
[----:B------:R-:W-:-:S03]  /*dcc0*/  ISETP.NE.AND.EX P3, PT, R15, RZ, PT, P3 ;  /* 0x000000ff0f00720c */ /* 0x000fc60003f65330 */
[----:B------:R-:W-:Y:S01]  /*dcd0*/  IMAD R4, R12, R4, R17 ;  /* 0x000000040c047224 */ /* 0x000fe200078e0211 */
[----:B------:R-:W-:Y:S01]  /*dce0*/  SEL R2, R2, RZ, P3 ;  /* 0x000000ff02027207 */ /* 0x000fe20001800000 */
[----:B------:R-:W-:-:S03]  /*dcf0*/  IMAD R12, R3, UR36, RZ ;  /* 0x00000024030c7c24 */ /* 0x000fc6000f8e02ff */
[----:B------:R-:W-:Y:S01]  /*dd00*/  SEL R4, R4, RZ, P2 ;  /* 0x000000ff04047207 */ /* 0x000fe20001000000 */
[----:B------:R-:W-:-:S04]  /*dd10*/  IMAD R5, R5, UR37, R12 ;  /* 0x0000002505057c24 */ /* 0x000fc8000f8e020c */
        /* <DEDUP_REMOVED lines=13> */
.L_x_847:
[----:B------:R-:W-:Y:S05]  /*ddf0*/  BSYNC.RECONVERGENT B1 ;  /* 0x0000000000017941 */ /* 0x000fea0003800200 */
.L_x_846:
        /* <DEDUP_REMOVED lines=8> */
[----:B------:R-:W1:Y:S08]  /*de80*/  LDC R12, c[0x0][0x3bc] ;  /* 0x0000ef00ff0c7b82 */ /* 0x000e700000000800 */
[----:B------:R-:W2:Y:S01]  /*de90*/  LDC R17, c[0x0][0x3c0] ;  /* 0x0000f000ff117b82 */ /* 0x000ea20000000800 */
        /* <DEDUP_REMOVED lines=21> */
[----:B------:R-:W-:Y:S01]  /*dff0*/  @!P2 VIADD R4, R4, 0x1 ;  /* 0x000000010404a836 */ /* 0x000fe20000000000 */
[----:B------:R-:W-:Y:S02]  /*e000*/  ISETP.NE.AND P2, PT, R5, RZ, PT ;  /* 0x000000ff0500720c */ /* 0x000fe40003f45270 */
[----:B------:R-:W-:Y:S01]  /*e010*/  ISETP.GE.U32.AND P1, PT, R2, R7, PT ;  /* 0x000000070200720c */ /* 0x000fe20003f26070 */
[----:B------:R-:W-:Y:S01]  /*e020*/  IMAD.MOV.U32 R2, RZ, RZ, RZ ;  /* 0x000000ffff027224 */ /* 0x000fe200078e00ff */
[----:B0-----:R-:W-:-:S05]  /*e030*/  IADD3 R7, PT, PT, RZ, -R3, RZ ;  /* 0x80000003ff077210 */ /* 0x001fca0007ffe0ff */
[----:B------:R-:W-:-:S04]  /*e040*/  IMAD R7, R7, R14, RZ ;  /* 0x0000000e07077224 */ /* 0x000fc800078e02ff */
[----:B------:R-:W-:Y:S01]  /*e050*/  IMAD.HI.U32 R76, R3, R7, R2 ;  /* 0x00000007034c7227 */ /* 0x000fe200078e0002 */
[----:B------:R-:W-:Y:S02]  /*e060*/  LOP3.LUT R2, R0, R5, RZ, 0x3c, !PT ;  /* 0x0000000500027212 */ /* 0x000fe400078e3cff */
[----:B------:R-:W-:Y:S02]  /*e070*/  @P1 IADD3 R4, PT, PT, R4, 0x1, RZ ;  /* 0x0000000104041810 */ /* 0x000fe40007ffe0ff */
[----:B------:R-:W-:Y:S02]  /*e080*/  ISETP.GE.AND P3, PT, R2, RZ, PT ;  /* 0x000000ff0200720c */ /* 0x000fe40003f66270 */
[----:B--2---:R-:W-:Y:S01]  /*e090*/  IABS R7, R17 ;  /* 0x0000001100077213 */ /* 0x004fe20000000000 */
[----:B------:R-:W-:-:S03]  /*e0a0*/  IMAD.MOV.U32 R9, RZ, RZ, R4 ;  /* 0x000000ffff097224 */ /* 0x000fc600078e0004 */
[----:B------:R-:W0:Y:S07]  /*e0b0*/  I2F.RP R19, R7 ;  /* 0x0000000700137306 */ /* 0x000e2e0000209400 */
[----:B------:R-:W-:Y:S01]  /*e0c0*/  @!P3 IMAD.MOV R9, RZ, RZ, -R9 ;  /* 0x000000ffff09b224 */ /* 0x000fe200078e0a09 */
[----:B------:R-:W-:-:S04]  /*e0d0*/  @!P2 LOP3.LUT R9, RZ, R5, RZ, 0x33, !PT ;  /* 0x00000005ff09a212 */ /* 0x000fc800078e33ff */
[----:B------:R-:W-:Y:S01]  /*e0e0*/  IADD3 R3, PT, PT, -R9, RZ, RZ ;  /* 0x000000ff09037210 */ /* 0x000fe20007ffe1ff */
[----:B0-----:R-:W0:Y:S04]  /*e0f0*/  MUFU.RCP R19, R19 ;  /* 0x0000001300137308 */ /* 0x001e280000001000 */
        /* <DEDUP_REMOVED lines=20> */
[----:B------:R-:W-:Y:S02]  /*e240*/  IMAD R12, R12, R2, R5 ;  /* 0x000000020c0c7224 */ /* 0x000fe400078e0205 */
[----:B------:R-:W0:Y:S08]  /*e250*/  LDC.64 R4, c[0x0][0x390] ;  /* 0x0000e400ff047b82 */ /* 0x000e300000000a00 */
[----:B------:R-:W2:Y:S01]  /*e260*/  LDC.64 R2, c[0x0][0x398] ;  /* 0x0000e600ff027b82 */ /* 0x000ea20000000a00 */
[----:B0-----:R-:W-:-:S02]  /*e270*/  ISETP.NE.U32.AND P2, PT, R4, 0x1, PT ;  /* 0x000000010400780c */ /* 0x001fc40003f45070 */
[----:B-1----:R-:W-:Y:S02]  /*e280*/  IADD3 R4, PT, PT, RZ, -R15, RZ ;  /* 0x8000000fff047210 */ /* 0x002fe40007ffe0ff */
[----:B------:R-:W-:-:S03]  /*e290*/  ISETP.NE.AND.EX P2, PT, R5, RZ, PT, P2 ;  /* 0x000000ff0500720c */ /* 0x000fc60003f45320 */
[----:B------:R-:W-:Y:S01]  /*e2a0*/  IMAD R5, R4, R7, RZ ;  /* 0x0000000704057224 */ /* 0x000fe200078e02ff */
[----:B------:R-:W-:Y:S02]  /*e2b0*/  IABS R4, R12 ;  /* 0x0000000c00047213 */ /* 0x000fe40000000000 */
[----:B--2---:R-:W-:Y:S01]  /*e2c0*/  ISETP.NE.U32.AND P3, PT, R2, 0x1, PT ;  /* 0x000000010200780c */ /* 0x004fe20003f65070 */
[----:B------:R-:W-:Y:S02]  /*e2d0*/  IMAD.HI.U32 R5, R15, R5, R14 ;  /* 0x000000050f057227 */ /* 0x000fe400078e000e */
[----:B------:R-:W0:Y:S01]  /*e2e0*/  LDC.64 R14, c[0x0][0x3a8] ;  /* 0x0000ea00ff0e7b82 */ /* 0x000e220000000a00 */
[----:B------:R-:W-:Y:S02]  /*e2f0*/  ISETP.NE.AND.EX P3, PT, R3, RZ, PT, P3 ;  /* 0x000000ff0300720c */ /* 0x000fe40003f65330 */
[----:B------:R-:W-:Y:S01]  /*e300*/  SEL R3, R9, RZ, P2 ;  /* 0x000000ff09037207 */ /* 0x000fe20001000000 */
[----:B------:R-:W-:-:S04]  /*e310*/  IMAD.HI.U32 R2, R5, R4, RZ ;  /* 0x0000000405027227 */ /* 0x000fc800078e00ff */
[----:B------:R-:W-:Y:S02]  /*e320*/  IMAD.MOV R5, RZ, RZ, -R2 ;  /* 0x000000ffff057224 */ /* 0x000fe400078e0a02 */
[----:B------:R-:W-:Y:S02]  /*e330*/  IMAD R3, R3, UR36, RZ ;  /* 0x0000002403037c24 */ /* 0x000fe4000f8e02ff */
[----:B------:R-:W-:-:S05]  /*e340*/  IMAD R4, R7, R5, R4 ;  /* 0x0000000507047224 */ /* 0x000fca00078e0204 */
[----:B------:R-:W-:Y:S02]  /*e350*/  ISETP.GT.U32.AND P6, PT, R7, R4, PT ;  /* 0x000000040700720c */ /* 0x000fe40003fc4070 */
[----:B0-----:R-:W-:-:S04]  /*e360*/  ISETP.NE.U32.AND P2, PT, R14, 0x1, PT ;  /* 0x000000010e00780c */ /* 0x001fc80003f45070 */
[----:B------:R-:W-:-:S07]  /*e370*/  ISETP.NE.AND.EX P2, PT, R15, RZ, PT, P2 ;  /* 0x000000ff0f00720c */ /* 0x000fce0003f45320 */
[----:B------:R-:W-:Y:S01]  /*e380*/  @!P6 IADD3 R4, PT, PT, R4, -R7, RZ ;  /* 0x800000070404e210 */ /* 0x000fe20007ffe0ff */
[----:B------:R-:W-:-:S03]  /*e390*/  @!P6 VIADD R2, R2, 0x1 ;  /* 0x000000010202e836 */ /* 0x000fc60000000000 */
[----:B------:R-:W-:Y:S02]  /*e3a0*/  ISETP.GE.U32.AND P1, PT, R4, R7, PT ;  /* 0x000000070400720c */ /* 0x000fe40003f26070 */
[----:B------:R-:W-:-:S04]  /*e3b0*/  LOP3.LUT R4, R12, R17, RZ, 0x3c, !PT ;  /* 0x000000110c047212 */ /* 0x000fc800078e3cff */
[----:B------:R-:W-:Y:S02]  /*e3c0*/  ISETP.GE.AND P6, PT, R4, RZ, PT ;  /* 0x000000ff0400720c */ /* 0x000fe40003fc6270 */
[----:B------:R-:W0:Y:S05]  /*e3d0*/  LDC.64 R4, c[0x0][0x3a0] ;  /* 0x0000e800ff047b82 */ /* 0x000e2a0000000a00 */
[----:B------:R-:W-:Y:S01]  /*e3e0*/  @P1 VIADD R2, R2, 0x1 ;  /* 0x0000000102021836 */ /* 0x000fe20000000000 */
[----:B------:R-:W-:-:S05]  /*e3f0*/  ISETP.NE.AND P1, PT, R17, RZ, PT ;  /* 0x000000ff1100720c */ /* 0x000fca0003f25270 */
[----:B------:R-:W-:-:S08]  /*e400*/  @!P6 IADD3 R2, PT, PT, -R2, RZ, RZ ;  /* 0x000000ff0202e210 */ /* 0x000fd00007ffe1ff */
[----:B------:R-:W-:Y:S02]  /*e410*/  @!P1 LOP3.LUT R2, RZ, R17, RZ, 0x33, !PT ;  /* 0x00000011ff029212 */ /* 0x000fe400078e33ff */
[----:B0-----:R-:W-:-:S03]  /*e420*/  ISETP.NE.U32.AND P1, PT, R4, 0x1, PT ;  /* 0x000000010400780c */ /* 0x001fc60003f25070 */
[----:B------:R-:W-:Y:S01]  /*e430*/  IMAD.MOV R7, RZ, RZ, -R2 ;  /* 0x000000ffff077224 */ /* 0x000fe200078e0a02 */
[----:B------:R-:W-:Y:S02]  /*e440*/  SEL R4, R11, RZ, P3 ;  /* 0x000000ff0b047207 */ /* 0x000fe40001800000 */
[----:B------:R-:W-:Y:S01]  /*e450*/  ISETP.NE.AND.EX P1, PT, R5, RZ, PT, P1 ;  /* 0x000000ff0500720c */ /* 0x000fe20003f25310 */
[----:B------:R-:W-:Y:S02]  /*e460*/  IMAD R7, R17, R7, R12 ;  /* 0x0000000711077224 */ /* 0x000fe400078e020c */
[----:B------:R-:W-:Y:S01]  /*e470*/  IMAD R3, R4, UR37, R3 ;  /* 0x0000002504037c24 */ /* 0x000fe2000f8e0203 */
[----:B------:R-:W-:Y:S02]  /*e480*/  SEL R2, R2, RZ, P1 ;  /* 0x000000ff02027207 */ /* 0x000fe40000800000 */
        /* <DEDUP_REMOVED lines=14> */
.L_x_849:
[----:B------:R-:W-:Y:S05]  /*e570*/  BSYNC.RECONVERGENT B1 ;  /* 0x0000000000017941 */ /* 0x000fea0003800200 */
.L_x_848:
[----:B------:R-:W-:Y:S04]  /*e580*/  BSSY.RECONVERGENT B1, `(.L_x_850) ;  /* 0x0000076000017945 */ /* 0x000fe80003800200 */
        /* <DEDUP_REMOVED lines=14> */
[----:B0-----:R-:W-:-:S02]  /*e670*/  VIADD R2, R0, 0xffffffe ;  /* 0x0ffffffe00027836 */ /* 0x001fc40000000000 */
[----:B------:R-:W-:-:S05]  /*e680*/  IMAD R0, R46, UR52, R45 ;  /* 0x000000342e007c24 */ /* 0x000fca000f8e022d */
[----:B------:R0:W1:Y:S02]  /*e690*/  F2I.FTZ.U32.TRUNC.NTZ R3, R2 ;  /* 0x0000000200037305 */ /* 0x000064000021f000 */
[----:B0-----:R-:W-:Y:S01]  /*e6a0*/  IMAD.MOV.U32 R2, RZ, RZ, RZ ;  /* 0x000000ffff027224 */ /* 0x001fe200078e00ff */
[----:B-1----:R-:W-:-:S05]  /*e6b0*/  IADD3 R4, PT, PT, RZ, -R3, RZ ;  /* 0x80000003ff047210 */ /* 0x002fca0007ffe0ff */
[----:B------:R-:W-:-:S04]  /*e6c0*/  IMAD R9, R4, R7, RZ ;  /* 0x0000000704097224 */ /* 0x000fc800078e02ff */
[----:B------:R-:W-:Y:S01]  /*e6d0*/  IMAD.HI.U32 R9, R3, R9, R2 ;  /* 0x0000000903097227 */ /* 0x000fe200078e0002 */
[----:B------:R-:W-:-:S05]  /*e6e0*/  IABS R2, R0 ;  /* 0x0000000000027213 */ /* 0x000fca0000000000 */
[----:B------:R-:W-:-:S04]  /*e6f0*/  IMAD.HI.U32 R4, R9, R2, RZ ;  /* 0x0000000209047227 */ /* 0x000fc800078e00ff */
[----:B------:R-:W-:-:S04]  /*e700*/  IMAD.MOV R3, RZ, RZ, -R4 ;  /* 0x000000ffff037224 */ /* 0x000fc800078e0a04 */
[----:B------:R-:W-:Y:S01]  /*e710*/  IMAD R2, R7, R3, R2 ;  /* 0x0000000307027224 */ /* 0x000fe200078e0202 */
[----:B------:R-:W-:-:S04]  /*e720*/  IADD3 R3, PT, PT, R11, 0xffffffe, RZ ;  /* 0x0ffffffe0b037810 */ /* 0x000fc80007ffe0ff */
[----:B------:R-:W-:Y:S02]  /*e730*/  ISETP.GT.U32.AND P2, PT, R7, R2, PT ;  /* 0x000000020700720c */ /* 0x000fe40003f44070 */
[----:B------:R-:W0:Y:S11]  /*e740*/  F2I.FTZ.U32.TRUNC.NTZ R3, R3 ;  /* 0x0000000300037305 */ /* 0x000e36000021f000 */
[----:B------:R-:W-:-:S02]  /*e750*/  @!P2 IMAD.IADD R2, R2, 0x1, -R7 ;  /* 0x000000010202a824 */ /* 0x000fc400078e0a07 */
[----:B------:R-:W-:Y:S01]  /*e760*/  @!P2 VIADD R4, R4, 0x1 ;  /* 0x000000010404a836 */ /* 0x000fe20000000000 */
[----:B------:R-:W-:Y:S02]  /*e770*/  ISETP.NE.AND P2, PT, R5, RZ, PT ;  /* 0x000000ff0500720c */ /* 0x000fe40003f45270 */
[----:B------:R-:W-:Y:S01]  /*e780*/  ISETP.GE.U32.AND P1, PT, R2, R7, PT ;  /* 0x000000070200720c */ /* 0x000fe20003f26070 */
[----:B------:R-:W-:Y:S02]  /*e790*/  HFMA2 R2, -RZ, RZ, 0, 0 ;  /* 0x00000000ff027431 */ /* 0x000fe400000001ff */
[----:B0-----:R-:W-:-:S04]  /*e7a0*/  IMAD.MOV R7, RZ, RZ, -R3 ;  /* 0x000000ffff077224 */ /* 0x001fc800078e0a03 */
[----:B------:R-:W-:-:S04]  /*e7b0*/  IMAD R7, R7, R14, RZ ;  /* 0x0000000e07077224 */ /* 0x000fc800078e02ff */
[----:B------:R-:W-:Y:S01]  /*e7c0*/  IMAD.HI.U32 R72, R3, R7, R2 ;  /* 0x0000000703487227 */ /* 0x000fe200078e0002 */
[----:B------:R-:W-:Y:S02]  /*e7d0*/  LOP3.LUT R2, R0, R5, RZ, 0x3c, !PT ;  /* 0x0000000500027212 */ /* 0x000fe400078e3cff */
[----:B--2---:R-:W-:Y:S01]  /*e7e0*/  IABS R7, R17 ;  /* 0x0000001100077213 */ /* 0x004fe20000000000 */
[----:B------:R-:W-:Y:S01]  /*e7f0*/  @P1 VIADD R4, R4, 0x1 ;  /* 0x0000000104041836 */ /* 0x000fe20000000000 */
[----:B------:R-:W-:Y:S02]  /*e800*/  ISETP.GE.AND P3, PT, R2, RZ, PT ;  /* 0x000000ff0200720c */ /* 0x000fe40003f66270 */
[----:B------:R-:W0:Y:S02]  /*e810*/  I2F.RP R19, R7 ;  /* 0x0000000700137306 */ /* 0x000e240000209400 */
[----:B------:R-:W-:-:S09]  /*e820*/  MOV R9, R4 ;  /* 0x0000000400097202 */ /* 0x000fd20000000f00 */
[----:B------:R-:W-:Y:S01]  /*e830*/  @!P3 IMAD.MOV R9, RZ, RZ, -R9 ;  /* 0x000000ffff09b224 */ /* 0x000fe200078e0a09 */
[----:B------:R-:W-:Y:S01]  /*e840*/  @!P2 LOP3.LUT R9, RZ, R5, RZ, 0x33, !PT ;  /* 0x00000005ff09a212 */ /* 0x000fe200078e33ff */
[----:B0-----:R-:W0:Y:S04]  /*e850*/  MUFU.RCP R19, R19 ;  /* 0x0000001300137308 */ /* 0x001e280000001000 */
        /* <DEDUP_REMOVED lines=10> */
[----:B------:R-:W-:Y:S01]  /*e900*/  ISETP.GE.U32.AND P1, PT, R3, R14, PT ;  /* 0x0000000e0300720c */ /* 0x000fe20003f26070 */
[----:B0-----:R-:W-:Y:S01]  /*e910*/  VIADD R14, R19, 0xffffffe ;  /* 0x0ffffffe130e7836 */ /* 0x001fe20000000000 */
[----:B------:R-:W-:-:S03]  /*e920*/  LOP3.LUT R3, R5, R12, RZ, 0x3c, !PT ;  /* 0x0000000c05037212 */ /* 0x000fc600078e3cff */
[----:B------:R0:W1:Y:S01]  /*e930*/  F2I.FTZ.U32.TRUNC.NTZ R15, R14 ;  /* 0x0000000e000f7305 */ /* 0x000062000021f000 */
[----:B------:R-:W-:-:S07]  /*e940*/  ISETP.GE.AND P3, PT, R3, RZ, PT ;  /* 0x000000ff0300720c */ /* 0x000fce0003f66270 */
[----:B------:R-:W-:Y:S01]  /*e950*/  @P1 IADD3 R2, PT, PT, R2, 0x1, RZ ;  /* 0x0000000102021810 */ /* 0x000fe20007ffe0ff */
[----:B0-----:R-:W-:-:S04]  /*e960*/  HFMA2 R14, -RZ, RZ, 0, 0 ;  /* 0x00000000ff0e7431 */ /* 0x001fc800000001ff */
[----:B------:R-:W-:-:S04]  /*e970*/  IMAD.MOV.U32 R11, RZ, RZ, R2 ;  /* 0x000000ffff0b7224 */ /* 0x000fc800078e0002 */
[----:B------:R-:W-:Y:S01]  /*e980*/  @!P3 IMAD.MOV R11, RZ, RZ, -R11 ;  /* 0x000000ffff0bb224 */ /* 0x000fe200078e0a0b */
[----:B------:R-:W-:-:S04]  /*e990*/  @!P2 LOP3.LUT R11, RZ, R12, RZ, 0x33, !PT ;  /* 0x0000000cff0ba212 */ /* 0x000fc800078e33ff */
[----:B------:R-:W-:-:S05]  /*e9a0*/  IADD3 R2, PT, PT, -R11, RZ, RZ ;  /* 0x000000ff0b027210 */ /* 0x000fca0007ffe1ff */
[----:B------:R-:W-:Y:S02]  /*e9b0*/  IMAD R12, R12, R2, R5 ;  /* 0x000000020c0c7224 */ /* 0x000fe400078e0205 */
[----:B------:R-:W0:Y:S08]  /*e9c0*/  LDC.64 R4, c[0x0][0x390] ;  /* 0x0000e400ff047b82 */ /* 0x000e300000000a00 */
[----:B------:R-:W2:Y:S01]  /*e9d0*/  LDC.64 R2, c[0x0][0x398] ;  /* 0x0000e600ff027b82 */ /* 0x000ea20000000a00 */
[----:B0-----:R-:W-:Y:S01]  /*e9e0*/  ISETP.NE.U32.AND P1, PT, R4, 0x1, PT ;  /* 0x000000010400780c */ /* 0x001fe20003f25070 */
[----:B-1----:R-:W-:-:S03]  /*e9f0*/  IMAD.MOV R4, RZ, RZ, -R15 ;  /* 0x000000ffff047224 */ /* 0x002fc600078e0a0f */
[----:B------:R-:W-:Y:S01]  /*ea00*/  ISETP.NE.AND.EX P1, PT, R5, RZ, PT, P1 ;  /* 0x000000ff0500720c */ /* 0x000fe20003f25310 */
        /* <DEDUP_REMOVED lines=26> */
[----:B0-----:R-:W-:Y:S02]  /*ebb0*/  ISETP.NE.U32.AND P3, PT, R4, 0x1, PT ;  /* 0x000000010400780c */ /* 0x001fe40003f65070 */
[----:B------:R-:W-:Y:S02]  /*ebc0*/  SEL R4, R11, RZ, P2 ;  /* 0x000000ff0b047207 */ /* 0x000fe40001000000 */
[----:B------:R-:W-:Y:S02]  /*ebd0*/  ISETP.NE.AND.EX P3, PT, R5, RZ, PT, P3 ;  /* 0x000000ff0500720c */ /* 0x000fe40003f65330 */
[----:B------:R-:W-:Y:S01]  /*ebe0*/  SEL R7, R7, RZ, P1 ;  /* 0x000000ff07077207 */ /* 0x000fe20000800000 */
[----:B------:R-:W-:Y:S01]  /*ebf0*/  IMAD R3, R4, UR37, R3 ;  /* 0x0000002504037c24 */ /* 0x000fe2000f8e0203 */
[----:B------:R-:W-:Y:S02]  /*ec00*/  SEL R2, R2, RZ, P3 ;  /* 0x000000ff02027207 */ /* 0x000fe40001800000 */
[----:B------:R-:W-:-:S03]  /*ec10*/  SHF.R.S64 R4, RZ, 0x1e, R0 ;  /* 0x0000001eff047819 */ /* 0x000fc60000001000 */
        /* <DEDUP_REMOVED lines=12> */
.L_x_851:
[----:B------:R-:W-:Y:S05]  /*ece0*/  BSYNC.RECONVERGENT B1 ;  /* 0x0000000000017941 */ /* 0x000fea0003800200 */
.L_x_850:
        /* <DEDUP_REMOVED lines=18> */
[----:B0-----:R-:W-:Y:S01]  /*ee10*/  MOV R2, RZ ;  /* 0x000000ff00027202 */ /* 0x001fe20000000f00 */
[----:B-1----:R-:W-:-:S04]  /*ee20*/  IMAD.MOV R4, RZ, RZ, -R3 ;  /* 0x000000ffff047224 */ /* 0x002fc800078e0a03 */
[----:B------:R-:W-:-:S04]  /*ee30*/  IMAD R9, R4, R7, RZ ;  /* 0x0000000704097224 */ /* 0x000fc800078e02ff */
[----:B------:R-:W-:Y:S01]  /*ee40*/  IMAD.HI.U32 R9, R3, R9, R2 ;  /* 0x0000000903097227 */ /* 0x000fe200078e0002 */
[----:B------:R-:W-:-:S05]  /*ee50*/  IABS R2, R0 ;  /* 0x0000000000027213 */ /* 0x000fca0000000000 */
[----:B------:R-:W-:-:S04]  /*ee60*/  IMAD.HI.U32 R4, R9, R2, RZ ;  /* 0x0000000209047227 */ /* 0x000fc800078e00ff */
[----:B------:R-:W-:-:S04]  /*ee70*/  IMAD.MOV R3, RZ, RZ, -R4 ;  /* 0x000000ffff037224 */ /* 0x000fc800078e0a04 */
[----:B------:R-:W-:Y:S02]  /*ee80*/  IMAD R2, R7, R3, R2 ;  /* 0x0000000307027224 */ /* 0x000fe400078e0202 */
[----:B------:R-:W-:-:S03]  /*ee90*/  VIADD R3, R11, 0xffffffe ;  /* 0x0ffffffe0b037836 */ /* 0x000fc60000000000 */
[----:B------:R-:W-:-:S03]  /*eea0*/  ISETP.GT.U32.AND P2, PT, R7, R2, PT ;  /* 0x000000020700720c */ /* 0x000fc60003f44070 */
[----:B------:R-:W0:Y:S10]  /*eeb0*/  F2I.FTZ.U32.TRUNC.NTZ R3, R3 ;  /* 0x0000000300037305 */ /* 0x000e34000021f000 */
[----:B------:R-:W-:-:S02]  /*eec0*/  @!P2 IADD3 R2, PT, PT, R2, -R7, RZ ;  /* 0x800000070202a210 */ /* 0x000fc40007ffe0ff */
[----:B------:R-:W-:Y:S02]  /*eed0*/  @!P2 IADD3 R4, PT, PT, R4, 0x1, RZ ;  /* 0x000000010404a810 */ /* 0x000fe40007ffe0ff */
[----:B------:R-:W-:Y:S01]  /*eee0*/  ISETP.GE.U32.AND P1, PT, R2, R7, PT ;  /* 0x000000070200720c */ /* 0x000fe20003f26070 */
[----:B0-----:R-:W-:Y:S01]  /*eef0*/  IMAD.MOV R7, RZ, RZ, -R3 ;  /* 0x000000ffff077224 */ /* 0x001fe200078e0a03 */
[----:B------:R-:W-:Y:S01]  /*ef00*/  ISETP.NE.AND P2, PT, R5, RZ, PT ;  /* 0x000000ff0500720c */ /* 0x000fe20003f45270 */
[----:B------:R-:W-:Y:S02]  /*ef10*/  IMAD.MOV.U32 R2, RZ, RZ, RZ ;  /* 0x000000ffff027224 */ /* 0x000fe400078e00ff */
[----:B------:R-:W-:-:S04]  /*ef20*/  IMAD R7, R7, R14, RZ ;  /* 0x0000000e07077224 */ /* 0x000fc800078e02ff */
[----:B------:R-:W-:Y:S01]  /*ef30*/  IMAD.HI.U32 R74, R3, R7, R2 ;  /* 0x00000007034a7227 */ /* 0x000fe200078e0002 */
[----:B------:R-:W-:Y:S02]  /*ef40*/  LOP3.LUT R2, R0, R5, RZ, 0x3c, !PT ;  /* 0x0000000500027212 */ /* 0x000fe400078e3cff */
[----:B--2---:R-:W-:Y:S01]  /*ef50*/  IABS R7, R17 ;  /* 0x0000001100077213 */ /* 0x004fe20000000000 */
[----:B------:R-:W-:Y:S01]  /*ef60*/  @P1 VIADD R4, R4, 0x1 ;  /* 0x0000000104041836 */ /* 0x000fe20000000000 */
[----:B------:R-:W-:Y:S02]  /*ef70*/  ISETP.GE.AND P3, PT, R2, RZ, PT ;  /* 0x000000ff0200720c */ /* 0x000fe40003f66270 */
[----:B------:R-:W0:Y:S01]  /*ef80*/  I2F.RP R19, R7 ;  /* 0x0000000700137306 */ /* 0x000e220000209400 */
[----:B------:R-:W-:-:S10]  /*ef90*/  IMAD.MOV.U32 R9, RZ, RZ, R4 ;  /* 0x000000ffff097224 */ /* 0x000fd400078e0004 */
[----:B------:R-:W-:Y:S02]  /*efa0*/  @!P3 IADD3 R9, PT, PT, -R9, RZ, RZ ;  /* 0x000000ff0909b210 */ /* 0x000fe40007ffe1ff */
[----:B------:R-:W-:Y:S01]  /*efb0*/  @!P2 LOP3.LUT R9, RZ, R5, RZ, 0x33, !PT ;  /* 0x00000005ff09a212 */ /* 0x000fe200078e33ff */
[----:B0-----:R-:W0:Y:S04]  /*efc0*/  MUFU.RCP R19, R19 ;  /* 0x0000001300137308 */ /* 0x001e280000001000 */
        /* <DEDUP_REMOVED lines=11> */
[----:B------:R-:W-:Y:S02]  /*f080*/  LOP3.LUT R3, R5, R12, RZ, 0x3c, !PT ;  /* 0x0000000c05037212 */ /* 0x000fe400078e3cff */
[----:B0-----:R-:W-:Y:S02]  /*f090*/  IADD3 R14, PT, PT, R19, 0xffffffe, RZ ;  /* 0x0ffffffe130e7810 */ /* 0x001fe40007ffe0ff */
[----:B------:R-:W-:-:S02]  /*f0a0*/  ISETP.GE.AND P3, PT, R3, RZ, PT ;  /* 0x000000ff0300720c */ /* 0x000fc40003f66270 */
[----:B------:R0:W1:Y:S05]  /*f0b0*/  F2I.FTZ.U32.TRUNC.NTZ R15, R14 ;  /* 0x0000000e000f7305 */ /* 0x00006a000021f000 */
[----:B------:R-:W-:Y:S02]  /*f0c0*/  @P1 VIADD R2, R2, 0x1 ;  /* 0x0000000102021836 */ /* 0x000fe40000000000 */
[----:B0-----:R-:W-:-:S03]  /*f0d0*/  IMAD.MOV.U32 R14, RZ, RZ, RZ ;  /* 0x000000ffff0e7224 */ /* 0x001fc600078e00ff */
[----:B------:R-:W-:-:S05]  /*f0e0*/  MOV R11, R2 ;  /* 0x00000002000b7202 */ /* 0x000fca0000000f00 */
[----:B------:R-:W-:Y:S01]  /*f0f0*/  @!P3 IMAD.MOV R11, RZ, RZ, -R11 ;  /* 0x000000ffff0bb224 */ /* 0x000fe200078e0a0b */
[----:B------:R-:W-:-:S05]  /*f100*/  @!P2 LOP3.LUT R11, RZ, R12, RZ, 0x33, !PT ;  /* 0x0000000cff0ba212 */ /* 0x000fca00078e33ff */
[----:B------:R-:W-:-:S04]  /*f110*/  IMAD.MOV R2, RZ, RZ, -R11 ;  /* 0x000000ffff027224 */ /* 0x000fc800078e0a0b */
        /* <DEDUP_REMOVED lines=14> */
[----:B------:R-:W-:Y:S01]  /*f200*/  IMAD R3, R3, UR36, RZ ;  /* 0x0000002403037c24 */ /* 0x000fe2000f8e02ff */
[----:B------:R-:W-:-:S05]  /*f210*/  IADD3 R5, PT, PT, -R2, RZ, RZ ;  /* 0x000000ff02057210 */ /* 0x000fca0007ffe1ff */
[----:B------:R-:W-:-:S05]  /*f220*/  IMAD R4, R7, R5, R4 ;  /* 0x0000000507047224 */ /* 0x000fca00078e0204 */
[----:B------:R-:W-:Y:S02]  /*f230*/  ISETP.GT.U32.AND P4, PT, R7, R4, PT ;  /* 0x000000040700720c */ /* 0x000fe40003f84070 */
[----:B0-----:R-:W-:-:S04]  /*f240*/  ISETP.NE.U32.AND P1, PT, R14, 0x1, PT ;  /* 0x000000010e00780c */ /* 0x001fc80003f25070 */
[----:B------:R-:W-:-:S07]  /*f250*/  ISETP.NE.AND.EX P1, PT, R15, RZ, PT, P1 ;  /* 0x000000ff0f00720c */ /* 0x000fce0003f25310 */
        /* <DEDUP_REMOVED lines=31> */
.L_x_853:
[----:B------:R-:W-:Y:S05]  /*f450*/  BSYNC.RECONVERGENT B1 ;  /* 0x0000000000017941 */ /* 0x000fea0003800200 */
.L_x_852:
[----:B------:R-:W-:-:S03]  /*f460*/  UMOV UR4, 0xffffffff ;  /* 0xffffffff00047882 */ /* 0x000fc60000000000 */
[----:B------:R-:W-:Y:S05]  /*f470*/  BRA.DIV UR4, `(.L_x_854) ;  /* 0x0000003e042c7947 */ /* 0x000fea000b800000 */
        /* <DEDUP_REMOVED lines=12> */
[C---:B------:R-:W-:Y:S01]  /*f540*/  FADD R113, -R29.reuse, R64 ;  /* 0x000000401d717221 */ /* 0x040fe20000000100 */
[C---:B------:R-:W-:Y:S01]  /*f550*/  FADD R119, -R29.reuse, R6 ;  /* 0x000000061d777221 */ /* 0x040fe20000000100 */
[C---:B------:R-:W-:Y:S01]  /*f560*/  FADD R103, -R29.reuse, R18 ;  /* 0x000000121d677221 */ /* 0x040fe20000000100 */
[----:B------:R-:W-:Y:S01]  /*f570*/  FADD R3, -R29, R8 ;  /* 0x000000081d037221 */ /* 0x000fe20000000100 */
[-C--:B------:R-:W-:Y:S01]  /*f580*/  FFMA.SAT R6, R113, R12.reuse, 0.5 ;  /* 0x3f00000071067423 */ /* 0x080fe2000000200c */
[C---:B------:R-:W-:Y:S01]  /*f590*/  FADD R115, -R29.reuse, R62 ;  /* 0x0000003e1d737221 */ /* 0x040fe20000000100 */
[C---:B------:R-:W-:Y:S01]  /*f5a0*/  FADD R117, -R29.reuse, R60 ;  /* 0x0000003c1d757221 */ /* 0x040fe20000000100 */
[C---:B------:R-:W-:Y:S01]  /*f5b0*/  FADD R107, -R29.reuse, R10 ;  /* 0x0000000a1d6b7221 */ /* 0x040fe20000000100 */
[-C--:B------:R-:W-:Y:S01]  /*f5c0*/  FFMA.RM R18, R6, R11.reuse, 12582913 ;  /* 0x4b40000106127423 */ /* 0x080fe2000000400b */
[----:B------:R-:W-:Y:S01]  /*f5d0*/  FADD R5, -R29, R20 ;  /* 0x000000141d057221 */ /* 0x000fe20000000100 */
[-C--:B------:R-:W-:Y:S01]  /*f5e0*/  FFMA.SAT R10, R117, R12.reuse, 0.5 ;  /* 0x3f000000750a7423 */ /* 0x080fe2000000200c */
[C---:B------:R-:W-:Y:S01]  /*f5f0*/  FADD R101, -R29.reuse, R22 ;  /* 0x000000161d657221 */ /* 0x040fe20000000100 */
[----:B------:R-:W-:Y:S01]  /*f600*/  FADD R8, R18, -12583039 ;  /* 0xcb40007f12087421 */ /* 0x000fe20000000000 */
[C---:B------:R-:W-:Y:S01]  /*f610*/  FADD R121, -R29.reuse, R58 ;  /* 0x0000003a1d797221 */ /* 0x040fe20000000100 */
[-C--:B------:R-:W-:Y:S01]  /*f620*/  FFMA.RM R22, R10, R11.reuse, 12582913 ;  /* 0x4b4000010a167423 */ /* 0x080fe2000000400b */
[----:B------:R-:W-:Y:S01]  /*f630*/  FADD R7, -R29, R24 ;  /* 0x000000181d077221 */ /* 0x000fe20000000100 */
[----:B------:R-:W-:Y:S01]  /*f640*/  FFMA R8, R113, 1.4426950216293334961, -R8 ;  /* 0x3fb8aa3b71087823 */ /* 0x000fe20000000808 */
[C---:B------:R-:W-:Y:S01]  /*f650*/  FADD R109, -R29.reuse, R68 ;  /* 0x000000441d6d7221 */ /* 0x040fe20000000100 */
[----:B------:R-:W-:Y:S01]  /*f660*/  FADD R10, R22, -12583039 ;  /* 0xcb40007f160a7421 */ /* 0x000fe20000000000 */
[----:B------:R-:W-:Y:S01]  /*f670*/  FADD R97, -R29, R30 ;  /* 0x0000001e1d617221 */ /* 0x000fe20000000100 */
[----:B------:R-:W-:Y:S01]  /*f680*/  FFMA R113, R113, 1.925963033500011079e-08, R8 ;  /* 0x32a5706071717823 */ /* 0x000fe20000000008 */
[-C--:B------:R-:W-:Y:S01]  /*f690*/  FFMA.SAT R8, R115, R12.reuse, 0.5 ;  /* 0x3f00000073087423 */ /* 0x080fe2000000200c */
[----:B------:R-:W-:Y:S01]  /*f6a0*/  FFMA R10, R117, 1.4426950216293334961, -R10 ;  /* 0x3fb8aa3b750a7823 */ /* 0x000fe2000000080a */
[-C--:B------:R-:W-:Y:S01]  /*f6b0*/  FFMA.SAT R0, R109, R12.reuse, 0.5 ;  /* 0x3f0000006d007423 */ /* 0x080fe2000000200c */
[----:B------:R-:W-:Y:S01]  /*f6c0*/  FADD R105, -R29, R16 ;  /* 0x000000101d697221 */ /* 0x000fe20000000100 */
[-C--:B------:R-:W-:Y:S01]  /*f6d0*/  FFMA.RM R20, R8, R11.reuse, 12582913 ;  /* 0x4b40000108147423 */ /* 0x080fe2000000400b */
[----:B------:R-:W-:Y:S01]  /*f6e0*/  FFMA R117, R117, 1.925963033500011079e-08, R10 ;  /* 0x32a5706075757823 */ /* 0x000fe2000000000a */
[-C--:B------:R-:W-:Y:S01]  /*f6f0*/  FFMA.SAT R10, R121, R12.reuse, 0.5 ;  /* 0x3f000000790a7423 */ /* 0x080fe2000000200c */
[----:B------:R-:W-:Y:S01]  /*f700*/  FFMA.RM R0, R0, R11, 12582913 ;  /* 0x4b40000100007423 */ /* 0x000fe2000000400b */
[----:B------:R-:W-:Y:S01]  /*f710*/  FADD R8, R20, -12583039 ;  /* 0xcb40007f14087421 */ /* 0x000fe20000000000 */
[C---:B------:R-:W-:Y:S01]  /*f720*/  FADD R111, -R29.reuse, R66 ;  /* 0x000000421d6f7221 */ /* 0x040fe20000000100 */
[----:B------:R-:W-:Y:S01]  /*f730*/  FADD R99, -R29, R26 ;  /* 0x0000001a1d637221 */ /* 0x000fe20000000100 */
[C---:B------:R-:W-:Y:S01]  /*f740*/  FADD R2, R0.reuse, -12583039 ;  /* 0xcb40007f00027421 */ /* 0x040fe20000000000 */
[----:B------:R-:W-:Y:S01]  /*f750*/  FFMA R8, R115, 1.4426950216293334961, -R8 ;  /* 0x3fb8aa3b73087823 */ /* 0x000fe20000000808 */
[----:B------:R-:W-:Y:S01]  /*f760*/  FFMA.SAT R4, R111, R12, 0.5 ;  /* 0x3f0000006f047423 */ /* 0x000fe2000000200c */
[----:B------:R-:W-:-:S02]  /*f770*/  IMAD.SHL.U32 R0, R0, 0x800000, RZ ;  /* 0x0080000000007824 */ /* 0x000fc400078e00ff */
[----:B------:R-:W-:Y:S01]  /*f780*/  FFMA R2, R109, 1.4426950216293334961, -R2 ;  /* 0x3fb8aa3b6d027823 */ /* 0x000fe20000000802 */
[----:B------:R-:W-:Y:S01]  /*f790*/  FFMA R115, R115, 1.925963033500011079e-08, R8 ;  /* 0x32a5706073737823 */ /* 0x000fe20000000008 */
[-C--:B------:R-:W-:Y:S01]  /*f7a0*/  FFMA.SAT R8, R119, R12.reuse, 0.5 ;  /* 0x3f00000077087423 */ /* 0x080fe2000000200c */
[-C--:B------:R-:W-:Y:S01]  /*f7b0*/  FFMA.RM R4, R4, R11.reuse, 12582913 ;  /* 0x4b40000104047423 */ /* 0x080fe2000000400b */
[----:B------:R-:W-:Y:S01]  /*f7c0*/  FFMA R2, R109, 1.925963033500011079e-08, R2 ;  /* 0x32a570606d027823 */ /* 0x000fe20000000002 */
[C---:B------:R-:W-:Y:S01]  /*f7d0*/  FADD R37, -R29.reuse, R36 ;  /* 0x000000241d257221 */ /* 0x040fe20000000100 */
[-C--:B------:R-:W-:Y:S01]  /*f7e0*/  FFMA.RM R24, R8, R11.reuse, 12582913 ;  /* 0x4b40000108187423 */ /* 0x080fe2000000400b */
[-C--:B------:R-:W-:Y:S01]  /*f7f0*/  FFMA.RM R8, R10, R11.reuse, 12582913 ;  /* 0x4b4000010a087423 */ /* 0x080fe2000000400b */
[----:B------:R-:W0:Y:S01]  /*f800*/  MUFU.EX2 R109, R2 ;  /* 0x00000002006d7308 */ /* 0x000e220000000800 */
[----:B------:R-:W-:Y:S01]  /*f810*/  FADD R6, R4, -12583039 ;  /* 0xcb40007f04067421 */ /* 0x000fe20000000000 */
[----:B------:R-:W-:Y:S01]  /*f820*/  FADD R10, R24, -12583039 ;  /* 0xcb40007f180a7421 */ /* 0x000fe20000000000 */
[----:B------:R-:W-:Y:S01]  /*f830*/  FADD R14, R8, -12583039 ;  /* 0xcb40007f080e7421 */ /* 0x000fe20000000000 */
[----:B------:R-:W-:Y:S01]  /*f840*/  FADD R9, -R29, R28 ;  /* 0x0000001c1d097221 */ /* 0x000fe20000000100 */
[----:B------:R-:W-:Y:S01]  /*f850*/  FFMA R6, R111, 1.4426950216293334961, -R6 ;  /* 0x3fb8aa3b6f067823 */ /* 0x000fe20000000806 */
[----:B------:R-:W-:Y:S01]  /*f860*/  FFMA R10, R119, 1.4426950216293334961, -R10 ;  /* 0x3fb8aa3b770a7823 */ /* 0x000fe2000000080a */
[----:B------:R-:W-:Y:S01]  /*f870*/  FFMA R14, R121, 1.4426950216293334961, -R14 ;  /* 0x3fb8aa3b790e7823 */ /* 0x000fe2000000080e */
[----:B------:R-:W-:Y:S01]  /*f880*/  FADD R35, -R29, R40 ;  /* 0x000000281d237221 */ /* 0x000fe20000000100 */
[----:B------:R-:W-:Y:S01]  /*f890*/  FFMA R6, R111, 1.925963033500011079e-08, R6 ;  /* 0x32a570606f067823 */ /* 0x000fe20000000006 */
[----:B------:R-:W-:Y:S01]  /*f8a0*/  FFMA R119, R119, 1.925963033500011079e-08, R10 ;  /* 0x32a5706077777823 */ /* 0x000fe2000000000a */
[-C--:B------:R-:W-:Y:S01]  /*f8b0*/  FFMA.SAT R10, R3, R12.reuse, 0.5 ;  /* 0x3f000000030a7423 */ /* 0x080fe2000000200c */
[----:B------:R-:W-:Y:S01]  /*f8c0*/  FFMA R121, R121, 1.925963033500011079e-08, R14 ;  /* 0x32a5706079797823 */ /* 0x000fe2000000000e */
[----:B------:R-:W1:Y:S01]  /*f8d0*/  MUFU.EX2 R111, R6 ;  /* 0x00000006006f7308 */ /* 0x000e620000000800 */
[C---:B------:R-:W-:Y:S01]  /*f8e0*/  FADD R21, -R29.reuse, R48 ;  /* 0x000000301d157221 */ /* 0x040fe20000000100 */
[-C--:B------:R-:W-:Y:S01]  /*f8f0*/  FFMA.RM R10, R10, R11.reuse, 12582913 ;  /* 0x4b4000010a0a7423 */ /* 0x080fe2000000400b */
[C---:B------:R-:W-:Y:S01]  /*f900*/  FADD R39, -R29.reuse, R32 ;  /* 0x000000201d277221 */ /* 0x040fe20000000100 */
[C---:B------:R-:W-:Y:S01]  /*f910*/  FADD R17, -R29.reuse, R34 ;  /* 0x000000221d117221 */ /* 0x040fe20000000100 */
[----:B------:R-:W-:Y:S01]  /*f920*/  FADD R33, -R29, R50 ;  /* 0x000000321d217221 */ /* 0x000fe20000000100 */
[----:B------:R-:W-:Y:S01]  /*f930*/  FADD R14, R10, -12583039 ;  /* 0xcb40007f0a0e7421 */ /* 0x000fe20000000000 */
[-C--:B------:R-:W-:Y:S01]  /*f940*/  FFMA.SAT R34, R39, R12.reuse, 0.5 ;  /* 0x3f00000027227423 */ /* 0x080fe2000000200c */
[----:B------:R-:W-:Y:S01]  /*f950*/  MUFU.EX2 R28, R121 ;  /* 0x00000079001c7308 */ /* 0x000fe20000000800 */
[-C--:B------:R-:W-:Y:S01]  /*f960*/  FFMA.SAT R32, R17, R12.reuse, 0.5 ;  /* 0x3f00000011207423 */ /* 0x080fe2000000200c */
[----:B------:R-:W-:Y:S01]  /*f970*/  FFMA R14, R3, 1.4426950216293334961, -R14 ;  /* 0x3fb8aa3b030e7823 */ /* 0x000fe2000000080e */
[-C--:B------:R-:W-:Y:S01]  /*f980*/  FFMA.RM R34, R34, R11.reuse, 12582913 ;  /* 0x4b40000122227423 */ /* 0x080fe2000000400b */
[----:B------:R-:W-:Y:S01]  /*f990*/  FADD R31, -R29, R54 ;  /* 0x000000361d1f7221 */ /* 0x000fe20000000100 */
[----:B------:R-:W-:Y:S01]  /*f9a0*/  FFMA.RM R32, R32, R11, 12582913 ;  /* 0x4b40000120207423 */ /* 0x000fe2000000400b */
[----:B------:R-:W-:Y:S01]  /*f9b0*/  FFMA R30, R3, 1.925963033500011079e-08, R14 ;  /* 0x32a57060031e7823 */ /* 0x000fe2000000000e */
[-C--:B------:R-:W-:Y:S01]  /*f9c0*/  FFMA.SAT R14, R107, R12.reuse, 0.5 ;  /* 0x3f0000006b0e7423 */ /* 0x080fe2000000200c */
[----:B0-----:R-:W-:Y:S01]  /*f9d0*/  FMUL R3, R0, R109 ;  /* 0x0000006d00037220 */ /* 0x001fe20000400000 */
[----:B------:R-:W-:Y:S01]  /*f9e0*/  SHF.L.U32 R0, R4, 0x17, RZ ;  /* 0x0000001704007819 */ /* 0x000fe200000006ff */
[-C--:B------:R-:W-:Y:S01]  /*f9f0*/  FFMA.SAT R4, R103, R12.reuse, 0.5 ;  /* 0x3f00000067047423 */ /* 0x080fe2000000200c */
[-C--:B------:R-:W-:Y:S01]  /*fa00*/  FFMA.RM R14, R14, R11.reuse, 12582913 ;  /* 0x4b4000010e0e7423 */ /* 0x080fe2000000400b */
[----:B------:R-:W-:Y:S01]  /*fa10*/  FADD R19, -R29, R38 ;  /* 0x000000261d137221 */ /* 0x000fe20000000100 */
[-C--:B------:R-:W-:Y:S01]  /*fa20*/  FFMA.SAT R38, R37, R12.reuse, 0.5 ;  /* 0x3f00000025267423 */ /* 0x080fe2000000200c */
[C---:B------:R-:W-:Y:S01]  /*fa30*/  FADD R25, -R29.reuse, R56 ;  /* 0x000000381d197221 */ /* 0x040fe20000000100 */
[----:B------:R-:W-:Y:S01]  /*fa40*/  FADD R16, R14, -12583039 ;  /* 0xcb40007f0e107421 */ /* 0x000fe20000000000 */
[C---:B------:R-:W-:Y:S01]  /*fa50*/  FADD R23, -R29.reuse, R52 ;  /* 0x000000341d177221 */ /* 0x040fe20000000100 */
[----:B------:R-:W-:Y:S01]  /*fa60*/  FFMA.RM R38, R38, R11, 12582913 ;  /* 0x4b40000126267423 */ /* 0x000fe2000000400b */
[----:B------:R-:W-:Y:S01]  /*fa70*/  FADD R27, -R29, R70 ;  /* 0x000000461d1b7221 */ /* 0x000fe20000000100 */
[----:B------:R-:W-:Y:S01]  /*fa80*/  FFMA R16, R107, 1.4426950216293334961, -R16 ;  /* 0x3fb8aa3b6b107823 */ /* 0x000fe20000000810 */
[C---:B------:R-:W-:Y:S01]  /*fa90*/  FADD R15, -R29.reuse, R76 ;  /* 0x0000004c1d0f7221 */ /* 0x040fe20000000100 */
[C---:B------:R-:W-:Y:S01]  /*faa0*/  FADD R13, -R29.reuse, R72 ;  /* 0x000000481d0d7221 */ /* 0x040fe20000000100 */
[----:B------:R-:W-:Y:S01]  /*fab0*/  FADD R29, -R29, R74 ;  /* 0x0000004a1d1d7221 */ /* 0x000fe20000000100 */
[----:B------:R-:W-:Y:S01]  /*fac0*/  FFMA R107, R107, 1.925963033500011079e-08, R16 ;  /* 0x32a570606b6b7823 */ /* 0x000fe20000000010 */
[----:B------:R-:W-:Y:S01]  /*fad0*/  FFMA.SAT R16, R105, R12, 0.5 ;  /* 0x3f00000069107423 */ /* 0x000fe2000000200c */
[----:B------:R-:W0:Y:S01]  /*fae0*/  MUFU.EX2 R113, R113 ;  /* 0x0000007100717308 */ /* 0x000e220000000800 */
[----:B-1----:R-:W-:-:S02]  /*faf0*/  FMUL R0, R0, R111 ;  /* 0x0000006f00007220 */ /* 0x002fc40000400000 */
[----:B------:R-:W-:-:S04]  /*fb00*/  FFMA.RM R16, R16, R11, 12582913 ;  /* 0x4b40000110107423 */ /* 0x000fc8000000400b */
[----:B------:R-:W-:Y:S01]  /*fb10*/  FADD R2, R16, -12583039 ;  /* 0xcb40007f10027421 */ /* 0x000fe20000000000 */
[----:B------:R-:W1:Y:S03]  /*fb20*/  MUFU.EX2 R115, R115 ;  /* 0x0000007300737308 */ /* 0x000e660000000800 */
[----:B------:R-:W-:-:S04]  /*fb30*/  FFMA R2, R105, 1.4426950216293334961, -R2 ;  /* 0x3fb8aa3b69027823 */ /* 0x000fc80000000802 */
[----:B------:R-:W-:Y:S01]  /*fb40*/  FFMA R105, R105, 1.925963033500011079e-08, R2 ;  /* 0x32a5706069697823 */ /* 0x000fe20000000002 */
[----:B------:R-:W-:Y:S02]  /*fb50*/  IMAD.SHL.U32 R2, R18, 0x800000, RZ ;  /* 0x0080000012027824 */ /* 0x000fe400078e00ff */
[----:B------:R-:W-:Y:S01]  /*fb60*/  FFMA.RM R18, R4, R11, 12582913 ;  /* 0x4b40000104127423 */ /* 0x000fe2000000400b */
[----:B------:R-:W-:Y:S02]  /*fb70*/  IMAD.SHL.U32 R4, R20, 0x800000, RZ ;  /* 0x0080000014047824 */ /* 0x000fe400078e00ff */
[----:B------:R-:W-:Y:S01]  /*fb80*/  FFMA.SAT R20, R5, R12, 0.5 ;  /* 0x3f00000005147423 */ /* 0x000fe2000000200c */
[----:B------:R-:W-:Y:S01]  /*fb90*/  MUFU.EX2 R119, R119 ;  /* 0x0000007700777308 */ /* 0x000fe20000000800 */
[----:B------:R-:W-:Y:S01]  /*fba0*/  FADD R6, R18, -12583039 ;  /* 0xcb40007f12067421 */ /* 0x000fe20000000000 */
[----:B0-----:R-:W-:Y:S01]  /*fbb0*/  FMUL R2, R2, R113 ;  /* 0x0000007102027220 */ /* 0x001fe20000400000 */
[----:B------:R-:W-:-:S02]  /*fbc0*/  FFMA.RM R20, R20, R11, 12582913 ;  /* 0x4b40000114147423 */ /* 0x000fc4000000400b */
[C---:B------:R-:W-:Y:S01]  /*fbd0*/  FFMA R6, R103.reuse, 1.4426950216293334961, -R6 ;  /* 0x3fb8aa3b67067823 */ /* 0x040fe20000000806 */
[----:B-1----:R-:W-:Y:S01]  /*fbe0*/  FMUL R4, R4, R115 ;  /* 0x0000007304047220 */ /* 0x002fe20000400000 */
[C---:B------:R-:W-:Y:S01]  /*fbf0*/  FADD R26, R20.reuse, -12583039 ;  /* 0xcb40007f141a7421 */ /* 0x040fe20000000000 */
[----:B------:R-:W-:Y:S02]  /*fc00*/  IMAD.SHL.U32 R20, R20, 0x800000, RZ ;  /* 0x0080000014147824 */ /* 0x000fe400078e00ff */
[----:B------:R-:W-:Y:S01]  /*fc10*/  FFMA R103, R103, 1.925963033500011079e-08, R6 ;  /* 0x32a5706067677823 */ /* 0x000fe20000000006 */
[----:B------:R-:W-:Y:S01]  /*fc20*/  MUFU.EX2 R105, R105 ;  /* 0x0000006900697308 */ /* 0x000fe20000000800 */
[----:B------:R-:W-:-:S04]  /*fc30*/  FFMA R26, R5, 1.4426950216293334961, -R26 ;  /* 0x3fb8aa3b051a7823 */ /* 0x000fc8000000081a */
[----:B------:R-:W-:Y:S01]  /*fc40*/  FFMA R36, R5, 1.925963033500011079e-08, R26 ;  /* 0x32a5706005247823 */ /* 0x000fe2000000001a */
[----:B------:R-:W-:Y:S01]  /*fc50*/  FFMA.SAT R26, R101, R12, 0.5 ;  /* 0x3f000000651a7423 */ /* 0x000fe2000000200c */
[----:B------:R-:W-:Y:S01]  /*fc60*/  SHF.L.U32 R5, R22, 0x17, RZ ;  /* 0x0000001716057819 */ /* 0x000fe200000006ff */
[----:B------:R-:W0:Y:S02]  /*fc70*/  MUFU.EX2 R6, R117 ;  /* 0x0000007500067308 */ /* 0x000e240000000800 */
[----:B------:R-:W-:-:S04]  /*fc80*/  FFMA.RM R22, R26, R11, 12582913 ;  /* 0x4b4000011a167423 */ /* 0x000fc8000000400b */
[----:B------:R-:W-:Y:S02]  /*fc90*/  FADD R26, R22, -12583039 ;  /* 0xcb40007f161a7421 */ /* 0x000fe40000000000 */
[----:B------:R-:W-:Y:S02]  /*fca0*/  MUFU.EX2 R103, R103 ;  /* 0x0000006700677308 */ /* 0x000fe40000000800 */
[----:B------:R-:W-:-:S04]  /*fcb0*/  FFMA R26, R101, 1.4426950216293334961, -R26 ;  /* 0x3fb8aa3b651a7823 */ /* 0x000fc8000000081a */
[----:B------:R-:W-:Y:S02]  /*fcc0*/  FFMA R40, R101, 1.925963033500011079e-08, R26 ;  /* 0x32a5706065287823 */ /* 0x000fe4000000001a */
[----:B------:R-:W1:Y:S01]  /*fcd0*/  MUFU.EX2 R101, R30 ;  /* 0x0000001e00657308 */ /* 0x000e620000000800 */
[----:B0-----:R-:W-:Y:S01]  /*fce0*/  FMUL R5, R5, R6 ;  /* 0x0000000605057220 */ /* 0x001fe20000400000 */
[----:B------:R-:W-:Y:S02]  /*fcf0*/  IMAD.SHL.U32 R6, R24, 0x800000, RZ ;  /* 0x0080000018067824 */ /* 0x000fe400078e00ff */
[----:B------:R-:W-:Y:S02]  /*fd00*/  FFMA.SAT R24, R7, R12, 0.5 ;  /* 0x3f00000007187423 */ /* 0x000fe4000000200c */
[----:B------:R-:W-:Y:S02]  /*fd10*/  FMUL R6, R6, R119 ;  /* 0x0000007706067220 */ /* 0x000fe40000400000 */
[----:B------:R-:W-:-:S04]  /*fd20*/  FFMA.RM R24, R24, R11, 12582913 ;  /* 0x4b40000118187423 */ /* 0x000fc8000000400b */
[C---:B------:R-:W-:Y:S01]  /*fd30*/  FADD R26, R24.reuse, -12583039 ;  /* 0xcb40007f181a7421 */ /* 0x040fe20000000000 */
[----:B------:R-:W-:-:S03]  /*fd40*/  SHF.L.U32 R24, R24, 0x17, RZ ;  /* 0x0000001718187819 */ /* 0x000fc600000006ff */
[----:B------:R-:W-:-:S04]  /*fd50*/  FFMA R26, R7, 1.4426950216293334961, -R26 ;  /* 0x3fb8aa3b071a7823 */ /* 0x000fc8000000081a */
[----:B------:R-:W-:Y:S01]  /*fd60*/  FFMA R48, R7, 1.925963033500011079e-08, R26 ;  /* 0x32a5706007307823 */ /* 0x000fe2000000001a */
[----:B------:R-:W-:Y:S01]  /*fd70*/  FFMA.SAT R26, R99, R12, 0.5 ;  /* 0x3f000000631a7423 */ /* 0x000fe2000000200c */
[----:B------:R-:W-:Y:S01]  /*fd80*/  IMAD.SHL.U32 R7, R8, 0x800000, RZ ;  /* 0x0080000008077824 */ /* 0x000fe200078e00ff */
[----:B------:R-:W-:Y:S02]  /*fd90*/  SHF.L.U32 R8, R10, 0x17, RZ ;  /* 0x000000170a087819 */ /* 0x000fe400000006ff */
[----:B------:R-:W-:Y:S01]  /*fda0*/  FFMA.RM R26, R26, R11, 12582913 ;  /* 0x4b4000011a1a7423 */ /* 0x000fe2000000400b */
[----:B------:R-:W-:Y:S01]  /*fdb0*/  FMUL R7, R7, R28 ;  /* 0x0000001c07077220 */ /* 0x000fe20000400000 */
[----:B------:R-:W0:Y:S01]  /*fdc0*/  MUFU.EX2 R10, R107 ;  /* 0x0000006b000a7308 */ /* 0x000e220000000800 */
[----:B-1----:R-:W-:Y:S01]  /*fdd0*/  FMUL R8, R8, R101 ;  /* 0x0000006508087220 */ /* 0x002fe20000400000 */
[----:B------:R-:W-:-:S04]  /*fde0*/  FADD R28, R26, -12583039 ;  /* 0xcb40007f1a1c7421 */ /* 0x000fc80000000000 */
[----:B------:R-:W-:-:S04]  /*fdf0*/  FFMA R28, R99, 1.4426950216293334961, -R28 ;  /* 0x3fb8aa3b631c7823 */ /* 0x000fc8000000081c */
[----:B------:R-:W-:Y:S01]  /*fe00*/  FFMA R99, R99, 1.925963033500011079e-08, R28 ;  /* 0x32a5706063637823 */ /* 0x000fe2000000001c */
[----:B------:R-:W-:-:S04]  /*fe10*/  FFMA.SAT R28, R9, R12, 0.5 ;  /* 0x3f000000091c7423 */ /* 0x000fc8000000200c */
[----:B------:R-:W-:Y:S01]  /*fe20*/  FFMA.RM R28, R28, R11, 12582913 ;  /* 0x4b4000011c1c7423 */ /* 0x000fe2000000400b */
[----:B------:R-:W-:Y:S03]  /*fe30*/  MUFU.EX2 R99, R99 ;  /* 0x0000006300637308 */ /* 0x000fe60000000800 */
[----:B------:R-:W-:-:S04]  /*fe40*/  FADD R30, R28, -12583039 ;  /* 0xcb40007f1c1e7421 */ /* 0x000fc80000000000 */
[----:B------:R-:W-:-:S04]  /*fe50*/  FFMA R30, R9, 1.4426950216293334961, -R30 ;  /* 0x3fb8aa3b091e7823 */ /* 0x000fc8000000081e */
[----:B------:R-:W-:Y:S01]  /*fe60*/  FFMA R50, R9, 1.925963033500011079e-08, R30 ;  /* 0x32a5706009327823 */ /* 0x000fe2000000001e */
[----:B------:R-:W-:Y:S02]  /*fe70*/  IMAD.SHL.U32 R9, R14, 0x800000, RZ ;  /* 0x008000000e097824 */ /* 0x000fe400078e00ff */
[----:B------:R-:W-:Y:S02]  /*fe80*/  FFMA.SAT R30, R97, R12, 0.5 ;  /* 0x3f000000611e7423 */ /* 0x000fe4000000200c */
[----:B0-----:R-:W-:Y:S01]  /*fe90*/  FMUL R9, R9, R10 ;  /* 0x0000000a09097220 */ /* 0x001fe20000400000 */
[----:B------:R-:W-:Y:S02]  /*fea0*/  IMAD.SHL.U32 R10, R16, 0x800000, RZ ;  /* 0x00800000100a7824 */ /* 0x000fe400078e00ff */
[----:B------:R-:W-:Y:S01]  /*feb0*/  FADD R16, R34, -12583039 ;  /* 0xcb40007f22107421 */ /* 0x000fe20000000000 */
[----:B------:R-:W-:Y:S01]  /*fec0*/  FFMA.RM R14, R30, R11, 12582913 ;  /* 0x4b4000011e0e7423 */ /* 0x000fe2000000400b */
[----:B------:R-:W-:-:S02]  /*fed0*/  IMAD.SHL.U32 R34, R34, 0x800000, RZ ;  /* 0x0080000022227824 */ /* 0x000fc400078e00ff */
[----:B------:R-:W-:Y:S01]  /*fee0*/  FMUL R10, R10, R105 ;  /* 0x000000690a0a7220 */ /* 0x000fe20000400000 */
[----:B------:R-:W-:Y:S01]  /*fef0*/  FFMA R16, R39, 1.4426950216293334961, -R16 ;  /* 0x3fb8aa3b27107823 */ /* 0x000fe20000000810 */
[----:B------:R-:W-:-:S03]  /*ff00*/  FADD R30, R14, -12583039 ;  /* 0xcb40007f0e1e7421 */ /* 0x000fc60000000000 */
[----:B------:R-:W-:Y:S01]  /*ff10*/  FFMA R54, R39, 1.925963033500011079e-08, R16 ;  /* 0x32a5706027367823 */ /* 0x000fe20000000010 */
[----:B------:R-:W-:Y:S01]  /*ff20*/  SHF.L.U32 R16, R18, 0x17, RZ ;  /* 0x0000001712107819 */ /* 0x000fe200000006ff */
[----:B------:R0:W1:Y:S01]  /*ff30*/  MUFU.EX2 R39, R36 ;  /* 0x0000002400277308 */ /* 0x0000620000000800 */
[----:B------:R-:W-:Y:S01]  /*ff40*/  FADD R18, R32, -12583039 ;  /* 0xcb40007f20127421 */ /* 0x000fe20000000000 */
[----:B------:R-:W-:Y:S02]  /*ff50*/  FFMA R30, R97, 1.4426950216293334961, -R30 ;  /* 0x3fb8aa3b611e7823 */ /* 0x000fe4000000081e */
[----:B------:R-:W-:Y:S01]  /*ff60*/  FMUL R16, R16, R103 ;  /* 0x0000006710107220 */ /* 0x000fe20000400000 */
[----:B------:R-:W-:Y:S01]  /*ff70*/  FFMA R18, R17, 1.4426950216293334961, -R18 ;  /* 0x3fb8aa3b11127823 */ /* 0x000fe20000000812 */
[----:B------:R-:W-:Y:S01]  /*ff80*/  FFMA R52, R97, 1.925963033500011079e-08, R30 ;  /* 0x32a5706061347823 */ /* 0x000fe2000000001e */
[-C--:B------:R-:W-:Y:S01]  /*ff90*/  FFMA.SAT R30, R35, R12.reuse, 0.5 ;  /* 0x3f000000231e7423 */ /* 0x080fe2000000200c */
[----:B------:R-:W2:Y:S01]  /*ffa0*/  MUFU.EX2 R97, R48 ;  /* 0x0000003000617308 */ /* 0x000ea20000000800 */
[----:B------:R-:W-:Y:S01]  /*ffb0*/  FFMA R56, R17, 1.925963033500011079e-08, R18 ;  /* 0x32a5706011387823 */ /* 0x000fe20000000012 */
[----:B------:R-:W-:Y:S01]  /*ffc0*/  FADD R18, R38, -12583039 ;  /* 0xcb40007f26127421 */ /* 0x000fe20000000000 */
[----:B------:R-:W-:Y:S01]  /*ffd0*/  FFMA.RM R30, R30, R11, 12582913 ;  /* 0x4b4000011e1e7423 */ /* 0x000fe2000000400b */
[----:B0-----:R-:W-:Y:S01]  /*ffe0*/  FFMA.SAT R36, R33, R12, 0.5 ;  /* 0x3f00000021247423 */ /* 0x001fe2000000200c */
[----:B------:R-:W-:Y:S01]  /*fff0*/  SHF.L.U32 R38, R38, 0x17, RZ ;  /* 0x0000001726267819 */ /* 0x000fe200000006ff */
[----:B------:R-:W-:-:S02]  /*10000*/  FFMA R18, R37, 1.4426950216293334961, -R18 ;  /* 0x3fb8aa3b25127823 */ /* 0x000fc40000000812 */
[----:B------:R-:W-:Y:S01]  /*10010*/  FFMA.RM R36, R36, R11, 12582913 ;  /* 0x4b40000124247423 */ /* 0x000fe2000000400b */
[----:B-1----:R-:W-:Y:S01]  /*10020*/  FMUL R17, R20, R39 ;  /* 0x0000002714117220 */ /* 0x002fe20000400000 */
[-C--:B------:R-:W-:Y:S01]  /*10030*/  FFMA.SAT R20, R19, R12.reuse, 0.5 ;  /* 0x3f00000013147423 */ /* 0x080fe2000000200c */
[----:B------:R-:W-:Y:S01]  /*10040*/  FFMA R58, R37, 1.925963033500011079e-08, R18 ;  /* 0x32a57060253a7823 */ /* 0x000fe20000000012 */
[----:B------:R-:W0:Y:S01]  /*10050*/  MUFU.EX2 R39, R40 ;  /* 0x0000002800277308 */ /* 0x000e220000000800 */
[----:B------:R-:W-:Y:S02]  /*10060*/  IMAD.SHL.U32 R18, R22, 0x800000, RZ ;  /* 0x0080000016127824 */ /* 0x000fe400078e00ff */
[----:B------:R-:W-:Y:S01]  /*10070*/  FFMA.RM R37, R20, R11, 12582913 ;  /* 0x4b40000114257423 */ /* 0x000fe2000000400b */
[----:B------:R-:W-:-:S03]  /*10080*/  FFMA.SAT R22, R21, R12, 0.5 ;  /* 0x3f00000015167423 */ /* 0x000fc6000000200c */
[----:B------:R-:W-:-:S04]  /*10090*/  FADD R20, R37, -12583039 ;  /* 0xcb40007f25147421 */ /* 0x000fc80000000000 */
[----:B------:R-:W-:-:S04]  /*100a0*/  FFMA R20, R19, 1.4426950216293334961, -R20 ;  /* 0x3fb8aa3b13147823 */ /* 0x000fc80000000814 */
[----:B------:R-:W-:Y:S01]  /*100b0*/  FFMA R60, R19, 1.925963033500011079e-08, R20 ;  /* 0x32a57060133c7823 */ /* 0x000fe20000000014 */
[----:B------:R-:W-:Y:S01]  /*100c0*/  FADD R20, R30, -12583039 ;  /* 0xcb40007f1e147421 */ /* 0x000fe20000000000 */
[----:B--2---:R-:W-:Y:S01]  /*100d0*/  FMUL R19, R24, R97 ;  /* 0x0000006118137220 */ /* 0x004fe20000400000 */
[----:B0-----:R-:W-:Y:S01]  /*100e0*/  FMUL R18, R18, R39 ;  /* 0x0000002712127220 */ /* 0x001fe20000400000 */
[----:B------:R0:W1:Y:S01]  /*100f0*/  MUFU.EX2 R97, R50 ;  /* 0x0000003200617308 */ /* 0x0000620000000800 */
[----:B------:R-:W-:-:S04]  /*10100*/  FFMA R20, R35, 1.4426950216293334961, -R20 ;  /* 0x3fb8aa3b23147823 */ /* 0x000fc80000000814 */
[----:B------:R-:W-:Y:S01]  /*10110*/  FFMA R39, R35, 1.925963033500011079e-08, R20 ;  /* 0x32a5706023277823 */ /* 0x000fe20000000014 */
[----:B------:R-:W-:Y:S01]  /*10120*/  FFMA.RM R35, R22, R11, 12582913 ;  /* 0x4b40000116237423 */ /* 0x000fe2000000400b */
[----:B------:R-:W-:Y:S02]  /*10130*/  IMAD.SHL.U32 R22, R28, 0x800000, RZ ;  /* 0x008000001c167824 */ /* 0x000fe400078e00ff */
[----:B------:R-:W-:Y:S02]  /*10140*/  IMAD.SHL.U32 R20, R26, 0x800000, RZ ;  /* 0x008000001a147824 */ /* 0x000fe400078e00ff */
[----:B------:R-:W-:Y:S01]  /*10150*/  FADD R24, R35, -12583039 ;  /* 0xcb40007f23187421 */ /* 0x000fe20000000000 */
[-C--:B------:R-:W-:Y:S01]  /*10160*/  FFMA.SAT R26, R25, R12.reuse, 0.5 ;  /* 0x3f000000191a7423 */ /* 0x080fe2000000200c */
[-C--:B0-----:R-:W-:Y:S01]  /*10170*/  FFMA.SAT R50, R29, R12.reuse, 0.5 ;  /* 0x3f0000001d327423 */ /* 0x081fe2000000200c */
[----:B------:R-:W-:Y:S01]  /*10180*/  FMUL R20, R20, R99 ;  /* 0x0000006314147220 */ /* 0x000fe20000400000 */
[C---:B------:R-:W-:Y:S01]  /*10190*/  FFMA R24, R21.reuse, 1.4426950216293334961, -R24 ;  /* 0x3fb8aa3b15187823 */ /* 0x040fe20000000818 */
[----:B------:R-:W-:Y:S03]  /*101a0*/  MUFU.EX2 R99, R58 ;  /* 0x0000003a00637308 */ /* 0x000fe60000000800 */
[----:B------:R-:W-:Y:S01]  /*101b0*/  FFMA R28, R21, 1.925963033500011079e-08, R24 ;  /* 0x32a57060151c7823 */ /* 0x000fe20000000018 */
[----:B-1----:R-:W-:Y:S01]  /*101c0*/  FMUL R21, R22, R97 ;  /* 0x0000006116157220 */ /* 0x002fe20000400000 */
[----:B------:R-:W-:Y:S01]  /*101d0*/  FADD R22, R36, -12583039 ;  /* 0xcb40007f24167421 */ /* 0x000fe20000000000 */
[----:B------:R-:W-:-:S02]  /*101e0*/  FFMA.SAT R24, R23, R12, 0.5 ;  /* 0x3f00000017187423 */ /* 0x000fc4000000200c */
[----:B------:R-:W0:Y:S01]  /*101f0*/  MUFU.EX2 R97, R52 ;  /* 0x0000003400617308 */ /* 0x000e220000000800 */
[----:B------:R-:W-:-:S04]  /*10200*/  FFMA R22, R33, 1.4426950216293334961, -R22 ;  /* 0x3fb8aa3b21167823 */ /* 0x000fc80000000816 */
[----:B------:R-:W-:Y:S01]  /*10210*/  FFMA R40, R33, 1.925963033500011079e-08, R22 ;  /* 0x32a5706021287823 */ /* 0x000fe20000000016 */
[----:B------:R-:W-:Y:S01]  /*10220*/  SHF.L.U32 R22, R14, 0x17, RZ ;  /* 0x000000170e167819 */ /* 0x000fe200000006ff */
[----:B------:R-:W-:Y:S01]  /*10230*/  FFMA.RM R14, R24, R11, 12582913 ;  /* 0x4b400001180e7423 */ /* 0x000fe2000000400b */
[----:B------:R-:W1:Y:S03]  /*10240*/  MUFU.EX2 R33, R54 ;  /* 0x0000003600217308 */ /* 0x000e660000000800 */
[C---:B------:R-:W-:Y:S01]  /*10250*/  FADD R24, R14.reuse, -12583039 ;  /* 0xcb40007f0e187421 */ /* 0x040fe20000000000 */
[----:B------:R-:W-:-:S03]  /*10260*/  IMAD.SHL.U32 R14, R14, 0x800000, RZ ;  /* 0x008000000e0e7824 */ /* 0x000fc600078e00ff */
[C---:B------:R-:W-:Y:S01]  /*10270*/  FFMA R24, R23.reuse, 1.4426950216293334961, -R24 ;  /* 0x3fb8aa3b17187823 */ /* 0x040fe20000000818 */
[----:B------:R-:W-:Y:S01]  /*10280*/  MUFU.EX2 R40, R40 ;  /* 0x0000002800287308 */ /* 0x000fe20000000800 */
[----:B0-----:R-:W-:Y:S02]  /*10290*/  FMUL R22, R22, R97 ;  /* 0x0000006116167220 */ /* 0x001fe40000400000 */
[----:B------:R-:W-:Y:S01]  /*102a0*/  FFMA R48, R23, 1.925963033500011079e-08, R24 ;  /* 0x32a5706017307823 */ /* 0x000fe20000000018 */
[----:B------:R-:W-:-:S04]  /*102b0*/  FFMA.SAT R24, R31, R12, 0.5 ;  /* 0x3f0000001f187423 */ /* 0x000fc8000000200c */
[----:B------:R-:W0:Y:S01]  /*102c0*/  MUFU.EX2 R97, R56 ;  /* 0x0000003800617308 */ /* 0x000e220000000800 */
[----:B-1----:R-:W-:Y:S01]  /*102d0*/  FMUL R23, R34, R33 ;  /* 0x0000002122177220 */ /* 0x002fe20000400000 */
[----:B------:R-:W-:Y:S01]  /*102e0*/  FFMA.RM R33, R24, R11, 12582913 ;  /* 0x4b40000118217423 */ /* 0x000fe2000000400b */
[----:B------:R-:W-:-:S03]  /*102f0*/  FFMA.SAT R34, R27, R12, 0.5 ;  /* 0x3f0000001b227423 */ /* 0x000fc6000000200c */
[----:B------:R-:W-:Y:S01]  /*10300*/  FADD R24, R33, -12583039 ;  /* 0xcb40007f21187421 */ /* 0x000fe20000000000 */
[----:B------:R-:W-:-:S03]  /*10310*/  FFMA.RM R34, R34, R11, 12582913 ;  /* 0x4b40000122227423 */ /* 0x000fc6000000400b */
[----:B------:R-:W-:-:S04]  /*10320*/  FFMA R24, R31, 1.4426950216293334961, -R24 ;  /* 0x3fb8aa3b1f187823 */ /* 0x000fc80000000818 */
[----:B------:R-:W-:Y:S01]  /*10330*/  FFMA R31, R31, 1.925963033500011079e-08, R24 ;  /* 0x32a570601f1f7823 */ /* 0x000fe20000000018 */
[----:B------:R-:W-:Y:S02]  /*10340*/  IMAD.SHL.U32 R24, R32, 0x800000, RZ ;  /* 0x0080000020187824 */ /* 0x000fe400078e00ff */
[----:B------:R-:W-:Y:S02]  /*10350*/  FFMA.RM R32, R26, R11, 12582913 ;  /* 0x4b4000011a207423 */ /* 0x000fe4000000400b */
[----:B0-----:R-:W-:Y:S02]  /*10360*/  FMUL R24, R24, R97 ;  /* 0x0000006118187220 */ /* 0x001fe40000400000 */
[C---:B------:R-:W-:Y:S01]  /*10370*/  FADD R26, R32.reuse, -12583039 ;  /* 0xcb40007f201a7421 */ /* 0x040fe20000000000 */
[----:B------:R-:W0:Y:S01]  /*10380*/  MUFU.EX2 R97, R60 ;  /* 0x0000003c00617308 */ /* 0x000e220000000800 */
[----:B------:R-:W-:Y:S02]  /*10390*/  IMAD.SHL.U32 R32, R32, 0x800000, RZ ;  /* 0x0080000020207824 */ /* 0x000fe400078e00ff */
[----:B------:R-:W-:-:S04]  /*103a0*/  FFMA R26, R25, 1.4426950216293334961, -R26 ;  /* 0x3fb8aa3b191a7823 */ /* 0x000fc8000000081a */
[----:B------:R-:W-:Y:S01]  /*103b0*/  FFMA R52, R25, 1.925963033500011079e-08, R26 ;  /* 0x32a5706019347823 */ /* 0x000fe2000000001a */
[----:B------:R-:W-:Y:S01]  /*103c0*/  FADD R26, R34, -12583039 ;  /* 0xcb40007f221a7421 */ /* 0x000fe20000000000 */
[----:B------:R-:W-:Y:S01]  /*103d0*/  FMUL R25, R38, R99 ;  /* 0x0000006326197220 */ /* 0x000fe20000400000 */
[----:B------:R-:W-:Y:S02]  /*103e0*/  FFMA.SAT R38, R15, R12, 0.5 ;  /* 0x3f0000000f267423 */ /* 0x000fe4000000200c */
[----:B------:R-:W-:-:S04]  /*103f0*/  FFMA R26, R27, 1.4426950216293334961, -R26 ;  /* 0x3fb8aa3b1b1a7823 */ /* 0x000fc8000000081a */
[----:B------:R-:W-:Y:S01]  /*10400*/  FFMA R54, R27, 1.925963033500011079e-08, R26 ;  /* 0x32a570601b367823 */ /* 0x000fe2000000001a */
[----:B------:R-:W-:Y:S02]  /*10410*/  IMAD.SHL.U32 R26, R37, 0x800000, RZ ;  /* 0x00800000251a7824 */ /* 0x000fe400078e00ff */
[----:B------:R-:W-:Y:S01]  /*10420*/  FFMA.RM R37, R38, R11, 12582913 ;  /* 0x4b40000126257423 */ /* 0x000fe2000000400b */
[----:B------:R-:W-:Y:S02]  /*10430*/  IMAD.SHL.U32 R27, R30, 0x800000, RZ ;  /* 0x008000001e1b7824 */ /* 0x000fe400078e00ff */
[----:B0-----:R-:W-:Y:S01]  /*10440*/  FMUL R26, R26, R97 ;  /* 0x000000611a1a7220 */ /* 0x001fe20000400000 */
[----:B------:R-:W-:Y:S01]  /*10450*/  FADD R38, R37, -12583039 ;  /* 0xcb40007f25267421 */ /* 0x000fe20000000000 */
[----:B------:R-:W-:Y:S03]  /*10460*/  MUFU.EX2 R97, R48 ;  /* 0x0000003000617308 */ /* 0x000fe60000000800 */
[----:B------:R-:W-:-:S04]  /*10470*/  FFMA R38, R15, 1.4426950216293334961, -R38 ;  /* 0x3fb8aa3b0f267823 */ /* 0x000fc80000000826 */
[----:B------:R-:W-:Y:S01]  /*10480*/  FFMA R56, R15, 1.925963033500011079e-08, R38 ;  /* 0x32a570600f387823 */ /* 0x000fe20000000026 */
[----:B------:R-:W-:Y:S01]  /*10490*/  FFMA.SAT R38, R13, R12, 0.5 ;  /* 0x3f0000000d267423 */ /* 0x000fe2000000200c */
[----:B------:R0:W1:Y:S03]  /*104a0*/  MUFU.EX2 R15, R28 ;  /* 0x0000001c000f7308 */ /* 0x0000660000000800 */
[-C--:B------:R-:W-:Y:S01]  /*104b0*/  FFMA.RM R12, R38, R11.reuse, 12582913 ;  /* 0x4b400001260c7423 */ /* 0x080fe2000000400b */
[----:B------:R-:W-:-:S03]  /*104c0*/  FFMA.RM R11, R50, R11, 12582913 ;  /* 0x4b400001320b7423 */ /* 0x000fc6000000400b */
[C---:B------:R-:W-:Y:S01]  /*104d0*/  FADD R38, R12.reuse, -12583039 ;  /* 0xcb40007f0c267421 */ /* 0x040fe20000000000 */
[----:B------:R-:W2:Y:S01]  /*104e0*/  MUFU.EX2 R50, R39 ;  /* 0x0000002700327308 */ /* 0x000ea20000000800 */
[----:B0-----:R-:W-:Y:S01]  /*104f0*/  SHF.L.U32 R28, R35, 0x17, RZ ;  /* 0x00000017231c7819 */ /* 0x001fe200000006ff */
[----:B------:R-:W-:Y:S02]  /*10500*/  IMAD.SHL.U32 R12, R12, 0x800000, RZ ;  /* 0x008000000c0c7824 */ /* 0x000fe400078e00ff */
[----:B------:R-:W-:-:S04]  /*10510*/  FFMA R38, R13, 1.4426950216293334961, -R38 ;  /* 0x3fb8aa3b0d267823 */ /* 0x000fc80000000826 */
[----:B------:R-:W-:Y:S01]  /*10520*/  FFMA R58, R13, 1.925963033500011079e-08, R38 ;  /* 0x32a570600d3a7823 */ /* 0x000fe20000000026 */
[----:B------:R-:W-:Y:S01]  /*10530*/  FADD R13, RZ, R3 ;  /* 0x00000003ff0d7221 */ /* 0x000fe20000000000 */
[----:B------:R-:W-:Y:S01]  /*10540*/  FADD R38, R11, -12583039 ;  /* 0xcb40007f0b267421 */ /* 0x000fe20000000000 */
[----:B-1----:R-:W-:Y:S01]  /*10550*/  FMUL R28, R28, R15 ;  /* 0x0000000f1c1c7220 */ /* 0x002fe20000400000 */
[----:B------:R-:W-:Y:S01]  /*10560*/  MUFU.EX2 R54, R54 ;  /* 0x0000003600367308 */ /* 0x000fe20000000800 */
[----:B------:R-:W-:Y:S01]  /*10570*/  FADD R13, R13, R0 ;  /* 0x000000000d0d7221 */ /* 0x000fe20000000000 */
[----:B------:R-:W-:Y:S01]  /*10580*/  FFMA R38, R29, 1.4426950216293334961, -R38 ;  /* 0x3fb8aa3b1d267823 */ /* 0x000fe20000000826 */
[----:B------:R-:W-:Y:S02]  /*10590*/  IMAD.SHL.U32 R11, R11, 0x800000, RZ ;  /* 0x008000000b0b7824 */ /* 0x000fe400078e00ff */
[----:B------:R-:W-:Y:S01]  /*105a0*/  FADD R13, R13, R2 ;  /* 0x000000020d0d7221 */ /* 0x000fe20000000000 */
[----:B------:R-:W-:Y:S01]  /*105b0*/  FFMA R60, R29, 1.925963033500011079e-08, R38 ;  /* 0x32a570601d3c7823 */ /* 0x000fe20000000026 */
[----:B--2---:R-:W-:Y:S01]  /*105c0*/  FMUL R27, R27, R50 ;  /* 0x000000321b1b7220 */ /* 0x004fe20000400000 */
[----:B------:R-:W0:Y:S01]  /*105d0*/  MUFU.EX2 R15, R52 ;  /* 0x00000034000f7308 */ /* 0x000e220000000800 */
[----:B------:R-:W-:Y:S01]  /*105e0*/  FADD R38, R13, R4 ;  /* 0x000000040d267221 */ /* 0x000fe20000000000 */
[----:B------:R-:W-:-:S03]  /*105f0*/  IMAD.SHL.U32 R29, R36, 0x800000, RZ ;  /* 0x00800000241d7824 */ /* 0x000fc600078e00ff */
[----:B------:R-:W-:Y:S01]  /*10600*/  FADD R13, R38, R5 ;  /* 0x00000005260d7221 */ /* 0x000fe20000000000 */
[----:B------:R-:W-:Y:S02]  /*10610*/  FMUL R29, R29, R40 ;  /* 0x000000281d1d7220 */ /* 0x000fe40000400000 */
[----:B------:R-:W-:Y:S01]  /*10620*/  MUFU.EX2 R35, R56 ;  /* 0x0000003800237308 */ /* 0x000fe20000000800 */
[----:B------:R-:W-:-:S04]  /*10630*/  FADD R38, R13, R6 ;  /* 0x000000060d267221 */ /* 0x000fc80000000000 */
[----:B------:R-:W-:-:S03]  /*10640*/  FADD R13, R38, R7 ;  /* 0x00000007260d7221 */ /* 0x000fc60000000000 */
[----:B------:R-:W-:Y:S01]  /*10650*/  MUFU.EX2 R39, R58 ;  /* 0x0000003a00277308 */ /* 0x000fe20000000800 */
[----:B------:R-:W-:Y:S01]  /*10660*/  FADD R38, R13, R8 ;  /* 0x000000080d267221 */ /* 0x000fe20000000000 */
[----:B0-----:R-:W-:-:S03]  /*10670*/  FMUL R32, R32, R15 ;  /* 0x0000000f20207220 */ /* 0x001fc60000400000 */
        /* <DEDUP_REMOVED lines=8> */
[----:B------:R0:W1:Y:S02]  /*10700*/  MUFU.EX2 R38, R31 ;  /* 0x0000001f00267308 */ /* 0x0000640000000800 */
[----:B------:R-:W-:-:S04]  /*10710*/  FADD R30, R13, R20 ;  /* 0x000000140d1e7221 */ /* 0x000fc80000000000 */
[----:B------:R-:W-:Y:S01]  /*10720*/  FADD R13, R30, R21 ;  /* 0x000000151e0d7221 */ /* 0x000fe20000000000 */
[----:B0-----:R-:W-:-:S03]  /*10730*/  SHF.L.U32 R31, R33, 0x17, RZ ;  /* 0x00000017211f7819 */ /* 0x001fc600000006ff */
[----:B------:R-:W-:Y:S01]  /*10740*/  FADD R30, R13, R22 ;  /* 0x000000160d1e7221 */ /* 0x000fe20000000000 */
[----:B------:R-:W-:Y:S01]  /*10750*/  IMAD.SHL.U32 R33, R34, 0x800000, RZ ;  /* 0x0080000022217824 */ /* 0x000fe200078e00ff */
[----:B------:R-:W-:Y:S02]  /*10760*/  SHF.L.U32 R34, R37, 0x17, RZ ;  /* 0x0000001725227819 */ /* 0x000fe400000006ff */
[----:B------:R-:W-:Y:S01]  /*10770*/  FADD R13, R30, R23 ;  /* 0x000000171e0d7221 */ /* 0x000fe20000000000 */
[----:B------:R-:W-:Y:S01]  /*10780*/  FMUL R33, R33, R54 ;  /* 0x0000003621217220 */ /* 0x000fe20000400000 */
[----:B-1----:R-:W-:Y:S02]  /*10790*/  FMUL R31, R31, R38 ;  /* 0x000000261f1f7220 */ /* 0x002fe40000400000 */
[----:B------:R-:W-:Y:S01]  /*107a0*/  FADD R30, R13, R24 ;  /* 0x000000180d1e7221 */ /* 0x000fe20000000000 */
[----:B------:R-:W-:Y:S01]  /*107b0*/  FMUL R34, R34, R35 ;  /* 0x0000002322227220 */ /* 0x000fe20000400000 */
[----:B------:R-:W-:-:S02]  /*107c0*/  FMUL R35, R12, R39 ;  /* 0x000000270c237220 */ /* 0x000fc40000400000 */
[----:B------:R-:W-:Y:S01]  /*107d0*/  FADD R13, R30, R25 ;  /* 0x000000191e0d7221 */ /* 0x000fe20000000000 */
[----:B------:R-:W-:-:S03]  /*107e0*/  FMUL R30, R14, R97 ;  /* 0x000000610e1e7220 */ /* 0x000fc60000400000 */
        /* <DEDUP_REMOVED lines=20> */
.L_x_929:
[----:B-1----:R-:W-:Y:S01]  /*10930*/  FADD R15, R40, R14 ;  /* 0x0000000e280f7221 */ /* 0x002fe20000000000 */
        /* <DEDUP_REMOVED lines=9> */
[----:B------:R-:W-:Y:S02]  /*109d0*/  MOV R12, R15 ;  /* 0x0000000f000c7202 */ /* 0x000fe40000000f00 */
[----:B------:R-:W-:-:S07]  /*109e0*/  MOV R38, 0x10a00 ;  /* 0x00010a0000267802 */ /* 0x000fce0000000f00 */
[----:B0-----:R-:W-:Y:S05]  /*109f0*/  CALL.REL.NOINC `($__internal_12_$__cuda_sm3x_div_rn_noftz_f32_slowpath) ;  /* 0x0000003c00b07944 */ /* 0x001fea0003c00000 */
[----:B------:R-:W-:-:S07]  /*10a00*/  IMAD.MOV.U32 R11, RZ, RZ, R40 ;  /* 0x000000ffff0b7224 */ /* 0x000fce00078e0028 */
.L_x_856:
[----:B------:R-:W-:Y:S05]  /*10a10*/  BSYNC.RECONVERGENT B3 ;  /* 0x0000000000037941 */ /* 0x000fea0003800200 */
.L_x_855:
        /* <DEDUP_REMOVED lines=10> */
[----:B------:R-:W-:Y:S02]  /*10ac0*/  MOV R12, R15 ;  /* 0x0000000f000c7202 */ /* 0x000fe40000000f00 */
[----:B------:R-:W-:-:S07]  /*10ad0*/  MOV R38, 0x10af0 ;  /* 0x00010af000267802 */ /* 0x000fce0000000f00 */
[----:B0-----:R-:W-:Y:S05]  /*10ae0*/  CALL.REL.NOINC `($__internal_12_$__cuda_sm3x_div_rn_noftz_f32_slowpath) ;  /* 0x0000003c00747944 */ /* 0x001fea0003c00000 */
[----:B------:R-:W-:-:S07]  /*10af0*/  IMAD.MOV.U32 R14, RZ, RZ, R40 ;  /* 0x000000ffff0e7224 */ /* 0x000fce00078e0028 */
.L_x_858:
[----:B------:R-:W-:Y:S05]  /*10b00*/  BSYNC.RECONVERGENT B3 ;  /* 0x0000000000037941 */ /* 0x000fea0003800200 */
.L_x_857:
        /* <DEDUP_REMOVED lines=14> */
.L_x_860:
[----:B------:R-:W-:Y:S05]  /*10bf0*/  BSYNC.RECONVERGENT B3 ;  /* 0x0000000000037941 */ /* 0x000fea0003800200 */
.L_x_859:
        /* <DEDUP_REMOVED lines=14> */
.L_x_862:
[----:B------:R-:W-:Y:S05]  /*10ce0*/  BSYNC.RECONVERGENT B3 ;  /* 0x0000000000037941 */ /* 0x000fea0003800200 */
.L_x_861:
        /* <DEDUP_REMOVED lines=14> */
.L_x_864:
[----:B------:R-:W-:Y:S05]  /*10dd0*/  BSYNC.RECONVERGENT B3 ;  /* 0x0000000000037941 */ /* 0x000fea0003800200 */
.L_x_863:
        /* <DEDUP_REMOVED lines=14> */
.L_x_866:
[----:B------:R-:W-:Y:S05]  /*10ec0*/  BSYNC.RECONVERGENT B3 ;  /* 0x0000000000037941 */ /* 0x000fea0003800200 */
.L_x_865:
        /* <DEDUP_REMOVED lines=14> */
.L_x_868:
[----:B------:R-:W-:Y:S05]  /*10fb0*/  BSYNC.RECONVERGENT B3 ;  /* 0x0000000000037941 */ /* 0x000fea0003800200 */
.L_x_867:
        /* <DEDUP_REMOVED lines=14> */
.L_x_870:
[----:B------:R-:W-:Y:S05]  /*110a0*/  BSYNC.RECONVERGENT B3 ;  /* 0x0000000000037941 */ /* 0x000fea0003800200 */
.L_x_869:
        /* <DEDUP_REMOVED lines=14> */
.L_x_872:
[----:B------:R-:W-:Y:S05]  /*11190*/  BSYNC.RECONVERGENT B3 ;  /* 0x0000000000037941 */ /* 0x000fea0003800200 */
.L_x_871:
        /* <DEDUP_REMOVED lines=14> */
.L_x_874:
[----:B------:R-:W-:Y:S05]  /*11280*/  BSYNC.RECONVERGENT B3 ;  /* 0x0000000000037941 */ /* 0x000fea0003800200 */
.L_x_873:
        /* <DEDUP_REMOVED lines=14> */
.L_x_876:
[----:B------:R-:W-:Y:S05]  /*11370*/  BSYNC.RECONVERGENT B3 ;  /* 0x0000000000037941 */ /* 0x000fea0003800200 */
.L_x_875:
        /* <DEDUP_REMOVED lines=14> */
.L_x_878:
[----:B------:R-:W-:Y:S05]  /*11460*/  BSYNC.RECONVERGENT B3 ;  /* 0x0000000000037941 */ /* 0x000fea0003800200 */
.L_x_877:
        /* <DEDUP_REMOVED lines=14> */
.L_x_880:
[----:B------:R-:W-:Y:S05]  /*11550*/  BSYNC.RECONVERGENT B3 ;  /* 0x0000000000037941 */ /* 0x000fea0003800200 */
.L_x_879:
        /* <DEDUP_REMOVED lines=14> */
.L_x_882:
[----:B------:R-:W-:Y:S05]  /*11640*/  BSYNC.RECONVERGENT B3 ;  /* 0x0000000000037941 */ /* 0x000fea0003800200 */
.L_x_881:
        /* <DEDUP_REMOVED lines=14> */
.L_x_884:
[----:B------:R-:W-:Y:S05]  /*11730*/  BSYNC.RECONVERGENT B3 ;  /* 0x0000000000037941 */ /* 0x000fea0003800200 */
.L_x_883:
        /* <DEDUP_REMOVED lines=14> */
.L_x_886:
[----:B------:R-:W-:Y:S05]  /*11820*/  BSYNC.RECONVERGENT B3 ;  /* 0x0000000000037941 */ /* 0x000fea0003800200 */
.L_x_885:
        /* <DEDUP_REMOVED lines=14> */
.L_x_888:
[----:B------:R-:W-:Y:S05]  /*11910*/  BSYNC.RECONVERGENT B3 ;  /* 0x0000000000037941 */ /* 0x000fea0003800200 */
.L_x_887:
        /* <DEDUP_REMOVED lines=14> */
.L_x_890:
[----:B------:R-:W-:Y:S05]  /*11a00*/  BSYNC.RECONVERGENT B3 ;  /* 0x0000000000037941 */ /* 0x000fea0003800200 */
.L_x_889:
        /* <DEDUP_REMOVED lines=14> */
.L_x_892:
[----:B------:R-:W-:Y:S05]  /*11af0*/  BSYNC.RECONVERGENT B3 ;  /* 0x0000000000037941 */ /* 0x000fea0003800200 */
.L_x_891:
        /* <DEDUP_REMOVED lines=14> */
.L_x_894:
[----:B------:R-:W-:Y:S05]  /*11be0*/  BSYNC.RECONVERGENT B3 ;  /* 0x0000000000037941 */ /* 0x000fea0003800200 */
.L_x_893:
        /* <DEDUP_REMOVED lines=14> */
.L_x_896:
[----:B------:R-:W-:Y:S05]  /*11cd0*/  BSYNC.RECONVERGENT B3 ;  /* 0x0000000000037941 */ /* 0x000fea0003800200 */
.L_x_895:
        /* <DEDUP_REMOVED lines=14> */
.L_x_898:
[----:B------:R-:W-:Y:S05]  /*11dc0*/  BSYNC.RECONVERGENT B3 ;  /* 0x0000000000037941 */ /* 0x000fea0003800200 */
.L_x_897:
        /* <DEDUP_REMOVED lines=14> */
.L_x_900:
[----:B------:R-:W-:Y:S05]  /*11eb0*/  BSYNC.RECONVERGENT B3 ;  /* 0x0000000000037941 */ /* 0x000fea0003800200 */
.L_x_899:
        /* <DEDUP_REMOVED lines=14> */
.L_x_902:
[----:B------:R-:W-:Y:S05]  /*11fa0*/  BSYNC.RECONVERGENT B3 ;  /* 0x0000000000037941 */ /* 0x000fea0003800200 */
.L_x_901:
        /* <DEDUP_REMOVED lines=14> */
.L_x_904:
[----:B------:R-:W-:Y:S05]  /*12090*/  BSYNC.RECONVERGENT B3 ;  /* 0x0000000000037941 */ /* 0x000fea0003800200 */
.L_x_903:
        /* <DEDUP_REMOVED lines=14> */
.L_x_906:
[----:B------:R-:W-:Y:S05]  /*12180*/  BSYNC.RECONVERGENT B3 ;  /* 0x0000000000037941 */ /* 0x000fea0003800200 */
.L_x_905:
        /* <DEDUP_REMOVED lines=14> */
.L_x_908:
[----:B------:R-:W-:Y:S05]  /*12270*/  BSYNC.RECONVERGENT B3 ;  /* 0x0000000000037941 */ /* 0x000fea0003800200 */
.L_x_907:
        /* <DEDUP_REMOVED lines=14> */
.L_x_910:
[----:B------:R-:W-:Y:S05]  /*12360*/  BSYNC.RECONVERGENT B3 ;  /* 0x0000000000037941 */ /* 0x000fea0003800200 */
.L_x_909:
        /* <DEDUP_REMOVED lines=14> */
.L_x_912:
[----:B------:R-:W-:Y:S05]  /*12450*/  BSYNC.RECONVERGENT B3 ;  /* 0x0000000000037941 */ /* 0x000fea0003800200 */
.L_x_911:
        /* <DEDUP_REMOVED lines=14> */
.L_x_914:
[----:B------:R-:W-:Y:S05]  /*12540*/  BSYNC.RECONVERGENT B3 ;  /* 0x0000000000037941 */ /* 0x000fea0003800200 */
.L_x_913:
        /* <DEDUP_REMOVED lines=14> */
.L_x_916:
[----:B------:R-:W-:Y:S05]  /*12630*/  BSYNC.RECONVERGENT B3 ;  /* 0x0000000000037941 */ /* 0x000fea0003800200 */
.L_x_915:
[C---:B------:R-:W-:Y:S01]  /*12640*/  VIADD R13, R95.reuse, 0x20 ;  /* 0x000000205f0d7836 */ /* 0x040fe20000000000 */
[----:B------:R-:W-:Y:S01]  /*12650*/  IADD3 R12, PT, PT, R95, 0x40, RZ ;  /* 0x000000405f0c7810 */ /* 0x000fe20007ffe0ff */
[----:B------:R-:W-:Y:S01]  /*12660*/  IMAD R15, R44, UR46, RZ ;  /* 0x0000002e2c0f7c24 */ /* 0x000fe2000f8e02ff */
[----:B------:R-:W-:Y:S02]  /*12670*/  @!P0 R2UR UR4, R42 ;  /* 0x000000002a0482ca */ /* 0x000fe400000e0000 */
[----:B------:R-:W-:Y:S01]  /*12680*/  ISETP.GE.U32.AND P1, PT, R13, UR50, PT ;  /* 0x000000320d007c0c */ /* 0x000fe2000bf26070 */
[----:B------:R-:W-:Y:S01]  /*12690*/  IMAD.MOV.U32 R13, RZ, RZ, RZ ;  /* 0x000000ffff0d7224 */ /* 0x000fe200078e00ff */
[----:B------:R-:W-:Y:S01]  /*126a0*/  ISETP.GE.U32.AND P3, PT, R12, UR50, PT ;  /* 0x000000320c007c0c */ /* 0x000fe2000bf66070 */
[----:B------:R-:W-:Y:S01]  /*126b0*/  IMAD.MOV.U32 R12, RZ, RZ, R95 ;  /* 0x000000ffff0c7224 */ /* 0x000fe200078e005f */
[----:B------:R-:W-:Y:S01]  /*126c0*/  @!P0 R2UR UR5, R43 ;  /* 0x000000002b0582ca */ /* 0x000fe200000e0000 */
[C---:B------:R-:W-:Y:S01]  /*126d0*/  IMAD R15, R46.reuse, UR47, R15 ;  /* 0x0000002f2e0f7c24 */ /* 0x040fe2000f8e020f */
[----:B------:R-:W-:Y:S01]  /*126e0*/  ISETP.GE.AND.EX P2, PT, RZ, UR51, PT, P1 ;  /* 0x00000033ff007c0c */ /* 0x000fe2000bf46310 */
[----:B------:R-:W-:Y:S01]  /*126f0*/  IMAD.WIDE.U32 R12, R46, UR46, R12 ;  /* 0x0000002e2e0c7c25 */ /* 0x000fe2000f8e000c */
[----:B------:R-:W-:-:S02]  /*12700*/  ISETP.GE.AND.EX P3, PT, RZ, UR51, PT, P3 ;  /* 0x00000033ff007c0c */ /* 0x000fc4000bf66330 */
[----:B------:R-:W-:Y:S02]  /*12710*/  ISETP.GE.U32.AND P5, PT, R91, UR50, PT ;  /* 0x000000325b007c0c */ /* 0x000fe4000bfa6070 */
[----:B------:R-:W-:Y:S02]  /*12720*/  IADD3 R13, PT, PT, R13, R15, RZ ;  /* 0x0000000f0d0d7210 */ /* 0x000fe40007ffe0ff */
[C---:B------:R-:W-:Y:S02]  /*12730*/  LEA R20, P1, R12.reuse, UR44, 0x2 ;  /* 0x0000002c0c147c11 */ /* 0x040fe4000f8210ff */
[----:B------:R-:W-:Y:S02]  /*12740*/  ISETP.GE.AND.EX P5, PT, RZ, UR51, PT, P5 ;  /* 0x00000033ff007c0c */ /* 0x000fe4000bfa6350 */
[----:B------:R-:W-:Y:S01]  /*12750*/  LEA.HI.X R21, R12, UR45, R13, 0x2, P1 ;  /* 0x0000002d0c157c11 */ /* 0x000fe200088f140d */
[----:B------:R-:W-:Y:S01]  /*12760*/  VIADD R12, R95, 0x80 ;  /* 0x000000805f0c7836 */ /* 0x000fe20000000000 */
[----:B------:R-:W-:-:S02]  /*12770*/  @!P2 R2UR UR6, R42 ;  /* 0x000000002a06a2ca */ /* 0x000fc400000e0000 */
[----:B------:R-:W-:Y:S01]  /*12780*/  @!P3 R2UR UR8, R42 ;  /* 0x000000002a08b2ca */ /* 0x000fe200000e0000 */
[----:B------:R-:W-:Y:S01]  /*12790*/  @!P0 STG.E desc[UR4][R20.64], R11 ;  /* 0x0000000b14008986 */ /* 0x000fe2000c101904 */
[----:B------:R-:W-:Y:S02]  /*127a0*/  ISETP.GE.U32.AND P0, PT, R83, UR50, PT ;  /* 0x0000003253007c0c */ /* 0x000fe4000bf06070 */
[C---:B------:R-:W-:Y:S02]  /*127b0*/  @!P3 R2UR UR9, R43.reuse ;  /* 0x000000002b09b2ca */ /* 0x040fe400000e0000 */
[----:B------:R-:W-:Y:S02]  /*127c0*/  ISETP.GE.AND.EX P0, PT, RZ, UR51, PT, P0 ;  /* 0x00000033ff007c0c */ /* 0x000fe4000bf06300 */
[----:B------:R-:W-:Y:S02]  /*127d0*/  @!P2 R2UR UR7, R43 ;  /* 0x000000002b07a2ca */ /* 0x000fe400000e0000 */
[----:B------:R-:W-:-:S02]  /*127e0*/  ISETP.GE.U32.AND P1, PT, R12, UR50, PT ;  /* 0x000000320c007c0c */ /* 0x000fc4000bf26070 */
[----:B------:R-:W-:Y:S02]  /*127f0*/  ISETP.GE.U32.AND P4, PT, R89, UR50, PT ;  /* 0x0000003259007c0c */ /* 0x000fe4000bf86070 */
[----:B------:R-:W-:Y:S02]  /*12800*/  ISETP.GE.AND.EX P1, PT, RZ, UR51, PT, P1 ;  /* 0x00000033ff007c0c */ /* 0x000fe4000bf26310 */
[----:B------:R-:W-:Y:S01]  /*12810*/  ISETP.GE.AND.EX P4, PT, RZ, UR51, PT, P4 ;  /* 0x00000033ff007c0c */ /* 0x000fe2000bf86340 */
[----:B------:R1:W-:Y:S01]  /*12820*/  @!P3 STG.E desc[UR8][R20.64+0x100], R0 ;  /* 0x000100001400b986 */ /* 0x0003e2000c101908 */
[----:B------:R-:W-:Y:S02]  /*12830*/  ISETP.GE.U32.AND P3, PT, R87, UR50, PT ;  /* 0x0000003257007c0c */ /* 0x000fe4000bf66070 */
[----:B------:R-:W-:Y:S01]  /*12840*/  @!P0 R2UR UR16, R42 ;  /* 0x000000002a1082ca */ /* 0x000fe200000e0000 */
[----:B------:R-:W-:Y:S01]  /*12850*/  @!P2 STG.E desc[UR6][R20.64+0x80], R14 ;  /* 0x0000800e1400a986 */ /* 0x000fe2000c101906 */
[----:B------:R-:W-:-:S02]  /*12860*/  @!P0 R2UR UR17, R43 ;  /* 0x000000002b1182ca */ /* 0x000fc400000e0000 */
[----:B------:R-:W-:Y:S02]  /*12870*/  @!P5 R2UR UR8, R42 ;  /* 0x000000002a08d2ca */ /* 0x000fe400000e0000 */
[----:B------:R-:W-:Y:S02]  /*12880*/  @!P5 R2UR UR9, R43 ;  /* 0x000000002b09d2ca */ /* 0x000fe400000e0000 */
[----:B------:R-:W-:Y:S01]  /*12890*/  ISETP.GE.U32.AND P6, PT, R93, UR50, PT ;  /* 0x000000325d007c0c */ /* 0x000fe2000bfc6070 */
[----:B-1----:R-:W-:Y:S01]  /*128a0*/  VIADD R0, R95, 0x60 ;  /* 0x000000605f007836 */ /* 0x002fe20000000000 */
[----:B------:R-:W-:Y:S02]  /*128b0*/  ISETP.GE.U32.AND P2, PT, R85, UR50, PT ;  /* 0x0000003255007c0c */ /* 0x000fe4000bf46070 */
[----:B------:R-:W-:Y:S02]  /*128c0*/  ISETP.GE.AND.EX P3, PT, RZ, UR51, PT, P3 ;  /* 0x00000033ff007c0c */ /* 0x000fe4000bf66330 */
[----:B------:R-:W-:Y:S01]  /*128d0*/  ISETP.GE.AND.EX P6, PT, RZ, UR51, PT, P6 ;  /* 0x00000033ff007c0c */ /* 0x000fe2000bfc6360 */
[----:B------:R-:W-:Y:S01]  /*128e0*/  @!P0 STG.E desc[UR16][R20.64+0x500], R10 ;  /* 0x0005000a14008986 */ /* 0x000fe2000c101910 */
[----:B------:R-:W-:-:S02]  /*128f0*/  ISETP.GE.AND.EX P2, PT, RZ, UR51, PT, P2 ;  /* 0x00000033ff007c0c */ /* 0x000fc4000bf46320 */
[----:B------:R-:W-:Y:S01]  /*12900*/  ISETP.GE.U32.AND P0, PT, R81, UR50, PT ;  /* 0x0000003251007c0c */ /* 0x000fe2000bf06070 */
[----:B------:R-:W-:Y:S01]  /*12910*/  @!P5 STG.E desc[UR8][R20.64+0x300], R6 ;  /* 0x000300061400d986 */ /* 0x000fe2000c101908 */
[----:B------:R-:W-:Y:S02]  /*12920*/  ISETP.GE.U32.AND P5, PT, R73, UR50, PT ;  /* 0x0000003249007c0c */ /* 0x000fe4000bfa6070 */
[C---:B------:R-:W-:Y:S02]  /*12930*/  @!P1 R2UR UR4, R42.reuse ;  /* 0x000000002a0492ca */ /* 0x040fe400000e0000 */
[C---:B------:R-:W-:Y:S02]  /*12940*/  @!P1 R2UR UR5, R43.reuse ;  /* 0x000000002b0592ca */ /* 0x040fe400000e0000 */
[----:B------:R-:W-:Y:S02]  /*12950*/  @!P4 R2UR UR10, R42 ;  /* 0x000000002a0ac2ca */ /* 0x000fe400000e0000 */
[----:B------:R-:W-:-:S02]  /*12960*/  @!P4 R2UR UR11, R43 ;  /* 0x000000002b0bc2ca */ /* 0x000fc400000e0000 */
[C---:B------:R-:W-:Y:S02]  /*12970*/  @!P3 R2UR UR12, R42.reuse ;  /* 0x000000002a0cb2ca */ /* 0x040fe400000e0000 */
[C---:B------:R-:W-:Y:S02]  /*12980*/  @!P3 R2UR UR13, R43.reuse ;  /* 0x000000002b0db2ca */ /* 0x040fe400000e0000 */
[----:B------:R-:W-:Y:S02]  /*12990*/  ISETP.GE.AND.EX P0, PT, RZ, UR51, PT, P0 ;  /* 0x00000033ff007c0c */ /* 0x000fe4000bf06300 */
[----:B------:R-:W-:Y:S01]  /*129a0*/  ISETP.GE.AND.EX P5, PT, RZ, UR51, PT, P5 ;  /* 0x00000033ff007c0c */ /* 0x000fe2000bfa6350 */
[----:B------:R-:W-:Y:S01]  /*129b0*/  @!P1 STG.E desc[UR4][R20.64+0x200], R4 ;  /* 0x0002000414009986 */ /* 0x000fe2000c101904 */
[C---:B------:R-:W-:Y:S02]  /*129c0*/  @!P6 R2UR UR6, R42.reuse ;  /* 0x000000002a06e2ca */ /* 0x040fe400000e0000 */
[----:B------:R-:W-:Y:S01]  /*129d0*/  @!P6 R2UR UR7, R43 ;  /* 0x000000002b07e2ca */ /* 0x000fe200000e0000 */
[----:B------:R-:W-:Y:S01]  /*129e0*/  @!P4 STG.E desc[UR10][R20.64+0x380], R7 ;  /* 0x000380071400c986 */ /* 0x000fe2000c10190a */
[----:B------:R-:W-:-:S02]  /*129f0*/  @!P2 R2UR UR14, R42 ;  /* 0x000000002a0ea2ca */ /* 0x000fc400000e0000 */
[----:B------:R-:W-:Y:S01]  /*12a00*/  @!P2 R2UR UR15, R43 ;  /* 0x000000002b0fa2ca */ /* 0x000fe200000e0000 */
[----:B------:R-:W-:Y:S01]  /*12a10*/  @!P3 STG.E desc[UR12][R20.64+0x400], R8 ;  /* 0x000400081400b986 */ /* 0x000fe2000c10190c */
[----:B------:R-:W-:Y:S02]  /*12a20*/  ISETP.GE.U32.AND P4, PT, R79, UR50, PT ;  /* 0x000000324f007c0c */ /* 0x000fe4000bf86070 */
[C---:B------:R-:W-:Y:S02]  /*12a30*/  @!P0 R2UR UR4, R42.reuse ;  /* 0x000000002a0482ca */ /* 0x040fe400000e0000 */
[C---:B------:R-:W-:Y:S02]  /*12a40*/  @!P0 R2UR UR5, R43.reuse ;  /* 0x000000002b0582ca */ /* 0x040fe400000e0000 */
[----:B------:R-:W-:Y:S01]  /*12a50*/  @!P5 R2UR UR12, R42 ;  /* 0x000000002a0cd2ca */ /* 0x000fe200000e0000 */
[----:B------:R1:W-:Y:S01]  /*12a60*/  @!P6 STG.E desc[UR6][R20.64+0x280], R5 ;  /* 0x000280051400e986 */ /* 0x0003e2000c101906 */
[----:B------:R-:W-:-:S02]  /*12a70*/  @!P5 R2UR UR13, R43 ;  /* 0x000000002b0dd2ca */ /* 0x000fc400000e0000 */
[----:B------:R-:W-:Y:S01]  /*12a80*/  ISETP.GE.AND.EX P4, PT, RZ, UR51, PT, P4 ;  /* 0x00000033ff007c0c */ /* 0x000fe2000bf86340 */
[----:B------:R2:W-:Y:S01]  /*12a90*/  @!P2 STG.E desc[UR14][R20.64+0x480], R9 ;  /* 0x000480091400a986 */ /* 0x0005e2000c10190e */
[----:B------:R-:W-:Y:S02]  /*12aa0*/  ISETP.GE.U32.AND P3, PT, R77, UR50, PT ;  /* 0x000000324d007c0c */ /* 0x000fe4000bf66070 */
[----:B------:R-:W-:Y:S02]  /*12ab0*/  ISETP.GE.U32.AND P6, PT, R75, UR50, PT ;  /* 0x000000324b007c0c */ /* 0x000fe4000bfc6070 */
[----:B------:R-:W-:Y:S01]  /*12ac0*/  ISETP.GE.U32.AND P2, PT, R71, UR50, PT ;  /* 0x0000003247007c0c */ /* 0x000fe2000bf46070 */
[----:B------:R2:W-:Y:S01]  /*12ad0*/  @!P0 STG.E desc[UR4][R20.64+0x580], R16 ;  /* 0x0005801014008986 */ /* 0x0005e2000c101904 */
[----:B------:R-:W-:Y:S02]  /*12ae0*/  ISETP.GE.U32.AND P1, PT, R69, UR50, PT ;  /* 0x0000003245007c0c */ /* 0x000fe4000bf26070 */
[----:B------:R-:W-:Y:S01]  /*12af0*/  ISETP.GE.AND.EX P3, PT, RZ, UR51, PT, P3 ;  /* 0x00000033ff007c0c */ /* 0x000fe2000bf66330 */
[----:B------:R2:W-:Y:S01]  /*12b00*/  @!P5 STG.E desc[UR12][R20.64+0x780], R37 ;  /* 0x000780251400d986 */ /* 0x0005e2000c10190c */
[----:B------:R-:W-:-:S02]  /*12b10*/  ISETP.GE.AND.EX P6, PT, RZ, UR51, PT, P6 ;  /* 0x00000033ff007c0c */ /* 0x000fc4000bfc6360 */
[----:B------:R-:W-:Y:S02]  /*12b20*/  ISETP.GE.AND.EX P2, PT, RZ, UR51, PT, P2 ;  /* 0x00000033ff007c0c */ /* 0x000fe4000bf46320 */
[----:B------:R-:W-:Y:S02]  /*12b30*/  ISETP.GE.AND.EX P1, PT, RZ, UR51, PT, P1 ;  /* 0x00000033ff007c0c */ /* 0x000fe4000bf26310 */
[----:B------:R-:W-:Y:S02]  /*12b40*/  ISETP.GE.U32.AND P0, PT, R65, UR50, PT ;  /* 0x0000003241007c0c */ /* 0x000fe4000bf06070 */
[----:B------:R-:W-:Y:S02]  /*12b50*/  ISETP.GE.U32.AND P5, PT, R67, UR50, PT ;  /* 0x0000003243007c0c */ /* 0x000fe4000bfa6070 */
[----:B------:R-:W-:Y:S02]  /*12b60*/  @!P4 R2UR UR6, R42 ;  /* 0x000000002a06c2ca */ /* 0x000fe400000e0000 */
[----:B------:R-:W-:-:S02]  /*12b70*/  @!P4 R2UR UR7, R43 ;  /* 0x000000002b07c2ca */ /* 0x000fc400000e0000 */
[----:B------:R-:W-:Y:S02]  /*12b80*/  ISETP.GE.AND.EX P0, PT, RZ, UR51, PT, P0 ;  /* 0x00000033ff007c0c */ /* 0x000fe4000bf06300 */
[----:B------:R-:W-:Y:S02]  /*12b90*/  ISETP.GE.AND.EX P5, PT, RZ, UR51, PT, P5 ;  /* 0x00000033ff007c0c */ /* 0x000fe4000bfa6350 */
[C---:B------:R-:W-:Y:S02]  /*12ba0*/  @!P3 R2UR UR8, R42.reuse ;  /* 0x000000002a08b2ca */ /* 0x040fe400000e0000 */
[C---:B------:R-:W-:Y:S02]  /*12bb0*/  @!P3 R2UR UR9, R43.reuse ;  /* 0x000000002b09b2ca */ /* 0x040fe400000e0000 */
[C---:B------:R-:W-:Y:S02]  /*12bc0*/  @!P6 R2UR UR10, R42.reuse ;  /* 0x000000002a0ae2ca */ /* 0x040fe400000e0000 */
[----:B------:R-:W-:Y:S01]  /*12bd0*/  @!P6 R2UR UR11, R43 ;  /* 0x000000002b0be2ca */ /* 0x000fe200000e0000 */
[----:B------:R2:W-:Y:S01]  /*12be0*/  @!P4 STG.E desc[UR6][R20.64+0x600], R17 ;  /* 0x000600111400c986 */ /* 0x0005e2000c101906 */
[----:B------:R-:W-:-:S02]  /*12bf0*/  @!P2 R2UR UR14, R42 ;  /* 0x000000002a0ea2ca */ /* 0x000fc400000e0000 */
[C---:B------:R-:W-:Y:S02]  /*12c00*/  @!P2 R2UR UR15, R43.reuse ;  /* 0x000000002b0fa2ca */ /* 0x040fe400000e0000 */
[C---:B------:R-:W-:Y:S02]  /*12c10*/  @!P1 R2UR UR16, R42.reuse ;  /* 0x000000002a1092ca */ /* 0x040fe400000e0000 */
[----:B------:R-:W-:Y:S01]  /*12c20*/  @!P1 R2UR UR17, R43 ;  /* 0x000000002b1192ca */ /* 0x000fe200000e0000 */
[----:B------:R2:W-:Y:S01]  /*12c30*/  @!P3 STG.E desc[UR8][R20.64+0x680], R18 ;  /* 0x000680121400b986 */ /* 0x0005e2000c101908 */
[----:B------:R-:W-:Y:S02]  /*12c40*/  ISETP.GE.U32.AND P4, PT, R63, UR50, PT ;  /* 0x000000323f007c0c */ /* 0x000fe4000bf86070 */
[----:B------:R-:W-:Y:S01]  /*12c50*/  @!P0 R2UR UR6, R42 ;  /* 0x000000002a0682ca */ /* 0x000fe200000e0000 */
[----:B------:R2:W-:Y:S01]  /*12c60*/  @!P6 STG.E desc[UR10][R20.64+0x700], R19 ;  /* 0x000700131400e986 */ /* 0x0005e2000c10190a */
[----:B------:R-:W-:-:S02]  /*12c70*/  @!P0 R2UR UR7, R43 ;  /* 0x000000002b0782ca */ /* 0x000fc400000e0000 */
[----:B------:R-:W-:Y:S01]  /*12c80*/  @!P5 R2UR UR4, R42 ;  /* 0x000000002a04d2ca */ /* 0x000fe200000e0000 */
[----:B------:R2:W-:Y:S01]  /*12c90*/  @!P2 STG.E desc[UR14][R20.64+0x800], R39 ;  /* 0x000800271400a986 */ /* 0x0005e2000c10190e */
[----:B------:R-:W-:Y:S02]  /*12ca0*/  @!P5 R2UR UR5, R43 ;  /* 0x000000002b05d2ca */ /* 0x000fe400000e0000 */
[----:B------:R-:W-:Y:S01]  /*12cb0*/  ISETP.GE.AND.EX P4, PT, RZ, UR51, PT, P4 ;  /* 0x00000033ff007c0c */ /* 0x000fe2000bf86340 */
[----:B------:R2:W-:Y:S01]  /*12cc0*/  @!P1 STG.E desc[UR16][R20.64+0x880], R97 ;  /* 0x0008806114009986 */ /* 0x0005e2000c101910 */
[----:B------:R-:W-:Y:S02]  /*12cd0*/  ISETP.GE.U32.AND P3, PT, R61, UR50, PT ;  /* 0x000000323d007c0c */ /* 0x000fe4000bf66070 */
[----:B------:R-:W-:Y:S02]  /*12ce0*/  ISETP.GE.U32.AND P2, PT, R59, UR50, PT ;  /* 0x000000323b007c0c */ /* 0x000fe4000bf46070 */
[----:B------:R-:W-:Y:S01]  /*12cf0*/  ISETP.GE.U32.AND P1, PT, R57, UR50, PT ;  /* 0x0000003239007c0c */ /* 0x000fe2000bf26070 */
[----:B------:R2:W-:Y:S01]  /*12d00*/  @!P0 STG.E desc[UR6][R20.64+0x980], R99 ;  /* 0x0009806314008986 */ /* 0x0005e2000c101906 */
[----:B------:R-:W-:-:S02]  /*12d10*/  ISETP.GE.U32.AND P6, PT, R55, UR50, PT ;  /* 0x0000003237007c0c */ /* 0x000fc4000bfc6070 */
[----:B------:R-:W-:Y:S01]  /*12d20*/  ISETP.GE.AND.EX P3, PT, RZ, UR51, PT, P3 ;  /* 0x00000033ff007c0c */ /* 0x000fe2000bf66330 */
[----:B------:R2:W-:Y:S01]  /*12d30*/  @!P5 STG.E desc[UR4][R20.64+0x900], R23 ;  /* 0x000900171400d986 */ /* 0x0005e2000c101904 */
[----:B------:R-:W-:Y:S01]  /*12d40*/  ISETP.GE.AND.EX P2, PT, RZ, UR51, PT, P2 ;  /* 0x00000033ff007c0c */ /* 0x000fe2000bf46320 */
[----:B------:R-:W3:Y:S01]  /*12d50*/  LDCU UR4, c[0x0][0x370] ;  /* 0x00006e00ff0477ac */ /* 0x000ee20008000800 */
[----:B------:R-:W-:Y:S01]  /*12d60*/  ISETP.GE.AND.EX P1, PT, RZ, UR51, PT, P1 ;  /* 0x00000033ff007c0c */ /* 0x000fe2000bf26310 */
[----:B-1----:R-:W3:Y:S01]  /*12d70*/  LDC R5, c[0x0][0x364] ;  /* 0x0000d900ff057b82 */ /* 0x002ee20000000800 */
        /* <DEDUP_REMOVED lines=11> */
[----:B------:R-:W-:Y:S02]  /*12e30*/  @!P1 R2UR UR15, R43 ;  /* 0x000000002b0f92ca */ /* 0x000fe400000e0000 */
[C---:B------:R-:W-:Y:S01]  /*12e40*/  @!P6 R2UR UR16, R42.reuse ;  /* 0x000000002a10e2ca */ /* 0x040fe200000e0000 */
[----:B---3--:R-:W-:Y:S01]  /*12e50*/  IMAD R5, R5, UR4, RZ ;  /* 0x0000000405057c24 */ /* 0x008fe2000f8e02ff */
        /* <DEDUP_REMOVED lines=44> */
.L_x_791:
[----:B------:R-:W-:Y:S05]  /*13120*/  EXIT ;  /* 0x000000000000794d */ /* 0x000fea0003800000 */
.L_x_854:
[----:B------:R-:W-:Y:S01]  /*13130*/  HFMA2 R12, -RZ, RZ, 0, 9.5367431640625e-07 ;  /* 0x00000010ff0c7431 */ /* 0x000fe200000001ff */
[----:B------:R-:W-:Y:S01]  /*13140*/  BSSY B1, `(.L_x_918) ;  /* 0x0000006000017945 */ /* 0x000fe20003800000 */
[----:B------:R-:W-:Y:S02]  /*13150*/  IMAD.MOV.U32 R11, RZ, RZ, 0x1f ;  /* 0x0000001fff0b7424 */ /* 0x000fe400078e00ff */
[----:B------:R-:W-:-:S07]  /*13160*/  IMAD.MOV.U32 R15, RZ, RZ, -0x1 ;  /* 0xffffffffff0f7424 */ /* 0x000fce00078e00ff */
[----:B------:R-:W-:Y:S05]  /*13170*/  WARPSYNC.COLLECTIVE R15, `(.L_x_919) ;  /* 0x000000000f087348 */ /* 0x000fea0003c00000 */
[----:B------:R0:W1:Y:S02]  /*13180*/  SHFL.BFLY P6, R14, R13, R12, R11 ;  /* 0x0c00000c0d0e7389 */ /* 0x00006400000c000b */
[----:B01----:R-:W-:Y:S05]  /*13190*/  ENDCOLLECTIVE ;  /* 0x000000000000791b */ /* 0x003fea0003800000 */
.L_x_919:
[----:B------:R-:W-:Y:S05]  /*131a0*/  BSYNC B1 ;  /* 0x0000000000017941 */ /* 0x000fea0003800000 */
.L_x_918:
[----:B------:R-:W-:Y:S01]  /*131b0*/  FMNMX R13, R14, R13, !PT ;  /* 0x0000000d0e0d7209 */ /* 0x000fe20007800000 */
[----:B------:R-:W-:Y:S01]  /*131c0*/  IMAD.MOV.U32 R11, RZ, RZ, 0x1f ;  /* 0x0000001fff0b7424 */ /* 0x000fe200078e00ff */
[----:B------:R-:W-:Y:S01]  /*131d0*/  MOV R12, 0x8 ;  /* 0x00000008000c7802 */ /* 0x000fe20000000f00 */
[----:B------:R-:W-:-:S07]  /*131e0*/  IMAD.MOV.U32 R15, RZ, RZ, -0x1 ;  /* 0xffffffffff0f7424 */ /* 0x000fce00078e00ff */
[----:B------:R-:W-:Y:S05]  /*131f0*/  WARPSYNC.COLLECTIVE R15, `(.L_x_920) ;  /* 0x000000000f087348 */ /* 0x000fea0003c00000 */
[----:B------:R0:W1:Y:S02]  /*13200*/  SHFL.BFLY P6, R14, R13, R12, R11 ;  /* 0x0c00000c0d0e7389 */ /* 0x00006400000c000b */
[----:B01----:R-:W-:Y:S05]  /*13210*/  ENDCOLLECTIVE ;  /* 0x000000000000791b */ /* 0x003fea0003800000 */
.L_x_920:
[----:B------:R-:W-:Y:S01]  /*13220*/  IMAD.MOV.U32 R12, RZ, RZ, 0x4 ;  /* 0x00000004ff0c7424 */ /* 0x000fe200078e00ff */
[----:B------:R-:W-:-:S04]  /*13230*/  FMNMX R0, R13, R14, !PT ;  /* 0x0000000e0d007209 */ /* 0x000fc80007800000 */
[----:B------:R-:W-:-:S07]  /*13240*/  MOV R13, R0 ;  /* 0x00000000000d7202 */ /* 0x000fce0000000f00 */
[----:B------:R-:W-:Y:S05]  /*13250*/  WARPSYNC.COLLECTIVE R15, `(.L_x_921) ;  /* 0x000000000f087348 */ /* 0x000fea0003c00000 */
[----:B------:R0:W1:Y:S02]  /*13260*/  SHFL.BFLY P6, R14, R13, R12, R11 ;  /* 0x0c00000c0d0e7389 */ /* 0x00006400000c000b */
[----:B01----:R-:W-:Y:S05]  /*13270*/  ENDCOLLECTIVE ;  /* 0x000000000000791b */ /* 0x003fea0003800000 */
.L_x_921:
[----:B------:R-:W-:Y:S01]  /*13280*/  HFMA2 R12, -RZ, RZ, 0, 1.1920928955078125e-07 ;  /* 0x00000002ff0c7431 */ /* 0x000fe200000001ff */
[----:B------:R-:W-:-:S05]  /*13290*/  FMNMX R2, R0, R14, !PT ;  /* 0x0000000e00027209 */ /* 0x000fca0007800000 */
[----:B------:R-:W-:-:S07]  /*132a0*/  IMAD.MOV.U32 R13, RZ, RZ, R2 ;  /* 0x000000ffff0d7224 */ /* 0x000fce00078e0002 */
[----:B------:R-:W-:Y:S05]  /*132b0*/  WARPSYNC.COLLECTIVE R15, `(.L_x_922) ;  /* 0x000000000f087348 */ /* 0x000fea0003c00000 */
[----:B------:R0:W1:Y:S02]  /*132c0*/  SHFL.BFLY P6, R14, R13, R12, R11 ;  /* 0x0c00000c0d0e7389 */ /* 0x00006400000c000b */
[----:B01----:R-:W-:Y:S05]  /*132d0*/  ENDCOLLECTIVE ;  /* 0x000000000000791b */ /* 0x003fea0003800000 */
.L_x_922:
[----:B------:R-:W-:Y:S01]  /*132e0*/  IMAD.MOV.U32 R12, RZ, RZ, 0x1 ;  /* 0x00000001ff0c7424 */ /* 0x000fe200078e00ff */
[----:B------:R-:W-:-:S05]  /*132f0*/  FMNMX R3, R2, R14, !PT ;  /* 0x0000000e02037209 */ /* 0x000fca0007800000 */
[----:B------:R-:W-:-:S07]  /*13300*/  IMAD.MOV.U32 R13, RZ, RZ, R3 ;  /* 0x000000ffff0d7224 */ /* 0x000fce00078e0003 */
[----:B------:R-:W-:Y:S05]  /*13310*/  WARPSYNC.COLLECTIVE R15, `(.L_x_923) ;  /* 0x000000000f087348 */ /* 0x000fea0003c00000 */
[----:B------:R0:W1:Y:S02]  /*13320*/  SHFL.BFLY P6, R14, R13, R12, R11 ;  /* 0x0c00000c0d0e7389 */ /* 0x00006400000c000b */
[----:B01----:R-:W-:Y:S05]  /*13330*/  ENDCOLLECTIVE ;  /* 0x000000000000791b */ /* 0x003fea0003800000 */
.L_x_923:
[----:B------:R-:W-:Y:S01]  /*13340*/  MOV R11, 0x3bbb989d ;  /* 0x3bbb989d000b7802 */ /* 0x000fe20000000f00 */
[----:B------:R-:W-:Y:S01]  /*13350*/  IMAD.MOV.U32 R12, RZ, RZ, 0x437c0000 ;  /* 0x437c0000ff0c7424 */ /* 0x000fe200078e00ff */
[----:B------:R-:W-:-:S05]  /*13360*/  FMNMX R3, R3, R14, !PT ;  /* 0x0000000e03037209 */ /* 0x000fca0007800000 */
        /* <DEDUP_REMOVED lines=32> */
[----:B------:R-:W-:-:S03]  /*13570*/  FFMA.SAT R15, R2, R11, 0.5 ;  /* 0x3f000000020f7423 */ /* 0x000fc6000000200b */
[-C--:B------:R-:W-:Y:S01]  /*13580*/  FFMA.RM R3, R3, R12.reuse, 12582913 ;  /* 0x4b40000103037423 */ /* 0x080fe2000000400c */
[----:B------:R-:W-:-:S03]  /*13590*/  FFMA.RM R15, R15, R12, 12582913 ;  /* 0x4b4000010f0f7423 */ /* 0x000fc6000000400c */
[----:B------:R-:W-:Y:S01]  /*135a0*/  FADD R13, R3, -12583039 ;  /* 0xcb40007f030d7421 */ /* 0x000fe20000000000 */
[----:B------:R-:W-:Y:S01]  /*135b0*/  FADD R17, R15, -12583039 ;  /* 0xcb40007f0f117421 */ /* 0x000fe20000000000 */
[----:B------:R-:W-:Y:S02]  /*135c0*/  IMAD.SHL.U32 R3, R3, 0x800000, RZ ;  /* 0x0080000003037824 */ /* 0x000fe400078e00ff */
[----:B------:R-:W-:Y:S01]  /*135d0*/  FFMA R13, R0, 1.4426950216293334961, -R13 ;  /* 0x3fb8aa3b000d7823 */ /* 0x000fe2000000080d */
[----:B------:R-:W-:-:S03]  /*135e0*/  FFMA R17, R2, 1.4426950216293334961, -R17 ;  /* 0x3fb8aa3b02117823 */ /* 0x000fc60000000811 */
[----:B------:R-:W-:Y:S01]  /*135f0*/  FFMA R13, R0, 1.925963033500011079e-08, R13 ;  /* 0x32a57060000d7823 */ /* 0x000fe2000000000d */
[----:B------:R-:W-:-:S03]  /*13600*/  FFMA R17, R2, 1.925963033500011079e-08, R17 ;  /* 0x32a5706002117823 */ /* 0x000fc60000000011 */
[----:B------:R0:W1:Y:S08]  /*13610*/  MUFU.EX2 R0, R13 ;  /* 0x0000000d00007308 */ /* 0x0000700000000800 */
[----:B------:R-:W2:Y:S01]  /*13620*/  MUFU.EX2 R17, R17 ;  /* 0x0000001100117308 */ /* 0x000ea20000000800 */
[----:B0-----:R-:W-:-:S04]  /*13630*/  FFMA.SAT R13, R4, R11, 0.5 ;  /* 0x3f000000040d7423 */ /* 0x001fc8000000200b */
[----:B------:R-:W-:Y:S01]  /*13640*/  FFMA.RM R13, R13, R12, 12582913 ;  /* 0x4b4000010d0d7423 */ /* 0x000fe2000000400c */
[----:B-1----:R-:W-:Y:S01]  /*13650*/  FMUL R3, R3, R0 ;  /* 0x0000000003037220 */ /* 0x002fe20000400000 */
[----:B------:R-:W-:Y:S02]  /*13660*/  SHF.L.U32 R0, R15, 0x17, RZ ;  /* 0x000000170f007819 */ /* 0x000fe400000006ff */
[C---:B------:R-:W-:Y:S01]  /*13670*/  FADD R15, R13.reuse, -12583039 ;  /* 0xcb40007f0d0f7421 */ /* 0x040fe20000000000 */
[----:B------:R-:W-:Y:S02]  /*13680*/  IMAD.SHL.U32 R2, R13, 0x800000, RZ ;  /* 0x008000000d027824 */ /* 0x000fe400078e00ff */
[----:B------:R-:W-:Y:S01]  /*13690*/  FFMA.SAT R13, R9, R11, 0.5 ;  /* 0x3f000000090d7423 */ /* 0x000fe2000000200b */
[----:B------:R-:W-:-:S03]  /*136a0*/  FFMA R15, R4, 1.4426950216293334961, -R15 ;  /* 0x3fb8aa3b040f7823 */ /* 0x000fc6000000080f */
[----:B------:R-:W-:Y:S01]  /*136b0*/  FFMA.RM R13, R13, R12, 12582913 ;  /* 0x4b4000010d0d7423 */ /* 0x000fe2000000400c */
[----:B--2---:R-:W-:Y:S01]  /*136c0*/  FMUL R0, R0, R17 ;  /* 0x0000001100007220 */ /* 0x004fe20000400000 */
[----:B------:R-:W-:Y:S02]  /*136d0*/  FFMA R15, R4, 1.925963033500011079e-08, R15 ;  /* 0x32a57060040f7823 */ /* 0x000fe4000000000f */
[----:B------:R-:W-:-:S04]  /*136e0*/  FADD R4, R13, -12583039 ;  /* 0xcb40007f0d047421 */ /* 0x000fc80000000000 */
[C---:B------:R-:W-:Y:S01]  /*136f0*/  FFMA R4, R9.reuse, 1.4426950216293334961, -R4 ;  /* 0x3fb8aa3b09047823 */ /* 0x040fe20000000804 */
[----:B------:R-:W0:Y:S03]  /*13700*/  MUFU.EX2 R15, R15 ;  /* 0x0000000f000f7308 */ /* 0x000e260000000800 */
[----:B------:R-:W-:Y:S01]  /*13710*/  FFMA R9, R9, 1.925963033500011079e-08, R4 ;  /* 0x32a5706009097823 */ /* 0x000fe20000000004 */
[----:B------:R-:W-:Y:S02]  /*13720*/  IMAD.SHL.U32 R4, R13, 0x800000, RZ ;  /* 0x008000000d047824 */ /* 0x000fe400078e00ff */
[----:B------:R-:W-:-:S03]  /*13730*/  FFMA.SAT R13, R5, R11, 0.5 ;  /* 0x3f000000050d7423 */ /* 0x000fc6000000200b */
[----:B------:R-:W1:Y:S01]  /*13740*/  MUFU.EX2 R9, R9 ;  /* 0x0000000900097308 */ /* 0x000e620000000800 */
[----:B------:R-:W-:-:S04]  /*13750*/  FFMA.RM R13, R13, R12, 12582913 ;  /* 0x4b4000010d0d7423 */ /* 0x000fc8000000400c */
[----:B------:R-:W-:Y:S01]  /*13760*/  FADD R14, R13, -12583039 ;  /* 0xcb40007f0d0e7421 */ /* 0x000fe20000000000 */
[----:B0-----:R-:W-:-:S03]  /*13770*/  FMUL R2, R2, R15 ;  /* 0x0000000f02027220 */ /* 0x001fc60000400000 */
[----:B------:R-:W-:-:S04]  /*13780*/  FFMA R14, R5, 1.4426950216293334961, -R14 ;  /* 0x3fb8aa3b050e7823 */ /* 0x000fc8000000080e */
[----:B------:R-:W-:Y:S01]  /*13790*/  FFMA R14, R5, 1.925963033500011079e-08, R14 ;  /* 0x32a57060050e7823 */ /* 0x000fe2000000000e */
[----:B------:R-:W-:Y:S01]  /*137a0*/  SHF.L.U32 R5, R13, 0x17, RZ ;  /* 0x000000170d057819 */ /* 0x000fe200000006ff */
[----:B-1----:R-:W-:Y:S01]  /*137b0*/  FMUL R4, R4, R9 ;  /* 0x0000000904047220 */ /* 0x002fe20000400000 */
[----:B------:R-:W-:-:S03]  /*137c0*/  FFMA.SAT R9, R6, R11, 0.5 ;  /* 0x3f00000006097423 */ /* 0x000fc6000000200b */
[----:B------:R-:W0:Y:S01]  /*137d0*/  MUFU.EX2 R14, R14 ;  /* 0x0000000e000e7308 */ /* 0x000e220000000800 */
[----:B------:R-:W-:-:S04]  /*137e0*/  FFMA.RM R9, R9, R12, 12582913 ;  /* 0x4b40000109097423 */ /* 0x000fc8000000400c */
[----:B------:R-:W-:-:S04]  /*137f0*/  FADD R13, R9, -12583039 ;  /* 0xcb40007f090d7421 */ /* 0x000fc80000000000 */
[----:B------:R-:W-:-:S04]  /*13800*/  FFMA R13, R6, 1.4426950216293334961, -R13 ;  /* 0x3fb8aa3b060d7823 */ /* 0x000fc8000000080d */
[----:B------:R-:W-:Y:S01]  /*13810*/  FFMA R13, R6, 1.925963033500011079e-08, R13 ;  /* 0x32a57060060d7823 */ /* 0x000fe2000000000d */
[----:B------:R-:W-:Y:S02]  /*13820*/  IMAD.SHL.U32 R6, R9, 0x800000, RZ ;  /* 0x0080000009067824 */ /* 0x000fe400078e00ff */
[----:B------:R-:W-:Y:S01]  /*13830*/  FFMA.SAT R9, R7, R11, 0.5 ;  /* 0x3f00000007097423 */ /* 0x000fe2000000200b */
[----:B0-----:R-:W-:-:S03]  /*13840*/  FMUL R5, R5, R14 ;  /* 0x0000000e05057220 */ /* 0x001fc60000400000 */
        /* <DEDUP_REMOVED lines=17> */
[----:B0-----:R-:W-:Y:S02]  /*13960*/  FMUL R7, R7, R14 ;  /* 0x0000000e07077220 */ /* 0x001fe40000400000 */
[C---:B------:R-:W-:Y:S01]  /*13970*/  FADD R15, R9.reuse, -12583039 ;  /* 0xcb40007f090f7421 */ /* 0x040fe20000000000 */
[----:B------:R-:W-:-:S03]  /*13980*/  IMAD.SHL.U32 R9, R9, 0x800000, RZ ;  /* 0x0080000009097824 */ /* 0x000fc600078e00ff */
[----:B------:R-:W-:-:S04]  /*13990*/  FFMA R15, R10, 1.4426950216293334961, -R15 ;  /* 0x3fb8aa3b0a0f7823 */ /* 0x000fc8000000080f */
[----:B------:R-:W-:-:S04]  /*139a0*/  FFMA R15, R10, 1.925963033500011079e-08, R15 ;  /* 0x32a570600a0f7823 */ /* 0x000fc8000000000f */
[----:B------:R-:W0:Y:S01]  /*139b0*/  MUFU.EX2 R10, R15 ;  /* 0x0000000f000a7308 */ /* 0x000e220000000800 */
[----:B-1----:R-:W-:Y:S01]  /*139c0*/  FMUL R8, R8, R13 ;  /* 0x0000000d08087220 */ /* 0x002fe20000400000 */
[----:B------:R-:W-:-:S04]  /*139d0*/  FFMA.SAT R13, R16, R11, 0.5 ;  /* 0x3f000000100d7423 */ /* 0x000fc8000000200b */
[----:B------:R-:W-:-:S04]  /*139e0*/  FFMA.RM R13, R13, R12, 12582913 ;  /* 0x4b4000010d0d7423 */ /* 0x000fc8000000400c */
[----:B------:R-:W-:-:S04]  /*139f0*/  FADD R17, R13, -12583039 ;  /* 0xcb40007f0d117421 */ /* 0x000fc80000000000 */
[----:B------:R-:W-:Y:S01]  /*13a00*/  FFMA R17, R16, 1.4426950216293334961, -R17 ;  /* 0x3fb8aa3b10117823 */ /* 0x000fe20000000811 */
[----:B0-----:R-:W-:Y:S01]  /*13a10*/  FMUL R9, R9, R10 ;  /* 0x0000000a09097220 */ /* 0x001fe20000400000 */
[----:B------:R-:W-:Y:S02]  /*13a20*/  IMAD.SHL.U32 R10, R13, 0x800000, RZ ;  /* 0x008000000d0a7824 */ /* 0x000fe400078e00ff */
[----:B------:R-:W-:Y:S01]  /*13a30*/  FFMA.SAT R13, R18, R11, 0.5 ;  /* 0x3f000000120d7423 */ /* 0x000fe2000000200b */
[----:B------:R-:W-:-:S03]  /*13a40*/  FFMA R17, R16, 1.925963033500011079e-08, R17 ;  /* 0x32a5706010117823 */ /* 0x000fc60000000011 */
[----:B------:R-:W-:-:S03]  /*13a50*/  FFMA.RM R13, R13, R12, 12582913 ;  /* 0x4b4000010d0d7423 */ /* 0x000fc6000000400c */
[----:B------:R-:W0:Y:S01]  /*13a60*/  MUFU.EX2 R17, R17 ;  /* 0x0000001100117308 */ /* 0x000e220000000800 */
        /* <DEDUP_REMOVED lines=149> */
[----:B------:R0:W1:Y:S02]  /*143c0*/  MUFU.EX2 R34, R15 ;  /* 0x0000000f00227308 */ /* 0x0000640000000800 */
[----:B0-----:R-:W-:Y:S02]  /*143d0*/  IMAD.MOV.U32 R15, RZ, RZ, -0x1 ;  /* 0xffffffffff0f7424 */ /* 0x001fe400078e00ff */
[----:B-1----:R-:W-:Y:S01]  /*143e0*/  FMUL R34, R13, R34 ;  /* 0x000000220d227220 */ /* 0x002fe20000400000 */
[-C--:B------:R-:W-:Y:S01]  /*143f0*/  FFMA.SAT R13, R72, R11.reuse, 0.5 ;  /* 0x3f000000480d7423 */ /* 0x080fe2000000200b */
[----:B------:R-:W-:-:S03]  /*14400*/  FFMA.SAT R11, R74, R11, 0.5 ;  /* 0x3f0000004a0b7423 */ /* 0x000fc6000000200b */
[-C--:B------:R-:W-:Y:S01]  /*14410*/  FFMA.RM R13, R13, R12.reuse, 12582913 ;  /* 0x4b4000010d0d7423 */ /* 0x080fe2000000400c */
[----:B------:R-:W-:-:S03]  /*14420*/  FFMA.RM R12, R11, R12, 12582913 ;  /* 0x4b4000010b0c7423 */ /* 0x000fc6000000400c */
[C---:B------:R-:W-:Y:S01]  /*14430*/  FADD R11, R13.reuse, -12583039 ;  /* 0xcb40007f0d0b7421 */ /* 0x040fe20000000000 */
[----:B------:R-:W-:-:S03]  /*14440*/  IMAD.SHL.U32 R13, R13, 0x800000, RZ ;  /* 0x008000000d0d7824 */ /* 0x000fc600078e00ff */
[----:B------:R-:W-:-:S04]  /*14450*/  FFMA R11, R72, 1.4426950216293334961, -R11 ;  /* 0x3fb8aa3b480b7823 */ /* 0x000fc8000000080b */
[----:B------:R-:W-:Y:S01]  /*14460*/  FFMA R72, R72, 1.925963033500011079e-08, R11 ;  /* 0x32a5706048487823 */ /* 0x000fe2000000000b */
[C---:B------:R-:W-:Y:S01]  /*14470*/  FADD R11, R12.reuse, -12583039 ;  /* 0xcb40007f0c0b7421 */ /* 0x040fe20000000000 */
[----:B------:R-:W-:-:S03]  /*14480*/  IMAD.SHL.U32 R12, R12, 0x800000, RZ ;  /* 0x008000000c0c7824 */ /* 0x000fc600078e00ff */
[C---:B------:R-:W-:Y:S01]  /*14490*/  FFMA R11, R74.reuse, 1.4426950216293334961, -R11 ;  /* 0x3fb8aa3b4a0b7823 */ /* 0x040fe2000000080b */
[----:B------:R-:W0:Y:S03]  /*144a0*/  MUFU.EX2 R72, R72 ;  /* 0x0000004800487308 */ /* 0x000e260000000800 */
[----:B------:R-:W-:-:S05]  /*144b0*/  FFMA R74, R74, 1.925963033500011079e-08, R11 ;  /* 0x32a570604a4a7823 */ /* 0x000fca000000000b */
[----:B------:R-:W1:Y:S01]  /*144c0*/  MUFU.EX2 R11, R74 ;  /* 0x0000004a000b7308 */ /* 0x000e620000000800 */
[----:B0-----:R-:W-:Y:S01]  /*144d0*/  FMUL R35, R13, R72 ;  /* 0x000000480d237220 */ /* 0x001fe20000400000 */
[----:B-1----:R-:W-:Y:S01]  /*144e0*/  FMUL R36, R12, R11 ;  /* 0x0000000b0c247220 */ /* 0x002fe20000400000 */
[----:B------:R-:W-:-:S04]  /*144f0*/  FADD R11, RZ, R3 ;  /* 0x00000003ff0b7221 */ /* 0x000fc80000000000 */
        /* <DEDUP_REMOVED lines=28> */
[----:B------:R-:W-:-:S03]  /*146c0*/  IMAD.MOV.U32 R11, RZ, RZ, 0x1f ;  /* 0x0000001fff0b7424 */ /* 0x000fc600078e00ff */
[----:B------:R-:W-:Y:S01]  /*146d0*/  FADD R13, R12, R35 ;  /* 0x000000230c0d7221 */ /* 0x000fe20000000000 */
[----:B------:R-:W-:-:S03]  /*146e0*/  HFMA2 R12, -RZ, RZ, 0, 9.5367431640625e-07 ;  /* 0x00000010ff0c7431 */ /* 0x000fc600000001ff */
[----:B------:R-:W-:-:S07]  /*146f0*/  FADD R13, R13, R36 ;  /* 0x000000240d0d7221 */ /* 0x000fce0000000000 */
[----:B------:R-:W-:Y:S05]  /*14700*/  WARPSYNC.COLLECTIVE R15, `(.L_x_924) ;  /* 0x000000000f087348 */ /* 0x000fea0003c00000 */
[----:B------:R0:W1:Y:S02]  /*14710*/  SHFL.BFLY P6, R14, R13, R12, R11 ;  /* 0x0c00000c0d0e7389 */ /* 0x00006400000c000b */
[----:B01----:R-:W-:Y:S05]  /*14720*/  ENDCOLLECTIVE ;  /* 0x000000000000791b */ /* 0x003fea0003800000 */
.L_x_924:
[----:B------:R-:W-:Y:S02]  /*14730*/  IMAD.MOV.U32 R12, RZ, RZ, 0x8 ;  /* 0x00000008ff0c7424 */ /* 0x000fe400078e00ff */
[----:B------:R-:W-:-:S05]  /*14740*/  FADD R37, R13, R14 ;  /* 0x0000000e0d257221 */ /* 0x000fca0000000000 */
[----:B------:R-:W-:-:S07]  /*14750*/  MOV R13, R37 ;  /* 0x00000025000d7202 */ /* 0x000fce0000000f00 */
[----:B------:R-:W-:Y:S05]  /*14760*/  WARPSYNC.COLLECTIVE R15, `(.L_x_925) ;  /* 0x000000000f087348 */ /* 0x000fea0003c00000 */
[----:B------:R0:W1:Y:S02]  /*14770*/  SHFL.BFLY P6, R14, R13, R12, R11 ;  /* 0x0c00000c0d0e7389 */ /* 0x00006400000c000b */
[----:B01----:R-:W-:Y:S05]  /*14780*/  ENDCOLLECTIVE ;  /* 0x000000000000791b */ /* 0x003fea0003800000 */
.L_x_925:
[----:B------:R-:W-:Y:S02]  /*14790*/  HFMA2 R12, -RZ, RZ, 0, 2.384185791015625e-07 ;  /* 0x00000004ff0c7431 */ /* 0x000fe400000001ff */
[----:B------:R-:W-:-:S04]  /*147a0*/  FADD R38, R37, R14 ;  /* 0x0000000e25267221 */ /* 0x000fc80000000000 */
[----:B------:R-:W-:-:S07]  /*147b0*/  IMAD.MOV.U32 R13, RZ, RZ, R38 ;  /* 0x000000ffff0d7224 */ /* 0x000fce00078e0026 */
[----:B------:R-:W-:Y:S05]  /*147c0*/  WARPSYNC.COLLECTIVE R15, `(.L_x_926) ;  /* 0x000000000f087348 */ /* 0x000fea0003c00000 */
[----:B------:R0:W1:Y:S02]  /*147d0*/  SHFL.BFLY P6, R14, R13, R12, R11 ;  /* 0x0c00000c0d0e7389 */ /* 0x00006400000c000b */
[----:B01----:R-:W-:Y:S05]  /*147e0*/  ENDCOLLECTIVE ;  /* 0x000000000000791b */ /* 0x003fea0003800000 */
.L_x_926:
[----:B------:R-:W-:Y:S02]  /*147f0*/  IMAD.MOV.U32 R12, RZ, RZ, 0x2 ;  /* 0x00000002ff0c7424 */ /* 0x000fe400078e00ff */
[----:B------:R-:W-:-:S04]  /*14800*/  FADD R39, R38, R14 ;  /* 0x0000000e26277221 */ /* 0x000fc80000000000 */
[----:B------:R-:W-:-:S07]  /*14810*/  IMAD.MOV.U32 R13, RZ, RZ, R39 ;  /* 0x000000ffff0d7224 */ /* 0x000fce00078e0027 */
[----:B------:R-:W-:Y:S05]  /*14820*/  WARPSYNC.COLLECTIVE R15, `(.L_x_927) ;  /* 0x000000000f087348 */ /* 0x000fea0003c00000 */
[----:B------:R0:W1:Y:S02]  /*14830*/  SHFL.BFLY P6, R14, R13, R12, R11 ;  /* 0x0c00000c0d0e7389 */ /* 0x00006400000c000b */
[----:B01----:R-:W-:Y:S05]  /*14840*/  ENDCOLLECTIVE ;  /* 0x000000000000791b */ /* 0x003fea0003800000 */
.L_x_927:
[----:B------:R-:W-:Y:S02]  /*14850*/  IMAD.MOV.U32 R12, RZ, RZ, 0x1 ;  /* 0x00000001ff0c7424 */ /* 0x000fe400078e00ff */
[----:B------:R-:W-:-:S05]  /*14860*/  FADD R40, R39, R14 ;  /* 0x0000000e27287221 */ /* 0x000fca0000000000 */
[----:B------:R-:W-:-:S07]  /*14870*/  MOV R13, R40 ;  /* 0x00000028000d7202 */ /* 0x000fce0000000f00 */
[----:B------:R-:W-:Y:S05]  /*14880*/  WARPSYNC.COLLECTIVE R15, `(.L_x_928) ;  /* 0x000000000f087348 */ /* 0x000fea0003c00000 */
[----:B------:R0:W1:Y:S02]  /*14890*/  SHFL.BFLY P6, R14, R13, R12, R11 ;  /* 0x0c00000c0d0e7389 */ /* 0x00006400000c000b */
[----:B01----:R-:W-:Y:S05]  /*148a0*/  ENDCOLLECTIVE ;  /* 0x000000000000791b */ /* 0x003fea0003800000 */
.L_x_928:
[----:B------:R-:W-:Y:S05]  /*148b0*/  BRA `(.L_x_929) ;  /* 0xffffffc0001c7947 */ /* 0x000fea000383ffff */
        .weak           $__internal_12_$__cuda_sm3x_div_rn_noftz_f32_slowpath
        .type           $__internal_12_$__cuda_sm3x_div_rn_noftz_f32_slowpath,@function
        .size           $__internal_12_$__cuda_sm3x_div_rn_noftz_f32_slowpath,(.L_x_37389 - $__internal_12_$__cuda_sm3x_div_rn_noftz_f32_slowpath)
$__internal_12_$__cuda_sm3x_div_rn_noftz_f32_slowpath:
[----:B------:R-:W-:Y:S01]  /*148c0*/  SHF.R.U32.HI R40, RZ, 0x17, R12 ;  /* 0x00000017ff287819 */ /* 0x000fe2000001160c */
[----:B------:R-:W-:Y:S01]  /*148d0*/  BSSY.RECONVERGENT B1, `(.L_x_930) ;  /* 0x0000062000017945 */ /* 0x000fe20003800200 */
[----:B------:R-:W-:Y:S02]  /*148e0*/  SHF.R.U32.HI R13, RZ, 0x17, R3 ;  /* 0x00000017ff0d7819 */ /* 0x000fe40000011603 */
        /* <DEDUP_REMOVED lines=31> */
.L_x_931:
        /* <DEDUP_REMOVED lines=31> */
[-CC-:B------:R-:W-:Y:S01]  /*14cd0*/  FFMA.RM R12, R117, R113.reuse, R50.reuse ;  /* 0x00000071750c7223 */ /* 0x180fe20000004032 */
[C---:B------:R-:W-:Y:S02]  /*14ce0*/  ISETP.NE.AND P3, PT, R52.reuse, RZ, PT ;  /* 0x000000ff3400720c */ /* 0x040fe40003f65270 */
        /* <DEDUP_REMOVED lines=18> */
.L_x_938:
[----:B------:R-:W-:-:S04]  /*14e10*/  LOP3.LUT R40, R40, 0x80000000, RZ, 0xc0, !PT ;  /* 0x8000000028287812 */ /* 0x000fc800078ec0ff */
[----:B------:R-:W-:Y:S01]  /*14e20*/  LOP3.LUT R40, R40, 0x7f800000, RZ, 0xfc, !PT ;  /* 0x7f80000028287812 */ /* 0x000fe200078efcff */
[----:B------:R-:W-:Y:S06]  /*14e30*/  BRA `(.L_x_939) ;  /* 0x0000000000047947 */ /* 0x000fec0003800000 */
.L_x_937:
[----:B------:R-:W-:-:S07]  /*14e40*/  LEA R40, R12, R40, 0x17 ;  /* 0x000000280c287211 */ /* 0x000fce00078eb8ff */
.L_x_939:
[----:B------:R-:W-:Y:S05]  /*14e50*/  BSYNC.RECONVERGENT B2 ;  /* 0x0000000000027941 */ /* 0x000fea0003800200 */
.L_x_936:
[----:B------:R-:W-:Y:S05]  /*14e60*/  BRA `(.L_x_940) ;  /* 0x0000000000207947 */ /* 0x000fea0003800000 */
.L_x_935:
[----:B------:R-:W-:-:S04]  /*14e70*/  LOP3.LUT R3, R12, 0x80000000, R3, 0x48, !PT ;  /* 0x800000000c037812 */ /* 0x000fc800078e4803 */
[----:B------:R-:W-:Y:S01]  /*14e80*/  LOP3.LUT R40, R3, 0x7f800000, RZ, 0xfc, !PT ;  /* 0x7f80000003287812 */ /* 0x000fe200078efcff */
[----:B------:R-:W-:Y:S06]  /*14e90*/  BRA `(.L_x_940) ;  /* 0x0000000000147947 */ /* 0x000fec0003800000 */
.L_x_934:
[----:B------:R-:W-:Y:S01]  /*14ea0*/  LOP3.LUT R40, R12, 0x80000000, R3, 0x48, !PT ;  /* 0x800000000c287812 */ /* 0x000fe200078e4803 */
[----:B------:R-:W-:Y:S06]  /*14eb0*/  BRA `(.L_x_940) ;  /* 0x00000000000c7947 */ /* 0x000fec0003800000 */
.L_x_933:
[----:B------:R-:W0:Y:S01]  /*14ec0*/  MUFU.RSQ R40, -QNAN ;  /* 0xffc0000000287908 */ /* 0x000e220000001400 */
[----:B------:R-:W-:Y:S05]  /*14ed0*/  BRA `(.L_x_940) ;  /* 0x0000000000047947 */ /* 0x000fea0003800000 */
.L_x_932:
[----:B------:R-:W-:-:S07]  /*14ee0*/  FADD.FTZ R40, R3, R12 ;  /* 0x0000000c03287221 */ /* 0x000fce0000010000 */
.L_x_940:
[----:B------:R-:W-:Y:S05]  /*14ef0*/  BSYNC.RECONVERGENT B1 ;  /* 0x0000000000017941 */ /* 0x000fea0003800200 */
.L_x_930:
[----:B------:R-:W-:Y:S02]  /*14f00*/  HFMA2 R13, -RZ, RZ, 0, 0 ;  /* 0x00000000ff0d7431 */ /* 0x000fe400000001ff */
[----:B------:R-:W-:-:S04]  /*14f10*/  IMAD.MOV.U32 R12, RZ, RZ, R38 ;  /* 0x000000ffff0c7224 */ /* 0x000fc800078e0026 */
[----:B0-----:R-:W-:Y:S05]  /*14f20*/  RET.REL.NODEC R12 `(_Z15SoftmaxWarpImplI22BroadcastScaleMaskLoadIffbLm4EiE11DirectStoreIffEfLi1ELi31ELi32ELi1ELb1EL9Algorithm0EEvT_T0_ll) ;  /* 0xfffffeb00c347950 */ /* 0x001fea0003c3ffff */
.L_x_941:
        /* <DEDUP_REMOVED lines=13> */
.L_x_37389:


//--------------------- .text._Z15SoftmaxWarpImplI22BroadcastScaleMaskLoadIffbLm4EiE11DirectStoreIffEfLi1ELi31ELi32ELi1ELb0EL9Algorithm0EEvT_T0_ll --------------------------
	.section	.text._Z15SoftmaxWarpImplI22BroadcastScaleMaskLoadIffbLm4EiE11DirectStoreIffEfLi1ELi31ELi32ELi1ELb0EL9Algorithm0EEvT_T0_ll,"ax",@progbits
	.align	128
        .global         _Z15SoftmaxWarpImplI22BroadcastScaleMaskLoadIffbLm4EiE11DirectStoreIffEfLi1ELi31ELi32ELi1ELb0EL9Algorithm0EEvT_T0_ll
        .type           _Z15SoftmaxWarpImplI22BroadcastScaleMaskLoadIffbLm4EiE11DirectStoreIffEfLi1ELi31ELi32ELi1ELb0EL9Algorithm0EEvT_T0_ll,@function
        .size           _Z15SoftmaxWarpImplI22BroadcastScaleMaskLoadIffbLm4EiE11DirectStoreIffEfLi1ELi31ELi32ELi1ELb0EL9Algorithm0EEvT_T0_ll,(.L_x_37390 - _Z15SoftmaxWarpImplI22BroadcastScaleMaskLoadIffbLm4EiE11DirectStoreIffEfLi1ELi31ELi32ELi1ELb0EL9Algorithm0EEvT_T0_ll)
        .other          _Z15SoftmaxWarpImplI22BroadcastScaleMaskLoadIffbLm4EiE11DirectStoreIffEfLi1ELi31ELi32ELi1ELb0EL9Algorithm0EEvT_T0_ll,@"STO_CUDA_ENTRY STV_DEFAULT"
_Z15SoftmaxWarpImplI22BroadcastScaleMaskLoadIffbLm4EiE11DirectStoreIffEfLi1ELi31ELi32ELi1ELb0EL9Algorithm0EEvT_T0_ll:
.text._Z15SoftmaxWarpImplI22BroadcastScaleMaskLoadIffbLm4EiE11DirectStoreIffEfLi1ELi31ELi32ELi1ELb0EL9Algorithm0EEvT_T0_ll:
        /* <DEDUP_REMOVED lines=29> */
.L_x_942:
        /* <DEDUP_REMOVED lines=14> */
.L_x_1007:
[----:B--2---:R-:W-:Y:S01]  /*02b0*/  IABS R0, UR51 ;  /* 0x0000003300007c13 */ /* 0x004fe20008000000 */
[----:B0-----:R-:W-:Y:S01]  /*02c0*/  IMAD R36, R45, UR50, R44 ;  /* 0x000000322d247c24 */ /* 0x001fe2000f8e022c */
[----:B------:R-:W-:Y:S01]  /*02d0*/  IABS R3, UR52 ;  /* 0x0000003400037c13 */ /* 0x000fe20008000000 */
[----:B------:R-:W-:Y:S01]  /*02e0*/  UMOV UR4, URZ ;  /* 0x000000ff00047c82 */ /* 0x000fe20008000000 */
[----:B------:R-:W-:Y:S01]  /*02f0*/  R2UR UR11, R0 ;  /* 0x00000000000b72ca */ /* 0x000fe200000e0000 */
[C---:B------:R-:W-:Y:S01]  /*0300*/  VIADD R14, R36.reuse, 0x20 ;  /* 0x00000020240e7836 */ /* 0x040fe20000000000 */
[----:B------:R-:W-:Y:S01]  /*0310*/  R2UR UR10, R3 ;  /* 0x00000000030a72ca */ /* 0x000fe200000e0000 */
[C---:B------:R-:W-:Y:S01]  /*0320*/  VIADD R8, R36.reuse, 0x40 ;  /* 0x0000004024087836 */ /* 0x040fe20000000000 */
[----:B------:R-:W-:Y:S01]  /*0330*/  ISETP.NE.AND P6, PT, RZ, UR51, PT ;  /* 0x00000033ff007c0c */ /* 0x000fe2000bfc5270 */
[----:B------:R-:W-:Y:S01]  /*0340*/  VIADD R12, R36, 0x60 ;  /* 0x00000060240c7836 */ /* 0x000fe20000000000 */
[----:B------:R-:W-:-:S02]  /*0350*/  IABS R6, R14 ;  /* 0x0000000e00067213 */ /* 0x000fc40000000000 */
[----:B------:R-:W-:Y:S02]  /*0360*/  LOP3.LUT R34, RZ, UR51, RZ, 0x33, !PT ;  /* 0x00000033ff227c12 */ /* 0x000fe4000f8e33ff */
[----:B------:R-:W-:Y:S02]  /*0370*/  LOP3.LUT R9, R12, UR51, RZ, 0x3c, !PT ;  /* 0x000000330c097c12 */ /* 0x000fe4000f8e3cff */
[----:B------:R-:W-:Y:S01]  /*0380*/  SHF.R.S64 R18, RZ, 0x1e, R8 ;  /* 0x0000001eff127819 */ /* 0x000fe20000001008 */
[----:B------:R-:W0:Y:S01]  /*0390*/  I2F.RP R0, UR11 ;  /* 0x0000000b00007d06 */ /* 0x000e220008209400 */
[C---:B-1----:R-:W-:Y:S02]  /*03a0*/  R2UR UR14, R38.reuse ;  /* 0x00000000260e72ca */ /* 0x042fe400000e0000 */
[----:B------:R-:W-:Y:S02]  /*03b0*/  R2UR UR15, R39 ;  /* 0x00000000270f72ca */ /* 0x000fe400000e0000 */
[----:B------:R-:W-:-:S02]  /*03c0*/  R2UR UR16, R38 ;  /* 0x00000000261072ca */ /* 0x000fc400000e0000 */
[----:B------:R-:W-:Y:S01]  /*03d0*/  R2UR UR17, R39 ;  /* 0x00000000271172ca */ /* 0x000fe200000e0000 */
[----:B------:R-:W1:Y:S08]  /*03e0*/  I2F.RP R3, UR10 ;  /* 0x0000000a00037d06 */ /* 0x000e700008209400 */
[----:B0-----:R-:W0:Y:S08]  /*03f0*/  MUFU.RCP R0, R0 ;  /* 0x0000000000007308 */ /* 0x001e300000001000 */
[----:B-1----:R-:W1:Y:S01]  /*0400*/  MUFU.RCP R3, R3 ;  /* 0x0000000300037308 */ /* 0x002e620000001000 */
[----:B0-----:R-:W-:-:S07]  /*0410*/  VIADD R2, R0, 0xffffffe ;  /* 0x0ffffffe00027836 */ /* 0x001fce0000000000 */
[----:B------:R-:W0:Y:S01]  /*0420*/  F2I.FTZ.U32.TRUNC.NTZ R2, R2 ;  /* 0x0000000200027305 */ /* 0x000e22000021f000 */
[----:B-1----:R-:W-:Y:S01]  /*0430*/  VIADD R4, R3, 0xffffffe ;  /* 0x0ffffffe03047836 */ /* 0x002fe20000000000 */
[----:B------:R-:W-:-:S04]  /*0440*/  LOP3.LUT R3, R14, UR51, RZ, 0x3c, !PT ;  /* 0x000000330e037c12 */ /* 0x000fc8000f8e3cff */
[----:B------:R-:W-:Y:S02]  /*0450*/  ISETP.GE.AND P2, PT, R3, RZ, PT ;  /* 0x000000ff0300720c */ /* 0x000fe40003f46270 */
        /* <DEDUP_REMOVED lines=12> */
[----:B------:R-:W-:Y:S01]  /*0520*/  UIADD3 UR8, UPT, UPT, URZ, -UR5, URZ ;  /* 0x80000005ff087290 */ /* 0x000fe2000fffe0ff */
[----:B------:R-:W-:Y:S01]  /*0530*/  IADD3 R4, PT, PT, -R10, RZ, RZ ;  /* 0x000000ff0a047210 */ /* 0x000fe20007ffe1ff */
[----:B------:R-:W-:Y:S01]  /*0540*/  IMAD R6, R7, UR11, R6 ;  /* 0x0000000b07067c24 */ /* 0x000fe2000f8e0206 */
[----:B------:R-:W-:Y:S01]  /*0550*/  IABS R7, R36 ;  /* 0x0000002400077213 */ /* 0x000fe20000000000 */
[----:B------:R-:W-:Y:S02]  /*0560*/  UIMAD UR8, UR8, UR10, URZ ;  /* 0x0000000a080872a4 */ /* 0x000fe4000f8e02ff */
[----:B------:R-:W-:Y:S01]  /*0570*/  IMAD R3, R4, UR11, R3 ;  /* 0x0000000b04037c24 */ /* 0x000fe2000f8e0203 */
[----:B------:R-:W-:Y:S01]  /*0580*/  ISETP.LT.U32.AND P0, PT, R6, UR11, PT ;  /* 0x0000000b06007c0c */ /* 0x000fe2000bf01070 */
[----:B------:R-:W-:Y:S01]  /*0590*/  IMAD.HI.U32 R0, R7, UR7, RZ ;  /* 0x0000000707007c27 */ /* 0x000fe2000f8e00ff */
[----:B------:R-:W-:Y:S01]  /*05a0*/  IABS R4, R12 ;  /* 0x0000000c00047213 */ /* 0x000fe20000000000 */
[----:B------:R-:W-:Y:S01]  /*05b0*/  UIMAD.WIDE.U32 UR8, UR5, UR8, UR4 ;  /* 0x00000008050872a5 */ /* 0x000fe2000f8e0004 */
[----:B------:R-:W-:Y:S01]  /*05c0*/  R2UR UR4, R38 ;  /* 0x00000000260472ca */ /* 0x000fe200000e0000 */
[----:B------:R-:W-:Y:S01]  /*05d0*/  IMAD.MOV R2, RZ, RZ, -R0 ;  /* 0x000000ffff027224 */ /* 0x000fe200078e0a00 */
[----:B------:R-:W-:-:S03]  /*05e0*/  R2UR UR5, R39 ;  /* 0x00000000270572ca */ /* 0x000fc600000e0000 */
[----:B------:R-:W-:Y:S01]  /*05f0*/  IMAD R2, R2, UR11, R7 ;  /* 0x0000000b02027c24 */ /* 0x000fe2000f8e0207 */
[----:B------:R-:W-:-:S03]  /*0600*/  LOP3.LUT R7, R8, UR51, RZ, 0x3c, !PT ;  /* 0x0000003308077c12 */ /* 0x000fc6000f8e3cff */
[----:B------:R-:W-:Y:S01]  /*0610*/  @!P0 IADD3 R6, PT, PT, R6, -UR11, RZ ;  /* 0x8000000b06068c10 */ /* 0x000fe2000fffe0ff */
[----:B------:R-:W-:Y:S01]  /*0620*/  @!P0 VIADD R5, R5, 0x1 ;  /* 0x0000000105058836 */ /* 0x000fe20000000000 */
[----:B------:R-:W-:Y:S02]  /*0630*/  ISETP.LT.U32.AND P5, PT, R2, UR11, PT ;  /* 0x0000000b02007c0c */ /* 0x000fe4000bfa1070 */
[----:B------:R-:W-:Y:S02]  /*0640*/  ISETP.GE.U32.AND P3, PT, R6, UR11, PT ;  /* 0x0000000b06007c0c */ /* 0x000fe4000bf66070 */
[----:B------:R-:W-:Y:S01]  /*0650*/  ISETP.GE.AND P0, PT, R9, RZ, PT ;  /* 0x000000ff0900720c */ /* 0x000fe20003f06270 */
[----:B------:R-:W-:Y:S01]  /*0660*/  VIADD R9, R36, 0x80 ;  /* 0x0000008024097836 */ /* 0x000fe20000000000 */
[----:B------:R-:W-:Y:S02]  /*0670*/  ISETP.GE.AND P4, PT, R7, RZ, PT ;  /* 0x000000ff0700720c */ /* 0x000fe40003f86270 */
[----:B------:R-:W-:-:S02]  /*0680*/  IABS R6, UR53 ;  /* 0x0000003500067c13 */ /* 0x000fc40008000000 */
[----:B------:R-:W-:Y:S02]  /*0690*/  IABS R21, R9 ;  /* 0x0000000900157213 */ /* 0x000fe40000000000 */
[----:B------:R-:W-:Y:S01]  /*06a0*/  R2UR UR12, R6 ;  /* 0x00000000060c72ca */ /* 0x000fe200000e0000 */
[----:B------:R-:W-:Y:S01]  /*06b0*/  @!P5 VIADD R0, R0, 0x1 ;  /* 0x000000010000d836 */ /* 0x000fe20000000000 */
[----:B------:R-:W-:Y:S01]  /*06c0*/  @!P5 IADD3 R2, PT, PT, R2, -UR11, RZ ;  /* 0x8000000b0202dc10 */ /* 0x000fe2000fffe0ff */
[----:B------:R-:W-:Y:S01]  /*06d0*/  @P3 VIADD R5, R5, 0x1 ;  /* 0x0000000105053836 */ /* 0x000fe20000000000 */
[----:B------:R-:W-:Y:S01]  /*06e0*/  SHF.R.S64 R6, RZ, 0x1e, R14 ;  /* 0x0000001eff067819 */ /* 0x000fe2000000100e */
[----:B------:R-:W-:Y:S01]  /*06f0*/  IMAD.HI.U32 R29, R21, UR7, RZ ;  /* 0x00000007151d7c27 */ /* 0x000fe2000f8e00ff */
[----:B------:R-:W-:Y:S02]  /*0700*/  ISETP.GE.U32.AND P3, PT, R2, UR11, PT ;  /* 0x0000000b02007c0c */ /* 0x000fe4000bf66070 */
[----:B------:R-:W-:Y:S01]  /*0710*/  MOV R2, R4 ;  /* 0x0000000400027202 */ /* 0x000fe20000000f00 */
[----:B------:R-:W-:Y:S01]  /*0720*/  @!P2 IMAD.MOV R5, RZ, RZ, -R5 ;  /* 0x000000ffff05a224 */ /* 0x000fe200078e0a05 */
[----:B------:R-:W-:-:S02]  /*0730*/  LOP3.LUT R4, R9, UR51, RZ, 0x3c, !PT ;  /* 0x0000003309047c12 */ /* 0x000fc4000f8e3cff */
[----:B------:R-:W-:Y:S01]  /*0740*/  ISETP.LT.U32.AND P2, PT, R3, UR11, PT ;  /* 0x0000000b03007c0c */ /* 0x000fe2000bf41070 */
[----:B------:R-:W-:Y:S01]  /*0750*/  IMAD.HI.U32 R20, R2, UR7, RZ ;  /* 0x0000000702147c27 */ /* 0x000fe2000f8e00ff */
[----:B------:R-:W-:Y:S01]  /*0760*/  SEL R22, R34, R5, !P6 ;  /* 0x0000000522167207 */ /* 0x000fe20007000000 */
[----:B------:R-:W0:Y:S01]  /*0770*/  I2F.RP R23, UR12 ;  /* 0x0000000c00177d06 */ /* 0x000e220008209400 */
[----:B------:R-:W-:Y:S02]  /*0780*/  ISETP.GE.AND P5, PT, R4, RZ, PT ;  /* 0x000000ff0400720c */ /* 0x000fe40003fa6270 */
[----:B------:R-:W-:Y:S01]  /*0790*/  SHF.R.S64 R4, RZ, 0x1e, R36 ;  /* 0x0000001eff047819 */ /* 0x000fe20000001024 */
[----:B------:R-:W-:Y:S01]  /*07a0*/  IMAD.MOV R11, RZ, RZ, -R22 ;  /* 0x000000ffff0b7224 */ /* 0x000fe200078e0a16 */
[----:B------:R-:W-:Y:S01]  /*07b0*/  IADD3 R5, PT, PT, -R20, RZ, RZ ;  /* 0x000000ff14057210 */ /* 0x000fe20007ffe1ff */
[----:B------:R-:W-:Y:S01]  /*07c0*/  @P3 VIADD R0, R0, 0x1 ;  /* 0x0000000100003836 */ /* 0x000fe20000000000 */
[----:B------:R-:W-:Y:S01]  /*07d0*/  IADD3 R28, PT, PT, -R29, RZ, RZ ;  /* 0x000000ff1d1c7210 */ /* 0x000fe20007ffe1ff */
[----:B------:R-:W-:-:S02]  /*07e0*/  IMAD R11, R11, UR51, R14 ;  /* 0x000000330b0b7c24 */ /* 0x000fc4000f8e020e */
[----:B------:R-:W-:Y:S01]  /*07f0*/  IMAD R2, R5, UR11, R2 ;  /* 0x0000000b05027c24 */ /* 0x000fe2000f8e0202 */
[----:B------:R-:W-:Y:S01]  /*0800*/  @!P1 IADD3 R0, PT, PT, -R0, RZ, RZ ;  /* 0x000000ff00009210 */ /* 0x000fe20007ffe1ff */
[----:B------:R-:W-:Y:S01]  /*0810*/  @!P2 VIADD R3, R3, -UR11 ;  /* 0x8000000b0303ac36 */ /* 0x000fe20008000000 */
[----:B------:R-:W-:Y:S01]  /*0820*/  IABS R7, R11 ;  /* 0x0000000b00077213 */ /* 0x000fe20000000000 */
[----:B------:R-:W-:Y:S01]  /*0830*/  @!P2 VIADD R10, R10, 0x1 ;  /* 0x000000010a0aa836 */ /* 0x000fe20000000000 */
[----:B------:R-:W-:Y:S01]  /*0840*/  IADD3 R4, P1, PT, R4, UR40, RZ ;  /* 0x0000002804047c10 */ /* 0x000fe2000ff3e0ff */
[----:B------:R-:W-:Y:S01]  /*0850*/  IMAD R21, R28, UR11, R21 ;  /* 0x0000000b1c157c24 */ /* 0x000fe2000f8e0215 */
[----:B------:R-:W-:Y:S01]  /*0860*/  SEL R16, R34, R0, !P6 ;  /* 0x0000000022107207 */ /* 0x000fe20007000000 */
[----:B------:R-:W-:Y:S01]  /*0870*/  IMAD.HI.U32 R24, R7, UR9, RZ ;  /* 0x0000000907187c27 */ /* 0x000fe2000f8e00ff */
[----:B------:R-:W-:Y:S02]  /*0880*/  LEA.HI.X.SX32 R5, R36, UR41, 0x2, P1 ;  /* 0x0000002924057c11 */ /* 0x000fe400088f16ff */
[----:B------:R-:W-:Y:S01]  /*0890*/  IADD3 R6, P1, PT, R6, UR40, RZ ;  /* 0x0000002806067c10 */ /* 0x000fe2000ff3e0ff */
[----:B------:R-:W-:Y:S01]  /*08a0*/  IMAD.MOV R0, RZ, RZ, -R24 ;  /* 0x000000ffff007224 */ /* 0x000fe200078e0a18 */
[----:B------:R-:W-:Y:S01]  /*08b0*/  ISETP.GE.U32.AND P3, PT, R3, UR11, PT ;  /* 0x0000000b03007c0c */ /* 0x000fe2000bf66070 */
[----:B------:R-:W-:Y:S01]  /*08c0*/  IMAD.MOV R13, RZ, RZ, -R16 ;  /* 0x000000ffff0d7224 */ /* 0x000fe200078e0a10 */
[----:B------:R-:W-:Y:S01]  /*08d0*/  IADD3 R3, PT, PT, R36, 0xa0, RZ ;  /* 0x000000a024037810 */ /* 0x000fe20007ffe0ff */
[----:B------:R-:W-:Y:S01]  /*08e0*/  IMAD R0, R0, UR10, R7 ;  /* 0x0000000a00007c24 */ /* 0x000fe2000f8e0207 */
[----:B------:R-:W-:Y:S01]  /*08f0*/  LEA.HI.X.SX32 R7, R14, UR41, 0x2, P1 ;  /* 0x000000290e077c11 */ /* 0x000fe200088f16ff */
[----:B------:R-:W-:Y:S01]  /*0900*/  IMAD R26, R13, UR51, R36 ;  /* 0x000000330d1a7c24 */ /* 0x000fe2000f8e0224 */
[----:B------:R-:W-:Y:S01]  /*0910*/  ISETP.LT.U32.AND P1, PT, R2, UR11, PT ;  /* 0x0000000b02007c0c */ /* 0x000fe2000bf21070 */
[----:B0-----:R-:W0:Y:S01]  /*0920*/  MUFU.RCP R23, R23 ;  /* 0x0000001700177308 */ /* 0x001e220000001000 */
[----:B------:R-:W-:Y:S01]  /*0930*/  ISETP.LT.U32.AND P2, PT, R0, UR10, PT ;  /* 0x0000000a00007c0c */ /* 0x000fe2000bf41070 */
[----:B------:R0:W2:Y:S01]  /*0940*/  LDG.E R17, desc[UR4][R4.64] ;  /* 0x0000000404117981 */ /* 0x0000a2000c1e1900 */
[----:B------:R-:W-:-:S02]  /*0950*/  IABS R14, R26 ;  /* 0x0000001a000e7213 */ /* 0x000fc40000000000 */
[----:B------:R-:W-:Y:S01]  /*0960*/  LOP3.LUT R13, R3, UR51, RZ, 0x3c, !PT ;  /* 0x00000033030d7c12 */ /* 0x000fe2000f8e3cff */
[----:B------:R-:W-:Y:S01]  /*0970*/  @P3 VIADD R10, R10, 0x1 ;  /* 0x000000010a0a3836 */ /* 0x000fe20000000000 */
[----:B------:R-:W-:Y:S02]  /*0980*/  IABS R30, R3 ;  /* 0x00000003001e7213 */ /* 0x000fe40000000000 */
[----:B------:R-:W-:Y:S01]  /*0990*/  ISETP.GE.AND P3, PT, R13, RZ, PT ;  /* 0x000000ff0d00720c */ /* 0x000fe20003f66270 */
[----:B------:R-:W-:-:S04]  /*09a0*/  IMAD.HI.U32 R13, R14, UR9, RZ ;  /* 0x000000090e0d7c27 */ /* 0x000fc8000f8e00ff */
[----:B------:R-:W-:Y:S01]  /*09b0*/  @!P1 VIADD R2, R2, -UR11 ;  /* 0x8000000b02029c36 */ /* 0x000fe20008000000 */
[----:B------:R-:W-:Y:S01]  /*09c0*/  @!P2 IADD3 R0, PT, PT, R0, -UR10, RZ ;  /* 0x8000000a0000ac10 */ /* 0x000fe2000fffe0ff */
[----:B------:R-:W-:Y:S01]  /*09d0*/  IMAD.MOV R15, RZ, RZ, -R13 ;  /* 0x000000ffff0f7224 */ /* 0x000fe200078e0a0d */
[----:B------:R-:W-:Y:S01]  /*09e0*/  @!P2 IADD3 R24, PT, PT, R24, 0x1, RZ ;  /* 0x000000011818a810 */ /* 0x000fe20007ffe0ff */
[----:B------:R-:W-:Y:S01]  /*09f0*/  IMAD.MOV.U32 R25, RZ, RZ, R10 ;  /* 0x000000ffff197224 */ /* 0x000fe200078e000a */
[----:B------:R-:W-:Y:S01]  /*0a00*/  ISETP.GE.U32.AND P2, PT, R2, UR11, PT ;  /* 0x0000000b02007c0c */ /* 0x000fe2000bf46070 */
[----:B------:R-:W-:Y:S02]  /*0a10*/  IMAD R10, R15, UR10, R14 ;  /* 0x0000000a0f0a7c24 */ /* 0x000fe4000f8e020e */
[----:B------:R-:W-:Y:S01]  /*0a20*/  @!P1 VIADD R20, R20, 0x1 ;  /* 0x0000000114149836 */ /* 0x000fe20000000000 */
[----:B------:R-:W-:Y:S01]  /*0a30*/  ISETP.LT.U32.AND P1, PT, R21, UR11, PT ;  /* 0x0000000b15007c0c */ /* 0x000fe2000bf21070 */
[----:B------:R-:W-:Y:S01]  /*0a40*/  @!P4 IMAD.MOV R25, RZ, RZ, -R25 ;  /* 0x000000ffff19c224 */ /* 0x000fe200078e0a19 */
[----:B------:R-:W-:Y:S01]  /*0a50*/  IADD3 R18, P4, PT, R18, UR40, RZ ;  /* 0x0000002812127c10 */ /* 0x000fe2000ff9e0ff */
[----:B------:R-:W-:-:S03]  /*0a60*/  IMAD.HI.U32 R15, R30, UR7, RZ ;  /* 0x000000071e0f7c27 */ /* 0x000fc6000f8e00ff */
[----:B------:R-:W-:Y:S01]  /*0a70*/  LEA.HI.X.SX32 R19, R8, UR41, 0x2, P4 ;  /* 0x0000002908137c11 */ /* 0x000fe2000a0f16ff */
[----:B------:R-:W-:Y:S01]  /*0a80*/  VIADD R2, R36, 0xc0 ;  /* 0x000000c024027836 */ /* 0x000fe20000000000 */
[----:B------:R-:W-:Y:S01]  /*0a90*/  ISETP.GE.U32.AND P4, PT, R0, UR10, PT ;  /* 0x0000000a00007c0c */ /* 0x000fe2000bf86070 */
[----:B------:R-:W-:Y:S01]  /*0aa0*/  @P2 VIADD R20, R20, 0x1 ;  /* 0x0000000114142836 */ /* 0x000fe20000000000 */
[----:B------:R-:W-:Y:S01]  /*0ab0*/  ISETP.LT.U32.AND P2, PT, R10, UR10, PT ;  /* 0x0000000a0a007c0c */ /* 0x000fe2000bf41070 */
[----:B------:R-:W-:Y:S01]  /*0ac0*/  IMAD.MOV R27, RZ, RZ, -R15 ;  /* 0x000000ffff1b7224 */ /* 0x000fe200078e0a0f */
[----:B------:R-:W-:Y:S01]  /*0ad0*/  SHF.R.S64 R28, RZ, 0x1e, R12 ;  /* 0x0000001eff1c7819 */ /* 0x000fe2000000100c */
[----:B0-----:R-:W-:Y:S01]  /*0ae0*/  VIADD R5, R23, 0xffffffe ;  /* 0x0ffffffe17057836 */ /* 0x001fe20000000000 */
[----:B------:R-:W-:Y:S01]  /*0af0*/  LOP3.LUT R0, R2, UR51, RZ, 0x3c, !PT ;  /* 0x0000003302007c12 */ /* 0x000fe2000f8e3cff */
[----:B------:R-:W-:Y:S01]  /*0b00*/  IMAD R30, R27, UR11, R30 ;  /* 0x0000000b1b1e7c24 */ /* 0x000fe2000f8e021e */
[----:B------:R-:W-:Y:S01]  /*0b10*/  @!P1 IADD3 R21, PT, PT, R21, -UR11, RZ ;  /* 0x8000000b15159c10 */ /* 0x000fe2000fffe0ff */
[----:B------:R-:W-:Y:S01]  /*0b20*/  IMAD.MOV.U32 R27, RZ, RZ, R20 ;  /* 0x000000ffff1b7224 */ /* 0x000fe200078e0014 */
[----:B------:R-:W-:Y:S01]  /*0b30*/  LOP3.LUT R4, R11, UR52, RZ, 0x3c, !PT ;  /* 0x000000340b047c12 */ /* 0x000fe2000f8e3cff */
[----:B------:R0:W3:Y:S02]  /*0b40*/  LDG.E R14, desc[UR16][R18.64] ;  /* 0x00000010120e7981 */ /* 0x0000e4000c1e1900 */
[----:B------:R-:W-:-:S02]  /*0b50*/  @P4 IADD3 R24, PT, PT, R24, 0x1, RZ ;  /* 0x0000000118184810 */ /* 0x000fc40007ffe0ff */
[----:B------:R-:W-:Y:S01]  /*0b60*/  @!P2 VIADD R13, R13, 0x1 ;  /* 0x000000010d0da836 */ /* 0x000fe20000000000 */
[----:B------:R-:W-:Y:S02]  /*0b70*/  @!P2 IADD3 R10, PT, PT, R10, -UR10, RZ ;  /* 0x8000000a0a0aac10 */ /* 0x000fe4000fffe0ff */
[----:B------:R-:W-:Y:S01]  /*0b80*/  IADD3 R20, P2, PT, R28, UR40, RZ ;  /* 0x000000281c147c10 */ /* 0x000fe2000ff5e0ff */
[----:B------:R-:W-:Y:S01]  /*0b90*/  @!P0 IMAD.MOV R27, RZ, RZ, -R27 ;  /* 0x000000ffff1b8224 */ /* 0x000fe200078e0a1b */
[----:B------:R-:W-:Y:S02]  /*0ba0*/  ISETP.GE.U32.AND P0, PT, R21, UR11, PT ;  /* 0x0000000b15007c0c */ /* 0x000fe4000bf06070 */
[----:B------:R-:W-:Y:S02]  /*0bb0*/  ISETP.GE.AND P4, PT, R0, RZ, PT ;  /* 0x000000ff0000720c */ /* 0x000fe40003f86270 */
[----:B------:R-:W-:Y:S01]  /*0bc0*/  LEA.HI.X.SX32 R21, R12, UR41, 0x2, P2 ;  /* 0x000000290c157c11 */ /* 0x000fe200090f16ff */
[----:B------:R1:W4:Y:S01]  /*0bd0*/  LDG.E R0, desc[UR14][R6.64] ;  /* 0x0000000e06007981 */ /* 0x000322000c1e1900 */
[----:B------:R-:W-:-:S02]  /*0be0*/  ISETP.GE.AND P2, PT, R4, RZ, PT ;  /* 0x000000ff0400720c */ /* 0x000fc40003f46270 */
[----:B------:R-:W-:Y:S01]  /*0bf0*/  @!P1 IADD3 R29, PT, PT, R29, 0x1, RZ ;  /* 0x000000011d1d9810 */ /* 0x000fe20007ffe0ff */
[----:B------:R-:W5:Y:S01]  /*0c00*/  F2I.FTZ.U32.TRUNC.NTZ R5, R5 ;  /* 0x0000000500057305 */ /* 0x000f62000021f000 */
[----:B0-----:R-:W-:Y:S01]  /*0c10*/  IABS R19, R2 ;  /* 0x0000000200137213 */ /* 0x001fe20000000000 */
[----:B------:R-:W2:Y:S01]  /*0c20*/  LDG.E R18, desc[UR4][R20.64] ;  /* 0x0000000414127981 */ /* 0x000ea2000c1e1900 */
[----:B-1----:R-:W-:-:S04]  /*0c30*/  SHF.R.S64 R6, RZ, 0x1e, R9 ;  /* 0x0000001eff067819 */ /* 0x002fc80000001009 */
[----:B------:R-:W-:Y:S01]  /*0c40*/  IADD3 R6, P1, PT, R6, UR40, RZ ;  /* 0x0000002806067c10 */ /* 0x000fe2000ff3e0ff */
[----:B------:R-:W-:Y:S01]  /*0c50*/  IMAD.HI.U32 R4, R19, UR7, RZ ;  /* 0x0000000713047c27 */ /* 0x000fe2000f8e00ff */
[----:B------:R-:W-:Y:S02]  /*0c60*/  SEL R23, R34, R25, !P6 ;  /* 0x0000001922177207 */ /* 0x000fe40007000000 */
[----:B------:R-:W-:Y:S02]  /*0c70*/  LEA.HI.X.SX32 R7, R9, UR41, 0x2, P1 ;  /* 0x0000002909077c11 */ /* 0x000fe400088f16ff */
[----:B------:R-:W-:Y:S01]  /*0c80*/  ISETP.LT.U32.AND P1, PT, R30, UR11, PT ;  /* 0x0000000b1e007c0c */ /* 0x000fe2000bf21070 */
[----:B------:R-:W-:Y:S01]  /*0c90*/  @!P2 IMAD.MOV R24, RZ, RZ, -R24 ;  /* 0x000000ffff18a224 */ /* 0x000fe200078e0a18 */
[----:B------:R-:W-:Y:S01]  /*0ca0*/  IADD3 R31, PT, PT, -R23, RZ, RZ ;  /* 0x000000ff171f7210 */ /* 0x000fe20007ffe1ff */
[----:B------:R-:W-:Y:S01]  /*0cb0*/  IMAD.MOV R28, RZ, RZ, -R4 ;  /* 0x000000ffff1c7224 */ /* 0x000fe200078e0a04 */
[----:B------:R-:W-:Y:S01]  /*0cc0*/  ISETP.GE.U32.AND P2, PT, R10, UR10, PT ;  /* 0x0000000a0a007c0c */ /* 0x000fe2000bf46070 */
[----:B------:R-:W-:-:S02]  /*0cd0*/  @P0 VIADD R29, R29, 0x1 ;  /* 0x000000011d1d0836 */ /* 0x000fc40000000000 */
[----:B------:R-:W-:Y:S02]  /*0ce0*/  IMAD R25, R28, UR11, R19 ;  /* 0x0000000b1c197c24 */ /* 0x000fe4000f8e0213 */
[----:B------:R0:W2:Y:S01]  /*0cf0*/  LDG.E R19, desc[UR14][R6.64] ;  /* 0x0000000e06137981 */ /* 0x0000a2000c1e1900 */
[----:B------:R-:W-:Y:S01]  /*0d00*/  IMAD R10, R31, UR51, R8 ;  /* 0x000000331f0a7c24 */ /* 0x000fe2000f8e0208 */
[----:B-----5:R-:W-:Y:S01]  /*0d10*/  R2UR UR5, R5 ;  /* 0x00000000050572ca */ /* 0x020fe200000e0000 */
[----:B------:R-:W-:Y:S02]  /*0d20*/  @!P5 IMAD.MOV R29, RZ, RZ, -R29 ;  /* 0x000000ffff1dd224 */ /* 0x000fe400078e0a1d */
[----:B------:R-:W-:Y:S01]  /*0d30*/  @!P1 VIADD R30, R30, -UR11 ;  /* 0x8000000b1e1e9c36 */ /* 0x000fe20008000000 */
[----:B------:R-:W-:Y:S02]  /*0d40*/  IABS R5, R10 ;  /* 0x0000000a00057213 */ /* 0x000fe40000000000 */
[----:B0-----:R-:W-:Y:S01]  /*0d50*/  LOP3.LUT R7, R26, UR52, RZ, 0x3c, !PT ;  /* 0x000000341a077c12 */ /* 0x001fe2000f8e3cff */
[----:B------:R-:W-:-:S03]  /*0d60*/  @P2 VIADD R13, R13, 0x1 ;  /* 0x000000010d0d2836 */ /* 0x000fc60000000000 */
[----:B------:R-:W-:Y:S01]  /*0d70*/  ISETP.GE.AND P5, PT, R7, RZ, PT ;  /* 0x000000ff0700720c */ /* 0x000fe20003fa6270 */
[----:B------:R-:W-:Y:S01]  /*0d80*/  IMAD.HI.U32 R6, R5, UR9, RZ ;  /* 0x0000000905067c27 */ /* 0x000fe2000f8e00ff */
[----:B------:R-:W-:Y:S02]  /*0d90*/  ISETP.GE.U32.AND P2, PT, R30, UR11, PT ;  /* 0x0000000b1e007c0c */ /* 0x000fe4000bf46070 */
[----:B------:R-:W-:Y:S01]  /*0da0*/  SEL R28, R34, R27, !P6 ;  /* 0x0000001b221c7207 */ /* 0x000fe20007000000 */
[----:B------:R-:W-:Y:S01]  /*0db0*/  IMAD.MOV R8, RZ, RZ, -R6 ;  /* 0x000000ffff087224 */ /* 0x000fe200078e0a06 */
[----:B------:R-:W-:Y:S02]  /*0dc0*/  ISETP.LT.U32.AND P0, PT, R25, UR11, PT ;  /* 0x0000000b19007c0c */ /* 0x000fe4000bf01070 */
[----:B------:R-:W-:Y:S01]  /*0dd0*/  IADD3 R21, PT, PT, -R28, RZ, RZ ;  /* 0x000000ff1c157210 */ /* 0x000fe20007ffe1ff */
[----:B------:R-:W-:Y:S01]  /*0de0*/  IMAD R5, R8, UR10, R5 ;  /* 0x0000000a08057c24 */ /* 0x000fe2000f8e0205 */
[----:B------:R-:W-:-:S02]  /*0df0*/  @!P1 IADD3 R15, PT, PT, R15, 0x1, RZ ;  /* 0x000000010f0f9810 */ /* 0x000fc40007ffe0ff */
[----:B------:R-:W-:Y:S02]  /*0e00*/  SEL R30, R34, R29, !P6 ;  /* 0x0000001d221e7207 */ /* 0x000fe40007000000 */
[----:B------:R-:W-:Y:S02]  /*0e10*/  @!P5 IADD3 R13, PT, PT, -R13, RZ, RZ ;  /* 0x000000ff0d0dd210 */ /* 0x000fe40007ffe1ff */
[----:B------:R-:W-:Y:S02]  /*0e20*/  ISETP.NE.AND P5, PT, RZ, UR52, PT ;  /* 0x00000034ff007c0c */ /* 0x000fe4000bfa5270 */
[----:B------:R-:W-:Y:S01]  /*0e30*/  LOP3.LUT R29, RZ, UR52, RZ, 0x33, !PT ;  /* 0x00000034ff1d7c12 */ /* 0x000fe2000f8e33ff */
[----:B------:R-:W-:Y:S02]  /*0e40*/  IMAD R12, R21, UR51, R12 ;  /* 0x00000033150c7c24 */ /* 0x000fe4000f8e020c */
[----:B------:R-:W-:Y:S01]  /*0e50*/  @P2 VIADD R15, R15, 0x1 ;  /* 0x000000010f0f2836 */ /* 0x000fe20000000000 */
[----:B------:R-:W-:-:S02]  /*0e60*/  ISETP.LT.U32.AND P2, PT, R5, UR10, PT ;  /* 0x0000000a05007c0c */ /* 0x000fc4000bf41070 */
[----:B------:R-:W-:Y:S02]  /*0e70*/  SEL R37, R29, R13, !P5 ;  /* 0x0000000d1d257207 */ /* 0x000fe40006800000 */
[----:B------:R-:W-:Y:S02]  /*0e80*/  @!P0 IADD3 R25, PT, PT, R25, -UR11, RZ ;  /* 0x8000000b19198c10 */ /* 0x000fe4000fffe0ff */
[----:B------:R-:W-:Y:S01]  /*0e90*/  IABS R20, R12 ;  /* 0x0000000c00147213 */ /* 0x000fe20000000000 */
[----:B------:R-:W-:Y:S01]  /*0ea0*/  UIADD3 UR6, UPT, UPT, URZ, -UR5, URZ ;  /* 0x80000005ff067290 */ /* 0x000fe2000fffe0ff */
[----:B------:R-:W-:Y:S01]  /*0eb0*/  IADD3 R13, PT, PT, -R37, RZ, RZ ;  /* 0x000000ff250d7210 */ /* 0x000fe20007ffe1ff */
[----:B------:R-:W-:Y:S01]  /*0ec0*/  @!P3 IMAD.MOV R15, RZ, RZ, -R15 ;  /* 0x000000ffff0fb224 */ /* 0x000fe200078e0a0f */
[----:B------:R-:W-:Y:S01]  /*0ed0*/  ISETP.GE.U32.AND P1, PT, R25, UR11, PT ;  /* 0x0000000b19007c0c */ /* 0x000fe2000bf26070 */
[----:B------:R-:W-:Y:S01]  /*0ee0*/  IMAD.HI.U32 R7, R20, UR9, RZ ;  /* 0x0000000914077c27 */ /* 0x000fe2000f8e00ff */
[----:B------:R-:W-:-:S03]  /*0ef0*/  UIMAD UR6, UR6, UR12, URZ ;  /* 0x0000000c060672a4 */ /* 0x000fc6000f8e02ff */
[----:B------:R-:W-:Y:S01]  /*0f00*/  IMAD R26, R13, UR52, R26 ;  /* 0x000000340d1a7c24 */ /* 0x000fe2000f8e021a */
[----:B------:R-:W-:Y:S01]  /*0f10*/  UMOV UR4, URZ ;  /* 0x000000ff00047c82 */ /* 0x000fe20008000000 */
[----:B------:R-:W-:Y:S01]  /*0f20*/  IMAD.MOV R21, RZ, RZ, -R7 ;  /* 0x000000ffff157224 */ /* 0x000fe200078e0a07 */
[----:B------:R-:W-:Y:S01]  /*0f30*/  UIMAD.WIDE.U32 UR4, UR5, UR6, UR4 ;  /* 0x00000006050472a5 */ /* 0x000fe2000f8e0004 */
[----:B------:R-:W-:Y:S01]  /*0f40*/  @!P2 VIADD R5, R5, -UR10 ;  /* 0x8000000a0505ac36 */ /* 0x000fe20008000000 */
[----:B------:R-:W-:Y:S01]  /*0f50*/  SEL R13, R34, R15, !P6 ;  /* 0x0000000f220d7207 */ /* 0x000fe20007000000 */
[----:B------:R-:W-:Y:S01]  /*0f60*/  IMAD.MOV R32, RZ, RZ, -R30 ;  /* 0x000000ffff207224 */ /* 0x000fe200078e0a1e */
[----:B------:R-:W-:Y:S01]  /*0f70*/  LOP3.LUT R8, R10, UR52, RZ, 0x3c, !PT ;  /* 0x000000340a087c12 */ /* 0x000fe2000f8e3cff */
[----:B------:R-:W-:Y:S01]  /*0f80*/  @!P0 VIADD R4, R4, 0x1 ;  /* 0x0000000104048836 */ /* 0x000fe20000000000 */
[----:B------:R-:W-:Y:S02]  /*0f90*/  SEL R40, R29, R24, !P5 ;  /* 0x000000181d287207 */ /* 0x000fe40006800000 */
[----:B------:R-:W-:Y:S01]  /*0fa0*/  IABS R15, R26 ;  /* 0x0000001a000f7213 */ /* 0x000fe20000000000 */
[----:B------:R-:W-:Y:S01]  /*0fb0*/  IMAD R20, R21, UR10, R20 ;  /* 0x0000000a15147c24 */ /* 0x000fe2000f8e0214 */
[----:B------:R-:W-:Y:S01]  /*0fc0*/  ISETP.GE.AND P3, PT, R8, RZ, PT ;  /* 0x000000ff0800720c */ /* 0x000fe20003f66270 */
[----:B------:R-:W-:Y:S01]  /*0fd0*/  IMAD R9, R32, UR51, R9 ;  /* 0x0000003320097c24 */ /* 0x000fe2000f8e0209 */
[----:B------:R-:W-:Y:S01]  /*0fe0*/  ISETP.GE.U32.AND P0, PT, R5, UR10, PT ;  /* 0x0000000a05007c0c */ /* 0x000fe2000bf06070 */
[----:B------:R-:W-:Y:S01]  /*0ff0*/  IMAD.MOV R8, RZ, RZ, -R40 ;  /* 0x000000ffff087224 */ /* 0x000fe200078e0a28 */
[----:B------:R-:W-:Y:S01]  /*1000*/  @P1 IADD3 R4, PT, PT, R4, 0x1, RZ ;  /* 0x0000000104041810 */ /* 0x000fe20007ffe0ff */
[----:B------:R-:W-:Y:S01]  /*1010*/  IMAD.HI.U32 R31, R15, UR5, RZ ;  /* 0x000000050f1f7c27 */ /* 0x000fe2000f8e00ff */
[----:B------:R-:W-:-:S02]  /*1020*/  ISETP.LT.U32.AND P1, PT, R20, UR10, PT ;  /* 0x0000000a14007c0c */ /* 0x000fc4000bf21070 */
[----:B------:R-:W-:Y:S01]  /*1030*/  IABS R21, R9 ;  /* 0x0000000900157213 */ /* 0x000fe20000000000 */
[----:B------:R-:W-:Y:S02]  /*1040*/  IMAD R11, R8, UR52, R11 ;  /* 0x00000034080b7c24 */ /* 0x000fe4000f8e020b */
[----:B------:R-:W-:Y:S02]  /*1050*/  IMAD.MOV R24, RZ, RZ, -R31 ;  /* 0x000000ffff187224 */ /* 0x000fe400078e0a1f */
[----:B------:R-:W-:Y:S01]  /*1060*/  @!P2 VIADD R6, R6, 0x1 ;  /* 0x000000010606a836 */ /* 0x000fe20000000000 */
[----:B------:R-:W-:Y:S01]  /*1070*/  IABS R32, R11 ;  /* 0x0000000b00207213 */ /* 0x000fe20000000000 */
[----:B------:R-:W-:Y:S02]  /*1080*/  IMAD R15, R24, UR12, R15 ;  /* 0x0000000c180f7c24 */ /* 0x000fe4000f8e020f */
[----:B------:R-:W-:-:S04]  /*1090*/  IMAD.HI.U32 R5, R21, UR9, RZ ;  /* 0x0000000915057c27 */ /* 0x000fc8000f8e00ff */
[----:B------:R-:W-:Y:S02]  /*10a0*/  IMAD.MOV R8, RZ, RZ, -R13 ;  /* 0x000000ffff087224 */ /* 0x000fe400078e0a0d */
[----:B------:R-:W-:Y:S01]  /*10b0*/  @P0 VIADD R6, R6, 0x1 ;  /* 0x0000000106060836 */ /* 0x000fe20000000000 */
[----:B------:R-:W-:Y:S01]  /*10c0*/  ISETP.LT.U32.AND P0, PT, R15, UR12, PT ;  /* 0x0000000c0f007c0c */ /* 0x000fe2000bf01070 */
[----:B------:R-:W-:Y:S01]  /*10d0*/  IMAD.MOV.U32 R27, RZ, RZ, R4 ;  /* 0x000000ffff1b7224 */ /* 0x000fe200078e0004 */
[----:B------:R-:W-:Y:S01]  /*10e0*/  IADD3 R42, PT, PT, -R5, RZ, RZ ;  /* 0x000000ff052a7210 */ /* 0x000fe20007ffe1ff */
[----:B------:R-:W-:Y:S01]  /*10f0*/  IMAD.HI.U32 R35, R32, UR5, RZ ;  /* 0x0000000520237c27 */ /* 0x000fe2000f8e00ff */
[----:B------:R-:W-:-:S03]  /*1100*/  @!P1 IADD3 R20, PT, PT, R20, -UR10, RZ ;  /* 0x8000000a14149c10 */ /* 0x000fc6000fffe0ff */
[----:B------:R-:W-:Y:S01]  /*1110*/  IMAD R8, R8, UR51, R3 ;  /* 0x0000003308087c24 */ /* 0x000fe2000f8e0203 */
[----:B------:R-:W-:Y:S01]  /*1120*/  @!P4 IADD3 R27, PT, PT, -R27, RZ, RZ ;  /* 0x000000ff1b1bc210 */ /* 0x000fe20007ffe1ff */
[----:B------:R-:W-:Y:S01]  /*1130*/  IMAD.MOV R33, RZ, RZ, -R35 ;  /* 0x000000ffff217224 */ /* 0x000fe200078e0a23 */
[----:B------:R-:W-:Y:S01]  /*1140*/  ISETP.GE.U32.AND P4, PT, R20, UR10, PT ;  /* 0x0000000a14007c0c */ /* 0x000fe2000bf86070 */
[----:B------:R-:W-:Y:S01]  /*1150*/  @!P3 IMAD.MOV R6, RZ, RZ, -R6 ;  /* 0x000000ffff06b224 */ /* 0x000fe200078e0a06 */
[----:B------:R-:W-:Y:S01]  /*1160*/  LOP3.LUT R25, R12, UR52, RZ, 0x3c, !PT ;  /* 0x000000340c197c12 */ /* 0x000fe2000f8e3cff */
[----:B------:R-:W-:Y:S01]  /*1170*/  IMAD R21, R42, UR10, R21 ;  /* 0x0000000a2a157c24 */ /* 0x000fe2000f8e0215 */
[----:B------:R-:W-:Y:S01]  /*1180*/  IABS R41, R8 ;  /* 0x0000000800297213 */ /* 0x000fe20000000000 */
[----:B------:R-:W-:Y:S01]  /*1190*/  IMAD R4, R33, UR12, R32 ;  /* 0x0000000c21047c24 */ /* 0x000fe2000f8e0220 */
[----:B------:R-:W-:Y:S02]  /*11a0*/  SEL R48, R29, R6, !P5 ;  /* 0x000000061d307207 */ /* 0x000fe40006800000 */
[----:B------:R-:W-:Y:S01]  /*11b0*/  ISETP.GE.AND P2, PT, R25, RZ, PT ;  /* 0x000000ff1900720c */ /* 0x000fe20003f46270 */
[----:B------:R-:W-:Y:S01]  /*11c0*/  IMAD.HI.U32 R25, R41, UR9, RZ ;  /* 0x0000000929197c27 */ /* 0x000fe2000f8e00ff */
[----:B------:R-:W-:-:S02]  /*11d0*/  ISETP.LT.U32.AND P3, PT, R21, UR10, PT ;  /* 0x0000000a15007c0c */ /* 0x000fc4000bf61070 */
[----:B------:R-:W-:Y:S01]  /*11e0*/  @!P0 IADD3 R31, PT, PT, R31, 0x1, RZ ;  /* 0x000000011f1f8810 */ /* 0x000fe20007ffe0ff */
[----:B------:R-:W-:Y:S01]  /*11f0*/  @!P0 VIADD R15, R15, -UR12 ;  /* 0x8000000c0f0f8c36 */ /* 0x000fe20008000000 */
[----:B------:R-:W-:Y:S01]  /*1200*/  ISETP.LT.U32.AND P0, PT, R4, UR12, PT ;  /* 0x0000000c04007c0c */ /* 0x000fe2000bf01070 */
[----:B------:R-:W-:Y:S02]  /*1210*/  IMAD.MOV R33, RZ, RZ, -R48 ;  /* 0x000000ffff217224 */ /* 0x000fe400078e0a30 */
[----:B------:R-:W-:Y:S02]  /*1220*/  @!P1 VIADD R7, R7, 0x1 ;  /* 0x0000000107079836 */ /* 0x000fe40000000000 */
[----:B------:R-:W-:Y:S01]  /*1230*/  IMAD.MOV R20, RZ, RZ, -R25 ;  /* 0x000000ffff147224 */ /* 0x000fe200078e0a19 */
[----:B------:R-:W-:Y:S01]  /*1240*/  SEL R24, R34, R27, !P6 ;  /* 0x0000001b22187207 */ /* 0x000fe20007000000 */
[----:B------:R-:W-:Y:S02]  /*1250*/  IMAD R10, R33, UR52, R10 ;  /* 0x00000034210a7c24 */ /* 0x000fe4000f8e020a */
[----:B------:R-:W-:-:S02]  /*1260*/  @P4 VIADD R7, R7, 0x1 ;  /* 0x0000000107074836 */ /* 0x000fc40000000000 */
[----:B------:R-:W-:Y:S01]  /*1270*/  IMAD R27, R20, UR10, R41 ;  /* 0x0000000a141b7c24 */ /* 0x000fe2000f8e0229 */
[----:B------:R-:W-:Y:S01]  /*1280*/  @!P3 IADD3 R21, PT, PT, R21, -UR10, RZ ;  /* 0x8000000a1515bc10 */ /* 0x000fe2000fffe0ff */
[----:B------:R-:W-:Y:S01]  /*1290*/  IMAD.MOV.U32 R50, RZ, RZ, R7 ;  /* 0x000000ffff327224 */ /* 0x000fe200078e0007 */
[----:B------:R-:W-:Y:S02]  /*12a0*/  IABS R7, R10 ;  /* 0x0000000a00077213 */ /* 0x000fe40000000000 */
[----:B------:R-:W-:Y:S02]  /*12b0*/  IADD3 R47, PT, PT, -R24, RZ, RZ ;  /* 0x000000ff182f7210 */ /* 0x000fe40007ffe1ff */
[----:B------:R-:W-:Y:S01]  /*12c0*/  ISETP.LT.U32.AND P4, PT, R27, UR10, PT ;  /* 0x0000000a1b007c0c */ /* 0x000fe2000bf81070 */
[----:B------:R-:W-:Y:S01]  /*12d0*/  @!P0 VIADD R35, R35, 0x1 ;  /* 0x0000000123238836 */ /* 0x000fe20000000000 */
[----:B------:R-:W-:Y:S02]  /*12e0*/  @!P0 IADD3 R4, PT, PT, R4, -UR12, RZ ;  /* 0x8000000c04048c10 */ /* 0x000fe4000fffe0ff */
[----:B------:R-:W-:Y:S01]  /*12f0*/  ISETP.GE.U32.AND P0, PT, R21, UR10, PT ;  /* 0x0000000a15007c0c */ /* 0x000fe2000bf06070 */
[----:B------:R-:W-:-:S02]  /*1300*/  IMAD.MOV.U32 R21, RZ, RZ, R7 ;  /* 0x000000ffff157224 */ /* 0x000fc400078e0007 */
[----:B------:R-:W-:Y:S01]  /*1310*/  IMAD R6, R47, UR51, R2 ;  /* 0x000000332f067c24 */ /* 0x000fe2000f8e0202 */
[----:B------:R-:W-:Y:S01]  /*1320*/  LOP3.LUT R32, R9, UR52, RZ, 0x3c, !PT ;  /* 0x0000003409207c12 */ /* 0x000fe2000f8e3cff */
[----:B------:R-:W-:Y:S01]  /*1330*/  IMAD.HI.U32 R33, R21, UR5, RZ ;  /* 0x0000000515217c27 */ /* 0x000fe2000f8e00ff */
[----:B------:R-:W-:Y:S02]  /*1340*/  SHF.R.S64 R20, RZ, 0x1e, R3 ;  /* 0x0000001eff147819 */ /* 0x000fe40000001003 */
[----:B------:R-:W-:Y:S01]  /*1350*/  IABS R41, R6 ;  /* 0x0000000600297213 */ /* 0x000fe20000000000 */
[----:B------:R-:W-:Y:S01]  /*1360*/  @!P2 IMAD.MOV R50, RZ, RZ, -R50 ;  /* 0x000000ffff32a224 */ /* 0x000fe200078e0a32 */
[----:B------:R-:W-:Y:S02]  /*1370*/  ISETP.GE.U32.AND P2, PT, R15, UR12, PT ;  /* 0x0000000c0f007c0c */ /* 0x000fe4000bf46070 */
[----:B------:R-:W-:Y:S01]  /*1380*/  ISETP.GE.AND P1, PT, R32, RZ, PT ;  /* 0x000000ff2000720c */ /* 0x000fe20003f26270 */
[----:B------:R-:W-:Y:S01]  /*1390*/  IMAD.MOV R32, RZ, RZ, -R33 ;  /* 0x000000ffff207224 */ /* 0x000fe200078e0a21 */
[----:B------:R-:W-:Y:S01]  /*13a0*/  @!P3 IADD3 R5, PT, PT, R5, 0x1, RZ ;  /* 0x000000010505b810 */ /* 0x000fe20007ffe0ff */
[----:B------:R-:W-:Y:S01]  /*13b0*/  @!P4 VIADD R27, R27, -UR10 ;  /* 0x8000000a1b1bcc36 */ /* 0x000fe20008000000 */
[----:B------:R-:W-:Y:S01]  /*13c0*/  IADD3 R20, P3, PT, R20, UR40, RZ ;  /* 0x0000002814147c10 */ /* 0x000fe2000ff7e0ff */
[----:B------:R-:W-:Y:S01]  /*13d0*/  IMAD.HI.U32 R7, R41, UR9, RZ ;  /* 0x0000000929077c27 */ /* 0x000fe2000f8e00ff */
[----:B------:R-:W-:-:S03]  /*13e0*/  @P0 IADD3 R5, PT, PT, R5, 0x1, RZ ;  /* 0x0000000105050810 */ /* 0x000fc60007ffe0ff */
[----:B------:R-:W-:Y:S01]  /*13f0*/  IMAD R15, R32, UR12, R21 ;  /* 0x0000000c200f7c24 */ /* 0x000fe2000f8e0215 */
[----:B------:R-:W-:Y:S01]  /*1400*/  ISETP.GE.U32.AND P0, PT, R27, UR10, PT ;  /* 0x0000000a1b007c0c */ /* 0x000fe2000bf06070 */
[----:B------:R-:W-:Y:S01]  /*1410*/  IMAD.MOV R32, RZ, RZ, -R7 ;  /* 0x000000ffff207224 */ /* 0x000fe200078e0a07 */
[----:B------:R-:W-:Y:S02]  /*1420*/  LEA.HI.X.SX32 R21, R3, UR41, 0x2, P3 ;  /* 0x0000002903157c11 */ /* 0x000fe400098f16ff */
[----:B------:R-:W-:Y:S02]  /*1430*/  LOP3.LUT R27, R8, UR52, RZ, 0x3c, !PT ;  /* 0x00000034081b7c12 */ /* 0x000fe4000f8e3cff */
[----:B------:R-:W-:Y:S01]  /*1440*/  ISETP.LT.U32.AND P3, PT, R15, UR12, PT ;  /* 0x0000000c0f007c0c */ /* 0x000fe2000bf61070 */
[----:B------:R-:W-:Y:S01]  /*1450*/  @P2 VIADD R31, R31, 0x1 ;  /* 0x000000011f1f2836 */ /* 0x000fe20000000000 */
[----:B------:R-:W-:Y:S01]  /*1460*/  ISETP.GE.AND P2, PT, R27, RZ, PT ;  /* 0x000000ff1b00720c */ /* 0x000fe20003f46270 */
[----:B------:R-:W-:Y:S01]  /*1470*/  IMAD R3, R32, UR10, R41 ;  /* 0x0000000a20037c24 */ /* 0x000fe2000f8e0229 */
[----:B------:R-:W-:Y:S01]  /*1480*/  @!P4 IADD3 R25, PT, PT, R25, 0x1, RZ ;  /* 0x000000011919c810 */ /* 0x000fe20007ffe0ff */
[----:B------:R-:W-:Y:S01]  /*1490*/  @!P1 IMAD.MOV R5, RZ, RZ, -R5 ;  /* 0x000000ffff059224 */ /* 0x000fe200078e0a05 */
[----:B------:R-:W-:Y:S01]  /*14a0*/  SEL R50, R29, R50, !P5 ;  /* 0x000000321d327207 */ /* 0x000fe20006800000 */
[----:B------:R0:W5:Y:S01]  /*14b0*/  LDG.E R20, desc[UR14][R20.64] ;  /* 0x0000000e14147981 */ /* 0x000162000c1e1900 */
[----:B------:R-:W-:Y:S01]  /*14c0*/  ISETP.LT.U32.AND P4, PT, R3, UR10, PT ;  /* 0x0000000a03007c0c */ /* 0x000fe2000bf81070 */
[----:B------:R-:W-:Y:S01]  /*14d0*/  @P0 VIADD R25, R25, 0x1 ;  /* 0x0000000119190836 */ /* 0x000fe20000000000 */
[----:B------:R-:W-:-:S03]  /*14e0*/  ISETP.GE.U32.AND P0, PT, R4, UR12, PT ;  /* 0x0000000c04007c0c */ /* 0x000fc6000bf06070 */
[----:B------:R-:W-:Y:S02]  /*14f0*/  @!P3 IADD3 R15, PT, PT, R15, -UR12, RZ ;  /* 0x8000000c0f0fbc10 */ /* 0x000fe4000fffe0ff */
[----:B------:R-:W-:Y:S01]  /*1500*/  @!P2 IMAD.MOV R25, RZ, RZ, -R25 ;  /* 0x000000ffff19a224 */ /* 0x000fe200078e0a19 */
[----:B------:R-:W-:Y:S02]  /*1510*/  LOP3.LUT R4, R6, UR52, RZ, 0x3c, !PT ;  /* 0x0000003406047c12 */ /* 0x000fe4000f8e3cff */
[----:B------:R-:W-:Y:S02]  /*1520*/  ISETP.GE.U32.AND P2, PT, R15, UR12, PT ;  /* 0x0000000c0f007c0c */ /* 0x000fe4000bf46070 */
[----:B------:R-:W-:Y:S01]  /*1530*/  SEL R42, R29, R5, !P5 ;  /* 0x000000051d2a7207 */ /* 0x000fe20006800000 */
[----:B------:R-:W-:Y:S01]  /*1540*/  @!P4 VIADD R3, R3, -UR10 ;  /* 0x8000000a0303cc36 */ /* 0x000fe20008000000 */
[----:B------:R-:W-:Y:S02]  /*1550*/  ISETP.GE.AND P1, PT, R4, RZ, PT ;  /* 0x000000ff0400720c */ /* 0x000fe40003f26270 */
[----:B------:R-:W-:Y:S01]  /*1560*/  IADD3 R5, PT, PT, -R50, RZ, RZ ;  /* 0x000000ff32057210 */ /* 0x000fe20007ffe1ff */
[----:B------:R-:W-:Y:S01]  /*1570*/  IMAD.MOV R4, RZ, RZ, -R42 ;  /* 0x000000ffff047224 */ /* 0x000fe200078e0a2a */
[----:B------:R-:W-:Y:S01]  /*1580*/  SEL R32, R29, R25, !P5 ;  /* 0x000000191d207207 */ /* 0x000fe20006800000 */
[----:B------:R-:W-:Y:S01]  /*1590*/  @P0 VIADD R35, R35, 0x1 ;  /* 0x0000000123230836 */ /* 0x000fe20000000000 */
[----:B------:R-:W-:Y:S01]  /*15a0*/  ISETP.GE.U32.AND P0, PT, R3, UR10, PT ;  /* 0x0000000a03007c0c */ /* 0x000fe2000bf06070 */
[----:B------:R-:W-:Y:S01]  /*15b0*/  IMAD R9, R4, UR52, R9 ;  /* 0x0000003404097c24 */ /* 0x000fe2000f8e0209 */
[----:B------:R-:W-:Y:S01]  /*15c0*/  IADD3 R3, PT, PT, -R32, RZ, RZ ;  /* 0x000000ff20037210 */ /* 0x000fe20007ffe1ff */
[----:B------:R-:W-:Y:S01]  /*15d0*/  @!P3 VIADD R33, R33, 0x1 ;  /* 0x000000012121b836 */ /* 0x000fe20000000000 */
[----:B------:R-:W-:Y:S01]  /*15e0*/  SHF.R.S64 R4, RZ, 0x1e, R2 ;  /* 0x0000001eff047819 */ /* 0x000fe20000001002 */
[----:B------:R-:W-:Y:S01]  /*15f0*/  IMAD R12, R5, UR52, R12 ;  /* 0x00000034050c7c24 */ /* 0x000fe2000f8e020c */
[----:B------:R-:W-:Y:S01]  /*1600*/  LOP3.LUT R5, R26, UR53, RZ, 0x3c, !PT ;  /* 0x000000351a057c12 */ /* 0x000fe2000f8e3cff */
[----:B------:R-:W-:Y:S01]  /*1610*/  @P2 VIADD R33, R33, 0x1 ;  /* 0x0000000121212836 */ /* 0x000fe20000000000 */
[----:B------:R-:W-:Y:S01]  /*1620*/  IADD3 R4, P2, PT, R4, UR40, RZ ;  /* 0x0000002804047c10 */ /* 0x000fe2000ff5e0ff */
[----:B------:R-:W-:Y:S01]  /*1630*/  IMAD R8, R3, UR52, R8 ;  /* 0x0000003403087c24 */ /* 0x000fe2000f8e0208 */
[----:B------:R-:W-:-:S02]  /*1640*/  IABS R3, R12 ;  /* 0x0000000c00037213 */ /* 0x000fc40000000000 */
[----:B------:R-:W-:Y:S02]  /*1650*/  ISETP.GE.AND P3, PT, R5, RZ, PT ;  /* 0x000000ff0500720c */ /* 0x000fe40003f66270 */
[----:B------:R-:W-:Y:S02]  /*1660*/  LEA.HI.X.SX32 R5, R2, UR41, 0x2, P2 ;  /* 0x0000002902057c11 */ /* 0x000fe400090f16ff */
[----:B------:R-:W-:Y:S02]  /*1670*/  MOV R2, R3 ;  /* 0x0000000300027202 */ /* 0x000fe40000000f00 */
[----:B------:R-:W-:Y:S01]  /*1680*/  LOP3.LUT R3, R10, UR53, RZ, 0x3c, !PT ;  /* 0x000000350a037c12 */ /* 0x000fe2000f8e3cff */
[----:B------:R-:W-:Y:S02]  /*1690*/  @!P4 VIADD R7, R7, 0x1 ;  /* 0x000000010707c836 */ /* 0x000fe40000000000 */
[----:B------:R-:W-:Y:S01]  /*16a0*/  IMAD.HI.U32 R25, R2, UR5, RZ ;  /* 0x0000000502197c27 */ /* 0x000fe2000f8e00ff */
[----:B------:R-:W-:-:S03]  /*16b0*/  ISETP.GE.AND P4, PT, R3, RZ, PT ;  /* 0x000000ff0300720c */ /* 0x000fc60003f86270 */
[----:B------:R-:W-:Y:S01]  /*16c0*/  IMAD.MOV R3, RZ, RZ, -R25 ;  /* 0x000000ffff037224 */ /* 0x000fe200078e0a19 */
[----:B0-----:R-:W-:Y:S02]  /*16d0*/  IABS R21, R9 ;  /* 0x0000000900157213 */ /* 0x001fe40000000000 */
[----:B------:R-:W-:Y:S01]  /*16e0*/  LOP3.LUT R15, R11, UR53, RZ, 0x3c, !PT ;  /* 0x000000350b0f7c12 */ /* 0x000fe2000f8e3cff */
[----:B------:R-:W-:Y:S02]  /*16f0*/  IMAD R2, R3, UR12, R2 ;  /* 0x0000000c03027c24 */ /* 0x000fe4000f8e0202 */
[----:B------:R-:W-:Y:S01]  /*1700*/  @P0 VIADD R7, R7, 0x1 ;  /* 0x0000000107070836 */ /* 0x000fe20000000000 */
[----:B------:R-:W-:Y:S01]  /*1710*/  ISETP.GE.AND P2, PT, R15, RZ, PT ;  /* 0x000000ff0f00720c */ /* 0x000fe20003f46270 */
[----:B------:R-:W-:Y:S01]  /*1720*/  IMAD.HI.U32 R15, R21, UR5, RZ ;  /* 0x00000005150f7c27 */ /* 0x000fe2000f8e00ff */
[----:B------:R-:W-:-:S04]  /*1730*/  ISETP.LT.U32.AND P0, PT, R2, UR12, PT ;  /* 0x0000000c02007c0c */ /* 0x000fc8000bf01070 */
[----:B------:R-:W-:-:S05]  /*1740*/  IADD3 R52, PT, PT, -R15, RZ, RZ ;  /* 0x000000ff0f347210 */ /* 0x000fca0007ffe1ff */
[----:B------:R-:W-:Y:S01]  /*1750*/  IMAD R3, R52, UR12, R21 ;  /* 0x0000000c34037c24 */ /* 0x000fe2000f8e0215 */
[----:B------:R-:W-:Y:S01]  /*1760*/  @!P1 IADD3 R7, PT, PT, -R7, RZ, RZ ;  /* 0x000000ff07079210 */ /* 0x000fe20007ffe1ff */
[----:B------:R0:W5:Y:S02]  /*1770*/  LDG.E R21, desc[UR14][R4.64] ;  /* 0x0000000e04157981 */ /* 0x000164000c1e1900 */
[----:B------:R-:W-:Y:S01]  /*1780*/  @!P0 VIADD R2, R2, -UR12 ;  /* 0x8000000c02028c36 */ /* 0x000fe20008000000 */
[----:B------:R-:W-:Y:S02]  /*1790*/  ISETP.LT.U32.AND P1, PT, R3, UR12, PT ;  /* 0x0000000c03007c0c */ /* 0x000fe4000bf21070 */
[----:B------:R-:W-:Y:S02]  /*17a0*/  IABS R41, R8 ;  /* 0x0000000800297213 */ /* 0x000fe40000000000 */
[----:B------:R-:W-:Y:S02]  /*17b0*/  @!P2 IADD3 R35, PT, PT, -R35, RZ, RZ ;  /* 0x000000ff2323a210 */ /* 0x000fe40007ffe1ff */
[----:B------:R-:W-:-:S02]  /*17c0*/  ISETP.GE.U32.AND P2, PT, R2, UR12, PT ;  /* 0x0000000c02007c0c */ /* 0x000fc4000bf46070 */
[----:B------:R-:W-:Y:S01]  /*17d0*/  LOP3.LUT R2, R12, UR53, RZ, 0x3c, !PT ;  /* 0x000000350c027c12 */ /* 0x000fe2000f8e3cff */
[----:B------:R-:W-:Y:S01]  /*17e0*/  IMAD.HI.U32 R27, R41, UR5, RZ ;  /* 0x00000005291b7c27 */ /* 0x000fe2000f8e00ff */
[----:B------:R-:W-:Y:S02]  /*17f0*/  SEL R47, R29, R7, !P5 ;  /* 0x000000071d2f7207 */ /* 0x000fe40006800000 */
[----:B------:R-:W-:Y:S02]  /*1800*/  @!P4 IADD3 R33, PT, PT, -R33, RZ, RZ ;  /* 0x000000ff2121c210 */ /* 0x000fe40007ffe1ff */
[----:B------:R-:W-:Y:S01]  /*1810*/  ISETP.GE.AND P4, PT, R2, RZ, PT ;  /* 0x000000ff0200720c */ /* 0x000fe20003f86270 */
[----:B------:R-:W-:Y:S02]  /*1820*/  IMAD.MOV R52, RZ, RZ, -R27 ;  /* 0x000000ffff347224 */ /* 0x000fe400078e0a1b */
[----:B------:R-:W-:Y:S02]  /*1830*/  IMAD.MOV R7, RZ, RZ, -R47 ;  /* 0x000000ffff077224 */ /* 0x000fe400078e0a2f */
[----:B------:R-:W-:-:S02]  /*1840*/  @!P0 VIADD R25, R25, 0x1 ;  /* 0x0000000119198836 */ /* 0x000fc40000000000 */
[----:B------:R-:W-:Y:S02]  /*1850*/  @!P1 VIADD R3, R3, -UR12 ;  /* 0x8000000c03039c36 */ /* 0x000fe40008000000 */
[----:B------:R-:W-:Y:S02]  /*1860*/  IMAD R41, R52, UR12, R41 ;  /* 0x0000000c34297c24 */ /* 0x000fe4000f8e0229 */
[----:B------:R-:W-:Y:S01]  /*1870*/  IMAD R6, R7, UR52, R6 ;  /* 0x0000003407067c24 */ /* 0x000fe2000f8e0206 */
[----:B------:R-:W-:Y:S01]  /*1880*/  @P2 IADD3 R25, PT, PT, R25, 0x1, RZ ;  /* 0x0000000119192810 */ /* 0x000fe20007ffe0ff */
[----:B------:R-:W-:Y:S01]  /*1890*/  @!P3 IMAD.MOV R31, RZ, RZ, -R31 ;  /* 0x000000ffff1fb224 */ /* 0x000fe200078e0a1f */
[----:B------:R-:W-:Y:S02]  /*18a0*/  ISETP.GE.U32.AND P0, PT, R3, UR12, PT ;  /* 0x0000000c03007c0c */ /* 0x000fe4000bf06070 */
[----:B0-----:R-:W-:Y:S01]  /*18b0*/  LOP3.LUT R4, R9, UR53, RZ, 0x3c, !PT ;  /* 0x0000003509047c12 */ /* 0x001fe2000f8e3cff */
[----:B------:R-:W0:Y:S01]  /*18c0*/  LDC.64 R2, c[0x0][0x390] ;  /* 0x0000e400ff027b82 */ /* 0x000e220000000a00 */
[----:B------:R-:W-:-:S02]  /*18d0*/  ISETP.LT.U32.AND P3, PT, R41, UR12, PT ;  /* 0x0000000c29007c0c */ /* 0x000fc4000bf61070 */
[----:B------:R-:W-:Y:S01]  /*18e0*/  IABS R7, R6 ;  /* 0x0000000600077213 */ /* 0x000fe20000000000 */
[----:B------:R-:W-:Y:S01]  /*18f0*/  @!P4 IMAD.MOV R25, RZ, RZ, -R25 ;  /* 0x000000ffff19c224 */ /* 0x000fe200078e0a19 */
[----:B------:R-:W-:-:S03]  /*1900*/  ISETP.GE.AND P4, PT, R4, RZ, PT ;  /* 0x000000ff0400720c */ /* 0x000fc60003f86270 */
[----:B------:R-:W1:Y:S01]  /*1910*/  LDC.64 R4, c[0x0][0x398] ;  /* 0x0000e600ff047b82 */ /* 0x000e620000000a00 */
[----:B------:R-:W-:-:S04]  /*1920*/  IMAD.HI.U32 R53, R7, UR5, RZ ;  /* 0x0000000507357c27 */ /* 0x000fc8000f8e00ff */
[----:B------:R-:W-:Y:S02]  /*1930*/  IMAD.MOV R52, RZ, RZ, -R53 ;  /* 0x000000ffff347224 */ /* 0x000fe400078e0a35 */
[----:B------:R-:W-:Y:S02]  /*1940*/  @!P3 VIADD R41, R41, -UR12 ;  /* 0x8000000c2929bc36 */ /* 0x000fe40008000000 */
[----:B------:R-:W-:Y:S02]  /*1950*/  IMAD R7, R52, UR12, R7 ;  /* 0x0000000c34077c24 */ /* 0x000fe4000f8e0207 */
[----:B------:R-:W-:Y:S01]  /*1960*/  VIADD R52, R36, 0xe0 ;  /* 0x000000e024347836 */ /* 0x000fe20000000000 */
[----:B------:R-:W-:-:S04]  /*1970*/  ISETP.GE.U32.AND P2, PT, R41, UR12, PT ;  /* 0x0000000c29007c0c */ /* 0x000fc8000bf46070 */
[----:B------:R-:W-:Y:S02]  /*1980*/  IABS R41, R52 ;  /* 0x0000003400297213 */ /* 0x000fe40000000000 */
[----:B------:R-:W-:Y:S02]  /*1990*/  @!P1 IADD3 R15, PT, PT, R15, 0x1, RZ ;  /* 0x000000010f0f9810 */ /* 0x000fe40007ffe0ff */
[----:B0-----:R-:W-:Y:S01]  /*19a0*/  ISETP.NE.U32.AND P1, PT, R2, 0x1, PT ;  /* 0x000000010200780c */ /* 0x001fe20003f25070 */
[----:B------:R-:W-:-:S04]  /*19b0*/  IMAD.HI.U32 R2, R41, UR7, RZ ;  /* 0x0000000729027c27 */ /* 0x000fc8000f8e00ff */
[----:B------:R-:W-:Y:S01]  /*19c0*/  @P0 VIADD R15, R15, 0x1 ;  /* 0x000000010f0f0836 */ /* 0x000fe20000000000 */
[----:B-1----:R-:W-:Y:S02]  /*19d0*/  ISETP.NE.U32.AND P0, PT, R4, 0x1, PT ;  /* 0x000000010400780c */ /* 0x002fe40003f05070 */
[----:B------:R-:W-:Y:S01]  /*19e0*/  IADD3 R4, PT, PT, -R2, RZ, RZ ;  /* 0x000000ff02047210 */ /* 0x000fe20007ffe1ff */
[----:B------:R-:W-:-:S04]  /*19f0*/  @!P4 IMAD.MOV R15, RZ, RZ, -R15 ;  /* 0x000000ffff0fc224 */ /* 0x000fc800078e0a0f */
[----:B------:R-:W-:-:S05]  /*1a00*/  IMAD R4, R4, UR11, R41 ;  /* 0x0000000b04047c24 */ /* 0x000fca000f8e0229 */
[----:B------:R-:W-:Y:S02]  /*1a10*/  ISETP.LT.U32.AND P4, PT, R4, UR11, PT ;  /* 0x0000000b04007c0c */ /* 0x000fe4000bf81070 */
[----:B------:R-:W-:-:S11]  /*1a20*/  @!P3 IADD3 R27, PT, PT, R27, 0x1, RZ ;  /* 0x000000011b1bb810 */ /* 0x000fd60007ffe0ff */
[----:B------:R-:W-:-:S05]  /*1a30*/  @!P4 VIADD R4, R4, -UR11 ;  /* 0x8000000b0404cc36 */ /* 0x000fca0008000000 */
[----:B------:R-:W-:Y:S02]  /*1a40*/  ISETP.GE.U32.AND P3, PT, R4, UR11, PT ;  /* 0x0000000b04007c0c */ /* 0x000fe4000bf66070 */
[----:B------:R-:W-:Y:S01]  /*1a50*/  LOP3.LUT R4, R52, UR51, RZ, 0x3c, !PT ;  /* 0x0000003334047c12 */ /* 0x000fe2000f8e3cff */
[----:B------:R-:W-:-:S03]  /*1a60*/  @!P4 VIADD R2, R2, 0x1 ;  /* 0x000000010202c836 */ /* 0x000fc60000000000 */
[----:B------:R-:W-:-:S07]  /*1a70*/  ISETP.GE.AND P4, PT, R4, RZ, PT ;  /* 0x000000ff0400720c */ /* 0x000fce0003f86270 */
[----:B------:R-:W-:Y:S01]  /*1a80*/  @P3 VIADD R2, R2, 0x1 ;  /* 0x0000000102023836 */ /* 0x000fe20000000000 */
[----:B------:R-:W-:-:S05]  /*1a90*/  ISETP.LT.U32.AND P3, PT, R7, UR12, PT ;  /* 0x0000000c07007c0c */ /* 0x000fca000bf61070 */
[----:B------:R-:W-:-:S05]  /*1aa0*/  @!P4 IMAD.MOV R2, RZ, RZ, -R2 ;  /* 0x000000ffff02c224 */ /* 0x000fca00078e0a02 */
[----:B------:R-:W-:-:S03]  /*1ab0*/  SEL R2, R34, R2, !P6 ;  /* 0x0000000222027207 */ /* 0x000fc60007000000 */
[----:B------:R-:W-:-:S04]  /*1ac0*/  @!P3 IADD3 R7, PT, PT, R7, -UR12, RZ ;  /* 0x8000000c0707bc10 */ /* 0x000fc8000fffe0ff */
[----:B------:R-:W-:Y:S01]  /*1ad0*/  ISETP.GE.U32.AND P4, PT, R7, UR12, PT ;  /* 0x0000000c07007c0c */ /* 0x000fe2000bf86070 */
[----:B------:R-:W-:-:S04]  /*1ae0*/  IMAD.MOV R7, RZ, RZ, -R2 ;  /* 0x000000ffff077224 */ /* 0x000fc800078e0a02 */
[----:B------:R-:W-:Y:S01]  /*1af0*/  IMAD R7, R7, UR51, R52 ;  /* 0x0000003307077c24 */ /* 0x000fe2000f8e0234 */
[----:B------:R-:W-:Y:S02]  /*1b00*/  ISETP.NE.AND.EX P1, PT, R3, RZ, PT, P1 ;  /* 0x000000ff0300720c */ /* 0x000fe40003f25310 */
[----:B------:R-:W-:Y:S02]  /*1b10*/  LOP3.LUT R4, R8, UR53, RZ, 0x3c, !PT ;  /* 0x0000003508047c12 */ /* 0x000fe4000f8e3cff */
[----:B------:R-:W-:Y:S02]  /*1b20*/  IABS R3, R7 ;  /* 0x0000000700037213 */ /* 0x000fe40000000000 */
[----:B------:R-:W-:Y:S02]  /*1b30*/  @P2 IADD3 R27, PT, PT, R27, 0x1, RZ ;  /* 0x000000011b1b2810 */ /* 0x000fe40007ffe0ff */
[----:B------:R-:W-:Y:S01]  /*1b40*/  ISETP.GE.AND P2, PT, R4, RZ, PT ;  /* 0x000000ff0400720c */ /* 0x000fe20003f46270 */
[----:B------:R-:W-:-:S04]  /*1b50*/  IMAD.HI.U32 R51, R3, UR9, RZ ;  /* 0x0000000903337c27 */ /* 0x000fc8000f8e00ff */
[----:B------:R-:W-:-:S04]  /*1b60*/  IMAD.MOV R4, RZ, RZ, -R51 ;  /* 0x000000ffff047224 */ /* 0x000fc800078e0a33 */
[----:B------:R-:W-:Y:S01]  /*1b70*/  IMAD R3, R4, UR10, R3 ;  /* 0x0000000a04037c24 */ /* 0x000fe2000f8e0203 */
[----:B------:R-:W-:-:S03]  /*1b80*/  ISETP.NE.AND.EX P0, PT, R5, RZ, PT, P0 ;  /* 0x000000ff0500720c */ /* 0x000fc60003f05300 */
[----:B------:R-:W-:Y:S01]  /*1b90*/  @!P2 IMAD.MOV R27, RZ, RZ, -R27 ;  /* 0x000000ffff1ba224 */ /* 0x000fe200078e0a1b */
[----:B------:R-:W-:Y:S02]  /*1ba0*/  ISETP.LT.U32.AND P2, PT, R3, UR10, PT ;  /* 0x0000000a03007c0c */ /* 0x000fe4000bf41070 */
[----:B------:R-:W-:Y:S02]  /*1bb0*/  SEL R16, R16, RZ, P1 ;  /* 0x000000ff10107207 */ /* 0x000fe40000800000 */
[----:B------:R-:W-:-:S03]  /*1bc0*/  SEL R37, R37, RZ, P0 ;  /* 0x000000ff25257207 */ /* 0x000fc60000000000 */
[----:B------:R-:W-:Y:S01]  /*1bd0*/  IMAD R16, R16, UR36, RZ ;  /* 0x0000002410107c24 */ /* 0x000fe2000f8e02ff */
[----:B------:R-:W-:-:S03]  /*1be0*/  SEL R28, R28, RZ, P1 ;  /* 0x000000ff1c1c7207 */ /* 0x000fc60000800000 */
[----:B------:R-:W-:Y:S02]  /*1bf0*/  IMAD R37, R37, UR37, R16 ;  /* 0x0000002525257c24 */ /* 0x000fe4000f8e0210 */
[----:B------:R-:W-:Y:S01]  /*1c00*/  VIADD R16, R36, 0x100 ;  /* 0x0000010024107836 */ /* 0x000fe20000000000 */
[----:B------:R-:W-:Y:S01]  /*1c10*/  @!P2 IADD3 R3, PT, PT, R3, -UR10, RZ ;  /* 0x8000000a0303ac10 */ /* 0x000fe2000fffe0ff */
[----:B------:R-:W-:Y:S01]  /*1c20*/  @!P3 VIADD R53, R53, 0x1 ;  /* 0x000000013535b836 */ /* 0x000fe20000000000 */
[----:B------:R-:W-:Y:S02]  /*1c30*/  SEL R50, R50, RZ, P0 ;  /* 0x000000ff32327207 */ /* 0x000fe40000000000 */
[----:B------:R-:W-:Y:S01]  /*1c40*/  ISETP.GE.U32.AND P3, PT, R3, UR10, PT ;  /* 0x0000000a03007c0c */ /* 0x000fe2000bf66070 */
[----:B------:R-:W-:Y:S01]  /*1c50*/  IMAD R3, R28, UR36, RZ ;  /* 0x000000241c037c24 */ /* 0x000fe2000f8e02ff */
[----:B------:R-:W-:-:S03]  /*1c60*/  IABS R4, R16 ;  /* 0x0000001000047213 */ /* 0x000fc60000000000 */
[----:B------:R-:W-:Y:S01]  /*1c70*/  IMAD R50, R50, UR37, R3 ;  /* 0x0000002532327c24 */ /* 0x000fe2000f8e0203 */
[----:B------:R-:W-:Y:S02]  /*1c80*/  MOV R28, R4 ;  /* 0x00000004001c7202 */ /* 0x000fe40000000f00 */
[----:B------:R-:W-:Y:S01]  /*1c90*/  LOP3.LUT R3, R6, UR53, RZ, 0x3c, !PT ;  /* 0x0000003506037c12 */ /* 0x000fe2000f8e3cff */
[----:B------:R-:W-:Y:S01]  /*1ca0*/  @P4 VIADD R53, R53, 0x1 ;  /* 0x0000000135354836 */ /* 0x000fe20000000000 */
[----:B------:R-:W-:Y:S01]  /*1cb0*/  SEL R22, R22, RZ, P1 ;  /* 0x000000ff16167207 */ /* 0x000fe20000800000 */
[----:B------:R-:W-:Y:S01]  /*1cc0*/  IMAD.HI.U32 R55, R28, UR7, RZ ;  /* 0x000000071c377c27 */ /* 0x000fe2000f8e00ff */
[----:B------:R-:W-:Y:S02]  /*1cd0*/  ISETP.GE.AND P4, PT, R3, RZ, PT ;  /* 0x000000ff0300720c */ /* 0x000fe40003f86270 */
[----:B------:R-:W-:Y:S01]  /*1ce0*/  SEL R41, R40, RZ, P0 ;  /* 0x000000ff28297207 */ /* 0x000fe20000000000 */
[----:B------:R-:W-:-:S02]  /*1cf0*/  IMAD.MOV R3, RZ, RZ, -R55 ;  /* 0x000000ffff037224 */ /* 0x000fc400078e0a37 */
[----:B------:R-:W-:Y:S01]  /*1d00*/  IMAD R22, R22, UR36, RZ ;  /* 0x0000002416167c24 */ /* 0x000fe2000f8e02ff */
[----:B------:R-:W-:Y:S01]  /*1d10*/  SEL R23, R23, RZ, P1 ;  /* 0x000000ff17177207 */ /* 0x000fe20000800000 */
[----:B------:R-:W-:Y:S01]  /*1d20*/  IMAD R28, R3, UR11, R28 ;  /* 0x0000000b031c7c24 */ /* 0x000fe2000f8e021c */
[----:B------:R-:W-:Y:S01]  /*1d30*/  MOV R3, R53 ;  /* 0x0000003500037202 */ /* 0x000fe20000000f00 */
[----:B------:R-:W-:Y:S01]  /*1d40*/  IMAD R41, R41, UR37, R22 ;  /* 0x0000002529297c24 */ /* 0x000fe2000f8e0216 */
[----:B------:R-:W-:Y:S02]  /*1d50*/  SHF.R.S64 R22, RZ, 0x1e, R52 ;  /* 0x0000001eff167819 */ /* 0x000fe40000001034 */
[----:B------:R-:W-:Y:S01]  /*1d60*/  SEL R30, R30, RZ, P1 ;  /* 0x000000ff1e1e7207 */ /* 0x000fe20000800000 */
[----:B------:R-:W-:Y:S01]  /*1d70*/  IMAD R23, R23, UR36, RZ ;  /* 0x0000002417177c24 */ /* 0x000fe2000f8e02ff */
[----:B------:R-:W-:Y:S01]  /*1d80*/  SEL R48, R48, RZ, P0 ;  /* 0x000000ff30307207 */ /* 0x000fe20000000000 */
[----:B------:R-:W-:Y:S01]  /*1d90*/  @!P4 IMAD.MOV R3, RZ, RZ, -R3 ;  /* 0x000000ffff03c224 */ /* 0x000fe200078e0a03 */
[----:B------:R-:W-:Y:S01]  /*1da0*/  IADD3 R22, P4, PT, R22, UR40, RZ ;  /* 0x0000002816167c10 */ /* 0x000fe2000ff9e0ff */
[----:B------:R-:W-:Y:S01]  /*1db0*/  IMAD R5, R30, UR36, RZ ;  /* 0x000000241e057c24 */ /* 0x000fe2000f8e02ff */
[----:B------:R-:W-:Y:S01]  /*1dc0*/  SEL R42, R42, RZ, P0 ;  /* 0x000000ff2a2a7207 */ /* 0x000fe20000000000 */
[----:B------:R-:W-:Y:S01]  /*1dd0*/  IMAD R48, R48, UR37, R23 ;  /* 0x0000002530307c24 */ /* 0x000fe2000f8e0217 */
[----:B------:R-:W-:-:S02]  /*1de0*/  LOP3.LUT R4, R7, UR52, RZ, 0x3c, !PT ;  /* 0x0000003407047c12 */ /* 0x000fc4000f8e3cff */
[----:B------:R-:W-:Y:S01]  /*1df0*/  LEA.HI.X.SX32 R23, R52, UR41, 0x2, P4 ;  /* 0x0000002934177c11 */ /* 0x000fe2000a0f16ff */
[----:B------:R-:W-:Y:S01]  /*1e00*/  @!P2 VIADD R51, R51, 0x1 ;  /* 0x000000013333a836 */ /* 0x000fe20000000000 */
[----:B------:R-:W-:Y:S01]  /*1e10*/  ISETP.LT.U32.AND P4, PT, R28, UR11, PT ;  /* 0x0000000b1c007c0c */ /* 0x000fe2000bf81070 */
[----:B------:R-:W-:Y:S01]  /*1e20*/  IMAD R42, R42, UR37, R5 ;  /* 0x000000252a2a7c24 */ /* 0x000fe2000f8e0205 */
[----:B------:R-:W-:Y:S02]  /*1e30*/  ISETP.GE.AND P2, PT, R4, RZ, PT ;  /* 0x000000ff0400720c */ /* 0x000fe40003f46270 */
[----:B------:R-:W-:Y:S01]  /*1e40*/  SEL R13, R13, RZ, P1 ;  /* 0x000000ff0d0d7207 */ /* 0x000fe20000800000 */
[----:B------:R-:W0:Y:S01]  /*1e50*/  LDC.64 R4, c[0x0][0x3a0] ;  /* 0x0000e800ff047b82 */ /* 0x000e220000000a00 */
[----:B------:R-:W-:Y:S01]  /*1e60*/  @P3 VIADD R51, R51, 0x1 ;  /* 0x0000000133333836 */ /* 0x000fe20000000000 */
[----:B------:R-:W-:Y:S01]  /*1e70*/  SEL R32, R32, RZ, P0 ;  /* 0x000000ff20207207 */ /* 0x000fe20000000000 */
[----:B------:R-:W-:Y:S01]  /*1e80*/  VIADD R40, R36, 0x120 ;  /* 0x0000012024287836 */ /* 0x000fe20000000000 */
[----:B------:R-:W-:Y:S01]  /*1e90*/  ISETP.NE.AND P5, PT, RZ, UR53, PT ;  /* 0x00000035ff007c0c */ /* 0x000fe2000bfa5270 */
[----:B------:R1:W5:Y:S03]  /*1ea0*/  LDG.E R22, desc[UR14][R22.64] ;  /* 0x0000000e16167981 */ /* 0x000366000c1e1900 */
[----:B------:R-:W-:Y:S01]  /*1eb0*/  @!P4 IADD3 R28, PT, PT, R28, -UR11, RZ ;  /* 0x8000000b1c1ccc10 */ /* 0x000fe2000fffe0ff */
[----:B------:R-:W-:-:S03]  /*1ec0*/  IMAD R13, R13, UR36, RZ ;  /* 0x000000240d0d7c24 */ /* 0x000fc6000f8e02ff */
[----:B------:R-:W-:Y:S02]  /*1ed0*/  ISETP.GE.U32.AND P3, PT, R28, UR11, PT ;  /* 0x0000000b1c007c0c */ /* 0x000fe4000bf66070 */
[----:B------:R-:W-:Y:S01]  /*1ee0*/  SEL R28, R24, RZ, P1 ;  /* 0x000000ff181c7207 */ /* 0x000fe20000800000 */
[----:B------:R-:W-:Y:S01]  /*1ef0*/  IMAD R24, R32, UR37, R13 ;  /* 0x0000002520187c24 */ /* 0x000fe2000f8e020d */
[----:B------:R-:W-:Y:S01]  /*1f00*/  SEL R13, R47, RZ, P0 ;  /* 0x000000ff2f0d7207 */ /* 0x000fe20000000000 */
[----:B------:R-:W-:Y:S02]  /*1f10*/  IMAD.MOV.U32 R30, RZ, RZ, R51 ;  /* 0x000000ffff1e7224 */ /* 0x000fe400078e0033 */
[----:B------:R-:W-:Y:S02]  /*1f20*/  IMAD R28, R28, UR36, RZ ;  /* 0x000000241c1c7c24 */ /* 0x000fe4000f8e02ff */
[----:B------:R-:W-:Y:S01]  /*1f30*/  @!P4 VIADD R55, R55, 0x1 ;  /* 0x000000013737c836 */ /* 0x000fe20000000000 */
[----:B------:R-:W-:Y:S01]  /*1f40*/  @!P2 IADD3 R30, PT, PT, -R30, RZ, RZ ;  /* 0x000000ff1e1ea210 */ /* 0x000fe20007ffe1ff */
[----:B------:R-:W-:Y:S01]  /*1f50*/  IMAD R13, R13, UR37, R28 ;  /* 0x000000250d0d7c24 */ /* 0x000fe2000f8e021c */
[----:B0-----:R-:W-:-:S02]  /*1f60*/  ISETP.NE.U32.AND P2, PT, R4, 0x1, PT ;  /* 0x000000010400780c */ /* 0x001fc40003f45070 */
[----:B------:R-:W-:Y:S02]  /*1f70*/  LOP3.LUT R28, RZ, UR53, RZ, 0x33, !PT ;  /* 0x00000035ff1c7c12 */ /* 0x000fe4000f8e33ff */
[----:B------:R-:W-:Y:S01]  /*1f80*/  LOP3.LUT R4, R16, UR51, RZ, 0x3c, !PT ;  /* 0x0000003310047c12 */ /* 0x000fe2000f8e3cff */
[----:B------:R-:W-:Y:S01]  /*1f90*/  @P3 VIADD R55, R55, 0x1 ;  /* 0x0000000137373836 */ /* 0x000fe20000000000 */
[----:B------:R-:W-:Y:S02]  /*1fa0*/  ISETP.NE.AND.EX P2, PT, R5, RZ, PT, P2 ;  /* 0x000000ff0500720c */ /* 0x000fe40003f45320 */
[----:B------:R-:W-:Y:S02]  /*1fb0*/  SEL R31, R28, R31, !P5 ;  /* 0x0000001f1c1f7207 */ /* 0x000fe40006800000 */
[----:B------:R-:W-:Y:S02]  /*1fc0*/  ISETP.GE.AND P3, PT, R4, RZ, PT ;  /* 0x000000ff0400720c */ /* 0x000fe40003f66270 */
[----:B------:R-:W-:-:S02]  /*1fd0*/  IABS R32, R40 ;  /* 0x0000002800207213 */ /* 0x000fc40000000000 */
[----:B------:R-:W-:-:S03]  /*1fe0*/  SEL R4, R31, RZ, P2 ;  /* 0x000000ff1f047207 */ /* 0x000fc60001000000 */
[----:B------:R-:W-:Y:S01]  /*1ff0*/  IMAD.HI.U32 R47, R32, UR7, RZ ;  /* 0x00000007202f7c27 */ /* 0x000fe2000f8e00ff */
[----:B------:R-:W-:-:S03]  /*2000*/  IADD3 R5, PT, PT, -R31, RZ, RZ ;  /* 0x000000ff1f057210 */ /* 0x000fc60007ffe1ff */
[----:B------:R-:W-:Y:S01]  /*2010*/  IMAD R31, R4, UR38, R37 ;  /* 0x00000026041f7c24 */ /* 0x000fe2000f8e0225 */
[----:B------:R-:W-:Y:S01]  /*2020*/  SHF.R.S64 R4, RZ, 0x1e, R16 ;  /* 0x0000001eff047819 */ /* 0x000fe20000001010 */
[----:B------:R-:W-:Y:S01]  /*2030*/  IMAD.MOV R37, RZ, RZ, -R47 ;  /* 0x000000ffff257224 */ /* 0x000fe200078e0a2f */
[----:B------:R-:W-:Y:S02]  /*2040*/  @!P3 IADD3 R55, PT, PT, -R55, RZ, RZ ;  /* 0x000000ff3737b210 */ /* 0x000fe40007ffe1ff */
[----:B------:R-:W-:Y:S01]  /*2050*/  IADD3 R4, P3, PT, R4, UR40, RZ ;  /* 0x0000002804047c10 */ /* 0x000fe2000ff7e0ff */
[----:B------:R-:W-:Y:S02]  /*2060*/  IMAD R37, R37, UR11, R32 ;  /* 0x0000000b25257c24 */ /* 0x000fe4000f8e0220 */
[----:B------:R-:W-:Y:S01]  /*2070*/  IMAD R26, R5, UR53, R26 ;  /* 0x00000035051a7c24 */ /* 0x000fe2000f8e021a */
[----:B------:R-:W-:Y:S02]  /*2080*/  LEA.HI.X.SX32 R5, R16, UR41, 0x2, P3 ;  /* 0x0000002910057c11 */ /* 0x000fe400098f16ff */
[----:B------:R-:W-:-:S02]  /*2090*/  ISETP.LT.U32.AND P3, PT, R37, UR11, PT ;  /* 0x0000000b25007c0c */ /* 0x000fc4000bf61070 */
[C---:B------:R-:W-:Y:S02]  /*20a0*/  SEL R32, R28.reuse, R35, !P5 ;  /* 0x000000231c207207 */ /* 0x040fe40006800000 */
[----:B------:R-:W-:-:S03]  /*20b0*/  SEL R25, R28, R25, !P5 ;  /* 0x000000191c197207 */ /* 0x000fc60006800000 */
[----:B------:R-:W-:Y:S01]  /*20c0*/  IMAD.MOV R54, RZ, RZ, -R32 ;  /* 0x000000ffff367224 */ /* 0x000fe200078e0a20 */
[----:B------:R-:W-:-:S05]  /*20d0*/  SEL R32, R32, RZ, P2 ;  /* 0x000000ff20207207 */ /* 0x000fca0001000000 */
[----:B------:R-:W-:Y:S01]  /*20e0*/  @!P3 IADD3 R37, PT, PT, R37, -UR11, RZ ;  /* 0x8000000b2525bc10 */ /* 0x000fe2000fffe0ff */
[----:B------:R-:W-:Y:S01]  /*20f0*/  @!P3 VIADD R47, R47, 0x1 ;  /* 0x000000012f2fb836 */ /* 0x000fe20000000000 */
[----:B------:R-:W-:Y:S01]  /*2100*/  SEL R33, R28, R33, !P5 ;  /* 0x000000211c217207 */ /* 0x000fe20006800000 */
[----:B------:R-:W-:Y:S01]  /*2110*/  IMAD R35, R54, UR53, R11 ;  /* 0x0000003536237c24 */ /* 0x000fe2000f8e020b */
[----:B------:R-:W-:Y:S01]  /*2120*/  ISETP.GE.U32.AND P3, PT, R37, UR11, PT ;  /* 0x0000000b25007c0c */ /* 0x000fe2000bf66070 */
[----:B------:R-:W-:Y:S02]  /*2130*/  IMAD R11, R32, UR38, R41 ;  /* 0x00000026200b7c24 */ /* 0x000fe4000f8e0229 */
[----:B------:R-:W-:Y:S01]  /*2140*/  IMAD.MOV R41, RZ, RZ, -R25 ;  /* 0x000000ffff297224 */ /* 0x000fe200078e0a19 */
[----:B------:R-:W-:Y:S01]  /*2150*/  SEL R25, R25, RZ, P2 ;  /* 0x000000ff19197207 */ /* 0x000fe20001000000 */
[----:B------:R-:W-:Y:S01]  /*2160*/  IMAD.MOV R37, RZ, RZ, -R33 ;  /* 0x000000ffff257224 */ /* 0x000fe200078e0a21 */
[----:B------:R-:W-:-:S03]  /*2170*/  SEL R15, R28, R15, !P5 ;  /* 0x0000000f1c0f7207 */ /* 0x000fc60006800000 */
[----:B------:R-:W-:Y:S01]  /*2180*/  IMAD R32, R25, UR38, R50 ;  /* 0x0000002619207c24 */ /* 0x000fe2000f8e0232 */
[----:B------:R-:W-:Y:S01]  /*2190*/  LOP3.LUT R25, R40, UR51, RZ, 0x3c, !PT ;  /* 0x0000003328197c12 */ /* 0x000fe2000f8e3cff */
[----:B------:R-:W0:Y:S01]  /*21a0*/  LDC.64 R50, c[0x0][0x3a8] ;  /* 0x0000ea00ff327b82 */ /* 0x000e220000000a00 */
[----:B------:R-:W-:Y:S01]  /*21b0*/  IMAD R37, R37, UR53, R10 ;  /* 0x0000003525257c24 */ /* 0x000fe2000f8e020a */
[----:B------:R-:W-:Y:S02]  /*21c0*/  SEL R27, R28, R27, !P5 ;  /* 0x0000001b1c1b7207 */ /* 0x000fe40006800000 */
[----:B------:R-:W-:Y:S01]  /*21d0*/  IADD3 R10, PT, PT, -R15, RZ, RZ ;  /* 0x000000ff0f0a7210 */ /* 0x000fe20007ffe1ff */
[----:B------:R-:W-:Y:S01]  /*21e0*/  @P3 VIADD R47, R47, 0x1 ;  /* 0x000000012f2f3836 */ /* 0x000fe20000000000 */
[----:B------:R-:W-:Y:S02]  /*21f0*/  P2R R52, PR, RZ, 0x2 ;  /* 0x00000002ff347803 */ /* 0x000fe40000000000 */
[----:B------:R-:W-:Y:S01]  /*2200*/  ISETP.GE.AND P3, PT, R25, RZ, PT ;  /* 0x000000ff1900720c */ /* 0x000fe20003f66270 */
[----:B------:R-:W-:Y:S01]  /*2210*/  IMAD.MOV R25, RZ, RZ, -R27 ;  /* 0x000000ffff197224 */ /* 0x000fe200078e0a1b */
[----:B------:R-:W-:Y:S01]  /*2220*/  ISETP.NE.AND P1, PT, RZ, UR52, PT ;  /* 0x00000034ff007c0c */ /* 0x000fe2000bf25270 */
[----:B------:R-:W-:Y:S01]  /*2230*/  IMAD R9, R10, UR53, R9 ;  /* 0x000000350a097c24 */ /* 0x000fe2000f8e0209 */
[----:B------:R-:W-:Y:S01]  /*2240*/  SEL R15, R15, RZ, P2 ;  /* 0x000000ff0f0f7207 */ /* 0x000fe20001000000 */
[----:B------:R-:W-:Y:S01]  /*2250*/  IMAD R12, R41, UR53, R12 ;  /* 0x00000035290c7c24 */ /* 0x000fe2000f8e020c */
[----:B------:R-:W-:-:S02]  /*2260*/  SEL R10, R34, R55, !P6 ;  /* 0x00000037220a7207 */ /* 0x000fc40007000000 */
[----:B------:R-:W-:Y:S02]  /*2270*/  SEL R41, R33, RZ, P2 ;  /* 0x000000ff21297207 */ /* 0x000fe40001000000 */
[----:B------:R-:W-:Y:S01]  /*2280*/  SEL R27, R27, RZ, P2 ;  /* 0x000000ff1b1b7207 */ /* 0x000fe20001000000 */
[----:B------:R-:W-:Y:S01]  /*2290*/  IMAD R8, R25, UR53, R8 ;  /* 0x0000003519087c24 */ /* 0x000fe2000f8e0208 */
[----:B------:R-:W-:Y:S01]  /*22a0*/  SEL R33, R29, R30, !P1 ;  /* 0x0000001e1d217207 */ /* 0x000fe20004800000 */
[----:B------:R-:W-:Y:S01]  /*22b0*/  IMAD R42, R15, UR38, R42 ;  /* 0x000000260f2a7c24 */ /* 0x000fe2000f8e022a */
[----:B------:R-:W-:Y:S01]  /*22c0*/  IADD3 R25, PT, PT, -R10, RZ, RZ ;  /* 0x000000ff0a197210 */ /* 0x000fe20007ffe1ff */
[----:B------:R-:W-:Y:S02]  /*22d0*/  IMAD.MOV.U32 R15, RZ, RZ, R47 ;  /* 0x000000ffff0f7224 */ /* 0x000fe400078e002f */
[----:B------:R-:W-:Y:S01]  /*22e0*/  IMAD R27, R27, UR38, R24 ;  /* 0x000000261b1b7c24 */ /* 0x000fe2000f8e0218 */
[----:B------:R-:W-:Y:S01]  /*22f0*/  SHF.R.S64 R24, RZ, 0x1e, R40 ;  /* 0x0000001eff187819 */ /* 0x000fe20000001028 */
[----:B------:R-:W-:Y:S01]  /*2300*/  IMAD.MOV R30, RZ, RZ, -R33 ;  /* 0x000000ffff1e7224 */ /* 0x000fe200078e0a21 */
[----:B------:R-:W-:Y:S01]  /*2310*/  @!P3 IADD3 R15, PT, PT, -R15, RZ, RZ ;  /* 0x000000ff0f0fb210 */ /* 0x000fe20007ffe1ff */
[----:B------:R-:W-:Y:S01]  /*2320*/  IMAD R16, R25, UR51, R16 ;  /* 0x0000003319107c24 */ /* 0x000fe2000f8e0210 */
[----:B------:R-:W-:Y:S01]  /*2330*/  IADD3 R24, P3, PT, R24, UR40, RZ ;  /* 0x0000002818187c10 */ /* 0x000fe2000ff7e0ff */
[----:B------:R-:W-:-:S03]  /*2340*/  IMAD R7, R30, UR52, R7 ;  /* 0x000000341e077c24 */ /* 0x000fc6000f8e0207 */
[----:B------:R-:W-:Y:S02]  /*2350*/  IABS R47, R16 ;  /* 0x00000010002f7213 */ /* 0x000fe40000000000 */
[----:B------:R-:W-:Y:S02]  /*2360*/  LEA.HI.X.SX32 R25, R40, UR41, 0x2, P3 ;  /* 0x0000002928197c11 */ /* 0x000fe400098f16ff */
[----:B0-----:R-:W-:Y:S02]  /*2370*/  ISETP.NE.U32.AND P3, PT, R50, 0x1, PT ;  /* 0x000000013200780c */ /* 0x001fe40003f65070 */
[----:B------:R-:W-:Y:S01]  /*2380*/  IABS R30, R7 ;  /* 0x00000007001e7213 */ /* 0x000fe20000000000 */
[----:B------:R-:W-:Y:S01]  /*2390*/  IMAD.HI.U32 R50, R47, UR9, RZ ;  /* 0x000000092f327c27 */ /* 0x000fe2000f8e00ff */
[----:B------:R-:W-:Y:S01]  /*23a0*/  ISETP.NE.AND.EX P3, PT, R51, RZ, PT, P3 ;  /* 0x000000ff3300720c */ /* 0x000fe20003f65330 */
[----:B------:R-:W5:Y:S02]  /*23b0*/  LDG.E R24, desc[UR14][R24.64] ;  /* 0x0000000e18187981 */ /* 0x000f64000c1e1900 */
[----:B------:R-:W-:-:S04]  /*23c0*/  IMAD.HI.U32 R51, R30, UR5, RZ ;  /* 0x000000051e337c27 */ /* 0x000fc8000f8e00ff */
[----:B------:R-:W-:Y:S02]  /*23d0*/  IMAD R41, R41, UR38, R48 ;  /* 0x0000002629297c24 */ /* 0x000fe4000f8e0230 */
[----:B------:R-:W-:Y:S02]  /*23e0*/  IMAD.MOV R48, RZ, RZ, -R50 ;  /* 0x000000ffff307224 */ /* 0x000fe400078e0a32 */
[----:B------:R-:W-:Y:S02]  /*23f0*/  IMAD.MOV R55, RZ, RZ, -R51 ;  /* 0x000000ffff377224 */ /* 0x000fe400078e0a33 */
[----:B------:R-:W-:Y:S01]  /*2400*/  IMAD R47, R48, UR10, R47 ;  /* 0x0000000a302f7c24 */ /* 0x000fe2000f8e022f */
[----:B------:R-:W-:Y:S01]  /*2410*/  SEL R48, R28, R3, !P5 ;  /* 0x000000031c307207 */ /* 0x000fe20006800000 */
[----:B------:R-:W-:Y:S01]  /*2420*/  IMAD R3, R55, UR12, R30 ;  /* 0x0000000c37037c24 */ /* 0x000fe2000f8e021e */
[----:B------:R-:W-:Y:S02]  /*2430*/  SEL R30, R34, R15, !P6 ;  /* 0x0000000f221e7207 */ /* 0x000fe40007000000 */
[----:B------:R-:W-:-:S02]  /*2440*/  IADD3 R55, PT, PT, -R48, RZ, RZ ;  /* 0x000000ff30377210 */ /* 0x000fc40007ffe1ff */
[----:B------:R-:W-:-:S03]  /*2450*/  ISETP.LT.U32.AND P1, PT, R3, UR12, PT ;  /* 0x0000000c03007c0c */ /* 0x000fc6000bf21070 */
[----:B------:R-:W-:Y:S02]  /*2460*/  IMAD R15, R55, UR53, R6 ;  /* 0x00000035370f7c24 */ /* 0x000fe4000f8e0206 */
[----:B------:R-:W-:-:S04]  /*2470*/  IMAD.MOV R55, RZ, RZ, -R30 ;  /* 0x000000ffff377224 */ /* 0x000fc800078e0a1e */
[----:B------:R-:W-:-:S04]  /*2480*/  IMAD R40, R55, UR51, R40 ;  /* 0x0000003337287c24 */ /* 0x000fc8000f8e0228 */
[----:B------:R-:W-:Y:S01]  /*2490*/  @!P1 VIADD R3, R3, -UR12 ;  /* 0x8000000c03039c36 */ /* 0x000fe20008000000 */
[----:B------:R-:W-:Y:S02]  /*24a0*/  IABS R6, R40 ;  /* 0x0000002800067213 */ /* 0x000fe40000000000 */
[----:B------:R-:W-:Y:S02]  /*24b0*/  P2R R54, PR, RZ, 0x4 ;  /* 0x00000004ff367803 */ /* 0x000fe40000000000 */
[----:B------:R-:W-:Y:S01]  /*24c0*/  ISETP.GE.U32.AND P2, PT, R3, UR12, PT ;  /* 0x0000000c03007c0c */ /* 0x000fe2000bf46070 */
[----:B------:R-:W-:-:S05]  /*24d0*/  IMAD.HI.U32 R3, R6, UR9, RZ ;  /* 0x0000000906037c27 */ /* 0x000fca000f8e00ff */
[----:B------:R-:W-:Y:S02]  /*24e0*/  IADD3 R55, PT, PT, -R3, RZ, RZ ;  /* 0x000000ff03377210 */ /* 0x000fe40007ffe1ff */
[----:B------:R-:W-:-:S03]  /*24f0*/  ISETP.LT.U32.AND P4, PT, R47, UR10, PT ;  /* 0x0000000a2f007c0c */ /* 0x000fc6000bf81070 */
[----:B------:R-:W-:-:S05]  /*2500*/  IMAD R6, R55, UR10, R6 ;  /* 0x0000000a37067c24 */ /* 0x000fca000f8e0206 */
[----:B------:R-:W-:-:S05]  /*2510*/  ISETP.LT.U32.AND P5, PT, R6, UR10, PT ;  /* 0x0000000a06007c0c */ /* 0x000fca000bfa1070 */
[----:B------:R-:W-:Y:S01]  /*2520*/  @!P4 VIADD R47, R47, -UR10 ;  /* 0x8000000a2f2fcc36 */ /* 0x000fe20008000000 */
[----:B------:R-:W-:-:S04]  /*2530*/  P2R R56, PR, RZ, 0x8 ;  /* 0x00000008ff387803 */ /* 0x000fc80000000000 */
[----:B------:R-:W-:-:S03]  /*2540*/  ISETP.GE.U32.AND P3, PT, R47, UR10, PT ;  /* 0x0000000a2f007c0c */ /* 0x000fc6000bf66070 */
[----:B------:R-:W-:Y:S01]  /*2550*/  @!P5 VIADD R6, R6, -UR10 ;  /* 0x8000000a0606dc36 */ /* 0x000fe20008000000 */
[----:B------:R-:W-:Y:S02]  /*2560*/  IADD3 R47, PT, PT, R36, 0x140, RZ ;  /* 0x00000140242f7810 */ /* 0x000fe40007ffe0ff */
[----:B------:R-:W-:Y:S02]  /*2570*/  P2R R53, PR, RZ, 0x1 ;  /* 0x00000001ff357803 */ /* 0x000fe40000000000 */
[----:B------:R-:W-:Y:S02]  /*2580*/  ISETP.GE.U32.AND P0, PT, R6, UR10, PT ;  /* 0x0000000a06007c0c */ /* 0x000fe4000bf06070 */
[----:B------:R-:W-:-:S05]  /*2590*/  IABS R6, R47 ;  /* 0x0000002f00067213 */ /* 0x000fca0000000000 */
[----:B------:R-:W-:-:S04]  /*25a0*/  IMAD.HI.U32 R55, R6, UR7, RZ ;  /* 0x0000000706377c27 */ /* 0x000fc8000f8e00ff */
[----:B------:R-:W-:-:S04]  /*25b0*/  IMAD.MOV R57, RZ, RZ, -R55 ;  /* 0x000000ffff397224 */ /* 0x000fc800078e0a37 */
[----:B------:R-:W-:-:S05]  /*25c0*/  IMAD R6, R57, UR11, R6 ;  /* 0x0000000b39067c24 */ /* 0x000fca000f8e0206 */
[----:B------:R-:W-:Y:S02]  /*25d0*/  ISETP.LT.U32.AND P6, PT, R6, UR11, PT ;  /* 0x0000000b06007c0c */ /* 0x000fe4000bfc1070 */
[----:B------:R-:W-:Y:S01]  /*25e0*/  LOP3.LUT R59, R16, UR52, RZ, 0x3c, !PT ;  /* 0x00000034103b7c12 */ /* 0x000fe2000f8e3cff */
[----:B------:R-:W-:Y:S02]  /*25f0*/  @!P4 VIADD R50, R50, 0x1 ;  /* 0x000000013232c836 */ /* 0x000fe40000000000 */
[----:B------:R-:W-:Y:S02]  /*2600*/  @!P1 VIADD R51, R51, 0x1 ;  /* 0x0000000133339836 */ /* 0x000fe40000000000 */
[----:B------:R-:W-:-:S06]  /*2610*/  @P3 VIADD R50, R50, 0x1 ;  /* 0x0000000132323836 */ /* 0x000fcc0000000000 */
[----:B------:R-:W-:Y:S01]  /*2620*/  @!P6 VIADD R6, R6, -UR11 ;  /* 0x8000000b0606ec36 */ /* 0x000fe20008000000 */
[----:B------:R-:W-:Y:S02]  /*2630*/  @!P6 IADD3 R55, PT, PT, R55, 0x1, RZ ;  /* 0x000000013737e810 */ /* 0x000fe40007ffe0ff */
[----:B------:R-:W-:Y:S02]  /*2640*/  ISETP.GE.AND P6, PT, R59, RZ, PT ;  /* 0x000000ff3b00720c */ /* 0x000fe40003fc6270 */
[----:B------:R-:W-:Y:S01]  /*2650*/  ISETP.NE.AND P1, PT, R52, RZ, PT ;  /* 0x000000ff3400720c */ /* 0x000fe20003f25270 */
[----:B------:R-:W-:Y:S01]  /*2660*/  IMAD.MOV.U32 R52, RZ, RZ, R50 ;  /* 0x000000ffff347224 */ /* 0x000fe200078e0032 */
[----:B------:R-:W-:Y:S02]  /*2670*/  ISETP.GE.U32.AND P4, PT, R6, UR11, PT ;  /* 0x0000000b06007c0c */ /* 0x000fe4000bf86070 */
[----:B------:R-:W-:Y:S02]  /*2680*/  LOP3.LUT R58, R7, UR53, RZ, 0x3c, !PT ;  /* 0x00000035073a7c12 */ /* 0x000fe4000f8e3cff */
[----:B------:R-:W-:-:S05]  /*2690*/  LOP3.LUT R60, R40, UR52, RZ, 0x3c, !PT ;  /* 0x00000034283c7c12 */ /* 0x000fca000f8e3cff */
[----:B------:R-:W-:Y:S02]  /*26a0*/  @!P6 IADD3 R52, PT, PT, -R52, RZ, RZ ;  /* 0x000000ff3434e210 */ /* 0x000fe40007ffe1ff */
[----:B------:R-:W-:Y:S02]  /*26b0*/  ISETP.GE.AND P6, PT, R58, RZ, PT ;  /* 0x000000ff3a00720c */ /* 0x000fe40003fc6270 */
[----:B------:R-:W-:Y:S01]  /*26c0*/  @!P5 IADD3 R3, PT, PT, R3, 0x1, RZ ;  /* 0x000000010303d810 */ /* 0x000fe20007ffe0ff */
[----:B------:R-:W-:Y:S01]  /*26d0*/  @P2 VIADD R51, R51, 0x1 ;  /* 0x0000000133332836 */ /* 0x000fe20000000000 */
[----:B------:R-:W-:Y:S02]  /*26e0*/  LOP3.LUT R6, R47, UR51, RZ, 0x3c, !PT ;  /* 0x000000332f067c12 */ /* 0x000fe4000f8e3cff */
[----:B------:R-:W-:Y:S01]  /*26f0*/  ISETP.GE.AND P5, PT, R60, RZ, PT ;  /* 0x000000ff3c00720c */ /* 0x000fe20003fa6270 */
[----:B------:R-:W-:Y:S01]  /*2700*/  @P4 VIADD R55, R55, 0x1 ;  /* 0x0000000137374836 */ /* 0x000fe20000000000 */
[----:B------:R-:W-:-:S02]  /*2710*/  ISETP.NE.AND P3, PT, R56, RZ, PT ;  /* 0x000000ff3800720c */ /* 0x000fc40003f65270 */
[----:B------:R-:W-:Y:S02]  /*2720*/  ISETP.NE.AND P2, PT, R54, RZ, PT ;  /* 0x000000ff3600720c */ /* 0x000fe40003f45270 */
[----:B------:R-:W-:Y:S02]  /*2730*/  @P0 IADD3 R3, PT, PT, R3, 0x1, RZ ;  /* 0x0000000103030810 */ /* 0x000fe40007ffe0ff */
[----:B------:R-:W-:Y:S02]  /*2740*/  ISETP.GE.AND P4, PT, R6, RZ, PT ;  /* 0x000000ff0600720c */ /* 0x000fe40003f86270 */
[----:B------:R-:W-:Y:S02]  /*2750*/  SEL R50, R48, RZ, P2 ;  /* 0x000000ff30327207 */ /* 0x000fe40001000000 */
[----:B------:R-:W-:Y:S01]  /*2760*/  SEL R26, R26, RZ, P3 ;  /* 0x000000ff1a1a7207 */ /* 0x000fe20001800000 */
[----:B------:R-:W-:Y:S01]  /*2770*/  IMAD.MOV.U32 R58, RZ, RZ, R3 ;  /* 0x000000ffff3a7224 */ /* 0x000fe200078e0003 */
[----:B------:R-:W-:Y:S01]  /*2780*/  SEL R48, R35, RZ, P3 ;  /* 0x000000ff23307207 */ /* 0x000fe20001800000 */
[----:B------:R-:W-:Y:S01]  /*2790*/  @!P6 IMAD.MOV R51, RZ, RZ, -R51 ;  /* 0x000000ffff33e224 */ /* 0x000fe200078e0a33 */
[----:B------:R-:W-:Y:S01]  /*27a0*/  ISETP.NE.AND P6, PT, RZ, UR52, PT ;  /* 0x00000034ff007c0c */ /* 0x000fe2000bfc5270 */
[----:B-1----:R-:W-:Y:S01]  /*27b0*/  IMAD R23, R26, UR39, R31 ;  /* 0x000000271a177c24 */ /* 0x002fe2000f8e021f */
[----:B------:R-:W-:Y:S01]  /*27c0*/  ISETP.NE.AND P0, PT, R53, RZ, PT ;  /* 0x000000ff3500720c */ /* 0x000fe20003f05270 */
[----:B------:R-:W-:Y:S01]  /*27d0*/  IMAD R26, R48, UR39, R11 ;  /* 0x00000027301a7c24 */ /* 0x000fe2000f8e020b */
[----:B------:R-:W-:-:S02]  /*27e0*/  @!P5 IADD3 R58, PT, PT, -R58, RZ, RZ ;  /* 0x000000ff3a3ad210 */ /* 0x000fc40007ffe1ff */
[----:B------:R-:W-:Y:S02]  /*27f0*/  SEL R48, R37, RZ, P3 ;  /* 0x000000ff25307207 */ /* 0x000fe40001800000 */
[----:B------:R-:W-:Y:S01]  /*2800*/  SEL R35, R29, R52, !P6 ;  /* 0x000000341d237207 */ /* 0x000fe20007000000 */
[----:B------:R-:W-:Y:S01]  /*2810*/  @!P4 IMAD.MOV R55, RZ, RZ, -R55 ;  /* 0x000000ffff37c224 */ /* 0x000fe200078e0a37 */
[----:B------:R-:W-:Y:S02]  /*2820*/  SEL R2, R2, RZ, P1 ;  /* 0x000000ff02027207 */ /* 0x000fe40000800000 */
[----:B------:R-:W-:Y:S01]  /*2830*/  SEL R6, R33, RZ, P0 ;  /* 0x000000ff21067207 */ /* 0x000fe20000000000 */
[----:B------:R-:W-:Y:S01]  /*2840*/  IMAD R33, R50, UR38, R13 ;  /* 0x0000002632217c24 */ /* 0x000fe2000f8e020d */
[----:B------:R-:W-:Y:S01]  /*2850*/  SEL R31, R29, R58, !P6 ;  /* 0x0000003a1d1f7207 */ /* 0x000fe20007000000 */
[----:B------:R-:W-:Y:S01]  /*2860*/  IMAD R13, R48, UR39, R41 ;  /* 0x00000027300d7c24 */ /* 0x000fe2000f8e0229 */
[----:B------:R-:W-:Y:S01]  /*2870*/  ISETP.NE.AND P6, PT, RZ, UR51, PT ;  /* 0x00000033ff007c0c */ /* 0x000fe2000bfc5270 */
[----:B------:R-:W-:Y:S01]  /*2880*/  IMAD.MOV R41, RZ, RZ, -R35 ;  /* 0x000000ffff297224 */ /* 0x000fe200078e0a23 */
[----:B------:R-:W-:Y:S01]  /*2890*/  SEL R11, R12, RZ, P3 ;  /* 0x000000ff0c0b7207 */ /* 0x000fe20001800000 */
[----:B------:R-:W-:Y:S01]  /*28a0*/  IMAD R3, R2, UR36, RZ ;  /* 0x0000002402037c24 */ /* 0x000fe2000f8e02ff */
[----:B------:R-:W-:Y:S01]  /*28b0*/  SHF.R.S64 R2, RZ, 0x1e, R47 ;  /* 0x0000001eff027819 */ /* 0x000fe2000000102f */
[----:B------:R-:W-:Y:S01]  /*28c0*/  IMAD R41, R41, UR52, R16 ;  /* 0x0000003429297c24 */ /* 0x000fe2000f8e0210 */
[----:B------:R-:W-:-:S02]  /*28d0*/  IADD3 R37, PT, PT, -R31, RZ, RZ ;  /* 0x000000ff1f257210 */ /* 0x000fc40007ffe1ff */
[----:B------:R-:W-:Y:S02]  /*28e0*/  SEL R12, R34, R55, !P6 ;  /* 0x00000037220c7207 */ /* 0x000fe40007000000 */
[----:B------:R-:W-:Y:S01]  /*28f0*/  IADD3 R2, P4, PT, R2, UR40, RZ ;  /* 0x0000002802027c10 */ /* 0x000fe2000ff9e0ff */
[----:B------:R-:W-:Y:S01]  /*2900*/  IMAD R40, R37, UR52, R40 ;  /* 0x0000003425287c24 */ /* 0x000fe2000f8e0228 */
[----:B------:R-:W-:Y:S01]  /*2910*/  SEL R8, R8, RZ, P3 ;  /* 0x000000ff08087207 */ /* 0x000fe20001800000 */
[----:B------:R-:W-:Y:S01]  /*2920*/  IMAD.MOV R16, RZ, RZ, -R12 ;  /* 0x000000ffff107224 */ /* 0x000fe200078e0a0c */
[----:B------:R-:W-:Y:S01]  /*2930*/  IABS R37, R41 ;  /* 0x0000002900257213 */ /* 0x000fe20000000000 */
[----:B------:R-:W-:Y:S01]  /*2940*/  IMAD R6, R6, UR37, R3 ;  /* 0x0000002506067c24 */ /* 0x000fe2000f8e0203 */
[----:B------:R-:W-:Y:S01]  /*2950*/  LEA.HI.X.SX32 R3, R47, UR41, 0x2, P4 ;  /* 0x000000292f037c11 */ /* 0x000fe2000a0f16ff */
[----:B------:R-:W-:Y:S01]  /*2960*/  IMAD R47, R16, UR51, R47 ;  /* 0x00000033102f7c24 */ /* 0x000fe2000f8e022f */
[----:B------:R-:W-:Y:S01]  /*2970*/  SEL R9, R9, RZ, P3 ;  /* 0x000000ff09097207 */ /* 0x000fe20001800000 */
[----:B------:R-:W-:Y:S01]  /*2980*/  IMAD R16, R8, UR39, R27 ;  /* 0x0000002708107c24 */ /* 0x000fe2000f8e021b */
[----:B------:R-:W-:Y:S01]  /*2990*/  IABS R48, R40 ;  /* 0x0000002800307213 */ /* 0x000fe20000000000 */
[----:B------:R-:W-:-:S04]  /*29a0*/  IMAD.HI.U32 R27, R37, UR5, RZ ;  /* 0x00000005251b7c27 */ /* 0x000fc8000f8e00ff */
[----:B------:R-:W-:Y:S02]  /*29b0*/  IMAD R32, R11, UR39, R32 ;  /* 0x000000270b207c24 */ /* 0x000fe4000f8e0220 */
[----:B------:R-:W-:Y:S02]  /*29c0*/  IMAD R11, R9, UR39, R42 ;  /* 0x00000027090b7c24 */ /* 0x000fe4000f8e022a */
[----:B------:R-:W-:Y:S02]  /*29d0*/  IMAD.MOV R42, RZ, RZ, -R27 ;  /* 0x000000ffff2a7224 */ /* 0x000fe400078e0a1b */
[----:B------:R-:W-:Y:S01]  /*29e0*/  IMAD.HI.U32 R8, R48, UR5, RZ ;  /* 0x0000000530087c27 */ /* 0x000fe2000f8e00ff */
[----:B------:R-:W-:-:S03]  /*29f0*/  ISETP.NE.AND P6, PT, RZ, UR53, PT ;  /* 0x00000035ff007c0c */ /* 0x000fc6000bfc5270 */
[----:B------:R-:W-:Y:S01]  /*2a00*/  IMAD R37, R42, UR12, R37 ;  /* 0x0000000c2a257c24 */ /* 0x000fe2000f8e0225 */
[----:B------:R-:W-:Y:S02]  /*2a10*/  IADD3 R53, PT, PT, -R8, RZ, RZ ;  /* 0x000000ff08357210 */ /* 0x000fe40007ffe1ff */
[----:B------:R-:W-:Y:S02]  /*2a20*/  SEL R9, R28, R51, !P6 ;  /* 0x000000331c097207 */ /* 0x000fe40007000000 */
[----:B------:R-:W-:Y:S02]  /*2a30*/  P2R R57, PR, RZ, 0x4 ;  /* 0x00000004ff397803 */ /* 0x000fe40000000000 */
[----:B------:R-:W-:Y:S02]  /*2a40*/  IABS R50, R47 ;  /* 0x0000002f00327213 */ /* 0x000fe40000000000 */
[----:B------:R-:W-:Y:S01]  /*2a50*/  ISETP.LT.U32.AND P2, PT, R37, UR12, PT ;  /* 0x0000000c25007c0c */ /* 0x000fe2000bf41070 */
[----:B------:R-:W-:-:S02]  /*2a60*/  IMAD R42, R53, UR12, R48 ;  /* 0x0000000c352a7c24 */ /* 0x000fc4000f8e0230 */
[----:B------:R-:W-:Y:S02]  /*2a70*/  IMAD.MOV R48, RZ, RZ, -R9 ;  /* 0x000000ffff307224 */ /* 0x000fe400078e0a09 */
[----:B------:R-:W-:Y:S01]  /*2a80*/  IMAD.HI.U32 R52, R50, UR9, RZ ;  /* 0x0000000932347c27 */ /* 0x000fe2000f8e00ff */
[----:B------:R-:W-:-:S03]  /*2a90*/  ISETP.LT.U32.AND P4, PT, R42, UR12, PT ;  /* 0x0000000c2a007c0c */ /* 0x000fc6000bf81070 */
[----:B------:R-:W-:Y:S02]  /*2aa0*/  IMAD R48, R48, UR53, R7 ;  /* 0x0000003530307c24 */ /* 0x000fe4000f8e0207 */
[----:B------:R-:W-:Y:S02]  /*2ab0*/  IMAD.MOV R7, RZ, RZ, -R52 ;  /* 0x000000ffff077224 */ /* 0x000fe400078e0a34 */
[----:B------:R-:W-:Y:S02]  /*2ac0*/  @!P2 IADD3 R37, PT, PT, R37, -UR12, RZ ;  /* 0x8000000c2525ac10 */ /* 0x000fe4000fffe0ff */
[----:B------:R-:W-:Y:S02]  /*2ad0*/  IMAD R7, R7, UR10, R50 ;  /* 0x0000000a07077c24 */ /* 0x000fe4000f8e0232 */
[----:B------:R-:W-:Y:S01]  /*2ae0*/  VIADD R50, R36, 0x160 ;  /* 0x0000016024327836 */ /* 0x000fe20000000000 */
[----:B------:R-:W-:Y:S02]  /*2af0*/  P2R R56, PR, RZ, 0x1 ;  /* 0x00000001ff387803 */ /* 0x000fe40000000000 */
[----:B------:R-:W-:-:S02]  /*2b00*/  ISETP.GE.U32.AND P0, PT, R37, UR12, PT ;  /* 0x0000000c25007c0c */ /* 0x000fc4000bf06070 */
[----:B------:R-:W-:Y:S01]  /*2b10*/  IABS R37, R50 ;  /* 0x0000003200257213 */ /* 0x000fe20000000000 */
[----:B------:R-:W-:Y:S01]  /*2b20*/  @!P4 VIADD R42, R42, -UR12 ;  /* 0x8000000c2a2acc36 */ /* 0x000fe20008000000 */
[----:B------:R-:W-:-:S03]  /*2b30*/  P2R R54, PR, RZ, 0x2 ;  /* 0x00000002ff367803 */ /* 0x000fc60000000000 */
[----:B------:R-:W-:Y:S01]  /*2b40*/  IMAD.HI.U32 R53, R37, UR7, RZ ;  /* 0x0000000725357c27 */ /* 0x000fe2000f8e00ff */
[----:B------:R-:W-:-:S04]  /*2b50*/  ISETP.GE.U32.AND P1, PT, R42, UR12, PT ;  /* 0x0000000c2a007c0c */ /* 0x000fc8000bf26070 */
[----:B------:R-:W-:-:S05]  /*2b60*/  IADD3 R42, PT, PT, -R53, RZ, RZ ;  /* 0x000000ff352a7210 */ /* 0x000fca0007ffe1ff */
[----:B------:R-:W-:-:S05]  /*2b70*/  IMAD R37, R42, UR11, R37 ;  /* 0x0000000b2a257c24 */ /* 0x000fca000f8e0225 */
[----:B------:R-:W-:-:S13]  /*2b80*/  ISETP.LT.U32.AND P5, PT, R37, UR11, PT ;  /* 0x0000000b25007c0c */ /* 0x000fda000bfa1070 */
[----:B------:R-:W-:Y:S02]  /*2b90*/  @!P5 VIADD R53, R53, 0x1 ;  /* 0x000000013535d836 */ /* 0x000fe40000000000 */
[----:B------:R-:W-:Y:S01]  /*2ba0*/  @!P5 VIADD R37, R37, -UR11 ;  /* 0x8000000b2525dc36 */ /* 0x000fe20008000000 */
[----:B------:R-:W-:Y:S01]  /*2bb0*/  ISETP.LT.U32.AND P5, PT, R7, UR10, PT ;  /* 0x0000000a07007c0c */ /* 0x000fe2000bfa1070 */
[----:B------:R-:W-:Y:S01]  /*2bc0*/  VIADD R42, R36, 0x180 ;  /* 0x00000180242a7836 */ /* 0x000fe20000000000 */
[----:B------:R-:W-:Y:S02]  /*2bd0*/  P2R R55, PR, RZ, 0x8 ;  /* 0x00000008ff377803 */ /* 0x000fe40000000000 */
[----:B------:R-:W-:-:S09]  /*2be0*/  P2R R51, PR, RZ, 0x10 ;  /* 0x00000010ff337803 */ /* 0x000fd20000000000 */
[----:B------:R-:W-:-:S04]  /*2bf0*/  @!P5 IADD3 R7, PT, PT, R7, -UR10, RZ ;  /* 0x8000000a0707dc10 */ /* 0x000fc8000fffe0ff */
[----:B------:R-:W-:Y:S02]  /*2c00*/  ISETP.GE.U32.AND P3, PT, R7, UR10, PT ;  /* 0x0000000a07007c0c */ /* 0x000fe4000bf66070 */
[----:B------:R-:W-:Y:S02]  /*2c10*/  IABS R7, R42 ;  /* 0x0000002a00077213 */ /* 0x000fe40000000000 */
[----:B------:R-:W-:-:S03]  /*2c20*/  ISETP.GE.U32.AND P4, PT, R37, UR11, PT ;  /* 0x0000000b25007c0c */ /* 0x000fc6000bf86070 */
[----:B------:R-:W-:-:S04]  /*2c30*/  IMAD.HI.U32 R37, R7, UR7, RZ ;  /* 0x0000000707257c27 */ /* 0x000fc8000f8e00ff */
[----:B------:R-:W-:-:S04]  /*2c40*/  IMAD.MOV R58, RZ, RZ, -R37 ;  /* 0x000000ffff3a7224 */ /* 0x000fc800078e0a25 */
[----:B------:R-:W-:-:S05]  /*2c50*/  IMAD R7, R58, UR11, R7 ;  /* 0x0000000b3a077c24 */ /* 0x000fca000f8e0207 */
[----:B------:R-:W-:Y:S01]  /*2c60*/  ISETP.LT.U32.AND P6, PT, R7, UR11, PT ;  /* 0x0000000b07007c0c */ /* 0x000fe2000bfc1070 */
[----:B------:R-:W-:-:S12]  /*2c70*/  @!P5 VIADD R52, R52, 0x1 ;  /* 0x000000013434d836 */ /* 0x000fd80000000000 */
[----:B------:R-:W-:Y:S01]  /*2c80*/  @!P6 IADD3 R7, PT, PT, R7, -UR11, RZ ;  /* 0x8000000b0707ec10 */ /* 0x000fe2000fffe0ff */
[----:B------:R-:W-:-:S03]  /*2c90*/  @!P6 VIADD R37, R37, 0x1 ;  /* 0x000000012525e836 */ /* 0x000fc60000000000 */
[----:B------:R-:W-:Y:S02]  /*2ca0*/  ISETP.GE.U32.AND P6, PT, R7, UR11, PT ;  /* 0x0000000b07007c0c */ /* 0x000fe4000bfc6070 */
[----:B------:R-:W-:-:S04]  /*2cb0*/  LOP3.LUT R7, R42, UR51, RZ, 0x3c, !PT ;  /* 0x000000332a077c12 */ /* 0x000fc8000f8e3cff */
[----:B------:R-:W-:Y:S02]  /*2cc0*/  ISETP.GE.AND P5, PT, R7, RZ, PT ;  /* 0x000000ff0700720c */ /* 0x000fe40003fa6270 */
[----:B------:R-:W-:Y:S01]  /*2cd0*/  LOP3.LUT R62, R50, UR51, RZ, 0x3c, !PT ;  /* 0x00000033323e7c12 */ /* 0x000fe2000f8e3cff */
[----:B------:R-:W-:Y:S01]  /*2ce0*/  @P4 VIADD R53, R53, 0x1 ;  /* 0x0000000135354836 */ /* 0x000fe20000000000 */
[----:B------:R-:W-:-:S03]  /*2cf0*/  ISETP.NE.AND P4, PT, R51, RZ, PT ;  /* 0x000000ff3300720c */ /* 0x000fc60003f85270 */
[----:B------:R-:W-:Y:S02]  /*2d00*/  @P6 IADD3 R37, PT, PT, R37, 0x1, RZ ;  /* 0x0000000125256810 */ /* 0x000fe40007ffe0ff */
[----:B------:R-:W-:Y:S02]  /*2d10*/  ISETP.GE.AND P6, PT, R62, RZ, PT ;  /* 0x000000ff3e00720c */ /* 0x000fe40003fc6270 */
[----:B------:R-:W-:Y:S02]  /*2d20*/  LOP3.LUT R59, R41, UR53, RZ, 0x3c, !PT ;  /* 0x00000035293b7c12 */ /* 0x000fe4000f8e3cff */
[----:B------:R-:W-:Y:S02]  /*2d30*/  @!P5 IMAD.MOV R37, RZ, RZ, -R37 ;  /* 0x000000ffff25d224 */ /* 0x000fe400078e0a25 */
[----:B------:R-:W-:Y:S01]  /*2d40*/  ISETP.GE.AND P5, PT, R59, RZ, PT ;  /* 0x000000ff3b00720c */ /* 0x000fe20003fa6270 */
[----:B------:R-:W-:Y:S01]  /*2d50*/  @!P2 VIADD R27, R27, 0x1 ;  /* 0x000000011b1ba836 */ /* 0x000fe20000000000 */
[----:B------:R-:W-:-:S02]  /*2d60*/  ISETP.NE.AND P2, PT, R57, RZ, PT ;  /* 0x000000ff3900720c */ /* 0x000fc40003f45270 */
[----:B------:R-:W-:Y:S02]  /*2d70*/  LOP3.LUT R61, R47, UR52, RZ, 0x3c, !PT ;  /* 0x000000342f3d7c12 */ /* 0x000fe4000f8e3cff */
[----:B------:R-:W-:Y:S01]  /*2d80*/  @!P4 IADD3 R8, PT, PT, R8, 0x1, RZ ;  /* 0x000000010808c810 */ /* 0x000fe20007ffe0ff */
[----:B------:R-:W-:Y:S01]  /*2d90*/  @!P6 IMAD.MOV R53, RZ, RZ, -R53 ;  /* 0x000000ffff35e224 */ /* 0x000fe200078e0a35 */
[----:B------:R-:W-:Y:S01]  /*2da0*/  SEL R9, R9, RZ, P2 ;  /* 0x000000ff09097207 */ /* 0x000fe20001000000 */
[----:B------:R-:W-:Y:S01]  /*2db0*/  @P0 VIADD R27, R27, 0x1 ;  /* 0x000000011b1b0836 */ /* 0x000fe20000000000 */
[----:B------:R-:W-:Y:S02]  /*2dc0*/  ISETP.GE.AND P6, PT, R61, RZ, PT ;  /* 0x000000ff3d00720c */ /* 0x000fe40003fc6270 */
[----:B------:R-:W-:Y:S02]  /*2dd0*/  @P1 IADD3 R8, PT, PT, R8, 0x1, RZ ;  /* 0x0000000108081810 */ /* 0x000fe40007ffe0ff */
[----:B------:R-:W-:Y:S01]  /*2de0*/  ISETP.NE.AND P1, PT, R54, RZ, PT ;  /* 0x000000ff3600720c */ /* 0x000fe20003f25270 */
[----:B------:R-:W-:Y:S01]  /*2df0*/  IMAD R54, R9, UR38, R6 ;  /* 0x0000002609367c24 */ /* 0x000fe2000f8e0206 */
[----:B------:R-:W-:Y:S01]  /*2e00*/  IADD3 R6, P4, PT, R23, UR42, RZ ;  /* 0x0000002a17067c10 */ /* 0x000fe2000ff9e0ff */
[----:B------:R-:W-:Y:S01]  /*2e10*/  @!P5 IMAD.MOV R27, RZ, RZ, -R27 ;  /* 0x000000ffff1bd224 */ /* 0x000fe200078e0a1b */
[----:B------:R-:W-:Y:S01]  /*2e20*/  ISETP.NE.AND P5, PT, RZ, UR53, PT ;  /* 0x00000035ff007c0c */ /* 0x000fe2000bfa5270 */
[----:B------:R-:W-:Y:S01]  /*2e30*/  IMAD.MOV.U32 R51, RZ, RZ, R8 ;  /* 0x000000ffff337224 */ /* 0x000fe200078e0008 */
[----:B------:R-:W-:-:S02]  /*2e40*/  @P3 IADD3 R52, PT, PT, R52, 0x1, RZ ;  /* 0x0000000134343810 */ /* 0x000fc40007ffe0ff */
[----:B------:R-:W-:Y:S02]  /*2e50*/  ISETP.NE.AND P0, PT, R56, RZ, PT ;  /* 0x000000ff3800720c */ /* 0x000fe40003f05270 */
[----:B------:R-:W-:Y:S02]  /*2e60*/  SEL R10, R10, RZ, P1 ;  /* 0x000000ff0a0a7207 */ /* 0x000fe40000800000 */
[----:B------:R-:W-:Y:S02]  /*2e70*/  LEA.HI.X.SX32 R7, R23, UR43, 0x1, P4 ;  /* 0x0000002b17077c11 */ /* 0x000fe4000a0f0eff */
[----:B------:R-:W-:Y:S02]  /*2e80*/  LOP3.LUT R60, R40, UR53, RZ, 0x3c, !PT ;  /* 0x00000035283c7c12 */ /* 0x000fe4000f8e3cff */
[----:B------:R-:W-:Y:S01]  /*2e90*/  SEL R27, R28, R27, !P5 ;  /* 0x0000001b1c1b7207 */ /* 0x000fe20006800000 */
[----:B------:R-:W-:Y:S01]  /*2ea0*/  @!P6 IMAD.MOV R52, RZ, RZ, -R52 ;  /* 0x000000ffff34e224 */ /* 0x000fe200078e0a34 */
[----:B------:R-:W-:Y:S01]  /*2eb0*/  IADD3 R8, P4, PT, R26, UR42, RZ ;  /* 0x0000002a1a087c10 */ /* 0x000fe2000ff9e0ff */
[----:B------:R-:W-:Y:S01]  /*2ec0*/  IMAD R10, R10, UR36, RZ ;  /* 0x000000240a0a7c24 */ /* 0x000fe2000f8e02ff */
[----:B------:R-:W-:Y:S01]  /*2ed0*/  SEL R35, R35, RZ, P0 ;  /* 0x000000ff23237207 */ /* 0x000fe20000000000 */
[----:B------:R0:W5:Y:S01]  /*2ee0*/  LDG.E R23, desc[UR14][R4.64] ;  /* 0x0000000e04177981 */ /* 0x000162000c1e1900 */
[----:B------:R-:W-:-:S02]  /*2ef0*/  ISETP.GE.AND P6, PT, R60, RZ, PT ;  /* 0x000000ff3c00720c */ /* 0x000fc40003fc6270 */
[----:B------:R-:W-:Y:S01]  /*2f00*/  LEA.HI.X.SX32 R9, R26, UR43, 0x1, P4 ;  /* 0x0000002b1a097c11 */ /* 0x000fe2000a0f0eff */
[----:B------:R-:W-:Y:S01]  /*2f10*/  IMAD.MOV R26, RZ, RZ, -R27 ;  /* 0x000000ffff1a7224 */ /* 0x000fe200078e0a1b */
[----:B------:R-:W-:Y:S01]  /*2f20*/  SEL R27, R27, RZ, P2 ;  /* 0x000000ff1b1b7207 */ /* 0x000fe20001000000 */
[----:B------:R-:W-:Y:S01]  /*2f30*/  IMAD R10, R35, UR37, R10 ;  /* 0x00000025230a7c24 */ /* 0x000fe2000f8e020a */
[----:B------:R-:W-:Y:S02]  /*2f40*/  SEL R30, R30, RZ, P1 ;  /* 0x000000ff1e1e7207 */ /* 0x000fe40000800000 */
[----:B------:R-:W-:Y:S02]  /*2f50*/  ISETP.NE.AND P3, PT, R55, RZ, PT ;  /* 0x000000ff3700720c */ /* 0x000fe40003f65270 */
[----:B------:R-:W-:Y:S01]  /*2f60*/  P2R R56, PR, RZ, 0x4 ;  /* 0x00000004ff387803 */ /* 0x000fe20000000000 */
[----:B------:R-:W-:Y:S01]  /*2f70*/  IMAD R58, R27, UR38, R10 ;  /* 0x000000261b3a7c24 */ /* 0x000fe2000f8e020a */
[----:B0-----:R-:W-:Y:S01]  /*2f80*/  SEL R4, R31, RZ, P0 ;  /* 0x000000ff1f047207 */ /* 0x001fe20000000000 */
[----:B------:R-:W-:Y:S01]  /*2f90*/  IMAD R5, R30, UR36, RZ ;  /* 0x000000241e057c24 */ /* 0x000fe2000f8e02ff */
[----:B------:R-:W-:Y:S01]  /*2fa0*/  ISETP.NE.AND P2, PT, RZ, UR52, PT ;  /* 0x00000034ff007c0c */ /* 0x000fe2000bf45270 */
[----:B------:R0:W3:Y:S01]  /*2fb0*/  LDG.E.U8 R55, desc[UR14][R6.64] ;  /* 0x0000000e06377981 */ /* 0x0000e2000c1e1100 */
[----:B------:R-:W-:Y:S01]  /*2fc0*/  SEL R10, R15, RZ, P3 ;  /* 0x000000ff0f0a7207 */ /* 0x000fe20001800000 */
[----:B------:R-:W-:Y:S01]  /*2fd0*/  IMAD R4, R4, UR37, R5 ;  /* 0x0000002504047c24 */ /* 0x000fe2000f8e0205 */
[----:B------:R-:W-:-:S02]  /*2fe0*/  SEL R52, R29, R52, !P2 ;  /* 0x000000341d347207 */ /* 0x000fc40005000000 */
[----:B------:R-:W-:Y:S01]  /*2ff0*/  SEL R5, R48, RZ, P3 ;  /* 0x000000ff30057207 */ /* 0x000fe20001800000 */
[----:B------:R-:W-:Y:S01]  /*3000*/  IMAD R48, R10, UR39, R33 ;  /* 0x000000270a307c24 */ /* 0x000fe2000f8e0221 */
[----:B------:R-:W-:Y:S02]  /*3010*/  @!P6 IADD3 R51, PT, PT, -R51, RZ, RZ ;  /* 0x000000ff3333e210 */ /* 0x000fe40007ffe1ff */
[----:B------:R-:W-:Y:S02]  /*3020*/  ISETP.NE.AND P6, PT, RZ, UR51, PT ;  /* 0x00000033ff007c0c */ /* 0x000fe4000bfc5270 */
[----:B------:R-:W-:Y:S02]  /*3030*/  IADD3 R10, PT, PT, -R52, RZ, RZ ;  /* 0x000000ff340a7210 */ /* 0x000fe40007ffe1ff */
[----:B------:R-:W-:-:S03]  /*3040*/  SEL R35, R34, R53, !P6 ;  /* 0x0000003522237207 */ /* 0x000fc60007000000 */
[----:B------:R-:W-:-:S05]  /*3050*/  IMAD R53, R10, UR52, R47 ;  /* 0x000000340a357c24 */ /* 0x000fca000f8e022f */
[----:B------:R-:W-:Y:S01]  /*3060*/  IABS R47, R53 ;  /* 0x00000035002f7213 */ /* 0x000fe20000000000 */
[----:B------:R-:W-:Y:S01]  /*3070*/  IMAD R33, R5, UR39, R54 ;  /* 0x0000002705217c24 */ /* 0x000fe2000f8e0236 */
[----:B------:R-:W-:Y:S01]  /*3080*/  SEL R37, R34, R37, !P6 ;  /* 0x0000002522257207 */ /* 0x000fe20007000000 */
[----:B------:R1:W4:Y:S02]  /*3090*/  LDG.E.U8 R54, desc[UR16][R8.64] ;  /* 0x0000001008367981 */ /* 0x000324000c1e1100 */
[----:B------:R-:W-:-:S04]  /*30a0*/  IMAD.HI.U32 R5, R47, UR5, RZ ;  /* 0x000000052f057c27 */ /* 0x000fc8000f8e00ff */
[----:B0-----:R-:W-:-:S04]  /*30b0*/  IMAD.MOV R6, RZ, RZ, -R5 ;  /* 0x000000ffff067224 */ /* 0x001fc800078e0a05 */
[----:B------:R-:W-:Y:S01]  /*30c0*/  IMAD R6, R6, UR12, R47 ;  /* 0x0000000c06067c24 */ /* 0x000fe2000f8e022f */
[----:B------:R-:W-:-:S04]  /*30d0*/  SEL R51, R28, R51, !P5 ;  /* 0x000000331c337207 */ /* 0x000fc80006800000 */
[----:B------:R-:W-:Y:S01]  /*30e0*/  ISETP.LT.U32.AND P2, PT, R6, UR12, PT ;  /* 0x0000000c06007c0c */ /* 0x000fe2000bf41070 */
[----:B------:R-:W-:Y:S01]  /*30f0*/  IMAD.MOV R47, RZ, RZ, -R37 ;  /* 0x000000ffff2f7224 */ /* 0x000fe200078e0a25 */
[----:B------:R-:W-:-:S03]  /*3100*/  IADD3 R7, PT, PT, -R51, RZ, RZ ;  /* 0x000000ff33077210 */ /* 0x000fc60007ffe1ff */
[----:B------:R-:W-:Y:S02]  /*3110*/  IMAD R47, R47, UR51, R42 ;  /* 0x000000332f2f7c24 */ /* 0x000fe4000f8e022a */
[----:B------:R-:W-:-:S03]  /*3120*/  IMAD R40, R7, UR53, R40 ;  /* 0x0000003507287c24 */ /* 0x000fc6000f8e0228 */
[----:B------:R-:W-:-:S03]  /*3130*/  IABS R7, R47 ;  /* 0x0000002f00077213 */ /* 0x000fc60000000000 */
[----:B------:R-:W-:Y:S01]  /*3140*/  @!P2 VIADD R6, R6, -UR12 ;  /* 0x8000000c0606ac36 */ /* 0x000fe20008000000 */
[----:B------:R-:W-:-:S04]  /*3150*/  P2R R25, PR, RZ, 0x2 ;  /* 0x00000002ff197803 */ /* 0x000fc80000000000 */
[----:B------:R-:W-:Y:S01]  /*3160*/  ISETP.GE.U32.AND P1, PT, R6, UR12, PT ;  /* 0x0000000c06007c0c */ /* 0x000fe2000bf26070 */
[----:B------:R-:W-:-:S05]  /*3170*/  IMAD.HI.U32 R6, R7, UR9, RZ ;  /* 0x0000000907067c27 */ /* 0x000fca000f8e00ff */
[----:B-1----:R-:W-:Y:S01]  /*3180*/  IADD3 R8, PT, PT, -R6, RZ, RZ ;  /* 0x000000ff06087210 */ /* 0x002fe20007ffe1ff */
[----:B------:R-:W-:-:S04]  /*3190*/  IMAD R41, R26, UR53, R41 ;  /* 0x000000351a297c24 */ /* 0x000fc8000f8e0229 */
[----:B------:R-:W-:Y:S01]  /*31a0*/  IMAD R7, R8, UR10, R7 ;  /* 0x0000000a08077c24 */ /* 0x000fe2000f8e0207 */
[----:B------:R-:W-:Y:S01]  /*31b0*/  SEL R15, R41, RZ, P3 ;  /* 0x000000ff290f7207 */ /* 0x000fe20001800000 */
[----:B------:R-:W-:Y:S01]  /*31c0*/  IMAD.MOV R41, RZ, RZ, -R35 ;  /* 0x000000ffff297224 */ /* 0x000fe200078e0a23 */
[--C-:B------:R-:W-:Y:S02]  /*31d0*/  SHF.R.S64 R26, RZ, 0x1e, R50.reuse ;  /* 0x0000001eff1a7819 */ /* 0x100fe40000001032 */
[----:B------:R-:W-:Y:S01]  /*31e0*/  ISETP.LT.U32.AND P5, PT, R7, UR10, PT ;  /* 0x0000000a07007c0c */ /* 0x000fe2000bfa1070 */
[----:B------:R-:W-:Y:S01]  /*31f0*/  IMAD R41, R41, UR51, R50 ;  /* 0x0000003329297c24 */ /* 0x000fe2000f8e0232 */
[----:B------:R-:W-:Y:S02]  /*3200*/  IADD3 R26, P4, PT, R26, UR40, RZ ;  /* 0x000000281a1a7c10 */ /* 0x000fe4000ff9e0ff */
[----:B------:R-:W-:Y:S02]  /*3210*/  SHF.R.S64 R30, RZ, 0x1e, R42 ;  /* 0x0000001eff1e7819 */ /* 0x000fe4000000102a */
[----:B------:R-:W-:-:S02]  /*3220*/  LEA.HI.X.SX32 R27, R50, UR41, 0x2, P4 ;  /* 0x00000029321b7c11 */ /* 0x000fc4000a0f16ff */
[----:B------:R-:W-:Y:S02]  /*3230*/  IADD3 R30, P4, PT, R30, UR40, RZ ;  /* 0x000000281e1e7c10 */ /* 0x000fe4000ff9e0ff */
[----:B------:R-:W-:Y:S02]  /*3240*/  IABS R10, R41 ;  /* 0x00000029000a7213 */ /* 0x000fe40000000000 */
[----:B------:R-:W-:Y:S01]  /*3250*/  P2R R59, PR, RZ, 0x1 ;  /* 0x00000001ff3b7803 */ /* 0x000fe20000000000 */
[----:B------:R-:W-:Y:S01]  /*3260*/  @!P5 VIADD R7, R7, -UR10 ;  /* 0x8000000a0707dc36 */ /* 0x000fe20008000000 */
[----:B------:R-:W-:Y:S01]  /*3270*/  LEA.HI.X.SX32 R31, R42, UR41, 0x2, P4 ;  /* 0x000000292a1f7c11 */ /* 0x000fe2000a0f16ff */
[----:B------:R-:W-:Y:S01]  /*3280*/  IMAD.HI.U32 R50, R10, UR9, RZ ;  /* 0x000000090a327c27 */ /* 0x000fe2000f8e00ff */
[----:B------:R-:W-:Y:S01]  /*3290*/  IADD3 R42, PT, PT, R36, 0x1a0, RZ ;  /* 0x000001a0242a7810 */ /* 0x000fe20007ffe0ff */
[----:B------:R0:W5:Y:S01]  /*32a0*/  LDG.E R26, desc[UR14][R26.64] ;  /* 0x0000000e1a1a7981 */ /* 0x000162000c1e1900 */
[----:B------:R-:W-:Y:S01]  /*32b0*/  ISETP.GE.U32.AND P0, PT, R7, UR10, PT ;  /* 0x0000000a07007c0c */ /* 0x000fe2000bf06070 */
[----:B------:R-:W-:Y:S01]  /*32c0*/  IMAD.MOV R57, RZ, RZ, -R50 ;  /* 0x000000ffff397224 */ /* 0x000fe200078e0a32 */
[----:B------:R-:W-:-:S02]  /*32d0*/  IABS R7, R42 ;  /* 0x0000002a00077213 */ /* 0x000fc40000000000 */
[----:B------:R-:W-:Y:S01]  /*32e0*/  P2R R60, PR, RZ, 0x8 ;  /* 0x00000008ff3c7803 */ /* 0x000fe20000000000 */
[----:B------:R-:W-:Y:S01]  /*32f0*/  IMAD R10, R57, UR10, R10 ;  /* 0x0000000a390a7c24 */ /* 0x000fe2000f8e020a */
[----:B------:R-:W-:Y:S01]  /*3300*/  LOP3.LUT R9, R53, UR53, RZ, 0x3c, !PT ;  /* 0x0000003535097c12 */ /* 0x000fe2000f8e3cff */
[----:B------:R-:W-:-:S04]  /*3310*/  IMAD.HI.U32 R57, R7, UR7, RZ ;  /* 0x0000000707397c27 */ /* 0x000fc8000f8e00ff */
[----:B------:R-:W-:Y:S01]  /*3320*/  @!P2 VIADD R5, R5, 0x1 ;  /* 0x000000010505a836 */ /* 0x000fe20000000000 */
[----:B------:R-:W-:Y:S01]  /*3330*/  @!P5 IADD3 R6, PT, PT, R6, 0x1, RZ ;  /* 0x000000010606d810 */ /* 0x000fe20007ffe0ff */
[----:B------:R-:W-:Y:S01]  /*3340*/  IMAD.MOV R8, RZ, RZ, -R57 ;  /* 0x000000ffff087224 */ /* 0x000fe200078e0a39 */
[----:B------:R-:W-:Y:S01]  /*3350*/  R2UR UR18, R38 ;  /* 0x00000000261272ca */ /* 0x000fe200000e0000 */
[----:B------:R-:W-:Y:S01]  /*3360*/  IMAD R15, R15, UR39, R58 ;  /* 0x000000270f0f7c24 */ /* 0x000fe2000f8e023a */
[----:B------:R-:W-:Y:S01]  /*3370*/  R2UR UR19, R39 ;  /* 0x00000000271372ca */ /* 0x000fe200000e0000 */
[----:B------:R-:W-:Y:S01]  /*3380*/  IMAD R7, R8, UR11, R7 ;  /* 0x0000000b08077c24 */ /* 0x000fe2000f8e0207 */
[----:B------:R-:W-:Y:S01]  /*3390*/  ISETP.LT.U32.AND P4, PT, R10, UR10, PT ;  /* 0x0000000a0a007c0c */ /* 0x000fe2000bf81070 */
[----:B------:R-:W5:Y:S03]  /*33a0*/  LDG.E R30, desc[UR14][R30.64] ;  /* 0x0000000e1e1e7981 */ /* 0x000f66000c1e1900 */
[----:B------:R-:W-:-:S09]  /*33b0*/  ISETP.LT.U32.AND P6, PT, R7, UR11, PT ;  /* 0x0000000b07007c0c */ /* 0x000fd2000bfc1070 */
[----:B------:R-:W-:-:S04]  /*33c0*/  @!P4 VIADD R10, R10, -UR10 ;  /* 0x8000000a0a0acc36 */ /* 0x000fc80008000000 */
[----:B------:R-:W-:Y:S02]  /*33d0*/  @!P6 VIADD R7, R7, -UR11 ;  /* 0x8000000b0707ec36 */ /* 0x000fe40008000000 */
[----:B------:R-:W-:Y:S01]  /*33e0*/  @!P4 VIADD R50, R50, 0x1 ;  /* 0x000000013232c836 */ /* 0x000fe20000000000 */
[----:B------:R-:W-:Y:S02]  /*33f0*/  ISETP.GE.U32.AND P3, PT, R10, UR10, PT ;  /* 0x0000000a0a007c0c */ /* 0x000fe4000bf66070 */
[----:B------:R-:W-:Y:S02]  /*3400*/  ISETP.GE.U32.AND P4, PT, R7, UR11, PT ;  /* 0x0000000b07007c0c */ /* 0x000fe4000bf86070 */
[----:B------:R-:W-:Y:S02]  /*3410*/  LOP3.LUT R10, R41, UR52, RZ, 0x3c, !PT ;  /* 0x00000034290a7c12 */ /* 0x000fe4000f8e3cff */
[----:B------:R-:W-:Y:S02]  /*3420*/  @!P6 IADD3 R57, PT, PT, R57, 0x1, RZ ;  /* 0x000000013939e810 */ /* 0x000fe40007ffe0ff */
[----:B------:R-:W-:-:S02]  /*3430*/  ISETP.GE.AND P6, PT, R10, RZ, PT ;  /* 0x000000ff0a00720c */ /* 0x000fc40003fc6270 */
[----:B------:R-:W-:-:S05]  /*3440*/  LOP3.LUT R7, R42, UR51, RZ, 0x3c, !PT ;  /* 0x000000332a077c12 */ /* 0x000fca000f8e3cff */
[----:B------:R-:W-:Y:S01]  /*3450*/  @P4 VIADD R57, R57, 0x1 ;  /* 0x0000000139394836 */ /* 0x000fe20000000000 */
[----:B------:R-:W-:Y:S01]  /*3460*/  ISETP.GE.AND P4, PT, R7, RZ, PT ;  /* 0x000000ff0700720c */ /* 0x000fe20003f86270 */
[----:B------:R-:W-:Y:S01]  /*3470*/  @P3 VIADD R50, R50, 0x1 ;  /* 0x0000000132323836 */ /* 0x000fe20000000000 */
[----:B------:R-:W-:-:S03]  /*3480*/  ISETP.NE.AND P2, PT, R56, RZ, PT ;  /* 0x000000ff3800720c */ /* 0x000fc60003f45270 */
[----:B------:R-:W-:Y:S01]  /*3490*/  @!P6 IMAD.MOV R50, RZ, RZ, -R50 ;  /* 0x000000ffff32e224 */ /* 0x000fe200078e0a32 */
[----:B------:R-:W-:Y:S02]  /*34a0*/  ISETP.GE.AND P6, PT, R9, RZ, PT ;  /* 0x000000ff0900720c */ /* 0x000fe40003fc6270 */
[----:B------:R-:W-:Y:S02]  /*34b0*/  SEL R51, R51, RZ, P2 ;  /* 0x000000ff33337207 */ /* 0x000fe40001000000 */
[----:B------:R-:W-:Y:S02]  /*34c0*/  @P1 IADD3 R5, PT, PT, R5, 0x1, RZ ;  /* 0x0000000105051810 */ /* 0x000fe40007ffe0ff */
[----:B------:R-:W-:Y:S01]  /*34d0*/  LOP3.LUT R58, R47, UR52, RZ, 0x3c, !PT ;  /* 0x000000342f3a7c12 */ /* 0x000fe2000f8e3cff */
[----:B------:R-:W-:Y:S01]  /*34e0*/  @!P4 IMAD.MOV R57, RZ, RZ, -R57 ;  /* 0x000000ffff39c224 */ /* 0x000fe200078e0a39 */
[----:B------:R-:W-:Y:S01]  /*34f0*/  @P0 IADD3 R6, PT, PT, R6, 0x1, RZ ;  /* 0x0000000106060810 */ /* 0x000fe20007ffe0ff */
[----:B------:R-:W-:Y:S01]  /*3500*/  IMAD R51, R51, UR38, R4 ;  /* 0x0000002633337c24 */ /* 0x000fe2000f8e0204 */
[----:B------:R-:W-:-:S02]  /*3510*/  IADD3 R4, P4, PT, R13, UR42, RZ ;  /* 0x0000002a0d047c10 */ /* 0x000fc4000ff9e0ff */
[----:B------:R-:W-:Y:S01]  /*3520*/  MOV R9, R5 ;  /* 0x0000000500097202 */ /* 0x000fe20000000f00 */
[----:B------:R-:W-:Y:S01]  /*3530*/  IMAD.MOV.U32 R56, RZ, RZ, R6 ;  /* 0x000000ffff387224 */ /* 0x000fe200078e0006 */
[----:B------:R-:W-:Y:S02]  /*3540*/  ISETP.GE.AND P5, PT, R58, RZ, PT ;  /* 0x000000ff3a00720c */ /* 0x000fe40003fa6270 */
[----:B------:R-:W-:Y:S01]  /*3550*/  LEA.HI.X.SX32 R5, R13, UR43, 0x1, P4 ;  /* 0x0000002b0d057c11 */ /* 0x000fe2000a0f0eff */
[----:B------:R-:W-:Y:S01]  /*3560*/  @!P6 IMAD.MOV R9, RZ, RZ, -R9 ;  /* 0x000000ffff09e224 */ /* 0x000fe200078e0a09 */
[----:B------:R-:W-:Y:S02]  /*3570*/  ISETP.NE.AND P1, PT, R25, RZ, PT ;  /* 0x000000ff1900720c */ /* 0x000fe40003f25270 */
[----:B------:R-:W-:Y:S01]  /*3580*/  IADD3 R6, P4, PT, R32, UR42, RZ ;  /* 0x0000002a20067c10 */ /* 0x000fe2000ff9e0ff */
[----:B------:R1:W5:Y:S01]  /*3590*/  LDG.E R25, desc[UR14][R2.64] ;  /* 0x0000000e02197981 */ /* 0x000362000c1e1900 */
[----:B------:R-:W-:-:S02]  /*35a0*/  ISETP.NE.AND P6, PT, RZ, UR53, PT ;  /* 0x00000035ff007c0c */ /* 0x000fc4000bfc5270 */
[----:B------:R-:W-:Y:S02]  /*35b0*/  ISETP.NE.AND P0, PT, R59, RZ, PT ;  /* 0x000000ff3b00720c */ /* 0x000fe40003f05270 */
[----:B------:R-:W-:Y:S02]  /*35c0*/  LEA.HI.X.SX32 R7, R32, UR43, 0x1, P4 ;  /* 0x0000002b20077c11 */ /* 0x000fe4000a0f0eff */
[----:B------:R-:W-:Y:S02]  /*35d0*/  SEL R12, R12, RZ, P1 ;  /* 0x000000ff0c0c7207 */ /* 0x000fe40000800000 */
[----:B------:R-:W-:Y:S02]  /*35e0*/  IADD3 R10, P4, PT, R11, UR42, RZ ;  /* 0x0000002a0b0a7c10 */ /* 0x000fe4000ff9e0ff */
[----:B------:R-:W-:Y:S02]  /*35f0*/  SEL R9, R28, R9, !P6 ;  /* 0x000000091c097207 */ /* 0x000fe40007000000 */
[----:B------:R-:W-:Y:S01]  /*3600*/  ISETP.NE.AND P6, PT, RZ, UR52, PT ;  /* 0x00000034ff007c0c */ /* 0x000fe2000bfc5270 */
[----:B------:R-:W-:Y:S01]  /*3610*/  IMAD R13, R12, UR36, RZ ;  /* 0x000000240c0d7c24 */ /* 0x000fe2000f8e02ff */
[----:B------:R-:W-:-:S02]  /*3620*/  SEL R52, R52, RZ, P0 ;  /* 0x000000ff34347207 */ /* 0x000fc40000000000 */
[----:B------:R-:W-:Y:S01]  /*3630*/  LEA.HI.X.SX32 R11, R11, UR43, 0x1, P4 ;  /* 0x0000002b0b0b7c11 */ /* 0x000fe2000a0f0eff */
[----:B------:R-:W-:Y:S01]  /*3640*/  @!P5 IMAD.MOV R56, RZ, RZ, -R56 ;  /* 0x000000ffff38d224 */ /* 0x000fe200078e0a38 */
[----:B------:R-:W-:Y:S02]  /*3650*/  IADD3 R12, P4, PT, R16, UR42, RZ ;  /* 0x0000002a100c7c10 */ /* 0x000fe4000ff9e0ff */
[C---:B------:R-:W-:Y:S01]  /*3660*/  SEL R58, R29.reuse, R50, !P6 ;  /* 0x000000321d3a7207 */ /* 0x040fe20007000000 */
[----:B------:R-:W-:Y:S01]  /*3670*/  IMAD R52, R52, UR37, R13 ;  /* 0x0000002534347c24 */ /* 0x000fe2000f8e020d */
[----:B------:R-:W-:Y:S01]  /*3680*/  LEA.HI.X.SX32 R13, R16, UR43, 0x1, P4 ;  /* 0x0000002b100d7c11 */ /* 0x000fe2000a0f0eff */
[----:B------:R-:W-:Y:S01]  /*3690*/  IMAD.MOV R8, RZ, RZ, -R9 ;  /* 0x000000ffff087224 */ /* 0x000fe200078e0a09 */
[----:B------:R-:W-:Y:S02]  /*36a0*/  IADD3 R16, PT, PT, -R58, RZ, RZ ;  /* 0x000000ff3a107210 */ /* 0x000fe40007ffe1ff */
[----:B------:R-:W-:Y:S01]  /*36b0*/  SEL R56, R29, R56, !P6 ;  /* 0x000000381d387207 */ /* 0x000fe20007000000 */
[----:B------:R-:W-:Y:S01]  /*36c0*/  IMAD R53, R8, UR53, R53 ;  /* 0x0000003508357c24 */ /* 0x000fe2000f8e0235 */
[----:B------:R-:W-:Y:S01]  /*36d0*/  ISETP.NE.AND P3, PT, R60, RZ, PT ;  /* 0x000000ff3c00720c */ /* 0x000fe20003f65270 */
[----:B0-----:R-:W-:Y:S01]  /*36e0*/  IMAD R27, R16, UR52, R41 ;  /* 0x00000034101b7c24 */ /* 0x001fe2000f8e0229 */
[----:B-1----:R-:W-:Y:S01]  /*36f0*/  IADD3 R2, P4, PT, R48, UR42, RZ ;  /* 0x0000002a30027c10 */ /* 0x002fe2000ff9e0ff */
[----:B------:R-:W-:Y:S01]  /*3700*/  IMAD.MOV R16, RZ, RZ, -R56 ;  /* 0x000000ffff107224 */ /* 0x000fe200078e0a38 */
[----:B------:R-:W-:-:S02]  /*3710*/  ISETP.NE.AND P6, PT, RZ, UR51, PT ;  /* 0x00000033ff007c0c */ /* 0x000fc4000bfc5270 */
[----:B------:R-:W-:Y:S02]  /*3720*/  SEL R32, R53, RZ, P3 ;  /* 0x000000ff35207207 */ /* 0x000fe40001800000 */
[----:B------:R-:W-:Y:S01]  /*3730*/  SEL R9, R9, RZ, P2 ;  /* 0x000000ff09097207 */ /* 0x000fe20001000000 */
[----:B------:R0:W2:Y:S01]  /*3740*/  LDG.E.U8 R53, desc[UR14][R4.64] ;  /* 0x0000000e04357981 */ /* 0x0000a2000c1e1100 */
[----:B------:R-:W-:Y:S02]  /*3750*/  LEA.HI.X.SX32 R3, R48, UR43, 0x1, P4 ;  /* 0x0000002b30037c11 */ /* 0x000fe4000a0f0eff */
[----:B------:R-:W-:Y:S01]  /*3760*/  SHF.R.S64 R8, RZ, 0x1e, R42 ;  /* 0x0000001eff087819 */ /* 0x000fe2000000102a */
[----:B------:R-:W-:Y:S01]  /*3770*/  IMAD R9, R9, UR38, R52 ;  /* 0x0000002609097c24 */ /* 0x000fe2000f8e0234 */
[----:B------:R-:W-:Y:S01]  /*3780*/  IADD3 R41, PT, PT, R36, 0x1c0, RZ ;  /* 0x000001c024297810 */ /* 0x000fe20007ffe0ff */
[----:B------:R-:W5:Y:S01]  /*3790*/  LDG.E.U8 R52, desc[UR16][R6.64] ;  /* 0x0000001006347981 */ /* 0x000f62000c1e1100 */
[----:B0-----:R-:W-:Y:S01]  /*37a0*/  IMAD R4, R16, UR52, R47 ;  /* 0x0000003410047c24 */ /* 0x001fe2000f8e022f */
[----:B------:R-:W-:-:S02]  /*37b0*/  SEL R16, R34, R57, !P6 ;  /* 0x0000003922107207 */ /* 0x000fc40007000000 */
[----:B------:R0:W5:Y:S01]  /*37c0*/  LDG.E.U8 R47, desc[UR16][R2.64] ;  /* 0x00000010022f7981 */ /* 0x000162000c1e1100 */
[----:B------:R-:W-:Y:S01]  /*37d0*/  IADD3 R8, P4, PT, R8, UR40, RZ ;  /* 0x0000002808087c10 */ /* 0x000fe2000ff9e0ff */
[----:B------:R-:W-:Y:S01]  /*37e0*/  IMAD R32, R32, UR39, R9 ;  /* 0x0000002720207c24 */ /* 0x000fe2000f8e0209 */
[----:B------:R-:W-:Y:S01]  /*37f0*/  SEL R40, R40, RZ, P3 ;  /* 0x000000ff28287207 */ /* 0x000fe20001800000 */
[----:B------:R-:W5:Y:S01]  /*3800*/  LDG.E.U8 R48, desc[UR14][R12.64] ;  /* 0x0000000e0c307981 */ /* 0x000f62000c1e1100 */
[----:B------:R-:W-:Y:S01]  /*3810*/  LEA.HI.X.SX32 R9, R42, UR41, 0x2, P4 ;  /* 0x000000292a097c11 */ /* 0x000fe2000a0f16ff */
[----:B0-----:R-:W-:-:S04]  /*3820*/  IMAD.MOV R3, RZ, RZ, -R16 ;  /* 0x000000ffff037224 */ /* 0x001fc800078e0a10 */
[----:B------:R-:W-:-:S05]  /*3830*/  IMAD R42, R3, UR51, R42 ;  /* 0x00000033032a7c24 */ /* 0x000fca000f8e022a */
[----:B------:R-:W-:-:S05]  /*3840*/  IABS R2, R42 ;  /* 0x0000002a00027213 */ /* 0x000fca0000000000 */
[----:B------:R-:W-:-:S05]  /*3850*/  IMAD.HI.U32 R50, R2, UR9, RZ ;  /* 0x0000000902327c27 */ /* 0x000fca000f8e00ff */
[----:B------:R-:W-:-:S05]  /*3860*/  IADD3 R3, PT, PT, -R50, RZ, RZ ;  /* 0x000000ff32037210 */ /* 0x000fca0007ffe1ff */
[----:B------:R-:W-:-:S05]  /*3870*/  IMAD R2, R3, UR10, R2 ;  /* 0x0000000a03027c24 */ /* 0x000fca000f8e0202 */
[----:B------:R-:W-:Y:S02]  /*3880*/  ISETP.LT.U32.AND P5, PT, R2, UR10, PT ;  /* 0x0000000a02007c0c */ /* 0x000fe4000bfa1070 */
[----:B------:R-:W-:-:S11]  /*3890*/  P2R R62, PR, RZ, 0x8 ;  /* 0x00000008ff3e7803 */ /* 0x000fd60000000000 */
[----:B------:R-:W-:-:S05]  /*38a0*/  @!P5 VIADD R2, R2, -UR10 ;  /* 0x8000000a0202dc36 */ /* 0x000fca0008000000 */
[----:B------:R-:W-:Y:S02]  /*38b0*/  ISETP.GE.U32.AND P3, PT, R2, UR10, PT ;  /* 0x0000000a02007c0c */ /* 0x000fe4000bf66070 */
[----:B------:R-:W-:-:S05]  /*38c0*/  IABS R2, R41 ;  /* 0x0000002900027213 */ /* 0x000fca0000000000 */
[----:B------:R-:W-:-:S04]  /*38d0*/  IMAD.HI.U32 R57, R2, UR7, RZ ;  /* 0x0000000702397c27 */ /* 0x000fc8000f8e00ff */
[----:B------:R-:W-:-:S04]  /*38e0*/  IMAD.MOV R3, RZ, RZ, -R57 ;  /* 0x000000ffff037224 */ /* 0x000fc800078e0a39 */
[----:B------:R-:W-:Y:S01]  /*38f0*/  IMAD R2, R3, UR11, R2 ;  /* 0x0000000b03027c24 */ /* 0x000fe2000f8e0202 */
[----:B------:R-:W-:Y:S01]  /*3900*/  IABS R7, R27 ;  /* 0x0000001b00077213 */ /* 0x000fe20000000000 */
[----:B------:R-:W-:Y:S02]  /*3910*/  IMAD R40, R40, UR39, R51 ;  /* 0x0000002728287c24 */ /* 0x000fe4000f8e0233 */
[----:B------:R0:W5:Y:S01]  /*3920*/  LDG.E.U8 R51, desc[UR18][R10.64] ;  /* 0x000000120a337981 */ /* 0x000162000c1e1100 */
[----:B------:R-:W-:Y:S01]  /*3930*/  ISETP.LT.U32.AND P6, PT, R2, UR11, PT ;  /* 0x0000000b02007c0c */ /* 0x000fe2000bfc1070 */
[----:B------:R-:W-:Y:S01]  /*3940*/  IMAD.HI.U32 R6, R7, UR5, RZ ;  /* 0x0000000507067c27 */ /* 0x000fe2000f8e00ff */
[----:B0-----:R-:W-:-:S03]  /*3950*/  IABS R11, R4 ;  /* 0x00000004000b7213 */ /* 0x001fc60000000000 */
[----:B------:R-:W-:Y:S02]  /*3960*/  IMAD.MOV R10, RZ, RZ, -R6 ;  /* 0x000000ffff0a7224 */ /* 0x000fe400078e0a06 */
[----:B------:R-:W-:-:S04]  /*3970*/  IMAD.HI.U32 R5, R11, UR5, RZ ;  /* 0x000000050b057c27 */ /* 0x000fc8000f8e00ff */
[----:B------:R-:W-:Y:S01]  /*3980*/  IMAD R7, R10, UR12, R7 ;  /* 0x0000000c0a077c24 */ /* 0x000fe2000f8e0207 */
[----:B------:R-:W-:Y:S01]  /*3990*/  IADD3 R10, PT, PT, -R5, RZ, RZ ;  /* 0x000000ff050a7210 */ /* 0x000fe20007ffe1ff */
[----:B------:R-:W-:Y:S02]  /*39a0*/  @!P6 VIADD R2, R2, -UR11 ;  /* 0x8000000b0202ec36 */ /* 0x000fe40008000000 */
[----:B------:R-:W-:Y:S02]  /*39b0*/  @!P5 VIADD R50, R50, 0x1 ;  /* 0x000000013232d836 */ /* 0x000fe40000000000 */
[----:B------:R-:W-:Y:S01]  /*39c0*/  IMAD R10, R10, UR12, R11 ;  /* 0x0000000c0a0a7c24 */ /* 0x000fe2000f8e020b */
[----:B------:R-:W-:Y:S02]  /*39d0*/  ISETP.GE.U32.AND P5, PT, R2, UR11, PT ;  /* 0x0000000b02007c0c */ /* 0x000fe4000bfa6070 */
[----:B------:R-:W-:Y:S02]  /*39e0*/  P2R R60, PR, RZ, 0x1 ;  /* 0x00000001ff3c7803 */ /* 0x000fe40000000000 */
[----:B------:R-:W-:-:S02]  /*39f0*/  ISETP.LT.U32.AND P0, PT, R7, UR12, PT ;  /* 0x0000000c07007c0c */ /* 0x000fc4000bf01070 */
[----:B------:R-:W-:Y:S02]  /*3a00*/  ISETP.LT.U32.AND P4, PT, R10, UR12, PT ;  /* 0x0000000c0a007c0c */ /* 0x000fe4000bf81070 */
[----:B------:R-:W-:Y:S02]  /*3a10*/  @!P6 IADD3 R57, PT, PT, R57, 0x1, RZ ;  /* 0x000000013939e810 */ /* 0x000fe40007ffe0ff */
[----:B------:R-:W-:Y:S02]  /*3a20*/  LOP3.LUT R11, R42, UR52, RZ, 0x3c, !PT ;  /* 0x000000342a0b7c12 */ /* 0x000fe4000f8e3cff */
[----:B------:R-:W-:Y:S01]  /*3a30*/  LOP3.LUT R2, R41, UR51, RZ, 0x3c, !PT ;  /* 0x0000003329027c12 */ /* 0x000fe2000f8e3cff */
[----:B------:R-:W-:Y:S01]  /*3a40*/  @P5 VIADD R57, R57, 0x1 ;  /* 0x0000000139395836 */ /* 0x000fe20000000000 */
[----:B------:R-:W-:Y:S02]  /*3a50*/  ISETP.GE.AND P6, PT, R11, RZ, PT ;  /* 0x000000ff0b00720c */ /* 0x000fe40003fc6270 */
[----:B------:R-:W-:Y:S01]  /*3a60*/  ISETP.GE.AND P5, PT, R2, RZ, PT ;  /* 0x000000ff0200720c */ /* 0x000fe20003fa6270 */
[----:B------:R-:W-:-:S02]  /*3a70*/  @!P0 VIADD R7, R7, -UR12 ;  /* 0x8000000c07078c36 */ /* 0x000fc40008000000 */
[----:B------:R-:W-:Y:S01]  /*3a80*/  @!P4 VIADD R10, R10, -UR12 ;  /* 0x8000000c0a0acc36 */ /* 0x000fe20008000000 */
[----:B------:R-:W-:Y:S02]  /*3a90*/  P2R R59, PR, RZ, 0x2 ;  /* 0x00000002ff3b7803 */ /* 0x000fe40000000000 */
[----:B------:R-:W-:Y:S02]  /*3aa0*/  P2R R61, PR, RZ, 0x4 ;  /* 0x00000004ff3d7803 */ /* 0x000fe40000000000 */
[----:B------:R-:W-:Y:S02]  /*3ab0*/  @P3 IADD3 R50, PT, PT, R50, 0x1, RZ ;  /* 0x0000000132323810 */ /* 0x000fe40007ffe0ff */
[----:B------:R-:W-:Y:S02]  /*3ac0*/  ISETP.GE.U32.AND P1, PT, R7, UR12, PT ;  /* 0x0000000c07007c0c */ /* 0x000fe4000bf26070 */
[----:B------:R-:W-:Y:S02]  /*3ad0*/  ISETP.GE.U32.AND P2, PT, R10, UR12, PT ;  /* 0x0000000c0a007c0c */ /* 0x000fe4000bf46070 */
[----:B------:R-:W-:-:S02]  /*3ae0*/  LOP3.LUT R7, R27, UR53, RZ, 0x3c, !PT ;  /* 0x000000351b077c12 */ /* 0x000fc4000f8e3cff */
[----:B------:R-:W-:Y:S01]  /*3af0*/  LOP3.LUT R10, R4, UR53, RZ, 0x3c, !PT ;  /* 0x00000035040a7c12 */ /* 0x000fe2000f8e3cff */
[----:B------:R-:W-:Y:S01]  /*3b00*/  @!P5 IMAD.MOV R57, RZ, RZ, -R57 ;  /* 0x000000ffff39d224 */ /* 0x000fe200078e0a39 */
[----:B------:R-:W-:Y:S01]  /*3b10*/  ISETP.GE.AND P5, PT, R7, RZ, PT ;  /* 0x000000ff0700720c */ /* 0x000fe20003fa6270 */
[----:B------:R-:W-:Y:S01]  /*3b20*/  @!P6 IMAD.MOV R50, RZ, RZ, -R50 ;  /* 0x000000ffff32e224 */ /* 0x000fe200078e0a32 */
[----:B------:R-:W-:Y:S01]  /*3b30*/  ISETP.GE.AND P6, PT, R10, RZ, PT ;  /* 0x000000ff0a00720c */ /* 0x000fe20003fc6270 */
[----:B------:R-:W-:Y:S01]  /*3b40*/  @!P0 VIADD R6, R6, 0x1 ;  /* 0x0000000106068836 */ /* 0x000fe20000000000 */
[----:B------:R-:W-:-:S03]  /*3b50*/  @!P4 IADD3 R5, PT, PT, R5, 0x1, RZ ;  /* 0x000000010505c810 */ /* 0x000fc60007ffe0ff */
[----:B------:R-:W-:Y:S01]  /*3b60*/  @P1 VIADD R6, R6, 0x1 ;  /* 0x0000000106061836 */ /* 0x000fe20000000000 */
[----:B------:R-:W-:Y:S02]  /*3b70*/  @P2 IADD3 R5, PT, PT, R5, 0x1, RZ ;  /* 0x0000000105052810 */ /* 0x000fe40007ffe0ff */
[----:B------:R-:W-:-:S03]  /*3b80*/  ISETP.NE.AND P1, PT, R59, RZ, PT ;  /* 0x000000ff3b00720c */ /* 0x000fc60003f25270 */
[----:B------:R-:W-:Y:S02]  /*3b90*/  @!P5 IMAD.MOV R6, RZ, RZ, -R6 ;  /* 0x000000ffff06d224 */ /* 0x000fe400078e0a06 */
[----:B------:R-:W-:Y:S01]  /*3ba0*/  @!P6 IMAD.MOV R5, RZ, RZ, -R5 ;  /* 0x000000ffff05e224 */ /* 0x000fe200078e0a05 */
[----:B------:R-:W-:Y:S02]  /*3bb0*/  ISETP.NE.AND P6, PT, RZ, UR53, PT ;  /* 0x00000035ff007c0c */ /* 0x000fe4000bfc5270 */
[----:B------:R-:W-:Y:S02]  /*3bc0*/  ISETP.NE.AND P0, PT, R60, RZ, PT ;  /* 0x000000ff3c00720c */ /* 0x000fe40003f05270 */
[----:B------:R-:W-:Y:S02]  /*3bd0*/  SEL R6, R28, R6, !P6 ;  /* 0x000000061c067207 */ /* 0x000fe40007000000 */
[----:B------:R-:W-:Y:S02]  /*3be0*/  SEL R35, R35, RZ, P1 ;  /* 0x000000ff23237207 */ /* 0x000fe40000800000 */
[----:B------:R-:W-:-:S02]  /*3bf0*/  IADD3 R2, PT, PT, -R6, RZ, RZ ;  /* 0x000000ff06027210 */ /* 0x000fc40007ffe1ff */
[----:B------:R-:W-:Y:S01]  /*3c00*/  IADD3 R12, P4, PT, R33, UR42, RZ ;  /* 0x0000002a210c7c10 */ /* 0x000fe2000ff9e0ff */
[----:B------:R-:W-:Y:S01]  /*3c10*/  IMAD R35, R35, UR36, RZ ;  /* 0x0000002423237c24 */ /* 0x000fe2000f8e02ff */
[----:B------:R-:W-:Y:S02]  /*3c20*/  ISETP.NE.AND P2, PT, R61, RZ, PT ;  /* 0x000000ff3d00720c */ /* 0x000fe40003f45270 */
[----:B------:R-:W-:Y:S01]  /*3c30*/  SEL R58, R58, RZ, P0 ;  /* 0x000000ff3a3a7207 */ /* 0x000fe20000000000 */
[----:B------:R-:W-:Y:S01]  /*3c40*/  IMAD R27, R2, UR53, R27 ;  /* 0x00000035021b7c24 */ /* 0x000fe2000f8e021b */
[----:B------:R-:W-:Y:S02]  /*3c50*/  LEA.HI.X.SX32 R13, R33, UR43, 0x1, P4 ;  /* 0x0000002b210d7c11 */ /* 0x000fe4000a0f0eff */
[----:B------:R-:W-:Y:S01]  /*3c60*/  ISETP.NE.AND P5, PT, RZ, UR52, PT ;  /* 0x00000034ff007c0c */ /* 0x000fe2000bfa5270 */
[----:B------:R-:W-:Y:S01]  /*3c70*/  IMAD R35, R58, UR37, R35 ;  /* 0x000000253a237c24 */ /* 0x000fe2000f8e0223 */
[----:B------:R-:W-:-:S02]  /*3c80*/  ISETP.NE.AND P3, PT, R62, RZ, PT ;  /* 0x000000ff3e00720c */ /* 0x000fc40003f65270 */
[----:B------:R-:W-:Y:S02]  /*3c90*/  SEL R6, R6, RZ, P2 ;  /* 0x000000ff06067207 */ /* 0x000fe40001000000 */
[----:B------:R-:W-:Y:S02]  /*3ca0*/  IADD3 R10, P4, PT, R15, UR42, RZ ;  /* 0x0000002a0f0a7c10 */ /* 0x000fe4000ff9e0ff */
[----:B------:R-:W-:Y:S01]  /*3cb0*/  SEL R50, R29, R50, !P5 ;  /* 0x000000321d327207 */ /* 0x000fe20006800000 */
[----:B------:R-:W-:Y:S01]  /*3cc0*/  IMAD R6, R6, UR38, R35 ;  /* 0x0000002606067c24 */ /* 0x000fe2000f8e0223 */
[----:B------:R-:W-:Y:S02]  /*3cd0*/  LEA.HI.X.SX32 R11, R15, UR43, 0x1, P4 ;  /* 0x0000002b0f0b7c11 */ /* 0x000fe4000a0f0eff */
[----:B------:R-:W-:Y:S02]  /*3ce0*/  SEL R27, R27, RZ, P3 ;  /* 0x000000ff1b1b7207 */ /* 0x000fe40001800000 */
[----:B------:R-:W-:-:S02]  /*3cf0*/  IADD3 R2, P4, PT, R40, UR42, RZ ;  /* 0x0000002a28027c10 */ /* 0x000fc4000ff9e0ff */
[----:B------:R-:W-:Y:S01]  /*3d00*/  SEL R5, R28, R5, !P6 ;  /* 0x000000051c057207 */ /* 0x000fe20007000000 */
[----:B------:R-:W-:Y:S01]  /*3d10*/  IMAD.MOV R35, RZ, RZ, -R50 ;  /* 0x000000ffff237224 */ /* 0x000fe200078e0a32 */
[----:B------:R-:W-:Y:S01]  /*3d20*/  LEA.HI.X.SX32 R3, R40, UR43, 0x1, P4 ;  /* 0x0000002b28037c11 */ /* 0x000fe2000a0f0eff */
[----:B------:R-:W-:Y:S01]  /*3d30*/  IMAD R33, R27, UR39, R6 ;  /* 0x000000271b217c24 */ /* 0x000fe2000f8e0206 */
[C---:B------:R-:W-:Y:S01]  /*3d40*/  IADD3 R6, P4, PT, R32.reuse, UR42, RZ ;  /* 0x0000002a20067c10 */ /* 0x040fe2000ff9e0ff */
[----:B------:R-:W-:Y:S01]  /*3d50*/  IMAD.MOV R15, RZ, RZ, -R5 ;  /* 0x000000ffff0f7224 */ /* 0x000fe200078e0a05 */
[----:B------:R-:W-:Y:S01]  /*3d60*/  ISETP.NE.AND P6, PT, RZ, UR51, PT ;  /* 0x00000033ff007c0c */ /* 0x000fe2000bfc5270 */
[----:B------:R-:W-:Y:S01]  /*3d70*/  IMAD R42, R35, UR52, R42 ;  /* 0x00000034232a7c24 */ /* 0x000fe2000f8e022a */
[----:B------:R-:W-:Y:S01]  /*3d80*/  SEL R37, R37, RZ, P1 ;  /* 0x000000ff25257207 */ /* 0x000fe20000800000 */
[----:B------:R0:W5:Y:S01]  /*3d90*/  LDG.E.U8 R27, desc[UR14][R12.64] ;  /* 0x0000000e0c1b7981 */ /* 0x000162000c1e1100 */
[----:B------:R-:W-:Y:S01]  /*3da0*/  LEA.HI.X.SX32 R7, R32, UR43, 0x1, P4 ;  /* 0x0000002b20077c11 */ /* 0x000fe2000a0f0eff */
[----:B------:R-:W-:Y:S01]  /*3db0*/  IMAD R32, R15, UR53, R4 ;  /* 0x000000350f207c24 */ /* 0x000fe2000f8e0204 */
[----:B------:R-:W-:Y:S01]  /*3dc0*/  SHF.R.S64 R4, RZ, 0x1e, R41 ;  /* 0x0000001eff047819 */ /* 0x000fe20000001029 */
[----:B------:R-:W5:Y:S01]  /*3dd0*/  LDG.E.U8 R31, desc[UR16][R10.64] ;  /* 0x000000100a1f7981 */ /* 0x000f62000c1e1100 */
[----:B------:R-:W-:Y:S01]  /*3de0*/  SEL R57, R34, R57, !P6 ;  /* 0x0000003922397207 */ /* 0x000fe20007000000 */
[----:B------:R-:W-:Y:S01]  /*3df0*/  IMAD R37, R37, UR36, RZ ;  /* 0x0000002425257c24 */ /* 0x000fe2000f8e02ff */
[----:B------:R-:W-:Y:S01]  /*3e00*/  SEL R56, R56, RZ, P0 ;  /* 0x000000ff38387207 */ /* 0x000fe20000000000 */
[----:B------:R1:W5:Y:S01]  /*3e10*/  LDG.E.U8 R15, desc[UR18][R2.64] ;  /* 0x00000012020f7981 */ /* 0x000362000c1e1100 */
[----:B0-----:R-:W-:-:S02]  /*3e20*/  IABS R12, R42 ;  /* 0x0000002a000c7213 */ /* 0x001fc40000000000 */
[----:B------:R-:W-:Y:S01]  /*3e30*/  IADD3 R4, P4, PT, R4, UR40, RZ ;  /* 0x0000002804047c10 */ /* 0x000fe2000ff9e0ff */
[----:B------:R0:W5:Y:S01]  /*3e40*/  LDG.E.U8 R35, desc[UR14][R6.64] ;  /* 0x0000000e06237981 */ /* 0x000162000c1e1100 */
[----:B------:R-:W-:Y:S01]  /*3e50*/  IADD3 R40, PT, PT, -R57, RZ, RZ ;  /* 0x000000ff39287210 */ /* 0x000fe20007ffe1ff */
[----:B------:R-:W-:Y:S01]  /*3e60*/  IMAD R56, R56, UR37, R37 ;  /* 0x0000002538387c24 */ /* 0x000fe2000f8e0225 */
[----:B------:R-:W-:Y:S01]  /*3e70*/  SEL R37, R5, RZ, P2 ;  /* 0x000000ff05257207 */ /* 0x000fe20001000000 */
[----:B-1----:R-:W-:Y:S01]  /*3e80*/  IMAD.HI.U32 R2, R12, UR5, RZ ;  /* 0x000000050c027c27 */ /* 0x002fe2000f8e00ff */
[----:B------:R-:W-:-:S03]  /*3e90*/  LEA.HI.X.SX32 R5, R41, UR41, 0x2, P4 ;  /* 0x0000002929057c11 */ /* 0x000fc6000a0f16ff */
[----:B------:R-:W-:Y:S02]  /*3ea0*/  IMAD R41, R40, UR51, R41 ;  /* 0x0000003328297c24 */ /* 0x000fe4000f8e0229 */
[----:B------:R-:W-:-:S03]  /*3eb0*/  IMAD.MOV R3, RZ, RZ, -R2 ;  /* 0x000000ffff037224 */ /* 0x000fc600078e0a02 */
[----:B------:R-:W-:Y:S01]  /*3ec0*/  IABS R10, R41 ;  /* 0x00000029000a7213 */ /* 0x000fe20000000000 */
[----:B------:R-:W-:-:S04]  /*3ed0*/  IMAD R3, R3, UR12, R12 ;  /* 0x0000000c03037c24 */ /* 0x000fc8000f8e020c */
[----:B------:R-:W-:Y:S01]  /*3ee0*/  IMAD.HI.U32 R12, R10, UR9, RZ ;  /* 0x000000090a0c7c27 */ /* 0x000fe2000f8e00ff */
[----:B------:R-:W-:-:S03]  /*3ef0*/  ISETP.LT.U32.AND P4, PT, R3, UR12, PT ;  /* 0x0000000c03007c0c */ /* 0x000fc6000bf81070 */
[----:B------:R-:W-:-:S04]  /*3f00*/  IMAD.MOV R11, RZ, RZ, -R12 ;  /* 0x000000ffff0b7224 */ /* 0x000fc800078e0a0c */
[----:B------:R-:W-:Y:S01]  /*3f10*/  IMAD R10, R11, UR10, R10 ;  /* 0x0000000a0b0a7c24 */ /* 0x000fe2000f8e020a */
[----:B------:R-:W-:-:S04]  /*3f20*/  P2R R58, PR, RZ, 0x8 ;  /* 0x00000008ff3a7803 */ /* 0x000fc80000000000 */
[----:B------:R-:W-:Y:S02]  /*3f30*/  ISETP.LT.U32.AND P5, PT, R10, UR10, PT ;  /* 0x0000000a0a007c0c */ /* 0x000fe4000bfa1070 */
[----:B------:R-:W-:-:S04]  /*3f40*/  @!P4 IADD3 R3, PT, PT, R3, -UR12, RZ ;  /* 0x8000000c0303cc10 */ /* 0x000fc8000fffe0ff */
[----:B------:R-:W-:Y:S02]  /*3f50*/  ISETP.GE.U32.AND P3, PT, R3, UR12, PT ;  /* 0x0000000c03007c0c */ /* 0x000fe4000bf66070 */
[----:B------:R-:W-:-:S05]  /*3f60*/  LOP3.LUT R49, R49, 0xfffffff7, RZ, 0xc0, !PT ;  /* 0xfffffff731317812 */ /* 0x000fca00078ec0ff */
[----:B------:R-:W-:-:S06]  /*3f70*/  @!P5 VIADD R10, R10, -UR10 ;  /* 0x8000000a0a0adc36 */ /* 0x000fcc0008000000 */
[----:B------:R-:W-:Y:S02]  /*3f80*/  @P3 LOP3.LUT R49, R49, 0x8, RZ, 0xfc, !PT ;  /* 0x0000000831313812 */ /* 0x000fe400078efcff */
[----:B------:R-:W-:Y:S01]  /*3f90*/  ISETP.GE.U32.AND P3, PT, R10, UR10, PT ;  /* 0x0000000a0a007c0c */ /* 0x000fe2000bf66070 */
[----:B------:R-:W-:-:S05]  /*3fa0*/  VIADD R10, R36, 0x1e0 ;  /* 0x000001e0240a7836 */ /* 0x000fca0000000000 */
[----:B------:R-:W-:-:S05]  /*3fb0*/  IABS R3, R10 ;  /* 0x0000000a00037213 */ /* 0x000fca0000000000 */
[----:B------:R-:W-:-:S05]  /*3fc0*/  IMAD.HI.U32 R11, R3, UR7, RZ ;  /* 0x00000007030b7c27 */ /* 0x000fca000f8e00ff */
[----:B0-----:R-:W-:-:S05]  /*3fd0*/  IADD3 R6, PT, PT, -R11, RZ, RZ ;  /* 0x000000ff0b067210 */ /* 0x001fca0007ffe1ff */
[----:B------:R-:W-:-:S05]  /*3fe0*/  IMAD R3, R6, UR11, R3 ;  /* 0x0000000b06037c24 */ /* 0x000fca000f8e0203 */
[----:B------:R-:W-:Y:S02]  /*3ff0*/  ISETP.LT.U32.AND P6, PT, R3, UR11, PT ;  /* 0x0000000b03007c0c */ /* 0x000fe4000bfc1070 */
[----:B------:R-:W-:Y:S02]  /*4000*/  @!P5 IADD3 R12, PT, PT, R12, 0x1, RZ ;  /* 0x000000010c0cd810 */ /* 0x000fe40007ffe0ff */
[----:B------:R-:W-:-:S09]  /*4010*/  @!P4 IADD3 R2, PT, PT, R2, 0x1, RZ ;  /* 0x000000010202c810 */ /* 0x000fd20007ffe0ff */
[----:B------:R-:W-:Y:S02]  /*4020*/  @!P6 VIADD R3, R3, -UR11 ;  /* 0x8000000b0303ec36 */ /* 0x000fe40008000000 */
[----:B------:R-:W-:Y:S01]  /*4030*/  @!P6 VIADD R11, R11, 0x1 ;  /* 0x000000010b0be836 */ /* 0x000fe20000000000 */
[----:B------:R-:W-:Y:S02]  /*4040*/  LOP3.LUT P6, RZ, R49, 0x8, RZ, 0xc0, !PT ;  /* 0x0000000831ff7812 */ /* 0x000fe400078cc0ff */
[----:B------:R-:W-:Y:S02]  /*4050*/  ISETP.GE.U32.AND P5, PT, R3, UR11, PT ;  /* 0x0000000b03007c0c */ /* 0x000fe4000bfa6070 */
[----:B------:R-:W-:Y:S02]  /*4060*/  LOP3.LUT R7, R42, UR53, RZ, 0x3c, !PT ;  /* 0x000000352a077c12 */ /* 0x000fe4000f8e3cff */
[----:B------:R-:W-:Y:S02]  /*4070*/  LOP3.LUT R13, R41, UR52, RZ, 0x3c, !PT ;  /* 0x00000034290d7c12 */ /* 0x000fe4000f8e3cff */
[----:B------:R-:W-:-:S05]  /*4080*/  LOP3.LUT R3, R10, UR51, RZ, 0x3c, !PT ;  /* 0x000000330a037c12 */ /* 0x000fca000f8e3cff */
[----:B------:R-:W-:Y:S01]  /*4090*/  @P6 VIADD R2, R2, 0x1 ;  /* 0x0000000102026836 */ /* 0x000fe20000000000 */
[----:B------:R-:W-:Y:S01]  /*40a0*/  ISETP.GE.AND P6, PT, R7, RZ, PT ;  /* 0x000000ff0700720c */ /* 0x000fe20003fc6270 */
[----:B------:R-:W-:Y:S01]  /*40b0*/  @P5 VIADD R11, R11, 0x1 ;  /* 0x000000010b0b5836 */ /* 0x000fe20000000000 */
[----:B------:R-:W-:Y:S01]  /*40c0*/  ISETP.GE.AND P5, PT, R13, RZ, PT ;  /* 0x000000ff0d00720c */ /* 0x000fe20003fa6270 */
[----:B------:R-:W-:Y:S01]  /*40d0*/  IMAD.MOV.U32 R13, RZ, RZ, R2 ;  /* 0x000000ffff0d7224 */ /* 0x000fe200078e0002 */
[----:B------:R-:W-:Y:S01]  /*40e0*/  ISETP.GE.AND P4, PT, R3, RZ, PT ;  /* 0x000000ff0300720c */ /* 0x000fe20003f86270 */
[----:B------:R-:W-:-:S08]  /*40f0*/  @P3 VIADD R12, R12, 0x1 ;  /* 0x000000010c0c3836 */ /* 0x000fd00000000000 */
[----:B------:R-:W-:Y:S01]  /*4100*/  @!P6 IMAD.MOV R13, RZ, RZ, -R13 ;  /* 0x000000ffff0de224 */ /* 0x000fe200078e0a0d */
[----:B------:R-:W-:Y:S02]  /*4110*/  ISETP.NE.AND P6, PT, RZ, UR53, PT ;  /* 0x00000035ff007c0c */ /* 0x000fe4000bfc5270 */
[----:B------:R-:W-:Y:S02]  /*4120*/  @!P5 IADD3 R12, PT, PT, -R12, RZ, RZ ;  /* 0x000000ff0c0cd210 */ /* 0x000fe40007ffe1ff */
[----:B------:R-:W-:Y:S02]  /*4130*/  SEL R13, R28, R13, !P6 ;  /* 0x0000000d1c0d7207 */ /* 0x000fe40007000000 */
[----:B------:R-:W-:Y:S01]  /*4140*/  ISETP.NE.AND P6, PT, RZ, UR52, PT ;  /* 0x00000034ff007c0c */ /* 0x000fe2000bfc5270 */
[----:B------:R-:W-:Y:S01]  /*4150*/  @!P4 IMAD.MOV R11, RZ, RZ, -R11 ;  /* 0x000000ffff0bc224 */ /* 0x000fe200078e0a0b */
[----:B------:R-:W-:Y:S02]  /*4160*/  IADD3 R6, P4, PT, R33, UR42, RZ ;  /* 0x0000002a21067c10 */ /* 0x000fe4000ff9e0ff */
[----:B------:R-:W-:-:S02]  /*4170*/  ISETP.NE.AND P3, PT, R58, RZ, PT ;  /* 0x000000ff3a00720c */ /* 0x000fc40003f65270 */
[----:B------:R-:W-:Y:S02]  /*4180*/  SEL R12, R29, R12, !P6 ;  /* 0x0000000c1d0c7207 */ /* 0x000fe40007000000 */
[----:B------:R-:W-:Y:S01]  /*4190*/  LEA.HI.X.SX32 R7, R33, UR43, 0x1, P4 ;  /* 0x0000002b21077c11 */ /* 0x000fe2000a0f0eff */
[----:B------:R-:W-:Y:S01]  /*41a0*/  IMAD R37, R37, UR38, R56 ;  /* 0x0000002625257c24 */ /* 0x000fe2000f8e0238 */
[----:B------:R-:W-:Y:S01]  /*41b0*/  SEL R32, R32, RZ, P3 ;  /* 0x000000ff20207207 */ /* 0x000fe20001800000 */
[----:B------:R0:W5:Y:S04]  /*41c0*/  LDG.E R33, desc[UR14][R8.64] ;  /* 0x0000000e08217981 */ /* 0x000168000c1e1900 */
[----:B------:R-:W-:Y:S02]  /*41d0*/  IMAD R32, R32, UR39, R37 ;  /* 0x0000002720207c24 */ /* 0x000fe4000f8e0225 */
[----:B0-----:R-:W-:-:S04]  /*41e0*/  IMAD.MOV R8, RZ, RZ, -R12 ;  /* 0x000000ffff087224 */ /* 0x001fc800078e0a0c */
[----:B------:R-:W-:Y:S01]  /*41f0*/  IMAD R41, R8, UR52, R41 ;  /* 0x0000003408297c24 */ /* 0x000fe2000f8e0229 */
[----:B------:R-:W-:-:S04]  /*4200*/  IADD3 R2, P4, PT, R32, UR42, RZ ;  /* 0x0000002a20027c10 */ /* 0x000fc8000ff9e0ff */
[----:B------:R-:W-:Y:S02]  /*4210*/  IABS R40, R41 ;  /* 0x0000002900287213 */ /* 0x000fe40000000000 */
[----:B------:R-:W-:Y:S02]  /*4220*/  LEA.HI.X.SX32 R3, R32, UR43, 0x1, P4 ;  /* 0x0000002b20037c11 */ /* 0x000fe4000a0f0eff */
[----:B------:R-:W-:Y:S01]  /*4230*/  ISETP.NE.AND P6, PT, RZ, UR51, PT ;  /* 0x00000033ff007c0c */ /* 0x000fe2000bfc5270 */
[----:B------:R-:W-:Y:S01]  /*4240*/  IMAD.HI.U32 R32, R40, UR5, RZ ;  /* 0x0000000528207c27 */ /* 0x000fe2000f8e00ff */
[----:B------:R-:W-:Y:S02]  /*4250*/  SEL R16, R16, RZ, P1 ;  /* 0x000000ff10107207 */ /* 0x000fe40000800000 */
[----:B------:R-:W-:Y:S01]  /*4260*/  SHF.R.S64 R8, RZ, 0x1e, R10 ;  /* 0x0000001eff087819 */ /* 0x000fe2000000100a */
[----:B------:R-:W-:Y:S01]  /*4270*/  IMAD.MOV R9, RZ, RZ, -R32 ;  /* 0x000000ffff097224 */ /* 0x000fe200078e0a20 */
[----:B------:R-:W-:Y:S01]  /*4280*/  SEL R11, R34, R11, !P6 ;  /* 0x0000000b220b7207 */ /* 0x000fe20007000000 */
[----:B------:R-:W-:Y:S01]  /*4290*/  IMAD R37, R16, UR36, RZ ;  /* 0x0000002410257c24 */ /* 0x000fe2000f8e02ff */
[----:B------:R-:W-:Y:S01]  /*42a0*/  SEL R50, R50, RZ, P0 ;  /* 0x000000ff32327207 */ /* 0x000fe20000000000 */
[----:B------:R0:W5:Y:S01]  /*42b0*/  LDG.E.U8 R16, desc[UR14][R6.64] ;  /* 0x0000000e06107981 */ /* 0x000162000c1e1100 */
[----:B------:R-:W-:Y:S01]  /*42c0*/  IMAD R40, R9, UR12, R40 ;  /* 0x0000000c09287c24 */ /* 0x000fe2000f8e0228 */
[----:B------:R-:W-:-:S02]  /*42d0*/  IADD3 R8, P4, PT, R8, UR40, RZ ;  /* 0x0000002808087c10 */ /* 0x000fc4000ff9e0ff */
[----:B------:R-:W-:Y:S01]  /*42e0*/  IMAD R50, R50, UR37, R37 ;  /* 0x0000002532327c24 */ /* 0x000fe2000f8e0225 */
[----:B------:R-:W-:Y:S02]  /*42f0*/  IADD3 R37, PT, PT, -R13, RZ, RZ ;  /* 0x000000ff0d257210 */ /* 0x000fe40007ffe1ff */
[----:B0-----:R-:W-:Y:S02]  /*4300*/  IADD3 R7, PT, PT, -R11, RZ, RZ ;  /* 0x000000ff0b077210 */ /* 0x001fe40007ffe1ff */
[----:B------:R-:W-:Y:S02]  /*4310*/  LEA.HI.X.SX32 R9, R10, UR41, 0x2, P4 ;  /* 0x000000290a097c11 */ /* 0x000fe4000a0f16ff */
[----:B------:R-:W-:Y:S01]  /*4320*/  ISETP.LT.U32.AND P4, PT, R40, UR12, PT ;  /* 0x0000000c28007c0c */ /* 0x000fe2000bf81070 */
[----:B------:R-:W-:Y:S02]  /*4330*/  IMAD R7, R7, UR51, R10 ;  /* 0x0000003307077c24 */ /* 0x000fe4000f8e020a */
[----:B------:R-:W-:Y:S01]  /*4340*/  IMAD R42, R37, UR53, R42 ;  /* 0x00000035252a7c24 */ /* 0x000fe2000f8e022a */
[----:B------:R-:W-:Y:S01]  /*4350*/  SEL R13, R13, RZ, P2 ;  /* 0x000000ff0d0d7207 */ /* 0x000fe20001000000 */
[----:B------:R0:W5:Y:S01]  /*4360*/  LDG.E.U8 R37, desc[UR16][R2.64] ;  /* 0x0000001002257981 */ /* 0x000162000c1e1100 */
[----:B------:R-:W-:-:S02]  /*4370*/  SEL R57, R57, RZ, P1 ;  /* 0x000000ff39397207 */ /* 0x000fc40000800000 */
[----:B------:R-:W-:Y:S01]  /*4380*/  SEL R12, R12, RZ, P0 ;  /* 0x000000ff0c0c7207 */ /* 0x000fe20000000000 */
[----:B------:R-:W-:Y:S01]  /*4390*/  VIADD R56, R36, 0x220 ;  /* 0x0000022024387836 */ /* 0x000fe20000000000 */
[----:B------:R-:W-:Y:S01]  /*43a0*/  SEL R11, R11, RZ, P1 ;  /* 0x000000ff0b0b7207 */ /* 0x000fe20000800000 */
[----:B------:R-:W5:Y:S01]  /*43b0*/  LDG.E R8, desc[UR14][R8.64] ;  /* 0x0000000e08087981 */ /* 0x000f62000c1e1900 */
[----:B0-----:R-:W-:Y:S02]  /*43c0*/  LOP3.LUT R2, R41, UR53, RZ, 0x3c, !PT ;  /* 0x0000003529027c12 */ /* 0x001fe4000f8e3cff */
[----:B------:R-:W-:Y:S02]  /*43d0*/  IABS R3, R7 ;  /* 0x0000000700037213 */ /* 0x000fe40000000000 */
[----:B------:R-:W-:-:S03]  /*43e0*/  ISETP.GE.AND P5, PT, R2, RZ, PT ;  /* 0x000000ff0200720c */ /* 0x000fc60003fa6270 */
[----:B------:R-:W-:-:S04]  /*43f0*/  IMAD.HI.U32 R2, R3, UR9, RZ ;  /* 0x0000000903027c27 */ /* 0x000fc8000f8e00ff */
[----:B------:R-:W-:Y:S02]  /*4400*/  @!P4 VIADD R40, R40, -UR12 ;  /* 0x8000000c2828cc36 */ /* 0x000fe40008000000 */
[----:B------:R-:W-:-:S03]  /*4410*/  IMAD.MOV R6, RZ, RZ, -R2 ;  /* 0x000000ffff067224 */ /* 0x000fc600078e0a02 */
[----:B------:R-:W-:Y:S01]  /*4420*/  ISETP.GE.U32.AND P6, PT, R40, UR12, PT ;  /* 0x0000000c28007c0c */ /* 0x000fe2000bfc6070 */
[----:B------:R-:W-:-:S03]  /*4430*/  IMAD R3, R6, UR10, R3 ;  /* 0x0000000a06037c24 */ /* 0x000fc6000f8e0203 */
[----:B------:R-:W-:Y:S02]  /*4440*/  P2R R10, PR, RZ, 0x40 ;  /* 0x00000040ff0a7803 */ /* 0x000fe40000000000 */
[----:B------:R-:W-:Y:S01]  /*4450*/  ISETP.LT.U32.AND P6, PT, R3, UR10, PT ;  /* 0x0000000a03007c0c */ /* 0x000fe2000bfc1070 */
[----:B------:R-:W-:-:S12]  /*4460*/  @!P4 VIADD R32, R32, 0x1 ;  /* 0x000000012020c836 */ /* 0x000fd80000000000 */
[----:B------:R-:W-:Y:S01]  /*4470*/  @!P6 IADD3 R3, PT, PT, R3, -UR10, RZ ;  /* 0x8000000a0303ec10 */ /* 0x000fe2000fffe0ff */
[----:B------:R-:W-:-:S03]  /*4480*/  @!P6 VIADD R2, R2, 0x1 ;  /* 0x000000010202e836 */ /* 0x000fc60000000000 */
[----:B------:R-:W-:Y:S02]  /*4490*/  ISETP.GE.U32.AND P4, PT, R3, UR10, PT ;  /* 0x0000000a03007c0c */ /* 0x000fe4000bf86070 */
[----:B------:R-:W-:Y:S02]  /*44a0*/  ISETP.NE.AND P6, PT, R10, RZ, PT ;  /* 0x000000ff0a00720c */ /* 0x000fe40003fc5270 */
[----:B------:R-:W-:-:S09]  /*44b0*/  LOP3.LUT R3, R7, UR52, RZ, 0x3c, !PT ;  /* 0x0000003407037c12 */ /* 0x000fd2000f8e3cff */
[----:B------:R-:W-:Y:S02]  /*44c0*/  @P4 IADD3 R2, PT, PT, R2, 0x1, RZ ;  /* 0x0000000102024810 */ /* 0x000fe40007ffe0ff */
[----:B------:R-:W-:Y:S01]  /*44d0*/  ISETP.GE.AND P4, PT, R3, RZ, PT ;  /* 0x000000ff0300720c */ /* 0x000fe20003f86270 */
[----:B------:R-:W-:Y:S01]  /*44e0*/  @P6 VIADD R32, R32, 0x1 ;  /* 0x0000000120206836 */ /* 0x000fe20000000000 */
[----:B------:R-:W-:Y:S01]  /*44f0*/  ISETP.NE.AND P6, PT, RZ, UR53, PT ;  /* 0x00000035ff007c0c */ /* 0x000fe2000bfc5270 */
[----:B------:R-:W-:Y:S02]  /*4500*/  IMAD.MOV.U32 R6, RZ, RZ, R2 ;  /* 0x000000ffff067224 */ /* 0x000fe400078e0002 */
[----:B------:R-:W-:Y:S01]  /*4510*/  @!P5 IMAD.MOV R32, RZ, RZ, -R32 ;  /* 0x000000ffff20d224 */ /* 0x000fe200078e0a20 */
[----:B------:R-:W-:Y:S01]  /*4520*/  SEL R42, R42, RZ, P3 ;  /* 0x000000ff2a2a7207 */ /* 0x000fe20001800000 */
[----:B------:R-:W-:-:S03]  /*4530*/  IMAD R13, R13, UR38, R50 ;  /* 0x000000260d0d7c24 */ /* 0x000fc6000f8e0232 */
[----:B------:R-:W-:Y:S02]  /*4540*/  SEL R32, R28, R32, !P6 ;  /* 0x000000201c207207 */ /* 0x000fe40007000000 */
[----:B------:R-:W-:Y:S02]  /*4550*/  ISETP.NE.AND P6, PT, RZ, UR52, PT ;  /* 0x00000034ff007c0c */ /* 0x000fe4000bfc5270 */
[----:B------:R-:W-:Y:S01]  /*4560*/  @!P4 IADD3 R6, PT, PT, -R6, RZ, RZ ;  /* 0x000000ff0606c210 */ /* 0x000fe20007ffe1ff */
[----:B------:R-:W-:-:S03]  /*4570*/  IMAD R13, R42, UR39, R13 ;  /* 0x000000272a0d7c24 */ /* 0x000fc6000f8e020d */
[----:B------:R-:W-:-:S04]  /*4580*/  SEL R42, R29, R6, !P6 ;  /* 0x000000061d2a7207 */ /* 0x000fc80007000000 */
[----:B------:R-:W-:-:S05]  /*4590*/  IADD3 R6, PT, PT, -R42, RZ, RZ ;  /* 0x000000ff2a067210 */ /* 0x000fca0007ffe1ff */
[----:B------:R-:W-:Y:S02]  /*45a0*/  IMAD R6, R6, UR52, R7 ;  /* 0x0000003406067c24 */ /* 0x000fe4000f8e0207 */
[----:B------:R-:W-:-:S03]  /*45b0*/  IMAD R57, R57, UR36, RZ ;  /* 0x0000002439397c24 */ /* 0x000fc6000f8e02ff */
        /* <DEDUP_REMOVED lines=8> */
[----:B------:R-:W-:Y:S01]  /*4640*/  IMAD.MOV R10, RZ, RZ, -R32 ;  /* 0x000000ffff0a7224 */ /* 0x000fe200078e0a20 */
[----:B------:R-:W-:-:S03]  /*4650*/  SEL R32, R32, RZ, P2 ;  /* 0x000000ff20207207 */ /* 0x000fc60001000000 */
[----:B------:R-:W-:-:S08]  /*4660*/  IMAD R41, R10, UR53, R41 ;  /* 0x000000350a297c24 */ /* 0x000fd0000f8e0229 */
[----:B------:R-:W-:Y:S02]  /*4670*/  @!P4 VIADD R7, R7, -UR12 ;  /* 0x8000000c0707cc36 */ /* 0x000fe40008000000 */
[----:B------:R-:W-:Y:S02]  /*4680*/  IMAD R10, R32, UR38, R57 ;  /* 0x00000026200a7c24 */ /* 0x000fe4000f8e0239 */
[----:B------:R0:W5:Y:S01]  /*4690*/  LDG.E.U8 R32, desc[UR14][R2.64] ;  /* 0x0000000e02207981 */ /* 0x000162000c1e1100 */
[----:B------:R-:W-:Y:S02]  /*46a0*/  ISETP.GE.U32.AND P6, PT, R7, UR12, PT ;  /* 0x0000000c07007c0c */ /* 0x000fe4000bfc6070 */
[----:B------:R-:W-:-:S04]  /*46b0*/  IADD3 R7, PT, PT, R36, 0x200, RZ ;  /* 0x0000020024077810 */ /* 0x000fc80007ffe0ff */
[----:B0-----:R-:W-:-:S05]  /*46c0*/  IABS R3, R7 ;  /* 0x0000000700037213 */ /* 0x001fca0000000000 */
[----:B------:R-:W-:Y:S01]  /*46d0*/  IMAD.HI.U32 R2, R3, UR7, RZ ;  /* 0x0000000703027c27 */ /* 0x000fe2000f8e00ff */
[----:B------:R-:W-:-:S03]  /*46e0*/  LOP3.LUT R13, R6, UR53, RZ, 0x3c, !PT ;  /* 0x00000035060d7c12 */ /* 0x000fc6000f8e3cff */
[----:B------:R-:W-:Y:S01]  /*46f0*/  IMAD.MOV R40, RZ, RZ, -R2 ;  /* 0x000000ffff287224 */ /* 0x000fe200078e0a02 */
[----:B------:R-:W-:-:S03]  /*4700*/  ISETP.GE.AND P5, PT, R13, RZ, PT ;  /* 0x000000ff0d00720c */ /* 0x000fc60003fa6270 */
[----:B------:R-:W-:Y:S01]  /*4710*/  IMAD R3, R40, UR11, R3 ;  /* 0x0000000b28037c24 */ /* 0x000fe2000f8e0203 */
[----:B------:R-:W-:Y:S01]  /*4720*/  P2R R13, PR, RZ, 0x40 ;  /* 0x00000040ff0d7803 */ /* 0x000fe20000000000 */
[----:B------:R-:W-:Y:S01]  /*4730*/  @!P4 VIADD R12, R12, 0x1 ;  /* 0x000000010c0cc836 */ /* 0x000fe20000000000 */
[----:B------:R-:W-:Y:S01]  /*4740*/  SEL R41, R41, RZ, P3 ;  /* 0x000000ff29297207 */ /* 0x000fe20001800000 */
[----:B------:R0:W5:Y:S01]  /*4750*/  LDG.E R40, desc[UR14][R4.64] ;  /* 0x0000000e04287981 */ /* 0x000162000c1e1900 */
[----:B------:R-:W-:-:S13]  /*4760*/  ISETP.LT.U32.AND P6, PT, R3, UR11, PT ;  /* 0x0000000b03007c0c */ /* 0x000fda000bfc1070 */
[----:B------:R-:W-:Y:S01]  /*4770*/  @!P6 VIADD R3, R3, -UR11 ;  /* 0x8000000b0303ec36 */ /* 0x000fe20008000000 */
[----:B------:R-:W-:-:S04]  /*4780*/  @!P6 IADD3 R2, PT, PT, R2, 0x1, RZ ;  /* 0x000000010202e810 */ /* 0x000fc80007ffe0ff */
[----:B------:R-:W-:Y:S02]  /*4790*/  ISETP.GE.U32.AND P4, PT, R3, UR11, PT ;  /* 0x0000000b03007c0c */ /* 0x000fe4000bf86070 */
[----:B------:R-:W-:Y:S02]  /*47a0*/  ISETP.NE.AND P6, PT, R13, RZ, PT ;  /* 0x000000ff0d00720c */ /* 0x000fe40003fc5270 */
[----:B------:R-:W-:-:S09]  /*47b0*/  LOP3.LUT R3, R7, UR51, RZ, 0x3c, !PT ;  /* 0x0000003307037c12 */ /* 0x000fd2000f8e3cff */
[----:B------:R-:W-:Y:S01]  /*47c0*/  @P4 VIADD R2, R2, 0x1 ;  /* 0x0000000102024836 */ /* 0x000fe20000000000 */
[----:B------:R-:W-:Y:S02]  /*47d0*/  ISETP.GE.AND P4, PT, R3, RZ, PT ;  /* 0x000000ff0300720c */ /* 0x000fe40003f86270 */
[----:B------:R-:W-:Y:S01]  /*47e0*/  @P6 IADD3 R12, PT, PT, R12, 0x1, RZ ;  /* 0x000000010c0c6810 */ /* 0x000fe20007ffe0ff */
[----:B------:R-:W-:-:S03]  /*47f0*/  IMAD.MOV.U32 R59, RZ, RZ, R2 ;  /* 0x000000ffff3b7224 */ /* 0x000fc600078e0002 */
[----:B------:R-:W-:Y:S01]  /*4800*/  MOV R57, R12 ;  /* 0x0000000c00397202 */ /* 0x000fe20000000f00 */
[----:B------:R-:W-:-:S04]  /*4810*/  IMAD R10, R41, UR39, R10 ;  /* 0x00000027290a7c24 */ /* 0x000fc8000f8e020a */
[----:B------:R-:W-:Y:S01]  /*4820*/  @!P5 IMAD.MOV R57, RZ, RZ, -R57 ;  /* 0x000000ffff39d224 */ /* 0x000fe200078e0a39 */
[----:B------:R-:W-:Y:S01]  /*4830*/  ISETP.NE.AND P5, PT, RZ, UR51, PT ;  /* 0x00000033ff007c0c */ /* 0x000fe2000bfa5270 */
[----:B------:R-:W-:Y:S01]  /*4840*/  @!P4 IMAD.MOV R59, RZ, RZ, -R59 ;  /* 0x000000ffff3bc224 */ /* 0x000fe200078e0a3b */
[----:B------:R-:W-:Y:S02]  /*4850*/  IADD3 R2, P4, PT, R10, UR42, RZ ;  /* 0x0000002a0a027c10 */ /* 0x000fe4000ff9e0ff */
[----:B------:R-:W-:Y:S02]  /*4860*/  SHF.R.S64 R12, RZ, 0x1e, R7 ;  /* 0x0000001eff0c7819 */ /* 0x000fe40000001007 */
[----:B------:R-:W-:Y:S02]  /*4870*/  ISETP.NE.AND P6, PT, RZ, UR53, PT ;  /* 0x00000035ff007c0c */ /* 0x000fe4000bfc5270 */
[----:B------:R-:W-:Y:S02]  /*4880*/  SEL R59, R34, R59, !P5 ;  /* 0x0000003b223b7207 */ /* 0x000fe40006800000 */
[----:B------:R-:W-:-:S02]  /*4890*/  LEA.HI.X.SX32 R3, R10, UR43, 0x1, P4 ;  /* 0x0000002b0a037c11 */ /* 0x000fc4000a0f0eff */
[----:B------:R-:W-:Y:S02]  /*48a0*/  IADD3 R12, P4, PT, R12, UR40, RZ ;  /* 0x000000280c0c7c10 */ /* 0x000fe4000ff9e0ff */
[----:B------:R-:W-:Y:S01]  /*48b0*/  SEL R57, R28, R57, !P6 ;  /* 0x000000391c397207 */ /* 0x000fe20007000000 */
[----:B------:R1:W5:Y:S01]  /*48c0*/  LDG.E.U8 R41, desc[UR14][R2.64] ;  /* 0x0000000e02297981 */ /* 0x000362000c1e1100 */
[----:B0-----:R-:W-:Y:S02]  /*48d0*/  IADD3 R4, PT, PT, -R59, RZ, RZ ;  /* 0x000000ff3b047210 */ /* 0x001fe40007ffe1ff */
[----:B------:R-:W-:Y:S01]  /*48e0*/  LEA.HI.X.SX32 R13, R7, UR41, 0x2, P4 ;  /* 0x00000029070d7c11 */ /* 0x000fe2000a0f16ff */
[----:B------:R-:W-:Y:S02]  /*48f0*/  IMAD.MOV R5, RZ, RZ, -R57 ;  /* 0x000000ffff057224 */ /* 0x000fe400078e0a39 */
[----:B------:R-:W-:Y:S02]  /*4900*/  IMAD R7, R4, UR51, R7 ;  /* 0x0000003304077c24 */ /* 0x000fe4000f8e0207 */
[----:B------:R-:W-:Y:S01]  /*4910*/  IMAD R6, R5, UR53, R6 ;  /* 0x0000003505067c24 */ /* 0x000fe2000f8e0206 */
[----:B------:R-:W-:Y:S01]  /*4920*/  SEL R10, R42, RZ, P0 ;  /* 0x000000ff2a0a7207 */ /* 0x000fe20000000000 */
[----:B------:R-:W-:Y:S01]  /*4930*/  IMAD R11, R11, UR36, RZ ;  /* 0x000000240b0b7c24 */ /* 0x000fe2000f8e02ff */
[----:B------:R-:W-:Y:S01]  /*4940*/  IABS R5, R7 ;  /* 0x0000000700057213 */ /* 0x000fe20000000000 */
[----:B------:R0:W5:Y:S04]  /*4950*/  LDG.E R12, desc[UR14][R12.64] ;  /* 0x0000000e0c0c7981 */ /* 0x000168000c1e1900 */
[----:B------:R-:W-:-:S04]  /*4960*/  IMAD.HI.U32 R4, R5, UR9, RZ ;  /* 0x0000000905047c27 */ /* 0x000fc8000f8e00ff */
[----:B------:R-:W-:-:S04]  /*4970*/  IMAD.MOV R42, RZ, RZ, -R4 ;  /* 0x000000ffff2a7224 */ /* 0x000fc800078e0a04 */
        /* <DEDUP_REMOVED lines=8> */
[----:B------:R-:W-:Y:S01]  /*4a00*/  ISETP.NE.AND P5, PT, RZ, UR52, PT ;  /* 0x00000034ff007c0c */ /* 0x000fe2000bfa5270 */
[----:B------:R-:W-:Y:S01]  /*4a10*/  IMAD R10, R10, UR37, R11 ;  /* 0x000000250a0a7c24 */ /* 0x000fe2000f8e020b */
[----:B------:R-:W-:-:S09]  /*4a20*/  SEL R57, R57, RZ, P2 ;  /* 0x000000ff39397207 */ /* 0x000fd20001000000 */
[----:B------:R-:W-:-:S05]  /*4a30*/  @!P4 IMAD.MOV R4, RZ, RZ, -R4 ;  /* 0x000000ffff04c224 */ /* 0x000fca00078e0a04 */
[----:B------:R-:W-:-:S04]  /*4a40*/  SEL R5, R29, R4, !P5 ;  /* 0x000000041d057207 */ /* 0x000fc80006800000 */
[----:B------:R-:W-:Y:S01]  /*4a50*/  IADD3 R2, PT, PT, -R5, RZ, RZ ;  /* 0x000000ff05027210 */ /* 0x000fe20007ffe1ff */
[----:B------:R-:W-:-:S04]  /*4a60*/  IMAD R57, R57, UR38, R10 ;  /* 0x0000002639397c24 */ /* 0x000fc8000f8e020a */
[----:B------:R-:W-:-:S05]  /*4a70*/  IMAD R10, R2, UR52, R7 ;  /* 0x00000034020a7c24 */ /* 0x000fca000f8e0207 */
        /* <DEDUP_REMOVED lines=11> */
[----:B------:R-:W-:Y:S02]  /*4b30*/  SEL R3, R59, RZ, P1 ;  /* 0x000000ff3b037207 */ /* 0x000fe40000800000 */
[----:B------:R-:W-:-:S03]  /*4b40*/  SEL R4, R5, RZ, P0 ;  /* 0x000000ff05047207 */ /* 0x000fc60000000000 */
[----:B------:R-:W-:-:S06]  /*4b50*/  IMAD R3, R3, UR36, RZ ;  /* 0x0000002403037c24 */ /* 0x000fcc000f8e02ff */
[----:B------:R-:W-:Y:S01]  /*4b60*/  @!P4 IMAD.MOV R2, RZ, RZ, -R2 ;  /* 0x000000ffff02c224 */ /* 0x000fe200078e0a02 */
[----:B------:R-:W-:Y:S01]  /*4b70*/  IABS R7, R56 ;  /* 0x0000003800077213 */ /* 0x000fe20000000000 */
[----:B------:R-:W-:-:S03]  /*4b80*/  IMAD R5, R4, UR37, R3 ;  /* 0x0000002504057c24 */ /* 0x000fc6000f8e0203 */
[----:B------:R-:W-:Y:S01]  /*4b90*/  SEL R2, R28, R2, !P6 ;  /* 0x000000021c027207 */ /* 0x000fe20007000000 */
[----:B------:R-:W-:-:S03]  /*4ba0*/  IMAD.HI.U32 R4, R7, UR7, RZ ;  /* 0x0000000707047c27 */ /* 0x000fc6000f8e00ff */
[----:B------:R-:W-:-:S05]  /*4bb0*/  IADD3 R3, PT, PT, -R2, RZ, RZ ;  /* 0x000000ff02037210 */ /* 0x000fca0007ffe1ff */
[----:B------:R-:W-:Y:S02]  /*4bc0*/  IMAD R3, R3, UR53, R10 ;  /* 0x0000003503037c24 */ /* 0x000fe4000f8e020a */
[----:B------:R-:W-:-:S04]  /*4bd0*/  IMAD.MOV R10, RZ, RZ, -R4 ;  /* 0x000000ffff0a7224 */ /* 0x000fc800078e0a04 */
[----:B------:R-:W-:Y:S01]  /*4be0*/  IMAD R7, R10, UR11, R7 ;  /* 0x0000000b0a077c24 */ /* 0x000fe2000f8e0207 */
[----:B------:R-:W-:Y:S01]  /*4bf0*/  SEL R6, R6, RZ, P3 ;  /* 0x000000ff06067207 */ /* 0x000fe20001800000 */
[----:B------:R-:W1:Y:S03]  /*4c00*/  LDC.64 R10, c[0x0][0x3f0] ;  /* 0x0000fc00ff0a7b82 */ /* 0x000e660000000a00 */
[----:B------:R-:W-:-:S13]  /*4c10*/  ISETP.LT.U32.AND P4, PT, R7, UR11, PT ;  /* 0x0000000b07007c0c */ /* 0x000fda000bf81070 */
[----:B------:R-:W-:Y:S01]  /*4c20*/  @!P4 IADD3 R7, PT, PT, R7, -UR11, RZ ;  /* 0x8000000b0707cc10 */ /* 0x000fe2000fffe0ff */
[----:B------:R-:W-:-:S03]  /*4c30*/  @!P4 VIADD R4, R4, 0x1 ;  /* 0x000000010404c836 */ /* 0x000fc60000000000 */
[----:B------:R-:W-:Y:S02]  /*4c40*/  ISETP.GE.U32.AND P4, PT, R7, UR11, PT ;  /* 0x0000000b07007c0c */ /* 0x000fe4000bf86070 */
[----:B------:R-:W-:Y:S02]  /*4c50*/  LOP3.LUT R7, R56, UR51, RZ, 0x3c, !PT ;  /* 0x0000003338077c12 */ /* 0x000fe4000f8e3cff */
[----:B------:R-:W-:Y:S01]  /*4c60*/  SEL R2, R2, RZ, P2 ;  /* 0x000000ff02027207 */ /* 0x000fe20001000000 */
[----:B------:R-:W-:-:S08]  /*4c70*/  IMAD R6, R6, UR39, R57 ;  /* 0x0000002706067c24 */ /* 0x000fd0000f8e0239 */
[----:B------:R-:W-:Y:S01]  /*4c80*/  @P4 VIADD R4, R4, 0x1 ;  /* 0x0000000104044836 */ /* 0x000fe20000000000 */
[----:B------:R-:W-:Y:S01]  /*4c90*/  ISETP.GE.AND P4, PT, R7, RZ, PT ;  /* 0x000000ff0700720c */ /* 0x000fe20003f86270 */
[----:B------:R-:W-:Y:S01]  /*4ca0*/  IMAD R2, R2, UR38, R5 ;  /* 0x0000002602027c24 */ /* 0x000fe2000f8e0205 */
[----:B------:R-:W-:Y:S02]  /*4cb0*/  SEL R3, R3, RZ, P3 ;  /* 0x000000ff03037207 */ /* 0x000fe40001800000 */
[----:B------:R-:W-:-:S03]  /*4cc0*/  MOV R57, R4 ;  /* 0x0000000400397202 */ /* 0x000fc60000000f00 */
[----:B------:R-:W-:-:S06]  /*4cd0*/  IMAD R3, R3, UR39, R2 ;  /* 0x0000002703037c24 */ /* 0x000fcc000f8e0202 */
[----:B------:R-:W-:Y:S01]  /*4ce0*/  @!P4 IMAD.MOV R57, RZ, RZ, -R57 ;  /* 0x000000ffff39c224 */ /* 0x000fe200078e0a39 */
[----:B------:R-:W-:-:S04]  /*4cf0*/  IADD3 R4, P4, PT, R6, UR42, RZ ;  /* 0x0000002a06047c10 */ /* 0x000fc8000ff9e0ff */
[----:B------:R-:W-:Y:S02]  /*4d00*/  LEA.HI.X.SX32 R5, R6, UR43, 0x1, P4 ;  /* 0x0000002b06057c11 */ /* 0x000fe4000a0f0eff */
[C---:B------:R-:W-:Y:S02]  /*4d10*/  IADD3 R2, P4, PT, R3.reuse, UR42, RZ ;  /* 0x0000002a03027c10 */ /* 0x040fe4000ff9e0ff */
[----:B------:R-:W-:Y:S01]  /*4d20*/  SHF.R.S64 R6, RZ, 0x1e, R56 ;  /* 0x0000001eff067819 */ /* 0x000fe20000001038 */
[----:B------:R3:W5:Y:S01]  /*4d30*/  LDG.E.U8 R42, desc[UR14][R4.64] ;  /* 0x0000000e042a7981 */ /* 0x000762000c1e1100 */
[----:B------:R-:W-:Y:S02]  /*4d40*/  LEA.HI.X.SX32 R3, R3, UR43, 0x1, P4 ;  /* 0x0000002b03037c11 */ /* 0x000fe4000a0f0eff */
[----:B------:R-:W-:Y:S02]  /*4d50*/  IADD3 R6, P4, PT, R6, UR40, RZ ;  /* 0x0000002806067c10 */ /* 0x000fe4000ff9e0ff */
[----:B-1----:R-:W-:Y:S01]  /*4d60*/  R2UR UR4, R11 ;  /* 0x000000000b0472ca */ /* 0x002fe200000e0000 */
[----:B------:R1:W5:Y:S01]  /*4d70*/  LDG.E.U8 R50, desc[UR16][R2.64] ;  /* 0x0000001002327981 */ /* 0x000362000c1e1100 */
[----:B------:R-:W-:-:S02]  /*4d80*/  LEA.HI.X.SX32 R7, R56, UR41, 0x2, P4 ;  /* 0x0000002938077c11 */ /* 0x000fc4000a0f16ff */
[----:B------:R-:W-:Y:S02]  /*4d90*/  ISETP.NE.AND P4, PT, RZ, UR51, PT ;  /* 0x00000033ff007c0c */ /* 0x000fe4000bf85270 */
[----:B------:R-:W-:Y:S01]  /*4da0*/  IADD3 R58, PT, PT, R36, 0x240, RZ ;  /* 0x00000240243a7810 */ /* 0x000fe20007ffe0ff */
[----:B------:R-:W5:Y:S01]  /*4db0*/  LDG.E R6, desc[UR14][R6.64] ;  /* 0x0000000e06067981 */ /* 0x000f62000c1e1900 */
[----:B------:R-:W-:-:S05]  /*4dc0*/  SEL R57, R34, R57, !P4 ;  /* 0x0000003922397207 */ /* 0x000fca0006000000 */
[----:B------:R-:W-:-:S04]  /*4dd0*/  IMAD.MOV R9, RZ, RZ, -R57 ;  /* 0x000000ffff097224 */ /* 0x000fc800078e0a39 */
[----:B0-----:R-:W-:-:S05]  /*4de0*/  IMAD R13, R9, UR51, R56 ;  /* 0x00000033090d7c24 */ /* 0x001fca000f8e0238 */
[----:B------:R-:W-:-:S05]  /*4df0*/  IABS R11, R13 ;  /* 0x0000000d000b7213 */ /* 0x000fca0000000000 */
[----:B------:R-:W-:-:S05]  /*4e00*/  IMAD.HI.U32 R9, R11, UR9, RZ ;  /* 0x000000090b097c27 */ /* 0x000fca000f8e00ff */
[----:B------:R-:W-:-:S05]  /*4e10*/  IADD3 R56, PT, PT, -R9, RZ, RZ ;  /* 0x000000ff09387210 */ /* 0x000fca0007ffe1ff */
[----:B---3--:R-:W-:-:S05]  /*4e20*/  IMAD R4, R56, UR10, R11 ;  /* 0x0000000a38047c24 */ /* 0x008fca000f8e020b */
[----:B------:R-:W-:-:S13]  /*4e30*/  ISETP.LT.U32.AND P4, PT, R4, UR10, PT ;  /* 0x0000000a04007c0c */ /* 0x000fda000bf81070 */
[----:B------:R-:W-:Y:S02]  /*4e40*/  @!P4 VIADD R4, R4, -UR10 ;  /* 0x8000000a0404cc36 */ /* 0x000fe40008000000 */
[----:B------:R-:W-:-:S03]  /*4e50*/  @!P4 VIADD R9, R9, 0x1 ;  /* 0x000000010909c836 */ /* 0x000fc60000000000 */
[----:B------:R-:W-:Y:S02]  /*4e60*/  ISETP.GE.U32.AND P4, PT, R4, UR10, PT ;  /* 0x0000000a04007c0c */ /* 0x000fe4000bf86070 */
[----:B-1----:R-:W-:-:S11]  /*4e70*/  LOP3.LUT R2, R13, UR52, RZ, 0x3c, !PT ;  /* 0x000000340d027c12 */ /* 0x002fd6000f8e3cff */
[----:B------:R-:W-:Y:S02]  /*4e80*/  @P4 IADD3 R9, PT, PT, R9, 0x1, RZ ;  /* 0x0000000109094810 */ /* 0x000fe40007ffe0ff */
[----:B------:R-:W-:-:S13]  /*4e90*/  ISETP.GE.AND P4, PT, R2, RZ, PT ;  /* 0x000000ff0200720c */ /* 0x000fda0003f86270 */
[----:B------:R-:W-:-:S05]  /*4ea0*/  @!P4 IMAD.MOV R9, RZ, RZ, -R9 ;  /* 0x000000ffff09c224 */ /* 0x000fca00078e0a09 */
        /* <DEDUP_REMOVED lines=13> */
[----:B------:R-:W-:Y:S02]  /*4f80*/  ISETP.GE.AND P4, PT, R3, RZ, PT ;  /* 0x000000ff0300720c */ /* 0x000fe40003f86270 */
[----:B------:R-:W-:Y:S02]  /*4f90*/  SEL R3, R57, RZ, P1 ;  /* 0x000000ff39037207 */ /* 0x000fe40000800000 */
[----:B------:R-:W-:-:S09]  /*4fa0*/  SEL R4, R9, RZ, P0 ;  /* 0x000000ff09047207 */ /* 0x000fd20000000000 */
[----:B------:R-:W-:Y:S02]  /*4fb0*/  @!P4 IMAD.MOV R2, RZ, RZ, -R2 ;  /* 0x000000ffff02c224 */ /* 0x000fe400078e0a02 */
[----:B------:R-:W-:-:S03]  /*4fc0*/  IMAD R3, R3, UR36, RZ ;  /* 0x0000002403037c24 */ /* 0x000fc6000f8e02ff */
[----:B------:R-:W-:Y:S01]  /*4fd0*/  SEL R2, R28, R2, !P6 ;  /* 0x000000021c027207 */ /* 0x000fe20007000000 */
[----:B------:R-:W-:-:S04]  /*4fe0*/  IMAD R4, R4, UR37, R3 ;  /* 0x0000002504047c24 */ /* 0x000fc8000f8e0203 */
[----:B------:R-:W-:Y:S01]  /*4ff0*/  IMAD.MOV R5, RZ, RZ, -R2 ;  /* 0x000000ffff057224 */ /* 0x000fe200078e0a02 */
[----:B------:R-:W-:-:S03]  /*5000*/  SEL R3, R2, RZ, P2 ;  /* 0x000000ff02037207 */ /* 0x000fc60001000000 */
[----:B------:R-:W-:Y:S01]  /*5010*/  IMAD R2, R5, UR53, R56 ;  /* 0x0000003505027c24 */ /* 0x000fe2000f8e0238 */
[----:B------:R-:W-:Y:S01]  /*5020*/  IABS R5, R58 ;  /* 0x0000003a00057213 */ /* 0x000fe20000000000 */
[----:B------:R-:W-:-:S04]  /*5030*/  IMAD R3, R3, UR38, R4 ;  /* 0x0000002603037c24 */ /* 0x000fc8000f8e0204 */
[----:B------:R-:W-:-:S04]  /*5040*/  IMAD.HI.U32 R4, R5, UR7, RZ ;  /* 0x0000000705047c27 */ /* 0x000fc8000f8e00ff */
[----:B------:R-:W-:-:S04]  /*5050*/  IMAD.MOV R56, RZ, RZ, -R4 ;  /* 0x000000ffff387224 */ /* 0x000fc800078e0a04 */
[----:B------:R-:W-:-:S05]  /*5060*/  IMAD R5, R56, UR11, R5 ;  /* 0x0000000b38057c24 */ /* 0x000fca000f8e0205 */
[----:B------:R-:W-:-:S13]  /*5070*/  ISETP.LT.U32.AND P4, PT, R5, UR11, PT ;  /* 0x0000000b05007c0c */ /* 0x000fda000bf81070 */
[----:B------:R-:W-:Y:S01]  /*5080*/  @!P4 VIADD R5, R5, -UR11 ;  /* 0x8000000b0505cc36 */ /* 0x000fe20008000000 */
[----:B------:R-:W-:-:S04]  /*5090*/  @!P4 IADD3 R4, PT, PT, R4, 0x1, RZ ;  /* 0x000000010404c810 */ /* 0x000fc80007ffe0ff */
[----:B------:R-:W-:Y:S02]  /*50a0*/  ISETP.GE.U32.AND P4, PT, R5, UR11, PT ;  /* 0x0000000b05007c0c */ /* 0x000fe4000bf86070 */
[----:B------:R-:W-:Y:S02]  /*50b0*/  LOP3.LUT R5, R58, UR51, RZ, 0x3c, !PT ;  /* 0x000000333a057c12 */ /* 0x000fe4000f8e3cff */
[----:B------:R-:W-:-:S09]  /*50c0*/  SEL R2, R2, RZ, P3 ;  /* 0x000000ff02027207 */ /* 0x000fd20001800000 */
[----:B------:R-:W-:Y:S01]  /*50d0*/  @P4 VIADD R4, R4, 0x1 ;  /* 0x0000000104044836 */ /* 0x000fe20000000000 */
[----:B------:R-:W-:Y:S01]  /*50e0*/  ISETP.GE.AND P4, PT, R5, RZ, PT ;  /* 0x000000ff0500720c */ /* 0x000fe20003f86270 */
[----:B------:R-:W-:Y:S02]  /*50f0*/  IMAD R3, R2, UR39, R3 ;  /* 0x0000002702037c24 */ /* 0x000fe4000f8e0203 */
[----:B------:R-:W-:Y:S01]  /*5100*/  IMAD.MOV.U32 R9, RZ, RZ, R4 ;  /* 0x000000ffff097224 */ /* 0x000fe200078e0004 */
[----:B------:R-:W-:-:S09]  /*5110*/  SHF.R.S64 R4, RZ, 0x1e, R58 ;  /* 0x0000001eff047819 */ /* 0x000fd2000000103a */
[----:B------:R-:W-:Y:S02]  /*5120*/  @!P4 IADD3 R9, PT, PT, -R9, RZ, RZ ;  /* 0x000000ff0909c210 */ /* 0x000fe40007ffe1ff */
[----:B------:R-:W-:-:S04]  /*5130*/  IADD3 R2, P4, PT, R3, UR42, RZ ;  /* 0x0000002a03027c10 */ /* 0x000fc8000ff9e0ff */
[----:B------:R-:W-:Y:S02]  /*5140*/  LEA.HI.X.SX32 R3, R3, UR43, 0x1, P4 ;  /* 0x0000002b03037c11 */ /* 0x000fe4000a0f0eff */
[----:B------:R-:W-:-:S03]  /*5150*/  IADD3 R4, P4, PT, R4, UR40, RZ ;  /* 0x0000002804047c10 */ /* 0x000fc6000ff9e0ff */
[----:B------:R0:W3:Y:S01]  /*5160*/  LDG.E.U8 R7, desc[UR14][R2.64] ;  /* 0x0000000e02077981 */ /* 0x0000e2000c1e1100 */
[----:B------:R-:W-:Y:S02]  /*5170*/  LEA.HI.X.SX32 R5, R58, UR41, 0x2, P4 ;  /* 0x000000293a057c11 */ /* 0x000fe4000a0f16ff */
[----:B------:R-:W-:-:S03]  /*5180*/  ISETP.NE.AND P4, PT, RZ, UR51, PT ;  /* 0x00000033ff007c0c */ /* 0x000fc6000bf85270 */
[----:B------:R1:W3:Y:S01]  /*5190*/  LDG.E R4, desc[UR14][R4.64] ;  /* 0x0000000e04047981 */ /* 0x0002e2000c1e1900 */
[----:B------:R-:W-:-:S05]  /*51a0*/  SEL R11, R34, R9, !P4 ;  /* 0x00000009220b7207 */ /* 0x000fca0006000000 */
[----:B------:R-:W-:-:S04]  /*51b0*/  IMAD.MOV R9, RZ, RZ, -R11 ;  /* 0x000000ffff097224 */ /* 0x000fc800078e0a0b */
[----:B------:R-:W-:-:S05]  /*51c0*/  IMAD R58, R9, UR51, R58 ;  /* 0x00000033093a7c24 */ /* 0x000fca000f8e023a */
[----:B------:R-:W-:-:S05]  /*51d0*/  IABS R9, R58 ;  /* 0x0000003a00097213 */ /* 0x000fca0000000000 */
[----:B0-----:R-:W-:-:S04]  /*51e0*/  IMAD.HI.U32 R2, R9, UR9, RZ ;  /* 0x0000000909027c27 */ /* 0x001fc8000f8e00ff */
        /* <DEDUP_REMOVED lines=8> */
[----:B------:R-:W-:-:S13]  /*5270*/  ISETP.GE.AND P4, PT, R3, RZ, PT ;  /* 0x000000ff0300720c */ /* 0x000fda0003f86270 */
[----:B------:R-:W-:-:S04]  /*5280*/  @!P4 IADD3 R2, PT, PT, -R2, RZ, RZ ;  /* 0x000000ff0202c210 */ /* 0x000fc80007ffe1ff */
[----:B-1----:R-:W-:Y:S02]  /*5290*/  SEL R5, R29, R2, !P5 ;  /* 0x000000021d057207 */ /* 0x002fe40006800000 */
[----:B------:R-:W-:-:S03]  /*52a0*/  SEL R2, R11, RZ, P1 ;  /* 0x000000ff0b027207 */ /* 0x000fc60000800000 */
[----:B------:R-:W-:Y:S02]  /*52b0*/  IMAD.MOV R3, RZ, RZ, -R5 ;  /* 0x000000ffff037224 */ /* 0x000fe400078e0a05 */
        /* <DEDUP_REMOVED lines=28> */
[----:B------:R-:W-:Y:S02]  /*5480*/  ISETP.NE.AND P4, PT, R55, RZ, PT ;  /* 0x000000ff3700720c */ /* 0x000fe40003f85270 */
[----:B------:R-:W-:Y:S01]  /*5490*/  IADD3 R56, PT, PT, -R9, RZ, RZ ;  /* 0x000000ff09387210 */ /* 0x000fe20007ffe1ff */
[----:B------:R0:W3:Y:S01]  /*54a0*/  LDG.E.U8 R5, desc[UR14][R2.64] ;  /* 0x0000000e02057981 */ /* 0x0000e2000c1e1100 */
[----:B------:R-:W-:-:S03]  /*54b0*/  LOP3.LUT R49, R49, 0xffdfffff, RZ, 0xc0, !PT ;  /* 0xffdfffff31317812 */ /* 0x000fc600078ec0ff */
[----:B------:R-:W-:-:S06]  /*54c0*/  IMAD R11, R56, UR11, R11 ;  /* 0x0000000b380b7c24 */ /* 0x000fcc000f8e020b */
[----:B------:R-:W-:Y:S02]  /*54d0*/  @P4 LOP3.LUT R49, R49, 0x200000, RZ, 0xfc, !PT ;  /* 0x0020000031314812 */ /* 0x000fe400078efcff */
[----:B------:R-:W-:-:S13]  /*54e0*/  ISETP.LT.U32.AND P4, PT, R11, UR11, PT ;  /* 0x0000000b0b007c0c */ /* 0x000fda000bf81070 */
[----:B------:R-:W-:Y:S02]  /*54f0*/  @!P4 VIADD R11, R11, -UR11 ;  /* 0x8000000b0b0bcc36 */ /* 0x000fe40008000000 */
[----:B------:R-:W-:-:S03]  /*5500*/  @!P4 VIADD R9, R9, 0x1 ;  /* 0x000000010909c836 */ /* 0x000fc60000000000 */
[----:B------:R-:W-:Y:S02]  /*5510*/  ISETP.GE.U32.AND P4, PT, R11, UR11, PT ;  /* 0x0000000b0b007c0c */ /* 0x000fe4000bf86070 */
[----:B0-----:R-:W-:-:S11]  /*5520*/  LOP3.LUT R2, R58, UR51, RZ, 0x3c, !PT ;  /* 0x000000333a027c12 */ /* 0x001fd6000f8e3cff */
[----:B------:R-:W-:Y:S02]  /*5530*/  @P4 IADD3 R9, PT, PT, R9, 0x1, RZ ;  /* 0x0000000109094810 */ /* 0x000fe40007ffe0ff */
[----:B------:R-:W-:Y:S02]  /*5540*/  ISETP.GE.AND P4, PT, R2, RZ, PT ;  /* 0x000000ff0200720c */ /* 0x000fe40003f86270 */
[----:B------:R-:W-:Y:S01]  /*5550*/  SHF.R.S64 R2, RZ, 0x1e, R58 ;  /* 0x0000001eff027819 */ /* 0x000fe2000000103a */
[----:B------:R-:W-:-:S10]  /*5560*/  IMAD.MOV.U32 R11, RZ, RZ, R9 ;  /* 0x000000ffff0b7224 */ /* 0x000fd400078e0009 */
        /* <DEDUP_REMOVED lines=51> */
[----:B------:R0:W4:Y:S10]  /*58a0*/  LDG.E.U8 R11, desc[UR14][R2.64] ;  /* 0x0000000e020b7981 */ /* 0x000134000c1e1100 */
[----:B------:R-:W-:-:S02]  /*58b0*/  @P4 LOP3.LUT R49, R49, 0x100000, RZ, 0xfc, !PT ;  /* 0x0010000031314812 */ /* 0x000fc400078efcff */
[----:B--2---:R-:W-:Y:S02]  /*58c0*/  ISETP.NE.AND P4, PT, R53, RZ, PT ;  /* 0x000000ff3500720c */ /* 0x004fe40003f85270 */
        /* <DEDUP_REMOVED lines=19> */
[----:B------:R0:W2:Y:S01]  /*5a00*/  LDG.E R13, desc[UR14][R2.64] ;  /* 0x0000000e020d7981 */ /* 0x0000a2000c1e1900 */
        /* <DEDUP_REMOVED lines=43> */
[----:B-----5:R-:W-:Y:S01]  /*5cc0*/  ISETP.NE.AND P4, PT, R52, RZ, PT ;  /* 0x000000ff3400720c */ /* 0x020fe20003f85270 */
[----:B------:R-:W-:Y:S01]  /*5cd0*/  VIADD R57, R36, 0x2a0 ;  /* 0x000002a024397836 */ /* 0x000fe20000000000 */
[----:B------:R-:W-:Y:S01]  /*5ce0*/  LOP3.LUT R49, R49, 0xfffbffff, RZ, 0xc0, !PT ;  /* 0xfffbffff31317812 */ /* 0x000fe200078ec0ff */
[----:B------:R0:W5:Y:S03]  /*5cf0*/  LDG.E.U8 R53, desc[UR14][R2.64] ;  /* 0x0000000e02357981 */ /* 0x000166000c1e1100 */
[----:B------:R-:W-:-:S07]  /*5d00*/  IABS R52, R57 ;  /* 0x0000003900347213 */ /* 0x000fce0000000000 */
[----:B------:R-:W-:Y:S02]  /*5d10*/  @P4 LOP3.LUT R49, R49, 0x40000, RZ, 0xfc, !PT ;  /* 0x0004000031314812 */ /* 0x000fe400078efcff */
[----:B------:R-:W-:Y:S01]  /*5d20*/  ISETP.NE.AND P4, PT, R51, RZ, PT ;  /* 0x000000ff3300720c */ /* 0x000fe20003f85270 */
[----:B------:R-:W-:-:S05]  /*5d30*/  IMAD.HI.U32 R51, R52, UR7, RZ ;  /* 0x0000000734337c27 */ /* 0x000fca000f8e00ff */
[----:B------:R-:W-:Y:S02]  /*5d40*/  IADD3 R55, PT, PT, -R51, RZ, RZ ;  /* 0x000000ff33377210 */ /* 0x000fe40007ffe1ff */
[----:B------:R-:W-:-:S03]  /*5d50*/  LOP3.LUT R49, R49, 0xfffdffff, RZ, 0xc0, !PT ;  /* 0xfffdffff31317812 */ /* 0x000fc600078ec0ff */
[----:B------:R-:W-:Y:S02]  /*5d60*/  IMAD R52, R55, UR11, R52 ;  /* 0x0000000b37347c24 */ /* 0x000fe4000f8e0234 */
[----:B------:R-:W-:-:S03]  /*5d70*/  @P4 LOP3.LUT R49, R49, 0x20000, RZ, 0xfc, !PT ;  /* 0x0002000031314812 */ /* 0x000fc600078efcff */
        /* <DEDUP_REMOVED lines=60> */
[----:B------:R0:W2:Y:S03]  /*6140*/  LDG.E.U8 R52, desc[UR14][R2.64] ;  /* 0x0000000e02347981 */ /* 0x0000a6000c1e1100 */
        /* <DEDUP_REMOVED lines=68> */
[----:B------:R0:W2:Y:S10]  /*6590*/  LDG.E.U8 R48, desc[UR14][R2.64] ;  /* 0x0000000e02307981 */ /* 0x0000b4000c1e1100 */
        /* <DEDUP_REMOVED lines=296> */
[----:B------:R0:W2:Y:S01]  /*7820*/  LDG.E R57, desc[UR14][R2.64] ;  /* 0x0000000e02397981 */ /* 0x0000a2000c1e1900 */
        /* <DEDUP_REMOVED lines=43> */
[----:B---3--:R-:W-:Y:S02]  /*7ae0*/  ISETP.NE.AND P4, PT, R7, RZ, PT ;  /* 0x000000ff0700720c */ /* 0x008fe40003f85270 */
        /* <DEDUP_REMOVED lines=17> */
[----:B------:R-:W-:-:S13]  /*7c00*/  ISETP.GE.AND P4, PT, R2, RZ, PT ;  /* 0x000000ff0200720c */ /* 0x000fda0003f86270 */
[----:B------:R-:W-:Y:S01]  /*7c10*/  @!P4 IMAD.MOV R5, RZ, RZ, -R5 ;  /* 0x000000ffff05c224 */ /* 0x000fe200078e0a05 */
[----:B------:R-:W-:-:S04]  /*7c20*/  ISETP.NE.AND P4, PT, RZ, UR51, PT ;  /* 0x00000033ff007c0c */ /* 0x000fc8000bf85270 */
        /* <DEDUP_REMOVED lines=40> */
[----:B------:R-:W-:Y:S02]  /*7eb0*/  IMAD R37, R3, UR39, R2 ;  /* 0x0000002703257c24 */ /* 0x000fe4000f8e0202 */
[----:B------:R-:W-:Y:S01]  /*7ec0*/  VIADD R3, R36, 0x3a0 ;  /* 0x000003a024037836 */ /* 0x000fe20000000000 */
[----:B----4-:R-:W-:-:S04]  /*7ed0*/  ISETP.NE.AND P5, PT, R11, RZ, PT ;  /* 0x000000ff0b00720c */ /* 0x010fc80003fa5270 */
        /* <DEDUP_REMOVED lines=11> */
[----:B------:R-:W-:Y:S02]  /*7f90*/  P2R R5, PR, RZ, 0x20 ;  /* 0x00000020ff057803 */ /* 0x000fe40000000000 */
[----:B------:R-:W-:-:S09]  /*7fa0*/  ISETP.NE.AND P5, PT, RZ, UR51, PT ;  /* 0x00000033ff007c0c */ /* 0x000fd2000bfa5270 */
        /* <DEDUP_REMOVED lines=12> */
[----:B------:R-:W-:Y:S02]  /*8070*/  LOP3.LUT R11, R58, UR52, RZ, 0x3c, !PT ;  /* 0x000000343a0b7c12 */ /* 0x000fe4000f8e3cff */
[----:B-----5:R-:W-:-:S09]  /*8080*/  ISETP.NE.AND P4, PT, R53, RZ, PT ;  /* 0x000000ff3500720c */ /* 0x020fd20003f85270 */
[----:B------:R-:W-:Y:S01]  /*8090*/  @P6 VIADD R2, R2, 0x1 ;  /* 0x0000000102026836 */ /* 0x000fe20000000000 */
[----:B------:R-:W-:Y:S02]  /*80a0*/  ISETP.GE.AND P6, PT, R11, RZ, PT ;  /* 0x000000ff0b00720c */ /* 0x000fe40003fc6270 */
[----:B------:R-:W-:Y:S02]  /*80b0*/  P2R R7, PR, RZ, 0x10 ;  /* 0x00000010ff077803 */ /* 0x000fe40000000000 */
[----:B------:R-:W-:-:S09]  /*80c0*/  ISETP.NE.AND P4, PT, RZ, UR52, PT ;  /* 0x00000034ff007c0c */ /* 0x000fd2000bf85270 */
        /* <DEDUP_REMOVED lines=19> */
[----:B------:R-:W-:-:S11]  /*8200*/  ISETP.NE.AND P5, PT, RZ, UR53, PT ;  /* 0x00000035ff007c0c */ /* 0x000fd6000bfa5270 */
[----:B------:R-:W-:-:S04]  /*8210*/  @!P6 IADD3 R2, PT, PT, -R2, RZ, RZ ;  /* 0x000000ff0202e210 */ /* 0x000fc80007ffe1ff */
[----:B------:R-:W-:-:S05]  /*8220*/  SEL R2, R28, R2, !P5 ;  /* 0x000000021c027207 */ /* 0x000fca0006800000 */
[----:B------:R-:W-:Y:S01]  /*8230*/  IMAD.MOV R11, RZ, RZ, -R2 ;  /* 0x000000ffff0b7224 */ /* 0x000fe200078e0a02 */
[----:B------:R-:W-:-:S03]  /*8240*/  SEL R2, R2, RZ, P2 ;  /* 0x000000ff02027207 */ /* 0x000fc60001000000 */
[----:B------:R-:W-:Y:S01]  /*8250*/  IMAD R11, R11, UR53, R58 ;  /* 0x000000350b0b7c24 */ /* 0x000fe2000f8e023a */
[----:B------:R-:W-:Y:S01]  /*8260*/  IADD3 R36, PT, PT, R36, 0x3c0, RZ ;  /* 0x000003c024247810 */ /* 0x000fe20007ffe0ff */
[----:B------:R-:W-:-:S03]  /*8270*/  IMAD R2, R2, UR38, R53 ;  /* 0x0000002602027c24 */ /* 0x000fc6000f8e0235 */
[----:B------:R-:W-:Y:S02]  /*8280*/  SEL R11, R11, RZ, P3 ;  /* 0x000000ff0b0b7207 */ /* 0x000fe40001800000 */
[----:B------:R-:W-:-:S03]  /*8290*/  IABS R42, R36 ;  /* 0x00000024002a7213 */ /* 0x000fc60000000000 */
[----:B------:R-:W-:Y:S02]  /*82a0*/  IMAD R11, R11, UR39, R2 ;  /* 0x000000270b0b7c24 */ /* 0x000fe4000f8e0202 */
        /* <DEDUP_REMOVED lines=43> */
[----:B------:R-:W-:-:S04]  /*8560*/  SHF.R.S64 R28, RZ, 0x1e, R35 ;  /* 0x0000001eff1c7819 */ /* 0x000fc80000001023 */
[----:B------:R-:W-:-:S04]  /*8570*/  IADD3 R28, P6, PT, R28, UR40, RZ ;  /* 0x000000281c1c7c10 */ /* 0x000fc8000ffde0ff */
[----:B------:R-:W-:Y:S02]  /*8580*/  LEA.HI.X.SX32 R29, R35, UR41, 0x2, P6 ;  /* 0x00000029231d7c11 */ /* 0x000fe4000b0f16ff */
[----:B------:R-:W-:Y:S02]  /*8590*/  SEL R35, R34, RZ, P1 ;  /* 0x000000ff22237207 */ /* 0x000fe40000800000 */
[----:B------:R-:W-:Y:S02]  /*85a0*/  IADD3 R34, PT, PT, -R42, RZ, RZ ;  /* 0x000000ff2a227210 */ /* 0x000fe40007ffe1ff */
[----:B------:R-:W-:Y:S01]  /*85b0*/  SEL R50, R50, RZ, P0 ;  /* 0x000000ff32327207 */ /* 0x000fe20000000000 */
[----:B------:R-:W-:Y:S01]  /*85c0*/  IMAD R35, R35, UR36, RZ ;  /* 0x0000002423237c24 */ /* 0x000fe2000f8e02ff */
[----:B------:R-:W-:Y:S01]  /*85d0*/  SEL R42, R42, RZ, P2 ;  /* 0x000000ff2a2a7207 */ /* 0x000fe20001000000 */
[----:B------:R-:W-:Y:S02]  /*85e0*/  IMAD R34, R34, UR53, R55 ;  /* 0x0000003522227c24 */ /* 0x000fe4000f8e0237 */
[----:B------:R-:W-:-:S03]  /*85f0*/  IMAD R35, R50, UR37, R35 ;  /* 0x0000002532237c24 */ /* 0x000fc6000f8e0223 */
[----:B------:R-:W-:Y:S01]  /*8600*/  SEL R34, R34, RZ, P3 ;  /* 0x000000ff22227207 */ /* 0x000fe20001800000 */
[----:B------:R-:W-:Y:S01]  /*8610*/  IMAD R35, R42, UR38, R35 ;  /* 0x000000262a237c24 */ /* 0x000fe2000f8e0223 */
[----:B------:R-:W-:Y:S02]  /*8620*/  SHF.R.S64 R2, RZ, 0x1e, R3 ;  /* 0x0000001eff027819 */ /* 0x000fe40000001003 */
[----:B--2---:R-:W-:Y:S01]  /*8630*/  ISETP.NE.AND P0, PT, R52, RZ, PT ;  /* 0x000000ff3400720c */ /* 0x004fe20003f05270 */
[----:B------:R-:W-:Y:S01]  /*8640*/  IMAD R55, R34, UR39, R35 ;  /* 0x0000002722377c24 */ /* 0x000fe2000f8e0223 */
[----:B------:R-:W-:Y:S02]  /*8650*/  SHF.R.S64 R34, RZ, 0x1e, R36 ;  /* 0x0000001eff227819 */ /* 0x000fe40000001024 */
[----:B------:R-:W-:Y:S02]  /*8660*/  IADD3 R52, P3, PT, R11, UR42, RZ ;  /* 0x0000002a0b347c10 */ /* 0x000fe4000ff7e0ff */
[----:B------:R-:W-:-:S02]  /*8670*/  IADD3 R2, P6, PT, R2, UR40, RZ ;  /* 0x0000002802027c10 */ /* 0x000fc4000ffde0ff */
[----:B------:R-:W-:Y:S02]  /*8680*/  R2UR UR6, R38 ;  /* 0x00000000260672ca */ /* 0x000fe400000e0000 */
[----:B------:R-:W-:Y:S02]  /*8690*/  R2UR UR7, R39 ;  /* 0x00000000270772ca */ /* 0x000fe400000e0000 */
[----:B------:R-:W-:Y:S02]  /*86a0*/  IADD3 R34, P1, PT, R34, UR40, RZ ;  /* 0x0000002822227c10 */ /* 0x000fe4000ff3e0ff */
[----:B------:R-:W-:Y:S02]  /*86b0*/  LEA.HI.X.SX32 R53, R11, UR43, 0x1, P3 ;  /* 0x0000002b0b357c11 */ /* 0x000fe400098f0eff */
[----:B------:R-:W-:Y:S02]  /*86c0*/  LEA.HI.X.SX32 R3, R3, UR41, 0x2, P6 ;  /* 0x0000002903037c11 */ /* 0x000fe4000b0f16ff */
[----:B------:R-:W-:-:S02]  /*86d0*/  ISETP.NE.AND P3, PT, R54, RZ, PT ;  /* 0x000000ff3600720c */ /* 0x000fc40003f65270 */
[----:B------:R-:W-:Y:S02]  /*86e0*/  IADD3 R54, P6, PT, R55, UR42, RZ ;  /* 0x0000002a37367c10 */ /* 0x000fe4000ffde0ff */
[----:B------:R-:W-:Y:S01]  /*86f0*/  LEA.HI.X.SX32 R35, R36, UR41, 0x2, P1 ;  /* 0x0000002924237c11 */ /* 0x000fe200088f16ff */
[----:B------:R-:W2:Y:S01]  /*8700*/  LDG.E R29, desc[UR6][R28.64] ;  /* 0x000000061c1d7981 */ /* 0x000ea2000c1e1900 */
[----:B------:R-:W-:Y:S02]  /*8710*/  IADD3 R36, P2, PT, R37, UR42, RZ ;  /* 0x0000002a25247c10 */ /* 0x000fe4000ff5e0ff */
[----:B------:R-:W-:Y:S01]  /*8720*/  LEA.HI.X.SX32 R55, R55, UR43, 0x1, P6 ;  /* 0x0000002b37377c11 */ /* 0x000fe2000b0f0eff */
[----:B------:R0:W4:Y:S01]  /*8730*/  LDG.E R2, desc[UR6][R2.64] ;  /* 0x0000000602027981 */ /* 0x000122000c1e1900 */
[----:B------:R-:W-:-:S03]  /*8740*/  LEA.HI.X.SX32 R37, R37, UR43, 0x1, P2 ;  /* 0x0000002b25257c11 */ /* 0x000fc600090f0eff */
[----:B------:R1:W5:Y:S04]  /*8750*/  LDG.E.U8 R53, desc[UR6][R52.64] ;  /* 0x0000000634357981 */ /* 0x000368000c1e1100 */
[----:B------:R3:W5:Y:S04]  /*8760*/  LDG.E.U8 R55, desc[UR6][R54.64] ;  /* 0x0000000636377981 */ /* 0x000768000c1e1100 */
[----:B------:R-:W5:Y:S04]  /*8770*/  LDG.E.U8 R37, desc[UR6][R36.64] ;  /* 0x0000000624257981 */ /* 0x000f68000c1e1100 */
[----:B------:R3:W5:Y:S01]  /*8780*/  LDG.E R35, desc[UR6][R34.64] ;  /* 0x0000000622237981 */ /* 0x000762000c1e1900 */
[----:B------:R-:W-:-:S04]  /*8790*/  ISETP.NE.AND P1, PT, R48, RZ, PT ;  /* 0x000000ff3000720c */ /* 0x000fc80003f25270 */
        /* <DEDUP_REMOVED lines=19> */
[C---:B------:R-:W-:Y:S01]  /*88d0*/  LOP3.LUT P1, RZ, R49.reuse, 0x20000, RZ, 0xc0, !PT ;  /* 0x0002000031ff7812 */ /* 0x040fe2000782c0ff */
[----:B------:R-:W-:Y:S01]  /*88e0*/  FMUL R11, R0, UR4 ;  /* 0x00000004000b7c20 */ /* 0x000fe20008400000 */
[C---:B------:R-:W-:Y:S02]  /*88f0*/  LOP3.LUT P5, RZ, R49.reuse, 0x100000, RZ, 0xc0, !PT ;  /* 0x0010000031ff7812 */ /* 0x040fe400078ac0ff */
[----:B------:R-:W-:Y:S02]  /*8900*/  P2R R50, PR, RZ, 0x2 ;  /* 0x00000002ff327803 */ /* 0x000fe40000000000 */
[----:B------:R-:W-:Y:S02]  /*8910*/  LOP3.LUT P1, RZ, R49, 0x40000, RZ, 0xc0, !PT ;  /* 0x0004000031ff7812 */ /* 0x000fe4000782c0ff */
[----:B------:R-:W-:Y:S01]  /*8920*/  FSEL R62, R11, R10, P5 ;  /* 0x0000000a0b3e7208 */ /* 0x000fe20002800000 */
[----:B------:R-:W-:Y:S01]  /*8930*/  FMUL R11, R14, UR4 ;  /* 0x000000040e0b7c20 */ /* 0x000fe20008400000 */
[----:B------:R-:W-:-:S02]  /*8940*/  P2R R58, PR, RZ, 0x2 ;  /* 0x00000002ff3a7803 */ /* 0x000fc40000000000 */
[----:B------:R-:W-:-:S04]  /*8950*/  LOP3.LUT P1, RZ, R49, 0x80000, RZ, 0xc0, !PT ;  /* 0x0008000031ff7812 */ /* 0x000fc8000782c0ff */
[----:B------:R-:W-:Y:S01]  /*8960*/  FSEL R60, R11, R10, P1 ;  /* 0x0000000a0b3c7208 */ /* 0x000fe20000800000 */
[----:B------:R-:W-:Y:S01]  /*8970*/  FMUL R11, R18, UR4 ;  /* 0x00000004120b7c20 */ /* 0x000fe20008400000 */
[----:B------:R-:W-:Y:S01]  /*8980*/  ISETP.NE.AND P1, PT, R58, RZ, PT ;  /* 0x000000ff3a00720c */ /* 0x000fe20003f25270 */
[----:B------:R-:W-:-:S03]  /*8990*/  FMUL R19, R19, UR4 ;  /* 0x0000000413137c20 */ /* 0x000fc60008400000 */
[----:B------:R-:W-:Y:S02]  /*89a0*/  FSEL R58, R11, R10, P1 ;  /* 0x0000000a0b3a7208 */ /* 0x000fe40000800000 */
        /* <DEDUP_REMOVED lines=21> */
[----:B------:R-:W-:-:S04]  /*8b00*/  ISETP.NE.AND P1, PT, R67, RZ, PT ;  /* 0x000000ff4300720c */ /* 0x000fc80003f25270 */
[-C--:B------:R-:W-:Y:S01]  /*8b10*/  FSEL R26, R11, R10.reuse, P1 ;  /* 0x0000000a0b1a7208 */ /* 0x080fe20000800000 */
[----:B------:R-:W-:Y:S01]  /*8b20*/  FMUL R11, R30, UR4 ;  /* 0x000000041e0b7c20 */ /* 0x000fe20008400000 */
[----:B------:R-:W-:Y:S01]  /*8b30*/  ISETP.NE.AND P1, PT, R66, RZ, PT ;  /* 0x000000ff4200720c */ /* 0x000fe20003f25270 */
[----:B------:R-:W-:Y:S01]  /*8b40*/  FMUL R17, R17, UR4 ;  /* 0x0000000411117c20 */ /* 0x000fe20008400000 */
[----:B------:R-:W-:Y:S02]  /*8b50*/  P2R R61, PR, RZ, 0x1 ;  /* 0x00000001ff3d7803 */ /* 0x000fe40000000000 */
[----:B------:R-:W-:Y:S01]  /*8b60*/  FSEL R30, R11, R10, P1 ;  /* 0x0000000a0b1e7208 */ /* 0x000fe20000800000 */
[----:B------:R-:W-:Y:S01]  /*8b70*/  FMUL R11, R40, UR4 ;  /* 0x00000004280b7c20 */ /* 0x000fe20008400000 */
[C---:B------:R-:W-:Y:S02]  /*8b80*/  LOP3.LUT P0, RZ, R49.reuse, 0x10, RZ, 0xc0, !PT ;  /* 0x0000001031ff7812 */ /* 0x040fe4000780c0ff */
[----:B------:R-:W-:-:S02]  /*8b90*/  LOP3.LUT P4, RZ, R49, 0x200000, RZ, 0xc0, !PT ;  /* 0x0020000031ff7812 */ /* 0x000fc4000788c0ff */
[-C--:B------:R-:W-:Y:S01]  /*8ba0*/  FSEL R40, R11, R10.reuse, P0 ;  /* 0x0000000a0b287208 */ /* 0x080fe20000000000 */
[----:B------:R-:W-:Y:S01]  /*8bb0*/  FMUL R11, R8, UR4 ;  /* 0x00000004080b7c20 */ /* 0x000fe20008400000 */
[----:B------:R-:W-:Y:S02]  /*8bc0*/  FSEL R64, R17, R10, P4 ;  /* 0x0000000a11407208 */ /* 0x000fe40002000000 */
[----:B------:R-:W-:-:S04]  /*8bd0*/  LOP3.LUT P4, RZ, R49, 0x8, RZ, 0xc0, !PT ;  /* 0x0000000831ff7812 */ /* 0x000fc8000788c0ff */
[----:B------:R-:W-:Y:S02]  /*8be0*/  FSEL R68, R11, R10, P4 ;  /* 0x0000000a0b447208 */ /* 0x000fe40002000000 */
[----:B------:R-:W-:Y:S01]  /*8bf0*/  ISETP.NE.AND P4, PT, R7, RZ, PT ;  /* 0x000000ff0700720c */ /* 0x000fe20003f85270 */
[----:B------:R-:W-:Y:S01]  /*8c00*/  FMUL R7, R12, UR4 ;  /* 0x000000040c077c20 */ /* 0x000fe20008400000 */
[----:B------:R-:W-:-:S04]  /*8c10*/  LOP3.LUT P5, RZ, R49, 0x4, RZ, 0xc0, !PT ;  /* 0x0000000431ff7812 */ /* 0x000fc800078ac0ff */
[----:B------:R-:W-:Y:S02]  /*8c20*/  FSEL R70, R7, R10, P5 ;  /* 0x0000000a07467208 */ /* 0x000fe40002800000 */
[----:B------:R-:W-:Y:S01]  /*8c30*/  ISETP.NE.AND P5, PT, R5, RZ, PT ;  /* 0x000000ff0500720c */ /* 0x000fe20003fa5270 */
[----:B------:R-:W-:Y:S01]  /*8c40*/  FMUL R5, R6, UR4 ;  /* 0x0000000406057c20 */ /* 0x000fe20008400000 */
[----:B------:R-:W-:-:S04]  /*8c50*/  LOP3.LUT P6, RZ, R49, 0x2, RZ, 0xc0, !PT ;  /* 0x0000000231ff7812 */ /* 0x000fc800078cc0ff */
[----:B------:R-:W-:Y:S02]  /*8c60*/  FSEL R72, R5, R10, P6 ;  /* 0x0000000a05487208 */ /* 0x000fe40003000000 */
[----:B------:R-:W-:-:S04]  /*8c70*/  FMNMX R5, R64, -INF , !PT ;  /* 0xff80000040057809 */ /* 0x000fc80007800000 */
[----:B------:R-:W-:-:S04]  /*8c80*/  FMNMX R5, R5, R62, !PT ;  /* 0x0000003e05057209 */ /* 0x000fc80007800000 */
[----:B------:R-:W-:-:S04]  /*8c90*/  FMNMX R5, R5, R60, !PT ;  /* 0x0000003c05057209 */ /* 0x000fc80007800000 */
[----:B------:R-:W-:-:S04]  /*8ca0*/  FMNMX R5, R5, R58, !PT ;  /* 0x0000003a05057209 */ /* 0x000fc80007800000 */
[----:B------:R-:W-:-:S04]  /*8cb0*/  FMNMX R5, R5, R50, !PT ;  /* 0x0000003205057209 */ /* 0x000fc80007800000 */
[----:B------:R-:W-:-:S04]  /*8cc0*/  FMNMX R5, R5, R48, !PT ;  /* 0x0000003005057209 */ /* 0x000fc80007800000 */
[----:B------:R-:W-:-:S04]  /*8cd0*/  FMNMX R5, R5, R42, !PT ;  /* 0x0000002a05057209 */ /* 0x000fc80007800000 */
[----:B------:R-:W-:-:S04]  /*8ce0*/  FMNMX R5, R5, R20, !PT ;  /* 0x0000001405057209 */ /* 0x000fc80007800000 */
[----:B------:R-:W-:-:S04]  /*8cf0*/  FMNMX R5, R5, R18, !PT ;  /* 0x0000001205057209 */ /* 0x000fc80007800000 */
[----:B------:R-:W-:Y:S01]  /*8d00*/  FMNMX R5, R5, R22, !PT ;  /* 0x0000001605057209 */ /* 0x000fe20007800000 */
[----:B------:R-:W-:-:S03]  /*8d10*/  FMUL R33, R33, UR4 ;  /* 0x0000000421217c20 */ /* 0x000fc60008400000 */
[----:B------:R-:W-:Y:S02]  /*8d20*/  FMNMX R5, R5, R24, !PT ;  /* 0x0000001805057209 */ /* 0x000fe40007800000 */
[----:B------:R-:W-:Y:S02]  /*8d30*/  ISETP.NE.AND P1, PT, R65, RZ, PT ;  /* 0x000000ff4100720c */ /* 0x000fe40003f25270 */
[----:B------:R-:W-:Y:S02]  /*8d40*/  FMNMX R5, R5, R26, !PT ;  /* 0x0000001a05057209 */ /* 0x000fe40007800000 */
[----:B------:R-:W-:Y:S02]  /*8d50*/  FSEL R66, R33, R10, P1 ;  /* 0x0000000a21427208 */ /* 0x000fe40000800000 */
[----:B------:R-:W-:-:S04]  /*8d60*/  FMNMX R5, R5, R30, !PT ;  /* 0x0000001e05057209 */ /* 0x000fc80007800000 */
[----:B------:R-:W-:-:S04]  /*8d70*/  FMNMX R5, R5, R66, !PT ;  /* 0x0000004205057209 */ /* 0x000fc80007800000 */
[----:B------:R-:W-:Y:S01]  /*8d80*/  FMNMX R5, R5, R40, !PT ;  /* 0x0000002805057209 */ /* 0x000fe20007800000 */
[----:B0-----:R-:W-:-:S03]  /*8d90*/  FMUL R3, R4, UR4 ;  /* 0x0000000404037c20 */ /* 0x001fc60008400000 */
[----:B------:R-:W-:Y:S02]  /*8da0*/  FMNMX R5, R5, R68, !PT ;  /* 0x0000004405057209 */ /* 0x000fe40007800000 */
[----:B------:R-:W-:Y:S02]  /*8db0*/  LOP3.LUT P6, RZ, R49, 0x1, RZ, 0xc0, !PT ;  /* 0x0000000131ff7812 */ /* 0x000fe400078cc0ff */
[----:B------:R-:W-:Y:S01]  /*8dc0*/  FMNMX R5, R5, R70, !PT ;  /* 0x0000004605057209 */ /* 0x000fe20007800000 */
[----:B------:R-:W-:Y:S01]  /*8dd0*/  FMUL R9, R9, UR4 ;  /* 0x0000000409097c20 */ /* 0x000fe20008400000 */
[----:B-1----:R-:W-:Y:S02]  /*8de0*/  FSEL R52, R3, R10, P6 ;  /* 0x0000000a03347208 */ /* 0x002fe40003000000 */
[----:B------:R-:W-:Y:S01]  /*8df0*/  FMNMX R5, R5, R72, !PT ;  /* 0x0000004805057209 */ /* 0x000fe20007800000 */
[----:B------:R-:W-:Y:S01]  /*8e00*/  FMUL R13, R13, UR4 ;  /* 0x000000040d0d7c20 */ /* 0x000fe20008400000 */
[----:B------:R-:W-:-:S02]  /*8e10*/  FSEL R28, R9, R10, P5 ;  /* 0x0000000a091c7208 */ /* 0x000fc40002800000 */
[----:B------:R-:W-:Y:S01]  /*8e20*/  FMNMX R5, R5, R52, !PT ;  /* 0x0000003405057209 */ /* 0x000fe20007800000 */
[----:B------:R-:W-:Y:S01]  /*8e30*/  FMUL R51, R51, UR4 ;  /* 0x0000000433337c20 */ /* 0x000fe20008400000 */
[----:B------:R-:W-:Y:S02]  /*8e40*/  ISETP.NE.AND P0, PT, R61, RZ, PT ;  /* 0x000000ff3d00720c */ /* 0x000fe40003f05270 */
[----:B---3--:R-:W-:Y:S02]  /*8e50*/  FSEL R54, R13, R10, P4 ;  /* 0x0000000a0d367208 */ /* 0x008fe40002000000 */
[----:B------:R-:W-:Y:S01]  /*8e60*/  FMNMX R5, R5, R28, !PT ;  /* 0x0000001c05057209 */ /* 0x000fe20007800000 */
[----:B------:R-:W-:Y:S01]  /*8e70*/  FMUL R47, R47, UR4 ;  /* 0x000000042f2f7c20 */ /* 0x000fe20008400000 */
[----:B------:R-:W-:Y:S02]  /*8e80*/  ISETP.NE.AND P1, PT, R63, RZ, PT ;  /* 0x000000ff3f00720c */ /* 0x000fe40003f25270 */
[----:B------:R-:W-:-:S02]  /*8e90*/  FSEL R34, R51, R10, P0 ;  /* 0x0000000a33227208 */ /* 0x000fc40000000000 */
[----:B------:R-:W-:Y:S01]  /*8ea0*/  FMNMX R5, R5, R54, !PT ;  /* 0x0000003605057209 */ /* 0x000fe20007800000 */
[----:B------:R-:W-:Y:S01]  /*8eb0*/  FMUL R27, R27, UR4 ;  /* 0x000000041b1b7c20 */ /* 0x000fe20008400000 */
[----:B------:R-:W-:Y:S02]  /*8ec0*/  ISETP.NE.AND P2, PT, R31, RZ, PT ;  /* 0x000000ff1f00720c */ /* 0x000fe40003f45270 */
[----:B------:R-:W-:Y:S02]  /*8ed0*/  FSEL R36, R47, R10, P1 ;  /* 0x0000000a2f247208 */ /* 0x000fe40000800000 */
[----:B------:R-:W-:Y:S01]  /*8ee0*/  FMNMX R5, R5, R34, !PT ;  /* 0x0000002205057209 */ /* 0x000fe20007800000 */
[----:B------:R-:W-:Y:S01]  /*8ef0*/  FMUL R15, R15, UR4 ;  /* 0x000000040f0f7c20 */ /* 0x000fe20008400000 */
[----:B------:R-:W-:Y:S02]  /*8f00*/  ISETP.NE.AND P0, PT, R56, RZ, PT ;  /* 0x000000ff3800720c */ /* 0x000fe40003f05270 */
[----:B------:R-:W-:-:S02]  /*8f10*/  FSEL R56, R27, R10, P2 ;  /* 0x0000000a1b387208 */ /* 0x000fc40001000000 */
[----:B------:R-:W-:Y:S01]  /*8f20*/  FMNMX R5, R5, R36, !PT ;  /* 0x0000002405057209 */ /* 0x000fe20007800000 */
[----:B------:R-:W-:Y:S01]  /*8f30*/  FMUL R17, R16, UR4 ;  /* 0x0000000410117c20 */ /* 0x000fe20008400000 */
        /* <DEDUP_REMOVED lines=8> */
[-C--:B------:R-:W-:Y:S02]  /*8fc0*/  FSEL R19, R19, R10.reuse, P1 ;  /* 0x0000000a13137208 */ /* 0x080fe40000800000 */
[----:B------:R-:W-:Y:S01]  /*8fd0*/  FMNMX R0, R0, R17, !PT ;  /* 0x0000001100007209 */ /* 0x000fe20007800000 */
[----:B--2---:R-:W-:Y:S01]  /*8fe0*/  FMUL R29, R29, UR4 ;  /* 0x000000041d1d7c20 */ /* 0x004fe20008400000 */
[----:B------:R-:W-:Y:S02]  /*8ff0*/  FSEL R76, R57, R10, P2 ;  /* 0x0000000a394c7208 */ /* 0x000fe40001000000 */
[----:B------:R-:W-:Y:S01]  /*9000*/  FMNMX R5, R0, R19, !PT ;  /* 0x0000001300057209 */ /* 0x000fe20007800000 */
[----:B----4-:R-:W-:Y:S01]  /*9010*/  FMUL R3, R2, UR4 ;  /* 0x0000000402037c20 */ /* 0x010fe20008400000 */
[----:B-----5:R-:W-:Y:S02]  /*9020*/  ISETP.NE.AND P3, PT, R55, RZ, PT ;  /* 0x000000ff3700720c */ /* 0x020fe40003f65270 */
[----:B------:R-:W-:-:S02]  /*9030*/  ISETP.NE.AND P0, PT, R37, RZ, PT ;  /* 0x000000ff2500720c */ /* 0x000fc40003f05270 */
[----:B------:R-:W-:Y:S02]  /*9040*/  ISETP.NE.AND P1, PT, R53, RZ, PT ;  /* 0x000000ff3500720c */ /* 0x000fe40003f25270 */
[----:B------:R-:W-:Y:S02]  /*9050*/  FSEL R32, R29, R10, P0 ;  /* 0x0000000a1d207208 */ /* 0x000fe40000000000 */
[----:B------:R-:W-:Y:S02]  /*9060*/  FMNMX R5, R5, R76, !PT ;  /* 0x0000004c05057209 */ /* 0x000fe40007800000 */
[----:B------:R-:W-:Y:S02]  /*9070*/  FSEL R16, R3, R10, P1 ;  /* 0x0000000a03107208 */ /* 0x000fe40000800000 */
[----:B------:R-:W-:Y:S01]  /*9080*/  FMNMX R5, R5, R32, !PT ;  /* 0x0000002005057209 */ /* 0x000fe20007800000 */
[----:B------:R-:W-:Y:S01]  /*9090*/  @P3 FMUL R10, R35, UR4 ;  /* 0x00000004230a3c20 */ /* 0x000fe20008400000 */
[----:B------:R-:W-:-:S02]  /*90a0*/  UMOV UR4, 0xffffffff ;  /* 0xffffffff00047882 */ /* 0x000fc40000000000 */
[----:B------:R-:W-:-:S04]  /*90b0*/  FMNMX R5, R5, R16, !PT ;  /* 0x0000001005057209 */ /* 0x000fc80007800000 */
[----:B------:R-:W-:Y:S01]  /*90c0*/  FMNMX R13, R5, R10, !PT ;  /* 0x0000000a050d7209 */ /* 0x000fe20007800000 */
[----:B------:R-:W-:Y:S06]  /*90d0*/  BRA.DIV UR4, `(.L_x_944) ;  /* 0x0000003604107947 */ /* 0x000fec000b800000 */
[----:B------:R-:W0:Y:S01]  /*90e0*/  SHFL.BFLY PT, R14, R13, 0x10, 0x1f ;  /* 0x0e001f000d0e7f89 */ /* 0x000e2200000e0000 */
[----:B------:R-:W-:Y:S02]  /*90f0*/  HFMA2 R12, -RZ, RZ, 3.7421875, 0 ;  /* 0x437c0000ff0c7431 */ /* 0x000fe400000001ff */
        /* <DEDUP_REMOVED lines=19> */
[-C--:B------:R-:W-:Y:S01]  /*9230*/  FFMA.RM R17, R17, R12.reuse, 12582913 ;  /* 0x4b40000111117423 */ /* 0x080fe2000000400c */
[-C--:B------:R-:W-:Y:S01]  /*9240*/  FFMA.SAT R9, R60, R11.reuse, 0.5 ;  /* 0x3f0000003c097423 */ /* 0x080fe2000000200b */
[--C-:B------:R-:W-:Y:S01]  /*9250*/  FADD R0, R24, -R5.reuse ;  /* 0x8000000518007221 */ /* 0x100fe20000000000 */
[----:B------:R-:W-:Y:S01]  /*9260*/  FADD R3, R15, -12583039 ;  /* 0xcb40007f0f037421 */ /* 0x000fe20000000000 */
        /* <DEDUP_REMOVED lines=25> */
[----:B------:R-:W-:Y:S01]  /*9400*/  FFMA R5, R64, 1.4426950216293334961, -R3 ;  /* 0x3fb8aa3b40057823 */ /* 0x000fe20000000803 */
[-C--:B------:R-:W-:Y:S01]  /*9410*/  FFMA.SAT R13, R58, R11.reuse, 0.5 ;  /* 0x3f0000003a0d7423 */ /* 0x080fe2000000200b */
[-C--:B------:R-:W-:Y:S01]  /*9420*/  FFMA.RM R6, R9, R12.reuse, 12582913 ;  /* 0x4b40000109067423 */ /* 0x080fe2000000400c */
[----:B------:R-:W-:Y:S01]  /*9430*/  FFMA R7, R62, 1.4426950216293334961, -R7 ;  /* 0x3fb8aa3b3e077823 */ /* 0x000fe20000000807 */
[----:B------:R-:W-:Y:S01]  /*9440*/  FFMA R64, R64, 1.925963033500011079e-08, R5 ;  /* 0x32a5706040407823 */ /* 0x000fe20000000005 */
        /* <DEDUP_REMOVED lines=13> */
[-C--:B------:R-:W-:Y:S01]  /*9520*/  FFMA.RM R16, R13, R12.reuse, 12582913 ;  /* 0x4b4000010d107423 */ /* 0x080fe2000000400c */
[----:B------:R-:W-:Y:S01]  /*9530*/  FFMA R9, R50, 1.4426950216293334961, -R7 ;  /* 0x3fb8aa3b32097823 */ /* 0x000fe20000000807 */
[-C--:B------:R-:W-:Y:S01]  /*9540*/  FFMA.RM R7, R19, R12.reuse, 12582913 ;  /* 0x4b40000113077423 */ /* 0x080fe2000000400c */
[----:B------:R-:W-:Y:S01]  /*9550*/  MUFU.EX2 R62, R62 ;  /* 0x0000003e003e7308 */ /* 0x000fe20000000800 */
[-C--:B------:R-:W-:Y:S01]  /*9560*/  FFMA.SAT R23, R0, R11.reuse, 0.5 ;  /* 0x3f00000000177423 */ /* 0x080fe2000000200b */
[----:B------:R-:W-:Y:S01]  /*9570*/  FFMA R50, R50, 1.925963033500011079e-08, R9 ;  /* 0x32a5706032327823 */ /* 0x000fe20000000009 */
[----:B------:R-:W-:Y:S01]  /*9580*/  FADD R9, R16, -12583039 ;  /* 0xcb40007f10097421 */ /* 0x000fe20000000000 */
[----:B------:R-:W-:Y:S01]  /*9590*/  FADD R13, R7, -12583039 ;  /* 0xcb40007f070d7421 */ /* 0x000fe20000000000 */
[----:B------:R-:W-:Y:S01]  /*95a0*/  SHF.L.U32 R17, R17, 0x17, RZ ;  /* 0x0000001711117819 */ /* 0x000fe200000006ff */
[-C--:B------:R-:W-:Y:S01]  /*95b0*/  FFMA.SAT R37, R72, R11.reuse, 0.5 ;  /* 0x3f00000048257423 */ /* 0x080fe2000000200b */
[----:B------:R-:W-:Y:S01]  /*95c0*/  FFMA R9, R48, 1.4426950216293334961, -R9 ;  /* 0x3fb8aa3b30097823 */ /* 0x000fe20000000809 */
[----:B------:R-:W-:Y:S01]  /*95d0*/  FFMA R13, R42, 1.4426950216293334961, -R13 ;  /* 0x3fb8aa3b2a0d7823 */ /* 0x000fe2000000080d */
[-C--:B------:R-:W-:Y:S01]  /*95e0*/  FFMA.SAT R41, R52, R11.reuse, 0.5 ;  /* 0x3f00000034297423 */ /* 0x080fe2000000200b */
[-C--:B------:R-:W-:Y:S01]  /*95f0*/  FFMA.RM R37, R37, R12.reuse, 12582913 ;  /* 0x4b40000125257423 */ /* 0x080fe2000000400c */
[----:B------:R-:W-:Y:S01]  /*9600*/  FFMA R48, R48, 1.925963033500011079e-08, R9 ;  /* 0x32a5706030307823 */ /* 0x000fe20000000009 */
[-C--:B------:R-:W-:Y:S01]  /*9610*/  FFMA.SAT R9, R20, R11.reuse, 0.5 ;  /* 0x3f00000014097423 */ /* 0x080fe2000000200b */
[----:B------:R-:W-:Y:S01]  /*9620*/  FFMA R42, R42, 1.925963033500011079e-08, R13 ;  /* 0x32a570602a2a7823 */ /* 0x000fe2000000000d */
[-C--:B------:R-:W-:Y:S01]  /*9630*/  FFMA.SAT R13, R18, R11.reuse, 0.5 ;  /* 0x3f000000120d7423 */ /* 0x080fe2000000200b */
[----:B------:R-:W-:Y:S01]  /*9640*/  MUFU.EX2 R29, R48 ;  /* 0x00000030001d7308 */ /* 0x000fe20000000800 */
[-C--:B------:R-:W-:Y:S01]  /*9650*/  FFMA.RM R8, R9, R12.reuse, 12582913 ;  /* 0x4b40000109087423 */ /* 0x080fe2000000400c */
[-C--:B------:R-:W-:Y:S01]  /*9660*/  FFMA.RM R41, R41, R12.reuse, 12582913 ;  /* 0x4b40000129297423 */ /* 0x080fe2000000400c */
[-C--:B------:R-:W-:Y:S01]  /*9670*/  FFMA.RM R9, R13, R12.reuse, 12582913 ;  /* 0x4b4000010d097423 */ /* 0x080fe2000000400c */
[----:B------:R-:W-:Y:S01]  /*9680*/  FFMA.SAT R35, R70, R11, 0.5 ;  /* 0x3f00000046237423 */ /* 0x000fe2000000200b */
[C---:B------:R-:W-:Y:S01]  /*9690*/  FADD R13, R8.reuse, -12583039 ;  /* 0xcb40007f080d7421 */ /* 0x040fe20000000000 */
[----:B------:R-:W-:Y:S01]  /*96a0*/  SHF.L.U32 R8, R8, 0x17, RZ ;  /* 0x0000001708087819 */ /* 0x000fe200000006ff */
[----:B------:R-:W-:Y:S01]  /*96b0*/  FADD R19, R9, -12583039 ;  /* 0xcb40007f09137421 */ /* 0x000fe20000000000 */
[----:B------:R-:W-:Y:S01]  /*96c0*/  FFMA.RM R35, R35, R12, 12582913 ;  /* 0x4b40000123237423 */ /* 0x000fe2000000400c */
[----:B------:R-:W-:Y:S01]  /*96d0*/  FFMA R13, R20, 1.4426950216293334961, -R13 ;  /* 0x3fb8aa3b140d7823 */ /* 0x000fe2000000080d */
[----:B------:R-:W-:-:S02]  /*96e0*/  IMAD.SHL.U32 R9, R9, 0x800000, RZ ;  /* 0x0080000009097824 */ /* 0x000fc400078e00ff */
[----:B------:R-:W-:Y:S01]  /*96f0*/  FFMA R19, R18, 1.4426950216293334961, -R19 ;  /* 0x3fb8aa3b12137823 */ /* 0x000fe20000000813 */
[-C--:B------:R-:W-:Y:S01]  /*9700*/  FFMA.SAT R33, R56, R11.reuse, 0.5 ;  /* 0x3f00000038217423 */ /* 0x080fe2000000200b */
[----:B------:R-:W-:Y:S01]  /*9710*/  FFMA R21, R20, 1.925963033500011079e-08, R13 ;  /* 0x32a5706014157823 */ /* 0x000fe2000000000d */
[----:B------:R-:W-:Y:S01]  /*9720*/  FFMA.SAT R13, R4, R11, 0.5 ;  /* 0x3f000000040d7423 */ /* 0x000fe2000000200b */
[----:B------:R-:W-:Y:S01]  /*9730*/  FFMA R18, R18, 1.925963033500011079e-08, R19 ;  /* 0x32a5706012127823 */ /* 0x000fe20000000013 */
[----:B------:R-:W0:Y:S01]  /*9740*/  MUFU.EX2 R42, R42 ;  /* 0x0000002a002a7308 */ /* 0x000e220000000800 */
[-C--:B------:R-:W-:Y:S01]  /*9750*/  FFMA.RM R33, R33, R12.reuse, 12582913 ;  /* 0x4b40000121217423 */ /* 0x080fe2000000400c */
[----:B------:R-:W-:Y:S01]  /*9760*/  FFMA.RM R10, R13, R12, 12582913 ;  /* 0x4b4000010d0a7423 */ /* 0x000fe2000000400c */
[----:B------:R-:W-:Y:S01]  /*9770*/  IMAD.SHL.U32 R7, R7, 0x800000, RZ ;  /* 0x0080000007077824 */ /* 0x000fe200078e00ff */
[----:B------:R-:W-:Y:S01]  /*9780*/  SHF.L.U32 R3, R3, 0x17, RZ ;  /* 0x0000001703037819 */ /* 0x000fe200000006ff */
[----:B------:R-:W-:-:S02]  /*9790*/  IMAD.SHL.U32 R5, R5, 0x800000, RZ ;  /* 0x0080000005057824 */ /* 0x000fc400078e00ff */
[C---:B------:R-:W-:Y:S01]  /*97a0*/  FADD R13, R10.reuse, -12583039 ;  /* 0xcb40007f0a0d7421 */ /* 0x040fe20000000000 */
[----:B------:R-:W-:Y:S01]  /*97b0*/  SHF.L.U32 R10, R10, 0x17, RZ ;  /* 0x000000170a0a7819 */ /* 0x000fe200000006ff */
[----:B------:R-:W1:Y:S02]  /*97c0*/  MUFU.EX2 R19, R64 ;  /* 0x0000004000137308 */ /* 0x000e640000000800 */
[----:B------:R-:W-:-:S04]  /*97d0*/  FFMA R13, R4, 1.4426950216293334961, -R13 ;  /* 0x3fb8aa3b040d7823 */ /* 0x000fc8000000080d */
[----:B------:R-:W-:Y:S01]  /*97e0*/  FFMA R13, R4, 1.925963033500011079e-08, R13 ;  /* 0x32a57060040d7823 */ /* 0x000fe2000000000d */
[----:B------:R-:W-:Y:S02]  /*97f0*/  IMAD.SHL.U32 R4, R15, 0x800000, RZ ;  /* 0x008000000f047824 */ /* 0x000fe400078e00ff */
[----:B------:R-:W-:Y:S01]  /*9800*/  FFMA.RM R15, R23, R12, 12582913 ;  /* 0x4b400001170f7423 */ /* 0x000fe2000000400c */
[----:B------:R-:W2:Y:S01]  /*9810*/  MUFU.EX2 R21, R21 ;  /* 0x0000001500157308 */ /* 0x000ea20000000800 */
[----:B0-----:R-:W-:Y:S01]  /*9820*/  FMUL R7, R7, R42 ;  /* 0x0000002a07077220 */ /* 0x001fe20000400000 */
[----:B-1----:R-:W-:Y:S01]  /*9830*/  FMUL R4, R4, R19 ;  /* 0x0000001304047220 */ /* 0x002fe20000400000 */
[----:B------:R-:W-:-:S05]  /*9840*/  FADD R19, R15, -12583039 ;  /* 0xcb40007f0f137421 */ /* 0x000fca0000000000 */
[----:B------:R-:W0:Y:S01]  /*9850*/  MUFU.EX2 R23, R60 ;  /* 0x0000003c00177308 */ /* 0x000e220000000800 */
[----:B------:R-:W-:-:S04]  /*9860*/  FFMA R19, R0, 1.4426950216293334961, -R19 ;  /* 0x3fb8aa3b00137823 */ /* 0x000fc80000000813 */
[----:B------:R-:W-:Y:S01]  /*9870*/  FFMA R20, R0, 1.925963033500011079e-08, R19 ;  /* 0x32a5706000147823 */ /* 0x000fe20000000013 */
[----:B------:R-:W-:Y:S01]  /*9880*/  FMUL R0, R17, R62 ;  /* 0x0000003e11007220 */ /* 0x000fe20000400000 */
[----:B------:R-:W-:Y:S01]  /*9890*/  FFMA.SAT R17, R2, R11, 0.5 ;  /* 0x3f00000002117423 */ /* 0x000fe2000000200b */
[----:B--2---:R-:W-:Y:S01]  /*98a0*/  FMUL R8, R8, R21 ;  /* 0x0000001508087220 */ /* 0x004fe20000400000 */
[----:B------:R-:W-:Y:S01]  /*98b0*/  FADD R21, R37, -12583039 ;  /* 0xcb40007f25157421 */ /* 0x000fe20000000000 */
[----:B------:R-:W1:Y:S01]  /*98c0*/  MUFU.EX2 R13, R13 ;  /* 0x0000000d000d7308 */ /* 0x000e620000000800 */
[-C--:B------:R-:W-:Y:S02]  /*98d0*/  FFMA.RM R17, R17, R12.reuse, 12582913 ;  /* 0x4b40000111117423 */ /* 0x080fe4000000400c */
[C---:B------:R-:W-:Y:S02]  /*98e0*/  FFMA R21, R72.reuse, 1.4426950216293334961, -R21 ;  /* 0x3fb8aa3b48157823 */ /* 0x040fe40000000815 */
[C---:B------:R-:W-:Y:S01]  /*98f0*/  FADD R19, R17.reuse, -12583039 ;  /* 0xcb40007f11137421 */ /* 0x040fe20000000000 */
[----:B------:R-:W-:Y:S01]  /*9900*/  SHF.L.U32 R17, R17, 0x17, RZ ;  /* 0x0000001711117819 */ /* 0x000fe200000006ff */
[----:B------:R-:W-:Y:S01]  /*9910*/  FFMA R72, R72, 1.925963033500011079e-08, R21 ;  /* 0x32a5706048487823 */ /* 0x000fe20000000015 */
[----:B------:R-:W-:Y:S01]  /*9920*/  FADD R21, R41, -12583039 ;  /* 0xcb40007f29157421 */ /* 0x000fe20000000000 */
[----:B------:R-:W-:Y:S01]  /*9930*/  FFMA R19, R2, 1.4426950216293334961, -R19 ;  /* 0x3fb8aa3b02137823 */ /* 0x000fe20000000813 */
[----:B------:R-:W2:Y:S02]  /*9940*/  MUFU.EX2 R18, R18 ;  /* 0x0000001200127308 */ /* 0x000ea40000000800 */
[----:B------:R-:W-:Y:S01]  /*9950*/  FFMA R21, R52, 1.4426950216293334961, -R21 ;  /* 0x3fb8aa3b34157823 */ /* 0x000fe20000000815 */
[----:B------:R-:W-:Y:S01]  /*9960*/  FFMA R25, R2, 1.925963033500011079e-08, R19 ;  /* 0x32a5706002197823 */ /* 0x000fe20000000013 */
[----:B------:R-:W-:Y:S01]  /*9970*/  FFMA.SAT R19, R30, R11, 0.5 ;  /* 0x3f0000001e137423 */ /* 0x000fe2000000200b */
[----:B------:R-:W-:Y:S01]  /*9980*/  IMAD.SHL.U32 R2, R6, 0x800000, RZ ;  /* 0x0080000006027824 */ /* 0x000fe200078e00ff */
[----:B------:R-:W-:Y:S01]  /*9990*/  SHF.L.U32 R6, R16, 0x17, RZ ;  /* 0x0000001710067819 */ /* 0x000fe200000006ff */
[----:B------:R-:W-:Y:S01]  /*99a0*/  FFMA R52, R52, 1.925963033500011079e-08, R21 ;  /* 0x32a5706034347823 */ /* 0x000fe20000000015 */
[-C--:B------:R-:W-:Y:S01]  /*99b0*/  FFMA.RM R19, R19, R12.reuse, 12582913 ;  /* 0x4b40000113137423 */ /* 0x080fe2000000400c */
[----:B0-----:R-:W-:Y:S01]  /*99c0*/  FMUL R2, R2, R23 ;  /* 0x0000001702027220 */ /* 0x001fe20000400000 */
[----:B------:R-:W-:Y:S01]  /*99d0*/  FFMA.SAT R21, R28, R11, 0.5 ;  /* 0x3f0000001c157423 */ /* 0x000fe2000000200b */
[----:B------:R-:W-:Y:S01]  /*99e0*/  FMUL R6, R6, R29 ;  /* 0x0000001d06067220 */ /* 0x000fe20000400000 */
[----:B------:R-:W-:Y:S01]  /*99f0*/  FADD R23, R19, -12583039 ;  /* 0xcb40007f13177421 */ /* 0x000fe20000000000 */
[----:B------:R-:W-:Y:S01]  /*9a00*/  FFMA.SAT R29, R68, R11, 0.5 ;  /* 0x3f000000441d7423 */ /* 0x000fe2000000200b */
[----:B-1----:R-:W-:Y:S01]  /*9a10*/  FMUL R10, R10, R13 ;  /* 0x0000000d0a0a7220 */ /* 0x002fe20000400000 */
[-C--:B------:R-:W-:Y:S01]  /*9a20*/  FFMA.RM R13, R21, R12.reuse, 12582913 ;  /* 0x4b400001150d7423 */ /* 0x080fe2000000400c */
[----:B------:R-:W-:Y:S01]  /*9a30*/  FFMA R23, R30, 1.4426950216293334961, -R23 ;  /* 0x3fb8aa3b1e177823 */ /* 0x000fe20000000817 */
[----:B------:R-:W-:Y:S01]  /*9a40*/  FFMA.RM R29, R29, R12, 12582913 ;  /* 0x4b4000011d1d7423 */ /* 0x000fe2000000400c */
[----:B------:R-:W0:Y:S01]  /*9a50*/  MUFU.EX2 R21, R20 ;  /* 0x0000001400157308 */ /* 0x000e220000000800 */
[----:B------:R-:W-:-:S02]  /*9a60*/  IMAD.SHL.U32 R16, R15, 0x800000, RZ ;  /* 0x008000000f107824 */ /* 0x000fc400078e00ff */
[----:B------:R-:W-:Y:S01]  /*9a70*/  FFMA R30, R30, 1.925963033500011079e-08, R23 ;  /* 0x32a570601e1e7823 */ /* 0x000fe20000000017 */
[----:B------:R-:W-:Y:S01]  /*9a80*/  FFMA.SAT R23, R66, R11, 0.5 ;  /* 0x3f00000042177423 */ /* 0x000fe2000000200b */
[----:B--2---:R-:W-:-:S03]  /*9a90*/  FMUL R9, R9, R18 ;  /* 0x0000001209097220 */ /* 0x004fc60000400000 */
[----:B------:R-:W-:Y:S01]  /*9aa0*/  FFMA.RM R23, R23, R12, 12582913 ;  /* 0x4b40000117177423 */ /* 0x000fe2000000400c */
[----:B------:R-:W1:Y:S03]  /*9ab0*/  MUFU.EX2 R18, R25 ;  /* 0x0000001900127308 */ /* 0x000e660000000800 */
[----:B------:R-:W-:-:S04]  /*9ac0*/  FADD R27, R23, -12583039 ;  /* 0xcb40007f171b7421 */ /* 0x000fc80000000000 */
[----:B------:R-:W-:Y:S01]  /*9ad0*/  FFMA R27, R66, 1.4426950216293334961, -R27 ;  /* 0x3fb8aa3b421b7823 */ /* 0x000fe2000000081b */
[----:B------:R-:W2:Y:S01]  /*9ae0*/  MUFU.EX2 R58, R58 ;  /* 0x0000003a003a7308 */ /* 0x000ea20000000800 */
[----:B0-----:R-:W-:Y:S02]  /*9af0*/  FMUL R16, R16, R21 ;  /* 0x0000001510107220 */ /* 0x001fe40000400000 */
[----:B------:R-:W-:Y:S01]  /*9b00*/  FFMA R66, R66, 1.925963033500011079e-08, R27 ;  /* 0x32a5706042427823 */ /* 0x000fe2000000001b */
[----:B------:R-:W-:-:S04]  /*9b10*/  FFMA.SAT R27, R40, R11, 0.5 ;  /* 0x3f000000281b7423 */ /* 0x000fc8000000200b */
[----:B------:R-:W-:Y:S01]  /*9b20*/  FFMA.RM R27, R27, R12, 12582913 ;  /* 0x4b4000011b1b7423 */ /* 0x000fe2000000400c */
[----:B-1----:R-:W-:Y:S01]  /*9b30*/  FMUL R17, R17, R18 ;  /* 0x0000001211117220 */ /* 0x002fe20000400000 */
[----:B------:R-:W-:Y:S01]  /*9b40*/  IMAD.SHL.U32 R18, R19, 0x800000, RZ ;  /* 0x0080000013127824 */ /* 0x000fe200078e00ff */
[----:B------:R-:W-:Y:S01]  /*9b50*/  SHF.L.U32 R19, R23, 0x17, RZ ;  /* 0x0000001717137819 */ /* 0x000fe200000006ff */
[----:B------:R-:W-:Y:S01]  /*9b60*/  FADD R31, R27, -12583039 ;  /* 0xcb40007f1b1f7421 */ /* 0x000fe20000000000 */
[----:B------:R-:W-:Y:S01]  /*9b70*/  FADD R23, R33, -12583039 ;  /* 0xcb40007f21177421 */ /* 0x000fe20000000000 */
[----:B------:R-:W-:Y:S01]  /*9b80*/  IMAD.SHL.U32 R20, R27, 0x800000, RZ ;  /* 0x008000001b147824 */ /* 0x000fe200078e00ff */
[----:B------:R-:W0:Y:S01]  /*9b90*/  MUFU.EX2 R50, R50 ;  /* 0x0000003200327308 */ /* 0x000e220000000800 */
[----:B------:R-:W-:Y:S01]  /*9ba0*/  FFMA R31, R40, 1.4426950216293334961, -R31 ;  /* 0x3fb8aa3b281f7823 */ /* 0x000fe2000000081f */
[----:B------:R-:W-:Y:S01]  /*9bb0*/  FFMA R23, R56, 1.4426950216293334961, -R23 ;  /* 0x3fb8aa3b38177823 */ /* 0x000fe20000000817 */
[----:B--2---:R-:W-:Y:S01]  /*9bc0*/  FMUL R3, R3, R58 ;  /* 0x0000003a03037220 */ /* 0x004fe20000400000 */
[----:B------:R-:W-:Y:S01]  /*9bd0*/  SHF.L.U32 R33, R33, 0x17, RZ ;  /* 0x0000001721217819 */ /* 0x000fe200000006ff */
[----:B------:R-:W-:Y:S01]  /*9be0*/  FFMA R40, R40, 1.925963033500011079e-08, R31 ;  /* 0x32a5706028287823 */ /* 0x000fe2000000001f */
[----:B------:R-:W-:Y:S01]  /*9bf0*/  FADD R31, R29, -12583039 ;  /* 0xcb40007f1d1f7421 */ /* 0x000fe20000000000 */
[----:B------:R-:W-:Y:S01]  /*9c00*/  FFMA R56, R56, 1.925963033500011079e-08, R23 ;  /* 0x32a5706038387823 */ /* 0x000fe20000000017 */
[----:B------:R-:W-:Y:S01]  /*9c10*/  FFMA.SAT R23, R74, R11, 0.5 ;  /* 0x3f0000004a177423 */ /* 0x000fe2000000200b */
[----:B------:R-:W1:Y:S01]  /*9c20*/  MUFU.EX2 R66, R66 ;  /* 0x0000004200427308 */ /* 0x000e620000000800 */
[----:B------:R-:W-:-:S04]  /*9c30*/  FFMA R31, R68, 1.4426950216293334961, -R31 ;  /* 0x3fb8aa3b441f7823 */ /* 0x000fc8000000081f */
[----:B------:R-:W-:Y:S01]  /*9c40*/  FFMA R68, R68, 1.925963033500011079e-08, R31 ;  /* 0x32a5706044447823 */ /* 0x000fe2000000001f */
[----:B------:R-:W-:Y:S01]  /*9c50*/  FADD R31, R35, -12583039 ;  /* 0xcb40007f231f7421 */ /* 0x000fe20000000000 */
[----:B0-----:R-:W-:Y:S01]  /*9c60*/  FMUL R5, R5, R50 ;  /* 0x0000003205057220 */ /* 0x001fe20000400000 */
[----:B------:R-:W-:Y:S02]  /*9c70*/  MUFU.EX2 R72, R72 ;  /* 0x0000004800487308 */ /* 0x000fe40000000800 */
[----:B------:R-:W-:-:S04]  /*9c80*/  FFMA R31, R70, 1.4426950216293334961, -R31 ;  /* 0x3fb8aa3b461f7823 */ /* 0x000fc8000000081f */
[----:B------:R-:W-:Y:S01]  /*9c90*/  FFMA R70, R70, 1.925963033500011079e-08, R31 ;  /* 0x32a5706046467823 */ /* 0x000fe2000000001f */
[----:B------:R-:W-:Y:S01]  /*9ca0*/  FADD R31, R13, -12583039 ;  /* 0xcb40007f0d1f7421 */ /* 0x000fe20000000000 */
[----:B------:R-:W-:Y:S01]  /*9cb0*/  MUFU.EX2 R68, R68 ;  /* 0x0000004400447308 */ /* 0x000fe20000000800 */
[----:B-1----:R-:W-:Y:S02]  /*9cc0*/  FMUL R19, R19, R66 ;  /* 0x0000004213137220 */ /* 0x002fe40000400000 */
[----:B------:R-:W-:-:S04]  /*9cd0*/  FFMA R31, R28, 1.4426950216293334961, -R31 ;  /* 0x3fb8aa3b1c1f7823 */ /* 0x000fc8000000081f */
[----:B------:R-:W-:Y:S01]  /*9ce0*/  FFMA R28, R28, 1.925963033500011079e-08, R31 ;  /* 0x32a570601c1c7823 */ /* 0x000fe2000000001f */
[----:B------:R-:W-:Y:S01]  /*9cf0*/  FFMA.SAT R31, R54, R11, 0.5 ;  /* 0x3f000000361f7423 */ /* 0x000fe2000000200b */
[----:B------:R-:W-:Y:S03]  /*9d00*/  MUFU.EX2 R56, R56 ;  /* 0x0000003800387308 */ /* 0x000fe60000000800 */
[----:B------:R-:W-:-:S04]  /*9d10*/  FFMA.RM R15, R31, R12, 12582913 ;  /* 0x4b4000011f0f7423 */ /* 0x000fc8000000400c */
[C---:B------:R-:W-:Y:S01]  /*9d20*/  FADD R21, R15.reuse, -12583039 ;  /* 0xcb40007f0f157421 */ /* 0x040fe20000000000 */
[----:B------:R-:W-:-:S03]  /*9d30*/  IMAD.SHL.U32 R15, R15, 0x800000, RZ ;  /* 0x008000000f0f7824 */ /* 0x000fc600078e00ff */
[----:B------:R-:W-:-:S04]  /*9d40*/  FFMA R21, R54, 1.4426950216293334961, -R21 ;  /* 0x3fb8aa3b36157823 */ /* 0x000fc80000000815 */
[----:B------:R-:W-:Y:S01]  /*9d50*/  FFMA R54, R54, 1.925963033500011079e-08, R21 ;  /* 0x32a5706036367823 */ /* 0x000fe20000000015 */
[----:B------:R-:W-:-:S04]  /*9d60*/  FFMA.SAT R21, R34, R11, 0.5 ;  /* 0x3f00000022157423 */ /* 0x000fc8000000200b */
[----:B------:R-:W-:Y:S01]  /*9d70*/  FFMA.RM R25, R21, R12, 12582913 ;  /* 0x4b40000115197423 */ /* 0x000fe2000000400c */
[----:B------:R-:W-:Y:S03]  /*9d80*/  MUFU.EX2 R54, R54 ;  /* 0x0000003600367308 */ /* 0x000fe60000000800 */
[C---:B------:R-:W-:Y:S01]  /*9d90*/  FADD R31, R25.reuse, -12583039 ;  /* 0xcb40007f191f7421 */ /* 0x040fe20000000000 */
[----:B------:R-:W-:-:S03]  /*9da0*/  SHF.L.U32 R25, R25, 0x17, RZ ;  /* 0x0000001719197819 */ /* 0x000fc600000006ff */
[C---:B------:R-:W-:Y:S01]  /*9db0*/  FFMA R31, R34.reuse, 1.4426950216293334961, -R31 ;  /* 0x3fb8aa3b221f7823 */ /* 0x040fe2000000081f */
[----:B------:R0:W1:Y:S03]  /*9dc0*/  MUFU.EX2 R21, R30 ;  /* 0x0000001e00157308 */ /* 0x0000660000000800 */
[----:B------:R-:W-:Y:S01]  /*9dd0*/  FFMA R34, R34, 1.925963033500011079e-08, R31 ;  /* 0x32a5706022227823 */ /* 0x000fe2000000001f */
[----:B------:R-:W-:-:S04]  /*9de0*/  FFMA.SAT R31, R36, R11, 0.5 ;  /* 0x3f000000241f7423 */ /* 0x000fc8000000200b */
[----:B------:R-:W-:Y:S01]  /*9df0*/  FFMA.RM R31, R31, R12, 12582913 ;  /* 0x4b4000011f1f7423 */ /* 0x000fe2000000400c */
[----:B0-----:R-:W-:Y:S01]  /*9e00*/  SHF.L.U32 R30, R13, 0x17, RZ ;  /* 0x000000170d1e7819 */ /* 0x001fe200000006ff */
[----:B------:R-:W-:Y:S01]  /*9e10*/  MUFU.EX2 R34, R34 ;  /* 0x0000002200227308 */ /* 0x000fe20000000800 */
[----:B-1----:R-:W-:Y:S01]  /*9e20*/  FMUL R18, R18, R21 ;  /* 0x0000001512127220 */ /* 0x002fe20000400000 */
[----:B------:R-:W-:-:S04]  /*9e30*/  FADD R21, R31, -12583039 ;  /* 0xcb40007f1f157421 */ /* 0x000fc80000000000 */
[----:B------:R-:W-:-:S04]  /*9e40*/  FFMA R21, R36, 1.4426950216293334961, -R21 ;  /* 0x3fb8aa3b24157823 */ /* 0x000fc80000000815 */
[----:B------:R-:W-:Y:S01]  /*9e50*/  FFMA R42, R36, 1.925963033500011079e-08, R21 ;  /* 0x32a57060242a7823 */ /* 0x000fe20000000015 */
[----:B------:R-:W-:Y:S01]  /*9e60*/  FFMA.RM R36, R23, R12, 12582913 ;  /* 0x4b40000117247423 */ /* 0x000fe2000000400c */
[----:B------:R0:W1:Y:S03]  /*9e70*/  MUFU.EX2 R21, R40 ;  /* 0x0000002800157308 */ /* 0x0000660000000800 */
[----:B------:R-:W-:-:S04]  /*9e80*/  FADD R23, R36, -12583039 ;  /* 0xcb40007f24177421 */ /* 0x000fc80000000000 */
[C---:B------:R-:W-:Y:S01]  /*9e90*/  FFMA R23, R74.reuse, 1.4426950216293334961, -R23 ;  /* 0x3fb8aa3b4a177823 */ /* 0x040fe20000000817 */
[----:B------:R-:W-:Y:S03]  /*9ea0*/  MUFU.EX2 R42, R42 ;  /* 0x0000002a002a7308 */ /* 0x000fe60000000800 */
[----:B------:R-:W-:Y:S01]  /*9eb0*/  FFMA R74, R74, 1.925963033500011079e-08, R23 ;  /* 0x32a570604a4a7823 */ /* 0x000fe20000000017 */
[----:B------:R-:W-:-:S04]  /*9ec0*/  FFMA.SAT R23, R22, R11, 0.5 ;  /* 0x3f00000016177423 */ /* 0x000fc8000000200b */
[----:B0-----:R-:W-:Y:S01]  /*9ed0*/  FFMA.RM R40, R23, R12, 12582913 ;  /* 0x4b40000117287423 */ /* 0x001fe2000000400c */
[----:B-1----:R-:W-:Y:S01]  /*9ee0*/  FMUL R20, R20, R21 ;  /* 0x0000001514147220 */ /* 0x002fe20000400000 */
[----:B------:R-:W0:Y:S01]  /*9ef0*/  MUFU.EX2 R23, R70 ;  /* 0x0000004600177308 */ /* 0x000e220000000800 */
[----:B------:R-:W-:Y:S01]  /*9f00*/  SHF.L.U32 R21, R29, 0x17, RZ ;  /* 0x000000171d157819 */ /* 0x000fe200000006ff */
[----:B------:R-:W-:-:S04]  /*9f10*/  FADD R27, R40, -12583039 ;  /* 0xcb40007f281b7421 */ /* 0x000fc80000000000 */
[C---:B------:R-:W-:Y:S01]  /*9f20*/  FFMA R27, R22.reuse, 1.4426950216293334961, -R27 ;  /* 0x3fb8aa3b161b7823 */ /* 0x040fe2000000081b */
[----:B------:R-:W-:Y:S01]  /*9f30*/  FMUL R21, R21, R68 ;  /* 0x0000004415157220 */ /* 0x000fe20000400000 */
[----:B------:R-:W-:Y:S02]  /*9f40*/  MUFU.EX2 R74, R74 ;  /* 0x0000004a004a7308 */ /* 0x000fe40000000800 */
[----:B------:R-:W-:Y:S01]  /*9f50*/  FFMA R47, R22, 1.925963033500011079e-08, R27 ;  /* 0x32a57060162f7823 */ /* 0x000fe2000000001b */
[----:B------:R-:W-:Y:S01]  /*9f60*/  FFMA.SAT R27, R24, R11, 0.5 ;  /* 0x3f000000181b7423 */ /* 0x000fe2000000200b */
[----:B------:R-:W-:-:S03]  /*9f70*/  IMAD.SHL.U32 R22, R35, 0x800000, RZ ;  /* 0x0080000023167824 */ /* 0x000fc600078e00ff */
[-C--:B------:R-:W-:Y:S01]  /*9f80*/  FFMA.RM R35, R27, R12.reuse, 12582913 ;  /* 0x4b4000011b237423 */ /* 0x080fe2000000400c */
[----:B------:R-:W-:Y:S01]  /*9f90*/  MUFU.EX2 R47, R47 ;  /* 0x0000002f002f7308 */ /* 0x000fe20000000800 */
[----:B0-----:R-:W-:Y:S01]  /*9fa0*/  FMUL R22, R22, R23 ;  /* 0x0000001716167220 */ /* 0x001fe20000400000 */
[----:B------:R-:W-:Y:S01]  /*9fb0*/  SHF.L.U32 R23, R37, 0x17, RZ ;  /* 0x0000001725177819 */ /* 0x000fe200000006ff */
[C---:B------:R-:W-:Y:S01]  /*9fc0*/  FADD R27, R35.reuse, -12583039 ;  /* 0xcb40007f231b7421 */ /* 0x040fe20000000000 */
[----:B------:R-:W-:Y:S01]  /*9fd0*/  FFMA.SAT R37, R76, R11, 0.5 ;  /* 0x3f0000004c257423 */ /* 0x000fe2000000200b */
[----:B------:R-:W-:Y:S02]  /*9fe0*/  IMAD.SHL.U32 R35, R35, 0x800000, RZ ;  /* 0x0080000023237824 */ /* 0x000fe400078e00ff */
[----:B------:R-:W-:Y:S01]  /*9ff0*/  FFMA R27, R24, 1.4426950216293334961, -R27 ;  /* 0x3fb8aa3b181b7823 */ /* 0x000fe2000000081b */
[----:B------:R-:W-:Y:S01]  /*a000*/  FFMA.RM R37, R37, R12, 12582913 ;  /* 0x4b40000125257423 */ /* 0x000fe2000000400c */
[----:B------:R-:W-:-:S02]  /*a010*/  FMUL R23, R23, R72 ;  /* 0x0000004817177220 */ /* 0x000fc40000400000 */
[----:B------:R-:W-:Y:S01]  /*a020*/  FFMA R48, R24, 1.925963033500011079e-08, R27 ;  /* 0x32a5706018307823 */ /* 0x000fe2000000001b */
[----:B------:R-:W-:Y:S01]  /*a030*/  FADD R29, R37, -12583039 ;  /* 0xcb40007f251d7421 */ /* 0x000fe20000000000 */
[----:B------:R-:W0:Y:S01]  /*a040*/  MUFU.EX2 R27, R52 ;  /* 0x00000034001b7308 */ /* 0x000e220000000800 */
[----:B------:R-:W-:Y:S02]  /*a050*/  IMAD.SHL.U32 R24, R41, 0x800000, RZ ;  /* 0x0080000029187824 */ /* 0x000fe400078e00ff */
[----:B------:R-:W-:-:S04]  /*a060*/  FFMA R29, R76, 1.4426950216293334961, -R29 ;  /* 0x3fb8aa3b4c1d7823 */ /* 0x000fc8000000081d */
[----:B------:R-:W-:Y:S01]  /*a070*/  FFMA R76, R76, 1.925963033500011079e-08, R29 ;  /* 0x32a570604c4c7823 */ /* 0x000fe2000000001d */
[-C--:B------:R-:W-:Y:S01]  /*a080*/  FFMA.SAT R29, R32, R11.reuse, 0.5 ;  /* 0x3f000000201d7423 */ /* 0x080fe2000000200b */
[----:B------:R-:W1:Y:S03]  /*a090*/  MUFU.EX2 R48, R48 ;  /* 0x0000003000307308 */ /* 0x000e660000000800 */
[----:B------:R-:W-:Y:S01]  /*a0a0*/  FFMA.RM R41, R29, R12, 12582913 ;  /* 0x4b4000011d297423 */ /* 0x000fe2000000400c */
[----:B------:R-:W-:Y:S01]  /*a0b0*/  FFMA.SAT R29, R14, R11, 0.5 ;  /* 0x3f0000000e1d7423 */ /* 0x000fe2000000200b */
[----:B0-----:R-:W-:Y:S02]  /*a0c0*/  FMUL R24, R24, R27 ;  /* 0x0000001b18187220 */ /* 0x001fe40000400000 */
[----:B------:R-:W-:-:S04]  /*a0d0*/  FADD R27, R41, -12583039 ;  /* 0xcb40007f291b7421 */ /* 0x000fc80000000000 */
[----:B------:R-:W-:-:S04]  /*a0e0*/  FFMA R27, R32, 1.4426950216293334961, -R27 ;  /* 0x3fb8aa3b201b7823 */ /* 0x000fc8000000081b */
[----:B------:R-:W-:Y:S01]  /*a0f0*/  FFMA R32, R32, 1.925963033500011079e-08, R27 ;  /* 0x32a5706020207823 */ /* 0x000fe2000000001b */
[----:B------:R-:W-:Y:S01]  /*a100*/  FFMA.SAT R27, R26, R11, 0.5 ;  /* 0x3f0000001a1b7423 */ /* 0x000fe2000000200b */
[----:B-1----:R-:W-:-:S03]  /*a110*/  FMUL R35, R35, R48 ;  /* 0x0000003023237220 */ /* 0x002fc60000400000 */
[-C--:B------:R-:W-:Y:S01]  /*a120*/  FFMA.RM R11, R27, R12.reuse, 12582913 ;  /* 0x4b4000011b0b7423 */ /* 0x080fe2000000400c */
[----:B------:R-:W-:Y:S01]  /*a130*/  FFMA.RM R12, R29, R12, 12582913 ;  /* 0x4b4000011d0c7423 */ /* 0x000fe2000000400c */
[----:B------:R-:W-:Y:S02]  /*a140*/  MUFU.EX2 R32, R32 ;  /* 0x0000002000207308 */ /* 0x000fe40000000800 */
[C---:B------:R-:W-:Y:S01]  /*a150*/  FADD R27, R11.reuse, -12583039 ;  /* 0xcb40007f0b1b7421 */ /* 0x040fe20000000000 */
[----:B------:R-:W-:-:S03]  /*a160*/  SHF.L.U32 R11, R11, 0x17, RZ ;  /* 0x000000170b0b7819 */ /* 0x000fc600000006ff */
[C---:B------:R-:W-:Y:S02]  /*a170*/  FFMA R27, R26.reuse, 1.4426950216293334961, -R27 ;  /* 0x3fb8aa3b1a1b7823 */ /* 0x040fe4000000081b */
[----:B------:R0:W1:Y:S02]  /*a180*/  MUFU.EX2 R29, R28 ;  /* 0x0000001c001d7308 */ /* 0x0000640000000800 */
[----:B------:R-:W-:Y:S01]  /*a190*/  FFMA R49, R26, 1.925963033500011079e-08, R27 ;  /* 0x32a570601a317823 */ /* 0x000fe2000000001b */
[----:B------:R-:W-:-:S04]  /*a1a0*/  FADD R27, RZ, R4 ;  /* 0x00000004ff1b7221 */ /* 0x000fc80000000000 */
[----:B------:R-:W-:Y:S01]  /*a1b0*/  FADD R27, R27, R0 ;  /* 0x000000001b1b7221 */ /* 0x000fe20000000000 */
[----:B0-----:R-:W-:Y:S01]  /*a1c0*/  FMUL R28, R25, R34 ;  /* 0x00000022191c7220 */ /* 0x001fe20000400000 */
[----:B------:R-:W-:Y:S02]  /*a1d0*/  IMAD.SHL.U32 R25, R36, 0x800000, RZ ;  /* 0x0080000024197824 */ /* 0x000fe400078e00ff */
[----:B------:R-:W-:Y:S01]  /*a1e0*/  FADD R26, R27, R2 ;  /* 0x000000021b1a7221 */ /* 0x000fe20000000000 */
[----:B------:R-:W-:Y:S01]  /*a1f0*/  SHF.L.U32 R36, R40, 0x17, RZ ;  /* 0x0000001728247819 */ /* 0x000fe200000006ff */
[----:B------:R-:W-:Y:S02]  /*a200*/  FMUL R25, R25, R74 ;  /* 0x0000004a19197220 */ /* 0x000fe40000400000 */
[----:B------:R-:W-:Y:S01]  /*a210*/  FADD R26, R26, R3 ;  /* 0x000000031a1a7221 */ /* 0x000fe20000000000 */
[----:B------:R-:W-:Y:S01]  /*a220*/  MUFU.EX2 R40, R49 ;  /* 0x0000003100287308 */ /* 0x000fe20000000800 */
[----:B-1----:R-:W-:Y:S01]  /*a230*/  FMUL R30, R30, R29 ;  /* 0x0000001d1e1e7220 */ /* 0x002fe20000400000 */
[----:B------:R-:W-:Y:S01]  /*a240*/  FMUL R29, R15, R54 ;  /* 0x000000360f1d7220 */ /* 0x000fe20000400000 */
[----:B------:R-:W-:Y:S01]  /*a250*/  FADD R27, R26, R5 ;  /* 0x000000051a1b7221 */ /* 0x000fe20000000000 */
[----:B------:R-:W-:-:S03]  /*a260*/  FMUL R36, R36, R47 ;  /* 0x0000002f24247220 */ /* 0x000fc60000400000 */
[----:B------:R-:W-:Y:S01]  /*a270*/  FADD R26, R27, R6 ;  /* 0x000000061b1a7221 */ /* 0x000fe20000000000 */
[----:B------:R-:W-:Y:S03]  /*a280*/  MUFU.EX2 R15, R76 ;  /* 0x0000004c000f7308 */ /* 0x000fe60000000800 */
[----:B------:R-:W-:-:S04]  /*a290*/  FADD R27, R26, R7 ;  /* 0x000000071a1b7221 */ /* 0x000fc80000000000 */
[----:B------:R-:W-:-:S04]  /*a2a0*/  FADD R26, R27, R8 ;  /* 0x000000081b1a7221 */ /* 0x000fc80000000000 */
[----:B------:R-:W-:-:S04]  /*a2b0*/  FADD R27, R26, R9 ;  /* 0x000000091a1b7221 */ /* 0x000fc80000000000 */
[----:B------:R-:W-:-:S04]  /*a2c0*/  FADD R27, R27, R10 ;  /* 0x0000000a1b1b7221 */ /* 0x000fc80000000000 */
[----:B------:R-:W-:Y:S01]  /*a2d0*/  FADD R26, R27, R16 ;  /* 0x000000101b1a7221 */ /* 0x000fe20000000000 */
[----:B------:R-:W-:Y:S02]  /*a2e0*/  IMAD.SHL.U32 R27, R31, 0x800000, RZ ;  /* 0x008000001f1b7824 */ /* 0x000fe400078e00ff */
[C---:B------:R-:W-:Y:S01]  /*a2f0*/  FADD R31, R12.reuse, -12583039 ;  /* 0xcb40007f0c1f7421 */ /* 0x040fe20000000000 */
[----:B------:R-:W-:Y:S02]  /*a300*/  IMAD.SHL.U32 R12, R12, 0x800000, RZ ;  /* 0x008000000c0c7824 */ /* 0x000fe400078e00ff */
[----:B------:R-:W-:Y:S01]  /*a310*/  FADD R13, R26, R17 ;  /* 0x000000111a0d7221 */ /* 0x000fe20000000000 */
[----:B------:R-:W-:Y:S01]  /*a320*/  FMUL R27, R27, R42 ;  /* 0x0000002a1b1b7220 */ /* 0x000fe20000400000 */
[----:B------:R-:W-:Y:S02]  /*a330*/  FFMA R31, R14, 1.4426950216293334961, -R31 ;  /* 0x3fb8aa3b0e1f7823 */ /* 0x000fe4000000081f */
[----:B------:R-:W-:-:S02]  /*a340*/  FADD R26, R13, R18 ;  /* 0x000000120d1a7221 */ /* 0x000fc40000000000 */
[----:B------:R-:W-:Y:S02]  /*a350*/  FFMA R31, R14, 1.925963033500011079e-08, R31 ;  /* 0x32a570600e1f7823 */ /* 0x000fe4000000001f */
[----:B------:R-:W-:-:S04]  /*a360*/  FADD R13, R26, R19 ;  /* 0x000000131a0d7221 */ /* 0x000fc80000000000 */
[----:B------:R-:W-:Y:S01]  /*a370*/  FADD R26, R13, R20 ;  /* 0x000000140d1a7221 */ /* 0x000fe20000000000 */
[----:B------:R-:W0:Y:S03]  /*a380*/  MUFU.EX2 R31, R31 ;  /* 0x0000001f001f7308 */ /* 0x000e260000000800 */
[----:B------:R-:W-:-:S04]  /*a390*/  FADD R13, R26, R21 ;  /* 0x000000151a0d7221 */ /* 0x000fc80000000000 */
[----:B------:R-:W-:-:S04]  /*a3a0*/  FADD R26, R13, R22 ;  /* 0x000000160d1a7221 */ /* 0x000fc80000000000 */
[----:B------:R-:W-:-:S04]  /*a3b0*/  FADD R13, R26, R23 ;  /* 0x000000171a0d7221 */ /* 0x000fc80000000000 */
[----:B------:R-:W-:Y:S01]  /*a3c0*/  FADD R13, R13, R24 ;  /* 0x000000180d0d7221 */ /* 0x000fe20000000000 */
[----:B0-----:R-:W-:-:S03]  /*a3d0*/  FMUL R31, R12, R31 ;  /* 0x0000001f0c1f7220 */ /* 0x001fc60000400000 */
[----:B------:R-:W-:-:S04]  /*a3e0*/  FADD R26, R13, R30 ;  /* 0x0000001e0d1a7221 */ /* 0x000fc80000000000 */
[----:B------:R-:W-:Y:S01]  /*a3f0*/  FADD R13, R26, R29 ;  /* 0x0000001d1a0d7221 */ /* 0x000fe20000000000 */
[----:B------:R-:W-:Y:S01]  /*a400*/  FMUL R26, R33, R56 ;  /* 0x00000038211a7220 */ /* 0x000fe20000400000 */
[----:B------:R-:W-:Y:S02]  /*a410*/  IMAD.SHL.U32 R33, R41, 0x800000, RZ ;  /* 0x0080000029217824 */ /* 0x000fe400078e00ff */
[----:B------:R-:W-:Y:S02]  /*a420*/  FADD R34, R13, R28 ;  /* 0x0000001c0d227221 */ /* 0x000fe40000000000 */
[----:B------:R-:W-:Y:S01]  /*a430*/  FMUL R33, R33, R32 ;  /* 0x0000002021217220 */ /* 0x000fe20000400000 */
[----:B------:R-:W-:Y:S01]  /*a440*/  FMUL R32, R11, R40 ;  /* 0x000000280b207220 */ /* 0x000fe20000400000 */
[----:B------:R-:W-:-:S04]  /*a450*/  FADD R13, R34, R27 ;  /* 0x0000001b220d7221 */ /* 0x000fc80000000000 */
[----:B------:R-:W-:-:S04]  /*a460*/  FADD R34, R13, R26 ;  /* 0x0000001a0d227221 */ /* 0x000fc80000000000 */
[----:B------:R-:W-:Y:S01]  /*a470*/  FADD R13, R34, R25 ;  /* 0x00000019220d7221 */ /* 0x000fe20000000000 */
[----:B------:R-:W-:-:S03]  /*a480*/  SHF.L.U32 R34, R37, 0x17, RZ ;  /* 0x0000001725227819 */ /* 0x000fc600000006ff */
[----:B------:R-:W-:Y:S02]  /*a490*/  FADD R14, R13, R36 ;  /* 0x000000240d0e7221 */ /* 0x000fe40000000000 */
[----:B------:R-:W-:Y:S02]  /*a4a0*/  FMUL R34, R34, R15 ;  /* 0x0000000f22227220 */ /* 0x000fe40000400000 */
        /* <DEDUP_REMOVED lines=14> */
.L_x_1019:
        /* <DEDUP_REMOVED lines=10> */
[----:B------:R-:W-:-:S07]  /*a630*/  MOV R12, 0xa650 ;  /* 0x0000a650000c7802 */ /* 0x000fce0000000f00 */
[----:B0-----:R-:W-:Y:S05]  /*a640*/  CALL.REL.NOINC `($__internal_13_$__cuda_sm3x_div_rn_noftz_f32_slowpath) ;  /* 0x0000003400987944 */ /* 0x001fea0003c00000 */
[----:B------:R-:W-:-:S07]  /*a650*/  MOV R14, R41 ;  /* 0x00000029000e7202 */ /* 0x000fce0000000f00 */
.L_x_946:
[----:B------:R-:W-:Y:S05]  /*a660*/  BSYNC.RECONVERGENT B3 ;  /* 0x0000000000037941 */ /* 0x000fea0003800200 */
.L_x_945:
        /* <DEDUP_REMOVED lines=11> */
[----:B0-----:R-:W-:Y:S05]  /*a720*/  CALL.REL.NOINC `($__internal_13_$__cuda_sm3x_div_rn_noftz_f32_slowpath) ;  /* 0x0000003400607944 */ /* 0x001fea0003c00000 */
[----:B------:R-:W-:-:S07]  /*a730*/  MOV R15, R41 ;  /* 0x00000029000f7202 */ /* 0x000fce0000000f00 */
.L_x_948:
[----:B------:R-:W-:Y:S05]  /*a740*/  BSYNC.RECONVERGENT B3 ;  /* 0x0000000000037941 */ /* 0x000fea0003800200 */
.L_x_947:
        /* <DEDUP_REMOVED lines=13> */
.L_x_950:
[----:B------:R-:W-:Y:S05]  /*a820*/  BSYNC.RECONVERGENT B3 ;  /* 0x0000000000037941 */ /* 0x000fea0003800200 */
.L_x_949:
        /* <DEDUP_REMOVED lines=13> */
.L_x_952:
[----:B------:R-:W-:Y:S05]  /*a900*/  BSYNC.RECONVERGENT B3 ;  /* 0x0000000000037941 */ /* 0x000fea0003800200 */
.L_x_951:
        /* <DEDUP_REMOVED lines=13> */
.L_x_954:
[----:B------:R-:W-:Y:S05]  /*a9e0*/  BSYNC.RECONVERGENT B3 ;  /* 0x0000000000037941 */ /* 0x000fea0003800200 */
.L_x_953:
        /* <DEDUP_REMOVED lines=13> */
.L_x_956:
[----:B------:R-:W-:Y:S05]  /*aac0*/  BSYNC.RECONVERGENT B3 ;  /* 0x0000000000037941 */ /* 0x000fea0003800200 */
.L_x_955:
        /* <DEDUP_REMOVED lines=13> */
.L_x_958:
[----:B------:R-:W-:Y:S05]  /*aba0*/  BSYNC.RECONVERGENT B3 ;  /* 0x0000000000037941 */ /* 0x000fea0003800200 */
.L_x_957:
        /* <DEDUP_REMOVED lines=13> */
.L_x_960:
[----:B------:R-:W-:Y:S05]  /*ac80*/  BSYNC.RECONVERGENT B3 ;  /* 0x0000000000037941 */ /* 0x000fea0003800200 */
.L_x_959:
        /* <DEDUP_REMOVED lines=13> */
.L_x_962:
[----:B------:R-:W-:Y:S05]  /*ad60*/  BSYNC.RECONVERGENT B3 ;  /* 0x0000000000037941 */ /* 0x000fea0003800200 */
.L_x_961:
        /* <DEDUP_REMOVED lines=13> */
.L_x_964:
[----:B------:R-:W-:Y:S05]  /*ae40*/  BSYNC.RECONVERGENT B3 ;  /* 0x0000000000037941 */ /* 0x000fea0003800200 */
.L_x_963:
        /* <DEDUP_REMOVED lines=13> */
.L_x_966:
[----:B------:R-:W-:Y:S05]  /*af20*/  BSYNC.RECONVERGENT B3 ;  /* 0x0000000000037941 */ /* 0x000fea0003800200 */
.L_x_965:
        /* <DEDUP_REMOVED lines=13> */
.L_x_968:
[----:B------:R-:W-:Y:S05]  /*b000*/  BSYNC.RECONVERGENT B3 ;  /* 0x0000000000037941 */ /* 0x000fea0003800200 */
.L_x_967:
        /* <DEDUP_REMOVED lines=13> */
.L_x_970:
[----:B------:R-:W-:Y:S05]  /*b0e0*/  BSYNC.RECONVERGENT B3 ;  /* 0x0000000000037941 */ /* 0x000fea0003800200 */
.L_x_969:
        /* <DEDUP_REMOVED lines=13> */
.L_x_972:
[----:B------:R-:W-:Y:S05]  /*b1c0*/  BSYNC.RECONVERGENT B3 ;  /* 0x0000000000037941 */ /* 0x000fea0003800200 */
.L_x_971:
        /* <DEDUP_REMOVED lines=13> */
.L_x_974:
[----:B------:R-:W-:Y:S05]  /*b2a0*/  BSYNC.RECONVERGENT B3 ;  /* 0x0000000000037941 */ /* 0x000fea0003800200 */
.L_x_973:
        /* <DEDUP_REMOVED lines=13> */
.L_x_976:
[----:B------:R-:W-:Y:S05]  /*b380*/  BSYNC.RECONVERGENT B3 ;  /* 0x0000000000037941 */ /* 0x000fea0003800200 */
.L_x_975:
        /* <DEDUP_REMOVED lines=13> */
.L_x_978:
[----:B------:R-:W-:Y:S05]  /*b460*/  BSYNC.RECONVERGENT B3 ;  /* 0x0000000000037941 */ /* 0x000fea0003800200 */
.L_x_977:
        /* <DEDUP_REMOVED lines=13> */
.L_x_980:
[----:B------:R-:W-:Y:S05]  /*b540*/  BSYNC.RECONVERGENT B3 ;  /* 0x0000000000037941 */ /* 0x000fea0003800200 */
.L_x_979:
        /* <DEDUP_REMOVED lines=13> */
.L_x_982:
[----:B------:R-:W-:Y:S05]  /*b620*/  BSYNC.RECONVERGENT B3 ;  /* 0x0000000000037941 */ /* 0x000fea0003800200 */
.L_x_981:
        /* <DEDUP_REMOVED lines=13> */
.L_x_984:
[----:B------:R-:W-:Y:S05]  /*b700*/  BSYNC.RECONVERGENT B3 ;  /* 0x0000000000037941 */ /* 0x000fea0003800200 */
.L_x_983:
        /* <DEDUP_REMOVED lines=13> */
.L_x_986:
[----:B------:R-:W-:Y:S05]  /*b7e0*/  BSYNC.RECONVERGENT B3 ;  /* 0x0000000000037941 */ /* 0x000fea0003800200 */
.L_x_985:
        /* <DEDUP_REMOVED lines=13> */
.L_x_988:
[----:B------:R-:W-:Y:S05]  /*b8c0*/  BSYNC.RECONVERGENT B3 ;  /* 0x0000000000037941 */ /* 0x000fea0003800200 */
.L_x_987:
        /* <DEDUP_REMOVED lines=13> */
.L_x_990:
[----:B------:R-:W-:Y:S05]  /*b9a0*/  BSYNC.RECONVERGENT B3 ;  /* 0x0000000000037941 */ /* 0x000fea0003800200 */
.L_x_989:
        /* <DEDUP_REMOVED lines=13> */
.L_x_992:
[----:B------:R-:W-:Y:S05]  /*ba80*/  BSYNC.RECONVERGENT B3 ;  /* 0x0000000000037941 */ /* 0x000fea0003800200 */
.L_x_991:
        /* <DEDUP_REMOVED lines=13> */
.L_x_994:
[----:B------:R-:W-:Y:S05]  /*bb60*/  BSYNC.RECONVERGENT B3 ;  /* 0x0000000000037941 */ /* 0x000fea0003800200 */
.L_x_993:
        /* <DEDUP_REMOVED lines=13> */
.L_x_996:
[----:B------:R-:W-:Y:S05]  /*bc40*/  BSYNC.RECONVERGENT B3 ;  /* 0x0000000000037941 */ /* 0x000fea0003800200 */
.L_x_995:
        /* <DEDUP_REMOVED lines=13> */
.L_x_998:
[----:B------:R-:W-:Y:S05]  /*bd20*/  BSYNC.RECONVERGENT B3 ;  /* 0x0000000000037941 */ /* 0x000fea0003800200 */
.L_x_997:
        /* <DEDUP_REMOVED lines=13> */
.L_x_1000:
[----:B------:R-:W-:Y:S05]  /*be00*/  BSYNC.RECONVERGENT B3 ;  /* 0x0000000000037941 */ /* 0x000fea0003800200 */
.L_x_999:
        /* <DEDUP_REMOVED lines=13> */
.L_x_1002:
[----:B------:R-:W-:Y:S05]  /*bee0*/  BSYNC.RECONVERGENT B3 ;  /* 0x0000000000037941 */ /* 0x000fea0003800200 */
.L_x_1001:
        /* <DEDUP_REMOVED lines=13> */
.L_x_1004:
[----:B------:R-:W-:Y:S05]  /*bfc0*/  BSYNC.RECONVERGENT B3 ;  /* 0x0000000000037941 */ /* 0x000fea0003800200 */
.L_x_1003:
        /* <DEDUP_REMOVED lines=12> */
.L_x_1006:
[----:B------:R-:W-:Y:S05]  /*c090*/  BSYNC.RECONVERGENT B3 ;  /* 0x0000000000037941 */ /* 0x000fea0003800200 */
.L_x_1005:
[----:B------:R-:W-:Y:S01]  /*c0a0*/  MOV R12, R44 ;  /* 0x0000002c000c7202 */ /* 0x000fe20000000f00 */
[----:B------:R-:W-:Y:S01]  /*c0b0*/  IMAD R4, R46, UR44, RZ ;  /* 0x0000002c2e047c24 */ /* 0x000fe2000f8e02ff */
[C---:B------:R-:W-:Y:S01]  /*c0c0*/  R2UR UR4, R38.reuse ;  /* 0x00000000260472ca */ /* 0x040fe200000e0000 */
[----:B------:R-:W-:Y:S01]  /*c0d0*/  IMAD.MOV.U32 R13, RZ, RZ, RZ ;  /* 0x000000ffff0d7224 */ /* 0x000fe200078e00ff */
[----:B------:R-:W-:Y:S01]  /*c0e0*/  R2UR UR5, R39 ;  /* 0x00000000270572ca */ /* 0x000fe200000e0000 */
[C---:B------:R-:W-:Y:S01]  /*c0f0*/  IMAD R11, R45.reuse, UR45, R4 ;  /* 0x0000002d2d0b7c24 */ /* 0x040fe2000f8e0204 */
[C---:B------:R-:W-:Y:S01]  /*c100*/  R2UR UR6, R38.reuse ;  /* 0x00000000260672ca */ /* 0x040fe200000e0000 */
[----:B------:R-:W-:Y:S01]  /*c110*/  IMAD.WIDE.U32 R12, R45, UR44, R12 ;  /* 0x0000002c2d0c7c25 */ /* 0x000fe2000f8e000c */
[----:B------:R-:W-:Y:S02]  /*c120*/  R2UR UR7, R39 ;  /* 0x00000000270772ca */ /* 0x000fe400000e0000 */
[----:B------:R-:W-:-:S02]  /*c130*/  R2UR UR8, R38 ;  /* 0x00000000260872ca */ /* 0x000fc400000e0000 */
[----:B------:R-:W-:Y:S02]  /*c140*/  IADD3 R11, PT, PT, R13, R11, RZ ;  /* 0x0000000b0d0b7210 */ /* 0x000fe40007ffe0ff */
[C---:B------:R-:W-:Y:S02]  /*c150*/  LEA R36, P0, R12.reuse, UR48, 0x2 ;  /* 0x000000300c247c11 */ /* 0x040fe4000f8010ff */
[----:B------:R-:W-:Y:S02]  /*c160*/  R2UR UR9, R39 ;  /* 0x00000000270972ca */ /* 0x000fe400000e0000 */
[----:B------:R-:W-:Y:S02]  /*c170*/  LEA.HI.X R37, R12, UR49, R11, 0x2, P0 ;  /* 0x000000310c257c11 */ /* 0x000fe400080f140b */
[C---:B------:R-:W-:Y:S02]  /*c180*/  IADD3 R45, P0, PT, R43.reuse, R45, RZ ;  /* 0x0000002d2b2d7210 */ /* 0x040fe40007f1e0ff */
        /* <DEDUP_REMOVED lines=56> */
.L_x_943:
[----:B------:R-:W-:Y:S05]  /*c510*/  EXIT ;  /* 0x000000000000794d */ /* 0x000fea0003800000 */
.L_x_944:
[----:B------:R-:W-:Y:S01]  /*c520*/  HFMA2 R11, -RZ, RZ, 0, 1.847743988037109375e-06 ;  /* 0x0000001fff0b7431 */ /* 0x000fe200000001ff */
[----:B------:R-:W-:Y:S01]  /*c530*/  BSSY B1, `(.L_x_1008) ;  /* 0x0000006000017945 */ /* 0x000fe20003800000 */
[----:B------:R-:W-:Y:S02]  /*c540*/  IMAD.MOV.U32 R12, RZ, RZ, 0x10 ;  /* 0x00000010ff0c7424 */ /* 0x000fe400078e00ff */
[----:B------:R-:W-:-:S07]  /*c550*/  IMAD.MOV.U32 R15, RZ, RZ, -0x1 ;  /* 0xffffffffff0f7424 */ /* 0x000fce00078e00ff */
[----:B------:R-:W-:Y:S05]  /*c560*/  WARPSYNC.COLLECTIVE R15, `(.L_x_1009) ;  /* 0x000000000f087348 */ /* 0x000fea0003c00000 */
[----:B------:R0:W1:Y:S02]  /*c570*/  SHFL.BFLY P6, R14, R13, R12, R11 ;  /* 0x0c00000c0d0e7389 */ /* 0x00006400000c000b */
[----:B01----:R-:W-:Y:S05]  /*c580*/  ENDCOLLECTIVE ;  /* 0x000000000000791b */ /* 0x003fea0003800000 */
.L_x_1009:
[----:B------:R-:W-:Y:S05]  /*c590*/  BSYNC B1 ;  /* 0x0000000000017941 */ /* 0x000fea0003800000 */
.L_x_1008:
[----:B------:R-:W-:Y:S01]  /*c5a0*/  FMNMX R13, R13, R14, !PT ;  /* 0x0000000e0d0d7209 */ /* 0x000fe20007800000 */
[----:B------:R-:W-:Y:S01]  /*c5b0*/  IMAD.MOV.U32 R11, RZ, RZ, 0x1f ;  /* 0x0000001fff0b7424 */ /* 0x000fe200078e00ff */
[----:B------:R-:W-:Y:S02]  /*c5c0*/  MOV R12, 0x8 ;  /* 0x00000008000c7802 */ /* 0x000fe40000000f00 */
[----:B------:R-:W-:Y:S02]  /*c5d0*/  MOV R15, 0xffffffff ;  /* 0xffffffff000f7802 */ /* 0x000fe40000000f00 */
[----:B------:R-:W-:-:S07]  /*c5e0*/  MOV R31, 0x437c0000 ;  /* 0x437c0000001f7802 */ /* 0x000fce0000000f00 */
[----:B------:R-:W-:Y:S05]  /*c5f0*/  WARPSYNC.COLLECTIVE R15, `(.L_x_1010) ;  /* 0x000000000f087348 */ /* 0x000fea0003c00000 */
[----:B------:R0:W1:Y:S02]  /*c600*/  SHFL.BFLY P6, R14, R13, R12, R11 ;  /* 0x0c00000c0d0e7389 */ /* 0x00006400000c000b */
[----:B01----:R-:W-:Y:S05]  /*c610*/  ENDCOLLECTIVE ;  /* 0x000000000000791b */ /* 0x003fea0003800000 */
.L_x_1010:
[----:B------:R-:W-:Y:S01]  /*c620*/  HFMA2 R12, -RZ, RZ, 0, 2.384185791015625e-07 ;  /* 0x00000004ff0c7431 */ /* 0x000fe200000001ff */
[----:B------:R-:W-:-:S05]  /*c630*/  FMNMX R0, R13, R14, !PT ;  /* 0x0000000e0d007209 */ /* 0x000fca0007800000 */
[----:B------:R-:W-:-:S07]  /*c640*/  IMAD.MOV.U32 R13, RZ, RZ, R0 ;  /* 0x000000ffff0d7224 */ /* 0x000fce00078e0000 */
[----:B------:R-:W-:Y:S05]  /*c650*/  WARPSYNC.COLLECTIVE R15, `(.L_x_1011) ;  /* 0x000000000f087348 */ /* 0x000fea0003c00000 */
[----:B------:R0:W1:Y:S02]  /*c660*/  SHFL.BFLY P6, R14, R13, R12, R11 ;  /* 0x0c00000c0d0e7389 */ /* 0x00006400000c000b */
[----:B01----:R-:W-:Y:S05]  /*c670*/  ENDCOLLECTIVE ;  /* 0x000000000000791b */ /* 0x003fea0003800000 */
.L_x_1011:
[----:B------:R-:W-:Y:S02]  /*c680*/  MOV R12, 0x2 ;  /* 0x00000002000c7802 */ /* 0x000fe40000000f00 */
[----:B------:R-:W-:-:S05]  /*c690*/  FMNMX R2, R0, R14, !PT ;  /* 0x0000000e00027209 */ /* 0x000fca0007800000 */
[----:B------:R-:W-:-:S07]  /*c6a0*/  IMAD.MOV.U32 R13, RZ, RZ, R2 ;  /* 0x000000ffff0d7224 */ /* 0x000fce00078e0002 */
[----:B------:R-:W-:Y:S05]  /*c6b0*/  WARPSYNC.COLLECTIVE R15, `(.L_x_1012) ;  /* 0x000000000f087348 */ /* 0x000fea0003c00000 */
[----:B------:R0:W1:Y:S02]  /*c6c0*/  SHFL.BFLY P6, R14, R13, R12, R11 ;  /* 0x0c00000c0d0e7389 */ /* 0x00006400000c000b */
[----:B01----:R-:W-:Y:S05]  /*c6d0*/  ENDCOLLECTIVE ;  /* 0x000000000000791b */ /* 0x003fea0003800000 */
.L_x_1012:
[----:B------:R-:W-:Y:S01]  /*c6e0*/  HFMA2 R12, -RZ, RZ, 0, 5.9604644775390625e-08 ;  /* 0x00000001ff0c7431 */ /* 0x000fe200000001ff */
[----:B------:R-:W-:-:S05]  /*c6f0*/  FMNMX R3, R2, R14, !PT ;  /* 0x0000000e02037209 */ /* 0x000fca0007800000 */
[----:B------:R-:W-:-:S07]  /*c700*/  IMAD.MOV.U32 R13, RZ, RZ, R3 ;  /* 0x000000ffff0d7224 */ /* 0x000fce00078e0003 */
[----:B------:R-:W-:Y:S05]  /*c710*/  WARPSYNC.COLLECTIVE R15, `(.L_x_1013) ;  /* 0x000000000f087348 */ /* 0x000fea0003c00000 */
[----:B------:R0:W1:Y:S02]  /*c720*/  SHFL.BFLY P6, R14, R13, R12, R11 ;  /* 0x0c00000c0d0e7389 */ /* 0x00006400000c000b */
[----:B01----:R-:W-:Y:S05]  /*c730*/  ENDCOLLECTIVE ;  /* 0x000000000000791b */ /* 0x003fea0003800000 */
.L_x_1013:
[----:B------:R-:W-:Y:S01]  /*c740*/  IMAD.MOV.U32 R15, RZ, RZ, 0x3bbb989d ;  /* 0x3bbb989dff0f7424 */ /* 0x000fe200078e00ff */
        /* <DEDUP_REMOVED lines=34> */
[----:B------:R-:W-:-:S04]  /*c970*/  FADD R9, R10, -12583039 ;  /* 0xcb40007f0a097421 */ /* 0x000fc80000000000 */
[----:B------:R-:W-:-:S04]  /*c980*/  FFMA R9, R4, 1.4426950216293334961, -R9 ;  /* 0x3fb8aa3b04097823 */ /* 0x000fc80000000809 */
[----:B------:R-:W-:Y:S01]  /*c990*/  FFMA R9, R4, 1.925963033500011079e-08, R9 ;  /* 0x32a5706004097823 */ /* 0x000fe20000000009 */
[----:B------:R-:W-:Y:S02]  /*c9a0*/  IMAD.SHL.U32 R4, R10, 0x800000, RZ ;  /* 0x008000000a047824 */ /* 0x000fe400078e00ff */
[----:B------:R-:W-:-:S04]  /*c9b0*/  FFMA.SAT R10, R0, R15, 0.5 ;  /* 0x3f000000000a7423 */ /* 0x000fc8000000200f */
[----:B------:R-:W-:Y:S01]  /*c9c0*/  FFMA.RM R10, R10, R31, 12582913 ;  /* 0x4b4000010a0a7423 */ /* 0x000fe2000000401f */
[----:B------:R-:W0:Y:S03]  /*c9d0*/  MUFU.EX2 R9, R9 ;  /* 0x0000000900097308 */ /* 0x000e260000000800 */
[----:B------:R-:W-:-:S04]  /*c9e0*/  FADD R17, R10, -12583039 ;  /* 0xcb40007f0a117421 */ /* 0x000fc80000000000 */
[----:B------:R-:W-:-:S04]  /*c9f0*/  FFMA R17, R0, 1.4426950216293334961, -R17 ;  /* 0x3fb8aa3b00117823 */ /* 0x000fc80000000811 */
[----:B------:R-:W-:Y:S01]  /*ca00*/  FFMA R17, R0, 1.925963033500011079e-08, R17 ;  /* 0x32a5706000117823 */ /* 0x000fe20000000011 */
[----:B------:R-:W-:Y:S01]  /*ca10*/  SHF.L.U32 R0, R10, 0x17, RZ ;  /* 0x000000170a007819 */ /* 0x000fe200000006ff */
[----:B------:R-:W-:-:S04]  /*ca20*/  FFMA.SAT R10, R2, R15, 0.5 ;  /* 0x3f000000020a7423 */ /* 0x000fc8000000200f */
[----:B------:R-:W-:Y:S01]  /*ca30*/  FFMA.RM R10, R10, R31, 12582913 ;  /* 0x4b4000010a0a7423 */ /* 0x000fe2000000401f */
[----:B0-----:R-:W-:Y:S01]  /*ca40*/  FMUL R4, R4, R9 ;  /* 0x0000000904047220 */ /* 0x001fe20000400000 */
[----:B------:R-:W0:Y:S02]  /*ca50*/  MUFU.EX2 R17, R17 ;  /* 0x0000001100117308 */ /* 0x000e240000000800 */
[----:B------:R-:W-:-:S04]  /*ca60*/  FADD R9, R10, -12583039 ;  /* 0xcb40007f0a097421 */ /* 0x000fc80000000000 */
        /* <DEDUP_REMOVED lines=11> */
[----:B------:R-:W-:-:S04]  /*cb20*/  FFMA.SAT R10, R5, R15, 0.5 ;  /* 0x3f000000050a7423 */ /* 0x000fc8000000200f */
[----:B------:R-:W-:Y:S01]  /*cb30*/  FFMA.RM R10, R10, R31, 12582913 ;  /* 0x4b4000010a0a7423 */ /* 0x000fe2000000401f */
[----:B-1----:R-:W-:Y:S01]  /*cb40*/  FMUL R2, R2, R9 ;  /* 0x0000000902027220 */ /* 0x002fe20000400000 */
[----:B------:R-:W0:Y:S02]  /*cb50*/  MUFU.EX2 R16, R16 ;  /* 0x0000001000107308 */ /* 0x000e240000000800 */
        /* <DEDUP_REMOVED lines=19> */
[----:B------:R-:W-:-:S04]  /*cc90*/  FFMA R16, R7, 1.4426950216293334961, -R16 ;  /* 0x3fb8aa3b07107823 */ /* 0x000fc80000000810 */
[----:B------:R-:W-:Y:S01]  /*cca0*/  FFMA R16, R7, 1.925963033500011079e-08, R16 ;  /* 0x32a5706007107823 */ /* 0x000fe20000000010 */
[----:B------:R-:W-:Y:S02]  /*ccb0*/  IMAD.SHL.U32 R7, R10, 0x800000, RZ ;  /* 0x008000000a077824 */ /* 0x000fe400078e00ff */
[----:B------:R-:W-:-:S04]  /*ccc0*/  FFMA.SAT R10, R8, R15, 0.5 ;  /* 0x3f000000080a7423 */ /* 0x000fc8000000200f */
[----:B------:R-:W-:Y:S01]  /*ccd0*/  FFMA.RM R10, R10, R31, 12582913 ;  /* 0x4b4000010a0a7423 */ /* 0x000fe2000000401f */
[----:B-1----:R-:W-:Y:S01]  /*cce0*/  FMUL R6, R6, R9 ;  /* 0x0000000906067220 */ /* 0x002fe20000400000 */
        /* <DEDUP_REMOVED lines=18> */
[----:B------:R-:W-:Y:S02]  /*ce10*/  IMAD.SHL.U32 R16, R16, 0x800000, RZ ;  /* 0x0080000010107824 */ /* 0x000fe400078e00ff */
[----:B------:R-:W-:Y:S01]  /*ce20*/  FFMA.RM R10, R10, R31, 12582913 ;  /* 0x4b4000010a0a7423 */ /* 0x000fe2000000401f */
[----:B-1----:R-:W-:Y:S01]  /*ce30*/  FMUL R8, R8, R17 ;  /* 0x0000001108087220 */ /* 0x002fe20000400000 */
[----:B------:R-:W0:Y:S01]  /*ce40*/  MUFU.EX2 R18, R18 ;  /* 0x0000001200127308 */ /* 0x000e220000000800 */
[----:B------:R-:W-:Y:S01]  /*ce50*/  FFMA R19, R24, 1.925963033500011079e-08, R19 ;  /* 0x32a5706018137823 */ /* 0x000fe20000000013 */
[C---:B------:R-:W-:Y:S01]  /*ce60*/  FADD R17, R10.reuse, -12583039 ;  /* 0xcb40007f0a117421 */ /* 0x040fe20000000000 */
[----:B------:R-:W-:Y:S01]  /*ce70*/  SHF.L.U32 R10, R10, 0x17, RZ ;  /* 0x000000170a0a7819 */ /* 0x000fe200000006ff */
[----:B------:R-:W-:-:S02]  /*ce80*/  FFMA.SAT R24, R72, R15, 0.5 ;  /* 0x3f00000048187423 */ /* 0x000fc4000000200f */
[----:B------:R-:W-:Y:S02]  /*ce90*/  FFMA R17, R22, 1.4426950216293334961, -R17 ;  /* 0x3fb8aa3b16117823 */ /* 0x000fe40000000811 */
[----:B------:R-:W1:Y:S01]  /*cea0*/  MUFU.EX2 R19, R19 ;  /* 0x0000001300137308 */ /* 0x000e620000000800 */
[----:B------:R-:W-:Y:S01]  /*ceb0*/  FFMA.RM R24, R24, R31, 12582913 ;  /* 0x4b40000118187423 */ /* 0x000fe2000000401f */
[----:B------:R-:W-:Y:S01]  /*cec0*/  FFMA R17, R22, 1.925963033500011079e-08, R17 ;  /* 0x32a5706016117823 */ /* 0x000fe20000000011 */
[----:B------:R-:W-:-:S04]  /*ced0*/  FFMA.SAT R22, R68, R15, 0.5 ;  /* 0x3f00000044167423 */ /* 0x000fc8000000200f */
[----:B------:R-:W-:Y:S01]  /*cee0*/  FFMA.RM R22, R22, R31, 12582913 ;  /* 0x4b40000116167423 */ /* 0x000fe2000000401f */
[----:B------:R-:W2:Y:S01]  /*cef0*/  MUFU.EX2 R17, R17 ;  /* 0x0000001100117308 */ /* 0x000ea20000000800 */
[----:B0-----:R-:W-:Y:S01]  /*cf00*/  FMUL R9, R9, R18 ;  /* 0x0000001209097220 */ /* 0x001fe20000400000 */
[----:B------:R-:W-:-:S04]  /*cf10*/  FFMA.SAT R18, R26, R15, 0.5 ;  /* 0x3f0000001a127423 */ /* 0x000fc8000000200f */
[----:B------:R-:W-:Y:S01]  /*cf20*/  FFMA.RM R18, R18, R31, 12582913 ;  /* 0x4b40000112127423 */ /* 0x000fe2000000401f */
[----:B-1----:R-:W-:Y:S01]  /*cf30*/  FMUL R16, R16, R19 ;  /* 0x0000001310107220 */ /* 0x002fe20000400000 */
[----:B--2---:R-:W-:Y:S02]  /*cf40*/  FMUL R10, R10, R17 ;  /* 0x000000110a0a7220 */ /* 0x004fe40000400000 */
[----:B------:R-:W-:-:S04]  /*cf50*/  FADD R17, R18, -12583039 ;  /* 0xcb40007f12117421 */ /* 0x000fc80000000000 */
[----:B------:R-:W-:-:S04]  /*cf60*/  FFMA R17, R26, 1.4426950216293334961, -R17 ;  /* 0x3fb8aa3b1a117823 */ /* 0x000fc80000000811 */
[----:B------:R-:W-:Y:S01]  /*cf70*/  FFMA R26, R26, 1.925963033500011079e-08, R17 ;  /* 0x32a570601a1a7823 */ /* 0x000fe20000000011 */
[----:B------:R-:W-:Y:S01]  /*cf80*/  SHF.L.U32 R17, R18, 0x17, RZ ;  /* 0x0000001712117819 */ /* 0x000fe200000006ff */
[----:B------:R-:W-:-:S04]  /*cf90*/  FFMA.SAT R18, R30, R15, 0.5 ;  /* 0x3f0000001e127423 */ /* 0x000fc8000000200f */
[----:B------:R-:W-:Y:S01]  /*cfa0*/  FFMA.RM R18, R18, R31, 12582913 ;  /* 0x4b40000112127423 */ /* 0x000fe2000000401f */
[----:B------:R-:W0:Y:S03]  /*cfb0*/  MUFU.EX2 R26, R26 ;  /* 0x0000001a001a7308 */ /* 0x000e260000000800 */
[C---:B------:R-:W-:Y:S01]  /*cfc0*/  FADD R19, R18.reuse, -12583039 ;  /* 0xcb40007f12137421 */ /* 0x040fe20000000000 */
[----:B------:R-:W-:-:S03]  /*cfd0*/  IMAD.SHL.U32 R18, R18, 0x800000, RZ ;  /* 0x0080000012127824 */ /* 0x000fc600078e00ff */
[----:B------:R-:W-:-:S04]  /*cfe0*/  FFMA R19, R30, 1.4426950216293334961, -R19 ;  /* 0x3fb8aa3b1e137823 */ /* 0x000fc80000000813 */
[----:B------:R-:W-:-:S04]  /*cff0*/  FFMA R30, R30, 1.925963033500011079e-08, R19 ;  /* 0x32a570601e1e7823 */ /* 0x000fc80000000013 */
[----:B------:R-:W1:Y:S01]  /*d000*/  MUFU.EX2 R19, R30 ;  /* 0x0000001e00137308 */ /* 0x000e620000000800 */
[----:B0-----:R-:W-:Y:S01]  /*d010*/  FMUL R17, R17, R26 ;  /* 0x0000001a11117220 */ /* 0x001fe20000400000 */
[----:B------:R-:W-:-:S04]  /*d020*/  FFMA.SAT R26, R28, R15, 0.5 ;  /* 0x3f0000001c1a7423 */ /* 0x000fc8000000200f */
[----:B------:R-:W-:-:S04]  /*d030*/  FFMA.RM R26, R26, R31, 12582913 ;  /* 0x4b4000011a1a7423 */ /* 0x000fc8000000401f */
[C---:B------:R-:W-:Y:S01]  /*d040*/  FADD R27, R26.reuse, -12583039 ;  /* 0xcb40007f1a1b7421 */ /* 0x040fe20000000000 */
[----:B------:R-:W-:-:S03]  /*d050*/  SHF.L.U32 R26, R26, 0x17, RZ ;  /* 0x000000171a1a7819 */ /* 0x000fc600000006ff */
[----:B------:R-:W-:Y:S01]  /*d060*/  FFMA R27, R28, 1.4426950216293334961, -R27 ;  /* 0x3fb8aa3b1c1b7823 */ /* 0x000fe2000000081b */
[----:B-1----:R-:W-:Y:S01]  /*d070*/  FMUL R18, R18, R19 ;  /* 0x0000001312127220 */ /* 0x002fe20000400000 */
[----:B------:R-:W-:Y:S02]  /*d080*/  FADD R19, R20, -12583039 ;  /* 0xcb40007f14137421 */ /* 0x000fe40000000000 */
[----:B------:R-:W-:Y:S02]  /*d090*/  FFMA R27, R28, 1.925963033500011079e-08, R27 ;  /* 0x32a570601c1b7823 */ /* 0x000fe4000000001b */
[----:B------:R-:W-:-:S04]  /*d0a0*/  FFMA R19, R66, 1.4426950216293334961, -R19 ;  /* 0x3fb8aa3b42137823 */ /* 0x000fc80000000813 */
[----:B------:R-:W0:Y:S01]  /*d0b0*/  MUFU.EX2 R27, R27 ;  /* 0x0000001b001b7308 */ /* 0x000e220000000800 */
[----:B------:R-:W-:Y:S01]  /*d0c0*/  FFMA R66, R66, 1.925963033500011079e-08, R19 ;  /* 0x32a5706042427823 */ /* 0x000fe20000000013 */
[----:B------:R-:W-:Y:S01]  /*d0d0*/  SHF.L.U32 R19, R20, 0x17, RZ ;  /* 0x0000001714137819 */ /* 0x000fe200000006ff */
[----:B------:R-:W-:-:S04]  /*d0e0*/  FFMA.SAT R20, R40, R15, 0.5 ;  /* 0x3f00000028147423 */ /* 0x000fc8000000200f */
[----:B------:R-:W-:Y:S01]  /*d0f0*/  FFMA.RM R20, R20, R31, 12582913 ;  /* 0x4b40000114147423 */ /* 0x000fe2000000401f */
[----:B------:R-:W1:Y:S03]  /*d100*/  MUFU.EX2 R66, R66 ;  /* 0x0000004200427308 */ /* 0x000e660000000800 */
[C---:B------:R-:W-:Y:S01]  /*d110*/  FADD R21, R20.reuse, -12583039 ;  /* 0xcb40007f14157421 */ /* 0x040fe20000000000 */
[----:B------:R-:W-:-:S03]  /*d120*/  IMAD.SHL.U32 R20, R20, 0x800000, RZ ;  /* 0x0080000014147824 */ /* 0x000fc600078e00ff */
[----:B------:R-:W-:Y:S01]  /*d130*/  FFMA R21, R40, 1.4426950216293334961, -R21 ;  /* 0x3fb8aa3b28157823 */ /* 0x000fe20000000815 */
[----:B0-----:R-:W-:Y:S01]  /*d140*/  FMUL R30, R26, R27 ;  /* 0x0000001b1a1e7220 */ /* 0x001fe20000400000 */
[----:B------:R-:W-:Y:S02]  /*d150*/  FFMA.SAT R26, R54, R15, 0.5 ;  /* 0x3f000000361a7423 */ /* 0x000fe4000000200f */
[----:B------:R-:W-:Y:S02]  /*d160*/  FFMA R40, R40, 1.925963033500011079e-08, R21 ;  /* 0x32a5706028287823 */ /* 0x000fe40000000015 */
[----:B------:R-:W-:Y:S02]  /*d170*/  FFMA.RM R26, R26, R31, 12582913 ;  /* 0x4b4000011a1a7423 */ /* 0x000fe4000000401f */
[----:B------:R0:W2:Y:S01]  /*d180*/  MUFU.EX2 R21, R40 ;  /* 0x0000002800157308 */ /* 0x0000a20000000800 */
[----:B-1----:R-:W-:Y:S01]  /*d190*/  FMUL R19, R19, R66 ;  /* 0x0000004213137220 */ /* 0x002fe20000400000 */
[----:B0-----:R-:W-:-:S04]  /*d1a0*/  FFMA.SAT R40, R14, R15, 0.5 ;  /* 0x3f0000000e287423 */ /* 0x001fc8000000200f */
[----:B------:R-:W-:Y:S01]  /*d1b0*/  FFMA.RM R40, R40, R31, 12582913 ;  /* 0x4b40000128287423 */ /* 0x000fe2000000401f */
[----:B--2---:R-:W-:Y:S01]  /*d1c0*/  FMUL R20, R20, R21 ;  /* 0x0000001514147220 */ /* 0x004fe20000400000 */
        /* <DEDUP_REMOVED lines=13> */
[----:B-1----:R-:W-:Y:S01]  /*d2a0*/  FMUL R22, R22, R23 ;  /* 0x0000001716167220 */ /* 0x002fe20000400000 */
        /* <DEDUP_REMOVED lines=27> */
[----:B0-----:R-:W-:-:S04]  /*d460*/  FFMA.SAT R34, R74, R15, 0.5 ;  /* 0x3f0000004a227423 */ /* 0x001fc8000000200f */
[----:B------:R-:W-:Y:S01]  /*d470*/  FFMA.RM R34, R34, R31, 12582913 ;  /* 0x4b40000122227423 */ /* 0x000fe2000000401f */
        /* <DEDUP_REMOVED lines=9> */
[----:B------:R-:W-:Y:S01]  /*d510*/  FADD R25, R34, -12583039 ;  /* 0xcb40007f22197421 */ /* 0x000fe20000000000 */
[----:B------:R-:W-:-:S03]  /*d520*/  FFMA.SAT R26, R56, R15, 0.5 ;  /* 0x3f000000381a7423 */ /* 0x000fc6000000200f */
[----:B------:R-:W-:Y:S01]  /*d530*/  FFMA R25, R74, 1.4426950216293334961, -R25 ;  /* 0x3fb8aa3b4a197823 */ /* 0x000fe20000000819 */
[----:B------:R-:W-:-:S03]  /*d540*/  FFMA.RM R26, R26, R31, 12582913 ;  /* 0x4b4000011a1a7423 */ /* 0x000fc6000000401f */
[----:B------:R-:W-:Y:S01]  /*d550*/  FFMA R74, R74, 1.925963033500011079e-08, R25 ;  /* 0x32a570604a4a7823 */ /* 0x000fe20000000019 */
[----:B------:R-:W-:Y:S02]  /*d560*/  IMAD.SHL.U32 R25, R34, 0x800000, RZ ;  /* 0x0080000022197824 */ /* 0x000fe400078e00ff */
[----:B------:R-:W-:Y:S01]  /*d570*/  FFMA.SAT R34, R11, R15, 0.5 ;  /* 0x3f0000000b227423 */ /* 0x000fe2000000200f */
[C---:B------:R-:W-:Y:S01]  /*d580*/  FADD R33, R26.reuse, -12583039 ;  /* 0xcb40007f1a217421 */ /* 0x040fe20000000000 */
[----:B------:R-:W-:Y:S02]  /*d590*/  SHF.L.U32 R26, R26, 0x17, RZ ;  /* 0x000000171a1a7819 */ /* 0x000fe400000006ff */
[----:B------:R-:W-:Y:S01]  /*d5a0*/  FFMA.RM R34, R34, R31, 12582913 ;  /* 0x4b40000122227423 */ /* 0x000fe2000000401f */
[----:B------:R-:W-:Y:S01]  /*d5b0*/  FFMA R33, R56, 1.4426950216293334961, -R33 ;  /* 0x3fb8aa3b38217823 */ /* 0x000fe20000000821 */
[----:B------:R-:W0:Y:S02]  /*d5c0*/  MUFU.EX2 R74, R74 ;  /* 0x0000004a004a7308 */ /* 0x000e240000000800 */
[----:B------:R-:W-:Y:S01]  /*d5d0*/  FADD R36, R34, -12583039 ;  /* 0xcb40007f22247421 */ /* 0x000fe20000000000 */
[----:B------:R-:W-:Y:S01]  /*d5e0*/  FFMA R33, R56, 1.925963033500011079e-08, R33 ;  /* 0x32a5706038217823 */ /* 0x000fe20000000021 */
[----:B------:R-:W-:-:S02]  /*d5f0*/  SHF.L.U32 R34, R34, 0x17, RZ ;  /* 0x0000001722227819 */ /* 0x000fc400000006ff */
[----:B------:R-:W-:-:S03]  /*d600*/  FFMA R36, R11, 1.4426950216293334961, -R36 ;  /* 0x3fb8aa3b0b247823 */ /* 0x000fc60000000824 */
[----:B------:R-:W1:Y:S01]  /*d610*/  MUFU.EX2 R33, R33 ;  /* 0x0000002100217308 */ /* 0x000e620000000800 */
[----:B------:R-:W-:-:S07]  /*d620*/  FFMA R11, R11, 1.925963033500011079e-08, R36 ;  /* 0x32a570600b0b7823 */ /* 0x000fce0000000024 */
[----:B------:R-:W2:Y:S01]  /*d630*/  MUFU.EX2 R11, R11 ;  /* 0x0000000b000b7308 */ /* 0x000ea20000000800 */
[----:B0-----:R-:W-:Y:S01]  /*d640*/  FMUL R25, R25, R74 ;  /* 0x0000004a19197220 */ /* 0x001fe20000400000 */
[----:B-1----:R-:W-:Y:S01]  /*d650*/  FMUL R26, R26, R33 ;  /* 0x000000211a1a7220 */ /* 0x002fe20000400000 */
[----:B--2---:R-:W-:Y:S01]  /*d660*/  FMUL R36, R34, R11 ;  /* 0x0000000b22247220 */ /* 0x004fe20000400000 */
[----:B------:R-:W-:-:S04]  /*d670*/  FFMA.SAT R34, R12, R15, 0.5 ;  /* 0x3f0000000c227423 */ /* 0x000fc8000000200f */
[----:B------:R-:W-:-:S04]  /*d680*/  FFMA.RM R34, R34, R31, 12582913 ;  /* 0x4b40000122227423 */ /* 0x000fc8000000401f */
        /* <DEDUP_REMOVED lines=10> */
[----:B------:R-:W-:-:S06]  /*d730*/  FFMA R11, R76, 1.925963033500011079e-08, R11 ;  /* 0x32a570604c0b7823 */ /* 0x000fcc000000000b */
[----:B------:R-:W1:Y:S01]  /*d740*/  MUFU.EX2 R11, R11 ;  /* 0x0000000b000b7308 */ /* 0x000e620000000800 */
[----:B0-----:R-:W-:Y:S01]  /*d750*/  FMUL R35, R34, R33 ;  /* 0x0000002122237220 */ /* 0x001fe20000400000 */
[----:B-1----:R-:W-:Y:S01]  /*d760*/  FMUL R34, R12, R11 ;  /* 0x0000000b0c227220 */ /* 0x002fe20000400000 */
[----:B------:R-:W-:Y:S01]  /*d770*/  FFMA.SAT R12, R32, R15, 0.5 ;  /* 0x3f000000200c7423 */ /* 0x000fe2000000200f */
[----:B------:R-:W-:-:S03]  /*d780*/  FADD R11, R40, -12583039 ;  /* 0xcb40007f280b7421 */ /* 0x000fc60000000000 */
[----:B------:R-:W-:Y:S01]  /*d790*/  FFMA.RM R12, R12, R31, 12582913 ;  /* 0x4b4000010c0c7423 */ /* 0x000fe2000000401f */
[----:B------:R-:W-:-:S03]  /*d7a0*/  FFMA R11, R14, 1.4426950216293334961, -R11 ;  /* 0x3fb8aa3b0e0b7823 */ /* 0x000fc6000000080b */
[C---:B------:R-:W-:Y:S01]  /*d7b0*/  FADD R33, R12.reuse, -12583039 ;  /* 0xcb40007f0c217421 */ /* 0x040fe20000000000 */
[----:B------:R-:W-:Y:S02]  /*d7c0*/  IMAD.SHL.U32 R12, R12, 0x800000, RZ ;  /* 0x008000000c0c7824 */ /* 0x000fe400078e00ff */
[----:B------:R-:W-:Y:S01]  /*d7d0*/  FFMA R14, R14, 1.925963033500011079e-08, R11 ;  /* 0x32a570600e0e7823 */ /* 0x000fe2000000000b */
[----:B------:R-:W-:Y:S01]  /*d7e0*/  FADD R11, RZ, R4 ;  /* 0x00000004ff0b7221 */ /* 0x000fe20000000000 */
[----:B------:R-:W-:-:S03]  /*d7f0*/  FFMA R33, R32, 1.4426950216293334961, -R33 ;  /* 0x3fb8aa3b20217823 */ /* 0x000fc60000000821 */
[----:B------:R-:W-:Y:S01]  /*d800*/  FADD R11, R11, R0 ;  /* 0x000000000b0b7221 */ /* 0x000fe20000000000 */
[----:B------:R-:W-:Y:S01]  /*d810*/  FFMA R32, R32, 1.925963033500011079e-08, R33 ;  /* 0x32a5706020207823 */ /* 0x000fe20000000021 */
[----:B------:R-:W-:Y:S08]  /*d820*/  MUFU.EX2 R14, R14 ;  /* 0x0000000e000e7308 */ /* 0x000ff00000000800 */
[----:B------:R-:W0:Y:S02]  /*d830*/  MUFU.EX2 R33, R32 ;  /* 0x0000002000217308 */ /* 0x000e240000000800 */
[----:B0-----:R-:W-:Y:S01]  /*d840*/  FMUL R33, R12, R33 ;  /* 0x000000210c217220 */ /* 0x001fe20000400000 */
[----:B------:R-:W-:-:S04]  /*d850*/  FFMA.SAT R12, R13, R15, 0.5 ;  /* 0x3f0000000d0c7423 */ /* 0x000fc8000000200f */
[----:B------:R-:W-:Y:S01]  /*d860*/  FFMA.RM R15, R12, R31, 12582913 ;  /* 0x4b4000010c0f7423 */ /* 0x000fe2000000401f */
[----:B------:R-:W-:-:S03]  /*d870*/  IMAD.SHL.U32 R31, R40, 0x800000, RZ ;  /* 0x00800000281f7824 */ /* 0x000fc600078e00ff */
[C---:B------:R-:W-:Y:S01]  /*d880*/  FADD R12, R15.reuse, -12583039 ;  /* 0xcb40007f0f0c7421 */ /* 0x040fe20000000000 */
[----:B------:R-:W-:Y:S01]  /*d890*/  SHF.L.U32 R15, R15, 0x17, RZ ;  /* 0x000000170f0f7819 */ /* 0x000fe200000006ff */
[----:B------:R-:W-:Y:S02]  /*d8a0*/  FMUL R31, R31, R14 ;  /* 0x0000000e1f1f7220 */ /* 0x000fe40000400000 */
[----:B------:R-:W-:-:S04]  /*d8b0*/  FFMA R12, R13, 1.4426950216293334961, -R12 ;  /* 0x3fb8aa3b0d0c7823 */ /* 0x000fc8000000080c */
[----:B------:R-:W-:Y:S01]  /*d8c0*/  FFMA R13, R13, 1.925963033500011079e-08, R12 ;  /* 0x32a570600d0d7823 */ /* 0x000fe2000000000c */
        /* <DEDUP_REMOVED lines=8> */
[----:B------:R-:W-:Y:S02]  /*d950*/  MOV R15, 0xffffffff ;  /* 0xffffffff000f7802 */ /* 0x000fe40000000f00 */
        /* <DEDUP_REMOVED lines=24> */
[----:B------:R-:W-:-:S07]  /*dae0*/  HFMA2 R12, -RZ, RZ, 0, 9.5367431640625e-07 ;  /* 0x00000010ff0c7431 */ /* 0x000fce00000001ff */
[----:B------:R-:W-:Y:S05]  /*daf0*/  WARPSYNC.COLLECTIVE R15, `(.L_x_1014) ;  /* 0x000000000f087348 */ /* 0x000fea0003c00000 */
[----:B------:R0:W1:Y:S02]  /*db00*/  SHFL.BFLY P6, R14, R13, R12, R11 ;  /* 0x0c00000c0d0e7389 */ /* 0x00006400000c000b */
[----:B01----:R-:W-:Y:S05]  /*db10*/  ENDCOLLECTIVE ;  /* 0x000000000000791b */ /* 0x003fea0003800000 */
.L_x_1014:
[----:B------:R-:W-:Y:S02]  /*db20*/  HFMA2 R12, -RZ, RZ, 0, 4.76837158203125e-07 ;  /* 0x00000008ff0c7431 */ /* 0x000fe400000001ff */
[----:B------:R-:W-:-:S04]  /*db30*/  FADD R37, R13, R14 ;  /* 0x0000000e0d257221 */ /* 0x000fc80000000000 */
[----:B------:R-:W-:-:S07]  /*db40*/  IMAD.MOV.U32 R13, RZ, RZ, R37 ;  /* 0x000000ffff0d7224 */ /* 0x000fce00078e0025 */
[----:B------:R-:W-:Y:S05]  /*db50*/  WARPSYNC.COLLECTIVE R15, `(.L_x_1015) ;  /* 0x000000000f087348 */ /* 0x000fea0003c00000 */
[----:B------:R0:W1:Y:S02]  /*db60*/  SHFL.BFLY P6, R14, R13, R12, R11 ;  /* 0x0c00000c0d0e7389 */ /* 0x00006400000c000b */
[----:B01----:R-:W-:Y:S05]  /*db70*/  ENDCOLLECTIVE ;  /* 0x000000000000791b */ /* 0x003fea0003800000 */
.L_x_1015:
[----:B------:R-:W-:Y:S01]  /*db80*/  MOV R12, 0x4 ;  /* 0x00000004000c7802 */ /* 0x000fe20000000f00 */
[----:B------:R-:W-:-:S04]  /*db90*/  FADD R40, R37, R14 ;  /* 0x0000000e25287221 */ /* 0x000fc80000000000 */
[----:B------:R-:W-:-:S07]  /*dba0*/  IMAD.MOV.U32 R13, RZ, RZ, R40 ;  /* 0x000000ffff0d7224 */ /* 0x000fce00078e0028 */
[----:B------:R-:W-:Y:S05]  /*dbb0*/  WARPSYNC.COLLECTIVE R15, `(.L_x_1016) ;  /* 0x000000000f087348 */ /* 0x000fea0003c00000 */
[----:B------:R0:W1:Y:S02]  /*dbc0*/  SHFL.BFLY P6, R14, R13, R12, R11 ;  /* 0x0c00000c0d0e7389 */ /* 0x00006400000c000b */
[----:B01----:R-:W-:Y:S05]  /*dbd0*/  ENDCOLLECTIVE ;  /* 0x000000000000791b */ /* 0x003fea0003800000 */
.L_x_1016:
[----:B------:R-:W-:Y:S02]  /*dbe0*/  HFMA2 R12, -RZ, RZ, 0, 1.1920928955078125e-07 ;  /* 0x00000002ff0c7431 */ /* 0x000fe400000001ff */
[----:B------:R-:W-:-:S04]  /*dbf0*/  FADD R41, R40, R14 ;  /* 0x0000000e28297221 */ /* 0x000fc80000000000 */
[----:B------:R-:W-:-:S07]  /*dc00*/  IMAD.MOV.U32 R13, RZ, RZ, R41 ;  /* 0x000000ffff0d7224 */ /* 0x000fce00078e0029 */
[----:B------:R-:W-:Y:S05]  /*dc10*/  WARPSYNC.COLLECTIVE R15, `(.L_x_1017) ;  /* 0x000000000f087348 */ /* 0x000fea0003c00000 */
[----:B------:R0:W1:Y:S02]  /*dc20*/  SHFL.BFLY P6, R14, R13, R12, R11 ;  /* 0x0c00000c0d0e7389 */ /* 0x00006400000c000b */
[----:B01----:R-:W-:Y:S05]  /*dc30*/  ENDCOLLECTIVE ;  /* 0x000000000000791b */ /* 0x003fea0003800000 */
.L_x_1017:
[----:B------:R-:W-:Y:S01]  /*dc40*/  MOV R12, 0x1 ;  /* 0x00000001000c7802 */ /* 0x000fe20000000f00 */
[----:B------:R-:W-:-:S04]  /*dc50*/  FADD R42, R41, R14 ;  /* 0x0000000e292a7221 */ /* 0x000fc80000000000 */
[----:B------:R-:W-:-:S07]  /*dc60*/  IMAD.MOV.U32 R13, RZ, RZ, R42 ;  /* 0x000000ffff0d7224 */ /* 0x000fce00078e002a */
[----:B------:R-:W-:Y:S05]  /*dc70*/  WARPSYNC.COLLECTIVE R15, `(.L_x_1018) ;  /* 0x000000000f087348 */ /* 0x000fea0003c00000 */
[----:B------:R0:W1:Y:S02]  /*dc80*/  SHFL.BFLY P6, R14, R13, R12, R11 ;  /* 0x0c00000c0d0e7389 */ /* 0x00006400000c000b */
[----:B01----:R-:W-:Y:S05]  /*dc90*/  ENDCOLLECTIVE ;  /* 0x000000000000791b */ /* 0x003fea0003800000 */
.L_x_1018:
[----:B------:R-:W-:Y:S05]  /*dca0*/  BRA `(.L_x_1019) ;  /* 0xffffffc800387947 */ /* 0x000fea000383ffff */
        .weak           $__internal_13_$__cuda_sm3x_div_rn_noftz_f32_slowpath
        .type           $__internal_13_$__cuda_sm3x_div_rn_noftz_f32_slowpath,@function
        .size           $__internal_13_$__cuda_sm3x_div_rn_noftz_f32_slowpath,(.L_x_37390 - $__internal_13_$__cuda_sm3x_div_rn_noftz_f32_slowpath)
$__internal_13_$__cuda_sm3x_div_rn_noftz_f32_slowpath:
        /* <DEDUP_REMOVED lines=28> */
[----:B------:R-:W-:Y:S01]  /*de70*/  VIADD R37, R40, 0xffffffff ;  /* 0xffffffff28257836 */ /* 0x000fe20000000000 */
[----:B------:R-:W-:-:S04]  /*de80*/  ISETP.GE.AND P1, PT, R42, RZ, PT ;  /* 0x000000ff2a00720c */ /* 0x000fc80003f26270 */
[----:B------:R-:W-:-:S09]  /*de90*/  ISETP.GE.AND P0, PT, R37, RZ, PT ;  /* 0x000000ff2500720c */ /* 0x000fd20003f06270 */
[----:B------:R-:W-:-:S04]  /*dea0*/  @!P1 FFMA R41, R11, 1.84467440737095516160e+19, RZ ;  /* 0x5f8000000b299823 */ /* 0x000fc800000000ff */
[----:B------:R-:W-:Y:S01]  /*deb0*/  @P0 MOV R37, RZ ;  /* 0x000000ff00250202 */ /* 0x000fe20000000f00 */
[----:B------:R-:W-:Y:S02]  /*dec0*/  @!P0 IMAD.MOV.U32 R37, RZ, RZ, -0x40 ;  /* 0xffffffc0ff258424 */ /* 0x000fe400078e00ff */
[----:B------:R-:W-:-:S03]  /*ded0*/  @!P0 FFMA R4, R4, 1.84467440737095516160e+19, RZ ;  /* 0x5f80000004048823 */ /* 0x000fc600000000ff */
[----:B------:R-:W-:-:S07]  /*dee0*/  @!P1 IADD3 R37, PT, PT, R37, 0x40, RZ ;  /* 0x0000004025259810 */ /* 0x000fce0007ffe0ff */
.L_x_1021:
[----:B------:R-:W-:Y:S01]  /*def0*/  LEA R42, R13, 0xc0800000, 0x17 ;  /* 0xc08000000d2a7811 */ /* 0x000fe200078eb8ff */
[----:B------:R-:W-:Y:S01]  /*df00*/  BSSY.RECONVERGENT B2, `(.L_x_1026) ;  /* 0x0000036000027945 */ /* 0x000fe20003800200 */
[----:B------:R-:W-:-:S03]  /*df10*/  IADD3 R40, PT, PT, R40, -0x7f, RZ ;  /* 0xffffff8128287810 */ /* 0x000fc60007ffe0ff */
[----:B------:R-:W-:Y:S02]  /*df20*/  IMAD.IADD R49, R41, 0x1, -R42 ;  /* 0x0000000129317824 */ /* 0x000fe400078e0a2a */
[C---:B------:R-:W-:Y:S01]  /*df30*/  IMAD R4, R40.reuse, -0x800000, R4 ;  /* 0xff80000028047824 */ /* 0x040fe200078e0204 */
[----:B------:R-:W-:Y:S01]  /*df40*/  IADD3 R40, PT, PT, R40, 0x7f, -R13 ;  /* 0x0000007f28287810 */ /* 0x000fe20007ffe80d */
[----:B------:R-:W0:Y:S01]  /*df50*/  MUFU.RCP R42, R49 ;  /* 0x00000031002a7308 */ /* 0x000e220000001000 */
[----:B------:R-:W-:-:S03]  /*df60*/  FADD.FTZ R41, -R49, -RZ ;  /* 0x800000ff31297221 */ /* 0x000fc60000010100 */
        /* <DEDUP_REMOVED lines=43> */
.L_x_1028:
[----:B------:R-:W-:-:S04]  /*e220*/  LOP3.LUT R41, R41, 0x80000000, RZ, 0xc0, !PT ;  /* 0x8000000029297812 */ /* 0x000fc800078ec0ff */
[----:B------:R-:W-:Y:S01]  /*e230*/  LOP3.LUT R41, R41, 0x7f800000, RZ, 0xfc, !PT ;  /* 0x7f80000029297812 */ /* 0x000fe200078efcff */
[----:B------:R-:W-:Y:S06]  /*e240*/  BRA `(.L_x_1029) ;  /* 0x0000000000047947 */ /* 0x000fec0003800000 */
.L_x_1027:
[----:B------:R-:W-:-:S07]  /*e250*/  IMAD R41, R40, 0x800000, R41 ;  /* 0x0080000028297824 */ /* 0x000fce00078e0229 */
.L_x_1029:
[----:B------:R-:W-:Y:S05]  /*e260*/  BSYNC.RECONVERGENT B2 ;  /* 0x0000000000027941 */ /* 0x000fea0003800200 */
.L_x_1026:
[----:B------:R-:W-:Y:S05]  /*e270*/  BRA `(.L_x_1030) ;  /* 0x0000000000207947 */ /* 0x000fea0003800000 */
.L_x_1025:
[----:B------:R-:W-:-:S04]  /*e280*/  LOP3.LUT R41, R41, 0x80000000, R4, 0x48, !PT ;  /* 0x8000000029297812 */ /* 0x000fc800078e4804 */
[----:B------:R-:W-:Y:S01]  /*e290*/  LOP3.LUT R41, R41, 0x7f800000, RZ, 0xfc, !PT ;  /* 0x7f80000029297812 */ /* 0x000fe200078efcff */
[----:B------:R-:W-:Y:S06]  /*e2a0*/  BRA `(.L_x_1030) ;  /* 0x0000000000147947 */ /* 0x000fec0003800000 */
.L_x_1024:
[----:B------:R-:W-:Y:S01]  /*e2b0*/  LOP3.LUT R41, R41, 0x80000000, R4, 0x48, !PT ;  /* 0x8000000029297812 */ /* 0x000fe200078e4804 */
[----:B------:R-:W-:Y:S06]  /*e2c0*/  BRA `(.L_x_1030) ;  /* 0x00000000000c7947 */ /* 0x000fec0003800000 */
.L_x_1023:
[----:B------:R-:W0:Y:S01]  /*e2d0*/  MUFU.RSQ R41, -QNAN ;  /* 0xffc0000000297908 */ /* 0x000e220000001400 */
[----:B------:R-:W-:Y:S05]  /*e2e0*/  BRA `(.L_x_1030) ;  /* 0x0000000000047947 */ /* 0x000fea0003800000 */
.L_x_1022:
[----:B------:R-:W-:-:S07]  /*e2f0*/  FADD.FTZ R41, R4, R11 ;  /* 0x0000000b04297221 */ /* 0x000fce0000010000 */
.L_x_1030:
[----:B------:R-:W-:Y:S05]  /*e300*/  BSYNC.RECONVERGENT B1 ;  /* 0x0000000000017941 */ /* 0x000fea0003800200 */
.L_x_1020:
[----:B------:R-:W-:-:S04]  /*e310*/  HFMA2 R13, -RZ, RZ, 0, 0 ;  /* 0x00000000ff0d7431 */ /* 0x000fc800000001ff */
[----:B0-----:R-:W-:Y:S05]  /*e320*/  RET.REL.NODEC R12 `(_Z15SoftmaxWarpImplI22BroadcastScaleMaskLoadIffbLm4EiE11DirectStoreIffEfLi1ELi31ELi32ELi1ELb0EL9Algorithm0EEvT_T0_ll) ;  /* 0xffffff1c0c347950 */ /* 0x001fea0003c3ffff */
.L_x_1031:
        /* <DEDUP_REMOVED lines=13> */
.L_x_37390:


//--------------------- .text._Z15SoftmaxWarpImplI22BroadcastScaleMaskLoadIffbLm4EiE11DirectStoreIffEfLi1ELi30ELi32ELi1ELb1EL9Algorithm0EEvT_T0_ll --------------------------
	.section	.text._Z15SoftmaxWarpImplI22BroadcastScaleMaskLoadIffbLm4EiE11DirectStoreIffEfLi1ELi30ELi32ELi1ELb1EL9Algorithm0EEvT_T0_ll,"ax",@progbits
	.align	128
        .global         _Z15SoftmaxWarpImplI22BroadcastScaleMaskLoadIffbLm4EiE11DirectStoreIffEfLi1ELi30ELi32ELi1ELb1EL9Algorithm0EEvT_T0_ll
        .type           _Z15SoftmaxWarpImplI22BroadcastScaleMaskLoadIffbLm4EiE11DirectStoreIffEfLi1ELi30ELi32ELi1ELb1EL9Algorithm0EEvT_T0_ll,@function
        .size           _Z15SoftmaxWarpImplI22BroadcastScaleMaskLoadIffbLm4EiE11DirectStoreIffEfLi1ELi30ELi32ELi1ELb1EL9Algorithm0EEvT_T0_ll,(.L_x_37391 - _Z15SoftmaxWarpImplI22BroadcastScaleMaskLoadIffbLm4EiE11DirectStoreIffEfLi1ELi30ELi32ELi1ELb1EL9Algorithm0EEvT_T0_ll)
        .other          _Z15SoftmaxWarpImplI22BroadcastScaleMaskLoadIffbLm4EiE11DirectStoreIffEfLi1ELi30ELi32ELi1ELb1EL9Algorithm0EEvT_T0_ll,@"STO_CUDA_ENTRY STV_DEFAULT"
_Z15SoftmaxWarpImplI22BroadcastScaleMaskLoadIffbLm4EiE11DirectStoreIffEfLi1ELi30ELi32ELi1ELb1EL9Algorithm0EEvT_T0_ll:
.text._Z15SoftmaxWarpImplI22BroadcastScaleMaskLoadIffbLm4EiE11DirectStoreIffEfLi1ELi30ELi32ELi1ELb1EL9Algorithm0EEvT_T0_ll:
        /* <DEDUP_REMOVED lines=29> */
.L_x_1032:
        /* <DEDUP_REMOVED lines=40> */
.L_x_1155:
[----:B-1----:R-:W0:Y:S01]  /*0450*/  LDC.64 R2, c[0x0][0x410] ;  /* 0x00010400ff027b82 */ /* 0x002e220000000a00 */
[C---:B------:R-:W-:Y:S01]  /*0460*/  VIADD R7, R43.reuse, 0x40 ;  /* 0x000000402b077836 */ /* 0x040fe20000000000 */
[C---:B------:R-:W-:Y:S01]  /*0470*/  IADD3 R9, PT, PT, R43.reuse, 0x20, RZ ;  /* 0x000000202b097810 */ /* 0x040fe20007ffe0ff */
[C---:B------:R-:W-:Y:S01]  /*0480*/  VIADD R5, R43.reuse, 0x60 ;  /* 0x000000602b057836 */ /* 0x040fe20000000000 */
[----:B------:R-:W-:Y:S01]  /*0490*/  BSSY.RECONVERGENT B1, `(.L_x_1034) ;  /* 0x0000083000017945 */ /* 0x000fe20003800200 */
[----:B------:R-:W-:Y:S01]  /*04a0*/  MOV R66, 0xff800000 ;  /* 0xff80000000427802 */ /* 0x000fe20000000f00 */
[----:B------:R-:W-:Y:S02]  /*04b0*/  IMAD.MOV.U32 R64, RZ, RZ, -0x800000 ;  /* 0xff800000ff407424 */ /* 0x000fe400078e00ff */
[----:B------:R-:W-:Y:S01]  /*04c0*/  IMAD.MOV.U32 R13, RZ, RZ, -0x800000 ;  /* 0xff800000ff0d7424 */ /* 0x000fe200078e00ff */
[-C--:B0-----:R-:W-:Y:S02]  /*04d0*/  ISETP.GE.U32.AND P0, PT, R43, R2.reuse, PT ;  /* 0x000000022b00720c */ /* 0x081fe40003f06070 */
[----:B------:R-:W-:-:S02]  /*04e0*/  ISETP.GE.U32.AND P2, PT, R9, R2, PT ;  /* 0x000000020900720c */ /* 0x000fc40003f46070 */
[-C--:B------:R-:W-:Y:S02]  /*04f0*/  ISETP.GE.AND.EX P0, PT, RZ, R3.reuse, PT, P0 ;  /* 0x00000003ff00720c */ /* 0x080fe40003f06300 */
[-C--:B------:R-:W-:Y:S02]  /*0500*/  ISETP.GE.U32.AND P1, PT, R7, R2.reuse, PT ;  /* 0x000000020700720c */ /* 0x080fe40003f26070 */
[-C--:B------:R-:W-:Y:S02]  /*0510*/  ISETP.GE.U32.AND P3, PT, R5, R2.reuse, PT ;  /* 0x000000020500720c */ /* 0x080fe40003f66070 */
[-C--:B------:R-:W-:Y:S02]  /*0520*/  ISETP.GE.U32.AND P5, PT, R47, R2.reuse, PT ;  /* 0x000000022f00720c */ /* 0x080fe40003fa6070 */
[----:B------:R-:W-:Y:S02]  /*0530*/  ISETP.GE.U32.AND P4, PT, R49, R2, PT ;  /* 0x000000023100720c */ /* 0x000fe40003f86070 */
[----:B------:R-:W-:-:S02]  /*0540*/  ISETP.GE.AND.EX P2, PT, RZ, R3, PT, P2 ;  /* 0x00000003ff00720c */ /* 0x000fc40003f46320 */
[-C--:B------:R-:W-:Y:S02]  /*0550*/  ISETP.GE.AND.EX P1, PT, RZ, R3.reuse, PT, P1 ;  /* 0x00000003ff00720c */ /* 0x080fe40003f26310 */
[----:B------:R-:W-:Y:S01]  /*0560*/  ISETP.GE.AND.EX P3, PT, RZ, R3, PT, P3 ;  /* 0x00000003ff00720c */ /* 0x000fe20003f66330 */
[----:B------:R-:W-:-:S12]  /*0570*/  @P0 BRA `(.L_x_1035) ;  /* 0x0000000400d00947 */ /* 0x000fd80003800000 */
        /* <DEDUP_REMOVED lines=35> */
[----:B------:R-:W-:Y:S01]  /*07b0*/  @!P6 IADD3 R18, PT, PT, -R18, RZ, RZ ;  /* 0x000000ff1212e210 */ /* 0x000fe20007ffe1ff */
[----:B0-----:R-:W-:Y:S01]  /*07c0*/  HFMA2 R10, -RZ, RZ, 0, 0 ;  /* 0x00000000ff0a7431 */ /* 0x001fe200000001ff */
[----:B------:R-:W-:Y:S01]  /*07d0*/  ISETP.NE.AND P6, PT, R6, RZ, PT ;  /* 0x000000ff0600720c */ /* 0x000fe20003fc5270 */
[----:B-1----:R-:W-:-:S12]  /*07e0*/  IMAD.MOV R0, RZ, RZ, -R11 ;  /* 0x000000ffff007224 */ /* 0x002fd800078e0a0b */
        /* <DEDUP_REMOVED lines=56> */
[----:B0-----:R-:W-:-:S04]  /*0b70*/  ISETP.NE.U32.AND P6, PT, R12, 0x1, PT ;  /* 0x000000010c00780c */ /* 0x001fc80003fc5070 */
[----:B------:R-:W-:Y:S01]  /*0b80*/  ISETP.NE.AND.EX P6, PT, R13, RZ, PT, P6 ;  /* 0x000000ff0d00720c */ /* 0x000fe20003fc5360 */
[----:B------:R-:W-:-:S03]  /*0b90*/  IMAD.MOV R13, RZ, RZ, -R10 ;  /* 0x000000ffff0d7224 */ /* 0x000fc600078e0a0a */
        /* <DEDUP_REMOVED lines=18> */
.L_x_1035:
[----:B------:R-:W-:Y:S05]  /*0cc0*/  BSYNC.RECONVERGENT B1 ;  /* 0x0000000000017941 */ /* 0x000fea0003800200 */
.L_x_1034:
[----:B------:R-:W-:Y:S04]  /*0cd0*/  BSSY.RECONVERGENT B1, `(.L_x_1036) ;  /* 0x0000076000017945 */ /* 0x000fe80003800200 */
        /* <DEDUP_REMOVED lines=14> */
[----:B-1----:R-:W-:-:S06]  /*0dc0*/  VIADD R10, R0, 0xffffffe ;  /* 0x0ffffffe000a7836 */ /* 0x002fcc0000000000 */
[----:B------:R1:W3:Y:S02]  /*0dd0*/  F2I.FTZ.U32.TRUNC.NTZ R11, R10 ;  /* 0x0000000a000b7305 */ /* 0x0002e4000021f000 */
[----:B-1----:R-:W-:Y:S01]  /*0de0*/  IMAD.MOV.U32 R10, RZ, RZ, RZ ;  /* 0x000000ffff0a7224 */ /* 0x002fe200078e00ff */
[----:B---3--:R-:W-:-:S05]  /*0df0*/  IADD3 R4, PT, PT, RZ, -R11, RZ ;  /* 0x8000000bff047210 */ /* 0x008fca0007ffe0ff */
[----:B------:R-:W-:Y:S01]  /*0e00*/  IMAD R9, R4, R17, RZ ;  /* 0x0000001104097224 */ /* 0x000fe200078e02ff */
[----:B------:R-:W-:-:S03]  /*0e10*/  IABS R4, R15 ;  /* 0x0000000f00047213 */ /* 0x000fc60000000000 */
[----:B------:R-:W-:Y:S02]  /*0e20*/  IMAD.HI.U32 R9, R11, R9, R10 ;  /* 0x000000090b097227 */ /* 0x000fe400078e000a */
[----:B------:R-:W1:Y:S04]  /*0e30*/  I2F.RP R10, R19 ;  /* 0x00000013000a7306 */ /* 0x000e680000209400 */
[----:B------:R-:W-:-:S04]  /*0e40*/  IMAD.HI.U32 R0, R9, R4, RZ ;  /* 0x0000000409007227 */ /* 0x000fc800078e00ff */
[----:B------:R-:W-:-:S04]  /*0e50*/  IMAD.MOV R9, RZ, RZ, -R0 ;  /* 0x000000ffff097224 */ /* 0x000fc800078e0a00 */
[C---:B------:R-:W-:Y:S01]  /*0e60*/  IMAD R4, R17.reuse, R9, R4 ;  /* 0x0000000911047224 */ /* 0x040fe200078e0204 */
[----:B-1----:R-:W1:Y:S04]  /*0e70*/  MUFU.RCP R10, R10 ;  /* 0x0000000a000a7308 */ /* 0x002e680000001000 */
[----:B------:R-:W-:-:S13]  /*0e80*/  ISETP.GT.U32.AND P6, PT, R17, R4, PT ;  /* 0x000000041100720c */ /* 0x000fda0003fc4070 */
[-C--:B------:R-:W-:Y:S01]  /*0e90*/  @!P6 IADD3 R4, PT, PT, R4, -R17.reuse, RZ ;  /* 0x800000110404e210 */ /* 0x080fe20007ffe0ff */
[----:B------:R-:W-:Y:S02]  /*0ea0*/  @!P6 VIADD R0, R0, 0x1 ;  /* 0x000000010000e836 */ /* 0x000fe40000000000 */
[----:B-1----:R-:W-:Y:S01]  /*0eb0*/  VIADD R9, R10, 0xffffffe ;  /* 0x0ffffffe0a097836 */ /* 0x002fe20000000000 */
[----:B------:R-:W-:Y:S02]  /*0ec0*/  ISETP.GE.U32.AND P2, PT, R4, R17, PT ;  /* 0x000000110400720c */ /* 0x000fe40003f46070 */
[----:B------:R-:W-:-:S03]  /*0ed0*/  LOP3.LUT R4, R15, R8, RZ, 0x3c, !PT ;  /* 0x000000080f047212 */ /* 0x000fc600078e3cff */
[----:B------:R-:W1:Y:S01]  /*0ee0*/  F2I.FTZ.U32.TRUNC.NTZ R9, R9 ;  /* 0x0000000900097305 */ /* 0x000e62000021f000 */
[----:B------:R-:W-:-:S07]  /*0ef0*/  ISETP.GE.AND P6, PT, R4, RZ, PT ;  /* 0x000000ff0400720c */ /* 0x000fce0003fc6270 */
[----:B------:R-:W-:Y:S02]  /*0f00*/  @P2 IADD3 R0, PT, PT, R0, 0x1, RZ ;  /* 0x0000000100002810 */ /* 0x000fe40007ffe0ff */
[----:B------:R-:W-:-:S03]  /*0f10*/  ISETP.NE.AND P2, PT, R8, RZ, PT ;  /* 0x000000ff0800720c */ /* 0x000fc60003f45270 */
[----:B------:R-:W-:Y:S01]  /*0f20*/  IMAD.MOV.U32 R6, RZ, RZ, R0 ;  /* 0x000000ffff067224 */ /* 0x000fe200078e0000 */
[----:B-1----:R-:W-:-:S03]  /*0f30*/  IADD3 R4, PT, PT, RZ, -R9, RZ ;  /* 0x80000009ff047210 */ /* 0x002fc60007ffe0ff */
[----:B------:R-:W-:Y:S02]  /*0f40*/  @!P6 IMAD.MOV R6, RZ, RZ, -R6 ;  /* 0x000000ffff06e224 */ /* 0x000fe400078e0a06 */
[----:B------:R-:W-:-:S04]  /*0f50*/  IMAD R17, R4, R19, RZ ;  /* 0x0000001304117224 */ /* 0x000fc800078e02ff */
[----:B------:R-:W-:-:S05]  /*0f60*/  @!P2 LOP3.LUT R6, RZ, R8, RZ, 0x33, !PT ;  /* 0x00000008ff06a212 */ /* 0x000fca00078e33ff */
[----:B------:R-:W-:-:S04]  /*0f70*/  IMAD.MOV R0, RZ, RZ, -R6 ;  /* 0x000000ffff007224 */ /* 0x000fc800078e0a06 */
[----:B------:R-:W-:Y:S02]  /*0f80*/  IMAD R11, R8, R0, R15 ;  /* 0x00000000080b7224 */ /* 0x000fe400078e020f */
[----:B------:R-:W-:-:S03]  /*0f90*/  IMAD.MOV.U32 R8, RZ, RZ, RZ ;  /* 0x000000ffff087224 */ /* 0x000fc600078e00ff */
[----:B------:R-:W-:Y:S01]  /*0fa0*/  IABS R4, R11 ;  /* 0x0000000b00047213 */ /* 0x000fe20000000000 */
[----:B------:R-:W-:-:S06]  /*0fb0*/  IMAD.HI.U32 R17, R9, R17, R8 ;  /* 0x0000001109117227 */ /* 0x000fcc00078e0008 */
[----:B------:R-:W-:Y:S01]  /*0fc0*/  IMAD.HI.U32 R0, R17, R4, RZ ;  /* 0x0000000411007227 */ /* 0x000fe200078e00ff */
[----:B--2---:R-:W-:-:S04]  /*0fd0*/  IABS R17, R14 ;  /* 0x0000000e00117213 */ /* 0x004fc80000000000 */
[----:B------:R-:W-:Y:S01]  /*0fe0*/  IADD3 R9, PT, PT, -R0, RZ, RZ ;  /* 0x000000ff00097210 */ /* 0x000fe20007ffe1ff */
[----:B------:R-:W1:Y:S04]  /*0ff0*/  I2F.RP R16, R17 ;  /* 0x0000001100107306 */ /* 0x000e680000209400 */
[----:B------:R-:W-:-:S05]  /*1000*/  IMAD R4, R19, R9, R4 ;  /* 0x0000000913047224 */ /* 0x000fca00078e0204 */
[----:B------:R-:W-:Y:S01]  /*1010*/  ISETP.GT.U32.AND P6, PT, R19, R4, PT ;  /* 0x000000041300720c */ /* 0x000fe20003fc4070 */
[----:B-1----:R-:W1:-:S12]  /*1020*/  MUFU.RCP R16, R16 ;  /* 0x0000001000107308 */ /* 0x002e580000001000 */
[----:B------:R-:W-:Y:S02]  /*1030*/  @!P6 IMAD.IADD R4, R4, 0x1, -R19 ;  /* 0x000000010404e824 */ /* 0x000fe400078e0a13 */
[----:B------:R-:W-:-:S03]  /*1040*/  @!P6 VIADD R0, R0, 0x1 ;  /* 0x000000010000e836 */ /* 0x000fc60000000000 */
[----:B------:R-:W-:Y:S02]  /*1050*/  ISETP.GE.U32.AND P2, PT, R4, R19, PT ;  /* 0x000000130400720c */ /* 0x000fe40003f46070 */
[----:B------:R-:W-:Y:S02]  /*1060*/  LOP3.LUT R4, R11, R12, RZ, 0x3c, !PT ;  /* 0x0000000c0b047212 */ /* 0x000fe400078e3cff */
[----:B-1----:R-:W-:Y:S02]  /*1070*/  IADD3 R8, PT, PT, R16, 0xffffffe, RZ ;  /* 0x0ffffffe10087810 */ /* 0x002fe40007ffe0ff */
[----:B------:R-:W-:Y:S02]  /*1080*/  ISETP.GE.AND P6, PT, R4, RZ, PT ;  /* 0x000000ff0400720c */ /* 0x000fe40003fc6270 */
[----:B------:R1:W2:Y:S05]  /*1090*/  F2I.FTZ.U32.TRUNC.NTZ R9, R8 ;  /* 0x0000000800097305 */ /* 0x0002aa000021f000 */
[----:B------:R-:W-:Y:S01]  /*10a0*/  @P2 VIADD R0, R0, 0x1 ;  /* 0x0000000100002836 */ /* 0x000fe20000000000 */
[----:B------:R-:W-:-:S03]  /*10b0*/  ISETP.NE.AND P2, PT, R12, RZ, PT ;  /* 0x000000ff0c00720c */ /* 0x000fc60003f45270 */
[----:B------:R-:W-:Y:S01]  /*10c0*/  IMAD.MOV.U32 R10, RZ, RZ, R0 ;  /* 0x000000ffff0a7224 */ /* 0x000fe200078e0000 */
[----:B-1----:R-:W-:-:S04]  /*10d0*/  MOV R8, RZ ;  /* 0x000000ff00087202 */ /* 0x002fc80000000f00 */
[----:B------:R-:W-:Y:S01]  /*10e0*/  @!P6 IADD3 R10, PT, PT, -R10, RZ, RZ ;  /* 0x000000ff0a0ae210 */ /* 0x000fe20007ffe1ff */
[----:B--2---:R-:W-:Y:S01]  /*10f0*/  IMAD.MOV R4, RZ, RZ, -R9 ;  /* 0x000000ffff047224 */ /* 0x004fe200078e0a09 */
[----:B0-----:R-:W-:-:S03]  /*1100*/  ISETP.NE.U32.AND P6, PT, R20, 0x1, PT ;  /* 0x000000011400780c */ /* 0x001fc60003fc5070 */
[----:B------:R-:W-:Y:S01]  /*1110*/  @!P2 LOP3.LUT R10, RZ, R12, RZ, 0x33, !PT ;  /* 0x0000000cff0aa212 */ /* 0x000fe200078e33ff */
[----:B------:R-:W-:Y:S01]  /*1120*/  IMAD R19, R4, R17, RZ ;  /* 0x0000001104137224 */ /* 0x000fe200078e02ff */
[----:B------:R-:W-:-:S03]  /*1130*/  ISETP.NE.AND.EX P6, PT, R21, RZ, PT, P6 ;  /* 0x000000ff1500720c */ /* 0x000fc60003fc5360 */
[----:B------:R-:W-:Y:S01]  /*1140*/  IMAD.MOV R0, RZ, RZ, -R10 ;  /* 0x000000ffff007224 */ /* 0x000fe200078e0a0a */
        /* <DEDUP_REMOVED lines=10> */
[----:B------:R-:W-:Y:S01]  /*11f0*/  @!P2 IMAD.IADD R4, R4, 0x1, -R17 ;  /* 0x000000010404a824 */ /* 0x000fe200078e0a11 */
[----:B------:R-:W-:-:S04]  /*1200*/  @!P2 IADD3 R0, PT, PT, R0, 0x1, RZ ;  /* 0x000000010000a810 */ /* 0x000fc80007ffe0ff */
[----:B------:R-:W-:Y:S02]  /*1210*/  ISETP.GE.U32.AND P6, PT, R4, R17, PT ;  /* 0x000000110400720c */ /* 0x000fe40003fc6070 */
[----:B------:R-:W-:Y:S01]  /*1220*/  LOP3.LUT R4, R11, R14, RZ, 0x3c, !PT ;  /* 0x0000000e0b047212 */ /* 0x000fe200078e3cff */
[----:B------:R-:W2:Y:S03]  /*1230*/  LDC.64 R16, c[0x0][0x3a8] ;  /* 0x0000ea00ff107b82 */ /* 0x000ea60000000a00 */
[----:B------:R-:W-:-:S07]  /*1240*/  ISETP.GE.AND P2, PT, R4, RZ, PT ;  /* 0x000000ff0400720c */ /* 0x000fce0003f46270 */
[----:B------:R-:W-:Y:S01]  /*1250*/  @P6 VIADD R0, R0, 0x1 ;  /* 0x0000000100006836 */ /* 0x000fe20000000000 */
[----:B------:R-:W-:-:S05]  /*1260*/  ISETP.NE.AND P6, PT, R14, RZ, PT ;  /* 0x000000ff0e00720c */ /* 0x000fca0003fc5270 */
[----:B------:R-:W-:Y:S01]  /*1270*/  @!P2 IMAD.MOV R0, RZ, RZ, -R0 ;  /* 0x000000ffff00a224 */ /* 0x000fe200078e0a00 */
[----:B0-----:R-:W-:-:S04]  /*1280*/  ISETP.NE.U32.AND P2, PT, R18, 0x1, PT ;  /* 0x000000011200780c */ /* 0x001fc80003f45070 */
[----:B------:R-:W-:-:S03]  /*1290*/  ISETP.NE.AND.EX P2, PT, R19, RZ, PT, P2 ;  /* 0x000000ff1300720c */ /* 0x000fc60003f45320 */
[----:B------:R-:W-:Y:S02]  /*12a0*/  @!P6 LOP3.LUT R0, RZ, R14, RZ, 0x33, !PT ;  /* 0x0000000eff00e212 */ /* 0x000fe400078e33ff */
[----:B-1----:R-:W-:Y:S02]  /*12b0*/  ISETP.NE.U32.AND P6, PT, R8, 0x1, PT ;  /* 0x000000010800780c */ /* 0x002fe40003fc5070 */
[----:B------:R-:W-:Y:S02]  /*12c0*/  IADD3 R4, PT, PT, -R0, RZ, RZ ;  /* 0x000000ff00047210 */ /* 0x000fe40007ffe1ff */
[----:B------:R-:W-:Y:S02]  /*12d0*/  SEL R8, R10, RZ, P2 ;  /* 0x000000ff0a087207 */ /* 0x000fe40001000000 */
[----:B--2---:R-:W-:Y:S01]  /*12e0*/  ISETP.NE.U32.AND P2, PT, R16, 0x1, PT ;  /* 0x000000011000780c */ /* 0x004fe20003f45070 */
[----:B------:R-:W-:Y:S01]  /*12f0*/  IMAD R4, R14, R4, R11 ;  /* 0x000000040e047224 */ /* 0x000fe200078e020b */
[----:B------:R-:W-:Y:S01]  /*1300*/  ISETP.NE.AND.EX P6, PT, R9, RZ, PT, P6 ;  /* 0x000000ff0900720c */ /* 0x000fe20003fc5360 */
[----:B------:R-:W-:Y:S01]  /*1310*/  IMAD R9, R6, UR36, RZ ;  /* 0x0000002406097c24 */ /* 0x000fe2000f8e02ff */
        /* <DEDUP_REMOVED lines=17> */
.L_x_1037:
[----:B------:R-:W-:Y:S05]  /*1430*/  BSYNC.RECONVERGENT B1 ;  /* 0x0000000000017941 */ /* 0x000fea0003800200 */
.L_x_1036:
        /* <DEDUP_REMOVED lines=17> */
[----:B---3--:R-:W-:-:S06]  /*1550*/  VIADD R8, R0, 0xffffffe ;  /* 0x0ffffffe00087836 */ /* 0x008fcc0000000000 */
[----:B------:R3:W4:Y:S02]  /*1560*/  F2I.FTZ.U32.TRUNC.NTZ R9, R8 ;  /* 0x0000000800097305 */ /* 0x000724000021f000 */
[----:B---3--:R-:W-:Y:S01]  /*1570*/  IMAD.MOV.U32 R8, RZ, RZ, RZ ;  /* 0x000000ffff087224 */ /* 0x008fe200078e00ff */
[----:B----4-:R-:W-:-:S05]  /*1580*/  IADD3 R4, PT, PT, RZ, -R9, RZ ;  /* 0x80000009ff047210 */ /* 0x010fca0007ffe0ff */
        /* <DEDUP_REMOVED lines=9> */
[-C--:B------:R-:W-:Y:S01]  /*1620*/  @!P6 IADD3 R4, PT, PT, R4, -R15.reuse, RZ ;  /* 0x8000000f0404e210 */ /* 0x080fe20007ffe0ff */
[----:B------:R-:W-:Y:S01]  /*1630*/  @!P6 VIADD R0, R0, 0x1 ;  /* 0x000000010000e836 */ /* 0x000fe20000000000 */
[----:B------:R-:W-:Y:S01]  /*1640*/  ISETP.NE.AND P6, PT, R6, RZ, PT ;  /* 0x000000ff0600720c */ /* 0x000fe20003fc5270 */
[----:B---3--:R-:W-:Y:S01]  /*1650*/  VIADD R7, R9, 0xffffffe ;  /* 0x0ffffffe09077836 */ /* 0x008fe20000000000 */
[----:B------:R-:W-:Y:S02]  /*1660*/  ISETP.GE.U32.AND P2, PT, R4, R15, PT ;  /* 0x0000000f0400720c */ /* 0x000fe40003f46070 */
[----:B------:R-:W-:-:S03]  /*1670*/  LOP3.LUT R4, R11, R6, RZ, 0x3c, !PT ;  /* 0x000000060b047212 */ /* 0x000fc600078e3cff */
[----:B------:R-:W3:Y:S01]  /*1680*/  F2I.FTZ.U32.TRUNC.NTZ R7, R7 ;  /* 0x0000000700077305 */ /* 0x000ee2000021f000 */
[----:B------:R-:W-:-:S07]  /*1690*/  ISETP.GE.AND P1, PT, R4, RZ, PT ;  /* 0x000000ff0400720c */ /* 0x000fce0003f26270 */
[----:B------:R-:W-:-:S05]  /*16a0*/  @P2 IADD3 R0, PT, PT, R0, 0x1, RZ ;  /* 0x0000000100002810 */ /* 0x000fca0007ffe0ff */
[----:B------:R-:W-:Y:S01]  /*16b0*/  IMAD.MOV.U32 R8, RZ, RZ, R0 ;  /* 0x000000ffff087224 */ /* 0x000fe200078e0000 */
[----:B---3--:R-:W-:-:S03]  /*16c0*/  IADD3 R4, PT, PT, RZ, -R7, RZ ;  /* 0x80000007ff047210 */ /* 0x008fc60007ffe0ff */
[----:B------:R-:W-:Y:S01]  /*16d0*/  @!P1 IMAD.MOV R8, RZ, RZ, -R8 ;  /* 0x000000ffff089224 */ /* 0x000fe200078e0a08 */
[----:B------:R-:W-:Y:S01]  /*16e0*/  @!P6 LOP3.LUT R8, RZ, R6, RZ, 0x33, !PT ;  /* 0x00000006ff08e212 */ /* 0x000fe200078e33ff */
[----:B------:R-:W-:-:S04]  /*16f0*/  IMAD R15, R4, R17, RZ ;  /* 0x00000011040f7224 */ /* 0x000fc800078e02ff */
[----:B------:R-:W-:-:S04]  /*1700*/  IMAD.MOV R0, RZ, RZ, -R8 ;  /* 0x000000ffff007224 */ /* 0x000fc800078e0a08 */
[----:B------:R-:W-:Y:S02]  /*1710*/  IMAD R9, R6, R0, R11 ;  /* 0x0000000006097224 */ /* 0x000fe400078e020b */
[----:B------:R-:W-:-:S03]  /*1720*/  IMAD.MOV.U32 R6, RZ, RZ, RZ ;  /* 0x000000ffff067224 */ /* 0x000fc600078e00ff */
[----:B------:R-:W-:Y:S01]  /*1730*/  IABS R4, R9 ;  /* 0x0000000900047213 */ /* 0x000fe20000000000 */
[----:B------:R-:W-:Y:S01]  /*1740*/  IMAD.HI.U32 R15, R7, R15, R6 ;  /* 0x0000000f070f7227 */ /* 0x000fe200078e0006 */
[----:B--2---:R-:W-:-:S05]  /*1750*/  IABS R6, R14 ;  /* 0x0000000e00067213 */ /* 0x004fca0000000000 */
        /* <DEDUP_REMOVED lines=11> */
[----:B------:R-:W-:Y:S02]  /*1810*/  LOP3.LUT R4, R9, R12, RZ, 0x3c, !PT ;  /* 0x0000000c09047212 */ /* 0x000fe400078e3cff */
[----:B--2---:R-:W-:Y:S02]  /*1820*/  IADD3 R6, PT, PT, R16, 0xffffffe, RZ ;  /* 0x0ffffffe10067810 */ /* 0x004fe40007ffe0ff */
[----:B------:R-:W-:-:S02]  /*1830*/  ISETP.GE.AND P1, PT, R4, RZ, PT ;  /* 0x000000ff0400720c */ /* 0x000fc40003f26270 */
[----:B------:R2:W3:Y:S05]  /*1840*/  F2I.FTZ.U32.TRUNC.NTZ R7, R6 ;  /* 0x0000000600077305 */ /* 0x0004ea000021f000 */
[----:B------:R-:W-:-:S05]  /*1850*/  @P2 VIADD R0, R0, 0x1 ;  /* 0x0000000100002836 */ /* 0x000fca0000000000 */
[----:B------:R-:W-:Y:S01]  /*1860*/  MOV R10, R0 ;  /* 0x00000000000a7202 */ /* 0x000fe20000000f00 */
[----:B--2---:R-:W-:-:S04]  /*1870*/  IMAD.MOV.U32 R6, RZ, RZ, RZ ;  /* 0x000000ffff067224 */ /* 0x004fc800078e00ff */
[----:B------:R-:W-:Y:S01]  /*1880*/  @!P1 IMAD.MOV R10, RZ, RZ, -R10 ;  /* 0x000000ffff0a9224 */ /* 0x000fe200078e0a0a */
[----:B------:R-:W-:Y:S01]  /*1890*/  @!P6 LOP3.LUT R10, RZ, R12, RZ, 0x33, !PT ;  /* 0x0000000cff0ae212 */ /* 0x000fe200078e33ff */
[----:B---3--:R-:W-:-:S03]  /*18a0*/  IMAD.MOV R4, RZ, RZ, -R7 ;  /* 0x000000ffff047224 */ /* 0x008fc600078e0a07 */
[----:B------:R-:W-:Y:S01]  /*18b0*/  IADD3 R0, PT, PT, -R10, RZ, RZ ;  /* 0x000000ff0a007210 */ /* 0x000fe20007ffe1ff */
[----:B------:R-:W-:-:S04]  /*18c0*/  IMAD R17, R4, R15, RZ ;  /* 0x0000000f04117224 */ /* 0x000fc800078e02ff */
[----:B------:R-:W-:Y:S02]  /*18d0*/  IMAD R9, R12, R0, R9 ;  /* 0x000000000c097224 */ /* 0x000fe400078e0209 */
[----:B------:R-:W-:-:S03]  /*18e0*/  IMAD.HI.U32 R17, R7, R17, R6 ;  /* 0x0000001107117227 */ /* 0x000fc600078e0006 */
[----:B------:R-:W-:-:S05]  /*18f0*/  IABS R4, R9 ;  /* 0x0000000900047213 */ /* 0x000fca0000000000 */
[----:B------:R-:W-:Y:S02]  /*1900*/  IMAD.HI.U32 R0, R17, R4, RZ ;  /* 0x0000000411007227 */ /* 0x000fe400078e00ff */
[----:B------:R-:W2:Y:S02]  /*1910*/  LDC.64 R16, c[0x0][0x3a8] ;  /* 0x0000ea00ff107b82 */ /* 0x000ea40000000a00 */
[----:B------:R-:W-:-:S04]  /*1920*/  IMAD.MOV R7, RZ, RZ, -R0 ;  /* 0x000000ffff077224 */ /* 0x000fc800078e0a00 */
[C---:B------:R-:W-:Y:S02]  /*1930*/  IMAD R4, R15.reuse, R7, R4 ;  /* 0x000000070f047224 */ /* 0x040fe400078e0204 */
[----:B------:R-:W3:Y:S03]  /*1940*/  LDC.64 R6, c[0x0][0x3a0] ;  /* 0x0000e800ff067b82 */ /* 0x000ee60000000a00 */
[----:B------:R-:W-:-:S13]  /*1950*/  ISETP.GT.U32.AND P6, PT, R15, R4, PT ;  /* 0x000000040f00720c */ /* 0x000fda0003fc4070 */
[-C--:B------:R-:W-:Y:S01]  /*1960*/  @!P6 IADD3 R4, PT, PT, R4, -R15.reuse, RZ ;  /* 0x8000000f0404e210 */ /* 0x080fe20007ffe0ff */
[----:B------:R-:W-:Y:S01]  /*1970*/  @!P6 VIADD R0, R0, 0x1 ;  /* 0x000000010000e836 */ /* 0x000fe20000000000 */
[----:B------:R-:W-:Y:S02]  /*1980*/  ISETP.NE.AND P6, PT, R14, RZ, PT ;  /* 0x000000ff0e00720c */ /* 0x000fe40003fc5270 */
[----:B------:R-:W-:Y:S02]  /*1990*/  ISETP.GE.U32.AND P1, PT, R4, R15, PT ;  /* 0x0000000f0400720c */ /* 0x000fe40003f26070 */
[----:B------:R-:W-:-:S04]  /*19a0*/  LOP3.LUT R4, R9, R14, RZ, 0x3c, !PT ;  /* 0x0000000e09047212 */ /* 0x000fc800078e3cff */
[----:B------:R-:W-:-:S07]  /*19b0*/  ISETP.GE.AND P2, PT, R4, RZ, PT ;  /* 0x000000ff0400720c */ /* 0x000fce0003f46270 */
[----:B------:R-:W-:Y:S01]  /*19c0*/  @P1 VIADD R0, R0, 0x1 ;  /* 0x0000000100001836 */ /* 0x000fe20000000000 */
[----:B0-----:R-:W-:-:S04]  /*19d0*/  ISETP.NE.U32.AND P1, PT, R20, 0x1, PT ;  /* 0x000000011400780c */ /* 0x001fc80003f25070 */
[----:B------:R-:W-:Y:S02]  /*19e0*/  ISETP.NE.AND.EX P1, PT, R21, RZ, PT, P1 ;  /* 0x000000ff1500720c */ /* 0x000fe40003f25310 */
[----:B------:R-:W-:Y:S02]  /*19f0*/  @!P2 IADD3 R0, PT, PT, -R0, RZ, RZ ;  /* 0x000000ff0000a210 */ /* 0x000fe40007ffe1ff */
        /* <DEDUP_REMOVED lines=28> */
.L_x_1039:
[----:B------:R-:W-:Y:S05]  /*1bc0*/  BSYNC.RECONVERGENT B1 ;  /* 0x0000000000017941 */ /* 0x000fea0003800200 */
.L_x_1038:
        /* <DEDUP_REMOVED lines=18> */
[----:B---3--:R-:W-:-:S06]  /*1cf0*/  IADD3 R6, PT, PT, R0, 0xffffffe, RZ ;  /* 0x0ffffffe00067810 */ /* 0x008fcc0007ffe0ff */
[----:B------:R3:W5:Y:S02]  /*1d00*/  F2I.FTZ.U32.TRUNC.NTZ R7, R6 ;  /* 0x0000000600077305 */ /* 0x000764000021f000 */
[----:B---3--:R-:W-:Y:S02]  /*1d10*/  IMAD.MOV.U32 R6, RZ, RZ, RZ ;  /* 0x000000ffff067224 */ /* 0x008fe400078e00ff */
[----:B-----5:R-:W-:-:S04]  /*1d20*/  IMAD.MOV R4, RZ, RZ, -R7 ;  /* 0x000000ffff047224 */ /* 0x020fc800078e0a07 */
        /* <DEDUP_REMOVED lines=10> */
[----:B------:R-:W-:Y:S02]  /*1dd0*/  @!P2 IADD3 R0, PT, PT, R0, 0x1, RZ ;  /* 0x000000010000a810 */ /* 0x000fe40007ffe0ff */
[----:B------:R-:W-:Y:S02]  /*1de0*/  ISETP.NE.AND P2, PT, R8, RZ, PT ;  /* 0x000000ff0800720c */ /* 0x000fe40003f45270 */
[----:B------:R-:W-:Y:S02]  /*1df0*/  ISETP.GE.U32.AND P1, PT, R4, R11, PT ;  /* 0x0000000b0400720c */ /* 0x000fe40003f26070 */
[----:B------:R-:W-:-:S04]  /*1e00*/  LOP3.LUT R4, R9, R8, RZ, 0x3c, !PT ;  /* 0x0000000809047212 */ /* 0x000fc800078e3cff */
[----:B------:R-:W-:Y:S01]  /*1e10*/  ISETP.GE.AND P3, PT, R4, RZ, PT ;  /* 0x000000ff0400720c */ /* 0x000fe20003f66270 */
[----:B---3--:R-:W-:-:S04]  /*1e20*/  VIADD R4, R7, 0xffffffe ;  /* 0x0ffffffe07047836 */ /* 0x008fc80000000000 */
[----:B------:R3:W5:Y:S02]  /*1e30*/  F2I.FTZ.U32.TRUNC.NTZ R5, R4 ;  /* 0x0000000400057305 */ /* 0x000764000021f000 */
[----:B------:R-:W-:-:S04]  /*1e40*/  @P1 VIADD R0, R0, 0x1 ;  /* 0x0000000100001836 */ /* 0x000fc80000000000 */
[----:B------:R-:W-:Y:S02]  /*1e50*/  IMAD.MOV.U32 R6, RZ, RZ, R0 ;  /* 0x000000ffff067224 */ /* 0x000fe400078e0000 */
[----:B---3--:R-:W-:-:S03]  /*1e60*/  HFMA2 R4, -RZ, RZ, 0, 0 ;  /* 0x00000000ff047431 */ /* 0x008fc600000001ff */
[----:B------:R-:W-:Y:S02]  /*1e70*/  @!P3 IADD3 R6, PT, PT, -R6, RZ, RZ ;  /* 0x000000ff0606b210 */ /* 0x000fe40007ffe1ff */
[----:B------:R-:W-:Y:S01]  /*1e80*/  @!P2 LOP3.LUT R6, RZ, R8, RZ, 0x33, !PT ;  /* 0x00000008ff06a212 */ /* 0x000fe200078e33ff */
[----:B-----5:R-:W-:-:S04]  /*1e90*/  IMAD.MOV R12, RZ, RZ, -R5 ;  /* 0x000000ffff0c7224 */ /* 0x020fc800078e0a05 */
[----:B------:R-:W-:Y:S02]  /*1ea0*/  IMAD.MOV R0, RZ, RZ, -R6 ;  /* 0x000000ffff007224 */ /* 0x000fe400078e0a06 */
[----:B------:R-:W-:Y:S02]  /*1eb0*/  IMAD R11, R12, R15, RZ ;  /* 0x0000000f0c0b7224 */ /* 0x000fe400078e02ff */
[----:B------:R-:W-:Y:S02]  /*1ec0*/  IMAD R7, R8, R0, R9 ;  /* 0x0000000008077224 */ /* 0x000fe400078e0209 */
[----:B------:R-:W-:Y:S01]  /*1ed0*/  IMAD.HI.U32 R11, R5, R11, R4 ;  /* 0x0000000b050b7227 */ /* 0x000fe200078e0004 */
[----:B--2---:R-:W-:Y:S02]  /*1ee0*/  IABS R5, R17 ;  /* 0x0000001100057213 */ /* 0x004fe40000000000 */
[----:B------:R-:W-:-:S05]  /*1ef0*/  IABS R0, R7 ;  /* 0x0000000700007213 */ /* 0x000fca0000000000 */
[----:B------:R-:W-:-:S04]  /*1f00*/  IMAD.MOV.U32 R4, RZ, RZ, R0 ;  /* 0x000000ffff047224 */ /* 0x000fc800078e0000 */
[----:B------:R-:W-:-:S04]  /*1f10*/  IMAD.HI.U32 R0, R11, R4, RZ ;  /* 0x000000040b007227 */ /* 0x000fc800078e00ff */
[----:B------:R-:W-:Y:S01]  /*1f20*/  IMAD.MOV.U32 R11, RZ, RZ, R5 ;  /* 0x000000ffff0b7224 */ /* 0x000fe200078e0005 */
[----:B------:R-:W-:-:S03]  /*1f30*/  IADD3 R5, PT, PT, -R0, RZ, RZ ;  /* 0x000000ff00057210 */ /* 0x000fc60007ffe1ff */
[----:B------:R-:W2:Y:S02]  /*1f40*/  I2F.RP R12, R11 ;  /* 0x0000000b000c7306 */ /* 0x000ea40000209400 */
[----:B------:R-:W-:-:S05]  /*1f50*/  IMAD R4, R15, R5, R4 ;  /* 0x000000050f047224 */ /* 0x000fca00078e0204 */
[----:B------:R-:W-:Y:S01]  /*1f60*/  ISETP.GT.U32.AND P2, PT, R15, R4, PT ;  /* 0x000000040f00720c */ /* 0x000fe20003f44070 */
[----:B--2---:R-:W2:-:S12]  /*1f70*/  MUFU.RCP R12, R12 ;  /* 0x0000000c000c7308 */ /* 0x004e980000001000 */
[----:B------:R-:W-:Y:S01]  /*1f80*/  @!P2 IMAD.IADD R4, R4, 0x1, -R15 ;  /* 0x000000010404a824 */ /* 0x000fe200078e0a0f */
[----:B------:R-:W-:Y:S02]  /*1f90*/  @!P2 IADD3 R0, PT, PT, R0, 0x1, RZ ;  /* 0x000000010000a810 */ /* 0x000fe40007ffe0ff */
[----:B------:R-:W-:Y:S02]  /*1fa0*/  ISETP.NE.AND P2, PT, R10, RZ, PT ;  /* 0x000000ff0a00720c */ /* 0x000fe40003f45270 */
[----:B------:R-:W-:Y:S02]  /*1fb0*/  ISETP.GE.U32.AND P1, PT, R4, R15, PT ;  /* 0x0000000f0400720c */ /* 0x000fe40003f26070 */
[----:B------:R-:W-:Y:S01]  /*1fc0*/  LOP3.LUT R4, R7, R10, RZ, 0x3c, !PT ;  /* 0x0000000a07047212 */ /* 0x000fe200078e3cff */
[----:B------:R-:W3:Y:S03]  /*1fd0*/  LDC.64 R14, c[0x0][0x3a8] ;  /* 0x0000ea00ff0e7b82 */ /* 0x000ee60000000a00 */
[----:B------:R-:W-:Y:S01]  /*1fe0*/  ISETP.GE.AND P3, PT, R4, RZ, PT ;  /* 0x000000ff0400720c */ /* 0x000fe20003f66270 */
[----:B--2---:R-:W-:-:S06]  /*1ff0*/  VIADD R5, R12, 0xffffffe ;  /* 0x0ffffffe0c057836 */ /* 0x004fcc0000000000 */
[----:B------:R-:W-:Y:S01]  /*2000*/  @P1 VIADD R0, R0, 0x1 ;  /* 0x0000000100001836 */ /* 0x000fe20000000000 */
[----:B------:R-:W2:Y:S03]  /*2010*/  F2I.FTZ.U32.TRUNC.NTZ R5, R5 ;  /* 0x0000000500057305 */ /* 0x000ea6000021f000 */
[----:B------:R-:W-:-:S05]  /*2020*/  IMAD.MOV.U32 R8, RZ, RZ, R0 ;  /* 0x000000ffff087224 */ /* 0x000fca00078e0000 */
[----:B------:R-:W-:Y:S02]  /*2030*/  @!P3 IADD3 R8, PT, PT, -R8, RZ, RZ ;  /* 0x000000ff0808b210 */ /* 0x000fe40007ffe1ff */
[----:B------:R-:W-:-:S05]  /*2040*/  @!P2 LOP3.LUT R8, RZ, R10, RZ, 0x33, !PT ;  /* 0x0000000aff08a212 */ /* 0x000fca00078e33ff */
[----:B------:R-:W-:Y:S02]  /*2050*/  IMAD.MOV R0, RZ, RZ, -R8 ;  /* 0x000000ffff007224 */ /* 0x000fe400078e0a08 */
[----:B--2---:R-:W-:Y:S02]  /*2060*/  IMAD.MOV R4, RZ, RZ, -R5 ;  /* 0x000000ffff047224 */ /* 0x004fe400078e0a05 */
[----:B------:R-:W-:Y:S02]  /*2070*/  IMAD R10, R10, R0, R7 ;  /* 0x000000000a0a7224 */ /* 0x000fe400078e0207 */
[----:B------:R-:W-:Y:S01]  /*2080*/  IMAD R7, R4, R11, RZ ;  /* 0x0000000b04077224 */ /* 0x000fe200078e02ff */
[----:B------:R-:W-:Y:S02]  /*2090*/  MOV R4, RZ ;  /* 0x000000ff00047202 */ /* 0x000fe40000000f00 */
[----:B------:R-:W-:-:S03]  /*20a0*/  IABS R0, R10 ;  /* 0x0000000a00007213 */ /* 0x000fc60000000000 */
[----:B------:R-:W-:-:S04]  /*20b0*/  IMAD.HI.U32 R7, R5, R7, R4 ;  /* 0x0000000705077227 */ /* 0x000fc800078e0004 */
[----:B------:R-:W-:-:S04]  /*20c0*/  IMAD.MOV.U32 R4, RZ, RZ, R0 ;  /* 0x000000ffff047224 */ /* 0x000fc800078e0000 */
        /* <DEDUP_REMOVED lines=42> */
.L_x_1041:
[----:B------:R-:W-:Y:S05]  /*2370*/  BSYNC.RECONVERGENT B1 ;  /* 0x0000000000017941 */ /* 0x000fea0003800200 */
.L_x_1040:
[-C--:B------:R-:W-:Y:S01]  /*2380*/  ISETP.GE.AND.EX P5, PT, RZ, R3.reuse, PT, P5 ;  /* 0x00000003ff00720c */ /* 0x080fe20003fa6350 */
[----:B------:R-:W-:Y:S01]  /*2390*/  BSSY.RECONVERGENT B1, `(.L_x_1042) ;  /* 0x000007f000017945 */ /* 0x000fe20003800200 */
[-C--:B------:R-:W-:Y:S01]  /*23a0*/  ISETP.GE.U32.AND P3, PT, R51, R2.reuse, PT ;  /* 0x000000023300720c */ /* 0x080fe20003f66070 */
[----:B------:R-:W-:Y:S01]  /*23b0*/  IMAD.MOV.U32 R58, RZ, RZ, -0x800000 ;  /* 0xff800000ff3a7424 */ /* 0x000fe200078e00ff */
[-C--:B------:R-:W-:Y:S02]  /*23c0*/  ISETP.GE.U32.AND P2, PT, R53, R2.reuse, PT ;  /* 0x000000023500720c */ /* 0x080fe40003f46070 */
[-C--:B------:R-:W-:Y:S02]  /*23d0*/  ISETP.GE.U32.AND P1, PT, R55, R2.reuse, PT ;  /* 0x000000023700720c */ /* 0x080fe40003f26070 */
[----:B------:R-:W-:Y:S02]  /*23e0*/  ISETP.GE.U32.AND P6, PT, R57, R2, PT ;  /* 0x000000023900720c */ /* 0x000fe40003fc6070 */
[----:B------:R-:W-:-:S03]  /*23f0*/  ISETP.GE.AND.EX P4, PT, RZ, R3, PT, P4 ;  /* 0x00000003ff00720c */ /* 0x000fc60003f86340 */
        /* <DEDUP_REMOVED lines=15> */
[----:B--2---:R-:W-:-:S06]  /*24f0*/  IADD3 R5, PT, PT, R0, 0xffffffe, RZ ;  /* 0x0ffffffe00057810 */ /* 0x004fcc0007ffe0ff */
[----:B------:R-:W2:Y:S02]  /*2500*/  F2I.FTZ.U32.TRUNC.NTZ R5, R5 ;  /* 0x0000000500057305 */ /* 0x000ea4000021f000 */
[----:B--2---:R-:W-:-:S04]  /*2510*/  IMAD.MOV R4, RZ, RZ, -R5 ;  /* 0x000000ffff047224 */ /* 0x004fc800078e0a05 */
[----:B------:R-:W-:Y:S02]  /*2520*/  IMAD R11, R4, R7, RZ ;  /* 0x00000007040b7224 */ /* 0x000fe400078e02ff */
[----:B------:R-:W-:-:S04]  /*2530*/  IMAD.MOV.U32 R4, RZ, RZ, RZ ;  /* 0x000000ffff047224 */ /* 0x000fc800078e00ff */
[----:B------:R-:W-:Y:S01]  /*2540*/  IMAD.HI.U32 R11, R5, R11, R4 ;  /* 0x0000000b050b7227 */ /* 0x000fe200078e0004 */
[----:B------:R-:W-:-:S05]  /*2550*/  MOV R4, R6 ;  /* 0x0000000600047202 */ /* 0x000fca0000000f00 */
[----:B------:R-:W-:Y:S01]  /*2560*/  IMAD.HI.U32 R0, R11, R4, RZ ;  /* 0x000000040b007227 */ /* 0x000fe200078e00ff */
[----:B-1----:R-:W-:-:S03]  /*2570*/  IABS R11, R10 ;  /* 0x0000000a000b7213 */ /* 0x002fc60000000000 */
[----:B------:R-:W-:Y:S01]  /*2580*/  IMAD.MOV R5, RZ, RZ, -R0 ;  /* 0x000000ffff057224 */ /* 0x000fe200078e0a00 */
[----:B------:R-:W1:Y:S03]  /*2590*/  I2F.RP R12, R11 ;  /* 0x0000000b000c7306 */ /* 0x000e660000209400 */
[----:B------:R-:W-:-:S05]  /*25a0*/  IMAD R4, R7, R5, R4 ;  /* 0x0000000507047224 */ /* 0x000fca00078e0204 */
[----:B------:R-:W-:Y:S01]  /*25b0*/  ISETP.GT.U32.AND P5, PT, R7, R4, PT ;  /* 0x000000040700720c */ /* 0x000fe20003fa4070 */
[----:B-1----:R-:W1:-:S12]  /*25c0*/  MUFU.RCP R12, R12 ;  /* 0x0000000c000c7308 */ /* 0x002e580000001000 */
        /* <DEDUP_REMOVED lines=8> */
[----:B------:R1:W2:Y:S07]  /*2650*/  F2I.FTZ.U32.TRUNC.NTZ R5, R4 ;  /* 0x0000000400057305 */ /* 0x0002ae000021f000 */
[----:B------:R-:W-:Y:S01]  /*2660*/  @!P5 IMAD.MOV R6, RZ, RZ, -R6 ;  /* 0x000000ffff06d224 */ /* 0x000fe200078e0a06 */
[----:B------:R-:W-:Y:S01]  /*2670*/  ISETP.NE.AND P5, PT, R8, RZ, PT ;  /* 0x000000ff0800720c */ /* 0x000fe20003fa5270 */
[----:B-1----:R-:W-:Y:S02]  /*2680*/  IMAD.MOV.U32 R4, RZ, RZ, RZ ;  /* 0x000000ffff047224 */ /* 0x002fe400078e00ff */
[----:B--2---:R-:W-:-:S04]  /*2690*/  IMAD.MOV R12, RZ, RZ, -R5 ;  /* 0x000000ffff0c7224 */ /* 0x004fc800078e0a05 */
[----:B------:R-:W-:-:S06]  /*26a0*/  IMAD R15, R12, R11, RZ ;  /* 0x0000000b0c0f7224 */ /* 0x000fcc00078e02ff */
[----:B------:R-:W-:Y:S01]  /*26b0*/  @!P5 LOP3.LUT R6, RZ, R8, RZ, 0x33, !PT ;  /* 0x00000008ff06d212 */ /* 0x000fe200078e33ff */
[----:B------:R-:W1:Y:S01]  /*26c0*/  I2F.RP R12, R21 ;  /* 0x00000015000c7306 */ /* 0x000e620000209400 */
[----:B------:R-:W-:Y:S02]  /*26d0*/  IMAD.HI.U32 R15, R5, R15, R4 ;  /* 0x0000000f050f7227 */ /* 0x000fe400078e0004 */
[----:B------:R-:W-:-:S05]  /*26e0*/  IADD3 R0, PT, PT, -R6, RZ, RZ ;  /* 0x000000ff06007210 */ /* 0x000fca0007ffe1ff */
[----:B------:R-:W-:-:S05]  /*26f0*/  IMAD R7, R8, R0, R9 ;  /* 0x0000000008077224 */ /* 0x000fca00078e0209 */
[----:B------:R-:W-:Y:S01]  /*2700*/  IABS R0, R7 ;  /* 0x0000000700007213 */ /* 0x000fe20000000000 */
[----:B-1----:R-:W1:Y:S04]  /*2710*/  MUFU.RCP R12, R12 ;  /* 0x0000000c000c7308 */ /* 0x002e680000001000 */
[----:B------:R-:W-:-:S04]  /*2720*/  IMAD.MOV.U32 R4, RZ, RZ, R0 ;  /* 0x000000ffff047224 */ /* 0x000fc800078e0000 */
[----:B------:R-:W-:Y:S02]  /*2730*/  IMAD.HI.U32 R0, R15, R4, RZ ;  /* 0x000000040f007227 */ /* 0x000fe400078e00ff */
[----:B------:R-:W2:Y:S03]  /*2740*/  LDC.64 R14, c[0x0][0x398] ;  /* 0x0000e600ff0e7b82 */ /* 0x000ea60000000a00 */
        /* <DEDUP_REMOVED lines=8> */
[----:B------:R-:W-:Y:S01]  /*27d0*/  ISETP.GE.AND P5, PT, R4, RZ, PT ;  /* 0x000000ff0400720c */ /* 0x000fe20003fa6270 */
[----:B-1----:R-:W-:Y:S02]  /*27e0*/  VIADD R4, R12, 0xffffffe ;  /* 0x0ffffffe0c047836 */ /* 0x002fe40000000000 */
[----:B------:R-:W-:Y:S02]  /*27f0*/  IMAD.MOV.U32 R8, RZ, RZ, R0 ;  /* 0x000000ffff087224 */ /* 0x000fe400078e0000 */
[----:B------:R1:W3:Y:S08]  /*2800*/  F2I.FTZ.U32.TRUNC.NTZ R5, R4 ;  /* 0x0000000400057305 */ /* 0x0002f0000021f000 */
[----:B------:R-:W-:Y:S01]  /*2810*/  @!P5 IADD3 R8, PT, PT, -R8, RZ, RZ ;  /* 0x000000ff0808d210 */ /* 0x000fe20007ffe1ff */
[----:B-1----:R-:W-:Y:S01]  /*2820*/  HFMA2 R4, -RZ, RZ, 0, 0 ;  /* 0x00000000ff047431 */ /* 0x002fe200000001ff */
[----:B------:R-:W-:Y:S01]  /*2830*/  ISETP.NE.AND P5, PT, R10, RZ, PT ;  /* 0x000000ff0a00720c */ /* 0x000fe20003fa5270 */
[----:B---3--:R-:W-:-:S12]  /*2840*/  IMAD.MOV R12, RZ, RZ, -R5 ;  /* 0x000000ffff0c7224 */ /* 0x008fd800078e0a05 */
[----:B------:R-:W-:Y:S02]  /*2850*/  @!P5 LOP3.LUT R8, RZ, R10, RZ, 0x33, !PT ;  /* 0x0000000aff08d212 */ /* 0x000fe400078e33ff */
[----:B0-----:R-:W-:-:S03]  /*2860*/  ISETP.NE.U32.AND P5, PT, R16, 0x1, PT ;  /* 0x000000011000780c */ /* 0x001fc60003fa5070 */
[----:B------:R-:W-:Y:S01]  /*2870*/  IMAD.MOV R0, RZ, RZ, -R8 ;  /* 0x000000ffff007224 */ /* 0x000fe200078e0a08 */
[----:B------:R-:W-:Y:S02]  /*2880*/  ISETP.NE.AND.EX P5, PT, R17, RZ, PT, P5 ;  /* 0x000000ff1100720c */ /* 0x000fe40003fa5350 */
[----:B------:R-:W0:Y:S01]  /*2890*/  LDC.64 R16, c[0x0][0x3a0] ;  /* 0x0000e800ff107b82 */ /* 0x000e220000000a00 */
        /* <DEDUP_REMOVED lines=10> */
[----:B------:R-:W1:Y:S02]  /*2940*/  LDC.64 R14, c[0x0][0x3a8] ;  /* 0x0000ea00ff0e7b82 */ /* 0x000e640000000a00 */
[----:B------:R-:W-:Y:S01]  /*2950*/  SEL R6, R8, RZ, P5 ;  /* 0x000000ff08067207 */ /* 0x000fe20002800000 */
[----:B------:R-:W-:-:S04]  /*2960*/  IMAD.MOV R7, RZ, RZ, -R0 ;  /* 0x000000ffff077224 */ /* 0x000fc800078e0a00 */
[----:B------:R-:W-:Y:S02]  /*2970*/  IMAD R4, R21, R7, R4 ;  /* 0x0000000715047224 */ /* 0x000fe400078e0204 */
[----:B------:R-:W-:-:S03]  /*2980*/  IMAD R5, R6, UR37, R5 ;  /* 0x0000002506057c24 */ /* 0x000fc6000f8e0205 */
        /* <DEDUP_REMOVED lines=31> */
.L_x_1043:
[----:B------:R-:W-:Y:S05]  /*2b80*/  BSYNC.RECONVERGENT B1 ;  /* 0x0000000000017941 */ /* 0x000fea0003800200 */
.L_x_1042:
        /* <DEDUP_REMOVED lines=87> */
[----:B------:R-:W-:Y:S01]  /*3100*/  SEL R6, R8, RZ, P4 ;  /* 0x000000ff08067207 */ /* 0x000fe20002000000 */
[----:B------:R-:W-:-:S04]  /*3110*/  IMAD.MOV R7, RZ, RZ, -R0 ;  /* 0x000000ffff077224 */ /* 0x000fc800078e0a00 */
[----:B------:R-:W-:Y:S01]  /*3120*/  IMAD R4, R21, R7, R4 ;  /* 0x0000000715047224 */ /* 0x000fe200078e0204 */
[----:B------:R-:W1:Y:S01]  /*3130*/  LDC.64 R8, c[0x0][0x3a8] ;  /* 0x0000ea00ff087b82 */ /* 0x000e620000000a00 */
        /* <DEDUP_REMOVED lines=32> */
.L_x_1045:
[----:B------:R-:W-:Y:S05]  /*3340*/  BSYNC.RECONVERGENT B1 ;  /* 0x0000000000017941 */ /* 0x000fea0003800200 */
.L_x_1044:
        /* <DEDUP_REMOVED lines=21> */
[----:B------:R-:W0:Y:S02]  /*34a0*/  F2I.FTZ.U32.TRUNC.NTZ R5, R5 ;  /* 0x0000000500057305 */ /* 0x000e24000021f000 */
[----:B0-----:R-:W-:-:S04]  /*34b0*/  IMAD.MOV R4, RZ, RZ, -R5 ;  /* 0x000000ffff047224 */ /* 0x001fc800078e0a05 */
[----:B------:R-:W-:Y:S02]  /*34c0*/  IMAD R9, R4, R7, RZ ;  /* 0x0000000704097224 */ /* 0x000fe400078e02ff */
[----:B------:R-:W-:-:S04]  /*34d0*/  IMAD.MOV.U32 R4, RZ, RZ, RZ ;  /* 0x000000ffff047224 */ /* 0x000fc800078e00ff */
[----:B------:R-:W-:Y:S01]  /*34e0*/  IMAD.HI.U32 R9, R5, R9, R4 ;  /* 0x0000000905097227 */ /* 0x000fe200078e0004 */
[----:B------:R-:W-:-:S05]  /*34f0*/  MOV R4, R12 ;  /* 0x0000000c00047202 */ /* 0x000fca0000000f00 */
[----:B------:R-:W-:Y:S02]  /*3500*/  IMAD.HI.U32 R0, R9, R4, RZ ;  /* 0x0000000409007227 */ /* 0x000fe400078e00ff */
[----:B------:R-:W0:Y:S02]  /*3510*/  I2F.RP R9, R15 ;  /* 0x0000000f00097306 */ /* 0x000e240000209400 */
[----:B------:R-:W-:-:S04]  /*3520*/  IMAD.MOV R5, RZ, RZ, -R0 ;  /* 0x000000ffff057224 */ /* 0x000fc800078e0a00 */
[----:B------:R-:W-:-:S05]  /*3530*/  IMAD R4, R7, R5, R4 ;  /* 0x0000000507047224 */ /* 0x000fca00078e0204 */
[----:B------:R-:W-:Y:S01]  /*3540*/  ISETP.GT.U32.AND P3, PT, R7, R4, PT ;  /* 0x000000040700720c */ /* 0x000fe20003f64070 */
[----:B0-----:R-:W0:-:S12]  /*3550*/  MUFU.RCP R9, R9 ;  /* 0x0000000900097308 */ /* 0x001e180000001000 */
[----:B------:R-:W-:Y:S01]  /*3560*/  @!P3 IADD3 R4, PT, PT, R4, -R7, RZ ;  /* 0x800000070404b210 */ /* 0x000fe20007ffe0ff */
[----:B------:R-:W-:-:S03]  /*3570*/  @!P3 VIADD R0, R0, 0x1 ;  /* 0x000000010000b836 */ /* 0x000fc60000000000 */
[----:B------:R-:W-:Y:S02]  /*3580*/  ISETP.GE.U32.AND P3, PT, R4, R7, PT ;  /* 0x000000070400720c */ /* 0x000fe40003f66070 */
[----:B------:R-:W-:-:S11]  /*3590*/  LOP3.LUT R4, R11, R8, RZ, 0x3c, !PT ;  /* 0x000000080b047212 */ /* 0x000fd600078e3cff */
[----:B------:R-:W-:Y:S01]  /*35a0*/  @P3 VIADD R0, R0, 0x1 ;  /* 0x0000000100003836 */ /* 0x000fe20000000000 */
[----:B------:R-:W-:Y:S02]  /*35b0*/  ISETP.GE.AND P3, PT, R4, RZ, PT ;  /* 0x000000ff0400720c */ /* 0x000fe40003f66270 */
[----:B0-----:R-:W-:Y:S01]  /*35c0*/  IADD3 R4, PT, PT, R9, 0xffffffe, RZ ;  /* 0x0ffffffe09047810 */ /* 0x001fe20007ffe0ff */
[----:B------:R-:W-:-:S03]  /*35d0*/  IMAD.MOV.U32 R7, RZ, RZ, R0 ;  /* 0x000000ffff077224 */ /* 0x000fc600078e0000 */
[----:B------:R0:W1:Y:S07]  /*35e0*/  F2I.FTZ.U32.TRUNC.NTZ R5, R4 ;  /* 0x0000000400057305 */ /* 0x00006e000021f000 */
[----:B------:R-:W-:Y:S01]  /*35f0*/  @!P3 IMAD.MOV R7, RZ, RZ, -R7 ;  /* 0x000000ffff07b224 */ /* 0x000fe200078e0a07 */
[----:B------:R-:W-:Y:S01]  /*3600*/  ISETP.NE.AND P3, PT, R8, RZ, PT ;  /* 0x000000ff0800720c */ /* 0x000fe20003f65270 */
[----:B0-----:R-:W-:Y:S02]  /*3610*/  IMAD.MOV.U32 R4, RZ, RZ, RZ ;  /* 0x000000ffff047224 */ /* 0x001fe400078e00ff */
[----:B-1----:R-:W-:-:S04]  /*3620*/  IMAD.MOV R12, RZ, RZ, -R5 ;  /* 0x000000ffff0c7224 */ /* 0x002fc800078e0a05 */
[----:B------:R-:W-:-:S06]  /*3630*/  IMAD R17, R12, R15, RZ ;  /* 0x0000000f0c117224 */ /* 0x000fcc00078e02ff */
[----:B------:R-:W-:Y:S01]  /*3640*/  @!P3 LOP3.LUT R7, RZ, R8, RZ, 0x33, !PT ;  /* 0x00000008ff07b212 */ /* 0x000fe200078e33ff */
[----:B------:R-:W0:Y:S01]  /*3650*/  I2F.RP R12, R21 ;  /* 0x00000015000c7306 */ /* 0x000e220000209400 */
[----:B------:R-:W-:Y:S02]  /*3660*/  IMAD.HI.U32 R17, R5, R17, R4 ;  /* 0x0000001105117227 */ /* 0x000fe400078e0004 */
[----:B------:R-:W-:-:S05]  /*3670*/  IADD3 R0, PT, PT, -R7, RZ, RZ ;  /* 0x000000ff07007210 */ /* 0x000fca0007ffe1ff */
[----:B------:R-:W-:-:S05]  /*3680*/  IMAD R9, R8, R0, R11 ;  /* 0x0000000008097224 */ /* 0x000fca00078e020b */
[----:B------:R-:W-:Y:S01]  /*3690*/  IABS R0, R9 ;  /* 0x0000000900007213 */ /* 0x000fe20000000000 */
[----:B0-----:R-:W0:Y:S04]  /*36a0*/  MUFU.RCP R12, R12 ;  /* 0x0000000c000c7308 */ /* 0x001e280000001000 */
[----:B------:R-:W-:-:S04]  /*36b0*/  IMAD.MOV.U32 R4, RZ, RZ, R0 ;  /* 0x000000ffff047224 */ /* 0x000fc800078e0000 */
[----:B------:R-:W-:Y:S02]  /*36c0*/  IMAD.HI.U32 R0, R17, R4, RZ ;  /* 0x0000000411007227 */ /* 0x000fe400078e00ff */
[----:B------:R-:W1:Y:S03]  /*36d0*/  LDC.64 R16, c[0x0][0x390] ;  /* 0x0000e400ff107b82 */ /* 0x000e660000000a00 */
[----:B------:R-:W-:-:S05]  /*36e0*/  IADD3 R5, PT, PT, -R0, RZ, RZ ;  /* 0x000000ff00057210 */ /* 0x000fca0007ffe1ff */
[----:B------:R-:W-:-:S05]  /*36f0*/  IMAD R4, R15, R5, R4 ;  /* 0x000000050f047224 */ /* 0x000fca00078e0204 */
        /* <DEDUP_REMOVED lines=8> */
[----:B0-----:R-:W-:Y:S02]  /*3780*/  VIADD R4, R12, 0xffffffe ;  /* 0x0ffffffe0c047836 */ /* 0x001fe40000000000 */
[----:B------:R-:W-:Y:S02]  /*3790*/  IMAD.MOV.U32 R8, RZ, RZ, R0 ;  /* 0x000000ffff087224 */ /* 0x000fe400078e0000 */
[----:B------:R0:W3:Y:S08]  /*37a0*/  F2I.FTZ.U32.TRUNC.NTZ R5, R4 ;  /* 0x0000000400057305 */ /* 0x0000f0000021f000 */
[----:B------:R-:W-:Y:S01]  /*37b0*/  @!P3 IADD3 R8, PT, PT, -R8, RZ, RZ ;  /* 0x000000ff0808b210 */ /* 0x000fe20007ffe1ff */
[----:B0-----:R-:W-:Y:S01]  /*37c0*/  HFMA2 R4, -RZ, RZ, 0, 0 ;  /* 0x00000000ff047431 */ /* 0x001fe200000001ff */
[----:B------:R-:W-:Y:S01]  /*37d0*/  ISETP.NE.AND P3, PT, R10, RZ, PT ;  /* 0x000000ff0a00720c */ /* 0x000fe20003f65270 */
[----:B---3--:R-:W-:-:S12]  /*37e0*/  IMAD.MOV R12, RZ, RZ, -R5 ;  /* 0x000000ffff0c7224 */ /* 0x008fd800078e0a05 */
[----:B------:R-:W-:Y:S02]  /*37f0*/  @!P3 LOP3.LUT R8, RZ, R10, RZ, 0x33, !PT ;  /* 0x0000000aff08b212 */ /* 0x000fe400078e33ff */
[----:B-1----:R-:W-:-:S03]  /*3800*/  ISETP.NE.U32.AND P3, PT, R16, 0x1, PT ;  /* 0x000000011000780c */ /* 0x002fc60003f65070 */
        /* <DEDUP_REMOVED lines=11> */
[----:B------:R-:W0:Y:S03]  /*38c0*/  LDC.64 R14, c[0x0][0x3a8] ;  /* 0x0000ea00ff0e7b82 */ /* 0x000e260000000a00 */
[----:B------:R-:W-:-:S04]  /*38d0*/  IMAD.MOV R7, RZ, RZ, -R0 ;  /* 0x000000ffff077224 */ /* 0x000fc800078e0a00 */
[C---:B------:R-:W-:Y:S01]  /*38e0*/  IMAD R4, R21.reuse, R7, R4 ;  /* 0x0000000715047224 */ /* 0x040fe200078e0204 */
[----:B------:R-:W-:Y:S02]  /*38f0*/  SEL R7, R8, RZ, P3 ;  /* 0x000000ff08077207 */ /* 0x000fe40001800000 */
[----:B------:R-:W1:Y:S02]  /*3900*/  LDC.64 R8, c[0x0][0x3a0] ;  /* 0x0000e800ff087b82 */ /* 0x000e640000000a00 */
        /* <DEDUP_REMOVED lines=33> */
.L_x_1047:
[----:B------:R-:W-:Y:S05]  /*3b20*/  BSYNC.RECONVERGENT B1 ;  /* 0x0000000000017941 */ /* 0x000fea0003800200 */
.L_x_1046:
        /* <DEDUP_REMOVED lines=24> */
[----:B------:R-:W-:Y:S02]  /*3cb0*/  MOV R4, R11 ;  /* 0x0000000b00047202 */ /* 0x000fe40000000f00 */
[----:B-1----:R-:W-:-:S03]  /*3cc0*/  IABS R11, R10 ;  /* 0x0000000a000b7213 */ /* 0x002fc60000000000 */
[----:B------:R-:W-:Y:S02]  /*3cd0*/  IMAD.HI.U32 R0, R9, R4, RZ ;  /* 0x0000000409007227 */ /* 0x000fe400078e00ff */
[----:B------:R-:W1:Y:S02]  /*3ce0*/  I2F.RP R9, R11 ;  /* 0x0000000b00097306 */ /* 0x000e640000209400 */
[----:B------:R-:W-:-:S04]  /*3cf0*/  IMAD.MOV R5, RZ, RZ, -R0 ;  /* 0x000000ffff057224 */ /* 0x000fc800078e0a00 */
        /* <DEDUP_REMOVED lines=94> */
.L_x_1049:
[----:B------:R-:W-:Y:S05]  /*42e0*/  BSYNC.RECONVERGENT B1 ;  /* 0x0000000000017941 */ /* 0x000fea0003800200 */
.L_x_1048:
        /* <DEDUP_REMOVED lines=66> */
[----:B0-----:R-:W-:Y:S02]  /*4710*/  VIADD R4, R14, 0xffffffe ;  /* 0x0ffffffe0e047836 */ /* 0x001fe40000000000 */
[----:B------:R-:W-:Y:S01]  /*4720*/  IMAD.MOV.U32 R10, RZ, RZ, R0 ;  /* 0x000000ffff0a7224 */ /* 0x000fe200078e0000 */
[----:B------:R-:W0:Y:S01]  /*4730*/  LDC.64 R14, c[0x0][0x398] ;  /* 0x0000e600ff0e7b82 */ /* 0x000e220000000a00 */
[----:B------:R2:W3:Y:S08]  /*4740*/  F2I.FTZ.U32.TRUNC.NTZ R5, R4 ;  /* 0x0000000400057305 */ /* 0x0004f0000021f000 */
[----:B------:R-:W-:Y:S01]  /*4750*/  @!P1 IADD3 R10, PT, PT, -R10, RZ, RZ ;  /* 0x000000ff0a0a9210 */ /* 0x000fe20007ffe1ff */
[----:B--2---:R-:W-:Y:S01]  /*4760*/  HFMA2 R4, -RZ, RZ, 0, 0 ;  /* 0x00000000ff047431 */ /* 0x004fe200000001ff */
[----:B------:R-:W-:Y:S01]  /*4770*/  ISETP.NE.AND P1, PT, R12, RZ, PT ;  /* 0x000000ff0c00720c */ /* 0x000fe20003f25270 */
[----:B---3--:R-:W-:-:S12]  /*4780*/  IMAD.MOV R18, RZ, RZ, -R5 ;  /* 0x000000ffff127224 */ /* 0x008fd800078e0a05 */
[----:B------:R-:W-:Y:S02]  /*4790*/  @!P1 LOP3.LUT R10, RZ, R12, RZ, 0x33, !PT ;  /* 0x0000000cff0a9212 */ /* 0x000fe400078e33ff */
[----:B-1----:R-:W-:-:S03]  /*47a0*/  ISETP.NE.U32.AND P1, PT, R16, 0x1, PT ;  /* 0x000000011000780c */ /* 0x002fc60003f25070 */
[----:B------:R-:W-:Y:S01]  /*47b0*/  IMAD.MOV R0, RZ, RZ, -R10 ;  /* 0x000000ffff007224 */ /* 0x000fe200078e0a0a */
        /* <DEDUP_REMOVED lines=11> */
[----:B------:R-:W0:Y:S03]  /*4870*/  LDC.64 R14, c[0x0][0x3a8] ;  /* 0x0000ea00ff0e7b82 */ /* 0x000e260000000a00 */
[----:B------:R-:W-:-:S04]  /*4880*/  IMAD.MOV R7, RZ, RZ, -R0 ;  /* 0x000000ffff077224 */ /* 0x000fc800078e0a00 */
        /* <DEDUP_REMOVED lines=35> */
.L_x_1051:
[----:B------:R-:W-:Y:S05]  /*4ac0*/  BSYNC.RECONVERGENT B1 ;  /* 0x0000000000017941 */ /* 0x000fea0003800200 */
.L_x_1050:
        /* <DEDUP_REMOVED lines=18> */
[----:B-1----:R-:W-:-:S06]  /*4bf0*/  IADD3 R5, PT, PT, R0, 0xffffffe, RZ ;  /* 0x0ffffffe00057810 */ /* 0x002fcc0007ffe0ff */
[----:B------:R-:W1:Y:S02]  /*4c00*/  F2I.FTZ.U32.TRUNC.NTZ R5, R5 ;  /* 0x0000000500057305 */ /* 0x000e64000021f000 */
[----:B-1----:R-:W-:-:S04]  /*4c10*/  IMAD.MOV R4, RZ, RZ, -R5 ;  /* 0x000000ffff047224 */ /* 0x002fc800078e0a05 */
[----:B------:R-:W-:Y:S02]  /*4c20*/  IMAD R9, R4, R7, RZ ;  /* 0x0000000704097224 */ /* 0x000fe400078e02ff */
[----:B------:R-:W-:-:S04]  /*4c30*/  IMAD.MOV.U32 R4, RZ, RZ, RZ ;  /* 0x000000ffff047224 */ /* 0x000fc800078e00ff */
[----:B------:R-:W-:Y:S01]  /*4c40*/  IMAD.HI.U32 R9, R5, R9, R4 ;  /* 0x0000000905097227 */ /* 0x000fe200078e0004 */
[----:B------:R-:W-:-:S05]  /*4c50*/  MOV R4, R14 ;  /* 0x0000000e00047202 */ /* 0x000fca0000000f00 */
        /* <DEDUP_REMOVED lines=18> */
[----:B---3--:R-:W-:-:S04]  /*4d80*/  IMAD.MOV R14, RZ, RZ, -R5 ;  /* 0x000000ffff0e7224 */ /* 0x008fc800078e0a05 */
[----:B------:R-:W-:-:S06]  /*4d90*/  IMAD R17, R14, R15, RZ ;  /* 0x0000000f0e117224 */ /* 0x000fcc00078e02ff */
[----:B------:R-:W-:Y:S01]  /*4da0*/  @!P6 LOP3.LUT R7, RZ, R12, RZ, 0x33, !PT ;  /* 0x0000000cff07e212 */ /* 0x000fe200078e33ff */
[----:B------:R-:W-:-:S03]  /*4db0*/  IMAD.HI.U32 R17, R5, R17, R4 ;  /* 0x0000001105117227 */ /* 0x000fc600078e0004 */
[----:B------:R-:W-:-:S05]  /*4dc0*/  IADD3 R0, PT, PT, -R7, RZ, RZ ;  /* 0x000000ff07007210 */ /* 0x000fca0007ffe1ff */
[----:B------:R-:W-:-:S05]  /*4dd0*/  IMAD R9, R12, R0, R11 ;  /* 0x000000000c097224 */ /* 0x000fca00078e020b */
[----:B------:R-:W-:-:S05]  /*4de0*/  IABS R0, R9 ;  /* 0x0000000900007213 */ /* 0x000fca0000000000 */
[----:B------:R-:W-:-:S04]  /*4df0*/  IMAD.MOV.U32 R4, RZ, RZ, R0 ;  /* 0x000000ffff047224 */ /* 0x000fc800078e0000 */
[----:B------:R-:W-:Y:S01]  /*4e00*/  IMAD.HI.U32 R0, R17, R4, RZ ;  /* 0x0000000411007227 */ /* 0x000fe200078e00ff */
[----:B--2---:R-:W-:-:S04]  /*4e10*/  IABS R17, R21 ;  /* 0x0000001500117213 */ /* 0x004fc80000000000 */
[----:B------:R-:W-:-:S05]  /*4e20*/  IADD3 R5, PT, PT, -R0, RZ, RZ ;  /* 0x000000ff00057210 */ /* 0x000fca0007ffe1ff */
[C---:B------:R-:W-:Y:S02]  /*4e30*/  IMAD R4, R15.reuse, R5, R4 ;  /* 0x000000050f047224 */ /* 0x040fe400078e0204 */
[----:B------:R-:W1:Y:S03]  /*4e40*/  I2F.RP R5, R17 ;  /* 0x0000001100057306 */ /* 0x000e660000209400 */
[----:B------:R-:W-:-:S05]  /*4e50*/  ISETP.GT.U32.AND P6, PT, R15, R4, PT ;  /* 0x000000040f00720c */ /* 0x000fca0003fc4070 */
[----:B-1----:R-:W1:Y:S08]  /*4e60*/  MUFU.RCP R5, R5 ;  /* 0x0000000500057308 */ /* 0x002e700000001000 */
[----:B------:R-:W-:Y:S02]  /*4e70*/  @!P6 IMAD.IADD R4, R4, 0x1, -R15 ;  /* 0x000000010404e824 */ /* 0x000fe400078e0a0f */
[----:B------:R-:W-:-:S03]  /*4e80*/  @!P6 VIADD R0, R0, 0x1 ;  /* 0x000000010000e836 */ /* 0x000fc60000000000 */
[----:B------:R-:W-:Y:S02]  /*4e90*/  ISETP.GE.U32.AND P6, PT, R4, R15, PT ;  /* 0x0000000f0400720c */ /* 0x000fe40003fc6070 */
[----:B------:R-:W-:Y:S01]  /*4ea0*/  LOP3.LUT R4, R9, R16, RZ, 0x3c, !PT ;  /* 0x0000001009047212 */ /* 0x000fe200078e3cff */
[----:B-1----:R-:W-:-:S10]  /*4eb0*/  VIADD R14, R5, 0xffffffe ;  /* 0x0ffffffe050e7836 */ /* 0x002fd40000000000 */
[----:B------:R-:W-:Y:S02]  /*4ec0*/  @P6 IADD3 R0, PT, PT, R0, 0x1, RZ ;  /* 0x0000000100006810 */ /* 0x000fe40007ffe0ff */
[----:B------:R-:W-:Y:S01]  /*4ed0*/  ISETP.GE.AND P6, PT, R4, RZ, PT ;  /* 0x000000ff0400720c */ /* 0x000fe20003fc6270 */
[----:B------:R1:W2:Y:S01]  /*4ee0*/  F2I.FTZ.U32.TRUNC.NTZ R15, R14 ;  /* 0x0000000e000f7305 */ /* 0x0002a2000021f000 */
[----:B------:R-:W3:Y:S01]  /*4ef0*/  LDC.64 R4, c[0x0][0x398] ;  /* 0x0000e600ff047b82 */ /* 0x000ee20000000a00 */
[----:B------:R-:W-:Y:S02]  /*4f00*/  IMAD.MOV.U32 R12, RZ, RZ, R0 ;  /* 0x000000ffff0c7224 */ /* 0x000fe400078e0000 */
[----:B-1----:R-:W-:-:S08]  /*4f10*/  HFMA2 R14, -RZ, RZ, 0, 0 ;  /* 0x00000000ff0e7431 */ /* 0x002fd000000001ff */
[----:B------:R-:W-:Y:S02]  /*4f20*/  @!P6 IADD3 R12, PT, PT, -R12, RZ, RZ ;  /* 0x000000ff0c0ce210 */ /* 0x000fe40007ffe1ff */
[----:B------:R-:W-:Y:S01]  /*4f30*/  ISETP.NE.AND P6, PT, R16, RZ, PT ;  /* 0x000000ff1000720c */ /* 0x000fe20003fc5270 */
[----:B--2---:R-:W-:-:S12]  /*4f40*/  IMAD.MOV R20, RZ, RZ, -R15 ;  /* 0x000000ffff147224 */ /* 0x004fd800078e0a0f */
        /* <DEDUP_REMOVED lines=8> */
[----:B---3--:R-:W-:Y:S02]  /*4fd0*/  ISETP.NE.U32.AND P6, PT, R4, 0x1, PT ;  /* 0x000000010400780c */ /* 0x008fe40003fc5070 */
[----:B------:R-:W-:Y:S01]  /*4fe0*/  IABS R20, R16 ;  /* 0x0000001000147213 */ /* 0x000fe20000000000 */
[----:B------:R-:W-:Y:S01]  /*4ff0*/  IMAD.HI.U32 R0, R15, R9, R14 ;  /* 0x000000090f007227 */ /* 0x000fe200078e000e */
[----:B------:R-:W-:Y:S01]  /*5000*/  ISETP.NE.AND.EX P6, PT, R5, RZ, PT, P6 ;  /* 0x000000ff0500720c */ /* 0x000fe20003fc5360 */
[----:B------:R-:W1:Y:S02]  /*5010*/  LDC.64 R14, c[0x0][0x3a8] ;  /* 0x0000ea00ff0e7b82 */ /* 0x000e640000000a00 */
[----:B------:R-:W-:Y:S01]  /*5020*/  IMAD.MOV.U32 R9, RZ, RZ, R20 ;  /* 0x000000ffff097224 */ /* 0x000fe200078e0014 */
[----:B------:R-:W-:Y:S01]  /*5030*/  SEL R5, R12, RZ, P6 ;  /* 0x000000ff0c057207 */ /* 0x000fe20003000000 */
[----:B------:R-:W-:-:S02]  /*5040*/  IMAD R12, R7, UR36, RZ ;  /* 0x00000024070c7c24 */ /* 0x000fc4000f8e02ff */
[----:B------:R-:W-:-:S04]  /*5050*/  IMAD.HI.U32 R0, R0, R9, RZ ;  /* 0x0000000900007227 */ /* 0x000fc800078e00ff */
[----:B------:R-:W-:Y:S02]  /*5060*/  IMAD.MOV R4, RZ, RZ, -R0 ;  /* 0x000000ffff047224 */ /* 0x000fe400078e0a00 */
[----:B------:R-:W-:Y:S02]  /*5070*/  IMAD R5, R5, UR37, R12 ;  /* 0x0000002505057c24 */ /* 0x000fe4000f8e020c */
        /* <DEDUP_REMOVED lines=32> */
.L_x_1053:
[----:B------:R-:W-:Y:S05]  /*5280*/  BSYNC.RECONVERGENT B1 ;  /* 0x0000000000017941 */ /* 0x000fea0003800200 */
.L_x_1052:
        /* <DEDUP_REMOVED lines=124> */
.L_x_1055:
[----:B------:R-:W-:Y:S05]  /*5a50*/  BSYNC.RECONVERGENT B1 ;  /* 0x0000000000017941 */ /* 0x000fea0003800200 */
.L_x_1054:
        /* <DEDUP_REMOVED lines=50> */
[----:B------:R-:W0:Y:S02]  /*5d80*/  I2F.RP R7, R19 ;  /* 0x0000001300077306 */ /* 0x000e240000209400 */
[----:B------:R-:W-:-:S04]  /*5d90*/  IMAD.MOV.U32 R5, RZ, RZ, R11 ;  /* 0x000000ffff057224 */ /* 0x000fc800078e000b */
[----:B------:R-:W-:-:S04]  /*5da0*/  IMAD.HI.U32 R4, R12, R5, RZ ;  /* 0x000000050c047227 */ /* 0x000fc800078e00ff */
[----:B------:R-:W-:-:S04]  /*5db0*/  IMAD.MOV R12, RZ, RZ, -R4 ;  /* 0x000000ffff0c7224 */ /* 0x000fc800078e0a04 */
[C---:B------:R-:W-:Y:S01]  /*5dc0*/  IMAD R5, R20.reuse, R12, R5 ;  /* 0x0000000c14057224 */ /* 0x040fe200078e0205 */
[----:B0-----:R-:W0:Y:S04]  /*5dd0*/  MUFU.RCP R7, R7 ;  /* 0x0000000700077308 */ /* 0x001e280000001000 */
[----:B------:R-:W-:-:S13]  /*5de0*/  ISETP.GT.U32.AND P4, PT, R20, R5, PT ;  /* 0x000000051400720c */ /* 0x000fda0003f84070 */
[----:B------:R-:W-:Y:S01]  /*5df0*/  @!P4 IMAD.IADD R5, R5, 0x1, -R20 ;  /* 0x000000010505c824 */ /* 0x000fe200078e0a14 */
[----:B------:R-:W-:Y:S01]  /*5e00*/  @!P4 IADD3 R4, PT, PT, R4, 0x1, RZ ;  /* 0x000000010404c810 */ /* 0x000fe20007ffe0ff */
[----:B0-----:R-:W-:-:S03]  /*5e10*/  VIADD R15, R7, 0xffffffe ;  /* 0x0ffffffe070f7836 */ /* 0x001fc60000000000 */
[----:B------:R-:W-:Y:S02]  /*5e20*/  ISETP.GE.U32.AND P4, PT, R5, R20, PT ;  /* 0x000000140500720c */ /* 0x000fe40003f86070 */
[----:B------:R-:W-:Y:S01]  /*5e30*/  LOP3.LUT R5, R14, R17, RZ, 0x3c, !PT ;  /* 0x000000110e057212 */ /* 0x000fe200078e3cff */
[----:B------:R-:W0:Y:S01]  /*5e40*/  F2I.FTZ.U32.TRUNC.NTZ R15, R15 ;  /* 0x0000000f000f7305 */ /* 0x000e22000021f000 */
[----:B------:R-:W1:Y:S09]  /*5e50*/  LDC.64 R20, c[0x0][0x390] ;  /* 0x0000e400ff147b82 */ /* 0x000e720000000a00 */
[----:B------:R-:W-:Y:S01]  /*5e60*/  @P4 VIADD R4, R4, 0x1 ;  /* 0x0000000104044836 */ /* 0x000fe20000000000 */
[----:B------:R-:W-:-:S04]  /*5e70*/  ISETP.GE.AND P4, PT, R5, RZ, PT ;  /* 0x000000ff0500720c */ /* 0x000fc80003f86270 */
[----:B------:R-:W-:Y:S02]  /*5e80*/  MOV R12, R4 ;  /* 0x00000004000c7202 */ /* 0x000fe40000000f00 */
[----:B------:R-:W2:Y:S01]  /*5e90*/  LDC.64 R4, c[0x0][0x398] ;  /* 0x0000e600ff047b82 */ /* 0x000ea20000000a00 */
[----:B0-----:R-:W-:-:S06]  /*5ea0*/  IADD3 R24, PT, PT, RZ, -R15, RZ ;  /* 0x8000000fff187210 */ /* 0x001fcc0007ffe0ff */
[----:B------:R-:W-:Y:S01]  /*5eb0*/  @!P4 IMAD.MOV R12, RZ, RZ, -R12 ;  /* 0x000000ffff0cc224 */ /* 0x000fe200078e0a0c */
        /* <DEDUP_REMOVED lines=52> */
.L_x_1057:
[----:B------:R-:W-:Y:S05]  /*6200*/  BSYNC.RECONVERGENT B1 ;  /* 0x0000000000017941 */ /* 0x000fea0003800200 */
.L_x_1056:
        /* <DEDUP_REMOVED lines=124> */
.L_x_1059:
[----:B------:R-:W-:Y:S05]  /*69d0*/  BSYNC.RECONVERGENT B1 ;  /* 0x0000000000017941 */ /* 0x000fea0003800200 */
.L_x_1058:
        /* <DEDUP_REMOVED lines=122> */
.L_x_1061:
[----:B------:R-:W-:Y:S05]  /*7180*/  BSYNC.RECONVERGENT B1 ;  /* 0x0000000000017941 */ /* 0x000fea0003800200 */
.L_x_1060:
        /* <DEDUP_REMOVED lines=124> */
.L_x_1063:
[----:B------:R-:W-:Y:S05]  /*7950*/  BSYNC.RECONVERGENT B1 ;  /* 0x0000000000017941 */ /* 0x000fea0003800200 */
.L_x_1062:
        /* <DEDUP_REMOVED lines=122> */
.L_x_1065:
[----:B------:R-:W-:Y:S05]  /*8100*/  BSYNC.RECONVERGENT B1 ;  /* 0x0000000000017941 */ /* 0x000fea0003800200 */
.L_x_1064:
        /* <DEDUP_REMOVED lines=124> */
.L_x_1067:
[----:B------:R-:W-:Y:S05]  /*88d0*/  BSYNC.RECONVERGENT B1 ;  /* 0x0000000000017941 */ /* 0x000fea0003800200 */
.L_x_1066:
        /* <DEDUP_REMOVED lines=122> */
.L_x_1069:
[----:B------:R-:W-:Y:S05]  /*9080*/  BSYNC.RECONVERGENT B1 ;  /* 0x0000000000017941 */ /* 0x000fea0003800200 */
.L_x_1068:
        /* <DEDUP_REMOVED lines=124> */
.L_x_1071:
[----:B------:R-:W-:Y:S05]  /*9850*/  BSYNC.RECONVERGENT B1 ;  /* 0x0000000000017941 */ /* 0x000fea0003800200 */
.L_x_1070:
        /* <DEDUP_REMOVED lines=122> */
.L_x_1073:
[----:B------:R-:W-:Y:S05]  /*a000*/  BSYNC.RECONVERGENT B1 ;  /* 0x0000000000017941 */ /* 0x000fea0003800200 */
.L_x_1072:
        /* <DEDUP_REMOVED lines=70> */
[----:B-1----:R-:W-:-:S07]  /*a470*/  IADD3 R46, PT, PT, RZ, -R39, RZ ;  /* 0x80000027ff2e7210 */ /* 0x002fce0007ffe0ff */
        /* <DEDUP_REMOVED lines=53> */
.L_x_1075:
[----:B------:R-:W-:Y:S05]  /*a7d0*/  BSYNC.RECONVERGENT B1 ;  /* 0x0000000000017941 */ /* 0x000fea0003800200 */
.L_x_1074:
        /* <DEDUP_REMOVED lines=62> */
[----:B------:R-:W-:Y:S01]  /*abc0*/  LOP3.LUT R5, R46, R17, RZ, 0x3c, !PT ;  /* 0x000000112e057212 */ /* 0x000fe200078e3cff */
[----:B------:R1:W2:Y:S02]  /*abd0*/  F2I.FTZ.U32.TRUNC.NTZ R99, R98 ;  /* 0x0000006200637305 */ /* 0x0002a4000021f000 */
[----:B-1----:R-:W-:-:S08]  /*abe0*/  IMAD.MOV.U32 R98, RZ, RZ, RZ ;  /* 0x000000ffff627224 */ /* 0x002fd000078e00ff */
[----:B------:R-:W-:Y:S01]  /*abf0*/  @P6 VIADD R4, R4, 0x1 ;  /* 0x0000000104046836 */ /* 0x000fe20000000000 */
[----:B------:R-:W-:Y:S01]  /*ac00*/  ISETP.GE.AND P6, PT, R5, RZ, PT ;  /* 0x000000ff0500720c */ /* 0x000fe20003fc6270 */
[----:B--2---:R-:W-:-:S03]  /*ac10*/  IMAD.MOV R48, RZ, RZ, -R99 ;  /* 0x000000ffff307224 */ /* 0x004fc600078e0a63 */
[----:B------:R-:W-:Y:S02]  /*ac20*/  MOV R12, R4 ;  /* 0x00000004000c7202 */ /* 0x000fe40000000f00 */
[----:B------:R-:W1:Y:S07]  /*ac30*/  LDC.64 R4, c[0x0][0x398] ;  /* 0x0000e600ff047b82 */ /* 0x000e6e0000000a00 */
        /* <DEDUP_REMOVED lines=10> */
[----:B-1----:R-:W-:-:S02]  /*ace0*/  ISETP.NE.U32.AND P6, PT, R4, 0x1, PT ;  /* 0x000000010400780c */ /* 0x002fc40003fc5070 */
        /* <DEDUP_REMOVED lines=41> */
.L_x_1077:
[----:B------:R-:W-:Y:S05]  /*af80*/  BSYNC.RECONVERGENT B1 ;  /* 0x0000000000017941 */ /* 0x000fea0003800200 */
.L_x_1076:
        /* <DEDUP_REMOVED lines=53> */
[----:B------:R-:W-:Y:S02]  /*b2e0*/  IMAD.MOV.U32 R5, RZ, RZ, R14 ;  /* 0x000000ffff057224 */ /* 0x000fe400078e000e */
[----:B------:R-:W1:Y:S02]  /*b2f0*/  LDC.64 R14, c[0x0][0x390] ;  /* 0x0000e400ff0e7b82 */ /* 0x000e640000000a00 */
[----:B------:R-:W-:-:S05]  /*b300*/  IMAD.HI.U32 R4, R12, R5, RZ ;  /* 0x000000050c047227 */ /* 0x000fca00078e00ff */
[----:B------:R-:W-:Y:S01]  /*b310*/  IADD3 R12, PT, PT, -R4, RZ, RZ ;  /* 0x000000ff040c7210 */ /* 0x000fe20007ffe1ff */
[----:B0-----:R-:W0:Y:S04]  /*b320*/  MUFU.RCP R11, R11 ;  /* 0x0000000b000b7308 */ /* 0x001e280000001000 */
[----:B------:R-:W-:-:S05]  /*b330*/  IMAD R5, R50, R12, R5 ;  /* 0x0000000c32057224 */ /* 0x000fca00078e0205 */
[----:B------:R-:W-:Y:S02]  /*b340*/  ISETP.GT.U32.AND P5, PT, R50, R5, PT ;  /* 0x000000053200720c */ /* 0x000fe40003fa4070 */
[----:B0-----:R-:W-:-:S11]  /*b350*/  IADD3 R98, PT, PT, R11, 0xffffffe, RZ ;  /* 0x0ffffffe0b627810 */ /* 0x001fd60007ffe0ff */
[----:B------:R-:W-:Y:S02]  /*b360*/  @!P5 IMAD.IADD R5, R5, 0x1, -R50 ;  /* 0x000000010505d824 */ /* 0x000fe400078e0a32 */
[----:B------:R-:W-:Y:S01]  /*b370*/  @!P5 VIADD R4, R4, 0x1 ;  /* 0x000000010404d836 */ /* 0x000fe20000000000 */
[----:B------:R0:W2:Y:S02]  /*b380*/  F2I.FTZ.U32.TRUNC.NTZ R99, R98 ;  /* 0x0000006200637305 */ /* 0x0000a4000021f000 */
[----:B------:R-:W-:Y:S02]  /*b390*/  ISETP.GE.U32.AND P5, PT, R5, R50, PT ;  /* 0x000000320500720c */ /* 0x000fe40003fa6070 */
[----:B------:R-:W-:Y:S01]  /*b3a0*/  LOP3.LUT R5, R7, R48, RZ, 0x3c, !PT ;  /* 0x0000003007057212 */ /* 0x000fe200078e3cff */
[----:B0-----:R-:W-:-:S10]  /*b3b0*/  IMAD.MOV.U32 R98, RZ, RZ, RZ ;  /* 0x000000ffff627224 */ /* 0x001fd400078e00ff */
[----:B------:R-:W-:Y:S01]  /*b3c0*/  @P5 IADD3 R4, PT, PT, R4, 0x1, RZ ;  /* 0x0000000104045810 */ /* 0x000fe20007ffe0ff */
[----:B--2---:R-:W-:Y:S01]  /*b3d0*/  IMAD.MOV R11, RZ, RZ, -R99 ;  /* 0x000000ffff0b7224 */ /* 0x004fe200078e0a63 */
[----:B------:R-:W-:-:S03]  /*b3e0*/  ISETP.GE.AND P5, PT, R5, RZ, PT ;  /* 0x000000ff0500720c */ /* 0x000fc60003fa6270 */
[----:B------:R-:W-:-:S10]  /*b3f0*/  IMAD.MOV.U32 R12, RZ, RZ, R4 ;  /* 0x000000ffff0c7224 */ /* 0x000fd400078e0004 */
        /* <DEDUP_REMOVED lines=8> */
[----:B------:R-:W-:Y:S02]  /*b480*/  MOV R48, R11 ;  /* 0x0000000b00307202 */ /* 0x000fe40000000f00 */
[----:B------:R-:W-:Y:S02]  /*b490*/  SEL R9, R9, RZ, P5 ;  /* 0x000000ff09097207 */ /* 0x000fe40002800000 */
[----:B------:R-:W-:Y:S01]  /*b4a0*/  IABS R11, R17 ;  /* 0x00000011000b7213 */ /* 0x000fe20000000000 */
[----:B------:R-:W-:Y:S01]  /*b4b0*/  IMAD R7, R48, R19, RZ ;  /* 0x0000001330077224 */ /* 0x000fe200078e02ff */
[----:B------:R-:W1:Y:S03]  /*b4c0*/  LDC.64 R4, c[0x0][0x398] ;  /* 0x0000e600ff047b82 */ /* 0x000e660000000a00 */
[----:B------:R-:W-:-:S05]  /*b4d0*/  IMAD.HI.U32 R48, R99, R7, R98 ;  /* 0x0000000763307227 */ /* 0x000fca00078e0062 */
[----:B------:R-:W2:Y:S01]  /*b4e0*/  LDC.64 R98, c[0x0][0x3a0] ;  /* 0x0000e800ff627b82 */ /* 0x000ea20000000a00 */
        /* <DEDUP_REMOVED lines=8> */
[----:B------:R-:W-:Y:S01]  /*b570*/  IMAD R12, R5, UR37, R12 ;  /* 0x00000025050c7c24 */ /* 0x000fe2000f8e020c */
[----:B------:R-:W-:-:S11]  /*b580*/  SHF.R.S64 R5, RZ, 0x1e, R0 ;  /* 0x0000001eff057819 */ /* 0x000fd60000001000 */
        /* <DEDUP_REMOVED lines=29> */
.L_x_1079:
[----:B------:R-:W-:Y:S05]  /*b760*/  BSYNC.RECONVERGENT B1 ;  /* 0x0000000000017941 */ /* 0x000fea0003800200 */
.L_x_1078:
        /* <DEDUP_REMOVED lines=64> */
[----:B0-----:R-:W-:-:S10]  /*bb70*/  HFMA2 R98, -RZ, RZ, 0, 0 ;  /* 0x00000000ff627431 */ /* 0x001fd400000001ff */
[----:B------:R-:W-:Y:S02]  /*bb80*/  @P4 IADD3 R4, PT, PT, R4, 0x1, RZ ;  /* 0x0000000104044810 */ /* 0x000fe40007ffe0ff */
        /* <DEDUP_REMOVED lines=11> */
[----:B--2---:R-:W-:-:S03]  /*bc40*/  IMAD.MOV R50, RZ, RZ, -R99 ;  /* 0x000000ffff327224 */ /* 0x004fc600078e0a63 */
        /* <DEDUP_REMOVED lines=13> */
[----:B------:R-:W-:Y:S01]  /*bd20*/  @!P4 IADD3 R4, PT, PT, R4, -R19, RZ ;  /* 0x800000130404c210 */ /* 0x000fe20007ffe0ff */
[----:B------:R-:W-:-:S03]  /*bd30*/  @!P4 VIADD R7, R7, 0x1 ;  /* 0x000000010707c836 */ /* 0x000fc60000000000 */
[----:B------:R-:W-:Y:S02]  /*bd40*/  ISETP.GE.U32.AND P4, PT, R4, R19, PT ;  /* 0x000000130400720c */ /* 0x000fe40003f86070 */
[----:B------:R-:W-:-:S11]  /*bd50*/  LOP3.LUT R4, R17, R54, RZ, 0x3c, !PT ;  /* 0x0000003611047212 */ /* 0x000fd600078e3cff */
[----:B------:R-:W-:Y:S01]  /*bd60*/  @P4 VIADD R7, R7, 0x1 ;  /* 0x0000000107074836 */ /* 0x000fe20000000000 */
[----:B------:R-:W-:Y:S02]  /*bd70*/  ISETP.GE.AND P4, PT, R4, RZ, PT ;  /* 0x000000ff0400720c */ /* 0x000fe40003f86270 */
[----:B------:R-:W1:Y:S11]  /*bd80*/  LDC.64 R4, c[0x0][0x3a0] ;  /* 0x0000e800ff047b82 */ /* 0x000e760000000a00 */
[----:B------:R-:W-:Y:S01]  /*bd90*/  @!P4 IMAD.MOV R7, RZ, RZ, -R7 ;  /* 0x000000ffff07c224 */ /* 0x000fe200078e0a07 */
[----:B------:R-:W-:-:S13]  /*bda0*/  ISETP.NE.AND P4, PT, R54, RZ, PT ;  /* 0x000000ff3600720c */ /* 0x000fda0003f85270 */
[----:B------:R-:W-:Y:S02]  /*bdb0*/  @!P4 LOP3.LUT R7, RZ, R54, RZ, 0x33, !PT ;  /* 0x00000036ff07c212 */ /* 0x000fe400078e33ff */
[----:B-1----:R-:W-:Y:S02]  /*bdc0*/  ISETP.NE.U32.AND P4, PT, R4, 0x1, PT ;  /* 0x000000010400780c */ /* 0x002fe40003f85070 */
[----:B------:R-:W-:Y:S02]  /*bdd0*/  IADD3 R4, PT, PT, -R7, RZ, RZ ;  /* 0x000000ff07047210 */ /* 0x000fe40007ffe1ff */
[----:B------:R-:W-:Y:S02]  /*bde0*/  ISETP.NE.AND.EX P4, PT, R5, RZ, PT, P4 ;  /* 0x000000ff0500720c */ /* 0x000fe40003f85340 */
[----:B------:R-:W-:Y:S01]  /*bdf0*/  SHF.R.S64 R5, RZ, 0x1e, R0 ;  /* 0x0000001eff057819 */ /* 0x000fe20000001000 */
[----:B------:R-:W-:Y:S01]  /*be00*/  IMAD R4, R54, R4, R17 ;  /* 0x0000000436047224 */ /* 0x000fe200078e0211 */
[----:B------:R-:W-:-:S02]  /*be10*/  SEL R7, R7, RZ, P4 ;  /* 0x000000ff07077207 */ /* 0x000fc40002000000 */
        /* <DEDUP_REMOVED lines=15> */
.L_x_1081:
[----:B------:R-:W-:Y:S05]  /*bf10*/  BSYNC.RECONVERGENT B1 ;  /* 0x0000000000017941 */ /* 0x000fea0003800200 */
.L_x_1080:
        /* <DEDUP_REMOVED lines=30> */
[----:B------:R-:W-:-:S04]  /*c100*/  IMAD R7, R7, R12, RZ ;  /* 0x0000000c07077224 */ /* 0x000fc800078e02ff */
        /* <DEDUP_REMOVED lines=11> */
[----:B------:R-:W-:-:S11]  /*c1c0*/  LOP3.LUT R3, R0, R9, RZ, 0x3c, !PT ;  /* 0x0000000900037212 */ /* 0x000fd600078e3cff */
[----:B------:R-:W-:Y:S01]  /*c1d0*/  @P3 VIADD R2, R2, 0x1 ;  /* 0x0000000102023836 */ /* 0x000fe20000000000 */
[----:B------:R-:W-:Y:S02]  /*c1e0*/  ISETP.GE.AND P3, PT, R3, RZ, PT ;  /* 0x000000ff0300720c */ /* 0x000fe40003f66270 */
[----:B0-----:R-:W-:Y:S01]  /*c1f0*/  IADD3 R3, PT, PT, R4, 0xffffffe, RZ ;  /* 0x0ffffffe04037810 */ /* 0x001fe20007ffe0ff */
[----:B------:R-:W-:Y:S02]  /*c200*/  IMAD.MOV.U32 R7, RZ, RZ, R2 ;  /* 0x000000ffff077224 */ /* 0x000fe400078e0002 */
[----:B------:R-:W-:-:S03]  /*c210*/  IMAD.MOV.U32 R2, RZ, RZ, RZ ;  /* 0x000000ffff027224 */ /* 0x000fc600078e00ff */
[----:B------:R-:W0:Y:S05]  /*c220*/  F2I.FTZ.U32.TRUNC.NTZ R3, R3 ;  /* 0x0000000300037305 */ /* 0x000e2a000021f000 */
[----:B------:R-:W-:Y:S01]  /*c230*/  @!P3 IMAD.MOV R7, RZ, RZ, -R7 ;  /* 0x000000ffff07b224 */ /* 0x000fe200078e0a07 */
[----:B------:R-:W-:Y:S02]  /*c240*/  ISETP.NE.AND P3, PT, R9, RZ, PT ;  /* 0x000000ff0900720c */ /* 0x000fe40003f65270 */
[----:B0-----:R-:W-:-:S11]  /*c250*/  IADD3 R11, PT, PT, RZ, -R3, RZ ;  /* 0x80000003ff0b7210 */ /* 0x001fd60007ffe0ff */
[----:B------:R-:W-:Y:S01]  /*c260*/  @!P3 LOP3.LUT R7, RZ, R9, RZ, 0x33, !PT ;  /* 0x00000009ff07b212 */ /* 0x000fe200078e33ff */
[----:B------:R-:W-:-:S04]  /*c270*/  IMAD R11, R11, R14, RZ ;  /* 0x0000000e0b0b7224 */ /* 0x000fc800078e02ff */
[----:B------:R-:W-:Y:S02]  /*c280*/  IMAD.MOV R5, RZ, RZ, -R7 ;  /* 0x000000ffff057224 */ /* 0x000fe400078e0a07 */
[----:B------:R-:W-:Y:S02]  /*c290*/  IMAD.HI.U32 R2, R3, R11, R2 ;  /* 0x0000000b03027227 */ /* 0x000fe400078e0002 */
[----:B------:R-:W0:Y:S02]  /*c2a0*/  I2F.RP R11, R54 ;  /* 0x00000036000b7306 */ /* 0x000e240000209400 */
[----:B------:R-:W-:-:S05]  /*c2b0*/  IMAD R5, R9, R5, R0 ;  /* 0x0000000509057224 */ /* 0x000fca00078e0200 */
[----:B------:R-:W-:-:S05]  /*c2c0*/  IABS R3, R5 ;  /* 0x0000000500037213 */ /* 0x000fca0000000000 */
[----:B------:R-:W-:Y:S01]  /*c2d0*/  IMAD.HI.U32 R2, R2, R3, RZ ;  /* 0x0000000302027227 */ /* 0x000fe200078e00ff */
[----:B0-----:R-:W0:Y:S04]  /*c2e0*/  MUFU.RCP R11, R11 ;  /* 0x0000000b000b7308 */ /* 0x001e280000001000 */
[----:B------:R-:W-:-:S05]  /*c2f0*/  IADD3 R4, PT, PT, -R2, RZ, RZ ;  /* 0x000000ff02047210 */ /* 0x000fca0007ffe1ff */
[----:B------:R-:W-:Y:S01]  /*c300*/  IMAD R3, R14, R4, R3 ;  /* 0x000000040e037224 */ /* 0x000fe200078e0203 */
[----:B------:R-:W-:-:S04]  /*c310*/  LOP3.LUT R4, R5, R52, RZ, 0x3c, !PT ;  /* 0x0000003405047212 */ /* 0x000fc800078e3cff */
[----:B------:R-:W-:-:S13]  /*c320*/  ISETP.GT.U32.AND P3, PT, R14, R3, PT ;  /* 0x000000030e00720c */ /* 0x000fda0003f64070 */
[----:B------:R-:W-:Y:S02]  /*c330*/  @!P3 IMAD.IADD R3, R3, 0x1, -R14 ;  /* 0x000000010303b824 */ /* 0x000fe400078e0a0e */
[----:B------:R-:W-:-:S03]  /*c340*/  @!P3 VIADD R2, R2, 0x1 ;  /* 0x000000010202b836 */ /* 0x000fc60000000000 */
[----:B------:R-:W-:Y:S02]  /*c350*/  ISETP.GE.U32.AND P3, PT, R3, R14, PT ;  /* 0x0000000e0300720c */ /* 0x000fe40003f66070 */
[----:B0-----:R-:W-:Y:S01]  /*c360*/  IADD3 R3, PT, PT, R11, 0xffffffe, RZ ;  /* 0x0ffffffe0b037810 */ /* 0x001fe20007ffe0ff */
[----:B------:R-:W0:Y:S05]  /*c370*/  LDC.64 R14, c[0x0][0x390] ;  /* 0x0000e400ff0e7b82 */ /* 0x000e2a0000000a00 */
[----:B------:R-:W1:Y:S05]  /*c380*/  F2I.FTZ.U32.TRUNC.NTZ R3, R3 ;  /* 0x0000000300037305 */ /* 0x000e6a000021f000 */
[----:B------:R-:W-:Y:S01]  /*c390*/  @P3 VIADD R2, R2, 0x1 ;  /* 0x0000000102023836 */ /* 0x000fe20000000000 */
[----:B------:R-:W-:-:S04]  /*c3a0*/  ISETP.GE.AND P3, PT, R4, RZ, PT ;  /* 0x000000ff0400720c */ /* 0x000fc80003f66270 */
[----:B------:R-:W-:Y:S01]  /*c3b0*/  MOV R9, R2 ;  /* 0x0000000200097202 */ /* 0x000fe20000000f00 */
[----:B------:R-:W-:Y:S02]  /*c3c0*/  IMAD.MOV.U32 R2, RZ, RZ, RZ ;  /* 0x000000ffff027224 */ /* 0x000fe400078e00ff */
[----:B-1----:R-:W-:-:S06]  /*c3d0*/  IMAD.MOV R11, RZ, RZ, -R3 ;  /* 0x000000ffff0b7224 */ /* 0x002fcc00078e0a03 */
[----:B------:R-:W-:Y:S01]  /*c3e0*/  @!P3 IMAD.MOV R9, RZ, RZ, -R9 ;  /* 0x000000ffff09b224 */ /* 0x000fe200078e0a09 */
[----:B------:R-:W-:Y:S01]  /*c3f0*/  ISETP.NE.AND P3, PT, R52, RZ, PT ;  /* 0x000000ff3400720c */ /* 0x000fe20003f65270 */
[----:B------:R-:W-:-:S04]  /*c400*/  IMAD R11, R11, R54, RZ ;  /* 0x000000360b0b7224 */ /* 0x000fc800078e02ff */
[----:B------:R-:W-:-:S08]  /*c410*/  IMAD.HI.U32 R68, R3, R11, R2 ;  /* 0x0000000b03447227 */ /* 0x000fd000078e0002 */
[----:B------:R-:W-:Y:S02]  /*c420*/  @!P3 LOP3.LUT R9, RZ, R52, RZ, 0x33, !PT ;  /* 0x00000034ff09b212 */ /* 0x000fe400078e33ff */
[----:B0-----:R-:W-:Y:S02]  /*c430*/  ISETP.NE.U32.AND P3, PT, R14, 0x1, PT ;  /* 0x000000010e00780c */ /* 0x001fe40003f65070 */
[----:B------:R-:W-:Y:S02]  /*c440*/  IADD3 R2, PT, PT, -R9, RZ, RZ ;  /* 0x000000ff09027210 */ /* 0x000fe40007ffe1ff */
        /* <DEDUP_REMOVED lines=23> */
[----:B-1----:R-:W-:Y:S01]  /*c5c0*/  ISETP.NE.U32.AND P3, PT, R4, 0x1, PT ;  /* 0x000000010400780c */ /* 0x002fe20003f65070 */
[----:B------:R-:W-:-:S03]  /*c5d0*/  IMAD R4, R7, UR36, RZ ;  /* 0x0000002407047c24 */ /* 0x000fc6000f8e02ff */
[----:B------:R-:W-:Y:S01]  /*c5e0*/  ISETP.NE.AND.EX P3, PT, R5, RZ, PT, P3 ;  /* 0x000000ff0500720c */ /* 0x000fe20003f65330 */
[----:B------:R-:W-:Y:S01]  /*c5f0*/  IMAD R4, R9, UR37, R4 ;  /* 0x0000002509047c24 */ /* 0x000fe2000f8e0204 */
[C---:B------:R-:W-:Y:S02]  /*c600*/  IADD3 R5, PT, PT, -R2.reuse, RZ, RZ ;  /* 0x000000ff02057210 */ /* 0x040fe40007ffe1ff */
[----:B------:R-:W-:Y:S02]  /*c610*/  SEL R3, R2, RZ, P3 ;  /* 0x000000ff02037207 */ /* 0x000fe40001800000 */
[----:B0-----:R-:W-:Y:S01]  /*c620*/  ISETP.NE.U32.AND P3, PT, R14, 0x1, PT ;  /* 0x000000010e00780c */ /* 0x001fe20003f65070 */
[----:B------:R-:W-:Y:S02]  /*c630*/  IMAD R2, R17, R5, R12 ;  /* 0x0000000511027224 */ /* 0x000fe400078e020c */
[----:B------:R-:W-:Y:S01]  /*c640*/  IMAD R3, R3, UR38, R4 ;  /* 0x0000002603037c24 */ /* 0x000fe2000f8e0204 */
[----:B------:R-:W-:-:S02]  /*c650*/  ISETP.NE.AND.EX P3, PT, R15, RZ, PT, P3 ;  /* 0x000000ff0f00720c */ /* 0x000fc40003f65330 */
        /* <DEDUP_REMOVED lines=13> */
.L_x_1083:
[----:B------:R-:W-:Y:S05]  /*c730*/  BSYNC.RECONVERGENT B1 ;  /* 0x0000000000017941 */ /* 0x000fea0003800200 */
.L_x_1082:
        /* <DEDUP_REMOVED lines=20> */
[----:B------:R-:W-:-:S04]  /*c880*/  IMAD.HI.U32 R14, R3, R5, R2 ;  /* 0x00000005030e7227 */ /* 0x000fc800078e0002 */
[----:B------:R-:W-:-:S04]  /*c890*/  IMAD.MOV.U32 R3, RZ, RZ, R9 ;  /* 0x000000ffff037224 */ /* 0x000fc800078e0009 */
[----:B------:R-:W-:Y:S01]  /*c8a0*/  IMAD.HI.U32 R2, R14, R3, RZ ;  /* 0x000000030e027227 */ /* 0x000fe200078e00ff */
[----:B------:R-:W-:-:S03]  /*c8b0*/  MOV R14, R4 ;  /* 0x00000004000e7202 */ /* 0x000fc60000000f00 */
[----:B------:R-:W-:Y:S01]  /*c8c0*/  IMAD.MOV R4, RZ, RZ, -R2 ;  /* 0x000000ffff047224 */ /* 0x000fe200078e0a02 */
[----:B------:R-:W0:Y:S03]  /*c8d0*/  I2F.RP R5, R14 ;  /* 0x0000000e00057306 */ /* 0x000e260000209400 */
[----:B------:R-:W-:-:S05]  /*c8e0*/  IMAD R3, R12, R4, R3 ;  /* 0x000000040c037224 */ /* 0x000fca00078e0203 */
[----:B------:R-:W-:Y:S01]  /*c8f0*/  ISETP.GT.U32.AND P3, PT, R12, R3, PT ;  /* 0x000000030c00720c */ /* 0x000fe20003f64070 */
[----:B0-----:R-:W0:-:S12]  /*c900*/  MUFU.RCP R5, R5 ;  /* 0x0000000500057308 */ /* 0x001e180000001000 */
[----:B------:R-:W-:Y:S02]  /*c910*/  @!P3 IMAD.IADD R3, R3, 0x1, -R12 ;  /* 0x000000010303b824 */ /* 0x000fe400078e0a0c */
[----:B------:R-:W-:-:S03]  /*c920*/  @!P3 VIADD R2, R2, 0x1 ;  /* 0x000000010202b836 */ /* 0x000fc60000000000 */
[----:B------:R-:W-:Y:S02]  /*c930*/  ISETP.GE.U32.AND P2, PT, R3, R12, PT ;  /* 0x0000000c0300720c */ /* 0x000fe40003f46070 */
[----:B------:R-:W-:Y:S01]  /*c940*/  LOP3.LUT R3, R0, R7, RZ, 0x3c, !PT ;  /* 0x0000000700037212 */ /* 0x000fe200078e3cff */
[----:B------:R-:W1:Y:S03]  /*c950*/  LDC R12, c[0x0][0x3c0] ;  /* 0x0000f000ff0c7b82 */ /* 0x000e660000000800 */
[----:B------:R-:W-:Y:S02]  /*c960*/  ISETP.GE.AND P3, PT, R3, RZ, PT ;  /* 0x000000ff0300720c */ /* 0x000fe40003f66270 */
[----:B0-----:R-:W-:-:S04]  /*c970*/  IADD3 R4, PT, PT, R5, 0xffffffe, RZ ;  /* 0x0ffffffe05047810 */ /* 0x001fc80007ffe0ff */
[----:B------:R-:W0:Y:S01]  /*c980*/  F2I.FTZ.U32.TRUNC.NTZ R3, R4 ;  /* 0x0000000400037305 */ /* 0x000e22000021f000 */
[----:B------:R-:W-:Y:S01]  /*c990*/  @P2 VIADD R2, R2, 0x1 ;  /* 0x0000000102022836 */ /* 0x000fe20000000000 */
[----:B------:R-:W-:-:S04]  /*c9a0*/  ISETP.NE.AND P2, PT, R7, RZ, PT ;  /* 0x000000ff0700720c */ /* 0x000fc80003f45270 */
[----:B------:R-:W-:Y:S01]  /*c9b0*/  MOV R9, R2 ;  /* 0x0000000200097202 */ /* 0x000fe20000000f00 */
[----:B------:R-:W-:-:S04]  /*c9c0*/  IMAD.MOV.U32 R2, RZ, RZ, RZ ;  /* 0x000000ffff027224 */ /* 0x000fc800078e00ff */
[----:B------:R-:W-:-:S04]  /*c9d0*/  @!P3 IMAD.MOV R9, RZ, RZ, -R9 ;  /* 0x000000ffff09b224 */ /* 0x000fc800078e0a09 */
[----:B------:R-:W-:Y:S01]  /*c9e0*/  @!P2 LOP3.LUT R9, RZ, R7, RZ, 0x33, !PT ;  /* 0x00000007ff09a212 */ /* 0x000fe200078e33ff */
[----:B0-----:R-:W-:Y:S01]  /*c9f0*/  IMAD.MOV R11, RZ, RZ, -R3 ;  /* 0x000000ffff0b7224 */ /* 0x001fe200078e0a03 */
[----:B-1----:R-:W-:Y:S02]  /*ca00*/  IABS R15, R12 ;  /* 0x0000000c000f7213 */ /* 0x002fe40000000000 */
[----:B------:R-:W-:-:S05]  /*ca10*/  IADD3 R5, PT, PT, -R9, RZ, RZ ;  /* 0x000000ff09057210 */ /* 0x000fca0007ffe1ff */
[----:B------:R-:W-:Y:S02]  /*ca20*/  IMAD R5, R7, R5, R0 ;  /* 0x0000000507057224 */ /* 0x000fe400078e0200 */
[----:B------:R-:W-:-:S04]  /*ca30*/  IMAD R7, R11, R14, RZ ;  /* 0x0000000e0b077224 */ /* 0x000fc800078e02ff */
[----:B------:R-:W-:Y:S01]  /*ca40*/  IMAD.HI.U32 R2, R3, R7, R2 ;  /* 0x0000000703027227 */ /* 0x000fe200078e0002 */
[----:B------:R-:W-:-:S05]  /*ca50*/  IABS R3, R5 ;  /* 0x0000000500037213 */ /* 0x000fca0000000000 */
[----:B------:R-:W-:-:S04]  /*ca60*/  IMAD.HI.U32 R2, R2, R3, RZ ;  /* 0x0000000302027227 */ /* 0x000fc800078e00ff */
[----:B------:R-:W-:-:S04]  /*ca70*/  IMAD.MOV R4, RZ, RZ, -R2 ;  /* 0x000000ffff047224 */ /* 0x000fc800078e0a02 */
[C---:B------:R-:W-:Y:S02]  /*ca80*/  IMAD R3, R14.reuse, R4, R3 ;  /* 0x000000040e037224 */ /* 0x040fe400078e0203 */
[----:B------:R-:W0:Y:S03]  /*ca90*/  I2F.RP R4, R15 ;  /* 0x0000000f00047306 */ /* 0x000e260000209400 */
[----:B------:R-:W-:-:S05]  /*caa0*/  ISETP.GT.U32.AND P3, PT, R14, R3, PT ;  /* 0x000000030e00720c */ /* 0x000fca0003f64070 */
[----:B0-----:R-:W0:Y:S08]  /*cab0*/  MUFU.RCP R4, R4 ;  /* 0x0000000400047308 */ /* 0x001e300000001000 */
[----:B------:R-:W-:Y:S01]  /*cac0*/  @!P3 IADD3 R3, PT, PT, R3, -R14, RZ ;  /* 0x8000000e0303b210 */ /* 0x000fe20007ffe0ff */
[----:B------:R-:W-:-:S03]  /*cad0*/  @!P3 VIADD R2, R2, 0x1 ;  /* 0x000000010202b836 */ /* 0x000fc60000000000 */
[----:B------:R-:W-:Y:S02]  /*cae0*/  ISETP.GE.U32.AND P2, PT, R3, R14, PT ;  /* 0x0000000e0300720c */ /* 0x000fe40003f46070 */
[----:B------:R-:W-:-:S04]  /*caf0*/  LOP3.LUT R3, R5, R54, RZ, 0x3c, !PT ;  /* 0x0000003605037212 */ /* 0x000fc800078e3cff */
[----:B------:R-:W-:Y:S01]  /*cb00*/  ISETP.GE.AND P3, PT, R3, RZ, PT ;  /* 0x000000ff0300720c */ /* 0x000fe20003f66270 */
[----:B0-----:R-:W-:-:S06]  /*cb10*/  VIADD R7, R4, 0xffffffe ;  /* 0x0ffffffe04077836 */ /* 0x001fcc0000000000 */
[----:B------:R-:W-:Y:S02]  /*cb20*/  @P2 IADD3 R2, PT, PT, R2, 0x1, RZ ;  /* 0x0000000102022810 */ /* 0x000fe40007ffe0ff */
[----:B------:R-:W-:Y:S01]  /*cb30*/  ISETP.NE.AND P2, PT, R54, RZ, PT ;  /* 0x000000ff3600720c */ /* 0x000fe20003f45270 */
[----:B------:R-:W0:Y:S02]  /*cb40*/  F2I.FTZ.U32.TRUNC.NTZ R3, R7 ;  /* 0x0000000700037305 */ /* 0x000e24000021f000 */
[----:B------:R-:W-:-:S04]  /*cb50*/  IMAD.MOV.U32 R11, RZ, RZ, R2 ;  /* 0x000000ffff0b7224 */ /* 0x000fc800078e0002 */
[----:B------:R-:W-:-:S06]  /*cb60*/  @!P3 IMAD.MOV R11, RZ, RZ, -R11 ;  /* 0x000000ffff0bb224 */ /* 0x000fcc00078e0a0b */
        /* <DEDUP_REMOVED lines=11> */
[----:B------:R-:W-:-:S05]  /*cc20*/  IMAD R4, R15, R5, R4 ;  /* 0x000000050f047224 */ /* 0x000fca00078e0204 */
[----:B------:R-:W-:Y:S02]  /*cc30*/  ISETP.GT.U32.AND P2, PT, R15, R4, PT ;  /* 0x000000040f00720c */ /* 0x000fe40003f44070 */
[----:B0-----:R-:W-:-:S04]  /*cc40*/  ISETP.NE.U32.AND P3, PT, R2, 0x1, PT ;  /* 0x000000010200780c */ /* 0x001fc80003f65070 */
[----:B------:R-:W-:Y:S02]  /*cc50*/  ISETP.NE.AND.EX P3, PT, R3, RZ, PT, P3 ;  /* 0x000000ff0300720c */ /* 0x000fe40003f65330 */
[----:B------:R-:W0:Y:S05]  /*cc60*/  LDC.64 R2, c[0x0][0x398] ;  /* 0x0000e600ff027b82 */ /* 0x000e2a0000000a00 */
[----:B------:R-:W-:Y:S01]  /*cc70*/  @!P2 IMAD.IADD R4, R4, 0x1, -R15 ;  /* 0x000000010404a824 */ /* 0x000fe200078e0a0f */
[----:B------:R-:W-:Y:S01]  /*cc80*/  SEL R9, R9, RZ, P3 ;  /* 0x000000ff09097207 */ /* 0x000fe20001800000 */
[----:B------:R-:W-:-:S03]  /*cc90*/  @!P2 VIADD R7, R7, 0x1 ;  /* 0x000000010707a836 */ /* 0x000fc60000000000 */
[----:B------:R-:W-:Y:S02]  /*cca0*/  ISETP.GE.U32.AND P3, PT, R4, R15, PT ;  /* 0x0000000f0400720c */ /* 0x000fe40003f66070 */
[----:B------:R-:W-:Y:S01]  /*ccb0*/  LOP3.LUT R4, R17, R12, RZ, 0x3c, !PT ;  /* 0x0000000c11047212 */ /* 0x000fe200078e3cff */
[----:B------:R-:W1:Y:S03]  /*ccc0*/  LDC.64 R14, c[0x0][0x3a8] ;  /* 0x0000ea00ff0e7b82 */ /* 0x000e660000000a00 */
[----:B------:R-:W-:-:S05]  /*ccd0*/  ISETP.GE.AND P2, PT, R4, RZ, PT ;  /* 0x000000ff0400720c */ /* 0x000fca0003f46270 */
[----:B------:R-:W2:Y:S02]  /*cce0*/  LDC.64 R4, c[0x0][0x3a0] ;  /* 0x0000e800ff047b82 */ /* 0x000ea40000000a00 */
[----:B------:R-:W-:Y:S02]  /*ccf0*/  @P3 IADD3 R7, PT, PT, R7, 0x1, RZ ;  /* 0x0000000107073810 */ /* 0x000fe40007ffe0ff */
[----:B------:R-:W-:-:S04]  /*cd00*/  ISETP.NE.AND P3, PT, R12, RZ, PT ;  /* 0x000000ff0c00720c */ /* 0x000fc80003f65270 */
[----:B------:R-:W-:Y:S01]  /*cd10*/  @!P2 IMAD.MOV R7, RZ, RZ, -R7 ;  /* 0x000000ffff07a224 */ /* 0x000fe200078e0a07 */
[----:B0-----:R-:W-:-:S04]  /*cd20*/  ISETP.NE.U32.AND P2, PT, R2, 0x1, PT ;  /* 0x000000010200780c */ /* 0x001fc80003f45070 */
[----:B------:R-:W-:-:S04]  /*cd30*/  ISETP.NE.AND.EX P2, PT, R3, RZ, PT, P2 ;  /* 0x000000ff0300720c */ /* 0x000fc80003f45320 */
[----:B------:R-:W-:Y:S02]  /*cd40*/  @!P3 LOP3.LUT R7, RZ, R12, RZ, 0x33, !PT ;  /* 0x0000000cff07b212 */ /* 0x000fe400078e33ff */
[----:B------:R-:W-:Y:S02]  /*cd50*/  SEL R3, R11, RZ, P2 ;  /* 0x000000ff0b037207 */ /* 0x000fe40001000000 */
[----:B-1----:R-:W-:Y:S01]  /*cd60*/  ISETP.NE.U32.AND P3, PT, R14, 0x1, PT ;  /* 0x000000010e00780c */ /* 0x002fe20003f65070 */
[----:B------:R-:W-:Y:S01]  /*cd70*/  IMAD.MOV R2, RZ, RZ, -R7 ;  /* 0x000000ffff027224 */ /* 0x000fe200078e0a07 */
        /* <DEDUP_REMOVED lines=21> */
.L_x_1085:
[----:B------:R-:W-:Y:S05]  /*ced0*/  BSYNC.RECONVERGENT B1 ;  /* 0x0000000000017941 */ /* 0x000fea0003800200 */
.L_x_1084:
        /* <DEDUP_REMOVED lines=17> */
[----:B0-----:R-:W-:Y:S02]  /*cff0*/  HFMA2 R2, -RZ, RZ, 0, 0 ;  /* 0x00000000ff027431 */ /* 0x001fe400000001ff */
[----:B-1----:R-:W-:-:S04]  /*d000*/  IMAD.MOV R5, RZ, RZ, -R3 ;  /* 0x000000ffff057224 */ /* 0x002fc800078e0a03 */
[----:B------:R-:W-:-:S04]  /*d010*/  IMAD R5, R5, R12, RZ ;  /* 0x0000000c05057224 */ /* 0x000fc800078e02ff */
[----:B------:R-:W-:Y:S01]  /*d020*/  IMAD.HI.U32 R14, R3, R5, R2 ;  /* 0x00000005030e7227 */ /* 0x000fe200078e0002 */
[----:B------:R-:W-:-:S05]  /*d030*/  IABS R3, R0 ;  /* 0x0000000000037213 */ /* 0x000fca0000000000 */
[----:B------:R-:W-:-:S04]  /*d040*/  IMAD.HI.U32 R2, R14, R3, RZ ;  /* 0x000000030e027227 */ /* 0x000fc800078e00ff */
[----:B------:R-:W-:Y:S02]  /*d050*/  IMAD.MOV.U32 R14, RZ, RZ, R4 ;  /* 0x000000ffff0e7224 */ /* 0x000fe400078e0004 */
[----:B------:R-:W-:Y:S02]  /*d060*/  IMAD.MOV R4, RZ, RZ, -R2 ;  /* 0x000000ffff047224 */ /* 0x000fe400078e0a02 */
[----:B------:R-:W0:Y:S02]  /*d070*/  I2F.RP R5, R14 ;  /* 0x0000000e00057306 */ /* 0x000e240000209400 */
[----:B------:R-:W-:-:S05]  /*d080*/  IMAD R3, R12, R4, R3 ;  /* 0x000000040c037224 */ /* 0x000fca00078e0203 */
[----:B------:R-:W-:Y:S01]  /*d090*/  ISETP.GT.U32.AND P3, PT, R12, R3, PT ;  /* 0x000000030c00720c */ /* 0x000fe20003f64070 */
[----:B0-----:R-:W0:-:S12]  /*d0a0*/  MUFU.RCP R5, R5 ;  /* 0x0000000500057308 */ /* 0x001e180000001000 */
[-C--:B------:R-:W-:Y:S01]  /*d0b0*/  @!P3 IADD3 R3, PT, PT, R3, -R12.reuse, RZ ;  /* 0x8000000c0303b210 */ /* 0x080fe20007ffe0ff */
[----:B------:R-:W-:Y:S01]  /*d0c0*/  @!P3 VIADD R2, R2, 0x1 ;  /* 0x000000010202b836 */ /* 0x000fe20000000000 */
[----:B------:R-:W-:Y:S02]  /*d0d0*/  ISETP.NE.AND P3, PT, R7, RZ, PT ;  /* 0x000000ff0700720c */ /* 0x000fe40003f65270 */
[----:B------:R-:W-:Y:S02]  /*d0e0*/  ISETP.GE.U32.AND P2, PT, R3, R12, PT ;  /* 0x0000000c0300720c */ /* 0x000fe40003f46070 */
[----:B------:R-:W-:Y:S01]  /*d0f0*/  LOP3.LUT R3, R0, R7, RZ, 0x3c, !PT ;  /* 0x0000000700037212 */ /* 0x000fe200078e3cff */
[----:B------:R-:W1:Y:S03]  /*d100*/  LDC R12, c[0x0][0x3c0] ;  /* 0x0000f000ff0c7b82 */ /* 0x000e660000000800 */
[----:B------:R-:W-:Y:S01]  /*d110*/  ISETP.GE.AND P1, PT, R3, RZ, PT ;  /* 0x000000ff0300720c */ /* 0x000fe20003f26270 */
[----:B0-----:R-:W-:-:S04]  /*d120*/  VIADD R4, R5, 0xffffffe ;  /* 0x0ffffffe05047836 */ /* 0x001fc80000000000 */
[----:B------:R-:W0:Y:S02]  /*d130*/  F2I.FTZ.U32.TRUNC.NTZ R3, R4 ;  /* 0x0000000400037305 */ /* 0x000e24000021f000 */
[----:B------:R-:W-:-:S05]  /*d140*/  @P2 IADD3 R2, PT, PT, R2, 0x1, RZ ;  /* 0x0000000102022810 */ /* 0x000fca0007ffe0ff */
[----:B------:R-:W-:Y:S02]  /*d150*/  IMAD.MOV.U32 R9, RZ, RZ, R2 ;  /* 0x000000ffff097224 */ /* 0x000fe400078e0002 */
[----:B------:R-:W-:Y:S02]  /*d160*/  IMAD.MOV.U32 R2, RZ, RZ, RZ ;  /* 0x000000ffff027224 */ /* 0x000fe400078e00ff */
[----:B------:R-:W-:Y:S01]  /*d170*/  @!P1 IMAD.MOV R9, RZ, RZ, -R9 ;  /* 0x000000ffff099224 */ /* 0x000fe200078e0a09 */
[----:B------:R-:W-:Y:S02]  /*d180*/  @!P3 LOP3.LUT R9, RZ, R7, RZ, 0x33, !PT ;  /* 0x00000007ff09b212 */ /* 0x000fe400078e33ff */
[----:B0-----:R-:W-:-:S03]  /*d190*/  IADD3 R11, PT, PT, RZ, -R3, RZ ;  /* 0x80000003ff0b7210 */ /* 0x001fc60007ffe0ff */
[----:B------:R-:W-:Y:S01]  /*d1a0*/  IMAD.MOV R5, RZ, RZ, -R9 ;  /* 0x000000ffff057224 */ /* 0x000fe200078e0a09 */
[----:B-1----:R-:W-:-:S03]  /*d1b0*/  IABS R19, R12 ;  /* 0x0000000c00137213 */ /* 0x002fc60000000000 */
[----:B------:R-:W-:Y:S02]  /*d1c0*/  IMAD R5, R7, R5, R0 ;  /* 0x0000000507057224 */ /* 0x000fe400078e0200 */
[----:B------:R-:W-:-:S04]  /*d1d0*/  IMAD R7, R11, R14, RZ ;  /* 0x0000000e0b077224 */ /* 0x000fc800078e02ff */
[----:B------:R-:W-:Y:S01]  /*d1e0*/  IMAD.HI.U32 R2, R3, R7, R2 ;  /* 0x0000000703027227 */ /* 0x000fe200078e0002 */
[----:B------:R-:W-:Y:S01]  /*d1f0*/  IABS R3, R5 ;  /* 0x0000000500037213 */ /* 0x000fe20000000000 */
[----:B------:R-:W0:Y:S04]  /*d200*/  I2F.RP R7, R19 ;  /* 0x0000001300077306 */ /* 0x000e280000209400 */
[----:B------:R-:W-:-:S05]  /*d210*/  IMAD.HI.U32 R2, R2, R3, RZ ;  /* 0x0000000302027227 */ /* 0x000fca00078e00ff */
[----:B------:R-:W-:-:S05]  /*d220*/  IADD3 R4, PT, PT, -R2, RZ, RZ ;  /* 0x000000ff02047210 */ /* 0x000fca0007ffe1ff */
[C---:B------:R-:W-:Y:S01]  /*d230*/  IMAD R3, R14.reuse, R4, R3 ;  /* 0x000000040e037224 */ /* 0x040fe200078e0203 */
[----:B0-----:R-:W0:Y:S04]  /*d240*/  MUFU.RCP R7, R7 ;  /* 0x0000000700077308 */ /* 0x001e280000001000 */
        /* <DEDUP_REMOVED lines=9> */
[----:B------:R-:W-:Y:S02]  /*d2e0*/  @P2 IADD3 R2, PT, PT, R2, 0x1, RZ ;  /* 0x0000000102022810 */ /* 0x000fe40007ffe0ff */
[----:B0-----:R-:W-:-:S03]  /*d2f0*/  MOV R14, RZ ;  /* 0x000000ff000e7202 */ /* 0x001fc60000000f00 */
[----:B------:R-:W-:-:S04]  /*d300*/  IMAD.MOV.U32 R11, RZ, RZ, R2 ;  /* 0x000000ffff0b7224 */ /* 0x000fc800078e0002 */
[----:B------:R-:W-:Y:S01]  /*d310*/  @!P1 IMAD.MOV R11, RZ, RZ, -R11 ;  /* 0x000000ffff0b9224 */ /* 0x000fe200078e0a0b */
[----:B------:R-:W-:-:S04]  /*d320*/  @!P3 LOP3.LUT R11, RZ, R68, RZ, 0x33, !PT ;  /* 0x00000044ff0bb212 */ /* 0x000fc800078e33ff */
[----:B------:R-:W-:-:S05]  /*d330*/  IADD3 R2, PT, PT, -R11, RZ, RZ ;  /* 0x000000ff0b027210 */ /* 0x000fca0007ffe1ff */
[----:B------:R-:W-:Y:S02]  /*d340*/  IMAD R17, R68, R2, R5 ;  /* 0x0000000244117224 */ /* 0x000fe400078e0205 */
[----:B------:R-:W0:Y:S01]  /*d350*/  LDC.64 R4, c[0x0][0x398] ;  /* 0x0000e600ff047b82 */ /* 0x000e220000000a00 */
[----:B-1----:R-:W-:-:S04]  /*d360*/  IMAD.MOV R68, RZ, RZ, -R15 ;  /* 0x000000ffff447224 */ /* 0x002fc800078e0a0f */
[----:B------:R-:W-:-:S03]  /*d370*/  IMAD R7, R68, R19, RZ ;  /* 0x0000001344077224 */ /* 0x000fc600078e02ff */
        /* <DEDUP_REMOVED lines=25> */
[----:B---3--:R-:W-:Y:S02]  /*d510*/  ISETP.NE.U32.AND P2, PT, R14, 0x1, PT ;  /* 0x000000010e00780c */ /* 0x008fe40003f45070 */
[----:B------:R-:W-:Y:S02]  /*d520*/  IADD3 R4, PT, PT, -R2, RZ, RZ ;  /* 0x000000ff02047210 */ /* 0x000fe40007ffe1ff */
        /* <DEDUP_REMOVED lines=19> */
.L_x_1087:
[----:B------:R-:W-:Y:S05]  /*d660*/  BSYNC.RECONVERGENT B1 ;  /* 0x0000000000017941 */ /* 0x000fea0003800200 */
.L_x_1086:
        /* <DEDUP_REMOVED lines=89> */
[----:B------:R-:W-:-:S04]  /*dc00*/  @!P6 IADD3 R2, PT, PT, R2, 0x1, RZ ;  /* 0x000000010202e810 */ /* 0x000fc80007ffe0ff */
[----:B------:R-:W-:Y:S02]  /*dc10*/  ISETP.GE.U32.AND P1, PT, R4, R7, PT ;  /* 0x000000070400720c */ /* 0x000fe40003f26070 */
[----:B------:R-:W-:-:S04]  /*dc20*/  LOP3.LUT R4, R12, R17, RZ, 0x3c, !PT ;  /* 0x000000110c047212 */ /* 0x000fc800078e3cff */
[----:B------:R-:W-:Y:S02]  /*dc30*/  ISETP.GE.AND P6, PT, R4, RZ, PT ;  /* 0x000000ff0400720c */ /* 0x000fe40003fc6270 */
[----:B------:R-:W0:Y:S05]  /*dc40*/  LDC.64 R4, c[0x0][0x3a0] ;  /* 0x0000e800ff047b82 */ /* 0x000e2a0000000a00 */
[----:B------:R-:W-:Y:S01]  /*dc50*/  @P1 VIADD R2, R2, 0x1 ;  /* 0x0000000102021836 */ /* 0x000fe20000000000 */
[----:B------:R-:W-:-:S05]  /*dc60*/  ISETP.NE.AND P1, PT, R17, RZ, PT ;  /* 0x000000ff1100720c */ /* 0x000fca0003f25270 */
[----:B------:R-:W-:-:S08]  /*dc70*/  @!P6 IMAD.MOV R2, RZ, RZ, -R2 ;  /* 0x000000ffff02e224 */ /* 0x000fd000078e0a02 */
[----:B------:R-:W-:-:S04]  /*dc80*/  @!P1 LOP3.LUT R2, RZ, R17, RZ, 0x33, !PT ;  /* 0x00000011ff029212 */ /* 0x000fc800078e33ff */
[----:B------:R-:W-:Y:S02]  /*dc90*/  IADD3 R7, PT, PT, -R2, RZ, RZ ;  /* 0x000000ff02077210 */ /* 0x000fe40007ffe1ff */
[----:B0-----:R-:W-:Y:S02]  /*dca0*/  ISETP.NE.U32.AND P1, PT, R4, 0x1, PT ;  /* 0x000000010400780c */ /* 0x001fe40003f25070 */
[----:B------:R-:W-:Y:S01]  /*dcb0*/  SEL R4, R11, RZ, P3 ;  /* 0x000000ff0b047207 */ /* 0x000fe20001800000 */
[----:B------:R-:W-:Y:S01]  /*dcc0*/  IMAD R7, R17, R7, R12 ;  /* 0x0000000711077224 */ /* 0x000fe200078e020c */
[----:B------:R-:W-:-:S03]  /*dcd0*/  ISETP.NE.AND.EX P1, PT, R5, RZ, PT, P1 ;  /* 0x000000ff0500720c */ /* 0x000fc60003f25310 */
        /* <DEDUP_REMOVED lines=16> */
.L_x_1089:
[----:B------:R-:W-:Y:S05]  /*dde0*/  BSYNC.RECONVERGENT B1 ;  /* 0x0000000000017941 */ /* 0x000fea0003800200 */
.L_x_1088:
        /* <DEDUP_REMOVED lines=118> */
.L_x_1091:
[----:B------:R-:W-:Y:S05]  /*e550*/  BSYNC.RECONVERGENT B1 ;  /* 0x0000000000017941 */ /* 0x000fea0003800200 */
.L_x_1090:
        /* <DEDUP_REMOVED lines=118> */
.L_x_1093:
[----:B------:R-:W-:Y:S05]  /*ecc0*/  BSYNC.RECONVERGENT B1 ;  /* 0x0000000000017941 */ /* 0x000fea0003800200 */
.L_x_1092:
[----:B------:R-:W-:-:S03]  /*ecd0*/  UMOV UR4, 0xffffffff ;  /* 0xffffffff00047882 */ /* 0x000fc60000000000 */
[----:B------:R-:W-:Y:S05]  /*ece0*/  BRA.DIV UR4, `(.L_x_1094) ;  /* 0x0000003a04a47947 */ /* 0x000fea000b800000 */
        /* <DEDUP_REMOVED lines=18> */
[----:B------:R-:W-:Y:S01]  /*ee10*/  FADD R107, -R29, R10 ;  /* 0x0000000a1d6b7221 */ /* 0x000fe20000000100 */
[-C--:B------:R-:W-:Y:S01]  /*ee20*/  FFMA.SAT R8, R113, R12.reuse, 0.5 ;  /* 0x3f00000071087423 */ /* 0x080fe2000000200c */
[-C--:B------:R-:W-:Y:S01]  /*ee30*/  FFMA.RM R4, R4, R11.reuse, 12582913 ;  /* 0x4b40000104047423 */ /* 0x080fe2000000400b */
[-C--:B------:R-:W-:Y:S01]  /*ee40*/  FFMA.SAT R10, R115, R12.reuse, 0.5 ;  /* 0x3f000000730a7423 */ /* 0x080fe2000000200c */
[C---:B------:R-:W-:Y:S01]  /*ee50*/  FADD R103, -R29.reuse, R18 ;  /* 0x000000121d677221 */ /* 0x040fe20000000100 */
[C---:B------:R-:W-:Y:S01]  /*ee60*/  FADD R5, -R29.reuse, R20 ;  /* 0x000000141d057221 */ /* 0x040fe20000000100 */
[----:B------:R-:W-:Y:S01]  /*ee70*/  FADD R6, R4, -12583039 ;  /* 0xcb40007f04067421 */ /* 0x000fe20000000000 */
[-C--:B------:R-:W-:Y:S01]  /*ee80*/  FFMA.RM R18, R8, R11.reuse, 12582913 ;  /* 0x4b40000108127423 */ /* 0x080fe2000000400b */
[-C--:B------:R-:W-:Y:S01]  /*ee90*/  FFMA.RM R20, R10, R11.reuse, 12582913 ;  /* 0x4b4000010a147423 */ /* 0x080fe2000000400b */
[----:B------:R-:W-:Y:S01]  /*eea0*/  FADD R117, -R29, R58 ;  /* 0x0000003a1d757221 */ /* 0x000fe20000000100 */
[----:B------:R-:W-:Y:S01]  /*eeb0*/  FFMA R6, R111, 1.4426950216293334961, -R6 ;  /* 0x3fb8aa3b6f067823 */ /* 0x000fe20000000806 */
[C---:B------:R-:W-:Y:S01]  /*eec0*/  FADD R101, -R29.reuse, R22 ;  /* 0x000000161d657221 */ /* 0x040fe20000000100 */
[----:B------:R-:W-:Y:S01]  /*eed0*/  FADD R8, R20, -12583039 ;  /* 0xcb40007f14087421 */ /* 0x000fe20000000000 */
[----:B------:R-:W-:Y:S01]  /*eee0*/  FADD R109, -R29, R66 ;  /* 0x000000421d6d7221 */ /* 0x000fe20000000100 */
[----:B------:R-:W-:Y:S01]  /*eef0*/  FFMA R111, R111, 1.925963033500011079e-08, R6 ;  /* 0x32a570606f6f7823 */ /* 0x000fe20000000006 */
[----:B------:R-:W-:Y:S01]  /*ef00*/  FADD R6, R18, -12583039 ;  /* 0xcb40007f12067421 */ /* 0x000fe20000000000 */
[----:B------:R-:W-:Y:S01]  /*ef10*/  FFMA R8, R115, 1.4426950216293334961, -R8 ;  /* 0x3fb8aa3b73087823 */ /* 0x000fe20000000808 */
[----:B------:R-:W-:Y:S01]  /*ef20*/  FADD R121, -R29, R56 ;  /* 0x000000381d797221 */ /* 0x000fe20000000100 */
[-C--:B------:R-:W-:Y:S01]  /*ef30*/  FFMA.SAT R0, R109, R12.reuse, 0.5 ;  /* 0x3f0000006d007423 */ /* 0x080fe2000000200c */
[----:B------:R-:W-:Y:S01]  /*ef40*/  FFMA R6, R113, 1.4426950216293334961, -R6 ;  /* 0x3fb8aa3b71067823 */ /* 0x000fe20000000806 */
[----:B------:R-:W-:Y:S01]  /*ef50*/  FFMA R115, R115, 1.925963033500011079e-08, R8 ;  /* 0x32a5706073737823 */ /* 0x000fe20000000008 */
[-C--:B------:R-:W-:Y:S01]  /*ef60*/  FFMA.SAT R8, R119, R12.reuse, 0.5 ;  /* 0x3f00000077087423 */ /* 0x080fe2000000200c */
[-C--:B------:R-:W-:Y:S01]  /*ef70*/  FFMA.RM R0, R0, R11.reuse, 12582913 ;  /* 0x4b40000100007423 */ /* 0x080fe2000000400b */
[----:B------:R-:W-:Y:S01]  /*ef80*/  FFMA R113, R113, 1.925963033500011079e-08, R6 ;  /* 0x32a5706071717823 */ /* 0x000fe20000000006 */
[-C--:B------:R-:W-:Y:S01]  /*ef90*/  FFMA.SAT R6, R117, R12.reuse, 0.5 ;  /* 0x3f00000075067423 */ /* 0x080fe2000000200c */
[----:B------:R-:W-:Y:S01]  /*efa0*/  FADD R105, -R29, R16 ;  /* 0x000000101d697221 */ /* 0x000fe20000000100 */
[----:B------:R-:W-:Y:S01]  /*efb0*/  FADD R2, R0, -12583039 ;  /* 0xcb40007f00027421 */ /* 0x000fe20000000000 */
[----:B------:R-:W-:Y:S01]  /*efc0*/  FFMA.SAT R16, R3, R12, 0.5 ;  /* 0x3f00000003107423 */ /* 0x000fe2000000200c */
[-C--:B------:R-:W-:Y:S01]  /*efd0*/  FFMA.RM R22, R6, R11.reuse, 12582913 ;  /* 0x4b40000106167423 */ /* 0x080fe2000000400b */
[----:B------:R-:W-:Y:S01]  /*efe0*/  FFMA.RM R6, R8, R11, 12582913 ;  /* 0x4b40000108067423 */ /* 0x000fe2000000400b */
[----:B------:R-:W-:Y:S01]  /*eff0*/  FFMA R2, R109, 1.4426950216293334961, -R2 ;  /* 0x3fb8aa3b6d027823 */ /* 0x000fe20000000802 */
[----:B------:R-:W-:Y:S01]  /*f000*/  FADD R39, -R29, R30 ;  /* 0x0000001e1d277221 */ /* 0x000fe20000000100 */
[----:B------:R-:W-:Y:S01]  /*f010*/  FADD R8, R22, -12583039 ;  /* 0xcb40007f16087421 */ /* 0x000fe20000000000 */
[----:B------:R-:W-:Y:S01]  /*f020*/  FADD R10, R6, -12583039 ;  /* 0xcb40007f060a7421 */ /* 0x000fe20000000000 */
[----:B------:R-:W-:Y:S01]  /*f030*/  FFMA R2, R109, 1.925963033500011079e-08, R2 ;  /* 0x32a570606d027823 */ /* 0x000fe20000000002 */
[----:B------:R-:W-:-:S02]  /*f040*/  IMAD.SHL.U32 R0, R0, 0x800000, RZ ;  /* 0x0080000000007824 */ /* 0x000fc400078e00ff */
[----:B------:R-:W-:Y:S01]  /*f050*/  FFMA R8, R117, 1.4426950216293334961, -R8 ;  /* 0x3fb8aa3b75087823 */ /* 0x000fe20000000808 */
[----:B------:R-:W-:Y:S01]  /*f060*/  FFMA R10, R119, 1.4426950216293334961, -R10 ;  /* 0x3fb8aa3b770a7823 */ /* 0x000fe2000000080a */
[----:B------:R0:W1:Y:S01]  /*f070*/  MUFU.EX2 R109, R2 ;  /* 0x00000002006d7308 */ /* 0x0000620000000800 */
[----:B------:R-:W-:Y:S01]  /*f080*/  FADD R7, -R29, R24 ;  /* 0x000000181d077221 */ /* 0x000fe20000000100 */
[----:B------:R-:W-:Y:S01]  /*f090*/  FFMA R117, R117, 1.925963033500011079e-08, R8 ;  /* 0x32a5706075757823 */ /* 0x000fe20000000008 */
[----:B------:R-:W-:Y:S01]  /*f0a0*/  FFMA R119, R119, 1.925963033500011079e-08, R10 ;  /* 0x32a5706077777823 */ /* 0x000fe2000000000a */
[-C--:B------:R-:W-:Y:S01]  /*f0b0*/  FFMA.SAT R10, R121, R12.reuse, 0.5 ;  /* 0x3f000000790a7423 */ /* 0x080fe2000000200c */
[-C--:B------:R-:W-:Y:S01]  /*f0c0*/  FFMA.SAT R24, R5, R12.reuse, 0.5 ;  /* 0x3f00000005187423 */ /* 0x080fe2000000200c */
[----:B------:R-:W-:Y:S02]  /*f0d0*/  IMAD.SHL.U32 R22, R22, 0x800000, RZ ;  /* 0x0080000016167824 */ /* 0x000fe400078e00ff */
[----:B------:R-:W-:Y:S01]  /*f0e0*/  FADD R17, -R29, R34 ;  /* 0x000000221d117221 */ /* 0x000fe20000000100 */
[-C--:B------:R-:W-:Y:S01]  /*f0f0*/  FFMA.RM R10, R10, R11.reuse, 12582913 ;  /* 0x4b4000010a0a7423 */ /* 0x080fe2000000400b */
[----:B0-----:R-:W-:Y:S01]  /*f100*/  SHF.L.U32 R2, R18, 0x17, RZ ;  /* 0x0000001712027819 */ /* 0x001fe200000006ff */
[-C--:B------:R-:W-:Y:S01]  /*f110*/  FFMA.SAT R18, R103, R12.reuse, 0.5 ;  /* 0x3f00000067127423 */ /* 0x080fe2000000200c */
[----:B------:R-:W0:Y:S01]  /*f120*/  MUFU.EX2 R117, R117 ;  /* 0x0000007500757308 */ /* 0x000e220000000800 */
[----:B------:R-:W-:Y:S01]  /*f130*/  FADD R8, R10, -12583039 ;  /* 0xcb40007f0a087421 */ /* 0x000fe20000000000 */
[C---:B------:R-:W-:Y:S01]  /*f140*/  FADD R19, -R29.reuse, R38 ;  /* 0x000000261d137221 */ /* 0x040fe20000000100 */
[-C--:B------:R-:W-:Y:S01]  /*f150*/  FFMA.RM R18, R18, R11.reuse, 12582913 ;  /* 0x4b40000112127423 */ /* 0x080fe2000000400b */
[----:B------:R-:W-:Y:S01]  /*f160*/  FADD R99, -R29, R26 ;  /* 0x0000001a1d637221 */ /* 0x000fe20000000100 */
[----:B------:R-:W-:Y:S01]  /*f170*/  FFMA R14, R121, 1.4426950216293334961, -R8 ;  /* 0x3fb8aa3b790e7823 */ /* 0x000fe20000000808 */
[-C--:B------:R-:W-:Y:S01]  /*f180*/  FFMA.RM R8, R16, R11.reuse, 12582913 ;  /* 0x4b40000110087423 */ /* 0x080fe2000000400b */
[-C--:B------:R-:W-:Y:S01]  /*f190*/  FFMA.SAT R16, R105, R12.reuse, 0.5 ;  /* 0x3f00000069107423 */ /* 0x080fe2000000200c */
[----:B------:R-:W-:Y:S01]  /*f1a0*/  FADD R9, -R29, R28 ;  /* 0x0000001c1d097221 */ /* 0x000fe20000000100 */
[----:B------:R-:W-:Y:S01]  /*f1b0*/  FFMA R121, R121, 1.925963033500011079e-08, R14 ;  /* 0x32a5706079797823 */ /* 0x000fe2000000000e */
[----:B------:R-:W-:Y:S01]  /*f1c0*/  FADD R14, R8, -12583039 ;  /* 0xcb40007f080e7421 */ /* 0x000fe20000000000 */
[----:B------:R-:W-:Y:S01]  /*f1d0*/  FFMA.RM R16, R16, R11, 12582913 ;  /* 0x4b40000110107423 */ /* 0x000fe2000000400b */
[----:B------:R-:W-:Y:S01]  /*f1e0*/  FFMA.SAT R28, R99, R12, 0.5 ;  /* 0x3f000000631c7423 */ /* 0x000fe2000000200c */
[----:B------:R-:W-:-:S02]  /*f1f0*/  IMAD.SHL.U32 R10, R10, 0x800000, RZ ;  /* 0x008000000a0a7824 */ /* 0x000fc400078e00ff */
[----:B------:R-:W-:Y:S01]  /*f200*/  FFMA R14, R3, 1.4426950216293334961, -R14 ;  /* 0x3fb8aa3b030e7823 */ /* 0x000fe2000000080e */
[----:B------:R-:W-:Y:S01]  /*f210*/  MUFU.EX2 R121, R121 ;  /* 0x0000007900797308 */ /* 0x000fe20000000800 */
[----:B------:R-:W-:Y:S01]  /*f220*/  FFMA.RM R28, R28, R11, 12582913 ;  /* 0x4b4000011c1c7423 */ /* 0x000fe2000000400b */
[----:B------:R-:W-:Y:S01]  /*f230*/  FADD R33, -R29, R46 ;  /* 0x0000002e1d217221 */ /* 0x000fe20000000100 */
[----:B------:R-:W-:Y:S01]  /*f240*/  FFMA R30, R3, 1.925963033500011079e-08, R14 ;  /* 0x32a57060031e7823 */ /* 0x000fe2000000000e */
[-C--:B------:R-:W-:Y:S01]  /*f250*/  FFMA.SAT R14, R107, R12.reuse, 0.5 ;  /* 0x3f0000006b0e7423 */ /* 0x080fe2000000200c */
[----:B-1----:R-:W-:Y:S01]  /*f260*/  FMUL R3, R0, R109 ;  /* 0x0000006d00037220 */ /* 0x002fe20000400000 */
[C---:B------:R-:W-:Y:S01]  /*f270*/  FADD R37, -R29.reuse, R32 ;  /* 0x000000201d257221 */ /* 0x040fe20000000100 */
[C---:B------:R-:W-:Y:S01]  /*f280*/  FADD R21, -R29.reuse, R48 ;  /* 0x000000301d157221 */ /* 0x040fe20000000100 */
[-C--:B------:R-:W-:Y:S01]  /*f290*/  FFMA.RM R14, R14, R11.reuse, 12582913 ;  /* 0x4b4000010e0e7423 */ /* 0x080fe2000000400b */
[----:B------:R-:W-:Y:S01]  /*f2a0*/  FADD R35, -R29, R36 ;  /* 0x000000241d237221 */ /* 0x000fe20000000100 */
[-C--:B------:R-:W-:Y:S01]  /*f2b0*/  FFMA.SAT R36, R17, R12.reuse, 0.5 ;  /* 0x3f00000011247423 */ /* 0x080fe2000000200c */
[C---:B------:R-:W-:Y:S01]  /*f2c0*/  FADD R23, -R29.reuse, R52 ;  /* 0x000000341d177221 */ /* 0x040fe20000000100 */
[C---:B------:R-:W-:Y:S01]  /*f2d0*/  FADD R0, R14.reuse, -12583039 ;  /* 0xcb40007f0e007421 */ /* 0x040fe20000000000 */
[----:B------:R-:W-:Y:S01]  /*f2e0*/  SHF.L.U32 R14, R14, 0x17, RZ ;  /* 0x000000170e0e7819 */ /* 0x000fe200000006ff */
[----:B------:R-:W-:Y:S01]  /*f2f0*/  FFMA.RM R36, R36, R11, 12582913 ;  /* 0x4b40000124247423 */ /* 0x000fe2000000400b */
[----:B------:R-:W-:Y:S01]  /*f300*/  FADD R25, -R29, R54 ;  /* 0x000000361d197221 */ /* 0x000fe20000000100 */
[----:B------:R-:W-:Y:S01]  /*f310*/  FFMA R0, R107, 1.4426950216293334961, -R0 ;  /* 0x3fb8aa3b6b007823 */ /* 0x000fe20000000800 */
[----:B------:R-:W-:Y:S01]  /*f320*/  FFMA.SAT R32, R39, R12, 0.5 ;  /* 0x3f00000027207423 */ /* 0x000fe2000000200c */
[C---:B------:R-:W-:Y:S01]  /*f330*/  FADD R31, -R29.reuse, R50 ;  /* 0x000000321d1f7221 */ /* 0x040fe20000000100 */
[----:B------:R-:W-:Y:S01]  /*f340*/  FADD R15, -R29, R68 ;  /* 0x000000441d0f7221 */ /* 0x000fe20000000100 */
[----:B------:R-:W-:Y:S01]  /*f350*/  FFMA R107, R107, 1.925963033500011079e-08, R0 ;  /* 0x32a570606b6b7823 */ /* 0x000fe20000000000 */
[----:B------:R-:W-:-:S02]  /*f360*/  IMAD.SHL.U32 R0, R4, 0x800000, RZ ;  /* 0x0080000004007824 */ /* 0x000fc400078e00ff */
[----:B------:R-:W-:Y:S01]  /*f370*/  FADD R4, R16, -12583039 ;  /* 0xcb40007f10047421 */ /* 0x000fe20000000000 */
[----:B------:R-:W-:Y:S01]  /*f380*/  FFMA.RM R32, R32, R11, 12582913 ;  /* 0x4b40000120207423 */ /* 0x000fe2000000400b */
[C---:B------:R-:W-:Y:S01]  /*f390*/  FADD R13, -R29.reuse, R74 ;  /* 0x0000004a1d0d7221 */ /* 0x040fe20000000100 */
[----:B------:R-:W-:Y:S01]  /*f3a0*/  FADD R27, -R29, R70 ;  /* 0x000000461d1b7221 */ /* 0x000fe20000000100 */
[----:B------:R-:W-:Y:S01]  /*f3b0*/  FFMA R4, R105, 1.4426950216293334961, -R4 ;  /* 0x3fb8aa3b69047823 */ /* 0x000fe20000000804 */
[----:B------:R-:W-:Y:S01]  /*f3c0*/  MUFU.EX2 R107, R107 ;  /* 0x0000006b006b7308 */ /* 0x000fe20000000800 */
[----:B------:R-:W-:Y:S01]  /*f3d0*/  FADD R29, -R29, R72 ;  /* 0x000000481d1d7221 */ /* 0x000fe20000000100 */
[----:B------:R-:W-:Y:S01]  /*f3e0*/  SHF.L.U32 R6, R6, 0x17, RZ ;  /* 0x0000001706067819 */ /* 0x000fe200000006ff */
[----:B------:R-:W-:Y:S01]  /*f3f0*/  FFMA R105, R105, 1.925963033500011079e-08, R4 ;  /* 0x32a5706069697823 */ /* 0x000fe20000000004 */
[----:B------:R-:W-:Y:S01]  /*f400*/  FADD R4, R18, -12583039 ;  /* 0xcb40007f12047421 */ /* 0x000fe20000000000 */
[----:B------:R-:W-:-:S03]  /*f410*/  IMAD.SHL.U32 R8, R8, 0x800000, RZ ;  /* 0x0080000008087824 */ /* 0x000fc600078e00ff */
[C---:B------:R-:W-:Y:S01]  /*f420*/  FFMA R4, R103.reuse, 1.4426950216293334961, -R4 ;  /* 0x3fb8aa3b67047823 */ /* 0x040fe20000000804 */
[----:B------:R-:W1:Y:S03]  /*f430*/  MUFU.EX2 R111, R111 ;  /* 0x0000006f006f7308 */ /* 0x000e660000000800 */
[----:B------:R-:W-:Y:S01]  /*f440*/  FFMA R103, R103, 1.925963033500011079e-08, R4 ;  /* 0x32a5706067677823 */ /* 0x000fe20000000004 */
[----:B------:R-:W-:Y:S02]  /*f450*/  IMAD.SHL.U32 R4, R20, 0x800000, RZ ;  /* 0x0080000014047824 */ /* 0x000fe400078e00ff */
[----:B------:R-:W-:Y:S02]  /*f460*/  FFMA.RM R20, R24, R11, 12582913 ;  /* 0x4b40000118147423 */ /* 0x000fe4000000400b */
[----:B------:R-:W2:Y:S02]  /*f470*/  MUFU.EX2 R113, R113 ;  /* 0x0000007100717308 */ /* 0x000ea40000000800 */
[----:B------:R-:W-:-:S04]  /*f480*/  FADD R24, R20, -12583039 ;  /* 0xcb40007f14187421 */ /* 0x000fc80000000000 */
[C---:B------:R-:W-:Y:S02]  /*f490*/  FFMA R24, R5.reuse, 1.4426950216293334961, -R24 ;  /* 0x3fb8aa3b05187823 */ /* 0x040fe40000000818 */
[----:B------:R-:W3:Y:S02]  /*f4a0*/  MUFU.EX2 R115, R115 ;  /* 0x0000007300737308 */ /* 0x000ee40000000800 */
[----:B------:R-:W-:Y:S01]  /*f4b0*/  FFMA R34, R5, 1.925963033500011079e-08, R24 ;  /* 0x32a5706005227823 */ /* 0x000fe20000000018 */
[----:B0-----:R-:W-:Y:S01]  /*f4c0*/  FMUL R5, R22, R117 ;  /* 0x0000007516057220 */ /* 0x001fe20000400000 */
[----:B------:R-:W-:Y:S01]  /*f4d0*/  FFMA.SAT R22, R101, R12, 0.5 ;  /* 0x3f00000065167423 */ /* 0x000fe2000000200c */
[----:B-1----:R-:W-:-:S03]  /*f4e0*/  FMUL R0, R0, R111 ;  /* 0x0000006f00007220 */ /* 0x002fc60000400000 */
[----:B------:R-:W-:Y:S01]  /*f4f0*/  FFMA.RM R22, R22, R11, 12582913 ;  /* 0x4b40000116167423 */ /* 0x000fe2000000400b */
[----:B------:R-:W-:Y:S01]  /*f500*/  MUFU.EX2 R34, R34 ;  /* 0x0000002200227308 */ /* 0x000fe20000000800 */
[----:B--2---:R-:W-:Y:S02]  /*f510*/  FMUL R2, R2, R113 ;  /* 0x0000007102027220 */ /* 0x004fe40000400000 */
[----:B------:R-:W-:-:S04]  /*f520*/  FADD R24, R22, -12583039 ;  /* 0xcb40007f16187421 */ /* 0x000fc80000000000 */
[C---:B------:R-:W-:Y:S01]  /*f530*/  FFMA R24, R101.reuse, 1.4426950216293334961, -R24 ;  /* 0x3fb8aa3b65187823 */ /* 0x040fe20000000818 */
[----:B------:R-:W0:Y:S01]  /*f540*/  MUFU.EX2 R119, R119 ;  /* 0x0000007700777308 */ /* 0x000e220000000800 */
[----:B---3--:R-:W-:Y:S02]  /*f550*/  FMUL R4, R4, R115 ;  /* 0x0000007304047220 */ /* 0x008fe40000400000 */
[----:B------:R-:W-:Y:S01]  /*f560*/  FFMA R38, R101, 1.925963033500011079e-08, R24 ;  /* 0x32a5706065267823 */ /* 0x000fe20000000018 */
[----:B------:R-:W-:-:S04]  /*f570*/  FFMA.SAT R24, R7, R12, 0.5 ;  /* 0x3f00000007187423 */ /* 0x000fc8000000200c */
[----:B------:R-:W-:Y:S01]  /*f580*/  FFMA.RM R24, R24, R11, 12582913 ;  /* 0x4b40000118187423 */ /* 0x000fe2000000400b */
[----:B------:R1:W2:Y:S03]  /*f590*/  MUFU.EX2 R101, R30 ;  /* 0x0000001e00657308 */ /* 0x0002a60000000800 */
[----:B------:R-:W-:-:S04]  /*f5a0*/  FADD R26, R24, -12583039 ;  /* 0xcb40007f181a7421 */ /* 0x000fc80000000000 */
[----:B------:R-:W-:Y:S01]  /*f5b0*/  FFMA R26, R7, 1.4426950216293334961, -R26 ;  /* 0x3fb8aa3b071a7823 */ /* 0x000fe2000000081a */
[----:B------:R-:W3:Y:S01]  /*f5c0*/  MUFU.EX2 R105, R105 ;  /* 0x0000006900697308 */ /* 0x000ee20000000800 */
[-C--:B-1----:R-:W-:Y:S01]  /*f5d0*/  FFMA.SAT R30, R37, R12.reuse, 0.5 ;  /* 0x3f000000251e7423 */ /* 0x082fe2000000200c */
[----:B0-----:R-:W-:Y:S01]  /*f5e0*/  FMUL R6, R6, R119 ;  /* 0x0000007706067220 */ /* 0x001fe20000400000 */
[----:B------:R-:W-:Y:S01]  /*f5f0*/  FFMA R46, R7, 1.925963033500011079e-08, R26 ;  /* 0x32a57060072e7823 */ /* 0x000fe2000000001a */
[----:B------:R-:W-:Y:S01]  /*f600*/  FMUL R7, R10, R121 ;  /* 0x000000790a077220 */ /* 0x000fe20000400000 */
[----:B------:R-:W-:Y:S01]  /*f610*/  FADD R10, R28, -12583039 ;  /* 0xcb40007f1c0a7421 */ /* 0x000fe20000000000 */
[----:B------:R-:W-:Y:S01]  /*f620*/  FFMA.SAT R26, R9, R12, 0.5 ;  /* 0x3f000000091a7423 */ /* 0x000fe2000000200c */
[-C--:B------:R-:W-:Y:S01]  /*f630*/  FFMA.RM R30, R30, R11.reuse, 12582913 ;  /* 0x4b4000011e1e7423 */ /* 0x080fe2000000400b */
[----:B------:R-:W0:Y:S01]  /*f640*/  MUFU.EX2 R103, R103 ;  /* 0x0000006700677308 */ /* 0x000e220000000800 */
[----:B------:R-:W-:Y:S01]  /*f650*/  FFMA R10, R99, 1.4426950216293334961, -R10 ;  /* 0x3fb8aa3b630a7823 */ /* 0x000fe2000000080a */
[----:B------:R-:W-:Y:S01]  /*f660*/  FFMA.RM R26, R26, R11, 12582913 ;  /* 0x4b4000011a1a7423 */ /* 0x000fe2000000400b */
[----:B--2---:R-:W-:-:S02]  /*f670*/  FMUL R8, R8, R101 ;  /* 0x0000006508087220 */ /* 0x004fc40000400000 */
[----:B------:R-:W-:Y:S01]  /*f680*/  FFMA R99, R99, 1.925963033500011079e-08, R10 ;  /* 0x32a5706063637823 */ /* 0x000fe2000000000a */
[----:B------:R-:W-:Y:S02]  /*f690*/  FADD R10, R26, -12583039 ;  /* 0xcb40007f1a0a7421 */ /* 0x000fe40000000000 */
[----:B------:R-:W-:Y:S02]  /*f6a0*/  MUFU.EX2 R46, R46 ;  /* 0x0000002e002e7308 */ /* 0x000fe40000000800 */
[----:B------:R-:W-:-:S04]  /*f6b0*/  FFMA R10, R9, 1.4426950216293334961, -R10 ;  /* 0x3fb8aa3b090a7823 */ /* 0x000fc8000000080a */
[----:B------:R-:W-:Y:S01]  /*f6c0*/  FFMA R48, R9, 1.925963033500011079e-08, R10 ;  /* 0x32a5706009307823 */ /* 0x000fe2000000000a */
[----:B------:R-:W-:Y:S01]  /*f6d0*/  FMUL R9, R14, R107 ;  /* 0x0000006b0e097220 */ /* 0x000fe20000400000 */
[----:B------:R-:W-:Y:S01]  /*f6e0*/  FADD R14, R30, -12583039 ;  /* 0xcb40007f1e0e7421 */ /* 0x000fe20000000000 */
[----:B------:R-:W-:Y:S01]  /*f6f0*/  FADD R10, R32, -12583039 ;  /* 0xcb40007f200a7421 */ /* 0x000fe20000000000 */
[----:B------:R-:W-:Y:S02]  /*f700*/  MUFU.EX2 R99, R99 ;  /* 0x0000006300637308 */ /* 0x000fe40000000800 */
[----:B------:R-:W-:Y:S01]  /*f710*/  FFMA R14, R37, 1.4426950216293334961, -R14 ;  /* 0x3fb8aa3b250e7823 */ /* 0x000fe2000000080e */
[----:B------:R-:W-:-:S03]  /*f720*/  FFMA R10, R39, 1.4426950216293334961, -R10 ;  /* 0x3fb8aa3b270a7823 */ /* 0x000fc6000000080a */
[----:B------:R-:W-:Y:S01]  /*f730*/  FFMA R52, R37, 1.925963033500011079e-08, R14 ;  /* 0x32a5706025347823 */ /* 0x000fe2000000000e */
[----:B------:R-:W-:Y:S01]  /*f740*/  FADD R14, R36, -12583039 ;  /* 0xcb40007f240e7421 */ /* 0x000fe20000000000 */
[----:B------:R-:W-:Y:S01]  /*f750*/  FFMA R50, R39, 1.925963033500011079e-08, R10 ;  /* 0x32a5706027327823 */ /* 0x000fe2000000000a */
[----:B------:R-:W-:Y:S01]  /*f760*/  IMAD.SHL.U32 R10, R16, 0x800000, RZ ;  /* 0x00800000100a7824 */ /* 0x000fe200078e00ff */
[----:B------:R-:W1:Y:S01]  /*f770*/  MUFU.EX2 R39, R38 ;  /* 0x0000002600277308 */ /* 0x000e620000000800 */
[C---:B------:R-:W-:Y:S01]  /*f780*/  FFMA R14, R17.reuse, 1.4426950216293334961, -R14 ;  /* 0x3fb8aa3b110e7823 */ /* 0x040fe2000000080e */
[----:B------:R-:W-:Y:S02]  /*f790*/  IMAD.SHL.U32 R16, R18, 0x800000, RZ ;  /* 0x0080000012107824 */ /* 0x000fe400078e00ff */
[----:B---3--:R-:W-:Y:S01]  /*f7a0*/  FMUL R10, R10, R105 ;  /* 0x000000690a0a7220 */ /* 0x008fe20000400000 */
[----:B------:R-:W-:Y:S02]  /*f7b0*/  IMAD.SHL.U32 R18, R22, 0x800000, RZ ;  /* 0x0080000016127824 */ /* 0x000fe400078e00ff */
[----:B------:R-:W-:Y:S01]  /*f7c0*/  FFMA R54, R17, 1.925963033500011079e-08, R14 ;  /* 0x32a5706011367823 */ /* 0x000fe2000000000e */
[----:B------:R-:W-:Y:S01]  /*f7d0*/  FFMA.SAT R14, R35, R12, 0.5 ;  /* 0x3f000000230e7423 */ /* 0x000fe2000000200c */
[----:B------:R-:W-:Y:S01]  /*f7e0*/  SHF.L.U32 R17, R20, 0x17, RZ ;  /* 0x0000001714117819 */ /* 0x000fe200000006ff */
[----:B------:R-:W2:Y:S01]  /*f7f0*/  MUFU.EX2 R48, R48 ;  /* 0x0000003000307308 */ /* 0x000ea20000000800 */
[----:B0-----:R-:W-:Y:S01]  /*f800*/  FMUL R16, R16, R103 ;  /* 0x0000006710107220 */ /* 0x001fe20000400000 */
[----:B------:R-:W-:-:S02]  /*f810*/  FFMA.RM R37, R14, R11, 12582913 ;  /* 0x4b4000010e257423 */ /* 0x000fc4000000400b */
[----:B------:R-:W-:Y:S01]  /*f820*/  FMUL R17, R17, R34 ;  /* 0x0000002211117220 */ /* 0x000fe20000400000 */
[-C--:B------:R-:W-:Y:S01]  /*f830*/  FFMA.SAT R34, R33, R12.reuse, 0.5 ;  /* 0x3f00000021227423 */ /* 0x080fe2000000200c */
[----:B------:R-:W-:Y:S02]  /*f840*/  FADD R14, R37, -12583039 ;  /* 0xcb40007f250e7421 */ /* 0x000fe40000000000 */
[----:B------:R-:W-:Y:S01]  /*f850*/  MUFU.EX2 R52, R52 ;  /* 0x0000003400347308 */ /* 0x000fe20000000800 */
[----:B------:R-:W-:Y:S01]  /*f860*/  FFMA.RM R34, R34, R11, 12582913 ;  /* 0x4b40000122227423 */ /* 0x000fe2000000400b */
[C---:B------:R-:W-:Y:S01]  /*f870*/  FFMA R14, R35.reuse, 1.4426950216293334961, -R14 ;  /* 0x3fb8aa3b230e7823 */ /* 0x040fe2000000080e */
[----:B-1----:R-:W-:Y:S02]  /*f880*/  FMUL R18, R18, R39 ;  /* 0x0000002712127220 */ /* 0x002fe40000400000 */
[----:B------:R-:W-:Y:S01]  /*f890*/  FADD R22, R34, -12583039 ;  /* 0xcb40007f22167421 */ /* 0x000fe20000000000 */
[----:B------:R-:W-:Y:S01]  /*f8a0*/  FFMA R56, R35, 1.925963033500011079e-08, R14 ;  /* 0x32a5706023387823 */ /* 0x000fe2000000000e */
[----:B------:R-:W-:-:S02]  /*f8b0*/  FFMA.SAT R14, R19, R12, 0.5 ;  /* 0x3f000000130e7423 */ /* 0x000fc4000000200c */
[C---:B------:R-:W-:Y:S02]  /*f8c0*/  FFMA R22, R33.reuse, 1.4426950216293334961, -R22 ;  /* 0x3fb8aa3b21167823 */ /* 0x040fe40000000816 */
[----:B------:R-:W-:Y:S01]  /*f8d0*/  FFMA.RM R14, R14, R11, 12582913 ;  /* 0x4b4000010e0e7423 */ /* 0x000fe2000000400b */
[----:B------:R-:W-:Y:S01]  /*f8e0*/  MUFU.EX2 R56, R56 ;  /* 0x0000003800387308 */ /* 0x000fe20000000800 */
[----:B------:R-:W-:Y:S02]  /*f8f0*/  FFMA R38, R33, 1.925963033500011079e-08, R22 ;  /* 0x32a5706021267823 */ /* 0x000fe40000000016 */
[----:B------:R-:W-:-:S04]  /*f900*/  FADD R20, R14, -12583039 ;  /* 0xcb40007f0e147421 */ /* 0x000fc80000000000 */
[C---:B------:R-:W-:Y:S01]  /*f910*/  FFMA R20, R19.reuse, 1.4426950216293334961, -R20 ;  /* 0x3fb8aa3b13147823 */ /* 0x040fe20000000814 */
[----:B------:R-:W-:Y:S03]  /*f920*/  MUFU.EX2 R38, R38 ;  /* 0x0000002600267308 */ /* 0x000fe60000000800 */
[----:B------:R-:W-:Y:S01]  /*f930*/  FFMA R35, R19, 1.925963033500011079e-08, R20 ;  /* 0x32a5706013237823 */ /* 0x000fe20000000014 */
[----:B------:R-:W-:Y:S01]  /*f940*/  SHF.L.U32 R20, R28, 0x17, RZ ;  /* 0x000000171c147819 */ /* 0x000fe200000006ff */
[----:B------:R-:W-:Y:S01]  /*f950*/  FFMA.SAT R28, R21, R12, 0.5 ;  /* 0x3f000000151c7423 */ /* 0x000fe2000000200c */
[----:B------:R-:W-:-:S03]  /*f960*/  IMAD.SHL.U32 R19, R24, 0x800000, RZ ;  /* 0x0080000018137824 */ /* 0x000fc600078e00ff */
[----:B------:R-:W-:Y:S01]  /*f970*/  FFMA.RM R28, R28, R11, 12582913 ;  /* 0x4b4000011c1c7423 */ /* 0x000fe2000000400b */
[----:B------:R-:W-:Y:S01]  /*f980*/  FMUL R19, R19, R46 ;  /* 0x0000002e13137220 */ /* 0x000fe20000400000 */
[----:B------:R-:W-:Y:S01]  /*f990*/  FMUL R20, R20, R99 ;  /* 0x0000006314147220 */ /* 0x000fe20000400000 */
[----:B------:R-:W-:Y:S01]  /*f9a0*/  MUFU.EX2 R35, R35 ;  /* 0x0000002300237308 */ /* 0x000fe20000000800 */
[C---:B------:R-:W-:Y:S01]  /*f9b0*/  FADD R22, R28.reuse, -12583039 ;  /* 0xcb40007f1c167421 */ /* 0x040fe20000000000 */
[----:B------:R-:W-:-:S03]  /*f9c0*/  IMAD.SHL.U32 R28, R28, 0x800000, RZ ;  /* 0x008000001c1c7824 */ /* 0x000fc600078e00ff */
[----:B------:R-:W-:-:S03]  /*f9d0*/  FFMA R22, R21, 1.4426950216293334961, -R22 ;  /* 0x3fb8aa3b15167823 */ /* 0x000fc60000000816 */
[----:B------:R-:W0:Y:S01]  /*f9e0*/  MUFU.EX2 R99, R50 ;  /* 0x0000003200637308 */ /* 0x000e220000000800 */
[----:B------:R-:W-:Y:S01]  /*f9f0*/  FFMA R39, R21, 1.925963033500011079e-08, R22 ;  /* 0x32a5706015277823 */ /* 0x000fe20000000016 */
[----:B------:R-:W-:Y:S01]  /*fa00*/  FFMA.SAT R22, R31, R12, 0.5 ;  /* 0x3f0000001f167423 */ /* 0x000fe2000000200c */
[----:B------:R-:W-:-:S03]  /*fa10*/  IMAD.SHL.U32 R21, R26, 0x800000, RZ ;  /* 0x008000001a157824 */ /* 0x000fc600078e00ff */
[-C--:B------:R-:W-:Y:S01]  /*fa20*/  FFMA.RM R33, R22, R11.reuse, 12582913 ;  /* 0x4b40000116217423 */ /* 0x080fe2000000400b */
[----:B------:R-:W-:Y:S02]  /*fa30*/  IMAD.SHL.U32 R22, R32, 0x800000, RZ ;  /* 0x0080000020167824 */ /* 0x000fe400078e00ff */
[----:B------:R-:W-:Y:S01]  /*fa40*/  FFMA.SAT R32, R25, R12, 0.5 ;  /* 0x3f00000019207423 */ /* 0x000fe2000000200c */
[----:B--2---:R-:W-:Y:S01]  /*fa50*/  FMUL R21, R21, R48 ;  /* 0x0000003015157220 */ /* 0x004fe20000400000 */
[----:B------:R-:W-:Y:S01]  /*fa60*/  FADD R24, R33, -12583039 ;  /* 0xcb40007f21187421 */ /* 0x000fe20000000000 */
[----:B------:R-:W1:Y:S01]  /*fa70*/  MUFU.EX2 R39, R39 ;  /* 0x0000002700277308 */ /* 0x000e620000000800 */
[----:B------:R-:W-:Y:S02]  /*fa80*/  FFMA.RM R32, R32, R11, 12582913 ;  /* 0x4b40000120207423 */ /* 0x000fe4000000400b */
[C---:B------:R-:W-:Y:S02]  /*fa90*/  FFMA R24, R31.reuse, 1.4426950216293334961, -R24 ;  /* 0x3fb8aa3b1f187823 */ /* 0x040fe40000000818 */
[----:B------:R-:W-:Y:S01]  /*faa0*/  FADD R26, R32, -12583039 ;  /* 0xcb40007f201a7421 */ /* 0x000fe20000000000 */
[----:B0-----:R-:W-:Y:S01]  /*fab0*/  FMUL R22, R22, R99 ;  /* 0x0000006316167220 */ /* 0x001fe20000400000 */
[----:B------:R-:W-:Y:S01]  /*fac0*/  FFMA R46, R31, 1.925963033500011079e-08, R24 ;  /* 0x32a570601f2e7823 */ /* 0x000fe20000000018 */
[----:B------:R-:W-:Y:S01]  /*fad0*/  FFMA.SAT R24, R23, R12, 0.5 ;  /* 0x3f00000017187423 */ /* 0x000fe2000000200c */
[----:B------:R-:W-:Y:S01]  /*fae0*/  FFMA R26, R25, 1.4426950216293334961, -R26 ;  /* 0x3fb8aa3b191a7823 */ /* 0x000fe2000000081a */
[----:B------:R-:W0:Y:S02]  /*faf0*/  MUFU.EX2 R99, R54 ;  /* 0x0000003600637308 */ /* 0x000e240000000800 */
[----:B------:R-:W-:-:S04]  /*fb00*/  FFMA.RM R31, R24, R11, 12582913 ;  /* 0x4b400001181f7423 */ /* 0x000fc8000000400b */
[----:B------:R-:W-:Y:S01]  /*fb10*/  FADD R24, R31, -12583039 ;  /* 0xcb40007f1f187421 */ /* 0x000fe20000000000 */
[----:B-1----:R-:W-:Y:S01]  /*fb20*/  FMUL R28, R28, R39 ;  /* 0x000000271c1c7220 */ /* 0x002fe20000400000 */
[----:B------:R-:W1:Y:S02]  /*fb30*/  MUFU.EX2 R46, R46 ;  /* 0x0000002e002e7308 */ /* 0x000e640000000800 */
[----:B------:R-:W-:-:S04]  /*fb40*/  FFMA R24, R23, 1.4426950216293334961, -R24 ;  /* 0x3fb8aa3b17187823 */ /* 0x000fc80000000818 */
[----:B------:R-:W-:Y:S01]  /*fb50*/  FFMA R48, R23, 1.925963033500011079e-08, R24 ;  /* 0x32a5706017307823 */ /* 0x000fe20000000018 */
[----:B------:R-:W-:Y:S02]  /*fb60*/  IMAD.SHL.U32 R24, R36, 0x800000, RZ ;  /* 0x0080000024187824 */ /* 0x000fe400078e00ff */
[----:B------:R-:W-:Y:S01]  /*fb70*/  FFMA.SAT R36, R15, R12, 0.5 ;  /* 0x3f0000000f247423 */ /* 0x000fe2000000200c */
[----:B------:R-:W-:Y:S01]  /*fb80*/  SHF.L.U32 R23, R30, 0x17, RZ ;  /* 0x000000171e177819 */ /* 0x000fe200000006ff */
[----:B------:R-:W-:Y:S01]  /*fb90*/  FFMA R30, R25, 1.925963033500011079e-08, R26 ;  /* 0x32a57060191e7823 */ /* 0x000fe2000000001a */
[----:B------:R-:W-:Y:S02]  /*fba0*/  IMAD.SHL.U32 R25, R37, 0x800000, RZ ;  /* 0x0080000025197824 */ /* 0x000fe400078e00ff */
[----:B------:R-:W-:Y:S01]  /*fbb0*/  FFMA.RM R36, R36, R11, 12582913 ;  /* 0x4b40000124247423 */ /* 0x000fe2000000400b */
[----:B0-----:R-:W-:Y:S01]  /*fbc0*/  FMUL R24, R24, R99 ;  /* 0x0000006318187220 */ /* 0x001fe20000400000 */
[----:B------:R-:W-:Y:S01]  /*fbd0*/  FMUL R23, R23, R52 ;  /* 0x0000003417177220 */ /* 0x000fe20000400000 */
[----:B------:R-:W-:Y:S01]  /*fbe0*/  FFMA.SAT R52, R29, R12, 0.5 ;  /* 0x3f0000001d347423 */ /* 0x000fe2000000200c */
[----:B------:R-:W-:Y:S01]  /*fbf0*/  FADD R26, R36, -12583039 ;  /* 0xcb40007f241a7421 */ /* 0x000fe20000000000 */
[----:B------:R-:W-:-:S03]  /*fc00*/  FMUL R25, R25, R56 ;  /* 0x0000003819197220 */ /* 0x000fc60000400000 */
[----:B------:R-:W-:-:S04]  /*fc10*/  FFMA R26, R15, 1.4426950216293334961, -R26 ;  /* 0x3fb8aa3b0f1a7823 */ /* 0x000fc8000000081a */
[----:B------:R-:W-:Y:S01]  /*fc20*/  FFMA R50, R15, 1.925963033500011079e-08, R26 ;  /* 0x32a570600f327823 */ /* 0x000fe2000000001a */
[----:B------:R-:W-:-:S04]  /*fc30*/  FFMA.SAT R26, R13, R12, 0.5 ;  /* 0x3f0000000d1a7423 */ /* 0x000fc8000000200c */
[----:B------:R-:W-:-:S04]  /*fc40*/  FFMA.RM R15, R26, R11, 12582913 ;  /* 0x4b4000011a0f7423 */ /* 0x000fc8000000400b */
[C---:B------:R-:W-:Y:S01]  /*fc50*/  FADD R26, R15.reuse, -12583039 ;  /* 0xcb40007f0f1a7421 */ /* 0x040fe20000000000 */
[----:B------:R-:W-:-:S03]  /*fc60*/  IMAD.SHL.U32 R15, R15, 0x800000, RZ ;  /* 0x008000000f0f7824 */ /* 0x000fc600078e00ff */
[----:B------:R-:W-:-:S04]  /*fc70*/  FFMA R26, R13, 1.4426950216293334961, -R26 ;  /* 0x3fb8aa3b0d1a7823 */ /* 0x000fc8000000081a */
[----:B------:R-:W-:Y:S01]  /*fc80*/  FFMA R37, R13, 1.925963033500011079e-08, R26 ;  /* 0x32a570600d257823 */ /* 0x000fe2000000001a */
[----:B------:R-:W-:Y:S01]  /*fc90*/  FFMA.SAT R26, R27, R12, 0.5 ;  /* 0x3f0000001b1a7423 */ /* 0x000fe2000000200c */
[----:B------:R-:W-:-:S03]  /*fca0*/  FADD R13, RZ, R3 ;  /* 0x00000003ff0d7221 */ /* 0x000fc60000000000 */
[-C--:B------:R-:W-:Y:S01]  /*fcb0*/  FFMA.RM R12, R26, R11.reuse, 12582913 ;  /* 0x4b4000011a0c7423 */ /* 0x080fe2000000400b */
[----:B------:R-:W-:Y:S01]  /*fcc0*/  FFMA.RM R11, R52, R11, 12582913 ;  /* 0x4b400001340b7423 */ /* 0x000fe2000000400b */
[----:B------:R-:W-:Y:S02]  /*fcd0*/  FADD R13, R13, R0 ;  /* 0x000000000d0d7221 */ /* 0x000fe40000000000 */
[----:B------:R-:W-:Y:S02]  /*fce0*/  FADD R26, R12, -12583039 ;  /* 0xcb40007f0c1a7421 */ /* 0x000fe40000000000 */
[----:B------:R-:W-:Y:S02]  /*fcf0*/  FADD R13, R13, R2 ;  /* 0x000000020d0d7221 */ /* 0x000fe40000000000 */
[----:B------:R-:W-:-:S04]  /*fd00*/  FFMA R26, R27, 1.4426950216293334961, -R26 ;  /* 0x3fb8aa3b1b1a7823 */ /* 0x000fc8000000081a */
[----:B------:R-:W-:Y:S01]  /*fd10*/  FFMA R52, R27, 1.925963033500011079e-08, R26 ;  /* 0x32a570601b347823 */ /* 0x000fe2000000001a */
[----:B------:R-:W-:Y:S01]  /*fd20*/  FADD R26, R11, -12583039 ;  /* 0xcb40007f0b1a7421 */ /* 0x000fe20000000000 */
[----:B------:R-:W-:Y:S02]  /*fd30*/  IMAD.SHL.U32 R27, R34, 0x800000, RZ ;  /* 0x00800000221b7824 */ /* 0x000fe400078e00ff */
[----:B------:R0:W2:Y:S01]  /*fd40*/  MUFU.EX2 R34, R30 ;  /* 0x0000001e00227308 */ /* 0x0000a20000000800 */
[----:B------:R-:W-:Y:S01]  /*fd50*/  FFMA R26, R29, 1.4426950216293334961, -R26 ;  /* 0x3fb8aa3b1d1a7823 */ /* 0x000fe2000000081a */
[----:B------:R-:W-:-:S03]  /*fd60*/  FMUL R27, R27, R38 ;  /* 0x000000261b1b7220 */ /* 0x000fc60000400000 */
[----:B------:R-:W-:Y:S01]  /*fd70*/  FFMA R54, R29, 1.925963033500011079e-08, R26 ;  /* 0x32a570601d367823 */ /* 0x000fe2000000001a */
[----:B------:R-:W-:Y:S01]  /*fd80*/  FADD R26, R13, R4 ;  /* 0x000000040d1a7221 */ /* 0x000fe20000000000 */
[----:B------:R-:W-:Y:S01]  /*fd90*/  SHF.L.U32 R29, R33, 0x17, RZ ;  /* 0x00000017211d7819 */ /* 0x000fe200000006ff */
[----:B------:R-:W-:Y:S01]  /*fda0*/  MUFU.EX2 R38, R37 ;  /* 0x0000002500267308 */ /* 0x000fe20000000800 */
[----:B0-----:R-:W-:Y:S02]  /*fdb0*/  IMAD.SHL.U32 R30, R31, 0x800000, RZ ;  /* 0x008000001f1e7824 */ /* 0x001fe400078e00ff */
[----:B------:R-:W-:Y:S01]  /*fdc0*/  FADD R13, R26, R5 ;  /* 0x000000051a0d7221 */ /* 0x000fe20000000000 */
[----:B------:R-:W-:Y:S02]  /*fdd0*/  IMAD.SHL.U32 R31, R32, 0x800000, RZ ;  /* 0x00800000201f7824 */ /* 0x000fe400078e00ff */
[----:B-1----:R-:W-:Y:S01]  /*fde0*/  FMUL R29, R29, R46 ;  /* 0x0000002e1d1d7220 */ /* 0x002fe20000400000 */
[----:B------:R-:W-:Y:S01]  /*fdf0*/  SHF.L.U32 R32, R36, 0x17, RZ ;  /* 0x0000001724207819 */ /* 0x000fe200000006ff */
[----:B------:R-:W-:Y:S01]  /*fe00*/  FADD R26, R13, R6 ;  /* 0x000000060d1a7221 */ /* 0x000fe20000000000 */
[----:B------:R-:W0:Y:S01]  /*fe10*/  MUFU.EX2 R33, R50 ;  /* 0x0000003200217308 */ /* 0x000e220000000800 */
[----:B--2---:R-:W-:-:S02]  /*fe20*/  FMUL R31, R31, R34 ;  /* 0x000000221f1f7220 */ /* 0x004fc40000400000 */
[----:B------:R-:W-:Y:S01]  /*fe30*/  FADD R13, R26, R7 ;  /* 0x000000071a0d7221 */ /* 0x000fe20000000000 */
[----:B------:R-:W-:-:S03]  /*fe40*/  IMAD.SHL.U32 R34, R12, 0x800000, RZ ;  /* 0x008000000c227824 */ /* 0x000fc600078e00ff */
[----:B------:R-:W-:Y:S01]  /*fe50*/  FADD R26, R13, R8 ;  /* 0x000000080d1a7221 */ /* 0x000fe20000000000 */
[----:B------:R-:W-:Y:S03]  /*fe60*/  MUFU.EX2 R54, R54 ;  /* 0x0000003600367308 */ /* 0x000fe60000000800 */
[----:B------:R-:W-:-:S04]  /*fe70*/  FADD R13, R26, R9 ;  /* 0x000000091a0d7221 */ /* 0x000fc80000000000 */
[----:B------:R-:W-:Y:S01]  /*fe80*/  FADD R13, R13, R10 ;  /* 0x0000000a0d0d7221 */ /* 0x000fe20000000000 */
[----:B0-----:R-:W-:-:S03]  /*fe90*/  FMUL R32, R32, R33 ;  /* 0x0000002120207220 */ /* 0x001fc60000400000 */
[----:B------:R-:W-:Y:S01]  /*fea0*/  FADD R26, R13, R16 ;  /* 0x000000100d1a7221 */ /* 0x000fe20000000000 */
[----:B------:R-:W-:-:S03]  /*feb0*/  FMUL R33, R15, R38 ;  /* 0x000000260f217220 */ /* 0x000fc60000400000 */
[----:B------:R-:W-:Y:S01]  /*fec0*/  FADD R13, R26, R17 ;  /* 0x000000111a0d7221 */ /* 0x000fe20000000000 */
[----:B------:R-:W-:-:S03]  /*fed0*/  SHF.L.U32 R26, R14, 0x17, RZ ;  /* 0x000000170e1a7819 */ /* 0x000fc600000006ff */
[----:B------:R-:W-:Y:S02]  /*fee0*/  FADD R14, R13, R18 ;  /* 0x000000120d0e7221 */ /* 0x000fe40000000000 */
[----:B------:R-:W-:Y:S02]  /*fef0*/  FMUL R26, R26, R35 ;  /* 0x000000231a1a7220 */ /* 0x000fe40000400000 */
[----:B------:R-:W-:Y:S01]  /*ff00*/  FADD R13, R14, R19 ;  /* 0x000000130e0d7221 */ /* 0x000fe20000000000 */
[----:B------:R-:W0:Y:S03]  /*ff10*/  MUFU.EX2 R35, R48 ;  /* 0x0000003000237308 */ /* 0x000e260000000800 */
[----:B------:R-:W-:-:S04]  /*ff20*/  FADD R14, R13, R20 ;  /* 0x000000140d0e7221 */ /* 0x000fc80000000000 */
[----:B------:R-:W-:-:S04]  /*ff30*/  FADD R13, R14, R21 ;  /* 0x000000150e0d7221 */ /* 0x000fc80000000000 */
[----:B------:R-:W-:-:S04]  /*ff40*/  FADD R14, R13, R22 ;  /* 0x000000160d0e7221 */ /* 0x000fc80000000000 */
[----:B------:R-:W-:Y:S01]  /*ff50*/  FADD R13, R14, R23 ;  /* 0x000000170e0d7221 */ /* 0x000fe20000000000 */
[----:B0-----:R-:W-:-:S03]  /*ff60*/  FMUL R30, R30, R35 ;  /* 0x000000231e1e7220 */ /* 0x001fc60000400000 */
        /* <DEDUP_REMOVED lines=8> */
[----:B------:R-:W-:-:S04]  /*fff0*/  FADD R14, R13, R30 ;  /* 0x0000001e0d0e7221 */ /* 0x000fc80000000000 */
[----:B------:R-:W-:-:S04]  /*10000*/  FADD R13, R14, R31 ;  /* 0x0000001f0e0d7221 */ /* 0x000fc80000000000 */
[----:B------:R-:W-:Y:S01]  /*10010*/  FADD R12, R13, R32 ;  /* 0x000000200d0c7221 */ /* 0x000fe20000000000 */
[----:B------:R-:W-:-:S03]  /*10020*/  SHF.L.U32 R13, R11, 0x17, RZ ;  /* 0x000000170b0d7819 */ /* 0x000fc600000006ff */
[----:B------:R-:W-:Y:S02]  /*10030*/  FADD R11, R12, R33 ;  /* 0x000000210c0b7221 */ /* 0x000fe40000000000 */
[----:B------:R-:W-:Y:S02]  /*10040*/  FMUL R35, R13, R54 ;  /* 0x000000360d237220 */ /* 0x000fe40000400000 */
        /* <DEDUP_REMOVED lines=11> */
.L_x_1167:
        /* <DEDUP_REMOVED lines=11> */
[----:B------:R-:W-:-:S07]  /*101b0*/  MOV R36, 0x101d0 ;  /* 0x000101d000247802 */ /* 0x000fce0000000f00 */
[----:B------:R-:W-:Y:S05]  /*101c0*/  CALL.REL.NOINC `($__internal_14_$__cuda_sm3x_div_rn_noftz_f32_slowpath) ;  /* 0x0000003c00287944 */ /* 0x000fea0003c00000 */
[----:B------:R-:W-:-:S07]  /*101d0*/  IMAD.MOV.U32 R11, RZ, RZ, R38 ;  /* 0x000000ffff0b7224 */ /* 0x000fce00078e0026 */
.L_x_1096:
[----:B------:R-:W-:Y:S05]  /*101e0*/  BSYNC.RECONVERGENT B3 ;  /* 0x0000000000037941 */ /* 0x000fea0003800200 */
.L_x_1095:
        /* <DEDUP_REMOVED lines=12> */
[----:B------:R-:W-:Y:S05]  /*102b0*/  CALL.REL.NOINC `($__internal_14_$__cuda_sm3x_div_rn_noftz_f32_slowpath) ;  /* 0x0000003800ec7944 */ /* 0x000fea0003c00000 */
[----:B------:R-:W-:-:S07]  /*102c0*/  IMAD.MOV.U32 R14, RZ, RZ, R38 ;  /* 0x000000ffff0e7224 */ /* 0x000fce00078e0026 */
.L_x_1098:
[----:B------:R-:W-:Y:S05]  /*102d0*/  BSYNC.RECONVERGENT B3 ;  /* 0x0000000000037941 */ /* 0x000fea0003800200 */
.L_x_1097:
        /* <DEDUP_REMOVED lines=14> */
.L_x_1100:
[----:B------:R-:W-:Y:S05]  /*103c0*/  BSYNC.RECONVERGENT B3 ;  /* 0x0000000000037941 */ /* 0x000fea0003800200 */
.L_x_1099:
        /* <DEDUP_REMOVED lines=14> */
.L_x_1102:
[----:B------:R-:W-:Y:S05]  /*104b0*/  BSYNC.RECONVERGENT B3 ;  /* 0x0000000000037941 */ /* 0x000fea0003800200 */
.L_x_1101:
        /* <DEDUP_REMOVED lines=14> */
.L_x_1104:
[----:B------:R-:W-:Y:S05]  /*105a0*/  BSYNC.RECONVERGENT B3 ;  /* 0x0000000000037941 */ /* 0x000fea0003800200 */
.L_x_1103:
        /* <DEDUP_REMOVED lines=14> */
.L_x_1106:
[----:B------:R-:W-:Y:S05]  /*10690*/  BSYNC.RECONVERGENT B3 ;  /* 0x0000000000037941 */ /* 0x000fea0003800200 */
.L_x_1105:
        /* <DEDUP_REMOVED lines=14> */
.L_x_1108:
[----:B------:R-:W-:Y:S05]  /*10780*/  BSYNC.RECONVERGENT B3 ;  /* 0x0000000000037941 */ /* 0x000fea0003800200 */
.L_x_1107:
        /* <DEDUP_REMOVED lines=14> */
.L_x_1110:
[----:B------:R-:W-:Y:S05]  /*10870*/  BSYNC.RECONVERGENT B3 ;  /* 0x0000000000037941 */ /* 0x000fea0003800200 */
.L_x_1109:
        /* <DEDUP_REMOVED lines=14> */
.L_x_1112:
[----:B------:R-:W-:Y:S05]  /*10960*/  BSYNC.RECONVERGENT B3 ;  /* 0x0000000000037941 */ /* 0x000fea0003800200 */
.L_x_1111:
        /* <DEDUP_REMOVED lines=14> */
.L_x_1114:
[----:B------:R-:W-:Y:S05]  /*10a50*/  BSYNC.RECONVERGENT B3 ;  /* 0x0000000000037941 */ /* 0x000fea0003800200 */
.L_x_1113:
        /* <DEDUP_REMOVED lines=14> */
.L_x_1116:
[----:B------:R-:W-:Y:S05]  /*10b40*/  BSYNC.RECONVERGENT B3 ;  /* 0x0000000000037941 */ /* 0x000fea0003800200 */
.L_x_1115:
        /* <DEDUP_REMOVED lines=14> */
.L_x_1118:
[----:B------:R-:W-:Y:S05]  /*10c30*/  BSYNC.RECONVERGENT B3 ;  /* 0x0000000000037941 */ /* 0x000fea0003800200 */
.L_x_1117:
        /* <DEDUP_REMOVED lines=14> */
.L_x_1120:
[----:B------:R-:W-:Y:S05]  /*10d20*/  BSYNC.RECONVERGENT B3 ;  /* 0x0000000000037941 */ /* 0x000fea0003800200 */
.L_x_1119:
        /* <DEDUP_REMOVED lines=14> */
.L_x_1122:
[----:B------:R-:W-:Y:S05]  /*10e10*/  BSYNC.RECONVERGENT B3 ;  /* 0x0000000000037941 */ /* 0x000fea0003800200 */
.L_x_1121:
        /* <DEDUP_REMOVED lines=14> */
.L_x_1124:
[----:B------:R-:W-:Y:S05]  /*10f00*/  BSYNC.RECONVERGENT B3 ;  /* 0x0000000000037941 */ /* 0x000fea0003800200 */
.L_x_1123:
        /* <DEDUP_REMOVED lines=14> */
.L_x_1126:
[----:B------:R-:W-:Y:S05]  /*10ff0*/  BSYNC.RECONVERGENT B3 ;  /* 0x0000000000037941 */ /* 0x000fea0003800200 */
.L_x_1125:
        /* <DEDUP_REMOVED lines=14> */
.L_x_1128:
[----:B------:R-:W-:Y:S05]  /*110e0*/  BSYNC.RECONVERGENT B3 ;  /* 0x0000000000037941 */ /* 0x000fea0003800200 */
.L_x_1127:
        /* <DEDUP_REMOVED lines=14> */
.L_x_1130:
[----:B------:R-:W-:Y:S05]  /*111d0*/  BSYNC.RECONVERGENT B3 ;  /* 0x0000000000037941 */ /* 0x000fea0003800200 */
.L_x_1129:
        /* <DEDUP_REMOVED lines=14> */
.L_x_1132:
[----:B------:R-:W-:Y:S05]  /*112c0*/  BSYNC.RECONVERGENT B3 ;  /* 0x0000000000037941 */ /* 0x000fea0003800200 */
.L_x_1131:
        /* <DEDUP_REMOVED lines=14> */
.L_x_1134:
[----:B------:R-:W-:Y:S05]  /*113b0*/  BSYNC.RECONVERGENT B3 ;  /* 0x0000000000037941 */ /* 0x000fea0003800200 */
.L_x_1133:
        /* <DEDUP_REMOVED lines=14> */
.L_x_1136:
[----:B------:R-:W-:Y:S05]  /*114a0*/  BSYNC.RECONVERGENT B3 ;  /* 0x0000000000037941 */ /* 0x000fea0003800200 */
.L_x_1135:
        /* <DEDUP_REMOVED lines=14> */
.L_x_1138:
[----:B------:R-:W-:Y:S05]  /*11590*/  BSYNC.RECONVERGENT B3 ;  /* 0x0000000000037941 */ /* 0x000fea0003800200 */
.L_x_1137:
        /* <DEDUP_REMOVED lines=14> */
.L_x_1140:
[----:B------:R-:W-:Y:S05]  /*11680*/  BSYNC.RECONVERGENT B3 ;  /* 0x0000000000037941 */ /* 0x000fea0003800200 */
.L_x_1139:
        /* <DEDUP_REMOVED lines=14> */
.L_x_1142:
[----:B------:R-:W-:Y:S05]  /*11770*/  BSYNC.RECONVERGENT B3 ;  /* 0x0000000000037941 */ /* 0x000fea0003800200 */
.L_x_1141:
        /* <DEDUP_REMOVED lines=14> */
.L_x_1144:
[----:B------:R-:W-:Y:S05]  /*11860*/  BSYNC.RECONVERGENT B3 ;  /* 0x0000000000037941 */ /* 0x000fea0003800200 */
.L_x_1143:
        /* <DEDUP_REMOVED lines=14> */
.L_x_1146:
[----:B------:R-:W-:Y:S05]  /*11950*/  BSYNC.RECONVERGENT B3 ;  /* 0x0000000000037941 */ /* 0x000fea0003800200 */
.L_x_1145:
        /* <DEDUP_REMOVED lines=14> */
.L_x_1148:
[----:B------:R-:W-:Y:S05]  /*11a40*/  BSYNC.RECONVERGENT B3 ;  /* 0x0000000000037941 */ /* 0x000fea0003800200 */
.L_x_1147:
        /* <DEDUP_REMOVED lines=14> */
.L_x_1150:
[----:B------:R-:W-:Y:S05]  /*11b30*/  BSYNC.RECONVERGENT B3 ;  /* 0x0000000000037941 */ /* 0x000fea0003800200 */
.L_x_1149:
        /* <DEDUP_REMOVED lines=14> */
.L_x_1152:
[----:B------:R-:W-:Y:S05]  /*11c20*/  BSYNC.RECONVERGENT B3 ;  /* 0x0000000000037941 */ /* 0x000fea0003800200 */
.L_x_1151:
        /* <DEDUP_REMOVED lines=14> */
.L_x_1154:
[----:B------:R-:W-:Y:S05]  /*11d10*/  BSYNC.RECONVERGENT B3 ;  /* 0x0000000000037941 */ /* 0x000fea0003800200 */
.L_x_1153:
[----:B------:R-:W-:Y:S01]  /*11d20*/  IADD3 R12, PT, PT, R43, 0x20, RZ ;  /* 0x000000202b0c7810 */ /* 0x000fe20007ffe0ff */
[----:B------:R-:W-:Y:S01]  /*11d30*/  IMAD R19, R45, UR46, RZ ;  /* 0x0000002e2d137c24 */ /* 0x000fe2000f8e02ff */
[----:B------:R-:W-:Y:S01]  /*11d40*/  @!P0 R2UR UR4, R40 ;  /* 0x00000000280482ca */ /* 0x000fe200000e0000 */
[----:B------:R-:W-:Y:S01]  /*11d50*/  IMAD.MOV.U32 R13, RZ, RZ, RZ ;  /* 0x000000ffff0d7224 */ /* 0x000fe200078e00ff */
[----:B------:R-:W-:Y:S01]  /*11d60*/  ISETP.GE.U32.AND P1, PT, R12, UR50, PT ;  /* 0x000000320c007c0c */ /* 0x000fe2000bf26070 */
[----:B------:R-:W-:Y:S01]  /*11d70*/  IMAD.MOV.U32 R12, RZ, RZ, R43 ;  /* 0x000000ffff0c7224 */ /* 0x000fe200078e002b */
[----:B------:R-:W-:Y:S01]  /*11d80*/  @!P0 R2UR UR5, R41 ;  /* 0x00000000290582ca */ /* 0x000fe200000e0000 */
[C---:B------:R-:W-:Y:S01]  /*11d90*/  IMAD R19, R44.reuse, UR47, R19 ;  /* 0x0000002f2c137c24 */ /* 0x040fe2000f8e0213 */
[----:B------:R-:W-:Y:S01]  /*11da0*/  ISETP.GE.AND.EX P2, PT, RZ, UR51, PT, P1 ;  /* 0x00000033ff007c0c */ /* 0x000fe2000bf46310 */
[----:B------:R-:W-:Y:S01]  /*11db0*/  IMAD.WIDE.U32 R12, R44, UR46, R12 ;  /* 0x0000002e2c0c7c25 */ /* 0x000fe2000f8e000c */
[----:B------:R-:W-:-:S02]  /*11dc0*/  ISETP.GE.U32.AND P4, PT, R51, UR50, PT ;  /* 0x0000003233007c0c */ /* 0x000fc4000bf86070 */
        /* <DEDUP_REMOVED lines=10> */
[----:B------:R-:W-:Y:S02]  /*11e70*/  ISETP.GE.U32.AND P1, PT, R12, UR50, PT ;  /* 0x000000320c007c0c */ /* 0x000fe4000bf26070 */
[----:B------:R-:W-:Y:S02]  /*11e80*/  ISETP.GE.AND.EX P0, PT, RZ, UR51, PT, P0 ;  /* 0x00000033ff007c0c */ /* 0x000fe4000bf06300 */
[----:B------:R-:W-:Y:S02]  /*11e90*/  ISETP.GE.AND.EX P1, PT, RZ, UR51, PT, P1 ;  /* 0x00000033ff007c0c */ /* 0x000fe4000bf26310 */
[----:B------:R-:W-:-:S02]  /*11ea0*/  ISETP.GE.U32.AND P5, PT, R49, UR50, PT ;  /* 0x0000003231007c0c */ /* 0x000fc4000bfa6070 */
[----:B------:R-:W-:Y:S01]  /*11eb0*/  ISETP.GE.U32.AND P3, PT, R53, UR50, PT ;  /* 0x0000003235007c0c */ /* 0x000fe2000bf66070 */
[----:B------:R-:W-:Y:S01]  /*11ec0*/  @!P2 STG.E desc[UR6][R18.64+0x80], R14 ;  /* 0x0000800e1200a986 */ /* 0x000fe2000c101906 */
[----:B------:R-:W-:Y:S02]  /*11ed0*/  ISETP.GE.U32.AND P2, PT, R55, UR50, PT ;  /* 0x0000003237007c0c */ /* 0x000fe4000bf46070 */
[----:B------:R-:W-:Y:S02]  /*11ee0*/  ISETP.GE.AND.EX P6, PT, RZ, UR51, PT, P6 ;  /* 0x00000033ff007c0c */ /* 0x000fe4000bfc6360 */
[----:B------:R-:W-:Y:S02]  /*11ef0*/  ISETP.GE.AND.EX P5, PT, RZ, UR51, PT, P5 ;  /* 0x00000033ff007c0c */ /* 0x000fe4000bfa6350 */
[----:B------:R-:W-:Y:S02]  /*11f00*/  @!P0 R2UR UR16, R40 ;  /* 0x00000000281082ca */ /* 0x000fe400000e0000 */
[----:B------:R-:W-:-:S02]  /*11f10*/  @!P0 R2UR UR17, R41 ;  /* 0x00000000291182ca */ /* 0x000fc400000e0000 */
[----:B------:R-:W-:Y:S02]  /*11f20*/  ISETP.GE.AND.EX P3, PT, RZ, UR51, PT, P3 ;  /* 0x00000033ff007c0c */ /* 0x000fe4000bf66330 */
[----:B------:R-:W-:Y:S02]  /*11f30*/  ISETP.GE.AND.EX P2, PT, RZ, UR51, PT, P2 ;  /* 0x00000033ff007c0c */ /* 0x000fe4000bf46320 */
[C---:B------:R-:W-:Y:S02]  /*11f40*/  @!P1 R2UR UR4, R40.reuse ;  /* 0x00000000280492ca */ /* 0x040fe400000e0000 */
[C---:B------:R-:W-:Y:S02]  /*11f50*/  @!P1 R2UR UR5, R41.reuse ;  /* 0x00000000290592ca */ /* 0x040fe400000e0000 */
[----:B------:R-:W-:Y:S02]  /*11f60*/  @!P4 R2UR UR10, R40 ;  /* 0x00000000280ac2ca */ /* 0x000fe400000e0000 */
[----:B------:R-:W-:Y:S01]  /*11f70*/  @!P4 R2UR UR11, R41 ;  /* 0x00000000290bc2ca */ /* 0x000fe200000e0000 */
[----:B------:R-:W-:Y:S01]  /*11f80*/  @!P0 STG.E desc[UR16][R18.64+0x480], R9 ;  /* 0x0004800912008986 */ /* 0x000fe2000c101910 */
[----:B------:R-:W-:-:S02]  /*11f90*/  ISETP.GE.U32.AND P0, PT, R59, UR50, PT ;  /* 0x000000323b007c0c */ /* 0x000fc4000bf06070 */
[C---:B------:R-:W-:Y:S02]  /*11fa0*/  @!P6 R2UR UR6, R40.reuse ;  /* 0x000000002806e2ca */ /* 0x040fe400000e0000 */
[----:B------:R-:W-:Y:S02]  /*11fb0*/  ISETP.GE.AND.EX P0, PT, RZ, UR51, PT, P0 ;  /* 0x00000033ff007c0c */ /* 0x000fe4000bf06300 */
[C---:B------:R-:W-:Y:S01]  /*11fc0*/  @!P6 R2UR UR7, R41.reuse ;  /* 0x000000002907e2ca */ /* 0x040fe200000e0000 */
[----:B------:R0:W-:Y:S01]  /*11fd0*/  @!P1 STG.E desc[UR4][R18.64+0x100], R0 ;  /* 0x0001000012009986 */ /* 0x0001e2000c101904 */
        /* <DEDUP_REMOVED lines=8> */
[----:B------:R-:W-:Y:S01]  /*12060*/  ISETP.GE.U32.AND P4, PT, R61, UR50, PT ;  /* 0x000000323d007c0c */ /* 0x000fe2000bf86070 */
[----:B0-----:R-:W-:Y:S01]  /*12070*/  VIADD R0, R43, 0x60 ;  /* 0x000000602b007836 */ /* 0x001fe20000000000 */
        /* <DEDUP_REMOVED lines=37> */
[----:B------:R-:W-:Y:S02]  /*122d0*/  ISETP.GE.U32.AND P5, PT, R73, UR50, PT ;  /* 0x0000003249007c0c */ /* 0x000fe4000bfa6070 */
[----:B------:R-:W-:Y:S01]  /*122e0*/  ISETP.GE.U32.AND P4, PT, R77, UR50, PT ;  /* 0x000000324d007c0c */ /* 0x000fe2000bf86070 */
[----:B------:R1:W-:Y:S01]  /*122f0*/  @!P2 STG.E desc[UR14][R18.64+0x780], R99 ;  /* 0x000780631200a986 */ /* 0x0003e2000c10190e */
[----:B------:R-:W-:Y:S02]  /*12300*/  ISETP.GE.U32.AND P3, PT, R79, UR50, PT ;  /* 0x000000324f007c0c */ /* 0x000fe4000bf66070 */
[----:B------:R-:W-:Y:S01]  /*12310*/  ISETP.GE.U32.AND P2, PT, R81, UR50, PT ;  /* 0x0000003251007c0c */ /* 0x000fe2000bf46070 */
[----:B------:R1:W-:Y:S01]  /*12320*/  @!P1 STG.E desc[UR16][R18.64+0x800], R21 ;  /* 0x0008001512009986 */ /* 0x0003e2000c101910 */
[----:B------:R-:W-:-:S02]  /*12330*/  ISETP.GE.U32.AND P1, PT, R83, UR50, PT ;  /* 0x0000003253007c0c */ /* 0x000fc4000bf26070 */
[----:B------:R-:W-:Y:S01]  /*12340*/  ISETP.GE.U32.AND P6, PT, R85, UR50, PT ;  /* 0x0000003255007c0c */ /* 0x000fe2000bfc6070 */
[----:B------:R1:W-:Y:S01]  /*12350*/  @!P0 STG.E desc[UR6][R18.64+0x900], R23 ;  /* 0x0009001712008986 */ /* 0x0003e2000c101906 */
[----:B------:R-:W-:Y:S02]  /*12360*/  ISETP.GE.AND.EX P5, PT, RZ, UR51, PT, P5 ;  /* 0x00000033ff007c0c */ /* 0x000fe4000bfa6350 */
[----:B------:R-:W-:Y:S02]  /*12370*/  ISETP.GE.AND.EX P4, PT, RZ, UR51, PT, P4 ;  /* 0x00000033ff007c0c */ /* 0x000fe4000bf86340 */
[----:B------:R-:W-:Y:S02]  /*12380*/  ISETP.GE.AND.EX P3, PT, RZ, UR51, PT, P3 ;  /* 0x00000033ff007c0c */ /* 0x000fe4000bf66330 */
[----:B------:R-:W-:Y:S02]  /*12390*/  ISETP.GE.AND.EX P2, PT, RZ, UR51, PT, P2 ;  /* 0x00000033ff007c0c */ /* 0x000fe4000bf46320 */
[----:B------:R-:W-:-:S02]  /*123a0*/  ISETP.GE.AND.EX P1, PT, RZ, UR51, PT, P1 ;  /* 0x00000033ff007c0c */ /* 0x000fc4000bf26310 */
[----:B------:R-:W-:Y:S02]  /*123b0*/  ISETP.GE.AND.EX P6, PT, RZ, UR51, PT, P6 ;  /* 0x00000033ff007c0c */ /* 0x000fe4000bfc6360 */
[----:B------:R-:W-:Y:S02]  /*123c0*/  ISETP.GE.U32.AND P0, PT, R87, UR50, PT ;  /* 0x0000003257007c0c */ /* 0x000fe4000bf06070 */
[C---:B------:R-:W-:Y:S02]  /*123d0*/  @!P5 R2UR UR4, R40.reuse ;  /* 0x000000002804d2ca */ /* 0x040fe400000e0000 */
[----:B------:R-:W-:Y:S02]  /*123e0*/  ISETP.GE.AND.EX P0, PT, RZ, UR51, PT, P0 ;  /* 0x00000033ff007c0c */ /* 0x000fe4000bf06300 */
[----:B------:R-:W-:Y:S02]  /*123f0*/  @!P5 R2UR UR5, R41 ;  /* 0x000000002905d2ca */ /* 0x000fe400000e0000 */
[----:B------:R-:W-:-:S02]  /*12400*/  @!P4 R2UR UR8, R40 ;  /* 0x000000002808c2ca */ /* 0x000fc400000e0000 */
[C---:B------:R-:W-:Y:S02]  /*12410*/  @!P4 R2UR UR9, R41.reuse ;  /* 0x000000002909c2ca */ /* 0x040fe400000e0000 */
[C---:B------:R-:W-:Y:S02]  /*12420*/  @!P3 R2UR UR10, R40.reuse ;  /* 0x00000000280ab2ca */ /* 0x040fe400000e0000 */
[C---:B------:R-:W-:Y:S02]  /*12430*/  @!P3 R2UR UR11, R41.reuse ;  /* 0x00000000290bb2ca */ /* 0x040fe400000e0000 */
[C---:B------:R-:W-:Y:S02]  /*12440*/  @!P2 R2UR UR12, R40.reuse ;  /* 0x00000000280ca2ca */ /* 0x040fe400000e0000 */
[----:B------:R-:W-:Y:S01]  /*12450*/  @!P2 R2UR UR13, R41 ;  /* 0x00000000290da2ca */ /* 0x000fe200000e0000 */
[----:B------:R1:W-:Y:S01]  /*12460*/  @!P5 STG.E desc[UR4][R18.64+0x880], R101 ;  /* 0x000880651200d986 */ /* 0x0003e2000c101904 */
        /* <DEDUP_REMOVED lines=48> */
.L_x_1033:
[----:B------:R-:W-:Y:S05]  /*12770*/  EXIT ;  /* 0x000000000000794d */ /* 0x000fea0003800000 */
.L_x_1094:
[----:B------:R-:W-:Y:S01]  /*12780*/  HFMA2 R12, -RZ, RZ, 0, 9.5367431640625e-07 ;  /* 0x00000010ff0c7431 */ /* 0x000fe200000001ff */
[----:B------:R-:W-:Y:S01]  /*12790*/  BSSY B1, `(.L_x_1156) ;  /* 0x0000006000017945 */ /* 0x000fe20003800000 */
[----:B------:R-:W-:Y:S02]  /*127a0*/  IMAD.MOV.U32 R11, RZ, RZ, 0x1f ;  /* 0x0000001fff0b7424 */ /* 0x000fe400078e00ff */
[----:B------:R-:W-:-:S07]  /*127b0*/  IMAD.MOV.U32 R15, RZ, RZ, -0x1 ;  /* 0xffffffffff0f7424 */ /* 0x000fce00078e00ff */
[----:B------:R-:W-:Y:S05]  /*127c0*/  WARPSYNC.COLLECTIVE R15, `(.L_x_1157) ;  /* 0x000000000f087348 */ /* 0x000fea0003c00000 */
[----:B------:R0:W1:Y:S02]  /*127d0*/  SHFL.BFLY P6, R14, R13, R12, R11 ;  /* 0x0c00000c0d0e7389 */ /* 0x00006400000c000b */
[----:B01----:R-:W-:Y:S05]  /*127e0*/  ENDCOLLECTIVE ;  /* 0x000000000000791b */ /* 0x003fea0003800000 */
.L_x_1157:
[----:B------:R-:W-:Y:S05]  /*127f0*/  BSYNC B1 ;  /* 0x0000000000017941 */ /* 0x000fea0003800000 */
.L_x_1156:
[----:B------:R-:W-:Y:S01]  /*12800*/  FMNMX R13, R14, R13, !PT ;  /* 0x0000000d0e0d7209 */ /* 0x000fe20007800000 */
[----:B------:R-:W-:Y:S01]  /*12810*/  IMAD.MOV.U32 R11, RZ, RZ, 0x1f ;  /* 0x0000001fff0b7424 */ /* 0x000fe200078e00ff */
[----:B------:R-:W-:Y:S01]  /*12820*/  MOV R12, 0x8 ;  /* 0x00000008000c7802 */ /* 0x000fe20000000f00 */
[----:B------:R-:W-:-:S07]  /*12830*/  IMAD.MOV.U32 R15, RZ, RZ, -0x1 ;  /* 0xffffffffff0f7424 */ /* 0x000fce00078e00ff */
[----:B------:R-:W-:Y:S05]  /*12840*/  WARPSYNC.COLLECTIVE R15, `(.L_x_1158) ;  /* 0x000000000f087348 */ /* 0x000fea0003c00000 */
[----:B------:R0:W1:Y:S02]  /*12850*/  SHFL.BFLY P6, R14, R13, R12, R11 ;  /* 0x0c00000c0d0e7389 */ /* 0x00006400000c000b */
[----:B01----:R-:W-:Y:S05]  /*12860*/  ENDCOLLECTIVE ;  /* 0x000000000000791b */ /* 0x003fea0003800000 */
.L_x_1158:
[----:B------:R-:W-:Y:S01]  /*12870*/  IMAD.MOV.U32 R12, RZ, RZ, 0x4 ;  /* 0x00000004ff0c7424 */ /* 0x000fe200078e00ff */
[----:B------:R-:W-:-:S04]  /*12880*/  FMNMX R0, R13, R14, !PT ;  /* 0x0000000e0d007209 */ /* 0x000fc80007800000 */
[----:B------:R-:W-:-:S07]  /*12890*/  MOV R13, R0 ;  /* 0x00000000000d7202 */ /* 0x000fce0000000f00 */
[----:B------:R-:W-:Y:S05]  /*128a0*/  WARPSYNC.COLLECTIVE R15, `(.L_x_1159) ;  /* 0x000000000f087348 */ /* 0x000fea0003c00000 */
[----:B------:R0:W1:Y:S02]  /*128b0*/  SHFL.BFLY P6, R14, R13, R12, R11 ;  /* 0x0c00000c0d0e7389 */ /* 0x00006400000c000b */
[----:B01----:R-:W-:Y:S05]  /*128c0*/  ENDCOLLECTIVE ;  /* 0x000000000000791b */ /* 0x003fea0003800000 */
.L_x_1159:
[----:B------:R-:W-:Y:S01]  /*128d0*/  HFMA2 R12, -RZ, RZ, 0, 1.1920928955078125e-07 ;  /* 0x00000002ff0c7431 */ /* 0x000fe200000001ff */
[----:B------:R-:W-:-:S05]  /*128e0*/  FMNMX R2, R0, R14, !PT ;  /* 0x0000000e00027209 */ /* 0x000fca0007800000 */
[----:B------:R-:W-:-:S07]  /*128f0*/  IMAD.MOV.U32 R13, RZ, RZ, R2 ;  /* 0x000000ffff0d7224 */ /* 0x000fce00078e0002 */
[----:B------:R-:W-:Y:S05]  /*12900*/  WARPSYNC.COLLECTIVE R15, `(.L_x_1160) ;  /* 0x000000000f087348 */ /* 0x000fea0003c00000 */
[----:B------:R0:W1:Y:S02]  /*12910*/  SHFL.BFLY P6, R14, R13, R12, R11 ;  /* 0x0c00000c0d0e7389 */ /* 0x00006400000c000b */
[----:B01----:R-:W-:Y:S05]  /*12920*/  ENDCOLLECTIVE ;  /* 0x000000000000791b */ /* 0x003fea0003800000 */
.L_x_1160:
[----:B------:R-:W-:Y:S01]  /*12930*/  IMAD.MOV.U32 R12, RZ, RZ, 0x1 ;  /* 0x00000001ff0c7424 */ /* 0x000fe200078e00ff */
[----:B------:R-:W-:-:S05]  /*12940*/  FMNMX R3, R2, R14, !PT ;  /* 0x0000000e02037209 */ /* 0x000fca0007800000 */
[----:B------:R-:W-:-:S07]  /*12950*/  IMAD.MOV.U32 R13, RZ, RZ, R3 ;  /* 0x000000ffff0d7224 */ /* 0x000fce00078e0003 */
[----:B------:R-:W-:Y:S05]  /*12960*/  WARPSYNC.COLLECTIVE R15, `(.L_x_1161) ;  /* 0x000000000f087348 */ /* 0x000fea0003c00000 */
[----:B------:R0:W1:Y:S02]  /*12970*/  SHFL.BFLY P6, R14, R13, R12, R11 ;  /* 0x0c00000c0d0e7389 */ /* 0x00006400000c000b */
[----:B01----:R-:W-:Y:S05]  /*12980*/  ENDCOLLECTIVE ;  /* 0x000000000000791b */ /* 0x003fea0003800000 */
.L_x_1161:
        /* <DEDUP_REMOVED lines=247> */
[----:B------:R0:W1:Y:S02]  /*13900*/  MUFU.EX2 R32, R15 ;  /* 0x0000000f00207308 */ /* 0x0000640000000800 */
[----:B0-----:R-:W-:Y:S02]  /*13910*/  IMAD.MOV.U32 R15, RZ, RZ, -0x1 ;  /* 0xffffffffff0f7424 */ /* 0x001fe400078e00ff */
        /* <DEDUP_REMOVED lines=9> */
[-C--:B------:R-:W-:Y:S01]  /*139b0*/  FFMA.SAT R13, R70, R11.reuse, 0.5 ;  /* 0x3f000000460d7423 */ /* 0x080fe2000000200b */
[----:B------:R-:W-:-:S03]  /*139c0*/  FFMA.SAT R11, R72, R11, 0.5 ;  /* 0x3f000000480b7423 */ /* 0x000fc6000000200b */
[-C--:B------:R-:W-:Y:S01]  /*139d0*/  FFMA.RM R13, R13, R12.reuse, 12582913 ;  /* 0x4b4000010d0d7423 */ /* 0x080fe2000000400c */
[----:B------:R-:W-:-:S03]  /*139e0*/  FFMA.RM R12, R11, R12, 12582913 ;  /* 0x4b4000010b0c7423 */ /* 0x000fc6000000400c */
[C---:B------:R-:W-:Y:S01]  /*139f0*/  FADD R11, R13.reuse, -12583039 ;  /* 0xcb40007f0d0b7421 */ /* 0x040fe20000000000 */
[----:B------:R-:W-:-:S03]  /*13a00*/  SHF.L.U32 R13, R13, 0x17, RZ ;  /* 0x000000170d0d7819 */ /* 0x000fc600000006ff */
[----:B------:R-:W-:-:S04]  /*13a10*/  FFMA R11, R70, 1.4426950216293334961, -R11 ;  /* 0x3fb8aa3b460b7823 */ /* 0x000fc8000000080b */
[----:B------:R-:W-:Y:S01]  /*13a20*/  FFMA R70, R70, 1.925963033500011079e-08, R11 ;  /* 0x32a5706046467823 */ /* 0x000fe2000000000b */
[C---:B------:R-:W-:Y:S01]  /*13a30*/  FADD R11, R12.reuse, -12583039 ;  /* 0xcb40007f0c0b7421 */ /* 0x040fe20000000000 */
[----:B------:R-:W-:-:S03]  /*13a40*/  IMAD.SHL.U32 R12, R12, 0x800000, RZ ;  /* 0x008000000c0c7824 */ /* 0x000fc600078e00ff */
[C---:B------:R-:W-:Y:S01]  /*13a50*/  FFMA R11, R72.reuse, 1.4426950216293334961, -R11 ;  /* 0x3fb8aa3b480b7823 */ /* 0x040fe2000000080b */
[----:B------:R-:W0:Y:S03]  /*13a60*/  MUFU.EX2 R70, R70 ;  /* 0x0000004600467308 */ /* 0x000e260000000800 */
[----:B------:R-:W-:Y:S01]  /*13a70*/  FFMA R72, R72, 1.925963033500011079e-08, R11 ;  /* 0x32a5706048487823 */ /* 0x000fe2000000000b */
[----:B------:R-:W-:-:S04]  /*13a80*/  FADD R11, RZ, R3 ;  /* 0x00000003ff0b7221 */ /* 0x000fc80000000000 */
[----:B------:R-:W1:Y:S01]  /*13a90*/  MUFU.EX2 R35, R72 ;  /* 0x0000004800237308 */ /* 0x000e620000000800 */
[----:B------:R-:W-:-:S04]  /*13aa0*/  FADD R11, R11, R0 ;  /* 0x000000000b0b7221 */ /* 0x000fc80000000000 */
[----:B------:R-:W-:Y:S01]  /*13ab0*/  FADD R11, R11, R2 ;  /* 0x000000020b0b7221 */ /* 0x000fe20000000000 */
[----:B0-----:R-:W-:Y:S01]  /*13ac0*/  FMUL R34, R13, R70 ;  /* 0x000000460d227220 */ /* 0x001fe20000400000 */
[----:B-1----:R-:W-:Y:S02]  /*13ad0*/  FMUL R35, R12, R35 ;  /* 0x000000230c237220 */ /* 0x002fe40000400000 */
        /* <DEDUP_REMOVED lines=26> */
[----:B------:R-:W-:-:S03]  /*13c80*/  HFMA2 R11, -RZ, RZ, 0, 1.847743988037109375e-06 ;  /* 0x0000001fff0b7431 */ /* 0x000fc600000001ff */
[----:B------:R-:W-:Y:S01]  /*13c90*/  FADD R13, R12, R35 ;  /* 0x000000230c0d7221 */ /* 0x000fe20000000000 */
[----:B------:R-:W-:-:S07]  /*13ca0*/  IMAD.MOV.U32 R12, RZ, RZ, 0x10 ;  /* 0x00000010ff0c7424 */ /* 0x000fce00078e00ff */
[----:B------:R-:W-:Y:S05]  /*13cb0*/  WARPSYNC.COLLECTIVE R15, `(.L_x_1162) ;  /* 0x000000000f087348 */ /* 0x000fea0003c00000 */
[----:B------:R0:W1:Y:S02]  /*13cc0*/  SHFL.BFLY P6, R14, R13, R12, R11 ;  /* 0x0c00000c0d0e7389 */ /* 0x00006400000c000b */
[----:B01----:R-:W-:Y:S05]  /*13cd0*/  ENDCOLLECTIVE ;  /* 0x000000000000791b */ /* 0x003fea0003800000 */
.L_x_1162:
[----:B------:R-:W-:Y:S01]  /*13ce0*/  MOV R12, 0x8 ;  /* 0x00000008000c7802 */ /* 0x000fe20000000f00 */
[----:B------:R-:W-:-:S04]  /*13cf0*/  FADD R36, R13, R14 ;  /* 0x0000000e0d247221 */ /* 0x000fc80000000000 */
[----:B------:R-:W-:-:S07]  /*13d00*/  IMAD.MOV.U32 R13, RZ, RZ, R36 ;  /* 0x000000ffff0d7224 */ /* 0x000fce00078e0024 */
[----:B------:R-:W-:Y:S05]  /*13d10*/  WARPSYNC.COLLECTIVE R15, `(.L_x_1163) ;  /* 0x000000000f087348 */ /* 0x000fea0003c00000 */
[----:B------:R0:W1:Y:S02]  /*13d20*/  SHFL.BFLY P6, R14, R13, R12, R11 ;  /* 0x0c00000c0d0e7389 */ /* 0x00006400000c000b */
[----:B01----:R-:W-:Y:S05]  /*13d30*/  ENDCOLLECTIVE ;  /* 0x000000000000791b */ /* 0x003fea0003800000 */
.L_x_1163:
[----:B------:R-:W-:Y:S02]  /*13d40*/  IMAD.MOV.U32 R12, RZ, RZ, 0x4 ;  /* 0x00000004ff0c7424 */ /* 0x000fe400078e00ff */
[----:B------:R-:W-:-:S04]  /*13d50*/  FADD R37, R36, R14 ;  /* 0x0000000e24257221 */ /* 0x000fc80000000000 */
[----:B------:R-:W-:-:S07]  /*13d60*/  IMAD.MOV.U32 R13, RZ, RZ, R37 ;  /* 0x000000ffff0d7224 */ /* 0x000fce00078e0025 */
[----:B------:R-:W-:Y:S05]  /*13d70*/  WARPSYNC.COLLECTIVE R15, `(.L_x_1164) ;  /* 0x000000000f087348 */ /* 0x000fea0003c00000 */
[----:B------:R0:W1:Y:S02]  /*13d80*/  SHFL.BFLY P6, R14, R13, R12, R11 ;  /* 0x0c00000c0d0e7389 */ /* 0x00006400000c000b */
[----:B01----:R-:W-:Y:S05]  /*13d90*/  ENDCOLLECTIVE ;  /* 0x000000000000791b */ /* 0x003fea0003800000 */
.L_x_1164:
[----:B------:R-:W-:Y:S02]  /*13da0*/  IMAD.MOV.U32 R12, RZ, RZ, 0x2 ;  /* 0x00000002ff0c7424 */ /* 0x000fe400078e00ff */
[----:B------:R-:W-:-:S05]  /*13db0*/  FADD R38, R37, R14 ;  /* 0x0000000e25267221 */ /* 0x000fca0000000000 */
[----:B------:R-:W-:-:S07]  /*13dc0*/  MOV R13, R38 ;  /* 0x00000026000d7202 */ /* 0x000fce0000000f00 */
[----:B------:R-:W-:Y:S05]  /*13dd0*/  WARPSYNC.COLLECTIVE R15, `(.L_x_1165) ;  /* 0x000000000f087348 */ /* 0x000fea0003c00000 */
[----:B------:R0:W1:Y:S02]  /*13de0*/  SHFL.BFLY P6, R14, R13, R12, R11 ;  /* 0x0c00000c0d0e7389 */ /* 0x00006400000c000b */
[----:B01----:R-:W-:Y:S05]  /*13df0*/  ENDCOLLECTIVE ;  /* 0x000000000000791b */ /* 0x003fea0003800000 */
.L_x_1165:
[----:B------:R-:W-:Y:S02]  /*13e00*/  HFMA2 R12, -RZ, RZ, 0, 5.9604644775390625e-08 ;  /* 0x00000001ff0c7431 */ /* 0x000fe400000001ff */
[----:B------:R-:W-:-:S04]  /*13e10*/  FADD R39, R38, R14 ;  /* 0x0000000e26277221 */ /* 0x000fc80000000000 */
[----:B------:R-:W-:-:S07]  /*13e20*/  IMAD.MOV.U32 R13, RZ, RZ, R39 ;  /* 0x000000ffff0d7224 */ /* 0x000fce00078e0027 */
[----:B------:R-:W-:Y:S05]  /*13e30*/  WARPSYNC.COLLECTIVE R15, `(.L_x_1166) ;  /* 0x000000000f087348 */ /* 0x000fea0003c00000 */
[----:B------:R0:W1:Y:S02]  /*13e40*/  SHFL.BFLY P6, R14, R13, R12, R11 ;  /* 0x0c00000c0d0e7389 */ /* 0x00006400000c000b */
[----:B01----:R-:W-:Y:S05]  /*13e50*/  ENDCOLLECTIVE ;  /* 0x000000000000791b */ /* 0x003fea0003800000 */
.L_x_1166:
[----:B------:R-:W-:Y:S05]  /*13e60*/  BRA `(.L_x_1167) ;  /* 0xffffffc000a47947 */ /* 0x000fea000383ffff */
        .weak           $__internal_14_$__cuda_sm3x_div_rn_noftz_f32_slowpath
        .type           $__internal_14_$__cuda_sm3x_div_rn_noftz_f32_slowpath,@function
        .size           $__internal_14_$__cuda_sm3x_div_rn_noftz_f32_slowpath,(.L_x_37391 - $__internal_14_$__cuda_sm3x_div_rn_noftz_f32_slowpath)
$__internal_14_$__cuda_sm3x_div_rn_noftz_f32_slowpath:
        /* <DEDUP_REMOVED lines=34> */
.L_x_1169:
        /* <DEDUP_REMOVED lines=51> */
.L_x_1176:
[----:B------:R-:W-:-:S04]  /*143c0*/  LOP3.LUT R38, R38, 0x80000000, RZ, 0xc0, !PT ;  /* 0x8000000026267812 */ /* 0x000fc800078ec0ff */
[----:B------:R-:W-:Y:S01]  /*143d0*/  LOP3.LUT R38, R38, 0x7f800000, RZ, 0xfc, !PT ;  /* 0x7f80000026267812 */ /* 0x000fe200078efcff */
[----:B------:R-:W-:Y:S06]  /*143e0*/  BRA `(.L_x_1177) ;  /* 0x0000000000047947 */ /* 0x000fec0003800000 */
.L_x_1175:
[----:B------:R-:W-:-:S07]  /*143f0*/  LEA R38, R12, R38, 0x17 ;  /* 0x000000260c267211 */ /* 0x000fce00078eb8ff */
.L_x_1177:
[----:B------:R-:W-:Y:S05]  /*14400*/  BSYNC.RECONVERGENT B2 ;  /* 0x0000000000027941 */ /* 0x000fea0003800200 */
.L_x_1174:
[----:B------:R-:W-:Y:S05]  /*14410*/  BRA `(.L_x_1178) ;  /* 0x0000000000207947 */ /* 0x000fea0003800000 */
.L_x_1173:
[----:B------:R-:W-:-:S04]  /*14420*/  LOP3.LUT R3, R12, 0x80000000, R3, 0x48, !PT ;  /* 0x800000000c037812 */ /* 0x000fc800078e4803 */
[----:B------:R-:W-:Y:S01]  /*14430*/  LOP3.LUT R38, R3, 0x7f800000, RZ, 0xfc, !PT ;  /* 0x7f80000003267812 */ /* 0x000fe200078efcff */
[----:B------:R-:W-:Y:S06]  /*14440*/  BRA `(.L_x_1178) ;  /* 0x0000000000147947 */ /* 0x000fec0003800000 */
.L_x_1172:
[----:B------:R-:W-:Y:S01]  /*14450*/  LOP3.LUT R38, R12, 0x80000000, R3, 0x48, !PT ;  /* 0x800000000c267812 */ /* 0x000fe200078e4803 */
[----:B------:R-:W-:Y:S06]  /*14460*/  BRA `(.L_x_1178) ;  /* 0x00000000000c7947 */ /* 0x000fec0003800000 */
.L_x_1171:
[----:B------:R-:W0:Y:S01]  /*14470*/  MUFU.RSQ R38, -QNAN ;  /* 0xffc0000000267908 */ /* 0x000e220000001400 */
[----:B------:R-:W-:Y:S05]  /*14480*/  BRA `(.L_x_1178) ;  /* 0x0000000000047947 */ /* 0x000fea0003800000 */
.L_x_1170:
[----:B------:R-:W-:-:S07]  /*14490*/  FADD.FTZ R38, R3, R12 ;  /* 0x0000000c03267221 */ /* 0x000fce0000010000 */
.L_x_1178:
[----:B------:R-:W-:Y:S05]  /*144a0*/  BSYNC.RECONVERGENT B1 ;  /* 0x0000000000017941 */ /* 0x000fea0003800200 */
.L_x_1168:
[----:B------:R-:W-:Y:S02]  /*144b0*/  HFMA2 R13, -RZ, RZ, 0, 0 ;  /* 0x00000000ff0d7431 */ /* 0x000fe400000001ff */
[----:B------:R-:W-:-:S04]  /*144c0*/  IMAD.MOV.U32 R12, RZ, RZ, R36 ;  /* 0x000000ffff0c7224 */ /* 0x000fc800078e0024 */
[----:B0-----:R-:W-:Y:S05]  /*144d0*/  RET.REL.NODEC R12 `(_Z15SoftmaxWarpImplI22BroadcastScaleMaskLoadIffbLm4EiE11DirectStoreIffEfLi1ELi30ELi32ELi1ELb1EL9Algorithm0EEvT_T0_ll) ;  /* 0xfffffeb80cc87950 */ /* 0x001fea0003c3ffff */
.L_x_1179:
        /* <DEDUP_REMOVED lines=10> */
.L_x_37391:


//--------------------- .text._Z15SoftmaxWarpImplI22BroadcastScaleMaskLoadIffbLm4EiE11DirectStoreIffEfLi1ELi30ELi32ELi1ELb0EL9Algorithm0EEvT_T0_ll --------------------------
	.section	.text._Z15SoftmaxWarpImplI22BroadcastScaleMaskLoadIffbLm4EiE11DirectStoreIffEfLi1ELi30ELi32ELi1ELb0EL9Algorithm0EEvT_T0_ll,"ax",@progbits
	.align	128
        .global         _Z15SoftmaxWarpImplI22BroadcastScaleMaskLoadIffbLm4EiE11DirectStoreIffEfLi1ELi30ELi32ELi1ELb0EL9Algorithm0EEvT_T0_ll
        .type           _Z15SoftmaxWarpImplI22BroadcastScaleMaskLoadIffbLm4EiE11DirectStoreIffEfLi1ELi30ELi32ELi1ELb0EL9Algorithm0EEvT_T0_ll,@function
        .size           _Z15SoftmaxWarpImplI22BroadcastScaleMaskLoadIffbLm4EiE11DirectStoreIffEfLi1ELi30ELi32ELi1ELb0EL9Algorithm0EEvT_T0_ll,(.L_x_37392 - _Z15SoftmaxWarpImplI22BroadcastScaleMaskLoadIffbLm4EiE11DirectStoreIffEfLi1ELi30ELi32ELi1ELb0EL9Algorithm0EEvT_T0_ll)
        .other          _Z15SoftmaxWarpImplI22BroadcastScaleMaskLoadIffbLm4EiE11DirectStoreIffEfLi1ELi30ELi32ELi1ELb0EL9Algorithm0EEvT_T0_ll,@"STO_CUDA_ENTRY STV_DEFAULT"
_Z15SoftmaxWarpImplI22BroadcastScaleMaskLoadIffbLm4EiE11DirectStoreIffEfLi1ELi30ELi32ELi1ELb0EL9Algorithm0EEvT_T0_ll:
.text._Z15SoftmaxWarpImplI22BroadcastScaleMaskLoadIffbLm4EiE11DirectStoreIffEfLi1ELi30ELi32ELi1ELb0EL9Algorithm0EEvT_T0_ll:
        /* <DEDUP_REMOVED lines=29> */
.L_x_1180:
        /* <DEDUP_REMOVED lines=14> */
.L_x_1243:
[----:B--2---:R-:W-:Y:S01]  /*02b0*/  IABS R0, UR51 ;  /* 0x0000003300007c13 */ /* 0x004fe20008000000 */
[----:B0-----:R-:W-:Y:S01]  /*02c0*/  IMAD R31, R43, UR50, R44 ;  /* 0x000000322b1f7c24 */ /* 0x001fe2000f8e022c */
[----:B------:R-:W-:Y:S01]  /*02d0*/  IABS R3, UR52 ;  /* 0x0000003400037c13 */ /* 0x000fe20008000000 */
[----:B------:R-:W-:Y:S01]  /*02e0*/  UMOV UR4, URZ ;  /* 0x000000ff00047c82 */ /* 0x000fe20008000000 */
[----:B------:R-:W-:Y:S01]  /*02f0*/  R2UR UR11, R0 ;  /* 0x00000000000b72ca */ /* 0x000fe200000e0000 */
[----:B------:R-:W-:Y:S01]  /*0300*/  VIADD R9, R31, 0x20 ;  /* 0x000000201f097836 */ /* 0x000fe20000000000 */
        /* <DEDUP_REMOVED lines=21> */
[----:B0-----:R-:W-:Y:S01]  /*0460*/  R2UR UR5, R2 ;  /* 0x00000000020572ca */ /* 0x001fe200000e0000 */
[----:B------:R-:W-:-:S05]  /*0470*/  VIADD R2, R31, 0x40 ;  /* 0x000000401f027836 */ /* 0x000fca0000000000 */
[----:B------:R-:W-:Y:S02]  /*0480*/  LOP3.LUT R10, R2, UR51, RZ, 0x3c, !PT ;  /* 0x00000033020a7c12 */ /* 0x000fe4000f8e3cff */
[----:B------:R-:W-:Y:S02]  /*0490*/  SHF.R.S64 R20, RZ, 0x1e, R2 ;  /* 0x0000001eff147819 */ /* 0x000fe40000001002 */
[----:B------:R-:W-:Y:S02]  /*04a0*/  ISETP.GE.AND P4, PT, R10, RZ, PT ;  /* 0x000000ff0a00720c */ /* 0x000fe40003f86270 */
[----:B------:R-:W-:Y:S01]  /*04b0*/  IADD3 R10, PT, PT, R31, 0x80, RZ ;  /* 0x000000801f0a7810 */ /* 0x000fe20007ffe0ff */
[----:B------:R-:W-:-:S03]  /*04c0*/  UIADD3 UR6, UPT, UPT, URZ, -UR5, URZ ;  /* 0x80000005ff067290 */ /* 0x000fc6000fffe0ff */
[----:B------:R-:W-:Y:S01]  /*04d0*/  IABS R22, R10 ;  /* 0x0000000a00167213 */ /* 0x000fe20000000000 */
[----:B------:R-:W-:-:S04]  /*04e0*/  UIMAD UR6, UR6, UR11, URZ ;  /* 0x0000000b060672a4 */ /* 0x000fc8000f8e02ff */
[----:B------:R-:W-:Y:S01]  /*04f0*/  UIMAD.WIDE.U32 UR6, UR5, UR6, UR4 ;  /* 0x00000006050672a5 */ /* 0x000fe2000f8e0004 */
[----:B-1----:R-:W-:-:S05]  /*0500*/  R2UR UR5, R4 ;  /* 0x00000000040572ca */ /* 0x002fca00000e0000 */
[----:B------:R-:W-:-:S04]  /*0510*/  IMAD.HI.U32 R5, R6, UR7, RZ ;  /* 0x0000000706057c27 */ /* 0x000fc8000f8e00ff */
[----:B------:R-:W-:Y:S01]  /*0520*/  IMAD.HI.U32 R0, R8, UR7, RZ ;  /* 0x0000000708007c27 */ /* 0x000fe2000f8e00ff */
[----:B------:R-:W-:-:S03]  /*0530*/  IADD3 R7, PT, PT, -R5, RZ, RZ ;  /* 0x000000ff05077210 */ /* 0x000fc60007ffe1ff */
[----:B------:R-:W-:Y:S01]  /*0540*/  IMAD.MOV R3, RZ, RZ, -R0 ;  /* 0x000000ffff037224 */ /* 0x000fe200078e0a00 */
[----:B------:R-:W-:Y:S01]  /*0550*/  UIADD3 UR8, UPT, UPT, URZ, -UR5, URZ ;  /* 0x80000005ff087290 */ /* 0x000fe2000fffe0ff */
[----:B------:R-:W-:Y:S01]  /*0560*/  IMAD R6, R7, UR11, R6 ;  /* 0x0000000b07067c24 */ /* 0x000fe2000f8e0206 */
[----:B------:R-:W-:Y:S01]  /*0570*/  LOP3.LUT R7, R9, UR51, RZ, 0x3c, !PT ;  /* 0x0000003309077c12 */ /* 0x000fe2000f8e3cff */
[----:B------:R-:W-:Y:S01]  /*0580*/  IMAD R3, R3, UR11, R8 ;  /* 0x0000000b03037c24 */ /* 0x000fe2000f8e0208 */
[----:B------:R-:W-:Y:S01]  /*0590*/  UIMAD UR8, UR8, UR10, URZ ;  /* 0x0000000a080872a4 */ /* 0x000fe2000f8e02ff */
[----:B------:R-:W-:Y:S01]  /*05a0*/  IMAD.HI.U32 R24, R22, UR7, RZ ;  /* 0x0000000716187c27 */ /* 0x000fe2000f8e00ff */
[----:B------:R-:W-:Y:S02]  /*05b0*/  ISETP.LT.U32.AND P1, PT, R6, UR11, PT ;  /* 0x0000000b06007c0c */ /* 0x000fe4000bf21070 */
[----:B------:R-:W-:Y:S01]  /*05c0*/  ISETP.GE.AND P2, PT, R7, RZ, PT ;  /* 0x000000ff0700720c */ /* 0x000fe20003f46270 */
[----:B------:R-:W-:Y:S01]  /*05d0*/  UIMAD.WIDE.U32 UR8, UR5, UR8, UR4 ;  /* 0x00000008050872a5 */ /* 0x000fe2000f8e0004 */
[----:B------:R-:W-:-:S02]  /*05e0*/  IABS R7, R2 ;  /* 0x0000000200077213 */ /* 0x000fc40000000000 */
[----:B------:R-:W-:Y:S02]  /*05f0*/  ISETP.LT.U32.AND P5, PT, R3, UR11, PT ;  /* 0x0000000b03007c0c */ /* 0x000fe4000bfa1070 */
[----:B------:R-:W-:Y:S01]  /*0600*/  R2UR UR4, R36 ;  /* 0x00000000240472ca */ /* 0x000fe200000e0000 */
[----:B------:R-:W-:Y:S01]  /*0610*/  IMAD.HI.U32 R4, R7, UR7, RZ ;  /* 0x0000000707047c27 */ /* 0x000fe2000f8e00ff */
[----:B------:R-:W-:-:S03]  /*0620*/  R2UR UR5, R37 ;  /* 0x00000000250572ca */ /* 0x000fc600000e0000 */
[----:B------:R-:W-:Y:S01]  /*0630*/  @!P1 IADD3 R6, PT, PT, R6, -UR11, RZ ;  /* 0x8000000b06069c10 */ /* 0x000fe2000fffe0ff */
[----:B------:R-:W-:Y:S01]  /*0640*/  @!P1 VIADD R5, R5, 0x1 ;  /* 0x0000000105059836 */ /* 0x000fe20000000000 */
[----:B------:R-:W-:Y:S01]  /*0650*/  ISETP.GE.AND P1, PT, R11, RZ, PT ;  /* 0x000000ff0b00720c */ /* 0x000fe20003f26270 */
[----:B------:R-:W-:Y:S01]  /*0660*/  IMAD.MOV R11, RZ, RZ, -R24 ;  /* 0x000000ffff0b7224 */ /* 0x000fe200078e0a18 */
[----:B------:R-:W-:Y:S02]  /*0670*/  ISETP.GE.U32.AND P3, PT, R6, UR11, PT ;  /* 0x0000000b06007c0c */ /* 0x000fe4000bf66070 */
[----:B------:R-:W-:Y:S01]  /*0680*/  IABS R6, UR53 ;  /* 0x0000003500067c13 */ /* 0x000fe20008000000 */
[----:B------:R-:W-:Y:S01]  /*0690*/  @!P5 VIADD R3, R3, -UR11 ;  /* 0x8000000b0303dc36 */ /* 0x000fe20008000000 */
[----:B------:R-:W-:Y:S01]  /*06a0*/  @!P5 IADD3 R0, PT, PT, R0, 0x1, RZ ;  /* 0x000000010000d810 */ /* 0x000fe20007ffe0ff */
[----:B------:R-:W-:Y:S01]  /*06b0*/  IMAD R22, R11, UR11, R22 ;  /* 0x0000000b0b167c24 */ /* 0x000fe2000f8e0216 */
[----:B------:R-:W-:Y:S01]  /*06c0*/  MOV R8, R6 ;  /* 0x0000000600087202 */ /* 0x000fe20000000f00 */
[----:B------:R-:W-:-:S03]  /*06d0*/  IMAD.MOV R6, RZ, RZ, -R4 ;  /* 0x000000ffff067224 */ /* 0x000fc600078e0a04 */
[----:B------:R-:W-:Y:S01]  /*06e0*/  R2UR UR12, R8 ;  /* 0x00000000080c72ca */ /* 0x000fe200000e0000 */
[----:B------:R-:W-:Y:S01]  /*06f0*/  IMAD R6, R6, UR11, R7 ;  /* 0x0000000b06067c24 */ /* 0x000fe2000f8e0207 */
[----:B------:R-:W-:Y:S02]  /*0700*/  IABS R7, R13 ;  /* 0x0000000d00077213 */ /* 0x000fe40000000000 */
[----:B------:R-:W-:Y:S02]  /*0710*/  @P3 IADD3 R5, PT, PT, R5, 0x1, RZ ;  /* 0x0000000105053810 */ /* 0x000fe40007ffe0ff */
[----:B------:R-:W-:Y:S01]  /*0720*/  ISETP.GE.U32.AND P3, PT, R3, UR11, PT ;  /* 0x0000000b03007c0c */ /* 0x000fe2000bf66070 */
[----:B------:R-:W-:Y:S02]  /*0730*/  IMAD.MOV.U32 R3, RZ, RZ, R7 ;  /* 0x000000ffff037224 */ /* 0x000fe400078e0007 */
[----:B------:R-:W-:Y:S01]  /*0740*/  @!P2 IMAD.MOV R5, RZ, RZ, -R5 ;  /* 0x000000ffff05a224 */ /* 0x000fe200078e0a05 */
[----:B------:R-:W-:Y:S01]  /*0750*/  ISETP.LT.U32.AND P2, PT, R6, UR11, PT ;  /* 0x0000000b06007c0c */ /* 0x000fe2000bf41070 */
[----:B------:R-:W-:-:S03]  /*0760*/  IMAD.HI.U32 R17, R3, UR7, RZ ;  /* 0x0000000703117c27 */ /* 0x000fc6000f8e00ff */
[----:B------:R-:W-:Y:S01]  /*0770*/  SEL R27, R30, R5, !P6 ;  /* 0x000000051e1b7207 */ /* 0x000fe20007000000 */
[----:B------:R-:W-:Y:S01]  /*0780*/  IMAD.MOV R8, RZ, RZ, -R17 ;  /* 0x000000ffff087224 */ /* 0x000fe200078e0a11 */
[----:B------:R-:W-:-:S03]  /*0790*/  LOP3.LUT R5, R10, UR51, RZ, 0x3c, !PT ;  /* 0x000000330a057c12 */ /* 0x000fc6000f8e3cff */
[----:B------:R-:W-:Y:S01]  /*07a0*/  IMAD.MOV R12, RZ, RZ, -R27 ;  /* 0x000000ffff0c7224 */ /* 0x000fe200078e0a1b */
[----:B------:R-:W-:Y:S01]  /*07b0*/  ISETP.GE.AND P5, PT, R5, RZ, PT ;  /* 0x000000ff0500720c */ /* 0x000fe20003fa6270 */
[----:B------:R-:W-:Y:S02]  /*07c0*/  @P3 VIADD R0, R0, 0x1 ;  /* 0x0000000100003836 */ /* 0x000fe40000000000 */
[----:B------:R-:W-:Y:S01]  /*07d0*/  IMAD R12, R12, UR51, R9 ;  /* 0x000000330c0c7c24 */ /* 0x000fe2000f8e0209 */
[----:B------:R-:W-:Y:S01]  /*07e0*/  @!P2 IADD3 R6, PT, PT, R6, -UR11, RZ ;  /* 0x8000000b0606ac10 */ /* 0x000fe2000fffe0ff */
[----:B------:R-:W-:Y:S01]  /*07f0*/  IMAD R5, R8, UR11, R3 ;  /* 0x0000000b08057c24 */ /* 0x000fe2000f8e0203 */
[----:B------:R-:W-:Y:S01]  /*0800*/  SHF.R.S64 R8, RZ, 0x1e, R9 ;  /* 0x0000001eff087819 */ /* 0x000fe20000001009 */
[----:B------:R-:W-:Y:S01]  /*0810*/  @!P0 IMAD.MOV R0, RZ, RZ, -R0 ;  /* 0x000000ffff008224 */ /* 0x000fe200078e0a00 */
[----:B------:R-:W-:Y:S02]  /*0820*/  IABS R7, R12 ;  /* 0x0000000c00077213 */ /* 0x000fe40000000000 */
[----:B------:R-:W-:-:S02]  /*0830*/  ISETP.GE.U32.AND P3, PT, R6, UR11, PT ;  /* 0x0000000b06007c0c */ /* 0x000fc4000bf66070 */
[----:B------:R-:W-:Y:S01]  /*0840*/  SHF.R.S64 R6, RZ, 0x1e, R31 ;  /* 0x0000001eff067819 */ /* 0x000fe2000000101f */
[----:B------:R-:W-:Y:S01]  /*0850*/  IMAD.MOV.U32 R3, RZ, RZ, R7 ;  /* 0x000000ffff037224 */ /* 0x000fe200078e0007 */
[----:B------:R-:W-:Y:S02]  /*0860*/  SEL R18, R30, R0, !P6 ;  /* 0x000000001e127207 */ /* 0x000fe40007000000 */
[----:B------:R-:W-:Y:S01]  /*0870*/  IADD3 R6, P0, PT, R6, UR40, RZ ;  /* 0x0000002806067c10 */ /* 0x000fe2000ff1e0ff */
[----:B------:R-:W-:Y:S01]  /*0880*/  IMAD.HI.U32 R16, R3, UR9, RZ ;  /* 0x0000000903107c27 */ /* 0x000fe2000f8e00ff */
[----:B------:R-:W-:Y:S02]  /*0890*/  @!P2 IADD3 R4, PT, PT, R4, 0x1, RZ ;  /* 0x000000010404a810 */ /* 0x000fe40007ffe0ff */
[----:B------:R-:W-:Y:S01]  /*08a0*/  LEA.HI.X.SX32 R7, R31, UR41, 0x2, P0 ;  /* 0x000000291f077c11 */ /* 0x000fe200080f16ff */
[----:B------:R-:W-:Y:S01]  /*08b0*/  IMAD.MOV R32, RZ, RZ, -R18 ;  /* 0x000000ffff207224 */ /* 0x000fe200078e0a12 */
[----:B------:R-:W-:Y:S01]  /*08c0*/  IADD3 R0, PT, PT, -R16, RZ, RZ ;  /* 0x000000ff10007210 */ /* 0x000fe20007ffe1ff */
[----:B------:R-:W-:Y:S01]  /*08d0*/  @P3 VIADD R4, R4, 0x1 ;  /* 0x0000000104043836 */ /* 0x000fe20000000000 */
[----:B------:R-:W-:Y:S01]  /*08e0*/  IADD3 R8, P0, PT, R8, UR40, RZ ;  /* 0x0000002808087c10 */ /* 0x000fe2000ff1e0ff */
[----:B------:R-:W-:Y:S01]  /*08f0*/  IMAD R32, R32, UR51, R31 ;  /* 0x0000003320207c24 */ /* 0x000fe2000f8e021f */
[----:B------:R-:W-:Y:S01]  /*0900*/  SHF.R.S64 R23, RZ, 0x1e, R13 ;  /* 0x0000001eff177819 */ /* 0x000fe2000000100d */
[----:B------:R-:W-:Y:S01]  /*0910*/  IMAD R0, R0, UR10, R3 ;  /* 0x0000000a00007c24 */ /* 0x000fe2000f8e0203 */
[----:B------:R-:W-:Y:S01]  /*0920*/  LEA.HI.X.SX32 R9, R9, UR41, 0x2, P0 ;  /* 0x0000002909097c11 */ /* 0x000fe200080f16ff */
[----:B------:R-:W-:Y:S01]  /*0930*/  VIADD R3, R31, 0xa0 ;  /* 0x000000a01f037836 */ /* 0x000fe20000000000 */
[----:B------:R-:W-:Y:S01]  /*0940*/  ISETP.LT.U32.AND P0, PT, R5, UR11, PT ;  /* 0x0000000b05007c0c */ /* 0x000fe2000bf01070 */
[----:B------:R0:W2:Y:S01]  /*0950*/  LDG.E R19, desc[UR4][R6.64] ;  /* 0x0000000406137981 */ /* 0x0000a2000c1e1900 */
[----:B------:R-:W-:-:S02]  /*0960*/  ISETP.LT.U32.AND P2, PT, R0, UR10, PT ;  /* 0x0000000a00007c0c */ /* 0x000fc4000bf41070 */
[----:B------:R-:W-:Y:S02]  /*0970*/  IABS R15, R32 ;  /* 0x00000020000f7213 */ /* 0x000fe40000000000 */
[----:B------:R-:W-:Y:S02]  /*0980*/  MOV R29, R4 ;  /* 0x00000004001d7202 */ /* 0x000fe40000000f00 */
[----:B------:R-:W-:Y:S01]  /*0990*/  LOP3.LUT R14, R3, UR51, RZ, 0x3c, !PT ;  /* 0x00000033030e7c12 */ /* 0x000fe2000f8e3cff */
[----:B------:R-:W-:Y:S01]  /*09a0*/  IMAD.HI.U32 R11, R15, UR9, RZ ;  /* 0x000000090f0b7c27 */ /* 0x000fe2000f8e00ff */
[----:B------:R-:W-:Y:S02]  /*09b0*/  IABS R25, R3 ;  /* 0x0000000300197213 */ /* 0x000fe40000000000 */
[----:B------:R-:W-:Y:S01]  /*09c0*/  ISETP.GE.AND P3, PT, R14, RZ, PT ;  /* 0x000000ff0e00720c */ /* 0x000fe20003f66270 */
[----:B------:R-:W-:Y:S01]  /*09d0*/  IMAD.MOV R4, RZ, RZ, -R11 ;  /* 0x000000ffff047224 */ /* 0x000fe200078e0a0b */
[----:B------:R-:W-:Y:S01]  /*09e0*/  @!P0 IADD3 R5, PT, PT, R5, -UR11, RZ ;  /* 0x8000000b05058c10 */ /* 0x000fe2000fffe0ff */
[----:B------:R-:W-:-:S02]  /*09f0*/  @!P2 VIADD R0, R0, -UR10 ;  /* 0x8000000a0000ac36 */ /* 0x000fc40008000000 */
[----:B------:R-:W-:Y:S01]  /*0a00*/  @!P2 VIADD R16, R16, 0x1 ;  /* 0x000000011010a836 */ /* 0x000fe20000000000 */
[----:B------:R-:W-:Y:S01]  /*0a10*/  ISETP.GE.U32.AND P2, PT, R5, UR11, PT ;  /* 0x0000000b05007c0c */ /* 0x000fe2000bf46070 */
[----:B------:R-:W-:Y:S01]  /*0a20*/  @!P4 IMAD.MOV R29, RZ, RZ, -R29 ;  /* 0x000000ffff1dc224 */ /* 0x000fe200078e0a1d */
[----:B------:R-:W-:Y:S01]  /*0a30*/  IADD3 R20, P4, PT, R20, UR40, RZ ;  /* 0x0000002814147c10 */ /* 0x000fe2000ff9e0ff */
[----:B------:R-:W-:Y:S01]  /*0a40*/  @!P0 VIADD R17, R17, 0x1 ;  /* 0x0000000111118836 */ /* 0x000fe20000000000 */
[----:B------:R-:W1:Y:S01]  /*0a50*/  I2F.RP R5, UR12 ;  /* 0x0000000c00057d06 */ /* 0x000e620008209400 */
[----:B------:R-:W-:Y:S01]  /*0a60*/  IMAD R15, R4, UR10, R15 ;  /* 0x0000000a040f7c24 */ /* 0x000fe2000f8e020f */
[----:B------:R-:W-:Y:S01]  /*0a70*/  LEA.HI.X.SX32 R21, R2, UR41, 0x2, P4 ;  /* 0x0000002902157c11 */ /* 0x000fe2000a0f16ff */
[----:B------:R-:W-:Y:S01]  /*0a80*/  IMAD.HI.U32 R14, R25, UR7, RZ ;  /* 0x00000007190e7c27 */ /* 0x000fe2000f8e00ff */
[----:B------:R-:W-:Y:S02]  /*0a90*/  ISETP.GE.U32.AND P4, PT, R0, UR10, PT ;  /* 0x0000000a00007c0c */ /* 0x000fe4000bf86070 */
[----:B------:R-:W-:-:S02]  /*0aa0*/  ISETP.LT.U32.AND P0, PT, R22, UR11, PT ;  /* 0x0000000b16007c0c */ /* 0x000fc4000bf01070 */
[----:B------:R-:W-:Y:S01]  /*0ab0*/  IADD3 R4, PT, PT, R31, 0xc0, RZ ;  /* 0x000000c01f047810 */ /* 0x000fe20007ffe0ff */
[----:B------:R-:W3:Y:S01]  /*0ac0*/  LDG.E R20, desc[UR16][R20.64] ;  /* 0x0000001014147981 */ /* 0x000ee2000c1e1900 */
[----:B------:R-:W-:Y:S02]  /*0ad0*/  @P2 IADD3 R17, PT, PT, R17, 0x1, RZ ;  /* 0x0000000111112810 */ /* 0x000fe40007ffe0ff */
[----:B------:R-:W-:Y:S02]  /*0ae0*/  ISETP.LT.U32.AND P2, PT, R15, UR10, PT ;  /* 0x0000000a0f007c0c */ /* 0x000fe4000bf41070 */
[----:B------:R-:W-:Y:S01]  /*0af0*/  LOP3.LUT R0, R4, UR51, RZ, 0x3c, !PT ;  /* 0x0000003304007c12 */ /* 0x000fe2000f8e3cff */
[----:B-1----:R-:W1:Y:S02]  /*0b00*/  MUFU.RCP R5, R5 ;  /* 0x0000000500057308 */ /* 0x002e640000001000 */
[----:B------:R-:W-:Y:S01]  /*0b10*/  @P4 VIADD R16, R16, 0x1 ;  /* 0x0000000110104836 */ /* 0x000fe20000000000 */
[----:B------:R-:W-:Y:S01]  /*0b20*/  ISETP.GE.AND P4, PT, R0, RZ, PT ;  /* 0x000000ff0000720c */ /* 0x000fe20003f86270 */
[----:B------:R-:W-:Y:S01]  /*0b30*/  @!P0 VIADD R22, R22, -UR11 ;  /* 0x8000000b16168c36 */ /* 0x000fe20008000000 */
[----:B------:R4:W5:Y:S05]  /*0b40*/  LDG.E R0, desc[UR14][R8.64] ;  /* 0x0000000e08007981 */ /* 0x00096a000c1e1900 */
[----:B------:R-:W-:Y:S01]  /*0b50*/  @!P2 IADD3 R11, PT, PT, R11, 0x1, RZ ;  /* 0x000000010b0ba810 */ /* 0x000fe20007ffe0ff */
[----:B------:R-:W-:Y:S01]  /*0b60*/  @!P2 VIADD R15, R15, -UR10 ;  /* 0x8000000a0f0fac36 */ /* 0x000fe20008000000 */
[----:B0-----:R-:W-:-:S02]  /*0b70*/  IADD3 R6, P2, PT, R23, UR40, RZ ;  /* 0x0000002817067c10 */ /* 0x001fc4000ff5e0ff */
[----:B----4-:R-:W-:Y:S01]  /*0b80*/  LOP3.LUT R8, R12, UR52, RZ, 0x3c, !PT ;  /* 0x000000340c087c12 */ /* 0x010fe2000f8e3cff */
[----:B------:R-:W-:Y:S01]  /*0b90*/  @!P1 IMAD.MOV R17, RZ, RZ, -R17 ;  /* 0x000000ffff119224 */ /* 0x000fe200078e0a11 */
[----:B------:R-:W-:Y:S02]  /*0ba0*/  LEA.HI.X.SX32 R7, R13, UR41, 0x2, P2 ;  /* 0x000000290d077c11 */ /* 0x000fe400090f16ff */
[----:B------:R-:W-:Y:S01]  /*0bb0*/  ISETP.GE.AND P2, PT, R8, RZ, PT ;  /* 0x000000ff0800720c */ /* 0x000fe20003f46270 */
[----:B------:R-:W-:Y:S01]  /*0bc0*/  IMAD.MOV R26, RZ, RZ, -R14 ;  /* 0x000000ffff1a7224 */ /* 0x000fe200078e0a0e */
[----:B------:R-:W-:Y:S01]  /*0bd0*/  ISETP.GE.U32.AND P1, PT, R22, UR11, PT ;  /* 0x0000000b16007c0c */ /* 0x000fe2000bf26070 */
[----:B------:R-:W-:Y:S01]  /*0be0*/  @!P0 VIADD R24, R24, 0x1 ;  /* 0x0000000118188836 */ /* 0x000fe20000000000 */
[----:B------:R-:W-:Y:S01]  /*0bf0*/  SHF.R.S64 R22, RZ, 0x1e, R10 ;  /* 0x0000001eff167819 */ /* 0x000fe2000000100a */
[----:B------:R-:W-:Y:S01]  /*0c00*/  IMAD R25, R26, UR11, R25 ;  /* 0x0000000b1a197c24 */ /* 0x000fe2000f8e0219 */
[----:B-1----:R-:W-:Y:S01]  /*0c10*/  IADD3 R8, PT, PT, R5, 0xffffffe, RZ ;  /* 0x0ffffffe05087810 */ /* 0x002fe20007ffe0ff */
[----:B------:R0:W4:Y:S01]  /*0c20*/  LDG.E R21, desc[UR4][R6.64] ;  /* 0x0000000406157981 */ /* 0x000122000c1e1900 */
[----:B------:R-:W-:-:S02]  /*0c30*/  IADD3 R22, P0, PT, R22, UR40, RZ ;  /* 0x0000002816167c10 */ /* 0x000fc4000ff1e0ff */
[----:B------:R-:W-:Y:S02]  /*0c40*/  IABS R9, R4 ;  /* 0x0000000400097213 */ /* 0x000fe40000000000 */
[----:B------:R-:W-:Y:S02]  /*0c50*/  LEA.HI.X.SX32 R23, R10, UR41, 0x2, P0 ;  /* 0x000000290a177c11 */ /* 0x000fe400080f16ff */
[----:B------:R-:W-:Y:S01]  /*0c60*/  ISETP.LT.U32.AND P0, PT, R25, UR11, PT ;  /* 0x0000000b19007c0c */ /* 0x000fe2000bf01070 */
[----:B------:R-:W1:Y:S01]  /*0c70*/  F2I.FTZ.U32.TRUNC.NTZ R8, R8 ;  /* 0x0000000800087305 */ /* 0x000e62000021f000 */
[----:B------:R-:W-:Y:S01]  /*0c80*/  @!P2 IADD3 R16, PT, PT, -R16, RZ, RZ ;  /* 0x000000ff1010a210 */ /* 0x000fe20007ffe1ff */
[----:B------:R-:W-:Y:S01]  /*0c90*/  IMAD.HI.U32 R5, R9, UR7, RZ ;  /* 0x0000000709057c27 */ /* 0x000fe2000f8e00ff */
[----:B------:R-:W-:Y:S01]  /*0ca0*/  ISETP.GE.U32.AND P2, PT, R15, UR10, PT ;  /* 0x0000000a0f007c0c */ /* 0x000fe2000bf46070 */
[----:B------:R1:W2:Y:S01]  /*0cb0*/  LDG.E R22, desc[UR14][R22.64] ;  /* 0x0000000e16167981 */ /* 0x0002a2000c1e1900 */
[----:B------:R-:W-:Y:S01]  /*0cc0*/  SEL R29, R30, R29, !P6 ;  /* 0x0000001d1e1d7207 */ /* 0x000fe20007000000 */
[----:B------:R-:W-:-:S04]  /*0cd0*/  IMAD.MOV R26, RZ, RZ, -R5 ;  /* 0x000000ffff1a7224 */ /* 0x000fc800078e0a05 */
[----:B------:R-:W-:Y:S02]  /*0ce0*/  IMAD.MOV R33, RZ, RZ, -R29 ;  /* 0x000000ffff217224 */ /* 0x000fe400078e0a1d */
[----:B------:R-:W-:Y:S01]  /*0cf0*/  IMAD R9, R26, UR11, R9 ;  /* 0x0000000b1a097c24 */ /* 0x000fe2000f8e0209 */
[----:B------:R-:W-:Y:S01]  /*0d00*/  @!P0 IADD3 R25, PT, PT, R25, -UR11, RZ ;  /* 0x8000000b19198c10 */ /* 0x000fe2000fffe0ff */
[----:B------:R-:W-:Y:S01]  /*0d10*/  IMAD R2, R33, UR51, R2 ;  /* 0x0000003321027c24 */ /* 0x000fe2000f8e0202 */
[----:B------:R-:W-:Y:S01]  /*0d20*/  SEL R33, R30, R17, !P6 ;  /* 0x000000111e217207 */ /* 0x000fe20007000000 */
[----:B------:R-:W-:Y:S01]  /*0d30*/  @P1 VIADD R24, R24, 0x1 ;  /* 0x0000000118181836 */ /* 0x000fe20000000000 */
[----:B0-----:R-:W-:Y:S01]  /*0d40*/  LOP3.LUT R7, R32, UR52, RZ, 0x3c, !PT ;  /* 0x0000003420077c12 */ /* 0x001fe2000f8e3cff */
[----:B------:R-:W-:Y:S01]  /*0d50*/  @P2 VIADD R11, R11, 0x1 ;  /* 0x000000010b0b2836 */ /* 0x000fe20000000000 */
[----:B------:R-:W-:Y:S02]  /*0d60*/  ISETP.GE.U32.AND P2, PT, R25, UR11, PT ;  /* 0x0000000b19007c0c */ /* 0x000fe4000bf46070 */
[----:B-1----:R-:W-:Y:S01]  /*0d70*/  R2UR UR5, R8 ;  /* 0x00000000080572ca */ /* 0x002fe200000e0000 */
[----:B------:R-:W-:Y:S01]  /*0d80*/  IMAD.MOV R8, RZ, RZ, -R33 ;  /* 0x000000ffff087224 */ /* 0x000fe200078e0a21 */
[----:B------:R-:W-:-:S02]  /*0d90*/  ISETP.LT.U32.AND P1, PT, R9, UR11, PT ;  /* 0x0000000b09007c0c */ /* 0x000fc4000bf21070 */
[----:B------:R-:W-:Y:S02]  /*0da0*/  @!P5 IADD3 R24, PT, PT, -R24, RZ, RZ ;  /* 0x000000ff1818d210 */ /* 0x000fe40007ffe1ff */
[----:B------:R-:W-:Y:S02]  /*0db0*/  IABS R6, R2 ;  /* 0x0000000200067213 */ /* 0x000fe40000000000 */
[----:B------:R-:W-:Y:S01]  /*0dc0*/  ISETP.GE.AND P5, PT, R7, RZ, PT ;  /* 0x000000ff0700720c */ /* 0x000fe20003fa6270 */
[----:B------:R-:W-:Y:S01]  /*0dd0*/  IMAD R13, R8, UR51, R13 ;  /* 0x00000033080d7c24 */ /* 0x000fe2000f8e020d */
[----:B------:R-:W-:Y:S01]  /*0de0*/  SEL R35, R30, R24, !P6 ;  /* 0x000000181e237207 */ /* 0x000fe20007000000 */
[----:B------:R-:W-:-:S04]  /*0df0*/  IMAD.HI.U32 R23, R6, UR9, RZ ;  /* 0x0000000906177c27 */ /* 0x000fc8000f8e00ff */
[----:B------:R-:W-:Y:S01]  /*0e00*/  @!P0 VIADD R14, R14, 0x1 ;  /* 0x000000010e0e8836 */ /* 0x000fe20000000000 */
[----:B------:R-:W-:Y:S01]  /*0e10*/  IABS R8, R13 ;  /* 0x0000000d00087213 */ /* 0x000fe20000000000 */
[----:B------:R-:W-:Y:S01]  /*0e20*/  IMAD.MOV R7, RZ, RZ, -R23 ;  /* 0x000000ffff077224 */ /* 0x000fe200078e0a17 */
[----:B------:R-:W-:Y:S01]  /*0e30*/  IADD3 R15, PT, PT, -R35, RZ, RZ ;  /* 0x000000ff230f7210 */ /* 0x000fe20007ffe1ff */
[----:B------:R-:W-:Y:S02]  /*0e40*/  @P2 VIADD R14, R14, 0x1 ;  /* 0x000000010e0e2836 */ /* 0x000fe40000000000 */
[----:B------:R-:W-:Y:S01]  /*0e50*/  @!P1 VIADD R9, R9, -UR11 ;  /* 0x8000000b09099c36 */ /* 0x000fe20008000000 */
[----:B------:R-:W-:Y:S01]  /*0e60*/  LOP3.LUT R17, RZ, UR52, RZ, 0x33, !PT ;  /* 0x00000034ff117c12 */ /* 0x000fe2000f8e33ff */
[----:B------:R-:W-:Y:S02]  /*0e70*/  IMAD R6, R7, UR10, R6 ;  /* 0x0000000a07067c24 */ /* 0x000fe4000f8e0206 */
[----:B------:R-:W-:Y:S01]  /*0e80*/  @!P5 IMAD.MOV R11, RZ, RZ, -R11 ;  /* 0x000000ffff0bd224 */ /* 0x000fe200078e0a0b */
[----:B------:R-:W-:Y:S01]  /*0e90*/  ISETP.NE.AND P5, PT, RZ, UR52, PT ;  /* 0x00000034ff007c0c */ /* 0x000fe2000bfa5270 */
[----:B------:R-:W-:Y:S01]  /*0ea0*/  IMAD.HI.U32 R7, R8, UR9, RZ ;  /* 0x0000000908077c27 */ /* 0x000fe2000f8e00ff */
[----:B------:R-:W-:-:S03]  /*0eb0*/  ISETP.GE.U32.AND P0, PT, R9, UR11, PT ;  /* 0x0000000b09007c0c */ /* 0x000fc6000bf06070 */
[----:B------:R-:W-:Y:S01]  /*0ec0*/  IMAD R10, R15, UR51, R10 ;  /* 0x000000330f0a7c24 */ /* 0x000fe2000f8e020a */
[----:B------:R-:W-:Y:S01]  /*0ed0*/  MOV R15, R14 ;  /* 0x0000000e000f7202 */ /* 0x000fe20000000f00 */
[----:B------:R-:W-:Y:S01]  /*0ee0*/  IMAD.MOV R9, RZ, RZ, -R7 ;  /* 0x000000ffff097224 */ /* 0x000fe200078e0a07 */
[----:B------:R-:W-:Y:S02]  /*0ef0*/  LOP3.LUT R14, R2, UR52, RZ, 0x3c, !PT ;  /* 0x00000034020e7c12 */ /* 0x000fe4000f8e3cff */
[----:B------:R-:W-:Y:S02]  /*0f00*/  SEL R38, R17, R11, !P5 ;  /* 0x0000000b11267207 */ /* 0x000fe40006800000 */
[----:B------:R-:W-:Y:S02]  /*0f10*/  ISETP.LT.U32.AND P2, PT, R6, UR10, PT ;  /* 0x0000000a06007c0c */ /* 0x000fe4000bf41070 */
[----:B------:R-:W-:Y:S02]  /*0f20*/  @!P3 IADD3 R15, PT, PT, -R15, RZ, RZ ;  /* 0x000000ff0f0fb210 */ /* 0x000fe40007ffe1ff */
[----:B------:R-:W-:Y:S01]  /*0f30*/  ISETP.GE.AND P3, PT, R14, RZ, PT ;  /* 0x000000ff0e00720c */ /* 0x000fe20003f66270 */
[----:B------:R-:W-:Y:S01]  /*0f40*/  IMAD R14, R9, UR10, R8 ;  /* 0x0000000a090e7c24 */ /* 0x000fe2000f8e0208 */
[----:B------:R-:W-:Y:S01]  /*0f50*/  UIADD3 UR6, UPT, UPT, URZ, -UR5, URZ ;  /* 0x80000005ff067290 */ /* 0x000fe2000fffe0ff */
[----:B------:R-:W-:Y:S01]  /*0f60*/  IMAD.MOV R9, RZ, RZ, -R38 ;  /* 0x000000ffff097224 */ /* 0x000fe200078e0a26 */
[----:B------:R-:W-:-:S02]  /*0f70*/  UMOV UR4, URZ ;  /* 0x000000ff00047c82 */ /* 0x000fc40008000000 */
[----:B------:R-:W-:Y:S01]  /*0f80*/  UIMAD UR6, UR6, UR12, URZ ;  /* 0x0000000c060672a4 */ /* 0x000fe2000f8e02ff */
[----:B------:R-:W-:Y:S01]  /*0f90*/  IMAD R32, R9, UR52, R32 ;  /* 0x0000003409207c24 */ /* 0x000fe2000f8e0220 */
[----:B------:R-:W-:Y:S02]  /*0fa0*/  SEL R39, R17, R16, !P5 ;  /* 0x0000001011277207 */ /* 0x000fe40006800000 */
[----:B------:R-:W-:Y:S01]  /*0fb0*/  UIMAD.WIDE.U32 UR4, UR5, UR6, UR4 ;  /* 0x00000006050472a5 */ /* 0x000fe2000f8e0004 */
[----:B------:R-:W-:Y:S01]  /*0fc0*/  @!P2 VIADD R6, R6, -UR10 ;  /* 0x8000000a0606ac36 */ /* 0x000fe20008000000 */
[----:B------:R-:W-:Y:S01]  /*0fd0*/  IABS R9, R32 ;  /* 0x0000002000097213 */ /* 0x000fe20000000000 */
[----:B------:R-:W-:Y:S01]  /*0fe0*/  IMAD.MOV R11, RZ, RZ, -R39 ;  /* 0x000000ffff0b7224 */ /* 0x000fe200078e0a27 */
[----:B------:R-:W-:Y:S02]  /*0ff0*/  @!P1 IADD3 R5, PT, PT, R5, 0x1, RZ ;  /* 0x0000000105059810 */ /* 0x000fe40007ffe0ff */
[----:B------:R-:W-:Y:S01]  /*1000*/  ISETP.GE.U32.AND P1, PT, R6, UR10, PT ;  /* 0x0000000a06007c0c */ /* 0x000fe2000bf26070 */
[----:B------:R-:W-:Y:S01]  /*1010*/  IMAD.HI.U32 R40, R9, UR5, RZ ;  /* 0x0000000509287c27 */ /* 0x000fe2000f8e00ff */
[----:B------:R-:W-:-:S03]  /*1020*/  IABS R16, R10 ;  /* 0x0000000a00107213 */ /* 0x000fc60000000000 */
[----:B------:R-:W-:Y:S01]  /*1030*/  IMAD R12, R11, UR52, R12 ;  /* 0x000000340b0c7c24 */ /* 0x000fe2000f8e020c */
[----:B------:R-:W-:Y:S01]  /*1040*/  IADD3 R24, PT, PT, -R40, RZ, RZ ;  /* 0x000000ff28187210 */ /* 0x000fe20007ffe1ff */
[----:B------:R-:W-:Y:S01]  /*1050*/  @P0 VIADD R5, R5, 0x1 ;  /* 0x0000000105050836 */ /* 0x000fe20000000000 */
[----:B------:R-:W-:Y:S01]  /*1060*/  ISETP.LT.U32.AND P0, PT, R14, UR10, PT ;  /* 0x0000000a0e007c0c */ /* 0x000fe2000bf01070 */
[----:B------:R-:W-:Y:S01]  /*1070*/  @!P2 VIADD R23, R23, 0x1 ;  /* 0x000000011717a836 */ /* 0x000fe20000000000 */
[----:B------:R-:W-:Y:S01]  /*1080*/  IABS R11, R12 ;  /* 0x0000000c000b7213 */ /* 0x000fe20000000000 */
[----:B------:R-:W-:Y:S01]  /*1090*/  IMAD R9, R24, UR12, R9 ;  /* 0x0000000c18097c24 */ /* 0x000fe2000f8e0209 */
[----:B------:R-:W-:Y:S01]  /*10a0*/  SEL R15, R30, R15, !P6 ;  /* 0x0000000f1e0f7207 */ /* 0x000fe20007000000 */
[----:B------:R-:W-:-:S03]  /*10b0*/  IMAD.HI.U32 R8, R16, UR9, RZ ;  /* 0x0000000910087c27 */ /* 0x000fc6000f8e00ff */
[----:B------:R-:W-:Y:S01]  /*10c0*/  IADD3 R6, PT, PT, -R15, RZ, RZ ;  /* 0x000000ff0f067210 */ /* 0x000fe20007ffe1ff */
[----:B------:R-:W-:-:S04]  /*10d0*/  IMAD.HI.U32 R24, R11, UR5, RZ ;  /* 0x000000050b187c27 */ /* 0x000fc8000f8e00ff */
[----:B------:R-:W-:Y:S01]  /*10e0*/  @P1 VIADD R23, R23, 0x1 ;  /* 0x0000000117171836 */ /* 0x000fe20000000000 */
[----:B------:R-:W-:Y:S01]  /*10f0*/  ISETP.LT.U32.AND P1, PT, R9, UR12, PT ;  /* 0x0000000c09007c0c */ /* 0x000fe2000bf21070 */
[----:B------:R-:W-:Y:S01]  /*1100*/  IMAD.MOV R25, RZ, RZ, -R8 ;  /* 0x000000ffff197224 */ /* 0x000fe200078e0a08 */
[----:B------:R-:W-:Y:S01]  /*1110*/  IADD3 R28, PT, PT, -R24, RZ, RZ ;  /* 0x000000ff181c7210 */ /* 0x000fe20007ffe1ff */
[----:B------:R-:W-:Y:S02]  /*1120*/  @!P0 VIADD R14, R14, -UR10 ;  /* 0x8000000a0e0e8c36 */ /* 0x000fe40008000000 */
[----:B------:R-:W-:Y:S02]  /*1130*/  IMAD R6, R6, UR51, R3 ;  /* 0x0000003306067c24 */ /* 0x000fe4000f8e0203 */
[----:B------:R-:W-:Y:S02]  /*1140*/  IMAD R16, R25, UR10, R16 ;  /* 0x0000000a19107c24 */ /* 0x000fe4000f8e0210 */
[----:B------:R-:W-:-:S02]  /*1150*/  @!P3 IMAD.MOV R23, RZ, RZ, -R23 ;  /* 0x000000ffff17b224 */ /* 0x000fc400078e0a17 */
[----:B------:R-:W-:Y:S01]  /*1160*/  @!P4 IMAD.MOV R5, RZ, RZ, -R5 ;  /* 0x000000ffff05c224 */ /* 0x000fe200078e0a05 */
[----:B------:R-:W-:Y:S01]  /*1170*/  ISETP.GE.U32.AND P4, PT, R14, UR10, PT ;  /* 0x0000000a0e007c0c */ /* 0x000fe2000bf86070 */
[----:B------:R-:W-:Y:S01]  /*1180*/  IMAD R14, R28, UR12, R11 ;  /* 0x0000000c1c0e7c24 */ /* 0x000fe2000f8e020b */
[----:B------:R-:W-:Y:S02]  /*1190*/  LOP3.LUT R26, R13, UR52, RZ, 0x3c, !PT ;  /* 0x000000340d1a7c12 */ /* 0x000fe4000f8e3cff */
[----:B------:R-:W-:Y:S02]  /*11a0*/  IABS R34, R6 ;  /* 0x0000000600227213 */ /* 0x000fe40000000000 */
[----:B------:R-:W-:Y:S02]  /*11b0*/  ISETP.LT.U32.AND P3, PT, R16, UR10, PT ;  /* 0x0000000a10007c0c */ /* 0x000fe4000bf61070 */
[----:B------:R-:W-:Y:S01]  /*11c0*/  SEL R48, R17, R23, !P5 ;  /* 0x0000001711307207 */ /* 0x000fe20006800000 */
[----:B------:R-:W-:Y:S01]  /*11d0*/  @!P1 VIADD R40, R40, 0x1 ;  /* 0x0000000128289836 */ /* 0x000fe20000000000 */
[----:B------:R-:W-:Y:S01]  /*11e0*/  ISETP.GE.AND P2, PT, R26, RZ, PT ;  /* 0x000000ff1a00720c */ /* 0x000fe20003f46270 */
[----:B------:R-:W-:Y:S01]  /*11f0*/  @!P1 VIADD R9, R9, -UR12 ;  /* 0x8000000c09099c36 */ /* 0x000fe20008000000 */
[----:B------:R-:W-:Y:S01]  /*1200*/  ISETP.LT.U32.AND P1, PT, R14, UR12, PT ;  /* 0x0000000c0e007c0c */ /* 0x000fe2000bf21070 */
[----:B------:R-:W-:Y:S01]  /*1210*/  IMAD.HI.U32 R26, R34, UR9, RZ ;  /* 0x00000009221a7c27 */ /* 0x000fe2000f8e00ff */
[----:B------:R-:W-:-:S02]  /*1220*/  IADD3 R11, PT, PT, -R48, RZ, RZ ;  /* 0x000000ff300b7210 */ /* 0x000fc40007ffe1ff */
[----:B------:R-:W-:Y:S01]  /*1230*/  SEL R25, R30, R5, !P6 ;  /* 0x000000051e197207 */ /* 0x000fe20007000000 */
[----:B------:R-:W-:Y:S01]  /*1240*/  @!P0 VIADD R7, R7, 0x1 ;  /* 0x0000000107078836 */ /* 0x000fe20000000000 */
[----:B------:R-:W-:Y:S01]  /*1250*/  IADD3 R5, PT, PT, -R26, RZ, RZ ;  /* 0x000000ff1a057210 */ /* 0x000fe20007ffe1ff */
[----:B------:R-:W-:Y:S02]  /*1260*/  IMAD R11, R11, UR52, R2 ;  /* 0x000000340b0b7c24 */ /* 0x000fe4000f8e0202 */
[----:B------:R-:W-:Y:S01]  /*1270*/  @!P3 VIADD R16, R16, -UR10 ;  /* 0x8000000a1010bc36 */ /* 0x000fe20008000000 */
[----:B------:R-:W-:Y:S01]  /*1280*/  @P4 IADD3 R7, PT, PT, R7, 0x1, RZ ;  /* 0x0000000107074810 */ /* 0x000fe20007ffe0ff */
[----:B------:R-:W-:Y:S01]  /*1290*/  IMAD R23, R5, UR10, R34 ;  /* 0x0000000a05177c24 */ /* 0x000fe2000f8e0222 */
[----:B------:R-:W-:Y:S01]  /*12a0*/  IABS R2, R11 ;  /* 0x0000000b00027213 */ /* 0x000fe20000000000 */
[----:B------:R-:W-:Y:S01]  /*12b0*/  @!P1 VIADD R14, R14, -UR12 ;  /* 0x8000000c0e0e9c36 */ /* 0x000fe20008000000 */
[----:B------:R-:W-:-:S02]  /*12c0*/  @!P1 IADD3 R24, PT, PT, R24, 0x1, RZ ;  /* 0x0000000118189810 */ /* 0x000fc40007ffe0ff */
[----:B------:R-:W-:Y:S01]  /*12d0*/  ISETP.GE.U32.AND P1, PT, R16, UR10, PT ;  /* 0x0000000a10007c0c */ /* 0x000fe2000bf26070 */
[----:B------:R-:W-:Y:S01]  /*12e0*/  IMAD.MOV.U32 R16, RZ, RZ, R2 ;  /* 0x000000ffff107224 */ /* 0x000fe200078e0002 */
[----:B------:R-:W-:Y:S01]  /*12f0*/  ISETP.LT.U32.AND P4, PT, R23, UR10, PT ;  /* 0x0000000a17007c0c */ /* 0x000fe2000bf81070 */
[----:B------:R-:W-:Y:S02]  /*1300*/  IMAD.MOV.U32 R50, RZ, RZ, R7 ;  /* 0x000000ffff327224 */ /* 0x000fe400078e0007 */
[----:B------:R-:W-:-:S03]  /*1310*/  IMAD.HI.U32 R34, R16, UR5, RZ ;  /* 0x0000000510227c27 */ /* 0x000fc6000f8e00ff */
[----:B------:R-:W-:Y:S02]  /*1320*/  @!P2 IADD3 R50, PT, PT, -R50, RZ, RZ ;  /* 0x000000ff3232a210 */ /* 0x000fe40007ffe1ff */
[----:B------:R-:W-:Y:S02]  /*1330*/  ISETP.GE.U32.AND P2, PT, R9, UR12, PT ;  /* 0x0000000c09007c0c */ /* 0x000fe4000bf46070 */
[----:B------:R-:W-:Y:S02]  /*1340*/  IADD3 R9, PT, PT, -R34, RZ, RZ ;  /* 0x000000ff22097210 */ /* 0x000fe40007ffe1ff */
[----:B------:R-:W-:Y:S01]  /*1350*/  SHF.R.S64 R2, RZ, 0x1e, R3 ;  /* 0x0000001eff027819 */ /* 0x000fe20000001003 */
[----:B------:R-:W-:Y:S02]  /*1360*/  @!P3 VIADD R8, R8, 0x1 ;  /* 0x000000010808b836 */ /* 0x000fe40000000000 */
[----:B------:R-:W-:Y:S01]  /*1370*/  IMAD.MOV R41, RZ, RZ, -R25 ;  /* 0x000000ffff297224 */ /* 0x000fe200078e0a19 */
[----:B------:R-:W-:Y:S01]  /*1380*/  IADD3 R2, P3, PT, R2, UR40, RZ ;  /* 0x0000002802027c10 */ /* 0x000fe2000ff7e0ff */
[----:B------:R-:W-:-:S02]  /*1390*/  @!P4 VIADD R23, R23, -UR10 ;  /* 0x8000000a1717cc36 */ /* 0x000fc40008000000 */
[----:B------:R-:W-:Y:S01]  /*13a0*/  IMAD R9, R9, UR12, R16 ;  /* 0x0000000c09097c24 */ /* 0x000fe2000f8e0210 */
[----:B------:R-:W-:Y:S01]  /*13b0*/  LOP3.LUT R28, R10, UR52, RZ, 0x3c, !PT ;  /* 0x000000340a1c7c12 */ /* 0x000fe2000f8e3cff */
[----:B------:R-:W-:Y:S01]  /*13c0*/  IMAD R5, R41, UR51, R4 ;  /* 0x0000003329057c24 */ /* 0x000fe2000f8e0204 */
[----:B------:R-:W-:Y:S01]  /*13d0*/  LEA.HI.X.SX32 R3, R3, UR41, 0x2, P3 ;  /* 0x0000002903037c11 */ /* 0x000fe200098f16ff */
[----:B------:R-:W-:Y:S01]  /*13e0*/  @P1 VIADD R8, R8, 0x1 ;  /* 0x0000000108081836 */ /* 0x000fe20000000000 */
[----:B------:R-:W-:Y:S02]  /*13f0*/  ISETP.GE.U32.AND P1, PT, R23, UR10, PT ;  /* 0x0000000a17007c0c */ /* 0x000fe4000bf26070 */
[----:B------:R-:W-:Y:S02]  /*1400*/  LOP3.LUT R41, R6, UR52, RZ, 0x3c, !PT ;  /* 0x0000003406297c12 */ /* 0x000fe4000f8e3cff */
[----:B------:R-:W-:Y:S02]  /*1410*/  ISETP.LT.U32.AND P3, PT, R9, UR12, PT ;  /* 0x0000000c09007c0c */ /* 0x000fe4000bf61070 */
[----:B------:R-:W-:-:S02]  /*1420*/  ISETP.GE.AND P0, PT, R28, RZ, PT ;  /* 0x000000ff1c00720c */ /* 0x000fc40003f06270 */
[----:B------:R-:W-:Y:S02]  /*1430*/  @P2 IADD3 R40, PT, PT, R40, 0x1, RZ ;  /* 0x0000000128282810 */ /* 0x000fe40007ffe0ff */
[----:B------:R-:W-:Y:S02]  /*1440*/  IABS R28, R5 ;  /* 0x00000005001c7213 */ /* 0x000fe40000000000 */
[----:B------:R-:W-:Y:S01]  /*1450*/  ISETP.GE.AND P2, PT, R41, RZ, PT ;  /* 0x000000ff2900720c */ /* 0x000fe20003f46270 */
[----:B------:R-:W-:Y:S02]  /*1460*/  @!P4 VIADD R26, R26, 0x1 ;  /* 0x000000011a1ac836 */ /* 0x000fe40000000000 */
[----:B------:R-:W-:-:S04]  /*1470*/  IMAD.HI.U32 R7, R28, UR9, RZ ;  /* 0x000000091c077c27 */ /* 0x000fc8000f8e00ff */
[----:B------:R-:W-:Y:S01]  /*1480*/  IMAD.MOV R23, RZ, RZ, -R7 ;  /* 0x000000ffff177224 */ /* 0x000fe200078e0a07 */
[----:B------:R-:W-:Y:S01]  /*1490*/  @!P0 IADD3 R8, PT, PT, -R8, RZ, RZ ;  /* 0x000000ff08088210 */ /* 0x000fe20007ffe1ff */
[----:B------:R-:W-:Y:S02]  /*14a0*/  @P1 VIADD R26, R26, 0x1 ;  /* 0x000000011a1a1836 */ /* 0x000fe40000000000 */
[----:B------:R-:W-:Y:S01]  /*14b0*/  @!P3 VIADD R9, R9, -UR12 ;  /* 0x8000000c0909bc36 */ /* 0x000fe20008000000 */
[----:B------:R-:W-:Y:S01]  /*14c0*/  SEL R50, R17, R50, !P5 ;  /* 0x0000003211327207 */ /* 0x000fe20006800000 */
[----:B------:R-:W-:Y:S01]  /*14d0*/  IMAD R16, R23, UR10, R28 ;  /* 0x0000000a17107c24 */ /* 0x000fe2000f8e021c */
[----:B------:R-:W-:Y:S01]  /*14e0*/  SEL R46, R17, R8, !P5 ;  /* 0x00000008112e7207 */ /* 0x000fe20006800000 */
[----:B------:R-:W-:Y:S01]  /*14f0*/  @!P2 IMAD.MOV R26, RZ, RZ, -R26 ;  /* 0x000000ffff1aa224 */ /* 0x000fe200078e0a1a */
[----:B------:R-:W-:Y:S01]  /*1500*/  ISETP.GE.U32.AND P2, PT, R9, UR12, PT ;  /* 0x0000000c09007c0c */ /* 0x000fe2000bf46070 */
[----:B------:R0:W2:Y:S01]  /*1510*/  LDG.E R23, desc[UR14][R2.64] ;  /* 0x0000000e02177981 */ /* 0x0000a2000c1e1900 */
[----:B------:R-:W-:Y:S01]  /*1520*/  ISETP.LT.U32.AND P4, PT, R16, UR10, PT ;  /* 0x0000000a10007c0c */ /* 0x000fe2000bf81070 */
[----:B------:R-:W-:Y:S01]  /*1530*/  @!P3 VIADD R34, R34, 0x1 ;  /* 0x000000012222b836 */ /* 0x000fe20000000000 */
[----:B------:R-:W-:-:S02]  /*1540*/  ISETP.GE.U32.AND P1, PT, R14, UR12, PT ;  /* 0x0000000c0e007c0c */ /* 0x000fc4000bf26070 */
[----:B------:R-:W-:Y:S01]  /*1550*/  SEL R41, R17, R26, !P5 ;  /* 0x0000001a11297207 */ /* 0x000fe20006800000 */
[----:B0-----:R-:W-:Y:S02]  /*1560*/  IMAD.MOV R2, RZ, RZ, -R50 ;  /* 0x000000ffff027224 */ /* 0x001fe400078e0a32 */
[----:B------:R-:W-:Y:S01]  /*1570*/  IMAD.MOV R3, RZ, RZ, -R46 ;  /* 0x000000ffff037224 */ /* 0x000fe200078e0a2e */
[----:B------:R-:W-:Y:S01]  /*1580*/  SHF.R.S64 R8, RZ, 0x1e, R4 ;  /* 0x0000001eff087819 */ /* 0x000fe20000001004 */
[----:B------:R-:W-:Y:S01]  /*1590*/  IMAD R13, R2, UR52, R13 ;  /* 0x00000034020d7c24 */ /* 0x000fe2000f8e020d */
[----:B------:R-:W-:Y:S01]  /*15a0*/  LOP3.LUT R2, R32, UR53, RZ, 0x3c, !PT ;  /* 0x0000003520027c12 */ /* 0x000fe2000f8e3cff */
[----:B------:R-:W-:Y:S01]  /*15b0*/  IMAD R10, R3, UR52, R10 ;  /* 0x00000034030a7c24 */ /* 0x000fe2000f8e020a */
[----:B------:R-:W-:Y:S01]  /*15c0*/  @P2 IADD3 R34, PT, PT, R34, 0x1, RZ ;  /* 0x0000000122222810 */ /* 0x000fe20007ffe0ff */
[----:B------:R-:W-:Y:S01]  /*15d0*/  IMAD.MOV R9, RZ, RZ, -R41 ;  /* 0x000000ffff097224 */ /* 0x000fe200078e0a29 */
[----:B------:R-:W-:-:S02]  /*15e0*/  ISETP.GE.AND P3, PT, R2, RZ, PT ;  /* 0x000000ff0200720c */ /* 0x000fc40003f66270 */
[----:B------:R-:W-:Y:S02]  /*15f0*/  IADD3 R8, P2, PT, R8, UR40, RZ ;  /* 0x0000002808087c10 */ /* 0x000fe4000ff5e0ff */
[----:B------:R-:W-:Y:S02]  /*1600*/  IABS R3, R10 ;  /* 0x0000000a00037213 */ /* 0x000fe40000000000 */
[----:B------:R-:W-:Y:S01]  /*1610*/  IABS R2, R13 ;  /* 0x0000000d00027213 */ /* 0x000fe20000000000 */
[----:B------:R-:W-:Y:S01]  /*1620*/  IMAD R6, R9, UR52, R6 ;  /* 0x0000003409067c24 */ /* 0x000fe2000f8e0206 */
[----:B------:R-:W-:Y:S02]  /*1630*/  LOP3.LUT R14, R5, UR52, RZ, 0x3c, !PT ;  /* 0x00000034050e7c12 */ /* 0x000fe4000f8e3cff */
[----:B------:R-:W-:Y:S02]  /*1640*/  @!P4 IADD3 R16, PT, PT, R16, -UR10, RZ ;  /* 0x8000000a1010cc10 */ /* 0x000fe4000fffe0ff */
[----:B------:R-:W-:Y:S01]  /*1650*/  LEA.HI.X.SX32 R9, R4, UR41, 0x2, P2 ;  /* 0x0000002904097c11 */ /* 0x000fe200090f16ff */
[----:B------:R-:W-:Y:S01]  /*1660*/  IMAD.MOV.U32 R4, RZ, RZ, R3 ;  /* 0x000000ffff047224 */ /* 0x000fe200078e0003 */
[----:B------:R-:W-:Y:S01]  /*1670*/  @P1 IADD3 R24, PT, PT, R24, 0x1, RZ ;  /* 0x0000000118181810 */ /* 0x000fe20007ffe0ff */
[----:B------:R-:W-:Y:S01]  /*1680*/  IMAD.HI.U32 R26, R2, UR5, RZ ;  /* 0x00000005021a7c27 */ /* 0x000fe2000f8e00ff */
[----:B------:R-:W-:-:S02]  /*1690*/  LOP3.LUT R3, R11, UR53, RZ, 0x3c, !PT ;  /* 0x000000350b037c12 */ /* 0x000fc4000f8e3cff */
[----:B------:R-:W-:Y:S02]  /*16a0*/  ISETP.GE.AND P0, PT, R14, RZ, PT ;  /* 0x000000ff0e00720c */ /* 0x000fe40003f06270 */
[----:B------:R-:W-:Y:S01]  /*16b0*/  ISETP.GE.U32.AND P1, PT, R16, UR10, PT ;  /* 0x0000000a10007c0c */ /* 0x000fe2000bf26070 */
[----:B------:R-:W-:Y:S01]  /*16c0*/  @!P4 VIADD R7, R7, 0x1 ;  /* 0x000000010707c836 */ /* 0x000fe20000000000 */
[----:B------:R-:W-:Y:S01]  /*16d0*/  LOP3.LUT R14, R12, UR53, RZ, 0x3c, !PT ;  /* 0x000000350c0e7c12 */ /* 0x000fe2000f8e3cff */
[----:B------:R-:W-:Y:S01]  /*16e0*/  @!P3 IMAD.MOV R40, RZ, RZ, -R40 ;  /* 0x000000ffff28b224 */ /* 0x000fe200078e0a28 */
[----:B------:R-:W-:Y:S01]  /*16f0*/  ISETP.GE.AND P4, PT, R3, RZ, PT ;  /* 0x000000ff0300720c */ /* 0x000fe20003f86270 */
[----:B------:R0:W2:Y:S01]  /*1700*/  LDG.E R16, desc[UR14][R8.64] ;  /* 0x0000000e08107981 */ /* 0x0000a2000c1e1900 */
[----:B------:R-:W-:Y:S02]  /*1710*/  IADD3 R3, PT, PT, -R26, RZ, RZ ;  /* 0x000000ff1a037210 */ /* 0x000fe40007ffe1ff */
[----:B------:R-:W-:Y:S01]  /*1720*/  ISETP.GE.AND P2, PT, R14, RZ, PT ;  /* 0x000000ff0e00720c */ /* 0x000fe20003f46270 */
[----:B------:R-:W-:-:S04]  /*1730*/  IMAD.HI.U32 R14, R4, UR5, RZ ;  /* 0x00000005040e7c27 */ /* 0x000fc8000f8e00ff */
[----:B------:R-:W-:Y:S02]  /*1740*/  IMAD R2, R3, UR12, R2 ;  /* 0x0000000c03027c24 */ /* 0x000fe4000f8e0202 */
[----:B------:R-:W-:Y:S01]  /*1750*/  IMAD.MOV R47, RZ, RZ, -R14 ;  /* 0x000000ffff2f7224 */ /* 0x000fe200078e0a0e */
[----:B------:R-:W-:Y:S01]  /*1760*/  IABS R51, R6 ;  /* 0x0000000600337213 */ /* 0x000fe20000000000 */
[----:B------:R-:W-:Y:S01]  /*1770*/  @P1 VIADD R7, R7, 0x1 ;  /* 0x0000000107071836 */ /* 0x000fe20000000000 */
[----:B------:R-:W-:Y:S01]  /*1780*/  ISETP.LT.U32.AND P1, PT, R2, UR12, PT ;  /* 0x0000000c02007c0c */ /* 0x000fe2000bf21070 */
[----:B------:R-:W-:Y:S01]  /*1790*/  IMAD R3, R47, UR12, R4 ;  /* 0x0000000c2f037c24 */ /* 0x000fe2000f8e0204 */
[----:B0-----:R-:W0:Y:S01]  /*17a0*/  LDC.64 R8, c[0x0][0x398] ;  /* 0x0000e600ff087b82 */ /* 0x001e220000000a00 */
[----:B------:R-:W-:Y:S02]  /*17b0*/  @!P0 IMAD.MOV R7, RZ, RZ, -R7 ;  /* 0x000000ffff078224 */ /* 0x000fe400078e0a07 */
[----:B------:R-:W-:Y:S01]  /*17c0*/  IMAD.HI.U32 R28, R51, UR5, RZ ;  /* 0x00000005331c7c27 */ /* 0x000fe2000f8e00ff */
[----:B------:R-:W-:-:S04]  /*17d0*/  ISETP.LT.U32.AND P0, PT, R3, UR12, PT ;  /* 0x0000000c03007c0c */ /* 0x000fc8000bf01070 */
[----:B------:R-:W-:-:S03]  /*17e0*/  IADD3 R4, PT, PT, -R28, RZ, RZ ;  /* 0x000000ff1c047210 */ /* 0x000fc60007ffe1ff */
[----:B------:R-:W-:Y:S01]  /*17f0*/  @!P1 IADD3 R2, PT, PT, R2, -UR12, RZ ;  /* 0x8000000c02029c10 */ /* 0x000fe2000fffe0ff */
[----:B------:R-:W-:Y:S02]  /*1800*/  @!P2 IMAD.MOV R24, RZ, RZ, -R24 ;  /* 0x000000ffff18a224 */ /* 0x000fe400078e0a18 */
[----:B------:R-:W-:Y:S01]  /*1810*/  IMAD R51, R4, UR12, R51 ;  /* 0x0000000c04337c24 */ /* 0x000fe2000f8e0233 */
[----:B------:R-:W-:Y:S02]  /*1820*/  ISETP.GE.U32.AND P2, PT, R2, UR12, PT ;  /* 0x0000000c02007c0c */ /* 0x000fe4000bf46070 */
[----:B------:R-:W-:Y:S02]  /*1830*/  LOP3.LUT R2, R13, UR53, RZ, 0x3c, !PT ;  /* 0x000000350d027c12 */ /* 0x000fe4000f8e3cff */
[----:B------:R-:W-:Y:S01]  /*1840*/  @!P0 IADD3 R3, PT, PT, R3, -UR12, RZ ;  /* 0x8000000c03038c10 */ /* 0x000fe2000fffe0ff */
[----:B------:R-:W-:Y:S01]  /*1850*/  @!P4 IMAD.MOV R34, RZ, RZ, -R34 ;  /* 0x000000ffff22c224 */ /* 0x000fe200078e0a22 */
[----:B------:R-:W-:Y:S01]  /*1860*/  ISETP.LT.U32.AND P3, PT, R51, UR12, PT ;  /* 0x0000000c33007c0c */ /* 0x000fe2000bf61070 */
[----:B------:R-:W-:Y:S01]  /*1870*/  @!P1 VIADD R26, R26, 0x1 ;  /* 0x000000011a1a9836 */ /* 0x000fe20000000000 */
[----:B------:R-:W-:-:S02]  /*1880*/  ISETP.GE.AND P4, PT, R2, RZ, PT ;  /* 0x000000ff0200720c */ /* 0x000fc40003f86270 */
[----:B------:R-:W-:Y:S02]  /*1890*/  ISETP.GE.U32.AND P1, PT, R3, UR12, PT ;  /* 0x0000000c03007c0c */ /* 0x000fe4000bf26070 */
[----:B------:R-:W1:Y:S01]  /*18a0*/  LDC.64 R2, c[0x0][0x390] ;  /* 0x0000e400ff027b82 */ /* 0x000e620000000a00 */
[----:B------:R-:W-:Y:S01]  /*18b0*/  @P2 VIADD R26, R26, 0x1 ;  /* 0x000000011a1a2836 */ /* 0x000fe20000000000 */
[----:B------:R-:W-:-:S05]  /*18c0*/  SEL R47, R17, R7, !P5 ;  /* 0x00000007112f7207 */ /* 0x000fca0006800000 */
[----:B------:R-:W-:Y:S02]  /*18d0*/  @!P3 IADD3 R51, PT, PT, R51, -UR12, RZ ;  /* 0x8000000c3333bc10 */ /* 0x000fe4000fffe0ff */
[----:B------:R-:W-:Y:S02]  /*18e0*/  LOP3.LUT R7, R10, UR53, RZ, 0x3c, !PT ;  /* 0x000000350a077c12 */ /* 0x000fe4000f8e3cff */
[----:B------:R-:W-:Y:S01]  /*18f0*/  ISETP.GE.U32.AND P2, PT, R51, UR12, PT ;  /* 0x0000000c33007c0c */ /* 0x000fe2000bf46070 */
[----:B------:R-:W-:Y:S02]  /*1900*/  VIADD R51, R31, 0xe0 ;  /* 0x000000e01f337836 */ /* 0x000fe40000000000 */
[----:B------:R-:W-:Y:S01]  /*1910*/  @!P4 IMAD.MOV R26, RZ, RZ, -R26 ;  /* 0x000000ffff1ac224 */ /* 0x000fe200078e0a1a */
[----:B------:R-:W-:Y:S02]  /*1920*/  ISETP.GE.AND P4, PT, R7, RZ, PT ;  /* 0x000000ff0700720c */ /* 0x000fe40003f86270 */
[----:B------:R-:W-:Y:S01]  /*1930*/  IABS R7, R51 ;  /* 0x0000003300077213 */ /* 0x000fe20000000000 */
[----:B------:R-:W-:Y:S01]  /*1940*/  @!P0 VIADD R14, R14, 0x1 ;  /* 0x000000010e0e8836 */ /* 0x000fe20000000000 */
[----:B-1----:R-:W-:-:S03]  /*1950*/  ISETP.NE.U32.AND P0, PT, R2, 0x1, PT ;  /* 0x000000010200780c */ /* 0x002fc60003f05070 */
[----:B------:R-:W-:Y:S01]  /*1960*/  IMAD.HI.U32 R2, R7, UR7, RZ ;  /* 0x0000000707027c27 */ /* 0x000fe2000f8e00ff */
[----:B------:R-:W-:Y:S02]  /*1970*/  @P1 IADD3 R14, PT, PT, R14, 0x1, RZ ;  /* 0x000000010e0e1810 */ /* 0x000fe40007ffe0ff */
[----:B0-----:R-:W-:Y:S01]  /*1980*/  ISETP.NE.U32.AND P1, PT, R8, 0x1, PT ;  /* 0x000000010800780c */ /* 0x001fe20003f25070 */
[----:B------:R-:W-:-:S04]  /*1990*/  IMAD.MOV R8, RZ, RZ, -R2 ;  /* 0x000000ffff087224 */ /* 0x000fc800078e0a02 */
[----:B------:R-:W-:Y:S02]  /*19a0*/  IMAD R7, R8, UR11, R7 ;  /* 0x0000000b08077c24 */ /* 0x000fe4000f8e0207 */
[----:B------:R-:W-:-:S03]  /*19b0*/  @!P4 IMAD.MOV R14, RZ, RZ, -R14 ;  /* 0x000000ffff0ec224 */ /* 0x000fc600078e0a0e */
[----:B------:R-:W-:Y:S01]  /*19c0*/  ISETP.LT.U32.AND P4, PT, R7, UR11, PT ;  /* 0x0000000b07007c0c */ /* 0x000fe2000bf81070 */
[----:B------:R-:W-:-:S04]  /*19d0*/  IMAD.MOV R4, RZ, RZ, -R47 ;  /* 0x000000ffff047224 */ /* 0x000fc800078e0a2f */
[----:B------:R-:W-:-:S05]  /*19e0*/  IMAD R4, R4, UR52, R5 ;  /* 0x0000003404047c24 */ /* 0x000fca000f8e0205 */
[----:B------:R-:W-:-:S03]  /*19f0*/  IABS R5, R4 ;  /* 0x0000000400057213 */ /* 0x000fc60000000000 */
[----:B------:R-:W-:Y:S01]  /*1a00*/  @!P4 IADD3 R7, PT, PT, R7, -UR11, RZ ;  /* 0x8000000b0707cc10 */ /* 0x000fe2000fffe0ff */
[----:B------:R-:W-:Y:S02]  /*1a10*/  @!P3 VIADD R28, R28, 0x1 ;  /* 0x000000011c1cb836 */ /* 0x000fe40000000000 */
[----:B------:R-:W-:Y:S01]  /*1a20*/  IMAD.HI.U32 R54, R5, UR5, RZ ;  /* 0x0000000505367c27 */ /* 0x000fe2000f8e00ff */
[----:B------:R-:W-:-:S04]  /*1a30*/  ISETP.GE.U32.AND P3, PT, R7, UR11, PT ;  /* 0x0000000b07007c0c */ /* 0x000fc8000bf66070 */
[----:B------:R-:W-:Y:S01]  /*1a40*/  IADD3 R52, PT, PT, -R54, RZ, RZ ;  /* 0x000000ff36347210 */ /* 0x000fe20007ffe1ff */
[----:B------:R-:W-:Y:S01]  /*1a50*/  @!P4 VIADD R2, R2, 0x1 ;  /* 0x000000010202c836 */ /* 0x000fe20000000000 */
[----:B------:R-:W-:-:S03]  /*1a60*/  LOP3.LUT R7, R51, UR51, RZ, 0x3c, !PT ;  /* 0x0000003333077c12 */ /* 0x000fc6000f8e3cff */
[----:B------:R-:W-:Y:S01]  /*1a70*/  IMAD R5, R52, UR12, R5 ;  /* 0x0000000c34057c24 */ /* 0x000fe2000f8e0205 */
[----:B------:R-:W-:-:S03]  /*1a80*/  ISETP.GE.AND P4, PT, R7, RZ, PT ;  /* 0x000000ff0700720c */ /* 0x000fc60003f86270 */
[----:B------:R-:W-:Y:S02]  /*1a90*/  @P3 IADD3 R2, PT, PT, R2, 0x1, RZ ;  /* 0x0000000102023810 */ /* 0x000fe40007ffe0ff */
[----:B------:R-:W-:-:S08]  /*1aa0*/  ISETP.LT.U32.AND P3, PT, R5, UR12, PT ;  /* 0x0000000c05007c0c */ /* 0x000fd0000bf61070 */
[----:B------:R-:W-:-:S05]  /*1ab0*/  @!P4 IMAD.MOV R2, RZ, RZ, -R2 ;  /* 0x000000ffff02c224 */ /* 0x000fca00078e0a02 */
[----:B------:R-:W-:-:S05]  /*1ac0*/  @!P3 VIADD R5, R5, -UR12 ;  /* 0x8000000c0505bc36 */ /* 0x000fca0008000000 */
[----:B------:R-:W-:Y:S02]  /*1ad0*/  ISETP.GE.U32.AND P4, PT, R5, UR12, PT ;  /* 0x0000000c05007c0c */ /* 0x000fe4000bf86070 */
[----:B------:R-:W-:-:S04]  /*1ae0*/  SEL R5, R30, R2, !P6 ;  /* 0x000000021e057207 */ /* 0x000fc80007000000 */
[----:B------:R-:W-:-:S05]  /*1af0*/  IADD3 R2, PT, PT, -R5, RZ, RZ ;  /* 0x000000ff05027210 */ /* 0x000fca0007ffe1ff */
[----:B------:R-:W-:Y:S01]  /*1b00*/  IMAD R7, R2, UR51, R51 ;  /* 0x0000003302077c24 */ /* 0x000fe2000f8e0233 */
[----:B------:R-:W-:Y:S02]  /*1b10*/  ISETP.NE.AND.EX P0, PT, R3, RZ, PT, P0 ;  /* 0x000000ff0300720c */ /* 0x000fe40003f05300 */
[----:B------:R-:W-:Y:S02]  /*1b20*/  LOP3.LUT R2, R6, UR53, RZ, 0x3c, !PT ;  /* 0x0000003506027c12 */ /* 0x000fe4000f8e3cff */
[----:B------:R-:W-:Y:S01]  /*1b30*/  IABS R3, R7 ;  /* 0x0000000700037213 */ /* 0x000fe20000000000 */
[----:B------:R-:W-:Y:S01]  /*1b40*/  @P2 VIADD R28, R28, 0x1 ;  /* 0x000000011c1c2836 */ /* 0x000fe20000000000 */
[----:B------:R-:W-:-:S03]  /*1b50*/  ISETP.GE.AND P2, PT, R2, RZ, PT ;  /* 0x000000ff0200720c */ /* 0x000fc60003f46270 */
[----:B------:R-:W-:-:S04]  /*1b60*/  IMAD.HI.U32 R52, R3, UR9, RZ ;  /* 0x0000000903347c27 */ /* 0x000fc8000f8e00ff */
[----:B------:R-:W-:-:S04]  /*1b70*/  IMAD.MOV R2, RZ, RZ, -R52 ;  /* 0x000000ffff027224 */ /* 0x000fc800078e0a34 */
[----:B------:R-:W-:Y:S02]  /*1b80*/  IMAD R3, R2, UR10, R3 ;  /* 0x0000000a02037c24 */ /* 0x000fe4000f8e0203 */
[----:B------:R-:W-:-:S03]  /*1b90*/  @!P2 IADD3 R28, PT, PT, -R28, RZ, RZ ;  /* 0x000000ff1c1ca210 */ /* 0x000fc60007ffe1ff */
[----:B------:R-:W-:Y:S02]  /*1ba0*/  ISETP.LT.U32.AND P2, PT, R3, UR10, PT ;  /* 0x0000000a03007c0c */ /* 0x000fe4000bf41070 */
[----:B------:R-:W-:Y:S02]  /*1bb0*/  ISETP.NE.AND.EX P1, PT, R9, RZ, PT, P1 ;  /* 0x000000ff0900720c */ /* 0x000fe40003f25310 */
[----:B------:R-:W-:Y:S02]  /*1bc0*/  SEL R27, R27, RZ, P0 ;  /* 0x000000ff1b1b7207 */ /* 0x000fe40000000000 */
[----:B------:R-:W-:Y:S02]  /*1bd0*/  SEL R39, R39, RZ, P1 ;  /* 0x000000ff27277207 */ /* 0x000fe40000800000 */
[----:B------:R-:W-:Y:S01]  /*1be0*/  IADD3 R9, PT, PT, R31, 0x100, RZ ;  /* 0x000001001f097810 */ /* 0x000fe20007ffe0ff */
[----:B------:R-:W-:-:S04]  /*1bf0*/  IMAD R2, R27, UR36, RZ ;  /* 0x000000241b027c24 */ /* 0x000fc8000f8e02ff */
[----:B------:R-:W-:Y:S01]  /*1c00*/  @!P2 VIADD R3, R3, -UR10 ;  /* 0x8000000a0303ac36 */ /* 0x000fe20008000000 */
[----:B------:R-:W-:Y:S01]  /*1c10*/  SEL R33, R33, RZ, P0 ;  /* 0x000000ff21217207 */ /* 0x000fe20000000000 */
[----:B------:R-:W-:Y:S02]  /*1c20*/  @!P3 VIADD R54, R54, 0x1 ;  /* 0x000000013636b836 */ /* 0x000fe40000000000 */
[----:B------:R-:W-:Y:S01]  /*1c30*/  IMAD R27, R39, UR37, R2 ;  /* 0x00000025271b7c24 */ /* 0x000fe2000f8e0202 */
[----:B------:R-:W-:Y:S02]  /*1c40*/  ISETP.GE.U32.AND P3, PT, R3, UR10, PT ;  /* 0x0000000a03007c0c */ /* 0x000fe4000bf66070 */
[----:B------:R-:W-:Y:S02]  /*1c50*/  IABS R2, R9 ;  /* 0x0000000900027213 */ /* 0x000fe40000000000 */
[----:B------:R-:W-:Y:S01]  /*1c60*/  LOP3.LUT R3, R4, UR53, RZ, 0x3c, !PT ;  /* 0x0000003504037c12 */ /* 0x000fe2000f8e3cff */
[----:B------:R-:W-:Y:S01]  /*1c70*/  @P4 VIADD R54, R54, 0x1 ;  /* 0x0000000136364836 */ /* 0x000fe20000000000 */
[----:B------:R-:W-:Y:S01]  /*1c80*/  SEL R18, R18, RZ, P0 ;  /* 0x000000ff12127207 */ /* 0x000fe20000000000 */
[----:B------:R-:W-:Y:S01]  /*1c90*/  IMAD R33, R33, UR36, RZ ;  /* 0x0000002421217c24 */ /* 0x000fe2000f8e02ff */
[----:B------:R-:W-:Y:S01]  /*1ca0*/  SEL R50, R50, RZ, P1 ;  /* 0x000000ff32327207 */ /* 0x000fe20000800000 */
[----:B------:R-:W-:Y:S01]  /*1cb0*/  IMAD.HI.U32 R56, R2, UR7, RZ ;  /* 0x0000000702387c27 */ /* 0x000fe2000f8e00ff */
[----:B------:R-:W-:-:S02]  /*1cc0*/  SEL R29, R29, RZ, P0 ;  /* 0x000000ff1d1d7207 */ /* 0x000fc40000000000 */
[----:B------:R-:W-:Y:S01]  /*1cd0*/  ISETP.GE.AND P4, PT, R3, RZ, PT ;  /* 0x000000ff0300720c */ /* 0x000fe20003f86270 */
[----:B------:R-:W-:Y:S01]  /*1ce0*/  IMAD R18, R18, UR36, RZ ;  /* 0x0000002412127c24 */ /* 0x000fe2000f8e02ff */
[----:B------:R-:W-:Y:S01]  /*1cf0*/  SEL R53, R38, RZ, P1 ;  /* 0x000000ff26357207 */ /* 0x000fe20000800000 */
[----:B------:R-:W-:Y:S01]  /*1d00*/  IMAD R50, R50, UR37, R33 ;  /* 0x0000002532327c24 */ /* 0x000fe2000f8e0221 */
[----:B------:R-:W-:Y:S01]  /*1d10*/  SEL R48, R48, RZ, P1 ;  /* 0x000000ff30307207 */ /* 0x000fe20000800000 */
[----:B------:R-:W-:Y:S01]  /*1d20*/  IMAD R29, R29, UR36, RZ ;  /* 0x000000241d1d7c24 */ /* 0x000fe2000f8e02ff */
[----:B------:R-:W-:Y:S01]  /*1d30*/  SEL R35, R35, RZ, P0 ;  /* 0x000000ff23237207 */ /* 0x000fe20000000000 */
[----:B------:R-:W-:Y:S01]  /*1d40*/  IMAD.MOV R33, RZ, RZ, -R56 ;  /* 0x000000ffff217224 */ /* 0x000fe200078e0a38 */
[----:B------:R-:W0:Y:S01]  /*1d50*/  LDC.64 R38, c[0x0][0x3a0] ;  /* 0x0000e800ff267b82 */ /* 0x000e220000000a00 */
[----:B------:R-:W-:Y:S01]  /*1d60*/  IMAD R53, R53, UR37, R18 ;  /* 0x0000002535357c24 */ /* 0x000fe2000f8e0212 */
[----:B------:R-:W-:Y:S01]  /*1d70*/  MOV R18, R54 ;  /* 0x0000003600127202 */ /* 0x000fe20000000f00 */
[----:B------:R-:W-:Y:S01]  /*1d80*/  IMAD R48, R48, UR37, R29 ;  /* 0x0000002530307c24 */ /* 0x000fe2000f8e021d */
[----:B------:R-:W-:Y:S01]  /*1d90*/  SEL R29, R46, RZ, P1 ;  /* 0x000000ff2e1d7207 */ /* 0x000fe20000800000 */
[----:B------:R-:W-:Y:S01]  /*1da0*/  IMAD R33, R33, UR11, R2 ;  /* 0x0000000b21217c24 */ /* 0x000fe2000f8e0202 */
[----:B------:R-:W-:Y:S01]  /*1db0*/  SHF.R.S64 R2, RZ, 0x1e, R51 ;  /* 0x0000001eff027819 */ /* 0x000fe20000001033 */
[----:B------:R-:W-:-:S02]  /*1dc0*/  IMAD R8, R35, UR36, RZ ;  /* 0x0000002423087c24 */ /* 0x000fc4000f8e02ff */
[----:B------:R-:W-:Y:S01]  /*1dd0*/  @!P4 IMAD.MOV R18, RZ, RZ, -R18 ;  /* 0x000000ffff12c224 */ /* 0x000fe200078e0a12 */
[----:B------:R-:W-:Y:S01]  /*1de0*/  IADD3 R2, P4, PT, R2, UR40, RZ ;  /* 0x0000002802027c10 */ /* 0x000fe2000ff9e0ff */
[----:B------:R-:W-:Y:S01]  /*1df0*/  IMAD R29, R29, UR37, R8 ;  /* 0x000000251d1d7c24 */ /* 0x000fe2000f8e0208 */
[----:B------:R-:W-:Y:S01]  /*1e00*/  LOP3.LUT R8, R7, UR52, RZ, 0x3c, !PT ;  /* 0x0000003407087c12 */ /* 0x000fe2000f8e3cff */
[----:B------:R-:W-:Y:S01]  /*1e10*/  @!P2 VIADD R52, R52, 0x1 ;  /* 0x000000013434a836 */ /* 0x000fe20000000000 */
[----:B------:R-:W-:Y:S02]  /*1e20*/  LEA.HI.X.SX32 R3, R51, UR41, 0x2, P4 ;  /* 0x0000002933037c11 */ /* 0x000fe4000a0f16ff */
[----:B------:R-:W-:Y:S02]  /*1e30*/  ISETP.LT.U32.AND P4, PT, R33, UR11, PT ;  /* 0x0000000b21007c0c */ /* 0x000fe4000bf81070 */
[----:B------:R-:W-:Y:S02]  /*1e40*/  ISETP.GE.AND P2, PT, R8, RZ, PT ;  /* 0x000000ff0800720c */ /* 0x000fe40003f46270 */
[----:B------:R-:W-:Y:S01]  /*1e50*/  SEL R15, R15, RZ, P0 ;  /* 0x000000ff0f0f7207 */ /* 0x000fe20000000000 */
[----:B------:R-:W-:Y:S01]  /*1e60*/  @P3 VIADD R52, R52, 0x1 ;  /* 0x0000000134343836 */ /* 0x000fe20000000000 */
[----:B------:R-:W-:-:S03]  /*1e70*/  SEL R46, R41, RZ, P1 ;  /* 0x000000ff292e7207 */ /* 0x000fc60000800000 */
[----:B------:R-:W-:-:S04]  /*1e80*/  IMAD R15, R15, UR36, RZ ;  /* 0x000000240f0f7c24 */ /* 0x000fc8000f8e02ff */
[----:B------:R-:W-:Y:S02]  /*1e90*/  @!P4 IADD3 R33, PT, PT, R33, -UR11, RZ ;  /* 0x8000000b2121cc10 */ /* 0x000fe4000fffe0ff */
[----:B------:R-:W-:Y:S01]  /*1ea0*/  @!P2 IMAD.MOV R52, RZ, RZ, -R52 ;  /* 0x000000ffff34a224 */ /* 0x000fe200078e0a34 */
[----:B0-----:R-:W-:Y:S01]  /*1eb0*/  ISETP.NE.U32.AND P2, PT, R38, 0x1, PT ;  /* 0x000000012600780c */ /* 0x001fe20003f45070 */
[----:B------:R-:W-:Y:S01]  /*1ec0*/  IMAD R46, R46, UR37, R15 ;  /* 0x000000252e2e7c24 */ /* 0x000fe2000f8e020f */
[----:B------:R-:W-:Y:S02]  /*1ed0*/  ISETP.GE.U32.AND P3, PT, R33, UR11, PT ;  /* 0x0000000b21007c0c */ /* 0x000fe4000bf66070 */
[----:B------:R-:W-:Y:S02]  /*1ee0*/  SEL R25, R25, RZ, P0 ;  /* 0x000000ff19197207 */ /* 0x000fe40000000000 */
[----:B------:R-:W-:Y:S02]  /*1ef0*/  ISETP.NE.AND P5, PT, RZ, UR53, PT ;  /* 0x00000035ff007c0c */ /* 0x000fe4000bfa5270 */
[----:B------:R-:W-:-:S02]  /*1f00*/  LOP3.LUT R15, RZ, UR53, RZ, 0x33, !PT ;  /* 0x00000035ff0f7c12 */ /* 0x000fc4000f8e33ff */
[----:B------:R-:W-:Y:S01]  /*1f10*/  ISETP.NE.AND.EX P2, PT, R39, RZ, PT, P2 ;  /* 0x000000ff2700720c */ /* 0x000fe20003f45320 */
[----:B------:R-:W-:Y:S01]  /*1f20*/  VIADD R39, R31, 0x120 ;  /* 0x000001201f277836 */ /* 0x000fe20000000000 */
[----:B------:R-:W-:Y:S01]  /*1f30*/  SEL R8, R47, RZ, P1 ;  /* 0x000000ff2f087207 */ /* 0x000fe20000800000 */
[----:B------:R-:W-:Y:S01]  /*1f40*/  IMAD R25, R25, UR36, RZ ;  /* 0x0000002419197c24 */ /* 0x000fe2000f8e02ff */
[----:B------:R-:W-:Y:S02]  /*1f50*/  SEL R40, R15, R40, !P5 ;  /* 0x000000280f287207 */ /* 0x000fe40006800000 */
[----:B------:R-:W-:Y:S01]  /*1f60*/  IABS R35, R39 ;  /* 0x0000002700237213 */ /* 0x000fe20000000000 */
[----:B------:R-:W-:Y:S01]  /*1f70*/  IMAD R8, R8, UR37, R25 ;  /* 0x0000002508087c24 */ /* 0x000fe2000f8e0219 */
[----:B------:R-:W-:Y:S01]  /*1f80*/  @!P4 IADD3 R56, PT, PT, R56, 0x1, RZ ;  /* 0x000000013838c810 */ /* 0x000fe20007ffe0ff */
[----:B------:R-:W-:Y:S01]  /*1f90*/  IMAD.MOV R25, RZ, RZ, -R40 ;  /* 0x000000ffff197224 */ /* 0x000fe200078e0a28 */
[----:B------:R-:W-:-:S02]  /*1fa0*/  LOP3.LUT R33, R9, UR51, RZ, 0x3c, !PT ;  /* 0x0000003309217c12 */ /* 0x000fc4000f8e3cff */
[----:B------:R-:W-:Y:S01]  /*1fb0*/  SEL R40, R40, RZ, P2 ;  /* 0x000000ff28287207 */ /* 0x000fe20001000000 */
[----:B------:R-:W-:Y:S01]  /*1fc0*/  IMAD.HI.U32 R41, R35, UR7, RZ ;  /* 0x0000000723297c27 */ /* 0x000fe2000f8e00ff */
[----:B------:R-:W-:Y:S02]  /*1fd0*/  @P3 IADD3 R56, PT, PT, R56, 0x1, RZ ;  /* 0x0000000138383810 */ /* 0x000fe40007ffe0ff */
[----:B------:R-:W-:Y:S01]  /*1fe0*/  ISETP.GE.AND P3, PT, R33, RZ, PT ;  /* 0x000000ff2100720c */ /* 0x000fe20003f66270 */
[----:B------:R-:W-:Y:S02]  /*1ff0*/  IMAD R33, R40, UR38, R53 ;  /* 0x0000002628217c24 */ /* 0x000fe4000f8e0235 */
[----:B------:R-:W-:Y:S02]  /*2000*/  IMAD.MOV R40, RZ, RZ, -R41 ;  /* 0x000000ffff287224 */ /* 0x000fe400078e0a29 */
[----:B------:R-:W-:Y:S02]  /*2010*/  IMAD.MOV.U32 R47, RZ, RZ, R56 ;  /* 0x000000ffff2f7224 */ /* 0x000fe400078e0038 */
[----:B------:R-:W-:Y:S01]  /*2020*/  IMAD R40, R40, UR11, R35 ;  /* 0x0000000b28287c24 */ /* 0x000fe2000f8e0223 */
[----:B------:R-:W-:-:S02]  /*2030*/  SEL R35, R15, R24, !P5 ;  /* 0x000000180f237207 */ /* 0x000fc40006800000 */
[----:B------:R-:W-:Y:S01]  /*2040*/  SHF.R.S64 R24, RZ, 0x1e, R9 ;  /* 0x0000001eff187819 */ /* 0x000fe20000001009 */
[----:B------:R-:W-:Y:S02]  /*2050*/  IMAD R32, R25, UR53, R32 ;  /* 0x0000003519207c24 */ /* 0x000fe4000f8e0220 */
[----:B------:R-:W-:Y:S01]  /*2060*/  @!P3 IADD3 R47, PT, PT, -R47, RZ, RZ ;  /* 0x000000ff2f2fb210 */ /* 0x000fe20007ffe1ff */
[----:B------:R-:W-:Y:S01]  /*2070*/  IMAD.MOV R25, RZ, RZ, -R35 ;  /* 0x000000ffff197224 */ /* 0x000fe200078e0a23 */
[----:B------:R-:W-:-:S03]  /*2080*/  IADD3 R24, P3, PT, R24, UR40, RZ ;  /* 0x0000002818187c10 */ /* 0x000fc6000ff7e0ff */
[----:B------:R-:W-:Y:S01]  /*2090*/  IMAD R38, R25, UR53, R12 ;  /* 0x0000003519267c24 */ /* 0x000fe2000f8e020c */
[----:B------:R-:W-:Y:S02]  /*20a0*/  LEA.HI.X.SX32 R25, R9, UR41, 0x2, P3 ;  /* 0x0000002909197c11 */ /* 0x000fe400098f16ff */
[----:B------:R-:W-:Y:S02]  /*20b0*/  ISETP.LT.U32.AND P3, PT, R40, UR11, PT ;  /* 0x0000000b28007c0c */ /* 0x000fe4000bf61070 */
[----:B------:R-:W-:Y:S01]  /*20c0*/  SEL R12, R35, RZ, P2 ;  /* 0x000000ff230c7207 */ /* 0x000fe20001000000 */
[----:B------:R-:W2:Y:S01]  /*20d0*/  LDG.E R24, desc[UR14][R24.64] ;  /* 0x0000000e18187981 */ /* 0x000ea2000c1e1900 */
[C---:B------:R-:W-:Y:S02]  /*20e0*/  SEL R35, R15.reuse, R34, !P5 ;  /* 0x000000220f237207 */ /* 0x040fe40006800000 */
[----:B------:R-:W-:Y:S01]  /*20f0*/  SEL R26, R15, R26, !P5 ;  /* 0x0000001a0f1a7207 */ /* 0x000fe20006800000 */
[----:B------:R-:W-:-:S02]  /*2100*/  IMAD R34, R12, UR38, R27 ;  /* 0x000000260c227c24 */ /* 0x000fc4000f8e021b */
[----:B------:R-:W-:-:S04]  /*2110*/  IMAD.MOV R12, RZ, RZ, -R35 ;  /* 0x000000ffff0c7224 */ /* 0x000fc800078e0a23 */
[----:B------:R-:W-:Y:S01]  /*2120*/  @!P3 IADD3 R40, PT, PT, R40, -UR11, RZ ;  /* 0x8000000b2828bc10 */ /* 0x000fe2000fffe0ff */
[----:B------:R-:W-:Y:S01]  /*2130*/  @!P3 VIADD R41, R41, 0x1 ;  /* 0x000000012929b836 */ /* 0x000fe20000000000 */
[----:B------:R-:W-:Y:S02]  /*2140*/  SEL R35, R35, RZ, P2 ;  /* 0x000000ff23237207 */ /* 0x000fe40001000000 */
[----:B------:R-:W-:Y:S01]  /*2150*/  ISETP.GE.U32.AND P3, PT, R40, UR11, PT ;  /* 0x0000000b28007c0c */ /* 0x000fe2000bf66070 */
[----:B------:R-:W-:Y:S01]  /*2160*/  IMAD R11, R12, UR53, R11 ;  /* 0x000000350c0b7c24 */ /* 0x000fe2000f8e020b */
[----:B------:R-:W-:Y:S01]  /*2170*/  SEL R27, R26, RZ, P2 ;  /* 0x000000ff1a1b7207 */ /* 0x000fe20001000000 */
[----:B------:R-:W-:Y:S01]  /*2180*/  IMAD.MOV R12, RZ, RZ, -R26 ;  /* 0x000000ffff0c7224 */ /* 0x000fe200078e0a1a */
[----:B------:R-:W-:Y:S01]  /*2190*/  SEL R14, R15, R14, !P5 ;  /* 0x0000000e0f0e7207 */ /* 0x000fe20006800000 */
[----:B------:R-:W-:Y:S01]  /*21a0*/  IMAD R40, R35, UR38, R48 ;  /* 0x0000002623287c24 */ /* 0x000fe2000f8e0230 */
[----:B------:R-:W-:Y:S01]  /*21b0*/  LOP3.LUT R26, R39, UR51, RZ, 0x3c, !PT ;  /* 0x00000033271a7c12 */ /* 0x000fe2000f8e3cff */
[----:B------:R-:W-:Y:S01]  /*21c0*/  IMAD R35, R27, UR38, R50 ;  /* 0x000000261b237c24 */ /* 0x000fe2000f8e0232 */
[----:B------:R-:W-:Y:S01]  /*21d0*/  IADD3 R27, PT, PT, -R14, RZ, RZ ;  /* 0x000000ff0e1b7210 */ /* 0x000fe20007ffe1ff */
[----:B------:R-:W-:Y:S01]  /*21e0*/  IMAD R13, R12, UR53, R13 ;  /* 0x000000350c0d7c24 */ /* 0x000fe2000f8e020d */
[----:B------:R-:W-:-:S03]  /*21f0*/  SEL R12, R15, R28, !P5 ;  /* 0x0000001c0f0c7207 */ /* 0x000fc60006800000 */
[----:B------:R-:W-:Y:S01]  /*2200*/  @P3 VIADD R41, R41, 0x1 ;  /* 0x0000000129293836 */ /* 0x000fe20000000000 */
[----:B------:R-:W-:Y:S01]  /*2210*/  ISETP.GE.AND P3, PT, R26, RZ, PT ;  /* 0x000000ff1a00720c */ /* 0x000fe20003f66270 */
[----:B------:R-:W-:Y:S02]  /*2220*/  IMAD R28, R27, UR53, R10 ;  /* 0x000000351b1c7c24 */ /* 0x000fe4000f8e020a */
[----:B------:R-:W-:Y:S01]  /*2230*/  IMAD.MOV R51, RZ, RZ, -R12 ;  /* 0x000000ffff337224 */ /* 0x000fe200078e0a0c */
[----:B------:R-:W0:Y:S01]  /*2240*/  LDC.64 R26, c[0x0][0x3a8] ;  /* 0x0000ea00ff1a7b82 */ /* 0x000e220000000a00 */
[----:B------:R-:W-:Y:S02]  /*2250*/  SEL R14, R14, RZ, P2 ;  /* 0x000000ff0e0e7207 */ /* 0x000fe40001000000 */
[----:B------:R-:W-:Y:S01]  /*2260*/  IMAD R10, R51, UR53, R6 ;  /* 0x00000035330a7c24 */ /* 0x000fe2000f8e0206 */
[----:B------:R-:W-:Y:S02]  /*2270*/  SEL R51, R12, RZ, P2 ;  /* 0x000000ff0c337207 */ /* 0x000fe40001000000 */
[----:B------:R-:W-:-:S02]  /*2280*/  P2R R54, PR, RZ, 0x1 ;  /* 0x00000001ff367803 */ /* 0x000fc40000000000 */
[----:B------:R-:W-:Y:S02]  /*2290*/  SEL R12, R30, R47, !P6 ;  /* 0x0000002f1e0c7207 */ /* 0x000fe40007000000 */
[----:B------:R-:W-:Y:S01]  /*22a0*/  ISETP.NE.AND P0, PT, RZ, UR52, PT ;  /* 0x00000034ff007c0c */ /* 0x000fe2000bf05270 */
[----:B------:R-:W-:Y:S01]  /*22b0*/  IMAD R47, R14, UR38, R29 ;  /* 0x000000260e2f7c24 */ /* 0x000fe2000f8e021d */
[----:B------:R-:W-:Y:S02]  /*22c0*/  IADD3 R14, PT, PT, -R12, RZ, RZ ;  /* 0x000000ff0c0e7210 */ /* 0x000fe40007ffe1ff */
[----:B------:R-:W-:Y:S01]  /*22d0*/  SEL R52, R17, R52, !P0 ;  /* 0x0000003411347207 */ /* 0x000fe20004000000 */
[----:B------:R-:W-:Y:S01]  /*22e0*/  IMAD.MOV.U32 R29, RZ, RZ, R41 ;  /* 0x000000ffff1d7224 */ /* 0x000fe200078e0029 */
[----:B------:R-:W-:Y:S01]  /*22f0*/  SHF.R.S64 R6, RZ, 0x1e, R39 ;  /* 0x0000001eff067819 */ /* 0x000fe20000001027 */
[----:B------:R-:W-:Y:S02]  /*2300*/  IMAD R41, R14, UR51, R9 ;  /* 0x000000330e297c24 */ /* 0x000fe4000f8e0209 */
[----:B------:R-:W-:Y:S01]  /*2310*/  IMAD.MOV R14, RZ, RZ, -R52 ;  /* 0x000000ffff0e7224 */ /* 0x000fe200078e0a34 */
[----:B------:R-:W-:-:S02]  /*2320*/  @!P3 IADD3 R29, PT, PT, -R29, RZ, RZ ;  /* 0x000000ff1d1db210 */ /* 0x000fc40007ffe1ff */
[----:B------:R-:W-:Y:S01]  /*2330*/  IADD3 R6, P3, PT, R6, UR40, RZ ;  /* 0x0000002806067c10 */ /* 0x000fe2000ff7e0ff */
[----:B------:R-:W-:Y:S01]  /*2340*/  IMAD R9, R14, UR52, R7 ;  /* 0x000000340e097c24 */ /* 0x000fe2000f8e0207 */
[----:B------:R-:W-:Y:S02]  /*2350*/  IABS R48, R41 ;  /* 0x0000002900307213 */ /* 0x000fe40000000000 */
[----:B------:R-:W-:Y:S02]  /*2360*/  LEA.HI.X.SX32 R7, R39, UR41, 0x2, P3 ;  /* 0x0000002927077c11 */ /* 0x000fe400098f16ff */
[----:B0-----:R-:W-:Y:S01]  /*2370*/  ISETP.NE.U32.AND P3, PT, R26, 0x1, PT ;  /* 0x000000011a00780c */ /* 0x001fe20003f65070 */
[----:B------:R-:W-:Y:S01]  /*2380*/  IMAD.HI.U32 R14, R48, UR9, RZ ;  /* 0x00000009300e7c27 */ /* 0x000fe2000f8e00ff */
[----:B------:R-:W-:Y:S01]  /*2390*/  IABS R26, R9 ;  /* 0x00000009001a7213 */ /* 0x000fe20000000000 */
[----:B------:R-:W2:Y:S01]  /*23a0*/  LDG.E R25, desc[UR14][R6.64] ;  /* 0x0000000e06197981 */ /* 0x000ea2000c1e1900 */
[----:B------:R-:W-:Y:S01]  /*23b0*/  ISETP.NE.AND.EX P3, PT, R27, RZ, PT, P3 ;  /* 0x000000ff1b00720c */ /* 0x000fe20003f65330 */
[----:B------:R-:W-:-:S02]  /*23c0*/  IMAD.MOV R27, RZ, RZ, -R14 ;  /* 0x000000ffff1b7224 */ /* 0x000fc400078e0a0e */
[----:B------:R-:W-:Y:S01]  /*23d0*/  IMAD.HI.U32 R50, R26, UR5, RZ ;  /* 0x000000051a327c27 */ /* 0x000fe2000f8e00ff */
[----:B------:R-:W-:-:S03]  /*23e0*/  SEL R18, R15, R18, !P5 ;  /* 0x000000120f127207 */ /* 0x000fc60006800000 */
[----:B------:R-:W-:Y:S02]  /*23f0*/  IMAD R48, R27, UR10, R48 ;  /* 0x0000000a1b307c24 */ /* 0x000fe4000f8e0230 */
[----:B------:R-:W-:Y:S01]  /*2400*/  IMAD.MOV R27, RZ, RZ, -R50 ;  /* 0x000000ffff1b7224 */ /* 0x000fe200078e0a32 */
[----:B------:R-:W-:-:S03]  /*2410*/  SEL R29, R30, R29, !P6 ;  /* 0x0000001d1e1d7207 */ /* 0x000fc60007000000 */
[----:B------:R-:W-:Y:S01]  /*2420*/  IMAD R26, R27, UR12, R26 ;  /* 0x0000000c1b1a7c24 */ /* 0x000fe2000f8e021a */
[----:B------:R-:W-:Y:S01]  /*2430*/  IADD3 R27, PT, PT, -R18, RZ, RZ ;  /* 0x000000ff121b7210 */ /* 0x000fe20007ffe1ff */
[----:B------:R-:W-:-:S03]  /*2440*/  IMAD R46, R51, UR38, R46 ;  /* 0x00000026332e7c24 */ /* 0x000fc6000f8e022e */
[----:B------:R-:W-:Y:S01]  /*2450*/  ISETP.LT.U32.AND P0, PT, R26, UR12, PT ;  /* 0x0000000c1a007c0c */ /* 0x000fe2000bf01070 */
[----:B------:R-:W-:Y:S02]  /*2460*/  IMAD R27, R27, UR53, R4 ;  /* 0x000000351b1b7c24 */ /* 0x000fe4000f8e0204 */
[----:B------:R-:W-:-:S04]  /*2470*/  IMAD.MOV R4, RZ, RZ, -R29 ;  /* 0x000000ffff047224 */ /* 0x000fc800078e0a1d */
[----:B------:R-:W-:-:S05]  /*2480*/  IMAD R51, R4, UR51, R39 ;  /* 0x0000003304337c24 */ /* 0x000fca000f8e0227 */
[----:B------:R-:W-:Y:S01]  /*2490*/  IABS R39, R51 ;  /* 0x0000003300277213 */ /* 0x000fe20000000000 */
[----:B------:R-:W-:Y:S01]  /*24a0*/  @!P0 VIADD R26, R26, -UR12 ;  /* 0x8000000c1a1a8c36 */ /* 0x000fe20008000000 */
[----:B------:R-:W-:-:S03]  /*24b0*/  P2R R56, PR, RZ, 0x4 ;  /* 0x00000004ff387803 */ /* 0x000fc60000000000 */
[----:B------:R-:W-:Y:S01]  /*24c0*/  IMAD.HI.U32 R4, R39, UR9, RZ ;  /* 0x0000000927047c27 */ /* 0x000fe2000f8e00ff */
[----:B------:R-:W-:-:S04]  /*24d0*/  ISETP.GE.U32.AND P2, PT, R26, UR12, PT ;  /* 0x0000000c1a007c0c */ /* 0x000fc8000bf46070 */
        /* <DEDUP_REMOVED lines=15> */
[----:B------:R-:W-:Y:S01]  /*25d0*/  ISETP.LT.U32.AND P6, PT, R26, UR11, PT ;  /* 0x0000000b1a007c0c */ /* 0x000fe2000bfc1070 */
[----:B------:R-:W-:Y:S01]  /*25e0*/  @!P4 VIADD R14, R14, 0x1 ;  /* 0x000000010e0ec836 */ /* 0x000fe20000000000 */
[----:B------:R-:W-:-:S11]  /*25f0*/  LOP3.LUT R59, R41, UR52, RZ, 0x3c, !PT ;  /* 0x00000034293b7c12 */ /* 0x000fd6000f8e3cff */
[----:B------:R-:W-:-:S05]  /*2600*/  @!P6 VIADD R26, R26, -UR11 ;  /* 0x8000000b1a1aec36 */ /* 0x000fca0008000000 */
[----:B------:R-:W-:Y:S02]  /*2610*/  ISETP.GE.U32.AND P4, PT, R26, UR11, PT ;  /* 0x0000000b1a007c0c */ /* 0x000fe4000bf86070 */
[----:B------:R-:W-:Y:S02]  /*2620*/  @!P6 IADD3 R53, PT, PT, R53, 0x1, RZ ;  /* 0x000000013535e810 */ /* 0x000fe40007ffe0ff */
[----:B------:R-:W-:Y:S01]  /*2630*/  ISETP.GE.AND P6, PT, R59, RZ, PT ;  /* 0x000000ff3b00720c */ /* 0x000fe20003fc6270 */
[----:B------:R-:W-:Y:S01]  /*2640*/  @P3 VIADD R14, R14, 0x1 ;  /* 0x000000010e0e3836 */ /* 0x000fe20000000000 */
[----:B------:R-:W-:Y:S02]  /*2650*/  LOP3.LUT R26, R48, UR51, RZ, 0x3c, !PT ;  /* 0x00000033301a7c12 */ /* 0x000fe4000f8e3cff */
[----:B------:R-:W-:-:S05]  /*2660*/  LOP3.LUT R58, R9, UR53, RZ, 0x3c, !PT ;  /* 0x00000035093a7c12 */ /* 0x000fca000f8e3cff */
[----:B------:R-:W-:Y:S01]  /*2670*/  @P4 VIADD R53, R53, 0x1 ;  /* 0x0000000135354836 */ /* 0x000fe20000000000 */
[----:B------:R-:W-:Y:S01]  /*2680*/  ISETP.GE.AND P4, PT, R26, RZ, PT ;  /* 0x000000ff1a00720c */ /* 0x000fe20003f86270 */
[----:B------:R-:W-:Y:S01]  /*2690*/  IMAD.MOV.U32 R26, RZ, RZ, R14 ;  /* 0x000000ffff1a7224 */ /* 0x000fe200078e000e */
[----:B------:R-:W-:Y:S01]  /*26a0*/  LOP3.LUT R60, R51, UR52, RZ, 0x3c, !PT ;  /* 0x00000034333c7c12 */ /* 0x000fe2000f8e3cff */
[----:B------:R-:W-:Y:S01]  /*26b0*/  @!P0 VIADD R50, R50, 0x1 ;  /* 0x0000000132328836 */ /* 0x000fe20000000000 */
[----:B------:R-:W-:Y:S01]  /*26c0*/  @!P5 IADD3 R4, PT, PT, R4, 0x1, RZ ;  /* 0x000000010404d810 */ /* 0x000fe20007ffe0ff */
[----:B------:R0:W2:Y:S01]  /*26d0*/  LDG.E R14, desc[UR14][R2.64] ;  /* 0x0000000e020e7981 */ /* 0x0000a2000c1e1900 */
[----:B------:R-:W-:Y:S02]  /*26e0*/  @!P6 IADD3 R26, PT, PT, -R26, RZ, RZ ;  /* 0x000000ff1a1ae210 */ /* 0x000fe40007ffe1ff */
[----:B------:R-:W-:Y:S01]  /*26f0*/  ISETP.GE.AND P6, PT, R58, RZ, PT ;  /* 0x000000ff3a00720c */ /* 0x000fe20003fc6270 */
[----:B------:R-:W-:Y:S01]  /*2700*/  @P2 VIADD R50, R50, 0x1 ;  /* 0x0000000132322836 */ /* 0x000fe20000000000 */
[----:B------:R-:W-:-:S02]  /*2710*/  ISETP.GE.AND P5, PT, R60, RZ, PT ;  /* 0x000000ff3c00720c */ /* 0x000fc40003fa6270 */
[----:B------:R-:W-:Y:S02]  /*2720*/  @P1 IADD3 R4, PT, PT, R4, 0x1, RZ ;  /* 0x0000000104041810 */ /* 0x000fe40007ffe0ff */
[----:B------:R-:W-:-:S03]  /*2730*/  ISETP.NE.AND P3, PT, R57, RZ, PT ;  /* 0x000000ff3900720c */ /* 0x000fc60003f65270 */
[----:B------:R-:W-:-:S04]  /*2740*/  IMAD.MOV.U32 R58, RZ, RZ, R4 ;  /* 0x000000ffff3a7224 */ /* 0x000fc800078e0004 */
[----:B------:R-:W-:Y:S01]  /*2750*/  @!P6 IMAD.MOV R50, RZ, RZ, -R50 ;  /* 0x000000ffff32e224 */ /* 0x000fe200078e0a32 */
[----:B------:R-:W-:Y:S02]  /*2760*/  ISETP.NE.AND P6, PT, RZ, UR52, PT ;  /* 0x00000034ff007c0c */ /* 0x000fe4000bfc5270 */
[----:B------:R-:W-:Y:S02]  /*2770*/  SEL R32, R32, RZ, P3 ;  /* 0x000000ff20207207 */ /* 0x000fe40001800000 */
[----:B0-----:R-:W-:Y:S02]  /*2780*/  SEL R3, R17, R26, !P6 ;  /* 0x0000001a11037207 */ /* 0x001fe40007000000 */
[----:B------:R-:W-:Y:S01]  /*2790*/  ISETP.NE.AND P2, PT, R56, RZ, PT ;  /* 0x000000ff3800720c */ /* 0x000fe20003f45270 */
[----:B------:R-:W-:Y:S01]  /*27a0*/  IMAD R33, R32, UR39, R33 ;  /* 0x0000002720217c24 */ /* 0x000fe2000f8e0221 */
[----:B------:R-:W-:Y:S02]  /*27b0*/  ISETP.NE.AND P0, PT, R54, RZ, PT ;  /* 0x000000ff3600720c */ /* 0x000fe40003f05270 */
[----:B------:R-:W-:Y:S01]  /*27c0*/  @!P5 IADD3 R58, PT, PT, -R58, RZ, RZ ;  /* 0x000000ff3a3ad210 */ /* 0x000fe20007ffe1ff */
[----:B------:R-:W-:Y:S01]  /*27d0*/  IMAD.MOV R32, RZ, RZ, -R3 ;  /* 0x000000ffff207224 */ /* 0x000fe200078e0a03 */
[----:B------:R-:W-:-:S02]  /*27e0*/  SEL R11, R11, RZ, P3 ;  /* 0x000000ff0b0b7207 */ /* 0x000fc40001800000 */
[----:B------:R-:W-:Y:S02]  /*27f0*/  SEL R59, R18, RZ, P2 ;  /* 0x000000ff123b7207 */ /* 0x000fe40001000000 */
[----:B------:R-:W-:Y:S02]  /*2800*/  ISETP.NE.AND P1, PT, R55, RZ, PT ;  /* 0x000000ff3700720c */ /* 0x000fe40003f25270 */
[----:B------:R-:W-:Y:S02]  /*2810*/  SEL R5, R5, RZ, P0 ;  /* 0x000000ff05057207 */ /* 0x000fe40000000000 */
[----:B------:R-:W-:Y:S01]  /*2820*/  SEL R2, R17, R58, !P6 ;  /* 0x0000003a11027207 */ /* 0x000fe20007000000 */
[----:B------:R-:W-:Y:S01]  /*2830*/  IMAD R32, R32, UR52, R41 ;  /* 0x0000003420207c24 */ /* 0x000fe2000f8e0229 */
[----:B------:R-:W-:Y:S01]  /*2840*/  SEL R28, R28, RZ, P3 ;  /* 0x000000ff1c1c7207 */ /* 0x000fe20001800000 */
[----:B------:R-:W-:Y:S01]  /*2850*/  IMAD R26, R11, UR39, R40 ;  /* 0x000000270b1a7c24 */ /* 0x000fe2000f8e0228 */
[----:B------:R-:W-:Y:S01]  /*2860*/  SEL R55, R38, RZ, P3 ;  /* 0x000000ff26377207 */ /* 0x000fe20001800000 */
[----:B------:R-:W-:Y:S01]  /*2870*/  @!P4 IMAD.MOV R53, RZ, RZ, -R53 ;  /* 0x000000ffff35c224 */ /* 0x000fe200078e0a35 */
[----:B------:R-:W-:Y:S01]  /*2880*/  SEL R39, R52, RZ, P1 ;  /* 0x000000ff34277207 */ /* 0x000fe20000800000 */
[----:B------:R-:W-:Y:S01]  /*2890*/  IMAD R38, R59, UR38, R8 ;  /* 0x000000263b267c24 */ /* 0x000fe2000f8e0208 */
[----:B------:R-:W-:Y:S01]  /*28a0*/  IADD3 R40, PT, PT, -R2, RZ, RZ ;  /* 0x000000ff02287210 */ /* 0x000fe20007ffe1ff */
[----:B------:R-:W-:Y:S01]  /*28b0*/  IMAD R4, R5, UR36, RZ ;  /* 0x0000002405047c24 */ /* 0x000fe2000f8e02ff */
[----:B------:R-:W-:-:S02]  /*28c0*/  ISETP.NE.AND P6, PT, RZ, UR51, PT ;  /* 0x00000033ff007c0c */ /* 0x000fc4000bfc5270 */
[----:B------:R-:W-:Y:S01]  /*28d0*/  SEL R8, R13, RZ, P3 ;  /* 0x000000ff0d087207 */ /* 0x000fe20001800000 */
[----:B------:R-:W-:Y:S01]  /*28e0*/  IMAD R13, R28, UR39, R47 ;  /* 0x000000271c0d7c24 */ /* 0x000fe2000f8e022f */
[----:B------:R-:W-:Y:S02]  /*28f0*/  SEL R11, R10, RZ, P3 ;  /* 0x000000ff0a0b7207 */ /* 0x000fe40001800000 */
[----:B------:R-:W-:Y:S01]  /*2900*/  IABS R47, R32 ;  /* 0x00000020002f7213 */ /* 0x000fe20000000000 */
[----:B------:R-:W-:Y:S01]  /*2910*/  IMAD R39, R39, UR37, R4 ;  /* 0x0000002527277c24 */ /* 0x000fe2000f8e0204 */
[----:B------:R-:W-:Y:S01]  /*2920*/  SEL R18, R30, R53, !P6 ;  /* 0x000000351e127207 */ /* 0x000fe20007000000 */
[----:B------:R-:W-:Y:S01]  /*2930*/  IMAD R41, R40, UR52, R51 ;  /* 0x0000003428297c24 */ /* 0x000fe2000f8e0233 */
[----:B------:R-:W-:Y:S01]  /*2940*/  SHF.R.S64 R4, RZ, 0x1e, R48 ;  /* 0x0000001eff047819 */ /* 0x000fe20000001030 */
[----:B------:R-:W-:Y:S02]  /*2950*/  IMAD R28, R11, UR39, R46 ;  /* 0x000000270b1c7c24 */ /* 0x000fe4000f8e022e */
[----:B------:R-:W-:Y:S01]  /*2960*/  IMAD.HI.U32 R11, R47, UR5, RZ ;  /* 0x000000052f0b7c27 */ /* 0x000fe2000f8e00ff */
[----:B------:R-:W-:-:S03]  /*2970*/  IADD3 R4, P4, PT, R4, UR40, RZ ;  /* 0x0000002804047c10 */ /* 0x000fc6000ff9e0ff */
[----:B------:R-:W-:Y:S01]  /*2980*/  IMAD R35, R8, UR39, R35 ;  /* 0x0000002708237c24 */ /* 0x000fe2000f8e0223 */
[----:B------:R-:W-:Y:S01]  /*2990*/  IABS R8, R41 ;  /* 0x0000002900087213 */ /* 0x000fe20000000000 */
[----:B------:R-:W-:Y:S01]  /*29a0*/  IMAD.MOV R51, RZ, RZ, -R18 ;  /* 0x000000ffff337224 */ /* 0x000fe200078e0a12 */
[----:B------:R-:W-:Y:S02]  /*29b0*/  IADD3 R46, PT, PT, -R11, RZ, RZ ;  /* 0x000000ff0b2e7210 */ /* 0x000fe40007ffe1ff */
[----:B------:R-:W-:Y:S01]  /*29c0*/  LEA.HI.X.SX32 R5, R48, UR41, 0x2, P4 ;  /* 0x0000002930057c11 */ /* 0x000fe2000a0f16ff */
[----:B------:R-:W-:Y:S02]  /*29d0*/  IMAD R40, R51, UR51, R48 ;  /* 0x0000003333287c24 */ /* 0x000fe4000f8e0230 */
[----:B------:R-:W-:Y:S02]  /*29e0*/  IMAD.MOV.U32 R48, RZ, RZ, R8 ;  /* 0x000000ffff307224 */ /* 0x000fe400078e0008 */
[----:B------:R-:W-:-:S02]  /*29f0*/  IMAD R47, R46, UR12, R47 ;  /* 0x0000000c2e2f7c24 */ /* 0x000fc4000f8e022f */
[----:B------:R-:W-:Y:S01]  /*2a00*/  IMAD.HI.U32 R8, R48, UR5, RZ ;  /* 0x0000000530087c27 */ /* 0x000fe2000f8e00ff */
[----:B------:R-:W-:Y:S02]  /*2a10*/  P2R R57, PR, RZ, 0x4 ;  /* 0x00000004ff397803 */ /* 0x000fe40000000000 */
[----:B------:R-:W-:Y:S01]  /*2a20*/  IABS R53, R40 ;  /* 0x0000002800357213 */ /* 0x000fe20000000000 */
[----:B------:R-:W-:Y:S01]  /*2a30*/  IMAD.MOV R51, RZ, RZ, -R8 ;  /* 0x000000ffff337224 */ /* 0x000fe200078e0a08 */
[----:B------:R-:W-:Y:S02]  /*2a40*/  ISETP.NE.AND P6, PT, RZ, UR53, PT ;  /* 0x00000035ff007c0c */ /* 0x000fe4000bfc5270 */
[----:B------:R-:W-:Y:S01]  /*2a50*/  ISETP.LT.U32.AND P2, PT, R47, UR12, PT ;  /* 0x0000000c2f007c0c */ /* 0x000fe2000bf41070 */
[----:B------:R-:W-:Y:S01]  /*2a60*/  IMAD.HI.U32 R52, R53, UR9, RZ ;  /* 0x0000000935347c27 */ /* 0x000fe2000f8e00ff */
[----:B------:R-:W-:-:S03]  /*2a70*/  SEL R10, R15, R50, !P6 ;  /* 0x000000320f0a7207 */ /* 0x000fc60007000000 */
[----:B------:R-:W-:Y:S01]  /*2a80*/  IMAD R50, R51, UR12, R48 ;  /* 0x0000000c33327c24 */ /* 0x000fe2000f8e0230 */
[----:B------:R-:W-:Y:S01]  /*2a90*/  IADD3 R46, PT, PT, -R52, RZ, RZ ;  /* 0x000000ff342e7210 */ /* 0x000fe20007ffe1ff */
[----:B------:R-:W-:-:S03]  /*2aa0*/  IMAD.MOV R48, RZ, RZ, -R10 ;  /* 0x000000ffff307224 */ /* 0x000fc600078e0a0a */
[----:B------:R-:W-:Y:S01]  /*2ab0*/  ISETP.LT.U32.AND P4, PT, R50, UR12, PT ;  /* 0x0000000c32007c0c */ /* 0x000fe2000bf81070 */
[----:B------:R-:W-:Y:S02]  /*2ac0*/  IMAD R48, R48, UR53, R9 ;  /* 0x0000003530307c24 */ /* 0x000fe4000f8e0209 */
        /* <DEDUP_REMOVED lines=10> */
[----:B------:R-:W-:-:S04]  /*2b70*/  IMAD.MOV R50, RZ, RZ, -R53 ;  /* 0x000000ffff327224 */ /* 0x000fc800078e0a35 */
[----:B------:R-:W-:-:S05]  /*2b80*/  IMAD R47, R50, UR11, R47 ;  /* 0x0000000b322f7c24 */ /* 0x000fca000f8e022f */
[----:B------:R-:W-:-:S13]  /*2b90*/  ISETP.LT.U32.AND P5, PT, R47, UR11, PT ;  /* 0x0000000b2f007c0c */ /* 0x000fda000bfa1070 */
[----:B------:R-:W-:Y:S01]  /*2ba0*/  @!P5 VIADD R53, R53, 0x1 ;  /* 0x000000013535d836 */ /* 0x000fe20000000000 */
[----:B------:R-:W-:Y:S02]  /*2bb0*/  @!P5 IADD3 R47, PT, PT, R47, -UR11, RZ ;  /* 0x8000000b2f2fdc10 */ /* 0x000fe4000fffe0ff */
[----:B------:R-:W-:Y:S02]  /*2bc0*/  ISETP.LT.U32.AND P5, PT, R9, UR10, PT ;  /* 0x0000000a09007c0c */ /* 0x000fe4000bfa1070 */
[----:B------:R-:W-:Y:S02]  /*2bd0*/  P2R R58, PR, RZ, 0x10 ;  /* 0x00000010ff3a7803 */ /* 0x000fe40000000000 */
[----:B------:R-:W-:Y:S01]  /*2be0*/  ISETP.GE.U32.AND P4, PT, R47, UR11, PT ;  /* 0x0000000b2f007c0c */ /* 0x000fe2000bf86070 */
[----:B------:R-:W-:Y:S02]  /*2bf0*/  VIADD R47, R31, 0x180 ;  /* 0x000001801f2f7836 */ /* 0x000fe40000000000 */
[----:B------:R-:W-:Y:S01]  /*2c00*/  IMAD R34, R55, UR39, R34 ;  /* 0x0000002737227c24 */ /* 0x000fe2000f8e0222 */
[----:B------:R-:W-:-:S05]  /*2c10*/  P2R R55, PR, RZ, 0x8 ;  /* 0x00000008ff377803 */ /* 0x000fca0000000000 */
[----:B------:R-:W-:-:S05]  /*2c20*/  @!P5 VIADD R9, R9, -UR10 ;  /* 0x8000000a0909dc36 */ /* 0x000fca0008000000 */
[----:B------:R-:W-:Y:S02]  /*2c30*/  ISETP.GE.U32.AND P3, PT, R9, UR10, PT ;  /* 0x0000000a09007c0c */ /* 0x000fe4000bf66070 */
        /* <DEDUP_REMOVED lines=9> */
[----:B------:R-:W-:Y:S01]  /*2cd0*/  @!P5 VIADD R52, R52, 0x1 ;  /* 0x000000013434d836 */ /* 0x000fe20000000000 */
[----:B------:R-:W-:Y:S02]  /*2ce0*/  LOP3.LUT R62, R46, UR51, RZ, 0x3c, !PT ;  /* 0x000000332e3e7c12 */ /* 0x000fe4000f8e3cff */
[----:B------:R-:W-:Y:S02]  /*2cf0*/  ISETP.GE.AND P5, PT, R9, RZ, PT ;  /* 0x000000ff0900720c */ /* 0x000fe40003fa6270 */
[----:B------:R-:W-:Y:S02]  /*2d00*/  @P4 IADD3 R53, PT, PT, R53, 0x1, RZ ;  /* 0x0000000135354810 */ /* 0x000fe40007ffe0ff */
[----:B------:R-:W-:-:S03]  /*2d10*/  ISETP.NE.AND P4, PT, R58, RZ, PT ;  /* 0x000000ff3a00720c */ /* 0x000fc60003f85270 */
[----:B------:R-:W-:Y:S01]  /*2d20*/  @P6 VIADD R51, R51, 0x1 ;  /* 0x0000000133336836 */ /* 0x000fe20000000000 */
[----:B------:R-:W-:Y:S02]  /*2d30*/  ISETP.GE.AND P6, PT, R62, RZ, PT ;  /* 0x000000ff3e00720c */ /* 0x000fe40003fc6270 */
[----:B------:R-:W-:Y:S02]  /*2d40*/  LOP3.LUT R59, R32, UR53, RZ, 0x3c, !PT ;  /* 0x00000035203b7c12 */ /* 0x000fe4000f8e3cff */
[----:B------:R-:W-:Y:S01]  /*2d50*/  LOP3.LUT R61, R40, UR52, RZ, 0x3c, !PT ;  /* 0x00000034283d7c12 */ /* 0x000fe2000f8e3cff */
[----:B------:R-:W-:Y:S01]  /*2d60*/  @!P2 VIADD R11, R11, 0x1 ;  /* 0x000000010b0ba836 */ /* 0x000fe20000000000 */
[----:B------:R-:W-:Y:S02]  /*2d70*/  @!P5 IADD3 R51, PT, PT, -R51, RZ, RZ ;  /* 0x000000ff3333d210 */ /* 0x000fe40007ffe1ff */
[----:B------:R-:W-:Y:S01]  /*2d80*/  ISETP.GE.AND P5, PT, R59, RZ, PT ;  /* 0x000000ff3b00720c */ /* 0x000fe20003fa6270 */
[----:B------:R-:W-:-:S04]  /*2d90*/  @!P4 VIADD R8, R8, 0x1 ;  /* 0x000000010808c836 */ /* 0x000fc80000000000 */
[----:B------:R-:W-:Y:S02]  /*2da0*/  @!P6 IADD3 R53, PT, PT, -R53, RZ, RZ ;  /* 0x000000ff3535e210 */ /* 0x000fe40007ffe1ff */
[----:B------:R-:W-:Y:S01]  /*2db0*/  ISETP.GE.AND P6, PT, R61, RZ, PT ;  /* 0x000000ff3d00720c */ /* 0x000fe20003fc6270 */
[----:B------:R-:W-:Y:S02]  /*2dc0*/  @P1 VIADD R11, R11, 0x1 ;  /* 0x000000010b0b1836 */ /* 0x000fe40000000000 */
[----:B------:R-:W-:Y:S01]  /*2dd0*/  @P0 VIADD R8, R8, 0x1 ;  /* 0x0000000108080836 */ /* 0x000fe20000000000 */
[----:B------:R-:W-:Y:S01]  /*2de0*/  ISETP.NE.AND P0, PT, R54, RZ, PT ;  /* 0x000000ff3600720c */ /* 0x000fe20003f05270 */
[----:B------:R-:W-:Y:S02]  /*2df0*/  IMAD.MOV.U32 R54, RZ, RZ, R11 ;  /* 0x000000ffff367224 */ /* 0x000fe400078e000b */
[----:B------:R-:W-:Y:S01]  /*2e00*/  @P3 VIADD R52, R52, 0x1 ;  /* 0x0000000134343836 */ /* 0x000fe20000000000 */
[----:B------:R-:W-:-:S02]  /*2e10*/  LOP3.LUT R60, R41, UR53, RZ, 0x3c, !PT ;  /* 0x00000035293c7c12 */ /* 0x000fc4000f8e3cff */
[----:B------:R-:W-:Y:S02]  /*2e20*/  ISETP.NE.AND P2, PT, R57, RZ, PT ;  /* 0x000000ff3900720c */ /* 0x000fe40003f45270 */
[----:B------:R-:W-:Y:S02]  /*2e30*/  @!P5 IADD3 R54, PT, PT, -R54, RZ, RZ ;  /* 0x000000ff3636d210 */ /* 0x000fe40007ffe1ff */
[----:B------:R-:W-:Y:S02]  /*2e40*/  ISETP.NE.AND P5, PT, RZ, UR53, PT ;  /* 0x00000035ff007c0c */ /* 0x000fe4000bfa5270 */
[----:B------:R-:W-:Y:S01]  /*2e50*/  @!P6 IADD3 R52, PT, PT, -R52, RZ, RZ ;  /* 0x000000ff3434e210 */ /* 0x000fe20007ffe1ff */
[----:B------:R-:W-:Y:S01]  /*2e60*/  IMAD.MOV.U32 R50, RZ, RZ, R8 ;  /* 0x000000ffff327224 */ /* 0x000fe200078e0008 */
[----:B------:R-:W-:Y:S02]  /*2e70*/  ISETP.GE.AND P6, PT, R60, RZ, PT ;  /* 0x000000ff3c00720c */ /* 0x000fe40003fc6270 */
[----:B------:R-:W-:-:S02]  /*2e80*/  SEL R10, R10, RZ, P2 ;  /* 0x000000ff0a0a7207 */ /* 0x000fc40001000000 */
[----:B------:R-:W-:Y:S02]  /*2e90*/  IADD3 R8, P4, PT, R33, UR42, RZ ;  /* 0x0000002a21087c10 */ /* 0x000fe4000ff9e0ff */
[----:B------:R-:W-:Y:S01]  /*2ea0*/  SEL R54, R15, R54, !P5 ;  /* 0x000000360f367207 */ /* 0x000fe20006800000 */
[----:B------:R-:W-:Y:S01]  /*2eb0*/  IMAD R39, R10, UR38, R39 ;  /* 0x000000260a277c24 */ /* 0x000fe2000f8e0227 */
[----:B------:R-:W-:Y:S02]  /*2ec0*/  ISETP.NE.AND P3, PT, R55, RZ, PT ;  /* 0x000000ff3700720c */ /* 0x000fe40003f65270 */
[----:B------:R-:W-:Y:S02]  /*2ed0*/  LEA.HI.X.SX32 R9, R33, UR43, 0x1, P4 ;  /* 0x0000002b21097c11 */ /* 0x000fe4000a0f0eff */
[----:B------:R-:W-:Y:S02]  /*2ee0*/  IADD3 R55, PT, PT, -R54, RZ, RZ ;  /* 0x000000ff36377210 */ /* 0x000fe40007ffe1ff */
[----:B------:R-:W-:-:S02]  /*2ef0*/  IADD3 R10, P4, PT, R34, UR42, RZ ;  /* 0x0000002a220a7c10 */ /* 0x000fc4000ff9e0ff */
[----:B------:R-:W-:Y:S02]  /*2f00*/  SEL R54, R54, RZ, P2 ;  /* 0x000000ff36367207 */ /* 0x000fe40001000000 */
[----:B------:R-:W-:Y:S02]  /*2f10*/  P2R R59, PR, RZ, 0x4 ;  /* 0x00000004ff3b7803 */ /* 0x000fe40000000000 */
[----:B------:R-:W-:Y:S02]  /*2f20*/  ISETP.NE.AND P2, PT, RZ, UR52, PT ;  /* 0x00000034ff007c0c */ /* 0x000fe4000bf45270 */
[----:B------:R-:W-:Y:S02]  /*2f30*/  LEA.HI.X.SX32 R11, R34, UR43, 0x1, P4 ;  /* 0x0000002b220b7c11 */ /* 0x000fe4000a0f0eff */
[----:B------:R-:W-:Y:S01]  /*2f40*/  SEL R27, R27, RZ, P3 ;  /* 0x000000ff1b1b7207 */ /* 0x000fe20001800000 */
[----:B------:R-:W-:Y:S01]  /*2f50*/  @!P6 IMAD.MOV R50, RZ, RZ, -R50 ;  /* 0x000000ffff32e224 */ /* 0x000fe200078e0a32 */
[----:B------:R-:W-:-:S02]  /*2f60*/  SEL R34, R48, RZ, P3 ;  /* 0x000000ff30227207 */ /* 0x000fc40001800000 */
[----:B------:R-:W-:Y:S02]  /*2f70*/  SEL R52, R17, R52, !P2 ;  /* 0x0000003411347207 */ /* 0x000fe40005000000 */
[----:B------:R-:W-:Y:S01]  /*2f80*/  ISETP.NE.AND P6, PT, RZ, UR51, PT ;  /* 0x00000033ff007c0c */ /* 0x000fe2000bfc5270 */
[----:B------:R-:W-:Y:S01]  /*2f90*/  IMAD R48, R27, UR39, R38 ;  /* 0x000000271b307c24 */ /* 0x000fe2000f8e0226 */
[----:B------:R-:W-:Y:S01]  /*2fa0*/  ISETP.NE.AND P1, PT, R56, RZ, PT ;  /* 0x000000ff3800720c */ /* 0x000fe20003f25270 */
[----:B------:R-:W-:Y:S01]  /*2fb0*/  IMAD R55, R55, UR53, R32 ;  /* 0x0000003537377c24 */ /* 0x000fe2000f8e0220 */
[----:B------:R-:W-:Y:S01]  /*2fc0*/  SEL R12, R12, RZ, P0 ;  /* 0x000000ff0c0c7207 */ /* 0x000fe20000000000 */
[----:B------:R-:W-:Y:S01]  /*2fd0*/  IMAD R38, R34, UR39, R39 ;  /* 0x0000002722267c24 */ /* 0x000fe2000f8e0227 */
[----:B------:R-:W-:Y:S01]  /*2fe0*/  SHF.R.S64 R32, RZ, 0x1e, R46 ;  /* 0x0000001eff207819 */ /* 0x000fe2000000102e */
[----:B------:R-:W-:Y:S01]  /*2ff0*/  IMAD.MOV R27, RZ, RZ, -R52 ;  /* 0x000000ffff1b7224 */ /* 0x000fe200078e0a34 */
[----:B------:R-:W-:Y:S01]  /*3000*/  SEL R39, R30, R53, !P6 ;  /* 0x000000351e277207 */ /* 0x000fe20007000000 */
[----:B------:R-:W-:Y:S01]  /*3010*/  IMAD R12, R12, UR36, RZ ;  /* 0x000000240c0c7c24 */ /* 0x000fe2000f8e02ff */
[----:B------:R-:W-:Y:S01]  /*3020*/  SEL R3, R3, RZ, P1 ;  /* 0x000000ff03037207 */ /* 0x000fe20000800000 */
[----:B------:R-:W-:Y:S01]  /*3030*/  IMAD R27, R27, UR52, R40 ;  /* 0x000000341b1b7c24 */ /* 0x000fe2000f8e0228 */
[----:B------:R-:W-:Y:S01]  /*3040*/  IADD3 R32, P4, PT, R32, UR40, RZ ;  /* 0x0000002820207c10 */ /* 0x000fe2000ff9e0ff */
[----:B------:R-:W-:Y:S01]  /*3050*/  IMAD.MOV R7, RZ, RZ, -R39 ;  /* 0x000000ffff077224 */ /* 0x000fe200078e0a27 */
[----:B------:R-:W-:Y:S01]  /*3060*/  SEL R29, R29, RZ, P0 ;  /* 0x000000ff1d1d7207 */ /* 0x000fe20000000000 */
[----:B------:R-:W-:Y:S01]  /*3070*/  IMAD R3, R3, UR37, R12 ;  /* 0x0000002503037c24 */ /* 0x000fe2000f8e020c */
[----:B------:R-:W-:Y:S01]  /*3080*/  LEA.HI.X.SX32 R33, R46, UR41, 0x2, P4 ;  /* 0x000000292e217c11 */ /* 0x000fe2000a0f16ff */
[----:B------:R-:W-:Y:S01]  /*3090*/  IMAD R46, R7, UR51, R46 ;  /* 0x00000033072e7c24 */ /* 0x000fe2000f8e022e */
[----:B------:R-:W-:Y:S01]  /*30a0*/  SEL R12, R2, RZ, P1 ;  /* 0x000000ff020c7207 */ /* 0x000fe20000800000 */
[----:B------:R-:W-:Y:S01]  /*30b0*/  IMAD R29, R29, UR36, RZ ;  /* 0x000000241d1d7c24 */ /* 0x000fe2000f8e02ff */
[----:B------:R-:W-:Y:S01]  /*30c0*/  IABS R40, R27 ;  /* 0x0000001b00287213 */ /* 0x000fe20000000000 */
[----:B------:R-:W-:Y:S01]  /*30d0*/  IMAD R54, R54, UR38, R3 ;  /* 0x0000002636367c24 */ /* 0x000fe2000f8e0203 */
[----:B------:R-:W-:Y:S01]  /*30e0*/  SEL R55, R55, RZ, P3 ;  /* 0x000000ff37377207 */ /* 0x000fe20001800000 */
[----:B------:R-:W-:Y:S01]  /*30f0*/  IMAD R12, R12, UR37, R29 ;  /* 0x000000250c0c7c24 */ /* 0x000fe2000f8e021d */
[----:B------:R-:W-:Y:S01]  /*3100*/  IABS R29, R46 ;  /* 0x0000002e001d7213 */ /* 0x000fe20000000000 */
[----:B------:R-:W-:Y:S01]  /*3110*/  IMAD.HI.U32 R6, R40, UR5, RZ ;  /* 0x0000000528067c27 */ /* 0x000fe2000f8e00ff */
[----:B------:R-:W-:Y:S01]  /*3120*/  P2R R60, PR, RZ, 0x1 ;  /* 0x00000001ff3c7803 */ /* 0x000fe20000000000 */
[----:B------:R-:W2:Y:S02]  /*3130*/  LDG.E R32, desc[UR14][R32.64] ;  /* 0x0000000e20207981 */ /* 0x000ea4000c1e1900 */
[----:B------:R-:W-:-:S02]  /*3140*/  IMAD R34, R55, UR39, R54 ;  /* 0x0000002737227c24 */ /* 0x000fc4000f8e0236 */
[----:B------:R0:W3:Y:S01]  /*3150*/  LDG.E.U8 R55, desc[UR14][R8.64] ;  /* 0x0000000e08377981 */ /* 0x0000e2000c1e1100 */
[----:B------:R-:W-:Y:S01]  /*3160*/  IMAD.HI.U32 R58, R29, UR9, RZ ;  /* 0x000000091d3a7c27 */ /* 0x000fe2000f8e00ff */
[----:B------:R-:W-:Y:S02]  /*3170*/  SEL R7, R15, R50, !P5 ;  /* 0x000000320f077207 */ /* 0x000fe40006800000 */
[----:B------:R1:W5:Y:S01]  /*3180*/  LDG.E.U8 R54, desc[UR16][R10.64] ;  /* 0x000000100a367981 */ /* 0x000362000c1e1100 */
[----:B0-----:R-:W-:Y:S01]  /*3190*/  IMAD.MOV R9, RZ, RZ, -R6 ;  /* 0x000000ffff097224 */ /* 0x001fe200078e0a06 */
[----:B------:R-:W-:-:S03]  /*31a0*/  IADD3 R56, PT, PT, -R58, RZ, RZ ;  /* 0x000000ff3a387210 */ /* 0x000fc60007ffe1ff */
[----:B------:R-:W-:Y:S01]  /*31b0*/  IMAD R8, R9, UR12, R40 ;  /* 0x0000000c09087c24 */ /* 0x000fe2000f8e0228 */
[----:B------:R-:W-:Y:S01]  /*31c0*/  SEL R40, R30, R51, !P6 ;  /* 0x000000331e287207 */ /* 0x000fe20007000000 */
[----:B------:R-:W-:-:S03]  /*31d0*/  IMAD R29, R56, UR10, R29 ;  /* 0x0000000a381d7c24 */ /* 0x000fc6000f8e021d */
[----:B------:R-:W-:Y:S02]  /*31e0*/  ISETP.LT.U32.AND P2, PT, R8, UR12, PT ;  /* 0x0000000c08007c0c */ /* 0x000fe4000bf41070 */
[----:B------:R-:W-:-:S05]  /*31f0*/  IADD3 R56, PT, PT, -R40, RZ, RZ ;  /* 0x000000ff28387210 */ /* 0x000fca0007ffe1ff */
[----:B------:R-:W-:-:S05]  /*3200*/  IMAD R56, R56, UR51, R47 ;  /* 0x0000003338387c24 */ /* 0x000fca000f8e022f */
[----:B------:R-:W-:Y:S01]  /*3210*/  IABS R9, R56 ;  /* 0x0000003800097213 */ /* 0x000fe20000000000 */
[----:B------:R-:W-:Y:S02]  /*3220*/  @!P2 VIADD R8, R8, -UR12 ;  /* 0x8000000c0808ac36 */ /* 0x000fe40008000000 */
[----:B-1----:R-:W-:-:S03]  /*3230*/  IMAD.MOV R10, RZ, RZ, -R7 ;  /* 0x000000ffff0a7224 */ /* 0x002fc600078e0a07 */
[----:B------:R-:W-:Y:S01]  /*3240*/  ISETP.GE.U32.AND P0, PT, R8, UR12, PT ;  /* 0x0000000c08007c0c */ /* 0x000fe2000bf06070 */
[----:B------:R-:W-:-:S04]  /*3250*/  IMAD.HI.U32 R8, R9, UR9, RZ ;  /* 0x0000000909087c27 */ /* 0x000fc8000f8e00ff */
[----:B------:R-:W-:Y:S02]  /*3260*/  IMAD R41, R10, UR53, R41 ;  /* 0x000000350a297c24 */ /* 0x000fe4000f8e0229 */
[----:B------:R-:W-:-:S04]  /*3270*/  IMAD.MOV R10, RZ, RZ, -R8 ;  /* 0x000000ffff0a7224 */ /* 0x000fc800078e0a08 */
[----:B------:R-:W-:-:S05]  /*3280*/  IMAD R9, R10, UR10, R9 ;  /* 0x0000000a0a097c24 */ /* 0x000fca000f8e0209 */
[----:B------:R-:W-:Y:S01]  /*3290*/  ISETP.LT.U32.AND P5, PT, R9, UR10, PT ;  /* 0x0000000a09007c0c */ /* 0x000fe2000bfa1070 */
[----:B------:R-:W-:Y:S01]  /*32a0*/  VIADD R50, R31, 0x1a0 ;  /* 0x000001a01f327836 */ /* 0x000fe20000000000 */
[----:B------:R-:W-:-:S11]  /*32b0*/  P2R R61, PR, RZ, 0x2 ;  /* 0x00000002ff3d7803 */ /* 0x000fd60000000000 */
[----:B------:R-:W-:-:S05]  /*32c0*/  @!P5 VIADD R9, R9, -UR10 ;  /* 0x8000000a0909dc36 */ /* 0x000fca0008000000 */
[----:B------:R-:W-:Y:S02]  /*32d0*/  ISETP.GE.U32.AND P1, PT, R9, UR10, PT ;  /* 0x0000000a09007c0c */ /* 0x000fe4000bf26070 */
[----:B------:R-:W-:-:S05]  /*32e0*/  IABS R9, R50 ;  /* 0x0000003200097213 */ /* 0x000fca0000000000 */
[----:B------:R-:W-:Y:S01]  /*32f0*/  IMAD.HI.U32 R57, R9, UR7, RZ ;  /* 0x0000000709397c27 */ /* 0x000fe2000f8e00ff */
[----:B------:R-:W-:-:S04]  /*3300*/  SHF.R.S64 R2, RZ, 0x1e, R47 ;  /* 0x0000001eff027819 */ /* 0x000fc8000000102f */
[----:B------:R-:W-:Y:S02]  /*3310*/  IADD3 R10, PT, PT, -R57, RZ, RZ ;  /* 0x000000ff390a7210 */ /* 0x000fe40007ffe1ff */
[----:B------:R-:W-:-:S03]  /*3320*/  IADD3 R2, P4, PT, R2, UR40, RZ ;  /* 0x0000002802027c10 */ /* 0x000fc6000ff9e0ff */
[----:B------:R-:W-:Y:S01]  /*3330*/  IMAD R9, R10, UR11, R9 ;  /* 0x0000000b0a097c24 */ /* 0x000fe2000f8e0209 */
[----:B------:R-:W-:Y:S02]  /*3340*/  LEA.HI.X.SX32 R3, R47, UR41, 0x2, P4 ;  /* 0x000000292f037c11 */ /* 0x000fe4000a0f16ff */
[----:B------:R-:W-:Y:S02]  /*3350*/  ISETP.LT.U32.AND P4, PT, R29, UR10, PT ;  /* 0x0000000a1d007c0c */ /* 0x000fe4000bf81070 */
[----:B------:R-:W-:Y:S02]  /*3360*/  ISETP.LT.U32.AND P6, PT, R9, UR11, PT ;  /* 0x0000000b09007c0c */ /* 0x000fe4000bfc1070 */
[----:B------:R-:W-:-:S09]  /*3370*/  P2R R62, PR, RZ, 0x8 ;  /* 0x00000008ff3e7803 */ /* 0x000fd20000000000 */
[----:B------:R-:W-:Y:S02]  /*3380*/  @!P4 IADD3 R29, PT, PT, R29, -UR10, RZ ;  /* 0x8000000a1d1dcc10 */ /* 0x000fe4000fffe0ff */
[----:B------:R-:W-:Y:S02]  /*3390*/  @!P6 VIADD R9, R9, -UR11 ;  /* 0x8000000b0909ec36 */ /* 0x000fe40008000000 */
[----:B------:R-:W-:Y:S02]  /*33a0*/  ISETP.GE.U32.AND P3, PT, R29, UR10, PT ;  /* 0x0000000a1d007c0c */ /* 0x000fe4000bf66070 */
[----:B------:R-:W-:Y:S02]  /*33b0*/  LOP3.LUT R29, R46, UR52, RZ, 0x3c, !PT ;  /* 0x000000342e1d7c12 */ /* 0x000fe4000f8e3cff */
[----:B------:R-:W-:Y:S01]  /*33c0*/  @!P4 IADD3 R58, PT, PT, R58, 0x1, RZ ;  /* 0x000000013a3ac810 */ /* 0x000fe20007ffe0ff */
[----:B------:R-:W-:Y:S01]  /*33d0*/  @!P6 VIADD R57, R57, 0x1 ;  /* 0x000000013939e836 */ /* 0x000fe20000000000 */
[----:B------:R-:W-:-:S02]  /*33e0*/  ISETP.GE.U32.AND P4, PT, R9, UR11, PT ;  /* 0x0000000b09007c0c */ /* 0x000fc4000bf86070 */
[----:B------:R-:W-:Y:S02]  /*33f0*/  ISETP.GE.AND P6, PT, R29, RZ, PT ;  /* 0x000000ff1d00720c */ /* 0x000fe40003fc6270 */
[----:B------:R-:W-:Y:S02]  /*3400*/  LOP3.LUT R9, R50, UR51, RZ, 0x3c, !PT ;  /* 0x0000003332097c12 */ /* 0x000fe4000f8e3cff */
[----:B------:R-:W-:Y:S01]  /*3410*/  LOP3.LUT R11, R27, UR53, RZ, 0x3c, !PT ;  /* 0x000000351b0b7c12 */ /* 0x000fe2000f8e3cff */
[----:B------:R-:W-:Y:S01]  /*3420*/  @!P5 VIADD R8, R8, 0x1 ;  /* 0x000000010808d836 */ /* 0x000fe20000000000 */
[----:B------:R-:W-:Y:S01]  /*3430*/  @P3 IADD3 R58, PT, PT, R58, 0x1, RZ ;  /* 0x000000013a3a3810 */ /* 0x000fe20007ffe0ff */
[----:B------:R0:W2:Y:S01]  /*3440*/  LDG.E R29, desc[UR14][R4.64] ;  /* 0x0000000e041d7981 */ /* 0x0000a2000c1e1900 */
[----:B------:R-:W-:-:S03]  /*3450*/  @!P2 IADD3 R6, PT, PT, R6, 0x1, RZ ;  /* 0x000000010606a810 */ /* 0x000fc60007ffe0ff */
[----:B------:R-:W-:Y:S01]  /*3460*/  @P4 VIADD R57, R57, 0x1 ;  /* 0x0000000139394836 */ /* 0x000fe20000000000 */
[----:B------:R-:W-:Y:S01]  /*3470*/  ISETP.GE.AND P4, PT, R9, RZ, PT ;  /* 0x000000ff0900720c */ /* 0x000fe20003f86270 */
[----:B------:R-:W-:Y:S01]  /*3480*/  @!P6 IMAD.MOV R58, RZ, RZ, -R58 ;  /* 0x000000ffff3ae224 */ /* 0x000fe200078e0a3a */
[----:B------:R-:W-:Y:S01]  /*3490*/  ISETP.GE.AND P6, PT, R11, RZ, PT ;  /* 0x000000ff0b00720c */ /* 0x000fe20003fc6270 */
[----:B------:R-:W-:Y:S02]  /*34a0*/  @P1 VIADD R8, R8, 0x1 ;  /* 0x0000000108081836 */ /* 0x000fe40000000000 */
[----:B------:R-:W-:Y:S01]  /*34b0*/  @P0 VIADD R6, R6, 0x1 ;  /* 0x0000000106060836 */ /* 0x000fe20000000000 */
[----:B------:R-:W-:Y:S02]  /*34c0*/  ISETP.NE.AND P2, PT, R59, RZ, PT ;  /* 0x000000ff3b00720c */ /* 0x000fe40003f45270 */
[----:B------:R-:W-:Y:S02]  /*34d0*/  ISETP.NE.AND P0, PT, R60, RZ, PT ;  /* 0x000000ff3c00720c */ /* 0x000fe40003f05270 */
[----:B------:R-:W-:Y:S01]  /*34e0*/  MOV R60, R8 ;  /* 0x00000008003c7202 */ /* 0x000fe20000000f00 */
[----:B------:R-:W-:Y:S01]  /*34f0*/  IMAD.MOV.U32 R8, RZ, RZ, R6 ;  /* 0x000000ffff087224 */ /* 0x000fe200078e0006 */
[----:B------:R-:W-:Y:S01]  /*3500*/  SEL R7, R7, RZ, P2 ;  /* 0x000000ff07077207 */ /* 0x000fe20001000000 */
[----:B------:R-:W-:Y:S01]  /*3510*/  @!P4 IMAD.MOV R57, RZ, RZ, -R57 ;  /* 0x000000ffff39c224 */ /* 0x000fe200078e0a39 */
[----:B------:R-:W-:-:S02]  /*3520*/  LOP3.LUT R47, R56, UR52, RZ, 0x3c, !PT ;  /* 0x00000034382f7c12 */ /* 0x000fc4000f8e3cff */
[----:B------:R-:W-:Y:S02]  /*3530*/  ISETP.NE.AND P3, PT, R62, RZ, PT ;  /* 0x000000ff3e00720c */ /* 0x000fe40003f65270 */
[----:B------:R-:W-:Y:S02]  /*3540*/  IADD3 R6, P4, PT, R26, UR42, RZ ;  /* 0x0000002a1a067c10 */ /* 0x000fe4000ff9e0ff */
[----:B------:R-:W-:Y:S01]  /*3550*/  @!P6 IADD3 R8, PT, PT, -R8, RZ, RZ ;  /* 0x000000ff0808e210 */ /* 0x000fe20007ffe1ff */
[----:B------:R-:W-:Y:S01]  /*3560*/  IMAD R12, R7, UR38, R12 ;  /* 0x00000026070c7c24 */ /* 0x000fe2000f8e020c */
[----:B------:R-:W-:Y:S02]  /*3570*/  ISETP.NE.AND P6, PT, RZ, UR53, PT ;  /* 0x00000035ff007c0c */ /* 0x000fe4000bfc5270 */
[----:B------:R-:W-:Y:S02]  /*3580*/  ISETP.GE.AND P5, PT, R47, RZ, PT ;  /* 0x000000ff2f00720c */ /* 0x000fe40003fa6270 */
[----:B------:R-:W-:-:S02]  /*3590*/  LEA.HI.X.SX32 R7, R26, UR43, 0x1, P4 ;  /* 0x0000002b1a077c11 */ /* 0x000fc4000a0f0eff */
[----:B------:R-:W-:Y:S02]  /*35a0*/  SEL R41, R41, RZ, P3 ;  /* 0x000000ff29297207 */ /* 0x000fe40001800000 */
[----:B------:R-:W-:Y:S01]  /*35b0*/  ISETP.NE.AND P1, PT, R61, RZ, PT ;  /* 0x000000ff3d00720c */ /* 0x000fe20003f25270 */
[----:B------:R-:W4:Y:S01]  /*35c0*/  LDG.E.U8 R53, desc[UR14][R6.64] ;  /* 0x0000000e06357981 */ /* 0x000f22000c1e1100 */
[----:B------:R-:W-:Y:S02]  /*35d0*/  IADD3 R10, P4, PT, R35, UR42, RZ ;  /* 0x0000002a230a7c10 */ /* 0x000fe4000ff9e0ff */
[----:B------:R-:W-:Y:S02]  /*35e0*/  SEL R18, R18, RZ, P0 ;  /* 0x000000ff12127207 */ /* 0x000fe40000000000 */
[----:B------:R-:W-:Y:S01]  /*35f0*/  SEL R8, R15, R8, !P6 ;  /* 0x000000080f087207 */ /* 0x000fe20007000000 */
[----:B------:R-:W-:Y:S01]  /*3600*/  IMAD R41, R41, UR39, R12 ;  /* 0x0000002729297c24 */ /* 0x000fe2000f8e020c */
[----:B------:R-:W-:Y:S01]  /*3610*/  LEA.HI.X.SX32 R11, R35, UR43, 0x1, P4 ;  /* 0x0000002b230b7c11 */ /* 0x000fe2000a0f0eff */
[----:B------:R-:W-:Y:S01]  /*3620*/  IMAD R9, R18, UR36, RZ ;  /* 0x0000002412097c24 */ /* 0x000fe2000f8e02ff */
[----:B------:R-:W-:Y:S01]  /*3630*/  SEL R52, R52, RZ, P1 ;  /* 0x000000ff34347207 */ /* 0x000fe20000800000 */
[----:B------:R-:W-:Y:S01]  /*3640*/  IMAD.MOV R18, RZ, RZ, -R8 ;  /* 0x000000ffff127224 */ /* 0x000fe200078e0a08 */
[C---:B------:R-:W-:Y:S01]  /*3650*/  IADD3 R12, P4, PT, R13.reuse, UR42, RZ ;  /* 0x0000002a0d0c7c10 */ /* 0x040fe2000ff9e0ff */
[----:B------:R-:W-:Y:S01]  /*3660*/  @!P5 IMAD.MOV R60, RZ, RZ, -R60 ;  /* 0x000000ffff3cd224 */ /* 0x000fe200078e0a3c */
[----:B------:R-:W-:Y:S01]  /*3670*/  ISETP.NE.AND P6, PT, RZ, UR52, PT ;  /* 0x00000034ff007c0c */ /* 0x000fe2000bfc5270 */
[----:B------:R-:W-:Y:S01]  /*3680*/  IMAD R35, R52, UR37, R9 ;  /* 0x0000002534237c24 */ /* 0x000fe2000f8e0209 */
[----:B------:R-:W-:Y:S01]  /*3690*/  LEA.HI.X.SX32 R13, R13, UR43, 0x1, P4 ;  /* 0x0000002b0d0d7c11 */ /* 0x000fe2000a0f0eff */
[----:B------:R-:W-:Y:S01]  /*36a0*/  IMAD R9, R18, UR53, R27 ;  /* 0x0000003512097c24 */ /* 0x000fe2000f8e021b */
[----:B------:R-:W-:Y:S01]  /*36b0*/  IADD3 R26, P4, PT, R28, UR42, RZ ;  /* 0x0000002a1c1a7c10 */ /* 0x000fe2000ff9e0ff */
[----:B------:R-:W2:Y:S01]  /*36c0*/  LDG.E.U8 R51, desc[UR16][R10.64] ;  /* 0x000000100a337981 */ /* 0x000ea2000c1e1100 */
[----:B------:R-:W-:-:S02]  /*36d0*/  SEL R8, R8, RZ, P2 ;  /* 0x000000ff08087207 */ /* 0x000fc40001000000 */
[----:B------:R-:W-:Y:S02]  /*36e0*/  LEA.HI.X.SX32 R27, R28, UR43, 0x1, P4 ;  /* 0x0000002b1c1b7c11 */ /* 0x000fe4000a0f0eff */
[----:B0-----:R-:W-:Y:S01]  /*36f0*/  IADD3 R4, P4, PT, R48, UR42, RZ ;  /* 0x0000002a30047c10 */ /* 0x001fe2000ff9e0ff */
[----:B------:R-:W-:Y:S01]  /*3700*/  IMAD R8, R8, UR38, R35 ;  /* 0x0000002608087c24 */ /* 0x000fe2000f8e0223 */
[----:B------:R-:W-:Y:S01]  /*3710*/  SEL R9, R9, RZ, P3 ;  /* 0x000000ff09097207 */ /* 0x000fe20001800000 */
[----:B------:R-:W2:Y:S01]  /*3720*/  LDG.E.U8 R47, desc[UR14][R26.64] ;  /* 0x0000000e1a2f7981 */ /* 0x000ea2000c1e1100 */
[C---:B------:R-:W-:Y:S02]  /*3730*/  SEL R58, R17.reuse, R58, !P6 ;  /* 0x0000003a113a7207 */ /* 0x040fe40007000000 */
[----:B------:R-:W-:Y:S02]  /*3740*/  SEL R60, R17, R60, !P6 ;  /* 0x0000003c113c7207 */ /* 0x000fe40007000000 */
[----:B------:R-:W-:Y:S01]  /*3750*/  ISETP.NE.AND P6, PT, RZ, UR51, PT ;  /* 0x00000033ff007c0c */ /* 0x000fe2000bfc5270 */
[----:B------:R-:W-:Y:S01]  /*3760*/  IMAD R18, R9, UR39, R8 ;  /* 0x0000002709127c24 */ /* 0x000fe2000f8e0208 */
[----:B------:R-:W-:-:S02]  /*3770*/  LEA.HI.X.SX32 R5, R48, UR43, 0x1, P4 ;  /* 0x0000002b30057c11 */ /* 0x000fc4000a0f0eff */
[----:B------:R-:W-:Y:S02]  /*3780*/  SHF.R.S64 R8, RZ, 0x1e, R50 ;  /* 0x0000001eff087819 */ /* 0x000fe40000001032 */
[----:B------:R-:W-:Y:S01]  /*3790*/  SEL R28, R30, R57, !P6 ;  /* 0x000000391e1c7207 */ /* 0x000fe20007000000 */
[----:B------:R0:W2:Y:S01]  /*37a0*/  LDG.E.U8 R48, desc[UR16][R4.64] ;  /* 0x0000001004307981 */ /* 0x0000a2000c1e1100 */
[----:B------:R-:W-:-:S04]  /*37b0*/  IADD3 R8, P4, PT, R8, UR40, RZ ;  /* 0x0000002808087c10 */ /* 0x000fc8000ff9e0ff */
[----:B------:R-:W-:Y:S02]  /*37c0*/  LEA.HI.X.SX32 R9, R50, UR41, 0x2, P4 ;  /* 0x0000002932097c11 */ /* 0x000fe4000a0f16ff */
[----:B0-----:R-:W-:-:S05]  /*37d0*/  IADD3 R5, PT, PT, -R28, RZ, RZ ;  /* 0x000000ff1c057210 */ /* 0x001fca0007ffe1ff */
[----:B------:R-:W-:Y:S02]  /*37e0*/  IMAD R50, R5, UR51, R50 ;  /* 0x0000003305327c24 */ /* 0x000fe4000f8e0232 */
[----:B------:R-:W-:-:S03]  /*37f0*/  IMAD.MOV R35, RZ, RZ, -R58 ;  /* 0x000000ffff237224 */ /* 0x000fc600078e0a3a */
[----:B------:R-:W-:Y:S01]  /*3800*/  IABS R4, R50 ;  /* 0x0000003200047213 */ /* 0x000fe20000000000 */
[----:B------:R-:W-:-:S04]  /*3810*/  IMAD R35, R35, UR52, R46 ;  /* 0x0000003423237c24 */ /* 0x000fc8000f8e022e */
[----:B------:R-:W-:-:S04]  /*3820*/  IMAD.HI.U32 R46, R4, UR9, RZ ;  /* 0x00000009042e7c27 */ /* 0x000fc8000f8e00ff */
[----:B------:R-:W-:-:S04]  /*3830*/  IMAD.MOV R5, RZ, RZ, -R46 ;  /* 0x000000ffff057224 */ /* 0x000fc800078e0a2e */
[----:B------:R-:W-:-:S05]  /*3840*/  IMAD R4, R5, UR10, R4 ;  /* 0x0000000a05047c24 */ /* 0x000fca000f8e0204 */
[----:B------:R-:W-:Y:S02]  /*3850*/  ISETP.LT.U32.AND P5, PT, R4, UR10, PT ;  /* 0x0000000a04007c0c */ /* 0x000fe4000bfa1070 */
[----:B------:R-:W-:-:S05]  /*3860*/  IADD3 R33, PT, PT, -R60, RZ, RZ ;  /* 0x000000ff3c217210 */ /* 0x000fca0007ffe1ff */
[----:B------:R-:W-:Y:S02]  /*3870*/  IMAD R56, R33, UR52, R56 ;  /* 0x0000003421387c24 */ /* 0x000fe4000f8e0238 */
[----:B------:R-:W-:-:S04]  /*3880*/  VIADD R33, R31, 0x1c0 ;  /* 0x000001c01f217836 */ /* 0x000fc80000000000 */
[----:B------:R-:W-:Y:S01]  /*3890*/  @!P5 VIADD R4, R4, -UR10 ;  /* 0x8000000a0404dc36 */ /* 0x000fe20008000000 */
[----:B------:R-:W-:-:S04]  /*38a0*/  P2R R63, PR, RZ, 0x8 ;  /* 0x00000008ff3f7803 */ /* 0x000fc80000000000 */
[----:B------:R-:W-:Y:S02]  /*38b0*/  ISETP.GE.U32.AND P3, PT, R4, UR10, PT ;  /* 0x0000000a04007c0c */ /* 0x000fe4000bf66070 */
[----:B------:R-:W-:Y:S02]  /*38c0*/  IABS R4, R33 ;  /* 0x0000002100047213 */ /* 0x000fe40000000000 */
[----:B------:R-:W-:-:S03]  /*38d0*/  R2UR UR18, R36 ;  /* 0x00000000241272ca */ /* 0x000fc600000e0000 */
[----:B------:R-:W-:Y:S01]  /*38e0*/  IMAD.HI.U32 R57, R4, UR7, RZ ;  /* 0x0000000704397c27 */ /* 0x000fe2000f8e00ff */
[----:B------:R-:W-:-:S04]  /*38f0*/  R2UR UR19, R37 ;  /* 0x00000000251372ca */ /* 0x000fc800000e0000 */
[----:B------:R-:W-:Y:S02]  /*3900*/  IADD3 R5, PT, PT, -R57, RZ, RZ ;  /* 0x000000ff39057210 */ /* 0x000fe40007ffe1ff */
[----:B------:R-:W-:-:S03]  /*3910*/  IABS R10, R35 ;  /* 0x00000023000a7213 */ /* 0x000fc60000000000 */
[----:B------:R-:W-:Y:S02]  /*3920*/  IMAD R4, R5, UR11, R4 ;  /* 0x0000000b05047c24 */ /* 0x000fe4000f8e0204 */
[----:B------:R-:W-:Y:S02]  /*3930*/  IMAD.HI.U32 R7, R10, UR5, RZ ;  /* 0x000000050a077c27 */ /* 0x000fe4000f8e00ff */
[----:B------:R0:W2:Y:S01]  /*3940*/  LDG.E.U8 R52, desc[UR18][R12.64] ;  /* 0x000000120c347981 */ /* 0x0000a2000c1e1100 */
[----:B------:R-:W-:Y:S01]  /*3950*/  ISETP.LT.U32.AND P6, PT, R4, UR11, PT ;  /* 0x0000000b04007c0c */ /* 0x000fe2000bfc1070 */
[----:B------:R-:W-:Y:S01]  /*3960*/  IMAD.MOV R11, RZ, RZ, -R7 ;  /* 0x000000ffff0b7224 */ /* 0x000fe200078e0a07 */
[----:B0-----:R-:W-:-:S03]  /*3970*/  IABS R12, R56 ;  /* 0x00000038000c7213 */ /* 0x001fc60000000000 */
[----:B------:R-:W-:Y:S02]  /*3980*/  IMAD R10, R11, UR12, R10 ;  /* 0x0000000c0b0a7c24 */ /* 0x000fe4000f8e020a */
[----:B------:R-:W-:-:S04]  /*3990*/  IMAD.HI.U32 R6, R12, UR5, RZ ;  /* 0x000000050c067c27 */ /* 0x000fc8000f8e00ff */
[----:B------:R-:W-:Y:S02]  /*39a0*/  IMAD.MOV R11, RZ, RZ, -R6 ;  /* 0x000000ffff0b7224 */ /* 0x000fe400078e0a06 */
[----:B------:R-:W-:Y:S02]  /*39b0*/  @!P6 VIADD R4, R4, -UR11 ;  /* 0x8000000b0404ec36 */ /* 0x000fe40008000000 */
[----:B------:R-:W-:Y:S01]  /*39c0*/  IMAD R11, R11, UR12, R12 ;  /* 0x0000000c0b0b7c24 */ /* 0x000fe2000f8e020c */
[----:B------:R-:W-:Y:S02]  /*39d0*/  @!P5 IADD3 R46, PT, PT, R46, 0x1, RZ ;  /* 0x000000012e2ed810 */ /* 0x000fe40007ffe0ff */
[----:B------:R-:W-:Y:S02]  /*39e0*/  ISETP.GE.U32.AND P5, PT, R4, UR11, PT ;  /* 0x0000000b04007c0c */ /* 0x000fe4000bfa6070 */
[----:B------:R-:W-:Y:S02]  /*39f0*/  ISETP.LT.U32.AND P4, PT, R11, UR12, PT ;  /* 0x0000000c0b007c0c */ /* 0x000fe4000bf81070 */
[----:B------:R-:W-:-:S02]  /*3a00*/  P2R R61, PR, RZ, 0x2 ;  /* 0x00000002ff3d7803 */ /* 0x000fc40000000000 */
[----:B------:R-:W-:Y:S01]  /*3a10*/  ISETP.LT.U32.AND P1, PT, R10, UR12, PT ;  /* 0x0000000c0a007c0c */ /* 0x000fe2000bf21070 */
[----:B------:R-:W-:Y:S01]  /*3a20*/  @!P6 VIADD R57, R57, 0x1 ;  /* 0x000000013939e836 */ /* 0x000fe20000000000 */
[----:B------:R-:W-:Y:S02]  /*3a30*/  LOP3.LUT R12, R50, UR52, RZ, 0x3c, !PT ;  /* 0x00000034320c7c12 */ /* 0x000fe4000f8e3cff */
[----:B------:R-:W-:Y:S02]  /*3a40*/  LOP3.LUT R4, R33, UR51, RZ, 0x3c, !PT ;  /* 0x0000003321047c12 */ /* 0x000fe4000f8e3cff */
[----:B------:R-:W-:Y:S01]  /*3a50*/  ISETP.GE.AND P6, PT, R12, RZ, PT ;  /* 0x000000ff0c00720c */ /* 0x000fe20003fc6270 */
[----:B------:R-:W-:Y:S01]  /*3a60*/  @P5 VIADD R57, R57, 0x1 ;  /* 0x0000000139395836 */ /* 0x000fe20000000000 */
[----:B------:R-:W-:Y:S02]  /*3a70*/  ISETP.GE.AND P5, PT, R4, RZ, PT ;  /* 0x000000ff0400720c */ /* 0x000fe40003fa6270 */
[----:B------:R-:W-:-:S02]  /*3a80*/  @!P4 IADD3 R11, PT, PT, R11, -UR12, RZ ;  /* 0x8000000c0b0bcc10 */ /* 0x000fc4000fffe0ff */
[----:B------:R-:W-:Y:S01]  /*3a90*/  P2R R62, PR, RZ, 0x4 ;  /* 0x00000004ff3e7803 */ /* 0x000fe20000000000 */
[----:B------:R-:W-:Y:S01]  /*3aa0*/  @!P1 VIADD R10, R10, -UR12 ;  /* 0x8000000c0a0a9c36 */ /* 0x000fe20008000000 */
[----:B------:R-:W-:Y:S01]  /*3ab0*/  ISETP.GE.U32.AND P2, PT, R11, UR12, PT ;  /* 0x0000000c0b007c0c */ /* 0x000fe2000bf46070 */
[----:B------:R-:W-:Y:S01]  /*3ac0*/  @P3 VIADD R46, R46, 0x1 ;  /* 0x000000012e2e3836 */ /* 0x000fe20000000000 */
[----:B------:R-:W-:Y:S02]  /*3ad0*/  P2R R59, PR, RZ, 0x1 ;  /* 0x00000001ff3b7803 */ /* 0x000fe40000000000 */
[----:B------:R-:W-:Y:S02]  /*3ae0*/  ISETP.GE.U32.AND P0, PT, R10, UR12, PT ;  /* 0x0000000c0a007c0c */ /* 0x000fe4000bf06070 */
[----:B------:R-:W-:Y:S02]  /*3af0*/  LOP3.LUT R11, R56, UR53, RZ, 0x3c, !PT ;  /* 0x00000035380b7c12 */ /* 0x000fe4000f8e3cff */
        /* <DEDUP_REMOVED lines=8> */
[----:B------:R-:W-:-:S03]  /*3b80*/  @P0 IADD3 R7, PT, PT, R7, 0x1, RZ ;  /* 0x0000000107070810 */ /* 0x000fc60007ffe0ff */
[----:B------:R-:W-:Y:S01]  /*3b90*/  IMAD.MOV.U32 R4, RZ, RZ, R6 ;  /* 0x000000ffff047224 */ /* 0x000fe200078e0006 */
[----:B------:R-:W-:-:S03]  /*3ba0*/  ISETP.NE.AND P0, PT, R59, RZ, PT ;  /* 0x000000ff3b00720c */ /* 0x000fc60003f05270 */
[----:B------:R-:W-:Y:S01]  /*3bb0*/  @!P6 IMAD.MOV R4, RZ, RZ, -R4 ;  /* 0x000000ffff04e224 */ /* 0x000fe200078e0a04 */
[----:B------:R-:W-:Y:S02]  /*3bc0*/  @!P5 IADD3 R7, PT, PT, -R7, RZ, RZ ;  /* 0x000000ff0707d210 */ /* 0x000fe40007ffe1ff */
[----:B------:R-:W-:Y:S02]  /*3bd0*/  ISETP.NE.AND P6, PT, RZ, UR53, PT ;  /* 0x00000035ff007c0c */ /* 0x000fe4000bfc5270 */
[----:B------:R-:W-:Y:S02]  /*3be0*/  ISETP.NE.AND P1, PT, R61, RZ, PT ;  /* 0x000000ff3d00720c */ /* 0x000fe40003f25270 */
[----:B------:R-:W-:Y:S02]  /*3bf0*/  SEL R7, R15, R7, !P6 ;  /* 0x000000070f077207 */ /* 0x000fe40007000000 */
[----:B------:R-:W-:Y:S02]  /*3c00*/  SEL R39, R39, RZ, P0 ;  /* 0x000000ff27277207 */ /* 0x000fe40000000000 */
[----:B------:R-:W-:-:S02]  /*3c10*/  IADD3 R6, PT, PT, -R7, RZ, RZ ;  /* 0x000000ff07067210 */ /* 0x000fc40007ffe1ff */
[----:B------:R-:W-:Y:S01]  /*3c20*/  ISETP.NE.AND P2, PT, R62, RZ, PT ;  /* 0x000000ff3e00720c */ /* 0x000fe20003f45270 */
[----:B------:R-:W-:Y:S01]  /*3c30*/  IMAD R39, R39, UR36, RZ ;  /* 0x0000002427277c24 */ /* 0x000fe2000f8e02ff */
[----:B------:R-:W-:Y:S02]  /*3c40*/  SEL R58, R58, RZ, P1 ;  /* 0x000000ff3a3a7207 */ /* 0x000fe40000800000 */
[----:B------:R-:W-:Y:S01]  /*3c50*/  IADD3 R12, P4, PT, R38, UR42, RZ ;  /* 0x0000002a260c7c10 */ /* 0x000fe2000ff9e0ff */
[----:B------:R-:W-:Y:S01]  /*3c60*/  IMAD R35, R6, UR53, R35 ;  /* 0x0000003506237c24 */ /* 0x000fe2000f8e0223 */
[----:B------:R-:W-:Y:S01]  /*3c70*/  ISETP.NE.AND P3, PT, R63, RZ, PT ;  /* 0x000000ff3f00720c */ /* 0x000fe20003f65270 */
[----:B------:R-:W-:Y:S01]  /*3c80*/  IMAD R58, R58, UR37, R39 ;  /* 0x000000253a3a7c24 */ /* 0x000fe2000f8e0227 */
[----:B------:R-:W-:Y:S01]  /*3c90*/  SEL R7, R7, RZ, P2 ;  /* 0x000000ff07077207 */ /* 0x000fe20001000000 */
[----:B------:R0:W2:Y:S01]  /*3ca0*/  LDG.E R39, desc[UR14][R2.64] ;  /* 0x0000000e02277981 */ /* 0x0000a2000c1e1900 */
[----:B------:R-:W-:-:S02]  /*3cb0*/  ISETP.NE.AND P5, PT, RZ, UR52, PT ;  /* 0x00000034ff007c0c */ /* 0x000fc4000bfa5270 */
[----:B------:R-:W-:Y:S02]  /*3cc0*/  LEA.HI.X.SX32 R13, R38, UR43, 0x1, P4 ;  /* 0x0000002b260d7c11 */ /* 0x000fe4000a0f0eff */
[----:B------:R-:W-:Y:S02]  /*3cd0*/  IADD3 R10, P4, PT, R34, UR42, RZ ;  /* 0x0000002a220a7c10 */ /* 0x000fe4000ff9e0ff */
[----:B------:R-:W-:Y:S01]  /*3ce0*/  SEL R40, R40, RZ, P0 ;  /* 0x000000ff28287207 */ /* 0x000fe20000000000 */
[----:B------:R-:W-:Y:S01]  /*3cf0*/  IMAD R38, R7, UR38, R58 ;  /* 0x0000002607267c24 */ /* 0x000fe2000f8e023a */
[----:B------:R-:W-:Y:S02]  /*3d00*/  SEL R35, R35, RZ, P3 ;  /* 0x000000ff23237207 */ /* 0x000fe40001800000 */
[----:B------:R-:W-:Y:S02]  /*3d10*/  SEL R46, R17, R46, !P5 ;  /* 0x0000002e112e7207 */ /* 0x000fe40006800000 */
[----:B------:R-:W-:-:S02]  /*3d20*/  SEL R4, R15, R4, !P6 ;  /* 0x000000040f047207 */ /* 0x000fc40007000000 */
[----:B------:R-:W-:Y:S01]  /*3d30*/  LEA.HI.X.SX32 R11, R34, UR43, 0x1, P4 ;  /* 0x0000002b220b7c11 */ /* 0x000fe2000a0f0eff */
[----:B------:R-:W-:Y:S01]  /*3d40*/  IMAD R5, R40, UR36, RZ ;  /* 0x0000002428057c24 */ /* 0x000fe2000f8e02ff */
[----:B------:R-:W-:Y:S02]  /*3d50*/  IADD3 R26, P4, PT, R41, UR42, RZ ;  /* 0x0000002a291a7c10 */ /* 0x000fe4000ff9e0ff */
[----:B------:R-:W-:Y:S01]  /*3d60*/  SEL R60, R60, RZ, P1 ;  /* 0x000000ff3c3c7207 */ /* 0x000fe20000800000 */
[----:B------:R-:W-:Y:S02]  /*3d70*/  IMAD R38, R35, UR39, R38 ;  /* 0x0000002723267c24 */ /* 0x000fe4000f8e0226 */
[----:B0-----:R-:W-:Y:S01]  /*3d80*/  IMAD.MOV R3, RZ, RZ, -R46 ;  /* 0x000000ffff037224 */ /* 0x001fe200078e0a2e */
[----:B------:R-:W-:Y:S01]  /*3d90*/  LEA.HI.X.SX32 R27, R41, UR43, 0x1, P4 ;  /* 0x0000002b291b7c11 */ /* 0x000fe2000a0f0eff */
[----:B------:R-:W-:Y:S01]  /*3da0*/  IMAD.MOV R35, RZ, RZ, -R4 ;  /* 0x000000ffff237224 */ /* 0x000fe200078e0a04 */
[----:B------:R-:W-:Y:S01]  /*3db0*/  SEL R4, R4, RZ, P2 ;  /* 0x000000ff04047207 */ /* 0x000fe20001000000 */
[----:B------:R-:W-:Y:S01]  /*3dc0*/  IMAD R5, R60, UR37, R5 ;  /* 0x000000253c057c24 */ /* 0x000fe2000f8e0205 */
[----:B------:R-:W-:Y:S01]  /*3dd0*/  IADD3 R6, P4, PT, R18, UR42, RZ ;  /* 0x0000002a12067c10 */ /* 0x000fe2000ff9e0ff */
[----:B------:R-:W-:Y:S01]  /*3de0*/  IMAD R50, R3, UR52, R50 ;  /* 0x0000003403327c24 */ /* 0x000fe2000f8e0232 */
[----:B------:R-:W-:Y:S01]  /*3df0*/  ISETP.NE.AND P6, PT, RZ, UR51, PT ;  /* 0x00000033ff007c0c */ /* 0x000fe2000bfc5270 */
[----:B------:R-:W-:Y:S01]  /*3e00*/  IMAD R2, R4, UR38, R5 ;  /* 0x0000002604027c24 */ /* 0x000fe2000f8e0205 */
[----:B------:R-:W-:Y:S01]  /*3e10*/  LEA.HI.X.SX32 R7, R18, UR43, 0x1, P4 ;  /* 0x0000002b12077c11 */ /* 0x000fe2000a0f0eff */
[----:B------:R-:W2:Y:S01]  /*3e20*/  LDG.E.U8 R26, desc[UR18][R26.64] ;  /* 0x000000121a1a7981 */ /* 0x000ea2000c1e1100 */
[----:B------:R-:W-:-:S02]  /*3e30*/  SHF.R.S64 R4, RZ, 0x1e, R33 ;  /* 0x0000001eff047819 */ /* 0x000fc40000001021 */
[----:B------:R-:W-:Y:S01]  /*3e40*/  SEL R57, R30, R57, !P6 ;  /* 0x000000391e397207 */ /* 0x000fe20007000000 */
[----:B------:R0:W2:Y:S01]  /*3e50*/  LDG.E.U8 R18, desc[UR14][R12.64] ;  /* 0x0000000e0c127981 */ /* 0x0000a2000c1e1100 */
[----:B------:R-:W-:Y:S02]  /*3e60*/  IADD3 R4, P4, PT, R4, UR40, RZ ;  /* 0x0000002804047c10 */ /* 0x000fe4000ff9e0ff */
[----:B------:R-:W-:Y:S02]  /*3e70*/  IADD3 R34, PT, PT, -R57, RZ, RZ ;  /* 0x000000ff39227210 */ /* 0x000fe40007ffe1ff */
[----:B0-----:R-:W-:Y:S01]  /*3e80*/  IABS R12, R50 ;  /* 0x00000032000c7213 */ /* 0x001fe20000000000 */
[----:B------:R-:W-:Y:S01]  /*3e90*/  IMAD R56, R35, UR53, R56 ;  /* 0x0000003523387c24 */ /* 0x000fe2000f8e0238 */
[----:B------:R-:W-:Y:S01]  /*3ea0*/  LEA.HI.X.SX32 R5, R33, UR41, 0x2, P4 ;  /* 0x0000002921057c11 */ /* 0x000fe2000a0f16ff */
[----:B------:R0:W2:Y:S02]  /*3eb0*/  LDG.E.U8 R35, desc[UR16][R10.64] ;  /* 0x000000100a237981 */ /* 0x0000a4000c1e1100 */
[----:B------:R-:W-:-:S04]  /*3ec0*/  IMAD.HI.U32 R3, R12, UR5, RZ ;  /* 0x000000050c037c27 */ /* 0x000fc8000f8e00ff */
[----:B------:R-:W-:Y:S01]  /*3ed0*/  IMAD R33, R34, UR51, R33 ;  /* 0x0000003322217c24 */ /* 0x000fe2000f8e0221 */
[----:B------:R-:W-:Y:S01]  /*3ee0*/  P2R R58, PR, RZ, 0x8 ;  /* 0x00000008ff3a7803 */ /* 0x000fe20000000000 */
[----:B------:R1:W2:Y:S01]  /*3ef0*/  LDG.E.U8 R34, desc[UR14][R6.64] ;  /* 0x0000000e06227981 */ /* 0x0002a2000c1e1100 */
[----:B0-----:R-:W-:Y:S02]  /*3f00*/  IMAD.MOV R11, RZ, RZ, -R3 ;  /* 0x000000ffff0b7224 */ /* 0x001fe400078e0a03 */
[----:B------:R-:W-:Y:S02]  /*3f10*/  IABS R13, R33 ;  /* 0x00000021000d7213 */ /* 0x000fe40000000000 */
[----:B------:R-:W-:-:S03]  /*3f20*/  IMAD R10, R11, UR12, R12 ;  /* 0x0000000c0b0a7c24 */ /* 0x000fc6000f8e020c */
[----:B------:R-:W-:Y:S02]  /*3f30*/  IMAD.HI.U32 R12, R13, UR9, RZ ;  /* 0x000000090d0c7c27 */ /* 0x000fe4000f8e00ff */
[----:B------:R-:W-:Y:S02]  /*3f40*/  ISETP.LT.U32.AND P4, PT, R10, UR12, PT ;  /* 0x0000000c0a007c0c */ /* 0x000fe4000bf81070 */
[----:B------:R-:W-:-:S04]  /*3f50*/  IMAD.MOV R40, RZ, RZ, -R12 ;  /* 0x000000ffff287224 */ /* 0x000fc800078e0a0c */
[----:B------:R-:W-:-:S05]  /*3f60*/  IMAD R11, R40, UR10, R13 ;  /* 0x0000000a280b7c24 */ /* 0x000fca000f8e020d */
[----:B------:R-:W-:Y:S02]  /*3f70*/  ISETP.LT.U32.AND P5, PT, R11, UR10, PT ;  /* 0x0000000a0b007c0c */ /* 0x000fe4000bfa1070 */
[----:B------:R-:W-:-:S04]  /*3f80*/  @!P4 IADD3 R10, PT, PT, R10, -UR12, RZ ;  /* 0x8000000c0a0acc10 */ /* 0x000fc8000fffe0ff */
[----:B------:R-:W-:Y:S01]  /*3f90*/  ISETP.GE.U32.AND P3, PT, R10, UR12, PT ;  /* 0x0000000c0a007c0c */ /* 0x000fe2000bf66070 */
[----:B------:R-:W-:Y:S01]  /*3fa0*/  VIADD R10, R31, 0x1e0 ;  /* 0x000001e01f0a7836 */ /* 0x000fe20000000000 */
[----:B------:R-:W-:-:S05]  /*3fb0*/  LOP3.LUT R49, R49, 0xfffffff7, RZ, 0xc0, !PT ;  /* 0xfffffff731317812 */ /* 0x000fca00078ec0ff */
[----:B------:R-:W-:Y:S01]  /*3fc0*/  @!P5 VIADD R11, R11, -UR10 ;  /* 0x8000000a0b0bdc36 */ /* 0x000fe20008000000 */
[----:B-1----:R-:W-:-:S05]  /*3fd0*/  IABS R6, R10 ;  /* 0x0000000a00067213 */ /* 0x002fca0000000000 */
[----:B------:R-:W-:Y:S02]  /*3fe0*/  @P3 LOP3.LUT R49, R49, 0x8, RZ, 0xfc, !PT ;  /* 0x0000000831313812 */ /* 0x000fe400078efcff */
[----:B------:R-:W-:Y:S01]  /*3ff0*/  ISETP.GE.U32.AND P3, PT, R11, UR10, PT ;  /* 0x0000000a0b007c0c */ /* 0x000fe2000bf66070 */
[----:B------:R-:W-:-:S05]  /*4000*/  IMAD.HI.U32 R11, R6, UR7, RZ ;  /* 0x00000007060b7c27 */ /* 0x000fca000f8e00ff */
[----:B------:R-:W-:-:S05]  /*4010*/  IADD3 R7, PT, PT, -R11, RZ, RZ ;  /* 0x000000ff0b077210 */ /* 0x000fca0007ffe1ff */
[----:B------:R-:W-:-:S05]  /*4020*/  IMAD R6, R7, UR11, R6 ;  /* 0x0000000b07067c24 */ /* 0x000fca000f8e0206 */
[----:B------:R-:W-:Y:S02]  /*4030*/  ISETP.LT.U32.AND P6, PT, R6, UR11, PT ;  /* 0x0000000b06007c0c */ /* 0x000fe4000bfc1070 */
[----:B------:R-:W-:-:S11]  /*4040*/  @!P4 IADD3 R3, PT, PT, R3, 0x1, RZ ;  /* 0x000000010303c810 */ /* 0x000fd60007ffe0ff */
[----:B------:R-:W-:Y:S02]  /*4050*/  @!P6 VIADD R6, R6, -UR11 ;  /* 0x8000000b0606ec36 */ /* 0x000fe40008000000 */
[----:B------:R-:W-:Y:S01]  /*4060*/  @!P6 VIADD R11, R11, 0x1 ;  /* 0x000000010b0be836 */ /* 0x000fe20000000000 */
[----:B------:R-:W-:Y:S02]  /*4070*/  LOP3.LUT P6, RZ, R49, 0x8, RZ, 0xc0, !PT ;  /* 0x0000000831ff7812 */ /* 0x000fe400078cc0ff */
[----:B------:R-:W-:Y:S02]  /*4080*/  LOP3.LUT R13, R50, UR53, RZ, 0x3c, !PT ;  /* 0x00000035320d7c12 */ /* 0x000fe4000f8e3cff */
[----:B------:R-:W-:Y:S02]  /*4090*/  @!P5 IADD3 R12, PT, PT, R12, 0x1, RZ ;  /* 0x000000010c0cd810 */ /* 0x000fe40007ffe0ff */
[----:B------:R-:W-:-:S03]  /*40a0*/  ISETP.GE.U32.AND P5, PT, R6, UR11, PT ;  /* 0x0000000b06007c0c */ /* 0x000fc6000bfa6070 */
[----:B------:R-:W-:-:S04]  /*40b0*/  @P3 VIADD R12, R12, 0x1 ;  /* 0x000000010c0c3836 */ /* 0x000fc80000000000 */
[----:B------:R-:W-:Y:S01]  /*40c0*/  @P6 VIADD R3, R3, 0x1 ;  /* 0x0000000103036836 */ /* 0x000fe20000000000 */
[----:B------:R-:W-:Y:S02]  /*40d0*/  ISETP.GE.AND P6, PT, R13, RZ, PT ;  /* 0x000000ff0d00720c */ /* 0x000fe40003fc6270 */
[----:B------:R-:W-:Y:S01]  /*40e0*/  MOV R40, R12 ;  /* 0x0000000c00287202 */ /* 0x000fe20000000f00 */
[----:B------:R-:W-:Y:S01]  /*40f0*/  IMAD.MOV.U32 R12, RZ, RZ, R3 ;  /* 0x000000ffff0c7224 */ /* 0x000fe200078e0003 */
[----:B------:R-:W-:Y:S01]  /*4100*/  LOP3.LUT R27, R33, UR52, RZ, 0x3c, !PT ;  /* 0x00000034211b7c12 */ /* 0x000fe2000f8e3cff */
[----:B------:R-:W-:-:S03]  /*4110*/  @P5 VIADD R11, R11, 0x1 ;  /* 0x000000010b0b5836 */ /* 0x000fc60000000000 */
[----:B------:R-:W-:Y:S02]  /*4120*/  ISETP.GE.AND P5, PT, R27, RZ, PT ;  /* 0x000000ff1b00720c */ /* 0x000fe40003fa6270 */
[----:B------:R-:W-:-:S03]  /*4130*/  SEL R28, R28, RZ, P0 ;  /* 0x000000ff1c1c7207 */ /* 0x000fc60000000000 */
[----:B------:R-:W-:Y:S02]  /*4140*/  @!P6 IADD3 R12, PT, PT, -R12, RZ, RZ ;  /* 0x000000ff0c0ce210 */ /* 0x000fe40007ffe1ff */
[----:B------:R-:W-:Y:S01]  /*4150*/  ISETP.NE.AND P6, PT, RZ, UR53, PT ;  /* 0x00000035ff007c0c */ /* 0x000fe2000bfc5270 */
[----:B------:R-:W-:Y:S01]  /*4160*/  IMAD R13, R28, UR36, RZ ;  /* 0x000000241c0d7c24 */ /* 0x000fe2000f8e02ff */
[----:B------:R-:W-:Y:S02]  /*4170*/  SEL R46, R46, RZ, P1 ;  /* 0x000000ff2e2e7207 */ /* 0x000fe40000800000 */
[----:B------:R-:W-:Y:S02]  /*4180*/  SEL R12, R15, R12, !P6 ;  /* 0x0000000c0f0c7207 */ /* 0x000fe40007000000 */
[----:B------:R-:W-:-:S03]  /*4190*/  @!P5 IMAD.MOV R40, RZ, RZ, -R40 ;  /* 0x000000ffff28d224 */ /* 0x000fc600078e0a28 */
[----:B------:R-:W-:Y:S01]  /*41a0*/  IMAD.MOV R27, RZ, RZ, -R12 ;  /* 0x000000ffff1b7224 */ /* 0x000fe200078e0a0c */
[----:B------:R-:W-:Y:S01]  /*41b0*/  SEL R12, R12, RZ, P2 ;  /* 0x000000ff0c0c7207 */ /* 0x000fe20001000000 */
[----:B------:R-:W-:Y:S01]  /*41c0*/  IMAD R13, R46, UR37, R13 ;  /* 0x000000252e0d7c24 */ /* 0x000fe2000f8e020d */
[----:B------:R-:W-:Y:S02]  /*41d0*/  ISETP.NE.AND P6, PT, RZ, UR52, PT ;  /* 0x00000034ff007c0c */ /* 0x000fe4000bfc5270 */
[----:B------:R-:W-:Y:S01]  /*41e0*/  LOP3.LUT R6, R10, UR51, RZ, 0x3c, !PT ;  /* 0x000000330a067c12 */ /* 0x000fe2000f8e3cff */
[----:B------:R-:W-:Y:S01]  /*41f0*/  IMAD R41, R12, UR38, R13 ;  /* 0x000000260c297c24 */ /* 0x000fe2000f8e020d */
[----:B------:R-:W-:Y:S02]  /*4200*/  SEL R13, R17, R40, !P6 ;  /* 0x00000028110d7207 */ /* 0x000fe40007000000 */
[----:B------:R-:W-:-:S03]  /*4210*/  ISETP.GE.AND P4, PT, R6, RZ, PT ;  /* 0x000000ff0600720c */ /* 0x000fc60003f86270 */
[----:B------:R-:W-:Y:S01]  /*4220*/  IMAD.MOV R12, RZ, RZ, -R13 ;  /* 0x000000ffff0c7224 */ /* 0x000fe200078e0a0d */
[----:B------:R-:W-:-:S03]  /*4230*/  ISETP.NE.AND P3, PT, R58, RZ, PT ;  /* 0x000000ff3a00720c */ /* 0x000fc60003f65270 */
[----:B------:R-:W-:Y:S01]  /*4240*/  IMAD R12, R12, UR52, R33 ;  /* 0x000000340c0c7c24 */ /* 0x000fe2000f8e0221 */
[----:B------:R-:W-:-:S04]  /*4250*/  SEL R3, R56, RZ, P3 ;  /* 0x000000ff38037207 */ /* 0x000fc80001800000 */
[----:B------:R-:W-:Y:S01]  /*4260*/  IABS R40, R12 ;  /* 0x0000000c00287213 */ /* 0x000fe20000000000 */
[----:B------:R-:W-:Y:S01]  /*4270*/  @!P4 IMAD.MOV R11, RZ, RZ, -R11 ;  /* 0x000000ffff0bc224 */ /* 0x000fe200078e0a0b */
[----:B------:R-:W-:Y:S01]  /*4280*/  IADD3 R6, P4, PT, R38, UR42, RZ ;  /* 0x0000002a26067c10 */ /* 0x000fe2000ff9e0ff */
[----:B------:R-:W-:Y:S01]  /*4290*/  IMAD R3, R3, UR39, R2 ;  /* 0x0000002703037c24 */ /* 0x000fe2000f8e0202 */
[----:B------:R-:W-:Y:S01]  /*42a0*/  ISETP.NE.AND P6, PT, RZ, UR51, PT ;  /* 0x00000033ff007c0c */ /* 0x000fe2000bfc5270 */
[----:B------:R-:W-:Y:S01]  /*42b0*/  IMAD.HI.U32 R28, R40, UR5, RZ ;  /* 0x00000005281c7c27 */ /* 0x000fe2000f8e00ff */
[----:B------:R-:W-:Y:S02]  /*42c0*/  LEA.HI.X.SX32 R7, R38, UR43, 0x1, P4 ;  /* 0x0000002b26077c11 */ /* 0x000fe4000a0f0eff */
[----:B------:R0:W2:Y:S01]  /*42d0*/  LDG.E R38, desc[UR14][R8.64] ;  /* 0x0000000e08267981 */ /* 0x0000a2000c1e1900 */
[----:B------:R-:W-:Y:S02]  /*42e0*/  SEL R11, R30, R11, !P6 ;  /* 0x0000000b1e0b7207 */ /* 0x000fe40007000000 */
[----:B------:R-:W-:Y:S01]  /*42f0*/  IADD3 R2, P4, PT, R3, UR42, RZ ;  /* 0x0000002a03027c10 */ /* 0x000fe2000ff9e0ff */
[----:B------:R-:W-:-:S02]  /*4300*/  IMAD R50, R27, UR53, R50 ;  /* 0x000000351b327c24 */ /* 0x000fc4000f8e0232 */
[----:B------:R1:W2:Y:S01]  /*4310*/  LDG.E.U8 R27, desc[UR14][R6.64] ;  /* 0x0000000e061b7981 */ /* 0x0002a2000c1e1100 */
[----:B0-----:R-:W-:Y:S02]  /*4320*/  IADD3 R9, PT, PT, -R28, RZ, RZ ;  /* 0x000000ff1c097210 */ /* 0x001fe40007ffe1ff */
[----:B------:R-:W-:Y:S02]  /*4330*/  SHF.R.S64 R8, RZ, 0x1e, R10 ;  /* 0x0000001eff087819 */ /* 0x000fe4000000100a */
[----:B------:R-:W-:Y:S01]  /*4340*/  LEA.HI.X.SX32 R3, R3, UR43, 0x1, P4 ;  /* 0x0000002b03037c11 */ /* 0x000fe2000a0f0eff */
[----:B------:R-:W-:Y:S01]  /*4350*/  IMAD R40, R9, UR12, R40 ;  /* 0x0000000c09287c24 */ /* 0x000fe2000f8e0228 */
[----:B------:R-:W-:Y:S01]  /*4360*/  IADD3 R8, P4, PT, R8, UR40, RZ ;  /* 0x0000002808087c10 */ /* 0x000fe2000ff9e0ff */
[----:B-1----:R-:W-:Y:S02]  /*4370*/  IMAD.MOV R7, RZ, RZ, -R11 ;  /* 0x000000ffff077224 */ /* 0x002fe400078e0a0b */
[----:B------:R0:W2:Y:S01]  /*4380*/  LDG.E.U8 R33, desc[UR16][R2.64] ;  /* 0x0000001002217981 */ /* 0x0000a2000c1e1100 */
[----:B------:R-:W-:Y:S01]  /*4390*/  LEA.HI.X.SX32 R9, R10, UR41, 0x2, P4 ;  /* 0x000000290a097c11 */ /* 0x000fe2000a0f16ff */
[----:B------:R-:W-:Y:S01]  /*43a0*/  IMAD R59, R7, UR51, R10 ;  /* 0x00000033073b7c24 */ /* 0x000fe2000f8e020a */
[----:B------:R-:W-:-:S02]  /*43b0*/  ISETP.LT.U32.AND P4, PT, R40, UR12, PT ;  /* 0x0000000c28007c0c */ /* 0x000fc4000bf81070 */
[----:B------:R-:W-:Y:S02]  /*43c0*/  SEL R50, R50, RZ, P3 ;  /* 0x000000ff32327207 */ /* 0x000fe40001800000 */
[----:B------:R-:W-:Y:S02]  /*43d0*/  SEL R57, R57, RZ, P0 ;  /* 0x000000ff39397207 */ /* 0x000fe40000000000 */
[----:B------:R-:W-:Y:S01]  /*43e0*/  SEL R13, R13, RZ, P1 ;  /* 0x000000ff0d0d7207 */ /* 0x000fe20000800000 */
[----:B------:R-:W-:Y:S01]  /*43f0*/  VIADD R56, R31, 0x220 ;  /* 0x000002201f387836 */ /* 0x000fe20000000000 */
[----:B0-----:R-:W-:Y:S01]  /*4400*/  LOP3.LUT R2, R12, UR53, RZ, 0x3c, !PT ;  /* 0x000000350c027c12 */ /* 0x001fe2000f8e3cff */
[----:B------:R-:W2:Y:S01]  /*4410*/  LDG.E R8, desc[UR14][R8.64] ;  /* 0x0000000e08087981 */ /* 0x000ea2000c1e1900 */
[----:B------:R-:W-:Y:S02]  /*4420*/  IABS R3, R59 ;  /* 0x0000003b00037213 */ /* 0x000fe40000000000 */
[----:B------:R-:W-:-:S03]  /*4430*/  ISETP.GE.AND P5, PT, R2, RZ, PT ;  /* 0x000000ff0200720c */ /* 0x000fc60003fa6270 */
[----:B------:R-:W-:-:S04]  /*4440*/  IMAD.HI.U32 R2, R3, UR9, RZ ;  /* 0x0000000903027c27 */ /* 0x000fc8000f8e00ff */
[----:B------:R-:W-:Y:S01]  /*4450*/  @!P4 VIADD R40, R40, -UR12 ;  /* 0x8000000c2828cc36 */ /* 0x000fe20008000000 */
[----:B------:R-:W-:-:S04]  /*4460*/  IADD3 R6, PT, PT, -R2, RZ, RZ ;  /* 0x000000ff02067210 */ /* 0x000fc80007ffe1ff */
[----:B------:R-:W-:Y:S01]  /*4470*/  ISETP.GE.U32.AND P6, PT, R40, UR12, PT ;  /* 0x0000000c28007c0c */ /* 0x000fe2000bfc6070 */
[----:B------:R-:W-:-:S03]  /*4480*/  IMAD R3, R6, UR10, R3 ;  /* 0x0000000a06037c24 */ /* 0x000fc6000f8e0203 */
[----:B------:R-:W-:Y:S02]  /*4490*/  P2R R7, PR, RZ, 0x40 ;  /* 0x00000040ff077803 */ /* 0x000fe40000000000 */
[----:B------:R-:W-:Y:S02]  /*44a0*/  ISETP.LT.U32.AND P6, PT, R3, UR10, PT ;  /* 0x0000000a03007c0c */ /* 0x000fe4000bfc1070 */
[----:B------:R-:W-:-:S11]  /*44b0*/  @!P4 IADD3 R28, PT, PT, R28, 0x1, RZ ;  /* 0x000000011c1cc810 */ /* 0x000fd60007ffe0ff */
[----:B------:R-:W-:-:S05]  /*44c0*/  @!P6 VIADD R3, R3, -UR10 ;  /* 0x8000000a0303ec36 */ /* 0x000fca0008000000 */
[----:B------:R-:W-:Y:S01]  /*44d0*/  ISETP.GE.U32.AND P4, PT, R3, UR10, PT ;  /* 0x0000000a03007c0c */ /* 0x000fe2000bf86070 */
[----:B------:R-:W-:Y:S01]  /*44e0*/  @!P6 VIADD R2, R2, 0x1 ;  /* 0x000000010202e836 */ /* 0x000fe20000000000 */
[----:B------:R-:W-:Y:S02]  /*44f0*/  ISETP.NE.AND P6, PT, R7, RZ, PT ;  /* 0x000000ff0700720c */ /* 0x000fe40003fc5270 */
[----:B------:R-:W-:-:S09]  /*4500*/  LOP3.LUT R3, R59, UR52, RZ, 0x3c, !PT ;  /* 0x000000343b037c12 */ /* 0x000fd2000f8e3cff */
[----:B------:R-:W-:Y:S01]  /*4510*/  @P4 VIADD R2, R2, 0x1 ;  /* 0x0000000102024836 */ /* 0x000fe20000000000 */
[----:B------:R-:W-:Y:S01]  /*4520*/  ISETP.GE.AND P4, PT, R3, RZ, PT ;  /* 0x000000ff0300720c */ /* 0x000fe20003f86270 */
[----:B------:R-:W-:Y:S01]  /*4530*/  @P6 VIADD R28, R28, 0x1 ;  /* 0x000000011c1c6836 */ /* 0x000fe20000000000 */
[----:B------:R-:W-:Y:S01]  /*4540*/  ISETP.NE.AND P6, PT, RZ, UR53, PT ;  /* 0x00000035ff007c0c */ /* 0x000fe2000bfc5270 */
[----:B------:R-:W-:Y:S01]  /*4550*/  IMAD R41, R50, UR39, R41 ;  /* 0x0000002732297c24 */ /* 0x000fe2000f8e0229 */
[----:B------:R-:W-:Y:S01]  /*4560*/  MOV R10, R2 ;  /* 0x00000002000a7202 */ /* 0x000fe20000000f00 */
[----:B------:R-:W-:-:S05]  /*4570*/  @!P5 IMAD.MOV R28, RZ, RZ, -R28 ;  /* 0x000000ffff1cd224 */ /* 0x000fca00078e0a1c */
[----:B------:R-:W-:-:S03]  /*4580*/  SEL R28, R15, R28, !P6 ;  /* 0x0000001c0f1c7207 */ /* 0x000fc60007000000 */
[----:B------:R-:W-:Y:S01]  /*4590*/  @!P4 IMAD.MOV R10, RZ, RZ, -R10 ;  /* 0x000000ffff0ac224 */ /* 0x000fe200078e0a0a */
[----:B------:R-:W-:Y:S02]  /*45a0*/  IADD3 R2, P4, PT, R41, UR42, RZ ;  /* 0x0000002a29027c10 */ /* 0x000fe4000ff9e0ff */
[----:B------:R-:W-:Y:S01]  /*45b0*/  ISETP.NE.AND P6, PT, RZ, UR52, PT ;  /* 0x00000034ff007c0c */ /* 0x000fe2000bfc5270 */
[----:B------:R-:W-:Y:S01]  /*45c0*/  IMAD R6, R57, UR36, RZ ;  /* 0x0000002439067c24 */ /* 0x000fe2000f8e02ff */
[----:B------:R-:W-:Y:S02]  /*45d0*/  LEA.HI.X.SX32 R3, R41, UR43, 0x1, P4 ;  /* 0x0000002b29037c11 */ /* 0x000fe4000a0f0eff */
[----:B------:R-:W-:Y:S01]  /*45e0*/  SEL R41, R17, R10, !P6 ;  /* 0x0000000a11297207 */ /* 0x000fe20007000000 */
[----:B------:R-:W-:Y:S01]  /*45f0*/  IMAD R13, R13, UR37, R6 ;  /* 0x000000250d0d7c24 */ /* 0x000fe2000f8e0206 */
[----:B------:R-:W-:-:S03]  /*4600*/  IADD3 R7, PT, PT, -R28, RZ, RZ ;  /* 0x000000ff1c077210 */ /* 0x000fc60007ffe1ff */
[----:B------:R-:W-:-:S04]  /*4610*/  IMAD.MOV R6, RZ, RZ, -R41 ;  /* 0x000000ffff067224 */ /* 0x000fc800078e0a29 */
[----:B------:R-:W-:Y:S02]  /*4620*/  IMAD R6, R6, UR52, R59 ;  /* 0x0000003406067c24 */ /* 0x000fe4000f8e023b */
[----:B------:R-:W-:-:S03]  /*4630*/  IMAD R12, R7, UR53, R12 ;  /* 0x00000035070c7c24 */ /* 0x000fc6000f8e020c */
[----:B------:R-:W-:-:S05]  /*4640*/  IABS R7, R6 ;  /* 0x0000000600077213 */ /* 0x000fca0000000000 */
[----:B------:R-:W-:-:S04]  /*4650*/  IMAD.HI.U32 R10, R7, UR5, RZ ;  /* 0x00000005070a7c27 */ /* 0x000fc8000f8e00ff */
[----:B------:R-:W-:-:S04]  /*4660*/  IMAD.MOV R40, RZ, RZ, -R10 ;  /* 0x000000ffff287224 */ /* 0x000fc800078e0a0a */
[----:B------:R-:W-:-:S05]  /*4670*/  IMAD R7, R40, UR12, R7 ;  /* 0x0000000c28077c24 */ /* 0x000fca000f8e0207 */
[----:B------:R-:W-:Y:S02]  /*4680*/  ISETP.LT.U32.AND P4, PT, R7, UR12, PT ;  /* 0x0000000c07007c0c */ /* 0x000fe4000bf81070 */
[----:B------:R-:W-:-:S11]  /*4690*/  SEL R28, R28, RZ, P2 ;  /* 0x000000ff1c1c7207 */ /* 0x000fd60001000000 */
[----:B------:R-:W-:-:S04]  /*46a0*/  @!P4 IADD3 R7, PT, PT, R7, -UR12, RZ ;  /* 0x8000000c0707cc10 */ /* 0x000fc8000fffe0ff */
[----:B------:R-:W-:Y:S01]  /*46b0*/  ISETP.GE.U32.AND P6, PT, R7, UR12, PT ;  /* 0x0000000c07007c0c */ /* 0x000fe2000bfc6070 */
[----:B------:R-:W-:Y:S02]  /*46c0*/  VIADD R7, R31, 0x200 ;  /* 0x000002001f077836 */ /* 0x000fe40000000000 */
[----:B------:R-:W-:Y:S02]  /*46d0*/  IMAD R13, R28, UR38, R13 ;  /* 0x000000261c0d7c24 */ /* 0x000fe4000f8e020d */
[----:B------:R0:W2:Y:S01]  /*46e0*/  LDG.E.U8 R28, desc[UR14][R2.64] ;  /* 0x0000000e021c7981 */ /* 0x0000a2000c1e1100 */
[----:B------:R-:W-:Y:S02]  /*46f0*/  LOP3.LUT R40, R6, UR53, RZ, 0x3c, !PT ;  /* 0x0000003506287c12 */ /* 0x000fe4000f8e3cff */
[----:B0-----:R-:W-:Y:S02]  /*4700*/  IABS R3, R7 ;  /* 0x0000000700037213 */ /* 0x001fe40000000000 */
[----:B------:R-:W-:-:S03]  /*4710*/  ISETP.GE.AND P5, PT, R40, RZ, PT ;  /* 0x000000ff2800720c */ /* 0x000fc60003fa6270 */
[----:B------:R-:W-:-:S04]  /*4720*/  IMAD.HI.U32 R2, R3, UR7, RZ ;  /* 0x0000000703027c27 */ /* 0x000fc8000f8e00ff */
[----:B------:R-:W-:-:S04]  /*4730*/  IMAD.MOV R40, RZ, RZ, -R2 ;  /* 0x000000ffff287224 */ /* 0x000fc800078e0a02 */
[----:B------:R-:W-:Y:S01]  /*4740*/  IMAD R3, R40, UR11, R3 ;  /* 0x0000000b28037c24 */ /* 0x000fe2000f8e0203 */
[----:B------:R-:W-:Y:S01]  /*4750*/  P2R R46, PR, RZ, 0x40 ;  /* 0x00000040ff2e7803 */ /* 0x000fe20000000000 */
[----:B------:R-:W-:Y:S01]  /*4760*/  @!P4 VIADD R10, R10, 0x1 ;  /* 0x000000010a0ac836 */ /* 0x000fe20000000000 */
[----:B------:R-:W-:Y:S01]  /*4770*/  SEL R12, R12, RZ, P3 ;  /* 0x000000ff0c0c7207 */ /* 0x000fe20001800000 */
[----:B------:R0:W2:Y:S01]  /*4780*/  LDG.E R40, desc[UR14][R4.64] ;  /* 0x0000000e04287981 */ /* 0x0000a2000c1e1900 */
[----:B------:R-:W-:-:S13]  /*4790*/  ISETP.LT.U32.AND P6, PT, R3, UR11, PT ;  /* 0x0000000b03007c0c */ /* 0x000fda000bfc1070 */
[----:B------:R-:W-:-:S04]  /*47a0*/  @!P6 IADD3 R3, PT, PT, R3, -UR11, RZ ;  /* 0x8000000b0303ec10 */ /* 0x000fc8000fffe0ff */
[----:B------:R-:W-:Y:S01]  /*47b0*/  ISETP.GE.U32.AND P4, PT, R3, UR11, PT ;  /* 0x0000000b03007c0c */ /* 0x000fe2000bf86070 */
[----:B------:R-:W-:Y:S01]  /*47c0*/  @!P6 VIADD R2, R2, 0x1 ;  /* 0x000000010202e836 */ /* 0x000fe20000000000 */
[----:B------:R-:W-:Y:S02]  /*47d0*/  LOP3.LUT R3, R7, UR51, RZ, 0x3c, !PT ;  /* 0x0000003307037c12 */ /* 0x000fe4000f8e3cff */
[----:B------:R-:W-:-:S09]  /*47e0*/  ISETP.NE.AND P6, PT, R46, RZ, PT ;  /* 0x000000ff2e00720c */ /* 0x000fd20003fc5270 */
[----:B------:R-:W-:Y:S02]  /*47f0*/  @P4 IADD3 R2, PT, PT, R2, 0x1, RZ ;  /* 0x0000000102024810 */ /* 0x000fe40007ffe0ff */
[----:B------:R-:W-:Y:S01]  /*4800*/  ISETP.GE.AND P4, PT, R3, RZ, PT ;  /* 0x000000ff0300720c */ /* 0x000fe20003f86270 */
[----:B------:R-:W-:Y:S02]  /*4810*/  IMAD R12, R12, UR39, R13 ;  /* 0x000000270c0c7c24 */ /* 0x000fe4000f8e020d */
[----:B------:R-:W-:Y:S01]  /*4820*/  IMAD.MOV.U32 R57, RZ, RZ, R2 ;  /* 0x000000ffff397224 */ /* 0x000fe200078e0002 */
[----:B------:R-:W-:Y:S01]  /*4830*/  SEL R11, R11, RZ, P0 ;  /* 0x000000ff0b0b7207 */ /* 0x000fe20000000000 */
[----:B------:R-:W-:-:S08]  /*4840*/  @P6 VIADD R10, R10, 0x1 ;  /* 0x000000010a0a6836 */ /* 0x000fd00000000000 */
[----:B------:R-:W-:Y:S02]  /*4850*/  @!P4 IADD3 R57, PT, PT, -R57, RZ, RZ ;  /* 0x000000ff3939c210 */ /* 0x000fe40007ffe1ff */
[----:B------:R-:W-:Y:S01]  /*4860*/  IADD3 R2, P4, PT, R12, UR42, RZ ;  /* 0x0000002a0c027c10 */ /* 0x000fe2000ff9e0ff */
[----:B------:R-:W-:-:S03]  /*4870*/  @!P5 IMAD.MOV R10, RZ, RZ, -R10 ;  /* 0x000000ffff0ad224 */ /* 0x000fc600078e0a0a */
[----:B------:R-:W-:Y:S01]  /*4880*/  LEA.HI.X.SX32 R3, R12, UR43, 0x1, P4 ;  /* 0x0000002b0c037c11 */ /* 0x000fe2000a0f0eff */
[----:B------:R-:W-:Y:S01]  /*4890*/  IMAD R11, R11, UR36, RZ ;  /* 0x000000240b0b7c24 */ /* 0x000fe2000f8e02ff */
[----:B------:R-:W-:Y:S02]  /*48a0*/  SEL R12, R41, RZ, P1 ;  /* 0x000000ff290c7207 */ /* 0x000fe40000800000 */
[----:B------:R-:W-:Y:S01]  /*48b0*/  ISETP.NE.AND P5, PT, RZ, UR51, PT ;  /* 0x00000033ff007c0c */ /* 0x000fe2000bfa5270 */
[----:B------:R1:W2:Y:S01]  /*48c0*/  LDG.E.U8 R41, desc[UR14][R2.64] ;  /* 0x0000000e02297981 */ /* 0x0002a2000c1e1100 */
[----:B------:R-:W-:Y:S01]  /*48d0*/  ISETP.NE.AND P6, PT, RZ, UR53, PT ;  /* 0x00000035ff007c0c */ /* 0x000fe2000bfc5270 */
[----:B------:R-:W-:Y:S01]  /*48e0*/  IMAD R11, R12, UR37, R11 ;  /* 0x000000250c0b7c24 */ /* 0x000fe2000f8e020b */
[----:B------:R-:W-:Y:S02]  /*48f0*/  SHF.R.S64 R12, RZ, 0x1e, R7 ;  /* 0x0000001eff0c7819 */ /* 0x000fe40000001007 */
[----:B------:R-:W-:-:S02]  /*4900*/  SEL R57, R30, R57, !P5 ;  /* 0x000000391e397207 */ /* 0x000fc40006800000 */
[----:B------:R-:W-:Y:S02]  /*4910*/  IADD3 R12, P4, PT, R12, UR40, RZ ;  /* 0x000000280c0c7c10 */ /* 0x000fe4000ff9e0ff */
[----:B------:R-:W-:Y:S02]  /*4920*/  SEL R10, R15, R10, !P6 ;  /* 0x0000000a0f0a7207 */ /* 0x000fe40007000000 */
[----:B0-----:R-:W-:Y:S02]  /*4930*/  IADD3 R4, PT, PT, -R57, RZ, RZ ;  /* 0x000000ff39047210 */ /* 0x001fe40007ffe1ff */
[----:B------:R-:W-:Y:S01]  /*4940*/  LEA.HI.X.SX32 R13, R7, UR41, 0x2, P4 ;  /* 0x00000029070d7c11 */ /* 0x000fe2000a0f16ff */
[----:B------:R-:W-:Y:S02]  /*4950*/  IMAD.MOV R5, RZ, RZ, -R10 ;  /* 0x000000ffff057224 */ /* 0x000fe400078e0a0a */
[----:B------:R-:W-:Y:S02]  /*4960*/  IMAD R7, R4, UR51, R7 ;  /* 0x0000003304077c24 */ /* 0x000fe4000f8e0207 */
[----:B------:R-:W-:Y:S01]  /*4970*/  IMAD R6, R5, UR53, R6 ;  /* 0x0000003505067c24 */ /* 0x000fe2000f8e0206 */
[----:B------:R-:W-:Y:S01]  /*4980*/  ISETP.NE.AND P5, PT, RZ, UR52, PT ;  /* 0x00000034ff007c0c */ /* 0x000fe2000bfa5270 */
[----:B------:R0:W2:Y:S01]  /*4990*/  LDG.E R12, desc[UR14][R12.64] ;  /* 0x0000000e0c0c7981 */ /* 0x0000a2000c1e1900 */
        /* <DEDUP_REMOVED lines=29> */
[----:B------:R-:W-:Y:S02]  /*4b70*/  @!P4 IMAD.MOV R2, RZ, RZ, -R2 ;  /* 0x000000ffff02c224 */ /* 0x000fe400078e0a02 */
[----:B------:R-:W-:-:S03]  /*4b80*/  IMAD R3, R4, UR37, R3 ;  /* 0x0000002504037c24 */ /* 0x000fc6000f8e0203 */
[----:B------:R-:W-:-:S04]  /*4b90*/  SEL R2, R15, R2, !P6 ;  /* 0x000000020f027207 */ /* 0x000fc80007000000 */
[----:B------:R-:W-:-:S05]  /*4ba0*/  IADD3 R4, PT, PT, -R2, RZ, RZ ;  /* 0x000000ff02047210 */ /* 0x000fca0007ffe1ff */
[----:B------:R-:W-:Y:S01]  /*4bb0*/  IMAD R4, R4, UR53, R7 ;  /* 0x0000003504047c24 */ /* 0x000fe2000f8e0207 */
[----:B------:R-:W-:Y:S02]  /*4bc0*/  IABS R7, R56 ;  /* 0x0000003800077213 */ /* 0x000fe40000000000 */
[----:B------:R-:W-:-:S03]  /*4bd0*/  SEL R10, R10, RZ, P2 ;  /* 0x000000ff0a0a7207 */ /* 0x000fc60001000000 */
[----:B------:R-:W-:-:S04]  /*4be0*/  IMAD.HI.U32 R5, R7, UR7, RZ ;  /* 0x0000000707057c27 */ /* 0x000fc8000f8e00ff */
[----:B------:R-:W-:Y:S02]  /*4bf0*/  IMAD R11, R10, UR38, R11 ;  /* 0x000000260a0b7c24 */ /* 0x000fe4000f8e020b */
[----:B------:R-:W-:-:S04]  /*4c00*/  IMAD.MOV R10, RZ, RZ, -R5 ;  /* 0x000000ffff0a7224 */ /* 0x000fc800078e0a05 */
[----:B------:R-:W-:-:S05]  /*4c10*/  IMAD R7, R10, UR11, R7 ;  /* 0x0000000b0a077c24 */ /* 0x000fca000f8e0207 */
[----:B------:R-:W-:-:S13]  /*4c20*/  ISETP.LT.U32.AND P4, PT, R7, UR11, PT ;  /* 0x0000000b07007c0c */ /* 0x000fda000bf81070 */
[----:B------:R-:W-:Y:S01]  /*4c30*/  @!P4 IADD3 R7, PT, PT, R7, -UR11, RZ ;  /* 0x8000000b0707cc10 */ /* 0x000fe2000fffe0ff */
[----:B------:R-:W-:-:S03]  /*4c40*/  @!P4 VIADD R5, R5, 0x1 ;  /* 0x000000010505c836 */ /* 0x000fc60000000000 */
[----:B------:R-:W-:Y:S02]  /*4c50*/  ISETP.GE.U32.AND P4, PT, R7, UR11, PT ;  /* 0x0000000b07007c0c */ /* 0x000fe4000bf86070 */
[----:B------:R-:W-:Y:S02]  /*4c60*/  LOP3.LUT R7, R56, UR51, RZ, 0x3c, !PT ;  /* 0x0000003338077c12 */ /* 0x000fe4000f8e3cff */
[----:B------:R-:W-:Y:S02]  /*4c70*/  SEL R6, R6, RZ, P3 ;  /* 0x000000ff06067207 */ /* 0x000fe40001800000 */
[----:B------:R-:W-:-:S07]  /*4c80*/  SEL R2, R2, RZ, P2 ;  /* 0x000000ff02027207 */ /* 0x000fce0001000000 */
[----:B------:R-:W-:Y:S01]  /*4c90*/  @P4 VIADD R5, R5, 0x1 ;  /* 0x0000000105054836 */ /* 0x000fe20000000000 */
[----:B------:R-:W-:Y:S01]  /*4ca0*/  ISETP.GE.AND P4, PT, R7, RZ, PT ;  /* 0x000000ff0700720c */ /* 0x000fe20003f86270 */
[----:B------:R-:W-:Y:S01]  /*4cb0*/  IMAD R6, R6, UR39, R11 ;  /* 0x0000002706067c24 */ /* 0x000fe2000f8e020b */
[----:B------:R-:W-:Y:S01]  /*4cc0*/  SEL R4, R4, RZ, P3 ;  /* 0x000000ff04047207 */ /* 0x000fe20001800000 */
[----:B------:R-:W1:Y:S01]  /*4cd0*/  LDC.64 R10, c[0x0][0x3f0] ;  /* 0x0000fc00ff0a7b82 */ /* 0x000e620000000a00 */
[----:B------:R-:W-:Y:S01]  /*4ce0*/  MOV R57, R5 ;  /* 0x0000000500397202 */ /* 0x000fe20000000f00 */
[----:B------:R-:W-:-:S04]  /*4cf0*/  IMAD R5, R2, UR38, R3 ;  /* 0x0000002602057c24 */ /* 0x000fc8000f8e0203 */
[----:B------:R-:W-:-:S04]  /*4d00*/  IMAD R5, R4, UR39, R5 ;  /* 0x0000002704057c24 */ /* 0x000fc8000f8e0205 */
[----:B------:R-:W-:Y:S01]  /*4d10*/  @!P4 IMAD.MOV R57, RZ, RZ, -R57 ;  /* 0x000000ffff39c224 */ /* 0x000fe200078e0a39 */
[----:B------:R-:W-:-:S04]  /*4d20*/  IADD3 R2, P4, PT, R6, UR42, RZ ;  /* 0x0000002a06027c10 */ /* 0x000fc8000ff9e0ff */
[----:B------:R-:W-:Y:S02]  /*4d30*/  LEA.HI.X.SX32 R3, R6, UR43, 0x1, P4 ;  /* 0x0000002b06037c11 */ /* 0x000fe4000a0f0eff */
[C---:B------:R-:W-:Y:S02]  /*4d40*/  IADD3 R4, P4, PT, R5.reuse, UR42, RZ ;  /* 0x0000002a05047c10 */ /* 0x040fe4000ff9e0ff */
[----:B------:R-:W-:Y:S01]  /*4d50*/  SHF.R.S64 R6, RZ, 0x1e, R56 ;  /* 0x0000001eff067819 */ /* 0x000fe20000001038 */
[----:B------:R3:W2:Y:S01]  /*4d60*/  LDG.E.U8 R46, desc[UR14][R2.64] ;  /* 0x0000000e022e7981 */ /* 0x0006a2000c1e1100 */
[----:B------:R-:W-:Y:S02]  /*4d70*/  LEA.HI.X.SX32 R5, R5, UR43, 0x1, P4 ;  /* 0x0000002b05057c11 */ /* 0x000fe4000a0f0eff */
[----:B------:R-:W-:Y:S02]  /*4d80*/  IADD3 R6, P4, PT, R6, UR40, RZ ;  /* 0x0000002806067c10 */ /* 0x000fe4000ff9e0ff */
[----:B-1----:R-:W-:Y:S01]  /*4d90*/  R2UR UR4, R11 ;  /* 0x000000000b0472ca */ /* 0x002fe200000e0000 */
[----:B------:R1:W2:Y:S01]  /*4da0*/  LDG.E.U8 R50, desc[UR16][R4.64] ;  /* 0x0000001004327981 */ /* 0x0002a2000c1e1100 */
[----:B------:R-:W-:-:S02]  /*4db0*/  LEA.HI.X.SX32 R7, R56, UR41, 0x2, P4 ;  /* 0x0000002938077c11 */ /* 0x000fc4000a0f16ff */
[----:B------:R-:W-:Y:S02]  /*4dc0*/  ISETP.NE.AND P4, PT, RZ, UR51, PT ;  /* 0x00000033ff007c0c */ /* 0x000fe4000bf85270 */
[----:B------:R-:W-:Y:S01]  /*4dd0*/  IADD3 R58, PT, PT, R31, 0x240, RZ ;  /* 0x000002401f3a7810 */ /* 0x000fe20007ffe0ff */
[----:B------:R-:W2:Y:S01]  /*4de0*/  LDG.E R6, desc[UR14][R6.64] ;  /* 0x0000000e06067981 */ /* 0x000ea2000c1e1900 */
        /* <DEDUP_REMOVED lines=20> */
[----:B-1----:R-:W-:-:S05]  /*4f30*/  IADD3 R4, PT, PT, -R2, RZ, RZ ;  /* 0x000000ff02047210 */ /* 0x002fca0007ffe1ff */
        /* <DEDUP_REMOVED lines=153> */
[----:B------:R0:W5:Y:S10]  /*58d0*/  LDG.E.U8 R11, desc[UR14][R2.64] ;  /* 0x0000000e020b7981 */ /* 0x000174000c1e1100 */
[----:B------:R-:W-:-:S02]  /*58e0*/  @P4 LOP3.LUT R49, R49, 0x40000, RZ, 0xfc, !PT ;  /* 0x0004000031314812 */ /* 0x000fc400078efcff */
[----:B----4-:R-:W-:Y:S02]  /*58f0*/  ISETP.NE.AND P4, PT, R53, RZ, PT ;  /* 0x000000ff3500720c */ /* 0x010fe40003f85270 */
        /* <DEDUP_REMOVED lines=19> */
[----:B------:R0:W4:Y:S01]  /*5a30*/  LDG.E R13, desc[UR14][R2.64] ;  /* 0x0000000e020d7981 */ /* 0x000122000c1e1900 */
        /* <DEDUP_REMOVED lines=43> */
[----:B--2---:R-:W-:Y:S01]  /*5cf0*/  ISETP.NE.AND P4, PT, R51, RZ, PT ;  /* 0x000000ff3300720c */ /* 0x004fe20003f85270 */
        /* <DEDUP_REMOVED lines=71> */
[----:B------:R0:W5:Y:S10]  /*6170*/  LDG.E.U8 R52, desc[UR14][R2.64] ;  /* 0x0000000e02347981 */ /* 0x000174000c1e1100 */
        /* <DEDUP_REMOVED lines=68> */
[----:B------:R0:W4:Y:S10]  /*65c0*/  LDG.E.U8 R48, desc[UR14][R2.64] ;  /* 0x0000000e02307981 */ /* 0x000134000c1e1100 */
        /* <DEDUP_REMOVED lines=89> */
[----:B------:R0:W4:Y:S01]  /*6b60*/  LDG.E R57, desc[UR14][R2.64] ;  /* 0x0000000e02397981 */ /* 0x000122000c1e1900 */
        /* <DEDUP_REMOVED lines=45> */
[----:B------:R0:W4:Y:S01]  /*6e40*/  LDG.E.U8 R58, desc[UR14][R2.64] ;  /* 0x0000000e023a7981 */ /* 0x000122000c1e1100 */
        /* <DEDUP_REMOVED lines=68> */
[----:B------:R0:W4:Y:S03]  /*7290*/  LDG.E.U8 R59, desc[UR14][R2.64] ;  /* 0x0000000e023b7981 */ /* 0x000126000c1e1100 */
        /* <DEDUP_REMOVED lines=127> */
[----:B---3--:R-:W-:-:S04]  /*7a90*/  ISETP.NE.AND P4, PT, R5, RZ, PT ;  /* 0x000000ff0500720c */ /* 0x008fc80003f85270 */
        /* <DEDUP_REMOVED lines=9> */
[----:B------:R-:W-:-:S09]  /*7b30*/  ISETP.NE.AND P5, PT, R7, RZ, PT ;  /* 0x000000ff0700720c */ /* 0x000fd20003fa5270 */
        /* <DEDUP_REMOVED lines=92> */
[----:B------:R-:W-:-:S11]  /*8100*/  SEL R30, R30, RZ, P0 ;  /* 0x000000ff1e1e7207 */ /* 0x000fd60000000000 */
[----:B------:R-:W-:-:S05]  /*8110*/  @!P6 IMAD.MOV R2, RZ, RZ, -R2 ;  /* 0x000000ffff02e224 */ /* 0x000fca00078e0a02 */
[----:B------:R-:W-:Y:S01]  /*8120*/  SEL R54, R15, R2, !P5 ;  /* 0x000000020f367207 */ /* 0x000fe20006800000 */
[----:B------:R-:W-:Y:S01]  /*8130*/  IMAD R30, R30, UR36, RZ ;  /* 0x000000241e1e7c24 */ /* 0x000fe2000f8e02ff */
[----:B------:R-:W-:Y:S02]  /*8140*/  SEL R35, R35, RZ, P1 ;  /* 0x000000ff23237207 */ /* 0x000fe40000800000 */
[C---:B------:R-:W-:Y:S02]  /*8150*/  IADD3 R55, PT, PT, -R54.reuse, RZ, RZ ;  /* 0x000000ff36377210 */ /* 0x040fe40007ffe1ff */
[----:B------:R-:W-:Y:S01]  /*8160*/  SHF.R.S64 R26, RZ, 0x1e, R27 ;  /* 0x0000001eff1a7819 */ /* 0x000fe2000000101b */
[----:B------:R-:W-:Y:S01]  /*8170*/  IMAD R35, R35, UR37, R30 ;  /* 0x0000002523237c24 */ /* 0x000fe2000f8e021e */
[----:B------:R-:W-:Y:S01]  /*8180*/  SEL R54, R54, RZ, P2 ;  /* 0x000000ff36367207 */ /* 0x000fe20001000000 */
[----:B------:R-:W-:Y:S01]  /*8190*/  IMAD R34, R55, UR53, R34 ;  /* 0x0000003537227c24 */ /* 0x000fe2000f8e0222 */
[----:B------:R-:W-:-:S02]  /*81a0*/  IADD3 R26, P6, PT, R26, UR40, RZ ;  /* 0x000000281a1a7c10 */ /* 0x000fc4000ffde0ff */
[----:B------:R-:W-:Y:S01]  /*81b0*/  SHF.R.S64 R2, RZ, 0x1e, R3 ;  /* 0x0000001eff027819 */ /* 0x000fe20000001003 */
[----:B------:R-:W-:Y:S01]  /*81c0*/  IMAD R35, R54, UR38, R35 ;  /* 0x0000002636237c24 */ /* 0x000fe2000f8e0223 */
[----:B------:R-:W-:Y:S02]  /*81d0*/  SEL R34, R34, RZ, P3 ;  /* 0x000000ff22227207 */ /* 0x000fe40001800000 */
[----:B------:R-:W-:Y:S02]  /*81e0*/  LEA.HI.X.SX32 R27, R27, UR41, 0x2, P6 ;  /* 0x000000291b1b7c11 */ /* 0x000fe4000b0f16ff */
[----:B------:R-:W-:Y:S01]  /*81f0*/  IADD3 R2, P6, PT, R2, UR40, RZ ;  /* 0x0000002802027c10 */ /* 0x000fe2000ffde0ff */
[----:B------:R-:W-:Y:S01]  /*8200*/  IMAD R55, R34, UR39, R35 ;  /* 0x0000002722377c24 */ /* 0x000fe2000f8e0223 */
[----:B------:R-:W-:Y:S02]  /*8210*/  R2UR UR6, R36 ;  /* 0x00000000240672ca */ /* 0x000fe400000e0000 */
[----:B------:R-:W-:-:S02]  /*8220*/  R2UR UR7, R37 ;  /* 0x00000000250772ca */ /* 0x000fc400000e0000 */
[----:B------:R-:W-:Y:S02]  /*8230*/  LEA.HI.X.SX32 R3, R3, UR41, 0x2, P6 ;  /* 0x0000002903037c11 */ /* 0x000fe4000b0f16ff */
[C---:B------:R-:W-:Y:S02]  /*8240*/  IADD3 R54, P6, PT, R55.reuse, UR42, RZ ;  /* 0x0000002a37367c10 */ /* 0x040fe4000ffde0ff */
[----:B------:R-:W-:Y:S02]  /*8250*/  SHF.R.S64 R30, RZ, 0x1e, R31 ;  /* 0x0000001eff1e7819 */ /* 0x000fe4000000101f */
[----:B------:R-:W-:Y:S02]  /*8260*/  IADD3 R34, P2, PT, R28, UR42, RZ ;  /* 0x0000002a1c227c10 */ /* 0x000fe4000ff5e0ff */
[----:B------:R-:W-:Y:S02]  /*8270*/  LEA.HI.X.SX32 R55, R55, UR43, 0x1, P6 ;  /* 0x0000002b37377c11 */ /* 0x000fe4000b0f0eff */
[----:B------:R-:W-:Y:S01]  /*8280*/  IADD3 R30, P1, PT, R30, UR40, RZ ;  /* 0x000000281e1e7c10 */ /* 0x000fe2000ff3e0ff */
[----:B------:R-:W3:Y:S01]  /*8290*/  LDG.E R27, desc[UR6][R26.64] ;  /* 0x000000061a1b7981 */ /* 0x000ee2000c1e1900 */
[----:B------:R-:W-:-:S02]  /*82a0*/  LEA.HI.X.SX32 R35, R28, UR43, 0x1, P2 ;  /* 0x0000002b1c237c11 */ /* 0x000fc400090f0eff */
[----:B-----5:R-:W-:Y:S01]  /*82b0*/  ISETP.NE.AND P2, PT, R52, RZ, PT ;  /* 0x000000ff3400720c */ /* 0x020fe20003f45270 */
[----:B------:R-:W5:Y:S01]  /*82c0*/  LDG.E.U8 R55, desc[UR6][R54.64] ;  /* 0x0000000636377981 */ /* 0x000f62000c1e1100 */
[----:B------:R-:W-:Y:S02]  /*82d0*/  IADD3 R52, P3, PT, R5, UR42, RZ ;  /* 0x0000002a05347c10 */ /* 0x000fe4000ff7e0ff */
[----:B------:R-:W-:Y:S01]  /*82e0*/  LEA.HI.X.SX32 R31, R31, UR41, 0x2, P1 ;  /* 0x000000291f1f7c11 */ /* 0x000fe200088f16ff */
[----:B------:R-:W5:Y:S01]  /*82f0*/  LDG.E.U8 R35, desc[UR6][R34.64] ;  /* 0x0000000622237981 */ /* 0x000f62000c1e1100 */
[----:B--2---:R-:W-:Y:S02]  /*8300*/  ISETP.NE.AND P1, PT, R53, RZ, PT ;  /* 0x000000ff3500720c */ /* 0x004fe40003f25270 */
[----:B------:R-:W-:Y:S01]  /*8310*/  LEA.HI.X.SX32 R53, R5, UR43, 0x1, P3 ;  /* 0x0000002b05357c11 */ /* 0x000fe200098f0eff */
[----:B------:R0:W2:Y:S04]  /*8320*/  LDG.E R2, desc[UR6][R2.64] ;  /* 0x0000000602027981 */ /* 0x0000a8000c1e1900 */
[----:B------:R1:W2:Y:S04]  /*8330*/  LDG.E R31, desc[UR6][R30.64] ;  /* 0x000000061e1f7981 */ /* 0x0002a8000c1e1900 */
[----:B------:R1:W2:Y:S01]  /*8340*/  LDG.E.U8 R53, desc[UR6][R52.64] ;  /* 0x0000000634357981 */ /* 0x0002a2000c1e1100 */
        /* <DEDUP_REMOVED lines=23> */
[----:B------:R-:W-:-:S03]  /*84c0*/  FMUL R5, R0, UR4 ;  /* 0x0000000400057c20 */ /* 0x000fc60008400000 */
[----:B------:R-:W-:Y:S02]  /*84d0*/  P2R R50, PR, RZ, 0x10 ;  /* 0x00000010ff327803 */ /* 0x000fe40000000000 */
[----:B------:R-:W-:-:S04]  /*84e0*/  LOP3.LUT P4, RZ, R49, 0x40000, RZ, 0xc0, !PT ;  /* 0x0004000031ff7812 */ /* 0x000fc8000788c0ff */
[----:B------:R-:W-:Y:S01]  /*84f0*/  FSEL R60, R5, R10, P4 ;  /* 0x0000000a053c7208 */ /* 0x000fe20002000000 */
[----:B------:R-:W-:Y:S01]  /*8500*/  FMUL R5, R20, UR4 ;  /* 0x0000000414057c20 */ /* 0x000fe20008400000 */
[----:B------:R-:W-:Y:S01]  /*8510*/  ISETP.NE.AND P4, PT, R50, RZ, PT ;  /* 0x000000ff3200720c */ /* 0x000fe20003f85270 */
[----:B------:R-:W-:-:S03]  /*8520*/  FMUL R21, R21, UR4 ;  /* 0x0000000415157c20 */ /* 0x000fc60008400000 */
[-C--:B------:R-:W-:Y:S02]  /*8530*/  FSEL R50, R5, R10.reuse, P4 ;  /* 0x0000000a05327208 */ /* 0x080fe40002000000 */
[----:B------:R-:W-:Y:S01]  /*8540*/  ISETP.NE.AND P4, PT, R71, RZ, PT ;  /* 0x000000ff4700720c */ /* 0x000fe20003f85270 */
[----:B------:R-:W-:Y:S01]  /*8550*/  FMUL R5, R22, UR4 ;  /* 0x0000000416057c20 */ /* 0x000fe20008400000 */
[----:B----4-:R-:W-:Y:S02]  /*8560*/  ISETP.NE.AND P3, PT, R48, RZ, PT ;  /* 0x000000ff3000720c */ /* 0x010fe40003f65270 */
        /* <DEDUP_REMOVED lines=8> */
[----:B------:R-:W-:Y:S01]  /*85f0*/  FSEL R22, R5, R10, P4 ;  /* 0x0000000a05167208 */ /* 0x000fe20002000000 */
[----:B------:R-:W-:Y:S01]  /*8600*/  FMUL R5, R14, UR4 ;  /* 0x000000040e057c20 */ /* 0x000fe20008400000 */
[----:B------:R-:W-:-:S04]  /*8610*/  ISETP.NE.AND P4, PT, R68, RZ, PT ;  /* 0x000000ff4400720c */ /* 0x000fc80003f85270 */
        /* <DEDUP_REMOVED lines=16> */
[-C--:B------:R-:W-:Y:S02]  /*8720*/  FSEL R66, R39, R10.reuse, P4 ;  /* 0x0000000a27427208 */ /* 0x080fe40002000000 */
[----:B------:R-:W-:Y:S01]  /*8730*/  ISETP.NE.AND P4, PT, R15, RZ, PT ;  /* 0x000000ff0f00720c */ /* 0x000fe20003f85270 */
[----:B------:R-:W-:Y:S01]  /*8740*/  FMUL R19, R19, UR4 ;  /* 0x0000000413137c20 */ /* 0x000fe20008400000 */
[----:B------:R-:W-:Y:S02]  /*8750*/  LOP3.LUT P6, RZ, R49, 0x4, RZ, 0xc0, !PT ;  /* 0x0000000431ff7812 */ /* 0x000fe400078cc0ff */
[----:B------:R-:W-:Y:S01]  /*8760*/  FSEL R38, R5, R10, P4 ;  /* 0x0000000a05267208 */ /* 0x000fe20002000000 */
[----:B------:R-:W-:Y:S01]  /*8770*/  FMUL R5, R40, UR4 ;  /* 0x0000000428057c20 */ /* 0x000fe20008400000 */
[----:B------:R-:W-:-:S04]  /*8780*/  LOP3.LUT P5, RZ, R49, 0x80000, RZ, 0xc0, !PT ;  /* 0x0008000031ff7812 */ /* 0x000fc800078ac0ff */
[-C--:B------:R-:W-:Y:S01]  /*8790*/  FSEL R40, R5, R10.reuse, P6 ;  /* 0x0000000a05287208 */ /* 0x080fe20003000000 */
[----:B------:R-:W-:Y:S01]  /*87a0*/  FMUL R5, R8, UR4 ;  /* 0x0000000408057c20 */ /* 0x000fe20008400000 */
[----:B------:R-:W-:Y:S02]  /*87b0*/  FSEL R62, R19, R10, P5 ;  /* 0x0000000a133e7208 */ /* 0x000fe40002800000 */
        /* <DEDUP_REMOVED lines=15> */
[----:B0-----:R-:W-:-:S03]  /*88b0*/  FMUL R3, R12, UR4 ;  /* 0x000000040c037c20 */ /* 0x001fc60008400000 */
[----:B------:R-:W-:Y:S02]  /*88c0*/  FMNMX R5, R5, R38, !PT ;  /* 0x0000002605057209 */ /* 0x000fe40007800000 */
[----:B------:R-:W-:Y:S02]  /*88d0*/  ISETP.NE.AND P5, PT, R7, RZ, PT ;  /* 0x000000ff0700720c */ /* 0x000fe40003fa5270 */
[----:B------:R-:W-:Y:S02]  /*88e0*/  LOP3.LUT P6, RZ, R49, 0x1, RZ, 0xc0, !PT ;  /* 0x0000000131ff7812 */ /* 0x000fe400078cc0ff */
[----:B------:R-:W-:Y:S01]  /*88f0*/  FMNMX R7, R5, R40, !PT ;  /* 0x0000002805077209 */ /* 0x000fe20007800000 */
[----:B------:R-:W-:Y:S01]  /*8900*/  FMUL R5, R6, UR4 ;  /* 0x0000000406057c20 */ /* 0x000fe20008400000 */
        /* <DEDUP_REMOVED lines=8> */
[----:B-1----:R-:W-:Y:S02]  /*8990*/  FSEL R30, R3, R10, P4 ;  /* 0x0000000a031e7208 */ /* 0x002fe40002000000 */
[----:B------:R-:W-:Y:S01]  /*89a0*/  FMNMX R7, R7, R54, !PT ;  /* 0x0000003607077209 */ /* 0x000fe20007800000 */
[----:B------:R-:W-:Y:S01]  /*89b0*/  FMUL R13, R13, UR4 ;  /* 0x000000040d0d7c20 */ /* 0x000fe20008400000 */
        /* <DEDUP_REMOVED lines=14> */
[----:B------:R-:W-:Y:S02]  /*8aa0*/  FSEL R74, R3, R10, P0 ;  /* 0x0000000a034a7208 */ /* 0x000fe40000000000 */
        /* <DEDUP_REMOVED lines=8> */
[----:B------:R-:W-:Y:S02]  /*8b30*/  FMNMX R0, R7, R76, !PT ;  /* 0x0000004c07007209 */ /* 0x000fe40007800000 */
[----:B------:R-:W-:Y:S02]  /*8b40*/  FSEL R72, R41, R10, P0 ;  /* 0x0000000a29487208 */ /* 0x000fe40000000000 */
[----:B------:R-:W-:Y:S01]  /*8b50*/  FMNMX R5, R0, R17, !PT ;  /* 0x0000001100057209 */ /* 0x000fe20007800000 */
[----:B---3--:R-:W-:Y:S01]  /*8b60*/  FMUL R27, R27, UR4 ;  /* 0x000000041b1b7c20 */ /* 0x008fe20008400000 */
[----:B-----5:R-:W-:-:S02]  /*8b70*/  ISETP.NE.AND P2, PT, R55, RZ, PT ;  /* 0x000000ff3700720c */ /* 0x020fc40003f45270 */
[----:B------:R-:W-:Y:S02]  /*8b80*/  ISETP.NE.AND P1, PT, R35, RZ, PT ;  /* 0x000000ff2300720c */ /* 0x000fe40003f25270 */
[----:B------:R-:W-:Y:S01]  /*8b90*/  FMNMX R5, R5, R72, !PT ;  /* 0x0000004805057209 */ /* 0x000fe20007800000 */
[----:B--2---:R-:W-:Y:S01]  /*8ba0*/  FMUL R3, R2, UR4 ;  /* 0x0000000402037c20 */ /* 0x004fe20008400000 */
[----:B------:R-:W-:Y:S02]  /*8bb0*/  FSEL R70, R27, R10, P1 ;  /* 0x0000000a1b467208 */ /* 0x000fe40000800000 */
[----:B------:R-:W-:Y:S02]  /*8bc0*/  ISETP.NE.AND P0, PT, R53, RZ, PT ;  /* 0x000000ff3500720c */ /* 0x000fe40003f05270 */
[----:B------:R-:W-:Y:S02]  /*8bd0*/  FMNMX R5, R5, R70, !PT ;  /* 0x0000004605057209 */ /* 0x000fe40007800000 */
[----:B------:R-:W-:Y:S01]  /*8be0*/  FSEL R18, R3, R10, P0 ;  /* 0x0000000a03127208 */ /* 0x000fe20000000000 */
        /* <DEDUP_REMOVED lines=23> */
[-C--:B------:R-:W-:Y:S01]  /*8d60*/  FFMA.SAT R9, R50, R11.reuse, 0.5 ;  /* 0x3f00000032097423 */ /* 0x080fe2000000200b */
[--C-:B------:R-:W-:Y:S01]  /*8d70*/  FADD R24, R18, -R5.reuse ;  /* 0x8000000512187221 */ /* 0x100fe20000000000 */
[-C--:B------:R-:W-:Y:S01]  /*8d80*/  FFMA.RM R4, R3, R12.reuse, 12582913 ;  /* 0x4b40000103047423 */ /* 0x080fe2000000400c */
[-C--:B------:R-:W-:Y:S01]  /*8d90*/  FFMA.RM R18, R7, R12.reuse, 12582913 ;  /* 0x4b40000107127423 */ /* 0x080fe2000000400c */
[--C-:B------:R-:W-:Y:S01]  /*8da0*/  FADD R48, R48, -R5.reuse ;  /* 0x8000000530307221 */ /* 0x100fe20000000000 */
[--C-:B------:R-:W-:Y:S01]  /*8db0*/  FADD R46, R46, -R5.reuse ;  /* 0x800000052e2e7221 */ /* 0x100fe20000000000 */
[----:B------:R-:W-:Y:S01]  /*8dc0*/  FADD R3, R4, -12583039 ;  /* 0xcb40007f04037421 */ /* 0x000fe20000000000 */
[--C-:B------:R-:W-:Y:S01]  /*8dd0*/  FADD R2, R22, -R5.reuse ;  /* 0x8000000516027221 */ /* 0x100fe20000000000 */
[--C-:B------:R-:W-:Y:S01]  /*8de0*/  FADD R28, R28, -R5.reuse ;  /* 0x800000051c1c7221 */ /* 0x100fe20000000000 */
[----:B------:R-:W-:Y:S01]  /*8df0*/  FADD R20, R20, -R5 ;  /* 0x8000000514147221 */ /* 0x000fe20000000000 */
[----:B------:R-:W-:Y:S01]  /*8e00*/  FFMA R19, R62, 1.4426950216293334961, -R3 ;  /* 0x3fb8aa3b3e137823 */ /* 0x000fe20000000803 */
        /* <DEDUP_REMOVED lines=22> */
[----:B------:R-:W-:Y:S01]  /*8f70*/  FADD R9, R3, -12583039 ;  /* 0xcb40007f03097421 */ /* 0x000fe20000000000 */
[-C--:B------:R-:W-:Y:S01]  /*8f80*/  FFMA.SAT R21, R48, R11.reuse, 0.5 ;  /* 0x3f00000030157423 */ /* 0x080fe2000000200b */
[-C--:B------:R-:W-:Y:S01]  /*8f90*/  FFMA.SAT R13, R46, R11.reuse, 0.5 ;  /* 0x3f0000002e0d7423 */ /* 0x080fe2000000200b */
[----:B------:R-:W-:Y:S01]  /*8fa0*/  FFMA R7, R60, 1.4426950216293334961, -R5 ;  /* 0x3fb8aa3b3c077823 */ /* 0x000fe20000000805 */
[----:B------:R-:W-:Y:S01]  /*8fb0*/  FFMA R9, R50, 1.4426950216293334961, -R9 ;  /* 0x3fb8aa3b32097823 */ /* 0x000fe20000000809 */
[-C--:B------:R-:W-:Y:S01]  /*8fc0*/  FFMA.RM R21, R21, R12.reuse, 12582913 ;  /* 0x4b40000115157423 */ /* 0x080fe2000000400c */
[-C--:B------:R-:W-:Y:S01]  /*8fd0*/  FFMA.RM R5, R13, R12.reuse, 12582913 ;  /* 0x4b4000010d057423 */ /* 0x080fe2000000400c */
[----:B------:R-:W-:Y:S01]  /*8fe0*/  FFMA R60, R60, 1.925963033500011079e-08, R7 ;  /* 0x32a570603c3c7823 */ /* 0x000fe20000000007 */
[----:B------:R-:W-:Y:S01]  /*8ff0*/  FFMA R50, R50, 1.925963033500011079e-08, R9 ;  /* 0x32a5706032327823 */ /* 0x000fe20000000009 */
[----:B------:R-:W-:Y:S01]  /*9000*/  FADD R7, R21, -12583039 ;  /* 0xcb40007f15077421 */ /* 0x000fe20000000000 */
[----:B------:R-:W-:Y:S01]  /*9010*/  FADD R9, R5, -12583039 ;  /* 0xcb40007f05097421 */ /* 0x000fe20000000000 */
[-C--:B------:R-:W-:Y:S01]  /*9020*/  FFMA.SAT R13, R28, R11.reuse, 0.5 ;  /* 0x3f0000001c0d7423 */ /* 0x080fe2000000200b */
[----:B------:R-:W-:Y:S01]  /*9030*/  FFMA R19, R62, 1.925963033500011079e-08, R19 ;  /* 0x32a570603e137823 */ /* 0x000fe20000000013 */
[----:B------:R-:W-:Y:S01]  /*9040*/  FFMA R7, R48, 1.4426950216293334961, -R7 ;  /* 0x3fb8aa3b30077823 */ /* 0x000fe20000000807 */
[----:B------:R-:W-:Y:S01]  /*9050*/  FFMA R9, R46, 1.4426950216293334961, -R9 ;  /* 0x3fb8aa3b2e097823 */ /* 0x000fe20000000809 */
[-C--:B------:R-:W-:Y:S01]  /*9060*/  FFMA.RM R6, R13, R12.reuse, 12582913 ;  /* 0x4b4000010d067423 */ /* 0x080fe2000000400c */
[-C--:B------:R-:W-:Y:S01]  /*9070*/  FFMA.SAT R13, R20, R11.reuse, 0.5 ;  /* 0x3f000000140d7423 */ /* 0x080fe2000000200b */
[----:B------:R-:W-:Y:S01]  /*9080*/  FFMA R48, R48, 1.925963033500011079e-08, R7 ;  /* 0x32a5706030307823 */ /* 0x000fe20000000007 */
[----:B------:R-:W-:Y:S01]  /*9090*/  FFMA R46, R46, 1.925963033500011079e-08, R9 ;  /* 0x32a570602e2e7823 */ /* 0x000fe20000000009 */
[----:B------:R-:W-:Y:S01]  /*90a0*/  FADD R7, R6, -12583039 ;  /* 0xcb40007f06077421 */ /* 0x000fe20000000000 */
[----:B------:R-:W-:Y:S01]  /*90b0*/  FFMA.SAT R9, R2, R11, 0.5 ;  /* 0x3f00000002097423 */ /* 0x000fe2000000200b */
[-C--:B------:R-:W-:Y:S01]  /*90c0*/  FFMA.RM R8, R13, R12.reuse, 12582913 ;  /* 0x4b4000010d087423 */ /* 0x080fe2000000400c */
[----:B------:R-:W0:Y:S01]  /*90d0*/  MUFU.EX2 R19, R19 ;  /* 0x0000001300137308 */ /* 0x000e220000000800 */
[----:B------:R-:W-:Y:S01]  /*90e0*/  FFMA R23, R28, 1.4426950216293334961, -R7 ;  /* 0x3fb8aa3b1c177823 */ /* 0x000fe20000000807 */
[----:B------:R-:W-:Y:S01]  /*90f0*/  FFMA.RM R7, R9, R12, 12582913 ;  /* 0x4b40000109077423 */ /* 0x000fe2000000400c */
[----:B------:R-:W-:Y:S01]  /*9100*/  FADD R13, R8, -12583039 ;  /* 0xcb40007f080d7421 */ /* 0x000fe20000000000 */
[----:B------:R-:W-:-:S02]  /*9110*/  IMAD.SHL.U32 R4, R4, 0x800000, RZ ;  /* 0x0080000004047824 */ /* 0x000fc400078e00ff */
[----:B------:R-:W-:Y:S01]  /*9120*/  FFMA R23, R28, 1.925963033500011079e-08, R23 ;  /* 0x32a570601c177823 */ /* 0x000fe20000000017 */
[C---:B------:R-:W-:Y:S01]  /*9130*/  FADD R9, R7.reuse, -12583039 ;  /* 0xcb40007f07097421 */ /* 0x040fe20000000000 */
[----:B------:R-:W-:Y:S01]  /*9140*/  FFMA R13, R20, 1.4426950216293334961, -R13 ;  /* 0x3fb8aa3b140d7823 */ /* 0x000fe2000000080d */
[----:B------:R-:W1:Y:S01]  /*9150*/  MUFU.EX2 R25, R60 ;  /* 0x0000003c00197308 */ /* 0x000e620000000800 */
[----:B------:R-:W-:Y:S01]  /*9160*/  SHF.L.U32 R6, R6, 0x17, RZ ;  /* 0x0000001706067819 */ /* 0x000fe200000006ff */
[----:B------:R-:W-:Y:S01]  /*9170*/  FFMA R9, R2, 1.4426950216293334961, -R9 ;  /* 0x3fb8aa3b02097823 */ /* 0x000fe20000000809 */
[----:B------:R-:W-:Y:S01]  /*9180*/  FFMA R27, R20, 1.925963033500011079e-08, R13 ;  /* 0x32a57060141b7823 */ /* 0x000fe2000000000d */
[-C--:B------:R-:W-:Y:S01]  /*9190*/  FFMA.SAT R13, R0, R11.reuse, 0.5 ;  /* 0x3f000000000d7423 */ /* 0x080fe2000000200b */
[----:B------:R-:W-:Y:S02]  /*91a0*/  IMAD.SHL.U32 R7, R7, 0x800000, RZ ;  /* 0x0080000007077824 */ /* 0x000fe400078e00ff */
[----:B------:R-:W-:Y:S01]  /*91b0*/  FFMA R28, R2, 1.925963033500011079e-08, R9 ;  /* 0x32a57060021c7823 */ /* 0x000fe20000000009 */
[----:B------:R-:W-:Y:S01]  /*91c0*/  FFMA.SAT R9, R16, R11, 0.5 ;  /* 0x3f00000010097423 */ /* 0x000fe2000000200b */
[-C--:B------:R-:W-:Y:S01]  /*91d0*/  FFMA.RM R10, R13, R12.reuse, 12582913 ;  /* 0x4b4000010d0a7423 */ /* 0x080fe2000000400c */
[----:B0-----:R-:W-:Y:S01]  /*91e0*/  FMUL R4, R4, R19 ;  /* 0x0000001304047220 */ /* 0x001fe20000400000 */
[-C--:B------:R-:W-:Y:S01]  /*91f0*/  FFMA.SAT R19, R66, R11.reuse, 0.5 ;  /* 0x3f00000042137423 */ /* 0x080fe2000000200b */
[----:B------:R-:W-:Y:S01]  /*9200*/  FFMA.RM R9, R9, R12, 12582913 ;  /* 0x4b40000109097423 */ /* 0x000fe2000000400c */
[----:B------:R-:W-:Y:S01]  /*9210*/  FADD R15, R10, -12583039 ;  /* 0xcb40007f0a0f7421 */ /* 0x000fe20000000000 */
[----:B------:R-:W-:Y:S01]  /*9220*/  IMAD.SHL.U32 R2, R3, 0x800000, RZ ;  /* 0x0080000003027824 */ /* 0x000fe200078e00ff */
[----:B------:R-:W-:Y:S01]  /*9230*/  SHF.L.U32 R3, R21, 0x17, RZ ;  /* 0x0000001715037819 */ /* 0x000fe200000006ff */
[C---:B------:R-:W-:Y:S01]  /*9240*/  FADD R13, R9.reuse, -12583039 ;  /* 0xcb40007f090d7421 */ /* 0x040fe20000000000 */
[----:B------:R-:W-:Y:S01]  /*9250*/  FFMA R15, R0, 1.4426950216293334961, -R15 ;  /* 0x3fb8aa3b000f7823 */ /* 0x000fe2000000080f */
[----:B------:R-:W-:Y:S01]  /*9260*/  FFMA.SAT R21, R40, R11, 0.5 ;  /* 0x3f00000028157423 */ /* 0x000fe2000000200b */
[----:B------:R-:W0:Y:S01]  /*9270*/  MUFU.EX2 R23, R23 ;  /* 0x0000001700177308 */ /* 0x000e220000000800 */
[----:B------:R-:W-:Y:S01]  /*9280*/  FFMA R13, R16, 1.4426950216293334961, -R13 ;  /* 0x3fb8aa3b100d7823 */ /* 0x000fe2000000080d */
[----:B------:R-:W-:-:S02]  /*9290*/  IMAD.SHL.U32 R9, R9, 0x800000, RZ ;  /* 0x0080000009097824 */ /* 0x000fc400078e00ff */
[-C--:B------:R-:W-:Y:S01]  /*92a0*/  FFMA.RM R20, R21, R12.reuse, 12582913 ;  /* 0x4b40000115147423 */ /* 0x080fe2000000400c */
[----:B------:R-:W-:Y:S01]  /*92b0*/  SHF.L.U32 R10, R10, 0x17, RZ ;  /* 0x000000170a0a7819 */ /* 0x000fe200000006ff */
[----:B------:R-:W-:Y:S01]  /*92c0*/  FFMA R17, R16, 1.925963033500011079e-08, R13 ;  /* 0x32a5706010117823 */ /* 0x000fe2000000000d */
[----:B------:R-:W-:Y:S01]  /*92d0*/  FFMA R16, R0, 1.925963033500011079e-08, R15 ;  /* 0x32a5706000107823 */ /* 0x000fe2000000000f */
[----:B------:R-:W-:Y:S01]  /*92e0*/  SHF.L.U32 R0, R18, 0x17, RZ ;  /* 0x0000001712007819 */ /* 0x000fe200000006ff */
[-C--:B------:R-:W-:Y:S01]  /*92f0*/  FFMA.RM R18, R19, R12.reuse, 12582913 ;  /* 0x4b40000113127423 */ /* 0x080fe2000000400c */
[----:B------:R-:W-:Y:S01]  /*9300*/  FADD R21, R20, -12583039 ;  /* 0xcb40007f14157421 */ /* 0x000fe20000000000 */
[----:B------:R-:W-:Y:S01]  /*9310*/  FFMA.SAT R13, R64, R11, 0.5 ;  /* 0x3f000000400d7423 */ /* 0x000fe2000000200b */
[----:B------:R-:W2:Y:S01]  /*9320*/  MUFU.EX2 R28, R28 ;  /* 0x0000001c001c7308 */ /* 0x000ea20000000800 */
[----:B-1----:R-:W-:Y:S01]  /*9330*/  FMUL R0, R0, R25 ;  /* 0x0000001900007220 */ /* 0x002fe20000400000 */
[----:B------:R-:W-:Y:S01]  /*9340*/  FADD R19, R18, -12583039 ;  /* 0xcb40007f12137421 */ /* 0x000fe20000000000 */
[----:B------:R-:W-:Y:S01]  /*9350*/  FFMA R21, R40, 1.4426950216293334961, -R21 ;  /* 0x3fb8aa3b28157823 */ /* 0x000fe20000000815 */
[-C--:B------:R-:W-:Y:S01]  /*9360*/  FFMA.RM R13, R13, R12.reuse, 12582913 ;  /* 0x4b4000010d0d7423 */ /* 0x080fe2000000400c */
[----:B------:R-:W-:Y:S01]  /*9370*/  SHF.L.U32 R8, R8, 0x17, RZ ;  /* 0x0000001708087819 */ /* 0x000fe200000006ff */
[----:B------:R-:W-:Y:S01]  /*9380*/  FFMA R19, R66, 1.4426950216293334961, -R19 ;  /* 0x3fb8aa3b42137823 */ /* 0x000fe20000000813 */
[----:B------:R-:W-:Y:S01]  /*9390*/  FFMA R40, R40, 1.925963033500011079e-08, R21 ;  /* 0x32a5706028287823 */ /* 0x000fe20000000015 */
[----:B------:R-:W1:Y:S01]  /*93a0*/  MUFU.EX2 R25, R50 ;  /* 0x0000003200197308 */ /* 0x000e620000000800 */
[-C--:B------:R-:W-:Y:S01]  /*93b0*/  FFMA.SAT R21, R68, R11.reuse, 0.5 ;  /* 0x3f00000044157423 */ /* 0x080fe2000000200b */
[----:B------:R-:W-:Y:S01]  /*93c0*/  FFMA R66, R66, 1.925963033500011079e-08, R19 ;  /* 0x32a5706042427823 */ /* 0x000fe20000000013 */
[----:B------:R-:W-:Y:S01]  /*93d0*/  FFMA.SAT R19, R38, R11, 0.5 ;  /* 0x3f00000026137423 */ /* 0x000fe2000000200b */
[----:B------:R-:W-:Y:S01]  /*93e0*/  FADD R15, R13, -12583039 ;  /* 0xcb40007f0d0f7421 */ /* 0x000fe20000000000 */
[-C--:B------:R-:W-:Y:S01]  /*93f0*/  FFMA.RM R21, R21, R12.reuse, 12582913 ;  /* 0x4b40000115157423 */ /* 0x080fe2000000400c */
[----:B0-----:R-:W-:Y:S01]  /*9400*/  FMUL R6, R6, R23 ;  /* 0x0000001706067220 */ /* 0x001fe20000400000 */
[----:B------:R-:W-:Y:S01]  /*9410*/  FFMA.RM R19, R19, R12, 12582913 ;  /* 0x4b40000113137423 */ /* 0x000fe2000000400c */
[----:B------:R-:W-:Y:S01]  /*9420*/  FFMA R15, R64, 1.4426950216293334961, -R15 ;  /* 0x3fb8aa3b400f7823 */ /* 0x000fe2000000080f */
[----:B--2---:R-:W-:Y:S01]  /*9430*/  FMUL R7, R7, R28 ;  /* 0x0000001c07077220 */ /* 0x004fe20000400000 */
[----:B------:R-:W0:Y:S01]  /*9440*/  MUFU.EX2 R27, R27 ;  /* 0x0000001b001b7308 */ /* 0x000e220000000800 */
[----:B------:R-:W-:-:S02]  /*9450*/  IMAD.SHL.U32 R18, R18, 0x800000, RZ ;  /* 0x0080000012127824 */ /* 0x000fc400078e00ff */
[----:B------:R-:W-:Y:S01]  /*9460*/  FFMA R64, R64, 1.925963033500011079e-08, R15 ;  /* 0x32a5706040407823 */ /* 0x000fe2000000000f */
[----:B------:R-:W-:Y:S01]  /*9470*/  FFMA.SAT R15, R32, R11, 0.5 ;  /* 0x3f000000200f7423 */ /* 0x000fe2000000200b */
[----:B------:R-:W-:Y:S02]  /*9480*/  IMAD.SHL.U32 R20, R20, 0x800000, RZ ;  /* 0x0080000014147824 */ /* 0x000fe400078e00ff */
[----:B------:R-:W-:Y:S02]  /*9490*/  IMAD.SHL.U32 R5, R5, 0x800000, RZ ;  /* 0x0080000005057824 */ /* 0x000fe400078e00ff */
[----:B-1----:R-:W-:Y:S01]  /*94a0*/  FMUL R2, R2, R25 ;  /* 0x0000001902027220 */ /* 0x002fe20000400000 */
[----:B------:R-:W-:Y:S01]  /*94b0*/  FADD R25, R19, -12583039 ;  /* 0xcb40007f13197421 */ /* 0x000fe20000000000 */
[----:B------:R-:W-:Y:S01]  /*94c0*/  FFMA.RM R15, R15, R12, 12582913 ;  /* 0x4b4000010f0f7423 */ /* 0x000fe2000000400c */
[----:B------:R1:W2:Y:S01]  /*94d0*/  MUFU.EX2 R28, R17 ;  /* 0x00000011001c7308 */ /* 0x0002a20000000800 */
[----:B------:R-:W-:Y:S01]  /*94e0*/  SHF.L.U32 R19, R19, 0x17, RZ ;  /* 0x0000001713137819 */ /* 0x000fe200000006ff */
[----:B------:R-:W-:Y:S01]  /*94f0*/  FFMA R25, R38, 1.4426950216293334961, -R25 ;  /* 0x3fb8aa3b26197823 */ /* 0x000fe20000000819 */
[C---:B------:R-:W-:Y:S01]  /*9500*/  FADD R29, R15.reuse, -12583039 ;  /* 0xcb40007f0f1d7421 */ /* 0x040fe20000000000 */
[----:B------:R-:W-:-:S02]  /*9510*/  SHF.L.U32 R15, R15, 0x17, RZ ;  /* 0x000000170f0f7819 */ /* 0x000fc400000006ff */
[----:B------:R-:W-:Y:S01]  /*9520*/  FFMA R38, R38, 1.925963033500011079e-08, R25 ;  /* 0x32a5706026267823 */ /* 0x000fe20000000019 */
[C---:B------:R-:W-:Y:S01]  /*9530*/  FADD R25, R21.reuse, -12583039 ;  /* 0xcb40007f15197421 */ /* 0x040fe20000000000 */
[----:B------:R-:W-:Y:S01]  /*9540*/  FFMA R29, R32, 1.4426950216293334961, -R29 ;  /* 0x3fb8aa3b201d7823 */ /* 0x000fe2000000081d */
[----:B-1----:R-:W-:Y:S01]  /*9550*/  FFMA.SAT R17, R34, R11, 0.5 ;  /* 0x3f00000022117423 */ /* 0x002fe2000000200b */
[----:B0-----:R-:W-:Y:S01]  /*9560*/  FMUL R8, R8, R27 ;  /* 0x0000001b08087220 */ /* 0x001fe20000400000 */
[----:B------:R-:W-:Y:S01]  /*9570*/  FFMA R25, R68, 1.4426950216293334961, -R25 ;  /* 0x3fb8aa3b44197823 */ /* 0x000fe20000000819 */
[----:B------:R-:W-:Y:S01]  /*9580*/  FFMA R32, R32, 1.925963033500011079e-08, R29 ;  /* 0x32a5706020207823 */ /* 0x000fe2000000001d */
[----:B------:R-:W0:Y:S01]  /*9590*/  MUFU.EX2 R35, R40 ;  /* 0x0000002800237308 */ /* 0x000e220000000800 */
[----:B------:R-:W-:Y:S01]  /*95a0*/  SHF.L.U32 R21, R21, 0x17, RZ ;  /* 0x0000001715157819 */ /* 0x000fe200000006ff */
[----:B------:R-:W-:Y:S01]  /*95b0*/  FFMA R68, R68, 1.925963033500011079e-08, R25 ;  /* 0x32a5706044447823 */ /* 0x000fe20000000019 */
[----:B------:R-:W-:Y:S01]  /*95c0*/  FFMA.SAT R25, R26, R11, 0.5 ;  /* 0x3f0000001a197423 */ /* 0x000fe2000000200b */
[----:B--2---:R-:W-:Y:S01]  /*95d0*/  FMUL R9, R9, R28 ;  /* 0x0000001c09097220 */ /* 0x004fe20000400000 */
[----:B------:R-:W-:-:S02]  /*95e0*/  FFMA.RM R28, R17, R12, 12582913 ;  /* 0x4b400001111c7423 */ /* 0x000fc4000000400c */
[----:B------:R-:W-:Y:S01]  /*95f0*/  FFMA.RM R23, R25, R12, 12582913 ;  /* 0x4b40000119177423 */ /* 0x000fe2000000400c */
[----:B------:R-:W-:Y:S03]  /*9600*/  MUFU.EX2 R17, R64 ;  /* 0x0000004000117308 */ /* 0x000fe60000000800 */
[----:B------:R-:W-:-:S04]  /*9610*/  FADD R25, R23, -12583039 ;  /* 0xcb40007f17197421 */ /* 0x000fc80000000000 */
[----:B------:R-:W-:Y:S01]  /*9620*/  FFMA R25, R26, 1.4426950216293334961, -R25 ;  /* 0x3fb8aa3b1a197823 */ /* 0x000fe20000000819 */
[----:B------:R-:W-:Y:S01]  /*9630*/  MUFU.EX2 R32, R32 ;  /* 0x0000002000207308 */ /* 0x000fe20000000800 */
[----:B0-----:R-:W-:Y:S02]  /*9640*/  FMUL R20, R20, R35 ;  /* 0x0000002314147220 */ /* 0x001fe40000400000 */
[----:B------:R-:W-:Y:S01]  /*9650*/  FFMA R29, R26, 1.925963033500011079e-08, R25 ;  /* 0x32a570601a1d7823 */ /* 0x000fe20000000019 */
[----:B------:R-:W-:-:S04]  /*9660*/  FFMA.SAT R25, R54, R11, 0.5 ;  /* 0x3f00000036197423 */ /* 0x000fc8000000200b */
[----:B------:R-:W-:Y:S01]  /*9670*/  FFMA.RM R25, R25, R12, 12582913 ;  /* 0x4b40000119197423 */ /* 0x000fe2000000400c */
[----:B------:R-:W0:Y:S03]  /*9680*/  MUFU.EX2 R38, R38 ;  /* 0x0000002600267308 */ /* 0x000e260000000800 */
[C---:B------:R-:W-:Y:S01]  /*9690*/  FADD R31, R25.reuse, -12583039 ;  /* 0xcb40007f191f7421 */ /* 0x040fe20000000000 */
[----:B------:R-:W-:-:S03]  /*96a0*/  SHF.L.U32 R25, R25, 0x17, RZ ;  /* 0x0000001719197819 */ /* 0x000fc600000006ff */
[C---:B------:R-:W-:Y:S01]  /*96b0*/  FFMA R31, R54.reuse, 1.4426950216293334961, -R31 ;  /* 0x3fb8aa3b361f7823 */ /* 0x040fe2000000081f */
[----:B------:R-:W-:Y:S03]  /*96c0*/  MUFU.EX2 R29, R29 ;  /* 0x0000001d001d7308 */ /* 0x000fe60000000800 */
[----:B------:R-:W-:Y:S01]  /*96d0*/  FFMA R54, R54, 1.925963033500011079e-08, R31 ;  /* 0x32a5706036367823 */ /* 0x000fe2000000001f */
[----:B------:R-:W-:-:S04]  /*96e0*/  FFMA.SAT R31, R30, R11, 0.5 ;  /* 0x3f0000001e1f7423 */ /* 0x000fc8000000200b */
[----:B------:R-:W-:Y:S01]  /*96f0*/  FFMA.RM R26, R31, R12, 12582913 ;  /* 0x4b4000011f1a7423 */ /* 0x000fe2000000400c */
[----:B0-----:R-:W-:Y:S01]  /*9700*/  FMUL R19, R19, R38 ;  /* 0x0000002613137220 */ /* 0x001fe20000400000 */
[----:B------:R0:W1:Y:S02]  /*9710*/  MUFU.EX2 R31, R16 ;  /* 0x00000010001f7308 */ /* 0x0000640000000800 */
[----:B------:R-:W-:-:S04]  /*9720*/  FADD R27, R26, -12583039 ;  /* 0xcb40007f1a1b7421 */ /* 0x000fc80000000000 */
[C---:B------:R-:W-:Y:S02]  /*9730*/  FFMA R27, R30.reuse, 1.4426950216293334961, -R27 ;  /* 0x3fb8aa3b1e1b7823 */ /* 0x040fe4000000081b */
[----:B------:R-:W2:Y:S01]  /*9740*/  MUFU.EX2 R48, R48 ;  /* 0x0000003000307308 */ /* 0x000ea20000000800 */
[----:B0-----:R-:W-:Y:S02]  /*9750*/  IMAD.SHL.U32 R16, R13, 0x800000, RZ ;  /* 0x008000000d107824 */ /* 0x001fe400078e00ff */
[----:B------:R-:W-:Y:S01]  /*9760*/  FFMA R30, R30, 1.925963033500011079e-08, R27 ;  /* 0x32a570601e1e7823 */ /* 0x000fe2000000001b */
[----:B------:R-:W-:Y:S01]  /*9770*/  FFMA.SAT R27, R52, R11, 0.5 ;  /* 0x3f000000341b7423 */ /* 0x000fe2000000200b */
[----:B------:R-:W-:-:S03]  /*9780*/  FMUL R16, R16, R17 ;  /* 0x0000001110107220 */ /* 0x000fc60000400000 */
[----:B------:R-:W-:Y:S01]  /*9790*/  FFMA.RM R27, R27, R12, 12582913 ;  /* 0x4b4000011b1b7423 */ /* 0x000fe2000000400c */
[----:B------:R-:W0:Y:S01]  /*97a0*/  MUFU.EX2 R46, R46 ;  /* 0x0000002e002e7308 */ /* 0x000e220000000800 */
[----:B-1----:R-:W-:Y:S01]  /*97b0*/  FMUL R10, R10, R31 ;  /* 0x0000001f0a0a7220 */ /* 0x002fe20000400000 */
[----:B------:R-:W-:Y:S01]  /*97c0*/  FADD R31, R28, -12583039 ;  /* 0xcb40007f1c1f7421 */ /* 0x000fe20000000000 */
[C---:B------:R-:W-:Y:S01]  /*97d0*/  FADD R33, R27.reuse, -12583039 ;  /* 0xcb40007f1b217421 */ /* 0x040fe20000000000 */
[----:B------:R-:W-:Y:S02]  /*97e0*/  SHF.L.U32 R27, R27, 0x17, RZ ;  /* 0x000000171b1b7819 */ /* 0x000fe400000006ff */
[----:B------:R-:W-:Y:S01]  /*97f0*/  FFMA R31, R34, 1.4426950216293334961, -R31 ;  /* 0x3fb8aa3b221f7823 */ /* 0x000fe2000000081f */
[----:B------:R-:W-:Y:S01]  /*9800*/  FFMA R33, R52, 1.4426950216293334961, -R33 ;  /* 0x3fb8aa3b34217823 */ /* 0x000fe20000000821 */
[----:B------:R-:W-:Y:S01]  /*9810*/  MUFU.EX2 R54, R54 ;  /* 0x0000003600367308 */ /* 0x000fe20000000800 */
[----:B--2---:R-:W-:Y:S01]  /*9820*/  FMUL R3, R3, R48 ;  /* 0x0000003003037220 */ /* 0x004fe20000400000 */
[----:B------:R-:W-:Y:S01]  /*9830*/  FFMA R34, R34, 1.925963033500011079e-08, R31 ;  /* 0x32a5706022227823 */ /* 0x000fe2000000001f */
[----:B------:R-:W-:Y:S01]  /*9840*/  FFMA.SAT R31, R56, R11, 0.5 ;  /* 0x3f000000381f7423 */ /* 0x000fe2000000200b */
[----:B------:R-:W-:-:S03]  /*9850*/  FFMA R52, R52, 1.925963033500011079e-08, R33 ;  /* 0x32a5706034347823 */ /* 0x000fc60000000021 */
[----:B------:R-:W-:Y:S01]  /*9860*/  FFMA.RM R13, R31, R12, 12582913 ;  /* 0x4b4000011f0d7423 */ /* 0x000fe2000000400c */
[----:B------:R-:W1:Y:S01]  /*9870*/  MUFU.EX2 R33, R66 ;  /* 0x0000004200217308 */ /* 0x000e620000000800 */
[----:B0-----:R-:W-:Y:S02]  /*9880*/  FMUL R5, R5, R46 ;  /* 0x0000002e05057220 */ /* 0x001fe40000400000 */
[----:B------:R-:W-:-:S04]  /*9890*/  FADD R17, R13, -12583039 ;  /* 0xcb40007f0d117421 */ /* 0x000fc80000000000 */
[C---:B------:R-:W-:Y:S01]  /*98a0*/  FFMA R17, R56.reuse, 1.4426950216293334961, -R17 ;  /* 0x3fb8aa3b38117823 */ /* 0x040fe20000000811 */
[----:B------:R-:W0:Y:S03]  /*98b0*/  MUFU.EX2 R68, R68 ;  /* 0x0000004400447308 */ /* 0x000e260000000800 */
[----:B------:R-:W-:Y:S01]  /*98c0*/  FFMA R56, R56, 1.925963033500011079e-08, R17 ;  /* 0x32a5706038387823 */ /* 0x000fe20000000011 */
[----:B------:R-:W-:Y:S01]  /*98d0*/  FMUL R17, R15, R32 ;  /* 0x000000200f117220 */ /* 0x000fe20000400000 */
[----:B------:R-:W-:-:S03]  /*98e0*/  FFMA.SAT R15, R58, R11, 0.5 ;  /* 0x3f0000003a0f7423 */ /* 0x000fc6000000200b */
[----:B------:R-:W-:Y:S01]  /*98f0*/  MUFU.EX2 R52, R52 ;  /* 0x0000003400347308 */ /* 0x000fe20000000800 */
[----:B------:R-:W-:Y:S01]  /*9900*/  FFMA.RM R15, R15, R12, 12582913 ;  /* 0x4b4000010f0f7423 */ /* 0x000fe2000000400c */
[----:B-1----:R-:W-:-:S03]  /*9910*/  FMUL R18, R18, R33 ;  /* 0x0000002112127220 */ /* 0x002fc60000400000 */
[C---:B------:R-:W-:Y:S01]  /*9920*/  FADD R31, R15.reuse, -12583039 ;  /* 0xcb40007f0f1f7421 */ /* 0x040fe20000000000 */
[----:B------:R-:W-:Y:S02]  /*9930*/  IMAD.SHL.U32 R15, R15, 0x800000, RZ ;  /* 0x008000000f0f7824 */ /* 0x000fe400078e00ff */
[----:B------:R-:W-:Y:S01]  /*9940*/  MUFU.EX2 R56, R56 ;  /* 0x0000003800387308 */ /* 0x000fe20000000800 */
[----:B------:R-:W-:Y:S01]  /*9950*/  FFMA R31, R58, 1.4426950216293334961, -R31 ;  /* 0x3fb8aa3b3a1f7823 */ /* 0x000fe2000000081f */
[----:B0-----:R-:W-:-:S03]  /*9960*/  FMUL R21, R21, R68 ;  /* 0x0000004415157220 */ /* 0x001fc60000400000 */
[----:B------:R-:W-:Y:S01]  /*9970*/  FFMA R58, R58, 1.925963033500011079e-08, R31 ;  /* 0x32a570603a3a7823 */ /* 0x000fe2000000001f */
[----:B------:R-:W-:-:S04]  /*9980*/  FFMA.SAT R31, R74, R11, 0.5 ;  /* 0x3f0000004a1f7423 */ /* 0x000fc8000000200b */
[----:B------:R-:W-:Y:S01]  /*9990*/  FFMA.RM R31, R31, R12, 12582913 ;  /* 0x4b4000011f1f7423 */ /* 0x000fe2000000400c */
[----:B------:R-:W-:Y:S03]  /*99a0*/  MUFU.EX2 R58, R58 ;  /* 0x0000003a003a7308 */ /* 0x000fe60000000800 */
        /* <DEDUP_REMOVED lines=15> */
[----:B------:R-:W-:Y:S01]  /*9aa0*/  FFMA.SAT R35, R72, R11, 0.5 ;  /* 0x3f00000048237423 */ /* 0x000fe2000000200b */
[----:B------:R-:W-:-:S03]  /*9ab0*/  IMAD.SHL.U32 R22, R23, 0x800000, RZ ;  /* 0x0080000017167824 */ /* 0x000fc600078e00ff */
[----:B------:R-:W-:Y:S01]  /*9ac0*/  FFMA.RM R35, R35, R12, 12582913 ;  /* 0x4b40000123237423 */ /* 0x000fe2000000400c */
[----:B------:R-:W-:Y:S01]  /*9ad0*/  FMUL R22, R22, R29 ;  /* 0x0000001d16167220 */ /* 0x000fe20000400000 */
[----:B------:R-:W-:Y:S02]  /*9ae0*/  FFMA.SAT R29, R14, R11, 0.5 ;  /* 0x3f0000000e1d7423 */ /* 0x000fe4000000200b */
[----:B------:R-:W-:-:S04]  /*9af0*/  FADD R41, R35, -12583039 ;  /* 0xcb40007f23297421 */ /* 0x000fc80000000000 */
[----:B------:R-:W-:-:S04]  /*9b00*/  FFMA R41, R72, 1.4426950216293334961, -R41 ;  /* 0x3fb8aa3b48297823 */ /* 0x000fc80000000829 */
[----:B------:R-:W-:Y:S01]  /*9b10*/  FFMA R72, R72, 1.925963033500011079e-08, R41 ;  /* 0x32a5706048487823 */ /* 0x000fe20000000029 */
[----:B------:R-:W-:-:S04]  /*9b20*/  FFMA.SAT R41, R70, R11, 0.5 ;  /* 0x3f00000046297423 */ /* 0x000fc8000000200b */
[----:B------:R-:W-:Y:S02]  /*9b30*/  FFMA.RM R38, R41, R12, 12582913 ;  /* 0x4b40000129267423 */ /* 0x000fe4000000400c */
[----:B------:R-:W-:Y:S02]  /*9b40*/  MUFU.EX2 R41, R34 ;  /* 0x0000002200297308 */ /* 0x000fe40000000800 */
[----:B------:R-:W-:-:S04]  /*9b50*/  FADD R23, R38, -12583039 ;  /* 0xcb40007f26177421 */ /* 0x000fc80000000000 */
[C---:B------:R-:W-:Y:S02]  /*9b60*/  FFMA R23, R70.reuse, 1.4426950216293334961, -R23 ;  /* 0x3fb8aa3b46177823 */ /* 0x040fe40000000817 */
[----:B------:R0:W-:Y:S02]  /*9b70*/  MUFU.EX2 R34, R39 ;  /* 0x0000002700227308 */ /* 0x0001e40000000800 */
[----:B------:R-:W-:Y:S01]  /*9b80*/  FFMA R70, R70, 1.925963033500011079e-08, R23 ;  /* 0x32a5706046467823 */ /* 0x000fe20000000017 */
[----:B------:R-:W-:-:S04]  /*9b90*/  FFMA.SAT R23, R24, R11, 0.5 ;  /* 0x3f00000018177423 */ /* 0x000fc8000000200b */
[-C--:B------:R-:W-:Y:S01]  /*9ba0*/  FFMA.RM R11, R23, R12.reuse, 12582913 ;  /* 0x4b400001170b7423 */ /* 0x080fe2000000400c */
[----:B------:R-:W-:Y:S01]  /*9bb0*/  FFMA.RM R12, R29, R12, 12582913 ;  /* 0x4b4000011d0c7423 */ /* 0x000fe2000000400c */
[----:B------:R-:W-:Y:S02]  /*9bc0*/  MUFU.EX2 R70, R70 ;  /* 0x0000004600467308 */ /* 0x000fe40000000800 */
[C---:B------:R-:W-:Y:S01]  /*9bd0*/  FADD R23, R11.reuse, -12583039 ;  /* 0xcb40007f0b177421 */ /* 0x040fe20000000000 */
[C---:B0-----:R-:W-:Y:S01]  /*9be0*/  FADD R39, R12.reuse, -12583039 ;  /* 0xcb40007f0c277421 */ /* 0x041fe20000000000 */
[----:B------:R-:W-:Y:S01]  /*9bf0*/  IMAD.SHL.U32 R11, R11, 0x800000, RZ ;  /* 0x008000000b0b7824 */ /* 0x000fe200078e00ff */
[----:B------:R-:W-:Y:S01]  /*9c00*/  SHF.L.U32 R12, R12, 0x17, RZ ;  /* 0x000000170c0c7819 */ /* 0x000fe200000006ff */
[----:B------:R-:W-:Y:S01]  /*9c10*/  FFMA R23, R24, 1.4426950216293334961, -R23 ;  /* 0x3fb8aa3b18177823 */ /* 0x000fe20000000817 */
[----:B------:R-:W-:Y:S01]  /*9c20*/  FFMA R39, R14, 1.4426950216293334961, -R39 ;  /* 0x3fb8aa3b0e277823 */ /* 0x000fe20000000827 */
[----:B------:R-:W0:Y:S02]  /*9c30*/  MUFU.EX2 R29, R30 ;  /* 0x0000001e001d7308 */ /* 0x000e240000000800 */
[----:B------:R-:W-:Y:S01]  /*9c40*/  FFMA R40, R24, 1.925963033500011079e-08, R23 ;  /* 0x32a5706018287823 */ /* 0x000fe20000000017 */
[----:B------:R-:W-:Y:S01]  /*9c50*/  FADD R23, RZ, R4 ;  /* 0x00000004ff177221 */ /* 0x000fe20000000000 */
[----:B------:R-:W-:-:S03]  /*9c60*/  FFMA R39, R14, 1.925963033500011079e-08, R39 ;  /* 0x32a570600e277823 */ /* 0x000fc60000000027 */
[----:B------:R-:W-:Y:S01]  /*9c70*/  FADD R23, R23, R0 ;  /* 0x0000000017177221 */ /* 0x000fe20000000000 */
[----:B------:R-:W-:Y:S03]  /*9c80*/  MUFU.EX2 R40, R40 ;  /* 0x0000002800287308 */ /* 0x000fe60000000800 */
[----:B------:R-:W-:-:S04]  /*9c90*/  FADD R24, R23, R2 ;  /* 0x0000000217187221 */ /* 0x000fc80000000000 */
[----:B------:R-:W-:Y:S01]  /*9ca0*/  FADD R24, R24, R3 ;  /* 0x0000000318187221 */ /* 0x000fe20000000000 */
[----:B------:R-:W1:Y:S03]  /*9cb0*/  MUFU.EX2 R39, R39 ;  /* 0x0000002700277308 */ /* 0x000e660000000800 */
        /* <DEDUP_REMOVED lines=9> */
[----:B------:R-:W-:-:S03]  /*9d50*/  IMAD.SHL.U32 R24, R26, 0x800000, RZ ;  /* 0x008000001a187824 */ /* 0x000fc600078e00ff */
[----:B------:R-:W-:Y:S01]  /*9d60*/  FADD R26, R25, R18 ;  /* 0x00000012191a7221 */ /* 0x000fe20000000000 */
[----:B0-----:R-:W-:Y:S01]  /*9d70*/  FMUL R24, R24, R29 ;  /* 0x0000001d18187220 */ /* 0x001fe20000400000 */
[----:B------:R-:W-:Y:S02]  /*9d80*/  SHF.L.U32 R29, R13, 0x17, RZ ;  /* 0x000000170d1d7819 */ /* 0x000fe400000006ff */
[----:B------:R-:W-:-:S04]  /*9d90*/  FADD R25, R26, R19 ;  /* 0x000000131a197221 */ /* 0x000fc80000000000 */
[----:B------:R-:W-:Y:S01]  /*9da0*/  FADD R26, R25, R20 ;  /* 0x00000014191a7221 */ /* 0x000fe20000000000 */
[----:B------:R-:W-:-:S03]  /*9db0*/  FMUL R25, R27, R52 ;  /* 0x000000341b197220 */ /* 0x000fc60000400000 */
[----:B------:R-:W-:Y:S01]  /*9dc0*/  FADD R27, R26, R21 ;  /* 0x000000151a1b7221 */ /* 0x000fe20000000000 */
[----:B------:R-:W-:-:S03]  /*9dd0*/  IMAD.SHL.U32 R26, R28, 0x800000, RZ ;  /* 0x008000001c1a7824 */ /* 0x000fc600078e00ff */
[----:B------:R-:W-:Y:S01]  /*9de0*/  FADD R28, R27, R22 ;  /* 0x000000161b1c7221 */ /* 0x000fe20000000000 */
[----:B------:R-:W-:Y:S02]  /*9df0*/  FMUL R26, R26, R41 ;  /* 0x000000291a1a7220 */ /* 0x000fe40000400000 */
[----:B------:R-:W0:Y:S01]  /*9e00*/  MUFU.EX2 R41, R72 ;  /* 0x0000004800297308 */ /* 0x000e220000000800 */
[----:B------:R-:W-:-:S04]  /*9e10*/  FADD R27, R28, R23 ;  /* 0x000000171c1b7221 */ /* 0x000fc80000000000 */
[----:B------:R-:W-:Y:S01]  /*9e20*/  FADD R28, R27, R24 ;  /* 0x000000181b1c7221 */ /* 0x000fe20000000000 */
[----:B------:R-:W-:Y:S01]  /*9e30*/  FMUL R27, R15, R58 ;  /* 0x0000003a0f1b7220 */ /* 0x000fe20000400000 */
[----:B------:R-:W-:Y:S02]  /*9e40*/  IMAD.SHL.U32 R15, R32, 0x800000, RZ ;  /* 0x00800000200f7824 */ /* 0x000fe400078e00ff */
[----:B------:R-:W-:Y:S01]  /*9e50*/  FADD R13, R28, R25 ;  /* 0x000000191c0d7221 */ /* 0x000fe20000000000 */
[----:B------:R-:W-:Y:S01]  /*9e60*/  FMUL R28, R29, R56 ;  /* 0x000000381d1c7220 */ /* 0x000fe20000400000 */
[----:B------:R-:W-:Y:S02]  /*9e70*/  SHF.L.U32 R29, R31, 0x17, RZ ;  /* 0x000000171f1d7819 */ /* 0x000fe400000006ff */
[----:B------:R-:W-:Y:S01]  /*9e80*/  FADD R13, R13, R26 ;  /* 0x0000001a0d0d7221 */ /* 0x000fe20000000000 */
[----:B------:R-:W-:Y:S02]  /*9e90*/  SHF.L.U32 R31, R33, 0x17, RZ ;  /* 0x00000017211f7819 */ /* 0x000fe400000006ff */
[----:B------:R-:W-:Y:S01]  /*9ea0*/  FMUL R29, R29, R74 ;  /* 0x0000004a1d1d7220 */ /* 0x000fe20000400000 */
[----:B------:R-:W-:Y:S01]  /*9eb0*/  FADD R30, R13, R28 ;  /* 0x0000001c0d1e7221 */ /* 0x000fe20000000000 */
[----:B------:R-:W-:Y:S01]  /*9ec0*/  SHF.L.U32 R33, R38, 0x17, RZ ;  /* 0x0000001726217819 */ /* 0x000fe200000006ff */
[----:B------:R-:W-:Y:S01]  /*9ed0*/  FMUL R31, R31, R34 ;  /* 0x000000221f1f7220 */ /* 0x000fe20000400000 */
[----:B-1----:R-:W-:Y:S01]  /*9ee0*/  FMUL R34, R12, R39 ;  /* 0x000000270c227220 */ /* 0x002fe20000400000 */
[----:B------:R-:W-:Y:S01]  /*9ef0*/  FADD R32, R30, R27 ;  /* 0x0000001b1e207221 */ /* 0x000fe20000000000 */
[----:B------:R-:W-:Y:S01]  /*9f00*/  FMUL R30, R15, R76 ;  /* 0x0000004c0f1e7220 */ /* 0x000fe20000400000 */
[----:B------:R-:W-:-:S02]  /*9f10*/  FMUL R33, R33, R70 ;  /* 0x0000004621217220 */ /* 0x000fc40000400000 */
[----:B------:R-:W-:Y:S01]  /*9f20*/  FADD R13, R32, R29 ;  /* 0x0000001d200d7221 */ /* 0x000fe20000000000 */
[----:B------:R-:W-:Y:S02]  /*9f30*/  IMAD.SHL.U32 R32, R35, 0x800000, RZ ;  /* 0x0080000023207824 */ /* 0x000fe400078e00ff */
[----:B------:R-:W-:Y:S01]  /*9f40*/  FMUL R35, R11, R40 ;  /* 0x000000280b237220 */ /* 0x000fe20000400000 */
[----:B------:R-:W-:Y:S01]  /*9f50*/  FADD R14, R13, R30 ;  /* 0x0000001e0d0e7221 */ /* 0x000fe20000000000 */
[----:B0-----:R-:W-:-:S03]  /*9f60*/  FMUL R32, R32, R41 ;  /* 0x0000002920207220 */ /* 0x001fc60000400000 */
        /* <DEDUP_REMOVED lines=14> */
.L_x_1255:
        /* <DEDUP_REMOVED lines=11> */
[----:B0-----:R-:W-:Y:S05]  /*a100*/  CALL.REL.NOINC `($__internal_15_$__cuda_sm3x_div_rn_noftz_f32_slowpath) ;  /* 0x0000003400387944 */ /* 0x001fea0003c00000 */
[----:B------:R-:W-:-:S07]  /*a110*/  IMAD.MOV.U32 R14, RZ, RZ, R4 ;  /* 0x000000ffff0e7224 */ /* 0x000fce00078e0004 */
.L_x_1184:
[----:B------:R-:W-:Y:S05]  /*a120*/  BSYNC.RECONVERGENT B3 ;  /* 0x0000000000037941 */ /* 0x000fea0003800200 */
.L_x_1183:
        /* <DEDUP_REMOVED lines=11> */
[----:B0-----:R-:W-:Y:S05]  /*a1e0*/  CALL.REL.NOINC `($__internal_15_$__cuda_sm3x_div_rn_noftz_f32_slowpath) ;  /* 0x0000003400007944 */ /* 0x001fea0003c00000 */
[----:B------:R-:W-:-:S07]  /*a1f0*/  IMAD.MOV.U32 R15, RZ, RZ, R4 ;  /* 0x000000ffff0f7224 */ /* 0x000fce00078e0004 */
.L_x_1186:
[----:B------:R-:W-:Y:S05]  /*a200*/  BSYNC.RECONVERGENT B3 ;  /* 0x0000000000037941 */ /* 0x000fea0003800200 */
.L_x_1185:
        /* <DEDUP_REMOVED lines=13> */
.L_x_1188:
[----:B------:R-:W-:Y:S05]  /*a2e0*/  BSYNC.RECONVERGENT B3 ;  /* 0x0000000000037941 */ /* 0x000fea0003800200 */
.L_x_1187:
        /* <DEDUP_REMOVED lines=13> */
.L_x_1190:
[----:B------:R-:W-:Y:S05]  /*a3c0*/  BSYNC.RECONVERGENT B3 ;  /* 0x0000000000037941 */ /* 0x000fea0003800200 */
.L_x_1189:
        /* <DEDUP_REMOVED lines=13> */
.L_x_1192:
[----:B------:R-:W-:Y:S05]  /*a4a0*/  BSYNC.RECONVERGENT B3 ;  /* 0x0000000000037941 */ /* 0x000fea0003800200 */
.L_x_1191:
        /* <DEDUP_REMOVED lines=13> */
.L_x_1194:
[----:B------:R-:W-:Y:S05]  /*a580*/  BSYNC.RECONVERGENT B3 ;  /* 0x0000000000037941 */ /* 0x000fea0003800200 */
.L_x_1193:
        /* <DEDUP_REMOVED lines=13> */
.L_x_1196:
[----:B------:R-:W-:Y:S05]  /*a660*/  BSYNC.RECONVERGENT B3 ;  /* 0x0000000000037941 */ /* 0x000fea0003800200 */
.L_x_1195:
        /* <DEDUP_REMOVED lines=13> */
.L_x_1198:
[----:B------:R-:W-:Y:S05]  /*a740*/  BSYNC.RECONVERGENT B3 ;  /* 0x0000000000037941 */ /* 0x000fea0003800200 */
.L_x_1197:
        /* <DEDUP_REMOVED lines=13> */
.L_x_1200:
[----:B------:R-:W-:Y:S05]  /*a820*/  BSYNC.RECONVERGENT B3 ;  /* 0x0000000000037941 */ /* 0x000fea0003800200 */
.L_x_1199:
        /* <DEDUP_REMOVED lines=13> */
.L_x_1202:
[----:B------:R-:W-:Y:S05]  /*a900*/  BSYNC.RECONVERGENT B3 ;  /* 0x0000000000037941 */ /* 0x000fea0003800200 */
.L_x_1201:
[----:B------:R-:W1:Y:S01]  /*a910*/  MUFU.RCP R4, R11 ;  /* 0x0000000b00047308 */ /* 0x000e620000001000 */
[----:B------:R-:W-:Y:S07]  /*a920*/  BSSY.RECONVERGENT B3, `(.L_x_1203) ;  /* 0x000000c000037945 */ /* 0x000fee0003800200 */
[----:B------:R-:W2:Y:S01]  /*a930*/  FCHK P0, R16, R11 ;  /* 0x0000000b10007302 */ /* 0x000ea20000000000 */
[----:B-1----:R-:W-:-:S04]  /*a940*/  FFMA R13, -R11, R4, 1 ;  /* 0x3f8000000b0d7423 */ /* 0x002fc80000000104 */
[----:B0-----:R-:W-:-:S04]  /*a950*/  FFMA R41, R4, R13, R4 ;  /* 0x0000000d04297223 */ /* 0x001fc80000000004 */
[----:B------:R-:W-:-:S04]  /*a960*/  FFMA R8, R16, R41, RZ ;  /* 0x0000002910087223 */ /* 0x000fc800000000ff */
[----:B------:R-:W-:-:S04]  /*a970*/  FFMA R13, -R11, R8, R16 ;  /* 0x000000080b0d7223 */ /* 0x000fc80000000110 */
[----:B------:R-:W-:Y:S01]  /*a980*/  FFMA R8, R41, R13, R8 ;  /* 0x0000000d29087223 */ /* 0x000fe20000000008 */
[----:B--2---:R-:W-:Y:S06]  /*a990*/  @!P0 BRA `(.L_x_1204) ;  /* 0x0000000000108947 */ /* 0x004fec0003800000 */
[----:B------:R-:W-:Y:S02]  /*a9a0*/  MOV R4, R16 ;  /* 0x0000001000047202 */ /* 0x000fe40000000f00 */
[----:B------:R-:W-:-:S07]  /*a9b0*/  MOV R12, 0xa9d0 ;  /* 0x0000a9d0000c7802 */ /* 0x000fce0000000f00 */
[----:B------:R-:W-:Y:S05]  /*a9c0*/  CALL.REL.NOINC `($__internal_15_$__cuda_sm3x_div_rn_noftz_f32_slowpath) ;  /* 0x0000002c00087944 */ /* 0x000fea0003c00000 */
[----:B------:R-:W-:-:S07]  /*a9d0*/  IMAD.MOV.U32 R8, RZ, RZ, R4 ;  /* 0x000000ffff087224 */ /* 0x000fce00078e0004 */
.L_x_1204:
[----:B------:R-:W-:Y:S05]  /*a9e0*/  BSYNC.RECONVERGENT B3 ;  /* 0x0000000000037941 */ /* 0x000fea0003800200 */
.L_x_1203:
        /* <DEDUP_REMOVED lines=11> */
[----:B------:R-:W-:Y:S05]  /*aaa0*/  CALL.REL.NOINC `($__internal_15_$__cuda_sm3x_div_rn_noftz_f32_slowpath) ;  /* 0x0000002800d07944 */ /* 0x000fea0003c00000 */
[----:B------:R-:W-:-:S07]  /*aab0*/  IMAD.MOV.U32 R16, RZ, RZ, R4 ;  /* 0x000000ffff107224 */ /* 0x000fce00078e0004 */
.L_x_1206:
[----:B------:R-:W-:Y:S05]  /*aac0*/  BSYNC.RECONVERGENT B3 ;  /* 0x0000000000037941 */ /* 0x000fea0003800200 */
.L_x_1205:
        /* <DEDUP_REMOVED lines=13> */
.L_x_1208:
[----:B------:R-:W-:Y:S05]  /*aba0*/  BSYNC.RECONVERGENT B3 ;  /* 0x0000000000037941 */ /* 0x000fea0003800200 */
.L_x_1207:
        /* <DEDUP_REMOVED lines=13> */
.L_x_1210:
[----:B------:R-:W-:Y:S05]  /*ac80*/  BSYNC.RECONVERGENT B3 ;  /* 0x0000000000037941 */ /* 0x000fea0003800200 */
.L_x_1209:
        /* <DEDUP_REMOVED lines=13> */
.L_x_1212:
[----:B------:R-:W-:Y:S05]  /*ad60*/  BSYNC.RECONVERGENT B3 ;  /* 0x0000000000037941 */ /* 0x000fea0003800200 */
.L_x_1211:
        /* <DEDUP_REMOVED lines=13> */
.L_x_1214:
[----:B------:R-:W-:Y:S05]  /*ae40*/  BSYNC.RECONVERGENT B3 ;  /* 0x0000000000037941 */ /* 0x000fea0003800200 */
.L_x_1213:
        /* <DEDUP_REMOVED lines=13> */
.L_x_1216:
[----:B------:R-:W-:Y:S05]  /*af20*/  BSYNC.RECONVERGENT B3 ;  /* 0x0000000000037941 */ /* 0x000fea0003800200 */
.L_x_1215:
        /* <DEDUP_REMOVED lines=13> */
.L_x_1218:
[----:B------:R-:W-:Y:S05]  /*b000*/  BSYNC.RECONVERGENT B3 ;  /* 0x0000000000037941 */ /* 0x000fea0003800200 */
.L_x_1217:
        /* <DEDUP_REMOVED lines=13> */
.L_x_1220:
[----:B------:R-:W-:Y:S05]  /*b0e0*/  BSYNC.RECONVERGENT B3 ;  /* 0x0000000000037941 */ /* 0x000fea0003800200 */
.L_x_1219:
        /* <DEDUP_REMOVED lines=13> */
.L_x_1222:
[----:B------:R-:W-:Y:S05]  /*b1c0*/  BSYNC.RECONVERGENT B3 ;  /* 0x0000000000037941 */ /* 0x000fea0003800200 */
.L_x_1221:
        /* <DEDUP_REMOVED lines=13> */
.L_x_1224:
[----:B------:R-:W-:Y:S05]  /*b2a0*/  BSYNC.RECONVERGENT B3 ;  /* 0x0000000000037941 */ /* 0x000fea0003800200 */
.L_x_1223:
        /* <DEDUP_REMOVED lines=13> */
.L_x_1226:
[----:B------:R-:W-:Y:S05]  /*b380*/  BSYNC.RECONVERGENT B3 ;  /* 0x0000000000037941 */ /* 0x000fea0003800200 */
.L_x_1225:
        /* <DEDUP_REMOVED lines=13> */
.L_x_1228:
[----:B------:R-:W-:Y:S05]  /*b460*/  BSYNC.RECONVERGENT B3 ;  /* 0x0000000000037941 */ /* 0x000fea0003800200 */
.L_x_1227:
        /* <DEDUP_REMOVED lines=13> */
.L_x_1230:
[----:B------:R-:W-:Y:S05]  /*b540*/  BSYNC.RECONVERGENT B3 ;  /* 0x0000000000037941 */ /* 0x000fea0003800200 */
.L_x_1229:
        /* <DEDUP_REMOVED lines=13> */
.L_x_1232:
[----:B------:R-:W-:Y:S05]  /*b620*/  BSYNC.RECONVERGENT B3 ;  /* 0x0000000000037941 */ /* 0x000fea0003800200 */
.L_x_1231:
        /* <DEDUP_REMOVED lines=13> */
.L_x_1234:
[----:B------:R-:W-:Y:S05]  /*b700*/  BSYNC.RECONVERGENT B3 ;  /* 0x0000000000037941 */ /* 0x000fea0003800200 */
.L_x_1233:
        /* <DEDUP_REMOVED lines=13> */
.L_x_1236:
[----:B------:R-:W-:Y:S05]  /*b7e0*/  BSYNC.RECONVERGENT B3 ;  /* 0x0000000000037941 */ /* 0x000fea0003800200 */
.L_x_1235:
        /* <DEDUP_REMOVED lines=13> */
.L_x_1238:
[----:B------:R-:W-:Y:S05]  /*b8c0*/  BSYNC.RECONVERGENT B3 ;  /* 0x0000000000037941 */ /* 0x000fea0003800200 */
.L_x_1237:
        /* <DEDUP_REMOVED lines=13> */
.L_x_1240:
[----:B------:R-:W-:Y:S05]  /*b9a0*/  BSYNC.RECONVERGENT B3 ;  /* 0x0000000000037941 */ /* 0x000fea0003800200 */
.L_x_1239:
        /* <DEDUP_REMOVED lines=13> */
.L_x_1242:
[----:B------:R-:W-:Y:S05]  /*ba80*/  BSYNC.RECONVERGENT B3 ;  /* 0x0000000000037941 */ /* 0x000fea0003800200 */
.L_x_1241:
        /* <DEDUP_REMOVED lines=70> */
.L_x_1181:
[----:B------:R-:W-:Y:S05]  /*bef0*/  EXIT ;  /* 0x000000000000794d */ /* 0x000fea0003800000 */
.L_x_1182:
[----:B------:R-:W-:Y:S01]  /*bf00*/  HFMA2 R11, -RZ, RZ, 0, 1.847743988037109375e-06 ;  /* 0x0000001fff0b7431 */ /* 0x000fe200000001ff */
[----:B------:R-:W-:Y:S01]  /*bf10*/  BSSY B1, `(.L_x_1244) ;  /* 0x0000006000017945 */ /* 0x000fe20003800000 */
[----:B------:R-:W-:Y:S02]  /*bf20*/  IMAD.MOV.U32 R12, RZ, RZ, 0x10 ;  /* 0x00000010ff0c7424 */ /* 0x000fe400078e00ff */
[----:B------:R-:W-:-:S07]  /*bf30*/  IMAD.MOV.U32 R15, RZ, RZ, -0x1 ;  /* 0xffffffffff0f7424 */ /* 0x000fce00078e00ff */
[----:B------:R-:W-:Y:S05]  /*bf40*/  WARPSYNC.COLLECTIVE R15, `(.L_x_1245) ;  /* 0x000000000f087348 */ /* 0x000fea0003c00000 */
[----:B------:R0:W1:Y:S02]  /*bf50*/  SHFL.BFLY P6, R14, R13, R12, R11 ;  /* 0x0c00000c0d0e7389 */ /* 0x00006400000c000b */
[----:B01----:R-:W-:Y:S05]  /*bf60*/  ENDCOLLECTIVE ;  /* 0x000000000000791b */ /* 0x003fea0003800000 */
.L_x_1245:
[----:B------:R-:W-:Y:S05]  /*bf70*/  BSYNC B1 ;  /* 0x0000000000017941 */ /* 0x000fea0003800000 */
.L_x_1244:
[----:B------:R-:W-:Y:S01]  /*bf80*/  FMNMX R13, R13, R14, !PT ;  /* 0x0000000e0d0d7209 */ /* 0x000fe20007800000 */
[----:B------:R-:W-:Y:S01]  /*bf90*/  IMAD.MOV.U32 R11, RZ, RZ, 0x1f ;  /* 0x0000001fff0b7424 */ /* 0x000fe200078e00ff */
[----:B------:R-:W-:Y:S02]  /*bfa0*/  MOV R12, 0x8 ;  /* 0x00000008000c7802 */ /* 0x000fe40000000f00 */
[----:B------:R-:W-:-:S07]  /*bfb0*/  MOV R15, 0xffffffff ;  /* 0xffffffff000f7802 */ /* 0x000fce0000000f00 */
[----:B------:R-:W-:Y:S05]  /*bfc0*/  WARPSYNC.COLLECTIVE R15, `(.L_x_1246) ;  /* 0x000000000f087348 */ /* 0x000fea0003c00000 */
[----:B------:R0:W1:Y:S02]  /*bfd0*/  SHFL.BFLY P6, R14, R13, R12, R11 ;  /* 0x0c00000c0d0e7389 */ /* 0x00006400000c000b */
[----:B01----:R-:W-:Y:S05]  /*bfe0*/  ENDCOLLECTIVE ;  /* 0x000000000000791b */ /* 0x003fea0003800000 */
.L_x_1246:
[----:B------:R-:W-:Y:S01]  /*bff0*/  HFMA2 R12, -RZ, RZ, 0, 2.384185791015625e-07 ;  /* 0x00000004ff0c7431 */ /* 0x000fe200000001ff */
[----:B------:R-:W-:-:S05]  /*c000*/  FMNMX R0, R13, R14, !PT ;  /* 0x0000000e0d007209 */ /* 0x000fca0007800000 */
[----:B------:R-:W-:-:S07]  /*c010*/  IMAD.MOV.U32 R13, RZ, RZ, R0 ;  /* 0x000000ffff0d7224 */ /* 0x000fce00078e0000 */
[----:B------:R-:W-:Y:S05]  /*c020*/  WARPSYNC.COLLECTIVE R15, `(.L_x_1247) ;  /* 0x000000000f087348 */ /* 0x000fea0003c00000 */
[----:B------:R0:W1:Y:S02]  /*c030*/  SHFL.BFLY P6, R14, R13, R12, R11 ;  /* 0x0c00000c0d0e7389 */ /* 0x00006400000c000b */
[----:B01----:R-:W-:Y:S05]  /*c040*/  ENDCOLLECTIVE ;  /* 0x000000000000791b */ /* 0x003fea0003800000 */
.L_x_1247:
[----:B------:R-:W-:Y:S02]  /*c050*/  MOV R12, 0x2 ;  /* 0x00000002000c7802 */ /* 0x000fe40000000f00 */
[----:B------:R-:W-:-:S05]  /*c060*/  FMNMX R2, R0, R14, !PT ;  /* 0x0000000e00027209 */ /* 0x000fca0007800000 */
[----:B------:R-:W-:-:S07]  /*c070*/  IMAD.MOV.U32 R13, RZ, RZ, R2 ;  /* 0x000000ffff0d7224 */ /* 0x000fce00078e0002 */
[----:B------:R-:W-:Y:S05]  /*c080*/  WARPSYNC.COLLECTIVE R15, `(.L_x_1248) ;  /* 0x000000000f087348 */ /* 0x000fea0003c00000 */
[----:B------:R0:W1:Y:S02]  /*c090*/  SHFL.BFLY P6, R14, R13, R12, R11 ;  /* 0x0c00000c0d0e7389 */ /* 0x00006400000c000b */
[----:B01----:R-:W-:Y:S05]  /*c0a0*/  ENDCOLLECTIVE ;  /* 0x000000000000791b */ /* 0x003fea0003800000 */
.L_x_1248:
[----:B------:R-:W-:Y:S01]  /*c0b0*/  HFMA2 R12, -RZ, RZ, 0, 5.9604644775390625e-08 ;  /* 0x00000001ff0c7431 */ /* 0x000fe200000001ff */
[----:B------:R-:W-:-:S05]  /*c0c0*/  FMNMX R3, R2, R14, !PT ;  /* 0x0000000e02037209 */ /* 0x000fca0007800000 */
[----:B------:R-:W-:-:S07]  /*c0d0*/  IMAD.MOV.U32 R13, RZ, RZ, R3 ;  /* 0x000000ffff0d7224 */ /* 0x000fce00078e0003 */
[----:B------:R-:W-:Y:S05]  /*c0e0*/  WARPSYNC.COLLECTIVE R15, `(.L_x_1249) ;  /* 0x000000000f087348 */ /* 0x000fea0003c00000 */
[----:B------:R0:W1:Y:S02]  /*c0f0*/  SHFL.BFLY P6, R14, R13, R12, R11 ;  /* 0x0c00000c0d0e7389 */ /* 0x00006400000c000b */
[----:B01----:R-:W-:Y:S05]  /*c100*/  ENDCOLLECTIVE ;  /* 0x000000000000791b */ /* 0x003fea0003800000 */
.L_x_1249:
[----:B------:R-:W-:Y:S01]  /*c110*/  IMAD.MOV.U32 R11, RZ, RZ, 0x3bbb989d ;  /* 0x3bbb989dff0b7424 */ /* 0x000fe200078e00ff */
[----:B------:R-:W-:Y:S02]  /*c120*/  MOV R12, 0x437c0000 ;  /* 0x437c0000000c7802 */ /* 0x000fe40000000f00 */
[----:B------:R-:W-:-:S05]  /*c130*/  FMNMX R9, R3, R14, !PT ;  /* 0x0000000e03097209 */ /* 0x000fca0007800000 */
[--C-:B------:R-:W-:Y:S01]  /*c140*/  FADD R4, R62, -R9.reuse ;  /* 0x800000093e047221 */ /* 0x100fe20000000000 */
[--C-:B------:R-:W-:Y:S01]  /*c150*/  FADD R3, R48, -R9.reuse ;  /* 0x8000000930037221 */ /* 0x100fe20000000000 */
[--C-:B------:R-:W-:Y:S01]  /*c160*/  FADD R5, R46, -R9.reuse ;  /* 0x800000092e057221 */ /* 0x100fe20000000000 */
[--C-:B------:R-:W-:Y:S01]  /*c170*/  FADD R0, R60, -R9.reuse ;  /* 0x800000093c007221 */ /* 0x100fe20000000000 */
[-C--:B------:R-:W-:Y:S01]  /*c180*/  FFMA.SAT R13, R4, R11.reuse, 0.5 ;  /* 0x3f000000040d7423 */ /* 0x080fe2000000200b */
[--C-:B------:R-:W-:Y:S01]  /*c190*/  FADD R2, R50, -R9.reuse ;  /* 0x8000000932027221 */ /* 0x100fe20000000000 */
[--C-:B------:R-:W-:Y:S01]  /*c1a0*/  FADD R6, R28, -R9.reuse ;  /* 0x800000091c067221 */ /* 0x100fe20000000000 */
[--C-:B------:R-:W-:Y:S01]  /*c1b0*/  FADD R7, R22, -R9.reuse ;  /* 0x8000000916077221 */ /* 0x100fe20000000000 */
        /* <DEDUP_REMOVED lines=25> */
[-C--:B------:R-:W-:Y:S01]  /*c350*/  FFMA.SAT R15, R0, R11.reuse, 0.5 ;  /* 0x3f000000000f7423 */ /* 0x080fe2000000200b */
[-C--:B------:R-:W-:Y:S01]  /*c360*/  FFMA.SAT R17, R2, R11.reuse, 0.5 ;  /* 0x3f00000002117423 */ /* 0x080fe2000000200b */
[----:B------:R-:W-:Y:S01]  /*c370*/  FFMA.SAT R19, R32, R11, 0.5 ;  /* 0x3f00000020137423 */ /* 0x000fe2000000200b */
[C---:B------:R-:W-:Y:S01]  /*c380*/  FFMA R9, R4.reuse, 1.4426950216293334961, -R9 ;  /* 0x3fb8aa3b04097823 */ /* 0x040fe20000000809 */
[-C--:B------:R-:W-:Y:S01]  /*c390*/  FFMA.RM R15, R15, R12.reuse, 12582913 ;  /* 0x4b4000010f0f7423 */ /* 0x080fe2000000400c */
[-C--:B------:R-:W-:Y:S01]  /*c3a0*/  FFMA.RM R17, R17, R12.reuse, 12582913 ;  /* 0x4b40000111117423 */ /* 0x080fe2000000400c */
[----:B------:R-:W-:Y:S01]  /*c3b0*/  FFMA.RM R19, R19, R12, 12582913 ;  /* 0x4b40000113137423 */ /* 0x000fe2000000400c */
[----:B------:R-:W-:Y:S01]  /*c3c0*/  FFMA R9, R4, 1.925963033500011079e-08, R9 ;  /* 0x32a5706004097823 */ /* 0x000fe20000000009 */
[----:B------:R-:W-:-:S02]  /*c3d0*/  IMAD.SHL.U32 R4, R13, 0x800000, RZ ;  /* 0x008000000d047824 */ /* 0x000fc400078e00ff */
[----:B------:R-:W-:Y:S01]  /*c3e0*/  FADD R13, R15, -12583039 ;  /* 0xcb40007f0f0d7421 */ /* 0x000fe20000000000 */
[-C--:B------:R-:W-:Y:S01]  /*c3f0*/  FFMA.SAT R21, R38, R11.reuse, 0.5 ;  /* 0x3f00000026157423 */ /* 0x080fe2000000200b */
[-C--:B------:R-:W-:Y:S01]  /*c400*/  FFMA.SAT R23, R68, R11.reuse, 0.5 ;  /* 0x3f00000044177423 */ /* 0x080fe2000000200b */
[-C--:B------:R-:W-:Y:S01]  /*c410*/  FFMA.SAT R25, R54, R11.reuse, 0.5 ;  /* 0x3f00000036197423 */ /* 0x080fe2000000200b */
[----:B------:R-:W0:Y:S01]  /*c420*/  MUFU.EX2 R9, R9 ;  /* 0x0000000900097308 */ /* 0x000e220000000800 */
[C---:B------:R-:W-:Y:S01]  /*c430*/  FFMA R13, R0.reuse, 1.4426950216293334961, -R13 ;  /* 0x3fb8aa3b000d7823 */ /* 0x040fe2000000080d */
[-C--:B------:R-:W-:Y:S01]  /*c440*/  FFMA.RM R21, R21, R12.reuse, 12582913 ;  /* 0x4b40000115157423 */ /* 0x080fe2000000400c */
[-C--:B------:R-:W-:Y:S01]  /*c450*/  FFMA.RM R23, R23, R12.reuse, 12582913 ;  /* 0x4b40000117177423 */ /* 0x080fe2000000400c */
[-C--:B------:R-:W-:Y:S01]  /*c460*/  FFMA.RM R25, R25, R12.reuse, 12582913 ;  /* 0x4b40000119197423 */ /* 0x080fe2000000400c */
[----:B------:R-:W-:Y:S01]  /*c470*/  FFMA R13, R0, 1.925963033500011079e-08, R13 ;  /* 0x32a57060000d7823 */ /* 0x000fe2000000000d */
[----:B------:R-:W-:Y:S01]  /*c480*/  SHF.L.U32 R0, R15, 0x17, RZ ;  /* 0x000000170f007819 */ /* 0x000fe200000006ff */
[-C--:B------:R-:W-:Y:S01]  /*c490*/  FFMA.SAT R15, R3, R11.reuse, 0.5 ;  /* 0x3f000000030f7423 */ /* 0x080fe2000000200b */
[-C--:B------:R-:W-:Y:S01]  /*c4a0*/  FFMA.SAT R27, R52, R11.reuse, 0.5 ;  /* 0x3f000000341b7423 */ /* 0x080fe2000000200b */
[-C--:B------:R-:W-:Y:S01]  /*c4b0*/  FFMA.SAT R29, R56, R11.reuse, 0.5 ;  /* 0x3f000000381d7423 */ /* 0x080fe2000000200b */
[-C--:B------:R-:W-:Y:S01]  /*c4c0*/  FFMA.SAT R35, R72, R11.reuse, 0.5 ;  /* 0x3f00000048237423 */ /* 0x080fe2000000200b */
[----:B------:R-:W1:Y:S01]  /*c4d0*/  MUFU.EX2 R13, R13 ;  /* 0x0000000d000d7308 */ /* 0x000e620000000800 */
[-C--:B------:R-:W-:Y:S01]  /*c4e0*/  FFMA.RM R15, R15, R12.reuse, 12582913 ;  /* 0x4b4000010f0f7423 */ /* 0x080fe2000000400c */
[-C--:B------:R-:W-:Y:S01]  /*c4f0*/  FFMA.RM R27, R27, R12.reuse, 12582913 ;  /* 0x4b4000011b1b7423 */ /* 0x080fe2000000400c */
[-C--:B------:R-:W-:Y:S01]  /*c500*/  FFMA.RM R29, R29, R12.reuse, 12582913 ;  /* 0x4b4000011d1d7423 */ /* 0x080fe2000000400c */
[----:B------:R-:W-:Y:S01]  /*c510*/  FFMA.SAT R33, R14, R11, 0.5 ;  /* 0x3f0000000e217423 */ /* 0x000fe2000000200b */
[----:B------:R-:W-:Y:S01]  /*c520*/  FADD R10, R15, -12583039 ;  /* 0xcb40007f0f0a7421 */ /* 0x000fe20000000000 */
[----:B0-----:R-:W-:Y:S01]  /*c530*/  FMUL R4, R4, R9 ;  /* 0x0000000904047220 */ /* 0x001fe20000400000 */
[----:B------:R-:W-:Y:S01]  /*c540*/  FADD R9, R17, -12583039 ;  /* 0xcb40007f11097421 */ /* 0x000fe20000000000 */
[----:B------:R-:W-:Y:S01]  /*c550*/  SHF.L.U32 R28, R29, 0x17, RZ ;  /* 0x000000171d1c7819 */ /* 0x000fe200000006ff */
[----:B------:R-:W-:Y:S01]  /*c560*/  FFMA R10, R3, 1.4426950216293334961, -R10 ;  /* 0x3fb8aa3b030a7823 */ /* 0x000fe2000000080a */
[-C--:B------:R-:W-:Y:S01]  /*c570*/  FFMA.RM R35, R35, R12.reuse, 12582913 ;  /* 0x4b40000123237423 */ /* 0x080fe2000000400c */
[C---:B------:R-:W-:Y:S01]  /*c580*/  FFMA R9, R2.reuse, 1.4426950216293334961, -R9 ;  /* 0x3fb8aa3b02097823 */ /* 0x040fe20000000809 */
[----:B------:R-:W-:Y:S01]  /*c590*/  FFMA.RM R33, R33, R12, 12582913 ;  /* 0x4b40000121217423 */ /* 0x000fe2000000400c */
[----:B------:R-:W-:Y:S01]  /*c5a0*/  FFMA R10, R3, 1.925963033500011079e-08, R10 ;  /* 0x32a57060030a7823 */ /* 0x000fe2000000000a */
[----:B------:R-:W-:Y:S01]  /*c5b0*/  SHF.L.U32 R3, R15, 0x17, RZ ;  /* 0x000000170f037819 */ /* 0x000fe200000006ff */
[----:B------:R-:W-:Y:S01]  /*c5c0*/  FFMA R9, R2, 1.925963033500011079e-08, R9 ;  /* 0x32a5706002097823 */ /* 0x000fe20000000009 */
[----:B------:R-:W-:-:S02]  /*c5d0*/  IMAD.SHL.U32 R2, R17, 0x800000, RZ ;  /* 0x0080000011027824 */ /* 0x000fc400078e00ff */
[----:B-1----:R-:W-:Y:S01]  /*c5e0*/  FMUL R0, R0, R13 ;  /* 0x0000000d00007220 */ /* 0x002fe20000400000 */
[-C--:B------:R-:W-:Y:S01]  /*c5f0*/  FFMA.SAT R13, R5, R11.reuse, 0.5 ;  /* 0x3f000000050d7423 */ /* 0x080fe2000000200b */
[----:B------:R-:W0:Y:S01]  /*c600*/  MUFU.EX2 R10, R10 ;  /* 0x0000000a000a7308 */ /* 0x000e220000000800 */
[-C--:B------:R-:W-:Y:S01]  /*c610*/  FFMA.SAT R15, R7, R11.reuse, 0.5 ;  /* 0x3f000000070f7423 */ /* 0x080fe2000000200b */
[----:B------:R-:W-:Y:S01]  /*c620*/  FFMA.SAT R17, R24, R11, 0.5 ;  /* 0x3f00000018117423 */ /* 0x000fe2000000200b */
[-C--:B------:R-:W-:Y:S02]  /*c630*/  FFMA.RM R13, R13, R12.reuse, 12582913 ;  /* 0x4b4000010d0d7423 */ /* 0x080fe4000000400c */
[-C--:B------:R-:W-:Y:S01]  /*c640*/  FFMA.RM R15, R15, R12.reuse, 12582913 ;  /* 0x4b4000010f0f7423 */ /* 0x080fe2000000400c */
[----:B------:R-:W-:Y:S01]  /*c650*/  FFMA.RM R17, R17, R12, 12582913 ;  /* 0x4b40000111117423 */ /* 0x000fe2000000400c */
[----:B------:R-:W-:Y:S01]  /*c660*/  FADD R18, R13, -12583039 ;  /* 0xcb40007f0d127421 */ /* 0x000fe20000000000 */
[----:B------:R-:W1:Y:S03]  /*c670*/  MUFU.EX2 R9, R9 ;  /* 0x0000000900097308 */ /* 0x000e660000000800 */
[----:B------:R-:W-:-:S04]  /*c680*/  FFMA R18, R5, 1.4426950216293334961, -R18 ;  /* 0x3fb8aa3b05127823 */ /* 0x000fc80000000812 */
[----:B------:R-:W-:Y:S01]  /*c690*/  FFMA R18, R5, 1.925963033500011079e-08, R18 ;  /* 0x32a5706005127823 */ /* 0x000fe20000000012 */
[----:B------:R-:W-:Y:S02]  /*c6a0*/  IMAD.SHL.U32 R5, R13, 0x800000, RZ ;  /* 0x008000000d057824 */ /* 0x000fe400078e00ff */
[----:B0-----:R-:W-:Y:S01]  /*c6b0*/  FMUL R3, R3, R10 ;  /* 0x0000000a03037220 */ /* 0x001fe20000400000 */
[----:B------:R-:W-:Y:S02]  /*c6c0*/  FADD R10, R15, -12583039 ;  /* 0xcb40007f0f0a7421 */ /* 0x000fe40000000000 */
[----:B------:R-:W0:Y:S02]  /*c6d0*/  MUFU.EX2 R18, R18 ;  /* 0x0000001200127308 */ /* 0x000e240000000800 */
[----:B------:R-:W-:Y:S01]  /*c6e0*/  FFMA R10, R7, 1.4426950216293334961, -R10 ;  /* 0x3fb8aa3b070a7823 */ /* 0x000fe2000000080a */
[----:B-1----:R-:W-:Y:S01]  /*c6f0*/  FMUL R2, R2, R9 ;  /* 0x0000000902027220 */ /* 0x002fe20000400000 */
[----:B------:R-:W-:-:S02]  /*c700*/  FFMA.SAT R9, R6, R11, 0.5 ;  /* 0x3f00000006097423 */ /* 0x000fc4000000200b */
[----:B------:R-:W-:Y:S01]  /*c710*/  FFMA R10, R7, 1.925963033500011079e-08, R10 ;  /* 0x32a57060070a7823 */ /* 0x000fe2000000000a */
[----:B------:R-:W-:Y:S02]  /*c720*/  IMAD.SHL.U32 R7, R15, 0x800000, RZ ;  /* 0x008000000f077824 */ /* 0x000fe400078e00ff */
[----:B------:R-:W-:Y:S01]  /*c730*/  FFMA.SAT R15, R16, R11, 0.5 ;  /* 0x3f000000100f7423 */ /* 0x000fe2000000200b */
[----:B------:R-:W-:-:S03]  /*c740*/  FFMA.RM R9, R9, R12, 12582913 ;  /* 0x4b40000109097423 */ /* 0x000fc6000000400c */
[----:B------:R-:W-:Y:S01]  /*c750*/  FFMA.RM R15, R15, R12, 12582913 ;  /* 0x4b4000010f0f7423 */ /* 0x000fe2000000400c */
[----:B------:R-:W-:Y:S01]  /*c760*/  FADD R13, R9, -12583039 ;  /* 0xcb40007f090d7421 */ /* 0x000fe20000000000 */
[----:B------:R-:W1:Y:S03]  /*c770*/  MUFU.EX2 R10, R10 ;  /* 0x0000000a000a7308 */ /* 0x000e660000000800 */
[----:B------:R-:W-:Y:S01]  /*c780*/  FFMA R13, R6, 1.4426950216293334961, -R13 ;  /* 0x3fb8aa3b060d7823 */ /* 0x000fe2000000080d */
[----:B0-----:R-:W-:-:S03]  /*c790*/  FMUL R5, R5, R18 ;  /* 0x0000001205057220 */ /* 0x001fc60000400000 */
[----:B------:R-:W-:Y:S01]  /*c7a0*/  FFMA R13, R6, 1.925963033500011079e-08, R13 ;  /* 0x32a57060060d7823 */ /* 0x000fe2000000000d */
[----:B------:R-:W-:Y:S01]  /*c7b0*/  SHF.L.U32 R6, R9, 0x17, RZ ;  /* 0x0000001709067819 */ /* 0x000fe200000006ff */
[----:B------:R-:W-:-:S04]  /*c7c0*/  FFMA.SAT R9, R8, R11, 0.5 ;  /* 0x3f00000008097423 */ /* 0x000fc8000000200b */
[----:B------:R-:W0:Y:S01]  /*c7d0*/  MUFU.EX2 R13, R13 ;  /* 0x0000000d000d7308 */ /* 0x000e220000000800 */
[----:B------:R-:W-:Y:S01]  /*c7e0*/  FFMA.RM R9, R9, R12, 12582913 ;  /* 0x4b40000109097423 */ /* 0x000fe2000000400c */
[----:B-1----:R-:W-:Y:S01]  /*c7f0*/  FMUL R7, R7, R10 ;  /* 0x0000000a07077220 */ /* 0x002fe20000400000 */
[----:B------:R-:W-:Y:S01]  /*c800*/  SHF.L.U32 R10, R17, 0x17, RZ ;  /* 0x00000017110a7819 */ /* 0x000fe200000006ff */
[----:B0-----:R-:W-:Y:S01]  /*c810*/  FMUL R6, R6, R13 ;  /* 0x0000000d06067220 */ /* 0x001fe20000400000 */
        /* <DEDUP_REMOVED lines=9> */
[----:B------:R-:W-:-:S03]  /*c8b0*/  FFMA.SAT R15, R64, R11, 0.5 ;  /* 0x3f000000400f7423 */ /* 0x000fc6000000200b */
[----:B------:R-:W1:Y:S01]  /*c8c0*/  MUFU.EX2 R16, R16 ;  /* 0x0000001000107308 */ /* 0x000e620000000800 */
[----:B------:R-:W-:Y:S01]  /*c8d0*/  FFMA.RM R15, R15, R12, 12582913 ;  /* 0x4b4000010f0f7423 */ /* 0x000fe2000000400c */
[----:B0-----:R-:W-:Y:S01]  /*c8e0*/  FMUL R8, R8, R13 ;  /* 0x0000000d08087220 */ /* 0x001fe20000400000 */
[----:B------:R-:W-:Y:S02]  /*c8f0*/  FADD R13, R17, -12583039 ;  /* 0xcb40007f110d7421 */ /* 0x000fe40000000000 */
[C---:B------:R-:W-:Y:S01]  /*c900*/  FADD R17, R15.reuse, -12583039 ;  /* 0xcb40007f0f117421 */ /* 0x040fe20000000000 */
[----:B------:R-:W-:Y:S02]  /*c910*/  IMAD.SHL.U32 R15, R15, 0x800000, RZ ;  /* 0x008000000f0f7824 */ /* 0x000fe400078e00ff */
[----:B------:R-:W-:Y:S01]  /*c920*/  FFMA R13, R24, 1.4426950216293334961, -R13 ;  /* 0x3fb8aa3b180d7823 */ /* 0x000fe2000000080d */
[----:B------:R-:W-:-:S03]  /*c930*/  FFMA R17, R64, 1.4426950216293334961, -R17 ;  /* 0x3fb8aa3b40117823 */ /* 0x000fc60000000811 */
[----:B------:R-:W-:Y:S01]  /*c940*/  FFMA R13, R24, 1.925963033500011079e-08, R13 ;  /* 0x32a57060180d7823 */ /* 0x000fe2000000000d */
[----:B------:R-:W-:Y:S01]  /*c950*/  FFMA R17, R64, 1.925963033500011079e-08, R17 ;  /* 0x32a5706040117823 */ /* 0x000fe20000000011 */
[----:B-1----:R-:W-:-:S03]  /*c960*/  FMUL R9, R9, R16 ;  /* 0x0000001009097220 */ /* 0x002fc60000400000 */
[----:B------:R-:W0:Y:S08]  /*c970*/  MUFU.EX2 R16, R17 ;  /* 0x0000001100107308 */ /* 0x000e300000000800 */
[----:B------:R-:W1:Y:S01]  /*c980*/  MUFU.EX2 R13, R13 ;  /* 0x0000000d000d7308 */ /* 0x000e620000000800 */
[----:B0-----:R-:W-:Y:S01]  /*c990*/  FMUL R16, R15, R16 ;  /* 0x000000100f107220 */ /* 0x001fe20000400000 */
[----:B------:R-:W-:-:S04]  /*c9a0*/  FFMA.SAT R15, R66, R11, 0.5 ;  /* 0x3f000000420f7423 */ /* 0x000fc8000000200b */
[----:B------:R-:W-:Y:S01]  /*c9b0*/  FFMA.RM R15, R15, R12, 12582913 ;  /* 0x4b4000010f0f7423 */ /* 0x000fe2000000400c */
[----:B-1----:R-:W-:Y:S01]  /*c9c0*/  FMUL R10, R10, R13 ;  /* 0x0000000d0a0a7220 */ /* 0x002fe20000400000 */
[C---:B------:R-:W-:Y:S01]  /*c9d0*/  FADD R13, R19.reuse, -12583039 ;  /* 0xcb40007f130d7421 */ /* 0x040fe20000000000 */
[----:B------:R-:W-:-:S03]  /*c9e0*/  SHF.L.U32 R19, R19, 0x17, RZ ;  /* 0x0000001713137819 */ /* 0x000fc600000006ff */
[----:B------:R-:W-:-:S04]  /*c9f0*/  FFMA R13, R32, 1.4426950216293334961, -R13 ;  /* 0x3fb8aa3b200d7823 */ /* 0x000fc8000000080d */
[----:B------:R-:W-:Y:S01]  /*ca00*/  FFMA R13, R32, 1.925963033500011079e-08, R13 ;  /* 0x32a57060200d7823 */ /* 0x000fe2000000000d */
[----:B------:R-:W-:-:S03]  /*ca10*/  IMAD.SHL.U32 R32, R35, 0x800000, RZ ;  /* 0x0080000023207824 */ /* 0x000fc600078e00ff */
[----:B------:R0:W1:Y:S02]  /*ca20*/  MUFU.EX2 R18, R13 ;  /* 0x0000000d00127308 */ /* 0x0000640000000800 */
[C---:B0-----:R-:W-:Y:S01]  /*ca30*/  FADD R13, R21.reuse, -12583039 ;  /* 0xcb40007f150d7421 */ /* 0x041fe20000000000 */
[----:B------:R-:W-:-:S03]  /*ca40*/  SHF.L.U32 R21, R21, 0x17, RZ ;  /* 0x0000001715157819 */ /* 0x000fc600000006ff */
[C---:B------:R-:W-:Y:S01]  /*ca50*/  FFMA R13, R38.reuse, 1.4426950216293334961, -R13 ;  /* 0x3fb8aa3b260d7823 */ /* 0x040fe2000000080d */
[----:B-1----:R-:W-:Y:S01]  /*ca60*/  FMUL R17, R19, R18 ;  /* 0x0000001213117220 */ /* 0x002fe20000400000 */
[C---:B------:R-:W-:Y:S02]  /*ca70*/  FADD R19, R15.reuse, -12583039 ;  /* 0xcb40007f0f137421 */ /* 0x040fe40000000000 */
[----:B------:R-:W-:Y:S01]  /*ca80*/  FFMA R13, R38, 1.925963033500011079e-08, R13 ;  /* 0x32a57060260d7823 */ /* 0x000fe2000000000d */
[----:B------:R-:W-:Y:S02]  /*ca90*/  IMAD.SHL.U32 R15, R15, 0x800000, RZ ;  /* 0x008000000f0f7824 */ /* 0x000fe400078e00ff */
[C---:B------:R-:W-:Y:S01]  /*caa0*/  FFMA R19, R66.reuse, 1.4426950216293334961, -R19 ;  /* 0x3fb8aa3b42137823 */ /* 0x040fe20000000813 */
[----:B------:R0:W1:Y:S03]  /*cab0*/  MUFU.EX2 R20, R13 ;  /* 0x0000000d00147308 */ /* 0x0000660000000800 */
[----:B------:R-:W-:-:S05]  /*cac0*/  FFMA R19, R66, 1.925963033500011079e-08, R19 ;  /* 0x32a5706042137823 */ /* 0x000fca0000000013 */
[----:B------:R1:W2:Y:S01]  /*cad0*/  MUFU.EX2 R18, R19 ;  /* 0x0000001300127308 */ /* 0x0002a20000000800 */
[C---:B0-----:R-:W-:Y:S01]  /*cae0*/  FADD R13, R23.reuse, -12583039 ;  /* 0xcb40007f170d7421 */ /* 0x041fe20000000000 */
[----:B------:R-:W-:-:S03]  /*caf0*/  SHF.L.U32 R23, R23, 0x17, RZ ;  /* 0x0000001717177819 */ /* 0x000fc600000006ff */
[----:B------:R-:W-:Y:S01]  /*cb00*/  FFMA R13, R68, 1.4426950216293334961, -R13 ;  /* 0x3fb8aa3b440d7823 */ /* 0x000fe2000000080d */
[----:B-1----:R-:W-:-:S03]  /*cb10*/  FMUL R19, R21, R20 ;  /* 0x0000001415137220 */ /* 0x002fc60000400000 */
[----:B------:R-:W-:-:S04]  /*cb20*/  FFMA R13, R68, 1.925963033500011079e-08, R13 ;  /* 0x32a57060440d7823 */ /* 0x000fc8000000000d */
[----:B------:R0:W1:Y:S01]  /*cb30*/  MUFU.EX2 R22, R13 ;  /* 0x0000000d00167308 */ /* 0x0000620000000800 */
[----:B--2---:R-:W-:Y:S01]  /*cb40*/  FMUL R18, R15, R18 ;  /* 0x000000120f127220 */ /* 0x004fe20000400000 */
[----:B------:R-:W-:-:S04]  /*cb50*/  FFMA.SAT R15, R40, R11, 0.5 ;  /* 0x3f000000280f7423 */ /* 0x000fc8000000200b */
[----:B------:R-:W-:Y:S01]  /*cb60*/  FFMA.RM R15, R15, R12, 12582913 ;  /* 0x4b4000010f0f7423 */ /* 0x000fe2000000400c */
[C---:B0-----:R-:W-:Y:S01]  /*cb70*/  FADD R13, R25.reuse, -12583039 ;  /* 0xcb40007f190d7421 */ /* 0x041fe20000000000 */
[----:B------:R-:W-:Y:S02]  /*cb80*/  SHF.L.U32 R25, R25, 0x17, RZ ;  /* 0x0000001719197819 */ /* 0x000fe400000006ff */
[C---:B------:R-:W-:Y:S01]  /*cb90*/  FADD R21, R15.reuse, -12583039 ;  /* 0xcb40007f0f157421 */ /* 0x040fe20000000000 */
[----:B------:R-:W-:Y:S02]  /*cba0*/  IMAD.SHL.U32 R15, R15, 0x800000, RZ ;  /* 0x008000000f0f7824 */ /* 0x000fe400078e00ff */
[----:B------:R-:W-:Y:S01]  /*cbb0*/  FFMA R13, R54, 1.4426950216293334961, -R13 ;  /* 0x3fb8aa3b360d7823 */ /* 0x000fe2000000080d */
[----:B------:R-:W-:-:S03]  /*cbc0*/  FFMA R21, R40, 1.4426950216293334961, -R21 ;  /* 0x3fb8aa3b28157823 */ /* 0x000fc60000000815 */
[----:B------:R-:W-:Y:S01]  /*cbd0*/  FFMA R13, R54, 1.925963033500011079e-08, R13 ;  /* 0x32a57060360d7823 */ /* 0x000fe2000000000d */
[----:B------:R-:W-:-:S03]  /*cbe0*/  FFMA R21, R40, 1.925963033500011079e-08, R21 ;  /* 0x32a5706028157823 */ /* 0x000fc60000000015 */
[----:B------:R0:W-:Y:S08]  /*cbf0*/  MUFU.EX2 R24, R13 ;  /* 0x0000000d00187308 */ /* 0x0001f00000000800 */
[----:B------:R1:W2:Y:S01]  /*cc00*/  MUFU.EX2 R20, R21 ;  /* 0x0000001500147308 */ /* 0x0002a20000000800 */
[C---:B0-----:R-:W-:Y:S01]  /*cc10*/  FADD R13, R27.reuse, -12583039 ;  /* 0xcb40007f1b0d7421 */ /* 0x041fe20000000000 */
[----:B------:R-:W-:-:S03]  /*cc20*/  SHF.L.U32 R27, R27, 0x17, RZ ;  /* 0x000000171b1b7819 */ /* 0x000fc600000006ff */
[----:B------:R-:W-:Y:S01]  /*cc30*/  FFMA R13, R52, 1.4426950216293334961, -R13 ;  /* 0x3fb8aa3b340d7823 */ /* 0x000fe2000000080d */
[----:B-1----:R-:W-:-:S03]  /*cc40*/  FMUL R21, R23, R22 ;  /* 0x0000001617157220 */ /* 0x002fc60000400000 */
[----:B------:R-:W-:Y:S01]  /*cc50*/  FFMA R13, R52, 1.925963033500011079e-08, R13 ;  /* 0x32a57060340d7823 */ /* 0x000fe2000000000d */
[----:B--2---:R-:W-:Y:S01]  /*cc60*/  FMUL R20, R15, R20 ;  /* 0x000000140f147220 */ /* 0x004fe20000400000 */
[----:B------:R-:W-:-:S04]  /*cc70*/  FFMA.SAT R15, R26, R11, 0.5 ;  /* 0x3f0000001a0f7423 */ /* 0x000fc8000000200b */
[----:B------:R-:W-:-:S04]  /*cc80*/  FFMA.RM R15, R15, R12, 12582913 ;  /* 0x4b4000010f0f7423 */ /* 0x000fc8000000400c */
[C---:B------:R-:W-:Y:S01]  /*cc90*/  FADD R23, R15.reuse, -12583039 ;  /* 0xcb40007f0f177421 */ /* 0x040fe20000000000 */
[----:B------:R-:W-:-:S03]  /*cca0*/  IMAD.SHL.U32 R15, R15, 0x800000, RZ ;  /* 0x008000000f0f7824 */ /* 0x000fc600078e00ff */
[----:B------:R-:W-:-:S04]  /*ccb0*/  FFMA R23, R26, 1.4426950216293334961, -R23 ;  /* 0x3fb8aa3b1a177823 */ /* 0x000fc80000000817 */
[----:B------:R-:W-:Y:S02]  /*ccc0*/  FFMA R23, R26, 1.925963033500011079e-08, R23 ;  /* 0x32a570601a177823 */ /* 0x000fe40000000017 */
[----:B------:R0:W-:Y:S08]  /*ccd0*/  MUFU.EX2 R26, R13 ;  /* 0x0000000d001a7308 */ /* 0x0001f00000000800 */
[----:B------:R1:W2:Y:S01]  /*cce0*/  MUFU.EX2 R22, R23 ;  /* 0x0000001700167308 */ /* 0x0002a20000000800 */
[----:B0-----:R-:W-:Y:S01]  /*ccf0*/  FADD R13, R29, -12583039 ;  /* 0xcb40007f1d0d7421 */ /* 0x001fe20000000000 */
[----:B------:R-:W-:-:S03]  /*cd00*/  FFMA.SAT R29, R76, R11, 0.5 ;  /* 0x3f0000004c1d7423 */ /* 0x000fc6000000200b */
[C---:B------:R-:W-:Y:S01]  /*cd10*/  FFMA R13, R56.reuse, 1.4426950216293334961, -R13 ;  /* 0x3fb8aa3b380d7823 */ /* 0x040fe2000000080d */
[----:B------:R-:W-:Y:S01]  /*cd20*/  FFMA.RM R31, R29, R12, 12582913 ;  /* 0x4b4000011d1f7423 */ /* 0x000fe2000000400c */
[----:B-1----:R-:W-:Y:S02]  /*cd30*/  FMUL R23, R25, R24 ;  /* 0x0000001819177220 */ /* 0x002fe40000400000 */
[----:B------:R-:W-:-:S06]  /*cd40*/  FFMA R13, R56, 1.925963033500011079e-08, R13 ;  /* 0x32a57060380d7823 */ /* 0x000fcc000000000d */
[----:B------:R-:W0:Y:S01]  /*cd50*/  MUFU.EX2 R13, R13 ;  /* 0x0000000d000d7308 */ /* 0x000e220000000800 */
[----:B--2---:R-:W-:Y:S01]  /*cd60*/  FMUL R22, R15, R22 ;  /* 0x000000160f167220 */ /* 0x004fe20000400000 */
[----:B------:R-:W-:-:S04]  /*cd70*/  FFMA.SAT R15, R30, R11, 0.5 ;  /* 0x3f0000001e0f7423 */ /* 0x000fc8000000200b */
[----:B------:R-:W-:-:S04]  /*cd80*/  FFMA.RM R15, R15, R12, 12582913 ;  /* 0x4b4000010f0f7423 */ /* 0x000fc8000000400c */
[C---:B------:R-:W-:Y:S01]  /*cd90*/  FADD R25, R15.reuse, -12583039 ;  /* 0xcb40007f0f197421 */ /* 0x040fe20000000000 */
[----:B------:R-:W-:-:S03]  /*cda0*/  IMAD.SHL.U32 R15, R15, 0x800000, RZ ;  /* 0x008000000f0f7824 */ /* 0x000fc600078e00ff */
[----:B------:R-:W-:Y:S01]  /*cdb0*/  FFMA R25, R30, 1.4426950216293334961, -R25 ;  /* 0x3fb8aa3b1e197823 */ /* 0x000fe20000000819 */
[----:B0-----:R-:W-:-:S03]  /*cdc0*/  FMUL R28, R28, R13 ;  /* 0x0000000d1c1c7220 */ /* 0x001fc60000400000 */
[----:B------:R-:W-:-:S04]  /*cdd0*/  FFMA R25, R30, 1.925963033500011079e-08, R25 ;  /* 0x32a570601e197823 */ /* 0x000fc80000000019 */
[----:B------:R0:W1:Y:S02]  /*cde0*/  MUFU.EX2 R24, R25 ;  /* 0x0000001900187308 */ /* 0x0000640000000800 */
[----:B0-----:R-:W-:Y:S01]  /*cdf0*/  FMUL R25, R27, R26 ;  /* 0x0000001a1b197220 */ /* 0x001fe20000400000 */
[----:B-1----:R-:W-:Y:S01]  /*ce00*/  FMUL R24, R15, R24 ;  /* 0x000000180f187220 */ /* 0x002fe20000400000 */
        /* <DEDUP_REMOVED lines=16> */
[----:B------:R-:W0:Y:S02]  /*cf10*/  MUFU.EX2 R58, R58 ;  /* 0x0000003a003a7308 */ /* 0x000e240000000800 */
[----:B0-----:R-:W-:Y:S01]  /*cf20*/  FMUL R27, R15, R58 ;  /* 0x0000003a0f1b7220 */ /* 0x001fe20000400000 */
[C---:B------:R-:W-:Y:S01]  /*cf30*/  FADD R15, R13.reuse, -12583039 ;  /* 0xcb40007f0d0f7421 */ /* 0x040fe20000000000 */
[----:B------:R-:W-:-:S03]  /*cf40*/  SHF.L.U32 R13, R13, 0x17, RZ ;  /* 0x000000170d0d7819 */ /* 0x000fc600000006ff */
[----:B------:R-:W-:-:S04]  /*cf50*/  FFMA R15, R74, 1.4426950216293334961, -R15 ;  /* 0x3fb8aa3b4a0f7823 */ /* 0x000fc8000000080f */
[----:B------:R-:W-:-:S04]  /*cf60*/  FFMA R15, R74, 1.925963033500011079e-08, R15 ;  /* 0x32a570604a0f7823 */ /* 0x000fc8000000000f */
[----:B------:R0:W1:Y:S02]  /*cf70*/  MUFU.EX2 R30, R15 ;  /* 0x0000000f001e7308 */ /* 0x0000640000000800 */
[----:B0-----:R-:W-:-:S04]  /*cf80*/  FADD R15, R33, -12583039 ;  /* 0xcb40007f210f7421 */ /* 0x001fc80000000000 */
[----:B------:R-:W-:Y:S01]  /*cf90*/  FFMA R15, R14, 1.4426950216293334961, -R15 ;  /* 0x3fb8aa3b0e0f7823 */ /* 0x000fe2000000080f */
[----:B-1----:R-:W-:Y:S01]  /*cfa0*/  FMUL R29, R13, R30 ;  /* 0x0000001e0d1d7220 */ /* 0x002fe20000400000 */
[C---:B------:R-:W-:Y:S01]  /*cfb0*/  FADD R13, R31.reuse, -12583039 ;  /* 0xcb40007f1f0d7421 */ /* 0x040fe20000000000 */
[----:B------:R-:W-:Y:S01]  /*cfc0*/  IMAD.SHL.U32 R30, R31, 0x800000, RZ ;  /* 0x008000001f1e7824 */ /* 0x000fe200078e00ff */
[----:B------:R-:W-:Y:S01]  /*cfd0*/  SHF.L.U32 R31, R33, 0x17, RZ ;  /* 0x00000017211f7819 */ /* 0x000fe200000006ff */
[----:B------:R-:W-:Y:S01]  /*cfe0*/  FFMA.SAT R33, R70, R11, 0.5 ;  /* 0x3f00000046217423 */ /* 0x000fe2000000200b */
[----:B------:R-:W-:Y:S01]  /*cff0*/  FFMA R13, R76, 1.4426950216293334961, -R13 ;  /* 0x3fb8aa3b4c0d7823 */ /* 0x000fe2000000080d */
[----:B------:R-:W-:Y:S02]  /*d000*/  FFMA R15, R14, 1.925963033500011079e-08, R15 ;  /* 0x32a570600e0f7823 */ /* 0x000fe4000000000f */
[----:B------:R-:W-:Y:S01]  /*d010*/  FFMA.RM R33, R33, R12, 12582913 ;  /* 0x4b40000121217423 */ /* 0x000fe2000000400c */
[----:B------:R-:W-:Y:S01]  /*d020*/  FFMA R13, R76, 1.925963033500011079e-08, R13 ;  /* 0x32a570604c0d7823 */ /* 0x000fe2000000000d */
[----:B------:R0:W1:Y:S08]  /*d030*/  MUFU.EX2 R14, R15 ;  /* 0x0000000f000e7308 */ /* 0x0000700000000800 */
[----:B------:R-:W2:Y:S01]  /*d040*/  MUFU.EX2 R13, R13 ;  /* 0x0000000d000d7308 */ /* 0x000ea20000000800 */
[C---:B0-----:R-:W-:Y:S01]  /*d050*/  FADD R15, R33.reuse, -12583039 ;  /* 0xcb40007f210f7421 */ /* 0x041fe20000000000 */
[----:B------:R-:W-:-:S03]  /*d060*/  SHF.L.U32 R33, R33, 0x17, RZ ;  /* 0x0000001721217819 */ /* 0x000fc600000006ff */
[----:B------:R-:W-:Y:S01]  /*d070*/  FFMA R15, R70, 1.4426950216293334961, -R15 ;  /* 0x3fb8aa3b460f7823 */ /* 0x000fe2000000080f */
[----:B-1----:R-:W-:-:S03]  /*d080*/  FMUL R31, R31, R14 ;  /* 0x0000000e1f1f7220 */ /* 0x002fc60000400000 */
[----:B------:R-:W-:-:S04]  /*d090*/  FFMA R15, R70, 1.925963033500011079e-08, R15 ;  /* 0x32a57060460f7823 */ /* 0x000fc8000000000f */
[----:B------:R0:W1:Y:S01]  /*d0a0*/  MUFU.EX2 R34, R15 ;  /* 0x0000000f00227308 */ /* 0x0000620000000800 */
[----:B--2---:R-:W-:Y:S01]  /*d0b0*/  FMUL R30, R30, R13 ;  /* 0x0000000d1e1e7220 */ /* 0x004fe20000400000 */
[----:B------:R-:W-:Y:S01]  /*d0c0*/  FADD R13, R35, -12583039 ;  /* 0xcb40007f230d7421 */ /* 0x000fe20000000000 */
[-C--:B------:R-:W-:Y:S01]  /*d0d0*/  FFMA.SAT R35, R46, R11.reuse, 0.5 ;  /* 0x3f0000002e237423 */ /* 0x080fe2000000200b */
[----:B------:R-:W-:Y:S02]  /*d0e0*/  FFMA.SAT R11, R48, R11, 0.5 ;  /* 0x3f000000300b7423 */ /* 0x000fe4000000200b */
[C---:B------:R-:W-:Y:S01]  /*d0f0*/  FFMA R13, R72.reuse, 1.4426950216293334961, -R13 ;  /* 0x3fb8aa3b480d7823 */ /* 0x040fe2000000080d */
[-C--:B------:R-:W-:Y:S01]  /*d100*/  FFMA.RM R35, R35, R12.reuse, 12582913 ;  /* 0x4b40000123237423 */ /* 0x080fe2000000400c */
[----:B------:R-:W-:Y:S01]  /*d110*/  FFMA.RM R12, R11, R12, 12582913 ;  /* 0x4b4000010b0c7423 */ /* 0x000fe2000000400c */
[----:B0-----:R-:W-:Y:S02]  /*d120*/  IMAD.MOV.U32 R15, RZ, RZ, -0x1 ;  /* 0xffffffffff0f7424 */ /* 0x001fe400078e00ff */
[----:B------:R-:W-:Y:S01]  /*d130*/  FFMA R13, R72, 1.925963033500011079e-08, R13 ;  /* 0x32a57060480d7823 */ /* 0x000fe2000000000d */
[C---:B------:R-:W-:Y:S01]  /*d140*/  FADD R11, R35.reuse, -12583039 ;  /* 0xcb40007f230b7421 */ /* 0x040fe20000000000 */
[----:B------:R-:W-:-:S03]  /*d150*/  IMAD.SHL.U32 R35, R35, 0x800000, RZ ;  /* 0x0080000023237824 */ /* 0x000fc600078e00ff */
[C---:B------:R-:W-:Y:S01]  /*d160*/  FFMA R11, R46.reuse, 1.4426950216293334961, -R11 ;  /* 0x3fb8aa3b2e0b7823 */ /* 0x040fe2000000080b */
[----:B------:R-:W0:Y:S01]  /*d170*/  MUFU.EX2 R13, R13 ;  /* 0x0000000d000d7308 */ /* 0x000e220000000800 */
[----:B-1----:R-:W-:Y:S02]  /*d180*/  FMUL R33, R33, R34 ;  /* 0x0000002221217220 */ /* 0x002fe40000400000 */
[----:B------:R-:W-:Y:S01]  /*d190*/  FFMA R46, R46, 1.925963033500011079e-08, R11 ;  /* 0x32a570602e2e7823 */ /* 0x000fe2000000000b */
[C---:B------:R-:W-:Y:S01]  /*d1a0*/  FADD R11, R12.reuse, -12583039 ;  /* 0xcb40007f0c0b7421 */ /* 0x040fe20000000000 */
[----:B------:R-:W-:-:S03]  /*d1b0*/  SHF.L.U32 R12, R12, 0x17, RZ ;  /* 0x000000170c0c7819 */ /* 0x000fc600000006ff */
[C---:B------:R-:W-:Y:S01]  /*d1c0*/  FFMA R11, R48.reuse, 1.4426950216293334961, -R11 ;  /* 0x3fb8aa3b300b7823 */ /* 0x040fe2000000080b */
[----:B------:R-:W1:Y:S03]  /*d1d0*/  MUFU.EX2 R46, R46 ;  /* 0x0000002e002e7308 */ /* 0x000e660000000800 */
[----:B------:R-:W-:Y:S01]  /*d1e0*/  FFMA R48, R48, 1.925963033500011079e-08, R11 ;  /* 0x32a5706030307823 */ /* 0x000fe2000000000b */
[----:B------:R-:W-:-:S04]  /*d1f0*/  FADD R11, RZ, R4 ;  /* 0x00000004ff0b7221 */ /* 0x000fc80000000000 */
[----:B------:R-:W-:Y:S01]  /*d200*/  FADD R11, R11, R0 ;  /* 0x000000000b0b7221 */ /* 0x000fe20000000000 */
[----:B0-----:R-:W-:Y:S02]  /*d210*/  FMUL R32, R32, R13 ;  /* 0x0000000d20207220 */ /* 0x001fe40000400000 */
[----:B------:R-:W0:Y:S01]  /*d220*/  MUFU.EX2 R13, R48 ;  /* 0x00000030000d7308 */ /* 0x000e220000000800 */
[----:B------:R-:W-:-:S04]  /*d230*/  FADD R14, R11, R2 ;  /* 0x000000020b0e7221 */ /* 0x000fc80000000000 */
[----:B------:R-:W-:Y:S01]  /*d240*/  FADD R14, R14, R3 ;  /* 0x000000030e0e7221 */ /* 0x000fe20000000000 */
[----:B-1----:R-:W-:-:S03]  /*d250*/  FMUL R35, R35, R46 ;  /* 0x0000002e23237220 */ /* 0x002fc60000400000 */
[----:B------:R-:W-:-:S04]  /*d260*/  FADD R11, R14, R5 ;  /* 0x000000050e0b7221 */ /* 0x000fc80000000000 */
[----:B------:R-:W-:-:S04]  /*d270*/  FADD R14, R11, R6 ;  /* 0x000000060b0e7221 */ /* 0x000fc80000000000 */
[----:B------:R-:W-:Y:S01]  /*d280*/  FADD R11, R14, R7 ;  /* 0x000000070e0b7221 */ /* 0x000fe20000000000 */
[----:B0-----:R-:W-:Y:S01]  /*d290*/  FMUL R34, R12, R13 ;  /* 0x0000000d0c227220 */ /* 0x001fe20000400000 */
[----:B------:R-:W-:Y:S02]  /*d2a0*/  IMAD.MOV.U32 R12, RZ, RZ, 0x10 ;  /* 0x00000010ff0c7424 */ /* 0x000fe400078e00ff */
        /* <DEDUP_REMOVED lines=21> */
[----:B------:R-:W-:-:S04]  /*d400*/  FADD R14, R14, R33 ;  /* 0x000000210e0e7221 */ /* 0x000fc80000000000 */
[----:B------:R-:W-:-:S04]  /*d410*/  FADD R13, R14, R35 ;  /* 0x000000230e0d7221 */ /* 0x000fc80000000000 */
[----:B------:R-:W-:-:S07]  /*d420*/  FADD R13, R13, R34 ;  /* 0x000000220d0d7221 */ /* 0x000fce0000000000 */
[----:B------:R-:W-:Y:S05]  /*d430*/  WARPSYNC.COLLECTIVE R15, `(.L_x_1250) ;  /* 0x000000000f087348 */ /* 0x000fea0003c00000 */
[----:B------:R0:W1:Y:S02]  /*d440*/  SHFL.BFLY P6, R14, R13, R12, R11 ;  /* 0x0c00000c0d0e7389 */ /* 0x00006400000c000b */
[----:B01----:R-:W-:Y:S05]  /*d450*/  ENDCOLLECTIVE ;  /* 0x000000000000791b */ /* 0x003fea0003800000 */
.L_x_1250:
[----:B------:R-:W-:Y:S02]  /*d460*/  IMAD.MOV.U32 R12, RZ, RZ, 0x8 ;  /* 0x00000008ff0c7424 */ /* 0x000fe400078e00ff */
[----:B------:R-:W-:-:S05]  /*d470*/  FADD R38, R13, R14 ;  /* 0x0000000e0d267221 */ /* 0x000fca0000000000 */
[----:B------:R-:W-:-:S07]  /*d480*/  MOV R13, R38 ;  /* 0x00000026000d7202 */ /* 0x000fce0000000f00 */
[----:B------:R-:W-:Y:S05]  /*d490*/  WARPSYNC.COLLECTIVE R15, `(.L_x_1251) ;  /* 0x000000000f087348 */ /* 0x000fea0003c00000 */
[----:B------:R0:W1:Y:S02]  /*d4a0*/  SHFL.BFLY P6, R14, R13, R12, R11 ;  /* 0x0c00000c0d0e7389 */ /* 0x00006400000c000b */
[----:B01----:R-:W-:Y:S05]  /*d4b0*/  ENDCOLLECTIVE ;  /* 0x000000000000791b */ /* 0x003fea0003800000 */
.L_x_1251:
[----:B------:R-:W-:Y:S02]  /*d4c0*/  IMAD.MOV.U32 R12, RZ, RZ, 0x4 ;  /* 0x00000004ff0c7424 */ /* 0x000fe400078e00ff */
[----:B------:R-:W-:-:S05]  /*d4d0*/  FADD R39, R38, R14 ;  /* 0x0000000e26277221 */ /* 0x000fca0000000000 */
[----:B------:R-:W-:-:S07]  /*d4e0*/  MOV R13, R39 ;  /* 0x00000027000d7202 */ /* 0x000fce0000000f00 */
[----:B------:R-:W-:Y:S05]  /*d4f0*/  WARPSYNC.COLLECTIVE R15, `(.L_x_1252) ;  /* 0x000000000f087348 */ /* 0x000fea0003c00000 */
[----:B------:R0:W1:Y:S02]  /*d500*/  SHFL.BFLY P6, R14, R13, R12, R11 ;  /* 0x0c00000c0d0e7389 */ /* 0x00006400000c000b */
[----:B01----:R-:W-:Y:S05]  /*d510*/  ENDCOLLECTIVE ;  /* 0x000000000000791b */ /* 0x003fea0003800000 */
.L_x_1252:
[----:B------:R-:W-:Y:S02]  /*d520*/  IMAD.MOV.U32 R12, RZ, RZ, 0x2 ;  /* 0x00000002ff0c7424 */ /* 0x000fe400078e00ff */
[----:B------:R-:W-:-:S05]  /*d530*/  FADD R40, R39, R14 ;  /* 0x0000000e27287221 */ /* 0x000fca0000000000 */
[----:B------:R-:W-:-:S07]  /*d540*/  MOV R13, R40 ;  /* 0x00000028000d7202 */ /* 0x000fce0000000f00 */
[----:B------:R-:W-:Y:S05]  /*d550*/  WARPSYNC.COLLECTIVE R15, `(.L_x_1253) ;  /* 0x000000000f087348 */ /* 0x000fea0003c00000 */
[----:B------:R0:W1:Y:S02]  /*d560*/  SHFL.BFLY P6, R14, R13, R12, R11 ;  /* 0x0c00000c0d0e7389 */ /* 0x00006400000c000b */
[----:B01----:R-:W-:Y:S05]  /*d570*/  ENDCOLLECTIVE ;  /* 0x000000000000791b */ /* 0x003fea0003800000 */
.L_x_1253:
[----:B------:R-:W-:Y:S02]  /*d580*/  IMAD.MOV.U32 R12, RZ, RZ, 0x1 ;  /* 0x00000001ff0c7424 */ /* 0x000fe400078e00ff */
[----:B------:R-:W-:-:S05]  /*d590*/  FADD R41, R40, R14 ;  /* 0x0000000e28297221 */ /* 0x000fca0000000000 */
[----:B------:R-:W-:-:S07]  /*d5a0*/  MOV R13, R41 ;  /* 0x00000029000d7202 */ /* 0x000fce0000000f00 */
[----:B------:R-:W-:Y:S05]  /*d5b0*/  WARPSYNC.COLLECTIVE R15, `(.L_x_1254) ;  /* 0x000000000f087348 */ /* 0x000fea0003c00000 */
[----:B------:R0:W1:Y:S02]  /*d5c0*/  SHFL.BFLY P6, R14, R13, R12, R11 ;  /* 0x0c00000c0d0e7389 */ /* 0x00006400000c000b */
[----:B01----:R-:W-:Y:S05]  /*d5d0*/  ENDCOLLECTIVE ;  /* 0x000000000000791b */ /* 0x003fea0003800000 */
.L_x_1254:
[----:B------:R-:W-:Y:S05]  /*d5e0*/  BRA `(.L_x_1255) ;  /* 0xffffffc800987947 */ /* 0x000fea000383ffff */
        .weak           $__internal_15_$__cuda_sm3x_div_rn_noftz_f32_slowpath
        .type           $__internal_15_$__cuda_sm3x_div_rn_noftz_f32_slowpath,@function
        .size           $__internal_15_$__cuda_sm3x_div_rn_noftz_f32_slowpath,(.L_x_37392 - $__internal_15_$__cuda_sm3x_div_rn_noftz_f32_slowpath)
$__internal_15_$__cuda_sm3x_div_rn_noftz_f32_slowpath:
[----:B------:R-:W-:Y:S01]  /*d5f0*/  SHF.R.U32.HI R13, RZ, 0x17, R11 ;  /* 0x00000017ff0d7819 */ /* 0x000fe2000001160b */
[----:B------:R-:W-:Y:S01]  /*d600*/  BSSY.RECONVERGENT B1, `(.L_x_1256) ;  /* 0x0000063000017945 */ /* 0x000fe20003800200 */
[----:B------:R-:W-:Y:S02]  /*d610*/  SHF.R.U32.HI R40, RZ, 0x17, R4 ;  /* 0x00000017ff287819 */ /* 0x000fe40000011604 */
[----:B------:R-:W-:Y:S02]  /*d620*/  LOP3.LUT R13, R13, 0xff, RZ, 0xc0, !PT ;  /* 0x000000ff0d0d7812 */ /* 0x000fe400078ec0ff */
[----:B------:R-:W-:Y:S02]  /*d630*/  LOP3.LUT R40, R40, 0xff, RZ, 0xc0, !PT ;  /* 0x000000ff28287812 */ /* 0x000fe400078ec0ff */
[----:B------:R-:W-:Y:S02]  /*d640*/  IADD3 R47, PT, PT, R13, -0x1, RZ ;  /* 0xffffffff0d2f7810 */ /* 0x000fe40007ffe0ff */
[----:B------:R-:W-:Y:S01]  /*d650*/  MOV R41, R11 ;  /* 0x0000000b00297202 */ /* 0x000fe20000000f00 */
        /* <DEDUP_REMOVED lines=26> */
[----:B------:R-:W-:Y:S02]  /*d800*/  @!P1 FFMA R41, R11, 1.84467440737095516160e+19, RZ ;  /* 0x5f8000000b299823 */ /* 0x000fe400000000ff */
[----:B------:R-:W-:-:S07]  /*d810*/  @!P1 IADD3 R38, PT, PT, R38, 0x40, RZ ;  /* 0x0000004026269810 */ /* 0x000fce0007ffe0ff */
.L_x_1257:
[----:B------:R-:W-:Y:S01]  /*d820*/  LEA R46, R13, 0xc0800000, 0x17 ;  /* 0xc08000000d2e7811 */ /* 0x000fe200078eb8ff */
[----:B------:R-:W-:Y:S01]  /*d830*/  BSSY.RECONVERGENT B2, `(.L_x_1262) ;  /* 0x0000036000027945 */ /* 0x000fe20003800200 */
[----:B------:R-:W-:-:S03]  /*d840*/  IADD3 R40, PT, PT, R40, -0x7f, RZ ;  /* 0xffffff8128287810 */ /* 0x000fc60007ffe0ff */
[----:B------:R-:W-:Y:S02]  /*d850*/  IMAD.IADD R48, R41, 0x1, -R46 ;  /* 0x0000000129307824 */ /* 0x000fe400078e0a2e */
[----:B------:R-:W-:Y:S02]  /*d860*/  IMAD R4, R40, -0x800000, R4 ;  /* 0xff80000028047824 */ /* 0x000fe400078e0204 */
[----:B------:R-:W0:Y:S01]  /*d870*/  MUFU.RCP R46, R48 ;  /* 0x00000030002e7308 */ /* 0x000e220000001000 */
[----:B------:R-:W-:-:S04]  /*d880*/  FADD.FTZ R47, -R48, -RZ ;  /* 0x800000ff302f7221 */ /* 0x000fc80000010100 */
        /* <DEDUP_REMOVED lines=24> */
[C---:B------:R-:W-:Y:S02]  /*da10*/  ISETP.NE.AND P1, PT, R38.reuse, RZ, PT ;  /* 0x000000ff2600720c */ /* 0x040fe40003f25270 */
        /* <DEDUP_REMOVED lines=19> */
.L_x_1264:
[----:B------:R-:W-:-:S04]  /*db50*/  LOP3.LUT R4, R4, 0x80000000, RZ, 0xc0, !PT ;  /* 0x8000000004047812 */ /* 0x000fc800078ec0ff */
[----:B------:R-:W-:Y:S01]  /*db60*/  LOP3.LUT R4, R4, 0x7f800000, RZ, 0xfc, !PT ;  /* 0x7f80000004047812 */ /* 0x000fe200078efcff */
[----:B------:R-:W-:Y:S06]  /*db70*/  BRA `(.L_x_1265) ;  /* 0x0000000000047947 */ /* 0x000fec0003800000 */
.L_x_1263:
[----:B------:R-:W-:-:S07]  /*db80*/  IMAD R4, R49, 0x800000, R4 ;  /* 0x0080000031047824 */ /* 0x000fce00078e0204 */
.L_x_1265:
[----:B------:R-:W-:Y:S05]  /*db90*/  BSYNC.RECONVERGENT B2 ;  /* 0x0000000000027941 */ /* 0x000fea0003800200 */
.L_x_1262:
[----:B------:R-:W-:Y:S05]  /*dba0*/  BRA `(.L_x_1266) ;  /* 0x0000000000207947 */ /* 0x000fea0003800000 */
.L_x_1261:
[----:B------:R-:W-:-:S04]  /*dbb0*/  LOP3.LUT R4, R41, 0x80000000, R4, 0x48, !PT ;  /* 0x8000000029047812 */ /* 0x000fc800078e4804 */
[----:B------:R-:W-:Y:S01]  /*dbc0*/  LOP3.LUT R4, R4, 0x7f800000, RZ, 0xfc, !PT ;  /* 0x7f80000004047812 */ /* 0x000fe200078efcff */
[----:B------:R-:W-:Y:S06]  /*dbd0*/  BRA `(.L_x_1266) ;  /* 0x0000000000147947 */ /* 0x000fec0003800000 */
.L_x_1260:
[----:B------:R-:W-:Y:S01]  /*dbe0*/  LOP3.LUT R4, R41, 0x80000000, R4, 0x48, !PT ;  /* 0x8000000029047812 */ /* 0x000fe200078e4804 */
[----:B------:R-:W-:Y:S06]  /*dbf0*/  BRA `(.L_x_1266) ;  /* 0x00000000000c7947 */ /* 0x000fec0003800000 */
.L_x_1259:
[----:B------:R-:W0:Y:S01]  /*dc00*/  MUFU.RSQ R4, -QNAN ;  /* 0xffc0000000047908 */ /* 0x000e220000001400 */
[----:B------:R-:W-:Y:S05]  /*dc10*/  BRA `(.L_x_1266) ;  /* 0x0000000000047947 */ /* 0x000fea0003800000 */
.L_x_1258:
[----:B------:R-:W-:-:S07]  /*dc20*/  FADD.FTZ R4, R4, R11 ;  /* 0x0000000b04047221 */ /* 0x000fce0000010000 */
.L_x_1266:
[----:B------:R-:W-:Y:S05]  /*dc30*/  BSYNC.RECONVERGENT B1 ;  /* 0x0000000000017941 */ /* 0x000fea0003800200 */
.L_x_1256:
[----:B------:R-:W-:-:S04]  /*dc40*/  HFMA2 R13, -RZ, RZ, 0, 0 ;  /* 0x00000000ff0d7431 */ /* 0x000fc800000001ff */
[----:B0-----:R-:W-:Y:S05]  /*dc50*/  RET.REL.NODEC R12 `(_Z15SoftmaxWarpImplI22BroadcastScaleMaskLoadIffbLm4EiE11DirectStoreIffEfLi1ELi30ELi32ELi1ELb0EL9Algorithm0EEvT_T0_ll) ;  /* 0xffffff200ce87950 */ /* 0x001fea0003c3ffff */
.L_x_1267:
        /* <DEDUP_REMOVED lines=10> */
.L_x_37392:


//--------------------- .text._Z15SoftmaxWarpImplI22BroadcastScaleMaskLoadIffbLm4EiE11DirectStoreIffEfLi1ELi29ELi32ELi1ELb1EL9Algorithm0EEvT_T0_ll --------------------------
	.section	.text._Z15SoftmaxWarpImplI22BroadcastScaleMaskLoadIffbLm4EiE11DirectStoreIffEfLi1ELi29ELi32ELi1ELb1EL9Algorithm0EEvT_T0_ll,"ax",@progbits
	.align	128
        .global         _Z15SoftmaxWarpImplI22BroadcastScaleMaskLoadIffbLm4EiE11DirectStoreIffEfLi1ELi29ELi32ELi1ELb1EL9Algorithm0EEvT_T0_ll
        .type           _Z15SoftmaxWarpImplI22BroadcastScaleMaskLoadIffbLm4EiE11DirectStoreIffEfLi1ELi29ELi32ELi1ELb1EL9Algorithm0EEvT_T0_ll,@function
        .size           _Z15SoftmaxWarpImplI22BroadcastScaleMaskLoadIffbLm4EiE11DirectStoreIffEfLi1ELi29ELi32ELi1ELb1EL9Algorithm0EEvT_T0_ll,(.L_x_37393 - _Z15SoftmaxWarpImplI22BroadcastScaleMaskLoadIffbLm4EiE11DirectStoreIffEfLi1ELi29ELi32ELi1ELb1EL9Algorithm0EEvT_T0_ll)
        .other          _Z15SoftmaxWarpImplI22BroadcastScaleMaskLoadIffbLm4EiE11DirectStoreIffEfLi1ELi29ELi32ELi1ELb1EL9Algorithm0EEvT_T0_ll,@"STO_CUDA_ENTRY STV_DEFAULT"
_Z15SoftmaxWarpImplI22BroadcastScaleMaskLoadIffbLm4EiE11DirectStoreIffEfLi1ELi29ELi32ELi1ELb1EL9Algorithm0EEvT_T0_ll:
.text._Z15SoftmaxWarpImplI22BroadcastScaleMaskLoadIffbLm4EiE11DirectStoreIffEfLi1ELi29ELi32ELi1ELb1EL9Algorithm0EEvT_T0_ll:
        /* <DEDUP_REMOVED lines=29> */
.L_x_1268:
        /* <DEDUP_REMOVED lines=41> */
.L_x_1387:
[----:B0-----:R-:W0:Y:S01]  /*0460*/  LDC.64 R2, c[0x0][0x410] ;  /* 0x00010400ff027b82 */ /* 0x001e220000000a00 */
[----:B------:R-:W-:Y:S01]  /*0470*/  BSSY.RECONVERGENT B1, `(.L_x_1270) ;  /* 0x000007f000017945 */ /* 0x000fe20003800200 */
[----:B------:R-:W-:Y:S02]  /*0480*/  IMAD.MOV.U32 R68, RZ, RZ, -0x800000 ;  /* 0xff800000ff447424 */ /* 0x000fe400078e00ff */
[----:B-1----:R-:W-:Y:S01]  /*0490*/  IMAD.MOV.U32 R13, RZ, RZ, -0x800000 ;  /* 0xff800000ff0d7424 */ /* 0x002fe200078e00ff */
[-C--:B0-----:R-:W-:Y:S02]  /*04a0*/  ISETP.GE.U32.AND P0, PT, R95, R2.reuse, PT ;  /* 0x000000025f00720c */ /* 0x081fe40003f06070 */
[-C--:B------:R-:W-:Y:S02]  /*04b0*/  ISETP.GE.U32.AND P2, PT, R93, R2.reuse, PT ;  /* 0x000000025d00720c */ /* 0x080fe40003f46070 */
[----:B------:R-:W-:Y:S02]  /*04c0*/  ISETP.GE.AND.EX P0, PT, RZ, R3, PT, P0 ;  /* 0x00000003ff00720c */ /* 0x000fe40003f06300 */
[----:B------:R-:W-:-:S02]  /*04d0*/  ISETP.GE.U32.AND P1, PT, R91, R2, PT ;  /* 0x000000025b00720c */ /* 0x000fc40003f26070 */
        /* <DEDUP_REMOVED lines=23> */
[----:B-1----:R-:W-:-:S04]  /*0650*/  IABS R9, R10 ;  /* 0x0000000a00097213 */ /* 0x002fc80000000000 */
[----:B------:R-:W0:Y:S01]  /*0660*/  I2F.RP R6, R9 ;  /* 0x0000000900067306 */ /* 0x000e220000209400 */
        /* <DEDUP_REMOVED lines=9> */
[----:B------:R-:W0:Y:S01]  /*0700*/  I2F.RP R6, R13 ;  /* 0x0000000d00067306 */ /* 0x000e220000209400 */
[----:B------:R-:W-:-:S11]  /*0710*/  LOP3.LUT R0, R15, R8, RZ, 0x3c, !PT ;  /* 0x000000080f007212 */ /* 0x000fd600078e3cff */
[----:B------:R-:W-:Y:S02]  /*0720*/  @P3 IADD3 R5, PT, PT, R5, 0x1, RZ ;  /* 0x0000000105053810 */ /* 0x000fe40007ffe0ff */
[----:B------:R-:W-:Y:S01]  /*0730*/  ISETP.GE.AND P3, PT, R0, RZ, PT ;  /* 0x000000ff0000720c */ /* 0x000fe20003f66270 */
[----:B0-----:R-:W-:Y:S02]  /*0740*/  MUFU.RCP R6, R6 ;  /* 0x0000000600067308 */ /* 0x001fe40000001000 */
[----:B------:R-:W-:-:S06]  /*0750*/  IMAD.MOV.U32 R14, RZ, RZ, R5 ;  /* 0x000000ffff0e7224 */ /* 0x000fcc00078e0005 */
        /* <DEDUP_REMOVED lines=10> */
[----:B------:R-:W-:-:S06]  /*0800*/  IMAD.HI.U32 R5, R5, R7, R4 ;  /* 0x0000000705057227 */ /* 0x000fcc00078e0004 */
[----:B------:R-:W-:-:S04]  /*0810*/  IMAD.HI.U32 R5, R5, R0, RZ ;  /* 0x0000000005057227 */ /* 0x000fc800078e00ff */
[----:B------:R-:W-:-:S04]  /*0820*/  IMAD.MOV R4, RZ, RZ, -R5 ;  /* 0x000000ffff047224 */ /* 0x000fc800078e0a05 */
[C---:B------:R-:W-:Y:S01]  /*0830*/  IMAD R0, R9.reuse, R4, R0 ;  /* 0x0000000409007224 */ /* 0x040fe200078e0200 */
[----:B------:R-:W-:Y:S02]  /*0840*/  IADD3 R4, PT, PT, R6, 0xffffffe, RZ ;  /* 0x0ffffffe06047810 */ /* 0x000fe40007ffe0ff */
[----:B------:R-:W0:Y:S02]  /*0850*/  LDC.64 R6, c[0x0][0x398] ;  /* 0x0000e600ff067b82 */ /* 0x000e240000000a00 */
[----:B------:R-:W-:-:S13]  /*0860*/  ISETP.GT.U32.AND P3, PT, R9, R0, PT ;  /* 0x000000000900720c */ /* 0x000fda0003f64070 */
[----:B------:R-:W-:Y:S01]  /*0870*/  @!P3 IADD3 R0, PT, PT, R0, -R9, RZ ;  /* 0x800000090000b210 */ /* 0x000fe20007ffe0ff */
[----:B------:R-:W-:-:S03]  /*0880*/  @!P3 VIADD R5, R5, 0x1 ;  /* 0x000000010505b836 */ /* 0x000fc60000000000 */
[----:B------:R-:W-:Y:S02]  /*0890*/  ISETP.GE.U32.AND P3, PT, R0, R9, PT ;  /* 0x000000090000720c */ /* 0x000fe40003f66070 */
[----:B------:R-:W-:Y:S01]  /*08a0*/  LOP3.LUT R0, R17, R10, RZ, 0x3c, !PT ;  /* 0x0000000a11007212 */ /* 0x000fe200078e3cff */
[----:B------:R-:W1:Y:S10]  /*08b0*/  LDC.64 R8, c[0x0][0x390] ;  /* 0x0000e400ff087b82 */ /* 0x000e740000000a00 */
[----:B------:R-:W-:Y:S01]  /*08c0*/  @P3 VIADD R5, R5, 0x1 ;  /* 0x0000000105053836 */ /* 0x000fe20000000000 */
[----:B------:R-:W-:-:S03]  /*08d0*/  ISETP.GE.AND P3, PT, R0, RZ, PT ;  /* 0x000000ff0000720c */ /* 0x000fc60003f66270 */
[----:B------:R-:W-:Y:S02]  /*08e0*/  IMAD.MOV.U32 R16, RZ, RZ, R5 ;  /* 0x000000ffff107224 */ /* 0x000fe400078e0005 */
[----:B------:R2:W3:Y:S08]  /*08f0*/  F2I.FTZ.U32.TRUNC.NTZ R5, R4 ;  /* 0x0000000400057305 */ /* 0x0004f0000021f000 */
        /* <DEDUP_REMOVED lines=13> */
[----:B------:R-:W-:Y:S01]  /*09d0*/  SEL R5, R14, RZ, P3 ;  /* 0x000000ff0e057207 */ /* 0x000fe20001800000 */
[----:B------:R-:W2:Y:S01]  /*09e0*/  LDC.64 R10, c[0x0][0x3a0] ;  /* 0x0000e800ff0a7b82 */ /* 0x000ea20000000a00 */
[----:B0-----:R-:W-:-:S03]  /*09f0*/  ISETP.NE.U32.AND P3, PT, R6, 0x1, PT ;  /* 0x000000010600780c */ /* 0x001fc60003f65070 */
[----:B------:R-:W-:Y:S01]  /*0a00*/  IMAD.HI.U32 R4, R4, R0, RZ ;  /* 0x0000000004047227 */ /* 0x000fe200078e00ff */
[----:B------:R-:W-:-:S03]  /*0a10*/  ISETP.NE.AND.EX P3, PT, R7, RZ, PT, P3 ;  /* 0x000000ff0700720c */ /* 0x000fc60003f65330 */
[----:B------:R-:W-:Y:S02]  /*0a20*/  IMAD.MOV R6, RZ, RZ, -R4 ;  /* 0x000000ffff067224 */ /* 0x000fe400078e0a04 */
[----:B------:R-:W-:Y:S02]  /*0a30*/  IMAD R5, R5, UR36, RZ ;  /* 0x0000002405057c24 */ /* 0x000fe4000f8e02ff */
        /* <DEDUP_REMOVED lines=34> */
.L_x_1271:
[----:B------:R-:W-:Y:S05]  /*0c60*/  BSYNC.RECONVERGENT B1 ;  /* 0x0000000000017941 */ /* 0x000fea0003800200 */
.L_x_1270:
        /* <DEDUP_REMOVED lines=125> */
.L_x_1273:
[----:B------:R-:W-:Y:S05]  /*1440*/  BSYNC.RECONVERGENT B1 ;  /* 0x0000000000017941 */ /* 0x000fea0003800200 */
.L_x_1272:
        /* <DEDUP_REMOVED lines=123> */
.L_x_1275:
[----:B------:R-:W-:Y:S05]  /*1c00*/  BSYNC.RECONVERGENT B1 ;  /* 0x0000000000017941 */ /* 0x000fea0003800200 */
.L_x_1274:
        /* <DEDUP_REMOVED lines=125> */
.L_x_1277:
[----:B------:R-:W-:Y:S05]  /*23e0*/  BSYNC.RECONVERGENT B1 ;  /* 0x0000000000017941 */ /* 0x000fea0003800200 */
.L_x_1276:
        /* <DEDUP_REMOVED lines=123> */
.L_x_1279:
[----:B------:R-:W-:Y:S05]  /*2ba0*/  BSYNC.RECONVERGENT B1 ;  /* 0x0000000000017941 */ /* 0x000fea0003800200 */
.L_x_1278:
        /* <DEDUP_REMOVED lines=125> */
.L_x_1281:
[----:B------:R-:W-:Y:S05]  /*3380*/  BSYNC.RECONVERGENT B1 ;  /* 0x0000000000017941 */ /* 0x000fea0003800200 */
.L_x_1280:
        /* <DEDUP_REMOVED lines=123> */
.L_x_1283:
[----:B------:R-:W-:Y:S05]  /*3b40*/  BSYNC.RECONVERGENT B1 ;  /* 0x0000000000017941 */ /* 0x000fea0003800200 */
.L_x_1282:
        /* <DEDUP_REMOVED lines=125> */
.L_x_1285:
[----:B------:R-:W-:Y:S05]  /*4320*/  BSYNC.RECONVERGENT B1 ;  /* 0x0000000000017941 */ /* 0x000fea0003800200 */
.L_x_1284:
        /* <DEDUP_REMOVED lines=16> */
[----:B-1----:R-:W-:Y:S02]  /*4430*/  IABS R15, R14 ;  /* 0x0000000e000f7213 */ /* 0x002fe40000000000 */
[----:B--2---:R-:W-:-:S05]  /*4440*/  IABS R21, R19 ;  /* 0x0000001300157213 */ /* 0x004fca0000000000 */
        /* <DEDUP_REMOVED lines=29> */
[----:B------:R-:W-:-:S03]  /*4620*/  IMAD.HI.U32 R7, R5, R7, R4 ;  /* 0x0000000705077227 */ /* 0x000fc600078e0004 */
[----:B------:R-:W-:-:S05]  /*4630*/  IADD3 R0, PT, PT, -R10, RZ, RZ ;  /* 0x000000ff0a007210 */ /* 0x000fca0007ffe1ff */
[----:B------:R-:W-:-:S05]  /*4640*/  IMAD R11, R6, R0, R9 ;  /* 0x00000000060b7224 */ /* 0x000fca00078e0209 */
[----:B------:R-:W-:-:S05]  /*4650*/  IABS R0, R11 ;  /* 0x0000000b00007213 */ /* 0x000fca0000000000 */
[----:B------:R-:W-:-:S04]  /*4660*/  IMAD.MOV.U32 R4, RZ, RZ, R0 ;  /* 0x000000ffff047224 */ /* 0x000fc800078e0000 */
[----:B------:R-:W-:-:S05]  /*4670*/  IMAD.HI.U32 R0, R7, R4, RZ ;  /* 0x0000000407007227 */ /* 0x000fca00078e00ff */
        /* <DEDUP_REMOVED lines=29> */
[----:B---3--:R-:W-:Y:S01]  /*4850*/  ISETP.NE.U32.AND P1, PT, R4, 0x1, PT ;  /* 0x000000010400780c */ /* 0x008fe20003f25070 */
[----:B------:R-:W-:Y:S01]  /*4860*/  IMAD.MOV.U32 R7, RZ, RZ, R15 ;  /* 0x000000ffff077224 */ /* 0x000fe200078e000f */
[----:B------:R-:W1:Y:S01]  /*4870*/  LDC.64 R10, c[0x0][0x3a8] ;  /* 0x0000ea00ff0a7b82 */ /* 0x000e620000000a00 */
[----:B------:R-:W-:Y:S01]  /*4880*/  IMAD R6, R6, UR36, RZ ;  /* 0x0000002406067c24 */ /* 0x000fe2000f8e02ff */
[----:B------:R-:W-:Y:S01]  /*4890*/  ISETP.NE.AND.EX P1, PT, R5, RZ, PT, P1 ;  /* 0x000000ff0500720c */ /* 0x000fe20003f25310 */
[----:B------:R-:W-:-:S03]  /*48a0*/  IMAD.HI.U32 R0, R0, R7, RZ ;  /* 0x0000000700007227 */ /* 0x000fc600078e00ff */
        /* <DEDUP_REMOVED lines=35> */
.L_x_1287:
[----:B------:R-:W-:Y:S05]  /*4ae0*/  BSYNC.RECONVERGENT B1 ;  /* 0x0000000000017941 */ /* 0x000fea0003800200 */
.L_x_1286:
        /* <DEDUP_REMOVED lines=24> */
[----:B------:R-:W-:-:S04]  /*4c70*/  IMAD R11, R11, R12, RZ ;  /* 0x0000000c0b0b7224 */ /* 0x000fc800078e02ff */
[----:B------:R-:W-:Y:S01]  /*4c80*/  IMAD.HI.U32 R4, R5, R11, R4 ;  /* 0x0000000b05047227 */ /* 0x000fe200078e0004 */
[----:B------:R-:W-:-:S05]  /*4c90*/  MOV R5, R15 ;  /* 0x0000000f00057202 */ /* 0x000fca0000000f00 */
        /* <DEDUP_REMOVED lines=23> */
[----:B------:R-:W0:Y:S01]  /*4e10*/  I2F.RP R15, R19 ;  /* 0x00000013000f7306 */ /* 0x000e220000209400 */
[----:B------:R-:W-:Y:S01]  /*4e20*/  IABS R12, R9 ;  /* 0x00000009000c7213 */ /* 0x000fe20000000000 */
[----:B------:R-:W-:-:S04]  /*4e30*/  IMAD.HI.U32 R6, R5, R7, R4 ;  /* 0x0000000705067227 */ /* 0x000fc800078e0004 */
[----:B------:R-:W-:-:S04]  /*4e40*/  IMAD.MOV.U32 R5, RZ, RZ, R12 ;  /* 0x000000ffff057224 */ /* 0x000fc800078e000c */
[----:B------:R-:W-:-:S05]  /*4e50*/  IMAD.HI.U32 R4, R6, R5, RZ ;  /* 0x0000000506047227 */ /* 0x000fca00078e00ff */
[----:B------:R-:W-:Y:S01]  /*4e60*/  IADD3 R6, PT, PT, -R4, RZ, RZ ;  /* 0x000000ff04067210 */ /* 0x000fe20007ffe1ff */
[----:B0-----:R-:W0:Y:S04]  /*4e70*/  MUFU.RCP R15, R15 ;  /* 0x0000000f000f7308 */ /* 0x001e280000001000 */
[----:B------:R-:W-:-:S05]  /*4e80*/  IMAD R5, R16, R6, R5 ;  /* 0x0000000610057224 */ /* 0x000fca00078e0205 */
[----:B------:R-:W-:Y:S01]  /*4e90*/  ISETP.GT.U32.AND P5, PT, R16, R5, PT ;  /* 0x000000051000720c */ /* 0x000fe20003fa4070 */
[----:B0-----:R-:W-:-:S12]  /*4ea0*/  VIADD R7, R15, 0xffffffe ;  /* 0x0ffffffe0f077836 */ /* 0x001fd80000000000 */
[----:B------:R-:W-:Y:S01]  /*4eb0*/  @!P5 IMAD.IADD R5, R5, 0x1, -R16 ;  /* 0x000000010505d824 */ /* 0x000fe200078e0a10 */
[----:B------:R-:W0:Y:S01]  /*4ec0*/  F2I.FTZ.U32.TRUNC.NTZ R7, R7 ;  /* 0x0000000700077305 */ /* 0x000e22000021f000 */
[----:B------:R-:W-:-:S03]  /*4ed0*/  @!P5 VIADD R4, R4, 0x1 ;  /* 0x000000010404d836 */ /* 0x000fc60000000000 */
[----:B------:R-:W-:Y:S02]  /*4ee0*/  ISETP.GE.U32.AND P5, PT, R5, R16, PT ;  /* 0x000000100500720c */ /* 0x000fe40003fa6070 */
[----:B------:R-:W-:Y:S01]  /*4ef0*/  LOP3.LUT R5, R9, R14, RZ, 0x3c, !PT ;  /* 0x0000000e09057212 */ /* 0x000fe200078e3cff */
[----:B------:R-:W1:Y:S01]  /*4f00*/  LDC.64 R16, c[0x0][0x390] ;  /* 0x0000e400ff107b82 */ /* 0x000e620000000a00 */
[----:B0-----:R-:W-:-:S09]  /*4f10*/  IMAD.MOV R20, RZ, RZ, -R7 ;  /* 0x000000ffff147224 */ /* 0x001fd200078e0a07 */
[----:B------:R-:W-:Y:S02]  /*4f20*/  @P5 IADD3 R4, PT, PT, R4, 0x1, RZ ;  /* 0x0000000104045810 */ /* 0x000fe40007ffe0ff */
        /* <DEDUP_REMOVED lines=13> */
[----:B------:R-:W-:Y:S02]  /*5000*/  IABS R14, R15 ;  /* 0x0000000f000e7213 */ /* 0x000fe40000000000 */
[----:B------:R-:W2:Y:S01]  /*5010*/  LDC.64 R20, c[0x0][0x3a0] ;  /* 0x0000e800ff147b82 */ /* 0x000ea20000000a00 */
[----:B------:R-:W-:Y:S01]  /*5020*/  IMAD.HI.U32 R6, R7, R9, R6 ;  /* 0x0000000907067227 */ /* 0x000fe200078e0006 */
[----:B------:R-:W-:-:S02]  /*5030*/  SEL R7, R11, RZ, P5 ;  /* 0x000000ff0b077207 */ /* 0x000fc40002800000 */
[----:B0-----:R-:W-:Y:S01]  /*5040*/  ISETP.NE.U32.AND P5, PT, R4, 0x1, PT ;  /* 0x000000010400780c */ /* 0x001fe20003fa5070 */
[----:B------:R-:W-:-:S03]  /*5050*/  IMAD.MOV.U32 R9, RZ, RZ, R14 ;  /* 0x000000ffff097224 */ /* 0x000fc600078e000e */
[----:B------:R-:W-:Y:S01]  /*5060*/  ISETP.NE.AND.EX P5, PT, R5, RZ, PT, P5 ;  /* 0x000000ff0500720c */ /* 0x000fe20003fa5350 */
[----:B------:R-:W-:-:S03]  /*5070*/  IMAD.HI.U32 R6, R6, R9, RZ ;  /* 0x0000000906067227 */ /* 0x000fc600078e00ff */
[----:B------:R-:W-:Y:S01]  /*5080*/  SEL R5, R12, RZ, P5 ;  /* 0x000000ff0c057207 */ /* 0x000fe20002800000 */
[----:B------:R-:W-:Y:S02]  /*5090*/  IMAD.MOV R4, RZ, RZ, -R6 ;  /* 0x000000ffff047224 */ /* 0x000fe400078e0a06 */
[----:B------:R-:W-:Y:S02]  /*50a0*/  IMAD R12, R7, UR36, RZ ;  /* 0x00000024070c7c24 */ /* 0x000fe4000f8e02ff */
        /* <DEDUP_REMOVED lines=33> */
.L_x_1289:
[----:B------:R-:W-:Y:S05]  /*52c0*/  BSYNC.RECONVERGENT B1 ;  /* 0x0000000000017941 */ /* 0x000fea0003800200 */
.L_x_1288:
        /* <DEDUP_REMOVED lines=123> */
.L_x_1291:
[----:B------:R-:W-:Y:S05]  /*5a80*/  BSYNC.RECONVERGENT B1 ;  /* 0x0000000000017941 */ /* 0x000fea0003800200 */
.L_x_1290:
        /* <DEDUP_REMOVED lines=18> */
[----:B--2---:R-:W-:-:S07]  /*5bb0*/  IABS R21, R20 ;  /* 0x0000001400157213 */ /* 0x004fce0000000000 */
[----:B0-----:R-:W0:Y:S02]  /*5bc0*/  MUFU.RCP R6, R6 ;  /* 0x0000000600067308 */ /* 0x001e240000001000 */
[----:B0-----:R-:W-:-:S06]  /*5bd0*/  IADD3 R7, PT, PT, R6, 0xffffffe, RZ ;  /* 0x0ffffffe06077810 */ /* 0x001fcc0007ffe0ff */
[----:B------:R-:W0:Y:S02]  /*5be0*/  F2I.FTZ.U32.TRUNC.NTZ R5, R7 ;  /* 0x0000000700057305 */ /* 0x000e24000021f000 */
[----:B0-----:R-:W-:-:S04]  /*5bf0*/  IMAD.MOV R11, RZ, RZ, -R5 ;  /* 0x000000ffff0b7224 */ /* 0x001fc800078e0a05 */
[----:B------:R-:W-:-:S04]  /*5c00*/  IMAD R11, R11, R12, RZ ;  /* 0x0000000c0b0b7224 */ /* 0x000fc800078e02ff */
[----:B------:R-:W-:Y:S01]  /*5c10*/  IMAD.HI.U32 R4, R5, R11, R4 ;  /* 0x0000000b05047227 */ /* 0x000fe200078e0004 */
[----:B------:R-:W-:Y:S02]  /*5c20*/  MOV R5, R14 ;  /* 0x0000000e00057202 */ /* 0x000fe40000000f00 */
[----:B-1----:R-:W-:-:S03]  /*5c30*/  IABS R14, R19 ;  /* 0x00000013000e7213 */ /* 0x002fc60000000000 */
        /* <DEDUP_REMOVED lines=24> */
[----:B------:R-:W-:-:S04]  /*5dc0*/  IMAD.HI.U32 R6, R5, R7, R4 ;  /* 0x0000000705067227 */ /* 0x000fc800078e0004 */
[----:B------:R-:W-:Y:S02]  /*5dd0*/  IMAD.MOV.U32 R5, RZ, RZ, R9 ;  /* 0x000000ffff057224 */ /* 0x000fe400078e0009 */
[----:B------:R-:W0:Y:S02]  /*5de0*/  I2F.RP R9, R21 ;  /* 0x0000001500097306 */ /* 0x000e240000209400 */
[----:B------:R-:W-:-:S05]  /*5df0*/  IMAD.HI.U32 R4, R6, R5, RZ ;  /* 0x0000000506047227 */ /* 0x000fca00078e00ff */
[----:B------:R-:W-:-:S05]  /*5e00*/  IADD3 R6, PT, PT, -R4, RZ, RZ ;  /* 0x000000ff04067210 */ /* 0x000fca0007ffe1ff */
[C---:B------:R-:W-:Y:S02]  /*5e10*/  IMAD R5, R14.reuse, R6, R5 ;  /* 0x000000060e057224 */ /* 0x040fe400078e0205 */
[----:B------:R-:W1:Y:S01]  /*5e20*/  LDC.64 R6, c[0x0][0x390] ;  /* 0x0000e400ff067b82 */ /* 0x000e620000000a00 */
[----:B0-----:R-:W0:Y:S02]  /*5e30*/  MUFU.RCP R9, R9 ;  /* 0x0000000900097308 */ /* 0x001e240000001000 */
[----:B------:R-:W-:-:S13]  /*5e40*/  ISETP.GT.U32.AND P4, PT, R14, R5, PT ;  /* 0x000000050e00720c */ /* 0x000fda0003f84070 */
[----:B------:R-:W-:Y:S02]  /*5e50*/  @!P4 IMAD.IADD R5, R5, 0x1, -R14 ;  /* 0x000000010505c824 */ /* 0x000fe400078e0a0e */
[----:B------:R-:W-:-:S03]  /*5e60*/  @!P4 VIADD R4, R4, 0x1 ;  /* 0x000000010404c836 */ /* 0x000fc60000000000 */
[----:B------:R-:W-:Y:S01]  /*5e70*/  ISETP.GE.U32.AND P4, PT, R5, R14, PT ;  /* 0x0000000e0500720c */ /* 0x000fe20003f86070 */
[----:B0-----:R-:W-:Y:S01]  /*5e80*/  VIADD R14, R9, 0xffffffe ;  /* 0x0ffffffe090e7836 */ /* 0x001fe20000000000 */
[----:B------:R-:W-:-:S03]  /*5e90*/  LOP3.LUT R5, R12, R19, RZ, 0x3c, !PT ;  /* 0x000000130c057212 */ /* 0x000fc600078e3cff */
[----:B------:R0:W2:Y:S08]  /*5ea0*/  F2I.FTZ.U32.TRUNC.NTZ R15, R14 ;  /* 0x0000000e000f7305 */ /* 0x0000b0000021f000 */
[----:B------:R-:W-:Y:S01]  /*5eb0*/  @P4 IADD3 R4, PT, PT, R4, 0x1, RZ ;  /* 0x0000000104044810 */ /* 0x000fe20007ffe0ff */
[----:B0-----:R-:W-:Y:S01]  /*5ec0*/  HFMA2 R14, -RZ, RZ, 0, 0 ;  /* 0x00000000ff0e7431 */ /* 0x001fe200000001ff */
[----:B------:R-:W-:-:S03]  /*5ed0*/  ISETP.GE.AND P4, PT, R5, RZ, PT ;  /* 0x000000ff0500720c */ /* 0x000fc60003f86270 */
[----:B------:R-:W-:Y:S02]  /*5ee0*/  IMAD.MOV.U32 R17, RZ, RZ, R4 ;  /* 0x000000ffff117224 */ /* 0x000fe400078e0004 */
[----:B------:R-:W0:Y:S01]  /*5ef0*/  LDC.64 R4, c[0x0][0x398] ;  /* 0x0000e600ff047b82 */ /* 0x000e220000000a00 */
[----:B--2---:R-:W-:-:S07]  /*5f00*/  IMAD.MOV R22, RZ, RZ, -R15 ;  /* 0x000000ffff167224 */ /* 0x004fce00078e0a0f */
[----:B------:R-:W-:Y:S02]  /*5f10*/  @!P4 IADD3 R17, PT, PT, -R17, RZ, RZ ;  /* 0x000000ff1111c210 */ /* 0x000fe40007ffe1ff */
[----:B------:R-:W-:-:S13]  /*5f20*/  ISETP.NE.AND P4, PT, R19, RZ, PT ;  /* 0x000000ff1300720c */ /* 0x000fda0003f85270 */
[----:B------:R-:W-:Y:S02]  /*5f30*/  @!P4 LOP3.LUT R17, RZ, R19, RZ, 0x33, !PT ;  /* 0x00000013ff11c212 */ /* 0x000fe400078e33ff */
[----:B-1----:R-:W-:-:S03]  /*5f40*/  ISETP.NE.U32.AND P4, PT, R6, 0x1, PT ;  /* 0x000000010600780c */ /* 0x002fc60003f85070 */
[----:B------:R-:W-:Y:S01]  /*5f50*/  IMAD.MOV R9, RZ, RZ, -R17 ;  /* 0x000000ffff097224 */ /* 0x000fe200078e0a11 */
[----:B------:R-:W-:-:S03]  /*5f60*/  ISETP.NE.AND.EX P4, PT, R7, RZ, PT, P4 ;  /* 0x000000ff0700720c */ /* 0x000fc60003f85340 */
[----:B------:R-:W-:Y:S01]  /*5f70*/  IMAD R19, R19, R9, R12 ;  /* 0x0000000913137224 */ /* 0x000fe200078e020c */
[----:B------:R-:W-:Y:S01]  /*5f80*/  SEL R7, R11, RZ, P4 ;  /* 0x000000ff0b077207 */ /* 0x000fe20002000000 */
[----:B------:R-:W-:Y:S01]  /*5f90*/  IMAD R9, R22, R21, RZ ;  /* 0x0000001516097224 */ /* 0x000fe200078e02ff */
[----:B0-----:R-:W-:Y:S01]  /*5fa0*/  ISETP.NE.U32.AND P4, PT, R4, 0x1, PT ;  /* 0x000000010400780c */ /* 0x001fe20003f85070 */
[----:B------:R-:W0:Y:S01]  /*5fb0*/  LDC.64 R22, c[0x0][0x3a0] ;  /* 0x0000e800ff167b82 */ /* 0x000e220000000a00 */
[----:B------:R-:W-:Y:S01]  /*5fc0*/  IABS R12, R19 ;  /* 0x00000013000c7213 */ /* 0x000fe20000000000 */
[----:B------:R-:W-:Y:S01]  /*5fd0*/  IMAD.HI.U32 R6, R15, R9, R14 ;  /* 0x000000090f067227 */ /* 0x000fe200078e000e */
[----:B------:R-:W-:-:S03]  /*5fe0*/  ISETP.NE.AND.EX P4, PT, R5, RZ, PT, P4 ;  /* 0x000000ff0500720c */ /* 0x000fc60003f85340 */
[----:B------:R-:W-:Y:S01]  /*5ff0*/  IMAD.MOV.U32 R9, RZ, RZ, R12 ;  /* 0x000000ffff097224 */ /* 0x000fe200078e000c */
[----:B------:R-:W-:Y:S01]  /*6000*/  SEL R5, R17, RZ, P4 ;  /* 0x000000ff11057207 */ /* 0x000fe20002000000 */
[----:B------:R-:W1:Y:S01]  /*6010*/  LDC.64 R14, c[0x0][0x3a8] ;  /* 0x0000ea00ff0e7b82 */ /* 0x000e620000000a00 */
[----:B------:R-:W-:Y:S02]  /*6020*/  IMAD R12, R7, UR36, RZ ;  /* 0x00000024070c7c24 */ /* 0x000fe4000f8e02ff */
        /* <DEDUP_REMOVED lines=35> */
.L_x_1293:
[----:B------:R-:W-:Y:S05]  /*6260*/  BSYNC.RECONVERGENT B1 ;  /* 0x0000000000017941 */ /* 0x000fea0003800200 */
.L_x_1292:
        /* <DEDUP_REMOVED lines=123> */
.L_x_1295:
[----:B------:R-:W-:Y:S05]  /*6a20*/  BSYNC.RECONVERGENT B1 ;  /* 0x0000000000017941 */ /* 0x000fea0003800200 */
.L_x_1294:
        /* <DEDUP_REMOVED lines=125> */
.L_x_1297:
[----:B------:R-:W-:Y:S05]  /*7200*/  BSYNC.RECONVERGENT B1 ;  /* 0x0000000000017941 */ /* 0x000fea0003800200 */
.L_x_1296:
        /* <DEDUP_REMOVED lines=123> */
.L_x_1299:
[----:B------:R-:W-:Y:S05]  /*79c0*/  BSYNC.RECONVERGENT B1 ;  /* 0x0000000000017941 */ /* 0x000fea0003800200 */
.L_x_1298:
        /* <DEDUP_REMOVED lines=125> */
.L_x_1301:
[----:B------:R-:W-:Y:S05]  /*81a0*/  BSYNC.RECONVERGENT B1 ;  /* 0x0000000000017941 */ /* 0x000fea0003800200 */
.L_x_1300:
        /* <DEDUP_REMOVED lines=123> */
.L_x_1303:
[----:B------:R-:W-:Y:S05]  /*8960*/  BSYNC.RECONVERGENT B1 ;  /* 0x0000000000017941 */ /* 0x000fea0003800200 */
.L_x_1302:
[-C--:B------:R-:W-:Y:S01]  /*8970*/  ISETP.GE.AND.EX P4, PT, RZ, R3.reuse, PT, P4 ;  /* 0x00000003ff00720c */ /* 0x080fe20003f86340 */
[----:B------:R-:W-:Y:S01]  /*8980*/  BSSY.RECONVERGENT B1, `(.L_x_1304) ;  /* 0x0000084000017945 */ /* 0x000fe20003800200 */
[----:B------:R-:W-:Y:S01]  /*8990*/  ISETP.GE.U32.AND P6, PT, R51, R2, PT ;  /* 0x000000023300720c */ /* 0x000fe20003fc6070 */
[----:B------:R-:W-:Y:S01]  /*89a0*/  IMAD.MOV.U32 R32, RZ, RZ, -0x800000 ;  /* 0xff800000ff207424 */ /* 0x000fe200078e00ff */
[-C--:B------:R-:W-:Y:S01]  /*89b0*/  ISETP.GE.AND.EX P3, PT, RZ, R3.reuse, PT, P3 ;  /* 0x00000003ff00720c */ /* 0x080fe20003f66330 */
[----:B------:R-:W-:Y:S01]  /*89c0*/  IMAD.MOV.U32 R36, RZ, RZ, -0x800000 ;  /* 0xff800000ff247424 */ /* 0x000fe200078e00ff */
[-C--:B------:R-:W-:Y:S01]  /*89d0*/  ISETP.GE.AND.EX P2, PT, RZ, R3.reuse, PT, P2 ;  /* 0x00000003ff00720c */ /* 0x080fe20003f46320 */
[----:B------:R-:W-:Y:S01]  /*89e0*/  IMAD.MOV.U32 R38, RZ, RZ, -0x800000 ;  /* 0xff800000ff267424 */ /* 0x000fe200078e00ff */
[-C--:B------:R-:W-:Y:S01]  /*89f0*/  ISETP.GE.AND.EX P1, PT, RZ, R3.reuse, PT, P1 ;  /* 0x00000003ff00720c */ /* 0x080fe20003f26310 */
[----:B------:R-:W-:Y:S01]  /*8a00*/  IMAD.MOV.U32 R48, RZ, RZ, -0x800000 ;  /* 0xff800000ff307424 */ /* 0x000fe200078e00ff */
[----:B------:R-:W-:-:S02]  /*8a10*/  ISETP.GE.AND.EX P5, PT, RZ, R3, PT, P5 ;  /* 0x00000003ff00720c */ /* 0x000fc40003fa6350 */
[----:B------:R-:W-:Y:S02]  /*8a20*/  ISETP.GE.AND.EX P6, PT, RZ, R3, PT, P6 ;  /* 0x00000003ff00720c */ /* 0x000fe40003fc6360 */
[----:B------:R-:W-:Y:S02]  /*8a30*/  MOV R34, 0xff800000 ;  /* 0xff80000000227802 */ /* 0x000fe40000000f00 */
[----:B------:R-:W-:Y:S01]  /*8a40*/  MOV R46, 0xff800000 ;  /* 0xff800000002e7802 */ /* 0x000fe20000000f00 */
[----:B------:R-:W-:Y:S08]  /*8a50*/  @P4 BRA `(.L_x_1305) ;  /* 0x0000000400d84947 */ /* 0x000ff00003800000 */
        /* <DEDUP_REMOVED lines=14> */
[----:B0-----:R-:W0:Y:S08]  /*8b40*/  MUFU.RCP R6, R6 ;  /* 0x0000000600067308 */ /* 0x001e300000001000 */
[----:B------:R-:W1:Y:S01]  /*8b50*/  I2F.RP R21, R19 ;  /* 0x0000001300157306 */ /* 0x000e620000209400 */
[----:B0-----:R-:W-:-:S07]  /*8b60*/  VIADD R7, R6, 0xffffffe ;  /* 0x0ffffffe06077836 */ /* 0x001fce0000000000 */
[----:B------:R-:W0:Y:S08]  /*8b70*/  F2I.FTZ.U32.TRUNC.NTZ R5, R7 ;  /* 0x0000000700057305 */ /* 0x000e30000021f000 */
[----:B-1----:R-:W-:Y:S01]  /*8b80*/  MUFU.RCP R21, R21 ;  /* 0x0000001500157308 */ /* 0x002fe20000001000 */
        /* <DEDUP_REMOVED lines=20> */
[----:B------:R-:W-:Y:S01]  /*8cd0*/  ISETP.NE.AND P4, PT, R9, RZ, PT ;  /* 0x000000ff0900720c */ /* 0x000fe20003f85270 */
[----:B0-----:R-:W-:Y:S02]  /*8ce0*/  HFMA2 R4, -RZ, RZ, 0, 0 ;  /* 0x00000000ff047431 */ /* 0x001fe400000001ff */
[----:B-1----:R-:W-:-:S10]  /*8cf0*/  IMAD.MOV R15, RZ, RZ, -R5 ;  /* 0x000000ffff0f7224 */ /* 0x002fd400078e0a05 */
[----:B------:R-:W-:-:S05]  /*8d00*/  @!P4 LOP3.LUT R11, RZ, R9, RZ, 0x33, !PT ;  /* 0x00000009ff0bc212 */ /* 0x000fca00078e33ff */
[----:B------:R-:W-:-:S04]  /*8d10*/  IMAD.MOV R7, RZ, RZ, -R11 ;  /* 0x000000ffff077224 */ /* 0x000fc800078e0a0b */
[----:B------:R-:W-:Y:S02]  /*8d20*/  IMAD R9, R9, R7, R0 ;  /* 0x0000000709097224 */ /* 0x000fe400078e0200 */
[----:B------:R-:W-:Y:S02]  /*8d30*/  IMAD R7, R15, R48, RZ ;  /* 0x000000300f077224 */ /* 0x000fe400078e02ff */
[----:B------:R-:W-:Y:S01]  /*8d40*/  VIADD R15, R21, 0xffffffe ;  /* 0x0ffffffe150f7836 */ /* 0x000fe20000000000 */
[----:B------:R-:W-:Y:S01]  /*8d50*/  IABS R12, R9 ;  /* 0x00000009000c7213 */ /* 0x000fe20000000000 */
[----:B------:R-:W-:-:S04]  /*8d60*/  IMAD.HI.U32 R6, R5, R7, R4 ;  /* 0x0000000705067227 */ /* 0x000fc800078e0004 */
[----:B------:R-:W-:Y:S01]  /*8d70*/  IMAD.MOV.U32 R5, RZ, RZ, R12 ;  /* 0x000000ffff057224 */ /* 0x000fe200078e000c */
[----:B------:R-:W0:Y:S03]  /*8d80*/  F2I.FTZ.U32.TRUNC.NTZ R15, R15 ;  /* 0x0000000f000f7305 */ /* 0x000e26000021f000 */
        /* <DEDUP_REMOVED lines=20> */
[----:B------:R-:W1:Y:S01]  /*8ed0*/  LDC.64 R4, c[0x0][0x398] ;  /* 0x0000e600ff047b82 */ /* 0x000e620000000a00 */
[----:B0-----:R-:W-:-:S04]  /*8ee0*/  IMAD.MOV R14, RZ, RZ, -R15 ;  /* 0x000000ffff0e7224 */ /* 0x001fc800078e0a0f */
[----:B------:R-:W-:Y:S02]  /*8ef0*/  IMAD R9, R14, R19, RZ ;  /* 0x000000130e097224 */ /* 0x000fe400078e02ff */
[----:B------:R-:W-:-:S04]  /*8f00*/  IMAD.MOV.U32 R14, RZ, RZ, RZ ;  /* 0x000000ffff0e7224 */ /* 0x000fc800078e00ff */
[----:B------:R-:W-:Y:S01]  /*8f10*/  IMAD.HI.U32 R14, R15, R9, R14 ;  /* 0x000000090f0e7227 */ /* 0x000fe200078e000e */
[----:B------:R-:W-:-:S05]  /*8f20*/  IABS R9, R17 ;  /* 0x0000001100097213 */ /* 0x000fca0000000000 */
[----:B------:R-:W-:Y:S02]  /*8f30*/  IMAD.HI.U32 R6, R14, R9, RZ ;  /* 0x000000090e067227 */ /* 0x000fe400078e00ff */
[----:B------:R-:W0:Y:S01]  /*8f40*/  LDC.64 R14, c[0x0][0x3a8] ;  /* 0x0000ea00ff0e7b82 */ /* 0x000e220000000a00 */
[----:B-1----:R-:W-:Y:S02]  /*8f50*/  ISETP.NE.U32.AND P4, PT, R4, 0x1, PT ;  /* 0x000000010400780c */ /* 0x002fe40003f85070 */
[----:B------:R-:W-:Y:S02]  /*8f60*/  IADD3 R4, PT, PT, -R6, RZ, RZ ;  /* 0x000000ff06047210 */ /* 0x000fe40007ffe1ff */
[----:B------:R-:W-:-:S03]  /*8f70*/  ISETP.NE.AND.EX P4, PT, R5, RZ, PT, P4 ;  /* 0x000000ff0500720c */ /* 0x000fc60003f85340 */
        /* <DEDUP_REMOVED lines=10> */
[----:B------:R-:W-:Y:S02]  /*9020*/  ISETP.GE.AND P4, PT, R4, RZ, PT ;  /* 0x000000ff0400720c */ /* 0x000fe40003f86270 */
[----:B------:R-:W1:Y:S11]  /*9030*/  LDC.64 R4, c[0x0][0x3a0] ;  /* 0x0000e800ff047b82 */ /* 0x000e760000000a00 */
[----:B------:R-:W-:Y:S01]  /*9040*/  @!P4 IMAD.MOV R6, RZ, RZ, -R6 ;  /* 0x000000ffff06c224 */ /* 0x000fe200078e0a06 */
        /* <DEDUP_REMOVED lines=23> */
.L_x_1305:
[----:B------:R-:W-:Y:S05]  /*91c0*/  BSYNC.RECONVERGENT B1 ;  /* 0x0000000000017941 */ /* 0x000fea0003800200 */
.L_x_1304:
[----:B------:R-:W-:Y:S04]  /*91d0*/  BSSY.RECONVERGENT B1, `(.L_x_1306) ;  /* 0x0000079000017945 */ /* 0x000fe80003800200 */
        /* <DEDUP_REMOVED lines=36> */
[----:B------:R-:W0:Y:S03]  /*9420*/  F2I.FTZ.U32.TRUNC.NTZ R5, R5 ;  /* 0x0000000500057305 */ /* 0x000e26000021f000 */
[----:B------:R-:W-:Y:S01]  /*9430*/  MOV R9, R4 ;  /* 0x0000000400097202 */ /* 0x000fe20000000f00 */
[----:B------:R-:W-:-:S04]  /*9440*/  IMAD.MOV.U32 R4, RZ, RZ, RZ ;  /* 0x000000ffff047224 */ /* 0x000fc800078e00ff */
[----:B------:R-:W-:-:S04]  /*9450*/  @!P4 IMAD.MOV R9, RZ, RZ, -R9 ;  /* 0x000000ffff09c224 */ /* 0x000fc800078e0a09 */
[----:B------:R-:W-:-:S04]  /*9460*/  @!P3 LOP3.LUT R9, RZ, R11, RZ, 0x33, !PT ;  /* 0x0000000bff09b212 */ /* 0x000fc800078e33ff */
[----:B------:R-:W-:Y:S01]  /*9470*/  IADD3 R7, PT, PT, -R9, RZ, RZ ;  /* 0x000000ff09077210 */ /* 0x000fe20007ffe1ff */
[----:B0-----:R-:W-:-:S04]  /*9480*/  IMAD.MOV R15, RZ, RZ, -R5 ;  /* 0x000000ffff0f7224 */ /* 0x001fc800078e0a05 */
[----:B------:R-:W-:Y:S02]  /*9490*/  IMAD R7, R11, R7, R0 ;  /* 0x000000070b077224 */ /* 0x000fe400078e0200 */
[----:B------:R-:W-:-:S03]  /*94a0*/  IMAD R11, R15, R32, RZ ;  /* 0x000000200f0b7224 */ /* 0x000fc600078e02ff */
[----:B------:R-:W-:Y:S01]  /*94b0*/  IABS R6, R7 ;  /* 0x0000000700067213 */ /* 0x000fe20000000000 */
        /* <DEDUP_REMOVED lines=12> */
[----:B------:R-:W1:Y:S03]  /*9580*/  LDC.64 R32, c[0x0][0x3a0] ;  /* 0x0000e800ff207b82 */ /* 0x000e660000000a00 */
[----:B------:R-:W-:Y:S02]  /*9590*/  ISETP.GE.AND P4, PT, R5, RZ, PT ;  /* 0x000000ff0500720c */ /* 0x000fe40003f86270 */
[----:B0-----:R-:W-:-:S05]  /*95a0*/  IADD3 R5, PT, PT, R6, 0xffffffe, RZ ;  /* 0x0ffffffe06057810 */ /* 0x001fca0007ffe0ff */
[----:B------:R-:W-:Y:S01]  /*95b0*/  @P3 VIADD R4, R4, 0x1 ;  /* 0x0000000104043836 */ /* 0x000fe20000000000 */
[----:B------:R-:W-:-:S03]  /*95c0*/  ISETP.NE.AND P3, PT, R14, RZ, PT ;  /* 0x000000ff0e00720c */ /* 0x000fc60003f65270 */
[----:B------:R-:W-:Y:S01]  /*95d0*/  IMAD.MOV.U32 R11, RZ, RZ, R4 ;  /* 0x000000ffff0b7224 */ /* 0x000fe200078e0004 */
[----:B------:R-:W0:Y:S04]  /*95e0*/  F2I.FTZ.U32.TRUNC.NTZ R5, R5 ;  /* 0x0000000500057305 */ /* 0x000e28000021f000 */
[----:B------:R-:W-:-:S05]  /*95f0*/  @!P4 IADD3 R11, PT, PT, -R11, RZ, RZ ;  /* 0x000000ff0b0bc210 */ /* 0x000fca0007ffe1ff */
[----:B------:R-:W-:-:S05]  /*9600*/  @!P3 LOP3.LUT R11, RZ, R14, RZ, 0x33, !PT ;  /* 0x0000000eff0bb212 */ /* 0x000fca00078e33ff */
[----:B------:R-:W-:Y:S02]  /*9610*/  IMAD.MOV R4, RZ, RZ, -R11 ;  /* 0x000000ffff047224 */ /* 0x000fe400078e0a0b */
[----:B0-----:R-:W-:Y:S02]  /*9620*/  IMAD.MOV R15, RZ, RZ, -R5 ;  /* 0x000000ffff0f7224 */ /* 0x001fe400078e0a05 */
[----:B------:R-:W-:Y:S02]  /*9630*/  IMAD R12, R14, R4, R7 ;  /* 0x000000040e0c7224 */ /* 0x000fe400078e0207 */
[----:B------:R-:W-:Y:S02]  /*9640*/  HFMA2 R4, -RZ, RZ, 0, 0 ;  /* 0x00000000ff047431 */ /* 0x000fe400000001ff */
[----:B------:R-:W-:Y:S02]  /*9650*/  IMAD R7, R15, R50, RZ ;  /* 0x000000320f077224 */ /* 0x000fe400078e02ff */
[----:B------:R-:W0:Y:S01]  /*9660*/  LDC.64 R14, c[0x0][0x390] ;  /* 0x0000e400ff0e7b82 */ /* 0x000e220000000a00 */
[----:B------:R-:W-:Y:S01]  /*9670*/  IABS R6, R12 ;  /* 0x0000000c00067213 */ /* 0x000fe20000000000 */
[----:B------:R-:W-:-:S04]  /*9680*/  IMAD.HI.U32 R4, R5, R7, R4 ;  /* 0x0000000705047227 */ /* 0x000fc800078e0004 */
[----:B------:R-:W-:-:S04]  /*9690*/  IMAD.MOV.U32 R5, RZ, RZ, R6 ;  /* 0x000000ffff057224 */ /* 0x000fc800078e0006 */
[----:B------:R-:W-:-:S04]  /*96a0*/  IMAD.HI.U32 R4, R4, R5, RZ ;  /* 0x0000000504047227 */ /* 0x000fc800078e00ff */
[----:B------:R-:W-:-:S04]  /*96b0*/  IMAD.MOV R6, RZ, RZ, -R4 ;  /* 0x000000ffff067224 */ /* 0x000fc800078e0a04 */
[----:B------:R-:W-:Y:S01]  /*96c0*/  IMAD R5, R50, R6, R5 ;  /* 0x0000000632057224 */ /* 0x000fe200078e0205 */
[----:B0-----:R-:W-:Y:S01]  /*96d0*/  ISETP.NE.U32.AND P4, PT, R14, 0x1, PT ;  /* 0x000000010e00780c */ /* 0x001fe20003f85070 */
[----:B------:R-:W0:Y:S03]  /*96e0*/  LDC.64 R6, c[0x0][0x398] ;  /* 0x0000e600ff067b82 */ /* 0x000e260000000a00 */
[----:B------:R-:W-:Y:S02]  /*96f0*/  ISETP.GT.U32.AND P3, PT, R50, R5, PT ;  /* 0x000000053200720c */ /* 0x000fe40003f64070 */
[----:B------:R-:W-:-:S03]  /*9700*/  ISETP.NE.AND.EX P4, PT, R15, RZ, PT, P4 ;  /* 0x000000ff0f00720c */ /* 0x000fc60003f85340 */
[----:B------:R-:W2:Y:S01]  /*9710*/  LDC.64 R14, c[0x0][0x3a8] ;  /* 0x0000ea00ff0e7b82 */ /* 0x000ea20000000a00 */
[----:B------:R-:W-:-:S05]  /*9720*/  SEL R9, R9, RZ, P4 ;  /* 0x000000ff09097207 */ /* 0x000fca0002000000 */
[----:B------:R-:W-:Y:S02]  /*9730*/  IMAD R9, R9, UR36, RZ ;  /* 0x0000002409097c24 */ /* 0x000fe4000f8e02ff */
[----:B------:R-:W-:Y:S01]  /*9740*/  @!P3 IADD3 R5, PT, PT, R5, -R50, RZ ;  /* 0x800000320505b210 */ /* 0x000fe20007ffe0ff */
[----:B------:R-:W-:-:S03]  /*9750*/  @!P3 VIADD R4, R4, 0x1 ;  /* 0x000000010404b836 */ /* 0x000fc60000000000 */
[----:B------:R-:W-:Y:S02]  /*9760*/  ISETP.GE.U32.AND P4, PT, R5, R50, PT ;  /* 0x000000320500720c */ /* 0x000fe40003f86070 */
[----:B------:R-:W-:-:S04]  /*9770*/  LOP3.LUT R5, R12, R17, RZ, 0x3c, !PT ;  /* 0x000000110c057212 */ /* 0x000fc800078e3cff */
        /* <DEDUP_REMOVED lines=12> */
[----:B------:R-:W-:Y:S01]  /*9840*/  IMAD R5, R17, R5, R12 ;  /* 0x0000000511057224 */ /* 0x000fe200078e020c */
[----:B------:R-:W-:Y:S01]  /*9850*/  ISETP.NE.AND.EX P3, PT, R15, RZ, PT, P3 ;  /* 0x000000ff0f00720c */ /* 0x000fe20003f65330 */
[----:B------:R-:W-:Y:S01]  /*9860*/  IMAD R9, R6, UR37, R9 ;  /* 0x0000002506097c24 */ /* 0x000fe2000f8e0209 */
[----:B------:R-:W-:-:S02]  /*9870*/  SEL R4, R4, RZ, P4 ;  /* 0x000000ff04047207 */ /* 0x000fc40002000000 */
        /* <DEDUP_REMOVED lines=14> */
.L_x_1307:
[----:B------:R-:W-:Y:S05]  /*9960*/  BSYNC.RECONVERGENT B1 ;  /* 0x0000000000017941 */ /* 0x000fea0003800200 */
.L_x_1306:
[----:B------:R-:W-:Y:S04]  /*9970*/  BSSY.RECONVERGENT B1, `(.L_x_1308) ;  /* 0x000007a000017945 */ /* 0x000fe80003800200 */
        /* <DEDUP_REMOVED lines=15> */
[----:B--2---:R-:W-:Y:S01]  /*9a70*/  VIADD R4, R6, 0xffffffe ;  /* 0x0ffffffe06047836 */ /* 0x004fe20000000000 */
[----:B-1----:R-:W-:-:S05]  /*9a80*/  IABS R6, R34 ;  /* 0x0000002200067213 */ /* 0x002fca0000000000 */
[----:B------:R1:W2:Y:S02]  /*9a90*/  F2I.FTZ.U32.TRUNC.NTZ R5, R4 ;  /* 0x0000000400057305 */ /* 0x0002a4000021f000 */
[----:B-1----:R-:W-:Y:S01]  /*9aa0*/  IMAD.MOV.U32 R4, RZ, RZ, RZ ;  /* 0x000000ffff047224 */ /* 0x002fe200078e00ff */
[----:B--2---:R-:W-:-:S05]  /*9ab0*/  IADD3 R7, PT, PT, RZ, -R5, RZ ;  /* 0x80000005ff077210 */ /* 0x004fca0007ffe0ff */
[----:B------:R-:W-:-:S04]  /*9ac0*/  IMAD R7, R7, R12, RZ ;  /* 0x0000000c07077224 */ /* 0x000fc800078e02ff */
[----:B------:R-:W-:-:S04]  /*9ad0*/  IMAD.HI.U32 R14, R5, R7, R4 ;  /* 0x00000007050e7227 */ /* 0x000fc800078e0004 */
[----:B------:R-:W-:-:S04]  /*9ae0*/  IMAD.MOV.U32 R5, RZ, RZ, R9 ;  /* 0x000000ffff057224 */ /* 0x000fc800078e0009 */
[----:B------:R-:W-:Y:S01]  /*9af0*/  IMAD.HI.U32 R4, R14, R5, RZ ;  /* 0x000000050e047227 */ /* 0x000fe200078e00ff */
[----:B------:R-:W-:-:S03]  /*9b00*/  MOV R14, R6 ;  /* 0x00000006000e7202 */ /* 0x000fc60000000f00 */
[----:B------:R-:W-:Y:S01]  /*9b10*/  IMAD.MOV R6, RZ, RZ, -R4 ;  /* 0x000000ffff067224 */ /* 0x000fe200078e0a04 */
[----:B------:R-:W1:Y:S03]  /*9b20*/  I2F.RP R7, R14 ;  /* 0x0000000e00077306 */ /* 0x000e660000209400 */
[----:B------:R-:W-:-:S05]  /*9b30*/  IMAD R5, R12, R6, R5 ;  /* 0x000000060c057224 */ /* 0x000fca00078e0205 */
[----:B------:R-:W-:Y:S01]  /*9b40*/  ISETP.GT.U32.AND P4, PT, R12, R5, PT ;  /* 0x000000050c00720c */ /* 0x000fe20003f84070 */
[----:B-1----:R-:W1:-:S12]  /*9b50*/  MUFU.RCP R7, R7 ;  /* 0x0000000700077308 */ /* 0x002e580000001000 */
[----:B------:R-:W-:Y:S02]  /*9b60*/  @!P4 IMAD.IADD R5, R5, 0x1, -R12 ;  /* 0x000000010505c824 */ /* 0x000fe400078e0a0c */
[----:B------:R-:W-:Y:S01]  /*9b70*/  @!P4 VIADD R4, R4, 0x1 ;  /* 0x000000010404c836 */ /* 0x000fe20000000000 */
[----:B------:R-:W-:Y:S02]  /*9b80*/  ISETP.NE.AND P4, PT, R11, RZ, PT ;  /* 0x000000ff0b00720c */ /* 0x000fe40003f85270 */
[----:B------:R-:W-:Y:S02]  /*9b90*/  ISETP.GE.U32.AND P3, PT, R5, R12, PT ;  /* 0x0000000c0500720c */ /* 0x000fe40003f66070 */
[----:B------:R-:W-:Y:S01]  /*9ba0*/  LOP3.LUT R5, R0, R11, RZ, 0x3c, !PT ;  /* 0x0000000b00057212 */ /* 0x000fe200078e3cff */
[----:B------:R-:W2:Y:S03]  /*9bb0*/  I2F.RP R12, R50 ;  /* 0x00000032000c7306 */ /* 0x000ea60000209400 */
[----:B------:R-:W-:-:S02]  /*9bc0*/  ISETP.GE.AND P2, PT, R5, RZ, PT ;  /* 0x000000ff0500720c */ /* 0x000fc40003f46270 */
[----:B-1----:R-:W-:-:S05]  /*9bd0*/  IADD3 R5, PT, PT, R7, 0xffffffe, RZ ;  /* 0x0ffffffe07057810 */ /* 0x002fca0007ffe0ff */
[----:B------:R-:W-:Y:S01]  /*9be0*/  @P3 VIADD R4, R4, 0x1 ;  /* 0x0000000104043836 */ /* 0x000fe20000000000 */
[----:B------:R-:W1:Y:S04]  /*9bf0*/  F2I.FTZ.U32.TRUNC.NTZ R5, R5 ;  /* 0x0000000500057305 */ /* 0x000e68000021f000 */
[----:B------:R-:W-:Y:S01]  /*9c00*/  MOV R9, R4 ;  /* 0x0000000400097202 */ /* 0x000fe20000000f00 */
[----:B------:R-:W-:-:S03]  /*9c10*/  IMAD.MOV.U32 R4, RZ, RZ, RZ ;  /* 0x000000ffff047224 */ /* 0x000fc600078e00ff */
[----:B--2---:R-:W2:Y:S01]  /*9c20*/  MUFU.RCP R12, R12 ;  /* 0x0000000c000c7308 */ /* 0x004ea20000001000 */
[----:B------:R-:W-:Y:S01]  /*9c30*/  @!P2 IMAD.MOV R9, RZ, RZ, -R9 ;  /* 0x000000ffff09a224 */ /* 0x000fe200078e0a09 */
[----:B------:R-:W-:-:S04]  /*9c40*/  @!P4 LOP3.LUT R9, RZ, R11, RZ, 0x33, !PT ;  /* 0x0000000bff09c212 */ /* 0x000fc800078e33ff */
[----:B------:R-:W-:Y:S01]  /*9c50*/  IADD3 R7, PT, PT, -R9, RZ, RZ ;  /* 0x000000ff09077210 */ /* 0x000fe20007ffe1ff */
[----:B-1----:R-:W-:-:S04]  /*9c60*/  IMAD.MOV R15, RZ, RZ, -R5 ;  /* 0x000000ffff0f7224 */ /* 0x002fc800078e0a05 */
[----:B------:R-:W-:Y:S02]  /*9c70*/  IMAD R7, R11, R7, R0 ;  /* 0x000000070b077224 */ /* 0x000fe400078e0200 */
[----:B------:R-:W-:-:S03]  /*9c80*/  IMAD R11, R15, R14, RZ ;  /* 0x0000000e0f0b7224 */ /* 0x000fc600078e02ff */
[----:B------:R-:W-:Y:S01]  /*9c90*/  IABS R6, R7 ;  /* 0x0000000700067213 */ /* 0x000fe20000000000 */
[----:B------:R-:W-:-:S04]  /*9ca0*/  IMAD.HI.U32 R4, R5, R11, R4 ;  /* 0x0000000b05047227 */ /* 0x000fc800078e0004 */
[----:B------:R-:W-:-:S04]  /*9cb0*/  IMAD.MOV.U32 R5, RZ, RZ, R6 ;  /* 0x000000ffff057224 */ /* 0x000fc800078e0006 */
[----:B------:R-:W-:-:S05]  /*9cc0*/  IMAD.HI.U32 R4, R4, R5, RZ ;  /* 0x0000000504047227 */ /* 0x000fca00078e00ff */
[----:B------:R-:W-:-:S05]  /*9cd0*/  IADD3 R6, PT, PT, -R4, RZ, RZ ;  /* 0x000000ff04067210 */ /* 0x000fca0007ffe1ff */
[----:B------:R-:W-:Y:S02]  /*9ce0*/  IMAD R5, R14, R6, R5 ;  /* 0x000000060e057224 */ /* 0x000fe400078e0205 */
[----:B--2---:R-:W-:-:S03]  /*9cf0*/  VIADD R6, R12, 0xffffffe ;  /* 0x0ffffffe0c067836 */ /* 0x004fc60000000000 */
[----:B------:R-:W-:-:S13]  /*9d00*/  ISETP.GT.U32.AND P4, PT, R14, R5, PT ;  /* 0x000000050e00720c */ /* 0x000fda0003f84070 */
[----:B------:R-:W-:Y:S01]  /*9d10*/  @!P4 IMAD.IADD R5, R5, 0x1, -R14 ;  /* 0x000000010505c824 */ /* 0x000fe200078e0a0e */
[----:B------:R-:W-:Y:S02]  /*9d20*/  @!P4 IADD3 R4, PT, PT, R4, 0x1, RZ ;  /* 0x000000010404c810 */ /* 0x000fe40007ffe0ff */
[----:B------:R-:W-:Y:S02]  /*9d30*/  ISETP.NE.AND P4, PT, R34, RZ, PT ;  /* 0x000000ff2200720c */ /* 0x000fe40003f85270 */
[----:B------:R-:W-:Y:S02]  /*9d40*/  ISETP.GE.U32.AND P3, PT, R5, R14, PT ;  /* 0x0000000e0500720c */ /* 0x000fe40003f66070 */
[----:B------:R-:W-:-:S04]  /*9d50*/  LOP3.LUT R5, R7, R34, RZ, 0x3c, !PT ;  /* 0x0000002207057212 */ /* 0x000fc800078e3cff */
[----:B------:R-:W-:Y:S02]  /*9d60*/  ISETP.GE.AND P2, PT, R5, RZ, PT ;  /* 0x000000ff0500720c */ /* 0x000fe40003f46270 */
[----:B------:R-:W1:Y:S05]  /*9d70*/  F2I.FTZ.U32.TRUNC.NTZ R5, R6 ;  /* 0x0000000600057305 */ /* 0x000e6a000021f000 */
[----:B------:R-:W-:-:S04]  /*9d80*/  @P3 VIADD R4, R4, 0x1 ;  /* 0x0000000104043836 */ /* 0x000fc80000000000 */
[----:B------:R-:W-:-:S05]  /*9d90*/  IMAD.MOV.U32 R11, RZ, RZ, R4 ;  /* 0x000000ffff0b7224 */ /* 0x000fca00078e0004 */
[----:B------:R-:W-:Y:S01]  /*9da0*/  @!P2 IADD3 R11, PT, PT, -R11, RZ, RZ ;  /* 0x000000ff0b0ba210 */ /* 0x000fe20007ffe1ff */
[----:B-1----:R-:W-:Y:S01]  /*9db0*/  IMAD.MOV R15, RZ, RZ, -R5 ;  /* 0x000000ffff0f7224 */ /* 0x002fe200078e0a05 */
[----:B------:R-:W-:-:S05]  /*9dc0*/  @!P4 LOP3.LUT R11, RZ, R34, RZ, 0x33, !PT ;  /* 0x00000022ff0bc212 */ /* 0x000fca00078e33ff */
        /* <DEDUP_REMOVED lines=8> */
[----:B------:R-:W2:Y:S02]  /*9e50*/  LDC.64 R14, c[0x0][0x398] ;  /* 0x0000e600ff0e7b82 */ /* 0x000ea40000000a00 */
[----:B------:R-:W-:-:S04]  /*9e60*/  IMAD.HI.U32 R4, R4, R5, RZ ;  /* 0x0000000504047227 */ /* 0x000fc800078e00ff */
[----:B------:R-:W-:-:S04]  /*9e70*/  IMAD.MOV R6, RZ, RZ, -R4 ;  /* 0x000000ffff067224 */ /* 0x000fc800078e0a04 */
[C---:B------:R-:W-:Y:S02]  /*9e80*/  IMAD R5, R50.reuse, R6, R5 ;  /* 0x0000000632057224 */ /* 0x040fe400078e0205 */
[----:B------:R-:W3:Y:S03]  /*9e90*/  LDC.64 R6, c[0x0][0x390] ;  /* 0x0000e400ff067b82 */ /* 0x000ee60000000a00 */
[----:B------:R-:W-:-:S13]  /*9ea0*/  ISETP.GT.U32.AND P3, PT, R50, R5, PT ;  /* 0x000000053200720c */ /* 0x000fda0003f64070 */
[----:B------:R-:W-:Y:S01]  /*9eb0*/  @!P3 IADD3 R5, PT, PT, R5, -R50, RZ ;  /* 0x800000320505b210 */ /* 0x000fe20007ffe0ff */
[----:B------:R-:W-:-:S03]  /*9ec0*/  @!P3 VIADD R4, R4, 0x1 ;  /* 0x000000010404b836 */ /* 0x000fc60000000000 */
[----:B------:R-:W-:Y:S02]  /*9ed0*/  ISETP.GE.U32.AND P4, PT, R5, R50, PT ;  /* 0x000000320500720c */ /* 0x000fe40003f86070 */
[----:B------:R-:W-:Y:S02]  /*9ee0*/  LOP3.LUT R5, R12, R17, RZ, 0x3c, !PT ;  /* 0x000000110c057212 */ /* 0x000fe400078e3cff */
[----:B---3--:R-:W-:Y:S02]  /*9ef0*/  ISETP.NE.U32.AND P2, PT, R6, 0x1, PT ;  /* 0x000000010600780c */ /* 0x008fe40003f45070 */
[----:B------:R-:W-:Y:S02]  /*9f00*/  ISETP.GE.AND P3, PT, R5, RZ, PT ;  /* 0x000000ff0500720c */ /* 0x000fe40003f66270 */
[----:B------:R-:W-:-:S04]  /*9f10*/  ISETP.NE.AND.EX P2, PT, R7, RZ, PT, P2 ;  /* 0x000000ff0700720c */ /* 0x000fc80003f45320 */
[----:B------:R-:W-:Y:S01]  /*9f20*/  SEL R5, R9, RZ, P2 ;  /* 0x000000ff09057207 */ /* 0x000fe20001000000 */
[----:B------:R-:W-:Y:S01]  /*9f30*/  @P4 VIADD R4, R4, 0x1 ;  /* 0x0000000104044836 */ /* 0x000fe20000000000 */
[----:B------:R-:W-:Y:S02]  /*9f40*/  ISETP.NE.AND P4, PT, R17, RZ, PT ;  /* 0x000000ff1100720c */ /* 0x000fe40003f85270 */
[----:B-1----:R-:W-:Y:S01]  /*9f50*/  ISETP.NE.U32.AND P2, PT, R34, 0x1, PT ;  /* 0x000000012200780c */ /* 0x002fe20003f45070 */
[----:B------:R-:W-:Y:S02]  /*9f60*/  IMAD R7, R5, UR36, RZ ;  /* 0x0000002405077c24 */ /* 0x000fe4000f8e02ff */
[----:B------:R-:W-:Y:S02]  /*9f70*/  @!P3 IADD3 R4, PT, PT, -R4, RZ, RZ ;  /* 0x000000ff0404b210 */ /* 0x000fe40007ffe1ff */
[----:B--2---:R-:W-:Y:S02]  /*9f80*/  ISETP.NE.U32.AND P3, PT, R14, 0x1, PT ;  /* 0x000000010e00780c */ /* 0x004fe40003f65070 */
[----:B------:R-:W-:-:S02]  /*9f90*/  ISETP.NE.AND.EX P2, PT, R35, RZ, PT, P2 ;  /* 0x000000ff2300720c */ /* 0x000fc40003f45320 */
[----:B------:R-:W-:Y:S02]  /*9fa0*/  ISETP.NE.AND.EX P3, PT, R15, RZ, PT, P3 ;  /* 0x000000ff0f00720c */ /* 0x000fe40003f65330 */
[----:B------:R-:W-:Y:S02]  /*9fb0*/  @!P4 LOP3.LUT R4, RZ, R17, RZ, 0x33, !PT ;  /* 0x00000011ff04c212 */ /* 0x000fe400078e33ff */
[----:B0-----:R-:W-:Y:S02]  /*9fc0*/  ISETP.NE.U32.AND P4, PT, R98, 0x1, PT ;  /* 0x000000016200780c */ /* 0x001fe40003f85070 */
[----:B------:R-:W-:Y:S01]  /*9fd0*/  SEL R6, R11, RZ, P3 ;  /* 0x000000ff0b067207 */ /* 0x000fe20001800000 */
[----:B------:R-:W-:Y:S01]  /*9fe0*/  IMAD.MOV R9, RZ, RZ, -R4 ;  /* 0x000000ffff097224 */ /* 0x000fe200078e0a04 */
[----:B------:R-:W-:Y:S02]  /*9ff0*/  ISETP.NE.AND.EX P4, PT, R99, RZ, PT, P4 ;  /* 0x000000ff6300720c */ /* 0x000fe40003f85340 */
[----:B------:R-:W-:Y:S01]  /*a000*/  SEL R4, R4, RZ, P2 ;  /* 0x000000ff04047207 */ /* 0x000fe20001000000 */
[----:B------:R-:W-:-:S02]  /*a010*/  IMAD R5, R17, R9, R12 ;  /* 0x0000000911057224 */ /* 0x000fc400078e020c */
[----:B------:R-:W-:-:S03]  /*a020*/  IMAD R7, R6, UR37, R7 ;  /* 0x0000002506077c24 */ /* 0x000fc6000f8e0207 */
[----:B------:R-:W-:Y:S01]  /*a030*/  SEL R5, R5, RZ, P4 ;  /* 0x000000ff05057207 */ /* 0x000fe20002000000 */
        /* <DEDUP_REMOVED lines=13> */
.L_x_1309:
[----:B------:R-:W-:Y:S05]  /*a110*/  BSYNC.RECONVERGENT B1 ;  /* 0x0000000000017941 */ /* 0x000fea0003800200 */
.L_x_1308:
        /* <DEDUP_REMOVED lines=91> */
[----:B---3--:R-:W-:-:S04]  /*a6d0*/  ISETP.NE.U32.AND P2, PT, R6, 0x1, PT ;  /* 0x000000010600780c */ /* 0x008fc80003f45070 */
[----:B------:R-:W-:Y:S02]  /*a6e0*/  ISETP.NE.AND.EX P2, PT, R7, RZ, PT, P2 ;  /* 0x000000ff0700720c */ /* 0x000fe40003f45320 */
[----:B------:R-:W-:Y:S02]  /*a6f0*/  @!P1 IADD3 R4, PT, PT, -R4, RZ, RZ ;  /* 0x000000ff04049210 */ /* 0x000fe40007ffe1ff */
[----:B--2---:R-:W-:Y:S02]  /*a700*/  ISETP.NE.U32.AND P1, PT, R14, 0x1, PT ;  /* 0x000000010e00780c */ /* 0x004fe40003f25070 */
[----:B------:R-:W-:Y:S02]  /*a710*/  @!P3 LOP3.LUT R4, RZ, R17, RZ, 0x33, !PT ;  /* 0x00000011ff04b212 */ /* 0x000fe400078e33ff */
[----:B-1----:R-:W-:Y:S02]  /*a720*/  ISETP.NE.U32.AND P3, PT, R36, 0x1, PT ;  /* 0x000000012400780c */ /* 0x002fe40003f65070 */
[----:B------:R-:W-:-:S02]  /*a730*/  ISETP.NE.AND.EX P1, PT, R15, RZ, PT, P1 ;  /* 0x000000ff0f00720c */ /* 0x000fc40003f25310 */
[----:B------:R-:W-:Y:S01]  /*a740*/  SEL R5, R9, RZ, P2 ;  /* 0x000000ff09057207 */ /* 0x000fe20001000000 */
[----:B------:R-:W-:Y:S01]  /*a750*/  IMAD.MOV R9, RZ, RZ, -R4 ;  /* 0x000000ffff097224 */ /* 0x000fe200078e0a04 */
[----:B------:R-:W-:Y:S02]  /*a760*/  ISETP.NE.AND.EX P3, PT, R37, RZ, PT, P3 ;  /* 0x000000ff2500720c */ /* 0x000fe40003f65330 */
[----:B0-----:R-:W-:Y:S01]  /*a770*/  ISETP.NE.U32.AND P2, PT, R98, 0x1, PT ;  /* 0x000000016200780c */ /* 0x001fe20003f45070 */
        /* <DEDUP_REMOVED lines=20> */
.L_x_1311:
[----:B------:R-:W-:Y:S05]  /*a8c0*/  BSYNC.RECONVERGENT B1 ;  /* 0x0000000000017941 */ /* 0x000fea0003800200 */
.L_x_1310:
        /* <DEDUP_REMOVED lines=13> */
[----:B------:R-:W3:Y:S07]  /*a9a0*/  I2F.RP R6, R12 ;  /* 0x0000000c00067306 */ /* 0x000eee0000209400 */
[----:B------:R-:W4:Y:S01]  /*a9b0*/  LDC.64 R100, c[0x0][0x3a8] ;  /* 0x0000ea00ff647b82 */ /* 0x000f220000000a00 */
[----:B--2---:R-:W-:Y:S01]  /*a9c0*/  IABS R50, R17 ;  /* 0x0000001100327213 */ /* 0x004fe20000000000 */
        /* <DEDUP_REMOVED lines=54> */
[----:B------:R-:W-:Y:S02]  /*ad30*/  @!P2 LOP3.LUT R11, RZ, R38, RZ, 0x33, !PT ;  /* 0x00000026ff0ba212 */ /* 0x000fe400078e33ff */
[----:B------:R-:W-:-:S03]  /*ad40*/  ISETP.NE.AND P3, PT, R17, RZ, PT ;  /* 0x000000ff1100720c */ /* 0x000fc60003f65270 */
[----:B------:R-:W-:-:S04]  /*ad50*/  IMAD.MOV R4, RZ, RZ, -R11 ;  /* 0x000000ffff047224 */ /* 0x000fc800078e0a0b */
[----:B------:R-:W-:Y:S02]  /*ad60*/  IMAD R12, R38, R4, R7 ;  /* 0x00000004260c7224 */ /* 0x000fe400078e0207 */
[----:B------:R-:W-:Y:S02]  /*ad70*/  HFMA2 R4, -RZ, RZ, 0, 0 ;  /* 0x00000000ff047431 */ /* 0x000fe400000001ff */
[----:B------:R-:W-:Y:S01]  /*ad80*/  IMAD R7, R15, R50, RZ ;  /* 0x000000320f077224 */ /* 0x000fe200078e02ff */
[----:B------:R-:W-:-:S03]  /*ad90*/  IABS R14, R12 ;  /* 0x0000000c000e7213 */ /* 0x000fc60000000000 */
[----:B------:R-:W-:-:S04]  /*ada0*/  IMAD.HI.U32 R4, R5, R7, R4 ;  /* 0x0000000705047227 */ /* 0x000fc800078e0004 */
[----:B------:R-:W-:Y:S02]  /*adb0*/  IMAD.MOV.U32 R5, RZ, RZ, R14 ;  /* 0x000000ffff057224 */ /* 0x000fe400078e000e */
[----:B------:R-:W1:Y:S02]  /*adc0*/  LDC.64 R14, c[0x0][0x398] ;  /* 0x0000e600ff0e7b82 */ /* 0x000e640000000a00 */
[----:B------:R-:W-:-:S04]  /*add0*/  IMAD.HI.U32 R4, R4, R5, RZ ;  /* 0x0000000504047227 */ /* 0x000fc800078e00ff */
[----:B------:R-:W-:-:S04]  /*ade0*/  IMAD.MOV R6, RZ, RZ, -R4 ;  /* 0x000000ffff067224 */ /* 0x000fc800078e0a04 */
[C---:B------:R-:W-:Y:S02]  /*adf0*/  IMAD R5, R50.reuse, R6, R5 ;  /* 0x0000000632057224 */ /* 0x040fe400078e0205 */
[----:B------:R-:W2:Y:S03]  /*ae00*/  LDC.64 R6, c[0x0][0x390] ;  /* 0x0000e400ff067b82 */ /* 0x000ea60000000a00 */
[----:B------:R-:W-:-:S13]  /*ae10*/  ISETP.GT.U32.AND P2, PT, R50, R5, PT ;  /* 0x000000053200720c */ /* 0x000fda0003f44070 */
[-C--:B------:R-:W-:Y:S01]  /*ae20*/  @!P2 IADD3 R5, PT, PT, R5, -R50.reuse, RZ ;  /* 0x800000320505a210 */ /* 0x080fe20007ffe0ff */
[----:B------:R-:W-:Y:S01]  /*ae30*/  @!P2 VIADD R4, R4, 0x1 ;  /* 0x000000010404a836 */ /* 0x000fe20000000000 */
[----:B-1----:R-:W-:Y:S02]  /*ae40*/  ISETP.NE.U32.AND P2, PT, R14, 0x1, PT ;  /* 0x000000010e00780c */ /* 0x002fe40003f45070 */
[----:B------:R-:W-:Y:S02]  /*ae50*/  ISETP.GE.U32.AND P1, PT, R5, R50, PT ;  /* 0x000000320500720c */ /* 0x000fe40003f26070 */
[----:B------:R-:W-:-:S04]  /*ae60*/  LOP3.LUT R5, R12, R17, RZ, 0x3c, !PT ;  /* 0x000000110c057212 */ /* 0x000fc800078e3cff */
[----:B------:R-:W-:-:S07]  /*ae70*/  ISETP.GE.AND P4, PT, R5, RZ, PT ;  /* 0x000000ff0500720c */ /* 0x000fce0003f86270 */
[----:B------:R-:W-:Y:S01]  /*ae80*/  @P1 VIADD R4, R4, 0x1 ;  /* 0x0000000104041836 */ /* 0x000fe20000000000 */
[----:B--2---:R-:W-:-:S05]  /*ae90*/  ISETP.NE.U32.AND P1, PT, R6, 0x1, PT ;  /* 0x000000010600780c */ /* 0x004fca0003f25070 */
[----:B------:R-:W-:Y:S02]  /*aea0*/  @!P4 IADD3 R4, PT, PT, -R4, RZ, RZ ;  /* 0x000000ff0404c210 */ /* 0x000fe40007ffe1ff */
[----:B------:R-:W-:Y:S02]  /*aeb0*/  ISETP.NE.AND.EX P4, PT, R7, RZ, PT, P1 ;  /* 0x000000ff0700720c */ /* 0x000fe40003f85310 */
[----:B------:R-:W-:Y:S02]  /*aec0*/  @!P3 LOP3.LUT R4, RZ, R17, RZ, 0x33, !PT ;  /* 0x00000011ff04b212 */ /* 0x000fe400078e33ff */
[----:B0-----:R-:W-:Y:S02]  /*aed0*/  ISETP.NE.U32.AND P1, PT, R98, 0x1, PT ;  /* 0x000000016200780c */ /* 0x001fe40003f25070 */
[----:B------:R-:W-:Y:S02]  /*aee0*/  ISETP.NE.AND.EX P3, PT, R15, RZ, PT, P2 ;  /* 0x000000ff0f00720c */ /* 0x000fe40003f65320 */
[----:B------:R-:W-:Y:S01]  /*aef0*/  SEL R5, R9, RZ, P4 ;  /* 0x000000ff09057207 */ /* 0x000fe20002000000 */
[----:B------:R-:W-:Y:S01]  /*af00*/  IMAD.MOV R9, RZ, RZ, -R4 ;  /* 0x000000ffff097224 */ /* 0x000fe200078e0a04 */
[----:B------:R-:W-:-:S02]  /*af10*/  ISETP.NE.AND.EX P2, PT, R99, RZ, PT, P1 ;  /* 0x000000ff6300720c */ /* 0x000fc40003f45310 */
[----:B----4-:R-:W-:Y:S01]  /*af20*/  ISETP.NE.U32.AND P1, PT, R100, 0x1, PT ;  /* 0x000000016400780c */ /* 0x010fe20003f25070 */
        /* <DEDUP_REMOVED lines=20> */
.L_x_1313:
[----:B------:R-:W-:Y:S05]  /*b070*/  BSYNC.RECONVERGENT B1 ;  /* 0x0000000000017941 */ /* 0x000fea0003800200 */
.L_x_1312:
        /* <DEDUP_REMOVED lines=15> */
[----:B--2---:R-:W-:Y:S02]  /*b170*/  IABS R50, R17 ;  /* 0x0000001100327213 */ /* 0x004fe40000000000 */
[----:B------:R-:W-:Y:S01]  /*b180*/  ISETP.NE.AND P5, PT, R17, RZ, PT ;  /* 0x000000ff1100720c */ /* 0x000fe20003fa5270 */
        /* <DEDUP_REMOVED lines=75> */
[----:B--2---:R-:W-:-:S04]  /*b640*/  ISETP.NE.U32.AND P1, PT, R6, 0x1, PT ;  /* 0x000000010600780c */ /* 0x004fc80003f25070 */
[----:B------:R-:W-:Y:S02]  /*b650*/  ISETP.NE.AND.EX P4, PT, R7, RZ, PT, P1 ;  /* 0x000000ff0700720c */ /* 0x000fe40003f85310 */
[----:B------:R-:W-:Y:S02]  /*b660*/  @!P3 IADD3 R4, PT, PT, -R4, RZ, RZ ;  /* 0x000000ff0404b210 */ /* 0x000fe40007ffe1ff */
        /* <DEDUP_REMOVED lines=27> */
.L_x_1315:
[----:B------:R-:W-:Y:S05]  /*b820*/  BSYNC.RECONVERGENT B1 ;  /* 0x0000000000017941 */ /* 0x000fea0003800200 */
.L_x_1314:
[-C--:B------:R-:W-:Y:S01]  /*b830*/  ISETP.GE.U32.AND P5, PT, R49, R2.reuse, PT ;  /* 0x000000023100720c */ /* 0x080fe20003fa6070 */
[----:B------:R-:W-:Y:S01]  /*b840*/  VIADD R99, R95, 0x380 ;  /* 0x000003805f637836 */ /* 0x000fe20000000000 */
[-C--:B------:R-:W-:Y:S01]  /*b850*/  ISETP.GE.U32.AND P3, PT, R47, R2.reuse, PT ;  /* 0x000000022f00720c */ /* 0x080fe20003f66070 */
[----:B------:R-:W-:Y:S01]  /*b860*/  BSSY.RECONVERGENT B1, `(.L_x_1316) ;  /* 0x0000083000017945 */ /* 0x000fe20003800200 */
[----:B------:R-:W-:Y:S01]  /*b870*/  ISETP.GE.AND.EX P5, PT, RZ, R3, PT, P5 ;  /* 0x00000003ff00720c */ /* 0x000fe20003fa6350 */
[----:B------:R-:W-:Y:S01]  /*b880*/  IMAD.MOV.U32 R50, RZ, RZ, -0x800000 ;  /* 0xff800000ff327424 */ /* 0x000fe200078e00ff */
[-C--:B------:R-:W-:Y:S02]  /*b890*/  ISETP.GE.U32.AND P2, PT, R45, R2.reuse, PT ;  /* 0x000000022d00720c */ /* 0x080fe40003f46070 */
[-C--:B------:R-:W-:Y:S02]  /*b8a0*/  ISETP.GE.U32.AND P1, PT, R43, R2.reuse, PT ;  /* 0x000000022b00720c */ /* 0x080fe40003f26070 */
[----:B------:R-:W-:-:S02]  /*b8b0*/  ISETP.GE.U32.AND P6, PT, R39, R2, PT ;  /* 0x000000022700720c */ /* 0x000fc40003fc6070 */
[----:B------:R-:W-:Y:S02]  /*b8c0*/  ISETP.GE.U32.AND P4, PT, R99, R2, PT ;  /* 0x000000026300720c */ /* 0x000fe40003f86070 */
[-C--:B------:R-:W-:Y:S02]  /*b8d0*/  ISETP.GE.AND.EX P3, PT, RZ, R3.reuse, PT, P3 ;  /* 0x00000003ff00720c */ /* 0x080fe40003f66330 */
[-C--:B------:R-:W-:Y:S02]  /*b8e0*/  ISETP.GE.AND.EX P2, PT, RZ, R3.reuse, PT, P2 ;  /* 0x00000003ff00720c */ /* 0x080fe40003f46320 */
[-C--:B------:R-:W-:Y:S02]  /*b8f0*/  ISETP.GE.AND.EX P1, PT, RZ, R3.reuse, PT, P1 ;  /* 0x00000003ff00720c */ /* 0x080fe40003f26310 */
[-C--:B------:R-:W-:Y:S02]  /*b900*/  ISETP.GE.AND.EX P6, PT, RZ, R3.reuse, PT, P6 ;  /* 0x00000003ff00720c */ /* 0x080fe40003fc6360 */
[----:B------:R-:W-:-:S02]  /*b910*/  ISETP.GE.AND.EX P4, PT, RZ, R3, PT, P4 ;  /* 0x00000003ff00720c */ /* 0x000fc40003f86340 */
        /* <DEDUP_REMOVED lines=33> */
[----:B------:R-:W1:Y:S10]  /*bb30*/  I2F.RP R6, R50 ;  /* 0x0000003200067306 */ /* 0x000e740000209400 */
[----:B------:R-:W-:-:S02]  /*bb40*/  @P5 IADD3 R2, PT, PT, R2, 0x1, RZ ;  /* 0x0000000102025810 */ /* 0x000fc40007ffe0ff */
[----:B------:R-:W-:Y:S01]  /*bb50*/  ISETP.GE.AND P5, PT, R3, RZ, PT ;  /* 0x000000ff0300720c */ /* 0x000fe20003fa6270 */
[----:B0-----:R-:W-:Y:S02]  /*bb60*/  VIADD R3, R4, 0xffffffe ;  /* 0x0ffffffe04037836 */ /* 0x001fe40000000000 */
[----:B------:R-:W-:Y:S02]  /*bb70*/  IMAD.MOV.U32 R9, RZ, RZ, R2 ;  /* 0x000000ffff097224 */ /* 0x000fe400078e0002 */
[----:B------:R-:W-:Y:S01]  /*bb80*/  HFMA2 R2, -RZ, RZ, 0, 0 ;  /* 0x00000000ff027431 */ /* 0x000fe200000001ff */
[----:B-1----:R-:W-:Y:S07]  /*bb90*/  MUFU.RCP R6, R6 ;  /* 0x0000000600067308 */ /* 0x002fee0000001000 */
[----:B------:R-:W-:Y:S01]  /*bba0*/  @!P5 IADD3 R9, PT, PT, -R9, RZ, RZ ;  /* 0x000000ff0909d210 */ /* 0x000fe20007ffe1ff */
[----:B------:R-:W0:Y:S01]  /*bbb0*/  F2I.FTZ.U32.TRUNC.NTZ R3, R3 ;  /* 0x0000000300037305 */ /* 0x000e22000021f000 */
[----:B------:R-:W-:-:S13]  /*bbc0*/  ISETP.NE.AND P5, PT, R7, RZ, PT ;  /* 0x000000ff0700720c */ /* 0x000fda0003fa5270 */
[----:B------:R-:W-:Y:S01]  /*bbd0*/  @!P5 LOP3.LUT R9, RZ, R7, RZ, 0x33, !PT ;  /* 0x00000007ff09d212 */ /* 0x000fe200078e33ff */
[----:B0-----:R-:W-:-:S04]  /*bbe0*/  IMAD.MOV R11, RZ, RZ, -R3 ;  /* 0x000000ffff0b7224 */ /* 0x001fc800078e0a03 */
[----:B------:R-:W-:Y:S02]  /*bbf0*/  IMAD.MOV R5, RZ, RZ, -R9 ;  /* 0x000000ffff057224 */ /* 0x000fe400078e0a09 */
[----:B------:R-:W-:Y:S02]  /*bc00*/  IMAD R11, R11, R14, RZ ;  /* 0x0000000e0b0b7224 */ /* 0x000fe400078e02ff */
[----:B------:R-:W-:Y:S02]  /*bc10*/  IMAD R5, R7, R5, R0 ;  /* 0x0000000507057224 */ /* 0x000fe400078e0200 */
[----:B------:R-:W-:-:S03]  /*bc20*/  IMAD.HI.U32 R2, R3, R11, R2 ;  /* 0x0000000b03027227 */ /* 0x000fc600078e0002 */
[----:B------:R-:W-:-:S05]  /*bc30*/  IABS R3, R5 ;  /* 0x0000000500037213 */ /* 0x000fca0000000000 */
        /* <DEDUP_REMOVED lines=8> */
[----:B------:R-:W-:-:S06]  /*bcc0*/  VIADD R3, R6, 0xffffffe ;  /* 0x0ffffffe06037836 */ /* 0x000fcc0000000000 */
[----:B------:R-:W0:Y:S06]  /*bcd0*/  F2I.FTZ.U32.TRUNC.NTZ R3, R3 ;  /* 0x0000000300037305 */ /* 0x000e2c000021f000 */
[----:B------:R-:W-:Y:S01]  /*bce0*/  @P5 VIADD R2, R2, 0x1 ;  /* 0x0000000102025836 */ /* 0x000fe20000000000 */
[----:B------:R-:W-:-:S03]  /*bcf0*/  ISETP.GE.AND P5, PT, R4, RZ, PT ;  /* 0x000000ff0400720c */ /* 0x000fc60003fa6270 */
[----:B------:R-:W-:Y:S01]  /*bd00*/  IMAD.MOV.U32 R11, RZ, RZ, R2 ;  /* 0x000000ffff0b7224 */ /* 0x000fe200078e0002 */
[----:B------:R-:W-:Y:S02]  /*bd10*/  MOV R2, RZ ;  /* 0x000000ff00027202 */ /* 0x000fe40000000f00 */
[----:B0-----:R-:W-:-:S07]  /*bd20*/  IADD3 R7, PT, PT, RZ, -R3, RZ ;  /* 0x80000003ff077210 */ /* 0x001fce0007ffe0ff */
[----:B------:R-:W-:Y:S01]  /*bd30*/  @!P5 IMAD.MOV R11, RZ, RZ, -R11 ;  /* 0x000000ffff0bd224 */ /* 0x000fe200078e0a0b */
[----:B------:R-:W-:Y:S01]  /*bd40*/  ISETP.NE.AND P5, PT, R12, RZ, PT ;  /* 0x000000ff0c00720c */ /* 0x000fe20003fa5270 */
[----:B------:R-:W-:-:S04]  /*bd50*/  IMAD R7, R7, R50, RZ ;  /* 0x0000003207077224 */ /* 0x000fc800078e02ff */
[----:B------:R-:W-:Y:S02]  /*bd60*/  IMAD.HI.U32 R14, R3, R7, R2 ;  /* 0x00000007030e7227 */ /* 0x000fe400078e0002 */
[----:B------:R-:W0:Y:S06]  /*bd70*/  LDC.64 R6, c[0x0][0x390] ;  /* 0x0000e400ff067b82 */ /* 0x000e2c0000000a00 */
[----:B------:R-:W-:-:S05]  /*bd80*/  @!P5 LOP3.LUT R11, RZ, R12, RZ, 0x33, !PT ;  /* 0x0000000cff0bd212 */ /* 0x000fca00078e33ff */
[----:B------:R-:W-:-:S04]  /*bd90*/  IMAD.MOV R2, RZ, RZ, -R11 ;  /* 0x000000ffff027224 */ /* 0x000fc800078e0a0b */
[----:B------:R-:W-:Y:S02]  /*bda0*/  IMAD R12, R12, R2, R5 ;  /* 0x000000020c0c7224 */ /* 0x000fe400078e0205 */
[----:B------:R-:W1:Y:S03]  /*bdb0*/  LDC.64 R4, c[0x0][0x398] ;  /* 0x0000e600ff047b82 */ /* 0x000e660000000a00 */
[----:B------:R-:W-:Y:S02]  /*bdc0*/  IABS R3, R12 ;  /* 0x0000000c00037213 */ /* 0x000fe40000000000 */
[----:B0-----:R-:W-:-:S03]  /*bdd0*/  ISETP.NE.U32.AND P5, PT, R6, 0x1, PT ;  /* 0x000000010600780c */ /* 0x001fc60003fa5070 */
[----:B------:R-:W-:Y:S01]  /*bde0*/  IMAD.HI.U32 R2, R14, R3, RZ ;  /* 0x000000030e027227 */ /* 0x000fe200078e00ff */
[----:B------:R-:W-:Y:S02]  /*bdf0*/  ISETP.NE.AND.EX P5, PT, R7, RZ, PT, P5 ;  /* 0x000000ff0700720c */ /* 0x000fe40003fa5350 */
[----:B------:R-:W0:Y:S02]  /*be00*/  LDC.64 R6, c[0x0][0x3a8] ;  /* 0x0000ea00ff067b82 */ /* 0x000e240000000a00 */
[----:B------:R-:W-:Y:S02]  /*be10*/  SEL R9, R9, RZ, P5 ;  /* 0x000000ff09097207 */ /* 0x000fe40002800000 */
[----:B-1----:R-:W-:Y:S01]  /*be20*/  ISETP.NE.U32.AND P5, PT, R4, 0x1, PT ;  /* 0x000000010400780c */ /* 0x002fe20003fa5070 */
[----:B------:R-:W-:-:S03]  /*be30*/  IMAD.MOV R4, RZ, RZ, -R2 ;  /* 0x000000ffff047224 */ /* 0x000fc600078e0a02 */
[----:B------:R-:W-:Y:S01]  /*be40*/  ISETP.NE.AND.EX P5, PT, R5, RZ, PT, P5 ;  /* 0x000000ff0500720c */ /* 0x000fe20003fa5350 */
        /* <DEDUP_REMOVED lines=36> */
.L_x_1317:
[----:B------:R-:W-:Y:S05]  /*c090*/  BSYNC.RECONVERGENT B1 ;  /* 0x0000000000017941 */ /* 0x000fea0003800200 */
.L_x_1316:
        /* <DEDUP_REMOVED lines=33> */
[----:B------:R-:W-:-:S04]  /*c2b0*/  LOP3.LUT R3, R0, R7, RZ, 0x3c, !PT ;  /* 0x0000000700037212 */ /* 0x000fc800078e3cff */
        /* <DEDUP_REMOVED lines=9> */
[----:B------:R-:W-:-:S05]  /*c350*/  @!P3 LOP3.LUT R11, RZ, R7, RZ, 0x33, !PT ;  /* 0x00000007ff0bb212 */ /* 0x000fca00078e33ff */
[----:B------:R-:W-:-:S04]  /*c360*/  IMAD.MOV R5, RZ, RZ, -R11 ;  /* 0x000000ffff057224 */ /* 0x000fc800078e0a0b */
[----:B------:R-:W-:Y:S02]  /*c370*/  IMAD R5, R7, R5, R0 ;  /* 0x0000000507057224 */ /* 0x000fe400078e0200 */
[----:B------:R-:W-:-:S04]  /*c380*/  IMAD R7, R9, R12, RZ ;  /* 0x0000000c09077224 */ /* 0x000fc800078e02ff */
[----:B------:R-:W-:Y:S01]  /*c390*/  IMAD.HI.U32 R2, R3, R7, R2 ;  /* 0x0000000703027227 */ /* 0x000fe200078e0002 */
[----:B------:R-:W-:Y:S02]  /*c3a0*/  IABS R3, R5 ;  /* 0x0000000500037213 */ /* 0x000fe40000000000 */
[----:B--2---:R-:W-:-:S03]  /*c3b0*/  IABS R7, R52 ;  /* 0x0000003400077213 */ /* 0x004fc60000000000 */
        /* <DEDUP_REMOVED lines=71> */
.L_x_1319:
[----:B------:R-:W-:Y:S05]  /*c830*/  BSYNC.RECONVERGENT B1 ;  /* 0x0000000000017941 */ /* 0x000fea0003800200 */
.L_x_1318:
        /* <DEDUP_REMOVED lines=34> */
[----:B------:R-:W-:-:S04]  /*ca60*/  LOP3.LUT R3, R0, R7, RZ, 0x3c, !PT ;  /* 0x0000000700037212 */ /* 0x000fc800078e3cff */
        /* <DEDUP_REMOVED lines=8> */
[----:B0-----:R-:W-:-:S04]  /*caf0*/  IMAD.MOV R11, RZ, RZ, -R3 ;  /* 0x000000ffff0b7224 */ /* 0x001fc800078e0a03 */
[----:B------:R-:W-:-:S04]  /*cb00*/  IMAD.MOV R5, RZ, RZ, -R9 ;  /* 0x000000ffff057224 */ /* 0x000fc800078e0a09 */
[----:B------:R-:W-:Y:S02]  /*cb10*/  IMAD R5, R7, R5, R0 ;  /* 0x0000000507057224 */ /* 0x000fe400078e0200 */
        /* <DEDUP_REMOVED lines=11> */
[----:B------:R-:W0:Y:S01]  /*cbd0*/  I2F.RP R12, R17 ;  /* 0x00000011000c7306 */ /* 0x000e220000209400 */
[----:B------:R-:W-:-:S04]  /*cbe0*/  LOP3.LUT R3, R5, R14, RZ, 0x3c, !PT ;  /* 0x0000000e05037212 */ /* 0x000fc800078e3cff */
[----:B------:R-:W-:-:S06]  /*cbf0*/  ISETP.GE.AND P2, PT, R3, RZ, PT ;  /* 0x000000ff0300720c */ /* 0x000fcc0003f46270 */
[----:B------:R-:W-:Y:S01]  /*cc00*/  @P3 VIADD R2, R2, 0x1 ;  /* 0x0000000102023836 */ /* 0x000fe20000000000 */
[----:B0-----:R-:W0:Y:S03]  /*cc10*/  MUFU.RCP R12, R12 ;  /* 0x0000000c000c7308 */ /* 0x001e260000001000 */
[----:B------:R-:W-:-:S05]  /*cc20*/  IMAD.MOV.U32 R11, RZ, RZ, R2 ;  /* 0x000000ffff0b7224 */ /* 0x000fca00078e0002 */
[----:B------:R-:W-:Y:S02]  /*cc30*/  @!P2 IADD3 R11, PT, PT, -R11, RZ, RZ ;  /* 0x000000ff0b0ba210 */ /* 0x000fe40007ffe1ff */
[----:B------:R-:W-:-:S05]  /*cc40*/  @!P5 LOP3.LUT R11, RZ, R14, RZ, 0x33, !PT ;  /* 0x0000000eff0bd212 */ /* 0x000fca00078e33ff */
[----:B------:R-:W-:Y:S02]  /*cc50*/  IMAD.MOV R2, RZ, RZ, -R11 ;  /* 0x000000ffff027224 */ /* 0x000fe400078e0a0b */
[----:B0-----:R-:W-:Y:S02]  /*cc60*/  VIADD R6, R12, 0xffffffe ;  /* 0x0ffffffe0c067836 */ /* 0x001fe40000000000 */
[----:B------:R-:W-:Y:S02]  /*cc70*/  IMAD R15, R14, R2, R5 ;  /* 0x000000020e0f7224 */ /* 0x000fe400078e0205 */
[----:B------:R0:W1:Y:S01]  /*cc80*/  F2I.FTZ.U32.TRUNC.NTZ R7, R6 ;  /* 0x0000000600077305 */ /* 0x000062000021f000 */
[----:B------:R-:W2:Y:S08]  /*cc90*/  LDC.64 R4, c[0x0][0x398] ;  /* 0x0000e600ff047b82 */ /* 0x000eb00000000a00 */
[----:B------:R-:W3:Y:S01]  /*cca0*/  LDC.64 R2, c[0x0][0x390] ;  /* 0x0000e400ff027b82 */ /* 0x000ee20000000a00 */
[----:B0-----:R-:W-:Y:S01]  /*ccb0*/  IMAD.MOV.U32 R6, RZ, RZ, RZ ;  /* 0x000000ffff067224 */ /* 0x001fe200078e00ff */
[----:B-1----:R-:W-:-:S05]  /*ccc0*/  IADD3 R14, PT, PT, RZ, -R7, RZ ;  /* 0x80000007ff0e7210 */ /* 0x002fca0007ffe0ff */
[----:B------:R-:W-:-:S04]  /*ccd0*/  IMAD R19, R14, R17, RZ ;  /* 0x000000110e137224 */ /* 0x000fc800078e02ff */
[----:B------:R-:W-:Y:S01]  /*cce0*/  IMAD.HI.U32 R19, R7, R19, R6 ;  /* 0x0000001307137227 */ /* 0x000fe200078e0006 */
[----:B--2---:R-:W-:Y:S02]  /*ccf0*/  ISETP.NE.U32.AND P5, PT, R4, 0x1, PT ;  /* 0x000000010400780c */ /* 0x004fe40003fa5070 */
[----:B------:R-:W-:Y:S02]  /*cd00*/  IABS R4, R15 ;  /* 0x0000000f00047213 */ /* 0x000fe40000000000 */
[----:B------:R-:W-:Y:S02]  /*cd10*/  ISETP.NE.AND.EX P5, PT, R5, RZ, PT, P5 ;  /* 0x000000ff0500720c */ /* 0x000fe40003fa5350 */
[----:B---3--:R-:W-:Y:S01]  /*cd20*/  ISETP.NE.U32.AND P2, PT, R2, 0x1, PT ;  /* 0x000000010200780c */ /* 0x008fe20003f45070 */
[----:B------:R-:W-:Y:S01]  /*cd30*/  IMAD.HI.U32 R2, R19, R4, RZ ;  /* 0x0000000413027227 */ /* 0x000fe200078e00ff */
[----:B------:R-:W-:Y:S02]  /*cd40*/  SEL R5, R11, RZ, P5 ;  /* 0x000000ff0b057207 */ /* 0x000fe40002800000 */
[----:B------:R-:W-:Y:S01]  /*cd50*/  ISETP.NE.AND.EX P2, PT, R3, RZ, PT, P2 ;  /* 0x000000ff0300720c */ /* 0x000fe20003f45320 */
[----:B------:R-:W-:-:S03]  /*cd60*/  IMAD.MOV R7, RZ, RZ, -R2 ;  /* 0x000000ffff077224 */ /* 0x000fc600078e0a02 */
[----:B------:R-:W-:Y:S01]  /*cd70*/  SEL R3, R9, RZ, P2 ;  /* 0x000000ff09037207 */ /* 0x000fe20001000000 */
        /* <DEDUP_REMOVED lines=12> */
[----:B0-----:R-:W-:Y:S01]  /*ce40*/  ISETP.NE.U32.AND P3, PT, R6, 0x1, PT ;  /* 0x000000010600780c */ /* 0x001fe20003f65070 */
[----:B------:R-:W-:Y:S02]  /*ce50*/  IMAD R6, R3, UR36, RZ ;  /* 0x0000002403067c24 */ /* 0x000fe4000f8e02ff */
[----:B------:R-:W-:Y:S01]  /*ce60*/  IMAD.MOV R4, RZ, RZ, -R2 ;  /* 0x000000ffff047224 */ /* 0x000fe200078e0a02 */
[----:B------:R-:W-:Y:S01]  /*ce70*/  ISETP.NE.AND.EX P3, PT, R7, RZ, PT, P3 ;  /* 0x000000ff0700720c */ /* 0x000fe20003f65330 */
[----:B------:R-:W-:Y:S02]  /*ce80*/  IMAD R5, R5, UR37, R6 ;  /* 0x0000002505057c24 */ /* 0x000fe4000f8e0206 */
[----:B------:R-:W-:Y:S01]  /*ce90*/  IMAD R4, R70, R4, R15 ;  /* 0x0000000446047224 */ /* 0x000fe200078e020f */
[----:B------:R-:W-:Y:S01]  /*cea0*/  SEL R2, R2, RZ, P3 ;  /* 0x000000ff02027207 */ /* 0x000fe20001800000 */
[----:B------:R-:W0:Y:S04]  /*ceb0*/  LDC.64 R14, c[0x0][0x3a8] ;  /* 0x0000ea00ff0e7b82 */ /* 0x000e280000000a00 */
        /* <DEDUP_REMOVED lines=16> */
.L_x_1321:
[----:B------:R-:W-:Y:S05]  /*cfc0*/  BSYNC.RECONVERGENT B1 ;  /* 0x0000000000017941 */ /* 0x000fea0003800200 */
.L_x_1320:
        /* <DEDUP_REMOVED lines=24> */
[----:B------:R-:W-:Y:S01]  /*d150*/  IMAD.HI.U32 R4, R9, R2, RZ ;  /* 0x0000000209047227 */ /* 0x000fe200078e00ff */
[----:B--2---:R-:W-:-:S04]  /*d160*/  IABS R9, R15 ;  /* 0x0000000f00097213 */ /* 0x004fc80000000000 */
[----:B------:R-:W-:Y:S01]  /*d170*/  IADD3 R3, PT, PT, -R4, RZ, RZ ;  /* 0x000000ff04037210 */ /* 0x000fe20007ffe1ff */
[----:B------:R-:W0:Y:S04]  /*d180*/  I2F.RP R17, R9 ;  /* 0x0000000900117306 */ /* 0x000e280000209400 */
[----:B------:R-:W-:Y:S02]  /*d190*/  IMAD R2, R7, R3, R2 ;  /* 0x0000000307027224 */ /* 0x000fe400078e0202 */
[----:B------:R-:W-:-:S03]  /*d1a0*/  VIADD R3, R11, 0xffffffe ;  /* 0x0ffffffe0b037836 */ /* 0x000fc60000000000 */
[----:B------:R-:W-:-:S03]  /*d1b0*/  ISETP.GT.U32.AND P2, PT, R7, R2, PT ;  /* 0x000000020700720c */ /* 0x000fc60003f44070 */
[----:B------:R-:W1:Y:S08]  /*d1c0*/  F2I.FTZ.U32.TRUNC.NTZ R3, R3 ;  /* 0x0000000300037305 */ /* 0x000e70000021f000 */
[----:B0-----:R-:W0:Y:S02]  /*d1d0*/  MUFU.RCP R17, R17 ;  /* 0x0000001100117308 */ /* 0x001e240000001000 */
[----:B------:R-:W-:-:S02]  /*d1e0*/  @!P2 IMAD.IADD R2, R2, 0x1, -R7 ;  /* 0x000000010202a824 */ /* 0x000fc400078e0a07 */
[----:B------:R-:W-:Y:S01]  /*d1f0*/  @!P2 VIADD R4, R4, 0x1 ;  /* 0x000000010404a836 */ /* 0x000fe20000000000 */
[----:B------:R-:W-:Y:S02]  /*d200*/  ISETP.NE.AND P2, PT, R5, RZ, PT ;  /* 0x000000ff0500720c */ /* 0x000fe40003f45270 */
[----:B------:R-:W-:Y:S01]  /*d210*/  ISETP.GE.U32.AND P1, PT, R2, R7, PT ;  /* 0x000000070200720c */ /* 0x000fe20003f26070 */
[----:B------:R-:W-:Y:S01]  /*d220*/  IMAD.MOV.U32 R2, RZ, RZ, RZ ;  /* 0x000000ffff027224 */ /* 0x000fe200078e00ff */
[----:B-1----:R-:W-:-:S05]  /*d230*/  IADD3 R7, PT, PT, RZ, -R3, RZ ;  /* 0x80000003ff077210 */ /* 0x002fca0007ffe0ff */
[----:B------:R-:W-:-:S04]  /*d240*/  IMAD R7, R7, R6, RZ ;  /* 0x0000000607077224 */ /* 0x000fc800078e02ff */
        /* <DEDUP_REMOVED lines=79> */
.L_x_1323:
[----:B------:R-:W-:Y:S05]  /*d740*/  BSYNC.RECONVERGENT B1 ;  /* 0x0000000000017941 */ /* 0x000fea0003800200 */
.L_x_1322:
        /* <DEDUP_REMOVED lines=54> */
[----:B------:R-:W0:Y:S01]  /*dab0*/  LDC R12, c[0x0][0x3c0] ;  /* 0x0000f000ff0c7b82 */ /* 0x000e220000000800 */
[----:B------:R-:W-:-:S04]  /*dac0*/  LOP3.LUT R3, R5, R6, RZ, 0x3c, !PT ;  /* 0x0000000605037212 */ /* 0x000fc800078e3cff */
[----:B------:R-:W-:-:S06]  /*dad0*/  ISETP.GE.AND P3, PT, R3, RZ, PT ;  /* 0x000000ff0300720c */ /* 0x000fcc0003f66270 */
[----:B------:R-:W-:-:S04]  /*dae0*/  @P1 VIADD R2, R2, 0x1 ;  /* 0x0000000102021836 */ /* 0x000fc80000000000 */
[----:B------:R-:W-:-:S05]  /*daf0*/  IMAD.MOV.U32 R11, RZ, RZ, R2 ;  /* 0x000000ffff0b7224 */ /* 0x000fca00078e0002 */
[----:B------:R-:W-:Y:S02]  /*db00*/  @!P3 IADD3 R11, PT, PT, -R11, RZ, RZ ;  /* 0x000000ff0b0bb210 */ /* 0x000fe40007ffe1ff */
[----:B------:R-:W-:Y:S02]  /*db10*/  @!P2 LOP3.LUT R11, RZ, R6, RZ, 0x33, !PT ;  /* 0x00000006ff0ba212 */ /* 0x000fe400078e33ff */
[----:B0-----:R-:W-:-:S03]  /*db20*/  IABS R17, R12 ;  /* 0x0000000c00117213 */ /* 0x001fc60000000000 */
[----:B------:R-:W-:Y:S01]  /*db30*/  IMAD.MOV R2, RZ, RZ, -R11 ;  /* 0x000000ffff027224 */ /* 0x000fe200078e0a0b */
[----:B------:R-:W0:Y:S03]  /*db40*/  I2F.RP R14, R17 ;  /* 0x00000011000e7306 */ /* 0x000e260000209400 */
[----:B------:R-:W-:Y:S02]  /*db50*/  IMAD R15, R6, R2, R5 ;  /* 0x00000002060f7224 */ /* 0x000fe400078e0205 */
[----:B------:R-:W1:Y:S08]  /*db60*/  LDC.64 R2, c[0x0][0x390] ;  /* 0x0000e400ff027b82 */ /* 0x000e700000000a00 */
[----:B------:R-:W2:Y:S01]  /*db70*/  LDC.64 R4, c[0x0][0x398] ;  /* 0x0000e600ff047b82 */ /* 0x000ea20000000a00 */
[----:B0-----:R-:W0:Y:S01]  /*db80*/  MUFU.RCP R14, R14 ;  /* 0x0000000e000e7308 */ /* 0x001e220000001000 */
[----:B-1----:R-:W-:Y:S01]  /*db90*/  ISETP.NE.U32.AND P1, PT, R2, 0x1, PT ;  /* 0x000000010200780c */ /* 0x002fe20003f25070 */
[----:B0-----:R-:W-:-:S03]  /*dba0*/  VIADD R6, R14, 0xffffffe ;  /* 0x0ffffffe0e067836 */ /* 0x001fc60000000000 */
[----:B------:R-:W-:-:S03]  /*dbb0*/  ISETP.NE.AND.EX P1, PT, R3, RZ, PT, P1 ;  /* 0x000000ff0300720c */ /* 0x000fc60003f25310 */
[----:B------:R0:W1:Y:S01]  /*dbc0*/  F2I.FTZ.U32.TRUNC.NTZ R7, R6 ;  /* 0x0000000600077305 */ /* 0x000062000021f000 */
[----:B--2---:R-:W-:-:S04]  /*dbd0*/  ISETP.NE.U32.AND P2, PT, R4, 0x1, PT ;  /* 0x000000010400780c */ /* 0x004fc80003f45070 */
[----:B------:R-:W-:Y:S01]  /*dbe0*/  ISETP.NE.AND.EX P2, PT, R5, RZ, PT, P2 ;  /* 0x000000ff0500720c */ /* 0x000fe20003f45320 */
[----:B0-----:R-:W-:Y:S01]  /*dbf0*/  IMAD.MOV.U32 R6, RZ, RZ, RZ ;  /* 0x000000ffff067224 */ /* 0x001fe200078e00ff */
[----:B-1----:R-:W-:-:S05]  /*dc00*/  IADD3 R2, PT, PT, RZ, -R7, RZ ;  /* 0x80000007ff027210 */ /* 0x002fca0007ffe0ff */
[----:B------:R-:W-:Y:S01]  /*dc10*/  IMAD R3, R2, R17, RZ ;  /* 0x0000001102037224 */ /* 0x000fe200078e02ff */
[----:B------:R-:W-:-:S03]  /*dc20*/  IABS R2, R15 ;  /* 0x0000000f00027213 */ /* 0x000fc60000000000 */
[----:B------:R-:W-:-:S06]  /*dc30*/  IMAD.HI.U32 R3, R7, R3, R6 ;  /* 0x0000000307037227 */ /* 0x000fcc00078e0006 */
[----:B------:R-:W-:-:S04]  /*dc40*/  IMAD.HI.U32 R4, R3, R2, RZ ;  /* 0x0000000203047227 */ /* 0x000fc800078e00ff */
[----:B------:R-:W-:-:S04]  /*dc50*/  IMAD.MOV R3, RZ, RZ, -R4 ;  /* 0x000000ffff037224 */ /* 0x000fc800078e0a04 */
[----:B------:R-:W-:-:S05]  /*dc60*/  IMAD R2, R17, R3, R2 ;  /* 0x0000000311027224 */ /* 0x000fca00078e0202 */
[----:B------:R-:W-:-:S13]  /*dc70*/  ISETP.GT.U32.AND P6, PT, R17, R2, PT ;  /* 0x000000021100720c */ /* 0x000fda0003fc4070 */
[----:B------:R-:W-:Y:S01]  /*dc80*/  @!P6 IADD3 R2, PT, PT, R2, -R17, RZ ;  /* 0x800000110202e210 */ /* 0x000fe20007ffe0ff */
[----:B------:R-:W-:-:S03]  /*dc90*/  @!P6 VIADD R4, R4, 0x1 ;  /* 0x000000010404e836 */ /* 0x000fc60000000000 */
[----:B------:R-:W-:Y:S02]  /*dca0*/  ISETP.GE.U32.AND P5, PT, R2, R17, PT ;  /* 0x000000110200720c */ /* 0x000fe40003fa6070 */
[----:B------:R-:W-:-:S04]  /*dcb0*/  LOP3.LUT R2, R15, R12, RZ, 0x3c, !PT ;  /* 0x0000000c0f027212 */ /* 0x000fc800078e3cff */
[----:B------:R-:W-:Y:S02]  /*dcc0*/  ISETP.GE.AND P3, PT, R2, RZ, PT ;  /* 0x000000ff0200720c */ /* 0x000fe40003f66270 */
[----:B------:R-:W0:Y:S05]  /*dcd0*/  LDC.64 R2, c[0x0][0x3a0] ;  /* 0x0000e800ff027b82 */ /* 0x000e2a0000000a00 */
[----:B------:R-:W-:Y:S01]  /*dce0*/  @P5 VIADD R4, R4, 0x1 ;  /* 0x0000000104045836 */ /* 0x000fe20000000000 */
[----:B------:R-:W-:-:S04]  /*dcf0*/  ISETP.NE.AND P5, PT, R12, RZ, PT ;  /* 0x000000ff0c00720c */ /* 0x000fc80003fa5270 */
[----:B------:R-:W-:Y:S02]  /*dd00*/  MOV R6, R4 ;  /* 0x0000000400067202 */ /* 0x000fe40000000f00 */
[----:B------:R-:W1:Y:S03]  /*dd10*/  LDC.64 R4, c[0x0][0x3a8] ;  /* 0x0000ea00ff047b82 */ /* 0x000e660000000a00 */
[----:B------:R-:W-:-:S04]  /*dd20*/  @!P3 IMAD.MOV R6, RZ, RZ, -R6 ;  /* 0x000000ffff06b224 */ /* 0x000fc800078e0a06 */
[----:B------:R-:W-:Y:S02]  /*dd30*/  @!P5 LOP3.LUT R6, RZ, R12, RZ, 0x33, !PT ;  /* 0x0000000cff06d212 */ /* 0x000fe400078e33ff */
[----:B0-----:R-:W-:-:S03]  /*dd40*/  ISETP.NE.U32.AND P3, PT, R2, 0x1, PT ;  /* 0x000000010200780c */ /* 0x001fc60003f65070 */
[----:B------:R-:W-:Y:S01]  /*dd50*/  IMAD.MOV R2, RZ, RZ, -R6 ;  /* 0x000000ffff027224 */ /* 0x000fe200078e0a06 */
[----:B------:R-:W-:-:S03]  /*dd60*/  ISETP.NE.AND.EX P3, PT, R3, RZ, PT, P3 ;  /* 0x000000ff0300720c */ /* 0x000fc60003f65330 */
[----:B------:R-:W-:Y:S01]  /*dd70*/  IMAD R2, R12, R2, R15 ;  /* 0x000000020c027224 */ /* 0x000fe200078e020f */
[----:B------:R-:W-:Y:S02]  /*dd80*/  SEL R3, R9, RZ, P1 ;  /* 0x000000ff09037207 */ /* 0x000fe40000800000 */
[----:B------:R-:W-:-:S03]  /*dd90*/  SEL R6, R6, RZ, P3 ;  /* 0x000000ff06067207 */ /* 0x000fc60001800000 */
[----:B------:R-:W-:Y:S01]  /*dda0*/  IMAD R3, R3, UR36, RZ ;  /* 0x0000002403037c24 */ /* 0x000fe2000f8e02ff */
[----:B-1----:R-:W-:Y:S02]  /*ddb0*/  ISETP.NE.U32.AND P1, PT, R4, 0x1, PT ;  /* 0x000000010400780c */ /* 0x002fe40003f25070 */
[----:B------:R-:W-:Y:S02]  /*ddc0*/  SEL R4, R11, RZ, P2 ;  /* 0x000000ff0b047207 */ /* 0x000fe40001000000 */
[----:B------:R-:W-:-:S03]  /*ddd0*/  ISETP.NE.AND.EX P1, PT, R5, RZ, PT, P1 ;  /* 0x000000ff0500720c */ /* 0x000fc60003f25310 */
        /* <DEDUP_REMOVED lines=15> */
.L_x_1325:
[----:B------:R-:W-:Y:S05]  /*ded0*/  BSYNC.RECONVERGENT B1 ;  /* 0x0000000000017941 */ /* 0x000fea0003800200 */
.L_x_1324:
[----:B------:R-:W-:Y:S04]  /*dee0*/  BSSY.RECONVERGENT B1, `(.L_x_1326) ;  /* 0x0000077000017945 */ /* 0x000fe80003800200 */
        /* <DEDUP_REMOVED lines=118> */
.L_x_1327:
[----:B------:R-:W-:Y:S05]  /*e650*/  BSYNC.RECONVERGENT B1 ;  /* 0x0000000000017941 */ /* 0x000fea0003800200 */
.L_x_1326:
        /* <DEDUP_REMOVED lines=21> */
[----:B------:R-:W-:Y:S01]  /*e7b0*/  FADD R105, -R29, R20 ;  /* 0x000000141d697221 */ /* 0x000fe20000000100 */
[-C--:B------:R-:W-:Y:S01]  /*e7c0*/  FFMA.RM R10, R6, R11.reuse, 12582913 ;  /* 0x4b400001060a7423 */ /* 0x080fe2000000400b */
[-C--:B------:R-:W-:Y:S01]  /*e7d0*/  FFMA.SAT R0, R113, R12.reuse, 0.5 ;  /* 0x3f00000071007423 */ /* 0x080fe2000000200c */
[C---:B------:R-:W-:Y:S01]  /*e7e0*/  FADD R125, -R29.reuse, R54 ;  /* 0x000000361d7d7221 */ /* 0x040fe20000000100 */
[----:B------:R-:W-:Y:S01]  /*e7f0*/  FADD R7, -R29, R22 ;  /* 0x000000161d077221 */ /* 0x000fe20000000100 */
[----:B------:R-:W-:Y:S01]  /*e800*/  FADD R8, R10, -12583039 ;  /* 0xcb40007f0a087421 */ /* 0x000fe20000000000 */
[-C--:B------:R-:W-:Y:S01]  /*e810*/  FFMA.RM R0, R0, R11.reuse, 12582913 ;  /* 0x4b40000100007423 */ /* 0x080fe2000000400b */
[----:B------:R-:W-:Y:S01]  /*e820*/  FFMA.SAT R22, R125, R12, 0.5 ;  /* 0x3f0000007d167423 */ /* 0x000fe2000000200c */
[----:B------:R-:W-:Y:S01]  /*e830*/  FADD R115, -R29, R62 ;  /* 0x0000003e1d737221 */ /* 0x000fe20000000100 */
[----:B------:R-:W-:Y:S01]  /*e840*/  FFMA R8, R117, 1.4426950216293334961, -R8 ;  /* 0x3fb8aa3b75087823 */ /* 0x000fe20000000808 */
[----:B------:R-:W-:Y:S01]  /*e850*/  FADD R2, R0, -12583039 ;  /* 0xcb40007f00027421 */ /* 0x000fe20000000000 */
[----:B------:R-:W-:Y:S01]  /*e860*/  FFMA.RM R22, R22, R11, 12582913 ;  /* 0x4b40000116167423 */ /* 0x000fe2000000400b */
[----:B------:R-:W-:-:S02]  /*e870*/  IMAD.SHL.U32 R0, R0, 0x800000, RZ ;  /* 0x0080000000007824 */ /* 0x000fc400078e00ff */
[----:B------:R-:W-:Y:S01]  /*e880*/  FFMA R117, R117, 1.925963033500011079e-08, R8 ;  /* 0x32a5706075757823 */ /* 0x000fe20000000008 */
[-C--:B------:R-:W-:Y:S01]  /*e890*/  FFMA.SAT R8, R119, R12.reuse, 0.5 ;  /* 0x3f00000077087423 */ /* 0x080fe2000000200c */
[----:B------:R-:W-:Y:S01]  /*e8a0*/  FFMA R2, R113, 1.4426950216293334961, -R2 ;  /* 0x3fb8aa3b71027823 */ /* 0x000fe20000000802 */
[-C--:B------:R-:W-:Y:S01]  /*e8b0*/  FFMA.SAT R4, R115, R12.reuse, 0.5 ;  /* 0x3f00000073047423 */ /* 0x080fe2000000200c */
[----:B------:R-:W-:Y:S01]  /*e8c0*/  FADD R121, -R29, R60 ;  /* 0x0000003c1d797221 */ /* 0x000fe20000000100 */
[-C--:B------:R-:W-:Y:S01]  /*e8d0*/  FFMA.RM R14, R8, R11.reuse, 12582913 ;  /* 0x4b400001080e7423 */ /* 0x080fe2000000400b */
[----:B------:R-:W-:Y:S01]  /*e8e0*/  FFMA R2, R113, 1.925963033500011079e-08, R2 ;  /* 0x32a5706071027823 */ /* 0x000fe20000000002 */
[-C--:B------:R-:W-:Y:S01]  /*e8f0*/  FFMA.RM R4, R4, R11.reuse, 12582913 ;  /* 0x4b40000104047423 */ /* 0x080fe2000000400b */
[C---:B------:R-:W-:Y:S01]  /*e900*/  FADD R9, -R29.reuse, R24 ;  /* 0x000000181d097221 */ /* 0x040fe20000000100 */
[----:B------:R-:W-:Y:S01]  /*e910*/  FADD R8, R14, -12583039 ;  /* 0xcb40007f0e087421 */ /* 0x000fe20000000000 */
[----:B------:R0:W1:Y:S01]  /*e920*/  MUFU.EX2 R3, R2 ;  /* 0x0000000200037308 */ /* 0x0000620000000800 */
[----:B------:R-:W-:Y:S01]  /*e930*/  FADD R107, -R29, R16 ;  /* 0x000000101d6b7221 */ /* 0x000fe20000000100 */
[-C--:B------:R-:W-:Y:S01]  /*e940*/  FFMA.SAT R16, R121, R12.reuse, 0.5 ;  /* 0x3f00000079107423 */ /* 0x080fe2000000200c */
[----:B------:R-:W-:Y:S01]  /*e950*/  FFMA R8, R119, 1.4426950216293334961, -R8 ;  /* 0x3fb8aa3b77087823 */ /* 0x000fe20000000808 */
[----:B------:R-:W-:Y:S01]  /*e960*/  FADD R6, R4, -12583039 ;  /* 0xcb40007f04067421 */ /* 0x000fe20000000000 */
[----:B------:R-:W-:Y:S01]  /*e970*/  FADD R5, -R29, R18 ;  /* 0x000000121d057221 */ /* 0x000fe20000000100 */
[-C--:B------:R-:W-:Y:S01]  /*e980*/  FFMA.RM R16, R16, R11.reuse, 12582913 ;  /* 0x4b40000110107423 */ /* 0x080fe2000000400b */
[----:B------:R-:W-:Y:S01]  /*e990*/  FFMA R119, R119, 1.925963033500011079e-08, R8 ;  /* 0x32a5706077777823 */ /* 0x000fe20000000008 */
[-C--:B------:R-:W-:Y:S01]  /*e9a0*/  FFMA.SAT R8, R123, R12.reuse, 0.5 ;  /* 0x3f0000007b087423 */ /* 0x080fe2000000200c */
[----:B0-----:R-:W-:Y:S01]  /*e9b0*/  FFMA.SAT R2, R109, R12, 0.5 ;  /* 0x3f0000006d027423 */ /* 0x001fe2000000200c */
[----:B------:R-:W-:Y:S01]  /*e9c0*/  FADD R18, R16, -12583039 ;  /* 0xcb40007f10127421 */ /* 0x000fe20000000000 */
[----:B------:R-:W-:Y:S01]  /*e9d0*/  FFMA R6, R115, 1.4426950216293334961, -R6 ;  /* 0x3fb8aa3b73067823 */ /* 0x000fe20000000806 */
[-C--:B------:R-:W-:Y:S01]  /*e9e0*/  FFMA.RM R20, R8, R11.reuse, 12582913 ;  /* 0x4b40000108147423 */ /* 0x080fe2000000400b */
[----:B------:R-:W-:Y:S01]  /*e9f0*/  FFMA.RM R24, R2, R11, 12582913 ;  /* 0x4b40000102187423 */ /* 0x000fe2000000400b */
[----:B------:R-:W-:-:S02]  /*ea00*/  IMAD.SHL.U32 R2, R10, 0x800000, RZ ;  /* 0x008000000a027824 */ /* 0x000fc400078e00ff */
[----:B------:R-:W-:Y:S01]  /*ea10*/  FFMA.SAT R10, R107, R12, 0.5 ;  /* 0x3f0000006b0a7423 */ /* 0x000fe2000000200c */
[----:B------:R-:W-:Y:S01]  /*ea20*/  FADD R8, R20, -12583039 ;  /* 0xcb40007f14087421 */ /* 0x000fe20000000000 */
[----:B-1----:R-:W-:Y:S01]  /*ea30*/  FMUL R3, R0, R3 ;  /* 0x0000000300037220 */ /* 0x002fe20000400000 */
[----:B------:R-:W-:Y:S01]  /*ea40*/  FFMA R18, R121, 1.4426950216293334961, -R18 ;  /* 0x3fb8aa3b79127823 */ /* 0x000fe20000000812 */
[----:B------:R-:W-:Y:S01]  /*ea50*/  FFMA.RM R10, R10, R11, 12582913 ;  /* 0x4b4000010a0a7423 */ /* 0x000fe2000000400b */
[----:B------:R-:W-:Y:S01]  /*ea60*/  FFMA R8, R123, 1.4426950216293334961, -R8 ;  /* 0x3fb8aa3b7b087823 */ /* 0x000fe20000000808 */
[----:B------:R-:W-:Y:S01]  /*ea70*/  FFMA R6, R115, 1.925963033500011079e-08, R6 ;  /* 0x32a5706073067823 */ /* 0x000fe20000000006 */
[----:B------:R-:W-:Y:S01]  /*ea80*/  FFMA R18, R121, 1.925963033500011079e-08, R18 ;  /* 0x32a5706079127823 */ /* 0x000fe20000000012 */
[----:B------:R-:W-:Y:S01]  /*ea90*/  FADD R103, -R29, R26 ;  /* 0x0000001a1d677221 */ /* 0x000fe20000000100 */
[----:B------:R-:W-:Y:S01]  /*eaa0*/  FFMA R123, R123, 1.925963033500011079e-08, R8 ;  /* 0x32a570607b7b7823 */ /* 0x000fe20000000008 */
[----:B------:R-:W-:Y:S01]  /*eab0*/  FADD R8, R22, -12583039 ;  /* 0xcb40007f16087421 */ /* 0x000fe20000000000 */
[----:B------:R0:W1:Y:S01]  /*eac0*/  MUFU.EX2 R113, R6 ;  /* 0x0000000600717308 */ /* 0x0000620000000800 */
[----:B------:R-:W-:Y:S01]  /*ead0*/  FADD R101, -R29, R28 ;  /* 0x0000001c1d657221 */ /* 0x000fe20000000100 */
[----:B------:R-:W-:Y:S01]  /*eae0*/  SHF.L.U32 R16, R16, 0x17, RZ ;  /* 0x0000001710107819 */ /* 0x000fe200000006ff */
[----:B------:R-:W-:Y:S01]  /*eaf0*/  FFMA R8, R125, 1.4426950216293334961, -R8 ;  /* 0x3fb8aa3b7d087823 */ /* 0x000fe20000000808 */
[C---:B------:R-:W-:Y:S01]  /*eb00*/  FADD R37, -R29.reuse, R30 ;  /* 0x0000001e1d257221 */ /* 0x040fe20000000100 */
[----:B------:R-:W-:Y:S01]  /*eb10*/  FADD R19, -R29, R32 ;  /* 0x000000201d137221 */ /* 0x000fe20000000100 */
[----:B------:R-:W-:-:S02]  /*eb20*/  IMAD.SHL.U32 R22, R22, 0x800000, RZ ;  /* 0x0080000016167824 */ /* 0x000fc400078e00ff */
[----:B------:R-:W-:Y:S01]  /*eb30*/  FFMA R125, R125, 1.925963033500011079e-08, R8 ;  /* 0x32a570607d7d7823 */ /* 0x000fe20000000008 */
[-C--:B------:R-:W-:Y:S01]  /*eb40*/  FFMA.SAT R8, R111, R12.reuse, 0.5 ;  /* 0x3f0000006f087423 */ /* 0x080fe2000000200c */
[----:B0-----:R-:W-:Y:S01]  /*eb50*/  FFMA.SAT R6, R5, R12, 0.5 ;  /* 0x3f00000005067423 */ /* 0x001fe2000000200c */
[C---:B------:R-:W-:Y:S01]  /*eb60*/  FADD R33, -R29.reuse, R36 ;  /* 0x000000241d217221 */ /* 0x040fe20000000100 */
[C---:B------:R-:W-:Y:S01]  /*eb70*/  FADD R35, -R29.reuse, R34 ;  /* 0x000000221d237221 */ /* 0x040fe20000000100 */
[-C--:B------:R-:W-:Y:S01]  /*eb80*/  FFMA.RM R8, R8, R11.reuse, 12582913 ;  /* 0x4b40000108087423 */ /* 0x080fe2000000400b */
[----:B------:R-:W-:Y:S01]  /*eb90*/  FFMA.RM R28, R6, R11, 12582913 ;  /* 0x4b400001061c7423 */ /* 0x000fe2000000400b */
[----:B------:R-:W-:Y:S01]  /*eba0*/  MUFU.EX2 R125, R125 ;  /* 0x0000007d007d7308 */ /* 0x000fe20000000800 */
[C---:B------:R-:W-:Y:S01]  /*ebb0*/  FADD R21, -R29.reuse, R38 ;  /* 0x000000261d157221 */ /* 0x040fe20000000100 */
[----:B------:R-:W-:Y:S01]  /*ebc0*/  FADD R0, R8, -12583039 ;  /* 0xcb40007f08007421 */ /* 0x000fe20000000000 */
[----:B------:R-:W-:Y:S01]  /*ebd0*/  FADD R6, R28, -12583039 ;  /* 0xcb40007f1c067421 */ /* 0x000fe20000000000 */
[C---:B------:R-:W-:Y:S01]  /*ebe0*/  FADD R31, -R29.reuse, R46 ;  /* 0x0000002e1d1f7221 */ /* 0x040fe20000000100 */
[----:B------:R-:W-:Y:S01]  /*ebf0*/  FADD R17, -R29, R48 ;  /* 0x000000301d117221 */ /* 0x000fe20000000100 */
[----:B------:R-:W-:Y:S01]  /*ec00*/  FFMA R0, R111, 1.4426950216293334961, -R0 ;  /* 0x3fb8aa3b6f007823 */ /* 0x000fe20000000800 */
[----:B------:R-:W-:Y:S01]  /*ec10*/  FFMA R6, R5, 1.4426950216293334961, -R6 ;  /* 0x3fb8aa3b05067823 */ /* 0x000fe20000000806 */
[C---:B------:R-:W-:Y:S01]  /*ec20*/  FADD R23, -R29.reuse, R50 ;  /* 0x000000321d177221 */ /* 0x040fe20000000100 */
[----:B------:R-:W-:Y:S01]  /*ec30*/  FADD R27, -R29, R52 ;  /* 0x000000341d1b7221 */ /* 0x000fe20000000100 */
[----:B------:R-:W-:Y:S01]  /*ec40*/  FFMA R111, R111, 1.925963033500011079e-08, R0 ;  /* 0x32a570606f6f7823 */ /* 0x000fe20000000000 */
[----:B------:R-:W-:Y:S01]  /*ec50*/  SHF.L.U32 R0, R4, 0x17, RZ ;  /* 0x0000001704007819 */ /* 0x000fe200000006ff */
[----:B------:R-:W-:Y:S01]  /*ec60*/  FADD R4, R24, -12583039 ;  /* 0xcb40007f18047421 */ /* 0x000fe20000000000 */
[----:B------:R-:W-:Y:S01]  /*ec70*/  FFMA R30, R5, 1.925963033500011079e-08, R6 ;  /* 0x32a57060051e7823 */ /* 0x000fe20000000006 */
[C---:B------:R-:W-:Y:S01]  /*ec80*/  FADD R25, -R29.reuse, R70 ;  /* 0x000000461d197221 */ /* 0x040fe20000000100 */
[----:B------:R-:W-:Y:S01]  /*ec90*/  FADD R15, -R29, R72 ;  /* 0x000000481d0f7221 */ /* 0x000fe20000000100 */
[----:B------:R-:W-:Y:S01]  /*eca0*/  FFMA R4, R109, 1.4426950216293334961, -R4 ;  /* 0x3fb8aa3b6d047823 */ /* 0x000fe20000000804 */
[C---:B------:R-:W-:Y:S01]  /*ecb0*/  FADD R13, -R29.reuse, R74 ;  /* 0x0000004a1d0d7221 */ /* 0x040fe20000000100 */
[----:B------:R-:W-:Y:S01]  /*ecc0*/  FADD R29, -R29, R66 ;  /* 0x000000421d1d7221 */ /* 0x000fe20000000100 */
[----:B------:R-:W0:Y:S01]  /*ecd0*/  MUFU.EX2 R117, R117 ;  /* 0x0000007500757308 */ /* 0x000e220000000800 */
[----:B------:R-:W-:Y:S01]  /*ece0*/  FFMA R109, R109, 1.925963033500011079e-08, R4 ;  /* 0x32a570606d6d7823 */ /* 0x000fe20000000004 */
[----:B------:R-:W-:Y:S01]  /*ecf0*/  FADD R4, R10, -12583039 ;  /* 0xcb40007f0a047421 */ /* 0x000fe20000000000 */
[----:B-1----:R-:W-:Y:S01]  /*ed00*/  FMUL R0, R0, R113 ;  /* 0x0000007100007220 */ /* 0x002fe20000400000 */
[----:B------:R-:W-:Y:S01]  /*ed10*/  SHF.L.U32 R8, R8, 0x17, RZ ;  /* 0x0000001708087819 */ /* 0x000fe200000006ff */
[----:B------:R-:W-:-:S02]  /*ed20*/  IMAD.SHL.U32 R10, R10, 0x800000, RZ ;  /* 0x008000000a0a7824 */ /* 0x000fc400078e00ff */
[C---:B------:R-:W-:Y:S01]  /*ed30*/  FFMA R4, R107.reuse, 1.4426950216293334961, -R4 ;  /* 0x3fb8aa3b6b047823 */ /* 0x040fe20000000804 */
[----:B------:R-:W1:Y:S03]  /*ed40*/  MUFU.EX2 R119, R119 ;  /* 0x0000007700777308 */ /* 0x000e660000000800 */
[----:B------:R-:W-:Y:S01]  /*ed50*/  FFMA R26, R107, 1.925963033500011079e-08, R4 ;  /* 0x32a570606b1a7823 */ /* 0x000fe20000000004 */
[----:B------:R-:W-:Y:S02]  /*ed60*/  IMAD.SHL.U32 R4, R14, 0x800000, RZ ;  /* 0x008000000e047824 */ /* 0x000fe400078e00ff */
[----:B------:R-:W-:Y:S02]  /*ed70*/  FFMA.SAT R14, R105, R12, 0.5 ;  /* 0x3f000000690e7423 */ /* 0x000fe4000000200c */
[----:B------:R-:W2:Y:S02]  /*ed80*/  MUFU.EX2 R107, R18 ;  /* 0x00000012006b7308 */ /* 0x000ea40000000800 */
[----:B------:R-:W-:Y:S01]  /*ed90*/  FFMA.RM R14, R14, R11, 12582913 ;  /* 0x4b4000010e0e7423 */ /* 0x000fe2000000400b */
[----:B0-----:R-:W-:-:S03]  /*eda0*/  FMUL R2, R2, R117 ;  /* 0x0000007502027220 */ /* 0x001fc60000400000 */
[C---:B------:R-:W-:Y:S01]  /*edb0*/  FADD R6, R14.reuse, -12583039 ;  /* 0xcb40007f0e067421 */ /* 0x040fe20000000000 */
[----:B------:R-:W-:Y:S01]  /*edc0*/  IMAD.SHL.U32 R14, R14, 0x800000, RZ ;  /* 0x008000000e0e7824 */ /* 0x000fe200078e00ff */
[----:B------:R-:W0:Y:S02]  /*edd0*/  MUFU.EX2 R123, R123 ;  /* 0x0000007b007b7308 */ /* 0x000e240000000800 */
[----:B------:R-:W-:Y:S01]  /*ede0*/  FFMA R6, R105, 1.4426950216293334961, -R6 ;  /* 0x3fb8aa3b69067823 */ /* 0x000fe20000000806 */
[----:B-1----:R-:W-:-:S03]  /*edf0*/  FMUL R4, R4, R119 ;  /* 0x0000007704047220 */ /* 0x002fc60000400000 */
[----:B------:R-:W-:Y:S01]  /*ee00*/  FFMA R105, R105, 1.925963033500011079e-08, R6 ;  /* 0x32a5706069697823 */ /* 0x000fe20000000006 */
[----:B------:R-:W-:Y:S02]  /*ee10*/  IMAD.SHL.U32 R6, R20, 0x800000, RZ ;  /* 0x0080000014067824 */ /* 0x000fe400078e00ff */
[-C--:B------:R-:W-:Y:S01]  /*ee20*/  FFMA.SAT R20, R9, R12.reuse, 0.5 ;  /* 0x3f00000009147423 */ /* 0x080fe2000000200c */
[----:B------:R-:W1:Y:S01]  /*ee30*/  MUFU.EX2 R111, R111 ;  /* 0x0000006f006f7308 */ /* 0x000e620000000800 */
[----:B--2---:R-:W-:Y:S01]  /*ee40*/  FMUL R5, R16, R107 ;  /* 0x0000006b10057220 */ /* 0x004fe20000400000 */
[----:B------:R-:W-:Y:S01]  /*ee50*/  FFMA.SAT R16, R7, R12, 0.5 ;  /* 0x3f00000007107423 */ /* 0x000fe2000000200c */
[----:B------:R-:W-:-:S03]  /*ee60*/  FFMA.RM R20, R20, R11, 12582913 ;  /* 0x4b40000114147423 */ /* 0x000fc6000000400b */
[----:B------:R-:W-:Y:S02]  /*ee70*/  FFMA.RM R18, R16, R11, 12582913 ;  /* 0x4b40000110127423 */ /* 0x000fe4000000400b */
[----:B------:R-:W-:Y:S01]  /*ee80*/  MUFU.EX2 R105, R105 ;  /* 0x0000006900697308 */ /* 0x000fe20000000800 */
[----:B0-----:R-:W-:Y:S01]  /*ee90*/  FMUL R6, R6, R123 ;  /* 0x0000007b06067220 */ /* 0x001fe20000400000 */
[C---:B------:R-:W-:Y:S01]  /*eea0*/  FADD R16, R18.reuse, -12583039 ;  /* 0xcb40007f12107421 */ /* 0x040fe20000000000 */
[----:B------:R-:W-:-:S03]  /*eeb0*/  IMAD.SHL.U32 R18, R18, 0x800000, RZ ;  /* 0x0080000012127824 */ /* 0x000fc600078e00ff */
[----:B------:R-:W-:Y:S01]  /*eec0*/  FFMA R16, R7, 1.4426950216293334961, -R16 ;  /* 0x3fb8aa3b07107823 */ /* 0x000fe20000000810 */
[----:B-1----:R-:W-:-:S03]  /*eed0*/  FMUL R8, R8, R111 ;  /* 0x0000006f08087220 */ /* 0x002fc60000400000 */
[----:B------:R-:W-:Y:S01]  /*eee0*/  FFMA R32, R7, 1.925963033500011079e-08, R16 ;  /* 0x32a5706007207823 */ /* 0x000fe20000000010 */
[----:B------:R-:W-:Y:S01]  /*eef0*/  FADD R16, R20, -12583039 ;  /* 0xcb40007f14107421 */ /* 0x000fe20000000000 */
[----:B------:R-:W-:Y:S01]  /*ef00*/  FMUL R7, R22, R125 ;  /* 0x0000007d16077220 */ /* 0x000fe20000400000 */
[----:B------:R-:W-:Y:S02]  /*ef10*/  FFMA.SAT R22, R103, R12, 0.5 ;  /* 0x3f00000067167423 */ /* 0x000fe4000000200c */
[C---:B------:R-:W-:Y:S02]  /*ef20*/  FFMA R16, R9.reuse, 1.4426950216293334961, -R16 ;  /* 0x3fb8aa3b09107823 */ /* 0x040fe40000000810 */
[----:B------:R-:W-:Y:S02]  /*ef30*/  FFMA.RM R36, R22, R11, 12582913 ;  /* 0x4b40000116247423 */ /* 0x000fe4000000400b */
[----:B------:R-:W-:Y:S01]  /*ef40*/  FFMA R34, R9, 1.925963033500011079e-08, R16 ;  /* 0x32a5706009227823 */ /* 0x000fe20000000010 */
[----:B------:R-:W-:Y:S01]  /*ef50*/  IMAD.SHL.U32 R9, R24, 0x800000, RZ ;  /* 0x0080000018097824 */ /* 0x000fe200078e00ff */
[----:B------:R-:W0:Y:S01]  /*ef60*/  MUFU.EX2 R16, R109 ;  /* 0x0000006d00107308 */ /* 0x000e220000000800 */
[----:B------:R-:W-:-:S04]  /*ef70*/  FADD R22, R36, -12583039 ;  /* 0xcb40007f24167421 */ /* 0x000fc80000000000 */
[----:B------:R-:W-:-:S03]  /*ef80*/  FFMA R22, R103, 1.4426950216293334961, -R22 ;  /* 0x3fb8aa3b67167823 */ /* 0x000fc60000000816 */
[----:B------:R-:W-:Y:S01]  /*ef90*/  MUFU.EX2 R34, R34 ;  /* 0x0000002200227308 */ /* 0x000fe20000000800 */
[----:B------:R-:W-:Y:S01]  /*efa0*/  FFMA R38, R103, 1.925963033500011079e-08, R22 ;  /* 0x32a5706067267823 */ /* 0x000fe20000000016 */
[----:B------:R-:W-:-:S04]  /*efb0*/  FFMA.SAT R22, R101, R12, 0.5 ;  /* 0x3f00000065167423 */ /* 0x000fc8000000200c */
[----:B------:R-:W-:Y:S02]  /*efc0*/  FFMA.RM R22, R22, R11, 12582913 ;  /* 0x4b40000116167423 */ /* 0x000fe4000000400b */
[----:B------:R-:W1:Y:S01]  /*efd0*/  MUFU.EX2 R103, R26 ;  /* 0x0000001a00677308 */ /* 0x000e620000000800 */
[----:B0-----:R-:W-:Y:S01]  /*efe0*/  FMUL R9, R9, R16 ;  /* 0x0000001009097220 */ /* 0x001fe20000400000 */
[----:B------:R-:W-:-:S04]  /*eff0*/  FADD R16, R22, -12583039 ;  /* 0xcb40007f16107421 */ /* 0x000fc80000000000 */
[----:B------:R-:W-:-:S04]  /*f000*/  FFMA R16, R101, 1.4426950216293334961, -R16 ;  /* 0x3fb8aa3b65107823 */ /* 0x000fc80000000810 */
[----:B------:R-:W-:Y:S01]  /*f010*/  FFMA R46, R101, 1.925963033500011079e-08, R16 ;  /* 0x32a57060652e7823 */ /* 0x000fe20000000010 */
[C---:B------:R-:W-:Y:S01]  /*f020*/  FFMA.SAT R16, R37.reuse, R12, 0.5 ;  /* 0x3f00000025107423 */ /* 0x040fe2000000200c */
[----:B------:R-:W0:Y:S03]  /*f030*/  MUFU.EX2 R101, R30 ;  /* 0x0000001e00657308 */ /* 0x000e260000000800 */
[----:B------:R-:W-:Y:S01]  /*f040*/  FFMA.RM R48, R16, R11, 12582913 ;  /* 0x4b40000110307423 */ /* 0x000fe2000000400b */
[----:B------:R-:W-:Y:S01]  /*f050*/  SHF.L.U32 R16, R28, 0x17, RZ ;  /* 0x000000171c107819 */ /* 0x000fe200000006ff */
[----:B-1----:R-:W-:Y:S02]  /*f060*/  FMUL R10, R10, R103 ;  /* 0x000000670a0a7220 */ /* 0x002fe40000400000 */
[----:B------:R-:W-:Y:S01]  /*f070*/  FADD R24, R48, -12583039 ;  /* 0xcb40007f30187421 */ /* 0x000fe20000000000 */
[----:B------:R-:W-:Y:S03]  /*f080*/  MUFU.EX2 R46, R46 ;  /* 0x0000002e002e7308 */ /* 0x000fe60000000800 */
[----:B------:R-:W-:-:S04]  /*f090*/  FFMA R24, R37, 1.4426950216293334961, -R24 ;  /* 0x3fb8aa3b25187823 */ /* 0x000fc80000000818 */
[----:B------:R-:W-:Y:S01]  /*f0a0*/  FFMA R26, R37, 1.925963033500011079e-08, R24 ;  /* 0x32a57060251a7823 */ /* 0x000fe20000000018 */
[----:B------:R-:W-:Y:S01]  /*f0b0*/  FFMA.SAT R24, R17, R12, 0.5 ;  /* 0x3f00000011187423 */ /* 0x000fe2000000200c */
[----:B------:R-:W1:Y:S01]  /*f0c0*/  MUFU.EX2 R37, R32 ;  /* 0x0000002000257308 */ /* 0x000e620000000800 */
[----:B0-----:R-:W-:Y:S02]  /*f0d0*/  FMUL R16, R16, R101 ;  /* 0x0000006510107220 */ /* 0x001fe40000400000 */
[----:B------:R-:W-:-:S04]  /*f0e0*/  FFMA.RM R24, R24, R11, 12582913 ;  /* 0x4b40000118187423 */ /* 0x000fc8000000400b */
[----:B------:R-:W-:-:S04]  /*f0f0*/  FADD R28, R24, -12583039 ;  /* 0xcb40007f181c7421 */ /* 0x000fc80000000000 */
[----:B------:R-:W-:-:S04]  /*f100*/  FFMA R28, R17, 1.4426950216293334961, -R28 ;  /* 0x3fb8aa3b111c7823 */ /* 0x000fc8000000081c */
[----:B------:R-:W-:Y:S01]  /*f110*/  FFMA R50, R17, 1.925963033500011079e-08, R28 ;  /* 0x32a5706011327823 */ /* 0x000fe2000000001c */
[----:B------:R-:W-:Y:S01]  /*f120*/  FFMA.SAT R28, R19, R12, 0.5 ;  /* 0x3f000000131c7423 */ /* 0x000fe2000000200c */
[----:B------:R-:W-:Y:S01]  /*f130*/  FMUL R17, R14, R105 ;  /* 0x000000690e117220 */ /* 0x000fe20000400000 */
[----:B-1----:R-:W-:Y:S02]  /*f140*/  FMUL R18, R18, R37 ;  /* 0x0000002512127220 */ /* 0x002fe40000400000 */
[----:B------:R-:W-:Y:S01]  /*f150*/  FFMA.RM R52, R28, R11, 12582913 ;  /* 0x4b4000011c347423 */ /* 0x000fe2000000400b */
[----:B------:R-:W-:Y:S03]  /*f160*/  MUFU.EX2 R37, R26 ;  /* 0x0000001a00257308 */ /* 0x000fe60000000800 */
[----:B------:R-:W-:-:S04]  /*f170*/  FADD R14, R52, -12583039 ;  /* 0xcb40007f340e7421 */ /* 0x000fc80000000000 */
[C---:B------:R-:W-:Y:S01]  /*f180*/  FFMA R14, R19.reuse, 1.4426950216293334961, -R14 ;  /* 0x3fb8aa3b130e7823 */ /* 0x040fe2000000080e */
[----:B------:R-:W-:Y:S03]  /*f190*/  MUFU.EX2 R50, R50 ;  /* 0x0000003200327308 */ /* 0x000fe60000000800 */
[----:B------:R-:W-:Y:S01]  /*f1a0*/  FFMA R54, R19, 1.925963033500011079e-08, R14 ;  /* 0x32a5706013367823 */ /* 0x000fe2000000000e */
[-C--:B------:R-:W-:Y:S01]  /*f1b0*/  FFMA.SAT R14, R35, R12.reuse, 0.5 ;  /* 0x3f000000230e7423 */ /* 0x080fe2000000200c */
[----:B------:R-:W-:Y:S01]  /*f1c0*/  SHF.L.U32 R19, R20, 0x17, RZ ;  /* 0x0000001714137819 */ /* 0x000fe200000006ff */
[----:B------:R-:W-:Y:S02]  /*f1d0*/  IMAD.SHL.U32 R20, R36, 0x800000, RZ ;  /* 0x0080000024147824 */ /* 0x000fe400078e00ff */
[----:B------:R-:W-:Y:S01]  /*f1e0*/  FFMA.SAT R36, R15, R12, 0.5 ;  /* 0x3f0000000f247423 */ /* 0x000fe2000000200c */
[----:B------:R-:W-:Y:S01]  /*f1f0*/  FFMA.RM R56, R14, R11, 12582913 ;  /* 0x4b4000010e387423 */ /* 0x000fe2000000400b */
[----:B------:R-:W-:Y:S01]  /*f200*/  FMUL R19, R19, R34 ;  /* 0x0000002213137220 */ /* 0x000fe20000400000 */
[----:B------:R-:W-:-:S02]  /*f210*/  FFMA.SAT R34, R25, R12, 0.5 ;  /* 0x3f00000019227423 */ /* 0x000fc4000000200c */
[----:B------:R-:W-:Y:S01]  /*f220*/  FADD R14, R56, -12583039 ;  /* 0xcb40007f380e7421 */ /* 0x000fe20000000000 */
[-C--:B------:R-:W-:Y:S01]  /*f230*/  FFMA.RM R36, R36, R11.reuse, 12582913 ;  /* 0x4b40000124247423 */ /* 0x080fe2000000400b */
[----:B------:R-:W-:Y:S02]  /*f240*/  FFMA.RM R34, R34, R11, 12582913 ;  /* 0x4b40000122227423 */ /* 0x000fe4000000400b */
[----:B------:R-:W-:-:S04]  /*f250*/  FFMA R14, R35, 1.4426950216293334961, -R14 ;  /* 0x3fb8aa3b230e7823 */ /* 0x000fc8000000080e */
[----:B------:R-:W-:Y:S01]  /*f260*/  FFMA R58, R35, 1.925963033500011079e-08, R14 ;  /* 0x32a57060233a7823 */ /* 0x000fe2000000000e */
[----:B------:R-:W-:Y:S01]  /*f270*/  FFMA.SAT R14, R33, R12, 0.5 ;  /* 0x3f000000210e7423 */ /* 0x000fe2000000200c */
[----:B------:R0:W1:Y:S03]  /*f280*/  MUFU.EX2 R35, R38 ;  /* 0x0000002600237308 */ /* 0x0000660000000800 */
[----:B------:R-:W-:-:S04]  /*f290*/  FFMA.RM R14, R14, R11, 12582913 ;  /* 0x4b4000010e0e7423 */ /* 0x000fc8000000400b */
[C---:B------:R-:W-:Y:S01]  /*f2a0*/  FADD R28, R14.reuse, -12583039 ;  /* 0xcb40007f0e1c7421 */ /* 0x040fe20000000000 */
[----:B------:R-:W-:Y:S02]  /*f2b0*/  IMAD.SHL.U32 R14, R14, 0x800000, RZ ;  /* 0x008000000e0e7824 */ /* 0x000fe400078e00ff */
[----:B0-----:R-:W-:Y:S01]  /*f2c0*/  FFMA.SAT R38, R29, R12, 0.5 ;  /* 0x3f0000001d267423 */ /* 0x001fe2000000200c */
[----:B------:R-:W-:Y:S01]  /*f2d0*/  MUFU.EX2 R58, R58 ;  /* 0x0000003a003a7308 */ /* 0x000fe20000000800 */
[----:B------:R-:W-:-:S04]  /*f2e0*/  FFMA R28, R33, 1.4426950216293334961, -R28 ;  /* 0x3fb8aa3b211c7823 */ /* 0x000fc8000000081c */
[----:B------:R-:W-:Y:S01]  /*f2f0*/  FFMA R33, R33, 1.925963033500011079e-08, R28 ;  /* 0x32a5706021217823 */ /* 0x000fe2000000001c */
[----:B------:R-:W-:Y:S01]  /*f300*/  FFMA.SAT R28, R21, R12, 0.5 ;  /* 0x3f000000151c7423 */ /* 0x000fe2000000200c */
[----:B-1----:R-:W-:-:S03]  /*f310*/  FMUL R20, R20, R35 ;  /* 0x0000002314147220 */ /* 0x002fc60000400000 */
[----:B------:R-:W-:Y:S01]  /*f320*/  FFMA.RM R28, R28, R11, 12582913 ;  /* 0x4b4000011c1c7423 */ /* 0x000fe2000000400b */
[----:B------:R-:W-:Y:S03]  /*f330*/  MUFU.EX2 R33, R33 ;  /* 0x0000002100217308 */ /* 0x000fe60000000800 */
[----:B------:R-:W-:-:S04]  /*f340*/  FADD R30, R28, -12583039 ;  /* 0xcb40007f1c1e7421 */ /* 0x000fc80000000000 */
[----:B------:R-:W-:-:S04]  /*f350*/  FFMA R30, R21, 1.4426950216293334961, -R30 ;  /* 0x3fb8aa3b151e7823 */ /* 0x000fc8000000081e */
[----:B------:R-:W-:Y:S01]  /*f360*/  FFMA R35, R21, 1.925963033500011079e-08, R30 ;  /* 0x32a5706015237823 */ /* 0x000fe2000000001e */
[----:B------:R-:W-:Y:S01]  /*f370*/  FFMA.SAT R30, R31, R12, 0.5 ;  /* 0x3f0000001f1e7423 */ /* 0x000fe2000000200c */
[----:B------:R-:W-:Y:S01]  /*f380*/  IMAD.SHL.U32 R21, R22, 0x800000, RZ ;  /* 0x0080000016157824 */ /* 0x000fe200078e00ff */
[----:B------:R-:W-:Y:S02]  /*f390*/  SHF.L.U32 R22, R48, 0x17, RZ ;  /* 0x0000001730167819 */ /* 0x000fe400000006ff */
[----:B------:R-:W-:Y:S01]  /*f3a0*/  FFMA.RM R30, R30, R11, 12582913 ;  /* 0x4b4000011e1e7423 */ /* 0x000fe2000000400b */
[----:B------:R-:W-:Y:S02]  /*f3b0*/  FMUL R21, R21, R46 ;  /* 0x0000002e15157220 */ /* 0x000fe40000400000 */
[----:B------:R-:W-:Y:S01]  /*f3c0*/  FMUL R22, R22, R37 ;  /* 0x0000002516167220 */ /* 0x000fe20000400000 */
[----:B------:R-:W-:Y:S01]  /*f3d0*/  FADD R32, R30, -12583039 ;  /* 0xcb40007f1e207421 */ /* 0x000fe20000000000 */
[----:B------:R-:W0:Y:S03]  /*f3e0*/  MUFU.EX2 R37, R54 ;  /* 0x0000003600257308 */ /* 0x000e260000000800 */
[----:B------:R-:W-:-:S04]  /*f3f0*/  FFMA R32, R31, 1.4426950216293334961, -R32 ;  /* 0x3fb8aa3b1f207823 */ /* 0x000fc80000000820 */
[----:B------:R-:W-:Y:S01]  /*f400*/  FFMA R46, R31, 1.925963033500011079e-08, R32 ;  /* 0x32a570601f2e7823 */ /* 0x000fe20000000020 */
[----:B------:R-:W-:-:S04]  /*f410*/  FFMA.SAT R32, R23, R12, 0.5 ;  /* 0x3f00000017207423 */ /* 0x000fc8000000200c */
[----:B------:R-:W-:Y:S01]  /*f420*/  FFMA.RM R31, R32, R11, 12582913 ;  /* 0x4b400001201f7423 */ /* 0x000fe2000000400b */
[----:B------:R-:W-:-:S03]  /*f430*/  FFMA.SAT R32, R27, R12, 0.5 ;  /* 0x3f0000001b207423 */ /* 0x000fc6000000200c */
[----:B------:R-:W-:Y:S01]  /*f440*/  FADD R26, R31, -12583039 ;  /* 0xcb40007f1f1a7421 */ /* 0x000fe20000000000 */
[----:B------:R-:W-:-:S03]  /*f450*/  FFMA.RM R32, R32, R11, 12582913 ;  /* 0x4b40000120207423 */ /* 0x000fc6000000400b */
[----:B------:R-:W-:-:S04]  /*f460*/  FFMA R26, R23, 1.4426950216293334961, -R26 ;  /* 0x3fb8aa3b171a7823 */ /* 0x000fc8000000081a */
[----:B------:R-:W-:Y:S01]  /*f470*/  FFMA R48, R23, 1.925963033500011079e-08, R26 ;  /* 0x32a5706017307823 */ /* 0x000fe2000000001a */
[----:B------:R-:W-:Y:S01]  /*f480*/  FADD R26, R32, -12583039 ;  /* 0xcb40007f201a7421 */ /* 0x000fe20000000000 */
[----:B------:R-:W-:Y:S02]  /*f490*/  IMAD.SHL.U32 R23, R24, 0x800000, RZ ;  /* 0x0080000018177824 */ /* 0x000fe400078e00ff */
[----:B------:R-:W-:Y:S02]  /*f4a0*/  IMAD.SHL.U32 R24, R52, 0x800000, RZ ;  /* 0x0080000034187824 */ /* 0x000fe400078e00ff */
[----:B------:R-:W-:Y:S01]  /*f4b0*/  FFMA R26, R27, 1.4426950216293334961, -R26 ;  /* 0x3fb8aa3b1b1a7823 */ /* 0x000fe2000000081a */
[----:B------:R-:W-:Y:S01]  /*f4c0*/  FMUL R23, R23, R50 ;  /* 0x0000003217177220 */ /* 0x000fe20000400000 */
[----:B------:R-:W-:Y:S01]  /*f4d0*/  MUFU.EX2 R48, R48 ;  /* 0x0000003000307308 */ /* 0x000fe20000000800 */
[----:B0-----:R-:W-:Y:S01]  /*f4e0*/  FMUL R24, R24, R37 ;  /* 0x0000002518187220 */ /* 0x001fe20000400000 */
[----:B------:R-:W-:Y:S01]  /*f4f0*/  FFMA R50, R27, 1.925963033500011079e-08, R26 ;  /* 0x32a570601b327823 */ /* 0x000fe2000000001a */
[----:B------:R-:W-:Y:S01]  /*f500*/  FADD R26, R34, -12583039 ;  /* 0xcb40007f221a7421 */ /* 0x000fe20000000000 */
[----:B------:R-:W-:Y:S01]  /*f510*/  IMAD.SHL.U32 R27, R28, 0x800000, RZ ;  /* 0x008000001c1b7824 */ /* 0x000fe200078e00ff */
[----:B------:R-:W-:Y:S01]  /*f520*/  SHF.L.U32 R28, R30, 0x17, RZ ;  /* 0x000000171e1c7819 */ /* 0x000fe200000006ff */
[----:B------:R-:W-:-:S02]  /*f530*/  IMAD.SHL.U32 R30, R32, 0x800000, RZ ;  /* 0x00800000201e7824 */ /* 0x000fc400078e00ff */
[----:B------:R-:W-:Y:S01]  /*f540*/  FFMA R26, R25, 1.4426950216293334961, -R26 ;  /* 0x3fb8aa3b191a7823 */ /* 0x000fe2000000081a */
[----:B------:R-:W-:-:S03]  /*f550*/  IMAD.SHL.U32 R32, R36, 0x800000, RZ ;  /* 0x0080000024207824 */ /* 0x000fc600078e00ff */
[----:B------:R-:W-:Y:S01]  /*f560*/  FFMA R37, R25, 1.925963033500011079e-08, R26 ;  /* 0x32a5706019257823 */ /* 0x000fe2000000001a */
[----:B------:R-:W-:Y:S01]  /*f570*/  FADD R26, R36, -12583039 ;  /* 0xcb40007f241a7421 */ /* 0x000fe20000000000 */
[----:B------:R-:W-:-:S03]  /*f580*/  SHF.L.U32 R25, R56, 0x17, RZ ;  /* 0x0000001738197819 */ /* 0x000fc600000006ff */
[----:B------:R-:W-:Y:S02]  /*f590*/  FFMA R26, R15, 1.4426950216293334961, -R26 ;  /* 0x3fb8aa3b0f1a7823 */ /* 0x000fe4000000081a */
[----:B------:R-:W-:Y:S02]  /*f5a0*/  FMUL R25, R25, R58 ;  /* 0x0000003a19197220 */ /* 0x000fe40000400000 */
[----:B------:R-:W-:Y:S01]  /*f5b0*/  FFMA R52, R15, 1.925963033500011079e-08, R26 ;  /* 0x32a570600f347823 */ /* 0x000fe2000000001a */
[----:B------:R-:W-:Y:S01]  /*f5c0*/  FFMA.SAT R26, R13, R12, 0.5 ;  /* 0x3f0000000d1a7423 */ /* 0x000fe2000000200c */
[----:B------:R-:W0:Y:S03]  /*f5d0*/  MUFU.EX2 R15, R46 ;  /* 0x0000002e000f7308 */ /* 0x000e260000000800 */
[-C--:B------:R-:W-:Y:S01]  /*f5e0*/  FFMA.RM R12, R26, R11.reuse, 12582913 ;  /* 0x4b4000011a0c7423 */ /* 0x080fe2000000400b */
[----:B------:R-:W-:-:S03]  /*f5f0*/  FFMA.RM R11, R38, R11, 12582913 ;  /* 0x4b400001260b7423 */ /* 0x000fc6000000400b */
[C---:B------:R-:W-:Y:S01]  /*f600*/  FADD R26, R12.reuse, -12583039 ;  /* 0xcb40007f0c1a7421 */ /* 0x040fe20000000000 */
[----:B------:R-:W1:Y:S01]  /*f610*/  MUFU.EX2 R38, R35 ;  /* 0x0000002300267308 */ /* 0x000e620000000800 */
[----:B------:R-:W-:Y:S02]  /*f620*/  IMAD.SHL.U32 R12, R12, 0x800000, RZ ;  /* 0x008000000c0c7824 */ /* 0x000fe400078e00ff */
[----:B------:R-:W-:-:S04]  /*f630*/  FFMA R26, R13, 1.4426950216293334961, -R26 ;  /* 0x3fb8aa3b0d1a7823 */ /* 0x000fc8000000081a */
[----:B------:R-:W-:Y:S01]  /*f640*/  FFMA R54, R13, 1.925963033500011079e-08, R26 ;  /* 0x32a570600d367823 */ /* 0x000fe2000000001a */
[----:B------:R-:W-:Y:S01]  /*f650*/  FADD R13, RZ, R3 ;  /* 0x00000003ff0d7221 */ /* 0x000fe20000000000 */
[----:B------:R-:W-:Y:S01]  /*f660*/  FADD R26, R11, -12583039 ;  /* 0xcb40007f0b1a7421 */ /* 0x000fe20000000000 */
[----:B0-----:R-:W-:Y:S01]  /*f670*/  FMUL R28, R28, R15 ;  /* 0x0000000f1c1c7220 */ /* 0x001fe20000400000 */
[----:B------:R-:W-:Y:S01]  /*f680*/  MUFU.EX2 R35, R54 ;  /* 0x0000003600237308 */ /* 0x000fe20000000800 */
[----:B------:R-:W-:Y:S01]  /*f690*/  FADD R13, R13, R0 ;  /* 0x000000000d0d7221 */ /* 0x000fe20000000000 */
[----:B------:R-:W-:Y:S01]  /*f6a0*/  FFMA R26, R29, 1.4426950216293334961, -R26 ;  /* 0x3fb8aa3b1d1a7823 */ /* 0x000fe2000000081a */
[----:B------:R-:W-:Y:S02]  /*f6b0*/  SHF.L.U32 R11, R11, 0x17, RZ ;  /* 0x000000170b0b7819 */ /* 0x000fe400000006ff */
[----:B------:R-:W-:Y:S01]  /*f6c0*/  FADD R13, R13, R2 ;  /* 0x000000020d0d7221 */ /* 0x000fe20000000000 */
[----:B------:R-:W-:Y:S01]  /*f6d0*/  FFMA R56, R29, 1.925963033500011079e-08, R26 ;  /* 0x32a570601d387823 */ /* 0x000fe2000000001a */
[----:B-1----:R-:W-:Y:S01]  /*f6e0*/  FMUL R27, R27, R38 ;  /* 0x000000261b1b7220 */ /* 0x002fe20000400000 */
[----:B------:R-:W0:Y:S01]  /*f6f0*/  MUFU.EX2 R15, R52 ;  /* 0x00000034000f7308 */ /* 0x000e220000000800 */
[----:B------:R-:W-:Y:S01]  /*f700*/  FADD R26, R13, R4 ;  /* 0x000000040d1a7221 */ /* 0x000fe20000000000 */
[----:B------:R-:W-:Y:S01]  /*f710*/  IMAD.SHL.U32 R29, R31, 0x800000, RZ ;  /* 0x008000001f1d7824 */ /* 0x000fe200078e00ff */
[----:B------:R-:W-:-:S02]  /*f720*/  SHF.L.U32 R31, R34, 0x17, RZ ;  /* 0x00000017221f7819 */ /* 0x000fc400000006ff */
[----:B------:R-:W-:Y:S01]  /*f730*/  FADD R13, R26, R5 ;  /* 0x000000051a0d7221 */ /* 0x000fe20000000000 */
[----:B------:R-:W-:Y:S02]  /*f740*/  FMUL R29, R29, R48 ;  /* 0x000000301d1d7220 */ /* 0x000fe40000400000 */
[----:B------:R-:W1:Y:S01]  /*f750*/  MUFU.EX2 R38, R37 ;  /* 0x0000002500267308 */ /* 0x000e620000000800 */
[----:B------:R-:W-:-:S04]  /*f760*/  FADD R26, R13, R6 ;  /* 0x000000060d1a7221 */ /* 0x000fc80000000000 */
[----:B------:R-:W-:-:S03]  /*f770*/  FADD R13, R26, R7 ;  /* 0x000000071a0d7221 */ /* 0x000fc60000000000 */
[----:B------:R-:W2:Y:S01]  /*f780*/  MUFU.EX2 R56, R56 ;  /* 0x0000003800387308 */ /* 0x000ea20000000800 */
[----:B------:R-:W-:Y:S01]  /*f790*/  FADD R26, R13, R8 ;  /* 0x000000080d1a7221 */ /* 0x000fe20000000000 */
[----:B0-----:R-:W-:-:S03]  /*f7a0*/  FMUL R32, R32, R15 ;  /* 0x0000000f20207220 */ /* 0x001fc60000400000 */
[----:B------:R-:W-:-:S04]  /*f7b0*/  FADD R13, R26, R9 ;  /* 0x000000091a0d7221 */ /* 0x000fc80000000000 */
[----:B------:R-:W-:Y:S01]  /*f7c0*/  FADD R13, R13, R10 ;  /* 0x0000000a0d0d7221 */ /* 0x000fe20000000000 */
[----:B-1----:R-:W-:-:S03]  /*f7d0*/  FMUL R31, R31, R38 ;  /* 0x000000261f1f7220 */ /* 0x002fc60000400000 */
[----:B------:R-:W-:-:S04]  /*f7e0*/  FADD R26, R13, R16 ;  /* 0x000000100d1a7221 */ /* 0x000fc80000000000 */
[----:B------:R-:W-:Y:S01]  /*f7f0*/  FADD R13, R26, R17 ;  /* 0x000000111a0d7221 */ /* 0x000fe20000000000 */
[----:B--2---:R-:W-:-:S03]  /*f800*/  FMUL R34, R11, R56 ;  /* 0x000000380b227220 */ /* 0x004fc60000400000 */
[----:B------:R-:W-:-:S04]  /*f810*/  FADD R26, R13, R18 ;  /* 0x000000120d1a7221 */ /* 0x000fc80000000000 */
[----:B------:R-:W-:Y:S01]  /*f820*/  FADD R13, R26, R19 ;  /* 0x000000131a0d7221 */ /* 0x000fe20000000000 */
[----:B------:R-:W-:Y:S02]  /*f830*/  FMUL R26, R14, R33 ;  /* 0x000000210e1a7220 */ /* 0x000fe40000400000 */
[----:B------:R-:W0:Y:S01]  /*f840*/  MUFU.EX2 R33, R50 ;  /* 0x0000003200217308 */ /* 0x000e220000000800 */
[----:B------:R-:W-:-:S04]  /*f850*/  FADD R14, R13, R20 ;  /* 0x000000140d0e7221 */ /* 0x000fc80000000000 */
[----:B------:R-:W-:-:S04]  /*f860*/  FADD R13, R14, R21 ;  /* 0x000000150e0d7221 */ /* 0x000fc80000000000 */
[----:B------:R-:W-:-:S04]  /*f870*/  FADD R14, R13, R22 ;  /* 0x000000160d0e7221 */ /* 0x000fc80000000000 */
[----:B------:R-:W-:-:S04]  /*f880*/  FADD R13, R14, R23 ;  /* 0x000000170e0d7221 */ /* 0x000fc80000000000 */
[----:B------:R-:W-:Y:S01]  /*f890*/  FADD R14, R13, R24 ;  /* 0x000000180d0e7221 */ /* 0x000fe20000000000 */
[----:B0-----:R-:W-:Y:S01]  /*f8a0*/  FMUL R30, R30, R33 ;  /* 0x000000211e1e7220 */ /* 0x001fe20000400000 */
[----:B------:R-:W-:Y:S02]  /*f8b0*/  FMUL R33, R12, R35 ;  /* 0x000000230c217220 */ /* 0x000fe40000400000 */
        /* <DEDUP_REMOVED lines=19> */
.L_x_1399:
        /* <DEDUP_REMOVED lines=12> */
[----:B0-----:R-:W-:Y:S05]  /*fab0*/  CALL.REL.NOINC `($__internal_16_$__cuda_sm3x_div_rn_noftz_f32_slowpath) ;  /* 0x0000003800a47944 */ /* 0x001fea0003c00000 */
[----:B------:R-:W-:-:S07]  /*fac0*/  IMAD.MOV.U32 R11, RZ, RZ, R36 ;  /* 0x000000ffff0b7224 */ /* 0x000fce00078e0024 */
.L_x_1330:
[----:B------:R-:W-:Y:S05]  /*fad0*/  BSYNC.RECONVERGENT B3 ;  /* 0x0000000000037941 */ /* 0x000fea0003800200 */
.L_x_1329:
        /* <DEDUP_REMOVED lines=12> */
[----:B0-----:R-:W-:Y:S05]  /*fba0*/  CALL.REL.NOINC `($__internal_16_$__cuda_sm3x_div_rn_noftz_f32_slowpath) ;  /* 0x0000003800687944 */ /* 0x001fea0003c00000 */
[----:B------:R-:W-:-:S07]  /*fbb0*/  IMAD.MOV.U32 R35, RZ, RZ, R36 ;  /* 0x000000ffff237224 */ /* 0x000fce00078e0024 */
.L_x_1332:
[----:B------:R-:W-:Y:S05]  /*fbc0*/  BSYNC.RECONVERGENT B3 ;  /* 0x0000000000037941 */ /* 0x000fea0003800200 */
.L_x_1331:
        /* <DEDUP_REMOVED lines=14> */
.L_x_1334:
[----:B------:R-:W-:Y:S05]  /*fcb0*/  BSYNC.RECONVERGENT B3 ;  /* 0x0000000000037941 */ /* 0x000fea0003800200 */
.L_x_1333:
        /* <DEDUP_REMOVED lines=14> */
.L_x_1336:
[----:B------:R-:W-:Y:S05]  /*fda0*/  BSYNC.RECONVERGENT B3 ;  /* 0x0000000000037941 */ /* 0x000fea0003800200 */
.L_x_1335:
        /* <DEDUP_REMOVED lines=14> */
.L_x_1338:
[----:B------:R-:W-:Y:S05]  /*fe90*/  BSYNC.RECONVERGENT B3 ;  /* 0x0000000000037941 */ /* 0x000fea0003800200 */
.L_x_1337:
        /* <DEDUP_REMOVED lines=14> */
.L_x_1340:
[----:B------:R-:W-:Y:S05]  /*ff80*/  BSYNC.RECONVERGENT B3 ;  /* 0x0000000000037941 */ /* 0x000fea0003800200 */
.L_x_1339:
        /* <DEDUP_REMOVED lines=14> */
.L_x_1342:
[----:B------:R-:W-:Y:S05]  /*10070*/  BSYNC.RECONVERGENT B3 ;  /* 0x0000000000037941 */ /* 0x000fea0003800200 */
.L_x_1341:
        /* <DEDUP_REMOVED lines=14> */
.L_x_1344:
[----:B------:R-:W-:Y:S05]  /*10160*/  BSYNC.RECONVERGENT B3 ;  /* 0x0000000000037941 */ /* 0x000fea0003800200 */
.L_x_1343:
        /* <DEDUP_REMOVED lines=14> */
.L_x_1346:
[----:B------:R-:W-:Y:S05]  /*10250*/  BSYNC.RECONVERGENT B3 ;  /* 0x0000000000037941 */ /* 0x000fea0003800200 */
.L_x_1345:
        /* <DEDUP_REMOVED lines=14> */
.L_x_1348:
[----:B------:R-:W-:Y:S05]  /*10340*/  BSYNC.RECONVERGENT B3 ;  /* 0x0000000000037941 */ /* 0x000fea0003800200 */
.L_x_1347:
        /* <DEDUP_REMOVED lines=14> */
.L_x_1350:
[----:B------:R-:W-:Y:S05]  /*10430*/  BSYNC.RECONVERGENT B3 ;  /* 0x0000000000037941 */ /* 0x000fea0003800200 */
.L_x_1349:
        /* <DEDUP_REMOVED lines=14> */
.L_x_1352:
[----:B------:R-:W-:Y:S05]  /*10520*/  BSYNC.RECONVERGENT B3 ;  /* 0x0000000000037941 */ /* 0x000fea0003800200 */
.L_x_1351:
        /* <DEDUP_REMOVED lines=14> */
.L_x_1354:
[----:B------:R-:W-:Y:S05]  /*10610*/  BSYNC.RECONVERGENT B3 ;  /* 0x0000000000037941 */ /* 0x000fea0003800200 */
.L_x_1353:
        /* <DEDUP_REMOVED lines=14> */
.L_x_1356:
[----:B------:R-:W-:Y:S05]  /*10700*/  BSYNC.RECONVERGENT B3 ;  /* 0x0000000000037941 */ /* 0x000fea0003800200 */
.L_x_1355:
        /* <DEDUP_REMOVED lines=14> */
.L_x_1358:
[----:B------:R-:W-:Y:S05]  /*107f0*/  BSYNC.RECONVERGENT B3 ;  /* 0x0000000000037941 */ /* 0x000fea0003800200 */
.L_x_1357:
        /* <DEDUP_REMOVED lines=14> */
.L_x_1360:
[----:B------:R-:W-:Y:S05]  /*108e0*/  BSYNC.RECONVERGENT B3 ;  /* 0x0000000000037941 */ /* 0x000fea0003800200 */
.L_x_1359:
        /* <DEDUP_REMOVED lines=14> */
.L_x_1362:
[----:B------:R-:W-:Y:S05]  /*109d0*/  BSYNC.RECONVERGENT B3 ;  /* 0x0000000000037941 */ /* 0x000fea0003800200 */
.L_x_1361:
        /* <DEDUP_REMOVED lines=14> */
.L_x_1364:
[----:B------:R-:W-:Y:S05]  /*10ac0*/  BSYNC.RECONVERGENT B3 ;  /* 0x0000000000037941 */ /* 0x000fea0003800200 */
.L_x_1363:
        /* <DEDUP_REMOVED lines=14> */
.L_x_1366:
[----:B------:R-:W-:Y:S05]  /*10bb0*/  BSYNC.RECONVERGENT B3 ;  /* 0x0000000000037941 */ /* 0x000fea0003800200 */
.L_x_1365:
        /* <DEDUP_REMOVED lines=14> */
.L_x_1368:
[----:B------:R-:W-:Y:S05]  /*10ca0*/  BSYNC.RECONVERGENT B3 ;  /* 0x0000000000037941 */ /* 0x000fea0003800200 */
.L_x_1367:
        /* <DEDUP_REMOVED lines=14> */
.L_x_1370:
[----:B------:R-:W-:Y:S05]  /*10d90*/  BSYNC.RECONVERGENT B3 ;  /* 0x0000000000037941 */ /* 0x000fea0003800200 */
.L_x_1369:
        /* <DEDUP_REMOVED lines=14> */
.L_x_1372:
[----:B------:R-:W-:Y:S05]  /*10e80*/  BSYNC.RECONVERGENT B3 ;  /* 0x0000000000037941 */ /* 0x000fea0003800200 */
.L_x_1371:
        /* <DEDUP_REMOVED lines=14> */
.L_x_1374:
[----:B------:R-:W-:Y:S05]  /*10f70*/  BSYNC.RECONVERGENT B3 ;  /* 0x0000000000037941 */ /* 0x000fea0003800200 */
.L_x_1373:
        /* <DEDUP_REMOVED lines=14> */
.L_x_1376:
[----:B------:R-:W-:Y:S05]  /*11060*/  BSYNC.RECONVERGENT B3 ;  /* 0x0000000000037941 */ /* 0x000fea0003800200 */
.L_x_1375:
        /* <DEDUP_REMOVED lines=14> */
.L_x_1378:
[----:B------:R-:W-:Y:S05]  /*11150*/  BSYNC.RECONVERGENT B3 ;  /* 0x0000000000037941 */ /* 0x000fea0003800200 */
.L_x_1377:
        /* <DEDUP_REMOVED lines=14> */
.L_x_1380:
[----:B------:R-:W-:Y:S05]  /*11240*/  BSYNC.RECONVERGENT B3 ;  /* 0x0000000000037941 */ /* 0x000fea0003800200 */
.L_x_1379:
        /* <DEDUP_REMOVED lines=14> */
.L_x_1382:
[----:B------:R-:W-:Y:S05]  /*11330*/  BSYNC.RECONVERGENT B3 ;  /* 0x0000000000037941 */ /* 0x000fea0003800200 */
.L_x_1381:
        /* <DEDUP_REMOVED lines=14> */
.L_x_1384:
[----:B------:R-:W-:Y:S05]  /*11420*/  BSYNC.RECONVERGENT B3 ;  /* 0x0000000000037941 */ /* 0x000fea0003800200 */
.L_x_1383:
        /* <DEDUP_REMOVED lines=14> */
.L_x_1386:
[----:B------:R-:W-:Y:S05]  /*11510*/  BSYNC.RECONVERGENT B3 ;  /* 0x0000000000037941 */ /* 0x000fea0003800200 */
.L_x_1385:
[----:B------:R-:W-:Y:S01]  /*11520*/  MOV R2, R95 ;  /* 0x0000005f00027202 */ /* 0x000fe20000000f00 */
        /* <DEDUP_REMOVED lines=19> */
[----:B------:R-:W-:Y:S02]  /*11660*/  ISETP.GE.U32.AND P6, PT, R89, UR50, PT ;  /* 0x0000003259007c0c */ /* 0x000fe4000bfc6070 */
[----:B------:R-:W-:Y:S02]  /*11670*/  ISETP.GE.U32.AND P3, PT, R83, UR50, PT ;  /* 0x0000003253007c0c */ /* 0x000fe4000bf66070 */
[----:B------:R-:W-:Y:S02]  /*11680*/  ISETP.GE.AND.EX P1, PT, RZ, UR51, PT, P1 ;  /* 0x00000033ff007c0c */ /* 0x000fe4000bf26310 */
[----:B------:R-:W-:Y:S02]  /*11690*/  ISETP.GE.AND.EX P6, PT, RZ, UR51, PT, P6 ;  /* 0x00000033ff007c0c */ /* 0x000fe4000bfc6360 */
[----:B------:R-:W-:-:S02]  /*116a0*/  ISETP.GE.AND.EX P3, PT, RZ, UR51, PT, P3 ;  /* 0x00000033ff007c0c */ /* 0x000fc4000bf66330 */
[C---:B------:R-:W-:Y:S02]  /*116b0*/  @!P2 R2UR UR4, R40.reuse ;  /* 0x000000002804a2ca */ /* 0x040fe400000e0000 */
        /* <DEDUP_REMOVED lines=9> */
[----:B------:R-:W-:Y:S02]  /*11750*/  ISETP.GE.U32.AND P0, PT, R79, UR50, PT ;  /* 0x000000324f007c0c */ /* 0x000fe4000bf06070 */
[----:B------:R-:W-:Y:S01]  /*11760*/  @!P1 R2UR UR7, R41 ;  /* 0x00000000290792ca */ /* 0x000fe200000e0000 */
[----:B------:R1:W-:Y:S01]  /*11770*/  @!P2 STG.E desc[UR4][R4.64+0x80], R35 ;  /* 0x000080230400a986 */ /* 0x0003e2000c101904 */
[----:B------:R-:W-:-:S02]  /*11780*/  ISETP.GE.AND.EX P0, PT, RZ, UR51, PT, P0 ;  /* 0x00000033ff007c0c */ /* 0x000fc4000bf06300 */
[C---:B------:R-:W-:Y:S01]  /*11790*/  @!P6 R2UR UR8, R40.reuse ;  /* 0x000000002808e2ca */ /* 0x040fe200000e0000 */
[----:B------:R1:W-:Y:S01]  /*117a0*/  @!P5 STG.E desc[UR10][R4.64+0x200], R103 ;  /* 0x000200670400d986 */ /* 0x0003e2000c10190a */
[C---:B------:R-:W-:Y:S02]  /*117b0*/  @!P6 R2UR UR9, R41.reuse ;  /* 0x000000002909e2ca */ /* 0x040fe400000e0000 */
[----:B------:R-:W-:Y:S01]  /*117c0*/  @!P3 R2UR UR14, R40 ;  /* 0x00000000280eb2ca */ /* 0x000fe200000e0000 */
[----:B------:R1:W-:Y:S01]  /*117d0*/  @!P4 STG.E desc[UR12][R4.64+0x280], R105 ;  /* 0x000280690400c986 */ /* 0x0003e2000c10190c */
[----:B------:R-:W-:Y:S02]  /*117e0*/  @!P3 R2UR UR15, R41 ;  /* 0x00000000290fb2ca */ /* 0x000fe400000e0000 */
[----:B------:R-:W-:Y:S01]  /*117f0*/  ISETP.GE.U32.AND P4, PT, R77, UR50, PT ;  /* 0x000000324d007c0c */ /* 0x000fe2000bf86070 */
[----:B------:R1:W-:Y:S01]  /*11800*/  @!P1 STG.E desc[UR6][R4.64+0x100], R37 ;  /* 0x0001002504009986 */ /* 0x0003e2000c101906 */
[----:B------:R-:W-:-:S02]  /*11810*/  ISETP.GE.U32.AND P5, PT, R71, UR50, PT ;  /* 0x0000003247007c0c */ /* 0x000fc4000bfa6070 */
[----:B------:R-:W-:Y:S02]  /*11820*/  @!P0 R2UR UR4, R40 ;  /* 0x00000000280482ca */ /* 0x000fe400000e0000 */
[----:B------:R-:W-:Y:S01]  /*11830*/  @!P0 R2UR UR5, R41 ;  /* 0x00000000290582ca */ /* 0x000fe200000e0000 */
[----:B------:R1:W-:Y:S01]  /*11840*/  @!P6 STG.E desc[UR8][R4.64+0x180], R101 ;  /* 0x000180650400e986 */ /* 0x0003e2000c101908 */
[----:B------:R-:W-:Y:S02]  /*11850*/  ISETP.GE.AND.EX P4, PT, RZ, UR51, PT, P4 ;  /* 0x00000033ff007c0c */ /* 0x000fe4000bf86340 */
[----:B------:R-:W-:Y:S01]  /*11860*/  ISETP.GE.AND.EX P5, PT, RZ, UR51, PT, P5 ;  /* 0x00000033ff007c0c */ /* 0x000fe2000bfa6350 */
[----:B------:R1:W-:Y:S01]  /*11870*/  @!P3 STG.E desc[UR14][R4.64+0x300], R107 ;  /* 0x0003006b0400b986 */ /* 0x0003e2000c10190e */
[----:B------:R-:W-:Y:S02]  /*11880*/  ISETP.GE.U32.AND P3, PT, R75, UR50, PT ;  /* 0x000000324b007c0c */ /* 0x000fe4000bf66070 */
[----:B------:R-:W-:-:S02]  /*11890*/  ISETP.GE.U32.AND P6, PT, R73, UR50, PT ;  /* 0x0000003249007c0c */ /* 0x000fc4000bfc6070 */
[----:B------:R-:W-:Y:S02]  /*118a0*/  ISETP.GE.U32.AND P2, PT, R69, UR50, PT ;  /* 0x0000003245007c0c */ /* 0x000fe4000bf46070 */
[----:B------:R-:W-:Y:S01]  /*118b0*/  ISETP.GE.U32.AND P1, PT, R67, UR50, PT ;  /* 0x0000003243007c0c */ /* 0x000fe2000bf26070 */
[----:B------:R1:W-:Y:S01]  /*118c0*/  @!P0 STG.E desc[UR4][R4.64+0x400], R109 ;  /* 0x0004006d04008986 */ /* 0x0003e2000c101904 */
[----:B------:R-:W-:Y:S02]  /*118d0*/  ISETP.GE.AND.EX P3, PT, RZ, UR51, PT, P3 ;  /* 0x00000033ff007c0c */ /* 0x000fe4000bf66330 */
[----:B------:R-:W-:Y:S02]  /*118e0*/  ISETP.GE.AND.EX P6, PT, RZ, UR51, PT, P6 ;  /* 0x00000033ff007c0c */ /* 0x000fe4000bfc6360 */
[----:B------:R-:W-:Y:S02]  /*118f0*/  ISETP.GE.AND.EX P2, PT, RZ, UR51, PT, P2 ;  /* 0x00000033ff007c0c */ /* 0x000fe4000bf46320 */
[----:B------:R-:W-:-:S02]  /*11900*/  ISETP.GE.AND.EX P1, PT, RZ, UR51, PT, P1 ;  /* 0x00000033ff007c0c */ /* 0x000fc4000bf26310 */
[----:B------:R-:W-:Y:S02]  /*11910*/  ISETP.GE.U32.AND P0, PT, R63, UR50, PT ;  /* 0x000000323f007c0c */ /* 0x000fe4000bf06070 */
[C---:B------:R-:W-:Y:S02]  /*11920*/  @!P4 R2UR UR6, R40.reuse ;  /* 0x000000002806c2ca */ /* 0x040fe400000e0000 */
[C---:B------:R-:W-:Y:S02]  /*11930*/  @!P4 R2UR UR7, R41.reuse ;  /* 0x000000002907c2ca */ /* 0x040fe400000e0000 */
[----:B------:R-:W-:Y:S02]  /*11940*/  @!P5 R2UR UR12, R40 ;  /* 0x00000000280cd2ca */ /* 0x000fe400000e0000 */
[----:B------:R-:W-:Y:S02]  /*11950*/  @!P5 R2UR UR13, R41 ;  /* 0x00000000290dd2ca */ /* 0x000fe400000e0000 */
[----:B------:R-:W-:-:S02]  /*11960*/  ISETP.GE.AND.EX P0, PT, RZ, UR51, PT, P0 ;  /* 0x00000033ff007c0c */ /* 0x000fc4000bf06300 */
        /* <DEDUP_REMOVED lines=8> */
[C---:B------:R-:W-:Y:S02]  /*119f0*/  @!P1 R2UR UR16, R40.reuse ;  /* 0x00000000281092ca */ /* 0x040fe400000e0000 */
[----:B------:R-:W-:Y:S01]  /*11a00*/  @!P1 R2UR UR17, R41 ;  /* 0x00000000291192ca */ /* 0x000fe200000e0000 */
[----:B------:R1:W-:Y:S01]  /*11a10*/  @!P3 STG.E desc[UR8][R4.64+0x500], R111 ;  /* 0x0005006f0400b986 */ /* 0x0003e2000c101908 */
[----:B------:R-:W-:Y:S02]  /*11a20*/  ISETP.GE.U32.AND P5, PT, R65, UR50, PT ;  /* 0x0000003241007c0c */ /* 0x000fe4000bfa6070 */
[----:B------:R-:W-:Y:S01]  /*11a30*/  @!P0 R2UR UR6, R40 ;  /* 0x00000000280682ca */ /* 0x000fe200000e0000 */
[----:B------:R1:W-:Y:S01]  /*11a40*/  @!P6 STG.E desc[UR10][R4.64+0x580], R113 ;  /* 0x000580710400e986 */ /* 0x0003e2000c10190a */
[----:B------:R-:W-:Y:S02]  /*11a50*/  @!P0 R2UR UR7, R41 ;  /* 0x00000000290782ca */ /* 0x000fe400000e0000 */
[----:B------:R-:W-:Y:S01]  /*11a60*/  ISETP.GE.AND.EX P5, PT, RZ, UR51, PT, P5 ;  /* 0x00000033ff007c0c */ /* 0x000fe2000bfa6350 */
[----:B------:R1:W-:Y:S01]  /*11a70*/  @!P2 STG.E desc[UR14][R4.64+0x680], R115 ;  /* 0x000680730400a986 */ /* 0x0003e2000c10190e */
[----:B------:R-:W-:-:S02]  /*11a80*/  ISETP.GE.U32.AND P4, PT, R61, UR50, PT ;  /* 0x000000323d007c0c */ /* 0x000fc4000bf86070 */
[----:B------:R-:W-:Y:S01]  /*11a90*/  ISETP.GE.U32.AND P3, PT, R59, UR50, PT ;  /* 0x000000323b007c0c */ /* 0x000fe2000bf66070 */
[----:B------:R1:W-:Y:S01]  /*11aa0*/  @!P1 STG.E desc[UR16][R4.64+0x700], R19 ;  /* 0x0007001304009986 */ /* 0x0003e2000c101910 */
[----:B------:R-:W-:Y:S02]  /*11ab0*/  ISETP.GE.U32.AND P2, PT, R57, UR50, PT ;  /* 0x0000003239007c0c */ /* 0x000fe4000bf46070 */
[----:B------:R-:W-:Y:S02]  /*11ac0*/  ISETP.GE.U32.AND P1, PT, R55, UR50, PT ;  /* 0x0000003237007c0c */ /* 0x000fe4000bf26070 */
[----:B------:R-:W-:Y:S01]  /*11ad0*/  ISETP.GE.U32.AND P6, PT, R53, UR50, PT ;  /* 0x0000003235007c0c */ /* 0x000fe2000bfc6070 */
[----:B------:R1:W-:Y:S01]  /*11ae0*/  @!P0 STG.E desc[UR6][R4.64+0x800], R21 ;  /* 0x0008001504008986 */ /* 0x0003e2000c101906 */
[----:B------:R-:W-:Y:S02]  /*11af0*/  ISETP.GE.AND.EX P4, PT, RZ, UR51, PT, P4 ;  /* 0x00000033ff007c0c */ /* 0x000fe4000bf86340 */
[----:B------:R-:W-:-:S02]  /*11b00*/  ISETP.GE.AND.EX P3, PT, RZ, UR51, PT, P3 ;  /* 0x00000033ff007c0c */ /* 0x000fc4000bf66330 */
[----:B------:R-:W-:Y:S02]  /*11b10*/  ISETP.GE.AND.EX P2, PT, RZ, UR51, PT, P2 ;  /* 0x00000033ff007c0c */ /* 0x000fe4000bf46320 */
[----:B------:R-:W-:Y:S02]  /*11b20*/  ISETP.GE.AND.EX P1, PT, RZ, UR51, PT, P1 ;  /* 0x00000033ff007c0c */ /* 0x000fe4000bf26310 */
[----:B------:R-:W-:Y:S02]  /*11b30*/  ISETP.GE.AND.EX P6, PT, RZ, UR51, PT, P6 ;  /* 0x00000033ff007c0c */ /* 0x000fe4000bfc6360 */
[----:B------:R-:W-:Y:S02]  /*11b40*/  ISETP.GE.U32.AND P0, PT, R51, UR50, PT ;  /* 0x0000003233007c0c */ /* 0x000fe4000bf06070 */
[----:B------:R-:W-:Y:S02]  /*11b50*/  @!P5 R2UR UR4, R40 ;  /* 0x000000002804d2ca */ /* 0x000fe400000e0000 */
[----:B------:R-:W-:-:S02]  /*11b60*/  @!P5 R2UR UR5, R41 ;  /* 0x000000002905d2ca */ /* 0x000fc400000e0000 */
[----:B------:R-:W-:Y:S02]  /*11b70*/  ISETP.GE.AND.EX P0, PT, RZ, UR51, PT, P0 ;  /* 0x00000033ff007c0c */ /* 0x000fe4000bf06300 */
        /* <DEDUP_REMOVED lines=55> */
.L_x_1269:
[----:B------:R-:W-:Y:S05]  /*11ef0*/  EXIT ;  /* 0x000000000000794d */ /* 0x000fea0003800000 */
.L_x_1328:
[----:B------:R-:W-:Y:S01]  /*11f00*/  HFMA2 R12, -RZ, RZ, 0, 9.5367431640625e-07 ;  /* 0x00000010ff0c7431 */ /* 0x000fe200000001ff */
[----:B------:R-:W-:Y:S01]  /*11f10*/  BSSY B1, `(.L_x_1388) ;  /* 0x0000006000017945 */ /* 0x000fe20003800000 */
[----:B------:R-:W-:Y:S02]  /*11f20*/  IMAD.MOV.U32 R11, RZ, RZ, 0x1f ;  /* 0x0000001fff0b7424 */ /* 0x000fe400078e00ff */
[----:B------:R-:W-:-:S07]  /*11f30*/  IMAD.MOV.U32 R15, RZ, RZ, -0x1 ;  /* 0xffffffffff0f7424 */ /* 0x000fce00078e00ff */
[----:B------:R-:W-:Y:S05]  /*11f40*/  WARPSYNC.COLLECTIVE R15, `(.L_x_1389) ;  /* 0x000000000f087348 */ /* 0x000fea0003c00000 */
[----:B------:R0:W1:Y:S02]  /*11f50*/  SHFL.BFLY P6, R14, R13, R12, R11 ;  /* 0x0c00000c0d0e7389 */ /* 0x00006400000c000b */
[----:B01----:R-:W-:Y:S05]  /*11f60*/  ENDCOLLECTIVE ;  /* 0x000000000000791b */ /* 0x003fea0003800000 */
.L_x_1389:
[----:B------:R-:W-:Y:S05]  /*11f70*/  BSYNC B1 ;  /* 0x0000000000017941 */ /* 0x000fea0003800000 */
.L_x_1388:
[----:B------:R-:W-:Y:S01]  /*11f80*/  FMNMX R13, R14, R13, !PT ;  /* 0x0000000d0e0d7209 */ /* 0x000fe20007800000 */
[----:B------:R-:W-:Y:S01]  /*11f90*/  IMAD.MOV.U32 R11, RZ, RZ, 0x1f ;  /* 0x0000001fff0b7424 */ /* 0x000fe200078e00ff */
[----:B------:R-:W-:Y:S01]  /*11fa0*/  MOV R12, 0x8 ;  /* 0x00000008000c7802 */ /* 0x000fe20000000f00 */
[----:B------:R-:W-:-:S07]  /*11fb0*/  IMAD.MOV.U32 R15, RZ, RZ, -0x1 ;  /* 0xffffffffff0f7424 */ /* 0x000fce00078e00ff */
[----:B------:R-:W-:Y:S05]  /*11fc0*/  WARPSYNC.COLLECTIVE R15, `(.L_x_1390) ;  /* 0x000000000f087348 */ /* 0x000fea0003c00000 */
[----:B------:R0:W1:Y:S02]  /*11fd0*/  SHFL.BFLY P6, R14, R13, R12, R11 ;  /* 0x0c00000c0d0e7389 */ /* 0x00006400000c000b */
[----:B01----:R-:W-:Y:S05]  /*11fe0*/  ENDCOLLECTIVE ;  /* 0x000000000000791b */ /* 0x003fea0003800000 */
.L_x_1390:
[----:B------:R-:W-:Y:S01]  /*11ff0*/  IMAD.MOV.U32 R12, RZ, RZ, 0x4 ;  /* 0x00000004ff0c7424 */ /* 0x000fe200078e00ff */
[----:B------:R-:W-:-:S04]  /*12000*/  FMNMX R0, R13, R14, !PT ;  /* 0x0000000e0d007209 */ /* 0x000fc80007800000 */
[----:B------:R-:W-:-:S07]  /*12010*/  MOV R13, R0 ;  /* 0x00000000000d7202 */ /* 0x000fce0000000f00 */
[----:B------:R-:W-:Y:S05]  /*12020*/  WARPSYNC.COLLECTIVE R15, `(.L_x_1391) ;  /* 0x000000000f087348 */ /* 0x000fea0003c00000 */
[----:B------:R0:W1:Y:S02]  /*12030*/  SHFL.BFLY P6, R14, R13, R12, R11 ;  /* 0x0c00000c0d0e7389 */ /* 0x00006400000c000b */
[----:B01----:R-:W-:Y:S05]  /*12040*/  ENDCOLLECTIVE ;  /* 0x000000000000791b */ /* 0x003fea0003800000 */
.L_x_1391:
[----:B------:R-:W-:Y:S01]  /*12050*/  HFMA2 R12, -RZ, RZ, 0, 1.1920928955078125e-07 ;  /* 0x00000002ff0c7431 */ /* 0x000fe200000001ff */
[----:B------:R-:W-:-:S05]  /*12060*/  FMNMX R2, R0, R14, !PT ;  /* 0x0000000e00027209 */ /* 0x000fca0007800000 */
[----:B------:R-:W-:-:S07]  /*12070*/  IMAD.MOV.U32 R13, RZ, RZ, R2 ;  /* 0x000000ffff0d7224 */ /* 0x000fce00078e0002 */
[----:B------:R-:W-:Y:S05]  /*12080*/  WARPSYNC.COLLECTIVE R15, `(.L_x_1392) ;  /* 0x000000000f087348 */ /* 0x000fea0003c00000 */
[----:B------:R0:W1:Y:S02]  /*12090*/  SHFL.BFLY P6, R14, R13, R12, R11 ;  /* 0x0c00000c0d0e7389 */ /* 0x00006400000c000b */
[----:B01----:R-:W-:Y:S05]  /*120a0*/  ENDCOLLECTIVE ;  /* 0x000000000000791b */ /* 0x003fea0003800000 */
.L_x_1392:
[----:B------:R-:W-:Y:S01]  /*120b0*/  IMAD.MOV.U32 R12, RZ, RZ, 0x1 ;  /* 0x00000001ff0c7424 */ /* 0x000fe200078e00ff */
[----:B------:R-:W-:-:S05]  /*120c0*/  FMNMX R3, R2, R14, !PT ;  /* 0x0000000e02037209 */ /* 0x000fca0007800000 */
[----:B------:R-:W-:-:S07]  /*120d0*/  IMAD.MOV.U32 R13, RZ, RZ, R3 ;  /* 0x000000ffff0d7224 */ /* 0x000fce00078e0003 */
[----:B------:R-:W-:Y:S05]  /*120e0*/  WARPSYNC.COLLECTIVE R15, `(.L_x_1393) ;  /* 0x000000000f087348 */ /* 0x000fea0003c00000 */
[----:B------:R0:W1:Y:S02]  /*120f0*/  SHFL.BFLY P6, R14, R13, R12, R11 ;  /* 0x0c00000c0d0e7389 */ /* 0x00006400000c000b */
[----:B01----:R-:W-:Y:S05]  /*12100*/  ENDCOLLECTIVE ;  /* 0x000000000000791b */ /* 0x003fea0003800000 */
.L_x_1393:
        /* <DEDUP_REMOVED lines=247> */
[----:B0-----:R-:W-:Y:S01]  /*13080*/  MOV R15, 0xffffffff ;  /* 0xffffffff000f7802 */ /* 0x001fe20000000f00 */
        /* <DEDUP_REMOVED lines=10> */
[----:B------:R-:W-:-:S03]  /*13130*/  SHF.L.U32 R12, R12, 0x17, RZ ;  /* 0x000000170c0c7819 */ /* 0x000fc600000006ff */
        /* <DEDUP_REMOVED lines=35> */
[----:B------:R-:W-:-:S03]  /*13370*/  IMAD.MOV.U32 R12, RZ, RZ, 0x10 ;  /* 0x00000010ff0c7424 */ /* 0x000fc600078e00ff */
[----:B------:R-:W-:-:S07]  /*13380*/  FADD R13, R13, R34 ;  /* 0x000000220d0d7221 */ /* 0x000fce0000000000 */
[----:B------:R-:W-:Y:S05]  /*13390*/  WARPSYNC.COLLECTIVE R15, `(.L_x_1394) ;  /* 0x000000000f087348 */ /* 0x000fea0003c00000 */
[----:B------:R0:W1:Y:S02]  /*133a0*/  SHFL.BFLY P6, R14, R13, R12, R11 ;  /* 0x0c00000c0d0e7389 */ /* 0x00006400000c000b */
[----:B01----:R-:W-:Y:S05]  /*133b0*/  ENDCOLLECTIVE ;  /* 0x000000000000791b */ /* 0x003fea0003800000 */
.L_x_1394:
[----:B------:R-:W-:Y:S02]  /*133c0*/  IMAD.MOV.U32 R12, RZ, RZ, 0x8 ;  /* 0x00000008ff0c7424 */ /* 0x000fe400078e00ff */
[----:B------:R-:W-:-:S04]  /*133d0*/  FADD R35, R13, R14 ;  /* 0x0000000e0d237221 */ /* 0x000fc80000000000 */
[----:B------:R-:W-:-:S07]  /*133e0*/  IMAD.MOV.U32 R13, RZ, RZ, R35 ;  /* 0x000000ffff0d7224 */ /* 0x000fce00078e0023 */
[----:B------:R-:W-:Y:S05]  /*133f0*/  WARPSYNC.COLLECTIVE R15, `(.L_x_1395) ;  /* 0x000000000f087348 */ /* 0x000fea0003c00000 */
[----:B------:R0:W1:Y:S02]  /*13400*/  SHFL.BFLY P6, R14, R13, R12, R11 ;  /* 0x0c00000c0d0e7389 */ /* 0x00006400000c000b */
[----:B01----:R-:W-:Y:S05]  /*13410*/  ENDCOLLECTIVE ;  /* 0x000000000000791b */ /* 0x003fea0003800000 */
.L_x_1395:
[----:B------:R-:W-:Y:S02]  /*13420*/  IMAD.MOV.U32 R12, RZ, RZ, 0x4 ;  /* 0x00000004ff0c7424 */ /* 0x000fe400078e00ff */
[----:B------:R-:W-:-:S05]  /*13430*/  FADD R36, R35, R14 ;  /* 0x0000000e23247221 */ /* 0x000fca0000000000 */
[----:B------:R-:W-:-:S07]  /*13440*/  MOV R13, R36 ;  /* 0x00000024000d7202 */ /* 0x000fce0000000f00 */
[----:B------:R-:W-:Y:S05]  /*13450*/  WARPSYNC.COLLECTIVE R15, `(.L_x_1396) ;  /* 0x000000000f087348 */ /* 0x000fea0003c00000 */
[----:B------:R0:W1:Y:S02]  /*13460*/  SHFL.BFLY P6, R14, R13, R12, R11 ;  /* 0x0c00000c0d0e7389 */ /* 0x00006400000c000b */
[----:B01----:R-:W-:Y:S05]  /*13470*/  ENDCOLLECTIVE ;  /* 0x000000000000791b */ /* 0x003fea0003800000 */
.L_x_1396:
[----:B------:R-:W-:Y:S02]  /*13480*/  IMAD.MOV.U32 R12, RZ, RZ, 0x2 ;  /* 0x00000002ff0c7424 */ /* 0x000fe400078e00ff */
[----:B------:R-:W-:-:S05]  /*13490*/  FADD R37, R36, R14 ;  /* 0x0000000e24257221 */ /* 0x000fca0000000000 */
[----:B------:R-:W-:-:S07]  /*134a0*/  MOV R13, R37 ;  /* 0x00000025000d7202 */ /* 0x000fce0000000f00 */
[----:B------:R-:W-:Y:S05]  /*134b0*/  WARPSYNC.COLLECTIVE R15, `(.L_x_1397) ;  /* 0x000000000f087348 */ /* 0x000fea0003c00000 */
[----:B------:R0:W1:Y:S02]  /*134c0*/  SHFL.BFLY P6, R14, R13, R12, R11 ;  /* 0x0c00000c0d0e7389 */ /* 0x00006400000c000b */
[----:B01----:R-:W-:Y:S05]  /*134d0*/  ENDCOLLECTIVE ;  /* 0x000000000000791b */ /* 0x003fea0003800000 */
.L_x_1397:
[----:B------:R-:W-:Y:S02]  /*134e0*/  IMAD.MOV.U32 R12, RZ, RZ, 0x1 ;  /* 0x00000001ff0c7424 */ /* 0x000fe400078e00ff */
[----:B------:R-:W-:-:S05]  /*134f0*/  FADD R38, R37, R14 ;  /* 0x0000000e25267221 */ /* 0x000fca0000000000 */
[----:B------:R-:W-:-:S07]  /*13500*/  MOV R13, R38 ;  /* 0x00000026000d7202 */ /* 0x000fce0000000f00 */
[----:B------:R-:W-:Y:S05]  /*13510*/  WARPSYNC.COLLECTIVE R15, `(.L_x_1398) ;  /* 0x000000000f087348 */ /* 0x000fea0003c00000 */
[----:B------:R0:W1:Y:S02]  /*13520*/  SHFL.BFLY P6, R14, R13, R12, R11 ;  /* 0x0c00000c0d0e7389 */ /* 0x00006400000c000b */
[----:B01----:R-:W-:Y:S05]  /*13530*/  ENDCOLLECTIVE ;  /* 0x000000000000791b */ /* 0x003fea0003800000 */
.L_x_1398:
[----:B------:R-:W-:Y:S05]  /*13540*/  BRA `(.L_x_1399) ;  /* 0xffffffc400287947 */ /* 0x000fea000383ffff */
        .weak           $__internal_16_$__cuda_sm3x_div_rn_noftz_f32_slowpath
        .type           $__internal_16_$__cuda_sm3x_div_rn_noftz_f32_slowpath,@function
        .size           $__internal_16_$__cuda_sm3x_div_rn_noftz_f32_slowpath,(.L_x_37393 - $__internal_16_$__cuda_sm3x_div_rn_noftz_f32_slowpath)
$__internal_16_$__cuda_sm3x_div_rn_noftz_f32_slowpath:
        /* <DEDUP_REMOVED lines=34> */
.L_x_1401:
[----:B------:R-:W-:Y:S01]  /*13770*/  LEA R36, R50, 0xc0800000, 0x17 ;  /* 0xc080000032247811 */ /* 0x000fe200078eb8ff */
[----:B------:R-:W-:Y:S03]  /*13780*/  BSSY.RECONVERGENT B2, `(.L_x_1406) ;  /* 0x0000036000027945 */ /* 0x000fe60003800200 */
[----:B------:R-:W-:Y:S01]  /*13790*/  IADD3 R36, PT, PT, -R36, R12, RZ ;  /* 0x0000000c24247210 */ /* 0x000fe20007ffe1ff */
[----:B------:R-:W-:-:S03]  /*137a0*/  VIADD R12, R48, 0xffffff81 ;  /* 0xffffff81300c7836 */ /* 0x000fc60000000000 */
        /* <DEDUP_REMOVED lines=26> */
[----:B------:R-:W-:Y:S02]  /*13950*/  VIADD R38, R50, 0x20 ;  /* 0x0000002032267836 */ /* 0x000fe40000000000 */
[CCC-:B------:R-:W-:Y:S01]  /*13960*/  FFMA.RP R3, R52.reuse, R46.reuse, R48.reuse ;  /* 0x0000002e34037223 */ /* 0x1c0fe20000008030 */
[----:B------:R-:W-:Y:S01]  /*13970*/  FFMA.RM R12, R52, R46, R48 ;  /* 0x0000002e340c7223 */ /* 0x000fe20000004030 */
[C---:B------:R-:W-:Y:S02]  /*13980*/  ISETP.NE.AND P3, PT, R50.reuse, RZ, PT ;  /* 0x000000ff3200720c */ /* 0x040fe40003f65270 */
[----:B------:R-:W-:Y:S02]  /*13990*/  LOP3.LUT R13, R13, 0x7fffff, RZ, 0xc0, !PT ;  /* 0x007fffff0d0d7812 */ /* 0x000fe400078ec0ff */
        /* <DEDUP_REMOVED lines=16> */
.L_x_1408:
[----:B------:R-:W-:-:S04]  /*13aa0*/  LOP3.LUT R36, R36, 0x80000000, RZ, 0xc0, !PT ;  /* 0x8000000024247812 */ /* 0x000fc800078ec0ff */
[----:B------:R-:W-:Y:S01]  /*13ab0*/  LOP3.LUT R36, R36, 0x7f800000, RZ, 0xfc, !PT ;  /* 0x7f80000024247812 */ /* 0x000fe200078efcff */
[----:B------:R-:W-:Y:S06]  /*13ac0*/  BRA `(.L_x_1409) ;  /* 0x0000000000047947 */ /* 0x000fec0003800000 */
.L_x_1407:
[----:B------:R-:W-:-:S07]  /*13ad0*/  LEA R36, R12, R36, 0x17 ;  /* 0x000000240c247211 */ /* 0x000fce00078eb8ff */
.L_x_1409:
[----:B------:R-:W-:Y:S05]  /*13ae0*/  BSYNC.RECONVERGENT B2 ;  /* 0x0000000000027941 */ /* 0x000fea0003800200 */
.L_x_1406:
[----:B------:R-:W-:Y:S05]  /*13af0*/  BRA `(.L_x_1410) ;  /* 0x0000000000207947 */ /* 0x000fea0003800000 */
.L_x_1405:
[----:B------:R-:W-:-:S04]  /*13b00*/  LOP3.LUT R3, R12, 0x80000000, R3, 0x48, !PT ;  /* 0x800000000c037812 */ /* 0x000fc800078e4803 */
[----:B------:R-:W-:Y:S01]  /*13b10*/  LOP3.LUT R36, R3, 0x7f800000, RZ, 0xfc, !PT ;  /* 0x7f80000003247812 */ /* 0x000fe200078efcff */
[----:B------:R-:W-:Y:S06]  /*13b20*/  BRA `(.L_x_1410) ;  /* 0x0000000000147947 */ /* 0x000fec0003800000 */
.L_x_1404:
[----:B------:R-:W-:Y:S01]  /*13b30*/  LOP3.LUT R36, R12, 0x80000000, R3, 0x48, !PT ;  /* 0x800000000c247812 */ /* 0x000fe200078e4803 */
[----:B------:R-:W-:Y:S06]  /*13b40*/  BRA `(.L_x_1410) ;  /* 0x00000000000c7947 */ /* 0x000fec0003800000 */
.L_x_1403:
[----:B------:R-:W0:Y:S01]  /*13b50*/  MUFU.RSQ R36, -QNAN ;  /* 0xffc0000000247908 */ /* 0x000e220000001400 */
[----:B------:R-:W-:Y:S05]  /*13b60*/  BRA `(.L_x_1410) ;  /* 0x0000000000047947 */ /* 0x000fea0003800000 */
.L_x_1402:
[----:B------:R-:W-:-:S07]  /*13b70*/  FADD.FTZ R36, R3, R12 ;  /* 0x0000000c03247221 */ /* 0x000fce0000010000 */
.L_x_1410:
[----:B------:R-:W-:Y:S05]  /*13b80*/  BSYNC.RECONVERGENT B1 ;  /* 0x0000000000017941 */ /* 0x000fea0003800200 */
.L_x_1400:
[----:B------:R-:W-:Y:S02]  /*13b90*/  HFMA2 R13, -RZ, RZ, 0, 0 ;  /* 0x00000000ff0d7431 */ /* 0x000fe400000001ff */
[----:B------:R-:W-:-:S04]  /*13ba0*/  IMAD.MOV.U32 R12, RZ, RZ, R14 ;  /* 0x000000ffff0c7224 */ /* 0x000fc800078e000e */
[----:B0-----:R-:W-:Y:S05]  /*13bb0*/  RET.REL.NODEC R12 `(_Z15SoftmaxWarpImplI22BroadcastScaleMaskLoadIffbLm4EiE11DirectStoreIffEfLi1ELi29ELi32ELi1ELb1EL9Algorithm0EEvT_T0_ll) ;  /* 0xfffffec40c107950 */ /* 0x001fea0003c3ffff */
.L_x_1411:
        /* <DEDUP_REMOVED lines=12> */
.L_x_37393:


//--------------------- .text._Z15SoftmaxWarpImplI22BroadcastScaleMaskLoadIffbLm4EiE11DirectStoreIffEfLi1ELi29ELi32ELi1ELb0EL9Algorithm0EEvT_T0_ll --------------------------
	.section	.text._Z15SoftmaxWarpImplI22BroadcastScaleMaskLoadIffbLm4EiE11DirectStoreIffEfLi1ELi29ELi32ELi1ELb0EL9Algorithm0EEvT_T0_ll,"ax",@progbits
	.align	128
        .global         _Z15SoftmaxWarpImplI22BroadcastScaleMaskLoadIffbLm4EiE11DirectStoreIffEfLi1ELi29ELi32ELi1ELb0EL9Algorithm0EEvT_T0_ll
        .type           _Z15SoftmaxWarpImplI22BroadcastScaleMaskLoadIffbLm4EiE11DirectStoreIffEfLi1ELi29ELi32ELi1ELb0EL9Algorithm0EEvT_T0_ll,@function
        .size           _Z15SoftmaxWarpImplI22BroadcastScaleMaskLoadIffbLm4EiE11DirectStoreIffEfLi1ELi29ELi32ELi1ELb0EL9Algorithm0EEvT_T0_ll,(.L_x_37394 - _Z15SoftmaxWarpImplI22BroadcastScaleMaskLoadIffbLm4EiE11DirectStoreIffEfLi1ELi29ELi32ELi1ELb0EL9Algorithm0EEvT_T0_ll)
        .other          _Z15SoftmaxWarpImplI22BroadcastScaleMaskLoadIffbLm4EiE11DirectStoreIffEfLi1ELi29ELi32ELi1ELb0EL9Algorithm0EEvT_T0_ll,@"STO_CUDA_ENTRY STV_DEFAULT"
_Z15SoftmaxWarpImplI22BroadcastScaleMaskLoadIffbLm4EiE11DirectStoreIffEfLi1ELi29ELi32ELi1ELb0EL9Algorithm0EEvT_T0_ll:
.text._Z15SoftmaxWarpImplI22BroadcastScaleMaskLoadIffbLm4EiE11DirectStoreIffEfLi1ELi29ELi32ELi1ELb0EL9Algorithm0EEvT_T0_ll:
        /* <DEDUP_REMOVED lines=29> */
.L_x_1412:
        /* <DEDUP_REMOVED lines=14> */
.L_x_1473:
        /* <DEDUP_REMOVED lines=8> */
[----:B------:R-:W-:Y:S01]  /*0330*/  IADD3 R5, PT, PT, R18, 0x40, RZ ;  /* 0x0000004012057810 */ /* 0x000fe20007ffe0ff */
[----:B------:R-:W0:Y:S01]  /*0340*/  LDC.64 R46, c[0x0][0x390] ;  /* 0x0000e400ff2e7b82 */ /* 0x000e220000000a00 */
[----:B------:R-:W-:-:S02]  /*0350*/  IABS R3, R17 ;  /* 0x0000001100037213 */ /* 0x000fc40000000000 */
[----:B------:R-:W-:Y:S02]  /*0360*/  IABS R9, R5 ;  /* 0x0000000500097213 */ /* 0x000fe40000000000 */
[----:B------:R-:W-:Y:S02]  /*0370*/  IABS R10, R18 ;  /* 0x00000012000a7213 */ /* 0x000fe40000000000 */
[----:B------:R-:W-:Y:S01]  /*0380*/  LOP3.LUT R7, R18, UR51, RZ, 0x3c, !PT ;  /* 0x0000003312077c12 */ /* 0x000fe2000f8e3cff */
[----:B------:R-:W2:Y:S01]  /*0390*/  I2F.RP R0, UR11 ;  /* 0x0000000b00007d06 */ /* 0x000ea20008209400 */
[----:B------:R-:W-:Y:S02]  /*03a0*/  LOP3.LUT R19, RZ, UR51, RZ, 0x33, !PT ;  /* 0x00000033ff137c12 */ /* 0x000fe4000f8e33ff */
[----:B------:R-:W-:Y:S02]  /*03b0*/  ISETP.GE.AND P0, PT, R7, RZ, PT ;  /* 0x000000ff0700720c */ /* 0x000fe40003f06270 */
[----:B------:R-:W-:-:S02]  /*03c0*/  LOP3.LUT R7, R17, UR51, RZ, 0x3c, !PT ;  /* 0x0000003311077c12 */ /* 0x000fc4000f8e3cff */
[----:B------:R-:W-:Y:S02]  /*03d0*/  SHF.R.S64 R14, RZ, 0x1e, R18 ;  /* 0x0000001eff0e7819 */ /* 0x000fe40000001012 */
[----:B------:R-:W-:Y:S02]  /*03e0*/  ISETP.GE.AND P2, PT, R7, RZ, PT ;  /* 0x000000ff0700720c */ /* 0x000fe40003f46270 */
[----:B------:R-:W-:Y:S02]  /*03f0*/  LOP3.LUT R7, R5, UR51, RZ, 0x3c, !PT ;  /* 0x0000003305077c12 */ /* 0x000fe4000f8e3cff */
[----:B------:R-:W-:Y:S01]  /*0400*/  IABS R29, R12 ;  /* 0x0000000c001d7213 */ /* 0x000fe20000000000 */
[----:B--2---:R-:W2:Y:S02]  /*0410*/  MUFU.RCP R0, R0 ;  /* 0x0000000000007308 */ /* 0x004ea40000001000 */
[----:B--2---:R-:W-:-:S06]  /*0420*/  VIADD R2, R0, 0xffffffe ;  /* 0x0ffffffe00027836 */ /* 0x004fcc0000000000 */
[----:B------:R-:W2:Y:S08]  /*0430*/  I2F.RP R0, UR10 ;  /* 0x0000000a00007d06 */ /* 0x000eb00008209400 */
[----:B------:R-:W3:Y:S08]  /*0440*/  F2I.FTZ.U32.TRUNC.NTZ R2, R2 ;  /* 0x0000000200027305 */ /* 0x000ef0000021f000 */
[----:B--2---:R-:W2:Y:S01]  /*0450*/  MUFU.RCP R0, R0 ;  /* 0x0000000000007308 */ /* 0x004ea20000001000 */
[----:B---3--:R-:W-:-:S13]  /*0460*/  R2UR UR5, R2 ;  /* 0x00000000020572ca */ /* 0x008fda00000e0000 */
[----:B------:R-:W-:-:S04]  /*0470*/  UIADD3 UR6, UPT, UPT, URZ, -UR5, URZ ;  /* 0x80000005ff067290 */ /* 0x000fc8000fffe0ff */
[----:B------:R-:W-:-:S04]  /*0480*/  UIMAD UR6, UR6, UR11, URZ ;  /* 0x0000000b060672a4 */ /* 0x000fc8000f8e02ff */
[----:B------:R-:W-:-:S06]  /*0490*/  UIMAD.WIDE.U32 UR6, UR5, UR6, UR4 ;  /* 0x00000006050672a5 */ /* 0x000fcc000f8e0004 */
[----:B------:R-:W-:-:S04]  /*04a0*/  IMAD.HI.U32 R6, R3, UR7, RZ ;  /* 0x0000000703067c27 */ /* 0x000fc8000f8e00ff */
[----:B------:R-:W-:Y:S02]  /*04b0*/  IMAD.MOV R2, RZ, RZ, -R6 ;  /* 0x000000ffff027224 */ /* 0x000fe400078e0a06 */
[----:B------:R-:W-:-:S04]  /*04c0*/  IMAD.HI.U32 R8, R9, UR7, RZ ;  /* 0x0000000709087c27 */ /* 0x000fc8000f8e00ff */
[----:B------:R-:W-:Y:S01]  /*04d0*/  IMAD R3, R2, UR11, R3 ;  /* 0x0000000b02037c24 */ /* 0x000fe2000f8e0203 */
[----:B------:R-:W-:Y:S01]  /*04e0*/  IABS R2, UR53 ;  /* 0x0000003500027c13 */ /* 0x000fe20008000000 */
[----:B------:R-:W-:Y:S02]  /*04f0*/  IMAD.MOV R4, RZ, RZ, -R8 ;  /* 0x000000ffff047224 */ /* 0x000fe400078e0a08 */
[----:B------:R-:W-:Y:S01]  /*0500*/  IMAD.HI.U32 R27, R29, UR7, RZ ;  /* 0x000000071d1b7c27 */ /* 0x000fe2000f8e00ff */
[----:B------:R-:W-:-:S03]  /*0510*/  ISETP.LT.U32.AND P4, PT, R3, UR11, PT ;  /* 0x0000000b03007c0c */ /* 0x000fc6000bf81070 */
[----:B------:R-:W-:Y:S01]  /*0520*/  IMAD R9, R4, UR11, R9 ;  /* 0x0000000b04097c24 */ /* 0x000fe2000f8e0209 */
[----:B--2---:R-:W-:Y:S01]  /*0530*/  IADD3 R4, PT, PT, R0, 0xffffffe, RZ ;  /* 0x0ffffffe00047810 */ /* 0x004fe20007ffe0ff */
[----:B------:R-:W-:Y:S02]  /*0540*/  IMAD.MOV.U32 R0, RZ, RZ, R2 ;  /* 0x000000ffff007224 */ /* 0x000fe400078e0002 */
[----:B------:R-:W-:Y:S01]  /*0550*/  IMAD.HI.U32 R2, R10, UR7, RZ ;  /* 0x000000070a027c27 */ /* 0x000fe2000f8e00ff */
[----:B------:R-:W-:Y:S02]  /*0560*/  ISETP.LT.U32.AND P5, PT, R9, UR11, PT ;  /* 0x0000000b09007c0c */ /* 0x000fe4000bfa1070 */
[----:B------:R-:W2:Y:S01]  /*0570*/  F2I.FTZ.U32.TRUNC.NTZ R4, R4 ;  /* 0x0000000400047305 */ /* 0x000ea2000021f000 */
[----:B------:R-:W-:Y:S01]  /*0580*/  R2UR UR12, R0 ;  /* 0x00000000000c72ca */ /* 0x000fe200000e0000 */
[----:B------:R-:W-:Y:S01]  /*0590*/  VIADD R0, R18, 0x60 ;  /* 0x0000006012007836 */ /* 0x000fe20000000000 */
[----:B------:R-:W-:Y:S01]  /*05a0*/  IADD3 R11, PT, PT, -R2, RZ, RZ ;  /* 0x000000ff020b7210 */ /* 0x000fe20007ffe1ff */
[----:B------:R-:W-:-:S02]  /*05b0*/  @!P4 VIADD R3, R3, -UR11 ;  /* 0x8000000b0303cc36 */ /* 0x000fc40008000000 */
[----:B------:R-:W-:Y:S01]  /*05c0*/  @!P4 VIADD R6, R6, 0x1 ;  /* 0x000000010606c836 */ /* 0x000fe20000000000 */
[----:B------:R-:W-:Y:S02]  /*05d0*/  ISETP.GE.AND P4, PT, R7, RZ, PT ;  /* 0x000000ff0700720c */ /* 0x000fe40003f86270 */
[----:B------:R-:W-:Y:S01]  /*05e0*/  ISETP.GE.U32.AND P6, PT, R3, UR11, PT ;  /* 0x0000000b03007c0c */ /* 0x000fe2000bfc6070 */
[----:B------:R-:W-:Y:S02]  /*05f0*/  IMAD R3, R11, UR11, R10 ;  /* 0x0000000b0b037c24 */ /* 0x000fe4000f8e020a */
[----:B------:R-:W-:Y:S02]  /*0600*/  @!P5 VIADD R9, R9, -UR11 ;  /* 0x8000000b0909dc36 */ /* 0x000fe40008000000 */
[----:B------:R-:W-:Y:S01]  /*0610*/  @!P5 VIADD R8, R8, 0x1 ;  /* 0x000000010808d836 */ /* 0x000fe20000000000 */
[----:B------:R-:W-:Y:S02]  /*0620*/  ISETP.LT.U32.AND P3, PT, R3, UR11, PT ;  /* 0x0000000b03007c0c */ /* 0x000fe4000bf61070 */
[----:B------:R-:W-:-:S02]  /*0630*/  ISETP.GE.U32.AND P1, PT, R9, UR11, PT ;  /* 0x0000000b09007c0c */ /* 0x000fc4000bf26070 */
[----:B------:R-:W-:Y:S02]  /*0640*/  IABS R9, R0 ;  /* 0x0000000000097213 */ /* 0x000fe40000000000 */
[----:B--2---:R-:W-:Y:S02]  /*0650*/  R2UR UR5, R4 ;  /* 0x00000000040572ca */ /* 0x004fe400000e0000 */
[----:B------:R-:W-:Y:S02]  /*0660*/  @P6 IADD3 R6, PT, PT, R6, 0x1, RZ ;  /* 0x0000000106066810 */ /* 0x000fe40007ffe0ff */
[----:B------:R-:W-:Y:S02]  /*0670*/  MOV R4, R9 ;  /* 0x0000000900047202 */ /* 0x000fe40000000f00 */
[----:B------:R-:W-:Y:S01]  /*0680*/  ISETP.NE.AND P6, PT, RZ, UR51, PT ;  /* 0x00000033ff007c0c */ /* 0x000fe2000bfc5270 */
[----:B------:R-:W-:Y:S01]  /*0690*/  @!P2 IMAD.MOV R6, RZ, RZ, -R6 ;  /* 0x000000ffff06a224 */ /* 0x000fe200078e0a06 */
[----:B------:R-:W-:Y:S01]  /*06a0*/  @!P3 IADD3 R3, PT, PT, R3, -UR11, RZ ;  /* 0x8000000b0303bc10 */ /* 0x000fe2000fffe0ff */
[----:B------:R-:W-:-:S03]  /*06b0*/  IMAD.HI.U32 R13, R4, UR7, RZ ;  /* 0x00000007040d7c27 */ /* 0x000fc6000f8e00ff */
[----:B------:R-:W-:Y:S01]  /*06c0*/  SEL R10, R19, R6, !P6 ;  /* 0x00000006130a7207 */ /* 0x000fe20007000000 */
[----:B------:R-:W-:Y:S01]  /*06d0*/  @P1 VIADD R8, R8, 0x1 ;  /* 0x0000000108081836 */ /* 0x000fe20000000000 */
[----:B------:R-:W-:Y:S01]  /*06e0*/  ISETP.GE.U32.AND P2, PT, R3, UR11, PT ;  /* 0x0000000b03007c0c */ /* 0x000fe2000bf46070 */
[----:B------:R-:W-:Y:S01]  /*06f0*/  IMAD.MOV R7, RZ, RZ, -R13 ;  /* 0x000000ffff077224 */ /* 0x000fe200078e0a0d */
[----:B------:R-:W-:Y:S01]  /*0700*/  IADD3 R28, PT, PT, -R10, RZ, RZ ;  /* 0x000000ff0a1c7210 */ /* 0x000fe20007ffe1ff */
[----:B------:R-:W-:Y:S01]  /*0710*/  UIADD3 UR8, UPT, UPT, URZ, -UR5, URZ ;  /* 0x80000005ff087290 */ /* 0x000fe2000fffe0ff */
[----:B------:R-:W-:Y:S01]  /*0720*/  @!P4 IMAD.MOV R8, RZ, RZ, -R8 ;  /* 0x000000ffff08c224 */ /* 0x000fe200078e0a08 */
[----:B------:R-:W-:Y:S01]  /*0730*/  LOP3.LUT R3, R0, UR51, RZ, 0x3c, !PT ;  /* 0x0000003300037c12 */ /* 0x000fe2000f8e3cff */
[----:B------:R-:W-:Y:S01]  /*0740*/  IMAD R4, R7, UR11, R4 ;  /* 0x0000000b07047c24 */ /* 0x000fe2000f8e0204 */
[----:B------:R-:W-:Y:S01]  /*0750*/  UIMAD UR8, UR8, UR10, URZ ;  /* 0x0000000a080872a4 */ /* 0x000fe2000f8e02ff */
[----:B------:R-:W-:Y:S01]  /*0760*/  IMAD R28, R28, UR51, R17 ;  /* 0x000000331c1c7c24 */ /* 0x000fe2000f8e0211 */
[----:B------:R-:W-:Y:S01]  /*0770*/  SEL R7, R19, R8, !P6 ;  /* 0x0000000813077207 */ /* 0x000fe20007000000 */
[----:B------:R-:W-:Y:S01]  /*0780*/  @!P3 VIADD R2, R2, 0x1 ;  /* 0x000000010202b836 */ /* 0x000fe20000000000 */
[----:B------:R-:W-:Y:S01]  /*0790*/  UIMAD.WIDE.U32 UR8, UR5, UR8, UR4 ;  /* 0x00000008050872a5 */ /* 0x000fe2000f8e0004 */
[----:B------:R-:W-:-:S02]  /*07a0*/  ISETP.LT.U32.AND P1, PT, R4, UR11, PT ;  /* 0x0000000b04007c0c */ /* 0x000fc4000bf21070 */
[----:B------:R-:W-:Y:S01]  /*07b0*/  IABS R6, R28 ;  /* 0x0000001c00067213 */ /* 0x000fe20000000000 */
[----:B------:R-:W-:Y:S01]  /*07c0*/  IMAD.MOV R24, RZ, RZ, -R7 ;  /* 0x000000ffff187224 */ /* 0x000fe200078e0a07 */
[----:B------:R-:W-:Y:S02]  /*07d0*/  @P2 IADD3 R2, PT, PT, R2, 0x1, RZ ;  /* 0x0000000102022810 */ /* 0x000fe40007ffe0ff */
[----:B------:R-:W-:Y:S01]  /*07e0*/  LOP3.LUT R8, R12, UR51, RZ, 0x3c, !PT ;  /* 0x000000330c087c12 */ /* 0x000fe2000f8e3cff */
[----:B------:R-:W-:Y:S01]  /*07f0*/  IMAD R24, R24, UR51, R5 ;  /* 0x0000003318187c24 */ /* 0x000fe2000f8e0205 */
[----:B------:R-:W-:Y:S01]  /*0800*/  ISETP.GE.AND P5, PT, R3, RZ, PT ;  /* 0x000000ff0300720c */ /* 0x000fe20003fa6270 */
[----:B------:R-:W-:Y:S01]  /*0810*/  IMAD.HI.U32 R20, R6, UR9, RZ ;  /* 0x0000000906147c27 */ /* 0x000fe2000f8e00ff */
[----:B------:R-:W-:Y:S02]  /*0820*/  IADD3 R14, P4, PT, R14, UR40, RZ ;  /* 0x000000280e0e7c10 */ /* 0x000fe4000ff9e0ff */
[----:B------:R-:W-:Y:S01]  /*0830*/  IABS R21, R24 ;  /* 0x0000001800157213 */ /* 0x000fe20000000000 */
[----:B------:R-:W-:Y:S01]  /*0840*/  @!P0 IMAD.MOV R2, RZ, RZ, -R2 ;  /* 0x000000ffff028224 */ /* 0x000fe200078e0a02 */
[----:B------:R-:W-:Y:S01]  /*0850*/  ISETP.GE.AND P0, PT, R8, RZ, PT ;  /* 0x000000ff0800720c */ /* 0x000fe20003f06270 */
[----:B------:R-:W-:Y:S01]  /*0860*/  IMAD.MOV R11, RZ, RZ, -R20 ;  /* 0x000000ffff0b7224 */ /* 0x000fe200078e0a14 */
[----:B------:R-:W-:Y:S01]  /*0870*/  SHF.R.S64 R8, RZ, 0x1e, R17 ;  /* 0x0000001eff087819 */ /* 0x000fe20000001011 */
[----:B------:R-:W-:Y:S01]  /*0880*/  IMAD.HI.U32 R23, R21, UR9, RZ ;  /* 0x0000000915177c27 */ /* 0x000fe2000f8e00ff */
[----:B------:R-:W-:-:S02]  /*0890*/  SEL R3, R19, R2, !P6 ;  /* 0x0000000213037207 */ /* 0x000fc40007000000 */
[----:B------:R-:W-:Y:S01]  /*08a0*/  LEA.HI.X.SX32 R15, R18, UR41, 0x2, P4 ;  /* 0x00000029120f7c11 */ /* 0x000fe2000a0f16ff */
[----:B------:R-:W-:Y:S01]  /*08b0*/  IMAD R6, R11, UR10, R6 ;  /* 0x0000000a0b067c24 */ /* 0x000fe2000f8e0206 */
[----:B------:R-:W-:Y:S01]  /*08c0*/  IADD3 R9, PT, PT, -R3, RZ, RZ ;  /* 0x000000ff03097210 */ /* 0x000fe20007ffe1ff */
[----:B------:R-:W-:Y:S01]  /*08d0*/  IMAD.MOV R2, RZ, RZ, -R23 ;  /* 0x000000ffff027224 */ /* 0x000fe200078e0a17 */
[----:B------:R-:W-:Y:S01]  /*08e0*/  @!P1 IADD3 R4, PT, PT, R4, -UR11, RZ ;  /* 0x8000000b04049c10 */ /* 0x000fe2000fffe0ff */
[----:B------:R-:W-:Y:S01]  /*08f0*/  @!P1 VIADD R13, R13, 0x1 ;  /* 0x000000010d0d9836 */ /* 0x000fe20000000000 */
[----:B------:R-:W-:Y:S01]  /*0900*/  ISETP.LT.U32.AND P4, PT, R6, UR10, PT ;  /* 0x0000000a06007c0c */ /* 0x000fe2000bf81070 */
[----:B------:R-:W-:Y:S01]  /*0910*/  IMAD R26, R9, UR51, R18 ;  /* 0x00000033091a7c24 */ /* 0x000fe2000f8e0212 */
[----:B------:R-:W-:Y:S01]  /*0920*/  IADD3 R8, P3, PT, R8, UR40, RZ ;  /* 0x0000002808087c10 */ /* 0x000fe2000ff7e0ff */
[----:B------:R-:W-:Y:S01]  /*0930*/  IMAD R21, R2, UR10, R21 ;  /* 0x0000000a02157c24 */ /* 0x000fe2000f8e0215 */
[----:B------:R-:W-:Y:S01]  /*0940*/  ISETP.GE.U32.AND P2, PT, R4, UR11, PT ;  /* 0x0000000b04007c0c */ /* 0x000fe2000bf46070 */
[----:B------:R-:W-:Y:S01]  /*0950*/  VIADD R2, R18, 0xa0 ;  /* 0x000000a012027836 */ /* 0x000fe20000000000 */
[----:B------:R-:W-:-:S02]  /*0960*/  LEA.HI.X.SX32 R9, R17, UR41, 0x2, P3 ;  /* 0x0000002911097c11 */ /* 0x000fc400098f16ff */
[----:B------:R-:W2:Y:S01]  /*0970*/  I2F.RP R17, UR12 ;  /* 0x0000000c00117d06 */ /* 0x000ea20008209400 */
[----:B------:R-:W-:Y:S02]  /*0980*/  IABS R16, R26 ;  /* 0x0000001a00107213 */ /* 0x000fe40000000000 */
[----:B------:R-:W-:Y:S02]  /*0990*/  ISETP.LT.U32.AND P1, PT, R21, UR10, PT ;  /* 0x0000000a15007c0c */ /* 0x000fe4000bf21070 */
[----:B------:R-:W-:Y:S01]  /*09a0*/  @!P4 VIADD R6, R6, -UR10 ;  /* 0x8000000a0606cc36 */ /* 0x000fe20008000000 */
[----:B------:R-:W-:Y:S01]  /*09b0*/  SHF.R.S64 R4, RZ, 0x1e, R5 ;  /* 0x0000001eff047819 */ /* 0x000fe20000001005 */
[----:B------:R-:W-:Y:S01]  /*09c0*/  IMAD.HI.U32 R11, R16, UR9, RZ ;  /* 0x00000009100b7c27 */ /* 0x000fe2000f8e00ff */
[----:B-1----:R-:W-:Y:S02]  /*09d0*/  R2UR UR4, R36 ;  /* 0x00000000240472ca */ /* 0x002fe400000e0000 */
[----:B------:R-:W-:Y:S01]  /*09e0*/  R2UR UR5, R37 ;  /* 0x00000000250572ca */ /* 0x000fe200000e0000 */
[----:B------:R-:W-:Y:S01]  /*09f0*/  @P2 VIADD R13, R13, 0x1 ;  /* 0x000000010d0d2836 */ /* 0x000fe20000000000 */
[----:B------:R-:W-:-:S02]  /*0a00*/  ISETP.GE.U32.AND P2, PT, R6, UR10, PT ;  /* 0x0000000a06007c0c */ /* 0x000fc4000bf46070 */
[----:B------:R-:W-:Y:S01]  /*0a10*/  IADD3 R25, PT, PT, -R11, RZ, RZ ;  /* 0x000000ff0b197210 */ /* 0x000fe20007ffe1ff */
[----:B--2---:R-:W1:Y:S01]  /*0a20*/  MUFU.RCP R17, R17 ;  /* 0x0000001100117308 */ /* 0x004e620000001000 */
[----:B------:R-:W-:Y:S02]  /*0a30*/  MOV R6, R13 ;  /* 0x0000000d00067202 */ /* 0x000fe40000000f00 */
[----:B------:R-:W-:Y:S01]  /*0a40*/  @!P1 IADD3 R21, PT, PT, R21, -UR10, RZ ;  /* 0x8000000a15159c10 */ /* 0x000fe2000fffe0ff */
[----:B------:R-:W-:Y:S01]  /*0a50*/  IMAD R16, R25, UR10, R16 ;  /* 0x0000000a19107c24 */ /* 0x000fe2000f8e0210 */
[----:B------:R-:W-:Y:S01]  /*0a60*/  IADD3 R4, P3, PT, R4, UR40, RZ ;  /* 0x0000002804047c10 */ /* 0x000fe2000ff7e0ff */
[----:B------:R-:W-:Y:S01]  /*0a70*/  @!P4 VIADD R20, R20, 0x1 ;  /* 0x000000011414c836 */ /* 0x000fe20000000000 */
[----:B------:R-:W-:Y:S01]  /*0a80*/  ISETP.GE.U32.AND P4, PT, R21, UR10, PT ;  /* 0x0000000a15007c0c */ /* 0x000fe2000bf86070 */
[----:B------:R-:W-:Y:S01]  /*0a90*/  @!P5 IMAD.MOV R6, RZ, RZ, -R6 ;  /* 0x000000ffff06d224 */ /* 0x000fe200078e0a06 */
[----:B------:R-:W-:Y:S01]  /*0aa0*/  LOP3.LUT R21, R28, UR52, RZ, 0x3c, !PT ;  /* 0x000000341c157c12 */ /* 0x000fe2000f8e3cff */
[----:B------:R2:W3:Y:S01]  /*0ab0*/  LDG.E R13, desc[UR4][R14.64] ;  /* 0x000000040e0d7981 */ /* 0x0004e2000c1e1900 */
[----:B------:R-:W-:-:S02]  /*0ac0*/  ISETP.LT.U32.AND P5, PT, R16, UR10, PT ;  /* 0x0000000a10007c0c */ /* 0x000fc4000bfa1070 */
[----:B------:R-:W-:Y:S01]  /*0ad0*/  LOP3.LUT R22, R2, UR51, RZ, 0x3c, !PT ;  /* 0x0000003302167c12 */ /* 0x000fe2000f8e3cff */
[----:B------:R-:W-:Y:S01]  /*0ae0*/  @!P1 VIADD R23, R23, 0x1 ;  /* 0x0000000117179836 */ /* 0x000fe20000000000 */
[----:B------:R-:W-:Y:S01]  /*0af0*/  @P2 IADD3 R20, PT, PT, R20, 0x1, RZ ;  /* 0x0000000114142810 */ /* 0x000fe20007ffe0ff */
[----:B------:R-:W4:Y:S01]  /*0b00*/  LDG.E R8, desc[UR4][R8.64] ;  /* 0x0000000408087981 */ /* 0x000f22000c1e1900 */
[----:B------:R-:W-:Y:S02]  /*0b10*/  SEL R6, R19, R6, !P6 ;  /* 0x0000000613067207 */ /* 0x000fe40007000000 */
[----:B------:R-:W-:Y:S02]  /*0b20*/  ISETP.GE.AND P2, PT, R21, RZ, PT ;  /* 0x000000ff1500720c */ /* 0x000fe40003f46270 */
[----:B------:R-:W-:Y:S02]  /*0b30*/  LEA.HI.X.SX32 R5, R5, UR41, 0x2, P3 ;  /* 0x0000002905057c11 */ /* 0x000fe400098f16ff */
[----:B------:R-:W-:Y:S01]  /*0b40*/  ISETP.GE.AND P3, PT, R22, RZ, PT ;  /* 0x000000ff1600720c */ /* 0x000fe20003f66270 */
[----:B------:R-:W-:-:S02]  /*0b50*/  IMAD.MOV R22, RZ, RZ, -R27 ;  /* 0x000000ffff167224 */ /* 0x000fc400078e0a1b */
[----:B------:R-:W-:Y:S02]  /*0b60*/  IMAD.MOV R25, RZ, RZ, -R6 ;  /* 0x000000ffff197224 */ /* 0x000fe400078e0a06 */
[----:B-1----:R-:W-:Y:S02]  /*0b70*/  VIADD R17, R17, 0xffffffe ;  /* 0x0ffffffe11117836 */ /* 0x002fe40000000000 */
[----:B------:R-:W-:Y:S02]  /*0b80*/  IMAD R29, R22, UR11, R29 ;  /* 0x0000000b161d7c24 */ /* 0x000fe4000f8e021d */
[----:B------:R-:W-:Y:S01]  /*0b90*/  IMAD.MOV.U32 R21, RZ, RZ, R20 ;  /* 0x000000ffff157224 */ /* 0x000fe200078e0014 */
[----:B------:R-:W-:Y:S01]  /*0ba0*/  @!P5 IADD3 R16, PT, PT, R16, -UR10, RZ ;  /* 0x8000000a1010dc10 */ /* 0x000fe2000fffe0ff */
[----:B------:R-:W-:Y:S01]  /*0bb0*/  IMAD R22, R25, UR51, R0 ;  /* 0x0000003319167c24 */ /* 0x000fe2000f8e0200 */
[----:B--2---:R-:W-:Y:S01]  /*0bc0*/  LOP3.LUT R14, R24, UR52, RZ, 0x3c, !PT ;  /* 0x00000034180e7c12 */ /* 0x004fe2000f8e3cff */
[----:B------:R-:W1:Y:S01]  /*0bd0*/  F2I.FTZ.U32.TRUNC.NTZ R17, R17 ;  /* 0x0000001100117305 */ /* 0x000e62000021f000 */
[----:B------:R-:W-:Y:S01]  /*0be0*/  ISETP.LT.U32.AND P1, PT, R29, UR11, PT ;  /* 0x0000000b1d007c0c */ /* 0x000fe2000bf21070 */
[----:B------:R-:W-:Y:S01]  /*0bf0*/  @P4 VIADD R23, R23, 0x1 ;  /* 0x0000000117174836 */ /* 0x000fe20000000000 */
[----:B------:R-:W-:-:S02]  /*0c00*/  @!P2 IADD3 R21, PT, PT, -R21, RZ, RZ ;  /* 0x000000ff1515a210 */ /* 0x000fc40007ffe1ff */
[----:B------:R-:W-:Y:S02]  /*0c10*/  IABS R15, R22 ;  /* 0x00000016000f7213 */ /* 0x000fe40000000000 */
[----:B------:R-:W-:Y:S02]  /*0c20*/  ISETP.GE.U32.AND P4, PT, R16, UR10, PT ;  /* 0x0000000a10007c0c */ /* 0x000fe4000bf86070 */
[----:B------:R-:W-:Y:S02]  /*0c30*/  ISETP.GE.AND P2, PT, R14, RZ, PT ;  /* 0x000000ff0e00720c */ /* 0x000fe40003f46270 */
[----:B------:R-:W-:Y:S01]  /*0c40*/  LOP3.LUT R14, R26, UR52, RZ, 0x3c, !PT ;  /* 0x000000341a0e7c12 */ /* 0x000fe2000f8e3cff */
[----:B------:R-:W-:Y:S02]  /*0c50*/  @!P5 VIADD R11, R11, 0x1 ;  /* 0x000000010b0bd836 */ /* 0x000fe40000000000 */
[----:B------:R-:W-:Y:S01]  /*0c60*/  IMAD.HI.U32 R25, R15, UR9, RZ ;  /* 0x000000090f197c27 */ /* 0x000fe2000f8e00ff */
[----:B------:R-:W-:-:S02]  /*0c70*/  ISETP.GE.AND P5, PT, R14, RZ, PT ;  /* 0x000000ff0e00720c */ /* 0x000fc40003fa6270 */
[----:B------:R-:W-:Y:S02]  /*0c80*/  SHF.R.S64 R14, RZ, 0x1e, R0 ;  /* 0x0000001eff0e7819 */ /* 0x000fe40000001000 */
[----:B------:R-:W-:Y:S01]  /*0c90*/  IADD3 R16, PT, PT, -R25, RZ, RZ ;  /* 0x000000ff19107210 */ /* 0x000fe20007ffe1ff */
[----:B------:R-:W-:Y:S01]  /*0ca0*/  @!P1 VIADD R29, R29, -UR11 ;  /* 0x8000000b1d1d9c36 */ /* 0x000fe20008000000 */
[----:B-1----:R-:W-:Y:S01]  /*0cb0*/  R2UR UR5, R17 ;  /* 0x00000000110572ca */ /* 0x002fe200000e0000 */
[----:B------:R-:W-:Y:S02]  /*0cc0*/  @P4 VIADD R11, R11, 0x1 ;  /* 0x000000010b0b4836 */ /* 0x000fe40000000000 */
[----:B------:R-:W-:Y:S01]  /*0cd0*/  @!P2 IMAD.MOV R23, RZ, RZ, -R23 ;  /* 0x000000ffff17a224 */ /* 0x000fe200078e0a17 */
[----:B------:R-:W-:Y:S01]  /*0ce0*/  IADD3 R14, P2, PT, R14, UR40, RZ ;  /* 0x000000280e0e7c10 */ /* 0x000fe2000ff5e0ff */
[----:B------:R-:W-:Y:S01]  /*0cf0*/  IMAD R17, R16, UR10, R15 ;  /* 0x0000000a10117c24 */ /* 0x000fe2000f8e020f */
[----:B------:R-:W-:-:S02]  /*0d00*/  ISETP.GE.U32.AND P4, PT, R29, UR11, PT ;  /* 0x0000000b1d007c0c */ /* 0x000fc4000bf86070 */
[----:B------:R-:W-:Y:S02]  /*0d10*/  IABS R29, R2 ;  /* 0x00000002001d7213 */ /* 0x000fe40000000000 */
[----:B------:R-:W-:Y:S02]  /*0d20*/  @!P5 IADD3 R11, PT, PT, -R11, RZ, RZ ;  /* 0x000000ff0b0bd210 */ /* 0x000fe40007ffe1ff */
[----:B------:R-:W-:Y:S02]  /*0d30*/  ISETP.NE.AND P5, PT, RZ, UR52, PT ;  /* 0x00000034ff007c0c */ /* 0x000fe4000bfa5270 */
[----:B------:R-:W-:Y:S02]  /*0d40*/  LOP3.LUT R20, RZ, UR52, RZ, 0x33, !PT ;  /* 0x00000034ff147c12 */ /* 0x000fe4000f8e33ff */
[----:B------:R-:W-:Y:S02]  /*0d50*/  LEA.HI.X.SX32 R15, R0, UR41, 0x2, P2 ;  /* 0x00000029000f7c11 */ /* 0x000fe400090f16ff */
[----:B------:R-:W-:Y:S01]  /*0d60*/  ISETP.LT.U32.AND P2, PT, R17, UR10, PT ;  /* 0x0000000a11007c0c */ /* 0x000fe2000bf41070 */
[----:B------:R-:W-:Y:S01]  /*0d70*/  IMAD.HI.U32 R16, R29, UR7, RZ ;  /* 0x000000071d107c27 */ /* 0x000fe2000f8e00ff */
[----:B------:R-:W-:-:S02]  /*0d80*/  SEL R11, R20, R11, !P5 ;  /* 0x0000000b140b7207 */ /* 0x000fc40006800000 */
[----:B------:R-:W-:Y:S02]  /*0d90*/  R2UR UR14, R36 ;  /* 0x00000000240e72ca */ /* 0x000fe400000e0000 */
[----:B------:R-:W-:Y:S01]  /*0da0*/  R2UR UR15, R37 ;  /* 0x00000000250f72ca */ /* 0x000fe200000e0000 */
[----:B------:R-:W-:Y:S01]  /*0db0*/  IMAD.MOV R0, RZ, RZ, -R16 ;  /* 0x000000ffff007224 */ /* 0x000fe200078e0a10 */
[----:B------:R-:W-:Y:S01]  /*0dc0*/  SEL R21, R20, R21, !P5 ;  /* 0x0000001514157207 */ /* 0x000fe20006800000 */
[----:B------:R-:W-:Y:S01]  /*0dd0*/  IMAD.MOV R31, RZ, RZ, -R11 ;  /* 0x000000ffff1f7224 */ /* 0x000fe200078e0a0b */
[----:B------:R-:W-:Y:S01]  /*0de0*/  @!P1 IADD3 R27, PT, PT, R27, 0x1, RZ ;  /* 0x000000011b1b9810 */ /* 0x000fe20007ffe0ff */
[----:B------:R-:W-:Y:S01]  /*0df0*/  IMAD R29, R0, UR11, R29 ;  /* 0x0000000b001d7c24 */ /* 0x000fe2000f8e021d */
[----:B------:R-:W-:Y:S01]  /*0e00*/  UIADD3 UR6, UPT, UPT, URZ, -UR5, URZ ;  /* 0x80000005ff067290 */ /* 0x000fe2000fffe0ff */
[----:B------:R-:W-:Y:S02]  /*0e10*/  IMAD R26, R31, UR52, R26 ;  /* 0x000000341f1a7c24 */ /* 0x000fe4000f8e021a */
[----:B------:R-:W-:-:S02]  /*0e20*/  @!P2 VIADD R17, R17, -UR10 ;  /* 0x8000000a1111ac36 */ /* 0x000fc40008000000 */
[----:B------:R-:W-:Y:S01]  /*0e30*/  IMAD.MOV R31, RZ, RZ, -R21 ;  /* 0x000000ffff1f7224 */ /* 0x000fe200078e0a15 */
[----:B------:R-:W-:Y:S01]  /*0e40*/  ISETP.LT.U32.AND P1, PT, R29, UR11, PT ;  /* 0x0000000b1d007c0c */ /* 0x000fe2000bf21070 */
[----:B------:R-:W-:Y:S01]  /*0e50*/  UIMAD UR6, UR6, UR12, URZ ;  /* 0x0000000c060672a4 */ /* 0x000fe2000f8e02ff */
[----:B------:R-:W-:Y:S01]  /*0e60*/  @P4 VIADD R27, R27, 0x1 ;  /* 0x000000011b1b4836 */ /* 0x000fe20000000000 */
[----:B------:R1:W2:Y:S01]  /*0e70*/  LDG.E R0, desc[UR14][R14.64] ;  /* 0x0000000e0e007981 */ /* 0x0002a2000c1e1900 */
[----:B------:R-:W-:Y:S01]  /*0e80*/  IMAD R28, R31, UR52, R28 ;  /* 0x000000341f1c7c24 */ /* 0x000fe2000f8e021c */
[----:B------:R-:W-:Y:S01]  /*0e90*/  ISETP.GE.U32.AND P4, PT, R17, UR10, PT ;  /* 0x0000000a11007c0c */ /* 0x000fe2000bf86070 */
[----:B------:R-:W-:Y:S01]  /*0ea0*/  UMOV UR4, URZ ;  /* 0x000000ff00047c82 */ /* 0x000fe20008000000 */
[----:B------:R-:W-:Y:S01]  /*0eb0*/  @!P2 VIADD R25, R25, 0x1 ;  /* 0x000000011919a836 */ /* 0x000fe20000000000 */
[----:B------:R-:W-:Y:S01]  /*0ec0*/  UIMAD.WIDE.U32 UR4, UR5, UR6, UR4 ;  /* 0x00000006050472a5 */ /* 0x000fe2000f8e0004 */
[----:B------:R-:W-:Y:S01]  /*0ed0*/  IABS R30, R28 ;  /* 0x0000001c001e7213 */ /* 0x000fe20000000000 */
[----:B------:R5:W2:Y:S01]  /*0ee0*/  LDG.E R9, desc[UR14][R4.64] ;  /* 0x0000000e04097981 */ /* 0x000aa2000c1e1900 */
[----:B-1----:R-:W-:Y:S01]  /*0ef0*/  LOP3.LUT R14, R22, UR52, RZ, 0x3c, !PT ;  /* 0x00000034160e7c12 */ /* 0x002fe2000f8e3cff */
[----:B------:R-:W-:-:S03]  /*0f00*/  @!P0 IMAD.MOV R27, RZ, RZ, -R27 ;  /* 0x000000ffff1b8224 */ /* 0x000fc600078e0a1b */
[----:B------:R-:W-:Y:S02]  /*0f10*/  ISETP.GE.AND P2, PT, R14, RZ, PT ;  /* 0x000000ff0e00720c */ /* 0x000fe40003f46270 */
[----:B-----5:R-:W-:Y:S01]  /*0f20*/  IABS R4, R26 ;  /* 0x0000001a00047213 */ /* 0x020fe20000000000 */
[----:B------:R-:W-:Y:S01]  /*0f30*/  IMAD.HI.U32 R32, R30, UR5, RZ ;  /* 0x000000051e207c27 */ /* 0x000fe2000f8e00ff */
[----:B------:R-:W-:-:S03]  /*0f40*/  @!P1 IADD3 R29, PT, PT, R29, -UR11, RZ ;  /* 0x8000000b1d1d9c10 */ /* 0x000fc6000fffe0ff */
[----:B------:R-:W-:Y:S01]  /*0f50*/  IMAD.HI.U32 R17, R4, UR5, RZ ;  /* 0x0000000504117c27 */ /* 0x000fe2000f8e00ff */
[----:B------:R-:W-:Y:S02]  /*0f60*/  SEL R5, R19, R27, !P6 ;  /* 0x0000001b13057207 */ /* 0x000fe40007000000 */
[----:B------:R-:W-:Y:S01]  /*0f70*/  SHF.R.S64 R14, RZ, 0x1e, R12 ;  /* 0x0000001eff0e7819 */ /* 0x000fe2000000100c */
[----:B------:R-:W-:Y:S01]  /*0f80*/  IMAD.MOV R31, RZ, RZ, -R32 ;  /* 0x000000ffff1f7224 */ /* 0x000fe200078e0a20 */
[----:B------:R-:W-:Y:S02]  /*0f90*/  @P4 IADD3 R25, PT, PT, R25, 0x1, RZ ;  /* 0x0000000119194810 */ /* 0x000fe40007ffe0ff */
[----:B------:R-:W-:Y:S01]  /*0fa0*/  ISETP.GE.U32.AND P0, PT, R29, UR11, PT ;  /* 0x0000000b1d007c0c */ /* 0x000fe2000bf06070 */
[----:B------:R-:W-:Y:S01]  /*0fb0*/  IMAD R30, R31, UR12, R30 ;  /* 0x0000000c1f1e7c24 */ /* 0x000fe2000f8e021e */
[----:B------:R-:W-:Y:S01]  /*0fc0*/  IADD3 R29, PT, PT, -R17, RZ, RZ ;  /* 0x000000ff111d7210 */ /* 0x000fe20007ffe1ff */
[----:B------:R-:W-:Y:S01]  /*0fd0*/  IMAD.MOV R27, RZ, RZ, -R5 ;  /* 0x000000ffff1b7224 */ /* 0x000fe200078e0a05 */
[----:B------:R-:W-:Y:S01]  /*0fe0*/  IADD3 R14, P4, PT, R14, UR40, RZ ;  /* 0x000000280e0e7c10 */ /* 0x000fe2000ff9e0ff */
[----:B------:R-:W-:Y:S01]  /*0ff0*/  @!P2 IMAD.MOV R25, RZ, RZ, -R25 ;  /* 0x000000ffff19a224 */ /* 0x000fe200078e0a19 */
[----:B------:R-:W-:Y:S01]  /*1000*/  SEL R23, R20, R23, !P5 ;  /* 0x0000001714177207 */ /* 0x000fe20006800000 */
[----:B------:R-:W-:Y:S01]  /*1010*/  IMAD R29, R29, UR12, R4 ;  /* 0x0000000c1d1d7c24 */ /* 0x000fe2000f8e0204 */
[----:B------:R-:W-:Y:S01]  /*1020*/  LEA.HI.X.SX32 R15, R12, UR41, 0x2, P4 ;  /* 0x000000290c0f7c11 */ /* 0x000fe2000a0f16ff */
[----:B------:R-:W-:Y:S01]  /*1030*/  IMAD R27, R27, UR51, R12 ;  /* 0x000000331b1b7c24 */ /* 0x000fe2000f8e020c */
[----:B------:R-:W-:-:S02]  /*1040*/  IADD3 R35, PT, PT, -R23, RZ, RZ ;  /* 0x000000ff17237210 */ /* 0x000fc40007ffe1ff */
[----:B------:R-:W-:Y:S01]  /*1050*/  ISETP.LT.U32.AND P4, PT, R30, UR12, PT ;  /* 0x0000000c1e007c0c */ /* 0x000fe2000bf81070 */
[----:B------:R1:W5:Y:S01]  /*1060*/  LDG.E R4, desc[UR14][R14.64] ;  /* 0x0000000e0e047981 */ /* 0x000362000c1e1900 */
[----:B------:R-:W-:Y:S01]  /*1070*/  SEL R25, R20, R25, !P5 ;  /* 0x0000001914197207 */ /* 0x000fe20006800000 */
[----:B------:R-:W-:Y:S01]  /*1080*/  IMAD R24, R35, UR52, R24 ;  /* 0x0000003423187c24 */ /* 0x000fe2000f8e0218 */
[----:B------:R-:W-:Y:S02]  /*1090*/  ISETP.LT.U32.AND P2, PT, R29, UR12, PT ;  /* 0x0000000c1d007c0c */ /* 0x000fe4000bf41070 */
[----:B------:R-:W-:Y:S01]  /*10a0*/  IABS R34, R27 ;  /* 0x0000001b00227213 */ /* 0x000fe20000000000 */
[----:B------:R-:W-:-:S04]  /*10b0*/  IMAD.MOV R35, RZ, RZ, -R25 ;  /* 0x000000ffff237224 */ /* 0x000fc800078e0a19 */
[----:B------:R-:W-:-:S04]  /*10c0*/  IMAD.HI.U32 R33, R34, UR9, RZ ;  /* 0x0000000922217c27 */ /* 0x000fc8000f8e00ff */
[----:B------:R-:W-:Y:S02]  /*10d0*/  IMAD R22, R35, UR52, R22 ;  /* 0x0000003423167c24 */ /* 0x000fe4000f8e0216 */
[----:B------:R-:W-:Y:S02]  /*10e0*/  @!P4 VIADD R30, R30, -UR12 ;  /* 0x8000000c1e1ecc36 */ /* 0x000fe40008000000 */
[----:B------:R-:W-:Y:S01]  /*10f0*/  IMAD.MOV R31, RZ, RZ, -R33 ;  /* 0x000000ffff1f7224 */ /* 0x000fe200078e0a21 */
[----:B-1----:R-:W-:Y:S01]  /*1100*/  IABS R15, R22 ;  /* 0x00000016000f7213 */ /* 0x002fe20000000000 */
[----:B------:R-:W-:Y:S01]  /*1110*/  @!P2 VIADD R29, R29, -UR12 ;  /* 0x8000000c1d1dac36 */ /* 0x000fe20008000000 */
[----:B------:R-:W-:Y:S01]  /*1120*/  @!P1 IADD3 R16, PT, PT, R16, 0x1, RZ ;  /* 0x0000000110109810 */ /* 0x000fe20007ffe0ff */
[----:B------:R-:W-:Y:S01]  /*1130*/  @!P2 VIADD R17, R17, 0x1 ;  /* 0x000000011111a836 */ /* 0x000fe20000000000 */
[----:B------:R-:W-:Y:S01]  /*1140*/  ISETP.GE.U32.AND P2, PT, R30, UR12, PT ;  /* 0x0000000c1e007c0c */ /* 0x000fe2000bf46070 */
[----:B------:R-:W-:Y:S01]  /*1150*/  IMAD R31, R31, UR10, R34 ;  /* 0x0000000a1f1f7c24 */ /* 0x000fe2000f8e0222 */
[----:B------:R-:W-:-:S02]  /*1160*/  LOP3.LUT R12, R26, UR53, RZ, 0x3c, !PT ;  /* 0x000000351a0c7c12 */ /* 0x000fc4000f8e3cff */
[----:B------:R-:W-:Y:S02]  /*1170*/  IABS R34, R24 ;  /* 0x0000001800227213 */ /* 0x000fe40000000000 */
[----:B------:R-:W-:Y:S02]  /*1180*/  MOV R30, R15 ;  /* 0x0000000f001e7202 */ /* 0x000fe40000000f00 */
[----:B------:R-:W-:Y:S02]  /*1190*/  @P0 IADD3 R16, PT, PT, R16, 0x1, RZ ;  /* 0x0000000110100810 */ /* 0x000fe40007ffe0ff */
[----:B------:R-:W-:Y:S01]  /*11a0*/  ISETP.GE.AND P1, PT, R12, RZ, PT ;  /* 0x000000ff0c00720c */ /* 0x000fe20003f26270 */
[----:B------:R-:W-:Y:S02]  /*11b0*/  IMAD.MOV.U32 R12, RZ, RZ, R34 ;  /* 0x000000ffff0c7224 */ /* 0x000fe400078e0022 */
[----:B------:R-:W-:Y:S01]  /*11c0*/  IMAD.HI.U32 R15, R30, UR5, RZ ;  /* 0x000000051e0f7c27 */ /* 0x000fe2000f8e00ff */
[----:B------:R-:W-:-:S03]  /*11d0*/  ISETP.GE.U32.AND P0, PT, R29, UR12, PT ;  /* 0x0000000c1d007c0c */ /* 0x000fc6000bf06070 */
[----:B------:R-:W-:Y:S02]  /*11e0*/  @!P3 IMAD.MOV R16, RZ, RZ, -R16 ;  /* 0x000000ffff10b224 */ /* 0x000fe400078e0a10 */
[----:B------:R-:W-:Y:S01]  /*11f0*/  IMAD.HI.U32 R14, R12, UR5, RZ ;  /* 0x000000050c0e7c27 */ /* 0x000fe2000f8e00ff */
[----:B------:R-:W-:-:S03]  /*1200*/  @!P4 IADD3 R32, PT, PT, R32, 0x1, RZ ;  /* 0x000000012020c810 */ /* 0x000fc60007ffe0ff */
[----:B------:R-:W-:Y:S01]  /*1210*/  IMAD.MOV R35, RZ, RZ, -R15 ;  /* 0x000000ffff237224 */ /* 0x000fe200078e0a0f */
[----:B------:R-:W-:Y:S01]  /*1220*/  SEL R16, R19, R16, !P6 ;  /* 0x0000001013107207 */ /* 0x000fe20007000000 */
[----:B------:R-:W-:Y:S02]  /*1230*/  IMAD.MOV R29, RZ, RZ, -R14 ;  /* 0x000000ffff1d7224 */ /* 0x000fe400078e0a0e */
[----:B------:R-:W-:Y:S02]  /*1240*/  IMAD R30, R35, UR12, R30 ;  /* 0x0000000c231e7c24 */ /* 0x000fe4000f8e021e */
[----:B------:R-:W-:Y:S02]  /*1250*/  IMAD R29, R29, UR12, R12 ;  /* 0x0000000c1d1d7c24 */ /* 0x000fe4000f8e020c */
[----:B------:R-:W-:Y:S01]  /*1260*/  @P2 VIADD R32, R32, 0x1 ;  /* 0x0000000120202836 */ /* 0x000fe20000000000 */
[----:B------:R-:W-:Y:S01]  /*1270*/  ISETP.LT.U32.AND P2, PT, R30, UR12, PT ;  /* 0x0000000c1e007c0c */ /* 0x000fe2000bf41070 */
[----:B------:R-:W-:Y:S01]  /*1280*/  IMAD.MOV R45, RZ, RZ, -R16 ;  /* 0x000000ffff2d7224 */ /* 0x000fe200078e0a10 */
[----:B------:R-:W-:-:S02]  /*1290*/  LOP3.LUT R34, R28, UR53, RZ, 0x3c, !PT ;  /* 0x000000351c227c12 */ /* 0x000fc4000f8e3cff */
[----:B------:R-:W-:Y:S01]  /*12a0*/  @P0 IADD3 R17, PT, PT, R17, 0x1, RZ ;  /* 0x0000000111110810 */ /* 0x000fe20007ffe0ff */
[----:B------:R-:W-:Y:S01]  /*12b0*/  IMAD R12, R45, UR51, R2 ;  /* 0x000000332d0c7c24 */ /* 0x000fe2000f8e0202 */
[----:B------:R-:W-:Y:S02]  /*12c0*/  ISETP.LT.U32.AND P4, PT, R29, UR12, PT ;  /* 0x0000000c1d007c0c */ /* 0x000fe4000bf81070 */
[----:B------:R-:W-:Y:S02]  /*12d0*/  ISETP.GE.AND P0, PT, R34, RZ, PT ;  /* 0x000000ff2200720c */ /* 0x000fe40003f06270 */
[----:B------:R-:W-:Y:S02]  /*12e0*/  MOV R34, R17 ;  /* 0x0000001100227202 */ /* 0x000fe40000000f00 */
[----:B------:R-:W-:Y:S02]  /*12f0*/  IABS R17, R12 ;  /* 0x0000000c00117213 */ /* 0x000fe40000000000 */
[----:B------:R-:W-:Y:S01]  /*1300*/  ISETP.LT.U32.AND P3, PT, R31, UR10, PT ;  /* 0x0000000a1f007c0c */ /* 0x000fe2000bf61070 */
[----:B------:R-:W-:-:S02]  /*1310*/  @!P2 VIADD R30, R30, -UR12 ;  /* 0x8000000c1e1eac36 */ /* 0x000fc40008000000 */
[----:B------:R-:W-:-:S04]  /*1320*/  IMAD.HI.U32 R35, R17, UR9, RZ ;  /* 0x0000000911237c27 */ /* 0x000fc8000f8e00ff */
[----:B------:R-:W-:Y:S02]  /*1330*/  @!P4 VIADD R29, R29, -UR12 ;  /* 0x8000000c1d1dcc36 */ /* 0x000fe40008000000 */
[----:B------:R-:W-:Y:S01]  /*1340*/  @!P4 VIADD R14, R14, 0x1 ;  /* 0x000000010e0ec836 */ /* 0x000fe20000000000 */
[----:B------:R-:W-:Y:S02]  /*1350*/  ISETP.GE.U32.AND P4, PT, R30, UR12, PT ;  /* 0x0000000c1e007c0c */ /* 0x000fe4000bf86070 */
[----:B------:R-:W-:Y:S01]  /*1360*/  IADD3 R30, PT, PT, -R35, RZ, RZ ;  /* 0x000000ff231e7210 */ /* 0x000fe20007ffe1ff */
[----:B------:R-:W-:Y:S01]  /*1370*/  @!P3 VIADD R31, R31, -UR10 ;  /* 0x8000000a1f1fbc36 */ /* 0x000fe20008000000 */
[----:B------:R-:W-:Y:S02]  /*1380*/  @!P0 IADD3 R32, PT, PT, -R32, RZ, RZ ;  /* 0x000000ff20208210 */ /* 0x000fe40007ffe1ff */
[----:B------:R-:W-:Y:S01]  /*1390*/  ISETP.GE.U32.AND P0, PT, R29, UR12, PT ;  /* 0x0000000c1d007c0c */ /* 0x000fe2000bf06070 */
[----:B------:R-:W-:Y:S01]  /*13a0*/  IMAD R17, R30, UR10, R17 ;  /* 0x0000000a1e117c24 */ /* 0x000fe2000f8e0211 */
[----:B------:R-:W-:Y:S01]  /*13b0*/  @!P3 IADD3 R33, PT, PT, R33, 0x1, RZ ;  /* 0x000000012121b810 */ /* 0x000fe20007ffe0ff */
[----:B------:R-:W-:Y:S01]  /*13c0*/  @!P1 IMAD.MOV R34, RZ, RZ, -R34 ;  /* 0x000000ffff229224 */ /* 0x000fe200078e0a22 */
[----:B------:R-:W-:-:S02]  /*13d0*/  ISETP.GE.U32.AND P1, PT, R31, UR10, PT ;  /* 0x0000000a1f007c0c */ /* 0x000fc4000bf26070 */
[----:B------:R-:W-:Y:S01]  /*13e0*/  ISETP.LT.U32.AND P3, PT, R17, UR10, PT ;  /* 0x0000000a11007c0c */ /* 0x000fe2000bf61070 */
[----:B------:R-:W1:Y:S01]  /*13f0*/  LDC.64 R30, c[0x0][0x398] ;  /* 0x0000e600ff1e7b82 */ /* 0x000e620000000a00 */
[----:B------:R-:W-:-:S05]  /*1400*/  LOP3.LUT R29, R27, UR52, RZ, 0x3c, !PT ;  /* 0x000000341b1d7c12 */ /* 0x000fca000f8e3cff */
[----:B------:R-:W-:Y:S01]  /*1410*/  @P0 VIADD R14, R14, 0x1 ;  /* 0x000000010e0e0836 */ /* 0x000fe20000000000 */
[----:B------:R-:W-:-:S05]  /*1420*/  ISETP.GE.AND P0, PT, R29, RZ, PT ;  /* 0x000000ff1d00720c */ /* 0x000fca0003f06270 */
[----:B------:R-:W-:Y:S02]  /*1430*/  @!P3 VIADD R17, R17, -UR10 ;  /* 0x8000000a1111bc36 */ /* 0x000fe40008000000 */
[----:B------:R-:W-:Y:S02]  /*1440*/  @P1 VIADD R33, R33, 0x1 ;  /* 0x0000000121211836 */ /* 0x000fe40000000000 */
[----:B------:R-:W-:Y:S01]  /*1450*/  @!P2 VIADD R15, R15, 0x1 ;  /* 0x000000010f0fa836 */ /* 0x000fe20000000000 */
[----:B------:R-:W-:Y:S02]  /*1460*/  ISETP.GE.U32.AND P1, PT, R17, UR10, PT ;  /* 0x0000000a11007c0c */ /* 0x000fe4000bf26070 */
[----:B0-----:R-:W-:Y:S02]  /*1470*/  ISETP.NE.U32.AND P2, PT, R46, 0x1, PT ;  /* 0x000000012e00780c */ /* 0x001fe40003f45070 */
[----:B------:R-:W-:Y:S01]  /*1480*/  IADD3 R17, PT, PT, R18, 0xc0, RZ ;  /* 0x000000c012117810 */ /* 0x000fe20007ffe0ff */
[----:B------:R-:W-:Y:S01]  /*1490*/  @!P0 IMAD.MOV R33, RZ, RZ, -R33 ;  /* 0x000000ffff218224 */ /* 0x000fe200078e0a21 */
[----:B------:R-:W-:-:S02]  /*14a0*/  ISETP.NE.AND.EX P2, PT, R47, RZ, PT, P2 ;  /* 0x000000ff2f00720c */ /* 0x000fc40003f45320 */
[----:B------:R-:W-:Y:S02]  /*14b0*/  IABS R40, R17 ;  /* 0x0000001100287213 */ /* 0x000fe40000000000 */
[----:B-1----:R-:W-:Y:S02]  /*14c0*/  ISETP.NE.U32.AND P0, PT, R30, 0x1, PT ;  /* 0x000000011e00780c */ /* 0x002fe40003f05070 */
[----:B------:R-:W-:Y:S01]  /*14d0*/  LOP3.LUT R30, R12, UR52, RZ, 0x3c, !PT ;  /* 0x000000340c1e7c12 */ /* 0x000fe2000f8e3cff */
[----:B------:R-:W-:Y:S01]  /*14e0*/  @!P3 VIADD R35, R35, 0x1 ;  /* 0x000000012323b836 */ /* 0x000fe20000000000 */
[----:B------:R-:W-:Y:S01]  /*14f0*/  SEL R29, R10, RZ, P2 ;  /* 0x000000ff0a1d7207 */ /* 0x000fe20001000000 */
[----:B------:R-:W-:Y:S01]  /*1500*/  IMAD.HI.U32 R10, R40, UR7, RZ ;  /* 0x00000007280a7c27 */ /* 0x000fe2000f8e00ff */
[----:B------:R-:W-:Y:S02]  /*1510*/  ISETP.NE.AND.EX P0, PT, R31, RZ, PT, P0 ;  /* 0x000000ff1f00720c */ /* 0x000fe40003f05300 */
[----:B------:R-:W-:-:S02]  /*1520*/  ISETP.GE.AND P3, PT, R30, RZ, PT ;  /* 0x000000ff1e00720c */ /* 0x000fc40003f66270 */
[----:B------:R-:W-:Y:S02]  /*1530*/  SEL R31, R21, RZ, P0 ;  /* 0x000000ff151f7207 */ /* 0x000fe40000000000 */
[----:B------:R-:W-:Y:S01]  /*1540*/  IADD3 R21, PT, PT, -R10, RZ, RZ ;  /* 0x000000ff0a157210 */ /* 0x000fe20007ffe1ff */
[----:B------:R-:W-:Y:S01]  /*1550*/  IMAD R30, R29, UR36, RZ ;  /* 0x000000241d1e7c24 */ /* 0x000fe2000f8e02ff */
[----:B------:R-:W-:Y:S01]  /*1560*/  SEL R7, R7, RZ, P2 ;  /* 0x000000ff07077207 */ /* 0x000fe20001000000 */
[----:B------:R-:W-:Y:S02]  /*1570*/  @P1 VIADD R35, R35, 0x1 ;  /* 0x0000000123231836 */ /* 0x000fe40000000000 */
[----:B------:R-:W-:Y:S01]  /*1580*/  IMAD R40, R21, UR11, R40 ;  /* 0x0000000b15287c24 */ /* 0x000fe2000f8e0228 */
[----:B------:R-:W-:Y:S01]  /*1590*/  LOP3.LUT R21, R24, UR53, RZ, 0x3c, !PT ;  /* 0x0000003518157c12 */ /* 0x000fe2000f8e3cff */
[----:B------:R-:W-:Y:S01]  /*15a0*/  IMAD R31, R31, UR37, R30 ;  /* 0x000000251f1f7c24 */ /* 0x000fe2000f8e021e */
[----:B------:R-:W-:Y:S01]  /*15b0*/  SEL R30, R23, RZ, P0 ;  /* 0x000000ff171e7207 */ /* 0x000fe20000000000 */
[----:B------:R-:W-:Y:S01]  /*15c0*/  @!P3 IMAD.MOV R35, RZ, RZ, -R35 ;  /* 0x000000ffff23b224 */ /* 0x000fe200078e0a23 */
[----:B------:R-:W-:Y:S01]  /*15d0*/  ISETP.GE.AND P1, PT, R21, RZ, PT ;  /* 0x000000ff1500720c */ /* 0x000fe20003f26270 */
[----:B------:R-:W-:Y:S01]  /*15e0*/  IMAD R7, R7, UR36, RZ ;  /* 0x0000002407077c24 */ /* 0x000fe2000f8e02ff */
[----:B------:R-:W-:-:S02]  /*15f0*/  LOP3.LUT R21, R22, UR53, RZ, 0x3c, !PT ;  /* 0x0000003516157c12 */ /* 0x000fc4000f8e3cff */
[----:B------:R-:W-:Y:S01]  /*1600*/  SEL R23, R20, R35, !P5 ;  /* 0x0000002314177207 */ /* 0x000fe20006800000 */
[----:B------:R-:W-:Y:S01]  /*1610*/  IMAD R30, R30, UR37, R7 ;  /* 0x000000251e1e7c24 */ /* 0x000fe2000f8e0207 */
[----:B------:R-:W-:Y:S02]  /*1620*/  ISETP.GE.AND P3, PT, R21, RZ, PT ;  /* 0x000000ff1500720c */ /* 0x000fe40003f66270 */
[----:B------:R-:W-:Y:S02]  /*1630*/  SEL R7, R20, R33, !P5 ;  /* 0x0000002114077207 */ /* 0x000fe40006800000 */
[----:B------:R-:W-:Y:S02]  /*1640*/  ISETP.NE.AND P5, PT, RZ, UR53, PT ;  /* 0x00000035ff007c0c */ /* 0x000fe4000bfa5270 */
[----:B------:R-:W-:Y:S01]  /*1650*/  LOP3.LUT R21, RZ, UR53, RZ, 0x33, !PT ;  /* 0x00000035ff157c12 */ /* 0x000fe2000f8e33ff */
[----:B------:R-:W-:-:S03]  /*1660*/  IMAD.MOV R33, RZ, RZ, -R23 ;  /* 0x000000ffff217224 */ /* 0x000fc600078e0a17 */
[----:B------:R-:W-:Y:S01]  /*1670*/  SEL R29, R21, R34, !P5 ;  /* 0x00000022151d7207 */ /* 0x000fe20006800000 */
[----:B------:R-:W-:Y:S01]  /*1680*/  IMAD R12, R33, UR52, R12 ;  /* 0x00000034210c7c24 */ /* 0x000fe2000f8e020c */
[----:B------:R-:W-:Y:S01]  /*1690*/  @P4 IADD3 R15, PT, PT, R15, 0x1, RZ ;  /* 0x000000010f0f4810 */ /* 0x000fe20007ffe0ff */
[----:B------:R-:W-:Y:S01]  /*16a0*/  @!P1 IMAD.MOV R14, RZ, RZ, -R14 ;  /* 0x000000ffff0e9224 */ /* 0x000fe200078e0a0e */
[----:B------:R-:W-:Y:S01]  /*16b0*/  IADD3 R33, PT, PT, -R29, RZ, RZ ;  /* 0x000000ff1d217210 */ /* 0x000fe20007ffe1ff */
[----:B------:R-:W-:Y:S02]  /*16c0*/  IMAD.MOV R38, RZ, RZ, -R7 ;  /* 0x000000ffff267224 */ /* 0x000fe400078e0a07 */
[----:B------:R-:W-:Y:S02]  /*16d0*/  @!P3 IMAD.MOV R15, RZ, RZ, -R15 ;  /* 0x000000ffff0fb224 */ /* 0x000fe400078e0a0f */
[----:B------:R-:W-:Y:S01]  /*16e0*/  IMAD R26, R33, UR53, R26 ;  /* 0x00000035211a7c24 */ /* 0x000fe2000f8e021a */
[C---:B------:R-:W-:Y:S01]  /*16f0*/  SEL R33, R21.reuse, R14, !P5 ;  /* 0x0000000e15217207 */ /* 0x040fe20006800000 */
[----:B------:R-:W-:Y:S01]  /*1700*/  IMAD R27, R38, UR52, R27 ;  /* 0x00000034261b7c24 */ /* 0x000fe2000f8e021b */
[----:B------:R-:W-:-:S02]  /*1710*/  SEL R38, R21, R15, !P5 ;  /* 0x0000000f15267207 */ /* 0x000fc40006800000 */
[----:B------:R-:W-:Y:S01]  /*1720*/  ISETP.LT.U32.AND P1, PT, R40, UR11, PT ;  /* 0x0000000b28007c0c */ /* 0x000fe2000bf21070 */
[----:B------:R-:W-:-:S04]  /*1730*/  IMAD.MOV R15, RZ, RZ, -R33 ;  /* 0x000000ffff0f7224 */ /* 0x000fc800078e0a21 */
[----:B------:R-:W-:Y:S02]  /*1740*/  IMAD R24, R15, UR53, R24 ;  /* 0x000000350f187c24 */ /* 0x000fe4000f8e0218 */
[----:B------:R-:W0:Y:S06]  /*1750*/  LDC.64 R14, c[0x0][0x3a0] ;  /* 0x0000e800ff0e7b82 */ /* 0x000e2c0000000a00 */
[----:B------:R-:W-:-:S04]  /*1760*/  @!P1 IADD3 R40, PT, PT, R40, -UR11, RZ ;  /* 0x8000000b28289c10 */ /* 0x000fc8000fffe0ff */
[----:B------:R-:W-:Y:S01]  /*1770*/  ISETP.GE.U32.AND P3, PT, R40, UR11, PT ;  /* 0x0000000b28007c0c */ /* 0x000fe2000bf66070 */
[----:B------:R-:W-:Y:S01]  /*1780*/  @!P1 VIADD R10, R10, 0x1 ;  /* 0x000000010a0a9836 */ /* 0x000fe20000000000 */
[----:B------:R-:W-:Y:S02]  /*1790*/  LOP3.LUT R34, R17, UR51, RZ, 0x3c, !PT ;  /* 0x0000003311227c12 */ /* 0x000fe4000f8e3cff */
[----:B------:R-:W-:Y:S02]  /*17a0*/  SEL R3, R3, RZ, P2 ;  /* 0x000000ff03037207 */ /* 0x000fe40001000000 */
[----:B------:R-:W-:-:S07]  /*17b0*/  ISETP.GE.AND P1, PT, R34, RZ, PT ;  /* 0x000000ff2200720c */ /* 0x000fce0003f26270 */
[----:B------:R-:W-:Y:S01]  /*17c0*/  @P3 VIADD R10, R10, 0x1 ;  /* 0x000000010a0a3836 */ /* 0x000fe20000000000 */
[----:B0-----:R-:W-:Y:S02]  /*17d0*/  ISETP.NE.U32.AND P3, PT, R14, 0x1, PT ;  /* 0x000000010e00780c */ /* 0x001fe40003f65070 */
[----:B------:R-:W-:Y:S01]  /*17e0*/  SEL R14, R6, RZ, P2 ;  /* 0x000000ff060e7207 */ /* 0x000fe20001000000 */
[----:B------:R-:W-:Y:S01]  /*17f0*/  IMAD R6, R3, UR36, RZ ;  /* 0x0000002403067c24 */ /* 0x000fe2000f8e02ff */
[----:B------:R-:W-:-:S03]  /*1800*/  SEL R3, R25, RZ, P0 ;  /* 0x000000ff19037207 */ /* 0x000fc60000000000 */
[----:B------:R-:W-:Y:S01]  /*1810*/  IMAD R14, R14, UR36, RZ ;  /* 0x000000240e0e7c24 */ /* 0x000fe2000f8e02ff */
[----:B------:R-:W-:Y:S02]  /*1820*/  SEL R32, R21, R32, !P5 ;  /* 0x0000002015207207 */ /* 0x000fe40006800000 */
[----:B------:R-:W-:Y:S01]  /*1830*/  ISETP.NE.AND.EX P3, PT, R15, RZ, PT, P3 ;  /* 0x000000ff0f00720c */ /* 0x000fe20003f65330 */
[----:B------:R-:W-:Y:S01]  /*1840*/  IMAD R3, R3, UR37, R14 ;  /* 0x0000002503037c24 */ /* 0x000fe2000f8e020e */
[----:B------:R-:W-:Y:S02]  /*1850*/  SHF.R.S64 R14, RZ, 0x1e, R2 ;  /* 0x0000001eff0e7819 */ /* 0x000fe40000001002 */
[C---:B------:R-:W-:Y:S02]  /*1860*/  IADD3 R35, PT, PT, -R32.reuse, RZ, RZ ;  /* 0x000000ff20237210 */ /* 0x040fe40007ffe1ff */
[----:B------:R-:W-:Y:S02]  /*1870*/  SEL R32, R32, RZ, P3 ;  /* 0x000000ff20207207 */ /* 0x000fe40001800000 */
[----:B------:R-:W-:-:S02]  /*1880*/  @!P1 IADD3 R10, PT, PT, -R10, RZ, RZ ;  /* 0x000000ff0a0a9210 */ /* 0x000fc40007ffe1ff */
[----:B------:R-:W-:Y:S01]  /*1890*/  IADD3 R14, P1, PT, R14, UR40, RZ ;  /* 0x000000280e0e7c10 */ /* 0x000fe2000ff3e0ff */
[----:B------:R-:W-:Y:S01]  /*18a0*/  IMAD R31, R32, UR38, R31 ;  /* 0x00000026201f7c24 */ /* 0x000fe2000f8e021f */
[----:B------:R-:W-:Y:S02]  /*18b0*/  SEL R11, R11, RZ, P0 ;  /* 0x000000ff0b0b7207 */ /* 0x000fe40000000000 */
[----:B------:R-:W-:Y:S02]  /*18c0*/  SEL R32, R38, RZ, P3 ;  /* 0x000000ff26207207 */ /* 0x000fe40001800000 */
[----:B------:R-:W-:Y:S01]  /*18d0*/  LEA.HI.X.SX32 R15, R2, UR41, 0x2, P1 ;  /* 0x00000029020f7c11 */ /* 0x000fe200088f16ff */
[----:B------:R-:W-:Y:S01]  /*18e0*/  IMAD R28, R35, UR53, R28 ;  /* 0x00000035231c7c24 */ /* 0x000fe2000f8e021c */
[----:B------:R-:W-:Y:S01]  /*18f0*/  IABS R2, R27 ;  /* 0x0000001b00027213 */ /* 0x000fe20000000000 */
[----:B------:R-:W-:Y:S01]  /*1900*/  IMAD.MOV R35, RZ, RZ, -R38 ;  /* 0x000000ffff237224 */ /* 0x000fe200078e0a26 */
[----:B------:R-:W-:Y:S01]  /*1910*/  SEL R25, R29, RZ, P3 ;  /* 0x000000ff1d197207 */ /* 0x000fe20001800000 */
[----:B------:R-:W-:Y:S01]  /*1920*/  IMAD R6, R11, UR37, R6 ;  /* 0x000000250b067c24 */ /* 0x000fe2000f8e0206 */
[----:B------:R-:W-:Y:S01]  /*1930*/  SEL R29, R19, R10, !P6 ;  /* 0x0000000a131d7207 */ /* 0x000fe20007000000 */
[----:B------:R-:W-:Y:S01]  /*1940*/  IMAD R32, R32, UR38, R3 ;  /* 0x0000002620207c24 */ /* 0x000fe2000f8e0203 */
[----:B------:R-:W-:Y:S01]  /*1950*/  SHF.R.S64 R10, RZ, 0x1e, R17 ;  /* 0x0000001eff0a7819 */ /* 0x000fe20000001011 */
[----:B------:R-:W-:Y:S01]  /*1960*/  IMAD.MOV.U32 R3, RZ, RZ, R2 ;  /* 0x000000ffff037224 */ /* 0x000fe200078e0002 */
[----:B------:R-:W-:Y:S01]  /*1970*/  SEL R33, R33, RZ, P3 ;  /* 0x000000ff21217207 */ /* 0x000fe20001800000 */
[----:B------:R-:W-:-:S02]  /*1980*/  IMAD R22, R35, UR53, R22 ;  /* 0x0000003523167c24 */ /* 0x000fc4000f8e0216 */
[----:B------:R-:W0:Y:S01]  /*1990*/  LDC.64 R34, c[0x0][0x3a8] ;  /* 0x0000ea00ff227b82 */ /* 0x000e220000000a00 */
[----:B------:R-:W-:Y:S01]  /*19a0*/  IMAD R25, R25, UR38, R6 ;  /* 0x0000002619197c24 */ /* 0x000fe2000f8e0206 */
[----:B------:R-:W-:Y:S01]  /*19b0*/  IADD3 R10, P1, PT, R10, UR40, RZ ;  /* 0x000000280a0a7c10 */ /* 0x000fe2000ff3e0ff */
[----:B------:R-:W-:Y:S02]  /*19c0*/  IMAD.MOV R6, RZ, RZ, -R29 ;  /* 0x000000ffff067224 */ /* 0x000fe400078e0a1d */
[----:B------:R-:W-:Y:S01]  /*19d0*/  IMAD.HI.U32 R2, R3, UR5, RZ ;  /* 0x0000000503027c27 */ /* 0x000fe2000f8e00ff */
[----:B------:R-:W-:-:S03]  /*19e0*/  LEA.HI.X.SX32 R11, R17, UR41, 0x2, P1 ;  /* 0x00000029110b7c11 */ /* 0x000fc600088f16ff */
[----:B------:R-:W-:Y:S02]  /*19f0*/  IMAD R30, R33, UR38, R30 ;  /* 0x00000026211e7c24 */ /* 0x000fe4000f8e021e */
[----:B------:R-:W-:Y:S01]  /*1a00*/  IMAD R33, R6, UR51, R17 ;  /* 0x0000003306217c24 */ /* 0x000fe2000f8e0211 */
[----:B------:R-:W-:Y:S01]  /*1a10*/  IADD3 R6, PT, PT, -R2, RZ, RZ ;  /* 0x000000ff02067210 */ /* 0x000fe20007ffe1ff */
[----:B------:R-:W2:Y:S01]  /*1a20*/  LDG.E R10, desc[UR14][R10.64] ;  /* 0x0000000e0a0a7981 */ /* 0x000ea2000c1e1900 */
[----:B------:R-:W-:-:S03]  /*1a30*/  IABS R17, R12 ;  /* 0x0000000c00117213 */ /* 0x000fc60000000000 */
[----:B------:R-:W-:Y:S02]  /*1a40*/  IMAD R3, R6, UR12, R3 ;  /* 0x0000000c06037c24 */ /* 0x000fe4000f8e0203 */
[----:B------:R-:W-:Y:S01]  /*1a50*/  IMAD.HI.U32 R38, R17, UR5, RZ ;  /* 0x0000000511267c27 */ /* 0x000fe2000f8e00ff */
[----:B------:R-:W-:Y:S02]  /*1a60*/  P2R R47, PR, RZ, 0x1 ;  /* 0x00000001ff2f7803 */ /* 0x000fe40000000000 */
[----:B------:R-:W-:Y:S01]  /*1a70*/  ISETP.LT.U32.AND P0, PT, R3, UR12, PT ;  /* 0x0000000c03007c0c */ /* 0x000fe2000bf01070 */
[----:B------:R-:W-:-:S04]  /*1a80*/  IMAD.MOV R6, RZ, RZ, -R38 ;  /* 0x000000ffff067224 */ /* 0x000fc800078e0a26 */
[----:B------:R-:W-:Y:S01]  /*1a90*/  IMAD R6, R6, UR12, R17 ;  /* 0x0000000c06067c24 */ /* 0x000fe2000f8e0211 */
[----:B0-----:R-:W-:-:S04]  /*1aa0*/  ISETP.NE.U32.AND P1, PT, R34, 0x1, PT ;  /* 0x000000012200780c */ /* 0x001fc80003f25070 */
[----:B------:R-:W-:Y:S02]  /*1ab0*/  ISETP.LT.U32.AND P4, PT, R6, UR12, PT ;  /* 0x0000000c06007c0c */ /* 0x000fe4000bf81070 */
[----:B------:R-:W-:Y:S01]  /*1ac0*/  ISETP.NE.AND.EX P1, PT, R35, RZ, PT, P1 ;  /* 0x000000ff2300720c */ /* 0x000fe20003f25310 */
[----:B------:R-:W-:Y:S01]  /*1ad0*/  VIADD R35, R18, 0xe0 ;  /* 0x000000e012237836 */ /* 0x000fe20000000000 */
[----:B------:R-:W-:Y:S02]  /*1ae0*/  @!P0 IADD3 R3, PT, PT, R3, -UR12, RZ ;  /* 0x8000000c03038c10 */ /* 0x000fe4000fffe0ff */
[----:B------:R-:W-:Y:S02]  /*1af0*/  P2R R46, PR, RZ, 0x4 ;  /* 0x00000004ff2e7803 */ /* 0x000fe40000000000 */
[----:B------:R-:W-:Y:S02]  /*1b00*/  ISETP.GE.U32.AND P2, PT, R3, UR12, PT ;  /* 0x0000000c03007c0c */ /* 0x000fe4000bf46070 */
[----:B------:R-:W-:-:S03]  /*1b10*/  IABS R3, R35 ;  /* 0x0000002300037213 */ /* 0x000fc60000000000 */
[----:B------:R-:W-:Y:S02]  /*1b20*/  @!P4 VIADD R6, R6, -UR12 ;  /* 0x8000000c0606cc36 */ /* 0x000fe40008000000 */
[----:B------:R-:W-:Y:S01]  /*1b30*/  IMAD.HI.U32 R40, R3, UR7, RZ ;  /* 0x0000000703287c27 */ /* 0x000fe2000f8e00ff */
[----:B------:R-:W-:Y:S02]  /*1b40*/  P2R R48, PR, RZ, 0x8 ;  /* 0x00000008ff307803 */ /* 0x000fe40000000000 */
[----:B------:R-:W-:Y:S02]  /*1b50*/  ISETP.GE.U32.AND P3, PT, R6, UR12, PT ;  /* 0x0000000c06007c0c */ /* 0x000fe4000bf66070 */
[----:B------:R-:W-:Y:S02]  /*1b60*/  IADD3 R6, PT, PT, -R40, RZ, RZ ;  /* 0x000000ff28067210 */ /* 0x000fe40007ffe1ff */
[----:B------:R-:W-:-:S03]  /*1b70*/  IABS R34, R33 ;  /* 0x0000002100227213 */ /* 0x000fc60000000000 */
[----:B------:R-:W-:Y:S02]  /*1b80*/  IMAD R3, R6, UR11, R3 ;  /* 0x0000000b06037c24 */ /* 0x000fe4000f8e0203 */
[----:B------:R-:W-:-:S03]  /*1b90*/  IMAD.HI.U32 R45, R34, UR9, RZ ;  /* 0x00000009222d7c27 */ /* 0x000fc6000f8e00ff */
[----:B------:R-:W-:Y:S01]  /*1ba0*/  ISETP.LT.U32.AND P5, PT, R3, UR11, PT ;  /* 0x0000000b03007c0c */ /* 0x000fe2000bfa1070 */
[----:B------:R-:W-:-:S04]  /*1bb0*/  IMAD.MOV R17, RZ, RZ, -R45 ;  /* 0x000000ffff117224 */ /* 0x000fc800078e0a2d */
[----:B------:R-:W-:-:S08]  /*1bc0*/  IMAD R17, R17, UR10, R34 ;  /* 0x0000000a11117c24 */ /* 0x000fd0000f8e0222 */
[----:B------:R-:W-:Y:S02]  /*1bd0*/  @!P5 VIADD R40, R40, 0x1 ;  /* 0x000000012828d836 */ /* 0x000fe40000000000 */
[----:B------:R-:W-:Y:S01]  /*1be0*/  @!P5 VIADD R3, R3, -UR11 ;  /* 0x8000000b0303dc36 */ /* 0x000fe20008000000 */
[----:B------:R-:W-:Y:S02]  /*1bf0*/  ISETP.LT.U32.AND P5, PT, R17, UR10, PT ;  /* 0x0000000a11007c0c */ /* 0x000fe4000bfa1070 */
[----:B------:R-:W-:Y:S02]  /*1c00*/  P2R R50, PR, RZ, 0x2 ;  /* 0x00000002ff327803 */ /* 0x000fe40000000000 */
[----:B------:R-:W-:-:S09]  /*1c10*/  P2R R49, PR, RZ, 0x10 ;  /* 0x00000010ff317803 */ /* 0x000fd20000000000 */
[----:B------:R-:W-:-:S04]  /*1c20*/  @!P5 IADD3 R17, PT, PT, R17, -UR10, RZ ;  /* 0x8000000a1111dc10 */ /* 0x000fc8000fffe0ff */
[----:B------:R-:W-:Y:S01]  /*1c30*/  ISETP.GE.U32.AND P1, PT, R17, UR10, PT ;  /* 0x0000000a11007c0c */ /* 0x000fe2000bf26070 */
[----:B------:R-:W-:Y:S01]  /*1c40*/  VIADD R17, R18, 0x100 ;  /* 0x0000010012117836 */ /* 0x000fe20000000000 */
[----:B------:R-:W-:-:S04]  /*1c50*/  ISETP.GE.U32.AND P4, PT, R3, UR11, PT ;  /* 0x0000000b03007c0c */ /* 0x000fc8000bf86070 */
        /* <DEDUP_REMOVED lines=8> */
[----:B------:R-:W-:Y:S02]  /*1ce0*/  LOP3.LUT R54, R35, UR51, RZ, 0x3c, !PT ;  /* 0x0000003323367c12 */ /* 0x000fe4000f8e3cff */
[----:B------:R-:W-:-:S09]  /*1cf0*/  LOP3.LUT R3, R17, UR51, RZ, 0x3c, !PT ;  /* 0x0000003311037c12 */ /* 0x000fd2000f8e3cff */
[----:B------:R-:W-:Y:S02]  /*1d00*/  @P6 IADD3 R34, PT, PT, R34, 0x1, RZ ;  /* 0x0000000122226810 */ /* 0x000fe40007ffe0ff */
[----:B------:R-:W-:Y:S01]  /*1d10*/  ISETP.GE.AND P6, PT, R54, RZ, PT ;  /* 0x000000ff3600720c */ /* 0x000fe20003fc6270 */
[----:B------:R-:W-:Y:S01]  /*1d20*/  @!P5 VIADD R45, R45, 0x1 ;  /* 0x000000012d2dd836 */ /* 0x000fe20000000000 */
[----:B------:R-:W-:Y:S01]  /*1d30*/  ISETP.GE.AND P5, PT, R3, RZ, PT ;  /* 0x000000ff0300720c */ /* 0x000fe20003fa6270 */
[----:B------:R-:W-:Y:S01]  /*1d40*/  @P4 VIADD R40, R40, 0x1 ;  /* 0x0000000128284836 */ /* 0x000fe20000000000 */
[----:B------:R-:W-:Y:S02]  /*1d50*/  LOP3.LUT R53, R33, UR52, RZ, 0x3c, !PT ;  /* 0x0000003421357c12 */ /* 0x000fe4000f8e3cff */
[----:B------:R-:W-:Y:S02]  /*1d60*/  @P1 IADD3 R45, PT, PT, R45, 0x1, RZ ;  /* 0x000000012d2d1810 */ /* 0x000fe40007ffe0ff */
[----:B------:R-:W-:-:S05]  /*1d70*/  ISETP.NE.AND P4, PT, R49, RZ, PT ;  /* 0x000000ff3100720c */ /* 0x000fca0003f85270 */
[----:B------:R-:W-:Y:S01]  /*1d80*/  @!P6 IMAD.MOV R40, RZ, RZ, -R40 ;  /* 0x000000ffff28e224 */ /* 0x000fe200078e0a28 */
[----:B------:R-:W-:Y:S02]  /*1d90*/  ISETP.GE.AND P6, PT, R53, RZ, PT ;  /* 0x000000ff3500720c */ /* 0x000fe40003fc6270 */
[----:B------:R-:W-:Y:S01]  /*1da0*/  LOP3.LUT R51, R27, UR53, RZ, 0x3c, !PT ;  /* 0x000000351b337c12 */ /* 0x000fe2000f8e3cff */
[----:B------:R-:W-:Y:S02]  /*1db0*/  @!P5 IMAD.MOV R34, RZ, RZ, -R34 ;  /* 0x000000ffff22d224 */ /* 0x000fe400078e0a22 */
[----:B------:R-:W-:Y:S01]  /*1dc0*/  IMAD.MOV.U32 R49, RZ, RZ, R45 ;  /* 0x000000ffff317224 */ /* 0x000fe200078e002d */
[----:B------:R-:W-:Y:S02]  /*1dd0*/  ISETP.GE.AND P5, PT, R51, RZ, PT ;  /* 0x000000ff3300720c */ /* 0x000fe40003fa6270 */
[----:B------:R-:W-:Y:S01]  /*1de0*/  LOP3.LUT R52, R12, UR53, RZ, 0x3c, !PT ;  /* 0x000000350c347c12 */ /* 0x000fe2000f8e3cff */
[----:B------:R-:W-:-:S04]  /*1df0*/  @!P0 VIADD R2, R2, 0x1 ;  /* 0x0000000102028836 */ /* 0x000fc80000000000 */
[----:B------:R-:W-:Y:S02]  /*1e00*/  @!P6 IADD3 R49, PT, PT, -R49, RZ, RZ ;  /* 0x000000ff3131e210 */ /* 0x000fe40007ffe1ff */
[----:B------:R-:W-:Y:S01]  /*1e10*/  ISETP.GE.AND P6, PT, R52, RZ, PT ;  /* 0x000000ff3400720c */ /* 0x000fe20003fc6270 */
[----:B------:R-:W-:Y:S01]  /*1e20*/  @P2 VIADD R2, R2, 0x1 ;  /* 0x0000000102022836 */ /* 0x000fe20000000000 */
[----:B------:R-:W-:Y:S02]  /*1e30*/  @!P4 IADD3 R38, PT, PT, R38, 0x1, RZ ;  /* 0x000000012626c810 */ /* 0x000fe40007ffe0ff */
[----:B------:R-:W-:Y:S01]  /*1e40*/  ISETP.NE.AND P2, PT, R46, RZ, PT ;  /* 0x000000ff2e00720c */ /* 0x000fe20003f45270 */
[----:B------:R-:W-:Y:S01]  /*1e50*/  @!P5 IMAD.MOV R2, RZ, RZ, -R2 ;  /* 0x000000ffff02d224 */ /* 0x000fe200078e0a02 */
[----:B------:R-:W-:Y:S01]  /*1e60*/  ISETP.NE.AND P0, PT, R47, RZ, PT ;  /* 0x000000ff2f00720c */ /* 0x000fe20003f05270 */
[----:B------:R-:W-:Y:S01]  /*1e70*/  @P3 VIADD R38, R38, 0x1 ;  /* 0x0000000126263836 */ /* 0x000fe20000000000 */
[----:B------:R-:W-:-:S02]  /*1e80*/  SEL R16, R16, RZ, P2 ;  /* 0x000000ff10107207 */ /* 0x000fc40001000000 */
[----:B------:R-:W-:Y:S02]  /*1e90*/  ISETP.NE.AND P1, PT, R50, RZ, PT ;  /* 0x000000ff3200720c */ /* 0x000fe40003f25270 */
[----:B------:R-:W-:Y:S02]  /*1ea0*/  SEL R5, R5, RZ, P2 ;  /* 0x000000ff05057207 */ /* 0x000fe40001000000 */
[----:B------:R-:W-:Y:S01]  /*1eb0*/  ISETP.NE.AND P5, PT, RZ, UR53, PT ;  /* 0x00000035ff007c0c */ /* 0x000fe2000bfa5270 */
[----:B------:R-:W-:Y:S01]  /*1ec0*/  IMAD R16, R16, UR36, RZ ;  /* 0x0000002410107c24 */ /* 0x000fe2000f8e02ff */
[----:B------:R-:W-:Y:S01]  /*1ed0*/  SEL R23, R23, RZ, P0 ;  /* 0x000000ff17177207 */ /* 0x000fe20000000000 */
[----:B------:R-:W-:Y:S01]  /*1ee0*/  IMAD R6, R5, UR36, RZ ;  /* 0x0000002405067c24 */ /* 0x000fe2000f8e02ff */
[----:B------:R-:W-:Y:S01]  /*1ef0*/  SEL R7, R7, RZ, P0 ;  /* 0x000000ff07077207 */ /* 0x000fe20000000000 */
[----:B------:R0:W5:Y:S01]  /*1f00*/  LDG.E R5, desc[UR14][R14.64] ;  /* 0x0000000e0e057981 */ /* 0x000162000c1e1900 */
[----:B------:R-:W-:-:S02]  /*1f10*/  SEL R26, R26, RZ, P1 ;  /* 0x000000ff1a1a7207 */ /* 0x000fc40000800000 */
[----:B------:R-:W-:Y:S02]  /*1f20*/  @!P6 IADD3 R38, PT, PT, -R38, RZ, RZ ;  /* 0x000000ff2626e210 */ /* 0x000fe40007ffe1ff */
[----:B------:R-:W-:Y:S02]  /*1f30*/  SEL R2, R21, R2, !P5 ;  /* 0x0000000215027207 */ /* 0x000fe40006800000 */
[----:B------:R-:W-:Y:S01]  /*1f40*/  ISETP.NE.AND P6, PT, RZ, UR51, PT ;  /* 0x00000033ff007c0c */ /* 0x000fe2000bfc5270 */
[----:B------:R-:W-:Y:S01]  /*1f50*/  IMAD R16, R23, UR37, R16 ;  /* 0x0000002517107c24 */ /* 0x000fe2000f8e0210 */
[----:B------:R-:W-:Y:S01]  /*1f60*/  ISETP.NE.AND P3, PT, R48, RZ, PT ;  /* 0x000000ff3000720c */ /* 0x000fe20003f65270 */
[----:B------:R-:W-:Y:S02]  /*1f70*/  IMAD R7, R7, UR37, R6 ;  /* 0x0000002507077c24 */ /* 0x000fe4000f8e0206 */
[----:B------:R-:W-:Y:S01]  /*1f80*/  IMAD R23, R26, UR39, R25 ;  /* 0x000000271a177c24 */ /* 0x000fe2000f8e0219 */
[----:B------:R-:W-:Y:S01]  /*1f90*/  SEL R25, R19, R40, !P6 ;  /* 0x0000002813197207 */ /* 0x000fe20007000000 */
[----:B------:R-:W-:Y:S01]  /*1fa0*/  IMAD.MOV R6, RZ, RZ, -R2 ;  /* 0x000000ffff067224 */ /* 0x000fe200078e0a02 */
[----:B------:R-:W-:-:S02]  /*1fb0*/  SEL R2, R2, RZ, P3 ;  /* 0x000000ff02027207 */ /* 0x000fc40001800000 */
[----:B------:R-:W-:Y:S02]  /*1fc0*/  P2R R46, PR, RZ, 0x8 ;  /* 0x00000008ff2e7803 */ /* 0x000fe40000000000 */
[----:B------:R-:W-:Y:S02]  /*1fd0*/  ISETP.NE.AND P3, PT, RZ, UR52, PT ;  /* 0x00000034ff007c0c */ /* 0x000fe4000bf65270 */
[----:B------:R-:W-:Y:S01]  /*1fe0*/  SEL R28, R28, RZ, P1 ;  /* 0x000000ff1c1c7207 */ /* 0x000fe20000800000 */
[----:B0-----:R-:W-:Y:S01]  /*1ff0*/  IMAD.MOV R14, RZ, RZ, -R25 ;  /* 0x000000ffff0e7224 */ /* 0x001fe200078e0a19 */
[----:B------:R-:W-:Y:S01]  /*2000*/  SEL R40, R20, R49, !P3 ;  /* 0x0000003114287207 */ /* 0x000fe20005800000 */
[----:B------:R-:W-:Y:S01]  /*2010*/  IMAD R45, R6, UR53, R27 ;  /* 0x00000035062d7c24 */ /* 0x000fe2000f8e021b */
[----:B------:R-:W-:Y:S01]  /*2020*/  SEL R15, R24, RZ, P1 ;  /* 0x000000ff180f7207 */ /* 0x000fe20000800000 */
[----:B------:R-:W-:Y:S02]  /*2030*/  IMAD R27, R28, UR39, R31 ;  /* 0x000000271c1b7c24 */ /* 0x000fe4000f8e021f */
[----:B------:R-:W-:Y:S01]  /*2040*/  IMAD R31, R14, UR51, R35 ;  /* 0x000000330e1f7c24 */ /* 0x000fe2000f8e0223 */
[----:B------:R-:W-:Y:S01]  /*2050*/  IADD3 R14, PT, PT, -R40, RZ, RZ ;  /* 0x000000ff280e7210 */ /* 0x000fe20007ffe1ff */
[----:B------:R-:W-:-:S03]  /*2060*/  IMAD R15, R15, UR39, R30 ;  /* 0x000000270f0f7c24 */ /* 0x000fc6000f8e021e */
[----:B------:R-:W-:Y:S01]  /*2070*/  IABS R30, R31 ;  /* 0x0000001f001e7213 */ /* 0x000fe20000000000 */
[----:B------:R-:W-:Y:S01]  /*2080*/  IMAD R14, R14, UR52, R33 ;  /* 0x000000340e0e7c24 */ /* 0x000fe2000f8e0221 */
[----:B------:R-:W-:Y:S02]  /*2090*/  SEL R33, R22, RZ, P1 ;  /* 0x000000ff16217207 */ /* 0x000fe40000800000 */
[----:B------:R-:W-:Y:S01]  /*20a0*/  SEL R28, R45, RZ, P1 ;  /* 0x000000ff2d1c7207 */ /* 0x000fe20000800000 */
[----:B------:R-:W-:Y:S01]  /*20b0*/  IMAD.HI.U32 R45, R30, UR9, RZ ;  /* 0x000000091e2d7c27 */ /* 0x000fe2000f8e00ff */
[----:B------:R-:W-:-:S03]  /*20c0*/  IABS R26, R14 ;  /* 0x0000000e001a7213 */ /* 0x000fc60000000000 */
[----:B------:R-:W-:Y:S02]  /*20d0*/  IMAD R32, R33, UR39, R32 ;  /* 0x0000002721207c24 */ /* 0x000fe4000f8e0220 */
[----:B------:R-:W-:Y:S02]  /*20e0*/  IMAD.MOV R33, RZ, RZ, -R45 ;  /* 0x000000ffff217224 */ /* 0x000fe400078e0a2d */
[----:B------:R-:W-:Y:S01]  /*20f0*/  IMAD.HI.U32 R22, R26, UR5, RZ ;  /* 0x000000051a167c27 */ /* 0x000fe2000f8e00ff */
[----:B------:R-:W-:-:S03]  /*2100*/  SEL R38, R21, R38, !P5 ;  /* 0x0000002615267207 */ /* 0x000fc60006800000 */
[----:B------:R-:W-:Y:S02]  /*2110*/  IMAD R30, R33, UR10, R30 ;  /* 0x0000000a211e7c24 */ /* 0x000fe4000f8e021e */
[----:B------:R-:W-:Y:S01]  /*2120*/  IMAD.MOV R33, RZ, RZ, -R22 ;  /* 0x000000ffff217224 */ /* 0x000fe200078e0a16 */
[----:B------:R-:W-:-:S03]  /*2130*/  SEL R24, R19, R34, !P6 ;  /* 0x0000002213187207 */ /* 0x000fc60007000000 */
[----:B------:R-:W-:Y:S01]  /*2140*/  IMAD R26, R33, UR12, R26 ;  /* 0x0000000c211a7c24 */ /* 0x000fe2000f8e021a */
[----:B------:R-:W-:Y:S02]  /*2150*/  IADD3 R33, PT, PT, -R38, RZ, RZ ;  /* 0x000000ff26217210 */ /* 0x000fe40007ffe1ff */
[----:B------:R-:W-:-:S03]  /*2160*/  SHF.R.S64 R6, RZ, 0x1e, R35 ;  /* 0x0000001eff067819 */ /* 0x000fc60000001023 */
[----:B------:R-:W-:Y:S02]  /*2170*/  IMAD R34, R33, UR53, R12 ;  /* 0x0000003521227c24 */ /* 0x000fe4000f8e020c */
[----:B------:R-:W-:Y:S01]  /*2180*/  IMAD.MOV R12, RZ, RZ, -R24 ;  /* 0x000000ffff0c7224 */ /* 0x000fe200078e0a18 */
[----:B------:R-:W-:Y:S01]  /*2190*/  IADD3 R6, P4, PT, R6, UR40, RZ ;  /* 0x0000002806067c10 */ /* 0x000fe2000ff9e0ff */
[----:B------:R-:W-:Y:S01]  /*21a0*/  IMAD R47, R2, UR38, R7 ;  /* 0x00000026022f7c24 */ /* 0x000fe2000f8e0207 */
[--C-:B------:R-:W-:Y:S01]  /*21b0*/  SHF.R.S64 R2, RZ, 0x1e, R17.reuse ;  /* 0x0000001eff027819 */ /* 0x100fe20000001011 */
[----:B------:R-:W-:Y:S01]  /*21c0*/  IMAD R33, R12, UR51, R17 ;  /* 0x000000330c217c24 */ /* 0x000fe2000f8e0211 */
[----:B------:R-:W-:Y:S02]  /*21d0*/  LEA.HI.X.SX32 R7, R35, UR41, 0x2, P4 ;  /* 0x0000002923077c11 */ /* 0x000fe4000a0f16ff */
[----:B------:R-:W-:Y:S02]  /*21e0*/  IADD3 R2, P4, PT, R2, UR40, RZ ;  /* 0x0000002802027c10 */ /* 0x000fe4000ff9e0ff */
[----:B------:R-:W-:-:S02]  /*21f0*/  IABS R12, R33 ;  /* 0x00000021000c7213 */ /* 0x000fc40000000000 */
[----:B------:R-:W-:Y:S02]  /*2200*/  ISETP.LT.U32.AND P3, PT, R26, UR12, PT ;  /* 0x0000000c1a007c0c */ /* 0x000fe4000bf61070 */
[----:B------:R-:W-:Y:S02]  /*2210*/  P2R R50, PR, RZ, 0x1 ;  /* 0x00000001ff327803 */ /* 0x000fe40000000000 */
[----:B------:R-:W-:Y:S02]  /*2220*/  P2R R48, PR, RZ, 0x4 ;  /* 0x00000004ff307803 */ /* 0x000fe40000000000 */
[----:B------:R-:W-:Y:S02]  /*2230*/  P2R R49, PR, RZ, 0x2 ;  /* 0x00000002ff317803 */ /* 0x000fe40000000000 */
[----:B------:R-:W-:Y:S01]  /*2240*/  LOP3.LUT R51, R31, UR52, RZ, 0x3c, !PT ;  /* 0x000000341f337c12 */ /* 0x000fe2000f8e3cff */
[----:B------:R-:W-:Y:S01]  /*2250*/  IMAD R28, R28, UR39, R47 ;  /* 0x000000271c1c7c24 */ /* 0x000fe2000f8e022f */
[----:B------:R-:W-:Y:S01]  /*2260*/  LEA.HI.X.SX32 R3, R17, UR41, 0x2, P4 ;  /* 0x0000002911037c11 */ /* 0x000fe2000a0f16ff */
[----:B------:R-:W-:Y:S01]  /*2270*/  IMAD.HI.U32 R17, R12, UR9, RZ ;  /* 0x000000090c117c27 */ /* 0x000fe2000f8e00ff */
[----:B------:R-:W-:Y:S01]  /*2280*/  LOP3.LUT R52, R33, UR52, RZ, 0x3c, !PT ;  /* 0x0000003421347c12 */ /* 0x000fe2000f8e3cff */
[----:B------:R0:W2:Y:S03]  /*2290*/  LDG.E R11, desc[UR14][R6.64] ;  /* 0x0000000e060b7981 */ /* 0x0000a6000c1e1900 */
[----:B------:R-:W-:-:S05]  /*22a0*/  IADD3 R35, PT, PT, -R17, RZ, RZ ;  /* 0x000000ff11237210 */ /* 0x000fca0007ffe1ff */
[----:B------:R-:W-:-:S05]  /*22b0*/  IMAD R12, R35, UR10, R12 ;  /* 0x0000000a230c7c24 */ /* 0x000fca000f8e020c */
[----:B------:R-:W-:Y:S02]  /*22c0*/  ISETP.LT.U32.AND P5, PT, R12, UR10, PT ;  /* 0x0000000a0c007c0c */ /* 0x000fe4000bfa1070 */
[----:B------:R-:W-:Y:S01]  /*22d0*/  ISETP.LT.U32.AND P4, PT, R30, UR10, PT ;  /* 0x0000000a1e007c0c */ /* 0x000fe2000bf81070 */
[----:B------:R-:W-:-:S10]  /*22e0*/  @!P3 VIADD R26, R26, -UR12 ;  /* 0x8000000c1a1abc36 */ /* 0x000fd40008000000 */
[----:B------:R-:W-:Y:S01]  /*22f0*/  @!P5 VIADD R12, R12, -UR10 ;  /* 0x8000000a0c0cdc36 */ /* 0x000fe20008000000 */
[----:B------:R-:W-:-:S04]  /*2300*/  ISETP.GE.U32.AND P2, PT, R26, UR12, PT ;  /* 0x0000000c1a007c0c */ /* 0x000fc8000bf46070 */
[----:B------:R-:W-:Y:S02]  /*2310*/  ISETP.GE.U32.AND P0, PT, R12, UR10, PT ;  /* 0x0000000a0c007c0c */ /* 0x000fe4000bf06070 */
[----:B------:R-:W-:Y:S01]  /*2320*/  IADD3 R12, PT, PT, R18, 0x120, RZ ;  /* 0x00000120120c7810 */ /* 0x000fe20007ffe0ff */
[----:B------:R-:W-:-:S03]  /*2330*/  @!P4 VIADD R30, R30, -UR10 ;  /* 0x8000000a1e1ecc36 */ /* 0x000fc60008000000 */
[----:B------:R-:W-:Y:S02]  /*2340*/  IABS R26, R12 ;  /* 0x0000000c001a7213 */ /* 0x000fe40000000000 */
[----:B------:R-:W-:-:S03]  /*2350*/  ISETP.GE.U32.AND P1, PT, R30, UR10, PT ;  /* 0x0000000a1e007c0c */ /* 0x000fc6000bf26070 */
[----:B------:R-:W-:-:S04]  /*2360*/  IMAD.HI.U32 R30, R26, UR7, RZ ;  /* 0x000000071a1e7c27 */ /* 0x000fc8000f8e00ff */
[----:B------:R-:W-:-:S04]  /*2370*/  IMAD.MOV R35, RZ, RZ, -R30 ;  /* 0x000000ffff237224 */ /* 0x000fc800078e0a1e */
[----:B------:R-:W-:-:S05]  /*2380*/  IMAD R26, R35, UR11, R26 ;  /* 0x0000000b231a7c24 */ /* 0x000fca000f8e021a */
[----:B------:R-:W-:Y:S01]  /*2390*/  ISETP.LT.U32.AND P6, PT, R26, UR11, PT ;  /* 0x0000000b1a007c0c */ /* 0x000fe2000bfc1070 */
[----:B------:R-:W-:Y:S01]  /*23a0*/  @!P4 VIADD R45, R45, 0x1 ;  /* 0x000000012d2dc836 */ /* 0x000fe20000000000 */
[----:B------:R-:W-:-:S11]  /*23b0*/  LOP3.LUT R47, R14, UR53, RZ, 0x3c, !PT ;  /* 0x000000350e2f7c12 */ /* 0x000fd6000f8e3cff */
[----:B------:R-:W-:Y:S01]  /*23c0*/  @!P6 VIADD R26, R26, -UR11 ;  /* 0x8000000b1a1aec36 */ /* 0x000fe20008000000 */
[----:B------:R-:W-:Y:S02]  /*23d0*/  @!P6 IADD3 R30, PT, PT, R30, 0x1, RZ ;  /* 0x000000011e1ee810 */ /* 0x000fe40007ffe0ff */
[----:B------:R-:W-:Y:S02]  /*23e0*/  ISETP.GE.AND P6, PT, R51, RZ, PT ;  /* 0x000000ff3300720c */ /* 0x000fe40003fc6270 */
[----:B------:R-:W-:Y:S01]  /*23f0*/  ISETP.GE.U32.AND P4, PT, R26, UR11, PT ;  /* 0x0000000b1a007c0c */ /* 0x000fe2000bf86070 */
[----:B------:R-:W-:Y:S02]  /*2400*/  @P1 VIADD R45, R45, 0x1 ;  /* 0x000000012d2d1836 */ /* 0x000fe40000000000 */
[----:B------:R-:W-:Y:S01]  /*2410*/  @!P3 VIADD R22, R22, 0x1 ;  /* 0x000000011616b836 */ /* 0x000fe20000000000 */
[----:B------:R-:W-:Y:S02]  /*2420*/  LOP3.LUT R26, R12, UR51, RZ, 0x3c, !PT ;  /* 0x000000330c1a7c12 */ /* 0x000fe4000f8e3cff */
[----:B------:R-:W-:-:S05]  /*2430*/  @!P5 IADD3 R17, PT, PT, R17, 0x1, RZ ;  /* 0x000000011111d810 */ /* 0x000fca0007ffe0ff */
[----:B------:R-:W-:Y:S01]  /*2440*/  @!P6 IMAD.MOV R45, RZ, RZ, -R45 ;  /* 0x000000ffff2de224 */ /* 0x000fe200078e0a2d */
[----:B------:R-:W-:Y:S01]  /*2450*/  ISETP.GE.AND P6, PT, R47, RZ, PT ;  /* 0x000000ff2f00720c */ /* 0x000fe20003fc6270 */
[----:B------:R-:W-:Y:S01]  /*2460*/  @P4 VIADD R30, R30, 0x1 ;  /* 0x000000011e1e4836 */ /* 0x000fe20000000000 */
[----:B------:R-:W-:Y:S02]  /*2470*/  @P2 IADD3 R22, PT, PT, R22, 0x1, RZ ;  /* 0x0000000116162810 */ /* 0x000fe40007ffe0ff */
[----:B------:R-:W-:Y:S02]  /*2480*/  ISETP.GE.AND P4, PT, R26, RZ, PT ;  /* 0x000000ff1a00720c */ /* 0x000fe40003f86270 */
[----:B------:R-:W-:Y:S02]  /*2490*/  ISETP.NE.AND P2, PT, R48, RZ, PT ;  /* 0x000000ff3000720c */ /* 0x000fe40003f45270 */
[----:B------:R-:W-:Y:S02]  /*24a0*/  @P0 IADD3 R17, PT, PT, R17, 0x1, RZ ;  /* 0x0000000111110810 */ /* 0x000fe40007ffe0ff */
[----:B------:R-:W-:-:S02]  /*24b0*/  ISETP.NE.AND P0, PT, R50, RZ, PT ;  /* 0x000000ff3200720c */ /* 0x000fc40003f05270 */
[----:B------:R-:W-:Y:S02]  /*24c0*/  ISETP.NE.AND P3, PT, R46, RZ, PT ;  /* 0x000000ff2e00720c */ /* 0x000fe40003f65270 */
[----:B------:R-:W-:Y:S02]  /*24d0*/  SEL R29, R29, RZ, P2 ;  /* 0x000000ff1d1d7207 */ /* 0x000fe40001000000 */
[----:B------:R-:W-:Y:S01]  /*24e0*/  ISETP.NE.AND P1, PT, R49, RZ, PT ;  /* 0x000000ff3100720c */ /* 0x000fe20003f25270 */
[----:B------:R-:W-:Y:S01]  /*24f0*/  IMAD.MOV.U32 R49, RZ, RZ, R17 ;  /* 0x000000ffff317224 */ /* 0x000fe200078e0011 */
[----:B------:R-:W-:Y:S01]  /*2500*/  ISETP.GE.AND P5, PT, R52, RZ, PT ;  /* 0x000000ff3400720c */ /* 0x000fe20003fa6270 */
[----:B------:R-:W-:Y:S01]  /*2510*/  IMAD R29, R29, UR36, RZ ;  /* 0x000000241d1d7c24 */ /* 0x000fe2000f8e02ff */
[----:B------:R-:W-:Y:S02]  /*2520*/  SEL R17, R38, RZ, P3 ;  /* 0x000000ff26117207 */ /* 0x000fe40001800000 */
[----:B------:R-:W-:-:S02]  /*2530*/  SEL R40, R40, RZ, P0 ;  /* 0x000000ff28287207 */ /* 0x000fc40000000000 */
[----:B------:R-:W-:Y:S02]  /*2540*/  @!P6 IADD3 R22, PT, PT, -R22, RZ, RZ ;  /* 0x000000ff1616e210 */ /* 0x000fe40007ffe1ff */
[----:B------:R-:W-:Y:S01]  /*2550*/  ISETP.NE.AND P6, PT, RZ, UR53, PT ;  /* 0x00000035ff007c0c */ /* 0x000fe2000bfc5270 */
[----:B------:R-:W-:Y:S01]  /*2560*/  @!P4 IMAD.MOV R30, RZ, RZ, -R30 ;  /* 0x000000ffff1ec224 */ /* 0x000fe200078e0a1e */
[----:B------:R-:W-:Y:S01]  /*2570*/  SEL R34, R34, RZ, P1 ;  /* 0x000000ff22227207 */ /* 0x000fe20000800000 */
[----:B------:R-:W-:Y:S01]  /*2580*/  IMAD R35, R17, UR38, R16 ;  /* 0x0000002611237c24 */ /* 0x000fe2000f8e0210 */
[----:B------:R-:W-:Y:S01]  /*2590*/  IADD3 R16, P4, PT, R23, UR42, RZ ;  /* 0x0000002a17107c10 */ /* 0x000fe2000ff9e0ff */
[----:B------:R-:W-:Y:S01]  /*25a0*/  IMAD R40, R40, UR37, R29 ;  /* 0x0000002528287c24 */ /* 0x000fe2000f8e021d */
[----:B------:R-:W-:Y:S02]  /*25b0*/  SEL R29, R21, R22, !P6 ;  /* 0x00000016151d7207 */ /* 0x000fe40007000000 */
[----:B------:R-:W-:Y:S01]  /*25c0*/  ISETP.NE.AND P6, PT, RZ, UR52, PT ;  /* 0x00000034ff007c0c */ /* 0x000fe2000bfc5270 */
[----:B------:R-:W-:Y:S01]  /*25d0*/  IMAD R35, R34, UR39, R35 ;  /* 0x0000002722237c24 */ /* 0x000fe2000f8e0223 */
[----:B------:R-:W-:Y:S01]  /*25e0*/  LEA.HI.X.SX32 R17, R23, UR43, 0x1, P4 ;  /* 0x0000002b17117c11 */ /* 0x000fe2000a0f0eff */
[----:B------:R-:W-:Y:S01]  /*25f0*/  IMAD.MOV R23, RZ, RZ, -R29 ;  /* 0x000000ffff177224 */ /* 0x000fe200078e0a1d */
[----:B------:R-:W-:Y:S01]  /*2600*/  SEL R34, R20, R45, !P6 ;  /* 0x0000002d14227207 */ /* 0x000fe20007000000 */
[----:B------:R-:W-:Y:S01]  /*2610*/  @!P5 IMAD.MOV R49, RZ, RZ, -R49 ;  /* 0x000000ffff31d224 */ /* 0x000fe200078e0a31 */
[----:B------:R-:W-:Y:S01]  /*2620*/  SEL R29, R29, RZ, P3 ;  /* 0x000000ff1d1d7207 */ /* 0x000fe20001800000 */
[----:B------:R-:W-:-:S02]  /*2630*/  IMAD R38, R23, UR53, R14 ;  /* 0x0000003517267c24 */ /* 0x000fc4000f8e020e */
[----:B0-----:R-:W-:Y:S01]  /*2640*/  IMAD.MOV R6, RZ, RZ, -R34 ;  /* 0x000000ffff067224 */ /* 0x001fe200078e0a22 */
[----:B------:R-:W-:Y:S01]  /*2650*/  SEL R49, R20, R49, !P6 ;  /* 0x0000003114317207 */ /* 0x000fe20007000000 */
[----:B------:R-:W-:Y:S01]  /*2660*/  IMAD R29, R29, UR38, R40 ;  /* 0x000000261d1d7c24 */ /* 0x000fe2000f8e0228 */
[----:B------:R-:W-:Y:S01]  /*2670*/  SEL R38, R38, RZ, P1 ;  /* 0x000000ff26267207 */ /* 0x000fe20000800000 */
[----:B------:R-:W-:Y:S01]  /*2680*/  IMAD R6, R6, UR52, R31 ;  /* 0x0000003406067c24 */ /* 0x000fe2000f8e021f */
[----:B------:R-:W-:-:S03]  /*2690*/  IADD3 R48, PT, PT, -R49, RZ, RZ ;  /* 0x000000ff31307210 */ /* 0x000fc60007ffe1ff */
[----:B------:R-:W-:Y:S01]  /*26a0*/  IMAD R40, R38, UR39, R29 ;  /* 0x0000002726287c24 */ /* 0x000fe2000f8e021d */
[----:B------:R-:W-:Y:S01]  /*26b0*/  IABS R29, R6 ;  /* 0x00000006001d7213 */ /* 0x000fe20000000000 */
[----:B------:R-:W-:Y:S01]  /*26c0*/  IMAD R33, R48, UR52, R33 ;  /* 0x0000003430217c24 */ /* 0x000fe2000f8e0221 */
[----:B------:R-:W-:Y:S01]  /*26d0*/  R2UR UR16, R36 ;  /* 0x00000000241072ca */ /* 0x000fe200000e0000 */
[----:B------:R0:W3:Y:S01]  /*26e0*/  LDG.E.U8 R38, desc[UR14][R16.64] ;  /* 0x0000000e10267981 */ /* 0x0000e2000c1e1100 */
[----:B------:R-:W-:Y:S01]  /*26f0*/  R2UR UR17, R37 ;  /* 0x00000000251172ca */ /* 0x000fe200000e0000 */
[----:B------:R-:W-:Y:S01]  /*2700*/  IMAD.HI.U32 R7, R29, UR5, RZ ;  /* 0x000000051d077c27 */ /* 0x000fe2000f8e00ff */
[----:B------:R-:W-:Y:S02]  /*2710*/  IABS R31, R33 ;  /* 0x00000021001f7213 */ /* 0x000fe40000000000 */
[----:B------:R-:W-:Y:S01]  /*2720*/  IADD3 R26, P4, PT, R27, UR42, RZ ;  /* 0x0000002a1b1a7c10 */ /* 0x000fe2000ff9e0ff */
[----:B------:R-:W-:Y:S01]  /*2730*/  IMAD.MOV R48, RZ, RZ, -R7 ;  /* 0x000000ffff307224 */ /* 0x000fe200078e0a07 */
[----:B------:R-:W-:Y:S01]  /*2740*/  ISETP.NE.AND P6, PT, RZ, UR51, PT ;  /* 0x00000033ff007c0c */ /* 0x000fe2000bfc5270 */
[----:B0-----:R-:W-:Y:S01]  /*2750*/  IMAD.HI.U32 R17, R31, UR5, RZ ;  /* 0x000000051f117c27 */ /* 0x001fe2000f8e00ff */
[----:B------:R-:W-:-:S03]  /*2760*/  LEA.HI.X.SX32 R27, R27, UR43, 0x1, P4 ;  /* 0x0000002b1b1b7c11 */ /* 0x000fc6000a0f0eff */
[----:B------:R-:W-:Y:S01]  /*2770*/  IMAD R16, R48, UR12, R29 ;  /* 0x0000000c30107c24 */ /* 0x000fe2000f8e021d */
[----:B------:R-:W-:Y:S01]  /*2780*/  SEL R29, R19, R30, !P6 ;  /* 0x0000001e131d7207 */ /* 0x000fe20007000000 */
[----:B------:R-:W-:Y:S01]  /*2790*/  IMAD.MOV R48, RZ, RZ, -R17 ;  /* 0x000000ffff307224 */ /* 0x000fe200078e0a11 */
[----:B------:R0:W4:Y:S01]  /*27a0*/  LDG.E.U8 R26, desc[UR16][R26.64] ;  /* 0x000000101a1a7981 */ /* 0x000122000c1e1100 */
[C---:B------:R-:W-:Y:S02]  /*27b0*/  IADD3 R22, P4, PT, R15.reuse, UR42, RZ ;  /* 0x0000002a0f167c10 */ /* 0x040fe4000ff9e0ff */
[----:B------:R-:W-:Y:S02]  /*27c0*/  SHF.R.S64 R14, RZ, 0x1e, R12 ;  /* 0x0000001eff0e7819 */ /* 0x000fe4000000100c */
[----:B------:R-:W-:Y:S01]  /*27d0*/  LEA.HI.X.SX32 R23, R15, UR43, 0x1, P4 ;  /* 0x0000002b0f177c11 */ /* 0x000fe2000a0f0eff */
[----:B0-----:R-:W-:Y:S01]  /*27e0*/  IMAD R27, R48, UR12, R31 ;  /* 0x0000000c301b7c24 */ /* 0x001fe2000f8e021f */
[----:B------:R-:W-:-:S03]  /*27f0*/  IADD3 R31, PT, PT, -R29, RZ, RZ ;  /* 0x000000ff1d1f7210 */ /* 0x000fc60007ffe1ff */
[----:B------:R0:W5:Y:S01]  /*2800*/  LDG.E.U8 R45, desc[UR14][R22.64] ;  /* 0x0000000e162d7981 */ /* 0x000162000c1e1100 */
[----:B------:R-:W-:Y:S01]  /*2810*/  IADD3 R14, P4, PT, R14, UR40, RZ ;  /* 0x000000280e0e7c10 */ /* 0x000fe2000ff9e0ff */
[----:B------:R-:W-:-:S03]  /*2820*/  IMAD R30, R31, UR51, R12 ;  /* 0x000000331f1e7c24 */ /* 0x000fc6000f8e020c */
[----:B------:R-:W-:Y:S02]  /*2830*/  LEA.HI.X.SX32 R15, R12, UR41, 0x2, P4 ;  /* 0x000000290c0f7c11 */ /* 0x000fe4000a0f16ff */
[----:B------:R-:W-:Y:S01]  /*2840*/  IABS R12, R30 ;  /* 0x0000001e000c7213 */ /* 0x000fe20000000000 */
[----:B0-----:R-:W-:Y:S01]  /*2850*/  VIADD R22, R18, 0x140 ;  /* 0x0000014012167836 */ /* 0x001fe20000000000 */
[----:B------:R-:W-:Y:S01]  /*2860*/  P2R R51, PR, RZ, 0x2 ;  /* 0x00000002ff337803 */ /* 0x000fe20000000000 */
[----:B------:R-:W2:Y:S02]  /*2870*/  LDG.E R14, desc[UR14][R14.64] ;  /* 0x0000000e0e0e7981 */ /* 0x000ea4000c1e1900 */
[----:B------:R-:W-:-:S04]  /*2880*/  IMAD.HI.U32 R31, R12, UR9, RZ ;  /* 0x000000090c1f7c27 */ /* 0x000fc8000f8e00ff */
[----:B------:R-:W-:-:S04]  /*2890*/  IMAD.MOV R23, RZ, RZ, -R31 ;  /* 0x000000ffff177224 */ /* 0x000fc800078e0a1f */
[----:B------:R-:W-:-:S05]  /*28a0*/  IMAD R12, R23, UR10, R12 ;  /* 0x0000000a170c7c24 */ /* 0x000fca000f8e020c */
[----:B------:R-:W-:-:S13]  /*28b0*/  ISETP.LT.U32.AND P5, PT, R12, UR10, PT ;  /* 0x0000000a0c007c0c */ /* 0x000fda000bfa1070 */
[----:B------:R-:W-:-:S05]  /*28c0*/  @!P5 VIADD R12, R12, -UR10 ;  /* 0x8000000a0c0cdc36 */ /* 0x000fca0008000000 */
[----:B------:R-:W-:Y:S02]  /*28d0*/  ISETP.GE.U32.AND P1, PT, R12, UR10, PT ;  /* 0x0000000a0c007c0c */ /* 0x000fe4000bf26070 */
[----:B------:R-:W-:-:S05]  /*28e0*/  IABS R12, R22 ;  /* 0x00000016000c7213 */ /* 0x000fca0000000000 */
[----:B------:R-:W-:-:S05]  /*28f0*/  IMAD.HI.U32 R48, R12, UR7, RZ ;  /* 0x000000070c307c27 */ /* 0x000fca000f8e00ff */
[----:B------:R-:W-:-:S05]  /*2900*/  IADD3 R23, PT, PT, -R48, RZ, RZ ;  /* 0x000000ff30177210 */ /* 0x000fca0007ffe1ff */
[----:B------:R-:W-:-:S05]  /*2910*/  IMAD R12, R23, UR11, R12 ;  /* 0x0000000b170c7c24 */ /* 0x000fca000f8e020c */
[----:B------:R-:W-:Y:S02]  /*2920*/  ISETP.LT.U32.AND P6, PT, R12, UR11, PT ;  /* 0x0000000b0c007c0c */ /* 0x000fe4000bfc1070 */
[----:B------:R-:W-:Y:S02]  /*2930*/  @!P5 IADD3 R31, PT, PT, R31, 0x1, RZ ;  /* 0x000000011f1fd810 */ /* 0x000fe40007ffe0ff */
[----:B------:R-:W-:-:S09]  /*2940*/  ISETP.LT.U32.AND P4, PT, R27, UR12, PT ;  /* 0x0000000c1b007c0c */ /* 0x000fd2000bf81070 */
[----:B------:R-:W-:Y:S01]  /*2950*/  @!P6 VIADD R12, R12, -UR11 ;  /* 0x8000000b0c0cec36 */ /* 0x000fe20008000000 */
[----:B------:R-:W-:-:S04]  /*2960*/  P2R R47, PR, RZ, 0x1 ;  /* 0x00000001ff2f7803 */ /* 0x000fc80000000000 */
[----:B------:R-:W-:Y:S02]  /*2970*/  ISETP.GE.U32.AND P5, PT, R12, UR11, PT ;  /* 0x0000000b0c007c0c */ /* 0x000fe4000bfa6070 */
[----:B------:R-:W-:Y:S01]  /*2980*/  ISETP.LT.U32.AND P0, PT, R16, UR12, PT ;  /* 0x0000000c10007c0c */ /* 0x000fe2000bf01070 */
[----:B------:R-:W-:Y:S01]  /*2990*/  @!P6 VIADD R48, R48, 0x1 ;  /* 0x000000013030e836 */ /* 0x000fe20000000000 */
[----:B------:R-:W-:Y:S02]  /*29a0*/  LOP3.LUT R52, R30, UR52, RZ, 0x3c, !PT ;  /* 0x000000341e347c12 */ /* 0x000fe4000f8e3cff */
[----:B------:R-:W-:Y:S02]  /*29b0*/  LOP3.LUT R12, R22, UR51, RZ, 0x3c, !PT ;  /* 0x00000033160c7c12 */ /* 0x000fe4000f8e3cff */
[----:B------:R-:W-:Y:S02]  /*29c0*/  ISETP.GE.AND P6, PT, R52, RZ, PT ;  /* 0x000000ff3400720c */ /* 0x000fe40003fc6270 */
[----:B------:R-:W-:-:S03]  /*29d0*/  @!P4 IADD3 R27, PT, PT, R27, -UR12, RZ ;  /* 0x8000000c1b1bcc10 */ /* 0x000fc6000fffe0ff */
[----:B------:R-:W-:Y:S01]  /*29e0*/  @P5 VIADD R48, R48, 0x1 ;  /* 0x0000000130305836 */ /* 0x000fe20000000000 */
[----:B------:R-:W-:Y:S01]  /*29f0*/  ISETP.GE.AND P5, PT, R12, RZ, PT ;  /* 0x000000ff0c00720c */ /* 0x000fe20003fa6270 */
[----:B------:R-:W-:Y:S01]  /*2a00*/  @!P0 VIADD R16, R16, -UR12 ;  /* 0x8000000c10108c36 */ /* 0x000fe20008000000 */
[----:B------:R-:W-:Y:S02]  /*2a10*/  P2R R50, PR, RZ, 0x8 ;  /* 0x00000008ff327803 */ /* 0x000fe40000000000 */
[----:B------:R-:W-:Y:S01]  /*2a20*/  ISETP.GE.U32.AND P3, PT, R27, UR12, PT ;  /* 0x0000000c1b007c0c */ /* 0x000fe2000bf66070 */
[----:B------:R-:W-:Y:S01]  /*2a30*/  @P1 VIADD R31, R31, 0x1 ;  /* 0x000000011f1f1836 */ /* 0x000fe20000000000 */
[----:B------:R-:W-:Y:S02]  /*2a40*/  P2R R46, PR, RZ, 0x4 ;  /* 0x00000004ff2e7803 */ /* 0x000fe40000000000 */
        /* <DEDUP_REMOVED lines=10> */
[----:B------:R-:W-:Y:S02]  /*2af0*/  ISETP.NE.AND P3, PT, R50, RZ, PT ;  /* 0x000000ff3200720c */ /* 0x000fe40003f65270 */
[----:B------:R-:W-:Y:S01]  /*2b00*/  @P2 IADD3 R7, PT, PT, R7, 0x1, RZ ;  /* 0x0000000107072810 */ /* 0x000fe20007ffe0ff */
[----:B------:R-:W-:-:S04]  /*2b10*/  IMAD.MOV.U32 R50, RZ, RZ, R17 ;  /* 0x000000ffff327224 */ /* 0x000fc800078e0011 */
[----:B------:R-:W-:Y:S01]  /*2b20*/  @!P6 IMAD.MOV R50, RZ, RZ, -R50 ;  /* 0x000000ffff32e224 */ /* 0x000fe200078e0a32 */
[----:B------:R-:W-:Y:S02]  /*2b30*/  @!P5 IADD3 R7, PT, PT, -R7, RZ, RZ ;  /* 0x000000ff0707d210 */ /* 0x000fe40007ffe1ff */
[----:B------:R-:W-:-:S04]  /*2b40*/  ISETP.NE.AND P6, PT, RZ, UR53, PT ;  /* 0x00000035ff007c0c */ /* 0x000fc8000bfc5270 */
[----:B------:R-:W-:Y:S02]  /*2b50*/  SEL R12, R21, R7, !P6 ;  /* 0x00000007150c7207 */ /* 0x000fe40007000000 */
[----:B------:R-:W-:Y:S02]  /*2b60*/  ISETP.NE.AND P2, PT, R46, RZ, PT ;  /* 0x000000ff2e00720c */ /* 0x000fe40003f45270 */
[----:B------:R-:W-:Y:S02]  /*2b70*/  IADD3 R7, PT, PT, -R12, RZ, RZ ;  /* 0x000000ff0c077210 */ /* 0x000fe40007ffe1ff */
[----:B------:R-:W-:Y:S02]  /*2b80*/  ISETP.NE.AND P0, PT, R47, RZ, PT ;  /* 0x000000ff2f00720c */ /* 0x000fe40003f05270 */
[----:B------:R-:W-:Y:S02]  /*2b90*/  SEL R25, R25, RZ, P2 ;  /* 0x000000ff19197207 */ /* 0x000fe40001000000 */
[----:B------:R-:W-:-:S02]  /*2ba0*/  SEL R24, R24, RZ, P2 ;  /* 0x000000ff18187207 */ /* 0x000fc40001000000 */
[----:B------:R-:W-:Y:S01]  /*2bb0*/  SEL R50, R21, R50, !P6 ;  /* 0x0000003215327207 */ /* 0x000fe20007000000 */
[----:B------:R-:W-:Y:S01]  /*2bc0*/  IMAD R16, R7, UR53, R6 ;  /* 0x0000003507107c24 */ /* 0x000fe2000f8e0206 */
[----:B------:R-:W-:Y:S02]  /*2bd0*/  ISETP.NE.AND P6, PT, RZ, UR52, PT ;  /* 0x00000034ff007c0c */ /* 0x000fe4000bfc5270 */
[----:B------:R-:W-:Y:S01]  /*2be0*/  IADD3 R6, P4, PT, R32, UR42, RZ ;  /* 0x0000002a20067c10 */ /* 0x000fe2000ff9e0ff */
[----:B------:R-:W-:Y:S01]  /*2bf0*/  IMAD R25, R25, UR36, RZ ;  /* 0x0000002419197c24 */ /* 0x000fe2000f8e02ff */
[----:B------:R-:W-:Y:S01]  /*2c00*/  SEL R34, R34, RZ, P0 ;  /* 0x000000ff22227207 */ /* 0x000fe20000000000 */
[----:B------:R-:W-:Y:S01]  /*2c10*/  IMAD R24, R24, UR36, RZ ;  /* 0x0000002418187c24 */ /* 0x000fe2000f8e02ff */
[----:B------:R-:W-:Y:S02]  /*2c20*/  SEL R49, R49, RZ, P0 ;  /* 0x000000ff31317207 */ /* 0x000fe40000000000 */
[----:B------:R-:W-:-:S02]  /*2c30*/  SEL R31, R20, R31, !P6 ;  /* 0x0000001f141f7207 */ /* 0x000fc40007000000 */
[----:B------:R-:W-:Y:S01]  /*2c40*/  LEA.HI.X.SX32 R7, R32, UR43, 0x1, P4 ;  /* 0x0000002b20077c11 */ /* 0x000fe2000a0f0eff */
[----:B------:R-:W-:Y:S01]  /*2c50*/  IMAD R25, R34, UR37, R25 ;  /* 0x0000002522197c24 */ /* 0x000fe2000f8e0219 */
[----:B------:R-:W-:Y:S01]  /*2c60*/  ISETP.NE.AND P1, PT, R51, RZ, PT ;  /* 0x000000ff3300720c */ /* 0x000fe20003f25270 */
[----:B------:R-:W-:Y:S01]  /*2c70*/  IMAD R24, R49, UR37, R24 ;  /* 0x0000002531187c24 */ /* 0x000fe2000f8e0218 */
[----:B------:R-:W-:Y:S02]  /*2c80*/  SEL R12, R12, RZ, P3 ;  /* 0x000000ff0c0c7207 */ /* 0x000fe40001800000 */
[----:B------:R-:W-:Y:S01]  /*2c90*/  IADD3 R46, P4, PT, R28, UR42, RZ ;  /* 0x0000002a1c2e7c10 */ /* 0x000fe2000ff9e0ff */
[----:B------:R-:W-:Y:S01]  /*2ca0*/  IMAD.MOV R49, RZ, RZ, -R31 ;  /* 0x000000ffff317224 */ /* 0x000fe200078e0a1f */
[----:B------:R-:W-:Y:S01]  /*2cb0*/  SEL R16, R16, RZ, P1 ;  /* 0x000000ff10107207 */ /* 0x000fe20000800000 */
[----:B------:R-:W-:Y:S01]  /*2cc0*/  IMAD R23, R12, UR38, R25 ;  /* 0x000000260c177c24 */ /* 0x000fe2000f8e0219 */
[----:B------:R-:W-:Y:S01]  /*2cd0*/  LEA.HI.X.SX32 R47, R28, UR43, 0x1, P4 ;  /* 0x0000002b1c2f7c11 */ /* 0x000fe2000a0f0eff */
[----:B------:R-:W-:Y:S01]  /*2ce0*/  IMAD R30, R49, UR52, R30 ;  /* 0x00000034311e7c24 */ /* 0x000fe2000f8e021e */
[----:B------:R-:W-:-:S02]  /*2cf0*/  IADD3 R34, P4, PT, R35, UR42, RZ ;  /* 0x0000002a23227c10 */ /* 0x000fc4000ff9e0ff */
[----:B------:R-:W-:Y:S01]  /*2d00*/  ISETP.NE.AND P6, PT, RZ, UR51, PT ;  /* 0x00000033ff007c0c */ /* 0x000fe2000bfc5270 */
[----:B------:R-:W-:Y:S01]  /*2d10*/  IMAD R23, R16, UR39, R23 ;  /* 0x0000002710177c24 */ /* 0x000fe2000f8e0217 */
[----:B------:R-:W-:Y:S01]  /*2d20*/  LEA.HI.X.SX32 R35, R35, UR43, 0x1, P4 ;  /* 0x0000002b23237c11 */ /* 0x000fe2000a0f0eff */
[----:B------:R0:W2:Y:S01]  /*2d30*/  LDG.E R12, desc[UR14][R2.64] ;  /* 0x0000000e020c7981 */ /* 0x0000a2000c1e1900 */
[----:B------:R-:W-:Y:S02]  /*2d40*/  IADD3 R16, P4, PT, R40, UR42, RZ ;  /* 0x0000002a28107c10 */ /* 0x000fe4000ff9e0ff */
[----:B------:R-:W-:Y:S01]  /*2d50*/  SEL R48, R19, R48, !P6 ;  /* 0x0000003013307207 */ /* 0x000fe20007000000 */
[----:B------:R1:W2:Y:S01]  /*2d60*/  LDG.E.U8 R27, desc[UR14][R6.64] ;  /* 0x0000000e061b7981 */ /* 0x0002a2000c1e1100 */
[----:B------:R-:W-:Y:S02]  /*2d70*/  SEL R25, R50, RZ, P3 ;  /* 0x000000ff32197207 */ /* 0x000fe40001800000 */
[----:B------:R-:W-:Y:S01]  /*2d80*/  LEA.HI.X.SX32 R17, R40, UR43, 0x1, P4 ;  /* 0x0000002b28117c11 */ /* 0x000fe2000a0f0eff */
[----:B------:R1:W2:Y:S01]  /*2d90*/  LDG.E.U8 R46, desc[UR16][R46.64] ;  /* 0x000000102e2e7981 */ /* 0x0002a2000c1e1100 */
[----:B0-----:R-:W-:Y:S01]  /*2da0*/  SHF.R.S64 R2, RZ, 0x1e, R22 ;  /* 0x0000001eff027819 */ /* 0x001fe20000001016 */
[----:B------:R-:W-:Y:S01]  /*2db0*/  IMAD.MOV R28, RZ, RZ, -R50 ;  /* 0x000000ffff1c7224 */ /* 0x000fe200078e0a32 */
[----:B------:R-:W-:Y:S01]  /*2dc0*/  IADD3 R49, PT, PT, -R48, RZ, RZ ;  /* 0x000000ff30317210 */ /* 0x000fe20007ffe1ff */
[----:B------:R-:W2:Y:S01]  /*2dd0*/  LDG.E.U8 R34, desc[UR14][R34.64] ;  /* 0x0000000e22227981 */ /* 0x000ea2000c1e1100 */
[----:B-1----:R-:W-:-:S02]  /*2de0*/  IABS R7, R30 ;  /* 0x0000001e00077213 */ /* 0x002fc40000000000 */
[----:B------:R-:W-:Y:S01]  /*2df0*/  IADD3 R2, P4, PT, R2, UR40, RZ ;  /* 0x0000002802027c10 */ /* 0x000fe2000ff9e0ff */
[----:B------:R-:W-:Y:S01]  /*2e00*/  IMAD R25, R25, UR38, R24 ;  /* 0x0000002619197c24 */ /* 0x000fe2000f8e0218 */
[----:B------:R-:W-:Y:S01]  /*2e10*/  P2R R32, PR, RZ, 0x2 ;  /* 0x00000002ff207803 */ /* 0x000fe20000000000 */
[----:B------:R-:W-:Y:S01]  /*2e20*/  IMAD.HI.U32 R6, R7, UR5, RZ ;  /* 0x0000000507067c27 */ /* 0x000fe2000f8e00ff */
[----:B------:R-:W-:Y:S01]  /*2e30*/  LEA.HI.X.SX32 R3, R22, UR41, 0x2, P4 ;  /* 0x0000002916037c11 */ /* 0x000fe2000a0f16ff */
[----:B------:R0:W2:Y:S02]  /*2e40*/  LDG.E.U8 R40, desc[UR16][R16.64] ;  /* 0x0000001010287981 */ /* 0x0000a4000c1e1100 */
[----:B------:R-:W-:Y:S02]  /*2e50*/  IMAD R24, R49, UR51, R22 ;  /* 0x0000003331187c24 */ /* 0x000fe4000f8e0216 */
[----:B------:R-:W-:-:S03]  /*2e60*/  IMAD.MOV R22, RZ, RZ, -R6 ;  /* 0x000000ffff167224 */ /* 0x000fc600078e0a06 */
[----:B------:R-:W-:Y:S01]  /*2e70*/  IABS R47, R24 ;  /* 0x00000018002f7213 */ /* 0x000fe20000000000 */
[----:B------:R-:W-:Y:S02]  /*2e80*/  IMAD R7, R22, UR12, R7 ;  /* 0x0000000c16077c24 */ /* 0x000fe4000f8e0207 */
[----:B------:R-:W-:Y:S02]  /*2e90*/  IMAD R33, R28, UR53, R33 ;  /* 0x000000351c217c24 */ /* 0x000fe4000f8e0221 */
[----:B------:R-:W-:Y:S01]  /*2ea0*/  IMAD.HI.U32 R28, R47, UR9, RZ ;  /* 0x000000092f1c7c27 */ /* 0x000fe2000f8e00ff */
[----:B------:R-:W-:-:S03]  /*2eb0*/  ISETP.LT.U32.AND P4, PT, R7, UR12, PT ;  /* 0x0000000c07007c0c */ /* 0x000fc6000bf81070 */
[----:B------:R-:W-:-:S04]  /*2ec0*/  IMAD.MOV R22, RZ, RZ, -R28 ;  /* 0x000000ffff167224 */ /* 0x000fc800078e0a1c */
[----:B------:R-:W-:-:S05]  /*2ed0*/  IMAD R22, R22, UR10, R47 ;  /* 0x0000000a16167c24 */ /* 0x000fca000f8e022f */
        /* <DEDUP_REMOVED lines=8> */
[----:B0-----:R-:W-:-:S05]  /*2f60*/  IABS R16, R22 ;  /* 0x0000001600107213 */ /* 0x001fca0000000000 */
        /* <DEDUP_REMOVED lines=8> */
[----:B------:R-:W-:Y:S02]  /*2ff0*/  ISETP.GE.U32.AND P5, PT, R16, UR11, PT ;  /* 0x0000000b10007c0c */ /* 0x000fe4000bfa6070 */
[----:B------:R-:W-:Y:S02]  /*3000*/  @!P4 IADD3 R6, PT, PT, R6, 0x1, RZ ;  /* 0x000000010606c810 */ /* 0x000fe40007ffe0ff */
[----:B------:R-:W-:Y:S02]  /*3010*/  LOP3.LUT R35, R30, UR53, RZ, 0x3c, !PT ;  /* 0x000000351e237c12 */ /* 0x000fe4000f8e3cff */
[----:B------:R-:W-:Y:S01]  /*3020*/  LOP3.LUT R47, R24, UR52, RZ, 0x3c, !PT ;  /* 0x00000034182f7c12 */ /* 0x000fe2000f8e3cff */
[----:B------:R-:W-:-:S04]  /*3030*/  @P1 VIADD R28, R28, 0x1 ;  /* 0x000000011c1c1836 */ /* 0x000fc80000000000 */
[----:B------:R-:W-:Y:S02]  /*3040*/  @P6 IADD3 R6, PT, PT, R6, 0x1, RZ ;  /* 0x0000000106066810 */ /* 0x000fe40007ffe0ff */
[----:B------:R-:W-:Y:S01]  /*3050*/  ISETP.GE.AND P6, PT, R35, RZ, PT ;  /* 0x000000ff2300720c */ /* 0x000fe20003fc6270 */
[----:B------:R-:W-:Y:S01]  /*3060*/  @P5 VIADD R7, R7, 0x1 ;  /* 0x0000000107075836 */ /* 0x000fe20000000000 */
[----:B------:R-:W-:Y:S02]  /*3070*/  LOP3.LUT R16, R22, UR51, RZ, 0x3c, !PT ;  /* 0x0000003316107c12 */ /* 0x000fe4000f8e3cff */
[----:B------:R-:W-:Y:S01]  /*3080*/  ISETP.GE.AND P5, PT, R47, RZ, PT ;  /* 0x000000ff2f00720c */ /* 0x000fe20003fa6270 */
[----:B------:R-:W-:Y:S01]  /*3090*/  IMAD.MOV.U32 R35, RZ, RZ, R28 ;  /* 0x000000ffff237224 */ /* 0x000fe200078e001c */
[----:B------:R-:W-:Y:S02]  /*30a0*/  ISETP.GE.AND P4, PT, R16, RZ, PT ;  /* 0x000000ff1000720c */ /* 0x000fe40003f86270 */
[----:B------:R-:W-:-:S02]  /*30b0*/  MOV R28, R6 ;  /* 0x00000006001c7202 */ /* 0x000fc40000000f00 */
[----:B------:R-:W-:-:S03]  /*30c0*/  ISETP.NE.AND P1, PT, R32, RZ, PT ;  /* 0x000000ff2000720c */ /* 0x000fc60003f25270 */
[----:B------:R-:W-:Y:S01]  /*30d0*/  @!P6 IMAD.MOV R28, RZ, RZ, -R28 ;  /* 0x000000ffff1ce224 */ /* 0x000fe200078e0a1c */
[----:B------:R-:W-:Y:S01]  /*30e0*/  ISETP.NE.AND P6, PT, RZ, UR53, PT ;  /* 0x00000035ff007c0c */ /* 0x000fe2000bfc5270 */
[----:B------:R-:W-:Y:S01]  /*30f0*/  IMAD.MOV.U32 R50, RZ, RZ, R7 ;  /* 0x000000ffff327224 */ /* 0x000fe200078e0007 */
[----:B------:R-:W-:Y:S01]  /*3100*/  SEL R6, R33, RZ, P1 ;  /* 0x000000ff21067207 */ /* 0x000fe20000800000 */
[----:B------:R-:W-:Y:S01]  /*3110*/  @!P5 IMAD.MOV R35, RZ, RZ, -R35 ;  /* 0x000000ffff23d224 */ /* 0x000fe200078e0a23 */
[----:B------:R-:W-:Y:S02]  /*3120*/  SEL R28, R21, R28, !P6 ;  /* 0x0000001c151c7207 */ /* 0x000fe40007000000 */
[----:B------:R-:W-:Y:S01]  /*3130*/  ISETP.NE.AND P6, PT, RZ, UR52, PT ;  /* 0x00000034ff007c0c */ /* 0x000fe2000bfc5270 */
[----:B------:R-:W-:Y:S02]  /*3140*/  @!P4 IMAD.MOV R50, RZ, RZ, -R50 ;  /* 0x000000ffff32c224 */ /* 0x000fe400078e0a32 */
[----:B------:R-:W-:Y:S01]  /*3150*/  IMAD R25, R6, UR39, R25 ;  /* 0x0000002706197c24 */ /* 0x000fe2000f8e0219 */
[----:B------:R-:W-:-:S02]  /*3160*/  IADD3 R6, P4, PT, R23, UR42, RZ ;  /* 0x0000002a17067c10 */ /* 0x000fc4000ff9e0ff */
[----:B------:R-:W-:Y:S02]  /*3170*/  SEL R35, R20, R35, !P6 ;  /* 0x0000002314237207 */ /* 0x000fe40007000000 */
[----:B------:R-:W-:Y:S02]  /*3180*/  LEA.HI.X.SX32 R7, R23, UR43, 0x1, P4 ;  /* 0x0000002b17077c11 */ /* 0x000fe4000a0f0eff */
[----:B------:R-:W-:Y:S02]  /*3190*/  IADD3 R16, P4, PT, R25, UR42, RZ ;  /* 0x0000002a19107c10 */ /* 0x000fe4000ff9e0ff */
[----:B------:R-:W-:Y:S02]  /*31a0*/  IADD3 R15, PT, PT, -R35, RZ, RZ ;  /* 0x000000ff230f7210 */ /* 0x000fe40007ffe1ff */
[----:B------:R-:W-:Y:S01]  /*31b0*/  SEL R29, R29, RZ, P2 ;  /* 0x000000ff1d1d7207 */ /* 0x000fe20001000000 */
[----:B------:R-:W-:Y:S01]  /*31c0*/  IMAD.MOV R23, RZ, RZ, -R28 ;  /* 0x000000ffff177224 */ /* 0x000fe200078e0a1c */
[----:B------:R-:W-:Y:S01]  /*31d0*/  LEA.HI.X.SX32 R17, R25, UR43, 0x1, P4 ;  /* 0x0000002b19117c11 */ /* 0x000fe2000a0f0eff */
[----:B------:R-:W-:Y:S01]  /*31e0*/  IMAD R25, R15, UR52, R24 ;  /* 0x000000340f197c24 */ /* 0x000fe2000f8e0218 */
[----:B------:R-:W-:Y:S01]  /*31f0*/  SEL R31, R31, RZ, P0 ;  /* 0x000000ff1f1f7207 */ /* 0x000fe20000000000 */
[----:B------:R0:W2:Y:S03]  /*3200*/  LDG.E.U8 R33, desc[UR14][R6.64] ;  /* 0x0000000e06217981 */ /* 0x0000a6000c1e1100 */
[----:B------:R-:W-:Y:S01]  /*3210*/  IABS R24, R25 ;  /* 0x0000001900187213 */ /* 0x000fe20000000000 */
[----:B------:R-:W-:Y:S01]  /*3220*/  IMAD R32, R29, UR36, RZ ;  /* 0x000000241d207c24 */ /* 0x000fe2000f8e02ff */
[----:B------:R-:W-:-:S03]  /*3230*/  SEL R28, R28, RZ, P3 ;  /* 0x000000ff1c1c7207 */ /* 0x000fc60001800000 */
[----:B------:R-:W-:Y:S01]  /*3240*/  IMAD.HI.U32 R15, R24, UR5, RZ ;  /* 0x00000005180f7c27 */ /* 0x000fe2000f8e00ff */
[----:B------:R-:W-:-:S03]  /*3250*/  ISETP.NE.AND P6, PT, RZ, UR51, PT ;  /* 0x00000033ff007c0c */ /* 0x000fc6000bfc5270 */
[----:B------:R-:W-:Y:S02]  /*3260*/  IMAD R30, R23, UR53, R30 ;  /* 0x00000035171e7c24 */ /* 0x000fe4000f8e021e */
[----:B------:R-:W-:Y:S02]  /*3270*/  IMAD R31, R31, UR37, R32 ;  /* 0x000000251f1f7c24 */ /* 0x000fe4000f8e0220 */
[----:B------:R-:W-:Y:S01]  /*3280*/  IMAD.MOV R23, RZ, RZ, -R15 ;  /* 0x000000ffff177224 */ /* 0x000fe200078e0a0f */
[----:B0-----:R-:W-:Y:S01]  /*3290*/  LOP3.LUT R6, R25, UR53, RZ, 0x3c, !PT ;  /* 0x0000003519067c12 */ /* 0x001fe2000f8e3cff */
[----:B------:R-:W-:Y:S01]  /*32a0*/  IMAD R31, R28, UR38, R31 ;  /* 0x000000261c1f7c24 */ /* 0x000fe2000f8e021f */
[----:B------:R-:W-:Y:S01]  /*32b0*/  SHF.R.S64 R28, RZ, 0x1e, R22 ;  /* 0x0000001eff1c7819 */ /* 0x000fe20000001016 */
[----:B------:R-:W-:Y:S01]  /*32c0*/  IMAD R24, R23, UR12, R24 ;  /* 0x0000000c17187c24 */ /* 0x000fe2000f8e0218 */
[----:B------:R-:W-:Y:S01]  /*32d0*/  SEL R23, R19, R50, !P6 ;  /* 0x0000003213177207 */ /* 0x000fe20007000000 */
[----:B------:R0:W2:Y:S01]  /*32e0*/  LDG.E.U8 R32, desc[UR16][R16.64] ;  /* 0x0000001010207981 */ /* 0x0000a2000c1e1100 */
[----:B------:R-:W-:-:S03]  /*32f0*/  IADD3 R28, P4, PT, R28, UR40, RZ ;  /* 0x000000281c1c7c10 */ /* 0x000fc6000ff9e0ff */
[----:B------:R-:W-:Y:S01]  /*3300*/  IMAD.MOV R7, RZ, RZ, -R23 ;  /* 0x000000ffff077224 */ /* 0x000fe200078e0a17 */
[----:B------:R-:W-:Y:S02]  /*3310*/  LEA.HI.X.SX32 R29, R22, UR41, 0x2, P4 ;  /* 0x00000029161d7c11 */ /* 0x000fe4000a0f16ff */
[----:B------:R-:W-:Y:S01]  /*3320*/  ISETP.LT.U32.AND P4, PT, R24, UR12, PT ;  /* 0x0000000c18007c0c */ /* 0x000fe2000bf81070 */
[----:B------:R-:W-:Y:S01]  /*3330*/  IMAD R22, R7, UR51, R22 ;  /* 0x0000003307167c24 */ /* 0x000fe2000f8e0216 */
[----:B------:R-:W-:-:S04]  /*3340*/  ISETP.GE.AND P5, PT, R6, RZ, PT ;  /* 0x000000ff0600720c */ /* 0x000fc80003fa6270 */
[----:B------:R-:W-:-:S05]  /*3350*/  IABS R7, R22 ;  /* 0x0000001600077213 */ /* 0x000fca0000000000 */
[----:B------:R-:W-:Y:S02]  /*3360*/  IMAD.HI.U32 R6, R7, UR9, RZ ;  /* 0x0000000907067c27 */ /* 0x000fe4000f8e00ff */
[----:B------:R-:W-:Y:S02]  /*3370*/  @!P4 IADD3 R24, PT, PT, R24, -UR12, RZ ;  /* 0x8000000c1818cc10 */ /* 0x000fe4000fffe0ff */
[----:B0-----:R-:W-:Y:S02]  /*3380*/  IMAD.MOV R16, RZ, RZ, -R6 ;  /* 0x000000ffff107224 */ /* 0x001fe400078e0a06 */
[----:B------:R-:W-:Y:S02]  /*3390*/  ISETP.GE.U32.AND P6, PT, R24, UR12, PT ;  /* 0x0000000c18007c0c */ /* 0x000fe4000bfc6070 */
[----:B------:R-:W-:Y:S02]  /*33a0*/  IMAD R7, R16, UR10, R7 ;  /* 0x0000000a10077c24 */ /* 0x000fe4000f8e0207 */
[----:B------:R-:W-:-:S03]  /*33b0*/  P2R R17, PR, RZ, 0x40 ;  /* 0x00000040ff117803 */ /* 0x000fc60000000000 */
[----:B------:R-:W-:Y:S01]  /*33c0*/  ISETP.LT.U32.AND P6, PT, R7, UR10, PT ;  /* 0x0000000a07007c0c */ /* 0x000fe2000bfc1070 */
[----:B------:R-:W-:-:S12]  /*33d0*/  @!P4 VIADD R15, R15, 0x1 ;  /* 0x000000010f0fc836 */ /* 0x000fd80000000000 */
[----:B------:R-:W-:Y:S01]  /*33e0*/  @!P6 VIADD R7, R7, -UR10 ;  /* 0x8000000a0707ec36 */ /* 0x000fe20008000000 */
[----:B------:R-:W-:Y:S02]  /*33f0*/  @!P6 IADD3 R6, PT, PT, R6, 0x1, RZ ;  /* 0x000000010606e810 */ /* 0x000fe40007ffe0ff */
[----:B------:R-:W-:Y:S02]  /*3400*/  ISETP.NE.AND P6, PT, R17, RZ, PT ;  /* 0x000000ff1100720c */ /* 0x000fe40003fc5270 */
[----:B------:R-:W-:Y:S02]  /*3410*/  ISETP.GE.U32.AND P4, PT, R7, UR10, PT ;  /* 0x0000000a07007c0c */ /* 0x000fe4000bf86070 */
[----:B------:R-:W-:Y:S02]  /*3420*/  LOP3.LUT R7, R22, UR52, RZ, 0x3c, !PT ;  /* 0x0000003416077c12 */ /* 0x000fe4000f8e3cff */
[----:B------:R-:W-:-:S07]  /*3430*/  SEL R48, R48, RZ, P2 ;  /* 0x000000ff30307207 */ /* 0x000fce0001000000 */
[----:B------:R-:W-:Y:S02]  /*3440*/  @P6 IADD3 R15, PT, PT, R15, 0x1, RZ ;  /* 0x000000010f0f6810 */ /* 0x000fe40007ffe0ff */
[----:B------:R-:W-:Y:S01]  /*3450*/  @P4 VIADD R6, R6, 0x1 ;  /* 0x0000000106064836 */ /* 0x000fe20000000000 */
[----:B------:R-:W-:Y:S02]  /*3460*/  ISETP.GE.AND P4, PT, R7, RZ, PT ;  /* 0x000000ff0700720c */ /* 0x000fe40003f86270 */
[----:B------:R-:W-:Y:S02]  /*3470*/  @!P5 IADD3 R15, PT, PT, -R15, RZ, RZ ;  /* 0x000000ff0f0fd210 */ /* 0x000fe40007ffe1ff */
[----:B------:R-:W-:Y:S01]  /*3480*/  ISETP.NE.AND P6, PT, RZ, UR53, PT ;  /* 0x00000035ff007c0c */ /* 0x000fe2000bfc5270 */
[----:B------:R-:W-:Y:S01]  /*3490*/  IMAD.MOV.U32 R17, RZ, RZ, R6 ;  /* 0x000000ffff117224 */ /* 0x000fe200078e0006 */
[----:B------:R-:W-:Y:S01]  /*34a0*/  SEL R6, R35, RZ, P0 ;  /* 0x000000ff23067207 */ /* 0x000fe20000000000 */
[----:B------:R-:W-:Y:S01]  /*34b0*/  IMAD R7, R48, UR36, RZ ;  /* 0x0000002430077c24 */ /* 0x000fe2000f8e02ff */
[----:B------:R-:W-:-:S03]  /*34c0*/  SEL R15, R21, R15, !P6 ;  /* 0x0000000f150f7207 */ /* 0x000fc60007000000 */
[----:B------:R-:W-:Y:S01]  /*34d0*/  IMAD R16, R6, UR37, R7 ;  /* 0x0000002506107c24 */ /* 0x000fe2000f8e0207 */
[----:B------:R-:W-:Y:S01]  /*34e0*/  ISETP.NE.AND P6, PT, RZ, UR52, PT ;  /* 0x00000034ff007c0c */ /* 0x000fe2000bfc5270 */
[----:B------:R-:W-:Y:S02]  /*34f0*/  @!P4 IMAD.MOV R17, RZ, RZ, -R17 ;  /* 0x000000ffff11c224 */ /* 0x000fe400078e0a11 */
[----:B------:R-:W-:-:S04]  /*3500*/  IMAD.MOV R6, RZ, RZ, -R15 ;  /* 0x000000ffff067224 */ /* 0x000fc800078e0a0f */
[----:B------:R-:W-:Y:S01]  /*3510*/  IMAD R6, R6, UR53, R25 ;  /* 0x0000003506067c24 */ /* 0x000fe2000f8e0219 */
[----:B------:R-:W-:Y:S02]  /*3520*/  SEL R25, R20, R17, !P6 ;  /* 0x0000001114197207 */ /* 0x000fe40007000000 */
[----:B------:R-:W-:-:S03]  /*3530*/  SEL R15, R15, RZ, P3 ;  /* 0x000000ff0f0f7207 */ /* 0x000fc60001800000 */
[----:B------:R-:W-:-:S04]  /*3540*/  IMAD.MOV R7, RZ, RZ, -R25 ;  /* 0x000000ffff077224 */ /* 0x000fc800078e0a19 */
[----:B------:R-:W-:Y:S02]  /*3550*/  IMAD R35, R7, UR52, R22 ;  /* 0x0000003407237c24 */ /* 0x000fe4000f8e0216 */
[----:B------:R-:W-:-:S03]  /*3560*/  IMAD R15, R15, UR38, R16 ;  /* 0x000000260f0f7c24 */ /* 0x000fc6000f8e0210 */
[----:B------:R-:W-:Y:S02]  /*3570*/  IABS R16, R35 ;  /* 0x0000002300107213 */ /* 0x000fe40000000000 */
[----:B------:R-:W-:-:S03]  /*3580*/  SEL R30, R30, RZ, P1 ;  /* 0x000000ff1e1e7207 */ /* 0x000fc60000800000 */
[----:B------:R-:W-:-:S04]  /*3590*/  IMAD.HI.U32 R7, R16, UR5, RZ ;  /* 0x0000000510077c27 */ /* 0x000fc8000f8e00ff */
[----:B------:R-:W-:Y:S01]  /*35a0*/  IMAD R31, R30, UR39, R31 ;  /* 0x000000271e1f7c24 */ /* 0x000fe2000f8e021f */
[----:B------:R-:W-:-:S04]  /*35b0*/  IADD3 R17, PT, PT, -R7, RZ, RZ ;  /* 0x000000ff07117210 */ /* 0x000fc80007ffe1ff */
[----:B------:R-:W-:Y:S01]  /*35c0*/  IADD3 R30, P4, PT, R31, UR42, RZ ;  /* 0x0000002a1f1e7c10 */ /* 0x000fe2000ff9e0ff */
[----:B------:R-:W-:-:S03]  /*35d0*/  IMAD R16, R17, UR12, R16 ;  /* 0x0000000c11107c24 */ /* 0x000fc6000f8e0210 */
[----:B------:R-:W-:Y:S02]  /*35e0*/  LEA.HI.X.SX32 R31, R31, UR43, 0x1, P4 ;  /* 0x0000002b1f1f7c11 */ /* 0x000fe4000a0f0eff */
[----:B------:R-:W-:Y:S01]  /*35f0*/  ISETP.LT.U32.AND P4, PT, R16, UR12, PT ;  /* 0x0000000c10007c0c */ /* 0x000fe2000bf81070 */
[----:B------:R-:W-:Y:S01]  /*3600*/  VIADD R48, R18, 0x180 ;  /* 0x0000018012307836 */ /* 0x000fe20000000000 */
[----:B------:R-:W-:Y:S01]  /*3610*/  LOP3.LUT R17, R35, UR53, RZ, 0x3c, !PT ;  /* 0x0000003523117c12 */ /* 0x000fe2000f8e3cff */
[----:B------:R-:W2:Y:S03]  /*3620*/  LDG.E.U8 R30, desc[UR14][R30.64] ;  /* 0x0000000e1e1e7981 */ /* 0x000ea6000c1e1100 */
[----:B------:R-:W-:Y:S02]  /*3630*/  ISETP.GE.AND P5, PT, R17, RZ, PT ;  /* 0x000000ff1100720c */ /* 0x000fe40003fa6270 */
[----:B------:R-:W-:-:S05]  /*3640*/  IABS R17, R48 ;  /* 0x0000003000117213 */ /* 0x000fca0000000000 */
[----:B------:R-:W-:-:S05]  /*3650*/  @!P4 VIADD R16, R16, -UR12 ;  /* 0x8000000c1010cc36 */ /* 0x000fca0008000000 */
[----:B------:R-:W-:Y:S01]  /*3660*/  ISETP.GE.U32.AND P6, PT, R16, UR12, PT ;  /* 0x0000000c10007c0c */ /* 0x000fe2000bfc6070 */
[----:B------:R-:W-:-:S05]  /*3670*/  IMAD.HI.U32 R16, R17, UR7, RZ ;  /* 0x0000000711107c27 */ /* 0x000fca000f8e00ff */
[----:B------:R-:W-:-:S05]  /*3680*/  IADD3 R22, PT, PT, -R16, RZ, RZ ;  /* 0x000000ff10167210 */ /* 0x000fca0007ffe1ff */
[----:B------:R-:W-:Y:S01]  /*3690*/  IMAD R17, R22, UR11, R17 ;  /* 0x0000000b16117c24 */ /* 0x000fe2000f8e0211 */
[----:B------:R-:W-:-:S04]  /*36a0*/  P2R R24, PR, RZ, 0x40 ;  /* 0x00000040ff187803 */ /* 0x000fc80000000000 */
[----:B------:R-:W-:Y:S02]  /*36b0*/  ISETP.LT.U32.AND P6, PT, R17, UR11, PT ;  /* 0x0000000b11007c0c */ /* 0x000fe4000bfc1070 */
[----:B------:R-:W-:-:S11]  /*36c0*/  @!P4 IADD3 R7, PT, PT, R7, 0x1, RZ ;  /* 0x000000010707c810 */ /* 0x000fd60007ffe0ff */
[----:B------:R-:W-:-:S05]  /*36d0*/  @!P6 VIADD R17, R17, -UR11 ;  /* 0x8000000b1111ec36 */ /* 0x000fca0008000000 */
[----:B------:R-:W-:Y:S01]  /*36e0*/  ISETP.GE.U32.AND P4, PT, R17, UR11, PT ;  /* 0x0000000b11007c0c */ /* 0x000fe2000bf86070 */
[----:B------:R-:W-:Y:S01]  /*36f0*/  @!P6 VIADD R16, R16, 0x1 ;  /* 0x000000011010e836 */ /* 0x000fe20000000000 */
[----:B------:R-:W-:Y:S02]  /*3700*/  LOP3.LUT R17, R48, UR51, RZ, 0x3c, !PT ;  /* 0x0000003330117c12 */ /* 0x000fe4000f8e3cff */
[----:B------:R-:W-:-:S09]  /*3710*/  ISETP.NE.AND P6, PT, R24, RZ, PT ;  /* 0x000000ff1800720c */ /* 0x000fd20003fc5270 */
[----:B------:R-:W-:Y:S01]  /*3720*/  @P4 VIADD R16, R16, 0x1 ;  /* 0x0000000110104836 */ /* 0x000fe20000000000 */
[----:B------:R-:W-:Y:S02]  /*3730*/  ISETP.GE.AND P4, PT, R17, RZ, PT ;  /* 0x000000ff1100720c */ /* 0x000fe40003f86270 */
[----:B------:R-:W-:Y:S02]  /*3740*/  SEL R6, R6, RZ, P1 ;  /* 0x000000ff06067207 */ /* 0x000fe40000800000 */
[----:B------:R-:W-:Y:S01]  /*3750*/  MOV R24, R16 ;  /* 0x0000001000187202 */ /* 0x000fe20000000f00 */
[----:B------:R-:W-:Y:S02]  /*3760*/  @P6 VIADD R7, R7, 0x1 ;  /* 0x0000000107076836 */ /* 0x000fe40000000000 */
[----:B------:R-:W-:Y:S01]  /*3770*/  IMAD R15, R6, UR39, R15 ;  /* 0x00000027060f7c24 */ /* 0x000fe2000f8e020f */
[----:B------:R-:W-:-:S05]  /*3780*/  ISETP.NE.AND P6, PT, RZ, UR51, PT ;  /* 0x00000033ff007c0c */ /* 0x000fca000bfc5270 */
[----:B------:R-:W-:Y:S01]  /*3790*/  @!P4 IMAD.MOV R24, RZ, RZ, -R24 ;  /* 0x000000ffff18c224 */ /* 0x000fe200078e0a18 */
[----:B------:R-:W-:Y:S02]  /*37a0*/  IADD3 R6, P4, PT, R15, UR42, RZ ;  /* 0x0000002a0f067c10 */ /* 0x000fe4000ff9e0ff */
[----:B------:R-:W-:Y:S02]  /*37b0*/  SHF.R.S64 R50, RZ, 0x1e, R48 ;  /* 0x0000001eff327819 */ /* 0x000fe40000001030 */
[----:B------:R-:W-:Y:S01]  /*37c0*/  SEL R24, R19, R24, !P6 ;  /* 0x0000001813187207 */ /* 0x000fe20007000000 */
[----:B------:R-:W-:Y:S01]  /*37d0*/  IMAD.MOV.U32 R16, RZ, RZ, R7 ;  /* 0x000000ffff107224 */ /* 0x000fe200078e0007 */
[----:B------:R-:W-:Y:S02]  /*37e0*/  LEA.HI.X.SX32 R7, R15, UR43, 0x1, P4 ;  /* 0x0000002b0f077c11 */ /* 0x000fe4000a0f0eff */
[----:B------:R0:W2:Y:S01]  /*37f0*/  LDG.E R15, desc[UR14][R2.64] ;  /* 0x0000000e020f7981 */ /* 0x0000a2000c1e1900 */
[----:B------:R-:W-:-:S02]  /*3800*/  SEL R23, R23, RZ, P2 ;  /* 0x000000ff17177207 */ /* 0x000fc40001000000 */
[----:B------:R-:W-:Y:S01]  /*3810*/  IADD3 R50, P4, PT, R50, UR40, RZ ;  /* 0x0000002832327c10 */ /* 0x000fe2000ff9e0ff */
[----:B------:R1:W2:Y:S01]  /*3820*/  LDG.E.U8 R31, desc[UR14][R6.64] ;  /* 0x0000000e061f7981 */ /* 0x0002a2000c1e1100 */
[----:B------:R-:W-:Y:S01]  /*3830*/  SEL R17, R25, RZ, P0 ;  /* 0x000000ff19117207 */ /* 0x000fe20000000000 */
[----:B------:R-:W-:Y:S01]  /*3840*/  IMAD R22, R23, UR36, RZ ;  /* 0x0000002417167c24 */ /* 0x000fe2000f8e02ff */
[----:B------:R-:W-:Y:S01]  /*3850*/  LEA.HI.X.SX32 R51, R48, UR41, 0x2, P4 ;  /* 0x0000002930337c11 */ /* 0x000fe2000a0f16ff */
[----:B0-----:R-:W-:-:S04]  /*3860*/  IMAD.MOV R3, RZ, RZ, -R24 ;  /* 0x000000ffff037224 */ /* 0x001fc800078e0a18 */
[----:B------:R-:W-:Y:S02]  /*3870*/  IMAD R48, R3, UR51, R48 ;  /* 0x0000003303307c24 */ /* 0x000fe4000f8e0230 */
[----:B------:R-:W-:-:S03]  /*3880*/  IMAD R17, R17, UR37, R22 ;  /* 0x0000002511117c24 */ /* 0x000fc6000f8e0216 */
        /* <DEDUP_REMOVED lines=8> */
[----:B-1----:R-:W-:Y:S02]  /*3910*/  LOP3.LUT R6, R48, UR52, RZ, 0x3c, !PT ;  /* 0x0000003430067c12 */ /* 0x002fe4000f8e3cff */
[----:B------:R-:W-:Y:S02]  /*3920*/  @!P5 IADD3 R16, PT, PT, -R16, RZ, RZ ;  /* 0x000000ff1010d210 */ /* 0x000fe40007ffe1ff */
[----:B------:R-:W-:-:S07]  /*3930*/  ISETP.NE.AND P5, PT, RZ, UR53, PT ;  /* 0x00000035ff007c0c */ /* 0x000fce000bfa5270 */
[----:B------:R-:W-:Y:S02]  /*3940*/  @P4 IADD3 R3, PT, PT, R3, 0x1, RZ ;  /* 0x0000000103034810 */ /* 0x000fe40007ffe0ff */
[----:B------:R-:W-:Y:S02]  /*3950*/  ISETP.GE.AND P4, PT, R6, RZ, PT ;  /* 0x000000ff0600720c */ /* 0x000fe40003f86270 */
[----:B------:R-:W-:-:S05]  /*3960*/  SEL R16, R21, R16, !P5 ;  /* 0x0000001015107207 */ /* 0x000fca0006800000 */
[----:B------:R-:W-:Y:S01]  /*3970*/  IMAD.MOV R2, RZ, RZ, -R16 ;  /* 0x000000ffff027224 */ /* 0x000fe200078e0a10 */
[----:B------:R-:W-:-:S05]  /*3980*/  SEL R16, R16, RZ, P3 ;  /* 0x000000ff10107207 */ /* 0x000fca0001800000 */
[----:B------:R-:W-:Y:S01]  /*3990*/  @!P4 IMAD.MOV R3, RZ, RZ, -R3 ;  /* 0x000000ffff03c224 */ /* 0x000fe200078e0a03 */
[----:B------:R-:W-:Y:S01]  /*39a0*/  ISETP.NE.AND P4, PT, RZ, UR52, PT ;  /* 0x00000034ff007c0c */ /* 0x000fe2000bf85270 */
[----:B------:R-:W-:-:S03]  /*39b0*/  IMAD R17, R16, UR38, R17 ;  /* 0x0000002610117c24 */ /* 0x000fc6000f8e0211 */
        /* <DEDUP_REMOVED lines=10> */
[----:B------:R-:W-:Y:S01]  /*3a60*/  ISETP.GE.U32.AND P4, PT, R6, UR12, PT ;  /* 0x0000000c06007c0c */ /* 0x000fe2000bf86070 */
[----:B------:R-:W-:Y:S01]  /*3a70*/  IMAD R2, R2, UR53, R35 ;  /* 0x0000003502027c24 */ /* 0x000fe2000f8e0223 */
[----:B------:R-:W-:Y:S02]  /*3a80*/  LOP3.LUT R6, R23, UR53, RZ, 0x3c, !PT ;  /* 0x0000003517067c12 */ /* 0x000fe4000f8e3cff */
[----:B------:R-:W-:Y:S02]  /*3a90*/  IADD3 R54, PT, PT, R18, 0x1a0, RZ ;  /* 0x000001a012367810 */ /* 0x000fe40007ffe0ff */
[----:B------:R-:W-:-:S07]  /*3aa0*/  SEL R2, R2, RZ, P1 ;  /* 0x000000ff02027207 */ /* 0x000fce0000800000 */
[----:B------:R-:W-:Y:S02]  /*3ab0*/  @P4 IADD3 R3, PT, PT, R3, 0x1, RZ ;  /* 0x0000000103034810 */ /* 0x000fe40007ffe0ff */
[----:B------:R-:W-:Y:S02]  /*3ac0*/  ISETP.GE.AND P4, PT, R6, RZ, PT ;  /* 0x000000ff0600720c */ /* 0x000fe40003f86270 */
[----:B------:R-:W-:Y:S01]  /*3ad0*/  SEL R6, R24, RZ, P2 ;  /* 0x000000ff18067207 */ /* 0x000fe20001000000 */
[----:B------:R-:W-:Y:S01]  /*3ae0*/  IMAD R2, R2, UR39, R17 ;  /* 0x0000002702027c24 */ /* 0x000fe2000f8e0211 */
[----:B------:R-:W-:Y:S02]  /*3af0*/  SEL R7, R16, RZ, P0 ;  /* 0x000000ff10077207 */ /* 0x000fe40000000000 */
[----:B------:R-:W-:Y:S01]  /*3b00*/  IABS R17, R54 ;  /* 0x0000003600117213 */ /* 0x000fe20000000000 */
[----:B------:R-:W-:-:S04]  /*3b10*/  IMAD R6, R6, UR36, RZ ;  /* 0x0000002406067c24 */ /* 0x000fc8000f8e02ff */
[----:B------:R-:W-:Y:S02]  /*3b20*/  IMAD R16, R7, UR37, R6 ;  /* 0x0000002507107c24 */ /* 0x000fe4000f8e0206 */
[----:B------:R-:W-:-:S04]  /*3b30*/  IMAD.HI.U32 R7, R17, UR7, RZ ;  /* 0x0000000711077c27 */ /* 0x000fc8000f8e00ff */
[----:B------:R-:W-:-:S04]  /*3b40*/  IMAD.MOV R22, RZ, RZ, -R7 ;  /* 0x000000ffff167224 */ /* 0x000fc800078e0a07 */
[----:B------:R-:W-:Y:S02]  /*3b50*/  IMAD R17, R22, UR11, R17 ;  /* 0x0000000b16117c24 */ /* 0x000fe4000f8e0211 */
[----:B------:R-:W-:-:S03]  /*3b60*/  @!P4 IMAD.MOV R3, RZ, RZ, -R3 ;  /* 0x000000ffff03c224 */ /* 0x000fc600078e0a03 */
[----:B------:R-:W-:Y:S02]  /*3b70*/  ISETP.LT.U32.AND P4, PT, R17, UR11, PT ;  /* 0x0000000b11007c0c */ /* 0x000fe4000bf81070 */
[----:B------:R-:W-:-:S11]  /*3b80*/  SEL R3, R21, R3, !P5 ;  /* 0x0000000315037207 */ /* 0x000fd60006800000 */
[----:B------:R-:W-:Y:S01]  /*3b90*/  @!P4 VIADD R17, R17, -UR11 ;  /* 0x8000000b1111cc36 */ /* 0x000fe20008000000 */
[----:B------:R-:W-:-:S04]  /*3ba0*/  @!P4 IADD3 R7, PT, PT, R7, 0x1, RZ ;  /* 0x000000010707c810 */ /* 0x000fc80007ffe0ff */
[----:B------:R-:W-:Y:S01]  /*3bb0*/  ISETP.GE.U32.AND P4, PT, R17, UR11, PT ;  /* 0x0000000b11007c0c */ /* 0x000fe2000bf86070 */
[----:B------:R-:W-:Y:S01]  /*3bc0*/  IMAD.MOV R6, RZ, RZ, -R3 ;  /* 0x000000ffff067224 */ /* 0x000fe200078e0a03 */
[----:B------:R-:W-:-:S03]  /*3bd0*/  SEL R3, R3, RZ, P3 ;  /* 0x000000ff03037207 */ /* 0x000fc60001800000 */
[----:B------:R-:W-:Y:S02]  /*3be0*/  IMAD R6, R6, UR53, R23 ;  /* 0x0000003506067c24 */ /* 0x000fe4000f8e0217 */
[----:B------:R-:W-:Y:S01]  /*3bf0*/  IMAD R3, R3, UR38, R16 ;  /* 0x0000002603037c24 */ /* 0x000fe2000f8e0210 */
[----:B------:R-:W-:Y:S01]  /*3c00*/  LOP3.LUT R17, R54, UR51, RZ, 0x3c, !PT ;  /* 0x0000003336117c12 */ /* 0x000fe2000f8e3cff */
[----:B------:R0:W2:Y:S01]  /*3c10*/  LDG.E R16, desc[UR14][R28.64] ;  /* 0x0000000e1c107981 */ /* 0x0000a2000c1e1900 */
[----:B------:R-:W-:-:S03]  /*3c20*/  SEL R6, R6, RZ, P1 ;  /* 0x000000ff06067207 */ /* 0x000fc60000800000 */
[----:B------:R-:W-:Y:S02]  /*3c30*/  @P4 VIADD R7, R7, 0x1 ;  /* 0x0000000107074836 */ /* 0x000fe40000000000 */
[----:B------:R-:W-:Y:S02]  /*3c40*/  IMAD R3, R6, UR39, R3 ;  /* 0x0000002706037c24 */ /* 0x000fe4000f8e0203 */
[----:B------:R-:W-:Y:S02]  /*3c50*/  IMAD.MOV.U32 R52, RZ, RZ, R7 ;  /* 0x000000ffff347224 */ /* 0x000fe400078e0007 */
[----:B------:R-:W1:Y:S01]  /*3c60*/  LDC.64 R6, c[0x0][0x3f0] ;  /* 0x0000fc00ff067b82 */ /* 0x000e620000000a00 */
[----:B------:R-:W-:Y:S02]  /*3c70*/  ISETP.GE.AND P4, PT, R17, RZ, PT ;  /* 0x000000ff1100720c */ /* 0x000fe40003f86270 */
[----:B------:R-:W2:Y:S11]  /*3c80*/  LDG.E R17, desc[UR14][R50.64] ;  /* 0x0000000e32117981 */ /* 0x000eb6000c1e1900 */
[----:B------:R-:W-:-:S04]  /*3c90*/  @!P4 IADD3 R52, PT, PT, -R52, RZ, RZ ;  /* 0x000000ff3434c210 */ /* 0x000fc80007ffe1ff */
[----:B------:R-:W-:Y:S02]  /*3ca0*/  SEL R52, R19, R52, !P6 ;  /* 0x0000003413347207 */ /* 0x000fe40007000000 */
[----:B-1----:R-:W-:-:S03]  /*3cb0*/  R2UR UR4, R7 ;  /* 0x00000000070472ca */ /* 0x002fc600000e0000 */
[----:B------:R-:W-:-:S04]  /*3cc0*/  IMAD.MOV R7, RZ, RZ, -R52 ;  /* 0x000000ffff077224 */ /* 0x000fc800078e0a34 */
[----:B------:R-:W-:Y:S01]  /*3cd0*/  IMAD R35, R7, UR51, R54 ;  /* 0x0000003307237c24 */ /* 0x000fe2000f8e0236 */
[----:B------:R-:W-:-:S04]  /*3ce0*/  IADD3 R48, P4, PT, R2, UR42, RZ ;  /* 0x0000002a02307c10 */ /* 0x000fc8000ff9e0ff */
[----:B0-----:R-:W-:Y:S02]  /*3cf0*/  IABS R28, R35 ;  /* 0x00000023001c7213 */ /* 0x001fe40000000000 */
[----:B------:R-:W-:-:S03]  /*3d00*/  LEA.HI.X.SX32 R49, R2, UR43, 0x1, P4 ;  /* 0x0000002b02317c11 */ /* 0x000fc6000a0f0eff */
[----:B------:R-:W-:Y:S01]  /*3d10*/  IMAD.HI.U32 R7, R28, UR9, RZ ;  /* 0x000000091c077c27 */ /* 0x000fe2000f8e00ff */
[C---:B------:R-:W-:Y:S01]  /*3d20*/  IADD3 R24, P4, PT, R3.reuse, UR42, RZ ;  /* 0x0000002a03187c10 */ /* 0x040fe2000ff9e0ff */
[----:B------:R-:W2:Y:S01]  /*3d30*/  LDG.E.U8 R22, desc[UR14][R48.64] ;  /* 0x0000000e30167981 */ /* 0x000ea2000c1e1100 */
[----:B------:R-:W-:Y:S01]  /*3d40*/  SHF.R.S64 R2, RZ, 0x1e, R54 ;  /* 0x0000001eff027819 */ /* 0x000fe20000001036 */
[----:B------:R-:W-:Y:S01]  /*3d50*/  IMAD.MOV R29, RZ, RZ, -R7 ;  /* 0x000000ffff1d7224 */ /* 0x000fe200078e0a07 */
[----:B------:R-:W-:Y:S02]  /*3d60*/  LEA.HI.X.SX32 R25, R3, UR43, 0x1, P4 ;  /* 0x0000002b03197c11 */ /* 0x000fe4000a0f0eff */
[----:B------:R-:W-:Y:S01]  /*3d70*/  IADD3 R2, P4, PT, R2, UR40, RZ ;  /* 0x0000002802027c10 */ /* 0x000fe2000ff9e0ff */
[----:B------:R-:W-:Y:S02]  /*3d80*/  IMAD R28, R29, UR10, R28 ;  /* 0x0000000a1d1c7c24 */ /* 0x000fe4000f8e021c */
[----:B------:R0:W2:Y:S01]  /*3d90*/  LDG.E.U8 R23, desc[UR16][R24.64] ;  /* 0x0000001018177981 */ /* 0x0000a2000c1e1100 */
[----:B------:R-:W-:-:S02]  /*3da0*/  LEA.HI.X.SX32 R3, R54, UR41, 0x2, P4 ;  /* 0x0000002936037c11 */ /* 0x000fc4000a0f16ff */
[----:B------:R-:W-:-:S13]  /*3db0*/  ISETP.LT.U32.AND P4, PT, R28, UR10, PT ;  /* 0x0000000a1c007c0c */ /* 0x000fda000bf81070 */
[----:B------:R-:W-:Y:S01]  /*3dc0*/  @!P4 IADD3 R28, PT, PT, R28, -UR10, RZ ;  /* 0x8000000a1c1ccc10 */ /* 0x000fe2000fffe0ff */
[----:B------:R-:W-:-:S03]  /*3dd0*/  @!P4 VIADD R7, R7, 0x1 ;  /* 0x000000010707c836 */ /* 0x000fc60000000000 */
[----:B------:R-:W-:Y:S02]  /*3de0*/  ISETP.GE.U32.AND P4, PT, R28, UR10, PT ;  /* 0x0000000a1c007c0c */ /* 0x000fe4000bf86070 */
[----:B0-----:R-:W-:-:S11]  /*3df0*/  LOP3.LUT R24, R35, UR52, RZ, 0x3c, !PT ;  /* 0x0000003423187c12 */ /* 0x001fd6000f8e3cff */
[----:B------:R-:W-:Y:S01]  /*3e00*/  @P4 VIADD R7, R7, 0x1 ;  /* 0x0000000107074836 */ /* 0x000fe20000000000 */
[----:B------:R-:W-:-:S04]  /*3e10*/  ISETP.GE.AND P4, PT, R24, RZ, PT ;  /* 0x000000ff1800720c */ /* 0x000fc80003f86270 */
[----:B------:R-:W-:Y:S02]  /*3e20*/  MOV R25, R7 ;  /* 0x0000000700197202 */ /* 0x000fe40000000f00 */
[----:B------:R0:W2:Y:S07]  /*3e30*/  LDG.E R7, desc[UR14][R2.64] ;  /* 0x0000000e02077981 */ /* 0x0000ae000c1e1900 */
[----:B------:R-:W-:Y:S01]  /*3e40*/  @!P4 IMAD.MOV R25, RZ, RZ, -R25 ;  /* 0x000000ffff19c224 */ /* 0x000fe200078e0a19 */
        /* <DEDUP_REMOVED lines=15> */
[----:B------:R-:W-:Y:S02]  /*3f40*/  SEL R2, R52, RZ, P2 ;  /* 0x000000ff34027207 */ /* 0x000fe40001000000 */
[----:B------:R-:W-:-:S03]  /*3f50*/  SEL R3, R29, RZ, P0 ;  /* 0x000000ff1d037207 */ /* 0x000fc60000000000 */
[----:B------:R-:W-:-:S06]  /*3f60*/  IMAD R2, R2, UR36, RZ ;  /* 0x0000002402027c24 */ /* 0x000fcc000f8e02ff */
[----:B------:R-:W-:-:S05]  /*3f70*/  @!P4 IMAD.MOV R24, RZ, RZ, -R24 ;  /* 0x000000ffff18c224 */ /* 0x000fca00078e0a18 */
[----:B------:R-:W-:Y:S01]  /*3f80*/  SEL R24, R21, R24, !P5 ;  /* 0x0000001815187207 */ /* 0x000fe20006800000 */
[----:B------:R-:W-:-:S04]  /*3f90*/  IMAD R3, R3, UR37, R2 ;  /* 0x0000002503037c24 */ /* 0x000fc8000f8e0202 */
[----:B------:R-:W-:-:S04]  /*3fa0*/  IMAD.MOV R2, RZ, RZ, -R24 ;  /* 0x000000ffff027224 */ /* 0x000fc800078e0a18 */
[----:B------:R-:W-:Y:S01]  /*3fb0*/  IMAD R2, R2, UR53, R35 ;  /* 0x0000003502027c24 */ /* 0x000fe2000f8e0223 */
[----:B------:R-:W-:Y:S02]  /*3fc0*/  IADD3 R35, PT, PT, R18, 0x1c0, RZ ;  /* 0x000001c012237810 */ /* 0x000fe40007ffe0ff */
[----:B------:R-:W-:Y:S02]  /*3fd0*/  SEL R24, R24, RZ, P3 ;  /* 0x000000ff18187207 */ /* 0x000fe40001800000 */
[----:B------:R-:W-:-:S03]  /*3fe0*/  IABS R25, R35 ;  /* 0x0000002300197213 */ /* 0x000fc60000000000 */
[----:B------:R-:W-:Y:S02]  /*3ff0*/  IMAD R3, R24, UR38, R3 ;  /* 0x0000002618037c24 */ /* 0x000fe4000f8e0203 */
        /* <DEDUP_REMOVED lines=10> */
[----:B------:R-:W-:-:S03]  /*40a0*/  ISETP.GE.AND P4, PT, R25, RZ, PT ;  /* 0x000000ff1900720c */ /* 0x000fc60003f86270 */
[----:B------:R-:W-:Y:S02]  /*40b0*/  IMAD.MOV.U32 R48, RZ, RZ, R24 ;  /* 0x000000ffff307224 */ /* 0x000fe400078e0018 */
[----:B------:R-:W-:-:S08]  /*40c0*/  IMAD R2, R2, UR39, R3 ;  /* 0x0000002702027c24 */ /* 0x000fd0000f8e0203 */
[----:B------:R-:W-:Y:S02]  /*40d0*/  @!P4 IADD3 R48, PT, PT, -R48, RZ, RZ ;  /* 0x000000ff3030c210 */ /* 0x000fe40007ffe1ff */
[C---:B------:R-:W-:Y:S02]  /*40e0*/  IADD3 R28, P4, PT, R2.reuse, UR42, RZ ;  /* 0x0000002a021c7c10 */ /* 0x040fe4000ff9e0ff */
[----:B------:R-:W-:Y:S02]  /*40f0*/  SEL R47, R19, R48, !P6 ;  /* 0x00000030132f7207 */ /* 0x000fe40007000000 */
[----:B------:R-:W-:-:S03]  /*4100*/  LEA.HI.X.SX32 R29, R2, UR43, 0x1, P4 ;  /* 0x0000002b021d7c11 */ /* 0x000fc6000a0f0eff */
[----:B------:R-:W-:Y:S01]  /*4110*/  IMAD.MOV R2, RZ, RZ, -R47 ;  /* 0x000000ffff027224 */ /* 0x000fe200078e0a2f */
[--C-:B------:R-:W-:Y:S01]  /*4120*/  SHF.R.S64 R24, RZ, 0x1e, R35.reuse ;  /* 0x0000001eff187819 */ /* 0x100fe20000001023 */
[----:B------:R-:W2:Y:S02]  /*4130*/  LDG.E.U8 R28, desc[UR14][R28.64] ;  /* 0x0000000e1c1c7981 */ /* 0x000ea4000c1e1100 */
[----:B------:R-:W-:-:S05]  /*4140*/  IMAD R50, R2, UR51, R35 ;  /* 0x0000003302327c24 */ /* 0x000fca000f8e0223 */
[----:B------:R-:W-:-:S05]  /*4150*/  IABS R3, R50 ;  /* 0x0000003200037213 */ /* 0x000fca0000000000 */
[----:B------:R-:W-:-:S04]  /*4160*/  IMAD.HI.U32 R2, R3, UR9, RZ ;  /* 0x0000000903027c27 */ /* 0x000fc8000f8e00ff */
[----:B------:R-:W-:Y:S01]  /*4170*/  IMAD.MOV R48, RZ, RZ, -R2 ;  /* 0x000000ffff307224 */ /* 0x000fe200078e0a02 */
[----:B------:R-:W-:-:S03]  /*4180*/  IADD3 R24, P4, PT, R24, UR40, RZ ;  /* 0x0000002818187c10 */ /* 0x000fc6000ff9e0ff */
[----:B------:R-:W-:Y:S01]  /*4190*/  IMAD R3, R48, UR10, R3 ;  /* 0x0000000a30037c24 */ /* 0x000fe2000f8e0203 */
[----:B------:R-:W-:-:S04]  /*41a0*/  LEA.HI.X.SX32 R25, R35, UR41, 0x2, P4 ;  /* 0x0000002923197c11 */ /* 0x000fc8000a0f16ff */
[----:B------:R-:W-:Y:S01]  /*41b0*/  ISETP.LT.U32.AND P4, PT, R3, UR10, PT ;  /* 0x0000000a03007c0c */ /* 0x000fe2000bf81070 */
[----:B------:R0:W2:-:S12]  /*41c0*/  LDG.E R24, desc[UR14][R24.64] ;  /* 0x0000000e18187981 */ /* 0x000098000c1e1900 */
[----:B------:R-:W-:Y:S01]  /*41d0*/  @!P4 IADD3 R3, PT, PT, R3, -UR10, RZ ;  /* 0x8000000a0303cc10 */ /* 0x000fe2000fffe0ff */
[----:B------:R-:W-:-:S03]  /*41e0*/  @!P4 VIADD R2, R2, 0x1 ;  /* 0x000000010202c836 */ /* 0x000fc60000000000 */
[----:B------:R-:W-:Y:S02]  /*41f0*/  ISETP.GE.U32.AND P4, PT, R3, UR10, PT ;  /* 0x0000000a03007c0c */ /* 0x000fe4000bf86070 */
[----:B------:R-:W-:-:S11]  /*4200*/  LOP3.LUT R3, R50, UR52, RZ, 0x3c, !PT ;  /* 0x0000003432037c12 */ /* 0x000fd6000f8e3cff */
[----:B------:R-:W-:Y:S01]  /*4210*/  @P4 VIADD R2, R2, 0x1 ;  /* 0x0000000102024836 */ /* 0x000fe20000000000 */
[----:B------:R-:W-:-:S13]  /*4220*/  ISETP.GE.AND P4, PT, R3, RZ, PT ;  /* 0x000000ff0300720c */ /* 0x000fda0003f86270 */
[----:B------:R-:W-:Y:S02]  /*4230*/  @!P4 IADD3 R2, PT, PT, -R2, RZ, RZ ;  /* 0x000000ff0202c210 */ /* 0x000fe40007ffe1ff */
[----:B------:R-:W-:-:S04]  /*4240*/  ISETP.NE.AND P4, PT, RZ, UR52, PT ;  /* 0x00000034ff007c0c */ /* 0x000fc8000bf85270 */
[----:B0-----:R-:W-:Y:S02]  /*4250*/  SEL R25, R20, R2, !P4 ;  /* 0x0000000214197207 */ /* 0x001fe40006000000 */
        /* <DEDUP_REMOVED lines=30> */
[----:B---3--:R-:W-:Y:S02]  /*4440*/  ISETP.NE.AND P4, PT, R38, RZ, PT ;  /* 0x000000ff2600720c */ /* 0x008fe40003f85270 */
        /* <DEDUP_REMOVED lines=11> */
[----:B------:R-:W-:-:S03]  /*4500*/  ISETP.GE.AND P4, PT, R2, RZ, PT ;  /* 0x000000ff0200720c */ /* 0x000fc60003f86270 */
[----:B------:R-:W-:Y:S01]  /*4510*/  IMAD.MOV.U32 R38, RZ, RZ, R25 ;  /* 0x000000ffff267224 */ /* 0x000fe200078e0019 */
[----:B------:R-:W-:-:S09]  /*4520*/  SHF.R.S64 R2, RZ, 0x1e, R48 ;  /* 0x0000001eff027819 */ /* 0x000fd20000001030 */
[----:B------:R-:W-:Y:S01]  /*4530*/  @!P4 IMAD.MOV R38, RZ, RZ, -R38 ;  /* 0x000000ffff26c224 */ /* 0x000fe200078e0a26 */
[----:B------:R-:W-:-:S04]  /*4540*/  IADD3 R2, P4, PT, R2, UR40, RZ ;  /* 0x0000002802027c10 */ /* 0x000fc8000ff9e0ff */
[----:B------:R-:W-:-:S04]  /*4550*/  SEL R49, R19, R38, !P6 ;  /* 0x0000002613317207 */ /* 0x000fc80007000000 */
[----:B------:R-:W-:Y:S02]  /*4560*/  IADD3 R29, PT, PT, -R49, RZ, RZ ;  /* 0x000000ff311d7210 */ /* 0x000fe40007ffe1ff */
[----:B------:R-:W-:-:S03]  /*4570*/  LEA.HI.X.SX32 R3, R48, UR41, 0x2, P4 ;  /* 0x0000002930037c11 */ /* 0x000fc6000a0f16ff */
[----:B------:R-:W-:Y:S02]  /*4580*/  IMAD R48, R29, UR51, R48 ;  /* 0x000000331d307c24 */ /* 0x000fe4000f8e0230 */
[----:B------:R0:W3:Y:S03]  /*4590*/  LDG.E R25, desc[UR14][R2.64] ;  /* 0x0000000e02197981 */ /* 0x0000e6000c1e1900 */
        /* <DEDUP_REMOVED lines=12> */
[----:B------:R-:W-:Y:S01]  /*4660*/  @!P4 IMAD.MOV R29, RZ, RZ, -R29 ;  /* 0x000000ffff1dc224 */ /* 0x000fe200078e0a1d */
[----:B------:R-:W-:-:S04]  /*4670*/  ISETP.NE.AND P4, PT, RZ, UR52, PT ;  /* 0x00000034ff007c0c */ /* 0x000fc8000bf85270 */
        /* <DEDUP_REMOVED lines=34> */
[----:B-----5:R-:W-:Y:S01]  /*48a0*/  ISETP.NE.AND P4, PT, R45, RZ, PT ;  /* 0x000000ff2d00720c */ /* 0x020fe20003f85270 */
        /* <DEDUP_REMOVED lines=12> */
[----:B------:R-:W-:-:S07]  /*4970*/  SHF.R.S64 R2, RZ, 0x1e, R50 ;  /* 0x0000001eff027819 */ /* 0x000fce0000001032 */
[----:B------:R-:W-:Y:S01]  /*4980*/  @!P4 IMAD.MOV R48, RZ, RZ, -R48 ;  /* 0x000000ffff30c224 */ /* 0x000fe200078e0a30 */
[----:B------:R-:W-:-:S04]  /*4990*/  IADD3 R2, P4, PT, R2, UR40, RZ ;  /* 0x0000002802027c10 */ /* 0x000fc8000ff9e0ff */
[----:B------:R-:W-:Y:S02]  /*49a0*/  SEL R47, R19, R48, !P6 ;  /* 0x00000030132f7207 */ /* 0x000fe40007000000 */
[----:B------:R-:W-:-:S03]  /*49b0*/  LEA.HI.X.SX32 R3, R50, UR41, 0x2, P4 ;  /* 0x0000002932037c11 */ /* 0x000fc6000a0f16ff */
[----:B------:R-:W-:Y:S02]  /*49c0*/  IMAD.MOV R29, RZ, RZ, -R47 ;  /* 0x000000ffff1d7224 */ /* 0x000fe400078e0a2f */
[----:B------:R0:W5:Y:S02]  /*49d0*/  LDG.E R26, desc[UR14][R2.64] ;  /* 0x0000000e021a7981 */ /* 0x000164000c1e1900 */
        /* <DEDUP_REMOVED lines=13> */
[----:B------:R-:W-:Y:S01]  /*4ab0*/  @!P4 IMAD.MOV R29, RZ, RZ, -R29 ;  /* 0x000000ffff1dc224 */ /* 0x000fe200078e0a1d */
[----:B------:R-:W-:-:S04]  /*4ac0*/  ISETP.NE.AND P4, PT, RZ, UR52, PT ;  /* 0x00000034ff007c0c */ /* 0x000fc8000bf85270 */
        /* <DEDUP_REMOVED lines=40> */
[----:B------:R-:W-:Y:S01]  /*4d50*/  @!P4 VIADD R29, R29, -UR11 ;  /* 0x8000000b1d1dcc36 */ /* 0x000fe20008000000 */
[----:B------:R-:W-:-:S04]  /*4d60*/  @!P4 IADD3 R27, PT, PT, R27, 0x1, RZ ;  /* 0x000000011b1bc810 */ /* 0x000fc80007ffe0ff */
[----:B------:R-:W-:Y:S02]  /*4d70*/  ISETP.GE.U32.AND P4, PT, R29, UR11, PT ;  /* 0x0000000b1d007c0c */ /* 0x000fe4000bf86070 */
[----:B0-----:R-:W-:-:S11]  /*4d80*/  LOP3.LUT R2, R48, UR51, RZ, 0x3c, !PT ;  /* 0x0000003330027c12 */ /* 0x001fd6000f8e3cff */
[----:B------:R-:W-:Y:S01]  /*4d90*/  @P4 VIADD R27, R27, 0x1 ;  /* 0x000000011b1b4836 */ /* 0x000fe20000000000 */
[----:B------:R-:W-:-:S03]  /*4da0*/  ISETP.GE.AND P4, PT, R2, RZ, PT ;  /* 0x000000ff0200720c */ /* 0x000fc60003f86270 */
[----:B------:R-:W-:Y:S01]  /*4db0*/  IMAD.MOV.U32 R46, RZ, RZ, R27 ;  /* 0x000000ffff2e7224 */ /* 0x000fe200078e001b */
[----:B------:R-:W-:-:S09]  /*4dc0*/  SHF.R.S64 R2, RZ, 0x1e, R48 ;  /* 0x0000001eff027819 */ /* 0x000fd20000001030 */
[----:B------:R-:W-:-:S04]  /*4dd0*/  @!P4 IADD3 R46, PT, PT, -R46, RZ, RZ ;  /* 0x000000ff2e2ec210 */ /* 0x000fc80007ffe1ff */
[----:B------:R-:W-:Y:S02]  /*4de0*/  SEL R49, R19, R46, !P6 ;  /* 0x0000002e13317207 */ /* 0x000fe40007000000 */
[----:B------:R-:W-:-:S03]  /*4df0*/  IADD3 R2, P4, PT, R2, UR40, RZ ;  /* 0x0000002802027c10 */ /* 0x000fc6000ff9e0ff */
[----:B------:R-:W-:Y:S01]  /*4e00*/  IMAD.MOV R29, RZ, RZ, -R49 ;  /* 0x000000ffff1d7224 */ /* 0x000fe200078e0a31 */
[----:B------:R-:W-:-:S03]  /*4e10*/  LEA.HI.X.SX32 R3, R48, UR41, 0x2, P4 ;  /* 0x0000002930037c11 */ /* 0x000fc6000a0f16ff */
[----:B------:R-:W-:Y:S02]  /*4e20*/  IMAD R48, R29, UR51, R48 ;  /* 0x000000331d307c24 */ /* 0x000fe4000f8e0230 */
[----:B------:R0:W5:Y:S03]  /*4e30*/  LDG.E R27, desc[UR14][R2.64] ;  /* 0x0000000e021b7981 */ /* 0x000166000c1e1900 */
        /* <DEDUP_REMOVED lines=11> */
[----:B------:R-:W-:-:S11]  /*4ef0*/  SEL R2, R49, RZ, P2 ;  /* 0x000000ff31027207 */ /* 0x000fd60001000000 */
[----:B------:R-:W-:Y:S02]  /*4f00*/  @!P4 IADD3 R29, PT, PT, -R29, RZ, RZ ;  /* 0x000000ff1d1dc210 */ /* 0x000fe40007ffe1ff */
        /* <DEDUP_REMOVED lines=31> */
[----:B------:R0:W5:Y:S03]  /*5100*/  LDG.E.U8 R46, desc[UR14][R2.64] ;  /* 0x0000000e022e7981 */ /* 0x000166000c1e1100 */
        /* <DEDUP_REMOVED lines=15> */
[----:B------:R-:W-:-:S10]  /*5200*/  IMAD.MOV.U32 R34, RZ, RZ, R29 ;  /* 0x000000ffff227224 */ /* 0x000fd400078e001d */
[----:B------:R-:W-:-:S05]  /*5210*/  @!P4 IMAD.MOV R34, RZ, RZ, -R34 ;  /* 0x000000ffff22c224 */ /* 0x000fca00078e0a22 */
[----:B------:R-:W-:-:S04]  /*5220*/  SEL R48, R19, R34, !P6 ;  /* 0x0000002213307207 */ /* 0x000fc80007000000 */
[----:B------:R-:W-:-:S05]  /*5230*/  IADD3 R34, PT, PT, -R48, RZ, RZ ;  /* 0x000000ff30227210 */ /* 0x000fca0007ffe1ff */
[----:B------:R-:W-:-:S05]  /*5240*/  IMAD R50, R34, UR51, R49 ;  /* 0x0000003322327c24 */ /* 0x000fca000f8e0231 */
[----:B------:R-:W-:-:S05]  /*5250*/  IABS R40, R50 ;  /* 0x0000003200287213 */ /* 0x000fca0000000000 */
[----:B------:R-:W-:Y:S01]  /*5260*/  IMAD.HI.U32 R34, R40, UR9, RZ ;  /* 0x0000000928227c27 */ /* 0x000fe2000f8e00ff */
[----:B------:R-:W-:-:S03]  /*5270*/  SHF.R.S64 R2, RZ, 0x1e, R49 ;  /* 0x0000001eff027819 */ /* 0x000fc60000001031 */
[----:B------:R-:W-:Y:S01]  /*5280*/  IMAD.MOV R47, RZ, RZ, -R34 ;  /* 0x000000ffff2f7224 */ /* 0x000fe200078e0a22 */
[----:B------:R-:W-:-:S03]  /*5290*/  IADD3 R2, P4, PT, R2, UR40, RZ ;  /* 0x0000002802027c10 */ /* 0x000fc6000ff9e0ff */
[----:B------:R-:W-:Y:S01]  /*52a0*/  IMAD R40, R47, UR10, R40 ;  /* 0x0000000a2f287c24 */ /* 0x000fe2000f8e0228 */
[----:B------:R-:W-:-:S04]  /*52b0*/  LEA.HI.X.SX32 R3, R49, UR41, 0x2, P4 ;  /* 0x0000002931037c11 */ /* 0x000fc8000a0f16ff */
[----:B------:R-:W-:Y:S01]  /*52c0*/  ISETP.LT.U32.AND P4, PT, R40, UR10, PT ;  /* 0x0000000a28007c0c */ /* 0x000fe2000bf81070 */
[----:B------:R0:W5:-:S12]  /*52d0*/  LDG.E R29, desc[UR14][R2.64] ;  /* 0x0000000e021d7981 */ /* 0x000158000c1e1900 */
        /* <DEDUP_REMOVED lines=55> */
[----:B------:R-:W-:-:S09]  /*5650*/  MOV R2, R32 ;  /* 0x0000002000027202 */ /* 0x000fd20000000f00 */
[----:B------:R-:W-:-:S05]  /*5660*/  @!P4 IMAD.MOV R2, RZ, RZ, -R2 ;  /* 0x000000ffff02c224 */ /* 0x000fca00078e0a02 */
[----:B------:R-:W-:-:S05]  /*5670*/  SEL R48, R19, R2, !P6 ;  /* 0x0000000213307207 */ /* 0x000fca0007000000 */
[----:B------:R-:W-:-:S04]  /*5680*/  IMAD.MOV R2, RZ, RZ, -R48 ;  /* 0x000000ffff027224 */ /* 0x000fc800078e0a30 */
[----:B------:R-:W-:-:S05]  /*5690*/  IMAD R50, R2, UR51, R47 ;  /* 0x0000003302327c24 */ /* 0x000fca000f8e022f */
[----:B------:R-:W-:-:S05]  /*56a0*/  IABS R3, R50 ;  /* 0x0000003200037213 */ /* 0x000fca0000000000 */
[----:B------:R-:W-:Y:S01]  /*56b0*/  IMAD.HI.U32 R2, R3, UR9, RZ ;  /* 0x0000000903027c27 */ /* 0x000fe2000f8e00ff */
[----:B------:R-:W-:-:S04]  /*56c0*/  SHF.R.S64 R32, RZ, 0x1e, R47 ;  /* 0x0000001eff207819 */ /* 0x000fc8000000102f */
[----:B------:R-:W-:Y:S02]  /*56d0*/  IADD3 R40, PT, PT, -R2, RZ, RZ ;  /* 0x000000ff02287210 */ /* 0x000fe40007ffe1ff */
[----:B------:R-:W-:-:S03]  /*56e0*/  IADD3 R32, P4, PT, R32, UR40, RZ ;  /* 0x0000002820207c10 */ /* 0x000fc6000ff9e0ff */
[----:B------:R-:W-:Y:S01]  /*56f0*/  IMAD R3, R40, UR10, R3 ;  /* 0x0000000a28037c24 */ /* 0x000fe2000f8e0203 */
[----:B------:R-:W-:-:S04]  /*5700*/  LEA.HI.X.SX32 R33, R47, UR41, 0x2, P4 ;  /* 0x000000292f217c11 */ /* 0x000fc8000a0f16ff */
[----:B------:R-:W-:Y:S01]  /*5710*/  ISETP.LT.U32.AND P4, PT, R3, UR10, PT ;  /* 0x0000000a03007c0c */ /* 0x000fe2000bf81070 */
[----:B------:R0:W5:-:S12]  /*5720*/  LDG.E R32, desc[UR14][R32.64] ;  /* 0x0000000e20207981 */ /* 0x000158000c1e1900 */
[----:B------:R-:W-:Y:S02]  /*5730*/  @!P4 VIADD R3, R3, -UR10 ;  /* 0x8000000a0303cc36 */ /* 0x000fe40008000000 */
[----:B------:R-:W-:-:S03]  /*5740*/  @!P4 VIADD R2, R2, 0x1 ;  /* 0x000000010202c836 */ /* 0x000fc60000000000 */
[----:B------:R-:W-:Y:S02]  /*5750*/  ISETP.GE.U32.AND P4, PT, R3, UR10, PT ;  /* 0x0000000a03007c0c */ /* 0x000fe4000bf86070 */
[----:B------:R-:W-:-:S11]  /*5760*/  LOP3.LUT R3, R50, UR52, RZ, 0x3c, !PT ;  /* 0x0000003432037c12 */ /* 0x000fd6000f8e3cff */
[----:B------:R-:W-:Y:S02]  /*5770*/  @P4 IADD3 R2, PT, PT, R2, 0x1, RZ ;  /* 0x0000000102024810 */ /* 0x000fe40007ffe0ff */
[----:B------:R-:W-:-:S13]  /*5780*/  ISETP.GE.AND P4, PT, R3, RZ, PT ;  /* 0x000000ff0300720c */ /* 0x000fda0003f86270 */
[----:B------:R-:W-:Y:S01]  /*5790*/  @!P4 IMAD.MOV R2, RZ, RZ, -R2 ;  /* 0x000000ffff02c224 */ /* 0x000fe200078e0a02 */
        /* <DEDUP_REMOVED lines=31> */
[----:B------:R0:W5:Y:S01]  /*5990*/  LDG.E.U8 R33, desc[UR14][R2.64] ;  /* 0x0000000e02217981 */ /* 0x000162000c1e1100 */
        /* <DEDUP_REMOVED lines=15> */
[----:B------:R-:W-:-:S04]  /*5a90*/  ISETP.GE.AND P4, PT, R3, RZ, PT ;  /* 0x000000ff0300720c */ /* 0x000fc80003f86270 */
[----:B------:R-:W-:-:S09]  /*5aa0*/  MOV R2, R30 ;  /* 0x0000001e00027202 */ /* 0x000fd20000000f00 */
        /* <DEDUP_REMOVED lines=125> */
[----:B---3--:R-:W-:Y:S02]  /*6280*/  ISETP.NE.AND P4, PT, R35, RZ, PT ;  /* 0x000000ff2300720c */ /* 0x008fe40003f85270 */
        /* <DEDUP_REMOVED lines=24> */
[----:B------:R0:W3:-:S12]  /*6410*/  LDG.E R23, desc[UR14][R2.64] ;  /* 0x0000000e02177981 */ /* 0x0000d8000c1e1900 */
[----:B------:R-:W-:Y:S01]  /*6420*/  @!P4 IADD3 R31, PT, PT, R31, -UR10, RZ ;  /* 0x8000000a1f1fcc10 */ /* 0x000fe2000fffe0ff */
        /* <DEDUP_REMOVED lines=58> */
[----:B------:R-:W-:-:S04]  /*67d0*/  SEL R49, R19, R38, !P6 ;  /* 0x0000002613317207 */ /* 0x000fc80007000000 */
[----:B------:R-:W-:Y:S02]  /*67e0*/  IADD3 R31, PT, PT, -R49, RZ, RZ ;  /* 0x000000ff311f7210 */ /* 0x000fe40007ffe1ff */
[----:B------:R-:W-:-:S03]  /*67f0*/  LEA.HI.X.SX32 R3, R48, UR41, 0x2, P4 ;  /* 0x0000002930037c11 */ /* 0x000fc6000a0f16ff */
[----:B------:R-:W-:Y:S02]  /*6800*/  IMAD R48, R31, UR51, R48 ;  /* 0x000000331f307c24 */ /* 0x000fe4000f8e0230 */
[----:B------:R0:W2:Y:S03]  /*6810*/  LDG.E R28, desc[UR14][R2.64] ;  /* 0x0000000e021c7981 */ /* 0x0000a6000c1e1900 */
        /* <DEDUP_REMOVED lines=185> */
[----:B----4-:R-:W-:Y:S01]  /*73b0*/  ISETP.NE.AND P4, PT, R35, RZ, PT ;  /* 0x000000ff2300720c */ /* 0x010fe20003f85270 */
        /* <DEDUP_REMOVED lines=20> */
[----:B------:R0:W4:Y:S03]  /*7500*/  LDG.E R35, desc[UR14][R2.64] ;  /* 0x0000000e02237981 */ /* 0x000126000c1e1900 */
        /* <DEDUP_REMOVED lines=39> */
[----:B------:R-:W-:-:S03]  /*7780*/  VIADD R47, R18, 0x360 ;  /* 0x00000360122f7836 */ /* 0x000fc60000000000 */
[----:B------:R-:W-:-:S04]  /*7790*/  IADD3 R2, P4, PT, R3, UR42, RZ ;  /* 0x0000002a03027c10 */ /* 0x000fc8000ff9e0ff */
[----:B------:R-:W-:Y:S02]  /*77a0*/  LEA.HI.X.SX32 R3, R3, UR43, 0x1, P4 ;  /* 0x0000002b03037c11 */ /* 0x000fe4000a0f0eff */
[----:B-----5:R-:W-:Y:S02]  /*77b0*/  ISETP.NE.AND P4, PT, R38, RZ, PT ;  /* 0x000000ff2600720c */ /* 0x020fe40003f85270 */
[----:B------:R-:W-:Y:S01]  /*77c0*/  IABS R38, R47 ;  /* 0x0000002f00267213 */ /* 0x000fe20000000000 */
[----:B------:R0:W5:Y:S01]  /*77d0*/  LDG.E.U8 R46, desc[UR14][R2.64] ;  /* 0x0000000e022e7981 */ /* 0x000162000c1e1100 */
[----:B---3--:R-:W-:-:S03]  /*77e0*/  ISETP.NE.AND P5, PT, R34, RZ, PT ;  /* 0x000000ff2200720c */ /* 0x008fc60003fa5270 */
        /* <DEDUP_REMOVED lines=11> */
[----:B------:R-:W-:-:S13]  /*78a0*/  ISETP.GE.AND P4, PT, R2, RZ, PT ;  /* 0x000000ff0200720c */ /* 0x000fda0003f86270 */
[----:B------:R-:W-:-:S04]  /*78b0*/  @!P4 IADD3 R34, PT, PT, -R34, RZ, RZ ;  /* 0x000000ff2222c210 */ /* 0x000fc80007ffe1ff */
[----:B------:R-:W-:-:S05]  /*78c0*/  SEL R48, R19, R34, !P6 ;  /* 0x0000002213307207 */ /* 0x000fca0007000000 */
[----:B------:R-:W-:-:S04]  /*78d0*/  IMAD.MOV R34, RZ, RZ, -R48 ;  /* 0x000000ffff227224 */ /* 0x000fc800078e0a30 */
[--C-:B------:R-:W-:Y:S01]  /*78e0*/  IMAD R50, R34, UR51, R47.reuse ;  /* 0x0000003322327c24 */ /* 0x100fe2000f8e022f */
[----:B------:R-:W-:-:S04]  /*78f0*/  SHF.R.S64 R2, RZ, 0x1e, R47 ;  /* 0x0000001eff027819 */ /* 0x000fc8000000102f */
[----:B------:R-:W-:Y:S02]  /*7900*/  IABS R38, R50 ;  /* 0x0000003200267213 */ /* 0x000fe40000000000 */
[----:B------:R-:W-:-:S03]  /*7910*/  IADD3 R2, P4, PT, R2, UR40, RZ ;  /* 0x0000002802027c10 */ /* 0x000fc6000ff9e0ff */
[----:B------:R-:W-:Y:S01]  /*7920*/  IMAD.HI.U32 R34, R38, UR9, RZ ;  /* 0x0000000926227c27 */ /* 0x000fe2000f8e00ff */
[----:B------:R-:W-:-:S04]  /*7930*/  LEA.HI.X.SX32 R3, R47, UR41, 0x2, P4 ;  /* 0x000000292f037c11 */ /* 0x000fc8000a0f16ff */
[----:B------:R-:W-:Y:S01]  /*7940*/  IADD3 R47, PT, PT, -R34, RZ, RZ ;  /* 0x000000ff222f7210 */ /* 0x000fe20007ffe1ff */
[----:B------:R0:W3:Y:S04]  /*7950*/  LDG.E R45, desc[UR14][R2.64] ;  /* 0x0000000e022d7981 */ /* 0x0000e8000c1e1900 */
        /* <DEDUP_REMOVED lines=34> */
[----:B------:R-:W-:Y:S02]  /*7b80*/  IMAD R3, R3, UR53, R50 ;  /* 0x0000003503037c24 */ /* 0x000fe4000f8e0232 */
        /* <DEDUP_REMOVED lines=30> */
[----:B--2---:R-:W-:-:S04]  /*7d70*/  ISETP.NE.AND P4, PT, R40, RZ, PT ;  /* 0x000000ff2800720c */ /* 0x004fc80003f85270 */
        /* <DEDUP_REMOVED lines=16> */
[----:B------:R-:W-:Y:S01]  /*7e80*/  ISETP.GE.AND P6, PT, R18, RZ, PT ;  /* 0x000000ff1200720c */ /* 0x000fe20003fc6270 */
[----:B------:R-:W-:-:S12]  /*7e90*/  FMUL R13, R13, UR4 ;  /* 0x000000040d0d7c20 */ /* 0x000fd80008400000 */
[----:B------:R-:W-:Y:S01]  /*7ea0*/  @!P6 IMAD.MOV R2, RZ, RZ, -R2 ;  /* 0x000000ffff02e224 */ /* 0x000fe200078e0a02 */
[----:B------:R-:W-:-:S04]  /*7eb0*/  LOP3.LUT P6, RZ, R39, 0x4000000, RZ, 0xc0, !PT ;  /* 0x0400000027ff7812 */ /* 0x000fc800078cc0ff */
[----:B------:R-:W-:Y:S02]  /*7ec0*/  FSEL R48, R13, R6, P6 ;  /* 0x000000060d307208 */ /* 0x000fe40003000000 */
[C---:B------:R-:W-:Y:S02]  /*7ed0*/  LOP3.LUT P6, RZ, R39.reuse, 0x40000, RZ, 0xc0, !PT ;  /* 0x0004000027ff7812 */ /* 0x040fe400078cc0ff */
[----:B------:R-:W-:Y:S02]  /*7ee0*/  SEL R51, R20, RZ, P0 ;  /* 0x000000ff14337207 */ /* 0x000fe40000000000 */
[----:B------:R-:W-:Y:S02]  /*7ef0*/  P2R R52, PR, RZ, 0x40 ;  /* 0x00000040ff347803 */ /* 0x000fe40000000000 */
[----:B------:R-:W-:Y:S02]  /*7f00*/  LOP3.LUT P6, RZ, R39, 0x80000, RZ, 0xc0, !PT ;  /* 0x0008000027ff7812 */ /* 0x000fe400078cc0ff */
[----:B-----5:R-:W-:Y:S01]  /*7f10*/  ISETP.NE.AND P0, PT, R46, RZ, PT ;  /* 0x000000ff2e00720c */ /* 0x020fe20003f05270 */
[----:B------:R-:W-:Y:S01]  /*7f20*/  FMUL R13, R8, UR4 ;  /* 0x00000004080d7c20 */ /* 0x000fe20008400000 */
[----:B------:R-:W-:-:S02]  /*7f30*/  P2R R50, PR, RZ, 0x40 ;  /* 0x00000040ff327803 */ /* 0x000fc40000000000 */
[C---:B------:R-:W-:Y:S02]  /*7f40*/  LOP3.LUT P6, RZ, R39.reuse, 0x100000, RZ, 0xc0, !PT ;  /* 0x0010000027ff7812 */ /* 0x040fe400078cc0ff */
[C---:B------:R-:W-:Y:S02]  /*7f50*/  LOP3.LUT P4, RZ, R39.reuse, 0x2000000, RZ, 0xc0, !PT ;  /* 0x0200000027ff7812 */ /* 0x040fe4000788c0ff */
[----:B------:R-:W-:Y:S02]  /*7f60*/  P2R R57, PR, RZ, 0x1 ;  /* 0x00000001ff397803 */ /* 0x000fe40000000000 */
[----:B------:R-:W-:Y:S01]  /*7f70*/  LOP3.LUT P0, RZ, R39, 0x800, RZ, 0xc0, !PT ;  /* 0x0000080027ff7812 */ /* 0x000fe2000780c0ff */
[----:B------:R-:W-:Y:S01]  /*7f80*/  FMUL R5, R5, UR4 ;  /* 0x0000000405057c20 */ /* 0x000fe20008400000 */
[----:B------:R-:W-:Y:S02]  /*7f90*/  P2R R18, PR, RZ, 0x40 ;  /* 0x00000040ff127803 */ /* 0x000fe40000000000 */
[----:B------:R-:W-:-:S02]  /*7fa0*/  LOP3.LUT P6, RZ, R39, 0x200000, RZ, 0xc0, !PT ;  /* 0x0020000027ff7812 */ /* 0x000fc400078cc0ff */
[----:B------:R-:W-:Y:S02]  /*7fb0*/  FSEL R46, R13, R6, P4 ;  /* 0x000000060d2e7208 */ /* 0x000fe40002000000 */
[----:B------:R-:W-:Y:S02]  /*7fc0*/  P2R R13, PR, RZ, 0x1 ;  /* 0x00000001ff0d7803 */ /* 0x000fe40000000000 */
[----:B------:R-:W-:Y:S02]  /*7fd0*/  SEL R2, R21, R2, !P5 ;  /* 0x0000000215027207 */ /* 0x000fe40006800000 */
[----:B------:R-:W-:Y:S02]  /*7fe0*/  LOP3.LUT P0, RZ, R39, 0x1000, RZ, 0xc0, !PT ;  /* 0x0000100027ff7812 */ /* 0x000fe4000780c0ff */
[----:B------:R-:W-:Y:S02]  /*7ff0*/  SEL R21, R34, RZ, P2 ;  /* 0x000000ff22157207 */ /* 0x000fe40001000000 */
[----:B------:R-:W-:Y:S01]  /*8000*/  FSEL R34, R5, R6, P6 ;  /* 0x0000000605227208 */ /* 0x000fe20003000000 */
[----:B------:R-:W-:Y:S01]  /*8010*/  FMUL R5, R10, UR4 ;  /* 0x000000040a057c20 */ /* 0x000fe20008400000 */
[----:B------:R-:W-:-:S02]  /*8020*/  P2R R59, PR, RZ, 0x1 ;  /* 0x00000001ff3b7803 */ /* 0x000fc40000000000 */
[----:B------:R-:W-:Y:S02]  /*8030*/  ISETP.NE.AND P6, PT, R18, RZ, PT ;  /* 0x000000ff1200720c */ /* 0x000fe40003fc5270 */
[----:B------:R-:W-:Y:S01]  /*8040*/  LOP3.LUT P0, RZ, R39, 0x4000, RZ, 0xc0, !PT ;  /* 0x0000400027ff7812 */ /* 0x000fe2000780c0ff */
[----:B------:R-:W-:Y:S01]  /*8050*/  FMUL R11, R11, UR4 ;  /* 0x000000040b0b7c20 */ /* 0x000fe20008400000 */
[-C--:B------:R-:W-:Y:S02]  /*8060*/  FSEL R20, R5, R6.reuse, P6 ;  /* 0x0000000605147208 */ /* 0x080fe40003000000 */
[----:B------:R-:W-:Y:S02]  /*8070*/  P2R R58, PR, RZ, 0x1 ;  /* 0x00000001ff3a7803 */ /* 0x000fe40000000000 */
[----:B------:R-:W-:Y:S02]  /*8080*/  ISETP.NE.AND P6, PT, R50, RZ, PT ;  /* 0x000000ff3200720c */ /* 0x000fe40003fc5270 */
[----:B------:R-:W-:Y:S01]  /*8090*/  LOP3.LUT P0, RZ, R39, 0x8000, RZ, 0xc0, !PT ;  /* 0x0000800027ff7812 */ /* 0x000fe2000780c0ff */
[----:B------:R-:W-:Y:S01]  /*80a0*/  FMUL R5, R12, UR4 ;  /* 0x000000040c057c20 */ /* 0x000fe20008400000 */
[----:B------:R-:W-:-:S02]  /*80b0*/  FSEL R8, R11, R6, P6 ;  /* 0x000000060b087208 */ /* 0x000fc40003000000 */
[----:B------:R-:W-:Y:S02]  /*80c0*/  P2R R56, PR, RZ, 0x1 ;  /* 0x00000001ff387803 */ /* 0x000fe40000000000 */
[----:B------:R-:W-:Y:S02]  /*80d0*/  ISETP.NE.AND P6, PT, R52, RZ, PT ;  /* 0x000000ff3400720c */ /* 0x000fe40003fc5270 */
[----:B------:R-:W-:Y:S02]  /*80e0*/  LOP3.LUT P0, RZ, R39, 0x10000, RZ, 0xc0, !PT ;  /* 0x0001000027ff7812 */ /* 0x000fe4000780c0ff */
[----:B------:R-:W-:Y:S01]  /*80f0*/  IADD3 R19, PT, PT, -R2, RZ, RZ ;  /* 0x000000ff02137210 */ /* 0x000fe20007ffe1ff */
[----:B------:R-:W-:Y:S01]  /*8100*/  FMUL R9, R9, UR4 ;  /* 0x0000000409097c20 */ /* 0x000fe20008400000 */
[----:B------:R-:W-:Y:S01]  /*8110*/  FSEL R18, R5, R6, P6 ;  /* 0x0000000605127208 */ /* 0x000fe20003000000 */
[----:B------:R-:W-:Y:S01]  /*8120*/  FMUL R5, R14, UR4 ;  /* 0x000000040e057c20 */ /* 0x000fe20008400000 */
[----:B------:R-:W-:-:S02]  /*8130*/  LOP3.LUT P5, RZ, R39, 0x1000000, RZ, 0xc0, !PT ;  /* 0x0100000027ff7812 */ /* 0x000fc400078ac0ff */
[----:B------:R-:W-:Y:S01]  /*8140*/  P2R R54, PR, RZ, 0x1 ;  /* 0x00000001ff367803 */ /* 0x000fe20000000000 */
[----:B------:R-:W-:Y:S01]  /*8150*/  IMAD R19, R19, UR53, R38 ;  /* 0x0000003513137c24 */ /* 0x000fe2000f8e0226 */
[----:B------:R-:W-:Y:S01]  /*8160*/  LOP3.LUT P0, RZ, R39, 0x20000, RZ, 0xc0, !PT ;  /* 0x0002000027ff7812 */ /* 0x000fe2000780c0ff */
[----:B------:R-:W-:Y:S01]  /*8170*/  FMUL R15, R15, UR4 ;  /* 0x000000040f0f7c20 */ /* 0x000fe20008400000 */
[-C--:B------:R-:W-:Y:S01]  /*8180*/  FSEL R40, R9, R6.reuse, P5 ;  /* 0x0000000609287208 */ /* 0x080fe20002800000 */
[----:B------:R-:W-:Y:S01]  /*8190*/  FMUL R9, R0, UR4 ;  /* 0x0000000400097c20 */ /* 0x000fe20008400000 */
[----:B------:R-:W-:Y:S01]  /*81a0*/  FSEL R50, R5, R6, P0 ;  /* 0x0000000605327208 */ /* 0x000fe20000000000 */
[----:B------:R-:W-:Y:S01]  /*81b0*/  IMAD R0, R21, UR36, RZ ;  /* 0x0000002415007c24 */ /* 0x000fe2000f8e02ff */
[----:B------:R-:W-:Y:S02]  /*81c0*/  ISETP.NE.AND P0, PT, R54, RZ, PT ;  /* 0x000000ff3600720c */ /* 0x000fe40003f05270 */
[----:B------:R-:W-:-:S02]  /*81d0*/  SEL R49, R2, RZ, P3 ;  /* 0x000000ff02317207 */ /* 0x000fc40001800000 */
[----:B------:R-:W-:Y:S02]  /*81e0*/  SEL R19, R19, RZ, P1 ;  /* 0x000000ff13137207 */ /* 0x000fe40000800000 */
[----:B------:R-:W-:Y:S01]  /*81f0*/  IADD3 R2, P1, PT, R3, UR42, RZ ;  /* 0x0000002a03027c10 */ /* 0x000fe2000ff3e0ff */
[----:B------:R-:W-:Y:S01]  /*8200*/  FMUL R5, R16, UR4 ;  /* 0x0000000410057c20 */ /* 0x000fe20008400000 */
[----:B------:R-:W-:Y:S01]  /*8210*/  FSEL R52, R15, R6, P0 ;  /* 0x000000060f347208 */ /* 0x000fe20000000000 */
[----:B------:R-:W-:Y:S01]  /*8220*/  IMAD R0, R51, UR37, R0 ;  /* 0x0000002533007c24 */ /* 0x000fe2000f8e0200 */
[----:B------:R-:W-:Y:S01]  /*8230*/  ISETP.NE.AND P0, PT, R56, RZ, PT ;  /* 0x000000ff3800720c */ /* 0x000fe20003f05270 */
[----:B------:R-:W-:Y:S01]  /*8240*/  FMUL R27, R27, UR4 ;  /* 0x000000041b1b7c20 */ /* 0x000fe20008400000 */
[----:B------:R-:W-:Y:S01]  /*8250*/  LEA.HI.X.SX32 R3, R3, UR43, 0x1, P1 ;  /* 0x0000002b03037c11 */ /* 0x000fe200088f0eff */
[----:B------:R-:W-:Y:S01]  /*8260*/  IMAD R0, R49, UR38, R0 ;  /* 0x0000002631007c24 */ /* 0x000fe2000f8e0200 */
[----:B------:R-:W-:Y:S01]  /*8270*/  LOP3.LUT P1, RZ, R39, 0x40, RZ, 0xc0, !PT ;  /* 0x0000004027ff7812 */ /* 0x000fe2000782c0ff */
[----:B------:R-:W-:Y:S01]  /*8280*/  FMUL R17, R17, UR4 ;  /* 0x0000000411117c20 */ /* 0x000fe20008400000 */
[----:B------:R-:W-:-:S02]  /*8290*/  SHF.R.S64 R10, RZ, 0x1e, R47 ;  /* 0x0000001eff0a7819 */ /* 0x000fc4000000102f */
[-C--:B------:R-:W-:Y:S02]  /*82a0*/  FSEL R16, R5, R6.reuse, P0 ;  /* 0x0000000605107208 */ /* 0x080fe40000000000 */
[----:B------:R-:W-:Y:S01]  /*82b0*/  ISETP.NE.AND P0, PT, R58, RZ, PT ;  /* 0x000000ff3a00720c */ /* 0x000fe20003f05270 */
[----:B------:R-:W-:Y:S01]  /*82c0*/  IMAD R0, R19, UR39, R0 ;  /* 0x0000002713007c24 */ /* 0x000fe2000f8e0200 */
[----:B------:R-:W-:Y:S02]  /*82d0*/  FSEL R60, R27, R6, P1 ;  /* 0x000000061b3c7208 */ /* 0x000fe40000800000 */
[----:B------:R-:W-:Y:S01]  /*82e0*/  IADD3 R10, P1, PT, R10, UR40, RZ ;  /* 0x000000280a0a7c10 */ /* 0x000fe2000ff3e0ff */
[----:B------:R-:W-:Y:S01]  /*82f0*/  FMUL R7, R7, UR4 ;  /* 0x0000000407077c20 */ /* 0x000fe20008400000 */
[----:B------:R-:W-:Y:S02]  /*8300*/  R2UR UR6, R36 ;  /* 0x00000000240672ca */ /* 0x000fe400000e0000 */
[----:B------:R-:W-:-:S02]  /*8310*/  R2UR UR7, R37 ;  /* 0x00000000250772ca */ /* 0x000fc400000e0000 */
[-C--:B------:R-:W-:Y:S02]  /*8320*/  FSEL R54, R17, R6.reuse, P0 ;  /* 0x0000000611367208 */ /* 0x080fe40000000000 */
[----:B------:R-:W-:Y:S02]  /*8330*/  ISETP.NE.AND P0, PT, R59, RZ, PT ;  /* 0x000000ff3b00720c */ /* 0x000fe40003f05270 */
[----:B------:R-:W-:Y:S02]  /*8340*/  LEA.HI.X.SX32 R11, R47, UR41, 0x2, P1 ;  /* 0x000000292f0b7c11 */ /* 0x000fe400088f16ff */
[C---:B------:R-:W-:Y:S02]  /*8350*/  IADD3 R12, P1, PT, R0.reuse, UR42, RZ ;  /* 0x0000002a000c7c10 */ /* 0x040fe4000ff3e0ff */
[----:B------:R-:W-:Y:S02]  /*8360*/  FSEL R56, R7, R6, P0 ;  /* 0x0000000607387208 */ /* 0x000fe40000000000 */
[----:B------:R-:W-:Y:S01]  /*8370*/  ISETP.NE.AND P0, PT, R13, RZ, PT ;  /* 0x000000ff0d00720c */ /* 0x000fe20003f05270 */
[----:B------:R0:W2:Y:S01]  /*8380*/  LDG.E.U8 R2, desc[UR6][R2.64] ;  /* 0x0000000602027981 */ /* 0x0000a2000c1e1100 */
[----:B------:R-:W-:-:S03]  /*8390*/  LEA.HI.X.SX32 R13, R0, UR43, 0x1, P1 ;  /* 0x0000002b000d7c11 */ /* 0x000fc600088f0eff */
[----:B------:R-:W5:Y:S04]  /*83a0*/  LDG.E R10, desc[UR6][R10.64] ;  /* 0x000000060a0a7981 */ /* 0x000f68000c1e1900 */
[----:B------:R-:W5:Y:S01]  /*83b0*/  LDG.E.U8 R12, desc[UR6][R12.64] ;  /* 0x000000060c0c7981 */ /* 0x000f62000c1e1100 */
[----:B0-----:R-:W-:Y:S02]  /*83c0*/  FMNMX R3, R48, -INF , !PT ;  /* 0xff80000030037809 */ /* 0x001fe40007800000 */
[----:B------:R-:W-:Y:S02]  /*83d0*/  LOP3.LUT P3, RZ, R39, 0x800000, RZ, 0xc0, !PT ;  /* 0x0080000027ff7812 */ /* 0x000fe4000786c0ff */
[----:B------:R-:W-:Y:S02]  /*83e0*/  FMNMX R3, R3, R46, !PT ;  /* 0x0000002e03037209 */ /* 0x000fe40007800000 */
[----:B------:R-:W-:Y:S01]  /*83f0*/  FSEL R38, R9, R6, P3 ;  /* 0x0000000609267208 */ /* 0x000fe20001800000 */
[----:B------:R-:W-:Y:S01]  /*8400*/  FMUL R9, R4, UR4 ;  /* 0x0000000404097c20 */ /* 0x000fe20008400000 */
[----:B------:R-:W-:-:S02]  /*8410*/  LOP3.LUT P2, RZ, R39, 0x400000, RZ, 0xc0, !PT ;  /* 0x0040000027ff7812 */ /* 0x000fc4000784c0ff */
[----:B------:R-:W-:Y:S02]  /*8420*/  FMNMX R3, R3, R40, !PT ;  /* 0x0000002803037209 */ /* 0x000fe40007800000 */
[----:B------:R-:W-:Y:S02]  /*8430*/  FSEL R4, R9, R6, P2 ;  /* 0x0000000609047208 */ /* 0x000fe40001000000 */
        /* <DEDUP_REMOVED lines=9> */
[----:B------:R-:W-:Y:S01]  /*84d0*/  FMNMX R3, R3, R16, !PT ;  /* 0x0000001003037209 */ /* 0x000fe20007800000 */
[----:B------:R-:W-:-:S03]  /*84e0*/  FMUL R25, R25, UR4 ;  /* 0x0000000419197c20 */ /* 0x000fc60008400000 */
[----:B------:R-:W-:Y:S02]  /*84f0*/  FMNMX R3, R3, R54, !PT ;  /* 0x0000003603037209 */ /* 0x000fe40007800000 */
[----:B------:R-:W-:Y:S02]  /*8500*/  LOP3.LUT P4, RZ, R39, 0x100, RZ, 0xc0, !PT ;  /* 0x0000010027ff7812 */ /* 0x000fe4000788c0ff */
[----:B------:R-:W-:Y:S02]  /*8510*/  FSEL R24, R5, R6, P0 ;  /* 0x0000000605187208 */ /* 0x000fe40000000000 */
[----:B------:R-:W-:Y:S01]  /*8520*/  FMNMX R3, R3, R56, !PT ;  /* 0x0000003803037209 */ /* 0x000fe20007800000 */
[----:B------:R-:W-:Y:S01]  /*8530*/  FMUL R5, R26, UR4 ;  /* 0x000000041a057c20 */ /* 0x000fe20008400000 */
[----:B------:R-:W-:Y:S02]  /*8540*/  LOP3.LUT P5, RZ, R39, 0x80, RZ, 0xc0, !PT ;  /* 0x0000008027ff7812 */ /* 0x000fe400078ac0ff */
[----:B------:R-:W-:-:S02]  /*8550*/  FSEL R58, R25, R6, P4 ;  /* 0x00000006193a7208 */ /* 0x000fc40002000000 */
[----:B------:R-:W-:Y:S02]  /*8560*/  FMNMX R3, R3, R24, !PT ;  /* 0x0000001803037209 */ /* 0x000fe40007800000 */
[----:B------:R-:W-:Y:S01]  /*8570*/  FSEL R26, R5, R6, P5 ;  /* 0x00000006051a7208 */ /* 0x000fe20002800000 */
[----:B------:R-:W-:Y:S01]  /*8580*/  FMUL R5, R32, UR4 ;  /* 0x0000000420057c20 */ /* 0x000fe20008400000 */
[----:B------:R-:W-:Y:S02]  /*8590*/  FMNMX R3, R3, R58, !PT ;  /* 0x0000003a03037209 */ /* 0x000fe40007800000 */
[----:B------:R-:W-:Y:S01]  /*85a0*/  LOP3.LUT P2, RZ, R39, 0x10, RZ, 0xc0, !PT ;  /* 0x0000001027ff7812 */ /* 0x000fe2000784c0ff */
[----:B------:R-:W-:Y:S01]  /*85b0*/  FMUL R29, R29, UR4 ;  /* 0x000000041d1d7c20 */ /* 0x000fe20008400000 */
[----:B------:R-:W-:Y:S02]  /*85c0*/  LOP3.LUT P3, RZ, R39, 0x20, RZ, 0xc0, !PT ;  /* 0x0000002027ff7812 */ /* 0x000fe4000786c0ff */
[----:B------:R-:W-:-:S02]  /*85d0*/  FMNMX R3, R3, R26, !PT ;  /* 0x0000001a03037209 */ /* 0x000fc40007800000 */
[-C--:B------:R-:W-:Y:S01]  /*85e0*/  FSEL R32, R5, R6.reuse, P2 ;  /* 0x0000000605207208 */ /* 0x080fe20001000000 */
[----:B------:R-:W-:Y:S01]  /*85f0*/  FMUL R5, R30, UR4 ;  /* 0x000000041e057c20 */ /* 0x000fe20008400000 */
[----:B------:R-:W-:Y:S02]  /*8600*/  LOP3.LUT P6, RZ, R39, 0x8, RZ, 0xc0, !PT ;  /* 0x0000000827ff7812 */ /* 0x000fe400078cc0ff */
[----:B------:R-:W-:Y:S02]  /*8610*/  FSEL R62, R29, R6, P3 ;  /* 0x000000061d3e7208 */ /* 0x000fe40001800000 */
[----:B------:R-:W-:Y:S02]  /*8620*/  FMNMX R3, R3, R60, !PT ;  /* 0x0000003c03037209 */ /* 0x000fe40007800000 */
[----:B------:R-:W-:Y:S02]  /*8630*/  FSEL R30, R5, R6, P6 ;  /* 0x00000006051e7208 */ /* 0x000fe40003000000 */
[----:B------:R-:W-:Y:S01]  /*8640*/  FMNMX R5, R3, R62, !PT ;  /* 0x0000003e03057209 */ /* 0x000fe20007800000 */
[----:B------:R-:W-:Y:S01]  /*8650*/  FMUL R3, R22, UR4 ;  /* 0x0000000416037c20 */ /* 0x000fe20008400000 */
[----:B------:R-:W-:-:S02]  /*8660*/  LOP3.LUT P3, RZ, R39, 0x4, RZ, 0xc0, !PT ;  /* 0x0000000427ff7812 */ /* 0x000fc4000786c0ff */
[----:B------:R-:W-:Y:S01]  /*8670*/  FMNMX R5, R5, R32, !PT ;  /* 0x0000002005057209 */ /* 0x000fe20007800000 */
[----:B------:R-:W-:Y:S01]  /*8680*/  FMUL R23, R23, UR4 ;  /* 0x0000000417177c20 */ /* 0x000fe20008400000 */
[----:B------:R-:W-:Y:S02]  /*8690*/  LOP3.LUT P2, RZ, R39, 0x2, RZ, 0xc0, !PT ;  /* 0x0000000227ff7812 */ /* 0x000fe4000784c0ff */
[----:B------:R-:W-:Y:S02]  /*86a0*/  FSEL R22, R3, R6, P3 ;  /* 0x0000000603167208 */ /* 0x000fe40001800000 */
[----:B------:R-:W-:Y:S01]  /*86b0*/  FMNMX R5, R5, R30, !PT ;  /* 0x0000001e05057209 */ /* 0x000fe20007800000 */
[----:B------:R-:W-:Y:S01]  /*86c0*/  FMUL R3, R28, UR4 ;  /* 0x000000041c037c20 */ /* 0x000fe20008400000 */
[----:B------:R-:W-:Y:S02]  /*86d0*/  LOP3.LUT P6, RZ, R39, 0x1, RZ, 0xc0, !PT ;  /* 0x0000000127ff7812 */ /* 0x000fe400078cc0ff */
        /* <DEDUP_REMOVED lines=10> */
[----:B----4-:R-:W-:Y:S01]  /*8780*/  FMUL R35, R35, UR4 ;  /* 0x0000000423237c20 */ /* 0x010fe20008400000 */
[----:B------:R-:W-:Y:S02]  /*8790*/  ISETP.NE.AND P0, PT, R57, RZ, PT ;  /* 0x000000ff3900720c */ /* 0x000fe40003f05270 */
[----:B------:R-:W-:Y:S02]  /*87a0*/  FSEL R70, R33, R6, P4 ;  /* 0x0000000621467208 */ /* 0x000fe40002000000 */
[----:B------:R-:W-:Y:S01]  /*87b0*/  FMNMX R5, R5, R72, !PT ;  /* 0x0000004805057209 */ /* 0x000fe20007800000 */
[----:B---3--:R-:W-:Y:S01]  /*87c0*/  FMUL R45, R45, UR4 ;  /* 0x000000042d2d7c20 */ /* 0x008fe20008400000 */
[----:B------:R-:W-:Y:S02]  /*87d0*/  FSEL R68, R35, R6, P0 ;  /* 0x0000000623447208 */ /* 0x000fe40000000000 */
[----:B------:R-:W-:-:S04]  /*87e0*/  FMNMX R5, R5, R70, !PT ;  /* 0x0000004605057209 */ /* 0x000fc80007800000 */
[----:B------:R-:W-:Y:S02]  /*87f0*/  FMNMX R5, R5, R68, !PT ;  /* 0x0000004405057209 */ /* 0x000fe40007800000 */
[----:B--2---:R-:W-:Y:S02]  /*8800*/  ISETP.NE.AND P1, PT, R2, RZ, PT ;  /* 0x000000ff0200720c */ /* 0x004fe40003f25270 */
[----:B-----5:R-:W-:Y:S02]  /*8810*/  ISETP.NE.AND P2, PT, R12, RZ, PT ;  /* 0x000000ff0c00720c */ /* 0x020fe40003f45270 */
[----:B------:R-:W-:-:S04]  /*8820*/  FSEL R66, R45, R6, P1 ;  /* 0x000000062d427208 */ /* 0x000fc80000800000 */
[----:B------:R-:W-:-:S07]  /*8830*/  FMNMX R5, R5, R66, !PT ;  /* 0x0000004205057209 */ /* 0x000fce0007800000 */
[----:B------:R-:W-:Y:S01]  /*8840*/  @P2 FMUL R6, R10, UR4 ;  /* 0x000000040a062c20 */ /* 0x000fe20008400000 */
[----:B------:R-:W-:-:S04]  /*8850*/  UMOV UR4, 0xffffffff ;  /* 0xffffffff00047882 */ /* 0x000fc80000000000 */
        /* <DEDUP_REMOVED lines=19> */
[--C-:B------:R-:W-:Y:S01]  /*8990*/  FADD R46, R46, -R5.reuse ;  /* 0x800000052e2e7221 */ /* 0x100fe20000000000 */
[-C--:B------:R-:W-:Y:S01]  /*89a0*/  FFMA.SAT R15, R0, R11.reuse, 0.5 ;  /* 0x3f000000000f7423 */ /* 0x080fe2000000200b */
[----:B------:R-:W-:Y:S01]  /*89b0*/  FFMA.SAT R19, R4, R11, 0.5 ;  /* 0x3f00000004137423 */ /* 0x000fe2000000200b */
[-C--:B------:R-:W-:Y:S01]  /*89c0*/  FFMA.RM R3, R3, R12.reuse, 12582913 ;  /* 0x4b40000103037423 */ /* 0x080fe2000000400c */
[--C-:B------:R-:W-:Y:S01]  /*89d0*/  FADD R40, R40, -R5.reuse ;  /* 0x8000000528287221 */ /* 0x100fe20000000000 */
[----:B------:R-:W-:Y:S01]  /*89e0*/  FFMA.RM R15, R15, R12, 12582913 ;  /* 0x4b4000010f0f7423 */ /* 0x000fe2000000400c */
[--C-:B------:R-:W-:Y:S01]  /*89f0*/  FADD R34, R34, -R5.reuse ;  /* 0x8000000522227221 */ /* 0x100fe20000000000 */
[C---:B------:R-:W-:Y:S01]  /*8a00*/  FADD R7, R3.reuse, -12583039 ;  /* 0xcb40007f03077421 */ /* 0x040fe20000000000 */
[--C-:B------:R-:W-:Y:S01]  /*8a10*/  FADD R20, R20, -R5.reuse ;  /* 0x8000000514147221 */ /* 0x100fe20000000000 */
[--C-:B------:R-:W-:Y:S01]  /*8a20*/  FADD R8, R8, -R5.reuse ;  /* 0x8000000508087221 */ /* 0x100fe20000000000 */
[----:B------:R-:W-:Y:S01]  /*8a30*/  FADD R18, R18, -R5 ;  /* 0x8000000512127221 */ /* 0x000fe20000000000 */
[----:B------:R-:W-:Y:S01]  /*8a40*/  FFMA R7, R48, 1.4426950216293334961, -R7 ;  /* 0x3fb8aa3b30077823 */ /* 0x000fe20000000807 */
[--C-:B------:R-:W-:Y:S01]  /*8a50*/  FADD R50, R50, -R5.reuse ;  /* 0x8000000532327221 */ /* 0x100fe20000000000 */
[--C-:B------:R-:W-:Y:S01]  /*8a60*/  FADD R52, R52, -R5.reuse ;  /* 0x8000000534347221 */ /* 0x100fe20000000000 */
[----:B------:R-:W-:Y:S01]  /*8a70*/  FADD R16, R16, -R5 ;  /* 0x8000000510107221 */ /* 0x000fe20000000000 */
[----:B------:R-:W-:Y:S01]  /*8a80*/  FFMA R7, R48, 1.925963033500011079e-08, R7 ;  /* 0x32a5706030077823 */ /* 0x000fe20000000007 */
[--C-:B------:R-:W-:Y:S01]  /*8a90*/  FADD R54, R54, -R5.reuse ;  /* 0x8000000536367221 */ /* 0x100fe20000000000 */
[--C-:B------:R-:W-:Y:S01]  /*8aa0*/  FADD R56, R56, -R5.reuse ;  /* 0x8000000538387221 */ /* 0x100fe20000000000 */
[--C-:B------:R-:W-:Y:S01]  /*8ab0*/  FADD R24, R24, -R5.reuse ;  /* 0x8000000518187221 */ /* 0x100fe20000000000 */
[----:B------:R-:W0:Y:S01]  /*8ac0*/  MUFU.EX2 R6, R7 ;  /* 0x0000000700067308 */ /* 0x000e220000000800 */
        /* <DEDUP_REMOVED lines=13> */
[----:B------:R-:W-:-:S02]  /*8ba0*/  IMAD.SHL.U32 R3, R3, 0x800000, RZ ;  /* 0x0080000003037824 */ /* 0x000fc400078e00ff */
[-C--:B------:R-:W-:Y:S01]  /*8bb0*/  FFMA.SAT R5, R46, R11.reuse, 0.5 ;  /* 0x3f0000002e057423 */ /* 0x080fe2000000200b */
[----:B------:R-:W-:Y:S01]  /*8bc0*/  FFMA.RM R19, R19, R12, 12582913 ;  /* 0x4b40000113137423 */ /* 0x000fe2000000400c */
[----:B------:R-:W-:Y:S01]  /*8bd0*/  FADD R17, R15, -12583039 ;  /* 0xcb40007f0f117421 */ /* 0x000fe20000000000 */
[-C--:B------:R-:W-:Y:S01]  /*8be0*/  FFMA.SAT R9, R40, R11.reuse, 0.5 ;  /* 0x3f00000028097423 */ /* 0x080fe2000000200b */
[----:B0-----:R-:W-:Y:S01]  /*8bf0*/  FMUL R6, R3, R6 ;  /* 0x0000000603067220 */ /* 0x001fe20000400000 */
[-C--:B------:R-:W-:Y:S01]  /*8c00*/  FFMA.RM R5, R5, R12.reuse, 12582913 ;  /* 0x4b40000105057423 */ /* 0x080fe2000000400c */
[----:B------:R-:W-:Y:S01]  /*8c10*/  FADD R3, R19, -12583039 ;  /* 0xcb40007f13037421 */ /* 0x000fe20000000000 */
[----:B------:R-:W-:Y:S01]  /*8c20*/  FFMA R17, R0, 1.4426950216293334961, -R17 ;  /* 0x3fb8aa3b00117823 */ /* 0x000fe20000000811 */
[-C--:B------:R-:W-:Y:S01]  /*8c30*/  FFMA.RM R2, R9, R12.reuse, 12582913 ;  /* 0x4b40000109027423 */ /* 0x080fe2000000400c */
[C---:B------:R-:W-:Y:S01]  /*8c40*/  FADD R9, R5.reuse, -12583039 ;  /* 0xcb40007f05097421 */ /* 0x040fe20000000000 */
[----:B------:R-:W-:Y:S01]  /*8c50*/  FFMA R3, R4, 1.4426950216293334961, -R3 ;  /* 0x3fb8aa3b04037823 */ /* 0x000fe20000000803 */
[----:B------:R-:W-:Y:S01]  /*8c60*/  FFMA R17, R0, 1.925963033500011079e-08, R17 ;  /* 0x32a5706000117823 */ /* 0x000fe20000000011 */
[----:B------:R-:W-:Y:S01]  /*8c70*/  FADD R13, R2, -12583039 ;  /* 0xcb40007f020d7421 */ /* 0x000fe20000000000 */
[----:B------:R-:W-:Y:S01]  /*8c80*/  SHF.L.U32 R0, R5, 0x17, RZ ;  /* 0x0000001705007819 */ /* 0x000fe200000006ff */
[----:B------:R-:W-:Y:S01]  /*8c90*/  FFMA R9, R46, 1.4426950216293334961, -R9 ;  /* 0x3fb8aa3b2e097823 */ /* 0x000fe20000000809 */
[----:B------:R-:W-:Y:S01]  /*8ca0*/  FFMA R5, R4, 1.925963033500011079e-08, R3 ;  /* 0x32a5706004057823 */ /* 0x000fe20000000003 */
[----:B------:R-:W-:Y:S01]  /*8cb0*/  FFMA.SAT R3, R34, R11, 0.5 ;  /* 0x3f00000022037423 */ /* 0x000fe2000000200b */
[----:B------:R-:W-:Y:S01]  /*8cc0*/  FFMA R13, R40, 1.4426950216293334961, -R13 ;  /* 0x3fb8aa3b280d7823 */ /* 0x000fe2000000080d */
[----:B------:R-:W-:Y:S01]  /*8cd0*/  FFMA R9, R46, 1.925963033500011079e-08, R9 ;  /* 0x32a570602e097823 */ /* 0x000fe20000000009 */
[----:B------:R0:W-:Y:S01]  /*8ce0*/  MUFU.EX2 R4, R17 ;  /* 0x0000001100047308 */ /* 0x0001e20000000800 */
[----:B------:R-:W-:Y:S01]  /*8cf0*/  FFMA.RM R7, R3, R12, 12582913 ;  /* 0x4b40000103077423 */ /* 0x000fe2000000400c */
[----:B------:R-:W-:Y:S01]  /*8d00*/  FFMA R13, R40, 1.925963033500011079e-08, R13 ;  /* 0x32a57060280d7823 */ /* 0x000fe2000000000d */
[----:B------:R-:W-:-:S02]  /*8d10*/  IMAD.SHL.U32 R2, R2, 0x800000, RZ ;  /* 0x0080000002027824 */ /* 0x000fc400078e00ff */
[-C--:B------:R-:W-:Y:S01]  /*8d20*/  FFMA.SAT R23, R52, R11.reuse, 0.5 ;  /* 0x3f00000034177423 */ /* 0x080fe2000000200b */
[C---:B------:R-:W-:Y:S01]  /*8d30*/  FADD R3, R7.reuse, -12583039 ;  /* 0xcb40007f07037421 */ /* 0x040fe20000000000 */
[----:B------:R-:W-:Y:S01]  /*8d40*/  SHF.L.U32 R7, R7, 0x17, RZ ;  /* 0x0000001707077819 */ /* 0x000fe200000006ff */
[-C--:B------:R-:W-:Y:S01]  /*8d50*/  FFMA.SAT R25, R26, R11.reuse, 0.5 ;  /* 0x3f0000001a197423 */ /* 0x080fe2000000200b */
[----:B------:R-:W1:Y:S01]  /*8d60*/  MUFU.EX2 R9, R9 ;  /* 0x0000000900097308 */ /* 0x000e620000000800 */
[----:B------:R-:W-:Y:S01]  /*8d70*/  FFMA R3, R34, 1.4426950216293334961, -R3 ;  /* 0x3fb8aa3b22037823 */ /* 0x000fe20000000803 */
[-C--:B0-----:R-:W-:Y:S01]  /*8d80*/  FFMA.SAT R17, R18, R11.reuse, 0.5 ;  /* 0x3f00000012117423 */ /* 0x081fe2000000200b */
[-C--:B------:R-:W-:Y:S01]  /*8d90*/  FFMA.RM R23, R23, R12.reuse, 12582913 ;  /* 0x4b40000117177423 */ /* 0x080fe2000000400c */
[-C--:B------:R-:W-:Y:S01]  /*8da0*/  FFMA.RM R25, R25, R12.reuse, 12582913 ;  /* 0x4b40000119197423 */ /* 0x080fe2000000400c */
[----:B------:R-:W-:Y:S01]  /*8db0*/  FFMA R34, R34, 1.925963033500011079e-08, R3 ;  /* 0x32a5706022227823 */ /* 0x000fe20000000003 */
[----:B------:R-:W-:Y:S01]  /*8dc0*/  FFMA.SAT R3, R20, R11, 0.5 ;  /* 0x3f00000014037423 */ /* 0x000fe2000000200b */
[-C--:B------:R-:W-:Y:S01]  /*8dd0*/  FFMA.RM R17, R17, R12.reuse, 12582913 ;  /* 0x4b40000111117423 */ /* 0x080fe2000000400c */
[----:B------:R-:W0:Y:S08]  /*8de0*/  MUFU.EX2 R13, R13 ;  /* 0x0000000d000d7308 */ /* 0x000e300000000800 */
[----:B------:R-:W2:Y:S01]  /*8df0*/  MUFU.EX2 R5, R5 ;  /* 0x0000000500057308 */ /* 0x000ea20000000800 */
[----:B-1----:R-:W-:Y:S01]  /*8e00*/  FMUL R0, R0, R9 ;  /* 0x0000000900007220 */ /* 0x002fe20000400000 */
[----:B------:R-:W-:Y:S01]  /*8e10*/  FFMA.RM R9, R3, R12, 12582913 ;  /* 0x4b40000103097423 */ /* 0x000fe2000000400c */
[----:B------:R-:W-:-:S03]  /*8e20*/  SHF.L.U32 R3, R15, 0x17, RZ ;  /* 0x000000170f037819 */ /* 0x000fc600000006ff */
[----:B------:R-:W-:Y:S02]  /*8e30*/  FADD R21, R9, -12583039 ;  /* 0xcb40007f09157421 */ /* 0x000fe40000000000 */
[----:B------:R-:W1:Y:S01]  /*8e40*/  MUFU.EX2 R34, R34 ;  /* 0x0000002200227308 */ /* 0x000e620000000800 */
[----:B0-----:R-:W-:Y:S01]  /*8e50*/  FMUL R2, R2, R13 ;  /* 0x0000000d02027220 */ /* 0x001fe20000400000 */
[----:B------:R-:W-:Y:S01]  /*8e60*/  FFMA.SAT R13, R8, R11, 0.5 ;  /* 0x3f000000080d7423 */ /* 0x000fe2000000200b */
[----:B------:R-:W-:Y:S01]  /*8e70*/  FMUL R3, R3, R4 ;  /* 0x0000000403037220 */ /* 0x000fe20000400000 */
[----:B------:R-:W-:Y:S02]  /*8e80*/  IMAD.SHL.U32 R4, R19, 0x800000, RZ ;  /* 0x0080000013047824 */ /* 0x000fe400078e00ff */
[----:B------:R-:W-:Y:S01]  /*8e90*/  FADD R19, R17, -12583039 ;  /* 0xcb40007f11137421 */ /* 0x000fe20000000000 */
[----:B------:R-:W-:Y:S01]  /*8ea0*/  FFMA.RM R13, R13, R12, 12582913 ;  /* 0x4b4000010d0d7423 */ /* 0x000fe2000000400c */
[----:B------:R-:W-:Y:S01]  /*8eb0*/  FFMA R21, R20, 1.4426950216293334961, -R21 ;  /* 0x3fb8aa3b14157823 */ /* 0x000fe20000000815 */
[----:B--2---:R-:W-:-:S02]  /*8ec0*/  FMUL R4, R4, R5 ;  /* 0x0000000504047220 */ /* 0x004fc40000400000 */
[----:B------:R-:W-:Y:S01]  /*8ed0*/  FADD R15, R13, -12583039 ;  /* 0xcb40007f0d0f7421 */ /* 0x000fe20000000000 */
[----:B------:R-:W-:Y:S01]  /*8ee0*/  FFMA R19, R18, 1.4426950216293334961, -R19 ;  /* 0x3fb8aa3b12137823 */ /* 0x000fe20000000813 */
[----:B------:R-:W-:Y:S02]  /*8ef0*/  FFMA R21, R20, 1.925963033500011079e-08, R21 ;  /* 0x32a5706014157823 */ /* 0x000fe40000000015 */
[----:B------:R-:W-:Y:S01]  /*8f00*/  FFMA R15, R8, 1.4426950216293334961, -R15 ;  /* 0x3fb8aa3b080f7823 */ /* 0x000fe2000000080f */
[----:B------:R-:W-:Y:S01]  /*8f10*/  FFMA R19, R18, 1.925963033500011079e-08, R19 ;  /* 0x32a5706012137823 */ /* 0x000fe20000000013 */
[----:B-1----:R-:W-:Y:S01]  /*8f20*/  FMUL R5, R7, R34 ;  /* 0x0000002207057220 */ /* 0x002fe20000400000 */
[----:B------:R-:W-:Y:S01]  /*8f30*/  FFMA.SAT R7, R50, R11, 0.5 ;  /* 0x3f00000032077423 */ /* 0x000fe2000000200b */
[----:B------:R-:W-:Y:S01]  /*8f40*/  FFMA R15, R8, 1.925963033500011079e-08, R15 ;  /* 0x32a57060080f7823 */ /* 0x000fe2000000000f */
[----:B------:R-:W-:Y:S02]  /*8f50*/  MUFU.EX2 R10, R19 ;  /* 0x00000013000a7308 */ /* 0x000fe40000000800 */
[----:B------:R-:W-:-:S04]  /*8f60*/  FFMA.RM R18, R7, R12, 12582913 ;  /* 0x4b40000107127423 */ /* 0x000fc8000000400c */
[----:B------:R-:W-:Y:S02]  /*8f70*/  FADD R7, R18, -12583039 ;  /* 0xcb40007f12077421 */ /* 0x000fe40000000000 */
[----:B------:R0:W1:Y:S02]  /*8f80*/  MUFU.EX2 R8, R21 ;  /* 0x0000001500087308 */ /* 0x0000640000000800 */
[----:B------:R-:W-:-:S04]  /*8f90*/  FFMA R7, R50, 1.4426950216293334961, -R7 ;  /* 0x3fb8aa3b32077823 */ /* 0x000fc80000000807 */
[----:B------:R-:W-:Y:S01]  /*8fa0*/  FFMA R50, R50, 1.925963033500011079e-08, R7 ;  /* 0x32a5706032327823 */ /* 0x000fe20000000007 */
[----:B------:R-:W-:Y:S01]  /*8fb0*/  IMAD.SHL.U32 R7, R9, 0x800000, RZ ;  /* 0x0080000009077824 */ /* 0x000fe200078e00ff */
[----:B------:R-:W2:Y:S01]  /*8fc0*/  MUFU.EX2 R15, R15 ;  /* 0x0000000f000f7308 */ /* 0x000ea20000000800 */
[----:B------:R-:W-:Y:S01]  /*8fd0*/  FADD R9, R23, -12583039 ;  /* 0xcb40007f17097421 */ /* 0x000fe20000000000 */
[----:B0-----:R-:W-:-:S03]  /*8fe0*/  FFMA.SAT R21, R54, R11, 0.5 ;  /* 0x3f00000036157423 */ /* 0x001fc6000000200b */
[C---:B------:R-:W-:Y:S01]  /*8ff0*/  FFMA R9, R52.reuse, 1.4426950216293334961, -R9 ;  /* 0x3fb8aa3b34097823 */ /* 0x040fe20000000809 */
[----:B------:R-:W-:Y:S01]  /*9000*/  FFMA.RM R21, R21, R12, 12582913 ;  /* 0x4b40000115157423 */ /* 0x000fe2000000400c */
[----:B-1----:R-:W-:Y:S01]  /*9010*/  FMUL R7, R7, R8 ;  /* 0x0000000807077220 */ /* 0x002fe20000400000 */
[----:B------:R-:W-:Y:S01]  /*9020*/  SHF.L.U32 R8, R13, 0x17, RZ ;  /* 0x000000170d087819 */ /* 0x000fe200000006ff */
[----:B------:R-:W-:Y:S01]  /*9030*/  FFMA R52, R52, 1.925963033500011079e-08, R9 ;  /* 0x32a5706034347823 */ /* 0x000fe20000000009 */
[----:B------:R-:W-:Y:S01]  /*9040*/  FFMA.SAT R9, R16, R11, 0.5 ;  /* 0x3f00000010097423 */ /* 0x000fe2000000200b */
[----:B------:R-:W0:Y:S02]  /*9050*/  MUFU.EX2 R13, R50 ;  /* 0x00000032000d7308 */ /* 0x000e240000000800 */
[----:B--2---:R-:W-:Y:S01]  /*9060*/  FMUL R8, R8, R15 ;  /* 0x0000000f08087220 */ /* 0x004fe20000400000 */
[----:B------:R-:W-:-:S04]  /*9070*/  FFMA.RM R15, R9, R12, 12582913 ;  /* 0x4b400001090f7423 */ /* 0x000fc8000000400c */
[C---:B------:R-:W-:Y:S01]  /*9080*/  FADD R9, R15.reuse, -12583039 ;  /* 0xcb40007f0f097421 */ /* 0x040fe20000000000 */
[----:B------:R-:W-:-:S03]  /*9090*/  SHF.L.U32 R15, R15, 0x17, RZ ;  /* 0x000000170f0f7819 */ /* 0x000fc600000006ff */
[----:B------:R-:W-:-:S04]  /*90a0*/  FFMA R9, R16, 1.4426950216293334961, -R9 ;  /* 0x3fb8aa3b10097823 */ /* 0x000fc80000000809 */
[----:B------:R-:W-:Y:S01]  /*90b0*/  FFMA R20, R16, 1.925963033500011079e-08, R9 ;  /* 0x32a5706010147823 */ /* 0x000fe20000000009 */
[----:B------:R-:W-:Y:S02]  /*90c0*/  IMAD.SHL.U32 R9, R17, 0x800000, RZ ;  /* 0x0080000011097824 */ /* 0x000fe400078e00ff */
[----:B------:R-:W-:Y:S01]  /*90d0*/  FADD R17, R21, -12583039 ;  /* 0xcb40007f15117421 */ /* 0x000fe20000000000 */
[----:B------:R-:W-:Y:S02]  /*90e0*/  IMAD.SHL.U32 R16, R23, 0x800000, RZ ;  /* 0x0080000017107824 */ /* 0x000fe400078e00ff */
[----:B------:R-:W-:Y:S01]  /*90f0*/  FMUL R9, R9, R10 ;  /* 0x0000000a09097220 */ /* 0x000fe20000400000 */
[----:B------:R-:W-:Y:S01]  /*9100*/  SHF.L.U32 R10, R18, 0x17, RZ ;  /* 0x00000017120a7819 */ /* 0x000fe200000006ff */
[----:B------:R-:W-:Y:S01]  /*9110*/  FFMA R17, R54, 1.4426950216293334961, -R17 ;  /* 0x3fb8aa3b36117823 */ /* 0x000fe20000000811 */
[----:B------:R-:W1:Y:S01]  /*9120*/  MUFU.EX2 R20, R20 ;  /* 0x0000001400147308 */ /* 0x000e620000000800 */
[----:B------:R-:W-:-:S02]  /*9130*/  IMAD.SHL.U32 R18, R21, 0x800000, RZ ;  /* 0x0080000015127824 */ /* 0x000fc400078e00ff */
[----:B0-----:R-:W-:Y:S01]  /*9140*/  FMUL R10, R10, R13 ;  /* 0x0000000d0a0a7220 */ /* 0x001fe20000400000 */
[----:B------:R-:W-:Y:S01]  /*9150*/  FFMA.SAT R13, R56, R11, 0.5 ;  /* 0x3f000000380d7423 */ /* 0x000fe2000000200b */
[----:B------:R-:W-:-:S03]  /*9160*/  FFMA R54, R54, 1.925963033500011079e-08, R17 ;  /* 0x32a5706036367823 */ /* 0x000fc60000000011 */
[----:B------:R-:W-:Y:S02]  /*9170*/  FFMA.RM R19, R13, R12, 12582913 ;  /* 0x4b4000010d137423 */ /* 0x000fe4000000400c */
[----:B------:R-:W0:Y:S02]  /*9180*/  MUFU.EX2 R13, R52 ;  /* 0x00000034000d7308 */ /* 0x000e240000000800 */
[C---:B------:R-:W-:Y:S01]  /*9190*/  FADD R17, R19.reuse, -12583039 ;  /* 0xcb40007f13117421 */ /* 0x040fe20000000000 */
[----:B------:R-:W-:-:S03]  /*91a0*/  SHF.L.U32 R19, R19, 0x17, RZ ;  /* 0x0000001713137819 */ /* 0x000fc600000006ff */
[----:B------:R-:W-:-:S04]  /*91b0*/  FFMA R17, R56, 1.4426950216293334961, -R17 ;  /* 0x3fb8aa3b38117823 */ /* 0x000fc80000000811 */
[----:B------:R-:W-:Y:S01]  /*91c0*/  FFMA R56, R56, 1.925963033500011079e-08, R17 ;  /* 0x32a5706038387823 */ /* 0x000fe20000000011 */
[----:B------:R-:W-:-:S04]  /*91d0*/  FFMA.SAT R17, R24, R11, 0.5 ;  /* 0x3f00000018117423 */ /* 0x000fc8000000200b */
[----:B------:R-:W-:Y:S01]  /*91e0*/  FFMA.RM R22, R17, R12, 12582913 ;  /* 0x4b40000111167423 */ /* 0x000fe2000000400c */
[----:B-1----:R-:W-:Y:S01]  /*91f0*/  FMUL R17, R15, R20 ;  /* 0x000000140f117220 */ /* 0x002fe20000400000 */
[----:B0-----:R-:W-:Y:S01]  /*9200*/  FMUL R16, R16, R13 ;  /* 0x0000000d10107220 */ /* 0x001fe20000400000 */
[----:B------:R-:W0:Y:S01]  /*9210*/  MUFU.EX2 R56, R56 ;  /* 0x0000003800387308 */ /* 0x000e220000000800 */
[C---:B------:R-:W-:Y:S01]  /*9220*/  FADD R13, R22.reuse, -12583039 ;  /* 0xcb40007f160d7421 */ /* 0x040fe20000000000 */
[----:B------:R-:W-:Y:S02]  /*9230*/  IMAD.SHL.U32 R20, R22, 0x800000, RZ ;  /* 0x0080000016147824 */ /* 0x000fe400078e00ff */
[----:B------:R-:W-:Y:S02]  /*9240*/  IMAD.SHL.U32 R22, R25, 0x800000, RZ ;  /* 0x0080000019167824 */ /* 0x000fe400078e00ff */
[----:B------:R-:W-:-:S04]  /*9250*/  FFMA R13, R24, 1.4426950216293334961, -R13 ;  /* 0x3fb8aa3b180d7823 */ /* 0x000fc8000000080d */
[----:B------:R-:W-:Y:S01]  /*9260*/  FFMA R24, R24, 1.925963033500011079e-08, R13 ;  /* 0x32a5706018187823 */ /* 0x000fe2000000000d */
[----:B------:R-:W-:-:S04]  /*9270*/  FFMA.SAT R13, R58, R11, 0.5 ;  /* 0x3f0000003a0d7423 */ /* 0x000fc8000000200b */
[----:B------:R-:W-:Y:S02]  /*9280*/  FFMA.RM R15, R13, R12, 12582913 ;  /* 0x4b4000010d0f7423 */ /* 0x000fe4000000400c */
[----:B------:R-:W1:Y:S01]  /*9290*/  MUFU.EX2 R13, R54 ;  /* 0x00000036000d7308 */ /* 0x000e620000000800 */
[----:B0-----:R-:W-:Y:S01]  /*92a0*/  FMUL R19, R19, R56 ;  /* 0x0000003813137220 */ /* 0x001fe20000400000 */
[C---:B------:R-:W-:Y:S01]  /*92b0*/  FADD R23, R15.reuse, -12583039 ;  /* 0xcb40007f0f177421 */ /* 0x040fe20000000000 */
[----:B------:R-:W-:-:S03]  /*92c0*/  SHF.L.U32 R15, R15, 0x17, RZ ;  /* 0x000000170f0f7819 */ /* 0x000fc600000006ff */
[----:B------:R-:W-:-:S04]  /*92d0*/  FFMA R23, R58, 1.4426950216293334961, -R23 ;  /* 0x3fb8aa3b3a177823 */ /* 0x000fc80000000817 */
[----:B------:R-:W-:Y:S01]  /*92e0*/  FFMA R23, R58, 1.925963033500011079e-08, R23 ;  /* 0x32a570603a177823 */ /* 0x000fe20000000017 */
[----:B-1----:R-:W-:Y:S01]  /*92f0*/  FMUL R18, R18, R13 ;  /* 0x0000000d12127220 */ /* 0x002fe20000400000 */
[----:B------:R-:W-:-:S04]  /*9300*/  FADD R13, R25, -12583039 ;  /* 0xcb40007f190d7421 */ /* 0x000fc80000000000 */
[----:B------:R-:W-:-:S04]  /*9310*/  FFMA R13, R26, 1.4426950216293334961, -R13 ;  /* 0x3fb8aa3b1a0d7823 */ /* 0x000fc8000000080d */
[----:B------:R-:W-:Y:S01]  /*9320*/  FFMA R27, R26, 1.925963033500011079e-08, R13 ;  /* 0x32a570601a1b7823 */ /* 0x000fe2000000000d */
[----:B------:R-:W-:Y:S01]  /*9330*/  FFMA.SAT R13, R60, R11, 0.5 ;  /* 0x3f0000003c0d7423 */ /* 0x000fe2000000200b */
[----:B------:R-:W0:Y:S03]  /*9340*/  MUFU.EX2 R26, R23 ;  /* 0x00000017001a7308 */ /* 0x000e260000000800 */
[----:B------:R-:W-:-:S04]  /*9350*/  FFMA.RM R29, R13, R12, 12582913 ;  /* 0x4b4000010d1d7423 */ /* 0x000fc8000000400c */
[----:B------:R-:W-:Y:S01]  /*9360*/  FADD R21, R29, -12583039 ;  /* 0xcb40007f1d157421 */ /* 0x000fe20000000000 */
[----:B------:R1:W2:Y:S03]  /*9370*/  MUFU.EX2 R13, R24 ;  /* 0x00000018000d7308 */ /* 0x0002a60000000800 */
[----:B------:R-:W-:-:S04]  /*9380*/  FFMA R21, R60, 1.4426950216293334961, -R21 ;  /* 0x3fb8aa3b3c157823 */ /* 0x000fc80000000815 */
[----:B------:R-:W-:Y:S01]  /*9390*/  FFMA R60, R60, 1.925963033500011079e-08, R21 ;  /* 0x32a570603c3c7823 */ /* 0x000fe20000000015 */
[-C--:B------:R-:W-:Y:S01]  /*93a0*/  FFMA.SAT R21, R62, R11.reuse, 0.5 ;  /* 0x3f0000003e157423 */ /* 0x080fe2000000200b */
[----:B------:R-:W3:Y:S03]  /*93b0*/  MUFU.EX2 R27, R27 ;  /* 0x0000001b001b7308 */ /* 0x000ee60000000800 */
[----:B------:R-:W-:Y:S01]  /*93c0*/  FFMA.RM R31, R21, R12, 12582913 ;  /* 0x4b400001151f7423 */ /* 0x000fe2000000400c */
[----:B0-----:R-:W-:Y:S01]  /*93d0*/  FMUL R21, R15, R26 ;  /* 0x0000001a0f157220 */ /* 0x001fe20000400000 */
[----:B------:R-:W-:Y:S02]  /*93e0*/  FFMA.SAT R15, R32, R11, 0.5 ;  /* 0x3f000000200f7423 */ /* 0x000fe4000000200b */
[----:B-1----:R-:W-:Y:S02]  /*93f0*/  IMAD.SHL.U32 R24, R31, 0x800000, RZ ;  /* 0x008000001f187824 */ /* 0x002fe400078e00ff */
[----:B--2---:R-:W-:Y:S01]  /*9400*/  FMUL R20, R20, R13 ;  /* 0x0000000d14147220 */ /* 0x004fe20000400000 */
[----:B------:R-:W-:Y:S01]  /*9410*/  FFMA.RM R15, R15, R12, 12582913 ;  /* 0x4b4000010f0f7423 */ /* 0x000fe2000000400c */
[----:B------:R-:W-:Y:S01]  /*9420*/  FADD R13, R31, -12583039 ;  /* 0xcb40007f1f0d7421 */ /* 0x000fe20000000000 */
[----:B------:R-:W0:Y:S02]  /*9430*/  MUFU.EX2 R60, R60 ;  /* 0x0000003c003c7308 */ /* 0x000e240000000800 */
[C---:B------:R-:W-:Y:S01]  /*9440*/  FADD R23, R15.reuse, -12583039 ;  /* 0xcb40007f0f177421 */ /* 0x040fe20000000000 */
[----:B------:R-:W-:Y:S01]  /*9450*/  FFMA R13, R62, 1.4426950216293334961, -R13 ;  /* 0x3fb8aa3b3e0d7823 */ /* 0x000fe2000000080d */
[----:B------:R-:W-:-:S02]  /*9460*/  SHF.L.U32 R15, R15, 0x17, RZ ;  /* 0x000000170f0f7819 */ /* 0x000fc400000006ff */
[----:B------:R-:W-:Y:S01]  /*9470*/  FFMA R23, R32, 1.4426950216293334961, -R23 ;  /* 0x3fb8aa3b20177823 */ /* 0x000fe20000000817 */
[----:B------:R-:W-:Y:S01]  /*9480*/  FFMA R13, R62, 1.925963033500011079e-08, R13 ;  /* 0x32a570603e0d7823 */ /* 0x000fe2000000000d */
[----:B---3--:R-:W-:Y:S02]  /*9490*/  FMUL R22, R22, R27 ;  /* 0x0000001b16167220 */ /* 0x008fe40000400000 */
[----:B------:R-:W-:Y:S01]  /*94a0*/  FFMA R32, R32, 1.925963033500011079e-08, R23 ;  /* 0x32a5706020207823 */ /* 0x000fe20000000017 */
[----:B------:R-:W-:Y:S02]  /*94b0*/  FFMA.SAT R23, R30, R11, 0.5 ;  /* 0x3f0000001e177423 */ /* 0x000fe4000000200b */
[----:B------:R-:W1:Y:S02]  /*94c0*/  MUFU.EX2 R13, R13 ;  /* 0x0000000d000d7308 */ /* 0x000e640000000800 */
[----:B------:R-:W-:Y:S01]  /*94d0*/  FFMA.RM R26, R23, R12, 12582913 ;  /* 0x4b400001171a7423 */ /* 0x000fe2000000400c */
[----:B------:R-:W-:-:S03]  /*94e0*/  SHF.L.U32 R23, R29, 0x17, RZ ;  /* 0x000000171d177819 */ /* 0x000fc600000006ff */
[C---:B------:R-:W-:Y:S01]  /*94f0*/  FADD R25, R26.reuse, -12583039 ;  /* 0xcb40007f1a197421 */ /* 0x040fe20000000000 */
[----:B------:R-:W-:Y:S01]  /*9500*/  IMAD.SHL.U32 R26, R26, 0x800000, RZ ;  /* 0x008000001a1a7824 */ /* 0x000fe200078e00ff */
[----:B------:R-:W-:Y:S01]  /*9510*/  MUFU.EX2 R32, R32 ;  /* 0x0000002000207308 */ /* 0x000fe20000000800 */
[----:B0-----:R-:W-:Y:S01]  /*9520*/  FMUL R23, R23, R60 ;  /* 0x0000003c17177220 */ /* 0x001fe20000400000 */
[----:B------:R-:W-:-:S04]  /*9530*/  FFMA R25, R30, 1.4426950216293334961, -R25 ;  /* 0x3fb8aa3b1e197823 */ /* 0x000fc80000000819 */
[----:B------:R-:W-:Y:S01]  /*9540*/  FFMA R30, R30, 1.925963033500011079e-08, R25 ;  /* 0x32a570601e1e7823 */ /* 0x000fe20000000019 */
[----:B------:R-:W-:Y:S01]  /*9550*/  FFMA.SAT R25, R38, R11, 0.5 ;  /* 0x3f00000026197423 */ /* 0x000fe2000000200b */
[----:B-1----:R-:W-:Y:S01]  /*9560*/  FMUL R24, R24, R13 ;  /* 0x0000000d18187220 */ /* 0x002fe20000400000 */
[----:B------:R-:W-:Y:S02]  /*9570*/  FFMA.SAT R13, R64, R11, 0.5 ;  /* 0x3f000000400d7423 */ /* 0x000fe4000000200b */
[-C--:B------:R-:W-:Y:S01]  /*9580*/  FFMA.RM R29, R25, R12.reuse, 12582913 ;  /* 0x4b400001191d7423 */ /* 0x080fe2000000400c */
[----:B------:R-:W0:Y:S01]  /*9590*/  MUFU.EX2 R27, R30 ;  /* 0x0000001e001b7308 */ /* 0x000e220000000800 */
[----:B------:R-:W-:Y:S02]  /*95a0*/  FFMA.RM R13, R13, R12, 12582913 ;  /* 0x4b4000010d0d7423 */ /* 0x000fe4000000400c */
[----:B------:R-:W-:-:S04]  /*95b0*/  FADD R25, R29, -12583039 ;  /* 0xcb40007f1d197421 */ /* 0x000fc80000000000 */
[----:B------:R-:W-:-:S04]  /*95c0*/  FFMA R25, R38, 1.4426950216293334961, -R25 ;  /* 0x3fb8aa3b26197823 */ /* 0x000fc80000000819 */
[----:B------:R-:W-:Y:S01]  /*95d0*/  FFMA R38, R38, 1.925963033500011079e-08, R25 ;  /* 0x32a5706026267823 */ /* 0x000fe20000000019 */
[----:B------:R-:W-:-:S04]  /*95e0*/  FFMA.SAT R25, R28, R11, 0.5 ;  /* 0x3f0000001c197423 */ /* 0x000fc8000000200b */
[----:B------:R-:W-:Y:S01]  /*95f0*/  FFMA.RM R33, R25, R12, 12582913 ;  /* 0x4b40000119217423 */ /* 0x000fe2000000400c */
[----:B0-----:R-:W-:Y:S01]  /*9600*/  FMUL R26, R26, R27 ;  /* 0x0000001b1a1a7220 */ /* 0x001fe20000400000 */
[----:B------:R-:W-:Y:S01]  /*9610*/  SHF.L.U32 R27, R29, 0x17, RZ ;  /* 0x000000171d1b7819 */ /* 0x000fe200000006ff */
[----:B------:R-:W0:Y:S01]  /*9620*/  MUFU.EX2 R38, R38 ;  /* 0x0000002600267308 */ /* 0x000e220000000800 */
[----:B------:R-:W-:-:S04]  /*9630*/  FADD R25, R33, -12583039 ;  /* 0xcb40007f21197421 */ /* 0x000fc80000000000 */
[----:B------:R-:W-:-:S04]  /*9640*/  FFMA R25, R28, 1.4426950216293334961, -R25 ;  /* 0x3fb8aa3b1c197823 */ /* 0x000fc80000000819 */
[----:B------:R-:W-:Y:S01]  /*9650*/  FFMA R34, R28, 1.925963033500011079e-08, R25 ;  /* 0x32a570601c227823 */ /* 0x000fe20000000019 */
[----:B------:R-:W-:Y:S01]  /*9660*/  FMUL R25, R15, R32 ;  /* 0x000000200f197220 */ /* 0x000fe20000400000 */
[----:B------:R-:W-:Y:S01]  /*9670*/  FADD R15, R13, -12583039 ;  /* 0xcb40007f0d0f7421 */ /* 0x000fe20000000000 */
[----:B------:R-:W-:Y:S01]  /*9680*/  IMAD.SHL.U32 R28, R33, 0x800000, RZ ;  /* 0x00800000211c7824 */ /* 0x000fe200078e00ff */
[----:B------:R-:W1:Y:S01]  /*9690*/  MUFU.EX2 R29, R34 ;  /* 0x00000022001d7308 */ /* 0x000e620000000800 */
[----:B------:R-:W-:Y:S01]  /*96a0*/  FFMA.SAT R33, R14, R11, 0.5 ;  /* 0x3f0000000e217423 */ /* 0x000fe2000000200b */
[----:B------:R-:W-:Y:S01]  /*96b0*/  FFMA R15, R64, 1.4426950216293334961, -R15 ;  /* 0x3fb8aa3b400f7823 */ /* 0x000fe2000000080f */
[----:B0-----:R-:W-:-:S03]  /*96c0*/  FMUL R27, R27, R38 ;  /* 0x000000261b1b7220 */ /* 0x001fc60000400000 */
[----:B------:R-:W-:Y:S01]  /*96d0*/  FFMA R64, R64, 1.925963033500011079e-08, R15 ;  /* 0x32a5706040407823 */ /* 0x000fe2000000000f */
[----:B------:R-:W-:-:S04]  /*96e0*/  FFMA.SAT R15, R72, R11, 0.5 ;  /* 0x3f000000480f7423 */ /* 0x000fc8000000200b */
[----:B------:R-:W-:Y:S01]  /*96f0*/  FFMA.RM R15, R15, R12, 12582913 ;  /* 0x4b4000010f0f7423 */ /* 0x000fe2000000400c */
[----:B------:R-:W-:Y:S03]  /*9700*/  MUFU.EX2 R64, R64 ;  /* 0x0000004000407308 */ /* 0x000fe60000000800 */
[C---:B------:R-:W-:Y:S01]  /*9710*/  FADD R31, R15.reuse, -12583039 ;  /* 0xcb40007f0f1f7421 */ /* 0x040fe20000000000 */
[----:B------:R-:W-:Y:S02]  /*9720*/  IMAD.SHL.U32 R15, R15, 0x800000, RZ ;  /* 0x008000000f0f7824 */ /* 0x000fe400078e00ff */
[----:B-1----:R-:W-:Y:S01]  /*9730*/  FMUL R28, R28, R29 ;  /* 0x0000001d1c1c7220 */ /* 0x002fe20000400000 */
        /* <DEDUP_REMOVED lines=8> */
[----:B------:R-:W-:Y:S01]  /*97c0*/  FFMA R70, R70, 1.925963033500011079e-08, R35 ;  /* 0x32a5706046467823 */ /* 0x000fe20000000023 */
[----:B------:R-:W-:-:S04]  /*97d0*/  FFMA.SAT R35, R68, R11, 0.5 ;  /* 0x3f00000044237423 */ /* 0x000fc8000000200b */
[----:B------:R-:W-:Y:S01]  /*97e0*/  FFMA.RM R32, R35, R12, 12582913 ;  /* 0x4b40000123207423 */ /* 0x000fe2000000400c */
[----:B------:R-:W1:Y:S01]  /*97f0*/  MUFU.EX2 R70, R70 ;  /* 0x0000004600467308 */ /* 0x000e620000000800 */
[----:B0-----:R-:W-:Y:S02]  /*9800*/  FMUL R30, R15, R72 ;  /* 0x000000480f1e7220 */ /* 0x001fe40000400000 */
[C---:B------:R-:W-:Y:S01]  /*9810*/  FADD R29, R32.reuse, -12583039 ;  /* 0xcb40007f201d7421 */ /* 0x040fe20000000000 */
[----:B------:R-:W-:-:S03]  /*9820*/  IMAD.SHL.U32 R32, R32, 0x800000, RZ ;  /* 0x0080000020207824 */ /* 0x000fc600078e00ff */
[----:B------:R-:W-:-:S04]  /*9830*/  FFMA R29, R68, 1.4426950216293334961, -R29 ;  /* 0x3fb8aa3b441d7823 */ /* 0x000fc8000000081d */
[----:B------:R-:W-:Y:S01]  /*9840*/  FFMA R68, R68, 1.925963033500011079e-08, R29 ;  /* 0x32a5706044447823 */ /* 0x000fe2000000001d */
[----:B------:R-:W-:-:S04]  /*9850*/  FFMA.SAT R29, R66, R11, 0.5 ;  /* 0x3f000000421d7423 */ /* 0x000fc8000000200b */
[-C--:B------:R-:W-:Y:S01]  /*9860*/  FFMA.RM R11, R29, R12.reuse, 12582913 ;  /* 0x4b4000011d0b7423 */ /* 0x080fe2000000400c */
[----:B------:R-:W-:Y:S01]  /*9870*/  FFMA.RM R12, R33, R12, 12582913 ;  /* 0x4b400001210c7423 */ /* 0x000fe2000000400c */
[----:B-1----:R-:W-:Y:S01]  /*9880*/  FMUL R31, R31, R70 ;  /* 0x000000461f1f7220 */ /* 0x002fe20000400000 */
[----:B------:R-:W0:Y:S01]  /*9890*/  MUFU.EX2 R33, R68 ;  /* 0x0000004400217308 */ /* 0x000e220000000800 */
[C---:B------:R-:W-:Y:S01]  /*98a0*/  FADD R29, R11.reuse, -12583039 ;  /* 0xcb40007f0b1d7421 */ /* 0x040fe20000000000 */
[----:B------:R-:W-:-:S03]  /*98b0*/  SHF.L.U32 R34, R11, 0x17, RZ ;  /* 0x000000170b227819 */ /* 0x000fc600000006ff */
[----:B------:R-:W-:-:S04]  /*98c0*/  FFMA R29, R66, 1.4426950216293334961, -R29 ;  /* 0x3fb8aa3b421d7823 */ /* 0x000fc8000000081d */
[----:B------:R-:W-:Y:S01]  /*98d0*/  FFMA R66, R66, 1.925963033500011079e-08, R29 ;  /* 0x32a5706042427823 */ /* 0x000fe2000000001d */
[C---:B------:R-:W-:Y:S01]  /*98e0*/  FADD R29, R12.reuse, -12583039 ;  /* 0xcb40007f0c1d7421 */ /* 0x040fe20000000000 */
[----:B------:R-:W-:Y:S02]  /*98f0*/  IMAD.SHL.U32 R12, R12, 0x800000, RZ ;  /* 0x008000000c0c7824 */ /* 0x000fe400078e00ff */
[----:B------:R-:W1:Y:S01]  /*9900*/  MUFU.EX2 R15, R66 ;  /* 0x00000042000f7308 */ /* 0x000e620000000800 */
[----:B------:R-:W-:Y:S01]  /*9910*/  FFMA R29, R14, 1.4426950216293334961, -R29 ;  /* 0x3fb8aa3b0e1d7823 */ /* 0x000fe2000000081d */
[----:B0-----:R-:W-:-:S03]  /*9920*/  FMUL R32, R32, R33 ;  /* 0x0000002120207220 */ /* 0x001fc60000400000 */
[----:B------:R-:W-:Y:S01]  /*9930*/  FFMA R35, R14, 1.925963033500011079e-08, R29 ;  /* 0x32a570600e237823 */ /* 0x000fe2000000001d */
[----:B------:R-:W-:-:S04]  /*9940*/  FADD R29, RZ, R6 ;  /* 0x00000006ff1d7221 */ /* 0x000fc80000000000 */
[----:B------:R-:W-:Y:S01]  /*9950*/  FADD R29, R29, R0 ;  /* 0x000000001d1d7221 */ /* 0x000fe20000000000 */
[----:B------:R-:W0:Y:S03]  /*9960*/  MUFU.EX2 R35, R35 ;  /* 0x0000002300237308 */ /* 0x000e260000000800 */
[----:B------:R-:W-:Y:S01]  /*9970*/  FADD R14, R29, R2 ;  /* 0x000000021d0e7221 */ /* 0x000fe20000000000 */
[----:B-1----:R-:W-:-:S03]  /*9980*/  FMUL R34, R34, R15 ;  /* 0x0000000f22227220 */ /* 0x002fc60000400000 */
[----:B------:R-:W-:-:S04]  /*9990*/  FADD R29, R14, R3 ;  /* 0x000000030e1d7221 */ /* 0x000fc80000000000 */
[----:B------:R-:W-:-:S04]  /*99a0*/  FADD R14, R29, R4 ;  /* 0x000000041d0e7221 */ /* 0x000fc80000000000 */
[----:B------:R-:W-:Y:S01]  /*99b0*/  FADD R14, R14, R5 ;  /* 0x000000050e0e7221 */ /* 0x000fe20000000000 */
        /* <DEDUP_REMOVED lines=35> */
.L_x_1485:
        /* <DEDUP_REMOVED lines=11> */
[----:B0-----:R-:W-:Y:S05]  /*9ca0*/  CALL.REL.NOINC `($__internal_17_$__cuda_sm3x_div_rn_noftz_f32_slowpath) ;  /* 0x0000003000d47944 */ /* 0x001fea0003c00000 */
[----:B------:R-:W-:-:S07]  /*9cb0*/  MOV R14, R6 ;  /* 0x00000006000e7202 */ /* 0x000fce0000000f00 */
.L_x_1416:
[----:B------:R-:W-:Y:S05]  /*9cc0*/  BSYNC.RECONVERGENT B3 ;  /* 0x0000000000037941 */ /* 0x000fea0003800200 */
.L_x_1415:
        /* <DEDUP_REMOVED lines=11> */
[----:B0-----:R-:W-:Y:S05]  /*9d80*/  CALL.REL.NOINC `($__internal_17_$__cuda_sm3x_div_rn_noftz_f32_slowpath) ;  /* 0x00000030009c7944 */ /* 0x001fea0003c00000 */
[----:B------:R-:W-:-:S07]  /*9d90*/  MOV R15, R6 ;  /* 0x00000006000f7202 */ /* 0x000fce0000000f00 */
.L_x_1418:
[----:B------:R-:W-:Y:S05]  /*9da0*/  BSYNC.RECONVERGENT B3 ;  /* 0x0000000000037941 */ /* 0x000fea0003800200 */
.L_x_1417:
        /* <DEDUP_REMOVED lines=13> */
.L_x_1420:
[----:B------:R-:W-:Y:S05]  /*9e80*/  BSYNC.RECONVERGENT B3 ;  /* 0x0000000000037941 */ /* 0x000fea0003800200 */
.L_x_1419:
        /* <DEDUP_REMOVED lines=13> */
.L_x_1422:
[----:B------:R-:W-:Y:S05]  /*9f60*/  BSYNC.RECONVERGENT B3 ;  /* 0x0000000000037941 */ /* 0x000fea0003800200 */
.L_x_1421:
        /* <DEDUP_REMOVED lines=13> */
.L_x_1424:
[----:B------:R-:W-:Y:S05]  /*a040*/  BSYNC.RECONVERGENT B3 ;  /* 0x0000000000037941 */ /* 0x000fea0003800200 */
.L_x_1423:
        /* <DEDUP_REMOVED lines=13> */
.L_x_1426:
[----:B------:R-:W-:Y:S05]  /*a120*/  BSYNC.RECONVERGENT B3 ;  /* 0x0000000000037941 */ /* 0x000fea0003800200 */
.L_x_1425:
        /* <DEDUP_REMOVED lines=13> */
.L_x_1428:
[----:B------:R-:W-:Y:S05]  /*a200*/  BSYNC.RECONVERGENT B3 ;  /* 0x0000000000037941 */ /* 0x000fea0003800200 */
.L_x_1427:
        /* <DEDUP_REMOVED lines=13> */
.L_x_1430:
[----:B------:R-:W-:Y:S05]  /*a2e0*/  BSYNC.RECONVERGENT B3 ;  /* 0x0000000000037941 */ /* 0x000fea0003800200 */
.L_x_1429:
        /* <DEDUP_REMOVED lines=13> */
.L_x_1432:
[----:B------:R-:W-:Y:S05]  /*a3c0*/  BSYNC.RECONVERGENT B3 ;  /* 0x0000000000037941 */ /* 0x000fea0003800200 */
.L_x_1431:
        /* <DEDUP_REMOVED lines=13> */
.L_x_1434:
[----:B------:R-:W-:Y:S05]  /*a4a0*/  BSYNC.RECONVERGENT B3 ;  /* 0x0000000000037941 */ /* 0x000fea0003800200 */
.L_x_1433:
        /* <DEDUP_REMOVED lines=13> */
.L_x_1436:
[----:B------:R-:W-:Y:S05]  /*a580*/  BSYNC.RECONVERGENT B3 ;  /* 0x0000000000037941 */ /* 0x000fea0003800200 */
.L_x_1435:
        /* <DEDUP_REMOVED lines=13> */
.L_x_1438:
[----:B------:R-:W-:Y:S05]  /*a660*/  BSYNC.RECONVERGENT B3 ;  /* 0x0000000000037941 */ /* 0x000fea0003800200 */
.L_x_1437:
        /* <DEDUP_REMOVED lines=13> */
.L_x_1440:
[----:B------:R-:W-:Y:S05]  /*a740*/  BSYNC.RECONVERGENT B3 ;  /* 0x0000000000037941 */ /* 0x000fea0003800200 */
.L_x_1439:
        /* <DEDUP_REMOVED lines=13> */
.L_x_1442:
[----:B------:R-:W-:Y:S05]  /*a820*/  BSYNC.RECONVERGENT B3 ;  /* 0x0000000000037941 */ /* 0x000fea0003800200 */
.L_x_1441:
        /* <DEDUP_REMOVED lines=13> */
.L_x_1444:
[----:B------:R-:W-:Y:S05]  /*a900*/  BSYNC.RECONVERGENT B3 ;  /* 0x0000000000037941 */ /* 0x000fea0003800200 */
.L_x_1443:
        /* <DEDUP_REMOVED lines=13> */
.L_x_1446:
[----:B------:R-:W-:Y:S05]  /*a9e0*/  BSYNC.RECONVERGENT B3 ;  /* 0x0000000000037941 */ /* 0x000fea0003800200 */
.L_x_1445:
        /* <DEDUP_REMOVED lines=13> */
.L_x_1448:
[----:B------:R-:W-:Y:S05]  /*aac0*/  BSYNC.RECONVERGENT B3 ;  /* 0x0000000000037941 */ /* 0x000fea0003800200 */
.L_x_1447:
        /* <DEDUP_REMOVED lines=13> */
.L_x_1450:
[----:B------:R-:W-:Y:S05]  /*aba0*/  BSYNC.RECONVERGENT B3 ;  /* 0x0000000000037941 */ /* 0x000fea0003800200 */
.L_x_1449:
        /* <DEDUP_REMOVED lines=13> */
.L_x_1452:
[----:B------:R-:W-:Y:S05]  /*ac80*/  BSYNC.RECONVERGENT B3 ;  /* 0x0000000000037941 */ /* 0x000fea0003800200 */
.L_x_1451:
        /* <DEDUP_REMOVED lines=13> */
.L_x_1454:
[----:B------:R-:W-:Y:S05]  /*ad60*/  BSYNC.RECONVERGENT B3 ;  /* 0x0000000000037941 */ /* 0x000fea0003800200 */
.L_x_1453:
        /* <DEDUP_REMOVED lines=13> */
.L_x_1456:
[----:B------:R-:W-:Y:S05]  /*ae40*/  BSYNC.RECONVERGENT B3 ;  /* 0x0000000000037941 */ /* 0x000fea0003800200 */
.L_x_1455:
        /* <DEDUP_REMOVED lines=13> */
.L_x_1458:
[----:B------:R-:W-:Y:S05]  /*af20*/  BSYNC.RECONVERGENT B3 ;  /* 0x0000000000037941 */ /* 0x000fea0003800200 */
.L_x_1457:
        /* <DEDUP_REMOVED lines=13> */
.L_x_1460:
[----:B------:R-:W-:Y:S05]  /*b000*/  BSYNC.RECONVERGENT B3 ;  /* 0x0000000000037941 */ /* 0x000fea0003800200 */
.L_x_1459:
        /* <DEDUP_REMOVED lines=13> */
.L_x_1462:
[----:B------:R-:W-:Y:S05]  /*b0e0*/  BSYNC.RECONVERGENT B3 ;  /* 0x0000000000037941 */ /* 0x000fea0003800200 */
.L_x_1461:
        /* <DEDUP_REMOVED lines=13> */
.L_x_1464:
[----:B------:R-:W-:Y:S05]  /*b1c0*/  BSYNC.RECONVERGENT B3 ;  /* 0x0000000000037941 */ /* 0x000fea0003800200 */
.L_x_1463:
        /* <DEDUP_REMOVED lines=13> */
.L_x_1466:
[----:B------:R-:W-:Y:S05]  /*b2a0*/  BSYNC.RECONVERGENT B3 ;  /* 0x0000000000037941 */ /* 0x000fea0003800200 */
.L_x_1465:
        /* <DEDUP_REMOVED lines=13> */
.L_x_1468:
[----:B------:R-:W-:Y:S05]  /*b380*/  BSYNC.RECONVERGENT B3 ;  /* 0x0000000000037941 */ /* 0x000fea0003800200 */
.L_x_1467:
        /* <DEDUP_REMOVED lines=13> */
.L_x_1470:
[----:B------:R-:W-:Y:S05]  /*b460*/  BSYNC.RECONVERGENT B3 ;  /* 0x0000000000037941 */ /* 0x000fea0003800200 */
.L_x_1469:
        /* <DEDUP_REMOVED lines=13> */
.L_x_1472:
[----:B------:R-:W-:Y:S05]  /*b540*/  BSYNC.RECONVERGENT B3 ;  /* 0x0000000000037941 */ /* 0x000fea0003800200 */
.L_x_1471:
[----:B------:R-:W-:Y:S02]  /*b550*/  HFMA2 R13, -RZ, RZ, 0, 0 ;  /* 0x00000000ff0d7431 */ /* 0x000fe400000001ff */
[----:B------:R-:W-:Y:S01]  /*b560*/  IMAD R6, R44, UR44, RZ ;  /* 0x0000002c2c067c24 */ /* 0x000fe2000f8e02ff */
[C---:B------:R-:W-:Y:S01]  /*b570*/  R2UR UR4, R36.reuse ;  /* 0x00000000240472ca */ /* 0x040fe200000e0000 */
[----:B------:R-:W-:Y:S01]  /*b580*/  IMAD.MOV.U32 R12, RZ, RZ, R42 ;  /* 0x000000ffff0c7224 */ /* 0x000fe200078e002a */
[----:B------:R-:W-:Y:S01]  /*b590*/  R2UR UR5, R37 ;  /* 0x00000000250572ca */ /* 0x000fe200000e0000 */
[----:B------:R-:W-:Y:S01]  /*b5a0*/  IMAD R11, R43, UR45, R6 ;  /* 0x0000002d2b0b7c24 */ /* 0x000fe2000f8e0206 */
[C---:B------:R-:W-:Y:S02]  /*b5b0*/  R2UR UR6, R36.reuse ;  /* 0x00000000240672ca */ /* 0x040fe400000e0000 */
[----:B------:R-:W-:Y:S01]  /*b5c0*/  R2UR UR7, R37 ;  /* 0x00000000250772ca */ /* 0x000fe200000e0000 */
[----:B------:R-:W-:Y:S01]  /*b5d0*/  IMAD.WIDE.U32 R12, R43, UR44, R12 ;  /* 0x0000002c2b0c7c25 */ /* 0x000fe2000f8e000c */
[----:B------:R-:W-:-:S02]  /*b5e0*/  R2UR UR8, R36 ;  /* 0x00000000240872ca */ /* 0x000fc400000e0000 */
[----:B------:R-:W-:Y:S01]  /*b5f0*/  R2UR UR9, R37 ;  /* 0x00000000250972ca */ /* 0x000fe200000e0000 */
[----:B------:R-:W-:Y:S01]  /*b600*/  IMAD.IADD R11, R13, 0x1, R11 ;  /* 0x000000010d0b7824 */ /* 0x000fe200078e020b */
[----:B------:R-:W-:Y:S02]  /*b610*/  LEA R32, P0, R12, UR48, 0x2 ;  /* 0x000000300c207c11 */ /* 0x000fe4000f8010ff */
        /* <DEDUP_REMOVED lines=35> */
[----:B------:R-:W-:-:S03]  /*b850*/  ISETP.GE.AND.EX P0, PT, R44, UR47, PT, P0 ;  /* 0x0000002f2c007c0c */ /* 0x000fc6000bf06300 */
        /* <DEDUP_REMOVED lines=20> */
.L_x_1413:
[----:B------:R-:W-:Y:S05]  /*b9a0*/  EXIT ;  /* 0x000000000000794d */ /* 0x000fea0003800000 */
.L_x_1414:
[----:B------:R-:W-:Y:S01]  /*b9b0*/  BSSY B1, `(.L_x_1474) ;  /* 0x0000007000017945 */ /* 0x000fe20003800000 */
[----:B------:R-:W-:Y:S01]  /*b9c0*/  MOV R12, 0x10 ;  /* 0x00000010000c7802 */ /* 0x000fe20000000f00 */
[----:B------:R-:W-:Y:S01]  /*b9d0*/  IMAD.MOV.U32 R11, RZ, RZ, 0x1f ;  /* 0x0000001fff0b7424 */ /* 0x000fe200078e00ff */
[----:B------:R-:W-:-:S07]  /*b9e0*/  MOV R15, 0xffffffff ;  /* 0xffffffff000f7802 */ /* 0x000fce0000000f00 */
[----:B------:R-:W-:Y:S05]  /*b9f0*/  WARPSYNC.COLLECTIVE R15, `(.L_x_1475) ;  /* 0x000000000f087348 */ /* 0x000fea0003c00000 */
[----:B------:R0:W1:Y:S02]  /*ba00*/  SHFL.BFLY P6, R14, R13, R12, R11 ;  /* 0x0c00000c0d0e7389 */ /* 0x00006400000c000b */
[----:B01----:R-:W-:Y:S05]  /*ba10*/  ENDCOLLECTIVE ;  /* 0x000000000000791b */ /* 0x003fea0003800000 */
.L_x_1475:
[----:B------:R-:W-:Y:S05]  /*ba20*/  BSYNC B1 ;  /* 0x0000000000017941 */ /* 0x000fea0003800000 */
.L_x_1474:
[----:B------:R-:W-:Y:S01]  /*ba30*/  HFMA2 R11, -RZ, RZ, 0, 1.847743988037109375e-06 ;  /* 0x0000001fff0b7431 */ /* 0x000fe200000001ff */
[----:B------:R-:W-:Y:S01]  /*ba40*/  FMNMX R13, R13, R14, !PT ;  /* 0x0000000e0d0d7209 */ /* 0x000fe20007800000 */
[----:B------:R-:W-:Y:S02]  /*ba50*/  IMAD.MOV.U32 R12, RZ, RZ, 0x8 ;  /* 0x00000008ff0c7424 */ /* 0x000fe400078e00ff */
[----:B------:R-:W-:-:S07]  /*ba60*/  IMAD.MOV.U32 R15, RZ, RZ, -0x1 ;  /* 0xffffffffff0f7424 */ /* 0x000fce00078e00ff */
[----:B------:R-:W-:Y:S05]  /*ba70*/  WARPSYNC.COLLECTIVE R15, `(.L_x_1476) ;  /* 0x000000000f087348 */ /* 0x000fea0003c00000 */
[----:B------:R0:W1:Y:S02]  /*ba80*/  SHFL.BFLY P6, R14, R13, R12, R11 ;  /* 0x0c00000c0d0e7389 */ /* 0x00006400000c000b */
[----:B01----:R-:W-:Y:S05]  /*ba90*/  ENDCOLLECTIVE ;  /* 0x000000000000791b */ /* 0x003fea0003800000 */
.L_x_1476:
[----:B------:R-:W-:Y:S01]  /*baa0*/  IMAD.MOV.U32 R12, RZ, RZ, 0x4 ;  /* 0x00000004ff0c7424 */ /* 0x000fe200078e00ff */
[----:B------:R-:W-:-:S04]  /*bab0*/  FMNMX R0, R13, R14, !PT ;  /* 0x0000000e0d007209 */ /* 0x000fc80007800000 */
[----:B------:R-:W-:-:S07]  /*bac0*/  MOV R13, R0 ;  /* 0x00000000000d7202 */ /* 0x000fce0000000f00 */
[----:B------:R-:W-:Y:S05]  /*bad0*/  WARPSYNC.COLLECTIVE R15, `(.L_x_1477) ;  /* 0x000000000f087348 */ /* 0x000fea0003c00000 */
[----:B------:R0:W1:Y:S02]  /*bae0*/  SHFL.BFLY P6, R14, R13, R12, R11 ;  /* 0x0c00000c0d0e7389 */ /* 0x00006400000c000b */
[----:B01----:R-:W-:Y:S05]  /*baf0*/  ENDCOLLECTIVE ;  /* 0x000000000000791b */ /* 0x003fea0003800000 */
.L_x_1477:
[----:B------:R-:W-:Y:S01]  /*bb00*/  IMAD.MOV.U32 R12, RZ, RZ, 0x2 ;  /* 0x00000002ff0c7424 */ /* 0x000fe200078e00ff */
[----:B------:R-:W-:-:S04]  /*bb10*/  FMNMX R2, R0, R14, !PT ;  /* 0x0000000e00027209 */ /* 0x000fc80007800000 */
[----:B------:R-:W-:-:S07]  /*bb20*/  MOV R13, R2 ;  /* 0x00000002000d7202 */ /* 0x000fce0000000f00 */
[----:B------:R-:W-:Y:S05]  /*bb30*/  WARPSYNC.COLLECTIVE R15, `(.L_x_1478) ;  /* 0x000000000f087348 */ /* 0x000fea0003c00000 */
[----:B------:R0:W1:Y:S02]  /*bb40*/  SHFL.BFLY P6, R14, R13, R12, R11 ;  /* 0x0c00000c0d0e7389 */ /* 0x00006400000c000b */
[----:B01----:R-:W-:Y:S05]  /*bb50*/  ENDCOLLECTIVE ;  /* 0x000000000000791b */ /* 0x003fea0003800000 */
.L_x_1478:
[----:B------:R-:W-:Y:S01]  /*bb60*/  IMAD.MOV.U32 R12, RZ, RZ, 0x1 ;  /* 0x00000001ff0c7424 */ /* 0x000fe200078e00ff */
[----:B------:R-:W-:-:S04]  /*bb70*/  FMNMX R3, R2, R14, !PT ;  /* 0x0000000e02037209 */ /* 0x000fc80007800000 */
[----:B------:R-:W-:-:S07]  /*bb80*/  MOV R13, R3 ;  /* 0x00000003000d7202 */ /* 0x000fce0000000f00 */
[----:B------:R-:W-:Y:S05]  /*bb90*/  WARPSYNC.COLLECTIVE R15, `(.L_x_1479) ;  /* 0x000000000f087348 */ /* 0x000fea0003c00000 */
[----:B------:R0:W1:Y:S02]  /*bba0*/  SHFL.BFLY P6, R14, R13, R12, R11 ;  /* 0x0c00000c0d0e7389 */ /* 0x00006400000c000b */
[----:B01----:R-:W-:Y:S05]  /*bbb0*/  ENDCOLLECTIVE ;  /* 0x000000000000791b */ /* 0x003fea0003800000 */
.L_x_1479:
[----:B------:R-:W-:Y:S01]  /*bbc0*/  HFMA2 R15, -RZ, RZ, 0.96630859375, -0.0022525787353515625 ;  /* 0x3bbb989dff0f7431 */ /* 0x000fe200000001ff */
[----:B------:R-:W-:Y:S01]  /*bbd0*/  FMNMX R9, R3, R14, !PT ;  /* 0x0000000e03097209 */ /* 0x000fe20007800000 */
[----:B------:R-:W-:-:S04]  /*bbe0*/  IMAD.MOV.U32 R14, RZ, RZ, 0x437c0000 ;  /* 0x437c0000ff0e7424 */ /* 0x000fc800078e00ff */
        /* <DEDUP_REMOVED lines=43> */
[----:B------:R-:W-:-:S06]  /*bea0*/  FFMA R19, R10, 1.925963033500011079e-08, R19 ;  /* 0x32a570600a137823 */ /* 0x000fcc0000000013 */
[----:B------:R-:W1:Y:S01]  /*beb0*/  MUFU.EX2 R19, R19 ;  /* 0x0000001300137308 */ /* 0x000e620000000800 */
[----:B0-----:R-:W-:Y:S01]  /*bec0*/  FMUL R6, R6, R17 ;  /* 0x0000001106067220 */ /* 0x001fe20000400000 */
        /* <DEDUP_REMOVED lines=48> */
[C---:B------:R-:W-:Y:S01]  /*c1d0*/  FADD R19, R9.reuse, -12583039 ;  /* 0xcb40007f09137421 */ /* 0x040fe20000000000 */
[----:B------:R-:W-:-:S03]  /*c1e0*/  SHF.L.U32 R9, R9, 0x17, RZ ;  /* 0x0000001709097819 */ /* 0x000fc600000006ff */
        /* <DEDUP_REMOVED lines=15> */
[----:B------:R-:W-:Y:S01]  /*c2e0*/  SHF.L.U32 R16, R17, 0x17, RZ ;  /* 0x0000001711107819 */ /* 0x000fe200000006ff */
[----:B------:R-:W-:Y:S02]  /*c2f0*/  FFMA.SAT R17, R11, R15, 0.5 ;  /* 0x3f0000000b117423 */ /* 0x000fe4000000200f */
[C---:B------:R-:W-:Y:S02]  /*c300*/  FFMA R19, R52.reuse, 1.4426950216293334961, -R19 ;  /* 0x3fb8aa3b34137823 */ /* 0x040fe40000000813 */
[----:B------:R-:W-:Y:S02]  /*c310*/  FFMA.RM R17, R17, R14, 12582913 ;  /* 0x4b40000111117423 */ /* 0x000fe4000000400e */
[----:B------:R-:W-:Y:S02]  /*c320*/  FFMA R19, R52, 1.925963033500011079e-08, R19 ;  /* 0x32a5706034137823 */ /* 0x000fe40000000013 */
[C---:B------:R-:W-:Y:S01]  /*c330*/  FADD R18, R17.reuse, -12583039 ;  /* 0xcb40007f11127421 */ /* 0x040fe20000000000 */
[----:B------:R-:W-:-:S03]  /*c340*/  IMAD.SHL.U32 R17, R17, 0x800000, RZ ;  /* 0x0080000011117824 */ /* 0x000fc600078e00ff */
[----:B------:R-:W1:Y:S01]  /*c350*/  MUFU.EX2 R19, R19 ;  /* 0x0000001300137308 */ /* 0x000e620000000800 */
[----:B------:R-:W-:Y:S01]  /*c360*/  FFMA R18, R11, 1.4426950216293334961, -R18 ;  /* 0x3fb8aa3b0b127823 */ /* 0x000fe20000000812 */
[----:B0-----:R-:W-:-:S03]  /*c370*/  FMUL R10, R10, R21 ;  /* 0x000000150a0a7220 */ /* 0x001fc60000400000 */
[----:B------:R-:W-:-:S04]  /*c380*/  FFMA R11, R11, 1.925963033500011079e-08, R18 ;  /* 0x32a570600b0b7823 */ /* 0x000fc80000000012 */
[----:B------:R0:W2:Y:S01]  /*c390*/  MUFU.EX2 R18, R11 ;  /* 0x0000000b00127308 */ /* 0x0000a20000000800 */
[----:B-1----:R-:W-:Y:S01]  /*c3a0*/  FMUL R16, R16, R19 ;  /* 0x0000001310107220 */ /* 0x002fe20000400000 */
[-C--:B------:R-:W-:Y:S01]  /*c3b0*/  FFMA.SAT R19, R54, R15.reuse, 0.5 ;  /* 0x3f00000036137423 */ /* 0x080fe2000000200f */
[----:B0-----:R-:W-:-:S03]  /*c3c0*/  FFMA.SAT R11, R56, R15, 0.5 ;  /* 0x3f000000380b7423 */ /* 0x001fc6000000200f */
[-C--:B------:R-:W-:Y:S01]  /*c3d0*/  FFMA.RM R19, R19, R14.reuse, 12582913 ;  /* 0x4b40000113137423 */ /* 0x080fe2000000400e */
[----:B------:R-:W-:Y:S01]  /*c3e0*/  FFMA.RM R11, R11, R14, 12582913 ;  /* 0x4b4000010b0b7423 */ /* 0x000fe2000000400e */
[----:B--2---:R-:W-:Y:S02]  /*c3f0*/  FMUL R17, R17, R18 ;  /* 0x0000001211117220 */ /* 0x004fe40000400000 */
[C---:B------:R-:W-:Y:S01]  /*c400*/  FADD R21, R19.reuse, -12583039 ;  /* 0xcb40007f13157421 */ /* 0x040fe20000000000 */
[----:B------:R-:W-:Y:S01]  /*c410*/  SHF.L.U32 R18, R19, 0x17, RZ ;  /* 0x0000001713127819 */ /* 0x000fe200000006ff */
[C---:B------:R-:W-:Y:S01]  /*c420*/  FADD R19, R11.reuse, -12583039 ;  /* 0xcb40007f0b137421 */ /* 0x040fe20000000000 */
[----:B------:R-:W-:Y:S02]  /*c430*/  IMAD.SHL.U32 R11, R11, 0x800000, RZ ;  /* 0x008000000b0b7824 */ /* 0x000fe400078e00ff */
[----:B------:R-:W-:Y:S01]  /*c440*/  FFMA R21, R54, 1.4426950216293334961, -R21 ;  /* 0x3fb8aa3b36157823 */ /* 0x000fe20000000815 */
[----:B------:R-:W-:-:S03]  /*c450*/  FFMA R19, R56, 1.4426950216293334961, -R19 ;  /* 0x3fb8aa3b38137823 */ /* 0x000fc60000000813 */
[----:B------:R-:W-:Y:S01]  /*c460*/  FFMA R21, R54, 1.925963033500011079e-08, R21 ;  /* 0x32a5706036157823 */ /* 0x000fe20000000015 */
[----:B------:R-:W-:-:S05]  /*c470*/  FFMA R56, R56, 1.925963033500011079e-08, R19 ;  /* 0x32a5706038387823 */ /* 0x000fca0000000013 */
[----:B------:R-:W0:Y:S08]  /*c480*/  MUFU.EX2 R21, R21 ;  /* 0x0000001500157308 */ /* 0x000e300000000800 */
[----:B------:R-:W1:Y:S01]  /*c490*/  MUFU.EX2 R56, R56 ;  /* 0x0000003800387308 */ /* 0x000e620000000800 */
[----:B0-----:R-:W-:Y:S01]  /*c4a0*/  FMUL R18, R18, R21 ;  /* 0x0000001512127220 */ /* 0x001fe20000400000 */
        /* <DEDUP_REMOVED lines=109> */
[C---:B------:R-:W-:Y:S01]  /*cb80*/  FADD R15, R11.reuse, -12583039 ;  /* 0xcb40007f0b0f7421 */ /* 0x040fe20000000000 */
[----:B------:R-:W-:Y:S02]  /*cb90*/  IMAD.SHL.U32 R11, R11, 0x800000, RZ ;  /* 0x008000000b0b7824 */ /* 0x000fe400078e00ff */
[C---:B------:R-:W-:Y:S01]  /*cba0*/  FADD R12, R14.reuse, -12583039 ;  /* 0xcb40007f0e0c7421 */ /* 0x040fe20000000000 */
[----:B------:R-:W-:Y:S01]  /*cbb0*/  SHF.L.U32 R14, R14, 0x17, RZ ;  /* 0x000000170e0e7819 */ /* 0x000fe200000006ff */
[C---:B------:R-:W-:Y:S02]  /*cbc0*/  FFMA R15, R66.reuse, 1.4426950216293334961, -R15 ;  /* 0x3fb8aa3b420f7823 */ /* 0x040fe4000000080f */
[C---:B------:R-:W-:Y:S02]  /*cbd0*/  FFMA R12, R13.reuse, 1.4426950216293334961, -R12 ;  /* 0x3fb8aa3b0d0c7823 */ /* 0x040fe4000000080c */
[----:B------:R-:W-:Y:S02]  /*cbe0*/  FFMA R15, R66, 1.925963033500011079e-08, R15 ;  /* 0x32a57060420f7823 */ /* 0x000fe4000000000f */
[----:B------:R-:W-:-:S02]  /*cbf0*/  FFMA R13, R13, 1.925963033500011079e-08, R12 ;  /* 0x32a570600d0d7823 */ /* 0x000fc4000000000c */
[----:B------:R0:W1:Y:S08]  /*cc00*/  MUFU.EX2 R34, R15 ;  /* 0x0000000f00227308 */ /* 0x0000700000000800 */
[----:B------:R-:W2:Y:S01]  /*cc10*/  MUFU.EX2 R13, R13 ;  /* 0x0000000d000d7308 */ /* 0x000ea20000000800 */
[----:B0-----:R-:W-:Y:S02]  /*cc20*/  IMAD.MOV.U32 R15, RZ, RZ, -0x1 ;  /* 0xffffffffff0f7424 */ /* 0x001fe400078e00ff */
[----:B-1----:R-:W-:Y:S01]  /*cc30*/  FMUL R34, R11, R34 ;  /* 0x000000220b227220 */ /* 0x002fe20000400000 */
[----:B------:R-:W-:-:S04]  /*cc40*/  FADD R11, RZ, R6 ;  /* 0x00000006ff0b7221 */ /* 0x000fc80000000000 */
[----:B------:R-:W-:Y:S01]  /*cc50*/  FADD R11, R11, R0 ;  /* 0x000000000b0b7221 */ /* 0x000fe20000000000 */
[----:B--2---:R-:W-:-:S03]  /*cc60*/  FMUL R33, R14, R13 ;  /* 0x0000000d0e217220 */ /* 0x004fc60000400000 */
        /* <DEDUP_REMOVED lines=26> */
[----:B------:R-:W-:-:S03]  /*ce10*/  MOV R11, 0x1f ;  /* 0x0000001f000b7802 */ /* 0x000fc60000000f00 */
[----:B------:R-:W-:Y:S01]  /*ce20*/  FADD R13, R12, R33 ;  /* 0x000000210c0d7221 */ /* 0x000fe20000000000 */
[----:B------:R-:W-:-:S07]  /*ce30*/  IMAD.MOV.U32 R12, RZ, RZ, 0x10 ;  /* 0x00000010ff0c7424 */ /* 0x000fce00078e00ff */
[----:B------:R-:W-:Y:S05]  /*ce40*/  WARPSYNC.COLLECTIVE R15, `(.L_x_1480) ;  /* 0x000000000f087348 */ /* 0x000fea0003c00000 */
[----:B------:R0:W1:Y:S02]  /*ce50*/  SHFL.BFLY P6, R14, R13, R12, R11 ;  /* 0x0c00000c0d0e7389 */ /* 0x00006400000c000b */
[----:B01----:R-:W-:Y:S05]  /*ce60*/  ENDCOLLECTIVE ;  /* 0x000000000000791b */ /* 0x003fea0003800000 */
.L_x_1480:
[----:B------:R-:W-:Y:S02]  /*ce70*/  IMAD.MOV.U32 R12, RZ, RZ, 0x8 ;  /* 0x00000008ff0c7424 */ /* 0x000fe400078e00ff */
[----:B------:R-:W-:-:S05]  /*ce80*/  FADD R35, R13, R14 ;  /* 0x0000000e0d237221 */ /* 0x000fca0000000000 */
[----:B------:R-:W-:-:S07]  /*ce90*/  MOV R13, R35 ;  /* 0x00000023000d7202 */ /* 0x000fce0000000f00 */
[----:B------:R-:W-:Y:S05]  /*cea0*/  WARPSYNC.COLLECTIVE R15, `(.L_x_1481) ;  /* 0x000000000f087348 */ /* 0x000fea0003c00000 */
[----:B------:R0:W1:Y:S02]  /*ceb0*/  SHFL.BFLY P6, R14, R13, R12, R11 ;  /* 0x0c00000c0d0e7389 */ /* 0x00006400000c000b */
[----:B01----:R-:W-:Y:S05]  /*cec0*/  ENDCOLLECTIVE ;  /* 0x000000000000791b */ /* 0x003fea0003800000 */
.L_x_1481:
[----:B------:R-:W-:Y:S02]  /*ced0*/  IMAD.MOV.U32 R12, RZ, RZ, 0x4 ;  /* 0x00000004ff0c7424 */ /* 0x000fe400078e00ff */
[----:B------:R-:W-:-:S05]  /*cee0*/  FADD R38, R35, R14 ;  /* 0x0000000e23267221 */ /* 0x000fca0000000000 */
[----:B------:R-:W-:-:S07]  /*cef0*/  MOV R13, R38 ;  /* 0x00000026000d7202 */ /* 0x000fce0000000f00 */
[----:B------:R-:W-:Y:S05]  /*cf00*/  WARPSYNC.COLLECTIVE R15, `(.L_x_1482) ;  /* 0x000000000f087348 */ /* 0x000fea0003c00000 */
[----:B------:R0:W1:Y:S02]  /*cf10*/  SHFL.BFLY P6, R14, R13, R12, R11 ;  /* 0x0c00000c0d0e7389 */ /* 0x00006400000c000b */
[----:B01----:R-:W-:Y:S05]  /*cf20*/  ENDCOLLECTIVE ;  /* 0x000000000000791b */ /* 0x003fea0003800000 */
.L_x_1482:
[----:B------:R-:W-:Y:S02]  /*cf30*/  IMAD.MOV.U32 R12, RZ, RZ, 0x2 ;  /* 0x00000002ff0c7424 */ /* 0x000fe400078e00ff */
[----:B------:R-:W-:-:S05]  /*cf40*/  FADD R39, R38, R14 ;  /* 0x0000000e26277221 */ /* 0x000fca0000000000 */
[----:B------:R-:W-:-:S07]  /*cf50*/  MOV R13, R39 ;  /* 0x00000027000d7202 */ /* 0x000fce0000000f00 */
[----:B------:R-:W-:Y:S05]  /*cf60*/  WARPSYNC.COLLECTIVE R15, `(.L_x_1483) ;  /* 0x000000000f087348 */ /* 0x000fea0003c00000 */
[----:B------:R0:W1:Y:S02]  /*cf70*/  SHFL.BFLY P6, R14, R13, R12, R11 ;  /* 0x0c00000c0d0e7389 */ /* 0x00006400000c000b */
[----:B01----:R-:W-:Y:S05]  /*cf80*/  ENDCOLLECTIVE ;  /* 0x000000000000791b */ /* 0x003fea0003800000 */
.L_x_1483:
[----:B------:R-:W-:Y:S02]  /*cf90*/  IMAD.MOV.U32 R12, RZ, RZ, 0x1 ;  /* 0x00000001ff0c7424 */ /* 0x000fe400078e00ff */
[----:B------:R-:W-:-:S05]  /*cfa0*/  FADD R40, R39, R14 ;  /* 0x0000000e27287221 */ /* 0x000fca0000000000 */
[----:B------:R-:W-:-:S07]  /*cfb0*/  MOV R13, R40 ;  /* 0x00000028000d7202 */ /* 0x000fce0000000f00 */
[----:B------:R-:W-:Y:S05]  /*cfc0*/  WARPSYNC.COLLECTIVE R15, `(.L_x_1484) ;  /* 0x000000000f087348 */ /* 0x000fea0003c00000 */
[----:B------:R0:W1:Y:S02]  /*cfd0*/  SHFL.BFLY P6, R14, R13, R12, R11 ;  /* 0x0c00000c0d0e7389 */ /* 0x00006400000c000b */
[----:B01----:R-:W-:Y:S05]  /*cfe0*/  ENDCOLLECTIVE ;  /* 0x000000000000791b */ /* 0x003fea0003800000 */
.L_x_1484:
[----:B------:R-:W-:Y:S05]  /*cff0*/  BRA `(.L_x_1485) ;  /* 0xffffffc800fc7947 */ /* 0x000fea000383ffff */
        .weak           $__internal_17_$__cuda_sm3x_div_rn_noftz_f32_slowpath
        .type           $__internal_17_$__cuda_sm3x_div_rn_noftz_f32_slowpath,@function
        .size           $__internal_17_$__cuda_sm3x_div_rn_noftz_f32_slowpath,(.L_x_37394 - $__internal_17_$__cuda_sm3x_div_rn_noftz_f32_slowpath)
$__internal_17_$__cuda_sm3x_div_rn_noftz_f32_slowpath:
        /* <DEDUP_REMOVED lines=35> */
.L_x_1487:
        /* <DEDUP_REMOVED lines=30> */
[CCC-:B------:R-:W-:Y:S01]  /*d410*/  FFMA.RP R13, R39.reuse, R45.reuse, R38.reuse ;  /* 0x0000002d270d7223 */ /* 0x1c0fe20000008026 */
[----:B------:R-:W-:Y:S01]  /*d420*/  FFMA.RM R38, R39, R45, R38 ;  /* 0x0000002d27267223 */ /* 0x000fe20000004026 */
[----:B------:R-:W-:Y:S01]  /*d430*/  IMAD.MOV R39, RZ, RZ, -R46 ;  /* 0x000000ffff277224 */ /* 0x000fe200078e0a2e */
[----:B------:R-:W-:Y:S02]  /*d440*/  ISETP.NE.AND P2, PT, R46, RZ, PT ;  /* 0x000000ff2e00720c */ /* 0x000fe40003f45270 */
[----:B------:R-:W-:Y:S02]  /*d450*/  LOP3.LUT R40, R40, 0x7fffff, RZ, 0xc0, !PT ;  /* 0x007fffff28287812 */ /* 0x000fe400078ec0ff */
[----:B------:R-:W-:Y:S02]  /*d460*/  FSETP.NEU.FTZ.AND P0, PT, R13, R38, PT ;  /* 0x000000260d00720b */ /* 0x000fe40003f1d000 */
[----:B------:R-:W-:-:S02]  /*d470*/  IADD3 R13, PT, PT, R46, 0x20, RZ ;  /* 0x000000202e0d7810 */ /* 0x000fc40007ffe0ff */
[----:B------:R-:W-:Y:S02]  /*d480*/  LOP3.LUT R40, R40, 0x800000, RZ, 0xfc, !PT ;  /* 0x0080000028287812 */ /* 0x000fe400078efcff */
[----:B------:R-:W-:Y:S02]  /*d490*/  ISETP.NE.AND P1, PT, R46, RZ, PT ;  /* 0x000000ff2e00720c */ /* 0x000fe40003f25270 */
[----:B------:R-:W-:Y:S02]  /*d4a0*/  SHF.L.U32 R13, R40, R13, RZ ;  /* 0x0000000d280d7219 */ /* 0x000fe400000006ff */
[----:B------:R-:W-:Y:S02]  /*d4b0*/  SEL R39, R39, RZ, P2 ;  /* 0x000000ff27277207 */ /* 0x000fe40001000000 */
[----:B------:R-:W-:Y:S02]  /*d4c0*/  ISETP.NE.AND P1, PT, R13, RZ, P1 ;  /* 0x000000ff0d00720c */ /* 0x000fe40000f25270 */
[----:B------:R-:W-:-:S02]  /*d4d0*/  SHF.R.U32.HI R39, RZ, R39, R40 ;  /* 0x00000027ff277219 */ /* 0x000fc40000011628 */
[----:B------:R-:W-:Y:S02]  /*d4e0*/  PLOP3.LUT P0, PT, P0, P1, PT, 0xf8, 0x8f ;  /* 0x00000000008f781c */ /* 0x000fe40000703f70 */
[----:B------:R-:W-:Y:S02]  /*d4f0*/  SHF.R.U32.HI R38, RZ, 0x1, R39 ;  /* 0x00000001ff267819 */ /* 0x000fe40000011627 */
[----:B------:R-:W-:-:S04]  /*d500*/  SEL R13, RZ, 0x1, !P0 ;  /* 0x00000001ff0d7807 */ /* 0x000fc80004000000 */
[----:B------:R-:W-:-:S04]  /*d510*/  LOP3.LUT R40, R13, 0x1, R38, 0xf8, !PT ;  /* 0x000000010d287812 */ /* 0x000fc800078ef826 */
[----:B------:R-:W-:-:S04]  /*d520*/  LOP3.LUT R39, R40, R39, RZ, 0xc0, !PT ;  /* 0x0000002728277212 */ /* 0x000fc800078ec0ff */
[----:B------:R-:W-:-:S04]  /*d530*/  IADD3 R39, PT, PT, R38, R39, RZ ;  /* 0x0000002726277210 */ /* 0x000fc80007ffe0ff */
[----:B------:R-:W-:Y:S01]  /*d540*/  LOP3.LUT R6, R39, R6, RZ, 0xfc, !PT ;  /* 0x0000000627067212 */ /* 0x000fe200078efcff */
[----:B------:R-:W-:Y:S06]  /*d550*/  BRA `(.L_x_1495) ;  /* 0x0000000000107947 */ /* 0x000fec0003800000 */
.L_x_1494:
[----:B------:R-:W-:-:S04]  /*d560*/  LOP3.LUT R6, R6, 0x80000000, RZ, 0xc0, !PT ;  /* 0x8000000006067812 */ /* 0x000fc800078ec0ff */
[----:B------:R-:W-:Y:S01]  /*d570*/  LOP3.LUT R6, R6, 0x7f800000, RZ, 0xfc, !PT ;  /* 0x7f80000006067812 */ /* 0x000fe200078efcff */
[----:B------:R-:W-:Y:S06]  /*d580*/  BRA `(.L_x_1495) ;  /* 0x0000000000047947 */ /* 0x000fec0003800000 */
.L_x_1493:
[----:B------:R-:W-:-:S07]  /*d590*/  IMAD R6, R48, 0x800000, R6 ;  /* 0x0080000030067824 */ /* 0x000fce00078e0206 */
.L_x_1495:
[----:B------:R-:W-:Y:S05]  /*d5a0*/  BSYNC.RECONVERGENT B2 ;  /* 0x0000000000027941 */ /* 0x000fea0003800200 */
.L_x_1492:
[----:B------:R-:W-:Y:S05]  /*d5b0*/  BRA `(.L_x_1496) ;  /* 0x0000000000207947 */ /* 0x000fea0003800000 */
.L_x_1491:
[----:B------:R-:W-:-:S04]  /*d5c0*/  LOP3.LUT R6, R39, 0x80000000, R6, 0x48, !PT ;  /* 0x8000000027067812 */ /* 0x000fc800078e4806 */
[----:B------:R-:W-:Y:S01]  /*d5d0*/  LOP3.LUT R6, R6, 0x7f800000, RZ, 0xfc, !PT ;  /* 0x7f80000006067812 */ /* 0x000fe200078efcff */
[----:B------:R-:W-:Y:S06]  /*d5e0*/  BRA `(.L_x_1496) ;  /* 0x0000000000147947 */ /* 0x000fec0003800000 */
.L_x_1490:
[----:B------:R-:W-:Y:S01]  /*d5f0*/  LOP3.LUT R6, R39, 0x80000000, R6, 0x48, !PT ;  /* 0x8000000027067812 */ /* 0x000fe200078e4806 */
[----:B------:R-:W-:Y:S06]  /*d600*/  BRA `(.L_x_1496) ;  /* 0x00000000000c7947 */ /* 0x000fec0003800000 */
.L_x_1489:
[----:B------:R-:W0:Y:S01]  /*d610*/  MUFU.RSQ R6, -QNAN ;  /* 0xffc0000000067908 */ /* 0x000e220000001400 */
[----:B------:R-:W-:Y:S05]  /*d620*/  BRA `(.L_x_1496) ;  /* 0x0000000000047947 */ /* 0x000fea0003800000 */
.L_x_1488:
[----:B------:R-:W-:-:S07]  /*d630*/  FADD.FTZ R6, R6, R11 ;  /* 0x0000000b06067221 */ /* 0x000fce0000010000 */
.L_x_1496:
[----:B------:R-:W-:Y:S05]  /*d640*/  BSYNC.RECONVERGENT B1 ;  /* 0x0000000000017941 */ /* 0x000fea0003800200 */
.L_x_1486:
[----:B------:R-:W-:-:S04]  /*d650*/  HFMA2 R13, -RZ, RZ, 0, 0 ;  /* 0x00000000ff0d7431 */ /* 0x000fc800000001ff */
[----:B0-----:R-:W-:Y:S05]  /*d660*/  RET.REL.NODEC R12 `(_Z15SoftmaxWarpImplI22BroadcastScaleMaskLoadIffbLm4EiE11DirectStoreIffEfLi1ELi29ELi32ELi1ELb0EL9Algorithm0EEvT_T0_ll) ;  /* 0xffffff280c647950 */ /* 0x001fea0003c3ffff */
.L_x_1497:
        /* <DEDUP_REMOVED lines=9> */
.L_x_37394:


//--------------------- .text._Z15SoftmaxWarpImplI22BroadcastScaleMaskLoadIffbLm4EiE11DirectStoreIffEfLi1ELi28ELi32ELi1ELb1EL9Algorithm0EEvT_T0_ll --------------------------
	.section	.text._Z15SoftmaxWarpImplI22BroadcastScaleMaskLoadIffbLm4EiE11DirectStoreIffEfLi1ELi28ELi32ELi1ELb1EL9Algorithm0EEvT_T0_ll,"ax",@progbits
	.align	128
        .global         _Z15SoftmaxWarpImplI22BroadcastScaleMaskLoadIffbLm4EiE11DirectStoreIffEfLi1ELi28ELi32ELi1ELb1EL9Algorithm0EEvT_T0_ll
        .type           _Z15SoftmaxWarpImplI22BroadcastScaleMaskLoadIffbLm4EiE11DirectStoreIffEfLi1ELi28ELi32ELi1ELb1EL9Algorithm0EEvT_T0_ll,@function
        .size           _Z15SoftmaxWarpImplI22BroadcastScaleMaskLoadIffbLm4EiE11DirectStoreIffEfLi1ELi28ELi32ELi1ELb1EL9Algorithm0EEvT_T0_ll,(.L_x_37395 - _Z15SoftmaxWarpImplI22BroadcastScaleMaskLoadIffbLm4EiE11DirectStoreIffEfLi1ELi28ELi32ELi1ELb1EL9Algorithm0EEvT_T0_ll)
        .other          _Z15SoftmaxWarpImplI22BroadcastScaleMaskLoadIffbLm4EiE11DirectStoreIffEfLi1ELi28ELi32ELi1ELb1EL9Algorithm0EEvT_T0_ll,@"STO_CUDA_ENTRY STV_DEFAULT"
_Z15SoftmaxWarpImplI22BroadcastScaleMaskLoadIffbLm4EiE11DirectStoreIffEfLi1ELi28ELi32ELi1ELb1EL9Algorithm0EEvT_T0_ll:
.text._Z15SoftmaxWarpImplI22BroadcastScaleMaskLoadIffbLm4EiE11DirectStoreIffEfLi1ELi28ELi32ELi1ELb1EL9Algorithm0EEvT_T0_ll:
        /* <DEDUP_REMOVED lines=29> */
.L_x_1498:
        /* <DEDUP_REMOVED lines=14> */
[C---:B------:R-:W-:Y:S02]  /*02b0*/  VIADD R47, R51.reuse, 0x160 ;  /* 0x00000160332f7836 */ /* 0x040fe40000000000 */
[C---:B------:R-:W-:Y:S02]  /*02c0*/  VIADD R43, R51.reuse, 0x1c0 ;  /* 0x000001c0332b7836 */ /* 0x040fe40000000000 */
[----:B------:R-:W-:-:S07]  /*02d0*/  VIADD R41, R51, 0x200 ;  /* 0x0000020033297836 */ /* 0x000fce0000000000 */
.L_x_1613:
[----:B0-----:R-:W0:Y:S01]  /*02e0*/  LDC.64 R2, c[0x0][0x410] ;  /* 0x00010400ff027b82 */ /* 0x001e220000000a00 */
[C---:B------:R-:W-:Y:S01]  /*02f0*/  VIADD R9, R51.reuse, 0x40 ;  /* 0x0000004033097836 */ /* 0x040fe20000000000 */
[C---:B------:R-:W-:Y:S01]  /*0300*/  IADD3 R11, PT, PT, R51.reuse, 0x20, RZ ;  /* 0x00000020330b7810 */ /* 0x040fe20007ffe0ff */
[C---:B------:R-:W-:Y:S01]  /*0310*/  VIADD R7, R51.reuse, 0x60 ;  /* 0x0000006033077836 */ /* 0x040fe20000000000 */
[----:B------:R-:W-:Y:S01]  /*0320*/  BSSY.RECONVERGENT B1, `(.L_x_1500) ;  /* 0x0000081000017945 */ /* 0x000fe20003800200 */
[----:B------:R-:W-:Y:S01]  /*0330*/  MOV R5, 0xff800000 ;  /* 0xff80000000057802 */ /* 0x000fe20000000f00 */
[----:B------:R-:W-:Y:S02]  /*0340*/  IMAD.MOV.U32 R13, RZ, RZ, -0x800000 ;  /* 0xff800000ff0d7424 */ /* 0x000fe400078e00ff */
[----:B------:R-:W2:Y:S01]  /*0350*/  LDC R0, c[0x0][0x3b8] ;  /* 0x0000ee00ff007b82 */ /* 0x000ea20000000800 */
[----:B------:R-:W-:Y:S01]  /*0360*/  IMAD.MOV.U32 R33, RZ, RZ, -0x800000 ;  /* 0xff800000ff217424 */ /* 0x000fe200078e00ff */
[----:B0-----:R-:W-:-:S02]  /*0370*/  ISETP.GE.U32.AND P2, PT, R51, R2, PT ;  /* 0x000000023300720c */ /* 0x001fc40003f46070 */
[-C--:B------:R-:W-:Y:S02]  /*0380*/  ISETP.GE.U32.AND P3, PT, R11, R2.reuse, PT ;  /* 0x000000020b00720c */ /* 0x080fe40003f66070 */
[-C--:B------:R-:W-:Y:S02]  /*0390*/  ISETP.GE.AND.EX P2, PT, RZ, R3.reuse, PT, P2 ;  /* 0x00000003ff00720c */ /* 0x080fe40003f46320 */
[-C--:B------:R-:W-:Y:S02]  /*03a0*/  ISETP.GE.U32.AND P0, PT, R9, R2.reuse, PT ;  /* 0x000000020900720c */ /* 0x080fe40003f06070 */
[----:B------:R-:W-:Y:S02]  /*03b0*/  ISETP.GE.U32.AND P1, PT, R7, R2, PT ;  /* 0x000000020700720c */ /* 0x000fe40003f26070 */
[-C--:B------:R-:W-:Y:S02]  /*03c0*/  ISETP.GE.AND.EX P3, PT, RZ, R3.reuse, PT, P3 ;  /* 0x00000003ff00720c */ /* 0x080fe40003f66330 */
[----:B------:R-:W-:-:S02]  /*03d0*/  ISETP.GE.AND.EX P0, PT, RZ, R3, PT, P0 ;  /* 0x00000003ff00720c */ /* 0x000fc40003f06300 */
[----:B------:R-:W-:-:S03]  /*03e0*/  ISETP.GE.AND.EX P1, PT, RZ, R3, PT, P1 ;  /* 0x00000003ff00720c */ /* 0x000fc60003f26310 */
[----:B--2---:R-:W-:Y:S10]  /*03f0*/  @P2 BRA `(.L_x_1501) ;  /* 0x0000000400cc2947 */ /* 0x004ff40003800000 */
[----:B------:R-:W-:Y:S01]  /*0400*/  IABS R15, R0 ;  /* 0x00000000000f7213 */ /* 0x000fe20000000000 */
[----:B------:R-:W0:Y:S01]  /*0410*/  LDC R14, c[0x0][0x3bc] ;  /* 0x0000ef00ff0e7b82 */ /* 0x000e220000000800 */
[----:B------:R-:W-:Y:S01]  /*0420*/  IMAD R5, R42, UR52, R51 ;  /* 0x000000342a057c24 */ /* 0x000fe2000f8e0233 */
[C---:B-1----:R-:W-:Y:S01]  /*0430*/  R2UR UR6, R34.reuse ;  /* 0x00000000220672ca */ /* 0x042fe200000e0000 */
[----:B------:R-:W1:Y:S01]  /*0440*/  I2F.RP R4, R15 ;  /* 0x0000000f00047306 */ /* 0x000e620000209400 */
[C---:B------:R-:W-:Y:S02]  /*0450*/  R2UR UR7, R35.reuse ;  /* 0x00000000230772ca */ /* 0x040fe400000e0000 */
[----:B------:R-:W-:Y:S02]  /*0460*/  R2UR UR4, R34 ;  /* 0x00000000220472ca */ /* 0x000fe400000e0000 */
[----:B------:R-:W2:Y:S01]  /*0470*/  LDC.64 R24, c[0x0][0x390] ;  /* 0x0000e400ff187b82 */ /* 0x000ea20000000a00 */
[----:B------:R-:W-:-:S07]  /*0480*/  R2UR UR5, R35 ;  /* 0x00000000230572ca */ /* 0x000fce00000e0000 */
[----:B------:R-:W3:Y:S01]  /*0490*/  LDC.64 R22, c[0x0][0x3a0] ;  /* 0x0000e800ff167b82 */ /* 0x000ee20000000a00 */
[----:B-1----:R-:W1:Y:S02]  /*04a0*/  MUFU.RCP R4, R4 ;  /* 0x0000000400047308 */ /* 0x002e640000001000 */
[----:B-1----:R-:W-:-:S06]  /*04b0*/  IADD3 R12, PT, PT, R4, 0xffffffe, RZ ;  /* 0x0ffffffe040c7810 */ /* 0x002fcc0007ffe0ff */
[----:B------:R1:W4:Y:S02]  /*04c0*/  F2I.FTZ.U32.TRUNC.NTZ R13, R12 ;  /* 0x0000000c000d7305 */ /* 0x000324000021f000 */
[----:B-1----:R-:W-:Y:S02]  /*04d0*/  IMAD.MOV.U32 R12, RZ, RZ, RZ ;  /* 0x000000ffff0c7224 */ /* 0x002fe400078e00ff */
[----:B----4-:R-:W-:-:S04]  /*04e0*/  IMAD.MOV R6, RZ, RZ, -R13 ;  /* 0x000000ffff067224 */ /* 0x010fc800078e0a0d */
[----:B------:R-:W-:Y:S01]  /*04f0*/  IMAD R17, R6, R15, RZ ;  /* 0x0000000f06117224 */ /* 0x000fe200078e02ff */
[----:B------:R-:W-:-:S03]  /*0500*/  IABS R6, R5 ;  /* 0x0000000500067213 */ /* 0x000fc60000000000 */
[----:B------:R-:W-:Y:S01]  /*0510*/  IMAD.HI.U32 R13, R13, R17, R12 ;  /* 0x000000110d0d7227 */ /* 0x000fe200078e000c */
[----:B0-----:R-:W-:-:S04]  /*0520*/  IABS R17, R14 ;  /* 0x0000000e00117213 */ /* 0x001fc80000000000 */
[----:B------:R-:W0:Y:S01]  /*0530*/  I2F.RP R8, R17 ;  /* 0x0000001100087306 */ /* 0x000e220000209400 */
[----:B------:R-:W-:-:S05]  /*0540*/  IMAD.HI.U32 R4, R13, R6, RZ ;  /* 0x000000060d047227 */ /* 0x000fca00078e00ff */
[----:B------:R-:W-:-:S05]  /*0550*/  IADD3 R10, PT, PT, -R4, RZ, RZ ;  /* 0x000000ff040a7210 */ /* 0x000fca0007ffe1ff */
[C---:B------:R-:W-:Y:S02]  /*0560*/  IMAD R6, R15.reuse, R10, R6 ;  /* 0x0000000a0f067224 */ /* 0x040fe400078e0206 */
[----:B------:R-:W1:Y:S01]  /*0570*/  LDC R10, c[0x0][0x3c0] ;  /* 0x0000f000ff0a7b82 */ /* 0x000e620000000800 */
[----:B0-----:R-:W0:Y:S02]  /*0580*/  MUFU.RCP R8, R8 ;  /* 0x0000000800087308 */ /* 0x001e240000001000 */
[----:B------:R-:W-:-:S13]  /*0590*/  ISETP.GT.U32.AND P6, PT, R15, R6, PT ;  /* 0x000000060f00720c */ /* 0x000fda0003fc4070 */
[----:B------:R-:W-:Y:S01]  /*05a0*/  @!P6 IMAD.IADD R6, R6, 0x1, -R15 ;  /* 0x000000010606e824 */ /* 0x000fe200078e0a0f */
[----:B------:R-:W-:Y:S01]  /*05b0*/  @!P6 IADD3 R4, PT, PT, R4, 0x1, RZ ;  /* 0x000000010404e810 */ /* 0x000fe20007ffe0ff */
[----:B0-----:R-:W-:Y:S01]  /*05c0*/  VIADD R12, R8, 0xffffffe ;  /* 0x0ffffffe080c7836 */ /* 0x001fe20000000000 */
[----:B------:R-:W-:Y:S02]  /*05d0*/  ISETP.NE.AND P6, PT, R0, RZ, PT ;  /* 0x000000ff0000720c */ /* 0x000fe40003fc5270 */
[----:B------:R-:W-:Y:S01]  /*05e0*/  ISETP.GE.U32.AND P4, PT, R6, R15, PT ;  /* 0x0000000f0600720c */ /* 0x000fe20003f86070 */
[----:B------:R0:W4:Y:S01]  /*05f0*/  F2I.FTZ.U32.TRUNC.NTZ R13, R12 ;  /* 0x0000000c000d7305 */ /* 0x000122000021f000 */
[----:B------:R-:W-:Y:S02]  /*0600*/  LOP3.LUT R6, R5, R0, RZ, 0x3c, !PT ;  /* 0x0000000005067212 */ /* 0x000fe400078e3cff */
[----:B-1----:R-:W-:Y:S02]  /*0610*/  IABS R19, R10 ;  /* 0x0000000a00137213 */ /* 0x002fe40000000000 */
[----:B------:R-:W-:Y:S01]  /*0620*/  ISETP.GE.AND P5, PT, R6, RZ, PT ;  /* 0x000000ff0600720c */ /* 0x000fe20003fa6270 */
[----:B0-----:R-:W-:-:S06]  /*0630*/  HFMA2 R12, -RZ, RZ, 0, 0 ;  /* 0x00000000ff0c7431 */ /* 0x001fcc00000001ff */
[----:B------:R-:W-:Y:S02]  /*0640*/  @P4 VIADD R4, R4, 0x1 ;  /* 0x0000000104044836 */ /* 0x000fe40000000000 */
[--C-:B----4-:R-:W-:Y:S02]  /*0650*/  IMAD.MOV R6, RZ, RZ, -R13.reuse ;  /* 0x000000ffff067224 */ /* 0x110fe400078e0a0d */
[----:B------:R-:W-:Y:S02]  /*0660*/  IMAD.MOV.U32 R16, RZ, RZ, R4 ;  /* 0x000000ffff107224 */ /* 0x000fe400078e0004 */
[----:B------:R-:W-:Y:S02]  /*0670*/  IMAD R15, R6, R17, RZ ;  /* 0x00000011060f7224 */ /* 0x000fe400078e02ff */
[----:B------:R-:W0:Y:S01]  /*0680*/  I2F.RP R6, R19 ;  /* 0x0000001300067306 */ /* 0x000e220000209400 */
[----:B------:R-:W-:Y:S01]  /*0690*/  @!P5 IADD3 R16, PT, PT, -R16, RZ, RZ ;  /* 0x000000ff1010d210 */ /* 0x000fe20007ffe1ff */
[----:B------:R-:W-:Y:S01]  /*06a0*/  IMAD.HI.U32 R12, R13, R15, R12 ;  /* 0x0000000f0d0c7227 */ /* 0x000fe200078e000c */
[----:B------:R-:W-:-:S05]  /*06b0*/  @!P6 LOP3.LUT R16, RZ, R0, RZ, 0x33, !PT ;  /* 0x00000000ff10e212 */ /* 0x000fca00078e33ff */
[----:B------:R-:W-:-:S04]  /*06c0*/  IMAD.MOV R4, RZ, RZ, -R16 ;  /* 0x000000ffff047224 */ /* 0x000fc800078e0a10 */
[----:B------:R-:W-:Y:S01]  /*06d0*/  IMAD R21, R0, R4, R5 ;  /* 0x0000000400157224 */ /* 0x000fe200078e0205 */
[----:B0-----:R-:W0:Y:S04]  /*06e0*/  MUFU.RCP R6, R6 ;  /* 0x0000000600067308 */ /* 0x001e280000001000 */
[----:B------:R-:W-:-:S05]  /*06f0*/  IABS R4, R21 ;  /* 0x0000001500047213 */ /* 0x000fca0000000000 */
[----:B------:R-:W-:-:S04]  /*0700*/  IMAD.HI.U32 R12, R12, R4, RZ ;  /* 0x000000040c0c7227 */ /* 0x000fc800078e00ff */
[----:B------:R-:W-:-:S04]  /*0710*/  IMAD.MOV R8, RZ, RZ, -R12 ;  /* 0x000000ffff087224 */ /* 0x000fc800078e0a0c */
[----:B------:R-:W-:Y:S01]  /*0720*/  IMAD R4, R17, R8, R4 ;  /* 0x0000000811047224 */ /* 0x000fe200078e0204 */
[----:B0-----:R-:W-:-:S04]  /*0730*/  IADD3 R13, PT, PT, R6, 0xffffffe, RZ ;  /* 0x0ffffffe060d7810 */ /* 0x001fc80007ffe0ff */
[----:B------:R-:W-:Y:S02]  /*0740*/  ISETP.GT.U32.AND P6, PT, R17, R4, PT ;  /* 0x000000041100720c */ /* 0x000fe40003fc4070 */
[----:B------:R-:W0:Y:S11]  /*0750*/  F2I.FTZ.U32.TRUNC.NTZ R13, R13 ;  /* 0x0000000d000d7305 */ /* 0x000e36000021f000 */
[----:B------:R-:W-:-:S02]  /*0760*/  @!P6 IMAD.IADD R4, R4, 0x1, -R17 ;  /* 0x000000010404e824 */ /* 0x000fc400078e0a11 */
[----:B------:R-:W-:Y:S01]  /*0770*/  @!P6 VIADD R12, R12, 0x1 ;  /* 0x000000010c0ce836 */ /* 0x000fe20000000000 */
[----:B------:R-:W-:Y:S02]  /*0780*/  ISETP.NE.AND P6, PT, R14, RZ, PT ;  /* 0x000000ff0e00720c */ /* 0x000fe40003fc5270 */
[----:B------:R-:W-:Y:S02]  /*0790*/  ISETP.GE.U32.AND P4, PT, R4, R17, PT ;  /* 0x000000110400720c */ /* 0x000fe40003f86070 */
[----:B------:R-:W-:-:S04]  /*07a0*/  LOP3.LUT R4, R21, R14, RZ, 0x3c, !PT ;  /* 0x0000000e15047212 */ /* 0x000fc800078e3cff */
[----:B------:R-:W-:Y:S01]  /*07b0*/  ISETP.GE.AND P5, PT, R4, RZ, PT ;  /* 0x000000ff0400720c */ /* 0x000fe20003fa6270 */
[----:B0-----:R-:W-:-:S06]  /*07c0*/  IMAD.MOV R4, RZ, RZ, -R13 ;  /* 0x000000ffff047224 */ /* 0x001fcc00078e0a0d */
[----:B------:R-:W-:-:S05]  /*07d0*/  @P4 VIADD R12, R12, 0x1 ;  /* 0x000000010c0c4836 */ /* 0x000fca0000000000 */
[----:B------:R-:W-:Y:S01]  /*07e0*/  MOV R8, R12 ;  /* 0x0000000c00087202 */ /* 0x000fe20000000f00 */
[----:B------:R-:W-:-:S04]  /*07f0*/  IMAD.MOV.U32 R12, RZ, RZ, RZ ;  /* 0x000000ffff0c7224 */ /* 0x000fc800078e00ff */
[----:B------:R-:W-:Y:S01]  /*0800*/  @!P5 IMAD.MOV R8, RZ, RZ, -R8 ;  /* 0x000000ffff08d224 */ /* 0x000fe200078e0a08 */
[----:B------:R-:W-:-:S04]  /*0810*/  @!P6 LOP3.LUT R8, RZ, R14, RZ, 0x33, !PT ;  /* 0x0000000eff08e212 */ /* 0x000fc800078e33ff */
[----:B------:R-:W-:-:S05]  /*0820*/  IADD3 R15, PT, PT, -R8, RZ, RZ ;  /* 0x000000ff080f7210 */ /* 0x000fca0007ffe1ff */
[----:B------:R-:W-:Y:S02]  /*0830*/  IMAD R21, R14, R15, R21 ;  /* 0x0000000f0e157224 */ /* 0x000fe400078e0215 */
[----:B------:R-:W-:-:S03]  /*0840*/  IMAD R15, R4, R19, RZ ;  /* 0x00000013040f7224 */ /* 0x000fc600078e02ff */
[----:B------:R-:W-:Y:S01]  /*0850*/  IABS R4, R21 ;  /* 0x0000001500047213 */ /* 0x000fe20000000000 */
        /* <DEDUP_REMOVED lines=10> */
[----:B------:R-:W-:Y:S01]  /*0900*/  LOP3.LUT R4, R21, R10, RZ, 0x3c, !PT ;  /* 0x0000000a15047212 */ /* 0x000fe200078e3cff */
[----:B------:R-:W1:Y:S03]  /*0910*/  LDC.64 R18, c[0x0][0x3a8] ;  /* 0x0000ea00ff127b82 */ /* 0x000e660000000a00 */
[----:B------:R-:W-:-:S07]  /*0920*/  ISETP.GE.AND P5, PT, R4, RZ, PT ;  /* 0x000000ff0400720c */ /* 0x000fce0003fa6270 */
[----:B------:R-:W-:Y:S01]  /*0930*/  @P4 VIADD R12, R12, 0x1 ;  /* 0x000000010c0c4836 */ /* 0x000fe20000000000 */
[----:B--2---:R-:W-:-:S04]  /*0940*/  ISETP.NE.U32.AND P4, PT, R24, 0x1, PT ;  /* 0x000000011800780c */ /* 0x004fc80003f85070 */
[----:B------:R-:W-:Y:S02]  /*0950*/  ISETP.NE.AND.EX P4, PT, R25, RZ, PT, P4 ;  /* 0x000000ff1900720c */ /* 0x000fe40003f85340 */
[----:B------:R-:W-:Y:S02]  /*0960*/  @!P5 IADD3 R12, PT, PT, -R12, RZ, RZ ;  /* 0x000000ff0c0cd210 */ /* 0x000fe40007ffe1ff */
[----:B0-----:R-:W-:Y:S02]  /*0970*/  ISETP.NE.U32.AND P5, PT, R14, 0x1, PT ;  /* 0x000000010e00780c */ /* 0x001fe40003fa5070 */
[----:B------:R-:W-:Y:S02]  /*0980*/  @!P6 LOP3.LUT R12, RZ, R10, RZ, 0x33, !PT ;  /* 0x0000000aff0ce212 */ /* 0x000fe400078e33ff */
[----:B------:R-:W-:Y:S02]  /*0990*/  SEL R4, R16, RZ, P4 ;  /* 0x000000ff10047207 */ /* 0x000fe40002000000 */
[----:B---3--:R-:W-:-:S02]  /*09a0*/  ISETP.NE.U32.AND P4, PT, R22, 0x1, PT ;  /* 0x000000011600780c */ /* 0x008fc40003f85070 */
[----:B------:R-:W-:Y:S01]  /*09b0*/  ISETP.NE.AND.EX P5, PT, R15, RZ, PT, P5 ;  /* 0x000000ff0f00720c */ /* 0x000fe20003fa5350 */
[----:B------:R-:W-:Y:S01]  /*09c0*/  IMAD.MOV R15, RZ, RZ, -R12 ;  /* 0x000000ffff0f7224 */ /* 0x000fe200078e0a0c */
[----:B------:R-:W-:Y:S01]  /*09d0*/  ISETP.NE.AND.EX P4, PT, R23, RZ, PT, P4 ;  /* 0x000000ff1700720c */ /* 0x000fe20003f85340 */
[----:B------:R-:W-:Y:S01]  /*09e0*/  IMAD R13, R4, UR36, RZ ;  /* 0x00000024040d7c24 */ /* 0x000fe2000f8e02ff */
[----:B-1----:R-:W-:Y:S01]  /*09f0*/  ISETP.NE.U32.AND P6, PT, R18, 0x1, PT ;  /* 0x000000011200780c */ /* 0x002fe20003fc5070 */
        /* <DEDUP_REMOVED lines=19> */
.L_x_1501:
[----:B------:R-:W-:Y:S05]  /*0b30*/  BSYNC.RECONVERGENT B1 ;  /* 0x0000000000017941 */ /* 0x000fea0003800200 */
.L_x_1500:
[----:B------:R-:W-:Y:S04]  /*0b40*/  BSSY.RECONVERGENT B1, `(.L_x_1502) ;  /* 0x0000077000017945 */ /* 0x000fe80003800200 */
[----:B------:R-:W-:Y:S05]  /*0b50*/  @P3 BRA `(.L_x_1503) ;  /* 0x0000000400d43947 */ /* 0x000fea0003800000 */
[----:B------:R-:W-:Y:S01]  /*0b60*/  IABS R17, R0 ;  /* 0x0000000000117213 */ /* 0x000fe20000000000 */
[----:B------:R-:W0:Y:S01]  /*0b70*/  LDC R8, c[0x0][0x3bc] ;  /* 0x0000ef00ff087b82 */ /* 0x000e220000000800 */
[----:B------:R-:W-:Y:S01]  /*0b80*/  IMAD R11, R42, UR52, R11 ;  /* 0x000000342a0b7c24 */ /* 0x000fe2000f8e020b */
[C---:B-1----:R-:W-:Y:S01]  /*0b90*/  R2UR UR6, R34.reuse ;  /* 0x00000000220672ca */ /* 0x042fe200000e0000 */
[----:B------:R-:W1:Y:S01]  /*0ba0*/  I2F.RP R4, R17 ;  /* 0x0000001100047306 */ /* 0x000e620000209400 */
[C---:B------:R-:W-:Y:S02]  /*0bb0*/  R2UR UR7, R35.reuse ;  /* 0x00000000230772ca */ /* 0x040fe400000e0000 */
[----:B------:R-:W-:Y:S02]  /*0bc0*/  R2UR UR4, R34 ;  /* 0x00000000220472ca */ /* 0x000fe400000e0000 */
[----:B------:R-:W2:Y:S01]  /*0bd0*/  LDC R12, c[0x0][0x3c0] ;  /* 0x0000f000ff0c7b82 */ /* 0x000ea20000000800 */
[----:B------:R-:W-:-:S07]  /*0be0*/  R2UR UR5, R35 ;  /* 0x00000000230572ca */ /* 0x000fce00000e0000 */
[----:B------:R-:W3:Y:S01]  /*0bf0*/  LDC.64 R24, c[0x0][0x390] ;  /* 0x0000e400ff187b82 */ /* 0x000ee20000000a00 */
[----:B-1----:R-:W1:Y:S01]  /*0c00*/  MUFU.RCP R4, R4 ;  /* 0x0000000400047308 */ /* 0x002e620000001000 */
[----:B0-----:R-:W-:-:S06]  /*0c10*/  IABS R10, R8 ;  /* 0x00000008000a7213 */ /* 0x001fcc0000000000 */
[----:B------:R-:W0:Y:S01]  /*0c20*/  LDC.64 R22, c[0x0][0x398] ;  /* 0x0000e600ff167b82 */ /* 0x000e220000000a00 */
[----:B-1----:R-:W-:-:S04]  /*0c30*/  VIADD R14, R4, 0xffffffe ;  /* 0x0ffffffe040e7836 */ /* 0x002fc80000000000 */
[----:B------:R1:W4:Y:S02]  /*0c40*/  F2I.FTZ.U32.TRUNC.NTZ R15, R14 ;  /* 0x0000000e000f7305 */ /* 0x000324000021f000 */
[----:B-1----:R-:W-:Y:S01]  /*0c50*/  IMAD.MOV.U32 R14, RZ, RZ, RZ ;  /* 0x000000ffff0e7224 */ /* 0x002fe200078e00ff */
[----:B----4-:R-:W-:-:S05]  /*0c60*/  IADD3 R6, PT, PT, RZ, -R15, RZ ;  /* 0x8000000fff067210 */ /* 0x010fca0007ffe0ff */
[----:B------:R-:W-:Y:S01]  /*0c70*/  IMAD R19, R6, R17, RZ ;  /* 0x0000001106137224 */ /* 0x000fe200078e02ff */
[----:B------:R-:W-:-:S03]  /*0c80*/  IABS R6, R11 ;  /* 0x0000000b00067213 */ /* 0x000fc60000000000 */
[----:B------:R-:W-:-:S06]  /*0c90*/  IMAD.HI.U32 R19, R15, R19, R14 ;  /* 0x000000130f137227 */ /* 0x000fcc00078e000e */
[----:B------:R-:W-:-:S04]  /*0ca0*/  IMAD.HI.U32 R4, R19, R6, RZ ;  /* 0x0000000613047227 */ /* 0x000fc800078e00ff */
[----:B------:R-:W-:Y:S01]  /*0cb0*/  IMAD.MOV.U32 R19, RZ, RZ, R10 ;  /* 0x000000ffff137224 */ /* 0x000fe200078e000a */
[----:B------:R-:W-:-:S03]  /*0cc0*/  IADD3 R15, PT, PT, -R4, RZ, RZ ;  /* 0x000000ff040f7210 */ /* 0x000fc60007ffe1ff */
[----:B------:R-:W1:Y:S02]  /*0cd0*/  I2F.RP R10, R19 ;  /* 0x00000013000a7306 */ /* 0x000e640000209400 */
[----:B------:R-:W-:-:S05]  /*0ce0*/  IMAD R6, R17, R15, R6 ;  /* 0x0000000f11067224 */ /* 0x000fca00078e0206 */
[----:B------:R-:W-:Y:S01]  /*0cf0*/  ISETP.GT.U32.AND P4, PT, R17, R6, PT ;  /* 0x000000061100720c */ /* 0x000fe20003f84070 */
[----:B-1----:R-:W1:-:S12]  /*0d00*/  MUFU.RCP R10, R10 ;  /* 0x0000000a000a7308 */ /* 0x002e580000001000 */
[----:B------:R-:W-:Y:S01]  /*0d10*/  @!P4 IMAD.IADD R6, R6, 0x1, -R17 ;  /* 0x000000010606c824 */ /* 0x000fe200078e0a11 */
[----:B------:R-:W-:Y:S02]  /*0d20*/  @!P4 IADD3 R4, PT, PT, R4, 0x1, RZ ;  /* 0x000000010404c810 */ /* 0x000fe40007ffe0ff */
[----:B------:R-:W-:Y:S02]  /*0d30*/  ISETP.NE.AND P4, PT, R0, RZ, PT ;  /* 0x000000ff0000720c */ /* 0x000fe40003f85270 */
[----:B------:R-:W-:Y:S02]  /*0d40*/  ISETP.GE.U32.AND P3, PT, R6, R17, PT ;  /* 0x000000110600720c */ /* 0x000fe40003f66070 */
[----:B------:R-:W-:-:S04]  /*0d50*/  LOP3.LUT R6, R11, R0, RZ, 0x3c, !PT ;  /* 0x000000000b067212 */ /* 0x000fc800078e3cff */
[----:B------:R-:W-:Y:S01]  /*0d60*/  ISETP.GE.AND P5, PT, R6, RZ, PT ;  /* 0x000000ff0600720c */ /* 0x000fe20003fa6270 */
[----:B-1----:R-:W-:-:S04]  /*0d70*/  VIADD R14, R10, 0xffffffe ;  /* 0x0ffffffe0a0e7836 */ /* 0x002fc80000000000 */
[----:B------:R1:W4:Y:S02]  /*0d80*/  F2I.FTZ.U32.TRUNC.NTZ R15, R14 ;  /* 0x0000000e000f7305 */ /* 0x000324000021f000 */
[----:B------:R-:W-:-:S04]  /*0d90*/  @P3 VIADD R4, R4, 0x1 ;  /* 0x0000000104043836 */ /* 0x000fc80000000000 */
[----:B------:R-:W-:Y:S02]  /*0da0*/  IMAD.MOV.U32 R6, RZ, RZ, R4 ;  /* 0x000000ffff067224 */ /* 0x000fe400078e0004 */
[----:B-1----:R-:W-:-:S03]  /*0db0*/  HFMA2 R14, -RZ, RZ, 0, 0 ;  /* 0x00000000ff0e7431 */ /* 0x002fc600000001ff */
[----:B------:R-:W-:Y:S02]  /*0dc0*/  @!P5 IADD3 R6, PT, PT, -R6, RZ, RZ ;  /* 0x000000ff0606d210 */ /* 0x000fe40007ffe1ff */
[----:B------:R-:W-:Y:S01]  /*0dd0*/  @!P4 LOP3.LUT R6, RZ, R0, RZ, 0x33, !PT ;  /* 0x00000000ff06c212 */ /* 0x000fe200078e33ff */
[----:B----4-:R-:W-:-:S04]  /*0de0*/  IMAD.MOV R10, RZ, RZ, -R15 ;  /* 0x000000ffff0a7224 */ /* 0x010fc800078e0a0f */
[----:B------:R-:W-:Y:S02]  /*0df0*/  IMAD.MOV R4, RZ, RZ, -R6 ;  /* 0x000000ffff047224 */ /* 0x000fe400078e0a06 */
[----:B------:R-:W-:Y:S01]  /*0e00*/  IMAD R21, R10, R19, RZ ;  /* 0x000000130a157224 */ /* 0x000fe200078e02ff */
[----:B--2---:R-:W-:Y:S01]  /*0e10*/  IABS R10, R12 ;  /* 0x0000000c000a7213 */ /* 0x004fe20000000000 */
[----:B------:R-:W-:Y:S02]  /*0e20*/  IMAD R17, R0, R4, R11 ;  /* 0x0000000400117224 */ /* 0x000fe400078e020b */
[----:B------:R-:W-:-:S03]  /*0e30*/  IMAD.HI.U32 R21, R15, R21, R14 ;  /* 0x000000150f157227 */ /* 0x000fc600078e000e */
[----:B------:R-:W-:-:S05]  /*0e40*/  IABS R4, R17 ;  /* 0x0000001100047213 */ /* 0x000fca0000000000 */
[----:B------:R-:W-:-:S04]  /*0e50*/  IMAD.HI.U32 R0, R21, R4, RZ ;  /* 0x0000000415007227 */ /* 0x000fc800078e00ff */
[----:B------:R-:W-:Y:S02]  /*0e60*/  IMAD.MOV.U32 R21, RZ, RZ, R10 ;  /* 0x000000ffff157224 */ /* 0x000fe400078e000a */
[----:B------:R-:W-:Y:S02]  /*0e70*/  IMAD.MOV R15, RZ, RZ, -R0 ;  /* 0x000000ffff0f7224 */ /* 0x000fe400078e0a00 */
[----:B------:R-:W1:Y:S02]  /*0e80*/  I2F.RP R16, R21 ;  /* 0x0000001500107306 */ /* 0x000e640000209400 */
[----:B------:R-:W-:-:S05]  /*0e90*/  IMAD R4, R19, R15, R4 ;  /* 0x0000000f13047224 */ /* 0x000fca00078e0204 */
[----:B------:R-:W-:Y:S01]  /*0ea0*/  ISETP.GT.U32.AND P4, PT, R19, R4, PT ;  /* 0x000000041300720c */ /* 0x000fe20003f84070 */
[----:B-1----:R-:W1:-:S12]  /*0eb0*/  MUFU.RCP R16, R16 ;  /* 0x0000001000107308 */ /* 0x002e580000001000 */
[-C--:B------:R-:W-:Y:S01]  /*0ec0*/  @!P4 IADD3 R4, PT, PT, R4, -R19.reuse, RZ ;  /* 0x800000130404c210 */ /* 0x080fe20007ffe0ff */
[----:B------:R-:W-:Y:S01]  /*0ed0*/  @!P4 VIADD R0, R0, 0x1 ;  /* 0x000000010000c836 */ /* 0x000fe20000000000 */
[----:B------:R-:W-:Y:S02]  /*0ee0*/  ISETP.NE.AND P4, PT, R8, RZ, PT ;  /* 0x000000ff0800720c */ /* 0x000fe40003f85270 */
[----:B------:R-:W-:Y:S02]  /*0ef0*/  ISETP.GE.U32.AND P3, PT, R4, R19, PT ;  /* 0x000000130400720c */ /* 0x000fe40003f66070 */
[----:B------:R-:W-:-:S04]  /*0f00*/  LOP3.LUT R4, R17, R8, RZ, 0x3c, !PT ;  /* 0x0000000811047212 */ /* 0x000fc800078e3cff */
[----:B------:R-:W-:Y:S01]  /*0f10*/  ISETP.GE.AND P5, PT, R4, RZ, PT ;  /* 0x000000ff0400720c */ /* 0x000fe20003fa6270 */
[----:B-1----:R-:W-:-:S04]  /*0f20*/  VIADD R14, R16, 0xffffffe ;  /* 0x0ffffffe100e7836 */ /* 0x002fc80000000000 */
[----:B------:R1:W2:Y:S02]  /*0f30*/  F2I.FTZ.U32.TRUNC.NTZ R15, R14 ;  /* 0x0000000e000f7305 */ /* 0x0002a4000021f000 */
[----:B------:R-:W-:-:S05]  /*0f40*/  @P3 IADD3 R0, PT, PT, R0, 0x1, RZ ;  /* 0x0000000100003810 */ /* 0x000fca0007ffe0ff */
[----:B------:R-:W-:Y:S02]  /*0f50*/  IMAD.MOV.U32 R10, RZ, RZ, R0 ;  /* 0x000000ffff0a7224 */ /* 0x000fe400078e0000 */
[----:B-1----:R-:W-:Y:S02]  /*0f60*/  IMAD.MOV.U32 R14, RZ, RZ, RZ ;  /* 0x000000ffff0e7224 */ /* 0x002fe400078e00ff */
[----:B------:R-:W-:Y:S01]  /*0f70*/  @!P5 IMAD.MOV R10, RZ, RZ, -R10 ;  /* 0x000000ffff0ad224 */ /* 0x000fe200078e0a0a */
[----:B------:R-:W-:Y:S02]  /*0f80*/  @!P4 LOP3.LUT R10, RZ, R8, RZ, 0x33, !PT ;  /* 0x00000008ff0ac212 */ /* 0x000fe400078e33ff */
[----:B--2---:R-:W-:-:S03]  /*0f90*/  IADD3 R4, PT, PT, RZ, -R15, RZ ;  /* 0x8000000fff047210 */ /* 0x004fc60007ffe0ff */
[----:B------:R-:W-:Y:S02]  /*0fa0*/  IMAD.MOV R0, RZ, RZ, -R10 ;  /* 0x000000ffff007224 */ /* 0x000fe400078e0a0a */
[----:B------:R-:W-:Y:S02]  /*0fb0*/  IMAD R19, R4, R21, RZ ;  /* 0x0000001504137224 */ /* 0x000fe400078e02ff */
[----:B------:R-:W-:Y:S02]  /*0fc0*/  IMAD R17, R8, R0, R17 ;  /* 0x0000000008117224 */ /* 0x000fe400078e0211 */
[----:B------:R-:W-:-:S03]  /*0fd0*/  IMAD.HI.U32 R19, R15, R19, R14 ;  /* 0x000000130f137227 */ /* 0x000fc600078e000e */
[----:B------:R-:W-:-:S05]  /*0fe0*/  IABS R4, R17 ;  /* 0x0000001100047213 */ /* 0x000fca0000000000 */
[----:B------:R-:W-:Y:S02]  /*0ff0*/  IMAD.HI.U32 R0, R19, R4, RZ ;  /* 0x0000000413007227 */ /* 0x000fe400078e00ff */
[----:B------:R-:W1:Y:S03]  /*1000*/  LDC.64 R18, c[0x0][0x3a8] ;  /* 0x0000ea00ff127b82 */ /* 0x000e660000000a00 */
[----:B------:R-:W-:-:S05]  /*1010*/  IADD3 R15, PT, PT, -R0, RZ, RZ ;  /* 0x000000ff000f7210 */ /* 0x000fca0007ffe1ff */
[C---:B------:R-:W-:Y:S02]  /*1020*/  IMAD R4, R21.reuse, R15, R4 ;  /* 0x0000000f15047224 */ /* 0x040fe400078e0204 */
[----:B------:R-:W2:Y:S03]  /*1030*/  LDC.64 R14, c[0x0][0x3a0] ;  /* 0x0000e800ff0e7b82 */ /* 0x000ea60000000a00 */
        /* <DEDUP_REMOVED lines=8> */
[----:B---3--:R-:W-:-:S04]  /*10c0*/  ISETP.NE.U32.AND P4, PT, R24, 0x1, PT ;  /* 0x000000011800780c */ /* 0x008fc80003f85070 */
[----:B------:R-:W-:Y:S01]  /*10d0*/  @!P3 IMAD.MOV R0, RZ, RZ, -R0 ;  /* 0x000000ffff00b224 */ /* 0x000fe200078e0a00 */
[----:B0-----:R-:W-:Y:S02]  /*10e0*/  ISETP.NE.U32.AND P3, PT, R22, 0x1, PT ;  /* 0x000000011600780c */ /* 0x001fe40003f65070 */
[----:B------:R-:W-:Y:S02]  /*10f0*/  ISETP.NE.AND.EX P4, PT, R25, RZ, PT, P4 ;  /* 0x000000ff1900720c */ /* 0x000fe40003f85340 */
[----:B------:R-:W-:Y:S02]  /*1100*/  @!P5 LOP3.LUT R0, RZ, R12, RZ, 0x33, !PT ;  /* 0x0000000cff00d212 */ /* 0x000fe400078e33ff */
[----:B--2---:R-:W-:Y:S02]  /*1110*/  ISETP.NE.U32.AND P5, PT, R14, 0x1, PT ;  /* 0x000000010e00780c */ /* 0x004fe40003fa5070 */
[----:B------:R-:W-:Y:S01]  /*1120*/  ISETP.NE.AND.EX P3, PT, R23, RZ, PT, P3 ;  /* 0x000000ff1700720c */ /* 0x000fe20003f65330 */
[----:B------:R-:W-:Y:S01]  /*1130*/  IMAD.MOV R8, RZ, RZ, -R0 ;  /* 0x000000ffff087224 */ /* 0x000fe200078e0a00 */
[----:B------:R-:W-:-:S02]  /*1140*/  SEL R4, R6, RZ, P4 ;  /* 0x000000ff06047207 */ /* 0x000fc40002000000 */
[----:B------:R-:W-:Y:S02]  /*1150*/  ISETP.NE.AND.EX P5, PT, R15, RZ, PT, P5 ;  /* 0x000000ff0f00720c */ /* 0x000fe40003fa5350 */
[----:B-1----:R-:W-:Y:S01]  /*1160*/  ISETP.NE.U32.AND P4, PT, R18, 0x1, PT ;  /* 0x000000011200780c */ /* 0x002fe20003f85070 */
[----:B------:R-:W-:Y:S01]  /*1170*/  IMAD R15, R4, UR36, RZ ;  /* 0x00000024040f7c24 */ /* 0x000fe2000f8e02ff */
[----:B------:R-:W-:Y:S01]  /*1180*/  SEL R6, R10, RZ, P3 ;  /* 0x000000ff0a067207 */ /* 0x000fe20001800000 */
[----:B------:R-:W-:Y:S01]  /*1190*/  IMAD R4, R12, R8, R17 ;  /* 0x000000080c047224 */ /* 0x000fe200078e0211 */
        /* <DEDUP_REMOVED lines=17> */
.L_x_1503:
[----:B------:R-:W-:Y:S05]  /*12b0*/  BSYNC.RECONVERGENT B1 ;  /* 0x0000000000017941 */ /* 0x000fea0003800200 */
.L_x_1502:
[----:B------:R-:W-:Y:S01]  /*12c0*/  BSSY.RECONVERGENT B1, `(.L_x_1504) ;  /* 0x000007a000017945 */ /* 0x000fe20003800200 */
[----:B------:R-:W-:Y:S01]  /*12d0*/  IADD3 R11, PT, PT, R51, 0x80, RZ ;  /* 0x00000080330b7810 */ /* 0x000fe20007ffe0ff */
[----:B------:R-:W-:Y:S02]  /*12e0*/  IMAD.MOV.U32 R32, RZ, RZ, -0x800000 ;  /* 0xff800000ff207424 */ /* 0x000fe400078e00ff */
[----:B------:R-:W-:Y:S05]  /*12f0*/  @P0 BRA `(.L_x_1505) ;  /* 0x0000000400d80947 */ /* 0x000fea0003800000 */
[----:B------:R-:W0:Y:S01]  /*1300*/  LDC R8, c[0x0][0x3b8] ;  /* 0x0000ee00ff087b82 */ /* 0x000e220000000800 */
[----:B------:R-:W-:Y:S01]  /*1310*/  IMAD R9, R42, UR52, R9 ;  /* 0x000000342a097c24 */ /* 0x000fe2000f8e0209 */
[C---:B-1----:R-:W-:Y:S02]  /*1320*/  R2UR UR6, R34.reuse ;  /* 0x00000000220672ca */ /* 0x042fe400000e0000 */
        /* <DEDUP_REMOVED lines=17> */
[----:B------:R-:W-:-:S06]  /*1440*/  IMAD.HI.U32 R19, R15, R19, R14 ;  /* 0x000000130f137227 */ /* 0x000fcc00078e000e */
[----:B------:R-:W-:-:S04]  /*1450*/  IMAD.HI.U32 R0, R19, R4, RZ ;  /* 0x0000000413007227 */ /* 0x000fc800078e00ff */
[----:B------:R-:W-:Y:S01]  /*1460*/  IMAD.MOV.U32 R19, RZ, RZ, R6 ;  /* 0x000000ffff137224 */ /* 0x000fe200078e0006 */
[----:B------:R-:W-:-:S03]  /*1470*/  IADD3 R15, PT, PT, -R0, RZ, RZ ;  /* 0x000000ff000f7210 */ /* 0x000fc60007ffe1ff */
[----:B------:R-:W3:Y:S02]  /*1480*/  I2F.RP R10, R19 ;  /* 0x00000013000a7306 */ /* 0x000ee40000209400 */
[----:B------:R-:W-:-:S05]  /*1490*/  IMAD R4, R17, R15, R4 ;  /* 0x0000000f11047224 */ /* 0x000fca00078e0204 */
[----:B------:R-:W-:Y:S01]  /*14a0*/  ISETP.GT.U32.AND P3, PT, R17, R4, PT ;  /* 0x000000041100720c */ /* 0x000fe20003f64070 */
[----:B---3--:R-:W3:-:S12]  /*14b0*/  MUFU.RCP R10, R10 ;  /* 0x0000000a000a7308 */ /* 0x008ed80000001000 */
[----:B------:R-:W-:Y:S01]  /*14c0*/  @!P3 IMAD.IADD R4, R4, 0x1, -R17 ;  /* 0x000000010404b824 */ /* 0x000fe200078e0a11 */
[----:B------:R-:W-:Y:S02]  /*14d0*/  @!P3 IADD3 R0, PT, PT, R0, 0x1, RZ ;  /* 0x000000010000b810 */ /* 0x000fe40007ffe0ff */
[----:B------:R-:W-:Y:S02]  /*14e0*/  ISETP.NE.AND P3, PT, R8, RZ, PT ;  /* 0x000000ff0800720c */ /* 0x000fe40003f65270 */
[----:B------:R-:W-:Y:S02]  /*14f0*/  ISETP.GE.U32.AND P0, PT, R4, R17, PT ;  /* 0x000000110400720c */ /* 0x000fe40003f06070 */
[----:B------:R-:W-:-:S04]  /*1500*/  LOP3.LUT R4, R9, R8, RZ, 0x3c, !PT ;  /* 0x0000000809047212 */ /* 0x000fc800078e3cff */
[----:B------:R-:W-:Y:S01]  /*1510*/  ISETP.GE.AND P4, PT, R4, RZ, PT ;  /* 0x000000ff0400720c */ /* 0x000fe20003f86270 */
[----:B---3--:R-:W-:-:S04]  /*1520*/  VIADD R14, R10, 0xffffffe ;  /* 0x0ffffffe0a0e7836 */ /* 0x008fc80000000000 */
[----:B------:R3:W4:Y:S02]  /*1530*/  F2I.FTZ.U32.TRUNC.NTZ R15, R14 ;  /* 0x0000000e000f7305 */ /* 0x000724000021f000 */
[----:B------:R-:W-:-:S04]  /*1540*/  @P0 VIADD R0, R0, 0x1 ;  /* 0x0000000100000836 */ /* 0x000fc80000000000 */
[----:B------:R-:W-:Y:S01]  /*1550*/  IMAD.MOV.U32 R6, RZ, RZ, R0 ;  /* 0x000000ffff067224 */ /* 0x000fe200078e0000 */
[----:B---3--:R-:W-:-:S04]  /*1560*/  MOV R14, RZ ;  /* 0x000000ff000e7202 */ /* 0x008fc80000000f00 */
[----:B------:R-:W-:Y:S02]  /*1570*/  @!P4 IADD3 R6, PT, PT, -R6, RZ, RZ ;  /* 0x000000ff0606c210 */ /* 0x000fe40007ffe1ff */
[----:B------:R-:W-:Y:S01]  /*1580*/  @!P3 LOP3.LUT R6, RZ, R8, RZ, 0x33, !PT ;  /* 0x00000008ff06b212 */ /* 0x000fe200078e33ff */
[----:B----4-:R-:W-:-:S04]  /*1590*/  IMAD.MOV R4, RZ, RZ, -R15 ;  /* 0x000000ffff047224 */ /* 0x010fc800078e0a0f */
[----:B------:R-:W-:Y:S02]  /*15a0*/  IMAD.MOV R0, RZ, RZ, -R6 ;  /* 0x000000ffff007224 */ /* 0x000fe400078e0a06 */
[----:B------:R-:W-:Y:S02]  /*15b0*/  IMAD R21, R4, R19, RZ ;  /* 0x0000001304157224 */ /* 0x000fe400078e02ff */
[----:B------:R-:W-:Y:S01]  /*15c0*/  IMAD R17, R8, R0, R9 ;  /* 0x0000000008117224 */ /* 0x000fe200078e0209 */
[----:B--2---:R-:W-:Y:S01]  /*15d0*/  IABS R8, R16 ;  /* 0x0000001000087213 */ /* 0x004fe20000000000 */
[----:B------:R-:W-:-:S03]  /*15e0*/  IMAD.HI.U32 R21, R15, R21, R14 ;  /* 0x000000150f157227 */ /* 0x000fc600078e000e */
[----:B------:R-:W-:-:S05]  /*15f0*/  IABS R4, R17 ;  /* 0x0000001100047213 */ /* 0x000fca0000000000 */
        /* <DEDUP_REMOVED lines=20> */
[----:B------:R-:W-:Y:S02]  /*1740*/  ISETP.NE.AND P4, PT, R16, RZ, PT ;  /* 0x000000ff1000720c */ /* 0x000fe40003f85270 */
[----:B---3--:R-:W-:Y:S01]  /*1750*/  IADD3 R4, PT, PT, RZ, -R15, RZ ;  /* 0x8000000fff047210 */ /* 0x008fe20007ffe0ff */
[----:B------:R-:W-:-:S04]  /*1760*/  IMAD.MOV R0, RZ, RZ, -R10 ;  /* 0x000000ffff007224 */ /* 0x000fc800078e0a0a */
[----:B------:R-:W-:Y:S02]  /*1770*/  IMAD R17, R12, R0, R17 ;  /* 0x000000000c117224 */ /* 0x000fe400078e0211 */
[----:B------:R-:W-:-:S03]  /*1780*/  IMAD R19, R4, R21, RZ ;  /* 0x0000001504137224 */ /* 0x000fc600078e02ff */
[----:B------:R-:W-:Y:S01]  /*1790*/  IABS R4, R17 ;  /* 0x0000001100047213 */ /* 0x000fe20000000000 */
[----:B------:R-:W-:-:S06]  /*17a0*/  IMAD.HI.U32 R19, R15, R19, R14 ;  /* 0x000000130f137227 */ /* 0x000fcc00078e000e */
        /* <DEDUP_REMOVED lines=8> */
[----:B-1----:R-:W-:Y:S02]  /*1830*/  ISETP.NE.U32.AND P3, PT, R22, 0x1, PT ;  /* 0x000000011600780c */ /* 0x002fe40003f65070 */
[----:B------:R-:W-:Y:S02]  /*1840*/  ISETP.GE.U32.AND P0, PT, R4, R21, PT ;  /* 0x000000150400720c */ /* 0x000fe40003f06070 */
[----:B------:R-:W-:-:S04]  /*1850*/  LOP3.LUT R4, R17, R16, RZ, 0x3c, !PT ;  /* 0x0000001011047212 */ /* 0x000fc800078e3cff */
[----:B------:R-:W-:-:S07]  /*1860*/  ISETP.GE.AND P5, PT, R4, RZ, PT ;  /* 0x000000ff0400720c */ /* 0x000fce0003fa6270 */
[----:B------:R-:W-:Y:S02]  /*1870*/  @P0 IADD3 R0, PT, PT, R0, 0x1, RZ ;  /* 0x0000000100000810 */ /* 0x000fe40007ffe0ff */
[----:B0-----:R-:W-:-:S04]  /*1880*/  ISETP.NE.U32.AND P0, PT, R24, 0x1, PT ;  /* 0x000000011800780c */ /* 0x001fc80003f05070 */
[----:B------:R-:W-:Y:S01]  /*1890*/  @!P5 IMAD.MOV R0, RZ, RZ, -R0 ;  /* 0x000000ffff00d224 */ /* 0x000fe200078e0a00 */
[----:B------:R-:W-:Y:S02]  /*18a0*/  ISETP.NE.AND.EX P5, PT, R25, RZ, PT, P0 ;  /* 0x000000ff1900720c */ /* 0x000fe40003fa5300 */
[----:B------:R-:W-:Y:S02]  /*18b0*/  @!P4 LOP3.LUT R0, RZ, R16, RZ, 0x33, !PT ;  /* 0x00000010ff00c212 */ /* 0x000fe400078e33ff */
[----:B---3--:R-:W-:Y:S02]  /*18c0*/  ISETP.NE.U32.AND P0, PT, R14, 0x1, PT ;  /* 0x000000010e00780c */ /* 0x008fe40003f05070 */
[----:B------:R-:W-:Y:S01]  /*18d0*/  ISETP.NE.AND.EX P4, PT, R23, RZ, PT, P3 ;  /* 0x000000ff1700720c */ /* 0x000fe20003f85330 */
[----:B------:R-:W-:Y:S01]  /*18e0*/  IMAD.MOV R8, RZ, RZ, -R0 ;  /* 0x000000ffff087224 */ /* 0x000fe200078e0a00 */
[----:B------:R-:W-:Y:S02]  /*18f0*/  SEL R4, R6, RZ, P5 ;  /* 0x000000ff06047207 */ /* 0x000fe40002800000 */
[----:B------:R-:W-:-:S02]  /*1900*/  ISETP.NE.AND.EX P3, PT, R15, RZ, PT, P0 ;  /* 0x000000ff0f00720c */ /* 0x000fc40003f65300 */
[----:B--2---:R-:W-:Y:S01]  /*1910*/  ISETP.NE.U32.AND P0, PT, R18, 0x1, PT ;  /* 0x000000011200780c */ /* 0x004fe20003f05070 */
[----:B------:R-:W-:Y:S01]  /*1920*/  IMAD R15, R4, UR36, RZ ;  /* 0x00000024040f7c24 */ /* 0x000fe2000f8e02ff */
[----:B------:R-:W-:Y:S01]  /*1930*/  SEL R6, R10, RZ, P4 ;  /* 0x000000ff0a067207 */ /* 0x000fe20002000000 */
[----:B------:R-:W-:Y:S01]  /*1940*/  IMAD R4, R16, R8, R17 ;  /* 0x0000000810047224 */ /* 0x000fe200078e0211 */
[----:B------:R-:W-:Y:S02]  /*1950*/  ISETP.NE.AND.EX P0, PT, R19, RZ, PT, P0 ;  /* 0x000000ff1300720c */ /* 0x000fe40003f05300 */
        /* <DEDUP_REMOVED lines=16> */
.L_x_1505:
[----:B------:R-:W-:Y:S05]  /*1a60*/  BSYNC.RECONVERGENT B1 ;  /* 0x0000000000017941 */ /* 0x000fea0003800200 */
.L_x_1504:
        /* <DEDUP_REMOVED lines=17> */
[----:B--2---:R-:W-:Y:S01]  /*1b80*/  ISETP.NE.AND P5, PT, R16, RZ, PT ;  /* 0x000000ff1000720c */ /* 0x004fe20003fa5270 */
[----:B---3--:R-:W2:Y:S02]  /*1b90*/  MUFU.RCP R0, R0 ;  /* 0x0000000000007308 */ /* 0x008ea40000001000 */
[----:B--2---:R-:W-:-:S06]  /*1ba0*/  VIADD R14, R0, 0xffffffe ;  /* 0x0ffffffe000e7836 */ /* 0x004fcc0000000000 */
[----:B------:R2:W3:Y:S02]  /*1bb0*/  F2I.FTZ.U32.TRUNC.NTZ R15, R14 ;  /* 0x0000000e000f7305 */ /* 0x0004e4000021f000 */
[----:B--2---:R-:W-:Y:S01]  /*1bc0*/  IMAD.MOV.U32 R14, RZ, RZ, RZ ;  /* 0x000000ffff0e7224 */ /* 0x004fe200078e00ff */
[----:B---3--:R-:W-:-:S05]  /*1bd0*/  IADD3 R4, PT, PT, RZ, -R15, RZ ;  /* 0x8000000fff047210 */ /* 0x008fca0007ffe0ff */
[----:B------:R-:W-:Y:S01]  /*1be0*/  IMAD R19, R4, R17, RZ ;  /* 0x0000001104137224 */ /* 0x000fe200078e02ff */
[----:B------:R-:W-:-:S03]  /*1bf0*/  IABS R4, R7 ;  /* 0x0000000700047213 */ /* 0x000fc60000000000 */
[----:B------:R-:W-:-:S06]  /*1c00*/  IMAD.HI.U32 R19, R15, R19, R14 ;  /* 0x000000130f137227 */ /* 0x000fcc00078e000e */
        /* <DEDUP_REMOVED lines=11> */
[----:B------:R-:W-:-:S04]  /*1cc0*/  LOP3.LUT R4, R7, R8, RZ, 0x3c, !PT ;  /* 0x0000000807047212 */ /* 0x000fc800078e3cff */
[----:B------:R-:W-:Y:S01]  /*1cd0*/  ISETP.GE.AND P3, PT, R4, RZ, PT ;  /* 0x000000ff0400720c */ /* 0x000fe20003f66270 */
[----:B--2---:R-:W-:-:S04]  /*1ce0*/  VIADD R14, R10, 0xffffffe ;  /* 0x0ffffffe0a0e7836 */ /* 0x004fc80000000000 */
[----:B------:R2:W3:Y:S02]  /*1cf0*/  F2I.FTZ.U32.TRUNC.NTZ R15, R14 ;  /* 0x0000000e000f7305 */ /* 0x0004e4000021f000 */
[----:B------:R-:W-:-:S04]  /*1d00*/  @P0 VIADD R0, R0, 0x1 ;  /* 0x0000000100000836 */ /* 0x000fc80000000000 */
[----:B------:R-:W-:Y:S02]  /*1d10*/  IMAD.MOV.U32 R6, RZ, RZ, R0 ;  /* 0x000000ffff067224 */ /* 0x000fe400078e0000 */
[----:B--2---:R-:W-:-:S03]  /*1d20*/  HFMA2 R14, -RZ, RZ, 0, 0 ;  /* 0x00000000ff0e7431 */ /* 0x004fc600000001ff */
[----:B------:R-:W-:Y:S02]  /*1d30*/  @!P3 IADD3 R6, PT, PT, -R6, RZ, RZ ;  /* 0x000000ff0606b210 */ /* 0x000fe40007ffe1ff */
[----:B------:R-:W-:Y:S01]  /*1d40*/  @!P1 LOP3.LUT R6, RZ, R8, RZ, 0x33, !PT ;  /* 0x00000008ff069212 */ /* 0x000fe200078e33ff */
[----:B---3--:R-:W-:-:S04]  /*1d50*/  IMAD.MOV R4, RZ, RZ, -R15 ;  /* 0x000000ffff047224 */ /* 0x008fc800078e0a0f */
[----:B------:R-:W-:Y:S02]  /*1d60*/  IMAD.MOV R0, RZ, RZ, -R6 ;  /* 0x000000ffff007224 */ /* 0x000fe400078e0a06 */
[----:B------:R-:W-:Y:S02]  /*1d70*/  IMAD R21, R4, R19, RZ ;  /* 0x0000001304157224 */ /* 0x000fe400078e02ff */
[----:B------:R-:W-:Y:S01]  /*1d80*/  IMAD R17, R8, R0, R7 ;  /* 0x0000000008117224 */ /* 0x000fe200078e0207 */
[----:B------:R-:W-:Y:S01]  /*1d90*/  IABS R8, R16 ;  /* 0x0000001000087213 */ /* 0x000fe20000000000 */
        /* <DEDUP_REMOVED lines=42> */
[----:B------:R-:W-:Y:S01]  /*2040*/  ISETP.NE.AND.EX P4, PT, R25, RZ, PT, P0 ;  /* 0x000000ff1900720c */ /* 0x000fe20003f85300 */
[----:B------:R-:W-:Y:S01]  /*2050*/  @!P3 IMAD.MOV R0, RZ, RZ, -R0 ;  /* 0x000000ffff00b224 */ /* 0x000fe200078e0a00 */
        /* <DEDUP_REMOVED lines=27> */
.L_x_1507:
[----:B------:R-:W-:Y:S05]  /*2210*/  BSYNC.RECONVERGENT B1 ;  /* 0x0000000000017941 */ /* 0x000fea0003800200 */
.L_x_1506:
[-C--:B------:R-:W-:Y:S01]  /*2220*/  ISETP.GE.U32.AND P5, PT, R11, R2.reuse, PT ;  /* 0x000000020b00720c */ /* 0x080fe20003fa6070 */
[C---:B------:R-:W-:Y:S01]  /*2230*/  VIADD R19, R51.reuse, 0xe0 ;  /* 0x000000e033137836 */ /* 0x040fe20000000000 */
[C---:B------:R-:W-:Y:S01]  /*2240*/  IADD3 R21, PT, PT, R51.reuse, 0xc0, RZ ;  /* 0x000000c033157810 */ /* 0x040fe20007ffe0ff */
[C---:B------:R-:W-:Y:S01]  /*2250*/  VIADD R17, R51.reuse, 0x100 ;  /* 0x0000010033117836 */ /* 0x040fe20000000000 */
[----:B------:R-:W-:Y:S01]  /*2260*/  ISETP.GE.AND.EX P5, PT, RZ, R3, PT, P5 ;  /* 0x00000003ff00720c */ /* 0x000fe20003fa6350 */
[----:B------:R-:W-:Y:S01]  /*2270*/  BSSY.RECONVERGENT B1, `(.L_x_1508) ;  /* 0x0000082000017945 */ /* 0x000fe20003800200 */
[----:B------:R-:W-:Y:S01]  /*2280*/  IADD3 R15, PT, PT, R51, 0x120, RZ ;  /* 0x00000120330f7810 */ /* 0x000fe20007ffe0ff */
[----:B------:R-:W-:Y:S01]  /*2290*/  IMAD.MOV.U32 R4, RZ, RZ, -0x800000 ;  /* 0xff800000ff047424 */ /* 0x000fe200078e00ff */
[-C--:B------:R-:W-:Y:S02]  /*22a0*/  ISETP.GE.U32.AND P3, PT, R9, R2.reuse, PT ;  /* 0x000000020900720c */ /* 0x080fe40003f66070 */
[----:B------:R-:W-:-:S02]  /*22b0*/  ISETP.GE.U32.AND P1, PT, R21, R2, PT ;  /* 0x000000021500720c */ /* 0x000fc40003f26070 */
[-C--:B------:R-:W-:Y:S02]  /*22c0*/  ISETP.GE.U32.AND P0, PT, R19, R2.reuse, PT ;  /* 0x000000021300720c */ /* 0x080fe40003f06070 */
[-C--:B------:R-:W-:Y:S02]  /*22d0*/  ISETP.GE.U32.AND P6, PT, R17, R2.reuse, PT ;  /* 0x000000021100720c */ /* 0x080fe40003fc6070 */
[----:B------:R-:W-:Y:S02]  /*22e0*/  ISETP.GE.U32.AND P4, PT, R15, R2, PT ;  /* 0x000000020f00720c */ /* 0x000fe40003f86070 */
[-C--:B------:R-:W-:Y:S02]  /*22f0*/  ISETP.GE.AND.EX P3, PT, RZ, R3.reuse, PT, P3 ;  /* 0x00000003ff00720c */ /* 0x080fe40003f66330 */
[-C--:B------:R-:W-:Y:S02]  /*2300*/  ISETP.GE.AND.EX P1, PT, RZ, R3.reuse, PT, P1 ;  /* 0x00000003ff00720c */ /* 0x080fe40003f26310 */
[----:B------:R-:W-:-:S02]  /*2310*/  ISETP.GE.AND.EX P0, PT, RZ, R3, PT, P0 ;  /* 0x00000003ff00720c */ /* 0x000fc40003f06300 */
[-C--:B------:R-:W-:Y:S02]  /*2320*/  ISETP.GE.AND.EX P6, PT, RZ, R3.reuse, PT, P6 ;  /* 0x00000003ff00720c */ /* 0x080fe40003fc6360 */
[----:B------:R-:W-:Y:S01]  /*2330*/  ISETP.GE.AND.EX P4, PT, RZ, R3, PT, P4 ;  /* 0x00000003ff00720c */ /* 0x000fe20003f86340 */
[----:B------:R-:W-:-:S12]  /*2340*/  @P5 BRA `(.L_x_1509) ;  /* 0x0000000400d05947 */ /* 0x000fd80003800000 */
[----:B------:R-:W0:Y:S01]  /*2350*/  LDC R10, c[0x0][0x3b8] ;  /* 0x0000ee00ff0a7b82 */ /* 0x000e220000000800 */
[----:B------:R-:W-:Y:S01]  /*2360*/  IMAD R11, R42, UR52, R11 ;  /* 0x000000342a0b7c24 */ /* 0x000fe2000f8e020b */
[C---:B-1----:R-:W-:Y:S02]  /*2370*/  R2UR UR6, R34.reuse ;  /* 0x00000000220672ca */ /* 0x042fe400000e0000 */
        /* <DEDUP_REMOVED lines=26> */
[----:B------:R-:W-:Y:S01]  /*2520*/  @!P5 IMAD.IADD R4, R4, 0x1, -R23 ;  /* 0x000000010404d824 */ /* 0x000fe200078e0a17 */
[----:B------:R-:W-:-:S04]  /*2530*/  @!P5 IADD3 R0, PT, PT, R0, 0x1, RZ ;  /* 0x000000010000d810 */ /* 0x000fc80007ffe0ff */
[----:B------:R-:W-:Y:S02]  /*2540*/  ISETP.GE.U32.AND P5, PT, R4, R23, PT ;  /* 0x000000170400720c */ /* 0x000fe40003fa6070 */
[----:B------:R-:W-:-:S11]  /*2550*/  LOP3.LUT R4, R11, R10, RZ, 0x3c, !PT ;  /* 0x0000000a0b047212 */ /* 0x000fd600078e3cff */
[----:B------:R-:W-:Y:S01]  /*2560*/  @P5 VIADD R0, R0, 0x1 ;  /* 0x0000000100005836 */ /* 0x000fe20000000000 */
[----:B------:R-:W-:Y:S02]  /*2570*/  ISETP.GE.AND P5, PT, R4, RZ, PT ;  /* 0x000000ff0400720c */ /* 0x000fe40003fa6270 */
[----:B--2---:R-:W-:Y:S02]  /*2580*/  IADD3 R4, PT, PT, RZ, -R7, RZ ;  /* 0x80000007ff047210 */ /* 0x004fe40007ffe0ff */
[----:B------:R-:W-:-:S03]  /*2590*/  MOV R8, R0 ;  /* 0x0000000000087202 */ /* 0x000fc60000000f00 */
[----:B------:R-:W-:-:S04]  /*25a0*/  IMAD R23, R4, R27, RZ ;  /* 0x0000001b04177224 */ /* 0x000fc800078e02ff */
[----:B------:R-:W-:Y:S02]  /*25b0*/  IMAD.HI.U32 R23, R7, R23, R6 ;  /* 0x0000001707177227 */ /* 0x000fe400078e0006 */
[----:B------:R-:W0:Y:S02]  /*25c0*/  I2F.RP R6, R29 ;  /* 0x0000001d00067306 */ /* 0x000e240000209400 */
[----:B------:R-:W-:Y:S01]  /*25d0*/  @!P5 IMAD.MOV R8, RZ, RZ, -R8 ;  /* 0x000000ffff08d224 */ /* 0x000fe200078e0a08 */
[----:B------:R-:W-:-:S05]  /*25e0*/  ISETP.NE.AND P5, PT, R10, RZ, PT ;  /* 0x000000ff0a00720c */ /* 0x000fca0003fa5270 */
[----:B0-----:R-:W0:Y:S08]  /*25f0*/  MUFU.RCP R6, R6 ;  /* 0x0000000600067308 */ /* 0x001e300000001000 */
[----:B------:R-:W-:-:S05]  /*2600*/  @!P5 LOP3.LUT R8, RZ, R10, RZ, 0x33, !PT ;  /* 0x0000000aff08d212 */ /* 0x000fca00078e33ff */
[----:B------:R-:W-:-:S04]  /*2610*/  IMAD.MOV R0, RZ, RZ, -R8 ;  /* 0x000000ffff007224 */ /* 0x000fc800078e0a08 */
[----:B------:R-:W-:-:S05]  /*2620*/  IMAD R25, R10, R0, R11 ;  /* 0x000000000a197224 */ /* 0x000fca00078e020b */
[----:B------:R-:W-:Y:S01]  /*2630*/  IABS R4, R25 ;  /* 0x0000001900047213 */ /* 0x000fe20000000000 */
[----:B0-----:R-:W-:-:S04]  /*2640*/  VIADD R22, R6, 0xffffffe ;  /* 0x0ffffffe06167836 */ /* 0x001fc80000000000 */
        /* <DEDUP_REMOVED lines=23> */
[----:B------:R-:W-:Y:S02]  /*27c0*/  ISETP.NE.AND.EX P5, PT, R27, RZ, PT, P5 ;  /* 0x000000ff1b00720c */ /* 0x000fe40003fa5350 */
[----:B------:R-:W1:Y:S01]  /*27d0*/  LDC.64 R26, c[0x0][0x3a0] ;  /* 0x0000e800ff1a7b82 */ /* 0x000e620000000a00 */
[----:B------:R-:W-:Y:S01]  /*27e0*/  IMAD R25, R12, R0, R25 ;  /* 0x000000000c197224 */ /* 0x000fe200078e0219 */
[----:B------:R-:W-:Y:S02]  /*27f0*/  SEL R8, R8, RZ, P5 ;  /* 0x000000ff08087207 */ /* 0x000fe40002800000 */
[----:B0-----:R-:W-:Y:S02]  /*2800*/  ISETP.NE.U32.AND P5, PT, R6, 0x1, PT ;  /* 0x000000010600780c */ /* 0x001fe40003fa5070 */
[----:B------:R-:W-:Y:S02]  /*2810*/  IABS R4, R25 ;  /* 0x0000001900047213 */ /* 0x000fe40000000000 */
[----:B------:R-:W-:Y:S01]  /*2820*/  ISETP.NE.AND.EX P5, PT, R7, RZ, PT, P5 ;  /* 0x000000ff0700720c */ /* 0x000fe20003fa5350 */
[----:B------:R-:W-:-:S02]  /*2830*/  IMAD R7, R8, UR36, RZ ;  /* 0x0000002408077c24 */ /* 0x000fc4000f8e02ff */
[----:B------:R-:W-:Y:S01]  /*2840*/  IMAD.HI.U32 R0, R37, R4, RZ ;  /* 0x0000000425007227 */ /* 0x000fe200078e00ff */
[----:B------:R-:W-:-:S03]  /*2850*/  SEL R6, R10, RZ, P5 ;  /* 0x000000ff0a067207 */ /* 0x000fc60002800000 */
[----:B------:R-:W-:Y:S02]  /*2860*/  IMAD.MOV R23, RZ, RZ, -R0 ;  /* 0x000000ffff177224 */ /* 0x000fe400078e0a00 */
[----:B------:R-:W-:Y:S01]  /*2870*/  IMAD R7, R6, UR37, R7 ;  /* 0x0000002506077c24 */ /* 0x000fe2000f8e0207 */
[----:B------:R-:W-:Y:S01]  /*2880*/  SHF.R.S64 R6, RZ, 0x1e, R11 ;  /* 0x0000001eff067819 */ /* 0x000fe2000000100b */
[C---:B------:R-:W-:Y:S02]  /*2890*/  IMAD R4, R29.reuse, R23, R4 ;  /* 0x000000171d047224 */ /* 0x040fe400078e0204 */
[----:B------:R-:W0:Y:S03]  /*28a0*/  LDC.64 R22, c[0x0][0x3a8] ;  /* 0x0000ea00ff167b82 */ /* 0x000e260000000a00 */
        /* <DEDUP_REMOVED lines=30> */
.L_x_1509:
[----:B------:R-:W-:Y:S05]  /*2a90*/  BSYNC.RECONVERGENT B1 ;  /* 0x0000000000017941 */ /* 0x000fea0003800200 */
.L_x_1508:
[----:B------:R-:W-:Y:S01]  /*2aa0*/  BSSY.RECONVERGENT B1, `(.L_x_1510) ;  /* 0x000007a000017945 */ /* 0x000fe20003800200 */
[----:B------:R-:W-:-:S03]  /*2ab0*/  IMAD.MOV.U32 R6, RZ, RZ, -0x800000 ;  /* 0xff800000ff067424 */ /* 0x000fc600078e00ff */
[----:B------:R-:W-:Y:S05]  /*2ac0*/  @P3 BRA `(.L_x_1511) ;  /* 0x0000000400dc3947 */ /* 0x000fea0003800000 */
[----:B------:R-:W0:Y:S01]  /*2ad0*/  LDC R10, c[0x0][0x3b8] ;  /* 0x0000ee00ff0a7b82 */ /* 0x000e220000000800 */
[----:B------:R-:W-:Y:S01]  /*2ae0*/  IMAD R9, R42, UR52, R9 ;  /* 0x000000342a097c24 */ /* 0x000fe2000f8e0209 */
[C---:B-1----:R-:W-:Y:S02]  /*2af0*/  R2UR UR6, R34.reuse ;  /* 0x00000000220672ca */ /* 0x042fe400000e0000 */
        /* <DEDUP_REMOVED lines=26> */
[----:B------:R-:W-:-:S04]  /*2ca0*/  LOP3.LUT R6, R9, R10, RZ, 0x3c, !PT ;  /* 0x0000000a09067212 */ /* 0x000fc800078e3cff */
[----:B------:R-:W-:Y:S02]  /*2cb0*/  ISETP.GE.AND P5, PT, R6, RZ, PT ;  /* 0x000000ff0600720c */ /* 0x000fe40003fa6270 */
[----:B0-----:R-:W-:Y:S02]  /*2cc0*/  IADD3 R6, PT, PT, R14, 0xffffffe, RZ ;  /* 0x0ffffffe0e067810 */ /* 0x001fe40007ffe0ff */
[----:B------:R-:W0:Y:S02]  /*2cd0*/  LDC R14, c[0x0][0x3c0] ;  /* 0x0000f000ff0e7b82 */ /* 0x000e240000000800 */
[----:B------:R1:W3:Y:S01]  /*2ce0*/  F2I.FTZ.U32.TRUNC.NTZ R7, R6 ;  /* 0x0000000600077305 */ /* 0x0002e2000021f000 */
[----:B------:R-:W-:Y:S01]  /*2cf0*/  @P3 VIADD R0, R0, 0x1 ;  /* 0x0000000100003836 */ /* 0x000fe20000000000 */
[----:B------:R-:W-:-:S03]  /*2d00*/  ISETP.NE.AND P3, PT, R10, RZ, PT ;  /* 0x000000ff0a00720c */ /* 0x000fc60003f65270 */
[----:B------:R-:W-:Y:S01]  /*2d10*/  IMAD.MOV.U32 R8, RZ, RZ, R0 ;  /* 0x000000ffff087224 */ /* 0x000fe200078e0000 */
[----:B-1----:R-:W-:-:S04]  /*2d20*/  MOV R6, RZ ;  /* 0x000000ff00067202 */ /* 0x002fc80000000f00 */
[----:B------:R-:W-:-:S05]  /*2d30*/  @!P5 IADD3 R8, PT, PT, -R8, RZ, RZ ;  /* 0x000000ff0808d210 */ /* 0x000fca0007ffe1ff */
[----:B------:R-:W-:Y:S01]  /*2d40*/  @!P3 LOP3.LUT R8, RZ, R10, RZ, 0x33, !PT ;  /* 0x0000000aff08b212 */ /* 0x000fe200078e33ff */
[----:B---3--:R-:W-:-:S04]  /*2d50*/  IMAD.MOV R16, RZ, RZ, -R7 ;  /* 0x000000ffff107224 */ /* 0x008fc800078e0a07 */
[----:B------:R-:W-:Y:S02]  /*2d60*/  IMAD.MOV R0, RZ, RZ, -R8 ;  /* 0x000000ffff007224 */ /* 0x000fe400078e0a08 */
[----:B------:R-:W-:Y:S02]  /*2d70*/  IMAD R25, R16, R23, RZ ;  /* 0x0000001710197224 */ /* 0x000fe400078e02ff */
[----:B------:R-:W-:Y:S02]  /*2d80*/  IMAD R11, R10, R0, R9 ;  /* 0x000000000a0b7224 */ /* 0x000fe400078e0209 */
[----:B------:R-:W-:-:S03]  /*2d90*/  IMAD.HI.U32 R25, R7, R25, R6 ;  /* 0x0000001907197227 */ /* 0x000fc600078e0006 */
[----:B------:R-:W-:-:S05]  /*2da0*/  IABS R0, R11 ;  /* 0x0000000b00007213 */ /* 0x000fca0000000000 */
[----:B------:R-:W-:-:S04]  /*2db0*/  IMAD.MOV.U32 R6, RZ, RZ, R0 ;  /* 0x000000ffff067224 */ /* 0x000fc800078e0000 */
[----:B------:R-:W-:Y:S01]  /*2dc0*/  IMAD.HI.U32 R0, R25, R6, RZ ;  /* 0x0000000619007227 */ /* 0x000fe200078e00ff */
[----:B0-----:R-:W-:-:S03]  /*2dd0*/  IABS R25, R14 ;  /* 0x0000000e00197213 */ /* 0x001fc60000000000 */
        /* <DEDUP_REMOVED lines=11> */
[----:B------:R0:W1:Y:S02]  /*2e90*/  F2I.FTZ.U32.TRUNC.NTZ R7, R6 ;  /* 0x0000000600077305 */ /* 0x000064000021f000 */
[----:B------:R-:W-:Y:S02]  /*2ea0*/  @P3 IADD3 R0, PT, PT, R0, 0x1, RZ ;  /* 0x0000000100003810 */ /* 0x000fe40007ffe0ff */
[----:B------:R-:W-:-:S03]  /*2eb0*/  ISETP.NE.AND P3, PT, R12, RZ, PT ;  /* 0x000000ff0c00720c */ /* 0x000fc60003f65270 */
[----:B------:R-:W-:Y:S02]  /*2ec0*/  IMAD.MOV.U32 R10, RZ, RZ, R0 ;  /* 0x000000ffff0a7224 */ /* 0x000fe400078e0000 */
[----:B0-----:R-:W-:Y:S02]  /*2ed0*/  IMAD.MOV.U32 R6, RZ, RZ, RZ ;  /* 0x000000ffff067224 */ /* 0x001fe400078e00ff */
[----:B------:R-:W-:Y:S01]  /*2ee0*/  @!P5 IMAD.MOV R10, RZ, RZ, -R10 ;  /* 0x000000ffff0ad224 */ /* 0x000fe200078e0a0a */
[----:B--2---:R-:W-:Y:S02]  /*2ef0*/  ISETP.NE.U32.AND P5, PT, R26, 0x1, PT ;  /* 0x000000011a00780c */ /* 0x004fe40003fa5070 */
[----:B-1----:R-:W-:-:S03]  /*2f00*/  IADD3 R16, PT, PT, RZ, -R7, RZ ;  /* 0x80000007ff107210 */ /* 0x002fc60007ffe0ff */
[----:B------:R-:W-:Y:S02]  /*2f10*/  @!P3 LOP3.LUT R10, RZ, R12, RZ, 0x33, !PT ;  /* 0x0000000cff0ab212 */ /* 0x000fe400078e33ff */
[----:B------:R-:W-:Y:S01]  /*2f20*/  ISETP.NE.AND.EX P5, PT, R27, RZ, PT, P5 ;  /* 0x000000ff1b00720c */ /* 0x000fe20003fa5350 */
[----:B------:R-:W-:Y:S01]  /*2f30*/  IMAD R23, R16, R25, RZ ;  /* 0x0000001910177224 */ /* 0x000fe200078e02ff */
[----:B------:R-:W0:Y:S01]  /*2f40*/  LDC.64 R26, c[0x0][0x398] ;  /* 0x0000e600ff1a7b82 */ /* 0x000e220000000a00 */
[----:B------:R-:W-:Y:S02]  /*2f50*/  IMAD.MOV R0, RZ, RZ, -R10 ;  /* 0x000000ffff007224 */ /* 0x000fe400078e0a0a */
[----:B------:R-:W-:-:S04]  /*2f60*/  IMAD.HI.U32 R23, R7, R23, R6 ;  /* 0x0000001707177227 */ /* 0x000fc800078e0006 */
[----:B------:R-:W-:-:S05]  /*2f70*/  IMAD R11, R12, R0, R11 ;  /* 0x000000000c0b7224 */ /* 0x000fca00078e020b */
[----:B------:R-:W-:-:S04]  /*2f80*/  IABS R0, R11 ;  /* 0x0000000b00007213 */ /* 0x000fc80000000000 */
[----:B------:R-:W-:-:S05]  /*2f90*/  MOV R6, R0 ;  /* 0x0000000000067202 */ /* 0x000fca0000000f00 */
[----:B------:R-:W-:Y:S02]  /*2fa0*/  IMAD.HI.U32 R0, R23, R6, RZ ;  /* 0x0000000617007227 */ /* 0x000fe400078e00ff */
[----:B------:R-:W1:Y:S02]  /*2fb0*/  LDC.64 R22, c[0x0][0x3a8] ;  /* 0x0000ea00ff167b82 */ /* 0x000e640000000a00 */
[----:B------:R-:W-:-:S04]  /*2fc0*/  IMAD.MOV R7, RZ, RZ, -R0 ;  /* 0x000000ffff077224 */ /* 0x000fc800078e0a00 */
[----:B------:R-:W-:Y:S01]  /*2fd0*/  IMAD R6, R25, R7, R6 ;  /* 0x0000000719067224 */ /* 0x000fe200078e0206 */
[----:B------:R-:W-:-:S04]  /*2fe0*/  SEL R7, R8, RZ, P5 ;  /* 0x000000ff08077207 */ /* 0x000fc80002800000 */
[----:B------:R-:W-:Y:S01]  /*2ff0*/  ISETP.GT.U32.AND P3, PT, R25, R6, PT ;  /* 0x000000061900720c */ /* 0x000fe20003f64070 */
[----:B------:R-:W-:-:S12]  /*3000*/  IMAD R7, R7, UR36, RZ ;  /* 0x0000002407077c24 */ /* 0x000fd8000f8e02ff */
[----:B------:R-:W-:Y:S01]  /*3010*/  @!P3 IMAD.IADD R6, R6, 0x1, -R25 ;  /* 0x000000010606b824 */ /* 0x000fe200078e0a19 */
[----:B------:R-:W-:-:S04]  /*3020*/  @!P3 IADD3 R0, PT, PT, R0, 0x1, RZ ;  /* 0x000000010000b810 */ /* 0x000fc80007ffe0ff */
[----:B------:R-:W-:Y:S02]  /*3030*/  ISETP.GE.U32.AND P5, PT, R6, R25, PT ;  /* 0x000000190600720c */ /* 0x000fe40003fa6070 */
[----:B------:R-:W2:Y:S01]  /*3040*/  LDC.64 R24, c[0x0][0x3a0] ;  /* 0x0000e800ff187b82 */ /* 0x000ea20000000a00 */
[----:B------:R-:W-:-:S04]  /*3050*/  LOP3.LUT R6, R11, R14, RZ, 0x3c, !PT ;  /* 0x0000000e0b067212 */ /* 0x000fc800078e3cff */
[----:B------:R-:W-:-:S06]  /*3060*/  ISETP.GE.AND P3, PT, R6, RZ, PT ;  /* 0x000000ff0600720c */ /* 0x000fcc0003f66270 */
[----:B------:R-:W-:Y:S01]  /*3070*/  @P5 VIADD R0, R0, 0x1 ;  /* 0x0000000100005836 */ /* 0x000fe20000000000 */
[----:B------:R-:W-:-:S06]  /*3080*/  ISETP.NE.AND P5, PT, R14, RZ, PT ;  /* 0x000000ff0e00720c */ /* 0x000fcc0003fa5270 */
[----:B------:R-:W-:Y:S01]  /*3090*/  @!P3 IMAD.MOV R0, RZ, RZ, -R0 ;  /* 0x000000ffff00b224 */ /* 0x000fe200078e0a00 */
[----:B0-----:R-:W-:-:S04]  /*30a0*/  ISETP.NE.U32.AND P3, PT, R26, 0x1, PT ;  /* 0x000000011a00780c */ /* 0x001fc80003f65070 */
[----:B------:R-:W-:Y:S02]  /*30b0*/  ISETP.NE.AND.EX P3, PT, R27, RZ, PT, P3 ;  /* 0x000000ff1b00720c */ /* 0x000fe40003f65330 */
[----:B------:R-:W-:Y:S02]  /*30c0*/  @!P5 LOP3.LUT R0, RZ, R14, RZ, 0x33, !PT ;  /* 0x0000000eff00d212 */ /* 0x000fe400078e33ff */
[----:B--2---:R-:W-:Y:S02]  /*30d0*/  ISETP.NE.U32.AND P5, PT, R24, 0x1, PT ;  /* 0x000000011800780c */ /* 0x004fe40003fa5070 */
[----:B------:R-:W-:Y:S02]  /*30e0*/  IADD3 R6, PT, PT, -R0, RZ, RZ ;  /* 0x000000ff00067210 */ /* 0x000fe40007ffe1ff */
[----:B------:R-:W-:Y:S02]  /*30f0*/  SEL R8, R10, RZ, P3 ;  /* 0x000000ff0a087207 */ /* 0x000fe40001800000 */
[----:B-1----:R-:W-:Y:S01]  /*3100*/  ISETP.NE.U32.AND P3, PT, R22, 0x1, PT ;  /* 0x000000011600780c */ /* 0x002fe20003f65070 */
[----:B------:R-:W-:Y:S01]  /*3110*/  IMAD R6, R14, R6, R11 ;  /* 0x000000060e067224 */ /* 0x000fe200078e020b */
[----:B------:R-:W-:Y:S01]  /*3120*/  ISETP.NE.AND.EX P5, PT, R25, RZ, PT, P5 ;  /* 0x000000ff1900720c */ /* 0x000fe20003fa5350 */
[----:B------:R-:W-:Y:S01]  /*3130*/  IMAD R7, R8, UR37, R7 ;  /* 0x0000002508077c24 */ /* 0x000fe2000f8e0207 */
[----:B------:R-:W-:-:S02]  /*3140*/  ISETP.NE.AND.EX P3, PT, R23, RZ, PT, P3 ;  /* 0x000000ff1700720c */ /* 0x000fc40003f65330 */
        /* <DEDUP_REMOVED lines=15> */
.L_x_1511:
[----:B------:R-:W-:Y:S05]  /*3240*/  BSYNC.RECONVERGENT B1 ;  /* 0x0000000000017941 */ /* 0x000fea0003800200 */
.L_x_1510:
        /* <DEDUP_REMOVED lines=17> */
[----:B---3--:R-:W2:Y:S08]  /*3360*/  MUFU.RCP R0, R0 ;  /* 0x0000000000007308 */ /* 0x008eb00000001000 */
[----:B------:R-:W3:Y:S01]  /*3370*/  I2F.RP R22, R20 ;  /* 0x0000001400167306 */ /* 0x000ee20000209400 */
[----:B--2---:R-:W-:-:S07]  /*3380*/  VIADD R8, R0, 0xffffffe ;  /* 0x0ffffffe00087836 */ /* 0x004fce0000000000 */
[----:B------:R2:W5:Y:S08]  /*3390*/  F2I.FTZ.U32.TRUNC.NTZ R9, R8 ;  /* 0x0000000800097305 */ /* 0x000570000021f000 */
[----:B---3--:R-:W-:Y:S01]  /*33a0*/  MUFU.RCP R22, R22 ;  /* 0x0000001600167308 */ /* 0x008fe20000001000 */
[----:B--2---:R-:W-:Y:S01]  /*33b0*/  IMAD.MOV.U32 R8, RZ, RZ, RZ ;  /* 0x000000ffff087224 */ /* 0x004fe200078e00ff */
[----:B-----5:R-:W-:-:S05]  /*33c0*/  IADD3 R7, PT, PT, RZ, -R9, RZ ;  /* 0x80000009ff077210 */ /* 0x020fca0007ffe0ff */
[----:B------:R-:W-:-:S04]  /*33d0*/  IMAD R7, R7, R10, RZ ;  /* 0x0000000a07077224 */ /* 0x000fc800078e02ff */
[----:B------:R-:W-:Y:S01]  /*33e0*/  IMAD.HI.U32 R14, R9, R7, R8 ;  /* 0x00000007090e7227 */ /* 0x000fe200078e0008 */
[----:B-1----:R-:W-:-:S03]  /*33f0*/  IABS R9, R16 ;  /* 0x0000001000097213 */ /* 0x002fc60000000000 */
        /* <DEDUP_REMOVED lines=14> */
[----:B-1----:R-:W-:-:S04]  /*34e0*/  IADD3 R8, PT, PT, R11, 0xffffffe, RZ ;  /* 0x0ffffffe0b087810 */ /* 0x002fc80007ffe0ff */
[----:B------:R1:W2:Y:S01]  /*34f0*/  F2I.FTZ.U32.TRUNC.NTZ R9, R8 ;  /* 0x0000000800097305 */ /* 0x0002a2000021f000 */
[----:B------:R-:W-:-:S05]  /*3500*/  @P3 VIADD R0, R0, 0x1 ;  /* 0x0000000100003836 */ /* 0x000fca0000000000 */
[----:B------:R-:W-:Y:S01]  /*3510*/  MOV R10, R0 ;  /* 0x00000000000a7202 */ /* 0x000fe20000000f00 */
[----:B-1----:R-:W-:-:S04]  /*3520*/  IMAD.MOV.U32 R8, RZ, RZ, RZ ;  /* 0x000000ffff087224 */ /* 0x002fc800078e00ff */
[----:B------:R-:W-:Y:S01]  /*3530*/  @!P1 IMAD.MOV R10, RZ, RZ, -R10 ;  /* 0x000000ffff0a9224 */ /* 0x000fe200078e0a0a */
[----:B------:R-:W-:Y:S01]  /*3540*/  @!P5 LOP3.LUT R10, RZ, R12, RZ, 0x33, !PT ;  /* 0x0000000cff0ad212 */ /* 0x000fe200078e33ff */
[----:B--2---:R-:W-:-:S03]  /*3550*/  IMAD.MOV R7, RZ, RZ, -R9 ;  /* 0x000000ffff077224 */ /* 0x004fc600078e0a09 */
[----:B------:R-:W-:Y:S01]  /*3560*/  IADD3 R0, PT, PT, -R10, RZ, RZ ;  /* 0x000000ff0a007210 */ /* 0x000fe20007ffe1ff */
[----:B------:R-:W-:-:S04]  /*3570*/  IMAD R7, R7, R14, RZ ;  /* 0x0000000e07077224 */ /* 0x000fc800078e02ff */
[----:B------:R-:W-:Y:S02]  /*3580*/  IMAD R11, R12, R0, R21 ;  /* 0x000000000c0b7224 */ /* 0x000fe400078e0215 */
[----:B------:R-:W-:-:S03]  /*3590*/  IMAD.HI.U32 R0, R9, R7, R8 ;  /* 0x0000000709007227 */ /* 0x000fc600078e0008 */
[----:B------:R-:W-:-:S05]  /*35a0*/  IABS R12, R11 ;  /* 0x0000000b000c7213 */ /* 0x000fca0000000000 */
[----:B------:R-:W-:-:S04]  /*35b0*/  IMAD.MOV.U32 R7, RZ, RZ, R12 ;  /* 0x000000ffff077224 */ /* 0x000fc800078e000c */
[----:B------:R-:W-:-:S05]  /*35c0*/  IMAD.HI.U32 R0, R0, R7, RZ ;  /* 0x0000000700007227 */ /* 0x000fca00078e00ff */
[----:B------:R-:W-:-:S05]  /*35d0*/  IADD3 R8, PT, PT, -R0, RZ, RZ ;  /* 0x000000ff00087210 */ /* 0x000fca0007ffe1ff */
[----:B------:R-:W-:Y:S02]  /*35e0*/  IMAD R7, R14, R8, R7 ;  /* 0x000000080e077224 */ /* 0x000fe400078e0207 */
[----:B------:R-:W-:Y:S02]  /*35f0*/  VIADD R8, R22, 0xffffffe ;  /* 0x0ffffffe16087836 */ /* 0x000fe40000000000 */
[----:B------:R-:W1:Y:S01]  /*3600*/  LDC.64 R22, c[0x0][0x3a8] ;  /* 0x0000ea00ff167b82 */ /* 0x000e620000000a00 */
[----:B------:R-:W-:Y:S01]  /*3610*/  ISETP.GT.U32.AND P5, PT, R14, R7, PT ;  /* 0x000000070e00720c */ /* 0x000fe20003fa4070 */
[----:B------:R2:W3:Y:S02]  /*3620*/  F2I.FTZ.U32.TRUNC.NTZ R9, R8 ;  /* 0x0000000800097305 */ /* 0x0004e4000021f000 */
[----:B--2---:R-:W-:-:S10]  /*3630*/  HFMA2 R8, -RZ, RZ, 0, 0 ;  /* 0x00000000ff087431 */ /* 0x004fd400000001ff */
[----:B------:R-:W-:Y:S01]  /*3640*/  @!P5 IMAD.IADD R7, R7, 0x1, -R14 ;  /* 0x000000010707d824 */ /* 0x000fe200078e0a0e */
[----:B------:R-:W-:Y:S02]  /*3650*/  @!P5 IADD3 R0, PT, PT, R0, 0x1, RZ ;  /* 0x000000010000d810 */ /* 0x000fe40007ffe0ff */
[----:B------:R-:W-:Y:S02]  /*3660*/  ISETP.NE.AND P5, PT, R16, RZ, PT ;  /* 0x000000ff1000720c */ /* 0x000fe40003fa5270 */
[----:B------:R-:W-:Y:S02]  /*3670*/  ISETP.GE.U32.AND P3, PT, R7, R14, PT ;  /* 0x0000000e0700720c */ /* 0x000fe40003f66070 */
[----:B------:R-:W-:-:S04]  /*3680*/  LOP3.LUT R7, R11, R16, RZ, 0x3c, !PT ;  /* 0x000000100b077212 */ /* 0x000fc800078e3cff */
[----:B------:R-:W-:Y:S01]  /*3690*/  ISETP.GE.AND P1, PT, R7, RZ, PT ;  /* 0x000000ff0700720c */ /* 0x000fe20003f26270 */
[----:B---3--:R-:W-:-:S04]  /*36a0*/  IMAD.MOV R7, RZ, RZ, -R9 ;  /* 0x000000ffff077224 */ /* 0x008fc800078e0a09 */
[----:B------:R-:W-:Y:S02]  /*36b0*/  IMAD R7, R7, R20, RZ ;  /* 0x0000001407077224 */ /* 0x000fe400078e02ff */
[----:B------:R-:W-:-:S04]  /*36c0*/  @P3 VIADD R0, R0, 0x1 ;  /* 0x0000000100003836 */ /* 0x000fc80000000000 */
[----:B------:R-:W-:-:S05]  /*36d0*/  IMAD.MOV.U32 R12, RZ, RZ, R0 ;  /* 0x000000ffff0c7224 */ /* 0x000fca00078e0000 */
[----:B------:R-:W-:Y:S02]  /*36e0*/  @!P1 IADD3 R12, PT, PT, -R12, RZ, RZ ;  /* 0x000000ff0c0c9210 */ /* 0x000fe40007ffe1ff */
[----:B------:R-:W-:-:S05]  /*36f0*/  @!P5 LOP3.LUT R12, RZ, R16, RZ, 0x33, !PT ;  /* 0x00000010ff0cd212 */ /* 0x000fca00078e33ff */
[----:B------:R-:W-:-:S04]  /*3700*/  IMAD.MOV R0, RZ, RZ, -R12 ;  /* 0x000000ffff007224 */ /* 0x000fc800078e0a0c */
[----:B------:R-:W-:Y:S02]  /*3710*/  IMAD R11, R16, R0, R11 ;  /* 0x00000000100b7224 */ /* 0x000fe400078e020b */
[----:B------:R-:W-:-:S03]  /*3720*/  IMAD.HI.U32 R0, R9, R7, R8 ;  /* 0x0000000709007227 */ /* 0x000fc600078e0008 */
[----:B------:R-:W-:-:S05]  /*3730*/  IABS R14, R11 ;  /* 0x0000000b000e7213 */ /* 0x000fca0000000000 */
[----:B------:R-:W-:-:S04]  /*3740*/  IMAD.MOV.U32 R7, RZ, RZ, R14 ;  /* 0x000000ffff077224 */ /* 0x000fc800078e000e */
[----:B------:R-:W-:-:S04]  /*3750*/  IMAD.HI.U32 R0, R0, R7, RZ ;  /* 0x0000000700007227 */ /* 0x000fc800078e00ff */
[----:B------:R-:W-:-:S04]  /*3760*/  IMAD.MOV R8, RZ, RZ, -R0 ;  /* 0x000000ffff087224 */ /* 0x000fc800078e0a00 */
[C---:B------:R-:W-:Y:S02]  /*3770*/  IMAD R7, R20.reuse, R8, R7 ;  /* 0x0000000814077224 */ /* 0x040fe400078e0207 */
[----:B------:R-:W2:Y:S03]  /*3780*/  LDC.64 R8, c[0x0][0x3a0] ;  /* 0x0000e800ff087b82 */ /* 0x000ea60000000a00 */
        /* <DEDUP_REMOVED lines=11> */
[----:B----4-:R-:W-:Y:S02]  /*3840*/  ISETP.NE.U32.AND P3, PT, R24, 0x1, PT ;  /* 0x000000011800780c */ /* 0x010fe40003f65070 */
[----:B------:R-:W-:Y:S02]  /*3850*/  @!P5 LOP3.LUT R0, RZ, R18, RZ, 0x33, !PT ;  /* 0x00000012ff00d212 */ /* 0x000fe400078e33ff */
[----:B------:R-:W-:Y:S02]  /*3860*/  SEL R7, R10, RZ, P1 ;  /* 0x000000ff0a077207 */ /* 0x000fe40000800000 */
[----:B--2---:R-:W-:Y:S01]  /*3870*/  ISETP.NE.U32.AND P1, PT, R8, 0x1, PT ;  /* 0x000000010800780c */ /* 0x004fe20003f25070 */
[----:B------:R-:W-:Y:S01]  /*3880*/  IMAD.MOV R10, RZ, RZ, -R0 ;  /* 0x000000ffff0a7224 */ /* 0x000fe200078e0a00 */
[----:B------:R-:W-:-:S02]  /*3890*/  ISETP.NE.AND.EX P3, PT, R25, RZ, PT, P3 ;  /* 0x000000ff1900720c */ /* 0x000fc40003f65330 */
        /* <DEDUP_REMOVED lines=22> */
.L_x_1513:
[----:B------:R-:W-:Y:S05]  /*3a00*/  BSYNC.RECONVERGENT B1 ;  /* 0x0000000000017941 */ /* 0x000fea0003800200 */
.L_x_1512:
        /* <DEDUP_REMOVED lines=16> */
[----:B---3--:R-:W3:Y:S02]  /*3b10*/  MUFU.RCP R0, R0 ;  /* 0x0000000000007308 */ /* 0x008ee40000001000 */
[----:B---3--:R-:W-:-:S06]  /*3b20*/  IADD3 R9, PT, PT, R0, 0xffffffe, RZ ;  /* 0x0ffffffe00097810 */ /* 0x008fcc0007ffe0ff */
[----:B------:R-:W3:Y:S02]  /*3b30*/  F2I.FTZ.U32.TRUNC.NTZ R9, R9 ;  /* 0x0000000900097305 */ /* 0x000ee4000021f000 */
[----:B---3--:R-:W-:-:S04]  /*3b40*/  IMAD.MOV R8, RZ, RZ, -R9 ;  /* 0x000000ffff087224 */ /* 0x008fc800078e0a09 */
[----:B------:R-:W-:Y:S02]  /*3b50*/  IMAD R21, R8, R11, RZ ;  /* 0x0000000b08157224 */ /* 0x000fe400078e02ff */
[----:B------:R-:W-:-:S04]  /*3b60*/  IMAD.MOV.U32 R8, RZ, RZ, RZ ;  /* 0x000000ffff087224 */ /* 0x000fc800078e00ff */
[----:B------:R-:W-:Y:S01]  /*3b70*/  IMAD.HI.U32 R21, R9, R21, R8 ;  /* 0x0000001509157227 */ /* 0x000fe200078e0008 */
[----:B------:R-:W-:Y:S02]  /*3b80*/  MOV R8, R10 ;  /* 0x0000000a00087202 */ /* 0x000fe40000000f00 */
[----:B-1----:R-:W-:-:S03]  /*3b90*/  IABS R10, R14 ;  /* 0x0000000e000a7213 */ /* 0x002fc60000000000 */
[----:B------:R-:W-:-:S04]  /*3ba0*/  IMAD.HI.U32 R0, R21, R8, RZ ;  /* 0x0000000815007227 */ /* 0x000fc800078e00ff */
[----:B------:R-:W-:Y:S02]  /*3bb0*/  IMAD.MOV R9, RZ, RZ, -R0 ;  /* 0x000000ffff097224 */ /* 0x000fe400078e0a00 */
[----:B------:R-:W-:Y:S02]  /*3bc0*/  IMAD.MOV.U32 R21, RZ, RZ, R10 ;  /* 0x000000ffff157224 */ /* 0x000fe400078e000a */
[C---:B------:R-:W-:Y:S02]  /*3bd0*/  IMAD R8, R11.reuse, R9, R8 ;  /* 0x000000090b087224 */ /* 0x040fe400078e0208 */
[----:B------:R-:W1:Y:S03]  /*3be0*/  I2F.RP R16, R21 ;  /* 0x0000001500107306 */ /* 0x000e660000209400 */
[----:B------:R-:W-:-:S05]  /*3bf0*/  ISETP.GT.U32.AND P1, PT, R11, R8, PT ;  /* 0x000000080b00720c */ /* 0x000fca0003f24070 */
[----:B-1----:R-:W1:Y:S08]  /*3c00*/  MUFU.RCP R16, R16 ;  /* 0x0000001000107308 */ /* 0x002e700000001000 */
[----:B------:R-:W-:Y:S01]  /*3c10*/  @!P1 IADD3 R8, PT, PT, R8, -R11, RZ ;  /* 0x8000000b08089210 */ /* 0x000fe20007ffe0ff */
[----:B------:R-:W-:Y:S01]  /*3c20*/  @!P1 VIADD R0, R0, 0x1 ;  /* 0x0000000100009836 */ /* 0x000fe20000000000 */
[----:B------:R-:W-:-:S02]  /*3c30*/  ISETP.NE.AND P1, PT, R12, RZ, PT ;  /* 0x000000ff0c00720c */ /* 0x000fc40003f25270 */
[----:B------:R-:W-:Y:S02]  /*3c40*/  ISETP.GE.U32.AND P0, PT, R8, R11, PT ;  /* 0x0000000b0800720c */ /* 0x000fe40003f06070 */
[----:B------:R-:W-:-:S04]  /*3c50*/  LOP3.LUT R8, R19, R12, RZ, 0x3c, !PT ;  /* 0x0000000c13087212 */ /* 0x000fc800078e3cff */
[----:B------:R-:W-:Y:S01]  /*3c60*/  ISETP.GE.AND P3, PT, R8, RZ, PT ;  /* 0x000000ff0800720c */ /* 0x000fe20003f66270 */
[----:B-1----:R-:W-:-:S06]  /*3c70*/  VIADD R8, R16, 0xffffffe ;  /* 0x0ffffffe10087836 */ /* 0x002fcc0000000000 */
[----:B------:R-:W-:Y:S01]  /*3c80*/  @P0 IADD3 R0, PT, PT, R0, 0x1, RZ ;  /* 0x0000000100000810 */ /* 0x000fe20007ffe0ff */
[----:B------:R1:W3:Y:S04]  /*3c90*/  F2I.FTZ.U32.TRUNC.NTZ R9, R8 ;  /* 0x0000000800097305 */ /* 0x0002e8000021f000 */
[----:B------:R-:W-:-:S04]  /*3ca0*/  IMAD.MOV.U32 R10, RZ, RZ, R0 ;  /* 0x000000ffff0a7224 */ /* 0x000fc800078e0000 */
[----:B------:R-:W-:Y:S01]  /*3cb0*/  @!P3 IMAD.MOV R10, RZ, RZ, -R10 ;  /* 0x000000ffff0ab224 */ /* 0x000fe200078e0a0a */
[----:B------:R-:W-:Y:S01]  /*3cc0*/  @!P1 LOP3.LUT R10, RZ, R12, RZ, 0x33, !PT ;  /* 0x0000000cff0a9212 */ /* 0x000fe200078e33ff */
[----:B-1----:R-:W-:-:S04]  /*3cd0*/  IMAD.MOV.U32 R8, RZ, RZ, RZ ;  /* 0x000000ffff087224 */ /* 0x002fc800078e00ff */
[----:B------:R-:W-:Y:S01]  /*3ce0*/  IMAD.MOV R0, RZ, RZ, -R10 ;  /* 0x000000ffff007224 */ /* 0x000fe200078e0a0a */
[----:B---3--:R-:W-:-:S03]  /*3cf0*/  IADD3 R16, PT, PT, RZ, -R9, RZ ;  /* 0x80000009ff107210 */ /* 0x008fc60007ffe0ff */
[----:B------:R-:W-:Y:S02]  /*3d00*/  IMAD R11, R12, R0, R19 ;  /* 0x000000000c0b7224 */ /* 0x000fe400078e0213 */
[----:B------:R-:W-:-:S03]  /*3d10*/  IMAD R23, R16, R21, RZ ;  /* 0x0000001510177224 */ /* 0x000fc600078e02ff */
[----:B------:R-:W-:Y:S01]  /*3d20*/  IABS R0, R11 ;  /* 0x0000000b00007213 */ /* 0x000fe20000000000 */
[----:B------:R-:W-:-:S03]  /*3d30*/  IMAD.HI.U32 R23, R9, R23, R8 ;  /* 0x0000001709177227 */ /* 0x000fc600078e0008 */
[----:B------:R-:W-:Y:S02]  /*3d40*/  MOV R8, R0 ;  /* 0x0000000000087202 */ /* 0x000fe40000000f00 */
[----:B--2---:R-:W-:-:S03]  /*3d50*/  IABS R9, R25 ;  /* 0x0000001900097213 */ /* 0x004fc60000000000 */
        /* <DEDUP_REMOVED lines=11> */
[----:B------:R-:W-:Y:S01]  /*3e10*/  LOP3.LUT R8, R11, R14, RZ, 0x3c, !PT ;  /* 0x0000000e0b087212 */ /* 0x000fe200078e3cff */
[----:B------:R-:W2:Y:S03]  /*3e20*/  LDC.64 R20, c[0x0][0x3a8] ;  /* 0x0000ea00ff147b82 */ /* 0x000ea60000000a00 */
[----:B------:R-:W-:Y:S01]  /*3e30*/  ISETP.GE.AND P3, PT, R8, RZ, PT ;  /* 0x000000ff0800720c */ /* 0x000fe20003f66270 */
[----:B-1----:R-:W-:-:S06]  /*3e40*/  VIADD R9, R16, 0xffffffe ;  /* 0x0ffffffe10097836 */ /* 0x002fcc0000000000 */
[----:B------:R-:W-:Y:S01]  /*3e50*/  @P0 IADD3 R0, PT, PT, R0, 0x1, RZ ;  /* 0x0000000100000810 */ /* 0x000fe20007ffe0ff */
[----:B------:R-:W1:Y:S04]  /*3e60*/  F2I.FTZ.U32.TRUNC.NTZ R9, R9 ;  /* 0x0000000900097305 */ /* 0x000e68000021f000 */
[----:B------:R-:W-:-:S04]  /*3e70*/  IMAD.MOV.U32 R12, RZ, RZ, R0 ;  /* 0x000000ffff0c7224 */ /* 0x000fc800078e0000 */
[----:B------:R-:W-:Y:S01]  /*3e80*/  @!P3 IMAD.MOV R12, RZ, RZ, -R12 ;  /* 0x000000ffff0cb224 */ /* 0x000fe200078e0a0c */
[----:B------:R-:W-:-:S05]  /*3e90*/  @!P1 LOP3.LUT R12, RZ, R14, RZ, 0x33, !PT ;  /* 0x0000000eff0c9212 */ /* 0x000fca00078e33ff */
[----:B------:R-:W-:Y:S01]  /*3ea0*/  IMAD.MOV R0, RZ, RZ, -R12 ;  /* 0x000000ffff007224 */ /* 0x000fe200078e0a0c */
[----:B-1----:R-:W-:-:S03]  /*3eb0*/  IADD3 R8, PT, PT, RZ, -R9, RZ ;  /* 0x80000009ff087210 */ /* 0x002fc60007ffe0ff */
[----:B------:R-:W-:Y:S02]  /*3ec0*/  IMAD R14, R14, R0, R11 ;  /* 0x000000000e0e7224 */ /* 0x000fe400078e020b */
[----:B------:R-:W-:Y:S02]  /*3ed0*/  IMAD R11, R8, R23, RZ ;  /* 0x00000017080b7224 */ /* 0x000fe400078e02ff */
[----:B------:R-:W-:Y:S01]  /*3ee0*/  IMAD.MOV.U32 R8, RZ, RZ, RZ ;  /* 0x000000ffff087224 */ /* 0x000fe200078e00ff */
[----:B------:R-:W-:-:S03]  /*3ef0*/  IABS R0, R14 ;  /* 0x0000000e00007213 */ /* 0x000fc60000000000 */
[----:B------:R-:W-:Y:S01]  /*3f00*/  IMAD.HI.U32 R11, R9, R11, R8 ;  /* 0x0000000b090b7227 */ /* 0x000fe200078e0008 */
[----:B------:R-:W-:-:S05]  /*3f10*/  MOV R8, R0 ;  /* 0x0000000000087202 */ /* 0x000fca0000000f00 */
        /* <DEDUP_REMOVED lines=8> */
[----:B------:R-:W1:Y:S01]  /*3fa0*/  LDC.64 R22, c[0x0][0x3a0] ;  /* 0x0000e800ff167b82 */ /* 0x000e620000000a00 */
[----:B------:R-:W-:-:S04]  /*3fb0*/  LOP3.LUT R8, R14, R25, RZ, 0x3c, !PT ;  /* 0x000000190e087212 */ /* 0x000fc800078e3cff */
[----:B------:R-:W-:-:S06]  /*3fc0*/  ISETP.GE.AND P0, PT, R8, RZ, PT ;  /* 0x000000ff0800720c */ /* 0x000fcc0003f06270 */
[----:B------:R-:W-:Y:S01]  /*3fd0*/  @P1 VIADD R0, R0, 0x1 ;  /* 0x0000000100001836 */ /* 0x000fe20000000000 */
[----:B0-----:R-:W-:-:S04]  /*3fe0*/  ISETP.NE.U32.AND P1, PT, R28, 0x1, PT ;  /* 0x000000011c00780c */ /* 0x001fc80003f25070 */
[----:B------:R-:W-:Y:S02]  /*3ff0*/  ISETP.NE.AND.EX P1, PT, R29, RZ, PT, P1 ;  /* 0x000000ff1d00720c */ /* 0x000fe40003f25310 */
[----:B------:R-:W-:Y:S01]  /*4000*/  @!P0 IMAD.MOV R0, RZ, RZ, -R0 ;  /* 0x000000ffff008224 */ /* 0x000fe200078e0a00 */
[----:B----4-:R-:W-:Y:S02]  /*4010*/  ISETP.NE.U32.AND P0, PT, R26, 0x1, PT ;  /* 0x000000011a00780c */ /* 0x010fe40003f05070 */
[----:B------:R-:W-:Y:S02]  /*4020*/  @!P3 LOP3.LUT R0, RZ, R25, RZ, 0x33, !PT ;  /* 0x00000019ff00b212 */ /* 0x000fe400078e33ff */
[----:B------:R-:W-:Y:S02]  /*4030*/  ISETP.NE.AND.EX P0, PT, R27, RZ, PT, P0 ;  /* 0x000000ff1b00720c */ /* 0x000fe40003f05300 */
[----:B-1----:R-:W-:Y:S02]  /*4040*/  ISETP.NE.U32.AND P3, PT, R22, 0x1, PT ;  /* 0x000000011600780c */ /* 0x002fe40003f65070 */
        /* <DEDUP_REMOVED lines=24> */
.L_x_1515:
[----:B------:R-:W-:Y:S05]  /*41d0*/  BSYNC.RECONVERGENT B1 ;  /* 0x0000000000017941 */ /* 0x000fea0003800200 */
.L_x_1514:
[----:B------:R-:W-:Y:S01]  /*41e0*/  BSSY.RECONVERGENT B1, `(.L_x_1516) ;  /* 0x000007c000017945 */ /* 0x000fe20003800200 */
[----:B------:R-:W-:Y:S02]  /*41f0*/  VIADD R21, R51, 0x1a0 ;  /* 0x000001a033157836 */ /* 0x000fe40000000000 */
[----:B------:R-:W-:Y:S01]  /*4200*/  IMAD.MOV.U32 R9, RZ, RZ, -0x800000 ;  /* 0xff800000ff097424 */ /* 0x000fe200078e00ff */
[----:B------:R-:W-:Y:S06]  /*4210*/  @P6 BRA `(.L_x_1517) ;  /* 0x0000000400e06947 */ /* 0x000fec0003800000 */
        /* <DEDUP_REMOVED lines=16> */
[----:B--2---:R-:W-:-:S07]  /*4320*/  IADD3 R10, PT, PT, R0, 0xffffffe, RZ ;  /* 0x0ffffffe000a7810 */ /* 0x004fce0007ffe0ff */
[----:B------:R2:W5:Y:S08]  /*4330*/  F2I.FTZ.U32.TRUNC.NTZ R11, R10 ;  /* 0x0000000a000b7305 */ /* 0x000570000021f000 */
[----:B---3--:R-:W-:Y:S01]  /*4340*/  MUFU.RCP R23, R23 ;  /* 0x0000001700177308 */ /* 0x008fe20000001000 */
[----:B--2---:R-:W-:Y:S02]  /*4350*/  IMAD.MOV.U32 R10, RZ, RZ, RZ ;  /* 0x000000ffff0a7224 */ /* 0x004fe400078e00ff */
[----:B-----5:R-:W-:-:S04]  /*4360*/  IMAD.MOV R9, RZ, RZ, -R11 ;  /* 0x000000ffff097224 */ /* 0x020fc800078e0a0b */
[----:B------:R-:W-:-:S04]  /*4370*/  IMAD R9, R9, R12, RZ ;  /* 0x0000000c09097224 */ /* 0x000fc800078e02ff */
        /* <DEDUP_REMOVED lines=18> */
[----:B------:R1:W2:Y:S04]  /*44a0*/  F2I.FTZ.U32.TRUNC.NTZ R11, R10 ;  /* 0x0000000a000b7305 */ /* 0x0002a8000021f000 */
[----:B------:R-:W-:-:S04]  /*44b0*/  IMAD.MOV.U32 R12, RZ, RZ, R0 ;  /* 0x000000ffff0c7224 */ /* 0x000fc800078e0000 */
[----:B------:R-:W-:Y:S01]  /*44c0*/  @!P3 IMAD.MOV R12, RZ, RZ, -R12 ;  /* 0x000000ffff0cb224 */ /* 0x000fe200078e0a0c */
[----:B------:R-:W-:Y:S01]  /*44d0*/  @!P1 LOP3.LUT R12, RZ, R14, RZ, 0x33, !PT ;  /* 0x0000000eff0c9212 */ /* 0x000fe200078e33ff */
[----:B-1----:R-:W-:-:S04]  /*44e0*/  IMAD.MOV.U32 R10, RZ, RZ, RZ ;  /* 0x000000ffff0a7224 */ /* 0x002fc800078e00ff */
[----:B------:R-:W-:Y:S01]  /*44f0*/  IMAD.MOV R0, RZ, RZ, -R12 ;  /* 0x000000ffff007224 */ /* 0x000fe200078e0a0c */
[----:B--2---:R-:W-:-:S03]  /*4500*/  IADD3 R9, PT, PT, RZ, -R11, RZ ;  /* 0x8000000bff097210 */ /* 0x004fc60007ffe0ff */
[----:B------:R-:W-:Y:S02]  /*4510*/  IMAD R19, R14, R0, R17 ;  /* 0x000000000e137224 */ /* 0x000fe400078e0211 */
[----:B------:R-:W-:-:S03]  /*4520*/  IMAD R9, R9, R16, RZ ;  /* 0x0000001009097224 */ /* 0x000fc600078e02ff */
[----:B------:R-:W-:Y:S01]  /*4530*/  IABS R14, R19 ;  /* 0x00000013000e7213 */ /* 0x000fe20000000000 */
[----:B------:R-:W-:-:S03]  /*4540*/  IMAD.HI.U32 R0, R11, R9, R10 ;  /* 0x000000090b007227 */ /* 0x000fc600078e000a */
[----:B------:R-:W-:-:S05]  /*4550*/  MOV R9, R14 ;  /* 0x0000000e00097202 */ /* 0x000fca0000000f00 */
[----:B------:R-:W-:-:S04]  /*4560*/  IMAD.HI.U32 R0, R0, R9, RZ ;  /* 0x0000000900007227 */ /* 0x000fc800078e00ff */
[----:B------:R-:W-:-:S04]  /*4570*/  IMAD.MOV R10, RZ, RZ, -R0 ;  /* 0x000000ffff0a7224 */ /* 0x000fc800078e0a00 */
[----:B------:R-:W-:Y:S01]  /*4580*/  IMAD R9, R16, R10, R9 ;  /* 0x0000000a10097224 */ /* 0x000fe200078e0209 */
[----:B------:R-:W-:-:S04]  /*4590*/  IADD3 R10, PT, PT, R23, 0xffffffe, RZ ;  /* 0x0ffffffe170a7810 */ /* 0x000fc80007ffe0ff */
[----:B------:R-:W-:Y:S01]  /*45a0*/  ISETP.GT.U32.AND P1, PT, R16, R9, PT ;  /* 0x000000091000720c */ /* 0x000fe20003f24070 */
[----:B------:R1:W2:Y:S02]  /*45b0*/  F2I.FTZ.U32.TRUNC.NTZ R11, R10 ;  /* 0x0000000a000b7305 */ /* 0x0002a4000021f000 */
[----:B-1----:R-:W-:-:S10]  /*45c0*/  IMAD.MOV.U32 R10, RZ, RZ, RZ ;  /* 0x000000ffff0a7224 */ /* 0x002fd400078e00ff */
[----:B------:R-:W-:Y:S02]  /*45d0*/  @!P1 IMAD.IADD R9, R9, 0x1, -R16 ;  /* 0x0000000109099824 */ /* 0x000fe400078e0a10 */
[----:B------:R-:W-:Y:S01]  /*45e0*/  @!P1 VIADD R0, R0, 0x1 ;  /* 0x0000000100009836 */ /* 0x000fe20000000000 */
[----:B------:R-:W-:Y:S02]  /*45f0*/  ISETP.NE.AND P1, PT, R18, RZ, PT ;  /* 0x000000ff1200720c */ /* 0x000fe40003f25270 */
[----:B------:R-:W-:Y:S02]  /*4600*/  ISETP.GE.U32.AND P0, PT, R9, R16, PT ;  /* 0x000000100900720c */ /* 0x000fe40003f06070 */
[----:B------:R-:W-:-:S04]  /*4610*/  LOP3.LUT R9, R19, R18, RZ, 0x3c, !PT ;  /* 0x0000001213097212 */ /* 0x000fc800078e3cff */
[----:B------:R-:W-:Y:S01]  /*4620*/  ISETP.GE.AND P3, PT, R9, RZ, PT ;  /* 0x000000ff0900720c */ /* 0x000fe20003f66270 */
[----:B--2---:R-:W-:-:S04]  /*4630*/  IMAD.MOV R9, RZ, RZ, -R11 ;  /* 0x000000ffff097224 */ /* 0x004fc800078e0a0b */
[----:B------:R-:W-:Y:S02]  /*4640*/  IMAD R9, R9, R22, RZ ;  /* 0x0000001609097224 */ /* 0x000fe400078e02ff */
[----:B------:R-:W-:-:S05]  /*4650*/  @P0 VIADD R0, R0, 0x1 ;  /* 0x0000000100000836 */ /* 0x000fca0000000000 */
[----:B------:R-:W-:-:S05]  /*4660*/  MOV R14, R0 ;  /* 0x00000000000e7202 */ /* 0x000fca0000000f00 */
[----:B------:R-:W-:Y:S01]  /*4670*/  @!P3 IMAD.MOV R14, RZ, RZ, -R14 ;  /* 0x000000ffff0eb224 */ /* 0x000fe200078e0a0e */
[----:B------:R-:W-:Y:S02]  /*4680*/  @!P1 LOP3.LUT R14, RZ, R18, RZ, 0x33, !PT ;  /* 0x00000012ff0e9212 */ /* 0x000fe400078e33ff */
[----:B------:R-:W-:Y:S02]  /*4690*/  ISETP.NE.AND P3, PT, R20, RZ, PT ;  /* 0x000000ff1400720c */ /* 0x000fe40003f65270 */
[----:B------:R-:W-:-:S05]  /*46a0*/  IADD3 R0, PT, PT, -R14, RZ, RZ ;  /* 0x000000ff0e007210 */ /* 0x000fca0007ffe1ff */
[----:B------:R-:W-:Y:S02]  /*46b0*/  IMAD R19, R18, R0, R19 ;  /* 0x0000000012137224 */ /* 0x000fe400078e0213 */
[----:B------:R-:W-:-:S03]  /*46c0*/  IMAD.HI.U32 R0, R11, R9, R10 ;  /* 0x000000090b007227 */ /* 0x000fc600078e000a */
[----:B------:R-:W-:-:S05]  /*46d0*/  IABS R16, R19 ;  /* 0x0000001300107213 */ /* 0x000fca0000000000 */
[----:B------:R-:W-:-:S04]  /*46e0*/  IMAD.MOV.U32 R9, RZ, RZ, R16 ;  /* 0x000000ffff097224 */ /* 0x000fc800078e0010 */
[----:B------:R-:W-:-:S05]  /*46f0*/  IMAD.HI.U32 R0, R0, R9, RZ ;  /* 0x0000000900007227 */ /* 0x000fca00078e00ff */
[----:B------:R-:W-:-:S05]  /*4700*/  IADD3 R10, PT, PT, -R0, RZ, RZ ;  /* 0x000000ff000a7210 */ /* 0x000fca0007ffe1ff */
[C---:B------:R-:W-:Y:S02]  /*4710*/  IMAD R9, R22.reuse, R10, R9 ;  /* 0x0000000a16097224 */ /* 0x040fe400078e0209 */
[----:B------:R-:W1:Y:S03]  /*4720*/  LDC.64 R10, c[0x0][0x3a0] ;  /* 0x0000e800ff0a7b82 */ /* 0x000e660000000a00 */
[----:B------:R-:W-:-:S13]  /*4730*/  ISETP.GT.U32.AND P1, PT, R22, R9, PT ;  /* 0x000000091600720c */ /* 0x000fda0003f24070 */
[----:B------:R-:W-:Y:S02]  /*4740*/  @!P1 IMAD.IADD R9, R9, 0x1, -R22 ;  /* 0x0000000109099824 */ /* 0x000fe400078e0a16 */
[----:B------:R-:W-:Y:S01]  /*4750*/  @!P1 VIADD R0, R0, 0x1 ;  /* 0x0000000100009836 */ /* 0x000fe20000000000 */
[----:B----4-:R-:W-:Y:S02]  /*4760*/  ISETP.NE.U32.AND P1, PT, R24, 0x1, PT ;  /* 0x000000011800780c */ /* 0x010fe40003f25070 */
[----:B------:R-:W-:Y:S02]  /*4770*/  ISETP.GE.U32.AND P0, PT, R9, R22, PT ;  /* 0x000000160900720c */ /* 0x000fe40003f06070 */
[----:B------:R-:W-:Y:S01]  /*4780*/  LOP3.LUT R9, R19, R20, RZ, 0x3c, !PT ;  /* 0x0000001413097212 */ /* 0x000fe200078e3cff */
[----:B------:R-:W2:Y:S03]  /*4790*/  LDC.64 R22, c[0x0][0x3a8] ;  /* 0x0000ea00ff167b82 */ /* 0x000ea60000000a00 */
[----:B------:R-:W-:-:S07]  /*47a0*/  ISETP.GE.AND P5, PT, R9, RZ, PT ;  /* 0x000000ff0900720c */ /* 0x000fce0003fa6270 */
[----:B------:R-:W-:Y:S02]  /*47b0*/  @P0 IADD3 R0, PT, PT, R0, 0x1, RZ ;  /* 0x0000000100000810 */ /* 0x000fe40007ffe0ff */
[----:B0-----:R-:W-:-:S04]  /*47c0*/  ISETP.NE.U32.AND P0, PT, R26, 0x1, PT ;  /* 0x000000011a00780c */ /* 0x001fc80003f05070 */
[----:B------:R-:W-:Y:S01]  /*47d0*/  @!P5 IMAD.MOV R0, RZ, RZ, -R0 ;  /* 0x000000ffff00d224 */ /* 0x000fe200078e0a00 */
[----:B------:R-:W-:Y:S02]  /*47e0*/  ISETP.NE.AND.EX P5, PT, R27, RZ, PT, P0 ;  /* 0x000000ff1b00720c */ /* 0x000fe40003fa5300 */
[----:B------:R-:W-:Y:S02]  /*47f0*/  @!P3 LOP3.LUT R0, RZ, R20, RZ, 0x33, !PT ;  /* 0x00000014ff00b212 */ /* 0x000fe400078e33ff */
[----:B-1----:R-:W-:Y:S02]  /*4800*/  ISETP.NE.U32.AND P0, PT, R10, 0x1, PT ;  /* 0x000000010a00780c */ /* 0x002fe40003f05070 */
[----:B------:R-:W-:Y:S02]  /*4810*/  ISETP.NE.AND.EX P3, PT, R25, RZ, PT, P1 ;  /* 0x000000ff1900720c */ /* 0x000fe40003f65310 */
[----:B------:R-:W-:Y:S01]  /*4820*/  SEL R9, R12, RZ, P5 ;  /* 0x000000ff0c097207 */ /* 0x000fe20002800000 */
[----:B------:R-:W-:Y:S01]  /*4830*/  IMAD.MOV R12, RZ, RZ, -R0 ;  /* 0x000000ffff0c7224 */ /* 0x000fe200078e0a00 */
        /* <DEDUP_REMOVED lines=22> */
.L_x_1517:
[----:B------:R-:W-:Y:S05]  /*49a0*/  BSYNC.RECONVERGENT B1 ;  /* 0x0000000000017941 */ /* 0x000fea0003800200 */
.L_x_1516:
        /* <DEDUP_REMOVED lines=79> */
[----:B------:R-:W-:-:S05]  /*4ea0*/  IMAD.HI.U32 R0, R23, R10, RZ ;  /* 0x0000000a17007227 */ /* 0x000fca00078e00ff */
[----:B------:R-:W-:-:S05]  /*4eb0*/  IADD3 R17, PT, PT, -R0, RZ, RZ ;  /* 0x000000ff00117210 */ /* 0x000fca0007ffe1ff */
[C---:B------:R-:W-:Y:S02]  /*4ec0*/  IMAD R10, R25.reuse, R17, R10 ;  /* 0x00000011190a7224 */ /* 0x040fe400078e020a */
[----:B------:R-:W2:Y:S03]  /*4ed0*/  LDC.64 R16, c[0x0][0x3a0] ;  /* 0x0000e800ff107b82 */ /* 0x000ea60000000a00 */
[----:B------:R-:W-:-:S13]  /*4ee0*/  ISETP.GT.U32.AND P1, PT, R25, R10, PT ;  /* 0x0000000a1900720c */ /* 0x000fda0003f24070 */
[----:B------:R-:W-:Y:S02]  /*4ef0*/  @!P1 IMAD.IADD R10, R10, 0x1, -R25 ;  /* 0x000000010a0a9824 */ /* 0x000fe400078e0a19 */
[----:B------:R-:W-:Y:S01]  /*4f00*/  @!P1 VIADD R0, R0, 0x1 ;  /* 0x0000000100009836 */ /* 0x000fe20000000000 */
[----:B-1----:R-:W-:Y:S02]  /*4f10*/  ISETP.NE.U32.AND P1, PT, R26, 0x1, PT ;  /* 0x000000011a00780c */ /* 0x002fe40003f25070 */
[----:B------:R-:W-:Y:S02]  /*4f20*/  ISETP.GE.U32.AND P0, PT, R10, R25, PT ;  /* 0x000000190a00720c */ /* 0x000fe40003f06070 */
[----:B------:R-:W-:Y:S01]  /*4f30*/  LOP3.LUT R10, R19, R22, RZ, 0x3c, !PT ;  /* 0x00000016130a7212 */ /* 0x000fe200078e3cff */
[----:B------:R-:W1:Y:S03]  /*4f40*/  LDC.64 R24, c[0x0][0x3a8] ;  /* 0x0000ea00ff187b82 */ /* 0x000e660000000a00 */
[----:B------:R-:W-:-:S07]  /*4f50*/  ISETP.GE.AND P3, PT, R10, RZ, PT ;  /* 0x000000ff0a00720c */ /* 0x000fce0003f66270 */
[----:B------:R-:W-:Y:S02]  /*4f60*/  @P0 IADD3 R0, PT, PT, R0, 0x1, RZ ;  /* 0x0000000100000810 */ /* 0x000fe40007ffe0ff */
[----:B0-----:R-:W-:-:S04]  /*4f70*/  ISETP.NE.U32.AND P0, PT, R28, 0x1, PT ;  /* 0x000000011c00780c */ /* 0x001fc80003f05070 */
[----:B------:R-:W-:Y:S01]  /*4f80*/  ISETP.NE.AND.EX P4, PT, R29, RZ, PT, P0 ;  /* 0x000000ff1d00720c */ /* 0x000fe20003f85300 */
[----:B------:R-:W-:Y:S01]  /*4f90*/  @!P3 IMAD.MOV R0, RZ, RZ, -R0 ;  /* 0x000000ffff00b224 */ /* 0x000fe200078e0a00 */
[----:B------:R-:W-:Y:S02]  /*4fa0*/  @!P5 LOP3.LUT R0, RZ, R22, RZ, 0x33, !PT ;  /* 0x00000016ff00d212 */ /* 0x000fe400078e33ff */
[----:B--2---:R-:W-:Y:S02]  /*4fb0*/  ISETP.NE.U32.AND P0, PT, R16, 0x1, PT ;  /* 0x000000011000780c */ /* 0x004fe40003f05070 */
[----:B------:R-:W-:Y:S01]  /*4fc0*/  ISETP.NE.AND.EX P3, PT, R27, RZ, PT, P1 ;  /* 0x000000ff1b00720c */ /* 0x000fe20003f65310 */
[----:B------:R-:W-:Y:S01]  /*4fd0*/  IMAD.MOV R14, RZ, RZ, -R0 ;  /* 0x000000ffff0e7224 */ /* 0x000fe200078e0a00 */
[----:B------:R-:W-:Y:S02]  /*4fe0*/  SEL R10, R12, RZ, P4 ;  /* 0x000000ff0c0a7207 */ /* 0x000fe40002000000 */
[----:B------:R-:W-:-:S02]  /*4ff0*/  ISETP.NE.AND.EX P1, PT, R17, RZ, PT, P0 ;  /* 0x000000ff1100720c */ /* 0x000fc40003f25300 */
[----:B-1----:R-:W-:Y:S01]  /*5000*/  ISETP.NE.U32.AND P0, PT, R24, 0x1, PT ;  /* 0x000000011800780c */ /* 0x002fe20003f05070 */
        /* <DEDUP_REMOVED lines=20> */
.L_x_1519:
[----:B------:R-:W-:Y:S05]  /*5150*/  BSYNC.RECONVERGENT B1 ;  /* 0x0000000000017941 */ /* 0x000fea0003800200 */
.L_x_1518:
[-C--:B------:R-:W-:Y:S01]  /*5160*/  ISETP.GE.U32.AND P5, PT, R49, R2.reuse, PT ;  /* 0x000000023100720c */ /* 0x080fe20003fa6070 */
[----:B------:R-:W-:Y:S01]  /*5170*/  BSSY.RECONVERGENT B1, `(.L_x_1520) ;  /* 0x0000088000017945 */ /* 0x000fe20003800200 */
[-C--:B------:R-:W-:Y:S01]  /*5180*/  ISETP.GE.U32.AND P3, PT, R47, R2.reuse, PT ;  /* 0x000000022f00720c */ /* 0x080fe20003f66070 */
[----:B------:R-:W-:Y:S01]  /*5190*/  IMAD.MOV.U32 R17, RZ, RZ, -0x800000 ;  /* 0xff800000ff117424 */ /* 0x000fe200078e00ff */
        /* <DEDUP_REMOVED lines=11> */
[----:B------:R-:W-:Y:S02]  /*5250*/  MOV R16, 0xff800000 ;  /* 0xff80000000107802 */ /* 0x000fe40000000f00 */
[----:B------:R-:W-:Y:S01]  /*5260*/  MOV R19, 0xff800000 ;  /* 0xff80000000137802 */ /* 0x000fe20000000f00 */
[----:B------:R-:W-:Y:S08]  /*5270*/  @P5 BRA `(.L_x_1521) ;  /* 0x0000000400dc5947 */ /* 0x000ff00003800000 */
[----:B------:R-:W0:Y:S01]  /*5280*/  LDC R29, c[0x0][0x3b8] ;  /* 0x0000ee00ff1d7b82 */ /* 0x000e220000000800 */
[----:B------:R-:W-:Y:S02]  /*5290*/  HFMA2 R14, -RZ, RZ, 0, 0 ;  /* 0x00000000ff0e7431 */ /* 0x000fe400000001ff */
[----:B------:R-:W-:Y:S01]  /*52a0*/  IMAD R0, R42, UR52, R49 ;  /* 0x000000342a007c24 */ /* 0x000fe2000f8e0231 */
[C---:B-1----:R-:W-:Y:S02]  /*52b0*/  R2UR UR6, R34.reuse ;  /* 0x00000000220672ca */ /* 0x042fe400000e0000 */
[----:B------:R-:W-:Y:S02]  /*52c0*/  R2UR UR7, R35 ;  /* 0x00000000230772ca */ /* 0x000fe400000e0000 */
[----:B------:R-:W-:Y:S01]  /*52d0*/  IABS R24, R0 ;  /* 0x0000000000187213 */ /* 0x000fe20000000000 */
[----:B------:R-:W1:Y:S01]  /*52e0*/  LDC R12, c[0x0][0x3bc] ;  /* 0x0000ef00ff0c7b82 */ /* 0x000e620000000800 */
[----:B------:R-:W-:-:S02]  /*52f0*/  R2UR UR4, R34 ;  /* 0x00000000220472ca */ /* 0x000fc400000e0000 */
[----:B------:R-:W-:Y:S02]  /*5300*/  R2UR UR5, R35 ;  /* 0x00000000230572ca */ /* 0x000fe400000e0000 */
[----:B0-----:R-:W-:-:S04]  /*5310*/  IABS R22, R29 ;  /* 0x0000001d00167213 */ /* 0x001fc80000000000 */
[----:B------:R-:W0:Y:S08]  /*5320*/  I2F.RP R19, R22 ;  /* 0x0000001600137306 */ /* 0x000e300000209400 */
[----:B0-----:R-:W0:Y:S02]  /*5330*/  MUFU.RCP R19, R19 ;  /* 0x0000001300137308 */ /* 0x001e240000001000 */
[----:B0-----:R-:W-:-:S06]  /*5340*/  VIADD R20, R19, 0xffffffe ;  /* 0x0ffffffe13147836 */ /* 0x001fcc0000000000 */
[----:B------:R-:W0:Y:S02]  /*5350*/  F2I.FTZ.U32.TRUNC.NTZ R15, R20 ;  /* 0x00000014000f7305 */ /* 0x000e24000021f000 */
[----:B0-----:R-:W-:-:S04]  /*5360*/  IMAD.MOV R23, RZ, RZ, -R15 ;  /* 0x000000ffff177224 */ /* 0x001fc800078e0a0f */
[----:B------:R-:W-:-:S04]  /*5370*/  IMAD R23, R23, R22, RZ ;  /* 0x0000001617177224 */ /* 0x000fc800078e02ff */
[----:B------:R-:W-:-:S04]  /*5380*/  IMAD.HI.U32 R14, R15, R23, R14 ;  /* 0x000000170f0e7227 */ /* 0x000fc800078e000e */
[----:B------:R-:W-:Y:S01]  /*5390*/  IMAD.MOV.U32 R15, RZ, RZ, R24 ;  /* 0x000000ffff0f7224 */ /* 0x000fe200078e0018 */
[----:B-1----:R-:W-:-:S03]  /*53a0*/  IABS R24, R12 ;  /* 0x0000000c00187213 */ /* 0x002fc60000000000 */
[----:B------:R-:W-:Y:S01]  /*53b0*/  IMAD.HI.U32 R14, R14, R15, RZ ;  /* 0x0000000f0e0e7227 */ /* 0x000fe200078e00ff */
[----:B------:R-:W0:Y:S03]  /*53c0*/  I2F.RP R19, R24 ;  /* 0x0000001800137306 */ /* 0x000e260000209400 */
        /* <DEDUP_REMOVED lines=17> */
[----:B------:R-:W-:Y:S01]  /*54e0*/  @!P5 LOP3.LUT R26, RZ, R29, RZ, 0x33, !PT ;  /* 0x0000001dff1ad212 */ /* 0x000fe200078e33ff */
[----:B------:R-:W-:-:S04]  /*54f0*/  IMAD R23, R23, R24, RZ ;  /* 0x0000001817177224 */ /* 0x000fc800078e02ff */
[----:B------:R-:W-:Y:S02]  /*5500*/  IMAD.MOV R19, RZ, RZ, -R26 ;  /* 0x000000ffff137224 */ /* 0x000fe400078e0a1a */
[----:B------:R-:W-:-:S04]  /*5510*/  IMAD.HI.U32 R20, R15, R23, R14 ;  /* 0x000000170f147227 */ /* 0x000fc800078e000e */
[----:B------:R-:W-:Y:S02]  /*5520*/  IMAD R29, R29, R19, R0 ;  /* 0x000000131d1d7224 */ /* 0x000fe400078e0200 */
[----:B------:R-:W0:Y:S03]  /*5530*/  LDC R19, c[0x0][0x3c0] ;  /* 0x0000f000ff137b82 */ /* 0x000e260000000800 */
[----:B------:R-:W-:-:S04]  /*5540*/  IABS R22, R29 ;  /* 0x0000001d00167213 */ /* 0x000fc80000000000 */
[----:B------:R-:W-:Y:S02]  /*5550*/  MOV R15, R22 ;  /* 0x00000016000f7202 */ /* 0x000fe40000000f00 */
[----:B------:R-:W1:Y:S03]  /*5560*/  LDC.64 R22, c[0x0][0x390] ;  /* 0x0000e400ff167b82 */ /* 0x000e660000000a00 */
[----:B------:R-:W-:-:S04]  /*5570*/  IMAD.HI.U32 R14, R20, R15, RZ ;  /* 0x0000000f140e7227 */ /* 0x000fc800078e00ff */
[----:B------:R-:W-:-:S04]  /*5580*/  IMAD.MOV R20, RZ, RZ, -R14 ;  /* 0x000000ffff147224 */ /* 0x000fc800078e0a0e */
[----:B------:R-:W-:Y:S01]  /*5590*/  IMAD R15, R24, R20, R15 ;  /* 0x00000014180f7224 */ /* 0x000fe200078e020f */
[----:B0-----:R-:W-:-:S04]  /*55a0*/  IABS R37, R19 ;  /* 0x0000001300257213 */ /* 0x001fc80000000000 */
[----:B------:R-:W-:Y:S01]  /*55b0*/  ISETP.GT.U32.AND P5, PT, R24, R15, PT ;  /* 0x0000000f1800720c */ /* 0x000fe20003fa4070 */
[----:B------:R-:W0:-:S12]  /*55c0*/  I2F.RP R20, R37 ;  /* 0x0000002500147306 */ /* 0x000e180000209400 */
[----:B------:R-:W-:Y:S01]  /*55d0*/  @!P5 IADD3 R15, PT, PT, R15, -R24, RZ ;  /* 0x800000180f0fd210 */ /* 0x000fe20007ffe0ff */
[----:B------:R-:W-:-:S03]  /*55e0*/  @!P5 VIADD R14, R14, 0x1 ;  /* 0x000000010e0ed836 */ /* 0x000fc60000000000 */
[----:B------:R-:W-:Y:S01]  /*55f0*/  ISETP.GE.U32.AND P5, PT, R15, R24, PT ;  /* 0x000000180f00720c */ /* 0x000fe20003fa6070 */
[----:B0-----:R-:W0:Y:S01]  /*5600*/  MUFU.RCP R20, R20 ;  /* 0x0000001400147308 */ /* 0x001e220000001000 */
[----:B------:R-:W-:-:S11]  /*5610*/  LOP3.LUT R15, R29, R12, RZ, 0x3c, !PT ;  /* 0x0000000c1d0f7212 */ /* 0x000fd600078e3cff */
[----:B------:R-:W-:Y:S01]  /*5620*/  @P5 VIADD R14, R14, 0x1 ;  /* 0x000000010e0e5836 */ /* 0x000fe20000000000 */
[----:B------:R-:W-:-:S03]  /*5630*/  ISETP.GE.AND P5, PT, R15, RZ, PT ;  /* 0x000000ff0f00720c */ /* 0x000fc60003fa6270 */
[----:B------:R-:W-:Y:S01]  /*5640*/  IMAD.MOV.U32 R28, RZ, RZ, R14 ;  /* 0x000000ffff1c7224 */ /* 0x000fe200078e000e */
[----:B0-----:R-:W-:Y:S01]  /*5650*/  IADD3 R24, PT, PT, R20, 0xffffffe, RZ ;  /* 0x0ffffffe14187810 */ /* 0x001fe20007ffe0ff */
[----:B------:R-:W0:Y:S03]  /*5660*/  LDC.64 R14, c[0x0][0x398] ;  /* 0x0000e600ff0e7b82 */ /* 0x000e260000000a00 */
[----:B------:R2:W3:Y:S05]  /*5670*/  F2I.FTZ.U32.TRUNC.NTZ R25, R24 ;  /* 0x0000001800197305 */ /* 0x0004ea000021f000 */
[----:B------:R-:W-:Y:S01]  /*5680*/  @!P5 IMAD.MOV R28, RZ, RZ, -R28 ;  /* 0x000000ffff1cd224 */ /* 0x000fe200078e0a1c */
[----:B------:R-:W-:Y:S01]  /*5690*/  ISETP.NE.AND P5, PT, R12, RZ, PT ;  /* 0x000000ff0c00720c */ /* 0x000fe20003fa5270 */
[----:B--2---:R-:W-:-:S02]  /*56a0*/  IMAD.MOV.U32 R24, RZ, RZ, RZ ;  /* 0x000000ffff187224 */ /* 0x004fc400078e00ff */
[----:B---3--:R-:W-:-:S10]  /*56b0*/  IMAD.MOV R20, RZ, RZ, -R25 ;  /* 0x000000ffff147224 */ /* 0x008fd400078e0a19 */
[----:B------:R-:W-:Y:S02]  /*56c0*/  @!P5 LOP3.LUT R28, RZ, R12, RZ, 0x33, !PT ;  /* 0x0000000cff1cd212 */ /* 0x000fe400078e33ff */
[----:B-1----:R-:W-:Y:S02]  /*56d0*/  ISETP.NE.U32.AND P5, PT, R22, 0x1, PT ;  /* 0x000000011600780c */ /* 0x002fe40003fa5070 */
[----:B------:R-:W-:Y:S02]  /*56e0*/  IADD3 R27, PT, PT, -R28, RZ, RZ ;  /* 0x000000ff1c1b7210 */ /* 0x000fe40007ffe1ff */
[----:B------:R-:W-:-:S03]  /*56f0*/  ISETP.NE.AND.EX P5, PT, R23, RZ, PT, P5 ;  /* 0x000000ff1700720c */ /* 0x000fc60003fa5350 */
[----:B------:R-:W-:Y:S02]  /*5700*/  IMAD R30, R12, R27, R29 ;  /* 0x0000001b0c1e7224 */ /* 0x000fe400078e021d */
[----:B------:R-:W-:Y:S01]  /*5710*/  IMAD R27, R20, R37, RZ ;  /* 0x00000025141b7224 */ /* 0x000fe200078e02ff */
[----:B------:R-:W-:Y:S02]  /*5720*/  SEL R20, R26, RZ, P5 ;  /* 0x000000ff1a147207 */ /* 0x000fe40002800000 */
[----:B------:R-:W-:Y:S01]  /*5730*/  IABS R12, R30 ;  /* 0x0000001e000c7213 */ /* 0x000fe20000000000 */
[----:B------:R-:W-:Y:S01]  /*5740*/  IMAD.HI.U32 R27, R25, R27, R24 ;  /* 0x0000001b191b7227 */ /* 0x000fe200078e0018 */
[----:B0-----:R-:W-:Y:S01]  /*5750*/  ISETP.NE.U32.AND P5, PT, R14, 0x1, PT ;  /* 0x000000010e00780c */ /* 0x001fe20003fa5070 */
[----:B------:R-:W0:Y:S02]  /*5760*/  LDC.64 R24, c[0x0][0x3a0] ;  /* 0x0000e800ff187b82 */ /* 0x000e240000000a00 */
[----:B------:R-:W-:Y:S01]  /*5770*/  IMAD.MOV.U32 R22, RZ, RZ, R12 ;  /* 0x000000ffff167224 */ /* 0x000fe200078e000c */
[----:B------:R-:W-:Y:S01]  /*5780*/  ISETP.NE.AND.EX P5, PT, R15, RZ, PT, P5 ;  /* 0x000000ff0f00720c */ /* 0x000fe20003fa5350 */
[----:B------:R-:W-:-:S02]  /*5790*/  IMAD R20, R20, UR36, RZ ;  /* 0x0000002414147c24 */ /* 0x000fc4000f8e02ff */
[----:B------:R-:W-:Y:S01]  /*57a0*/  IMAD.HI.U32 R12, R27, R22, RZ ;  /* 0x000000161b0c7227 */ /* 0x000fe200078e00ff */
[----:B------:R-:W-:-:S04]  /*57b0*/  SEL R15, R28, RZ, P5 ;  /* 0x000000ff1c0f7207 */ /* 0x000fc80002800000 */
[----:B------:R-:W-:Y:S01]  /*57c0*/  IADD3 R23, PT, PT, -R12, RZ, RZ ;  /* 0x000000ff0c177210 */ /* 0x000fe20007ffe1ff */
[----:B------:R-:W-:-:S04]  /*57d0*/  IMAD R15, R15, UR37, R20 ;  /* 0x000000250f0f7c24 */ /* 0x000fc8000f8e0214 */
        /* <DEDUP_REMOVED lines=33> */
.L_x_1521:
[----:B------:R-:W-:Y:S05]  /*59f0*/  BSYNC.RECONVERGENT B1 ;  /* 0x0000000000017941 */ /* 0x000fea0003800200 */
.L_x_1520:
[----:B------:R-:W-:Y:S04]  /*5a00*/  BSSY.RECONVERGENT B1, `(.L_x_1522) ;  /* 0x0000079000017945 */ /* 0x000fe80003800200 */
        /* <DEDUP_REMOVED lines=21> */
[----:B------:R-:W-:Y:S02]  /*5b60*/  MOV R14, R16 ;  /* 0x00000010000e7202 */ /* 0x000fe40000000f00 */
[----:B------:R-:W1:Y:S03]  /*5b70*/  I2F.RP R16, R22 ;  /* 0x0000001600107306 */ /* 0x000e660000209400 */
[----:B------:R-:W-:-:S04]  /*5b80*/  IMAD.HI.U32 R12, R27, R14, RZ ;  /* 0x0000000e1b0c7227 */ /* 0x000fc800078e00ff */
[----:B------:R-:W-:-:S04]  /*5b90*/  IMAD.MOV R15, RZ, RZ, -R12 ;  /* 0x000000ffff0f7224 */ /* 0x000fc800078e0a0c */
[C---:B------:R-:W-:Y:S01]  /*5ba0*/  IMAD R14, R23.reuse, R15, R14 ;  /* 0x0000000f170e7224 */ /* 0x040fe200078e020e */
[----:B-1----:R-:W1:Y:S04]  /*5bb0*/  MUFU.RCP R16, R16 ;  /* 0x0000001000107308 */ /* 0x002e680000001000 */
[----:B------:R-:W-:-:S13]  /*5bc0*/  ISETP.GT.U32.AND P5, PT, R23, R14, PT ;  /* 0x0000000e1700720c */ /* 0x000fda0003fa4070 */
[----:B------:R-:W-:Y:S01]  /*5bd0*/  @!P5 IMAD.IADD R14, R14, 0x1, -R23 ;  /* 0x000000010e0ed824 */ /* 0x000fe200078e0a17 */
[----:B------:R-:W-:-:S04]  /*5be0*/  @!P5 IADD3 R12, PT, PT, R12, 0x1, RZ ;  /* 0x000000010c0cd810 */ /* 0x000fc80007ffe0ff */
[----:B------:R-:W-:Y:S02]  /*5bf0*/  ISETP.GE.U32.AND P3, PT, R14, R23, PT ;  /* 0x000000170e00720c */ /* 0x000fe40003f66070 */
[----:B------:R-:W-:-:S04]  /*5c00*/  LOP3.LUT R14, R0, R25, RZ, 0x3c, !PT ;  /* 0x00000019000e7212 */ /* 0x000fc800078e3cff */
[----:B------:R-:W-:Y:S01]  /*5c10*/  ISETP.GE.AND P5, PT, R14, RZ, PT ;  /* 0x000000ff0e00720c */ /* 0x000fe20003fa6270 */
[----:B-1----:R-:W-:-:S04]  /*5c20*/  VIADD R14, R16, 0xffffffe ;  /* 0x0ffffffe100e7836 */ /* 0x002fc80000000000 */
[----:B------:R1:W3:Y:S02]  /*5c30*/  F2I.FTZ.U32.TRUNC.NTZ R15, R14 ;  /* 0x0000000e000f7305 */ /* 0x0002e4000021f000 */
[----:B------:R-:W-:Y:S01]  /*5c40*/  @P3 VIADD R12, R12, 0x1 ;  /* 0x000000010c0c3836 */ /* 0x000fe20000000000 */
[----:B------:R-:W-:-:S04]  /*5c50*/  ISETP.NE.AND P3, PT, R25, RZ, PT ;  /* 0x000000ff1900720c */ /* 0x000fc80003f65270 */
[----:B------:R-:W-:Y:S01]  /*5c60*/  MOV R20, R12 ;  /* 0x0000000c00147202 */ /* 0x000fe20000000f00 */
[----:B-1----:R-:W-:Y:S01]  /*5c70*/  IMAD.MOV.U32 R14, RZ, RZ, RZ ;  /* 0x000000ffff0e7224 */ /* 0x002fe200078e00ff */
[----:B------:R-:W1:Y:S03]  /*5c80*/  LDC R12, c[0x0][0x3c0] ;  /* 0x0000f000ff0c7b82 */ /* 0x000e660000000800 */
[----:B------:R-:W-:Y:S02]  /*5c90*/  @!P5 IMAD.MOV R20, RZ, RZ, -R20 ;  /* 0x000000ffff14d224 */ /* 0x000fe400078e0a14 */
[----:B---3--:R-:W-:Y:S02]  /*5ca0*/  IMAD.MOV R27, RZ, RZ, -R15 ;  /* 0x000000ffff1b7224 */ /* 0x008fe400078e0a0f */
[----:B------:R-:W-:-:S04]  /*5cb0*/  @!P3 LOP3.LUT R20, RZ, R25, RZ, 0x33, !PT ;  /* 0x00000019ff14b212 */ /* 0x000fc800078e33ff */
[----:B------:R-:W-:-:S05]  /*5cc0*/  IADD3 R23, PT, PT, -R20, RZ, RZ ;  /* 0x000000ff14177210 */ /* 0x000fca0007ffe1ff */
[----:B------:R-:W-:Y:S02]  /*5cd0*/  IMAD R23, R25, R23, R0 ;  /* 0x0000001719177224 */ /* 0x000fe400078e0200 */
[----:B------:R-:W-:-:S03]  /*5ce0*/  IMAD R25, R27, R22, RZ ;  /* 0x000000161b197224 */ /* 0x000fc600078e02ff */
[----:B------:R-:W-:Y:S01]  /*5cf0*/  IABS R16, R23 ;  /* 0x0000001700107213 */ /* 0x000fe20000000000 */
[----:B------:R-:W-:Y:S01]  /*5d00*/  IMAD.HI.U32 R14, R15, R25, R14 ;  /* 0x000000190f0e7227 */ /* 0x000fe200078e000e */
[----:B-1----:R-:W-:-:S03]  /*5d10*/  IABS R26, R12 ;  /* 0x0000000c001a7213 */ /* 0x002fc60000000000 */
        /* <DEDUP_REMOVED lines=10> */
[----:B------:R-:W-:-:S04]  /*5dc0*/  LOP3.LUT R15, R23, R24, RZ, 0x3c, !PT ;  /* 0x00000018170f7212 */ /* 0x000fc800078e3cff */
[----:B------:R-:W-:Y:S02]  /*5dd0*/  ISETP.GE.AND P5, PT, R15, RZ, PT ;  /* 0x000000ff0f00720c */ /* 0x000fe40003fa6270 */
[----:B-1----:R-:W-:-:S05]  /*5de0*/  IADD3 R15, PT, PT, R16, 0xffffffe, RZ ;  /* 0x0ffffffe100f7810 */ /* 0x002fca0007ffe0ff */
[----:B------:R-:W-:Y:S01]  /*5df0*/  @P3 VIADD R14, R14, 0x1 ;  /* 0x000000010e0e3836 */ /* 0x000fe20000000000 */
[----:B------:R-:W-:-:S03]  /*5e00*/  ISETP.NE.AND P3, PT, R24, RZ, PT ;  /* 0x000000ff1800720c */ /* 0x000fc60003f65270 */
[----:B------:R-:W-:Y:S01]  /*5e10*/  IMAD.MOV.U32 R22, RZ, RZ, R14 ;  /* 0x000000ffff167224 */ /* 0x000fe200078e000e */
[----:B------:R-:W1:Y:S04]  /*5e20*/  F2I.FTZ.U32.TRUNC.NTZ R15, R15 ;  /* 0x0000000f000f7305 */ /* 0x000e68000021f000 */
[----:B------:R-:W-:Y:S02]  /*5e30*/  @!P5 IADD3 R22, PT, PT, -R22, RZ, RZ ;  /* 0x000000ff1616d210 */ /* 0x000fe40007ffe1ff */
[----:B--2---:R-:W-:-:S03]  /*5e40*/  ISETP.NE.U32.AND P5, PT, R28, 0x1, PT ;  /* 0x000000011c00780c */ /* 0x004fc60003fa5070 */
[----:B------:R-:W-:Y:S02]  /*5e50*/  @!P3 LOP3.LUT R22, RZ, R24, RZ, 0x33, !PT ;  /* 0x00000018ff16b212 */ /* 0x000fe400078e33ff */
[----:B------:R-:W-:Y:S02]  /*5e60*/  ISETP.NE.AND.EX P5, PT, R29, RZ, PT, P5 ;  /* 0x000000ff1d00720c */ /* 0x000fe40003fa5350 */
[----:B------:R-:W2:Y:S01]  /*5e70*/  LDC.64 R28, c[0x0][0x398] ;  /* 0x0000e600ff1c7b82 */ /* 0x000ea20000000a00 */
[----:B------:R-:W-:Y:S02]  /*5e80*/  IMAD.MOV R14, RZ, RZ, -R22 ;  /* 0x000000ffff0e7224 */ /* 0x000fe400078e0a16 */
[----:B-1----:R-:W-:Y:S02]  /*5e90*/  IMAD.MOV R27, RZ, RZ, -R15 ;  /* 0x000000ffff1b7224 */ /* 0x002fe400078e0a0f */
[----:B------:R-:W-:Y:S02]  /*5ea0*/  IMAD R25, R24, R14, R23 ;  /* 0x0000000e18197224 */ /* 0x000fe400078e0217 */
[----:B------:R-:W-:-:S02]  /*5eb0*/  HFMA2 R14, -RZ, RZ, 0, 0 ;  /* 0x00000000ff0e7431 */ /* 0x000fc400000001ff */
[----:B------:R-:W-:Y:S01]  /*5ec0*/  IMAD R23, R27, R26, RZ ;  /* 0x0000001a1b177224 */ /* 0x000fe200078e02ff */
[----:B------:R-:W-:-:S03]  /*5ed0*/  IABS R16, R25 ;  /* 0x0000001900107213 */ /* 0x000fc60000000000 */
[----:B------:R-:W-:-:S04]  /*5ee0*/  IMAD.HI.U32 R14, R15, R23, R14 ;  /* 0x000000170f0e7227 */ /* 0x000fc800078e000e */
[----:B------:R-:W-:-:S04]  /*5ef0*/  IMAD.MOV.U32 R15, RZ, RZ, R16 ;  /* 0x000000ffff0f7224 */ /* 0x000fc800078e0010 */
[----:B------:R-:W-:-:S04]  /*5f00*/  IMAD.HI.U32 R14, R14, R15, RZ ;  /* 0x0000000f0e0e7227 */ /* 0x000fc800078e00ff */
[----:B------:R-:W-:-:S04]  /*5f10*/  IMAD.MOV R16, RZ, RZ, -R14 ;  /* 0x000000ffff107224 */ /* 0x000fc800078e0a0e */
[----:B------:R-:W-:Y:S01]  /*5f20*/  IMAD R15, R26, R16, R15 ;  /* 0x000000101a0f7224 */ /* 0x000fe200078e020f */
[----:B------:R-:W-:-:S04]  /*5f30*/  SEL R16, R20, RZ, P5 ;  /* 0x000000ff14107207 */ /* 0x000fc80002800000 */
[----:B------:R-:W-:Y:S01]  /*5f40*/  ISETP.GT.U32.AND P3, PT, R26, R15, PT ;  /* 0x0000000f1a00720c */ /* 0x000fe20003f64070 */
[----:B------:R-:W-:-:S12]  /*5f50*/  IMAD R16, R16, UR36, RZ ;  /* 0x0000002410107c24 */ /* 0x000fd8000f8e02ff */
[----:B------:R-:W-:Y:S01]  /*5f60*/  @!P3 IADD3 R15, PT, PT, R15, -R26, RZ ;  /* 0x8000001a0f0fb210 */ /* 0x000fe20007ffe0ff */
[----:B------:R-:W-:-:S03]  /*5f70*/  @!P3 VIADD R14, R14, 0x1 ;  /* 0x000000010e0eb836 */ /* 0x000fc60000000000 */
[----:B------:R-:W-:Y:S02]  /*5f80*/  ISETP.GE.U32.AND P5, PT, R15, R26, PT ;  /* 0x0000001a0f00720c */ /* 0x000fe40003fa6070 */
[----:B------:R-:W-:Y:S01]  /*5f90*/  LOP3.LUT R15, R25, R12, RZ, 0x3c, !PT ;  /* 0x0000000c190f7212 */ /* 0x000fe200078e3cff */
[----:B------:R-:W1:Y:S03]  /*5fa0*/  LDC.64 R26, c[0x0][0x3a8] ;  /* 0x0000ea00ff1a7b82 */ /* 0x000e660000000a00 */
[----:B------:R-:W-:-:S07]  /*5fb0*/  ISETP.GE.AND P3, PT, R15, RZ, PT ;  /* 0x000000ff0f00720c */ /* 0x000fce0003f66270 */
[----:B------:R-:W-:Y:S01]  /*5fc0*/  @P5 VIADD R14, R14, 0x1 ;  /* 0x000000010e0e5836 */ /* 0x000fe20000000000 */
[----:B------:R-:W-:-:S05]  /*5fd0*/  ISETP.NE.AND P5, PT, R12, RZ, PT ;  /* 0x000000ff0c00720c */ /* 0x000fca0003fa5270 */
[----:B------:R-:W-:Y:S02]  /*5fe0*/  @!P3 IADD3 R14, PT, PT, -R14, RZ, RZ ;  /* 0x000000ff0e0eb210 */ /* 0x000fe40007ffe1ff */
[----:B--2---:R-:W-:-:S04]  /*5ff0*/  ISETP.NE.U32.AND P3, PT, R28, 0x1, PT ;  /* 0x000000011c00780c */ /* 0x004fc80003f65070 */
[----:B------:R-:W-:Y:S02]  /*6000*/  ISETP.NE.AND.EX P3, PT, R29, RZ, PT, P3 ;  /* 0x000000ff1d00720c */ /* 0x000fe40003f65330 */
[----:B------:R-:W-:Y:S02]  /*6010*/  @!P5 LOP3.LUT R14, RZ, R12, RZ, 0x33, !PT ;  /* 0x0000000cff0ed212 */ /* 0x000fe400078e33ff */
[----:B0-----:R-:W-:Y:S02]  /*6020*/  ISETP.NE.U32.AND P5, PT, R36, 0x1, PT ;  /* 0x000000012400780c */ /* 0x001fe40003fa5070 */
[----:B------:R-:W-:Y:S01]  /*6030*/  SEL R15, R22, RZ, P3 ;  /* 0x000000ff160f7207 */ /* 0x000fe20001800000 */
[----:B------:R-:W-:Y:S01]  /*6040*/  IMAD.MOV R23, RZ, RZ, -R14 ;  /* 0x000000ffff177224 */ /* 0x000fe200078e0a0e */
[----:B-1----:R-:W-:Y:S02]  /*6050*/  ISETP.NE.U32.AND P3, PT, R26, 0x1, PT ;  /* 0x000000011a00780c */ /* 0x002fe40003f65070 */
[----:B------:R-:W-:Y:S01]  /*6060*/  ISETP.NE.AND.EX P5, PT, R37, RZ, PT, P5 ;  /* 0x000000ff2500720c */ /* 0x000fe20003fa5350 */
[----:B------:R-:W-:Y:S01]  /*6070*/  IMAD R12, R12, R23, R25 ;  /* 0x000000170c0c7224 */ /* 0x000fe200078e0219 */
[----:B------:R-:W-:Y:S01]  /*6080*/  ISETP.NE.AND.EX P3, PT, R27, RZ, PT, P3 ;  /* 0x000000ff1b00720c */ /* 0x000fe20003f65330 */
[----:B------:R-:W-:Y:S01]  /*6090*/  IMAD R15, R15, UR37, R16 ;  /* 0x000000250f0f7c24 */ /* 0x000fe2000f8e0210 */
[----:B------:R-:W-:-:S02]  /*60a0*/  SEL R14, R14, RZ, P5 ;  /* 0x000000ff0e0e7207 */ /* 0x000fc40002800000 */
        /* <DEDUP_REMOVED lines=14> */
.L_x_1523:
[----:B------:R-:W-:Y:S05]  /*6190*/  BSYNC.RECONVERGENT B1 ;  /* 0x0000000000017941 */ /* 0x000fea0003800200 */
.L_x_1522:
        /* <DEDUP_REMOVED lines=14> */
[----:B-1----:R-:W-:-:S06]  /*6280*/  IABS R24, R26 ;  /* 0x0000001a00187213 */ /* 0x002fcc0000000000 */
[----:B------:R-:W1:Y:S01]  /*6290*/  LDC.64 R36, c[0x0][0x3a0] ;  /* 0x0000e800ff247b82 */ /* 0x000e620000000a00 */
[----:B---3--:R-:W3:Y:S02]  /*62a0*/  MUFU.RCP R12, R12 ;  /* 0x0000000c000c7308 */ /* 0x008ee40000001000 */
[----:B---3--:R-:W-:-:S06]  /*62b0*/  VIADD R15, R12, 0xffffffe ;  /* 0x0ffffffe0c0f7836 */ /* 0x008fcc0000000000 */
[----:B------:R-:W3:Y:S02]  /*62c0*/  F2I.FTZ.U32.TRUNC.NTZ R15, R15 ;  /* 0x0000000f000f7305 */ /* 0x000ee4000021f000 */
[----:B---3--:R-:W-:-:S05]  /*62d0*/  IADD3 R14, PT, PT, RZ, -R15, RZ ;  /* 0x8000000fff0e7210 */ /* 0x008fca0007ffe0ff */
[----:B------:R-:W-:Y:S02]  /*62e0*/  IMAD R25, R14, R17, RZ ;  /* 0x000000110e197224 */ /* 0x000fe400078e02ff */
[----:B------:R-:W-:-:S04]  /*62f0*/  IMAD.MOV.U32 R14, RZ, RZ, RZ ;  /* 0x000000ffff0e7224 */ /* 0x000fc800078e00ff */
[----:B------:R-:W-:-:S04]  /*6300*/  IMAD.HI.U32 R25, R15, R25, R14 ;  /* 0x000000190f197227 */ /* 0x000fc800078e000e */
[----:B------:R-:W-:Y:S02]  /*6310*/  IMAD.MOV.U32 R14, RZ, RZ, R20 ;  /* 0x000000ffff0e7224 */ /* 0x000fe400078e0014 */
[----:B------:R-:W3:Y:S02]  /*6320*/  I2F.RP R20, R24 ;  /* 0x0000001800147306 */ /* 0x000ee40000209400 */
        /* <DEDUP_REMOVED lines=14> */
[----:B------:R-:W-:Y:S02]  /*6410*/  IMAD.MOV.U32 R22, RZ, RZ, R12 ;  /* 0x000000ffff167224 */ /* 0x000fe400078e000c */
[----:B------:R-:W5:Y:S01]  /*6420*/  LDC R12, c[0x0][0x3c0] ;  /* 0x0000f000ff0c7b82 */ /* 0x000f620000000800 */
[----:B---3--:R-:W-:Y:S02]  /*6430*/  MOV R14, RZ ;  /* 0x000000ff000e7202 */ /* 0x008fe40000000f00 */
[----:B------:R-:W-:Y:S02]  /*6440*/  @!P1 IADD3 R22, PT, PT, -R22, RZ, RZ ;  /* 0x000000ff16169210 */ /* 0x000fe40007ffe1ff */
[----:B------:R-:W-:Y:S01]  /*6450*/  @!P5 LOP3.LUT R22, RZ, R23, RZ, 0x33, !PT ;  /* 0x00000017ff16d212 */ /* 0x000fe200078e33ff */
[----:B----4-:R-:W-:-:S04]  /*6460*/  IMAD.MOV R25, RZ, RZ, -R15 ;  /* 0x000000ffff197224 */ /* 0x010fc800078e0a0f */
[----:B------:R-:W-:-:S04]  /*6470*/  IMAD.MOV R17, RZ, RZ, -R22 ;  /* 0x000000ffff117224 */ /* 0x000fc800078e0a16 */
[----:B------:R-:W-:Y:S02]  /*6480*/  IMAD R17, R23, R17, R0 ;  /* 0x0000001117117224 */ /* 0x000fe400078e0200 */
[----:B------:R-:W-:-:S03]  /*6490*/  IMAD R23, R25, R24, RZ ;  /* 0x0000001819177224 */ /* 0x000fc600078e02ff */
[----:B------:R-:W-:Y:S01]  /*64a0*/  IABS R20, R17 ;  /* 0x0000001100147213 */ /* 0x000fe20000000000 */
[----:B------:R-:W-:-:S04]  /*64b0*/  IMAD.HI.U32 R14, R15, R23, R14 ;  /* 0x000000170f0e7227 */ /* 0x000fc800078e000e */
[----:B------:R-:W-:Y:S01]  /*64c0*/  IMAD.MOV.U32 R15, RZ, RZ, R20 ;  /* 0x000000ffff0f7224 */ /* 0x000fe200078e0014 */
[----:B-----5:R-:W-:-:S03]  /*64d0*/  IABS R30, R12 ;  /* 0x0000000c001e7213 */ /* 0x020fc60000000000 */
[----:B------:R-:W-:Y:S01]  /*64e0*/  IMAD.HI.U32 R14, R14, R15, RZ ;  /* 0x0000000f0e0e7227 */ /* 0x000fe200078e00ff */
[----:B------:R-:W3:Y:S03]  /*64f0*/  I2F.RP R23, R30 ;  /* 0x0000001e00177306 */ /* 0x000ee60000209400 */
[----:B------:R-:W-:-:S04]  /*6500*/  IMAD.MOV R20, RZ, RZ, -R14 ;  /* 0x000000ffff147224 */ /* 0x000fc800078e0a0e */
[----:B------:R-:W-:-:S05]  /*6510*/  IMAD R15, R24, R20, R15 ;  /* 0x00000014180f7224 */ /* 0x000fca00078e020f */
[----:B------:R-:W-:Y:S01]  /*6520*/  ISETP.GT.U32.AND P5, PT, R24, R15, PT ;  /* 0x0000000f1800720c */ /* 0x000fe20003fa4070 */
[----:B---3--:R-:W3:-:S12]  /*6530*/  MUFU.RCP R23, R23 ;  /* 0x0000001700177308 */ /* 0x008ed80000001000 */
[-C--:B------:R-:W-:Y:S01]  /*6540*/  @!P5 IADD3 R15, PT, PT, R15, -R24.reuse, RZ ;  /* 0x800000180f0fd210 */ /* 0x080fe20007ffe0ff */
[----:B------:R-:W-:Y:S01]  /*6550*/  @!P5 VIADD R14, R14, 0x1 ;  /* 0x000000010e0ed836 */ /* 0x000fe20000000000 */
[----:B------:R-:W-:Y:S02]  /*6560*/  ISETP.NE.AND P5, PT, R26, RZ, PT ;  /* 0x000000ff1a00720c */ /* 0x000fe40003fa5270 */
[----:B------:R-:W-:Y:S02]  /*6570*/  ISETP.GE.U32.AND P3, PT, R15, R24, PT ;  /* 0x000000180f00720c */ /* 0x000fe40003f66070 */
[----:B------:R-:W-:Y:S01]  /*6580*/  LOP3.LUT R15, R17, R26, RZ, 0x3c, !PT ;  /* 0x0000001a110f7212 */ /* 0x000fe200078e3cff */
[----:B---3--:R-:W-:-:S03]  /*6590*/  VIADD R20, R23, 0xffffffe ;  /* 0x0ffffffe17147836 */ /* 0x008fc60000000000 */
[----:B------:R-:W-:Y:S02]  /*65a0*/  ISETP.GE.AND P1, PT, R15, RZ, PT ;  /* 0x000000ff0f00720c */ /* 0x000fe40003f26270 */
[----:B------:R-:W3:Y:S05]  /*65b0*/  F2I.FTZ.U32.TRUNC.NTZ R15, R20 ;  /* 0x00000014000f7305 */ /* 0x000eea000021f000 */
[----:B------:R-:W-:-:S05]  /*65c0*/  @P3 IADD3 R14, PT, PT, R14, 0x1, RZ ;  /* 0x000000010e0e3810 */ /* 0x000fca0007ffe0ff */
[----:B------:R-:W-:-:S04]  /*65d0*/  IMAD.MOV.U32 R24, RZ, RZ, R14 ;  /* 0x000000ffff187224 */ /* 0x000fc800078e000e */
[----:B------:R-:W-:Y:S01]  /*65e0*/  @!P1 IMAD.MOV R24, RZ, RZ, -R24 ;  /* 0x000000ffff189224 */ /* 0x000fe200078e0a18 */
[----:B------:R-:W-:Y:S02]  /*65f0*/  @!P5 LOP3.LUT R24, RZ, R26, RZ, 0x33, !PT ;  /* 0x0000001aff18d212 */ /* 0x000fe400078e33ff */
[----:B---3--:R-:W-:-:S03]  /*6600*/  IADD3 R23, PT, PT, RZ, -R15, RZ ;  /* 0x8000000fff177210 */ /* 0x008fc60007ffe0ff */
[----:B------:R-:W-:-:S04]  /*6610*/  IMAD.MOV R14, RZ, RZ, -R24 ;  /* 0x000000ffff0e7224 */ /* 0x000fc800078e0a18 */
[----:B------:R-:W-:Y:S02]  /*6620*/  IMAD R25, R26, R14, R17 ;  /* 0x0000000e1a197224 */ /* 0x000fe400078e0211 */
[----:B------:R-:W-:Y:S01]  /*6630*/  IMAD R17, R23, R30, RZ ;  /* 0x0000001e17117224 */ /* 0x000fe200078e02ff */
[----:B------:R-:W3:Y:S01]  /*6640*/  LDC.64 R26, c[0x0][0x3a8] ;  /* 0x0000ea00ff1a7b82 */ /* 0x000ee20000000a00 */
        /* <DEDUP_REMOVED lines=13> */
[----:B------:R-:W-:-:S07]  /*6720*/  ISETP.GE.AND P3, PT, R15, RZ, PT ;  /* 0x000000ff0f00720c */ /* 0x000fce0003f66270 */
[----:B------:R-:W-:Y:S01]  /*6730*/  @P1 VIADD R14, R14, 0x1 ;  /* 0x000000010e0e1836 */ /* 0x000fe20000000000 */
[----:B--2---:R-:W-:-:S04]  /*6740*/  ISETP.NE.U32.AND P1, PT, R38, 0x1, PT ;  /* 0x000000012600780c */ /* 0x004fc80003f25070 */
[----:B------:R-:W-:Y:S01]  /*6750*/  ISETP.NE.AND.EX P1, PT, R39, RZ, PT, P1 ;  /* 0x000000ff2700720c */ /* 0x000fe20003f25310 */
[----:B------:R-:W-:Y:S01]  /*6760*/  @!P3 IMAD.MOV R14, RZ, RZ, -R14 ;  /* 0x000000ffff0eb224 */ /* 0x000fe200078e0a0e */
[----:B0-----:R-:W-:Y:S02]  /*6770*/  ISETP.NE.U32.AND P3, PT, R28, 0x1, PT ;  /* 0x000000011c00780c */ /* 0x001fe40003f65070 */
[----:B------:R-:W-:Y:S02]  /*6780*/  @!P5 LOP3.LUT R14, RZ, R12, RZ, 0x33, !PT ;  /* 0x0000000cff0ed212 */ /* 0x000fe400078e33ff */
[----:B------:R-:W-:Y:S02]  /*6790*/  SEL R15, R22, RZ, P1 ;  /* 0x000000ff160f7207 */ /* 0x000fe40000800000 */
[----:B-1----:R-:W-:Y:S02]  /*67a0*/  ISETP.NE.U32.AND P1, PT, R36, 0x1, PT ;  /* 0x000000012400780c */ /* 0x002fe40003f25070 */
[----:B------:R-:W-:Y:S01]  /*67b0*/  ISETP.NE.AND.EX P3, PT, R29, RZ, PT, P3 ;  /* 0x000000ff1d00720c */ /* 0x000fe20003f65330 */
[----:B------:R-:W-:Y:S01]  /*67c0*/  IMAD R20, R15, UR36, RZ ;  /* 0x000000240f147c24 */ /* 0x000fe2000f8e02ff */
[----:B------:R-:W-:-:S02]  /*67d0*/  IADD3 R23, PT, PT, -R14, RZ, RZ ;  /* 0x000000ff0e177210 */ /* 0x000fc40007ffe1ff */
[----:B------:R-:W-:Y:S02]  /*67e0*/  ISETP.NE.AND.EX P1, PT, R37, RZ, PT, P1 ;  /* 0x000000ff2500720c */ /* 0x000fe40003f25310 */
[----:B---3--:R-:W-:Y:S01]  /*67f0*/  ISETP.NE.U32.AND P5, PT, R26, 0x1, PT ;  /* 0x000000011a00780c */ /* 0x008fe20003fa5070 */
        /* <DEDUP_REMOVED lines=19> */
.L_x_1525:
[----:B------:R-:W-:Y:S05]  /*6930*/  BSYNC.RECONVERGENT B1 ;  /* 0x0000000000017941 */ /* 0x000fea0003800200 */
.L_x_1524:
[----:B------:R-:W-:Y:S04]  /*6940*/  BSSY.RECONVERGENT B1, `(.L_x_1526) ;  /* 0x000007a000017945 */ /* 0x000fe80003800200 */
        /* <DEDUP_REMOVED lines=12> */
[----:B0-----:R-:W-:-:S06]  /*6a10*/  VIADD R14, R0, 0xffffffe ;  /* 0x0ffffffe000e7836 */ /* 0x001fcc0000000000 */
[----:B------:R0:W3:Y:S02]  /*6a20*/  F2I.FTZ.U32.TRUNC.NTZ R15, R14 ;  /* 0x0000000e000f7305 */ /* 0x0000e4000021f000 */
[----:B0-----:R-:W-:Y:S02]  /*6a30*/  HFMA2 R14, -RZ, RZ, 0, 0 ;  /* 0x00000000ff0e7431 */ /* 0x001fe400000001ff */
[----:B---3--:R-:W-:-:S04]  /*6a40*/  IMAD.MOV R12, RZ, RZ, -R15 ;  /* 0x000000ffff0c7224 */ /* 0x008fc800078e0a0f */
[----:B------:R-:W-:Y:S01]  /*6a50*/  IMAD R25, R12, R23, RZ ;  /* 0x000000170c197224 */ /* 0x000fe200078e02ff */
[----:B------:R-:W-:-:S03]  /*6a60*/  IABS R12, R21 ;  /* 0x00000015000c7213 */ /* 0x000fc60000000000 */
[----:B------:R-:W-:Y:S01]  /*6a70*/  IMAD.HI.U32 R25, R15, R25, R14 ;  /* 0x000000190f197227 */ /* 0x000fe200078e000e */
[----:B-1----:R-:W-:-:S05]  /*6a80*/  IABS R15, R22 ;  /* 0x00000016000f7213 */ /* 0x002fca0000000000 */
        /* <DEDUP_REMOVED lines=11> */
[----:B------:R-:W-:-:S04]  /*6b40*/  LOP3.LUT R12, R21, R20, RZ, 0x3c, !PT ;  /* 0x00000014150c7212 */ /* 0x000fc800078e3cff */
[----:B------:R-:W-:Y:S01]  /*6b50*/  ISETP.GE.AND P3, PT, R12, RZ, PT ;  /* 0x000000ff0c00720c */ /* 0x000fe20003f66270 */
[----:B0-----:R-:W-:-:S04]  /*6b60*/  VIADD R14, R24, 0xffffffe ;  /* 0x0ffffffe180e7836 */ /* 0x001fc80000000000 */
[----:B------:R0:W1:Y:S02]  /*6b70*/  F2I.FTZ.U32.TRUNC.NTZ R15, R14 ;  /* 0x0000000e000f7305 */ /* 0x000064000021f000 */
[----:B------:R-:W-:-:S05]  /*6b80*/  @P0 IADD3 R0, PT, PT, R0, 0x1, RZ ;  /* 0x0000000100000810 */ /* 0x000fca0007ffe0ff */
[----:B------:R-:W-:Y:S02]  /*6b90*/  IMAD.MOV.U32 R18, RZ, RZ, R0 ;  /* 0x000000ffff127224 */ /* 0x000fe400078e0000 */
[----:B------:R-:W3:Y:S01]  /*6ba0*/  LDC R0, c[0x0][0x3c0] ;  /* 0x0000f000ff007b82 */ /* 0x000ee20000000800 */
[----:B0-----:R-:W-:Y:S02]  /*6bb0*/  IMAD.MOV.U32 R14, RZ, RZ, RZ ;  /* 0x000000ffff0e7224 */ /* 0x001fe400078e00ff */
[----:B------:R-:W-:Y:S01]  /*6bc0*/  @!P3 IMAD.MOV R18, RZ, RZ, -R18 ;  /* 0x000000ffff12b224 */ /* 0x000fe200078e0a12 */
[----:B------:R-:W-:Y:S02]  /*6bd0*/  @!P1 LOP3.LUT R18, RZ, R20, RZ, 0x33, !PT ;  /* 0x00000014ff129212 */ /* 0x000fe400078e33ff */
[----:B-1----:R-:W-:-:S03]  /*6be0*/  IADD3 R24, PT, PT, RZ, -R15, RZ ;  /* 0x8000000fff187210 */ /* 0x002fc60007ffe0ff */
[----:B------:R-:W-:Y:S02]  /*6bf0*/  IMAD.MOV R12, RZ, RZ, -R18 ;  /* 0x000000ffff0c7224 */ /* 0x000fe400078e0a12 */
[----:B------:R-:W-:Y:S02]  /*6c00*/  IMAD R27, R24, R25, RZ ;  /* 0x00000019181b7224 */ /* 0x000fe400078e02ff */
[----:B------:R-:W-:Y:S02]  /*6c10*/  IMAD R23, R20, R12, R21 ;  /* 0x0000000c14177224 */ /* 0x000fe400078e0215 */
[----:B------:R-:W-:-:S03]  /*6c20*/  IMAD.HI.U32 R27, R15, R27, R14 ;  /* 0x0000001b0f1b7227 */ /* 0x000fc600078e000e */
[----:B------:R-:W-:-:S04]  /*6c30*/  IABS R12, R23 ;  /* 0x00000017000c7213 */ /* 0x000fc80000000000 */
[----:B------:R-:W-:Y:S02]  /*6c40*/  MOV R14, R12 ;  /* 0x0000000c000e7202 */ /* 0x000fe40000000f00 */
[----:B---3--:R-:W-:-:S03]  /*6c50*/  IABS R15, R0 ;  /* 0x00000000000f7213 */ /* 0x008fc60000000000 */
        /* <DEDUP_REMOVED lines=13> */
[----:B0-----:R-:W-:-:S06]  /*6d30*/  VIADD R15, R24, 0xffffffe ;  /* 0x0ffffffe180f7836 */ /* 0x001fcc0000000000 */
[----:B------:R-:W-:Y:S01]  /*6d40*/  @P0 IADD3 R12, PT, PT, R12, 0x1, RZ ;  /* 0x000000010c0c0810 */ /* 0x000fe20007ffe0ff */
[----:B------:R-:W0:Y:S04]  /*6d50*/  F2I.FTZ.U32.TRUNC.NTZ R15, R15 ;  /* 0x0000000f000f7305 */ /* 0x000e28000021f000 */
[----:B------:R-:W-:-:S04]  /*6d60*/  IMAD.MOV.U32 R20, RZ, RZ, R12 ;  /* 0x000000ffff147224 */ /* 0x000fc800078e000c */
[----:B------:R-:W-:Y:S01]  /*6d70*/  @!P3 IMAD.MOV R20, RZ, RZ, -R20 ;  /* 0x000000ffff14b224 */ /* 0x000fe200078e0a14 */
[----:B------:R-:W-:-:S05]  /*6d80*/  @!P1 LOP3.LUT R20, RZ, R22, RZ, 0x33, !PT ;  /* 0x00000016ff149212 */ /* 0x000fca00078e33ff */
[----:B------:R-:W-:Y:S01]  /*6d90*/  IMAD.MOV R12, RZ, RZ, -R20 ;  /* 0x000000ffff0c7224 */ /* 0x000fe200078e0a14 */
[----:B0-----:R-:W-:-:S03]  /*6da0*/  IADD3 R14, PT, PT, RZ, -R15, RZ ;  /* 0x8000000fff0e7210 */ /* 0x001fc60007ffe0ff */
[----:B------:R-:W-:Y:S02]  /*6db0*/  IMAD R25, R22, R12, R23 ;  /* 0x0000000c16197224 */ /* 0x000fe400078e0217 */
[----:B------:R-:W-:Y:S02]  /*6dc0*/  IMAD R23, R14, R27, RZ ;  /* 0x0000001b0e177224 */ /* 0x000fe400078e02ff */
[----:B------:R-:W-:Y:S01]  /*6dd0*/  IMAD.MOV.U32 R14, RZ, RZ, RZ ;  /* 0x000000ffff0e7224 */ /* 0x000fe200078e00ff */
[----:B------:R-:W-:Y:S02]  /*6de0*/  IABS R12, R25 ;  /* 0x00000019000c7213 */ /* 0x000fe40000000000 */
[----:B------:R-:W-:Y:S01]  /*6df0*/  LOP3.LUT R24, R25, R0, RZ, 0x3c, !PT ;  /* 0x0000000019187212 */ /* 0x000fe200078e3cff */
[----:B------:R-:W-:Y:S01]  /*6e00*/  IMAD.HI.U32 R23, R15, R23, R14 ;  /* 0x000000170f177227 */ /* 0x000fe200078e000e */
[----:B------:R-:W-:Y:S02]  /*6e10*/  MOV R14, R12 ;  /* 0x0000000c000e7202 */ /* 0x000fe40000000f00 */
[----:B------:R-:W-:-:S03]  /*6e20*/  ISETP.GE.AND P0, PT, R24, RZ, PT ;  /* 0x000000ff1800720c */ /* 0x000fc60003f06270 */
[----:B------:R-:W-:Y:S02]  /*6e30*/  IMAD.HI.U32 R12, R23, R14, RZ ;  /* 0x0000000e170c7227 */ /* 0x000fe400078e00ff */
[----:B------:R-:W0:Y:S02]  /*6e40*/  LDC.64 R22, c[0x0][0x390] ;  /* 0x0000e400ff167b82 */ /* 0x000e240000000a00 */
[----:B------:R-:W-:-:S04]  /*6e50*/  IMAD.MOV R15, RZ, RZ, -R12 ;  /* 0x000000ffff0f7224 */ /* 0x000fc800078e0a0c */
[----:B------:R-:W-:-:S05]  /*6e60*/  IMAD R14, R27, R15, R14 ;  /* 0x0000000f1b0e7224 */ /* 0x000fca00078e020e */
[----:B------:R-:W-:-:S13]  /*6e70*/  ISETP.GT.U32.AND P3, PT, R27, R14, PT ;  /* 0x0000000e1b00720c */ /* 0x000fda0003f64070 */
[----:B------:R-:W-:Y:S01]  /*6e80*/  @!P3 IMAD.IADD R14, R14, 0x1, -R27 ;  /* 0x000000010e0eb824 */ /* 0x000fe200078e0a1b */
[----:B------:R-:W-:Y:S02]  /*6e90*/  @!P3 IADD3 R12, PT, PT, R12, 0x1, RZ ;  /* 0x000000010c0cb810 */ /* 0x000fe40007ffe0ff */
[----:B------:R-:W-:Y:S02]  /*6ea0*/  ISETP.NE.AND P3, PT, R0, RZ, PT ;  /* 0x000000ff0000720c */ /* 0x000fe40003f65270 */
[----:B------:R-:W-:Y:S02]  /*6eb0*/  ISETP.GE.U32.AND P1, PT, R14, R27, PT ;  /* 0x0000001b0e00720c */ /* 0x000fe40003f26070 */
[----:B------:R-:W1:Y:S08]  /*6ec0*/  LDC.64 R14, c[0x0][0x3a0] ;  /* 0x0000e800ff0e7b82 */ /* 0x000e700000000a00 */
[----:B------:R-:W3:Y:S03]  /*6ed0*/  LDC.64 R26, c[0x0][0x3a8] ;  /* 0x0000ea00ff1a7b82 */ /* 0x000ee60000000a00 */
[----:B------:R-:W-:Y:S01]  /*6ee0*/  @P1 VIADD R12, R12, 0x1 ;  /* 0x000000010c0c1836 */ /* 0x000fe20000000000 */
[----:B0-----:R-:W-:-:S03]  /*6ef0*/  ISETP.NE.U32.AND P1, PT, R22, 0x1, PT ;  /* 0x000000011600780c */ /* 0x001fc60003f25070 */
[----:B------:R-:W-:Y:S01]  /*6f00*/  @!P0 IMAD.MOV R12, RZ, RZ, -R12 ;  /* 0x000000ffff0c8224 */ /* 0x000fe200078e0a0c */
[----:B--2---:R-:W-:Y:S02]  /*6f10*/  ISETP.NE.U32.AND P0, PT, R28, 0x1, PT ;  /* 0x000000011c00780c */ /* 0x004fe40003f05070 */
[----:B------:R-:W-:Y:S02]  /*6f20*/  ISETP.NE.AND.EX P1, PT, R23, RZ, PT, P1 ;  /* 0x000000ff1700720c */ /* 0x000fe40003f25310 */
[----:B------:R-:W-:Y:S02]  /*6f30*/  @!P3 LOP3.LUT R12, RZ, R0, RZ, 0x33, !PT ;  /* 0x00000000ff0cb212 */ /* 0x000fe400078e33ff */
[----:B------:R-:W-:Y:S02]  /*6f40*/  ISETP.NE.AND.EX P0, PT, R29, RZ, PT, P0 ;  /* 0x000000ff1d00720c */ /* 0x000fe40003f05300 */
[----:B-1----:R-:W-:Y:S02]  /*6f50*/  ISETP.NE.U32.AND P3, PT, R14, 0x1, PT ;  /* 0x000000010e00780c */ /* 0x002fe40003f65070 */
[----:B------:R-:W-:-:S02]  /*6f60*/  SEL R14, R18, RZ, P1 ;  /* 0x000000ff120e7207 */ /* 0x000fc40000800000 */
[----:B------:R-:W-:Y:S02]  /*6f70*/  IADD3 R23, PT, PT, -R12, RZ, RZ ;  /* 0x000000ff0c177210 */ /* 0x000fe40007ffe1ff */
[----:B------:R-:W-:Y:S01]  /*6f80*/  ISETP.NE.AND.EX P3, PT, R15, RZ, PT, P3 ;  /* 0x000000ff0f00720c */ /* 0x000fe20003f65330 */
[----:B------:R-:W-:Y:S01]  /*6f90*/  IMAD R14, R14, UR36, RZ ;  /* 0x000000240e0e7c24 */ /* 0x000fe2000f8e02ff */
[----:B---3--:R-:W-:Y:S01]  /*6fa0*/  ISETP.NE.U32.AND P1, PT, R26, 0x1, PT ;  /* 0x000000011a00780c */ /* 0x008fe20003f25070 */
        /* <DEDUP_REMOVED lines=19> */
.L_x_1527:
[----:B------:R-:W-:Y:S05]  /*70e0*/  BSYNC.RECONVERGENT B1 ;  /* 0x0000000000017941 */ /* 0x000fea0003800200 */
.L_x_1526:
[----:B------:R-:W-:Y:S01]  /*70f0*/  BSSY.RECONVERGENT B1, `(.L_x_1528) ;  /* 0x000007b000017945 */ /* 0x000fe20003800200 */
[----:B------:R-:W-:Y:S01]  /*7100*/  IMAD.MOV.U32 R20, RZ, RZ, -0x800000 ;  /* 0xff800000ff147424 */ /* 0x000fe200078e00ff */
[C---:B------:R-:W-:Y:S01]  /*7110*/  IADD3 R25, PT, PT, R51.reuse, 0x240, RZ ;  /* 0x0000024033197810 */ /* 0x040fe20007ffe0ff */
[----:B------:R-:W-:Y:S02]  /*7120*/  VIADD R39, R51, 0x220 ;  /* 0x0000022033277836 */ /* 0x000fe40000000000 */
[----:B------:R-:W-:Y:S01]  /*7130*/  IMAD.MOV.U32 R21, RZ, RZ, -0x800000 ;  /* 0xff800000ff157424 */ /* 0x000fe200078e00ff */
[----:B------:R-:W-:Y:S06]  /*7140*/  @P6 BRA `(.L_x_1529) ;  /* 0x0000000400d46947 */ /* 0x000fec0003800000 */
        /* <DEDUP_REMOVED lines=8> */
[----:B0-----:R-:W-:-:S07]  /*71d0*/  IABS R23, R27 ;  /* 0x0000001b00177213 */ /* 0x001fce0000000000 */
[----:B------:R-:W0:Y:S01]  /*71e0*/  LDC.64 R36, c[0x0][0x3a8] ;  /* 0x0000ea00ff247b82 */ /* 0x000e220000000a00 */
[----:B------:R-:W3:Y:S01]  /*71f0*/  I2F.RP R12, R23 ;  /* 0x00000017000c7306 */ /* 0x000ee20000209400 */
[----:B-1----:R-:W-:-:S07]  /*7200*/  IABS R28, R21 ;  /* 0x00000015001c7213 */ /* 0x002fce0000000000 */
[----:B------:R-:W1:Y:S08]  /*7210*/  I2F.RP R24, R28 ;  /* 0x0000001c00187306 */ /* 0x000e700000209400 */
[----:B---3--:R-:W3:Y:S08]  /*7220*/  MUFU.RCP R12, R12 ;  /* 0x0000000c000c7308 */ /* 0x008ef00000001000 */
[----:B-1----:R-:W-:Y:S01]  /*7230*/  MUFU.RCP R24, R24 ;  /* 0x0000001800187308 */ /* 0x002fe20000001000 */
[----:B---3--:R-:W-:Y:S01]  /*7240*/  VIADD R14, R12, 0xffffffe ;  /* 0x0ffffffe0c0e7836 */ /* 0x008fe20000000000 */
[----:B------:R-:W-:-:S06]  /*7250*/  IABS R12, R0 ;  /* 0x00000000000c7213 */ /* 0x000fcc0000000000 */
[----:B------:R1:W3:Y:S02]  /*7260*/  F2I.FTZ.U32.TRUNC.NTZ R15, R14 ;  /* 0x0000000e000f7305 */ /* 0x0002e4000021f000 */
[----:B-1----:R-:W-:Y:S01]  /*7270*/  IMAD.MOV.U32 R14, RZ, RZ, RZ ;  /* 0x000000ffff0e7224 */ /* 0x002fe200078e00ff */
[----:B---3--:R-:W-:-:S05]  /*7280*/  IADD3 R22, PT, PT, RZ, -R15, RZ ;  /* 0x8000000fff167210 */ /* 0x008fca0007ffe0ff */
[----:B------:R-:W-:-:S04]  /*7290*/  IMAD R29, R22, R23, RZ ;  /* 0x00000017161d7224 */ /* 0x000fc800078e02ff */
[----:B------:R-:W-:-:S04]  /*72a0*/  IMAD.HI.U32 R29, R15, R29, R14 ;  /* 0x0000001d0f1d7227 */ /* 0x000fc800078e000e */
[----:B------:R-:W-:Y:S02]  /*72b0*/  VIADD R14, R24, 0xffffffe ;  /* 0x0ffffffe180e7836 */ /* 0x000fe40000000000 */
[----:B------:R-:W-:-:S04]  /*72c0*/  IMAD.HI.U32 R22, R29, R12, RZ ;  /* 0x0000000c1d167227 */ /* 0x000fc800078e00ff */
[----:B------:R-:W-:-:S04]  /*72d0*/  IMAD.MOV R15, RZ, RZ, -R22 ;  /* 0x000000ffff0f7224 */ /* 0x000fc800078e0a16 */
[C---:B------:R-:W-:Y:S02]  /*72e0*/  IMAD R12, R23.reuse, R15, R12 ;  /* 0x0000000f170c7224 */ /* 0x040fe400078e020c */
[----:B------:R1:W3:Y:S03]  /*72f0*/  F2I.FTZ.U32.TRUNC.NTZ R15, R14 ;  /* 0x0000000e000f7305 */ /* 0x0002e6000021f000 */
[----:B------:R-:W-:Y:S01]  /*7300*/  ISETP.GT.U32.AND P1, PT, R23, R12, PT ;  /* 0x0000000c1700720c */ /* 0x000fe20003f24070 */
[----:B-1----:R-:W-:Y:S02]  /*7310*/  IMAD.MOV.U32 R14, RZ, RZ, RZ ;  /* 0x000000ffff0e7224 */ /* 0x002fe400078e00ff */
[----:B---3--:R-:W-:-:S10]  /*7320*/  IMAD.MOV R29, RZ, RZ, -R15 ;  /* 0x000000ffff1d7224 */ /* 0x008fd400078e0a0f */
[-C--:B------:R-:W-:Y:S01]  /*7330*/  @!P1 IADD3 R12, PT, PT, R12, -R23.reuse, RZ ;  /* 0x800000170c0c9210 */ /* 0x080fe20007ffe0ff */
[----:B------:R-:W-:Y:S01]  /*7340*/  @!P1 VIADD R22, R22, 0x1 ;  /* 0x0000000116169836 */ /* 0x000fe20000000000 */
[----:B------:R-:W-:Y:S02]  /*7350*/  ISETP.NE.AND P1, PT, R27, RZ, PT ;  /* 0x000000ff1b00720c */ /* 0x000fe40003f25270 */
[----:B------:R-:W-:Y:S02]  /*7360*/  ISETP.GE.U32.AND P0, PT, R12, R23, PT ;  /* 0x000000170c00720c */ /* 0x000fe40003f06070 */
[----:B------:R-:W-:-:S04]  /*7370*/  LOP3.LUT R12, R0, R27, RZ, 0x3c, !PT ;  /* 0x0000001b000c7212 */ /* 0x000fc800078e3cff */
[----:B------:R-:W-:Y:S02]  /*7380*/  ISETP.GE.AND P3, PT, R12, RZ, PT ;  /* 0x000000ff0c00720c */ /* 0x000fe40003f66270 */
[----:B------:R-:W1:Y:S05]  /*7390*/  LDC R12, c[0x0][0x3c0] ;  /* 0x0000f000ff0c7b82 */ /* 0x000e6a0000000800 */
[----:B------:R-:W-:-:S06]  /*73a0*/  @P0 IADD3 R22, PT, PT, R22, 0x1, RZ ;  /* 0x0000000116160810 */ /* 0x000fcc0007ffe0ff */
[----:B------:R-:W-:Y:S01]  /*73b0*/  @!P3 IMAD.MOV R22, RZ, RZ, -R22 ;  /* 0x000000ffff16b224 */ /* 0x000fe200078e0a16 */
[----:B------:R-:W-:-:S04]  /*73c0*/  @!P1 LOP3.LUT R22, RZ, R27, RZ, 0x33, !PT ;  /* 0x0000001bff169212 */ /* 0x000fc800078e33ff */
[----:B------:R-:W-:-:S05]  /*73d0*/  IADD3 R23, PT, PT, -R22, RZ, RZ ;  /* 0x000000ff16177210 */ /* 0x000fca0007ffe1ff */
[----:B------:R-:W-:Y:S02]  /*73e0*/  IMAD R26, R27, R23, R0 ;  /* 0x000000171b1a7224 */ /* 0x000fe400078e0200 */
[----:B------:R-:W-:Y:S01]  /*73f0*/  IMAD R23, R29, R28, RZ ;  /* 0x0000001c1d177224 */ /* 0x000fe200078e02ff */
[----:B-1----:R-:W-:Y:S02]  /*7400*/  IABS R30, R12 ;  /* 0x0000000c001e7213 */ /* 0x002fe40000000000 */
[----:B------:R-:W-:Y:S01]  /*7410*/  IABS R24, R26 ;  /* 0x0000001a00187213 */ /* 0x000fe20000000000 */
[----:B------:R-:W-:Y:S01]  /*7420*/  IMAD.HI.U32 R14, R15, R23, R14 ;  /* 0x000000170f0e7227 */ /* 0x000fe200078e000e */
[----:B------:R-:W1:Y:S03]  /*7430*/  I2F.RP R27, R30 ;  /* 0x0000001e001b7306 */ /* 0x000e660000209400 */
[----:B------:R-:W-:-:S04]  /*7440*/  IMAD.MOV.U32 R15, RZ, RZ, R24 ;  /* 0x000000ffff0f7224 */ /* 0x000fc800078e0018 */
[----:B------:R-:W-:-:S05]  /*7450*/  IMAD.HI.U32 R14, R14, R15, RZ ;  /* 0x0000000f0e0e7227 */ /* 0x000fca00078e00ff */
[----:B------:R-:W-:Y:S01]  /*7460*/  IADD3 R24, PT, PT, -R14, RZ, RZ ;  /* 0x000000ff0e187210 */ /* 0x000fe20007ffe1ff */
[----:B-1----:R-:W1:Y:S04]  /*7470*/  MUFU.RCP R27, R27 ;  /* 0x0000001b001b7308 */ /* 0x002e680000001000 */
        /* <DEDUP_REMOVED lines=8> */
[----:B------:R-:W1:Y:S03]  /*7500*/  LDC.64 R28, c[0x0][0x390] ;  /* 0x0000e400ff1c7b82 */ /* 0x000e660000000a00 */
[----:B------:R-:W-:-:S02]  /*7510*/  ISETP.GE.AND P3, PT, R15, RZ, PT ;  /* 0x000000ff0f00720c */ /* 0x000fc40003f66270 */
[----:B------:R-:W3:Y:S05]  /*7520*/  F2I.FTZ.U32.TRUNC.NTZ R15, R24 ;  /* 0x00000018000f7305 */ /* 0x000eea000021f000 */
[----:B------:R-:W-:-:S04]  /*7530*/  @P0 VIADD R14, R14, 0x1 ;  /* 0x000000010e0e0836 */ /* 0x000fc80000000000 */
[----:B------:R-:W-:-:S05]  /*7540*/  IMAD.MOV.U32 R23, RZ, RZ, R14 ;  /* 0x000000ffff177224 */ /* 0x000fca00078e000e */
[----:B------:R-:W-:Y:S01]  /*7550*/  @!P3 IADD3 R23, PT, PT, -R23, RZ, RZ ;  /* 0x000000ff1717b210 */ /* 0x000fe20007ffe1ff */
[----:B---3--:R-:W-:Y:S01]  /*7560*/  IMAD.MOV R27, RZ, RZ, -R15 ;  /* 0x000000ffff1b7224 */ /* 0x008fe200078e0a0f */
        /* <DEDUP_REMOVED lines=9> */
[----:B------:R-:W3:Y:S02]  /*7600*/  LDC.64 R26, c[0x0][0x398] ;  /* 0x0000e600ff1a7b82 */ /* 0x000ee40000000a00 */
[----:B------:R-:W-:-:S04]  /*7610*/  IMAD.HI.U32 R14, R14, R15, RZ ;  /* 0x0000000f0e0e7227 */ /* 0x000fc800078e00ff */
[----:B------:R-:W-:-:S04]  /*7620*/  IMAD.MOV R24, RZ, RZ, -R14 ;  /* 0x000000ffff187224 */ /* 0x000fc800078e0a0e */
[----:B------:R-:W-:-:S05]  /*7630*/  IMAD R15, R30, R24, R15 ;  /* 0x000000181e0f7224 */ /* 0x000fca00078e020f */
[----:B------:R-:W-:-:S13]  /*7640*/  ISETP.GT.U32.AND P1, PT, R30, R15, PT ;  /* 0x0000000f1e00720c */ /* 0x000fda0003f24070 */
[-C--:B------:R-:W-:Y:S01]  /*7650*/  @!P1 IADD3 R15, PT, PT, R15, -R30.reuse, RZ ;  /* 0x8000001e0f0f9210 */ /* 0x080fe20007ffe0ff */
[----:B------:R-:W-:Y:S01]  /*7660*/  @!P1 VIADD R14, R14, 0x1 ;  /* 0x000000010e0e9836 */ /* 0x000fe20000000000 */
[----:B---3--:R-:W-:Y:S02]  /*7670*/  ISETP.NE.U32.AND P1, PT, R26, 0x1, PT ;  /* 0x000000011a00780c */ /* 0x008fe40003f25070 */
[----:B------:R-:W-:Y:S02]  /*7680*/  ISETP.GE.U32.AND P0, PT, R15, R30, PT ;  /* 0x0000001e0f00720c */ /* 0x000fe40003f06070 */
[----:B------:R-:W-:-:S04]  /*7690*/  LOP3.LUT R15, R55, R12, RZ, 0x3c, !PT ;  /* 0x0000000c370f7212 */ /* 0x000fc800078e3cff */
[----:B------:R-:W-:-:S07]  /*76a0*/  ISETP.GE.AND P5, PT, R15, RZ, PT ;  /* 0x000000ff0f00720c */ /* 0x000fce0003fa6270 */
[----:B------:R-:W-:Y:S01]  /*76b0*/  @P0 VIADD R14, R14, 0x1 ;  /* 0x000000010e0e0836 */ /* 0x000fe20000000000 */
[----:B-1----:R-:W-:-:S05]  /*76c0*/  ISETP.NE.U32.AND P0, PT, R28, 0x1, PT ;  /* 0x000000011c00780c */ /* 0x002fca0003f05070 */
[----:B------:R-:W-:Y:S02]  /*76d0*/  @!P5 IADD3 R14, PT, PT, -R14, RZ, RZ ;  /* 0x000000ff0e0ed210 */ /* 0x000fe40007ffe1ff */
[----:B------:R-:W-:Y:S02]  /*76e0*/  ISETP.NE.AND.EX P5, PT, R29, RZ, PT, P0 ;  /* 0x000000ff1d00720c */ /* 0x000fe40003fa5300 */
[----:B------:R-:W-:Y:S02]  /*76f0*/  @!P3 LOP3.LUT R14, RZ, R12, RZ, 0x33, !PT ;  /* 0x0000000cff0eb212 */ /* 0x000fe400078e33ff */
[----:B--2---:R-:W-:Y:S02]  /*7700*/  ISETP.NE.U32.AND P0, PT, R52, 0x1, PT ;  /* 0x000000013400780c */ /* 0x004fe40003f05070 */
[----:B------:R-:W-:Y:S01]  /*7710*/  ISETP.NE.AND.EX P3, PT, R27, RZ, PT, P1 ;  /* 0x000000ff1b00720c */ /* 0x000fe20003f65310 */
[----:B------:R-:W-:Y:S01]  /*7720*/  IMAD.MOV R21, RZ, RZ, -R14 ;  /* 0x000000ffff157224 */ /* 0x000fe200078e0a0e */
[----:B------:R-:W-:-:S02]  /*7730*/  SEL R22, R22, RZ, P5 ;  /* 0x000000ff16167207 */ /* 0x000fc40002800000 */
[----:B------:R-:W-:Y:S01]  /*7740*/  ISETP.NE.AND.EX P1, PT, R53, RZ, PT, P0 ;  /* 0x000000ff3500720c */ /* 0x000fe20003f25300 */
[----:B------:R-:W-:Y:S01]  /*7750*/  IMAD R12, R12, R21, R55 ;  /* 0x000000150c0c7224 */ /* 0x000fe200078e0237 */
[----:B0-----:R-:W-:Y:S01]  /*7760*/  ISETP.NE.U32.AND P0, PT, R36, 0x1, PT ;  /* 0x000000012400780c */ /* 0x001fe20003f05070 */
[----:B------:R-:W-:Y:S01]  /*7770*/  IMAD R22, R22, UR36, RZ ;  /* 0x0000002416167c24 */ /* 0x000fe2000f8e02ff */
        /* <DEDUP_REMOVED lines=18> */
.L_x_1529:
[----:B------:R-:W-:Y:S05]  /*78a0*/  BSYNC.RECONVERGENT B1 ;  /* 0x0000000000017941 */ /* 0x000fea0003800200 */
.L_x_1528:
        /* <DEDUP_REMOVED lines=11> */
[----:B------:R-:W0:Y:S01]  /*7960*/  I2F.RP R0, R23 ;  /* 0x0000001700007306 */ /* 0x000e220000209400 */
[----:B-1----:R-:W-:-:S07]  /*7970*/  IABS R24, R12 ;  /* 0x0000000c00187213 */ /* 0x002fce0000000000 */
[----:B------:R-:W1:Y:S08]  /*7980*/  I2F.RP R26, R24 ;  /* 0x00000018001a7306 */ /* 0x000e700000209400 */
[----:B0-----:R-:W0:Y:S08]  /*7990*/  MUFU.RCP R0, R0 ;  /* 0x0000000000007308 */ /* 0x001e300000001000 */
[----:B-1----:R-:W-:Y:S01]  /*79a0*/  MUFU.RCP R26, R26 ;  /* 0x0000001a001a7308 */ /* 0x002fe20000001000 */
[----:B0-----:R-:W-:Y:S01]  /*79b0*/  VIADD R14, R0, 0xffffffe ;  /* 0x0ffffffe000e7836 */ /* 0x001fe20000000000 */
[----:B------:R-:W-:-:S06]  /*79c0*/  IABS R0, R11 ;  /* 0x0000000b00007213 */ /* 0x000fcc0000000000 */
[----:B------:R0:W1:Y:S02]  /*79d0*/  F2I.FTZ.U32.TRUNC.NTZ R15, R14 ;  /* 0x0000000e000f7305 */ /* 0x000064000021f000 */
[----:B0-----:R-:W-:Y:S01]  /*79e0*/  IMAD.MOV.U32 R14, RZ, RZ, RZ ;  /* 0x000000ffff0e7224 */ /* 0x001fe200078e00ff */
[----:B-1----:R-:W-:-:S05]  /*79f0*/  IADD3 R20, PT, PT, RZ, -R15, RZ ;  /* 0x8000000fff147210 */ /* 0x002fca0007ffe0ff */
[----:B------:R-:W-:-:S04]  /*7a00*/  IMAD R27, R20, R23, RZ ;  /* 0x00000017141b7224 */ /* 0x000fc800078e02ff */
[----:B------:R-:W-:-:S06]  /*7a10*/  IMAD.HI.U32 R27, R15, R27, R14 ;  /* 0x0000001b0f1b7227 */ /* 0x000fcc00078e000e */
[----:B------:R-:W-:-:S04]  /*7a20*/  IMAD.HI.U32 R20, R27, R0, RZ ;  /* 0x000000001b147227 */ /* 0x000fc800078e00ff */
[----:B------:R-:W-:-:S04]  /*7a30*/  IMAD.MOV R15, RZ, RZ, -R20 ;  /* 0x000000ffff0f7224 */ /* 0x000fc800078e0a14 */
[----:B------:R-:W-:Y:S02]  /*7a40*/  IMAD R0, R23, R15, R0 ;  /* 0x0000000f17007224 */ /* 0x000fe400078e0200 */
[----:B------:R-:W-:-:S03]  /*7a50*/  VIADD R15, R26, 0xffffffe ;  /* 0x0ffffffe1a0f7836 */ /* 0x000fc60000000000 */
[----:B------:R-:W-:-:S03]  /*7a60*/  ISETP.GT.U32.AND P1, PT, R23, R0, PT ;  /* 0x000000001700720c */ /* 0x000fc60003f24070 */
[----:B------:R-:W0:Y:S10]  /*7a70*/  F2I.FTZ.U32.TRUNC.NTZ R15, R15 ;  /* 0x0000000f000f7305 */ /* 0x000e34000021f000 */
[----:B------:R-:W-:Y:S01]  /*7a80*/  @!P1 IADD3 R0, PT, PT, R0, -R23, RZ ;  /* 0x8000001700009210 */ /* 0x000fe20007ffe0ff */
[----:B------:R-:W-:Y:S01]  /*7a90*/  @!P1 VIADD R20, R20, 0x1 ;  /* 0x0000000114149836 */ /* 0x000fe20000000000 */
[----:B------:R-:W-:-:S02]  /*7aa0*/  ISETP.NE.AND P1, PT, R22, RZ, PT ;  /* 0x000000ff1600720c */ /* 0x000fc40003f25270 */
[----:B------:R-:W-:Y:S01]  /*7ab0*/  ISETP.GE.U32.AND P0, PT, R0, R23, PT ;  /* 0x000000170000720c */ /* 0x000fe20003f06070 */
[----:B0-----:R-:W-:Y:S01]  /*7ac0*/  IMAD.MOV R23, RZ, RZ, -R15 ;  /* 0x000000ffff177224 */ /* 0x001fe200078e0a0f */
[----:B------:R-:W-:-:S03]  /*7ad0*/  LOP3.LUT R0, R11, R22, RZ, 0x3c, !PT ;  /* 0x000000160b007212 */ /* 0x000fc600078e3cff */
[----:B------:R-:W-:Y:S01]  /*7ae0*/  IMAD R23, R23, R24, RZ ;  /* 0x0000001817177224 */ /* 0x000fe200078e02ff */
[----:B------:R-:W-:Y:S02]  /*7af0*/  ISETP.GE.AND P3, PT, R0, RZ, PT ;  /* 0x000000ff0000720c */ /* 0x000fe40003f66270 */
[----:B------:R-:W0:Y:S05]  /*7b00*/  LDC R0, c[0x0][0x3c0] ;  /* 0x0000f000ff007b82 */ /* 0x000e2a0000000800 */
[----:B------:R-:W-:-:S06]  /*7b10*/  @P0 IADD3 R20, PT, PT, R20, 0x1, RZ ;  /* 0x0000000114140810 */ /* 0x000fcc0007ffe0ff */
[----:B------:R-:W-:Y:S01]  /*7b20*/  @!P3 IMAD.MOV R20, RZ, RZ, -R20 ;  /* 0x000000ffff14b224 */ /* 0x000fe200078e0a14 */
[----:B------:R-:W-:-:S04]  /*7b30*/  @!P1 LOP3.LUT R20, RZ, R22, RZ, 0x33, !PT ;  /* 0x00000016ff149212 */ /* 0x000fc800078e33ff */
[----:B------:R-:W-:-:S05]  /*7b40*/  IADD3 R14, PT, PT, -R20, RZ, RZ ;  /* 0x000000ff140e7210 */ /* 0x000fca0007ffe1ff */
[----:B------:R-:W-:Y:S02]  /*7b50*/  IMAD R27, R22, R14, R11 ;  /* 0x0000000e161b7224 */ /* 0x000fe400078e020b */
[----:B------:R-:W-:Y:S01]  /*7b60*/  IMAD.MOV.U32 R14, RZ, RZ, RZ ;  /* 0x000000ffff0e7224 */ /* 0x000fe200078e00ff */
[----:B0-----:R-:W-:Y:S02]  /*7b70*/  IABS R53, R0 ;  /* 0x0000000000357213 */ /* 0x001fe40000000000 */
[----:B------:R-:W-:Y:S01]  /*7b80*/  IABS R22, R27 ;  /* 0x0000001b00167213 */ /* 0x000fe20000000000 */
[----:B------:R-:W-:Y:S01]  /*7b90*/  IMAD.HI.U32 R14, R15, R23, R14 ;  /* 0x000000170f0e7227 */ /* 0x000fe200078e000e */
[----:B------:R-:W-:Y:S01]  /*7ba0*/  ISETP.NE.AND P5, PT, R0, RZ, PT ;  /* 0x000000ff0000720c */ /* 0x000fe20003fa5270 */
        /* <DEDUP_REMOVED lines=9> */
[----:B------:R-:W-:Y:S02]  /*7c40*/  @!P1 IADD3 R14, PT, PT, R14, 0x1, RZ ;  /* 0x000000010e0e9810 */ /* 0x000fe40007ffe0ff */
[----:B------:R-:W-:Y:S02]  /*7c50*/  ISETP.NE.AND P1, PT, R12, RZ, PT ;  /* 0x000000ff0c00720c */ /* 0x000fe40003f25270 */
[----:B------:R-:W-:Y:S02]  /*7c60*/  ISETP.GE.U32.AND P0, PT, R15, R24, PT ;  /* 0x000000180f00720c */ /* 0x000fe40003f06070 */
[----:B------:R-:W-:-:S04]  /*7c70*/  LOP3.LUT R15, R27, R12, RZ, 0x3c, !PT ;  /* 0x0000000c1b0f7212 */ /* 0x000fc800078e3cff */
[----:B------:R-:W-:Y:S02]  /*7c80*/  ISETP.GE.AND P3, PT, R15, RZ, PT ;  /* 0x000000ff0f00720c */ /* 0x000fe40003f66270 */
[----:B------:R-:W0:Y:S05]  /*7c90*/  F2I.FTZ.U32.TRUNC.NTZ R15, R22 ;  /* 0x00000016000f7305 */ /* 0x000e2a000021f000 */
[----:B------:R-:W-:-:S04]  /*7ca0*/  @P0 VIADD R14, R14, 0x1 ;  /* 0x000000010e0e0836 */ /* 0x000fc80000000000 */
[----:B------:R-:W-:-:S05]  /*7cb0*/  IMAD.MOV.U32 R24, RZ, RZ, R14 ;  /* 0x000000ffff187224 */ /* 0x000fca00078e000e */
[----:B------:R-:W-:Y:S01]  /*7cc0*/  @!P3 IADD3 R24, PT, PT, -R24, RZ, RZ ;  /* 0x000000ff1818b210 */ /* 0x000fe20007ffe1ff */
[----:B0-----:R-:W-:Y:S01]  /*7cd0*/  IMAD.MOV R14, RZ, RZ, -R15 ;  /* 0x000000ffff0e7224 */ /* 0x001fe200078e0a0f */
[----:B------:R-:W-:-:S05]  /*7ce0*/  @!P1 LOP3.LUT R24, RZ, R12, RZ, 0x33, !PT ;  /* 0x0000000cff189212 */ /* 0x000fca00078e33ff */
[----:B------:R-:W-:-:S04]  /*7cf0*/  IMAD.MOV R23, RZ, RZ, -R24 ;  /* 0x000000ffff177224 */ /* 0x000fc800078e0a18 */
[----:B------:R-:W-:Y:S02]  /*7d00*/  IMAD R37, R12, R23, R27 ;  /* 0x000000170c257224 */ /* 0x000fe400078e021b */
[----:B------:R-:W-:Y:S01]  /*7d10*/  IMAD R23, R14, R53, RZ ;  /* 0x000000350e177224 */ /* 0x000fe200078e02ff */
[----:B------:R-:W-:Y:S01]  /*7d20*/  MOV R14, RZ ;  /* 0x000000ff000e7202 */ /* 0x000fe20000000f00 */
[----:B------:R-:W0:Y:S01]  /*7d30*/  LDC.64 R26, c[0x0][0x390] ;  /* 0x0000e400ff1a7b82 */ /* 0x000e220000000a00 */
[----:B------:R-:W-:Y:S02]  /*7d40*/  IABS R12, R37 ;  /* 0x00000025000c7213 */ /* 0x000fe40000000000 */
[----:B------:R-:W-:Y:S01]  /*7d50*/  LOP3.LUT R30, R37, R0, RZ, 0x3c, !PT ;  /* 0x00000000251e7212 */ /* 0x000fe200078e3cff */
[----:B------:R-:W-:-:S03]  /*7d60*/  IMAD.HI.U32 R23, R15, R23, R14 ;  /* 0x000000170f177227 */ /* 0x000fc600078e000e */
[----:B------:R-:W-:Y:S01]  /*7d70*/  ISETP.GE.AND P3, PT, R30, RZ, PT ;  /* 0x000000ff1e00720c */ /* 0x000fe20003f66270 */
[----:B------:R-:W-:-:S04]  /*7d80*/  IMAD.MOV.U32 R14, RZ, RZ, R12 ;  /* 0x000000ffff0e7224 */ /* 0x000fc800078e000c */
[----:B------:R-:W-:Y:S02]  /*7d90*/  IMAD.HI.U32 R12, R23, R14, RZ ;  /* 0x0000000e170c7227 */ /* 0x000fe400078e00ff */
[----:B------:R-:W1:Y:S02]  /*7da0*/  LDC.64 R22, c[0x0][0x3a8] ;  /* 0x0000ea00ff167b82 */ /* 0x000e640000000a00 */
[----:B------:R-:W-:-:S04]  /*7db0*/  IMAD.MOV R15, RZ, RZ, -R12 ;  /* 0x000000ffff0f7224 */ /* 0x000fc800078e0a0c */
[----:B------:R-:W-:-:S05]  /*7dc0*/  IMAD R14, R53, R15, R14 ;  /* 0x0000000f350e7224 */ /* 0x000fca00078e020e */
[----:B------:R-:W-:-:S13]  /*7dd0*/  ISETP.GT.U32.AND P1, PT, R53, R14, PT ;  /* 0x0000000e3500720c */ /* 0x000fda0003f24070 */
[-C--:B------:R-:W-:Y:S01]  /*7de0*/  @!P1 IADD3 R14, PT, PT, R14, -R53.reuse, RZ ;  /* 0x800000350e0e9210 */ /* 0x080fe20007ffe0ff */
[----:B------:R-:W-:Y:S01]  /*7df0*/  @!P1 VIADD R12, R12, 0x1 ;  /* 0x000000010c0c9836 */ /* 0x000fe20000000000 */
[----:B--2---:R-:W-:Y:S02]  /*7e00*/  ISETP.NE.U32.AND P1, PT, R28, 0x1, PT ;  /* 0x000000011c00780c */ /* 0x004fe40003f25070 */
[----:B------:R-:W-:Y:S02]  /*7e10*/  ISETP.GE.U32.AND P0, PT, R14, R53, PT ;  /* 0x000000350e00720c */ /* 0x000fe40003f06070 */
[----:B------:R-:W2:Y:S11]  /*7e20*/  LDC.64 R14, c[0x0][0x3a0] ;  /* 0x0000e800ff0e7b82 */ /* 0x000eb60000000a00 */
[----:B------:R-:W-:Y:S01]  /*7e30*/  @P0 VIADD R12, R12, 0x1 ;  /* 0x000000010c0c0836 */ /* 0x000fe20000000000 */
[----:B0-----:R-:W-:-:S04]  /*7e40*/  ISETP.NE.U32.AND P0, PT, R26, 0x1, PT ;  /* 0x000000011a00780c */ /* 0x001fc80003f05070 */
[----:B------:R-:W-:Y:S02]  /*7e50*/  ISETP.NE.AND.EX P4, PT, R27, RZ, PT, P0 ;  /* 0x000000ff1b00720c */ /* 0x000fe40003f85300 */
[----:B------:R-:W-:Y:S02]  /*7e60*/  @!P3 IADD3 R12, PT, PT, -R12, RZ, RZ ;  /* 0x000000ff0c0cb210 */ /* 0x000fe40007ffe1ff */
[----:B------:R-:W-:Y:S02]  /*7e70*/  @!P5 LOP3.LUT R12, RZ, R0, RZ, 0x33, !PT ;  /* 0x00000000ff0cd212 */ /* 0x000fe400078e33ff */
[----:B------:R-:W-:Y:S02]  /*7e80*/  ISETP.NE.AND.EX P3, PT, R29, RZ, PT, P1 ;  /* 0x000000ff1d00720c */ /* 0x000fe40003f65310 */
[----:B--2---:R-:W-:Y:S01]  /*7e90*/  ISETP.NE.U32.AND P0, PT, R14, 0x1, PT ;  /* 0x000000010e00780c */ /* 0x004fe20003f05070 */
[----:B------:R-:W-:Y:S01]  /*7ea0*/  IMAD.MOV R27, RZ, RZ, -R12 ;  /* 0x000000ffff1b7224 */ /* 0x000fe200078e0a0c */
[----:B------:R-:W-:-:S02]  /*7eb0*/  SEL R20, R20, RZ, P4 ;  /* 0x000000ff14147207 */ /* 0x000fc40002000000 */
[----:B------:R-:W-:Y:S01]  /*7ec0*/  ISETP.NE.AND.EX P1, PT, R15, RZ, PT, P0 ;  /* 0x000000ff0f00720c */ /* 0x000fe20003f25300 */
[----:B------:R-:W-:Y:S01]  /*7ed0*/  IMAD R0, R0, R27, R37 ;  /* 0x0000001b00007224 */ /* 0x000fe200078e0225 */
[----:B-1----:R-:W-:Y:S01]  /*7ee0*/  ISETP.NE.U32.AND P0, PT, R22, 0x1, PT ;  /* 0x000000011600780c */ /* 0x002fe20003f05070 */
[----:B------:R-:W-:Y:S01]  /*7ef0*/  IMAD R15, R20, UR36, RZ ;  /* 0x00000024140f7c24 */ /* 0x000fe2000f8e02ff */
        /* <DEDUP_REMOVED lines=18> */
.L_x_1531:
[----:B------:R-:W-:Y:S05]  /*8020*/  BSYNC.RECONVERGENT B1 ;  /* 0x0000000000017941 */ /* 0x000fea0003800200 */
.L_x_1530:
[-C--:B------:R-:W-:Y:S01]  /*8030*/  ISETP.GE.U32.AND P4, PT, R41, R2.reuse, PT ;  /* 0x000000022900720c */ /* 0x080fe20003f86070 */
[C---:B------:R-:W-:Y:S01]  /*8040*/  VIADD R53, R51.reuse, 0x260 ;  /* 0x0000026033357836 */ /* 0x040fe20000000000 */
[C---:B------:R-:W-:Y:S01]  /*8050*/  IADD3 R27, PT, PT, R51.reuse, 0x280, RZ ;  /* 0x00000280331b7810 */ /* 0x040fe20007ffe0ff */
[----:B------:R-:W-:Y:S01]  /*8060*/  VIADD R15, R51, 0x2a0 ;  /* 0x000002a0330f7836 */ /* 0x000fe20000000000 */
[----:B------:R-:W-:Y:S01]  /*8070*/  ISETP.GE.AND.EX P4, PT, RZ, R3, PT, P4 ;  /* 0x00000003ff00720c */ /* 0x000fe20003f86340 */
[----:B------:R-:W-:Y:S01]  /*8080*/  BSSY.RECONVERGENT B1, `(.L_x_1532) ;  /* 0x000007e000017945 */ /* 0x000fe20003800200 */
[-C--:B------:R-:W-:Y:S01]  /*8090*/  ISETP.GE.U32.AND P5, PT, R39, R2.reuse, PT ;  /* 0x000000022700720c */ /* 0x080fe20003fa6070 */
[----:B------:R-:W-:Y:S01]  /*80a0*/  VIADD R11, R51, 0x2c0 ;  /* 0x000002c0330b7836 */ /* 0x000fe20000000000 */
[-C--:B------:R-:W-:Y:S02]  /*80b0*/  ISETP.GE.U32.AND P1, PT, R25, R2.reuse, PT ;  /* 0x000000021900720c */ /* 0x080fe40003f26070 */
[----:B------:R-:W-:-:S02]  /*80c0*/  ISETP.GE.U32.AND P3, PT, R53, R2, PT ;  /* 0x000000023500720c */ /* 0x000fc40003f66070 */
[-C--:B------:R-:W-:Y:S02]  /*80d0*/  ISETP.GE.U32.AND P6, PT, R27, R2.reuse, PT ;  /* 0x000000021b00720c */ /* 0x080fe40003fc6070 */
[----:B------:R-:W-:Y:S02]  /*80e0*/  ISETP.GE.U32.AND P0, PT, R15, R2, PT ;  /* 0x000000020f00720c */ /* 0x000fe40003f06070 */
[----:B------:R-:W-:Y:S01]  /*80f0*/  MOV R22, 0xff800000 ;  /* 0xff80000000167802 */ /* 0x000fe20000000f00 */
[----:B------:R-:W-:Y:S10]  /*8100*/  @P4 BRA `(.L_x_1533) ;  /* 0x0000000400d44947 */ /* 0x000ff40003800000 */
[----:B------:R-:W0:Y:S01]  /*8110*/  LDC R55, c[0x0][0x3b8] ;  /* 0x0000ee00ff377b82 */ /* 0x000e220000000800 */
[----:B------:R-:W-:Y:S01]  /*8120*/  IMAD R0, R42, UR52, R41 ;  /* 0x000000342a007c24 */ /* 0x000fe2000f8e0229 */
[C---:B-1----:R-:W-:Y:S02]  /*8130*/  R2UR UR6, R34.reuse ;  /* 0x00000000220672ca */ /* 0x042fe400000e0000 */
[C---:B------:R-:W-:Y:S02]  /*8140*/  R2UR UR7, R35.reuse ;  /* 0x00000000230772ca */ /* 0x040fe400000e0000 */
[----:B------:R-:W-:Y:S02]  /*8150*/  R2UR UR4, R34 ;  /* 0x00000000220472ca */ /* 0x000fe400000e0000 */
[----:B------:R-:W-:Y:S02]  /*8160*/  R2UR UR5, R35 ;  /* 0x00000000230572ca */ /* 0x000fe400000e0000 */
[----:B0-----:R-:W-:-:S04]  /*8170*/  IABS R29, R55 ;  /* 0x00000037001d7213 */ /* 0x001fc80000000000 */
[----:B------:R-:W0:Y:S08]  /*8180*/  I2F.RP R14, R29 ;  /* 0x0000001d000e7306 */ /* 0x000e300000209400 */
[----:B0-----:R-:W0:Y:S02]  /*8190*/  MUFU.RCP R14, R14 ;  /* 0x0000000e000e7308 */ /* 0x001e240000001000 */
[----:B0-----:R-:W-:Y:S01]  /*81a0*/  VIADD R22, R14, 0xffffffe ;  /* 0x0ffffffe0e167836 */ /* 0x001fe20000000000 */
[----:B------:R-:W-:-:S05]  /*81b0*/  IABS R14, R0 ;  /* 0x00000000000e7213 */ /* 0x000fca0000000000 */
[----:B------:R0:W1:Y:S02]  /*81c0*/  F2I.FTZ.U32.TRUNC.NTZ R23, R22 ;  /* 0x0000001600177305 */ /* 0x000064000021f000 */
[----:B0-----:R-:W-:Y:S02]  /*81d0*/  HFMA2 R22, -RZ, RZ, 0, 0 ;  /* 0x00000000ff167431 */ /* 0x001fe400000001ff */
[----:B-1----:R-:W-:-:S04]  /*81e0*/  IMAD.MOV R12, RZ, RZ, -R23 ;  /* 0x000000ffff0c7224 */ /* 0x002fc800078e0a17 */
[----:B------:R-:W-:Y:S02]  /*81f0*/  IMAD R37, R12, R29, RZ ;  /* 0x0000001d0c257224 */ /* 0x000fe400078e02ff */
[----:B------:R-:W0:Y:S02]  /*8200*/  LDC R12, c[0x0][0x3bc] ;  /* 0x0000ef00ff0c7b82 */ /* 0x000e240000000800 */
[----:B------:R-:W-:-:S06]  /*8210*/  IMAD.HI.U32 R37, R23, R37, R22 ;  /* 0x0000002517257227 */ /* 0x000fcc00078e0016 */
[----:B------:R-:W-:-:S04]  /*8220*/  IMAD.HI.U32 R24, R37, R14, RZ ;  /* 0x0000000e25187227 */ /* 0x000fc800078e00ff */
[----:B------:R-:W-:-:S04]  /*8230*/  IMAD.MOV R23, RZ, RZ, -R24 ;  /* 0x000000ffff177224 */ /* 0x000fc800078e0a18 */
[----:B------:R-:W-:-:S05]  /*8240*/  IMAD R14, R29, R23, R14 ;  /* 0x000000171d0e7224 */ /* 0x000fca00078e020e */
[----:B------:R-:W-:Y:S02]  /*8250*/  ISETP.GT.U32.AND P4, PT, R29, R14, PT ;  /* 0x0000000e1d00720c */ /* 0x000fe40003f84070 */
[----:B0-----:R-:W-:-:S04]  /*8260*/  IABS R28, R12 ;  /* 0x0000000c001c7213 */ /* 0x001fc80000000000 */
[----:B------:R-:W0:Y:S07]  /*8270*/  I2F.RP R26, R28 ;  /* 0x0000001c001a7306 */ /* 0x000e2e0000209400 */
[----:B------:R-:W-:Y:S01]  /*8280*/  @!P4 IADD3 R14, PT, PT, R14, -R29, RZ ;  /* 0x8000001d0e0ec210 */ /* 0x000fe20007ffe0ff */
[----:B------:R-:W-:-:S03]  /*8290*/  @!P4 VIADD R24, R24, 0x1 ;  /* 0x000000011818c836 */ /* 0x000fc60000000000 */
[----:B------:R-:W-:Y:S02]  /*82a0*/  ISETP.GE.U32.AND P4, PT, R14, R29, PT ;  /* 0x0000001d0e00720c */ /* 0x000fe40003f86070 */
[----:B------:R-:W-:Y:S01]  /*82b0*/  LOP3.LUT R14, R0, R55, RZ, 0x3c, !PT ;  /* 0x00000037000e7212 */ /* 0x000fe200078e3cff */
[----:B0-----:R-:W0:Y:S10]  /*82c0*/  MUFU.RCP R26, R26 ;  /* 0x0000001a001a7308 */ /* 0x001e340000001000 */
[----:B------:R-:W-:Y:S01]  /*82d0*/  @P4 VIADD R24, R24, 0x1 ;  /* 0x0000000118184836 */ /* 0x000fe20000000000 */
[----:B------:R-:W-:Y:S01]  /*82e0*/  ISETP.GE.AND P4, PT, R14, RZ, PT ;  /* 0x000000ff0e00720c */ /* 0x000fe20003f86270 */
[----:B0-----:R-:W-:-:S04]  /*82f0*/  VIADD R22, R26, 0xffffffe ;  /* 0x0ffffffe1a167836 */ /* 0x001fc80000000000 */
[----:B------:R0:W1:Y:S08]  /*8300*/  F2I.FTZ.U32.TRUNC.NTZ R23, R22 ;  /* 0x0000001600177305 */ /* 0x000070000021f000 */
[----:B------:R-:W-:Y:S02]  /*8310*/  @!P4 IADD3 R24, PT, PT, -R24, RZ, RZ ;  /* 0x000000ff1818c210 */ /* 0x000fe40007ffe1ff */
[----:B------:R-:W-:-:S02]  /*8320*/  ISETP.NE.AND P4, PT, R55, RZ, PT ;  /* 0x000000ff3700720c */ /* 0x000fc40003f85270 */
[----:B0-----:R-:W-:Y:S01]  /*8330*/  MOV R22, RZ ;  /* 0x000000ff00167202 */ /* 0x001fe20000000f00 */
[----:B-1----:R-:W-:-:S10]  /*8340*/  IMAD.MOV R37, RZ, RZ, -R23 ;  /* 0x000000ffff257224 */ /* 0x002fd400078e0a17 */
[----:B------:R-:W-:-:S05]  /*8350*/  @!P4 LOP3.LUT R24, RZ, R55, RZ, 0x33, !PT ;  /* 0x00000037ff18c212 */ /* 0x000fca00078e33ff */
[----:B------:R-:W-:-:S04]  /*8360*/  IMAD.MOV R29, RZ, RZ, -R24 ;  /* 0x000000ffff1d7224 */ /* 0x000fc800078e0a18 */
[----:B------:R-:W-:Y:S02]  /*8370*/  IMAD R55, R55, R29, R0 ;  /* 0x0000001d37377224 */ /* 0x000fe400078e0200 */
[----:B------:R-:W-:-:S03]  /*8380*/  IMAD R29, R37, R28, RZ ;  /* 0x0000001c251d7224 */ /* 0x000fc600078e02ff */
[----:B------:R-:W-:Y:S01]  /*8390*/  IABS R14, R55 ;  /* 0x00000037000e7213 */ /* 0x000fe20000000000 */
[----:B------:R-:W-:-:S04]  /*83a0*/  IMAD.HI.U32 R26, R23, R29, R22 ;  /* 0x0000001d171a7227 */ /* 0x000fc800078e0016 */
[----:B------:R-:W-:Y:S02]  /*83b0*/  IMAD.MOV.U32 R23, RZ, RZ, R14 ;  /* 0x000000ffff177224 */ /* 0x000fe400078e000e */
[----:B------:R-:W0:Y:S02]  /*83c0*/  LDC R14, c[0x0][0x3c0] ;  /* 0x0000f000ff0e7b82 */ /* 0x000e240000000800 */
[----:B------:R-:W-:-:S04]  /*83d0*/  IMAD.HI.U32 R22, R26, R23, RZ ;  /* 0x000000171a167227 */ /* 0x000fc800078e00ff */
[----:B------:R-:W-:-:S04]  /*83e0*/  IMAD.MOV R26, RZ, RZ, -R22 ;  /* 0x000000ffff1a7224 */ /* 0x000fc800078e0a16 */
[----:B------:R-:W-:-:S05]  /*83f0*/  IMAD R23, R28, R26, R23 ;  /* 0x0000001a1c177224 */ /* 0x000fca00078e0217 */
[----:B------:R-:W-:Y:S02]  /*8400*/  ISETP.GT.U32.AND P4, PT, R28, R23, PT ;  /* 0x000000171c00720c */ /* 0x000fe40003f84070 */
[----:B0-----:R-:W-:-:S11]  /*8410*/  IABS R57, R14 ;  /* 0x0000000e00397213 */ /* 0x001fd60000000000 */
[----:B------:R-:W-:Y:S01]  /*8420*/  @!P4 IMAD.IADD R23, R23, 0x1, -R28 ;  /* 0x000000011717c824 */ /* 0x000fe200078e0a1c */
[----:B------:R-:W-:Y:S01]  /*8430*/  @!P4 IADD3 R22, PT, PT, R22, 0x1, RZ ;  /* 0x000000011616c810 */ /* 0x000fe20007ffe0ff */
[----:B------:R-:W0:Y:S03]  /*8440*/  I2F.RP R30, R57 ;  /* 0x00000039001e7306 */ /* 0x000e260000209400 */
[----:B------:R-:W-:Y:S02]  /*8450*/  ISETP.GE.U32.AND P4, PT, R23, R28, PT ;  /* 0x0000001c1700720c */ /* 0x000fe40003f86070 */
[----:B------:R-:W-:Y:S01]  /*8460*/  LOP3.LUT R23, R55, R12, RZ, 0x3c, !PT ;  /* 0x0000000c37177212 */ /* 0x000fe200078e3cff */
[----:B------:R-:W1:Y:S02]  /*8470*/  LDC.64 R28, c[0x0][0x390] ;  /* 0x0000e400ff1c7b82 */ /* 0x000e640000000a00 */
[----:B0-----:R-:W0:Y:S08]  /*8480*/  MUFU.RCP R30, R30 ;  /* 0x0000001e001e7308 */ /* 0x001e300000001000 */
[----:B------:R-:W-:Y:S01]  /*8490*/  @P4 VIADD R22, R22, 0x1 ;  /* 0x0000000116164836 */ /* 0x000fe20000000000 */
[----:B------:R-:W-:-:S04]  /*84a0*/  ISETP.GE.AND P4, PT, R23, RZ, PT ;  /* 0x000000ff1700720c */ /* 0x000fc80003f86270 */
[----:B------:R-:W-:-:S09]  /*84b0*/  MOV R26, R22 ;  /* 0x00000016001a7202 */ /* 0x000fd20000000f00 */
[----:B------:R-:W-:Y:S01]  /*84c0*/  @!P4 IMAD.MOV R26, RZ, RZ, -R26 ;  /* 0x000000ffff1ac224 */ /* 0x000fe200078e0a1a */
[----:B------:R-:W-:Y:S01]  /*84d0*/  ISETP.NE.AND P4, PT, R12, RZ, PT ;  /* 0x000000ff0c00720c */ /* 0x000fe20003f85270 */
[----:B0-----:R-:W-:-:S04]  /*84e0*/  VIADD R22, R30, 0xffffffe ;  /* 0x0ffffffe1e167836 */ /* 0x001fc80000000000 */
[----:B------:R0:W2:Y:S08]  /*84f0*/  F2I.FTZ.U32.TRUNC.NTZ R23, R22 ;  /* 0x0000001600177305 */ /* 0x0000b0000021f000 */
[----:B------:R-:W-:Y:S01]  /*8500*/  @!P4 LOP3.LUT R26, RZ, R12, RZ, 0x33, !PT ;  /* 0x0000000cff1ac212 */ /* 0x000fe200078e33ff */
[----:B0-----:R-:W-:Y:S01]  /*8510*/  HFMA2 R22, -RZ, RZ, 0, 0 ;  /* 0x00000000ff167431 */ /* 0x001fe200000001ff */
[----:B-1----:R-:W-:-:S02]  /*8520*/  ISETP.NE.U32.AND P4, PT, R28, 0x1, PT ;  /* 0x000000011c00780c */ /* 0x002fc40003f85070 */
[----:B------:R-:W-:Y:S02]  /*8530*/  IADD3 R37, PT, PT, -R26, RZ, RZ ;  /* 0x000000ff1a257210 */ /* 0x000fe40007ffe1ff */
[----:B------:R-:W-:Y:S01]  /*8540*/  ISETP.NE.AND.EX P4, PT, R29, RZ, PT, P4 ;  /* 0x000000ff1d00720c */ /* 0x000fe20003f85340 */
[----:B--2---:R-:W-:Y:S01]  /*8550*/  IMAD.MOV R30, RZ, RZ, -R23 ;  /* 0x000000ffff1e7224 */ /* 0x004fe200078e0a17 */
[----:B------:R-:W0:Y:S01]  /*8560*/  LDC.64 R28, c[0x0][0x3a8] ;  /* 0x0000ea00ff1c7b82 */ /* 0x000e220000000a00 */
[----:B------:R-:W-:Y:S01]  /*8570*/  IMAD R55, R12, R37, R55 ;  /* 0x000000250c377224 */ /* 0x000fe200078e0237 */
[----:B------:R-:W-:Y:S01]  /*8580*/  SEL R24, R24, RZ, P4 ;  /* 0x000000ff18187207 */ /* 0x000fe20002000000 */
[----:B------:R-:W-:-:S04]  /*8590*/  IMAD.MOV.U32 R12, RZ, RZ, R30 ;  /* 0x000000ffff0c7224 */ /* 0x000fc800078e001e */
[----:B------:R-:W-:Y:S01]  /*85a0*/  IMAD R59, R12, R57, RZ ;  /* 0x000000390c3b7224 */ /* 0x000fe200078e02ff */
[----:B------:R-:W1:Y:S03]  /*85b0*/  LDC.64 R36, c[0x0][0x398] ;  /* 0x0000e600ff247b82 */ /* 0x000e660000000a00 */
[----:B------:R-:W-:Y:S01]  /*85c0*/  IMAD.HI.U32 R59, R23, R59, R22 ;  /* 0x0000003b173b7227 */ /* 0x000fe200078e0016 */
[----:B------:R-:W-:-:S05]  /*85d0*/  IABS R22, R55 ;  /* 0x0000003700167213 */ /* 0x000fca0000000000 */
[----:B------:R-:W-:-:S04]  /*85e0*/  IMAD.HI.U32 R12, R59, R22, RZ ;  /* 0x000000163b0c7227 */ /* 0x000fc800078e00ff */
[----:B------:R-:W-:-:S04]  /*85f0*/  IMAD.MOV R23, RZ, RZ, -R12 ;  /* 0x000000ffff177224 */ /* 0x000fc800078e0a0c */
[----:B------:R-:W-:Y:S01]  /*8600*/  IMAD R22, R57, R23, R22 ;  /* 0x0000001739167224 */ /* 0x000fe200078e0216 */
[----:B-1----:R-:W-:-:S04]  /*8610*/  ISETP.NE.U32.AND P4, PT, R36, 0x1, PT ;  /* 0x000000012400780c */ /* 0x002fc80003f85070 */
[----:B------:R-:W-:-:S04]  /*8620*/  ISETP.NE.AND.EX P4, PT, R37, RZ, PT, P4 ;  /* 0x000000ff2500720c */ /* 0x000fc80003f85340 */
[----:B------:R-:W-:Y:S02]  /*8630*/  SEL R26, R26, RZ, P4 ;  /* 0x000000ff1a1a7207 */ /* 0x000fe40002000000 */
[----:B------:R-:W-:-:S13]  /*8640*/  ISETP.GT.U32.AND P4, PT, R57, R22, PT ;  /* 0x000000163900720c */ /* 0x000fda0003f84070 */
        /* <DEDUP_REMOVED lines=12> */
[----:B------:R-:W-:Y:S01]  /*8710*/  ISETP.NE.AND.EX P4, PT, R23, RZ, PT, P4 ;  /* 0x000000ff1700720c */ /* 0x000fe20003f85340 */
[----:B------:R-:W-:Y:S02]  /*8720*/  IMAD R23, R24, UR36, RZ ;  /* 0x0000002418177c24 */ /* 0x000fe4000f8e02ff */
[----:B------:R-:W-:Y:S01]  /*8730*/  IMAD R14, R14, R37, R55 ;  /* 0x000000250e0e7224 */ /* 0x000fe200078e0237 */
[----:B------:R-:W-:Y:S01]  /*8740*/  SEL R12, R12, RZ, P4 ;  /* 0x000000ff0c0c7207 */ /* 0x000fe20002000000 */
[----:B------:R-:W-:Y:S01]  /*8750*/  IMAD R23, R26, UR37, R23 ;  /* 0x000000251a177c24 */ /* 0x000fe2000f8e0217 */
[----:B0-----:R-:W-:-:S02]  /*8760*/  ISETP.NE.U32.AND P4, PT, R28, 0x1, PT ;  /* 0x000000011c00780c */ /* 0x001fc40003f85070 */
        /* <DEDUP_REMOVED lines=15> */
.L_x_1533:
[----:B------:R-:W-:Y:S05]  /*8860*/  BSYNC.RECONVERGENT B1 ;  /* 0x0000000000017941 */ /* 0x000fea0003800200 */
.L_x_1532:
[-C--:B------:R-:W-:Y:S01]  /*8870*/  ISETP.GE.AND.EX P5, PT, RZ, R3.reuse, PT, P5 ;  /* 0x00000003ff00720c */ /* 0x080fe20003fa6350 */
[----:B------:R-:W-:Y:S01]  /*8880*/  BSSY.RECONVERGENT B1, `(.L_x_1534) ;  /* 0x000007c000017945 */ /* 0x000fe20003800200 */
[----:B------:R-:W-:Y:S01]  /*8890*/  ISETP.GE.U32.AND P4, PT, R11, R2, PT ;  /* 0x000000020b00720c */ /* 0x000fe20003f86070 */
[----:B------:R-:W-:Y:S01]  /*88a0*/  IMAD.MOV.U32 R23, RZ, RZ, -0x800000 ;  /* 0xff800000ff177424 */ /* 0x000fe200078e00ff */
[-C--:B------:R-:W-:Y:S02]  /*88b0*/  ISETP.GE.AND.EX P1, PT, RZ, R3.reuse, PT, P1 ;  /* 0x00000003ff00720c */ /* 0x080fe40003f26310 */
[-C--:B------:R-:W-:Y:S02]  /*88c0*/  ISETP.GE.AND.EX P3, PT, RZ, R3.reuse, PT, P3 ;  /* 0x00000003ff00720c */ /* 0x080fe40003f66330 */
[-C--:B------:R-:W-:Y:S02]  /*88d0*/  ISETP.GE.AND.EX P6, PT, RZ, R3.reuse, PT, P6 ;  /* 0x00000003ff00720c */ /* 0x080fe40003fc6360 */
[----:B------:R-:W-:-:S02]  /*88e0*/  ISETP.GE.AND.EX P0, PT, RZ, R3, PT, P0 ;  /* 0x00000003ff00720c */ /* 0x000fc40003f06300 */
[----:B------:R-:W-:Y:S01]  /*88f0*/  ISETP.GE.AND.EX P4, PT, RZ, R3, PT, P4 ;  /* 0x00000003ff00720c */ /* 0x000fe20003f86340 */
[----:B------:R-:W-:-:S12]  /*8900*/  @P5 BRA `(.L_x_1535) ;  /* 0x0000000400cc5947 */ /* 0x000fd80003800000 */
        /* <DEDUP_REMOVED lines=12> */
[----:B0-----:R-:W-:Y:S01]  /*89d0*/  IMAD.MOV.U32 R28, RZ, RZ, RZ ;  /* 0x000000ffff1c7224 */ /* 0x001fe200078e00ff */
[----:B-1----:R-:W-:-:S05]  /*89e0*/  IADD3 R12, PT, PT, RZ, -R29, RZ ;  /* 0x8000001dff0c7210 */ /* 0x002fca0007ffe0ff */
        /* <DEDUP_REMOVED lines=13> */
[----:B0-----:R-:W0:Y:S10]  /*8ac0*/  MUFU.RCP R24, R24 ;  /* 0x0000001800187308 */ /* 0x001e340000001000 */
[----:B------:R-:W-:Y:S01]  /*8ad0*/  @P5 VIADD R23, R23, 0x1 ;  /* 0x0000000117175836 */ /* 0x000fe20000000000 */
[----:B------:R-:W-:-:S02]  /*8ae0*/  ISETP.GE.AND P5, PT, R14, RZ, PT ;  /* 0x000000ff0e00720c */ /* 0x000fc40003fa6270 */
[----:B0-----:R-:W-:-:S04]  /*8af0*/  IADD3 R28, PT, PT, R24, 0xffffffe, RZ ;  /* 0x0ffffffe181c7810 */ /* 0x001fc80007ffe0ff */
[----:B------:R0:W1:Y:S07]  /*8b00*/  F2I.FTZ.U32.TRUNC.NTZ R29, R28 ;  /* 0x0000001c001d7305 */ /* 0x00006e000021f000 */
        /* <DEDUP_REMOVED lines=8> */
[----:B------:R-:W0:Y:S01]  /*8b90*/  LDC R14, c[0x0][0x3c0] ;  /* 0x0000f000ff0e7b82 */ /* 0x000e220000000800 */
[----:B------:R-:W-:Y:S01]  /*8ba0*/  IABS R26, R55 ;  /* 0x00000037001a7213 */ /* 0x000fe20000000000 */
[----:B------:R-:W-:-:S06]  /*8bb0*/  IMAD.HI.U32 R37, R29, R37, R28 ;  /* 0x000000251d257227 */ /* 0x000fcc00078e001c */
[----:B------:R-:W-:Y:S02]  /*8bc0*/  IMAD.HI.U32 R24, R37, R26, RZ ;  /* 0x0000001a25187227 */ /* 0x000fe400078e00ff */
[----:B------:R-:W1:Y:S02]  /*8bd0*/  LDC.64 R36, c[0x0][0x390] ;  /* 0x0000e400ff247b82 */ /* 0x000e640000000a00 */
        /* <DEDUP_REMOVED lines=11> */
[----:B------:R-:W-:-:S04]  /*8c90*/  ISETP.GE.AND P5, PT, R26, RZ, PT ;  /* 0x000000ff1a00720c */ /* 0x000fc80003fa6270 */
[----:B------:R-:W-:Y:S01]  /*8ca0*/  MOV R30, R24 ;  /* 0x00000018001e7202 */ /* 0x000fe20000000f00 */
[----:B0-----:R-:W-:-:S04]  /*8cb0*/  VIADD R28, R38, 0xffffffe ;  /* 0x0ffffffe261c7836 */ /* 0x001fc80000000000 */
[----:B------:R0:W2:Y:S04]  /*8cc0*/  F2I.FTZ.U32.TRUNC.NTZ R29, R28 ;  /* 0x0000001c001d7305 */ /* 0x0000a8000021f000 */
[----:B------:R-:W-:Y:S01]  /*8cd0*/  @!P5 IMAD.MOV R30, RZ, RZ, -R30 ;  /* 0x000000ffff1ed224 */ /* 0x000fe200078e0a1e */
[----:B------:R-:W-:Y:S01]  /*8ce0*/  ISETP.NE.AND P5, PT, R12, RZ, PT ;  /* 0x000000ff0c00720c */ /* 0x000fe20003fa5270 */
[----:B0-----:R-:W-:Y:S02]  /*8cf0*/  IMAD.MOV.U32 R28, RZ, RZ, RZ ;  /* 0x000000ffff1c7224 */ /* 0x001fe400078e00ff */
[----:B--2---:R-:W-:-:S10]  /*8d00*/  IMAD.MOV R57, RZ, RZ, -R29 ;  /* 0x000000ffff397224 */ /* 0x004fd400078e0a1d */
[----:B------:R-:W-:Y:S02]  /*8d10*/  @!P5 LOP3.LUT R30, RZ, R12, RZ, 0x33, !PT ;  /* 0x0000000cff1ed212 */ /* 0x000fe400078e33ff */
[----:B-1----:R-:W-:Y:S01]  /*8d20*/  ISETP.NE.U32.AND P5, PT, R36, 0x1, PT ;  /* 0x000000012400780c */ /* 0x002fe20003fa5070 */
[----:B------:R-:W-:Y:S01]  /*8d30*/  IMAD R57, R57, R44, RZ ;  /* 0x0000002c39397224 */ /* 0x000fe200078e02ff */
[----:B------:R-:W-:Y:S02]  /*8d40*/  IADD3 R39, PT, PT, -R30, RZ, RZ ;  /* 0x000000ff1e277210 */ /* 0x000fe40007ffe1ff */
[----:B------:R-:W-:Y:S01]  /*8d50*/  ISETP.NE.AND.EX P5, PT, R37, RZ, PT, P5 ;  /* 0x000000ff2500720c */ /* 0x000fe20003fa5350 */
[----:B------:R-:W-:Y:S01]  /*8d60*/  IMAD.HI.U32 R57, R29, R57, R28 ;  /* 0x000000391d397227 */ /* 0x000fe200078e001c */
[----:B------:R-:W0:Y:S02]  /*8d70*/  LDC.64 R36, c[0x0][0x3a8] ;  /* 0x0000ea00ff247b82 */ /* 0x000e240000000a00 */
[----:B------:R-:W-:Y:S01]  /*8d80*/  SEL R24, R23, RZ, P5 ;  /* 0x000000ff17187207 */ /* 0x000fe20002800000 */
[----:B------:R-:W-:-:S05]  /*8d90*/  IMAD R55, R12, R39, R55 ;  /* 0x000000270c377224 */ /* 0x000fca00078e0237 */
[----:B------:R-:W1:Y:S01]  /*8da0*/  LDC.64 R38, c[0x0][0x398] ;  /* 0x0000e600ff267b82 */ /* 0x000e620000000a00 */
[----:B------:R-:W-:-:S05]  /*8db0*/  IABS R26, R55 ;  /* 0x00000037001a7213 */ /* 0x000fca0000000000 */
[----:B------:R-:W-:Y:S02]  /*8dc0*/  IMAD.HI.U32 R12, R57, R26, RZ ;  /* 0x0000001a390c7227 */ /* 0x000fe400078e00ff */
[----:B------:R-:W2:Y:S03]  /*8dd0*/  LDC.64 R28, c[0x0][0x3a0] ;  /* 0x0000e800ff1c7b82 */ /* 0x000ea60000000a00 */
[----:B------:R-:W-:-:S05]  /*8de0*/  IADD3 R23, PT, PT, -R12, RZ, RZ ;  /* 0x000000ff0c177210 */ /* 0x000fca0007ffe1ff */
[----:B------:R-:W-:Y:S01]  /*8df0*/  IMAD R23, R44, R23, R26 ;  /* 0x000000172c177224 */ /* 0x000fe200078e021a */
[----:B-1----:R-:W-:-:S04]  /*8e00*/  ISETP.NE.U32.AND P5, PT, R38, 0x1, PT ;  /* 0x000000012600780c */ /* 0x002fc80003fa5070 */
        /* <DEDUP_REMOVED lines=8> */
[----:B------:R-:W-:Y:S01]  /*8e90*/  ISETP.GE.AND P5, PT, R23, RZ, PT ;  /* 0x000000ff1700720c */ /* 0x000fe20003fa6270 */
[----:B------:R-:W-:-:S04]  /*8ea0*/  IMAD R23, R24, UR36, RZ ;  /* 0x0000002418177c24 */ /* 0x000fc8000f8e02ff */
[----:B------:R-:W-:-:S08]  /*8eb0*/  IMAD R23, R26, UR37, R23 ;  /* 0x000000251a177c24 */ /* 0x000fd0000f8e0217 */
[----:B------:R-:W-:Y:S01]  /*8ec0*/  @!P5 IMAD.MOV R12, RZ, RZ, -R12 ;  /* 0x000000ffff0cd224 */ /* 0x000fe200078e0a0c */
[----:B------:R-:W-:-:S13]  /*8ed0*/  ISETP.NE.AND P5, PT, R14, RZ, PT ;  /* 0x000000ff0e00720c */ /* 0x000fda0003fa5270 */
[----:B------:R-:W-:Y:S02]  /*8ee0*/  @!P5 LOP3.LUT R12, RZ, R14, RZ, 0x33, !PT ;  /* 0x0000000eff0cd212 */ /* 0x000fe400078e33ff */
[----:B--2---:R-:W-:Y:S02]  /*8ef0*/  ISETP.NE.U32.AND P5, PT, R28, 0x1, PT ;  /* 0x000000011c00780c */ /* 0x004fe40003fa5070 */
[----:B------:R-:W-:Y:S02]  /*8f00*/  SHF.R.S64 R28, RZ, 0x1e, R0 ;  /* 0x0000001eff1c7819 */ /* 0x000fe40000001000 */
[----:B------:R-:W-:Y:S01]  /*8f10*/  ISETP.NE.AND.EX P5, PT, R29, RZ, PT, P5 ;  /* 0x000000ff1d00720c */ /* 0x000fe20003fa5350 */
[----:B------:R-:W-:-:S03]  /*8f20*/  IMAD.MOV R29, RZ, RZ, -R12 ;  /* 0x000000ffff1d7224 */ /* 0x000fc600078e0a0c */
        /* <DEDUP_REMOVED lines=17> */
.L_x_1535:
[----:B------:R-:W-:Y:S05]  /*9040*/  BSYNC.RECONVERGENT B1 ;  /* 0x0000000000017941 */ /* 0x000fea0003800200 */
.L_x_1534:
[----:B------:R-:W-:Y:S01]  /*9050*/  BSSY.RECONVERGENT B1, `(.L_x_1536) ;  /* 0x0000077000017945 */ /* 0x000fe20003800200 */
[----:B------:R-:W-:-:S03]  /*9060*/  MOV R24, 0xff800000 ;  /* 0xff80000000187802 */ /* 0x000fc60000000f00 */
[----:B------:R-:W-:Y:S05]  /*9070*/  @P1 BRA `(.L_x_1537) ;  /* 0x0000000400d01947 */ /* 0x000fea0003800000 */
        /* <DEDUP_REMOVED lines=11> */
[----:B0-----:R-:W-:Y:S01]  /*9130*/  VIADD R28, R12, 0xffffffe ;  /* 0x0ffffffe0c1c7836 */ /* 0x001fe20000000000 */
[----:B------:R-:W-:-:S05]  /*9140*/  IABS R12, R0 ;  /* 0x00000000000c7213 */ /* 0x000fca0000000000 */
[----:B------:R0:W1:Y:S02]  /*9150*/  F2I.FTZ.U32.TRUNC.NTZ R29, R28 ;  /* 0x0000001c001d7305 */ /* 0x000064000021f000 */
[----:B0-----:R-:W-:Y:S02]  /*9160*/  HFMA2 R28, -RZ, RZ, 0, 0 ;  /* 0x00000000ff1c7431 */ /* 0x001fe400000001ff */
[----:B-1----:R-:W-:-:S04]  /*9170*/  IMAD.MOV R24, RZ, RZ, -R29 ;  /* 0x000000ffff187224 */ /* 0x002fc800078e0a1d */
        /* <DEDUP_REMOVED lines=11> */
[----:B------:R-:W-:Y:S01]  /*9230*/  ISETP.GE.U32.AND P1, PT, R12, R39, PT ;  /* 0x000000270c00720c */ /* 0x000fe20003f26070 */
[----:B------:R0:W1:Y:S01]  /*9240*/  F2I.FTZ.U32.TRUNC.NTZ R25, R24 ;  /* 0x0000001800197305 */ /* 0x000062000021f000 */
[----:B------:R-:W-:-:S04]  /*9250*/  LOP3.LUT R12, R0, R37, RZ, 0x3c, !PT ;  /* 0x00000025000c7212 */ /* 0x000fc800078e3cff */
[----:B------:R-:W-:Y:S02]  /*9260*/  ISETP.GE.AND P5, PT, R12, RZ, PT ;  /* 0x000000ff0c00720c */ /* 0x000fe40003fa6270 */
[----:B------:R-:W2:Y:S01]  /*9270*/  LDC R12, c[0x0][0x3c0] ;  /* 0x0000f000ff0c7b82 */ /* 0x000ea20000000800 */
[----:B0-----:R-:W-:-:S04]  /*9280*/  MOV R24, RZ ;  /* 0x000000ff00187202 */ /* 0x001fc80000000f00 */
[----:B------:R-:W-:Y:S01]  /*9290*/  @P1 VIADD R26, R26, 0x1 ;  /* 0x000000011a1a1836 */ /* 0x000fe20000000000 */
[----:B------:R-:W-:Y:S01]  /*92a0*/  ISETP.NE.AND P1, PT, R37, RZ, PT ;  /* 0x000000ff2500720c */ /* 0x000fe20003f25270 */
[----:B-1----:R-:W-:-:S04]  /*92b0*/  IMAD.MOV R39, RZ, RZ, -R25 ;  /* 0x000000ffff277224 */ /* 0x002fc800078e0a19 */
[----:B------:R-:W-:-:S08]  /*92c0*/  @!P5 IADD3 R26, PT, PT, -R26, RZ, RZ ;  /* 0x000000ff1a1ad210 */ /* 0x000fd00007ffe1ff */
[----:B------:R-:W-:-:S05]  /*92d0*/  @!P1 LOP3.LUT R26, RZ, R37, RZ, 0x33, !PT ;  /* 0x00000025ff1a9212 */ /* 0x000fca00078e33ff */
[----:B------:R-:W-:-:S04]  /*92e0*/  IMAD.MOV R29, RZ, RZ, -R26 ;  /* 0x000000ffff1d7224 */ /* 0x000fc800078e0a1a */
[----:B------:R-:W-:Y:S02]  /*92f0*/  IMAD R37, R37, R29, R0 ;  /* 0x0000001d25257224 */ /* 0x000fe400078e0200 */
[----:B------:R-:W-:Y:S01]  /*9300*/  IMAD R29, R39, R30, RZ ;  /* 0x0000001e271d7224 */ /* 0x000fe200078e02ff */
[----:B--2---:R-:W-:Y:S02]  /*9310*/  IABS R39, R12 ;  /* 0x0000000c00277213 */ /* 0x004fe40000000000 */
        /* <DEDUP_REMOVED lines=26> */
[----:B------:R-:W-:Y:S02]  /*94c0*/  IABS R28, R55 ;  /* 0x00000037001c7213 */ /* 0x000fe40000000000 */
[----:B------:R-:W-:Y:S01]  /*94d0*/  LOP3.LUT R36, R55, R12, RZ, 0x3c, !PT ;  /* 0x0000000c37247212 */ /* 0x000fe200078e3cff */
        /* <DEDUP_REMOVED lines=11> */
[----:B------:R-:W-:Y:S01]  /*9590*/  @!P1 VIADD R14, R14, 0x1 ;  /* 0x000000010e0e9836 */ /* 0x000fe20000000000 */
[----:B------:R-:W-:-:S02]  /*95a0*/  ISETP.GE.AND P1, PT, R36, RZ, PT ;  /* 0x000000ff2400720c */ /* 0x000fc40003f26270 */
[----:B------:R-:W-:Y:S01]  /*95b0*/  ISETP.GE.U32.AND P5, PT, R28, R39, PT ;  /* 0x000000271c00720c */ /* 0x000fe20003fa6070 */
[----:B------:R-:W1:Y:S08]  /*95c0*/  LDC.64 R36, c[0x0][0x3a8] ;  /* 0x0000ea00ff247b82 */ /* 0x000e700000000a00 */
[----:B------:R-:W2:Y:S04]  /*95d0*/  LDC.64 R28, c[0x0][0x3a0] ;  /* 0x0000e800ff1c7b82 */ /* 0x000ea80000000a00 */
[----:B------:R-:W-:-:S02]  /*95e0*/  @P5 IADD3 R14, PT, PT, R14, 0x1, RZ ;  /* 0x000000010e0e5810 */ /* 0x000fc40007ffe0ff */
[----:B------:R-:W-:-:S03]  /*95f0*/  ISETP.NE.AND P5, PT, R12, RZ, PT ;  /* 0x000000ff0c00720c */ /* 0x000fc60003fa5270 */
[----:B------:R-:W-:Y:S01]  /*9600*/  @!P1 IMAD.MOV R14, RZ, RZ, -R14 ;  /* 0x000000ffff0e9224 */ /* 0x000fe200078e0a0e */
[----:B0-----:R-:W-:-:S04]  /*9610*/  ISETP.NE.U32.AND P1, PT, R24, 0x1, PT ;  /* 0x000000011800780c */ /* 0x001fc80003f25070 */
[----:B------:R-:W-:Y:S01]  /*9620*/  ISETP.NE.AND.EX P1, PT, R25, RZ, PT, P1 ;  /* 0x000000ff1900720c */ /* 0x000fe20003f25310 */
[----:B------:R-:W-:-:S03]  /*9630*/  IMAD R25, R26, UR36, RZ ;  /* 0x000000241a197c24 */ /* 0x000fc6000f8e02ff */
[----:B------:R-:W-:Y:S02]  /*9640*/  SEL R24, R30, RZ, P1 ;  /* 0x000000ff1e187207 */ /* 0x000fe40000800000 */
[----:B------:R-:W-:Y:S02]  /*9650*/  @!P5 LOP3.LUT R14, RZ, R12, RZ, 0x33, !PT ;  /* 0x0000000cff0ed212 */ /* 0x000fe400078e33ff */
[----:B-1----:R-:W-:Y:S01]  /*9660*/  ISETP.NE.U32.AND P1, PT, R36, 0x1, PT ;  /* 0x000000012400780c */ /* 0x002fe20003f25070 */
[----:B------:R-:W-:Y:S01]  /*9670*/  IMAD R25, R24, UR37, R25 ;  /* 0x0000002518197c24 */ /* 0x000fe2000f8e0219 */
[----:B--2---:R-:W-:Y:S01]  /*9680*/  ISETP.NE.U32.AND P5, PT, R28, 0x1, PT ;  /* 0x000000011c00780c */ /* 0x004fe20003fa5070 */
[----:B------:R-:W-:Y:S01]  /*9690*/  IMAD.MOV R39, RZ, RZ, -R14 ;  /* 0x000000ffff277224 */ /* 0x000fe200078e0a0e */
[----:B------:R-:W-:Y:S02]  /*96a0*/  ISETP.NE.AND.EX P1, PT, R37, RZ, PT, P1 ;  /* 0x000000ff2500720c */ /* 0x000fe40003f25310 */
[----:B------:R-:W-:Y:S01]  /*96b0*/  ISETP.NE.AND.EX P5, PT, R29, RZ, PT, P5 ;  /* 0x000000ff1d00720c */ /* 0x000fe20003fa5350 */
[----:B------:R-:W-:Y:S01]  /*96c0*/  IMAD R12, R12, R39, R55 ;  /* 0x000000270c0c7224 */ /* 0x000fe200078e0237 */
[----:B------:R-:W-:-:S02]  /*96d0*/  SHF.R.S64 R28, RZ, 0x1e, R0 ;  /* 0x0000001eff1c7819 */ /* 0x000fc40000001000 */
[----:B------:R-:W-:Y:S02]  /*96e0*/  SEL R14, R14, RZ, P5 ;  /* 0x000000ff0e0e7207 */ /* 0x000fe40002800000 */
        /* <DEDUP_REMOVED lines=13> */
.L_x_1537:
[----:B------:R-:W-:Y:S05]  /*97c0*/  BSYNC.RECONVERGENT B1 ;  /* 0x0000000000017941 */ /* 0x000fea0003800200 */
.L_x_1536:
        /* <DEDUP_REMOVED lines=20> */
[----:B0-----:R-:W-:Y:S02]  /*9910*/  HFMA2 R28, -RZ, RZ, 0, 0 ;  /* 0x00000000ff1c7431 */ /* 0x001fe400000001ff */
[----:B-1----:R-:W-:-:S04]  /*9920*/  IMAD.MOV R14, RZ, RZ, -R29 ;  /* 0x000000ffff0e7224 */ /* 0x002fc800078e0a1d */
[----:B------:R-:W-:-:S04]  /*9930*/  IMAD R25, R14, R37, RZ ;  /* 0x000000250e197224 */ /* 0x000fc800078e02ff */
[----:B------:R-:W-:Y:S01]  /*9940*/  IMAD.HI.U32 R25, R29, R25, R28 ;  /* 0x000000191d197227 */ /* 0x000fe200078e001c */
[----:B------:R-:W-:-:S04]  /*9950*/  IADD3 R28, PT, PT, R26, 0xffffffe, RZ ;  /* 0x0ffffffe1a1c7810 */ /* 0x000fc80007ffe0ff */
[----:B------:R0:W1:Y:S01]  /*9960*/  F2I.FTZ.U32.TRUNC.NTZ R29, R28 ;  /* 0x0000001c001d7305 */ /* 0x000062000021f000 */
[----:B------:R-:W-:-:S04]  /*9970*/  IMAD.HI.U32 R14, R25, R0, RZ ;  /* 0x00000000190e7227 */ /* 0x000fc800078e00ff */
[----:B------:R-:W-:-:S04]  /*9980*/  IMAD.MOV R25, RZ, RZ, -R14 ;  /* 0x000000ffff197224 */ /* 0x000fc800078e0a0e */
[----:B------:R-:W-:Y:S01]  /*9990*/  IMAD R0, R37, R25, R0 ;  /* 0x0000001925007224 */ /* 0x000fe200078e0200 */
[----:B0-----:R-:W-:-:S04]  /*99a0*/  MOV R28, RZ ;  /* 0x000000ff001c7202 */ /* 0x001fc80000000f00 */
[----:B------:R-:W-:Y:S01]  /*99b0*/  ISETP.GT.U32.AND P5, PT, R37, R0, PT ;  /* 0x000000002500720c */ /* 0x000fe20003fa4070 */
[----:B-1----:R-:W-:-:S04]  /*99c0*/  IMAD.MOV R36, RZ, RZ, -R29 ;  /* 0x000000ffff247224 */ /* 0x002fc800078e0a1d */
[----:B------:R-:W-:-:S04]  /*99d0*/  IMAD R25, R36, R39, RZ ;  /* 0x0000002724197224 */ /* 0x000fc800078e02ff */
[----:B------:R-:W-:-:S04]  /*99e0*/  IMAD.HI.U32 R25, R29, R25, R28 ;  /* 0x000000191d197227 */ /* 0x000fc800078e001c */
[----:B------:R-:W-:Y:S02]  /*99f0*/  @!P5 IMAD.IADD R0, R0, 0x1, -R37 ;  /* 0x000000010000d824 */ /* 0x000fe400078e0a25 */
[----:B------:R-:W-:Y:S01]  /*9a00*/  @!P5 VIADD R14, R14, 0x1 ;  /* 0x000000010e0ed836 */ /* 0x000fe20000000000 */
[----:B------:R-:W-:Y:S02]  /*9a10*/  ISETP.NE.AND P5, PT, R30, RZ, PT ;  /* 0x000000ff1e00720c */ /* 0x000fe40003fa5270 */
[----:B------:R-:W-:Y:S02]  /*9a20*/  ISETP.GE.U32.AND P3, PT, R0, R37, PT ;  /* 0x000000250000720c */ /* 0x000fe40003f66070 */
[----:B------:R-:W-:-:S04]  /*9a30*/  LOP3.LUT R0, R53, R30, RZ, 0x3c, !PT ;  /* 0x0000001e35007212 */ /* 0x000fc800078e3cff */
[----:B------:R-:W-:Y:S02]  /*9a40*/  ISETP.GE.AND P1, PT, R0, RZ, PT ;  /* 0x000000ff0000720c */ /* 0x000fe40003f26270 */
[----:B------:R-:W0:Y:S05]  /*9a50*/  LDC R0, c[0x0][0x3c0] ;  /* 0x0000f000ff007b82 */ /* 0x000e2a0000000800 */
[----:B------:R-:W-:-:S06]  /*9a60*/  @P3 VIADD R14, R14, 0x1 ;  /* 0x000000010e0e3836 */ /* 0x000fcc0000000000 */
[----:B------:R-:W-:Y:S02]  /*9a70*/  @!P1 IADD3 R14, PT, PT, -R14, RZ, RZ ;  /* 0x000000ff0e0e9210 */ /* 0x000fe40007ffe1ff */
[----:B------:R-:W-:-:S05]  /*9a80*/  @!P5 LOP3.LUT R14, RZ, R30, RZ, 0x33, !PT ;  /* 0x0000001eff0ed212 */ /* 0x000fca00078e33ff */
[----:B------:R-:W-:-:S04]  /*9a90*/  IMAD.MOV R26, RZ, RZ, -R14 ;  /* 0x000000ffff1a7224 */ /* 0x000fc800078e0a0e */
[----:B------:R-:W-:Y:S01]  /*9aa0*/  IMAD R37, R30, R26, R53 ;  /* 0x0000001a1e257224 */ /* 0x000fe200078e0235 */
[----:B0-----:R-:W-:-:S04]  /*9ab0*/  IABS R36, R0 ;  /* 0x0000000000247213 */ /* 0x001fc80000000000 */
[----:B------:R-:W-:Y:S01]  /*9ac0*/  IABS R26, R37 ;  /* 0x00000025001a7213 */ /* 0x000fe20000000000 */
[----:B------:R-:W0:Y:S04]  /*9ad0*/  I2F.RP R38, R36 ;  /* 0x0000002400267306 */ /* 0x000e280000209400 */
[----:B------:R-:W-:-:S04]  /*9ae0*/  IMAD.HI.U32 R25, R25, R26, RZ ;  /* 0x0000001a19197227 */ /* 0x000fc800078e00ff */
[----:B------:R-:W-:-:S04]  /*9af0*/  IMAD.MOV R29, RZ, RZ, -R25 ;  /* 0x000000ffff1d7224 */ /* 0x000fc800078e0a19 */
[C---:B------:R-:W-:Y:S01]  /*9b00*/  IMAD R26, R39.reuse, R29, R26 ;  /* 0x0000001d271a7224 */ /* 0x040fe200078e021a */
[----:B0-----:R-:W0:Y:S04]  /*9b10*/  MUFU.RCP R38, R38 ;  /* 0x0000002600267308 */ /* 0x001e280000001000 */
[----:B------:R-:W-:-:S13]  /*9b20*/  ISETP.GT.U32.AND P5, PT, R39, R26, PT ;  /* 0x0000001a2700720c */ /* 0x000fda0003fa4070 */
[----:B------:R-:W-:Y:S02]  /*9b30*/  @!P5 IMAD.IADD R26, R26, 0x1, -R39 ;  /* 0x000000011a1ad824 */ /* 0x000fe400078e0a27 */
        /* <DEDUP_REMOVED lines=11> */
[----:B------:R-:W-:Y:S01]  /*9bf0*/  @!P5 LOP3.LUT R30, RZ, R12, RZ, 0x33, !PT ;  /* 0x0000000cff1ed212 */ /* 0x000fe200078e33ff */
[----:B-1----:R-:W-:-:S03]  /*9c00*/  IMAD.MOV R39, RZ, RZ, -R29 ;  /* 0x000000ffff277224 */ /* 0x002fc600078e0a1d */
[----:B------:R-:W-:-:S05]  /*9c10*/  IADD3 R25, PT, PT, -R30, RZ, RZ ;  /* 0x000000ff1e197210 */ /* 0x000fca0007ffe1ff */
[----:B------:R-:W-:Y:S02]  /*9c20*/  IMAD R57, R12, R25, R37 ;  /* 0x000000190c397224 */ /* 0x000fe400078e0225 */
[----:B------:R-:W-:Y:S02]  /*9c30*/  IMAD R25, R39, R36, RZ ;  /* 0x0000002427197224 */ /* 0x000fe400078e02ff */
[----:B------:R-:W0:Y:S01]  /*9c40*/  LDC.64 R38, c[0x0][0x3a0] ;  /* 0x0000e800ff267b82 */ /* 0x000e220000000a00 */
[----:B------:R-:W-:Y:S01]  /*9c50*/  IABS R26, R57 ;  /* 0x00000039001a7213 */ /* 0x000fe20000000000 */
[----:B------:R-:W-:-:S04]  /*9c60*/  IMAD.HI.U32 R12, R29, R25, R28 ;  /* 0x000000191d0c7227 */ /* 0x000fc800078e001c */
[----:B------:R-:W-:Y:S02]  /*9c70*/  IMAD.MOV.U32 R25, RZ, RZ, R26 ;  /* 0x000000ffff197224 */ /* 0x000fe400078e001a */
[----:B------:R-:W1:Y:S02]  /*9c80*/  LDC.64 R28, c[0x0][0x390] ;  /* 0x0000e400ff1c7b82 */ /* 0x000e640000000a00 */
[----:B------:R-:W-:-:S05]  /*9c90*/  IMAD.HI.U32 R12, R12, R25, RZ ;  /* 0x000000190c0c7227 */ /* 0x000fca00078e00ff */
[----:B------:R-:W-:-:S05]  /*9ca0*/  IADD3 R26, PT, PT, -R12, RZ, RZ ;  /* 0x000000ff0c1a7210 */ /* 0x000fca0007ffe1ff */
[----:B------:R-:W-:-:S05]  /*9cb0*/  IMAD R25, R36, R26, R25 ;  /* 0x0000001a24197224 */ /* 0x000fca00078e0219 */
[----:B------:R-:W-:Y:S02]  /*9cc0*/  ISETP.GT.U32.AND P3, PT, R36, R25, PT ;  /* 0x000000192400720c */ /* 0x000fe40003f64070 */
[----:B-1----:R-:W-:Y:S02]  /*9cd0*/  ISETP.NE.U32.AND P1, PT, R28, 0x1, PT ;  /* 0x000000011c00780c */ /* 0x002fe40003f25070 */
[----:B------:R-:W-:Y:S02]  /*9ce0*/  SHF.R.S64 R28, RZ, 0x1e, R53 ;  /* 0x0000001eff1c7819 */ /* 0x000fe40000001035 */
[----:B------:R-:W-:-:S07]  /*9cf0*/  ISETP.NE.AND.EX P1, PT, R29, RZ, PT, P1 ;  /* 0x000000ff1d00720c */ /* 0x000fce0003f25310 */
[----:B------:R-:W-:Y:S02]  /*9d00*/  @!P3 IMAD.IADD R25, R25, 0x1, -R36 ;  /* 0x000000011919b824 */ /* 0x000fe400078e0a24 */
[----:B------:R-:W-:Y:S01]  /*9d10*/  @!P3 VIADD R12, R12, 0x1 ;  /* 0x000000010c0cb836 */ /* 0x000fe20000000000 */
[----:B------:R-:W-:Y:S02]  /*9d20*/  SEL R14, R14, RZ, P1 ;  /* 0x000000ff0e0e7207 */ /* 0x000fe40000800000 */
[----:B------:R-:W-:Y:S02]  /*9d30*/  ISETP.GE.U32.AND P5, PT, R25, R36, PT ;  /* 0x000000241900720c */ /* 0x000fe40003fa6070 */
[----:B------:R-:W1:Y:S01]  /*9d40*/  LDC.64 R36, c[0x0][0x398] ;  /* 0x0000e600ff247b82 */ /* 0x000e620000000a00 */
[----:B------:R-:W-:Y:S01]  /*9d50*/  LOP3.LUT R25, R57, R0, RZ, 0x3c, !PT ;  /* 0x0000000039197212 */ /* 0x000fe200078e3cff */
[----:B------:R-:W-:Y:S01]  /*9d60*/  IMAD R14, R14, UR36, RZ ;  /* 0x000000240e0e7c24 */ /* 0x000fe2000f8e02ff */
[----:B0-----:R-:W-:-:S02]  /*9d70*/  ISETP.NE.U32.AND P1, PT, R38, 0x1, PT ;  /* 0x000000012600780c */ /* 0x001fc40003f25070 */
[----:B------:R-:W-:Y:S02]  /*9d80*/  ISETP.GE.AND P3, PT, R25, RZ, PT ;  /* 0x000000ff1900720c */ /* 0x000fe40003f66270 */
[----:B------:R-:W-:-:S04]  /*9d90*/  ISETP.NE.AND.EX P1, PT, R39, RZ, PT, P1 ;  /* 0x000000ff2700720c */ /* 0x000fc80003f25310 */
[----:B------:R-:W-:Y:S02]  /*9da0*/  @P5 IADD3 R12, PT, PT, R12, 0x1, RZ ;  /* 0x000000010c0c5810 */ /* 0x000fe40007ffe0ff */
[----:B------:R-:W-:-:S05]  /*9db0*/  ISETP.NE.AND P5, PT, R0, RZ, PT ;  /* 0x000000ff0000720c */ /* 0x000fca0003fa5270 */
[----:B------:R-:W-:Y:S01]  /*9dc0*/  @!P3 IMAD.MOV R12, RZ, RZ, -R12 ;  /* 0x000000ffff0cb224 */ /* 0x000fe200078e0a0c */
[----:B-1----:R-:W-:-:S07]  /*9dd0*/  ISETP.NE.U32.AND P3, PT, R36, 0x1, PT ;  /* 0x000000012400780c */ /* 0x002fce0003f65070 */
[----:B------:R-:W-:Y:S02]  /*9de0*/  @!P5 LOP3.LUT R12, RZ, R0, RZ, 0x33, !PT ;  /* 0x00000000ff0cd212 */ /* 0x000fe400078e33ff */
[----:B------:R-:W-:Y:S02]  /*9df0*/  ISETP.NE.AND.EX P3, PT, R37, RZ, PT, P3 ;  /* 0x000000ff2500720c */ /* 0x000fe40003f65330 */
[----:B--2---:R-:W-:Y:S01]  /*9e00*/  ISETP.NE.U32.AND P5, PT, R54, 0x1, PT ;  /* 0x000000013600780c */ /* 0x004fe20003fa5070 */
[----:B------:R-:W-:Y:S01]  /*9e10*/  IMAD.MOV R29, RZ, RZ, -R12 ;  /* 0x000000ffff1d7224 */ /* 0x000fe200078e0a0c */
[----:B------:R-:W-:Y:S02]  /*9e20*/  SEL R25, R30, RZ, P3 ;  /* 0x000000ff1e197207 */ /* 0x000fe40001800000 */
[----:B------:R-:W-:Y:S01]  /*9e30*/  ISETP.NE.AND.EX P5, PT, R55, RZ, PT, P5 ;  /* 0x000000ff3700720c */ /* 0x000fe20003fa5350 */
[----:B------:R-:W-:Y:S01]  /*9e40*/  IMAD R0, R0, R29, R57 ;  /* 0x0000001d00007224 */ /* 0x000fe200078e0239 */
[----:B------:R-:W-:Y:S01]  /*9e50*/  SEL R12, R12, RZ, P1 ;  /* 0x000000ff0c0c7207 */ /* 0x000fe20000800000 */
[----:B------:R-:W-:-:S03]  /*9e60*/  IMAD R25, R25, UR37, R14 ;  /* 0x0000002519197c24 */ /* 0x000fc6000f8e020e */
        /* <DEDUP_REMOVED lines=13> */
.L_x_1539:
[----:B------:R-:W-:Y:S05]  /*9f40*/  BSYNC.RECONVERGENT B1 ;  /* 0x0000000000017941 */ /* 0x000fea0003800200 */
.L_x_1538:
        /* <DEDUP_REMOVED lines=34> */
[----:B------:R0:W1:Y:S01]  /*a170*/  F2I.FTZ.U32.TRUNC.NTZ R27, R26 ;  /* 0x0000001a001b7305 */ /* 0x000062000021f000 */
[----:B------:R-:W2:Y:S04]  /*a180*/  LDC R12, c[0x0][0x3c0] ;  /* 0x0000f000ff0c7b82 */ /* 0x000ea80000000800 */
[----:B------:R-:W-:Y:S01]  /*a190*/  @P1 VIADD R30, R30, 0x1 ;  /* 0x000000011e1e1836 */ /* 0x000fe20000000000 */
[----:B0-----:R-:W-:-:S05]  /*a1a0*/  MOV R26, RZ ;  /* 0x000000ff001a7202 */ /* 0x001fca0000000f00 */
[----:B------:R-:W-:Y:S02]  /*a1b0*/  @!P5 IADD3 R30, PT, PT, -R30, RZ, RZ ;  /* 0x000000ff1e1ed210 */ /* 0x000fe40007ffe1ff */
[----:B------:R-:W-:Y:S01]  /*a1c0*/  @!P3 LOP3.LUT R30, RZ, R37, RZ, 0x33, !PT ;  /* 0x00000025ff1eb212 */ /* 0x000fe200078e33ff */
[----:B-1----:R-:W-:-:S04]  /*a1d0*/  IMAD.MOV R39, RZ, RZ, -R27 ;  /* 0x000000ffff277224 */ /* 0x002fc800078e0a1b */
[----:B------:R-:W-:-:S04]  /*a1e0*/  IMAD.MOV R29, RZ, RZ, -R30 ;  /* 0x000000ffff1d7224 */ /* 0x000fc800078e0a1e */
[----:B------:R-:W-:Y:S02]  /*a1f0*/  IMAD R37, R37, R29, R0 ;  /* 0x0000001d25257224 */ /* 0x000fe400078e0200 */
[----:B------:R-:W-:Y:S01]  /*a200*/  IMAD R29, R39, R36, RZ ;  /* 0x00000024271d7224 */ /* 0x000fe200078e02ff */
[----:B--2---:R-:W-:Y:S02]  /*a210*/  IABS R39, R12 ;  /* 0x0000000c00277213 */ /* 0x004fe40000000000 */
        /* <DEDUP_REMOVED lines=9> */
[-C--:B------:R-:W-:Y:S01]  /*a2b0*/  @!P3 IADD3 R27, PT, PT, R27, -R36.reuse, RZ ;  /* 0x800000241b1bb210 */ /* 0x080fe20007ffe0ff */
[----:B------:R-:W-:Y:S01]  /*a2c0*/  @!P3 VIADD R26, R26, 0x1 ;  /* 0x000000011a1ab836 */ /* 0x000fe20000000000 */
[----:B------:R-:W-:Y:S01]  /*a2d0*/  ISETP.NE.AND P3, PT, R14, RZ, PT ;  /* 0x000000ff0e00720c */ /* 0x000fe20003f65270 */
[----:B0-----:R-:W-:Y:S01]  /*a2e0*/  VIADD R28, R29, 0xffffffe ;  /* 0x0ffffffe1d1c7836 */ /* 0x001fe20000000000 */
[----:B------:R-:W-:Y:S02]  /*a2f0*/  ISETP.GE.U32.AND P1, PT, R27, R36, PT ;  /* 0x000000241b00720c */ /* 0x000fe40003f26070 */
[----:B------:R-:W-:-:S04]  /*a300*/  LOP3.LUT R27, R37, R14, RZ, 0x3c, !PT ;  /* 0x0000000e251b7212 */ /* 0x000fc800078e3cff */
[----:B------:R-:W-:Y:S02]  /*a310*/  ISETP.GE.AND P5, PT, R27, RZ, PT ;  /* 0x000000ff1b00720c */ /* 0x000fe40003fa6270 */
[----:B------:R-:W0:Y:S05]  /*a320*/  F2I.FTZ.U32.TRUNC.NTZ R27, R28 ;  /* 0x0000001c001b7305 */ /* 0x000e2a000021f000 */
[----:B------:R-:W-:-:S05]  /*a330*/  @P1 IADD3 R26, PT, PT, R26, 0x1, RZ ;  /* 0x000000011a1a1810 */ /* 0x000fca0007ffe0ff */
[----:B------:R-:W-:-:S04]  /*a340*/  IMAD.MOV.U32 R44, RZ, RZ, R26 ;  /* 0x000000ffff2c7224 */ /* 0x000fc800078e001a */
[----:B------:R-:W-:Y:S01]  /*a350*/  @!P5 IMAD.MOV R44, RZ, RZ, -R44 ;  /* 0x000000ffff2cd224 */ /* 0x000fe200078e0a2c */
[----:B------:R-:W-:Y:S02]  /*a360*/  @!P3 LOP3.LUT R44, RZ, R14, RZ, 0x33, !PT ;  /* 0x0000000eff2cb212 */ /* 0x000fe400078e33ff */
[----:B0-----:R-:W-:-:S03]  /*a370*/  IADD3 R26, PT, PT, RZ, -R27, RZ ;  /* 0x8000001bff1a7210 */ /* 0x001fc60007ffe0ff */
[----:B------:R-:W-:-:S04]  /*a380*/  IMAD.MOV R29, RZ, RZ, -R44 ;  /* 0x000000ffff1d7224 */ /* 0x000fc800078e0a2c */
[----:B------:R-:W-:Y:S02]  /*a390*/  IMAD R53, R14, R29, R37 ;  /* 0x0000001d0e357224 */ /* 0x000fe400078e0225 */
[----:B------:R-:W-:Y:S01]  /*a3a0*/  IMAD R29, R26, R39, RZ ;  /* 0x000000271a1d7224 */ /* 0x000fe200078e02ff */
[----:B------:R-:W0:Y:S01]  /*a3b0*/  LDC.64 R36, c[0x0][0x3a0] ;  /* 0x0000e800ff247b82 */ /* 0x000e220000000a00 */
        /* <DEDUP_REMOVED lines=14> */
[----:B------:R-:W2:Y:S08]  /*a4a0*/  LDC.64 R28, c[0x0][0x398] ;  /* 0x0000e600ff1c7b82 */ /* 0x000eb00000000a00 */
[----:B------:R-:W3:Y:S03]  /*a4b0*/  LDC.64 R38, c[0x0][0x3a8] ;  /* 0x0000ea00ff267b82 */ /* 0x000ee60000000a00 */
[----:B------:R-:W-:-:S02]  /*a4c0*/  @P3 IADD3 R14, PT, PT, R14, 0x1, RZ ;  /* 0x000000010e0e3810 */ /* 0x000fc40007ffe0ff */
[----:B-1----:R-:W-:-:S03]  /*a4d0*/  ISETP.NE.U32.AND P3, PT, R26, 0x1, PT ;  /* 0x000000011a00780c */ /* 0x002fc60003f65070 */
[----:B------:R-:W-:Y:S01]  /*a4e0*/  @!P1 IMAD.MOV R14, RZ, RZ, -R14 ;  /* 0x000000ffff0e9224 */ /* 0x000fe200078e0a0e */
[----:B------:R-:W-:Y:S02]  /*a4f0*/  ISETP.NE.AND.EX P3, PT, R27, RZ, PT, P3 ;  /* 0x000000ff1b00720c */ /* 0x000fe40003f65330 */
[----:B------:R-:W-:Y:S02]  /*a500*/  @!P5 LOP3.LUT R14, RZ, R12, RZ, 0x33, !PT ;  /* 0x0000000cff0ed212 */ /* 0x000fe400078e33ff */
[----:B0-----:R-:W-:Y:S02]  /*a510*/  ISETP.NE.U32.AND P5, PT, R36, 0x1, PT ;  /* 0x000000012400780c */ /* 0x001fe40003fa5070 */
[----:B------:R-:W-:Y:S02]  /*a520*/  SEL R30, R30, RZ, P3 ;  /* 0x000000ff1e1e7207 */ /* 0x000fe40001800000 */
[----:B--2---:R-:W-:Y:S02]  /*a530*/  ISETP.NE.U32.AND P1, PT, R28, 0x1, PT ;  /* 0x000000011c00780c */ /* 0x004fe40003f25070 */
[----:B------:R-:W-:Y:S01]  /*a540*/  ISETP.NE.AND.EX P5, PT, R37, RZ, PT, P5 ;  /* 0x000000ff2500720c */ /* 0x000fe20003fa5350 */
[----:B------:R-:W-:Y:S01]  /*a550*/  IMAD R27, R30, UR36, RZ ;  /* 0x000000241e1b7c24 */ /* 0x000fe2000f8e02ff */
[----:B------:R-:W-:Y:S01]  /*a560*/  ISETP.NE.AND.EX P1, PT, R29, RZ, PT, P1 ;  /* 0x000000ff1d00720c */ /* 0x000fe20003f25310 */
[----:B------:R-:W-:Y:S01]  /*a570*/  IMAD.MOV R29, RZ, RZ, -R14 ;  /* 0x000000ffff1d7224 */ /* 0x000fe200078e0a0e */
[----:B------:R-:W-:-:S02]  /*a580*/  SEL R14, R14, RZ, P5 ;  /* 0x000000ff0e0e7207 */ /* 0x000fc40002800000 */
[----:B---3--:R-:W-:Y:S01]  /*a590*/  ISETP.NE.U32.AND P3, PT, R38, 0x1, PT ;  /* 0x000000012600780c */ /* 0x008fe20003f65070 */
[----:B------:R-:W-:Y:S01]  /*a5a0*/  IMAD R12, R12, R29, R53 ;  /* 0x0000001d0c0c7224 */ /* 0x000fe200078e0235 */
[----:B------:R-:W-:Y:S02]  /*a5b0*/  SEL R26, R44, RZ, P1 ;  /* 0x000000ff2c1a7207 */ /* 0x000fe40000800000 */
[----:B------:R-:W-:Y:S02]  /*a5c0*/  ISETP.NE.AND.EX P3, PT, R39, RZ, PT, P3 ;  /* 0x000000ff2700720c */ /* 0x000fe40003f65330 */
        /* <DEDUP_REMOVED lines=15> */
.L_x_1541:
[----:B------:R-:W-:Y:S05]  /*a6c0*/  BSYNC.RECONVERGENT B1 ;  /* 0x0000000000017941 */ /* 0x000fea0003800200 */
.L_x_1540:
        /* <DEDUP_REMOVED lines=43> */
[----:B------:R-:W-:-:S03]  /*a980*/  IMAD R29, R39, R38, RZ ;  /* 0x00000026271d7224 */ /* 0x000fc600078e02ff */
[----:B------:R-:W-:Y:S01]  /*a990*/  IABS R28, R36 ;  /* 0x00000024001c7213 */ /* 0x000fe20000000000 */
[----:B------:R-:W-:Y:S01]  /*a9a0*/  IMAD.HI.U32 R14, R15, R29, R14 ;  /* 0x0000001d0f0e7227 */ /* 0x000fe200078e000e */
[----:B--2---:R-:W-:-:S03]  /*a9b0*/  IABS R29, R12 ;  /* 0x0000000c001d7213 */ /* 0x004fc60000000000 */
[----:B------:R-:W-:Y:S01]  /*a9c0*/  IMAD.MOV.U32 R15, RZ, RZ, R28 ;  /* 0x000000ffff0f7224 */ /* 0x000fe200078e001c */
[----:B------:R-:W0:Y:S03]  /*a9d0*/  I2F.RP R37, R29 ;  /* 0x0000001d00257306 */ /* 0x000e260000209400 */
        /* <DEDUP_REMOVED lines=17> */
[----:B0-----:R-:W-:Y:S02]  /*aaf0*/  IADD3 R38, PT, PT, RZ, -R15, RZ ;  /* 0x8000000fff267210 */ /* 0x001fe40007ffe0ff */
[----:B------:R-:W-:Y:S01]  /*ab00*/  ISETP.NE.AND P3, PT, R12, RZ, PT ;  /* 0x000000ff0c00720c */ /* 0x000fe20003f65270 */
        /* <DEDUP_REMOVED lines=8> */
[----:B------:R-:W-:Y:S02]  /*ab90*/  ISETP.GE.AND P5, PT, R38, RZ, PT ;  /* 0x000000ff2600720c */ /* 0x000fe40003fa6270 */
[----:B------:R-:W1:Y:S01]  /*aba0*/  LDC.64 R38, c[0x0][0x3a8] ;  /* 0x0000ea00ff267b82 */ /* 0x000e620000000a00 */
[----:B------:R-:W-:-:S05]  /*abb0*/  IMAD.HI.U32 R27, R27, R28, RZ ;  /* 0x0000001c1b1b7227 */ /* 0x000fca00078e00ff */
[----:B------:R-:W-:-:S05]  /*abc0*/  IADD3 R15, PT, PT, -R27, RZ, RZ ;  /* 0x000000ff1b0f7210 */ /* 0x000fca0007ffe1ff */
[C---:B------:R-:W-:Y:S02]  /*abd0*/  IMAD R28, R29.reuse, R15, R28 ;  /* 0x0000000f1d1c7224 */ /* 0x040fe400078e021c */
[----:B------:R-:W2:Y:S03]  /*abe0*/  LDC.64 R14, c[0x0][0x390] ;  /* 0x0000e400ff0e7b82 */ /* 0x000ea60000000a00 */
[----:B------:R-:W-:-:S13]  /*abf0*/  ISETP.GT.U32.AND P1, PT, R29, R28, PT ;  /* 0x0000001c1d00720c */ /* 0x000fda0003f24070 */
[----:B------:R-:W-:Y:S02]  /*ac00*/  @!P1 IMAD.IADD R28, R28, 0x1, -R29 ;  /* 0x000000011c1c9824 */ /* 0x000fe400078e0a1d */
[----:B------:R-:W-:-:S03]  /*ac10*/  @!P1 VIADD R27, R27, 0x1 ;  /* 0x000000011b1b9836 */ /* 0x000fc60000000000 */
[----:B------:R-:W-:Y:S02]  /*ac20*/  ISETP.GE.U32.AND P0, PT, R28, R29, PT ;  /* 0x0000001d1c00720c */ /* 0x000fe40003f06070 */
[----:B------:R-:W3:Y:S11]  /*ac30*/  LDC.64 R28, c[0x0][0x398] ;  /* 0x0000e600ff1c7b82 */ /* 0x000ef60000000a00 */
[----:B------:R-:W-:-:S02]  /*ac40*/  @P0 IADD3 R27, PT, PT, R27, 0x1, RZ ;  /* 0x000000011b1b0810 */ /* 0x000fc40007ffe0ff */
[----:B--2---:R-:W-:-:S03]  /*ac50*/  ISETP.NE.U32.AND P0, PT, R14, 0x1, PT ;  /* 0x000000010e00780c */ /* 0x004fc60003f05070 */
[----:B------:R-:W-:Y:S01]  /*ac60*/  @!P5 IMAD.MOV R27, RZ, RZ, -R27 ;  /* 0x000000ffff1bd224 */ /* 0x000fe200078e0a1b */
[----:B------:R-:W-:Y:S02]  /*ac70*/  ISETP.NE.AND.EX P5, PT, R15, RZ, PT, P0 ;  /* 0x000000ff0f00720c */ /* 0x000fe40003fa5300 */
[----:B------:R-:W-:Y:S02]  /*ac80*/  @!P3 LOP3.LUT R27, RZ, R12, RZ, 0x33, !PT ;  /* 0x0000000cff1bb212 */ /* 0x000fe400078e33ff */
[----:B0-----:R-:W-:Y:S02]  /*ac90*/  ISETP.NE.U32.AND P0, PT, R36, 0x1, PT ;  /* 0x000000012400780c */ /* 0x001fe40003f05070 */
[----:B------:R-:W-:Y:S02]  /*aca0*/  SEL R30, R30, RZ, P5 ;  /* 0x000000ff1e1e7207 */ /* 0x000fe40002800000 */
[----:B---3--:R-:W-:-:S03]  /*acb0*/  ISETP.NE.U32.AND P1, PT, R28, 0x1, PT ;  /* 0x000000011c00780c */ /* 0x008fc60003f25070 */
[----:B------:R-:W-:Y:S01]  /*acc0*/  IMAD R15, R30, UR36, RZ ;  /* 0x000000241e0f7c24 */ /* 0x000fe2000f8e02ff */
[----:B------:R-:W-:Y:S01]  /*acd0*/  ISETP.NE.AND.EX P3, PT, R29, RZ, PT, P1 ;  /* 0x000000ff1d00720c */ /* 0x000fe20003f65310 */
[----:B------:R-:W-:Y:S01]  /*ace0*/  IMAD.MOV R29, RZ, RZ, -R27 ;  /* 0x000000ffff1d7224 */ /* 0x000fe200078e0a1b */
[----:B------:R-:W-:Y:S02]  /*acf0*/  ISETP.NE.AND.EX P1, PT, R37, RZ, PT, P0 ;  /* 0x000000ff2500720c */ /* 0x000fe40003f25300 */
[----:B-1----:R-:W-:Y:S01]  /*ad00*/  ISETP.NE.U32.AND P0, PT, R38, 0x1, PT ;  /* 0x000000012600780c */ /* 0x002fe20003f05070 */
        /* <DEDUP_REMOVED lines=19> */
.L_x_1543:
[----:B------:R-:W-:Y:S05]  /*ae40*/  BSYNC.RECONVERGENT B1 ;  /* 0x0000000000017941 */ /* 0x000fea0003800200 */
.L_x_1542:
        /* <DEDUP_REMOVED lines=34> */
[----:B------:R-:W0:Y:S02]  /*b070*/  LDC R0, c[0x0][0x3c0] ;  /* 0x0000f000ff007b82 */ /* 0x000e240000000800 */
[----:B------:R-:W1:Y:S03]  /*b080*/  F2I.FTZ.U32.TRUNC.NTZ R15, R15 ;  /* 0x0000000f000f7305 */ /* 0x000e66000021f000 */
[----:B------:R-:W-:-:S06]  /*b090*/  @P0 VIADD R30, R30, 0x1 ;  /* 0x000000011e1e0836 */ /* 0x000fcc0000000000 */
[----:B------:R-:W-:Y:S02]  /*b0a0*/  @!P3 IADD3 R30, PT, PT, -R30, RZ, RZ ;  /* 0x000000ff1e1eb210 */ /* 0x000fe40007ffe1ff */
[----:B------:R-:W-:Y:S01]  /*b0b0*/  @!P1 LOP3.LUT R30, RZ, R28, RZ, 0x33, !PT ;  /* 0x0000001cff1e9212 */ /* 0x000fe200078e33ff */
[----:B-1----:R-:W-:-:S04]  /*b0c0*/  IMAD.MOV R29, RZ, RZ, -R15 ;  /* 0x000000ffff1d7224 */ /* 0x002fc800078e0a0f */
[----:B------:R-:W-:Y:S02]  /*b0d0*/  IMAD.MOV R14, RZ, RZ, -R30 ;  /* 0x000000ffff0e7224 */ /* 0x000fe400078e0a1e */
[----:B------:R-:W-:Y:S02]  /*b0e0*/  IMAD R29, R29, R36, RZ ;  /* 0x000000241d1d7224 */ /* 0x000fe400078e02ff */
[----:B------:R-:W-:Y:S01]  /*b0f0*/  IMAD R37, R28, R14, R11 ;  /* 0x0000000e1c257224 */ /* 0x000fe200078e020b */
[----:B------:R-:W-:Y:S02]  /*b100*/  MOV R14, RZ ;  /* 0x000000ff000e7202 */ /* 0x000fe40000000f00 */
[----:B0-----:R-:W-:Y:S02]  /*b110*/  IABS R39, R0 ;  /* 0x0000000000277213 */ /* 0x001fe40000000000 */
[----:B------:R-:W-:Y:S01]  /*b120*/  IABS R28, R37 ;  /* 0x00000025001c7213 */ /* 0x000fe20000000000 */
[----:B------:R-:W-:Y:S01]  /*b130*/  IMAD.HI.U32 R14, R15, R29, R14 ;  /* 0x0000001d0f0e7227 */ /* 0x000fe200078e000e */
[----:B------:R-:W-:Y:S01]  /*b140*/  ISETP.NE.AND P5, PT, R0, RZ, PT ;  /* 0x000000ff0000720c */ /* 0x000fe20003fa5270 */
        /* <DEDUP_REMOVED lines=46> */
[----:B--2---:R-:W-:-:S03]  /*b430*/  ISETP.NE.U32.AND P1, PT, R28, 0x1, PT ;  /* 0x000000011c00780c */ /* 0x004fc60003f25070 */
[----:B------:R-:W-:Y:S01]  /*b440*/  IMAD R15, R30, UR36, RZ ;  /* 0x000000241e0f7c24 */ /* 0x000fe2000f8e02ff */
[----:B------:R-:W-:Y:S01]  /*b450*/  ISETP.NE.AND.EX P3, PT, R29, RZ, PT, P1 ;  /* 0x000000ff1d00720c */ /* 0x000fe20003f65310 */
[----:B------:R-:W-:Y:S01]  /*b460*/  IMAD.MOV R29, RZ, RZ, -R12 ;  /* 0x000000ffff1d7224 */ /* 0x000fe200078e0a0c */
[----:B------:R-:W-:Y:S02]  /*b470*/  ISETP.NE.AND.EX P1, PT, R37, RZ, PT, P0 ;  /* 0x000000ff2500720c */ /* 0x000fe40003f25300 */
        /* <DEDUP_REMOVED lines=20> */
.L_x_1545:
[----:B------:R-:W-:Y:S05]  /*b5c0*/  BSYNC.RECONVERGENT B1 ;  /* 0x0000000000017941 */ /* 0x000fea0003800200 */
.L_x_1544:
[----:B------:R-:W-:Y:S01]  /*b5d0*/  IADD3 R11, PT, PT, R51, 0x2e0, RZ ;  /* 0x000002e0330b7810 */ /* 0x000fe20007ffe0ff */
[----:B------:R-:W-:Y:S01]  /*b5e0*/  BSSY.RECONVERGENT B1, `(.L_x_1546) ;  /* 0x000007b000017945 */ /* 0x000fe20003800200 */
[----:B------:R-:W-:Y:S02]  /*b5f0*/  IMAD.MOV.U32 R29, RZ, RZ, -0x800000 ;  /* 0xff800000ff1d7424 */ /* 0x000fe400078e00ff */
[----:B------:R-:W-:-:S04]  /*b600*/  ISETP.GE.U32.AND P0, PT, R11, R2, PT ;  /* 0x000000020b00720c */ /* 0x000fc80003f06070 */
[----:B------:R-:W-:-:S13]  /*b610*/  ISETP.GE.AND.EX P0, PT, RZ, R3, PT, P0 ;  /* 0x00000003ff00720c */ /* 0x000fda0003f06300 */
        /* <DEDUP_REMOVED lines=17> */
[----:B------:R-:W-:Y:S01]  /*b730*/  IMAD.HI.U32 R36, R15, R11, R14 ;  /* 0x0000000b0f247227 */ /* 0x000fe200078e000e */
[----:B-1----:R-:W-:-:S03]  /*b740*/  IABS R15, R12 ;  /* 0x0000000c000f7213 */ /* 0x002fc60000000000 */
        /* <DEDUP_REMOVED lines=9> */
[----:B------:R-:W-:Y:S01]  /*b7e0*/  @!P1 VIADD R29, R29, 0x1 ;  /* 0x000000011d1d9836 */ /* 0x000fe20000000000 */
[----:B------:R-:W-:Y:S02]  /*b7f0*/  ISETP.NE.AND P1, PT, R39, RZ, PT ;  /* 0x000000ff2700720c */ /* 0x000fe40003f25270 */
[----:B------:R-:W-:Y:S02]  /*b800*/  ISETP.GE.U32.AND P0, PT, R11, R30, PT ;  /* 0x0000001e0b00720c */ /* 0x000fe40003f06070 */
[----:B------:R-:W-:-:S04]  /*b810*/  LOP3.LUT R11, R0, R39, RZ, 0x3c, !PT ;  /* 0x00000027000b7212 */ /* 0x000fc800078e3cff */
[----:B------:R-:W-:Y:S02]  /*b820*/  ISETP.GE.AND P3, PT, R11, RZ, PT ;  /* 0x000000ff0b00720c */ /* 0x000fe40003f66270 */
[----:B0-----:R-:W-:Y:S01]  /*b830*/  IADD3 R14, PT, PT, R37, 0xffffffe, RZ ;  /* 0x0ffffffe250e7810 */ /* 0x001fe20007ffe0ff */
[----:B------:R-:W0:Y:S03]  /*b840*/  LDC R11, c[0x0][0x3c0] ;  /* 0x0000f000ff0b7b82 */ /* 0x000e260000000800 */
[----:B------:R1:W2:Y:S01]  /*b850*/  F2I.FTZ.U32.TRUNC.NTZ R15, R14 ;  /* 0x0000000e000f7305 */ /* 0x0002a2000021f000 */
[----:B------:R-:W-:-:S06]  /*b860*/  @P0 VIADD R29, R29, 0x1 ;  /* 0x000000011d1d0836 */ /* 0x000fcc0000000000 */
[----:B------:R-:W-:Y:S02]  /*b870*/  @!P3 IADD3 R29, PT, PT, -R29, RZ, RZ ;  /* 0x000000ff1d1db210 */ /* 0x000fe40007ffe1ff */
[----:B------:R-:W-:Y:S01]  /*b880*/  @!P1 LOP3.LUT R29, RZ, R39, RZ, 0x33, !PT ;  /* 0x00000027ff1d9212 */ /* 0x000fe200078e33ff */
[----:B-1----:R-:W-:-:S04]  /*b890*/  HFMA2 R14, -RZ, RZ, 0, 0 ;  /* 0x00000000ff0e7431 */ /* 0x002fc800000001ff */
[----:B------:R-:W-:Y:S02]  /*b8a0*/  IMAD.MOV R37, RZ, RZ, -R29 ;  /* 0x000000ffff257224 */ /* 0x000fe400078e0a1d */
[--C-:B--2---:R-:W-:Y:S02]  /*b8b0*/  IMAD.MOV R53, RZ, RZ, -R15.reuse ;  /* 0x000000ffff357224 */ /* 0x104fe400078e0a0f */
[----:B------:R-:W-:Y:S02]  /*b8c0*/  IMAD R39, R39, R37, R0 ;  /* 0x0000002527277224 */ /* 0x000fe400078e0200 */
[----:B------:R-:W-:Y:S01]  /*b8d0*/  IMAD R37, R53, R36, RZ ;  /* 0x0000002435257224 */ /* 0x000fe200078e02ff */
        /* <DEDUP_REMOVED lines=29> */
[----:B------:R-:W-:-:S03]  /*bab0*/  IABS R30, R46 ;  /* 0x0000002e001e7213 */ /* 0x000fc60000000000 */
[----:B------:R-:W-:-:S06]  /*bac0*/  IMAD.HI.U32 R37, R15, R37, R14 ;  /* 0x000000250f257227 */ /* 0x000fcc00078e000e */
        /* <DEDUP_REMOVED lines=11> */
[----:B------:R-:W1:Y:S01]  /*bb80*/  LDC.64 R52, c[0x0][0x3a8] ;  /* 0x0000ea00ff347b82 */ /* 0x000e620000000a00 */
[----:B------:R-:W-:Y:S02]  /*bb90*/  SHF.R.S64 R36, RZ, 0x1e, R0 ;  /* 0x0000001eff247819 */ /* 0x000fe40000001000 */
[----:B------:R-:W-:-:S07]  /*bba0*/  ISETP.GE.AND P3, PT, R30, RZ, PT ;  /* 0x000000ff1e00720c */ /* 0x000fce0003f66270 */
[----:B------:R-:W-:Y:S02]  /*bbb0*/  @P0 IADD3 R12, PT, PT, R12, 0x1, RZ ;  /* 0x000000010c0c0810 */ /* 0x000fe40007ffe0ff */
[----:B--2---:R-:W-:-:S04]  /*bbc0*/  ISETP.NE.U32.AND P0, PT, R14, 0x1, PT ;  /* 0x000000010e00780c */ /* 0x004fc80003f05070 */
[----:B------:R-:W-:Y:S01]  /*bbd0*/  ISETP.NE.AND.EX P4, PT, R15, RZ, PT, P0 ;  /* 0x000000ff0f00720c */ /* 0x000fe20003f85300 */
[----:B------:R-:W-:Y:S01]  /*bbe0*/  @!P3 IMAD.MOV R12, RZ, RZ, -R12 ;  /* 0x000000ffff0cb224 */ /* 0x000fe200078e0a0c */
[----:B------:R-:W-:Y:S02]  /*bbf0*/  @!P5 LOP3.LUT R12, RZ, R11, RZ, 0x33, !PT ;  /* 0x0000000bff0cd212 */ /* 0x000fe400078e33ff */
[----:B0-----:R-:W-:Y:S02]  /*bc00*/  ISETP.NE.U32.AND P0, PT, R38, 0x1, PT ;  /* 0x000000012600780c */ /* 0x001fe40003f05070 */
[----:B------:R-:W-:Y:S01]  /*bc10*/  ISETP.NE.AND.EX P3, PT, R37, RZ, PT, P1 ;  /* 0x000000ff2500720c */ /* 0x000fe20003f65310 */
[----:B------:R-:W-:Y:S01]  /*bc20*/  IMAD.MOV R30, RZ, RZ, -R12 ;  /* 0x000000ffff1e7224 */ /* 0x000fe200078e0a0c */
[----:B------:R-:W-:Y:S02]  /*bc30*/  SEL R29, R29, RZ, P4 ;  /* 0x000000ff1d1d7207 */ /* 0x000fe40002000000 */
[----:B------:R-:W-:Y:S01]  /*bc40*/  ISETP.NE.AND.EX P1, PT, R39, RZ, PT, P0 ;  /* 0x000000ff2700720c */ /* 0x000fe20003f25300 */
[----:B------:R-:W-:Y:S01]  /*bc50*/  IMAD R11, R11, R30, R46 ;  /* 0x0000001e0b0b7224 */ /* 0x000fe200078e022e */
[----:B-1----:R-:W-:Y:S01]  /*bc60*/  ISETP.NE.U32.AND P0, PT, R52, 0x1, PT ;  /* 0x000000013400780c */ /* 0x002fe20003f05070 */
[----:B------:R-:W-:Y:S01]  /*bc70*/  IMAD R29, R29, UR36, RZ ;  /* 0x000000241d1d7c24 */ /* 0x000fe2000f8e02ff */
[----:B------:R-:W-:-:S02]  /*bc80*/  SEL R14, R44, RZ, P3 ;  /* 0x000000ff2c0e7207 */ /* 0x000fc40001800000 */
[----:B------:R-:W-:Y:S02]  /*bc90*/  ISETP.NE.AND.EX P0, PT, R53, RZ, PT, P0 ;  /* 0x000000ff3500720c */ /* 0x000fe40003f05300 */
[----:B------:R-:W-:Y:S01]  /*bca0*/  SEL R12, R12, RZ, P1 ;  /* 0x000000ff0c0c7207 */ /* 0x000fe20000800000 */
        /* <DEDUP_REMOVED lines=14> */
.L_x_1547:
[----:B------:R-:W-:Y:S05]  /*bd90*/  BSYNC.RECONVERGENT B1 ;  /* 0x0000000000017941 */ /* 0x000fea0003800200 */
.L_x_1546:
[C---:B------:R-:W-:Y:S01]  /*bda0*/  IADD3 R15, PT, PT, R51.reuse, 0x300, RZ ;  /* 0x00000300330f7810 */ /* 0x040fe20007ffe0ff */
[C---:B------:R-:W-:Y:S01]  /*bdb0*/  VIADD R53, R51.reuse, 0x320 ;  /* 0x0000032033357836 */ /* 0x040fe20000000000 */
[----:B------:R-:W-:Y:S01]  /*bdc0*/  BSSY.RECONVERGENT B1, `(.L_x_1548) ;  /* 0x0000081000017945 */ /* 0x000fe20003800200 */
[----:B------:R-:W-:Y:S01]  /*bdd0*/  VIADD R11, R51, 0x340 ;  /* 0x00000340330b7836 */ /* 0x000fe20000000000 */
[-C--:B------:R-:W-:Y:S01]  /*bde0*/  ISETP.GE.U32.AND P4, PT, R15, R2.reuse, PT ;  /* 0x000000020f00720c */ /* 0x080fe20003f86070 */
[----:B------:R-:W-:Y:S01]  /*bdf0*/  IMAD.MOV.U32 R30, RZ, RZ, -0x800000 ;  /* 0xff800000ff1e7424 */ /* 0x000fe200078e00ff */
[----:B------:R-:W-:Y:S02]  /*be00*/  IADD3 R51, PT, PT, R51, 0x360, RZ ;  /* 0x0000036033337810 */ /* 0x000fe40007ffe0ff */
[----:B------:R-:W-:Y:S02]  /*be10*/  ISETP.GE.AND.EX P4, PT, RZ, R3, PT, P4 ;  /* 0x00000003ff00720c */ /* 0x000fe40003f86340 */
[----:B------:R-:W-:-:S02]  /*be20*/  ISETP.GE.U32.AND P3, PT, R53, R2, PT ;  /* 0x000000023500720c */ /* 0x000fc40003f66070 */
[-C--:B------:R-:W-:Y:S02]  /*be30*/  ISETP.GE.U32.AND P0, PT, R11, R2.reuse, PT ;  /* 0x000000020b00720c */ /* 0x080fe40003f06070 */
[----:B------:R-:W-:Y:S02]  /*be40*/  ISETP.GE.U32.AND P1, PT, R51, R2, PT ;  /* 0x000000023300720c */ /* 0x000fe40003f26070 */
[-C--:B------:R-:W-:Y:S02]  /*be50*/  ISETP.GE.AND.EX P3, PT, RZ, R3.reuse, PT, P3 ;  /* 0x00000003ff00720c */ /* 0x080fe40003f66330 */
[-C--:B------:R-:W-:Y:S02]  /*be60*/  ISETP.GE.AND.EX P0, PT, RZ, R3.reuse, PT, P0 ;  /* 0x00000003ff00720c */ /* 0x080fe40003f06300 */
[----:B------:R-:W-:Y:S01]  /*be70*/  ISETP.GE.AND.EX P1, PT, RZ, R3, PT, P1 ;  /* 0x00000003ff00720c */ /* 0x000fe20003f26310 */
[----:B------:R-:W-:-:S12]  /*be80*/  @P4 BRA `(.L_x_1549) ;  /* 0x0000000400d04947 */ /* 0x000fd80003800000 */
[----:B------:R-:W0:Y:S01]  /*be90*/  LDC R37, c[0x0][0x3b8] ;  /* 0x0000ee00ff257b82 */ /* 0x000e220000000800 */
[----:B------:R-:W-:Y:S01]  /*bea0*/  IMAD R0, R42, UR52, R15 ;  /* 0x000000342a007c24 */ /* 0x000fe2000f8e020f */
[C---:B-1----:R-:W-:Y:S02]  /*beb0*/  R2UR UR6, R34.reuse ;  /* 0x00000000220672ca */ /* 0x042fe400000e0000 */
[C---:B------:R-:W-:Y:S02]  /*bec0*/  R2UR UR7, R35.reuse ;  /* 0x00000000230772ca */ /* 0x040fe400000e0000 */
[----:B------:R-:W-:Y:S02]  /*bed0*/  IABS R30, R0 ;  /* 0x00000000001e7213 */ /* 0x000fe40000000000 */
[----:B------:R-:W1:Y:S01]  /*bee0*/  LDC R14, c[0x0][0x3bc] ;  /* 0x0000ef00ff0e7b82 */ /* 0x000e620000000800 */
[----:B------:R-:W-:Y:S02]  /*bef0*/  R2UR UR4, R34 ;  /* 0x00000000220472ca */ /* 0x000fe400000e0000 */
[----:B------:R-:W-:-:S02]  /*bf00*/  R2UR UR5, R35 ;  /* 0x00000000230572ca */ /* 0x000fc400000e0000 */
[----:B0-----:R-:W-:-:S04]  /*bf10*/  IABS R39, R37 ;  /* 0x0000002500277213 */ /* 0x001fc80000000000 */
[----:B------:R-:W0:Y:S01]  /*bf20*/  I2F.RP R12, R39 ;  /* 0x00000027000c7306 */ /* 0x000e220000209400 */
[----:B-1----:R-:W-:-:S07]  /*bf30*/  IABS R38, R14 ;  /* 0x0000000e00267213 */ /* 0x002fce0000000000 */
[----:B0-----:R-:W0:Y:S02]  /*bf40*/  MUFU.RCP R12, R12 ;  /* 0x0000000c000c7308 */ /* 0x001e240000001000 */
[----:B0-----:R-:W-:-:S06]  /*bf50*/  VIADD R3, R12, 0xffffffe ;  /* 0x0ffffffe0c037836 */ /* 0x001fcc0000000000 */
[----:B------:R-:W0:Y:S08]  /*bf60*/  I2F.RP R12, R38 ;  /* 0x00000026000c7306 */ /* 0x000e300000209400 */
[----:B------:R-:W1:Y:S08]  /*bf70*/  F2I.FTZ.U32.TRUNC.NTZ R3, R3 ;  /* 0x0000000300037305 */ /* 0x000e70000021f000 */
[----:B0-----:R-:W0:Y:S01]  /*bf80*/  MUFU.RCP R12, R12 ;  /* 0x0000000c000c7308 */ /* 0x001e220000001000 */
[----:B-1----:R-:W-:-:S05]  /*bf90*/  IADD3 R2, PT, PT, RZ, -R3, RZ ;  /* 0x80000003ff027210 */ /* 0x002fca0007ffe0ff */
[----:B------:R-:W-:Y:S02]  /*bfa0*/  IMAD R15, R2, R39, RZ ;  /* 0x00000027020f7224 */ /* 0x000fe400078e02ff */
[----:B------:R-:W-:-:S04]  /*bfb0*/  IMAD.MOV.U32 R2, RZ, RZ, RZ ;  /* 0x000000ffff027224 */ /* 0x000fc800078e00ff */
[----:B------:R-:W-:-:S04]  /*bfc0*/  IMAD.HI.U32 R15, R3, R15, R2 ;  /* 0x0000000f030f7227 */ /* 0x000fc800078e0002 */
[----:B------:R-:W-:-:S04]  /*bfd0*/  IMAD.MOV.U32 R2, RZ, RZ, R30 ;  /* 0x000000ffff027224 */ /* 0x000fc800078e001e */
[----:B------:R-:W-:-:S05]  /*bfe0*/  IMAD.HI.U32 R30, R15, R2, RZ ;  /* 0x000000020f1e7227 */ /* 0x000fca00078e00ff */
[----:B------:R-:W-:-:S05]  /*bff0*/  IADD3 R3, PT, PT, -R30, RZ, RZ ;  /* 0x000000ff1e037210 */ /* 0x000fca0007ffe1ff */
[C---:B------:R-:W-:Y:S02]  /*c000*/  IMAD R2, R39.reuse, R3, R2 ;  /* 0x0000000327027224 */ /* 0x040fe400078e0202 */
[----:B0-----:R-:W-:Y:S02]  /*c010*/  VIADD R3, R12, 0xffffffe ;  /* 0x0ffffffe0c037836 */ /* 0x001fe40000000000 */
[----:B------:R-:W0:Y:S01]  /*c020*/  LDC R12, c[0x0][0x3c0] ;  /* 0x0000f000ff0c7b82 */ /* 0x000e220000000800 */
[----:B------:R-:W-:-:S03]  /*c030*/  ISETP.GT.U32.AND P6, PT, R39, R2, PT ;  /* 0x000000022700720c */ /* 0x000fc60003fc4070 */
[----:B------:R-:W1:Y:S10]  /*c040*/  F2I.FTZ.U32.TRUNC.NTZ R3, R3 ;  /* 0x0000000300037305 */ /* 0x000e74000021f000 */
[----:B------:R-:W-:Y:S01]  /*c050*/  @!P6 IMAD.IADD R2, R2, 0x1, -R39 ;  /* 0x000000010202e824 */ /* 0x000fe200078e0a27 */
[----:B------:R-:W-:-:S02]  /*c060*/  @!P6 IADD3 R30, PT, PT, R30, 0x1, RZ ;  /* 0x000000011e1ee810 */ /* 0x000fc40007ffe0ff */
[----:B------:R-:W-:Y:S02]  /*c070*/  ISETP.NE.AND P6, PT, R37, RZ, PT ;  /* 0x000000ff2500720c */ /* 0x000fe40003fc5270 */
[----:B------:R-:W-:Y:S02]  /*c080*/  ISETP.GE.U32.AND P5, PT, R2, R39, PT ;  /* 0x000000270200720c */ /* 0x000fe40003fa6070 */
[----:B------:R-:W-:Y:S02]  /*c090*/  LOP3.LUT R2, R0, R37, RZ, 0x3c, !PT ;  /* 0x0000002500027212 */ /* 0x000fe400078e3cff */
[----:B-1----:R-:W-:Y:S02]  /*c0a0*/  IADD3 R39, PT, PT, RZ, -R3, RZ ;  /* 0x80000003ff277210 */ /* 0x002fe40007ffe0ff */
[----:B------:R-:W-:Y:S01]  /*c0b0*/  ISETP.GE.AND P4, PT, R2, RZ, PT ;  /* 0x000000ff0200720c */ /* 0x000fe20003f86270 */
[----:B------:R-:W-:Y:S02]  /*c0c0*/  IMAD.MOV.U32 R2, RZ, RZ, RZ ;  /* 0x000000ffff027224 */ /* 0x000fe400078e00ff */
[----:B------:R-:W-:-:S04]  /*c0d0*/  IMAD R39, R39, R38, RZ ;  /* 0x0000002627277224 */ /* 0x000fc800078e02ff */
[----:B------:R-:W-:Y:S02]  /*c0e0*/  @P5 VIADD R30, R30, 0x1 ;  /* 0x000000011e1e5836 */ /* 0x000fe40000000000 */
[----:B------:R-:W-:Y:S01]  /*c0f0*/  IMAD.HI.U32 R2, R3, R39, R2 ;  /* 0x0000002703027227 */ /* 0x000fe200078e0002 */
[----:B0-----:R-:W-:-:S03]  /*c100*/  IABS R39, R12 ;  /* 0x0000000c00277213 */ /* 0x001fc60000000000 */
[----:B------:R-:W-:Y:S01]  /*c110*/  @!P4 IMAD.MOV R30, RZ, RZ, -R30 ;  /* 0x000000ffff1ec224 */ /* 0x000fe200078e0a1e */
[----:B------:R-:W-:-:S05]  /*c120*/  @!P6 LOP3.LUT R30, RZ, R37, RZ, 0x33, !PT ;  /* 0x00000025ff1ee212 */ /* 0x000fca00078e33ff */
[----:B------:R-:W-:-:S04]  /*c130*/  IMAD.MOV R15, RZ, RZ, -R30 ;  /* 0x000000ffff0f7224 */ /* 0x000fc800078e0a1e */
[----:B------:R-:W-:Y:S02]  /*c140*/  IMAD R37, R37, R15, R0 ;  /* 0x0000000f25257224 */ /* 0x000fe400078e0200 */
[----:B------:R-:W0:Y:S03]  /*c150*/  I2F.RP R15, R39 ;  /* 0x00000027000f7306 */ /* 0x000e260000209400 */
[----:B------:R-:W-:-:S05]  /*c160*/  IABS R3, R37 ;  /* 0x0000002500037213 */ /* 0x000fca0000000000 */
        /* <DEDUP_REMOVED lines=23> */
[----:B------:R-:W-:-:S03]  /*c2e0*/  IABS R14, R55 ;  /* 0x00000037000e7213 */ /* 0x000fc60000000000 */
[----:B------:R-:W-:-:S04]  /*c2f0*/  IMAD.HI.U32 R15, R3, R15, R2 ;  /* 0x0000000f030f7227 */ /* 0x000fc800078e0002 */
[----:B------:R-:W1:Y:S02]  /*c300*/  LDC.64 R2, c[0x0][0x390] ;  /* 0x0000e400ff027b82 */ /* 0x000e640000000a00 */
[----:B------:R-:W-:-:S04]  /*c310*/  IMAD.HI.U32 R44, R15, R14, RZ ;  /* 0x0000000e0f2c7227 */ /* 0x000fc800078e00ff */
[----:B------:R-:W-:-:S04]  /*c320*/  IMAD.MOV R15, RZ, RZ, -R44 ;  /* 0x000000ffff0f7224 */ /* 0x000fc800078e0a2c */
[----:B------:R-:W-:-:S05]  /*c330*/  IMAD R14, R39, R15, R14 ;  /* 0x0000000f270e7224 */ /* 0x000fca00078e020e */
[----:B------:R-:W-:Y:S02]  /*c340*/  ISETP.GT.U32.AND P5, PT, R39, R14, PT ;  /* 0x0000000e2700720c */ /* 0x000fe40003fa4070 */
[----:B-1----:R-:W-:Y:S02]  /*c350*/  ISETP.NE.U32.AND P4, PT, R2, 0x1, PT ;  /* 0x000000010200780c */ /* 0x002fe40003f85070 */
[----:B------:R-:W-:-:S09]  /*c360*/  LOP3.LUT R2, R55, R12, RZ, 0x3c, !PT ;  /* 0x0000000c37027212 */ /* 0x000fd200078e3cff */
[----:B------:R-:W-:Y:S01]  /*c370*/  @!P5 IMAD.IADD R14, R14, 0x1, -R39 ;  /* 0x000000010e0ed824 */ /* 0x000fe200078e0a27 */
[----:B------:R-:W-:Y:S02]  /*c380*/  @!P5 IADD3 R44, PT, PT, R44, 0x1, RZ ;  /* 0x000000012c2cd810 */ /* 0x000fe40007ffe0ff */
[----:B------:R-:W-:Y:S02]  /*c390*/  ISETP.GE.AND P5, PT, R2, RZ, PT ;  /* 0x000000ff0200720c */ /* 0x000fe40003fa6270 */
[----:B------:R-:W-:Y:S02]  /*c3a0*/  ISETP.GE.U32.AND P6, PT, R14, R39, PT ;  /* 0x000000270e00720c */ /* 0x000fe40003fc6070 */
[----:B------:R-:W1:Y:S01]  /*c3b0*/  LDC.64 R14, c[0x0][0x398] ;  /* 0x0000e600ff0e7b82 */ /* 0x000e620000000a00 */
[----:B------:R-:W-:-:S04]  /*c3c0*/  ISETP.NE.AND.EX P4, PT, R3, RZ, PT, P4 ;  /* 0x000000ff0300720c */ /* 0x000fc80003f85340 */
[----:B------:R-:W-:-:S03]  /*c3d0*/  SEL R30, R30, RZ, P4 ;  /* 0x000000ff1e1e7207 */ /* 0x000fc60002000000 */
[----:B------:R-:W2:Y:S02]  /*c3e0*/  LDC.64 R38, c[0x0][0x3a8] ;  /* 0x0000ea00ff267b82 */ /* 0x000ea40000000a00 */
[----:B------:R-:W-:Y:S02]  /*c3f0*/  IMAD R3, R30, UR36, RZ ;  /* 0x000000241e037c24 */ /* 0x000fe4000f8e02ff */
[----:B------:R-:W-:Y:S01]  /*c400*/  @P6 VIADD R44, R44, 0x1 ;  /* 0x000000012c2c6836 */ /* 0x000fe20000000000 */
[----:B------:R-:W-:-:S03]  /*c410*/  ISETP.NE.AND P6, PT, R12, RZ, PT ;  /* 0x000000ff0c00720c */ /* 0x000fc60003fc5270 */
[----:B------:R-:W-:Y:S01]  /*c420*/  @!P5 IMAD.MOV R44, RZ, RZ, -R44 ;  /* 0x000000ffff2cd224 */ /* 0x000fe200078e0a2c */
[----:B0-----:R-:W-:-:S04]  /*c430*/  ISETP.NE.U32.AND P5, PT, R36, 0x1, PT ;  /* 0x000000012400780c */ /* 0x001fc80003fa5070 */
[----:B------:R-:W-:Y:S02]  /*c440*/  ISETP.NE.AND.EX P5, PT, R37, RZ, PT, P5 ;  /* 0x000000ff2500720c */ /* 0x000fe40003fa5350 */
[----:B-1----:R-:W-:-:S03]  /*c450*/  ISETP.NE.U32.AND P4, PT, R14, 0x1, PT ;  /* 0x000000010e00780c */ /* 0x002fc60003f85070 */
[----:B------:R-:W-:Y:S02]  /*c460*/  @!P6 LOP3.LUT R44, RZ, R12, RZ, 0x33, !PT ;  /* 0x0000000cff2ce212 */ /* 0x000fe400078e33ff */
[----:B------:R-:W-:Y:S02]  /*c470*/  ISETP.NE.AND.EX P4, PT, R15, RZ, PT, P4 ;  /* 0x000000ff0f00720c */ /* 0x000fe40003f85340 */
[----:B------:R-:W-:Y:S02]  /*c480*/  IADD3 R15, PT, PT, -R44, RZ, RZ ;  /* 0x000000ff2c0f7210 */ /* 0x000fe40007ffe1ff */
[----:B--2---:R-:W-:Y:S02]  /*c490*/  ISETP.NE.U32.AND P6, PT, R38, 0x1, PT ;  /* 0x000000012600780c */ /* 0x004fe40003fc5070 */
        /* <DEDUP_REMOVED lines=19> */
.L_x_1549:
[----:B------:R-:W-:Y:S05]  /*c5d0*/  BSYNC.RECONVERGENT B1 ;  /* 0x0000000000017941 */ /* 0x000fea0003800200 */
.L_x_1548:
[----:B------:R-:W-:Y:S01]  /*c5e0*/  BSSY.RECONVERGENT B1, `(.L_x_1550) ;  /* 0x0000076000017945 */ /* 0x000fe20003800200 */
[----:B------:R-:W-:-:S03]  /*c5f0*/  IMAD.MOV.U32 R44, RZ, RZ, -0x800000 ;  /* 0xff800000ff2c7424 */ /* 0x000fc600078e00ff */
        /* <DEDUP_REMOVED lines=15> */
[----:B0-----:R-:W-:Y:S01]  /*c6f0*/  IMAD.MOV.U32 R2, RZ, RZ, RZ ;  /* 0x000000ffff027224 */ /* 0x001fe200078e00ff */
[----:B-1----:R-:W-:-:S05]  /*c700*/  IADD3 R12, PT, PT, RZ, -R3, RZ ;  /* 0x80000003ff0c7210 */ /* 0x002fca0007ffe0ff */
        /* <DEDUP_REMOVED lines=13> */
[----:B0-----:R-:W-:-:S03]  /*c7e0*/  VIADD R3, R37, 0xffffffe ;  /* 0x0ffffffe25037836 */ /* 0x001fc60000000000 */
[----:B------:R-:W-:Y:S02]  /*c7f0*/  ISETP.GE.AND P5, PT, R0, RZ, PT ;  /* 0x000000ff0000720c */ /* 0x000fe40003fa6270 */
[----:B------:R-:W0:Y:S01]  /*c800*/  LDC R0, c[0x0][0x3c0] ;  /* 0x0000f000ff007b82 */ /* 0x000e220000000800 */
[----:B------:R-:W1:Y:S04]  /*c810*/  F2I.FTZ.U32.TRUNC.NTZ R3, R3 ;  /* 0x0000000300037305 */ /* 0x000e68000021f000 */
[----:B------:R-:W-:-:S06]  /*c820*/  @P3 IADD3 R12, PT, PT, R12, 0x1, RZ ;  /* 0x000000010c0c3810 */ /* 0x000fcc0007ffe0ff */
[----:B------:R-:W-:Y:S01]  /*c830*/  @!P5 IMAD.MOV R12, RZ, RZ, -R12 ;  /* 0x000000ffff0cd224 */ /* 0x000fe200078e0a0c */
[----:B------:R-:W-:-:S04]  /*c840*/  @!P4 LOP3.LUT R12, RZ, R36, RZ, 0x33, !PT ;  /* 0x00000024ff0cc212 */ /* 0x000fc800078e33ff */
[----:B------:R-:W-:Y:S01]  /*c850*/  IADD3 R2, PT, PT, -R12, RZ, RZ ;  /* 0x000000ff0c027210 */ /* 0x000fe20007ffe1ff */
[----:B-1----:R-:W-:-:S04]  /*c860*/  IMAD.MOV R15, RZ, RZ, -R3 ;  /* 0x000000ffff0f7224 */ /* 0x002fc800078e0a03 */
[----:B------:R-:W-:Y:S02]  /*c870*/  IMAD R37, R36, R2, R53 ;  /* 0x0000000224257224 */ /* 0x000fe400078e0235 */
[----:B------:R-:W-:Y:S01]  /*c880*/  IMAD R15, R15, R38, RZ ;  /* 0x000000260f0f7224 */ /* 0x000fe200078e02ff */
[----:B0-----:R-:W-:Y:S01]  /*c890*/  IABS R39, R0 ;  /* 0x0000000000277213 */ /* 0x001fe20000000000 */
[----:B------:R-:W-:-:S04]  /*c8a0*/  IMAD.MOV.U32 R2, RZ, RZ, RZ ;  /* 0x000000ffff027224 */ /* 0x000fc800078e00ff */
        /* <DEDUP_REMOVED lines=27> */
[----:B------:R-:W-:-:S03]  /*ca60*/  IMAD.HI.U32 R15, R3, R15, R2 ;  /* 0x0000000f030f7227 */ /* 0x000fc600078e0002 */
[----:B------:R-:W1:Y:S03]  /*ca70*/  LDC.64 R2, c[0x0][0x390] ;  /* 0x0000e400ff027b82 */ /* 0x000e660000000a00 */
[----:B------:R-:W-:-:S05]  /*ca80*/  IMAD.HI.U32 R44, R15, R14, RZ ;  /* 0x0000000e0f2c7227 */ /* 0x000fca00078e00ff */
[----:B------:R-:W-:-:S05]  /*ca90*/  IADD3 R15, PT, PT, -R44, RZ, RZ ;  /* 0x000000ff2c0f7210 */ /* 0x000fca0007ffe1ff */
[----:B------:R-:W-:-:S05]  /*caa0*/  IMAD R14, R39, R15, R14 ;  /* 0x0000000f270e7224 */ /* 0x000fca00078e020e */
[----:B------:R-:W-:Y:S02]  /*cab0*/  ISETP.GT.U32.AND P6, PT, R39, R14, PT ;  /* 0x0000000e2700720c */ /* 0x000fe40003fc4070 */
[----:B-1----:R-:W-:Y:S02]  /*cac0*/  ISETP.NE.U32.AND P3, PT, R2, 0x1, PT ;  /* 0x000000010200780c */ /* 0x002fe40003f65070 */
[----:B------:R-:W-:Y:S02]  /*cad0*/  LOP3.LUT R2, R55, R0, RZ, 0x3c, !PT ;  /* 0x0000000037027212 */ /* 0x000fe400078e3cff */
[----:B------:R-:W-:Y:S02]  /*cae0*/  ISETP.NE.AND.EX P3, PT, R3, RZ, PT, P3 ;  /* 0x000000ff0300720c */ /* 0x000fe40003f65330 */
[----:B------:R-:W-:-:S05]  /*caf0*/  ISETP.GE.AND P4, PT, R2, RZ, PT ;  /* 0x000000ff0200720c */ /* 0x000fca0003f86270 */
[----:B------:R-:W-:Y:S01]  /*cb00*/  @!P6 IMAD.IADD R14, R14, 0x1, -R39 ;  /* 0x000000010e0ee824 */ /* 0x000fe200078e0a27 */
[----:B------:R-:W-:Y:S01]  /*cb10*/  SEL R12, R12, RZ, P3 ;  /* 0x000000ff0c0c7207 */ /* 0x000fe20001800000 */
[----:B------:R-:W-:Y:S01]  /*cb20*/  @!P6 VIADD R44, R44, 0x1 ;  /* 0x000000012c2ce836 */ /* 0x000fe20000000000 */
[----:B------:R-:W-:Y:S02]  /*cb30*/  ISETP.NE.AND P6, PT, R0, RZ, PT ;  /* 0x000000ff0000720c */ /* 0x000fe40003fc5270 */
[----:B------:R-:W-:Y:S01]  /*cb40*/  ISETP.GE.U32.AND P5, PT, R14, R39, PT ;  /* 0x000000270e00720c */ /* 0x000fe20003fa6070 */
[----:B------:R-:W-:Y:S01]  /*cb50*/  IMAD R3, R12, UR36, RZ ;  /* 0x000000240c037c24 */ /* 0x000fe2000f8e02ff */
[----:B------:R-:W1:Y:S08]  /*cb60*/  LDC.64 R14, c[0x0][0x398] ;  /* 0x0000e600ff0e7b82 */ /* 0x000e700000000a00 */
[----:B------:R-:W2:Y:S03]  /*cb70*/  LDC.64 R38, c[0x0][0x3a8] ;  /* 0x0000ea00ff267b82 */ /* 0x000ea60000000a00 */
[----:B------:R-:W-:-:S05]  /*cb80*/  @P5 IADD3 R44, PT, PT, R44, 0x1, RZ ;  /* 0x000000012c2c5810 */ /* 0x000fca0007ffe0ff */
[----:B------:R-:W-:Y:S01]  /*cb90*/  @!P4 IMAD.MOV R44, RZ, RZ, -R44 ;  /* 0x000000ffff2cc224 */ /* 0x000fe200078e0a2c */
[----:B------:R-:W-:Y:S02]  /*cba0*/  @!P6 LOP3.LUT R44, RZ, R0, RZ, 0x33, !PT ;  /* 0x00000000ff2ce212 */ /* 0x000fe400078e33ff */
[----:B0-----:R-:W-:-:S04]  /*cbb0*/  ISETP.NE.U32.AND P4, PT, R36, 0x1, PT ;  /* 0x000000012400780c */ /* 0x001fc80003f85070 */
[----:B------:R-:W-:Y:S02]  /*cbc0*/  ISETP.NE.AND.EX P4, PT, R37, RZ, PT, P4 ;  /* 0x000000ff2500720c */ /* 0x000fe40003f85340 */
[----:B-1----:R-:W-:Y:S02]  /*cbd0*/  ISETP.NE.U32.AND P5, PT, R14, 0x1, PT ;  /* 0x000000010e00780c */ /* 0x002fe40003fa5070 */
[----:B------:R-:W-:Y:S02]  /*cbe0*/  SHF.R.S64 R14, RZ, 0x1e, R53 ;  /* 0x0000001eff0e7819 */ /* 0x000fe40000001035 */
[----:B------:R-:W-:Y:S01]  /*cbf0*/  ISETP.NE.AND.EX P5, PT, R15, RZ, PT, P5 ;  /* 0x000000ff0f00720c */ /* 0x000fe20003fa5350 */
[----:B------:R-:W-:Y:S01]  /*cc00*/  IMAD.MOV R15, RZ, RZ, -R44 ;  /* 0x000000ffff0f7224 */ /* 0x000fe200078e0a2c */
[----:B------:R-:W-:Y:S02]  /*cc10*/  SEL R44, R44, RZ, P4 ;  /* 0x000000ff2c2c7207 */ /* 0x000fe40002000000 */
[----:B--2---:R-:W-:Y:S01]  /*cc20*/  ISETP.NE.U32.AND P3, PT, R38, 0x1, PT ;  /* 0x000000012600780c */ /* 0x004fe20003f65070 */
[----:B------:R-:W-:Y:S01]  /*cc30*/  IMAD R0, R0, R15, R55 ;  /* 0x0000000f00007224 */ /* 0x000fe200078e0237 */
[----:B------:R-:W-:-:S02]  /*cc40*/  SEL R2, R46, RZ, P5 ;  /* 0x000000ff2e027207 */ /* 0x000fc40002800000 */
[----:B------:R-:W-:-:S03]  /*cc50*/  ISETP.NE.AND.EX P3, PT, R39, RZ, PT, P3 ;  /* 0x000000ff2700720c */ /* 0x000fc60003f65330 */
        /* <DEDUP_REMOVED lines=14> */
.L_x_1551:
[----:B------:R-:W-:Y:S05]  /*cd40*/  BSYNC.RECONVERGENT B1 ;  /* 0x0000000000017941 */ /* 0x000fea0003800200 */
.L_x_1550:
[----:B------:R-:W-:Y:S01]  /*cd50*/  BSSY.RECONVERGENT B1, `(.L_x_1552) ;  /* 0x0000077000017945 */ /* 0x000fe20003800200 */
[----:B------:R-:W-:Y:S01]  /*cd60*/  MOV R38, 0xff800000 ;  /* 0xff80000000267802 */ /* 0x000fe20000000f00 */
        /* <DEDUP_REMOVED lines=72> */
[----:B------:R-:W0:Y:S01]  /*d1f0*/  LDC.64 R2, c[0x0][0x390] ;  /* 0x0000e400ff027b82 */ /* 0x000e220000000a00 */
[----:B------:R-:W-:-:S03]  /*d200*/  ISETP.GE.AND P4, PT, R36, RZ, PT ;  /* 0x000000ff2400720c */ /* 0x000fc60003f86270 */
[----:B------:R-:W-:-:S04]  /*d210*/  IMAD.HI.U32 R39, R15, R14, RZ ;  /* 0x0000000e0f277227 */ /* 0x000fc800078e00ff */
[----:B------:R-:W1:Y:S01]  /*d220*/  LDC.64 R36, c[0x0][0x3a8] ;  /* 0x0000ea00ff247b82 */ /* 0x000e620000000a00 */
        /* <DEDUP_REMOVED lines=9> */
[----:B------:R-:W-:-:S02]  /*d2c0*/  ISETP.NE.AND P5, PT, R0, RZ, PT ;  /* 0x000000ff0000720c */ /* 0x000fc40003fa5270 */
[----:B------:R-:W-:Y:S02]  /*d2d0*/  ISETP.GE.U32.AND P3, PT, R14, R55, PT ;  /* 0x000000370e00720c */ /* 0x000fe40003f66070 */
[----:B------:R-:W2:Y:S01]  /*d2e0*/  LDC.64 R14, c[0x0][0x3a0] ;  /* 0x0000e800ff0e7b82 */ /* 0x000ea20000000a00 */
[----:B-1----:R-:W-:-:S04]  /*d2f0*/  ISETP.NE.U32.AND P0, PT, R36, 0x1, PT ;  /* 0x000000012400780c */ /* 0x002fc80003f05070 */
[----:B------:R-:W-:-:S06]  /*d300*/  ISETP.NE.AND.EX P0, PT, R37, RZ, PT, P0 ;  /* 0x000000ff2500720c */ /* 0x000fcc0003f05300 */
[----:B------:R-:W-:Y:S02]  /*d310*/  @P3 IADD3 R39, PT, PT, R39, 0x1, RZ ;  /* 0x0000000127273810 */ /* 0x000fe40007ffe0ff */
[----:B0-----:R-:W-:-:S03]  /*d320*/  ISETP.NE.U32.AND P3, PT, R2, 0x1, PT ;  /* 0x000000010200780c */ /* 0x001fc60003f65070 */
[----:B------:R-:W-:Y:S01]  /*d330*/  @!P4 IMAD.MOV R39, RZ, RZ, -R39 ;  /* 0x000000ffff27c224 */ /* 0x000fe200078e0a27 */
[----:B------:R-:W-:Y:S02]  /*d340*/  @!P5 LOP3.LUT R39, RZ, R0, RZ, 0x33, !PT ;  /* 0x00000000ff27d212 */ /* 0x000fe400078e33ff */
[----:B------:R-:W-:Y:S01]  /*d350*/  ISETP.NE.AND.EX P3, PT, R3, RZ, PT, P3 ;  /* 0x000000ff0300720c */ /* 0x000fe20003f65330 */
[----:B------:R-:W-:-:S03]  /*d360*/  IMAD R3, R12, UR36, RZ ;  /* 0x000000240c037c24 */ /* 0x000fc6000f8e02ff */
[----:B------:R-:W-:Y:S02]  /*d370*/  SEL R2, R46, RZ, P3 ;  /* 0x000000ff2e027207 */ /* 0x000fe40001800000 */
[----:B--2---:R-:W-:Y:S02]  /*d380*/  ISETP.NE.U32.AND P4, PT, R14, 0x1, PT ;  /* 0x000000010e00780c */ /* 0x004fe40003f85070 */
[----:B------:R-:W-:Y:S01]  /*d390*/  SHF.R.S64 R14, RZ, 0x1e, R11 ;  /* 0x0000001eff0e7819 */ /* 0x000fe2000000100b */
[----:B------:R-:W-:Y:S01]  /*d3a0*/  IMAD R2, R2, UR37, R3 ;  /* 0x0000002502027c24 */ /* 0x000fe2000f8e0203 */
[----:B------:R-:W-:Y:S01]  /*d3b0*/  ISETP.NE.AND.EX P4, PT, R15, RZ, PT, P4 ;  /* 0x000000ff0f00720c */ /* 0x000fe20003f85340 */
[----:B------:R-:W-:-:S03]  /*d3c0*/  IMAD.MOV R15, RZ, RZ, -R39 ;  /* 0x000000ffff0f7224 */ /* 0x000fc600078e0a27 */
        /* <DEDUP_REMOVED lines=15> */
.L_x_1553:
[----:B------:R-:W-:Y:S05]  /*d4c0*/  BSYNC.RECONVERGENT B1 ;  /* 0x0000000000017941 */ /* 0x000fea0003800200 */
.L_x_1552:
        /* <DEDUP_REMOVED lines=12> */
[----:B0-----:R-:W-:-:S02]  /*d590*/  IADD3 R2, PT, PT, R0, 0xffffffe, RZ ;  /* 0x0ffffffe00027810 */ /* 0x001fc40007ffe0ff */
[----:B------:R-:W-:-:S04]  /*d5a0*/  IABS R0, R51 ;  /* 0x0000003300007213 */ /* 0x000fc80000000000 */
[----:B------:R0:W2:Y:S02]  /*d5b0*/  F2I.FTZ.U32.TRUNC.NTZ R3, R2 ;  /* 0x0000000200037305 */ /* 0x0000a4000021f000 */
[----:B0-----:R-:W-:Y:S02]  /*d5c0*/  IMAD.MOV.U32 R2, RZ, RZ, RZ ;  /* 0x000000ffff027224 */ /* 0x001fe400078e00ff */
[----:B--2---:R-:W-:-:S04]  /*d5d0*/  IMAD.MOV R36, RZ, RZ, -R3 ;  /* 0x000000ffff247224 */ /* 0x004fc800078e0a03 */
[----:B------:R-:W-:Y:S01]  /*d5e0*/  IMAD R11, R36, R15, RZ ;  /* 0x0000000f240b7224 */ /* 0x000fe200078e02ff */
[----:B-1----:R-:W-:-:S03]  /*d5f0*/  IABS R36, R12 ;  /* 0x0000000c00247213 */ /* 0x002fc60000000000 */
[----:B------:R-:W-:Y:S01]  /*d600*/  IMAD.HI.U32 R11, R3, R11, R2 ;  /* 0x0000000b030b7227 */ /* 0x000fe200078e0002 */
[----:B------:R-:W0:Y:S05]  /*d610*/  I2F.RP R37, R36 ;  /* 0x0000002400257306 */ /* 0x000e2a0000209400 */
[----:B------:R-:W-:-:S05]  /*d620*/  IMAD.HI.U32 R11, R11, R0, RZ ;  /* 0x000000000b0b7227 */ /* 0x000fca00078e00ff */
[----:B------:R-:W-:-:S05]  /*d630*/  IADD3 R3, PT, PT, -R11, RZ, RZ ;  /* 0x000000ff0b037210 */ /* 0x000fca0007ffe1ff */
[C---:B------:R-:W-:Y:S01]  /*d640*/  IMAD R0, R15.reuse, R3, R0 ;  /* 0x000000030f007224 */ /* 0x040fe200078e0200 */
[----:B0-----:R-:W0:Y:S04]  /*d650*/  MUFU.RCP R37, R37 ;  /* 0x0000002500257308 */ /* 0x001e280000001000 */
[----:B------:R-:W-:-:S13]  /*d660*/  ISETP.GT.U32.AND P1, PT, R15, R0, PT ;  /* 0x000000000f00720c */ /* 0x000fda0003f24070 */
[----:B------:R-:W-:Y:S01]  /*d670*/  @!P1 IMAD.IADD R0, R0, 0x1, -R15 ;  /* 0x0000000100009824 */ /* 0x000fe200078e0a0f */
[----:B------:R-:W-:Y:S01]  /*d680*/  @!P1 IADD3 R11, PT, PT, R11, 0x1, RZ ;  /* 0x000000010b0b9810 */ /* 0x000fe20007ffe0ff */
[----:B0-----:R-:W-:Y:S01]  /*d690*/  VIADD R3, R37, 0xffffffe ;  /* 0x0ffffffe25037836 */ /* 0x001fe20000000000 */
[----:B------:R-:W-:Y:S02]  /*d6a0*/  ISETP.NE.AND P1, PT, R14, RZ, PT ;  /* 0x000000ff0e00720c */ /* 0x000fe40003f25270 */
[----:B------:R-:W-:Y:S02]  /*d6b0*/  ISETP.GE.U32.AND P0, PT, R0, R15, PT ;  /* 0x0000000f0000720c */ /* 0x000fe40003f06070 */
[----:B------:R-:W-:Y:S01]  /*d6c0*/  LOP3.LUT R0, R51, R14, RZ, 0x3c, !PT ;  /* 0x0000000e33007212 */ /* 0x000fe200078e3cff */
[----:B------:R-:W0:Y:S03]  /*d6d0*/  F2I.FTZ.U32.TRUNC.NTZ R3, R3 ;  /* 0x0000000300037305 */ /* 0x000e26000021f000 */
[----:B------:R-:W-:-:S02]  /*d6e0*/  ISETP.GE.AND P3, PT, R0, RZ, PT ;  /* 0x000000ff0000720c */ /* 0x000fc40003f66270 */
[----:B------:R-:W1:Y:S05]  /*d6f0*/  LDC R0, c[0x0][0x3c0] ;  /* 0x0000f000ff007b82 */ /* 0x000e6a0000000800 */
[----:B------:R-:W-:Y:S01]  /*d700*/  @P0 VIADD R11, R11, 0x1 ;  /* 0x000000010b0b0836 */ /* 0x000fe20000000000 */
[----:B0-----:R-:W-:-:S05]  /*d710*/  IADD3 R15, PT, PT, RZ, -R3, RZ ;  /* 0x80000003ff0f7210 */ /* 0x001fca0007ffe0ff */
[----:B------:R-:W-:Y:S01]  /*d720*/  @!P3 IMAD.MOV R11, RZ, RZ, -R11 ;  /* 0x000000ffff0bb224 */ /* 0x000fe200078e0a0b */
[----:B------:R-:W-:Y:S01]  /*d730*/  @!P1 LOP3.LUT R11, RZ, R14, RZ, 0x33, !PT ;  /* 0x0000000eff0b9212 */ /* 0x000fe200078e33ff */
[----:B------:R-:W-:-:S04]  /*d740*/  IMAD R15, R15, R36, RZ ;  /* 0x000000240f0f7224 */ /* 0x000fc800078e02ff */
[----:B------:R-:W-:-:S04]  /*d750*/  IMAD.MOV R2, RZ, RZ, -R11 ;  /* 0x000000ffff027224 */ /* 0x000fc800078e0a0b */
[----:B------:R-:W-:Y:S02]  /*d760*/  IMAD R37, R14, R2, R51 ;  /* 0x000000020e257224 */ /* 0x000fe400078e0233 */
[----:B------:R-:W-:Y:S01]  /*d770*/  IMAD.MOV.U32 R2, RZ, RZ, RZ ;  /* 0x000000ffff027224 */ /* 0x000fe200078e00ff */
[----:B-1----:R-:W-:-:S03]  /*d780*/  IABS R39, R0 ;  /* 0x0000000000277213 */ /* 0x002fc60000000000 */
        /* <DEDUP_REMOVED lines=23> */
[----:B------:R-:W-:Y:S02]  /*d900*/  IMAD R15, R2, R39, RZ ;  /* 0x00000027020f7224 */ /* 0x000fe400078e02ff */
[----:B------:R-:W-:Y:S01]  /*d910*/  HFMA2 R2, -RZ, RZ, 0, 0 ;  /* 0x00000000ff027431 */ /* 0x000fe200000001ff */
        /* <DEDUP_REMOVED lines=9> */
[----:B------:R-:W-:Y:S02]  /*d9b0*/  LOP3.LUT R2, R53, R0, RZ, 0x3c, !PT ;  /* 0x0000000035027212 */ /* 0x000fe400078e3cff */
[----:B------:R-:W-:-:S07]  /*d9c0*/  ISETP.NE.AND.EX P0, PT, R3, RZ, PT, P0 ;  /* 0x000000ff0300720c */ /* 0x000fce0003f05300 */
[----:B------:R-:W-:Y:S01]  /*d9d0*/  @!P4 IMAD.IADD R14, R14, 0x1, -R39 ;  /* 0x000000010e0ec824 */ /* 0x000fe200078e0a27 */
[----:B------:R-:W-:Y:S02]  /*d9e0*/  ISETP.GE.AND P1, PT, R2, RZ, PT ;  /* 0x000000ff0200720c */ /* 0x000fe40003f26270 */
[----:B------:R-:W-:Y:S02]  /*d9f0*/  @!P4 IADD3 R12, PT, PT, R12, 0x1, RZ ;  /* 0x000000010c0cc810 */ /* 0x000fe40007ffe0ff */
[----:B------:R-:W-:Y:S02]  /*da00*/  ISETP.GE.U32.AND P3, PT, R14, R39, PT ;  /* 0x000000270e00720c */ /* 0x000fe40003f66070 */
[----:B------:R-:W1:Y:S01]  /*da10*/  LDC.64 R14, c[0x0][0x398] ;  /* 0x0000e600ff0e7b82 */ /* 0x000e620000000a00 */
[----:B------:R-:W-:Y:S02]  /*da20*/  ISETP.NE.AND P4, PT, R0, RZ, PT ;  /* 0x000000ff0000720c */ /* 0x000fe40003f85270 */
[----:B------:R-:W-:-:S05]  /*da30*/  SEL R11, R11, RZ, P0 ;  /* 0x000000ff0b0b7207 */ /* 0x000fca0000000000 */
[----:B------:R-:W2:Y:S01]  /*da40*/  LDC.64 R38, c[0x0][0x3a8] ;  /* 0x0000ea00ff267b82 */ /* 0x000ea20000000a00 */
[----:B------:R-:W-:Y:S02]  /*da50*/  IMAD R11, R11, UR36, RZ ;  /* 0x000000240b0b7c24 */ /* 0x000fe4000f8e02ff */
[----:B------:R-:W-:-:S04]  /*da60*/  @P3 VIADD R12, R12, 0x1 ;  /* 0x000000010c0c3836 */ /* 0x000fc80000000000 */
[----:B------:R-:W-:Y:S01]  /*da70*/  @!P1 IMAD.MOV R12, RZ, RZ, -R12 ;  /* 0x000000ffff0c9224 */ /* 0x000fe200078e0a0c */
[----:B------:R-:W-:Y:S02]  /*da80*/  @!P4 LOP3.LUT R12, RZ, R0, RZ, 0x33, !PT ;  /* 0x00000000ff0cc212 */ /* 0x000fe400078e33ff */
[----:B0-----:R-:W-:Y:S02]  /*da90*/  ISETP.NE.U32.AND P1, PT, R36, 0x1, PT ;  /* 0x000000012400780c */ /* 0x001fe40003f25070 */
[----:B------:R-:W-:Y:S02]  /*daa0*/  IADD3 R3, PT, PT, -R12, RZ, RZ ;  /* 0x000000ff0c037210 */ /* 0x000fe40007ffe1ff */
[----:B------:R-:W-:Y:S02]  /*dab0*/  ISETP.NE.AND.EX P1, PT, R37, RZ, PT, P1 ;  /* 0x000000ff2500720c */ /* 0x000fe40003f25310 */
[----:B-1----:R-:W-:Y:S01]  /*dac0*/  ISETP.NE.U32.AND P3, PT, R14, 0x1, PT ;  /* 0x000000010e00780c */ /* 0x002fe20003f65070 */
[----:B------:R-:W-:Y:S01]  /*dad0*/  IMAD R0, R0, R3, R53 ;  /* 0x0000000300007224 */ /* 0x000fe200078e0235 */
[----:B------:R-:W-:-:S02]  /*dae0*/  SEL R12, R12, RZ, P1 ;  /* 0x000000ff0c0c7207 */ /* 0x000fc40000800000 */
[----:B------:R-:W-:Y:S02]  /*daf0*/  ISETP.NE.AND.EX P3, PT, R15, RZ, PT, P3 ;  /* 0x000000ff0f00720c */ /* 0x000fe40003f65330 */
[----:B------:R-:W-:Y:S02]  /*db00*/  SHF.R.S64 R14, RZ, 0x1e, R51 ;  /* 0x0000001eff0e7819 */ /* 0x000fe40000001033 */
[----:B--2---:R-:W-:Y:S02]  /*db10*/  ISETP.NE.U32.AND P0, PT, R38, 0x1, PT ;  /* 0x000000012600780c */ /* 0x004fe40003f05070 */
[----:B------:R-:W-:Y:S02]  /*db20*/  SEL R2, R48, RZ, P3 ;  /* 0x000000ff30027207 */ /* 0x000fe40001800000 */
        /* <DEDUP_REMOVED lines=15> */
.L_x_1555:
[----:B------:R-:W-:Y:S05]  /*dc20*/  BSYNC.RECONVERGENT B1 ;  /* 0x0000000000017941 */ /* 0x000fea0003800200 */
.L_x_1554:
[----:B------:R-:W0:Y:S01]  /*dc30*/  S2R R51, SR_TID.X ;  /* 0x0000000000337919 */ /* 0x000e220000002100 */
[----:B------:R-:W-:-:S03]  /*dc40*/  UMOV UR4, 0xffffffff ;  /* 0xffffffff00047882 */ /* 0x000fc60000000000 */
[----:B------:R-:W-:Y:S05]  /*dc50*/  BRA.DIV UR4, `(.L_x_1556) ;  /* 0x0000003a04087947 */ /* 0x000fea000b800000 */
[----:B------:R-:W2:Y:S01]  /*dc60*/  SHFL.BFLY PT, R14, R13, 0x10, 0x1f ;  /* 0x0e001f000d0e7f89 */ /* 0x000ea200000e0000 */
[----:B------:R-:W-:Y:S02]  /*dc70*/  IMAD.MOV.U32 R11, RZ, RZ, 0x3bbb989d ;  /* 0x3bbb989dff0b7424 */ /* 0x000fe400078e00ff */
[----:B------:R-:W-:Y:S01]  /*dc80*/  IMAD.MOV.U32 R12, RZ, RZ, 0x437c0000 ;  /* 0x437c0000ff0c7424 */ /* 0x000fe200078e00ff */
[----:B--2---:R-:W-:-:S05]  /*dc90*/  FMNMX R13, R14, R13, !PT ;  /* 0x0000000d0e0d7209 */ /* 0x004fca0007800000 */
[----:B------:R-:W2:Y:S02]  /*dca0*/  SHFL.BFLY PT, R14, R13, 0x8, 0x1f ;  /* 0x0d001f000d0e7f89 */ /* 0x000ea400000e0000 */
[----:B--2---:R-:W-:-:S05]  /*dcb0*/  FMNMX R0, R13, R14, !PT ;  /* 0x0000000e0d007209 */ /* 0x004fca0007800000 */
[----:B------:R-:W2:Y:S02]  /*dcc0*/  SHFL.BFLY PT, R14, R0, 0x4, 0x1f ;  /* 0x0c801f00000e7f89 */ /* 0x000ea400000e0000 */
[----:B--2---:R-:W-:-:S05]  /*dcd0*/  FMNMX R2, R0, R14, !PT ;  /* 0x0000000e00027209 */ /* 0x004fca0007800000 */
[----:B------:R-:W2:Y:S02]  /*dce0*/  SHFL.BFLY PT, R14, R2, 0x2, 0x1f ;  /* 0x0c401f00020e7f89 */ /* 0x000ea400000e0000 */
[----:B--2---:R-:W-:-:S05]  /*dcf0*/  FMNMX R3, R2, R14, !PT ;  /* 0x0000000e02037209 */ /* 0x004fca0007800000 */
[----:B------:R-:W2:Y:S02]  /*dd00*/  SHFL.BFLY PT, R14, R3, 0x1, 0x1f ;  /* 0x0c201f00030e7f89 */ /* 0x000ea400000e0000 */
[----:B--2---:R-:W-:-:S05]  /*dd10*/  FMNMX R15, R3, R14, !PT ;  /* 0x0000000e030f7209 */ /* 0x004fca0007800000 */
[C---:B------:R-:W-:Y:S01]  /*dd20*/  FADD R62, -R15.reuse, R5 ;  /* 0x000000050f3e7221 */ /* 0x040fe20000000100 */
[C---:B------:R-:W-:Y:S01]  /*dd30*/  FADD R58, -R15.reuse, R33 ;  /* 0x000000210f3a7221 */ /* 0x040fe20000000100 */
[C---:B------:R-:W-:Y:S01]  /*dd40*/  FADD R2, -R15.reuse, R19 ;  /* 0x000000130f027221 */ /* 0x040fe20000000100 */
[C---:B------:R-:W-:Y:S01]  /*dd50*/  FADD R60, -R15.reuse, R32 ;  /* 0x000000200f3c7221 */ /* 0x040fe20000000100 */
[-C--:B------:R-:W-:Y:S01]  /*dd60*/  FFMA.SAT R5, R62, R11.reuse, 0.5 ;  /* 0x3f0000003e057423 */ /* 0x080fe2000000200b */
[-C--:B------:R-:W-:Y:S01]  /*dd70*/  FFMA.SAT R19, R58, R11.reuse, 0.5 ;  /* 0x3f0000003a137423 */ /* 0x080fe2000000200b */
[C---:B------:R-:W-:Y:S01]  /*dd80*/  FADD R50, -R15.reuse, R7 ;  /* 0x000000070f327221 */ /* 0x040fe20000000100 */
[----:B------:R-:W-:Y:S01]  /*dd90*/  FADD R36, -R15, R9 ;  /* 0x000000090f247221 */ /* 0x000fe20000000100 */
[-C--:B------:R-:W-:Y:S01]  /*dda0*/  FFMA.RM R5, R5, R12.reuse, 12582913 ;  /* 0x4b40000105057423 */ /* 0x080fe2000000400c */
[-C--:B------:R-:W-:Y:S01]  /*ddb0*/  FFMA.SAT R9, R60, R11.reuse, 0.5 ;  /* 0x3f0000003c097423 */ /* 0x080fe2000000200b */
[-C--:B------:R-:W-:Y:S01]  /*ddc0*/  FFMA.RM R19, R19, R12.reuse, 12582913 ;  /* 0x4b40000113137423 */ /* 0x080fe2000000400c */
[----:B------:R-:W-:Y:S01]  /*ddd0*/  FADD R52, -R15, R31 ;  /* 0x0000001f0f347221 */ /* 0x000fe20000000100 */
[----:B------:R-:W-:Y:S01]  /*dde0*/  FADD R3, R5, -12583039 ;  /* 0xcb40007f05037421 */ /* 0x000fe20000000000 */
[C---:B------:R-:W-:Y:S01]  /*ddf0*/  FADD R56, -R15.reuse, R6 ;  /* 0x000000060f387221 */ /* 0x040fe20000000100 */
[C---:B------:R-:W-:Y:S01]  /*de00*/  FADD R6, -R15.reuse, R16 ;  /* 0x000000100f067221 */ /* 0x040fe20000000100 */
[----:B------:R-:W-:Y:S01]  /*de10*/  FADD R16, -R15, R21 ;  /* 0x000000150f107221 */ /* 0x000fe20000000100 */
[----:B------:R-:W-:Y:S01]  /*de20*/  FFMA R7, R62, 1.4426950216293334961, -R3 ;  /* 0x3fb8aa3b3e077823 */ /* 0x000fe20000000803 */
[-C--:B------:R-:W-:Y:S01]  /*de30*/  FFMA.RM R3, R9, R12.reuse, 12582913 ;  /* 0x4b40000109037423 */ /* 0x080fe2000000400c */
[-C--:B------:R-:W-:Y:S01]  /*de40*/  FFMA.SAT R21, R52, R11.reuse, 0.5 ;  /* 0x3f00000034157423 */ /* 0x080fe2000000200b */
[----:B------:R-:W-:Y:S01]  /*de50*/  FADD R54, -R15, R4 ;  /* 0x000000040f367221 */ /* 0x000fe20000000100 */
[----:B------:R-:W-:Y:S01]  /*de60*/  FFMA R62, R62, 1.925963033500011079e-08, R7 ;  /* 0x32a570603e3e7823 */ /* 0x000fe20000000007 */
[----:B------:R-:W-:Y:S01]  /*de70*/  FADD R7, R19, -12583039 ;  /* 0xcb40007f13077421 */ /* 0x000fe20000000000 */
[----:B------:R-:W-:Y:S01]  /*de80*/  FADD R9, R3, -12583039 ;  /* 0xcb40007f03097421 */ /* 0x000fe20000000000 */
[-C--:B------:R-:W-:Y:S01]  /*de90*/  FFMA.RM R21, R21, R12.reuse, 12582913 ;  /* 0x4b40000115157423 */ /* 0x080fe2000000400c */
[C---:B------:R-:W-:Y:S01]  /*dea0*/  FADD R0, -R15.reuse, R10 ;  /* 0x0000000a0f007221 */ /* 0x040fe20000000100 */
[----:B------:R-:W-:Y:S01]  /*deb0*/  FFMA R7, R58, 1.4426950216293334961, -R7 ;  /* 0x3fb8aa3b3a077823 */ /* 0x000fe20000000807 */
[----:B------:R-:W-:Y:S01]  /*dec0*/  FFMA R9, R60, 1.4426950216293334961, -R9 ;  /* 0x3fb8aa3b3c097823 */ /* 0x000fe20000000809 */
[----:B------:R-:W-:Y:S01]  /*ded0*/  FADD R10, -R15, R23 ;  /* 0x000000170f0a7221 */ /* 0x000fe20000000100 */
[-C--:B------:R-:W-:Y:S01]  /*dee0*/  FFMA.SAT R23, R54, R11.reuse, 0.5 ;  /* 0x3f00000036177423 */ /* 0x080fe2000000200b */
[----:B------:R-:W-:Y:S01]  /*def0*/  FFMA R58, R58, 1.925963033500011079e-08, R7 ;  /* 0x32a570603a3a7823 */ /* 0x000fe20000000007 */
[----:B------:R-:W-:Y:S01]  /*df00*/  FADD R7, R21, -12583039 ;  /* 0xcb40007f15077421 */ /* 0x000fe20000000000 */
[-C--:B------:R-:W-:Y:S01]  /*df10*/  FFMA.SAT R13, R56, R11.reuse, 0.5 ;  /* 0x3f000000380d7423 */ /* 0x080fe2000000200b */
[----:B------:R-:W-:Y:S01]  /*df20*/  FFMA R60, R60, 1.925963033500011079e-08, R9 ;  /* 0x32a570603c3c7823 */ /* 0x000fe20000000009 */
[-C--:B------:R-:W-:Y:S01]  /*df30*/  FFMA.RM R23, R23, R12.reuse, 12582913 ;  /* 0x4b40000117177423 */ /* 0x080fe2000000400c */
[----:B------:R-:W-:Y:S01]  /*df40*/  FFMA R9, R52, 1.4426950216293334961, -R7 ;  /* 0x3fb8aa3b34097823 */ /* 0x000fe20000000807 */
[-C--:B------:R-:W-:Y:S01]  /*df50*/  FFMA.RM R7, R13, R12.reuse, 12582913 ;  /* 0x4b4000010d077423 */ /* 0x080fe2000000400c */
[----:B------:R-:W-:Y:S01]  /*df60*/  FADD R4, -R15, R17 ;  /* 0x000000110f047221 */ /* 0x000fe20000000100 */
[-C--:B------:R-:W-:Y:S01]  /*df70*/  FFMA.SAT R17, R50, R11.reuse, 0.5 ;  /* 0x3f00000032117423 */ /* 0x080fe2000000200b */
[----:B------:R-:W-:Y:S01]  /*df80*/  FFMA R52, R52, 1.925963033500011079e-08, R9 ;  /* 0x32a5706034347823 */ /* 0x000fe20000000009 */
[----:B------:R-:W-:Y:S01]  /*df90*/  FADD R9, R23, -12583039 ;  /* 0xcb40007f17097421 */ /* 0x000fe20000000000 */
[----:B------:R-:W-:Y:S01]  /*dfa0*/  FADD R13, R7, -12583039 ;  /* 0xcb40007f070d7421 */ /* 0x000fe20000000000 */
[----:B------:R-:W-:Y:S01]  /*dfb0*/  FADD R48, -R15, R8 ;  /* 0x000000080f307221 */ /* 0x000fe20000000100 */
[-C--:B------:R-:W-:Y:S01]  /*dfc0*/  FFMA.RM R17, R17, R12.reuse, 12582913 ;  /* 0x4b40000111117423 */ /* 0x080fe2000000400c */
[----:B------:R-:W-:Y:S01]  /*dfd0*/  FFMA R9, R54, 1.4426950216293334961, -R9 ;  /* 0x3fb8aa3b36097823 */ /* 0x000fe20000000809 */
[----:B------:R-:W-:Y:S01]  /*dfe0*/  FFMA R13, R56, 1.4426950216293334961, -R13 ;  /* 0x3fb8aa3b380d7823 */ /* 0x000fe2000000080d */
[C---:B------:R-:W-:Y:S01]  /*dff0*/  FADD R8, -R15.reuse, R20 ;  /* 0x000000140f087221 */ /* 0x040fe20000000100 */
[----:B------:R-:W-:Y:S01]  /*e000*/  FADD R32, -R15, R22 ;  /* 0x000000160f207221 */ /* 0x000fe20000000100 */
[----:B------:R-:W-:Y:S01]  /*e010*/  FFMA R54, R54, 1.925963033500011079e-08, R9 ;  /* 0x32a5706036367823 */ /* 0x000fe20000000009 */
[----:B------:R-:W-:Y:S01]  /*e020*/  FFMA R56, R56, 1.925963033500011079e-08, R13 ;  /* 0x32a5706038387823 */ /* 0x000fe2000000000d */
[-C--:B------:R-:W-:Y:S01]  /*e030*/  FFMA.SAT R13, R48, R11.reuse, 0.5 ;  /* 0x3f000000300d7423 */ /* 0x080fe2000000200b */
[----:B------:R-:W-:Y:S01]  /*e040*/  FADD R9, R17, -12583039 ;  /* 0xcb40007f11097421 */ /* 0x000fe20000000000 */
[C---:B------:R-:W-:Y:S01]  /*e050*/  FADD R18, -R15.reuse, R18 ;  /* 0x000000120f127221 */ /* 0x040fe20000000100 */
[----:B------:R-:W-:Y:S01]  /*e060*/  FADD R24, -R15, R24 ;  /* 0x000000180f187221 */ /* 0x000fe20000000100 */
[----:B------:R-:W-:Y:S01]  /*e070*/  FFMA.RM R13, R13, R12, 12582913 ;  /* 0x4b4000010d0d7423 */ /* 0x000fe2000000400c */
[C---:B------:R-:W-:Y:S01]  /*e080*/  FFMA R9, R50.reuse, 1.4426950216293334961, -R9 ;  /* 0x3fb8aa3b32097823 */ /* 0x040fe20000000809 */
        /* <DEDUP_REMOVED lines=9> */
[----:B------:R-:W-:Y:S01]  /*e120*/  FADD R15, R13, -12583039 ;  /* 0xcb40007f0d0f7421 */ /* 0x000fe20000000000 */
[----:B------:R-:W-:Y:S01]  /*e130*/  FFMA R50, R50, 1.925963033500011079e-08, R9 ;  /* 0x32a5706032327823 */ /* 0x000fe20000000009 */
[----:B------:R-:W-:Y:S01]  /*e140*/  FFMA.SAT R9, R36, R11, 0.5 ;  /* 0x3f00000024097423 */ /* 0x000fe2000000200b */
[----:B------:R-:W2:Y:S01]  /*e150*/  MUFU.EX2 R58, R58 ;  /* 0x0000003a003a7308 */ /* 0x000ea20000000800 */
[----:B------:R-:W-:Y:S01]  /*e160*/  FFMA R15, R48, 1.4426950216293334961, -R15 ;  /* 0x3fb8aa3b300f7823 */ /* 0x000fe2000000080f */
[----:B------:R-:W-:-:S02]  /*e170*/  IMAD.SHL.U32 R19, R19, 0x800000, RZ ;  /* 0x0080000013137824 */ /* 0x000fc400078e00ff */
[----:B------:R-:W-:Y:S01]  /*e180*/  FFMA.RM R9, R9, R12, 12582913 ;  /* 0x4b40000109097423 */ /* 0x000fe2000000400c */
[-C--:B------:R-:W-:Y:S01]  /*e190*/  FFMA.SAT R53, R18, R11.reuse, 0.5 ;  /* 0x3f00000012357423 */ /* 0x080fe2000000200b */
[----:B------:R-:W-:Y:S01]  /*e1a0*/  FFMA R48, R48, 1.925963033500011079e-08, R15 ;  /* 0x32a5706030307823 */ /* 0x000fe2000000000f */
[----:B------:R-:W-:Y:S02]  /*e1b0*/  IMAD.SHL.U32 R13, R13, 0x800000, RZ ;  /* 0x008000000d0d7824 */ /* 0x000fe400078e00ff */
[C---:B------:R-:W-:Y:S01]  /*e1c0*/  FADD R15, R9.reuse, -12583039 ;  /* 0xcb40007f090f7421 */ /* 0x040fe20000000000 */
[----:B------:R-:W3:Y:S01]  /*e1d0*/  MUFU.EX2 R31, R60 ;  /* 0x0000003c001f7308 */ /* 0x000ee20000000800 */
[----:B------:R-:W-:Y:S02]  /*e1e0*/  IMAD.SHL.U32 R9, R9, 0x800000, RZ ;  /* 0x0080000009097824 */ /* 0x000fe400078e00ff */
[----:B------:R-:W-:Y:S01]  /*e1f0*/  FFMA.SAT R55, R44, R11, 0.5 ;  /* 0x3f0000002c377423 */ /* 0x000fe2000000200b */
[----:B------:R-:W-:Y:S01]  /*e200*/  FFMA R15, R36, 1.4426950216293334961, -R15 ;  /* 0x3fb8aa3b240f7823 */ /* 0x000fe2000000080f */
[----:B------:R-:W-:-:S03]  /*e210*/  SHF.L.U32 R5, R5, 0x17, RZ ;  /* 0x0000001705057819 */ /* 0x000fc600000006ff */
[----:B------:R-:W-:Y:S01]  /*e220*/  FFMA R36, R36, 1.925963033500011079e-08, R15 ;  /* 0x32a5706024247823 */ /* 0x000fe2000000000f */
[----:B------:R-:W-:Y:S01]  /*e230*/  FFMA.SAT R15, R0, R11, 0.5 ;  /* 0x3f000000000f7423 */ /* 0x000fe2000000200b */
[----:B------:R-:W-:Y:S03]  /*e240*/  MUFU.EX2 R37, R54 ;  /* 0x0000003600257308 */ /* 0x000fe60000000800 */
[----:B------:R-:W-:-:S04]  /*e250*/  FFMA.RM R15, R15, R12, 12582913 ;  /* 0x4b4000010f0f7423 */ /* 0x000fc8000000400c */
[C---:B------:R-:W-:Y:S01]  /*e260*/  FADD R25, R15.reuse, -12583039 ;  /* 0xcb40007f0f197421 */ /* 0x040fe20000000000 */
[----:B------:R-:W-:Y:S01]  /*e270*/  MUFU.EX2 R39, R56 ;  /* 0x0000003800277308 */ /* 0x000fe20000000800 */
[----:B------:R-:W-:Y:S02]  /*e280*/  SHF.L.U32 R15, R15, 0x17, RZ ;  /* 0x000000170f0f7819 */ /* 0x000fe400000006ff */
[----:B------:R-:W-:-:S04]  /*e290*/  FFMA R25, R0, 1.4426950216293334961, -R25 ;  /* 0x3fb8aa3b00197823 */ /* 0x000fc80000000819 */
[----:B------:R-:W-:Y:S01]  /*e2a0*/  FFMA R29, R0, 1.925963033500011079e-08, R25 ;  /* 0x32a57060001d7823 */ /* 0x000fe20000000019 */
[----:B--2---:R-:W-:Y:S01]  /*e2b0*/  FMUL R0, R19, R58 ;  /* 0x0000003a13007220 */ /* 0x004fe20000400000 */
[----:B------:R-:W-:Y:S01]  /*e2c0*/  FFMA.SAT R19, R2, R11, 0.5 ;  /* 0x3f00000002137423 */ /* 0x000fe2000000200b */
[----:B------:R-:W2:Y:S03]  /*e2d0*/  MUFU.EX2 R52, R52 ;  /* 0x0000003400347308 */ /* 0x000ea60000000800 */
[----:B------:R-:W-:-:S04]  /*e2e0*/  FFMA.RM R19, R19, R12, 12582913 ;  /* 0x4b40000113137423 */ /* 0x000fc8000000400c */
[----:B------:R-:W-:Y:S01]  /*e2f0*/  FADD R25, R19, -12583039 ;  /* 0xcb40007f13197421 */ /* 0x000fe20000000000 */
[----:B------:R-:W-:Y:S03]  /*e300*/  MUFU.EX2 R48, R48 ;  /* 0x0000003000307308 */ /* 0x000fe60000000800 */
[----:B------:R-:W-:-:S04]  /*e310*/  FFMA R25, R2, 1.4426950216293334961, -R25 ;  /* 0x3fb8aa3b02197823 */ /* 0x000fc80000000819 */
[----:B------:R-:W-:Y:S01]  /*e320*/  FFMA R27, R2, 1.925963033500011079e-08, R25 ;  /* 0x32a57060021b7823 */ /* 0x000fe20000000019 */
[-C--:B------:R-:W-:Y:S01]  /*e330*/  FFMA.SAT R25, R6, R11.reuse, 0.5 ;  /* 0x3f00000006197423 */ /* 0x080fe2000000200b */
[----:B------:R-:W-:Y:S01]  /*e340*/  IMAD.SHL.U32 R2, R3, 0x800000, RZ ;  /* 0x0080000003027824 */ /* 0x000fe200078e00ff */
[----:B------:R-:W-:Y:S01]  /*e350*/  SHF.L.U32 R3, R21, 0x17, RZ ;  /* 0x0000001715037819 */ /* 0x000fe200000006ff */
[----:B------:R-:W-:Y:S01]  /*e360*/  FFMA.SAT R21, R4, R11, 0.5 ;  /* 0x3f00000004157423 */ /* 0x000fe2000000200b */
[-C--:B------:R-:W-:Y:S01]  /*e370*/  FFMA.RM R25, R25, R12.reuse, 12582913 ;  /* 0x4b40000119197423 */ /* 0x080fe2000000400c */
[----:B---3--:R-:W-:Y:S01]  /*e380*/  FMUL R2, R2, R31 ;  /* 0x0000001f02027220 */ /* 0x008fe20000400000 */
[----:B------:R-:W-:Y:S01]  /*e390*/  MUFU.EX2 R50, R50 ;  /* 0x0000003200327308 */ /* 0x000fe20000000800 */
[----:B------:R-:W-:Y:S01]  /*e3a0*/  FFMA.RM R21, R21, R12, 12582913 ;  /* 0x4b40000115157423 */ /* 0x000fe2000000400c */
[----:B------:R-:W-:Y:S01]  /*e3b0*/  FADD R31, R25, -12583039 ;  /* 0xcb40007f191f7421 */ /* 0x000fe20000000000 */
[----:B--2---:R-:W-:-:S03]  /*e3c0*/  FMUL R3, R3, R52 ;  /* 0x0000003403037220 */ /* 0x004fc60000400000 */
[C---:B------:R-:W-:Y:S02]  /*e3d0*/  FFMA R31, R6.reuse, 1.4426950216293334961, -R31 ;  /* 0x3fb8aa3b061f7823 */ /* 0x040fe4000000081f */
[----:B------:R-:W-:Y:S02]  /*e3e0*/  MUFU.EX2 R27, R27 ;  /* 0x0000001b001b7308 */ /* 0x000fe40000000800 */
[----:B------:R-:W-:Y:S01]  /*e3f0*/  FFMA R33, R6, 1.925963033500011079e-08, R31 ;  /* 0x32a5706006217823 */ /* 0x000fe2000000001f */
[----:B------:R-:W-:Y:S01]  /*e400*/  FADD R31, R21, -12583039 ;  /* 0xcb40007f151f7421 */ /* 0x000fe20000000000 */
[----:B------:R-:W-:-:S03]  /*e410*/  IMAD.SHL.U32 R6, R7, 0x800000, RZ ;  /* 0x0080000007067824 */ /* 0x000fc600078e00ff */
[----:B------:R-:W-:Y:S01]  /*e420*/  FFMA R31, R4, 1.4426950216293334961, -R31 ;  /* 0x3fb8aa3b041f7823 */ /* 0x000fe2000000081f */
[----:B------:R-:W-:Y:S01]  /*e430*/  FMUL R6, R6, R39 ;  /* 0x0000002706067220 */ /* 0x000fe20000400000 */
[----:B------:R-:W-:Y:S01]  /*e440*/  FFMA.SAT R39, R8, R11, 0.5 ;  /* 0x3f00000008277423 */ /* 0x000fe2000000200b */
[----:B------:R-:W2:Y:S01]  /*e450*/  MUFU.EX2 R36, R36 ;  /* 0x0000002400247308 */ /* 0x000ea20000000800 */
[----:B------:R-:W-:Y:S01]  /*e460*/  FFMA R31, R4, 1.925963033500011079e-08, R31 ;  /* 0x32a57060041f7823 */ /* 0x000fe2000000001f */
[----:B------:R-:W-:Y:S02]  /*e470*/  IMAD.SHL.U32 R4, R23, 0x800000, RZ ;  /* 0x0080000017047824 */ /* 0x000fe400078e00ff */
[-C--:B------:R-:W-:Y:S01]  /*e480*/  FFMA.RM R23, R53, R12.reuse, 12582913 ;  /* 0x4b40000135177423 */ /* 0x080fe2000000400c */
[----:B------:R-:W-:Y:S01]  /*e490*/  FFMA.RM R39, R39, R12, 12582913 ;  /* 0x4b40000127277423 */ /* 0x000fe2000000400c */
[----:B------:R-:W-:Y:S02]  /*e4a0*/  FMUL R4, R4, R37 ;  /* 0x0000002504047220 */ /* 0x000fe40000400000 */
[----:B------:R-:W-:Y:S01]  /*e4b0*/  FADD R37, R23, -12583039 ;  /* 0xcb40007f17257421 */ /* 0x000fe20000000000 */
[----:B------:R-:W-:Y:S03]  /*e4c0*/  MUFU.EX2 R31, R31 ;  /* 0x0000001f001f7308 */ /* 0x000fe60000000800 */
[----:B------:R-:W-:-:S04]  /*e4d0*/  FFMA R37, R18, 1.4426950216293334961, -R37 ;  /* 0x3fb8aa3b12257823 */ /* 0x000fc80000000825 */
[----:B------:R-:W-:Y:S01]  /*e4e0*/  FFMA R53, R18, 1.925963033500011079e-08, R37 ;  /* 0x32a5706012357823 */ /* 0x000fe20000000025 */
[----:B------:R-:W-:Y:S01]  /*e4f0*/  FFMA.SAT R37, R16, R11, 0.5 ;  /* 0x3f00000010257423 */ /* 0x000fe2000000200b */
[----:B------:R-:W-:Y:S01]  /*e500*/  MUFU.EX2 R18, R33 ;  /* 0x0000002100127308 */ /* 0x000fe20000000800 */
[----:B--2---:R-:W-:Y:S02]  /*e510*/  FMUL R9, R9, R36 ;  /* 0x0000002409097220 */ /* 0x004fe40000400000 */
[----:B------:R-:W-:-:S04]  /*e520*/  FFMA.RM R37, R37, R12, 12582913 ;  /* 0x4b40000125257423 */ /* 0x000fc8000000400c */
[----:B------:R-:W-:Y:S01]  /*e530*/  FADD R7, R37, -12583039 ;  /* 0xcb40007f25077421 */ /* 0x000fe20000000000 */
[----:B------:R-:W-:Y:S03]  /*e540*/  MUFU.EX2 R36, R53 ;  /* 0x0000003500247308 */ /* 0x000fe60000000800 */
[----:B------:R-:W-:-:S04]  /*e550*/  FFMA R7, R16, 1.4426950216293334961, -R7 ;  /* 0x3fb8aa3b10077823 */ /* 0x000fc80000000807 */
[----:B------:R-:W-:Y:S01]  /*e560*/  FFMA R52, R16, 1.925963033500011079e-08, R7 ;  /* 0x32a5706010347823 */ /* 0x000fe20000000007 */
[----:B------:R-:W-:Y:S01]  /*e570*/  SHF.L.U32 R7, R17, 0x17, RZ ;  /* 0x0000001711077819 */ /* 0x000fe200000006ff */
[----:B------:R-:W-:Y:S01]  /*e580*/  FADD R17, R39, -12583039 ;  /* 0xcb40007f27117421 */ /* 0x000fe20000000000 */
[----:B------:R2:W-:Y:S03]  /*e590*/  MUFU.EX2 R16, R29 ;  /* 0x0000001d00107308 */ /* 0x0005e60000000800 */
[----:B------:R-:W-:Y:S01]  /*e5a0*/  FFMA R17, R8, 1.4426950216293334961, -R17 ;  /* 0x3fb8aa3b08117823 */ /* 0x000fe20000000811 */
[----:B------:R-:W-:-:S03]  /*e5b0*/  FMUL R7, R7, R50 ;  /* 0x0000003207077220 */ /* 0x000fc60000400000 */
[----:B------:R-:W-:Y:S01]  /*e5c0*/  FFMA R54, R8, 1.925963033500011079e-08, R17 ;  /* 0x32a5706008367823 */ /* 0x000fe20000000011 */
[----:B------:R-:W-:Y:S01]  /*e5d0*/  FMUL R8, R13, R48 ;  /* 0x000000300d087220 */ /* 0x000fe20000400000 */
[-C--:B------:R-:W-:Y:S01]  /*e5e0*/  FFMA.SAT R13, R32, R11.reuse, 0.5 ;  /* 0x3f000000200d7423 */ /* 0x080fe2000000200b */
[----:B--2---:R-:W-:Y:S01]  /*e5f0*/  FFMA.SAT R29, R14, R11, 0.5 ;  /* 0x3f0000000e1d7423 */ /* 0x004fe2000000200b */
[----:B------:R-:W2:Y:S02]  /*e600*/  MUFU.EX2 R62, R62 ;  /* 0x0000003e003e7308 */ /* 0x000ea40000000800 */
[-C--:B------:R-:W-:Y:S01]  /*e610*/  FFMA.RM R48, R13, R12.reuse, 12582913 ;  /* 0x4b4000010d307423 */ /* 0x080fe2000000400c */
[----:B------:R-:W-:-:S03]  /*e620*/  FFMA.RM R29, R29, R12, 12582913 ;  /* 0x4b4000011d1d7423 */ /* 0x000fc6000000400c */
[----:B------:R-:W-:Y:S02]  /*e630*/  FADD R13, R48, -12583039 ;  /* 0xcb40007f300d7421 */ /* 0x000fe40000000000 */
[----:B------:R-:W-:Y:S02]  /*e640*/  MUFU.EX2 R54, R54 ;  /* 0x0000003600367308 */ /* 0x000fe40000000800 */
[----:B------:R-:W-:-:S04]  /*e650*/  FFMA R13, R32, 1.4426950216293334961, -R13 ;  /* 0x3fb8aa3b200d7823 */ /* 0x000fc8000000080d */
[----:B------:R-:W-:Y:S01]  /*e660*/  FFMA R50, R32, 1.925963033500011079e-08, R13 ;  /* 0x32a5706020327823 */ /* 0x000fe2000000000d */
[----:B------:R-:W-:Y:S01]  /*e670*/  FFMA.SAT R13, R10, R11, 0.5 ;  /* 0x3f0000000a0d7423 */ /* 0x000fe2000000200b */
[----:B--2---:R-:W-:-:S03]  /*e680*/  FMUL R5, R5, R62 ;  /* 0x0000003e05057220 */ /* 0x004fc60000400000 */
[----:B------:R-:W-:-:S04]  /*e690*/  FFMA.RM R13, R13, R12, 12582913 ;  /* 0x4b4000010d0d7423 */ /* 0x000fc8000000400c */
[C---:B------:R-:W-:Y:S01]  /*e6a0*/  FADD R17, R13.reuse, -12583039 ;  /* 0xcb40007f0d117421 */ /* 0x040fe20000000000 */
[----:B------:R-:W-:-:S03]  /*e6b0*/  IMAD.SHL.U32 R13, R13, 0x800000, RZ ;  /* 0x008000000d0d7824 */ /* 0x000fc600078e00ff */
[----:B------:R-:W-:-:S04]  /*e6c0*/  FFMA R17, R10, 1.4426950216293334961, -R17 ;  /* 0x3fb8aa3b0a117823 */ /* 0x000fc80000000811 */
[----:B------:R-:W-:Y:S01]  /*e6d0*/  FFMA R32, R10, 1.925963033500011079e-08, R17 ;  /* 0x32a570600a207823 */ /* 0x000fe20000000011 */
[----:B------:R-:W-:Y:S01]  /*e6e0*/  FMUL R10, R15, R16 ;  /* 0x000000100f0a7220 */ /* 0x000fe20000400000 */
[----:B------:R-:W-:Y:S01]  /*e6f0*/  FFMA.SAT R15, R24, R11, 0.5 ;  /* 0x3f000000180f7423 */ /* 0x000fe2000000200b */
[----:B------:R-:W-:Y:S02]  /*e700*/  IMAD.SHL.U32 R16, R19, 0x800000, RZ ;  /* 0x0080000013107824 */ /* 0x000fe400078e00ff */
[----:B------:R-:W-:Y:S01]  /*e710*/  FADD R19, R29, -12583039 ;  /* 0xcb40007f1d137421 */ /* 0x000fe20000000000 */
[-C--:B------:R-:W-:Y:S01]  /*e720*/  FFMA.RM R15, R15, R12.reuse, 12582913 ;  /* 0x4b4000010f0f7423 */ /* 0x080fe2000000400c */
[----:B------:R-:W-:Y:S02]  /*e730*/  FMUL R16, R16, R27 ;  /* 0x0000001b10107220 */ /* 0x000fe40000400000 */
[----:B------:R-:W-:Y:S01]  /*e740*/  FFMA R19, R14, 1.4426950216293334961, -R19 ;  /* 0x3fb8aa3b0e137823 */ /* 0x000fe20000000813 */
[----:B------:R-:W-:Y:S01]  /*e750*/  FFMA.SAT R27, R20, R11, 0.5 ;  /* 0x3f000000141b7423 */ /* 0x000fe2000000200b */
[C---:B------:R-:W-:Y:S01]  /*e760*/  FADD R17, R15.reuse, -12583039 ;  /* 0xcb40007f0f117421 */ /* 0x040fe20000000000 */
[----:B------:R-:W-:Y:S01]  /*e770*/  MUFU.EX2 R32, R32 ;  /* 0x0000002000207308 */ /* 0x000fe20000000800 */
[----:B------:R-:W-:Y:S01]  /*e780*/  SHF.L.U32 R15, R15, 0x17, RZ ;  /* 0x000000170f0f7819 */ /* 0x000fe200000006ff */
[----:B------:R-:W-:Y:S01]  /*e790*/  FFMA.RM R27, R27, R12, 12582913 ;  /* 0x4b4000011b1b7423 */ /* 0x000fe2000000400c */
[----:B------:R-:W-:-:S04]  /*e7a0*/  FFMA R17, R24, 1.4426950216293334961, -R17 ;  /* 0x3fb8aa3b18117823 */ /* 0x000fc80000000811 */
[----:B------:R-:W-:Y:S01]  /*e7b0*/  FFMA R24, R24, 1.925963033500011079e-08, R17 ;  /* 0x32a5706018187823 */ /* 0x000fe20000000011 */
[----:B------:R-:W-:Y:S02]  /*e7c0*/  IMAD.SHL.U32 R17, R25, 0x800000, RZ ;  /* 0x0080000019117824 */ /* 0x000fe400078e00ff */
[----:B------:R-:W-:Y:S01]  /*e7d0*/  FFMA R25, R14, 1.925963033500011079e-08, R19 ;  /* 0x32a570600e197823 */ /* 0x000fe20000000013 */
[----:B------:R-:W-:Y:S01]  /*e7e0*/  FFMA.SAT R19, R26, R11, 0.5 ;  /* 0x3f0000001a137423 */ /* 0x000fe2000000200b */
[----:B------:R-:W-:Y:S01]  /*e7f0*/  FMUL R17, R17, R18 ;  /* 0x0000001211117220 */ /* 0x000fe20000400000 */
[----:B------:R-:W-:Y:S02]  /*e800*/  SHF.L.U32 R18, R21, 0x17, RZ ;  /* 0x0000001715127819 */ /* 0x000fe400000006ff */
[----:B------:R-:W-:Y:S01]  /*e810*/  FFMA.RM R14, R19, R12, 12582913 ;  /* 0x4b400001130e7423 */ /* 0x000fe2000000400c */
[C---:B------:R-:W-:Y:S01]  /*e820*/  FADD R21, R27.reuse, -12583039 ;  /* 0xcb40007f1b157421 */ /* 0x040fe20000000000 */
[----:B------:R-:W-:-:S02]  /*e830*/  SHF.L.U32 R27, R27, 0x17, RZ ;  /* 0x000000171b1b7819 */ /* 0x000fc400000006ff */
[----:B------:R-:W-:Y:S01]  /*e840*/  FADD R19, R14, -12583039 ;  /* 0xcb40007f0e137421 */ /* 0x000fe20000000000 */
[----:B------:R-:W-:Y:S01]  /*e850*/  FMUL R18, R18, R31 ;  /* 0x0000001f12127220 */ /* 0x000fe20000400000 */
[----:B------:R-:W-:Y:S01]  /*e860*/  FFMA.SAT R31, R28, R11, 0.5 ;  /* 0x3f0000001c1f7423 */ /* 0x000fe2000000200b */
[----:B------:R-:W-:Y:S01]  /*e870*/  FFMA R21, R20, 1.4426950216293334961, -R21 ;  /* 0x3fb8aa3b14157823 */ /* 0x000fe20000000815 */
[----:B------:R-:W-:Y:S02]  /*e880*/  FFMA R19, R26, 1.4426950216293334961, -R19 ;  /* 0x3fb8aa3b1a137823 */ /* 0x000fe40000000813 */
[----:B------:R-:W-:Y:S01]  /*e890*/  FFMA.RM R31, R31, R12, 12582913 ;  /* 0x4b4000011f1f7423 */ /* 0x000fe2000000400c */
[----:B------:R-:W-:Y:S01]  /*e8a0*/  FFMA R33, R20, 1.925963033500011079e-08, R21 ;  /* 0x32a5706014217823 */ /* 0x000fe20000000015 */
[----:B------:R-:W-:Y:S01]  /*e8b0*/  FFMA R26, R26, 1.925963033500011079e-08, R19 ;  /* 0x32a570601a1a7823 */ /* 0x000fe20000000013 */
[----:B------:R-:W-:Y:S02]  /*e8c0*/  IMAD.SHL.U32 R19, R23, 0x800000, RZ ;  /* 0x0080000017137824 */ /* 0x000fe400078e00ff */
[----:B------:R-:W-:Y:S01]  /*e8d0*/  FADD R23, R31, -12583039 ;  /* 0xcb40007f1f177421 */ /* 0x000fe20000000000 */
[----:B------:R-:W2:Y:S01]  /*e8e0*/  MUFU.EX2 R21, R52 ;  /* 0x0000003400157308 */ /* 0x000ea20000000800 */
[----:B------:R-:W-:-:S02]  /*e8f0*/  IMAD.SHL.U32 R20, R37, 0x800000, RZ ;  /* 0x0080000025147824 */ /* 0x000fc400078e00ff */
[----:B------:R-:W-:Y:S01]  /*e900*/  FMUL R19, R19, R36 ;  /* 0x0000002413137220 */ /* 0x000fe20000400000 */
[----:B------:R-:W-:Y:S01]  /*e910*/  FFMA R23, R28, 1.4426950216293334961, -R23 ;  /* 0x3fb8aa3b1c177823 */ /* 0x000fe20000000817 */
[----:B------:R-:W-:-:S03]  /*e920*/  IMAD.SHL.U32 R31, R31, 0x800000, RZ ;  /* 0x008000001f1f7824 */ /* 0x000fc600078e00ff */
[----:B------:R-:W-:Y:S01]  /*e930*/  FFMA R53, R28, 1.925963033500011079e-08, R23 ;  /* 0x32a570601c357823 */ /* 0x000fe20000000017 */
[----:B------:R-:W-:Y:S01]  /*e940*/  FFMA.SAT R23, R22, R11, 0.5 ;  /* 0x3f00000016177423 */ /* 0x000fe2000000200b */
[----:B------:R3:W4:Y:S03]  /*e950*/  MUFU.EX2 R52, R25 ;  /* 0x0000001900347308 */ /* 0x0007260000000800 */
[----:B------:R-:W-:-:S04]  /*e960*/  FFMA.RM R28, R23, R12, 12582913 ;  /* 0x4b400001171c7423 */ /* 0x000fc8000000400c */
[----:B------:R-:W-:Y:S01]  /*e970*/  FADD R23, R28, -12583039 ;  /* 0xcb40007f1c177421 */ /* 0x000fe20000000000 */
[----:B--2---:R-:W-:Y:S01]  /*e980*/  FMUL R20, R20, R21 ;  /* 0x0000001514147220 */ /* 0x004fe20000400000 */
[----:B------:R-:W-:Y:S01]  /*e990*/  SHF.L.U32 R21, R39, 0x17, RZ ;  /* 0x0000001727157819 */ /* 0x000fe200000006ff */
[----:B---3--:R-:W-:Y:S02]  /*e9a0*/  IMAD.SHL.U32 R25, R29, 0x800000, RZ ;  /* 0x008000001d197824 */ /* 0x008fe400078e00ff */
[----:B------:R-:W-:Y:S01]  /*e9b0*/  FFMA R23, R22, 1.4426950216293334961, -R23 ;  /* 0x3fb8aa3b16177823 */ /* 0x000fe20000000817 */
[----:B------:R-:W-:Y:S02]  /*e9c0*/  IMAD.SHL.U32 R29, R28, 0x800000, RZ ;  /* 0x008000001c1d7824 */ /* 0x000fe400078e00ff */
[----:B------:R-:W-:Y:S01]  /*e9d0*/  FMUL R21, R21, R54 ;  /* 0x0000003615157220 */ /* 0x000fe20000400000 */
[----:B------:R-:W-:Y:S01]  /*e9e0*/  FFMA R37, R22, 1.925963033500011079e-08, R23 ;  /* 0x32a5706016257823 */ /* 0x000fe20000000017 */
[----:B------:R-:W-:Y:S01]  /*e9f0*/  FFMA.SAT R23, R30, R11, 0.5 ;  /* 0x3f0000001e177423 */ /* 0x000fe2000000200b */
[----:B------:R-:W-:Y:S01]  /*ea00*/  IMAD.SHL.U32 R22, R48, 0x800000, RZ ;  /* 0x0080000030167824 */ /* 0x000fe200078e00ff */
[----:B------:R-:W2:Y:S01]  /*ea10*/  MUFU.EX2 R54, R53 ;  /* 0x0000003500367308 */ /* 0x000ea20000000800 */
[----:B----4-:R-:W-:Y:S01]  /*ea20*/  FMUL R25, R25, R52 ;  /* 0x0000003419197220 */ /* 0x010fe20000400000 */
[----:B------:R-:W-:-:S04]  /*ea30*/  FFMA.RM R36, R23, R12, 12582913 ;  /* 0x4b40000117247423 */ /* 0x000fc8000000400c */
[C---:B------:R-:W-:Y:S01]  /*ea40*/  FADD R39, R36.reuse, -12583039 ;  /* 0xcb40007f24277421 */ /* 0x040fe20000000000 */
[----:B------:R-:W-:Y:S01]  /*ea50*/  SHF.L.U32 R36, R36, 0x17, RZ ;  /* 0x0000001724247819 */ /* 0x000fe200000006ff */
[----:B------:R-:W3:Y:S02]  /*ea60*/  MUFU.EX2 R23, R50 ;  /* 0x0000003200177308 */ /* 0x000ee40000000800 */
[----:B------:R-:W-:-:S04]  /*ea70*/  FFMA R39, R30, 1.4426950216293334961, -R39 ;  /* 0x3fb8aa3b1e277823 */ /* 0x000fc80000000827 */
[----:B------:R-:W-:Y:S01]  /*ea80*/  FFMA R39, R30, 1.925963033500011079e-08, R39 ;  /* 0x32a570601e277823 */ /* 0x000fe20000000027 */
[----:B------:R-:W-:Y:S01]  /*ea90*/  FFMA.RM R30, R55, R12, 12582913 ;  /* 0x4b400001371e7423 */ /* 0x000fe2000000400c */
[----:B------:R-:W-:Y:S01]  /*eaa0*/  FFMA.SAT R55, R38, R11, 0.5 ;  /* 0x3f00000026377423 */ /* 0x000fe2000000200b */
[----:B------:R-:W-:Y:S01]  /*eab0*/  MUFU.EX2 R50, R24 ;  /* 0x0000001800327308 */ /* 0x000fe20000000800 */
[----:B--2---:R-:W-:Y:S01]  /*eac0*/  FMUL R28, R31, R54 ;  /* 0x000000361f1c7220 */ /* 0x004fe20000400000 */
[----:B------:R-:W-:Y:S02]  /*ead0*/  IMAD.SHL.U32 R31, R30, 0x800000, RZ ;  /* 0x008000001e1f7824 */ /* 0x000fe400078e00ff */
[----:B---3--:R-:W-:Y:S01]  /*eae0*/  FMUL R22, R22, R23 ;  /* 0x0000001716167220 */ /* 0x008fe20000400000 */
[----:B------:R-:W-:-:S03]  /*eaf0*/  FADD R23, R30, -12583039 ;  /* 0xcb40007f1e177421 */ /* 0x000fc60000000000 */
[----:B------:R-:W2:Y:S01]  /*eb00*/  MUFU.EX2 R39, R39 ;  /* 0x0000002700277308 */ /* 0x000ea20000000800 */
[----:B------:R-:W-:-:S04]  /*eb10*/  FFMA R23, R44, 1.4426950216293334961, -R23 ;  /* 0x3fb8aa3b2c177823 */ /* 0x000fc80000000817 */
[----:B------:R-:W-:Y:S01]  /*eb20*/  FFMA R44, R44, 1.925963033500011079e-08, R23 ;  /* 0x32a570602c2c7823 */ /* 0x000fe20000000017 */
[----:B------:R-:W-:-:S04]  /*eb30*/  FFMA.SAT R23, R46, R11, 0.5 ;  /* 0x3f0000002e177423 */ /* 0x000fc8000000200b */
[-C--:B------:R-:W-:Y:S01]  /*eb40*/  FFMA.RM R11, R23, R12.reuse, 12582913 ;  /* 0x4b400001170b7423 */ /* 0x080fe2000000400c */
[----:B------:R-:W-:Y:S01]  /*eb50*/  FFMA.RM R12, R55, R12, 12582913 ;  /* 0x4b400001370c7423 */ /* 0x000fe2000000400c */
[----:B------:R-:W3:Y:S02]  /*eb60*/  MUFU.EX2 R44, R44 ;  /* 0x0000002c002c7308 */ /* 0x000ee40000000800 */
[C---:B------:R-:W-:Y:S01]  /*eb70*/  FADD R23, R11.reuse, -12583039 ;  /* 0xcb40007f0b177421 */ /* 0x040fe20000000000 */
[----:B--2---:R-:W-:Y:S01]  /*eb80*/  FMUL R30, R36, R39 ;  /* 0x00000027241e7220 */ /* 0x004fe20000400000 */
[----:B------:R-:W-:Y:S02]  /*eb90*/  IMAD.SHL.U32 R11, R11, 0x800000, RZ ;  /* 0x008000000b0b7824 */ /* 0x000fe400078e00ff */
[C---:B------:R-:W-:Y:S02]  /*eba0*/  FFMA R23, R46.reuse, 1.4426950216293334961, -R23 ;  /* 0x3fb8aa3b2e177823 */ /* 0x040fe40000000817 */
[----:B------:R-:W-:Y:S02]  /*ebb0*/  MUFU.EX2 R55, R26 ;  /* 0x0000001a00377308 */ /* 0x000fe40000000800 */
[----:B------:R-:W-:Y:S01]  /*ebc0*/  FFMA R46, R46, 1.925963033500011079e-08, R23 ;  /* 0x32a570602e2e7823 */ /* 0x000fe20000000017 */
[----:B------:R-:W-:-:S04]  /*ebd0*/  FADD R23, RZ, R5 ;  /* 0x00000005ff177221 */ /* 0x000fc80000000000 */
[----:B------:R-:W-:Y:S01]  /*ebe0*/  FADD R23, R23, R0 ;  /* 0x0000000017177221 */ /* 0x000fe20000000000 */
[----:B------:R-:W-:Y:S01]  /*ebf0*/  MUFU.EX2 R46, R46 ;  /* 0x0000002e002e7308 */ /* 0x000fe20000000800 */
[----:B---3--:R-:W-:Y:S02]  /*ec00*/  FMUL R31, R31, R44 ;  /* 0x0000002c1f1f7220 */ /* 0x008fe40000400000 */
[----:B------:R-:W-:-:S04]  /*ec10*/  FADD R48, R23, R2 ;  /* 0x0000000217307221 */ /* 0x000fc80000000000 */
[----:B------:R-:W-:-:S04]  /*ec20*/  FADD R23, R48, R3 ;  /* 0x0000000330177221 */ /* 0x000fc80000000000 */
[----:B------:R-:W-:-:S04]  /*ec30*/  FADD R23, R23, R4 ;  /* 0x0000000417177221 */ /* 0x000fc80000000000 */
[----:B------:R-:W-:-:S04]  /*ec40*/  FADD R48, R23, R6 ;  /* 0x0000000617307221 */ /* 0x000fc80000000000 */
[----:B------:R-:W-:-:S04]  /*ec50*/  FADD R23, R48, R7 ;  /* 0x0000000730177221 */ /* 0x000fc80000000000 */
[----:B------:R-:W-:-:S04]  /*ec60*/  FADD R48, R23, R8 ;  /* 0x0000000817307221 */ /* 0x000fc80000000000 */
[----:B------:R-:W-:Y:S02]  /*ec70*/  FADD R23, R48, R9 ;  /* 0x0000000930177221 */ /* 0x000fe40000000000 */
[----:B------:R-:W2:Y:S02]  /*ec80*/  MUFU.EX2 R48, R33 ;  /* 0x0000002100307308 */ /* 0x000ea40000000800 */
[----:B------:R-:W-:-:S04]  /*ec90*/  FADD R23, R23, R10 ;  /* 0x0000000a17177221 */ /* 0x000fc80000000000 */
[----:B------:R-:W-:Y:S01]  /*eca0*/  FADD R24, R23, R16 ;  /* 0x0000001017187221 */ /* 0x000fe20000000000 */
[----:B------:R-:W-:-:S03]  /*ecb0*/  FMUL R23, R13, R32 ;  /* 0x000000200d177220 */ /* 0x000fc60000400000 */
[----:B------:R-:W-:Y:S01]  /*ecc0*/  FADD R13, R24, R17 ;  /* 0x00000011180d7221 */ /* 0x000fe20000000000 */
[----:B------:R-:W-:Y:S01]  /*ecd0*/  FMUL R24, R15, R50 ;  /* 0x000000320f187220 */ /* 0x000fe20000400000 */
[C---:B------:R-:W-:Y:S01]  /*ece0*/  FADD R15, R12.reuse, -12583039 ;  /* 0xcb40007f0c0f7421 */ /* 0x040fe20000000000 */
[----:B------:R-:W-:Y:S01]  /*ecf0*/  SHF.L.U32 R12, R12, 0x17, RZ ;  /* 0x000000170c0c7819 */ /* 0x000fe200000006ff */
[----:B------:R-:W-:Y:S02]  /*ed00*/  FADD R32, R13, R18 ;  /* 0x000000120d207221 */ /* 0x000fe40000000000 */
[----:B------:R-:W-:Y:S01]  /*ed10*/  FFMA R15, R38, 1.4426950216293334961, -R15 ;  /* 0x3fb8aa3b260f7823 */ /* 0x000fe2000000080f */
[----:B--2---:R-:W-:Y:S01]  /*ed20*/  FMUL R27, R27, R48 ;  /* 0x000000301b1b7220 */ /* 0x004fe20000400000 */
[----:B------:R-:W-:Y:S02]  /*ed30*/  FADD R13, R32, R19 ;  /* 0x00000013200d7221 */ /* 0x000fe40000000000 */
[----:B------:R-:W2:Y:S01]  /*ed40*/  MUFU.EX2 R32, R37 ;  /* 0x0000002500207308 */ /* 0x000ea20000000800 */
[----:B------:R-:W-:Y:S01]  /*ed50*/  FFMA R15, R38, 1.925963033500011079e-08, R15 ;  /* 0x32a57060260f7823 */ /* 0x000fe2000000000f */
[----:B------:R-:W-:-:S04]  /*ed60*/  FADD R26, R13, R20 ;  /* 0x000000140d1a7221 */ /* 0x000fc80000000000 */
[----:B------:R-:W-:Y:S01]  /*ed70*/  FADD R13, R26, R21 ;  /* 0x000000151a0d7221 */ /* 0x000fe20000000000 */
[----:B------:R-:W-:Y:S01]  /*ed80*/  IMAD.SHL.U32 R26, R14, 0x800000, RZ ;  /* 0x008000000e1a7824 */ /* 0x000fe200078e00ff */
[----:B------:R-:W3:Y:S02]  /*ed90*/  MUFU.EX2 R15, R15 ;  /* 0x0000000f000f7308 */ /* 0x000ee40000000800 */
[----:B------:R-:W-:Y:S01]  /*eda0*/  FADD R14, R13, R22 ;  /* 0x000000160d0e7221 */ /* 0x000fe20000000000 */
[----:B------:R-:W-:-:S03]  /*edb0*/  FMUL R26, R26, R55 ;  /* 0x000000371a1a7220 */ /* 0x000fc60000400000 */
[----:B------:R-:W-:Y:S01]  /*edc0*/  FADD R13, R14, R23 ;  /* 0x000000170e0d7221 */ /* 0x000fe20000000000 */
[----:B--2---:R-:W-:-:S03]  /*edd0*/  FMUL R29, R29, R32 ;  /* 0x000000201d1d7220 */ /* 0x004fc60000400000 */
[----:B------:R-:W-:Y:S01]  /*ede0*/  FADD R14, R13, R24 ;  /* 0x000000180d0e7221 */ /* 0x000fe20000000000 */
[----:B------:R-:W-:-:S03]  /*edf0*/  FMUL R32, R11, R46 ;  /* 0x0000002e0b207220 */ /* 0x000fc60000400000 */
[----:B------:R-:W-:Y:S01]  /*ee00*/  FADD R13, R14, R25 ;  /* 0x000000190e0d7221 */ /* 0x000fe20000000000 */
[----:B---3--:R-:W-:-:S03]  /*ee10*/  FMUL R33, R12, R15 ;  /* 0x0000000f0c217220 */ /* 0x008fc60000400000 */
        /* <DEDUP_REMOVED lines=8> */
[----:B------:R-:W2:Y:S02]  /*eea0*/  SHFL.BFLY PT, R14, R13, 0x10, 0x1f ;  /* 0x0e001f000d0e7f89 */ /* 0x000ea400000e0000 */
[----:B--2---:R-:W-:-:S05]  /*eeb0*/  FADD R36, R13, R14 ;  /* 0x0000000e0d247221 */ /* 0x004fca0000000000 */
[----:B------:R-:W2:Y:S02]  /*eec0*/  SHFL.BFLY PT, R14, R36, 0x8, 0x1f ;  /* 0x0d001f00240e7f89 */ /* 0x000ea400000e0000 */
[----:B--2---:R-:W-:-:S05]  /*eed0*/  FADD R37, R36, R14 ;  /* 0x0000000e24257221 */ /* 0x004fca0000000000 */
[----:B------:R-:W2:Y:S02]  /*eee0*/  SHFL.BFLY PT, R14, R37, 0x4, 0x1f ;  /* 0x0c801f00250e7f89 */ /* 0x000ea400000e0000 */
[----:B--2---:R-:W-:-:S05]  /*eef0*/  FADD R38, R37, R14 ;  /* 0x0000000e25267221 */ /* 0x004fca0000000000 */
[----:B------:R-:W2:Y:S02]  /*ef00*/  SHFL.BFLY PT, R14, R38, 0x2, 0x1f ;  /* 0x0c401f00260e7f89 */ /* 0x000ea400000e0000 */
[----:B--2---:R-:W-:-:S05]  /*ef10*/  FADD R39, R38, R14 ;  /* 0x0000000e26277221 */ /* 0x004fca0000000000 */
[----:B------:R2:W3:Y:S02]  /*ef20*/  SHFL.BFLY PT, R14, R39, 0x1, 0x1f ;  /* 0x0c201f00270e7f89 */ /* 0x0004e400000e0000 */
.L_x_1625:
[----:B--23--:R-:W-:Y:S01]  /*ef30*/  FADD R39, R39, R14 ;  /* 0x0000000e27277221 */ /* 0x00cfe20000000000 */
[----:B------:R-:W-:Y:S03]  /*ef40*/  BSSY.RECONVERGENT B3, `(.L_x_1557) ;  /* 0x000000d000037945 */ /* 0x000fe60003800200 */
[----:B------:R-:W2:Y:S08]  /*ef50*/  MUFU.RCP R12, R39 ;  /* 0x00000027000c7308 */ /* 0x000eb00000001000 */
[----:B------:R-:W3:Y:S01]  /*ef60*/  FCHK P0, R5, R39 ;  /* 0x0000002705007302 */ /* 0x000ee20000000000 */
[----:B--2---:R-:W-:-:S04]  /*ef70*/  FFMA R11, -R39, R12, 1 ;  /* 0x3f800000270b7423 */ /* 0x004fc8000000010c */
[----:B------:R-:W-:-:S04]  /*ef80*/  FFMA R12, R12, R11, R12 ;  /* 0x0000000b0c0c7223 */ /* 0x000fc8000000000c */
[----:B------:R-:W-:-:S04]  /*ef90*/  FFMA R11, R5, R12, RZ ;  /* 0x0000000c050b7223 */ /* 0x000fc800000000ff */
[----:B------:R-:W-:-:S04]  /*efa0*/  FFMA R13, -R39, R11, R5 ;  /* 0x0000000b270d7223 */ /* 0x000fc80000000105 */
[----:B------:R-:W-:Y:S01]  /*efb0*/  FFMA R11, R12, R13, R11 ;  /* 0x0000000d0c0b7223 */ /* 0x000fe2000000000b */
[----:B---3--:R-:W-:Y:S06]  /*efc0*/  @!P0 BRA `(.L_x_1558) ;  /* 0x0000000000108947 */ /* 0x008fec0003800000 */
[----:B------:R-:W-:Y:S01]  /*efd0*/  IMAD.MOV.U32 R12, RZ, RZ, R39 ;  /* 0x000000ffff0c7224 */ /* 0x000fe200078e0027 */
[----:B------:R-:W-:-:S07]  /*efe0*/  MOV R36, 0xf000 ;  /* 0x0000f00000247802 */ /* 0x000fce0000000f00 */
[----:B01----:R-:W-:Y:S05]  /*eff0*/  CALL.REL.NOINC `($__internal_18_$__cuda_sm3x_div_rn_noftz_f32_slowpath) ;  /* 0x00000038008c7944 */ /* 0x003fea0003c00000 */
[----:B------:R-:W-:-:S07]  /*f000*/  IMAD.MOV.U32 R11, RZ, RZ, R5 ;  /* 0x000000ffff0b7224 */ /* 0x000fce00078e0005 */
.L_x_1558:
[----:B------:R-:W-:Y:S05]  /*f010*/  BSYNC.RECONVERGENT B3 ;  /* 0x0000000000037941 */ /* 0x000fea0003800200 */
.L_x_1557:
[----:B------:R-:W2:Y:S01]  /*f020*/  MUFU.RCP R12, R39 ;  /* 0x00000027000c7308 */ /* 0x000ea20000001000 */
[----:B------:R-:W-:Y:S07]  /*f030*/  BSSY.RECONVERGENT B3, `(.L_x_1559) ;  /* 0x000000d000037945 */ /* 0x000fee0003800200 */
[----:B------:R-:W3:Y:S01]  /*f040*/  FCHK P0, R0, R39 ;  /* 0x0000002700007302 */ /* 0x000ee20000000000 */
[----:B--2---:R-:W-:-:S04]  /*f050*/  FFMA R5, -R39, R12, 1 ;  /* 0x3f80000027057423 */ /* 0x004fc8000000010c */
[----:B------:R-:W-:-:S04]  /*f060*/  FFMA R13, R12, R5, R12 ;  /* 0x000000050c0d7223 */ /* 0x000fc8000000000c */
[----:B------:R-:W-:-:S04]  /*f070*/  FFMA R14, R0, R13, RZ ;  /* 0x0000000d000e7223 */ /* 0x000fc800000000ff */
[----:B------:R-:W-:-:S04]  /*f080*/  FFMA R5, -R39, R14, R0 ;  /* 0x0000000e27057223 */ /* 0x000fc80000000100 */
[----:B------:R-:W-:Y:S01]  /*f090*/  FFMA R14, R13, R5, R14 ;  /* 0x000000050d0e7223 */ /* 0x000fe2000000000e */
[----:B---3--:R-:W-:Y:S06]  /*f0a0*/  @!P0 BRA `(.L_x_1560) ;  /* 0x0000000000148947 */ /* 0x008fec0003800000 */
[----:B------:R-:W-:Y:S01]  /*f0b0*/  MOV R5, R0 ;  /* 0x0000000000057202 */ /* 0x000fe20000000f00 */
[----:B------:R-:W-:Y:S01]  /*f0c0*/  IMAD.MOV.U32 R12, RZ, RZ, R39 ;  /* 0x000000ffff0c7224 */ /* 0x000fe200078e0027 */
[----:B------:R-:W-:-:S07]  /*f0d0*/  MOV R36, 0xf0f0 ;  /* 0x0000f0f000247802 */ /* 0x000fce0000000f00 */
[----:B01----:R-:W-:Y:S05]  /*f0e0*/  CALL.REL.NOINC `($__internal_18_$__cuda_sm3x_div_rn_noftz_f32_slowpath) ;  /* 0x0000003800507944 */ /* 0x003fea0003c00000 */
[----:B------:R-:W-:-:S07]  /*f0f0*/  IMAD.MOV.U32 R14, RZ, RZ, R5 ;  /* 0x000000ffff0e7224 */ /* 0x000fce00078e0005 */
.L_x_1560:
[----:B------:R-:W-:Y:S05]  /*f100*/  BSYNC.RECONVERGENT B3 ;  /* 0x0000000000037941 */ /* 0x000fea0003800200 */
.L_x_1559:
        /* <DEDUP_REMOVED lines=14> */
.L_x_1562:
[----:B------:R-:W-:Y:S05]  /*f1f0*/  BSYNC.RECONVERGENT B3 ;  /* 0x0000000000037941 */ /* 0x000fea0003800200 */
.L_x_1561:
        /* <DEDUP_REMOVED lines=14> */
.L_x_1564:
[----:B------:R-:W-:Y:S05]  /*f2e0*/  BSYNC.RECONVERGENT B3 ;  /* 0x0000000000037941 */ /* 0x000fea0003800200 */
.L_x_1563:
        /* <DEDUP_REMOVED lines=14> */
.L_x_1566:
[----:B------:R-:W-:Y:S05]  /*f3d0*/  BSYNC.RECONVERGENT B3 ;  /* 0x0000000000037941 */ /* 0x000fea0003800200 */
.L_x_1565:
        /* <DEDUP_REMOVED lines=14> */
.L_x_1568:
[----:B------:R-:W-:Y:S05]  /*f4c0*/  BSYNC.RECONVERGENT B3 ;  /* 0x0000000000037941 */ /* 0x000fea0003800200 */
.L_x_1567:
        /* <DEDUP_REMOVED lines=14> */
.L_x_1570:
[----:B------:R-:W-:Y:S05]  /*f5b0*/  BSYNC.RECONVERGENT B3 ;  /* 0x0000000000037941 */ /* 0x000fea0003800200 */
.L_x_1569:
        /* <DEDUP_REMOVED lines=14> */
.L_x_1572:
[----:B------:R-:W-:Y:S05]  /*f6a0*/  BSYNC.RECONVERGENT B3 ;  /* 0x0000000000037941 */ /* 0x000fea0003800200 */
.L_x_1571:
        /* <DEDUP_REMOVED lines=14> */
.L_x_1574:
[----:B------:R-:W-:Y:S05]  /*f790*/  BSYNC.RECONVERGENT B3 ;  /* 0x0000000000037941 */ /* 0x000fea0003800200 */
.L_x_1573:
        /* <DEDUP_REMOVED lines=14> */
.L_x_1576:
[----:B------:R-:W-:Y:S05]  /*f880*/  BSYNC.RECONVERGENT B3 ;  /* 0x0000000000037941 */ /* 0x000fea0003800200 */
.L_x_1575:
        /* <DEDUP_REMOVED lines=14> */
.L_x_1578:
[----:B------:R-:W-:Y:S05]  /*f970*/  BSYNC.RECONVERGENT B3 ;  /* 0x0000000000037941 */ /* 0x000fea0003800200 */
.L_x_1577:
        /* <DEDUP_REMOVED lines=14> */
.L_x_1580:
[----:B------:R-:W-:Y:S05]  /*fa60*/  BSYNC.RECONVERGENT B3 ;  /* 0x0000000000037941 */ /* 0x000fea0003800200 */
.L_x_1579:
        /* <DEDUP_REMOVED lines=14> */
.L_x_1582:
[----:B------:R-:W-:Y:S05]  /*fb50*/  BSYNC.RECONVERGENT B3 ;  /* 0x0000000000037941 */ /* 0x000fea0003800200 */
.L_x_1581:
        /* <DEDUP_REMOVED lines=14> */
.L_x_1584:
[----:B------:R-:W-:Y:S05]  /*fc40*/  BSYNC.RECONVERGENT B3 ;  /* 0x0000000000037941 */ /* 0x000fea0003800200 */
.L_x_1583:
        /* <DEDUP_REMOVED lines=14> */
.L_x_1586:
[----:B------:R-:W-:Y:S05]  /*fd30*/  BSYNC.RECONVERGENT B3 ;  /* 0x0000000000037941 */ /* 0x000fea0003800200 */
.L_x_1585:
        /* <DEDUP_REMOVED lines=14> */
.L_x_1588:
[----:B------:R-:W-:Y:S05]  /*fe20*/  BSYNC.RECONVERGENT B3 ;  /* 0x0000000000037941 */ /* 0x000fea0003800200 */
.L_x_1587:
        /* <DEDUP_REMOVED lines=14> */
.L_x_1590:
[----:B------:R-:W-:Y:S05]  /*ff10*/  BSYNC.RECONVERGENT B3 ;  /* 0x0000000000037941 */ /* 0x000fea0003800200 */
.L_x_1589:
        /* <DEDUP_REMOVED lines=14> */
.L_x_1592:
[----:B------:R-:W-:Y:S05]  /*10000*/  BSYNC.RECONVERGENT B3 ;  /* 0x0000000000037941 */ /* 0x000fea0003800200 */
.L_x_1591:
        /* <DEDUP_REMOVED lines=14> */
.L_x_1594:
[----:B------:R-:W-:Y:S05]  /*100f0*/  BSYNC.RECONVERGENT B3 ;  /* 0x0000000000037941 */ /* 0x000fea0003800200 */
.L_x_1593:
        /* <DEDUP_REMOVED lines=14> */
.L_x_1596:
[----:B------:R-:W-:Y:S05]  /*101e0*/  BSYNC.RECONVERGENT B3 ;  /* 0x0000000000037941 */ /* 0x000fea0003800200 */
.L_x_1595:
        /* <DEDUP_REMOVED lines=14> */
.L_x_1598:
[----:B------:R-:W-:Y:S05]  /*102d0*/  BSYNC.RECONVERGENT B3 ;  /* 0x0000000000037941 */ /* 0x000fea0003800200 */
.L_x_1597:
        /* <DEDUP_REMOVED lines=14> */
.L_x_1600:
[----:B------:R-:W-:Y:S05]  /*103c0*/  BSYNC.RECONVERGENT B3 ;  /* 0x0000000000037941 */ /* 0x000fea0003800200 */
.L_x_1599:
        /* <DEDUP_REMOVED lines=14> */
.L_x_1602:
[----:B------:R-:W-:Y:S05]  /*104b0*/  BSYNC.RECONVERGENT B3 ;  /* 0x0000000000037941 */ /* 0x000fea0003800200 */
.L_x_1601:
        /* <DEDUP_REMOVED lines=14> */
.L_x_1604:
[----:B------:R-:W-:Y:S05]  /*105a0*/  BSYNC.RECONVERGENT B3 ;  /* 0x0000000000037941 */ /* 0x000fea0003800200 */
.L_x_1603:
        /* <DEDUP_REMOVED lines=14> */
.L_x_1606:
[----:B------:R-:W-:Y:S05]  /*10690*/  BSYNC.RECONVERGENT B3 ;  /* 0x0000000000037941 */ /* 0x000fea0003800200 */
.L_x_1605:
        /* <DEDUP_REMOVED lines=14> */
.L_x_1608:
[----:B------:R-:W-:Y:S05]  /*10780*/  BSYNC.RECONVERGENT B3 ;  /* 0x0000000000037941 */ /* 0x000fea0003800200 */
.L_x_1607:
        /* <DEDUP_REMOVED lines=14> */
.L_x_1610:
[----:B------:R-:W-:Y:S05]  /*10870*/  BSYNC.RECONVERGENT B3 ;  /* 0x0000000000037941 */ /* 0x000fea0003800200 */
.L_x_1609:
        /* <DEDUP_REMOVED lines=13> */
.L_x_1612:
[----:B------:R-:W-:Y:S05]  /*10950*/  BSYNC.RECONVERGENT B3 ;  /* 0x0000000000037941 */ /* 0x000fea0003800200 */
.L_x_1611:
[C---:B0-----:R-:W-:Y:S01]  /*10960*/  VIADD R12, R51.reuse, 0x20 ;  /* 0x00000020330c7836 */ /* 0x041fe20000000000 */
[C---:B------:R-:W-:Y:S01]  /*10970*/  IADD3 R13, PT, PT, R51.reuse, 0x40, RZ ;  /* 0x00000040330d7810 */ /* 0x040fe20007ffe0ff */
[C---:B------:R-:W-:Y:S01]  /*10980*/  VIADD R15, R51.reuse, 0x60 ;  /* 0x00000060330f7836 */ /* 0x040fe20000000000 */
[----:B-1----:R-:W-:Y:S01]  /*10990*/  @!P2 R2UR UR4, R34 ;  /* 0x000000002204a2ca */ /* 0x002fe200000e0000 */
[C---:B------:R-:W-:Y:S01]  /*109a0*/  VIADD R28, R51.reuse, 0x80 ;  /* 0x00000080331c7836 */ /* 0x040fe20000000000 */
[----:B------:R-:W-:Y:S01]  /*109b0*/  ISETP.GE.U32.AND P6, PT, R12, UR50, PT ;  /* 0x000000320c007c0c */ /* 0x000fe2000bfc6070 */
[----:B------:R-:W-:Y:S01]  /*109c0*/  VIADD R29, R51, 0xa0 ;  /* 0x000000a0331d7836 */ /* 0x000fe20000000000 */
[----:B------:R-:W-:Y:S01]  /*109d0*/  ISETP.GE.U32.AND P4, PT, R13, UR50, PT ;  /* 0x000000320d007c0c */ /* 0x000fe2000bf86070 */
[----:B------:R-:W-:Y:S01]  /*109e0*/  IMAD.MOV.U32 R13, RZ, RZ, RZ ;  /* 0x000000ffff0d7224 */ /* 0x000fe200078e00ff */
[----:B------:R-:W-:Y:S01]  /*109f0*/  ISETP.GE.U32.AND P0, PT, R15, UR50, PT ;  /* 0x000000320f007c0c */ /* 0x000fe2000bf06070 */
[----:B------:R-:W-:Y:S01]  /*10a00*/  IMAD R15, R40, UR46, RZ ;  /* 0x0000002e280f7c24 */ /* 0x000fe2000f8e02ff */
[----:B------:R-:W-:-:S02]  /*10a10*/  MOV R12, R51 ;  /* 0x00000033000c7202 */ /* 0x000fc40000000f00 */
[----:B------:R-:W-:Y:S01]  /*10a20*/  ISETP.GE.AND.EX P6, PT, RZ, UR51, PT, P6 ;  /* 0x00000033ff007c0c */ /* 0x000fe2000bfc6360 */
[C---:B------:R-:W-:Y:S01]  /*10a30*/  IMAD R15, R42.reuse, UR47, R15 ;  /* 0x0000002f2a0f7c24 */ /* 0x040fe2000f8e020f */
[----:B------:R-:W-:Y:S01]  /*10a40*/  @!P2 R2UR UR5, R35 ;  /* 0x000000002305a2ca */ /* 0x000fe200000e0000 */
[----:B------:R-:W-:Y:S01]  /*10a50*/  IMAD.WIDE.U32 R12, R42, UR46, R12 ;  /* 0x0000002e2a0c7c25 */ /* 0x000fe2000f8e000c */
[----:B------:R-:W-:Y:S02]  /*10a60*/  ISETP.GE.U32.AND P1, PT, R28, UR50, PT ;  /* 0x000000321c007c0c */ /* 0x000fe4000bf26070 */
[----:B------:R-:W-:Y:S02]  /*10a70*/  ISETP.GE.AND.EX P4, PT, RZ, UR51, PT, P4 ;  /* 0x00000033ff007c0c */ /* 0x000fe4000bf86340 */
[----:B------:R-:W-:Y:S02]  /*10a80*/  ISETP.GE.AND.EX P0, PT, RZ, UR51, PT, P0 ;  /* 0x00000033ff007c0c */ /* 0x000fe4000bf06300 */
[----:B------:R-:W-:Y:S01]  /*10a90*/  IADD3 R13, PT, PT, R13, R15, RZ ;  /* 0x0000000f0d0d7210 */ /* 0x000fe20007ffe0ff */
[----:B------:R-:W-:Y:S01]  /*10aa0*/  VIADD R15, R51, 0xc0 ;  /* 0x000000c0330f7836 */ /* 0x000fe20000000000 */
[----:B------:R-:W-:-:S02]  /*10ab0*/  LEA R28, P5, R12, UR44, 0x2 ;  /* 0x0000002c0c1c7c11 */ /* 0x000fc4000f8a10ff */
[----:B------:R-:W-:Y:S02]  /*10ac0*/  ISETP.GE.AND.EX P1, PT, RZ, UR51, PT, P1 ;  /* 0x00000033ff007c0c */ /* 0x000fe4000bf26310 */
[----:B------:R-:W-:Y:S02]  /*10ad0*/  ISETP.GE.U32.AND P3, PT, R29, UR50, PT ;  /* 0x000000321d007c0c */ /* 0x000fe4000bf66070 */
[----:B------:R-:W-:Y:S01]  /*10ae0*/  LEA.HI.X R29, R12, UR45, R13, 0x2, P5 ;  /* 0x0000002d0c1d7c11 */ /* 0x000fe2000a8f140d */
[----:B------:R-:W-:Y:S01]  /*10af0*/  VIADD R12, R51, 0xe0 ;  /* 0x000000e0330c7836 */ /* 0x000fe20000000000 */
[----:B------:R-:W-:Y:S02]  /*10b00*/  @!P6 R2UR UR6, R34 ;  /* 0x000000002206e2ca */ /* 0x000fe400000e0000 */
[----:B------:R-:W-:Y:S01]  /*10b10*/  @!P6 R2UR UR7, R35 ;  /* 0x000000002307e2ca */ /* 0x000fe200000e0000 */
[----:B------:R-:W-:Y:S01]  /*10b20*/  @!P2 STG.E desc[UR4][R28.64], R11 ;  /* 0x0000000b1c00a986 */ /* 0x000fe2000c101904 */
[----:B------:R-:W-:-:S02]  /*10b30*/  ISETP.GE.U32.AND P5, PT, R15, UR50, PT ;  /* 0x000000320f007c0c */ /* 0x000fc4000bfa6070 */
[----:B------:R-:W-:Y:S02]  /*10b40*/  ISETP.GE.AND.EX P3, PT, RZ, UR51, PT, P3 ;  /* 0x00000033ff007c0c */ /* 0x000fe4000bf66330 */
[C---:B------:R-:W-:Y:S02]  /*10b50*/  @!P4 R2UR UR8, R34.reuse ;  /* 0x000000002208c2ca */ /* 0x040fe400000e0000 */
[C---:B------:R-:W-:Y:S02]  /*10b60*/  @!P4 R2UR UR9, R35.reuse ;  /* 0x000000002309c2ca */ /* 0x040fe400000e0000 */
[----:B------:R-:W-:Y:S02]  /*10b70*/  @!P0 R2UR UR4, R34 ;  /* 0x00000000220482ca */ /* 0x000fe400000e0000 */
[----:B------:R-:W-:Y:S01]  /*10b80*/  @!P0 R2UR UR5, R35 ;  /* 0x00000000230582ca */ /* 0x000fe200000e0000 */
[----:B------:R-:W-:Y:S01]  /*10b90*/  @!P6 STG.E desc[UR6][R28.64+0x80], R14 ;  /* 0x0000800e1c00e986 */ /* 0x000fe2000c101906 */
[----:B------:R-:W-:-:S02]  /*10ba0*/  ISETP.GE.AND.EX P2, PT, RZ, UR51, PT, P5 ;  /* 0x00000033ff007c0c */ /* 0x000fc4000bf46350 */
[----:B------:R-:W-:Y:S02]  /*10bb0*/  @!P1 R2UR UR10, R34 ;  /* 0x00000000220a92ca */ /* 0x000fe400000e0000 */
[----:B------:R-:W-:Y:S02]  /*10bc0*/  @!P1 R2UR UR11, R35 ;  /* 0x00000000230b92ca */ /* 0x000fe400000e0000 */
[----:B------:R-:W-:Y:S01]  /*10bd0*/  ISETP.GE.U32.AND P5, PT, R12, UR50, PT ;  /* 0x000000320c007c0c */ /* 0x000fe2000bfa6070 */
[----:B------:R-:W-:Y:S01]  /*10be0*/  VIADD R12, R51, 0x120 ;  /* 0x00000120330c7836 */ /* 0x000fe20000000000 */
[----:B------:R-:W-:Y:S01]  /*10bf0*/  @!P3 R2UR UR6, R34 ;  /* 0x000000002206b2ca */ /* 0x000fe200000e0000 */
[----:B------:R0:W-:Y:S01]  /*10c00*/  @!P4 STG.E desc[UR8][R28.64+0x100], R0 ;  /* 0x000100001c00c986 */ /* 0x0001e2000c101908 */
[----:B------:R-:W-:Y:S02]  /*10c10*/  @!P3 R2UR UR7, R35 ;  /* 0x000000002307b2ca */ /* 0x000fe400000e0000 */
[----:B------:R-:W-:Y:S01]  /*10c20*/  IADD3 R13, PT, PT, R51, 0x100, RZ ;  /* 0x00000100330d7810 */ /* 0x000fe20007ffe0ff */
[----:B------:R1:W-:Y:S01]  /*10c30*/  @!P0 STG.E desc[UR4][R28.64+0x180], R2 ;  /* 0x000180021c008986 */ /* 0x0003e2000c101904 */
[----:B------:R-:W-:-:S02]  /*10c40*/  ISETP.GE.U32.AND P4, PT, R12, UR50, PT ;  /* 0x000000320c007c0c */ /* 0x000fc4000bf86070 */
[----:B------:R-:W-:Y:S01]  /*10c50*/  ISETP.GE.AND.EX P5, PT, RZ, UR51, PT, P5 ;  /* 0x00000033ff007c0c */ /* 0x000fe2000bfa6350 */
[----:B------:R2:W-:Y:S01]  /*10c60*/  @!P1 STG.E desc[UR10][R28.64+0x200], R3 ;  /* 0x000200031c009986 */ /* 0x0005e2000c10190a */
[----:B------:R-:W-:Y:S02]  /*10c70*/  @!P2 R2UR UR4, R34 ;  /* 0x000000002204a2ca */ /* 0x000fe400000e0000 */
[----:B------:R-:W-:Y:S01]  /*10c80*/  @!P2 R2UR UR5, R35 ;  /* 0x000000002305a2ca */ /* 0x000fe200000e0000 */
[----:B0-----:R-:W-:Y:S01]  /*10c90*/  VIADD R0, R51, 0x1a0 ;  /* 0x000001a033007836 */ /* 0x001fe20000000000 */
[----:B------:R-:W-:Y:S01]  /*10ca0*/  ISETP.GE.U32.AND P6, PT, R13, UR50, PT ;  /* 0x000000320d007c0c */ /* 0x000fe2000bfc6070 */
[----:B------:R0:W-:Y:S01]  /*10cb0*/  @!P3 STG.E desc[UR6][R28.64+0x280], R4 ;  /* 0x000280041c00b986 */ /* 0x0001e2000c101906 */
[----:B------:R-:W-:Y:S02]  /*10cc0*/  ISETP.GE.AND.EX P1, PT, RZ, UR51, PT, P4 ;  /* 0x00000033ff007c0c */ /* 0x000fe4000bf26340 */
[----:B------:R-:W-:-:S02]  /*10cd0*/  ISETP.GE.AND.EX P6, PT, RZ, UR51, PT, P6 ;  /* 0x00000033ff007c0c */ /* 0x000fc4000bfc6360 */
[----:B------:R-:W-:Y:S02]  /*10ce0*/  ISETP.GE.U32.AND P0, PT, R49, UR50, PT ;  /* 0x0000003231007c0c */ /* 0x000fe4000bf06070 */
[----:B------:R-:W-:Y:S02]  /*10cf0*/  ISETP.GE.U32.AND P3, PT, R45, UR50, PT ;  /* 0x000000322d007c0c */ /* 0x000fe4000bf66070 */
[----:B------:R-:W-:Y:S01]  /*10d00*/  ISETP.GE.AND.EX P0, PT, RZ, UR51, PT, P0 ;  /* 0x00000033ff007c0c */ /* 0x000fe2000bf06300 */
[----:B------:R0:W-:Y:S01]  /*10d10*/  @!P2 STG.E desc[UR4][R28.64+0x300], R6 ;  /* 0x000300061c00a986 */ /* 0x0001e2000c101904 */
[----:B------:R-:W-:Y:S02]  /*10d20*/  @!P5 R2UR UR6, R34 ;  /* 0x000000002206d2ca */ /* 0x000fe400000e0000 */
[----:B------:R-:W-:Y:S02]  /*10d30*/  @!P5 R2UR UR7, R35 ;  /* 0x000000002307d2ca */ /* 0x000fe400000e0000 */
[----:B------:R-:W-:-:S02]  /*10d40*/  ISETP.GE.AND.EX P3, PT, RZ, UR51, PT, P3 ;  /* 0x00000033ff007c0c */ /* 0x000fc4000bf66330 */
[----:B------:R-:W-:Y:S02]  /*10d50*/  ISETP.GE.U32.AND P2, PT, R0, UR50, PT ;  /* 0x0000003200007c0c */ /* 0x000fe4000bf46070 */
[C---:B------:R-:W-:Y:S02]  /*10d60*/  @!P1 R2UR UR4, R34.reuse ;  /* 0x00000000220492ca */ /* 0x040fe400000e0000 */
[C---:B------:R-:W-:Y:S02]  /*10d70*/  @!P1 R2UR UR5, R35.reuse ;  /* 0x00000000230592ca */ /* 0x040fe400000e0000 */
[----:B------:R-:W-:Y:S02]  /*10d80*/  @!P6 R2UR UR8, R34 ;  /* 0x000000002208e2ca */ /* 0x000fe400000e0000 */
[----:B------:R-:W-:Y:S01]  /*10d90*/  @!P6 R2UR UR9, R35 ;  /* 0x000000002309e2ca */ /* 0x000fe200000e0000 */
[----:B------:R0:W-:Y:S01]  /*10da0*/  @!P5 STG.E desc[UR6][R28.64+0x380], R7 ;  /* 0x000380071c00d986 */ /* 0x0001e2000c101906 */
[----:B------:R-:W-:-:S02]  /*10db0*/  ISETP.GE.AND.EX P2, PT, RZ, UR51, PT, P2 ;  /* 0x00000033ff007c0c */ /* 0x000fc4000bf46320 */
[C---:B------:R-:W-:Y:S02]  /*10dc0*/  @!P0 R2UR UR10, R34.reuse ;  /* 0x00000000220a82ca */ /* 0x040fe400000e0000 */
[----:B------:R-:W-:Y:S02]  /*10dd0*/  @!P0 R2UR UR11, R35 ;  /* 0x00000000230b82ca */ /* 0x000fe400000e0000 */
[----:B------:R-:W-:Y:S01]  /*10de0*/  IADD3 R0, PT, PT, R51, 0x1e0, RZ ;  /* 0x000001e033007810 */ /* 0x000fe20007ffe0ff */
[----:B------:R0:W-:Y:S01]  /*10df0*/  @!P1 STG.E desc[UR4][R28.64+0x480], R8 ;  /* 0x000480081c009986 */ /* 0x0001e2000c101904 */
[----:B------:R-:W-:Y:S02]  /*10e00*/  ISETP.GE.U32.AND P4, PT, R47, UR50, PT ;  /* 0x000000322f007c0c */ /* 0x000fe4000bf86070 */
[----:B------:R-:W-:Y:S01]  /*10e10*/  @!P3 R2UR UR6, R34 ;  /* 0x000000002206b2ca */ /* 0x000fe200000e0000 */
[----:B------:R0:W-:Y:S01]  /*10e20*/  @!P6 STG.E desc[UR8][R28.64+0x400], R37 ;  /* 0x000400251c00e986 */ /* 0x0001e2000c101908 */
[----:B------:R-:W-:-:S02]  /*10e30*/  @!P3 R2UR UR7, R35 ;  /* 0x000000002307b2ca */ /* 0x000fc400000e0000 */
[----:B------:R-:W-:Y:S01]  /*10e40*/  ISETP.GE.U32.AND P5, PT, R0, UR50, PT ;  /* 0x0000003200007c0c */ /* 0x000fe2000bfa6070 */
[----:B------:R-:W-:Y:S01]  /*10e50*/  VIADD R0, R51, 0x220 ;  /* 0x0000022033007836 */ /* 0x000fe20000000000 */
[----:B------:R-:W-:Y:S01]  /*10e60*/  ISETP.GE.AND.EX P4, PT, RZ, UR51, PT, P4 ;  /* 0x00000033ff007c0c */ /* 0x000fe2000bf86340 */
[----:B------:R0:W-:Y:S01]  /*10e70*/  @!P0 STG.E desc[UR10][R28.64+0x500], R9 ;  /* 0x000500091c008986 */ /* 0x0001e2000c10190a */
[----:B------:R-:W-:Y:S02]  /*10e80*/  @!P2 R2UR UR4, R34 ;  /* 0x000000002204a2ca */ /* 0x000fe400000e0000 */
[----:B------:R-:W-:Y:S02]  /*10e90*/  @!P2 R2UR UR5, R35 ;  /* 0x000000002305a2ca */ /* 0x000fe400000e0000 */
[----:B------:R-:W-:Y:S02]  /*10ea0*/  ISETP.GE.U32.AND P6, PT, R43, UR50, PT ;  /* 0x000000322b007c0c */ /* 0x000fe4000bfc6070 */
[----:B------:R-:W-:Y:S01]  /*10eb0*/  ISETP.GE.AND.EX P5, PT, RZ, UR51, PT, P5 ;  /* 0x00000033ff007c0c */ /* 0x000fe2000bfa6350 */
[----:B------:R0:W-:Y:S01]  /*10ec0*/  @!P3 STG.E desc[UR6][R28.64+0x600], R16 ;  /* 0x000600101c00b986 */ /* 0x0001e2000c101906 */
[----:B------:R-:W-:-:S02]  /*10ed0*/  ISETP.GE.AND.EX P0, PT, RZ, UR51, PT, P6 ;  /* 0x00000033ff007c0c */ /* 0x000fc4000bf06360 */
[----:B------:R-:W-:Y:S02]  /*10ee0*/  ISETP.GE.U32.AND P6, PT, R41, UR50, PT ;  /* 0x0000003229007c0c */ /* 0x000fe4000bfc6070 */
[----:B-1----:R-:W-:Y:S02]  /*10ef0*/  IADD3 R2, PT, PT, R51, 0x260, RZ ;  /* 0x0000026033027810 */ /* 0x002fe40007ffe0ff */
[----:B------:R-:W-:Y:S01]  /*10f00*/  ISETP.GE.AND.EX P3, PT, RZ, UR51, PT, P6 ;  /* 0x00000033ff007c0c */ /* 0x000fe2000bf66360 */
[----:B------:R0:W-:Y:S01]  /*10f10*/  @!P2 STG.E desc[UR4][R28.64+0x680], R17 ;  /* 0x000680111c00a986 */ /* 0x0001e2000c101904 */
[----:B------:R-:W-:Y:S02]  /*10f20*/  ISETP.GE.U32.AND P6, PT, R2, UR50, PT ;  /* 0x0000003202007c0c */ /* 0x000fe4000bfc6070 */
[----:B------:R-:W-:Y:S02]  /*10f30*/  @!P4 R2UR UR12, R34 ;  /* 0x00000000220cc2ca */ /* 0x000fe400000e0000 */
[----:B------:R-:W-:-:S02]  /*10f40*/  @!P4 R2UR UR13, R35 ;  /* 0x00000000230dc2ca */ /* 0x000fc400000e0000 */
[----:B------:R-:W-:Y:S02]  /*10f50*/  @!P5 R2UR UR4, R34 ;  /* 0x000000002204d2ca */ /* 0x000fe400000e0000 */
[----:B------:R-:W-:Y:S02]  /*10f60*/  @!P5 R2UR UR5, R35 ;  /* 0x000000002305d2ca */ /* 0x000fe400000e0000 */
[----:B------:R-:W-:Y:S02]  /*10f70*/  ISETP.GE.AND.EX P6, PT, RZ, UR51, PT, P6 ;  /* 0x00000033ff007c0c */ /* 0x000fe4000bfc6360 */
[----:B------:R-:W-:Y:S01]  /*10f80*/  ISETP.GE.U32.AND P1, PT, R0, UR50, PT ;  /* 0x0000003200007c0c */ /* 0x000fe2000bf26070 */
[----:B------:R-:W-:Y:S01]  /*10f90*/  VIADD R0, R51, 0x240 ;  /* 0x0000024033007836 */ /* 0x000fe20000000000 */
[----:B------:R-:W-:Y:S02]  /*10fa0*/  @!P0 R2UR UR6, R34 ;  /* 0x00000000220682ca */ /* 0x000fe400000e0000 */
[----:B------:R-:W-:Y:S01]  /*10fb0*/  @!P0 R2UR UR7, R35 ;  /* 0x00000000230782ca */ /* 0x000fe200000e0000 */
[----:B------:R0:W-:Y:S01]  /*10fc0*/  @!P4 STG.E desc[UR12][R28.64+0x580], R10 ;  /* 0x0005800a1c00c986 */ /* 0x0001e2000c10190c */
[----:B------:R-:W-:Y:S01]  /*10fd0*/  ISETP.GE.U32.AND P4, PT, R0, UR50, PT ;  /* 0x0000003200007c0c */ /* 0x000fe2000bf86070 */
[----:B------:R-:W-:Y:S01]  /*10fe0*/  VIADD R0, R51, 0x280 ;  /* 0x0000028033007836 */ /* 0x000fe20000000000 */
[----:B------:R-:W-:Y:S01]  /*10ff0*/  ISETP.GE.AND.EX P1, PT, RZ, UR51, PT, P1 ;  /* 0x00000033ff007c0c */ /* 0x000fe2000bf26310 */
[----:B------:R0:W-:Y:S01]  /*11000*/  @!P5 STG.E desc[UR4][R28.64+0x780], R19 ;  /* 0x000780131c00d986 */ /* 0x0001e2000c101904 */
[----:B------:R-:W-:-:S02]  /*11010*/  ISETP.GE.AND.EX P4, PT, RZ, UR51, PT, P4 ;  /* 0x00000033ff007c0c */ /* 0x000fc4000bf86340 */
[----:B------:R-:W-:Y:S02]  /*11020*/  @!P6 R2UR UR4, R34 ;  /* 0x000000002204e2ca */ /* 0x000fe400000e0000 */
[----:B------:R-:W-:Y:S02]  /*11030*/  @!P6 R2UR UR5, R35 ;  /* 0x000000002305e2ca */ /* 0x000fe400000e0000 */
[----:B------:R-:W-:Y:S01]  /*11040*/  ISETP.GE.U32.AND P2, PT, R0, UR50, PT ;  /* 0x0000003200007c0c */ /* 0x000fe2000bf46070 */
[----:B------:R-:W-:Y:S01]  /*11050*/  VIADD R0, R51, 0x2a0 ;  /* 0x000002a033007836 */ /* 0x000fe20000000000 */
[----:B------:R-:W-:Y:S01]  /*11060*/  @!P3 R2UR UR8, R34 ;  /* 0x000000002208b2ca */ /* 0x000fe200000e0000 */
[----:B------:R0:W-:Y:S01]  /*11070*/  @!P0 STG.E desc[UR6][R28.64+0x700], R18 ;  /* 0x000700121c008986 */ /* 0x0001e2000c101906 */
[----:B------:R-:W-:Y:S02]  /*11080*/  ISETP.GE.AND.EX P2, PT, RZ, UR51, PT, P2 ;  /* 0x00000033ff007c0c */ /* 0x000fe4000bf46320 */
[----:B------:R-:W-:-:S02]  /*11090*/  @!P3 R2UR UR9, R35 ;  /* 0x000000002309b2ca */ /* 0x000fc400000e0000 */
[----:B------:R-:W-:Y:S01]  /*110a0*/  ISETP.GE.U32.AND P0, PT, R0, UR50, PT ;  /* 0x0000003200007c0c */ /* 0x000fe2000bf06070 */
[----:B------:R-:W-:Y:S01]  /*110b0*/  VIADD R0, R51, 0x2e0 ;  /* 0x000002e033007836 */ /* 0x000fe20000000000 */
[C---:B------:R-:W-:Y:S01]  /*110c0*/  @!P1 R2UR UR10, R34.reuse ;  /* 0x00000000220a92ca */ /* 0x040fe200000e0000 */
[----:B------:R0:W-:Y:S01]  /*110d0*/  @!P6 STG.E desc[UR4][R28.64+0x980], R23 ;  /* 0x000980171c00e986 */ /* 0x0001e2000c101904 */
[----:B------:R-:W1:Y:S01]  /*110e0*/  LDCU UR4, c[0x0][0x370] ;  /* 0x00006e00ff0477ac */ /* 0x000e620008000800 */
[C---:B------:R-:W-:Y:S01]  /*110f0*/  @!P1 R2UR UR11, R35.reuse ;  /* 0x00000000230b92ca */ /* 0x040fe200000e0000 */
[----:B--2---:R-:W1:Y:S01]  /*11100*/  LDC R3, c[0x0][0x364] ;  /* 0x0000d900ff037b82 */ /* 0x004e620000000800 */
[----:B------:R-:W-:Y:S02]  /*11110*/  @!P4 R2UR UR6, R34 ;  /* 0x000000002206c2ca */ /* 0x000fe400000e0000 */
[----:B------:R-:W-:Y:S02]  /*11120*/  @!P4 R2UR UR7, R35 ;  /* 0x000000002307c2ca */ /* 0x000fe400000e0000 */
[----:B------:R-:W-:Y:S01]  /*11130*/  ISETP.GE.AND.EX P0, PT, RZ, UR51, PT, P0 ;  /* 0x00000033ff007c0c */ /* 0x000fe2000bf06300 */
[----:B------:R0:W-:Y:S01]  /*11140*/  @!P3 STG.E desc[UR8][R28.64+0x800], R20 ;  /* 0x000800141c00b986 */ /* 0x0001e2000c101908 */
[----:B------:R-:W-:-:S02]  /*11150*/  IADD3 R2, PT, PT, R51, 0x2c0, RZ ;  /* 0x000002c033027810 */ /* 0x000fc40007ffe0ff */
[----:B------:R-:W-:Y:S02]  /*11160*/  @!P2 R2UR UR12, R34 ;  /* 0x00000000220ca2ca */ /* 0x000fe400000e0000 */
[----:B------:R-:W-:Y:S01]  /*11170*/  @!P2 R2UR UR13, R35 ;  /* 0x00000000230da2ca */ /* 0x000fe200000e0000 */
[----:B------:R0:W-:Y:S01]  /*11180*/  @!P1 STG.E desc[UR10][R28.64+0x880], R21 ;  /* 0x000880151c009986 */ /* 0x0001e2000c10190a */
[----:B------:R-:W-:Y:S01]  /*11190*/  ISETP.GE.U32.AND P5, PT, R2, UR50, PT ;  /* 0x0000003202007c0c */ /* 0x000fe2000bfa6070 */
[C---:B------:R-:W-:Y:S01]  /*111a0*/  VIADD R2, R51.reuse, 0x300 ;  /* 0x0000030033027836 */ /* 0x040fe20000000000 */
[----:B------:R-:W-:Y:S01]  /*111b0*/  ISETP.GE.U32.AND P3, PT, R0, UR50, PT ;  /* 0x0000003200007c0c */ /* 0x000fe2000bf66070 */
[----:B------:R0:W-:Y:S01]  /*111c0*/  @!P4 STG.E desc[UR6][R28.64+0x900], R22 ;  /* 0x000900161c00c986 */ /* 0x0001e2000c101906 */
[C---:B------:R-:W-:Y:S02]  /*111d0*/  IADD3 R0, PT, PT, R51.reuse, 0x320, RZ ;  /* 0x0000032033007810 */ /* 0x040fe40007ffe0ff */
[----:B------:R-:W-:Y:S01]  /*111e0*/  ISETP.GE.U32.AND P1, PT, R2, UR50, PT ;  /* 0x0000003202007c0c */ /* 0x000fe2000bf26070 */
[C---:B------:R-:W-:Y:S01]  /*111f0*/  VIADD R2, R51.reuse, 0x340 ;  /* 0x0000034033027836 */ /* 0x040fe20000000000 */
[----:B------:R-:W-:Y:S01]  /*11200*/  ISETP.GE.U32.AND P4, PT, R0, UR50, PT ;  /* 0x0000003200007c0c */ /* 0x000fe2000bf86070 */
[----:B------:R-:W-:Y:S01]  /*11210*/  VIADD R0, R51, 0x360 ;  /* 0x0000036033007836 */ /* 0x000fe20000000000 */
[----:B------:R-:W-:Y:S01]  /*11220*/  @!P0 R2UR UR6, R34 ;  /* 0x00000000220682ca */ /* 0x000fe200000e0000 */
[----:B------:R0:W-:Y:S01]  /*11230*/  @!P2 STG.E desc[UR12][R28.64+0xa00], R24 ;  /* 0x000a00181c00a986 */ /* 0x0001e2000c10190c */
[----:B------:R-:W-:Y:S01]  /*11240*/  @!P0 R2UR UR7, R35 ;  /* 0x00000000230782ca */ /* 0x000fe200000e0000 */
[----:B-1----:R-:W-:Y:S01]  /*11250*/  IMAD R3, R3, UR4, RZ ;  /* 0x0000000403037c24 */ /* 0x002fe2000f8e02ff */
[----:B------:R-:W-:-:S02]  /*11260*/  ISETP.GE.U32.AND P6, PT, R2, UR50, PT ;  /* 0x0000003202007c0c */ /* 0x000fc4000bfc6070 */
[----:B------:R-:W-:Y:S02]  /*11270*/  ISETP.GE.U32.AND P2, PT, R0, UR50, PT ;  /* 0x0000003200007c0c */ /* 0x000fe4000bf46070 */
[----:B------:R-:W-:Y:S02]  /*11280*/  ISETP.GE.AND.EX P5, PT, RZ, UR51, PT, P5 ;  /* 0x00000033ff007c0c */ /* 0x000fe4000bfa6350 */
[----:B------:R-:W-:Y:S02]  /*11290*/  ISETP.GE.AND.EX P3, PT, RZ, UR51, PT, P3 ;  /* 0x00000033ff007c0c */ /* 0x000fe4000bf66330 */
[----:B------:R-:W-:Y:S02]  /*112a0*/  ISETP.GE.AND.EX P1, PT, RZ, UR51, PT, P1 ;  /* 0x00000033ff007c0c */ /* 0x000fe4000bf26310 */
[----:B------:R-:W-:Y:S01]  /*112b0*/  ISETP.GE.AND.EX P4, PT, RZ, UR51, PT, P4 ;  /* 0x00000033ff007c0c */ /* 0x000fe2000bf86340 */
[----:B------:R0:W-:Y:S01]  /*112c0*/  @!P0 STG.E desc[UR6][R28.64+0xa80], R25 ;  /* 0x000a80191c008986 */ /* 0x0001e2000c101906 */
[----:B------:R-:W-:-:S02]  /*112d0*/  ISETP.GE.AND.EX P6, PT, RZ, UR51, PT, P6 ;  /* 0x00000033ff007c0c */ /* 0x000fc4000bfc6360 */
[----:B------:R-:W-:Y:S02]  /*112e0*/  ISETP.GE.AND.EX P2, PT, RZ, UR51, PT, P2 ;  /* 0x00000033ff007c0c */ /* 0x000fe4000bf46320 */
[C---:B------:R-:W-:Y:S02]  /*112f0*/  IADD3 R42, P0, PT, R3.reuse, R42, RZ ;  /* 0x0000002a032a7210 */ /* 0x040fe40007f1e0ff */
[----:B------:R-:W-:Y:S02]  /*11300*/  @!P5 R2UR UR8, R34 ;  /* 0x000000002208d2ca */ /* 0x000fe400000e0000 */
[----:B------:R-:W-:Y:S02]  /*11310*/  LEA.HI.X.SX32 R40, R3, R40, 0x1, P0 ;  /* 0x0000002803287211 */ /* 0x000fe400000f0eff */
[----:B------:R-:W-:Y:S02]  /*11320*/  ISETP.GE.U32.AND P0, PT, R42, UR48, PT ;  /* 0x000000302a007c0c */ /* 0x000fe4000bf06070 */
[----:B------:R-:W-:-:S02]  /*11330*/  @!P5 R2UR UR9, R35 ;  /* 0x000000002309d2ca */ /* 0x000fc400000e0000 */
[C---:B------:R-:W-:Y:S02]  /*11340*/  @!P3 R2UR UR10, R34.reuse ;  /* 0x00000000220ab2ca */ /* 0x040fe400000e0000 */
        /* <DEDUP_REMOVED lines=9> */
[----:B------:R-:W-:Y:S02]  /*113e0*/  @!P2 R2UR UR18, R34 ;  /* 0x000000002212a2ca */ /* 0x000fe400000e0000 */
        /* <DEDUP_REMOVED lines=8> */
.L_x_1499:
[----:B------:R-:W-:Y:S05]  /*11470*/  EXIT ;  /* 0x000000000000794d */ /* 0x000fea0003800000 */
.L_x_1556:
[----:B------:R-:W-:Y:S01]  /*11480*/  HFMA2 R12, -RZ, RZ, 0, 9.5367431640625e-07 ;  /* 0x00000010ff0c7431 */ /* 0x000fe200000001ff */
[----:B------:R-:W-:Y:S01]  /*11490*/  BSSY B1, `(.L_x_1614) ;  /* 0x0000006000017945 */ /* 0x000fe20003800000 */
[----:B------:R-:W-:Y:S02]  /*114a0*/  IMAD.MOV.U32 R11, RZ, RZ, 0x1f ;  /* 0x0000001fff0b7424 */ /* 0x000fe400078e00ff */
[----:B------:R-:W-:-:S07]  /*114b0*/  IMAD.MOV.U32 R15, RZ, RZ, -0x1 ;  /* 0xffffffffff0f7424 */ /* 0x000fce00078e00ff */
[----:B01----:R-:W-:Y:S05]  /*114c0*/  WARPSYNC.COLLECTIVE R15, `(.L_x_1615) ;  /* 0x000000000f087348 */ /* 0x003fea0003c00000 */
[----:B------:R2:W3:Y:S02]  /*114d0*/  SHFL.BFLY P6, R14, R13, R12, R11 ;  /* 0x0c00000c0d0e7389 */ /* 0x0004e400000c000b */
[----:B0123--:R-:W-:Y:S05]  /*114e0*/  ENDCOLLECTIVE ;  /* 0x000000000000791b */ /* 0x00ffea0003800000 */
.L_x_1615:
[----:B------:R-:W-:Y:S05]  /*114f0*/  BSYNC B1 ;  /* 0x0000000000017941 */ /* 0x000fea0003800000 */
.L_x_1614:
[----:B------:R-:W-:Y:S01]  /*11500*/  FMNMX R13, R14, R13, !PT ;  /* 0x0000000d0e0d7209 */ /* 0x000fe20007800000 */
[----:B------:R-:W-:Y:S01]  /*11510*/  IMAD.MOV.U32 R11, RZ, RZ, 0x1f ;  /* 0x0000001fff0b7424 */ /* 0x000fe200078e00ff */
[----:B------:R-:W-:Y:S01]  /*11520*/  MOV R12, 0x8 ;  /* 0x00000008000c7802 */ /* 0x000fe20000000f00 */
[----:B------:R-:W-:-:S07]  /*11530*/  IMAD.MOV.U32 R15, RZ, RZ, -0x1 ;  /* 0xffffffffff0f7424 */ /* 0x000fce00078e00ff */
[----:B------:R-:W-:Y:S05]  /*11540*/  WARPSYNC.COLLECTIVE R15, `(.L_x_1616) ;  /* 0x000000000f087348 */ /* 0x000fea0003c00000 */
[----:B------:R0:W1:Y:S02]  /*11550*/  SHFL.BFLY P6, R14, R13, R12, R11 ;  /* 0x0c00000c0d0e7389 */ /* 0x00006400000c000b */
[----:B01----:R-:W-:Y:S05]  /*11560*/  ENDCOLLECTIVE ;  /* 0x000000000000791b */ /* 0x003fea0003800000 */
.L_x_1616:
[----:B------:R-:W-:Y:S01]  /*11570*/  IMAD.MOV.U32 R12, RZ, RZ, 0x4 ;  /* 0x00000004ff0c7424 */ /* 0x000fe200078e00ff */
[----:B------:R-:W-:-:S04]  /*11580*/  FMNMX R0, R13, R14, !PT ;  /* 0x0000000e0d007209 */ /* 0x000fc80007800000 */
[----:B------:R-:W-:-:S07]  /*11590*/  MOV R13, R0 ;  /* 0x00000000000d7202 */ /* 0x000fce0000000f00 */
[----:B------:R-:W-:Y:S05]  /*115a0*/  WARPSYNC.COLLECTIVE R15, `(.L_x_1617) ;  /* 0x000000000f087348 */ /* 0x000fea0003c00000 */
[----:B------:R0:W1:Y:S02]  /*115b0*/  SHFL.BFLY P6, R14, R13, R12, R11 ;  /* 0x0c00000c0d0e7389 */ /* 0x00006400000c000b */
[----:B01----:R-:W-:Y:S05]  /*115c0*/  ENDCOLLECTIVE ;  /* 0x000000000000791b */ /* 0x003fea0003800000 */
.L_x_1617:
[----:B------:R-:W-:Y:S01]  /*115d0*/  HFMA2 R12, -RZ, RZ, 0, 1.1920928955078125e-07 ;  /* 0x00000002ff0c7431 */ /* 0x000fe200000001ff */
[----:B------:R-:W-:-:S05]  /*115e0*/  FMNMX R2, R0, R14, !PT ;  /* 0x0000000e00027209 */ /* 0x000fca0007800000 */
[----:B------:R-:W-:-:S07]  /*115f0*/  IMAD.MOV.U32 R13, RZ, RZ, R2 ;  /* 0x000000ffff0d7224 */ /* 0x000fce00078e0002 */
[----:B------:R-:W-:Y:S05]  /*11600*/  WARPSYNC.COLLECTIVE R15, `(.L_x_1618) ;  /* 0x000000000f087348 */ /* 0x000fea0003c00000 */
[----:B------:R0:W1:Y:S02]  /*11610*/  SHFL.BFLY P6, R14, R13, R12, R11 ;  /* 0x0c00000c0d0e7389 */ /* 0x00006400000c000b */
[----:B01----:R-:W-:Y:S05]  /*11620*/  ENDCOLLECTIVE ;  /* 0x000000000000791b */ /* 0x003fea0003800000 */
.L_x_1618:
[----:B------:R-:W-:Y:S01]  /*11630*/  IMAD.MOV.U32 R12, RZ, RZ, 0x1 ;  /* 0x00000001ff0c7424 */ /* 0x000fe200078e00ff */
[----:B------:R-:W-:-:S05]  /*11640*/  FMNMX R3, R2, R14, !PT ;  /* 0x0000000e02037209 */ /* 0x000fca0007800000 */
[----:B------:R-:W-:-:S07]  /*11650*/  IMAD.MOV.U32 R13, RZ, RZ, R3 ;  /* 0x000000ffff0d7224 */ /* 0x000fce00078e0003 */
[----:B------:R-:W-:Y:S05]  /*11660*/  WARPSYNC.COLLECTIVE R15, `(.L_x_1619) ;  /* 0x000000000f087348 */ /* 0x000fea0003c00000 */
[----:B------:R0:W1:Y:S02]  /*11670*/  SHFL.BFLY P6, R14, R13, R12, R11 ;  /* 0x0c00000c0d0e7389 */ /* 0x00006400000c000b */
[----:B01----:R-:W-:Y:S05]  /*11680*/  ENDCOLLECTIVE ;  /* 0x000000000000791b */ /* 0x003fea0003800000 */
.L_x_1619:
[----:B------:R-:W-:-:S05]  /*11690*/  FMNMX R14, R3, R14, !PT ;  /* 0x0000000e030e7209 */ /* 0x000fca0007800000 */
[C---:B------:R-:W-:Y:S01]  /*116a0*/  FADD R0, -R14.reuse, R33 ;  /* 0x000000210e007221 */ /* 0x040fe20000000100 */
[----:B------:R-:W-:Y:S01]  /*116b0*/  MOV R33, 0x3bbb989d ;  /* 0x3bbb989d00217802 */ /* 0x000fe20000000f00 */
[C---:B------:R-:W-:Y:S01]  /*116c0*/  FADD R5, -R14.reuse, R5 ;  /* 0x000000050e057221 */ /* 0x040fe20000000100 */
[C---:B------:R-:W-:Y:S01]  /*116d0*/  FADD R2, -R14.reuse, R32 ;  /* 0x000000200e027221 */ /* 0x040fe20000000100 */
[C---:B------:R-:W-:Y:S01]  /*116e0*/  FADD R12, -R14.reuse, R17 ;  /* 0x000000110e0c7221 */ /* 0x040fe20000000100 */
[----:B------:R-:W-:Y:S02]  /*116f0*/  IMAD.MOV.U32 R32, RZ, RZ, 0x437c0000 ;  /* 0x437c0000ff207424 */ /* 0x000fe400078e00ff */
[----:B------:R-:W-:Y:S01]  /*11700*/  FFMA.SAT R17, R5, R33, 0.5 ;  /* 0x3f00000005117423 */ /* 0x000fe20000002021 */
[C---:B------:R-:W-:Y:S01]  /*11710*/  FADD R11, -R14.reuse, R16 ;  /* 0x000000100e0b7221 */ /* 0x040fe20000000100 */
[C---:B------:R-:W-:Y:S01]  /*11720*/  FADD R3, -R14.reuse, R31 ;  /* 0x0000001f0e037221 */ /* 0x040fe20000000100 */
[C---:B------:R-:W-:Y:S01]  /*11730*/  FADD R4, -R14.reuse, R4 ;  /* 0x000000040e047221 */ /* 0x040fe20000000100 */
[----:B------:R-:W-:Y:S01]  /*11740*/  FFMA.RM R17, R17, R32, 12582913 ;  /* 0x4b40000111117423 */ /* 0x000fe20000004020 */
[C---:B------:R-:W-:Y:S01]  /*11750*/  FADD R6, -R14.reuse, R6 ;  /* 0x000000060e067221 */ /* 0x040fe20000000100 */
[C---:B------:R-:W-:Y:S01]  /*11760*/  FADD R7, -R14.reuse, R7 ;  /* 0x000000070e077221 */ /* 0x040fe20000000100 */
[C---:B------:R-:W-:Y:S01]  /*11770*/  FADD R8, -R14.reuse, R8 ;  /* 0x000000080e087221 */ /* 0x040fe20000000100 */
[----:B------:R-:W-:Y:S01]  /*11780*/  FADD R16, R17, -12583039 ;  /* 0xcb40007f11107421 */ /* 0x000fe20000000000 */
[C---:B------:R-:W-:Y:S01]  /*11790*/  FADD R9, -R14.reuse, R9 ;  /* 0x000000090e097221 */ /* 0x040fe20000000100 */
[C---:B------:R-:W-:Y:S01]  /*117a0*/  FADD R10, -R14.reuse, R10 ;  /* 0x0000000a0e0a7221 */ /* 0x040fe20000000100 */
[C---:B------:R-:W-:Y:S01]  /*117b0*/  FADD R19, -R14.reuse, R19 ;  /* 0x000000130e137221 */ /* 0x040fe20000000100 */
[C---:B------:R-:W-:Y:S01]  /*117c0*/  FFMA R16, R5.reuse, 1.4426950216293334961, -R16 ;  /* 0x3fb8aa3b05107823 */ /* 0x040fe20000000810 */
[C---:B------:R-:W-:Y:S01]  /*117d0*/  FADD R13, -R14.reuse, R18 ;  /* 0x000000120e0d7221 */ /* 0x040fe20000000100 */
[C---:B------:R-:W-:Y:S01]  /*117e0*/  FADD R21, -R14.reuse, R21 ;  /* 0x000000150e157221 */ /* 0x040fe20000000100 */
[----:B------:R-:W-:Y:S01]  /*117f0*/  FADD R15, -R14, R20 ;  /* 0x000000140e0f7221 */ /* 0x000fe20000000100 */
[----:B------:R-:W-:Y:S01]  /*11800*/  FFMA R16, R5, 1.925963033500011079e-08, R16 ;  /* 0x32a5706005107823 */ /* 0x000fe20000000010 */
[----:B------:R-:W-:-:S02]  /*11810*/  IMAD.SHL.U32 R5, R17, 0x800000, RZ ;  /* 0x0080000011057824 */ /* 0x000fc400078e00ff */
[-C--:B------:R-:W-:Y:S01]  /*11820*/  FFMA.SAT R17, R0, R33.reuse, 0.5 ;  /* 0x3f00000000117423 */ /* 0x080fe20000002021 */
[C---:B------:R-:W-:Y:S01]  /*11830*/  FADD R22, -R14.reuse, R22 ;  /* 0x000000160e167221 */ /* 0x040fe20000000100 */
[C---:B------:R-:W-:Y:S01]  /*11840*/  FADD R23, -R14.reuse, R23 ;  /* 0x000000170e177221 */ /* 0x040fe20000000100 */
[C---:B------:R-:W-:Y:S01]  /*11850*/  FADD R24, -R14.reuse, R24 ;  /* 0x000000180e187221 */ /* 0x040fe20000000100 */
[----:B------:R-:W-:Y:S01]  /*11860*/  FFMA.RM R17, R17, R32, 12582913 ;  /* 0x4b40000111117423 */ /* 0x000fe20000004020 */
[----:B------:R-:W0:Y:S01]  /*11870*/  MUFU.EX2 R16, R16 ;  /* 0x0000001000107308 */ /* 0x000e220000000800 */
[C---:B------:R-:W-:Y:S01]  /*11880*/  FADD R25, -R14.reuse, R25 ;  /* 0x000000190e197221 */ /* 0x040fe20000000100 */
[C---:B------:R-:W-:Y:S01]  /*11890*/  FADD R26, -R14.reuse, R26 ;  /* 0x0000001a0e1a7221 */ /* 0x040fe20000000100 */
[C---:B------:R-:W-:Y:S01]  /*118a0*/  FADD R31, R17.reuse, -12583039 ;  /* 0xcb40007f111f7421 */ /* 0x040fe20000000000 */
[C---:B------:R-:W-:Y:S01]  /*118b0*/  FADD R27, -R14.reuse, R27 ;  /* 0x0000001b0e1b7221 */ /* 0x040fe20000000100 */
[C---:B------:R-:W-:Y:S01]  /*118c0*/  FADD R28, -R14.reuse, R28 ;  /* 0x0000001c0e1c7221 */ /* 0x040fe20000000100 */
[----:B------:R-:W-:Y:S01]  /*118d0*/  FADD R29, -R14, R29 ;  /* 0x0000001d0e1d7221 */ /* 0x000fe20000000100 */
[----:B------:R-:W-:Y:S01]  /*118e0*/  FFMA R31, R0, 1.4426950216293334961, -R31 ;  /* 0x3fb8aa3b001f7823 */ /* 0x000fe2000000081f */
[C---:B------:R-:W-:Y:S01]  /*118f0*/  FADD R30, -R14.reuse, R30 ;  /* 0x0000001e0e1e7221 */ /* 0x040fe20000000100 */
[C---:B------:R-:W-:Y:S01]  /*11900*/  FADD R44, -R14.reuse, R44 ;  /* 0x0000002c0e2c7221 */ /* 0x040fe20000000100 */
[----:B------:R-:W-:Y:S01]  /*11910*/  FADD R46, -R14, R46 ;  /* 0x0000002e0e2e7221 */ /* 0x000fe20000000100 */
[----:B------:R-:W-:Y:S01]  /*11920*/  FFMA R31, R0, 1.925963033500011079e-08, R31 ;  /* 0x32a57060001f7823 */ /* 0x000fe2000000001f */
[----:B------:R-:W-:Y:S01]  /*11930*/  SHF.L.U32 R0, R17, 0x17, RZ ;  /* 0x0000001711007819 */ /* 0x000fe200000006ff */
[----:B------:R-:W-:Y:S01]  /*11940*/  FFMA.SAT R17, R2, R33, 0.5 ;  /* 0x3f00000002117423 */ /* 0x000fe20000002021 */
[----:B------:R-:W-:-:S03]  /*11950*/  FADD R14, -R14, R38 ;  /* 0x000000260e0e7221 */ /* 0x000fc60000000100 */
        /* <DEDUP_REMOVED lines=72> */
[----:B------:R-:W1:Y:S01]  /*11de0*/  MUFU.EX2 R19, R19 ;  /* 0x0000001300137308 */ /* 0x000e620000000800 */
[----:B------:R-:W-:Y:S01]  /*11df0*/  FFMA.RM R17, R17, R32, 12582913 ;  /* 0x4b40000111117423 */ /* 0x000fe20000004020 */
[----:B0-----:R-:W-:-:S03]  /*11e00*/  FMUL R10, R10, R31 ;  /* 0x0000001f0a0a7220 */ /* 0x001fc60000400000 */
[C---:B------:R-:W-:Y:S01]  /*11e10*/  FADD R18, R17.reuse, -12583039 ;  /* 0xcb40007f11127421 */ /* 0x040fe20000000000 */
[----:B------:R-:W-:-:S03]  /*11e20*/  IMAD.SHL.U32 R17, R17, 0x800000, RZ ;  /* 0x0080000011117824 */ /* 0x000fc600078e00ff */
[----:B------:R-:W-:-:S04]  /*11e30*/  FFMA R18, R11, 1.4426950216293334961, -R18 ;  /* 0x3fb8aa3b0b127823 */ /* 0x000fc80000000812 */
[----:B------:R-:W-:Y:S01]  /*11e40*/  FFMA R11, R11, 1.925963033500011079e-08, R18 ;  /* 0x32a570600b0b7823 */ /* 0x000fe20000000012 */
[----:B-1----:R-:W-:Y:S01]  /*11e50*/  FMUL R16, R16, R19 ;  /* 0x0000001310107220 */ /* 0x002fe20000400000 */
[----:B------:R-:W-:Y:S02]  /*11e60*/  FFMA.SAT R19, R12, R33, 0.5 ;  /* 0x3f0000000c137423 */ /* 0x000fe40000002021 */
[----:B------:R0:W1:Y:S02]  /*11e70*/  MUFU.EX2 R18, R11 ;  /* 0x0000000b00127308 */ /* 0x0000640000000800 */
[----:B------:R-:W-:-:S04]  /*11e80*/  FFMA.RM R19, R19, R32, 12582913 ;  /* 0x4b40000113137423 */ /* 0x000fc80000004020 */
[----:B------:R-:W-:Y:S01]  /*11e90*/  FADD R31, R19, -12583039 ;  /* 0xcb40007f131f7421 */ /* 0x000fe20000000000 */
[----:B0-----:R-:W-:-:S03]  /*11ea0*/  FFMA.SAT R11, R13, R33, 0.5 ;  /* 0x3f0000000d0b7423 */ /* 0x001fc60000002021 */
[----:B------:R-:W-:Y:S01]  /*11eb0*/  FFMA R31, R12, 1.4426950216293334961, -R31 ;  /* 0x3fb8aa3b0c1f7823 */ /* 0x000fe2000000081f */
[----:B------:R-:W-:-:S03]  /*11ec0*/  FFMA.RM R11, R11, R32, 12582913 ;  /* 0x4b4000010b0b7423 */ /* 0x000fc60000004020 */
[----:B------:R-:W-:Y:S01]  /*11ed0*/  FFMA R31, R12, 1.925963033500011079e-08, R31 ;  /* 0x32a570600c1f7823 */ /* 0x000fe2000000001f */
[C---:B------:R-:W-:Y:S01]  /*11ee0*/  FADD R12, R11.reuse, -12583039 ;  /* 0xcb40007f0b0c7421 */ /* 0x040fe20000000000 */
[----:B------:R-:W-:Y:S01]  /*11ef0*/  SHF.L.U32 R11, R11, 0x17, RZ ;  /* 0x000000170b0b7819 */ /* 0x000fe200000006ff */
[----:B-1----:R-:W-:Y:S01]  /*11f00*/  FMUL R17, R17, R18 ;  /* 0x0000001211117220 */ /* 0x002fe20000400000 */
[----:B------:R-:W-:Y:S02]  /*11f10*/  IMAD.SHL.U32 R18, R19, 0x800000, RZ ;  /* 0x0080000013127824 */ /* 0x000fe400078e00ff */
[C---:B------:R-:W-:Y:S01]  /*11f20*/  FFMA R12, R13.reuse, 1.4426950216293334961, -R12 ;  /* 0x3fb8aa3b0d0c7823 */ /* 0x040fe2000000080c */
[----:B------:R-:W0:Y:S03]  /*11f30*/  MUFU.EX2 R31, R31 ;  /* 0x0000001f001f7308 */ /* 0x000e260000000800 */
[----:B------:R-:W-:-:S06]  /*11f40*/  FFMA R12, R13, 1.925963033500011079e-08, R12 ;  /* 0x32a570600d0c7823 */ /* 0x000fcc000000000c */
        /* <DEDUP_REMOVED lines=108> */
[----:B------:R-:W-:-:S04]  /*12610*/  FADD R13, RZ, R5 ;  /* 0x00000005ff0d7221 */ /* 0x000fc80000000000 */
[----:B------:R-:W-:Y:S01]  /*12620*/  FADD R13, R13, R0 ;  /* 0x000000000d0d7221 */ /* 0x000fe20000000000 */
[----:B------:R-:W0:Y:S03]  /*12630*/  MUFU.EX2 R46, R46 ;  /* 0x0000002e002e7308 */ /* 0x000e260000000800 */
[----:B------:R-:W-:-:S04]  /*12640*/  FADD R12, R13, R2 ;  /* 0x000000020d0c7221 */ /* 0x000fc80000000000 */
[----:B------:R-:W-:-:S04]  /*12650*/  FADD R13, R12, R3 ;  /* 0x000000030c0d7221 */ /* 0x000fc80000000000 */
[----:B------:R-:W-:-:S04]  /*12660*/  FADD R13, R13, R4 ;  /* 0x000000040d0d7221 */ /* 0x000fc80000000000 */
[----:B------:R-:W-:Y:S01]  /*12670*/  FADD R12, R13, R6 ;  /* 0x000000060d0c7221 */ /* 0x000fe20000000000 */
[----:B0-----:R-:W-:Y:S01]  /*12680*/  FMUL R32, R11, R46 ;  /* 0x0000002e0b207220 */ /* 0x001fe20000400000 */
[C---:B------:R-:W-:Y:S02]  /*12690*/  FADD R11, R33.reuse, -12583039 ;  /* 0xcb40007f210b7421 */ /* 0x040fe40000000000 */
[----:B------:R-:W-:Y:S01]  /*126a0*/  FADD R13, R12, R7 ;  /* 0x000000070c0d7221 */ /* 0x000fe20000000000 */
[----:B------:R-:W-:Y:S02]  /*126b0*/  IMAD.SHL.U32 R33, R33, 0x800000, RZ ;  /* 0x0080000021217824 */ /* 0x000fe400078e00ff */
[----:B------:R-:W-:Y:S01]  /*126c0*/  FFMA R11, R14, 1.4426950216293334961, -R11 ;  /* 0x3fb8aa3b0e0b7823 */ /* 0x000fe2000000080b */
[----:B------:R-:W-:-:S03]  /*126d0*/  FADD R12, R13, R8 ;  /* 0x000000080d0c7221 */ /* 0x000fc60000000000 */
[----:B------:R-:W-:Y:S01]  /*126e0*/  FFMA R11, R14, 1.925963033500011079e-08, R11 ;  /* 0x32a570600e0b7823 */ /* 0x000fe2000000000b */
[----:B------:R-:W-:-:S03]  /*126f0*/  FADD R13, R12, R9 ;  /* 0x000000090c0d7221 */ /* 0x000fc60000000000 */
[----:B------:R0:W1:Y:S01]  /*12700*/  MUFU.EX2 R14, R11 ;  /* 0x0000000b000e7308 */ /* 0x0000620000000800 */
[----:B------:R-:W-:-:S04]  /*12710*/  FADD R13, R13, R10 ;  /* 0x0000000a0d0d7221 */ /* 0x000fc80000000000 */
[----:B------:R-:W-:-:S04]  /*12720*/  FADD R12, R13, R16 ;  /* 0x000000100d0c7221 */ /* 0x000fc80000000000 */
[----:B------:R-:W-:Y:S01]  /*12730*/  FADD R13, R12, R17 ;  /* 0x000000110c0d7221 */ /* 0x000fe20000000000 */
[----:B0-----:R-:W-:-:S03]  /*12740*/  IMAD.MOV.U32 R11, RZ, RZ, 0x1f ;  /* 0x0000001fff0b7424 */ /* 0x001fc600078e00ff */
        /* <DEDUP_REMOVED lines=17> */
[----:B------:R-:W-:-:S07]  /*12860*/  HFMA2 R12, -RZ, RZ, 0, 9.5367431640625e-07 ;  /* 0x00000010ff0c7431 */ /* 0x000fce00000001ff */
[----:B------:R-:W-:Y:S05]  /*12870*/  WARPSYNC.COLLECTIVE R15, `(.L_x_1620) ;  /* 0x000000000f087348 */ /* 0x000fea0003c00000 */
[----:B------:R0:W1:Y:S02]  /*12880*/  SHFL.BFLY P6, R14, R13, R12, R11 ;  /* 0x0c00000c0d0e7389 */ /* 0x00006400000c000b */
[----:B01----:R-:W-:Y:S05]  /*12890*/  ENDCOLLECTIVE ;  /* 0x000000000000791b */ /* 0x003fea0003800000 */
.L_x_1620:
[----:B------:R-:W-:Y:S02]  /*128a0*/  IMAD.MOV.U32 R12, RZ, RZ, 0x8 ;  /* 0x00000008ff0c7424 */ /* 0x000fe400078e00ff */
[----:B------:R-:W-:-:S05]  /*128b0*/  FADD R36, R13, R14 ;  /* 0x0000000e0d247221 */ /* 0x000fca0000000000 */
[----:B------:R-:W-:-:S07]  /*128c0*/  MOV R13, R36 ;  /* 0x00000024000d7202 */ /* 0x000fce0000000f00 */
[----:B------:R-:W-:Y:S05]  /*128d0*/  WARPSYNC.COLLECTIVE R15, `(.L_x_1621) ;  /* 0x000000000f087348 */ /* 0x000fea0003c00000 */
[----:B------:R0:W1:Y:S02]  /*128e0*/  SHFL.BFLY P6, R14, R13, R12, R11 ;  /* 0x0c00000c0d0e7389 */ /* 0x00006400000c000b */
[----:B01----:R-:W-:Y:S05]  /*128f0*/  ENDCOLLECTIVE ;  /* 0x000000000000791b */ /* 0x003fea0003800000 */
.L_x_1621:
[----:B------:R-:W-:Y:S02]  /*12900*/  HFMA2 R12, -RZ, RZ, 0, 2.384185791015625e-07 ;  /* 0x00000004ff0c7431 */ /* 0x000fe400000001ff */
[----:B------:R-:W-:-:S04]  /*12910*/  FADD R37, R36, R14 ;  /* 0x0000000e24257221 */ /* 0x000fc80000000000 */
[----:B------:R-:W-:-:S07]  /*12920*/  IMAD.MOV.U32 R13, RZ, RZ, R37 ;  /* 0x000000ffff0d7224 */ /* 0x000fce00078e0025 */
[----:B------:R-:W-:Y:S05]  /*12930*/  WARPSYNC.COLLECTIVE R15, `(.L_x_1622) ;  /* 0x000000000f087348 */ /* 0x000fea0003c00000 */
[----:B------:R0:W1:Y:S02]  /*12940*/  SHFL.BFLY P6, R14, R13, R12, R11 ;  /* 0x0c00000c0d0e7389 */ /* 0x00006400000c000b */
[----:B01----:R-:W-:Y:S05]  /*12950*/  ENDCOLLECTIVE ;  /* 0x000000000000791b */ /* 0x003fea0003800000 */
.L_x_1622:
[----:B------:R-:W-:Y:S02]  /*12960*/  IMAD.MOV.U32 R12, RZ, RZ, 0x2 ;  /* 0x00000002ff0c7424 */ /* 0x000fe400078e00ff */
[----:B------:R-:W-:-:S04]  /*12970*/  FADD R38, R37, R14 ;  /* 0x0000000e25267221 */ /* 0x000fc80000000000 */
[----:B------:R-:W-:-:S07]  /*12980*/  IMAD.MOV.U32 R13, RZ, RZ, R38 ;  /* 0x000000ffff0d7224 */ /* 0x000fce00078e0026 */
[----:B------:R-:W-:Y:S05]  /*12990*/  WARPSYNC.COLLECTIVE R15, `(.L_x_1623) ;  /* 0x000000000f087348 */ /* 0x000fea0003c00000 */
[----:B------:R0:W1:Y:S02]  /*129a0*/  SHFL.BFLY P6, R14, R13, R12, R11 ;  /* 0x0c00000c0d0e7389 */ /* 0x00006400000c000b */
[----:B01----:R-:W-:Y:S05]  /*129b0*/  ENDCOLLECTIVE ;  /* 0x000000000000791b */ /* 0x003fea0003800000 */
.L_x_1623:
[----:B------:R-:W-:Y:S02]  /*129c0*/  IMAD.MOV.U32 R12, RZ, RZ, 0x1 ;  /* 0x00000001ff0c7424 */ /* 0x000fe400078e00ff */
[----:B------:R-:W-:-:S05]  /*129d0*/  FADD R39, R38, R14 ;  /* 0x0000000e26277221 */ /* 0x000fca0000000000 */
[----:B------:R-:W-:-:S07]  /*129e0*/  MOV R13, R39 ;  /* 0x00000027000d7202 */ /* 0x000fce0000000f00 */
[----:B------:R-:W-:Y:S05]  /*129f0*/  WARPSYNC.COLLECTIVE R15, `(.L_x_1624) ;  /* 0x000000000f087348 */ /* 0x000fea0003c00000 */
[----:B------:R0:W1:Y:S02]  /*12a00*/  SHFL.BFLY P6, R14, R13, R12, R11 ;  /* 0x0c00000c0d0e7389 */ /* 0x00006400000c000b */
[----:B01----:R-:W-:Y:S05]  /*12a10*/  ENDCOLLECTIVE ;  /* 0x000000000000791b */ /* 0x003fea0003800000 */
.L_x_1624:
[----:B------:R-:W-:Y:S05]  /*12a20*/  BRA `(.L_x_1625) ;  /* 0xffffffc400407947 */ /* 0x000fea000383ffff */
        .weak           $__internal_18_$__cuda_sm3x_div_rn_noftz_f32_slowpath
        .type           $__internal_18_$__cuda_sm3x_div_rn_noftz_f32_slowpath,@function
        .size           $__internal_18_$__cuda_sm3x_div_rn_noftz_f32_slowpath,(.L_x_37395 - $__internal_18_$__cuda_sm3x_div_rn_noftz_f32_slowpath)
$__internal_18_$__cuda_sm3x_div_rn_noftz_f32_slowpath:
        /* <DEDUP_REMOVED lines=34> */
.L_x_1627:
[----:B------:R-:W-:Y:S01]  /*12c50*/  LEA R57, R15, 0xc0800000, 0x17 ;  /* 0xc08000000f397811 */ /* 0x000fe200078eb8ff */
[----:B------:R-:W-:Y:S04]  /*12c60*/  BSSY.RECONVERGENT B2, `(.L_x_1632) ;  /* 0x0000036000027945 */ /* 0x000fe80003800200 */
[----:B------:R-:W-:Y:S01]  /*12c70*/  IMAD.IADD R46, R12, 0x1, -R57 ;  /* 0x000000010c2e7824 */ /* 0x000fe200078e0a39 */
[----:B------:R-:W-:-:S03]  /*12c80*/  IADD3 R12, PT, PT, R38, -0x7f, RZ ;  /* 0xffffff81260c7810 */ /* 0x000fc60007ffe0ff */
        /* <DEDUP_REMOVED lines=31> */
[----:B------:R-:W-:Y:S01]  /*12e80*/  VIADD R38, R13, 0x20 ;  /* 0x000000200d267836 */ /* 0x000fe20000000000 */
        /* <DEDUP_REMOVED lines=15> */
.L_x_1634:
[----:B------:R-:W-:-:S04]  /*12f80*/  LOP3.LUT R5, R5, 0x80000000, RZ, 0xc0, !PT ;  /* 0x8000000005057812 */ /* 0x000fc800078ec0ff */
[----:B------:R-:W-:Y:S01]  /*12f90*/  LOP3.LUT R5, R5, 0x7f800000, RZ, 0xfc, !PT ;  /* 0x7f80000005057812 */ /* 0x000fe200078efcff */
[----:B------:R-:W-:Y:S06]  /*12fa0*/  BRA `(.L_x_1635) ;  /* 0x0000000000047947 */ /* 0x000fec0003800000 */
.L_x_1633:
[----:B------:R-:W-:-:S07]  /*12fb0*/  LEA R5, R46, R5, 0x17 ;  /* 0x000000052e057211 */ /* 0x000fce00078eb8ff */
.L_x_1635:
[----:B------:R-:W-:Y:S05]  /*12fc0*/  BSYNC.RECONVERGENT B2 ;  /* 0x0000000000027941 */ /* 0x000fea0003800200 */
.L_x_1632:
[----:B------:R-:W-:Y:S05]  /*12fd0*/  BRA `(.L_x_1636) ;  /* 0x0000000000207947 */ /* 0x000fea0003800000 */
.L_x_1631:
[----:B------:R-:W-:-:S04]  /*12fe0*/  LOP3.LUT R5, R12, 0x80000000, R5, 0x48, !PT ;  /* 0x800000000c057812 */ /* 0x000fc800078e4805 */
[----:B------:R-:W-:Y:S01]  /*12ff0*/  LOP3.LUT R5, R5, 0x7f800000, RZ, 0xfc, !PT ;  /* 0x7f80000005057812 */ /* 0x000fe200078efcff */
[----:B------:R-:W-:Y:S06]  /*13000*/  BRA `(.L_x_1636) ;  /* 0x0000000000147947 */ /* 0x000fec0003800000 */
.L_x_1630:
[----:B------:R-:W-:Y:S01]  /*13010*/  LOP3.LUT R5, R12, 0x80000000, R5, 0x48, !PT ;  /* 0x800000000c057812 */ /* 0x000fe200078e4805 */
[----:B------:R-:W-:Y:S06]  /*13020*/  BRA `(.L_x_1636) ;  /* 0x00000000000c7947 */ /* 0x000fec0003800000 */
.L_x_1629:
[----:B------:R-:W0:Y:S01]  /*13030*/  MUFU.RSQ R5, -QNAN ;  /* 0xffc0000000057908 */ /* 0x000e220000001400 */
[----:B------:R-:W-:Y:S05]  /*13040*/  BRA `(.L_x_1636) ;  /* 0x0000000000047947 */ /* 0x000fea0003800000 */
.L_x_1628:
[----:B------:R-:W-:-:S07]  /*13050*/  FADD.FTZ R5, R5, R12 ;  /* 0x0000000c05057221 */ /* 0x000fce0000010000 */
.L_x_1636:
[----:B------:R-:W-:Y:S05]  /*13060*/  BSYNC.RECONVERGENT B1 ;  /* 0x0000000000017941 */ /* 0x000fea0003800200 */
.L_x_1626:
[----:B------:R-:W-:Y:S02]  /*13070*/  HFMA2 R13, -RZ, RZ, 0, 0 ;  /* 0x00000000ff0d7431 */ /* 0x000fe400000001ff */
[----:B------:R-:W-:-:S04]  /*13080*/  IMAD.MOV.U32 R12, RZ, RZ, R36 ;  /* 0x000000ffff0c7224 */ /* 0x000fc800078e0024 */
[----:B0-----:R-:W-:Y:S05]  /*13090*/  RET.REL.NODEC R12 `(_Z15SoftmaxWarpImplI22BroadcastScaleMaskLoadIffbLm4EiE11DirectStoreIffEfLi1ELi28ELi32ELi1ELb1EL9Algorithm0EEvT_T0_ll) ;  /* 0xfffffecc0cd87950 */ /* 0x001fea0003c3ffff */
.L_x_1637:
        /* <DEDUP_REMOVED lines=14> */
.L_x_37395:


//--------------------- .text._Z15SoftmaxWarpImplI22BroadcastScaleMaskLoadIffbLm4EiE11DirectStoreIffEfLi1ELi28ELi32ELi1ELb0EL9Algorithm0EEvT_T0_ll --------------------------
	.section	.text._Z15SoftmaxWarpImplI22BroadcastScaleMaskLoadIffbLm4EiE11DirectStoreIffEfLi1ELi28ELi32ELi1ELb0EL9Algorithm0EEvT_T0_ll,"ax",@progbits
	.align	128
        .global         _Z15SoftmaxWarpImplI22BroadcastScaleMaskLoadIffbLm4EiE11DirectStoreIffEfLi1ELi28ELi32ELi1ELb0EL9Algorithm0EEvT_T0_ll
        .type           _Z15SoftmaxWarpImplI22BroadcastScaleMaskLoadIffbLm4EiE11DirectStoreIffEfLi1ELi28ELi32ELi1ELb0EL9Algorithm0EEvT_T0_ll,@function
        .size           _Z15SoftmaxWarpImplI22BroadcastScaleMaskLoadIffbLm4EiE11DirectStoreIffEfLi1ELi28ELi32ELi1ELb0EL9Algorithm0EEvT_T0_ll,(.L_x_37396 - _Z15SoftmaxWarpImplI22BroadcastScaleMaskLoadIffbLm4EiE11DirectStoreIffEfLi1ELi28ELi32ELi1ELb0EL9Algorithm0EEvT_T0_ll)
        .other          _Z15SoftmaxWarpImplI22BroadcastScaleMaskLoadIffbLm4EiE11DirectStoreIffEfLi1ELi28ELi32ELi1ELb0EL9Algorithm0EEvT_T0_ll,@"STO_CUDA_ENTRY STV_DEFAULT"
_Z15SoftmaxWarpImplI22BroadcastScaleMaskLoadIffbLm4EiE11DirectStoreIffEfLi1ELi28ELi32ELi1ELb0EL9Algorithm0EEvT_T0_ll:
.text._Z15SoftmaxWarpImplI22BroadcastScaleMaskLoadIffbLm4EiE11DirectStoreIffEfLi1ELi28ELi32ELi1ELb0EL9Algorithm0EEvT_T0_ll:
        /* <DEDUP_REMOVED lines=29> */
.L_x_1638:
        /* <DEDUP_REMOVED lines=14> */
.L_x_1697:
[----:B--2---:R-:W-:Y:S01]  /*02b0*/  IABS R0, UR51 ;  /* 0x0000003300007c13 */ /* 0x004fe20008000000 */
[----:B0-----:R-:W-:Y:S01]  /*02c0*/  IMAD R19, R41, UR50, R42 ;  /* 0x0000003229137c24 */ /* 0x001fe2000f8e022a */
[----:B------:R-:W-:Y:S01]  /*02d0*/  IABS R3, UR52 ;  /* 0x0000003400037c13 */ /* 0x000fe20008000000 */
[----:B------:R-:W-:Y:S01]  /*02e0*/  UMOV UR4, URZ ;  /* 0x000000ff00047c82 */ /* 0x000fe20008000000 */
[----:B------:R-:W-:Y:S01]  /*02f0*/  R2UR UR11, R0 ;  /* 0x00000000000b72ca */ /* 0x000fe200000e0000 */
[----:B------:R-:W-:Y:S01]  /*0300*/  VIADD R14, R19, 0x20 ;  /* 0x00000020130e7836 */ /* 0x000fe20000000000 */
[----:B------:R-:W-:Y:S01]  /*0310*/  R2UR UR10, R3 ;  /* 0x00000000030a72ca */ /* 0x000fe200000e0000 */
[----:B------:R-:W0:Y:S01]  /*0320*/  LDC.64 R44, c[0x0][0x390] ;  /* 0x0000e400ff2c7b82 */ /* 0x000e220000000a00 */
[----:B------:R-:W-:Y:S02]  /*0330*/  IADD3 R5, PT, PT, R19, 0x40, RZ ;  /* 0x0000004013057810 */ /* 0x000fe40007ffe0ff */
[----:B------:R-:W-:-:S02]  /*0340*/  IABS R10, R19 ;  /* 0x00000013000a7213 */ /* 0x000fc40000000000 */
[----:B------:R-:W-:Y:S02]  /*0350*/  IABS R9, R5 ;  /* 0x0000000500097213 */ /* 0x000fe40000000000 */
[----:B------:R-:W-:Y:S01]  /*0360*/  LOP3.LUT R7, R19, UR51, RZ, 0x3c, !PT ;  /* 0x0000003313077c12 */ /* 0x000fe2000f8e3cff */
[----:B------:R-:W2:Y:S01]  /*0370*/  LDC.64 R46, c[0x0][0x398] ;  /* 0x0000e600ff2e7b82 */ /* 0x000ea20000000a00 */
[----:B------:R-:W-:Y:S01]  /*0380*/  LOP3.LUT R18, RZ, UR51, RZ, 0x33, !PT ;  /* 0x00000033ff127c12 */ /* 0x000fe2000f8e33ff */
[----:B------:R-:W3:Y:S01]  /*0390*/  I2F.RP R0, UR11 ;  /* 0x0000000b00007d06 */ /* 0x000ee20008209400 */
[----:B------:R-:W-:Y:S02]  /*03a0*/  ISETP.GE.AND P0, PT, R7, RZ, PT ;  /* 0x000000ff0700720c */ /* 0x000fe40003f06270 */
[----:B------:R-:W-:Y:S02]  /*03b0*/  LOP3.LUT R7, R14, UR51, RZ, 0x3c, !PT ;  /* 0x000000330e077c12 */ /* 0x000fe4000f8e3cff */
[----:B------:R-:W-:-:S02]  /*03c0*/  SHF.R.S64 R12, RZ, 0x1e, R19 ;  /* 0x0000001eff0c7819 */ /* 0x000fc40000001013 */
[----:B------:R-:W-:Y:S02]  /*03d0*/  ISETP.GE.AND P2, PT, R7, RZ, PT ;  /* 0x000000ff0700720c */ /* 0x000fe40003f46270 */
[----:B------:R-:W-:Y:S01]  /*03e0*/  LOP3.LUT R7, R5, UR51, RZ, 0x3c, !PT ;  /* 0x0000003305077c12 */ /* 0x000fe2000f8e3cff */
[----:B---3--:R-:W3:Y:S02]  /*03f0*/  MUFU.RCP R0, R0 ;  /* 0x0000000000007308 */ /* 0x008ee40000001000 */
[----:B---3--:R-:W-:-:S06]  /*0400*/  VIADD R2, R0, 0xffffffe ;  /* 0x0ffffffe00027836 */ /* 0x008fcc0000000000 */
[----:B------:R-:W3:Y:S08]  /*0410*/  I2F.RP R0, UR10 ;  /* 0x0000000a00007d06 */ /* 0x000ef00008209400 */
[----:B------:R-:W4:Y:S08]  /*0420*/  F2I.FTZ.U32.TRUNC.NTZ R2, R2 ;  /* 0x0000000200027305 */ /* 0x000f30000021f000 */
[----:B---3--:R-:W3:Y:S01]  /*0430*/  MUFU.RCP R0, R0 ;  /* 0x0000000000007308 */ /* 0x008ee20000001000 */
[----:B----4-:R-:W-:-:S02]  /*0440*/  R2UR UR5, R2 ;  /* 0x00000000020572ca */ /* 0x010fc400000e0000 */
[----:B------:R-:W-:-:S11]  /*0450*/  IABS R2, R14 ;  /* 0x0000000e00027213 */ /* 0x000fd60000000000 */
        /* <DEDUP_REMOVED lines=8> */
[----:B------:R-:W-:-:S03]  /*04e0*/  IMAD.MOV R4, RZ, RZ, -R8 ;  /* 0x000000ffff047224 */ /* 0x000fc600078e0a08 */
[----:B------:R-:W-:Y:S01]  /*04f0*/  ISETP.LT.U32.AND P4, PT, R2, UR11, PT ;  /* 0x0000000b02007c0c */ /* 0x000fe2000bf81070 */
[----:B------:R-:W-:Y:S01]  /*0500*/  IMAD R9, R4, UR11, R9 ;  /* 0x0000000b04097c24 */ /* 0x000fe2000f8e0209 */
[----:B---3--:R-:W-:Y:S01]  /*0510*/  IADD3 R4, PT, PT, R0, 0xffffffe, RZ ;  /* 0x0ffffffe00047810 */ /* 0x008fe20007ffe0ff */
[----:B------:R-:W-:Y:S01]  /*0520*/  IMAD.HI.U32 R0, R10, UR7, RZ ;  /* 0x000000070a007c27 */ /* 0x000fe2000f8e00ff */
[----:B------:R-:W-:Y:S02]  /*0530*/  R2UR UR12, R3 ;  /* 0x00000000030c72ca */ /* 0x000fe400000e0000 */
[----:B------:R-:W-:Y:S01]  /*0540*/  ISETP.LT.U32.AND P5, PT, R9, UR11, PT ;  /* 0x0000000b09007c0c */ /* 0x000fe2000bfa1070 */
[----:B------:R-:W-:Y:S01]  /*0550*/  IMAD.MOV R11, RZ, RZ, -R0 ;  /* 0x000000ffff0b7224 */ /* 0x000fe200078e0a00 */
[----:B------:R-:W3:Y:S01]  /*0560*/  F2I.FTZ.U32.TRUNC.NTZ R4, R4 ;  /* 0x0000000400047305 */ /* 0x000ee2000021f000 */
[----:B------:R-:W-:-:S04]  /*0570*/  VIADD R3, R19, 0x60 ;  /* 0x0000006013037836 */ /* 0x000fc80000000000 */
[----:B------:R-:W-:Y:S01]  /*0580*/  @!P4 VIADD R2, R2, -UR11 ;  /* 0x8000000b0202cc36 */ /* 0x000fe20008000000 */
[----:B------:R-:W-:Y:S02]  /*0590*/  @!P4 IADD3 R6, PT, PT, R6, 0x1, RZ ;  /* 0x000000010606c810 */ /* 0x000fe40007ffe0ff */
[----:B------:R-:W-:Y:S01]  /*05a0*/  ISETP.GE.AND P4, PT, R7, RZ, PT ;  /* 0x000000ff0700720c */ /* 0x000fe20003f86270 */
[----:B------:R-:W4:Y:S01]  /*05b0*/  I2F.RP R16, UR12 ;  /* 0x0000000c00107d06 */ /* 0x000f220008209400 */
[----:B------:R-:W-:Y:S01]  /*05c0*/  ISETP.GE.U32.AND P6, PT, R2, UR11, PT ;  /* 0x0000000b02007c0c */ /* 0x000fe2000bfc6070 */
[----:B------:R-:W-:Y:S01]  /*05d0*/  IMAD R2, R11, UR11, R10 ;  /* 0x0000000b0b027c24 */ /* 0x000fe2000f8e020a */
[----:B------:R-:W-:Y:S01]  /*05e0*/  @!P5 IADD3 R9, PT, PT, R9, -UR11, RZ ;  /* 0x8000000b0909dc10 */ /* 0x000fe2000fffe0ff */
[----:B------:R-:W-:Y:S01]  /*05f0*/  @!P5 VIADD R8, R8, 0x1 ;  /* 0x000000010808d836 */ /* 0x000fe20000000000 */
[----:B---3--:R-:W-:Y:S02]  /*0600*/  R2UR UR5, R4 ;  /* 0x00000000040572ca */ /* 0x008fe400000e0000 */
[----:B------:R-:W-:-:S02]  /*0610*/  ISETP.GE.U32.AND P1, PT, R9, UR11, PT ;  /* 0x0000000b09007c0c */ /* 0x000fc4000bf26070 */
[----:B------:R-:W-:Y:S02]  /*0620*/  ISETP.LT.U32.AND P3, PT, R2, UR11, PT ;  /* 0x0000000b02007c0c */ /* 0x000fe4000bf61070 */
[----:B------:R-:W-:-:S03]  /*0630*/  IABS R9, R3 ;  /* 0x0000000300097213 */ /* 0x000fc60000000000 */
[----:B------:R-:W-:Y:S01]  /*0640*/  @P6 VIADD R6, R6, 0x1 ;  /* 0x0000000106066836 */ /* 0x000fe20000000000 */
[----:B------:R-:W-:Y:S01]  /*0650*/  ISETP.NE.AND P6, PT, RZ, UR51, PT ;  /* 0x00000033ff007c0c */ /* 0x000fe2000bfc5270 */
[----:B------:R-:W-:-:S03]  /*0660*/  IMAD.MOV.U32 R4, RZ, RZ, R9 ;  /* 0x000000ffff047224 */ /* 0x000fc600078e0009 */
[----:B------:R-:W-:Y:S01]  /*0670*/  @!P2 IADD3 R6, PT, PT, -R6, RZ, RZ ;  /* 0x000000ff0606a210 */ /* 0x000fe20007ffe1ff */
[----:B------:R-:W-:Y:S01]  /*0680*/  UIADD3 UR8, UPT, UPT, URZ, -UR5, URZ ;  /* 0x80000005ff087290 */ /* 0x000fe2000fffe0ff */
[----:B------:R-:W-:Y:S01]  /*0690*/  @P1 IADD3 R8, PT, PT, R8, 0x1, RZ ;  /* 0x0000000108081810 */ /* 0x000fe20007ffe0ff */
[----:B------:R-:W-:Y:S01]  /*06a0*/  IMAD.HI.U32 R17, R4, UR7, RZ ;  /* 0x0000000704117c27 */ /* 0x000fe2000f8e00ff */
[----:B------:R-:W-:Y:S01]  /*06b0*/  SEL R9, R18, R6, !P6 ;  /* 0x0000000612097207 */ /* 0x000fe20007000000 */
[----:B------:R-:W-:Y:S02]  /*06c0*/  UIMAD UR8, UR8, UR10, URZ ;  /* 0x0000000a080872a4 */ /* 0x000fe4000f8e02ff */
[----:B------:R-:W-:Y:S02]  /*06d0*/  @!P3 VIADD R2, R2, -UR11 ;  /* 0x8000000b0202bc36 */ /* 0x000fe40008000000 */
[----:B------:R-:W-:Y:S01]  /*06e0*/  IMAD.MOV R7, RZ, RZ, -R17 ;  /* 0x000000ffff077224 */ /* 0x000fe200078e0a11 */
[----:B------:R-:W-:Y:S01]  /*06f0*/  UIMAD.WIDE.U32 UR8, UR5, UR8, UR4 ;  /* 0x00000008050872a5 */ /* 0x000fe2000f8e0004 */
[----:B------:R-:W-:Y:S01]  /*0700*/  @!P4 IMAD.MOV R8, RZ, RZ, -R8 ;  /* 0x000000ffff08c224 */ /* 0x000fe200078e0a08 */
[----:B------:R-:W-:Y:S01]  /*0710*/  ISETP.GE.U32.AND P1, PT, R2, UR11, PT ;  /* 0x0000000b02007c0c */ /* 0x000fe2000bf26070 */
[----:B------:R-:W-:Y:S01]  /*0720*/  IMAD R4, R7, UR11, R4 ;  /* 0x0000000b07047c24 */ /* 0x000fe2000f8e0204 */
[----:B------:R-:W-:Y:S01]  /*0730*/  IADD3 R12, P4, PT, R12, UR40, RZ ;  /* 0x000000280c0c7c10 */ /* 0x000fe2000ff9e0ff */
[----:B------:R-:W-:Y:S01]  /*0740*/  IMAD.MOV R27, RZ, RZ, -R9 ;  /* 0x000000ffff1b7224 */ /* 0x000fe200078e0a09 */
[----:B------:R-:W-:Y:S01]  /*0750*/  SEL R7, R18, R8, !P6 ;  /* 0x0000000812077207 */ /* 0x000fe20007000000 */
[----:B------:R-:W-:Y:S01]  /*0760*/  @!P3 VIADD R0, R0, 0x1 ;  /* 0x000000010000b836 */ /* 0x000fe20000000000 */
[----:B------:R-:W-:Y:S01]  /*0770*/  ISETP.LT.U32.AND P2, PT, R4, UR11, PT ;  /* 0x0000000b04007c0c */ /* 0x000fe2000bf41070 */
[----:B------:R-:W-:Y:S01]  /*0780*/  IMAD R27, R27, UR51, R14 ;  /* 0x000000331b1b7c24 */ /* 0x000fe2000f8e020e */
[----:B------:R-:W-:-:S02]  /*0790*/  IADD3 R2, PT, PT, -R7, RZ, RZ ;  /* 0x000000ff07027210 */ /* 0x000fc40007ffe1ff */
[----:B------:R-:W-:Y:S02]  /*07a0*/  LOP3.LUT R8, R3, UR51, RZ, 0x3c, !PT ;  /* 0x0000003303087c12 */ /* 0x000fe4000f8e3cff */
[----:B------:R-:W-:Y:S01]  /*07b0*/  IABS R6, R27 ;  /* 0x0000001b00067213 */ /* 0x000fe20000000000 */
[----:B------:R-:W-:Y:S01]  /*07c0*/  IMAD R23, R2, UR51, R5 ;  /* 0x0000003302177c24 */ /* 0x000fe2000f8e0205 */
[----:B------:R-:W-:Y:S01]  /*07d0*/  ISETP.GE.AND P5, PT, R8, RZ, PT ;  /* 0x000000ff0800720c */ /* 0x000fe20003fa6270 */
[----:B------:R-:W-:Y:S01]  /*07e0*/  @P1 VIADD R0, R0, 0x1 ;  /* 0x0000000100001836 */ /* 0x000fe20000000000 */
[----:B------:R-:W-:Y:S01]  /*07f0*/  IADD3 R8, PT, PT, R19, 0x80, RZ ;  /* 0x0000008013087810 */ /* 0x000fe20007ffe0ff */
[----:B------:R-:W-:Y:S01]  /*0800*/  IMAD.HI.U32 R21, R6, UR9, RZ ;  /* 0x0000000906157c27 */ /* 0x000fe2000f8e00ff */
[----:B------:R-:W-:Y:S02]  /*0810*/  IABS R22, R23 ;  /* 0x0000001700167213 */ /* 0x000fe40000000000 */
[----:B------:R-:W-:Y:S01]  /*0820*/  LOP3.LUT R10, R8, UR51, RZ, 0x3c, !PT ;  /* 0x00000033080a7c12 */ /* 0x000fe2000f8e3cff */
[----:B------:R-:W-:Y:S01]  /*0830*/  @!P0 IMAD.MOV R0, RZ, RZ, -R0 ;  /* 0x000000ffff008224 */ /* 0x000fe200078e0a00 */
[----:B------:R-:W-:Y:S01]  /*0840*/  IADD3 R11, PT, PT, -R21, RZ, RZ ;  /* 0x000000ff150b7210 */ /* 0x000fe20007ffe1ff */
[----:B------:R-:W-:Y:S01]  /*0850*/  IMAD.HI.U32 R24, R22, UR9, RZ ;  /* 0x0000000916187c27 */ /* 0x000fe2000f8e00ff */
[----:B------:R-:W-:-:S02]  /*0860*/  ISETP.GE.AND P1, PT, R10, RZ, PT ;  /* 0x000000ff0a00720c */ /* 0x000fc40003f26270 */
[----:B------:R-:W-:Y:S01]  /*0870*/  SEL R2, R18, R0, !P6 ;  /* 0x0000000012027207 */ /* 0x000fe20007000000 */
[----:B------:R-:W-:Y:S01]  /*0880*/  @!P2 VIADD R4, R4, -UR11 ;  /* 0x8000000b0404ac36 */ /* 0x000fe20008000000 */
[----:B------:R-:W-:Y:S01]  /*0890*/  SHF.R.S64 R10, RZ, 0x1e, R14 ;  /* 0x0000001eff0a7819 */ /* 0x000fe2000000100e */
[----:B------:R-:W-:Y:S01]  /*08a0*/  IMAD.MOV R13, RZ, RZ, -R24 ;  /* 0x000000ffff0d7224 */ /* 0x000fe200078e0a18 */
[----:B------:R-:W-:Y:S01]  /*08b0*/  IADD3 R0, PT, PT, R19, 0xa0, RZ ;  /* 0x000000a013007810 */ /* 0x000fe20007ffe0ff */
[----:B------:R-:W-:Y:S01]  /*08c0*/  IMAD.MOV R26, RZ, RZ, -R2 ;  /* 0x000000ffff1a7224 */ /* 0x000fe200078e0a02 */
[----:B------:R-:W-:Y:S01]  /*08d0*/  ISETP.GE.U32.AND P0, PT, R4, UR11, PT ;  /* 0x0000000b04007c0c */ /* 0x000fe2000bf06070 */
[----:B------:R-:W-:Y:S01]  /*08e0*/  IMAD R6, R11, UR10, R6 ;  /* 0x0000000a0b067c24 */ /* 0x000fe2000f8e0206 */
[----:B------:R-:W-:Y:S01]  /*08f0*/  IADD3 R10, P3, PT, R10, UR40, RZ ;  /* 0x000000280a0a7c10 */ /* 0x000fe2000ff7e0ff */
[----:B------:R-:W-:Y:S01]  /*0900*/  IMAD R22, R13, UR10, R22 ;  /* 0x0000000a0d167c24 */ /* 0x000fe2000f8e0216 */
[----:B------:R-:W-:Y:S01]  /*0910*/  LEA.HI.X.SX32 R13, R19, UR41, 0x2, P4 ;  /* 0x00000029130d7c11 */ /* 0x000fe2000a0f16ff */
[----:B------:R-:W-:Y:S01]  /*0920*/  IMAD R26, R26, UR51, R19 ;  /* 0x000000331a1a7c24 */ /* 0x000fe2000f8e0213 */
[----:B------:R-:W-:Y:S01]  /*0930*/  ISETP.LT.U32.AND P4, PT, R6, UR10, PT ;  /* 0x0000000a06007c0c */ /* 0x000fe2000bf81070 */
[----:B------:R-:W-:Y:S01]  /*0940*/  @!P2 VIADD R17, R17, 0x1 ;  /* 0x000000011111a836 */ /* 0x000fe20000000000 */
[----:B------:R-:W-:-:S02]  /*0950*/  SHF.R.S64 R4, RZ, 0x1e, R5 ;  /* 0x0000001eff047819 */ /* 0x000fc40000001005 */
[----:B------:R-:W-:Y:S02]  /*0960*/  IABS R15, R26 ;  /* 0x0000001a000f7213 */ /* 0x000fe40000000000 */
[----:B------:R-:W-:Y:S01]  /*0970*/  LEA.HI.X.SX32 R11, R14, UR41, 0x2, P3 ;  /* 0x000000290e0b7c11 */ /* 0x000fe200098f16ff */
[----:B------:R-:W-:Y:S01]  /*0980*/  @P0 VIADD R17, R17, 0x1 ;  /* 0x0000000111110836 */ /* 0x000fe20000000000 */
[----:B------:R-:W-:Y:S01]  /*0990*/  IADD3 R4, P3, PT, R4, UR40, RZ ;  /* 0x0000002804047c10 */ /* 0x000fe2000ff7e0ff */
[----:B------:R-:W-:Y:S01]  /*09a0*/  IMAD.HI.U32 R14, R15, UR9, RZ ;  /* 0x000000090f0e7c27 */ /* 0x000fe2000f8e00ff */
[----:B------:R-:W-:Y:S02]  /*09b0*/  LOP3.LUT R25, R0, UR51, RZ, 0x3c, !PT ;  /* 0x0000003300197c12 */ /* 0x000fe4000f8e3cff */
[----:B------:R-:W-:Y:S01]  /*09c0*/  ISETP.LT.U32.AND P2, PT, R22, UR10, PT ;  /* 0x0000000a16007c0c */ /* 0x000fe2000bf41070 */
[----:B------:R-:W-:Y:S01]  /*09d0*/  IMAD.MOV R20, RZ, RZ, -R14 ;  /* 0x000000ffff147224 */ /* 0x000fe200078e0a0e */
[----:B------:R-:W-:-:S02]  /*09e0*/  LEA.HI.X.SX32 R5, R5, UR41, 0x2, P3 ;  /* 0x0000002905057c11 */ /* 0x000fc400098f16ff */
[----:B------:R-:W-:Y:S01]  /*09f0*/  ISETP.GE.AND P3, PT, R25, RZ, PT ;  /* 0x000000ff1900720c */ /* 0x000fe20003f66270 */
[----:B------:R-:W-:Y:S01]  /*0a00*/  IMAD.MOV.U32 R25, RZ, RZ, R17 ;  /* 0x000000ffff197224 */ /* 0x000fe200078e0011 */
[----:B------:R-:W-:Y:S01]  /*0a10*/  @!P4 IADD3 R6, PT, PT, R6, -UR10, RZ ;  /* 0x8000000a0606cc10 */ /* 0x000fe2000fffe0ff */
[----:B------:R-:W-:Y:S01]  /*0a20*/  IMAD R15, R20, UR10, R15 ;  /* 0x0000000a140f7c24 */ /* 0x000fe2000f8e020f */
[----:B-1----:R-:W-:Y:S01]  /*0a30*/  R2UR UR4, R34 ;  /* 0x00000000220472ca */ /* 0x002fe200000e0000 */
[----:B----4-:R1:W3:Y:S01]  /*0a40*/  MUFU.RCP R20, R16 ;  /* 0x0000001000147308 */ /* 0x0102e20000001000 */
[----:B------:R-:W-:Y:S02]  /*0a50*/  ISETP.GE.U32.AND P0, PT, R6, UR10, PT ;  /* 0x0000000a06007c0c */ /* 0x000fe4000bf06070 */
[----:B------:R-:W-:Y:S01]  /*0a60*/  @!P5 IADD3 R25, PT, PT, -R25, RZ, RZ ;  /* 0x000000ff1919d210 */ /* 0x000fe20007ffe1ff */
[----:B------:R-:W-:Y:S01]  /*0a70*/  @!P2 VIADD R22, R22, -UR10 ;  /* 0x8000000a1616ac36 */ /* 0x000fe20008000000 */
[----:B------:R-:W-:-:S02]  /*0a80*/  R2UR UR5, R35 ;  /* 0x00000000230572ca */ /* 0x000fc400000e0000 */
[----:B------:R-:W-:Y:S02]  /*0a90*/  SEL R6, R18, R25, !P6 ;  /* 0x0000001912067207 */ /* 0x000fe40007000000 */
[----:B------:R-:W-:Y:S02]  /*0aa0*/  ISETP.LT.U32.AND P5, PT, R15, UR10, PT ;  /* 0x0000000a0f007c0c */ /* 0x000fe4000bfa1070 */
[----:B------:R-:W-:Y:S01]  /*0ab0*/  @!P4 IADD3 R21, PT, PT, R21, 0x1, RZ ;  /* 0x000000011515c810 */ /* 0x000fe20007ffe0ff */
[----:B------:R-:W-:Y:S01]  /*0ac0*/  IMAD.MOV R30, RZ, RZ, -R6 ;  /* 0x000000ffff1e7224 */ /* 0x000fe200078e0a06 */
[----:B------:R-:W-:Y:S02]  /*0ad0*/  ISETP.GE.U32.AND P4, PT, R22, UR10, PT ;  /* 0x0000000a16007c0c */ /* 0x000fe4000bf86070 */
[----:B------:R-:W-:Y:S01]  /*0ae0*/  LOP3.LUT R22, R27, UR52, RZ, 0x3c, !PT ;  /* 0x000000341b167c12 */ /* 0x000fe2000f8e3cff */
[----:B------:R-:W-:Y:S01]  /*0af0*/  @P0 VIADD R21, R21, 0x1 ;  /* 0x0000000115150836 */ /* 0x000fe20000000000 */
[----:B------:R-:W-:Y:S01]  /*0b00*/  IABS R29, R8 ;  /* 0x00000008001d7213 */ /* 0x000fe20000000000 */
[----:B-1----:R-:W-:Y:S01]  /*0b10*/  IMAD R16, R30, UR51, R3 ;  /* 0x000000331e107c24 */ /* 0x002fe2000f8e0203 */
[----:B------:R-:W-:Y:S01]  /*0b20*/  ISETP.GE.AND P0, PT, R22, RZ, PT ;  /* 0x000000ff1600720c */ /* 0x000fe20003f06270 */
[----:B------:R-:W-:Y:S01]  /*0b30*/  @!P2 VIADD R24, R24, 0x1 ;  /* 0x000000011818a836 */ /* 0x000fe20000000000 */
[----:B------:R1:W4:Y:S01]  /*0b40*/  LDG.E R17, desc[UR4][R12.64] ;  /* 0x000000040c117981 */ /* 0x000322000c1e1900 */
[----:B------:R-:W-:-:S02]  /*0b50*/  @!P5 VIADD R15, R15, -UR10 ;  /* 0x8000000a0f0fdc36 */ /* 0x000fc40008000000 */
[----:B------:R-:W-:Y:S02]  /*0b60*/  IMAD.HI.U32 R28, R29, UR7, RZ ;  /* 0x000000071d1c7c27 */ /* 0x000fe4000f8e00ff */
[----:B------:R-:W-:Y:S02]  /*0b70*/  @P4 IADD3 R24, PT, PT, R24, 0x1, RZ ;  /* 0x0000000118184810 */ /* 0x000fe40007ffe0ff */
[----:B-1----:R-:W-:Y:S01]  /*0b80*/  IABS R12, R16 ;  /* 0x00000010000c7213 */ /* 0x002fe20000000000 */
[----:B------:R-:W-:Y:S01]  /*0b90*/  IMAD.MOV.U32 R22, RZ, RZ, R21 ;  /* 0x000000ffff167224 */ /* 0x000fe200078e0015 */
[----:B------:R-:W-:Y:S01]  /*0ba0*/  ISETP.GE.U32.AND P4, PT, R15, UR10, PT ;  /* 0x0000000a0f007c0c */ /* 0x000fe2000bf86070 */
[----:B------:R-:W-:Y:S01]  /*0bb0*/  @!P5 VIADD R14, R14, 0x1 ;  /* 0x000000010e0ed836 */ /* 0x000fe20000000000 */
[----:B---3--:R-:W-:Y:S01]  /*0bc0*/  IADD3 R20, PT, PT, R20, 0xffffffe, RZ ;  /* 0x0ffffffe14147810 */ /* 0x008fe20007ffe0ff */
[----:B------:R-:W-:Y:S01]  /*0bd0*/  IMAD.MOV.U32 R15, RZ, RZ, R12 ;  /* 0x000000ffff0f7224 */ /* 0x000fe200078e000c */
[----:B------:R-:W-:Y:S01]  /*0be0*/  LOP3.LUT R12, R23, UR52, RZ, 0x3c, !PT ;  /* 0x00000034170c7c12 */ /* 0x000fe2000f8e3cff */
[----:B------:R-:W-:Y:S01]  /*0bf0*/  IMAD.MOV R32, RZ, RZ, -R28 ;  /* 0x000000ffff207224 */ /* 0x000fe200078e0a1c */
[----:B------:R-:W-:Y:S01]  /*0c00*/  @!P0 IADD3 R22, PT, PT, -R22, RZ, RZ ;  /* 0x000000ff16168210 */ /* 0x000fe20007ffe1ff */
[----:B------:R1:W3:Y:S01]  /*0c10*/  LDG.E R13, desc[UR4][R10.64] ;  /* 0x000000040a0d7981 */ /* 0x0002e2000c1e1900 */
[----:B------:R-:W-:Y:S01]  /*0c20*/  ISETP.GE.AND P0, PT, R12, RZ, PT ;  /* 0x000000ff0c00720c */ /* 0x000fe20003f06270 */
[----:B------:R-:W-:Y:S01]  /*0c30*/  IMAD R25, R32, UR11, R29 ;  /* 0x0000000b20197c24 */ /* 0x000fe2000f8e021d */
[----:B------:R-:W-:Y:S01]  /*0c40*/  LOP3.LUT R12, R26, UR52, RZ, 0x3c, !PT ;  /* 0x000000341a0c7c12 */ /* 0x000fe2000f8e3cff */
[----:B------:R-:W-:Y:S01]  /*0c50*/  IMAD.HI.U32 R29, R15, UR9, RZ ;  /* 0x000000090f1d7c27 */ /* 0x000fe2000f8e00ff */
[----:B------:R5:W0:Y:S02]  /*0c60*/  F2I.FTZ.U32.TRUNC.NTZ R30, R20 ;  /* 0x00000014001e7305 */ /* 0x000a24000021f000 */
[----:B------:R-:W-:-:S02]  /*0c70*/  ISETP.GE.AND P5, PT, R12, RZ, PT ;  /* 0x000000ff0c00720c */ /* 0x000fc40003fa6270 */
[----:B------:R-:W-:Y:S01]  /*0c80*/  ISETP.LT.U32.AND P2, PT, R25, UR11, PT ;  /* 0x0000000b19007c0c */ /* 0x000fe2000bf41070 */
[----:B------:R-:W-:Y:S01]  /*0c90*/  @P4 VIADD R14, R14, 0x1 ;  /* 0x000000010e0e4836 */ /* 0x000fe20000000000 */
[----:B-----5:R-:W-:-:S03]  /*0ca0*/  IADD3 R20, PT, PT, -R29, RZ, RZ ;  /* 0x000000ff1d147210 */ /* 0x020fc60007ffe1ff */
[----:B-1----:R-:W-:Y:S02]  /*0cb0*/  IMAD.MOV.U32 R10, RZ, RZ, R14 ;  /* 0x000000ffff0a7224 */ /* 0x002fe400078e000e */
[----:B------:R-:W-:Y:S01]  /*0cc0*/  IMAD R12, R20, UR10, R15 ;  /* 0x0000000a140c7c24 */ /* 0x000fe2000f8e020f */
[----:B------:R-:W-:Y:S02]  /*0cd0*/  SHF.R.S64 R15, RZ, 0x1e, R3 ;  /* 0x0000001eff0f7819 */ /* 0x000fe40000001003 */
[----:B------:R-:W-:Y:S01]  /*0ce0*/  IABS R20, R0 ;  /* 0x0000000000147213 */ /* 0x000fe20000000000 */
[----:B------:R-:W-:Y:S01]  /*0cf0*/  @!P5 IMAD.MOV R10, RZ, RZ, -R10 ;  /* 0x000000ffff0ad224 */ /* 0x000fe200078e0a0a */
[----:B------:R-:W-:Y:S02]  /*0d00*/  @!P0 IADD3 R24, PT, PT, -R24, RZ, RZ ;  /* 0x000000ff18188210 */ /* 0x000fe40007ffe1ff */
[----:B------:R-:W-:Y:S01]  /*0d10*/  IADD3 R14, P0, PT, R15, UR40, RZ ;  /* 0x000000280f0e7c10 */ /* 0x000fe2000ff1e0ff */
[----:B------:R-:W-:Y:S01]  /*0d20*/  IMAD.HI.U32 R11, R20, UR7, RZ ;  /* 0x00000007140b7c27 */ /* 0x000fe2000f8e00ff */
[----:B------:R-:W-:-:S02]  /*0d30*/  ISETP.NE.AND P5, PT, RZ, UR52, PT ;  /* 0x00000034ff007c0c */ /* 0x000fc4000bfa5270 */
[----:B------:R-:W-:Y:S01]  /*0d40*/  LOP3.LUT R21, RZ, UR52, RZ, 0x33, !PT ;  /* 0x00000034ff157c12 */ /* 0x000fe2000f8e33ff */
[----:B------:R-:W-:Y:S01]  /*0d50*/  @!P2 VIADD R25, R25, -UR11 ;  /* 0x8000000b1919ac36 */ /* 0x000fe20008000000 */
[----:B------:R-:W-:Y:S01]  /*0d60*/  LEA.HI.X.SX32 R15, R3, UR41, 0x2, P0 ;  /* 0x00000029030f7c11 */ /* 0x000fe200080f16ff */
[----:B------:R-:W-:Y:S01]  /*0d70*/  IMAD.MOV R3, RZ, RZ, -R11 ;  /* 0x000000ffff037224 */ /* 0x000fe200078e0a0b */
[----:B------:R-:W-:Y:S02]  /*0d80*/  SEL R10, R21, R10, !P5 ;  /* 0x0000000a150a7207 */ /* 0x000fe40006800000 */
[----:B------:R-:W-:Y:S02]  /*0d90*/  ISETP.LT.U32.AND P0, PT, R12, UR10, PT ;  /* 0x0000000a0c007c0c */ /* 0x000fe4000bf01070 */
[----:B------:R-:W-:Y:S01]  /*0da0*/  ISETP.GE.U32.AND P4, PT, R25, UR11, PT ;  /* 0x0000000b19007c0c */ /* 0x000fe2000bf86070 */
[----:B------:R-:W-:Y:S01]  /*0db0*/  IMAD R3, R3, UR11, R20 ;  /* 0x0000000b03037c24 */ /* 0x000fe2000f8e0214 */
[----:B0-----:R-:W-:-:S02]  /*0dc0*/  R2UR UR5, R30 ;  /* 0x000000001e0572ca */ /* 0x001fc400000e0000 */
[----:B------:R-:W-:Y:S01]  /*0dd0*/  IADD3 R25, PT, PT, -R10, RZ, RZ ;  /* 0x000000ff0a197210 */ /* 0x000fe20007ffe1ff */
[----:B------:R-:W-:Y:S01]  /*0de0*/  @!P2 VIADD R28, R28, 0x1 ;  /* 0x000000011c1ca836 */ /* 0x000fe20000000000 */
[----:B------:R-:W-:-:S03]  /*0df0*/  ISETP.LT.U32.AND P2, PT, R3, UR11, PT ;  /* 0x0000000b03007c0c */ /* 0x000fc6000bf41070 */
[----:B------:R-:W-:Y:S01]  /*0e00*/  IMAD R26, R25, UR52, R26 ;  /* 0x00000034191a7c24 */ /* 0x000fe2000f8e021a */
[----:B------:R-:W-:Y:S02]  /*0e10*/  R2UR UR14, R34 ;  /* 0x00000000220e72ca */ /* 0x000fe400000e0000 */
[----:B------:R-:W-:Y:S01]  /*0e20*/  R2UR UR15, R35 ;  /* 0x00000000230f72ca */ /* 0x000fe200000e0000 */
[----:B------:R-:W-:Y:S01]  /*0e30*/  @!P0 VIADD R12, R12, -UR10 ;  /* 0x8000000a0c0c8c36 */ /* 0x000fe20008000000 */
[----:B------:R-:W-:Y:S01]  /*0e40*/  IABS R20, R26 ;  /* 0x0000001a00147213 */ /* 0x000fe20000000000 */
[----:B------:R-:W-:Y:S01]  /*0e50*/  UIADD3 UR6, UPT, UPT, URZ, -UR5, URZ ;  /* 0x80000005ff067290 */ /* 0x000fe2000fffe0ff */
[----:B------:R-:W-:Y:S02]  /*0e60*/  @P4 IADD3 R28, PT, PT, R28, 0x1, RZ ;  /* 0x000000011c1c4810 */ /* 0x000fe40007ffe0ff */
[----:B------:R-:W-:Y:S01]  /*0e70*/  ISETP.GE.U32.AND P4, PT, R12, UR10, PT ;  /* 0x0000000a0c007c0c */ /* 0x000fe2000bf86070 */
[----:B------:R-:W-:Y:S01]  /*0e80*/  IMAD.MOV.U32 R12, RZ, RZ, R20 ;  /* 0x000000ffff0c7224 */ /* 0x000fe200078e0014 */
[----:B------:R-:W-:Y:S01]  /*0e90*/  SEL R20, R21, R22, !P5 ;  /* 0x0000001615147207 */ /* 0x000fe20006800000 */
[----:B------:R-:W-:Y:S01]  /*0ea0*/  UIMAD UR6, UR6, UR12, URZ ;  /* 0x0000000c060672a4 */ /* 0x000fe2000f8e02ff */
[----:B------:R-:W-:Y:S01]  /*0eb0*/  @!P2 VIADD R3, R3, -UR11 ;  /* 0x8000000b0303ac36 */ /* 0x000fe20008000000 */
[----:B------:R-:W-:Y:S01]  /*0ec0*/  UMOV UR4, URZ ;  /* 0x000000ff00047c82 */ /* 0x000fe20008000000 */
[----:B------:R-:W-:Y:S01]  /*0ed0*/  @!P1 IADD3 R28, PT, PT, -R28, RZ, RZ ;  /* 0x000000ff1c1c9210 */ /* 0x000fe20007ffe1ff */
[----:B------:R-:W5:Y:S01]  /*0ee0*/  LDG.E R4, desc[UR14][R4.64] ;  /* 0x0000000e04047981 */ /* 0x000f62000c1e1900 */
[----:B------:R-:W-:Y:S01]  /*0ef0*/  UIMAD.WIDE.U32 UR4, UR5, UR6, UR4 ;  /* 0x00000006050472a5 */ /* 0x000fe2000f8e0004 */
[----:B------:R-:W-:Y:S01]  /*0f00*/  IMAD.MOV R22, RZ, RZ, -R20 ;  /* 0x000000ffff167224 */ /* 0x000fe200078e0a14 */
[----:B------:R-:W-:Y:S01]  /*0f10*/  ISETP.GE.U32.AND P1, PT, R3, UR11, PT ;  /* 0x0000000b03007c0c */ /* 0x000fe2000bf26070 */
[----:B------:R-:W-:Y:S01]  /*0f20*/  @!P0 VIADD R29, R29, 0x1 ;  /* 0x000000011d1d8836 */ /* 0x000fe20000000000 */
[----:B------:R-:W-:Y:S01]  /*0f30*/  SEL R3, R18, R28, !P6 ;  /* 0x0000001c12037207 */ /* 0x000fe20007000000 */
[----:B------:R-:W-:Y:S01]  /*0f40*/  IMAD R27, R22, UR52, R27 ;  /* 0x00000034161b7c24 */ /* 0x000fe2000f8e021b */
[----:B------:R0:W4:Y:S01]  /*0f50*/  LDG.E R5, desc[UR14][R14.64] ;  /* 0x0000000e0e057981 */ /* 0x000122000c1e1900 */
[----:B------:R-:W-:Y:S01]  /*0f60*/  IMAD.HI.U32 R25, R12, UR5, RZ ;  /* 0x000000050c197c27 */ /* 0x000fe2000f8e00ff */
[----:B------:R-:W-:-:S02]  /*0f70*/  IADD3 R31, PT, PT, -R3, RZ, RZ ;  /* 0x000000ff031f7210 */ /* 0x000fc40007ffe1ff */
[----:B0-----:R-:W-:-:S04]  /*0f80*/  LOP3.LUT R14, R16, UR52, RZ, 0x3c, !PT ;  /* 0x00000034100e7c12 */ /* 0x001fc8000f8e3cff */
[----:B------:R-:W-:Y:S01]  /*0f90*/  ISETP.GE.AND P0, PT, R14, RZ, PT ;  /* 0x000000ff0e00720c */ /* 0x000fe20003f06270 */
[----:B------:R-:W-:Y:S01]  /*0fa0*/  IMAD.MOV R15, RZ, RZ, -R25 ;  /* 0x000000ffff0f7224 */ /* 0x000fe200078e0a19 */
[----:B------:R-:W-:Y:S01]  /*0fb0*/  IABS R30, R27 ;  /* 0x0000001b001e7213 */ /* 0x000fe20000000000 */
[--C-:B------:R-:W-:Y:S01]  /*0fc0*/  IMAD R28, R31, UR51, R8.reuse ;  /* 0x000000331f1c7c24 */ /* 0x100fe2000f8e0208 */
[----:B------:R-:W-:Y:S01]  /*0fd0*/  SHF.R.S64 R14, RZ, 0x1e, R8 ;  /* 0x0000001eff0e7819 */ /* 0x000fe20000001008 */
[----:B------:R-:W-:Y:S02]  /*0fe0*/  @P4 VIADD R29, R29, 0x1 ;  /* 0x000000011d1d4836 */ /* 0x000fe40000000000 */
[----:B------:R-:W-:Y:S02]  /*0ff0*/  IMAD R12, R15, UR12, R12 ;  /* 0x0000000c0f0c7c24 */ /* 0x000fe4000f8e020c */
[----:B------:R-:W-:Y:S01]  /*1000*/  IMAD.HI.U32 R33, R30, UR5, RZ ;  /* 0x000000051e217c27 */ /* 0x000fe2000f8e00ff */
[----:B------:R-:W-:-:S02]  /*1010*/  IABS R32, R28 ;  /* 0x0000001c00207213 */ /* 0x000fc40000000000 */
[----:B------:R-:W-:Y:S01]  /*1020*/  IADD3 R14, P4, PT, R14, UR40, RZ ;  /* 0x000000280e0e7c10 */ /* 0x000fe2000ff9e0ff */
[----:B------:R-:W-:Y:S01]  /*1030*/  IMAD.MOV R37, RZ, RZ, -R33 ;  /* 0x000000ffff257224 */ /* 0x000fe200078e0a21 */
[----:B------:R-:W-:Y:S02]  /*1040*/  SEL R22, R21, R24, !P5 ;  /* 0x0000001815167207 */ /* 0x000fe40006800000 */
[----:B------:R-:W-:Y:S02]  /*1050*/  @!P0 IADD3 R29, PT, PT, -R29, RZ, RZ ;  /* 0x000000ff1d1d8210 */ /* 0x000fe40007ffe1ff */
[----:B------:R-:W-:Y:S01]  /*1060*/  ISETP.LT.U32.AND P0, PT, R12, UR12, PT ;  /* 0x0000000c0c007c0c */ /* 0x000fe2000bf01070 */
[----:B------:R-:W-:Y:S01]  /*1070*/  IMAD R30, R37, UR12, R30 ;  /* 0x0000000c251e7c24 */ /* 0x000fe2000f8e021e */
[----:B------:R-:W-:Y:S01]  /*1080*/  LEA.HI.X.SX32 R15, R8, UR41, 0x2, P4 ;  /* 0x00000029080f7c11 */ /* 0x000fe2000a0f16ff */
[----:B------:R-:W-:Y:S02]  /*1090*/  IMAD.MOV R8, RZ, RZ, -R22 ;  /* 0x000000ffff087224 */ /* 0x000fe400078e0a16 */
[----:B------:R-:W-:Y:S01]  /*10a0*/  IMAD.HI.U32 R31, R32, UR9, RZ ;  /* 0x00000009201f7c27 */ /* 0x000fe2000f8e00ff */
[----:B------:R-:W-:-:S03]  /*10b0*/  SEL R24, R21, R29, !P5 ;  /* 0x0000001d15187207 */ /* 0x000fc60006800000 */
[----:B------:R-:W-:Y:S01]  /*10c0*/  @!P2 VIADD R11, R11, 0x1 ;  /* 0x000000010b0ba836 */ /* 0x000fe20000000000 */
[----:B------:R-:W-:Y:S01]  /*10d0*/  ISETP.LT.U32.AND P4, PT, R30, UR12, PT ;  /* 0x0000000c1e007c0c */ /* 0x000fe2000bf81070 */
[----:B------:R-:W-:Y:S01]  /*10e0*/  IMAD R23, R8, UR52, R23 ;  /* 0x0000003408177c24 */ /* 0x000fe2000f8e0217 */
[----:B------:R-:W-:Y:S01]  /*10f0*/  IADD3 R37, PT, PT, -R31, RZ, RZ ;  /* 0x000000ff1f257210 */ /* 0x000fe20007ffe1ff */
[----:B------:R-:W-:Y:S01]  /*1100*/  @P1 VIADD R11, R11, 0x1 ;  /* 0x000000010b0b1836 */ /* 0x000fe20000000000 */
[----:B------:R-:W-:Y:S01]  /*1110*/  @!P0 IADD3 R12, PT, PT, R12, -UR12, RZ ;  /* 0x8000000c0c0c8c10 */ /* 0x000fe2000fffe0ff */
[----:B------:R-:W-:Y:S01]  /*1120*/  IMAD.MOV R29, RZ, RZ, -R24 ;  /* 0x000000ffff1d7224 */ /* 0x000fe200078e0a18 */
[----:B------:R-:W-:Y:S01]  /*1130*/  IABS R36, R23 ;  /* 0x0000001700247213 */ /* 0x000fe20000000000 */
[----:B------:R-:W-:Y:S01]  /*1140*/  IMAD R32, R37, UR10, R32 ;  /* 0x0000000a25207c24 */ /* 0x000fe2000f8e0220 */
[----:B------:R-:W-:Y:S01]  /*1150*/  MOV R37, R11 ;  /* 0x0000000b00257202 */ /* 0x000fe20000000f00 */
[----:B------:R-:W-:Y:S01]  /*1160*/  IMAD R16, R29, UR52, R16 ;  /* 0x000000341d107c24 */ /* 0x000fe2000f8e0210 */
[----:B------:R0:W5:Y:S01]  /*1170*/  LDG.E R8, desc[UR14][R14.64] ;  /* 0x0000000e0e087981 */ /* 0x000162000c1e1900 */
[----:B------:R-:W-:-:S02]  /*1180*/  ISETP.GE.U32.AND P1, PT, R12, UR12, PT ;  /* 0x0000000c0c007c0c */ /* 0x000fc4000bf26070 */
[----:B------:R-:W-:Y:S01]  /*1190*/  @!P3 IADD3 R37, PT, PT, -R37, RZ, RZ ;  /* 0x000000ff2525b210 */ /* 0x000fe20007ffe1ff */
[----:B------:R-:W-:Y:S01]  /*11a0*/  @!P4 VIADD R30, R30, -UR12 ;  /* 0x8000000c1e1ecc36 */ /* 0x000fe20008000000 */
[----:B------:R-:W-:Y:S01]  /*11b0*/  LOP3.LUT R29, R26, UR53, RZ, 0x3c, !PT ;  /* 0x000000351a1d7c12 */ /* 0x000fe2000f8e3cff */
[----:B0-----:R-:W-:Y:S01]  /*11c0*/  IMAD.HI.U32 R15, R36, UR5, RZ ;  /* 0x00000005240f7c27 */ /* 0x001fe2000f8e00ff */
[----:B------:R-:W-:Y:S02]  /*11d0*/  IABS R14, R16 ;  /* 0x00000010000e7213 */ /* 0x000fe40000000000 */
[----:B------:R-:W-:Y:S01]  /*11e0*/  ISETP.LT.U32.AND P3, PT, R32, UR10, PT ;  /* 0x0000000a20007c0c */ /* 0x000fe2000bf61070 */
[----:B------:R-:W-:Y:S01]  /*11f0*/  IMAD.MOV R11, RZ, RZ, -R15 ;  /* 0x000000ffff0b7224 */ /* 0x000fe200078e0a0f */
[----:B------:R-:W-:Y:S01]  /*1200*/  SEL R12, R18, R37, !P6 ;  /* 0x00000025120c7207 */ /* 0x000fe20007000000 */
[----:B------:R-:W-:Y:S01]  /*1210*/  @!P0 VIADD R25, R25, 0x1 ;  /* 0x0000000119198836 */ /* 0x000fe20000000000 */
[----:B------:R-:W-:Y:S01]  /*1220*/  ISETP.GE.AND P2, PT, R29, RZ, PT ;  /* 0x000000ff1d00720c */ /* 0x000fe20003f46270 */
[----:B------:R-:W-:Y:S01]  /*1230*/  IMAD.HI.U32 R29, R14, UR5, RZ ;  /* 0x000000050e1d7c27 */ /* 0x000fe2000f8e00ff */
[----:B------:R-:W-:-:S02]  /*1240*/  ISETP.GE.U32.AND P0, PT, R30, UR12, PT ;  /* 0x0000000c1e007c0c */ /* 0x000fc4000bf06070 */
[----:B------:R-:W-:Y:S01]  /*1250*/  LOP3.LUT R30, R27, UR53, RZ, 0x3c, !PT ;  /* 0x000000351b1e7c12 */ /* 0x000fe2000f8e3cff */
[----:B------:R-:W-:Y:S01]  /*1260*/  IMAD R11, R11, UR12, R36 ;  /* 0x0000000c0b0b7c24 */ /* 0x000fe2000f8e0224 */
[----:B------:R-:W-:Y:S01]  /*1270*/  IADD3 R39, PT, PT, -R12, RZ, RZ ;  /* 0x000000ff0c277210 */ /* 0x000fe20007ffe1ff */
[----:B------:R-:W-:Y:S01]  /*1280*/  @P1 VIADD R25, R25, 0x1 ;  /* 0x0000000119191836 */ /* 0x000fe20000000000 */
[----:B------:R-:W-:Y:S01]  /*1290*/  ISETP.GE.AND P1, PT, R30, RZ, PT ;  /* 0x000000ff1e00720c */ /* 0x000fe20003f26270 */
[----:B------:R-:W-:Y:S02]  /*12a0*/  IMAD.MOV R37, RZ, RZ, -R29 ;  /* 0x000000ffff257224 */ /* 0x000fe400078e0a1d */
[----:B------:R-:W-:Y:S01]  /*12b0*/  @!P4 VIADD R33, R33, 0x1 ;  /* 0x000000012121c836 */ /* 0x000fe20000000000 */
[----:B------:R-:W-:Y:S01]  /*12c0*/  ISETP.LT.U32.AND P4, PT, R11, UR12, PT ;  /* 0x0000000c0b007c0c */ /* 0x000fe2000bf81070 */
[----:B------:R-:W-:Y:S02]  /*12d0*/  IMAD R30, R39, UR51, R0 ;  /* 0x00000033271e7c24 */ /* 0x000fe4000f8e0200 */
[----:B------:R-:W-:-:S02]  /*12e0*/  IMAD R14, R37, UR12, R14 ;  /* 0x0000000c250e7c24 */ /* 0x000fc4000f8e020e */
[----:B------:R-:W-:Y:S02]  /*12f0*/  @!P3 VIADD R32, R32, -UR10 ;  /* 0x8000000a2020bc36 */ /* 0x000fe40008000000 */
[----:B------:R-:W-:Y:S01]  /*1300*/  IMAD.MOV.U32 R37, RZ, RZ, R25 ;  /* 0x000000ffff257224 */ /* 0x000fe200078e0019 */
[----:B------:R-:W-:-:S03]  /*1310*/  IABS R25, R30 ;  /* 0x0000001e00197213 */ /* 0x000fc60000000000 */
[----:B------:R-:W-:Y:S01]  /*1320*/  @!P2 IMAD.MOV R37, RZ, RZ, -R37 ;  /* 0x000000ffff25a224 */ /* 0x000fe200078e0a25 */
[----:B------:R-:W-:Y:S02]  /*1330*/  ISETP.GE.U32.AND P2, PT, R32, UR10, PT ;  /* 0x0000000a20007c0c */ /* 0x000fe4000bf46070 */
[----:B------:R-:W-:Y:S01]  /*1340*/  MOV R32, R25 ;  /* 0x0000001900207202 */ /* 0x000fe20000000f00 */
[----:B------:R-:W-:Y:S01]  /*1350*/  @!P4 VIADD R11, R11, -UR12 ;  /* 0x8000000c0b0bcc36 */ /* 0x000fe20008000000 */
[----:B------:R-:W-:-:S03]  /*1360*/  @P0 IADD3 R33, PT, PT, R33, 0x1, RZ ;  /* 0x0000000121210810 */ /* 0x000fc60007ffe0ff */
[----:B------:R-:W-:Y:S01]  /*1370*/  IMAD.HI.U32 R25, R32, UR9, RZ ;  /* 0x0000000920197c27 */ /* 0x000fe2000f8e00ff */
[----:B------:R-:W-:-:S03]  /*1380*/  ISETP.LT.U32.AND P0, PT, R14, UR12, PT ;  /* 0x0000000c0e007c0c */ /* 0x000fc6000bf01070 */
[----:B------:R-:W-:Y:S01]  /*1390*/  @!P1 IMAD.MOV R33, RZ, RZ, -R33 ;  /* 0x000000ffff219224 */ /* 0x000fe200078e0a21 */
[----:B------:R-:W-:Y:S01]  /*13a0*/  ISETP.GE.U32.AND P1, PT, R11, UR12, PT ;  /* 0x0000000c0b007c0c */ /* 0x000fe2000bf26070 */
[----:B------:R-:W-:-:S04]  /*13b0*/  IMAD.MOV R11, RZ, RZ, -R25 ;  /* 0x000000ffff0b7224 */ /* 0x000fc800078e0a19 */
[----:B------:R-:W-:Y:S02]  /*13c0*/  IMAD R11, R11, UR10, R32 ;  /* 0x0000000a0b0b7c24 */ /* 0x000fe4000f8e0220 */
[----:B------:R-:W-:-:S03]  /*13d0*/  @!P3 VIADD R31, R31, 0x1 ;  /* 0x000000011f1fb836 */ /* 0x000fc60000000000 */
[----:B------:R-:W-:Y:S02]  /*13e0*/  ISETP.LT.U32.AND P3, PT, R11, UR10, PT ;  /* 0x0000000a0b007c0c */ /* 0x000fe4000bf61070 */
[----:B------:R-:W-:Y:S01]  /*13f0*/  @!P0 IADD3 R14, PT, PT, R14, -UR12, RZ ;  /* 0x8000000c0e0e8c10 */ /* 0x000fe2000fffe0ff */
[----:B------:R-:W-:-:S03]  /*1400*/  @!P4 VIADD R15, R15, 0x1 ;  /* 0x000000010f0fc836 */ /* 0x000fc60000000000 */
[----:B------:R-:W-:Y:S02]  /*1410*/  ISETP.GE.U32.AND P4, PT, R14, UR12, PT ;  /* 0x0000000c0e007c0c */ /* 0x000fe4000bf86070 */
[----:B------:R-:W-:Y:S02]  /*1420*/  LOP3.LUT R14, R28, UR52, RZ, 0x3c, !PT ;  /* 0x000000341c0e7c12 */ /* 0x000fe4000f8e3cff */
[----:B------:R-:W-:Y:S02]  /*1430*/  @P1 IADD3 R15, PT, PT, R15, 0x1, RZ ;  /* 0x000000010f0f1810 */ /* 0x000fe40007ffe0ff */
[----:B------:R-:W-:Y:S02]  /*1440*/  ISETP.GE.AND P1, PT, R14, RZ, PT ;  /* 0x000000ff0e00720c */ /* 0x000fe40003f26270 */
[----:B------:R-:W-:Y:S01]  /*1450*/  @!P3 IADD3 R11, PT, PT, R11, -UR10, RZ ;  /* 0x8000000a0b0bbc10 */ /* 0x000fe2000fffe0ff */
[----:B------:R-:W-:Y:S02]  /*1460*/  @P2 VIADD R31, R31, 0x1 ;  /* 0x000000011f1f2836 */ /* 0x000fe40000000000 */
[----:B------:R-:W-:Y:S01]  /*1470*/  @!P0 VIADD R29, R29, 0x1 ;  /* 0x000000011d1d8836 */ /* 0x000fe20000000000 */
[----:B------:R-:W-:-:S02]  /*1480*/  ISETP.GE.U32.AND P2, PT, R11, UR10, PT ;  /* 0x0000000a0b007c0c */ /* 0x000fc4000bf46070 */
[----:B------:R-:W-:Y:S02]  /*1490*/  ISETP.NE.U32.AND P0, PT, R44, 0x1, PT ;  /* 0x000000012c00780c */ /* 0x000fe40003f05070 */
[----:B------:R-:W-:Y:S01]  /*14a0*/  IADD3 R11, PT, PT, R19, 0xc0, RZ ;  /* 0x000000c0130b7810 */ /* 0x000fe20007ffe0ff */
[----:B------:R-:W-:Y:S01]  /*14b0*/  IMAD.MOV.U32 R36, RZ, RZ, R31 ;  /* 0x000000ffff247224 */ /* 0x000fe200078e001f */
[----:B------:R-:W-:Y:S02]  /*14c0*/  ISETP.NE.AND.EX P0, PT, R45, RZ, PT, P0 ;  /* 0x000000ff2d00720c */ /* 0x000fe40003f05300 */
[----:B------:R-:W-:Y:S02]  /*14d0*/  IABS R44, R11 ;  /* 0x0000000b002c7213 */ /* 0x000fe40000000000 */
[----:B------:R-:W-:Y:S01]  /*14e0*/  LOP3.LUT R14, R30, UR52, RZ, 0x3c, !PT ;  /* 0x000000341e0e7c12 */ /* 0x000fe2000f8e3cff */
[----:B------:R-:W-:Y:S01]  /*14f0*/  @!P1 IMAD.MOV R36, RZ, RZ, -R36 ;  /* 0x000000ffff249224 */ /* 0x000fe200078e0a24 */
[----:B--2---:R-:W-:Y:S01]  /*1500*/  ISETP.NE.U32.AND P1, PT, R46, 0x1, PT ;  /* 0x000000012e00780c */ /* 0x004fe20003f25070 */
[----:B------:R-:W-:Y:S01]  /*1510*/  @!P3 VIADD R25, R25, 0x1 ;  /* 0x000000011919b836 */ /* 0x000fe20000000000 */
[----:B------:R-:W-:-:S02]  /*1520*/  SEL R9, R9, RZ, P0 ;  /* 0x000000ff09097207 */ /* 0x000fc40000000000 */
[----:B------:R-:W-:Y:S01]  /*1530*/  ISETP.GE.AND P3, PT, R14, RZ, PT ;  /* 0x000000ff0e00720c */ /* 0x000fe20003f66270 */
[----:B------:R-:W-:Y:S01]  /*1540*/  IMAD.HI.U32 R14, R44, UR7, RZ ;  /* 0x000000072c0e7c27 */ /* 0x000fe2000f8e00ff */
[----:B------:R-:W-:-:S03]  /*1550*/  ISETP.NE.AND.EX P1, PT, R47, RZ, PT, P1 ;  /* 0x000000ff2f00720c */ /* 0x000fc60003f25310 */
[----:B------:R-:W-:Y:S01]  /*1560*/  IMAD R32, R9, UR36, RZ ;  /* 0x0000002409207c24 */ /* 0x000fe2000f8e02ff */
[----:B------:R-:W-:Y:S01]  /*1570*/  IADD3 R9, PT, PT, -R14, RZ, RZ ;  /* 0x000000ff0e097210 */ /* 0x000fe20007ffe1ff */
[----:B------:R-:W-:Y:S01]  /*1580*/  @P2 VIADD R25, R25, 0x1 ;  /* 0x0000000119192836 */ /* 0x000fe20000000000 */
[----:B------:R-:W-:-:S03]  /*1590*/  SEL R31, R20, RZ, P1 ;  /* 0x000000ff141f7207 */ /* 0x000fc60000800000 */
[----:B------:R-:W-:Y:S02]  /*15a0*/  IMAD.MOV.U32 R20, RZ, RZ, R25 ;  /* 0x000000ffff147224 */ /* 0x000fe400078e0019 */
[----:B------:R-:W-:Y:S01]  /*15b0*/  IMAD R44, R9, UR11, R44 ;  /* 0x0000000b092c7c24 */ /* 0x000fe2000f8e022c */
[----:B------:R-:W-:Y:S02]  /*15c0*/  LOP3.LUT R9, R23, UR53, RZ, 0x3c, !PT ;  /* 0x0000003517097c12 */ /* 0x000fe4000f8e3cff */
[----:B------:R-:W-:Y:S02]  /*15d0*/  @!P3 IADD3 R20, PT, PT, -R20, RZ, RZ ;  /* 0x000000ff1414b210 */ /* 0x000fe40007ffe1ff */
[----:B------:R-:W-:Y:S02]  /*15e0*/  SEL R7, R7, RZ, P0 ;  /* 0x000000ff07077207 */ /* 0x000fe40000000000 */
[----:B------:R-:W-:Y:S02]  /*15f0*/  ISETP.GE.AND P2, PT, R9, RZ, PT ;  /* 0x000000ff0900720c */ /* 0x000fe40003f46270 */
[----:B------:R-:W-:-:S02]  /*1600*/  LOP3.LUT R9, R16, UR53, RZ, 0x3c, !PT ;  /* 0x0000003510097c12 */ /* 0x000fc4000f8e3cff */
[C---:B------:R-:W-:Y:S02]  /*1610*/  SEL R25, R21.reuse, R36, !P5 ;  /* 0x0000002415197207 */ /* 0x040fe40006800000 */
[----:B------:R-:W-:Y:S01]  /*1620*/  SEL R20, R21, R20, !P5 ;  /* 0x0000001415147207 */ /* 0x000fe20006800000 */
[----:B------:R-:W-:Y:S01]  /*1630*/  IMAD R7, R7, UR36, RZ ;  /* 0x0000002407077c24 */ /* 0x000fe2000f8e02ff */
[----:B------:R-:W-:Y:S02]  /*1640*/  SEL R22, R22, RZ, P1 ;  /* 0x000000ff16167207 */ /* 0x000fe40000800000 */
[----:B------:R-:W-:Y:S01]  /*1650*/  ISETP.GE.AND P3, PT, R9, RZ, PT ;  /* 0x000000ff0900720c */ /* 0x000fe20003f66270 */
[----:B------:R-:W-:Y:S01]  /*1660*/  IMAD.MOV R9, RZ, RZ, -R25 ;  /* 0x000000ffff097224 */ /* 0x000fe200078e0a19 */
[----:B------:R-:W-:Y:S01]  /*1670*/  IADD3 R39, PT, PT, -R20, RZ, RZ ;  /* 0x000000ff14277210 */ /* 0x000fe20007ffe1ff */
[----:B------:R-:W-:Y:S01]  /*1680*/  IMAD R7, R22, UR37, R7 ;  /* 0x0000002516077c24 */ /* 0x000fe2000f8e0207 */
[----:B------:R-:W-:Y:S01]  /*1690*/  ISETP.NE.AND P5, PT, RZ, UR53, PT ;  /* 0x00000035ff007c0c */ /* 0x000fe2000bfa5270 */
[----:B------:R-:W-:Y:S01]  /*16a0*/  @P4 VIADD R29, R29, 0x1 ;  /* 0x000000011d1d4836 */ /* 0x000fe20000000000 */
[----:B------:R-:W-:Y:S01]  /*16b0*/  LOP3.LUT R22, RZ, UR53, RZ, 0x33, !PT ;  /* 0x00000035ff167c12 */ /* 0x000fe2000f8e33ff */
[----:B------:R-:W-:-:S02]  /*16c0*/  IMAD R28, R9, UR52, R28 ;  /* 0x00000034091c7c24 */ /* 0x000fc4000f8e021c */
[----:B------:R-:W-:Y:S02]  /*16d0*/  IMAD R9, R39, UR52, R30 ;  /* 0x0000003427097c24 */ /* 0x000fe4000f8e021e */
[----:B------:R-:W-:Y:S01]  /*16e0*/  IMAD.MOV.U32 R39, RZ, RZ, R29 ;  /* 0x000000ffff277224 */ /* 0x000fe200078e001d */
[C---:B------:R-:W-:Y:S02]  /*16f0*/  SEL R29, R22.reuse, R33, !P5 ;  /* 0x00000021161d7207 */ /* 0x040fe40006800000 */
[----:B------:R-:W-:Y:S01]  /*1700*/  @!P2 IADD3 R15, PT, PT, -R15, RZ, RZ ;  /* 0x000000ff0f0fa210 */ /* 0x000fe20007ffe1ff */
[----:B------:R-:W-:Y:S02]  /*1710*/  IMAD R31, R31, UR37, R32 ;  /* 0x000000251f1f7c24 */ /* 0x000fe4000f8e0220 */
[----:B------:R-:W-:Y:S01]  /*1720*/  IMAD.MOV R32, RZ, RZ, -R29 ;  /* 0x000000ffff207224 */ /* 0x000fe200078e0a1d */
[----:B------:R-:W-:Y:S02]  /*1730*/  SEL R30, R22, R15, !P5 ;  /* 0x0000000f161e7207 */ /* 0x000fe40006800000 */
[----:B------:R-:W-:Y:S01]  /*1740*/  ISETP.LT.U32.AND P2, PT, R44, UR11, PT ;  /* 0x0000000b2c007c0c */ /* 0x000fe2000bf41070 */
[----:B------:R-:W-:Y:S01]  /*1750*/  IMAD R27, R32, UR53, R27 ;  /* 0x00000035201b7c24 */ /* 0x000fe2000f8e021b */
[----:B------:R-:W-:Y:S01]  /*1760*/  IADD3 R32, PT, PT, -R30, RZ, RZ ;  /* 0x000000ff1e207210 */ /* 0x000fe20007ffe1ff */
[----:B------:R-:W-:-:S04]  /*1770*/  @!P3 IMAD.MOV R39, RZ, RZ, -R39 ;  /* 0x000000ffff27b224 */ /* 0x000fc800078e0a27 */
[----:B------:R-:W-:Y:S02]  /*1780*/  IMAD R23, R32, UR53, R23 ;  /* 0x0000003520177c24 */ /* 0x000fe4000f8e0217 */
[----:B------:R-:W0:Y:S01]  /*1790*/  LDC.64 R32, c[0x0][0x3a0] ;  /* 0x0000e800ff207b82 */ /* 0x000e220000000a00 */
[----:B------:R-:W-:-:S03]  /*17a0*/  SEL R39, R22, R39, !P5 ;  /* 0x0000002716277207 */ /* 0x000fc60006800000 */
[----:B------:R-:W-:Y:S02]  /*17b0*/  @!P2 VIADD R44, R44, -UR11 ;  /* 0x8000000b2c2cac36 */ /* 0x000fe40008000000 */
[----:B------:R-:W-:-:S03]  /*17c0*/  IMAD.MOV R15, RZ, RZ, -R39 ;  /* 0x000000ffff0f7224 */ /* 0x000fc600078e0a27 */
[----:B------:R-:W-:Y:S01]  /*17d0*/  ISETP.GE.U32.AND P3, PT, R44, UR11, PT ;  /* 0x0000000b2c007c0c */ /* 0x000fe2000bf66070 */
[----:B------:R-:W-:Y:S01]  /*17e0*/  IMAD R16, R15, UR53, R16 ;  /* 0x000000350f107c24 */ /* 0x000fe2000f8e0210 */
[----:B------:R-:W-:Y:S02]  /*17f0*/  LOP3.LUT R15, R11, UR51, RZ, 0x3c, !PT ;  /* 0x000000330b0f7c12 */ /* 0x000fe4000f8e3cff */
[----:B------:R-:W-:Y:S02]  /*1800*/  @!P2 IADD3 R14, PT, PT, R14, 0x1, RZ ;  /* 0x000000010e0ea810 */ /* 0x000fe40007ffe0ff */
[----:B------:R-:W-:Y:S02]  /*1810*/  ISETP.GE.AND P2, PT, R15, RZ, PT ;  /* 0x000000ff0f00720c */ /* 0x000fe40003f46270 */
[----:B------:R-:W-:-:S05]  /*1820*/  SEL R2, R2, RZ, P0 ;  /* 0x000000ff02027207 */ /* 0x000fca0000000000 */
[----:B------:R-:W-:Y:S01]  /*1830*/  @P3 VIADD R14, R14, 0x1 ;  /* 0x000000010e0e3836 */ /* 0x000fe20000000000 */
[----:B0-----:R-:W-:Y:S01]  /*1840*/  ISETP.NE.U32.AND P3, PT, R32, 0x1, PT ;  /* 0x000000012000780c */ /* 0x001fe20003f65070 */
[----:B------:R-:W-:Y:S01]  /*1850*/  IMAD R15, R2, UR36, RZ ;  /* 0x00000024020f7c24 */ /* 0x000fe2000f8e02ff */
[----:B------:R-:W-:Y:S02]  /*1860*/  SEL R10, R10, RZ, P1 ;  /* 0x000000ff0a0a7207 */ /* 0x000fe40000800000 */
[----:B------:R-:W-:Y:S01]  /*1870*/  ISETP.NE.AND.EX P3, PT, R33, RZ, PT, P3 ;  /* 0x000000ff2100720c */ /* 0x000fe20003f65330 */
[----:B------:R-:W-:Y:S01]  /*1880*/  @!P2 IMAD.MOV R14, RZ, RZ, -R14 ;  /* 0x000000ffff0ea224 */ /* 0x000fe200078e0a0e */
[----:B------:R-:W-:Y:S01]  /*1890*/  SEL R6, R6, RZ, P0 ;  /* 0x000000ff06067207 */ /* 0x000fe20000000000 */
[----:B------:R-:W-:Y:S01]  /*18a0*/  IMAD R10, R10, UR37, R15 ;  /* 0x000000250a0a7c24 */ /* 0x000fe2000f8e020f */
[----:B------:R-:W-:Y:S02]  /*18b0*/  SEL R2, R29, RZ, P3 ;  /* 0x000000ff1d027207 */ /* 0x000fe40001800000 */
[----:B------:R-:W-:Y:S01]  /*18c0*/  SHF.R.S64 R15, RZ, 0x1e, R0 ;  /* 0x0000001eff0f7819 */ /* 0x000fe20000001000 */
[----:B------:R-:W-:Y:S01]  /*18d0*/  IMAD R47, R6, UR36, RZ ;  /* 0x00000024062f7c24 */ /* 0x000fe2000f8e02ff */
[----:B------:R-:W-:-:S02]  /*18e0*/  SEL R24, R24, RZ, P1 ;  /* 0x000000ff18187207 */ /* 0x000fc40000800000 */
[----:B------:R-:W-:Y:S01]  /*18f0*/  SEL R37, R22, R37, !P5 ;  /* 0x0000002516257207 */ /* 0x000fe20006800000 */
[----:B------:R-:W-:Y:S01]  /*1900*/  IMAD R31, R2, UR38, R31 ;  /* 0x00000026021f7c24 */ /* 0x000fe2000f8e021f */
[----:B------:R-:W-:Y:S02]  /*1910*/  SEL R29, R18, R14, !P6 ;  /* 0x0000000e121d7207 */ /* 0x000fe40007000000 */
[----:B------:R-:W-:Y:S01]  /*1920*/  IADD3 R14, P2, PT, R15, UR40, RZ ;  /* 0x000000280f0e7c10 */ /* 0x000fe2000ff5e0ff */
[----:B------:R-:W-:Y:S01]  /*1930*/  IMAD R47, R24, UR37, R47 ;  /* 0x00000025182f7c24 */ /* 0x000fe2000f8e022f */
[----:B------:R-:W-:Y:S02]  /*1940*/  SHF.R.S64 R6, RZ, 0x1e, R11 ;  /* 0x0000001eff067819 */ /* 0x000fe4000000100b */
[----:B------:R-:W-:Y:S01]  /*1950*/  IABS R2, R28 ;  /* 0x0000001c00027213 */ /* 0x000fe20000000000 */
[----:B------:R-:W-:Y:S01]  /*1960*/  IMAD.MOV R45, RZ, RZ, -R37 ;  /* 0x000000ffff2d7224 */ /* 0x000fe200078e0a25 */
[----:B------:R-:W-:-:S02]  /*1970*/  SEL R24, R30, RZ, P3 ;  /* 0x000000ff1e187207 */ /* 0x000fc40001800000 */
[----:B------:R-:W-:Y:S02]  /*1980*/  IADD3 R36, PT, PT, -R29, RZ, RZ ;  /* 0x000000ff1d247210 */ /* 0x000fe40007ffe1ff */
[----:B------:R-:W-:Y:S01]  /*1990*/  LEA.HI.X.SX32 R15, R0, UR41, 0x2, P2 ;  /* 0x00000029000f7c11 */ /* 0x000fe200090f16ff */
[----:B------:R-:W-:Y:S01]  /*19a0*/  IMAD.HI.U32 R0, R2, UR5, RZ ;  /* 0x0000000502007c27 */ /* 0x000fe2000f8e00ff */
[----:B------:R-:W-:-:S03]  /*19b0*/  IADD3 R6, P2, PT, R6, UR40, RZ ;  /* 0x0000002806067c10 */ /* 0x000fc6000ff5e0ff */
[----:B------:R-:W-:Y:S01]  /*19c0*/  IMAD R26, R45, UR53, R26 ;  /* 0x000000352d1a7c24 */ /* 0x000fe2000f8e021a */
[----:B------:R-:W-:Y:S01]  /*19d0*/  P2R R48, PR, RZ, 0x2 ;  /* 0x00000002ff307803 */ /* 0x000fe20000000000 */
[----:B------:R-:W-:Y:S01]  /*19e0*/  IMAD R24, R24, UR38, R7 ;  /* 0x0000002618187c24 */ /* 0x000fe2000f8e0207 */
[----:B------:R-:W0:Y:S01]  /*19f0*/  LDC.64 R44, c[0x0][0x3a8] ;  /* 0x0000ea00ff2c7b82 */ /* 0x000e220000000a00 */
[----:B------:R-:W-:Y:S01]  /*1a00*/  IMAD R36, R36, UR51, R11 ;  /* 0x0000003324247c24 */ /* 0x000fe2000f8e020b */
[----:B------:R-:W-:Y:S01]  /*1a10*/  LEA.HI.X.SX32 R7, R11, UR41, 0x2, P2 ;  /* 0x000000290b077c11 */ /* 0x000fe200090f16ff */
[----:B------:R-:W-:Y:S01]  /*1a20*/  IMAD.MOV R11, RZ, RZ, -R0 ;  /* 0x000000ffff0b7224 */ /* 0x000fe200078e0a00 */
[----:B------:R-:W-:Y:S01]  /*1a30*/  SEL R33, R37, RZ, P3 ;  /* 0x000000ff25217207 */ /* 0x000fe20001800000 */
[----:B------:R1:W2:Y:S02]  /*1a40*/  LDG.E R14, desc[UR14][R14.64] ;  /* 0x0000000e0e0e7981 */ /* 0x0002a4000c1e1900 */
[----:B------:R-:W-:-:S05]  /*1a50*/  IMAD R2, R11, UR12, R2 ;  /* 0x0000000c0b027c24 */ /* 0x000fca000f8e0202 */
[----:B------:R-:W-:Y:S01]  /*1a60*/  ISETP.LT.U32.AND P1, PT, R2, UR12, PT ;  /* 0x0000000c02007c0c */ /* 0x000fe2000bf21070 */
[----:B------:R-:W-:Y:S01]  /*1a70*/  IMAD R33, R33, UR38, R10 ;  /* 0x0000002621217c24 */ /* 0x000fe2000f8e020a */
[----:B------:R-:W-:Y:S02]  /*1a80*/  IABS R10, R9 ;  /* 0x00000009000a7213 */ /* 0x000fe40000000000 */
[----:B------:R-:W-:Y:S02]  /*1a90*/  SEL R32, R39, RZ, P3 ;  /* 0x000000ff27207207 */ /* 0x000fe40001800000 */
[----:B------:R-:W-:Y:S01]  /*1aa0*/  IABS R30, R36 ;  /* 0x00000024001e7213 */ /* 0x000fe20000000000 */
[----:B------:R-:W-:Y:S01]  /*1ab0*/  IMAD.HI.U32 R39, R10, UR5, RZ ;  /* 0x000000050a277c27 */ /* 0x000fe2000f8e00ff */
[----:B------:R-:W-:Y:S02]  /*1ac0*/  P2R R46, PR, RZ, 0x1 ;  /* 0x00000001ff2e7803 */ /* 0x000fe40000000000 */
[----:B0-----:R-:W-:-:S03]  /*1ad0*/  ISETP.NE.U32.AND P2, PT, R44, 0x1, PT ;  /* 0x000000012c00780c */ /* 0x001fc60003f45070 */
[----:B------:R-:W-:Y:S01]  /*1ae0*/  @!P1 VIADD R2, R2, -UR12 ;  /* 0x8000000c02029c36 */ /* 0x000fe20008000000 */
[----:B------:R-:W-:Y:S01]  /*1af0*/  IADD3 R44, PT, PT, R19, 0xe0, RZ ;  /* 0x000000e0132c7810 */ /* 0x000fe20007ffe0ff */
[----:B------:R-:W-:Y:S02]  /*1b00*/  IMAD.MOV R37, RZ, RZ, -R39 ;  /* 0x000000ffff257224 */ /* 0x000fe400078e0a27 */
[----:B------:R-:W-:Y:S01]  /*1b10*/  IMAD.HI.U32 R11, R30, UR9, RZ ;  /* 0x000000091e0b7c27 */ /* 0x000fe2000f8e00ff */
[----:B------:R-:W-:Y:S02]  /*1b20*/  ISETP.GE.U32.AND P0, PT, R2, UR12, PT ;  /* 0x0000000c02007c0c */ /* 0x000fe4000bf06070 */
[----:B------:R-:W-:Y:S01]  /*1b30*/  IABS R2, R44 ;  /* 0x0000002c00027213 */ /* 0x000fe20000000000 */
[----:B------:R-:W-:Y:S01]  /*1b40*/  IMAD R10, R37, UR12, R10 ;  /* 0x0000000c250a7c24 */ /* 0x000fe2000f8e020a */
[----:B------:R-:W-:Y:S02]  /*1b50*/  IADD3 R37, PT, PT, -R11, RZ, RZ ;  /* 0x000000ff0b257210 */ /* 0x000fe40007ffe1ff */
[----:B------:R-:W-:Y:S01]  /*1b60*/  ISETP.NE.AND.EX P2, PT, R45, RZ, PT, P2 ;  /* 0x000000ff2d00720c */ /* 0x000fe20003f45320 */
[----:B------:R-:W-:-:S04]  /*1b70*/  IMAD.HI.U32 R45, R2, UR7, RZ ;  /* 0x00000007022d7c27 */ /* 0x000fc8000f8e00ff */
[----:B------:R-:W-:Y:S02]  /*1b80*/  IMAD R30, R37, UR10, R30 ;  /* 0x0000000a251e7c24 */ /* 0x000fe4000f8e021e */
[----:B------:R-:W-:-:S04]  /*1b90*/  IMAD.MOV R37, RZ, RZ, -R45 ;  /* 0x000000ffff257224 */ /* 0x000fc800078e0a2d */
[----:B------:R-:W-:-:S05]  /*1ba0*/  IMAD R2, R37, UR11, R2 ;  /* 0x0000000b25027c24 */ /* 0x000fca000f8e0202 */
[----:B------:R-:W-:Y:S02]  /*1bb0*/  ISETP.LT.U32.AND P5, PT, R2, UR11, PT ;  /* 0x0000000b02007c0c */ /* 0x000fe4000bfa1070 */
[----:B------:R-:W-:-:S11]  /*1bc0*/  ISETP.LT.U32.AND P4, PT, R10, UR12, PT ;  /* 0x0000000c0a007c0c */ /* 0x000fd6000bf81070 */
[----:B------:R-:W-:Y:S01]  /*1bd0*/  @!P5 VIADD R45, R45, 0x1 ;  /* 0x000000012d2dd836 */ /* 0x000fe20000000000 */
[----:B------:R-:W-:Y:S02]  /*1be0*/  @!P5 IADD3 R2, PT, PT, R2, -UR11, RZ ;  /* 0x8000000b0202dc10 */ /* 0x000fe4000fffe0ff */
[----:B------:R-:W-:Y:S02]  /*1bf0*/  ISETP.LT.U32.AND P5, PT, R30, UR10, PT ;  /* 0x0000000a1e007c0c */ /* 0x000fe4000bfa1070 */
[----:B------:R-:W-:Y:S01]  /*1c00*/  P2R R51, PR, RZ, 0x4 ;  /* 0x00000004ff337803 */ /* 0x000fe20000000000 */
[----:B------:R-:W-:Y:S01]  /*1c10*/  @!P4 VIADD R10, R10, -UR12 ;  /* 0x8000000c0a0acc36 */ /* 0x000fe20008000000 */
[----:B------:R-:W-:-:S09]  /*1c20*/  P2R R50, PR, RZ, 0x10 ;  /* 0x00000010ff327803 */ /* 0x000fd20000000000 */
[----:B------:R-:W-:-:S05]  /*1c30*/  @!P5 VIADD R30, R30, -UR10 ;  /* 0x8000000a1e1edc36 */ /* 0x000fca0008000000 */
[----:B------:R-:W-:Y:S01]  /*1c40*/  ISETP.GE.U32.AND P2, PT, R30, UR10, PT ;  /* 0x0000000a1e007c0c */ /* 0x000fe2000bf46070 */
[----:B------:R-:W-:Y:S01]  /*1c50*/  VIADD R30, R19, 0x100 ;  /* 0x00000100131e7836 */ /* 0x000fe20000000000 */
[----:B------:R-:W-:-:S04]  /*1c60*/  ISETP.GE.U32.AND P4, PT, R2, UR11, PT ;  /* 0x0000000b02007c0c */ /* 0x000fc8000bf86070 */
[----:B------:R-:W-:Y:S01]  /*1c70*/  IABS R2, R30 ;  /* 0x0000001e00027213 */ /* 0x000fe20000000000 */
[----:B------:R-:W-:-:S04]  /*1c80*/  IMAD R32, R32, UR38, R47 ;  /* 0x0000002620207c24 */ /* 0x000fc8000f8e022f */
        /* <DEDUP_REMOVED lines=11> */
[----:B------:R-:W-:-:S05]  /*1d40*/  P2R R49, PR, RZ, 0x8 ;  /* 0x00000008ff317803 */ /* 0x000fca0000000000 */
[----:B------:R-:W-:Y:S01]  /*1d50*/  @P6 VIADD R37, R37, 0x1 ;  /* 0x0000000125256836 */ /* 0x000fe20000000000 */
[----:B------:R-:W-:Y:S02]  /*1d60*/  ISETP.GE.AND P6, PT, R54, RZ, PT ;  /* 0x000000ff3600720c */ /* 0x000fe40003fc6270 */
[----:B------:R-:W-:Y:S02]  /*1d70*/  ISETP.GE.U32.AND P3, PT, R10, UR12, PT ;  /* 0x0000000c0a007c0c */ /* 0x000fe4000bf66070 */
[----:B------:R-:W-:Y:S02]  /*1d80*/  LOP3.LUT R10, R28, UR53, RZ, 0x3c, !PT ;  /* 0x000000351c0a7c12 */ /* 0x000fe4000f8e3cff */
[----:B------:R-:W-:Y:S02]  /*1d90*/  @!P5 IADD3 R37, PT, PT, -R37, RZ, RZ ;  /* 0x000000ff2525d210 */ /* 0x000fe40007ffe1ff */
[----:B------:R-:W-:Y:S02]  /*1da0*/  @P4 IADD3 R45, PT, PT, R45, 0x1, RZ ;  /* 0x000000012d2d4810 */ /* 0x000fe40007ffe0ff */
[----:B------:R-:W-:-:S02]  /*1db0*/  ISETP.GE.AND P5, PT, R10, RZ, PT ;  /* 0x000000ff0a00720c */ /* 0x000fc40003fa6270 */
[----:B------:R-:W-:Y:S02]  /*1dc0*/  LOP3.LUT R53, R36, UR52, RZ, 0x3c, !PT ;  /* 0x0000003424357c12 */ /* 0x000fe4000f8e3cff */
[----:B------:R-:W-:Y:S01]  /*1dd0*/  ISETP.NE.AND P4, PT, R50, RZ, PT ;  /* 0x000000ff3200720c */ /* 0x000fe20003f85270 */
[----:B------:R-:W-:Y:S01]  /*1de0*/  @!P1 VIADD R0, R0, 0x1 ;  /* 0x0000000100009836 */ /* 0x000fe20000000000 */
[----:B------:R-:W-:Y:S02]  /*1df0*/  @!P6 IADD3 R45, PT, PT, -R45, RZ, RZ ;  /* 0x000000ff2d2de210 */ /* 0x000fe40007ffe1ff */
[----:B------:R-:W-:Y:S01]  /*1e00*/  ISETP.GE.AND P6, PT, R53, RZ, PT ;  /* 0x000000ff3500720c */ /* 0x000fe20003fc6270 */
[----:B------:R-:W-:Y:S02]  /*1e10*/  @P2 VIADD R11, R11, 0x1 ;  /* 0x000000010b0b2836 */ /* 0x000fe40000000000 */
[----:B------:R-:W-:Y:S01]  /*1e20*/  @P0 VIADD R0, R0, 0x1 ;  /* 0x0000000100000836 */ /* 0x000fe20000000000 */
[----:B------:R-:W-:-:S02]  /*1e30*/  ISETP.NE.AND P1, PT, R48, RZ, PT ;  /* 0x000000ff3000720c */ /* 0x000fc40003f25270 */
[----:B------:R-:W-:Y:S02]  /*1e40*/  ISETP.NE.AND P0, PT, R46, RZ, PT ;  /* 0x000000ff2e00720c */ /* 0x000fe40003f05270 */
[----:B------:R-:W-:Y:S02]  /*1e50*/  MOV R48, R11 ;  /* 0x0000000b00307202 */ /* 0x000fe40000000f00 */
[----:B------:R-:W-:Y:S01]  /*1e60*/  @!P5 IADD3 R0, PT, PT, -R0, RZ, RZ ;  /* 0x000000ff0000d210 */ /* 0x000fe20007ffe1ff */
[----:B------:R-:W-:Y:S01]  /*1e70*/  @!P4 VIADD R39, R39, 0x1 ;  /* 0x000000012727c836 */ /* 0x000fe20000000000 */
[----:B------:R-:W-:Y:S02]  /*1e80*/  ISETP.NE.AND P5, PT, RZ, UR53, PT ;  /* 0x00000035ff007c0c */ /* 0x000fe4000bfa5270 */
[----:B------:R-:W-:Y:S02]  /*1e90*/  LOP3.LUT R52, R9, UR53, RZ, 0x3c, !PT ;  /* 0x0000003509347c12 */ /* 0x000fe4000f8e3cff */
[----:B------:R-:W-:Y:S01]  /*1ea0*/  SEL R3, R3, RZ, P0 ;  /* 0x000000ff03037207 */ /* 0x000fe20000000000 */
[----:B------:R-:W-:Y:S01]  /*1eb0*/  @!P6 IMAD.MOV R48, RZ, RZ, -R48 ;  /* 0x000000ffff30e224 */ /* 0x000fe200078e0a30 */
[----:B------:R-:W-:Y:S01]  /*1ec0*/  SEL R0, R22, R0, !P5 ;  /* 0x0000000016007207 */ /* 0x000fe20006800000 */
[----:B------:R-:W-:Y:S01]  /*1ed0*/  @P3 VIADD R39, R39, 0x1 ;  /* 0x0000000127273836 */ /* 0x000fe20000000000 */
[----:B------:R-:W-:Y:S01]  /*1ee0*/  ISETP.GE.AND P6, PT, R52, RZ, PT ;  /* 0x000000ff3400720c */ /* 0x000fe20003fc6270 */
[----:B------:R-:W-:Y:S01]  /*1ef0*/  IMAD R2, R3, UR36, RZ ;  /* 0x0000002403027c24 */ /* 0x000fe2000f8e02ff */
[----:B------:R-:W-:-:S02]  /*1f00*/  ISETP.NE.AND P3, PT, R49, RZ, PT ;  /* 0x000000ff3100720c */ /* 0x000fc40003f65270 */
[----:B------:R-:W-:Y:S01]  /*1f10*/  SEL R25, R25, RZ, P1 ;  /* 0x000000ff19197207 */ /* 0x000fe20000800000 */
[----:B------:R-:W-:Y:S01]  /*1f20*/  IMAD.MOV R3, RZ, RZ, -R0 ;  /* 0x000000ffff037224 */ /* 0x000fe200078e0a00 */
[----:B------:R-:W-:Y:S02]  /*1f30*/  SEL R0, R0, RZ, P3 ;  /* 0x000000ff00007207 */ /* 0x000fe40001800000 */
[----:B------:R-:W-:Y:S01]  /*1f40*/  SEL R12, R12, RZ, P0 ;  /* 0x000000ff0c0c7207 */ /* 0x000fe20000000000 */
[----:B------:R-:W-:Y:S01]  /*1f50*/  IMAD R25, R25, UR37, R2 ;  /* 0x0000002519197c24 */ /* 0x000fe2000f8e0202 */
[----:B------:R-:W-:-:S03]  /*1f60*/  ISETP.NE.AND P2, PT, R51, RZ, PT ;  /* 0x000000ff3300720c */ /* 0x000fc60003f45270 */
[----:B------:R-:W-:Y:S01]  /*1f70*/  IMAD R47, R0, UR38, R25 ;  /* 0x00000026002f7c24 */ /* 0x000fe2000f8e0219 */
[----:B------:R-:W-:Y:S01]  /*1f80*/  SEL R25, R20, RZ, P1 ;  /* 0x000000ff14197207 */ /* 0x000fe20000800000 */
[----:B------:R-:W-:Y:S02]  /*1f90*/  IMAD R12, R12, UR36, RZ ;  /* 0x000000240c0c7c24 */ /* 0x000fe4000f8e02ff */
[----:B------:R-:W-:Y:S01]  /*1fa0*/  @!P6 IMAD.MOV R39, RZ, RZ, -R39 ;  /* 0x000000ffff27e224 */ /* 0x000fe200078e0a27 */
[----:B------:R-:W-:Y:S01]  /*1fb0*/  ISETP.NE.AND P6, PT, RZ, UR51, PT ;  /* 0x00000033ff007c0c */ /* 0x000fe2000bfc5270 */
[----:B------:R-:W-:Y:S01]  /*1fc0*/  IMAD R25, R25, UR37, R12 ;  /* 0x0000002519197c24 */ /* 0x000fe2000f8e020c */
[----:B------:R-:W-:Y:S02]  /*1fd0*/  SEL R12, R27, RZ, P2 ;  /* 0x000000ff1b0c7207 */ /* 0x000fe40001000000 */
[----:B------:R-:W-:Y:S02]  /*1fe0*/  P2R R49, PR, RZ, 0x8 ;  /* 0x00000008ff317803 */ /* 0x000fe40000000000 */
[----:B------:R-:W-:-:S02]  /*1ff0*/  SEL R0, R18, R45, !P6 ;  /* 0x0000002d12007207 */ /* 0x000fc40007000000 */
[----:B------:R-:W-:Y:S01]  /*2000*/  ISETP.NE.AND P3, PT, RZ, UR52, PT ;  /* 0x00000034ff007c0c */ /* 0x000fe2000bf65270 */
[----:B------:R-:W-:Y:S01]  /*2010*/  IMAD R27, R12, UR39, R31 ;  /* 0x000000270c1b7c24 */ /* 0x000fe2000f8e021f */
[----:B-1----:R-:W-:Y:S02]  /*2020*/  IADD3 R15, PT, PT, -R0, RZ, RZ ;  /* 0x000000ff000f7210 */ /* 0x002fe40007ffe1ff */
[----:B------:R-:W-:Y:S01]  /*2030*/  SEL R31, R21, R48, !P3 ;  /* 0x00000030151f7207 */ /* 0x000fe20005800000 */
[----:B------:R-:W-:Y:S02]  /*2040*/  IMAD R46, R3, UR53, R28 ;  /* 0x00000035032e7c24 */ /* 0x000fe4000f8e021c */
[----:B------:R-:W-:Y:S02]  /*2050*/  IMAD R28, R15, UR51, R44 ;  /* 0x000000330f1c7c24 */ /* 0x000fe4000f8e022c */
[----:B------:R-:W-:Y:S01]  /*2060*/  IMAD.MOV R15, RZ, RZ, -R31 ;  /* 0x000000ffff0f7224 */ /* 0x000fe200078e0a1f */
[----:B------:R-:W-:-:S03]  /*2070*/  SEL R23, R23, RZ, P2 ;  /* 0x000000ff17177207 */ /* 0x000fc60001000000 */
[----:B------:R-:W-:Y:S01]  /*2080*/  IMAD R36, R15, UR52, R36 ;  /* 0x000000340f247c24 */ /* 0x000fe2000f8e0224 */
[----:B------:R-:W-:Y:S01]  /*2090*/  SEL R15, R16, RZ, P2 ;  /* 0x000000ff100f7207 */ /* 0x000fe20001000000 */
[----:B------:R-:W-:-:S03]  /*20a0*/  IMAD R16, R23, UR39, R24 ;  /* 0x0000002717107c24 */ /* 0x000fc6000f8e0218 */
[----:B------:R-:W-:Y:S01]  /*20b0*/  IABS R23, R36 ;  /* 0x0000002400177213 */ /* 0x000fe20000000000 */
[----:B------:R-:W-:-:S04]  /*20c0*/  IMAD R32, R15, UR39, R32 ;  /* 0x000000270f207c24 */ /* 0x000fc8000f8e0220 */
[----:B------:R-:W-:Y:S01]  /*20d0*/  IMAD.HI.U32 R15, R23, UR5, RZ ;  /* 0x00000005170f7c27 */ /* 0x000fe2000f8e00ff */
[----:B------:R-:W-:Y:S02]  /*20e0*/  SEL R26, R26, RZ, P2 ;  /* 0x000000ff1a1a7207 */ /* 0x000fe40001000000 */
[----:B------:R-:W-:Y:S02]  /*20f0*/  SHF.R.S64 R10, RZ, 0x1e, R44 ;  /* 0x0000001eff0a7819 */ /* 0x000fe4000000102c */
[----:B------:R-:W-:Y:S02]  /*2100*/  IADD3 R12, PT, PT, -R15, RZ, RZ ;  /* 0x000000ff0f0c7210 */ /* 0x000fe40007ffe1ff */
[----:B------:R-:W-:Y:S01]  /*2110*/  SEL R39, R22, R39, !P5 ;  /* 0x0000002716277207 */ /* 0x000fe20006800000 */
[----:B------:R-:W-:Y:S01]  /*2120*/  IMAD R33, R26, UR39, R33 ;  /* 0x000000271a217c24 */ /* 0x000fe2000f8e0221 */
[----:B------:R-:W-:Y:S01]  /*2130*/  IADD3 R10, P4, PT, R10, UR40, RZ ;  /* 0x000000280a0a7c10 */ /* 0x000fe2000ff9e0ff */
[----:B------:R-:W-:Y:S01]  /*2140*/  IMAD R23, R12, UR12, R23 ;  /* 0x0000000c0c177c24 */ /* 0x000fe2000f8e0217 */
[----:B------:R-:W-:Y:S01]  /*2150*/  SHF.R.S64 R2, RZ, 0x1e, R30 ;  /* 0x0000001eff027819 */ /* 0x000fe2000000101e */
[----:B------:R-:W-:Y:S01]  /*2160*/  IMAD.MOV R26, RZ, RZ, -R39 ;  /* 0x000000ffff1a7224 */ /* 0x000fe200078e0a27 */
[----:B------:R-:W-:-:S02]  /*2170*/  SEL R12, R18, R37, !P6 ;  /* 0x00000025120c7207 */ /* 0x000fc40007000000 */
[----:B------:R-:W-:Y:S01]  /*2180*/  LEA.HI.X.SX32 R11, R44, UR41, 0x2, P4 ;  /* 0x000000292c0b7c11 */ /* 0x000fe2000a0f16ff */
[----:B------:R-:W-:Y:S01]  /*2190*/  IMAD R37, R26, UR53, R9 ;  /* 0x000000351a257c24 */ /* 0x000fe2000f8e0209 */
[----:B------:R-:W-:Y:S01]  /*21a0*/  IADD3 R2, P4, PT, R2, UR40, RZ ;  /* 0x0000002802027c10 */ /* 0x000fe2000ff9e0ff */
[----:B------:R-:W-:-:S03]  /*21b0*/  IMAD.MOV R9, RZ, RZ, -R12 ;  /* 0x000000ffff097224 */ /* 0x000fc600078e0a0c */
[----:B------:R-:W-:Y:S01]  /*21c0*/  LEA.HI.X.SX32 R3, R30, UR41, 0x2, P4 ;  /* 0x000000291e037c11 */ /* 0x000fe2000a0f16ff */
[----:B------:R-:W-:Y:S01]  /*21d0*/  IMAD R30, R9, UR51, R30 ;  /* 0x00000033091e7c24 */ /* 0x000fe2000f8e021e */
[----:B------:R-:W-:-:S04]  /*21e0*/  IABS R24, R28 ;  /* 0x0000001c00187213 */ /* 0x000fc80000000000 */
[----:B------:R-:W-:Y:S02]  /*21f0*/  IABS R9, R30 ;  /* 0x0000001e00097213 */ /* 0x000fe40000000000 */
[----:B------:R-:W-:-:S03]  /*2200*/  SEL R20, R46, RZ, P2 ;  /* 0x000000ff2e147207 */ /* 0x000fc60001000000 */
[----:B------:R-:W-:-:S04]  /*2210*/  IMAD.HI.U32 R26, R9, UR9, RZ ;  /* 0x00000009091a7c27 */ /* 0x000fc8000f8e00ff */
[----:B------:R-:W-:-:S04]  /*2220*/  IMAD.HI.U32 R46, R24, UR9, RZ ;  /* 0x00000009182e7c27 */ /* 0x000fc8000f8e00ff */
[----:B------:R-:W-:Y:S02]  /*2230*/  IMAD.MOV R44, RZ, RZ, -R26 ;  /* 0x000000ffff2c7224 */ /* 0x000fe400078e0a1a */
[----:B------:R-:W-:Y:S02]  /*2240*/  IMAD.MOV R45, RZ, RZ, -R46 ;  /* 0x000000ffff2d7224 */ /* 0x000fe400078e0a2e */
[----:B------:R-:W-:Y:S02]  /*2250*/  IMAD R9, R44, UR10, R9 ;  /* 0x0000000a2c097c24 */ /* 0x000fe4000f8e0209 */
[----:B------:R-:W-:-:S03]  /*2260*/  IMAD R24, R45, UR10, R24 ;  /* 0x0000000a2d187c24 */ /* 0x000fc6000f8e0218 */
[----:B------:R-:W-:Y:S02]  /*2270*/  ISETP.LT.U32.AND P5, PT, R9, UR10, PT ;  /* 0x0000000a09007c0c */ /* 0x000fe4000bfa1070 */
[----:B------:R-:W-:Y:S02]  /*2280*/  ISETP.LT.U32.AND P4, PT, R24, UR10, PT ;  /* 0x0000000a18007c0c */ /* 0x000fe4000bf81070 */
[----:B------:R-:W-:Y:S02]  /*2290*/  ISETP.LT.U32.AND P3, PT, R23, UR12, PT ;  /* 0x0000000c17007c0c */ /* 0x000fe4000bf61070 */
[----:B------:R-:W-:-:S07]  /*22a0*/  P2R R51, PR, RZ, 0x2 ;  /* 0x00000002ff337803 */ /* 0x000fce0000000000 */
[----:B------:R-:W-:Y:S02]  /*22b0*/  @!P5 IADD3 R9, PT, PT, R9, -UR10, RZ ;  /* 0x8000000a0909dc10 */ /* 0x000fe4000fffe0ff */
[----:B------:R-:W-:Y:S02]  /*22c0*/  @!P4 VIADD R24, R24, -UR10 ;  /* 0x8000000a1818cc36 */ /* 0x000fe40008000000 */
[----:B------:R-:W-:Y:S01]  /*22d0*/  ISETP.GE.U32.AND P1, PT, R9, UR10, PT ;  /* 0x0000000a09007c0c */ /* 0x000fe2000bf26070 */
[----:B------:R-:W-:Y:S01]  /*22e0*/  VIADD R9, R19, 0x120 ;  /* 0x0000012013097836 */ /* 0x000fe20000000000 */
[----:B------:R-:W-:Y:S02]  /*22f0*/  P2R R48, PR, RZ, 0x4 ;  /* 0x00000004ff307803 */ /* 0x000fe40000000000 */
[----:B------:R-:W-:Y:S02]  /*2300*/  ISETP.GE.U32.AND P2, PT, R24, UR10, PT ;  /* 0x0000000a18007c0c */ /* 0x000fe4000bf46070 */
[----:B------:R-:W-:-:S02]  /*2310*/  @!P3 IADD3 R23, PT, PT, R23, -UR12, RZ ;  /* 0x8000000c1717bc10 */ /* 0x000fc4000fffe0ff */
[----:B------:R-:W-:Y:S02]  /*2320*/  IABS R24, R9 ;  /* 0x0000000900187213 */ /* 0x000fe40000000000 */
[----:B------:R-:W-:Y:S02]  /*2330*/  P2R R50, PR, RZ, 0x1 ;  /* 0x00000001ff327803 */ /* 0x000fe40000000000 */
[----:B------:R-:W-:Y:S01]  /*2340*/  ISETP.GE.U32.AND P0, PT, R23, UR12, PT ;  /* 0x0000000c17007c0c */ /* 0x000fe2000bf06070 */
[----:B------:R-:W-:-:S04]  /*2350*/  IMAD.HI.U32 R23, R24, UR7, RZ ;  /* 0x0000000718177c27 */ /* 0x000fc8000f8e00ff */
[----:B------:R-:W-:-:S04]  /*2360*/  IMAD.MOV R45, RZ, RZ, -R23 ;  /* 0x000000ffff2d7224 */ /* 0x000fc800078e0a17 */
[----:B------:R-:W-:-:S05]  /*2370*/  IMAD R24, R45, UR11, R24 ;  /* 0x0000000b2d187c24 */ /* 0x000fca000f8e0218 */
[----:B------:R-:W-:Y:S02]  /*2380*/  ISETP.LT.U32.AND P6, PT, R24, UR11, PT ;  /* 0x0000000b18007c0c */ /* 0x000fe4000bfc1070 */
[----:B------:R-:W-:Y:S01]  /*2390*/  LOP3.LUT R44, R28, UR52, RZ, 0x3c, !PT ;  /* 0x000000341c2c7c12 */ /* 0x000fe2000f8e3cff */
[----:B------:R-:W-:-:S10]  /*23a0*/  @!P4 VIADD R46, R46, 0x1 ;  /* 0x000000012e2ec836 */ /* 0x000fd40000000000 */
[----:B------:R-:W-:Y:S01]  /*23b0*/  @!P6 IADD3 R24, PT, PT, R24, -UR11, RZ ;  /* 0x8000000b1818ec10 */ /* 0x000fe2000fffe0ff */
[----:B------:R-:W-:Y:S01]  /*23c0*/  @!P6 VIADD R23, R23, 0x1 ;  /* 0x000000011717e836 */ /* 0x000fe20000000000 */
[----:B------:R-:W-:Y:S02]  /*23d0*/  ISETP.GE.AND P6, PT, R44, RZ, PT ;  /* 0x000000ff2c00720c */ /* 0x000fe40003fc6270 */
[----:B------:R-:W-:Y:S01]  /*23e0*/  ISETP.GE.U32.AND P4, PT, R24, UR11, PT ;  /* 0x0000000b18007c0c */ /* 0x000fe2000bf86070 */
[----:B------:R-:W-:Y:S02]  /*23f0*/  @P2 VIADD R46, R46, 0x1 ;  /* 0x000000012e2e2836 */ /* 0x000fe40000000000 */
[----:B------:R-:W-:Y:S01]  /*2400*/  IMAD R20, R20, UR39, R47 ;  /* 0x0000002714147c24 */ /* 0x000fe2000f8e022f */
[----:B------:R-:W-:Y:S02]  /*2410*/  LOP3.LUT R47, R36, UR53, RZ, 0x3c, !PT ;  /* 0x00000035242f7c12 */ /* 0x000fe4000f8e3cff */
[----:B------:R-:W-:Y:S01]  /*2420*/  LOP3.LUT R24, R9, UR51, RZ, 0x3c, !PT ;  /* 0x0000003309187c12 */ /* 0x000fe2000f8e3cff */
[----:B------:R-:W-:-:S04]  /*2430*/  @!P3 VIADD R15, R15, 0x1 ;  /* 0x000000010f0fb836 */ /* 0x000fc80000000000 */
[----:B------:R-:W-:Y:S02]  /*2440*/  @!P6 IADD3 R46, PT, PT, -R46, RZ, RZ ;  /* 0x000000ff2e2ee210 */ /* 0x000fe40007ffe1ff */
[----:B------:R-:W-:Y:S02]  /*2450*/  ISETP.GE.AND P6, PT, R47, RZ, PT ;  /* 0x000000ff2f00720c */ /* 0x000fe40003fc6270 */
[----:B------:R-:W-:Y:S02]  /*2460*/  @P4 IADD3 R23, PT, PT, R23, 0x1, RZ ;  /* 0x0000000117174810 */ /* 0x000fe40007ffe0ff */
[----:B------:R-:W-:Y:S01]  /*2470*/  ISETP.GE.AND P4, PT, R24, RZ, PT ;  /* 0x000000ff1800720c */ /* 0x000fe20003f86270 */
[----:B------:R-:W-:Y:S01]  /*2480*/  @P0 VIADD R15, R15, 0x1 ;  /* 0x000000010f0f0836 */ /* 0x000fe20000000000 */
[----:B------:R-:W-:Y:S01]  /*2490*/  ISETP.NE.AND P3, PT, R49, RZ, PT ;  /* 0x000000ff3100720c */ /* 0x000fe20003f65270 */
[----:B------:R-:W-:Y:S01]  /*24a0*/  @!P5 VIADD R26, R26, 0x1 ;  /* 0x000000011a1ad836 */ /* 0x000fe20000000000 */
[----:B------:R-:W-:Y:S01]  /*24b0*/  ISETP.NE.AND P0, PT, R50, RZ, PT ;  /* 0x000000ff3200720c */ /* 0x000fe20003f05270 */
[----:B------:R-:W-:Y:S01]  /*24c0*/  IMAD.MOV.U32 R45, RZ, RZ, R15 ;  /* 0x000000ffff2d7224 */ /* 0x000fe200078e000f */
[----:B------:R-:W-:Y:S01]  /*24d0*/  SEL R24, R39, RZ, P3 ;  /* 0x000000ff27187207 */ /* 0x000fe20001800000 */
[----:B------:R-:W-:Y:S01]  /*24e0*/  @P1 VIADD R26, R26, 0x1 ;  /* 0x000000011a1a1836 */ /* 0x000fe20000000000 */
[----:B------:R-:W-:Y:S01]  /*24f0*/  LOP3.LUT R52, R30, UR52, RZ, 0x3c, !PT ;  /* 0x000000341e347c12 */ /* 0x000fe2000f8e3cff */
[----:B------:R-:W-:Y:S01]  /*2500*/  @!P6 IMAD.MOV R45, RZ, RZ, -R45 ;  /* 0x000000ffff2de224 */ /* 0x000fe200078e0a2d */
[----:B------:R-:W-:Y:S01]  /*2510*/  ISETP.NE.AND P1, PT, R51, RZ, PT ;  /* 0x000000ff3300720c */ /* 0x000fe20003f25270 */
[----:B------:R-:W2:Y:S01]  /*2520*/  LDG.E R15, desc[UR14][R6.64] ;  /* 0x0000000e060f7981 */ /* 0x000ea2000c1e1900 */
[----:B------:R-:W-:-:S02]  /*2530*/  SEL R29, R29, RZ, P0 ;  /* 0x000000ff1d1d7207 */ /* 0x000fc40000000000 */
[----:B------:R-:W-:Y:S02]  /*2540*/  ISETP.NE.AND P6, PT, RZ, UR53, PT ;  /* 0x00000035ff007c0c */ /* 0x000fe4000bfc5270 */
[----:B------:R-:W-:Y:S01]  /*2550*/  ISETP.NE.AND P2, PT, R48, RZ, PT ;  /* 0x000000ff3000720c */ /* 0x000fe20003f45270 */
[----:B------:R-:W-:Y:S01]  /*2560*/  IMAD R48, R24, UR38, R25 ;  /* 0x0000002618307c24 */ /* 0x000fe2000f8e0219 */
[----:B------:R-:W-:Y:S01]  /*2570*/  @!P4 IADD3 R23, PT, PT, -R23, RZ, RZ ;  /* 0x000000ff1717c210 */ /* 0x000fe20007ffe1ff */
[----:B------:R-:W-:Y:S01]  /*2580*/  IMAD R44, R29, UR36, RZ ;  /* 0x000000241d2c7c24 */ /* 0x000fe2000f8e02ff */
[----:B------:R-:W-:Y:S02]  /*2590*/  ISETP.GE.AND P5, PT, R52, RZ, PT ;  /* 0x000000ff3400720c */ /* 0x000fe40003fa6270 */
[----:B------:R-:W-:Y:S02]  /*25a0*/  SEL R31, R31, RZ, P1 ;  /* 0x000000ff1f1f7207 */ /* 0x000fe40000800000 */
[----:B------:R-:W-:-:S02]  /*25b0*/  IADD3 R24, P4, PT, R33, UR42, RZ ;  /* 0x0000002a21187c10 */ /* 0x000fc4000ff9e0ff */
[----:B------:R-:W-:Y:S01]  /*25c0*/  SEL R29, R22, R45, !P6 ;  /* 0x0000002d161d7207 */ /* 0x000fe20007000000 */
[----:B------:R-:W-:Y:S01]  /*25d0*/  IMAD.MOV.U32 R52, RZ, RZ, R26 ;  /* 0x000000ffff347224 */ /* 0x000fe200078e001a */
[----:B------:R-:W-:Y:S01]  /*25e0*/  LEA.HI.X.SX32 R25, R33, UR43, 0x1, P4 ;  /* 0x0000002b21197c11 */ /* 0x000fe2000a0f0eff */
[----:B------:R-:W-:Y:S01]  /*25f0*/  IMAD R50, R31, UR37, R44 ;  /* 0x000000251f327c24 */ /* 0x000fe2000f8e022c */
[----:B------:R-:W-:Y:S02]  /*2600*/  IADD3 R26, P4, PT, R27, UR42, RZ ;  /* 0x0000002a1b1a7c10 */ /* 0x000fe4000ff9e0ff */
[----:B------:R-:W-:Y:S02]  /*2610*/  IADD3 R31, PT, PT, -R29, RZ, RZ ;  /* 0x000000ff1d1f7210 */ /* 0x000fe40007ffe1ff */
[----:B------:R-:W-:Y:S02]  /*2620*/  ISETP.NE.AND P6, PT, RZ, UR52, PT ;  /* 0x00000034ff007c0c */ /* 0x000fe4000bfc5270 */
[----:B------:R-:W-:Y:S01]  /*2630*/  LEA.HI.X.SX32 R27, R27, UR43, 0x1, P4 ;  /* 0x0000002b1b1b7c11 */ /* 0x000fe2000a0f0eff */
[----:B------:R-:W-:Y:S01]  /*2640*/  IMAD R36, R31, UR53, R36 ;  /* 0x000000351f247c24 */ /* 0x000fe2000f8e0224 */
[----:B------:R-:W-:-:S02]  /*2650*/  IADD3 R44, P4, PT, R16, UR42, RZ ;  /* 0x0000002a102c7c10 */ /* 0x000fc4000ff9e0ff */
[C---:B------:R-:W-:Y:S02]  /*2660*/  SEL R47, R21.reuse, R46, !P6 ;  /* 0x0000002e152f7207 */ /* 0x040fe40007000000 */
[----:B------:R-:W-:Y:S02]  /*2670*/  @!P5 IADD3 R52, PT, PT, -R52, RZ, RZ ;  /* 0x000000ff3434d210 */ /* 0x000fe40007ffe1ff */
[----:B------:R-:W-:Y:S02]  /*2680*/  LEA.HI.X.SX32 R45, R16, UR43, 0x1, P4 ;  /* 0x0000002b102d7c11 */ /* 0x000fe4000a0f0eff */
[----:B------:R0:W2:Y:S01]  /*2690*/  LDG.E R16, desc[UR14][R10.64] ;  /* 0x0000000e0a107981 */ /* 0x0000a2000c1e1900 */
[----:B------:R-:W-:Y:S02]  /*26a0*/  SEL R31, R36, RZ, P2 ;  /* 0x000000ff241f7207 */ /* 0x000fe40001000000 */
[----:B------:R-:W-:Y:S01]  /*26b0*/  SEL R36, R21, R52, !P6 ;  /* 0x0000003415247207 */ /* 0x000fe20007000000 */
[----:B------:R-:W3:Y:S01]  /*26c0*/  LDG.E.U8 R44, desc[UR14][R44.64] ;  /* 0x0000000e2c2c7981 */ /* 0x000ee2000c1e1100 */
[----:B0-----:R-:W-:-:S04]  /*26d0*/  IMAD.MOV R11, RZ, RZ, -R47 ;  /* 0x000000ffff0b7224 */ /* 0x001fc800078e0a2f */
[----:B------:R-:W-:Y:S02]  /*26e0*/  IMAD R28, R11, UR52, R28 ;  /* 0x000000340b1c7c24 */ /* 0x000fe4000f8e021c */
[----:B------:R-:W-:-:S04]  /*26f0*/  IMAD.MOV R11, RZ, RZ, -R36 ;  /* 0x000000ffff0b7224 */ /* 0x000fc800078e0a24 */
[----:B------:R-:W-:Y:S01]  /*2700*/  IMAD R46, R11, UR52, R30 ;  /* 0x000000340b2e7c24 */ /* 0x000fe2000f8e021e */
[----:B------:R-:W-:Y:S02]  /*2710*/  IABS R11, R28 ;  /* 0x0000001c000b7213 */ /* 0x000fe40000000000 */
[----:B------:R-:W-:-:S03]  /*2720*/  SEL R29, R29, RZ, P3 ;  /* 0x000000ff1d1d7207 */ /* 0x000fc60001800000 */
[----:B------:R-:W-:Y:S01]  /*2730*/  IMAD.HI.U32 R10, R11, UR5, RZ ;  /* 0x000000050b0a7c27 */ /* 0x000fe2000f8e00ff */
[----:B------:R-:W-:-:S03]  /*2740*/  IABS R33, R46 ;  /* 0x0000002e00217213 */ /* 0x000fc60000000000 */
[----:B------:R-:W-:Y:S01]  /*2750*/  IMAD R50, R29, UR38, R50 ;  /* 0x000000261d327c24 */ /* 0x000fe2000f8e0232 */
[----:B------:R-:W-:Y:S02]  /*2760*/  SEL R29, R37, RZ, P2 ;  /* 0x000000ff251d7207 */ /* 0x000fe40001000000 */
[----:B------:R-:W-:Y:S01]  /*2770*/  IADD3 R30, PT, PT, -R10, RZ, RZ ;  /* 0x000000ff0a1e7210 */ /* 0x000fe20007ffe1ff */
[----:B------:R0:W4:Y:S01]  /*2780*/  LDG.E.U8 R37, desc[UR14][R24.64] ;  /* 0x0000000e18257981 */ /* 0x000122000c1e1100 */
[----:B------:R-:W-:-:S03]  /*2790*/  ISETP.NE.AND P6, PT, RZ, UR51, PT ;  /* 0x00000033ff007c0c */ /* 0x000fc6000bfc5270 */
[----:B------:R-:W-:Y:S01]  /*27a0*/  IMAD R11, R30, UR12, R11 ;  /* 0x0000000c1e0b7c24 */ /* 0x000fe2000f8e020b */
[----:B------:R-:W-:Y:S01]  /*27b0*/  SEL R23, R18, R23, !P6 ;  /* 0x0000001712177207 */ /* 0x000fe20007000000 */
[----:B0-----:R-:W-:-:S04]  /*27c0*/  IMAD.HI.U32 R24, R33, UR5, RZ ;  /* 0x0000000521187c27 */ /* 0x001fc8000f8e00ff */
[----:B------:R-:W-:Y:S01]  /*27d0*/  IMAD.MOV R30, RZ, RZ, -R24 ;  /* 0x000000ffff1e7224 */ /* 0x000fe200078e0a18 */
[----:B------:R-:W-:-:S03]  /*27e0*/  SHF.R.S64 R6, RZ, 0x1e, R9 ;  /* 0x0000001eff067819 */ /* 0x000fc60000001009 */
[----:B------:R-:W-:Y:S02]  /*27f0*/  IMAD R25, R30, UR12, R33 ;  /* 0x0000000c1e197c24 */ /* 0x000fe4000f8e0221 */
[----:B------:R-:W-:Y:S01]  /*2800*/  IMAD.MOV R30, RZ, RZ, -R23 ;  /* 0x000000ffff1e7224 */ /* 0x000fe200078e0a17 */
[----:B------:R-:W-:-:S03]  /*2810*/  IADD3 R6, P4, PT, R6, UR40, RZ ;  /* 0x0000002806067c10 */ /* 0x000fc6000ff9e0ff */
[----:B------:R-:W-:Y:S01]  /*2820*/  IMAD R33, R30, UR51, R9 ;  /* 0x000000331e217c24 */ /* 0x000fe2000f8e0209 */
[----:B------:R-:W-:-:S04]  /*2830*/  LEA.HI.X.SX32 R7, R9, UR41, 0x2, P4 ;  /* 0x0000002909077c11 */ /* 0x000fc8000a0f16ff */
[----:B------:R-:W-:Y:S01]  /*2840*/  IABS R9, R33 ;  /* 0x0000002100097213 */ /* 0x000fe20000000000 */
[----:B------:R-:W-:-:S04]  /*2850*/  IMAD R29, R29, UR39, R48 ;  /* 0x000000271d1d7c24 */ /* 0x000fc8000f8e0230 */
[----:B------:R-:W-:-:S04]  /*2860*/  IMAD.HI.U32 R48, R9, UR9, RZ ;  /* 0x0000000909307c27 */ /* 0x000fc8000f8e00ff */
[----:B------:R-:W-:-:S04]  /*2870*/  IMAD.MOV R30, RZ, RZ, -R48 ;  /* 0x000000ffff1e7224 */ /* 0x000fc800078e0a30 */
[----:B------:R-:W-:Y:S01]  /*2880*/  IMAD R9, R30, UR10, R9 ;  /* 0x0000000a1e097c24 */ /* 0x000fe2000f8e0209 */
[----:B------:R-:W-:-:S04]  /*2890*/  P2R R51, PR, RZ, 0x2 ;  /* 0x00000002ff337803 */ /* 0x000fc80000000000 */
[----:B------:R-:W-:Y:S02]  /*28a0*/  ISETP.LT.U32.AND P5, PT, R9, UR10, PT ;  /* 0x0000000a09007c0c */ /* 0x000fe4000bfa1070 */
[----:B------:R-:W-:Y:S02]  /*28b0*/  ISETP.LT.U32.AND P1, PT, R11, UR12, PT ;  /* 0x0000000c0b007c0c */ /* 0x000fe4000bf21070 */
[----:B------:R-:W-:-:S09]  /*28c0*/  P2R R54, PR, RZ, 0x4 ;  /* 0x00000004ff367803 */ /* 0x000fd20000000000 */
[----:B------:R-:W-:Y:S02]  /*28d0*/  @!P5 IADD3 R9, PT, PT, R9, -UR10, RZ ;  /* 0x8000000a0909dc10 */ /* 0x000fe4000fffe0ff */
[----:B------:R-:W-:Y:S02]  /*28e0*/  @!P1 IADD3 R11, PT, PT, R11, -UR12, RZ ;  /* 0x8000000c0b0b9c10 */ /* 0x000fe4000fffe0ff */
[----:B------:R-:W-:Y:S01]  /*28f0*/  ISETP.GE.U32.AND P2, PT, R9, UR10, PT ;  /* 0x0000000a09007c0c */ /* 0x000fe2000bf46070 */
[----:B------:R-:W-:Y:S01]  /*2900*/  VIADD R9, R19, 0x140 ;  /* 0x0000014013097836 */ /* 0x000fe20000000000 */
        /* <DEDUP_REMOVED lines=8> */
[----:B------:R-:W-:-:S11]  /*2990*/  ISETP.LT.U32.AND P4, PT, R25, UR12, PT ;  /* 0x0000000c19007c0c */ /* 0x000fd6000bf81070 */
[----:B------:R-:W-:-:S04]  /*29a0*/  @!P6 IADD3 R11, PT, PT, R11, -UR11, RZ ;  /* 0x8000000b0b0bec10 */ /* 0x000fc8000fffe0ff */
[----:B------:R-:W-:Y:S01]  /*29b0*/  ISETP.GE.U32.AND P5, PT, R11, UR11, PT ;  /* 0x0000000b0b007c0c */ /* 0x000fe2000bfa6070 */
[----:B------:R-:W-:Y:S01]  /*29c0*/  @!P6 VIADD R39, R39, 0x1 ;  /* 0x000000012727e836 */ /* 0x000fe20000000000 */
[----:B------:R-:W-:Y:S02]  /*29d0*/  R2UR UR16, R34 ;  /* 0x00000000221072ca */ /* 0x000fe400000e0000 */
[----:B------:R-:W-:Y:S02]  /*29e0*/  R2UR UR17, R35 ;  /* 0x00000000231172ca */ /* 0x000fe400000e0000 */
[----:B------:R-:W-:Y:S02]  /*29f0*/  LOP3.LUT R45, R33, UR52, RZ, 0x3c, !PT ;  /* 0x00000034212d7c12 */ /* 0x000fe4000f8e3cff */
[----:B------:R-:W-:Y:S01]  /*2a00*/  LOP3.LUT R11, R9, UR51, RZ, 0x3c, !PT ;  /* 0x00000033090b7c12 */ /* 0x000fe2000f8e3cff */
[----:B------:R-:W-:Y:S01]  /*2a10*/  @!P4 VIADD R25, R25, -UR12 ;  /* 0x8000000c1919cc36 */ /* 0x000fe20008000000 */
[----:B------:R-:W-:-:S03]  /*2a20*/  ISETP.GE.AND P6, PT, R45, RZ, PT ;  /* 0x000000ff2d00720c */ /* 0x000fc60003fc6270 */
[----:B------:R-:W-:Y:S02]  /*2a30*/  @P5 IADD3 R39, PT, PT, R39, 0x1, RZ ;  /* 0x0000000127275810 */ /* 0x000fe40007ffe0ff */
[----:B------:R-:W-:Y:S02]  /*2a40*/  ISETP.GE.AND P5, PT, R11, RZ, PT ;  /* 0x000000ff0b00720c */ /* 0x000fe40003fa6270 */
[----:B------:R-:W-:Y:S01]  /*2a50*/  P2R R53, PR, RZ, 0x8 ;  /* 0x00000008ff357803 */ /* 0x000fe20000000000 */
[----:B------:R-:W-:Y:S01]  /*2a60*/  @P2 VIADD R48, R48, 0x1 ;  /* 0x0000000130302836 */ /* 0x000fe20000000000 */
[----:B------:R-:W-:Y:S01]  /*2a70*/  ISETP.GE.U32.AND P3, PT, R25, UR12, PT ;  /* 0x0000000c19007c0c */ /* 0x000fe2000bf66070 */
[----:B------:R0:W5:Y:S01]  /*2a80*/  LDG.E.U8 R26, desc[UR16][R26.64] ;  /* 0x000000101a1a7981 */ /* 0x000162000c1e1100 */
[----:B------:R-:W-:Y:S01]  /*2a90*/  LOP3.LUT R25, R46, UR53, RZ, 0x3c, !PT ;  /* 0x000000352e197c12 */ /* 0x000fe2000f8e3cff */
[----:B------:R-:W-:Y:S01]  /*2aa0*/  @!P1 VIADD R10, R10, 0x1 ;  /* 0x000000010a0a9836 */ /* 0x000fe20000000000 */
[----:B------:R-:W-:Y:S01]  /*2ab0*/  @!P6 IADD3 R48, PT, PT, -R48, RZ, RZ ;  /* 0x000000ff3030e210 */ /* 0x000fe20007ffe1ff */
[----:B------:R-:W-:Y:S01]  /*2ac0*/  @!P4 VIADD R24, R24, 0x1 ;  /* 0x000000011818c836 */ /* 0x000fe20000000000 */
[----:B------:R-:W-:-:S02]  /*2ad0*/  ISETP.GE.AND P6, PT, R25, RZ, PT ;  /* 0x000000ff1900720c */ /* 0x000fc40003fc6270 */
[----:B0-----:R-:W-:Y:S02]  /*2ae0*/  LOP3.LUT R27, R28, UR53, RZ, 0x3c, !PT ;  /* 0x000000351c1b7c12 */ /* 0x001fe4000f8e3cff */
[----:B------:R-:W-:Y:S02]  /*2af0*/  @!P5 IADD3 R39, PT, PT, -R39, RZ, RZ ;  /* 0x000000ff2727d210 */ /* 0x000fe40007ffe1ff */
[----:B------:R-:W-:Y:S01]  /*2b00*/  ISETP.GE.AND P5, PT, R27, RZ, PT ;  /* 0x000000ff1b00720c */ /* 0x000fe20003fa6270 */
[----:B------:R-:W-:Y:S01]  /*2b10*/  @P0 VIADD R10, R10, 0x1 ;  /* 0x000000010a0a0836 */ /* 0x000fe20000000000 */
[----:B------:R-:W-:Y:S01]  /*2b20*/  ISETP.NE.AND P0, PT, R49, RZ, PT ;  /* 0x000000ff3100720c */ /* 0x000fe20003f05270 */
[----:B------:R-:W-:Y:S01]  /*2b30*/  @P3 VIADD R24, R24, 0x1 ;  /* 0x0000000118183836 */ /* 0x000fe20000000000 */
[----:B------:R-:W-:Y:S02]  /*2b40*/  ISETP.NE.AND P1, PT, R51, RZ, PT ;  /* 0x000000ff3300720c */ /* 0x000fe40003f25270 */
[----:B------:R-:W-:-:S02]  /*2b50*/  SEL R0, R0, RZ, P0 ;  /* 0x000000ff00007207 */ /* 0x000fc40000000000 */
[----:B------:R-:W-:Y:S02]  /*2b60*/  MOV R27, R24 ;  /* 0x00000018001b7202 */ /* 0x000fe40000000f00 */
[----:B------:R-:W-:Y:S01]  /*2b70*/  SEL R47, R47, RZ, P1 ;  /* 0x000000ff2f2f7207 */ /* 0x000fe20000800000 */
[----:B------:R-:W-:Y:S02]  /*2b80*/  IMAD R0, R0, UR36, RZ ;  /* 0x0000002400007c24 */ /* 0x000fe4000f8e02ff */
[----:B------:R-:W-:Y:S02]  /*2b90*/  @!P5 IMAD.MOV R10, RZ, RZ, -R10 ;  /* 0x000000ffff0ad224 */ /* 0x000fe400078e0a0a */
[----:B------:R-:W-:Y:S01]  /*2ba0*/  @!P6 IMAD.MOV R27, RZ, RZ, -R27 ;  /* 0x000000ffff1be224 */ /* 0x000fe200078e0a1b */
[----:B------:R-:W-:Y:S01]  /*2bb0*/  ISETP.NE.AND P6, PT, RZ, UR53, PT ;  /* 0x00000035ff007c0c */ /* 0x000fe2000bfc5270 */
[----:B------:R-:W-:-:S03]  /*2bc0*/  IMAD R47, R47, UR37, R0 ;  /* 0x000000252f2f7c24 */ /* 0x000fc6000f8e0200 */
[----:B------:R-:W-:Y:S02]  /*2bd0*/  SEL R0, R22, R10, !P6 ;  /* 0x0000000a16007207 */ /* 0x000fe40007000000 */
[----:B------:R-:W-:Y:S02]  /*2be0*/  ISETP.NE.AND P3, PT, R53, RZ, PT ;  /* 0x000000ff3500720c */ /* 0x000fe40003f65270 */
[----:B------:R-:W-:Y:S01]  /*2bf0*/  SEL R12, R12, RZ, P0 ;  /* 0x000000ff0c0c7207 */ /* 0x000fe20000000000 */
[----:B------:R-:W-:Y:S01]  /*2c00*/  IMAD.MOV R11, RZ, RZ, -R0 ;  /* 0x000000ffff0b7224 */ /* 0x000fe200078e0a00 */
[----:B------:R-:W-:Y:S02]  /*2c10*/  ISETP.NE.AND P2, PT, R54, RZ, PT ;  /* 0x000000ff3600720c */ /* 0x000fe40003f45270 */
[----:B------:R-:W-:Y:S01]  /*2c20*/  IADD3 R10, P4, PT, R32, UR42, RZ ;  /* 0x0000002a200a7c10 */ /* 0x000fe2000ff9e0ff */
[----:B------:R-:W-:Y:S01]  /*2c30*/  IMAD R28, R11, UR53, R28 ;  /* 0x000000350b1c7c24 */ /* 0x000fe2000f8e021c */
[----:B------:R-:W-:Y:S01]  /*2c40*/  SEL R0, R0, RZ, P3 ;  /* 0x000000ff00007207 */ /* 0x000fe20001800000 */
[----:B------:R-:W-:Y:S01]  /*2c50*/  IMAD R45, R12, UR36, RZ ;  /* 0x000000240c2d7c24 */ /* 0x000fe2000f8e02ff */
[----:B------:R-:W-:-:S02]  /*2c60*/  SEL R36, R36, RZ, P1 ;  /* 0x000000ff24247207 */ /* 0x000fc40000800000 */
[----:B------:R-:W-:Y:S02]  /*2c70*/  SEL R27, R22, R27, !P6 ;  /* 0x0000001b161b7207 */ /* 0x000fe40007000000 */
[----:B------:R-:W-:Y:S01]  /*2c80*/  ISETP.NE.AND P6, PT, RZ, UR52, PT ;  /* 0x00000034ff007c0c */ /* 0x000fe2000bfc5270 */
[----:B------:R-:W-:Y:S01]  /*2c90*/  IMAD R47, R0, UR38, R47 ;  /* 0x00000026002f7c24 */ /* 0x000fe2000f8e022f */
[----:B------:R-:W-:Y:S01]  /*2ca0*/  LEA.HI.X.SX32 R11, R32, UR43, 0x1, P4 ;  /* 0x0000002b200b7c11 */ /* 0x000fe2000a0f0eff */
[----:B------:R-:W-:Y:S01]  /*2cb0*/  IMAD R36, R36, UR37, R45 ;  /* 0x0000002524247c24 */ /* 0x000fe2000f8e022d */
[----:B------:R-:W-:Y:S01]  /*2cc0*/  SEL R28, R28, RZ, P2 ;  /* 0x000000ff1c1c7207 */ /* 0x000fe20001000000 */
[----:B------:R-:W-:Y:S01]  /*2cd0*/  IMAD R31, R31, UR39, R50 ;  /* 0x000000271f1f7c24 */ /* 0x000fe2000f8e0232 */
[----:B------:R-:W-:Y:S01]  /*2ce0*/  IADD3 R24, P4, PT, R20, UR42, RZ ;  /* 0x0000002a14187c10 */ /* 0x000fe2000ff9e0ff */
[----:B------:R0:W2:Y:S01]  /*2cf0*/  LDG.E R0, desc[UR14][R2.64] ;  /* 0x0000000e02007981 */ /* 0x0000a2000c1e1900 */
[----:B------:R-:W-:-:S02]  /*2d00*/  IADD3 R45, PT, PT, -R27, RZ, RZ ;  /* 0x000000ff1b2d7210 */ /* 0x000fc40007ffe1ff */
[----:B------:R-:W-:Y:S01]  /*2d10*/  SEL R48, R21, R48, !P6 ;  /* 0x0000003015307207 */ /* 0x000fe20007000000 */
[----:B------:R-:W-:Y:S01]  /*2d20*/  IMAD R32, R28, UR39, R47 ;  /* 0x000000271c207c24 */ /* 0x000fe2000f8e022f */
[----:B------:R-:W-:Y:S01]  /*2d30*/  LEA.HI.X.SX32 R25, R20, UR43, 0x1, P4 ;  /* 0x0000002b14197c11 */ /* 0x000fe2000a0f0eff */
[----:B------:R-:W-:Y:S01]  /*2d40*/  IMAD R12, R45, UR53, R46 ;  /* 0x000000352d0c7c24 */ /* 0x000fe2000f8e022e */
[C---:B------:R-:W-:Y:S01]  /*2d50*/  IADD3 R28, P4, PT, R29.reuse, UR42, RZ ;  /* 0x0000002a1d1c7c10 */ /* 0x040fe2000ff9e0ff */
[----:B------:R-:W-:Y:S01]  /*2d60*/  IMAD.MOV R46, RZ, RZ, -R48 ;  /* 0x000000ffff2e7224 */ /* 0x000fe200078e0a30 */
[----:B------:R-:W-:Y:S01]  /*2d70*/  ISETP.NE.AND P6, PT, RZ, UR51, PT ;  /* 0x00000033ff007c0c */ /* 0x000fe2000bfc5270 */
[----:B------:R1:W2:Y:S01]  /*2d80*/  LDG.E.U8 R45, desc[UR16][R24.64] ;  /* 0x00000010182d7981 */ /* 0x0002a2000c1e1100 */
[----:B------:R-:W-:Y:S02]  /*2d90*/  LEA.HI.X.SX32 R29, R29, UR43, 0x1, P4 ;  /* 0x0000002b1d1d7c11 */ /* 0x000fe4000a0f0eff */
[----:B------:R-:W-:Y:S01]  /*2da0*/  SEL R47, R27, RZ, P3 ;  /* 0x000000ff1b2f7207 */ /* 0x000fe20001800000 */
[----:B------:R-:W-:Y:S01]  /*2db0*/  IMAD R46, R46, UR52, R33 ;  /* 0x000000342e2e7c24 */ /* 0x000fe2000f8e0221 */
[----:B------:R-:W-:Y:S01]  /*2dc0*/  IADD3 R30, P4, PT, R31, UR42, RZ ;  /* 0x0000002a1f1e7c10 */ /* 0x000fe2000ff9e0ff */
[----:B------:R1:W2:Y:S01]  /*2dd0*/  LDG.E.U8 R27, desc[UR14][R10.64] ;  /* 0x0000000e0a1b7981 */ /* 0x0002a2000c1e1100 */
[----:B------:R-:W-:-:S02]  /*2de0*/  SEL R20, R18, R39, !P6 ;  /* 0x0000002712147207 */ /* 0x000fc40007000000 */
[--C-:B0-----:R-:W-:Y:S01]  /*2df0*/  SHF.R.S64 R2, RZ, 0x1e, R9.reuse ;  /* 0x0000001eff027819 */ /* 0x101fe20000001009 */
[----:B------:R-:W-:Y:S01]  /*2e00*/  IMAD R47, R47, UR38, R36 ;  /* 0x000000262f2f7c24 */ /* 0x000fe2000f8e0224 */
[----:B------:R-:W-:Y:S01]  /*2e10*/  LEA.HI.X.SX32 R31, R31, UR43, 0x1, P4 ;  /* 0x0000002b1f1f7c11 */ /* 0x000fe2000a0f0eff */
[----:B------:R-:W-:Y:S01]  /*2e20*/  IMAD.MOV R36, RZ, RZ, -R20 ;  /* 0x000000ffff247224 */ /* 0x000fe200078e0a14 */
[----:B------:R-:W-:Y:S01]  /*2e30*/  IADD3 R2, P4, PT, R2, UR40, RZ ;  /* 0x0000002802027c10 */ /* 0x000fe2000ff9e0ff */
[----:B------:R0:W2:Y:S01]  /*2e40*/  LDG.E.U8 R33, desc[UR14][R28.64] ;  /* 0x0000000e1c217981 */ /* 0x0000a2000c1e1100 */
[----:B------:R-:W-:Y:S01]  /*2e50*/  IABS R39, R46 ;  /* 0x0000002e00277213 */ /* 0x000fe20000000000 */
[----:B------:R-:W-:Y:S01]  /*2e60*/  IMAD R36, R36, UR51, R9 ;  /* 0x0000003324247c24 */ /* 0x000fe2000f8e0209 */
[----:B------:R-:W-:Y:S02]  /*2e70*/  LEA.HI.X.SX32 R3, R9, UR41, 0x2, P4 ;  /* 0x0000002909037c11 */ /* 0x000fe4000a0f16ff */
[----:B------:R-:W-:-:S02]  /*2e80*/  MOV R9, R39 ;  /* 0x0000002700097202 */ /* 0x000fc40000000f00 */
[----:B-1----:R-:W-:Y:S01]  /*2e90*/  IABS R25, R36 ;  /* 0x0000002400197213 */ /* 0x002fe20000000000 */
[----:B------:R1:W2:Y:S02]  /*2ea0*/  LDG.E.U8 R39, desc[UR16][R30.64] ;  /* 0x000000101e277981 */ /* 0x0002a4000c1e1100 */
[----:B------:R-:W-:-:S04]  /*2eb0*/  IMAD.HI.U32 R10, R9, UR5, RZ ;  /* 0x00000005090a7c27 */ /* 0x000fc8000f8e00ff */
[----:B------:R-:W-:-:S04]  /*2ec0*/  IMAD.MOV R24, RZ, RZ, -R10 ;  /* 0x000000ffff187224 */ /* 0x000fc800078e0a0a */
[----:B------:R-:W-:Y:S02]  /*2ed0*/  IMAD R9, R24, UR12, R9 ;  /* 0x0000000c18097c24 */ /* 0x000fe4000f8e0209 */
[----:B------:R-:W-:-:S03]  /*2ee0*/  IMAD.HI.U32 R11, R25, UR9, RZ ;  /* 0x00000009190b7c27 */ /* 0x000fc6000f8e00ff */
[----:B------:R-:W-:Y:S01]  /*2ef0*/  ISETP.LT.U32.AND P4, PT, R9, UR12, PT ;  /* 0x0000000c09007c0c */ /* 0x000fe2000bf81070 */
[----:B------:R-:W-:-:S04]  /*2f00*/  IMAD.MOV R24, RZ, RZ, -R11 ;  /* 0x000000ffff187224 */ /* 0x000fc800078e0a0b */
[----:B------:R-:W-:Y:S01]  /*2f10*/  IMAD R24, R24, UR10, R25 ;  /* 0x0000000a18187c24 */ /* 0x000fe2000f8e0219 */
[----:B------:R-:W-:-:S04]  /*2f20*/  P2R R49, PR, RZ, 0x4 ;  /* 0x00000004ff317803 */ /* 0x000fc80000000000 */
[----:B------:R-:W-:-:S03]  /*2f30*/  ISETP.LT.U32.AND P5, PT, R24, UR10, PT ;  /* 0x0000000a18007c0c */ /* 0x000fc6000bfa1070 */
[----:B------:R-:W-:-:S04]  /*2f40*/  @!P4 IADD3 R9, PT, PT, R9, -UR12, RZ ;  /* 0x8000000c0909cc10 */ /* 0x000fc8000fffe0ff */
[----:B------:R-:W-:Y:S01]  /*2f50*/  ISETP.GE.U32.AND P2, PT, R9, UR12, PT ;  /* 0x0000000c09007c0c */ /* 0x000fe2000bf46070 */
[----:B------:R-:W-:Y:S01]  /*2f60*/  VIADD R9, R19, 0x160 ;  /* 0x0000016013097836 */ /* 0x000fe20000000000 */
[----:B------:R-:W-:-:S04]  /*2f70*/  LOP3.LUT R38, R38, 0xfffffff7, RZ, 0xc0, !PT ;  /* 0xfffffff726267812 */ /* 0x000fc800078ec0ff */
[----:B------:R-:W-:Y:S01]  /*2f80*/  @!P5 VIADD R24, R24, -UR10 ;  /* 0x8000000a1818dc36 */ /* 0x000fe20008000000 */
[----:B------:R-:W-:-:S06]  /*2f90*/  IABS R25, R9 ;  /* 0x0000000900197213 */ /* 0x000fcc0000000000 */
[----:B------:R-:W-:Y:S02]  /*2fa0*/  @P2 LOP3.LUT R38, R38, 0x8, RZ, 0xfc, !PT ;  /* 0x0000000826262812 */ /* 0x000fe400078efcff */
[----:B------:R-:W-:Y:S01]  /*2fb0*/  ISETP.GE.U32.AND P2, PT, R24, UR10, PT ;  /* 0x0000000a18007c0c */ /* 0x000fe2000bf46070 */
[----:B------:R-:W-:-:S05]  /*2fc0*/  IMAD.HI.U32 R24, R25, UR7, RZ ;  /* 0x0000000719187c27 */ /* 0x000fca000f8e00ff */
[----:B0-----:R-:W-:-:S05]  /*2fd0*/  IADD3 R28, PT, PT, -R24, RZ, RZ ;  /* 0x000000ff181c7210 */ /* 0x001fca0007ffe1ff */
        /* <DEDUP_REMOVED lines=8> */
[----:B------:R-:W-:-:S07]  /*3060*/  ISETP.GE.U32.AND P5, PT, R25, UR11, PT ;  /* 0x0000000b19007c0c */ /* 0x000fce000bfa6070 */
[----:B------:R-:W-:Y:S02]  /*3070*/  @P6 IADD3 R10, PT, PT, R10, 0x1, RZ ;  /* 0x000000010a0a6810 */ /* 0x000fe40007ffe0ff */
[----:B------:R-:W-:Y:S02]  /*3080*/  ISETP.GE.AND P6, PT, R29, RZ, PT ;  /* 0x000000ff1d00720c */ /* 0x000fe40003fc6270 */
[----:B-1----:R-:W-:Y:S02]  /*3090*/  LOP3.LUT R30, R36, UR52, RZ, 0x3c, !PT ;  /* 0x00000034241e7c12 */ /* 0x002fe4000f8e3cff */
[----:B------:R-:W-:Y:S01]  /*30a0*/  MOV R29, R10 ;  /* 0x0000000a001d7202 */ /* 0x000fe20000000f00 */
[----:B------:R-:W-:Y:S01]  /*30b0*/  @P5 VIADD R24, R24, 0x1 ;  /* 0x0000000118185836 */ /* 0x000fe20000000000 */
[----:B------:R-:W-:Y:S02]  /*30c0*/  ISETP.GE.AND P5, PT, R30, RZ, PT ;  /* 0x000000ff1e00720c */ /* 0x000fe40003fa6270 */
[----:B------:R-:W-:Y:S01]  /*30d0*/  SEL R23, R23, RZ, P0 ;  /* 0x000000ff17177207 */ /* 0x000fe20000000000 */
[----:B------:R-:W-:-:S04]  /*30e0*/  @P2 VIADD R11, R11, 0x1 ;  /* 0x000000010b0b2836 */ /* 0x000fc80000000000 */
[----:B------:R-:W-:Y:S01]  /*30f0*/  @!P6 IMAD.MOV R29, RZ, RZ, -R29 ;  /* 0x000000ffff1de224 */ /* 0x000fe200078e0a1d */
[----:B------:R-:W-:Y:S01]  /*3100*/  ISETP.NE.AND P6, PT, RZ, UR53, PT ;  /* 0x00000035ff007c0c */ /* 0x000fe2000bfc5270 */
[----:B------:R-:W-:Y:S01]  /*3110*/  IMAD R23, R23, UR36, RZ ;  /* 0x0000002417177c24 */ /* 0x000fe2000f8e02ff */
[----:B------:R-:W-:Y:S02]  /*3120*/  SEL R48, R48, RZ, P1 ;  /* 0x000000ff30307207 */ /* 0x000fe40000800000 */
[----:B------:R-:W-:Y:S01]  /*3130*/  SEL R29, R22, R29, !P6 ;  /* 0x0000001d161d7207 */ /* 0x000fe20007000000 */
[----:B------:R-:W-:Y:S01]  /*3140*/  IMAD.MOV.U32 R30, RZ, RZ, R11 ;  /* 0x000000ffff1e7224 */ /* 0x000fe200078e000b */
[----:B------:R-:W-:Y:S01]  /*3150*/  ISETP.NE.AND P2, PT, R49, RZ, PT ;  /* 0x000000ff3100720c */ /* 0x000fe20003f45270 */
[----:B------:R-:W-:Y:S02]  /*3160*/  IMAD R48, R48, UR37, R23 ;  /* 0x0000002530307c24 */ /* 0x000fe4000f8e0217 */
[----:B------:R-:W-:Y:S01]  /*3170*/  IMAD.MOV R23, RZ, RZ, -R29 ;  /* 0x000000ffff177224 */ /* 0x000fe200078e0a1d */
[----:B------:R-:W-:Y:S01]  /*3180*/  SEL R29, R29, RZ, P3 ;  /* 0x000000ff1d1d7207 */ /* 0x000fe20001800000 */
[----:B------:R-:W-:Y:S01]  /*3190*/  @!P5 IMAD.MOV R30, RZ, RZ, -R30 ;  /* 0x000000ffff1ed224 */ /* 0x000fe200078e0a1e */
[----:B------:R-:W-:-:S02]  /*31a0*/  ISETP.NE.AND P6, PT, RZ, UR52, PT ;  /* 0x00000034ff007c0c */ /* 0x000fc4000bfc5270 */
[----:B------:R-:W-:Y:S01]  /*31b0*/  SEL R12, R12, RZ, P2 ;  /* 0x000000ff0c0c7207 */ /* 0x000fe20001000000 */
[----:B------:R-:W-:Y:S01]  /*31c0*/  IMAD R29, R29, UR38, R48 ;  /* 0x000000261d1d7c24 */ /* 0x000fe2000f8e0230 */
[----:B------:R-:W-:Y:S02]  /*31d0*/  LOP3.LUT R25, R9, UR51, RZ, 0x3c, !PT ;  /* 0x0000003309197c12 */ /* 0x000fe4000f8e3cff */
[----:B------:R-:W-:Y:S01]  /*31e0*/  SEL R48, R21, R30, !P6 ;  /* 0x0000001e15307207 */ /* 0x000fe20007000000 */
[----:B------:R-:W-:Y:S01]  /*31f0*/  IMAD R47, R12, UR39, R47 ;  /* 0x000000270c2f7c24 */ /* 0x000fe2000f8e022f */
[----:B------:R-:W-:Y:S01]  /*3200*/  ISETP.GE.AND P4, PT, R25, RZ, PT ;  /* 0x000000ff1900720c */ /* 0x000fe20003f86270 */
[----:B------:R0:W2:Y:S01]  /*3210*/  LDG.E R12, desc[UR14][R6.64] ;  /* 0x0000000e060c7981 */ /* 0x0000a2000c1e1900 */
[----:B------:R-:W-:Y:S01]  /*3220*/  IMAD.MOV.U32 R49, RZ, RZ, R24 ;  /* 0x000000ffff317224 */ /* 0x000fe200078e0018 */
[----:B0-----:R-:W-:-:S05]  /*3230*/  IADD3 R7, PT, PT, -R48, RZ, RZ ;  /* 0x000000ff30077210 */ /* 0x001fca0007ffe1ff */
[----:B------:R-:W-:-:S05]  /*3240*/  IMAD R51, R7, UR52, R36 ;  /* 0x0000003407337c24 */ /* 0x000fca000f8e0224 */
[----:B------:R-:W-:Y:S01]  /*3250*/  @!P4 IMAD.MOV R49, RZ, RZ, -R49 ;  /* 0x000000ffff31c224 */ /* 0x000fe200078e0a31 */
[----:B------:R-:W-:Y:S02]  /*3260*/  IABS R7, R51 ;  /* 0x0000003300077213 */ /* 0x000fe40000000000 */
[----:B------:R-:W-:-:S03]  /*3270*/  IADD3 R10, P4, PT, R32, UR42, RZ ;  /* 0x0000002a200a7c10 */ /* 0x000fc6000ff9e0ff */
[----:B------:R-:W-:Y:S01]  /*3280*/  IMAD.HI.U32 R6, R7, UR5, RZ ;  /* 0x0000000507067c27 */ /* 0x000fe2000f8e00ff */
[----:B------:R-:W-:Y:S02]  /*3290*/  LEA.HI.X.SX32 R11, R32, UR43, 0x1, P4 ;  /* 0x0000002b200b7c11 */ /* 0x000fe4000a0f0eff */
[----:B------:R-:W-:Y:S01]  /*32a0*/  IADD3 R24, P4, PT, R47, UR42, RZ ;  /* 0x0000002a2f187c10 */ /* 0x000fe2000ff9e0ff */
[----:B------:R-:W-:Y:S01]  /*32b0*/  IMAD R28, R23, UR53, R46 ;  /* 0x00000035171c7c24 */ /* 0x000fe2000f8e022e */
[----:B------:R-:W-:Y:S01]  /*32c0*/  SHF.R.S64 R46, RZ, 0x1e, R9 ;  /* 0x0000001eff2e7819 */ /* 0x000fe20000001009 */
[----:B------:R-:W-:Y:S01]  /*32d0*/  IMAD.MOV R30, RZ, RZ, -R6 ;  /* 0x000000ffff1e7224 */ /* 0x000fe200078e0a06 */
[----:B------:R-:W-:Y:S01]  /*32e0*/  LEA.HI.X.SX32 R25, R47, UR43, 0x1, P4 ;  /* 0x0000002b2f197c11 */ /* 0x000fe2000a0f0eff */
[----:B------:R0:W2:Y:S01]  /*32f0*/  LDG.E.U8 R32, desc[UR14][R10.64] ;  /* 0x0000000e0a207981 */ /* 0x0000a2000c1e1100 */
[----:B------:R-:W-:Y:S01]  /*3300*/  IADD3 R46, P4, PT, R46, UR40, RZ ;  /* 0x000000282e2e7c10 */ /* 0x000fe2000ff9e0ff */
[----:B------:R-:W-:Y:S01]  /*3310*/  IMAD R7, R30, UR12, R7 ;  /* 0x0000000c1e077c24 */ /* 0x000fe2000f8e0207 */
[----:B------:R-:W-:Y:S01]  /*3320*/  ISETP.NE.AND P6, PT, RZ, UR51, PT ;  /* 0x00000033ff007c0c */ /* 0x000fe2000bfc5270 */
[----:B------:R1:W2:Y:S01]  /*3330*/  LDG.E.U8 R31, desc[UR16][R24.64] ;  /* 0x00000010181f7981 */ /* 0x0002a2000c1e1100 */
[----:B------:R-:W-:-:S02]  /*3340*/  LEA.HI.X.SX32 R47, R9, UR41, 0x2, P4 ;  /* 0x00000029092f7c11 */ /* 0x000fc4000a0f16ff */
[----:B------:R-:W-:Y:S02]  /*3350*/  ISETP.LT.U32.AND P4, PT, R7, UR12, PT ;  /* 0x0000000c07007c0c */ /* 0x000fe4000bf81070 */
[----:B------:R-:W-:-:S05]  /*3360*/  SEL R23, R18, R49, !P6 ;  /* 0x0000003112177207 */ /* 0x000fca0007000000 */
[----:B0-----:R-:W-:-:S04]  /*3370*/  IMAD.MOV R10, RZ, RZ, -R23 ;  /* 0x000000ffff0a7224 */ /* 0x001fc800078e0a17 */
[----:B------:R-:W-:Y:S02]  /*3380*/  IMAD R30, R10, UR51, R9 ;  /* 0x000000330a1e7c24 */ /* 0x000fe4000f8e0209 */
[----:B------:R-:W-:-:S03]  /*3390*/  @!P4 IADD3 R7, PT, PT, R7, -UR12, RZ ;  /* 0x8000000c0707cc10 */ /* 0x000fc6000fffe0ff */
[----:B------:R-:W-:Y:S02]  /*33a0*/  IABS R9, R30 ;  /* 0x0000001e00097213 */ /* 0x000fe40000000000 */
[----:B------:R-:W-:Y:S02]  /*33b0*/  ISETP.GE.U32.AND P6, PT, R7, UR12, PT ;  /* 0x0000000c07007c0c */ /* 0x000fe4000bfc6070 */
[----:B------:R-:W-:-:S04]  /*33c0*/  LOP3.LUT R7, R51, UR53, RZ, 0x3c, !PT ;  /* 0x0000003533077c12 */ /* 0x000fc8000f8e3cff */
[----:B------:R-:W-:Y:S01]  /*33d0*/  ISETP.GE.AND P5, PT, R7, RZ, PT ;  /* 0x000000ff0700720c */ /* 0x000fe20003fa6270 */
[----:B------:R-:W-:-:S04]  /*33e0*/  IMAD.HI.U32 R7, R9, UR9, RZ ;  /* 0x0000000909077c27 */ /* 0x000fc8000f8e00ff */
[----:B------:R-:W-:-:S04]  /*33f0*/  IMAD.MOV R10, RZ, RZ, -R7 ;  /* 0x000000ffff0a7224 */ /* 0x000fc800078e0a07 */
[----:B------:R-:W-:Y:S01]  /*3400*/  IMAD R9, R10, UR10, R9 ;  /* 0x0000000a0a097c24 */ /* 0x000fe2000f8e0209 */
[----:B------:R-:W-:-:S04]  /*3410*/  P2R R11, PR, RZ, 0x40 ;  /* 0x00000040ff0b7803 */ /* 0x000fc80000000000 */
        /* <DEDUP_REMOVED lines=11> */
[----:B------:R-:W-:Y:S01]  /*34d0*/  MOV R9, R6 ;  /* 0x0000000600097202 */ /* 0x000fe20000000f00 */
[----:B-1----:R-:W-:Y:S01]  /*34e0*/  IMAD.MOV.U32 R24, RZ, RZ, R7 ;  /* 0x000000ffff187224 */ /* 0x002fe200078e0007 */
[----:B------:R-:W-:Y:S01]  /*34f0*/  ISETP.NE.AND P6, PT, RZ, UR53, PT ;  /* 0x00000035ff007c0c */ /* 0x000fe2000bfc5270 */
[----:B------:R-:W-:Y:S02]  /*3500*/  IMAD R28, R28, UR39, R29 ;  /* 0x000000271c1c7c24 */ /* 0x000fe4000f8e021d */
[----:B------:R-:W-:Y:S01]  /*3510*/  @!P5 IMAD.MOV R9, RZ, RZ, -R9 ;  /* 0x000000ffff09d224 */ /* 0x000fe200078e0a09 */
[----:B------:R-:W-:-:S04]  /*3520*/  SEL R20, R20, RZ, P0 ;  /* 0x000000ff14147207 */ /* 0x000fc80000000000 */
[----:B------:R-:W-:Y:S01]  /*3530*/  SEL R9, R22, R9, !P6 ;  /* 0x0000000916097207 */ /* 0x000fe20007000000 */
[----:B------:R-:W-:Y:S01]  /*3540*/  @!P4 IMAD.MOV R24, RZ, RZ, -R24 ;  /* 0x000000ffff18c224 */ /* 0x000fe200078e0a18 */
[----:B------:R-:W-:Y:S02]  /*3550*/  IADD3 R6, P4, PT, R28, UR42, RZ ;  /* 0x0000002a1c067c10 */ /* 0x000fe4000ff9e0ff */
[----:B------:R-:W-:Y:S01]  /*3560*/  ISETP.NE.AND P6, PT, RZ, UR52, PT ;  /* 0x00000034ff007c0c */ /* 0x000fe2000bfc5270 */
[----:B------:R-:W-:Y:S01]  /*3570*/  IMAD R11, R20, UR36, RZ ;  /* 0x00000024140b7c24 */ /* 0x000fe2000f8e02ff */
[----:B------:R-:W-:Y:S02]  /*3580*/  SEL R10, R48, RZ, P1 ;  /* 0x000000ff300a7207 */ /* 0x000fe40000800000 */
[----:B------:R-:W-:Y:S02]  /*3590*/  LEA.HI.X.SX32 R7, R28, UR43, 0x1, P4 ;  /* 0x0000002b1c077c11 */ /* 0x000fe4000a0f0eff */
[----:B------:R-:W-:Y:S01]  /*35a0*/  SEL R28, R21, R24, !P6 ;  /* 0x00000018151c7207 */ /* 0x000fe20007000000 */
[----:B------:R-:W-:Y:S01]  /*35b0*/  IMAD R20, R10, UR37, R11 ;  /* 0x000000250a147c24 */ /* 0x000fe2000f8e020b */
[----:B------:R-:W-:Y:S01]  /*35c0*/  IADD3 R36, PT, PT, R19, 0x180, RZ ;  /* 0x0000018013247810 */ /* 0x000fe20007ffe0ff */
[----:B------:R0:W2:Y:S01]  /*35d0*/  LDG.E.U8 R29, desc[UR14][R6.64] ;  /* 0x0000000e061d7981 */ /* 0x0000a2000c1e1100 */
[----:B------:R-:W-:Y:S01]  /*35e0*/  IADD3 R11, PT, PT, -R28, RZ, RZ ;  /* 0x000000ff1c0b7210 */ /* 0x000fe20007ffe1ff */
[----:B------:R-:W-:Y:S01]  /*35f0*/  IMAD.MOV R10, RZ, RZ, -R9 ;  /* 0x000000ffff0a7224 */ /* 0x000fe200078e0a09 */
[----:B------:R-:W-:-:S03]  /*3600*/  SEL R9, R9, RZ, P3 ;  /* 0x000000ff09097207 */ /* 0x000fc60001800000 */
[----:B------:R-:W-:Y:S02]  /*3610*/  IMAD R49, R11, UR52, R30 ;  /* 0x000000340b317c24 */ /* 0x000fe4000f8e021e */
[----:B------:R-:W-:-:S03]  /*3620*/  IMAD R9, R9, UR38, R20 ;  /* 0x0000002609097c24 */ /* 0x000fc6000f8e0214 */
[----:B------:R-:W-:-:S05]  /*3630*/  IABS R20, R49 ;  /* 0x0000003100147213 */ /* 0x000fca0000000000 */
[----:B------:R-:W-:-:S04]  /*3640*/  IMAD.HI.U32 R11, R20, UR5, RZ ;  /* 0x00000005140b7c27 */ /* 0x000fc8000f8e00ff */
[----:B------:R-:W-:-:S04]  /*3650*/  IMAD.MOV R25, RZ, RZ, -R11 ;  /* 0x000000ffff197224 */ /* 0x000fc800078e0a0b */
[----:B------:R-:W-:-:S05]  /*3660*/  IMAD R20, R25, UR12, R20 ;  /* 0x0000000c19147c24 */ /* 0x000fca000f8e0214 */
[----:B------:R-:W-:Y:S02]  /*3670*/  ISETP.LT.U32.AND P4, PT, R20, UR12, PT ;  /* 0x0000000c14007c0c */ /* 0x000fe4000bf81070 */
[----:B0-----:R-:W-:-:S05]  /*3680*/  IABS R7, R36 ;  /* 0x0000002400077213 */ /* 0x001fca0000000000 */
[----:B------:R-:W-:-:S06]  /*3690*/  IMAD.HI.U32 R6, R7, UR7, RZ ;  /* 0x0000000707067c27 */ /* 0x000fcc000f8e00ff */
[----:B------:R-:W-:Y:S01]  /*36a0*/  @!P4 VIADD R20, R20, -UR12 ;  /* 0x8000000c1414cc36 */ /* 0x000fe20008000000 */
[----:B------:R-:W-:-:S04]  /*36b0*/  LOP3.LUT R24, R49, UR53, RZ, 0x3c, !PT ;  /* 0x0000003531187c12 */ /* 0x000fc8000f8e3cff */
[----:B------:R-:W-:Y:S01]  /*36c0*/  ISETP.GE.U32.AND P6, PT, R20, UR12, PT ;  /* 0x0000000c14007c0c */ /* 0x000fe2000bfc6070 */
[----:B------:R-:W-:Y:S01]  /*36d0*/  IMAD.MOV R20, RZ, RZ, -R6 ;  /* 0x000000ffff147224 */ /* 0x000fe200078e0a06 */
[----:B------:R-:W-:-:S03]  /*36e0*/  ISETP.GE.AND P5, PT, R24, RZ, PT ;  /* 0x000000ff1800720c */ /* 0x000fc60003fa6270 */
[----:B------:R-:W-:Y:S01]  /*36f0*/  IMAD R7, R20, UR11, R7 ;  /* 0x0000000b14077c24 */ /* 0x000fe2000f8e0207 */
[----:B------:R-:W-:-:S04]  /*3700*/  P2R R24, PR, RZ, 0x40 ;  /* 0x00000040ff187803 */ /* 0x000fc80000000000 */
[----:B------:R-:W-:Y:S01]  /*3710*/  ISETP.LT.U32.AND P6, PT, R7, UR11, PT ;  /* 0x0000000b07007c0c */ /* 0x000fe2000bfc1070 */
[----:B------:R-:W-:-:S12]  /*3720*/  @!P4 VIADD R11, R11, 0x1 ;  /* 0x000000010b0bc836 */ /* 0x000fd80000000000 */
[----:B------:R-:W-:-:S05]  /*3730*/  @!P6 VIADD R7, R7, -UR11 ;  /* 0x8000000b0707ec36 */ /* 0x000fca0008000000 */
[----:B------:R-:W-:Y:S02]  /*3740*/  ISETP.GE.U32.AND P4, PT, R7, UR11, PT ;  /* 0x0000000b07007c0c */ /* 0x000fe4000bf86070 */
[----:B------:R-:W-:Y:S02]  /*3750*/  @!P6 IADD3 R6, PT, PT, R6, 0x1, RZ ;  /* 0x000000010606e810 */ /* 0x000fe40007ffe0ff */
[----:B------:R-:W-:Y:S02]  /*3760*/  ISETP.NE.AND P6, PT, R24, RZ, PT ;  /* 0x000000ff1800720c */ /* 0x000fe40003fc5270 */
[----:B------:R-:W-:Y:S01]  /*3770*/  LOP3.LUT R7, R36, UR51, RZ, 0x3c, !PT ;  /* 0x0000003324077c12 */ /* 0x000fe2000f8e3cff */
[----:B------:R-:W-:-:S06]  /*3780*/  IMAD R10, R10, UR53, R51 ;  /* 0x000000350a0a7c24 */ /* 0x000fcc000f8e0233 */
[----:B------:R-:W-:Y:S01]  /*3790*/  @P4 VIADD R6, R6, 0x1 ;  /* 0x0000000106064836 */ /* 0x000fe20000000000 */
[----:B------:R-:W-:Y:S02]  /*37a0*/  ISETP.GE.AND P4, PT, R7, RZ, PT ;  /* 0x000000ff0700720c */ /* 0x000fe40003f86270 */
[----:B------:R-:W-:Y:S01]  /*37b0*/  SEL R10, R10, RZ, P2 ;  /* 0x000000ff0a0a7207 */ /* 0x000fe20001000000 */
[----:B------:R-:W-:Y:S01]  /*37c0*/  IMAD.MOV.U32 R25, RZ, RZ, R6 ;  /* 0x000000ffff197224 */ /* 0x000fe200078e0006 */
[----:B------:R-:W-:-:S03]  /*37d0*/  @P6 IADD3 R11, PT, PT, R11, 0x1, RZ ;  /* 0x000000010b0b6810 */ /* 0x000fc60007ffe0ff */
[----:B------:R-:W-:Y:S01]  /*37e0*/  IMAD R9, R10, UR39, R9 ;  /* 0x000000270a097c24 */ /* 0x000fe2000f8e0209 */
[----:B------:R-:W-:Y:S02]  /*37f0*/  @!P5 IADD3 R11, PT, PT, -R11, RZ, RZ ;  /* 0x000000ff0b0bd210 */ /* 0x000fe40007ffe1ff */
[----:B------:R-:W-:-:S03]  /*3800*/  ISETP.NE.AND P5, PT, RZ, UR51, PT ;  /* 0x00000033ff007c0c */ /* 0x000fc6000bfa5270 */
[----:B------:R-:W-:Y:S01]  /*3810*/  @!P4 IMAD.MOV R25, RZ, RZ, -R25 ;  /* 0x000000ffff19c224 */ /* 0x000fe200078e0a19 */
[C---:B------:R-:W-:Y:S02]  /*3820*/  IADD3 R6, P4, PT, R9.reuse, UR42, RZ ;  /* 0x0000002a09067c10 */ /* 0x040fe4000ff9e0ff */
[----:B------:R-:W-:Y:S02]  /*3830*/  SHF.R.S64 R50, RZ, 0x1e, R36 ;  /* 0x0000001eff327819 */ /* 0x000fe40000001024 */
[----:B------:R-:W-:Y:S02]  /*3840*/  SEL R25, R18, R25, !P5 ;  /* 0x0000001912197207 */ /* 0x000fe40006800000 */
[----:B------:R-:W-:Y:S02]  /*3850*/  LEA.HI.X.SX32 R7, R9, UR43, 0x1, P4 ;  /* 0x0000002b09077c11 */ /* 0x000fe4000a0f0eff */
[----:B------:R0:W2:Y:S01]  /*3860*/  LDG.E R9, desc[UR14][R2.64] ;  /* 0x0000000e02097981 */ /* 0x0000a2000c1e1900 */
[----:B------:R-:W-:-:S02]  /*3870*/  IADD3 R50, P4, PT, R50, UR40, RZ ;  /* 0x0000002832327c10 */ /* 0x000fc4000ff9e0ff */
[----:B------:R-:W-:Y:S01]  /*3880*/  SEL R23, R23, RZ, P0 ;  /* 0x000000ff17177207 */ /* 0x000fe20000000000 */
[----:B------:R1:W2:Y:S01]  /*3890*/  LDG.E.U8 R30, desc[UR14][R6.64] ;  /* 0x0000000e061e7981 */ /* 0x0002a2000c1e1100 */
[----:B------:R-:W-:Y:S01]  /*38a0*/  LEA.HI.X.SX32 R51, R36, UR41, 0x2, P4 ;  /* 0x0000002924337c11 */ /* 0x000fe2000a0f16ff */
[----:B0-----:R-:W-:-:S04]  /*38b0*/  IMAD.MOV R3, RZ, RZ, -R25 ;  /* 0x000000ffff037224 */ /* 0x001fc800078e0a19 */
[----:B------:R-:W-:Y:S01]  /*38c0*/  IMAD R36, R3, UR51, R36 ;  /* 0x0000003303247c24 */ /* 0x000fe2000f8e0224 */
[----:B------:R-:W-:-:S04]  /*38d0*/  SEL R10, R28, RZ, P1 ;  /* 0x000000ff1c0a7207 */ /* 0x000fc80000800000 */
[----:B------:R-:W-:Y:S01]  /*38e0*/  IABS R20, R36 ;  /* 0x0000002400147213 */ /* 0x000fe20000000000 */
[----:B------:R-:W-:-:S04]  /*38f0*/  IMAD R23, R23, UR36, RZ ;  /* 0x0000002417177c24 */ /* 0x000fc8000f8e02ff */
[----:B------:R-:W-:-:S04]  /*3900*/  IMAD.HI.U32 R3, R20, UR9, RZ ;  /* 0x0000000914037c27 */ /* 0x000fc8000f8e00ff */
[----:B------:R-:W-:Y:S01]  /*3910*/  IMAD R10, R10, UR37, R23 ;  /* 0x000000250a0a7c24 */ /* 0x000fe2000f8e0217 */
[----:B------:R-:W-:-:S05]  /*3920*/  IADD3 R23, PT, PT, -R3, RZ, RZ ;  /* 0x000000ff03177210 */ /* 0x000fca0007ffe1ff */
[----:B------:R-:W-:-:S05]  /*3930*/  IMAD R20, R23, UR10, R20 ;  /* 0x0000000a17147c24 */ /* 0x000fca000f8e0214 */
[----:B------:R-:W-:-:S13]  /*3940*/  ISETP.LT.U32.AND P4, PT, R20, UR10, PT ;  /* 0x0000000a14007c0c */ /* 0x000fda000bf81070 */
[----:B------:R-:W-:Y:S02]  /*3950*/  @!P4 VIADD R20, R20, -UR10 ;  /* 0x8000000a1414cc36 */ /* 0x000fe40008000000 */
[----:B------:R-:W-:-:S03]  /*3960*/  @!P4 VIADD R3, R3, 0x1 ;  /* 0x000000010303c836 */ /* 0x000fc60000000000 */
[----:B------:R-:W-:Y:S02]  /*3970*/  ISETP.GE.U32.AND P4, PT, R20, UR10, PT ;  /* 0x0000000a14007c0c */ /* 0x000fe4000bf86070 */
[----:B-1----:R-:W-:Y:S02]  /*3980*/  LOP3.LUT R6, R36, UR52, RZ, 0x3c, !PT ;  /* 0x0000003424067c12 */ /* 0x002fe4000f8e3cff */
[----:B------:R-:W-:-:S09]  /*3990*/  ISETP.NE.AND P6, PT, RZ, UR53, PT ;  /* 0x00000035ff007c0c */ /* 0x000fd2000bfc5270 */
        /* <DEDUP_REMOVED lines=45> */
[----:B------:R-:W2:Y:S01]  /*3c70*/  LDG.E R10, desc[UR14][R46.64] ;  /* 0x0000000e2e0a7981 */ /* 0x000ea2000c1e1900 */
[----:B------:R-:W-:-:S03]  /*3c80*/  SEL R6, R6, RZ, P2 ;  /* 0x000000ff06067207 */ /* 0x000fc60001000000 */
[----:B------:R-:W-:Y:S02]  /*3c90*/  @P4 VIADD R7, R7, 0x1 ;  /* 0x0000000107074836 */ /* 0x000fe40000000000 */
[----:B------:R-:W-:Y:S02]  /*3ca0*/  IMAD R3, R6, UR39, R3 ;  /* 0x0000002706037c24 */ /* 0x000fe4000f8e0203 */
[----:B------:R-:W-:Y:S02]  /*3cb0*/  IMAD.MOV.U32 R53, RZ, RZ, R7 ;  /* 0x000000ffff357224 */ /* 0x000fe400078e0007 */
[----:B------:R-:W0:Y:S01]  /*3cc0*/  LDC.64 R6, c[0x0][0x3f0] ;  /* 0x0000fc00ff067b82 */ /* 0x000e220000000a00 */
[----:B------:R-:W-:Y:S02]  /*3cd0*/  ISETP.GE.AND P4, PT, R11, RZ, PT ;  /* 0x000000ff0b00720c */ /* 0x000fe40003f86270 */
[----:B------:R1:W2:Y:S11]  /*3ce0*/  LDG.E R11, desc[UR14][R50.64] ;  /* 0x0000000e320b7981 */ /* 0x0002b6000c1e1900 */
[----:B------:R-:W-:-:S02]  /*3cf0*/  @!P4 IADD3 R53, PT, PT, -R53, RZ, RZ ;  /* 0x000000ff3535c210 */ /* 0x000fc40007ffe1ff */
[----:B------:R-:W-:Y:S02]  /*3d00*/  IADD3 R48, P4, PT, R2, UR42, RZ ;  /* 0x0000002a02307c10 */ /* 0x000fe4000ff9e0ff */
[----:B------:R-:W-:Y:S02]  /*3d10*/  SEL R53, R18, R53, !P5 ;  /* 0x0000003512357207 */ /* 0x000fe40006800000 */
[----:B------:R-:W-:Y:S02]  /*3d20*/  LEA.HI.X.SX32 R49, R2, UR43, 0x1, P4 ;  /* 0x0000002b02317c11 */ /* 0x000fe4000a0f0eff */
[----:B------:R-:W-:Y:S02]  /*3d30*/  IADD3 R24, P4, PT, R3, UR42, RZ ;  /* 0x0000002a03187c10 */ /* 0x000fe4000ff9e0ff */
[----:B0-----:R-:W-:Y:S01]  /*3d40*/  R2UR UR4, R7 ;  /* 0x00000000070472ca */ /* 0x001fe200000e0000 */
[----:B------:R-:W-:Y:S01]  /*3d50*/  IMAD.MOV R7, RZ, RZ, -R53 ;  /* 0x000000ffff077224 */ /* 0x000fe200078e0a35 */
[--C-:B------:R-:W-:Y:S01]  /*3d60*/  SHF.R.S64 R2, RZ, 0x1e, R28.reuse ;  /* 0x0000001eff027819 */ /* 0x100fe2000000101c */
[----:B------:R-:W2:Y:S01]  /*3d70*/  LDG.E.U8 R20, desc[UR14][R48.64] ;  /* 0x0000000e30147981 */ /* 0x000ea2000c1e1100 */
[----:B------:R-:W-:Y:S01]  /*3d80*/  LEA.HI.X.SX32 R25, R3, UR43, 0x1, P4 ;  /* 0x0000002b03197c11 */ /* 0x000fe2000a0f0eff */
[----:B-1----:R-:W-:Y:S01]  /*3d90*/  IMAD R51, R7, UR51, R28 ;  /* 0x0000003307337c24 */ /* 0x002fe2000f8e021c */
[----:B------:R-:W-:-:S03]  /*3da0*/  IADD3 R2, P4, PT, R2, UR40, RZ ;  /* 0x0000002802027c10 */ /* 0x000fc6000ff9e0ff */
[----:B------:R0:W2:Y:S01]  /*3db0*/  LDG.E.U8 R23, desc[UR16][R24.64] ;  /* 0x0000001018177981 */ /* 0x0000a2000c1e1100 */
[----:B------:R-:W-:Y:S02]  /*3dc0*/  LEA.HI.X.SX32 R3, R28, UR41, 0x2, P4 ;  /* 0x000000291c037c11 */ /* 0x000fe4000a0f16ff */
        /* <DEDUP_REMOVED lines=32> */
[----:B------:R-:W-:Y:S01]  /*3fd0*/  @!P4 IMAD.MOV R24, RZ, RZ, -R24 ;  /* 0x000000ffff18c224 */ /* 0x000fe200078e0a18 */
[----:B------:R-:W-:-:S04]  /*3fe0*/  IADD3 R49, PT, PT, R19, 0x1c0, RZ ;  /* 0x000001c013317810 */ /* 0x000fc80007ffe0ff */
[----:B------:R-:W-:Y:S01]  /*3ff0*/  SEL R24, R22, R24, !P6 ;  /* 0x0000001816187207 */ /* 0x000fe20007000000 */
[----:B------:R-:W-:Y:S01]  /*4000*/  IMAD R3, R3, UR37, R2 ;  /* 0x0000002503037c24 */ /* 0x000fe2000f8e0202 */
[----:B------:R-:W-:-:S03]  /*4010*/  IABS R25, R49 ;  /* 0x0000003100197213 */ /* 0x000fc60000000000 */
[----:B------:R-:W-:Y:S01]  /*4020*/  IMAD.MOV R2, RZ, RZ, -R24 ;  /* 0x000000ffff027224 */ /* 0x000fe200078e0a18 */
[----:B------:R-:W-:-:S05]  /*4030*/  SEL R24, R24, RZ, P3 ;  /* 0x000000ff18187207 */ /* 0x000fca0001800000 */
        /* <DEDUP_REMOVED lines=11> */
[----:B------:R-:W-:Y:S02]  /*40f0*/  IMAD.MOV.U32 R47, RZ, RZ, R24 ;  /* 0x000000ffff2f7224 */ /* 0x000fe400078e0018 */
[----:B------:R-:W-:-:S05]  /*4100*/  IMAD R2, R2, UR53, R51 ;  /* 0x0000003502027c24 */ /* 0x000fca000f8e0233 */
[----:B------:R-:W-:-:S03]  /*4110*/  SEL R2, R2, RZ, P2 ;  /* 0x000000ff02027207 */ /* 0x000fc60001000000 */
[----:B------:R-:W-:-:S04]  /*4120*/  @!P4 IADD3 R47, PT, PT, -R47, RZ, RZ ;  /* 0x000000ff2f2fc210 */ /* 0x000fc80007ffe1ff */
[----:B------:R-:W-:Y:S01]  /*4130*/  SEL R47, R18, R47, !P5 ;  /* 0x0000002f122f7207 */ /* 0x000fe20006800000 */
[----:B------:R-:W-:-:S04]  /*4140*/  IMAD R3, R2, UR39, R3 ;  /* 0x0000002702037c24 */ /* 0x000fc8000f8e0203 */
[----:B------:R-:W-:Y:S01]  /*4150*/  IMAD.MOV R36, RZ, RZ, -R47 ;  /* 0x000000ffff247224 */ /* 0x000fe200078e0a2f */
[----:B------:R-:W-:-:S03]  /*4160*/  IADD3 R2, P4, PT, R3, UR42, RZ ;  /* 0x0000002a03027c10 */ /* 0x000fc6000ff9e0ff */
[----:B------:R-:W-:Y:S01]  /*4170*/  IMAD R46, R36, UR51, R49 ;  /* 0x00000033242e7c24 */ /* 0x000fe2000f8e0231 */
[----:B------:R-:W-:-:S04]  /*4180*/  LEA.HI.X.SX32 R3, R3, UR43, 0x1, P4 ;  /* 0x0000002b03037c11 */ /* 0x000fc8000a0f0eff */
[----:B------:R-:W-:Y:S01]  /*4190*/  IABS R36, R46 ;  /* 0x0000002e00247213 */ /* 0x000fe20000000000 */
[----:B------:R0:W2:Y:S01]  /*41a0*/  LDG.E.U8 R28, desc[UR14][R2.64] ;  /* 0x0000000e021c7981 */ /* 0x0000a2000c1e1100 */
[----:B------:R-:W-:-:S03]  /*41b0*/  SHF.R.S64 R24, RZ, 0x1e, R49 ;  /* 0x0000001eff187819 */ /* 0x000fc60000001031 */
[----:B0-----:R-:W-:-:S04]  /*41c0*/  IMAD.HI.U32 R2, R36, UR9, RZ ;  /* 0x0000000924027c27 */ /* 0x001fc8000f8e00ff */
        /* <DEDUP_REMOVED lines=43> */
[----:B----4-:R-:W-:Y:S02]  /*4480*/  ISETP.NE.AND P4, PT, R37, RZ, PT ;  /* 0x000000ff2500720c */ /* 0x010fe40003f85270 */
[----:B------:R-:W-:Y:S01]  /*4490*/  IABS R37, R48 ;  /* 0x0000003000257213 */ /* 0x000fe20000000000 */
[----:B------:R0:W4:Y:S04]  /*44a0*/  LDG.E.U8 R36, desc[UR14][R2.64] ;  /* 0x0000000e02247981 */ /* 0x000128000c1e1100 */
[----:B------:R-:W-:-:S05]  /*44b0*/  IMAD.HI.U32 R25, R37, UR7, RZ ;  /* 0x0000000725197c27 */ /* 0x000fca000f8e00ff */
[----:B------:R-:W-:Y:S02]  /*44c0*/  IADD3 R46, PT, PT, -R25, RZ, RZ ;  /* 0x000000ff192e7210 */ /* 0x000fe40007ffe1ff */
[----:B------:R-:W-:-:S03]  /*44d0*/  LOP3.LUT R38, R38, 0xfdffffff, RZ, 0xc0, !PT ;  /* 0xfdffffff26267812 */ /* 0x000fc600078ec0ff */
[----:B------:R-:W-:Y:S01]  /*44e0*/  IMAD R37, R46, UR11, R37 ;  /* 0x0000000b2e257c24 */ /* 0x000fe2000f8e0225 */
[----:B------:R-:W-:-:S04]  /*44f0*/  @P4 LOP3.LUT R38, R38, 0x2000000, RZ, 0xfc, !PT ;  /* 0x0200000026264812 */ /* 0x000fc800078efcff */
        /* <DEDUP_REMOVED lines=62> */
[----:B---3--:R-:W-:Y:S02]  /*48e0*/  ISETP.NE.AND P4, PT, R44, RZ, PT ;  /* 0x000000ff2c00720c */ /* 0x008fe40003f85270 */
        /* <DEDUP_REMOVED lines=26> */
[----:B------:R0:W3:-:S12]  /*4a90*/  LDG.E R26, desc[UR14][R2.64] ;  /* 0x0000000e021a7981 */ /* 0x0000d8000c1e1900 */
        /* <DEDUP_REMOVED lines=37> */
[----:B------:R-:W-:Y:S01]  /*4cf0*/  LOP3.LUT R38, R38, 0xffbfffff, RZ, 0xc0, !PT ;  /* 0xffbfffff26267812 */ /* 0x000fe200078ec0ff */
[----:B------:R0:W2:Y:S01]  /*4d00*/  LDG.E.U8 R44, desc[UR14][R2.64] ;  /* 0x0000000e022c7981 */ /* 0x0000a2000c1e1100 */
        /* <DEDUP_REMOVED lines=138> */
[----:B------:R0:W3:Y:S03]  /*55b0*/  LDG.E.U8 R39, desc[UR14][R2.64] ;  /* 0x0000000e02277981 */ /* 0x0000e6000c1e1100 */
        /* <DEDUP_REMOVED lines=207> */
[----:B------:R-:W-:-:S05]  /*62b0*/  IABS R28, R49 ;  /* 0x00000031001c7213 */ /* 0x000fca0000000000 */
[----:B------:R-:W-:Y:S02]  /*62c0*/  IMAD.HI.U32 R23, R28, UR7, RZ ;  /* 0x000000071c177c27 */ /* 0x000fe4000f8e00ff */
[----:B------:R-:W-:Y:S02]  /*62d0*/  @P4 LOP3.LUT R38, R38, 0x800, RZ, 0xfc, !PT ;  /* 0x0000080026264812 */ /* 0x000fe400078efcff */
[----:B----4-:R-:W-:Y:S02]  /*62e0*/  ISETP.NE.AND P4, PT, R36, RZ, PT ;  /* 0x000000ff2400720c */ /* 0x010fe40003f85270 */
        /* <DEDUP_REMOVED lines=24> */
[----:B------:R0:W4:-:S12]  /*6470*/  LDG.E R23, desc[UR14][R2.64] ;  /* 0x0000000e02177981 */ /* 0x000118000c1e1900 */
        /* <DEDUP_REMOVED lines=65> */
[----:B------:R0:W2:Y:S04]  /*6890*/  LDG.E R37, desc[UR14][R2.64] ;  /* 0x0000000e02257981 */ /* 0x0000a8000c1e1900 */
        /* <DEDUP_REMOVED lines=57> */
[----:B------:R-:W-:-:S10]  /*6c30*/  IMAD.MOV.U32 R45, RZ, RZ, R39 ;  /* 0x000000ffff2d7224 */ /* 0x000fd400078e0027 */
[----:B------:R-:W-:-:S04]  /*6c40*/  @!P4 IADD3 R45, PT, PT, -R45, RZ, RZ ;  /* 0x000000ff2d2dc210 */ /* 0x000fc80007ffe1ff */
        /* <DEDUP_REMOVED lines=11> */
[----:B------:R0:W2:-:S12]  /*6d00*/  LDG.E R39, desc[UR14][R2.64] ;  /* 0x0000000e02277981 */ /* 0x000098000c1e1900 */
        /* <DEDUP_REMOVED lines=55> */
[----:B------:R-:W-:-:S05]  /*7080*/  @!P4 IMAD.MOV R30, RZ, RZ, -R30 ;  /* 0x000000ffff1ec224 */ /* 0x000fca00078e0a1e */
[----:B------:R-:W-:-:S04]  /*7090*/  SEL R48, R18, R30, !P5 ;  /* 0x0000001e12307207 */ /* 0x000fc80006800000 */
[----:B------:R-:W-:-:S05]  /*70a0*/  IADD3 R30, PT, PT, -R48, RZ, RZ ;  /* 0x000000ff301e7210 */ /* 0x000fca0007ffe1ff */
[--C-:B------:R-:W-:Y:S01]  /*70b0*/  IMAD R50, R30, UR51, R47.reuse ;  /* 0x000000331e327c24 */ /* 0x100fe2000f8e022f */
[----:B------:R-:W-:-:S04]  /*70c0*/  SHF.R.S64 R2, RZ, 0x1e, R47 ;  /* 0x0000001eff027819 */ /* 0x000fc8000000102f */
[----:B------:R-:W-:Y:S02]  /*70d0*/  IABS R32, R50 ;  /* 0x0000003200207213 */ /* 0x000fe40000000000 */
[----:B------:R-:W-:-:S03]  /*70e0*/  IADD3 R2, P4, PT, R2, UR40, RZ ;  /* 0x0000002802027c10 */ /* 0x000fc6000ff9e0ff */
[----:B------:R-:W-:Y:S01]  /*70f0*/  IMAD.HI.U32 R30, R32, UR9, RZ ;  /* 0x00000009201e7c27 */ /* 0x000fe2000f8e00ff */
[----:B------:R-:W-:-:S03]  /*7100*/  LEA.HI.X.SX32 R3, R47, UR41, 0x2, P4 ;  /* 0x000000292f037c11 */ /* 0x000fc6000a0f16ff */
[----:B------:R-:W-:Y:S02]  /*7110*/  IMAD.MOV R47, RZ, RZ, -R30 ;  /* 0x000000ffff2f7224 */ /* 0x000fe400078e0a1e */
[----:B------:R0:W2:Y:S02]  /*7120*/  LDG.E R45, desc[UR14][R2.64] ;  /* 0x0000000e022d7981 */ /* 0x0000a4000c1e1900 */
        /* <DEDUP_REMOVED lines=42> */
[----:B------:R-:W-:-:S07]  /*73d0*/  IABS R46, R32 ;  /* 0x00000020002e7213 */ /* 0x000fce0000000000 */
[----:B------:R-:W-:Y:S02]  /*73e0*/  @P4 LOP3.LUT R38, R38, 0x2, RZ, 0xfc, !PT ;  /* 0x0000000226264812 */ /* 0x000fe400078efcff */
[----:B-----5:R-:W-:Y:S01]  /*73f0*/  ISETP.NE.AND P4, PT, R28, RZ, PT ;  /* 0x000000ff1c00720c */ /* 0x020fe20003f85270 */
        /* <DEDUP_REMOVED lines=52> */
[----:B------:R-:W-:Y:S01]  /*7740*/  IMAD R2, R2, UR38, R47 ;  /* 0x0000002602027c24 */ /* 0x000fe2000f8e022f */
[----:B------:R-:W-:Y:S02]  /*7750*/  IADD3 R47, PT, PT, R19, 0x360, RZ ;  /* 0x00000360132f7810 */ /* 0x000fe40007ffe0ff */
        /* <DEDUP_REMOVED lines=51> */
[----:B------:R-:W-:-:S04]  /*7a90*/  LOP3.LUT P6, RZ, R38, 0x20000, RZ, 0xc0, !PT ;  /* 0x0002000026ff7812 */ /* 0x000fc800078cc0ff */
[----:B------:R-:W-:Y:S02]  /*7aa0*/  P2R R46, PR, RZ, 0x40 ;  /* 0x00000040ff2e7803 */ /* 0x000fe40000000000 */
[----:B------:R-:W-:-:S04]  /*7ab0*/  LOP3.LUT P6, RZ, R38, 0x40000, RZ, 0xc0, !PT ;  /* 0x0004000026ff7812 */ /* 0x000fc800078cc0ff */
[----:B------:R-:W-:Y:S02]  /*7ac0*/  P2R R52, PR, RZ, 0x40 ;  /* 0x00000040ff347803 */ /* 0x000fe40000000000 */
[----:B------:R-:W-:Y:S01]  /*7ad0*/  LOP3.LUT P6, RZ, R38, 0x80000, RZ, 0xc0, !PT ;  /* 0x0008000026ff7812 */ /* 0x000fe200078cc0ff */
[----:B------:R-:W-:Y:S01]  /*7ae0*/  FMUL R5, R5, UR4 ;  /* 0x0000000405057c20 */ /* 0x000fe20008400000 */
[----:B------:R-:W-:Y:S02]  /*7af0*/  SEL R51, R22, RZ, P3 ;  /* 0x000000ff16337207 */ /* 0x000fe40001800000 */
[----:B------:R-:W-:Y:S02]  /*7b00*/  P2R R50, PR, RZ, 0x40 ;  /* 0x00000040ff327803 */ /* 0x000fe40000000000 */
[C---:B------:R-:W-:Y:S02]  /*7b10*/  LOP3.LUT P3, RZ, R38.reuse, 0x400000, RZ, 0xc0, !PT ;  /* 0x0040000026ff7812 */ /* 0x040fe4000786c0ff */
[----:B------:R-:W-:-:S02]  /*7b20*/  LOP3.LUT P6, RZ, R38, 0x100000, RZ, 0xc0, !PT ;  /* 0x0010000026ff7812 */ /* 0x000fc400078cc0ff */
[----:B------:R-:W-:Y:S01]  /*7b30*/  SEL R53, R21, RZ, P1 ;  /* 0x000000ff15357207 */ /* 0x000fe20000800000 */
[----:B------:R-:W-:Y:S01]  /*7b40*/  FMUL R13, R13, UR4 ;  /* 0x000000040d0d7c20 */ /* 0x000fe20008400000 */
[----:B------:R-:W-:Y:S02]  /*7b50*/  SEL R49, R49, RZ, P0 ;  /* 0x000000ff31317207 */ /* 0x000fe40000000000 */
[----:B------:R-:W-:Y:S02]  /*7b60*/  IADD3 R21, PT, PT, -R22, RZ, RZ ;  /* 0x000000ff16157210 */ /* 0x000fe40007ffe1ff */
[----:B----4-:R-:W-:Y:S02]  /*7b70*/  ISETP.NE.AND P0, PT, R30, RZ, PT ;  /* 0x000000ff1e00720c */ /* 0x010fe40003f05270 */
[----:B------:R-:W-:Y:S02]  /*7b80*/  LOP3.LUT P4, RZ, R38, 0x1000000, RZ, 0xc0, !PT ;  /* 0x0100000026ff7812 */ /* 0x000fe4000788c0ff */
[----:B------:R-:W-:Y:S01]  /*7b90*/  FSEL R30, R5, R6, P3 ;  /* 0x00000006051e7208 */ /* 0x000fe20001800000 */
[----:B------:R-:W-:Y:S01]  /*7ba0*/  FMUL R5, R8, UR4 ;  /* 0x0000000408057c20 */ /* 0x000fe20008400000 */
[----:B------:R-:W-:Y:S01]  /*7bb0*/  P2R R48, PR, RZ, 0x40 ;  /* 0x00000040ff307803 */ /* 0x000fe20000000000 */
[----:B------:R-:W-:Y:S01]  /*7bc0*/  IMAD R21, R21, UR53, R36 ;  /* 0x0000003515157c24 */ /* 0x000fe2000f8e0224 */
[----:B------:R-:W-:-:S02]  /*7bd0*/  LOP3.LUT P6, RZ, R38, 0x200000, RZ, 0xc0, !PT ;  /* 0x0020000026ff7812 */ /* 0x000fc400078cc0ff */
[----:B------:R-:W-:Y:S02]  /*7be0*/  ISETP.NE.AND P5, PT, R44, RZ, PT ;  /* 0x000000ff2c00720c */ /* 0x000fe40003fa5270 */
[-C--:B------:R-:W-:Y:S01]  /*7bf0*/  FSEL R36, R13, R6.reuse, P4 ;  /* 0x000000060d247208 */ /* 0x080fe20002000000 */
[----:B------:R-:W-:Y:S01]  /*7c00*/  FMUL R13, R4, UR4 ;  /* 0x00000004040d7c20 */ /* 0x000fe20008400000 */
[----:B------:R-:W-:Y:S01]  /*7c10*/  FSEL R4, R5, R6, P6 ;  /* 0x0000000605047208 */ /* 0x000fe20003000000 */
[----:B------:R-:W-:Y:S01]  /*7c20*/  FMUL R5, R14, UR4 ;  /* 0x000000040e057c20 */ /* 0x000fe20008400000 */
[----:B------:R-:W-:Y:S01]  /*7c30*/  IADD3 R18, P1, PT, R28, UR42, RZ ;  /* 0x0000002a1c127c10 */ /* 0x000fe2000ff3e0ff */
[----:B------:R-:W-:Y:S01]  /*7c40*/  FMUL R17, R17, UR4 ;  /* 0x0000000411117c20 */ /* 0x000fe20008400000 */
[----:B------:R-:W-:Y:S02]  /*7c50*/  P2R R56, PR, RZ, 0x20 ;  /* 0x00000020ff387803 */ /* 0x000fe40000000000 */
[----:B------:R-:W-:-:S02]  /*7c60*/  ISETP.NE.AND P6, PT, R48, RZ, PT ;  /* 0x000000ff3000720c */ /* 0x000fc40003fc5270 */
[C---:B------:R-:W-:Y:S02]  /*7c70*/  LOP3.LUT P5, RZ, R38.reuse, 0x2000000, RZ, 0xc0, !PT ;  /* 0x0200000026ff7812 */ /* 0x040fe400078ac0ff */
[----:B------:R-:W-:Y:S02]  /*7c80*/  P2R R57, PR, RZ, 0x1 ;  /* 0x00000001ff397803 */ /* 0x000fe40000000000 */
[----:B------:R-:W-:Y:S01]  /*7c90*/  LOP3.LUT P0, RZ, R38, 0x800, RZ, 0xc0, !PT ;  /* 0x0000080026ff7812 */ /* 0x000fe2000780c0ff */
[----:B------:R-:W-:Y:S01]  /*7ca0*/  FMUL R15, R15, UR4 ;  /* 0x000000040f0f7c20 */ /* 0x000fe20008400000 */
[----:B------:R-:W-:Y:S02]  /*7cb0*/  LEA.HI.X.SX32 R19, R28, UR43, 0x1, P1 ;  /* 0x0000002b1c137c11 */ /* 0x000fe400088f0eff */
[-C--:B------:R-:W-:Y:S02]  /*7cc0*/  FSEL R28, R5, R6.reuse, P6 ;  /* 0x00000006051c7208 */ /* 0x080fe40003000000 */
[----:B------:R-:W-:-:S02]  /*7cd0*/  FSEL R44, R17, R6, P5 ;  /* 0x00000006112c7208 */ /* 0x000fc40002800000 */
[----:B------:R-:W-:Y:S02]  /*7ce0*/  ISETP.NE.AND P6, PT, R50, RZ, PT ;  /* 0x000000ff3200720c */ /* 0x000fe40003fc5270 */
[----:B------:R-:W-:Y:S02]  /*7cf0*/  P2R R17, PR, RZ, 0x1 ;  /* 0x00000001ff117803 */ /* 0x000fe40000000000 */
[----:B------:R-:W-:Y:S01]  /*7d00*/  LOP3.LUT P0, RZ, R38, 0x2000, RZ, 0xc0, !PT ;  /* 0x0000200026ff7812 */ /* 0x000fe2000780c0ff */
[----:B------:R-:W-:Y:S01]  /*7d10*/  FMUL R5, R16, UR4 ;  /* 0x0000000410057c20 */ /* 0x000fe20008400000 */
[----:B------:R-:W-:Y:S02]  /*7d20*/  FSEL R22, R15, R6, P6 ;  /* 0x000000060f167208 */ /* 0x000fe40003000000 */
[----:B------:R-:W-:Y:S02]  /*7d30*/  ISETP.NE.AND P6, PT, R52, RZ, PT ;  /* 0x000000ff3400720c */ /* 0x000fe40003fc5270 */
[----:B------:R-:W-:-:S02]  /*7d40*/  P2R R59, PR, RZ, 0x1 ;  /* 0x00000001ff3b7803 */ /* 0x000fc40000000000 */
[----:B------:R-:W-:Y:S02]  /*7d50*/  LOP3.LUT P0, RZ, R38, 0x4000, RZ, 0xc0, !PT ;  /* 0x0000400026ff7812 */ /* 0x000fe4000780c0ff */
[-C--:B------:R-:W-:Y:S01]  /*7d60*/  FSEL R8, R5, R6.reuse, P6 ;  /* 0x0000000605087208 */ /* 0x080fe20003000000 */
[----:B------:R-:W-:Y:S01]  /*7d70*/  FMUL R5, R0, UR4 ;  /* 0x0000000400057c20 */ /* 0x000fe20008400000 */
[----:B------:R-:W-:Y:S02]  /*7d80*/  P2R R58, PR, RZ, 0x1 ;  /* 0x00000001ff3a7803 */ /* 0x000fe40000000000 */
[----:B------:R-:W-:Y:S02]  /*7d90*/  ISETP.NE.AND P6, PT, R46, RZ, PT ;  /* 0x000000ff2e00720c */ /* 0x000fe40003fc5270 */
[----:B------:R-:W-:Y:S02]  /*7da0*/  LOP3.LUT P0, RZ, R38, 0x8000, RZ, 0xc0, !PT ;  /* 0x0000800026ff7812 */ /* 0x000fe4000780c0ff */
[----:B------:R-:W-:Y:S01]  /*7db0*/  FSEL R16, R5, R6, P6 ;  /* 0x0000000605107208 */ /* 0x000fe20003000000 */
[----:B------:R-:W-:Y:S01]  /*7dc0*/  FMUL R5, R12, UR4 ;  /* 0x000000040c057c20 */ /* 0x000fe20008400000 */
[----:B------:R-:W-:-:S02]  /*7dd0*/  P2R R54, PR, RZ, 0x1 ;  /* 0x00000001ff367803 */ /* 0x000fc40000000000 */
[----:B------:R-:W-:Y:S01]  /*7de0*/  LOP3.LUT P0, RZ, R38, 0x10000, RZ, 0xc0, !PT ;  /* 0x0001000026ff7812 */ /* 0x000fe2000780c0ff */
[----:B------:R-:W-:-:S03]  /*7df0*/  FMUL R9, R9, UR4 ;  /* 0x0000000409097c20 */ /* 0x000fc60008400000 */
[----:B------:R-:W-:Y:S02]  /*7e00*/  FSEL R46, R5, R6, P0 ;  /* 0x00000006052e7208 */ /* 0x000fe40000000000 */
[----:B------:R-:W-:Y:S01]  /*7e10*/  ISETP.NE.AND P0, PT, R54, RZ, PT ;  /* 0x000000ff3600720c */ /* 0x000fe20003f05270 */
[----:B------:R-:W-:-:S03]  /*7e20*/  FMUL R5, R10, UR4 ;  /* 0x000000040a057c20 */ /* 0x000fc60008400000 */
[-C--:B------:R-:W-:Y:S02]  /*7e30*/  FSEL R48, R9, R6.reuse, P0 ;  /* 0x0000000609307208 */ /* 0x080fe40000000000 */
[----:B------:R-:W-:Y:S01]  /*7e40*/  ISETP.NE.AND P0, PT, R58, RZ, PT ;  /* 0x000000ff3a00720c */ /* 0x000fe20003f05270 */
[----:B------:R-:W-:Y:S01]  /*7e50*/  IMAD R0, R49, UR36, RZ ;  /* 0x0000002431007c24 */ /* 0x000fe2000f8e02ff */
[----:B------:R-:W-:Y:S02]  /*7e60*/  LOP3.LUT P5, RZ, R38, 0x100, RZ, 0xc0, !PT ;  /* 0x0000010026ff7812 */ /* 0x000fe400078ac0ff */
[----:B------:R-:W-:Y:S01]  /*7e70*/  FSEL R50, R5, R6, P0 ;  /* 0x0000000605327208 */ /* 0x000fe20000000000 */
[----:B------:R-:W-:Y:S01]  /*7e80*/  FMUL R5, R24, UR4 ;  /* 0x0000000418057c20 */ /* 0x000fe20008400000 */
[----:B------:R-:W-:Y:S01]  /*7e90*/  IMAD R0, R53, UR37, R0 ;  /* 0x0000002535007c24 */ /* 0x000fe2000f8e0200 */
[----:B------:R-:W-:-:S03]  /*7ea0*/  SEL R21, R21, RZ, P2 ;  /* 0x000000ff15157207 */ /* 0x000fc60001000000 */
[-C--:B------:R-:W-:Y:S01]  /*7eb0*/  FSEL R24, R5, R6.reuse, P5 ;  /* 0x0000000605187208 */ /* 0x080fe20002800000 */
[----:B------:R-:W-:Y:S01]  /*7ec0*/  FMUL R5, R26, UR4 ;  /* 0x000000041a057c20 */ /* 0x000fe20008400000 */
[----:B------:R-:W-:Y:S01]  /*7ed0*/  LOP3.LUT P1, RZ, R38, 0x40, RZ, 0xc0, !PT ;  /* 0x0000004026ff7812 */ /* 0x000fe2000782c0ff */
[----:B------:R-:W-:Y:S01]  /*7ee0*/  IMAD R0, R51, UR38, R0 ;  /* 0x0000002633007c24 */ /* 0x000fe2000f8e0200 */
[----:B------:R-:W-:Y:S01]  /*7ef0*/  SHF.R.S64 R10, RZ, 0x1e, R47 ;  /* 0x0000001eff0a7819 */ /* 0x000fe2000000102f */
[----:B------:R-:W-:Y:S01]  /*7f00*/  FMUL R11, R11, UR4 ;  /* 0x000000040b0b7c20 */ /* 0x000fe20008400000 */
[----:B------:R-:W-:Y:S01]  /*7f10*/  ISETP.NE.AND P0, PT, R59, RZ, PT ;  /* 0x000000ff3b00720c */ /* 0x000fe20003f05270 */
[----:B------:R-:W-:Y:S01]  /*7f20*/  IMAD R0, R21, UR39, R0 ;  /* 0x0000002715007c24 */ /* 0x000fe2000f8e0200 */
[----:B------:R-:W-:Y:S02]  /*7f30*/  FSEL R26, R5, R6, P1 ;  /* 0x00000006051a7208 */ /* 0x000fe40000800000 */
[----:B------:R-:W-:-:S02]  /*7f40*/  IADD3 R10, P1, PT, R10, UR40, RZ ;  /* 0x000000280a0a7c10 */ /* 0x000fc4000ff3e0ff */
[----:B------:R-:W-:Y:S02]  /*7f50*/  R2UR UR6, R34 ;  /* 0x00000000220672ca */ /* 0x000fe400000e0000 */
[----:B------:R-:W-:Y:S02]  /*7f60*/  R2UR UR7, R35 ;  /* 0x00000000230772ca */ /* 0x000fe400000e0000 */
[----:B------:R-:W-:Y:S02]  /*7f70*/  FSEL R52, R11, R6, P0 ;  /* 0x000000060b347208 */ /* 0x000fe40000000000 */
[----:B------:R-:W-:Y:S02]  /*7f80*/  LOP3.LUT P2, RZ, R38, 0x800000, RZ, 0xc0, !PT ;  /* 0x0080000026ff7812 */ /* 0x000fe4000784c0ff */
[----:B------:R-:W-:Y:S02]  /*7f90*/  LEA.HI.X.SX32 R11, R47, UR41, 0x2, P1 ;  /* 0x000000292f0b7c11 */ /* 0x000fe400088f16ff */
[----:B------:R-:W-:-:S02]  /*7fa0*/  IADD3 R12, P1, PT, R0, UR42, RZ ;  /* 0x0000002a000c7c10 */ /* 0x000fc4000ff3e0ff */
[----:B------:R-:W-:Y:S02]  /*7fb0*/  FSEL R32, R13, R6, P2 ;  /* 0x000000060d207208 */ /* 0x000fe40001000000 */
[----:B------:R-:W-:Y:S01]  /*7fc0*/  LEA.HI.X.SX32 R13, R0, UR43, 0x1, P1 ;  /* 0x0000002b000d7c11 */ /* 0x000fe200088f0eff */
[----:B------:R0:W3:Y:S04]  /*7fd0*/  LDG.E R2, desc[UR6][R2.64] ;  /* 0x0000000602027981 */ /* 0x0000e8000c1e1900 */
[----:B------:R-:W4:Y:S04]  /*7fe0*/  LDG.E.U8 R12, desc[UR6][R12.64] ;  /* 0x000000060c0c7981 */ /* 0x000f28000c1e1100 */
[----:B------:R-:W5:Y:S04]  /*7ff0*/  LDG.E.U8 R18, desc[UR6][R18.64] ;  /* 0x0000000612127981 */ /* 0x000f68000c1e1100 */
[----:B------:R-:W5:Y:S01]  /*8000*/  LDG.E R10, desc[UR6][R10.64] ;  /* 0x000000060a0a7981 */ /* 0x000f62000c1e1900 */
[----:B0-----:R-:W-:-:S04]  /*8010*/  FMNMX R3, R44, -INF , !PT ;  /* 0xff8000002c037809 */ /* 0x001fc80007800000 */
        /* <DEDUP_REMOVED lines=14> */
[----:B------:R-:W-:Y:S01]  /*8100*/  FMNMX R3, R3, R52, !PT ;  /* 0x0000003403037209 */ /* 0x000fe20007800000 */
[----:B------:R-:W-:Y:S01]  /*8110*/  FMUL R25, R25, UR4 ;  /* 0x0000000419197c20 */ /* 0x000fe20008400000 */
[----:B------:R-:W-:-:S02]  /*8120*/  LOP3.LUT P4, RZ, R38, 0x80, RZ, 0xc0, !PT ;  /* 0x0000008026ff7812 */ /* 0x000fc4000788c0ff */
[----:B------:R-:W-:Y:S02]  /*8130*/  FMNMX R3, R3, R54, !PT ;  /* 0x0000003603037209 */ /* 0x000fe40007800000 */
[----:B------:R-:W-:Y:S02]  /*8140*/  ISETP.NE.AND P5, PT, R56, RZ, PT ;  /* 0x000000ff3800720c */ /* 0x000fe40003fa5270 */
[----:B------:R-:W-:Y:S02]  /*8150*/  FSEL R56, R25, R6, P4 ;  /* 0x0000000619387208 */ /* 0x000fe40002000000 */
[----:B------:R-:W-:Y:S01]  /*8160*/  FMNMX R3, R3, R24, !PT ;  /* 0x0000001803037209 */ /* 0x000fe20007800000 */
[----:B------:R-:W-:Y:S01]  /*8170*/  FMUL R27, R27, UR4 ;  /* 0x000000041b1b7c20 */ /* 0x000fe20008400000 */
[C---:B------:R-:W-:Y:S02]  /*8180*/  LOP3.LUT P2, RZ, R38.reuse, 0x20, RZ, 0xc0, !PT ;  /* 0x0000002026ff7812 */ /* 0x040fe4000784c0ff */
        /* <DEDUP_REMOVED lines=14> */
[C---:B------:R-:W-:Y:S02]  /*8270*/  LOP3.LUT P3, RZ, R38.reuse, 0x2, RZ, 0xc0, !PT ;  /* 0x0000000226ff7812 */ /* 0x040fe4000786c0ff */
[----:B------:R-:W-:Y:S02]  /*8280*/  LOP3.LUT P6, RZ, R38, 0x1, RZ, 0xc0, !PT ;  /* 0x0000000126ff7812 */ /* 0x000fe400078cc0ff */
[----:B------:R-:W-:Y:S02]  /*8290*/  FSEL R38, R29, R6, P2 ;  /* 0x000000061d267208 */ /* 0x000fe40001000000 */
[----:B------:R-:W-:Y:S01]  /*82a0*/  FMNMX R5, R5, R62, !PT ;  /* 0x0000003e05057209 */ /* 0x000fe20007800000 */
[----:B------:R-:W-:Y:S01]  /*82b0*/  FMUL R23, R23, UR4 ;  /* 0x0000000417177c20 */ /* 0x000fe20008400000 */
[----:B------:R-:W-:-:S02]  /*82c0*/  FSEL R66, R3, R6, P3 ;  /* 0x0000000603427208 */ /* 0x000fc40001800000 */
[----:B------:R-:W-:Y:S01]  /*82d0*/  FMNMX R5, R5, R38, !PT ;  /* 0x0000002605057209 */ /* 0x000fe20007800000 */
[----:B--2---:R-:W-:Y:S01]  /*82e0*/  FMUL R37, R37, UR4 ;  /* 0x0000000425257c20 */ /* 0x004fe20008400000 */
[----:B------:R-:W-:Y:S02]  /*82f0*/  ISETP.NE.AND P4, PT, R55, RZ, PT ;  /* 0x000000ff3700720c */ /* 0x000fe40003f85270 */
[----:B------:R-:W-:Y:S02]  /*8300*/  FSEL R64, R23, R6, P6 ;  /* 0x0000000617407208 */ /* 0x000fe40003000000 */
[----:B------:R-:W-:Y:S01]  /*8310*/  FMNMX R5, R5, R66, !PT ;  /* 0x0000004205057209 */ /* 0x000fe20007800000 */
[----:B------:R-:W-:Y:S01]  /*8320*/  FMUL R39, R39, UR4 ;  /* 0x0000000427277c20 */ /* 0x000fe20008400000 */
[----:B------:R-:W-:Y:S02]  /*8330*/  FSEL R70, R37, R6, P4 ;  /* 0x0000000625467208 */ /* 0x000fe40002000000 */
[----:B------:R-:W-:Y:S01]  /*8340*/  FMNMX R5, R5, R64, !PT ;  /* 0x0000004005057209 */ /* 0x000fe20007800000 */
[----:B------:R-:W-:Y:S01]  /*8350*/  FMUL R45, R45, UR4 ;  /* 0x000000042d2d7c20 */ /* 0x000fe20008400000 */
[----:B------:R-:W-:-:S02]  /*8360*/  ISETP.NE.AND P0, PT, R57, RZ, PT ;  /* 0x000000ff3900720c */ /* 0x000fc40003f05270 */
[----:B------:R-:W-:Y:S02]  /*8370*/  FSEL R68, R39, R6, P5 ;  /* 0x0000000627447208 */ /* 0x000fe40002800000 */
[----:B------:R-:W-:Y:S02]  /*8380*/  FMNMX R5, R5, R70, !PT ;  /* 0x0000004605057209 */ /* 0x000fe40007800000 */
[----:B------:R-:W-:Y:S02]  /*8390*/  FSEL R20, R45, R6, P0 ;  /* 0x000000062d147208 */ /* 0x000fe40000000000 */
[----:B------:R-:W-:-:S04]  /*83a0*/  FMNMX R5, R5, R68, !PT ;  /* 0x0000004405057209 */ /* 0x000fc80007800000 */
[----:B------:R-:W-:Y:S02]  /*83b0*/  FMNMX R5, R5, R20, !PT ;  /* 0x0000001405057209 */ /* 0x000fe40007800000 */
[----:B----4-:R-:W-:Y:S01]  /*83c0*/  ISETP.NE.AND P2, PT, R12, RZ, PT ;  /* 0x000000ff0c00720c */ /* 0x010fe20003f45270 */
[----:B---3--:R-:W-:Y:S01]  /*83d0*/  FMUL R3, R2, UR4 ;  /* 0x0000000402037c20 */ /* 0x008fe20008400000 */
[----:B-----5:R-:W-:-:S04]  /*83e0*/  ISETP.NE.AND P1, PT, R18, RZ, PT ;  /* 0x000000ff1200720c */ /* 0x020fc80003f25270 */
[----:B------:R-:W-:-:S07]  /*83f0*/  FSEL R18, R3, R6, P1 ;  /* 0x0000000603127208 */ /* 0x000fce0000800000 */
[----:B------:R-:W-:Y:S01]  /*8400*/  @P2 FMUL R6, R10, UR4 ;  /* 0x000000040a062c20 */ /* 0x000fe20008400000 */
[----:B------:R-:W-:Y:S01]  /*8410*/  UMOV UR4, 0xffffffff ;  /* 0xffffffff00047882 */ /* 0x000fe20000000000 */
        /* <DEDUP_REMOVED lines=49> */
[----:B------:R-:W-:Y:S01]  /*8730*/  FFMA R5, R44, 1.4426950216293334961, -R5 ;  /* 0x3fb8aa3b2c057823 */ /* 0x000fe20000000805 */
[-C--:B------:R-:W-:Y:S01]  /*8740*/  FFMA.RM R7, R7, R12.reuse, 12582913 ;  /* 0x4b40000107077423 */ /* 0x080fe2000000400c */
[----:B------:R-:W-:Y:S01]  /*8750*/  FFMA.RM R15, R15, R12, 12582913 ;  /* 0x4b4000010f0f7423 */ /* 0x000fe2000000400c */
[----:B------:R-:W-:-:S02]  /*8760*/  IMAD.SHL.U32 R3, R3, 0x800000, RZ ;  /* 0x0080000003037824 */ /* 0x000fc400078e00ff */
[----:B------:R-:W-:Y:S01]  /*8770*/  FFMA R44, R44, 1.925963033500011079e-08, R5 ;  /* 0x32a570602c2c7823 */ /* 0x000fe20000000005 */
[----:B------:R-:W-:Y:S01]  /*8780*/  FADD R9, R7, -12583039 ;  /* 0xcb40007f07097421 */ /* 0x000fe20000000000 */
[-C--:B------:R-:W-:Y:S01]  /*8790*/  FFMA.RM R21, R21, R12.reuse, 12582913 ;  /* 0x4b40000115157423 */ /* 0x080fe2000000400c */
[----:B------:R-:W-:Y:S01]  /*87a0*/  FADD R17, R15, -12583039 ;  /* 0xcb40007f0f117421 */ /* 0x000fe20000000000 */
[-C--:B------:R-:W-:Y:S01]  /*87b0*/  FFMA.SAT R5, R32, R11.reuse, 0.5 ;  /* 0x3f00000020057423 */ /* 0x080fe2000000200b */
[----:B------:R-:W-:Y:S01]  /*87c0*/  FFMA R9, R36, 1.4426950216293334961, -R9 ;  /* 0x3fb8aa3b24097823 */ /* 0x000fe20000000809 */
[----:B------:R-:W0:Y:S01]  /*87d0*/  MUFU.EX2 R44, R44 ;  /* 0x0000002c002c7308 */ /* 0x000e220000000800 */
[----:B------:R-:W-:Y:S01]  /*87e0*/  FFMA R17, R10, 1.4426950216293334961, -R17 ;  /* 0x3fb8aa3b0a117823 */ /* 0x000fe20000000811 */
[----:B------:R-:W-:Y:S01]  /*87f0*/  SHF.L.U32 R7, R7, 0x17, RZ ;  /* 0x0000001707077819 */ /* 0x000fe200000006ff */
[----:B------:R-:W-:Y:S01]  /*8800*/  FFMA R9, R36, 1.925963033500011079e-08, R9 ;  /* 0x32a5706024097823 */ /* 0x000fe20000000009 */
[----:B------:R-:W-:Y:S01]  /*8810*/  FFMA.RM R13, R5, R12, 12582913 ;  /* 0x4b400001050d7423 */ /* 0x000fe2000000400c */
[----:B------:R-:W-:Y:S01]  /*8820*/  FFMA R17, R10, 1.925963033500011079e-08, R17 ;  /* 0x32a570600a117823 */ /* 0x000fe20000000011 */
[----:B------:R-:W-:-:S02]  /*8830*/  FFMA.SAT R23, R54, R11, 0.5 ;  /* 0x3f00000036177423 */ /* 0x000fc4000000200b */
[----:B------:R-:W1:Y:S01]  /*8840*/  MUFU.EX2 R2, R9 ;  /* 0x0000000900027308 */ /* 0x000e620000000800 */
[----:B------:R-:W-:Y:S01]  /*8850*/  FADD R5, R13, -12583039 ;  /* 0xcb40007f0d057421 */ /* 0x000fe20000000000 */
[----:B------:R-:W-:-:S03]  /*8860*/  FFMA.RM R23, R23, R12, 12582913 ;  /* 0x4b40000117177423 */ /* 0x000fc6000000400c */
[C---:B------:R-:W-:Y:S01]  /*8870*/  FFMA R5, R32.reuse, 1.4426950216293334961, -R5 ;  /* 0x3fb8aa3b20057823 */ /* 0x040fe20000000805 */
[----:B------:R-:W-:Y:S01]  /*8880*/  FADD R25, R23, -12583039 ;  /* 0xcb40007f17197421 */ /* 0x000fe20000000000 */
[----:B0-----:R-:W-:Y:S01]  /*8890*/  FMUL R6, R3, R44 ;  /* 0x0000002c03067220 */ /* 0x001fe20000400000 */
[----:B------:R-:W-:Y:S01]  /*88a0*/  FADD R3, R21, -12583039 ;  /* 0xcb40007f15037421 */ /* 0x000fe20000000000 */
[----:B------:R-:W-:Y:S01]  /*88b0*/  FFMA R32, R32, 1.925963033500011079e-08, R5 ;  /* 0x32a5706020207823 */ /* 0x000fe20000000005 */
[-C--:B------:R-:W-:Y:S01]  /*88c0*/  FFMA.SAT R5, R4, R11.reuse, 0.5 ;  /* 0x3f00000004057423 */ /* 0x080fe2000000200b */
[----:B------:R-:W-:Y:S01]  /*88d0*/  FFMA R25, R54, 1.4426950216293334961, -R25 ;  /* 0x3fb8aa3b36197823 */ /* 0x000fe20000000819 */
[----:B------:R-:W-:Y:S02]  /*88e0*/  FFMA R3, R0, 1.4426950216293334961, -R3 ;  /* 0x3fb8aa3b00037823 */ /* 0x000fe40000000803 */
[----:B------:R-:W-:Y:S01]  /*88f0*/  FFMA.RM R5, R5, R12, 12582913 ;  /* 0x4b40000105057423 */ /* 0x000fe2000000400c */
[----:B------:R-:W-:Y:S01]  /*8900*/  FFMA R25, R54, 1.925963033500011079e-08, R25 ;  /* 0x32a5706036197823 */ /* 0x000fe20000000019 */
[----:B------:R-:W-:Y:S01]  /*8910*/  FFMA R10, R0, 1.925963033500011079e-08, R3 ;  /* 0x32a57060000a7823 */ /* 0x000fe20000000003 */
[----:B-1----:R-:W-:Y:S01]  /*8920*/  FMUL R0, R7, R2 ;  /* 0x0000000207007220 */ /* 0x002fe20000400000 */
[----:B------:R-:W-:Y:S01]  /*8930*/  FFMA.SAT R7, R22, R11, 0.5 ;  /* 0x3f00000016077423 */ /* 0x000fe2000000200b */
[----:B------:R-:W0:Y:S01]  /*8940*/  MUFU.EX2 R3, R32 ;  /* 0x0000002000037308 */ /* 0x000e220000000800 */
[----:B------:R-:W-:-:S02]  /*8950*/  IMAD.SHL.U32 R2, R13, 0x800000, RZ ;  /* 0x008000000d027824 */ /* 0x000fc400078e00ff */
[----:B------:R-:W-:Y:S01]  /*8960*/  FADD R19, R5, -12583039 ;  /* 0xcb40007f05137421 */ /* 0x000fe20000000000 */
[----:B------:R-:W-:-:S03]  /*8970*/  FFMA.RM R7, R7, R12, 12582913 ;  /* 0x4b40000107077423 */ /* 0x000fc6000000400c */
[C---:B------:R-:W-:Y:S01]  /*8980*/  FFMA R19, R4.reuse, 1.4426950216293334961, -R19 ;  /* 0x3fb8aa3b04137823 */ /* 0x040fe20000000813 */
[C---:B------:R-:W-:Y:S01]  /*8990*/  FADD R9, R7.reuse, -12583039 ;  /* 0xcb40007f07097421 */ /* 0x040fe20000000000 */
[----:B------:R-:W-:Y:S01]  /*89a0*/  MUFU.EX2 R10, R10 ;  /* 0x0000000a000a7308 */ /* 0x000fe20000000800 */
[----:B------:R-:W-:Y:S02]  /*89b0*/  IMAD.SHL.U32 R7, R7, 0x800000, RZ ;  /* 0x0080000007077824 */ /* 0x000fe400078e00ff */
[----:B------:R-:W-:Y:S01]  /*89c0*/  FFMA R19, R4, 1.925963033500011079e-08, R19 ;  /* 0x32a5706004137823 */ /* 0x000fe20000000013 */
[----:B------:R-:W-:-:S04]  /*89d0*/  FFMA R9, R22, 1.4426950216293334961, -R9 ;  /* 0x3fb8aa3b16097823 */ /* 0x000fc80000000809 */
[----:B------:R-:W-:Y:S01]  /*89e0*/  FFMA R22, R22, 1.925963033500011079e-08, R9 ;  /* 0x32a5706016167823 */ /* 0x000fe20000000009 */
[----:B------:R-:W-:Y:S01]  /*89f0*/  FFMA.SAT R9, R8, R11, 0.5 ;  /* 0x3f00000008097423 */ /* 0x000fe2000000200b */
[----:B0-----:R-:W-:Y:S01]  /*8a00*/  FMUL R2, R2, R3 ;  /* 0x0000000302027220 */ /* 0x001fe20000400000 */
[----:B------:R-:W-:Y:S01]  /*8a10*/  SHF.L.U32 R3, R15, 0x17, RZ ;  /* 0x000000170f037819 */ /* 0x000fe200000006ff */
[----:B------:R-:W0:Y:S01]  /*8a20*/  MUFU.EX2 R4, R17 ;  /* 0x0000001100047308 */ /* 0x000e220000000800 */
[----:B------:R-:W-:-:S04]  /*8a30*/  FFMA.RM R18, R9, R12, 12582913 ;  /* 0x4b40000109127423 */ /* 0x000fc8000000400c */
[----:B------:R-:W-:-:S03]  /*8a40*/  FADD R9, R18, -12583039 ;  /* 0xcb40007f12097421 */ /* 0x000fc60000000000 */
[----:B------:R-:W1:Y:S01]  /*8a50*/  MUFU.EX2 R19, R19 ;  /* 0x0000001300137308 */ /* 0x000e620000000800 */
[----:B------:R-:W-:-:S04]  /*8a60*/  FFMA R9, R8, 1.4426950216293334961, -R9 ;  /* 0x3fb8aa3b08097823 */ /* 0x000fc80000000809 */
[----:B------:R-:W-:Y:S01]  /*8a70*/  FFMA R15, R8, 1.925963033500011079e-08, R9 ;  /* 0x32a57060080f7823 */ /* 0x000fe20000000009 */
[----:B------:R-:W-:Y:S01]  /*8a80*/  FFMA.SAT R9, R16, R11, 0.5 ;  /* 0x3f00000010097423 */ /* 0x000fe2000000200b */
[----:B------:R-:W-:Y:S01]  /*8a90*/  SHF.L.U32 R8, R18, 0x17, RZ ;  /* 0x0000001712087819 */ /* 0x000fe200000006ff */
[----:B------:R-:W2:Y:S01]  /*8aa0*/  MUFU.EX2 R22, R22 ;  /* 0x0000001600167308 */ /* 0x000ea20000000800 */
[----:B0-----:R-:W-:Y:S01]  /*8ab0*/  FMUL R3, R3, R4 ;  /* 0x0000000403037220 */ /* 0x001fe20000400000 */
[----:B------:R-:W-:Y:S01]  /*8ac0*/  FFMA.RM R9, R9, R12, 12582913 ;  /* 0x4b40000109097423 */ /* 0x000fe2000000400c */
[----:B------:R-:W-:Y:S01]  /*8ad0*/  IMAD.SHL.U32 R4, R5, 0x800000, RZ ;  /* 0x0080000005047824 */ /* 0x000fe200078e00ff */
[----:B------:R-:W-:Y:S02]  /*8ae0*/  SHF.L.U32 R5, R21, 0x17, RZ ;  /* 0x0000001715057819 */ /* 0x000fe400000006ff */
[C---:B------:R-:W-:Y:S01]  /*8af0*/  FADD R13, R9.reuse, -12583039 ;  /* 0xcb40007f090d7421 */ /* 0x040fe20000000000 */
[----:B------:R-:W-:Y:S01]  /*8b00*/  IMAD.SHL.U32 R9, R9, 0x800000, RZ ;  /* 0x0080000009097824 */ /* 0x000fe200078e00ff */
[----:B------:R-:W0:Y:S01]  /*8b10*/  MUFU.EX2 R15, R15 ;  /* 0x0000000f000f7308 */ /* 0x000e220000000800 */
[----:B-1----:R-:W-:Y:S01]  /*8b20*/  FMUL R4, R4, R19 ;  /* 0x0000001304047220 */ /* 0x002fe20000400000 */
[----:B------:R-:W-:Y:S01]  /*8b30*/  FFMA R13, R16, 1.4426950216293334961, -R13 ;  /* 0x3fb8aa3b100d7823 */ /* 0x000fe2000000080d */
[----:B------:R-:W-:-:S03]  /*8b40*/  FMUL R5, R5, R10 ;  /* 0x0000000a05057220 */ /* 0x000fc60000400000 */
[----:B------:R-:W-:Y:S01]  /*8b50*/  FFMA R16, R16, 1.925963033500011079e-08, R13 ;  /* 0x32a5706010107823 */ /* 0x000fe2000000000d */
[----:B------:R-:W-:Y:S01]  /*8b60*/  FFMA.SAT R13, R46, R11, 0.5 ;  /* 0x3f0000002e0d7423 */ /* 0x000fe2000000200b */
[----:B--2---:R-:W-:-:S03]  /*8b70*/  FMUL R7, R7, R22 ;  /* 0x0000001607077220 */ /* 0x004fc60000400000 */
[-C--:B------:R-:W-:Y:S01]  /*8b80*/  FFMA.RM R17, R13, R12.reuse, 12582913 ;  /* 0x4b4000010d117423 */ /* 0x080fe2000000400c */
[----:B------:R-:W1:Y:S03]  /*8b90*/  MUFU.EX2 R16, R16 ;  /* 0x0000001000107308 */ /* 0x000e660000000800 */
[C---:B------:R-:W-:Y:S01]  /*8ba0*/  FADD R13, R17.reuse, -12583039 ;  /* 0xcb40007f110d7421 */ /* 0x040fe20000000000 */
[----:B------:R-:W-:Y:S01]  /*8bb0*/  SHF.L.U32 R10, R17, 0x17, RZ ;  /* 0x00000017110a7819 */ /* 0x000fe200000006ff */
[----:B------:R-:W-:Y:S01]  /*8bc0*/  FFMA.SAT R17, R24, R11, 0.5 ;  /* 0x3f00000018117423 */ /* 0x000fe2000000200b */
[----:B0-----:R-:W-:Y:S01]  /*8bd0*/  FMUL R8, R8, R15 ;  /* 0x0000000f08087220 */ /* 0x001fe20000400000 */
[----:B------:R-:W-:Y:S01]  /*8be0*/  FFMA R13, R46, 1.4426950216293334961, -R13 ;  /* 0x3fb8aa3b2e0d7823 */ /* 0x000fe2000000080d */
[----:B------:R-:W-:Y:S01]  /*8bf0*/  MUFU.EX2 R22, R25 ;  /* 0x0000001900167308 */ /* 0x000fe20000000800 */
[----:B------:R-:W-:-:S02]  /*8c00*/  FFMA.RM R20, R17, R12, 12582913 ;  /* 0x4b40000111147423 */ /* 0x000fc4000000400c */
[----:B------:R-:W-:Y:S01]  /*8c10*/  FFMA R46, R46, 1.925963033500011079e-08, R13 ;  /* 0x32a570602e2e7823 */ /* 0x000fe2000000000d */
[-C--:B------:R-:W-:Y:S01]  /*8c20*/  FFMA.SAT R13, R48, R11.reuse, 0.5 ;  /* 0x3f000000300d7423 */ /* 0x080fe2000000200b */
[C---:B------:R-:W-:Y:S01]  /*8c30*/  FADD R17, R20.reuse, -12583039 ;  /* 0xcb40007f14117421 */ /* 0x040fe20000000000 */
[----:B------:R-:W-:Y:S02]  /*8c40*/  IMAD.SHL.U32 R20, R20, 0x800000, RZ ;  /* 0x0080000014147824 */ /* 0x000fe400078e00ff */
[----:B------:R-:W-:Y:S01]  /*8c50*/  FFMA.RM R13, R13, R12, 12582913 ;  /* 0x4b4000010d0d7423 */ /* 0x000fe2000000400c */
[C---:B------:R-:W-:Y:S01]  /*8c60*/  FFMA R17, R24.reuse, 1.4426950216293334961, -R17 ;  /* 0x3fb8aa3b18117823 */ /* 0x040fe20000000811 */
[----:B-1----:R-:W-:Y:S02]  /*8c70*/  FMUL R9, R9, R16 ;  /* 0x0000001009097220 */ /* 0x002fe40000400000 */
[C---:B------:R-:W-:Y:S01]  /*8c80*/  FADD R19, R13.reuse, -12583039 ;  /* 0xcb40007f0d137421 */ /* 0x040fe20000000000 */
[----:B------:R-:W-:Y:S01]  /*8c90*/  FFMA R27, R24, 1.925963033500011079e-08, R17 ;  /* 0x32a57060181b7823 */ /* 0x000fe20000000011 */
[----:B------:R-:W-:Y:S01]  /*8ca0*/  FFMA.SAT R17, R56, R11, 0.5 ;  /* 0x3f00000038117423 */ /* 0x000fe2000000200b */
[----:B------:R-:W-:-:S02]  /*8cb0*/  IMAD.SHL.U32 R13, R13, 0x800000, RZ ;  /* 0x008000000d0d7824 */ /* 0x000fc400078e00ff */
[C---:B------:R-:W-:Y:S01]  /*8cc0*/  FFMA R19, R48.reuse, 1.4426950216293334961, -R19 ;  /* 0x3fb8aa3b30137823 */ /* 0x040fe20000000813 */
[----:B------:R-:W-:Y:S01]  /*8cd0*/  FFMA.RM R29, R17, R12, 12582913 ;  /* 0x4b400001111d7423 */ /* 0x000fe2000000400c */
[----:B------:R-:W0:Y:S02]  /*8ce0*/  MUFU.EX2 R27, R27 ;  /* 0x0000001b001b7308 */ /* 0x000e240000000800 */
[----:B------:R-:W-:Y:S01]  /*8cf0*/  FFMA R48, R48, 1.925963033500011079e-08, R19 ;  /* 0x32a5706030307823 */ /* 0x000fe20000000013 */
[----:B------:R-:W-:-:S04]  /*8d00*/  FFMA.SAT R19, R50, R11, 0.5 ;  /* 0x3f00000032137423 */ /* 0x000fc8000000200b */
[-C--:B------:R-:W-:Y:S01]  /*8d10*/  FFMA.RM R21, R19, R12.reuse, 12582913 ;  /* 0x4b40000113157423 */ /* 0x080fe2000000400c */
[----:B------:R-:W1:Y:S03]  /*8d20*/  MUFU.EX2 R48, R48 ;  /* 0x0000003000307308 */ /* 0x000e660000000800 */
[C---:B------:R-:W-:Y:S01]  /*8d30*/  FADD R19, R21.reuse, -12583039 ;  /* 0xcb40007f15137421 */ /* 0x040fe20000000000 */
[----:B------:R-:W-:Y:S01]  /*8d40*/  SHF.L.U32 R17, R21, 0x17, RZ ;  /* 0x0000001715117819 */ /* 0x000fe200000006ff */
[----:B------:R-:W-:Y:S02]  /*8d50*/  FFMA.SAT R21, R60, R11, 0.5 ;  /* 0x3f0000003c157423 */ /* 0x000fe4000000200b */
[----:B------:R-:W-:Y:S02]  /*8d60*/  FFMA R19, R50, 1.4426950216293334961, -R19 ;  /* 0x3fb8aa3b32137823 */ /* 0x000fe40000000813 */
[----:B------:R-:W-:Y:S01]  /*8d70*/  FFMA.RM R24, R21, R12, 12582913 ;  /* 0x4b40000115187423 */ /* 0x000fe2000000400c */
[----:B0-----:R-:W-:Y:S01]  /*8d80*/  FMUL R20, R20, R27 ;  /* 0x0000001b14147220 */ /* 0x001fe20000400000 */
[----:B------:R-:W-:Y:S01]  /*8d90*/  FFMA R50, R50, 1.925963033500011079e-08, R19 ;  /* 0x32a5706032327823 */ /* 0x000fe20000000013 */
[----:B------:R-:W-:Y:S01]  /*8da0*/  FFMA.SAT R19, R52, R11, 0.5 ;  /* 0x3f00000034137423 */ /* 0x000fe2000000200b */
[C---:B------:R-:W-:Y:S01]  /*8db0*/  FADD R21, R24.reuse, -12583039 ;  /* 0xcb40007f18157421 */ /* 0x040fe20000000000 */
[----:B------:R-:W-:-:S02]  /*8dc0*/  IMAD.SHL.U32 R24, R24, 0x800000, RZ ;  /* 0x0080000018187824 */ /* 0x000fc400078e00ff */
[----:B------:R-:W-:Y:S01]  /*8dd0*/  FFMA.RM R15, R19, R12, 12582913 ;  /* 0x4b400001130f7423 */ /* 0x000fe2000000400c */
[C---:B------:R-:W-:Y:S01]  /*8de0*/  FFMA R21, R60.reuse, 1.4426950216293334961, -R21 ;  /* 0x3fb8aa3b3c157823 */ /* 0x040fe20000000815 */
[----:B-1----:R-:W-:Y:S01]  /*8df0*/  FMUL R16, R13, R48 ;  /* 0x000000300d107220 */ /* 0x002fe20000400000 */
[----:B------:R-:W-:Y:S01]  /*8e00*/  FADD R13, R29, -12583039 ;  /* 0xcb40007f1d0d7421 */ /* 0x000fe20000000000 */
[C---:B------:R-:W-:Y:S01]  /*8e10*/  FADD R19, R15.reuse, -12583039 ;  /* 0xcb40007f0f137421 */ /* 0x040fe20000000000 */
[----:B------:R-:W-:Y:S01]  /*8e20*/  FFMA R60, R60, 1.925963033500011079e-08, R21 ;  /* 0x32a570603c3c7823 */ /* 0x000fe20000000015 */
[-C--:B------:R-:W-:Y:S01]  /*8e30*/  FFMA.SAT R21, R62, R11.reuse, 0.5 ;  /* 0x3f0000003e157423 */ /* 0x080fe2000000200b */
[----:B------:R-:W-:Y:S01]  /*8e40*/  FFMA R13, R56, 1.4426950216293334961, -R13 ;  /* 0x3fb8aa3b380d7823 */ /* 0x000fe2000000080d */
[----:B------:R-:W-:Y:S01]  /*8e50*/  FFMA R19, R52, 1.4426950216293334961, -R19 ;  /* 0x3fb8aa3b34137823 */ /* 0x000fe20000000813 */
[----:B------:R-:W-:Y:S02]  /*8e60*/  IMAD.SHL.U32 R15, R15, 0x800000, RZ ;  /* 0x008000000f0f7824 */ /* 0x000fe400078e00ff */
[-C--:B------:R-:W-:Y:S01]  /*8e70*/  FFMA.RM R33, R21, R12.reuse, 12582913 ;  /* 0x4b40000115217423 */ /* 0x080fe2000000400c */
[----:B------:R-:W-:Y:S01]  /*8e80*/  FFMA R56, R56, 1.925963033500011079e-08, R13 ;  /* 0x32a5706038387823 */ /* 0x000fe2000000000d */
[----:B------:R-:W-:Y:S01]  /*8e90*/  FFMA R52, R52, 1.925963033500011079e-08, R19 ;  /* 0x32a5706034347823 */ /* 0x000fe20000000013 */
[-C--:B------:R-:W-:Y:S01]  /*8ea0*/  FFMA.SAT R13, R26, R11.reuse, 0.5 ;  /* 0x3f0000001a0d7423 */ /* 0x080fe2000000200b */
[----:B------:R-:W0:Y:S01]  /*8eb0*/  MUFU.EX2 R19, R46 ;  /* 0x0000002e00137308 */ /* 0x000e220000000800 */
[----:B------:R-:W-:Y:S01]  /*8ec0*/  SHF.L.U32 R21, R29, 0x17, RZ ;  /* 0x000000171d157819 */ /* 0x000fe200000006ff */
[----:B------:R-:W-:Y:S01]  /*8ed0*/  FFMA.SAT R29, R70, R11, 0.5 ;  /* 0x3f000000461d7423 */ /* 0x000fe2000000200b */
[----:B------:R-:W-:-:S03]  /*8ee0*/  FFMA.RM R13, R13, R12, 12582913 ;  /* 0x4b4000010d0d7423 */ /* 0x000fc6000000400c */
[----:B------:R-:W-:Y:S02]  /*8ef0*/  FFMA.RM R29, R29, R12, 12582913 ;  /* 0x4b4000011d1d7423 */ /* 0x000fe4000000400c */
[----:B------:R-:W1:Y:S08]  /*8f00*/  MUFU.EX2 R52, R52 ;  /* 0x0000003400347308 */ /* 0x000e700000000800 */
[----:B------:R-:W2:Y:S01]  /*8f10*/  MUFU.EX2 R50, R50 ;  /* 0x0000003200327308 */ /* 0x000ea20000000800 */
[----:B0-----:R-:W-:Y:S01]  /*8f20*/  FMUL R10, R10, R19 ;  /* 0x000000130a0a7220 */ /* 0x001fe20000400000 */
[----:B------:R-:W-:-:S04]  /*8f30*/  FADD R19, R13, -12583039 ;  /* 0xcb40007f0d137421 */ /* 0x000fc80000000000 */
[C---:B------:R-:W-:Y:S02]  /*8f40*/  FFMA R19, R26.reuse, 1.4426950216293334961, -R19 ;  /* 0x3fb8aa3b1a137823 */ /* 0x040fe40000000813 */
[----:B------:R-:W0:Y:S01]  /*8f50*/  MUFU.EX2 R56, R56 ;  /* 0x0000003800387308 */ /* 0x000e220000000800 */
[----:B-1----:R-:W-:Y:S01]  /*8f60*/  FMUL R18, R15, R52 ;  /* 0x000000340f127220 */ /* 0x002fe20000400000 */
[----:B------:R-:W-:Y:S01]  /*8f70*/  FFMA R31, R26, 1.925963033500011079e-08, R19 ;  /* 0x32a570601a1f7823 */ /* 0x000fe20000000013 */
[----:B------:R-:W-:-:S04]  /*8f80*/  FFMA.SAT R19, R58, R11, 0.5 ;  /* 0x3f0000003a137423 */ /* 0x000fc8000000200b */
[----:B------:R-:W-:Y:S01]  /*8f90*/  FFMA.RM R32, R19, R12, 12582913 ;  /* 0x4b40000113207423 */ /* 0x000fe2000000400c */
[----:B------:R-:W-:Y:S01]  /*8fa0*/  SHF.L.U32 R19, R23, 0x17, RZ ;  /* 0x0000001717137819 */ /* 0x000fe200000006ff */
[----:B------:R-:W-:Y:S01]  /*8fb0*/  FADD R23, R33, -12583039 ;  /* 0xcb40007f21177421 */ /* 0x000fe20000000000 */
[----:B------:R-:W1:Y:S01]  /*8fc0*/  MUFU.EX2 R31, R31 ;  /* 0x0000001f001f7308 */ /* 0x000e620000000800 */
[----:B------:R-:W-:Y:S01]  /*8fd0*/  FADD R15, R32, -12583039 ;  /* 0xcb40007f200f7421 */ /* 0x000fe20000000000 */
[----:B--2---:R-:W-:Y:S01]  /*8fe0*/  FMUL R17, R17, R50 ;  /* 0x0000003211117220 */ /* 0x004fe20000400000 */
[----:B------:R-:W-:Y:S01]  /*8ff0*/  FFMA R23, R62, 1.4426950216293334961, -R23 ;  /* 0x3fb8aa3b3e177823 */ /* 0x000fe20000000817 */
[----:B------:R-:W-:Y:S01]  /*9000*/  FMUL R19, R19, R22 ;  /* 0x0000001613137220 */ /* 0x000fe20000400000 */
[----:B------:R-:W-:Y:S02]  /*9010*/  IMAD.SHL.U32 R22, R13, 0x800000, RZ ;  /* 0x008000000d167824 */ /* 0x000fe400078e00ff */
[----:B------:R-:W-:Y:S01]  /*9020*/  FFMA R15, R58, 1.4426950216293334961, -R15 ;  /* 0x3fb8aa3b3a0f7823 */ /* 0x000fe2000000080f */
[----:B------:R-:W-:Y:S01]  /*9030*/  FFMA R62, R62, 1.925963033500011079e-08, R23 ;  /* 0x32a570603e3e7823 */ /* 0x000fe20000000017 */
[----:B------:R-:W-:Y:S01]  /*9040*/  FFMA.SAT R23, R38, R11, 0.5 ;  /* 0x3f00000026177423 */ /* 0x000fe2000000200b */
[----:B0-----:R-:W-:Y:S01]  /*9050*/  FMUL R21, R21, R56 ;  /* 0x0000003815157220 */ /* 0x001fe20000400000 */
[----:B------:R-:W-:-:S02]  /*9060*/  FFMA R15, R58, 1.925963033500011079e-08, R15 ;  /* 0x32a570603a0f7823 */ /* 0x000fc4000000000f */
[-C--:B------:R-:W-:Y:S01]  /*9070*/  FFMA.RM R26, R23, R12.reuse, 12582913 ;  /* 0x4b400001171a7423 */ /* 0x080fe2000000400c */
[----:B------:R-:W-:Y:S03]  /*9080*/  MUFU.EX2 R62, R62 ;  /* 0x0000003e003e7308 */ /* 0x000fe60000000800 */
[----:B------:R-:W-:Y:S01]  /*9090*/  FADD R23, R26, -12583039 ;  /* 0xcb40007f1a177421 */ /* 0x000fe20000000000 */
[----:B-1----:R-:W-:Y:S01]  /*90a0*/  FMUL R22, R22, R31 ;  /* 0x0000001f16167220 */ /* 0x002fe20000400000 */
[----:B------:R-:W-:Y:S01]  /*90b0*/  FFMA.SAT R31, R68, R11, 0.5 ;  /* 0x3f000000441f7423 */ /* 0x000fe2000000200b */
[----:B------:R-:W-:Y:S02]  /*90c0*/  IMAD.SHL.U32 R26, R26, 0x800000, RZ ;  /* 0x008000001a1a7824 */ /* 0x000fe400078e00ff */
[----:B------:R-:W-:Y:S01]  /*90d0*/  FFMA R23, R38, 1.4426950216293334961, -R23 ;  /* 0x3fb8aa3b26177823 */ /* 0x000fe20000000817 */
[----:B------:R-:W0:Y:S01]  /*90e0*/  MUFU.EX2 R36, R15 ;  /* 0x0000000f00247308 */ /* 0x000e220000000800 */
[----:B------:R-:W-:-:S02]  /*90f0*/  FFMA.RM R31, R31, R12, 12582913 ;  /* 0x4b4000011f1f7423 */ /* 0x000fc4000000400c */
[----:B------:R-:W-:Y:S01]  /*9100*/  FFMA R38, R38, 1.925963033500011079e-08, R23 ;  /* 0x32a5706026267823 */ /* 0x000fe20000000017 */
[----:B------:R-:W-:-:S04]  /*9110*/  FFMA.SAT R23, R66, R11, 0.5 ;  /* 0x3f00000042177423 */ /* 0x000fc8000000200b */
[----:B------:R-:W-:Y:S01]  /*9120*/  FFMA.RM R13, R23, R12, 12582913 ;  /* 0x4b400001170d7423 */ /* 0x000fe2000000400c */
[----:B------:R-:W-:-:S03]  /*9130*/  SHF.L.U32 R23, R32, 0x17, RZ ;  /* 0x0000001720177819 */ /* 0x000fc600000006ff */
[C---:B------:R-:W-:Y:S01]  /*9140*/  FADD R25, R13.reuse, -12583039 ;  /* 0xcb40007f0d197421 */ /* 0x040fe20000000000 */
[----:B------:R-:W-:-:S03]  /*9150*/  SHF.L.U32 R13, R13, 0x17, RZ ;  /* 0x000000170d0d7819 */ /* 0x000fc600000006ff */
[----:B------:R-:W-:Y:S01]  /*9160*/  FFMA R25, R66, 1.4426950216293334961, -R25 ;  /* 0x3fb8aa3b42197823 */ /* 0x000fe20000000819 */
[----:B0-----:R-:W-:-:S03]  /*9170*/  FMUL R23, R23, R36 ;  /* 0x0000002417177220 */ /* 0x001fc60000400000 */
[----:B------:R-:W-:Y:S01]  /*9180*/  FFMA R66, R66, 1.925963033500011079e-08, R25 ;  /* 0x32a5706042427823 */ /* 0x000fe20000000019 */
[----:B------:R-:W-:-:S04]  /*9190*/  FFMA.SAT R25, R64, R11, 0.5 ;  /* 0x3f00000040197423 */ /* 0x000fc8000000200b */
[----:B------:R-:W-:Y:S01]  /*91a0*/  FFMA.RM R15, R25, R12, 12582913 ;  /* 0x4b400001190f7423 */ /* 0x000fe2000000400c */
[----:B------:R-:W-:Y:S03]  /*91b0*/  MUFU.EX2 R66, R66 ;  /* 0x0000004200427308 */ /* 0x000fe60000000800 */
[C---:B------:R-:W-:Y:S01]  /*91c0*/  FADD R27, R15.reuse, -12583039 ;  /* 0xcb40007f0f1b7421 */ /* 0x040fe20000000000 */
[----:B------:R-:W-:-:S03]  /*91d0*/  IMAD.SHL.U32 R15, R15, 0x800000, RZ ;  /* 0x008000000f0f7824 */ /* 0x000fc600078e00ff */
[C---:B------:R-:W-:Y:S01]  /*91e0*/  FFMA R27, R64.reuse, 1.4426950216293334961, -R27 ;  /* 0x3fb8aa3b401b7823 */ /* 0x040fe2000000081b */
[----:B------:R-:W0:Y:S03]  /*91f0*/  MUFU.EX2 R25, R60 ;  /* 0x0000003c00197308 */ /* 0x000e260000000800 */
[----:B------:R-:W-:Y:S01]  /*9200*/  FFMA R64, R64, 1.925963033500011079e-08, R27 ;  /* 0x32a5706040407823 */ /* 0x000fe2000000001b */
[C---:B------:R-:W-:Y:S01]  /*9210*/  FADD R27, R29.reuse, -12583039 ;  /* 0xcb40007f1d1b7421 */ /* 0x040fe20000000000 */
[----:B------:R-:W-:-:S03]  /*9220*/  SHF.L.U32 R29, R29, 0x17, RZ ;  /* 0x000000171d1d7819 */ /* 0x000fc600000006ff */
[C---:B------:R-:W-:Y:S01]  /*9230*/  FFMA R27, R70.reuse, 1.4426950216293334961, -R27 ;  /* 0x3fb8aa3b461b7823 */ /* 0x040fe2000000081b */
[----:B------:R-:W-:Y:S03]  /*9240*/  MUFU.EX2 R64, R64 ;  /* 0x0000004000407308 */ /* 0x000fe60000000800 */
[----:B------:R-:W-:Y:S01]  /*9250*/  FFMA R70, R70, 1.925963033500011079e-08, R27 ;  /* 0x32a5706046467823 */ /* 0x000fe2000000001b */
[----:B0-----:R-:W-:Y:S01]  /*9260*/  FMUL R24, R24, R25 ;  /* 0x0000001918187220 */ /* 0x001fe20000400000 */
[----:B------:R-:W-:-:S03]  /*9270*/  SHF.L.U32 R25, R33, 0x17, RZ ;  /* 0x0000001721197819 */ /* 0x000fc600000006ff */
[----:B------:R-:W0:Y:S01]  /*9280*/  MUFU.EX2 R27, R38 ;  /* 0x00000026001b7308 */ /* 0x000e220000000800 */
[----:B------:R-:W-:Y:S01]  /*9290*/  FADD R33, R31, -12583039 ;  /* 0xcb40007f1f217421 */ /* 0x000fe20000000000 */
[----:B------:R-:W-:-:S03]  /*92a0*/  FMUL R25, R25, R62 ;  /* 0x0000003e19197220 */ /* 0x000fc60000400000 */
[----:B------:R-:W-:-:S03]  /*92b0*/  FFMA R33, R68, 1.4426950216293334961, -R33 ;  /* 0x3fb8aa3b44217823 */ /* 0x000fc60000000821 */
[----:B------:R-:W1:Y:S01]  /*92c0*/  MUFU.EX2 R70, R70 ;  /* 0x0000004600467308 */ /* 0x000e620000000800 */
[----:B------:R-:W-:Y:S01]  /*92d0*/  FFMA R68, R68, 1.925963033500011079e-08, R33 ;  /* 0x32a5706044447823 */ /* 0x000fe20000000021 */
[----:B------:R-:W-:-:S04]  /*92e0*/  FFMA.SAT R33, R28, R11, 0.5 ;  /* 0x3f0000001c217423 */ /* 0x000fc8000000200b */
[----:B------:R-:W-:Y:S01]  /*92f0*/  FFMA.RM R32, R33, R12, 12582913 ;  /* 0x4b40000121207423 */ /* 0x000fe2000000400c */
[----:B------:R-:W-:Y:S01]  /*9300*/  FFMA.SAT R33, R30, R11, 0.5 ;  /* 0x3f0000001e217423 */ /* 0x000fe2000000200b */
[----:B0-----:R-:W-:Y:S02]  /*9310*/  FMUL R26, R26, R27 ;  /* 0x0000001b1a1a7220 */ /* 0x001fe40000400000 */
[----:B------:R-:W-:-:S04]  /*9320*/  FADD R27, R32, -12583039 ;  /* 0xcb40007f201b7421 */ /* 0x000fc80000000000 */
[----:B------:R-:W-:Y:S01]  /*9330*/  FFMA R27, R28, 1.4426950216293334961, -R27 ;  /* 0x3fb8aa3b1c1b7823 */ /* 0x000fe2000000081b */
[----:B-1----:R-:W-:-:S03]  /*9340*/  FMUL R29, R29, R70 ;  /* 0x000000461d1d7220 */ /* 0x002fc60000400000 */
[----:B------:R-:W-:Y:S01]  /*9350*/  FFMA R36, R28, 1.925963033500011079e-08, R27 ;  /* 0x32a570601c247823 */ /* 0x000fe2000000001b */
[----:B------:R-:W-:Y:S01]  /*9360*/  FFMA.SAT R27, R14, R11, 0.5 ;  /* 0x3f0000000e1b7423 */ /* 0x000fe2000000200b */
[----:B------:R-:W-:-:S03]  /*9370*/  FMUL R28, R15, R64 ;  /* 0x000000400f1c7220 */ /* 0x000fc60000400000 */
[-C--:B------:R-:W-:Y:S01]  /*9380*/  FFMA.RM R11, R27, R12.reuse, 12582913 ;  /* 0x4b4000011b0b7423 */ /* 0x080fe2000000400c */
[----:B------:R-:W-:Y:S01]  /*9390*/  FFMA.RM R12, R33, R12, 12582913 ;  /* 0x4b400001210c7423 */ /* 0x000fe2000000400c */
[----:B------:R-:W-:Y:S02]  /*93a0*/  MUFU.EX2 R36, R36 ;  /* 0x0000002400247308 */ /* 0x000fe40000000800 */
[C---:B------:R-:W-:Y:S01]  /*93b0*/  FADD R27, R11.reuse, -12583039 ;  /* 0xcb40007f0b1b7421 */ /* 0x040fe20000000000 */
[----:B------:R-:W-:-:S03]  /*93c0*/  IMAD.SHL.U32 R11, R11, 0x800000, RZ ;  /* 0x008000000b0b7824 */ /* 0x000fc600078e00ff */
[C---:B------:R-:W-:Y:S02]  /*93d0*/  FFMA R27, R14.reuse, 1.4426950216293334961, -R27 ;  /* 0x3fb8aa3b0e1b7823 */ /* 0x040fe4000000081b */
[----:B------:R-:W0:Y:S02]  /*93e0*/  MUFU.EX2 R33, R68 ;  /* 0x0000004400217308 */ /* 0x000e240000000800 */
[----:B------:R-:W-:Y:S01]  /*93f0*/  FFMA R37, R14, 1.925963033500011079e-08, R27 ;  /* 0x32a570600e257823 */ /* 0x000fe2000000001b */
[C---:B------:R-:W-:Y:S01]  /*9400*/  FADD R27, R12.reuse, -12583039 ;  /* 0xcb40007f0c1b7421 */ /* 0x040fe20000000000 */
[----:B------:R-:W-:-:S03]  /*9410*/  SHF.L.U32 R12, R12, 0x17, RZ ;  /* 0x000000170c0c7819 */ /* 0x000fc600000006ff */
[C---:B------:R-:W-:Y:S01]  /*9420*/  FFMA R27, R30.reuse, 1.4426950216293334961, -R27 ;  /* 0x3fb8aa3b1e1b7823 */ /* 0x040fe2000000081b */
[----:B------:R-:W1:Y:S03]  /*9430*/  MUFU.EX2 R38, R37 ;  /* 0x0000002500267308 */ /* 0x000e660000000800 */
[----:B------:R-:W-:Y:S01]  /*9440*/  FFMA R39, R30, 1.925963033500011079e-08, R27 ;  /* 0x32a570601e277823 */ /* 0x000fe2000000001b */
[----:B------:R-:W-:Y:S01]  /*9450*/  FADD R27, RZ, R6 ;  /* 0x00000006ff1b7221 */ /* 0x000fe20000000000 */
[----:B------:R-:W-:Y:S01]  /*9460*/  IMAD.SHL.U32 R30, R31, 0x800000, RZ ;  /* 0x008000001f1e7824 */ /* 0x000fe200078e00ff */
[----:B------:R-:W-:Y:S02]  /*9470*/  SHF.L.U32 R31, R32, 0x17, RZ ;  /* 0x00000017201f7819 */ /* 0x000fe400000006ff */
[----:B------:R-:W-:Y:S01]  /*9480*/  FADD R27, R27, R0 ;  /* 0x000000001b1b7221 */ /* 0x000fe20000000000 */
[----:B------:R-:W2:Y:S01]  /*9490*/  MUFU.EX2 R39, R39 ;  /* 0x0000002700277308 */ /* 0x000ea20000000800 */
[----:B0-----:R-:W-:Y:S01]  /*94a0*/  FMUL R30, R30, R33 ;  /* 0x000000211e1e7220 */ /* 0x001fe20000400000 */
[----:B------:R-:W-:Y:S01]  /*94b0*/  FMUL R31, R31, R36 ;  /* 0x000000241f1f7220 */ /* 0x000fe20000400000 */
[----:B------:R-:W-:-:S04]  /*94c0*/  FADD R14, R27, R2 ;  /* 0x000000021b0e7221 */ /* 0x000fc80000000000 */
[----:B------:R-:W-:Y:S01]  /*94d0*/  FADD R27, R14, R3 ;  /* 0x000000030e1b7221 */ /* 0x000fe20000000000 */
[----:B-1----:R-:W-:-:S03]  /*94e0*/  FMUL R32, R11, R38 ;  /* 0x000000260b207220 */ /* 0x002fc60000400000 */
[----:B------:R-:W-:-:S04]  /*94f0*/  FADD R14, R27, R4 ;  /* 0x000000041b0e7221 */ /* 0x000fc80000000000 */
        /* <DEDUP_REMOVED lines=34> */
.L_x_1709:
        /* <DEDUP_REMOVED lines=11> */
[----:B0-----:R-:W-:Y:S05]  /*97d0*/  CALL.REL.NOINC `($__internal_19_$__cuda_sm3x_div_rn_noftz_f32_slowpath) ;  /* 0x0000003000707944 */ /* 0x001fea0003c00000 */
[----:B------:R-:W-:-:S07]  /*97e0*/  IMAD.MOV.U32 R15, RZ, RZ, R6 ;  /* 0x000000ffff0f7224 */ /* 0x000fce00078e0006 */
.L_x_1642:
[----:B------:R-:W-:Y:S05]  /*97f0*/  BSYNC.RECONVERGENT B3 ;  /* 0x0000000000037941 */ /* 0x000fea0003800200 */
.L_x_1641:
        /* <DEDUP_REMOVED lines=11> */
[----:B0-----:R-:W-:Y:S05]  /*98b0*/  CALL.REL.NOINC `($__internal_19_$__cuda_sm3x_div_rn_noftz_f32_slowpath) ;  /* 0x0000003000387944 */ /* 0x001fea0003c00000 */
[----:B------:R-:W-:-:S07]  /*98c0*/  IMAD.MOV.U32 R14, RZ, RZ, R6 ;  /* 0x000000ffff0e7224 */ /* 0x000fce00078e0006 */
.L_x_1644:
[----:B------:R-:W-:Y:S05]  /*98d0*/  BSYNC.RECONVERGENT B3 ;  /* 0x0000000000037941 */ /* 0x000fea0003800200 */
.L_x_1643:
        /* <DEDUP_REMOVED lines=13> */
.L_x_1646:
[----:B------:R-:W-:Y:S05]  /*99b0*/  BSYNC.RECONVERGENT B3 ;  /* 0x0000000000037941 */ /* 0x000fea0003800200 */
.L_x_1645:
        /* <DEDUP_REMOVED lines=13> */
.L_x_1648:
[----:B------:R-:W-:Y:S05]  /*9a90*/  BSYNC.RECONVERGENT B3 ;  /* 0x0000000000037941 */ /* 0x000fea0003800200 */
.L_x_1647:
        /* <DEDUP_REMOVED lines=13> */
.L_x_1650:
[----:B------:R-:W-:Y:S05]  /*9b70*/  BSYNC.RECONVERGENT B3 ;  /* 0x0000000000037941 */ /* 0x000fea0003800200 */
.L_x_1649:
        /* <DEDUP_REMOVED lines=13> */
.L_x_1652:
[----:B------:R-:W-:Y:S05]  /*9c50*/  BSYNC.RECONVERGENT B3 ;  /* 0x0000000000037941 */ /* 0x000fea0003800200 */
.L_x_1651:
        /* <DEDUP_REMOVED lines=13> */
.L_x_1654:
[----:B------:R-:W-:Y:S05]  /*9d30*/  BSYNC.RECONVERGENT B3 ;  /* 0x0000000000037941 */ /* 0x000fea0003800200 */
.L_x_1653:
        /* <DEDUP_REMOVED lines=13> */
.L_x_1656:
[----:B------:R-:W-:Y:S05]  /*9e10*/  BSYNC.RECONVERGENT B3 ;  /* 0x0000000000037941 */ /* 0x000fea0003800200 */
.L_x_1655:
        /* <DEDUP_REMOVED lines=13> */
.L_x_1658:
[----:B------:R-:W-:Y:S05]  /*9ef0*/  BSYNC.RECONVERGENT B3 ;  /* 0x0000000000037941 */ /* 0x000fea0003800200 */
.L_x_1657:
        /* <DEDUP_REMOVED lines=13> */
.L_x_1660:
[----:B------:R-:W-:Y:S05]  /*9fd0*/  BSYNC.RECONVERGENT B3 ;  /* 0x0000000000037941 */ /* 0x000fea0003800200 */
.L_x_1659:
        /* <DEDUP_REMOVED lines=13> */
.L_x_1662:
[----:B------:R-:W-:Y:S05]  /*a0b0*/  BSYNC.RECONVERGENT B3 ;  /* 0x0000000000037941 */ /* 0x000fea0003800200 */
.L_x_1661:
        /* <DEDUP_REMOVED lines=13> */
.L_x_1664:
[----:B------:R-:W-:Y:S05]  /*a190*/  BSYNC.RECONVERGENT B3 ;  /* 0x0000000000037941 */ /* 0x000fea0003800200 */
.L_x_1663:
        /* <DEDUP_REMOVED lines=13> */
.L_x_1666:
[----:B------:R-:W-:Y:S05]  /*a270*/  BSYNC.RECONVERGENT B3 ;  /* 0x0000000000037941 */ /* 0x000fea0003800200 */
.L_x_1665:
        /* <DEDUP_REMOVED lines=13> */
.L_x_1668:
[----:B------:R-:W-:Y:S05]  /*a350*/  BSYNC.RECONVERGENT B3 ;  /* 0x0000000000037941 */ /* 0x000fea0003800200 */
.L_x_1667:
        /* <DEDUP_REMOVED lines=13> */
.L_x_1670:
[----:B------:R-:W-:Y:S05]  /*a430*/  BSYNC.RECONVERGENT B3 ;  /* 0x0000000000037941 */ /* 0x000fea0003800200 */
.L_x_1669:
        /* <DEDUP_REMOVED lines=13> */
.L_x_1672:
[----:B------:R-:W-:Y:S05]  /*a510*/  BSYNC.RECONVERGENT B3 ;  /* 0x0000000000037941 */ /* 0x000fea0003800200 */
.L_x_1671:
        /* <DEDUP_REMOVED lines=13> */
.L_x_1674:
[----:B------:R-:W-:Y:S05]  /*a5f0*/  BSYNC.RECONVERGENT B3 ;  /* 0x0000000000037941 */ /* 0x000fea0003800200 */
.L_x_1673:
        /* <DEDUP_REMOVED lines=13> */
.L_x_1676:
[----:B------:R-:W-:Y:S05]  /*a6d0*/  BSYNC.RECONVERGENT B3 ;  /* 0x0000000000037941 */ /* 0x000fea0003800200 */
.L_x_1675:
        /* <DEDUP_REMOVED lines=13> */
.L_x_1678:
[----:B------:R-:W-:Y:S05]  /*a7b0*/  BSYNC.RECONVERGENT B3 ;  /* 0x0000000000037941 */ /* 0x000fea0003800200 */
.L_x_1677:
        /* <DEDUP_REMOVED lines=13> */
.L_x_1680:
[----:B------:R-:W-:Y:S05]  /*a890*/  BSYNC.RECONVERGENT B3 ;  /* 0x0000000000037941 */ /* 0x000fea0003800200 */
.L_x_1679:
        /* <DEDUP_REMOVED lines=13> */
.L_x_1682:
[----:B------:R-:W-:Y:S05]  /*a970*/  BSYNC.RECONVERGENT B3 ;  /* 0x0000000000037941 */ /* 0x000fea0003800200 */
.L_x_1681:
        /* <DEDUP_REMOVED lines=13> */
.L_x_1684:
[----:B------:R-:W-:Y:S05]  /*aa50*/  BSYNC.RECONVERGENT B3 ;  /* 0x0000000000037941 */ /* 0x000fea0003800200 */
.L_x_1683:
        /* <DEDUP_REMOVED lines=13> */
.L_x_1686:
[----:B------:R-:W-:Y:S05]  /*ab30*/  BSYNC.RECONVERGENT B3 ;  /* 0x0000000000037941 */ /* 0x000fea0003800200 */
.L_x_1685:
        /* <DEDUP_REMOVED lines=13> */
.L_x_1688:
[----:B------:R-:W-:Y:S05]  /*ac10*/  BSYNC.RECONVERGENT B3 ;  /* 0x0000000000037941 */ /* 0x000fea0003800200 */
.L_x_1687:
        /* <DEDUP_REMOVED lines=13> */
.L_x_1690:
[----:B------:R-:W-:Y:S05]  /*acf0*/  BSYNC.RECONVERGENT B3 ;  /* 0x0000000000037941 */ /* 0x000fea0003800200 */
.L_x_1689:
        /* <DEDUP_REMOVED lines=13> */
.L_x_1692:
[----:B------:R-:W-:Y:S05]  /*add0*/  BSYNC.RECONVERGENT B3 ;  /* 0x0000000000037941 */ /* 0x000fea0003800200 */
.L_x_1691:
        /* <DEDUP_REMOVED lines=13> */
.L_x_1694:
[----:B------:R-:W-:Y:S05]  /*aeb0*/  BSYNC.RECONVERGENT B3 ;  /* 0x0000000000037941 */ /* 0x000fea0003800200 */
.L_x_1693:
        /* <DEDUP_REMOVED lines=13> */
.L_x_1696:
[----:B------:R-:W-:Y:S05]  /*af90*/  BSYNC.RECONVERGENT B3 ;  /* 0x0000000000037941 */ /* 0x000fea0003800200 */
.L_x_1695:
        /* <DEDUP_REMOVED lines=68> */
.L_x_1639:
[----:B------:R-:W-:Y:S05]  /*b3e0*/  EXIT ;  /* 0x000000000000794d */ /* 0x000fea0003800000 */
.L_x_1640:
[----:B------:R-:W-:Y:S01]  /*b3f0*/  HFMA2 R11, -RZ, RZ, 0, 1.847743988037109375e-06 ;  /* 0x0000001fff0b7431 */ /* 0x000fe200000001ff */
[----:B------:R-:W-:Y:S01]  /*b400*/  BSSY B1, `(.L_x_1698) ;  /* 0x0000006000017945 */ /* 0x000fe20003800000 */
[----:B------:R-:W-:Y:S02]  /*b410*/  IMAD.MOV.U32 R12, RZ, RZ, 0x10 ;  /* 0x00000010ff0c7424 */ /* 0x000fe400078e00ff */
[----:B------:R-:W-:-:S07]  /*b420*/  IMAD.MOV.U32 R15, RZ, RZ, -0x1 ;  /* 0xffffffffff0f7424 */ /* 0x000fce00078e00ff */
[----:B------:R-:W-:Y:S05]  /*b430*/  WARPSYNC.COLLECTIVE R15, `(.L_x_1699) ;  /* 0x000000000f087348 */ /* 0x000fea0003c00000 */
[----:B------:R0:W1:Y:S02]  /*b440*/  SHFL.BFLY P6, R14, R13, R12, R11 ;  /* 0x0c00000c0d0e7389 */ /* 0x00006400000c000b */
[----:B01----:R-:W-:Y:S05]  /*b450*/  ENDCOLLECTIVE ;  /* 0x000000000000791b */ /* 0x003fea0003800000 */
.L_x_1699:
[----:B------:R-:W-:Y:S05]  /*b460*/  BSYNC B1 ;  /* 0x0000000000017941 */ /* 0x000fea0003800000 */
.L_x_1698:
[----:B------:R-:W-:Y:S01]  /*b470*/  FMNMX R13, R13, R14, !PT ;  /* 0x0000000e0d0d7209 */ /* 0x000fe20007800000 */
[----:B------:R-:W-:Y:S01]  /*b480*/  IMAD.MOV.U32 R11, RZ, RZ, 0x1f ;  /* 0x0000001fff0b7424 */ /* 0x000fe200078e00ff */
[----:B------:R-:W-:Y:S02]  /*b490*/  MOV R12, 0x8 ;  /* 0x00000008000c7802 */ /* 0x000fe40000000f00 */
[----:B------:R-:W-:-:S07]  /*b4a0*/  MOV R15, 0xffffffff ;  /* 0xffffffff000f7802 */ /* 0x000fce0000000f00 */
[----:B------:R-:W-:Y:S05]  /*b4b0*/  WARPSYNC.COLLECTIVE R15, `(.L_x_1700) ;  /* 0x000000000f087348 */ /* 0x000fea0003c00000 */
[----:B------:R0:W1:Y:S02]  /*b4c0*/  SHFL.BFLY P6, R14, R13, R12, R11 ;  /* 0x0c00000c0d0e7389 */ /* 0x00006400000c000b */
[----:B01----:R-:W-:Y:S05]  /*b4d0*/  ENDCOLLECTIVE ;  /* 0x000000000000791b */ /* 0x003fea0003800000 */
.L_x_1700:
[----:B------:R-:W-:Y:S01]  /*b4e0*/  HFMA2 R12, -RZ, RZ, 0, 2.384185791015625e-07 ;  /* 0x00000004ff0c7431 */ /* 0x000fe200000001ff */
[----:B------:R-:W-:-:S05]  /*b4f0*/  FMNMX R0, R13, R14, !PT ;  /* 0x0000000e0d007209 */ /* 0x000fca0007800000 */
[----:B------:R-:W-:-:S07]  /*b500*/  IMAD.MOV.U32 R13, RZ, RZ, R0 ;  /* 0x000000ffff0d7224 */ /* 0x000fce00078e0000 */
[----:B------:R-:W-:Y:S05]  /*b510*/  WARPSYNC.COLLECTIVE R15, `(.L_x_1701) ;  /* 0x000000000f087348 */ /* 0x000fea0003c00000 */
[----:B------:R0:W1:Y:S02]  /*b520*/  SHFL.BFLY P6, R14, R13, R12, R11 ;  /* 0x0c00000c0d0e7389 */ /* 0x00006400000c000b */
[----:B01----:R-:W-:Y:S05]  /*b530*/  ENDCOLLECTIVE ;  /* 0x000000000000791b */ /* 0x003fea0003800000 */
.L_x_1701:
[----:B------:R-:W-:Y:S02]  /*b540*/  MOV R12, 0x2 ;  /* 0x00000002000c7802 */ /* 0x000fe40000000f00 */
[----:B------:R-:W-:-:S05]  /*b550*/  FMNMX R2, R0, R14, !PT ;  /* 0x0000000e00027209 */ /* 0x000fca0007800000 */
[----:B------:R-:W-:-:S07]  /*b560*/  IMAD.MOV.U32 R13, RZ, RZ, R2 ;  /* 0x000000ffff0d7224 */ /* 0x000fce00078e0002 */
[----:B------:R-:W-:Y:S05]  /*b570*/  WARPSYNC.COLLECTIVE R15, `(.L_x_1702) ;  /* 0x000000000f087348 */ /* 0x000fea0003c00000 */
[----:B------:R0:W1:Y:S02]  /*b580*/  SHFL.BFLY P6, R14, R13, R12, R11 ;  /* 0x0c00000c0d0e7389 */ /* 0x00006400000c000b */
[----:B01----:R-:W-:Y:S05]  /*b590*/  ENDCOLLECTIVE ;  /* 0x000000000000791b */ /* 0x003fea0003800000 */
.L_x_1702:
[----:B------:R-:W-:Y:S01]  /*b5a0*/  HFMA2 R12, -RZ, RZ, 0, 5.9604644775390625e-08 ;  /* 0x00000001ff0c7431 */ /* 0x000fe200000001ff */
[----:B------:R-:W-:-:S05]  /*b5b0*/  FMNMX R3, R2, R14, !PT ;  /* 0x0000000e02037209 */ /* 0x000fca0007800000 */
[----:B------:R-:W-:-:S07]  /*b5c0*/  IMAD.MOV.U32 R13, RZ, RZ, R3 ;  /* 0x000000ffff0d7224 */ /* 0x000fce00078e0003 */
[----:B------:R-:W-:Y:S05]  /*b5d0*/  WARPSYNC.COLLECTIVE R15, `(.L_x_1703) ;  /* 0x000000000f087348 */ /* 0x000fea0003c00000 */
[----:B------:R0:W1:Y:S02]  /*b5e0*/  SHFL.BFLY P6, R14, R13, R12, R11 ;  /* 0x0c00000c0d0e7389 */ /* 0x00006400000c000b */
[----:B01----:R-:W-:Y:S05]  /*b5f0*/  ENDCOLLECTIVE ;  /* 0x000000000000791b */ /* 0x003fea0003800000 */
.L_x_1703:
[----:B------:R-:W-:Y:S01]  /*b600*/  IMAD.MOV.U32 R15, RZ, RZ, 0x3bbb989d ;  /* 0x3bbb989dff0f7424 */ /* 0x000fe200078e00ff */
[----:B------:R-:W-:Y:S02]  /*b610*/  FMNMX R9, R3, R14, !PT ;  /* 0x0000000e03097209 */ /* 0x000fe40007800000 */
[----:B------:R-:W-:-:S03]  /*b620*/  MOV R14, 0x437c0000 ;  /* 0x437c0000000e7802 */ /* 0x000fc60000000f00 */
        /* <DEDUP_REMOVED lines=31> */
[----:B------:R-:W-:Y:S02]  /*b820*/  IMAD.SHL.U32 R6, R9, 0x800000, RZ ;  /* 0x0080000009067824 */ /* 0x000fe400078e00ff */
[----:B------:R-:W-:Y:S01]  /*b830*/  FFMA.SAT R9, R10, R15, 0.5 ;  /* 0x3f0000000a097423 */ /* 0x000fe2000000200f */
[----:B------:R-:W-:-:S03]  /*b840*/  FFMA R17, R0, 1.4426950216293334961, -R17 ;  /* 0x3fb8aa3b00117823 */ /* 0x000fc60000000811 */
[----:B------:R-:W-:Y:S01]  /*b850*/  FFMA.RM R9, R9, R14, 12582913 ;  /* 0x4b40000109097423 */ /* 0x000fe2000000400e */
[----:B------:R-:W-:-:S03]  /*b860*/  FFMA R17, R0, 1.925963033500011079e-08, R17 ;  /* 0x32a5706000117823 */ /* 0x000fc60000000011 */
[C---:B------:R-:W-:Y:S01]  /*b870*/  FADD R19, R9.reuse, -12583039 ;  /* 0xcb40007f09137421 */ /* 0x040fe20000000000 */
[----:B------:R-:W-:Y:S01]  /*b880*/  SHF.L.U32 R0, R9, 0x17, RZ ;  /* 0x0000001709007819 */ /* 0x000fe200000006ff */
        /* <DEDUP_REMOVED lines=10> */
[----:B------:R-:W-:Y:S02]  /*b930*/  IMAD.SHL.U32 R2, R9, 0x800000, RZ ;  /* 0x0080000009027824 */ /* 0x000fe400078e00ff */
[----:B------:R-:W-:Y:S01]  /*b940*/  FFMA.SAT R9, R3, R15, 0.5 ;  /* 0x3f00000003097423 */ /* 0x000fe2000000200f */
[----:B-1----:R-:W-:-:S03]  /*b950*/  FMUL R0, R0, R19 ;  /* 0x0000001300007220 */ /* 0x002fc60000400000 */
        /* <DEDUP_REMOVED lines=53> */
[----:B------:R-:W-:Y:S01]  /*bcb0*/  SHF.L.U32 R10, R17, 0x17, RZ ;  /* 0x00000017110a7819 */ /* 0x000fe200000006ff */
[----:B------:R-:W-:Y:S01]  /*bcc0*/  FFMA.SAT R17, R48, R15, 0.5 ;  /* 0x3f00000030117423 */ /* 0x000fe2000000200f */
[----:B------:R-:W-:-:S03]  /*bcd0*/  FFMA R21, R46, 1.925963033500011079e-08, R21 ;  /* 0x32a570602e157823 */ /* 0x000fc60000000015 */
[----:B------:R-:W-:-:S03]  /*bce0*/  FFMA.RM R17, R17, R14, 12582913 ;  /* 0x4b40000111117423 */ /* 0x000fc6000000400e */
[----:B------:R-:W0:Y:S01]  /*bcf0*/  MUFU.EX2 R21, R21 ;  /* 0x0000001500157308 */ /* 0x000e220000000800 */
[C---:B------:R-:W-:Y:S01]  /*bd00*/  FADD R19, R17.reuse, -12583039 ;  /* 0xcb40007f11137421 */ /* 0x040fe20000000000 */
[----:B------:R-:W-:Y:S02]  /*bd10*/  IMAD.SHL.U32 R16, R17, 0x800000, RZ ;  /* 0x0080000011107824 */ /* 0x000fe400078e00ff */
[----:B------:R-:W-:Y:S01]  /*bd20*/  FFMA.SAT R17, R50, R15, 0.5 ;  /* 0x3f00000032117423 */ /* 0x000fe2000000200f */
[----:B------:R-:W-:-:S03]  /*bd30*/  FFMA R19, R48, 1.4426950216293334961, -R19 ;  /* 0x3fb8aa3b30137823 */ /* 0x000fc60000000813 */
[----:B------:R-:W-:Y:S01]  /*bd40*/  FFMA.RM R17, R17, R14, 12582913 ;  /* 0x4b40000111117423 */ /* 0x000fe2000000400e */
[----:B------:R-:W-:-:S06]  /*bd50*/  FFMA R19, R48, 1.925963033500011079e-08, R19 ;  /* 0x32a5706030137823 */ /* 0x000fcc0000000013 */
[----:B------:R-:W1:Y:S01]  /*bd60*/  MUFU.EX2 R19, R19 ;  /* 0x0000001300137308 */ /* 0x000e620000000800 */
[----:B0-----:R-:W-:Y:S01]  /*bd70*/  FMUL R10, R10, R21 ;  /* 0x000000150a0a7220 */ /* 0x001fe20000400000 */
        /* <DEDUP_REMOVED lines=9> */
[C---:B------:R-:W-:Y:S01]  /*be10*/  FFMA R23, R52.reuse, 1.4426950216293334961, -R23 ;  /* 0x3fb8aa3b34177823 */ /* 0x040fe20000000817 */
[----:B0-----:R-:W-:Y:S01]  /*be20*/  FMUL R17, R17, R18 ;  /* 0x0000001211117220 */ /* 0x001fe20000400000 */
[----:B------:R-:W-:Y:S02]  /*be30*/  IMAD.SHL.U32 R18, R19, 0x800000, RZ ;  /* 0x0080000013127824 */ /* 0x000fe400078e00ff */
        /* <DEDUP_REMOVED lines=8> */
[----:B------:R1:W2:Y:S01]  /*bec0*/  MUFU.EX2 R20, R21 ;  /* 0x0000001500147308 */ /* 0x0002a20000000800 */
[----:B0-----:R-:W-:Y:S01]  /*bed0*/  FMUL R18, R18, R23 ;  /* 0x0000001712127220 */ /* 0x001fe20000400000 */
[----:B------:R-:W-:-:S04]  /*bee0*/  FFMA.SAT R23, R24, R15, 0.5 ;  /* 0x3f00000018177423 */ /* 0x000fc8000000200f */
[----:B------:R-:W-:Y:S01]  /*bef0*/  FFMA.RM R23, R23, R14, 12582913 ;  /* 0x4b40000117177423 */ /* 0x000fe2000000400e */
[----:B-1----:R-:W-:-:S03]  /*bf00*/  FFMA.SAT R21, R56, R15, 0.5 ;  /* 0x3f00000038157423 */ /* 0x002fc6000000200f */
[----:B------:R-:W-:Y:S01]  /*bf10*/  FADD R25, R23, -12583039 ;  /* 0xcb40007f17197421 */ /* 0x000fe20000000000 */
[----:B------:R-:W-:-:S03]  /*bf20*/  FFMA.RM R21, R21, R14, 12582913 ;  /* 0x4b40000115157423 */ /* 0x000fc6000000400e */
[C---:B------:R-:W-:Y:S01]  /*bf30*/  FFMA R25, R24.reuse, 1.4426950216293334961, -R25 ;  /* 0x3fb8aa3b18197823 */ /* 0x040fe20000000819 */
[----:B--2---:R-:W-:Y:S01]  /*bf40*/  FMUL R19, R19, R20 ;  /* 0x0000001413137220 */ /* 0x004fe20000400000 */
[----:B------:R-:W-:Y:S02]  /*bf50*/  IMAD.SHL.U32 R20, R23, 0x800000, RZ ;  /* 0x0080000017147824 */ /* 0x000fe400078e00ff */
[----:B------:R-:W-:Y:S01]  /*bf60*/  FFMA R25, R24, 1.925963033500011079e-08, R25 ;  /* 0x32a5706018197823 */ /* 0x000fe20000000019 */
[C---:B------:R-:W-:Y:S01]  /*bf70*/  FADD R23, R21.reuse, -12583039 ;  /* 0xcb40007f15177421 */ /* 0x040fe20000000000 */
[----:B------:R-:W-:-:S03]  /*bf80*/  SHF.L.U32 R21, R21, 0x17, RZ ;  /* 0x0000001715157819 */ /* 0x000fc600000006ff */
[C---:B------:R-:W-:Y:S01]  /*bf90*/  FFMA R23, R56.reuse, 1.4426950216293334961, -R23 ;  /* 0x3fb8aa3b38177823 */ /* 0x040fe20000000817 */
[----:B------:R-:W0:Y:S03]  /*bfa0*/  MUFU.EX2 R25, R25 ;  /* 0x0000001900197308 */ /* 0x000e260000000800 */
[----:B------:R-:W-:-:S05]  /*bfb0*/  FFMA R23, R56, 1.925963033500011079e-08, R23 ;  /* 0x32a5706038177823 */ /* 0x000fca0000000017 */
[----:B------:R1:W2:Y:S01]  /*bfc0*/  MUFU.EX2 R22, R23 ;  /* 0x0000001700167308 */ /* 0x0002a20000000800 */
[----:B0-----:R-:W-:Y:S01]  /*bfd0*/  FMUL R20, R20, R25 ;  /* 0x0000001914147220 */ /* 0x001fe20000400000 */
[-C--:B------:R-:W-:Y:S01]  /*bfe0*/  FFMA.SAT R25, R26, R15.reuse, 0.5 ;  /* 0x3f0000001a197423 */ /* 0x080fe2000000200f */
[----:B-1----:R-:W-:-:S03]  /*bff0*/  FFMA.SAT R23, R58, R15, 0.5 ;  /* 0x3f0000003a177423 */ /* 0x002fc6000000200f */
[-C--:B------:R-:W-:Y:S01]  /*c000*/  FFMA.RM R25, R25, R14.reuse, 12582913 ;  /* 0x4b40000119197423 */ /* 0x080fe2000000400e */
[----:B------:R-:W-:Y:S01]  /*c010*/  FFMA.RM R23, R23, R14, 12582913 ;  /* 0x4b40000117177423 */ /* 0x000fe2000000400e */
[----:B--2---:R-:W-:Y:S02]  /*c020*/  FMUL R21, R21, R22 ;  /* 0x0000001615157220 */ /* 0x004fe40000400000 */
[C---:B------:R-:W-:Y:S01]  /*c030*/  FADD R27, R25.reuse, -12583039 ;  /* 0xcb40007f191b7421 */ /* 0x040fe20000000000 */
[----:B------:R-:W-:Y:S02]  /*c040*/  IMAD.SHL.U32 R22, R25, 0x800000, RZ ;  /* 0x0080000019167824 */ /* 0x000fe400078e00ff */
[C---:B------:R-:W-:Y:S01]  /*c050*/  FADD R25, R23.reuse, -12583039 ;  /* 0xcb40007f17197421 */ /* 0x040fe20000000000 */
[----:B------:R-:W-:Y:S01]  /*c060*/  SHF.L.U32 R23, R23, 0x17, RZ ;  /* 0x0000001717177819 */ /* 0x000fe200000006ff */
[----:B------:R-:W-:Y:S02]  /*c070*/  FFMA R27, R26, 1.4426950216293334961, -R27 ;  /* 0x3fb8aa3b1a1b7823 */ /* 0x000fe4000000081b */
[----:B------:R-:W-:-:S02]  /*c080*/  FFMA R25, R58, 1.4426950216293334961, -R25 ;  /* 0x3fb8aa3b3a197823 */ /* 0x000fc40000000819 */
[----:B------:R-:W-:Y:S02]  /*c090*/  FFMA R27, R26, 1.925963033500011079e-08, R27 ;  /* 0x32a570601a1b7823 */ /* 0x000fe4000000001b */
[----:B------:R-:W-:-:S04]  /*c0a0*/  FFMA R25, R58, 1.925963033500011079e-08, R25 ;  /* 0x32a570603a197823 */ /* 0x000fc80000000019 */
[----:B------:R-:W0:Y:S08]  /*c0b0*/  MUFU.EX2 R27, R27 ;  /* 0x0000001b001b7308 */ /* 0x000e300000000800 */
        /* <DEDUP_REMOVED lines=47> */
[----:B------:R0:W1:Y:S08]  /*c3b0*/  MUFU.EX2 R30, R31 ;  /* 0x0000001f001e7308 */ /* 0x0000700000000800 */
[----:B------:R-:W2:Y:S01]  /*c3c0*/  MUFU.EX2 R33, R33 ;  /* 0x0000002100217308 */ /* 0x000ea20000000800 */
[----:B0-----:R-:W-:-:S04]  /*c3d0*/  FFMA.SAT R31, R11, R15, 0.5 ;  /* 0x3f0000000b1f7423 */ /* 0x001fc8000000200f */
[----:B------:R-:W-:-:S04]  /*c3e0*/  FFMA.RM R31, R31, R14, 12582913 ;  /* 0x4b4000011f1f7423 */ /* 0x000fc8000000400e */
[C---:B------:R-:W-:Y:S01]  /*c3f0*/  FADD R32, R31.reuse, -12583039 ;  /* 0xcb40007f1f207421 */ /* 0x040fe20000000000 */
[----:B------:R-:W-:Y:S01]  /*c400*/  SHF.L.U32 R31, R31, 0x17, RZ ;  /* 0x000000171f1f7819 */ /* 0x000fe200000006ff */
[----:B-1----:R-:W-:Y:S02]  /*c410*/  FMUL R29, R29, R30 ;  /* 0x0000001e1d1d7220 */ /* 0x002fe40000400000 */
[----:B------:R-:W-:-:S04]  /*c420*/  FFMA R32, R11, 1.4426950216293334961, -R32 ;  /* 0x3fb8aa3b0b207823 */ /* 0x000fc80000000820 */
[----:B------:R-:W-:Y:S01]  /*c430*/  FFMA R32, R11, 1.925963033500011079e-08, R32 ;  /* 0x32a570600b207823 */ /* 0x000fe20000000020 */
[----:B------:R-:W-:Y:S01]  /*c440*/  FFMA.SAT R11, R12, R15, 0.5 ;  /* 0x3f0000000c0b7423 */ /* 0x000fe2000000200f */
[----:B--2---:R-:W-:Y:S01]  /*c450*/  FMUL R28, R28, R33 ;  /* 0x000000211c1c7220 */ /* 0x004fe20000400000 */
[-C--:B------:R-:W-:Y:S01]  /*c460*/  FFMA.SAT R33, R68, R15.reuse, 0.5 ;  /* 0x3f00000044217423 */ /* 0x080fe2000000200f */
[----:B------:R-:W-:Y:S01]  /*c470*/  FFMA.SAT R15, R13, R15, 0.5 ;  /* 0x3f0000000d0f7423 */ /* 0x000fe2000000200f */
[-C--:B------:R-:W-:Y:S01]  /*c480*/  FFMA.RM R11, R11, R14.reuse, 12582913 ;  /* 0x4b4000010b0b7423 */ /* 0x080fe2000000400e */
[----:B------:R-:W0:Y:S01]  /*c490*/  MUFU.EX2 R32, R32 ;  /* 0x0000002000207308 */ /* 0x000e220000000800 */
[-C--:B------:R-:W-:Y:S01]  /*c4a0*/  FFMA.RM R33, R33, R14.reuse, 12582913 ;  /* 0x4b40000121217423 */ /* 0x080fe2000000400e */
[----:B------:R-:W-:Y:S01]  /*c4b0*/  FFMA.RM R14, R15, R14, 12582913 ;  /* 0x4b4000010f0e7423 */ /* 0x000fe2000000400e */
[C---:B------:R-:W-:Y:S01]  /*c4c0*/  FADD R15, R11.reuse, -12583039 ;  /* 0xcb40007f0b0f7421 */ /* 0x040fe20000000000 */
[----:B------:R-:W-:-:S02]  /*c4d0*/  IMAD.SHL.U32 R11, R11, 0x800000, RZ ;  /* 0x008000000b0b7824 */ /* 0x000fc400078e00ff */
[C---:B------:R-:W-:Y:S01]  /*c4e0*/  FADD R37, R33.reuse, -12583039 ;  /* 0xcb40007f21257421 */ /* 0x040fe20000000000 */
[----:B------:R-:W-:Y:S02]  /*c4f0*/  IMAD.SHL.U32 R30, R33, 0x800000, RZ ;  /* 0x00800000211e7824 */ /* 0x000fe400078e00ff */
[----:B------:R-:W-:Y:S01]  /*c500*/  FFMA R15, R12, 1.4426950216293334961, -R15 ;  /* 0x3fb8aa3b0c0f7823 */ /* 0x000fe2000000080f */
[----:B------:R-:W-:-:S03]  /*c510*/  FFMA R37, R68, 1.4426950216293334961, -R37 ;  /* 0x3fb8aa3b44257823 */ /* 0x000fc60000000825 */
[----:B------:R-:W-:Y:S01]  /*c520*/  FFMA R15, R12, 1.925963033500011079e-08, R15 ;  /* 0x32a570600c0f7823 */ /* 0x000fe2000000000f */
[----:B------:R-:W-:-:S03]  /*c530*/  FFMA R37, R68, 1.925963033500011079e-08, R37 ;  /* 0x32a5706044257823 */ /* 0x000fc60000000025 */
[----:B------:R1:W2:Y:S01]  /*c540*/  MUFU.EX2 R12, R15 ;  /* 0x0000000f000c7308 */ /* 0x0002a20000000800 */
[----:B0-----:R-:W-:-:S07]  /*c550*/  FMUL R31, R31, R32 ;  /* 0x000000201f1f7220 */ /* 0x001fce0000400000 */
[----:B------:R-:W0:Y:S01]  /*c560*/  MUFU.EX2 R37, R37 ;  /* 0x0000002500257308 */ /* 0x000e220000000800 */
[----:B-1----:R-:W-:Y:S02]  /*c570*/  IMAD.MOV.U32 R15, RZ, RZ, -0x1 ;  /* 0xffffffffff0f7424 */ /* 0x002fe400078e00ff */
[----:B--2---:R-:W-:Y:S01]  /*c580*/  FMUL R32, R11, R12 ;  /* 0x0000000c0b207220 */ /* 0x004fe20000400000 */
[C---:B------:R-:W-:Y:S01]  /*c590*/  FADD R12, R14.reuse, -12583039 ;  /* 0xcb40007f0e0c7421 */ /* 0x040fe20000000000 */
[----:B------:R-:W-:Y:S01]  /*c5a0*/  FADD R11, RZ, R6 ;  /* 0x00000006ff0b7221 */ /* 0x000fe20000000000 */
[----:B------:R-:W-:Y:S02]  /*c5b0*/  SHF.L.U32 R14, R14, 0x17, RZ ;  /* 0x000000170e0e7819 */ /* 0x000fe400000006ff */
[----:B------:R-:W-:Y:S01]  /*c5c0*/  FFMA R12, R13, 1.4426950216293334961, -R12 ;  /* 0x3fb8aa3b0d0c7823 */ /* 0x000fe2000000080c */
[----:B------:R-:W-:Y:S01]  /*c5d0*/  FADD R11, R11, R0 ;  /* 0x000000000b0b7221 */ /* 0x000fe20000000000 */
[----:B0-----:R-:W-:-:S02]  /*c5e0*/  FMUL R30, R30, R37 ;  /* 0x000000251e1e7220 */ /* 0x001fc40000400000 */
[----:B------:R-:W-:Y:S01]  /*c5f0*/  FFMA R13, R13, 1.925963033500011079e-08, R12 ;  /* 0x32a570600d0d7823 */ /* 0x000fe2000000000c */
        /* <DEDUP_REMOVED lines=33> */
.L_x_1704:
[----:B------:R-:W-:Y:S02]  /*c810*/  IMAD.MOV.U32 R12, RZ, RZ, 0x8 ;  /* 0x00000008ff0c7424 */ /* 0x000fe400078e00ff */
[----:B------:R-:W-:-:S05]  /*c820*/  FADD R36, R13, R14 ;  /* 0x0000000e0d247221 */ /* 0x000fca0000000000 */
[----:B------:R-:W-:-:S07]  /*c830*/  MOV R13, R36 ;  /* 0x00000024000d7202 */ /* 0x000fce0000000f00 */
[----:B------:R-:W-:Y:S05]  /*c840*/  WARPSYNC.COLLECTIVE R15, `(.L_x_1705) ;  /* 0x000000000f087348 */ /* 0x000fea0003c00000 */
[----:B------:R0:W1:Y:S02]  /*c850*/  SHFL.BFLY P6, R14, R13, R12, R11 ;  /* 0x0c00000c0d0e7389 */ /* 0x00006400000c000b */
[----:B01----:R-:W-:Y:S05]  /*c860*/  ENDCOLLECTIVE ;  /* 0x000000000000791b */ /* 0x003fea0003800000 */
.L_x_1705:
[----:B------:R-:W-:Y:S02]  /*c870*/  IMAD.MOV.U32 R12, RZ, RZ, 0x4 ;  /* 0x00000004ff0c7424 */ /* 0x000fe400078e00ff */
[----:B------:R-:W-:-:S05]  /*c880*/  FADD R37, R36, R14 ;  /* 0x0000000e24257221 */ /* 0x000fca0000000000 */
[----:B------:R-:W-:-:S07]  /*c890*/  MOV R13, R37 ;  /* 0x00000025000d7202 */ /* 0x000fce0000000f00 */
[----:B------:R-:W-:Y:S05]  /*c8a0*/  WARPSYNC.COLLECTIVE R15, `(.L_x_1706) ;  /* 0x000000000f087348 */ /* 0x000fea0003c00000 */
[----:B------:R0:W1:Y:S02]  /*c8b0*/  SHFL.BFLY P6, R14, R13, R12, R11 ;  /* 0x0c00000c0d0e7389 */ /* 0x00006400000c000b */
[----:B01----:R-:W-:Y:S05]  /*c8c0*/  ENDCOLLECTIVE ;  /* 0x000000000000791b */ /* 0x003fea0003800000 */
.L_x_1706:
[----:B------:R-:W-:Y:S02]  /*c8d0*/  IMAD.MOV.U32 R12, RZ, RZ, 0x2 ;  /* 0x00000002ff0c7424 */ /* 0x000fe400078e00ff */
[----:B------:R-:W-:-:S05]  /*c8e0*/  FADD R38, R37, R14 ;  /* 0x0000000e25267221 */ /* 0x000fca0000000000 */
[----:B------:R-:W-:-:S07]  /*c8f0*/  MOV R13, R38 ;  /* 0x00000026000d7202 */ /* 0x000fce0000000f00 */
[----:B------:R-:W-:Y:S05]  /*c900*/  WARPSYNC.COLLECTIVE R15, `(.L_x_1707) ;  /* 0x000000000f087348 */ /* 0x000fea0003c00000 */
[----:B------:R0:W1:Y:S02]  /*c910*/  SHFL.BFLY P6, R14, R13, R12, R11 ;  /* 0x0c00000c0d0e7389 */ /* 0x00006400000c000b */
[----:B01----:R-:W-:Y:S05]  /*c920*/  ENDCOLLECTIVE ;  /* 0x000000000000791b */ /* 0x003fea0003800000 */
.L_x_1707:
[----:B------:R-:W-:Y:S02]  /*c930*/  IMAD.MOV.U32 R12, RZ, RZ, 0x1 ;  /* 0x00000001ff0c7424 */ /* 0x000fe400078e00ff */
[----:B------:R-:W-:-:S05]  /*c940*/  FADD R39, R38, R14 ;  /* 0x0000000e26277221 */ /* 0x000fca0000000000 */
[----:B------:R-:W-:-:S07]  /*c950*/  MOV R13, R39 ;  /* 0x00000027000d7202 */ /* 0x000fce0000000f00 */
[----:B------:R-:W-:Y:S05]  /*c960*/  WARPSYNC.COLLECTIVE R15, `(.L_x_1708) ;  /* 0x000000000f087348 */ /* 0x000fea0003c00000 */
[----:B------:R0:W1:Y:S02]  /*c970*/  SHFL.BFLY P6, R14, R13, R12, R11 ;  /* 0x0c00000c0d0e7389 */ /* 0x00006400000c000b */
[----:B01----:R-:W-:Y:S05]  /*c980*/  ENDCOLLECTIVE ;  /* 0x000000000000791b */ /* 0x003fea0003800000 */
.L_x_1708:
[----:B------:R-:W-:Y:S05]  /*c990*/  BRA `(.L_x_1709) ;  /* 0xffffffcc00607947 */ /* 0x000fea000383ffff */
        .weak           $__internal_19_$__cuda_sm3x_div_rn_noftz_f32_slowpath
        .type           $__internal_19_$__cuda_sm3x_div_rn_noftz_f32_slowpath,@function
        .size           $__internal_19_$__cuda_sm3x_div_rn_noftz_f32_slowpath,(.L_x_37396 - $__internal_19_$__cuda_sm3x_div_rn_noftz_f32_slowpath)
$__internal_19_$__cuda_sm3x_div_rn_noftz_f32_slowpath:
        /* <DEDUP_REMOVED lines=35> */
.L_x_1711:
        /* <DEDUP_REMOVED lines=32> */
[C---:B------:R-:W-:Y:S02]  /*cdd0*/  IADD3 R37, PT, PT, R39.reuse, 0x20, RZ ;  /* 0x0000002027257810 */ /* 0x040fe40007ffe0ff */
[----:B------:R-:W-:Y:S02]  /*cde0*/  LOP3.LUT R36, R36, 0x7fffff, RZ, 0xc0, !PT ;  /* 0x007fffff24247812 */ /* 0x000fe400078ec0ff */
[C---:B------:R-:W-:Y:S02]  /*cdf0*/  ISETP.NE.AND P2, PT, R39.reuse, RZ, PT ;  /* 0x000000ff2700720c */ /* 0x040fe40003f45270 */
[----:B------:R-:W-:Y:S02]  /*ce00*/  LOP3.LUT R36, R36, 0x800000, RZ, 0xfc, !PT ;  /* 0x0080000024247812 */ /* 0x000fe400078efcff */
[----:B------:R-:W-:Y:S01]  /*ce10*/  ISETP.NE.AND P1, PT, R39, RZ, PT ;  /* 0x000000ff2700720c */ /* 0x000fe20003f25270 */
[----:B------:R-:W-:Y:S01]  /*ce20*/  IMAD.MOV R39, RZ, RZ, -R39 ;  /* 0x000000ffff277224 */ /* 0x000fe200078e0a27 */
[----:B------:R-:W-:-:S02]  /*ce30*/  SHF.L.U32 R37, R36, R37, RZ ;  /* 0x0000002524257219 */ /* 0x000fc400000006ff */
[----:B------:R-:W-:Y:S02]  /*ce40*/  FSETP.NEU.FTZ.AND P0, PT, R13, R38, PT ;  /* 0x000000260d00720b */ /* 0x000fe40003f1d000 */
[----:B------:R-:W-:Y:S02]  /*ce50*/  SEL R13, R39, RZ, P2 ;  /* 0x000000ff270d7207 */ /* 0x000fe40001000000 */
[----:B------:R-:W-:Y:S02]  /*ce60*/  ISETP.NE.AND P1, PT, R37, RZ, P1 ;  /* 0x000000ff2500720c */ /* 0x000fe40000f25270 */
[----:B------:R-:W-:Y:S02]  /*ce70*/  SHF.R.U32.HI R13, RZ, R13, R36 ;  /* 0x0000000dff0d7219 */ /* 0x000fe40000011624 */
[----:B------:R-:W-:Y:S02]  /*ce80*/  PLOP3.LUT P0, PT, P0, P1, PT, 0xf8, 0x8f ;  /* 0x00000000008f781c */ /* 0x000fe40000703f70 */
[----:B------:R-:W-:-:S02]  /*ce90*/  SHF.R.U32.HI R37, RZ, 0x1, R13 ;  /* 0x00000001ff257819 */ /* 0x000fc4000001160d */
[----:B------:R-:W-:-:S04]  /*cea0*/  SEL R36, RZ, 0x1, !P0 ;  /* 0x00000001ff247807 */ /* 0x000fc80004000000 */
[----:B------:R-:W-:-:S04]  /*ceb0*/  LOP3.LUT R36, R36, 0x1, R37, 0xf8, !PT ;  /* 0x0000000124247812 */ /* 0x000fc800078ef825 */
[----:B------:R-:W-:-:S04]  /*cec0*/  LOP3.LUT R36, R36, R13, RZ, 0xc0, !PT ;  /* 0x0000000d24247212 */ /* 0x000fc800078ec0ff */
[----:B------:R-:W-:-:S04]  /*ced0*/  IADD3 R37, PT, PT, R37, R36, RZ ;  /* 0x0000002425257210 */ /* 0x000fc80007ffe0ff */
[----:B------:R-:W-:Y:S01]  /*cee0*/  LOP3.LUT R6, R37, R6, RZ, 0xfc, !PT ;  /* 0x0000000625067212 */ /* 0x000fe200078efcff */
[----:B------:R-:W-:Y:S06]  /*cef0*/  BRA `(.L_x_1719) ;  /* 0x0000000000107947 */ /* 0x000fec0003800000 */
.L_x_1718:
[----:B------:R-:W-:-:S04]  /*cf00*/  LOP3.LUT R6, R6, 0x80000000, RZ, 0xc0, !PT ;  /* 0x8000000006067812 */ /* 0x000fc800078ec0ff */
[----:B------:R-:W-:Y:S01]  /*cf10*/  LOP3.LUT R6, R6, 0x7f800000, RZ, 0xfc, !PT ;  /* 0x7f80000006067812 */ /* 0x000fe200078efcff */
[----:B------:R-:W-:Y:S06]  /*cf20*/  BRA `(.L_x_1719) ;  /* 0x0000000000047947 */ /* 0x000fec0003800000 */
.L_x_1717:
[----:B------:R-:W-:-:S07]  /*cf30*/  IMAD R6, R36, 0x800000, R6 ;  /* 0x0080000024067824 */ /* 0x000fce00078e0206 */
.L_x_1719:
[----:B------:R-:W-:Y:S05]  /*cf40*/  BSYNC.RECONVERGENT B2 ;  /* 0x0000000000027941 */ /* 0x000fea0003800200 */
.L_x_1716:
[----:B------:R-:W-:Y:S05]  /*cf50*/  BRA `(.L_x_1720) ;  /* 0x0000000000207947 */ /* 0x000fea0003800000 */
.L_x_1715:
[----:B------:R-:W-:-:S04]  /*cf60*/  LOP3.LUT R6, R37, 0x80000000, R6, 0x48, !PT ;  /* 0x8000000025067812 */ /* 0x000fc800078e4806 */
[----:B------:R-:W-:Y:S01]  /*cf70*/  LOP3.LUT R6, R6, 0x7f800000, RZ, 0xfc, !PT ;  /* 0x7f80000006067812 */ /* 0x000fe200078efcff */
[----:B------:R-:W-:Y:S06]  /*cf80*/  BRA `(.L_x_1720) ;  /* 0x0000000000147947 */ /* 0x000fec0003800000 */
.L_x_1714:
[----:B------:R-:W-:Y:S01]  /*cf90*/  LOP3.LUT R6, R37, 0x80000000, R6, 0x48, !PT ;  /* 0x8000000025067812 */ /* 0x000fe200078e4806 */
[----:B------:R-:W-:Y:S06]  /*cfa0*/  BRA `(.L_x_1720) ;  /* 0x00000000000c7947 */ /* 0x000fec0003800000 */
.L_x_1713:
[----:B------:R-:W0:Y:S01]  /*cfb0*/  MUFU.RSQ R6, -QNAN ;  /* 0xffc0000000067908 */ /* 0x000e220000001400 */
[----:B------:R-:W-:Y:S05]  /*cfc0*/  BRA `(.L_x_1720) ;  /* 0x0000000000047947 */ /* 0x000fea0003800000 */
.L_x_1712:
[----:B------:R-:W-:-:S07]  /*cfd0*/  FADD.FTZ R6, R6, R11 ;  /* 0x0000000b06067221 */ /* 0x000fce0000010000 */
.L_x_1720:
[----:B------:R-:W-:Y:S05]  /*cfe0*/  BSYNC.RECONVERGENT B1 ;  /* 0x0000000000017941 */ /* 0x000fea0003800200 */
.L_x_1710:
[----:B------:R-:W-:-:S04]  /*cff0*/  HFMA2 R13, -RZ, RZ, 0, 0 ;  /* 0x00000000ff0d7431 */ /* 0x000fc800000001ff */
[----:B0-----:R-:W-:Y:S05]  /*d000*/  RET.REL.NODEC R12 `(_Z15SoftmaxWarpImplI22BroadcastScaleMaskLoadIffbLm4EiE11DirectStoreIffEfLi1ELi28ELi32ELi1ELb0EL9Algorithm0EEvT_T0_ll) ;  /* 0xffffff2c0cfc7950 */ /* 0x001fea0003c3ffff */
.L_x_1721:
        /* <DEDUP_REMOVED lines=15> */
.L_x_37396:


//--------------------- .text._Z15SoftmaxWarpImplI22BroadcastScaleMaskLoadIffbLm4EiE11DirectStoreIffEfLi1ELi27ELi32ELi1ELb1EL9Algorithm0EEvT_T0_ll --------------------------
	.section	.text._Z15SoftmaxWarpImplI22BroadcastScaleMaskLoadIffbLm4EiE11DirectStoreIffEfLi1ELi27ELi32ELi1ELb1EL9Algorithm0EEvT_T0_ll,"ax",@progbits
	.align	128
        .global         _Z15SoftmaxWarpImplI22BroadcastScaleMaskLoadIffbLm4EiE11DirectStoreIffEfLi1ELi27ELi32ELi1ELb1EL9Algorithm0EEvT_T0_ll
        .type           _Z15SoftmaxWarpImplI22BroadcastScaleMaskLoadIffbLm4EiE11DirectStoreIffEfLi1ELi27ELi32ELi1ELb1EL9Algorithm0EEvT_T0_ll,@function
        .size           _Z15SoftmaxWarpImplI22BroadcastScaleMaskLoadIffbLm4EiE11DirectStoreIffEfLi1ELi27ELi32ELi1ELb1EL9Algorithm0EEvT_T0_ll,(.L_x_37397 - _Z15SoftmaxWarpImplI22BroadcastScaleMaskLoadIffbLm4EiE11DirectStoreIffEfLi1ELi27ELi32ELi1ELb1EL9Algorithm0EEvT_T0_ll)
        .other          _Z15SoftmaxWarpImplI22BroadcastScaleMaskLoadIffbLm4EiE11DirectStoreIffEfLi1ELi27ELi32ELi1ELb1EL9Algorithm0EEvT_T0_ll,@"STO_CUDA_ENTRY STV_DEFAULT"
_Z15SoftmaxWarpImplI22BroadcastScaleMaskLoadIffbLm4EiE11DirectStoreIffEfLi1ELi27ELi32ELi1ELb1EL9Algorithm0EEvT_T0_ll:
.text._Z15SoftmaxWarpImplI22BroadcastScaleMaskLoadIffbLm4EiE11DirectStoreIffEfLi1ELi27ELi32ELi1ELb1EL9Algorithm0EEvT_T0_ll:
        /* <DEDUP_REMOVED lines=15> */
[----:B------:R-:W-:Y:S02]  /*00f0*/  HFMA2 R8, -RZ, RZ, 0, 1.3053417205810546875e-05 ;  /* 0x000000dbff087431 */ /* 0x000fe400000001ff */
        /* <DEDUP_REMOVED lines=13> */
.L_x_1722:
        /* <DEDUP_REMOVED lines=12> */
[C---:B0-----:R-:W-:Y:S01]  /*0290*/  IADD3 R47, PT, PT, R49.reuse, 0x140, RZ ;  /* 0x00000140312f7810 */ /* 0x041fe20007ffe0ff */
[C---:B------:R-:W-:Y:S01]  /*02a0*/  VIADD R45, R49.reuse, 0x160 ;  /* 0x00000160312d7836 */ /* 0x040fe20000000000 */
[C---:B------:R-:W-:Y:S01]  /*02b0*/  IADD3 R41, PT, PT, R49.reuse, 0x1c0, RZ ;  /* 0x000001c031297810 */ /* 0x040fe20007ffe0ff */
[C---:B------:R-:W-:Y:S02]  /*02c0*/  VIADD R43, R49.reuse, 0x180 ;  /* 0x00000180312b7836 */ /* 0x040fe40000000000 */
[----:B------:R-:W-:-:S07]  /*02d0*/  VIADD R39, R49, 0x200 ;  /* 0x0000020031277836 */ /* 0x000fce0000000000 */
.L_x_1833:
[----:B---3--:R-:W0:Y:S01]  /*02e0*/  LDC.64 R2, c[0x0][0x410] ;  /* 0x00010400ff027b82 */ /* 0x008e220000000a00 */
[C---:B------:R-:W-:Y:S01]  /*02f0*/  VIADD R9, R49.reuse, 0x20 ;  /* 0x0000002031097836 */ /* 0x040fe20000000000 */
[C---:B------:R-:W-:Y:S01]  /*0300*/  IADD3 R7, PT, PT, R49.reuse, 0x40, RZ ;  /* 0x0000004031077810 */ /* 0x040fe20007ffe0ff */
[C---:B------:R-:W-:Y:S01]  /*0310*/  VIADD R5, R49.reuse, 0x60 ;  /* 0x0000006031057836 */ /* 0x040fe20000000000 */
[----:B------:R-:W-:Y:S01]  /*0320*/  BSSY.RECONVERGENT B1, `(.L_x_1724) ;  /* 0x0000081000017945 */ /* 0x000fe20003800200 */
[----:B------:R-:W-:Y:S01]  /*0330*/  IMAD.MOV.U32 R62, RZ, RZ, -0x800000 ;  /* 0xff800000ff3e7424 */ /* 0x000fe200078e00ff */
[----:B------:R-:W-:Y:S01]  /*0340*/  MOV R13, 0xff800000 ;  /* 0xff800000000d7802 */ /* 0x000fe20000000f00 */
[----:B------:R-:W-:Y:S01]  /*0350*/  IMAD.MOV.U32 R60, RZ, RZ, -0x800000 ;  /* 0xff800000ff3c7424 */ /* 0x000fe200078e00ff */
[----:B--2---:R-:W2:Y:S01]  /*0360*/  LDC R0, c[0x0][0x3b8] ;  /* 0x0000ee00ff007b82 */ /* 0x004ea20000000800 */
[-C--:B0-----:R-:W-:Y:S02]  /*0370*/  ISETP.GE.U32.AND P0, PT, R49, R2.reuse, PT ;  /* 0x000000023100720c */ /* 0x081fe40003f06070 */
[----:B------:R-:W-:-:S02]  /*0380*/  ISETP.GE.U32.AND P3, PT, R9, R2, PT ;  /* 0x000000020900720c */ /* 0x000fc40003f66070 */
[-C--:B------:R-:W-:Y:S02]  /*0390*/  ISETP.GE.AND.EX P0, PT, RZ, R3.reuse, PT, P0 ;  /* 0x00000003ff00720c */ /* 0x080fe40003f06300 */
[-C--:B------:R-:W-:Y:S02]  /*03a0*/  ISETP.GE.U32.AND P1, PT, R7, R2.reuse, PT ;  /* 0x000000020700720c */ /* 0x080fe40003f26070 */
[----:B------:R-:W-:Y:S02]  /*03b0*/  ISETP.GE.U32.AND P2, PT, R5, R2, PT ;  /* 0x000000020500720c */ /* 0x000fe40003f46070 */
[-C--:B------:R-:W-:Y:S02]  /*03c0*/  ISETP.GE.AND.EX P3, PT, RZ, R3.reuse, PT, P3 ;  /* 0x00000003ff00720c */ /* 0x080fe40003f66330 */
[-C--:B------:R-:W-:Y:S02]  /*03d0*/  ISETP.GE.AND.EX P1, PT, RZ, R3.reuse, PT, P1 ;  /* 0x00000003ff00720c */ /* 0x080fe40003f26310 */
        /* <DEDUP_REMOVED lines=13> */
[----:B-1----:R-:W-:-:S06]  /*04b0*/  VIADD R12, R4, 0xffffffe ;  /* 0x0ffffffe040c7836 */ /* 0x002fcc0000000000 */
[----:B------:R1:W4:Y:S02]  /*04c0*/  F2I.FTZ.U32.TRUNC.NTZ R13, R12 ;  /* 0x0000000c000d7305 */ /* 0x000324000021f000 */
[----:B-1----:R-:W-:Y:S01]  /*04d0*/  IMAD.MOV.U32 R12, RZ, RZ, RZ ;  /* 0x000000ffff0c7224 */ /* 0x002fe200078e00ff */
[----:B----4-:R-:W-:-:S05]  /*04e0*/  IADD3 R6, PT, PT, RZ, -R13, RZ ;  /* 0x8000000dff067210 */ /* 0x010fca0007ffe0ff */
[----:B------:R-:W-:Y:S01]  /*04f0*/  IMAD R17, R6, R15, RZ ;  /* 0x0000000f06117224 */ /* 0x000fe200078e02ff */
[----:B------:R-:W-:-:S03]  /*0500*/  IABS R6, R11 ;  /* 0x0000000b00067213 */ /* 0x000fc60000000000 */
[----:B------:R-:W-:Y:S01]  /*0510*/  IMAD.HI.U32 R13, R13, R17, R12 ;  /* 0x000000110d0d7227 */ /* 0x000fe200078e000c */
[----:B0-----:R-:W-:-:S04]  /*0520*/  IABS R17, R14 ;  /* 0x0000000e00117213 */ /* 0x001fc80000000000 */
[----:B------:R-:W0:Y:S01]  /*0530*/  I2F.RP R8, R17 ;  /* 0x0000001100087306 */ /* 0x000e220000209400 */
[----:B------:R-:W-:-:S04]  /*0540*/  IMAD.HI.U32 R4, R13, R6, RZ ;  /* 0x000000060d047227 */ /* 0x000fc800078e00ff */
[----:B------:R-:W-:-:S04]  /*0550*/  IMAD.MOV R10, RZ, RZ, -R4 ;  /* 0x000000ffff0a7224 */ /* 0x000fc800078e0a04 */
[C---:B------:R-:W-:Y:S02]  /*0560*/  IMAD R6, R15.reuse, R10, R6 ;  /* 0x0000000a0f067224 */ /* 0x040fe400078e0206 */
[----:B------:R-:W1:Y:S03]  /*0570*/  LDC R10, c[0x0][0x3c0] ;  /* 0x0000f000ff0a7b82 */ /* 0x000e660000000800 */
[----:B------:R-:W-:Y:S01]  /*0580*/  ISETP.GT.U32.AND P6, PT, R15, R6, PT ;  /* 0x000000060f00720c */ /* 0x000fe20003fc4070 */
[----:B0-----:R-:W0:-:S12]  /*0590*/  MUFU.RCP R8, R8 ;  /* 0x0000000800087308 */ /* 0x001e180000001000 */
[-C--:B------:R-:W-:Y:S01]  /*05a0*/  @!P6 IADD3 R6, PT, PT, R6, -R15.reuse, RZ ;  /* 0x8000000f0606e210 */ /* 0x080fe20007ffe0ff */
[----:B------:R-:W-:Y:S01]  /*05b0*/  @!P6 VIADD R4, R4, 0x1 ;  /* 0x000000010404e836 */ /* 0x000fe20000000000 */
[----:B------:R-:W-:Y:S02]  /*05c0*/  ISETP.NE.AND P6, PT, R0, RZ, PT ;  /* 0x000000ff0000720c */ /* 0x000fe40003fc5270 */
[----:B------:R-:W-:Y:S01]  /*05d0*/  ISETP.GE.U32.AND P4, PT, R6, R15, PT ;  /* 0x0000000f0600720c */ /* 0x000fe20003f86070 */
[----:B0-----:R-:W-:Y:S01]  /*05e0*/  VIADD R12, R8, 0xffffffe ;  /* 0x0ffffffe080c7836 */ /* 0x001fe20000000000 */
[----:B------:R-:W-:Y:S02]  /*05f0*/  LOP3.LUT R6, R11, R0, RZ, 0x3c, !PT ;  /* 0x000000000b067212 */ /* 0x000fe400078e3cff */
[----:B-1----:R-:W-:Y:S01]  /*0600*/  IABS R19, R10 ;  /* 0x0000000a00137213 */ /* 0x002fe20000000000 */
[----:B------:R0:W1:Y:S01]  /*0610*/  F2I.FTZ.U32.TRUNC.NTZ R13, R12 ;  /* 0x0000000c000d7305 */ /* 0x000062000021f000 */
[----:B------:R-:W-:-:S07]  /*0620*/  ISETP.GE.AND P5, PT, R6, RZ, PT ;  /* 0x000000ff0600720c */ /* 0x000fce0003fa6270 */
[----:B------:R-:W-:Y:S01]  /*0630*/  @P4 IADD3 R4, PT, PT, R4, 0x1, RZ ;  /* 0x0000000104044810 */ /* 0x000fe20007ffe0ff */
[----:B0-----:R-:W-:-:S04]  /*0640*/  IMAD.MOV.U32 R12, RZ, RZ, RZ ;  /* 0x000000ffff0c7224 */ /* 0x001fc800078e00ff */
[----:B------:R-:W-:Y:S01]  /*0650*/  IMAD.MOV.U32 R16, RZ, RZ, R4 ;  /* 0x000000ffff107224 */ /* 0x000fe200078e0004 */
[----:B-1----:R-:W-:-:S03]  /*0660*/  IADD3 R6, PT, PT, RZ, -R13, RZ ;  /* 0x8000000dff067210 */ /* 0x002fc60007ffe0ff */
[----:B------:R-:W-:Y:S01]  /*0670*/  @!P5 IMAD.MOV R16, RZ, RZ, -R16 ;  /* 0x000000ffff10d224 */ /* 0x000fe200078e0a10 */
[----:B------:R-:W-:Y:S01]  /*0680*/  @!P6 LOP3.LUT R16, RZ, R0, RZ, 0x33, !PT ;  /* 0x00000000ff10e212 */ /* 0x000fe200078e33ff */
[----:B------:R-:W-:Y:S02]  /*0690*/  IMAD R15, R6, R17, RZ ;  /* 0x00000011060f7224 */ /* 0x000fe400078e02ff */
[----:B------:R-:W0:Y:S02]  /*06a0*/  I2F.RP R6, R19 ;  /* 0x0000001300067306 */ /* 0x000e240000209400 */
[----:B------:R-:W-:Y:S02]  /*06b0*/  IMAD.MOV R4, RZ, RZ, -R16 ;  /* 0x000000ffff047224 */ /* 0x000fe400078e0a10 */
[----:B------:R-:W-:-:S04]  /*06c0*/  IMAD.HI.U32 R12, R13, R15, R12 ;  /* 0x0000000f0d0c7227 */ /* 0x000fc800078e000c */
[----:B------:R-:W-:-:S05]  /*06d0*/  IMAD R21, R0, R4, R11 ;  /* 0x0000000400157224 */ /* 0x000fca00078e020b */
[----:B------:R-:W-:Y:S01]  /*06e0*/  IABS R4, R21 ;  /* 0x0000001500047213 */ /* 0x000fe20000000000 */
[----:B0-----:R-:W0:Y:S04]  /*06f0*/  MUFU.RCP R6, R6 ;  /* 0x0000000600067308 */ /* 0x001e280000001000 */
[----:B------:R-:W-:-:S05]  /*0700*/  IMAD.HI.U32 R12, R12, R4, RZ ;  /* 0x000000040c0c7227 */ /* 0x000fca00078e00ff */
[----:B------:R-:W-:-:S05]  /*0710*/  IADD3 R8, PT, PT, -R12, RZ, RZ ;  /* 0x000000ff0c087210 */ /* 0x000fca0007ffe1ff */
[----:B------:R-:W-:-:S05]  /*0720*/  IMAD R4, R17, R8, R4 ;  /* 0x0000000811047224 */ /* 0x000fca00078e0204 */
[----:B------:R-:W-:Y:S01]  /*0730*/  ISETP.GT.U32.AND P6, PT, R17, R4, PT ;  /* 0x000000041100720c */ /* 0x000fe20003fc4070 */
[----:B0-----:R-:W-:-:S06]  /*0740*/  VIADD R13, R6, 0xffffffe ;  /* 0x0ffffffe060d7836 */ /* 0x001fcc0000000000 */
[----:B------:R-:W0:Y:S06]  /*0750*/  F2I.FTZ.U32.TRUNC.NTZ R13, R13 ;  /* 0x0000000d000d7305 */ /* 0x000e2c000021f000 */
[----:B------:R-:W-:Y:S01]  /*0760*/  @!P6 IMAD.IADD R4, R4, 0x1, -R17 ;  /* 0x000000010404e824 */ /* 0x000fe200078e0a11 */
[----:B------:R-:W-:Y:S02]  /*0770*/  @!P6 IADD3 R12, PT, PT, R12, 0x1, RZ ;  /* 0x000000010c0ce810 */ /* 0x000fe40007ffe0ff */
[----:B------:R-:W-:Y:S02]  /*0780*/  ISETP.NE.AND P6, PT, R14, RZ, PT ;  /* 0x000000ff0e00720c */ /* 0x000fe40003fc5270 */
[----:B------:R-:W-:-:S02]  /*0790*/  ISETP.GE.U32.AND P4, PT, R4, R17, PT ;  /* 0x000000110400720c */ /* 0x000fc40003f86070 */
[----:B------:R-:W-:-:S04]  /*07a0*/  LOP3.LUT R4, R21, R14, RZ, 0x3c, !PT ;  /* 0x0000000e15047212 */ /* 0x000fc800078e3cff */
[----:B------:R-:W-:Y:S01]  /*07b0*/  ISETP.GE.AND P5, PT, R4, RZ, PT ;  /* 0x000000ff0400720c */ /* 0x000fe20003fa6270 */
[----:B0-----:R-:W-:-:S06]  /*07c0*/  IMAD.MOV R4, RZ, RZ, -R13 ;  /* 0x000000ffff047224 */ /* 0x001fcc00078e0a0d */
        /* <DEDUP_REMOVED lines=19> */
[----:B------:R-:W-:Y:S01]  /*0900*/  LOP3.LUT R4, R21, R10, RZ, 0x3c, !PT ;  /* 0x0000000a15047212 */ /* 0x000fe200078e3cff */
[----:B------:R-:W1:Y:S03]  /*0910*/  LDC.64 R18, c[0x0][0x3a8] ;  /* 0x0000ea00ff127b82 */ /* 0x000e660000000a00 */
        /* <DEDUP_REMOVED lines=8> */
[----:B---3--:R-:W-:Y:S02]  /*09a0*/  ISETP.NE.U32.AND P4, PT, R22, 0x1, PT ;  /* 0x000000011600780c */ /* 0x008fe40003f85070 */
[----:B------:R-:W-:Y:S01]  /*09b0*/  ISETP.NE.AND.EX P5, PT, R15, RZ, PT, P5 ;  /* 0x000000ff0f00720c */ /* 0x000fe20003fa5350 */
[----:B------:R-:W-:Y:S01]  /*09c0*/  IMAD R13, R4, UR36, RZ ;  /* 0x00000024040d7c24 */ /* 0x000fe2000f8e02ff */
[----:B------:R-:W-:-:S02]  /*09d0*/  IADD3 R15, PT, PT, -R12, RZ, RZ ;  /* 0x000000ff0c0f7210 */ /* 0x000fc40007ffe1ff */
[----:B------:R-:W-:Y:S02]  /*09e0*/  ISETP.NE.AND.EX P4, PT, R23, RZ, PT, P4 ;  /* 0x000000ff1700720c */ /* 0x000fe40003f85340 */
        /* <DEDUP_REMOVED lines=20> */
.L_x_1725:
[----:B------:R-:W-:Y:S05]  /*0b30*/  BSYNC.RECONVERGENT B1 ;  /* 0x0000000000017941 */ /* 0x000fea0003800200 */
.L_x_1724:
        /* <DEDUP_REMOVED lines=12> */
[----:B-1----:R-:W1:Y:S07]  /*0c00*/  MUFU.RCP R4, R4 ;  /* 0x0000000400047308 */ /* 0x002e6e0000001000 */
[----:B------:R-:W4:Y:S01]  /*0c10*/  LDC.64 R20, c[0x0][0x398] ;  /* 0x0000e600ff147b82 */ /* 0x000f220000000a00 */
[----:B-1----:R-:W-:-:S04]  /*0c20*/  VIADD R10, R4, 0xffffffe ;  /* 0x0ffffffe040a7836 */ /* 0x002fc80000000000 */
[----:B------:R1:W5:Y:S02]  /*0c30*/  F2I.FTZ.U32.TRUNC.NTZ R11, R10 ;  /* 0x0000000a000b7305 */ /* 0x000364000021f000 */
[----:B-1----:R-:W-:Y:S01]  /*0c40*/  MOV R10, RZ ;  /* 0x000000ff000a7202 */ /* 0x002fe20000000f00 */
[----:B-----5:R-:W-:-:S04]  /*0c50*/  IMAD.MOV R6, RZ, RZ, -R11 ;  /* 0x000000ffff067224 */ /* 0x020fc800078e0a0b */
[----:B------:R-:W-:Y:S01]  /*0c60*/  IMAD R17, R6, R15, RZ ;  /* 0x0000000f06117224 */ /* 0x000fe200078e02ff */
[----:B------:R-:W-:-:S03]  /*0c70*/  IABS R6, R9 ;  /* 0x0000000900067213 */ /* 0x000fc60000000000 */
[----:B------:R-:W-:Y:S01]  /*0c80*/  IMAD.HI.U32 R17, R11, R17, R10 ;  /* 0x000000110b117227 */ /* 0x000fe200078e000a */
[----:B0-----:R-:W-:-:S05]  /*0c90*/  IABS R11, R8 ;  /* 0x00000008000b7213 */ /* 0x001fca0000000000 */
        /* <DEDUP_REMOVED lines=17> */
[----:B0-----:R-:W-:Y:S02]  /*0db0*/  IMAD.MOV.U32 R10, RZ, RZ, RZ ;  /* 0x000000ffff0a7224 */ /* 0x001fe400078e00ff */
[----:B------:R-:W-:Y:S01]  /*0dc0*/  @!P5 IMAD.MOV R6, RZ, RZ, -R6 ;  /* 0x000000ffff06d224 */ /* 0x000fe200078e0a06 */
[----:B------:R-:W-:Y:S02]  /*0dd0*/  @!P4 LOP3.LUT R6, RZ, R0, RZ, 0x33, !PT ;  /* 0x00000000ff06c212 */ /* 0x000fe400078e33ff */
[----:B-1----:R-:W-:-:S03]  /*0de0*/  IADD3 R12, PT, PT, RZ, -R11, RZ ;  /* 0x8000000bff0c7210 */ /* 0x002fc60007ffe0ff */
[----:B------:R-:W-:Y:S02]  /*0df0*/  IMAD.MOV R4, RZ, RZ, -R6 ;  /* 0x000000ffff047224 */ /* 0x000fe400078e0a06 */
[----:B------:R-:W-:Y:S02]  /*0e00*/  IMAD R19, R12, R17, RZ ;  /* 0x000000110c137224 */ /* 0x000fe400078e02ff */
[----:B------:R-:W-:Y:S02]  /*0e10*/  IMAD R15, R0, R4, R9 ;  /* 0x00000004000f7224 */ /* 0x000fe400078e0209 */
[----:B------:R-:W-:Y:S01]  /*0e20*/  IMAD.HI.U32 R19, R11, R19, R10 ;  /* 0x000000130b137227 */ /* 0x000fe200078e000a */
[----:B--2---:R-:W-:Y:S02]  /*0e30*/  IABS R10, R14 ;  /* 0x0000000e000a7213 */ /* 0x004fe40000000000 */
[----:B------:R-:W-:-:S05]  /*0e40*/  IABS R4, R15 ;  /* 0x0000000f00047213 */ /* 0x000fca0000000000 */
        /* <DEDUP_REMOVED lines=15> */
[----:B------:R-:W-:-:S05]  /*0f40*/  @P3 VIADD R0, R0, 0x1 ;  /* 0x0000000100003836 */ /* 0x000fca0000000000 */
[----:B------:R-:W-:Y:S01]  /*0f50*/  MOV R12, R0 ;  /* 0x00000000000c7202 */ /* 0x000fe20000000f00 */
[----:B0-----:R-:W-:-:S04]  /*0f60*/  IMAD.MOV.U32 R10, RZ, RZ, RZ ;  /* 0x000000ffff0a7224 */ /* 0x001fc800078e00ff */
[----:B------:R-:W-:Y:S01]  /*0f70*/  @!P5 IMAD.MOV R12, RZ, RZ, -R12 ;  /* 0x000000ffff0cd224 */ /* 0x000fe200078e0a0c */
[----:B------:R-:W-:Y:S01]  /*0f80*/  @!P4 LOP3.LUT R12, RZ, R8, RZ, 0x33, !PT ;  /* 0x00000008ff0cc212 */ /* 0x000fe200078e33ff */
[----:B-1----:R-:W-:-:S03]  /*0f90*/  IMAD.MOV R4, RZ, RZ, -R11 ;  /* 0x000000ffff047224 */ /* 0x002fc600078e0a0b */
[----:B------:R-:W-:Y:S01]  /*0fa0*/  IADD3 R0, PT, PT, -R12, RZ, RZ ;  /* 0x000000ff0c007210 */ /* 0x000fe20007ffe1ff */
[----:B------:R-:W-:-:S04]  /*0fb0*/  IMAD R17, R4, R19, RZ ;  /* 0x0000001304117224 */ /* 0x000fc800078e02ff */
[----:B------:R-:W-:Y:S02]  /*0fc0*/  IMAD R15, R8, R0, R15 ;  /* 0x00000000080f7224 */ /* 0x000fe400078e020f */
[----:B------:R-:W-:-:S03]  /*0fd0*/  IMAD.HI.U32 R17, R11, R17, R10 ;  /* 0x000000110b117227 */ /* 0x000fc600078e000a */
[----:B------:R-:W-:-:S05]  /*0fe0*/  IABS R4, R15 ;  /* 0x0000000f00047213 */ /* 0x000fca0000000000 */
[----:B------:R-:W-:Y:S02]  /*0ff0*/  IMAD.HI.U32 R0, R17, R4, RZ ;  /* 0x0000000411007227 */ /* 0x000fe400078e00ff */
[----:B------:R-:W0:Y:S02]  /*1000*/  LDC.64 R16, c[0x0][0x3a8] ;  /* 0x0000ea00ff107b82 */ /* 0x000e240000000a00 */
[----:B------:R-:W-:-:S04]  /*1010*/  IMAD.MOV R11, RZ, RZ, -R0 ;  /* 0x000000ffff0b7224 */ /* 0x000fc800078e0a00 */
[C---:B------:R-:W-:Y:S02]  /*1020*/  IMAD R4, R19.reuse, R11, R4 ;  /* 0x0000000b13047224 */ /* 0x040fe400078e0204 */
[----:B------:R-:W1:Y:S03]  /*1030*/  LDC.64 R10, c[0x0][0x3a0] ;  /* 0x0000e800ff0a7b82 */ /* 0x000e660000000a00 */
        /* <DEDUP_REMOVED lines=11> */
[----:B----4-:R-:W-:Y:S02]  /*10f0*/  ISETP.NE.U32.AND P3, PT, R20, 0x1, PT ;  /* 0x000000011400780c */ /* 0x010fe40003f65070 */
[----:B------:R-:W-:Y:S02]  /*1100*/  @!P5 LOP3.LUT R0, RZ, R14, RZ, 0x33, !PT ;  /* 0x0000000eff00d212 */ /* 0x000fe400078e33ff */
[----:B-1----:R-:W-:Y:S02]  /*1110*/  ISETP.NE.U32.AND P5, PT, R10, 0x1, PT ;  /* 0x000000010a00780c */ /* 0x002fe40003fa5070 */
[----:B------:R-:W-:Y:S01]  /*1120*/  ISETP.NE.AND.EX P3, PT, R21, RZ, PT, P3 ;  /* 0x000000ff1500720c */ /* 0x000fe20003f65330 */
[----:B------:R-:W-:Y:S01]  /*1130*/  IMAD.MOV R8, RZ, RZ, -R0 ;  /* 0x000000ffff087224 */ /* 0x000fe200078e0a00 */
[----:B------:R-:W-:-:S02]  /*1140*/  SEL R4, R6, RZ, P4 ;  /* 0x000000ff06047207 */ /* 0x000fc40002000000 */
        /* <DEDUP_REMOVED lines=22> */
.L_x_1727:
[----:B------:R-:W-:Y:S05]  /*12b0*/  BSYNC.RECONVERGENT B1 ;  /* 0x0000000000017941 */ /* 0x000fea0003800200 */
.L_x_1726:
[----:B------:R-:W-:Y:S01]  /*12c0*/  BSSY.RECONVERGENT B1, `(.L_x_1728) ;  /* 0x000007a000017945 */ /* 0x000fe20003800200 */
[----:B------:R-:W-:Y:S01]  /*12d0*/  VIADD R9, R49, 0x80 ;  /* 0x0000008031097836 */ /* 0x000fe20000000000 */
[----:B------:R-:W-:Y:S02]  /*12e0*/  MOV R58, 0xff800000 ;  /* 0xff800000003a7802 */ /* 0x000fe40000000f00 */
        /* <DEDUP_REMOVED lines=17> */
[----:B---3--:R-:W-:Y:S02]  /*1400*/  HFMA2 R10, -RZ, RZ, 0, 0 ;  /* 0x00000000ff0a7431 */ /* 0x008fe400000001ff */
[----:B----4-:R-:W-:-:S04]  /*1410*/  IMAD.MOV R4, RZ, RZ, -R11 ;  /* 0x000000ffff047224 */ /* 0x010fc800078e0a0b */
[----:B------:R-:W-:Y:S01]  /*1420*/  IMAD R17, R4, R15, RZ ;  /* 0x0000000f04117224 */ /* 0x000fe200078e02ff */
[----:B------:R-:W-:-:S03]  /*1430*/  IABS R4, R7 ;  /* 0x0000000700047213 */ /* 0x000fc60000000000 */
[----:B------:R-:W-:-:S06]  /*1440*/  IMAD.HI.U32 R17, R11, R17, R10 ;  /* 0x000000110b117227 */ /* 0x000fcc00078e000a */
[----:B------:R-:W-:-:S04]  /*1450*/  IMAD.HI.U32 R0, R17, R4, RZ ;  /* 0x0000000411007227 */ /* 0x000fc800078e00ff */
[----:B------:R-:W-:Y:S02]  /*1460*/  IMAD.MOV.U32 R17, RZ, RZ, R6 ;  /* 0x000000ffff117224 */ /* 0x000fe400078e0006 */
[----:B------:R-:W-:Y:S02]  /*1470*/  IMAD.MOV R11, RZ, RZ, -R0 ;  /* 0x000000ffff0b7224 */ /* 0x000fe400078e0a00 */
[----:B------:R-:W3:Y:S02]  /*1480*/  I2F.RP R12, R17 ;  /* 0x00000011000c7306 */ /* 0x000ee40000209400 */
[----:B------:R-:W-:-:S05]  /*1490*/  IMAD R4, R15, R11, R4 ;  /* 0x0000000b0f047224 */ /* 0x000fca00078e0204 */
[----:B------:R-:W-:Y:S01]  /*14a0*/  ISETP.GT.U32.AND P3, PT, R15, R4, PT ;  /* 0x000000040f00720c */ /* 0x000fe20003f64070 */
[----:B---3--:R-:W3:-:S12]  /*14b0*/  MUFU.RCP R12, R12 ;  /* 0x0000000c000c7308 */ /* 0x008ed80000001000 */
[-C--:B------:R-:W-:Y:S01]  /*14c0*/  @!P3 IADD3 R4, PT, PT, R4, -R15.reuse, RZ ;  /* 0x8000000f0404b210 */ /* 0x080fe20007ffe0ff */
[----:B------:R-:W-:Y:S01]  /*14d0*/  @!P3 VIADD R0, R0, 0x1 ;  /* 0x000000010000b836 */ /* 0x000fe20000000000 */
[----:B------:R-:W-:Y:S02]  /*14e0*/  ISETP.NE.AND P3, PT, R8, RZ, PT ;  /* 0x000000ff0800720c */ /* 0x000fe40003f65270 */
[----:B------:R-:W-:Y:S02]  /*14f0*/  ISETP.GE.U32.AND P1, PT, R4, R15, PT ;  /* 0x0000000f0400720c */ /* 0x000fe40003f26070 */
[----:B------:R-:W-:-:S04]  /*1500*/  LOP3.LUT R4, R7, R8, RZ, 0x3c, !PT ;  /* 0x0000000807047212 */ /* 0x000fc800078e3cff */
[----:B------:R-:W-:Y:S01]  /*1510*/  ISETP.GE.AND P4, PT, R4, RZ, PT ;  /* 0x000000ff0400720c */ /* 0x000fe20003f86270 */
[----:B---3--:R-:W-:-:S04]  /*1520*/  VIADD R10, R12, 0xffffffe ;  /* 0x0ffffffe0c0a7836 */ /* 0x008fc80000000000 */
[----:B------:R3:W4:Y:S02]  /*1530*/  F2I.FTZ.U32.TRUNC.NTZ R11, R10 ;  /* 0x0000000a000b7305 */ /* 0x000724000021f000 */
[----:B------:R-:W-:-:S05]  /*1540*/  @P1 IADD3 R0, PT, PT, R0, 0x1, RZ ;  /* 0x0000000100001810 */ /* 0x000fca0007ffe0ff */
[----:B------:R-:W-:Y:S02]  /*1550*/  IMAD.MOV.U32 R6, RZ, RZ, R0 ;  /* 0x000000ffff067224 */ /* 0x000fe400078e0000 */
[----:B---3--:R-:W-:Y:S02]  /*1560*/  IMAD.MOV.U32 R10, RZ, RZ, RZ ;  /* 0x000000ffff0a7224 */ /* 0x008fe400078e00ff */
[----:B------:R-:W-:Y:S01]  /*1570*/  @!P4 IMAD.MOV R6, RZ, RZ, -R6 ;  /* 0x000000ffff06c224 */ /* 0x000fe200078e0a06 */
[----:B------:R-:W-:Y:S02]  /*1580*/  @!P3 LOP3.LUT R6, RZ, R8, RZ, 0x33, !PT ;  /* 0x00000008ff06b212 */ /* 0x000fe400078e33ff */
[----:B----4-:R-:W-:-:S03]  /*1590*/  IADD3 R4, PT, PT, RZ, -R11, RZ ;  /* 0x8000000bff047210 */ /* 0x010fc60007ffe0ff */
[----:B------:R-:W-:Y:S02]  /*15a0*/  IMAD.MOV R0, RZ, RZ, -R6 ;  /* 0x000000ffff007224 */ /* 0x000fe400078e0a06 */
[----:B------:R-:W-:Y:S02]  /*15b0*/  IMAD R19, R4, R17, RZ ;  /* 0x0000001104137224 */ /* 0x000fe400078e02ff */
[----:B------:R-:W-:Y:S01]  /*15c0*/  IMAD R15, R8, R0, R7 ;  /* 0x00000000080f7224 */ /* 0x000fe200078e0207 */
[----:B--2---:R-:W-:Y:S01]  /*15d0*/  IABS R8, R16 ;  /* 0x0000001000087213 */ /* 0x004fe20000000000 */
[----:B------:R-:W-:-:S03]  /*15e0*/  IMAD.HI.U32 R19, R11, R19, R10 ;  /* 0x000000130b137227 */ /* 0x000fc600078e000a */
[----:B------:R-:W-:-:S05]  /*15f0*/  IABS R4, R15 ;  /* 0x0000000f00047213 */ /* 0x000fca0000000000 */
        /* <DEDUP_REMOVED lines=20> */
[----:B---3--:R-:W-:Y:S01]  /*1740*/  IMAD.MOV R4, RZ, RZ, -R11 ;  /* 0x000000ffff047224 */ /* 0x008fe200078e0a0b */
[----:B------:R-:W-:Y:S02]  /*1750*/  ISETP.NE.AND P4, PT, R16, RZ, PT ;  /* 0x000000ff1000720c */ /* 0x000fe40003f85270 */
[----:B------:R-:W-:Y:S01]  /*1760*/  IADD3 R0, PT, PT, -R12, RZ, RZ ;  /* 0x000000ff0c007210 */ /* 0x000fe20007ffe1ff */
[----:B------:R-:W-:-:S04]  /*1770*/  IMAD R17, R4, R19, RZ ;  /* 0x0000001304117224 */ /* 0x000fc800078e02ff */
[----:B------:R-:W-:Y:S02]  /*1780*/  IMAD R15, R14, R0, R15 ;  /* 0x000000000e0f7224 */ /* 0x000fe400078e020f */
[----:B------:R-:W-:-:S03]  /*1790*/  IMAD.HI.U32 R17, R11, R17, R10 ;  /* 0x000000110b117227 */ /* 0x000fc600078e000a */
[----:B------:R-:W-:-:S05]  /*17a0*/  IABS R4, R15 ;  /* 0x0000000f00047213 */ /* 0x000fca0000000000 */
        /* <DEDUP_REMOVED lines=9> */
[----:B------:R-:W-:Y:S01]  /*1840*/  LOP3.LUT R4, R15, R16, RZ, 0x3c, !PT ;  /* 0x000000100f047212 */ /* 0x000fe200078e3cff */
[----:B------:R-:W1:Y:S03]  /*1850*/  LDC.64 R18, c[0x0][0x3a8] ;  /* 0x0000ea00ff127b82 */ /* 0x000e660000000a00 */
[----:B------:R-:W-:-:S07]  /*1860*/  ISETP.GE.AND P5, PT, R4, RZ, PT ;  /* 0x000000ff0400720c */ /* 0x000fce0003fa6270 */
[----:B------:R-:W-:Y:S01]  /*1870*/  @P1 VIADD R0, R0, 0x1 ;  /* 0x0000000100001836 */ /* 0x000fe20000000000 */
[----:B0-----:R-:W-:-:S05]  /*1880*/  ISETP.NE.U32.AND P1, PT, R22, 0x1, PT ;  /* 0x000000011600780c */ /* 0x001fca0003f25070 */
[----:B------:R-:W-:Y:S02]  /*1890*/  @!P5 IADD3 R0, PT, PT, -R0, RZ, RZ ;  /* 0x000000ff0000d210 */ /* 0x000fe40007ffe1ff */
        /* <DEDUP_REMOVED lines=28> */
.L_x_1729:
[----:B------:R-:W-:Y:S05]  /*1a60*/  BSYNC.RECONVERGENT B1 ;  /* 0x0000000000017941 */ /* 0x000fea0003800200 */
.L_x_1728:
        /* <DEDUP_REMOVED lines=14> */
[----:B------:R-:W3:Y:S08]  /*1b50*/  I2F.RP R0, R15 ;  /* 0x0000000f00007306 */ /* 0x000ef00000209400 */
[----:B---3--:R-:W3:Y:S02]  /*1b60*/  MUFU.RCP R0, R0 ;  /* 0x0000000000007308 */ /* 0x008ee40000001000 */
[----:B---3--:R-:W-:-:S06]  /*1b70*/  VIADD R6, R0, 0xffffffe ;  /* 0x0ffffffe00067836 */ /* 0x008fcc0000000000 */
[----:B------:R3:W4:Y:S02]  /*1b80*/  F2I.FTZ.U32.TRUNC.NTZ R7, R6 ;  /* 0x0000000600077305 */ /* 0x000724000021f000 */
[----:B---3--:R-:W-:Y:S02]  /*1b90*/  HFMA2 R6, -RZ, RZ, 0, 0 ;  /* 0x00000000ff067431 */ /* 0x008fe400000001ff */
[----:B----4-:R-:W-:-:S04]  /*1ba0*/  IMAD.MOV R4, RZ, RZ, -R7 ;  /* 0x000000ffff047224 */ /* 0x010fc800078e0a07 */
[----:B------:R-:W-:Y:S01]  /*1bb0*/  IMAD R17, R4, R15, RZ ;  /* 0x0000000f04117224 */ /* 0x000fe200078e02ff */
[----:B------:R-:W-:-:S03]  /*1bc0*/  IABS R4, R5 ;  /* 0x0000000500047213 */ /* 0x000fc60000000000 */
[----:B------:R-:W-:Y:S01]  /*1bd0*/  IMAD.HI.U32 R17, R7, R17, R6 ;  /* 0x0000001107117227 */ /* 0x000fe200078e0006 */
[----:B-1----:R-:W-:-:S05]  /*1be0*/  IABS R7, R12 ;  /* 0x0000000c00077213 */ /* 0x002fca0000000000 */
        /* <DEDUP_REMOVED lines=13> */
[----:B-1----:R-:W-:Y:S02]  /*1cc0*/  VIADD R6, R14, 0xffffffe ;  /* 0x0ffffffe0e067836 */ /* 0x002fe40000000000 */
[----:B------:R-:W1:Y:S02]  /*1cd0*/  LDC R14, c[0x0][0x3c0] ;  /* 0x0000f000ff0e7b82 */ /* 0x000e640000000800 */
        /* <DEDUP_REMOVED lines=10> */
[----:B-1----:R-:W-:Y:S01]  /*1d80*/  ISETP.NE.AND P5, PT, R14, RZ, PT ;  /* 0x000000ff0e00720c */ /* 0x002fe20003fa5270 */
[----:B------:R-:W-:Y:S01]  /*1d90*/  IMAD.HI.U32 R19, R7, R19, R6 ;  /* 0x0000001307137227 */ /* 0x000fe200078e0006 */
[----:B------:R-:W-:Y:S02]  /*1da0*/  IABS R6, R14 ;  /* 0x0000000e00067213 */ /* 0x000fe40000000000 */
[----:B------:R-:W-:-:S05]  /*1db0*/  IABS R4, R15 ;  /* 0x0000000f00047213 */ /* 0x000fca0000000000 */
        /* <DEDUP_REMOVED lines=11> */
[----:B------:R-:W-:Y:S02]  /*1e70*/  LOP3.LUT R4, R15, R12, RZ, 0x3c, !PT ;  /* 0x0000000c0f047212 */ /* 0x000fe400078e3cff */
[----:B-1----:R-:W-:Y:S02]  /*1e80*/  IADD3 R6, PT, PT, R16, 0xffffffe, RZ ;  /* 0x0ffffffe10067810 */ /* 0x002fe40007ffe0ff */
[----:B------:R-:W-:-:S02]  /*1e90*/  ISETP.GE.AND P3, PT, R4, RZ, PT ;  /* 0x000000ff0400720c */ /* 0x000fc40003f66270 */
[----:B------:R1:W3:Y:S05]  /*1ea0*/  F2I.FTZ.U32.TRUNC.NTZ R7, R6 ;  /* 0x0000000600077305 */ /* 0x0002ea000021f000 */
[----:B------:R-:W-:-:S05]  /*1eb0*/  @P1 VIADD R0, R0, 0x1 ;  /* 0x0000000100001836 */ /* 0x000fca0000000000 */
[----:B------:R-:W-:Y:S01]  /*1ec0*/  MOV R10, R0 ;  /* 0x00000000000a7202 */ /* 0x000fe20000000f00 */
[----:B-1----:R-:W-:-:S04]  /*1ed0*/  IMAD.MOV.U32 R6, RZ, RZ, RZ ;  /* 0x000000ffff067224 */ /* 0x002fc800078e00ff */
        /* <DEDUP_REMOVED lines=9> */
[----:B------:R-:W1:Y:S02]  /*1f70*/  LDC.64 R16, c[0x0][0x3a8] ;  /* 0x0000ea00ff107b82 */ /* 0x000e640000000a00 */
[----:B------:R-:W-:-:S04]  /*1f80*/  IMAD.MOV R7, RZ, RZ, -R0 ;  /* 0x000000ffff077224 */ /* 0x000fc800078e0a00 */
[C---:B------:R-:W-:Y:S02]  /*1f90*/  IMAD R4, R19.reuse, R7, R4 ;  /* 0x0000000713047224 */ /* 0x040fe400078e0204 */
[----:B------:R-:W3:Y:S03]  /*1fa0*/  LDC.64 R6, c[0x0][0x3a0] ;  /* 0x0000e800ff067b82 */ /* 0x000ee60000000a00 */
[----:B------:R-:W-:-:S13]  /*1fb0*/  ISETP.GT.U32.AND P2, PT, R19, R4, PT ;  /* 0x000000041300720c */ /* 0x000fda0003f44070 */
[-C--:B------:R-:W-:Y:S01]  /*1fc0*/  @!P2 IADD3 R4, PT, PT, R4, -R19.reuse, RZ ;  /* 0x800000130404a210 */ /* 0x080fe20007ffe0ff */
[----:B------:R-:W-:Y:S01]  /*1fd0*/  @!P2 VIADD R0, R0, 0x1 ;  /* 0x000000010000a836 */ /* 0x000fe20000000000 */
[----:B0-----:R-:W-:Y:S02]  /*1fe0*/  ISETP.NE.U32.AND P2, PT, R20, 0x1, PT ;  /* 0x000000011400780c */ /* 0x001fe40003f45070 */
        /* <DEDUP_REMOVED lines=8> */
[----:B---3--:R-:W-:Y:S02]  /*2070*/  ISETP.NE.U32.AND P1, PT, R6, 0x1, PT ;  /* 0x000000010600780c */ /* 0x008fe40003f25070 */
[----:B------:R-:W-:Y:S02]  /*2080*/  ISETP.NE.AND.EX P3, PT, R21, RZ, PT, P2 ;  /* 0x000000ff1500720c */ /* 0x000fe40003f65320 */
[----:B------:R-:W-:Y:S01]  /*2090*/  SEL R4, R8, RZ, P4 ;  /* 0x000000ff08047207 */ /* 0x000fe20002000000 */
[----:B------:R-:W-:Y:S01]  /*20a0*/  IMAD.MOV R8, RZ, RZ, -R0 ;  /* 0x000000ffff087224 */ /* 0x000fe200078e0a00 */
        /* <DEDUP_REMOVED lines=22> */
.L_x_1731:
[----:B------:R-:W-:Y:S05]  /*2210*/  BSYNC.RECONVERGENT B1 ;  /* 0x0000000000017941 */ /* 0x000fea0003800200 */
.L_x_1730:
[-C--:B------:R-:W-:Y:S01]  /*2220*/  ISETP.GE.U32.AND P5, PT, R9, R2.reuse, PT ;  /* 0x000000020900720c */ /* 0x080fe20003fa6070 */
[C---:B------:R-:W-:Y:S01]  /*2230*/  VIADD R17, R49.reuse, 0xc0 ;  /* 0x000000c031117836 */ /* 0x040fe20000000000 */
[C---:B------:R-:W-:Y:S01]  /*2240*/  IADD3 R15, PT, PT, R49.reuse, 0xe0, RZ ;  /* 0x000000e0310f7810 */ /* 0x040fe20007ffe0ff */
[C---:B------:R-:W-:Y:S01]  /*2250*/  VIADD R5, R49.reuse, 0x100 ;  /* 0x0000010031057836 */ /* 0x040fe20000000000 */
[----:B------:R-:W-:Y:S01]  /*2260*/  ISETP.GE.AND.EX P5, PT, RZ, R3, PT, P5 ;  /* 0x00000003ff00720c */ /* 0x000fe20003fa6350 */
[----:B------:R-:W-:Y:S01]  /*2270*/  VIADD R7, R49, 0x120 ;  /* 0x0000012031077836 */ /* 0x000fe20000000000 */
[-C--:B------:R-:W-:Y:S01]  /*2280*/  ISETP.GE.U32.AND P3, PT, R11, R2.reuse, PT ;  /* 0x000000020b00720c */ /* 0x080fe20003f66070 */
[----:B------:R-:W-:Y:S01]  /*2290*/  BSSY.RECONVERGENT B1, `(.L_x_1732) ;  /* 0x0000080000017945 */ /* 0x000fe20003800200 */
[-C--:B------:R-:W-:Y:S02]  /*22a0*/  ISETP.GE.U32.AND P2, PT, R17, R2.reuse, PT ;  /* 0x000000021100720c */ /* 0x080fe40003f46070 */
[----:B------:R-:W-:-:S02]  /*22b0*/  ISETP.GE.U32.AND P1, PT, R15, R2, PT ;  /* 0x000000020f00720c */ /* 0x000fc40003f26070 */
[-C--:B------:R-:W-:Y:S02]  /*22c0*/  ISETP.GE.U32.AND P6, PT, R5, R2.reuse, PT ;  /* 0x000000020500720c */ /* 0x080fe40003fc6070 */
[----:B------:R-:W-:Y:S02]  /*22d0*/  ISETP.GE.U32.AND P4, PT, R7, R2, PT ;  /* 0x000000020700720c */ /* 0x000fe40003f86070 */
[-C--:B------:R-:W-:Y:S02]  /*22e0*/  ISETP.GE.AND.EX P3, PT, RZ, R3.reuse, PT, P3 ;  /* 0x00000003ff00720c */ /* 0x080fe40003f66330 */
        /* <DEDUP_REMOVED lines=25> */
[----:B------:R-:W-:Y:S01]  /*2480*/  IMAD.HI.U32 R23, R19, R23, R18 ;  /* 0x0000001713177227 */ /* 0x000fe200078e0012 */
[----:B------:R-:W-:Y:S02]  /*2490*/  IADD3 R18, PT, PT, R14, 0xffffffe, RZ ;  /* 0x0ffffffe0e127810 */ /* 0x000fe40007ffe0ff */
[----:B------:R-:W0:Y:S03]  /*24a0*/  LDC R14, c[0x0][0x3c0] ;  /* 0x0000f000ff0e7b82 */ /* 0x000e260000000800 */
[----:B------:R-:W-:-:S04]  /*24b0*/  IMAD.HI.U32 R0, R23, R6, RZ ;  /* 0x0000000617007227 */ /* 0x000fc800078e00ff */
[----:B------:R-:W-:-:S04]  /*24c0*/  IMAD.MOV R19, RZ, RZ, -R0 ;  /* 0x000000ffff137224 */ /* 0x000fc800078e0a00 */
[C---:B------:R-:W-:Y:S02]  /*24d0*/  IMAD R6, R21.reuse, R19, R6 ;  /* 0x0000001315067224 */ /* 0x040fe400078e0206 */
[----:B------:R1:W-:Y:S03]  /*24e0*/  F2I.FTZ.U32.TRUNC.NTZ R19, R18 ;  /* 0x0000001200137305 */ /* 0x0003e6000021f000 */
[----:B------:R-:W-:Y:S01]  /*24f0*/  ISETP.GT.U32.AND P5, PT, R21, R6, PT ;  /* 0x000000061500720c */ /* 0x000fe20003fa4070 */
[----:B-1----:R-:W-:Y:S01]  /*2500*/  IMAD.MOV.U32 R18, RZ, RZ, RZ ;  /* 0x000000ffff127224 */ /* 0x002fe200078e00ff */
        /* <DEDUP_REMOVED lines=9> */
[----:B------:R-:W-:-:S02]  /*25a0*/  IMAD.MOV R6, RZ, RZ, -R19 ;  /* 0x000000ffff067224 */ /* 0x000fc400078e0a13 */
[----:B------:R-:W-:Y:S02]  /*25b0*/  IMAD.MOV.U32 R8, RZ, RZ, R0 ;  /* 0x000000ffff087224 */ /* 0x000fe400078e0000 */
        /* <DEDUP_REMOVED lines=19> */
[----:B------:R-:W-:Y:S01]  /*26f0*/  LOP3.LUT R6, R23, R12, RZ, 0x3c, !PT ;  /* 0x0000000c17067212 */ /* 0x000fe200078e3cff */
[----:B------:R-:W0:Y:S10]  /*2700*/  LDC.64 R24, c[0x0][0x390] ;  /* 0x0000e400ff187b82 */ /* 0x000e340000000a00 */
[----:B------:R-:W-:Y:S01]  /*2710*/  @P5 VIADD R0, R0, 0x1 ;  /* 0x0000000100005836 */ /* 0x000fe20000000000 */
[----:B------:R-:W-:-:S02]  /*2720*/  ISETP.GE.AND P5, PT, R6, RZ, PT ;  /* 0x000000ff0600720c */ /* 0x000fc40003fa6270 */
[----:B-1----:R-:W-:Y:S02]  /*2730*/  IADD3 R6, PT, PT, RZ, -R21, RZ ;  /* 0x80000015ff067210 */ /* 0x002fe40007ffe0ff */
[----:B------:R-:W-:-:S03]  /*2740*/  MOV R10, R0 ;  /* 0x00000000000a7202 */ /* 0x000fc60000000f00 */
[----:B------:R-:W-:-:S04]  /*2750*/  IMAD R29, R6, R27, RZ ;  /* 0x0000001b061d7224 */ /* 0x000fc800078e02ff */
[----:B------:R-:W-:-:S04]  /*2760*/  IMAD.HI.U32 R29, R21, R29, R20 ;  /* 0x0000001d151d7227 */ /* 0x000fc800078e0014 */
        /* <DEDUP_REMOVED lines=8> */
[----:B--2---:R-:W-:Y:S02]  /*27f0*/  ISETP.NE.U32.AND P5, PT, R18, 0x1, PT ;  /* 0x000000011200780c */ /* 0x004fe40003fa5070 */
[----:B------:R-:W-:Y:S02]  /*2800*/  IABS R6, R23 ;  /* 0x0000001700067213 */ /* 0x000fe40000000000 */
[----:B------:R-:W-:Y:S02]  /*2810*/  ISETP.NE.AND.EX P5, PT, R19, RZ, PT, P5 ;  /* 0x000000ff1300720c */ /* 0x000fe40003fa5350 */
[----:B------:R-:W0:Y:S01]  /*2820*/  LDC.64 R18, c[0x0][0x3a0] ;  /* 0x0000e800ff127b82 */ /* 0x000e220000000a00 */
[----:B------:R-:W-:Y:S01]  /*2830*/  IMAD.HI.U32 R0, R29, R6, RZ ;  /* 0x000000061d007227 */ /* 0x000fe200078e00ff */
[----:B------:R-:W-:-:S04]  /*2840*/  SEL R10, R10, RZ, P5 ;  /* 0x000000ff0a0a7207 */ /* 0x000fc80002800000 */
        /* <DEDUP_REMOVED lines=36> */
.L_x_1733:
[----:B------:R-:W-:Y:S05]  /*2a90*/  BSYNC.RECONVERGENT B1 ;  /* 0x0000000000017941 */ /* 0x000fea0003800200 */
.L_x_1732:
        /* <DEDUP_REMOVED lines=33> */
[----:B0-----:R-:W-:Y:S02]  /*2cb0*/  VIADD R8, R16, 0xffffffe ;  /* 0x0ffffffe10087836 */ /* 0x001fe40000000000 */
[----:B------:R-:W0:Y:S02]  /*2cc0*/  LDC R16, c[0x0][0x3c0] ;  /* 0x0000f000ff107b82 */ /* 0x000e240000000800 */
[----:B------:R1:W3:Y:S02]  /*2cd0*/  F2I.FTZ.U32.TRUNC.NTZ R9, R8 ;  /* 0x0000000800097305 */ /* 0x0002e4000021f000 */
[----:B------:R-:W-:Y:S01]  /*2ce0*/  @P3 VIADD R0, R0, 0x1 ;  /* 0x0000000100003836 */ /* 0x000fe20000000000 */
[----:B------:R-:W-:-:S04]  /*2cf0*/  ISETP.NE.AND P3, PT, R12, RZ, PT ;  /* 0x000000ff0c00720c */ /* 0x000fc80003f65270 */
[----:B------:R-:W-:Y:S01]  /*2d00*/  MOV R10, R0 ;  /* 0x00000000000a7202 */ /* 0x000fe20000000f00 */
[----:B-1----:R-:W-:-:S04]  /*2d10*/  IMAD.MOV.U32 R8, RZ, RZ, RZ ;  /* 0x000000ffff087224 */ /* 0x002fc800078e00ff */
[----:B------:R-:W-:Y:S02]  /*2d20*/  @!P5 IMAD.MOV R10, RZ, RZ, -R10 ;  /* 0x000000ffff0ad224 */ /* 0x000fe400078e0a0a */
[--C-:B---3--:R-:W-:Y:S02]  /*2d30*/  IMAD.MOV R6, RZ, RZ, -R9.reuse ;  /* 0x000000ffff067224 */ /* 0x108fe400078e0a09 */
[----:B------:R-:W-:Y:S02]  /*2d40*/  @!P3 LOP3.LUT R10, RZ, R12, RZ, 0x33, !PT ;  /* 0x0000000cff0ab212 */ /* 0x000fe400078e33ff */
[----:B------:R-:W-:Y:S02]  /*2d50*/  IMAD R23, R6, R21, RZ ;  /* 0x0000001506177224 */ /* 0x000fe400078e02ff */
[----:B------:R-:W-:Y:S02]  /*2d60*/  IADD3 R0, PT, PT, -R10, RZ, RZ ;  /* 0x000000ff0a007210 */ /* 0x000fe40007ffe1ff */
[----:B------:R-:W-:-:S04]  /*2d70*/  IMAD.HI.U32 R23, R9, R23, R8 ;  /* 0x0000001709177227 */ /* 0x000fc800078e0008 */
[----:B------:R-:W-:-:S05]  /*2d80*/  IMAD R19, R12, R0, R11 ;  /* 0x000000000c137224 */ /* 0x000fca00078e020b */
[----:B------:R-:W-:-:S05]  /*2d90*/  IABS R6, R19 ;  /* 0x0000001300067213 */ /* 0x000fca0000000000 */
        /* <DEDUP_REMOVED lines=26> */
[----:B------:R-:W-:Y:S01]  /*2f40*/  IMAD.HI.U32 R21, R9, R21, R8 ;  /* 0x0000001509157227 */ /* 0x000fe200078e0008 */
[----:B------:R-:W-:-:S03]  /*2f50*/  SEL R8, R10, RZ, P5 ;  /* 0x000000ff0a087207 */ /* 0x000fc60002800000 */
[----:B------:R-:W-:Y:S02]  /*2f60*/  IMAD R19, R14, R0, R19 ;  /* 0x000000000e137224 */ /* 0x000fe400078e0213 */
[----:B------:R-:W-:-:S03]  /*2f70*/  IMAD R8, R8, UR36, RZ ;  /* 0x0000002408087c24 */ /* 0x000fc6000f8e02ff */
[----:B------:R-:W-:-:S05]  /*2f80*/  IABS R6, R19 ;  /* 0x0000001300067213 */ /* 0x000fca0000000000 */
        /* <DEDUP_REMOVED lines=8> */
[----:B------:R-:W2:Y:S01]  /*3010*/  LDC.64 R22, c[0x0][0x3a0] ;  /* 0x0000e800ff167b82 */ /* 0x000ea20000000a00 */
[----:B------:R-:W-:-:S04]  /*3020*/  LOP3.LUT R6, R19, R16, RZ, 0x3c, !PT ;  /* 0x0000001013067212 */ /* 0x000fc800078e3cff */
[----:B------:R-:W-:-:S06]  /*3030*/  ISETP.GE.AND P3, PT, R6, RZ, PT ;  /* 0x000000ff0600720c */ /* 0x000fcc0003f66270 */
[----:B------:R-:W-:Y:S02]  /*3040*/  @P5 IADD3 R0, PT, PT, R0, 0x1, RZ ;  /* 0x0000000100005810 */ /* 0x000fe40007ffe0ff */
[----:B------:R-:W-:-:S05]  /*3050*/  ISETP.NE.AND P5, PT, R16, RZ, PT ;  /* 0x000000ff1000720c */ /* 0x000fca0003fa5270 */
[----:B------:R-:W-:Y:S01]  /*3060*/  @!P3 IMAD.MOV R0, RZ, RZ, -R0 ;  /* 0x000000ffff00b224 */ /* 0x000fe200078e0a00 */
[----:B0-----:R-:W-:-:S04]  /*3070*/  ISETP.NE.U32.AND P3, PT, R24, 0x1, PT ;  /* 0x000000011800780c */ /* 0x001fc80003f65070 */
[----:B------:R-:W-:-:S03]  /*3080*/  ISETP.NE.AND.EX P3, PT, R25, RZ, PT, P3 ;  /* 0x000000ff1900720c */ /* 0x000fc60003f65330 */
[----:B------:R-:W-:Y:S02]  /*3090*/  @!P5 LOP3.LUT R0, RZ, R16, RZ, 0x33, !PT ;  /* 0x00000010ff00d212 */ /* 0x000fe400078e33ff */
[----:B--2---:R-:W-:Y:S02]  /*30a0*/  ISETP.NE.U32.AND P5, PT, R22, 0x1, PT ;  /* 0x000000011600780c */ /* 0x004fe40003fa5070 */
        /* <DEDUP_REMOVED lines=22> */
.L_x_1735:
[----:B------:R-:W-:Y:S05]  /*3210*/  BSYNC.RECONVERGENT B1 ;  /* 0x0000000000017941 */ /* 0x000fea0003800200 */
.L_x_1734:
[----:B------:R-:W-:Y:S01]  /*3220*/  BSSY.RECONVERGENT B1, `(.L_x_1736) ;  /* 0x000007c000017945 */ /* 0x000fe20003800200 */
[----:B------:R-:W-:-:S03]  /*3230*/  MOV R50, 0xff800000 ;  /* 0xff80000000327802 */ /* 0x000fc60000000f00 */
        /* <DEDUP_REMOVED lines=15> */
[----:B---3--:R-:W-:-:S06]  /*3330*/  VIADD R9, R0, 0xffffffe ;  /* 0x0ffffffe00097836 */ /* 0x008fcc0000000000 */
[----:B------:R-:W3:Y:S02]  /*3340*/  F2I.FTZ.U32.TRUNC.NTZ R9, R9 ;  /* 0x0000000900097305 */ /* 0x000ee4000021f000 */
[----:B---3--:R-:W-:-:S04]  /*3350*/  IMAD.MOV R8, RZ, RZ, -R9 ;  /* 0x000000ffff087224 */ /* 0x008fc800078e0a09 */
[----:B------:R-:W-:Y:S02]  /*3360*/  IMAD R19, R8, R11, RZ ;  /* 0x0000000b08137224 */ /* 0x000fe400078e02ff */
[----:B------:R-:W-:-:S05]  /*3370*/  HFMA2 R8, -RZ, RZ, 0, 0 ;  /* 0x00000000ff087431 */ /* 0x000fca00000001ff */
[----:B------:R-:W-:-:S04]  /*3380*/  IMAD.HI.U32 R19, R9, R19, R8 ;  /* 0x0000001309137227 */ /* 0x000fc800078e0008 */
[----:B------:R-:W-:Y:S01]  /*3390*/  IMAD.MOV.U32 R8, RZ, RZ, R10 ;  /* 0x000000ffff087224 */ /* 0x000fe200078e000a */
[----:B-1----:R-:W-:-:S03]  /*33a0*/  IABS R10, R14 ;  /* 0x0000000e000a7213 */ /* 0x002fc60000000000 */
        /* <DEDUP_REMOVED lines=14> */
[----:B------:R1:W3:Y:S02]  /*3490*/  F2I.FTZ.U32.TRUNC.NTZ R9, R8 ;  /* 0x0000000800097305 */ /* 0x0002e4000021f000 */
[----:B------:R-:W-:-:S04]  /*34a0*/  @P3 VIADD R0, R0, 0x1 ;  /* 0x0000000100003836 */ /* 0x000fc80000000000 */
[----:B------:R-:W-:Y:S01]  /*34b0*/  IMAD.MOV.U32 R10, RZ, RZ, R0 ;  /* 0x000000ffff0a7224 */ /* 0x000fe200078e0000 */
[----:B-1----:R-:W-:-:S04]  /*34c0*/  MOV R8, RZ ;  /* 0x000000ff00087202 */ /* 0x002fc80000000f00 */
[----:B------:R-:W-:Y:S02]  /*34d0*/  @!P2 IADD3 R10, PT, PT, -R10, RZ, RZ ;  /* 0x000000ff0a0aa210 */ /* 0x000fe40007ffe1ff */
[----:B------:R-:W-:Y:S01]  /*34e0*/  @!P5 LOP3.LUT R10, RZ, R12, RZ, 0x33, !PT ;  /* 0x0000000cff0ad212 */ /* 0x000fe200078e33ff */
[----:B---3--:R-:W-:-:S04]  /*34f0*/  IMAD.MOV R16, RZ, RZ, -R9 ;  /* 0x000000ffff107224 */ /* 0x008fc800078e0a09 */
        /* <DEDUP_REMOVED lines=18> */
[----:B------:R-:W-:Y:S01]  /*3620*/  LOP3.LUT R8, R11, R14, RZ, 0x3c, !PT ;  /* 0x0000000e0b087212 */ /* 0x000fe200078e3cff */
[----:B------:R-:W2:Y:S03]  /*3630*/  LDC.64 R18, c[0x0][0x3a8] ;  /* 0x0000ea00ff127b82 */ /* 0x000ea60000000a00 */
[----:B------:R-:W-:Y:S01]  /*3640*/  ISETP.GE.AND P2, PT, R8, RZ, PT ;  /* 0x000000ff0800720c */ /* 0x000fe20003f46270 */
[----:B-1----:R-:W-:-:S06]  /*3650*/  VIADD R9, R16, 0xffffffe ;  /* 0x0ffffffe10097836 */ /* 0x002fcc0000000000 */
[----:B------:R-:W-:Y:S01]  /*3660*/  @P3 VIADD R0, R0, 0x1 ;  /* 0x0000000100003836 */ /* 0x000fe20000000000 */
[----:B------:R-:W1:Y:S03]  /*3670*/  F2I.FTZ.U32.TRUNC.NTZ R9, R9 ;  /* 0x0000000900097305 */ /* 0x000e66000021f000 */
[----:B------:R-:W-:-:S05]  /*3680*/  IMAD.MOV.U32 R12, RZ, RZ, R0 ;  /* 0x000000ffff0c7224 */ /* 0x000fca00078e0000 */
[----:B------:R-:W-:Y:S02]  /*3690*/  @!P2 IADD3 R12, PT, PT, -R12, RZ, RZ ;  /* 0x000000ff0c0ca210 */ /* 0x000fe40007ffe1ff */
[----:B------:R-:W-:-:S05]  /*36a0*/  @!P5 LOP3.LUT R12, RZ, R14, RZ, 0x33, !PT ;  /* 0x0000000eff0cd212 */ /* 0x000fca00078e33ff */
[----:B------:R-:W-:Y:S02]  /*36b0*/  IMAD.MOV R0, RZ, RZ, -R12 ;  /* 0x000000ffff007224 */ /* 0x000fe400078e0a0c */
[----:B-1----:R-:W-:Y:S02]  /*36c0*/  IMAD.MOV R8, RZ, RZ, -R9 ;  /* 0x000000ffff087224 */ /* 0x002fe400078e0a09 */
[----:B------:R-:W-:Y:S02]  /*36d0*/  IMAD R14, R14, R0, R11 ;  /* 0x000000000e0e7224 */ /* 0x000fe400078e020b */
[----:B------:R-:W-:Y:S02]  /*36e0*/  IMAD R11, R8, R21, RZ ;  /* 0x00000015080b7224 */ /* 0x000fe400078e02ff */
[----:B------:R-:W-:Y:S01]  /*36f0*/  HFMA2 R8, -RZ, RZ, 0, 0 ;  /* 0x00000000ff087431 */ /* 0x000fe200000001ff */
[----:B------:R-:W-:-:S04]  /*3700*/  IABS R0, R14 ;  /* 0x0000000e00007213 */ /* 0x000fc80000000000 */
        /* <DEDUP_REMOVED lines=16> */
[----:B------:R-:W-:Y:S02]  /*3810*/  @!P3 IADD3 R0, PT, PT, -R0, RZ, RZ ;  /* 0x000000ff0000b210 */ /* 0x000fe40007ffe1ff */
[----:B----4-:R-:W-:Y:S02]  /*3820*/  ISETP.NE.U32.AND P3, PT, R24, 0x1, PT ;  /* 0x000000011800780c */ /* 0x010fe40003f65070 */
[----:B------:R-:W-:Y:S02]  /*3830*/  @!P5 LOP3.LUT R0, RZ, R23, RZ, 0x33, !PT ;  /* 0x00000017ff00d212 */ /* 0x000fe400078e33ff */
[----:B------:R-:W-:Y:S02]  /*3840*/  SEL R8, R10, RZ, P2 ;  /* 0x000000ff0a087207 */ /* 0x000fe40001000000 */
[----:B-1----:R-:W-:Y:S01]  /*3850*/  ISETP.NE.U32.AND P2, PT, R20, 0x1, PT ;  /* 0x000000011400780c */ /* 0x002fe20003f45070 */
[----:B------:R-:W-:Y:S01]  /*3860*/  IMAD.MOV R11, RZ, RZ, -R0 ;  /* 0x000000ffff0b7224 */ /* 0x000fe200078e0a00 */
[----:B------:R-:W-:Y:S01]  /*3870*/  ISETP.NE.AND.EX P3, PT, R25, RZ, PT, P3 ;  /* 0x000000ff1900720c */ /* 0x000fe20003f65330 */
[----:B------:R-:W-:Y:S01]  /*3880*/  IMAD R10, R8, UR36, RZ ;  /* 0x00000024080a7c24 */ /* 0x000fe2000f8e02ff */
[----:B------:R-:W-:Y:S01]  /*3890*/  ISETP.NE.AND.EX P2, PT, R21, RZ, PT, P2 ;  /* 0x000000ff1500720c */ /* 0x000fe20003f45320 */
[----:B------:R-:W-:Y:S01]  /*38a0*/  IMAD R8, R23, R11, R14 ;  /* 0x0000000b17087224 */ /* 0x000fe200078e020e */
[----:B--2---:R-:W-:-:S02]  /*38b0*/  ISETP.NE.U32.AND P5, PT, R18, 0x1, PT ;  /* 0x000000011200780c */ /* 0x004fc40003fa5070 */
[----:B------:R-:W-:Y:S02]  /*38c0*/  SEL R9, R12, RZ, P3 ;  /* 0x000000ff0c097207 */ /* 0x000fe40001800000 */
        /* <DEDUP_REMOVED lines=17> */
.L_x_1737:
[----:B------:R-:W-:Y:S05]  /*39e0*/  BSYNC.RECONVERGENT B1 ;  /* 0x0000000000017941 */ /* 0x000fea0003800200 */
.L_x_1736:
        /* <DEDUP_REMOVED lines=67> */
[----:B------:R-:W1:Y:S04]  /*3e20*/  LDC.64 R16, c[0x0][0x3a8] ;  /* 0x0000ea00ff107b82 */ /* 0x000e680000000a00 */
[----:B------:R-:W-:Y:S01]  /*3e30*/  @P1 IADD3 R0, PT, PT, R0, 0x1, RZ ;  /* 0x0000000100001810 */ /* 0x000fe20007ffe0ff */
[----:B------:R-:W2:Y:S04]  /*3e40*/  F2I.FTZ.U32.TRUNC.NTZ R9, R9 ;  /* 0x0000000900097305 */ /* 0x000ea8000021f000 */
[----:B------:R-:W-:-:S04]  /*3e50*/  IMAD.MOV.U32 R12, RZ, RZ, R0 ;  /* 0x000000ffff0c7224 */ /* 0x000fc800078e0000 */
[----:B------:R-:W-:Y:S01]  /*3e60*/  @!P3 IMAD.MOV R12, RZ, RZ, -R12 ;  /* 0x000000ffff0cb224 */ /* 0x000fe200078e0a0c */
[----:B------:R-:W-:-:S05]  /*3e70*/  @!P2 LOP3.LUT R12, RZ, R14, RZ, 0x33, !PT ;  /* 0x0000000eff0ca212 */ /* 0x000fca00078e33ff */
[----:B------:R-:W-:Y:S01]  /*3e80*/  IMAD.MOV R0, RZ, RZ, -R12 ;  /* 0x000000ffff007224 */ /* 0x000fe200078e0a0c */
[----:B--2---:R-:W-:-:S03]  /*3e90*/  IADD3 R8, PT, PT, RZ, -R9, RZ ;  /* 0x80000009ff087210 */ /* 0x004fc60007ffe0ff */
        /* <DEDUP_REMOVED lines=14> */
[----:B------:R-:W2:Y:S01]  /*3f80*/  LDC.64 R18, c[0x0][0x3a0] ;  /* 0x0000e800ff127b82 */ /* 0x000ea20000000a00 */
        /* <DEDUP_REMOVED lines=9> */
[----:B--2---:R-:W-:Y:S02]  /*4020*/  ISETP.NE.U32.AND P3, PT, R18, 0x1, PT ;  /* 0x000000011200780c */ /* 0x004fe40003f65070 */
[----:B------:R-:W-:-:S02]  /*4030*/  SEL R8, R10, RZ, P2 ;  /* 0x000000ff0a087207 */ /* 0x000fc40001000000 */
[----:B------:R-:W-:Y:S02]  /*4040*/  IADD3 R11, PT, PT, -R0, RZ, RZ ;  /* 0x000000ff000b7210 */ /* 0x000fe40007ffe1ff */
        /* <DEDUP_REMOVED lines=22> */
.L_x_1739:
[----:B------:R-:W-:Y:S05]  /*41b0*/  BSYNC.RECONVERGENT B1 ;  /* 0x0000000000017941 */ /* 0x000fea0003800200 */
.L_x_1738:
        /* <DEDUP_REMOVED lines=16> */
[----:B------:R-:W4:Y:S08]  /*42c0*/  LDC.64 R24, c[0x0][0x398] ;  /* 0x0000e600ff187b82 */ /* 0x000f300000000a00 */
[----:B------:R-:W5:Y:S01]  /*42d0*/  LDC.64 R22, c[0x0][0x3a0] ;  /* 0x0000e800ff167b82 */ /* 0x000f620000000a00 */
        /* <DEDUP_REMOVED lines=50> */
[----:B-1----:R-:W-:-:S06]  /*4600*/  VIADD R11, R14, 0xffffffe ;  /* 0x0ffffffe0e0b7836 */ /* 0x002fcc0000000000 */
[----:B------:R-:W-:Y:S01]  /*4610*/  @P1 IADD3 R0, PT, PT, R0, 0x1, RZ ;  /* 0x0000000100001810 */ /* 0x000fe20007ffe0ff */
[----:B------:R-:W1:Y:S04]  /*4620*/  F2I.FTZ.U32.TRUNC.NTZ R11, R11 ;  /* 0x0000000b000b7305 */ /* 0x000e68000021f000 */
[----:B------:R-:W-:-:S04]  /*4630*/  IMAD.MOV.U32 R16, RZ, RZ, R0 ;  /* 0x000000ffff107224 */ /* 0x000fc800078e0000 */
[----:B------:R-:W-:Y:S01]  /*4640*/  @!P3 IMAD.MOV R16, RZ, RZ, -R16 ;  /* 0x000000ffff10b224 */ /* 0x000fe200078e0a10 */
[----:B------:R-:W-:Y:S02]  /*4650*/  @!P2 LOP3.LUT R16, RZ, R18, RZ, 0x33, !PT ;  /* 0x00000012ff10a212 */ /* 0x000fe400078e33ff */
[----:B------:R-:W-:-:S03]  /*4660*/  ISETP.NE.AND P3, PT, R20, RZ, PT ;  /* 0x000000ff1400720c */ /* 0x000fc60003f65270 */
        /* <DEDUP_REMOVED lines=16> */
[----:B------:R-:W-:Y:S01]  /*4770*/  LOP3.LUT R10, R15, R20, RZ, 0x3c, !PT ;  /* 0x000000140f0a7212 */ /* 0x000fe200078e3cff */
[----:B------:R-:W1:Y:S03]  /*4780*/  LDC.64 R18, c[0x0][0x3a8] ;  /* 0x0000ea00ff127b82 */ /* 0x000e660000000a00 */
[----:B------:R-:W-:-:S07]  /*4790*/  ISETP.GE.AND P5, PT, R10, RZ, PT ;  /* 0x000000ff0a00720c */ /* 0x000fce0003fa6270 */
[----:B------:R-:W-:Y:S01]  /*47a0*/  @P1 VIADD R0, R0, 0x1 ;  /* 0x0000000100001836 */ /* 0x000fe20000000000 */
[----:B0-----:R-:W-:-:S05]  /*47b0*/  ISETP.NE.U32.AND P1, PT, R26, 0x1, PT ;  /* 0x000000011a00780c */ /* 0x001fca0003f25070 */
[----:B------:R-:W-:Y:S01]  /*47c0*/  @!P5 IMAD.MOV R0, RZ, RZ, -R0 ;  /* 0x000000ffff00d224 */ /* 0x000fe200078e0a00 */
[----:B------:R-:W-:Y:S02]  /*47d0*/  ISETP.NE.AND.EX P5, PT, R27, RZ, PT, P1 ;  /* 0x000000ff1b00720c */ /* 0x000fe40003fa5310 */
[----:B------:R-:W-:Y:S02]  /*47e0*/  @!P3 LOP3.LUT R0, RZ, R20, RZ, 0x33, !PT ;  /* 0x00000014ff00b212 */ /* 0x000fe400078e33ff */
[----:B-----5:R-:W-:Y:S02]  /*47f0*/  ISETP.NE.U32.AND P1, PT, R22, 0x1, PT ;  /* 0x000000011600780c */ /* 0x020fe40003f25070 */
[----:B------:R-:W-:Y:S02]  /*4800*/  ISETP.NE.AND.EX P3, PT, R25, RZ, PT, P2 ;  /* 0x000000ff1900720c */ /* 0x000fe40003f65320 */
[----:B------:R-:W-:Y:S02]  /*4810*/  SEL R10, R12, RZ, P5 ;  /* 0x000000ff0c0a7207 */ /* 0x000fe40002800000 */
[----:B------:R-:W-:-:S02]  /*4820*/  IADD3 R14, PT, PT, -R0, RZ, RZ ;  /* 0x000000ff000e7210 */ /* 0x000fc40007ffe1ff */
        /* <DEDUP_REMOVED lines=22> */
.L_x_1741:
[----:B------:R-:W-:Y:S05]  /*4990*/  BSYNC.RECONVERGENT B1 ;  /* 0x0000000000017941 */ /* 0x000fea0003800200 */
.L_x_1740:
        /* <DEDUP_REMOVED lines=17> */
[----:B--2---:R-:W-:Y:S02]  /*4ab0*/  IABS R26, R24 ;  /* 0x00000018001a7213 */ /* 0x004fe40000000000 */
[----:B------:R-:W-:-:S03]  /*4ac0*/  ISETP.NE.AND P5, PT, R24, RZ, PT ;  /* 0x000000ff1800720c */ /* 0x000fc60003fa5270 */
[----:B---3--:R-:W1:Y:S08]  /*4ad0*/  MUFU.RCP R0, R0 ;  /* 0x0000000000007308 */ /* 0x008e700000001000 */
[----:B------:R-:W2:Y:S01]  /*4ae0*/  I2F.RP R19, R26 ;  /* 0x0000001a00137306 */ /* 0x000ea20000209400 */
[----:B-1----:R-:W-:-:S07]  /*4af0*/  IADD3 R14, PT, PT, R0, 0xffffffe, RZ ;  /* 0x0ffffffe000e7810 */ /* 0x002fce0007ffe0ff */
[----:B------:R1:W3:Y:S08]  /*4b00*/  F2I.FTZ.U32.TRUNC.NTZ R15, R14 ;  /* 0x0000000e000f7305 */ /* 0x0002f0000021f000 */
[----:B--2---:R-:W-:Y:S01]  /*4b10*/  MUFU.RCP R19, R19 ;  /* 0x0000001300137308 */ /* 0x004fe20000001000 */
[----:B-1----:R-:W-:Y:S02]  /*4b20*/  IMAD.MOV.U32 R14, RZ, RZ, RZ ;  /* 0x000000ffff0e7224 */ /* 0x002fe400078e00ff */
[----:B---3--:R-:W-:-:S04]  /*4b30*/  IMAD.MOV R11, RZ, RZ, -R15 ;  /* 0x000000ffff0b7224 */ /* 0x008fc800078e0a0f */
[----:B------:R-:W-:-:S04]  /*4b40*/  IMAD R11, R11, R16, RZ ;  /* 0x000000100b0b7224 */ /* 0x000fc800078e02ff */
        /* <DEDUP_REMOVED lines=8> */
[----:B------:R-:W-:Y:S02]  /*4bd0*/  @!P2 IMAD.IADD R11, R11, 0x1, -R16 ;  /* 0x000000010b0ba824 */ /* 0x000fe400078e0a10 */
[----:B------:R-:W-:Y:S01]  /*4be0*/  @!P2 VIADD R0, R0, 0x1 ;  /* 0x000000010000a836 */ /* 0x000fe20000000000 */
[----:B------:R-:W-:Y:S02]  /*4bf0*/  ISETP.NE.AND P2, PT, R18, RZ, PT ;  /* 0x000000ff1200720c */ /* 0x000fe40003f45270 */
[----:B------:R-:W-:Y:S02]  /*4c00*/  ISETP.GE.U32.AND P1, PT, R11, R16, PT ;  /* 0x000000100b00720c */ /* 0x000fe40003f26070 */
[----:B------:R-:W-:Y:S02]  /*4c10*/  LOP3.LUT R11, R7, R18, RZ, 0x3c, !PT ;  /* 0x00000012070b7212 */ /* 0x000fe400078e3cff */
[----:B-1----:R-:W-:Y:S02]  /*4c20*/  IADD3 R14, PT, PT, R17, 0xffffffe, RZ ;  /* 0x0ffffffe110e7810 */ /* 0x002fe40007ffe0ff */
[----:B------:R-:W-:-:S02]  /*4c30*/  ISETP.GE.AND P3, PT, R11, RZ, PT ;  /* 0x000000ff0b00720c */ /* 0x000fc40003f66270 */
[----:B------:R1:W2:Y:S05]  /*4c40*/  F2I.FTZ.U32.TRUNC.NTZ R15, R14 ;  /* 0x0000000e000f7305 */ /* 0x0002aa000021f000 */
[----:B------:R-:W-:Y:S02]  /*4c50*/  @P1 VIADD R0, R0, 0x1 ;  /* 0x0000000100001836 */ /* 0x000fe40000000000 */
[----:B-1----:R-:W-:-:S03]  /*4c60*/  IMAD.MOV.U32 R14, RZ, RZ, RZ ;  /* 0x000000ffff0e7224 */ /* 0x002fc600078e00ff */
[----:B------:R-:W-:-:S05]  /*4c70*/  MOV R16, R0 ;  /* 0x0000000000107202 */ /* 0x000fca0000000f00 */
[----:B------:R-:W-:Y:S01]  /*4c80*/  @!P3 IMAD.MOV R16, RZ, RZ, -R16 ;  /* 0x000000ffff10b224 */ /* 0x000fe200078e0a10 */
[----:B------:R-:W-:Y:S01]  /*4c90*/  @!P2 LOP3.LUT R16, RZ, R18, RZ, 0x33, !PT ;  /* 0x00000012ff10a212 */ /* 0x000fe200078e33ff */
[----:B--2---:R-:W-:-:S03]  /*4ca0*/  IMAD.MOV R11, RZ, RZ, -R15 ;  /* 0x000000ffff0b7224 */ /* 0x004fc600078e0a0f */
[----:B------:R-:W-:Y:S01]  /*4cb0*/  IADD3 R0, PT, PT, -R16, RZ, RZ ;  /* 0x000000ff10007210 */ /* 0x000fe20007ffe1ff */
[----:B------:R-:W-:-:S04]  /*4cc0*/  IMAD R11, R11, R22, RZ ;  /* 0x000000160b0b7224 */ /* 0x000fc800078e02ff */
[----:B------:R-:W-:Y:S02]  /*4cd0*/  IMAD R17, R18, R0, R7 ;  /* 0x0000000012117224 */ /* 0x000fe400078e0207 */
[----:B------:R-:W-:-:S03]  /*4ce0*/  IMAD.HI.U32 R0, R15, R11, R14 ;  /* 0x0000000b0f007227 */ /* 0x000fc600078e000e */
[----:B------:R-:W-:Y:S01]  /*4cf0*/  IABS R12, R17 ;  /* 0x00000011000c7213 */ /* 0x000fe20000000000 */
[----:B------:R-:W-:-:S04]  /*4d00*/  VIADD R14, R19, 0xffffffe ;  /* 0x0ffffffe130e7836 */ /* 0x000fc80000000000 */
[----:B------:R-:W-:Y:S01]  /*4d10*/  IMAD.MOV.U32 R11, RZ, RZ, R12 ;  /* 0x000000ffff0b7224 */ /* 0x000fe200078e000c */
[----:B------:R1:W2:Y:S03]  /*4d20*/  F2I.FTZ.U32.TRUNC.NTZ R15, R14 ;  /* 0x0000000e000f7305 */ /* 0x0002a6000021f000 */
[----:B------:R-:W-:-:S05]  /*4d30*/  IMAD.HI.U32 R0, R0, R11, RZ ;  /* 0x0000000b00007227 */ /* 0x000fca00078e00ff */
[----:B------:R-:W-:Y:S01]  /*4d40*/  IADD3 R12, PT, PT, -R0, RZ, RZ ;  /* 0x000000ff000c7210 */ /* 0x000fe20007ffe1ff */
[----:B-1----:R-:W-:-:S04]  /*4d50*/  HFMA2 R14, -RZ, RZ, 0, 0 ;  /* 0x00000000ff0e7431 */ /* 0x002fc800000001ff */
        /* <DEDUP_REMOVED lines=8> */
[----:B------:R-:W-:Y:S01]  /*4de0*/  ISETP.GE.AND P3, PT, R11, RZ, PT ;  /* 0x000000ff0b00720c */ /* 0x000fe20003f66270 */
[----:B--2---:R-:W-:-:S04]  /*4df0*/  IMAD.MOV R11, RZ, RZ, -R15 ;  /* 0x000000ffff0b7224 */ /* 0x004fc800078e0a0f */
[----:B------:R-:W-:Y:S02]  /*4e00*/  IMAD R11, R11, R26, RZ ;  /* 0x0000001a0b0b7224 */ /* 0x000fe400078e02ff */
[----:B------:R-:W-:-:S04]  /*4e10*/  @P1 VIADD R0, R0, 0x1 ;  /* 0x0000000100001836 */ /* 0x000fc80000000000 */
[----:B------:R-:W-:-:S05]  /*4e20*/  IMAD.MOV.U32 R18, RZ, RZ, R0 ;  /* 0x000000ffff127224 */ /* 0x000fca00078e0000 */
[----:B------:R-:W-:Y:S02]  /*4e30*/  @!P3 IADD3 R18, PT, PT, -R18, RZ, RZ ;  /* 0x000000ff1212b210 */ /* 0x000fe40007ffe1ff */
[----:B------:R-:W-:-:S05]  /*4e40*/  @!P2 LOP3.LUT R18, RZ, R20, RZ, 0x33, !PT ;  /* 0x00000014ff12a212 */ /* 0x000fca00078e33ff */
[----:B------:R-:W-:-:S04]  /*4e50*/  IMAD.MOV R0, RZ, RZ, -R18 ;  /* 0x000000ffff007224 */ /* 0x000fc800078e0a12 */
[----:B------:R-:W-:Y:S02]  /*4e60*/  IMAD R17, R20, R0, R17 ;  /* 0x0000000014117224 */ /* 0x000fe400078e0211 */
[----:B------:R-:W-:Y:S01]  /*4e70*/  IMAD.HI.U32 R0, R15, R11, R14 ;  /* 0x0000000b0f007227 */ /* 0x000fe200078e000e */
[----:B------:R-:W2:Y:S02]  /*4e80*/  LDC.64 R20, c[0x0][0x3a8] ;  /* 0x0000ea00ff147b82 */ /* 0x000ea40000000a00 */
[----:B------:R-:W-:-:S05]  /*4e90*/  IABS R12, R17 ;  /* 0x00000011000c7213 */ /* 0x000fca0000000000 */
[----:B------:R-:W-:Y:S01]  /*4ea0*/  IMAD.MOV.U32 R11, RZ, RZ, R12 ;  /* 0x000000ffff0b7224 */ /* 0x000fe200078e000c */
[----:B------:R-:W3:Y:S03]  /*4eb0*/  LDC.64 R14, c[0x0][0x3a0] ;  /* 0x0000e800ff0e7b82 */ /* 0x000ee60000000a00 */
[----:B------:R-:W-:-:S04]  /*4ec0*/  IMAD.HI.U32 R0, R0, R11, RZ ;  /* 0x0000000b00007227 */ /* 0x000fc800078e00ff */
[----:B------:R-:W-:-:S04]  /*4ed0*/  IMAD.MOV R12, RZ, RZ, -R0 ;  /* 0x000000ffff0c7224 */ /* 0x000fc800078e0a00 */
[----:B------:R-:W-:-:S05]  /*4ee0*/  IMAD R11, R26, R12, R11 ;  /* 0x0000000c1a0b7224 */ /* 0x000fca00078e020b */
        /* <DEDUP_REMOVED lines=8> */
[----:B0-----:R-:W-:-:S04]  /*4f70*/  ISETP.NE.U32.AND P1, PT, R28, 0x1, PT ;  /* 0x000000011c00780c */ /* 0x001fc80003f25070 */
[----:B------:R-:W-:Y:S02]  /*4f80*/  ISETP.NE.AND.EX P4, PT, R29, RZ, PT, P1 ;  /* 0x000000ff1d00720c */ /* 0x000fe40003f85310 */
[----:B------:R-:W-:Y:S02]  /*4f90*/  @!P3 IADD3 R0, PT, PT, -R0, RZ, RZ ;  /* 0x000000ff0000b210 */ /* 0x000fe40007ffe1ff */
[----:B------:R-:W-:Y:S02]  /*4fa0*/  @!P5 LOP3.LUT R0, RZ, R24, RZ, 0x33, !PT ;  /* 0x00000018ff00d212 */ /* 0x000fe400078e33ff */
[----:B---3--:R-:W-:Y:S02]  /*4fb0*/  ISETP.NE.U32.AND P1, PT, R14, 0x1, PT ;  /* 0x000000010e00780c */ /* 0x008fe40003f25070 */
[----:B------:R-:W-:Y:S01]  /*4fc0*/  ISETP.NE.AND.EX P3, PT, R23, RZ, PT, P2 ;  /* 0x000000ff1700720c */ /* 0x000fe20003f65320 */
[----:B------:R-:W-:Y:S01]  /*4fd0*/  IMAD.MOV R14, RZ, RZ, -R0 ;  /* 0x000000ffff0e7224 */ /* 0x000fe200078e0a00 */
[----:B------:R-:W-:-:S02]  /*4fe0*/  SEL R11, R16, RZ, P4 ;  /* 0x000000ff100b7207 */ /* 0x000fc40002000000 */
[----:B------:R-:W-:Y:S02]  /*4ff0*/  ISETP.NE.AND.EX P2, PT, R15, RZ, PT, P1 ;  /* 0x000000ff0f00720c */ /* 0x000fe40003f45310 */
[----:B--2---:R-:W-:Y:S01]  /*5000*/  ISETP.NE.U32.AND P1, PT, R20, 0x1, PT ;  /* 0x000000011400780c */ /* 0x004fe20003f25070 */
        /* <DEDUP_REMOVED lines=20> */
.L_x_1743:
[----:B------:R-:W-:Y:S05]  /*5150*/  BSYNC.RECONVERGENT B1 ;  /* 0x0000000000017941 */ /* 0x000fea0003800200 */
.L_x_1742:
[-C--:B------:R-:W-:Y:S01]  /*5160*/  ISETP.GE.U32.AND P5, PT, R47, R2.reuse, PT ;  /* 0x000000022f00720c */ /* 0x080fe20003fa6070 */
[----:B------:R-:W-:Y:S01]  /*5170*/  BSSY.RECONVERGENT B1, `(.L_x_1744) ;  /* 0x0000086000017945 */ /* 0x000fe20003800200 */
[-C--:B------:R-:W-:Y:S01]  /*5180*/  ISETP.GE.U32.AND P3, PT, R45, R2.reuse, PT ;  /* 0x000000022d00720c */ /* 0x080fe20003f66070 */
[----:B------:R-:W-:Y:S01]  /*5190*/  IMAD.MOV.U32 R18, RZ, RZ, -0x800000 ;  /* 0xff800000ff127424 */ /* 0x000fe200078e00ff */
[----:B------:R-:W-:Y:S01]  /*51a0*/  ISETP.GE.AND.EX P5, PT, RZ, R3, PT, P5 ;  /* 0x00000003ff00720c */ /* 0x000fe20003fa6350 */
[----:B------:R-:W-:Y:S01]  /*51b0*/  IMAD.MOV.U32 R22, RZ, RZ, -0x800000 ;  /* 0xff800000ff167424 */ /* 0x000fe200078e00ff */
[-C--:B------:R-:W-:Y:S01]  /*51c0*/  ISETP.GE.U32.AND P2, PT, R43, R2.reuse, PT ;  /* 0x000000022b00720c */ /* 0x080fe20003f46070 */
[----:B------:R-:W-:Y:S01]  /*51d0*/  IMAD.MOV.U32 R24, RZ, RZ, -0x800000 ;  /* 0xff800000ff187424 */ /* 0x000fe200078e00ff */
        /* <DEDUP_REMOVED lines=21> */
[----:B0-----:R-:W-:-:S06]  /*5330*/  IADD3 R14, PT, PT, R11, 0xffffffe, RZ ;  /* 0x0ffffffe0b0e7810 */ /* 0x001fcc0007ffe0ff */
[----:B------:R0:W3:Y:S02]  /*5340*/  F2I.FTZ.U32.TRUNC.NTZ R15, R14 ;  /* 0x0000000e000f7305 */ /* 0x0000e4000021f000 */
[----:B0-----:R-:W-:Y:S02]  /*5350*/  IMAD.MOV.U32 R14, RZ, RZ, RZ ;  /* 0x000000ffff0e7224 */ /* 0x001fe400078e00ff */
[----:B---3--:R-:W-:-:S04]  /*5360*/  IMAD.MOV R12, RZ, RZ, -R15 ;  /* 0x000000ffff0c7224 */ /* 0x008fc800078e0a0f */
        /* <DEDUP_REMOVED lines=14> */
[----:B0-----:R-:W-:-:S04]  /*5450*/  VIADD R14, R23, 0xffffffe ;  /* 0x0ffffffe170e7836 */ /* 0x001fc80000000000 */
[----:B------:R0:W1:Y:S06]  /*5460*/  F2I.FTZ.U32.TRUNC.NTZ R15, R14 ;  /* 0x0000000e000f7305 */ /* 0x00006c000021f000 */
[----:B------:R-:W-:Y:S02]  /*5470*/  @P5 IADD3 R11, PT, PT, R11, 0x1, RZ ;  /* 0x000000010b0b5810 */ /* 0x000fe40007ffe0ff */
[----:B------:R-:W-:-:S03]  /*5480*/  ISETP.GE.AND P5, PT, R12, RZ, PT ;  /* 0x000000ff0c00720c */ /* 0x000fc60003fa6270 */
[----:B------:R-:W-:Y:S02]  /*5490*/  IMAD.MOV.U32 R17, RZ, RZ, R11 ;  /* 0x000000ffff117224 */ /* 0x000fe400078e000b */
[----:B0-----:R-:W-:Y:S02]  /*54a0*/  HFMA2 R14, -RZ, RZ, 0, 0 ;  /* 0x00000000ff0e7431 */ /* 0x001fe400000001ff */
[----:B-1----:R-:W-:-:S06]  /*54b0*/  IMAD.MOV R12, RZ, RZ, -R15 ;  /* 0x000000ffff0c7224 */ /* 0x002fcc00078e0a0f */
[----:B------:R-:W-:Y:S02]  /*54c0*/  @!P5 IADD3 R17, PT, PT, -R17, RZ, RZ ;  /* 0x000000ff1111d210 */ /* 0x000fe40007ffe1ff */
[----:B------:R-:W-:-:S13]  /*54d0*/  ISETP.NE.AND P5, PT, R19, RZ, PT ;  /* 0x000000ff1300720c */ /* 0x000fda0003fa5270 */
[----:B------:R-:W-:-:S05]  /*54e0*/  @!P5 LOP3.LUT R17, RZ, R19, RZ, 0x33, !PT ;  /* 0x00000013ff11d212 */ /* 0x000fca00078e33ff */
[----:B------:R-:W-:-:S04]  /*54f0*/  IMAD.MOV R11, RZ, RZ, -R17 ;  /* 0x000000ffff0b7224 */ /* 0x000fc800078e0a11 */
[----:B------:R-:W-:Y:S02]  /*5500*/  IMAD R26, R19, R11, R0 ;  /* 0x0000000b131a7224 */ /* 0x000fe400078e0200 */
[----:B------:R-:W-:Y:S01]  /*5510*/  IMAD R19, R12, R21, RZ ;  /* 0x000000150c137224 */ /* 0x000fe200078e02ff */
[----:B------:R-:W0:Y:S02]  /*5520*/  LDC R11, c[0x0][0x3c0] ;  /* 0x0000f000ff0b7b82 */ /* 0x000e240000000800 */
[----:B------:R-:W-:Y:S01]  /*5530*/  IABS R12, R26 ;  /* 0x0000001a000c7213 */ /* 0x000fe20000000000 */
        /* <DEDUP_REMOVED lines=16> */
[----:B0-----:R-:W-:Y:S02]  /*5640*/  VIADD R27, R15, 0xffffffe ;  /* 0x0ffffffe0f1b7836 */ /* 0x001fe40000000000 */
[----:B------:R-:W0:Y:S04]  /*5650*/  LDC.64 R14, c[0x0][0x398] ;  /* 0x0000e600ff0e7b82 */ /* 0x000e280000000a00 */
[----:B------:R-:W1:Y:S02]  /*5660*/  F2I.FTZ.U32.TRUNC.NTZ R27, R27 ;  /* 0x0000001b001b7305 */ /* 0x000e64000021f000 */
[----:B------:R-:W-:Y:S01]  /*5670*/  @!P5 IMAD.MOV R21, RZ, RZ, -R21 ;  /* 0x000000ffff15d224 */ /* 0x000fe200078e0a15 */
[----:B------:R-:W-:-:S13]  /*5680*/  ISETP.NE.AND P5, PT, R7, RZ, PT ;  /* 0x000000ff0700720c */ /* 0x000fda0003fa5270 */
[----:B------:R-:W-:Y:S02]  /*5690*/  @!P5 LOP3.LUT R21, RZ, R7, RZ, 0x33, !PT ;  /* 0x00000007ff15d212 */ /* 0x000fe400078e33ff */
[----:B-1----:R-:W-:Y:S02]  /*56a0*/  IADD3 R30, PT, PT, RZ, -R27, RZ ;  /* 0x8000001bff1e7210 */ /* 0x002fe40007ffe0ff */
[----:B--2---:R-:W-:Y:S01]  /*56b0*/  ISETP.NE.U32.AND P5, PT, R24, 0x1, PT ;  /* 0x000000011800780c */ /* 0x004fe20003fa5070 */
[----:B------:R-:W-:-:S03]  /*56c0*/  IMAD.MOV R12, RZ, RZ, -R21 ;  /* 0x000000ffff0c7224 */ /* 0x000fc600078e0a15 */
[----:B------:R-:W-:Y:S01]  /*56d0*/  ISETP.NE.AND.EX P5, PT, R25, RZ, PT, P5 ;  /* 0x000000ff1900720c */ /* 0x000fe20003fa5350 */
[----:B------:R-:W-:Y:S01]  /*56e0*/  IMAD R28, R7, R12, R26 ;  /* 0x0000000c071c7224 */ /* 0x000fe200078e021a */
[----:B------:R-:W1:Y:S01]  /*56f0*/  LDC.64 R24, c[0x0][0x3a8] ;  /* 0x0000ea00ff187b82 */ /* 0x000e620000000a00 */
[----:B------:R-:W-:Y:S01]  /*5700*/  IMAD R7, R30, R23, RZ ;  /* 0x000000171e077224 */ /* 0x000fe200078e02ff */
[----:B------:R-:W-:Y:S01]  /*5710*/  SEL R17, R17, RZ, P5 ;  /* 0x000000ff11117207 */ /* 0x000fe20002800000 */
[----:B------:R-:W-:Y:S01]  /*5720*/  IMAD.MOV.U32 R26, RZ, RZ, RZ ;  /* 0x000000ffff1a7224 */ /* 0x000fe200078e00ff */
[----:B------:R-:W-:Y:S02]  /*5730*/  IABS R12, R28 ;  /* 0x0000001c000c7213 */ /* 0x000fe40000000000 */
[----:B0-----:R-:W-:Y:S01]  /*5740*/  ISETP.NE.U32.AND P5, PT, R14, 0x1, PT ;  /* 0x000000010e00780c */ /* 0x001fe20003fa5070 */
[----:B------:R-:W-:Y:S02]  /*5750*/  IMAD.HI.U32 R7, R27, R7, R26 ;  /* 0x000000071b077227 */ /* 0x000fe400078e001a */
[----:B------:R-:W0:Y:S01]  /*5760*/  LDC.64 R26, c[0x0][0x3a0] ;  /* 0x0000e800ff1a7b82 */ /* 0x000e220000000a00 */
[----:B------:R-:W-:Y:S01]  /*5770*/  ISETP.NE.AND.EX P5, PT, R15, RZ, PT, P5 ;  /* 0x000000ff0f00720c */ /* 0x000fe20003fa5350 */
[----:B------:R-:W-:-:S02]  /*5780*/  IMAD R17, R17, UR36, RZ ;  /* 0x0000002411117c24 */ /* 0x000fc4000f8e02ff */
[----:B------:R-:W-:Y:S01]  /*5790*/  IMAD.HI.U32 R7, R7, R12, RZ ;  /* 0x0000000c07077227 */ /* 0x000fe200078e00ff */
[----:B------:R-:W-:-:S04]  /*57a0*/  SEL R14, R21, RZ, P5 ;  /* 0x000000ff150e7207 */ /* 0x000fc80002800000 */
[----:B------:R-:W-:Y:S01]  /*57b0*/  IADD3 R19, PT, PT, -R7, RZ, RZ ;  /* 0x000000ff07137210 */ /* 0x000fe20007ffe1ff */
[----:B------:R-:W-:-:S04]  /*57c0*/  IMAD R14, R14, UR37, R17 ;  /* 0x000000250e0e7c24 */ /* 0x000fc8000f8e0211 */
        /* <DEDUP_REMOVED lines=32> */
.L_x_1745:
[----:B------:R-:W-:Y:S05]  /*59d0*/  BSYNC.RECONVERGENT B1 ;  /* 0x0000000000017941 */ /* 0x000fea0003800200 */
.L_x_1744:
        /* <DEDUP_REMOVED lines=21> */
[----:B------:R-:W-:-:S04]  /*5b30*/  IMAD R11, R11, R18, RZ ;  /* 0x000000120b0b7224 */ /* 0x000fc800078e02ff */
[----:B------:R-:W-:Y:S01]  /*5b40*/  IMAD.HI.U32 R12, R15, R11, R14 ;  /* 0x0000000b0f0c7227 */ /* 0x000fe200078e000e */
[----:B------:R-:W-:-:S05]  /*5b50*/  MOV R11, R17 ;  /* 0x00000011000b7202 */ /* 0x000fca0000000f00 */
[----:B------:R-:W-:-:S04]  /*5b60*/  IMAD.HI.U32 R7, R12, R11, RZ ;  /* 0x0000000b0c077227 */ /* 0x000fc800078e00ff */
[----:B------:R-:W-:-:S04]  /*5b70*/  IMAD.MOV R12, RZ, RZ, -R7 ;  /* 0x000000ffff0c7224 */ /* 0x000fc800078e0a07 */
[C---:B------:R-:W-:Y:S02]  /*5b80*/  IMAD R11, R18.reuse, R12, R11 ;  /* 0x0000000c120b7224 */ /* 0x040fe400078e020b */
[----:B------:R-:W3:Y:S03]  /*5b90*/  I2F.RP R12, R23 ;  /* 0x00000017000c7306 */ /* 0x000ee60000209400 */
[----:B------:R-:W-:-:S05]  /*5ba0*/  ISETP.GT.U32.AND P5, PT, R18, R11, PT ;  /* 0x0000000b1200720c */ /* 0x000fca0003fa4070 */
[----:B---3--:R-:W3:Y:S08]  /*5bb0*/  MUFU.RCP R12, R12 ;  /* 0x0000000c000c7308 */ /* 0x008ef00000001000 */
[----:B------:R-:W-:Y:S01]  /*5bc0*/  @!P5 IMAD.IADD R11, R11, 0x1, -R18 ;  /* 0x000000010b0bd824 */ /* 0x000fe200078e0a12 */
[----:B------:R-:W-:-:S04]  /*5bd0*/  @!P5 IADD3 R7, PT, PT, R7, 0x1, RZ ;  /* 0x000000010707d810 */ /* 0x000fc80007ffe0ff */
[----:B------:R-:W-:Y:S02]  /*5be0*/  ISETP.GE.U32.AND P3, PT, R11, R18, PT ;  /* 0x000000120b00720c */ /* 0x000fe40003f66070 */
[----:B------:R-:W-:-:S04]  /*5bf0*/  LOP3.LUT R11, R0, R19, RZ, 0x3c, !PT ;  /* 0x00000013000b7212 */ /* 0x000fc800078e3cff */
[----:B------:R-:W-:Y:S01]  /*5c00*/  ISETP.GE.AND P5, PT, R11, RZ, PT ;  /* 0x000000ff0b00720c */ /* 0x000fe20003fa6270 */
[----:B---3--:R-:W-:-:S06]  /*5c10*/  VIADD R14, R12, 0xffffffe ;  /* 0x0ffffffe0c0e7836 */ /* 0x008fcc0000000000 */
[----:B------:R-:W-:Y:S01]  /*5c20*/  @P3 VIADD R7, R7, 0x1 ;  /* 0x0000000107073836 */ /* 0x000fe20000000000 */
[----:B------:R-:W-:Y:S01]  /*5c30*/  ISETP.NE.AND P3, PT, R19, RZ, PT ;  /* 0x000000ff1300720c */ /* 0x000fe20003f65270 */
[----:B------:R3:W4:Y:S03]  /*5c40*/  F2I.FTZ.U32.TRUNC.NTZ R15, R14 ;  /* 0x0000000e000f7305 */ /* 0x000726000021f000 */
[----:B------:R-:W-:Y:S02]  /*5c50*/  MOV R17, R7 ;  /* 0x0000000700117202 */ /* 0x000fe40000000f00 */
[----:B------:R-:W5:Y:S03]  /*5c60*/  LDC R7, c[0x0][0x3c0] ;  /* 0x0000f000ff077b82 */ /* 0x000f660000000800 */
[----:B------:R-:W-:-:S02]  /*5c70*/  @!P5 IMAD.MOV R17, RZ, RZ, -R17 ;  /* 0x000000ffff11d224 */ /* 0x000fc400078e0a11 */
[----:B---3--:R-:W-:Y:S02]  /*5c80*/  IMAD.MOV.U32 R14, RZ, RZ, RZ ;  /* 0x000000ffff0e7224 */ /* 0x008fe400078e00ff */
[----:B------:R-:W-:Y:S01]  /*5c90*/  @!P3 LOP3.LUT R17, RZ, R19, RZ, 0x33, !PT ;  /* 0x00000013ff11b212 */ /* 0x000fe200078e33ff */
[----:B----4-:R-:W-:-:S03]  /*5ca0*/  IMAD.MOV R12, RZ, RZ, -R15 ;  /* 0x000000ffff0c7224 */ /* 0x010fc600078e0a0f */
[----:B------:R-:W-:-:S05]  /*5cb0*/  IADD3 R11, PT, PT, -R17, RZ, RZ ;  /* 0x000000ff110b7210 */ /* 0x000fca0007ffe1ff */
[----:B------:R-:W-:Y:S02]  /*5cc0*/  IMAD R18, R19, R11, R0 ;  /* 0x0000000b13127224 */ /* 0x000fe400078e0200 */
[----:B------:R-:W-:-:S03]  /*5cd0*/  IMAD R11, R12, R23, RZ ;  /* 0x000000170c0b7224 */ /* 0x000fc600078e02ff */
[----:B------:R-:W-:Y:S01]  /*5ce0*/  IABS R12, R18 ;  /* 0x00000012000c7213 */ /* 0x000fe20000000000 */
[----:B------:R-:W-:Y:S01]  /*5cf0*/  IMAD.HI.U32 R11, R15, R11, R14 ;  /* 0x0000000b0f0b7227 */ /* 0x000fe200078e000e */
[----:B-----5:R-:W-:-:S05]  /*5d00*/  IABS R25, R7 ;  /* 0x0000000700197213 */ /* 0x020fca0000000000 */
[----:B------:R-:W-:Y:S01]  /*5d10*/  IMAD.HI.U32 R11, R11, R12, RZ ;  /* 0x0000000c0b0b7227 */ /* 0x000fe200078e00ff */
[----:B------:R-:W3:Y:S03]  /*5d20*/  I2F.RP R26, R25 ;  /* 0x00000019001a7306 */ /* 0x000ee60000209400 */
[----:B------:R-:W-:-:S04]  /*5d30*/  IMAD.MOV R15, RZ, RZ, -R11 ;  /* 0x000000ffff0f7224 */ /* 0x000fc800078e0a0b */
[----:B------:R-:W-:-:S05]  /*5d40*/  IMAD R12, R23, R15, R12 ;  /* 0x0000000f170c7224 */ /* 0x000fca00078e020c */
[----:B------:R-:W-:Y:S01]  /*5d50*/  ISETP.GT.U32.AND P5, PT, R23, R12, PT ;  /* 0x0000000c1700720c */ /* 0x000fe20003fa4070 */
[----:B---3--:R-:W3:-:S12]  /*5d60*/  MUFU.RCP R26, R26 ;  /* 0x0000001a001a7308 */ /* 0x008ed80000001000 */
[----:B------:R-:W-:Y:S01]  /*5d70*/  @!P5 IADD3 R12, PT, PT, R12, -R23, RZ ;  /* 0x800000170c0cd210 */ /* 0x000fe20007ffe0ff */
[----:B------:R-:W-:-:S03]  /*5d80*/  @!P5 VIADD R11, R11, 0x1 ;  /* 0x000000010b0bd836 */ /* 0x000fc60000000000 */
[----:B------:R-:W-:Y:S02]  /*5d90*/  ISETP.GE.U32.AND P3, PT, R12, R23, PT ;  /* 0x000000170c00720c */ /* 0x000fe40003f66070 */
[----:B------:R-:W-:Y:S01]  /*5da0*/  LOP3.LUT R12, R18, R21, RZ, 0x3c, !PT ;  /* 0x00000015120c7212 */ /* 0x000fe200078e3cff */
[----:B---3--:R-:W-:-:S03]  /*5db0*/  VIADD R14, R26, 0xffffffe ;  /* 0x0ffffffe1a0e7836 */ /* 0x008fc60000000000 */
[----:B------:R-:W-:Y:S01]  /*5dc0*/  ISETP.GE.AND P5, PT, R12, RZ, PT ;  /* 0x000000ff0c00720c */ /* 0x000fe20003fa6270 */
[----:B------:R3:W4:Y:S06]  /*5dd0*/  F2I.FTZ.U32.TRUNC.NTZ R15, R14 ;  /* 0x0000000e000f7305 */ /* 0x00072c000021f000 */
[----:B------:R-:W-:Y:S02]  /*5de0*/  @P3 IADD3 R11, PT, PT, R11, 0x1, RZ ;  /* 0x000000010b0b3810 */ /* 0x000fe40007ffe0ff */
[----:B------:R-:W-:Y:S01]  /*5df0*/  ISETP.NE.AND P3, PT, R21, RZ, PT ;  /* 0x000000ff1500720c */ /* 0x000fe20003f65270 */
[----:B---3--:R-:W-:-:S02]  /*5e00*/  IMAD.MOV.U32 R14, RZ, RZ, RZ ;  /* 0x000000ffff0e7224 */ /* 0x008fc400078e00ff */
[----:B------:R-:W-:-:S04]  /*5e10*/  IMAD.MOV.U32 R19, RZ, RZ, R11 ;  /* 0x000000ffff137224 */ /* 0x000fc800078e000b */
[----:B------:R-:W-:Y:S01]  /*5e20*/  @!P5 IMAD.MOV R19, RZ, RZ, -R19 ;  /* 0x000000ffff13d224 */ /* 0x000fe200078e0a13 */
[----:B----4-:R-:W-:Y:S02]  /*5e30*/  IADD3 R12, PT, PT, RZ, -R15, RZ ;  /* 0x8000000fff0c7210 */ /* 0x010fe40007ffe0ff */
[----:B--2---:R-:W-:-:S03]  /*5e40*/  ISETP.NE.U32.AND P5, PT, R28, 0x1, PT ;  /* 0x000000011c00780c */ /* 0x004fc60003fa5070 */
[----:B------:R-:W-:Y:S02]  /*5e50*/  @!P3 LOP3.LUT R19, RZ, R21, RZ, 0x33, !PT ;  /* 0x00000015ff13b212 */ /* 0x000fe400078e33ff */
[----:B------:R-:W-:Y:S02]  /*5e60*/  ISETP.NE.AND.EX P5, PT, R29, RZ, PT, P5 ;  /* 0x000000ff1d00720c */ /* 0x000fe40003fa5350 */
[----:B------:R-:W2:Y:S01]  /*5e70*/  LDC.64 R28, c[0x0][0x3a8] ;  /* 0x0000ea00ff1c7b82 */ /* 0x000ea20000000a00 */
[----:B------:R-:W-:-:S04]  /*5e80*/  IMAD.MOV R11, RZ, RZ, -R19 ;  /* 0x000000ffff0b7224 */ /* 0x000fc800078e0a13 */
[----:B------:R-:W-:Y:S02]  /*5e90*/  IMAD R26, R21, R11, R18 ;  /* 0x0000000b151a7224 */ /* 0x000fe400078e0212 */
[----:B------:R-:W-:-:S03]  /*5ea0*/  IMAD R11, R12, R25, RZ ;  /* 0x000000190c0b7224 */ /* 0x000fc600078e02ff */
[----:B------:R-:W-:Y:S01]  /*5eb0*/  IABS R12, R26 ;  /* 0x0000001a000c7213 */ /* 0x000fe20000000000 */
[----:B------:R-:W-:Y:S01]  /*5ec0*/  IMAD.HI.U32 R11, R15, R11, R14 ;  /* 0x0000000b0f0b7227 */ /* 0x000fe200078e000e */
[----:B------:R-:W-:-:S05]  /*5ed0*/  SEL R14, R17, RZ, P5 ;  /* 0x000000ff110e7207 */ /* 0x000fca0002800000 */
[----:B------:R-:W-:-:S05]  /*5ee0*/  IMAD.HI.U32 R11, R11, R12, RZ ;  /* 0x0000000c0b0b7227 */ /* 0x000fca00078e00ff */
[----:B------:R-:W-:-:S05]  /*5ef0*/  IADD3 R15, PT, PT, -R11, RZ, RZ ;  /* 0x000000ff0b0f7210 */ /* 0x000fca0007ffe1ff */
[C---:B------:R-:W-:Y:S02]  /*5f00*/  IMAD R12, R25.reuse, R15, R12 ;  /* 0x0000000f190c7224 */ /* 0x040fe400078e020c */
[----:B------:R-:W-:Y:S01]  /*5f10*/  IMAD R15, R14, UR36, RZ ;  /* 0x000000240e0f7c24 */ /* 0x000fe2000f8e02ff */
[----:B------:R-:W-:Y:S02]  /*5f20*/  SHF.R.S64 R14, RZ, 0x1e, R0 ;  /* 0x0000001eff0e7819 */ /* 0x000fe40000001000 */
[----:B------:R-:W-:-:S13]  /*5f30*/  ISETP.GT.U32.AND P3, PT, R25, R12, PT ;  /* 0x0000000c1900720c */ /* 0x000fda0003f64070 */
[----:B------:R-:W-:Y:S02]  /*5f40*/  @!P3 IMAD.IADD R12, R12, 0x1, -R25 ;  /* 0x000000010c0cb824 */ /* 0x000fe400078e0a19 */
[----:B------:R-:W-:-:S03]  /*5f50*/  @!P3 VIADD R11, R11, 0x1 ;  /* 0x000000010b0bb836 */ /* 0x000fc60000000000 */
[----:B------:R-:W-:Y:S02]  /*5f60*/  ISETP.GE.U32.AND P5, PT, R12, R25, PT ;  /* 0x000000190c00720c */ /* 0x000fe40003fa6070 */
[----:B------:R-:W-:-:S04]  /*5f70*/  LOP3.LUT R12, R26, R7, RZ, 0x3c, !PT ;  /* 0x000000071a0c7212 */ /* 0x000fc800078e3cff */
[----:B------:R-:W-:-:S07]  /*5f80*/  ISETP.GE.AND P3, PT, R12, RZ, PT ;  /* 0x000000ff0c00720c */ /* 0x000fce0003f66270 */
[----:B------:R-:W-:Y:S02]  /*5f90*/  @P5 IADD3 R11, PT, PT, R11, 0x1, RZ ;  /* 0x000000010b0b5810 */ /* 0x000fe40007ffe0ff */
[----:B------:R-:W-:-:S04]  /*5fa0*/  ISETP.NE.AND P5, PT, R7, RZ, PT ;  /* 0x000000ff0700720c */ /* 0x000fc80003fa5270 */
[----:B------:R-:W-:Y:S01]  /*5fb0*/  @!P3 IMAD.MOV R11, RZ, RZ, -R11 ;  /* 0x000000ffff0bb224 */ /* 0x000fe200078e0a0b */
[----:B0-----:R-:W-:-:S04]  /*5fc0*/  ISETP.NE.U32.AND P3, PT, R30, 0x1, PT ;  /* 0x000000011e00780c */ /* 0x001fc80003f65070 */
[----:B------:R-:W-:-:S04]  /*5fd0*/  ISETP.NE.AND.EX P3, PT, R31, RZ, PT, P3 ;  /* 0x000000ff1f00720c */ /* 0x000fc80003f65330 */
        /* <DEDUP_REMOVED lines=23> */
.L_x_1747:
[----:B------:R-:W-:Y:S05]  /*6150*/  BSYNC.RECONVERGENT B1 ;  /* 0x0000000000017941 */ /* 0x000fea0003800200 */
.L_x_1746:
        /* <DEDUP_REMOVED lines=12> */
[----:B------:R-:W0:Y:S01]  /*6220*/  I2F.RP R7, R20 ;  /* 0x0000001400077306 */ /* 0x000e220000209400 */
[----:B-1----:R-:W-:-:S07]  /*6230*/  IABS R23, R21 ;  /* 0x0000001500177213 */ /* 0x002fce0000000000 */
[----:B------:R-:W1:Y:S08]  /*6240*/  I2F.RP R25, R23 ;  /* 0x0000001700197306 */ /* 0x000e700000209400 */
[----:B0-----:R-:W0:Y:S08]  /*6250*/  MUFU.RCP R7, R7 ;  /* 0x0000000700077308 */ /* 0x001e300000001000 */
[----:B-1----:R-:W-:Y:S01]  /*6260*/  MUFU.RCP R25, R25 ;  /* 0x0000001900197308 */ /* 0x002fe20000001000 */
[----:B0-----:R-:W-:-:S07]  /*6270*/  IADD3 R14, PT, PT, R7, 0xffffffe, RZ ;  /* 0x0ffffffe070e7810 */ /* 0x001fce0007ffe0ff */
[----:B------:R0:W1:Y:S02]  /*6280*/  F2I.FTZ.U32.TRUNC.NTZ R15, R14 ;  /* 0x0000000e000f7305 */ /* 0x000064000021f000 */
[----:B0-----:R-:W-:Y:S02]  /*6290*/  IMAD.MOV.U32 R14, RZ, RZ, RZ ;  /* 0x000000ffff0e7224 */ /* 0x001fe400078e00ff */
[----:B-1----:R-:W-:-:S04]  /*62a0*/  IMAD.MOV R11, RZ, RZ, -R15 ;  /* 0x000000ffff0b7224 */ /* 0x002fc800078e0a0f */
[----:B------:R-:W-:-:S04]  /*62b0*/  IMAD R11, R11, R20, RZ ;  /* 0x000000140b0b7224 */ /* 0x000fc800078e02ff */
[----:B------:R-:W-:Y:S01]  /*62c0*/  IMAD.HI.U32 R12, R15, R11, R14 ;  /* 0x0000000b0f0c7227 */ /* 0x000fe200078e000e */
[----:B------:R-:W-:Y:S02]  /*62d0*/  MOV R11, R17 ;  /* 0x00000011000b7202 */ /* 0x000fe40000000f00 */
[----:B------:R-:W-:-:S03]  /*62e0*/  IADD3 R14, PT, PT, R25, 0xffffffe, RZ ;  /* 0x0ffffffe190e7810 */ /* 0x000fc60007ffe0ff */
[----:B------:R-:W-:Y:S01]  /*62f0*/  IMAD.HI.U32 R7, R12, R11, RZ ;  /* 0x0000000b0c077227 */ /* 0x000fe200078e00ff */
[----:B------:R0:W1:Y:S03]  /*6300*/  F2I.FTZ.U32.TRUNC.NTZ R15, R14 ;  /* 0x0000000e000f7305 */ /* 0x000066000021f000 */
[----:B------:R-:W-:-:S04]  /*6310*/  IMAD.MOV R12, RZ, RZ, -R7 ;  /* 0x000000ffff0c7224 */ /* 0x000fc800078e0a07 */
[----:B------:R-:W-:Y:S02]  /*6320*/  IMAD R11, R20, R12, R11 ;  /* 0x0000000c140b7224 */ /* 0x000fe400078e020b */
[----:B0-----:R-:W-:-:S03]  /*6330*/  IMAD.MOV.U32 R14, RZ, RZ, RZ ;  /* 0x000000ffff0e7224 */ /* 0x001fc600078e00ff */
[----:B------:R-:W-:Y:S01]  /*6340*/  ISETP.GT.U32.AND P5, PT, R20, R11, PT ;  /* 0x0000000b1400720c */ /* 0x000fe20003fa4070 */
[----:B-1----:R-:W-:-:S12]  /*6350*/  IMAD.MOV R12, RZ, RZ, -R15 ;  /* 0x000000ffff0c7224 */ /* 0x002fd800078e0a0f */
[----:B------:R-:W-:Y:S02]  /*6360*/  @!P5 IMAD.IADD R11, R11, 0x1, -R20 ;  /* 0x000000010b0bd824 */ /* 0x000fe400078e0a14 */
[----:B------:R-:W-:Y:S01]  /*6370*/  @!P5 VIADD R7, R7, 0x1 ;  /* 0x000000010707d836 */ /* 0x000fe20000000000 */
[----:B------:R-:W-:Y:S02]  /*6380*/  ISETP.NE.AND P5, PT, R19, RZ, PT ;  /* 0x000000ff1300720c */ /* 0x000fe40003fa5270 */
[----:B------:R-:W-:Y:S02]  /*6390*/  ISETP.GE.U32.AND P3, PT, R11, R20, PT ;  /* 0x000000140b00720c */ /* 0x000fe40003f66070 */
[----:B------:R-:W-:-:S04]  /*63a0*/  LOP3.LUT R11, R0, R19, RZ, 0x3c, !PT ;  /* 0x00000013000b7212 */ /* 0x000fc800078e3cff */
[----:B------:R-:W-:-:S07]  /*63b0*/  ISETP.GE.AND P2, PT, R11, RZ, PT ;  /* 0x000000ff0b00720c */ /* 0x000fce0003f46270 */
[----:B------:R-:W-:-:S05]  /*63c0*/  @P3 VIADD R7, R7, 0x1 ;  /* 0x0000000107073836 */ /* 0x000fca0000000000 */
[----:B------:R-:W-:Y:S02]  /*63d0*/  MOV R17, R7 ;  /* 0x0000000700117202 */ /* 0x000fe40000000f00 */
[----:B------:R-:W0:Y:S03]  /*63e0*/  LDC R7, c[0x0][0x3c0] ;  /* 0x0000f000ff077b82 */ /* 0x000e260000000800 */
[----:B------:R-:W-:Y:S01]  /*63f0*/  @!P2 IMAD.MOV R17, RZ, RZ, -R17 ;  /* 0x000000ffff11a224 */ /* 0x000fe200078e0a11 */
[----:B------:R-:W-:-:S04]  /*6400*/  @!P5 LOP3.LUT R17, RZ, R19, RZ, 0x33, !PT ;  /* 0x00000013ff11d212 */ /* 0x000fc800078e33ff */
[----:B------:R-:W-:-:S05]  /*6410*/  IADD3 R11, PT, PT, -R17, RZ, RZ ;  /* 0x000000ff110b7210 */ /* 0x000fca0007ffe1ff */
[----:B------:R-:W-:Y:S02]  /*6420*/  IMAD R20, R19, R11, R0 ;  /* 0x0000000b13147224 */ /* 0x000fe400078e0200 */
[----:B------:R-:W-:-:S03]  /*6430*/  IMAD R11, R12, R23, RZ ;  /* 0x000000170c0b7224 */ /* 0x000fc600078e02ff */
[----:B------:R-:W-:Y:S01]  /*6440*/  IABS R12, R20 ;  /* 0x00000014000c7213 */ /* 0x000fe20000000000 */
[----:B------:R-:W-:Y:S01]  /*6450*/  IMAD.HI.U32 R11, R15, R11, R14 ;  /* 0x0000000b0f0b7227 */ /* 0x000fe200078e000e */
[----:B0-----:R-:W-:-:S05]  /*6460*/  IABS R25, R7 ;  /* 0x0000000700197213 */ /* 0x001fca0000000000 */
[----:B------:R-:W-:Y:S01]  /*6470*/  IMAD.HI.U32 R11, R11, R12, RZ ;  /* 0x0000000c0b0b7227 */ /* 0x000fe200078e00ff */
[----:B------:R-:W0:Y:S03]  /*6480*/  I2F.RP R26, R25 ;  /* 0x00000019001a7306 */ /* 0x000e260000209400 */
        /* <DEDUP_REMOVED lines=10> */
[----:B------:R-:W-:Y:S01]  /*6530*/  ISETP.GE.AND P2, PT, R12, RZ, PT ;  /* 0x000000ff0c00720c */ /* 0x000fe20003f46270 */
[----:B------:R-:W0:Y:S01]  /*6540*/  LDC.64 R26, c[0x0][0x3a8] ;  /* 0x0000ea00ff1a7b82 */ /* 0x000e220000000a00 */
[----:B------:R1:W3:Y:S05]  /*6550*/  F2I.FTZ.U32.TRUNC.NTZ R15, R14 ;  /* 0x0000000e000f7305 */ /* 0x0002ea000021f000 */
[----:B------:R-:W-:-:S05]  /*6560*/  @P3 IADD3 R11, PT, PT, R11, 0x1, RZ ;  /* 0x000000010b0b3810 */ /* 0x000fca0007ffe0ff */
[----:B------:R-:W-:Y:S02]  /*6570*/  IMAD.MOV.U32 R19, RZ, RZ, R11 ;  /* 0x000000ffff137224 */ /* 0x000fe400078e000b */
[----:B-1----:R-:W-:Y:S02]  /*6580*/  IMAD.MOV.U32 R14, RZ, RZ, RZ ;  /* 0x000000ffff0e7224 */ /* 0x002fe400078e00ff */
[----:B------:R-:W-:Y:S01]  /*6590*/  @!P2 IMAD.MOV R19, RZ, RZ, -R19 ;  /* 0x000000ffff13a224 */ /* 0x000fe200078e0a13 */
[----:B------:R-:W-:Y:S02]  /*65a0*/  @!P5 LOP3.LUT R19, RZ, R21, RZ, 0x33, !PT ;  /* 0x00000015ff13d212 */ /* 0x000fe400078e33ff */
[----:B---3--:R-:W-:-:S03]  /*65b0*/  IADD3 R12, PT, PT, RZ, -R15, RZ ;  /* 0x8000000fff0c7210 */ /* 0x008fc60007ffe0ff */
[----:B------:R-:W-:-:S04]  /*65c0*/  IMAD.MOV R11, RZ, RZ, -R19 ;  /* 0x000000ffff0b7224 */ /* 0x000fc800078e0a13 */
[----:B------:R-:W-:Y:S02]  /*65d0*/  IMAD R28, R21, R11, R20 ;  /* 0x0000000b151c7224 */ /* 0x000fe400078e0214 */
[----:B------:R-:W-:Y:S01]  /*65e0*/  IMAD R11, R12, R25, RZ ;  /* 0x000000190c0b7224 */ /* 0x000fe200078e02ff */
[----:B------:R-:W1:Y:S02]  /*65f0*/  LDC.64 R20, c[0x0][0x3a0] ;  /* 0x0000e800ff147b82 */ /* 0x000e640000000a00 */
[----:B------:R-:W-:Y:S01]  /*6600*/  IABS R12, R28 ;  /* 0x0000001c000c7213 */ /* 0x000fe20000000000 */
[----:B------:R-:W-:-:S06]  /*6610*/  IMAD.HI.U32 R11, R15, R11, R14 ;  /* 0x0000000b0f0b7227 */ /* 0x000fcc00078e000e */
[----:B------:R-:W-:-:S05]  /*6620*/  IMAD.HI.U32 R11, R11, R12, RZ ;  /* 0x0000000c0b0b7227 */ /* 0x000fca00078e00ff */
        /* <DEDUP_REMOVED lines=11> */
[----:B--2---:R-:W-:-:S04]  /*66e0*/  ISETP.NE.U32.AND P2, PT, R30, 0x1, PT ;  /* 0x000000011e00780c */ /* 0x004fc80003f45070 */
[----:B------:R-:W-:Y:S01]  /*66f0*/  ISETP.NE.AND.EX P2, PT, R31, RZ, PT, P2 ;  /* 0x000000ff1f00720c */ /* 0x000fe20003f45320 */
[----:B------:R-:W-:Y:S01]  /*6700*/  @!P3 IMAD.MOV R11, RZ, RZ, -R11 ;  /* 0x000000ffff0bb224 */ /* 0x000fe200078e0a0b */
[----:B---3--:R-:W-:Y:S02]  /*6710*/  ISETP.NE.U32.AND P3, PT, R14, 0x1, PT ;  /* 0x000000010e00780c */ /* 0x008fe40003f65070 */
        /* <DEDUP_REMOVED lines=8> */
[----:B0-----:R-:W-:-:S02]  /*67a0*/  ISETP.NE.U32.AND P5, PT, R26, 0x1, PT ;  /* 0x000000011a00780c */ /* 0x001fc40003fa5070 */
        /* <DEDUP_REMOVED lines=18> */
.L_x_1749:
[----:B------:R-:W-:Y:S05]  /*68d0*/  BSYNC.RECONVERGENT B1 ;  /* 0x0000000000017941 */ /* 0x000fea0003800200 */
.L_x_1748:
        /* <DEDUP_REMOVED lines=18> */
[----:B------:R-:W-:-:S04]  /*6a00*/  IMAD R7, R7, R26, RZ ;  /* 0x0000001a07077224 */ /* 0x000fc800078e02ff */
[----:B------:R-:W-:Y:S01]  /*6a10*/  IMAD.HI.U32 R12, R15, R7, R14 ;  /* 0x000000070f0c7227 */ /* 0x000fe200078e000e */
[----:B------:R-:W-:Y:S02]  /*6a20*/  MOV R7, R11 ;  /* 0x0000000b00077202 */ /* 0x000fe40000000f00 */
[----:B------:R-:W0:Y:S03]  /*6a30*/  I2F.RP R11, R28 ;  /* 0x0000001c000b7306 */ /* 0x000e260000209400 */
[----:B------:R-:W-:-:S04]  /*6a40*/  IMAD.HI.U32 R0, R12, R7, RZ ;  /* 0x000000070c007227 */ /* 0x000fc800078e00ff */
[----:B------:R-:W-:-:S04]  /*6a50*/  IMAD.MOV R12, RZ, RZ, -R0 ;  /* 0x000000ffff0c7224 */ /* 0x000fc800078e0a00 */
[C---:B------:R-:W-:Y:S01]  /*6a60*/  IMAD R7, R26.reuse, R12, R7 ;  /* 0x0000000c1a077224 */ /* 0x040fe200078e0207 */
[----:B0-----:R-:W0:Y:S04]  /*6a70*/  MUFU.RCP R11, R11 ;  /* 0x0000000b000b7308 */ /* 0x001e280000001000 */
[----:B------:R-:W-:-:S13]  /*6a80*/  ISETP.GT.U32.AND P2, PT, R26, R7, PT ;  /* 0x000000071a00720c */ /* 0x000fda0003f44070 */
[----:B------:R-:W-:Y:S02]  /*6a90*/  @!P2 IMAD.IADD R7, R7, 0x1, -R26 ;  /* 0x000000010707a824 */ /* 0x000fe400078e0a1a */
[----:B------:R-:W-:Y:S01]  /*6aa0*/  @!P2 VIADD R0, R0, 0x1 ;  /* 0x000000010000a836 */ /* 0x000fe20000000000 */
[----:B0-----:R-:W-:Y:S02]  /*6ab0*/  IADD3 R14, PT, PT, R11, 0xffffffe, RZ ;  /* 0x0ffffffe0b0e7810 */ /* 0x001fe40007ffe0ff */
[----:B------:R-:W-:Y:S02]  /*6ac0*/  ISETP.GE.U32.AND P1, PT, R7, R26, PT ;  /* 0x0000001a0700720c */ /* 0x000fe40003f26070 */
[----:B------:R-:W-:Y:S01]  /*6ad0*/  LOP3.LUT R7, R9, R22, RZ, 0x3c, !PT ;  /* 0x0000001609077212 */ /* 0x000fe200078e3cff */
[----:B------:R0:W1:Y:S01]  /*6ae0*/  F2I.FTZ.U32.TRUNC.NTZ R15, R14 ;  /* 0x0000000e000f7305 */ /* 0x000062000021f000 */
[----:B------:R-:W-:Y:S02]  /*6af0*/  ISETP.NE.AND P2, PT, R22, RZ, PT ;  /* 0x000000ff1600720c */ /* 0x000fe40003f45270 */
[----:B------:R-:W-:Y:S01]  /*6b00*/  ISETP.GE.AND P3, PT, R7, RZ, PT ;  /* 0x000000ff0700720c */ /* 0x000fe20003f66270 */
[----:B0-----:R-:W-:-:S06]  /*6b10*/  IMAD.MOV.U32 R14, RZ, RZ, RZ ;  /* 0x000000ffff0e7224 */ /* 0x001fcc00078e00ff */
[----:B------:R-:W-:Y:S02]  /*6b20*/  @P1 VIADD R0, R0, 0x1 ;  /* 0x0000000100001836 */ /* 0x000fe40000000000 */
[----:B-1----:R-:W-:-:S03]  /*6b30*/  IMAD.MOV R7, RZ, RZ, -R15 ;  /* 0x000000ffff077224 */ /* 0x002fc600078e0a0f */
[----:B------:R-:W-:Y:S02]  /*6b40*/  MOV R17, R0 ;  /* 0x0000000000117202 */ /* 0x000fe40000000f00 */
[----:B------:R-:W0:Y:S01]  /*6b50*/  LDC R0, c[0x0][0x3c0] ;  /* 0x0000f000ff007b82 */ /* 0x000e220000000800 */
[----:B------:R-:W-:Y:S02]  /*6b60*/  IMAD R7, R7, R28, RZ ;  /* 0x0000001c07077224 */ /* 0x000fe400078e02ff */
[----:B------:R-:W-:Y:S01]  /*6b70*/  @!P3 IMAD.MOV R17, RZ, RZ, -R17 ;  /* 0x000000ffff11b224 */ /* 0x000fe200078e0a11 */
[----:B------:R-:W-:Y:S01]  /*6b80*/  @!P2 LOP3.LUT R17, RZ, R22, RZ, 0x33, !PT ;  /* 0x00000016ff11a212 */ /* 0x000fe200078e33ff */
[----:B------:R-:W-:-:S03]  /*6b90*/  IMAD.HI.U32 R14, R15, R7, R14 ;  /* 0x000000070f0e7227 */ /* 0x000fc600078e000e */
[----:B------:R-:W-:-:S05]  /*6ba0*/  IADD3 R12, PT, PT, -R17, RZ, RZ ;  /* 0x000000ff110c7210 */ /* 0x000fca0007ffe1ff */
        /* <DEDUP_REMOVED lines=14> */
[----:B------:R-:W1:Y:S03]  /*6c90*/  LDC.64 R28, c[0x0][0x398] ;  /* 0x0000e600ff1c7b82 */ /* 0x000e660000000a00 */
[----:B------:R-:W-:Y:S01]  /*6ca0*/  ISETP.GE.AND P3, PT, R11, RZ, PT ;  /* 0x000000ff0b00720c */ /* 0x000fe20003f66270 */
[----:B0-----:R-:W-:-:S04]  /*6cb0*/  VIADD R14, R23, 0xffffffe ;  /* 0x0ffffffe170e7836 */ /* 0x001fc80000000000 */
[----:B------:R0:W2:Y:S02]  /*6cc0*/  F2I.FTZ.U32.TRUNC.NTZ R15, R14 ;  /* 0x0000000e000f7305 */ /* 0x0000a4000021f000 */
[----:B------:R-:W-:-:S05]  /*6cd0*/  @P1 IADD3 R7, PT, PT, R7, 0x1, RZ ;  /* 0x0000000107071810 */ /* 0x000fca0007ffe0ff */
[----:B------:R-:W-:Y:S02]  /*6ce0*/  IMAD.MOV.U32 R19, RZ, RZ, R7 ;  /* 0x000000ffff137224 */ /* 0x000fe400078e0007 */
[----:B0-----:R-:W-:Y:S02]  /*6cf0*/  IMAD.MOV.U32 R14, RZ, RZ, RZ ;  /* 0x000000ffff0e7224 */ /* 0x001fe400078e00ff */
[----:B------:R-:W-:Y:S01]  /*6d00*/  @!P3 IMAD.MOV R19, RZ, RZ, -R19 ;  /* 0x000000ffff13b224 */ /* 0x000fe200078e0a13 */
[----:B------:R-:W-:Y:S02]  /*6d10*/  @!P2 LOP3.LUT R19, RZ, R21, RZ, 0x33, !PT ;  /* 0x00000015ff13a212 */ /* 0x000fe400078e33ff */
[----:B--2---:R-:W-:-:S03]  /*6d20*/  IADD3 R11, PT, PT, RZ, -R15, RZ ;  /* 0x8000000fff0b7210 */ /* 0x004fc60007ffe0ff */
[----:B------:R-:W-:-:S04]  /*6d30*/  IMAD.MOV R7, RZ, RZ, -R19 ;  /* 0x000000ffff077224 */ /* 0x000fc800078e0a13 */
[----:B------:R-:W-:Y:S02]  /*6d40*/  IMAD R21, R21, R7, R22 ;  /* 0x0000000715157224 */ /* 0x000fe400078e0216 */
[----:B------:R-:W-:Y:S01]  /*6d50*/  IMAD R7, R11, R26, RZ ;  /* 0x0000001a0b077224 */ /* 0x000fe200078e02ff */
[----:B------:R-:W0:Y:S02]  /*6d60*/  LDC.64 R22, c[0x0][0x3a8] ;  /* 0x0000ea00ff167b82 */ /* 0x000e240000000a00 */
[----:B------:R-:W-:Y:S01]  /*6d70*/  IABS R11, R21 ;  /* 0x00000015000b7213 */ /* 0x000fe20000000000 */
[----:B------:R-:W-:-:S06]  /*6d80*/  IMAD.HI.U32 R14, R15, R7, R14 ;  /* 0x000000070f0e7227 */ /* 0x000fcc00078e000e */
[----:B------:R-:W-:Y:S02]  /*6d90*/  IMAD.HI.U32 R7, R14, R11, RZ ;  /* 0x0000000b0e077227 */ /* 0x000fe400078e00ff */
[----:B------:R-:W2:Y:S03]  /*6da0*/  LDC.64 R14, c[0x0][0x390] ;  /* 0x0000e400ff0e7b82 */ /* 0x000ea60000000a00 */
[----:B------:R-:W-:-:S05]  /*6db0*/  IADD3 R12, PT, PT, -R7, RZ, RZ ;  /* 0x000000ff070c7210 */ /* 0x000fca0007ffe1ff */
[----:B------:R-:W-:-:S05]  /*6dc0*/  IMAD R11, R26, R12, R11 ;  /* 0x0000000c1a0b7224 */ /* 0x000fca00078e020b */
[----:B------:R-:W-:-:S13]  /*6dd0*/  ISETP.GT.U32.AND P3, PT, R26, R11, PT ;  /* 0x0000000b1a00720c */ /* 0x000fda0003f64070 */
[----:B------:R-:W-:Y:S02]  /*6de0*/  @!P3 IMAD.IADD R11, R11, 0x1, -R26 ;  /* 0x000000010b0bb824 */ /* 0x000fe400078e0a1a */
[----:B------:R-:W-:Y:S01]  /*6df0*/  @!P3 VIADD R7, R7, 0x1 ;  /* 0x000000010707b836 */ /* 0x000fe20000000000 */
[----:B------:R-:W-:Y:S02]  /*6e00*/  ISETP.NE.AND P3, PT, R0, RZ, PT ;  /* 0x000000ff0000720c */ /* 0x000fe40003f65270 */
[----:B------:R-:W-:Y:S02]  /*6e10*/  ISETP.GE.U32.AND P2, PT, R11, R26, PT ;  /* 0x0000001a0b00720c */ /* 0x000fe40003f46070 */
[----:B------:R-:W3:Y:S01]  /*6e20*/  LDC.64 R26, c[0x0][0x3a0] ;  /* 0x0000e800ff1a7b82 */ /* 0x000ee20000000a00 */
[----:B------:R-:W-:-:S04]  /*6e30*/  LOP3.LUT R11, R21, R0, RZ, 0x3c, !PT ;  /* 0x00000000150b7212 */ /* 0x000fc800078e3cff */
[----:B------:R-:W-:-:S06]  /*6e40*/  ISETP.GE.AND P1, PT, R11, RZ, PT ;  /* 0x000000ff0b00720c */ /* 0x000fcc0003f26270 */
[----:B------:R-:W-:Y:S02]  /*6e50*/  @P2 IADD3 R7, PT, PT, R7, 0x1, RZ ;  /* 0x0000000107072810 */ /* 0x000fe40007ffe0ff */
[----:B--2---:R-:W-:Y:S02]  /*6e60*/  ISETP.NE.U32.AND P2, PT, R14, 0x1, PT ;  /* 0x000000010e00780c */ /* 0x004fe40003f45070 */
[----:B------:R-:W-:Y:S02]  /*6e70*/  SHF.R.S64 R14, RZ, 0x1e, R9 ;  /* 0x0000001eff0e7819 */ /* 0x000fe40000001009 */
[----:B------:R-:W-:Y:S01]  /*6e80*/  ISETP.NE.AND.EX P2, PT, R15, RZ, PT, P2 ;  /* 0x000000ff0f00720c */ /* 0x000fe20003f45320 */
[----:B------:R-:W-:Y:S01]  /*6e90*/  @!P1 IMAD.MOV R7, RZ, RZ, -R7 ;  /* 0x000000ffff079224 */ /* 0x000fe200078e0a07 */
[----:B-1----:R-:W-:Y:S02]  /*6ea0*/  ISETP.NE.U32.AND P1, PT, R28, 0x1, PT ;  /* 0x000000011c00780c */ /* 0x002fe40003f25070 */
[----:B------:R-:W-:-:S02]  /*6eb0*/  @!P3 LOP3.LUT R7, RZ, R0, RZ, 0x33, !PT ;  /* 0x00000000ff07b212 */ /* 0x000fc400078e33ff */
[----:B------:R-:W-:Y:S02]  /*6ec0*/  ISETP.NE.AND.EX P1, PT, R29, RZ, PT, P1 ;  /* 0x000000ff1d00720c */ /* 0x000fe40003f25310 */
[----:B---3--:R-:W-:Y:S01]  /*6ed0*/  ISETP.NE.U32.AND P3, PT, R26, 0x1, PT ;  /* 0x000000011a00780c */ /* 0x008fe20003f65070 */
[----:B------:R-:W-:Y:S01]  /*6ee0*/  IMAD.MOV R15, RZ, RZ, -R7 ;  /* 0x000000ffff0f7224 */ /* 0x000fe200078e0a07 */
[----:B------:R-:W-:Y:S02]  /*6ef0*/  SEL R11, R17, RZ, P2 ;  /* 0x000000ff110b7207 */ /* 0x000fe40001000000 */
[----:B------:R-:W-:Y:S01]  /*6f00*/  ISETP.NE.AND.EX P3, PT, R27, RZ, PT, P3 ;  /* 0x000000ff1b00720c */ /* 0x000fe20003f65330 */
[----:B------:R-:W-:Y:S01]  /*6f10*/  IMAD R0, R0, R15, R21 ;  /* 0x0000000f00007224 */ /* 0x000fe200078e0215 */
[----:B0-----:R-:W-:Y:S01]  /*6f20*/  ISETP.NE.U32.AND P2, PT, R22, 0x1, PT ;  /* 0x000000011600780c */ /* 0x001fe20003f45070 */
        /* <DEDUP_REMOVED lines=18> */
.L_x_1751:
[----:B------:R-:W-:Y:S05]  /*7050*/  BSYNC.RECONVERGENT B1 ;  /* 0x0000000000017941 */ /* 0x000fea0003800200 */
.L_x_1750:
[----:B------:R-:W-:Y:S01]  /*7060*/  BSSY.RECONVERGENT B1, `(.L_x_1752) ;  /* 0x000007b000017945 */ /* 0x000fe20003800200 */
[----:B------:R-:W-:Y:S01]  /*7070*/  MOV R26, 0xff800000 ;  /* 0xff800000001a7802 */ /* 0x000fe20000000f00 */
[C---:B------:R-:W-:Y:S01]  /*7080*/  VIADD R19, R49.reuse, 0x220 ;  /* 0x0000022031137836 */ /* 0x040fe20000000000 */
[----:B------:R-:W-:Y:S01]  /*7090*/  MOV R28, 0xff800000 ;  /* 0xff800000001c7802 */ /* 0x000fe20000000f00 */
[----:B------:R-:W-:Y:S01]  /*70a0*/  VIADD R11, R49, 0x240 ;  /* 0x00000240310b7836 */ /* 0x000fe20000000000 */
[----:B------:R-:W-:Y:S06]  /*70b0*/  @P6 BRA `(.L_x_1753) ;  /* 0x0000000400d46947 */ /* 0x000fec0003800000 */
        /* <DEDUP_REMOVED lines=42> */
[----:B------:R-:W-:-:S04]  /*7360*/  IMAD.HI.U32 R14, R15, R17, R14 ;  /* 0x000000110f0e7227 */ /* 0x000fc800078e000e */
[----:B------:R-:W-:Y:S01]  /*7370*/  IMAD.MOV.U32 R15, RZ, RZ, R21 ;  /* 0x000000ffff0f7224 */ /* 0x000fe200078e0015 */
[----:B--2---:R-:W-:-:S03]  /*7380*/  IABS R21, R7 ;  /* 0x0000000700157213 */ /* 0x004fc60000000000 */
        /* <DEDUP_REMOVED lines=11> */
[----:B0-----:R-:W-:Y:S01]  /*7440*/  VIADD R25, R23, 0xffffffe ;  /* 0x0ffffffe17197836 */ /* 0x001fe20000000000 */
[----:B------:R-:W0:Y:S02]  /*7450*/  LDC.64 R32, c[0x0][0x3a0] ;  /* 0x0000e800ff207b82 */ /* 0x000e240000000a00 */
[----:B------:R-:W-:-:S02]  /*7460*/  ISETP.GE.AND P3, PT, R15, RZ, PT ;  /* 0x000000ff0f00720c */ /* 0x000fc40003f66270 */
[----:B------:R-:W1:Y:S05]  /*7470*/  F2I.FTZ.U32.TRUNC.NTZ R15, R25 ;  /* 0x00000019000f7305 */ /* 0x000e6a000021f000 */
[----:B------:R-:W-:-:S05]  /*7480*/  @P1 IADD3 R14, PT, PT, R14, 0x1, RZ ;  /* 0x000000010e0e1810 */ /* 0x000fca0007ffe0ff */
[----:B------:R-:W-:-:S04]  /*7490*/  IMAD.MOV.U32 R17, RZ, RZ, R14 ;  /* 0x000000ffff117224 */ /* 0x000fc800078e000e */
[----:B------:R-:W-:Y:S01]  /*74a0*/  @!P3 IMAD.MOV R17, RZ, RZ, -R17 ;  /* 0x000000ffff11b224 */ /* 0x000fe200078e0a11 */
[----:B------:R-:W-:Y:S02]  /*74b0*/  @!P2 LOP3.LUT R17, RZ, R9, RZ, 0x33, !PT ;  /* 0x00000009ff11a212 */ /* 0x000fe400078e33ff */
[----:B-1----:R-:W-:Y:S02]  /*74c0*/  IADD3 R28, PT, PT, RZ, -R15, RZ ;  /* 0x8000000fff1c7210 */ /* 0x002fe40007ffe0ff */
[----:B------:R-:W-:Y:S01]  /*74d0*/  ISETP.NE.AND P3, PT, R7, RZ, PT ;  /* 0x000000ff0700720c */ /* 0x000fe20003f65270 */
[----:B------:R-:W-:-:S04]  /*74e0*/  IMAD.MOV R14, RZ, RZ, -R17 ;  /* 0x000000ffff0e7224 */ /* 0x000fc800078e0a11 */
[----:B------:R-:W-:Y:S02]  /*74f0*/  IMAD R36, R9, R14, R30 ;  /* 0x0000000e09247224 */ /* 0x000fe400078e021e */
[----:B------:R-:W-:Y:S01]  /*7500*/  IMAD R9, R28, R21, RZ ;  /* 0x000000151c097224 */ /* 0x000fe200078e02ff */
[----:B------:R-:W1:Y:S01]  /*7510*/  LDC.64 R30, c[0x0][0x390] ;  /* 0x0000e400ff1e7b82 */ /* 0x000e620000000a00 */
[----:B------:R-:W-:Y:S01]  /*7520*/  IMAD.MOV.U32 R14, RZ, RZ, RZ ;  /* 0x000000ffff0e7224 */ /* 0x000fe200078e00ff */
[----:B------:R-:W-:-:S03]  /*7530*/  IABS R23, R36 ;  /* 0x0000002400177213 */ /* 0x000fc60000000000 */
[----:B------:R-:W-:Y:S01]  /*7540*/  IMAD.HI.U32 R9, R15, R9, R14 ;  /* 0x000000090f097227 */ /* 0x000fe200078e000e */
[----:B------:R-:W-:Y:S02]  /*7550*/  MOV R14, R23 ;  /* 0x00000017000e7202 */ /* 0x000fe40000000f00 */
[----:B------:R-:W2:Y:S03]  /*7560*/  LDC.64 R28, c[0x0][0x398] ;  /* 0x0000e600ff1c7b82 */ /* 0x000ea60000000a00 */
[----:B------:R-:W-:-:S04]  /*7570*/  IMAD.HI.U32 R9, R9, R14, RZ ;  /* 0x0000000e09097227 */ /* 0x000fc800078e00ff */
[----:B------:R-:W-:-:S04]  /*7580*/  IMAD.MOV R15, RZ, RZ, -R9 ;  /* 0x000000ffff0f7224 */ /* 0x000fc800078e0a09 */
[----:B------:R-:W-:-:S05]  /*7590*/  IMAD R14, R21, R15, R14 ;  /* 0x0000000f150e7224 */ /* 0x000fca00078e020e */
[----:B------:R-:W-:-:S13]  /*75a0*/  ISETP.GT.U32.AND P2, PT, R21, R14, PT ;  /* 0x0000000e1500720c */ /* 0x000fda0003f44070 */
[----:B------:R-:W-:Y:S01]  /*75b0*/  @!P2 IMAD.IADD R14, R14, 0x1, -R21 ;  /* 0x000000010e0ea824 */ /* 0x000fe200078e0a15 */
[----:B------:R-:W-:Y:S02]  /*75c0*/  @!P2 IADD3 R9, PT, PT, R9, 0x1, RZ ;  /* 0x000000010909a810 */ /* 0x000fe40007ffe0ff */
[----:B--2---:R-:W-:Y:S02]  /*75d0*/  ISETP.NE.U32.AND P2, PT, R28, 0x1, PT ;  /* 0x000000011c00780c */ /* 0x004fe40003f45070 */
[----:B------:R-:W-:Y:S02]  /*75e0*/  ISETP.GE.U32.AND P1, PT, R14, R21, PT ;  /* 0x000000150e00720c */ /* 0x000fe40003f26070 */
[----:B------:R-:W-:Y:S01]  /*75f0*/  LOP3.LUT R21, R36, R7, RZ, 0x3c, !PT ;  /* 0x0000000724157212 */ /* 0x000fe200078e3cff */
[----:B------:R-:W2:Y:S03]  /*7600*/  LDC.64 R14, c[0x0][0x3a8] ;  /* 0x0000ea00ff0e7b82 */ /* 0x000ea60000000a00 */
[----:B------:R-:W-:-:S07]  /*7610*/  ISETP.GE.AND P5, PT, R21, RZ, PT ;  /* 0x000000ff1500720c */ /* 0x000fce0003fa6270 */
[----:B------:R-:W-:Y:S01]  /*7620*/  @P1 VIADD R9, R9, 0x1 ;  /* 0x0000000109091836 */ /* 0x000fe20000000000 */
[----:B-1----:R-:W-:-:S05]  /*7630*/  ISETP.NE.U32.AND P1, PT, R30, 0x1, PT ;  /* 0x000000011e00780c */ /* 0x002fca0003f25070 */
[----:B------:R-:W-:Y:S01]  /*7640*/  @!P5 IMAD.MOV R9, RZ, RZ, -R9 ;  /* 0x000000ffff09d224 */ /* 0x000fe200078e0a09 */
[----:B------:R-:W-:Y:S02]  /*7650*/  ISETP.NE.AND.EX P5, PT, R31, RZ, PT, P1 ;  /* 0x000000ff1f00720c */ /* 0x000fe40003fa5310 */
[----:B------:R-:W-:Y:S02]  /*7660*/  @!P3 LOP3.LUT R9, RZ, R7, RZ, 0x33, !PT ;  /* 0x00000007ff09b212 */ /* 0x000fe400078e33ff */
[----:B0-----:R-:W-:Y:S02]  /*7670*/  ISETP.NE.U32.AND P1, PT, R32, 0x1, PT ;  /* 0x000000012000780c */ /* 0x001fe40003f25070 */
[----:B------:R-:W-:Y:S02]  /*7680*/  ISETP.NE.AND.EX P3, PT, R29, RZ, PT, P2 ;  /* 0x000000ff1d00720c */ /* 0x000fe40003f65320 */
[----:B------:R-:W-:Y:S02]  /*7690*/  SEL R12, R12, RZ, P5 ;  /* 0x000000ff0c0c7207 */ /* 0x000fe40002800000 */
[----:B------:R-:W-:-:S02]  /*76a0*/  IADD3 R28, PT, PT, -R9, RZ, RZ ;  /* 0x000000ff091c7210 */ /* 0x000fc40007ffe1ff */
[----:B------:R-:W-:Y:S02]  /*76b0*/  ISETP.NE.AND.EX P2, PT, R33, RZ, PT, P1 ;  /* 0x000000ff2100720c */ /* 0x000fe40003f45310 */
[----:B--2---:R-:W-:Y:S01]  /*76c0*/  ISETP.NE.U32.AND P1, PT, R14, 0x1, PT ;  /* 0x000000010e00780c */ /* 0x004fe20003f25070 */
[----:B------:R-:W-:Y:S01]  /*76d0*/  IMAD R7, R7, R28, R36 ;  /* 0x0000001c07077224 */ /* 0x000fe200078e0224 */
[----:B------:R-:W-:Y:S01]  /*76e0*/  SEL R14, R17, RZ, P3 ;  /* 0x000000ff110e7207 */ /* 0x000fe20001800000 */
[----:B------:R-:W-:Y:S01]  /*76f0*/  IMAD R17, R12, UR36, RZ ;  /* 0x000000240c117c24 */ /* 0x000fe2000f8e02ff */
        /* <DEDUP_REMOVED lines=17> */
.L_x_1753:
[----:B------:R-:W-:Y:S05]  /*7810*/  BSYNC.RECONVERGENT B1 ;  /* 0x0000000000017941 */ /* 0x000fea0003800200 */
.L_x_1752:
        /* <DEDUP_REMOVED lines=19> */
[----:B------:R-:W-:Y:S02]  /*7950*/  IMAD R9, R12, R17, RZ ;  /* 0x000000110c097224 */ /* 0x000fe400078e02ff */
[----:B------:R-:W0:Y:S02]  /*7960*/  I2F.RP R12, R21 ;  /* 0x00000015000c7306 */ /* 0x000e240000209400 */
[----:B------:R-:W-:-:S06]  /*7970*/  IMAD.HI.U32 R9, R15, R9, R14 ;  /* 0x000000090f097227 */ /* 0x000fcc00078e000e */
[----:B------:R-:W-:-:S04]  /*7980*/  IMAD.HI.U32 R9, R9, R0, RZ ;  /* 0x0000000009097227 */ /* 0x000fc800078e00ff */
[----:B------:R-:W-:Y:S01]  /*7990*/  IMAD.MOV R15, RZ, RZ, -R9 ;  /* 0x000000ffff0f7224 */ /* 0x000fe200078e0a09 */
[----:B0-----:R-:W0:Y:S03]  /*79a0*/  MUFU.RCP R12, R12 ;  /* 0x0000000c000c7308 */ /* 0x001e260000001000 */
[----:B------:R-:W-:-:S05]  /*79b0*/  IMAD R0, R17, R15, R0 ;  /* 0x0000000f11007224 */ /* 0x000fca00078e0200 */
[----:B------:R-:W-:Y:S02]  /*79c0*/  ISETP.GT.U32.AND P2, PT, R17, R0, PT ;  /* 0x000000001100720c */ /* 0x000fe40003f44070 */
[----:B0-----:R-:W-:-:S11]  /*79d0*/  IADD3 R14, PT, PT, R12, 0xffffffe, RZ ;  /* 0x0ffffffe0c0e7810 */ /* 0x001fd60007ffe0ff */
[----:B------:R-:W-:Y:S02]  /*79e0*/  @!P2 IMAD.IADD R0, R0, 0x1, -R17 ;  /* 0x000000010000a824 */ /* 0x000fe400078e0a11 */
[----:B------:R-:W-:Y:S01]  /*79f0*/  @!P2 VIADD R9, R9, 0x1 ;  /* 0x000000010909a836 */ /* 0x000fe20000000000 */
[----:B------:R-:W-:Y:S01]  /*7a00*/  ISETP.NE.AND P2, PT, R26, RZ, PT ;  /* 0x000000ff1a00720c */ /* 0x000fe20003f45270 */
[----:B------:R0:W1:Y:S01]  /*7a10*/  F2I.FTZ.U32.TRUNC.NTZ R15, R14 ;  /* 0x0000000e000f7305 */ /* 0x000062000021f000 */
[----:B------:R-:W-:Y:S02]  /*7a20*/  ISETP.GE.U32.AND P1, PT, R0, R17, PT ;  /* 0x000000110000720c */ /* 0x000fe40003f26070 */
[----:B------:R-:W-:-:S04]  /*7a30*/  LOP3.LUT R0, R5, R26, RZ, 0x3c, !PT ;  /* 0x0000001a05007212 */ /* 0x000fc800078e3cff */
[----:B------:R-:W-:Y:S02]  /*7a40*/  ISETP.GE.AND P3, PT, R0, RZ, PT ;  /* 0x000000ff0000720c */ /* 0x000fe40003f66270 */
[----:B------:R-:W3:Y:S01]  /*7a50*/  LDC R0, c[0x0][0x3c0] ;  /* 0x0000f000ff007b82 */ /* 0x000ee20000000800 */
[----:B0-----:R-:W-:-:S04]  /*7a60*/  MOV R14, RZ ;  /* 0x000000ff000e7202 */ /* 0x001fc80000000f00 */
[----:B------:R-:W-:Y:S02]  /*7a70*/  @P1 VIADD R9, R9, 0x1 ;  /* 0x0000000109091836 */ /* 0x000fe40000000000 */
[----:B-1----:R-:W-:-:S04]  /*7a80*/  IMAD.MOV R30, RZ, RZ, -R15 ;  /* 0x000000ffff1e7224 */ /* 0x002fc800078e0a0f */
[----:B------:R-:W-:Y:S01]  /*7a90*/  @!P3 IADD3 R9, PT, PT, -R9, RZ, RZ ;  /* 0x000000ff0909b210 */ /* 0x000fe20007ffe1ff */
[----:B------:R-:W-:Y:S01]  /*7aa0*/  IMAD R17, R30, R21, RZ ;  /* 0x000000151e117224 */ /* 0x000fe200078e02ff */
[----:B------:R-:W-:Y:S01]  /*7ab0*/  @!P2 LOP3.LUT R9, RZ, R26, RZ, 0x33, !PT ;  /* 0x0000001aff09a212 */ /* 0x000fe200078e33ff */
[----:B------:R-:W0:Y:S02]  /*7ac0*/  LDC.64 R30, c[0x0][0x390] ;  /* 0x0000e400ff1e7b82 */ /* 0x000e240000000a00 */
[----:B------:R-:W-:-:S04]  /*7ad0*/  IMAD.HI.U32 R17, R15, R17, R14 ;  /* 0x000000110f117227 */ /* 0x000fc800078e000e */
[----:B------:R-:W-:-:S04]  /*7ae0*/  IMAD.MOV R12, RZ, RZ, -R9 ;  /* 0x000000ffff0c7224 */ /* 0x000fc800078e0a09 */
[----:B------:R-:W-:Y:S01]  /*7af0*/  IMAD R26, R26, R12, R5 ;  /* 0x0000000c1a1a7224 */ /* 0x000fe200078e0205 */
[----:B---3--:R-:W-:Y:S02]  /*7b00*/  IABS R15, R0 ;  /* 0x00000000000f7213 */ /* 0x008fe40000000000 */
[----:B------:R-:W-:Y:S02]  /*7b10*/  ISETP.NE.AND P5, PT, R0, RZ, PT ;  /* 0x000000ff0000720c */ /* 0x000fe40003fa5270 */
        /* <DEDUP_REMOVED lines=26> */
[----:B------:R-:W1:Y:S01]  /*7cc0*/  LDC.64 R26, c[0x0][0x3a0] ;  /* 0x0000e800ff1a7b82 */ /* 0x000e620000000a00 */
[----:B------:R-:W-:-:S03]  /*7cd0*/  IABS R12, R23 ;  /* 0x00000017000c7213 */ /* 0x000fc60000000000 */
[----:B------:R-:W-:-:S06]  /*7ce0*/  IMAD.HI.U32 R7, R15, R7, R14 ;  /* 0x000000070f077227 */ /* 0x000fcc00078e000e */
[----:B------:R-:W-:-:S04]  /*7cf0*/  IMAD.HI.U32 R7, R7, R12, RZ ;  /* 0x0000000c07077227 */ /* 0x000fc800078e00ff */
[----:B------:R-:W-:-:S04]  /*7d00*/  IMAD.MOV R15, RZ, RZ, -R7 ;  /* 0x000000ffff0f7224 */ /* 0x000fc800078e0a07 */
[C---:B------:R-:W-:Y:S02]  /*7d10*/  IMAD R12, R17.reuse, R15, R12 ;  /* 0x0000000f110c7224 */ /* 0x040fe400078e020c */
[----:B------:R-:W3:Y:S03]  /*7d20*/  LDC.64 R14, c[0x0][0x3a8] ;  /* 0x0000ea00ff0e7b82 */ /* 0x000ee60000000a00 */
[----:B------:R-:W-:-:S13]  /*7d30*/  ISETP.GT.U32.AND P2, PT, R17, R12, PT ;  /* 0x0000000c1100720c */ /* 0x000fda0003f44070 */
[----:B------:R-:W-:Y:S01]  /*7d40*/  @!P2 IMAD.IADD R12, R12, 0x1, -R17 ;  /* 0x000000010c0ca824 */ /* 0x000fe200078e0a11 */
[----:B------:R-:W-:Y:S02]  /*7d50*/  @!P2 IADD3 R7, PT, PT, R7, 0x1, RZ ;  /* 0x000000010707a810 */ /* 0x000fe40007ffe0ff */
[----:B--2---:R-:W-:Y:S02]  /*7d60*/  ISETP.NE.U32.AND P2, PT, R32, 0x1, PT ;  /* 0x000000012000780c */ /* 0x004fe40003f45070 */
[----:B------:R-:W-:Y:S02]  /*7d70*/  ISETP.GE.U32.AND P1, PT, R12, R17, PT ;  /* 0x000000110c00720c */ /* 0x000fe40003f26070 */
[----:B------:R-:W-:-:S04]  /*7d80*/  LOP3.LUT R12, R23, R0, RZ, 0x3c, !PT ;  /* 0x00000000170c7212 */ /* 0x000fc800078e3cff */
[----:B------:R-:W-:-:S07]  /*7d90*/  ISETP.GE.AND P3, PT, R12, RZ, PT ;  /* 0x000000ff0c00720c */ /* 0x000fce0003f66270 */
[----:B------:R-:W-:Y:S01]  /*7da0*/  @P1 VIADD R7, R7, 0x1 ;  /* 0x0000000107071836 */ /* 0x000fe20000000000 */
[----:B0-----:R-:W-:-:S04]  /*7db0*/  ISETP.NE.U32.AND P1, PT, R30, 0x1, PT ;  /* 0x000000011e00780c */ /* 0x001fc80003f25070 */
[----:B------:R-:W-:Y:S01]  /*7dc0*/  ISETP.NE.AND.EX P4, PT, R31, RZ, PT, P1 ;  /* 0x000000ff1f00720c */ /* 0x000fe20003f85310 */
[----:B------:R-:W-:Y:S01]  /*7dd0*/  @!P3 IMAD.MOV R7, RZ, RZ, -R7 ;  /* 0x000000ffff07b224 */ /* 0x000fe200078e0a07 */
[----:B------:R-:W-:Y:S02]  /*7de0*/  @!P5 LOP3.LUT R7, RZ, R0, RZ, 0x33, !PT ;  /* 0x00000000ff07d212 */ /* 0x000fe400078e33ff */
[----:B-1----:R-:W-:Y:S02]  /*7df0*/  ISETP.NE.U32.AND P1, PT, R26, 0x1, PT ;  /* 0x000000011a00780c */ /* 0x002fe40003f25070 */
[----:B------:R-:W-:Y:S02]  /*7e00*/  ISETP.NE.AND.EX P3, PT, R33, RZ, PT, P2 ;  /* 0x000000ff2100720c */ /* 0x000fe40003f65320 */
[----:B------:R-:W-:Y:S02]  /*7e10*/  SEL R9, R9, RZ, P4 ;  /* 0x000000ff09097207 */ /* 0x000fe40002000000 */
[----:B------:R-:W-:-:S02]  /*7e20*/  IADD3 R17, PT, PT, -R7, RZ, RZ ;  /* 0x000000ff07117210 */ /* 0x000fc40007ffe1ff */
        /* <DEDUP_REMOVED lines=22> */
.L_x_1755:
[----:B------:R-:W-:Y:S05]  /*7f90*/  BSYNC.RECONVERGENT B1 ;  /* 0x0000000000017941 */ /* 0x000fea0003800200 */
.L_x_1754:
        /* <DEDUP_REMOVED lines=8> */
[-C--:B------:R-:W-:Y:S01]  /*8020*/  ISETP.GE.U32.AND P2, PT, R11, R2.reuse, PT ;  /* 0x000000020b00720c */ /* 0x080fe20003f46070 */
[----:B------:R-:W-:Y:S01]  /*8030*/  IMAD.MOV.U32 R30, RZ, RZ, -0x800000 ;  /* 0xff800000ff1e7424 */ /* 0x000fe200078e00ff */
[----:B------:R-:W-:-:S02]  /*8040*/  ISETP.GE.U32.AND P3, PT, R17, R2, PT ;  /* 0x000000021100720c */ /* 0x000fc40003f66070 */
[-C--:B------:R-:W-:Y:S02]  /*8050*/  ISETP.GE.U32.AND P6, PT, R9, R2.reuse, PT ;  /* 0x000000020900720c */ /* 0x080fe40003fc6070 */
[----:B------:R-:W-:-:S03]  /*8060*/  ISETP.GE.U32.AND P1, PT, R7, R2, PT ;  /* 0x000000020700720c */ /* 0x000fc60003f26070 */
[----:B------:R-:W-:Y:S10]  /*8070*/  @P4 BRA `(.L_x_1757) ;  /* 0x0000000400d84947 */ /* 0x000ff40003800000 */
[----:B------:R-:W0:Y:S01]  /*8080*/  LDC R27, c[0x0][0x3b8] ;  /* 0x0000ee00ff1b7b82 */ /* 0x000e220000000800 */
[----:B------:R-:W-:Y:S01]  /*8090*/  IMAD R0, R42, UR52, R39 ;  /* 0x000000342a007c24 */ /* 0x000fe2000f8e0227 */
[C---:B-1----:R-:W-:Y:S01]  /*80a0*/  R2UR UR6, R34.reuse ;  /* 0x00000000220672ca */ /* 0x042fe200000e0000 */
[----:B------:R-:W-:Y:S01]  /*80b0*/  IMAD.MOV.U32 R14, RZ, RZ, RZ ;  /* 0x000000ffff0e7224 */ /* 0x000fe200078e00ff */
[C---:B------:R-:W-:Y:S02]  /*80c0*/  R2UR UR7, R35.reuse ;  /* 0x00000000230772ca */ /* 0x040fe400000e0000 */
[----:B------:R-:W-:Y:S02]  /*80d0*/  IABS R29, R0 ;  /* 0x00000000001d7213 */ /* 0x000fe40000000000 */
[----:B------:R-:W-:Y:S02]  /*80e0*/  R2UR UR4, R34 ;  /* 0x00000000220472ca */ /* 0x000fe400000e0000 */
[----:B------:R-:W-:-:S02]  /*80f0*/  R2UR UR5, R35 ;  /* 0x00000000230572ca */ /* 0x000fc400000e0000 */
[----:B0-----:R-:W-:-:S04]  /*8100*/  IABS R21, R27 ;  /* 0x0000001b00157213 */ /* 0x001fc80000000000 */
[----:B------:R-:W0:Y:S08]  /*8110*/  I2F.RP R23, R21 ;  /* 0x0000001500177306 */ /* 0x000e300000209400 */
[----:B0-----:R-:W0:Y:S02]  /*8120*/  MUFU.RCP R23, R23 ;  /* 0x0000001700177308 */ /* 0x001e240000001000 */
[----:B0-----:R-:W-:-:S06]  /*8130*/  IADD3 R15, PT, PT, R23, 0xffffffe, RZ ;  /* 0x0ffffffe170f7810 */ /* 0x001fcc0007ffe0ff */
[----:B------:R-:W0:Y:S02]  /*8140*/  F2I.FTZ.U32.TRUNC.NTZ R15, R15 ;  /* 0x0000000f000f7305 */ /* 0x000e24000021f000 */
[----:B0-----:R-:W-:-:S04]  /*8150*/  IMAD.MOV R12, RZ, RZ, -R15 ;  /* 0x000000ffff0c7224 */ /* 0x001fc800078e0a0f */
[----:B------:R-:W-:Y:S02]  /*8160*/  IMAD R25, R12, R21, RZ ;  /* 0x000000150c197224 */ /* 0x000fe400078e02ff */
[----:B------:R-:W0:Y:S02]  /*8170*/  LDC R12, c[0x0][0x3bc] ;  /* 0x0000ef00ff0c7b82 */ /* 0x000e240000000800 */
[----:B------:R-:W-:Y:S01]  /*8180*/  IMAD.HI.U32 R25, R15, R25, R14 ;  /* 0x000000190f197227 */ /* 0x000fe200078e000e */
[----:B------:R-:W-:-:S05]  /*8190*/  MOV R14, R29 ;  /* 0x0000001d000e7202 */ /* 0x000fca0000000f00 */
        /* <DEDUP_REMOVED lines=16> */
[----:B------:R-:W-:Y:S01]  /*82a0*/  ISETP.NE.AND P4, PT, R27, RZ, PT ;  /* 0x000000ff1b00720c */ /* 0x000fe20003f85270 */
[----:B0-----:R-:W-:-:S02]  /*82b0*/  HFMA2 R14, -RZ, RZ, 0, 0 ;  /* 0x00000000ff0e7431 */ /* 0x001fc400000001ff */
[----:B-1----:R-:W-:-:S10]  /*82c0*/  IMAD.MOV R25, RZ, RZ, -R15 ;  /* 0x000000ffff197224 */ /* 0x002fd400078e0a0f */
[----:B------:R-:W-:-:S05]  /*82d0*/  @!P4 LOP3.LUT R23, RZ, R27, RZ, 0x33, !PT ;  /* 0x0000001bff17c212 */ /* 0x000fca00078e33ff */
[----:B------:R-:W-:-:S04]  /*82e0*/  IMAD.MOV R21, RZ, RZ, -R23 ;  /* 0x000000ffff157224 */ /* 0x000fc800078e0a17 */
[----:B------:R-:W-:Y:S02]  /*82f0*/  IMAD R27, R27, R21, R0 ;  /* 0x000000151b1b7224 */ /* 0x000fe400078e0200 */
[----:B------:R-:W-:-:S03]  /*8300*/  IMAD R21, R25, R32, RZ ;  /* 0x0000002019157224 */ /* 0x000fc600078e02ff */
[----:B------:R-:W-:Y:S01]  /*8310*/  IABS R25, R27 ;  /* 0x0000001b00197213 */ /* 0x000fe20000000000 */
[----:B------:R-:W-:Y:S02]  /*8320*/  IMAD.HI.U32 R30, R15, R21, R14 ;  /* 0x000000150f1e7227 */ /* 0x000fe400078e000e */
[----:B------:R-:W0:Y:S02]  /*8330*/  LDC R21, c[0x0][0x3c0] ;  /* 0x0000f000ff157b82 */ /* 0x000e240000000800 */
[----:B------:R-:W-:-:S04]  /*8340*/  IMAD.MOV.U32 R15, RZ, RZ, R25 ;  /* 0x000000ffff0f7224 */ /* 0x000fc800078e0019 */
[----:B------:R-:W-:-:S04]  /*8350*/  IMAD.HI.U32 R14, R30, R15, RZ ;  /* 0x0000000f1e0e7227 */ /* 0x000fc800078e00ff */
[----:B------:R-:W-:-:S04]  /*8360*/  IMAD.MOV R30, RZ, RZ, -R14 ;  /* 0x000000ffff1e7224 */ /* 0x000fc800078e0a0e */
[C---:B------:R-:W-:Y:S02]  /*8370*/  IMAD R15, R32.reuse, R30, R15 ;  /* 0x0000001e200f7224 */ /* 0x040fe400078e020f */
[----:B------:R-:W1:Y:S03]  /*8380*/  LDC.64 R30, c[0x0][0x390] ;  /* 0x0000e400ff1e7b82 */ /* 0x000e660000000a00 */
        /* <DEDUP_REMOVED lines=12> */
[----:B------:R-:W0:Y:S06]  /*8450*/  LDC.64 R32, c[0x0][0x398] ;  /* 0x0000e600ff207b82 */ /* 0x000e2c0000000a00 */
[----:B------:R-:W-:Y:S01]  /*8460*/  @!P4 IMAD.MOV R29, RZ, RZ, -R29 ;  /* 0x000000ffff1dc224 */ /* 0x000fe200078e0a1d */
[----:B------:R-:W-:Y:S01]  /*8470*/  ISETP.NE.AND P4, PT, R12, RZ, PT ;  /* 0x000000ff0c00720c */ /* 0x000fe20003f85270 */
[----:B------:R2:W3:Y:S02]  /*8480*/  F2I.FTZ.U32.TRUNC.NTZ R15, R14 ;  /* 0x0000000e000f7305 */ /* 0x0004e4000021f000 */
[----:B--2---:R-:W-:-:S10]  /*8490*/  HFMA2 R14, -RZ, RZ, 0, 0 ;  /* 0x00000000ff0e7431 */ /* 0x004fd400000001ff */
[----:B------:R-:W-:Y:S02]  /*84a0*/  @!P4 LOP3.LUT R29, RZ, R12, RZ, 0x33, !PT ;  /* 0x0000000cff1dc212 */ /* 0x000fe400078e33ff */
[----:B-1----:R-:W-:Y:S01]  /*84b0*/  ISETP.NE.U32.AND P4, PT, R30, 0x1, PT ;  /* 0x000000011e00780c */ /* 0x002fe20003f85070 */
[----:B---3--:R-:W-:Y:S01]  /*84c0*/  IMAD.MOV R38, RZ, RZ, -R15 ;  /* 0x000000ffff267224 */ /* 0x008fe200078e0a0f */
[----:B------:R-:W-:Y:S02]  /*84d0*/  IADD3 R25, PT, PT, -R29, RZ, RZ ;  /* 0x000000ff1d197210 */ /* 0x000fe40007ffe1ff */
[----:B------:R-:W-:Y:S02]  /*84e0*/  ISETP.NE.AND.EX P4, PT, R31, RZ, PT, P4 ;  /* 0x000000ff1f00720c */ /* 0x000fe40003f85340 */
[----:B------:R-:W1:Y:S01]  /*84f0*/  LDC.64 R30, c[0x0][0x3a8] ;  /* 0x0000ea00ff1e7b82 */ /* 0x000e620000000a00 */
[----:B------:R-:W-:Y:S01]  /*8500*/  IMAD R36, R12, R25, R27 ;  /* 0x000000190c247224 */ /* 0x000fe200078e021b */
[----:B------:R-:W-:Y:S01]  /*8510*/  SEL R23, R23, RZ, P4 ;  /* 0x000000ff17177207 */ /* 0x000fe20002000000 */
[----:B------:R-:W-:Y:S01]  /*8520*/  IMAD.MOV.U32 R12, RZ, RZ, R38 ;  /* 0x000000ffff0c7224 */ /* 0x000fe200078e0026 */
[----:B0-----:R-:W-:-:S03]  /*8530*/  ISETP.NE.U32.AND P4, PT, R32, 0x1, PT ;  /* 0x000000012000780c */ /* 0x001fc60003f85070 */
[----:B------:R-:W-:Y:S01]  /*8540*/  IMAD R25, R12, R37, RZ ;  /* 0x000000250c197224 */ /* 0x000fe200078e02ff */
[----:B------:R-:W-:-:S03]  /*8550*/  ISETP.NE.AND.EX P4, PT, R33, RZ, PT, P4 ;  /* 0x000000ff2100720c */ /* 0x000fc60003f85340 */
[----:B------:R-:W-:Y:S01]  /*8560*/  IMAD.HI.U32 R25, R15, R25, R14 ;  /* 0x000000190f197227 */ /* 0x000fe200078e000e */
[----:B------:R-:W-:-:S05]  /*8570*/  IABS R14, R36 ;  /* 0x00000024000e7213 */ /* 0x000fca0000000000 */
[----:B------:R-:W-:Y:S01]  /*8580*/  IMAD.HI.U32 R12, R25, R14, RZ ;  /* 0x0000000e190c7227 */ /* 0x000fe200078e00ff */
[----:B------:R-:W-:-:S03]  /*8590*/  SEL R25, R29, RZ, P4 ;  /* 0x000000ff1d197207 */ /* 0x000fc60002000000 */
        /* <DEDUP_REMOVED lines=9> */
[----:B------:R-:W0:Y:S11]  /*8630*/  LDC.64 R14, c[0x0][0x3a0] ;  /* 0x0000e800ff0e7b82 */ /* 0x000e360000000a00 */
[----:B------:R-:W-:Y:S01]  /*8640*/  @!P4 IMAD.MOV R12, RZ, RZ, -R12 ;  /* 0x000000ffff0cc224 */ /* 0x000fe200078e0a0c */
[----:B------:R-:W-:-:S13]  /*8650*/  ISETP.NE.AND P4, PT, R21, RZ, PT ;  /* 0x000000ff1500720c */ /* 0x000fda0003f85270 */
[----:B------:R-:W-:Y:S02]  /*8660*/  @!P4 LOP3.LUT R12, RZ, R21, RZ, 0x33, !PT ;  /* 0x00000015ff0cc212 */ /* 0x000fe400078e33ff */
[----:B0-----:R-:W-:Y:S01]  /*8670*/  ISETP.NE.U32.AND P4, PT, R14, 0x1, PT ;  /* 0x000000010e00780c */ /* 0x001fe20003f85070 */
[----:B------:R-:W-:Y:S01]  /*8680*/  IMAD R14, R23, UR36, RZ ;  /* 0x00000024170e7c24 */ /* 0x000fe2000f8e02ff */
[C---:B------:R-:W-:Y:S02]  /*8690*/  IADD3 R32, PT, PT, -R12.reuse, RZ, RZ ;  /* 0x000000ff0c207210 */ /* 0x040fe40007ffe1ff */
[----:B------:R-:W-:Y:S01]  /*86a0*/  ISETP.NE.AND.EX P4, PT, R15, RZ, PT, P4 ;  /* 0x000000ff0f00720c */ /* 0x000fe20003f85340 */
[----:B------:R-:W-:Y:S01]  /*86b0*/  IMAD R25, R25, UR37, R14 ;  /* 0x0000002519197c24 */ /* 0x000fe2000f8e020e */
[----:B------:R-:W-:Y:S01]  /*86c0*/  SHF.R.S64 R14, RZ, 0x1e, R0 ;  /* 0x0000001eff0e7819 */ /* 0x000fe20000001000 */
[----:B------:R-:W-:Y:S01]  /*86d0*/  IMAD R21, R21, R32, R36 ;  /* 0x0000002015157224 */ /* 0x000fe200078e0224 */
[----:B------:R-:W-:-:S02]  /*86e0*/  SEL R12, R12, RZ, P4 ;  /* 0x000000ff0c0c7207 */ /* 0x000fc40002000000 */
        /* <DEDUP_REMOVED lines=15> */
.L_x_1757:
[----:B------:R-:W-:Y:S05]  /*87e0*/  BSYNC.RECONVERGENT B1 ;  /* 0x0000000000017941 */ /* 0x000fea0003800200 */
.L_x_1756:
        /* <DEDUP_REMOVED lines=46> */
[----:B------:R-:W-:Y:S01]  /*8ad0*/  @!P5 LOP3.LUT R21, RZ, R32, RZ, 0x33, !PT ;  /* 0x00000020ff15d212 */ /* 0x000fe200078e33ff */
[----:B------:R-:W-:-:S03]  /*8ae0*/  IMAD R23, R23, R36, RZ ;  /* 0x0000002417177224 */ /* 0x000fc600078e02ff */
[----:B------:R-:W-:-:S05]  /*8af0*/  IADD3 R12, PT, PT, -R21, RZ, RZ ;  /* 0x000000ff150c7210 */ /* 0x000fca0007ffe1ff */
[----:B------:R-:W-:Y:S02]  /*8b00*/  IMAD R25, R32, R12, R19 ;  /* 0x0000000c20197224 */ /* 0x000fe400078e0213 */
[----:B------:R-:W-:-:S03]  /*8b10*/  IMAD.HI.U32 R32, R15, R23, R14 ;  /* 0x000000170f207227 */ /* 0x000fc600078e000e */
[----:B------:R-:W-:-:S05]  /*8b20*/  IABS R12, R25 ;  /* 0x00000019000c7213 */ /* 0x000fca0000000000 */
[----:B------:R-:W-:Y:S02]  /*8b30*/  IMAD.MOV.U32 R15, RZ, RZ, R12 ;  /* 0x000000ffff0f7224 */ /* 0x000fe400078e000c */
[----:B------:R-:W0:Y:S02]  /*8b40*/  LDC R12, c[0x0][0x3c0] ;  /* 0x0000f000ff0c7b82 */ /* 0x000e240000000800 */
[----:B------:R-:W-:-:S05]  /*8b50*/  IMAD.HI.U32 R14, R32, R15, RZ ;  /* 0x0000000f200e7227 */ /* 0x000fca00078e00ff */
[----:B------:R-:W-:-:S05]  /*8b60*/  IADD3 R32, PT, PT, -R14, RZ, RZ ;  /* 0x000000ff0e207210 */ /* 0x000fca0007ffe1ff */
[C---:B------:R-:W-:Y:S02]  /*8b70*/  IMAD R15, R36.reuse, R32, R15 ;  /* 0x00000020240f7224 */ /* 0x040fe400078e020f */
[----:B------:R-:W1:Y:S03]  /*8b80*/  LDC.64 R32, c[0x0][0x390] ;  /* 0x0000e400ff207b82 */ /* 0x000e660000000a00 */
[----:B------:R-:W-:Y:S02]  /*8b90*/  ISETP.GT.U32.AND P5, PT, R36, R15, PT ;  /* 0x0000000f2400720c */ /* 0x000fe40003fa4070 */
[----:B0-----:R-:W-:-:S04]  /*8ba0*/  IABS R29, R12 ;  /* 0x0000000c001d7213 */ /* 0x001fc80000000000 */
[----:B------:R-:W0:Y:S07]  /*8bb0*/  I2F.RP R31, R29 ;  /* 0x0000001d001f7306 */ /* 0x000e2e0000209400 */
[----:B------:R-:W-:Y:S02]  /*8bc0*/  @!P5 IMAD.IADD R15, R15, 0x1, -R36 ;  /* 0x000000010f0fd824 */ /* 0x000fe400078e0a24 */
[----:B------:R-:W-:-:S03]  /*8bd0*/  @!P5 VIADD R14, R14, 0x1 ;  /* 0x000000010e0ed836 */ /* 0x000fc60000000000 */
[----:B------:R-:W-:Y:S02]  /*8be0*/  ISETP.GE.U32.AND P5, PT, R15, R36, PT ;  /* 0x000000240f00720c */ /* 0x000fe40003fa6070 */
[----:B------:R-:W-:Y:S01]  /*8bf0*/  LOP3.LUT R15, R25, R0, RZ, 0x3c, !PT ;  /* 0x00000000190f7212 */ /* 0x000fe200078e3cff */
[----:B------:R-:W2:Y:S01]  /*8c00*/  LDC.64 R36, c[0x0][0x398] ;  /* 0x0000e600ff247b82 */ /* 0x000ea20000000a00 */
[----:B0-----:R-:W0:Y:S09]  /*8c10*/  MUFU.RCP R31, R31 ;  /* 0x0000001f001f7308 */ /* 0x001e320000001000 */
[----:B------:R-:W-:-:S02]  /*8c20*/  @P5 IADD3 R14, PT, PT, R14, 0x1, RZ ;  /* 0x000000010e0e5810 */ /* 0x000fc40007ffe0ff */
[----:B------:R-:W-:-:S03]  /*8c30*/  ISETP.GE.AND P5, PT, R15, RZ, PT ;  /* 0x000000ff0f00720c */ /* 0x000fc60003fa6270 */
[----:B------:R-:W-:Y:S01]  /*8c40*/  IMAD.MOV.U32 R27, RZ, RZ, R14 ;  /* 0x000000ffff1b7224 */ /* 0x000fe200078e000e */
[----:B0-----:R-:W-:-:S09]  /*8c50*/  IADD3 R14, PT, PT, R31, 0xffffffe, RZ ;  /* 0x0ffffffe1f0e7810 */ /* 0x001fd20007ffe0ff */
[----:B------:R-:W-:Y:S01]  /*8c60*/  @!P5 IMAD.MOV R27, RZ, RZ, -R27 ;  /* 0x000000ffff1bd224 */ /* 0x000fe200078e0a1b */
[----:B------:R-:W-:Y:S01]  /*8c70*/  ISETP.NE.AND P5, PT, R0, RZ, PT ;  /* 0x000000ff0000720c */ /* 0x000fe20003fa5270 */
[----:B------:R0:W3:Y:S02]  /*8c80*/  F2I.FTZ.U32.TRUNC.NTZ R15, R14 ;  /* 0x0000000e000f7305 */ /* 0x0000e4000021f000 */
[----:B0-----:R-:W-:-:S10]  /*8c90*/  IMAD.MOV.U32 R14, RZ, RZ, RZ ;  /* 0x000000ffff0e7224 */ /* 0x001fd400078e00ff */
[----:B------:R-:W-:Y:S02]  /*8ca0*/  @!P5 LOP3.LUT R27, RZ, R0, RZ, 0x33, !PT ;  /* 0x00000000ff1bd212 */ /* 0x000fe400078e33ff */
[----:B-1----:R-:W-:Y:S01]  /*8cb0*/  ISETP.NE.U32.AND P5, PT, R32, 0x1, PT ;  /* 0x000000012000780c */ /* 0x002fe20003fa5070 */
[----:B---3--:R-:W-:Y:S02]  /*8cc0*/  IMAD.MOV R31, RZ, RZ, -R15 ;  /* 0x000000ffff1f7224 */ /* 0x008fe400078e0a0f */
[----:B------:R-:W-:Y:S01]  /*8cd0*/  IMAD.MOV R23, RZ, RZ, -R27 ;  /* 0x000000ffff177224 */ /* 0x000fe200078e0a1b */
[----:B------:R-:W-:Y:S02]  /*8ce0*/  ISETP.NE.AND.EX P5, PT, R33, RZ, PT, P5 ;  /* 0x000000ff2100720c */ /* 0x000fe40003fa5350 */
[----:B------:R-:W0:Y:S01]  /*8cf0*/  LDC.64 R32, c[0x0][0x3a8] ;  /* 0x0000ea00ff207b82 */ /* 0x000e220000000a00 */
[----:B------:R-:W-:Y:S01]  /*8d00*/  IMAD R25, R0, R23, R25 ;  /* 0x0000001700197224 */ /* 0x000fe200078e0219 */
[----:B------:R-:W-:-:S02]  /*8d10*/  MOV R0, R31 ;  /* 0x0000001f00007202 */ /* 0x000fc40000000f00 */
[----:B------:R-:W-:Y:S02]  /*8d20*/  SEL R21, R21, RZ, P5 ;  /* 0x000000ff15157207 */ /* 0x000fe40002800000 */
[----:B--2---:R-:W-:Y:S01]  /*8d30*/  ISETP.NE.U32.AND P5, PT, R36, 0x1, PT ;  /* 0x000000012400780c */ /* 0x004fe20003fa5070 */
[----:B------:R-:W-:-:S03]  /*8d40*/  IMAD R23, R0, R29, RZ ;  /* 0x0000001d00177224 */ /* 0x000fc600078e02ff */
[----:B------:R-:W-:Y:S01]  /*8d50*/  ISETP.NE.AND.EX P5, PT, R37, RZ, PT, P5 ;  /* 0x000000ff2500720c */ /* 0x000fe20003fa5350 */
[----:B------:R-:W-:Y:S01]  /*8d60*/  IMAD.HI.U32 R23, R15, R23, R14 ;  /* 0x000000170f177227 */ /* 0x000fe200078e000e */
[----:B------:R-:W-:-:S05]  /*8d70*/  IABS R14, R25 ;  /* 0x00000019000e7213 */ /* 0x000fca0000000000 */
[----:B------:R-:W-:Y:S01]  /*8d80*/  IMAD.HI.U32 R0, R23, R14, RZ ;  /* 0x0000000e17007227 */ /* 0x000fe200078e00ff */
[----:B------:R-:W-:-:S03]  /*8d90*/  SEL R23, R27, RZ, P5 ;  /* 0x000000ff1b177207 */ /* 0x000fc60002800000 */
        /* <DEDUP_REMOVED lines=36> */
.L_x_1759:
[----:B------:R-:W-:Y:S05]  /*8fe0*/  BSYNC.RECONVERGENT B1 ;  /* 0x0000000000017941 */ /* 0x000fea0003800200 */
.L_x_1758:
        /* <DEDUP_REMOVED lines=14> */
[----:B0-----:R-:W-:-:S02]  /*90d0*/  IADD3 R14, PT, PT, R0, 0xffffffe, RZ ;  /* 0x0ffffffe000e7810 */ /* 0x001fc40007ffe0ff */
[----:B------:R-:W-:-:S04]  /*90e0*/  IABS R0, R11 ;  /* 0x0000000b00007213 */ /* 0x000fc80000000000 */
[----:B------:R0:W3:Y:S02]  /*90f0*/  F2I.FTZ.U32.TRUNC.NTZ R15, R14 ;  /* 0x0000000e000f7305 */ /* 0x0000e4000021f000 */
[----:B0-----:R-:W-:Y:S02]  /*9100*/  IMAD.MOV.U32 R14, RZ, RZ, RZ ;  /* 0x000000ffff0e7224 */ /* 0x001fe400078e00ff */
[----:B---3--:R-:W-:-:S04]  /*9110*/  IMAD.MOV R38, RZ, RZ, -R15 ;  /* 0x000000ffff267224 */ /* 0x008fc800078e0a0f */
        /* <DEDUP_REMOVED lines=10> */
[----:B0-----:R-:W-:Y:S01]  /*91c0*/  IADD3 R15, PT, PT, R23, 0xffffffe, RZ ;  /* 0x0ffffffe170f7810 */ /* 0x001fe20007ffe0ff */
[----:B------:R-:W-:-:S03]  /*91d0*/  @!P5 VIADD R19, R19, 0x1 ;  /* 0x000000011313d836 */ /* 0x000fc60000000000 */
[----:B------:R-:W-:Y:S02]  /*91e0*/  ISETP.GE.U32.AND P2, PT, R0, R21, PT ;  /* 0x000000150000720c */ /* 0x000fe40003f46070 */
[----:B------:R-:W-:Y:S01]  /*91f0*/  LOP3.LUT R0, R11, R36, RZ, 0x3c, !PT ;  /* 0x000000240b007212 */ /* 0x000fe200078e3cff */
[----:B------:R-:W0:Y:S03]  /*9200*/  F2I.FTZ.U32.TRUNC.NTZ R15, R15 ;  /* 0x0000000f000f7305 */ /* 0x000e26000021f000 */
[----:B------:R-:W-:Y:S02]  /*9210*/  ISETP.GE.AND P5, PT, R0, RZ, PT ;  /* 0x000000ff0000720c */ /* 0x000fe40003fa6270 */
[----:B------:R-:W1:Y:S05]  /*9220*/  LDC R0, c[0x0][0x3c0] ;  /* 0x0000f000ff007b82 */ /* 0x000e6a0000000800 */
[----:B------:R-:W-:Y:S01]  /*9230*/  @P2 VIADD R19, R19, 0x1 ;  /* 0x0000000113132836 */ /* 0x000fe20000000000 */
[----:B------:R-:W-:-:S02]  /*9240*/  ISETP.NE.AND P2, PT, R36, RZ, PT ;  /* 0x000000ff2400720c */ /* 0x000fc40003f45270 */
[----:B0-----:R-:W-:-:S03]  /*9250*/  IADD3 R21, PT, PT, RZ, -R15, RZ ;  /* 0x8000000fff157210 */ /* 0x001fc60007ffe0ff */
[----:B------:R-:W-:Y:S02]  /*9260*/  @!P5 IMAD.MOV R19, RZ, RZ, -R19 ;  /* 0x000000ffff13d224 */ /* 0x000fe400078e0a13 */
[----:B------:R-:W-:-:S06]  /*9270*/  IMAD R21, R21, R38, RZ ;  /* 0x0000002615157224 */ /* 0x000fcc00078e02ff */
[----:B------:R-:W-:-:S05]  /*9280*/  @!P2 LOP3.LUT R19, RZ, R36, RZ, 0x33, !PT ;  /* 0x00000024ff13a212 */ /* 0x000fca00078e33ff */
[----:B------:R-:W-:Y:S01]  /*9290*/  IMAD.MOV R14, RZ, RZ, -R19 ;  /* 0x000000ffff0e7224 */ /* 0x000fe200078e0a13 */
[----:B-1----:R-:W-:-:S03]  /*92a0*/  IABS R44, R0 ;  /* 0x00000000002c7213 */ /* 0x002fc60000000000 */
[----:B------:R-:W-:Y:S02]  /*92b0*/  IMAD R23, R36, R14, R11 ;  /* 0x0000000e24177224 */ /* 0x000fe400078e020b */
[----:B------:R-:W-:-:S03]  /*92c0*/  IMAD.MOV.U32 R14, RZ, RZ, RZ ;  /* 0x000000ffff0e7224 */ /* 0x000fc600078e00ff */
        /* <DEDUP_REMOVED lines=21> */
[----:B------:R-:W-:Y:S01]  /*9420*/  @!P2 LOP3.LUT R25, RZ, R12, RZ, 0x33, !PT ;  /* 0x0000000cff19a212 */ /* 0x000fe200078e33ff */
[----:B0-----:R-:W-:-:S03]  /*9430*/  IMAD.MOV R27, RZ, RZ, -R15 ;  /* 0x000000ffff1b7224 */ /* 0x001fc600078e0a0f */
[----:B------:R-:W-:-:S05]  /*9440*/  IADD3 R21, PT, PT, -R25, RZ, RZ ;  /* 0x000000ff19157210 */ /* 0x000fca0007ffe1ff */
[----:B------:R-:W-:Y:S02]  /*9450*/  IMAD R23, R12, R21, R23 ;  /* 0x000000150c177224 */ /* 0x000fe400078e0217 */
[----:B------:R-:W-:-:S03]  /*9460*/  IMAD R21, R27, R44, RZ ;  /* 0x0000002c1b157224 */ /* 0x000fc600078e02ff */
[----:B------:R-:W-:Y:S01]  /*9470*/  IABS R27, R23 ;  /* 0x00000017001b7213 */ /* 0x000fe20000000000 */
[----:B------:R-:W-:Y:S02]  /*9480*/  IMAD.HI.U32 R12, R15, R21, R14 ;  /* 0x000000150f0c7227 */ /* 0x000fe400078e000e */
[----:B------:R-:W0:Y:S02]  /*9490*/  LDC.64 R14, c[0x0][0x390] ;  /* 0x0000e400ff0e7b82 */ /* 0x000e240000000a00 */
[----:B------:R-:W-:-:S04]  /*94a0*/  IMAD.MOV.U32 R21, RZ, RZ, R27 ;  /* 0x000000ffff157224 */ /* 0x000fc800078e001b */
[----:B------:R-:W-:-:S05]  /*94b0*/  IMAD.HI.U32 R12, R12, R21, RZ ;  /* 0x000000150c0c7227 */ /* 0x000fca00078e00ff */
[----:B------:R-:W-:-:S05]  /*94c0*/  IADD3 R36, PT, PT, -R12, RZ, RZ ;  /* 0x000000ff0c247210 */ /* 0x000fca0007ffe1ff */
[C---:B------:R-:W-:Y:S02]  /*94d0*/  IMAD R21, R44.reuse, R36, R21 ;  /* 0x000000242c157224 */ /* 0x040fe400078e0215 */
[----:B------:R-:W1:Y:S03]  /*94e0*/  LDC.64 R36, c[0x0][0x3a0] ;  /* 0x0000e800ff247b82 */ /* 0x000e660000000a00 */
[----:B------:R-:W-:Y:S02]  /*94f0*/  ISETP.GT.U32.AND P2, PT, R44, R21, PT ;  /* 0x000000152c00720c */ /* 0x000fe40003f44070 */
[----:B0-----:R-:W-:-:S04]  /*9500*/  ISETP.NE.U32.AND P5, PT, R14, 0x1, PT ;  /* 0x000000010e00780c */ /* 0x001fc80003fa5070 */
[----:B------:R-:W-:Y:S02]  /*9510*/  ISETP.NE.AND.EX P5, PT, R15, RZ, PT, P5 ;  /* 0x000000ff0f00720c */ /* 0x000fe40003fa5350 */
[----:B------:R-:W0:Y:S02]  /*9520*/  LDC.64 R14, c[0x0][0x398] ;  /* 0x0000e600ff0e7b82 */ /* 0x000e240000000a00 */
[----:B------:R-:W-:-:S03]  /*9530*/  SEL R19, R19, RZ, P5 ;  /* 0x000000ff13137207 */ /* 0x000fc60002800000 */
[----:B------:R-:W-:Y:S02]  /*9540*/  @!P2 IMAD.IADD R21, R21, 0x1, -R44 ;  /* 0x000000011515a824 */ /* 0x000fe400078e0a2c */
[----:B------:R-:W-:Y:S02]  /*9550*/  @!P2 VIADD R12, R12, 0x1 ;  /* 0x000000010c0ca836 */ /* 0x000fe40000000000 */
[----:B------:R-:W-:Y:S01]  /*9560*/  IMAD R19, R19, UR36, RZ ;  /* 0x0000002413137c24 */ /* 0x000fe2000f8e02ff */
        /* <DEDUP_REMOVED lines=32> */
.L_x_1761:
[----:B------:R-:W-:Y:S05]  /*9770*/  BSYNC.RECONVERGENT B1 ;  /* 0x0000000000017941 */ /* 0x000fea0003800200 */
.L_x_1760:
        /* <DEDUP_REMOVED lines=14> */
[----:B-1----:R-:W-:-:S06]  /*9860*/  IABS R46, R11 ;  /* 0x0000000b002e7213 */ /* 0x002fcc0000000000 */
[----:B------:R-:W1:Y:S01]  /*9870*/  LDC.64 R64, c[0x0][0x3a8] ;  /* 0x0000ea00ff407b82 */ /* 0x000e620000000a00 */
[----:B---3--:R-:W3:Y:S02]  /*9880*/  MUFU.RCP R0, R0 ;  /* 0x0000000000007308 */ /* 0x008ee40000001000 */
[----:B---3--:R-:W-:Y:S01]  /*9890*/  VIADD R14, R0, 0xffffffe ;  /* 0x0ffffffe000e7836 */ /* 0x008fe20000000000 */
[----:B------:R-:W-:-:S05]  /*98a0*/  IABS R0, R17 ;  /* 0x0000001100007213 */ /* 0x000fca0000000000 */
[----:B------:R3:W4:Y:S02]  /*98b0*/  F2I.FTZ.U32.TRUNC.NTZ R15, R14 ;  /* 0x0000000e000f7305 */ /* 0x000724000021f000 */
[----:B---3--:R-:W-:Y:S02]  /*98c0*/  HFMA2 R14, -RZ, RZ, 0, 0 ;  /* 0x00000000ff0e7431 */ /* 0x008fe400000001ff */
[----:B----4-:R-:W-:-:S04]  /*98d0*/  IMAD.MOV R12, RZ, RZ, -R15 ;  /* 0x000000ffff0c7224 */ /* 0x010fc800078e0a0f */
[----:B------:R-:W-:-:S04]  /*98e0*/  IMAD R21, R12, R19, RZ ;  /* 0x000000130c157224 */ /* 0x000fc800078e02ff */
[----:B------:R-:W-:-:S06]  /*98f0*/  IMAD.HI.U32 R21, R15, R21, R14 ;  /* 0x000000150f157227 */ /* 0x000fcc00078e000e */
[----:B------:R-:W-:Y:S02]  /*9900*/  IMAD.HI.U32 R12, R21, R0, RZ ;  /* 0x00000000150c7227 */ /* 0x000fe400078e00ff */
[----:B------:R-:W3:Y:S02]  /*9910*/  I2F.RP R21, R46 ;  /* 0x0000002e00157306 */ /* 0x000ee40000209400 */
[----:B------:R-:W-:-:S04]  /*9920*/  IMAD.MOV R15, RZ, RZ, -R12 ;  /* 0x000000ffff0f7224 */ /* 0x000fc800078e0a0c */
[----:B------:R-:W-:-:S05]  /*9930*/  IMAD R0, R19, R15, R0 ;  /* 0x0000000f13007224 */ /* 0x000fca00078e0200 */
[----:B------:R-:W-:Y:S01]  /*9940*/  ISETP.GT.U32.AND P5, PT, R19, R0, PT ;  /* 0x000000001300720c */ /* 0x000fe20003fa4070 */
[----:B---3--:R-:W3:-:S12]  /*9950*/  MUFU.RCP R21, R21 ;  /* 0x0000001500157308 */ /* 0x008ed80000001000 */
[----:B------:R-:W-:Y:S02]  /*9960*/  @!P5 IMAD.IADD R0, R0, 0x1, -R19 ;  /* 0x000000010000d824 */ /* 0x000fe400078e0a13 */
[----:B------:R-:W-:Y:S01]  /*9970*/  @!P5 VIADD R12, R12, 0x1 ;  /* 0x000000010c0cd836 */ /* 0x000fe20000000000 */
[----:B------:R-:W-:Y:S02]  /*9980*/  ISETP.NE.AND P5, PT, R44, RZ, PT ;  /* 0x000000ff2c00720c */ /* 0x000fe40003fa5270 */
[----:B------:R-:W-:Y:S02]  /*9990*/  ISETP.GE.U32.AND P3, PT, R0, R19, PT ;  /* 0x000000130000720c */ /* 0x000fe40003f66070 */
[----:B------:R-:W-:Y:S02]  /*99a0*/  LOP3.LUT R0, R17, R44, RZ, 0x3c, !PT ;  /* 0x0000002c11007212 */ /* 0x000fe400078e3cff */
[----:B---3--:R-:W-:Y:S02]  /*99b0*/  IADD3 R15, PT, PT, R21, 0xffffffe, RZ ;  /* 0x0ffffffe150f7810 */ /* 0x008fe40007ffe0ff */
[----:B------:R-:W-:-:S02]  /*99c0*/  ISETP.GE.AND P2, PT, R0, RZ, PT ;  /* 0x000000ff0000720c */ /* 0x000fc40003f46270 */
[----:B------:R-:W3:Y:S02]  /*99d0*/  LDC R0, c[0x0][0x3c0] ;  /* 0x0000f000ff007b82 */ /* 0x000ee40000000800 */
[----:B------:R-:W4:Y:S03]  /*99e0*/  F2I.FTZ.U32.TRUNC.NTZ R15, R15 ;  /* 0x0000000f000f7305 */ /* 0x000f26000021f000 */
[----:B------:R-:W-:-:S06]  /*99f0*/  @P3 VIADD R12, R12, 0x1 ;  /* 0x000000010c0c3836 */ /* 0x000fcc0000000000 */
[----:B------:R-:W-:Y:S02]  /*9a00*/  @!P2 IADD3 R12, PT, PT, -R12, RZ, RZ ;  /* 0x000000ff0c0ca210 */ /* 0x000fe40007ffe1ff */
[----:B------:R-:W-:Y:S01]  /*9a10*/  @!P5 LOP3.LUT R12, RZ, R44, RZ, 0x33, !PT ;  /* 0x0000002cff0cd212 */ /* 0x000fe200078e33ff */
[----:B----4-:R-:W-:-:S04]  /*9a20*/  IMAD.MOV R19, RZ, RZ, -R15 ;  /* 0x000000ffff137224 */ /* 0x010fc800078e0a0f */
[----:B------:R-:W-:Y:S02]  /*9a30*/  IMAD.MOV R14, RZ, RZ, -R12 ;  /* 0x000000ffff0e7224 */ /* 0x000fe400078e0a0c */
[----:B------:R-:W-:Y:S02]  /*9a40*/  IMAD R19, R19, R46, RZ ;  /* 0x0000002e13137224 */ /* 0x000fe400078e02ff */
[----:B------:R-:W-:Y:S01]  /*9a50*/  IMAD R44, R44, R14, R17 ;  /* 0x0000000e2c2c7224 */ /* 0x000fe200078e0211 */
[----:B------:R-:W-:Y:S02]  /*9a60*/  MOV R14, RZ ;  /* 0x000000ff000e7202 */ /* 0x000fe40000000f00 */
[----:B---3--:R-:W-:Y:S02]  /*9a70*/  IABS R48, R0 ;  /* 0x0000000000307213 */ /* 0x008fe40000000000 */
[----:B------:R-:W-:Y:S01]  /*9a80*/  IABS R21, R44 ;  /* 0x0000002c00157213 */ /* 0x000fe20000000000 */
[----:B------:R-:W-:-:S02]  /*9a90*/  IMAD.HI.U32 R14, R15, R19, R14 ;  /* 0x000000130f0e7227 */ /* 0x000fc400078e000e */
[----:B------:R-:W3:Y:S02]  /*9aa0*/  I2F.RP R19, R48 ;  /* 0x0000003000137306 */ /* 0x000ee40000209400 */
[----:B------:R-:W-:-:S04]  /*9ab0*/  IMAD.MOV.U32 R15, RZ, RZ, R21 ;  /* 0x000000ffff0f7224 */ /* 0x000fc800078e0015 */
        /* <DEDUP_REMOVED lines=10> */
[----:B------:R-:W-:-:S04]  /*9b60*/  LOP3.LUT R15, R44, R11, RZ, 0x3c, !PT ;  /* 0x0000000b2c0f7212 */ /* 0x000fc800078e3cff */
        /* <DEDUP_REMOVED lines=9> */
[----:B------:R-:W-:Y:S02]  /*9c00*/  IMAD R11, R19, R48, RZ ;  /* 0x00000030130b7224 */ /* 0x000fe400078e02ff */
[----:B------:R-:W-:Y:S01]  /*9c10*/  IMAD.MOV.U32 R14, RZ, RZ, RZ ;  /* 0x000000ffff0e7224 */ /* 0x000fe200078e00ff */
[----:B------:R-:W-:-:S03]  /*9c20*/  IABS R19, R23 ;  /* 0x0000001700137213 */ /* 0x000fc60000000000 */
[----:B------:R-:W-:-:S06]  /*9c30*/  IMAD.HI.U32 R14, R15, R11, R14 ;  /* 0x0000000b0f0e7227 */ /* 0x000fcc00078e000e */
[----:B------:R-:W-:Y:S02]  /*9c40*/  IMAD.HI.U32 R11, R14, R19, RZ ;  /* 0x000000130e0b7227 */ /* 0x000fe400078e00ff */
[----:B------:R-:W3:Y:S03]  /*9c50*/  LDC.64 R14, c[0x0][0x390] ;  /* 0x0000e400ff0e7b82 */ /* 0x000ee60000000a00 */
[----:B------:R-:W-:-:S05]  /*9c60*/  IADD3 R38, PT, PT, -R11, RZ, RZ ;  /* 0x000000ff0b267210 */ /* 0x000fca0007ffe1ff */
[----:B------:R-:W-:-:S05]  /*9c70*/  IMAD R19, R48, R38, R19 ;  /* 0x0000002630137224 */ /* 0x000fca00078e0213 */
[----:B------:R-:W-:Y:S02]  /*9c80*/  ISETP.GT.U32.AND P3, PT, R48, R19, PT ;  /* 0x000000133000720c */ /* 0x000fe40003f64070 */
[----:B---3--:R-:W-:-:S11]  /*9c90*/  ISETP.NE.U32.AND P2, PT, R14, 0x1, PT ;  /* 0x000000010e00780c */ /* 0x008fd60003f45070 */
[----:B------:R-:W-:Y:S01]  /*9ca0*/  @!P3 IMAD.IADD R19, R19, 0x1, -R48 ;  /* 0x000000011313b824 */ /* 0x000fe200078e0a30 */
[----:B------:R-:W-:Y:S01]  /*9cb0*/  LOP3.LUT R14, R23, R0, RZ, 0x3c, !PT ;  /* 0x00000000170e7212 */ /* 0x000fe200078e3cff */
[----:B------:R-:W-:Y:S01]  /*9cc0*/  @!P3 VIADD R11, R11, 0x1 ;  /* 0x000000010b0bb836 */ /* 0x000fe20000000000 */
[----:B------:R-:W-:Y:S02]  /*9cd0*/  ISETP.NE.AND.EX P2, PT, R15, RZ, PT, P2 ;  /* 0x000000ff0f00720c */ /* 0x000fe40003f45320 */
[----:B------:R-:W-:Y:S02]  /*9ce0*/  ISETP.GE.U32.AND P5, PT, R19, R48, PT ;  /* 0x000000301300720c */ /* 0x000fe40003fa6070 */
[----:B------:R-:W-:Y:S02]  /*9cf0*/  ISETP.GE.AND P3, PT, R14, RZ, PT ;  /* 0x000000ff0e00720c */ /* 0x000fe40003f66270 */
[----:B------:R-:W-:Y:S02]  /*9d00*/  SEL R12, R12, RZ, P2 ;  /* 0x000000ff0c0c7207 */ /* 0x000fe40001000000 */
[----:B0-----:R-:W-:-:S03]  /*9d10*/  ISETP.NE.U32.AND P2, PT, R54, 0x1, PT ;  /* 0x000000013600780c */ /* 0x001fc60003f45070 */
[----:B------:R-:W-:Y:S01]  /*9d20*/  IMAD R15, R12, UR36, RZ ;  /* 0x000000240c0f7c24 */ /* 0x000fe2000f8e02ff */
[----:B------:R-:W-:-:S03]  /*9d30*/  ISETP.NE.AND.EX P2, PT, R55, RZ, PT, P2 ;  /* 0x000000ff3700720c */ /* 0x000fc60003f45320 */
[----:B------:R-:W-:Y:S02]  /*9d40*/  @P5 IADD3 R11, PT, PT, R11, 0x1, RZ ;  /* 0x000000010b0b5810 */ /* 0x000fe40007ffe0ff */
[----:B------:R-:W-:-:S03]  /*9d50*/  ISETP.NE.AND P5, PT, R0, RZ, PT ;  /* 0x000000ff0000720c */ /* 0x000fc60003fa5270 */
[----:B------:R-:W-:Y:S01]  /*9d60*/  @!P3 IMAD.MOV R11, RZ, RZ, -R11 ;  /* 0x000000ffff0bb224 */ /* 0x000fe200078e0a0b */
[----:B--2---:R-:W-:-:S04]  /*9d70*/  ISETP.NE.U32.AND P3, PT, R52, 0x1, PT ;  /* 0x000000013400780c */ /* 0x004fc80003f65070 */
[----:B------:R-:W-:-:S04]  /*9d80*/  ISETP.NE.AND.EX P3, PT, R53, RZ, PT, P3 ;  /* 0x000000ff3500720c */ /* 0x000fc80003f65330 */
[----:B------:R-:W-:Y:S02]  /*9d90*/  SEL R14, R21, RZ, P3 ;  /* 0x000000ff150e7207 */ /* 0x000fe40001800000 */
[----:B------:R-:W-:Y:S02]  /*9da0*/  @!P5 LOP3.LUT R11, RZ, R0, RZ, 0x33, !PT ;  /* 0x00000000ff0bd212 */ /* 0x000fe400078e33ff */
[----:B-1----:R-:W-:Y:S01]  /*9db0*/  ISETP.NE.U32.AND P5, PT, R64, 0x1, PT ;  /* 0x000000014000780c */ /* 0x002fe20003fa5070 */
[----:B------:R-:W-:Y:S02]  /*9dc0*/  IMAD R14, R14, UR37, R15 ;  /* 0x000000250e0e7c24 */ /* 0x000fe4000f8e020f */
[----:B------:R-:W-:Y:S01]  /*9dd0*/  IMAD.MOV R19, RZ, RZ, -R11 ;  /* 0x000000ffff137224 */ /* 0x000fe200078e0a0b */
[----:B------:R-:W-:Y:S02]  /*9de0*/  ISETP.NE.AND.EX P5, PT, R65, RZ, PT, P5 ;  /* 0x000000ff4100720c */ /* 0x000fe40003fa5350 */
[----:B------:R-:W-:Y:S01]  /*9df0*/  SEL R11, R11, RZ, P2 ;  /* 0x000000ff0b0b7207 */ /* 0x000fe20001000000 */
[----:B------:R-:W-:-:S04]  /*9e00*/  IMAD R0, R0, R19, R23 ;  /* 0x0000001300007224 */ /* 0x000fc800078e0217 */
[----:B------:R-:W-:Y:S01]  /*9e10*/  IMAD R11, R11, UR38, R14 ;  /* 0x000000260b0b7c24 */ /* 0x000fe2000f8e020e */
[----:B------:R-:W-:Y:S02]  /*9e20*/  SEL R0, R0, RZ, P5 ;  /* 0x000000ff00007207 */ /* 0x000fe40002800000 */
        /* <DEDUP_REMOVED lines=12> */
.L_x_1763:
[----:B------:R-:W-:Y:S05]  /*9ef0*/  BSYNC.RECONVERGENT B1 ;  /* 0x0000000000017941 */ /* 0x000fea0003800200 */
.L_x_1762:
        /* <DEDUP_REMOVED lines=15> */
[----:B---3--:R-:W1:Y:S02]  /*9ff0*/  MUFU.RCP R0, R0 ;  /* 0x0000000000007308 */ /* 0x008e640000001000 */
[----:B-1----:R-:W-:Y:S01]  /*a000*/  VIADD R14, R0, 0xffffffe ;  /* 0x0ffffffe000e7836 */ /* 0x002fe20000000000 */
[----:B------:R-:W-:-:S05]  /*a010*/  IABS R0, R9 ;  /* 0x0000000900007213 */ /* 0x000fca0000000000 */
[----:B------:R1:W3:Y:S02]  /*a020*/  F2I.FTZ.U32.TRUNC.NTZ R15, R14 ;  /* 0x0000000e000f7305 */ /* 0x0002e4000021f000 */
[----:B-1----:R-:W-:Y:S02]  /*a030*/  HFMA2 R14, -RZ, RZ, 0, 0 ;  /* 0x00000000ff0e7431 */ /* 0x002fe400000001ff */
[----:B---3--:R-:W-:-:S04]  /*a040*/  IMAD.MOV R12, RZ, RZ, -R15 ;  /* 0x000000ffff0c7224 */ /* 0x008fc800078e0a0f */
[----:B------:R-:W-:-:S04]  /*a050*/  IMAD R19, R12, R17, RZ ;  /* 0x000000110c137224 */ /* 0x000fc800078e02ff */
[----:B------:R-:W-:-:S06]  /*a060*/  IMAD.HI.U32 R19, R15, R19, R14 ;  /* 0x000000130f137227 */ /* 0x000fcc00078e000e */
[----:B------:R-:W-:Y:S02]  /*a070*/  IMAD.HI.U32 R12, R19, R0, RZ ;  /* 0x00000000130c7227 */ /* 0x000fe400078e00ff */
[----:B------:R-:W1:Y:S02]  /*a080*/  I2F.RP R19, R48 ;  /* 0x0000003000137306 */ /* 0x000e640000209400 */
[----:B------:R-:W-:-:S04]  /*a090*/  IMAD.MOV R15, RZ, RZ, -R12 ;  /* 0x000000ffff0f7224 */ /* 0x000fc800078e0a0c */
        /* <DEDUP_REMOVED lines=10> */
[----:B------:R-:W1:Y:S02]  /*a140*/  LDC R0, c[0x0][0x3c0] ;  /* 0x0000f000ff007b82 */ /* 0x000e640000000800 */
[----:B------:R-:W3:Y:S03]  /*a150*/  F2I.FTZ.U32.TRUNC.NTZ R15, R15 ;  /* 0x0000000f000f7305 */ /* 0x000ee6000021f000 */
[----:B------:R-:W-:-:S06]  /*a160*/  @P2 VIADD R12, R12, 0x1 ;  /* 0x000000010c0c2836 */ /* 0x000fcc0000000000 */
[----:B------:R-:W-:Y:S02]  /*a170*/  @!P5 IADD3 R12, PT, PT, -R12, RZ, RZ ;  /* 0x000000ff0c0cd210 */ /* 0x000fe40007ffe1ff */
[----:B------:R-:W-:Y:S01]  /*a180*/  @!P3 LOP3.LUT R12, RZ, R46, RZ, 0x33, !PT ;  /* 0x0000002eff0cb212 */ /* 0x000fe200078e33ff */
[----:B---3--:R-:W-:-:S04]  /*a190*/  IMAD.MOV R17, RZ, RZ, -R15 ;  /* 0x000000ffff117224 */ /* 0x008fc800078e0a0f */
[----:B------:R-:W-:Y:S02]  /*a1a0*/  IMAD.MOV R14, RZ, RZ, -R12 ;  /* 0x000000ffff0e7224 */ /* 0x000fe400078e0a0c */
[----:B------:R-:W-:Y:S02]  /*a1b0*/  IMAD R17, R17, R48, RZ ;  /* 0x0000003011117224 */ /* 0x000fe400078e02ff */
[----:B------:R-:W-:Y:S01]  /*a1c0*/  IMAD R46, R46, R14, R9 ;  /* 0x0000000e2e2e7224 */ /* 0x000fe200078e0209 */
[----:B------:R-:W-:Y:S02]  /*a1d0*/  MOV R14, RZ ;  /* 0x000000ff000e7202 */ /* 0x000fe40000000f00 */
[----:B-1----:R-:W-:Y:S02]  /*a1e0*/  IABS R52, R0 ;  /* 0x0000000000347213 */ /* 0x002fe40000000000 */
[----:B------:R-:W-:Y:S01]  /*a1f0*/  IABS R19, R46 ;  /* 0x0000002e00137213 */ /* 0x000fe20000000000 */
[----:B------:R-:W-:-:S02]  /*a200*/  IMAD.HI.U32 R14, R15, R17, R14 ;  /* 0x000000110f0e7227 */ /* 0x000fc400078e000e */
[----:B------:R-:W1:Y:S02]  /*a210*/  I2F.RP R17, R52 ;  /* 0x0000003400117306 */ /* 0x000e640000209400 */
[----:B------:R-:W-:-:S04]  /*a220*/  IMAD.MOV.U32 R15, RZ, RZ, R19 ;  /* 0x000000ffff0f7224 */ /* 0x000fc800078e0013 */
[----:B------:R-:W-:-:S04]  /*a230*/  IMAD.HI.U32 R14, R14, R15, RZ ;  /* 0x0000000f0e0e7227 */ /* 0x000fc800078e00ff */
[----:B------:R-:W-:-:S04]  /*a240*/  IMAD.MOV R44, RZ, RZ, -R14 ;  /* 0x000000ffff2c7224 */ /* 0x000fc800078e0a0e */
[C---:B------:R-:W-:Y:S01]  /*a250*/  IMAD R15, R48.reuse, R44, R15 ;  /* 0x0000002c300f7224 */ /* 0x040fe200078e020f */
[----:B-1----:R-:W1:Y:S04]  /*a260*/  MUFU.RCP R17, R17 ;  /* 0x0000001100117308 */ /* 0x002e680000001000 */
[----:B------:R-:W-:-:S13]  /*a270*/  ISETP.GT.U32.AND P3, PT, R48, R15, PT ;  /* 0x0000000f3000720c */ /* 0x000fda0003f64070 */
[-C--:B------:R-:W-:Y:S01]  /*a280*/  @!P3 IADD3 R15, PT, PT, R15, -R48.reuse, RZ ;  /* 0x800000300f0fb210 */ /* 0x080fe20007ffe0ff */
[----:B------:R-:W-:Y:S01]  /*a290*/  @!P3 VIADD R14, R14, 0x1 ;  /* 0x000000010e0eb836 */ /* 0x000fe20000000000 */
[----:B------:R-:W-:Y:S01]  /*a2a0*/  ISETP.NE.AND P3, PT, R11, RZ, PT ;  /* 0x000000ff0b00720c */ /* 0x000fe20003f65270 */
[----:B-1----:R-:W-:Y:S01]  /*a2b0*/  VIADD R23, R17, 0xffffffe ;  /* 0x0ffffffe11177836 */ /* 0x002fe20000000000 */
[----:B------:R-:W-:Y:S02]  /*a2c0*/  ISETP.GE.U32.AND P2, PT, R15, R48, PT ;  /* 0x000000300f00720c */ /* 0x000fe40003f46070 */
[----:B------:R-:W-:-:S04]  /*a2d0*/  LOP3.LUT R15, R46, R11, RZ, 0x3c, !PT ;  /* 0x0000000b2e0f7212 */ /* 0x000fc800078e3cff */
[----:B------:R-:W-:Y:S02]  /*a2e0*/  ISETP.GE.AND P5, PT, R15, RZ, PT ;  /* 0x000000ff0f00720c */ /* 0x000fe40003fa6270 */
[----:B------:R-:W1:Y:S05]  /*a2f0*/  F2I.FTZ.U32.TRUNC.NTZ R15, R23 ;  /* 0x00000017000f7305 */ /* 0x000e6a000021f000 */
[----:B------:R-:W-:-:S05]  /*a300*/  @P2 IADD3 R14, PT, PT, R14, 0x1, RZ ;  /* 0x000000010e0e2810 */ /* 0x000fca0007ffe0ff */
[----:B------:R-:W-:-:S04]  /*a310*/  IMAD.MOV.U32 R19, RZ, RZ, R14 ;  /* 0x000000ffff137224 */ /* 0x000fc800078e000e */
[----:B------:R-:W-:Y:S01]  /*a320*/  @!P5 IMAD.MOV R19, RZ, RZ, -R19 ;  /* 0x000000ffff13d224 */ /* 0x000fe200078e0a13 */
[----:B------:R-:W-:Y:S02]  /*a330*/  @!P3 LOP3.LUT R19, RZ, R11, RZ, 0x33, !PT ;  /* 0x0000000bff13b212 */ /* 0x000fe400078e33ff */
[----:B-1----:R-:W-:-:S03]  /*a340*/  IADD3 R17, PT, PT, RZ, -R15, RZ ;  /* 0x8000000fff117210 */ /* 0x002fc60007ffe0ff */
[----:B------:R-:W-:-:S04]  /*a350*/  IMAD.MOV R14, RZ, RZ, -R19 ;  /* 0x000000ffff0e7224 */ /* 0x000fc800078e0a13 */
[----:B------:R-:W-:Y:S02]  /*a360*/  IMAD R21, R11, R14, R46 ;  /* 0x0000000e0b157224 */ /* 0x000fe400078e022e */
[----:B------:R-:W-:Y:S02]  /*a370*/  IMAD R11, R17, R52, RZ ;  /* 0x00000034110b7224 */ /* 0x000fe400078e02ff */
[----:B------:R-:W-:Y:S01]  /*a380*/  IMAD.MOV.U32 R14, RZ, RZ, RZ ;  /* 0x000000ffff0e7224 */ /* 0x000fe200078e00ff */
[----:B------:R-:W-:-:S03]  /*a390*/  IABS R17, R21 ;  /* 0x0000001500117213 */ /* 0x000fc60000000000 */
[----:B------:R-:W-:-:S06]  /*a3a0*/  IMAD.HI.U32 R14, R15, R11, R14 ;  /* 0x0000000b0f0e7227 */ /* 0x000fcc00078e000e */
        /* <DEDUP_REMOVED lines=13> */
[----:B-1----:R-:W-:-:S04]  /*a480*/  ISETP.NE.U32.AND P3, PT, R14, 0x1, PT ;  /* 0x000000010e00780c */ /* 0x002fc80003f65070 */
[----:B------:R-:W-:Y:S01]  /*a490*/  ISETP.NE.AND.EX P3, PT, R15, RZ, PT, P3 ;  /* 0x000000ff0f00720c */ /* 0x000fe20003f65330 */
[----:B------:R-:W-:Y:S01]  /*a4a0*/  @!P2 IMAD.MOV R11, RZ, RZ, -R11 ;  /* 0x000000ffff0ba224 */ /* 0x000fe200078e0a0b */
[----:B------:R-:W-:Y:S02]  /*a4b0*/  @!P5 LOP3.LUT R11, RZ, R0, RZ, 0x33, !PT ;  /* 0x00000000ff0bd212 */ /* 0x000fe400078e33ff */
[----:B--2---:R-:W-:Y:S02]  /*a4c0*/  ISETP.NE.U32.AND P5, PT, R54, 0x1, PT ;  /* 0x000000013600780c */ /* 0x004fe40003fa5070 */
[----:B------:R-:W-:Y:S01]  /*a4d0*/  SEL R12, R12, RZ, P3 ;  /* 0x000000ff0c0c7207 */ /* 0x000fe20001800000 */
[----:B------:R-:W-:Y:S01]  /*a4e0*/  IMAD.MOV R17, RZ, RZ, -R11 ;  /* 0x000000ffff117224 */ /* 0x000fe200078e0a0b */
[----:B---3--:R-:W-:Y:S02]  /*a4f0*/  ISETP.NE.U32.AND P2, PT, R52, 0x1, PT ;  /* 0x000000013400780c */ /* 0x008fe40003f45070 */
        /* <DEDUP_REMOVED lines=23> */
.L_x_1765:
[----:B------:R-:W-:Y:S05]  /*a670*/  BSYNC.RECONVERGENT B1 ;  /* 0x0000000000017941 */ /* 0x000fea0003800200 */
.L_x_1764:
        /* <DEDUP_REMOVED lines=22> */
[----:B------:R-:W-:Y:S02]  /*a7e0*/  IMAD R11, R12, R17, RZ ;  /* 0x000000110c0b7224 */ /* 0x000fe400078e02ff */
[----:B------:R-:W3:Y:S02]  /*a7f0*/  I2F.RP R12, R19 ;  /* 0x00000013000c7306 */ /* 0x000ee40000209400 */
[----:B------:R-:W-:-:S06]  /*a800*/  IMAD.HI.U32 R11, R15, R11, R14 ;  /* 0x0000000b0f0b7227 */ /* 0x000fcc00078e000e */
[----:B------:R-:W-:-:S04]  /*a810*/  IMAD.HI.U32 R11, R11, R0, RZ ;  /* 0x000000000b0b7227 */ /* 0x000fc800078e00ff */
[----:B------:R-:W-:Y:S01]  /*a820*/  IMAD.MOV R15, RZ, RZ, -R11 ;  /* 0x000000ffff0f7224 */ /* 0x000fe200078e0a0b */
[----:B---3--:R-:W3:Y:S03]  /*a830*/  MUFU.RCP R12, R12 ;  /* 0x0000000c000c7308 */ /* 0x008ee60000001000 */
[----:B------:R-:W-:-:S05]  /*a840*/  IMAD R0, R17, R15, R0 ;  /* 0x0000000f11007224 */ /* 0x000fca00078e0200 */
[----:B------:R-:W-:Y:S02]  /*a850*/  ISETP.GT.U32.AND P2, PT, R17, R0, PT ;  /* 0x000000001100720c */ /* 0x000fe40003f44070 */
[----:B---3--:R-:W-:-:S11]  /*a860*/  IADD3 R14, PT, PT, R12, 0xffffffe, RZ ;  /* 0x0ffffffe0c0e7810 */ /* 0x008fd60007ffe0ff */
[----:B------:R-:W-:Y:S02]  /*a870*/  @!P2 IMAD.IADD R0, R0, 0x1, -R17 ;  /* 0x000000010000a824 */ /* 0x000fe400078e0a11 */
[----:B------:R-:W-:Y:S01]  /*a880*/  @!P2 VIADD R11, R11, 0x1 ;  /* 0x000000010b0ba836 */ /* 0x000fe20000000000 */
[----:B------:R-:W-:Y:S01]  /*a890*/  ISETP.NE.AND P2, PT, R46, RZ, PT ;  /* 0x000000ff2e00720c */ /* 0x000fe20003f45270 */
[----:B------:R3:W4:Y:S01]  /*a8a0*/  F2I.FTZ.U32.TRUNC.NTZ R15, R14 ;  /* 0x0000000e000f7305 */ /* 0x000722000021f000 */
[----:B------:R-:W-:Y:S02]  /*a8b0*/  ISETP.GE.U32.AND P1, PT, R0, R17, PT ;  /* 0x000000110000720c */ /* 0x000fe40003f26070 */
[----:B------:R-:W-:-:S04]  /*a8c0*/  LOP3.LUT R0, R7, R46, RZ, 0x3c, !PT ;  /* 0x0000002e07007212 */ /* 0x000fc800078e3cff */
[----:B------:R-:W-:Y:S02]  /*a8d0*/  ISETP.GE.AND P3, PT, R0, RZ, PT ;  /* 0x000000ff0000720c */ /* 0x000fe40003f66270 */
[----:B------:R-:W5:Y:S01]  /*a8e0*/  LDC R0, c[0x0][0x3c0] ;  /* 0x0000f000ff007b82 */ /* 0x000f620000000800 */
[----:B---3--:R-:W-:-:S04]  /*a8f0*/  MOV R14, RZ ;  /* 0x000000ff000e7202 */ /* 0x008fc80000000f00 */
[----:B------:R-:W-:Y:S02]  /*a900*/  @P1 VIADD R11, R11, 0x1 ;  /* 0x000000010b0b1836 */ /* 0x000fe40000000000 */
[----:B----4-:R-:W-:-:S04]  /*a910*/  IMAD.MOV R48, RZ, RZ, -R15 ;  /* 0x000000ffff307224 */ /* 0x010fc800078e0a0f */
[----:B------:R-:W-:Y:S01]  /*a920*/  @!P3 IADD3 R11, PT, PT, -R11, RZ, RZ ;  /* 0x000000ff0b0bb210 */ /* 0x000fe20007ffe1ff */
[----:B------:R-:W-:Y:S01]  /*a930*/  IMAD R17, R48, R19, RZ ;  /* 0x0000001330117224 */ /* 0x000fe200078e02ff */
[----:B------:R-:W-:-:S03]  /*a940*/  @!P2 LOP3.LUT R11, RZ, R46, RZ, 0x33, !PT ;  /* 0x0000002eff0ba212 */ /* 0x000fc600078e33ff */
[----:B------:R-:W-:-:S04]  /*a950*/  IMAD.HI.U32 R17, R15, R17, R14 ;  /* 0x000000110f117227 */ /* 0x000fc800078e000e */
[----:B------:R-:W-:-:S04]  /*a960*/  IMAD.MOV R12, RZ, RZ, -R11 ;  /* 0x000000ffff0c7224 */ /* 0x000fc800078e0a0b */
[----:B------:R-:W-:Y:S01]  /*a970*/  IMAD R46, R46, R12, R7 ;  /* 0x0000000c2e2e7224 */ /* 0x000fe200078e0207 */
[----:B-----5:R-:W-:-:S04]  /*a980*/  IABS R21, R0 ;  /* 0x0000000000157213 */ /* 0x020fc80000000000 */
[----:B------:R-:W-:Y:S01]  /*a990*/  IABS R12, R46 ;  /* 0x0000002e000c7213 */ /* 0x000fe20000000000 */
[----:B------:R-:W3:Y:S04]  /*a9a0*/  I2F.RP R23, R21 ;  /* 0x0000001500177306 */ /* 0x000ee80000209400 */
[----:B------:R-:W-:-:S04]  /*a9b0*/  IMAD.MOV.U32 R14, RZ, RZ, R12 ;  /* 0x000000ffff0e7224 */ /* 0x000fc800078e000c */
[----:B------:R-:W-:-:S04]  /*a9c0*/  IMAD.HI.U32 R12, R17, R14, RZ ;  /* 0x0000000e110c7227 */ /* 0x000fc800078e00ff */
[----:B------:R-:W-:Y:S01]  /*a9d0*/  IMAD.MOV R15, RZ, RZ, -R12 ;  /* 0x000000ffff0f7224 */ /* 0x000fe200078e0a0c */
[----:B---3--:R-:W3:Y:S03]  /*a9e0*/  MUFU.RCP R23, R23 ;  /* 0x0000001700177308 */ /* 0x008ee60000001000 */
[----:B------:R-:W-:-:S05]  /*a9f0*/  IMAD R14, R19, R15, R14 ;  /* 0x0000000f130e7224 */ /* 0x000fca00078e020e */
[----:B------:R-:W-:Y:S01]  /*aa00*/  ISETP.GT.U32.AND P2, PT, R19, R14, PT ;  /* 0x0000000e1300720c */ /* 0x000fe20003f44070 */
[----:B---3--:R-:W-:-:S12]  /*aa10*/  VIADD R15, R23, 0xffffffe ;  /* 0x0ffffffe170f7836 */ /* 0x008fd80000000000 */
[-C--:B------:R-:W-:Y:S01]  /*aa20*/  @!P2 IADD3 R14, PT, PT, R14, -R19.reuse, RZ ;  /* 0x800000130e0ea210 */ /* 0x080fe20007ffe0ff */
[----:B------:R-:W-:Y:S01]  /*aa30*/  @!P2 VIADD R12, R12, 0x1 ;  /* 0x000000010c0ca836 */ /* 0x000fe20000000000 */
[----:B------:R-:W-:Y:S02]  /*aa40*/  ISETP.NE.AND P2, PT, R9, RZ, PT ;  /* 0x000000ff0900720c */ /* 0x000fe40003f45270 */
[----:B------:R-:W-:Y:S01]  /*aa50*/  ISETP.GE.U32.AND P1, PT, R14, R19, PT ;  /* 0x000000130e00720c */ /* 0x000fe20003f26070 */
[----:B------:R-:W3:Y:S01]  /*aa60*/  F2I.FTZ.U32.TRUNC.NTZ R15, R15 ;  /* 0x0000000f000f7305 */ /* 0x000ee2000021f000 */
[----:B------:R-:W-:-:S04]  /*aa70*/  LOP3.LUT R14, R46, R9, RZ, 0x3c, !PT ;  /* 0x000000092e0e7212 */ /* 0x000fc800078e3cff */
[----:B------:R-:W-:-:S07]  /*aa80*/  ISETP.GE.AND P3, PT, R14, RZ, PT ;  /* 0x000000ff0e00720c */ /* 0x000fce0003f66270 */
[----:B------:R-:W-:Y:S02]  /*aa90*/  @P1 IADD3 R12, PT, PT, R12, 0x1, RZ ;  /* 0x000000010c0c1810 */ /* 0x000fe40007ffe0ff */
[----:B---3--:R-:W-:-:S03]  /*aaa0*/  IADD3 R14, PT, PT, RZ, -R15, RZ ;  /* 0x8000000fff0e7210 */ /* 0x008fc60007ffe0ff */
[----:B------:R-:W-:-:S04]  /*aab0*/  IMAD.MOV.U32 R17, RZ, RZ, R12 ;  /* 0x000000ffff117224 */ /* 0x000fc800078e000c */
[----:B------:R-:W-:Y:S01]  /*aac0*/  @!P3 IMAD.MOV R17, RZ, RZ, -R17 ;  /* 0x000000ffff11b224 */ /* 0x000fe200078e0a11 */
[----:B------:R-:W-:Y:S02]  /*aad0*/  @!P2 LOP3.LUT R17, RZ, R9, RZ, 0x33, !PT ;  /* 0x00000009ff11a212 */ /* 0x000fe400078e33ff */
[----:B------:R-:W-:-:S03]  /*aae0*/  ISETP.NE.AND P3, PT, R0, RZ, PT ;  /* 0x000000ff0000720c */ /* 0x000fc60003f65270 */
        /* <DEDUP_REMOVED lines=13> */
[----:B--2---:R-:W-:Y:S02]  /*abc0*/  ISETP.NE.U32.AND P2, PT, R52, 0x1, PT ;  /* 0x000000013400780c */ /* 0x004fe40003f45070 */
[----:B------:R-:W-:Y:S02]  /*abd0*/  ISETP.GE.U32.AND P1, PT, R12, R21, PT ;  /* 0x000000150c00720c */ /* 0x000fe40003f26070 */
[----:B------:R-:W-:-:S04]  /*abe0*/  LOP3.LUT R12, R19, R0, RZ, 0x3c, !PT ;  /* 0x00000000130c7212 */ /* 0x000fc800078e3cff */
[----:B------:R-:W-:-:S07]  /*abf0*/  ISETP.GE.AND P5, PT, R12, RZ, PT ;  /* 0x000000ff0c00720c */ /* 0x000fce0003fa6270 */
[----:B------:R-:W-:Y:S02]  /*ac00*/  @P1 IADD3 R9, PT, PT, R9, 0x1, RZ ;  /* 0x0000000109091810 */ /* 0x000fe40007ffe0ff */
[----:B---3--:R-:W-:Y:S02]  /*ac10*/  ISETP.NE.U32.AND P1, PT, R14, 0x1, PT ;  /* 0x000000010e00780c */ /* 0x008fe40003f25070 */
[----:B------:R-:W-:Y:S02]  /*ac20*/  SHF.R.S64 R14, RZ, 0x1e, R7 ;  /* 0x0000001eff0e7819 */ /* 0x000fe40000001007 */
[----:B------:R-:W-:Y:S01]  /*ac30*/  @!P5 IMAD.MOV R9, RZ, RZ, -R9 ;  /* 0x000000ffff09d224 */ /* 0x000fe200078e0a09 */
[----:B------:R-:W-:Y:S02]  /*ac40*/  ISETP.NE.AND.EX P5, PT, R15, RZ, PT, P1 ;  /* 0x000000ff0f00720c */ /* 0x000fe40003fa5310 */
[----:B------:R-:W-:Y:S02]  /*ac50*/  @!P3 LOP3.LUT R9, RZ, R0, RZ, 0x33, !PT ;  /* 0x00000000ff09b212 */ /* 0x000fe400078e33ff */
[----:B0-----:R-:W-:-:S02]  /*ac60*/  ISETP.NE.U32.AND P1, PT, R54, 0x1, PT ;  /* 0x000000013600780c */ /* 0x001fc40003f25070 */
[----:B------:R-:W-:Y:S01]  /*ac70*/  ISETP.NE.AND.EX P3, PT, R53, RZ, PT, P2 ;  /* 0x000000ff3500720c */ /* 0x000fe20003f65320 */
[----:B------:R-:W-:Y:S01]  /*ac80*/  IMAD.MOV R15, RZ, RZ, -R9 ;  /* 0x000000ffff0f7224 */ /* 0x000fe200078e0a09 */
[----:B------:R-:W-:Y:S02]  /*ac90*/  SEL R11, R11, RZ, P5 ;  /* 0x000000ff0b0b7207 */ /* 0x000fe40002800000 */
[----:B------:R-:W-:Y:S01]  /*aca0*/  ISETP.NE.AND.EX P2, PT, R55, RZ, PT, P1 ;  /* 0x000000ff3700720c */ /* 0x000fe20003f45310 */
[----:B------:R-:W-:Y:S01]  /*acb0*/  IMAD R0, R0, R15, R19 ;  /* 0x0000000f00007224 */ /* 0x000fe200078e0213 */
[----:B-1----:R-:W-:Y:S01]  /*acc0*/  ISETP.NE.U32.AND P1, PT, R64, 0x1, PT ;  /* 0x000000014000780c */ /* 0x002fe20003f25070 */
[----:B------:R-:W-:Y:S01]  /*acd0*/  IMAD R11, R11, UR36, RZ ;  /* 0x000000240b0b7c24 */ /* 0x000fe2000f8e02ff */
[----:B------:R-:W-:Y:S02]  /*ace0*/  SEL R12, R17, RZ, P3 ;  /* 0x000000ff110c7207 */ /* 0x000fe40001800000 */
[----:B------:R-:W-:-:S02]  /*acf0*/  ISETP.NE.AND.EX P1, PT, R65, RZ, PT, P1 ;  /* 0x000000ff4100720c */ /* 0x000fc40003f25310 */
        /* <DEDUP_REMOVED lines=15> */
.L_x_1767:
[----:B------:R-:W-:Y:S05]  /*adf0*/  BSYNC.RECONVERGENT B1 ;  /* 0x0000000000017941 */ /* 0x000fea0003800200 */
.L_x_1766:
        /* <DEDUP_REMOVED lines=28> */
[----:B------:R-:W-:Y:S02]  /*afc0*/  ISETP.GT.U32.AND P2, PT, R17, R0, PT ;  /* 0x000000001100720c */ /* 0x000fe40003f44070 */
[----:B-1----:R-:W-:-:S11]  /*afd0*/  IADD3 R14, PT, PT, R12, 0xffffffe, RZ ;  /* 0x0ffffffe0c0e7810 */ /* 0x002fd60007ffe0ff */
[----:B------:R-:W-:Y:S02]  /*afe0*/  @!P2 IMAD.IADD R0, R0, 0x1, -R17 ;  /* 0x000000010000a824 */ /* 0x000fe400078e0a11 */
[----:B------:R-:W-:Y:S01]  /*aff0*/  @!P2 VIADD R9, R9, 0x1 ;  /* 0x000000010909a836 */ /* 0x000fe20000000000 */
[----:B------:R-:W-:Y:S01]  /*b000*/  ISETP.NE.AND P2, PT, R48, RZ, PT ;  /* 0x000000ff3000720c */ /* 0x000fe20003f45270 */
[----:B------:R1:W3:Y:S01]  /*b010*/  F2I.FTZ.U32.TRUNC.NTZ R15, R14 ;  /* 0x0000000e000f7305 */ /* 0x0002e2000021f000 */
[----:B------:R-:W-:Y:S02]  /*b020*/  ISETP.GE.U32.AND P1, PT, R0, R17, PT ;  /* 0x000000110000720c */ /* 0x000fe40003f26070 */
[----:B------:R-:W-:-:S04]  /*b030*/  LOP3.LUT R0, R5, R48, RZ, 0x3c, !PT ;  /* 0x0000003005007212 */ /* 0x000fc800078e3cff */
[----:B------:R-:W-:Y:S02]  /*b040*/  ISETP.GE.AND P3, PT, R0, RZ, PT ;  /* 0x000000ff0000720c */ /* 0x000fe40003f66270 */
[----:B------:R-:W4:Y:S01]  /*b050*/  LDC R0, c[0x0][0x3c0] ;  /* 0x0000f000ff007b82 */ /* 0x000f220000000800 */
[----:B-1----:R-:W-:-:S04]  /*b060*/  MOV R14, RZ ;  /* 0x000000ff000e7202 */ /* 0x002fc80000000f00 */
[----:B------:R-:W-:Y:S02]  /*b070*/  @P1 VIADD R9, R9, 0x1 ;  /* 0x0000000109091836 */ /* 0x000fe40000000000 */
[----:B---3--:R-:W-:-:S04]  /*b080*/  IMAD.MOV R52, RZ, RZ, -R15 ;  /* 0x000000ffff347224 */ /* 0x008fc800078e0a0f */
[----:B------:R-:W-:Y:S01]  /*b090*/  @!P3 IADD3 R9, PT, PT, -R9, RZ, RZ ;  /* 0x000000ff0909b210 */ /* 0x000fe20007ffe1ff */
[----:B------:R-:W-:Y:S01]  /*b0a0*/  IMAD R11, R52, R19, RZ ;  /* 0x00000013340b7224 */ /* 0x000fe200078e02ff */
[----:B------:R-:W-:-:S03]  /*b0b0*/  @!P2 LOP3.LUT R9, RZ, R48, RZ, 0x33, !PT ;  /* 0x00000030ff09a212 */ /* 0x000fc600078e33ff */
[----:B------:R-:W-:-:S04]  /*b0c0*/  IMAD.HI.U32 R11, R15, R11, R14 ;  /* 0x0000000b0f0b7227 */ /* 0x000fc800078e000e */
[----:B------:R-:W-:-:S04]  /*b0d0*/  IMAD.MOV R12, RZ, RZ, -R9 ;  /* 0x000000ffff0c7224 */ /* 0x000fc800078e0a09 */
[----:B------:R-:W-:Y:S01]  /*b0e0*/  IMAD R48, R48, R12, R5 ;  /* 0x0000000c30307224 */ /* 0x000fe200078e0205 */
[----:B----4-:R-:W-:Y:S02]  /*b0f0*/  IABS R52, R0 ;  /* 0x0000000000347213 */ /* 0x010fe40000000000 */
[----:B------:R-:W-:Y:S02]  /*b100*/  ISETP.NE.AND P5, PT, R0, RZ, PT ;  /* 0x000000ff0000720c */ /* 0x000fe40003fa5270 */
[----:B------:R-:W-:Y:S01]  /*b110*/  IABS R12, R48 ;  /* 0x00000030000c7213 */ /* 0x000fe20000000000 */
[----:B------:R-:W1:Y:S04]  /*b120*/  I2F.RP R21, R52 ;  /* 0x0000003400157306 */ /* 0x000e680000209400 */
[----:B------:R-:W-:-:S04]  /*b130*/  IMAD.HI.U32 R11, R11, R12, RZ ;  /* 0x0000000c0b0b7227 */ /* 0x000fc800078e00ff */
[----:B------:R-:W-:-:S04]  /*b140*/  IMAD.MOV R15, RZ, RZ, -R11 ;  /* 0x000000ffff0f7224 */ /* 0x000fc800078e0a0b */
[C---:B------:R-:W-:Y:S01]  /*b150*/  IMAD R12, R19.reuse, R15, R12 ;  /* 0x0000000f130c7224 */ /* 0x040fe200078e020c */
[----:B-1----:R-:W1:Y:S04]  /*b160*/  MUFU.RCP R21, R21 ;  /* 0x0000001500157308 */ /* 0x002e680000001000 */
[----:B------:R-:W-:-:S13]  /*b170*/  ISETP.GT.U32.AND P2, PT, R19, R12, PT ;  /* 0x0000000c1300720c */ /* 0x000fda0003f44070 */
[----:B------:R-:W-:Y:S02]  /*b180*/  @!P2 IMAD.IADD R12, R12, 0x1, -R19 ;  /* 0x000000010c0ca824 */ /* 0x000fe400078e0a13 */
[----:B------:R-:W-:Y:S01]  /*b190*/  @!P2 VIADD R11, R11, 0x1 ;  /* 0x000000010b0ba836 */ /* 0x000fe20000000000 */
[----:B-1----:R-:W-:Y:S02]  /*b1a0*/  IADD3 R14, PT, PT, R21, 0xffffffe, RZ ;  /* 0x0ffffffe150e7810 */ /* 0x002fe40007ffe0ff */
[----:B------:R-:W-:Y:S02]  /*b1b0*/  ISETP.GE.U32.AND P1, PT, R12, R19, PT ;  /* 0x000000130c00720c */ /* 0x000fe40003f26070 */
[----:B------:R-:W-:Y:S01]  /*b1c0*/  LOP3.LUT R12, R48, R7, RZ, 0x3c, !PT ;  /* 0x00000007300c7212 */ /* 0x000fe200078e3cff */
[----:B------:R1:W3:Y:S01]  /*b1d0*/  F2I.FTZ.U32.TRUNC.NTZ R15, R14 ;  /* 0x0000000e000f7305 */ /* 0x0002e2000021f000 */
[----:B------:R-:W-:Y:S02]  /*b1e0*/  ISETP.NE.AND P2, PT, R7, RZ, PT ;  /* 0x000000ff0700720c */ /* 0x000fe40003f45270 */
[----:B------:R-:W-:Y:S01]  /*b1f0*/  ISETP.GE.AND P3, PT, R12, RZ, PT ;  /* 0x000000ff0c00720c */ /* 0x000fe20003f66270 */
[----:B-1----:R-:W-:-:S06]  /*b200*/  IMAD.MOV.U32 R14, RZ, RZ, RZ ;  /* 0x000000ffff0e7224 */ /* 0x002fcc00078e00ff */
[----:B------:R-:W-:-:S05]  /*b210*/  @P1 VIADD R11, R11, 0x1 ;  /* 0x000000010b0b1836 */ /* 0x000fca0000000000 */
[----:B------:R-:W-:Y:S01]  /*b220*/  MOV R17, R11 ;  /* 0x0000000b00117202 */ /* 0x000fe20000000f00 */
[----:B---3--:R-:W-:-:S04]  /*b230*/  IMAD.MOV R11, RZ, RZ, -R15 ;  /* 0x000000ffff0b7224 */ /* 0x008fc800078e0a0f */
[----:B------:R-:W-:Y:S01]  /*b240*/  @!P3 IMAD.MOV R17, RZ, RZ, -R17 ;  /* 0x000000ffff11b224 */ /* 0x000fe200078e0a11 */
[----:B------:R-:W-:-:S04]  /*b250*/  @!P2 LOP3.LUT R17, RZ, R7, RZ, 0x33, !PT ;  /* 0x00000007ff11a212 */ /* 0x000fc800078e33ff */
[----:B------:R-:W-:-:S05]  /*b260*/  IADD3 R12, PT, PT, -R17, RZ, RZ ;  /* 0x000000ff110c7210 */ /* 0x000fca0007ffe1ff */
[----:B------:R-:W-:Y:S02]  /*b270*/  IMAD R19, R7, R12, R48 ;  /* 0x0000000c07137224 */ /* 0x000fe400078e0230 */
[----:B------:R-:W-:-:S03]  /*b280*/  IMAD R7, R11, R52, RZ ;  /* 0x000000340b077224 */ /* 0x000fc600078e02ff */
[----:B------:R-:W-:Y:S01]  /*b290*/  IABS R11, R19 ;  /* 0x00000013000b7213 */ /* 0x000fe20000000000 */
[----:B------:R-:W-:-:S06]  /*b2a0*/  IMAD.HI.U32 R14, R15, R7, R14 ;  /* 0x000000070f0e7227 */ /* 0x000fcc00078e000e */
        /* <DEDUP_REMOVED lines=8> */
[----:B------:R-:W3:Y:S01]  /*b330*/  LDC.64 R52, c[0x0][0x398] ;  /* 0x0000e600ff347b82 */ /* 0x000ee20000000a00 */
[----:B------:R-:W-:-:S04]  /*b340*/  LOP3.LUT R11, R19, R0, RZ, 0x3c, !PT ;  /* 0x00000000130b7212 */ /* 0x000fc800078e3cff */
[----:B------:R-:W-:-:S06]  /*b350*/  ISETP.GE.AND P3, PT, R11, RZ, PT ;  /* 0x000000ff0b00720c */ /* 0x000fcc0003f66270 */
[----:B------:R-:W-:Y:S01]  /*b360*/  @P1 VIADD R7, R7, 0x1 ;  /* 0x0000000107071836 */ /* 0x000fe20000000000 */
[----:B-1----:R-:W-:Y:S02]  /*b370*/  ISETP.NE.U32.AND P1, PT, R14, 0x1, PT ;  /* 0x000000010e00780c */ /* 0x002fe40003f25070 */
[----:B------:R-:W-:Y:S02]  /*b380*/  SHF.R.S64 R14, RZ, 0x1e, R5 ;  /* 0x0000001eff0e7819 */ /* 0x000fe40000001005 */
[----:B------:R-:W-:Y:S02]  /*b390*/  ISETP.NE.AND.EX P4, PT, R15, RZ, PT, P1 ;  /* 0x000000ff0f00720c */ /* 0x000fe40003f85310 */
[----:B------:R-:W-:Y:S02]  /*b3a0*/  @!P3 IADD3 R7, PT, PT, -R7, RZ, RZ ;  /* 0x000000ff0707b210 */ /* 0x000fe40007ffe1ff */
[----:B------:R-:W-:Y:S02]  /*b3b0*/  @!P5 LOP3.LUT R7, RZ, R0, RZ, 0x33, !PT ;  /* 0x00000000ff07d212 */ /* 0x000fe400078e33ff */
[----:B--2---:R-:W-:-:S02]  /*b3c0*/  ISETP.NE.U32.AND P1, PT, R54, 0x1, PT ;  /* 0x000000013600780c */ /* 0x004fc40003f25070 */
[----:B---3--:R-:W-:Y:S01]  /*b3d0*/  ISETP.NE.U32.AND P2, PT, R52, 0x1, PT ;  /* 0x000000013400780c */ /* 0x008fe20003f45070 */
[----:B------:R-:W-:Y:S01]  /*b3e0*/  IMAD.MOV R15, RZ, RZ, -R7 ;  /* 0x000000ffff0f7224 */ /* 0x000fe200078e0a07 */
[----:B------:R-:W-:Y:S02]  /*b3f0*/  SEL R9, R9, RZ, P4 ;  /* 0x000000ff09097207 */ /* 0x000fe40002000000 */
[----:B------:R-:W-:Y:S01]  /*b400*/  ISETP.NE.AND.EX P3, PT, R53, RZ, PT, P2 ;  /* 0x000000ff3500720c */ /* 0x000fe20003f65320 */
[----:B------:R-:W-:Y:S01]  /*b410*/  IMAD R0, R0, R15, R19 ;  /* 0x0000000f00007224 */ /* 0x000fe200078e0213 */
[----:B------:R-:W-:Y:S01]  /*b420*/  ISETP.NE.AND.EX P2, PT, R55, RZ, PT, P1 ;  /* 0x000000ff3700720c */ /* 0x000fe20003f45310 */
[----:B------:R-:W-:Y:S01]  /*b430*/  IMAD R12, R9, UR36, RZ ;  /* 0x00000024090c7c24 */ /* 0x000fe2000f8e02ff */
[----:B0-----:R-:W-:Y:S02]  /*b440*/  ISETP.NE.U32.AND P1, PT, R64, 0x1, PT ;  /* 0x000000014000780c */ /* 0x001fe40003f25070 */
        /* <DEDUP_REMOVED lines=17> */
.L_x_1769:
[----:B------:R-:W-:Y:S05]  /*b560*/  BSYNC.RECONVERGENT B1 ;  /* 0x0000000000017941 */ /* 0x000fea0003800200 */
.L_x_1768:
[C---:B------:R-:W-:Y:S01]  /*b570*/  VIADD R9, R49.reuse, 0x2e0 ;  /* 0x000002e031097836 */ /* 0x040fe20000000000 */
[C---:B------:R-:W-:Y:S01]  /*b580*/  IADD3 R7, PT, PT, R49.reuse, 0x300, RZ ;  /* 0x0000030031077810 */ /* 0x040fe20007ffe0ff */
[C---:B------:R-:W-:Y:S01]  /*b590*/  VIADD R5, R49.reuse, 0x320 ;  /* 0x0000032031057836 */ /* 0x040fe20000000000 */
[----:B------:R-:W-:Y:S01]  /*b5a0*/  BSSY.RECONVERGENT B1, `(.L_x_1770) ;  /* 0x0000081000017945 */ /* 0x000fe20003800200 */
[----:B------:R-:W-:Y:S01]  /*b5b0*/  VIADD R49, R49, 0x340 ;  /* 0x0000034031317836 */ /* 0x000fe20000000000 */
[-C--:B------:R-:W-:Y:S02]  /*b5c0*/  ISETP.GE.U32.AND P4, PT, R9, R2.reuse, PT ;  /* 0x000000020900720c */ /* 0x080fe40003f86070 */
[-C--:B------:R-:W-:Y:S02]  /*b5d0*/  ISETP.GE.U32.AND P1, PT, R7, R2.reuse, PT ;  /* 0x000000020700720c */ /* 0x080fe40003f26070 */
[----:B------:R-:W-:Y:S02]  /*b5e0*/  ISETP.GE.AND.EX P4, PT, RZ, R3, PT, P4 ;  /* 0x00000003ff00720c */ /* 0x000fe40003f86340 */
[----:B------:R-:W-:-:S02]  /*b5f0*/  ISETP.GE.U32.AND P2, PT, R5, R2, PT ;  /* 0x000000020500720c */ /* 0x000fc40003f46070 */
[----:B------:R-:W-:Y:S02]  /*b600*/  ISETP.GE.U32.AND P3, PT, R49, R2, PT ;  /* 0x000000023100720c */ /* 0x000fe40003f66070 */
[-C--:B------:R-:W-:Y:S02]  /*b610*/  ISETP.GE.AND.EX P1, PT, RZ, R3.reuse, PT, P1 ;  /* 0x00000003ff00720c */ /* 0x080fe40003f26310 */
[-C--:B------:R-:W-:Y:S02]  /*b620*/  ISETP.GE.AND.EX P2, PT, RZ, R3.reuse, PT, P2 ;  /* 0x00000003ff00720c */ /* 0x080fe40003f46320 */
[----:B------:R-:W-:Y:S02]  /*b630*/  ISETP.GE.AND.EX P3, PT, RZ, R3, PT, P3 ;  /* 0x00000003ff00720c */ /* 0x000fe40003f66330 */
[----:B------:R-:W-:Y:S01]  /*b640*/  MOV R52, 0xff800000 ;  /* 0xff80000000347802 */ /* 0x000fe20000000f00 */
[----:B------:R-:W-:Y:S10]  /*b650*/  @P4 BRA `(.L_x_1771) ;  /* 0x0000000400d44947 */ /* 0x000ff40003800000 */
        /* <DEDUP_REMOVED lines=31> */
[----:B0-----:R-:W-:Y:S02]  /*b850*/  VIADD R2, R9, 0xffffffe ;  /* 0x0ffffffe09027836 */ /* 0x001fe40000000000 */
[----:B------:R-:W0:Y:S02]  /*b860*/  LDC R9, c[0x0][0x3c0] ;  /* 0x0000f000ff097b82 */ /* 0x000e240000000800 */
[----:B------:R1:W2:Y:S02]  /*b870*/  F2I.FTZ.U32.TRUNC.NTZ R3, R2 ;  /* 0x0000000200037305 */ /* 0x0002a4000021f000 */
[----:B------:R-:W-:-:S06]  /*b880*/  @P5 IADD3 R12, PT, PT, R12, 0x1, RZ ;  /* 0x000000010c0c5810 */ /* 0x000fcc0007ffe0ff */
[----:B------:R-:W-:Y:S01]  /*b890*/  @!P4 IMAD.MOV R12, RZ, RZ, -R12 ;  /* 0x000000ffff0cc224 */ /* 0x000fe200078e0a0c */
[----:B------:R-:W-:Y:S01]  /*b8a0*/  @!P6 LOP3.LUT R12, RZ, R17, RZ, 0x33, !PT ;  /* 0x00000011ff0ce212 */ /* 0x000fe200078e33ff */
[----:B-1----:R-:W-:-:S03]  /*b8b0*/  IMAD.MOV.U32 R2, RZ, RZ, RZ ;  /* 0x000000ffff027224 */ /* 0x002fc600078e00ff */
[----:B------:R-:W-:Y:S01]  /*b8c0*/  IADD3 R15, PT, PT, -R12, RZ, RZ ;  /* 0x000000ff0c0f7210 */ /* 0x000fe20007ffe1ff */
[----:B--2---:R-:W-:-:S04]  /*b8d0*/  IMAD.MOV R19, RZ, RZ, -R3 ;  /* 0x000000ffff137224 */ /* 0x004fc800078e0a03 */
[----:B------:R-:W-:Y:S02]  /*b8e0*/  IMAD R52, R17, R15, R0 ;  /* 0x0000000f11347224 */ /* 0x000fe400078e0200 */
[----:B------:R-:W-:-:S03]  /*b8f0*/  IMAD R15, R19, R54, RZ ;  /* 0x00000036130f7224 */ /* 0x000fc600078e02ff */
[----:B------:R-:W-:Y:S01]  /*b900*/  IABS R14, R52 ;  /* 0x00000034000e7213 */ /* 0x000fe20000000000 */
[----:B------:R-:W-:Y:S01]  /*b910*/  IMAD.HI.U32 R2, R3, R15, R2 ;  /* 0x0000000f03027227 */ /* 0x000fe200078e0002 */
[----:B0-----:R-:W-:-:S03]  /*b920*/  IABS R15, R9 ;  /* 0x00000009000f7213 */ /* 0x001fc60000000000 */
[----:B------:R-:W-:Y:S01]  /*b930*/  IMAD.MOV.U32 R3, RZ, RZ, R14 ;  /* 0x000000ffff037224 */ /* 0x000fe200078e000e */
[----:B------:R-:W0:Y:S03]  /*b940*/  I2F.RP R19, R15 ;  /* 0x0000000f00137306 */ /* 0x000e260000209400 */
        /* <DEDUP_REMOVED lines=19> */
[----:B------:R-:W-:Y:S01]  /*ba80*/  IMAD R64, R11, R2, R52 ;  /* 0x000000020b407224 */ /* 0x000fe200078e0234 */
[----:B------:R-:W-:Y:S01]  /*ba90*/  MOV R2, RZ ;  /* 0x000000ff00027202 */ /* 0x000fe20000000f00 */
[----:B------:R-:W-:Y:S01]  /*baa0*/  IMAD R11, R54, R15, RZ ;  /* 0x0000000f360b7224 */ /* 0x000fe200078e02ff */
[----:B------:R-:W0:Y:S02]  /*bab0*/  LDC.64 R52, c[0x0][0x3a0] ;  /* 0x0000e800ff347b82 */ /* 0x000e240000000a00 */
[----:B------:R-:W-:Y:S01]  /*bac0*/  IABS R14, R64 ;  /* 0x00000040000e7213 */ /* 0x000fe20000000000 */
[----:B------:R-:W-:-:S05]  /*bad0*/  IMAD.HI.U32 R11, R3, R11, R2 ;  /* 0x0000000b030b7227 */ /* 0x000fca00078e0002 */
[----:B------:R-:W1:Y:S01]  /*bae0*/  LDC.64 R54, c[0x0][0x3a8] ;  /* 0x0000ea00ff367b82 */ /* 0x000e620000000a00 */
[----:B------:R-:W-:-:S04]  /*baf0*/  IMAD.HI.U32 R11, R11, R14, RZ ;  /* 0x0000000e0b0b7227 */ /* 0x000fc800078e00ff */
[----:B------:R-:W-:-:S04]  /*bb00*/  IMAD.MOV R3, RZ, RZ, -R11 ;  /* 0x000000ffff037224 */ /* 0x000fc800078e0a0b */
[C---:B------:R-:W-:Y:S02]  /*bb10*/  IMAD R14, R15.reuse, R3, R14 ;  /* 0x000000030f0e7224 */ /* 0x040fe400078e020e */
[----:B------:R-:W2:Y:S03]  /*bb20*/  LDC.64 R2, c[0x0][0x390] ;  /* 0x0000e400ff027b82 */ /* 0x000ea60000000a00 */
[----:B------:R-:W-:-:S13]  /*bb30*/  ISETP.GT.U32.AND P5, PT, R15, R14, PT ;  /* 0x0000000e0f00720c */ /* 0x000fda0003fa4070 */
[----:B------:R-:W-:Y:S01]  /*bb40*/  @!P5 IMAD.IADD R14, R14, 0x1, -R15 ;  /* 0x000000010e0ed824 */ /* 0x000fe200078e0a0f */
[----:B------:R-:W-:-:S04]  /*bb50*/  @!P5 IADD3 R11, PT, PT, R11, 0x1, RZ ;  /* 0x000000010b0bd810 */ /* 0x000fc80007ffe0ff */
[----:B------:R-:W-:Y:S02]  /*bb60*/  ISETP.GE.U32.AND P6, PT, R14, R15, PT ;  /* 0x0000000f0e00720c */ /* 0x000fe40003fc6070 */
[----:B------:R-:W3:Y:S01]  /*bb70*/  LDC.64 R14, c[0x0][0x398] ;  /* 0x0000e600ff0e7b82 */ /* 0x000ee20000000a00 */
[----:B--2---:R-:W-:Y:S02]  /*bb80*/  ISETP.NE.U32.AND P4, PT, R2, 0x1, PT ;  /* 0x000000010200780c */ /* 0x004fe40003f85070 */
[----:B------:R-:W-:Y:S02]  /*bb90*/  LOP3.LUT R2, R64, R9, RZ, 0x3c, !PT ;  /* 0x0000000940027212 */ /* 0x000fe400078e3cff */
[----:B------:R-:W-:Y:S02]  /*bba0*/  ISETP.NE.AND.EX P4, PT, R3, RZ, PT, P4 ;  /* 0x000000ff0300720c */ /* 0x000fe40003f85340 */
[----:B------:R-:W-:Y:S02]  /*bbb0*/  ISETP.GE.AND P5, PT, R2, RZ, PT ;  /* 0x000000ff0200720c */ /* 0x000fe40003fa6270 */
[----:B------:R-:W-:-:S02]  /*bbc0*/  SEL R12, R12, RZ, P4 ;  /* 0x000000ff0c0c7207 */ /* 0x000fc40002000000 */
[----:B------:R-:W-:Y:S01]  /*bbd0*/  @P6 VIADD R11, R11, 0x1 ;  /* 0x000000010b0b6836 */ /* 0x000fe20000000000 */
[----:B------:R-:W-:Y:S02]  /*bbe0*/  ISETP.NE.AND P6, PT, R9, RZ, PT ;  /* 0x000000ff0900720c */ /* 0x000fe40003fc5270 */
[----:B0-----:R-:W-:Y:S01]  /*bbf0*/  ISETP.NE.U32.AND P4, PT, R52, 0x1, PT ;  /* 0x000000013400780c */ /* 0x001fe20003f85070 */
[----:B------:R-:W-:-:S03]  /*bc00*/  IMAD R3, R12, UR36, RZ ;  /* 0x000000240c037c24 */ /* 0x000fc6000f8e02ff */
[----:B------:R-:W-:Y:S02]  /*bc10*/  ISETP.NE.AND.EX P4, PT, R53, RZ, PT, P4 ;  /* 0x000000ff3500720c */ /* 0x000fe40003f85340 */
[----:B------:R-:W-:Y:S01]  /*bc20*/  @!P5 IMAD.MOV R11, RZ, RZ, -R11 ;  /* 0x000000ffff0bd224 */ /* 0x000fe200078e0a0b */
[----:B---3--:R-:W-:-:S04]  /*bc30*/  ISETP.NE.U32.AND P5, PT, R14, 0x1, PT ;  /* 0x000000010e00780c */ /* 0x008fc80003fa5070 */
[----:B------:R-:W-:Y:S02]  /*bc40*/  @!P6 LOP3.LUT R11, RZ, R9, RZ, 0x33, !PT ;  /* 0x00000009ff0be212 */ /* 0x000fe400078e33ff */
[----:B------:R-:W-:Y:S02]  /*bc50*/  ISETP.NE.AND.EX P5, PT, R15, RZ, PT, P5 ;  /* 0x000000ff0f00720c */ /* 0x000fe40003fa5350 */
[----:B------:R-:W-:Y:S02]  /*bc60*/  IADD3 R14, PT, PT, -R11, RZ, RZ ;  /* 0x000000ff0b0e7210 */ /* 0x000fe40007ffe1ff */
        /* <DEDUP_REMOVED lines=20> */
.L_x_1771:
[----:B------:R-:W-:Y:S05]  /*bdb0*/  BSYNC.RECONVERGENT B1 ;  /* 0x0000000000017941 */ /* 0x000fea0003800200 */
.L_x_1770:
        /* <DEDUP_REMOVED lines=20> */
[----:B------:R-:W-:Y:S02]  /*bf00*/  IMAD R11, R12, R15, RZ ;  /* 0x0000000f0c0b7224 */ /* 0x000fe400078e02ff */
[----:B------:R-:W0:Y:S02]  /*bf10*/  I2F.RP R12, R54 ;  /* 0x00000036000c7306 */ /* 0x000e240000209400 */
[----:B------:R-:W-:-:S06]  /*bf20*/  IMAD.HI.U32 R11, R3, R11, R2 ;  /* 0x0000000b030b7227 */ /* 0x000fcc00078e0002 */
[----:B------:R-:W-:-:S04]  /*bf30*/  IMAD.HI.U32 R11, R11, R0, RZ ;  /* 0x000000000b0b7227 */ /* 0x000fc800078e00ff */
[----:B------:R-:W-:Y:S01]  /*bf40*/  IMAD.MOV R3, RZ, RZ, -R11 ;  /* 0x000000ffff037224 */ /* 0x000fe200078e0a0b */
[----:B0-----:R-:W0:Y:S03]  /*bf50*/  MUFU.RCP R12, R12 ;  /* 0x0000000c000c7308 */ /* 0x001e260000001000 */
[----:B------:R-:W-:-:S05]  /*bf60*/  IMAD R0, R15, R3, R0 ;  /* 0x000000030f007224 */ /* 0x000fca00078e0200 */
[----:B------:R-:W-:Y:S01]  /*bf70*/  ISETP.GT.U32.AND P4, PT, R15, R0, PT ;  /* 0x000000000f00720c */ /* 0x000fe20003f84070 */
[----:B0-----:R-:W-:-:S12]  /*bf80*/  VIADD R3, R12, 0xffffffe ;  /* 0x0ffffffe0c037836 */ /* 0x001fd80000000000 */
[-C--:B------:R-:W-:Y:S01]  /*bf90*/  @!P4 IADD3 R0, PT, PT, R0, -R15.reuse, RZ ;  /* 0x8000000f0000c210 */ /* 0x080fe20007ffe0ff */
[----:B------:R-:W-:Y:S01]  /*bfa0*/  @!P4 VIADD R11, R11, 0x1 ;  /* 0x000000010b0bc836 */ /* 0x000fe20000000000 */
[----:B------:R-:W-:Y:S02]  /*bfb0*/  ISETP.NE.AND P4, PT, R14, RZ, PT ;  /* 0x000000ff0e00720c */ /* 0x000fe40003f85270 */
[----:B------:R-:W-:Y:S01]  /*bfc0*/  ISETP.GE.U32.AND P1, PT, R0, R15, PT ;  /* 0x0000000f0000720c */ /* 0x000fe20003f26070 */
[----:B------:R-:W0:Y:S01]  /*bfd0*/  F2I.FTZ.U32.TRUNC.NTZ R3, R3 ;  /* 0x0000000300037305 */ /* 0x000e22000021f000 */
[----:B------:R-:W-:-:S04]  /*bfe0*/  LOP3.LUT R0, R7, R14, RZ, 0x3c, !PT ;  /* 0x0000000e07007212 */ /* 0x000fc800078e3cff */
[----:B------:R-:W-:Y:S02]  /*bff0*/  ISETP.GE.AND P5, PT, R0, RZ, PT ;  /* 0x000000ff0000720c */ /* 0x000fe40003fa6270 */
[----:B------:R-:W1:Y:S05]  /*c000*/  LDC R0, c[0x0][0x3c0] ;  /* 0x0000f000ff007b82 */ /* 0x000e6a0000000800 */
[----:B------:R-:W-:Y:S01]  /*c010*/  @P1 IADD3 R11, PT, PT, R11, 0x1, RZ ;  /* 0x000000010b0b1810 */ /* 0x000fe20007ffe0ff */
[----:B0-----:R-:W-:-:S05]  /*c020*/  IMAD.MOV R15, RZ, RZ, -R3 ;  /* 0x000000ffff0f7224 */ /* 0x001fca00078e0a03 */
[----:B------:R-:W-:Y:S01]  /*c030*/  @!P5 IMAD.MOV R11, RZ, RZ, -R11 ;  /* 0x000000ffff0bd224 */ /* 0x000fe200078e0a0b */
[----:B------:R-:W-:Y:S01]  /*c040*/  @!P4 LOP3.LUT R11, RZ, R14, RZ, 0x33, !PT ;  /* 0x0000000eff0bc212 */ /* 0x000fe200078e33ff */
[----:B------:R-:W-:-:S03]  /*c050*/  IMAD R15, R15, R54, RZ ;  /* 0x000000360f0f7224 */ /* 0x000fc600078e02ff */
[----:B------:R-:W-:-:S05]  /*c060*/  IADD3 R2, PT, PT, -R11, RZ, RZ ;  /* 0x000000ff0b027210 */ /* 0x000fca0007ffe1ff */
[----:B------:R-:W-:Y:S02]  /*c070*/  IMAD R14, R14, R2, R7 ;  /* 0x000000020e0e7224 */ /* 0x000fe400078e0207 */
[----:B------:R-:W-:-:S03]  /*c080*/  IMAD.MOV.U32 R2, RZ, RZ, RZ ;  /* 0x000000ffff027224 */ /* 0x000fc600078e00ff */
[----:B------:R-:W-:Y:S01]  /*c090*/  IABS R12, R14 ;  /* 0x0000000e000c7213 */ /* 0x000fe20000000000 */
[----:B------:R-:W-:Y:S01]  /*c0a0*/  IMAD.HI.U32 R2, R3, R15, R2 ;  /* 0x0000000f03027227 */ /* 0x000fe200078e0002 */
[----:B-1----:R-:W-:-:S03]  /*c0b0*/  IABS R15, R0 ;  /* 0x00000000000f7213 */ /* 0x002fc60000000000 */
        /* <DEDUP_REMOVED lines=22> */
[----:B------:R-:W-:Y:S02]  /*c220*/  HFMA2 R2, -RZ, RZ, 0, 0 ;  /* 0x00000000ff027431 */ /* 0x000fe400000001ff */
[----:B------:R-:W-:Y:S02]  /*c230*/  IMAD R9, R54, R15, RZ ;  /* 0x0000000f36097224 */ /* 0x000fe400078e02ff */
[----:B------:R-:W0:Y:S01]  /*c240*/  LDC.64 R54, c[0x0][0x3a0] ;  /* 0x0000e800ff367b82 */ /* 0x000e220000000a00 */
[----:B------:R-:W-:Y:S01]  /*c250*/  IABS R12, R19 ;  /* 0x00000013000c7213 */ /* 0x000fe20000000000 */
[----:B------:R-:W-:-:S06]  /*c260*/  IMAD.HI.U32 R9, R3, R9, R2 ;  /* 0x0000000903097227 */ /* 0x000fcc00078e0002 */
[----:B------:R-:W-:-:S04]  /*c270*/  IMAD.HI.U32 R9, R9, R12, RZ ;  /* 0x0000000c09097227 */ /* 0x000fc800078e00ff */
[----:B------:R-:W-:-:S04]  /*c280*/  IMAD.MOV R3, RZ, RZ, -R9 ;  /* 0x000000ffff037224 */ /* 0x000fc800078e0a09 */
[C---:B------:R-:W-:Y:S02]  /*c290*/  IMAD R12, R15.reuse, R3, R12 ;  /* 0x000000030f0c7224 */ /* 0x040fe400078e020c */
[----:B------:R-:W1:Y:S03]  /*c2a0*/  LDC.64 R2, c[0x0][0x390] ;  /* 0x0000e400ff027b82 */ /* 0x000e660000000a00 */
        /* <DEDUP_REMOVED lines=9> */
[----:B-1----:R-:W-:-:S04]  /*c340*/  ISETP.NE.U32.AND P4, PT, R2, 0x1, PT ;  /* 0x000000010200780c */ /* 0x002fc80003f85070 */
[----:B------:R-:W-:Y:S02]  /*c350*/  ISETP.NE.AND.EX P4, PT, R3, RZ, PT, P4 ;  /* 0x000000ff0300720c */ /* 0x000fe40003f85340 */
[----:B------:R-:W-:Y:S01]  /*c360*/  @!P1 IMAD.MOV R9, RZ, RZ, -R9 ;  /* 0x000000ffff099224 */ /* 0x000fe200078e0a09 */
[----:B------:R-:W-:Y:S02]  /*c370*/  @!P5 LOP3.LUT R9, RZ, R0, RZ, 0x33, !PT ;  /* 0x00000000ff09d212 */ /* 0x000fe400078e33ff */
[----:B0-----:R-:W-:Y:S02]  /*c380*/  ISETP.NE.U32.AND P5, PT, R54, 0x1, PT ;  /* 0x000000013600780c */ /* 0x001fe40003fa5070 */
[----:B------:R-:W-:Y:S02]  /*c390*/  SEL R11, R11, RZ, P4 ;  /* 0x000000ff0b0b7207 */ /* 0x000fe40002000000 */
[----:B---3--:R-:W-:Y:S02]  /*c3a0*/  ISETP.NE.U32.AND P1, PT, R14, 0x1, PT ;  /* 0x000000010e00780c */ /* 0x008fe40003f25070 */
[----:B------:R-:W-:Y:S01]  /*c3b0*/  IADD3 R3, PT, PT, -R9, RZ, RZ ;  /* 0x000000ff09037210 */ /* 0x000fe20007ffe1ff */
[----:B------:R-:W-:Y:S01]  /*c3c0*/  IMAD R11, R11, UR36, RZ ;  /* 0x000000240b0b7c24 */ /* 0x000fe2000f8e02ff */
[----:B------:R-:W-:-:S02]  /*c3d0*/  ISETP.NE.AND.EX P1, PT, R15, RZ, PT, P1 ;  /* 0x000000ff0f00720c */ /* 0x000fc40003f25310 */
[----:B------:R-:W-:Y:S01]  /*c3e0*/  ISETP.NE.AND.EX P5, PT, R55, RZ, PT, P5 ;  /* 0x000000ff3700720c */ /* 0x000fe20003fa5350 */
[----:B------:R-:W-:Y:S01]  /*c3f0*/  IMAD R0, R0, R3, R19 ;  /* 0x0000000300007224 */ /* 0x000fe200078e0213 */
[----:B--2---:R-:W-:Y:S02]  /*c400*/  ISETP.NE.U32.AND P4, PT, R64, 0x1, PT ;  /* 0x000000014000780c */ /* 0x004fe40003f85070 */
        /* <DEDUP_REMOVED lines=18> */
.L_x_1773:
[----:B------:R-:W-:Y:S05]  /*c530*/  BSYNC.RECONVERGENT B1 ;  /* 0x0000000000017941 */ /* 0x000fea0003800200 */
.L_x_1772:
[----:B------:R-:W-:Y:S01]  /*c540*/  BSSY.RECONVERGENT B1, `(.L_x_1774) ;  /* 0x0000077000017945 */ /* 0x000fe20003800200 */
[----:B------:R-:W-:Y:S02]  /*c550*/  IMAD.MOV.U32 R68, RZ, RZ, -0x800000 ;  /* 0xff800000ff447424 */ /* 0x000fe400078e00ff */
        /* <DEDUP_REMOVED lines=13> */
[----:B0-----:R-:W-:Y:S02]  /*c630*/  IADD3 R2, PT, PT, R0, 0xffffffe, RZ ;  /* 0x0ffffffe00027810 */ /* 0x001fe40007ffe0ff */
[----:B------:R-:W-:-:S04]  /*c640*/  IABS R0, R5 ;  /* 0x0000000500007213 */ /* 0x000fc80000000000 */
[----:B------:R0:W1:Y:S02]  /*c650*/  F2I.FTZ.U32.TRUNC.NTZ R3, R2 ;  /* 0x0000000200037305 */ /* 0x000064000021f000 */
[----:B0-----:R-:W-:Y:S02]  /*c660*/  IMAD.MOV.U32 R2, RZ, RZ, RZ ;  /* 0x000000ffff027224 */ /* 0x001fe400078e00ff */
[----:B-1----:R-:W-:-:S04]  /*c670*/  IMAD.MOV R12, RZ, RZ, -R3 ;  /* 0x000000ffff0c7224 */ /* 0x002fc800078e0a03 */
[----:B------:R-:W-:Y:S02]  /*c680*/  IMAD R7, R12, R11, RZ ;  /* 0x0000000b0c077224 */ /* 0x000fe400078e02ff */
[----:B------:R-:W0:Y:S02]  /*c690*/  I2F.RP R12, R64 ;  /* 0x00000040000c7306 */ /* 0x000e240000209400 */
[----:B------:R-:W-:-:S06]  /*c6a0*/  IMAD.HI.U32 R7, R3, R7, R2 ;  /* 0x0000000703077227 */ /* 0x000fcc00078e0002 */
[----:B------:R-:W-:-:S05]  /*c6b0*/  IMAD.HI.U32 R7, R7, R0, RZ ;  /* 0x0000000007077227 */ /* 0x000fca00078e00ff */
[----:B------:R-:W-:Y:S01]  /*c6c0*/  IADD3 R3, PT, PT, -R7, RZ, RZ ;  /* 0x000000ff07037210 */ /* 0x000fe20007ffe1ff */
[----:B0-----:R-:W0:Y:S04]  /*c6d0*/  MUFU.RCP R12, R12 ;  /* 0x0000000c000c7308 */ /* 0x001e280000001000 */
[----:B------:R-:W-:-:S05]  /*c6e0*/  IMAD R0, R11, R3, R0 ;  /* 0x000000030b007224 */ /* 0x000fca00078e0200 */
[----:B------:R-:W-:Y:S01]  /*c6f0*/  ISETP.GT.U32.AND P2, PT, R11, R0, PT ;  /* 0x000000000b00720c */ /* 0x000fe20003f44070 */
[----:B0-----:R-:W-:-:S12]  /*c700*/  VIADD R3, R12, 0xffffffe ;  /* 0x0ffffffe0c037836 */ /* 0x001fd80000000000 */
[----:B------:R-:W-:Y:S01]  /*c710*/  @!P2 IMAD.IADD R0, R0, 0x1, -R11 ;  /* 0x000000010000a824 */ /* 0x000fe200078e0a0b */
[----:B------:R-:W-:Y:S01]  /*c720*/  @!P2 IADD3 R7, PT, PT, R7, 0x1, RZ ;  /* 0x000000010707a810 */ /* 0x000fe20007ffe0ff */
[----:B------:R-:W0:Y:S01]  /*c730*/  F2I.FTZ.U32.TRUNC.NTZ R3, R3 ;  /* 0x0000000300037305 */ /* 0x000e22000021f000 */
[----:B------:R-:W-:Y:S02]  /*c740*/  ISETP.NE.AND P2, PT, R14, RZ, PT ;  /* 0x000000ff0e00720c */ /* 0x000fe40003f45270 */
[----:B------:R-:W-:Y:S02]  /*c750*/  ISETP.GE.U32.AND P1, PT, R0, R11, PT ;  /* 0x0000000b0000720c */ /* 0x000fe40003f26070 */
[----:B------:R-:W-:-:S04]  /*c760*/  LOP3.LUT R0, R5, R14, RZ, 0x3c, !PT ;  /* 0x0000000e05007212 */ /* 0x000fc800078e3cff */
[----:B------:R-:W-:Y:S02]  /*c770*/  ISETP.GE.AND P4, PT, R0, RZ, PT ;  /* 0x000000ff0000720c */ /* 0x000fe40003f86270 */
[----:B------:R-:W1:Y:S01]  /*c780*/  LDC R0, c[0x0][0x3c0] ;  /* 0x0000f000ff007b82 */ /* 0x000e620000000800 */
[----:B0-----:R-:W-:-:S04]  /*c790*/  IADD3 R11, PT, PT, RZ, -R3, RZ ;  /* 0x80000003ff0b7210 */ /* 0x001fc80007ffe0ff */
[----:B------:R-:W-:Y:S02]  /*c7a0*/  @P1 VIADD R7, R7, 0x1 ;  /* 0x0000000107071836 */ /* 0x000fe40000000000 */
[----:B------:R-:W-:-:S04]  /*c7b0*/  IMAD R11, R11, R64, RZ ;  /* 0x000000400b0b7224 */ /* 0x000fc800078e02ff */
[----:B------:R-:W-:Y:S01]  /*c7c0*/  @!P4 IMAD.MOV R7, RZ, RZ, -R7 ;  /* 0x000000ffff07c224 */ /* 0x000fe200078e0a07 */
[----:B------:R-:W-:-:S05]  /*c7d0*/  @!P2 LOP3.LUT R7, RZ, R14, RZ, 0x33, !PT ;  /* 0x0000000eff07a212 */ /* 0x000fca00078e33ff */
        /* <DEDUP_REMOVED lines=18> */
[----:B------:R-:W0:Y:S03]  /*c900*/  LDC.64 R64, c[0x0][0x3a0] ;  /* 0x0000e800ff407b82 */ /* 0x000e260000000a00 */
[----:B------:R-:W-:-:S02]  /*c910*/  ISETP.GE.AND P4, PT, R3, RZ, PT ;  /* 0x000000ff0300720c */ /* 0x000fc40003f86270 */
[----:B------:R-:W1:Y:S05]  /*c920*/  F2I.FTZ.U32.TRUNC.NTZ R3, R12 ;  /* 0x0000000c00037305 */ /* 0x000e6a000021f000 */
[----:B------:R-:W-:-:S04]  /*c930*/  @P1 VIADD R2, R2, 0x1 ;  /* 0x0000000102021836 */ /* 0x000fc80000000000 */
[----:B------:R-:W-:-:S05]  /*c940*/  IMAD.MOV.U32 R17, RZ, RZ, R2 ;  /* 0x000000ffff117224 */ /* 0x000fca00078e0002 */
[----:B------:R-:W-:Y:S01]  /*c950*/  @!P4 IADD3 R17, PT, PT, -R17, RZ, RZ ;  /* 0x000000ff1111c210 */ /* 0x000fe20007ffe1ff */
[----:B-1----:R-:W-:Y:S01]  /*c960*/  IMAD.MOV R11, RZ, RZ, -R3 ;  /* 0x000000ffff0b7224 */ /* 0x002fe200078e0a03 */
[----:B------:R-:W-:-:S05]  /*c970*/  @!P2 LOP3.LUT R17, RZ, R9, RZ, 0x33, !PT ;  /* 0x00000009ff11a212 */ /* 0x000fca00078e33ff */
[----:B------:R-:W-:-:S04]  /*c980*/  IMAD.MOV R2, RZ, RZ, -R17 ;  /* 0x000000ffff027224 */ /* 0x000fc800078e0a11 */
[----:B------:R-:W-:Y:S01]  /*c990*/  IMAD R19, R9, R2, R14 ;  /* 0x0000000209137224 */ /* 0x000fe200078e020e */
[----:B------:R-:W-:Y:S01]  /*c9a0*/  MOV R2, RZ ;  /* 0x000000ff00027202 */ /* 0x000fe20000000f00 */
[----:B------:R-:W-:Y:S01]  /*c9b0*/  IMAD R9, R11, R66, RZ ;  /* 0x000000420b097224 */ /* 0x000fe200078e02ff */
[----:B------:R-:W1:Y:S02]  /*c9c0*/  LDC.64 R14, c[0x0][0x398] ;  /* 0x0000e600ff0e7b82 */ /* 0x000e640000000a00 */
[----:B------:R-:W-:Y:S01]  /*c9d0*/  IABS R11, R19 ;  /* 0x00000013000b7213 */ /* 0x000fe20000000000 */
[----:B------:R-:W-:-:S06]  /*c9e0*/  IMAD.HI.U32 R2, R3, R9, R2 ;  /* 0x0000000903027227 */ /* 0x000fcc00078e0002 */
[----:B------:R-:W-:Y:S02]  /*c9f0*/  IMAD.HI.U32 R9, R2, R11, RZ ;  /* 0x0000000b02097227 */ /* 0x000fe400078e00ff */
[----:B------:R-:W2:Y:S02]  /*ca00*/  LDC.64 R2, c[0x0][0x390] ;  /* 0x0000e400ff027b82 */ /* 0x000ea40000000a00 */
[----:B------:R-:W-:-:S04]  /*ca10*/  IMAD.MOV R12, RZ, RZ, -R9 ;  /* 0x000000ffff0c7224 */ /* 0x000fc800078e0a09 */
[----:B------:R-:W-:-:S05]  /*ca20*/  IMAD R11, R66, R12, R11 ;  /* 0x0000000c420b7224 */ /* 0x000fca00078e020b */
[----:B------:R-:W-:-:S13]  /*ca30*/  ISETP.GT.U32.AND P5, PT, R66, R11, PT ;  /* 0x0000000b4200720c */ /* 0x000fda0003fa4070 */
[----:B------:R-:W-:Y:S01]  /*ca40*/  @!P5 IMAD.IADD R11, R11, 0x1, -R66 ;  /* 0x000000010b0bd824 */ /* 0x000fe200078e0a42 */
[----:B--2---:R-:W-:Y:S02]  /*ca50*/  ISETP.NE.U32.AND P1, PT, R2, 0x1, PT ;  /* 0x000000010200780c */ /* 0x004fe40003f25070 */
[----:B------:R-:W-:Y:S02]  /*ca60*/  LOP3.LUT R2, R19, R0, RZ, 0x3c, !PT ;  /* 0x0000000013027212 */ /* 0x000fe400078e3cff */
[----:B------:R-:W-:Y:S02]  /*ca70*/  ISETP.GE.U32.AND P2, PT, R11, R66, PT ;  /* 0x000000420b00720c */ /* 0x000fe40003f46070 */
[----:B------:R-:W2:Y:S01]  /*ca80*/  LDC.64 R66, c[0x0][0x3a8] ;  /* 0x0000ea00ff427b82 */ /* 0x000ea20000000a00 */
[----:B------:R-:W-:Y:S02]  /*ca90*/  ISETP.GE.AND P4, PT, R2, RZ, PT ;  /* 0x000000ff0200720c */ /* 0x000fe40003f86270 */
[----:B------:R-:W-:-:S02]  /*caa0*/  @!P5 IADD3 R9, PT, PT, R9, 0x1, RZ ;  /* 0x000000010909d810 */ /* 0x000fc40007ffe0ff */
[----:B------:R-:W-:Y:S02]  /*cab0*/  ISETP.NE.AND P5, PT, R0, RZ, PT ;  /* 0x000000ff0000720c */ /* 0x000fe40003fa5270 */
[----:B------:R-:W-:-:S04]  /*cac0*/  ISETP.NE.AND.EX P1, PT, R3, RZ, PT, P1 ;  /* 0x000000ff0300720c */ /* 0x000fc80003f25310 */
[----:B------:R-:W-:Y:S01]  /*cad0*/  @P2 VIADD R9, R9, 0x1 ;  /* 0x0000000109092836 */ /* 0x000fe20000000000 */
[----:B-1----:R-:W-:Y:S02]  /*cae0*/  ISETP.NE.U32.AND P2, PT, R14, 0x1, PT ;  /* 0x000000010e00780c */ /* 0x002fe40003f45070 */
[----:B------:R-:W-:Y:S01]  /*caf0*/  SEL R7, R7, RZ, P1 ;  /* 0x000000ff07077207 */ /* 0x000fe20000800000 */
[----:B------:R-:W-:Y:S01]  /*cb00*/  @!P4 IMAD.MOV R9, RZ, RZ, -R9 ;  /* 0x000000ffff09c224 */ /* 0x000fe200078e0a09 */
[----:B0-----:R-:W-:Y:S02]  /*cb10*/  ISETP.NE.U32.AND P4, PT, R64, 0x1, PT ;  /* 0x000000014000780c */ /* 0x001fe40003f85070 */
[----:B------:R-:W-:Y:S01]  /*cb20*/  @!P5 LOP3.LUT R9, RZ, R0, RZ, 0x33, !PT ;  /* 0x00000000ff09d212 */ /* 0x000fe200078e33ff */
[----:B------:R-:W-:Y:S01]  /*cb30*/  IMAD R7, R7, UR36, RZ ;  /* 0x0000002407077c24 */ /* 0x000fe2000f8e02ff */
[----:B------:R-:W-:Y:S02]  /*cb40*/  ISETP.NE.AND.EX P2, PT, R15, RZ, PT, P2 ;  /* 0x000000ff0f00720c */ /* 0x000fe40003f45320 */
[----:B------:R-:W-:-:S02]  /*cb50*/  IADD3 R3, PT, PT, -R9, RZ, RZ ;  /* 0x000000ff09037210 */ /* 0x000fc40007ffe1ff */
[----:B------:R-:W-:Y:S02]  /*cb60*/  ISETP.NE.AND.EX P4, PT, R65, RZ, PT, P4 ;  /* 0x000000ff4100720c */ /* 0x000fe40003f85340 */
        /* <DEDUP_REMOVED lines=20> */
.L_x_1775:
[----:B------:R-:W-:Y:S05]  /*ccb0*/  BSYNC.RECONVERGENT B1 ;  /* 0x0000000000017941 */ /* 0x000fea0003800200 */
.L_x_1774:
        /* <DEDUP_REMOVED lines=21> */
[----:B------:R-:W-:-:S06]  /*ce10*/  IMAD.HI.U32 R7, R3, R7, R2 ;  /* 0x0000000703077227 */ /* 0x000fcc00078e0002 */
        /* <DEDUP_REMOVED lines=10> */
[----:B0-----:R-:W-:Y:S01]  /*cec0*/  IMAD.MOV R9, RZ, RZ, -R3 ;  /* 0x000000ffff097224 */ /* 0x001fe200078e0a03 */
[----:B------:R-:W-:-:S03]  /*ced0*/  LOP3.LUT R0, R49, R14, RZ, 0x3c, !PT ;  /* 0x0000000e31007212 */ /* 0x000fc600078e3cff */
[----:B------:R-:W-:Y:S01]  /*cee0*/  IMAD R9, R9, R64, RZ ;  /* 0x0000004009097224 */ /* 0x000fe200078e02ff */
[----:B------:R-:W-:Y:S02]  /*cef0*/  ISETP.GE.AND P3, PT, R0, RZ, PT ;  /* 0x000000ff0000720c */ /* 0x000fe40003f66270 */
[----:B------:R-:W0:Y:S05]  /*cf00*/  LDC R0, c[0x0][0x3c0] ;  /* 0x0000f000ff007b82 */ /* 0x000e2a0000000800 */
[----:B------:R-:W-:-:S06]  /*cf10*/  @P1 VIADD R7, R7, 0x1 ;  /* 0x0000000107071836 */ /* 0x000fcc0000000000 */
[----:B------:R-:W-:Y:S02]  /*cf20*/  @!P3 IADD3 R7, PT, PT, -R7, RZ, RZ ;  /* 0x000000ff0707b210 */ /* 0x000fe40007ffe1ff */
[----:B------:R-:W-:-:S05]  /*cf30*/  @!P2 LOP3.LUT R7, RZ, R14, RZ, 0x33, !PT ;  /* 0x0000000eff07a212 */ /* 0x000fca00078e33ff */
[----:B------:R-:W-:-:S04]  /*cf40*/  IMAD.MOV R2, RZ, RZ, -R7 ;  /* 0x000000ffff027224 */ /* 0x000fc800078e0a07 */
        /* <DEDUP_REMOVED lines=18> */
[----:B------:R-:W-:Y:S01]  /*d070*/  LOP3.LUT R3, R14, R5, RZ, 0x3c, !PT ;  /* 0x000000050e037212 */ /* 0x000fe200078e3cff */
[----:B------:R-:W0:Y:S03]  /*d080*/  LDC.64 R64, c[0x0][0x3a0] ;  /* 0x0000e800ff407b82 */ /* 0x000e260000000a00 */
[----:B------:R-:W-:-:S02]  /*d090*/  ISETP.GE.AND P3, PT, R3, RZ, PT ;  /* 0x000000ff0300720c */ /* 0x000fc40003f66270 */
        /* <DEDUP_REMOVED lines=8> */
[----:B------:R-:W-:Y:S01]  /*d120*/  IMAD R5, R9, R66, RZ ;  /* 0x0000004209057224 */ /* 0x000fe200078e02ff */
[----:B------:R-:W1:Y:S01]  /*d130*/  LDC.64 R14, c[0x0][0x398] ;  /* 0x0000e600ff0e7b82 */ /* 0x000e620000000a00 */
[----:B------:R-:W-:Y:S01]  /*d140*/  IMAD.MOV.U32 R2, RZ, RZ, RZ ;  /* 0x000000ffff027224 */ /* 0x000fe200078e00ff */
[----:B------:R-:W-:-:S03]  /*d150*/  IABS R9, R17 ;  /* 0x0000001100097213 */ /* 0x000fc60000000000 */
[----:B------:R-:W-:-:S06]  /*d160*/  IMAD.HI.U32 R2, R3, R5, R2 ;  /* 0x0000000503027227 */ /* 0x000fcc00078e0002 */
        /* <DEDUP_REMOVED lines=43> */
.L_x_1777:
[----:B------:R-:W-:Y:S05]  /*d420*/  BSYNC.RECONVERGENT B1 ;  /* 0x0000000000017941 */ /* 0x000fea0003800200 */
.L_x_1776:
[----:B------:R-:W0:Y:S01]  /*d430*/  S2R R49, SR_TID.X ;  /* 0x0000000000317919 */ /* 0x000e220000002100 */
[----:B------:R-:W-:-:S03]  /*d440*/  UMOV UR4, 0xffffffff ;  /* 0xffffffff00047882 */ /* 0x000fc60000000000 */
[----:B------:R-:W-:Y:S05]  /*d450*/  BRA.DIV UR4, `(.L_x_1778) ;  /* 0x00000036048c7947 */ /* 0x000fea000b800000 */
[----:B------:R-:W2:Y:S01]  /*d460*/  SHFL.BFLY PT, R14, R13, 0x10, 0x1f ;  /* 0x0e001f000d0e7f89 */ /* 0x000ea200000e0000 */
[----:B------:R-:W-:Y:S02]  /*d470*/  HFMA2 R11, -RZ, RZ, 0.96630859375, -0.0022525787353515625 ;  /* 0x3bbb989dff0b7431 */ /* 0x000fe400000001ff */
        /* <DEDUP_REMOVED lines=40> */
[-C--:B------:R-:W-:Y:S01]  /*d700*/  FFMA.RM R0, R7, R12.reuse, 12582913 ;  /* 0x4b40000107007423 */ /* 0x080fe2000000400c */
[----:B------:R-:W-:Y:S01]  /*d710*/  FADD R5, R3, -12583039 ;  /* 0xcb40007f03057421 */ /* 0x000fe20000000000 */
[-C--:B------:R-:W-:Y:S01]  /*d720*/  FFMA.SAT R13, R58, R11.reuse, 0.5 ;  /* 0x3f0000003a0d7423 */ /* 0x080fe2000000200b */
[-C--:B------:R-:W-:Y:S01]  /*d730*/  FFMA.SAT R15, R4, R11.reuse, 0.5 ;  /* 0x3f000000040f7423 */ /* 0x080fe2000000200b */
[----:B------:R-:W-:Y:S01]  /*d740*/  FADD R9, R0, -12583039 ;  /* 0xcb40007f00097421 */ /* 0x000fe20000000000 */
[----:B------:R-:W-:Y:S01]  /*d750*/  FFMA R7, R62, 1.4426950216293334961, -R5 ;  /* 0x3fb8aa3b3e077823 */ /* 0x000fe20000000805 */
[-C--:B------:R-:W-:Y:S01]  /*d760*/  FFMA.RM R2, R13, R12.reuse, 12582913 ;  /* 0x4b4000010d027423 */ /* 0x080fe2000000400c */
[-C--:B------:R-:W-:Y:S01]  /*d770*/  FFMA.RM R5, R15, R12.reuse, 12582913 ;  /* 0x4b4000010f057423 */ /* 0x080fe2000000400c */
[----:B------:R-:W-:Y:S01]  /*d780*/  FFMA R9, R60, 1.4426950216293334961, -R9 ;  /* 0x3fb8aa3b3c097823 */ /* 0x000fe20000000809 */
[----:B------:R-:W-:Y:S01]  /*d790*/  FFMA R62, R62, 1.925963033500011079e-08, R7 ;  /* 0x32a570603e3e7823 */ /* 0x000fe20000000007 */
        /* <DEDUP_REMOVED lines=10> */
[-C--:B------:R-:W-:Y:S01]  /*d840*/  FFMA.RM R15, R15, R12.reuse, 12582913 ;  /* 0x4b4000010f0f7423 */ /* 0x080fe2000000400c */
[----:B------:R-:W-:Y:S01]  /*d850*/  FFMA R31, R4, 1.925963033500011079e-08, R9 ;  /* 0x32a57060041f7823 */ /* 0x000fe20000000009 */
[-C--:B------:R-:W-:Y:S01]  /*d860*/  FFMA.SAT R17, R50, R11.reuse, 0.5 ;  /* 0x3f00000032117423 */ /* 0x080fe2000000200b */
[----:B------:R-:W-:Y:S01]  /*d870*/  FFMA R9, R56, 1.4426950216293334961, -R7 ;  /* 0x3fb8aa3b38097823 */ /* 0x000fe20000000807 */
[-C--:B------:R-:W-:Y:S01]  /*d880*/  FFMA.SAT R19, R8, R11.reuse, 0.5 ;  /* 0x3f00000008137423 */ /* 0x080fe2000000200b */
[-C--:B------:R-:W-:Y:S01]  /*d890*/  FFMA.SAT R25, R24, R11.reuse, 0.5 ;  /* 0x3f00000018197423 */ /* 0x080fe2000000200b */
[-C--:B------:R-:W-:Y:S01]  /*d8a0*/  FFMA.RM R7, R17, R12.reuse, 12582913 ;  /* 0x4b40000111077423 */ /* 0x080fe2000000400c */
[----:B------:R-:W-:Y:S01]  /*d8b0*/  FFMA R56, R56, 1.925963033500011079e-08, R9 ;  /* 0x32a5706038387823 */ /* 0x000fe20000000009 */
[----:B------:R-:W-:Y:S01]  /*d8c0*/  FADD R9, R15, -12583039 ;  /* 0xcb40007f0f097421 */ /* 0x000fe20000000000 */
[-C--:B------:R-:W-:Y:S01]  /*d8d0*/  FFMA.RM R19, R19, R12.reuse, 12582913 ;  /* 0x4b40000113137423 */ /* 0x080fe2000000400c */
[----:B------:R-:W-:Y:S01]  /*d8e0*/  FADD R17, R7, -12583039 ;  /* 0xcb40007f07117421 */ /* 0x000fe20000000000 */
[----:B------:R-:W-:Y:S01]  /*d8f0*/  SHF.L.U32 R0, R0, 0x17, RZ ;  /* 0x0000001700007819 */ /* 0x000fe200000006ff */
[----:B------:R-:W-:Y:S01]  /*d900*/  FFMA R9, R6, 1.4426950216293334961, -R9 ;  /* 0x3fb8aa3b06097823 */ /* 0x000fe20000000809 */
[-C--:B------:R-:W-:Y:S01]  /*d910*/  FFMA.RM R14, R25, R12.reuse, 12582913 ;  /* 0x4b400001190e7423 */ /* 0x080fe2000000400c */
[----:B------:R-:W-:Y:S01]  /*d920*/  FFMA R17, R50, 1.4426950216293334961, -R17 ;  /* 0x3fb8aa3b32117823 */ /* 0x000fe20000000811 */
[----:B------:R-:W2:Y:S01]  /*d930*/  MUFU.EX2 R27, R58 ;  /* 0x0000003a001b7308 */ /* 0x000ea20000000800 */
[----:B------:R-:W-:Y:S01]  /*d940*/  FFMA R29, R6, 1.925963033500011079e-08, R9 ;  /* 0x32a57060061d7823 */ /* 0x000fe20000000009 */
[-C--:B------:R-:W-:Y:S01]  /*d950*/  FFMA.SAT R9, R10, R11.reuse, 0.5 ;  /* 0x3f0000000a097423 */ /* 0x080fe2000000200b */
[----:B------:R-:W-:Y:S01]  /*d960*/  FFMA R50, R50, 1.925963033500011079e-08, R17 ;  /* 0x32a5706032327823 */ /* 0x000fe20000000011 */
[----:B------:R-:W-:Y:S01]  /*d970*/  FADD R17, R19, -12583039 ;  /* 0xcb40007f13117421 */ /* 0x000fe20000000000 */
[----:B------:R-:W-:Y:S01]  /*d980*/  FADD R25, R14, -12583039 ;  /* 0xcb40007f0e197421 */ /* 0x000fe20000000000 */
[----:B------:R-:W-:Y:S01]  /*d990*/  FFMA.RM R9, R9, R12, 12582913 ;  /* 0x4b40000109097423 */ /* 0x000fe2000000400c */
[----:B------:R-:W-:Y:S01]  /*d9a0*/  FFMA.SAT R33, R20, R11, 0.5 ;  /* 0x3f00000014217423 */ /* 0x000fe2000000200b */
[----:B------:R-:W-:Y:S01]  /*d9b0*/  FFMA R17, R8, 1.4426950216293334961, -R17 ;  /* 0x3fb8aa3b08117823 */ /* 0x000fe20000000811 */
[----:B------:R-:W-:Y:S01]  /*d9c0*/  FFMA R25, R24, 1.4426950216293334961, -R25 ;  /* 0x3fb8aa3b18197823 */ /* 0x000fe20000000819 */
[----:B------:R-:W-:Y:S01]  /*d9d0*/  FADD R21, R9, -12583039 ;  /* 0xcb40007f09157421 */ /* 0x000fe20000000000 */
[----:B------:R-:W-:-:S02]  /*d9e0*/  IMAD.SHL.U32 R2, R2, 0x800000, RZ ;  /* 0x0080000002027824 */ /* 0x000fc400078e00ff */
[----:B------:R-:W-:Y:S01]  /*d9f0*/  FFMA R23, R8, 1.925963033500011079e-08, R17 ;  /* 0x32a5706008177823 */ /* 0x000fe20000000011 */
[----:B------:R-:W-:Y:S01]  /*da00*/  FFMA R24, R24, 1.925963033500011079e-08, R25 ;  /* 0x32a5706018187823 */ /* 0x000fe20000000019 */
[----:B------:R-:W-:Y:S01]  /*da10*/  FFMA R21, R10, 1.4426950216293334961, -R21 ;  /* 0x3fb8aa3b0a157823 */ /* 0x000fe20000000815 */
[----:B------:R-:W3:Y:S01]  /*da20*/  MUFU.EX2 R31, R31 ;  /* 0x0000001f001f7308 */ /* 0x000ee20000000800 */
[----:B------:R-:W-:Y:S02]  /*da30*/  IMAD.SHL.U32 R4, R5, 0x800000, RZ ;  /* 0x0080000005047824 */ /* 0x000fe400078e00ff */
[----:B--2---:R-:W-:Y:S01]  /*da40*/  FMUL R2, R2, R27 ;  /* 0x0000001b02027220 */ /* 0x004fe20000400000 */
[----:B------:R-:W-:Y:S01]  /*da50*/  FFMA R17, R10, 1.925963033500011079e-08, R21 ;  /* 0x32a570600a117823 */ /* 0x000fe20000000015 */
[-C--:B------:R-:W-:Y:S01]  /*da60*/  FFMA.SAT R21, R16, R11.reuse, 0.5 ;  /* 0x3f00000010157423 */ /* 0x080fe2000000200b */
[-C--:B------:R-:W-:Y:S01]  /*da70*/  FFMA.SAT R5, R22, R11.reuse, 0.5 ;  /* 0x3f00000016057423 */ /* 0x080fe2000000200b */
[----:B------:R-:W-:Y:S01]  /*da80*/  SHF.L.U32 R8, R19, 0x17, RZ ;  /* 0x0000001713087819 */ /* 0x000fe200000006ff */
[----:B------:R-:W-:Y:S01]  /*da90*/  FFMA.SAT R19, R32, R11, 0.5 ;  /* 0x3f00000020137423 */ /* 0x000fe2000000200b */
[----:B------:R-:W-:Y:S01]  /*daa0*/  FFMA.RM R10, R21, R12, 12582913 ;  /* 0x4b400001150a7423 */ /* 0x000fe2000000400c */
[----:B------:R-:W2:Y:S01]  /*dab0*/  MUFU.EX2 R23, R23 ;  /* 0x0000001700177308 */ /* 0x000ea20000000800 */
[----:B------:R-:W-:-:S02]  /*dac0*/  IMAD.SHL.U32 R6, R15, 0x800000, RZ ;  /* 0x008000000f067824 */ /* 0x000fc400078e00ff */
[C---:B------:R-:W-:Y:S01]  /*dad0*/  FADD R21, R10.reuse, -12583039 ;  /* 0xcb40007f0a157421 */ /* 0x040fe20000000000 */
[----:B------:R-:W-:Y:S02]  /*dae0*/  IMAD.SHL.U32 R9, R9, 0x800000, RZ ;  /* 0x0080000009097824 */ /* 0x000fe400078e00ff */
[----:B------:R-:W-:Y:S02]  /*daf0*/  IMAD.SHL.U32 R10, R10, 0x800000, RZ ;  /* 0x008000000a0a7824 */ /* 0x000fe400078e00ff */
[----:B------:R-:W-:Y:S01]  /*db00*/  FFMA R21, R16, 1.4426950216293334961, -R21 ;  /* 0x3fb8aa3b10157823 */ /* 0x000fe20000000815 */
[----:B---3--:R-:W-:Y:S01]  /*db10*/  FMUL R4, R4, R31 ;  /* 0x0000001f04047220 */ /* 0x008fe20000400000 */
[----:B------:R-:W3:Y:S01]  /*db20*/  MUFU.EX2 R29, R29 ;  /* 0x0000001d001d7308 */ /* 0x000ee20000000800 */
[----:B------:R-:W-:Y:S02]  /*db30*/  IMAD.SHL.U32 R7, R7, 0x800000, RZ ;  /* 0x0080000007077824 */ /* 0x000fe400078e00ff */
[----:B------:R-:W-:Y:S01]  /*db40*/  FFMA R16, R16, 1.925963033500011079e-08, R21 ;  /* 0x32a5706010107823 */ /* 0x000fe20000000015 */
[----:B------:R-:W-:-:S04]  /*db50*/  IMAD.SHL.U32 R3, R3, 0x800000, RZ ;  /* 0x0080000003037824 */ /* 0x000fc800078e00ff */
[----:B------:R-:W4:Y:S01]  /*db60*/  MUFU.EX2 R21, R60 ;  /* 0x0000003c00157308 */ /* 0x000f220000000800 */
[----:B--2---:R-:W-:Y:S01]  /*db70*/  FMUL R8, R8, R23 ;  /* 0x0000001708087220 */ /* 0x004fe20000400000 */
[----:B------:R-:W-:-:S04]  /*db80*/  FFMA.RM R23, R19, R12, 12582913 ;  /* 0x4b40000113177423 */ /* 0x000fc8000000400c */
[C---:B------:R-:W-:Y:S01]  /*db90*/  FADD R19, R23.reuse, -12583039 ;  /* 0xcb40007f17137421 */ /* 0x040fe20000000000 */
[----:B------:R-:W-:Y:S01]  /*dba0*/  IMAD.SHL.U32 R23, R23, 0x800000, RZ ;  /* 0x0080000017177824 */ /* 0x000fe200078e00ff */
[----:B------:R-:W2:Y:S01]  /*dbb0*/  MUFU.EX2 R50, R50 ;  /* 0x0000003200327308 */ /* 0x000ea20000000800 */
[----:B---3--:R-:W-:Y:S01]  /*dbc0*/  FMUL R6, R6, R29 ;  /* 0x0000001d06067220 */ /* 0x008fe20000400000 */
[----:B------:R-:W-:-:S04]  /*dbd0*/  FFMA R19, R32, 1.4426950216293334961, -R19 ;  /* 0x3fb8aa3b20137823 */ /* 0x000fc80000000813 */
[----:B------:R-:W-:Y:S02]  /*dbe0*/  FFMA R32, R32, 1.925963033500011079e-08, R19 ;  /* 0x32a5706020207823 */ /* 0x000fe40000000013 */
[----:B------:R3:W5:Y:S01]  /*dbf0*/  MUFU.EX2 R19, R16 ;  /* 0x0000001000137308 */ /* 0x0007620000000800 */
[----:B----4-:R-:W-:Y:S01]  /*dc00*/  FMUL R0, R0, R21 ;  /* 0x0000001500007220 */ /* 0x010fe20000400000 */
[----:B------:R-:W-:-:S04]  /*dc10*/  FFMA.SAT R21, R18, R11, 0.5 ;  /* 0x3f00000012157423 */ /* 0x000fc8000000200b */
[----:B------:R-:W-:Y:S02]  /*dc20*/  FFMA.RM R21, R21, R12, 12582913 ;  /* 0x4b40000115157423 */ /* 0x000fe4000000400c */
[----:B------:R-:W4:Y:S01]  /*dc30*/  MUFU.EX2 R62, R62 ;  /* 0x0000003e003e7308 */ /* 0x000f220000000800 */
[----:B---3--:R-:W-:Y:S01]  /*dc40*/  SHF.L.U32 R16, R14, 0x17, RZ ;  /* 0x000000170e107819 */ /* 0x008fe200000006ff */
[----:B------:R-:W-:Y:S01]  /*dc50*/  FADD R25, R21, -12583039 ;  /* 0xcb40007f15197421 */ /* 0x000fe20000000000 */
[----:B--2---:R-:W-:-:S03]  /*dc60*/  FMUL R7, R7, R50 ;  /* 0x0000003207077220 */ /* 0x004fc60000400000 */
[----:B------:R-:W-:Y:S02]  /*dc70*/  FFMA R25, R18, 1.4426950216293334961, -R25 ;  /* 0x3fb8aa3b12197823 */ /* 0x000fe40000000819 */
[----:B------:R-:W-:Y:S01]  /*dc80*/  MUFU.EX2 R56, R56 ;  /* 0x0000003800387308 */ /* 0x000fe20000000800 */
[----:B-----5:R-:W-:Y:S01]  /*dc90*/  FMUL R10, R10, R19 ;  /* 0x000000130a0a7220 */ /* 0x020fe20000400000 */
[----:B------:R-:W-:Y:S01]  /*dca0*/  FFMA R25, R18, 1.925963033500011079e-08, R25 ;  /* 0x32a5706012197823 */ /* 0x000fe20000000019 */
[----:B------:R-:W-:Y:S01]  /*dcb0*/  FFMA.RM R18, R33, R12, 12582913 ;  /* 0x4b40000121127423 */ /* 0x000fe2000000400c */
[----:B------:R-:W-:-:S03]  /*dcc0*/  FFMA.SAT R33, R28, R11, 0.5 ;  /* 0x3f0000001c217423 */ /* 0x000fc6000000200b */
[C---:B------:R-:W-:Y:S01]  /*dcd0*/  FADD R27, R18.reuse, -12583039 ;  /* 0xcb40007f121b7421 */ /* 0x040fe20000000000 */
[----:B------:R-:W-:Y:S02]  /*dce0*/  IMAD.SHL.U32 R18, R18, 0x800000, RZ ;  /* 0x0080000012127824 */ /* 0x000fe400078e00ff */
[----:B----4-:R-:W-:Y:S01]  /*dcf0*/  FMUL R3, R3, R62 ;  /* 0x0000003e03037220 */ /* 0x010fe20000400000 */
[----:B------:R-:W2:Y:S01]  /*dd00*/  MUFU.EX2 R32, R32 ;  /* 0x0000002000207308 */ /* 0x000ea20000000800 */
[----:B------:R-:W-:-:S04]  /*dd10*/  FFMA R27, R20, 1.4426950216293334961, -R27 ;  /* 0x3fb8aa3b141b7823 */ /* 0x000fc8000000081b */
[----:B------:R-:W-:Y:S01]  /*dd20*/  FFMA R27, R20, 1.925963033500011079e-08, R27 ;  /* 0x32a57060141b7823 */ /* 0x000fe2000000001b */
[----:B------:R-:W-:-:S04]  /*dd30*/  FFMA.RM R20, R5, R12, 12582913 ;  /* 0x4b40000105147423 */ /* 0x000fc8000000400c */
[----:B------:R-:W-:Y:S01]  /*dd40*/  FADD R5, R20, -12583039 ;  /* 0xcb40007f14057421 */ /* 0x000fe20000000000 */
[----:B------:R-:W3:Y:S03]  /*dd50*/  MUFU.EX2 R27, R27 ;  /* 0x0000001b001b7308 */ /* 0x000ee60000000800 */
[----:B------:R-:W-:Y:S01]  /*dd60*/  FFMA R5, R22, 1.4426950216293334961, -R5 ;  /* 0x3fb8aa3b16057823 */ /* 0x000fe20000000805 */
[----:B--2---:R-:W-:-:S03]  /*dd70*/  FMUL R23, R23, R32 ;  /* 0x0000002017177220 */ /* 0x004fc60000400000 */
[----:B------:R-:W-:Y:S01]  /*dd80*/  FFMA R31, R22, 1.925963033500011079e-08, R5 ;  /* 0x32a57060161f7823 */ /* 0x000fe20000000005 */
[----:B------:R-:W-:Y:S01]  /*dd90*/  FFMA.RM R22, R33, R12, 12582913 ;  /* 0x4b40000121167423 */ /* 0x000fe2000000400c */
[----:B------:R-:W-:Y:S02]  /*dda0*/  SHF.L.U32 R5, R13, 0x17, RZ ;  /* 0x000000170d057819 */ /* 0x000fe400000006ff */
[----:B------:R-:W-:Y:S01]  /*ddb0*/  MUFU.EX2 R50, R31 ;  /* 0x0000001f00327308 */ /* 0x000fe20000000800 */
[----:B------:R-:W-:Y:S02]  /*ddc0*/  FADD R13, R22, -12583039 ;  /* 0xcb40007f160d7421 */ /* 0x000fe40000000000 */
[----:B------:R-:W-:Y:S02]  /*ddd0*/  FMUL R5, R5, R56 ;  /* 0x0000003805057220 */ /* 0x000fe40000400000 */
[----:B------:R-:W-:Y:S01]  /*dde0*/  FFMA R13, R28, 1.4426950216293334961, -R13 ;  /* 0x3fb8aa3b1c0d7823 */ /* 0x000fe2000000080d */
[----:B---3--:R-:W-:-:S03]  /*ddf0*/  FMUL R18, R18, R27 ;  /* 0x0000001b12127220 */ /* 0x008fc60000400000 */
[----:B------:R-:W-:Y:S01]  /*de00*/  FFMA R33, R28, 1.925963033500011079e-08, R13 ;  /* 0x32a570601c217823 */ /* 0x000fe2000000000d */
[----:B------:R-:W-:Y:S01]  /*de10*/  FFMA.SAT R13, R26, R11, 0.5 ;  /* 0x3f0000001a0d7423 */ /* 0x000fe2000000200b */
[----:B------:R2:W3:Y:S03]  /*de20*/  MUFU.EX2 R28, R17 ;  /* 0x00000011001c7308 */ /* 0x0004e60000000800 */
[----:B------:R-:W-:-:S04]  /*de30*/  FFMA.RM R13, R13, R12, 12582913 ;  /* 0x4b4000010d0d7423 */ /* 0x000fc8000000400c */
[C---:B------:R-:W-:Y:S01]  /*de40*/  FADD R15, R13.reuse, -12583039 ;  /* 0xcb40007f0d0f7421 */ /* 0x040fe20000000000 */
[----:B------:R-:W-:Y:S02]  /*de50*/  IMAD.SHL.U32 R13, R13, 0x800000, RZ ;  /* 0x008000000d0d7824 */ /* 0x000fe400078e00ff */
[----:B--2---:R-:W-:Y:S01]  /*de60*/  FFMA.SAT R17, R38, R11, 0.5 ;  /* 0x3f00000026117423 */ /* 0x004fe2000000200b */
[----:B------:R-:W-:Y:S01]  /*de70*/  MUFU.EX2 R33, R33 ;  /* 0x0000002100217308 */ /* 0x000fe20000000800 */
[----:B------:R-:W-:-:S04]  /*de80*/  FFMA R15, R26, 1.4426950216293334961, -R15 ;  /* 0x3fb8aa3b1a0f7823 */ /* 0x000fc8000000080f */
[----:B------:R-:W-:Y:S01]  /*de90*/  FFMA R29, R26, 1.925963033500011079e-08, R15 ;  /* 0x32a570601a1d7823 */ /* 0x000fe2000000000f */
[----:B------:R-:W-:Y:S01]  /*dea0*/  FFMA.SAT R15, R30, R11, 0.5 ;  /* 0x3f0000001e0f7423 */ /* 0x000fe2000000200b */
[----:B---3--:R-:W-:Y:S01]  /*deb0*/  FMUL R9, R9, R28 ;  /* 0x0000001c09097220 */ /* 0x008fe20000400000 */
[-C--:B------:R-:W-:Y:S02]  /*dec0*/  FFMA.RM R28, R17, R12.reuse, 12582913 ;  /* 0x4b400001111c7423 */ /* 0x080fe4000000400c */
[----:B------:R-:W-:Y:S01]  /*ded0*/  FFMA.RM R15, R15, R12, 12582913 ;  /* 0x4b4000010f0f7423 */ /* 0x000fe2000000400c */
[----:B------:R-:W2:Y:S01]  /*dee0*/  MUFU.EX2 R17, R24 ;  /* 0x0000001800117308 */ /* 0x000ea20000000800 */
[----:B------:R-:W-:Y:S02]  /*def0*/  FADD R19, R28, -12583039 ;  /* 0xcb40007f1c137421 */ /* 0x000fe40000000000 */
[C---:B------:R-:W-:Y:S01]  /*df00*/  FADD R37, R15.reuse, -12583039 ;  /* 0xcb40007f0f257421 */ /* 0x040fe20000000000 */
[----:B------:R-:W-:Y:S01]  /*df10*/  SHF.L.U32 R15, R15, 0x17, RZ ;  /* 0x000000170f0f7819 */ /* 0x000fe200000006ff */
[----:B------:R-:W-:-:S02]  /*df20*/  FFMA R19, R38, 1.4426950216293334961, -R19 ;  /* 0x3fb8aa3b26137823 */ /* 0x000fc40000000813 */
[----:B------:R-:W-:Y:S02]  /*df30*/  FFMA R37, R30, 1.4426950216293334961, -R37 ;  /* 0x3fb8aa3b1e257823 */ /* 0x000fe40000000825 */
[----:B------:R-:W-:Y:S01]  /*df40*/  FFMA R38, R38, 1.925963033500011079e-08, R19 ;  /* 0x32a5706026267823 */ /* 0x000fe20000000013 */
[-C--:B------:R-:W-:Y:S01]  /*df50*/  FFMA.SAT R19, R44, R11.reuse, 0.5 ;  /* 0x3f0000002c137423 */ /* 0x080fe2000000200b */
[----:B------:R-:W-:Y:S01]  /*df60*/  FFMA R30, R30, 1.925963033500011079e-08, R37 ;  /* 0x32a570601e1e7823 */ /* 0x000fe20000000025 */
[----:B------:R-:W-:Y:S02]  /*df70*/  FFMA.SAT R37, R36, R11, 0.5 ;  /* 0x3f00000024257423 */ /* 0x000fe4000000200b */
[-C--:B------:R-:W-:Y:S01]  /*df80*/  FFMA.RM R14, R19, R12.reuse, 12582913 ;  /* 0x4b400001130e7423 */ /* 0x080fe2000000400c */
[----:B------:R-:W-:Y:S01]  /*df90*/  MUFU.EX2 R38, R38 ;  /* 0x0000002600267308 */ /* 0x000fe20000000800 */
[----:B------:R-:W-:Y:S01]  /*dfa0*/  FFMA.RM R26, R37, R12, 12582913 ;  /* 0x4b400001251a7423 */ /* 0x000fe2000000400c */
[----:B--2---:R-:W-:Y:S01]  /*dfb0*/  FMUL R16, R16, R17 ;  /* 0x0000001110107220 */ /* 0x004fe20000400000 */
[----:B------:R-:W-:Y:S01]  /*dfc0*/  FADD R19, R14, -12583039 ;  /* 0xcb40007f0e137421 */ /* 0x000fe20000000000 */
[----:B------:R-:W-:-:S02]  /*dfd0*/  IMAD.SHL.U32 R17, R21, 0x800000, RZ ;  /* 0x0080000015117824 */ /* 0x000fc400078e00ff */
[----:B------:R-:W-:Y:S01]  /*dfe0*/  FADD R37, R26, -12583039 ;  /* 0xcb40007f1a257421 */ /* 0x000fe20000000000 */
[----:B------:R-:W-:Y:S01]  /*dff0*/  FFMA R19, R44, 1.4426950216293334961, -R19 ;  /* 0x3fb8aa3b2c137823 */ /* 0x000fe20000000813 */
[----:B------:R-:W-:Y:S02]  /*e000*/  MUFU.EX2 R30, R30 ;  /* 0x0000001e001e7308 */ /* 0x000fe40000000800 */
[----:B------:R-:W-:Y:S01]  /*e010*/  FFMA R37, R36, 1.4426950216293334961, -R37 ;  /* 0x3fb8aa3b24257823 */ /* 0x000fe20000000825 */
[----:B------:R-:W-:Y:S01]  /*e020*/  FFMA R24, R44, 1.925963033500011079e-08, R19 ;  /* 0x32a570602c187823 */ /* 0x000fe20000000013 */
[-C--:B------:R-:W-:Y:S02]  /*e030*/  FFMA.SAT R19, R46, R11.reuse, 0.5 ;  /* 0x3f0000002e137423 */ /* 0x080fe4000000200b */
[----:B------:R-:W-:Y:S02]  /*e040*/  FFMA R37, R36, 1.925963033500011079e-08, R37 ;  /* 0x32a5706024257823 */ /* 0x000fe40000000025 */
[----:B------:R2:W3:Y:S08]  /*e050*/  MUFU.EX2 R36, R25 ;  /* 0x0000001900247308 */ /* 0x0004f00000000800 */
[----:B------:R-:W4:Y:S01]  /*e060*/  MUFU.EX2 R37, R37 ;  /* 0x0000002500257308 */ /* 0x000f220000000800 */
[----:B--2---:R-:W-:Y:S01]  /*e070*/  FFMA.SAT R25, R68, R11, 0.5 ;  /* 0x3f00000044197423 */ /* 0x004fe2000000200b */
[----:B---3--:R-:W-:Y:S01]  /*e080*/  FMUL R17, R17, R36 ;  /* 0x0000002411117220 */ /* 0x008fe20000400000 */
[----:B------:R-:W-:-:S04]  /*e090*/  FFMA.RM R36, R19, R12, 12582913 ;  /* 0x4b40000113247423 */ /* 0x000fc8000000400c */
[----:B------:R-:W-:-:S04]  /*e0a0*/  FADD R19, R36, -12583039 ;  /* 0xcb40007f24137421 */ /* 0x000fc80000000000 */
[----:B------:R-:W-:-:S04]  /*e0b0*/  FFMA R19, R46, 1.4426950216293334961, -R19 ;  /* 0x3fb8aa3b2e137823 */ /* 0x000fc80000000813 */
[----:B------:R-:W-:Y:S01]  /*e0c0*/  FFMA R46, R46, 1.925963033500011079e-08, R19 ;  /* 0x32a570602e2e7823 */ /* 0x000fe20000000013 */
[----:B------:R-:W-:-:S04]  /*e0d0*/  FFMA.SAT R19, R48, R11, 0.5 ;  /* 0x3f00000030137423 */ /* 0x000fc8000000200b */
[----:B------:R-:W-:Y:S01]  /*e0e0*/  FFMA.RM R44, R19, R12, 12582913 ;  /* 0x4b400001132c7423 */ /* 0x000fe2000000400c */
[----:B------:R-:W-:Y:S01]  /*e0f0*/  SHF.L.U32 R19, R20, 0x17, RZ ;  /* 0x0000001714137819 */ /* 0x000fe200000006ff */
[----:B------:R-:W-:Y:S01]  /*e100*/  IMAD.SHL.U32 R20, R22, 0x800000, RZ ;  /* 0x0080000016147824 */ /* 0x000fe200078e00ff */
[----:B------:R-:W-:Y:S01]  /*e110*/  MUFU.EX2 R46, R46 ;  /* 0x0000002e002e7308 */ /* 0x000fe20000000800 */
[----:B------:R-:W-:Y:S02]  /*e120*/  FADD R21, R44, -12583039 ;  /* 0xcb40007f2c157421 */ /* 0x000fe40000000000 */
[----:B------:R-:W-:Y:S01]  /*e130*/  FMUL R19, R19, R50 ;  /* 0x0000003213137220 */ /* 0x000fe20000400000 */
[----:B------:R-:W-:Y:S01]  /*e140*/  FMUL R20, R20, R33 ;  /* 0x0000002114147220 */ /* 0x000fe20000400000 */
[----:B------:R-:W-:-:S03]  /*e150*/  FFMA R21, R48, 1.4426950216293334961, -R21 ;  /* 0x3fb8aa3b30157823 */ /* 0x000fc60000000815 */
[----:B------:R-:W-:Y:S01]  /*e160*/  MUFU.EX2 R50, R29 ;  /* 0x0000001d00327308 */ /* 0x000fe20000000800 */
[----:B------:R-:W-:Y:S01]  /*e170*/  FFMA R27, R48, 1.925963033500011079e-08, R21 ;  /* 0x32a57060301b7823 */ /* 0x000fe20000000015 */
[----:B------:R-:W-:-:S04]  /*e180*/  FFMA.SAT R21, R52, R11, 0.5 ;  /* 0x3f00000034157423 */ /* 0x000fc8000000200b */
[----:B------:R-:W-:Y:S02]  /*e190*/  FFMA.RM R31, R21, R12, 12582913 ;  /* 0x4b400001151f7423 */ /* 0x000fe4000000400c */
[----:B------:R2:W-:Y:S02]  /*e1a0*/  MUFU.EX2 R29, R24 ;  /* 0x00000018001d7308 */ /* 0x0005e40000000800 */
[----:B------:R-:W-:-:S04]  /*e1b0*/  FADD R21, R31, -12583039 ;  /* 0xcb40007f1f157421 */ /* 0x000fc80000000000 */
[----:B------:R-:W-:Y:S01]  /*e1c0*/  FFMA R21, R52, 1.4426950216293334961, -R21 ;  /* 0x3fb8aa3b34157823 */ /* 0x000fe20000000815 */
[----:B--2---:R-:W-:-:S03]  /*e1d0*/  IMAD.SHL.U32 R24, R26, 0x800000, RZ ;  /* 0x008000001a187824 */ /* 0x004fc600078e00ff */
[----:B------:R-:W-:Y:S01]  /*e1e0*/  FFMA R52, R52, 1.925963033500011079e-08, R21 ;  /* 0x32a5706034347823 */ /* 0x000fe20000000015 */
[----:B------:R-:W-:Y:S01]  /*e1f0*/  FFMA.SAT R21, R54, R11, 0.5 ;  /* 0x3f00000036157423 */ /* 0x000fe2000000200b */
[----:B----4-:R-:W-:-:S03]  /*e200*/  FMUL R24, R24, R37 ;  /* 0x0000002518187220 */ /* 0x010fc60000400000 */
[----:B------:R-:W-:Y:S01]  /*e210*/  FFMA.RM R48, R21, R12, 12582913 ;  /* 0x4b40000115307423 */ /* 0x000fe2000000400c */
[----:B------:R-:W-:Y:S03]  /*e220*/  MUFU.EX2 R52, R52 ;  /* 0x0000003400347308 */ /* 0x000fe60000000800 */
[----:B------:R-:W-:-:S04]  /*e230*/  FADD R21, R48, -12583039 ;  /* 0xcb40007f30157421 */ /* 0x000fc80000000000 */
[----:B------:R-:W-:-:S04]  /*e240*/  FFMA R21, R54, 1.4426950216293334961, -R21 ;  /* 0x3fb8aa3b36157823 */ /* 0x000fc80000000815 */
[----:B------:R-:W-:Y:S01]  /*e250*/  FFMA R54, R54, 1.925963033500011079e-08, R21 ;  /* 0x32a5706036367823 */ /* 0x000fe20000000015 */
[----:B------:R-:W-:-:S03]  /*e260*/  FFMA.SAT R21, R70, R11, 0.5 ;  /* 0x3f00000046157423 */ /* 0x000fc6000000200b */
[----:B------:R-:W-:Y:S01]  /*e270*/  MUFU.EX2 R33, R54 ;  /* 0x0000003600217308 */ /* 0x000fe20000000800 */
[-C--:B------:R-:W-:Y:S01]  /*e280*/  FFMA.RM R11, R21, R12.reuse, 12582913 ;  /* 0x4b400001150b7423 */ /* 0x080fe2000000400c */
[----:B------:R-:W-:Y:S01]  /*e290*/  FFMA.RM R12, R25, R12, 12582913 ;  /* 0x4b400001190c7423 */ /* 0x000fe2000000400c */
[----:B------:R-:W-:Y:S02]  /*e2a0*/  SHF.L.U32 R25, R28, 0x17, RZ ;  /* 0x000000171c197819 */ /* 0x000fe400000006ff */
[----:B------:R-:W-:Y:S01]  /*e2b0*/  FADD R21, R11, -12583039 ;  /* 0xcb40007f0b157421 */ /* 0x000fe20000000000 */
[----:B------:R-:W-:Y:S01]  /*e2c0*/  FADD R37, R12, -12583039 ;  /* 0xcb40007f0c257421 */ /* 0x000fe20000000000 */
[----:B------:R-:W-:Y:S01]  /*e2d0*/  SHF.L.U32 R28, R44, 0x17, RZ ;  /* 0x000000172c1c7819 */ /* 0x000fe200000006ff */
[----:B------:R-:W-:Y:S01]  /*e2e0*/  FMUL R25, R25, R38 ;  /* 0x0000002619197220 */ /* 0x000fe20000400000 */
[----:B------:R-:W-:Y:S01]  /*e2f0*/  FFMA R21, R70, 1.4426950216293334961, -R21 ;  /* 0x3fb8aa3b46157823 */ /* 0x000fe20000000815 */
[----:B------:R-:W-:Y:S01]  /*e300*/  FFMA R51, R68, 1.4426950216293334961, -R37 ;  /* 0x3fb8aa3b44337823 */ /* 0x000fe20000000825 */
[----:B------:R-:W-:Y:S01]  /*e310*/  SHF.L.U32 R32, R11, 0x17, RZ ;  /* 0x000000170b207819 */ /* 0x000fe200000006ff */
[----:B------:R-:W-:-:S02]  /*e320*/  IMAD.SHL.U32 R12, R12, 0x800000, RZ ;  /* 0x008000000c0c7824 */ /* 0x000fc400078e00ff */
[----:B------:R-:W-:Y:S01]  /*e330*/  FFMA R70, R70, 1.925963033500011079e-08, R21 ;  /* 0x32a5706046467823 */ /* 0x000fe20000000015 */
[----:B------:R-:W-:Y:S01]  /*e340*/  FADD R21, RZ, R3 ;  /* 0x00000003ff157221 */ /* 0x000fe20000000000 */
[----:B------:R-:W-:Y:S02]  /*e350*/  FFMA R51, R68, 1.925963033500011079e-08, R51 ;  /* 0x32a5706044337823 */ /* 0x000fe40000000033 */
[----:B------:R-:W2:Y:S01]  /*e360*/  MUFU.EX2 R37, R70 ;  /* 0x0000004600257308 */ /* 0x000ea20000000800 */
[----:B------:R-:W-:-:S04]  /*e370*/  FADD R21, R21, R0 ;  /* 0x0000000015157221 */ /* 0x000fc80000000000 */
[----:B------:R-:W-:-:S03]  /*e380*/  FADD R21, R21, R2 ;  /* 0x0000000215157221 */ /* 0x000fc60000000000 */
[----:B------:R-:W-:Y:S01]  /*e390*/  MUFU.EX2 R51, R51 ;  /* 0x0000003300337308 */ /* 0x000fe20000000800 */
[----:B------:R-:W-:-:S04]  /*e3a0*/  FADD R22, R21, R4 ;  /* 0x0000000415167221 */ /* 0x000fc80000000000 */
[----:B------:R-:W-:-:S04]  /*e3b0*/  FADD R21, R22, R5 ;  /* 0x0000000516157221 */ /* 0x000fc80000000000 */
[----:B------:R-:W-:Y:S01]  /*e3c0*/  FADD R22, R21, R6 ;  /* 0x0000000615167221 */ /* 0x000fe20000000000 */
[----:B--2---:R-:W-:-:S03]  /*e3d0*/  FMUL R32, R32, R37 ;  /* 0x0000002520207220 */ /* 0x004fc60000400000 */
[----:B------:R-:W-:-:S04]  /*e3e0*/  FADD R21, R22, R7 ;  /* 0x0000000716157221 */ /* 0x000fc80000000000 */
[----:B------:R-:W-:Y:S01]  /*e3f0*/  FADD R22, R21, R8 ;  /* 0x0000000815167221 */ /* 0x000fe20000000000 */
[----:B------:R-:W-:-:S03]  /*e400*/  FMUL R21, R13, R50 ;  /* 0x000000320d157220 */ /* 0x000fc60000400000 */
[----:B------:R-:W-:Y:S01]  /*e410*/  FADD R13, R22, R9 ;  /* 0x00000009160d7221 */ /* 0x000fe20000000000 */
[----:B------:R-:W-:Y:S02]  /*e420*/  FMUL R22, R15, R30 ;  /* 0x0000001e0f167220 */ /* 0x000fe40000400000 */
[----:B------:R2:W3:Y:S01]  /*e430*/  MUFU.EX2 R15, R27 ;  /* 0x0000001b000f7308 */ /* 0x0004e20000000800 */
[----:B------:R-:W-:-:S04]  /*e440*/  FADD R13, R13, R10 ;  /* 0x0000000a0d0d7221 */ /* 0x000fc80000000000 */
[----:B------:R-:W-:-:S04]  /*e450*/  FADD R30, R13, R16 ;  /* 0x000000100d1e7221 */ /* 0x000fc80000000000 */
[----:B------:R-:W-:Y:S01]  /*e460*/  FADD R13, R30, R17 ;  /* 0x000000111e0d7221 */ /* 0x000fe20000000000 */
[----:B--2---:R-:W-:-:S03]  /*e470*/  IMAD.SHL.U32 R27, R36, 0x800000, RZ ;  /* 0x00800000241b7824 */ /* 0x004fc600078e00ff */
[----:B------:R-:W-:Y:S01]  /*e480*/  FADD R30, R13, R18 ;  /* 0x000000120d1e7221 */ /* 0x000fe20000000000 */
[----:B------:R-:W-:-:S03]  /*e490*/  FMUL R27, R27, R46 ;  /* 0x0000002e1b1b7220 */ /* 0x000fc60000400000 */
[----:B------:R-:W-:Y:S01]  /*e4a0*/  FADD R13, R30, R19 ;  /* 0x000000131e0d7221 */ /* 0x000fe20000000000 */
[----:B---3--:R-:W-:Y:S01]  /*e4b0*/  FMUL R28, R28, R15 ;  /* 0x0000000f1c1c7220 */ /* 0x008fe20000400000 */
[----:B------:R-:W-:Y:S02]  /*e4c0*/  IMAD.SHL.U32 R30, R48, 0x800000, RZ ;  /* 0x00800000301e7824 */ /* 0x000fe400078e00ff */
[----:B------:R-:W-:Y:S02]  /*e4d0*/  FADD R26, R13, R20 ;  /* 0x000000140d1a7221 */ /* 0x000fe40000000000 */
[----:B------:R-:W-:Y:S02]  /*e4e0*/  FMUL R30, R30, R33 ;  /* 0x000000211e1e7220 */ /* 0x000fe40000400000 */
[----:B------:R-:W-:-:S04]  /*e4f0*/  FADD R13, R26, R21 ;  /* 0x000000151a0d7221 */ /* 0x000fc80000000000 */
[----:B------:R-:W-:-:S04]  /*e500*/  FADD R26, R13, R22 ;  /* 0x000000160d1a7221 */ /* 0x000fc80000000000 */
[----:B------:R-:W-:Y:S01]  /*e510*/  FADD R13, R26, R23 ;  /* 0x000000171a0d7221 */ /* 0x000fe20000000000 */
[----:B------:R-:W-:-:S03]  /*e520*/  IMAD.SHL.U32 R26, R14, 0x800000, RZ ;  /* 0x008000000e1a7824 */ /* 0x000fc600078e00ff */
[----:B------:R-:W-:Y:S01]  /*e530*/  FADD R14, R13, R24 ;  /* 0x000000180d0e7221 */ /* 0x000fe20000000000 */
[----:B------:R-:W-:Y:S01]  /*e540*/  FMUL R26, R26, R29 ;  /* 0x0000001d1a1a7220 */ /* 0x000fe20000400000 */
[----:B------:R-:W-:Y:S02]  /*e550*/  IMAD.SHL.U32 R29, R31, 0x800000, RZ ;  /* 0x008000001f1d7824 */ /* 0x000fe400078e00ff */
[----:B------:R-:W-:Y:S01]  /*e560*/  FMUL R31, R12, R51 ;  /* 0x000000330c1f7220 */ /* 0x000fe20000400000 */
        /* <DEDUP_REMOVED lines=18> */
.L_x_1845:
[----:B---3--:R-:W-:Y:S01]  /*e690*/  FADD R33, R38, R14 ;  /* 0x0000000e26217221 */ /* 0x008fe20000000000 */
[----:B------:R-:W-:Y:S03]  /*e6a0*/  BSSY.RECONVERGENT B3, `(.L_x_1779) ;  /* 0x000000d000037945 */ /* 0x000fe60003800200 */
[----:B------:R-:W3:Y:S08]  /*e6b0*/  MUFU.RCP R12, R33 ;  /* 0x00000021000c7308 */ /* 0x000ef00000001000 */
[----:B------:R-:W4:Y:S01]  /*e6c0*/  FCHK P1, R3, R33 ;  /* 0x0000002103007302 */ /* 0x000f220000020000 */
[----:B---3--:R-:W-:-:S04]  /*e6d0*/  FFMA R11, -R33, R12, 1 ;  /* 0x3f800000210b7423 */ /* 0x008fc8000000010c */
[----:B------:R-:W-:-:S04]  /*e6e0*/  FFMA R12, R12, R11, R12 ;  /* 0x0000000b0c0c7223 */ /* 0x000fc8000000000c */
[----:B------:R-:W-:-:S04]  /*e6f0*/  FFMA R11, R3, R12, RZ ;  /* 0x0000000c030b7223 */ /* 0x000fc800000000ff */
[----:B------:R-:W-:-:S04]  /*e700*/  FFMA R13, -R33, R11, R3 ;  /* 0x0000000b210d7223 */ /* 0x000fc80000000103 */
[----:B------:R-:W-:Y:S01]  /*e710*/  FFMA R11, R12, R13, R11 ;  /* 0x0000000d0c0b7223 */ /* 0x000fe2000000000b */
[----:B----4-:R-:W-:Y:S06]  /*e720*/  @!P1 BRA `(.L_x_1780) ;  /* 0x0000000000109947 */ /* 0x010fec0003800000 */
[----:B------:R-:W-:Y:S01]  /*e730*/  IMAD.MOV.U32 R12, RZ, RZ, R33 ;  /* 0x000000ffff0c7224 */ /* 0x000fe200078e0021 */
[----:B------:R-:W-:-:S07]  /*e740*/  MOV R36, 0xe760 ;  /* 0x0000e76000247802 */ /* 0x000fce0000000f00 */
[----:B012---:R-:W-:Y:S05]  /*e750*/  CALL.REL.NOINC `($__internal_20_$__cuda_sm3x_div_rn_noftz_f32_slowpath) ;  /* 0x0000003800107944 */ /* 0x007fea0003c00000 */
[----:B------:R-:W-:-:S07]  /*e760*/  MOV R11, R3 ;  /* 0x00000003000b7202 */ /* 0x000fce0000000f00 */
.L_x_1780:
[----:B------:R-:W-:Y:S05]  /*e770*/  BSYNC.RECONVERGENT B3 ;  /* 0x0000000000037941 */ /* 0x000fea0003800200 */
.L_x_1779:
[----:B------:R-:W3:Y:S01]  /*e780*/  MUFU.RCP R12, R33 ;  /* 0x00000021000c7308 */ /* 0x000ee20000001000 */
[----:B------:R-:W-:Y:S07]  /*e790*/  BSSY.RECONVERGENT B3, `(.L_x_1781) ;  /* 0x000000d000037945 */ /* 0x000fee0003800200 */
        /* <DEDUP_REMOVED lines=8> */
[----:B------:R-:W-:Y:S01]  /*e820*/  MOV R36, 0xe850 ;  /* 0x0000e85000247802 */ /* 0x000fe20000000f00 */
[----:B------:R-:W-:-:S07]  /*e830*/  IMAD.MOV.U32 R12, RZ, RZ, R33 ;  /* 0x000000ffff0c7224 */ /* 0x000fce00078e0021 */
[----:B012---:R-:W-:Y:S05]  /*e840*/  CALL.REL.NOINC `($__internal_20_$__cuda_sm3x_div_rn_noftz_f32_slowpath) ;  /* 0x0000003400d47944 */ /* 0x007fea0003c00000 */
[----:B------:R-:W-:-:S07]  /*e850*/  MOV R14, R3 ;  /* 0x00000003000e7202 */ /* 0x000fce0000000f00 */
.L_x_1782:
[----:B------:R-:W-:Y:S05]  /*e860*/  BSYNC.RECONVERGENT B3 ;  /* 0x0000000000037941 */ /* 0x000fea0003800200 */
.L_x_1781:
        /* <DEDUP_REMOVED lines=14> */
.L_x_1784:
[----:B------:R-:W-:Y:S05]  /*e950*/  BSYNC.RECONVERGENT B3 ;  /* 0x0000000000037941 */ /* 0x000fea0003800200 */
.L_x_1783:
        /* <DEDUP_REMOVED lines=14> */
.L_x_1786:
[----:B------:R-:W-:Y:S05]  /*ea40*/  BSYNC.RECONVERGENT B3 ;  /* 0x0000000000037941 */ /* 0x000fea0003800200 */
.L_x_1785:
        /* <DEDUP_REMOVED lines=14> */
.L_x_1788:
[----:B------:R-:W-:Y:S05]  /*eb30*/  BSYNC.RECONVERGENT B3 ;  /* 0x0000000000037941 */ /* 0x000fea0003800200 */
.L_x_1787:
        /* <DEDUP_REMOVED lines=14> */
.L_x_1790:
[----:B------:R-:W-:Y:S05]  /*ec20*/  BSYNC.RECONVERGENT B3 ;  /* 0x0000000000037941 */ /* 0x000fea0003800200 */
.L_x_1789:
        /* <DEDUP_REMOVED lines=14> */
.L_x_1792:
[----:B------:R-:W-:Y:S05]  /*ed10*/  BSYNC.RECONVERGENT B3 ;  /* 0x0000000000037941 */ /* 0x000fea0003800200 */
.L_x_1791:
        /* <DEDUP_REMOVED lines=14> */
.L_x_1794:
[----:B------:R-:W-:Y:S05]  /*ee00*/  BSYNC.RECONVERGENT B3 ;  /* 0x0000000000037941 */ /* 0x000fea0003800200 */
.L_x_1793:
        /* <DEDUP_REMOVED lines=14> */
.L_x_1796:
[----:B------:R-:W-:Y:S05]  /*eef0*/  BSYNC.RECONVERGENT B3 ;  /* 0x0000000000037941 */ /* 0x000fea0003800200 */
.L_x_1795:
        /* <DEDUP_REMOVED lines=14> */
.L_x_1798:
[----:B------:R-:W-:Y:S05]  /*efe0*/  BSYNC.RECONVERGENT B3 ;  /* 0x0000000000037941 */ /* 0x000fea0003800200 */
.L_x_1797:
        /* <DEDUP_REMOVED lines=14> */
.L_x_1800:
[----:B------:R-:W-:Y:S05]  /*f0d0*/  BSYNC.RECONVERGENT B3 ;  /* 0x0000000000037941 */ /* 0x000fea0003800200 */
.L_x_1799:
        /* <DEDUP_REMOVED lines=14> */
.L_x_1802:
[----:B------:R-:W-:Y:S05]  /*f1c0*/  BSYNC.RECONVERGENT B3 ;  /* 0x0000000000037941 */ /* 0x000fea0003800200 */
.L_x_1801:
        /* <DEDUP_REMOVED lines=14> */
.L_x_1804:
[----:B------:R-:W-:Y:S05]  /*f2b0*/  BSYNC.RECONVERGENT B3 ;  /* 0x0000000000037941 */ /* 0x000fea0003800200 */
.L_x_1803:
        /* <DEDUP_REMOVED lines=14> */
.L_x_1806:
[----:B------:R-:W-:Y:S05]  /*f3a0*/  BSYNC.RECONVERGENT B3 ;  /* 0x0000000000037941 */ /* 0x000fea0003800200 */
.L_x_1805:
        /* <DEDUP_REMOVED lines=14> */
.L_x_1808:
[----:B------:R-:W-:Y:S05]  /*f490*/  BSYNC.RECONVERGENT B3 ;  /* 0x0000000000037941 */ /* 0x000fea0003800200 */
.L_x_1807:
        /* <DEDUP_REMOVED lines=14> */
.L_x_1810:
[----:B------:R-:W-:Y:S05]  /*f580*/  BSYNC.RECONVERGENT B3 ;  /* 0x0000000000037941 */ /* 0x000fea0003800200 */
.L_x_1809:
        /* <DEDUP_REMOVED lines=14> */
.L_x_1812:
[----:B------:R-:W-:Y:S05]  /*f670*/  BSYNC.RECONVERGENT B3 ;  /* 0x0000000000037941 */ /* 0x000fea0003800200 */
.L_x_1811:
        /* <DEDUP_REMOVED lines=14> */
.L_x_1814:
[----:B------:R-:W-:Y:S05]  /*f760*/  BSYNC.RECONVERGENT B3 ;  /* 0x0000000000037941 */ /* 0x000fea0003800200 */
.L_x_1813:
        /* <DEDUP_REMOVED lines=14> */
.L_x_1816:
[----:B------:R-:W-:Y:S05]  /*f850*/  BSYNC.RECONVERGENT B3 ;  /* 0x0000000000037941 */ /* 0x000fea0003800200 */
.L_x_1815:
        /* <DEDUP_REMOVED lines=14> */
.L_x_1818:
[----:B------:R-:W-:Y:S05]  /*f940*/  BSYNC.RECONVERGENT B3 ;  /* 0x0000000000037941 */ /* 0x000fea0003800200 */
.L_x_1817:
        /* <DEDUP_REMOVED lines=14> */
.L_x_1820:
[----:B------:R-:W-:Y:S05]  /*fa30*/  BSYNC.RECONVERGENT B3 ;  /* 0x0000000000037941 */ /* 0x000fea0003800200 */
.L_x_1819:
        /* <DEDUP_REMOVED lines=14> */
.L_x_1822:
[----:B------:R-:W-:Y:S05]  /*fb20*/  BSYNC.RECONVERGENT B3 ;  /* 0x0000000000037941 */ /* 0x000fea0003800200 */
.L_x_1821:
        /* <DEDUP_REMOVED lines=14> */
.L_x_1824:
[----:B------:R-:W-:Y:S05]  /*fc10*/  BSYNC.RECONVERGENT B3 ;  /* 0x0000000000037941 */ /* 0x000fea0003800200 */
.L_x_1823:
        /* <DEDUP_REMOVED lines=14> */
.L_x_1826:
[----:B------:R-:W-:Y:S05]  /*fd00*/  BSYNC.RECONVERGENT B3 ;  /* 0x0000000000037941 */ /* 0x000fea0003800200 */
.L_x_1825:
        /* <DEDUP_REMOVED lines=14> */
.L_x_1828:
[----:B------:R-:W-:Y:S05]  /*fdf0*/  BSYNC.RECONVERGENT B3 ;  /* 0x0000000000037941 */ /* 0x000fea0003800200 */
.L_x_1827:
        /* <DEDUP_REMOVED lines=14> */
.L_x_1830:
[----:B------:R-:W-:Y:S05]  /*fee0*/  BSYNC.RECONVERGENT B3 ;  /* 0x0000000000037941 */ /* 0x000fea0003800200 */
.L_x_1829:
        /* <DEDUP_REMOVED lines=13> */
.L_x_1832:
[----:B------:R-:W-:Y:S05]  /*ffc0*/  BSYNC.RECONVERGENT B3 ;  /* 0x0000000000037941 */ /* 0x000fea0003800200 */
.L_x_1831:
[C---:B0-----:R-:W-:Y:S01]  /*ffd0*/  IADD3 R12, PT, PT, R49.reuse, 0x20, RZ ;  /* 0x00000020310c7810 */ /* 0x041fe20007ffe0ff */
[C---:B------:R-:W-:Y:S01]  /*ffe0*/  VIADD R13, R49.reuse, 0x40 ;  /* 0x00000040310d7836 */ /* 0x040fe20000000000 */
[----:B-1----:R-:W-:Y:S01]  /*fff0*/  @!P0 R2UR UR4, R34 ;  /* 0x00000000220482ca */ /* 0x002fe200000e0000 */
[----:B------:R-:W-:Y:S01]  /*10000*/  VIADD R24, R49, 0x60 ;  /* 0x0000006031187836 */ /* 0x000fe20000000000 */
[----:B------:R-:W-:Y:S01]  /*10010*/  ISETP.GE.U32.AND P6, PT, R12, UR50, PT ;  /* 0x000000320c007c0c */ /* 0x000fe2000bfc6070 */
[----:B------:R-:W-:Y:S01]  /*10020*/  IMAD.MOV.U32 R12, RZ, RZ, R49 ;  /* 0x000000ffff0c7224 */ /* 0x000fe200078e0031 */
[----:B------:R-:W-:Y:S01]  /*10030*/  ISETP.GE.U32.AND P3, PT, R13, UR50, PT ;  /* 0x000000320d007c0c */ /* 0x000fe2000bf66070 */
[----:B------:R-:W-:Y:S01]  /*10040*/  IMAD.MOV.U32 R13, RZ, RZ, RZ ;  /* 0x000000ffff0d7224 */ /* 0x000fe200078e00ff */
[----:B------:R-:W-:Y:S01]  /*10050*/  ISETP.GE.AND.EX P6, PT, RZ, UR51, PT, P6 ;  /* 0x00000033ff007c0c */ /* 0x000fe2000bfc6360 */
[----:B------:R-:W-:Y:S01]  /*10060*/  IMAD R33, R40, UR46, RZ ;  /* 0x0000002e28217c24 */ /* 0x000fe2000f8e02ff */
[----:B------:R-:W-:Y:S01]  /*10070*/  ISETP.GE.U32.AND P4, PT, R24, UR50, PT ;  /* 0x0000003218007c0c */ /* 0x000fe2000bf86070 */
[----:B------:R-:W-:Y:S01]  /*10080*/  IMAD.WIDE.U32 R30, R42, UR46, R12 ;  /* 0x0000002e2a1e7c25 */ /* 0x000fe2000f8e000c */
[----:B------:R-:W-:-:S02]  /*10090*/  IADD3 R24, PT, PT, R49, 0x80, RZ ;  /* 0x0000008031187810 */ /* 0x000fc40007ffe0ff */
[----:B------:R-:W-:Y:S01]  /*100a0*/  ISETP.GE.AND.EX P3, PT, RZ, UR51, PT, P3 ;  /* 0x00000033ff007c0c */ /* 0x000fe2000bf66330 */
[----:B------:R-:W-:Y:S01]  /*100b0*/  IMAD R13, R42, UR47, R33 ;  /* 0x0000002f2a0d7c24 */ /* 0x000fe2000f8e0221 */
[----:B------:R-:W-:Y:S01]  /*100c0*/  ISETP.GE.U32.AND P1, PT, R24, UR50, PT ;  /* 0x0000003218007c0c */ /* 0x000fe2000bf26070 */
[----:B------:R-:W-:Y:S01]  /*100d0*/  VIADD R26, R49, 0x100 ;  /* 0x00000100311a7836 */ /* 0x000fe20000000000 */
[----:B------:R-:W-:Y:S01]  /*100e0*/  @!P0 R2UR UR5, R35 ;  /* 0x00000000230582ca */ /* 0x000fe200000e0000 */
[----:B------:R-:W-:Y:S01]  /*100f0*/  IMAD.IADD R13, R31, 0x1, R13 ;  /* 0x000000011f0d7824 */ /* 0x000fe200078e020d */
[----:B------:R-:W-:Y:S02]  /*10100*/  IADD3 R24, PT, PT, R49, 0xa0, RZ ;  /* 0x000000a031187810 */ /* 0x000fe40007ffe0ff */
[----:B------:R-:W-:Y:S02]  /*10110*/  ISETP.GE.AND.EX P4, PT, RZ, UR51, PT, P4 ;  /* 0x00000033ff007c0c */ /* 0x000fe4000bf86340 */
[----:B------:R-:W-:-:S02]  /*10120*/  @!P6 R2UR UR6, R34 ;  /* 0x000000002206e2ca */ /* 0x000fc400000e0000 */
[----:B------:R-:W-:Y:S02]  /*10130*/  @!P6 R2UR UR7, R35 ;  /* 0x000000002307e2ca */ /* 0x000fe400000e0000 */
[----:B------:R-:W-:Y:S02]  /*10140*/  LEA R12, P5, R30, UR44, 0x2 ;  /* 0x0000002c1e0c7c11 */ /* 0x000fe4000f8a10ff */
[----:B------:R-:W-:Y:S01]  /*10150*/  ISETP.GE.U32.AND P2, PT, R24, UR50, PT ;  /* 0x0000003218007c0c */ /* 0x000fe2000bf46070 */
[----:B------:R-:W-:Y:S01]  /*10160*/  VIADD R24, R49, 0xc0 ;  /* 0x000000c031187836 */ /* 0x000fe20000000000 */
[----:B------:R-:W-:Y:S02]  /*10170*/  LEA.HI.X R13, R30, UR45, R13, 0x2, P5 ;  /* 0x0000002d1e0d7c11 */ /* 0x000fe4000a8f140d */
[----:B------:R-:W-:Y:S02]  /*10180*/  ISETP.GE.AND.EX P1, PT, RZ, UR51, PT, P1 ;  /* 0x00000033ff007c0c */ /* 0x000fe4000bf26310 */
[----:B------:R-:W-:Y:S01]  /*10190*/  ISETP.GE.U32.AND P5, PT, R24, UR50, PT ;  /* 0x0000003218007c0c */ /* 0x000fe2000bfa6070 */
[----:B------:R-:W-:Y:S01]  /*101a0*/  @!P0 STG.E desc[UR4][R12.64], R11 ;  /* 0x0000000b0c008986 */ /* 0x000fe2000c101904 */
[----:B------:R-:W-:-:S02]  /*101b0*/  @!P3 R2UR UR8, R34 ;  /* 0x000000002208b2ca */ /* 0x000fc400000e0000 */
[C---:B------:R-:W-:Y:S01]  /*101c0*/  @!P3 R2UR UR9, R35.reuse ;  /* 0x000000002309b2ca */ /* 0x040fe200000e0000 */
[----:B------:R-:W-:Y:S01]  /*101d0*/  @!P6 STG.E desc[UR6][R12.64+0x80], R14 ;  /* 0x0000800e0c00e986 */ /* 0x000fe2000c101906 */
[----:B------:R-:W-:Y:S02]  /*101e0*/  ISETP.GE.AND.EX P2, PT, RZ, UR51, PT, P2 ;  /* 0x00000033ff007c0c */ /* 0x000fe4000bf46320 */
[----:B------:R-:W-:Y:S02]  /*101f0*/  @!P4 R2UR UR4, R34 ;  /* 0x000000002204c2ca */ /* 0x000fe400000e0000 */
[----:B------:R-:W-:Y:S02]  /*10200*/  @!P4 R2UR UR5, R35 ;  /* 0x000000002305c2ca */ /* 0x000fe400000e0000 */
[----:B------:R-:W-:Y:S02]  /*10210*/  IADD3 R24, PT, PT, R49, 0xe0, RZ ;  /* 0x000000e031187810 */ /* 0x000fe40007ffe0ff */
[----:B------:R-:W-:-:S02]  /*10220*/  ISETP.GE.AND.EX P6, PT, RZ, UR51, PT, P5 ;  /* 0x00000033ff007c0c */ /* 0x000fc4000bfc6350 */
[----:B------:R-:W-:Y:S01]  /*10230*/  ISETP.GE.U32.AND P0, PT, R24, UR50, PT ;  /* 0x0000003218007c0c */ /* 0x000fe2000bf06070 */
[----:B------:R-:W-:Y:S01]  /*10240*/  VIADD R24, R49, 0x120 ;  /* 0x0000012031187836 */ /* 0x000fe20000000000 */
[----:B------:R-:W-:Y:S01]  /*10250*/  @!P1 R2UR UR10, R34 ;  /* 0x00000000220a92ca */ /* 0x000fe200000e0000 */
[----:B------:R-:W-:Y:S01]  /*10260*/  @!P3 STG.E desc[UR8][R12.64+0x100], R0 ;  /* 0x000100000c00b986 */ /* 0x000fe2000c101908 */
[C---:B------:R-:W-:Y:S02]  /*10270*/  @!P1 R2UR UR11, R35.reuse ;  /* 0x00000000230b92ca */ /* 0x040fe400000e0000 */
[----:B------:R-:W-:Y:S01]  /*10280*/  ISETP.GE.U32.AND P3, PT, R24, UR50, PT ;  /* 0x0000003218007c0c */ /* 0x000fe2000bf66070 */
[----:B------:R0:W-:Y:S01]  /*10290*/  @!P4 STG.E desc[UR4][R12.64+0x180], R2 ;  /* 0x000180020c00c986 */ /* 0x0001e2000c101904 */
[----:B------:R-:W-:Y:S02]  /*102a0*/  @!P2 R2UR UR6, R34 ;  /* 0x000000002206a2ca */ /* 0x000fe400000e0000 */
[----:B------:R-:W-:-:S02]  /*102b0*/  @!P2 R2UR UR7, R35 ;  /* 0x000000002307a2ca */ /* 0x000fc400000e0000 */
[----:B------:R-:W-:Y:S02]  /*102c0*/  ISETP.GE.AND.EX P0, PT, RZ, UR51, PT, P0 ;  /* 0x00000033ff007c0c */ /* 0x000fe4000bf06300 */
[----:B------:R-:W-:Y:S02]  /*102d0*/  ISETP.GE.U32.AND P4, PT, R47, UR50, PT ;  /* 0x000000322f007c0c */ /* 0x000fe4000bf86070 */
[----:B------:R-:W-:Y:S01]  /*102e0*/  @!P6 R2UR UR4, R34 ;  /* 0x000000002204e2ca */ /* 0x000fe200000e0000 */
[----:B------:R-:W-:Y:S01]  /*102f0*/  @!P1 STG.E desc[UR10][R12.64+0x200], R4 ;  /* 0x000200040c009986 */ /* 0x000fe2000c10190a */
[----:B------:R-:W-:Y:S01]  /*10300*/  @!P6 R2UR UR5, R35 ;  /* 0x000000002305e2ca */ /* 0x000fe200000e0000 */
[----:B0-----:R-:W-:Y:S01]  /*10310*/  VIADD R2, R49, 0x1e0 ;  /* 0x000001e031027836 */ /* 0x001fe20000000000 */
[----:B------:R-:W-:Y:S02]  /*10320*/  ISETP.GE.AND.EX P3, PT, RZ, UR51, PT, P3 ;  /* 0x00000033ff007c0c */ /* 0x000fe4000bf66330 */
[----:B------:R-:W-:Y:S01]  /*10330*/  ISETP.GE.U32.AND P5, PT, R26, UR50, PT ;  /* 0x000000321a007c0c */ /* 0x000fe2000bfa6070 */
[----:B------:R-:W-:Y:S01]  /*10340*/  @!P2 STG.E desc[UR6][R12.64+0x280], R15 ;  /* 0x0002800f0c00a986 */ /* 0x000fe2000c101906 */
[----:B------:R-:W-:-:S02]  /*10350*/  ISETP.GE.AND.EX P4, PT, RZ, UR51, PT, P4 ;  /* 0x00000033ff007c0c */ /* 0x000fc4000bf86340 */
[----:B------:R-:W-:Y:S02]  /*10360*/  ISETP.GE.AND.EX P5, PT, RZ, UR51, PT, P5 ;  /* 0x00000033ff007c0c */ /* 0x000fe4000bfa6350 */
[----:B------:R-:W-:Y:S02]  /*10370*/  ISETP.GE.U32.AND P1, PT, R45, UR50, PT ;  /* 0x000000322d007c0c */ /* 0x000fe4000bf26070 */
[----:B------:R-:W-:Y:S01]  /*10380*/  IADD3 R0, PT, PT, R49, 0x1a0, RZ ;  /* 0x000001a031007810 */ /* 0x000fe20007ffe0ff */
[----:B------:R0:W-:Y:S01]  /*10390*/  @!P6 STG.E desc[UR4][R12.64+0x300], R5 ;  /* 0x000300050c00e986 */ /* 0x0001e2000c101904 */
[----:B------:R-:W-:Y:S02]  /*103a0*/  @!P0 R2UR UR6, R34 ;  /* 0x00000000220682ca */ /* 0x000fe400000e0000 */
[----:B------:R-:W-:Y:S02]  /*103b0*/  @!P0 R2UR UR7, R35 ;  /* 0x00000000230782ca */ /* 0x000fe400000e0000 */
[----:B------:R-:W-:-:S02]  /*103c0*/  ISETP.GE.AND.EX P2, PT, RZ, UR51, PT, P1 ;  /* 0x00000033ff007c0c */ /* 0x000fc4000bf46310 */
[----:B------:R-:W-:Y:S02]  /*103d0*/  @!P3 R2UR UR10, R34 ;  /* 0x00000000220ab2ca */ /* 0x000fe400000e0000 */
[----:B------:R-:W-:Y:S02]  /*103e0*/  @!P3 R2UR UR11, R35 ;  /* 0x00000000230bb2ca */ /* 0x000fe400000e0000 */
[----:B------:R-:W-:Y:S01]  /*103f0*/  ISETP.GE.U32.AND P6, PT, R0, UR50, PT ;  /* 0x0000003200007c0c */ /* 0x000fe2000bfc6070 */
[----:B------:R-:W-:Y:S01]  /*10400*/  VIADD R0, R49, 0x220 ;  /* 0x0000022031007836 */ /* 0x000fe20000000000 */
[----:B------:R-:W-:Y:S02]  /*10410*/  ISETP.GE.U32.AND P1, PT, R43, UR50, PT ;  /* 0x000000322b007c0c */ /* 0x000fe4000bf26070 */
[----:B------:R-:W-:Y:S01]  /*10420*/  @!P4 R2UR UR4, R34 ;  /* 0x000000002204c2ca */ /* 0x000fe200000e0000 */
[----:B------:R3:W-:Y:S01]  /*10430*/  @!P0 STG.E desc[UR6][R12.64+0x380], R6 ;  /* 0x000380060c008986 */ /* 0x0007e2000c101906 */
[----:B------:R-:W-:-:S02]  /*10440*/  @!P4 R2UR UR5, R35 ;  /* 0x000000002305c2ca */ /* 0x000fc400000e0000 */
[----:B------:R-:W-:Y:S02]  /*10450*/  ISETP.GE.AND.EX P6, PT, RZ, UR51, PT, P6 ;  /* 0x00000033ff007c0c */ /* 0x000fe4000bfc6360 */
[----:B------:R-:W-:Y:S01]  /*10460*/  ISETP.GE.AND.EX P1, PT, RZ, UR51, PT, P1 ;  /* 0x00000033ff007c0c */ /* 0x000fe2000bf26310 */
[----:B------:R3:W-:Y:S01]  /*10470*/  @!P3 STG.E desc[UR10][R12.64+0x480], R8 ;  /* 0x000480080c00b986 */ /* 0x0007e2000c10190a */
[----:B------:R-:W-:Y:S02]  /*10480*/  @!P5 R2UR UR8, R34 ;  /* 0x000000002208d2ca */ /* 0x000fe400000e0000 */
[----:B------:R-:W-:Y:S02]  /*10490*/  @!P5 R2UR UR9, R35 ;  /* 0x000000002309d2ca */ /* 0x000fe400000e0000 */
[----:B------:R-:W-:Y:S02]  /*104a0*/  ISETP.GE.U32.AND P0, PT, R2, UR50, PT ;  /* 0x0000003202007c0c */ /* 0x000fe4000bf06070 */
[----:B------:R-:W-:Y:S01]  /*104b0*/  ISETP.GE.U32.AND P3, PT, R0, UR50, PT ;  /* 0x0000003200007c0c */ /* 0x000fe2000bf66070 */
[----:B------:R3:W-:Y:S01]  /*104c0*/  @!P4 STG.E desc[UR4][R12.64+0x500], R9 ;  /* 0x000500090c00c986 */ /* 0x0007e2000c101904 */
[----:B------:R-:W-:-:S02]  /*104d0*/  @!P2 R2UR UR12, R34 ;  /* 0x00000000220ca2ca */ /* 0x000fc400000e0000 */
[C---:B------:R-:W-:Y:S02]  /*104e0*/  @!P2 R2UR UR13, R35.reuse ;  /* 0x00000000230da2ca */ /* 0x040fe400000e0000 */
[----:B------:R-:W-:Y:S02]  /*104f0*/  ISETP.GE.AND.EX P0, PT, RZ, UR51, PT, P0 ;  /* 0x00000033ff007c0c */ /* 0x000fe4000bf06300 */
[C---:B------:R-:W-:Y:S01]  /*10500*/  @!P6 R2UR UR4, R34.reuse ;  /* 0x000000002204e2ca */ /* 0x040fe200000e0000 */
[----:B------:R3:W-:Y:S01]  /*10510*/  @!P5 STG.E desc[UR8][R12.64+0x400], R7 ;  /* 0x000400070c00d986 */ /* 0x0007e2000c101908 */
[C---:B------:R-:W-:Y:S02]  /*10520*/  @!P6 R2UR UR5, R35.reuse ;  /* 0x000000002305e2ca */ /* 0x040fe400000e0000 */
[----:B------:R-:W-:Y:S02]  /*10530*/  @!P1 R2UR UR6, R34 ;  /* 0x00000000220692ca */ /* 0x000fe400000e0000 */
[----:B------:R-:W-:-:S02]  /*10540*/  @!P1 R2UR UR7, R35 ;  /* 0x00000000230792ca */ /* 0x000fc400000e0000 */
[----:B------:R-:W-:Y:S01]  /*10550*/  ISETP.GE.AND.EX P3, PT, RZ, UR51, PT, P3 ;  /* 0x00000033ff007c0c */ /* 0x000fe2000bf66330 */
[----:B------:R3:W-:Y:S01]  /*10560*/  @!P2 STG.E desc[UR12][R12.64+0x580], R10 ;  /* 0x0005800a0c00a986 */ /* 0x0007e2000c10190c */
[----:B------:R-:W-:Y:S02]  /*10570*/  ISETP.GE.U32.AND P5, PT, R41, UR50, PT ;  /* 0x0000003229007c0c */ /* 0x000fe4000bfa6070 */
[C---:B------:R-:W-:Y:S02]  /*10580*/  IADD3 R0, PT, PT, R49.reuse, 0x240, RZ ;  /* 0x0000024031007810 */ /* 0x040fe40007ffe0ff */
[----:B------:R-:W-:Y:S01]  /*10590*/  ISETP.GE.AND.EX P5, PT, RZ, UR51, PT, P5 ;  /* 0x00000033ff007c0c */ /* 0x000fe2000bfa6350 */
[----:B------:R3:W-:Y:S01]  /*105a0*/  @!P6 STG.E desc[UR4][R12.64+0x680], R17 ;  /* 0x000680110c00e986 */ /* 0x0007e2000c101904 */
[----:B------:R-:W-:Y:S01]  /*105b0*/  ISETP.GE.U32.AND P4, PT, R0, UR50, PT ;  /* 0x0000003200007c0c */ /* 0x000fe2000bf86070 */
[----:B------:R-:W-:Y:S01]  /*105c0*/  VIADD R0, R49, 0x260 ;  /* 0x0000026031007836 */ /* 0x000fe20000000000 */
[----:B------:R-:W-:Y:S01]  /*105d0*/  ISETP.GE.U32.AND P2, PT, R39, UR50, PT ;  /* 0x0000003227007c0c */ /* 0x000fe2000bf46070 */
[----:B------:R3:W-:Y:S01]  /*105e0*/  @!P1 STG.E desc[UR6][R12.64+0x600], R16 ;  /* 0x000600100c009986 */ /* 0x0007e2000c101906 */
[----:B------:R-:W-:-:S02]  /*105f0*/  @!P0 R2UR UR8, R34 ;  /* 0x00000000220882ca */ /* 0x000fc400000e0000 */
[C---:B------:R-:W-:Y:S02]  /*10600*/  @!P0 R2UR UR9, R35.reuse ;  /* 0x00000000230982ca */ /* 0x040fe400000e0000 */
[----:B------:R-:W-:Y:S02]  /*10610*/  @!P3 R2UR UR4, R34 ;  /* 0x000000002204b2ca */ /* 0x000fe400000e0000 */
[----:B------:R-:W-:Y:S02]  /*10620*/  @!P3 R2UR UR5, R35 ;  /* 0x000000002305b2ca */ /* 0x000fe400000e0000 */
[----:B------:R-:W-:Y:S01]  /*10630*/  ISETP.GE.U32.AND P1, PT, R0, UR50, PT ;  /* 0x0000003200007c0c */ /* 0x000fe2000bf26070 */
[----:B------:R-:W-:Y:S01]  /*10640*/  VIADD R0, R49, 0x280 ;  /* 0x0000028031007836 */ /* 0x000fe20000000000 */
[----:B------:R-:W-:Y:S02]  /*10650*/  ISETP.GE.AND.EX P2, PT, RZ, UR51, PT, P2 ;  /* 0x00000033ff007c0c */ /* 0x000fe4000bf46320 */
[----:B------:R-:W-:-:S02]  /*10660*/  @!P5 R2UR UR6, R34 ;  /* 0x000000002206d2ca */ /* 0x000fc400000e0000 */
[----:B------:R-:W-:Y:S01]  /*10670*/  @!P5 R2UR UR7, R35 ;  /* 0x000000002307d2ca */ /* 0x000fe200000e0000 */
[----:B------:R3:W-:Y:S01]  /*10680*/  @!P0 STG.E desc[UR8][R12.64+0x780], R19 ;  /* 0x000780130c008986 */ /* 0x0007e2000c101908 */
[----:B------:R-:W-:Y:S01]  /*10690*/  ISETP.GE.U32.AND P6, PT, R0, UR50, PT ;  /* 0x0000003200007c0c */ /* 0x000fe2000bfc6070 */
[----:B------:R-:W-:Y:S01]  /*106a0*/  VIADD R0, R49, 0x2c0 ;  /* 0x000002c031007836 */ /* 0x000fe20000000000 */
[----:B------:R-:W-:Y:S01]  /*106b0*/  ISETP.GE.AND.EX P4, PT, RZ, UR51, PT, P4 ;  /* 0x00000033ff007c0c */ /* 0x000fe2000bf86340 */
[----:B------:R3:W-:Y:S01]  /*106c0*/  @!P3 STG.E desc[UR4][R12.64+0x880], R21 ;  /* 0x000880150c00b986 */ /* 0x0007e2000c101904 */
[----:B------:R-:W-:Y:S01]  /*106d0*/  ISETP.GE.AND.EX P1, PT, RZ, UR51, PT, P1 ;  /* 0x00000033ff007c0c */ /* 0x000fe2000bf26310 */
[----:B------:R-:W1:Y:S01]  /*106e0*/  LDCU UR4, c[0x0][0x370] ;  /* 0x00006e00ff0477ac */ /* 0x000e620008000800 */
[----:B------:R-:W-:Y:S01]  /*106f0*/  ISETP.GE.U32.AND P0, PT, R0, UR50, PT ;  /* 0x0000003200007c0c */ /* 0x000fe2000bf06070 */
[----:B0-----:R-:W1:Y:S01]  /*10700*/  LDC R5, c[0x0][0x364] ;  /* 0x0000d900ff057b82 */ /* 0x001e620000000800 */
[----:B------:R-:W-:-:S02]  /*10710*/  @!P2 R2UR UR10, R34 ;  /* 0x00000000220aa2ca */ /* 0x000fc400000e0000 */
[----:B------:R-:W-:Y:S01]  /*10720*/  @!P2 R2UR UR11, R35 ;  /* 0x00000000230ba2ca */ /* 0x000fe200000e0000 */
[----:B------:R3:W-:Y:S01]  /*10730*/  @!P5 STG.E desc[UR6][R12.64+0x700], R18 ;  /* 0x000700120c00d986 */ /* 0x0007e2000c101906 */
[----:B------:R-:W-:Y:S02]  /*10740*/  ISETP.GE.AND.EX P0, PT, RZ, UR51, PT, P0 ;  /* 0x00000033ff007c0c */ /* 0x000fe4000bf06300 */
[----:B------:R-:W-:Y:S02]  /*10750*/  IADD3 R2, PT, PT, R49, 0x2a0, RZ ;  /* 0x000002a031027810 */ /* 0x000fe40007ffe0ff */
[C---:B------:R-:W-:Y:S02]  /*10760*/  @!P4 R2UR UR6, R34.reuse ;  /* 0x000000002206c2ca */ /* 0x040fe400000e0000 */
[----:B------:R-:W-:Y:S02]  /*10770*/  @!P4 R2UR UR7, R35 ;  /* 0x000000002307c2ca */ /* 0x000fe400000e0000 */
[----:B------:R-:W-:-:S02]  /*10780*/  @!P1 R2UR UR12, R34 ;  /* 0x00000000220c92ca */ /* 0x000fc400000e0000 */
[----:B------:R-:W-:Y:S01]  /*10790*/  @!P1 R2UR UR13, R35 ;  /* 0x00000000230d92ca */ /* 0x000fe200000e0000 */
[----:B------:R3:W-:Y:S01]  /*107a0*/  @!P2 STG.E desc[UR10][R12.64+0x800], R20 ;  /* 0x000800140c00a986 */ /* 0x0007e2000c10190a */
[----:B------:R-:W-:Y:S01]  /*107b0*/  ISETP.GE.U32.AND P5, PT, R2, UR50, PT ;  /* 0x0000003202007c0c */ /* 0x000fe2000bfa6070 */
[C---:B------:R-:W-:Y:S01]  /*107c0*/  VIADD R2, R49.reuse, 0x2e0 ;  /* 0x000002e031027836 */ /* 0x040fe20000000000 */
[C---:B------:R-:W-:Y:S02]  /*107d0*/  IADD3 R0, PT, PT, R49.reuse, 0x300, RZ ;  /* 0x0000030031007810 */ /* 0x040fe40007ffe0ff */
[----:B------:R-:W-:Y:S02]  /*107e0*/  @!P0 R2UR UR10, R34 ;  /* 0x00000000220a82ca */ /* 0x000fe400000e0000 */
[----:B------:R-:W-:Y:S01]  /*107f0*/  ISETP.GE.U32.AND P2, PT, R2, UR50, PT ;  /* 0x0000003202007c0c */ /* 0x000fe2000bf46070 */
[C---:B------:R-:W-:Y:S01]  /*10800*/  VIADD R2, R49.reuse, 0x320 ;  /* 0x0000032031027836 */ /* 0x040fe20000000000 */
[----:B------:R-:W-:Y:S01]  /*10810*/  ISETP.GE.U32.AND P3, PT, R0, UR50, PT ;  /* 0x0000003200007c0c */ /* 0x000fe2000bf66070 */
[----:B------:R-:W-:Y:S01]  /*10820*/  VIADD R0, R49, 0x340 ;  /* 0x0000034031007836 */ /* 0x000fe20000000000 */
[----:B------:R-:W-:Y:S01]  /*10830*/  @!P0 R2UR UR11, R35 ;  /* 0x00000000230b82ca */ /* 0x000fe200000e0000 */
[----:B------:R3:W-:Y:S01]  /*10840*/  @!P4 STG.E desc[UR6][R12.64+0x900], R22 ;  /* 0x000900160c00c986 */ /* 0x0007e2000c101906 */
[----:B------:R-:W-:Y:S01]  /*10850*/  ISETP.GE.U32.AND P4, PT, R2, UR50, PT ;  /* 0x0000003202007c0c */ /* 0x000fe2000bf86070 */
[----:B-1----:R-:W-:Y:S01]  /*10860*/  IMAD R5, R5, UR4, RZ ;  /* 0x0000000405057c24 */ /* 0x002fe2000f8e02ff */
[----:B------:R-:W-:Y:S01]  /*10870*/  ISETP.GE.AND.EX P6, PT, RZ, UR51, PT, P6 ;  /* 0x00000033ff007c0c */ /* 0x000fe2000bfc6360 */
[----:B------:R3:W-:Y:S01]  /*10880*/  @!P1 STG.E desc[UR12][R12.64+0x980], R23 ;  /* 0x000980170c009986 */ /* 0x0007e2000c10190c */
[----:B------:R-:W-:-:S02]  /*10890*/  ISETP.GE.U32.AND P1, PT, R0, UR50, PT ;  /* 0x0000003200007c0c */ /* 0x000fc4000bf26070 */
[----:B------:R-:W-:Y:S02]  /*108a0*/  ISETP.GE.AND.EX P5, PT, RZ, UR51, PT, P5 ;  /* 0x00000033ff007c0c */ /* 0x000fe4000bfa6350 */
[----:B------:R-:W-:Y:S02]  /*108b0*/  ISETP.GE.AND.EX P2, PT, RZ, UR51, PT, P2 ;  /* 0x00000033ff007c0c */ /* 0x000fe4000bf46320 */
[----:B------:R-:W-:Y:S01]  /*108c0*/  ISETP.GE.AND.EX P3, PT, RZ, UR51, PT, P3 ;  /* 0x00000033ff007c0c */ /* 0x000fe2000bf66330 */
[----:B------:R3:W-:Y:S01]  /*108d0*/  @!P0 STG.E desc[UR10][R12.64+0xb00], R27 ;  /* 0x000b001b0c008986 */ /* 0x0007e2000c10190a */
        /* <DEDUP_REMOVED lines=26> */
.L_x_1723:
[----:B------:R-:W-:Y:S05]  /*10a80*/  EXIT ;  /* 0x000000000000794d */ /* 0x000fea0003800000 */
.L_x_1778:
[----:B------:R-:W-:Y:S01]  /*10a90*/  HFMA2 R12, -RZ, RZ, 0, 9.5367431640625e-07 ;  /* 0x00000010ff0c7431 */ /* 0x000fe200000001ff */
[----:B------:R-:W-:Y:S01]  /*10aa0*/  BSSY B1, `(.L_x_1834) ;  /* 0x0000006000017945 */ /* 0x000fe20003800000 */
[----:B------:R-:W-:Y:S02]  /*10ab0*/  IMAD.MOV.U32 R11, RZ, RZ, 0x1f ;  /* 0x0000001fff0b7424 */ /* 0x000fe400078e00ff */
[----:B------:R-:W-:-:S07]  /*10ac0*/  IMAD.MOV.U32 R15, RZ, RZ, -0x1 ;  /* 0xffffffffff0f7424 */ /* 0x000fce00078e00ff */
[----:B01----:R-:W-:Y:S05]  /*10ad0*/  WARPSYNC.COLLECTIVE R15, `(.L_x_1835) ;  /* 0x000000000f087348 */ /* 0x003fea0003c00000 */
[----:B------:R2:W3:Y:S02]  /*10ae0*/  SHFL.BFLY P6, R14, R13, R12, R11 ;  /* 0x0c00000c0d0e7389 */ /* 0x0004e400000c000b */
[----:B0123--:R-:W-:Y:S05]  /*10af0*/  ENDCOLLECTIVE ;  /* 0x000000000000791b */ /* 0x00ffea0003800000 */
.L_x_1835:
[----:B------:R-:W-:Y:S05]  /*10b00*/  BSYNC B1 ;  /* 0x0000000000017941 */ /* 0x000fea0003800000 */
.L_x_1834:
[----:B------:R-:W-:Y:S01]  /*10b10*/  FMNMX R13, R14, R13, !PT ;  /* 0x0000000d0e0d7209 */ /* 0x000fe20007800000 */
[----:B------:R-:W-:Y:S01]  /*10b20*/  IMAD.MOV.U32 R11, RZ, RZ, 0x1f ;  /* 0x0000001fff0b7424 */ /* 0x000fe200078e00ff */
[----:B------:R-:W-:Y:S01]  /*10b30*/  MOV R12, 0x8 ;  /* 0x00000008000c7802 */ /* 0x000fe20000000f00 */
[----:B------:R-:W-:-:S07]  /*10b40*/  IMAD.MOV.U32 R15, RZ, RZ, -0x1 ;  /* 0xffffffffff0f7424 */ /* 0x000fce00078e00ff */
[----:B------:R-:W-:Y:S05]  /*10b50*/  WARPSYNC.COLLECTIVE R15, `(.L_x_1836) ;  /* 0x000000000f087348 */ /* 0x000fea0003c00000 */
[----:B------:R0:W1:Y:S02]  /*10b60*/  SHFL.BFLY P6, R14, R13, R12, R11 ;  /* 0x0c00000c0d0e7389 */ /* 0x00006400000c000b */
[----:B01----:R-:W-:Y:S05]  /*10b70*/  ENDCOLLECTIVE ;  /* 0x000000000000791b */ /* 0x003fea0003800000 */
.L_x_1836:
[----:B------:R-:W-:Y:S01]  /*10b80*/  IMAD.MOV.U32 R12, RZ, RZ, 0x4 ;  /* 0x00000004ff0c7424 */ /* 0x000fe200078e00ff */
[----:B------:R-:W-:-:S04]  /*10b90*/  FMNMX R0, R13, R14, !PT ;  /* 0x0000000e0d007209 */ /* 0x000fc80007800000 */
[----:B------:R-:W-:-:S07]  /*10ba0*/  MOV R13, R0 ;  /* 0x00000000000d7202 */ /* 0x000fce0000000f00 */
[----:B------:R-:W-:Y:S05]  /*10bb0*/  WARPSYNC.COLLECTIVE R15, `(.L_x_1837) ;  /* 0x000000000f087348 */ /* 0x000fea0003c00000 */
[----:B------:R0:W1:Y:S02]  /*10bc0*/  SHFL.BFLY P6, R14, R13, R12, R11 ;  /* 0x0c00000c0d0e7389 */ /* 0x00006400000c000b */
[----:B01----:R-:W-:Y:S05]  /*10bd0*/  ENDCOLLECTIVE ;  /* 0x000000000000791b */ /* 0x003fea0003800000 */
.L_x_1837:
[----:B------:R-:W-:Y:S01]  /*10be0*/  HFMA2 R12, -RZ, RZ, 0, 1.1920928955078125e-07 ;  /* 0x00000002ff0c7431 */ /* 0x000fe200000001ff */
[----:B------:R-:W-:-:S05]  /*10bf0*/  FMNMX R2, R0, R14, !PT ;  /* 0x0000000e00027209 */ /* 0x000fca0007800000 */
[----:B------:R-:W-:-:S07]  /*10c00*/  IMAD.MOV.U32 R13, RZ, RZ, R2 ;  /* 0x000000ffff0d7224 */ /* 0x000fce00078e0002 */
[----:B------:R-:W-:Y:S05]  /*10c10*/  WARPSYNC.COLLECTIVE R15, `(.L_x_1838) ;  /* 0x000000000f087348 */ /* 0x000fea0003c00000 */
[----:B------:R0:W1:Y:S02]  /*10c20*/  SHFL.BFLY P6, R14, R13, R12, R11 ;  /* 0x0c00000c0d0e7389 */ /* 0x00006400000c000b */
[----:B01----:R-:W-:Y:S05]  /*10c30*/  ENDCOLLECTIVE ;  /* 0x000000000000791b */ /* 0x003fea0003800000 */
.L_x_1838:
[----:B------:R-:W-:Y:S01]  /*10c40*/  IMAD.MOV.U32 R12, RZ, RZ, 0x1 ;  /* 0x00000001ff0c7424 */ /* 0x000fe200078e00ff */
[----:B------:R-:W-:-:S05]  /*10c50*/  FMNMX R3, R2, R14, !PT ;  /* 0x0000000e02037209 */ /* 0x000fca0007800000 */
[----:B------:R-:W-:-:S07]  /*10c60*/  IMAD.MOV.U32 R13, RZ, RZ, R3 ;  /* 0x000000ffff0d7224 */ /* 0x000fce00078e0003 */
[----:B------:R-:W-:Y:S05]  /*10c70*/  WARPSYNC.COLLECTIVE R15, `(.L_x_1839) ;  /* 0x000000000f087348 */ /* 0x000fea0003c00000 */
[----:B------:R0:W1:Y:S02]  /*10c80*/  SHFL.BFLY P6, R14, R13, R12, R11 ;  /* 0x0c00000c0d0e7389 */ /* 0x00006400000c000b */
[----:B01----:R-:W-:Y:S05]  /*10c90*/  ENDCOLLECTIVE ;  /* 0x000000000000791b */ /* 0x003fea0003800000 */
.L_x_1839:
        /* <DEDUP_REMOVED lines=34> */
[C---:B------:R-:W-:Y:S01]  /*10ec0*/  FADD R13, R3.reuse, -12583039 ;  /* 0xcb40007f030d7421 */ /* 0x040fe20000000000 */
[----:B------:R-:W-:-:S03]  /*10ed0*/  IMAD.SHL.U32 R3, R3, 0x800000, RZ ;  /* 0x0080000003037824 */ /* 0x000fc600078e00ff */
[----:B------:R-:W-:-:S04]  /*10ee0*/  FFMA R13, R0, 1.4426950216293334961, -R13 ;  /* 0x3fb8aa3b000d7823 */ /* 0x000fc8000000080d */
[----:B------:R-:W-:-:S04]  /*10ef0*/  FFMA R13, R0, 1.925963033500011079e-08, R13 ;  /* 0x32a57060000d7823 */ /* 0x000fc8000000000d */
[----:B------:R0:W1:Y:S02]  /*10f00*/  MUFU.EX2 R0, R13 ;  /* 0x0000000d00007308 */ /* 0x0000640000000800 */
[----:B0-----:R-:W-:-:S04]  /*10f10*/  FFMA.SAT R13, R2, R11, 0.5 ;  /* 0x3f000000020d7423 */ /* 0x001fc8000000200b */
[----:B------:R-:W-:Y:S01]  /*10f20*/  FFMA.RM R13, R13, R12, 12582913 ;  /* 0x4b4000010d0d7423 */ /* 0x000fe2000000400c */
[----:B-1----:R-:W-:Y:S01]  /*10f30*/  FMUL R3, R3, R0 ;  /* 0x0000000003037220 */ /* 0x002fe20000400000 */
        /* <DEDUP_REMOVED lines=8> */
[----:B------:R-:W-:-:S05]  /*10fc0*/  IMAD.SHL.U32 R2, R13, 0x800000, RZ ;  /* 0x008000000d027824 */ /* 0x000fca00078e00ff */
[----:B------:R-:W1:Y:S01]  /*10fd0*/  MUFU.EX2 R15, R15 ;  /* 0x0000000f000f7308 */ /* 0x000e620000000800 */
[----:B0-----:R-:W-:Y:S01]  /*10fe0*/  FMUL R0, R0, R9 ;  /* 0x0000000900007220 */ /* 0x001fe20000400000 */
[----:B------:R-:W-:-:S04]  /*10ff0*/  FFMA.SAT R9, R4, R11, 0.5 ;  /* 0x3f00000004097423 */ /* 0x000fc8000000200b */
[----:B------:R-:W-:-:S04]  /*11000*/  FFMA.RM R9, R9, R12, 12582913 ;  /* 0x4b40000109097423 */ /* 0x000fc8000000400c */
[----:B------:R-:W-:Y:S01]  /*11010*/  FADD R13, R9, -12583039 ;  /* 0xcb40007f090d7421 */ /* 0x000fe20000000000 */
[----:B-1----:R-:W-:-:S03]  /*11020*/  FMUL R2, R2, R15 ;  /* 0x0000000f02027220 */ /* 0x002fc60000400000 */
        /* <DEDUP_REMOVED lines=188> */
[----:B------:R-:W-:Y:S01]  /*11bf0*/  FADD R11, R11, R0 ;  /* 0x000000000b0b7221 */ /* 0x000fe20000000000 */
[----:B------:R-:W1:Y:S03]  /*11c00*/  MUFU.EX2 R31, R68 ;  /* 0x00000044001f7308 */ /* 0x000e660000000800 */
[----:B------:R-:W-:-:S04]  /*11c10*/  FADD R11, R11, R2 ;  /* 0x000000020b0b7221 */ /* 0x000fc80000000000 */
[----:B------:R-:W-:Y:S01]  /*11c20*/  FADD R12, R11, R4 ;  /* 0x000000040b0c7221 */ /* 0x000fe20000000000 */
[----:B0-----:R-:W-:-:S03]  /*11c30*/  FMUL R32, R13, R70 ;  /* 0x000000460d207220 */ /* 0x001fc60000400000 */
        /* <DEDUP_REMOVED lines=29> */
.L_x_1840:
[----:B------:R-:W-:Y:S01]  /*11e10*/  MOV R12, 0x8 ;  /* 0x00000008000c7802 */ /* 0x000fe20000000f00 */
[----:B------:R-:W-:-:S04]  /*11e20*/  FADD R33, R13, R14 ;  /* 0x0000000e0d217221 */ /* 0x000fc80000000000 */
[----:B------:R-:W-:-:S07]  /*11e30*/  IMAD.MOV.U32 R13, RZ, RZ, R33 ;  /* 0x000000ffff0d7224 */ /* 0x000fce00078e0021 */
[----:B------:R-:W-:Y:S05]  /*11e40*/  WARPSYNC.COLLECTIVE R15, `(.L_x_1841) ;  /* 0x000000000f087348 */ /* 0x000fea0003c00000 */
[----:B------:R0:W1:Y:S02]  /*11e50*/  SHFL.BFLY P6, R14, R13, R12, R11 ;  /* 0x0c00000c0d0e7389 */ /* 0x00006400000c000b */
[----:B01----:R-:W-:Y:S05]  /*11e60*/  ENDCOLLECTIVE ;  /* 0x000000000000791b */ /* 0x003fea0003800000 */
.L_x_1841:
[----:B------:R-:W-:Y:S02]  /*11e70*/  IMAD.MOV.U32 R12, RZ, RZ, 0x4 ;  /* 0x00000004ff0c7424 */ /* 0x000fe400078e00ff */
[----:B------:R-:W-:-:S04]  /*11e80*/  FADD R36, R33, R14 ;  /* 0x0000000e21247221 */ /* 0x000fc80000000000 */
[----:B------:R-:W-:-:S07]  /*11e90*/  IMAD.MOV.U32 R13, RZ, RZ, R36 ;  /* 0x000000ffff0d7224 */ /* 0x000fce00078e0024 */
[----:B------:R-:W-:Y:S05]  /*11ea0*/  WARPSYNC.COLLECTIVE R15, `(.L_x_1842) ;  /* 0x000000000f087348 */ /* 0x000fea0003c00000 */
[----:B------:R0:W1:Y:S02]  /*11eb0*/  SHFL.BFLY P6, R14, R13, R12, R11 ;  /* 0x0c00000c0d0e7389 */ /* 0x00006400000c000b */
[----:B01----:R-:W-:Y:S05]  /*11ec0*/  ENDCOLLECTIVE ;  /* 0x000000000000791b */ /* 0x003fea0003800000 */
.L_x_1842:
[----:B------:R-:W-:Y:S02]  /*11ed0*/  IMAD.MOV.U32 R12, RZ, RZ, 0x2 ;  /* 0x00000002ff0c7424 */ /* 0x000fe400078e00ff */
[----:B------:R-:W-:-:S05]  /*11ee0*/  FADD R37, R36, R14 ;  /* 0x0000000e24257221 */ /* 0x000fca0000000000 */
[----:B------:R-:W-:-:S07]  /*11ef0*/  MOV R13, R37 ;  /* 0x00000025000d7202 */ /* 0x000fce0000000f00 */
[----:B------:R-:W-:Y:S05]  /*11f00*/  WARPSYNC.COLLECTIVE R15, `(.L_x_1843) ;  /* 0x000000000f087348 */ /* 0x000fea0003c00000 */
[----:B------:R0:W1:Y:S02]  /*11f10*/  SHFL.BFLY P6, R14, R13, R12, R11 ;  /* 0x0c00000c0d0e7389 */ /* 0x00006400000c000b */
[----:B01----:R-:W-:Y:S05]  /*11f20*/  ENDCOLLECTIVE ;  /* 0x000000000000791b */ /* 0x003fea0003800000 */
.L_x_1843:
[----:B------:R-:W-:Y:S02]  /*11f30*/  HFMA2 R12, -RZ, RZ, 0, 5.9604644775390625e-08 ;  /* 0x00000001ff0c7431 */ /* 0x000fe400000001ff */
[----:B------:R-:W-:-:S04]  /*11f40*/  FADD R38, R37, R14 ;  /* 0x0000000e25267221 */ /* 0x000fc80000000000 */
[----:B------:R-:W-:-:S07]  /*11f50*/  IMAD.MOV.U32 R13, RZ, RZ, R38 ;  /* 0x000000ffff0d7224 */ /* 0x000fce00078e0026 */
[----:B------:R-:W-:Y:S05]  /*11f60*/  WARPSYNC.COLLECTIVE R15, `(.L_x_1844) ;  /* 0x000000000f087348 */ /* 0x000fea0003c00000 */
[----:B------:R0:W1:Y:S02]  /*11f70*/  SHFL.BFLY P6, R14, R13, R12, R11 ;  /* 0x0c00000c0d0e7389 */ /* 0x00006400000c000b */
[----:B01----:R-:W-:Y:S05]  /*11f80*/  ENDCOLLECTIVE ;  /* 0x000000000000791b */ /* 0x003fea0003800000 */
.L_x_1844:
[----:B------:R-:W-:Y:S05]  /*11f90*/  BRA `(.L_x_1845) ;  /* 0xffffffc400bc7947 */ /* 0x000fea000383ffff */
        .weak           $__internal_20_$__cuda_sm3x_div_rn_noftz_f32_slowpath
        .type           $__internal_20_$__cuda_sm3x_div_rn_noftz_f32_slowpath,@function
        .size           $__internal_20_$__cuda_sm3x_div_rn_noftz_f32_slowpath,(.L_x_37397 - $__internal_20_$__cuda_sm3x_div_rn_noftz_f32_slowpath)
$__internal_20_$__cuda_sm3x_div_rn_noftz_f32_slowpath:
        /* <DEDUP_REMOVED lines=34> */
.L_x_1847:
        /* <DEDUP_REMOVED lines=35> */
[----:B------:R-:W-:Y:S01]  /*123f0*/  IMAD.MOV R44, RZ, RZ, -R48 ;  /* 0x000000ffff2c7224 */ /* 0x000fe200078e0a30 */
[----:B------:R-:W-:Y:S02]  /*12400*/  LOP3.LUT R13, R13, 0x800000, RZ, 0xfc, !PT ;  /* 0x008000000d0d7812 */ /* 0x000fe400078efcff */
[----:B------:R-:W-:-:S02]  /*12410*/  ISETP.NE.AND P2, PT, R48, RZ, PT ;  /* 0x000000ff3000720c */ /* 0x000fc40003f45270 */
        /* <DEDUP_REMOVED lines=13> */
.L_x_1854:
[----:B------:R-:W-:-:S04]  /*124f0*/  LOP3.LUT R3, R3, 0x80000000, RZ, 0xc0, !PT ;  /* 0x8000000003037812 */ /* 0x000fc800078ec0ff */
[----:B------:R-:W-:Y:S01]  /*12500*/  LOP3.LUT R3, R3, 0x7f800000, RZ, 0xfc, !PT ;  /* 0x7f80000003037812 */ /* 0x000fe200078efcff */
[----:B------:R-:W-:Y:S06]  /*12510*/  BRA `(.L_x_1855) ;  /* 0x0000000000047947 */ /* 0x000fec0003800000 */
.L_x_1853:
[----:B------:R-:W-:-:S07]  /*12520*/  LEA R3, R13, R3, 0x17 ;  /* 0x000000030d037211 */ /* 0x000fce00078eb8ff */
.L_x_1855:
[----:B------:R-:W-:Y:S05]  /*12530*/  BSYNC.RECONVERGENT B2 ;  /* 0x0000000000027941 */ /* 0x000fea0003800200 */
.L_x_1852:
[----:B------:R-:W-:Y:S05]  /*12540*/  BRA `(.L_x_1856) ;  /* 0x0000000000207947 */ /* 0x000fea0003800000 */
.L_x_1851:
[----:B------:R-:W-:-:S04]  /*12550*/  LOP3.LUT R3, R12, 0x80000000, R3, 0x48, !PT ;  /* 0x800000000c037812 */ /* 0x000fc800078e4803 */
[----:B------:R-:W-:Y:S01]  /*12560*/  LOP3.LUT R3, R3, 0x7f800000, RZ, 0xfc, !PT ;  /* 0x7f80000003037812 */ /* 0x000fe200078efcff */
[----:B------:R-:W-:Y:S06]  /*12570*/  BRA `(.L_x_1856) ;  /* 0x0000000000147947 */ /* 0x000fec0003800000 */
.L_x_1850:
[----:B------:R-:W-:Y:S01]  /*12580*/  LOP3.LUT R3, R12, 0x80000000, R3, 0x48, !PT ;  /* 0x800000000c037812 */ /* 0x000fe200078e4803 */
[----:B------:R-:W-:Y:S06]  /*12590*/  BRA `(.L_x_1856) ;  /* 0x00000000000c7947 */ /* 0x000fec0003800000 */
.L_x_1849:
[----:B------:R-:W0:Y:S01]  /*125a0*/  MUFU.RSQ R3, -QNAN ;  /* 0xffc0000000037908 */ /* 0x000e220000001400 */
[----:B------:R-:W-:Y:S05]  /*125b0*/  BRA `(.L_x_1856) ;  /* 0x0000000000047947 */ /* 0x000fea0003800000 */
.L_x_1848:
[----:B------:R-:W-:-:S07]  /*125c0*/  FADD.FTZ R3, R3, R12 ;  /* 0x0000000c03037221 */ /* 0x000fce0000010000 */
.L_x_1856:
[----:B------:R-:W-:Y:S05]  /*125d0*/  BSYNC.RECONVERGENT B1 ;  /* 0x0000000000017941 */ /* 0x000fea0003800200 */
.L_x_1846:
[----:B------:R-:W-:Y:S02]  /*125e0*/  HFMA2 R13, -RZ, RZ, 0, 0 ;  /* 0x00000000ff0d7431 */ /* 0x000fe400000001ff */
[----:B------:R-:W-:-:S04]  /*125f0*/  IMAD.MOV.U32 R12, RZ, RZ, R36 ;  /* 0x000000ffff0c7224 */ /* 0x000fc800078e0024 */
[----:B0-----:R-:W-:Y:S05]  /*12600*/  RET.REL.NODEC R12 `(_Z15SoftmaxWarpImplI22BroadcastScaleMaskLoadIffbLm4EiE11DirectStoreIffEfLi1ELi27ELi32ELi1ELb1EL9Algorithm0EEvT_T0_ll) ;  /* 0xfffffed80c7c7950 */ /* 0x001fea0003c3ffff */
.L_x_1857:
        /* <DEDUP_REMOVED lines=15> */
.L_x_37397:


//--------------------- .text._Z15SoftmaxWarpImplI22BroadcastScaleMaskLoadIffbLm4EiE11DirectStoreIffEfLi1ELi27ELi32ELi1ELb0EL9Algorithm0EEvT_T0_ll --------------------------
	.section	.text._Z15SoftmaxWarpImplI22BroadcastScaleMaskLoadIffbLm4EiE11DirectStoreIffEfLi1ELi27ELi32ELi1ELb0EL9Algorithm0EEvT_T0_ll,"ax",@progbits
	.align	128
        .global         _Z15SoftmaxWarpImplI22BroadcastScaleMaskLoadIffbLm4EiE11DirectStoreIffEfLi1ELi27ELi32ELi1ELb0EL9Algorithm0EEvT_T0_ll
        .type           _Z15SoftmaxWarpImplI22BroadcastScaleMaskLoadIffbLm4EiE11DirectStoreIffEfLi1ELi27ELi32ELi1ELb0EL9Algorithm0EEvT_T0_ll,@function
        .size           _Z15SoftmaxWarpImplI22BroadcastScaleMaskLoadIffbLm4EiE11DirectStoreIffEfLi1ELi27ELi32ELi1ELb0EL9Algorithm0EEvT_T0_ll,(.L_x_37398 - _Z15SoftmaxWarpImplI22BroadcastScaleMaskLoadIffbLm4EiE11DirectStoreIffEfLi1ELi27ELi32ELi1ELb0EL9Algorithm0EEvT_T0_ll)
        .other          _Z15SoftmaxWarpImplI22BroadcastScaleMaskLoadIffbLm4EiE11DirectStoreIffEfLi1ELi27ELi32ELi1ELb0EL9Algorithm0EEvT_T0_ll,@"STO_CUDA_ENTRY STV_DEFAULT"
_Z15SoftmaxWarpImplI22BroadcastScaleMaskLoadIffbLm4EiE11DirectStoreIffEfLi1ELi27ELi32ELi1ELb0EL9Algorithm0EEvT_T0_ll:
.text._Z15SoftmaxWarpImplI22BroadcastScaleMaskLoadIffbLm4EiE11DirectStoreIffEfLi1ELi27ELi32ELi1ELb0EL9Algorithm0EEvT_T0_ll:
        /* <DEDUP_REMOVED lines=29> */
.L_x_1858:
        /* <DEDUP_REMOVED lines=14> */
.L_x_1915:
[----:B--2---:R-:W-:Y:S01]  /*02b0*/  IABS R0, UR51 ;  /* 0x0000003300007c13 */ /* 0x004fe20008000000 */
[----:B0-----:R-:W-:Y:S01]  /*02c0*/  IMAD R16, R41, UR50, R40 ;  /* 0x0000003229107c24 */ /* 0x001fe2000f8e0228 */
[----:B------:R-:W-:Y:S01]  /*02d0*/  IABS R3, UR52 ;  /* 0x0000003400037c13 */ /* 0x000fe20008000000 */
[----:B------:R-:W-:Y:S01]  /*02e0*/  UMOV UR4, URZ ;  /* 0x000000ff00047c82 */ /* 0x000fe20008000000 */
[----:B------:R-:W-:Y:S01]  /*02f0*/  R2UR UR11, R0 ;  /* 0x00000000000b72ca */ /* 0x000fe200000e0000 */
[----:B------:R-:W-:Y:S01]  /*0300*/  VIADD R4, R16, 0x20 ;  /* 0x0000002010047836 */ /* 0x000fe20000000000 */
[----:B------:R-:W-:Y:S02]  /*0310*/  R2UR UR10, R3 ;  /* 0x00000000030a72ca */ /* 0x000fe400000e0000 */
[----:B------:R-:W-:Y:S02]  /*0320*/  IABS R11, R16 ;  /* 0x00000010000b7213 */ /* 0x000fe40000000000 */
[----:B------:R-:W-:-:S02]  /*0330*/  IABS R7, R4 ;  /* 0x0000000400077213 */ /* 0x000fc40000000000 */
[C---:B------:R-:W-:Y:S02]  /*0340*/  LOP3.LUT R9, R16.reuse, UR51, RZ, 0x3c, !PT ;  /* 0x0000003310097c12 */ /* 0x040fe4000f8e3cff */
[----:B------:R-:W-:Y:S02]  /*0350*/  LOP3.LUT R17, RZ, UR51, RZ, 0x33, !PT ;  /* 0x00000033ff117c12 */ /* 0x000fe4000f8e33ff */
[----:B------:R-:W-:Y:S01]  /*0360*/  ISETP.GE.AND P0, PT, R9, RZ, PT ;  /* 0x000000ff0900720c */ /* 0x000fe20003f06270 */
[----:B------:R-:W0:Y:S01]  /*0370*/  I2F.RP R0, UR11 ;  /* 0x0000000b00007d06 */ /* 0x000e220008209400 */
[----:B------:R-:W-:Y:S01]  /*0380*/  VIADD R9, R16, 0x60 ;  /* 0x0000006010097836 */ /* 0x000fe20000000000 */
[----:B------:R-:W-:-:S06]  /*0390*/  SHF.R.S64 R18, RZ, 0x1e, R16 ;  /* 0x0000001eff127819 */ /* 0x000fcc0000001010 */
[----:B------:R-:W2:Y:S08]  /*03a0*/  I2F.RP R3, UR10 ;  /* 0x0000000a00037d06 */ /* 0x000eb00008209400 */
[----:B0-----:R-:W0:Y:S08]  /*03b0*/  MUFU.RCP R0, R0 ;  /* 0x0000000000007308 */ /* 0x001e300000001000 */
[----:B--2---:R-:W-:Y:S01]  /*03c0*/  MUFU.RCP R3, R3 ;  /* 0x0000000300037308 */ /* 0x004fe20000001000 */
[----:B0-----:R-:W-:Y:S01]  /*03d0*/  VIADD R2, R0, 0xffffffe ;  /* 0x0ffffffe00027836 */ /* 0x001fe20000000000 */
[----:B------:R-:W-:-:S04]  /*03e0*/  IADD3 R0, PT, PT, R16, 0x40, RZ ;  /* 0x0000004010007810 */ /* 0x000fc80007ffe0ff */
[----:B------:R-:W-:Y:S02]  /*03f0*/  IABS R10, R0 ;  /* 0x00000000000a7213 */ /* 0x000fe40000000000 */
[----:B------:R-:W0:Y:S02]  /*0400*/  F2I.FTZ.U32.TRUNC.NTZ R2, R2 ;  /* 0x0000000200027305 */ /* 0x000e24000021f000 */
[----:B0-----:R-:W-:-:S13]  /*0410*/  R2UR UR5, R2 ;  /* 0x00000000020572ca */ /* 0x001fda00000e0000 */
        /* <DEDUP_REMOVED lines=11> */
[----:B------:R-:W-:Y:S01]  /*04d0*/  IADD3 R5, PT, PT, R3, 0xffffffe, RZ ;  /* 0x0ffffffe03057810 */ /* 0x000fe20007ffe0ff */
[----:B------:R-:W-:Y:S02]  /*04e0*/  IMAD.MOV.U32 R3, RZ, RZ, R2 ;  /* 0x000000ffff037224 */ /* 0x000fe400078e0002 */
[----:B------:R-:W-:Y:S01]  /*04f0*/  IMAD.HI.U32 R2, R11, UR7, RZ ;  /* 0x000000070b027c27 */ /* 0x000fe2000f8e00ff */
[----:B------:R-:W-:Y:S02]  /*0500*/  ISETP.LT.U32.AND P5, PT, R10, UR11, PT ;  /* 0x0000000b0a007c0c */ /* 0x000fe4000bfa1070 */
[----:B------:R-:W0:Y:S01]  /*0510*/  F2I.FTZ.U32.TRUNC.NTZ R5, R5 ;  /* 0x0000000500057305 */ /* 0x000e22000021f000 */
[----:B------:R-:W-:Y:S02]  /*0520*/  R2UR UR12, R3 ;  /* 0x00000000030c72ca */ /* 0x000fe400000e0000 */
[----:B------:R-:W-:-:S02]  /*0530*/  IADD3 R12, PT, PT, -R2, RZ, RZ ;  /* 0x000000ff020c7210 */ /* 0x000fc40007ffe1ff */
[----:B------:R-:W-:Y:S02]  /*0540*/  @!P4 VIADD R7, R7, -UR11 ;  /* 0x8000000b0707cc36 */ /* 0x000fe40008000000 */
[----:B------:R-:W-:Y:S02]  /*0550*/  @!P4 VIADD R6, R6, 0x1 ;  /* 0x000000010606c836 */ /* 0x000fe40000000000 */
[----:B------:R-:W-:Y:S01]  /*0560*/  IMAD R3, R12, UR11, R11 ;  /* 0x0000000b0c037c24 */ /* 0x000fe2000f8e020b */
[----:B------:R-:W-:Y:S01]  /*0570*/  ISETP.GE.U32.AND P6, PT, R7, UR11, PT ;  /* 0x0000000b07007c0c */ /* 0x000fe2000bfc6070 */
[----:B------:R-:W-:Y:S01]  /*0580*/  @!P5 VIADD R10, R10, -UR11 ;  /* 0x8000000b0a0adc36 */ /* 0x000fe20008000000 */
[----:B------:R-:W-:Y:S01]  /*0590*/  LOP3.LUT R7, R4, UR51, RZ, 0x3c, !PT ;  /* 0x0000003304077c12 */ /* 0x000fe2000f8e3cff */
[----:B------:R-:W-:Y:S01]  /*05a0*/  @!P5 VIADD R8, R8, 0x1 ;  /* 0x000000010808d836 */ /* 0x000fe20000000000 */
[----:B------:R-:W-:Y:S01]  /*05b0*/  ISETP.LT.U32.AND P3, PT, R3, UR11, PT ;  /* 0x0000000b03007c0c */ /* 0x000fe2000bf61070 */
[----:B------:R-:W-:Y:S01]  /*05c0*/  VIADD R11, R16, 0x80 ;  /* 0x00000080100b7836 */ /* 0x000fe20000000000 */
[----:B------:R-:W-:Y:S01]  /*05d0*/  ISETP.GE.AND P2, PT, R7, RZ, PT ;  /* 0x000000ff0700720c */ /* 0x000fe20003f46270 */
[----:B------:R-:W2:Y:S01]  /*05e0*/  I2F.RP R20, UR12 ;  /* 0x0000000c00147d06 */ /* 0x000ea20008209400 */
[----:B------:R-:W-:-:S02]  /*05f0*/  ISETP.GE.U32.AND P1, PT, R10, UR11, PT ;  /* 0x0000000b0a007c0c */ /* 0x000fc4000bf26070 */
[----:B------:R-:W-:Y:S02]  /*0600*/  LOP3.LUT R7, R0, UR51, RZ, 0x3c, !PT ;  /* 0x0000003300077c12 */ /* 0x000fe4000f8e3cff */
[----:B0-----:R-:W-:Y:S02]  /*0610*/  R2UR UR5, R5 ;  /* 0x00000000050572ca */ /* 0x001fe400000e0000 */
[----:B------:R-:W-:Y:S02]  /*0620*/  ISETP.GE.AND P4, PT, R7, RZ, PT ;  /* 0x000000ff0700720c */ /* 0x000fe40003f86270 */
[----:B------:R-:W-:Y:S01]  /*0630*/  @P6 IADD3 R6, PT, PT, R6, 0x1, RZ ;  /* 0x0000000106066810 */ /* 0x000fe20007ffe0ff */
[----:B------:R-:W-:Y:S01]  /*0640*/  @!P3 VIADD R2, R2, 0x1 ;  /* 0x000000010202b836 */ /* 0x000fe20000000000 */
[----:B------:R-:W-:Y:S02]  /*0650*/  IABS R10, R9 ;  /* 0x00000009000a7213 */ /* 0x000fe40000000000 */
[----:B------:R-:W-:Y:S01]  /*0660*/  ISETP.NE.AND P6, PT, RZ, UR51, PT ;  /* 0x00000033ff007c0c */ /* 0x000fe2000bfc5270 */
[----:B------:R-:W-:Y:S01]  /*0670*/  @!P2 IMAD.MOV R6, RZ, RZ, -R6 ;  /* 0x000000ffff06a224 */ /* 0x000fe200078e0a06 */
[----:B------:R-:W-:Y:S01]  /*0680*/  MOV R5, R10 ;  /* 0x0000000a00057202 */ /* 0x000fe20000000f00 */
[----:B------:R-:W-:Y:S01]  /*0690*/  @P1 VIADD R8, R8, 0x1 ;  /* 0x0000000108081836 */ /* 0x000fe20000000000 */
[----:B------:R-:W-:Y:S01]  /*06a0*/  @!P3 IADD3 R3, PT, PT, R3, -UR11, RZ ;  /* 0x8000000b0303bc10 */ /* 0x000fe2000fffe0ff */
[----:B------:R-:W-:Y:S01]  /*06b0*/  UIADD3 UR8, UPT, UPT, URZ, -UR5, URZ ;  /* 0x80000005ff087290 */ /* 0x000fe2000fffe0ff */
[----:B------:R-:W-:Y:S01]  /*06c0*/  SEL R14, R17, R6, !P6 ;  /* 0x00000006110e7207 */ /* 0x000fe20007000000 */
[----:B------:R-:W-:Y:S01]  /*06d0*/  IMAD.HI.U32 R21, R5, UR7, RZ ;  /* 0x0000000705157c27 */ /* 0x000fe2000f8e00ff */
[----:B------:R-:W-:Y:S01]  /*06e0*/  ISETP.GE.U32.AND P1, PT, R3, UR11, PT ;  /* 0x0000000b03007c0c */ /* 0x000fe2000bf26070 */
[----:B------:R-:W-:Y:S01]  /*06f0*/  UIMAD UR8, UR8, UR10, URZ ;  /* 0x0000000a080872a4 */ /* 0x000fe2000f8e02ff */
[----:B------:R-:W-:Y:S01]  /*0700*/  IADD3 R3, PT, PT, -R14, RZ, RZ ;  /* 0x000000ff0e037210 */ /* 0x000fe20007ffe1ff */
[----:B------:R-:W-:Y:S01]  /*0710*/  @!P4 IMAD.MOV R8, RZ, RZ, -R8 ;  /* 0x000000ffff08c224 */ /* 0x000fe200078e0a08 */
[----:B------:R-:W-:Y:S01]  /*0720*/  LOP3.LUT R6, R9, UR51, RZ, 0x3c, !PT ;  /* 0x0000003309067c12 */ /* 0x000fe2000f8e3cff */
[----:B------:R-:W-:Y:S01]  /*0730*/  IMAD.MOV R10, RZ, RZ, -R21 ;  /* 0x000000ffff0a7224 */ /* 0x000fe200078e0a15 */
[----:B------:R-:W-:Y:S01]  /*0740*/  UIMAD.WIDE.U32 UR8, UR5, UR8, UR4 ;  /* 0x00000008050872a5 */ /* 0x000fe2000f8e0004 */
[----:B------:R-:W-:Y:S01]  /*0750*/  IMAD R24, R3, UR51, R4 ;  /* 0x0000003303187c24 */ /* 0x000fe2000f8e0204 */
[----:B------:R-:W-:Y:S01]  /*0760*/  SEL R13, R17, R8, !P6 ;  /* 0x00000008110d7207 */ /* 0x000fe20007000000 */
[----:B------:R-:W-:Y:S01]  /*0770*/  IMAD R5, R10, UR11, R5 ;  /* 0x0000000b0a057c24 */ /* 0x000fe2000f8e0205 */
[----:B------:R-:W-:Y:S01]  /*0780*/  ISETP.GE.AND P5, PT, R6, RZ, PT ;  /* 0x000000ff0600720c */ /* 0x000fe20003fa6270 */
[----:B--2---:R-:W0:Y:S01]  /*0790*/  MUFU.RCP R20, R20 ;  /* 0x0000001400147308 */ /* 0x004e220000001000 */
[----:B------:R-:W-:Y:S01]  /*07a0*/  IABS R8, R24 ;  /* 0x0000001800087213 */ /* 0x000fe20000000000 */
[----:B------:R-:W-:Y:S01]  /*07b0*/  IMAD.MOV R15, RZ, RZ, -R13 ;  /* 0x000000ffff0f7224 */ /* 0x000fe200078e0a0d */
[----:B------:R-:W-:-:S02]  /*07c0*/  ISETP.LT.U32.AND P3, PT, R5, UR11, PT ;  /* 0x0000000b05007c0c */ /* 0x000fc4000bf61070 */
[----:B------:R-:W-:Y:S01]  /*07d0*/  @P1 IADD3 R2, PT, PT, R2, 0x1, RZ ;  /* 0x0000000102021810 */ /* 0x000fe20007ffe0ff */
[----:B------:R-:W-:Y:S01]  /*07e0*/  IMAD R15, R15, UR51, R0 ;  /* 0x000000330f0f7c24 */ /* 0x000fe2000f8e0200 */
[----:B------:R-:W-:Y:S01]  /*07f0*/  LOP3.LUT R6, R11, UR51, RZ, 0x3c, !PT ;  /* 0x000000330b067c12 */ /* 0x000fe2000f8e3cff */
        /* <DEDUP_REMOVED lines=9> */
[----:B------:R-:W-:Y:S01]  /*0890*/  @!P3 IADD3 R5, PT, PT, R5, -UR11, RZ ;  /* 0x8000000b0505bc10 */ /* 0x000fe2000fffe0ff */
[----:B------:R-:W-:Y:S01]  /*08a0*/  IMAD R8, R3, UR10, R8 ;  /* 0x0000000a03087c24 */ /* 0x000fe2000f8e0208 */
[----:B------:R-:W-:Y:S01]  /*08b0*/  IADD3 R23, PT, PT, -R2, RZ, RZ ;  /* 0x000000ff02177210 */ /* 0x000fe20007ffe1ff */
[----:B------:R-:W-:Y:S01]  /*08c0*/  IMAD.MOV R7, RZ, RZ, -R10 ;  /* 0x000000ffff077224 */ /* 0x000fe200078e0a0a */
[----:B------:R-:W-:Y:S01]  /*08d0*/  LEA.HI.X.SX32 R19, R16, UR41, 0x2, P4 ;  /* 0x0000002910137c11 */ /* 0x000fe2000a0f16ff */
[----:B------:R-:W-:Y:S01]  /*08e0*/  @!P3 VIADD R21, R21, 0x1 ;  /* 0x000000011515b836 */ /* 0x000fe20000000000 */
[----:B------:R-:W-:Y:S01]  /*08f0*/  ISETP.GE.U32.AND P2, PT, R5, UR11, PT ;  /* 0x0000000b05007c0c */ /* 0x000fe2000bf46070 */
[----:B------:R-:W-:Y:S01]  /*0900*/  IMAD R22, R7, UR10, R22 ;  /* 0x0000000a07167c24 */ /* 0x000fe2000f8e0216 */
[----:B------:R-:W-:Y:S01]  /*0910*/  IADD3 R6, P0, PT, R6, UR40, RZ ;  /* 0x0000002806067c10 */ /* 0x000fe2000ff1e0ff */
[----:B------:R-:W-:Y:S01]  /*0920*/  IMAD R23, R23, UR51, R16 ;  /* 0x0000003317177c24 */ /* 0x000fe2000f8e0210 */
[----:B------:R-:W-:Y:S01]  /*0930*/  ISETP.LT.U32.AND P4, PT, R8, UR10, PT ;  /* 0x0000000a08007c0c */ /* 0x000fe2000bf81070 */
[----:B------:R-:W-:Y:S01]  /*0940*/  VIADD R3, R16, 0xa0 ;  /* 0x000000a010037836 */ /* 0x000fe20000000000 */
[----:B------:R-:W-:-:S02]  /*0950*/  SHF.R.S64 R5, RZ, 0x1e, R0 ;  /* 0x0000001eff057819 */ /* 0x000fc40000001000 */
[----:B------:R-:W-:Y:S02]  /*0960*/  LEA.HI.X.SX32 R7, R4, UR41, 0x2, P0 ;  /* 0x0000002904077c11 */ /* 0x000fe400080f16ff */
[----:B------:R-:W-:Y:S02]  /*0970*/  IADD3 R4, P0, PT, R5, UR40, RZ ;  /* 0x0000002805047c10 */ /* 0x000fe4000ff1e0ff */
[----:B------:R-:W-:Y:S01]  /*0980*/  IABS R26, R23 ;  /* 0x00000017001a7213 */ /* 0x000fe20000000000 */
[----:B------:R-:W-:Y:S01]  /*0990*/  @P2 VIADD R21, R21, 0x1 ;  /* 0x0000000115152836 */ /* 0x000fe20000000000 */
[----:B------:R-:W-:Y:S02]  /*09a0*/  LEA.HI.X.SX32 R5, R0, UR41, 0x2, P0 ;  /* 0x0000002900057c11 */ /* 0x000fe400080f16ff */
[----:B------:R-:W-:Y:S01]  /*09b0*/  ISETP.LT.U32.AND P0, PT, R22, UR10, PT ;  /* 0x0000000a16007c0c */ /* 0x000fe2000bf01070 */
[----:B------:R-:W-:Y:S01]  /*09c0*/  IMAD.HI.U32 R12, R26, UR9, RZ ;  /* 0x000000091a0c7c27 */ /* 0x000fe2000f8e00ff */
[----:B-1----:R-:W-:-:S02]  /*09d0*/  R2UR UR4, R34 ;  /* 0x00000000220472ca */ /* 0x002fc400000e0000 */
[----:B------:R-:W-:Y:S01]  /*09e0*/  R2UR UR5, R35 ;  /* 0x00000000230572ca */ /* 0x000fe200000e0000 */
[----:B------:R-:W-:Y:S01]  /*09f0*/  @!P4 VIADD R8, R8, -UR10 ;  /* 0x8000000a0808cc36 */ /* 0x000fe20008000000 */
[----:B------:R-:W-:Y:S02]  /*0a00*/  IADD3 R27, PT, PT, -R12, RZ, RZ ;  /* 0x000000ff0c1b7210 */ /* 0x000fe40007ffe1ff */
[----:B------:R-:W-:Y:S02]  /*0a10*/  IABS R29, R11 ;  /* 0x0000000b001d7213 */ /* 0x000fe40000000000 */
[----:B------:R-:W-:Y:S01]  /*0a20*/  ISETP.GE.U32.AND P2, PT, R8, UR10, PT ;  /* 0x0000000a08007c0c */ /* 0x000fe2000bf46070 */
[----:B------:R-:W-:Y:S01]  /*0a30*/  IMAD R0, R27, UR10, R26 ;  /* 0x0000000a1b007c24 */ /* 0x000fe2000f8e021a */
[----:B------:R-:W-:Y:S01]  /*0a40*/  MOV R8, R21 ;  /* 0x0000001500087202 */ /* 0x000fe20000000f00 */
[----:B------:R-:W-:Y:S01]  /*0a50*/  @!P4 VIADD R25, R25, 0x1 ;  /* 0x000000011919c836 */ /* 0x000fe20000000000 */
[----:B------:R-:W-:Y:S01]  /*0a60*/  @!P0 IADD3 R22, PT, PT, R22, -UR10, RZ ;  /* 0x8000000a16168c10 */ /* 0x000fe2000fffe0ff */
[----:B------:R-:W-:Y:S01]  /*0a70*/  IMAD.HI.U32 R27, R29, UR7, RZ ;  /* 0x000000071d1b7c27 */ /* 0x000fe2000f8e00ff */
[----:B------:R-:W-:Y:S01]  /*0a80*/  LOP3.LUT R28, R3, UR51, RZ, 0x3c, !PT ;  /* 0x00000033031c7c12 */ /* 0x000fe2000f8e3cff */
[----:B------:R0:W2:Y:S01]  /*0a90*/  LDG.E R21, desc[UR4][R18.64] ;  /* 0x0000000412157981 */ /* 0x0000a2000c1e1900 */
[----:B------:R-:W-:Y:S01]  /*0aa0*/  ISETP.GE.U32.AND P4, PT, R22, UR10, PT ;  /* 0x0000000a16007c0c */ /* 0x000fe2000bf86070 */
[----:B------:R-:W-:Y:S01]  /*0ab0*/  @!P5 IMAD.MOV R8, RZ, RZ, -R8 ;  /* 0x000000ffff08d224 */ /* 0x000fe200078e0a08 */
[----:B------:R-:W-:-:S02]  /*0ac0*/  ISETP.LT.U32.AND P5, PT, R0, UR10, PT ;  /* 0x0000000a00007c0c */ /* 0x000fc4000bfa1070 */
[----:B------:R-:W-:Y:S02]  /*0ad0*/  LOP3.LUT R22, R24, UR52, RZ, 0x3c, !PT ;  /* 0x0000003418167c12 */ /* 0x000fe4000f8e3cff */
[----:B------:R-:W-:Y:S01]  /*0ae0*/  @P2 IADD3 R25, PT, PT, R25, 0x1, RZ ;  /* 0x0000000119192810 */ /* 0x000fe20007ffe0ff */
[----:B------:R-:W-:Y:S01]  /*0af0*/  IMAD.MOV R26, RZ, RZ, -R27 ;  /* 0x000000ffff1a7224 */ /* 0x000fe200078e0a1b */
[----:B------:R-:W-:Y:S02]  /*0b00*/  ISETP.GE.AND P2, PT, R22, RZ, PT ;  /* 0x000000ff1600720c */ /* 0x000fe40003f46270 */
[----:B------:R-:W-:Y:S01]  /*0b10*/  SEL R8, R17, R8, !P6 ;  /* 0x0000000811087207 */ /* 0x000fe20007000000 */
[----:B0-----:R-:W-:Y:S01]  /*0b20*/  VIADD R19, R20, 0xffffffe ;  /* 0x0ffffffe14137836 */ /* 0x001fe20000000000 */
[----:B------:R-:W-:Y:S01]  /*0b30*/  ISETP.GE.AND P3, PT, R28, RZ, PT ;  /* 0x000000ff1c00720c */ /* 0x000fe20003f66270 */
[----:B------:R-:W-:Y:S02]  /*0b40*/  IMAD R26, R26, UR11, R29 ;  /* 0x0000000b1a1a7c24 */ /* 0x000fe4000f8e021d */
[----:B------:R-:W-:Y:S01]  /*0b50*/  IMAD.MOV R28, RZ, RZ, -R8 ;  /* 0x000000ffff1c7224 */ /* 0x000fe200078e0a08 */
[----:B------:R-:W0:Y:S01]  /*0b60*/  F2I.FTZ.U32.TRUNC.NTZ R29, R19 ;  /* 0x00000013001d7305 */ /* 0x000e22000021f000 */
[----:B------:R-:W-:Y:S01]  /*0b70*/  @!P0 VIADD R10, R10, 0x1 ;  /* 0x000000010a0a8836 */ /* 0x000fe20000000000 */
[----:B------:R-:W-:Y:S01]  /*0b80*/  @!P5 IADD3 R0, PT, PT, R0, -UR10, RZ ;  /* 0x8000000a0000dc10 */ /* 0x000fe2000fffe0ff */
[----:B------:R-:W-:Y:S01]  /*0b90*/  IMAD R22, R28, UR51, R9 ;  /* 0x000000331c167c24 */ /* 0x000fe2000f8e0209 */
[----:B------:R-:W-:-:S02]  /*0ba0*/  ISETP.LT.U32.AND P0, PT, R26, UR11, PT ;  /* 0x0000000b1a007c0c */ /* 0x000fc4000bf01070 */
[----:B------:R-:W-:Y:S01]  /*0bb0*/  LOP3.LUT R18, R15, UR52, RZ, 0x3c, !PT ;  /* 0x000000340f127c12 */ /* 0x000fe2000f8e3cff */
[----:B------:R-:W-:Y:S01]  /*0bc0*/  @P4 VIADD R10, R10, 0x1 ;  /* 0x000000010a0a4836 */ /* 0x000fe20000000000 */
[----:B------:R-:W-:Y:S01]  /*0bd0*/  ISETP.GE.U32.AND P4, PT, R0, UR10, PT ;  /* 0x0000000a00007c0c */ /* 0x000fe2000bf86070 */
[----:B------:R-:W-:Y:S01]  /*0be0*/  @!P2 IMAD.MOV R25, RZ, RZ, -R25 ;  /* 0x000000ffff19a224 */ /* 0x000fe200078e0a19 */
[----:B------:R-:W-:Y:S01]  /*0bf0*/  ISETP.GE.AND P2, PT, R18, RZ, PT ;  /* 0x000000ff1200720c */ /* 0x000fe20003f46270 */
[----:B------:R1:W3:Y:S01]  /*0c00*/  LDG.E R0, desc[UR4][R6.64] ;  /* 0x0000000406007981 */ /* 0x0002e2000c1e1900 */
[----:B------:R-:W-:Y:S02]  /*0c10*/  IABS R28, R22 ;  /* 0x00000016001c7213 */ /* 0x000fe40000000000 */
[----:B------:R-:W-:Y:S01]  /*0c20*/  LOP3.LUT R18, R23, UR52, RZ, 0x3c, !PT ;  /* 0x0000003417127c12 */ /* 0x000fe2000f8e3cff */
[----:B------:R-:W-:Y:S02]  /*0c30*/  @!P5 VIADD R12, R12, 0x1 ;  /* 0x000000010c0cd836 */ /* 0x000fe40000000000 */
[----:B------:R-:W-:Y:S01]  /*0c40*/  IMAD.HI.U32 R20, R28, UR9, RZ ;  /* 0x000000091c147c27 */ /* 0x000fe2000f8e00ff */
[----:B0-----:R-:W-:-:S02]  /*0c50*/  R2UR UR5, R29 ;  /* 0x000000001d0572ca */ /* 0x001fc400000e0000 */
[----:B------:R-:W-:Y:S01]  /*0c60*/  @!P0 IADD3 R26, PT, PT, R26, -UR11, RZ ;  /* 0x8000000b1a1a8c10 */ /* 0x000fe2000fffe0ff */
[----:B------:R-:W-:Y:S01]  /*0c70*/  IMAD.MOV.U32 R29, RZ, RZ, R10 ;  /* 0x000000ffff1d7224 */ /* 0x000fe200078e000a */
[----:B------:R-:W-:Y:S01]  /*0c80*/  ISETP.GE.AND P5, PT, R18, RZ, PT ;  /* 0x000000ff1200720c */ /* 0x000fe20003fa6270 */
[----:B------:R-:W-:Y:S01]  /*0c90*/  IMAD.MOV R19, RZ, RZ, -R20 ;  /* 0x000000ffff137224 */ /* 0x000fe200078e0a14 */
[----:B-1----:R-:W-:Y:S01]  /*0ca0*/  SHF.R.S64 R6, RZ, 0x1e, R9 ;  /* 0x0000001eff067819 */ /* 0x002fe20000001009 */
[----:B------:R-:W-:Y:S01]  /*0cb0*/  @!P2 IMAD.MOV R29, RZ, RZ, -R29 ;  /* 0x000000ffff1da224 */ /* 0x000fe200078e0a1d */
[----:B------:R-:W-:Y:S02]  /*0cc0*/  @P4 IADD3 R12, PT, PT, R12, 0x1, RZ ;  /* 0x000000010c0c4810 */ /* 0x000fe40007ffe0ff */
[----:B------:R-:W-:Y:S01]  /*0cd0*/  ISETP.GE.U32.AND P4, PT, R26, UR11, PT ;  /* 0x0000000b1a007c0c */ /* 0x000fe2000bf86070 */
[----:B------:R-:W-:Y:S01]  /*0ce0*/  IMAD R26, R19, UR10, R28 ;  /* 0x0000000a131a7c24 */ /* 0x000fe2000f8e021c */
[----:B------:R-:W-:-:S02]  /*0cf0*/  IABS R7, R3 ;  /* 0x0000000300077213 */ /* 0x000fc40000000000 */
[----:B------:R-:W-:Y:S01]  /*0d00*/  IADD3 R6, P2, PT, R6, UR40, RZ ;  /* 0x0000002806067c10 */ /* 0x000fe2000ff5e0ff */
[----:B------:R-:W-:Y:S01]  /*0d10*/  IMAD.MOV.U32 R19, RZ, RZ, R12 ;  /* 0x000000ffff137224 */ /* 0x000fe200078e000c */
[----:B------:R-:W-:Y:S02]  /*0d20*/  MOV R10, R7 ;  /* 0x00000007000a7202 */ /* 0x000fe40000000f00 */
[----:B------:R-:W-:Y:S02]  /*0d30*/  LEA.HI.X.SX32 R7, R9, UR41, 0x2, P2 ;  /* 0x0000002909077c11 */ /* 0x000fe400090f16ff */
[----:B------:R-:W-:Y:S01]  /*0d40*/  ISETP.LT.U32.AND P2, PT, R26, UR10, PT ;  /* 0x0000000a1a007c0c */ /* 0x000fe2000bf41070 */
[----:B------:R-:W-:Y:S01]  /*0d50*/  @!P5 IMAD.MOV R19, RZ, RZ, -R19 ;  /* 0x000000ffff13d224 */ /* 0x000fe200078e0a13 */
[----:B------:R-:W-:Y:S02]  /*0d60*/  R2UR UR14, R34 ;  /* 0x00000000220e72ca */ /* 0x000fe400000e0000 */
[----:B------:R-:W-:Y:S01]  /*0d70*/  R2UR UR15, R35 ;  /* 0x00000000230f72ca */ /* 0x000fe200000e0000 */
[----:B------:R-:W-:Y:S01]  /*0d80*/  IMAD.HI.U32 R12, R10, UR7, RZ ;  /* 0x000000070a0c7c27 */ /* 0x000fe2000f8e00ff */
[----:B------:R-:W-:-:S02]  /*0d90*/  ISETP.NE.AND P5, PT, RZ, UR52, PT ;  /* 0x00000034ff007c0c */ /* 0x000fc4000bfa5270 */
[----:B------:R-:W-:-:S04]  /*0da0*/  LOP3.LUT R18, RZ, UR52, RZ, 0x33, !PT ;  /* 0x00000034ff127c12 */ /* 0x000fc8000f8e33ff */
[----:B------:R-:W-:Y:S02]  /*0db0*/  SEL R9, R18, R19, !P5 ;  /* 0x0000001312097207 */ /* 0x000fe40006800000 */
[----:B------:R-:W-:Y:S01]  /*0dc0*/  IADD3 R19, PT, PT, -R12, RZ, RZ ;  /* 0x000000ff0c137210 */ /* 0x000fe20007ffe1ff */
[----:B------:R-:W-:Y:S01]  /*0dd0*/  @!P0 VIADD R27, R27, 0x1 ;  /* 0x000000011b1b8836 */ /* 0x000fe20000000000 */
[----:B------:R-:W-:Y:S01]  /*0de0*/  UIADD3 UR6, UPT, UPT, URZ, -UR5, URZ ;  /* 0x80000005ff067290 */ /* 0x000fe2000fffe0ff */
[----:B------:R-:W-:Y:S01]  /*0df0*/  IMAD.MOV R28, RZ, RZ, -R9 ;  /* 0x000000ffff1c7224 */ /* 0x000fe200078e0a09 */
[----:B------:R-:W-:Y:S01]  /*0e00*/  @!P2 IADD3 R26, PT, PT, R26, -UR10, RZ ;  /* 0x8000000a1a1aac10 */ /* 0x000fe2000fffe0ff */
[----:B------:R-:W-:Y:S01]  /*0e10*/  IMAD R10, R19, UR11, R10 ;  /* 0x0000000b130a7c24 */ /* 0x000fe2000f8e020a */
[----:B------:R-:W4:Y:S01]  /*0e20*/  LDG.E R4, desc[UR14][R4.64] ;  /* 0x0000000e04047981 */ /* 0x000f22000c1e1900 */
[----:B------:R-:W-:Y:S01]  /*0e30*/  @P4 VIADD R27, R27, 0x1 ;  /* 0x000000011b1b4836 */ /* 0x000fe20000000000 */
[----:B------:R-:W-:Y:S01]  /*0e40*/  SEL R19, R18, R25, !P5 ;  /* 0x0000001912137207 */ /* 0x000fe20006800000 */
[----:B------:R-:W-:Y:S01]  /*0e50*/  IMAD R23, R28, UR52, R23 ;  /* 0x000000341c177c24 */ /* 0x000fe2000f8e0217 */
[----:B------:R-:W-:Y:S01]  /*0e60*/  UIMAD UR6, UR6, UR12, URZ ;  /* 0x0000000c060672a4 */ /* 0x000fe2000f8e02ff */
[----:B------:R-:W-:Y:S01]  /*0e70*/  ISETP.GE.U32.AND P4, PT, R26, UR10, PT ;  /* 0x0000000a1a007c0c */ /* 0x000fe2000bf86070 */
[----:B------:R-:W-:Y:S01]  /*0e80*/  UMOV UR4, URZ ;  /* 0x000000ff00047c82 */ /* 0x000fe20008000000 */
[----:B------:R-:W-:Y:S01]  /*0e90*/  ISETP.LT.U32.AND P0, PT, R10, UR11, PT ;  /* 0x0000000b0a007c0c */ /* 0x000fe2000bf01070 */
[----:B------:R0:W5:Y:S01]  /*0ea0*/  LDG.E R5, desc[UR14][R6.64] ;  /* 0x0000000e06057981 */ /* 0x000162000c1e1900 */
[----:B------:R-:W-:Y:S01]  /*0eb0*/  UIMAD.WIDE.U32 UR4, UR5, UR6, UR4 ;  /* 0x00000006050472a5 */ /* 0x000fe2000f8e0004 */
[----:B------:R-:W-:Y:S01]  /*0ec0*/  IMAD.MOV R31, RZ, RZ, -R19 ;  /* 0x000000ffff1f7224 */ /* 0x000fe200078e0a13 */
[----:B------:R-:W-:Y:S01]  /*0ed0*/  IABS R28, R23 ;  /* 0x00000017001c7213 */ /* 0x000fe20000000000 */
[----:B------:R-:W-:Y:S01]  /*0ee0*/  @!P2 VIADD R20, R20, 0x1 ;  /* 0x000000011414a836 */ /* 0x000fe20000000000 */
[----:B0-----:R-:W-:Y:S01]  /*0ef0*/  LOP3.LUT R6, R22, UR52, RZ, 0x3c, !PT ;  /* 0x0000003416067c12 */ /* 0x001fe2000f8e3cff */
[----:B------:R-:W-:-:S03]  /*0f00*/  IMAD R24, R31, UR52, R24 ;  /* 0x000000341f187c24 */ /* 0x000fc6000f8e0218 */
[----:B------:R-:W-:Y:S01]  /*0f10*/  ISETP.GE.AND P2, PT, R6, RZ, PT ;  /* 0x000000ff0600720c */ /* 0x000fe20003f46270 */
[----:B------:R-:W-:Y:S01]  /*0f20*/  IMAD.HI.U32 R25, R28, UR5, RZ ;  /* 0x000000051c197c27 */ /* 0x000fe2000f8e00ff */
[----:B------:R-:W-:Y:S02]  /*0f30*/  @!P1 IADD3 R27, PT, PT, -R27, RZ, RZ ;  /* 0x000000ff1b1b9210 */ /* 0x000fe40007ffe1ff */
[----:B------:R-:W-:Y:S01]  /*0f40*/  IABS R31, R24 ;  /* 0x00000018001f7213 */ /* 0x000fe20000000000 */
[----:B------:R-:W-:Y:S01]  /*0f50*/  @P4 VIADD R20, R20, 0x1 ;  /* 0x0000000114144836 */ /* 0x000fe20000000000 */
[----:B------:R-:W-:Y:S01]  /*0f60*/  SEL R7, R17, R27, !P6 ;  /* 0x0000001b11077207 */ /* 0x000fe20007000000 */
[----:B------:R-:W-:Y:S02]  /*0f70*/  IMAD.MOV R27, RZ, RZ, -R25 ;  /* 0x000000ffff1b7224 */ /* 0x000fe400078e0a19 */
[----:B------:R-:W-:Y:S01]  /*0f80*/  @!P0 VIADD R10, R10, -UR11 ;  /* 0x8000000b0a0a8c36 */ /* 0x000fe20008000000 */
[----:B------:R-:W-:Y:S01]  /*0f90*/  SEL R29, R18, R29, !P5 ;  /* 0x0000001d121d7207 */ /* 0x000fe20006800000 */
[----:B------:R-:W-:-:S02]  /*0fa0*/  IMAD R28, R27, UR12, R28 ;  /* 0x0000000c1b1c7c24 */ /* 0x000fc4000f8e021c */
[----:B------:R-:W-:Y:S01]  /*0fb0*/  IMAD.HI.U32 R32, R31, UR5, RZ ;  /* 0x000000051f207c27 */ /* 0x000fe2000f8e00ff */
[----:B------:R-:W-:Y:S02]  /*0fc0*/  @!P2 IADD3 R20, PT, PT, -R20, RZ, RZ ;  /* 0x000000ff1414a210 */ /* 0x000fe40007ffe1ff */
[----:B------:R-:W-:Y:S01]  /*0fd0*/  ISETP.GE.U32.AND P1, PT, R10, UR11, PT ;  /* 0x0000000b0a007c0c */ /* 0x000fe2000bf26070 */
[----:B------:R-:W-:Y:S01]  /*0fe0*/  IMAD.MOV R6, RZ, RZ, -R32 ;  /* 0x000000ffff067224 */ /* 0x000fe200078e0a20 */
[----:B------:R-:W-:Y:S01]  /*0ff0*/  SHF.R.S64 R10, RZ, 0x1e, R11 ;  /* 0x0000001eff0a7819 */ /* 0x000fe2000000100b */
[----:B------:R-:W-:Y:S01]  /*1000*/  IMAD.MOV R30, RZ, RZ, -R29 ;  /* 0x000000ffff1e7224 */ /* 0x000fe200078e0a1d */
[----:B------:R-:W-:Y:S02]  /*1010*/  SEL R20, R18, R20, !P5 ;  /* 0x0000001412147207 */ /* 0x000fe40006800000 */
[----:B------:R-:W-:Y:S02]  /*1020*/  ISETP.LT.U32.AND P2, PT, R28, UR12, PT ;  /* 0x0000000c1c007c0c */ /* 0x000fe4000bf41070 */
[----:B------:R-:W-:Y:S01]  /*1030*/  IADD3 R26, PT, PT, -R7, RZ, RZ ;  /* 0x000000ff071a7210 */ /* 0x000fe20007ffe1ff */
[----:B------:R-:W-:Y:S01]  /*1040*/  IMAD R31, R6, UR12, R31 ;  /* 0x0000000c061f7c24 */ /* 0x000fe2000f8e021f */
[----:B------:R-:W-:Y:S01]  /*1050*/  IADD3 R10, P4, PT, R10, UR40, RZ ;  /* 0x000000280a0a7c10 */ /* 0x000fe2000ff9e0ff */
[----:B------:R-:W-:-:S02]  /*1060*/  IMAD R15, R30, UR52, R15 ;  /* 0x000000341e0f7c24 */ /* 0x000fc4000f8e020f */
[----:B------:R-:W-:Y:S02]  /*1070*/  IMAD.MOV R37, RZ, RZ, -R20 ;  /* 0x000000ffff257224 */ /* 0x000fe400078e0a14 */
[----:B------:R-:W-:Y:S01]  /*1080*/  IMAD R26, R26, UR51, R11 ;  /* 0x000000331a1a7c24 */ /* 0x000fe2000f8e020b */
[----:B------:R-:W-:Y:S01]  /*1090*/  LEA.HI.X.SX32 R11, R11, UR41, 0x2, P4 ;  /* 0x000000290b0b7c11 */ /* 0x000fe2000a0f16ff */
[----:B------:R-:W-:Y:S01]  /*10a0*/  IMAD R22, R37, UR52, R22 ;  /* 0x0000003425167c24 */ /* 0x000fe2000f8e0216 */
[----:B------:R-:W-:Y:S02]  /*10b0*/  ISETP.LT.U32.AND P4, PT, R31, UR12, PT ;  /* 0x0000000c1f007c0c */ /* 0x000fe4000bf81070 */
[----:B------:R-:W-:Y:S01]  /*10c0*/  LOP3.LUT R30, R23, UR53, RZ, 0x3c, !PT ;  /* 0x00000035171e7c12 */ /* 0x000fe2000f8e3cff */
[----:B------:R-:W-:Y:S01]  /*10d0*/  @!P0 VIADD R12, R12, 0x1 ;  /* 0x000000010c0c8836 */ /* 0x000fe20000000000 */
[----:B------:R-:W-:Y:S01]  /*10e0*/  IABS R37, R15 ;  /* 0x0000000f00257213 */ /* 0x000fe20000000000 */
[----:B------:R0:W5:Y:S01]  /*10f0*/  LDG.E R6, desc[UR14][R10.64] ;  /* 0x0000000e0a067981 */ /* 0x000162000c1e1900 */
[----:B------:R-:W-:-:S02]  /*1100*/  @!P2 IADD3 R28, PT, PT, R28, -UR12, RZ ;  /* 0x8000000c1c1cac10 */ /* 0x000fc4000fffe0ff */
[----:B------:R-:W-:Y:S01]  /*1110*/  ISETP.GE.AND P0, PT, R30, RZ, PT ;  /* 0x000000ff1e00720c */ /* 0x000fe20003f06270 */
[----:B------:R-:W-:Y:S01]  /*1120*/  IMAD.HI.U32 R30, R37, UR5, RZ ;  /* 0x00000005251e7c27 */ /* 0x000fe2000f8e00ff */
[----:B------:R-:W-:-:S03]  /*1130*/  IABS R36, R26 ;  /* 0x0000001a00247213 */ /* 0x000fc60000000000 */
[----:B------:R-:W-:Y:S01]  /*1140*/  @P1 VIADD R12, R12, 0x1 ;  /* 0x000000010c0c1836 */ /* 0x000fe20000000000 */
[----:B------:R-:W-:Y:S01]  /*1150*/  ISETP.GE.U32.AND P1, PT, R28, UR12, PT ;  /* 0x0000000c1c007c0c */ /* 0x000fe2000bf26070 */
[----:B0-----:R-:W-:Y:S02]  /*1160*/  IMAD.MOV R10, RZ, RZ, -R30 ;  /* 0x000000ffff0a7224 */ /* 0x001fe400078e0a1e */
[----:B------:R-:W-:Y:S02]  /*1170*/  @!P3 IMAD.MOV R12, RZ, RZ, -R12 ;  /* 0x000000ffff0cb224 */ /* 0x000fe400078e0a0c */
[----:B------:R-:W-:Y:S01]  /*1180*/  @!P4 VIADD R31, R31, -UR12 ;  /* 0x8000000c1f1fcc36 */ /* 0x000fe20008000000 */
[----:B------:R-:W-:Y:S01]  /*1190*/  IABS R11, R22 ;  /* 0x00000016000b7213 */ /* 0x000fe20000000000 */
[----:B------:R-:W-:Y:S01]  /*11a0*/  IMAD R10, R10, UR12, R37 ;  /* 0x0000000c0a0a7c24 */ /* 0x000fe2000f8e0225 */
[----:B------:R-:W-:Y:S01]  /*11b0*/  SEL R12, R17, R12, !P6 ;  /* 0x0000000c110c7207 */ /* 0x000fe20007000000 */
[----:B------:R-:W-:Y:S01]  /*11c0*/  IMAD.HI.U32 R27, R36, UR9, RZ ;  /* 0x00000009241b7c27 */ /* 0x000fe2000f8e00ff */
[----:B------:R-:W-:-:S02]  /*11d0*/  @!P2 IADD3 R25, PT, PT, R25, 0x1, RZ ;  /* 0x000000011919a810 */ /* 0x000fc40007ffe0ff */
[----:B------:R-:W-:Y:S02]  /*11e0*/  ISETP.GE.U32.AND P2, PT, R31, UR12, PT ;  /* 0x0000000c1f007c0c */ /* 0x000fe4000bf46070 */
[----:B------:R-:W-:Y:S01]  /*11f0*/  @!P4 IADD3 R32, PT, PT, R32, 0x1, RZ ;  /* 0x000000012020c810 */ /* 0x000fe20007ffe0ff */
[----:B------:R-:W-:Y:S01]  /*1200*/  IMAD.HI.U32 R31, R11, UR5, RZ ;  /* 0x000000050b1f7c27 */ /* 0x000fe2000f8e00ff */
[----:B------:R-:W-:Y:S02]  /*1210*/  LOP3.LUT R28, R24, UR53, RZ, 0x3c, !PT ;  /* 0x00000035181c7c12 */ /* 0x000fe4000f8e3cff */
[----:B------:R-:W-:Y:S01]  /*1220*/  ISETP.LT.U32.AND P4, PT, R10, UR12, PT ;  /* 0x0000000c0a007c0c */ /* 0x000fe2000bf81070 */
[----:B------:R-:W-:Y:S01]  /*1230*/  IMAD.MOV R38, RZ, RZ, -R12 ;  /* 0x000000ffff267224 */ /* 0x000fe200078e0a0c */
[----:B------:R-:W-:Y:S02]  /*1240*/  IADD3 R43, PT, PT, -R27, RZ, RZ ;  /* 0x000000ff1b2b7210 */ /* 0x000fe40007ffe1ff */
[----:B------:R-:W-:-:S02]  /*1250*/  @P1 IADD3 R25, PT, PT, R25, 0x1, RZ ;  /* 0x0000000119191810 */ /* 0x000fc40007ffe0ff */
[----:B------:R-:W-:Y:S01]  /*1260*/  ISETP.GE.AND P1, PT, R28, RZ, PT ;  /* 0x000000ff1c00720c */ /* 0x000fe20003f26270 */
[----:B------:R-:W-:Y:S02]  /*1270*/  IMAD.MOV R28, RZ, RZ, -R31 ;  /* 0x000000ffff1c7224 */ /* 0x000fe400078e0a1f */
[----:B------:R-:W-:Y:S02]  /*1280*/  IMAD R36, R43, UR10, R36 ;  /* 0x0000000a2b247c24 */ /* 0x000fe4000f8e0224 */
[----:B------:R-:W-:Y:S01]  /*1290*/  IMAD R38, R38, UR51, R3 ;  /* 0x0000003326267c24 */ /* 0x000fe2000f8e0203 */
[----:B------:R-:W-:Y:S01]  /*12a0*/  MOV R44, R25 ;  /* 0x00000019002c7202 */ /* 0x000fe20000000f00 */
[----:B------:R-:W-:Y:S01]  /*12b0*/  IMAD R11, R28, UR12, R11 ;  /* 0x0000000c1c0b7c24 */ /* 0x000fe2000f8e020b */
[----:B------:R-:W-:Y:S01]  /*12c0*/  ISETP.LT.U32.AND P3, PT, R36, UR10, PT ;  /* 0x0000000a24007c0c */ /* 0x000fe2000bf61070 */
[----:B------:R-:W-:Y:S01]  /*12d0*/  @P2 VIADD R32, R32, 0x1 ;  /* 0x0000000120202836 */ /* 0x000fe20000000000 */
[----:B------:R-:W-:Y:S01]  /*12e0*/  IABS R25, R38 ;  /* 0x0000002600197213 */ /* 0x000fe20000000000 */
[----:B------:R-:W-:Y:S01]  /*12f0*/  @!P4 VIADD R10, R10, -UR12 ;  /* 0x8000000c0a0acc36 */ /* 0x000fe20008000000 */
[----:B------:R-:W-:-:S02]  /*1300*/  ISETP.LT.U32.AND P2, PT, R11, UR12, PT ;  /* 0x0000000c0b007c0c */ /* 0x000fc4000bf41070 */
[----:B------:R-:W-:Y:S01]  /*1310*/  @!P1 IADD3 R32, PT, PT, -R32, RZ, RZ ;  /* 0x000000ff20209210 */ /* 0x000fe20007ffe1ff */
[----:B------:R-:W-:Y:S01]  /*1320*/  IMAD.HI.U32 R45, R25, UR9, RZ ;  /* 0x00000009192d7c27 */ /* 0x000fe2000f8e00ff */
[----:B------:R-:W-:-:S04]  /*1330*/  ISETP.GE.U32.AND P1, PT, R10, UR12, PT ;  /* 0x0000000c0a007c0c */ /* 0x000fc8000bf26070 */
[----:B------:R-:W-:Y:S01]  /*1340*/  IADD3 R10, PT, PT, -R45, RZ, RZ ;  /* 0x000000ff2d0a7210 */ /* 0x000fe20007ffe1ff */
[----:B------:R-:W-:Y:S02]  /*1350*/  @!P3 VIADD R36, R36, -UR10 ;  /* 0x8000000a2424bc36 */ /* 0x000fe40008000000 */
[----:B------:R-:W-:Y:S02]  /*1360*/  @!P4 VIADD R30, R30, 0x1 ;  /* 0x000000011e1ec836 */ /* 0x000fe40000000000 */
[----:B------:R-:W-:Y:S01]  /*1370*/  IMAD R25, R10, UR10, R25 ;  /* 0x0000000a0a197c24 */ /* 0x000fe2000f8e0219 */
[----:B------:R-:W-:Y:S01]  /*1380*/  LOP3.LUT R10, R26, UR52, RZ, 0x3c, !PT ;  /* 0x000000341a0a7c12 */ /* 0x000fe2000f8e3cff */
[----:B------:R-:W-:Y:S02]  /*1390*/  @!P2 VIADD R11, R11, -UR12 ;  /* 0x8000000c0b0bac36 */ /* 0x000fe40008000000 */
[----:B------:R-:W-:Y:S01]  /*13a0*/  @!P0 IMAD.MOV R44, RZ, RZ, -R44 ;  /* 0x000000ffff2c8224 */ /* 0x000fe200078e0a2c */
[----:B------:R-:W-:Y:S01]  /*13b0*/  ISETP.GE.U32.AND P0, PT, R36, UR10, PT ;  /* 0x0000000a24007c0c */ /* 0x000fe2000bf06070 */
[----:B------:R-:W-:Y:S01]  /*13c0*/  @P1 VIADD R30, R30, 0x1 ;  /* 0x000000011e1e1836 */ /* 0x000fe20000000000 */
[----:B------:R-:W0:Y:S01]  /*13d0*/  LDC.64 R36, c[0x0][0x390] ;  /* 0x0000e400ff247b82 */ /* 0x000e220000000a00 */
[----:B------:R-:W-:-:S02]  /*13e0*/  ISETP.GE.U32.AND P4, PT, R11, UR12, PT ;  /* 0x0000000c0b007c0c */ /* 0x000fc4000bf86070 */
[----:B------:R-:W-:Y:S02]  /*13f0*/  ISETP.GE.AND P1, PT, R10, RZ, PT ;  /* 0x000000ff0a00720c */ /* 0x000fe40003f26270 */
[----:B------:R-:W-:-:S03]  /*1400*/  @!P3 IADD3 R27, PT, PT, R27, 0x1, RZ ;  /* 0x000000011b1bb810 */ /* 0x000fc60007ffe0ff */
[----:B------:R-:W1:Y:S01]  /*1410*/  LDC.64 R10, c[0x0][0x398] ;  /* 0x0000e600ff0a7b82 */ /* 0x000e620000000a00 */
[----:B------:R-:W-:Y:S02]  /*1420*/  ISETP.LT.U32.AND P3, PT, R25, UR10, PT ;  /* 0x0000000a19007c0c */ /* 0x000fe4000bf61070 */
[----:B------:R-:W-:Y:S02]  /*1430*/  @P0 VIADD R27, R27, 0x1 ;  /* 0x000000011b1b0836 */ /* 0x000fe40000000000 */
[----:B------:R-:W-:-:S03]  /*1440*/  @!P2 VIADD R31, R31, 0x1 ;  /* 0x000000011f1fa836 */ /* 0x000fc60000000000 */
[----:B------:R-:W-:-:S06]  /*1450*/  MOV R43, R27 ;  /* 0x0000001b002b7202 */ /* 0x000fcc0000000f00 */
[----:B------:R-:W-:Y:S01]  /*1460*/  @!P3 VIADD R25, R25, -UR10 ;  /* 0x8000000a1919bc36 */ /* 0x000fe20008000000 */
[----:B0-----:R-:W-:Y:S01]  /*1470*/  ISETP.NE.U32.AND P2, PT, R36, 0x1, PT ;  /* 0x000000012400780c */ /* 0x001fe20003f45070 */
[----:B------:R-:W-:-:S03]  /*1480*/  @!P1 IMAD.MOV R43, RZ, RZ, -R43 ;  /* 0x000000ffff2b9224 */ /* 0x000fc600078e0a2b */
[----:B------:R-:W-:Y:S01]  /*1490*/  ISETP.GE.U32.AND P0, PT, R25, UR10, PT ;  /* 0x0000000a19007c0c */ /* 0x000fe2000bf06070 */
[----:B------:R-:W-:Y:S01]  /*14a0*/  VIADD R25, R16, 0xc0 ;  /* 0x000000c010197836 */ /* 0x000fe20000000000 */
[----:B------:R-:W-:Y:S02]  /*14b0*/  ISETP.NE.AND.EX P2, PT, R37, RZ, PT, P2 ;  /* 0x000000ff2500720c */ /* 0x000fe40003f45320 */
[----:B-1----:R-:W-:Y:S02]  /*14c0*/  ISETP.NE.U32.AND P1, PT, R10, 0x1, PT ;  /* 0x000000010a00780c */ /* 0x002fe40003f25070 */
[----:B------:R-:W-:Y:S02]  /*14d0*/  LOP3.LUT R10, R38, UR52, RZ, 0x3c, !PT ;  /* 0x00000034260a7c12 */ /* 0x000fe4000f8e3cff */
[----:B------:R-:W-:Y:S02]  /*14e0*/  IABS R37, R25 ;  /* 0x0000001900257213 */ /* 0x000fe40000000000 */
[----:B------:R-:W-:-:S02]  /*14f0*/  @!P3 IADD3 R45, PT, PT, R45, 0x1, RZ ;  /* 0x000000012d2db810 */ /* 0x000fc40007ffe0ff */
[----:B------:R-:W-:Y:S02]  /*1500*/  ISETP.NE.AND.EX P1, PT, R11, RZ, PT, P1 ;  /* 0x000000ff0b00720c */ /* 0x000fe40003f25310 */
[----:B------:R-:W-:Y:S02]  /*1510*/  SEL R14, R14, RZ, P2 ;  /* 0x000000ff0e0e7207 */ /* 0x000fe40001000000 */
[----:B------:R-:W-:Y:S01]  /*1520*/  ISETP.GE.AND P3, PT, R10, RZ, PT ;  /* 0x000000ff0a00720c */ /* 0x000fe20003f66270 */
[----:B------:R-:W-:Y:S01]  /*1530*/  IMAD.HI.U32 R27, R37, UR7, RZ ;  /* 0x00000007251b7c27 */ /* 0x000fe2000f8e00ff */
[----:B------:R-:W-:-:S03]  /*1540*/  SEL R28, R19, RZ, P1 ;  /* 0x000000ff131c7207 */ /* 0x000fc60000800000 */
[----:B------:R-:W-:Y:S02]  /*1550*/  IMAD R11, R14, UR36, RZ ;  /* 0x000000240e0b7c24 */ /* 0x000fe4000f8e02ff */
[----:B------:R-:W-:Y:S02]  /*1560*/  IMAD.MOV R10, RZ, RZ, -R27 ;  /* 0x000000ffff0a7224 */ /* 0x000fe400078e0a1b */
[----:B------:R-:W-:Y:S02]  /*1570*/  @P0 VIADD R45, R45, 0x1 ;  /* 0x000000012d2d0836 */ /* 0x000fe40000000000 */
[----:B------:R-:W-:Y:S01]  /*1580*/  IMAD R28, R28, UR37, R11 ;  /* 0x000000251c1c7c24 */ /* 0x000fe2000f8e020b */
[----:B------:R-:W-:Y:S01]  /*1590*/  LOP3.LUT R11, R22, UR53, RZ, 0x3c, !PT ;  /* 0x00000035160b7c12 */ /* 0x000fe2000f8e3cff */
[----:B------:R-:W-:Y:S01]  /*15a0*/  IMAD R37, R10, UR11, R37 ;  /* 0x0000000b0a257c24 */ /* 0x000fe2000f8e0225 */
[----:B------:R-:W-:Y:S02]  /*15b0*/  LOP3.LUT R10, R15, UR53, RZ, 0x3c, !PT ;  /* 0x000000350f0a7c12 */ /* 0x000fe4000f8e3cff */
[----:B------:R-:W-:-:S02]  /*15c0*/  SEL R13, R13, RZ, P2 ;  /* 0x000000ff0d0d7207 */ /* 0x000fc40001000000 */
[----:B------:R-:W-:Y:S02]  /*15d0*/  @!P3 IADD3 R45, PT, PT, -R45, RZ, RZ ;  /* 0x000000ff2d2db210 */ /* 0x000fe40007ffe1ff */
[----:B------:R-:W-:Y:S02]  /*15e0*/  ISETP.GE.AND P3, PT, R11, RZ, PT ;  /* 0x000000ff0b00720c */ /* 0x000fe40003f66270 */
[----:B------:R-:W-:Y:S01]  /*15f0*/  ISETP.GE.AND P0, PT, R10, RZ, PT ;  /* 0x000000ff0a00720c */ /* 0x000fe20003f06270 */
[----:B------:R-:W-:Y:S01]  /*1600*/  IMAD R10, R13, UR36, RZ ;  /* 0x000000240d0a7c24 */ /* 0x000fe2000f8e02ff */
[----:B------:R-:W-:Y:S02]  /*1610*/  SEL R29, R29, RZ, P1 ;  /* 0x000000ff1d1d7207 */ /* 0x000fe40000800000 */
[C---:B------:R-:W-:Y:S01]  /*1620*/  SEL R13, R18.reuse, R45, !P5 ;  /* 0x0000002d120d7207 */ /* 0x040fe20006800000 */
[----:B------:R-:W-:Y:S02]  /*1630*/  @P4 VIADD R31, R31, 0x1 ;  /* 0x000000011f1f4836 */ /* 0x000fe40000000000 */
[----:B------:R-:W-:Y:S01]  /*1640*/  IMAD R29, R29, UR37, R10 ;  /* 0x000000251d1d7c24 */ /* 0x000fe2000f8e020a */
[----:B------:R-:W-:-:S02]  /*1650*/  SEL R10, R18, R43, !P5 ;  /* 0x0000002b120a7207 */ /* 0x000fc40006800000 */
[----:B------:R-:W-:Y:S02]  /*1660*/  IADD3 R43, PT, PT, -R13, RZ, RZ ;  /* 0x000000ff0d2b7210 */ /* 0x000fe40007ffe1ff */
[----:B------:R-:W-:Y:S02]  /*1670*/  ISETP.NE.AND P5, PT, RZ, UR53, PT ;  /* 0x00000035ff007c0c */ /* 0x000fe4000bfa5270 */
[----:B------:R-:W-:Y:S02]  /*1680*/  LOP3.LUT R19, RZ, UR53, RZ, 0x33, !PT ;  /* 0x00000035ff137c12 */ /* 0x000fe4000f8e33ff */
[----:B------:R-:W-:Y:S01]  /*1690*/  @!P3 IADD3 R31, PT, PT, -R31, RZ, RZ ;  /* 0x000000ff1f1fb210 */ /* 0x000fe20007ffe1ff */
[----:B------:R-:W-:Y:S01]  /*16a0*/  IMAD R14, R43, UR52, R38 ;  /* 0x000000342b0e7c24 */ /* 0x000fe2000f8e0226 */
[C---:B------:R-:W-:Y:S02]  /*16b0*/  SEL R38, R19.reuse, R32, !P5 ;  /* 0x0000002013267207 */ /* 0x040fe40006800000 */
[----:B------:R-:W-:-:S02]  /*16c0*/  SEL R32, R19, R31, !P5 ;  /* 0x0000001f13207207 */ /* 0x000fc40006800000 */
[----:B------:R-:W-:Y:S01]  /*16d0*/  ISETP.LT.U32.AND P3, PT, R37, UR11, PT ;  /* 0x0000000b25007c0c */ /* 0x000fe2000bf61070 */
[----:B------:R-:W-:Y:S01]  /*16e0*/  @!P0 IMAD.MOV R30, RZ, RZ, -R30 ;  /* 0x000000ffff1e8224 */ /* 0x000fe200078e0a1e */
[----:B------:R-:W-:-:S04]  /*16f0*/  IADD3 R31, PT, PT, -R32, RZ, RZ ;  /* 0x000000ff201f7210 */ /* 0x000fc80007ffe1ff */
[----:B------:R-:W-:Y:S01]  /*1700*/  SEL R43, R19, R30, !P5 ;  /* 0x0000001e132b7207 */ /* 0x000fe20006800000 */
[----:B------:R-:W-:Y:S02]  /*1710*/  IMAD R22, R31, UR53, R22 ;  /* 0x000000351f167c24 */ /* 0x000fe4000f8e0216 */
[----:B------:R-:W0:Y:S01]  /*1720*/  LDC.64 R30, c[0x0][0x3a0] ;  /* 0x0000e800ff1e7b82 */ /* 0x000e220000000a00 */
[----:B------:R-:W-:Y:S01]  /*1730*/  IMAD.MOV R11, RZ, RZ, -R10 ;  /* 0x000000ffff0b7224 */ /* 0x000fe200078e0a0a */
[----:B------:R-:W-:Y:S02]  /*1740*/  SEL R36, R19, R44, !P5 ;  /* 0x0000002c13247207 */ /* 0x000fe40006800000 */
[----:B------:R-:W-:Y:S02]  /*1750*/  @!P3 VIADD R37, R37, -UR11 ;  /* 0x8000000b2525bc36 */ /* 0x000fe40008000000 */
[----:B------:R-:W-:Y:S02]  /*1760*/  IMAD R11, R11, UR52, R26 ;  /* 0x000000340b0b7c24 */ /* 0x000fe4000f8e021a */
[----:B------:R-:W-:Y:S01]  /*1770*/  IMAD.MOV R26, RZ, RZ, -R36 ;  /* 0x000000ffff1a7224 */ /* 0x000fe200078e0a24 */
[----:B------:R-:W-:-:S03]  /*1780*/  ISETP.GE.U32.AND P0, PT, R37, UR11, PT ;  /* 0x0000000b25007c0c */ /* 0x000fc6000bf06070 */
[----:B------:R-:W-:Y:S02]  /*1790*/  IMAD R23, R26, UR53, R23 ;  /* 0x000000351a177c24 */ /* 0x000fe4000f8e0217 */
[----:B------:R-:W-:Y:S02]  /*17a0*/  IMAD.MOV R26, RZ, RZ, -R43 ;  /* 0x000000ffff1a7224 */ /* 0x000fe400078e0a2b */
[----:B------:R-:W-:Y:S02]  /*17b0*/  @!P3 VIADD R27, R27, 0x1 ;  /* 0x000000011b1bb836 */ /* 0x000fe40000000000 */
[----:B------:R-:W-:Y:S01]  /*17c0*/  IMAD R15, R26, UR53, R15 ;  /* 0x000000351a0f7c24 */ /* 0x000fe2000f8e020f */
[----:B------:R-:W-:Y:S02]  /*17d0*/  LOP3.LUT R26, R25, UR51, RZ, 0x3c, !PT ;  /* 0x00000033191a7c12 */ /* 0x000fe4000f8e3cff */
[----:B------:R-:W-:Y:S02]  /*17e0*/  SEL R8, R8, RZ, P2 ;  /* 0x000000ff08087207 */ /* 0x000fe40001000000 */
[----:B------:R-:W-:-:S02]  /*17f0*/  @P0 IADD3 R27, PT, PT, R27, 0x1, RZ ;  /* 0x000000011b1b0810 */ /* 0x000fc40007ffe0ff */
[----:B0-----:R-:W-:Y:S02]  /*1800*/  ISETP.NE.U32.AND P0, PT, R30, 0x1, PT ;  /* 0x000000011e00780c */ /* 0x001fe40003f05070 */
[----:B------:R-:W-:Y:S01]  /*1810*/  ISETP.GE.AND P3, PT, R26, RZ, PT ;  /* 0x000000ff1a00720c */ /* 0x000fe20003f66270 */
[----:B------:R-:W-:Y:S01]  /*1820*/  IMAD R37, R8, UR36, RZ ;  /* 0x0000002408257c24 */ /* 0x000fe2000f8e02ff */
[----:B------:R-:W-:Y:S02]  /*1830*/  ISETP.NE.AND.EX P0, PT, R31, RZ, PT, P0 ;  /* 0x000000ff1f00720c */ /* 0x000fe40003f05300 */
[----:B------:R-:W-:Y:S01]  /*1840*/  SEL R20, R20, RZ, P1 ;  /* 0x000000ff14147207 */ /* 0x000fe20000800000 */
[----:B------:R-:W0:Y:S01]  /*1850*/  LDC.64 R30, c[0x0][0x3a8] ;  /* 0x0000ea00ff1e7b82 */ /* 0x000e220000000a00 */
[----:B------:R-:W-:Y:S02]  /*1860*/  SEL R2, R2, RZ, P2 ;  /* 0x000000ff02027207 */ /* 0x000fe40001000000 */
[----:B------:R-:W-:Y:S01]  /*1870*/  SEL R26, R36, RZ, P0 ;  /* 0x000000ff241a7207 */ /* 0x000fe20000000000 */
[----:B------:R-:W-:Y:S01]  /*1880*/  IMAD R36, R20, UR37, R37 ;  /* 0x0000002514247c24 */ /* 0x000fe2000f8e0225 */
[----:B------:R-:W-:Y:S01]  /*1890*/  SEL R9, R9, RZ, P1 ;  /* 0x000000ff09097207 */ /* 0x000fe20000800000 */
[----:B------:R-:W-:-:S02]  /*18a0*/  IMAD.MOV.U32 R20, RZ, RZ, R27 ;  /* 0x000000ffff147224 */ /* 0x000fc400078e001b */
[----:B------:R-:W-:Y:S01]  /*18b0*/  IMAD R2, R2, UR36, RZ ;  /* 0x0000002402027c24 */ /* 0x000fe2000f8e02ff */
[----:B------:R-:W-:Y:S01]  /*18c0*/  SEL R27, R38, RZ, P0 ;  /* 0x000000ff261b7207 */ /* 0x000fe20000000000 */
[----:B------:R-:W-:Y:S02]  /*18d0*/  @!P3 IMAD.MOV R20, RZ, RZ, -R20 ;  /* 0x000000ffff14b224 */ /* 0x000fe400078e0a14 */
[----:B------:R-:W-:Y:S01]  /*18e0*/  IMAD R9, R9, UR37, R2 ;  /* 0x0000002509097c24 */ /* 0x000fe2000f8e0202 */
[----:B------:R-:W-:Y:S02]  /*18f0*/  SEL R2, R43, RZ, P0 ;  /* 0x000000ff2b027207 */ /* 0x000fe40000000000 */
[----:B------:R-:W-:Y:S01]  /*1900*/  SHF.R.S64 R8, RZ, 0x1e, R3 ;  /* 0x0000001eff087819 */ /* 0x000fe20000001003 */
[----:B------:R-:W-:Y:S01]  /*1910*/  IMAD R28, R27, UR38, R28 ;  /* 0x000000261b1c7c24 */ /* 0x000fe2000f8e021c */
[----:B------:R-:W-:Y:S01]  /*1920*/  SEL R20, R17, R20, !P6 ;  /* 0x0000001411147207 */ /* 0x000fe20007000000 */
[----:B------:R-:W-:Y:S01]  /*1930*/  IMAD R27, R2, UR38, R29 ;  /* 0x00000026021b7c24 */ /* 0x000fe2000f8e021d */
[----:B------:R-:W-:Y:S01]  /*1940*/  IADD3 R2, P3, PT, R8, UR40, RZ ;  /* 0x0000002808027c10 */ /* 0x000fe2000ff7e0ff */
[----:B------:R-:W-:Y:S01]  /*1950*/  IMAD R26, R26, UR38, R9 ;  /* 0x000000261a1a7c24 */ /* 0x000fe2000f8e0209 */
[----:B------:R-:W-:-:S02]  /*1960*/  SEL R29, R32, RZ, P0 ;  /* 0x000000ff201d7207 */ /* 0x000fc40000000000 */
[--C-:B------:R-:W-:Y:S02]  /*1970*/  SHF.R.S64 R8, RZ, 0x1e, R25.reuse ;  /* 0x0000001eff087819 */ /* 0x100fe40000001019 */
[----:B------:R-:W-:Y:S02]  /*1980*/  IADD3 R32, PT, PT, -R20, RZ, RZ ;  /* 0x000000ff14207210 */ /* 0x000fe40007ffe1ff */
[----:B------:R-:W-:Y:S01]  /*1990*/  IABS R9, R11 ;  /* 0x0000000b00097213 */ /* 0x000fe20000000000 */
[----:B------:R-:W-:Y:S01]  /*19a0*/  IMAD R29, R29, UR38, R36 ;  /* 0x000000261d1d7c24 */ /* 0x000fe2000f8e0224 */
[----:B------:R-:W-:Y:S01]  /*19b0*/  LEA.HI.X.SX32 R3, R3, UR41, 0x2, P3 ;  /* 0x0000002903037c11 */ /* 0x000fe200098f16ff */
[----:B------:R-:W-:Y:S01]  /*19c0*/  IMAD R36, R32, UR51, R25 ;  /* 0x0000003320247c24 */ /* 0x000fe2000f8e0219 */
[----:B------:R-:W-:Y:S01]  /*19d0*/  IADD3 R8, P3, PT, R8, UR40, RZ ;  /* 0x0000002808087c10 */ /* 0x000fe2000ff7e0ff */
[----:B------:R-:W-:Y:S02]  /*19e0*/  IMAD.MOV.U32 R32, RZ, RZ, R9 ;  /* 0x000000ffff207224 */ /* 0x000fe400078e0009 */
[----:B------:R-:W-:Y:S01]  /*19f0*/  IMAD.MOV R45, RZ, RZ, -R38 ;  /* 0x000000ffff2d7224 */ /* 0x000fe200078e0a26 */
[----:B------:R-:W-:Y:S01]  /*1a00*/  LEA.HI.X.SX32 R9, R25, UR41, 0x2, P3 ;  /* 0x0000002919097c11 */ /* 0x000fe200098f16ff */
[----:B------:R-:W-:Y:S01]  /*1a10*/  IMAD.HI.U32 R38, R32, UR5, RZ ;  /* 0x0000000520267c27 */ /* 0x000fe2000f8e00ff */
[----:B------:R-:W-:-:S02]  /*1a20*/  IABS R25, R14 ;  /* 0x0000000e00197213 */ /* 0x000fc40000000000 */
[----:B0-----:R-:W-:Y:S02]  /*1a30*/  ISETP.NE.U32.AND P3, PT, R30, 0x1, PT ;  /* 0x000000011e00780c */ /* 0x001fe40003f65070 */
[----:B------:R-:W-:Y:S01]  /*1a40*/  P2R R46, PR, RZ, 0x2 ;  /* 0x00000002ff2e7803 */ /* 0x000fe20000000000 */
[----:B------:R-:W-:Y:S01]  /*1a50*/  IMAD.MOV.U32 R30, RZ, RZ, R25 ;  /* 0x000000ffff1e7224 */ /* 0x000fe200078e0019 */
[----:B------:R-:W-:Y:S02]  /*1a60*/  IADD3 R25, PT, PT, -R38, RZ, RZ ;  /* 0x000000ff26197210 */ /* 0x000fe40007ffe1ff */
[----:B------:R-:W-:Y:S01]  /*1a70*/  IABS R44, R36 ;  /* 0x00000024002c7213 */ /* 0x000fe20000000000 */
[----:B------:R-:W-:Y:S01]  /*1a80*/  IMAD R24, R45, UR53, R24 ;  /* 0x000000352d187c24 */ /* 0x000fe2000f8e0218 */
[----:B------:R-:W-:Y:S01]  /*1a90*/  ISETP.NE.AND.EX P3, PT, R31, RZ, PT, P3 ;  /* 0x000000ff1f00720c */ /* 0x000fe20003f65330 */
[----:B------:R-:W-:Y:S01]  /*1aa0*/  IMAD R25, R25, UR12, R32 ;  /* 0x0000000c19197c24 */ /* 0x000fe2000f8e0220 */
[----:B------:R-:W-:Y:S01]  /*1ab0*/  P2R R47, PR, RZ, 0x1 ;  /* 0x00000001ff2f7803 */ /* 0x000fe20000000000 */
[----:B------:R-:W-:Y:S01]  /*1ac0*/  IMAD.HI.U32 R31, R30, UR5, RZ ;  /* 0x000000051e1f7c27 */ /* 0x000fe2000f8e00ff */
[----:B------:R-:W-:Y:S01]  /*1ad0*/  LOP3.LUT R53, R36, UR52, RZ, 0x3c, !PT ;  /* 0x0000003424357c12 */ /* 0x000fe2000f8e3cff */
[----:B------:R-:W5:Y:S01]  /*1ae0*/  LDG.E R8, desc[UR14][R8.64] ;  /* 0x0000000e08087981 */ /* 0x000f62000c1e1900 */
[----:B------:R-:W-:Y:S01]  /*1af0*/  ISETP.LT.U32.AND P1, PT, R25, UR12, PT ;  /* 0x0000000c19007c0c */ /* 0x000fe2000bf21070 */
[----:B------:R-:W-:-:S04]  /*1b00*/  IMAD.MOV R43, RZ, RZ, -R31 ;  /* 0x000000ffff2b7224 */ /* 0x000fc800078e0a1f */
[----:B------:R-:W-:-:S05]  /*1b10*/  IMAD R32, R43, UR12, R30 ;  /* 0x0000000c2b207c24 */ /* 0x000fca000f8e021e */
[----:B------:R-:W-:Y:S01]  /*1b20*/  ISETP.LT.U32.AND P4, PT, R32, UR12, PT ;  /* 0x0000000c20007c0c */ /* 0x000fe2000bf81070 */
[----:B------:R-:W-:Y:S02]  /*1b30*/  VIADD R30, R16, 0xe0 ;  /* 0x000000e0101e7836 */ /* 0x000fe40000000000 */
[----:B------:R-:W-:Y:S01]  /*1b40*/  @!P1 IADD3 R25, PT, PT, R25, -UR12, RZ ;  /* 0x8000000c19199c10 */ /* 0x000fe2000fffe0ff */
[----:B------:R-:W-:Y:S01]  /*1b50*/  IMAD.HI.U32 R37, R44, UR9, RZ ;  /* 0x000000092c257c27 */ /* 0x000fe2000f8e00ff */
[----:B------:R-:W-:Y:S02]  /*1b60*/  P2R R45, PR, RZ, 0x4 ;  /* 0x00000004ff2d7803 */ /* 0x000fe40000000000 */
[----:B------:R-:W-:Y:S01]  /*1b70*/  ISETP.GE.U32.AND P2, PT, R25, UR12, PT ;  /* 0x0000000c19007c0c */ /* 0x000fe2000bf46070 */
[----:B------:R-:W-:Y:S01]  /*1b80*/  IMAD.MOV R43, RZ, RZ, -R37 ;  /* 0x000000ffff2b7224 */ /* 0x000fe200078e0a25 */
[----:B------:R-:W-:-:S03]  /*1b90*/  IABS R25, R30 ;  /* 0x0000001e00197213 */ /* 0x000fc60000000000 */
[----:B------:R-:W-:Y:S02]  /*1ba0*/  IMAD R43, R43, UR10, R44 ;  /* 0x0000000a2b2b7c24 */ /* 0x000fe4000f8e022c */
[----:B------:R-:W-:Y:S02]  /*1bb0*/  @!P4 VIADD R32, R32, -UR12 ;  /* 0x8000000c2020cc36 */ /* 0x000fe40008000000 */
[----:B------:R-:W-:-:S03]  /*1bc0*/  IMAD.HI.U32 R44, R25, UR7, RZ ;  /* 0x00000007192c7c27 */ /* 0x000fc6000f8e00ff */
[----:B------:R-:W-:Y:S02]  /*1bd0*/  ISETP.GE.U32.AND P0, PT, R32, UR12, PT ;  /* 0x0000000c20007c0c */ /* 0x000fe4000bf06070 */
[----:B------:R-:W-:-:S05]  /*1be0*/  IADD3 R32, PT, PT, -R44, RZ, RZ ;  /* 0x000000ff2c207210 */ /* 0x000fca0007ffe1ff */
[----:B------:R-:W-:-:S05]  /*1bf0*/  IMAD R25, R32, UR11, R25 ;  /* 0x0000000b20197c24 */ /* 0x000fca000f8e0219 */
[----:B------:R-:W-:-:S13]  /*1c00*/  ISETP.LT.U32.AND P5, PT, R25, UR11, PT ;  /* 0x0000000b19007c0c */ /* 0x000fda000bfa1070 */
[----:B------:R-:W-:Y:S02]  /*1c10*/  @!P5 VIADD R44, R44, 0x1 ;  /* 0x000000012c2cd836 */ /* 0x000fe40000000000 */
[----:B------:R-:W-:Y:S01]  /*1c20*/  @!P5 VIADD R25, R25, -UR11 ;  /* 0x8000000b1919dc36 */ /* 0x000fe20008000000 */
[----:B------:R-:W-:Y:S02]  /*1c30*/  ISETP.LT.U32.AND P5, PT, R43, UR10, PT ;  /* 0x0000000a2b007c0c */ /* 0x000fe4000bfa1070 */
[----:B------:R-:W-:Y:S02]  /*1c40*/  P2R R50, PR, RZ, 0x10 ;  /* 0x00000010ff327803 */ /* 0x000fe40000000000 */
[----:B------:R-:W-:Y:S01]  /*1c50*/  ISETP.GE.U32.AND P4, PT, R25, UR11, PT ;  /* 0x0000000b19007c0c */ /* 0x000fe2000bf86070 */
[----:B------:R-:W-:Y:S01]  /*1c60*/  VIADD R25, R16, 0x100 ;  /* 0x0000010010197836 */ /* 0x000fe20000000000 */
[----:B------:R-:W-:-:S07]  /*1c70*/  P2R R49, PR, RZ, 0x8 ;  /* 0x00000008ff317803 */ /* 0x000fce0000000000 */
[----:B------:R-:W-:-:S04]  /*1c80*/  @!P5 IADD3 R43, PT, PT, R43, -UR10, RZ ;  /* 0x8000000a2b2bdc10 */ /* 0x000fc8000fffe0ff */
[----:B------:R-:W-:Y:S02]  /*1c90*/  ISETP.GE.U32.AND P3, PT, R43, UR10, PT ;  /* 0x0000000a2b007c0c */ /* 0x000fe4000bf66070 */
        /* <DEDUP_REMOVED lines=9> */
[----:B------:R-:W-:Y:S01]  /*1d30*/  LOP3.LUT R43, R25, UR51, RZ, 0x3c, !PT ;  /* 0x00000033192b7c12 */ /* 0x000fe2000f8e3cff */
[----:B------:R-:W-:-:S03]  /*1d40*/  @!P5 VIADD R37, R37, 0x1 ;  /* 0x000000012525d836 */ /* 0x000fc60000000000 */
[----:B------:R-:W-:-:S05]  /*1d50*/  ISETP.GE.AND P5, PT, R43, RZ, PT ;  /* 0x000000ff2b00720c */ /* 0x000fca0003fa6270 */
[----:B------:R-:W-:Y:S02]  /*1d60*/  @P6 IADD3 R32, PT, PT, R32, 0x1, RZ ;  /* 0x0000000120206810 */ /* 0x000fe40007ffe0ff */
[----:B------:R-:W-:Y:S01]  /*1d70*/  ISETP.GE.AND P6, PT, R54, RZ, PT ;  /* 0x000000ff3600720c */ /* 0x000fe20003fc6270 */
[----:B------:R-:W-:Y:S01]  /*1d80*/  @P4 VIADD R44, R44, 0x1 ;  /* 0x000000012c2c4836 */ /* 0x000fe20000000000 */
[----:B------:R-:W-:Y:S02]  /*1d90*/  LOP3.LUT R51, R11, UR53, RZ, 0x3c, !PT ;  /* 0x000000350b337c12 */ /* 0x000fe4000f8e3cff */
[----:B------:R-:W-:Y:S02]  /*1da0*/  ISETP.NE.AND P4, PT, R50, RZ, PT ;  /* 0x000000ff3200720c */ /* 0x000fe40003f85270 */
[----:B------:R-:W-:Y:S01]  /*1db0*/  @!P5 IMAD.MOV R32, RZ, RZ, -R32 ;  /* 0x000000ffff20d224 */ /* 0x000fe200078e0a20 */
[----:B------:R-:W-:-:S06]  /*1dc0*/  ISETP.GE.AND P5, PT, R51, RZ, PT ;  /* 0x000000ff3300720c */ /* 0x000fcc0003fa6270 */
[----:B------:R-:W-:Y:S01]  /*1dd0*/  @!P6 IMAD.MOV R44, RZ, RZ, -R44 ;  /* 0x000000ffff2ce224 */ /* 0x000fe200078e0a2c */
[----:B------:R-:W-:Y:S01]  /*1de0*/  ISETP.GE.AND P6, PT, R53, RZ, PT ;  /* 0x000000ff3500720c */ /* 0x000fe20003fc6270 */
[----:B------:R-:W-:Y:S01]  /*1df0*/  @!P1 VIADD R38, R38, 0x1 ;  /* 0x0000000126269836 */ /* 0x000fe20000000000 */
[----:B------:R-:W-:Y:S02]  /*1e00*/  @P3 IADD3 R37, PT, PT, R37, 0x1, RZ ;  /* 0x0000000125253810 */ /* 0x000fe40007ffe0ff */
[----:B------:R-:W-:Y:S01]  /*1e10*/  LOP3.LUT R52, R14, UR53, RZ, 0x3c, !PT ;  /* 0x000000350e347c12 */ /* 0x000fe2000f8e3cff */
[----:B------:R-:W-:Y:S01]  /*1e20*/  @P2 VIADD R38, R38, 0x1 ;  /* 0x0000000126262836 */ /* 0x000fe20000000000 */
[----:B------:R-:W-:Y:S02]  /*1e30*/  ISETP.NE.AND P1, PT, R46, RZ, PT ;  /* 0x000000ff2e00720c */ /* 0x000fe40003f25270 */
[----:B------:R-:W-:Y:S01]  /*1e40*/  ISETP.NE.AND P2, PT, R45, RZ, PT ;  /* 0x000000ff2d00720c */ /* 0x000fe20003f45270 */
[----:B------:R-:W-:Y:S01]  /*1e50*/  IMAD.MOV.U32 R46, RZ, RZ, R38 ;  /* 0x000000ffff2e7224 */ /* 0x000fe200078e0026 */
[----:B------:R-:W-:-:S03]  /*1e60*/  @!P4 IADD3 R31, PT, PT, R31, 0x1, RZ ;  /* 0x000000011f1fc810 */ /* 0x000fc60007ffe0ff */
[----:B------:R-:W-:Y:S01]  /*1e70*/  @!P6 IMAD.MOV R37, RZ, RZ, -R37 ;  /* 0x000000ffff25e224 */ /* 0x000fe200078e0a25 */
[----:B------:R-:W-:Y:S01]  /*1e80*/  ISETP.GE.AND P6, PT, R52, RZ, PT ;  /* 0x000000ff3400720c */ /* 0x000fe20003fc6270 */
[----:B------:R-:W-:Y:S01]  /*1e90*/  @!P5 IMAD.MOV R46, RZ, RZ, -R46 ;  /* 0x000000ffff2ed224 */ /* 0x000fe200078e0a2e */
[----:B------:R-:W-:Y:S02]  /*1ea0*/  SEL R7, R7, RZ, P2 ;  /* 0x000000ff07077207 */ /* 0x000fe40001000000 */
[----:B------:R-:W-:Y:S02]  /*1eb0*/  @P0 IADD3 R31, PT, PT, R31, 0x1, RZ ;  /* 0x000000011f1f0810 */ /* 0x000fe40007ffe0ff */
[----:B------:R-:W-:Y:S01]  /*1ec0*/  ISETP.NE.AND P5, PT, RZ, UR53, PT ;  /* 0x00000035ff007c0c */ /* 0x000fe2000bfa5270 */
[----:B------:R-:W-:Y:S01]  /*1ed0*/  IMAD R7, R7, UR36, RZ ;  /* 0x0000002407077c24 */ /* 0x000fe2000f8e02ff */
[----:B------:R-:W-:Y:S02]  /*1ee0*/  SEL R10, R10, RZ, P1 ;  /* 0x000000ff0a0a7207 */ /* 0x000fe40000800000 */
[----:B------:R-:W-:-:S02]  /*1ef0*/  ISETP.NE.AND P3, PT, R49, RZ, PT ;  /* 0x000000ff3100720c */ /* 0x000fc40003f65270 */
[----:B------:R-:W-:Y:S02]  /*1f00*/  MOV R38, R31 ;  /* 0x0000001f00267202 */ /* 0x000fe40000000f00 */
[----:B------:R-:W-:Y:S01]  /*1f10*/  SEL R46, R19, R46, !P5 ;  /* 0x0000002e132e7207 */ /* 0x000fe20006800000 */
[----:B------:R-:W-:Y:S01]  /*1f20*/  IMAD R7, R10, UR37, R7 ;  /* 0x000000250a077c24 */ /* 0x000fe2000f8e0207 */
[----:B------:R-:W-:Y:S01]  /*1f30*/  ISETP.NE.AND P0, PT, R47, RZ, PT ;  /* 0x000000ff2f00720c */ /* 0x000fe20003f05270 */
[----:B------:R-:W-:Y:S01]  /*1f40*/  @!P6 IMAD.MOV R38, RZ, RZ, -R38 ;  /* 0x000000ffff26e224 */ /* 0x000fe200078e0a26 */
[----:B------:R-:W-:Y:S01]  /*1f50*/  SEL R23, R23, RZ, P3 ;  /* 0x000000ff17177207 */ /* 0x000fe20001800000 */
[----:B------:R-:W-:Y:S01]  /*1f60*/  IMAD.MOV R10, RZ, RZ, -R46 ;  /* 0x000000ffff0a7224 */ /* 0x000fe200078e0a2e */
[----:B------:R-:W-:Y:S02]  /*1f70*/  ISETP.NE.AND P6, PT, RZ, UR51, PT ;  /* 0x00000033ff007c0c */ /* 0x000fe4000bfc5270 */
[----:B------:R-:W-:Y:S01]  /*1f80*/  SEL R46, R46, RZ, P0 ;  /* 0x000000ff2e2e7207 */ /* 0x000fe20000000000 */
[----:B------:R-:W-:Y:S01]  /*1f90*/  IMAD R45, R10, UR53, R11 ;  /* 0x000000350a2d7c24 */ /* 0x000fe2000f8e020b */
[----:B------:R-:W-:Y:S01]  /*1fa0*/  P2R R47, PR, RZ, 0x1 ;  /* 0x00000001ff2f7803 */ /* 0x000fe20000000000 */
[----:B------:R-:W-:Y:S01]  /*1fb0*/  IMAD R23, R23, UR39, R26 ;  /* 0x0000002717177c24 */ /* 0x000fe2000f8e021a */
[----:B------:R-:W-:-:S02]  /*1fc0*/  SHF.R.S64 R10, RZ, 0x1e, R30 ;  /* 0x0000001eff0a7819 */ /* 0x000fc4000000101e */
[----:B------:R-:W-:Y:S01]  /*1fd0*/  SEL R26, R17, R44, !P6 ;  /* 0x0000002c111a7207 */ /* 0x000fe20007000000 */
[----:B------:R-:W-:Y:S01]  /*1fe0*/  IMAD R46, R46, UR38, R7 ;  /* 0x000000262e2e7c24 */ /* 0x000fe2000f8e0207 */
[----:B------:R-:W-:Y:S01]  /*1ff0*/  ISETP.NE.AND P0, PT, RZ, UR52, PT ;  /* 0x00000034ff007c0c */ /* 0x000fe2000bf05270 */
[----:B------:R0:W5:Y:S01]  /*2000*/  LDG.E R7, desc[UR14][R2.64] ;  /* 0x0000000e02077981 */ /* 0x000162000c1e1900 */
[----:B------:R-:W-:Y:S02]  /*2010*/  IADD3 R10, P4, PT, R10, UR40, RZ ;  /* 0x000000280a0a7c10 */ /* 0x000fe4000ff9e0ff */
[----:B------:R-:W-:Y:S02]  /*2020*/  SEL R37, R18, R37, !P0 ;  /* 0x0000002512257207 */ /* 0x000fe40004000000 */
[----:B------:R-:W-:Y:S02]  /*2030*/  LEA.HI.X.SX32 R11, R30, UR41, 0x2, P4 ;  /* 0x000000291e0b7c11 */ /* 0x000fe4000a0f16ff */
[----:B0-----:R-:W-:-:S03]  /*2040*/  IADD3 R3, PT, PT, -R26, RZ, RZ ;  /* 0x000000ff1a037210 */ /* 0x001fc60007ffe1ff */
[----:B------:R0:W5:Y:S01]  /*2050*/  LDG.E R9, desc[UR14][R10.64] ;  /* 0x0000000e0a097981 */ /* 0x000162000c1e1900 */
[----:B------:R-:W-:Y:S01]  /*2060*/  SEL R43, R24, RZ, P3 ;  /* 0x000000ff182b7207 */ /* 0x000fe20001800000 */
[----:B------:R-:W-:Y:S02]  /*2070*/  IMAD R30, R3, UR51, R30 ;  /* 0x00000033031e7c24 */ /* 0x000fe4000f8e021e */
[----:B------:R-:W-:Y:S01]  /*2080*/  IMAD.MOV R3, RZ, RZ, -R37 ;  /* 0x000000ffff037224 */ /* 0x000fe200078e0a25 */
[----:B------:R-:W-:-:S03]  /*2090*/  SEL R24, R15, RZ, P3 ;  /* 0x000000ff0f187207 */ /* 0x000fc60001800000 */
[----:B------:R-:W-:Y:S01]  /*20a0*/  IMAD R3, R3, UR52, R36 ;  /* 0x0000003403037c24 */ /* 0x000fe2000f8e0224 */
[----:B------:R-:W-:Y:S01]  /*20b0*/  IABS R36, R30 ;  /* 0x0000001e00247213 */ /* 0x000fe20000000000 */
[----:B------:R-:W-:Y:S01]  /*20c0*/  IMAD R2, R43, UR39, R28 ;  /* 0x000000272b027c24 */ /* 0x000fe2000f8e021c */
[----:B------:R-:W-:Y:S01]  /*20d0*/  SEL R15, R45, RZ, P3 ;  /* 0x000000ff2d0f7207 */ /* 0x000fe20001800000 */
[----:B------:R-:W-:Y:S01]  /*20e0*/  IMAD R43, R24, UR39, R27 ;  /* 0x00000027182b7c24 */ /* 0x000fe2000f8e021b */
[----:B------:R-:W-:Y:S01]  /*20f0*/  IABS R24, R3 ;  /* 0x0000000300187213 */ /* 0x000fe20000000000 */
[----:B------:R-:W-:-:S04]  /*2100*/  IMAD.HI.U32 R45, R36, UR9, RZ ;  /* 0x00000009242d7c27 */ /* 0x000fc8000f8e00ff */
[----:B------:R-:W-:Y:S02]  /*2110*/  IMAD R28, R15, UR39, R46 ;  /* 0x000000270f1c7c24 */ /* 0x000fe4000f8e022e */
[----:B------:R-:W-:Y:S02]  /*2120*/  IMAD.MOV R27, RZ, RZ, -R45 ;  /* 0x000000ffff1b7224 */ /* 0x000fe400078e0a2d */
[----:B------:R-:W-:Y:S01]  /*2130*/  IMAD.HI.U32 R15, R24, UR5, RZ ;  /* 0x00000005180f7c27 */ /* 0x000fe2000f8e00ff */
[----:B------:R-:W-:-:S03]  /*2140*/  SEL R12, R12, RZ, P2 ;  /* 0x000000ff0c0c7207 */ /* 0x000fc60001000000 */
[----:B------:R-:W-:Y:S01]  /*2150*/  IMAD R36, R27, UR10, R36 ;  /* 0x0000000a1b247c24 */ /* 0x000fe2000f8e0224 */
[----:B------:R-:W-:Y:S02]  /*2160*/  IADD3 R27, PT, PT, -R15, RZ, RZ ;  /* 0x000000ff0f1b7210 */ /* 0x000fe40007ffe1ff */
[----:B------:R-:W-:Y:S01]  /*2170*/  SEL R22, R22, RZ, P3 ;  /* 0x000000ff16167207 */ /* 0x000fe20001800000 */
[----:B------:R-:W-:Y:S01]  /*2180*/  IMAD R12, R12, UR36, RZ ;  /* 0x000000240c0c7c24 */ /* 0x000fe2000f8e02ff */
[----:B------:R-:W-:Y:S01]  /*2190*/  SEL R31, R13, RZ, P1 ;  /* 0x000000ff0d1f7207 */ /* 0x000fe20000800000 */
[----:B------:R-:W-:Y:S01]  /*21a0*/  IMAD R24, R27, UR12, R24 ;  /* 0x0000000c1b187c24 */ /* 0x000fe2000f8e0218 */
[----:B------:R-:W-:Y:S01]  /*21b0*/  SEL R27, R17, R32, !P6 ;  /* 0x00000020111b7207 */ /* 0x000fe20007000000 */
[----:B------:R-:W-:Y:S01]  /*21c0*/  IMAD R29, R22, UR39, R29 ;  /* 0x00000027161d7c24 */ /* 0x000fe2000f8e021d */
[----:B------:R-:W-:Y:S01]  /*21d0*/  SEL R22, R19, R38, !P5 ;  /* 0x0000002613167207 */ /* 0x000fe20006800000 */
[----:B------:R-:W-:Y:S01]  /*21e0*/  IMAD R31, R31, UR37, R12 ;  /* 0x000000251f1f7c24 */ /* 0x000fe2000f8e020c */
[----:B------:R-:W-:Y:S01]  /*21f0*/  SHF.R.S64 R12, RZ, 0x1e, R25 ;  /* 0x0000001eff0c7819 */ /* 0x000fe20000001019 */
[----:B------:R-:W-:Y:S01]  /*2200*/  IMAD.MOV R38, RZ, RZ, -R27 ;  /* 0x000000ffff267224 */ /* 0x000fe200078e0a1b */
[----:B------:R-:W-:-:S02]  /*2210*/  ISETP.LT.U32.AND P0, PT, R24, UR12, PT ;  /* 0x0000000c18007c0c */ /* 0x000fc4000bf01070 */
[----:B------:R-:W-:Y:S01]  /*2220*/  IADD3 R12, P4, PT, R12, UR40, RZ ;  /* 0x000000280c0c7c10 */ /* 0x000fe2000ff9e0ff */
[----:B------:R-:W-:Y:S02]  /*2230*/  IMAD R38, R38, UR51, R25 ;  /* 0x0000003326267c24 */ /* 0x000fe4000f8e0219 */
[----:B------:R-:W-:Y:S01]  /*2240*/  IMAD.MOV R51, RZ, RZ, -R22 ;  /* 0x000000ffff337224 */ /* 0x000fe200078e0a16 */
[----:B------:R-:W-:Y:S02]  /*2250*/  LEA.HI.X.SX32 R13, R25, UR41, 0x2, P4 ;  /* 0x00000029190d7c11 */ /* 0x000fe4000a0f16ff */
[----:B------:R-:W-:Y:S01]  /*2260*/  IABS R25, R38 ;  /* 0x0000002600197213 */ /* 0x000fe20000000000 */
[----:B------:R-:W-:Y:S01]  /*2270*/  IMAD R44, R51, UR53, R14 ;  /* 0x00000035332c7c24 */ /* 0x000fe2000f8e020e */
[----:B------:R-:W-:Y:S01]  /*2280*/  P2R R48, PR, RZ, 0x4 ;  /* 0x00000004ff307803 */ /* 0x000fe20000000000 */
[----:B------:R-:W-:Y:S02]  /*2290*/  VIADD R32, R16, 0x120 ;  /* 0x0000012010207836 */ /* 0x000fe40000000000 */
[----:B------:R-:W-:Y:S01]  /*22a0*/  @!P0 IADD3 R24, PT, PT, R24, -UR12, RZ ;  /* 0x8000000c18188c10 */ /* 0x000fe2000fffe0ff */
[----:B------:R-:W-:Y:S01]  /*22b0*/  IMAD.HI.U32 R14, R25, UR9, RZ ;  /* 0x00000009190e7c27 */ /* 0x000fe2000f8e00ff */
[----:B------:R-:W-:Y:S01]  /*22c0*/  ISETP.LT.U32.AND P4, PT, R36, UR10, PT ;  /* 0x0000000a24007c0c */ /* 0x000fe2000bf81070 */
[----:B------:R-:W5:Y:S01]  /*22d0*/  LDG.E R12, desc[UR14][R12.64] ;  /* 0x0000000e0c0c7981 */ /* 0x000f62000c1e1900 */
[----:B------:R-:W-:Y:S01]  /*22e0*/  ISETP.GE.U32.AND P2, PT, R24, UR12, PT ;  /* 0x0000000c18007c0c */ /* 0x000fe2000bf46070 */
[----:B------:R-:W-:-:S04]  /*22f0*/  IMAD.MOV R24, RZ, RZ, -R14 ;  /* 0x000000ffff187224 */ /* 0x000fc800078e0a0e */
[----:B------:R-:W-:-:S05]  /*2300*/  IMAD R24, R24, UR10, R25 ;  /* 0x0000000a18187c24 */ /* 0x000fca000f8e0219 */
[----:B------:R-:W-:Y:S01]  /*2310*/  ISETP.LT.U32.AND P5, PT, R24, UR10, PT ;  /* 0x0000000a18007c0c */ /* 0x000fe2000bfa1070 */
[----:B------:R-:W-:Y:S01]  /*2320*/  @!P4 VIADD R36, R36, -UR10 ;  /* 0x8000000a2424cc36 */ /* 0x000fe20008000000 */
        /* <DEDUP_REMOVED lines=12> */
[----:B------:R-:W-:-:S04]  /*23f0*/  @!P6 IADD3 R24, PT, PT, R24, -UR11, RZ ;  /* 0x8000000b1818ec10 */ /* 0x000fc8000fffe0ff */
[----:B------:R-:W-:Y:S01]  /*2400*/  ISETP.GE.U32.AND P4, PT, R24, UR11, PT ;  /* 0x0000000b18007c0c */ /* 0x000fe2000bf86070 */
[----:B------:R-:W-:Y:S01]  /*2410*/  @!P6 VIADD R36, R36, 0x1 ;  /* 0x000000012424e836 */ /* 0x000fe20000000000 */
[----:B------:R-:W-:Y:S02]  /*2420*/  ISETP.GE.AND P6, PT, R51, RZ, PT ;  /* 0x000000ff3300720c */ /* 0x000fe40003fc6270 */
[----:B------:R-:W-:Y:S01]  /*2430*/  LOP3.LUT R24, R32, UR51, RZ, 0x3c, !PT ;  /* 0x0000003320187c12 */ /* 0x000fe2000f8e3cff */
[----:B------:R-:W-:Y:S01]  /*2440*/  @P3 VIADD R45, R45, 0x1 ;  /* 0x000000012d2d3836 */ /* 0x000fe20000000000 */
[----:B------:R-:W-:Y:S01]  /*2450*/  LOP3.LUT R46, R3, UR53, RZ, 0x3c, !PT ;  /* 0x00000035032e7c12 */ /* 0x000fe2000f8e3cff */
[----:B------:R-:W-:-:S06]  /*2460*/  @!P5 VIADD R14, R14, 0x1 ;  /* 0x000000010e0ed836 */ /* 0x000fcc0000000000 */
[----:B------:R-:W-:Y:S02]  /*2470*/  @P4 IADD3 R36, PT, PT, R36, 0x1, RZ ;  /* 0x0000000124244810 */ /* 0x000fe40007ffe0ff */
[----:B------:R-:W-:Y:S02]  /*2480*/  ISETP.GE.AND P4, PT, R24, RZ, PT ;  /* 0x000000ff1800720c */ /* 0x000fe40003f86270 */
[----:B------:R-:W-:Y:S01]  /*2490*/  @!P6 IADD3 R45, PT, PT, -R45, RZ, RZ ;  /* 0x000000ff2d2de210 */ /* 0x000fe20007ffe1ff */
[----:B------:R-:W-:Y:S01]  /*24a0*/  @!P0 VIADD R15, R15, 0x1 ;  /* 0x000000010f0f8836 */ /* 0x000fe20000000000 */
[----:B------:R-:W-:Y:S01]  /*24b0*/  ISETP.GE.AND P6, PT, R46, RZ, PT ;  /* 0x000000ff2e00720c */ /* 0x000fe20003fc6270 */
[----:B------:R-:W-:Y:S01]  /*24c0*/  @P1 VIADD R14, R14, 0x1 ;  /* 0x000000010e0e1836 */ /* 0x000fe20000000000 */
[----:B------:R-:W-:Y:S01]  /*24d0*/  ISETP.NE.AND P0, PT, R47, RZ, PT ;  /* 0x000000ff2f00720c */ /* 0x000fe20003f05270 */
[----:B------:R-:W-:Y:S01]  /*24e0*/  @P2 VIADD R15, R15, 0x1 ;  /* 0x000000010f0f2836 */ /* 0x000fe20000000000 */
[----:B------:R-:W-:Y:S01]  /*24f0*/  ISETP.NE.AND P2, PT, R48, RZ, PT ;  /* 0x000000ff3000720c */ /* 0x000fe20003f45270 */
[----:B------:R-:W-:Y:S01]  /*2500*/  IMAD.MOV.U32 R47, RZ, RZ, R14 ;  /* 0x000000ffff2f7224 */ /* 0x000fe200078e000e */
[----:B------:R-:W-:Y:S01]  /*2510*/  SEL R22, R22, RZ, P0 ;  /* 0x000000ff16167207 */ /* 0x000fe20000000000 */
[----:B------:R-:W-:-:S02]  /*2520*/  IMAD.MOV.U32 R24, RZ, RZ, R15 ;  /* 0x000000ffff187224 */ /* 0x000fc400078e000f */
[----:B------:R-:W-:Y:S02]  /*2530*/  @!P4 IADD3 R36, PT, PT, -R36, RZ, RZ ;  /* 0x000000ff2424c210 */ /* 0x000fe40007ffe1ff */
[----:B------:R-:W-:Y:S01]  /*2540*/  IADD3 R14, P4, PT, R23, UR42, RZ ;  /* 0x0000002a170e7c10 */ /* 0x000fe2000ff9e0ff */
[----:B------:R-:W-:Y:S01]  /*2550*/  IMAD R31, R22, UR38, R31 ;  /* 0x00000026161f7c24 */ /* 0x000fe2000f8e021f */
[----:B------:R-:W-:Y:S01]  /*2560*/  ISETP.NE.AND P1, PT, R49, RZ, PT ;  /* 0x000000ff3100720c */ /* 0x000fe20003f25270 */
[----:B------:R-:W-:Y:S01]  /*2570*/  @!P6 IMAD.MOV R24, RZ, RZ, -R24 ;  /* 0x000000ffff18e224 */ /* 0x000fe200078e0a18 */
[----:B------:R-:W-:Y:S02]  /*2580*/  LEA.HI.X.SX32 R15, R23, UR43, 0x1, P4 ;  /* 0x0000002b170f7c11 */ /* 0x000fe4000a0f0eff */
[----:B------:R-:W-:Y:S02]  /*2590*/  SEL R20, R20, RZ, P2 ;  /* 0x000000ff14147207 */ /* 0x000fe40001000000 */
[----:B------:R-:W-:-:S02]  /*25a0*/  IADD3 R22, P4, PT, R2, UR42, RZ ;  /* 0x0000002a02167c10 */ /* 0x000fc4000ff9e0ff */
[----:B------:R-:W-:Y:S02]  /*25b0*/  ISETP.NE.AND P3, PT, R50, RZ, PT ;  /* 0x000000ff3200720c */ /* 0x000fe40003f65270 */
[----:B------:R-:W-:Y:S01]  /*25c0*/  ISETP.NE.AND P6, PT, RZ, UR53, PT ;  /* 0x00000035ff007c0c */ /* 0x000fe2000bfc5270 */
[----:B------:R-:W-:Y:S01]  /*25d0*/  IMAD R20, R20, UR36, RZ ;  /* 0x0000002414147c24 */ /* 0x000fe2000f8e02ff */
[----:B------:R-:W-:Y:S02]  /*25e0*/  SEL R37, R37, RZ, P1 ;  /* 0x000000ff25257207 */ /* 0x000fe40000800000 */
[----:B------:R-:W-:Y:S02]  /*25f0*/  LEA.HI.X.SX32 R23, R2, UR43, 0x1, P4 ;  /* 0x0000002b02177c11 */ /* 0x000fe4000a0f0eff */
[----:B------:R-:W-:Y:S02]  /*2600*/  SEL R2, R19, R24, !P6 ;  /* 0x0000001813027207 */ /* 0x000fe40007000000 */
[----:B------:R-:W-:Y:S01]  /*2610*/  SEL R44, R44, RZ, P3 ;  /* 0x000000ff2c2c7207 */ /* 0x000fe20001800000 */
[----:B------:R-:W-:Y:S01]  /*2620*/  IMAD R37, R37, UR37, R20 ;  /* 0x0000002525257c24 */ /* 0x000fe2000f8e0214 */
[----:B------:R-:W-:-:S02]  /*2630*/  ISETP.NE.AND P6, PT, RZ, UR52, PT ;  /* 0x00000034ff007c0c */ /* 0x000fc4000bfc5270 */
[----:B------:R-:W-:Y:S01]  /*2640*/  IADD3 R20, PT, PT, -R2, RZ, RZ ;  /* 0x000000ff02147210 */ /* 0x000fe20007ffe1ff */
[----:B------:R-:W-:Y:S01]  /*2650*/  IMAD R44, R44, UR39, R31 ;  /* 0x000000272c2c7c24 */ /* 0x000fe2000f8e021f */
[----:B------:R-:W-:Y:S02]  /*2660*/  SEL R31, R18, R45, !P6 ;  /* 0x0000002d121f7207 */ /* 0x000fe40007000000 */
[----:B------:R-:W-:Y:S01]  /*2670*/  SEL R2, R2, RZ, P0 ;  /* 0x000000ff02027207 */ /* 0x000fe20000000000 */
[----:B------:R-:W-:Y:S01]  /*2680*/  IMAD R20, R20, UR53, R3 ;  /* 0x0000003514147c24 */ /* 0x000fe2000f8e0203 */
[----:B------:R-:W-:Y:S01]  /*2690*/  LOP3.LUT R52, R38, UR52, RZ, 0x3c, !PT ;  /* 0x0000003426347c12 */ /* 0x000fe2000f8e3cff */
[----:B0-----:R-:W-:Y:S02]  /*26a0*/  IMAD.MOV R11, RZ, RZ, -R31 ;  /* 0x000000ffff0b7224 */ /* 0x001fe400078e0a1f */
[----:B------:R-:W-:Y:S01]  /*26b0*/  IMAD R37, R2, UR38, R37 ;  /* 0x0000002602257c24 */ /* 0x000fe2000f8e0225 */
[----:B------:R-:W-:Y:S01]  /*26c0*/  SEL R20, R20, RZ, P3 ;  /* 0x000000ff14147207 */ /* 0x000fe20001800000 */
[----:B------:R-:W-:Y:S01]  /*26d0*/  IMAD R30, R11, UR52, R30 ;  /* 0x000000340b1e7c24 */ /* 0x000fe2000f8e021e */
[----:B------:R-:W-:-:S03]  /*26e0*/  ISETP.GE.AND P5, PT, R52, RZ, PT ;  /* 0x000000ff3400720c */ /* 0x000fc60003fa6270 */
[----:B------:R-:W-:Y:S01]  /*26f0*/  IMAD R37, R20, UR39, R37 ;  /* 0x0000002714257c24 */ /* 0x000fe2000f8e0225 */
[----:B------:R-:W-:-:S05]  /*2700*/  IABS R20, R30 ;  /* 0x0000001e00147213 */ /* 0x000fca0000000000 */
[----:B------:R-:W-:Y:S01]  /*2710*/  IMAD.HI.U32 R10, R20, UR5, RZ ;  /* 0x00000005140a7c27 */ /* 0x000fe2000f8e00ff */
[----:B------:R-:W-:-:S03]  /*2720*/  R2UR UR16, R34 ;  /* 0x00000000221072ca */ /* 0x000fc600000e0000 */
[----:B------:R-:W-:Y:S02]  /*2730*/  @!P5 IADD3 R47, PT, PT, -R47, RZ, RZ ;  /* 0x000000ff2f2fd210 */ /* 0x000fe40007ffe1ff */
[----:B------:R-:W-:Y:S02]  /*2740*/  R2UR UR17, R35 ;  /* 0x00000000231172ca */ /* 0x000fe400000e0000 */
[----:B------:R-:W-:Y:S02]  /*2750*/  IADD3 R53, PT, PT, -R10, RZ, RZ ;  /* 0x000000ff0a357210 */ /* 0x000fe40007ffe1ff */
[----:B------:R-:W-:Y:S02]  /*2760*/  SEL R45, R18, R47, !P6 ;  /* 0x0000002f122d7207 */ /* 0x000fe40007000000 */
[----:B------:R0:W2:Y:S01]  /*2770*/  LDG.E.U8 R47, desc[UR14][R14.64] ;  /* 0x0000000e0e2f7981 */ /* 0x0000a2000c1e1100 */
[----:B------:R-:W-:Y:S02]  /*2780*/  ISETP.NE.AND P6, PT, RZ, UR51, PT ;  /* 0x00000033ff007c0c */ /* 0x000fe4000bfc5270 */
[----:B------:R-:W-:-:S02]  /*2790*/  IADD3 R24, P4, PT, R43, UR42, RZ ;  /* 0x0000002a2b187c10 */ /* 0x000fc4000ff9e0ff */
[----:B------:R-:W-:Y:S01]  /*27a0*/  P2R R48, PR, RZ, 0x2 ;  /* 0x00000002ff307803 */ /* 0x000fe20000000000 */
[----:B0-----:R-:W-:Y:S01]  /*27b0*/  IMAD R14, R53, UR12, R20 ;  /* 0x0000000c350e7c24 */ /* 0x001fe2000f8e0214 */
[----:B------:R-:W-:Y:S02]  /*27c0*/  SEL R20, R17, R36, !P6 ;  /* 0x0000002411147207 */ /* 0x000fe40007000000 */
[----:B------:R-:W-:Y:S02]  /*27d0*/  LEA.HI.X.SX32 R25, R43, UR43, 0x1, P4 ;  /* 0x0000002b2b197c11 */ /* 0x000fe4000a0f0eff */
[----:B------:R-:W-:Y:S01]  /*27e0*/  ISETP.LT.U32.AND P1, PT, R14, UR12, PT ;  /* 0x0000000c0e007c0c */ /* 0x000fe2000bf21070 */
[----:B------:R0:W3:Y:S01]  /*27f0*/  LDG.E.U8 R43, desc[UR16][R22.64] ;  /* 0x00000010162b7981 */ /* 0x0000e2000c1e1100 */
[----:B------:R-:W-:Y:S01]  /*2800*/  IMAD.MOV R11, RZ, RZ, -R45 ;  /* 0x000000ffff0b7224 */ /* 0x000fe200078e0a2d */
[----:B------:R-:W-:Y:S02]  /*2810*/  P2R R49, PR, RZ, 0x4 ;  /* 0x00000004ff317803 */ /* 0x000fe40000000000 */
[----:B------:R-:W-:Y:S01]  /*2820*/  SHF.R.S64 R2, RZ, 0x1e, R32 ;  /* 0x0000001eff027819 */ /* 0x000fe20000001020 */
[----:B------:R1:W4:Y:S01]  /*2830*/  LDG.E.U8 R46, desc[UR14][R24.64] ;  /* 0x0000000e182e7981 */ /* 0x000322000c1e1100 */
[----:B0-----:R-:W-:-:S04]  /*2840*/  IMAD.MOV R23, RZ, RZ, -R20 ;  /* 0x000000ffff177224 */ /* 0x001fc800078e0a14 */
[----:B------:R-:W-:Y:S02]  /*2850*/  IMAD R36, R23, UR51, R32 ;  /* 0x0000003317247c24 */ /* 0x000fe4000f8e0220 */
[----:B------:R-:W-:Y:S01]  /*2860*/  @!P1 IADD3 R14, PT, PT, R14, -UR12, RZ ;  /* 0x8000000c0e0e9c10 */ /* 0x000fe2000fffe0ff */
[----:B------:R-:W-:Y:S02]  /*2870*/  IMAD R38, R11, UR52, R38 ;  /* 0x000000340b267c24 */ /* 0x000fe4000f8e0226 */
[----:B------:R-:W-:-:S03]  /*2880*/  IABS R22, R36 ;  /* 0x0000002400167213 */ /* 0x000fc60000000000 */
[----:B------:R-:W-:Y:S02]  /*2890*/  IABS R52, R38 ;  /* 0x0000002600347213 */ /* 0x000fe40000000000 */
[----:B------:R-:W-:Y:S01]  /*28a0*/  ISETP.GE.U32.AND P2, PT, R14, UR12, PT ;  /* 0x0000000c0e007c0c */ /* 0x000fe2000bf46070 */
[----:B------:R-:W-:-:S04]  /*28b0*/  IMAD.HI.U32 R14, R22, UR9, RZ ;  /* 0x00000009160e7c27 */ /* 0x000fc8000f8e00ff */
[----:B------:R-:W-:-:S04]  /*28c0*/  IMAD.HI.U32 R11, R52, UR5, RZ ;  /* 0x00000005340b7c27 */ /* 0x000fc8000f8e00ff */
[----:B------:R-:W-:Y:S02]  /*28d0*/  IMAD.MOV R23, RZ, RZ, -R14 ;  /* 0x000000ffff177224 */ /* 0x000fe400078e0a0e */
[----:B------:R-:W-:Y:S02]  /*28e0*/  IMAD.MOV R15, RZ, RZ, -R11 ;  /* 0x000000ffff0f7224 */ /* 0x000fe400078e0a0b */
[----:B------:R-:W-:Y:S01]  /*28f0*/  IMAD R22, R23, UR10, R22 ;  /* 0x0000000a17167c24 */ /* 0x000fe2000f8e0216 */
[----:B------:R-:W-:Y:S01]  /*2900*/  IADD3 R2, P4, PT, R2, UR40, RZ ;  /* 0x0000002802027c10 */ /* 0x000fe2000ff9e0ff */
[----:B------:R-:W-:-:S03]  /*2910*/  IMAD R15, R15, UR12, R52 ;  /* 0x0000000c0f0f7c24 */ /* 0x000fc6000f8e0234 */
[----:B------:R-:W-:Y:S02]  /*2920*/  ISETP.LT.U32.AND P5, PT, R22, UR10, PT ;  /* 0x0000000a16007c0c */ /* 0x000fe4000bfa1070 */
[----:B------:R-:W-:Y:S02]  /*2930*/  LEA.HI.X.SX32 R3, R32, UR41, 0x2, P4 ;  /* 0x0000002920037c11 */ /* 0x000fe4000a0f16ff */
[----:B------:R-:W-:Y:S01]  /*2940*/  ISETP.LT.U32.AND P4, PT, R15, UR12, PT ;  /* 0x0000000c0f007c0c */ /* 0x000fe2000bf81070 */
[----:B------:R-:W-:Y:S01]  /*2950*/  VIADD R32, R16, 0x140 ;  /* 0x0000014010207836 */ /* 0x000fe20000000000 */
[----:B------:R-:W-:-:S07]  /*2960*/  P2R R51, PR, RZ, 0x8 ;  /* 0x00000008ff337803 */ /* 0x000fce0000000000 */
[----:B------:R-:W-:-:S04]  /*2970*/  @!P5 IADD3 R22, PT, PT, R22, -UR10, RZ ;  /* 0x8000000a1616dc10 */ /* 0x000fc8000fffe0ff */
[----:B------:R-:W-:Y:S01]  /*2980*/  @!P4 VIADD R15, R15, -UR12 ;  /* 0x8000000c0f0fcc36 */ /* 0x000fe20008000000 */
[----:B------:R-:W-:Y:S02]  /*2990*/  ISETP.GE.U32.AND P3, PT, R22, UR10, PT ;  /* 0x0000000a16007c0c */ /* 0x000fe4000bf66070 */
[----:B------:R-:W-:Y:S02]  /*29a0*/  IABS R22, R32 ;  /* 0x0000002000167213 */ /* 0x000fe40000000000 */
[----:B------:R-:W-:Y:S02]  /*29b0*/  P2R R50, PR, RZ, 0x1 ;  /* 0x00000001ff327803 */ /* 0x000fe40000000000 */
[----:B------:R-:W-:Y:S01]  /*29c0*/  ISETP.GE.U32.AND P0, PT, R15, UR12, PT ;  /* 0x0000000c0f007c0c */ /* 0x000fe2000bf06070 */
[----:B------:R-:W-:-:S04]  /*29d0*/  IMAD.HI.U32 R15, R22, UR7, RZ ;  /* 0x00000007160f7c27 */ /* 0x000fc8000f8e00ff */
[----:B------:R-:W-:-:S04]  /*29e0*/  IMAD.MOV R23, RZ, RZ, -R15 ;  /* 0x000000ffff177224 */ /* 0x000fc800078e0a0f */
[----:B------:R-:W-:-:S05]  /*29f0*/  IMAD R22, R23, UR11, R22 ;  /* 0x0000000b17167c24 */ /* 0x000fca000f8e0216 */
[----:B------:R-:W-:Y:S01]  /*2a00*/  ISETP.LT.U32.AND P6, PT, R22, UR11, PT ;  /* 0x0000000b16007c0c */ /* 0x000fe2000bfc1070 */
[----:B------:R-:W-:-:S12]  /*2a10*/  @!P5 VIADD R14, R14, 0x1 ;  /* 0x000000010e0ed836 */ /* 0x000fd80000000000 */
[----:B------:R-:W-:-:S04]  /*2a20*/  @!P6 IADD3 R22, PT, PT, R22, -UR11, RZ ;  /* 0x8000000b1616ec10 */ /* 0x000fc8000fffe0ff */
[----:B------:R-:W-:Y:S01]  /*2a30*/  ISETP.GE.U32.AND P5, PT, R22, UR11, PT ;  /* 0x0000000b16007c0c */ /* 0x000fe2000bfa6070 */
[----:B------:R-:W-:Y:S01]  /*2a40*/  @!P6 VIADD R15, R15, 0x1 ;  /* 0x000000010f0fe836 */ /* 0x000fe20000000000 */
[----:B------:R-:W-:Y:S02]  /*2a50*/  LOP3.LUT R52, R36, UR52, RZ, 0x3c, !PT ;  /* 0x0000003424347c12 */ /* 0x000fe4000f8e3cff */
[----:B------:R-:W-:Y:S02]  /*2a60*/  LOP3.LUT R22, R32, UR51, RZ, 0x3c, !PT ;  /* 0x0000003320167c12 */ /* 0x000fe4000f8e3cff */
[----:B------:R-:W-:Y:S01]  /*2a70*/  ISETP.GE.AND P6, PT, R52, RZ, PT ;  /* 0x000000ff3400720c */ /* 0x000fe20003fc6270 */
[----:B------:R-:W-:-:S06]  /*2a80*/  @!P1 VIADD R10, R10, 0x1 ;  /* 0x000000010a0a9836 */ /* 0x000fcc0000000000 */
[----:B------:R-:W-:Y:S02]  /*2a90*/  @P5 IADD3 R15, PT, PT, R15, 0x1, RZ ;  /* 0x000000010f0f5810 */ /* 0x000fe40007ffe0ff */
[----:B------:R-:W-:Y:S01]  /*2aa0*/  ISETP.GE.AND P5, PT, R22, RZ, PT ;  /* 0x000000ff1600720c */ /* 0x000fe20003fa6270 */
[----:B------:R-:W-:Y:S01]  /*2ab0*/  @P3 VIADD R14, R14, 0x1 ;  /* 0x000000010e0e3836 */ /* 0x000fe20000000000 */
[----:B------:R-:W-:Y:S02]  /*2ac0*/  ISETP.NE.AND P1, PT, R48, RZ, PT ;  /* 0x000000ff3000720c */ /* 0x000fe40003f25270 */
[----:B------:R-:W-:Y:S02]  /*2ad0*/  @P2 IADD3 R10, PT, PT, R10, 0x1, RZ ;  /* 0x000000010a0a2810 */ /* 0x000fe40007ffe0ff */
[----:B------:R-:W-:Y:S02]  /*2ae0*/  MOV R48, R15 ;  /* 0x0000000f00307202 */ /* 0x000fe40000000f00 */
[----:B------:R-:W-:Y:S01]  /*2af0*/  ISETP.NE.AND P2, PT, R49, RZ, PT ;  /* 0x000000ff3100720c */ /* 0x000fe20003f45270 */
[----:B------:R-:W-:Y:S01]  /*2b00*/  IMAD.MOV.U32 R49, RZ, RZ, R14 ;  /* 0x000000ffff317224 */ /* 0x000fe200078e000e */
[----:B-1----:R-:W-:-:S02]  /*2b10*/  LOP3.LUT R24, R30, UR53, RZ, 0x3c, !PT ;  /* 0x000000351e187c12 */ /* 0x002fc4000f8e3cff */
[----:B------:R-:W-:Y:S01]  /*2b20*/  LOP3.LUT R25, R38, UR53, RZ, 0x3c, !PT ;  /* 0x0000003526197c12 */ /* 0x000fe2000f8e3cff */
[----:B------:R-:W-:Y:S02]  /*2b30*/  @!P4 VIADD R11, R11, 0x1 ;  /* 0x000000010b0bc836 */ /* 0x000fe40000000000 */
[----:B------:R-:W-:Y:S01]  /*2b40*/  @!P5 IMAD.MOV R48, RZ, RZ, -R48 ;  /* 0x000000ffff30d224 */ /* 0x000fe200078e0a30 */
[----:B------:R-:W-:Y:S01]  /*2b50*/  ISETP.GE.AND P5, PT, R24, RZ, PT ;  /* 0x000000ff1800720c */ /* 0x000fe20003fa6270 */
[----:B------:R-:W-:Y:S01]  /*2b60*/  @!P6 IMAD.MOV R49, RZ, RZ, -R49 ;  /* 0x000000ffff31e224 */ /* 0x000fe200078e0a31 */
[----:B------:R-:W-:Y:S02]  /*2b70*/  ISETP.GE.AND P6, PT, R25, RZ, PT ;  /* 0x000000ff1900720c */ /* 0x000fe40003fc6270 */
[----:B------:R-:W-:Y:S02]  /*2b80*/  @P0 IADD3 R11, PT, PT, R11, 0x1, RZ ;  /* 0x000000010b0b0810 */ /* 0x000fe40007ffe0ff */
[----:B------:R-:W-:-:S03]  /*2b90*/  ISETP.NE.AND P0, PT, R50, RZ, PT ;  /* 0x000000ff3200720c */ /* 0x000fc60003f05270 */
[----:B------:R-:W-:-:S04]  /*2ba0*/  IMAD.MOV.U32 R50, RZ, RZ, R11 ;  /* 0x000000ffff327224 */ /* 0x000fc800078e000b */
[----:B------:R-:W-:Y:S02]  /*2bb0*/  @!P5 IMAD.MOV R10, RZ, RZ, -R10 ;  /* 0x000000ffff0ad224 */ /* 0x000fe400078e0a0a */
[----:B------:R-:W-:Y:S02]  /*2bc0*/  @!P6 IADD3 R50, PT, PT, -R50, RZ, RZ ;  /* 0x000000ff3232e210 */ /* 0x000fe40007ffe1ff */
[----:B------:R-:W-:Y:S02]  /*2bd0*/  ISETP.NE.AND P6, PT, RZ, UR53, PT ;  /* 0x00000035ff007c0c */ /* 0x000fe4000bfc5270 */
[----:B------:R-:W-:Y:S02]  /*2be0*/  SEL R26, R26, RZ, P2 ;  /* 0x000000ff1a1a7207 */ /* 0x000fe40001000000 */
[----:B------:R-:W-:Y:S02]  /*2bf0*/  SEL R14, R19, R10, !P6 ;  /* 0x0000000a130e7207 */ /* 0x000fe40007000000 */
[----:B------:R-:W-:Y:S01]  /*2c00*/  SEL R31, R31, RZ, P1 ;  /* 0x000000ff1f1f7207 */ /* 0x000fe20000800000 */
[----:B------:R-:W-:-:S02]  /*2c10*/  IMAD R26, R26, UR36, RZ ;  /* 0x000000241a1a7c24 */ /* 0x000fc4000f8e02ff */
[----:B------:R-:W-:Y:S01]  /*2c20*/  IMAD.MOV R15, RZ, RZ, -R14 ;  /* 0x000000ffff0f7224 */ /* 0x000fe200078e0a0e */
[----:B------:R-:W-:Y:S02]  /*2c30*/  SEL R50, R19, R50, !P6 ;  /* 0x0000003213327207 */ /* 0x000fe40007000000 */
[----:B------:R-:W-:Y:S01]  /*2c40*/  ISETP.NE.AND P6, PT, RZ, UR52, PT ;  /* 0x00000034ff007c0c */ /* 0x000fe2000bfc5270 */
[----:B------:R-:W-:Y:S01]  /*2c50*/  IMAD R15, R15, UR53, R30 ;  /* 0x000000350f0f7c24 */ /* 0x000fe2000f8e021e */
[----:B------:R-:W-:Y:S01]  /*2c60*/  ISETP.NE.AND P3, PT, R51, RZ, PT ;  /* 0x000000ff3300720c */ /* 0x000fe20003f65270 */
[----:B------:R-:W-:Y:S01]  /*2c70*/  IMAD R31, R31, UR37, R26 ;  /* 0x000000251f1f7c24 */ /* 0x000fe2000f8e021a */
[----:B------:R-:W-:Y:S02]  /*2c80*/  SEL R14, R14, RZ, P0 ;  /* 0x000000ff0e0e7207 */ /* 0x000fe40000000000 */
[----:B------:R-:W-:Y:S02]  /*2c90*/  IADD3 R10, P4, PT, R29, UR42, RZ ;  /* 0x0000002a1d0a7c10 */ /* 0x000fe4000ff9e0ff */
[----:B------:R-:W-:Y:S01]  /*2ca0*/  SEL R49, R18, R49, !P6 ;  /* 0x0000003112317207 */ /* 0x000fe20007000000 */
[----:B------:R-:W-:Y:S01]  /*2cb0*/  IMAD R14, R14, UR38, R31 ;  /* 0x000000260e0e7c24 */ /* 0x000fe2000f8e021f */
[----:B------:R-:W-:-:S02]  /*2cc0*/  SEL R15, R15, RZ, P3 ;  /* 0x000000ff0f0f7207 */ /* 0x000fc40001800000 */
[----:B------:R-:W-:Y:S02]  /*2cd0*/  SEL R27, R27, RZ, P2 ;  /* 0x000000ff1b1b7207 */ /* 0x000fe40001000000 */
[----:B------:R-:W-:Y:S02]  /*2ce0*/  LEA.HI.X.SX32 R11, R29, UR43, 0x1, P4 ;  /* 0x0000002b1d0b7c11 */ /* 0x000fe4000a0f0eff */
[----:B------:R-:W-:Y:S01]  /*2cf0*/  IADD3 R29, PT, PT, -R49, RZ, RZ ;  /* 0x000000ff311d7210 */ /* 0x000fe20007ffe1ff */
[----:B------:R-:W-:Y:S02]  /*2d00*/  IMAD R26, R15, UR39, R14 ;  /* 0x000000270f1a7c24 */ /* 0x000fe4000f8e020e */
[----:B------:R-:W-:Y:S02]  /*2d10*/  IMAD R14, R27, UR36, RZ ;  /* 0x000000241b0e7c24 */ /* 0x000fe4000f8e02ff */
[----:B------:R-:W-:Y:S02]  /*2d20*/  IMAD.MOV R27, RZ, RZ, -R50 ;  /* 0x000000ffff1b7224 */ /* 0x000fe400078e0a32 */
[----:B------:R-:W-:Y:S01]  /*2d30*/  IMAD R36, R29, UR52, R36 ;  /* 0x000000341d247c24 */ /* 0x000fe2000f8e0224 */
[C---:B------:R-:W-:Y:S01]  /*2d40*/  IADD3 R30, P4, PT, R28.reuse, UR42, RZ ;  /* 0x0000002a1c1e7c10 */ /* 0x040fe2000ff9e0ff */
[----:B------:R-:W-:Y:S01]  /*2d50*/  IMAD R27, R27, UR53, R38 ;  /* 0x000000351b1b7c24 */ /* 0x000fe2000f8e0226 */
[----:B------:R-:W-:Y:S01]  /*2d60*/  SEL R45, R45, RZ, P1 ;  /* 0x000000ff2d2d7207 */ /* 0x000fe20000800000 */
[----:B------:R0:W5:Y:S01]  /*2d70*/  LDG.E.U8 R38, desc[UR14][R10.64] ;  /* 0x0000000e0a267981 */ /* 0x000162000c1e1100 */
[----:B------:R-:W-:-:S02]  /*2d80*/  LEA.HI.X.SX32 R31, R28, UR43, 0x1, P4 ;  /* 0x0000002b1c1f7c11 */ /* 0x000fc4000a0f0eff */
[----:B------:R-:W-:Y:S01]  /*2d90*/  IADD3 R22, P4, PT, R44, UR42, RZ ;  /* 0x0000002a2c167c10 */ /* 0x000fe2000ff9e0ff */
[----:B------:R-:W-:Y:S01]  /*2da0*/  IMAD R45, R45, UR37, R14 ;  /* 0x000000252d2d7c24 */ /* 0x000fe2000f8e020e */
[----:B------:R-:W-:Y:S01]  /*2db0*/  SEL R50, R50, RZ, P0 ;  /* 0x000000ff32327207 */ /* 0x000fe20000000000 */
[----:B------:R-:W5:Y:S01]  /*2dc0*/  LDG.E.U8 R30, desc[UR16][R30.64] ;  /* 0x000000101e1e7981 */ /* 0x000f62000c1e1100 */
[----:B0-----:R-:W-:-:S03]  /*2dd0*/  IABS R11, R36 ;  /* 0x00000024000b7213 */ /* 0x001fc60000000000 */
[----:B------:R-:W-:Y:S01]  /*2de0*/  IMAD R13, R50, UR38, R45 ;  /* 0x00000026320d7c24 */ /* 0x000fe2000f8e022d */
[----:B------:R-:W-:Y:S01]  /*2df0*/  LEA.HI.X.SX32 R23, R44, UR43, 0x1, P4 ;  /* 0x0000002b2c177c11 */ /* 0x000fe2000a0f0eff */
[----:B------:R-:W-:Y:S01]  /*2e00*/  IMAD.HI.U32 R10, R11, UR5, RZ ;  /* 0x000000050b0a7c27 */ /* 0x000fe2000f8e00ff */
[----:B------:R-:W-:-:S03]  /*2e10*/  IADD3 R24, P4, PT, R37, UR42, RZ ;  /* 0x0000002a25187c10 */ /* 0x000fc6000ff9e0ff */
[----:B------:R-:W5:Y:S01]  /*2e20*/  LDG.E.U8 R44, desc[UR14][R22.64] ;  /* 0x0000000e162c7981 */ /* 0x000f62000c1e1100 */
[----:B------:R-:W-:Y:S01]  /*2e30*/  ISETP.NE.AND P6, PT, RZ, UR51, PT ;  /* 0x00000033ff007c0c */ /* 0x000fe2000bfc5270 */
[----:B------:R-:W-:Y:S01]  /*2e40*/  IMAD.MOV R50, RZ, RZ, -R10 ;  /* 0x000000ffff327224 */ /* 0x000fe200078e0a0a */
[----:B------:R-:W-:Y:S02]  /*2e50*/  SHF.R.S64 R14, RZ, 0x1e, R32 ;  /* 0x0000001eff0e7819 */ /* 0x000fe40000001020 */
[----:B------:R-:W-:Y:S01]  /*2e60*/  LEA.HI.X.SX32 R25, R37, UR43, 0x1, P4 ;  /* 0x0000002b25197c11 */ /* 0x000fe2000a0f0eff */
[----:B------:R-:W-:Y:S01]  /*2e70*/  IMAD R11, R50, UR12, R11 ;  /* 0x0000000c320b7c24 */ /* 0x000fe2000f8e020b */
[----:B------:R-:W-:Y:S02]  /*2e80*/  SEL R48, R17, R48, !P6 ;  /* 0x0000003011307207 */ /* 0x000fe40007000000 */
[----:B------:R-:W-:Y:S01]  /*2e90*/  IADD3 R14, P4, PT, R14, UR40, RZ ;  /* 0x000000280e0e7c10 */ /* 0x000fe2000ff9e0ff */
[----:B------:R0:W5:Y:S02]  /*2ea0*/  LDG.E.U8 R45, desc[UR16][R24.64] ;  /* 0x00000010182d7981 */ /* 0x000164000c1e1100 */
[----:B------:R-:W-:Y:S01]  /*2eb0*/  IMAD.MOV R29, RZ, RZ, -R48 ;  /* 0x000000ffff1d7224 */ /* 0x000fe200078e0a30 */
[----:B------:R-:W-:-:S02]  /*2ec0*/  LEA.HI.X.SX32 R15, R32, UR41, 0x2, P4 ;  /* 0x00000029200f7c11 */ /* 0x000fc4000a0f16ff */
[----:B------:R-:W-:Y:S01]  /*2ed0*/  ISETP.LT.U32.AND P4, PT, R11, UR12, PT ;  /* 0x0000000c0b007c0c */ /* 0x000fe2000bf81070 */
[----:B------:R-:W-:Y:S01]  /*2ee0*/  IMAD R32, R29, UR51, R32 ;  /* 0x000000331d207c24 */ /* 0x000fe2000f8e0220 */
[----:B------:R-:W-:Y:S01]  /*2ef0*/  P2R R28, PR, RZ, 0x8 ;  /* 0x00000008ff1c7803 */ /* 0x000fe20000000000 */
[----:B------:R-:W5:Y:S03]  /*2f00*/  LDG.E R14, desc[UR14][R14.64] ;  /* 0x0000000e0e0e7981 */ /* 0x000f66000c1e1900 */
[----:B------:R-:W-:Y:S02]  /*2f10*/  IABS R29, R32 ;  /* 0x00000020001d7213 */ /* 0x000fe40000000000 */
[----:B0-----:R-:W-:-:S03]  /*2f20*/  IADD3 R24, PT, PT, R16, 0x160, RZ ;  /* 0x0000016010187810 */ /* 0x001fc60007ffe0ff */
[----:B------:R-:W-:-:S04]  /*2f30*/  IMAD.HI.U32 R22, R29, UR9, RZ ;  /* 0x000000091d167c27 */ /* 0x000fc8000f8e00ff */
[----:B------:R-:W-:Y:S01]  /*2f40*/  @!P4 VIADD R11, R11, -UR12 ;  /* 0x8000000c0b0bcc36 */ /* 0x000fe20008000000 */
[----:B------:R-:W-:-:S04]  /*2f50*/  IADD3 R50, PT, PT, -R22, RZ, RZ ;  /* 0x000000ff16327210 */ /* 0x000fc80007ffe1ff */
[----:B------:R-:W-:Y:S02]  /*2f60*/  ISETP.GE.U32.AND P3, PT, R11, UR12, PT ;  /* 0x0000000c0b007c0c */ /* 0x000fe4000bf66070 */
[----:B------:R-:W-:Y:S01]  /*2f70*/  IABS R11, R24 ;  /* 0x00000018000b7213 */ /* 0x000fe20000000000 */
[----:B------:R-:W-:-:S04]  /*2f80*/  IMAD R23, R50, UR10, R29 ;  /* 0x0000000a32177c24 */ /* 0x000fc8000f8e021d */
[----:B------:R-:W-:-:S04]  /*2f90*/  IMAD.HI.U32 R50, R11, UR7, RZ ;  /* 0x000000070b327c27 */ /* 0x000fc8000f8e00ff */
[----:B------:R-:W-:-:S04]  /*2fa0*/  IMAD.MOV R52, RZ, RZ, -R50 ;  /* 0x000000ffff347224 */ /* 0x000fc800078e0a32 */
[----:B------:R-:W-:Y:S01]  /*2fb0*/  IMAD R11, R52, UR11, R11 ;  /* 0x0000000b340b7c24 */ /* 0x000fe2000f8e020b */
[----:B------:R-:W-:-:S04]  /*2fc0*/  ISETP.LT.U32.AND P5, PT, R23, UR10, PT ;  /* 0x0000000a17007c0c */ /* 0x000fc8000bfa1070 */
[----:B------:R-:W-:Y:S02]  /*2fd0*/  ISETP.LT.U32.AND P6, PT, R11, UR11, PT ;  /* 0x0000000b0b007c0c */ /* 0x000fe4000bfc1070 */
[----:B------:R-:W-:-:S04]  /*2fe0*/  LOP3.LUT R33, R33, 0xfffffff7, RZ, 0xc0, !PT ;  /* 0xfffffff721217812 */ /* 0x000fc800078ec0ff */
[----:B------:R-:W-:-:S03]  /*2ff0*/  @P3 LOP3.LUT R33, R33, 0x8, RZ, 0xfc, !PT ;  /* 0x0000000821213812 */ /* 0x000fc600078efcff */
[----:B------:R-:W-:-:S04]  /*3000*/  @!P5 VIADD R23, R23, -UR10 ;  /* 0x8000000a1717dc36 */ /* 0x000fc80008000000 */
[----:B------:R-:W-:Y:S01]  /*3010*/  @!P6 VIADD R11, R11, -UR11 ;  /* 0x8000000b0b0bec36 */ /* 0x000fe20008000000 */
[----:B------:R-:W-:Y:S02]  /*3020*/  @!P6 IADD3 R50, PT, PT, R50, 0x1, RZ ;  /* 0x000000013232e810 */ /* 0x000fe40007ffe0ff */
[----:B------:R-:W-:Y:S01]  /*3030*/  LOP3.LUT P6, RZ, R33, 0x8, RZ, 0xc0, !PT ;  /* 0x0000000821ff7812 */ /* 0x000fe200078cc0ff */
[----:B------:R-:W-:Y:S01]  /*3040*/  @!P5 VIADD R22, R22, 0x1 ;  /* 0x000000011616d836 */ /* 0x000fe20000000000 */
[----:B------:R-:W-:Y:S01]  /*3050*/  ISETP.GE.U32.AND P5, PT, R11, UR11, PT ;  /* 0x0000000b0b007c0c */ /* 0x000fe2000bfa6070 */
[----:B------:R-:W-:Y:S01]  /*3060*/  @!P4 VIADD R10, R10, 0x1 ;  /* 0x000000010a0ac836 */ /* 0x000fe20000000000 */
[----:B------:R-:W-:Y:S02]  /*3070*/  ISETP.GE.U32.AND P3, PT, R23, UR10, PT ;  /* 0x0000000a17007c0c */ /* 0x000fe4000bf66070 */
[----:B------:R-:W-:Y:S02]  /*3080*/  LOP3.LUT R25, R36, UR53, RZ, 0x3c, !PT ;  /* 0x0000003524197c12 */ /* 0x000fe4000f8e3cff */
[----:B------:R-:W-:-:S05]  /*3090*/  LOP3.LUT R29, R32, UR52, RZ, 0x3c, !PT ;  /* 0x00000034201d7c12 */ /* 0x000fca000f8e3cff */
[----:B------:R-:W-:Y:S02]  /*30a0*/  @P6 IADD3 R10, PT, PT, R10, 0x1, RZ ;  /* 0x000000010a0a6810 */ /* 0x000fe40007ffe0ff */
[----:B------:R-:W-:Y:S01]  /*30b0*/  ISETP.GE.AND P6, PT, R25, RZ, PT ;  /* 0x000000ff1900720c */ /* 0x000fe20003fc6270 */
[----:B------:R-:W-:Y:S01]  /*30c0*/  @P5 VIADD R50, R50, 0x1 ;  /* 0x0000000132325836 */ /* 0x000fe20000000000 */
[----:B------:R-:W-:Y:S02]  /*30d0*/  ISETP.GE.AND P5, PT, R29, RZ, PT ;  /* 0x000000ff1d00720c */ /* 0x000fe40003fa6270 */
[----:B------:R-:W-:Y:S02]  /*30e0*/  @P3 IADD3 R22, PT, PT, R22, 0x1, RZ ;  /* 0x0000000116163810 */ /* 0x000fe40007ffe0ff */
[----:B------:R-:W-:Y:S02]  /*30f0*/  ISETP.NE.AND P3, PT, R28, RZ, PT ;  /* 0x000000ff1c00720c */ /* 0x000fe40003f65270 */
[----:B------:R-:W-:Y:S01]  /*3100*/  MOV R28, R10 ;  /* 0x0000000a001c7202 */ /* 0x000fe20000000f00 */
[----:B------:R-:W-:-:S04]  /*3110*/  IMAD.MOV.U32 R25, RZ, RZ, R22 ;  /* 0x000000ffff197224 */ /* 0x000fc800078e0016 */
[----:B------:R-:W-:Y:S01]  /*3120*/  @!P6 IMAD.MOV R28, RZ, RZ, -R28 ;  /* 0x000000ffff1ce224 */ /* 0x000fe200078e0a1c */
[----:B------:R-:W-:Y:S01]  /*3130*/  ISETP.NE.AND P6, PT, RZ, UR53, PT ;  /* 0x00000035ff007c0c */ /* 0x000fe2000bfc5270 */
[----:B------:R-:W-:Y:S01]  /*3140*/  @!P5 IMAD.MOV R25, RZ, RZ, -R25 ;  /* 0x000000ffff19d224 */ /* 0x000fe200078e0a19 */
[----:B------:R-:W-:Y:S02]  /*3150*/  SEL R10, R27, RZ, P3 ;  /* 0x000000ff1b0a7207 */ /* 0x000fe40001800000 */
[----:B------:R-:W-:Y:S02]  /*3160*/  SEL R28, R19, R28, !P6 ;  /* 0x0000001c131c7207 */ /* 0x000fe40007000000 */
[----:B------:R-:W-:Y:S02]  /*3170*/  ISETP.NE.AND P6, PT, RZ, UR52, PT ;  /* 0x00000034ff007c0c */ /* 0x000fe4000bfc5270 */
[----:B------:R-:W-:Y:S02]  /*3180*/  LOP3.LUT R11, R24, UR51, RZ, 0x3c, !PT ;  /* 0x00000033180b7c12 */ /* 0x000fe4000f8e3cff */
[----:B------:R-:W-:Y:S01]  /*3190*/  SEL R25, R18, R25, !P6 ;  /* 0x0000001912197207 */ /* 0x000fe20007000000 */
[----:B------:R-:W-:Y:S01]  /*31a0*/  IMAD R23, R10, UR39, R13 ;  /* 0x000000270a177c24 */ /* 0x000fe2000f8e020d */
[----:B------:R-:W-:Y:S01]  /*31b0*/  ISETP.GE.AND P4, PT, R11, RZ, PT ;  /* 0x000000ff0b00720c */ /* 0x000fe20003f86270 */
[----:B------:R0:W5:Y:S01]  /*31c0*/  LDG.E R13, desc[UR14][R2.64] ;  /* 0x0000000e020d7981 */ /* 0x000162000c1e1900 */
[----:B------:R-:W-:-:S02]  /*31d0*/  SEL R20, R20, RZ, P2 ;  /* 0x000000ff14147207 */ /* 0x000fc40001000000 */
[----:B0-----:R-:W-:-:S05]  /*31e0*/  IADD3 R3, PT, PT, -R25, RZ, RZ ;  /* 0x000000ff19037210 */ /* 0x001fca0007ffe1ff */
[----:B------:R-:W-:Y:S01]  /*31f0*/  IMAD R32, R3, UR52, R32 ;  /* 0x0000003403207c24 */ /* 0x000fe2000f8e0220 */
[----:B------:R-:W-:Y:S01]  /*3200*/  SEL R49, R49, RZ, P1 ;  /* 0x000000ff31317207 */ /* 0x000fe20000800000 */
[----:B------:R-:W-:-:S03]  /*3210*/  IMAD R20, R20, UR36, RZ ;  /* 0x0000002414147c24 */ /* 0x000fc6000f8e02ff */
[----:B------:R-:W-:Y:S01]  /*3220*/  IABS R3, R32 ;  /* 0x0000002000037213 */ /* 0x000fe20000000000 */
[----:B------:R-:W-:Y:S01]  /*3230*/  @!P4 IMAD.MOV R50, RZ, RZ, -R50 ;  /* 0x000000ffff32c224 */ /* 0x000fe200078e0a32 */
[----:B------:R-:W-:Y:S01]  /*3240*/  IADD3 R10, P4, PT, R26, UR42, RZ ;  /* 0x0000002a1a0a7c10 */ /* 0x000fe2000ff9e0ff */
[----:B------:R-:W-:Y:S01]  /*3250*/  IMAD.MOV R27, RZ, RZ, -R28 ;  /* 0x000000ffff1b7224 */ /* 0x000fe200078e0a1c */
[----:B------:R-:W-:Y:S01]  /*3260*/  SEL R28, R28, RZ, P0 ;  /* 0x000000ff1c1c7207 */ /* 0x000fe20000000000 */
[----:B------:R-:W-:Y:S02]  /*3270*/  IMAD R49, R49, UR37, R20 ;  /* 0x0000002531317c24 */ /* 0x000fe4000f8e0214 */
[----:B------:R-:W-:Y:S01]  /*3280*/  IMAD.HI.U32 R2, R3, UR5, RZ ;  /* 0x0000000503027c27 */ /* 0x000fe2000f8e00ff */
[----:B------:R-:W-:Y:S02]  /*3290*/  LEA.HI.X.SX32 R11, R26, UR43, 0x1, P4 ;  /* 0x0000002b1a0b7c11 */ /* 0x000fe4000a0f0eff */
[C---:B------:R-:W-:Y:S01]  /*32a0*/  IADD3 R22, P4, PT, R23.reuse, UR42, RZ ;  /* 0x0000002a17167c10 */ /* 0x040fe2000ff9e0ff */
[----:B------:R-:W-:Y:S01]  /*32b0*/  IMAD R49, R28, UR38, R49 ;  /* 0x000000261c317c24 */ /* 0x000fe2000f8e0231 */
[----:B------:R-:W-:Y:S01]  /*32c0*/  SHF.R.S64 R28, RZ, 0x1e, R24 ;  /* 0x0000001eff1c7819 */ /* 0x000fe20000001018 */
[----:B------:R-:W-:Y:S01]  /*32d0*/  IMAD.MOV R20, RZ, RZ, -R2 ;  /* 0x000000ffff147224 */ /* 0x000fe200078e0a02 */
[----:B------:R-:W-:Y:S01]  /*32e0*/  LEA.HI.X.SX32 R23, R23, UR43, 0x1, P4 ;  /* 0x0000002b17177c11 */ /* 0x000fe2000a0f0eff */
[----:B------:R0:W5:Y:S01]  /*32f0*/  LDG.E.U8 R37, desc[UR14][R10.64] ;  /* 0x0000000e0a257981 */ /* 0x000162000c1e1100 */
[----:B------:R-:W-:Y:S01]  /*3300*/  IADD3 R28, P4, PT, R28, UR40, RZ ;  /* 0x000000281c1c7c10 */ /* 0x000fe2000ff9e0ff */
[----:B------:R-:W-:Y:S01]  /*3310*/  IMAD R3, R20, UR12, R3 ;  /* 0x0000000c14037c24 */ /* 0x000fe2000f8e0203 */
[----:B------:R-:W-:-:S02]  /*3320*/  ISETP.NE.AND P6, PT, RZ, UR51, PT ;  /* 0x00000033ff007c0c */ /* 0x000fc4000bfc5270 */
[----:B------:R-:W-:Y:S02]  /*3330*/  LEA.HI.X.SX32 R29, R24, UR41, 0x2, P4 ;  /* 0x00000029181d7c11 */ /* 0x000fe4000a0f16ff */
[----:B------:R-:W-:Y:S02]  /*3340*/  ISETP.LT.U32.AND P4, PT, R3, UR12, PT ;  /* 0x0000000c03007c0c */ /* 0x000fe4000bf81070 */
[----:B------:R-:W-:Y:S01]  /*3350*/  SEL R20, R17, R50, !P6 ;  /* 0x0000003211147207 */ /* 0x000fe20007000000 */
[----:B------:R-:W-:Y:S02]  /*3360*/  IMAD R26, R27, UR53, R36 ;  /* 0x000000351b1a7c24 */ /* 0x000fe4000f8e0224 */
[----:B------:R1:W5:Y:S02]  /*3370*/  LDG.E.U8 R36, desc[UR16][R22.64] ;  /* 0x0000001016247981 */ /* 0x000364000c1e1100 */
        /* <DEDUP_REMOVED lines=10> */
[----:B-1----:R-:W-:-:S04]  /*3420*/  P2R R22, PR, RZ, 0x40 ;  /* 0x00000040ff167803 */ /* 0x002fc80000000000 */
        /* <DEDUP_REMOVED lines=11> */
[----:B------:R-:W-:Y:S02]  /*34e0*/  MOV R10, R2 ;  /* 0x00000002000a7202 */ /* 0x000fe40000000f00 */
[----:B------:R-:W-:-:S03]  /*34f0*/  ISETP.NE.AND P6, PT, RZ, UR53, PT ;  /* 0x00000035ff007c0c */ /* 0x000fc6000bfc5270 */
[----:B------:R-:W-:Y:S01]  /*3500*/  @!P5 IMAD.MOV R10, RZ, RZ, -R10 ;  /* 0x000000ffff0ad224 */ /* 0x000fe200078e0a0a */
[----:B------:R-:W-:Y:S01]  /*3510*/  SEL R48, R48, RZ, P2 ;  /* 0x000000ff30307207 */ /* 0x000fe20001000000 */
[----:B------:R-:W-:Y:S02]  /*3520*/  IMAD.MOV.U32 R11, RZ, RZ, R3 ;  /* 0x000000ffff0b7224 */ /* 0x000fe400078e0003 */
[----:B------:R-:W-:Y:S01]  /*3530*/  IMAD R26, R26, UR39, R49 ;  /* 0x000000271a1a7c24 */ /* 0x000fe2000f8e0231 */
[----:B------:R-:W-:Y:S01]  /*3540*/  SEL R10, R19, R10, !P6 ;  /* 0x0000000a130a7207 */ /* 0x000fe20007000000 */
[----:B------:R-:W-:Y:S01]  /*3550*/  @!P4 IMAD.MOV R11, RZ, RZ, -R11 ;  /* 0x000000ffff0bc224 */ /* 0x000fe200078e0a0b */
[----:B------:R-:W-:Y:S01]  /*3560*/  SEL R25, R25, RZ, P1 ;  /* 0x000000ff19197207 */ /* 0x000fe20000800000 */
[----:B------:R-:W-:Y:S01]  /*3570*/  IMAD R48, R48, UR36, RZ ;  /* 0x0000002430307c24 */ /* 0x000fe2000f8e02ff */
[----:B------:R-:W-:Y:S01]  /*3580*/  IADD3 R2, P4, PT, R26, UR42, RZ ;  /* 0x0000002a1a027c10 */ /* 0x000fe2000ff9e0ff */
[----:B------:R-:W-:Y:S01]  /*3590*/  IMAD.MOV R23, RZ, RZ, -R10 ;  /* 0x000000ffff177224 */ /* 0x000fe200078e0a0a */
[----:B------:R-:W-:Y:S01]  /*35a0*/  ISETP.NE.AND P6, PT, RZ, UR52, PT ;  /* 0x00000034ff007c0c */ /* 0x000fe2000bfc5270 */
[----:B------:R-:W-:Y:S01]  /*35b0*/  IMAD R25, R25, UR37, R48 ;  /* 0x0000002519197c24 */ /* 0x000fe2000f8e0230 */
[----:B------:R-:W-:-:S02]  /*35c0*/  SEL R10, R10, RZ, P0 ;  /* 0x000000ff0a0a7207 */ /* 0x000fc40000000000 */
[----:B------:R-:W-:Y:S02]  /*35d0*/  LEA.HI.X.SX32 R3, R26, UR43, 0x1, P4 ;  /* 0x0000002b1a037c11 */ /* 0x000fe4000a0f0eff */
[----:B------:R-:W-:Y:S01]  /*35e0*/  SEL R26, R18, R11, !P6 ;  /* 0x0000000b121a7207 */ /* 0x000fe20007000000 */
[----:B------:R-:W-:-:S03]  /*35f0*/  IMAD R25, R10, UR38, R25 ;  /* 0x000000260a197c24 */ /* 0x000fc6000f8e0219 */
[----:B------:R-:W-:-:S05]  /*3600*/  IADD3 R10, PT, PT, -R26, RZ, RZ ;  /* 0x000000ff1a0a7210 */ /* 0x000fca0007ffe1ff */
[----:B------:R-:W-:-:S05]  /*3610*/  IMAD R10, R10, UR52, R27 ;  /* 0x000000340a0a7c24 */ /* 0x000fca000f8e021b */
[----:B------:R-:W-:Y:S01]  /*3620*/  IABS R11, R10 ;  /* 0x0000000a000b7213 */ /* 0x000fe20000000000 */
[----:B------:R-:W-:Y:S02]  /*3630*/  IMAD R22, R23, UR53, R32 ;  /* 0x0000003517167c24 */ /* 0x000fe4000f8e0220 */
[----:B------:R0:W5:Y:S02]  /*3640*/  LDG.E.U8 R32, desc[UR14][R2.64] ;  /* 0x0000000e02207981 */ /* 0x000164000c1e1100 */
[----:B------:R-:W-:-:S04]  /*3650*/  IMAD.HI.U32 R23, R11, UR5, RZ ;  /* 0x000000050b177c27 */ /* 0x000fc8000f8e00ff */
[----:B------:R-:W-:-:S04]  /*3660*/  IMAD.MOV R24, RZ, RZ, -R23 ;  /* 0x000000ffff187224 */ /* 0x000fc800078e0a17 */
[----:B------:R-:W-:-:S05]  /*3670*/  IMAD R11, R24, UR12, R11 ;  /* 0x0000000c180b7c24 */ /* 0x000fca000f8e020b */
[----:B------:R-:W-:-:S13]  /*3680*/  ISETP.LT.U32.AND P4, PT, R11, UR12, PT ;  /* 0x0000000c0b007c0c */ /* 0x000fda000bf81070 */
[----:B------:R-:W-:-:S05]  /*3690*/  @!P4 VIADD R11, R11, -UR12 ;  /* 0x8000000c0b0bcc36 */ /* 0x000fca0008000000 */
[----:B------:R-:W-:Y:S02]  /*36a0*/  ISETP.GE.U32.AND P6, PT, R11, UR12, PT ;  /* 0x0000000c0b007c0c */ /* 0x000fe4000bfc6070 */
[----:B------:R-:W-:-:S04]  /*36b0*/  IADD3 R11, PT, PT, R16, 0x180, RZ ;  /* 0x00000180100b7810 */ /* 0x000fc80007ffe0ff */
[----:B0-----:R-:W-:Y:S02]  /*36c0*/  IABS R3, R11 ;  /* 0x0000000b00037213 */ /* 0x001fe40000000000 */
[----:B------:R-:W-:-:S03]  /*36d0*/  LOP3.LUT R24, R10, UR53, RZ, 0x3c, !PT ;  /* 0x000000350a187c12 */ /* 0x000fc6000f8e3cff */
[----:B------:R-:W-:Y:S01]  /*36e0*/  IMAD.HI.U32 R2, R3, UR7, RZ ;  /* 0x0000000703027c27 */ /* 0x000fe2000f8e00ff */
[----:B------:R-:W-:-:S03]  /*36f0*/  ISETP.GE.AND P5, PT, R24, RZ, PT ;  /* 0x000000ff1800720c */ /* 0x000fc60003fa6270 */
[----:B------:R-:W-:-:S04]  /*3700*/  IMAD.MOV R24, RZ, RZ, -R2 ;  /* 0x000000ffff187224 */ /* 0x000fc800078e0a02 */
[----:B------:R-:W-:Y:S01]  /*3710*/  IMAD R3, R24, UR11, R3 ;  /* 0x0000000b18037c24 */ /* 0x000fe2000f8e0203 */
[----:B------:R-:W-:-:S04]  /*3720*/  P2R R27, PR, RZ, 0x40 ;  /* 0x00000040ff1b7803 */ /* 0x000fc80000000000 */
[----:B------:R-:W-:Y:S01]  /*3730*/  ISETP.LT.U32.AND P6, PT, R3, UR11, PT ;  /* 0x0000000b03007c0c */ /* 0x000fe2000bfc1070 */
[----:B------:R-:W-:-:S12]  /*3740*/  @!P4 VIADD R23, R23, 0x1 ;  /* 0x000000011717c836 */ /* 0x000fd80000000000 */
[----:B------:R-:W-:-:S05]  /*3750*/  @!P6 VIADD R3, R3, -UR11 ;  /* 0x8000000b0303ec36 */ /* 0x000fca0008000000 */
[----:B------:R-:W-:Y:S02]  /*3760*/  ISETP.GE.U32.AND P4, PT, R3, UR11, PT ;  /* 0x0000000b03007c0c */ /* 0x000fe4000bf86070 */
[----:B------:R-:W-:Y:S02]  /*3770*/  @!P6 IADD3 R2, PT, PT, R2, 0x1, RZ ;  /* 0x000000010202e810 */ /* 0x000fe40007ffe0ff */
[----:B------:R-:W-:Y:S02]  /*3780*/  LOP3.LUT R3, R11, UR51, RZ, 0x3c, !PT ;  /* 0x000000330b037c12 */ /* 0x000fe4000f8e3cff */
[----:B------:R-:W-:-:S07]  /*3790*/  ISETP.NE.AND P6, PT, R27, RZ, PT ;  /* 0x000000ff1b00720c */ /* 0x000fce0003fc5270 */
[----:B------:R-:W-:Y:S01]  /*37a0*/  @P4 VIADD R2, R2, 0x1 ;  /* 0x0000000102024836 */ /* 0x000fe20000000000 */
[----:B------:R-:W-:Y:S02]  /*37b0*/  ISETP.GE.AND P4, PT, R3, RZ, PT ;  /* 0x000000ff0300720c */ /* 0x000fe40003f86270 */
[----:B------:R-:W-:Y:S01]  /*37c0*/  SEL R22, R22, RZ, P3 ;  /* 0x000000ff16167207 */ /* 0x000fe20001800000 */
[----:B------:R-:W-:Y:S02]  /*37d0*/  IMAD.MOV.U32 R24, RZ, RZ, R2 ;  /* 0x000000ffff187224 */ /* 0x000fe400078e0002 */
[----:B------:R-:W-:Y:S02]  /*37e0*/  @P6 IADD3 R23, PT, PT, R23, 0x1, RZ ;  /* 0x0000000117176810 */ /* 0x000fe40007ffe0ff */
[----:B------:R-:W-:Y:S01]  /*37f0*/  IMAD R22, R22, UR39, R25 ;  /* 0x0000002716167c24 */ /* 0x000fe2000f8e0219 */
[----:B------:R-:W-:-:S05]  /*3800*/  ISETP.NE.AND P6, PT, RZ, UR51, PT ;  /* 0x00000033ff007c0c */ /* 0x000fca000bfc5270 */
[----:B------:R-:W-:Y:S01]  /*3810*/  @!P4 IMAD.MOV R24, RZ, RZ, -R24 ;  /* 0x000000ffff18c224 */ /* 0x000fe200078e0a18 */
[----:B------:R-:W-:Y:S02]  /*3820*/  IADD3 R2, P4, PT, R22, UR42, RZ ;  /* 0x0000002a16027c10 */ /* 0x000fe4000ff9e0ff */
[----:B------:R-:W-:Y:S02]  /*3830*/  @!P5 IADD3 R23, PT, PT, -R23, RZ, RZ ;  /* 0x000000ff1717d210 */ /* 0x000fe40007ffe1ff */
[----:B------:R-:W-:Y:S02]  /*3840*/  SEL R20, R20, RZ, P2 ;  /* 0x000000ff14147207 */ /* 0x000fe40001000000 */
[----:B------:R-:W-:Y:S02]  /*3850*/  ISETP.NE.AND P5, PT, RZ, UR53, PT ;  /* 0x00000035ff007c0c */ /* 0x000fe4000bfa5270 */
[----:B------:R-:W-:Y:S02]  /*3860*/  SEL R24, R17, R24, !P6 ;  /* 0x0000001811187207 */ /* 0x000fe40007000000 */
[----:B------:R-:W-:Y:S01]  /*3870*/  LEA.HI.X.SX32 R3, R22, UR43, 0x1, P4 ;  /* 0x0000002b16037c11 */ /* 0x000fe2000a0f0eff */
[----:B------:R-:W-:Y:S01]  /*3880*/  IMAD R25, R20, UR36, RZ ;  /* 0x0000002414197c24 */ /* 0x000fe2000f8e02ff */
[----:B------:R-:W-:Y:S01]  /*3890*/  SEL R22, R26, RZ, P1 ;  /* 0x000000ff1a167207 */ /* 0x000fe20000800000 */
[----:B------:R-:W-:Y:S01]  /*38a0*/  IMAD.MOV R20, RZ, RZ, -R24 ;  /* 0x000000ffff147224 */ /* 0x000fe200078e0a18 */
[----:B------:R-:W-:Y:S01]  /*38b0*/  SEL R23, R19, R23, !P5 ;  /* 0x0000001713177207 */ /* 0x000fe20006800000 */
[----:B------:R0:W5:Y:S02]  /*38c0*/  LDG.E.U8 R31, desc[UR14][R2.64] ;  /* 0x0000000e021f7981 */ /* 0x000164000c1e1100 */
[----:B------:R-:W-:Y:S01]  /*38d0*/  IMAD R22, R22, UR37, R25 ;  /* 0x0000002516167c24 */ /* 0x000fe2000f8e0219 */
[----:B------:R-:W-:Y:S01]  /*38e0*/  SHF.R.S64 R26, RZ, 0x1e, R11 ;  /* 0x0000001eff1a7819 */ /* 0x000fe2000000100b */
[----:B------:R-:W-:-:S02]  /*38f0*/  IMAD.MOV R15, RZ, RZ, -R23 ;  /* 0x000000ffff0f7224 */ /* 0x000fc400078e0a17 */
[----:B------:R-:W-:Y:S01]  /*3900*/  IMAD R25, R20, UR51, R11 ;  /* 0x0000003314197c24 */ /* 0x000fe2000f8e020b */
[----:B------:R-:W-:Y:S01]  /*3910*/  IADD3 R26, P4, PT, R26, UR40, RZ ;  /* 0x000000281a1a7c10 */ /* 0x000fe2000ff9e0ff */
[----:B------:R-:W-:-:S03]  /*3920*/  IMAD R10, R15, UR53, R10 ;  /* 0x000000350f0a7c24 */ /* 0x000fc6000f8e020a */
[----:B------:R-:W-:Y:S02]  /*3930*/  IABS R15, R25 ;  /* 0x00000019000f7213 */ /* 0x000fe40000000000 */
[----:B------:R-:W-:-:S03]  /*3940*/  LEA.HI.X.SX32 R27, R11, UR41, 0x2, P4 ;  /* 0x000000290b1b7c11 */ /* 0x000fc6000a0f16ff */
        /* <DEDUP_REMOVED lines=13> */
[----:B------:R-:W-:Y:S01]  /*3a20*/  SEL R11, R18, R11, !P4 ;  /* 0x0000000b120b7207 */ /* 0x000fe20006000000 */
[----:B------:R-:W-:-:S04]  /*3a30*/  IMAD R23, R23, UR38, R22 ;  /* 0x0000002617177c24 */ /* 0x000fc8000f8e0216 */
        /* <DEDUP_REMOVED lines=10> */
[----:B------:R-:W-:Y:S02]  /*3ae0*/  LOP3.LUT R3, R22, UR53, RZ, 0x3c, !PT ;  /* 0x0000003516037c12 */ /* 0x000fe4000f8e3cff */
[----:B------:R-:W-:-:S09]  /*3af0*/  SEL R11, R11, RZ, P1 ;  /* 0x000000ff0b0b7207 */ /* 0x000fd20000800000 */
[----:B------:R-:W-:Y:S02]  /*3b00*/  @P4 IADD3 R2, PT, PT, R2, 0x1, RZ ;  /* 0x0000000102024810 */ /* 0x000fe40007ffe0ff */
[----:B------:R-:W-:Y:S02]  /*3b10*/  ISETP.GE.AND P4, PT, R3, RZ, PT ;  /* 0x000000ff0300720c */ /* 0x000fe40003f86270 */
[----:B------:R-:W-:Y:S02]  /*3b20*/  SEL R3, R24, RZ, P2 ;  /* 0x000000ff18037207 */ /* 0x000fe40001000000 */
[----:B------:R-:W-:-:S03]  /*3b30*/  IADD3 R50, PT, PT, R16, 0x1a0, RZ ;  /* 0x000001a010327810 */ /* 0x000fc60007ffe0ff */
[----:B------:R-:W-:-:S04]  /*3b40*/  IMAD R20, R3, UR36, RZ ;  /* 0x0000002403147c24 */ /* 0x000fc8000f8e02ff */
[----:B------:R-:W-:Y:S01]  /*3b50*/  IMAD R11, R11, UR37, R20 ;  /* 0x000000250b0b7c24 */ /* 0x000fe2000f8e0214 */
[----:B------:R-:W-:Y:S02]  /*3b60*/  IABS R20, R50 ;  /* 0x0000003200147213 */ /* 0x000fe40000000000 */
[----:B------:R-:W-:-:S03]  /*3b70*/  SEL R10, R10, RZ, P3 ;  /* 0x000000ff0a0a7207 */ /* 0x000fc60001800000 */
[----:B------:R-:W-:-:S04]  /*3b80*/  IMAD.HI.U32 R15, R20, UR7, RZ ;  /* 0x00000007140f7c27 */ /* 0x000fc8000f8e00ff */
[----:B------:R-:W-:Y:S02]  /*3b90*/  IMAD R10, R10, UR39, R23 ;  /* 0x000000270a0a7c24 */ /* 0x000fe4000f8e0217 */
[----:B------:R-:W-:-:S04]  /*3ba0*/  IMAD.MOV R23, RZ, RZ, -R15 ;  /* 0x000000ffff177224 */ /* 0x000fc800078e0a0f */
[----:B------:R-:W-:Y:S02]  /*3bb0*/  IMAD R20, R23, UR11, R20 ;  /* 0x0000000b17147c24 */ /* 0x000fe4000f8e0214 */
[----:B------:R-:W-:-:S03]  /*3bc0*/  @!P4 IMAD.MOV R2, RZ, RZ, -R2 ;  /* 0x000000ffff02c224 */ /* 0x000fc600078e0a02 */
[----:B------:R-:W-:-:S13]  /*3bd0*/  ISETP.LT.U32.AND P4, PT, R20, UR11, PT ;  /* 0x0000000b14007c0c */ /* 0x000fda000bf81070 */
[----:B------:R-:W-:Y:S01]  /*3be0*/  @!P4 VIADD R20, R20, -UR11 ;  /* 0x8000000b1414cc36 */ /* 0x000fe20008000000 */
[----:B------:R-:W-:-:S04]  /*3bf0*/  @!P4 IADD3 R15, PT, PT, R15, 0x1, RZ ;  /* 0x000000010f0fc810 */ /* 0x000fc80007ffe0ff */
[----:B------:R-:W-:Y:S02]  /*3c00*/  ISETP.GE.U32.AND P4, PT, R20, UR11, PT ;  /* 0x0000000b14007c0c */ /* 0x000fe4000bf86070 */
[----:B------:R-:W-:Y:S02]  /*3c10*/  LOP3.LUT R20, R50, UR51, RZ, 0x3c, !PT ;  /* 0x0000003332147c12 */ /* 0x000fe4000f8e3cff */
[----:B------:R-:W-:-:S09]  /*3c20*/  SEL R2, R19, R2, !P5 ;  /* 0x0000000213027207 */ /* 0x000fd20006800000 */
[----:B------:R-:W-:Y:S01]  /*3c30*/  @P4 VIADD R15, R15, 0x1 ;  /* 0x000000010f0f4836 */ /* 0x000fe20000000000 */
[----:B------:R-:W-:Y:S01]  /*3c40*/  ISETP.GE.AND P4, PT, R20, RZ, PT ;  /* 0x000000ff1400720c */ /* 0x000fe20003f86270 */
[----:B------:R-:W-:Y:S02]  /*3c50*/  IMAD.MOV R3, RZ, RZ, -R2 ;  /* 0x000000ffff037224 */ /* 0x000fe400078e0a02 */
[----:B------:R-:W-:Y:S01]  /*3c60*/  IMAD.MOV.U32 R48, RZ, RZ, R15 ;  /* 0x000000ffff307224 */ /* 0x000fe200078e000f */
[----:B------:R-:W-:Y:S01]  /*3c70*/  SEL R2, R2, RZ, P0 ;  /* 0x000000ff02027207 */ /* 0x000fe20000000000 */
[----:B------:R-:W-:Y:S01]  /*3c80*/  IMAD R3, R3, UR53, R22 ;  /* 0x0000003503037c24 */ /* 0x000fe2000f8e0216 */
[----:B------:R0:W5:Y:S04]  /*3c90*/  LDG.E R20, desc[UR14][R28.64] ;  /* 0x0000000e1c147981 */ /* 0x000168000c1e1900 */
[----:B------:R1:W5:Y:S03]  /*3ca0*/  LDG.E R15, desc[UR14][R26.64] ;  /* 0x0000000e1a0f7981 */ /* 0x000366000c1e1900 */
[----:B------:R-:W-:-:S02]  /*3cb0*/  @!P4 IADD3 R48, PT, PT, -R48, RZ, RZ ;  /* 0x000000ff3030c210 */ /* 0x000fc40007ffe1ff */
[----:B------:R-:W-:Y:S01]  /*3cc0*/  IADD3 R22, P4, PT, R10, UR42, RZ ;  /* 0x0000002a0a167c10 */ /* 0x000fe2000ff9e0ff */
[----:B------:R-:W-:-:S03]  /*3cd0*/  IMAD R2, R2, UR38, R11 ;  /* 0x0000002602027c24 */ /* 0x000fc6000f8e020b */
[----:B------:R-:W-:Y:S02]  /*3ce0*/  LEA.HI.X.SX32 R23, R10, UR43, 0x1, P4 ;  /* 0x0000002b0a177c11 */ /* 0x000fe4000a0f0eff */
[----:B------:R-:W2:Y:S01]  /*3cf0*/  LDC.64 R10, c[0x0][0x3f0] ;  /* 0x0000fc00ff0a7b82 */ /* 0x000ea20000000a00 */
[----:B------:R-:W-:Y:S02]  /*3d00*/  SEL R48, R17, R48, !P6 ;  /* 0x0000003011307207 */ /* 0x000fe40007000000 */
[----:B------:R-:W-:Y:S01]  /*3d10*/  SEL R3, R3, RZ, P3 ;  /* 0x000000ff03037207 */ /* 0x000fe20001800000 */
[----:B------:R3:W5:Y:S04]  /*3d20*/  LDG.E.U8 R23, desc[UR14][R22.64] ;  /* 0x0000000e16177981 */ /* 0x000768000c1e1100 */
[----:B------:R-:W-:Y:S01]  /*3d30*/  IMAD R2, R3, UR39, R2 ;  /* 0x0000002703027c24 */ /* 0x000fe2000f8e0202 */
[----:B--2---:R-:W-:Y:S01]  /*3d40*/  R2UR UR4, R11 ;  /* 0x000000000b0472ca */ /* 0x004fe200000e0000 */
[----:B------:R-:W-:-:S04]  /*3d50*/  IMAD.MOV R11, RZ, RZ, -R48 ;  /* 0x000000ffff0b7224 */ /* 0x000fc800078e0a30 */
[----:B0-----:R-:W-:Y:S01]  /*3d60*/  IMAD R29, R11, UR51, R50 ;  /* 0x000000330b1d7c24 */ /* 0x001fe2000f8e0232 */
[----:B------:R-:W-:-:S04]  /*3d70*/  IADD3 R24, P4, PT, R2, UR42, RZ ;  /* 0x0000002a02187c10 */ /* 0x000fc8000ff9e0ff */
[----:B-1----:R-:W-:Y:S02]  /*3d80*/  IABS R26, R29 ;  /* 0x0000001d001a7213 */ /* 0x002fe40000000000 */
[----:B------:R-:W-:-:S03]  /*3d90*/  LEA.HI.X.SX32 R25, R2, UR43, 0x1, P4 ;  /* 0x0000002b02197c11 */ /* 0x000fc6000a0f0eff */
[----:B------:R-:W-:Y:S01]  /*3da0*/  IMAD.HI.U32 R11, R26, UR9, RZ ;  /* 0x000000091a0b7c27 */ /* 0x000fe2000f8e00ff */
[----:B------:R-:W-:Y:S01]  /*3db0*/  SHF.R.S64 R2, RZ, 0x1e, R50 ;  /* 0x0000001eff027819 */ /* 0x000fe20000001032 */
[----:B------:R0:W2:Y:S02]  /*3dc0*/  LDG.E.U8 R24, desc[UR16][R24.64] ;  /* 0x0000001018187981 */ /* 0x0000a4000c1e1100 */
[----:B------:R-:W-:Y:S01]  /*3dd0*/  IMAD.MOV R27, RZ, RZ, -R11 ;  /* 0x000000ffff1b7224 */ /* 0x000fe200078e0a0b */
[----:B------:R-:W-:-:S03]  /*3de0*/  IADD3 R2, P4, PT, R2, UR40, RZ ;  /* 0x0000002802027c10 */ /* 0x000fc6000ff9e0ff */
[----:B---3--:R-:W-:Y:S01]  /*3df0*/  IMAD R22, R27, UR10, R26 ;  /* 0x0000000a1b167c24 */ /* 0x008fe2000f8e021a */
[----:B------:R-:W-:-:S04]  /*3e00*/  LEA.HI.X.SX32 R3, R50, UR41, 0x2, P4 ;  /* 0x0000002932037c11 */ /* 0x000fc8000a0f16ff */
[----:B------:R-:W-:-:S13]  /*3e10*/  ISETP.LT.U32.AND P4, PT, R22, UR10, PT ;  /* 0x0000000a16007c0c */ /* 0x000fda000bf81070 */
[----:B------:R-:W-:Y:S01]  /*3e20*/  @!P4 IADD3 R22, PT, PT, R22, -UR10, RZ ;  /* 0x8000000a1616cc10 */ /* 0x000fe2000fffe0ff */
[----:B------:R-:W-:-:S03]  /*3e30*/  @!P4 VIADD R11, R11, 0x1 ;  /* 0x000000010b0bc836 */ /* 0x000fc60000000000 */
[----:B------:R-:W-:Y:S02]  /*3e40*/  ISETP.GE.U32.AND P4, PT, R22, UR10, PT ;  /* 0x0000000a16007c0c */ /* 0x000fe4000bf86070 */
[----:B------:R-:W-:-:S11]  /*3e50*/  LOP3.LUT R22, R29, UR52, RZ, 0x3c, !PT ;  /* 0x000000341d167c12 */ /* 0x000fd6000f8e3cff */
[----:B------:R-:W-:Y:S01]  /*3e60*/  @P4 VIADD R11, R11, 0x1 ;  /* 0x000000010b0b4836 */ /* 0x000fe20000000000 */
[----:B------:R-:W-:-:S04]  /*3e70*/  ISETP.GE.AND P4, PT, R22, RZ, PT ;  /* 0x000000ff1600720c */ /* 0x000fc80003f86270 */
[----:B0-----:R-:W-:Y:S02]  /*3e80*/  MOV R25, R11 ;  /* 0x0000000b00197202 */ /* 0x001fe40000000f00 */
[----:B------:R0:W3:Y:S07]  /*3e90*/  LDG.E R11, desc[UR14][R2.64] ;  /* 0x0000000e020b7981 */ /* 0x0000ee000c1e1900 */
        /* <DEDUP_REMOVED lines=38> */
[----:B------:R-:W-:Y:S01]  /*4100*/  IMAD.MOV.U32 R28, RZ, RZ, R22 ;  /* 0x000000ffff1c7224 */ /* 0x000fe200078e0016 */
[----:B------:R-:W-:-:S09]  /*4110*/  SEL R2, R2, RZ, P3 ;  /* 0x000000ff02027207 */ /* 0x000fd20001800000 */
        /* <DEDUP_REMOVED lines=8> */
[----:B------:R0:W3:Y:S01]  /*41a0*/  LDG.E.U8 R22, desc[UR14][R26.64] ;  /* 0x0000000e1a167981 */ /* 0x0000e2000c1e1100 */
[----:B------:R-:W-:-:S03]  /*41b0*/  SHF.R.S64 R2, RZ, 0x1e, R29 ;  /* 0x0000001eff027819 */ /* 0x000fc6000000101d */
[----:B0-----:R-:W-:-:S04]  /*41c0*/  IMAD.HI.U32 R26, R28, UR9, RZ ;  /* 0x000000091c1a7c27 */ /* 0x001fc8000f8e00ff */
        /* <DEDUP_REMOVED lines=42> */
[----:B------:R-:W-:-:S04]  /*4470*/  IADD3 R28, P4, PT, R2, UR42, RZ ;  /* 0x0000002a021c7c10 */ /* 0x000fc8000ff9e0ff */
[----:B------:R-:W-:Y:S01]  /*4480*/  LEA.HI.X.SX32 R29, R2, UR43, 0x1, P4 ;  /* 0x0000002b021d7c11 */ /* 0x000fe2000a0f0eff */
[----:B------:R-:W-:Y:S01]  /*4490*/  IMAD.HI.U32 R2, R3, UR7, RZ ;  /* 0x0000000703027c27 */ /* 0x000fe2000f8e00ff */
[----:B------:R-:W-:Y:S02]  /*44a0*/  ISETP.NE.AND P4, PT, R47, RZ, PT ;  /* 0x000000ff2f00720c */ /* 0x000fe40003f85270 */
[----:B------:R-:W-:Y:S01]  /*44b0*/  LOP3.LUT R33, R33, 0xff7fffff, RZ, 0xc0, !PT ;  /* 0xff7fffff21217812 */ /* 0x000fe200078ec0ff */
[----:B------:R0:W3:Y:S01]  /*44c0*/  LDG.E.U8 R28, desc[UR14][R28.64] ;  /* 0x0000000e1c1c7981 */ /* 0x0000e2000c1e1100 */
[----:B------:R-:W-:-:S05]  /*44d0*/  IADD3 R26, PT, PT, -R2, RZ, RZ ;  /* 0x000000ff021a7210 */ /* 0x000fca0007ffe1ff */
[----:B------:R-:W-:-:S04]  /*44e0*/  IMAD R3, R26, UR11, R3 ;  /* 0x0000000b1a037c24 */ /* 0x000fc8000f8e0203 */
[----:B------:R-:W-:Y:S02]  /*44f0*/  @P4 LOP3.LUT R33, R33, 0x800000, RZ, 0xfc, !PT ;  /* 0x0080000021214812 */ /* 0x000fe400078efcff */
[----:B------:R-:W-:-:S13]  /*4500*/  ISETP.LT.U32.AND P4, PT, R3, UR11, PT ;  /* 0x0000000b03007c0c */ /* 0x000fda000bf81070 */
[----:B------:R-:W-:Y:S02]  /*4510*/  @!P4 VIADD R3, R3, -UR11 ;  /* 0x8000000b0303cc36 */ /* 0x000fe40008000000 */
[----:B------:R-:W-:-:S03]  /*4520*/  @!P4 VIADD R2, R2, 0x1 ;  /* 0x000000010202c836 */ /* 0x000fc60000000000 */
[----:B------:R-:W-:Y:S02]  /*4530*/  ISETP.GE.U32.AND P4, PT, R3, UR11, PT ;  /* 0x0000000b03007c0c */ /* 0x000fe4000bf86070 */
[----:B------:R-:W-:-:S11]  /*4540*/  LOP3.LUT R3, R50, UR51, RZ, 0x3c, !PT ;  /* 0x0000003332037c12 */ /* 0x000fd6000f8e3cff */
        /* <DEDUP_REMOVED lines=11> */
[----:B0-----:R-:W-:-:S05]  /*4600*/  IABS R29, R50 ;  /* 0x00000032001d7213 */ /* 0x001fca0000000000 */
        /* <DEDUP_REMOVED lines=47> */
[----:B----4-:R-:W-:Y:S01]  /*4900*/  ISETP.NE.AND P4, PT, R46, RZ, PT ;  /* 0x000000ff2e00720c */ /* 0x010fe20003f85270 */
        /* <DEDUP_REMOVED lines=18> */
[----:B------:R0:W4:Y:S02]  /*4a30*/  LDG.E R29, desc[UR14][R2.64] ;  /* 0x0000000e021d7981 */ /* 0x000124000c1e1900 */
        /* <DEDUP_REMOVED lines=281> */
[----:B------:R0:W4:-:S12]  /*5bd0*/  LDG.E R31, desc[UR14][R2.64] ;  /* 0x0000000e021f7981 */ /* 0x000118000c1e1900 */
        /* <DEDUP_REMOVED lines=38> */
[----:B------:R0:W4:Y:S01]  /*5e40*/  LDG.E.U8 R32, desc[UR14][R2.64] ;  /* 0x0000000e02207981 */ /* 0x000122000c1e1100 */
[----:B------:R-:W-:-:S09]  /*5e50*/  IADD3 R47, PT, PT, R16, 0x2a0, RZ ;  /* 0x000002a0102f7810 */ /* 0x000fd20007ffe0ff */
[----:B------:R-:W-:Y:S02]  /*5e60*/  @P4 LOP3.LUT R33, R33, 0x800, RZ, 0xfc, !PT ;  /* 0x0000080021214812 */ /* 0x000fe400078efcff */
[----:B--2---:R-:W-:Y:S02]  /*5e70*/  ISETP.NE.AND P4, PT, R24, RZ, PT ;  /* 0x000000ff1800720c */ /* 0x004fe40003f85270 */
        /* <DEDUP_REMOVED lines=134> */
[----:B------:R0:W2:Y:S01]  /*66e0*/  LDG.E.U8 R28, desc[UR14][R2.64] ;  /* 0x0000000e021c7981 */ /* 0x0000a2000c1e1100 */
[----:B------:R-:W-:Y:S02]  /*66f0*/  LOP3.LUT R33, R33, 0xffffffdf, RZ, 0xc0, !PT ;  /* 0xffffffdf21217812 */ /* 0x000fe400078ec0ff */
        /* <DEDUP_REMOVED lines=130> */
[----:B------:R-:W-:Y:S02]  /*6f20*/  SEL R3, R3, RZ, P3 ;  /* 0x000000ff03037207 */ /* 0x000fe40001800000 */
[----:B------:R-:W-:-:S03]  /*6f30*/  IADD3 R49, PT, PT, R16, 0x320, RZ ;  /* 0x0000032010317810 */ /* 0x000fc60007ffe0ff */
[----:B------:R-:W-:Y:S01]  /*6f40*/  IMAD R3, R3, UR39, R2 ;  /* 0x0000002703037c24 */ /* 0x000fe2000f8e0202 */
[----:B------:R-:W-:-:S04]  /*6f50*/  IABS R38, R49 ;  /* 0x0000003100267213 */ /* 0x000fc80000000000 */
[C---:B------:R-:W-:Y:S02]  /*6f60*/  IADD3 R2, P4, PT, R3.reuse, UR42, RZ ;  /* 0x0000002a03027c10 */ /* 0x040fe4000ff9e0ff */
[----:B------:R-:W-:Y:S02]  /*6f70*/  P2R R53, PR, RZ, 0x8 ;  /* 0x00000008ff357803 */ /* 0x000fe40000000000 */
[----:B------:R-:W-:Y:S02]  /*6f80*/  LEA.HI.X.SX32 R3, R3, UR43, 0x1, P4 ;  /* 0x0000002b03037c11 */ /* 0x000fe4000a0f0eff */
[----:B------:R-:W-:Y:S02]  /*6f90*/  ISETP.NE.AND P4, PT, R46, RZ, PT ;  /* 0x000000ff2e00720c */ /* 0x000fe40003f85270 */
[----:B------:R-:W-:Y:S01]  /*6fa0*/  ISETP.NE.AND P3, PT, R32, RZ, PT ;  /* 0x000000ff2000720c */ /* 0x000fe20003f65270 */
[----:B------:R-:W-:Y:S01]  /*6fb0*/  IMAD.HI.U32 R32, R38, UR7, RZ ;  /* 0x0000000726207c27 */ /* 0x000fe2000f8e00ff */
[----:B------:R-:W-:Y:S01]  /*6fc0*/  LOP3.LUT R33, R33, 0xfffffffd, RZ, 0xc0, !PT ;  /* 0xfffffffd21217812 */ /* 0x000fe200078ec0ff */
[----:B------:R0:W4:Y:S02]  /*6fd0*/  LDG.E.U8 R43, desc[UR14][R2.64] ;  /* 0x0000000e022b7981 */ /* 0x000124000c1e1100 */
[----:B------:R-:W-:-:S04]  /*6fe0*/  IMAD.MOV R45, RZ, RZ, -R32 ;  /* 0x000000ffff2d7224 */ /* 0x000fc800078e0a20 */
[----:B------:R-:W-:Y:S02]  /*6ff0*/  IMAD R38, R45, UR11, R38 ;  /* 0x0000000b2d267c24 */ /* 0x000fe4000f8e0226 */
[----:B------:R-:W-:-:S03]  /*7000*/  @P4 LOP3.LUT R33, R33, 0x2, RZ, 0xfc, !PT ;  /* 0x0000000221214812 */ /* 0x000fc600078efcff */
        /* <DEDUP_REMOVED lines=10> */
[----:B------:R-:W-:-:S05]  /*70b0*/  IMAD R38, R2, UR51, R49 ;  /* 0x0000003302267c24 */ /* 0x000fca000f8e0231 */
[----:B------:R-:W-:Y:S02]  /*70c0*/  IABS R3, R38 ;  /* 0x0000002600037213 */ /* 0x000fe40000000000 */
[----:B---3--:R-:W-:-:S03]  /*70d0*/  ISETP.NE.AND P5, PT, R24, RZ, PT ;  /* 0x000000ff1800720c */ /* 0x008fc60003fa5270 */
        /* <DEDUP_REMOVED lines=10> */
[----:B------:R-:W-:-:S04]  /*7180*/  LOP3.LUT R33, R33, 0xfffffffe, RZ, 0xc0, !PT ;  /* 0xfffffffe21217812 */ /* 0x000fc800078ec0ff */
[----:B------:R-:W-:Y:S02]  /*7190*/  @P3 LOP3.LUT R33, R33, 0x1, RZ, 0xfc, !PT ;  /* 0x0000000121213812 */ /* 0x000fe400078efcff */
        /* <DEDUP_REMOVED lines=20> */
[----:B------:R-:W-:Y:S02]  /*72e0*/  P2R R55, PR, RZ, 0x20 ;  /* 0x00000020ff377803 */ /* 0x000fe40000000000 */
[----:B------:R-:W-:-:S09]  /*72f0*/  ISETP.NE.AND P5, PT, RZ, UR53, PT ;  /* 0x00000035ff007c0c */ /* 0x000fd2000bfa5270 */
[----:B------:R-:W-:-:S05]  /*7300*/  @!P4 IMAD.MOV R2, RZ, RZ, -R2 ;  /* 0x000000ffff02c224 */ /* 0x000fca00078e0a02 */
[----:B------:R-:W-:-:S04]  /*7310*/  SEL R3, R19, R2, !P5 ;  /* 0x0000000213037207 */ /* 0x000fc80006800000 */
[C---:B------:R-:W-:Y:S02]  /*7320*/  IADD3 R2, PT, PT, -R3.reuse, RZ, RZ ;  /* 0x000000ff03027210 */ /* 0x040fe40007ffe1ff */
[----:B------:R-:W-:-:S03]  /*7330*/  SEL R3, R3, RZ, P0 ;  /* 0x000000ff03037207 */ /* 0x000fc60000000000 */
[----:B------:R-:W-:Y:S02]  /*7340*/  IMAD R2, R2, UR53, R45 ;  /* 0x0000003502027c24 */ /* 0x000fe4000f8e022d */
[----:B------:R-:W-:Y:S02]  /*7350*/  VIADD R45, R16, 0x340 ;  /* 0x00000340102d7836 */ /* 0x000fe40000000000 */
[----:B------:R-:W-:-:S03]  /*7360*/  IMAD R3, R3, UR38, R24 ;  /* 0x0000002603037c24 */ /* 0x000fc6000f8e0218 */
        /* <DEDUP_REMOVED lines=13> */
[----:B--2---:R-:W-:-:S03]  /*7440*/  ISETP.NE.AND P4, PT, R28, RZ, PT ;  /* 0x000000ff1c00720c */ /* 0x004fc60003f85270 */
        /* <DEDUP_REMOVED lines=26> */
[----:B------:R-:W-:Y:S02]  /*75f0*/  P2R R50, PR, RZ, 0x10 ;  /* 0x00000010ff327803 */ /* 0x000fe40000000000 */
[----:B------:R-:W-:-:S07]  /*7600*/  LOP3.LUT P4, RZ, R33, 0x800, RZ, 0xc0, !PT ;  /* 0x0000080021ff7812 */ /* 0x000fce000788c0ff */
[----:B------:R-:W-:Y:S01]  /*7610*/  @P6 VIADD R16, R16, 0x1 ;  /* 0x0000000110106836 */ /* 0x000fe20000000000 */
[----:B------:R-:W-:Y:S02]  /*7620*/  ISETP.GE.AND P6, PT, R18, RZ, PT ;  /* 0x000000ff1200720c */ /* 0x000fe40003fc6270 */
[----:B------:R-:W-:Y:S02]  /*7630*/  P2R R56, PR, RZ, 0x10 ;  /* 0x00000010ff387803 */ /* 0x000fe40000000000 */
[----:B------:R-:W-:-:S04]  /*7640*/  LOP3.LUT P4, RZ, R33, 0x1000, RZ, 0xc0, !PT ;  /* 0x0000100021ff7812 */ /* 0x000fc8000788c0ff */
[----:B------:R-:W-:Y:S02]  /*7650*/  P2R R48, PR, RZ, 0x10 ;  /* 0x00000010ff307803 */ /* 0x000fe40000000000 */
[----:B------:R-:W-:-:S03]  /*7660*/  LOP3.LUT P4, RZ, R33, 0x2000, RZ, 0xc0, !PT ;  /* 0x0000200021ff7812 */ /* 0x000fc6000788c0ff */
[----:B------:R-:W-:Y:S02]  /*7670*/  @!P6 IADD3 R16, PT, PT, -R16, RZ, RZ ;  /* 0x000000ff1010e210 */ /* 0x000fe40007ffe1ff */
[----:B------:R-:W-:Y:S02]  /*7680*/  P2R R46, PR, RZ, 0x10 ;  /* 0x00000010ff2e7803 */ /* 0x000fe40000000000 */
[----:B------:R-:W-:Y:S02]  /*7690*/  LOP3.LUT P4, RZ, R33, 0x8000, RZ, 0xc0, !PT ;  /* 0x0000800021ff7812 */ /* 0x000fe4000788c0ff */
[----:B------:R-:W-:Y:S02]  /*76a0*/  SEL R19, R19, R16, !P5 ;  /* 0x0000001013137207 */ /* 0x000fe40006800000 */
[----:B------:R-:W-:Y:S02]  /*76b0*/  P2R R16, PR, RZ, 0x10 ;  /* 0x00000010ff107803 */ /* 0x000fe40000000000 */
[----:B------:R-:W-:-:S04]  /*76c0*/  LOP3.LUT P4, RZ, R33, 0x10000, RZ, 0xc0, !PT ;  /* 0x0001000021ff7812 */ /* 0x000fc8000788c0ff */
[----:B------:R-:W-:Y:S02]  /*76d0*/  P2R R57, PR, RZ, 0x10 ;  /* 0x00000010ff397803 */ /* 0x000fe40000000000 */
[----:B------:R-:W-:Y:S01]  /*76e0*/  LOP3.LUT P4, RZ, R33, 0x20000, RZ, 0xc0, !PT ;  /* 0x0002000021ff7812 */ /* 0x000fe2000788c0ff */
[----:B------:R-:W-:-:S03]  /*76f0*/  FMUL R21, R21, UR4 ;  /* 0x0000000415157c20 */ /* 0x000fc60008400000 */
[----:B------:R-:W-:Y:S02]  /*7700*/  P2R R18, PR, RZ, 0x10 ;  /* 0x00000010ff127803 */ /* 0x000fe40000000000 */
[C---:B------:R-:W-:Y:S02]  /*7710*/  LOP3.LUT P4, RZ, R33.reuse, 0x40000, RZ, 0xc0, !PT ;  /* 0x0004000021ff7812 */ /* 0x040fe4000788c0ff */
[C---:B------:R-:W-:Y:S02]  /*7720*/  LOP3.LUT P3, RZ, R33.reuse, 0x800000, RZ, 0xc0, !PT ;  /* 0x0080000021ff7812 */ /* 0x040fe4000786c0ff */
[----:B------:R-:W-:Y:S02]  /*7730*/  P2R R59, PR, RZ, 0x10 ;  /* 0x00000010ff3b7803 */ /* 0x000fe40000000000 */
[----:B------:R-:W-:Y:S02]  /*7740*/  LOP3.LUT P4, RZ, R33, 0x80000, RZ, 0xc0, !PT ;  /* 0x0008000021ff7812 */ /* 0x000fe4000788c0ff */
[----:B------:R-:W-:Y:S01]  /*7750*/  FSEL R38, R21, R10, P3 ;  /* 0x0000000a15267208 */ /* 0x000fe20001800000 */
[----:B------:R-:W-:Y:S01]  /*7760*/  FMUL R21, R0, UR4 ;  /* 0x0000000400157c20 */ /* 0x000fe20008400000 */
[----:B------:R-:W-:-:S02]  /*7770*/  LOP3.LUT P6, RZ, R33, 0x400000, RZ, 0xc0, !PT ;  /* 0x0040000021ff7812 */ /* 0x000fc400078cc0ff */
[----:B------:R-:W-:Y:S02]  /*7780*/  P2R R58, PR, RZ, 0x10 ;  /* 0x00000010ff3a7803 */ /* 0x000fe40000000000 */
[----:B------:R-:W-:Y:S02]  /*7790*/  LOP3.LUT P4, RZ, R33, 0x100000, RZ, 0xc0, !PT ;  /* 0x0010000021ff7812 */ /* 0x000fe4000788c0ff */
[----:B------:R-:W-:Y:S01]  /*77a0*/  FSEL R32, R21, R10, P6 ;  /* 0x0000000a15207208 */ /* 0x000fe20003000000 */
[----:B------:R-:W-:Y:S01]  /*77b0*/  FMUL R21, R4, UR4 ;  /* 0x0000000404157c20 */ /* 0x000fe20008400000 */
[----:B------:R-:W-:Y:S02]  /*77c0*/  P2R R24, PR, RZ, 0x10 ;  /* 0x00000010ff187803 */ /* 0x000fe40000000000 */
[----:B------:R-:W-:Y:S01]  /*77d0*/  LOP3.LUT P4, RZ, R33, 0x200000, RZ, 0xc0, !PT ;  /* 0x0020000021ff7812 */ /* 0x000fe2000788c0ff */
[----:B------:R-:W-:-:S03]  /*77e0*/  FMUL R5, R5, UR4 ;  /* 0x0000000405057c20 */ /* 0x000fc60008400000 */
[----:B------:R-:W-:Y:S02]  /*77f0*/  FSEL R28, R21, R10, P4 ;  /* 0x0000000a151c7208 */ /* 0x000fe40002000000 */
        /* <DEDUP_REMOVED lines=20> */
[----:B------:R-:W-:Y:S02]  /*7940*/  FMUL R25, R25, UR4 ;  /* 0x0000000419197c20 */ /* 0x000fe40008400000 */
[----:B------:R-:W-:Y:S02]  /*7950*/  FSEL R46, R13, R10, P4 ;  /* 0x0000000a0d2e7208 */ /* 0x000fe40002000000 */
[----:B------:R-:W-:Y:S02]  /*7960*/  ISETP.NE.AND P4, PT, R48, RZ, PT ;  /* 0x000000ff3000720c */ /* 0x000fe40003f85270 */
[----:B------:R-:W-:-:S02]  /*7970*/  LOP3.LUT P3, RZ, R33, 0x40, RZ, 0xc0, !PT ;  /* 0x0000004021ff7812 */ /* 0x000fc4000786c0ff */
[-C--:B------:R-:W-:Y:S02]  /*7980*/  FSEL R48, R5, R10.reuse, P4 ;  /* 0x0000000a05307208 */ /* 0x080fe40002000000 */
[----:B------:R-:W-:Y:S01]  /*7990*/  ISETP.NE.AND P4, PT, R56, RZ, PT ;  /* 0x000000ff3800720c */ /* 0x000fe20003f85270 */
[----:B------:R-:W-:Y:S01]  /*79a0*/  FMUL R5, R20, UR4 ;  /* 0x0000000414057c20 */ /* 0x000fe20008400000 */
[-C--:B------:R-:W-:Y:S02]  /*79b0*/  FSEL R56, R25, R10.reuse, P3 ;  /* 0x0000000a19387208 */ /* 0x080fe40001800000 */
[----:B------:R-:W-:Y:S02]  /*79c0*/  ISETP.NE.AND P3, PT, R53, RZ, PT ;  /* 0x000000ff3500720c */ /* 0x000fe40003f65270 */
[----:B------:R-:W-:Y:S02]  /*79d0*/  FSEL R20, R5, R10, P4 ;  /* 0x0000000a05147208 */ /* 0x000fe40002000000 */
[----:B------:R-:W-:Y:S01]  /*79e0*/  SEL R2, R2, RZ, P3 ;  /* 0x000000ff02027207 */ /* 0x000fe20001800000 */
[----:B------:R-:W-:Y:S01]  /*79f0*/  FMUL R5, R26, UR4 ;  /* 0x000000041a057c20 */ /* 0x000fe20008400000 */
[----:B------:R-:W-:Y:S01]  /*7a00*/  SEL R52, R52, RZ, P1 ;  /* 0x000000ff34347207 */ /* 0x000fe20000800000 */
[----:B------:R-:W-:Y:S01]  /*7a10*/  FMUL R15, R15, UR4 ;  /* 0x000000040f0f7c20 */ /* 0x000fe20008400000 */
[C---:B------:R-:W-:Y:S01]  /*7a20*/  LOP3.LUT P1, RZ, R33.reuse, 0x20, RZ, 0xc0, !PT ;  /* 0x0000002021ff7812 */ /* 0x040fe2000782c0ff */
[----:B------:R-:W-:Y:S01]  /*7a30*/  IMAD R0, R2, UR39, R3 ;  /* 0x0000002702007c24 */ /* 0x000fe2000f8e0203 */
[----:B------:R-:W-:Y:S01]  /*7a40*/  P2R R54, PR, RZ, 0x1 ;  /* 0x00000001ff367803 */ /* 0x000fe20000000000 */
[----:B------:R-:W-:Y:S01]  /*7a50*/  IMAD.MOV R2, RZ, RZ, -R19 ;  /* 0x000000ffff027224 */ /* 0x000fe200078e0a13 */
[----:B------:R-:W-:-:S02]  /*7a60*/  LOP3.LUT P0, RZ, R33, 0x100, RZ, 0xc0, !PT ;  /* 0x0000010021ff7812 */ /* 0x000fc4000780c0ff */
[-C--:B------:R-:W-:Y:S01]  /*7a70*/  FSEL R26, R5, R10.reuse, P1 ;  /* 0x0000000a051a7208 */ /* 0x080fe20000800000 */
[----:B------:R-:W-:Y:S01]  /*7a80*/  FMUL R5, R30, UR4 ;  /* 0x000000041e057c20 */ /* 0x000fe20008400000 */
[----:B------:R-:W-:Y:S02]  /*7a90*/  SEL R51, R51, RZ, P2 ;  /* 0x000000ff33337207 */ /* 0x000fe40001000000 */
[----:B------:R-:W-:Y:S01]  /*7aa0*/  ISETP.NE.AND P4, PT, R50, RZ, PT ;  /* 0x000000ff3200720c */ /* 0x000fe20003f85270 */
[----:B------:R-:W-:Y:S01]  /*7ab0*/  IMAD R17, R2, UR53, R17 ;  /* 0x0000003502117c24 */ /* 0x000fe2000f8e0211 */
[----:B------:R-:W-:Y:S02]  /*7ac0*/  LOP3.LUT P6, RZ, R33, 0x4, RZ, 0xc0, !PT ;  /* 0x0000000421ff7812 */ /* 0x000fe400078cc0ff */
[----:B------:R-:W-:Y:S02]  /*7ad0*/  FSEL R50, R15, R10, P0 ;  /* 0x0000000a0f327208 */ /* 0x000fe40000000000 */
[----:B------:R-:W-:-:S02]  /*7ae0*/  ISETP.NE.AND P0, PT, R54, RZ, PT ;  /* 0x000000ff3600720c */ /* 0x000fc40003f05270 */
[----:B------:R-:W-:Y:S01]  /*7af0*/  SHF.R.S64 R2, RZ, 0x1e, R49 ;  /* 0x0000001eff027819 */ /* 0x000fe20000001031 */
[----:B------:R-:W-:Y:S01]  /*7b00*/  IMAD R51, R51, UR36, RZ ;  /* 0x0000002433337c24 */ /* 0x000fe2000f8e02ff */
[----:B------:R-:W-:Y:S02]  /*7b10*/  FSEL R30, R5, R10, P6 ;  /* 0x0000000a051e7208 */ /* 0x000fe40003000000 */
[----:B------:R-:W-:Y:S02]  /*7b20*/  SEL R5, R19, RZ, P0 ;  /* 0x000000ff13057207 */ /* 0x000fe40000000000 */
[----:B------:R-:W-:Y:S01]  /*7b30*/  IADD3 R2, P0, PT, R2, UR40, RZ ;  /* 0x0000002802027c10 */ /* 0x000fe2000ff1e0ff */
[----:B------:R-:W-:Y:S01]  /*7b40*/  IMAD R52, R52, UR37, R51 ;  /* 0x0000002534347c24 */ /* 0x000fe2000f8e0233 */
[----:B------:R-:W-:Y:S02]  /*7b50*/  SEL R17, R17, RZ, P3 ;  /* 0x000000ff11117207 */ /* 0x000fe40001800000 */
[----:B------:R-:W-:Y:S01]  /*7b60*/  LEA.HI.X.SX32 R3, R49, UR41, 0x2, P0 ;  /* 0x0000002931037c11 */ /* 0x000fe200080f16ff */
[----:B------:R-:W-:Y:S01]  /*7b70*/  IMAD R52, R5, UR38, R52 ;  /* 0x0000002605347c24 */ /* 0x000fe2000f8e0234 */
[----:B------:R-:W-:-:S02]  /*7b80*/  IADD3 R12, P0, PT, R0, UR42, RZ ;  /* 0x0000002a000c7c10 */ /* 0x000fc4000ff1e0ff */
[----:B------:R-:W-:Y:S01]  /*7b90*/  SHF.R.S64 R14, RZ, 0x1e, R45 ;  /* 0x0000001eff0e7819 */ /* 0x000fe2000000102d */
[----:B------:R-:W-:Y:S01]  /*7ba0*/  IMAD R17, R17, UR39, R52 ;  /* 0x0000002711117c24 */ /* 0x000fe2000f8e0234 */
[----:B------:R-:W-:Y:S02]  /*7bb0*/  LEA.HI.X.SX32 R13, R0, UR43, 0x1, P0 ;  /* 0x0000002b000d7c11 */ /* 0x000fe400080f0eff */
[----:B------:R-:W-:Y:S02]  /*7bc0*/  IADD3 R14, P0, PT, R14, UR40, RZ ;  /* 0x000000280e0e7c10 */ /* 0x000fe4000ff1e0ff */
[----:B------:R-:W-:Y:S02]  /*7bd0*/  R2UR UR6, R34 ;  /* 0x00000000220672ca */ /* 0x000fe400000e0000 */
[----:B------:R-:W-:Y:S02]  /*7be0*/  R2UR UR7, R35 ;  /* 0x00000000230772ca */ /* 0x000fe400000e0000 */
[----:B------:R-:W-:-:S02]  /*7bf0*/  LEA.HI.X.SX32 R15, R45, UR41, 0x2, P0 ;  /* 0x000000292d0f7c11 */ /* 0x000fc400080f16ff */
[----:B------:R-:W-:-:S04]  /*7c00*/  IADD3 R52, P0, PT, R17, UR42, RZ ;  /* 0x0000002a11347c10 */ /* 0x000fc8000ff1e0ff */
[----:B------:R-:W-:-:S05]  /*7c10*/  LEA.HI.X.SX32 R53, R17, UR43, 0x1, P0 ;  /* 0x0000002b11357c11 */ /* 0x000fca00080f0eff */
[----:B------:R0:W2:Y:S04]  /*7c20*/  LDG.E R2, desc[UR6][R2.64] ;  /* 0x0000000602027981 */ /* 0x0000a8000c1e1900 */
[----:B------:R1:W3:Y:S04]  /*7c30*/  LDG.E.U8 R53, desc[UR6][R52.64] ;  /* 0x0000000634357981 */ /* 0x0002e8000c1e1100 */
[----:B------:R-:W2:Y:S04]  /*7c40*/  LDG.E.U8 R12, desc[UR6][R12.64] ;  /* 0x000000060c0c7981 */ /* 0x000ea8000c1e1100 */
[----:B------:R-:W2:Y:S01]  /*7c50*/  LDG.E R14, desc[UR6][R14.64] ;  /* 0x000000060e0e7981 */ /* 0x000ea2000c1e1900 */
        /* <DEDUP_REMOVED lines=12> */
[----:B------:R-:W-:Y:S02]  /*7d20*/  LOP3.LUT P5, RZ, R33, 0x80, RZ, 0xc0, !PT ;  /* 0x0000008021ff7812 */ /* 0x000fe400078ac0ff */
[----:B------:R-:W-:Y:S02]  /*7d30*/  FMNMX R5, R5, R20, !PT ;  /* 0x0000001405057209 */ /* 0x000fe40007800000 */
[----:B------:R-:W-:Y:S02]  /*7d40*/  FSEL R54, R11, R10, P5 ;  /* 0x0000000a0b367208 */ /* 0x000fe40002800000 */
[----:B------:R-:W-:Y:S01]  /*7d50*/  FMNMX R5, R5, R50, !PT ;  /* 0x0000003205057209 */ /* 0x000fe20007800000 */
[----:B------:R-:W-:-:S03]  /*7d60*/  FMUL R29, R29, UR4 ;  /* 0x000000041d1d7c20 */ /* 0x000fc60008400000 */
[----:B------:R-:W-:Y:S02]  /*7d70*/  FMNMX R5, R5, R54, !PT ;  /* 0x0000003605057209 */ /* 0x000fe40007800000 */
[----:B------:R-:W-:Y:S02]  /*7d80*/  LOP3.LUT P2, RZ, R33, 0x10, RZ, 0xc0, !PT ;  /* 0x0000001021ff7812 */ /* 0x000fe4000784c0ff */
[----:B------:R-:W-:Y:S02]  /*7d90*/  FMNMX R5, R5, R56, !PT ;  /* 0x0000003805057209 */ /* 0x000fe40007800000 */
[----:B------:R-:W-:Y:S02]  /*7da0*/  FSEL R58, R29, R10, P2 ;  /* 0x0000000a1d3a7208 */ /* 0x000fe40001000000 */
[----:B------:R-:W-:Y:S01]  /*7db0*/  FMNMX R5, R5, R26, !PT ;  /* 0x0000001a05057209 */ /* 0x000fe20007800000 */
[----:B0-----:R-:W-:Y:S01]  /*7dc0*/  FMUL R3, R44, UR4 ;  /* 0x000000042c037c20 */ /* 0x001fe20008400000 */
        /* <DEDUP_REMOVED lines=8> */
[----:B-1----:R-:W-:-:S02]  /*7e50*/  FSEL R52, R5, R10, P2 ;  /* 0x0000000a05347208 */ /* 0x002fc40001000000 */
[----:B------:R-:W-:Y:S01]  /*7e60*/  FMNMX R7, R7, R62, !PT ;  /* 0x0000003e07077209 */ /* 0x000fe20007800000 */
[----:B------:R-:W-:Y:S01]  /*7e70*/  FMUL R23, R23, UR4 ;  /* 0x0000000417177c20 */ /* 0x000fe20008400000 */
[----:B------:R-:W-:Y:S02]  /*7e80*/  ISETP.NE.AND P5, PT, R55, RZ, PT ;  /* 0x000000ff3700720c */ /* 0x000fe40003fa5270 */
[----:B------:R-:W-:Y:S02]  /*7e90*/  FSEL R64, R31, R10, P6 ;  /* 0x0000000a1f407208 */ /* 0x000fe40003000000 */
[----:B------:R-:W-:Y:S01]  /*7ea0*/  FMNMX R7, R7, R52, !PT ;  /* 0x0000003407077209 */ /* 0x000fe20007800000 */
[----:B------:R-:W-:Y:S01]  /*7eb0*/  FMUL R3, R22, UR4 ;  /* 0x0000000416037c20 */ /* 0x000fe20008400000 */
[----:B------:R-:W-:Y:S02]  /*7ec0*/  FSEL R66, R23, R10, P5 ;  /* 0x0000000a17427208 */ /* 0x000fe40002800000 */
[----:B------:R-:W-:Y:S01]  /*7ed0*/  FMNMX R7, R7, R64, !PT ;  /* 0x0000004007077209 */ /* 0x000fe20007800000 */
[----:B-----5:R-:W-:Y:S01]  /*7ee0*/  FMUL R27, R27, UR4 ;  /* 0x000000041b1b7c20 */ /* 0x020fe20008400000 */
[----:B----4-:R-:W-:-:S02]  /*7ef0*/  ISETP.NE.AND P1, PT, R47, RZ, PT ;  /* 0x000000ff2f00720c */ /* 0x010fc40003f25270 */
[----:B------:R-:W-:Y:S02]  /*7f00*/  FSEL R44, R3, R10, P4 ;  /* 0x0000000a032c7208 */ /* 0x000fe40002000000 */
[----:B------:R-:W-:Y:S01]  /*7f10*/  FMNMX R7, R7, R66, !PT ;  /* 0x0000004207077209 */ /* 0x000fe20007800000 */
[----:B------:R-:W-:Y:S01]  /*7f20*/  FMUL R37, R37, UR4 ;  /* 0x0000000425257c20 */ /* 0x000fe20008400000 */
[----:B------:R-:W-:Y:S02]  /*7f30*/  ISETP.NE.AND P0, PT, R43, RZ, PT ;  /* 0x000000ff2b00720c */ /* 0x000fe40003f05270 */
[----:B------:R-:W-:Y:S02]  /*7f40*/  FSEL R60, R27, R10, P1 ;  /* 0x0000000a1b3c7208 */ /* 0x000fe40000800000 */
[----:B------:R-:W-:Y:S02]  /*7f50*/  FMNMX R7, R7, R44, !PT ;  /* 0x0000002c07077209 */ /* 0x000fe40007800000 */
[----:B------:R-:W-:-:S02]  /*7f60*/  FSEL R36, R37, R10, P0 ;  /* 0x0000000a25247208 */ /* 0x000fc40000000000 */
[----:B------:R-:W-:-:S04]  /*7f70*/  FMNMX R7, R7, R60, !PT ;  /* 0x0000003c07077209 */ /* 0x000fc80007800000 */
[----:B------:R-:W-:Y:S02]  /*7f80*/  FMNMX R7, R7, R36, !PT ;  /* 0x0000002407077209 */ /* 0x000fe40007800000 */
[----:B---3--:R-:W-:Y:S01]  /*7f90*/  ISETP.NE.AND P2, PT, R53, RZ, PT ;  /* 0x000000ff3500720c */ /* 0x008fe20003f45270 */
[----:B--2---:R-:W-:Y:S01]  /*7fa0*/  FMUL R3, R2, UR4 ;  /* 0x0000000402037c20 */ /* 0x004fe20008400000 */
[----:B------:R-:W-:-:S04]  /*7fb0*/  ISETP.NE.AND P1, PT, R12, RZ, PT ;  /* 0x000000ff0c00720c */ /* 0x000fc80003f25270 */
[----:B------:R-:W-:-:S07]  /*7fc0*/  FSEL R22, R3, R10, P1 ;  /* 0x0000000a03167208 */ /* 0x000fce0000800000 */
        /* <DEDUP_REMOVED lines=24> */
[-C--:B------:R-:W-:Y:S01]  /*8150*/  FFMA.SAT R8, R61, R12.reuse, 0.5 ;  /* 0x3f0000003d087423 */ /* 0x080fe2000000200c */
[-C--:B------:R-:W-:Y:S01]  /*8160*/  FFMA.RM R0, R0, R11.reuse, 12582913 ;  /* 0x4b40000100007423 */ /* 0x080fe2000000400b */
[--C-:B------:R-:W-:Y:S01]  /*8170*/  FADD R59, R4, -R47.reuse ;  /* 0x8000002f043b7221 */ /* 0x100fe20000000000 */
[-C--:B------:R-:W-:Y:S01]  /*8180*/  FFMA.RM R14, R6, R11.reuse, 12582913 ;  /* 0x4b400001060e7423 */ /* 0x080fe2000000400b */
[--C-:B------:R-:W-:Y:S01]  /*8190*/  FADD R55, R24, -R47.reuse ;  /* 0x8000002f18377221 */ /* 0x100fe20000000000 */
[----:B------:R-:W-:Y:S01]  /*81a0*/  FADD R2, R0, -12583039 ;  /* 0xcb40007f00027421 */ /* 0x000fe20000000000 */
[--C-:B------:R-:W-:Y:S01]  /*81b0*/  FADD R53, R18, -R47.reuse ;  /* 0x8000002f12357221 */ /* 0x100fe20000000000 */
[--C-:B------:R-:W-:Y:S01]  /*81c0*/  FADD R3, R16, -R47.reuse ;  /* 0x8000002f10037221 */ /* 0x100fe20000000000 */
[--C-:B------:R-:W-:Y:S01]  /*81d0*/  FADD R49, R46, -R47.reuse ;  /* 0x8000002f2e317221 */ /* 0x100fe20000000000 */
[----:B------:R-:W-:Y:S01]  /*81e0*/  FFMA R4, R63, 1.4426950216293334961, -R2 ;  /* 0x3fb8aa3b3f047823 */ /* 0x000fe20000000802 */
[-C--:B------:R-:W-:Y:S01]  /*81f0*/  FFMA.RM R2, R8, R11.reuse, 12582913 ;  /* 0x4b40000108027423 */ /* 0x080fe2000000400b */
[-C--:B------:R-:W-:Y:S01]  /*8200*/  FFMA.SAT R8, R55, R12.reuse, 0.5 ;  /* 0x3f00000037087423 */ /* 0x080fe2000000200c */
[--C-:B------:R-:W-:Y:S01]  /*8210*/  FADD R7, R48, -R47.reuse ;  /* 0x8000002f30077221 */ /* 0x100fe20000000000 */
[----:B------:R-:W-:Y:S01]  /*8220*/  FFMA R63, R63, 1.925963033500011079e-08, R4 ;  /* 0x32a570603f3f7823 */ /* 0x000fe20000000004 */
[----:B------:R-:W-:Y:S01]  /*8230*/  FADD R4, R14, -12583039 ;  /* 0xcb40007f0e047421 */ /* 0x000fe20000000000 */
[----:B------:R-:W-:Y:S01]  /*8240*/  FADD R6, R2, -12583039 ;  /* 0xcb40007f02067421 */ /* 0x000fe20000000000 */
[-C--:B------:R-:W-:Y:S01]  /*8250*/  FFMA.RM R8, R8, R11.reuse, 12582913 ;  /* 0x4b40000108087423 */ /* 0x080fe2000000400b */
[--C-:B------:R-:W-:Y:S01]  /*8260*/  FADD R37, R20, -R47.reuse ;  /* 0x8000002f14257221 */ /* 0x100fe20000000000 */
[----:B------:R-:W-:Y:S01]  /*8270*/  FFMA R4, R57, 1.4426950216293334961, -R4 ;  /* 0x3fb8aa3b39047823 */ /* 0x000fe20000000804 */
[----:B------:R-:W-:Y:S01]  /*8280*/  FFMA R6, R61, 1.4426950216293334961, -R6 ;  /* 0x3fb8aa3b3d067823 */ /* 0x000fe20000000806 */
[--C-:B------:R-:W-:Y:S01]  /*8290*/  FADD R9, R50, -R47.reuse ;  /* 0x8000002f32097221 */ /* 0x100fe20000000000 */
[--C-:B------:R-:W-:Y:S01]  /*82a0*/  FADD R33, R54, -R47.reuse ;  /* 0x8000002f36217221 */ /* 0x100fe20000000000 */
[----:B------:R-:W-:Y:S01]  /*82b0*/  FFMA R57, R57, 1.925963033500011079e-08, R4 ;  /* 0x32a5706039397823 */ /* 0x000fe20000000004 */
[----:B------:R-:W-:Y:S01]  /*82c0*/  FFMA R61, R61, 1.925963033500011079e-08, R6 ;  /* 0x32a570603d3d7823 */ /* 0x000fe20000000006 */
[-C--:B------:R-:W-:Y:S01]  /*82d0*/  FFMA.SAT R4, R59, R12.reuse, 0.5 ;  /* 0x3f0000003b047423 */ /* 0x080fe2000000200c */
[----:B------:R-:W-:Y:S01]  /*82e0*/  FADD R6, R8, -12583039 ;  /* 0xcb40007f08067421 */ /* 0x000fe20000000000 */
[--C-:B------:R-:W-:Y:S01]  /*82f0*/  FADD R17, R56, -R47.reuse ;  /* 0x8000002f38117221 */ /* 0x100fe20000000000 */
[--C-:B------:R-:W-:Y:S01]  /*8300*/  FADD R45, R26, -R47.reuse ;  /* 0x8000002f1a2d7221 */ /* 0x100fe20000000000 */
[-C--:B------:R-:W-:Y:S01]  /*8310*/  FFMA.RM R4, R4, R11.reuse, 12582913 ;  /* 0x4b40000104047423 */ /* 0x080fe2000000400b */
[C---:B------:R-:W-:Y:S01]  /*8320*/  FFMA R6, R55.reuse, 1.4426950216293334961, -R6 ;  /* 0x3fb8aa3b37067823 */ /* 0x040fe20000000806 */
        /* <DEDUP_REMOVED lines=12> */
[----:B------:R-:W-:Y:S01]  /*83f0*/  FFMA R55, R55, 1.925963033500011079e-08, R6 ;  /* 0x32a5706037377823 */ /* 0x000fe20000000006 */
[----:B------:R-:W-:Y:S01]  /*8400*/  FFMA.SAT R6, R5, R12, 0.5 ;  /* 0x3f00000005067423 */ /* 0x000fe2000000200c */
[----:B------:R-:W0:Y:S01]  /*8410*/  MUFU.EX2 R63, R63 ;  /* 0x0000003f003f7308 */ /* 0x000e220000000800 */
[----:B------:R-:W-:Y:S01]  /*8420*/  FFMA R10, R59, 1.4426950216293334961, -R10 ;  /* 0x3fb8aa3b3b0a7823 */ /* 0x000fe2000000080a */
[----:B------:R-:W-:Y:S01]  /*8430*/  SHF.L.U32 R0, R0, 0x17, RZ ;  /* 0x0000001700007819 */ /* 0x000fe200000006ff */
[----:B------:R-:W-:Y:S01]  /*8440*/  FFMA.RM R6, R6, R11, 12582913 ;  /* 0x4b40000106067423 */ /* 0x000fe2000000400b */
[----:B------:R-:W-:-:S02]  /*8450*/  IMAD.SHL.U32 R8, R8, 0x800000, RZ ;  /* 0x0080000008087824 */ /* 0x000fc400078e00ff */
[----:B------:R-:W-:Y:S01]  /*8460*/  FFMA R59, R59, 1.925963033500011079e-08, R10 ;  /* 0x32a570603b3b7823 */ /* 0x000fe2000000000a */
[-C--:B------:R-:W-:Y:S01]  /*8470*/  FFMA.SAT R22, R7, R12.reuse, 0.5 ;  /* 0x3f00000007167423 */ /* 0x080fe2000000200c */
[----:B------:R-:W-:Y:S01]  /*8480*/  FADD R10, R6, -12583039 ;  /* 0xcb40007f060a7421 */ /* 0x000fe20000000000 */
[----:B------:R-:W-:Y:S01]  /*8490*/  MUFU.EX2 R55, R55 ;  /* 0x0000003700377308 */ /* 0x000fe20000000800 */
[-C--:B------:R-:W-:Y:S01]  /*84a0*/  FFMA.SAT R30, R17, R12.reuse, 0.5 ;  /* 0x3f000000111e7423 */ /* 0x080fe2000000200c */
[-C--:B------:R-:W-:Y:S01]  /*84b0*/  FFMA.RM R22, R22, R11.reuse, 12582913 ;  /* 0x4b40000116167423 */ /* 0x080fe2000000400b */
[----:B------:R-:W-:Y:S01]  /*84c0*/  FFMA R10, R5, 1.4426950216293334961, -R10 ;  /* 0x3fb8aa3b050a7823 */ /* 0x000fe2000000080a */
[-C--:B------:R-:W-:Y:S01]  /*84d0*/  FFMA.SAT R38, R19, R12.reuse, 0.5 ;  /* 0x3f00000013267423 */ /* 0x080fe2000000200c */
[----:B------:R-:W-:Y:S01]  /*84e0*/  FFMA.RM R30, R30, R11, 12582913 ;  /* 0x4b4000011e1e7423 */ /* 0x000fe2000000400b */
[----:B------:R-:W-:Y:S01]  /*84f0*/  SHF.L.U32 R2, R2, 0x17, RZ ;  /* 0x0000001702027819 */ /* 0x000fe200000006ff */
[----:B------:R-:W-:Y:S01]  /*8500*/  FFMA R18, R5, 1.925963033500011079e-08, R10 ;  /* 0x32a5706005127823 */ /* 0x000fe2000000000a */
[----:B------:R-:W-:Y:S01]  /*8510*/  FFMA.SAT R10, R53, R12, 0.5 ;  /* 0x3f000000350a7423 */ /* 0x000fe2000000200c */
[----:B0-----:R-:W-:Y:S01]  /*8520*/  FMUL R5, R0, R63 ;  /* 0x0000003f00057220 */ /* 0x001fe20000400000 */
[----:B------:R-:W-:-:S02]  /*8530*/  IMAD.SHL.U32 R0, R14, 0x800000, RZ ;  /* 0x008000000e007824 */ /* 0x000fc400078e00ff */
[----:B------:R-:W-:Y:S01]  /*8540*/  FFMA.SAT R14, R51, R12, 0.5 ;  /* 0x3f000000330e7423 */ /* 0x000fe2000000200c */
[-C--:B------:R-:W-:Y:S01]  /*8550*/  FFMA.RM R10, R10, R11.reuse, 12582913 ;  /* 0x4b4000010a0a7423 */ /* 0x080fe2000000400b */
[----:B------:R-:W0:Y:S01]  /*8560*/  MUFU.EX2 R57, R57 ;  /* 0x0000003900397308 */ /* 0x000e220000000800 */
[----:B------:R-:W-:Y:S01]  /*8570*/  SHF.L.U32 R4, R4, 0x17, RZ ;  /* 0x0000001704047819 */ /* 0x000fe200000006ff */
[----:B------:R-:W-:Y:S01]  /*8580*/  FFMA.RM R14, R14, R11, 12582913 ;  /* 0x4b4000010e0e7423 */ /* 0x000fe2000000400b */
[----:B------:R-:W-:Y:S01]  /*8590*/  FADD R16, R10, -12583039 ;  /* 0xcb40007f0a107421 */ /* 0x000fe20000000000 */
[----:B------:R-:W-:-:S03]  /*85a0*/  IMAD.SHL.U32 R6, R6, 0x800000, RZ ;  /* 0x0080000006067824 */ /* 0x000fc600078e00ff */
[C---:B------:R-:W-:Y:S01]  /*85b0*/  FFMA R16, R53.reuse, 1.4426950216293334961, -R16 ;  /* 0x3fb8aa3b35107823 */ /* 0x040fe20000000810 */
[----:B------:R-:W1:Y:S03]  /*85c0*/  MUFU.EX2 R61, R61 ;  /* 0x0000003d003d7308 */ /* 0x000e660000000800 */
[----:B------:R-:W-:Y:S01]  /*85d0*/  FFMA R53, R53, 1.925963033500011079e-08, R16 ;  /* 0x32a5706035357823 */ /* 0x000fe20000000010 */
[----:B------:R-:W-:-:S04]  /*85e0*/  FADD R16, R14, -12583039 ;  /* 0xcb40007f0e107421 */ /* 0x000fc80000000000 */
[C---:B------:R-:W-:Y:S01]  /*85f0*/  FFMA R16, R51.reuse, 1.4426950216293334961, -R16 ;  /* 0x3fb8aa3b33107823 */ /* 0x040fe20000000810 */
[----:B------:R-:W2:Y:S01]  /*8600*/  MUFU.EX2 R59, R59 ;  /* 0x0000003b003b7308 */ /* 0x000ea20000000800 */
[----:B0-----:R-:W-:Y:S02]  /*8610*/  FMUL R0, R0, R57 ;  /* 0x0000003900007220 */ /* 0x001fe40000400000 */
[----:B------:R-:W-:Y:S01]  /*8620*/  FFMA R51, R51, 1.925963033500011079e-08, R16 ;  /* 0x32a5706033337823 */ /* 0x000fe20000000010 */
[----:B------:R-:W-:-:S04]  /*8630*/  FFMA.SAT R16, R3, R12, 0.5 ;  /* 0x3f00000003107423 */ /* 0x000fc8000000200c */
[----:B------:R-:W-:Y:S01]  /*8640*/  FFMA.RM R16, R16, R11, 12582913 ;  /* 0x4b40000110107423 */ /* 0x000fe2000000400b */
[----:B-1----:R-:W-:Y:S01]  /*8650*/  FMUL R2, R2, R61 ;  /* 0x0000003d02027220 */ /* 0x002fe20000400000 */
[----:B------:R-:W-:Y:S02]  /*8660*/  MUFU.EX2 R51, R51 ;  /* 0x0000003300337308 */ /* 0x000fe40000000800 */
[----:B------:R-:W-:-:S04]  /*8670*/  FADD R20, R16, -12583039 ;  /* 0xcb40007f10147421 */ /* 0x000fc80000000000 */
[----:B------:R-:W-:Y:S01]  /*8680*/  FFMA R20, R3, 1.4426950216293334961, -R20 ;  /* 0x3fb8aa3b03147823 */ /* 0x000fe20000000814 */
[----:B--2---:R-:W-:-:S03]  /*8690*/  FMUL R4, R4, R59 ;  /* 0x0000003b04047220 */ /* 0x004fc60000400000 */
[----:B------:R-:W-:Y:S01]  /*86a0*/  FFMA R24, R3, 1.925963033500011079e-08, R20 ;  /* 0x32a5706003187823 */ /* 0x000fe20000000014 */
[----:B------:R-:W-:Y:S01]  /*86b0*/  FFMA.SAT R20, R49, R12, 0.5 ;  /* 0x3f00000031147423 */ /* 0x000fe2000000200c */
[----:B------:R-:W-:Y:S02]  /*86c0*/  FMUL R3, R8, R55 ;  /* 0x0000003708037220 */ /* 0x000fe40000400000 */
[----:B------:R-:W0:Y:S01]  /*86d0*/  MUFU.EX2 R55, R18 ;  /* 0x0000001200377308 */ /* 0x000e220000000800 */
[----:B------:R-:W-:-:S04]  /*86e0*/  FFMA.RM R20, R20, R11, 12582913 ;  /* 0x4b40000114147423 */ /* 0x000fc8000000400b */
[----:B------:R-:W-:-:S03]  /*86f0*/  FADD R8, R20, -12583039 ;  /* 0xcb40007f14087421 */ /* 0x000fc60000000000 */
[----:B------:R-:W-:Y:S01]  /*8700*/  MUFU.EX2 R24, R24 ;  /* 0x0000001800187308 */ /* 0x000fe20000000800 */
[----:B------:R-:W-:-:S04]  /*8710*/  FFMA R8, R49, 1.4426950216293334961, -R8 ;  /* 0x3fb8aa3b31087823 */ /* 0x000fc80000000808 */
[----:B------:R-:W-:Y:S01]  /*8720*/  FFMA R49, R49, 1.925963033500011079e-08, R8 ;  /* 0x32a5706031317823 */ /* 0x000fe20000000008 */
[----:B------:R-:W-:Y:S01]  /*8730*/  FADD R8, R22, -12583039 ;  /* 0xcb40007f16087421 */ /* 0x000fe20000000000 */
[----:B0-----:R-:W-:-:S03]  /*8740*/  FMUL R6, R6, R55 ;  /* 0x0000003706067220 */ /* 0x001fc60000400000 */
[C---:B------:R-:W-:Y:S01]  /*8750*/  FFMA R8, R7.reuse, 1.4426950216293334961, -R8 ;  /* 0x3fb8aa3b07087823 */ /* 0x040fe20000000808 */
[----:B------:R-:W-:Y:S03]  /*8760*/  MUFU.EX2 R49, R49 ;  /* 0x0000003100317308 */ /* 0x000fe60000000800 */
[----:B------:R-:W-:Y:S01]  /*8770*/  FFMA R28, R7, 1.925963033500011079e-08, R8 ;  /* 0x32a57060071c7823 */ /* 0x000fe20000000008 */
[----:B------:R-:W-:Y:S01]  /*8780*/  FFMA.SAT R8, R37, R12, 0.5 ;  /* 0x3f00000025087423 */ /* 0x000fe2000000200c */
[----:B------:R-:W-:-:S03]  /*8790*/  SHF.L.U32 R7, R10, 0x17, RZ ;  /* 0x000000170a077819 */ /* 0x000fc600000006ff */
[----:B------:R-:W-:Y:S02]  /*87a0*/  FFMA.RM R18, R8, R11, 12582913 ;  /* 0x4b40000108127423 */ /* 0x000fe4000000400b */
[----:B------:R-:W0:Y:S02]  /*87b0*/  MUFU.EX2 R8, R53 ;  /* 0x0000003500087308 */ /* 0x000e240000000800 */
[----:B------:R-:W-:-:S04]  /*87c0*/  FADD R26, R18, -12583039 ;  /* 0xcb40007f121a7421 */ /* 0x000fc80000000000 */
[----:B------:R-:W-:-:S04]  /*87d0*/  FFMA R26, R37, 1.4426950216293334961, -R26 ;  /* 0x3fb8aa3b251a7823 */ /* 0x000fc8000000081a */
[----:B------:R-:W-:Y:S01]  /*87e0*/  FFMA R37, R37, 1.925963033500011079e-08, R26 ;  /* 0x32a5706025257823 */ /* 0x000fe2000000001a */
[----:B------:R-:W-:-:S04]  /*87f0*/  FFMA.SAT R26, R9, R12, 0.5 ;  /* 0x3f000000091a7423 */ /* 0x000fc8000000200c */
[----:B------:R-:W-:Y:S01]  /*8800*/  FFMA.RM R26, R26, R11, 12582913 ;  /* 0x4b4000011a1a7423 */ /* 0x000fe2000000400b */
[----:B0-----:R-:W-:Y:S01]  /*8810*/  FMUL R7, R7, R8 ;  /* 0x0000000807077220 */ /* 0x001fe20000400000 */
[----:B------:R-:W-:Y:S02]  /*8820*/  IMAD.SHL.U32 R8, R14, 0x800000, RZ ;  /* 0x008000000e087824 */ /* 0x000fe400078e00ff */
[----:B------:R-:W-:Y:S01]  /*8830*/  FADD R10, R26, -12583039 ;  /* 0xcb40007f1a0a7421 */ /* 0x000fe20000000000 */
[----:B------:R-:W-:Y:S01]  /*8840*/  FFMA.SAT R14, R33, R12, 0.5 ;  /* 0x3f000000210e7423 */ /* 0x000fe2000000200c */
[----:B------:R-:W-:Y:S02]  /*8850*/  FMUL R8, R8, R51 ;  /* 0x0000003308087220 */ /* 0x000fe40000400000 */
[----:B------:R-:W-:Y:S01]  /*8860*/  FFMA R10, R9, 1.4426950216293334961, -R10 ;  /* 0x3fb8aa3b090a7823 */ /* 0x000fe2000000080a */
[----:B------:R-:W-:-:S03]  /*8870*/  FFMA.RM R14, R14, R11, 12582913 ;  /* 0x4b4000010e0e7423 */ /* 0x000fc6000000400b */
[----:B------:R-:W-:Y:S01]  /*8880*/  FFMA R32, R9, 1.925963033500011079e-08, R10 ;  /* 0x32a5706009207823 */ /* 0x000fe2000000000a */
[----:B------:R-:W-:Y:S01]  /*8890*/  SHF.L.U32 R9, R16, 0x17, RZ ;  /* 0x0000001710097819 */ /* 0x000fe200000006ff */
[----:B------:R-:W-:Y:S01]  /*88a0*/  FADD R16, R30, -12583039 ;  /* 0xcb40007f1e107421 */ /* 0x000fe20000000000 */
[C---:B------:R-:W-:Y:S01]  /*88b0*/  FADD R10, R14.reuse, -12583039 ;  /* 0xcb40007f0e0a7421 */ /* 0x040fe20000000000 */
[----:B------:R-:W-:Y:S02]  /*88c0*/  IMAD.SHL.U32 R14, R14, 0x800000, RZ ;  /* 0x008000000e0e7824 */ /* 0x000fe400078e00ff */
[----:B------:R-:W-:Y:S01]  /*88d0*/  FMUL R9, R9, R24 ;  /* 0x0000001809097220 */ /* 0x000fe20000400000 */
[----:B------:R-:W-:Y:S01]  /*88e0*/  FFMA.SAT R24, R45, R12, 0.5 ;  /* 0x3f0000002d187423 */ /* 0x000fe2000000200c */
[----:B------:R-:W-:Y:S01]  /*88f0*/  FFMA R16, R17, 1.4426950216293334961, -R16 ;  /* 0x3fb8aa3b11107823 */ /* 0x000fe20000000810 */
[----:B------:R-:W-:Y:S02]  /*8900*/  FFMA R10, R33, 1.4426950216293334961, -R10 ;  /* 0x3fb8aa3b210a7823 */ /* 0x000fe4000000080a */
[----:B------:R-:W-:Y:S01]  /*8910*/  FFMA.RM R24, R24, R11, 12582913 ;  /* 0x4b40000118187423 */ /* 0x000fe2000000400b */
[----:B------:R-:W-:Y:S01]  /*8920*/  FFMA R36, R17, 1.925963033500011079e-08, R16 ;  /* 0x32a5706011247823 */ /* 0x000fe20000000010 */
[----:B------:R-:W-:Y:S01]  /*8930*/  FFMA R33, R33, 1.925963033500011079e-08, R10 ;  /* 0x32a5706021217823 */ /* 0x000fe2000000000a */
[----:B------:R-:W0:Y:S01]  /*8940*/  MUFU.EX2 R17, R28 ;  /* 0x0000001c00117308 */ /* 0x000e220000000800 */
[----:B------:R-:W-:Y:S01]  /*8950*/  FADD R16, R24, -12583039 ;  /* 0xcb40007f18107421 */ /* 0x000fe20000000000 */
[----:B------:R-:W-:-:S03]  /*8960*/  IMAD.SHL.U32 R10, R20, 0x800000, RZ ;  /* 0x00800000140a7824 */ /* 0x000fc600078e00ff */
[C---:B------:R-:W-:Y:S01]  /*8970*/  FFMA R16, R45.reuse, 1.4426950216293334961, -R16 ;  /* 0x3fb8aa3b2d107823 */ /* 0x040fe20000000810 */
[----:B------:R-:W-:Y:S02]  /*8980*/  FMUL R10, R10, R49 ;  /* 0x000000310a0a7220 */ /* 0x000fe40000400000 */
[----:B------:R1:W2:Y:S01]  /*8990*/  MUFU.EX2 R20, R37 ;  /* 0x0000002500147308 */ /* 0x0002a20000000800 */
[----:B------:R-:W-:Y:S01]  /*89a0*/  FFMA R45, R45, 1.925963033500011079e-08, R16 ;  /* 0x32a570602d2d7823 */ /* 0x000fe20000000010 */
[----:B------:R-:W-:Y:S01]  /*89b0*/  SHF.L.U32 R16, R22, 0x17, RZ ;  /* 0x0000001716107819 */ /* 0x000fe200000006ff */
[----:B------:R-:W-:-:S04]  /*89c0*/  FFMA.RM R22, R38, R11, 12582913 ;  /* 0x4b40000126167423 */ /* 0x000fc8000000400b */
[----:B------:R-:W-:Y:S01]  /*89d0*/  FADD R38, R22, -12583039 ;  /* 0xcb40007f16267421 */ /* 0x000fe20000000000 */
[----:B------:R-:W-:Y:S01]  /*89e0*/  MUFU.EX2 R33, R33 ;  /* 0x0000002100217308 */ /* 0x000fe20000000800 */
[----:B0-----:R-:W-:Y:S01]  /*89f0*/  FMUL R16, R16, R17 ;  /* 0x0000001110107220 */ /* 0x001fe20000400000 */
[----:B------:R-:W-:Y:S02]  /*8a00*/  IMAD.SHL.U32 R17, R18, 0x800000, RZ ;  /* 0x0080000012117824 */ /* 0x000fe400078e00ff */
[----:B------:R-:W-:Y:S01]  /*8a10*/  FFMA R38, R19, 1.4426950216293334961, -R38 ;  /* 0x3fb8aa3b13267823 */ /* 0x000fe20000000826 */
[----:B------:R-:W-:Y:S01]  /*8a20*/  FFMA.SAT R18, R31, R12, 0.5 ;  /* 0x3f0000001f127423 */ /* 0x000fe2000000200c */
[----:B------:R-:W-:Y:S02]  /*8a30*/  SHF.L.U32 R22, R22, 0x17, RZ ;  /* 0x0000001716167819 */ /* 0x000fe400000006ff */
[----:B------:R-:W-:Y:S01]  /*8a40*/  FFMA R38, R19, 1.925963033500011079e-08, R38 ;  /* 0x32a5706013267823 */ /* 0x000fe20000000026 */
[----:B-1----:R-:W-:Y:S01]  /*8a50*/  FFMA.RM R37, R18, R11, 12582913 ;  /* 0x4b40000112257423 */ /* 0x002fe2000000400b */
[----:B------:R-:W0:Y:S01]  /*8a60*/  MUFU.EX2 R19, R32 ;  /* 0x0000002000137308 */ /* 0x000e220000000800 */
[----:B--2---:R-:W-:Y:S01]  /*8a70*/  FMUL R17, R17, R20 ;  /* 0x0000001411117220 */ /* 0x004fe20000400000 */
[----:B------:R-:W-:Y:S01]  /*8a80*/  FFMA.SAT R20, R29, R12, 0.5 ;  /* 0x3f0000001d147423 */ /* 0x000fe2000000200c */
[----:B------:R-:W-:-:S04]  /*8a90*/  FADD R18, R37, -12583039 ;  /* 0xcb40007f25127421 */ /* 0x000fc80000000000 */
[C---:B------:R-:W-:Y:S01]  /*8aa0*/  FFMA R18, R31.reuse, 1.4426950216293334961, -R18 ;  /* 0x3fb8aa3b1f127823 */ /* 0x040fe20000000812 */
[----:B------:R-:W-:Y:S03]  /*8ab0*/  MUFU.EX2 R46, R45 ;  /* 0x0000002d002e7308 */ /* 0x000fe60000000800 */
[----:B------:R-:W-:Y:S01]  /*8ac0*/  FFMA R44, R31, 1.925963033500011079e-08, R18 ;  /* 0x32a570601f2c7823 */ /* 0x000fe20000000012 */
[----:B------:R-:W-:Y:S01]  /*8ad0*/  SHF.L.U32 R18, R26, 0x17, RZ ;  /* 0x000000171a127819 */ /* 0x000fe200000006ff */
[----:B------:R-:W-:Y:S01]  /*8ae0*/  FFMA.RM R31, R20, R11, 12582913 ;  /* 0x4b400001141f7423 */ /* 0x000fe2000000400b */
[-C--:B------:R-:W-:Y:S02]  /*8af0*/  FFMA.SAT R26, R13, R12.reuse, 0.5 ;  /* 0x3f0000000d1a7423 */ /* 0x080fe4000000200c */
[----:B------:R1:W2:Y:S01]  /*8b00*/  MUFU.EX2 R45, R38 ;  /* 0x00000026002d7308 */ /* 0x0002a20000000800 */
[----:B0-----:R-:W-:Y:S01]  /*8b10*/  FMUL R18, R18, R19 ;  /* 0x0000001312127220 */ /* 0x001fe20000400000 */
[----:B------:R-:W-:Y:S01]  /*8b20*/  FADD R20, R31, -12583039 ;  /* 0xcb40007f1f147421 */ /* 0x000fe20000000000 */
[----:B------:R-:W-:Y:S01]  /*8b30*/  FMUL R19, R14, R33 ;  /* 0x000000210e137220 */ /* 0x000fe20000400000 */
[----:B------:R-:W-:Y:S01]  /*8b40*/  FFMA.SAT R14, R21, R12, 0.5 ;  /* 0x3f000000150e7423 */ /* 0x000fe2000000200c */
[----:B------:R-:W-:Y:S01]  /*8b50*/  FFMA.RM R26, R26, R11, 12582913 ;  /* 0x4b4000011a1a7423 */ /* 0x000fe2000000400b */
[----:B------:R-:W-:-:S02]  /*8b60*/  FFMA R20, R29, 1.4426950216293334961, -R20 ;  /* 0x3fb8aa3b1d147823 */ /* 0x000fc40000000814 */
[----:B------:R-:W-:Y:S01]  /*8b70*/  FFMA.RM R14, R14, R11, 12582913 ;  /* 0x4b4000010e0e7423 */ /* 0x000fe2000000400b */
[----:B-1----:R-:W-:Y:S01]  /*8b80*/  FFMA.SAT R38, R25, R12, 0.5 ;  /* 0x3f00000019267423 */ /* 0x002fe2000000200c */
[----:B------:R-:W-:Y:S01]  /*8b90*/  FFMA R32, R29, 1.925963033500011079e-08, R20 ;  /* 0x32a570601d207823 */ /* 0x000fe20000000014 */
[----:B------:R-:W-:Y:S01]  /*8ba0*/  MUFU.EX2 R44, R44 ;  /* 0x0000002c002c7308 */ /* 0x000fe20000000800 */
[C---:B------:R-:W-:Y:S01]  /*8bb0*/  FADD R20, R14.reuse, -12583039 ;  /* 0xcb40007f0e147421 */ /* 0x040fe20000000000 */
[----:B------:R-:W-:-:S03]  /*8bc0*/  IMAD.SHL.U32 R14, R14, 0x800000, RZ ;  /* 0x008000000e0e7824 */ /* 0x000fc600078e00ff */
[C---:B------:R-:W-:Y:S01]  /*8bd0*/  FFMA R20, R21.reuse, 1.4426950216293334961, -R20 ;  /* 0x3fb8aa3b15147823 */ /* 0x040fe20000000814 */
[----:B--2---:R-:W-:Y:S02]  /*8be0*/  FMUL R22, R22, R45 ;  /* 0x0000002d16167220 */ /* 0x004fe40000400000 */
[----:B------:R-:W0:Y:S01]  /*8bf0*/  MUFU.EX2 R29, R36 ;  /* 0x00000024001d7308 */ /* 0x000e220000000800 */
[----:B------:R-:W-:Y:S01]  /*8c00*/  FFMA R28, R21, 1.925963033500011079e-08, R20 ;  /* 0x32a57060151c7823 */ /* 0x000fe20000000014 */
[----:B------:R-:W-:Y:S01]  /*8c10*/  SHF.L.U32 R20, R30, 0x17, RZ ;  /* 0x000000171e147819 */ /* 0x000fe200000006ff */
[----:B------:R-:W-:Y:S01]  /*8c20*/  FADD R30, R26, -12583039 ;  /* 0xcb40007f1a1e7421 */ /* 0x000fe20000000000 */
[----:B------:R-:W-:Y:S02]  /*8c30*/  IMAD.SHL.U32 R21, R24, 0x800000, RZ ;  /* 0x0080000018157824 */ /* 0x000fe400078e00ff */
[----:B------:R-:W-:Y:S01]  /*8c40*/  FFMA.SAT R24, R23, R12, 0.5 ;  /* 0x3f00000017187423 */ /* 0x000fe2000000200c */
[----:B------:R-:W-:Y:S01]  /*8c50*/  SHF.L.U32 R26, R26, 0x17, RZ ;  /* 0x000000171a1a7819 */ /* 0x000fe200000006ff */
[----:B------:R-:W-:Y:S01]  /*8c60*/  FFMA R30, R13, 1.4426950216293334961, -R30 ;  /* 0x3fb8aa3b0d1e7823 */ /* 0x000fe2000000081e */
[----:B------:R1:W-:Y:S01]  /*8c70*/  MUFU.EX2 R45, R32 ;  /* 0x00000020002d7308 */ /* 0x0003e20000000800 */
[----:B------:R-:W-:-:S02]  /*8c80*/  FMUL R21, R21, R46 ;  /* 0x0000002e15157220 */ /* 0x000fc40000400000 */
[----:B------:R-:W-:Y:S01]  /*8c90*/  FFMA R30, R13, 1.925963033500011079e-08, R30 ;  /* 0x32a570600d1e7823 */ /* 0x000fe2000000001e */
[----:B------:R-:W-:-:S04]  /*8ca0*/  FFMA.RM R13, R24, R11, 12582913 ;  /* 0x4b400001180d7423 */ /* 0x000fc8000000400b */
[----:B------:R-:W-:Y:S01]  /*8cb0*/  FADD R24, R13, -12583039 ;  /* 0xcb40007f0d187421 */ /* 0x000fe20000000000 */
[----:B0-----:R-:W-:Y:S01]  /*8cc0*/  FMUL R20, R20, R29 ;  /* 0x0000001d14147220 */ /* 0x001fe20000400000 */
[----:B-1----:R-:W-:Y:S01]  /*8cd0*/  FFMA.SAT R32, R43, R12, 0.5 ;  /* 0x3f0000002b207423 */ /* 0x002fe2000000200c */
[----:B------:R-:W-:Y:S01]  /*8ce0*/  MUFU.EX2 R49, R30 ;  /* 0x0000001e00317308 */ /* 0x000fe20000000800 */
[----:B------:R-:W-:Y:S01]  /*8cf0*/  FFMA R24, R23, 1.4426950216293334961, -R24 ;  /* 0x3fb8aa3b17187823 */ /* 0x000fe20000000818 */
[----:B------:R-:W-:-:S03]  /*8d00*/  IMAD.SHL.U32 R13, R13, 0x800000, RZ ;  /* 0x008000000d0d7824 */ /* 0x000fc600078e00ff */
[----:B------:R-:W-:Y:S01]  /*8d10*/  FFMA R33, R23, 1.925963033500011079e-08, R24 ;  /* 0x32a5706017217823 */ /* 0x000fe20000000018 */
[----:B------:R-:W-:Y:S01]  /*8d20*/  FFMA.SAT R24, R15, R12, 0.5 ;  /* 0x3f0000000f187423 */ /* 0x000fe2000000200c */
[----:B------:R-:W-:-:S03]  /*8d30*/  IMAD.SHL.U32 R23, R37, 0x800000, RZ ;  /* 0x0080000025177824 */ /* 0x000fc600078e00ff */
[----:B------:R-:W-:Y:S01]  /*8d40*/  FFMA.RM R29, R24, R11, 12582913 ;  /* 0x4b400001181d7423 */ /* 0x000fe2000000400b */
[----:B------:R-:W-:-:S03]  /*8d50*/  FMUL R23, R23, R44 ;  /* 0x0000002c17177220 */ /* 0x000fc60000400000 */
[C---:B------:R-:W-:Y:S01]  /*8d60*/  FADD R24, R29.reuse, -12583039 ;  /* 0xcb40007f1d187421 */ /* 0x040fe20000000000 */
[----:B------:R-:W-:-:S03]  /*8d70*/  SHF.L.U32 R29, R29, 0x17, RZ ;  /* 0x000000171d1d7819 */ /* 0x000fc600000006ff */
[----:B------:R-:W-:-:S04]  /*8d80*/  FFMA R24, R15, 1.4426950216293334961, -R24 ;  /* 0x3fb8aa3b0f187823 */ /* 0x000fc80000000818 */
[----:B------:R-:W-:Y:S01]  /*8d90*/  FFMA R37, R15, 1.925963033500011079e-08, R24 ;  /* 0x32a570600f257823 */ /* 0x000fe20000000018 */
[----:B------:R-:W-:-:S03]  /*8da0*/  FFMA.SAT R24, R27, R12, 0.5 ;  /* 0x3f0000001b187423 */ /* 0x000fc6000000200c */
[----:B------:R-:W0:Y:S01]  /*8db0*/  MUFU.EX2 R44, R37 ;  /* 0x00000025002c7308 */ /* 0x000e220000000800 */
[----:B------:R-:W-:-:S04]  /*8dc0*/  FFMA.RM R15, R24, R11, 12582913 ;  /* 0x4b400001180f7423 */ /* 0x000fc8000000400b */
[C---:B------:R-:W-:Y:S01]  /*8dd0*/  FADD R24, R15.reuse, -12583039 ;  /* 0xcb40007f0f187421 */ /* 0x040fe20000000000 */
[----:B------:R-:W-:-:S03]  /*8de0*/  IMAD.SHL.U32 R15, R15, 0x800000, RZ ;  /* 0x008000000f0f7824 */ /* 0x000fc600078e00ff */
[----:B------:R-:W-:-:S04]  /*8df0*/  FFMA R24, R27, 1.4426950216293334961, -R24 ;  /* 0x3fb8aa3b1b187823 */ /* 0x000fc80000000818 */
[----:B------:R-:W-:Y:S01]  /*8e00*/  FFMA R36, R27, 1.925963033500011079e-08, R24 ;  /* 0x32a570601b247823 */ /* 0x000fe20000000018 */
[----:B------:R-:W-:Y:S01]  /*8e10*/  FFMA.RM R27, R38, R11, 12582913 ;  /* 0x4b400001261b7423 */ /* 0x000fe2000000400b */
[----:B------:R-:W-:Y:S01]  /*8e20*/  SHF.L.U32 R24, R31, 0x17, RZ ;  /* 0x000000171f187819 */ /* 0x000fe200000006ff */
[----:B------:R-:W-:Y:S01]  /*8e30*/  FADD R31, RZ, R5 ;  /* 0x00000005ff1f7221 */ /* 0x000fe20000000000 */
[----:B0-----:R-:W-:Y:S01]  /*8e40*/  FMUL R29, R29, R44 ;  /* 0x0000002c1d1d7220 */ /* 0x001fe20000400000 */
[----:B------:R-:W-:Y:S01]  /*8e50*/  FADD R38, R27, -12583039 ;  /* 0xcb40007f1b267421 */ /* 0x000fe20000000000 */
[----:B------:R-:W0:Y:S01]  /*8e60*/  MUFU.EX2 R36, R36 ;  /* 0x0000002400247308 */ /* 0x000e220000000800 */
[----:B------:R-:W-:Y:S01]  /*8e70*/  FADD R31, R31, R0 ;  /* 0x000000001f1f7221 */ /* 0x000fe20000000000 */
[----:B------:R-:W-:Y:S01]  /*8e80*/  FMUL R24, R24, R45 ;  /* 0x0000002d18187220 */ /* 0x000fe20000400000 */
[----:B------:R-:W-:Y:S01]  /*8e90*/  FFMA R38, R25, 1.4426950216293334961, -R38 ;  /* 0x3fb8aa3b19267823 */ /* 0x000fe20000000826 */
[----:B------:R-:W-:-:S03]  /*8ea0*/  SHF.L.U32 R27, R27, 0x17, RZ ;  /* 0x000000171b1b7819 */ /* 0x000fc600000006ff */
[----:B------:R-:W-:Y:S01]  /*8eb0*/  FFMA R25, R25, 1.925963033500011079e-08, R38 ;  /* 0x32a5706019197823 */ /* 0x000fe20000000026 */
[----:B------:R-:W-:Y:S01]  /*8ec0*/  FFMA.SAT R38, R47, R12, 0.5 ;  /* 0x3f0000002f267423 */ /* 0x000fe2000000200c */
[-C--:B------:R-:W-:Y:S01]  /*8ed0*/  FFMA.RM R12, R32, R11.reuse, 12582913 ;  /* 0x4b400001200c7423 */ /* 0x080fe2000000400b */
[----:B------:R0:W-:Y:S02]  /*8ee0*/  MUFU.EX2 R45, R28 ;  /* 0x0000001c002d7308 */ /* 0x0001e40000000800 */
[----:B------:R-:W-:Y:S01]  /*8ef0*/  FFMA.RM R11, R38, R11, 12582913 ;  /* 0x4b400001260b7423 */ /* 0x000fe2000000400b */
[----:B------:R-:W-:-:S04]  /*8f00*/  FADD R32, R12, -12583039 ;  /* 0xcb40007f0c207421 */ /* 0x000fc80000000000 */
[----:B------:R-:W-:Y:S01]  /*8f10*/  FFMA R32, R43, 1.4426950216293334961, -R32 ;  /* 0x3fb8aa3b2b207823 */ /* 0x000fe20000000820 */
[----:B------:R-:W1:Y:S01]  /*8f20*/  MUFU.EX2 R38, R33 ;  /* 0x0000002100267308 */ /* 0x000e620000000800 */
[----:B0-----:R-:W-:Y:S02]  /*8f30*/  FMUL R28, R15, R36 ;  /* 0x000000240f1c7220 */ /* 0x001fe40000400000 */
[----:B------:R-:W-:Y:S01]  /*8f40*/  FFMA R43, R43, 1.925963033500011079e-08, R32 ;  /* 0x32a570602b2b7823 */ /* 0x000fe20000000020 */
[----:B------:R-:W-:-:S04]  /*8f50*/  FADD R32, R11, -12583039 ;  /* 0xcb40007f0b207421 */ /* 0x000fc80000000000 */
[C---:B------:R-:W-:Y:S01]  /*8f60*/  FFMA R32, R47.reuse, 1.4426950216293334961, -R32 ;  /* 0x3fb8aa3b2f207823 */ /* 0x040fe20000000820 */
[----:B------:R-:W-:Y:S03]  /*8f70*/  MUFU.EX2 R43, R43 ;  /* 0x0000002b002b7308 */ /* 0x000fe60000000800 */
[----:B------:R-:W-:Y:S01]  /*8f80*/  FFMA R47, R47, 1.925963033500011079e-08, R32 ;  /* 0x32a570602f2f7823 */ /* 0x000fe20000000020 */
[----:B------:R-:W-:-:S04]  /*8f90*/  FADD R32, R31, R2 ;  /* 0x000000021f207221 */ /* 0x000fc80000000000 */
[----:B------:R-:W-:Y:S01]  /*8fa0*/  FADD R31, R32, R3 ;  /* 0x00000003201f7221 */ /* 0x000fe20000000000 */
[----:B-1----:R-:W-:Y:S02]  /*8fb0*/  FMUL R30, R13, R38 ;  /* 0x000000260d1e7220 */ /* 0x002fe40000400000 */
[----:B------:R-:W0:Y:S01]  /*8fc0*/  MUFU.EX2 R38, R47 ;  /* 0x0000002f00267308 */ /* 0x000e220000000800 */
        /* <DEDUP_REMOVED lines=12> */
[----:B------:R-:W-:Y:S02]  /*9090*/  FMUL R31, R26, R49 ;  /* 0x000000311a1f7220 */ /* 0x000fe40000400000 */
[----:B------:R1:W2:Y:S01]  /*90a0*/  MUFU.EX2 R26, R25 ;  /* 0x00000019001a7308 */ /* 0x0002a20000000800 */
[----:B------:R-:W-:-:S04]  /*90b0*/  FADD R45, R14, R21 ;  /* 0x000000150e2d7221 */ /* 0x000fc80000000000 */
[----:B------:R-:W-:-:S04]  /*90c0*/  FADD R14, R45, R22 ;  /* 0x000000162d0e7221 */ /* 0x000fc80000000000 */
[----:B------:R-:W-:Y:S01]  /*90d0*/  FADD R33, R14, R23 ;  /* 0x000000170e217221 */ /* 0x000fe20000000000 */
[----:B-1----:R-:W-:-:S03]  /*90e0*/  SHF.L.U32 R25, R11, 0x17, RZ ;  /* 0x000000170b197819 */ /* 0x002fc600000006ff */
[----:B------:R-:W-:Y:S02]  /*90f0*/  FADD R33, R33, R24 ;  /* 0x0000001821217221 */ /* 0x000fe40000000000 */
[----:B0-----:R-:W-:Y:S02]  /*9100*/  FMUL R25, R25, R38 ;  /* 0x0000002619197220 */ /* 0x001fe40000400000 */
[----:B------:R-:W-:Y:S01]  /*9110*/  FADD R14, R33, R32 ;  /* 0x00000020210e7221 */ /* 0x000fe20000000000 */
[----:B--2---:R-:W-:-:S03]  /*9120*/  FMUL R27, R27, R26 ;  /* 0x0000001a1b1b7220 */ /* 0x004fc60000400000 */
[----:B------:R-:W-:-:S04]  /*9130*/  FADD R13, R14, R31 ;  /* 0x0000001f0e0d7221 */ /* 0x000fc80000000000 */
[----:B------:R-:W-:-:S04]  /*9140*/  FADD R14, R13, R30 ;  /* 0x0000001e0d0e7221 */ /* 0x000fc80000000000 */
[----:B------:R-:W-:Y:S01]  /*9150*/  FADD R13, R14, R29 ;  /* 0x0000001d0e0d7221 */ /* 0x000fe20000000000 */
[----:B------:R-:W-:-:S03]  /*9160*/  IMAD.SHL.U32 R14, R12, 0x800000, RZ ;  /* 0x008000000c0e7824 */ /* 0x000fc600078e00ff */
[----:B------:R-:W-:Y:S01]  /*9170*/  FADD R12, R13, R28 ;  /* 0x0000001c0d0c7221 */ /* 0x000fe20000000000 */
[----:B------:R-:W-:-:S03]  /*9180*/  FMUL R26, R14, R43 ;  /* 0x0000002b0e1a7220 */ /* 0x000fc60000400000 */
        /* <DEDUP_REMOVED lines=12> */
.L_x_1927:
        /* <DEDUP_REMOVED lines=12> */
[----:B0-----:R-:W-:Y:S05]  /*9310*/  CALL.REL.NOINC `($__internal_21_$__cuda_sm3x_div_rn_noftz_f32_slowpath) ;  /* 0x0000003000707944 */ /* 0x001fea0003c00000 */
[----:B------:R-:W-:-:S07]  /*9320*/  MOV R11, R5 ;  /* 0x00000005000b7202 */ /* 0x000fce0000000f00 */
.L_x_1862:
[----:B------:R-:W-:Y:S05]  /*9330*/  BSYNC.RECONVERGENT B3 ;  /* 0x0000000000037941 */ /* 0x000fea0003800200 */
.L_x_1861:
        /* <DEDUP_REMOVED lines=12> */
[----:B0-----:R-:W-:Y:S05]  /*9400*/  CALL.REL.NOINC `($__internal_21_$__cuda_sm3x_div_rn_noftz_f32_slowpath) ;  /* 0x0000003000347944 */ /* 0x001fea0003c00000 */
[----:B------:R-:W-:-:S07]  /*9410*/  IMAD.MOV.U32 R14, RZ, RZ, R5 ;  /* 0x000000ffff0e7224 */ /* 0x000fce00078e0005 */
.L_x_1864:
[----:B------:R-:W-:Y:S05]  /*9420*/  BSYNC.RECONVERGENT B3 ;  /* 0x0000000000037941 */ /* 0x000fea0003800200 */
.L_x_1863:
        /* <DEDUP_REMOVED lines=12> */
[----:B0-----:R-:W-:Y:S05]  /*94f0*/  CALL.REL.NOINC `($__internal_21_$__cuda_sm3x_div_rn_noftz_f32_slowpath) ;  /* 0x0000002c00f87944 */ /* 0x001fea0003c00000 */
[----:B------:R-:W-:-:S07]  /*9500*/  MOV R0, R5 ;  /* 0x0000000500007202 */ /* 0x000fce0000000f00 */
.L_x_1866:
[----:B------:R-:W-:Y:S05]  /*9510*/  BSYNC.RECONVERGENT B3 ;  /* 0x0000000000037941 */ /* 0x000fea0003800200 */
.L_x_1865:
        /* <DEDUP_REMOVED lines=14> */
.L_x_1868:
[----:B------:R-:W-:Y:S05]  /*9600*/  BSYNC.RECONVERGENT B3 ;  /* 0x0000000000037941 */ /* 0x000fea0003800200 */
.L_x_1867:
        /* <DEDUP_REMOVED lines=14> */
.L_x_1870:
[----:B------:R-:W-:Y:S05]  /*96f0*/  BSYNC.RECONVERGENT B3 ;  /* 0x0000000000037941 */ /* 0x000fea0003800200 */
.L_x_1869:
        /* <DEDUP_REMOVED lines=14> */
.L_x_1872:
[----:B------:R-:W-:Y:S05]  /*97e0*/  BSYNC.RECONVERGENT B3 ;  /* 0x0000000000037941 */ /* 0x000fea0003800200 */
.L_x_1871:
        /* <DEDUP_REMOVED lines=14> */
.L_x_1874:
[----:B------:R-:W-:Y:S05]  /*98d0*/  BSYNC.RECONVERGENT B3 ;  /* 0x0000000000037941 */ /* 0x000fea0003800200 */
.L_x_1873:
        /* <DEDUP_REMOVED lines=14> */
.L_x_1876:
[----:B------:R-:W-:Y:S05]  /*99c0*/  BSYNC.RECONVERGENT B3 ;  /* 0x0000000000037941 */ /* 0x000fea0003800200 */
.L_x_1875:
        /* <DEDUP_REMOVED lines=14> */
.L_x_1878:
[----:B------:R-:W-:Y:S05]  /*9ab0*/  BSYNC.RECONVERGENT B3 ;  /* 0x0000000000037941 */ /* 0x000fea0003800200 */
.L_x_1877:
        /* <DEDUP_REMOVED lines=14> */
.L_x_1880:
[----:B------:R-:W-:Y:S05]  /*9ba0*/  BSYNC.RECONVERGENT B3 ;  /* 0x0000000000037941 */ /* 0x000fea0003800200 */
.L_x_1879:
        /* <DEDUP_REMOVED lines=14> */
.L_x_1882:
[----:B------:R-:W-:Y:S05]  /*9c90*/  BSYNC.RECONVERGENT B3 ;  /* 0x0000000000037941 */ /* 0x000fea0003800200 */
.L_x_1881:
        /* <DEDUP_REMOVED lines=14> */
.L_x_1884:
[----:B------:R-:W-:Y:S05]  /*9d80*/  BSYNC.RECONVERGENT B3 ;  /* 0x0000000000037941 */ /* 0x000fea0003800200 */
.L_x_1883:
        /* <DEDUP_REMOVED lines=14> */
.L_x_1886:
[----:B------:R-:W-:Y:S05]  /*9e70*/  BSYNC.RECONVERGENT B3 ;  /* 0x0000000000037941 */ /* 0x000fea0003800200 */
.L_x_1885:
        /* <DEDUP_REMOVED lines=14> */
.L_x_1888:
[----:B------:R-:W-:Y:S05]  /*9f60*/  BSYNC.RECONVERGENT B3 ;  /* 0x0000000000037941 */ /* 0x000fea0003800200 */
.L_x_1887:
        /* <DEDUP_REMOVED lines=14> */
.L_x_1890:
[----:B------:R-:W-:Y:S05]  /*a050*/  BSYNC.RECONVERGENT B3 ;  /* 0x0000000000037941 */ /* 0x000fea0003800200 */
.L_x_1889:
        /* <DEDUP_REMOVED lines=14> */
.L_x_1892:
[----:B------:R-:W-:Y:S05]  /*a140*/  BSYNC.RECONVERGENT B3 ;  /* 0x0000000000037941 */ /* 0x000fea0003800200 */
.L_x_1891:
        /* <DEDUP_REMOVED lines=14> */
.L_x_1894:
[----:B------:R-:W-:Y:S05]  /*a230*/  BSYNC.RECONVERGENT B3 ;  /* 0x0000000000037941 */ /* 0x000fea0003800200 */
.L_x_1893:
        /* <DEDUP_REMOVED lines=14> */
.L_x_1896:
[----:B------:R-:W-:Y:S05]  /*a320*/  BSYNC.RECONVERGENT B3 ;  /* 0x0000000000037941 */ /* 0x000fea0003800200 */
.L_x_1895:
        /* <DEDUP_REMOVED lines=14> */
.L_x_1898:
[----:B------:R-:W-:Y:S05]  /*a410*/  BSYNC.RECONVERGENT B3 ;  /* 0x0000000000037941 */ /* 0x000fea0003800200 */
.L_x_1897:
        /* <DEDUP_REMOVED lines=14> */
.L_x_1900:
[----:B------:R-:W-:Y:S05]  /*a500*/  BSYNC.RECONVERGENT B3 ;  /* 0x0000000000037941 */ /* 0x000fea0003800200 */
.L_x_1899:
        /* <DEDUP_REMOVED lines=14> */
.L_x_1902:
[----:B------:R-:W-:Y:S05]  /*a5f0*/  BSYNC.RECONVERGENT B3 ;  /* 0x0000000000037941 */ /* 0x000fea0003800200 */
.L_x_1901:
        /* <DEDUP_REMOVED lines=14> */
.L_x_1904:
[----:B------:R-:W-:Y:S05]  /*a6e0*/  BSYNC.RECONVERGENT B3 ;  /* 0x0000000000037941 */ /* 0x000fea0003800200 */
.L_x_1903:
        /* <DEDUP_REMOVED lines=14> */
.L_x_1906:
[----:B------:R-:W-:Y:S05]  /*a7d0*/  BSYNC.RECONVERGENT B3 ;  /* 0x0000000000037941 */ /* 0x000fea0003800200 */
.L_x_1905:
        /* <DEDUP_REMOVED lines=14> */
.L_x_1908:
[----:B------:R-:W-:Y:S05]  /*a8c0*/  BSYNC.RECONVERGENT B3 ;  /* 0x0000000000037941 */ /* 0x000fea0003800200 */
.L_x_1907:
        /* <DEDUP_REMOVED lines=14> */
.L_x_1910:
[----:B------:R-:W-:Y:S05]  /*a9b0*/  BSYNC.RECONVERGENT B3 ;  /* 0x0000000000037941 */ /* 0x000fea0003800200 */
.L_x_1909:
        /* <DEDUP_REMOVED lines=14> */
.L_x_1912:
[----:B------:R-:W-:Y:S05]  /*aaa0*/  BSYNC.RECONVERGENT B3 ;  /* 0x0000000000037941 */ /* 0x000fea0003800200 */
.L_x_1911:
        /* <DEDUP_REMOVED lines=13> */
.L_x_1914:
[----:B------:R-:W-:Y:S05]  /*ab80*/  BSYNC.RECONVERGENT B3 ;  /* 0x0000000000037941 */ /* 0x000fea0003800200 */
.L_x_1913:
        /* <DEDUP_REMOVED lines=67> */
.L_x_1859:
[----:B------:R-:W-:Y:S05]  /*afc0*/  EXIT ;  /* 0x000000000000794d */ /* 0x000fea0003800000 */
.L_x_1860:
[----:B------:R-:W-:Y:S01]  /*afd0*/  HFMA2 R11, -RZ, RZ, 0, 1.847743988037109375e-06 ;  /* 0x0000001fff0b7431 */ /* 0x000fe200000001ff */
[----:B------:R-:W-:Y:S01]  /*afe0*/  BSSY B1, `(.L_x_1916) ;  /* 0x0000006000017945 */ /* 0x000fe20003800000 */
[----:B------:R-:W-:Y:S02]  /*aff0*/  IMAD.MOV.U32 R12, RZ, RZ, 0x10 ;  /* 0x00000010ff0c7424 */ /* 0x000fe400078e00ff */
[----:B------:R-:W-:-:S07]  /*b000*/  IMAD.MOV.U32 R15, RZ, RZ, -0x1 ;  /* 0xffffffffff0f7424 */ /* 0x000fce00078e00ff */
[----:B------:R-:W-:Y:S05]  /*b010*/  WARPSYNC.COLLECTIVE R15, `(.L_x_1917) ;  /* 0x000000000f087348 */ /* 0x000fea0003c00000 */
[----:B------:R0:W1:Y:S02]  /*b020*/  SHFL.BFLY P6, R14, R13, R12, R11 ;  /* 0x0c00000c0d0e7389 */ /* 0x00006400000c000b */
[----:B01----:R-:W-:Y:S05]  /*b030*/  ENDCOLLECTIVE ;  /* 0x000000000000791b */ /* 0x003fea0003800000 */
.L_x_1917:
[----:B------:R-:W-:Y:S05]  /*b040*/  BSYNC B1 ;  /* 0x0000000000017941 */ /* 0x000fea0003800000 */
.L_x_1916:
[----:B------:R-:W-:Y:S01]  /*b050*/  FMNMX R13, R13, R14, !PT ;  /* 0x0000000e0d0d7209 */ /* 0x000fe20007800000 */
[----:B------:R-:W-:Y:S01]  /*b060*/  IMAD.MOV.U32 R11, RZ, RZ, 0x1f ;  /* 0x0000001fff0b7424 */ /* 0x000fe200078e00ff */
[----:B------:R-:W-:Y:S02]  /*b070*/  MOV R12, 0x8 ;  /* 0x00000008000c7802 */ /* 0x000fe40000000f00 */
[----:B------:R-:W-:-:S07]  /*b080*/  MOV R15, 0xffffffff ;  /* 0xffffffff000f7802 */ /* 0x000fce0000000f00 */
[----:B------:R-:W-:Y:S05]  /*b090*/  WARPSYNC.COLLECTIVE R15, `(.L_x_1918) ;  /* 0x000000000f087348 */ /* 0x000fea0003c00000 */
[----:B------:R0:W1:Y:S02]  /*b0a0*/  SHFL.BFLY P6, R14, R13, R12, R11 ;  /* 0x0c00000c0d0e7389 */ /* 0x00006400000c000b */
[----:B01----:R-:W-:Y:S05]  /*b0b0*/  ENDCOLLECTIVE ;  /* 0x000000000000791b */ /* 0x003fea0003800000 */
.L_x_1918:
[----:B------:R-:W-:Y:S01]  /*b0c0*/  HFMA2 R12, -RZ, RZ, 0, 2.384185791015625e-07 ;  /* 0x00000004ff0c7431 */ /* 0x000fe200000001ff */
[----:B------:R-:W-:-:S05]  /*b0d0*/  FMNMX R0, R13, R14, !PT ;  /* 0x0000000e0d007209 */ /* 0x000fca0007800000 */
[----:B------:R-:W-:-:S07]  /*b0e0*/  IMAD.MOV.U32 R13, RZ, RZ, R0 ;  /* 0x000000ffff0d7224 */ /* 0x000fce00078e0000 */
[----:B------:R-:W-:Y:S05]  /*b0f0*/  WARPSYNC.COLLECTIVE R15, `(.L_x_1919) ;  /* 0x000000000f087348 */ /* 0x000fea0003c00000 */
[----:B------:R0:W1:Y:S02]  /*b100*/  SHFL.BFLY P6, R14, R13, R12, R11 ;  /* 0x0c00000c0d0e7389 */ /* 0x00006400000c000b */
[----:B01----:R-:W-:Y:S05]  /*b110*/  ENDCOLLECTIVE ;  /* 0x000000000000791b */ /* 0x003fea0003800000 */
.L_x_1919:
[----:B------:R-:W-:Y:S02]  /*b120*/  MOV R12, 0x2 ;  /* 0x00000002000c7802 */ /* 0x000fe40000000f00 */
[----:B------:R-:W-:-:S05]  /*b130*/  FMNMX R2, R0, R14, !PT ;  /* 0x0000000e00027209 */ /* 0x000fca0007800000 */
[----:B------:R-:W-:-:S07]  /*b140*/  IMAD.MOV.U32 R13, RZ, RZ, R2 ;  /* 0x000000ffff0d7224 */ /* 0x000fce00078e0002 */
[----:B------:R-:W-:Y:S05]  /*b150*/  WARPSYNC.COLLECTIVE R15, `(.L_x_1920) ;  /* 0x000000000f087348 */ /* 0x000fea0003c00000 */
[----:B------:R0:W1:Y:S02]  /*b160*/  SHFL.BFLY P6, R14, R13, R12, R11 ;  /* 0x0c00000c0d0e7389 */ /* 0x00006400000c000b */
[----:B01----:R-:W-:Y:S05]  /*b170*/  ENDCOLLECTIVE ;  /* 0x000000000000791b */ /* 0x003fea0003800000 */
.L_x_1920:
[----:B------:R-:W-:Y:S01]  /*b180*/  HFMA2 R12, -RZ, RZ, 0, 5.9604644775390625e-08 ;  /* 0x00000001ff0c7431 */ /* 0x000fe200000001ff */
[----:B------:R-:W-:-:S05]  /*b190*/  FMNMX R3, R2, R14, !PT ;  /* 0x0000000e02037209 */ /* 0x000fca0007800000 */
[----:B------:R-:W-:-:S07]  /*b1a0*/  IMAD.MOV.U32 R13, RZ, RZ, R3 ;  /* 0x000000ffff0d7224 */ /* 0x000fce00078e0003 */
[----:B------:R-:W-:Y:S05]  /*b1b0*/  WARPSYNC.COLLECTIVE R15, `(.L_x_1921) ;  /* 0x000000000f087348 */ /* 0x000fea0003c00000 */
[----:B------:R0:W1:Y:S02]  /*b1c0*/  SHFL.BFLY P6, R14, R13, R12, R11 ;  /* 0x0c00000c0d0e7389 */ /* 0x00006400000c000b */
[----:B01----:R-:W-:Y:S05]  /*b1d0*/  ENDCOLLECTIVE ;  /* 0x000000000000791b */ /* 0x003fea0003800000 */
.L_x_1921:
        /* <DEDUP_REMOVED lines=93> */
[----:B------:R-:W0:Y:S01]  /*b7b0*/  MUFU.EX2 R15, R15 ;  /* 0x0000000f000f7308 */ /* 0x000e220000000800 */
[----:B-1----:R-:W-:Y:S02]  /*b7c0*/  FMUL R7, R7, R10 ;  /* 0x0000000a07077220 */ /* 0x002fe40000400000 */
        /* <DEDUP_REMOVED lines=8> */
[----:B------:R-:W-:-:S04]  /*b850*/  FADD R19, R15, -12583039 ;  /* 0xcb40007f0f137421 */ /* 0x000fc80000000000 */
[----:B------:R-:W-:Y:S01]  /*b860*/  FFMA R19, R46, 1.4426950216293334961, -R19 ;  /* 0x3fb8aa3b2e137823 */ /* 0x000fe20000000813 */
[----:B-1----:R-:W-:Y:S01]  /*b870*/  FMUL R9, R9, R10 ;  /* 0x0000000a09097220 */ /* 0x002fe20000400000 */
[----:B------:R-:W-:Y:S01]  /*b880*/  SHF.L.U32 R10, R15, 0x17, RZ ;  /* 0x000000170f0a7819 */ /* 0x000fe200000006ff */
[----:B------:R-:W-:Y:S01]  /*b890*/  FFMA.SAT R15, R48, R13, 0.5 ;  /* 0x3f000000300f7423 */ /* 0x000fe2000000200d */
[----:B------:R-:W-:-:S03]  /*b8a0*/  FFMA R19, R46, 1.925963033500011079e-08, R19 ;  /* 0x32a570602e137823 */ /* 0x000fc60000000013 */
[----:B------:R-:W-:-:S03]  /*b8b0*/  FFMA.RM R15, R15, R14, 12582913 ;  /* 0x4b4000010f0f7423 */ /* 0x000fc6000000400e */
[----:B------:R-:W0:Y:S01]  /*b8c0*/  MUFU.EX2 R19, R19 ;  /* 0x0000001300137308 */ /* 0x000e220000000800 */
[C---:B------:R-:W-:Y:S01]  /*b8d0*/  FADD R17, R15.reuse, -12583039 ;  /* 0xcb40007f0f117421 */ /* 0x040fe20000000000 */
[----:B------:R-:W-:-:S03]  /*b8e0*/  IMAD.SHL.U32 R15, R15, 0x800000, RZ ;  /* 0x008000000f0f7824 */ /* 0x000fc600078e00ff */
[----:B------:R-:W-:-:S04]  /*b8f0*/  FFMA R17, R48, 1.4426950216293334961, -R17 ;  /* 0x3fb8aa3b30117823 */ /* 0x000fc80000000811 */
[----:B------:R-:W-:-:S06]  /*b900*/  FFMA R48, R48, 1.925963033500011079e-08, R17 ;  /* 0x32a5706030307823 */ /* 0x000fcc0000000011 */
        /* <DEDUP_REMOVED lines=126> */
[----:B------:R-:W0:Y:S02]  /*c0f0*/  MUFU.EX2 R14, R14 ;  /* 0x0000000e000e7308 */ /* 0x000e240000000800 */
[----:B0-----:R-:W-:Y:S01]  /*c100*/  FMUL R26, R15, R14 ;  /* 0x0000000e0f1a7220 */ /* 0x001fe20000400000 */
[----:B------:R-:W-:Y:S01]  /*c110*/  FFMA R15, R12, 1.925963033500011079e-08, R11 ;  /* 0x32a570600c0f7823 */ /* 0x000fe2000000000b */
[----:B------:R-:W-:-:S04]  /*c120*/  FADD R11, RZ, R5 ;  /* 0x00000005ff0b7221 */ /* 0x000fc80000000000 */
[----:B------:R0:W1:Y:S01]  /*c130*/  MUFU.EX2 R12, R15 ;  /* 0x0000000f000c7308 */ /* 0x0000620000000800 */
[----:B------:R-:W-:Y:S01]  /*c140*/  FADD R11, R11, R0 ;  /* 0x000000000b0b7221 */ /* 0x000fe20000000000 */
[----:B0-----:R-:W-:Y:S01]  /*c150*/  MOV R15, 0xffffffff ;  /* 0xffffffff000f7802 */ /* 0x001fe20000000f00 */
        /* <DEDUP_REMOVED lines=31> */
.L_x_1922:
[----:B------:R-:W-:Y:S02]  /*c350*/  HFMA2 R12, -RZ, RZ, 0, 4.76837158203125e-07 ;  /* 0x00000008ff0c7431 */ /* 0x000fe400000001ff */
[----:B------:R-:W-:-:S04]  /*c360*/  FADD R33, R13, R14 ;  /* 0x0000000e0d217221 */ /* 0x000fc80000000000 */
[----:B------:R-:W-:-:S07]  /*c370*/  IMAD.MOV.U32 R13, RZ, RZ, R33 ;  /* 0x000000ffff0d7224 */ /* 0x000fce00078e0021 */
[----:B------:R-:W-:Y:S05]  /*c380*/  WARPSYNC.COLLECTIVE R15, `(.L_x_1923) ;  /* 0x000000000f087348 */ /* 0x000fea0003c00000 */
[----:B------:R0:W1:Y:S02]  /*c390*/  SHFL.BFLY P6, R14, R13, R12, R11 ;  /* 0x0c00000c0d0e7389 */ /* 0x00006400000c000b */
[----:B01----:R-:W-:Y:S05]  /*c3a0*/  ENDCOLLECTIVE ;  /* 0x000000000000791b */ /* 0x003fea0003800000 */
.L_x_1923:
[----:B------:R-:W-:Y:S01]  /*c3b0*/  MOV R12, 0x4 ;  /* 0x00000004000c7802 */ /* 0x000fe20000000f00 */
[----:B------:R-:W-:-:S04]  /*c3c0*/  FADD R36, R33, R14 ;  /* 0x0000000e21247221 */ /* 0x000fc80000000000 */
[----:B------:R-:W-:-:S07]  /*c3d0*/  IMAD.MOV.U32 R13, RZ, RZ, R36 ;  /* 0x000000ffff0d7224 */ /* 0x000fce00078e0024 */
[----:B------:R-:W-:Y:S05]  /*c3e0*/  WARPSYNC.COLLECTIVE R15, `(.L_x_1924) ;  /* 0x000000000f087348 */ /* 0x000fea0003c00000 */
[----:B------:R0:W1:Y:S02]  /*c3f0*/  SHFL.BFLY P6, R14, R13, R12, R11 ;  /* 0x0c00000c0d0e7389 */ /* 0x00006400000c000b */
[----:B01----:R-:W-:Y:S05]  /*c400*/  ENDCOLLECTIVE ;  /* 0x000000000000791b */ /* 0x003fea0003800000 */
.L_x_1924:
[----:B------:R-:W-:Y:S02]  /*c410*/  HFMA2 R12, -RZ, RZ, 0, 1.1920928955078125e-07 ;  /* 0x00000002ff0c7431 */ /* 0x000fe400000001ff */
[----:B------:R-:W-:-:S04]  /*c420*/  FADD R37, R36, R14 ;  /* 0x0000000e24257221 */ /* 0x000fc80000000000 */
[----:B------:R-:W-:-:S07]  /*c430*/  IMAD.MOV.U32 R13, RZ, RZ, R37 ;  /* 0x000000ffff0d7224 */ /* 0x000fce00078e0025 */
[----:B------:R-:W-:Y:S05]  /*c440*/  WARPSYNC.COLLECTIVE R15, `(.L_x_1925) ;  /* 0x000000000f087348 */ /* 0x000fea0003c00000 */
[----:B------:R0:W1:Y:S02]  /*c450*/  SHFL.BFLY P6, R14, R13, R12, R11 ;  /* 0x0c00000c0d0e7389 */ /* 0x00006400000c000b */
[----:B01----:R-:W-:Y:S05]  /*c460*/  ENDCOLLECTIVE ;  /* 0x000000000000791b */ /* 0x003fea0003800000 */
.L_x_1925:
[----:B------:R-:W-:Y:S01]  /*c470*/  MOV R12, 0x1 ;  /* 0x00000001000c7802 */ /* 0x000fe20000000f00 */
[----:B------:R-:W-:-:S04]  /*c480*/  FADD R38, R37, R14 ;  /* 0x0000000e25267221 */ /* 0x000fc80000000000 */
[----:B------:R-:W-:-:S07]  /*c490*/  IMAD.MOV.U32 R13, RZ, RZ, R38 ;  /* 0x000000ffff0d7224 */ /* 0x000fce00078e0026 */
[----:B------:R-:W-:Y:S05]  /*c4a0*/  WARPSYNC.COLLECTIVE R15, `(.L_x_1926) ;  /* 0x000000000f087348 */ /* 0x000fea0003c00000 */
[----:B------:R0:W1:Y:S02]  /*c4b0*/  SHFL.BFLY P6, R14, R13, R12, R11 ;  /* 0x0c00000c0d0e7389 */ /* 0x00006400000c000b */
[----:B01----:R-:W-:Y:S05]  /*c4c0*/  ENDCOLLECTIVE ;  /* 0x000000000000791b */ /* 0x003fea0003800000 */
.L_x_1926:
[----:B------:R-:W-:Y:S05]  /*c4d0*/  BRA `(.L_x_1927) ;  /* 0xffffffcc005c7947 */ /* 0x000fea000383ffff */
        .weak           $__internal_21_$__cuda_sm3x_div_rn_noftz_f32_slowpath
        .type           $__internal_21_$__cuda_sm3x_div_rn_noftz_f32_slowpath,@function
        .size           $__internal_21_$__cuda_sm3x_div_rn_noftz_f32_slowpath,(.L_x_37398 - $__internal_21_$__cuda_sm3x_div_rn_noftz_f32_slowpath)
$__internal_21_$__cuda_sm3x_div_rn_noftz_f32_slowpath:
        /* <DEDUP_REMOVED lines=27> */
[----:B------:R-:W-:Y:S02]  /*c690*/  IADD3 R36, PT, PT, R38, -0x1, RZ ;  /* 0xffffffff26247810 */ /* 0x000fe40007ffe0ff */
[----:B------:R-:W-:Y:S02]  /*c6a0*/  ISETP.GE.AND P1, PT, R37, RZ, PT ;  /* 0x000000ff2500720c */ /* 0x000fe40003f26270 */
[----:B------:R-:W-:-:S11]  /*c6b0*/  ISETP.GE.AND P0, PT, R36, RZ, PT ;  /* 0x000000ff2400720c */ /* 0x000fd60003f06270 */
[----:B------:R-:W-:Y:S02]  /*c6c0*/  @!P1 FFMA R12, R12, 1.84467440737095516160e+19, RZ ;  /* 0x5f8000000c0c9823 */ /* 0x000fe400000000ff */
[----:B------:R-:W-:Y:S01]  /*c6d0*/  @P0 IMAD.MOV.U32 R36, RZ, RZ, RZ ;  /* 0x000000ffff240224 */ /* 0x000fe200078e00ff */
[----:B------:R-:W-:Y:S01]  /*c6e0*/  @!P0 MOV R36, 0xffffffc0 ;  /* 0xffffffc000248802 */ /* 0x000fe20000000f00 */
[----:B------:R-:W-:-:S04]  /*c6f0*/  @!P0 FFMA R5, R5, 1.84467440737095516160e+19, RZ ;  /* 0x5f80000005058823 */ /* 0x000fc800000000ff */
[----:B------:R-:W-:-:S07]  /*c700*/  @!P1 VIADD R36, R36, 0x40 ;  /* 0x0000004024249836 */ /* 0x000fce0000000000 */
.L_x_1929:
[----:B------:R-:W-:Y:S01]  /*c710*/  LEA R37, R13, 0xc0800000, 0x17 ;  /* 0xc08000000d257811 */ /* 0x000fe200078eb8ff */
[----:B------:R-:W-:Y:S01]  /*c720*/  VIADD R38, R38, 0xffffff81 ;  /* 0xffffff8126267836 */ /* 0x000fe20000000000 */
[----:B------:R-:W-:Y:S02]  /*c730*/  BSSY.RECONVERGENT B2, `(.L_x_1934) ;  /* 0x0000035000027945 */ /* 0x000fe40003800200 */
[----:B------:R-:W-:Y:S01]  /*c740*/  IADD3 R45, PT, PT, -R37, R12, RZ ;  /* 0x0000000c252d7210 */ /* 0x000fe20007ffe1ff */
[----:B------:R-:W-:-:S03]  /*c750*/  IMAD R5, R38, -0x800000, R5 ;  /* 0xff80000026057824 */ /* 0x000fc600078e0205 */
[----:B------:R0:W1:Y:S01]  /*c760*/  MUFU.RCP R37, R45 ;  /* 0x0000002d00257308 */ /* 0x0000620000001000 */
[----:B------:R-:W-:Y:S01]  /*c770*/  FADD.FTZ R44, -R45, -RZ ;  /* 0x800000ff2d2c7221 */ /* 0x000fe20000010100 */
        /* <DEDUP_REMOVED lines=25> */
[C---:B------:R-:W-:Y:S02]  /*c910*/  ISETP.NE.AND P1, PT, R13.reuse, RZ, PT ;  /* 0x000000ff0d00720c */ /* 0x040fe40003f25270 */
[----:B------:R-:W-:Y:S01]  /*c920*/  LOP3.LUT R38, R36, 0x7fffff, RZ, 0xc0, !PT ;  /* 0x007fffff24267812 */ /* 0x000fe200078ec0ff */
[CCC-:B------:R-:W-:Y:S01]  /*c930*/  FFMA.RP R36, R12.reuse, R44.reuse, R37.reuse ;  /* 0x0000002c0c247223 */ /* 0x1c0fe20000008025 */
[----:B------:R-:W-:Y:S01]  /*c940*/  FFMA.RM R37, R12, R44, R37 ;  /* 0x0000002c0c257223 */ /* 0x000fe20000004025 */
[----:B------:R-:W-:Y:S02]  /*c950*/  IADD3 R13, PT, PT, -R13, RZ, RZ ;  /* 0x000000ff0d0d7210 */ /* 0x000fe40007ffe1ff */
        /* <DEDUP_REMOVED lines=14> */
.L_x_1936:
[----:B------:R-:W-:-:S04]  /*ca40*/  LOP3.LUT R5, R5, 0x80000000, RZ, 0xc0, !PT ;  /* 0x8000000005057812 */ /* 0x000fc800078ec0ff */
[----:B------:R-:W-:Y:S01]  /*ca50*/  LOP3.LUT R5, R5, 0x7f800000, RZ, 0xfc, !PT ;  /* 0x7f80000005057812 */ /* 0x000fe200078efcff */
[----:B------:R-:W-:Y:S06]  /*ca60*/  BRA `(.L_x_1937) ;  /* 0x0000000000047947 */ /* 0x000fec0003800000 */
.L_x_1935:
[----:B------:R-:W-:-:S07]  /*ca70*/  LEA R5, R36, R5, 0x17 ;  /* 0x0000000524057211 */ /* 0x000fce00078eb8ff */
.L_x_1937:
[----:B------:R-:W-:Y:S05]  /*ca80*/  BSYNC.RECONVERGENT B2 ;  /* 0x0000000000027941 */ /* 0x000fea0003800200 */
.L_x_1934:
[----:B------:R-:W-:Y:S05]  /*ca90*/  BRA `(.L_x_1938) ;  /* 0x0000000000207947 */ /* 0x000fea0003800000 */
.L_x_1933:
[----:B------:R-:W-:-:S04]  /*caa0*/  LOP3.LUT R5, R12, 0x80000000, R5, 0x48, !PT ;  /* 0x800000000c057812 */ /* 0x000fc800078e4805 */
[----:B------:R-:W-:Y:S01]  /*cab0*/  LOP3.LUT R5, R5, 0x7f800000, RZ, 0xfc, !PT ;  /* 0x7f80000005057812 */ /* 0x000fe200078efcff */
[----:B------:R-:W-:Y:S06]  /*cac0*/  BRA `(.L_x_1938) ;  /* 0x0000000000147947 */ /* 0x000fec0003800000 */
.L_x_1932:
[----:B------:R-:W-:Y:S01]  /*cad0*/  LOP3.LUT R5, R12, 0x80000000, R5, 0x48, !PT ;  /* 0x800000000c057812 */ /* 0x000fe200078e4805 */
[----:B------:R-:W-:Y:S06]  /*cae0*/  BRA `(.L_x_1938) ;  /* 0x00000000000c7947 */ /* 0x000fec0003800000 */
.L_x_1931:
[----:B------:R-:W0:Y:S01]  /*caf0*/  MUFU.RSQ R5, -QNAN ;  /* 0xffc0000000057908 */ /* 0x000e220000001400 */
[----:B------:R-:W-:Y:S05]  /*cb00*/  BRA `(.L_x_1938) ;  /* 0x0000000000047947 */ /* 0x000fea0003800000 */
.L_x_1930:
[----:B------:R-:W-:-:S07]  /*cb10*/  FADD.FTZ R5, R5, R12 ;  /* 0x0000000c05057221 */ /* 0x000fce0000010000 */
.L_x_1938:
[----:B------:R-:W-:Y:S05]  /*cb20*/  BSYNC.RECONVERGENT B1 ;  /* 0x0000000000017941 */ /* 0x000fea0003800200 */
.L_x_1928:
[----:B------:R-:W-:Y:S02]  /*cb30*/  HFMA2 R13, -RZ, RZ, 0, 0 ;  /* 0x00000000ff0d7431 */ /* 0x000fe400000001ff */
[----:B------:R-:W-:-:S04]  /*cb40*/  IMAD.MOV.U32 R12, RZ, RZ, R33 ;  /* 0x000000ffff0c7224 */ /* 0x000fc800078e0021 */
[----:B0-----:R-:W-:Y:S05]  /*cb50*/  RET.REL.NODEC R12 `(_Z15SoftmaxWarpImplI22BroadcastScaleMaskLoadIffbLm4EiE11DirectStoreIffEfLi1ELi27ELi32ELi1ELb0EL9Algorithm0EEvT_T0_ll) ;  /* 0xffffff340c287950 */ /* 0x001fea0003c3ffff */
.L_x_1939:
        /* <DEDUP_REMOVED lines=10> */
.L_x_37398:


//--------------------- .text._Z15SoftmaxWarpImplI22BroadcastScaleMaskLoadIffbLm4EiE11DirectStoreIffEfLi1ELi26ELi32ELi1ELb1EL9Algorithm0EEvT_T0_ll --------------------------
	.section	.text._Z15SoftmaxWarpImplI22BroadcastScaleMaskLoadIffbLm4EiE11DirectStoreIffEfLi1ELi26ELi32ELi1ELb1EL9Algorithm0EEvT_T0_ll,"ax",@progbits
	.align	128
        .global         _Z15SoftmaxWarpImplI22BroadcastScaleMaskLoadIffbLm4EiE11DirectStoreIffEfLi1ELi26ELi32ELi1ELb1EL9Algorithm0EEvT_T0_ll
        .type           _Z15SoftmaxWarpImplI22BroadcastScaleMaskLoadIffbLm4EiE11DirectStoreIffEfLi1ELi26ELi32ELi1ELb1EL9Algorithm0EEvT_T0_ll,@function
        .size           _Z15SoftmaxWarpImplI22BroadcastScaleMaskLoadIffbLm4EiE11DirectStoreIffEfLi1ELi26ELi32ELi1ELb1EL9Algorithm0EEvT_T0_ll,(.L_x_37399 - _Z15SoftmaxWarpImplI22BroadcastScaleMaskLoadIffbLm4EiE11DirectStoreIffEfLi1ELi26ELi32ELi1ELb1EL9Algorithm0EEvT_T0_ll)
        .other          _Z15SoftmaxWarpImplI22BroadcastScaleMaskLoadIffbLm4EiE11DirectStoreIffEfLi1ELi26ELi32ELi1ELb1EL9Algorithm0EEvT_T0_ll,@"STO_CUDA_ENTRY STV_DEFAULT"
_Z15SoftmaxWarpImplI22BroadcastScaleMaskLoadIffbLm4EiE11DirectStoreIffEfLi1ELi26ELi32ELi1ELb1EL9Algorithm0EEvT_T0_ll:
.text._Z15SoftmaxWarpImplI22BroadcastScaleMaskLoadIffbLm4EiE11DirectStoreIffEfLi1ELi26ELi32ELi1ELb1EL9Algorithm0EEvT_T0_ll:
        /* <DEDUP_REMOVED lines=29> */
.L_x_1940:
        /* <DEDUP_REMOVED lines=16> */
[C---:B------:R-:W-:Y:S02]  /*02d0*/  VIADD R9, R31.reuse, 0x180 ;  /* 0x000001801f097836 */ /* 0x040fe40000000000 */
[C---:B------:R-:W-:Y:S02]  /*02e0*/  VIADD R17, R31.reuse, 0x1a0 ;  /* 0x000001a01f117836 */ /* 0x040fe40000000000 */
[----:B------:R-:W-:-:S02]  /*02f0*/  VIADD R19, R31, 0x1c0 ;  /* 0x000001c01f137836 */ /* 0x000fc40000000000 */
[C---:B------:R-:W-:Y:S02]  /*0300*/  VIADD R23, R31.reuse, 0x200 ;  /* 0x000002001f177836 */ /* 0x040fe40000000000 */
[C---:B------:R-:W-:Y:S02]  /*0310*/  VIADD R25, R31.reuse, 0x240 ;  /* 0x000002401f197836 */ /* 0x040fe40000000000 */
[----:B------:R-:W-:-:S07]  /*0320*/  VIADD R27, R31, 0x280 ;  /* 0x000002801f1b7836 */ /* 0x000fce0000000000 */
.L_x_2047:
[----:B------:R-:W0:Y:S01]  /*0330*/  LDC.64 R14, c[0x0][0x410] ;  /* 0x00010400ff0e7b82 */ /* 0x000e220000000a00 */
[C---:B---3--:R-:W-:Y:S01]  /*0340*/  VIADD R33, R31.reuse, 0x40 ;  /* 0x000000401f217836 */ /* 0x048fe20000000000 */
[C---:B------:R-:W-:Y:S01]  /*0350*/  IADD3 R35, PT, PT, R31.reuse, 0x20, RZ ;  /* 0x000000201f237810 */ /* 0x040fe20007ffe0ff */
[C---:B------:R-:W-:Y:S01]  /*0360*/  VIADD R29, R31.reuse, 0x60 ;  /* 0x000000601f1d7836 */ /* 0x040fe20000000000 */
[----:B------:R-:W-:Y:S01]  /*0370*/  BSSY.RECONVERGENT B1, `(.L_x_1942) ;  /* 0x0000084000017945 */ /* 0x000fe20003800200 */
[C---:B------:R-:W-:Y:S01]  /*0380*/  VIADD R11, R31.reuse, 0x80 ;  /* 0x000000801f0b7836 */ /* 0x040fe20000000000 */
[----:B------:R-:W-:Y:S01]  /*0390*/  MOV R4, 0xff800000 ;  /* 0xff80000000047802 */ /* 0x000fe20000000f00 */
[----:B------:R-:W-:Y:S02]  /*03a0*/  IMAD.MOV.U32 R6, RZ, RZ, -0x800000 ;  /* 0xff800000ff067424 */ /* 0x000fe400078e00ff */
[----:B------:R-:W-:Y:S01]  /*03b0*/  IMAD.MOV.U32 R13, RZ, RZ, -0x800000 ;  /* 0xff800000ff0d7424 */ /* 0x000fe200078e00ff */
[----:B0-----:R-:W-:-:S02]  /*03c0*/  ISETP.GE.U32.AND P3, PT, R31, R14, PT ;  /* 0x0000000e1f00720c */ /* 0x001fc40003f66070 */
[-C--:B------:R-:W-:Y:S02]  /*03d0*/  ISETP.GE.U32.AND P0, PT, R35, R14.reuse, PT ;  /* 0x0000000e2300720c */ /* 0x080fe40003f06070 */
[-C--:B------:R-:W-:Y:S02]  /*03e0*/  ISETP.GE.AND.EX P3, PT, RZ, R15.reuse, PT, P3 ;  /* 0x0000000fff00720c */ /* 0x080fe40003f66330 */
[-C--:B------:R-:W-:Y:S02]  /*03f0*/  ISETP.GE.U32.AND P1, PT, R33, R14.reuse, PT ;  /* 0x0000000e2100720c */ /* 0x080fe40003f26070 */
[-C--:B------:R-:W-:Y:S02]  /*0400*/  ISETP.GE.U32.AND P2, PT, R29, R14.reuse, PT ;  /* 0x0000000e1d00720c */ /* 0x080fe40003f46070 */
[----:B------:R-:W-:Y:S02]  /*0410*/  ISETP.GE.U32.AND P4, PT, R11, R14, PT ;  /* 0x0000000e0b00720c */ /* 0x000fe40003f86070 */
[----:B------:R-:W-:-:S02]  /*0420*/  ISETP.GE.AND.EX P0, PT, RZ, R15, PT, P0 ;  /* 0x0000000fff00720c */ /* 0x000fc40003f06300 */
[-C--:B------:R-:W-:Y:S02]  /*0430*/  ISETP.GE.AND.EX P1, PT, RZ, R15.reuse, PT, P1 ;  /* 0x0000000fff00720c */ /* 0x080fe40003f26310 */
[-C--:B------:R-:W-:Y:S02]  /*0440*/  ISETP.GE.AND.EX P2, PT, RZ, R15.reuse, PT, P2 ;  /* 0x0000000fff00720c */ /* 0x080fe40003f46320 */
[----:B------:R-:W-:Y:S01]  /*0450*/  ISETP.GE.AND.EX P4, PT, RZ, R15, PT, P4 ;  /* 0x0000000fff00720c */ /* 0x000fe20003f86340 */
[----:B--2---:R-:W-:-:S12]  /*0460*/  @P3 BRA `(.L_x_1943) ;  /* 0x0000000400d03947 */ /* 0x004fd80003800000 */
        /* <DEDUP_REMOVED lines=17> */
[----:B-1----:R-:W-:-:S04]  /*0580*/  IABS R41, R18 ;  /* 0x0000001200297213 */ /* 0x002fc80000000000 */
[----:B------:R-:W0:Y:S01]  /*0590*/  I2F.RP R16, R41 ;  /* 0x0000002900107306 */ /* 0x000e220000209400 */
[----:B------:R-:W-:-:S04]  /*05a0*/  IMAD.HI.U32 R8, R13, R10, RZ ;  /* 0x0000000a0d087227 */ /* 0x000fc800078e00ff */
[----:B------:R-:W-:-:S04]  /*05b0*/  IMAD.MOV R12, RZ, RZ, -R8 ;  /* 0x000000ffff0c7224 */ /* 0x000fc800078e0a08 */
[----:B------:R-:W-:-:S05]  /*05c0*/  IMAD R10, R37, R12, R10 ;  /* 0x0000000c250a7224 */ /* 0x000fca00078e020a */
[----:B------:R-:W-:Y:S01]  /*05d0*/  ISETP.GT.U32.AND P5, PT, R37, R10, PT ;  /* 0x0000000a2500720c */ /* 0x000fe20003fa4070 */
[----:B0-----:R-:W0:-:S12]  /*05e0*/  MUFU.RCP R16, R16 ;  /* 0x0000001000107308 */ /* 0x001e180000001000 */
[----:B------:R-:W-:Y:S01]  /*05f0*/  @!P5 IMAD.IADD R10, R10, 0x1, -R37 ;  /* 0x000000010a0ad824 */ /* 0x000fe200078e0a25 */
[----:B------:R-:W-:-:S04]  /*0600*/  @!P5 IADD3 R8, PT, PT, R8, 0x1, RZ ;  /* 0x000000010808d810 */ /* 0x000fc80007ffe0ff */
[----:B------:R-:W-:Y:S01]  /*0610*/  ISETP.GE.U32.AND P6, PT, R10, R37, PT ;  /* 0x000000250a00720c */ /* 0x000fe20003fc6070 */
[----:B0-----:R-:W-:Y:S01]  /*0620*/  VIADD R12, R16, 0xffffffe ;  /* 0x0ffffffe100c7836 */ /* 0x001fe20000000000 */
[----:B------:R-:W-:Y:S01]  /*0630*/  LOP3.LUT R10, R4, R39, RZ, 0x3c, !PT ;  /* 0x00000027040a7212 */ /* 0x000fe200078e3cff */
[----:B------:R-:W0:Y:S02]  /*0640*/  LDC R16, c[0x0][0x3c0] ;  /* 0x0000f000ff107b82 */ /* 0x000e240000000800 */
[----:B------:R1:W2:Y:S01]  /*0650*/  F2I.FTZ.U32.TRUNC.NTZ R13, R12 ;  /* 0x0000000c000d7305 */ /* 0x0002a2000021f000 */
[----:B------:R-:W-:-:S07]  /*0660*/  ISETP.GE.AND P5, PT, R10, RZ, PT ;  /* 0x000000ff0a00720c */ /* 0x000fce0003fa6270 */
[----:B------:R-:W-:Y:S01]  /*0670*/  @P6 VIADD R8, R8, 0x1 ;  /* 0x0000000108086836 */ /* 0x000fe20000000000 */
[----:B------:R-:W-:Y:S01]  /*0680*/  ISETP.NE.AND P6, PT, R39, RZ, PT ;  /* 0x000000ff2700720c */ /* 0x000fe20003fc5270 */
[----:B-1----:R-:W-:Y:S02]  /*0690*/  IMAD.MOV.U32 R12, RZ, RZ, RZ ;  /* 0x000000ffff0c7224 */ /* 0x002fe400078e00ff */
[----:B------:R-:W-:Y:S02]  /*06a0*/  IMAD.MOV.U32 R20, RZ, RZ, R8 ;  /* 0x000000ffff147224 */ /* 0x000fe400078e0008 */
[----:B--2---:R-:W-:-:S03]  /*06b0*/  IMAD.MOV R10, RZ, RZ, -R13 ;  /* 0x000000ffff0a7224 */ /* 0x004fc600078e0a0d */
[----:B------:R-:W-:Y:S01]  /*06c0*/  @!P5 IADD3 R20, PT, PT, -R20, RZ, RZ ;  /* 0x000000ff1414d210 */ /* 0x000fe20007ffe1ff */
[----:B------:R-:W-:-:S04]  /*06d0*/  IMAD R37, R10, R41, RZ ;  /* 0x000000290a257224 */ /* 0x000fc800078e02ff */
[----:B------:R-:W-:Y:S01]  /*06e0*/  @!P6 LOP3.LUT R20, RZ, R39, RZ, 0x33, !PT ;  /* 0x00000027ff14e212 */ /* 0x000fe200078e33ff */
[----:B------:R-:W-:-:S04]  /*06f0*/  IMAD.HI.U32 R12, R13, R37, R12 ;  /* 0x000000250d0c7227 */ /* 0x000fc800078e000c */
[----:B------:R-:W-:-:S04]  /*0700*/  IMAD.MOV R8, RZ, RZ, -R20 ;  /* 0x000000ffff087224 */ /* 0x000fc800078e0a14 */
[----:B------:R-:W-:Y:S01]  /*0710*/  IMAD R43, R39, R8, R4 ;  /* 0x00000008272b7224 */ /* 0x000fe200078e0204 */
[----:B0-----:R-:W-:-:S04]  /*0720*/  IABS R39, R16 ;  /* 0x0000001000277213 */ /* 0x001fc80000000000 */
[----:B------:R-:W-:-:S05]  /*0730*/  IABS R8, R43 ;  /* 0x0000002b00087213 */ /* 0x000fca0000000000 */
        /* <DEDUP_REMOVED lines=11> */
[----:B------:R-:W-:Y:S01]  /*07f0*/  ISETP.GE.AND P5, PT, R8, RZ, PT ;  /* 0x000000ff0800720c */ /* 0x000fe20003fa6270 */
[----:B0-----:R-:W-:-:S06]  /*0800*/  VIADD R13, R10, 0xffffffe ;  /* 0x0ffffffe0a0d7836 */ /* 0x001fcc0000000000 */
[----:B------:R-:W-:Y:S02]  /*0810*/  @P6 IADD3 R12, PT, PT, R12, 0x1, RZ ;  /* 0x000000010c0c6810 */ /* 0x000fe40007ffe0ff */
[----:B------:R-:W-:Y:S01]  /*0820*/  ISETP.NE.AND P6, PT, R18, RZ, PT ;  /* 0x000000ff1200720c */ /* 0x000fe20003fc5270 */
[----:B------:R-:W0:Y:S02]  /*0830*/  F2I.FTZ.U32.TRUNC.NTZ R13, R13 ;  /* 0x0000000d000d7305 */ /* 0x000e24000021f000 */
[----:B------:R-:W-:Y:S02]  /*0840*/  IMAD.MOV.U32 R22, RZ, RZ, R12 ;  /* 0x000000ffff167224 */ /* 0x000fe400078e000c */
[----:B------:R-:W-:Y:S02]  /*0850*/  IMAD.MOV.U32 R12, RZ, RZ, RZ ;  /* 0x000000ffff0c7224 */ /* 0x000fe400078e00ff */
[----:B------:R-:W-:-:S06]  /*0860*/  @!P5 IMAD.MOV R22, RZ, RZ, -R22 ;  /* 0x000000ffff16d224 */ /* 0x000fcc00078e0a16 */
[----:B------:R-:W-:Y:S02]  /*0870*/  @!P6 LOP3.LUT R22, RZ, R18, RZ, 0x33, !PT ;  /* 0x00000012ff16e212 */ /* 0x000fe400078e33ff */
[----:B0-----:R-:W-:-:S03]  /*0880*/  IADD3 R8, PT, PT, RZ, -R13, RZ ;  /* 0x8000000dff087210 */ /* 0x001fc60007ffe0ff */
        /* <DEDUP_REMOVED lines=16> */
[----:B------:R-:W-:Y:S01]  /*0990*/  ISETP.GE.U32.AND P5, PT, R8, R39, PT ;  /* 0x000000270800720c */ /* 0x000fe20003fa6070 */
[----:B------:R-:W-:Y:S01]  /*09a0*/  IMAD R10, R10, UR36, RZ ;  /* 0x000000240a0a7c24 */ /* 0x000fe2000f8e02ff */
[----:B------:R-:W-:Y:S01]  /*09b0*/  LOP3.LUT R8, R43, R16, RZ, 0x3c, !PT ;  /* 0x000000102b087212 */ /* 0x000fe200078e3cff */
[----:B------:R-:W2:Y:S03]  /*09c0*/  LDC.64 R38, c[0x0][0x3a8] ;  /* 0x0000ea00ff267b82 */ /* 0x000ea60000000a00 */
[----:B------:R-:W-:-:S07]  /*09d0*/  ISETP.GE.AND P6, PT, R8, RZ, PT ;  /* 0x000000ff0800720c */ /* 0x000fce0003fc6270 */
[----:B------:R-:W-:Y:S02]  /*09e0*/  @P5 IADD3 R12, PT, PT, R12, 0x1, RZ ;  /* 0x000000010c0c5810 */ /* 0x000fe40007ffe0ff */
[----:B------:R-:W-:-:S04]  /*09f0*/  ISETP.NE.AND P5, PT, R16, RZ, PT ;  /* 0x000000ff1000720c */ /* 0x000fc80003fa5270 */
[----:B------:R-:W-:Y:S01]  /*0a00*/  @!P6 IMAD.MOV R12, RZ, RZ, -R12 ;  /* 0x000000ffff0ce224 */ /* 0x000fe200078e0a0c */
[----:B0-----:R-:W-:Y:S02]  /*0a10*/  ISETP.NE.U32.AND P6, PT, R36, 0x1, PT ;  /* 0x000000012400780c */ /* 0x001fe40003fc5070 */
[----:B------:R-:W-:-:S06]  /*0a20*/  SHF.R.S64 R36, RZ, 0x1e, R4 ;  /* 0x0000001eff247819 */ /* 0x000fcc0000001004 */
[----:B------:R-:W-:Y:S02]  /*0a30*/  @!P5 LOP3.LUT R12, RZ, R16, RZ, 0x33, !PT ;  /* 0x00000010ff0cd212 */ /* 0x000fe400078e33ff */
[----:B------:R-:W-:Y:S02]  /*0a40*/  ISETP.NE.AND.EX P5, PT, R37, RZ, PT, P6 ;  /* 0x000000ff2500720c */ /* 0x000fe40003fa5360 */
[----:B-1----:R-:W-:Y:S01]  /*0a50*/  ISETP.NE.U32.AND P6, PT, R40, 0x1, PT ;  /* 0x000000012800780c */ /* 0x002fe20003fc5070 */
[----:B------:R-:W-:Y:S01]  /*0a60*/  IMAD.MOV R37, RZ, RZ, -R12 ;  /* 0x000000ffff257224 */ /* 0x000fe200078e0a0c */
[----:B------:R-:W-:Y:S02]  /*0a70*/  SEL R13, R22, RZ, P5 ;  /* 0x000000ff160d7207 */ /* 0x000fe40002800000 */
[----:B--2---:R-:W-:Y:S01]  /*0a80*/  ISETP.NE.U32.AND P5, PT, R38, 0x1, PT ;  /* 0x000000012600780c */ /* 0x004fe20003fa5070 */
[----:B------:R-:W-:Y:S01]  /*0a90*/  IMAD R8, R16, R37, R43 ;  /* 0x0000002510087224 */ /* 0x000fe200078e022b */
[----:B------:R-:W-:Y:S01]  /*0aa0*/  ISETP.NE.AND.EX P6, PT, R41, RZ, PT, P6 ;  /* 0x000000ff2900720c */ /* 0x000fe20003fc5360 */
[----:B------:R-:W-:Y:S01]  /*0ab0*/  IMAD R13, R13, UR37, R10 ;  /* 0x000000250d0d7c24 */ /* 0x000fe2000f8e020a */
[----:B------:R-:W-:-:S02]  /*0ac0*/  ISETP.NE.AND.EX P5, PT, R39, RZ, PT, P5 ;  /* 0x000000ff2700720c */ /* 0x000fc40003fa5350 */
        /* <DEDUP_REMOVED lines=14> */
.L_x_1943:
[----:B------:R-:W-:Y:S05]  /*0bb0*/  BSYNC.RECONVERGENT B1 ;  /* 0x0000000000017941 */ /* 0x000fea0003800200 */
.L_x_1942:
[----:B------:R-:W-:Y:S04]  /*0bc0*/  BSSY.RECONVERGENT B1, `(.L_x_1944) ;  /* 0x0000078000017945 */ /* 0x000fe80003800200 */
[----:B------:R-:W-:Y:S05]  /*0bd0*/  @P0 BRA `(.L_x_1945) ;  /* 0x0000000400d80947 */ /* 0x000fea0003800000 */
[----:B------:R-:W0:Y:S01]  /*0be0*/  LDC R12, c[0x0][0x3b8] ;  /* 0x0000ee00ff0c7b82 */ /* 0x000e220000000800 */
[----:B------:R-:W-:Y:S01]  /*0bf0*/  IMAD R35, R0, UR52, R35 ;  /* 0x0000003400237c24 */ /* 0x000fe2000f8e0223 */
[C---:B-1----:R-:W-:Y:S02]  /*0c00*/  R2UR UR6, R46.reuse ;  /* 0x000000002e0672ca */ /* 0x042fe400000e0000 */
[C---:B------:R-:W-:Y:S02]  /*0c10*/  R2UR UR7, R47.reuse ;  /* 0x000000002f0772ca */ /* 0x040fe400000e0000 */
[----:B------:R-:W-:Y:S02]  /*0c20*/  SHF.R.S64 R34, RZ, 0x1e, R35 ;  /* 0x0000001eff227819 */ /* 0x000fe40000001023 */
[----:B------:R-:W1:Y:S01]  /*0c30*/  LDC R18, c[0x0][0x3bc] ;  /* 0x0000ef00ff127b82 */ /* 0x000e620000000800 */
[----:B------:R-:W-:Y:S02]  /*0c40*/  R2UR UR4, R46 ;  /* 0x000000002e0472ca */ /* 0x000fe400000e0000 */
[----:B------:R-:W-:-:S05]  /*0c50*/  R2UR UR5, R47 ;  /* 0x000000002f0572ca */ /* 0x000fca00000e0000 */
        /* <DEDUP_REMOVED lines=13> */
[----:B------:R-:W-:-:S06]  /*0d30*/  IMAD.HI.U32 R41, R37, R41, R36 ;  /* 0x0000002925297227 */ /* 0x000fcc00078e0024 */
[----:B------:R-:W-:Y:S01]  /*0d40*/  IMAD.HI.U32 R6, R41, R8, RZ ;  /* 0x0000000829067227 */ /* 0x000fe200078e00ff */
[----:B------:R-:W-:-:S03]  /*0d50*/  MOV R41, R10 ;  /* 0x0000000a00297202 */ /* 0x000fc60000000f00 */
[----:B------:R-:W-:Y:S01]  /*0d60*/  IMAD.MOV R37, RZ, RZ, -R6 ;  /* 0x000000ffff257224 */ /* 0x000fe200078e0a06 */
[----:B------:R-:W3:Y:S03]  /*0d70*/  I2F.RP R16, R41 ;  /* 0x0000002900107306 */ /* 0x000ee60000209400 */
[----:B------:R-:W-:-:S05]  /*0d80*/  IMAD R8, R39, R37, R8 ;  /* 0x0000002527087224 */ /* 0x000fca00078e0208 */
[----:B------:R-:W-:Y:S01]  /*0d90*/  ISETP.GT.U32.AND P6, PT, R39, R8, PT ;  /* 0x000000082700720c */ /* 0x000fe20003fc4070 */
[----:B---3--:R-:W3:-:S12]  /*0da0*/  MUFU.RCP R16, R16 ;  /* 0x0000001000107308 */ /* 0x008ed80000001000 */
[----:B------:R-:W-:Y:S02]  /*0db0*/  @!P6 IMAD.IADD R8, R8, 0x1, -R39 ;  /* 0x000000010808e824 */ /* 0x000fe400078e0a27 */
[----:B------:R-:W-:Y:S01]  /*0dc0*/  @!P6 VIADD R6, R6, 0x1 ;  /* 0x000000010606e836 */ /* 0x000fe20000000000 */
[----:B------:R-:W-:Y:S02]  /*0dd0*/  ISETP.NE.AND P6, PT, R12, RZ, PT ;  /* 0x000000ff0c00720c */ /* 0x000fe40003fc5270 */
[----:B------:R-:W-:Y:S02]  /*0de0*/  ISETP.GE.U32.AND P5, PT, R8, R39, PT ;  /* 0x000000270800720c */ /* 0x000fe40003fa6070 */
[----:B------:R-:W-:-:S04]  /*0df0*/  LOP3.LUT R8, R35, R12, RZ, 0x3c, !PT ;  /* 0x0000000c23087212 */ /* 0x000fc800078e3cff */
[----:B------:R-:W-:Y:S02]  /*0e00*/  ISETP.GE.AND P0, PT, R8, RZ, PT ;  /* 0x000000ff0800720c */ /* 0x000fe40003f06270 */
[----:B---3--:R-:W-:-:S04]  /*0e10*/  IADD3 R36, PT, PT, R16, 0xffffffe, RZ ;  /* 0x0ffffffe10247810 */ /* 0x008fc80007ffe0ff */
[----:B------:R3:W4:Y:S01]  /*0e20*/  F2I.FTZ.U32.TRUNC.NTZ R37, R36 ;  /* 0x0000002400257305 */ /* 0x000722000021f000 */
[----:B------:R-:W-:-:S05]  /*0e30*/  @P5 VIADD R6, R6, 0x1 ;  /* 0x0000000106065836 */ /* 0x000fca0000000000 */
[----:B------:R-:W-:Y:S01]  /*0e40*/  MOV R10, R6 ;  /* 0x00000006000a7202 */ /* 0x000fe20000000f00 */
[----:B---3--:R-:W-:-:S04]  /*0e50*/  IMAD.MOV.U32 R36, RZ, RZ, RZ ;  /* 0x000000ffff247224 */ /* 0x008fc800078e00ff */
[----:B------:R-:W-:Y:S01]  /*0e60*/  @!P0 IMAD.MOV R10, RZ, RZ, -R10 ;  /* 0x000000ffff0a8224 */ /* 0x000fe200078e0a0a */
[----:B------:R-:W-:Y:S01]  /*0e70*/  @!P6 LOP3.LUT R10, RZ, R12, RZ, 0x33, !PT ;  /* 0x0000000cff0ae212 */ /* 0x000fe200078e33ff */
[----:B----4-:R-:W-:-:S03]  /*0e80*/  IMAD.MOV R8, RZ, RZ, -R37 ;  /* 0x000000ffff087224 */ /* 0x010fc600078e0a25 */
[----:B------:R-:W-:Y:S01]  /*0e90*/  IADD3 R6, PT, PT, -R10, RZ, RZ ;  /* 0x000000ff0a067210 */ /* 0x000fe20007ffe1ff */
[----:B------:R-:W-:-:S04]  /*0ea0*/  IMAD R43, R8, R41, RZ ;  /* 0x00000029082b7224 */ /* 0x000fc800078e02ff */
[----:B------:R-:W-:Y:S01]  /*0eb0*/  IMAD R39, R12, R6, R35 ;  /* 0x000000060c277224 */ /* 0x000fe200078e0223 */
[----:B--2---:R-:W-:Y:S01]  /*0ec0*/  IABS R12, R20 ;  /* 0x00000014000c7213 */ /* 0x004fe20000000000 */
[----:B------:R-:W-:-:S03]  /*0ed0*/  IMAD.HI.U32 R43, R37, R43, R36 ;  /* 0x0000002b252b7227 */ /* 0x000fc600078e0024 */
[----:B------:R-:W-:-:S05]  /*0ee0*/  IABS R8, R39 ;  /* 0x0000002700087213 */ /* 0x000fca0000000000 */
        /* <DEDUP_REMOVED lines=39> */
[----:B0-----:R-:W-:-:S04]  /*1160*/  ISETP.NE.U32.AND P0, PT, R48, 0x1, PT ;  /* 0x000000013000780c */ /* 0x001fc80003f05070 */
[----:B------:R-:W-:Y:S01]  /*1170*/  ISETP.NE.AND.EX P0, PT, R49, RZ, PT, P0 ;  /* 0x000000ff3100720c */ /* 0x000fe20003f05300 */
[----:B------:R-:W-:Y:S01]  /*1180*/  @!P5 IMAD.MOV R6, RZ, RZ, -R6 ;  /* 0x000000ffff06d224 */ /* 0x000fe200078e0a06 */
[----:B-1----:R-:W-:Y:S02]  /*1190*/  ISETP.NE.U32.AND P5, PT, R44, 0x1, PT ;  /* 0x000000012c00780c */ /* 0x002fe40003fa5070 */
[----:B------:R-:W-:Y:S02]  /*11a0*/  @!P6 LOP3.LUT R6, RZ, R20, RZ, 0x33, !PT ;  /* 0x00000014ff06e212 */ /* 0x000fe400078e33ff */
[----:B------:R-:W-:Y:S02]  /*11b0*/  SEL R8, R10, RZ, P0 ;  /* 0x000000ff0a087207 */ /* 0x000fe40000000000 */
[----:B---3--:R-:W-:Y:S02]  /*11c0*/  ISETP.NE.U32.AND P0, PT, R36, 0x1, PT ;  /* 0x000000012400780c */ /* 0x008fe40003f05070 */
[----:B------:R-:W-:-:S02]  /*11d0*/  ISETP.NE.AND.EX P5, PT, R45, RZ, PT, P5 ;  /* 0x000000ff2d00720c */ /* 0x000fc40003fa5350 */
        /* <DEDUP_REMOVED lines=22> */
.L_x_1945:
[----:B------:R-:W-:Y:S05]  /*1340*/  BSYNC.RECONVERGENT B1 ;  /* 0x0000000000017941 */ /* 0x000fea0003800200 */
.L_x_1944:
[----:B------:R-:W-:Y:S01]  /*1350*/  BSSY.RECONVERGENT B1, `(.L_x_1946) ;  /* 0x0000079000017945 */ /* 0x000fe20003800200 */
[----:B------:R-:W-:-:S03]  /*1360*/  IMAD.MOV.U32 R8, RZ, RZ, -0x800000 ;  /* 0xff800000ff087424 */ /* 0x000fc600078e00ff */
        /* <DEDUP_REMOVED lines=119> */
.L_x_1947:
[----:B------:R-:W-:Y:S05]  /*1ae0*/  BSYNC.RECONVERGENT B1 ;  /* 0x0000000000017941 */ /* 0x000fea0003800200 */
.L_x_1946:
        /* <DEDUP_REMOVED lines=43> */
[----:B---3--:R-:W-:-:S03]  /*1da0*/  HFMA2 R34, -RZ, RZ, 0, 0 ;  /* 0x00000000ff227431 */ /* 0x008fc600000001ff */
        /* <DEDUP_REMOVED lines=78> */
.L_x_1949:
[----:B------:R-:W-:Y:S05]  /*2290*/  BSYNC.RECONVERGENT B1 ;  /* 0x0000000000017941 */ /* 0x000fea0003800200 */
.L_x_1948:
        /* <DEDUP_REMOVED lines=42> */
[----:B------:R-:W-:Y:S01]  /*2540*/  IMAD.MOV.U32 R18, RZ, RZ, R12 ;  /* 0x000000ffff127224 */ /* 0x000fe200078e000c */
[----:B--2---:R-:W-:-:S04]  /*2550*/  MOV R34, RZ ;  /* 0x000000ff00227202 */ /* 0x004fc80000000f00 */
        /* <DEDUP_REMOVED lines=78> */
.L_x_1951:
[----:B------:R-:W-:Y:S05]  /*2a40*/  BSYNC.RECONVERGENT B1 ;  /* 0x0000000000017941 */ /* 0x000fea0003800200 */
.L_x_1950:
[-C--:B------:R-:W-:Y:S01]  /*2a50*/  ISETP.GE.U32.AND P5, PT, R33, R14.reuse, PT ;  /* 0x0000000e2100720c */ /* 0x080fe20003fa6070 */
[C---:B------:R-:W-:Y:S01]  /*2a60*/  VIADD R11, R31.reuse, 0x100 ;  /* 0x000001001f0b7836 */ /* 0x040fe20000000000 */
[----:B------:R-:W-:Y:S01]  /*2a70*/  IADD3 R35, PT, PT, R31, 0xe0, RZ ;  /* 0x000000e01f237810 */ /* 0x000fe20007ffe0ff */
[----:B------:R-:W-:Y:S01]  /*2a80*/  BSSY.RECONVERGENT B1, `(.L_x_1952) ;  /* 0x0000080000017945 */ /* 0x000fe20003800200 */
[----:B------:R-:W-:Y:S01]  /*2a90*/  ISETP.GE.AND.EX P5, PT, RZ, R15, PT, P5 ;  /* 0x0000000fff00720c */ /* 0x000fe20003fa6350 */
[----:B------:R-:W-:Y:S01]  /*2aa0*/  IMAD.MOV.U32 R18, RZ, RZ, -0x800000 ;  /* 0xff800000ff127424 */ /* 0x000fe200078e00ff */
[-C--:B------:R-:W-:Y:S02]  /*2ab0*/  ISETP.GE.U32.AND P1, PT, R29, R14.reuse, PT ;  /* 0x0000000e1d00720c */ /* 0x080fe40003f26070 */
[-C--:B------:R-:W-:Y:S02]  /*2ac0*/  ISETP.GE.U32.AND P0, PT, R35, R14.reuse, PT ;  /* 0x0000000e2300720c */ /* 0x080fe40003f06070 */
        /* <DEDUP_REMOVED lines=11> */
[----:B------:R-:W-:Y:S02]  /*2b80*/  SHF.R.S64 R32, RZ, 0x1e, R33 ;  /* 0x0000001eff207819 */ /* 0x000fe40000001021 */
[----:B------:R-:W1:Y:S01]  /*2b90*/  LDC R24, c[0x0][0x3bc] ;  /* 0x0000ef00ff187b82 */ /* 0x000e620000000800 */
[----:B------:R-:W-:Y:S02]  /*2ba0*/  R2UR UR4, R46 ;  /* 0x000000002e0472ca */ /* 0x000fe400000e0000 */
[----:B------:R-:W-:-:S02]  /*2bb0*/  R2UR UR5, R47 ;  /* 0x000000002f0572ca */ /* 0x000fc400000e0000 */
        /* <DEDUP_REMOVED lines=42> */
[----:B------:R-:W-:Y:S01]  /*2e60*/  IMAD.MOV R37, RZ, RZ, -R12 ;  /* 0x000000ffff257224 */ /* 0x000fe200078e0a0c */
[----:B0-----:R-:W-:-:S03]  /*2e70*/  IADD3 R40, PT, PT, R28, 0xffffffe, RZ ;  /* 0x0ffffffe1c287810 */ /* 0x001fc60007ffe0ff */
        /* <DEDUP_REMOVED lines=11> */
[----:B------:R-:W-:Y:S02]  /*2f30*/  IMAD.MOV.U32 R22, RZ, RZ, R12 ;  /* 0x000000ffff167224 */ /* 0x000fe400078e000c */
[----:B---3--:R-:W-:-:S04]  /*2f40*/  IMAD.MOV R18, RZ, RZ, -R41 ;  /* 0x000000ffff127224 */ /* 0x008fc800078e0a29 */
[----:B------:R-:W-:-:S04]  /*2f50*/  IMAD R49, R18, R45, RZ ;  /* 0x0000002d12317224 */ /* 0x000fc800078e02ff */
[----:B------:R-:W-:Y:S01]  /*2f60*/  @!P5 IMAD.MOV R22, RZ, RZ, -R22 ;  /* 0x000000ffff16d224 */ /* 0x000fe200078e0a16 */
[----:B------:R-:W-:Y:S01]  /*2f70*/  ISETP.NE.AND P5, PT, R24, RZ, PT ;  /* 0x000000ff1800720c */ /* 0x000fe20003fa5270 */
[----:B------:R-:W-:-:S12]  /*2f80*/  IMAD.HI.U32 R49, R41, R49, R40 ;  /* 0x0000003129317227 */ /* 0x000fd800078e0028 */
        /* <DEDUP_REMOVED lines=47> */
.L_x_1953:
[----:B------:R-:W-:Y:S05]  /*3280*/  BSYNC.RECONVERGENT B1 ;  /* 0x0000000000017941 */ /* 0x000fea0003800200 */
.L_x_1952:
        /* <DEDUP_REMOVED lines=31> */
[----:B------:R-:W-:Y:S02]  /*3480*/  LOP3.LUT R20, R29, R22, RZ, 0x3c, !PT ;  /* 0x000000161d147212 */ /* 0x000fe400078e3cff */
[----:B0-----:R-:W-:Y:S02]  /*3490*/  IADD3 R32, PT, PT, R26, 0xffffffe, RZ ;  /* 0x0ffffffe1a207810 */ /* 0x001fe40007ffe0ff */
[----:B------:R-:W-:Y:S02]  /*34a0*/  ISETP.GE.AND P5, PT, R20, RZ, PT ;  /* 0x000000ff1400720c */ /* 0x000fe40003fa6270 */
[----:B------:R0:W1:Y:S05]  /*34b0*/  F2I.FTZ.U32.TRUNC.NTZ R33, R32 ;  /* 0x0000002000217305 */ /* 0x00006a000021f000 */
[----:B------:R-:W-:Y:S01]  /*34c0*/  @P1 VIADD R12, R12, 0x1 ;  /* 0x000000010c0c1836 */ /* 0x000fe20000000000 */
[----:B------:R-:W-:-:S03]  /*34d0*/  ISETP.NE.AND P1, PT, R22, RZ, PT ;  /* 0x000000ff1600720c */ /* 0x000fc60003f25270 */
[----:B------:R-:W-:Y:S01]  /*34e0*/  IMAD.MOV.U32 R24, RZ, RZ, R12 ;  /* 0x000000ffff187224 */ /* 0x000fe200078e000c */
[----:B0-----:R-:W-:Y:S01]  /*34f0*/  MOV R32, RZ ;  /* 0x000000ff00207202 */ /* 0x001fe20000000f00 */
[----:B------:R-:W0:Y:S03]  /*3500*/  LDC R12, c[0x0][0x3c0] ;  /* 0x0000f000ff0c7b82 */ /* 0x000e260000000800 */
[----:B------:R-:W-:Y:S01]  /*3510*/  @!P5 IADD3 R24, PT, PT, -R24, RZ, RZ ;  /* 0x000000ff1818d210 */ /* 0x000fe20007ffe1ff */
[----:B-1----:R-:W-:-:S04]  /*3520*/  IMAD.MOV R26, RZ, RZ, -R33 ;  /* 0x000000ffff1a7224 */ /* 0x002fc800078e0a21 */
[----:B------:R-:W-:Y:S01]  /*3530*/  @!P1 LOP3.LUT R24, RZ, R22, RZ, 0x33, !PT ;  /* 0x00000016ff189212 */ /* 0x000fe200078e33ff */
[----:B------:R-:W-:-:S04]  /*3540*/  IMAD R41, R26, R39, RZ ;  /* 0x000000271a297224 */ /* 0x000fc800078e02ff */
[----:B------:R-:W-:Y:S02]  /*3550*/  IMAD.MOV R20, RZ, RZ, -R24 ;  /* 0x000000ffff147224 */ /* 0x000fe400078e0a18 */
        /* <DEDUP_REMOVED lines=18> */
[----:B------:R-:W-:-:S04]  /*3680*/  ISETP.NE.AND P1, PT, R28, RZ, PT ;  /* 0x000000ff1c00720c */ /* 0x000fc80003f25270 */
[----:B------:R-:W-:Y:S01]  /*3690*/  MOV R26, R20 ;  /* 0x00000014001a7202 */ /* 0x000fe20000000f00 */
[----:B0-----:R-:W-:-:S04]  /*36a0*/  IMAD.MOV.U32 R32, RZ, RZ, RZ ;  /* 0x000000ffff207224 */ /* 0x001fc800078e00ff */
[----:B------:R-:W-:Y:S01]  /*36b0*/  @!P5 IMAD.MOV R26, RZ, RZ, -R26 ;  /* 0x000000ffff1ad224 */ /* 0x000fe200078e0a1a */
[----:B--2---:R-:W-:Y:S01]  /*36c0*/  ISETP.NE.U32.AND P5, PT, R42, 0x1, PT ;  /* 0x000000012a00780c */ /* 0x004fe20003fa5070 */
[----:B-1----:R-:W-:Y:S02]  /*36d0*/  IMAD.MOV R22, RZ, RZ, -R33 ;  /* 0x000000ffff167224 */ /* 0x002fe400078e0a21 */
[----:B------:R-:W-:Y:S02]  /*36e0*/  @!P1 LOP3.LUT R26, RZ, R28, RZ, 0x33, !PT ;  /* 0x0000001cff1a9212 */ /* 0x000fe400078e33ff */
[----:B------:R-:W-:Y:S02]  /*36f0*/  ISETP.NE.AND.EX P5, PT, R43, RZ, PT, P5 ;  /* 0x000000ff2b00720c */ /* 0x000fe40003fa5350 */
[----:B------:R-:W-:Y:S02]  /*3700*/  IADD3 R20, PT, PT, -R26, RZ, RZ ;  /* 0x000000ff1a147210 */ /* 0x000fe40007ffe1ff */
[----:B------:R-:W-:-:S03]  /*3710*/  SEL R24, R24, RZ, P5 ;  /* 0x000000ff18187207 */ /* 0x000fc60002800000 */
[----:B------:R-:W-:Y:S01]  /*3720*/  IMAD R39, R28, R20, R37 ;  /* 0x000000141c277224 */ /* 0x000fe200078e0225 */
[----:B------:R-:W-:Y:S01]  /*3730*/  SHF.R.S64 R28, RZ, 0x1e, R29 ;  /* 0x0000001eff1c7819 */ /* 0x000fe2000000101d */
[----:B------:R-:W-:-:S03]  /*3740*/  IMAD R37, R22, R41, RZ ;  /* 0x0000002916257224 */ /* 0x000fc600078e02ff */
[----:B------:R-:W-:Y:S01]  /*3750*/  IABS R22, R39 ;  /* 0x0000002700167213 */ /* 0x000fe20000000000 */
[----:B------:R-:W-:-:S06]  /*3760*/  IMAD.HI.U32 R37, R33, R37, R32 ;  /* 0x0000002521257227 */ /* 0x000fcc00078e0020 */
        /* <DEDUP_REMOVED lines=41> */
.L_x_1955:
[----:B------:R-:W-:Y:S05]  /*3a00*/  BSYNC.RECONVERGENT B1 ;  /* 0x0000000000017941 */ /* 0x000fea0003800200 */
.L_x_1954:
        /* <DEDUP_REMOVED lines=21> */
[----:B------:R-:W-:-:S06]  /*3b60*/  IMAD.HI.U32 R37, R29, R37, R28 ;  /* 0x000000251d257227 */ /* 0x000fcc00078e001c */
        /* <DEDUP_REMOVED lines=13> */
[----:B0-----:R-:W-:-:S04]  /*3c40*/  IADD3 R28, PT, PT, R30, 0xffffffe, RZ ;  /* 0x0ffffffe1e1c7810 */ /* 0x001fc80007ffe0ff */
[----:B------:R0:W1:Y:S01]  /*3c50*/  F2I.FTZ.U32.TRUNC.NTZ R29, R28 ;  /* 0x0000001c001d7305 */ /* 0x000062000021f000 */
[----:B------:R-:W-:-:S05]  /*3c60*/  @P1 VIADD R12, R12, 0x1 ;  /* 0x000000010c0c1836 */ /* 0x000fca0000000000 */
[----:B------:R-:W-:Y:S02]  /*3c70*/  MOV R26, R12 ;  /* 0x0000000c001a7202 */ /* 0x000fe40000000f00 */
[----:B------:R-:W3:Y:S01]  /*3c80*/  LDC R12, c[0x0][0x3c0] ;  /* 0x0000f000ff0c7b82 */ /* 0x000ee20000000800 */
[----:B0-----:R-:W-:Y:S02]  /*3c90*/  IMAD.MOV.U32 R28, RZ, RZ, RZ ;  /* 0x000000ffff1c7224 */ /* 0x001fe400078e00ff */
        /* <DEDUP_REMOVED lines=8> */
[----:B------:R-:W-:Y:S01]  /*3d20*/  IMAD.HI.U32 R22, R39, R24, RZ ;  /* 0x0000001827167227 */ /* 0x000fe200078e00ff */
[----:B---3--:R-:W-:-:S04]  /*3d30*/  IABS R28, R12 ;  /* 0x0000000c001c7213 */ /* 0x008fc80000000000 */
[----:B------:R-:W-:Y:S01]  /*3d40*/  IADD3 R29, PT, PT, -R22, RZ, RZ ;  /* 0x000000ff161d7210 */ /* 0x000fe20007ffe1ff */
[----:B------:R-:W-:-:S04]  /*3d50*/  IMAD.MOV.U32 R39, RZ, RZ, R28 ;  /* 0x000000ffff277224 */ /* 0x000fc800078e001c */
[C---:B------:R-:W-:Y:S01]  /*3d60*/  IMAD R24, R37.reuse, R29, R24 ;  /* 0x0000001d25187224 */ /* 0x040fe200078e0218 */
[----:B------:R-:W0:Y:S04]  /*3d70*/  I2F.RP R34, R39 ;  /* 0x0000002700227306 */ /* 0x000e280000209400 */
[----:B------:R-:W-:-:S04]  /*3d80*/  ISETP.GT.U32.AND P5, PT, R37, R24, PT ;  /* 0x000000182500720c */ /* 0x000fc80003fa4070 */
[----:B0-----:R-:W0:Y:S09]  /*3d90*/  MUFU.RCP R34, R34 ;  /* 0x0000002200227308 */ /* 0x001e320000001000 */
[----:B------:R-:W-:Y:S01]  /*3da0*/  @!P5 IMAD.IADD R24, R24, 0x1, -R37 ;  /* 0x000000011818d824 */ /* 0x000fe200078e0a25 */
[----:B------:R-:W-:-:S02]  /*3db0*/  @!P5 IADD3 R22, PT, PT, R22, 0x1, RZ ;  /* 0x000000011616d810 */ /* 0x000fc40007ffe0ff */
[----:B------:R-:W-:Y:S02]  /*3dc0*/  ISETP.NE.AND P5, PT, R32, RZ, PT ;  /* 0x000000ff2000720c */ /* 0x000fe40003fa5270 */
[----:B------:R-:W-:Y:S02]  /*3dd0*/  ISETP.GE.U32.AND P1, PT, R24, R37, PT ;  /* 0x000000251800720c */ /* 0x000fe40003f26070 */
[----:B------:R-:W-:-:S04]  /*3de0*/  LOP3.LUT R24, R33, R32, RZ, 0x3c, !PT ;  /* 0x0000002021187212 */ /* 0x000fc800078e3cff */
[----:B------:R-:W-:Y:S01]  /*3df0*/  ISETP.GE.AND P0, PT, R24, RZ, PT ;  /* 0x000000ff1800720c */ /* 0x000fe20003f06270 */
[----:B0-----:R-:W-:-:S06]  /*3e00*/  VIADD R28, R34, 0xffffffe ;  /* 0x0ffffffe221c7836 */ /* 0x001fcc0000000000 */
[----:B------:R-:W-:Y:S01]  /*3e10*/  @P1 VIADD R22, R22, 0x1 ;  /* 0x0000000116161836 */ /* 0x000fe20000000000 */
[----:B------:R0:W1:Y:S03]  /*3e20*/  F2I.FTZ.U32.TRUNC.NTZ R29, R28 ;  /* 0x0000001c001d7305 */ /* 0x000066000021f000 */
[----:B------:R-:W-:-:S05]  /*3e30*/  IMAD.MOV.U32 R30, RZ, RZ, R22 ;  /* 0x000000ffff1e7224 */ /* 0x000fca00078e0016 */
[----:B------:R-:W-:Y:S01]  /*3e40*/  @!P0 IADD3 R30, PT, PT, -R30, RZ, RZ ;  /* 0x000000ff1e1e8210 */ /* 0x000fe20007ffe1ff */
[----:B0-----:R-:W-:Y:S01]  /*3e50*/  HFMA2 R28, -RZ, RZ, 0, 0 ;  /* 0x00000000ff1c7431 */ /* 0x001fe200000001ff */
[----:B------:R-:W-:-:S05]  /*3e60*/  @!P5 LOP3.LUT R30, RZ, R32, RZ, 0x33, !PT ;  /* 0x00000020ff1ed212 */ /* 0x000fca00078e33ff */
[----:B------:R-:W-:Y:S02]  /*3e70*/  IMAD.MOV R22, RZ, RZ, -R30 ;  /* 0x000000ffff167224 */ /* 0x000fe400078e0a1e */
[----:B-1----:R-:W-:Y:S02]  /*3e80*/  IMAD.MOV R24, RZ, RZ, -R29 ;  /* 0x000000ffff187224 */ /* 0x002fe400078e0a1d */
[----:B------:R-:W-:Y:S02]  /*3e90*/  IMAD R37, R32, R22, R33 ;  /* 0x0000001620257224 */ /* 0x000fe400078e0221 */
        /* <DEDUP_REMOVED lines=13> */
[----:B------:R-:W-:Y:S01]  /*3f70*/  LOP3.LUT R24, R37, R12, RZ, 0x3c, !PT ;  /* 0x0000000c25187212 */ /* 0x000fe200078e3cff */
[----:B------:R-:W3:Y:S03]  /*3f80*/  LDC.64 R38, c[0x0][0x3a8] ;  /* 0x0000ea00ff267b82 */ /* 0x000ee60000000a00 */
        /* <DEDUP_REMOVED lines=8> */
[----:B--2---:R-:W-:Y:S02]  /*4010*/  ISETP.NE.U32.AND P0, PT, R40, 0x1, PT ;  /* 0x000000012800780c */ /* 0x004fe40003f05070 */
        /* <DEDUP_REMOVED lines=24> */
.L_x_1957:
[----:B------:R-:W-:Y:S05]  /*41a0*/  BSYNC.RECONVERGENT B1 ;  /* 0x0000000000017941 */ /* 0x000fea0003800200 */
.L_x_1956:
        /* <DEDUP_REMOVED lines=17> */
[----:B---3--:R-:W-:Y:S01]  /*42c0*/  IMAD.MOV.U32 R28, RZ, RZ, RZ ;  /* 0x000000ffff1c7224 */ /* 0x008fe200078e00ff */
[----:B----4-:R-:W-:-:S05]  /*42d0*/  IADD3 R24, PT, PT, RZ, -R29, RZ ;  /* 0x8000001dff187210 */ /* 0x010fca0007ffe0ff */
[----:B------:R-:W-:Y:S01]  /*42e0*/  IMAD R35, R24, R33, RZ ;  /* 0x0000002118237224 */ /* 0x000fe200078e02ff */
[----:B------:R-:W-:-:S03]  /*42f0*/  IABS R24, R11 ;  /* 0x0000000b00187213 */ /* 0x000fc60000000000 */
[----:B------:R-:W-:Y:S01]  /*4300*/  IMAD.HI.U32 R35, R29, R35, R28 ;  /* 0x000000231d237227 */ /* 0x000fe200078e001c */
[----:B-1----:R-:W-:-:S05]  /*4310*/  IABS R29, R34 ;  /* 0x00000022001d7213 */ /* 0x002fca0000000000 */
        /* <DEDUP_REMOVED lines=16> */
[----:B------:R-:W-:Y:S02]  /*4420*/  IMAD.MOV.U32 R30, RZ, RZ, R12 ;  /* 0x000000ffff1e7224 */ /* 0x000fe400078e000c */
[----:B------:R-:W4:Y:S01]  /*4430*/  LDC R12, c[0x0][0x3c0] ;  /* 0x0000f000ff0c7b82 */ /* 0x000f220000000800 */
[----:B-1----:R-:W-:Y:S02]  /*4440*/  MOV R28, RZ ;  /* 0x000000ff001c7202 */ /* 0x002fe40000000f00 */
[----:B------:R-:W-:Y:S02]  /*4450*/  @!P5 IADD3 R30, PT, PT, -R30, RZ, RZ ;  /* 0x000000ff1e1ed210 */ /* 0x000fe40007ffe1ff */
[----:B------:R-:W-:Y:S01]  /*4460*/  @!P1 LOP3.LUT R30, RZ, R26, RZ, 0x33, !PT ;  /* 0x0000001aff1e9212 */ /* 0x000fe200078e33ff */
[----:B---3--:R-:W-:-:S04]  /*4470*/  IMAD.MOV R32, RZ, RZ, -R29 ;  /* 0x000000ffff207224 */ /* 0x008fc800078e0a1d */
[----:B------:R-:W-:Y:S02]  /*4480*/  IMAD.MOV R24, RZ, RZ, -R30 ;  /* 0x000000ffff187224 */ /* 0x000fe400078e0a1e */
[----:B------:R-:W-:Y:S02]  /*4490*/  IMAD R37, R32, R35, RZ ;  /* 0x0000002320257224 */ /* 0x000fe400078e02ff */
[----:B------:R-:W-:Y:S02]  /*44a0*/  IMAD R33, R26, R24, R11 ;  /* 0x000000181a217224 */ /* 0x000fe400078e020b */
[----:B------:R-:W-:-:S03]  /*44b0*/  IMAD.HI.U32 R37, R29, R37, R28 ;  /* 0x000000251d257227 */ /* 0x000fc600078e001c */
[----:B------:R-:W-:Y:S02]  /*44c0*/  IABS R26, R33 ;  /* 0x00000021001a7213 */ /* 0x000fe40000000000 */
[----:B----4-:R-:W-:-:S03]  /*44d0*/  IABS R28, R12 ;  /* 0x0000000c001c7213 */ /* 0x010fc60000000000 */
        /* <DEDUP_REMOVED lines=14> */
[----:B------:R1:W3:Y:S02]  /*45c0*/  F2I.FTZ.U32.TRUNC.NTZ R29, R28 ;  /* 0x0000001c001d7305 */ /* 0x0002e4000021f000 */
        /* <DEDUP_REMOVED lines=8> */
[----:B------:R-:W-:-:S03]  /*4650*/  IMAD R33, R26, R37, RZ ;  /* 0x000000251a217224 */ /* 0x000fc600078e02ff */
[----:B------:R-:W-:Y:S01]  /*4660*/  IABS R26, R35 ;  /* 0x00000023001a7213 */ /* 0x000fe20000000000 */
        /* <DEDUP_REMOVED lines=10> */
[----:B------:R-:W-:Y:S01]  /*4710*/  LOP3.LUT R26, R35, R12, RZ, 0x3c, !PT ;  /* 0x0000000c231a7212 */ /* 0x000fe200078e3cff */
[----:B------:R-:W3:Y:S03]  /*4720*/  LDC.64 R36, c[0x0][0x3a8] ;  /* 0x0000ea00ff247b82 */ /* 0x000ee60000000a00 */
[----:B------:R-:W-:-:S07]  /*4730*/  ISETP.GE.AND P0, PT, R26, RZ, PT ;  /* 0x000000ff1a00720c */ /* 0x000fce0003f06270 */
[----:B------:R-:W-:Y:S02]  /*4740*/  @P1 IADD3 R24, PT, PT, R24, 0x1, RZ ;  /* 0x0000000118181810 */ /* 0x000fe40007ffe0ff */
[----:B--2---:R-:W-:-:S04]  /*4750*/  ISETP.NE.U32.AND P1, PT, R40, 0x1, PT ;  /* 0x000000012800780c */ /* 0x004fc80003f25070 */
[----:B------:R-:W-:Y:S01]  /*4760*/  @!P0 IMAD.MOV R24, RZ, RZ, -R24 ;  /* 0x000000ffff188224 */ /* 0x000fe200078e0a18 */
[----:B0-----:R-:W-:Y:S02]  /*4770*/  ISETP.NE.U32.AND P0, PT, R38, 0x1, PT ;  /* 0x000000012600780c */ /* 0x001fe40003f05070 */
[----:B------:R-:W-:Y:S02]  /*4780*/  ISETP.NE.AND.EX P1, PT, R41, RZ, PT, P1 ;  /* 0x000000ff2900720c */ /* 0x000fe40003f25310 */
[----:B------:R-:W-:Y:S02]  /*4790*/  @!P5 LOP3.LUT R24, RZ, R12, RZ, 0x33, !PT ;  /* 0x0000000cff18d212 */ /* 0x000fe400078e33ff */
[----:B-1----:R-:W-:Y:S02]  /*47a0*/  ISETP.NE.U32.AND P5, PT, R28, 0x1, PT ;  /* 0x000000011c00780c */ /* 0x002fe40003fa5070 */
[----:B------:R-:W-:Y:S01]  /*47b0*/  ISETP.NE.AND.EX P0, PT, R39, RZ, PT, P0 ;  /* 0x000000ff2700720c */ /* 0x000fe20003f05300 */
[----:B------:R-:W-:Y:S01]  /*47c0*/  IMAD.MOV R33, RZ, RZ, -R24 ;  /* 0x000000ffff217224 */ /* 0x000fe200078e0a18 */
[----:B------:R-:W-:-:S02]  /*47d0*/  SEL R26, R30, RZ, P1 ;  /* 0x000000ff1e1a7207 */ /* 0x000fc40000800000 */
[----:B------:R-:W-:Y:S01]  /*47e0*/  ISETP.NE.AND.EX P5, PT, R29, RZ, PT, P5 ;  /* 0x000000ff1d00720c */ /* 0x000fe20003fa5350 */
[----:B------:R-:W-:Y:S01]  /*47f0*/  IMAD R12, R12, R33, R35 ;  /* 0x000000210c0c7224 */ /* 0x000fe200078e0223 */
[----:B---3--:R-:W-:Y:S01]  /*4800*/  ISETP.NE.U32.AND P1, PT, R36, 0x1, PT ;  /* 0x000000012400780c */ /* 0x008fe20003f25070 */
        /* <DEDUP_REMOVED lines=19> */
.L_x_1959:
[----:B------:R-:W-:Y:S05]  /*4940*/  BSYNC.RECONVERGENT B1 ;  /* 0x0000000000017941 */ /* 0x000fea0003800200 */
.L_x_1958:
        /* <DEDUP_REMOVED lines=38> */
[----:B------:R-:W-:Y:S02]  /*4bb0*/  LOP3.LUT R26, R11, R32, RZ, 0x3c, !PT ;  /* 0x000000200b1a7212 */ /* 0x000fe400078e3cff */
[----:B0-----:R-:W-:-:S04]  /*4bc0*/  IADD3 R28, PT, PT, R36, 0xffffffe, RZ ;  /* 0x0ffffffe241c7810 */ /* 0x001fc80007ffe0ff */
[----:B------:R0:W1:Y:S05]  /*4bd0*/  F2I.FTZ.U32.TRUNC.NTZ R29, R28 ;  /* 0x0000001c001d7305 */ /* 0x00006a000021f000 */
[----:B------:R-:W-:Y:S01]  /*4be0*/  @P2 VIADD R12, R12, 0x1 ;  /* 0x000000010c0c2836 */ /* 0x000fe20000000000 */
[----:B------:R-:W-:-:S03]  /*4bf0*/  ISETP.GE.AND P2, PT, R26, RZ, PT ;  /* 0x000000ff1a00720c */ /* 0x000fc60003f46270 */
[----:B------:R-:W-:Y:S02]  /*4c00*/  IMAD.MOV.U32 R30, RZ, RZ, R12 ;  /* 0x000000ffff1e7224 */ /* 0x000fe400078e000c */
[----:B0-----:R-:W-:Y:S02]  /*4c10*/  IMAD.MOV.U32 R28, RZ, RZ, RZ ;  /* 0x000000ffff1c7224 */ /* 0x001fe400078e00ff */
[----:B-1----:R-:W-:-:S06]  /*4c20*/  IMAD.MOV R26, RZ, RZ, -R29 ;  /* 0x000000ffff1a7224 */ /* 0x002fcc00078e0a1d */
[----:B------:R-:W-:Y:S01]  /*4c30*/  @!P2 IMAD.MOV R30, RZ, RZ, -R30 ;  /* 0x000000ffff1ea224 */ /* 0x000fe200078e0a1e */
[----:B------:R-:W-:Y:S01]  /*4c40*/  ISETP.NE.AND P2, PT, R32, RZ, PT ;  /* 0x000000ff2000720c */ /* 0x000fe20003f45270 */
[----:B------:R-:W-:-:S04]  /*4c50*/  IMAD R33, R26, R35, RZ ;  /* 0x000000231a217224 */ /* 0x000fc800078e02ff */
[----:B------:R-:W-:Y:S02]  /*4c60*/  IMAD.HI.U32 R33, R29, R33, R28 ;  /* 0x000000211d217227 */ /* 0x000fe400078e001c */
[----:B------:R-:W0:Y:S06]  /*4c70*/  I2F.RP R28, R39 ;  /* 0x00000027001c7306 */ /* 0x000e2c0000209400 */
        /* <DEDUP_REMOVED lines=8> */
[----:B------:R-:W-:-:S05]  /*4d00*/  IMAD R26, R35, R29, R26 ;  /* 0x0000001d231a7224 */ /* 0x000fca00078e021a */
[----:B------:R-:W-:-:S13]  /*4d10*/  ISETP.GT.U32.AND P2, PT, R35, R26, PT ;  /* 0x0000001a2300720c */ /* 0x000fda0003f44070 */
[----:B------:R-:W-:Y:S01]  /*4d20*/  @!P2 IMAD.IADD R26, R26, 0x1, -R35 ;  /* 0x000000011a1aa824 */ /* 0x000fe200078e0a23 */
[----:B------:R-:W-:-:S04]  /*4d30*/  @!P2 IADD3 R12, PT, PT, R12, 0x1, RZ ;  /* 0x000000010c0ca810 */ /* 0x000fc80007ffe0ff */
[----:B------:R-:W-:Y:S01]  /*4d40*/  ISETP.GE.U32.AND P2, PT, R26, R35, PT ;  /* 0x000000231a00720c */ /* 0x000fe20003f46070 */
[----:B0-----:R-:W-:Y:S01]  /*4d50*/  VIADD R35, R28, 0xffffffe ;  /* 0x0ffffffe1c237836 */ /* 0x001fe20000000000 */
[----:B------:R-:W-:Y:S01]  /*4d60*/  LOP3.LUT R26, R37, R34, RZ, 0x3c, !PT ;  /* 0x00000022251a7212 */ /* 0x000fe200078e3cff */
[----:B------:R-:W0:Y:S04]  /*4d70*/  LDC.64 R28, c[0x0][0x398] ;  /* 0x0000e600ff1c7b82 */ /* 0x000e280000000a00 */
[----:B------:R-:W2:Y:S06]  /*4d80*/  F2I.FTZ.U32.TRUNC.NTZ R35, R35 ;  /* 0x0000002300237305 */ /* 0x000eac000021f000 */
[----:B------:R-:W-:Y:S01]  /*4d90*/  @P2 VIADD R12, R12, 0x1 ;  /* 0x000000010c0c2836 */ /* 0x000fe20000000000 */
[----:B------:R-:W-:-:S04]  /*4da0*/  ISETP.GE.AND P2, PT, R26, RZ, PT ;  /* 0x000000ff1a00720c */ /* 0x000fc80003f46270 */
[----:B------:R-:W-:Y:S02]  /*4db0*/  MOV R36, R12 ;  /* 0x0000000c00247202 */ /* 0x000fe40000000f00 */
[----:B--2---:R-:W-:-:S07]  /*4dc0*/  IADD3 R26, PT, PT, RZ, -R35, RZ ;  /* 0x80000023ff1a7210 */ /* 0x004fce0007ffe0ff */
[----:B------:R-:W-:Y:S01]  /*4dd0*/  @!P2 IMAD.MOV R36, RZ, RZ, -R36 ;  /* 0x000000ffff24a224 */ /* 0x000fe200078e0a24 */
[----:B------:R-:W-:Y:S01]  /*4de0*/  ISETP.NE.AND P2, PT, R34, RZ, PT ;  /* 0x000000ff2200720c */ /* 0x000fe20003f45270 */
[----:B------:R-:W-:-:S12]  /*4df0*/  IMAD R41, R26, R39, RZ ;  /* 0x000000271a297224 */ /* 0x000fd800078e02ff */
[----:B------:R-:W-:Y:S02]  /*4e00*/  @!P2 LOP3.LUT R36, RZ, R34, RZ, 0x33, !PT ;  /* 0x00000022ff24a212 */ /* 0x000fe400078e33ff */
[----:B-1----:R-:W-:-:S03]  /*4e10*/  ISETP.NE.U32.AND P2, PT, R32, 0x1, PT ;  /* 0x000000012000780c */ /* 0x002fc60003f45070 */
[----:B------:R-:W-:Y:S01]  /*4e20*/  IMAD.MOV R12, RZ, RZ, -R36 ;  /* 0x000000ffff0c7224 */ /* 0x000fe200078e0a24 */
[----:B------:R-:W-:-:S03]  /*4e30*/  ISETP.NE.AND.EX P2, PT, R33, RZ, PT, P2 ;  /* 0x000000ff2100720c */ /* 0x000fc60003f45320 */
[----:B------:R-:W-:Y:S01]  /*4e40*/  IMAD R37, R34, R12, R37 ;  /* 0x0000000c22257224 */ /* 0x000fe200078e0225 */
[----:B------:R-:W-:Y:S01]  /*4e50*/  SEL R30, R30, RZ, P2 ;  /* 0x000000ff1e1e7207 */ /* 0x000fe20001000000 */
[----:B------:R-:W-:Y:S01]  /*4e60*/  IMAD.MOV.U32 R34, RZ, RZ, RZ ;  /* 0x000000ffff227224 */ /* 0x000fe200078e00ff */
[----:B0-----:R-:W-:Y:S02]  /*4e70*/  ISETP.NE.U32.AND P2, PT, R28, 0x1, PT ;  /* 0x000000011c00780c */ /* 0x001fe40003f45070 */
[----:B------:R-:W-:Y:S01]  /*4e80*/  IABS R26, R37 ;  /* 0x00000025001a7213 */ /* 0x000fe20000000000 */
[----:B------:R-:W-:Y:S01]  /*4e90*/  IMAD.HI.U32 R41, R35, R41, R34 ;  /* 0x0000002923297227 */ /* 0x000fe200078e0022 */
[----:B------:R-:W-:Y:S01]  /*4ea0*/  ISETP.NE.AND.EX P2, PT, R29, RZ, PT, P2 ;  /* 0x000000ff1d00720c */ /* 0x000fe20003f45320 */
[----:B------:R-:W0:Y:S02]  /*4eb0*/  LDC.64 R34, c[0x0][0x3a8] ;  /* 0x0000ea00ff227b82 */ /* 0x000e240000000a00 */
[----:B------:R-:W-:Y:S01]  /*4ec0*/  IMAD R29, R30, UR36, RZ ;  /* 0x000000241e1d7c24 */ /* 0x000fe2000f8e02ff */
[----:B------:R-:W-:Y:S01]  /*4ed0*/  SEL R28, R36, RZ, P2 ;  /* 0x000000ff241c7207 */ /* 0x000fe20001000000 */
[----:B------:R-:W-:-:S04]  /*4ee0*/  IMAD.HI.U32 R12, R41, R26, RZ ;  /* 0x0000001a290c7227 */ /* 0x000fc800078e00ff */
[----:B------:R-:W-:Y:S01]  /*4ef0*/  IMAD R29, R28, UR37, R29 ;  /* 0x000000251c1d7c24 */ /* 0x000fe2000f8e021d */
[----:B------:R-:W-:Y:S02]  /*4f00*/  IADD3 R33, PT, PT, -R12, RZ, RZ ;  /* 0x000000ff0c217210 */ /* 0x000fe40007ffe1ff */
[----:B------:R-:W-:-:S03]  /*4f10*/  SHF.R.S64 R28, RZ, 0x1e, R11 ;  /* 0x0000001eff1c7819 */ /* 0x000fc6000000100b */
        /* <DEDUP_REMOVED lines=32> */
.L_x_1961:
[----:B------:R-:W-:Y:S05]  /*5120*/  BSYNC.RECONVERGENT B1 ;  /* 0x0000000000017941 */ /* 0x000fea0003800200 */
.L_x_1960:
[----:B------:R-:W-:Y:S01]  /*5130*/  BSSY.RECONVERGENT B1, `(.L_x_1962) ;  /* 0x000007b000017945 */ /* 0x000fe20003800200 */
[----:B------:R-:W-:Y:S02]  /*5140*/  ISETP.GE.U32.AND P2, PT, R21, R14, PT ;  /* 0x0000000e1500720c */ /* 0x000fe40003f46070 */
[----:B------:R-:W-:Y:S01]  /*5150*/  MOV R28, 0xff800000 ;  /* 0xff800000001c7802 */ /* 0x000fe20000000f00 */
[----:B------:R-:W-:Y:S10]  /*5160*/  @P4 BRA `(.L_x_1963) ;  /* 0x0000000400dc4947 */ /* 0x000ff40003800000 */
        /* <DEDUP_REMOVED lines=10> */
[----:B------:R-:W0:Y:S01]  /*5210*/  I2F.RP R30, R34 ;  /* 0x00000022001e7306 */ /* 0x000e220000209400 */
[----:B-1----:R-:W-:-:S07]  /*5220*/  IABS R38, R12 ;  /* 0x0000000c00267213 */ /* 0x002fce0000000000 */
        /* <DEDUP_REMOVED lines=18> */
[----:B------:R-:W-:Y:S01]  /*5350*/  ISETP.GE.AND P4, PT, R29, RZ, PT ;  /* 0x000000ff1d00720c */ /* 0x000fe20003f86270 */
[----:B0-----:R-:W-:Y:S02]  /*5360*/  VIADD R29, R30, 0xffffffe ;  /* 0x0ffffffe1e1d7836 */ /* 0x001fe40000000000 */
[----:B------:R-:W0:Y:S01]  /*5370*/  LDC R30, c[0x0][0x3c0] ;  /* 0x0000f000ff1e7b82 */ /* 0x000e220000000800 */
[----:B------:R-:W-:-:S03]  /*5380*/  MOV R36, R28 ;  /* 0x0000001c00247202 */ /* 0x000fc60000000f00 */
[----:B------:R-:W1:Y:S06]  /*5390*/  F2I.FTZ.U32.TRUNC.NTZ R29, R29 ;  /* 0x0000001d001d7305 */ /* 0x000e6c000021f000 */
[----:B------:R-:W-:Y:S01]  /*53a0*/  @!P4 IMAD.MOV R36, RZ, RZ, -R36 ;  /* 0x000000ffff24c224 */ /* 0x000fe200078e0a24 */
[----:B------:R-:W-:Y:S02]  /*53b0*/  ISETP.NE.AND P4, PT, R32, RZ, PT ;  /* 0x000000ff2000720c */ /* 0x000fe40003f85270 */
[----:B-1----:R-:W-:-:S11]  /*53c0*/  IADD3 R33, PT, PT, RZ, -R29, RZ ;  /* 0x8000001dff217210 */ /* 0x002fd60007ffe0ff */
[----:B------:R-:W-:Y:S01]  /*53d0*/  @!P4 LOP3.LUT R36, RZ, R32, RZ, 0x33, !PT ;  /* 0x00000020ff24c212 */ /* 0x000fe200078e33ff */
[----:B------:R-:W-:Y:S01]  /*53e0*/  IMAD R33, R33, R38, RZ ;  /* 0x0000002621217224 */ /* 0x000fe200078e02ff */
[----:B0-----:R-:W-:-:S03]  /*53f0*/  IABS R41, R30 ;  /* 0x0000001e00297213 */ /* 0x001fc60000000000 */
[----:B------:R-:W-:Y:S01]  /*5400*/  IMAD.MOV R28, RZ, RZ, -R36 ;  /* 0x000000ffff1c7224 */ /* 0x000fe200078e0a24 */
[----:B------:R-:W0:Y:S03]  /*5410*/  I2F.RP R37, R41 ;  /* 0x0000002900257306 */ /* 0x000e260000209400 */
[----:B------:R-:W-:Y:S02]  /*5420*/  IMAD R39, R32, R28, R11 ;  /* 0x0000001c20277224 */ /* 0x000fe400078e020b */
[----:B------:R-:W-:-:S03]  /*5430*/  IMAD.MOV.U32 R28, RZ, RZ, RZ ;  /* 0x000000ffff1c7224 */ /* 0x000fc600078e00ff */
[----:B------:R-:W-:Y:S01]  /*5440*/  IABS R32, R39 ;  /* 0x0000002700207213 */ /* 0x000fe20000000000 */
[----:B------:R-:W-:-:S03]  /*5450*/  IMAD.HI.U32 R28, R29, R33, R28 ;  /* 0x000000211d1c7227 */ /* 0x000fc600078e001c */
[----:B------:R-:W-:Y:S01]  /*5460*/  MOV R29, R32 ;  /* 0x00000020001d7202 */ /* 0x000fe20000000f00 */
[----:B0-----:R-:W0:Y:S04]  /*5470*/  MUFU.RCP R37, R37 ;  /* 0x0000002500257308 */ /* 0x001e280000001000 */
[----:B------:R-:W-:-:S04]  /*5480*/  IMAD.HI.U32 R28, R28, R29, RZ ;  /* 0x0000001d1c1c7227 */ /* 0x000fc800078e00ff */
[----:B------:R-:W-:-:S04]  /*5490*/  IMAD.MOV R32, RZ, RZ, -R28 ;  /* 0x000000ffff207224 */ /* 0x000fc800078e0a1c */
[C---:B------:R-:W-:Y:S02]  /*54a0*/  IMAD R29, R38.reuse, R32, R29 ;  /* 0x00000020261d7224 */ /* 0x040fe400078e021d */
[----:B------:R-:W1:Y:S03]  /*54b0*/  LDC.64 R32, c[0x0][0x390] ;  /* 0x0000e400ff207b82 */ /* 0x000e660000000a00 */
[----:B------:R-:W-:Y:S02]  /*54c0*/  ISETP.GT.U32.AND P4, PT, R38, R29, PT ;  /* 0x0000001d2600720c */ /* 0x000fe40003f84070 */
[----:B0-----:R-:W-:-:S04]  /*54d0*/  IADD3 R34, PT, PT, R37, 0xffffffe, RZ ;  /* 0x0ffffffe25227810 */ /* 0x001fc80007ffe0ff */
[----:B------:R0:W2:Y:S07]  /*54e0*/  F2I.FTZ.U32.TRUNC.NTZ R35, R34 ;  /* 0x0000002200237305 */ /* 0x0000ae000021f000 */
[-C--:B------:R-:W-:Y:S01]  /*54f0*/  @!P4 IADD3 R29, PT, PT, R29, -R38.reuse, RZ ;  /* 0x800000261d1dc210 */ /* 0x080fe20007ffe0ff */
[----:B------:R-:W-:Y:S02]  /*5500*/  @!P4 VIADD R28, R28, 0x1 ;  /* 0x000000011c1cc836 */ /* 0x000fe40000000000 */
[----:B0-----:R-:W-:Y:S01]  /*5510*/  IMAD.MOV.U32 R34, RZ, RZ, RZ ;  /* 0x000000ffff227224 */ /* 0x001fe200078e00ff */
[----:B------:R-:W-:-:S02]  /*5520*/  ISETP.GE.U32.AND P4, PT, R29, R38, PT ;  /* 0x000000261d00720c */ /* 0x000fc40003f86070 */
[----:B------:R-:W-:Y:S01]  /*5530*/  LOP3.LUT R29, R39, R12, RZ, 0x3c, !PT ;  /* 0x0000000c271d7212 */ /* 0x000fe200078e3cff */
[----:B--2---:R-:W-:-:S10]  /*5540*/  IMAD.MOV R40, RZ, RZ, -R35 ;  /* 0x000000ffff287224 */ /* 0x004fd400078e0a23 */
[----:B------:R-:W-:Y:S01]  /*5550*/  @P4 VIADD R28, R28, 0x1 ;  /* 0x000000011c1c4836 */ /* 0x000fe20000000000 */
[----:B------:R-:W-:-:S03]  /*5560*/  ISETP.GE.AND P4, PT, R29, RZ, PT ;  /* 0x000000ff1d00720c */ /* 0x000fc60003f86270 */
[----:B------:R-:W-:Y:S02]  /*5570*/  IMAD.MOV.U32 R38, RZ, RZ, R28 ;  /* 0x000000ffff267224 */ /* 0x000fe400078e001c */
[----:B------:R-:W0:Y:S08]  /*5580*/  LDC.64 R28, c[0x0][0x398] ;  /* 0x0000e600ff1c7b82 */ /* 0x000e300000000a00 */
        /* <DEDUP_REMOVED lines=8> */
[----:B------:R-:W-:Y:S01]  /*5610*/  IMAD R39, R40, R41, RZ ;  /* 0x0000002928277224 */ /* 0x000fe200078e02ff */
[----:B0-----:R-:W-:Y:S02]  /*5620*/  ISETP.NE.U32.AND P4, PT, R28, 0x1, PT ;  /* 0x000000011c00780c */ /* 0x001fe40003f85070 */
[----:B------:R-:W-:Y:S01]  /*5630*/  IABS R12, R37 ;  /* 0x00000025000c7213 */ /* 0x000fe20000000000 */
[----:B------:R-:W-:Y:S01]  /*5640*/  IMAD.HI.U32 R39, R35, R39, R34 ;  /* 0x0000002723277227 */ /* 0x000fe200078e0022 */
[----:B------:R-:W-:-:S03]  /*5650*/  ISETP.NE.AND.EX P4, PT, R29, RZ, PT, P4 ;  /* 0x000000ff1d00720c */ /* 0x000fc60003f85340 */
[----:B------:R-:W-:Y:S01]  /*5660*/  IMAD.MOV.U32 R34, RZ, RZ, R12 ;  /* 0x000000ffff227224 */ /* 0x000fe200078e000c */
[----:B------:R-:W-:Y:S01]  /*5670*/  SEL R29, R38, RZ, P4 ;  /* 0x000000ff261d7207 */ /* 0x000fe20002000000 */
[----:B------:R-:W-:Y:S02]  /*5680*/  IMAD R32, R32, UR36, RZ ;  /* 0x0000002420207c24 */ /* 0x000fe4000f8e02ff */
[----:B------:R-:W-:Y:S02]  /*5690*/  IMAD.HI.U32 R12, R39, R34, RZ ;  /* 0x00000022270c7227 */ /* 0x000fe400078e00ff */
[----:B------:R-:W0:Y:S02]  /*56a0*/  LDC.64 R38, c[0x0][0x3a0] ;  /* 0x0000e800ff267b82 */ /* 0x000e240000000a00 */
        /* <DEDUP_REMOVED lines=35> */
.L_x_1963:
[----:B------:R-:W-:Y:S05]  /*58e0*/  BSYNC.RECONVERGENT B1 ;  /* 0x0000000000017941 */ /* 0x000fea0003800200 */
.L_x_1962:
[-C--:B------:R-:W-:Y:S01]  /*58f0*/  ISETP.GE.AND.EX P5, PT, RZ, R15.reuse, PT, P5 ;  /* 0x0000000fff00720c */ /* 0x080fe20003fa6350 */
[----:B------:R-:W-:Y:S01]  /*5900*/  BSSY.RECONVERGENT B1, `(.L_x_1964) ;  /* 0x000007d000017945 */ /* 0x000fe20003800200 */
[----:B------:R-:W-:Y:S01]  /*5910*/  ISETP.GE.U32.AND P4, PT, R23, R14, PT ;  /* 0x0000000e1700720c */ /* 0x000fe20003f86070 */
[----:B------:R-:W-:Y:S01]  /*5920*/  IMAD.MOV.U32 R30, RZ, RZ, -0x800000 ;  /* 0xff800000ff1e7424 */ /* 0x000fe200078e00ff */
[----:B------:R-:W-:Y:S02]  /*5930*/  ISETP.GE.AND.EX P6, PT, RZ, R15, PT, P6 ;  /* 0x0000000fff00720c */ /* 0x000fe40003fc6360 */
[----:B------:R-:W-:-:S07]  /*5940*/  IADD3 R11, PT, PT, R31, 0x220, RZ ;  /* 0x000002201f0b7810 */ /* 0x000fce0007ffe0ff */
        /* <DEDUP_REMOVED lines=15> */
[----:B0-----:R-:W-:-:S05]  /*5a40*/  IADD3 R32, PT, PT, RZ, -R33, RZ ;  /* 0x80000021ff207210 */ /* 0x001fca0007ffe0ff */
[----:B------:R-:W-:Y:S02]  /*5a50*/  IMAD R39, R32, R35, RZ ;  /* 0x0000002320277224 */ /* 0x000fe400078e02ff */
[----:B------:R-:W-:-:S04]  /*5a60*/  IMAD.MOV.U32 R32, RZ, RZ, RZ ;  /* 0x000000ffff207224 */ /* 0x000fc800078e00ff */
[----:B------:R-:W-:-:S04]  /*5a70*/  IMAD.HI.U32 R39, R33, R39, R32 ;  /* 0x0000002721277227 */ /* 0x000fc800078e0020 */
[----:B------:R-:W-:Y:S02]  /*5a80*/  IMAD.MOV.U32 R32, RZ, RZ, R34 ;  /* 0x000000ffff207224 */ /* 0x000fe400078e0022 */
[----:B------:R-:W0:Y:S02]  /*5a90*/  I2F.RP R34, R36 ;  /* 0x0000002400227306 */ /* 0x000e240000209400 */
[----:B------:R-:W-:-:S05]  /*5aa0*/  IMAD.HI.U32 R30, R39, R32, RZ ;  /* 0x00000020271e7227 */ /* 0x000fca00078e00ff */
[----:B------:R-:W-:-:S05]  /*5ab0*/  IADD3 R33, PT, PT, -R30, RZ, RZ ;  /* 0x000000ff1e217210 */ /* 0x000fca0007ffe1ff */
[C---:B------:R-:W-:Y:S01]  /*5ac0*/  IMAD R32, R35.reuse, R33, R32 ;  /* 0x0000002123207224 */ /* 0x040fe200078e0220 */
[----:B0-----:R-:W0:Y:S04]  /*5ad0*/  MUFU.RCP R34, R34 ;  /* 0x0000002200227308 */ /* 0x001e280000001000 */
        /* <DEDUP_REMOVED lines=9> */
[----:B------:R0:W1:Y:S01]  /*5b70*/  F2I.FTZ.U32.TRUNC.NTZ R33, R32 ;  /* 0x0000002000217305 */ /* 0x000062000021f000 */
[----:B------:R-:W2:Y:S07]  /*5b80*/  LDC R30, c[0x0][0x3c0] ;  /* 0x0000f000ff1e7b82 */ /* 0x000eae0000000800 */
[----:B------:R-:W-:Y:S01]  /*5b90*/  @!P5 IADD3 R38, PT, PT, -R38, RZ, RZ ;  /* 0x000000ff2626d210 */ /* 0x000fe20007ffe1ff */
[----:B0-----:R-:W-:Y:S01]  /*5ba0*/  HFMA2 R32, -RZ, RZ, 0, 0 ;  /* 0x00000000ff207431 */ /* 0x001fe200000001ff */
[----:B------:R-:W-:Y:S01]  /*5bb0*/  ISETP.NE.AND P5, PT, R37, RZ, PT ;  /* 0x000000ff2500720c */ /* 0x000fe20003fa5270 */
[----:B-1----:R-:W-:-:S12]  /*5bc0*/  IMAD.MOV R39, RZ, RZ, -R33 ;  /* 0x000000ffff277224 */ /* 0x002fd800078e0a21 */
[----:B------:R-:W-:Y:S02]  /*5bd0*/  @!P5 LOP3.LUT R38, RZ, R37, RZ, 0x33, !PT ;  /* 0x00000025ff26d212 */ /* 0x000fe400078e33ff */
[----:B--2---:R-:W-:-:S03]  /*5be0*/  IABS R43, R30 ;  /* 0x0000001e002b7213 */ /* 0x004fc60000000000 */
[----:B------:R-:W-:Y:S01]  /*5bf0*/  IMAD.MOV R35, RZ, RZ, -R38 ;  /* 0x000000ffff237224 */ /* 0x000fe200078e0a26 */
[----:B------:R-:W0:Y:S03]  /*5c00*/  I2F.RP R41, R43 ;  /* 0x0000002b00297306 */ /* 0x000e260000209400 */
[----:B------:R-:W-:Y:S02]  /*5c10*/  IMAD R40, R37, R35, R12 ;  /* 0x0000002325287224 */ /* 0x000fe400078e020c */
[----:B------:R-:W-:-:S03]  /*5c20*/  IMAD R35, R39, R36, RZ ;  /* 0x0000002427237224 */ /* 0x000fc600078e02ff */
[----:B------:R-:W-:Y:S01]  /*5c30*/  IABS R37, R40 ;  /* 0x0000002800257213 */ /* 0x000fe20000000000 */
[----:B------:R-:W-:-:S04]  /*5c40*/  IMAD.HI.U32 R34, R33, R35, R32 ;  /* 0x0000002321227227 */ /* 0x000fc800078e0020 */
[----:B------:R-:W-:Y:S01]  /*5c50*/  IMAD.MOV.U32 R33, RZ, RZ, R37 ;  /* 0x000000ffff217224 */ /* 0x000fe200078e0025 */
[----:B0-----:R-:W0:Y:S03]  /*5c60*/  MUFU.RCP R41, R41 ;  /* 0x0000002900297308 */ /* 0x001e260000001000 */
[----:B------:R-:W-:-:S04]  /*5c70*/  IMAD.HI.U32 R32, R34, R33, RZ ;  /* 0x0000002122207227 */ /* 0x000fc800078e00ff */
[----:B------:R-:W-:-:S04]  /*5c80*/  IMAD.MOV R34, RZ, RZ, -R32 ;  /* 0x000000ffff227224 */ /* 0x000fc800078e0a20 */
[C---:B------:R-:W-:Y:S02]  /*5c90*/  IMAD R33, R36.reuse, R34, R33 ;  /* 0x0000002224217224 */ /* 0x040fe400078e0221 */
[----:B------:R-:W1:Y:S03]  /*5ca0*/  LDC.64 R34, c[0x0][0x390] ;  /* 0x0000e400ff227b82 */ /* 0x000e660000000a00 */
[----:B------:R-:W-:Y:S01]  /*5cb0*/  ISETP.GT.U32.AND P5, PT, R36, R33, PT ;  /* 0x000000212400720c */ /* 0x000fe20003fa4070 */
[----:B0-----:R-:W-:-:S06]  /*5cc0*/  VIADD R37, R41, 0xffffffe ;  /* 0x0ffffffe29257836 */ /* 0x001fcc0000000000 */
[----:B------:R-:W0:Y:S06]  /*5cd0*/  F2I.FTZ.U32.TRUNC.NTZ R37, R37 ;  /* 0x0000002500257305 */ /* 0x000e2c000021f000 */
[----:B------:R-:W-:Y:S01]  /*5ce0*/  @!P5 IMAD.IADD R33, R33, 0x1, -R36 ;  /* 0x000000012121d824 */ /* 0x000fe200078e0a24 */
[----:B------:R-:W-:-:S04]  /*5cf0*/  @!P5 IADD3 R32, PT, PT, R32, 0x1, RZ ;  /* 0x000000012020d810 */ /* 0x000fc80007ffe0ff */
[----:B------:R-:W-:Y:S02]  /*5d00*/  ISETP.GE.U32.AND P5, PT, R33, R36, PT ;  /* 0x000000242100720c */ /* 0x000fe40003fa6070 */
[----:B------:R-:W-:Y:S02]  /*5d10*/  LOP3.LUT R33, R40, R29, RZ, 0x3c, !PT ;  /* 0x0000001d28217212 */ /* 0x000fe400078e3cff */
[----:B0-----:R-:W-:-:S09]  /*5d20*/  IADD3 R42, PT, PT, RZ, -R37, RZ ;  /* 0x80000025ff2a7210 */ /* 0x001fd20007ffe0ff */
[----:B------:R-:W-:Y:S01]  /*5d30*/  @P5 VIADD R32, R32, 0x1 ;  /* 0x0000000120205836 */ /* 0x000fe20000000000 */
[----:B------:R-:W-:-:S04]  /*5d40*/  ISETP.GE.AND P5, PT, R33, RZ, PT ;  /* 0x000000ff2100720c */ /* 0x000fc80003fa6270 */
[----:B------:R-:W-:Y:S02]  /*5d50*/  MOV R39, R32 ;  /* 0x0000002000277202 */ /* 0x000fe40000000f00 */
[----:B------:R-:W0:Y:S07]  /*5d60*/  LDC.64 R32, c[0x0][0x398] ;  /* 0x0000e600ff207b82 */ /* 0x000e2e0000000a00 */
[----:B------:R-:W-:Y:S01]  /*5d70*/  @!P5 IMAD.MOV R39, RZ, RZ, -R39 ;  /* 0x000000ffff27d224 */ /* 0x000fe200078e0a27 */
        /* <DEDUP_REMOVED lines=9> */
[----:B------:R-:W-:Y:S01]  /*5e10*/  IMAD.MOV.U32 R36, RZ, RZ, RZ ;  /* 0x000000ffff247224 */ /* 0x000fe200078e00ff */
[----:B------:R-:W-:Y:S01]  /*5e20*/  IABS R40, R41 ;  /* 0x0000002900287213 */ /* 0x000fe20000000000 */
[----:B------:R-:W-:Y:S01]  /*5e30*/  IMAD R34, R34, UR36, RZ ;  /* 0x0000002422227c24 */ /* 0x000fe2000f8e02ff */
[----:B------:R-:W-:Y:S01]  /*5e40*/  ISETP.NE.AND.EX P5, PT, R33, RZ, PT, P5 ;  /* 0x000000ff2100720c */ /* 0x000fe20003fa5350 */
[----:B------:R-:W-:Y:S01]  /*5e50*/  IMAD.HI.U32 R29, R37, R29, R36 ;  /* 0x0000001d251d7227 */ /* 0x000fe200078e0024 */
[----:B------:R-:W-:Y:S02]  /*5e60*/  MOV R36, R40 ;  /* 0x0000002800247202 */ /* 0x000fe40000000f00 */
[----:B------:R-:W-:-:S02]  /*5e70*/  SEL R33, R39, RZ, P5 ;  /* 0x000000ff27217207 */ /* 0x000fc40002800000 */
[----:B------:R-:W0:Y:S01]  /*5e80*/  LDC.64 R38, c[0x0][0x3a0] ;  /* 0x0000e800ff267b82 */ /* 0x000e220000000a00 */
[----:B------:R-:W-:-:S04]  /*5e90*/  IMAD.HI.U32 R29, R29, R36, RZ ;  /* 0x000000241d1d7227 */ /* 0x000fc800078e00ff */
[----:B------:R-:W-:Y:S02]  /*5ea0*/  IMAD.MOV R35, RZ, RZ, -R29 ;  /* 0x000000ffff237224 */ /* 0x000fe400078e0a1d */
[----:B------:R-:W-:Y:S02]  /*5eb0*/  IMAD R34, R33, UR37, R34 ;  /* 0x0000002521227c24 */ /* 0x000fe4000f8e0222 */
        /* <DEDUP_REMOVED lines=8> */
[----:B------:R-:W-:Y:S02]  /*5f40*/  ISETP.GE.AND P5, PT, R32, RZ, PT ;  /* 0x000000ff2000720c */ /* 0x000fe40003fa6270 */
[----:B------:R-:W-:-:S11]  /*5f50*/  SHF.R.S64 R32, RZ, 0x1e, R12 ;  /* 0x0000001eff207819 */ /* 0x000fd6000000100c */
[----:B------:R-:W-:Y:S01]  /*5f60*/  @!P5 IMAD.MOV R29, RZ, RZ, -R29 ;  /* 0x000000ffff1dd224 */ /* 0x000fe200078e0a1d */
[----:B------:R-:W-:-:S13]  /*5f70*/  ISETP.NE.AND P5, PT, R30, RZ, PT ;  /* 0x000000ff1e00720c */ /* 0x000fda0003fa5270 */
[----:B------:R-:W-:Y:S02]  /*5f80*/  @!P5 LOP3.LUT R29, RZ, R30, RZ, 0x33, !PT ;  /* 0x0000001eff1dd212 */ /* 0x000fe400078e33ff */
[----:B0-----:R-:W-:Y:S02]  /*5f90*/  ISETP.NE.U32.AND P5, PT, R38, 0x1, PT ;  /* 0x000000012600780c */ /* 0x001fe40003fa5070 */
[----:B------:R-:W-:Y:S02]  /*5fa0*/  IADD3 R35, PT, PT, -R29, RZ, RZ ;  /* 0x000000ff1d237210 */ /* 0x000fe40007ffe1ff */
        /* <DEDUP_REMOVED lines=18> */
.L_x_1965:
[----:B------:R-:W-:Y:S05]  /*60d0*/  BSYNC.RECONVERGENT B1 ;  /* 0x0000000000017941 */ /* 0x000fea0003800200 */
.L_x_1964:
[----:B------:R-:W-:Y:S01]  /*60e0*/  BSSY.RECONVERGENT B1, `(.L_x_1966) ;  /* 0x000007b000017945 */ /* 0x000fe20003800200 */
[----:B------:R-:W-:Y:S01]  /*60f0*/  ISETP.GE.U32.AND P5, PT, R11, R14, PT ;  /* 0x0000000e0b00720c */ /* 0x000fe20003fa6070 */
[----:B------:R-:W-:Y:S02]  /*6100*/  IMAD.MOV.U32 R32, RZ, RZ, -0x800000 ;  /* 0xff800000ff207424 */ /* 0x000fe400078e00ff */
[----:B------:R-:W-:Y:S10]  /*6110*/  @P6 BRA `(.L_x_1967) ;  /* 0x0000000400dc6947 */ /* 0x000ff40003800000 */
[----:B------:R-:W0:Y:S01]  /*6120*/  LDC R37, c[0x0][0x3b8] ;  /* 0x0000ee00ff257b82 */ /* 0x000e220000000800 */
[----:B------:R-:W-:Y:S01]  /*6130*/  IMAD R12, R0, UR52, R9 ;  /* 0x00000034000c7c24 */ /* 0x000fe2000f8e0209 */
[C---:B-1----:R-:W-:Y:S01]  /*6140*/  R2UR UR6, R46.reuse ;  /* 0x000000002e0672ca */ /* 0x042fe200000e0000 */
[----:B------:R-:W-:Y:S01]  /*6150*/  IMAD.MOV.U32 R32, RZ, RZ, RZ ;  /* 0x000000ffff207224 */ /* 0x000fe200078e00ff */
        /* <DEDUP_REMOVED lines=12> */
[----:B------:R-:W-:-:S04]  /*6220*/  IMAD R39, R39, R36, RZ ;  /* 0x0000002427277224 */ /* 0x000fc800078e02ff */
[----:B------:R-:W-:-:S04]  /*6230*/  IMAD.HI.U32 R32, R33, R39, R32 ;  /* 0x0000002721207227 */ /* 0x000fc800078e0020 */
[----:B------:R-:W-:Y:S02]  /*6240*/  IMAD.MOV.U32 R33, RZ, RZ, R38 ;  /* 0x000000ffff217224 */ /* 0x000fe400078e0026 */
[----:B------:R-:W0:Y:S02]  /*6250*/  LDC R38, c[0x0][0x3c0] ;  /* 0x0000f000ff267b82 */ /* 0x000e240000000800 */
[----:B------:R-:W-:-:S05]  /*6260*/  IMAD.HI.U32 R32, R32, R33, RZ ;  /* 0x0000002120207227 */ /* 0x000fca00078e00ff */
[----:B------:R-:W-:-:S05]  /*6270*/  IADD3 R34, PT, PT, -R32, RZ, RZ ;  /* 0x000000ff20227210 */ /* 0x000fca0007ffe1ff */
[C---:B------:R-:W-:Y:S02]  /*6280*/  IMAD R33, R36.reuse, R34, R33 ;  /* 0x0000002224217224 */ /* 0x040fe400078e0221 */
[----:B------:R-:W1:Y:S03]  /*6290*/  I2F.RP R34, R42 ;  /* 0x0000002a00227306 */ /* 0x000e660000209400 */
[----:B------:R-:W-:Y:S02]  /*62a0*/  ISETP.GT.U32.AND P6, PT, R36, R33, PT ;  /* 0x000000212400720c */ /* 0x000fe40003fc4070 */
[----:B0-----:R-:W-:-:S04]  /*62b0*/  IABS R45, R38 ;  /* 0x00000026002d7213 */ /* 0x001fc80000000000 */
[----:B------:R-:W0:Y:S07]  /*62c0*/  I2F.RP R43, R45 ;  /* 0x0000002d002b7306 */ /* 0x000e2e0000209400 */
[----:B------:R-:W-:Y:S02]  /*62d0*/  @!P6 IMAD.IADD R33, R33, 0x1, -R36 ;  /* 0x000000012121e824 */ /* 0x000fe400078e0a24 */
[----:B------:R-:W-:-:S03]  /*62e0*/  @!P6 VIADD R32, R32, 0x1 ;  /* 0x000000012020e836 */ /* 0x000fc60000000000 */
[----:B------:R-:W-:Y:S01]  /*62f0*/  ISETP.GE.U32.AND P6, PT, R33, R36, PT ;  /* 0x000000242100720c */ /* 0x000fe20003fc6070 */
[----:B-1----:R-:W1:Y:S01]  /*6300*/  MUFU.RCP R34, R34 ;  /* 0x0000002200227308 */ /* 0x002e620000001000 */
[----:B------:R-:W-:-:S07]  /*6310*/  LOP3.LUT R33, R12, R37, RZ, 0x3c, !PT ;  /* 0x000000250c217212 */ /* 0x000fce00078e3cff */
[----:B0-----:R-:W-:Y:S04]  /*6320*/  MUFU.RCP R43, R43 ;  /* 0x0000002b002b7308 */ /* 0x001fe80000001000 */
[----:B------:R-:W-:Y:S02]  /*6330*/  @P6 IADD3 R32, PT, PT, R32, 0x1, RZ ;  /* 0x0000000120206810 */ /* 0x000fe40007ffe0ff */
[----:B------:R-:W-:-:S03]  /*6340*/  ISETP.GE.AND P6, PT, R33, RZ, PT ;  /* 0x000000ff2100720c */ /* 0x000fc60003fc6270 */
[----:B------:R-:W-:Y:S02]  /*6350*/  IMAD.MOV.U32 R39, RZ, RZ, R32 ;  /* 0x000000ffff277224 */ /* 0x000fe400078e0020 */
[----:B-1----:R-:W-:-:S04]  /*6360*/  VIADD R32, R34, 0xffffffe ;  /* 0x0ffffffe22207836 */ /* 0x002fc80000000000 */
        /* <DEDUP_REMOVED lines=82> */
.L_x_1967:
[----:B------:R-:W-:Y:S05]  /*6890*/  BSYNC.RECONVERGENT B1 ;  /* 0x0000000000017941 */ /* 0x000fea0003800200 */
.L_x_1966:
        /* <DEDUP_REMOVED lines=35> */
[----:B------:R-:W-:Y:S01]  /*6ad0*/  IMAD R33, R42, R40, R33 ;  /* 0x000000282a217224 */ /* 0x000fe200078e0221 */
[----:B------:R-:W-:-:S04]  /*6ae0*/  IADD3 R40, PT, PT, R39, 0xffffffe, RZ ;  /* 0x0ffffffe27287810 */ /* 0x000fc80007ffe0ff */
[----:B------:R-:W-:Y:S01]  /*6af0*/  ISETP.GT.U32.AND P0, PT, R42, R33, PT ;  /* 0x000000212a00720c */ /* 0x000fe20003f04070 */
[----:B------:R0:W1:Y:S02]  /*6b00*/  F2I.FTZ.U32.TRUNC.NTZ R41, R40 ;  /* 0x0000002800297305 */ /* 0x000064000021f000 */
[----:B0-----:R-:W-:-:S10]  /*6b10*/  IMAD.MOV.U32 R40, RZ, RZ, RZ ;  /* 0x000000ffff287224 */ /* 0x001fd400078e00ff */
[----:B------:R-:W-:Y:S01]  /*6b20*/  @!P0 IMAD.IADD R33, R33, 0x1, -R42 ;  /* 0x0000000121218824 */ /* 0x000fe200078e0a2a */
[----:B------:R-:W-:Y:S01]  /*6b30*/  @!P0 IADD3 R35, PT, PT, R35, 0x1, RZ ;  /* 0x0000000123238810 */ /* 0x000fe20007ffe0ff */
[----:B-1----:R-:W-:-:S03]  /*6b40*/  IMAD.MOV R39, RZ, RZ, -R41 ;  /* 0x000000ffff277224 */ /* 0x002fc600078e0a29 */
[----:B------:R-:W-:Y:S02]  /*6b50*/  ISETP.GE.U32.AND P0, PT, R33, R42, PT ;  /* 0x0000002a2100720c */ /* 0x000fe40003f06070 */
[----:B------:R-:W-:-:S11]  /*6b60*/  LOP3.LUT R33, R12, R37, RZ, 0x3c, !PT ;  /* 0x000000250c217212 */ /* 0x000fd600078e3cff */
[----:B------:R-:W-:Y:S01]  /*6b70*/  @P0 VIADD R35, R35, 0x1 ;  /* 0x0000000123230836 */ /* 0x000fe20000000000 */
[----:B------:R-:W-:-:S13]  /*6b80*/  ISETP.GE.AND P0, PT, R33, RZ, PT ;  /* 0x000000ff2100720c */ /* 0x000fda0003f06270 */
[----:B------:R-:W-:Y:S01]  /*6b90*/  @!P0 IMAD.MOV R35, RZ, RZ, -R35 ;  /* 0x000000ffff238224 */ /* 0x000fe200078e0a23 */
[----:B------:R-:W-:-:S13]  /*6ba0*/  ISETP.NE.AND P0, PT, R37, RZ, PT ;  /* 0x000000ff2500720c */ /* 0x000fda0003f05270 */
[----:B------:R-:W-:-:S04]  /*6bb0*/  @!P0 LOP3.LUT R35, RZ, R37, RZ, 0x33, !PT ;  /* 0x00000025ff238212 */ /* 0x000fc800078e33ff */
[----:B------:R-:W-:-:S05]  /*6bc0*/  IADD3 R33, PT, PT, -R35, RZ, RZ ;  /* 0x000000ff23217210 */ /* 0x000fca0007ffe1ff */
[----:B------:R-:W-:Y:S02]  /*6bd0*/  IMAD R44, R37, R33, R12 ;  /* 0x00000021252c7224 */ /* 0x000fe400078e020c */
[----:B------:R-:W-:-:S03]  /*6be0*/  IMAD R33, R39, R48, RZ ;  /* 0x0000003027217224 */ /* 0x000fc600078e02ff */
[----:B------:R-:W-:Y:S01]  /*6bf0*/  IABS R39, R44 ;  /* 0x0000002c00277213 */ /* 0x000fe20000000000 */
[----:B------:R-:W-:Y:S02]  /*6c00*/  IMAD.HI.U32 R42, R41, R33, R40 ;  /* 0x00000021292a7227 */ /* 0x000fe400078e0028 */
[----:B------:R-:W0:Y:S04]  /*6c10*/  LDC R33, c[0x0][0x3c0] ;  /* 0x0000f000ff217b82 */ /* 0x000e280000000800 */
[----:B------:R-:W-:-:S04]  /*6c20*/  IMAD.HI.U32 R37, R42, R39, RZ ;  /* 0x000000272a257227 */ /* 0x000fc800078e00ff */
[----:B------:R-:W-:Y:S01]  /*6c30*/  IMAD.MOV R40, RZ, RZ, -R37 ;  /* 0x000000ffff287224 */ /* 0x000fe200078e0a25 */
[----:B------:R-:W1:Y:S03]  /*6c40*/  LDC.64 R42, c[0x0][0x390] ;  /* 0x0000e400ff2a7b82 */ /* 0x000e660000000a00 */
        /* <DEDUP_REMOVED lines=12> */
[----:B0-----:R-:W-:-:S08]  /*6d10*/  VIADD R41, R45, 0xffffffe ;  /* 0x0ffffffe2d297836 */ /* 0x001fd00000000000 */
[----:B------:R-:W-:Y:S01]  /*6d20*/  @!P0 IMAD.MOV R48, RZ, RZ, -R48 ;  /* 0x000000ffff308224 */ /* 0x000fe200078e0a30 */
[----:B------:R-:W-:Y:S01]  /*6d30*/  ISETP.NE.AND P0, PT, R29, RZ, PT ;  /* 0x000000ff1d00720c */ /* 0x000fe20003f05270 */
[----:B------:R-:W0:-:S12]  /*6d40*/  F2I.FTZ.U32.TRUNC.NTZ R41, R41 ;  /* 0x0000002900297305 */ /* 0x000e18000021f000 */
[----:B------:R-:W-:Y:S02]  /*6d50*/  @!P0 LOP3.LUT R48, RZ, R29, RZ, 0x33, !PT ;  /* 0x0000001dff308212 */ /* 0x000fe400078e33ff */
[----:B-1----:R-:W-:Y:S02]  /*6d60*/  ISETP.NE.U32.AND P0, PT, R42, 0x1, PT ;  /* 0x000000012a00780c */ /* 0x002fe40003f05070 */
[----:B------:R-:W-:Y:S01]  /*6d70*/  IADD3 R40, PT, PT, -R48, RZ, RZ ;  /* 0x000000ff30287210 */ /* 0x000fe20007ffe1ff */
[----:B0-----:R-:W-:Y:S01]  /*6d80*/  IMAD.MOV R37, RZ, RZ, -R41 ;  /* 0x000000ffff257224 */ /* 0x001fe200078e0a29 */
[----:B------:R-:W-:Y:S02]  /*6d90*/  ISETP.NE.AND.EX P0, PT, R43, RZ, PT, P0 ;  /* 0x000000ff2b00720c */ /* 0x000fe40003f05300 */
[----:B------:R-:W0:Y:S01]  /*6da0*/  LDC.64 R42, c[0x0][0x3a8] ;  /* 0x0000ea00ff2a7b82 */ /* 0x000e220000000a00 */
[----:B------:R-:W-:Y:S02]  /*6db0*/  IMAD R50, R29, R40, R44 ;  /* 0x000000281d327224 */ /* 0x000fe400078e022c */
[----:B------:R-:W-:-:S02]  /*6dc0*/  HFMA2 R40, -RZ, RZ, 0, 0 ;  /* 0x00000000ff287431 */ /* 0x000fc400000001ff */
[----:B------:R-:W-:Y:S01]  /*6dd0*/  IMAD.MOV.U32 R29, RZ, RZ, R37 ;  /* 0x000000ffff1d7224 */ /* 0x000fe200078e0025 */
[----:B------:R-:W-:Y:S02]  /*6de0*/  SEL R37, R35, RZ, P0 ;  /* 0x000000ff23257207 */ /* 0x000fe40000000000 */
[----:B------:R-:W-:Y:S01]  /*6df0*/  IABS R39, R50 ;  /* 0x0000003200277213 */ /* 0x000fe20000000000 */
[----:B------:R-:W-:Y:S01]  /*6e00*/  IMAD R29, R29, R52, RZ ;  /* 0x000000341d1d7224 */ /* 0x000fe200078e02ff */
[----:B------:R-:W1:Y:S03]  /*6e10*/  LDC.64 R44, c[0x0][0x398] ;  /* 0x0000e600ff2c7b82 */ /* 0x000e660000000a00 */
[----:B------:R-:W-:-:S06]  /*6e20*/  IMAD.HI.U32 R40, R41, R29, R40 ;  /* 0x0000001d29287227 */ /* 0x000fcc00078e0028 */
[----:B------:R-:W-:-:S04]  /*6e30*/  IMAD.HI.U32 R29, R40, R39, RZ ;  /* 0x00000027281d7227 */ /* 0x000fc800078e00ff */
[----:B------:R-:W-:-:S04]  /*6e40*/  IMAD.MOV R40, RZ, RZ, -R29 ;  /* 0x000000ffff287224 */ /* 0x000fc800078e0a1d */
[----:B------:R-:W-:Y:S02]  /*6e50*/  IMAD R35, R52, R40, R39 ;  /* 0x0000002834237224 */ /* 0x000fe400078e0227 */
[----:B------:R-:W2:Y:S01]  /*6e60*/  LDC.64 R40, c[0x0][0x3a0] ;  /* 0x0000e800ff287b82 */ /* 0x000ea20000000a00 */
        /* <DEDUP_REMOVED lines=13> */
[----:B--2---:R-:W-:Y:S01]  /*6f40*/  ISETP.NE.U32.AND P0, PT, R40, 0x1, PT ;  /* 0x000000012800780c */ /* 0x004fe20003f05070 */
[----:B------:R-:W-:Y:S01]  /*6f50*/  IMAD R40, R37, UR36, RZ ;  /* 0x0000002425287c24 */ /* 0x000fe2000f8e02ff */
[----:B------:R-:W-:Y:S02]  /*6f60*/  IADD3 R44, PT, PT, -R29, RZ, RZ ;  /* 0x000000ff1d2c7210 */ /* 0x000fe40007ffe1ff */
[----:B------:R-:W-:Y:S01]  /*6f70*/  ISETP.NE.AND.EX P0, PT, R41, RZ, PT, P0 ;  /* 0x000000ff2900720c */ /* 0x000fe20003f05300 */
[----:B------:R-:W-:Y:S02]  /*6f80*/  IMAD R40, R39, UR37, R40 ;  /* 0x0000002527287c24 */ /* 0x000fe4000f8e0228 */
[----:B------:R-:W-:Y:S01]  /*6f90*/  IMAD R33, R33, R44, R50 ;  /* 0x0000002c21217224 */ /* 0x000fe200078e0232 */
[----:B------:R-:W-:-:S02]  /*6fa0*/  SEL R29, R29, RZ, P0 ;  /* 0x000000ff1d1d7207 */ /* 0x000fc40000000000 */
        /* <DEDUP_REMOVED lines=16> */
.L_x_1969:
[----:B------:R-:W-:Y:S05]  /*70b0*/  BSYNC.RECONVERGENT B1 ;  /* 0x0000000000017941 */ /* 0x000fea0003800200 */
.L_x_1968:
        /* <DEDUP_REMOVED lines=18> */
[----:B0-----:R-:W-:Y:S01]  /*71e0*/  MOV R34, RZ ;  /* 0x000000ff00227202 */ /* 0x001fe20000000f00 */
[----:B-1----:R-:W-:-:S04]  /*71f0*/  IMAD.MOV R37, RZ, RZ, -R35 ;  /* 0x000000ffff257224 */ /* 0x002fc800078e0a23 */
[----:B------:R-:W-:-:S04]  /*7200*/  IMAD R37, R37, R42, RZ ;  /* 0x0000002a25257224 */ /* 0x000fc800078e02ff */
[----:B------:R-:W-:-:S06]  /*7210*/  IMAD.HI.U32 R44, R35, R37, R34 ;  /* 0x00000025232c7227 */ /* 0x000fcc00078e0022 */
[----:B------:R-:W-:-:S04]  /*7220*/  IMAD.HI.U32 R37, R44, R29, RZ ;  /* 0x0000001d2c257227 */ /* 0x000fc800078e00ff */
[----:B------:R-:W-:-:S04]  /*7230*/  IMAD.MOV R34, RZ, RZ, -R37 ;  /* 0x000000ffff227224 */ /* 0x000fc800078e0a25 */
[----:B------:R-:W-:Y:S02]  /*7240*/  IMAD R29, R42, R34, R29 ;  /* 0x000000222a1d7224 */ /* 0x000fe400078e021d */
[----:B------:R-:W-:-:S03]  /*7250*/  VIADD R34, R39, 0xffffffe ;  /* 0x0ffffffe27227836 */ /* 0x000fc60000000000 */
[----:B------:R-:W-:Y:S01]  /*7260*/  ISETP.GT.U32.AND P1, PT, R42, R29, PT ;  /* 0x0000001d2a00720c */ /* 0x000fe20003f24070 */
[----:B------:R0:W1:Y:S02]  /*7270*/  F2I.FTZ.U32.TRUNC.NTZ R35, R34 ;  /* 0x0000002200237305 */ /* 0x000064000021f000 */
[----:B0-----:R-:W-:-:S10]  /*7280*/  HFMA2 R34, -RZ, RZ, 0, 0 ;  /* 0x00000000ff227431 */ /* 0x001fd400000001ff */
[----:B------:R-:W-:Y:S01]  /*7290*/  @!P1 IMAD.IADD R29, R29, 0x1, -R42 ;  /* 0x000000011d1d9824 */ /* 0x000fe200078e0a2a */
[----:B------:R-:W-:Y:S01]  /*72a0*/  @!P1 IADD3 R37, PT, PT, R37, 0x1, RZ ;  /* 0x0000000125259810 */ /* 0x000fe20007ffe0ff */
[----:B-1----:R-:W-:-:S03]  /*72b0*/  IMAD.MOV R43, RZ, RZ, -R35 ;  /* 0x000000ffff2b7224 */ /* 0x002fc600078e0a23 */
[----:B------:R-:W-:Y:S02]  /*72c0*/  ISETP.GE.U32.AND P0, PT, R29, R42, PT ;  /* 0x0000002a1d00720c */ /* 0x000fe40003f06070 */
[----:B------:R-:W-:-:S04]  /*72d0*/  LOP3.LUT R29, R12, R41, RZ, 0x3c, !PT ;  /* 0x000000290c1d7212 */ /* 0x000fc800078e3cff */
[----:B------:R-:W-:Y:S02]  /*72e0*/  ISETP.GE.AND P1, PT, R29, RZ, PT ;  /* 0x000000ff1d00720c */ /* 0x000fe40003f26270 */
[----:B------:R-:W0:Y:S05]  /*72f0*/  LDC R29, c[0x0][0x3c0] ;  /* 0x0000f000ff1d7b82 */ /* 0x000e2a0000000800 */
[----:B------:R-:W-:Y:S01]  /*7300*/  @P0 VIADD R37, R37, 0x1 ;  /* 0x0000000125250836 */ /* 0x000fe20000000000 */
[----:B------:R-:W-:-:S05]  /*7310*/  ISETP.NE.AND P0, PT, R41, RZ, PT ;  /* 0x000000ff2900720c */ /* 0x000fca0003f05270 */
[----:B------:R-:W-:-:S08]  /*7320*/  @!P1 IADD3 R37, PT, PT, -R37, RZ, RZ ;  /* 0x000000ff25259210 */ /* 0x000fd00007ffe1ff */
[----:B------:R-:W-:-:S05]  /*7330*/  @!P0 LOP3.LUT R37, RZ, R41, RZ, 0x33, !PT ;  /* 0x00000029ff258212 */ /* 0x000fca00078e33ff */
[----:B------:R-:W-:Y:S01]  /*7340*/  IMAD.MOV R39, RZ, RZ, -R37 ;  /* 0x000000ffff277224 */ /* 0x000fe200078e0a25 */
[----:B0-----:R-:W-:-:S03]  /*7350*/  IABS R50, R29 ;  /* 0x0000001d00327213 */ /* 0x001fc60000000000 */
        /* <DEDUP_REMOVED lines=11> */
[----:B------:R-:W-:Y:S01]  /*7410*/  @!P1 IADD3 R35, PT, PT, R35, -R48, RZ ;  /* 0x8000003023239210 */ /* 0x000fe20007ffe0ff */
[----:B------:R-:W-:-:S03]  /*7420*/  @!P1 VIADD R34, R34, 0x1 ;  /* 0x0000000122229836 */ /* 0x000fc60000000000 */
[----:B------:R-:W-:Y:S02]  /*7430*/  ISETP.GE.U32.AND P0, PT, R35, R48, PT ;  /* 0x000000302300720c */ /* 0x000fe40003f06070 */
[----:B------:R-:W-:-:S04]  /*7440*/  LOP3.LUT R35, R44, R33, RZ, 0x3c, !PT ;  /* 0x000000212c237212 */ /* 0x000fc800078e3cff */
[----:B------:R-:W-:Y:S01]  /*7450*/  ISETP.GE.AND P1, PT, R35, RZ, PT ;  /* 0x000000ff2300720c */ /* 0x000fe20003f26270 */
[----:B0-----:R-:W-:-:S06]  /*7460*/  VIADD R35, R39, 0xffffffe ;  /* 0x0ffffffe27237836 */ /* 0x001fcc0000000000 */
[----:B------:R-:W-:Y:S01]  /*7470*/  @P0 IADD3 R34, PT, PT, R34, 0x1, RZ ;  /* 0x0000000122220810 */ /* 0x000fe20007ffe0ff */
[----:B------:R-:W0:Y:S01]  /*7480*/  F2I.FTZ.U32.TRUNC.NTZ R35, R35 ;  /* 0x0000002300237305 */ /* 0x000e22000021f000 */
[----:B------:R-:W-:-:S03]  /*7490*/  ISETP.NE.AND P0, PT, R33, RZ, PT ;  /* 0x000000ff2100720c */ /* 0x000fc60003f05270 */
[----:B------:R-:W-:-:S04]  /*74a0*/  IMAD.MOV.U32 R41, RZ, RZ, R34 ;  /* 0x000000ffff297224 */ /* 0x000fc800078e0022 */
[----:B------:R-:W-:-:S06]  /*74b0*/  @!P1 IMAD.MOV R41, RZ, RZ, -R41 ;  /* 0x000000ffff299224 */ /* 0x000fcc00078e0a29 */
        /* <DEDUP_REMOVED lines=12> */
[C---:B------:R-:W-:Y:S02]  /*7580*/  IMAD R39, R50.reuse, R42, R39 ;  /* 0x0000002a32277224 */ /* 0x040fe400078e0227 */
[----:B------:R-:W2:Y:S03]  /*7590*/  LDC.64 R42, c[0x0][0x3a0] ;  /* 0x0000e800ff2a7b82 */ /* 0x000ea60000000a00 */
[----:B------:R-:W-:Y:S02]  /*75a0*/  ISETP.GT.U32.AND P0, PT, R50, R39, PT ;  /* 0x000000273200720c */ /* 0x000fe40003f04070 */
[----:B-1----:R-:W-:-:S04]  /*75b0*/  ISETP.NE.U32.AND P1, PT, R34, 0x1, PT ;  /* 0x000000012200780c */ /* 0x002fc80003f25070 */
[----:B------:R-:W-:Y:S02]  /*75c0*/  ISETP.NE.AND.EX P1, PT, R35, RZ, PT, P1 ;  /* 0x000000ff2300720c */ /* 0x000fe40003f25310 */
[----:B------:R-:W1:Y:S05]  /*75d0*/  LDC.64 R34, c[0x0][0x398] ;  /* 0x0000e600ff227b82 */ /* 0x000e6a0000000a00 */
[----:B------:R-:W-:Y:S01]  /*75e0*/  @!P0 IMAD.IADD R39, R39, 0x1, -R50 ;  /* 0x0000000127278824 */ /* 0x000fe200078e0a32 */
[----:B------:R-:W-:Y:S01]  /*75f0*/  SEL R37, R37, RZ, P1 ;  /* 0x000000ff25257207 */ /* 0x000fe20000800000 */
[----:B------:R-:W-:-:S03]  /*7600*/  @!P0 VIADD R33, R33, 0x1 ;  /* 0x0000000121218836 */ /* 0x000fc60000000000 */
[----:B------:R-:W-:Y:S01]  /*7610*/  ISETP.GE.U32.AND P1, PT, R39, R50, PT ;  /* 0x000000322700720c */ /* 0x000fe20003f26070 */
[----:B------:R-:W-:Y:S01]  /*7620*/  IMAD R37, R37, UR36, RZ ;  /* 0x0000002425257c24 */ /* 0x000fe2000f8e02ff */
[----:B------:R-:W-:-:S04]  /*7630*/  LOP3.LUT R39, R48, R29, RZ, 0x3c, !PT ;  /* 0x0000001d30277212 */ /* 0x000fc800078e3cff */
[----:B------:R-:W-:-:S07]  /*7640*/  ISETP.GE.AND P0, PT, R39, RZ, PT ;  /* 0x000000ff2700720c */ /* 0x000fce0003f06270 */
[----:B------:R-:W-:Y:S02]  /*7650*/  @P1 IADD3 R33, PT, PT, R33, 0x1, RZ ;  /* 0x0000000121211810 */ /* 0x000fe40007ffe0ff */
[----:B------:R-:W-:-:S04]  /*7660*/  ISETP.NE.AND P1, PT, R29, RZ, PT ;  /* 0x000000ff1d00720c */ /* 0x000fc80003f25270 */
[----:B------:R-:W-:Y:S01]  /*7670*/  @!P0 IMAD.MOV R33, RZ, RZ, -R33 ;  /* 0x000000ffff218224 */ /* 0x000fe200078e0a21 */
[----:B-1----:R-:W-:-:S04]  /*7680*/  ISETP.NE.U32.AND P0, PT, R34, 0x1, PT ;  /* 0x000000012200780c */ /* 0x002fc80003f05070 */
[----:B------:R-:W-:-:S04]  /*7690*/  ISETP.NE.AND.EX P0, PT, R35, RZ, PT, P0 ;  /* 0x000000ff2300720c */ /* 0x000fc80003f05300 */
[----:B------:R-:W-:Y:S02]  /*76a0*/  @!P1 LOP3.LUT R33, RZ, R29, RZ, 0x33, !PT ;  /* 0x0000001dff219212 */ /* 0x000fe400078e33ff */
[----:B--2---:R-:W-:Y:S02]  /*76b0*/  ISETP.NE.U32.AND P1, PT, R42, 0x1, PT ;  /* 0x000000012a00780c */ /* 0x004fe40003f25070 */
[----:B------:R-:W-:Y:S01]  /*76c0*/  SEL R34, R41, RZ, P0 ;  /* 0x000000ff29227207 */ /* 0x000fe20000000000 */
[----:B------:R-:W-:Y:S01]  /*76d0*/  IMAD.MOV R42, RZ, RZ, -R33 ;  /* 0x000000ffff2a7224 */ /* 0x000fe200078e0a21 */
[----:B0-----:R-:W-:Y:S02]  /*76e0*/  ISETP.NE.U32.AND P0, PT, R44, 0x1, PT ;  /* 0x000000012c00780c */ /* 0x001fe40003f05070 */
        /* <DEDUP_REMOVED lines=19> */
.L_x_1971:
[----:B------:R-:W-:Y:S05]  /*7820*/  BSYNC.RECONVERGENT B1 ;  /* 0x0000000000017941 */ /* 0x000fea0003800200 */
.L_x_1970:
        /* <DEDUP_REMOVED lines=15> */
[----:B0-----:R-:W-:-:S02]  /*7920*/  IADD3 R36, PT, PT, R29, 0xffffffe, RZ ;  /* 0x0ffffffe1d247810 */ /* 0x001fc40007ffe0ff */
[----:B------:R-:W-:-:S05]  /*7930*/  IABS R29, R12 ;  /* 0x0000000c001d7213 */ /* 0x000fca0000000000 */
[----:B------:R0:W1:Y:S02]  /*7940*/  F2I.FTZ.U32.TRUNC.NTZ R37, R36 ;  /* 0x0000002400257305 */ /* 0x000064000021f000 */
[----:B0-----:R-:W-:Y:S02]  /*7950*/  IMAD.MOV.U32 R36, RZ, RZ, RZ ;  /* 0x000000ffff247224 */ /* 0x001fe400078e00ff */
[----:B-1----:R-:W-:-:S04]  /*7960*/  IMAD.MOV R35, RZ, RZ, -R37 ;  /* 0x000000ffff237224 */ /* 0x002fc800078e0a25 */
[----:B------:R-:W-:-:S04]  /*7970*/  IMAD R35, R35, R42, RZ ;  /* 0x0000002a23237224 */ /* 0x000fc800078e02ff */
[----:B------:R-:W-:-:S06]  /*7980*/  IMAD.HI.U32 R44, R37, R35, R36 ;  /* 0x00000023252c7227 */ /* 0x000fcc00078e0024 */
[----:B------:R-:W-:-:S05]  /*7990*/  IMAD.HI.U32 R35, R44, R29, RZ ;  /* 0x0000001d2c237227 */ /* 0x000fca00078e00ff */
[----:B------:R-:W-:-:S05]  /*79a0*/  IADD3 R36, PT, PT, -R35, RZ, RZ ;  /* 0x000000ff23247210 */ /* 0x000fca0007ffe1ff */
[----:B------:R-:W-:Y:S02]  /*79b0*/  IMAD R29, R42, R36, R29 ;  /* 0x000000242a1d7224 */ /* 0x000fe400078e021d */
[----:B------:R-:W-:-:S03]  /*79c0*/  VIADD R36, R39, 0xffffffe ;  /* 0x0ffffffe27247836 */ /* 0x000fc60000000000 */
[----:B------:R-:W-:Y:S01]  /*79d0*/  ISETP.GT.U32.AND P2, PT, R42, R29, PT ;  /* 0x0000001d2a00720c */ /* 0x000fe20003f44070 */
[----:B------:R0:W1:Y:S02]  /*79e0*/  F2I.FTZ.U32.TRUNC.NTZ R37, R36 ;  /* 0x0000002400257305 */ /* 0x000064000021f000 */
[----:B0-----:R-:W-:-:S10]  /*79f0*/  IMAD.MOV.U32 R36, RZ, RZ, RZ ;  /* 0x000000ffff247224 */ /* 0x001fd400078e00ff */
[----:B------:R-:W-:Y:S01]  /*7a00*/  @!P2 IMAD.IADD R29, R29, 0x1, -R42 ;  /* 0x000000011d1da824 */ /* 0x000fe200078e0a2a */
[----:B------:R-:W-:Y:S02]  /*7a10*/  @!P2 IADD3 R35, PT, PT, R35, 0x1, RZ ;  /* 0x000000012323a810 */ /* 0x000fe40007ffe0ff */
[----:B------:R-:W-:Y:S02]  /*7a20*/  ISETP.NE.AND P2, PT, R41, RZ, PT ;  /* 0x000000ff2900720c */ /* 0x000fe40003f45270 */
[----:B------:R-:W-:Y:S02]  /*7a30*/  ISETP.GE.U32.AND P1, PT, R29, R42, PT ;  /* 0x0000002a1d00720c */ /* 0x000fe40003f26070 */
[----:B------:R-:W-:Y:S02]  /*7a40*/  LOP3.LUT R29, R12, R41, RZ, 0x3c, !PT ;  /* 0x000000290c1d7212 */ /* 0x000fe400078e3cff */
[----:B-1----:R-:W-:Y:S02]  /*7a50*/  IADD3 R43, PT, PT, RZ, -R37, RZ ;  /* 0x80000025ff2b7210 */ /* 0x002fe40007ffe0ff */
[----:B------:R-:W-:-:S02]  /*7a60*/  ISETP.GE.AND P0, PT, R29, RZ, PT ;  /* 0x000000ff1d00720c */ /* 0x000fc40003f06270 */
[----:B------:R-:W0:Y:S05]  /*7a70*/  LDC R29, c[0x0][0x3c0] ;  /* 0x0000f000ff1d7b82 */ /* 0x000e2a0000000800 */
[----:B------:R-:W-:-:S06]  /*7a80*/  @P1 VIADD R35, R35, 0x1 ;  /* 0x0000000123231836 */ /* 0x000fcc0000000000 */
[----:B------:R-:W-:Y:S01]  /*7a90*/  @!P0 IMAD.MOV R35, RZ, RZ, -R35 ;  /* 0x000000ffff238224 */ /* 0x000fe200078e0a23 */
[----:B------:R-:W-:-:S05]  /*7aa0*/  @!P2 LOP3.LUT R35, RZ, R41, RZ, 0x33, !PT ;  /* 0x00000029ff23a212 */ /* 0x000fca00078e33ff */
[----:B------:R-:W-:-:S04]  /*7ab0*/  IMAD.MOV R39, RZ, RZ, -R35 ;  /* 0x000000ffff277224 */ /* 0x000fc800078e0a23 */
[----:B------:R-:W-:Y:S02]  /*7ac0*/  IMAD R44, R41, R39, R12 ;  /* 0x00000027292c7224 */ /* 0x000fe400078e020c */
[----:B------:R-:W-:Y:S01]  /*7ad0*/  IMAD R39, R43, R48, RZ ;  /* 0x000000302b277224 */ /* 0x000fe200078e02ff */
[----:B0-----:R-:W-:Y:S02]  /*7ae0*/  IABS R52, R29 ;  /* 0x0000001d00347213 */ /* 0x001fe40000000000 */
        /* <DEDUP_REMOVED lines=10> */
[----:B0-----:R-:W-:Y:S01]  /*7b90*/  IADD3 R42, PT, PT, R39, 0xffffffe, RZ ;  /* 0x0ffffffe272a7810 */ /* 0x001fe20007ffe0ff */
[----:B------:R-:W-:Y:S01]  /*7ba0*/  @!P2 VIADD R36, R36, 0x1 ;  /* 0x000000012424a836 */ /* 0x000fe20000000000 */
[----:B------:R-:W-:Y:S02]  /*7bb0*/  ISETP.NE.AND P2, PT, R33, RZ, PT ;  /* 0x000000ff2100720c */ /* 0x000fe40003f45270 */
[----:B------:R-:W-:Y:S02]  /*7bc0*/  ISETP.GE.U32.AND P1, PT, R37, R48, PT ;  /* 0x000000302500720c */ /* 0x000fe40003f26070 */
[----:B------:R-:W-:Y:S01]  /*7bd0*/  LOP3.LUT R37, R44, R33, RZ, 0x3c, !PT ;  /* 0x000000212c257212 */ /* 0x000fe200078e3cff */
[----:B------:R-:W0:Y:S03]  /*7be0*/  LDC.64 R48, c[0x0][0x3a8] ;  /* 0x0000ea00ff307b82 */ /* 0x000e260000000a00 */
[----:B------:R-:W-:-:S02]  /*7bf0*/  ISETP.GE.AND P0, PT, R37, RZ, PT ;  /* 0x000000ff2500720c */ /* 0x000fc40003f06270 */
[----:B------:R-:W1:Y:S05]  /*7c00*/  F2I.FTZ.U32.TRUNC.NTZ R37, R42 ;  /* 0x0000002a00257305 */ /* 0x000e6a000021f000 */
[----:B------:R-:W-:-:S05]  /*7c10*/  @P1 VIADD R36, R36, 0x1 ;  /* 0x0000000124241836 */ /* 0x000fca0000000000 */
[----:B------:R-:W-:-:S05]  /*7c20*/  MOV R41, R36 ;  /* 0x0000002400297202 */ /* 0x000fca0000000f00 */
[----:B------:R-:W-:Y:S01]  /*7c30*/  @!P0 IMAD.MOV R41, RZ, RZ, -R41 ;  /* 0x000000ffff298224 */ /* 0x000fe200078e0a29 */
[----:B------:R-:W-:Y:S01]  /*7c40*/  @!P2 LOP3.LUT R41, RZ, R33, RZ, 0x33, !PT ;  /* 0x00000021ff29a212 */ /* 0x000fe200078e33ff */
[----:B-1----:R-:W-:-:S03]  /*7c50*/  IMAD.MOV R39, RZ, RZ, -R37 ;  /* 0x000000ffff277224 */ /* 0x002fc600078e0a25 */
[----:B------:R-:W-:-:S05]  /*7c60*/  IADD3 R36, PT, PT, -R41, RZ, RZ ;  /* 0x000000ff29247210 */ /* 0x000fca0007ffe1ff */
[----:B------:R-:W-:Y:S02]  /*7c70*/  IMAD R50, R33, R36, R44 ;  /* 0x0000002421327224 */ /* 0x000fe400078e022c */
[----:B------:R-:W-:Y:S01]  /*7c80*/  IMAD R33, R39, R52, RZ ;  /* 0x0000003427217224 */ /* 0x000fe200078e02ff */
[----:B------:R-:W1:Y:S01]  /*7c90*/  LDC.64 R44, c[0x0][0x3a0] ;  /* 0x0000e800ff2c7b82 */ /* 0x000e620000000a00 */
[----:B------:R-:W-:Y:S01]  /*7ca0*/  IMAD.MOV.U32 R36, RZ, RZ, RZ ;  /* 0x000000ffff247224 */ /* 0x000fe200078e00ff */
[----:B------:R-:W-:-:S03]  /*7cb0*/  IABS R39, R50 ;  /* 0x0000003200277213 */ /* 0x000fc60000000000 */
[----:B------:R-:W-:-:S06]  /*7cc0*/  IMAD.HI.U32 R36, R37, R33, R36 ;  /* 0x0000002125247227 */ /* 0x000fcc00078e0024 */
        /* <DEDUP_REMOVED lines=8> */
[----:B--2---:R-:W-:Y:S02]  /*7d50*/  ISETP.NE.U32.AND P0, PT, R36, 0x1, PT ;  /* 0x000000012400780c */ /* 0x004fe40003f05070 */
[----:B------:R-:W-:Y:S02]  /*7d60*/  ISETP.GE.U32.AND P2, PT, R39, R52, PT ;  /* 0x000000342700720c */ /* 0x000fe40003f46070 */
[----:B------:R-:W-:Y:S02]  /*7d70*/  LOP3.LUT R36, R50, R29, RZ, 0x3c, !PT ;  /* 0x0000001d32247212 */ /* 0x000fe400078e3cff */
[----:B------:R-:W-:Y:S02]  /*7d80*/  ISETP.NE.AND.EX P0, PT, R37, RZ, PT, P0 ;  /* 0x000000ff2500720c */ /* 0x000fe40003f05300 */
[----:B------:R-:W-:-:S02]  /*7d90*/  ISETP.GE.AND P1, PT, R36, RZ, PT ;  /* 0x000000ff2400720c */ /* 0x000fc40003f26270 */
[----:B------:R-:W-:Y:S02]  /*7da0*/  SEL R35, R35, RZ, P0 ;  /* 0x000000ff23237207 */ /* 0x000fe40000000000 */
[----:B-1----:R-:W-:-:S03]  /*7db0*/  ISETP.NE.U32.AND P0, PT, R44, 0x1, PT ;  /* 0x000000012c00780c */ /* 0x002fc60003f05070 */
[----:B------:R-:W-:Y:S01]  /*7dc0*/  @P2 VIADD R33, R33, 0x1 ;  /* 0x0000000121212836 */ /* 0x000fe20000000000 */
[----:B------:R-:W-:Y:S01]  /*7dd0*/  ISETP.NE.AND P2, PT, R29, RZ, PT ;  /* 0x000000ff1d00720c */ /* 0x000fe20003f45270 */
[----:B------:R-:W-:Y:S01]  /*7de0*/  IMAD R35, R35, UR36, RZ ;  /* 0x0000002423237c24 */ /* 0x000fe2000f8e02ff */
[----:B------:R-:W-:-:S03]  /*7df0*/  ISETP.NE.AND.EX P0, PT, R45, RZ, PT, P0 ;  /* 0x000000ff2d00720c */ /* 0x000fc60003f05300 */
[----:B------:R-:W-:Y:S02]  /*7e00*/  @!P1 IADD3 R33, PT, PT, -R33, RZ, RZ ;  /* 0x000000ff21219210 */ /* 0x000fe40007ffe1ff */
[----:B---3--:R-:W-:-:S04]  /*7e10*/  ISETP.NE.U32.AND P1, PT, R42, 0x1, PT ;  /* 0x000000012a00780c */ /* 0x008fc80003f25070 */
[----:B------:R-:W-:Y:S02]  /*7e20*/  ISETP.NE.AND.EX P1, PT, R43, RZ, PT, P1 ;  /* 0x000000ff2b00720c */ /* 0x000fe40003f25310 */
[----:B------:R-:W-:Y:S02]  /*7e30*/  @!P2 LOP3.LUT R33, RZ, R29, RZ, 0x33, !PT ;  /* 0x0000001dff21a212 */ /* 0x000fe400078e33ff */
[----:B0-----:R-:W-:Y:S02]  /*7e40*/  ISETP.NE.U32.AND P2, PT, R48, 0x1, PT ;  /* 0x000000013000780c */ /* 0x001fe40003f45070 */
[----:B------:R-:W-:Y:S01]  /*7e50*/  SEL R36, R41, RZ, P1 ;  /* 0x000000ff29247207 */ /* 0x000fe20000800000 */
[----:B------:R-:W-:Y:S01]  /*7e60*/  IMAD.MOV R42, RZ, RZ, -R33 ;  /* 0x000000ffff2a7224 */ /* 0x000fe200078e0a21 */
[----:B------:R-:W-:Y:S02]  /*7e70*/  ISETP.NE.AND.EX P2, PT, R49, RZ, PT, P2 ;  /* 0x000000ff3100720c */ /* 0x000fe40003f45320 */
[----:B------:R-:W-:Y:S01]  /*7e80*/  SEL R33, R33, RZ, P0 ;  /* 0x000000ff21217207 */ /* 0x000fe20000000000 */
[----:B------:R-:W-:Y:S01]  /*7e90*/  IMAD R29, R29, R42, R50 ;  /* 0x0000002a1d1d7224 */ /* 0x000fe200078e0232 */
[----:B------:R-:W-:Y:S01]  /*7ea0*/  SHF.R.S64 R42, RZ, 0x1e, R12 ;  /* 0x0000001eff2a7819 */ /* 0x000fe2000000100c */
        /* <DEDUP_REMOVED lines=14> */
.L_x_1973:
[----:B------:R-:W-:Y:S05]  /*7f90*/  BSYNC.RECONVERGENT B1 ;  /* 0x0000000000017941 */ /* 0x000fea0003800200 */
.L_x_1972:
        /* <DEDUP_REMOVED lines=29> */
[----:B0-----:R-:W-:-:S10]  /*8170*/  IMAD.MOV.U32 R38, RZ, RZ, RZ ;  /* 0x000000ffff267224 */ /* 0x001fd400078e00ff */
[-C--:B------:R-:W-:Y:S01]  /*8180*/  @!P1 IADD3 R29, PT, PT, R29, -R42.reuse, RZ ;  /* 0x8000002a1d1d9210 */ /* 0x080fe20007ffe0ff */
[----:B------:R-:W-:Y:S01]  /*8190*/  @!P1 VIADD R35, R35, 0x1 ;  /* 0x0000000123239836 */ /* 0x000fe20000000000 */
[----:B------:R-:W-:Y:S01]  /*81a0*/  ISETP.NE.AND P1, PT, R41, RZ, PT ;  /* 0x000000ff2900720c */ /* 0x000fe20003f25270 */
[----:B-1----:R-:W-:Y:S01]  /*81b0*/  IMAD.MOV R44, RZ, RZ, -R39 ;  /* 0x000000ffff2c7224 */ /* 0x002fe200078e0a27 */
[----:B------:R-:W-:Y:S02]  /*81c0*/  ISETP.GE.U32.AND P0, PT, R29, R42, PT ;  /* 0x0000002a1d00720c */ /* 0x000fe40003f06070 */
[----:B------:R-:W-:-:S04]  /*81d0*/  LOP3.LUT R29, R12, R41, RZ, 0x3c, !PT ;  /* 0x000000290c1d7212 */ /* 0x000fc800078e3cff */
[----:B------:R-:W-:Y:S02]  /*81e0*/  ISETP.GE.AND P2, PT, R29, RZ, PT ;  /* 0x000000ff1d00720c */ /* 0x000fe40003f46270 */
[----:B------:R-:W0:Y:S05]  /*81f0*/  LDC R29, c[0x0][0x3c0] ;  /* 0x0000f000ff1d7b82 */ /* 0x000e2a0000000800 */
[----:B------:R-:W-:-:S06]  /*8200*/  @P0 IADD3 R35, PT, PT, R35, 0x1, RZ ;  /* 0x0000000123230810 */ /* 0x000fcc0007ffe0ff */
[----:B------:R-:W-:Y:S01]  /*8210*/  @!P2 IMAD.MOV R35, RZ, RZ, -R35 ;  /* 0x000000ffff23a224 */ /* 0x000fe200078e0a23 */
[----:B------:R-:W-:-:S04]  /*8220*/  @!P1 LOP3.LUT R35, RZ, R41, RZ, 0x33, !PT ;  /* 0x00000029ff239212 */ /* 0x000fc800078e33ff */
[----:B------:R-:W-:-:S05]  /*8230*/  IADD3 R37, PT, PT, -R35, RZ, RZ ;  /* 0x000000ff23257210 */ /* 0x000fca0007ffe1ff */
[----:B------:R-:W-:Y:S02]  /*8240*/  IMAD R42, R41, R37, R12 ;  /* 0x00000025292a7224 */ /* 0x000fe400078e020c */
[----:B------:R-:W-:Y:S01]  /*8250*/  IMAD R37, R44, R43, RZ ;  /* 0x0000002b2c257224 */ /* 0x000fe200078e02ff */
[----:B0-----:R-:W-:Y:S02]  /*8260*/  IABS R44, R29 ;  /* 0x0000001d002c7213 */ /* 0x001fe40000000000 */
[----:B------:R-:W-:Y:S01]  /*8270*/  IABS R41, R42 ;  /* 0x0000002a00297213 */ /* 0x000fe20000000000 */
[----:B------:R-:W-:Y:S01]  /*8280*/  IMAD.HI.U32 R37, R39, R37, R38 ;  /* 0x0000002527257227 */ /* 0x000fe200078e0026 */
[----:B------:R-:W0:Y:S03]  /*8290*/  I2F.RP R45, R44 ;  /* 0x0000002c002d7306 */ /* 0x000e260000209400 */
        /* <DEDUP_REMOVED lines=9> */
[----:B------:R-:W-:Y:S01]  /*8330*/  ISETP.NE.AND P1, PT, R33, RZ, PT ;  /* 0x000000ff2100720c */ /* 0x000fe20003f25270 */
[----:B------:R-:W0:Y:S01]  /*8340*/  F2I.FTZ.U32.TRUNC.NTZ R39, R39 ;  /* 0x0000002700277305 */ /* 0x000e22000021f000 */
[----:B------:R-:W-:Y:S02]  /*8350*/  ISETP.GE.U32.AND P0, PT, R38, R43, PT ;  /* 0x0000002b2600720c */ /* 0x000fe40003f06070 */
[----:B------:R-:W-:-:S04]  /*8360*/  LOP3.LUT R38, R42, R33, RZ, 0x3c, !PT ;  /* 0x000000212a267212 */ /* 0x000fc800078e3cff */
[----:B------:R-:W-:-:S07]  /*8370*/  ISETP.GE.AND P2, PT, R38, RZ, PT ;  /* 0x000000ff2600720c */ /* 0x000fce0003f46270 */
[----:B------:R-:W-:-:S04]  /*8380*/  @P0 VIADD R37, R37, 0x1 ;  /* 0x0000000125250836 */ /* 0x000fc80000000000 */
[----:B------:R-:W-:Y:S02]  /*8390*/  IMAD.MOV.U32 R41, RZ, RZ, R37 ;  /* 0x000000ffff297224 */ /* 0x000fe400078e0025 */
[----:B0-----:R-:W-:-:S03]  /*83a0*/  IMAD.MOV R37, RZ, RZ, -R39 ;  /* 0x000000ffff257224 */ /* 0x001fc600078e0a27 */
[----:B------:R-:W-:Y:S02]  /*83b0*/  @!P2 IADD3 R41, PT, PT, -R41, RZ, RZ ;  /* 0x000000ff2929a210 */ /* 0x000fe40007ffe1ff */
[----:B------:R-:W-:-:S05]  /*83c0*/  @!P1 LOP3.LUT R41, RZ, R33, RZ, 0x33, !PT ;  /* 0x00000021ff299212 */ /* 0x000fca00078e33ff */
[----:B------:R-:W-:-:S04]  /*83d0*/  IMAD.MOV R38, RZ, RZ, -R41 ;  /* 0x000000ffff267224 */ /* 0x000fc800078e0a29 */
[----:B------:R-:W-:Y:S02]  /*83e0*/  IMAD R50, R33, R38, R42 ;  /* 0x0000002621327224 */ /* 0x000fe400078e022a */
[----:B------:R-:W-:Y:S02]  /*83f0*/  HFMA2 R38, -RZ, RZ, 0, 0 ;  /* 0x00000000ff267431 */ /* 0x000fe400000001ff */
[----:B------:R-:W-:Y:S01]  /*8400*/  IMAD R33, R37, R44, RZ ;  /* 0x0000002c25217224 */ /* 0x000fe200078e02ff */
[----:B------:R-:W0:Y:S01]  /*8410*/  LDC.64 R42, c[0x0][0x398] ;  /* 0x0000e600ff2a7b82 */ /* 0x000e220000000a00 */
[----:B------:R-:W-:Y:S02]  /*8420*/  IABS R37, R50 ;  /* 0x0000003200257213 */ /* 0x000fe40000000000 */
        /* <DEDUP_REMOVED lines=17> */
[----:B0-----:R-:W-:Y:S02]  /*8540*/  ISETP.NE.U32.AND P0, PT, R42, 0x1, PT ;  /* 0x000000012a00780c */ /* 0x001fe40003f05070 */
        /* <DEDUP_REMOVED lines=27> */
.L_x_1975:
[----:B------:R-:W-:Y:S05]  /*8700*/  BSYNC.RECONVERGENT B1 ;  /* 0x0000000000017941 */ /* 0x000fea0003800200 */
.L_x_1974:
        /* <DEDUP_REMOVED lines=13> */
[----:B0-----:R-:W-:Y:S01]  /*87e0*/  VIADD R42, R12, 0xffffffe ;  /* 0x0ffffffe0c2a7836 */ /* 0x001fe20000000000 */
[----:B------:R-:W-:-:S05]  /*87f0*/  IABS R12, R11 ;  /* 0x0000000b000c7213 */ /* 0x000fca0000000000 */
[----:B------:R0:W2:Y:S02]  /*8800*/  F2I.FTZ.U32.TRUNC.NTZ R43, R42 ;  /* 0x0000002a002b7305 */ /* 0x0000a4000021f000 */
[----:B0-----:R-:W-:Y:S01]  /*8810*/  IMAD.MOV.U32 R42, RZ, RZ, RZ ;  /* 0x000000ffff2a7224 */ /* 0x001fe200078e00ff */
[----:B--2---:R-:W-:-:S05]  /*8820*/  IADD3 R48, PT, PT, RZ, -R43, RZ ;  /* 0x8000002bff307210 */ /* 0x004fca0007ffe0ff */
[----:B------:R-:W-:Y:S01]  /*8830*/  IMAD R33, R48, R37, RZ ;  /* 0x0000002530217224 */ /* 0x000fe200078e02ff */
[----:B-1----:R-:W-:-:S03]  /*8840*/  IABS R48, R29 ;  /* 0x0000001d00307213 */ /* 0x002fc60000000000 */
[----:B------:R-:W-:Y:S01]  /*8850*/  IMAD.HI.U32 R33, R43, R33, R42 ;  /* 0x000000212b217227 */ /* 0x000fe200078e002a */
[----:B------:R-:W0:Y:S05]  /*8860*/  I2F.RP R39, R48 ;  /* 0x0000003000277306 */ /* 0x000e2a0000209400 */
[----:B------:R-:W-:-:S04]  /*8870*/  IMAD.HI.U32 R33, R33, R12, RZ ;  /* 0x0000000c21217227 */ /* 0x000fc800078e00ff */
[----:B------:R-:W-:-:S04]  /*8880*/  IMAD.MOV R35, RZ, RZ, -R33 ;  /* 0x000000ffff237224 */ /* 0x000fc800078e0a21 */
[C---:B------:R-:W-:Y:S01]  /*8890*/  IMAD R12, R37.reuse, R35, R12 ;  /* 0x00000023250c7224 */ /* 0x040fe200078e020c */
[----:B0-----:R-:W0:Y:S04]  /*88a0*/  MUFU.RCP R39, R39 ;  /* 0x0000002700277308 */ /* 0x001e280000001000 */
[----:B------:R-:W-:-:S13]  /*88b0*/  ISETP.GT.U32.AND P1, PT, R37, R12, PT ;  /* 0x0000000c2500720c */ /* 0x000fda0003f24070 */
[-C--:B------:R-:W-:Y:S01]  /*88c0*/  @!P1 IADD3 R12, PT, PT, R12, -R37.reuse, RZ ;  /* 0x800000250c0c9210 */ /* 0x080fe20007ffe0ff */
[----:B0-----:R-:W-:Y:S02]  /*88d0*/  VIADD R43, R39, 0xffffffe ;  /* 0x0ffffffe272b7836 */ /* 0x001fe40000000000 */
[----:B------:R-:W-:Y:S01]  /*88e0*/  @!P1 VIADD R33, R33, 0x1 ;  /* 0x0000000121219836 */ /* 0x000fe20000000000 */
[----:B------:R-:W-:Y:S02]  /*88f0*/  ISETP.GE.U32.AND P0, PT, R12, R37, PT ;  /* 0x000000250c00720c */ /* 0x000fe40003f06070 */
[----:B------:R-:W-:Y:S01]  /*8900*/  LOP3.LUT R12, R11, R44, RZ, 0x3c, !PT ;  /* 0x0000002c0b0c7212 */ /* 0x000fe200078e3cff */
[----:B------:R-:W0:Y:S01]  /*8910*/  F2I.FTZ.U32.TRUNC.NTZ R43, R43 ;  /* 0x0000002b002b7305 */ /* 0x000e22000021f000 */
[----:B------:R-:W-:Y:S02]  /*8920*/  ISETP.NE.AND P1, PT, R44, RZ, PT ;  /* 0x000000ff2c00720c */ /* 0x000fe40003f25270 */
[----:B------:R-:W-:-:S02]  /*8930*/  ISETP.GE.AND P2, PT, R12, RZ, PT ;  /* 0x000000ff0c00720c */ /* 0x000fc40003f46270 */
        /* <DEDUP_REMOVED lines=8> */
[----:B------:R-:W-:Y:S01]  /*89c0*/  IMAD.MOV.U32 R42, RZ, RZ, RZ ;  /* 0x000000ffff2a7224 */ /* 0x000fe200078e00ff */
[----:B-1----:R-:W-:Y:S02]  /*89d0*/  IABS R50, R12 ;  /* 0x0000000c00327213 */ /* 0x002fe40000000000 */
[----:B------:R-:W-:Y:S01]  /*89e0*/  IABS R37, R44 ;  /* 0x0000002c00257213 */ /* 0x000fe20000000000 */
        /* <DEDUP_REMOVED lines=13> */
[----:B------:R-:W-:Y:S01]  /*8ac0*/  ISETP.NE.AND P1, PT, R29, RZ, PT ;  /* 0x000000ff1d00720c */ /* 0x000fe20003f25270 */
[----:B------:R-:W1:Y:S01]  /*8ad0*/  LDC.64 R48, c[0x0][0x3a0] ;  /* 0x0000e800ff307b82 */ /* 0x000e620000000a00 */
[----:B------:R-:W-:-:S07]  /*8ae0*/  ISETP.GE.AND P2, PT, R37, RZ, PT ;  /* 0x000000ff2500720c */ /* 0x000fce0003f46270 */
[----:B------:R-:W-:-:S05]  /*8af0*/  @P0 IADD3 R35, PT, PT, R35, 0x1, RZ ;  /* 0x0000000123230810 */ /* 0x000fca0007ffe0ff */
[----:B------:R-:W-:Y:S01]  /*8b00*/  IMAD.MOV.U32 R39, RZ, RZ, R35 ;  /* 0x000000ffff277224 */ /* 0x000fe200078e0023 */
[----:B0-----:R-:W-:-:S03]  /*8b10*/  IADD3 R35, PT, PT, RZ, -R43, RZ ;  /* 0x8000002bff237210 */ /* 0x001fc60007ffe0ff */
[----:B------:R-:W-:Y:S01]  /*8b20*/  @!P2 IMAD.MOV R39, RZ, RZ, -R39 ;  /* 0x000000ffff27a224 */ /* 0x000fe200078e0a27 */
[----:B------:R-:W-:Y:S02]  /*8b30*/  @!P1 LOP3.LUT R39, RZ, R29, RZ, 0x33, !PT ;  /* 0x0000001dff279212 */ /* 0x000fe400078e33ff */
[----:B------:R-:W-:-:S03]  /*8b40*/  ISETP.NE.AND P2, PT, R12, RZ, PT ;  /* 0x000000ff0c00720c */ /* 0x000fc60003f45270 */
[----:B------:R-:W-:-:S04]  /*8b50*/  IMAD.MOV R42, RZ, RZ, -R39 ;  /* 0x000000ffff2a7224 */ /* 0x000fc800078e0a27 */
[----:B------:R-:W-:Y:S02]  /*8b60*/  IMAD R41, R29, R42, R44 ;  /* 0x0000002a1d297224 */ /* 0x000fe400078e022c */
[----:B------:R-:W-:Y:S01]  /*8b70*/  IMAD R29, R35, R50, RZ ;  /* 0x00000032231d7224 */ /* 0x000fe200078e02ff */
[----:B------:R-:W0:Y:S01]  /*8b80*/  LDC.64 R44, c[0x0][0x398] ;  /* 0x0000e600ff2c7b82 */ /* 0x000e220000000a00 */
        /* <DEDUP_REMOVED lines=10> */
[----:B0-----:R-:W-:Y:S02]  /*8c30*/  ISETP.NE.U32.AND P1, PT, R44, 0x1, PT ;  /* 0x000000012c00780c */ /* 0x001fe40003f25070 */
[----:B------:R-:W-:Y:S02]  /*8c40*/  ISETP.GE.U32.AND P0, PT, R35, R50, PT ;  /* 0x000000322300720c */ /* 0x000fe40003f06070 */
[----:B------:R-:W-:Y:S01]  /*8c50*/  LOP3.LUT R35, R41, R12, RZ, 0x3c, !PT ;  /* 0x0000000c29237212 */ /* 0x000fe200078e3cff */
[----:B------:R-:W0:Y:S01]  /*8c60*/  LDC.64 R50, c[0x0][0x3a8] ;  /* 0x0000ea00ff327b82 */ /* 0x000e220000000a00 */
[----:B------:R-:W-:Y:S02]  /*8c70*/  SHF.R.S64 R44, RZ, 0x1e, R11 ;  /* 0x0000001eff2c7819 */ /* 0x000fe4000000100b */
[----:B------:R-:W-:-:S07]  /*8c80*/  ISETP.GE.AND P4, PT, R35, RZ, PT ;  /* 0x000000ff2300720c */ /* 0x000fce0003f86270 */
[----:B------:R-:W-:Y:S02]  /*8c90*/  @P0 IADD3 R29, PT, PT, R29, 0x1, RZ ;  /* 0x000000011d1d0810 */ /* 0x000fe40007ffe0ff */
[----:B--2---:R-:W-:-:S04]  /*8ca0*/  ISETP.NE.U32.AND P0, PT, R42, 0x1, PT ;  /* 0x000000012a00780c */ /* 0x004fc80003f05070 */
[----:B------:R-:W-:Y:S01]  /*8cb0*/  @!P4 IMAD.MOV R29, RZ, RZ, -R29 ;  /* 0x000000ffff1dc224 */ /* 0x000fe200078e0a1d */
[----:B------:R-:W-:Y:S02]  /*8cc0*/  ISETP.NE.AND.EX P4, PT, R43, RZ, PT, P0 ;  /* 0x000000ff2b00720c */ /* 0x000fe40003f85300 */
[----:B------:R-:W-:Y:S02]  /*8cd0*/  @!P2 LOP3.LUT R29, RZ, R12, RZ, 0x33, !PT ;  /* 0x0000000cff1da212 */ /* 0x000fe400078e33ff */
[----:B-1----:R-:W-:Y:S02]  /*8ce0*/  ISETP.NE.U32.AND P0, PT, R48, 0x1, PT ;  /* 0x000000013000780c */ /* 0x002fe40003f05070 */
[----:B------:R-:W-:Y:S01]  /*8cf0*/  ISETP.NE.AND.EX P2, PT, R45, RZ, PT, P1 ;  /* 0x000000ff2d00720c */ /* 0x000fe20003f45310 */
        /* <DEDUP_REMOVED lines=23> */
.L_x_1977:
[----:B------:R-:W-:Y:S05]  /*8e70*/  BSYNC.RECONVERGENT B1 ;  /* 0x0000000000017941 */ /* 0x000fea0003800200 */
.L_x_1976:
        /* <DEDUP_REMOVED lines=16> */
[----:B0-----:R-:W-:Y:S02]  /*8f80*/  HFMA2 R44, -RZ, RZ, 0, 0 ;  /* 0x00000000ff2c7431 */ /* 0x001fe400000001ff */
[----:B--2---:R-:W-:-:S04]  /*8f90*/  IMAD.MOV R50, RZ, RZ, -R45 ;  /* 0x000000ffff327224 */ /* 0x004fc800078e0a2d */
        /* <DEDUP_REMOVED lines=15> */
[----:B------:R-:W0:Y:S03]  /*9090*/  F2I.FTZ.U32.TRUNC.NTZ R45, R45 ;  /* 0x0000002d002d7305 */ /* 0x000e26000021f000 */
[----:B------:R-:W-:-:S02]  /*90a0*/  ISETP.GE.AND P2, PT, R12, RZ, PT ;  /* 0x000000ff0c00720c */ /* 0x000fc40003f46270 */
[----:B------:R-:W1:Y:S05]  /*90b0*/  LDC R12, c[0x0][0x3c0] ;  /* 0x0000f000ff0c7b82 */ /* 0x000e6a0000000800 */
[----:B------:R-:W-:Y:S02]  /*90c0*/  @P0 VIADD R33, R33, 0x1 ;  /* 0x0000000121210836 */ /* 0x000fe40000000000 */
[----:B0-----:R-:W-:-:S04]  /*90d0*/  IMAD.MOV R35, RZ, RZ, -R45 ;  /* 0x000000ffff237224 */ /* 0x001fc800078e0a2d */
[----:B------:R-:W-:Y:S02]  /*90e0*/  @!P2 IADD3 R33, PT, PT, -R33, RZ, RZ ;  /* 0x000000ff2121a210 */ /* 0x000fe40007ffe1ff */
[----:B------:R-:W-:Y:S01]  /*90f0*/  @!P1 LOP3.LUT R33, RZ, R48, RZ, 0x33, !PT ;  /* 0x00000030ff219212 */ /* 0x000fe200078e33ff */
[----:B------:R-:W-:-:S04]  /*9100*/  IMAD R35, R35, R50, RZ ;  /* 0x0000003223237224 */ /* 0x000fc800078e02ff */
[----:B------:R-:W-:-:S04]  /*9110*/  IMAD.MOV R44, RZ, RZ, -R33 ;  /* 0x000000ffff2c7224 */ /* 0x000fc800078e0a21 */
[----:B------:R-:W-:Y:S01]  /*9120*/  IMAD R48, R48, R44, R11 ;  /* 0x0000002c30307224 */ /* 0x000fe200078e020b */
[----:B------:R-:W-:Y:S02]  /*9130*/  MOV R44, RZ ;  /* 0x000000ff002c7202 */ /* 0x000fe40000000f00 */
[----:B-1----:R-:W-:Y:S02]  /*9140*/  IABS R52, R12 ;  /* 0x0000000c00347213 */ /* 0x002fe40000000000 */
[----:B------:R-:W-:Y:S01]  /*9150*/  IABS R37, R48 ;  /* 0x0000003000257213 */ /* 0x000fe20000000000 */
[----:B------:R-:W-:Y:S01]  /*9160*/  IMAD.HI.U32 R44, R45, R35, R44 ;  /* 0x000000232d2c7227 */ /* 0x000fe200078e002c */
[----:B------:R-:W0:Y:S01]  /*9170*/  I2F.RP R41, R52 ;  /* 0x0000003400297306 */ /* 0x000e220000209400 */
[----:B------:R-:W-:-:S04]  /*9180*/  ISETP.NE.AND P5, PT, R12, RZ, PT ;  /* 0x000000ff0c00720c */ /* 0x000fc80003fa5270 */
        /* <DEDUP_REMOVED lines=11> */
[----:B------:R-:W0:Y:S01]  /*9240*/  F2I.FTZ.U32.TRUNC.NTZ R45, R45 ;  /* 0x0000002d002d7305 */ /* 0x000e22000021f000 */
[----:B------:R-:W1:Y:S02]  /*9250*/  LDC.64 R50, c[0x0][0x3a0] ;  /* 0x0000e800ff327b82 */ /* 0x000e640000000a00 */
[----:B------:R-:W-:-:S07]  /*9260*/  ISETP.GE.AND P2, PT, R37, RZ, PT ;  /* 0x000000ff2500720c */ /* 0x000fce0003f46270 */
[----:B------:R-:W-:-:S05]  /*9270*/  @P0 VIADD R35, R35, 0x1 ;  /* 0x0000000123230836 */ /* 0x000fca0000000000 */
[----:B------:R-:W-:Y:S01]  /*9280*/  MOV R39, R35 ;  /* 0x0000002300277202 */ /* 0x000fe20000000f00 */
[----:B0-----:R-:W-:-:S04]  /*9290*/  IMAD.MOV R35, RZ, RZ, -R45 ;  /* 0x000000ffff237224 */ /* 0x001fc800078e0a2d */
[----:B------:R-:W-:Y:S01]  /*92a0*/  @!P2 IMAD.MOV R39, RZ, RZ, -R39 ;  /* 0x000000ffff27a224 */ /* 0x000fe200078e0a27 */
[----:B------:R-:W-:-:S04]  /*92b0*/  @!P1 LOP3.LUT R39, RZ, R29, RZ, 0x33, !PT ;  /* 0x0000001dff279212 */ /* 0x000fc800078e33ff */
[----:B------:R-:W-:-:S05]  /*92c0*/  IADD3 R44, PT, PT, -R39, RZ, RZ ;  /* 0x000000ff272c7210 */ /* 0x000fca0007ffe1ff */
[----:B------:R-:W-:Y:S02]  /*92d0*/  IMAD R41, R29, R44, R48 ;  /* 0x0000002c1d297224 */ /* 0x000fe400078e0230 */
[----:B------:R-:W-:Y:S01]  /*92e0*/  IMAD R29, R35, R52, RZ ;  /* 0x00000034231d7224 */ /* 0x000fe200078e02ff */
[----:B------:R-:W0:Y:S01]  /*92f0*/  LDC.64 R48, c[0x0][0x398] ;  /* 0x0000e600ff307b82 */ /* 0x000e220000000a00 */
[----:B------:R-:W-:Y:S01]  /*9300*/  IMAD.MOV.U32 R44, RZ, RZ, RZ ;  /* 0x000000ffff2c7224 */ /* 0x000fe200078e00ff */
[----:B------:R-:W-:-:S03]  /*9310*/  IABS R35, R41 ;  /* 0x0000002900237213 */ /* 0x000fc60000000000 */
[----:B------:R-:W-:-:S06]  /*9320*/  IMAD.HI.U32 R44, R45, R29, R44 ;  /* 0x0000001d2d2c7227 */ /* 0x000fcc00078e002c */
[----:B------:R-:W-:-:S04]  /*9330*/  IMAD.HI.U32 R29, R44, R35, RZ ;  /* 0x000000232c1d7227 */ /* 0x000fc800078e00ff */
[----:B------:R-:W-:-:S04]  /*9340*/  IMAD.MOV R44, RZ, RZ, -R29 ;  /* 0x000000ffff2c7224 */ /* 0x000fc800078e0a1d */
[C---:B------:R-:W-:Y:S02]  /*9350*/  IMAD R35, R52.reuse, R44, R35 ;  /* 0x0000002c34237224 */ /* 0x040fe400078e0223 */
[----:B------:R-:W2:Y:S03]  /*9360*/  LDC.64 R44, c[0x0][0x390] ;  /* 0x0000e400ff2c7b82 */ /* 0x000ea60000000a00 */
[----:B------:R-:W-:-:S13]  /*9370*/  ISETP.GT.U32.AND P1, PT, R52, R35, PT ;  /* 0x000000233400720c */ /* 0x000fda0003f24070 */
[-C--:B------:R-:W-:Y:S01]  /*9380*/  @!P1 IADD3 R35, PT, PT, R35, -R52.reuse, RZ ;  /* 0x8000003423239210 */ /* 0x080fe20007ffe0ff */
[----:B------:R-:W-:Y:S01]  /*9390*/  @!P1 VIADD R29, R29, 0x1 ;  /* 0x000000011d1d9836 */ /* 0x000fe20000000000 */
[----:B0-----:R-:W-:Y:S02]  /*93a0*/  ISETP.NE.U32.AND P1, PT, R48, 0x1, PT ;  /* 0x000000013000780c */ /* 0x001fe40003f25070 */
[----:B------:R-:W-:Y:S02]  /*93b0*/  ISETP.GE.U32.AND P0, PT, R35, R52, PT ;  /* 0x000000342300720c */ /* 0x000fe40003f06070 */
[----:B------:R-:W-:Y:S01]  /*93c0*/  LOP3.LUT R35, R41, R12, RZ, 0x3c, !PT ;  /* 0x0000000c29237212 */ /* 0x000fe200078e3cff */
[----:B------:R-:W0:Y:S03]  /*93d0*/  LDC.64 R52, c[0x0][0x3a8] ;  /* 0x0000ea00ff347b82 */ /* 0x000e260000000a00 */
[----:B------:R-:W-:-:S07]  /*93e0*/  ISETP.GE.AND P2, PT, R35, RZ, PT ;  /* 0x000000ff2300720c */ /* 0x000fce0003f46270 */
[----:B------:R-:W-:Y:S01]  /*93f0*/  @P0 VIADD R29, R29, 0x1 ;  /* 0x000000011d1d0836 */ /* 0x000fe20000000000 */
[----:B--2---:R-:W-:-:S04]  /*9400*/  ISETP.NE.U32.AND P0, PT, R44, 0x1, PT ;  /* 0x000000012c00780c */ /* 0x004fc80003f05070 */
[----:B------:R-:W-:Y:S02]  /*9410*/  ISETP.NE.AND.EX P4, PT, R45, RZ, PT, P0 ;  /* 0x000000ff2d00720c */ /* 0x000fe40003f85300 */
[----:B------:R-:W-:Y:S02]  /*9420*/  @!P2 IADD3 R29, PT, PT, -R29, RZ, RZ ;  /* 0x000000ff1d1da210 */ /* 0x000fe40007ffe1ff */
[----:B------:R-:W-:Y:S02]  /*9430*/  @!P5 LOP3.LUT R29, RZ, R12, RZ, 0x33, !PT ;  /* 0x0000000cff1dd212 */ /* 0x000fe400078e33ff */
[----:B-1----:R-:W-:Y:S02]  /*9440*/  ISETP.NE.U32.AND P0, PT, R50, 0x1, PT ;  /* 0x000000013200780c */ /* 0x002fe40003f05070 */
        /* <DEDUP_REMOVED lines=25> */
.L_x_1979:
[----:B------:R-:W-:Y:S05]  /*95e0*/  BSYNC.RECONVERGENT B1 ;  /* 0x0000000000017941 */ /* 0x000fea0003800200 */
.L_x_1978:
[----:B------:R-:W-:Y:S01]  /*95f0*/  VIADD R11, R31, 0x260 ;  /* 0x000002601f0b7836 */ /* 0x000fe20000000000 */
[-C--:B------:R-:W-:Y:S01]  /*9600*/  ISETP.GE.U32.AND P0, PT, R27, R14.reuse, PT ;  /* 0x0000000e1b00720c */ /* 0x080fe20003f06070 */
[----:B------:R-:W-:Y:S01]  /*9610*/  BSSY.RECONVERGENT B1, `(.L_x_1980) ;  /* 0x0000079000017945 */ /* 0x000fe20003800200 */
[----:B------:R-:W-:Y:S02]  /*9620*/  MOV R48, 0xff800000 ;  /* 0xff80000000307802 */ /* 0x000fe40000000f00 */
[----:B------:R-:W-:Y:S02]  /*9630*/  ISETP.GE.U32.AND P1, PT, R11, R14, PT ;  /* 0x0000000e0b00720c */ /* 0x000fe40003f26070 */
[-C--:B------:R-:W-:Y:S02]  /*9640*/  ISETP.GE.AND.EX P0, PT, RZ, R15.reuse, PT, P0 ;  /* 0x0000000fff00720c */ /* 0x080fe40003f06300 */
        /* <DEDUP_REMOVED lines=68> */
[----:B------:R-:W-:Y:S02]  /*9a90*/  IMAD R33, R35, R54, RZ ;  /* 0x0000003623217224 */ /* 0x000fe400078e02ff */
[----:B------:R-:W-:Y:S01]  /*9aa0*/  IMAD.MOV.U32 R48, RZ, RZ, RZ ;  /* 0x000000ffff307224 */ /* 0x000fe200078e00ff */
[----:B------:R-:W-:-:S03]  /*9ab0*/  IABS R35, R41 ;  /* 0x0000002900237213 */ /* 0x000fc60000000000 */
[----:B------:R-:W-:-:S06]  /*9ac0*/  IMAD.HI.U32 R48, R49, R33, R48 ;  /* 0x0000002131307227 */ /* 0x000fcc00078e0030 */
[----:B------:R-:W-:Y:S02]  /*9ad0*/  IMAD.HI.U32 R33, R48, R35, RZ ;  /* 0x0000002330217227 */ /* 0x000fe400078e00ff */
[----:B------:R-:W0:Y:S02]  /*9ae0*/  LDC.64 R48, c[0x0][0x390] ;  /* 0x0000e400ff307b82 */ /* 0x000e240000000a00 */
        /* <DEDUP_REMOVED lines=8> */
[----:B------:R-:W-:Y:S01]  /*9b70*/  LOP3.LUT R35, R41, R12, RZ, 0x3c, !PT ;  /* 0x0000000c29237212 */ /* 0x000fe200078e3cff */
[----:B------:R-:W3:Y:S01]  /*9b80*/  LDC.64 R54, c[0x0][0x3a8] ;  /* 0x0000ea00ff367b82 */ /* 0x000ee20000000a00 */
[----:B0-----:R-:W-:Y:S02]  /*9b90*/  ISETP.NE.U32.AND P1, PT, R48, 0x1, PT ;  /* 0x000000013000780c */ /* 0x001fe40003f25070 */
[----:B------:R-:W-:-:S02]  /*9ba0*/  ISETP.GE.AND P4, PT, R35, RZ, PT ;  /* 0x000000ff2300720c */ /* 0x000fc40003f86270 */
[----:B------:R-:W-:-:S04]  /*9bb0*/  ISETP.NE.AND.EX P1, PT, R49, RZ, PT, P1 ;  /* 0x000000ff3100720c */ /* 0x000fc80003f25310 */
[----:B------:R-:W-:Y:S01]  /*9bc0*/  SEL R29, R29, RZ, P1 ;  /* 0x000000ff1d1d7207 */ /* 0x000fe20000800000 */
[----:B------:R-:W-:Y:S01]  /*9bd0*/  @P2 VIADD R33, R33, 0x1 ;  /* 0x0000000121212836 */ /* 0x000fe20000000000 */
[----:B--2---:R-:W-:-:S03]  /*9be0*/  ISETP.NE.U32.AND P2, PT, R50, 0x1, PT ;  /* 0x000000013200780c */ /* 0x004fc60003f45070 */
[----:B------:R-:W-:Y:S01]  /*9bf0*/  IMAD R48, R29, UR36, RZ ;  /* 0x000000241d307c24 */ /* 0x000fe2000f8e02ff */
[----:B------:R-:W-:Y:S02]  /*9c00*/  ISETP.NE.AND.EX P2, PT, R51, RZ, PT, P2 ;  /* 0x000000ff3300720c */ /* 0x000fe40003f45320 */
[----:B------:R-:W-:Y:S02]  /*9c10*/  @!P4 IADD3 R33, PT, PT, -R33, RZ, RZ ;  /* 0x000000ff2121c210 */ /* 0x000fe40007ffe1ff */
[----:B------:R-:W-:Y:S02]  /*9c20*/  @!P5 LOP3.LUT R33, RZ, R12, RZ, 0x33, !PT ;  /* 0x0000000cff21d212 */ /* 0x000fe400078e33ff */
[----:B-1----:R-:W-:Y:S02]  /*9c30*/  ISETP.NE.U32.AND P4, PT, R52, 0x1, PT ;  /* 0x000000013400780c */ /* 0x002fe40003f85070 */
[----:B------:R-:W-:Y:S01]  /*9c40*/  SEL R35, R39, RZ, P2 ;  /* 0x000000ff27237207 */ /* 0x000fe20001000000 */
[----:B------:R-:W-:Y:S01]  /*9c50*/  IMAD.MOV R37, RZ, RZ, -R33 ;  /* 0x000000ffff257224 */ /* 0x000fe200078e0a21 */
[----:B------:R-:W-:-:S02]  /*9c60*/  ISETP.NE.AND.EX P4, PT, R53, RZ, PT, P4 ;  /* 0x000000ff3500720c */ /* 0x000fc40003f85340 */
[----:B---3--:R-:W-:Y:S01]  /*9c70*/  ISETP.NE.U32.AND P1, PT, R54, 0x1, PT ;  /* 0x000000013600780c */ /* 0x008fe20003f25070 */
        /* <DEDUP_REMOVED lines=18> */
.L_x_1981:
[----:B------:R-:W-:Y:S05]  /*9da0*/  BSYNC.RECONVERGENT B1 ;  /* 0x0000000000017941 */ /* 0x000fea0003800200 */
.L_x_1980:
        /* <DEDUP_REMOVED lines=44> */
[----:B-1----:R-:W-:Y:S02]  /*a070*/  IABS R56, R12 ;  /* 0x0000000c00387213 */ /* 0x002fe40000000000 */
[----:B------:R-:W-:Y:S01]  /*a080*/  IABS R37, R52 ;  /* 0x0000003400257213 */ /* 0x000fe20000000000 */
[----:B------:R-:W-:Y:S01]  /*a090*/  IMAD.HI.U32 R50, R51, R35, R50 ;  /* 0x0000002333327227 */ /* 0x000fe200078e0032 */
[----:B------:R-:W0:Y:S01]  /*a0a0*/  I2F.RP R41, R56 ;  /* 0x0000003800297306 */ /* 0x000e220000209400 */
[----:B------:R-:W-:-:S04]  /*a0b0*/  ISETP.NE.AND P4, PT, R12, RZ, PT ;  /* 0x000000ff0c00720c */ /* 0x000fc80003f85270 */
        /* <DEDUP_REMOVED lines=11> */
[----:B------:R-:W0:Y:S01]  /*a170*/  F2I.FTZ.U32.TRUNC.NTZ R51, R51 ;  /* 0x0000003300337305 */ /* 0x000e22000021f000 */
[----:B------:R-:W1:Y:S02]  /*a180*/  LDC.64 R54, c[0x0][0x3a8] ;  /* 0x0000ea00ff367b82 */ /* 0x000e640000000a00 */
        /* <DEDUP_REMOVED lines=10> */
[----:B------:R-:W-:-:S03]  /*a230*/  IABS R35, R41 ;  /* 0x0000002900237213 */ /* 0x000fc60000000000 */
[----:B------:R-:W-:-:S06]  /*a240*/  IMAD.HI.U32 R50, R51, R33, R50 ;  /* 0x0000002133327227 */ /* 0x000fcc00078e0032 */
[----:B------:R-:W-:Y:S02]  /*a250*/  IMAD.HI.U32 R33, R50, R35, RZ ;  /* 0x0000002332217227 */ /* 0x000fe400078e00ff */
[----:B------:R-:W0:Y:S02]  /*a260*/  LDC.64 R50, c[0x0][0x390] ;  /* 0x0000e400ff327b82 */ /* 0x000e240000000a00 */
[----:B------:R-:W-:-:S04]  /*a270*/  IMAD.MOV R52, RZ, RZ, -R33 ;  /* 0x000000ffff347224 */ /* 0x000fc800078e0a21 */
[C---:B------:R-:W-:Y:S02]  /*a280*/  IMAD R35, R56.reuse, R52, R35 ;  /* 0x0000003438237224 */ /* 0x040fe400078e0223 */
[----:B------:R-:W2:Y:S03]  /*a290*/  LDC.64 R52, c[0x0][0x3a0] ;  /* 0x0000e800ff347b82 */ /* 0x000ea60000000a00 */
[----:B------:R-:W-:Y:S02]  /*a2a0*/  ISETP.GT.U32.AND P2, PT, R56, R35, PT ;  /* 0x000000233800720c */ /* 0x000fe40003f44070 */
[----:B0-----:R-:W-:-:S11]  /*a2b0*/  ISETP.NE.U32.AND P0, PT, R50, 0x1, PT ;  /* 0x000000013200780c */ /* 0x001fd60003f05070 */
[----:B------:R-:W-:Y:S01]  /*a2c0*/  @!P2 IMAD.IADD R35, R35, 0x1, -R56 ;  /* 0x000000012323a824 */ /* 0x000fe200078e0a38 */
[----:B------:R-:W-:Y:S02]  /*a2d0*/  @!P2 IADD3 R33, PT, PT, R33, 0x1, RZ ;  /* 0x000000012121a810 */ /* 0x000fe40007ffe0ff */
[----:B------:R-:W-:Y:S02]  /*a2e0*/  ISETP.NE.AND.EX P0, PT, R51, RZ, PT, P0 ;  /* 0x000000ff3300720c */ /* 0x000fe40003f05300 */
[----:B------:R-:W0:Y:S01]  /*a2f0*/  LDC.64 R50, c[0x0][0x398] ;  /* 0x0000e600ff327b82 */ /* 0x000e220000000a00 */
[----:B------:R-:W-:Y:S02]  /*a300*/  ISETP.GE.U32.AND P1, PT, R35, R56, PT ;  /* 0x000000382300720c */ /* 0x000fe40003f26070 */
[----:B------:R-:W-:Y:S02]  /*a310*/  LOP3.LUT R35, R41, R12, RZ, 0x3c, !PT ;  /* 0x0000000c29237212 */ /* 0x000fe400078e3cff */
[----:B------:R-:W-:-:S02]  /*a320*/  SEL R29, R29, RZ, P0 ;  /* 0x000000ff1d1d7207 */ /* 0x000fc40000000000 */
[----:B------:R-:W-:Y:S02]  /*a330*/  ISETP.GE.AND P5, PT, R35, RZ, PT ;  /* 0x000000ff2300720c */ /* 0x000fe40003fa6270 */
[----:B-1----:R-:W-:-:S04]  /*a340*/  ISETP.NE.U32.AND P0, PT, R54, 0x1, PT ;  /* 0x000000013600780c */ /* 0x002fc80003f05070 */
[----:B------:R-:W-:Y:S01]  /*a350*/  ISETP.NE.AND.EX P0, PT, R55, RZ, PT, P0 ;  /* 0x000000ff3700720c */ /* 0x000fe20003f05300 */
[----:B------:R-:W-:Y:S01]  /*a360*/  @P1 VIADD R33, R33, 0x1 ;  /* 0x0000000121211836 */ /* 0x000fe20000000000 */
[----:B--2---:R-:W-:Y:S02]  /*a370*/  ISETP.NE.U32.AND P1, PT, R52, 0x1, PT ;  /* 0x000000013400780c */ /* 0x004fe40003f25070 */
[----:B------:R-:W-:Y:S02]  /*a380*/  SHF.R.S64 R52, RZ, 0x1e, R11 ;  /* 0x0000001eff347819 */ /* 0x000fe4000000100b */
[----:B------:R-:W-:Y:S01]  /*a390*/  ISETP.NE.AND.EX P1, PT, R53, RZ, PT, P1 ;  /* 0x000000ff3500720c */ /* 0x000fe20003f25310 */
[----:B------:R-:W-:Y:S01]  /*a3a0*/  @!P5 IMAD.MOV R33, RZ, RZ, -R33 ;  /* 0x000000ffff21d224 */ /* 0x000fe200078e0a21 */
[----:B------:R-:W-:Y:S02]  /*a3b0*/  @!P4 LOP3.LUT R33, RZ, R12, RZ, 0x33, !PT ;  /* 0x0000000cff21c212 */ /* 0x000fe400078e33ff */
[----:B0-----:R-:W-:Y:S01]  /*a3c0*/  ISETP.NE.U32.AND P2, PT, R50, 0x1, PT ;  /* 0x000000013200780c */ /* 0x001fe20003f45070 */
[----:B------:R-:W-:Y:S01]  /*a3d0*/  IMAD R50, R29, UR36, RZ ;  /* 0x000000241d327c24 */ /* 0x000fe2000f8e02ff */
[----:B------:R-:W-:-:S02]  /*a3e0*/  IADD3 R37, PT, PT, -R33, RZ, RZ ;  /* 0x000000ff21257210 */ /* 0x000fc40007ffe1ff */
[----:B------:R-:W-:Y:S02]  /*a3f0*/  ISETP.NE.AND.EX P2, PT, R51, RZ, PT, P2 ;  /* 0x000000ff3300720c */ /* 0x000fe40003f45320 */
[----:B------:R-:W-:Y:S01]  /*a400*/  SEL R33, R33, RZ, P1 ;  /* 0x000000ff21217207 */ /* 0x000fe20000800000 */
[----:B------:R-:W-:Y:S01]  /*a410*/  IMAD R12, R12, R37, R41 ;  /* 0x000000250c0c7224 */ /* 0x000fe200078e0229 */
[----:B------:R-:W-:-:S04]  /*a420*/  SEL R35, R39, RZ, P2 ;  /* 0x000000ff27237207 */ /* 0x000fc80001000000 */
[----:B------:R-:W-:Y:S01]  /*a430*/  SEL R12, R12, RZ, P0 ;  /* 0x000000ff0c0c7207 */ /* 0x000fe20000000000 */
[----:B------:R-:W-:-:S04]  /*a440*/  IMAD R50, R35, UR37, R50 ;  /* 0x0000002523327c24 */ /* 0x000fc8000f8e0232 */
        /* <DEDUP_REMOVED lines=12> */
.L_x_1983:
[----:B------:R-:W-:Y:S05]  /*a510*/  BSYNC.RECONVERGENT B1 ;  /* 0x0000000000017941 */ /* 0x000fea0003800200 */
.L_x_1982:
[----:B------:R-:W-:Y:S01]  /*a520*/  VIADD R11, R31, 0x2a0 ;  /* 0x000002a01f0b7836 */ /* 0x000fe20000000000 */
[----:B------:R-:W-:Y:S01]  /*a530*/  BSSY.RECONVERGENT B1, `(.L_x_1984) ;  /* 0x0000079000017945 */ /* 0x000fe20003800200 */
[----:B------:R-:W-:-:S03]  /*a540*/  IMAD.MOV.U32 R54, RZ, RZ, -0x800000 ;  /* 0xff800000ff367424 */ /* 0x000fc600078e00ff */
        /* <DEDUP_REMOVED lines=13> */
[----:B-1----:R-:W-:Y:S02]  /*a620*/  IABS R35, R29 ;  /* 0x0000001d00237213 */ /* 0x002fe40000000000 */
[----:B--2---:R-:W-:-:S05]  /*a630*/  IABS R60, R37 ;  /* 0x00000025003c7213 */ /* 0x004fca0000000000 */
[----:B0-----:R-:W0:Y:S08]  /*a640*/  MUFU.RCP R12, R12 ;  /* 0x0000000c000c7308 */ /* 0x001e300000001000 */
[----:B------:R-:W1:Y:S01]  /*a650*/  I2F.RP R39, R60 ;  /* 0x0000003c00277306 */ /* 0x000e620000209400 */
[----:B0-----:R-:W-:-:S07]  /*a660*/  IADD3 R50, PT, PT, R12, 0xffffffe, RZ ;  /* 0x0ffffffe0c327810 */ /* 0x001fce0007ffe0ff */
[----:B------:R0:W2:Y:S08]  /*a670*/  F2I.FTZ.U32.TRUNC.NTZ R51, R50 ;  /* 0x0000003200337305 */ /* 0x0000b0000021f000 */
[----:B-1----:R-:W-:Y:S01]  /*a680*/  MUFU.RCP R39, R39 ;  /* 0x0000002700277308 */ /* 0x002fe20000001000 */
[----:B0-----:R-:W-:Y:S02]  /*a690*/  IMAD.MOV.U32 R50, RZ, RZ, RZ ;  /* 0x000000ffff327224 */ /* 0x001fe400078e00ff */
[----:B--2---:R-:W-:-:S04]  /*a6a0*/  IMAD.MOV R33, RZ, RZ, -R51 ;  /* 0x000000ffff217224 */ /* 0x004fc800078e0a33 */
[----:B------:R-:W-:-:S04]  /*a6b0*/  IMAD R33, R33, R54, RZ ;  /* 0x0000003621217224 */ /* 0x000fc800078e02ff */
[----:B------:R-:W-:Y:S01]  /*a6c0*/  IMAD.HI.U32 R58, R51, R33, R50 ;  /* 0x00000021333a7227 */ /* 0x000fe200078e0032 */
        /* <DEDUP_REMOVED lines=11> */
[----:B------:R-:W-:Y:S01]  /*a780*/  ISETP.GE.U32.AND P0, PT, R33, R54, PT ;  /* 0x000000362100720c */ /* 0x000fe20003f06070 */
[----:B------:R-:W-:Y:S01]  /*a790*/  VIADD R54, R39, 0xffffffe ;  /* 0x0ffffffe27367836 */ /* 0x000fe20000000000 */
[----:B------:R-:W-:-:S03]  /*a7a0*/  LOP3.LUT R33, R11, R52, RZ, 0x3c, !PT ;  /* 0x000000340b217212 */ /* 0x000fc600078e3cff */
[----:B------:R1:W-:Y:S01]  /*a7b0*/  F2I.FTZ.U32.TRUNC.NTZ R55, R54 ;  /* 0x0000003600377305 */ /* 0x0003e2000021f000 */
[----:B------:R-:W-:Y:S02]  /*a7c0*/  ISETP.GE.AND P2, PT, R33, RZ, PT ;  /* 0x000000ff2100720c */ /* 0x000fe40003f46270 */
[----:B0-----:R-:W-:-:S05]  /*a7d0*/  IADD3 R51, PT, PT, R35, 0xffffffe, RZ ;  /* 0x0ffffffe23337810 */ /* 0x001fca0007ffe0ff */
[----:B------:R-:W-:Y:S01]  /*a7e0*/  @P0 VIADD R12, R12, 0x1 ;  /* 0x000000010c0c0836 */ /* 0x000fe20000000000 */
[----:B------:R-:W0:Y:S01]  /*a7f0*/  F2I.FTZ.U32.TRUNC.NTZ R51, R51 ;  /* 0x0000003300337305 */ /* 0x000e22000021f000 */
[----:B-1----:R-:W-:-:S04]  /*a800*/  IMAD.MOV.U32 R54, RZ, RZ, RZ ;  /* 0x000000ffff367224 */ /* 0x002fc800078e00ff */
[----:B------:R-:W-:Y:S02]  /*a810*/  @!P2 IADD3 R12, PT, PT, -R12, RZ, RZ ;  /* 0x000000ff0c0ca210 */ /* 0x000fe40007ffe1ff */
[----:B------:R-:W-:-:S05]  /*a820*/  @!P1 LOP3.LUT R12, RZ, R52, RZ, 0x33, !PT ;  /* 0x00000034ff0c9212 */ /* 0x000fca00078e33ff */
[----:B------:R-:W-:Y:S02]  /*a830*/  IMAD.MOV R50, RZ, RZ, -R12 ;  /* 0x000000ffff327224 */ /* 0x000fe400078e0a0c */
[----:B0-----:R-:W-:Y:S02]  /*a840*/  IMAD.MOV R33, RZ, RZ, -R51 ;  /* 0x000000ffff217224 */ /* 0x001fe400078e0a33 */
[----:B------:R-:W-:Y:S02]  /*a850*/  IMAD R52, R52, R50, R11 ;  /* 0x0000003234347224 */ /* 0x000fe400078e020b */
[----:B------:R-:W-:Y:S02]  /*a860*/  HFMA2 R50, -RZ, RZ, 0, 0 ;  /* 0x00000000ff327431 */ /* 0x000fe400000001ff */
[----:B------:R-:W-:Y:S01]  /*a870*/  IMAD R33, R33, R58, RZ ;  /* 0x0000003a21217224 */ /* 0x000fe200078e02ff */
[----:B------:R-:W-:-:S03]  /*a880*/  IABS R35, R52 ;  /* 0x0000003400237213 */ /* 0x000fc60000000000 */
[----:B------:R-:W-:-:S06]  /*a890*/  IMAD.HI.U32 R50, R51, R33, R50 ;  /* 0x0000002133327227 */ /* 0x000fcc00078e0032 */
        /* <DEDUP_REMOVED lines=10> */
[----:B------:R-:W-:-:S04]  /*a940*/  @P0 VIADD R33, R33, 0x1 ;  /* 0x0000000121210836 */ /* 0x000fc80000000000 */
[----:B------:R-:W-:-:S05]  /*a950*/  IMAD.MOV.U32 R35, RZ, RZ, R33 ;  /* 0x000000ffff237224 */ /* 0x000fca00078e0021 */
[----:B------:R-:W-:Y:S02]  /*a960*/  @!P2 IADD3 R35, PT, PT, -R35, RZ, RZ ;  /* 0x000000ff2323a210 */ /* 0x000fe40007ffe1ff */
[----:B------:R-:W-:-:S05]  /*a970*/  @!P1 LOP3.LUT R35, RZ, R29, RZ, 0x33, !PT ;  /* 0x0000001dff239212 */ /* 0x000fca00078e33ff */
[----:B------:R-:W-:-:S04]  /*a980*/  IMAD.MOV R50, RZ, RZ, -R35 ;  /* 0x000000ffff327224 */ /* 0x000fc800078e0a23 */
[----:B------:R-:W-:Y:S01]  /*a990*/  IMAD R58, R29, R50, R52 ;  /* 0x000000321d3a7224 */ /* 0x000fe200078e0234 */
[----:B------:R-:W-:Y:S01]  /*a9a0*/  IADD3 R29, PT, PT, RZ, -R55, RZ ;  /* 0x80000037ff1d7210 */ /* 0x000fe20007ffe0ff */
[----:B------:R-:W0:Y:S03]  /*a9b0*/  LDC.64 R50, c[0x0][0x398] ;  /* 0x0000e600ff327b82 */ /* 0x000e260000000a00 */
[----:B------:R-:W-:Y:S01]  /*a9c0*/  IABS R33, R58 ;  /* 0x0000003a00217213 */ /* 0x000fe20000000000 */
[----:B------:R-:W-:-:S04]  /*a9d0*/  IMAD R29, R29, R60, RZ ;  /* 0x0000003c1d1d7224 */ /* 0x000fc800078e02ff */
[----:B------:R-:W1:Y:S01]  /*a9e0*/  LDC.64 R52, c[0x0][0x390] ;  /* 0x0000e400ff347b82 */ /* 0x000e620000000a00 */
[----:B0-----:R-:W-:Y:S01]  /*a9f0*/  ISETP.NE.U32.AND P1, PT, R50, 0x1, PT ;  /* 0x000000013200780c */ /* 0x001fe20003f25070 */
[----:B------:R-:W-:-:S06]  /*aa00*/  IMAD.HI.U32 R50, R55, R29, R54 ;  /* 0x0000001d37327227 */ /* 0x000fcc00078e0036 */
[----:B------:R-:W0:Y:S01]  /*aa10*/  LDC.64 R54, c[0x0][0x3a8] ;  /* 0x0000ea00ff367b82 */ /* 0x000e220000000a00 */
[----:B------:R-:W-:Y:S01]  /*aa20*/  ISETP.NE.AND.EX P1, PT, R51, RZ, PT, P1 ;  /* 0x000000ff3300720c */ /* 0x000fe20003f25310 */
[----:B------:R-:W-:Y:S01]  /*aa30*/  IMAD.HI.U32 R29, R50, R33, RZ ;  /* 0x00000021321d7227 */ /* 0x000fe200078e00ff */
[----:B-1----:R-:W-:Y:S02]  /*aa40*/  ISETP.NE.U32.AND P0, PT, R52, 0x1, PT ;  /* 0x000000013400780c */ /* 0x002fe40003f05070 */
[----:B------:R-:W-:Y:S01]  /*aa50*/  SEL R35, R35, RZ, P1 ;  /* 0x000000ff23237207 */ /* 0x000fe20000800000 */
[----:B------:R-:W-:Y:S01]  /*aa60*/  IMAD.MOV R50, RZ, RZ, -R29 ;  /* 0x000000ffff327224 */ /* 0x000fe200078e0a1d */
[----:B------:R-:W-:Y:S02]  /*aa70*/  ISETP.NE.AND.EX P0, PT, R53, RZ, PT, P0 ;  /* 0x000000ff3500720c */ /* 0x000fe40003f05300 */
[----:B------:R-:W1:Y:S01]  /*aa80*/  LDC.64 R52, c[0x0][0x3a0] ;  /* 0x0000e800ff347b82 */ /* 0x000e620000000a00 */
[----:B------:R-:W-:Y:S01]  /*aa90*/  IMAD R33, R60, R50, R33 ;  /* 0x000000323c217224 */ /* 0x000fe200078e0221 */
[----:B------:R-:W-:-:S04]  /*aaa0*/  SEL R12, R12, RZ, P0 ;  /* 0x000000ff0c0c7207 */ /* 0x000fc80000000000 */
[----:B------:R-:W-:Y:S01]  /*aab0*/  ISETP.GT.U32.AND P4, PT, R60, R33, PT ;  /* 0x000000213c00720c */ /* 0x000fe20003f84070 */
[----:B------:R-:W-:-:S04]  /*aac0*/  IMAD R12, R12, UR36, RZ ;  /* 0x000000240c0c7c24 */ /* 0x000fc8000f8e02ff */
[----:B------:R-:W-:Y:S01]  /*aad0*/  IMAD R12, R35, UR37, R12 ;  /* 0x00000025230c7c24 */ /* 0x000fe2000f8e020c */
[----:B0-----:R-:W-:-:S04]  /*aae0*/  ISETP.NE.U32.AND P0, PT, R54, 0x1, PT ;  /* 0x000000013600780c */ /* 0x001fc80003f05070 */
[----:B------:R-:W-:-:S03]  /*aaf0*/  ISETP.NE.AND.EX P0, PT, R55, RZ, PT, P0 ;  /* 0x000000ff3700720c */ /* 0x000fc60003f05300 */
[-C--:B------:R-:W-:Y:S01]  /*ab00*/  @!P4 IADD3 R33, PT, PT, R33, -R60.reuse, RZ ;  /* 0x8000003c2121c210 */ /* 0x080fe20007ffe0ff */
[----:B------:R-:W-:Y:S01]  /*ab10*/  @!P4 VIADD R29, R29, 0x1 ;  /* 0x000000011d1dc836 */ /* 0x000fe20000000000 */
[----:B------:R-:W-:Y:S02]  /*ab20*/  ISETP.NE.AND P4, PT, R37, RZ, PT ;  /* 0x000000ff2500720c */ /* 0x000fe40003f85270 */
[----:B------:R-:W-:Y:S02]  /*ab30*/  ISETP.GE.U32.AND P2, PT, R33, R60, PT ;  /* 0x0000003c2100720c */ /* 0x000fe40003f46070 */
[----:B------:R-:W-:-:S04]  /*ab40*/  LOP3.LUT R33, R58, R37, RZ, 0x3c, !PT ;  /* 0x000000253a217212 */ /* 0x000fc800078e3cff */
[----:B------:R-:W-:-:S07]  /*ab50*/  ISETP.GE.AND P5, PT, R33, RZ, PT ;  /* 0x000000ff2100720c */ /* 0x000fce0003fa6270 */
[----:B------:R-:W-:Y:S01]  /*ab60*/  @P2 VIADD R29, R29, 0x1 ;  /* 0x000000011d1d2836 */ /* 0x000fe20000000000 */
[----:B-1----:R-:W-:Y:S02]  /*ab70*/  ISETP.NE.U32.AND P2, PT, R52, 0x1, PT ;  /* 0x000000013400780c */ /* 0x002fe40003f45070 */
[----:B------:R-:W-:Y:S02]  /*ab80*/  SHF.R.S64 R52, RZ, 0x1e, R11 ;  /* 0x0000001eff347819 */ /* 0x000fe4000000100b */
[----:B------:R-:W-:Y:S02]  /*ab90*/  ISETP.NE.AND.EX P2, PT, R53, RZ, PT, P2 ;  /* 0x000000ff3500720c */ /* 0x000fe40003f45320 */
[----:B------:R-:W-:Y:S02]  /*aba0*/  @!P5 IADD3 R29, PT, PT, -R29, RZ, RZ ;  /* 0x000000ff1d1dd210 */ /* 0x000fe40007ffe1ff */
[----:B------:R-:W-:-:S05]  /*abb0*/  @!P4 LOP3.LUT R29, RZ, R37, RZ, 0x33, !PT ;  /* 0x00000025ff1dc212 */ /* 0x000fca00078e33ff */
[----:B------:R-:W-:Y:S01]  /*abc0*/  IMAD.MOV R33, RZ, RZ, -R29 ;  /* 0x000000ffff217224 */ /* 0x000fe200078e0a1d */
[----:B------:R-:W-:-:S03]  /*abd0*/  SEL R29, R29, RZ, P2 ;  /* 0x000000ff1d1d7207 */ /* 0x000fc60001000000 */
[----:B------:R-:W-:Y:S02]  /*abe0*/  IMAD R33, R37, R33, R58 ;  /* 0x0000002125217224 */ /* 0x000fe400078e023a */
        /* <DEDUP_REMOVED lines=13> */
.L_x_1985:
[----:B------:R-:W-:Y:S05]  /*acc0*/  BSYNC.RECONVERGENT B1 ;  /* 0x0000000000017941 */ /* 0x000fea0003800200 */
.L_x_1984:
        /* <DEDUP_REMOVED lines=16> */
[C---:B-1----:R-:W-:Y:S02]  /*add0*/  R2UR UR6, R46.reuse ;  /* 0x000000002e0672ca */ /* 0x042fe400000e0000 */
        /* <DEDUP_REMOVED lines=13> */
[----:B0-----:R-:W-:Y:S02]  /*aeb0*/  HFMA2 R14, -RZ, RZ, 0, 0 ;  /* 0x00000000ff0e7431 */ /* 0x001fe400000001ff */
        /* <DEDUP_REMOVED lines=18> */
[----:B------:R-:W-:-:S03]  /*afe0*/  LOP3.LUT R14, R12, R39, RZ, 0x3c, !PT ;  /* 0x000000270c0e7212 */ /* 0x000fc600078e3cff */
[----:B------:R-:W-:Y:S01]  /*aff0*/  @P5 VIADD R31, R31, 0x1 ;  /* 0x000000011f1f5836 */ /* 0x000fe20000000000 */
[----:B------:R-:W-:-:S13]  /*b000*/  ISETP.GE.AND P4, PT, R14, RZ, PT ;  /* 0x000000ff0e00720c */ /* 0x000fda0003f86270 */
[----:B------:R-:W-:Y:S01]  /*b010*/  @!P4 IMAD.MOV R31, RZ, RZ, -R31 ;  /* 0x000000ffff1fc224 */ /* 0x000fe200078e0a1f */
[----:B------:R-:W-:-:S04]  /*b020*/  @!P6 LOP3.LUT R31, RZ, R39, RZ, 0x33, !PT ;  /* 0x00000027ff1fe212 */ /* 0x000fc800078e33ff */
[----:B------:R-:W-:-:S05]  /*b030*/  IADD3 R15, PT, PT, -R31, RZ, RZ ;  /* 0x000000ff1f0f7210 */ /* 0x000fca0007ffe1ff */
        /* <DEDUP_REMOVED lines=8> */
[----:B------:R-:W-:Y:S02]  /*b0c0*/  @!P6 IADD3 R14, PT, PT, R14, 0x1, RZ ;  /* 0x000000010e0ee810 */ /* 0x000fe40007ffe0ff */
[----:B------:R-:W-:Y:S02]  /*b0d0*/  ISETP.NE.AND P6, PT, R35, RZ, PT ;  /* 0x000000ff2300720c */ /* 0x000fe40003fc5270 */
[----:B------:R-:W-:Y:S02]  /*b0e0*/  ISETP.GE.U32.AND P5, PT, R15, R58, PT ;  /* 0x0000003a0f00720c */ /* 0x000fe40003fa6070 */
[----:B------:R-:W-:Y:S01]  /*b0f0*/  LOP3.LUT R15, R52, R35, RZ, 0x3c, !PT ;  /* 0x00000023340f7212 */ /* 0x000fe200078e3cff */
[----:B------:R-:W1:Y:S03]  /*b100*/  LDC R58, c[0x0][0x3c0] ;  /* 0x0000f000ff3a7b82 */ /* 0x000e660000000800 */
[----:B------:R-:W-:-:S07]  /*b110*/  ISETP.GE.AND P4, PT, R15, RZ, PT ;  /* 0x000000ff0f00720c */ /* 0x000fce0003f86270 */
[----:B------:R-:W-:Y:S01]  /*b120*/  @P5 VIADD R14, R14, 0x1 ;  /* 0x000000010e0e5836 */ /* 0x000fe20000000000 */
[----:B0-----:R-:W-:-:S03]  /*b130*/  ISETP.NE.U32.AND P5, PT, R50, 0x1, PT ;  /* 0x000000013200780c */ /* 0x001fc60003fa5070 */
[----:B------:R-:W-:Y:S01]  /*b140*/  IMAD.MOV.U32 R37, RZ, RZ, R14 ;  /* 0x000000ffff257224 */ /* 0x000fe200078e000e */
[----:B------:R-:W-:Y:S02]  /*b150*/  ISETP.NE.AND.EX P5, PT, R51, RZ, PT, P5 ;  /* 0x000000ff3300720c */ /* 0x000fe40003fa5350 */
[----:B------:R-:W0:Y:S02]  /*b160*/  LDC.64 R50, c[0x0][0x3a8] ;  /* 0x0000ea00ff327b82 */ /* 0x000e240000000a00 */
[----:B------:R-:W-:Y:S02]  /*b170*/  @!P4 IADD3 R37, PT, PT, -R37, RZ, RZ ;  /* 0x000000ff2525c210 */ /* 0x000fe40007ffe1ff */
[----:B------:R-:W-:Y:S02]  /*b180*/  @!P6 LOP3.LUT R37, RZ, R35, RZ, 0x33, !PT ;  /* 0x00000023ff25e212 */ /* 0x000fe400078e33ff */
[----:B-1----:R-:W-:-:S03]  /*b190*/  IABS R41, R58 ;  /* 0x0000003a00297213 */ /* 0x002fc60000000000 */
[----:B------:R-:W-:-:S04]  /*b1a0*/  IMAD.MOV R14, RZ, RZ, -R37 ;  /* 0x000000ffff0e7224 */ /* 0x000fc800078e0a25 */
[----:B------:R-:W-:Y:S02]  /*b1b0*/  IMAD R39, R35, R14, R52 ;  /* 0x0000000e23277224 */ /* 0x000fe400078e0234 */
[----:B------:R-:W1:Y:S01]  /*b1c0*/  I2F.RP R35, R41 ;  /* 0x0000002900237306 */ /* 0x000e620000209400 */
[----:B------:R-:W2:Y:S07]  /*b1d0*/  LDC.64 R14, c[0x0][0x390] ;  /* 0x0000e400ff0e7b82 */ /* 0x000eae0000000a00 */
[----:B-1----:R-:W1:Y:S01]  /*b1e0*/  MUFU.RCP R35, R35 ;  /* 0x0000002300237308 */ /* 0x002e620000001000 */
[----:B--2---:R-:W-:-:S04]  /*b1f0*/  ISETP.NE.U32.AND P6, PT, R14, 0x1, PT ;  /* 0x000000010e00780c */ /* 0x004fc80003fc5070 */
[----:B------:R-:W-:Y:S01]  /*b200*/  ISETP.NE.AND.EX P6, PT, R15, RZ, PT, P6 ;  /* 0x000000ff0f00720c */ /* 0x000fe20003fc5360 */
[----:B-1----:R-:W-:-:S03]  /*b210*/  VIADD R52, R35, 0xffffffe ;  /* 0x0ffffffe23347836 */ /* 0x002fc60000000000 */
[----:B------:R-:W-:Y:S02]  /*b220*/  SEL R31, R31, RZ, P6 ;  /* 0x000000ff1f1f7207 */ /* 0x000fe40003000000 */
[----:B0-----:R-:W-:Y:S01]  /*b230*/  ISETP.NE.U32.AND P6, PT, R50, 0x1, PT ;  /* 0x000000013200780c */ /* 0x001fe20003fc5070 */
[----:B------:R0:W1:Y:S02]  /*b240*/  F2I.FTZ.U32.TRUNC.NTZ R53, R52 ;  /* 0x0000003400357305 */ /* 0x000064000021f000 */
[----:B------:R-:W-:Y:S01]  /*b250*/  IMAD R50, R31, UR36, RZ ;  /* 0x000000241f327c24 */ /* 0x000fe2000f8e02ff */
        /* <DEDUP_REMOVED lines=16> */
[----:B------:R-:W0:Y:S11]  /*b360*/  LDC.64 R14, c[0x0][0x3a0] ;  /* 0x0000e800ff0e7b82 */ /* 0x000e360000000a00 */
[----:B------:R-:W-:-:S02]  /*b370*/  @!P4 IADD3 R35, PT, PT, -R35, RZ, RZ ;  /* 0x000000ff2323c210 */ /* 0x000fc40007ffe1ff */
[----:B------:R-:W-:-:S13]  /*b380*/  ISETP.NE.AND P4, PT, R58, RZ, PT ;  /* 0x000000ff3a00720c */ /* 0x000fda0003f85270 */
[----:B------:R-:W-:Y:S02]  /*b390*/  @!P4 LOP3.LUT R35, RZ, R58, RZ, 0x33, !PT ;  /* 0x0000003aff23c212 */ /* 0x000fe400078e33ff */
[----:B0-----:R-:W-:-:S03]  /*b3a0*/  ISETP.NE.U32.AND P4, PT, R14, 0x1, PT ;  /* 0x000000010e00780c */ /* 0x001fc60003f85070 */
[----:B------:R-:W-:Y:S01]  /*b3b0*/  IMAD.MOV R14, RZ, RZ, -R35 ;  /* 0x000000ffff0e7224 */ /* 0x000fe200078e0a23 */
[----:B------:R-:W-:Y:S02]  /*b3c0*/  ISETP.NE.AND.EX P4, PT, R15, RZ, PT, P4 ;  /* 0x000000ff0f00720c */ /* 0x000fe40003f85340 */
[----:B------:R-:W-:Y:S01]  /*b3d0*/  SEL R15, R37, RZ, P5 ;  /* 0x000000ff250f7207 */ /* 0x000fe20002800000 */
[----:B------:R-:W-:Y:S01]  /*b3e0*/  IMAD R14, R58, R14, R39 ;  /* 0x0000000e3a0e7224 */ /* 0x000fe200078e0227 */
[----:B------:R-:W-:-:S03]  /*b3f0*/  SEL R35, R35, RZ, P4 ;  /* 0x000000ff23237207 */ /* 0x000fc60002000000 */
        /* <DEDUP_REMOVED lines=15> */
.L_x_1987:
[----:B------:R-:W-:Y:S05]  /*b4f0*/  BSYNC.RECONVERGENT B1 ;  /* 0x0000000000017941 */ /* 0x000fea0003800200 */
.L_x_1986:
        /* <DEDUP_REMOVED lines=47> */
[C---:B------:R-:W-:Y:S02]  /*b7f0*/  IMAD R15, R60.reuse, R50, R15 ;  /* 0x000000323c0f7224 */ /* 0x040fe400078e020f */
[----:B------:R-:W0:Y:S03]  /*b800*/  LDC.64 R50, c[0x0][0x398] ;  /* 0x0000e600ff327b82 */ /* 0x000e260000000a00 */
[----:B------:R-:W-:-:S13]  /*b810*/  ISETP.GT.U32.AND P4, PT, R60, R15, PT ;  /* 0x0000000f3c00720c */ /* 0x000fda0003f84070 */
[----:B------:R-:W-:Y:S02]  /*b820*/  @!P4 IMAD.IADD R15, R15, 0x1, -R60 ;  /* 0x000000010f0fc824 */ /* 0x000fe400078e0a3c */
[----:B------:R-:W-:Y:S01]  /*b830*/  @!P4 VIADD R14, R14, 0x1 ;  /* 0x000000010e0ec836 */ /* 0x000fe20000000000 */
[----:B------:R-:W-:Y:S02]  /*b840*/  ISETP.NE.AND P4, PT, R31, RZ, PT ;  /* 0x000000ff1f00720c */ /* 0x000fe40003f85270 */
[----:B------:R-:W-:Y:S02]  /*b850*/  ISETP.GE.U32.AND P0, PT, R15, R60, PT ;  /* 0x0000003c0f00720c */ /* 0x000fe40003f06070 */
[----:B------:R-:W-:Y:S01]  /*b860*/  LOP3.LUT R15, R52, R31, RZ, 0x3c, !PT ;  /* 0x0000001f340f7212 */ /* 0x000fe200078e3cff */
[----:B------:R-:W1:Y:S03]  /*b870*/  LDC R60, c[0x0][0x3c0] ;  /* 0x0000f000ff3c7b82 */ /* 0x000e660000000800 */
[----:B------:R-:W-:-:S07]  /*b880*/  ISETP.GE.AND P5, PT, R15, RZ, PT ;  /* 0x000000ff0f00720c */ /* 0x000fce0003fa6270 */
[----:B------:R-:W-:-:S05]  /*b890*/  @P0 IADD3 R14, PT, PT, R14, 0x1, RZ ;  /* 0x000000010e0e0810 */ /* 0x000fca0007ffe0ff */
[----:B------:R-:W-:-:S04]  /*b8a0*/  IMAD.MOV.U32 R35, RZ, RZ, R14 ;  /* 0x000000ffff237224 */ /* 0x000fc800078e000e */
[----:B------:R-:W-:Y:S01]  /*b8b0*/  @!P5 IMAD.MOV R35, RZ, RZ, -R35 ;  /* 0x000000ffff23d224 */ /* 0x000fe200078e0a23 */
[----:B------:R-:W-:Y:S02]  /*b8c0*/  @!P4 LOP3.LUT R35, RZ, R31, RZ, 0x33, !PT ;  /* 0x0000001fff23c212 */ /* 0x000fe400078e33ff */
[----:B0-----:R-:W-:Y:S02]  /*b8d0*/  ISETP.NE.U32.AND P4, PT, R50, 0x1, PT ;  /* 0x000000013200780c */ /* 0x001fe40003f85070 */
[----:B------:R-:W-:Y:S02]  /*b8e0*/  IADD3 R14, PT, PT, -R35, RZ, RZ ;  /* 0x000000ff230e7210 */ /* 0x000fe40007ffe1ff */
[----:B-1----:R-:W-:Y:S02]  /*b8f0*/  IABS R39, R60 ;  /* 0x0000003c00277213 */ /* 0x002fe40000000000 */
[----:B------:R-:W-:Y:S01]  /*b900*/  ISETP.NE.AND.EX P4, PT, R51, RZ, PT, P4 ;  /* 0x000000ff3300720c */ /* 0x000fe20003f85340 */
[----:B------:R-:W-:Y:S01]  /*b910*/  IMAD R37, R31, R14, R52 ;  /* 0x0000000e1f257224 */ /* 0x000fe200078e0234 */
[----:B------:R-:W0:Y:S01]  /*b920*/  LDC.64 R50, c[0x0][0x3a8] ;  /* 0x0000ea00ff327b82 */ /* 0x000e220000000a00 */
[----:B------:R-:W1:Y:S07]  /*b930*/  I2F.RP R31, R39 ;  /* 0x00000027001f7306 */ /* 0x000e6e0000209400 */
[----:B------:R-:W2:Y:S01]  /*b940*/  LDC.64 R14, c[0x0][0x390] ;  /* 0x0000e400ff0e7b82 */ /* 0x000ea20000000a00 */
[----:B-1----:R-:W1:Y:S01]  /*b950*/  MUFU.RCP R31, R31 ;  /* 0x0000001f001f7308 */ /* 0x002e620000001000 */
[----:B--2---:R-:W-:Y:S01]  /*b960*/  ISETP.NE.U32.AND P5, PT, R14, 0x1, PT ;  /* 0x000000010e00780c */ /* 0x004fe20003fa5070 */
[----:B-1----:R-:W-:-:S03]  /*b970*/  VIADD R52, R31, 0xffffffe ;  /* 0x0ffffffe1f347836 */ /* 0x002fc60000000000 */
[----:B------:R-:W-:-:S03]  /*b980*/  ISETP.NE.AND.EX P5, PT, R15, RZ, PT, P5 ;  /* 0x000000ff0f00720c */ /* 0x000fc60003fa5350 */
[----:B------:R1:W2:Y:S01]  /*b990*/  F2I.FTZ.U32.TRUNC.NTZ R53, R52 ;  /* 0x0000003400357305 */ /* 0x0002a2000021f000 */
[----:B------:R-:W-:Y:S02]  /*b9a0*/  SEL R12, R12, RZ, P5 ;  /* 0x000000ff0c0c7207 */ /* 0x000fe40002800000 */
[----:B0-----:R-:W-:Y:S02]  /*b9b0*/  ISETP.NE.U32.AND P5, PT, R50, 0x1, PT ;  /* 0x000000013200780c */ /* 0x001fe40003fa5070 */
[----:B------:R-:W-:Y:S01]  /*b9c0*/  SHF.R.S64 R50, RZ, 0x1e, R33 ;  /* 0x0000001eff327819 */ /* 0x000fe20000001021 */
[----:B------:R-:W-:Y:S01]  /*b9d0*/  IMAD R12, R12, UR36, RZ ;  /* 0x000000240c0c7c24 */ /* 0x000fe2000f8e02ff */
[----:B-1----:R-:W-:Y:S02]  /*b9e0*/  MOV R52, RZ ;  /* 0x000000ff00347202 */ /* 0x002fe40000000f00 */
[----:B------:R-:W-:Y:S01]  /*b9f0*/  ISETP.NE.AND.EX P5, PT, R51, RZ, PT, P5 ;  /* 0x000000ff3300720c */ /* 0x000fe20003fa5350 */
[----:B--2---:R-:W-:-:S04]  /*ba00*/  IMAD.MOV R14, RZ, RZ, -R53 ;  /* 0x000000ffff0e7224 */ /* 0x004fc800078e0a35 */
        /* <DEDUP_REMOVED lines=16> */
[----:B------:R-:W-:Y:S02]  /*bb10*/  @!P0 LOP3.LUT R31, RZ, R60, RZ, 0x33, !PT ;  /* 0x0000003cff1f8212 */ /* 0x000fe400078e33ff */
[----:B0-----:R-:W-:Y:S02]  /*bb20*/  ISETP.NE.U32.AND P0, PT, R14, 0x1, PT ;  /* 0x000000010e00780c */ /* 0x001fe40003f05070 */
[----:B------:R-:W-:Y:S02]  /*bb30*/  IADD3 R14, PT, PT, -R31, RZ, RZ ;  /* 0x000000ff1f0e7210 */ /* 0x000fe40007ffe1ff */
[----:B------:R-:W-:Y:S02]  /*bb40*/  ISETP.NE.AND.EX P0, PT, R15, RZ, PT, P0 ;  /* 0x000000ff0f00720c */ /* 0x000fe40003f05300 */
[----:B------:R-:W-:Y:S01]  /*bb50*/  SEL R15, R35, RZ, P4 ;  /* 0x000000ff230f7207 */ /* 0x000fe20002000000 */
[----:B------:R-:W-:Y:S01]  /*bb60*/  IMAD R14, R60, R14, R37 ;  /* 0x0000000e3c0e7224 */ /* 0x000fe200078e0225 */
[----:B------:R-:W-:-:S03]  /*bb70*/  SEL R31, R31, RZ, P0 ;  /* 0x000000ff1f1f7207 */ /* 0x000fc60000000000 */
        /* <DEDUP_REMOVED lines=14> */
.L_x_1989:
[----:B------:R-:W-:Y:S05]  /*bc60*/  BSYNC.RECONVERGENT B1 ;  /* 0x0000000000017941 */ /* 0x000fea0003800200 */
.L_x_1988:
        /* <DEDUP_REMOVED lines=19> */
[----:B-1----:R-:W-:-:S03]  /*bda0*/  IABS R52, R12 ;  /* 0x0000000c00347213 */ /* 0x002fc60000000000 */
[----:B------:R-:W-:Y:S01]  /*bdb0*/  IMAD.HI.U32 R35, R15, R35, R14 ;  /* 0x000000230f237227 */ /* 0x000fe200078e000e */
[----:B------:R-:W0:Y:S01]  /*bdc0*/  I2F.RP R37, R52 ;  /* 0x0000003400257306 */ /* 0x000e220000209400 */
[----:B------:R-:W-:-:S05]  /*bdd0*/  IABS R14, R29 ;  /* 0x0000001d000e7213 */ /* 0x000fca0000000000 */
        /* <DEDUP_REMOVED lines=8> */
[----:B------:R-:W-:Y:S01]  /*be60*/  ISETP.NE.AND P1, PT, R50, RZ, PT ;  /* 0x000000ff3200720c */ /* 0x000fe20003f25270 */
[----:B------:R-:W0:Y:S01]  /*be70*/  F2I.FTZ.U32.TRUNC.NTZ R15, R15 ;  /* 0x0000000f000f7305 */ /* 0x000e22000021f000 */
[----:B------:R-:W-:Y:S01]  /*be80*/  ISETP.GE.U32.AND P0, PT, R14, R33, PT ;  /* 0x000000210e00720c */ /* 0x000fe20003f06070 */
[----:B------:R-:W-:-:S12]  /*be90*/  IMAD.MOV.U32 R14, RZ, RZ, RZ ;  /* 0x000000ffff0e7224 */ /* 0x000fd800078e00ff */
[----:B------:R-:W-:Y:S02]  /*bea0*/  @P0 IADD3 R31, PT, PT, R31, 0x1, RZ ;  /* 0x000000011f1f0810 */ /* 0x000fe40007ffe0ff */
[----:B0-----:R-:W-:-:S05]  /*beb0*/  IADD3 R33, PT, PT, RZ, -R15, RZ ;  /* 0x8000000fff217210 */ /* 0x001fca0007ffe0ff */
[----:B------:R-:W-:-:S04]  /*bec0*/  IMAD R33, R33, R52, RZ ;  /* 0x0000003421217224 */ /* 0x000fc800078e02ff */
[----:B------:R-:W-:Y:S01]  /*bed0*/  IMAD.HI.U32 R62, R15, R33, R14 ;  /* 0x000000210f3e7227 */ /* 0x000fe200078e000e */
[----:B------:R-:W-:-:S04]  /*bee0*/  LOP3.LUT R14, R29, R50, RZ, 0x3c, !PT ;  /* 0x000000321d0e7212 */ /* 0x000fc800078e3cff */
[----:B------:R-:W-:-:S13]  /*bef0*/  ISETP.GE.AND P4, PT, R14, RZ, PT ;  /* 0x000000ff0e00720c */ /* 0x000fda0003f86270 */
[----:B------:R-:W-:Y:S01]  /*bf00*/  @!P4 IMAD.MOV R31, RZ, RZ, -R31 ;  /* 0x000000ffff1fc224 */ /* 0x000fe200078e0a1f */
[----:B------:R-:W-:-:S05]  /*bf10*/  @!P1 LOP3.LUT R31, RZ, R50, RZ, 0x33, !PT ;  /* 0x00000032ff1f9212 */ /* 0x000fca00078e33ff */
[----:B------:R-:W-:-:S04]  /*bf20*/  IMAD.MOV R14, RZ, RZ, -R31 ;  /* 0x000000ffff0e7224 */ /* 0x000fc800078e0a1f */
[----:B------:R-:W-:-:S05]  /*bf30*/  IMAD R33, R50, R14, R29 ;  /* 0x0000000e32217224 */ /* 0x000fca00078e021d */
[----:B------:R-:W-:-:S05]  /*bf40*/  IABS R15, R33 ;  /* 0x00000021000f7213 */ /* 0x000fca0000000000 */
[----:B------:R-:W-:Y:S02]  /*bf50*/  IMAD.HI.U32 R14, R62, R15, RZ ;  /* 0x0000000f3e0e7227 */ /* 0x000fe400078e00ff */
[----:B------:R-:W0:Y:S03]  /*bf60*/  LDC R62, c[0x0][0x3c0] ;  /* 0x0000f000ff3e7b82 */ /* 0x000e260000000800 */
[----:B------:R-:W-:-:S05]  /*bf70*/  IADD3 R50, PT, PT, -R14, RZ, RZ ;  /* 0x000000ff0e327210 */ /* 0x000fca0007ffe1ff */
[C---:B------:R-:W-:Y:S02]  /*bf80*/  IMAD R15, R52.reuse, R50, R15 ;  /* 0x00000032340f7224 */ /* 0x040fe400078e020f */
[----:B------:R-:W1:Y:S03]  /*bf90*/  LDC.64 R50, c[0x0][0x398] ;  /* 0x0000e600ff327b82 */ /* 0x000e660000000a00 */
[----:B------:R-:W-:Y:S02]  /*bfa0*/  ISETP.GT.U32.AND P1, PT, R52, R15, PT ;  /* 0x0000000f3400720c */ /* 0x000fe40003f24070 */
[----:B0-----:R-:W-:-:S11]  /*bfb0*/  IABS R37, R62 ;  /* 0x0000003e00257213 */ /* 0x001fd60000000000 */
[----:B------:R-:W-:Y:S01]  /*bfc0*/  @!P1 IMAD.IADD R15, R15, 0x1, -R52 ;  /* 0x000000010f0f9824 */ /* 0x000fe200078e0a34 */
[----:B------:R-:W-:Y:S01]  /*bfd0*/  ISETP.NE.AND P5, PT, R62, RZ, PT ;  /* 0x000000ff3e00720c */ /* 0x000fe20003fa5270 */
[----:B------:R-:W-:Y:S01]  /*bfe0*/  @!P1 VIADD R14, R14, 0x1 ;  /* 0x000000010e0e9836 */ /* 0x000fe20000000000 */
[----:B------:R-:W-:Y:S01]  /*bff0*/  ISETP.NE.AND P1, PT, R12, RZ, PT ;  /* 0x000000ff0c00720c */ /* 0x000fe20003f25270 */
[----:B------:R-:W0:Y:S01]  /*c000*/  I2F.RP R39, R37 ;  /* 0x0000002500277306 */ /* 0x000e220000209400 */
[----:B------:R-:W-:Y:S02]  /*c010*/  ISETP.GE.U32.AND P0, PT, R15, R52, PT ;  /* 0x000000340f00720c */ /* 0x000fe40003f06070 */
[----:B------:R-:W-:-:S04]  /*c020*/  LOP3.LUT R15, R33, R12, RZ, 0x3c, !PT ;  /* 0x0000000c210f7212 */ /* 0x000fc800078e3cff */
[----:B------:R-:W-:-:S07]  /*c030*/  ISETP.GE.AND P4, PT, R15, RZ, PT ;  /* 0x000000ff0f00720c */ /* 0x000fce0003f86270 */
[----:B------:R-:W-:Y:S01]  /*c040*/  @P0 IADD3 R14, PT, PT, R14, 0x1, RZ ;  /* 0x000000010e0e0810 */ /* 0x000fe20007ffe0ff */
[----:B0-----:R-:W0:Y:S01]  /*c050*/  MUFU.RCP R39, R39 ;  /* 0x0000002700277308 */ /* 0x001e220000001000 */
[----:B-1----:R-:W-:-:S03]  /*c060*/  ISETP.NE.U32.AND P0, PT, R50, 0x1, PT ;  /* 0x000000013200780c */ /* 0x002fc60003f05070 */
[----:B------:R-:W-:Y:S01]  /*c070*/  IMAD.MOV.U32 R35, RZ, RZ, R14 ;  /* 0x000000ffff237224 */ /* 0x000fe200078e000e */
[----:B------:R-:W-:-:S03]  /*c080*/  ISETP.NE.AND.EX P0, PT, R51, RZ, PT, P0 ;  /* 0x000000ff3300720c */ /* 0x000fc60003f05300 */
[----:B------:R-:W-:Y:S01]  /*c090*/  @!P4 IMAD.MOV R35, RZ, RZ, -R35 ;  /* 0x000000ffff23c224 */ /* 0x000fe200078e0a23 */
[----:B------:R-:W-:-:S04]  /*c0a0*/  @!P1 LOP3.LUT R35, RZ, R12, RZ, 0x33, !PT ;  /* 0x0000000cff239212 */ /* 0x000fc800078e33ff */
[----:B------:R-:W-:Y:S01]  /*c0b0*/  IADD3 R15, PT, PT, -R35, RZ, RZ ;  /* 0x000000ff230f7210 */ /* 0x000fe20007ffe1ff */
[----:B0-----:R-:W-:-:S04]  /*c0c0*/  VIADD R52, R39, 0xffffffe ;  /* 0x0ffffffe27347836 */ /* 0x001fc80000000000 */
[----:B------:R-:W-:Y:S02]  /*c0d0*/  IMAD R33, R12, R15, R33 ;  /* 0x0000000f0c217224 */ /* 0x000fe400078e0221 */
[----:B------:R-:W0:Y:S01]  /*c0e0*/  LDC.64 R14, c[0x0][0x390] ;  /* 0x0000e400ff0e7b82 */ /* 0x000e220000000a00 */
[----:B------:R1:W2:Y:S02]  /*c0f0*/  F2I.FTZ.U32.TRUNC.NTZ R53, R52 ;  /* 0x0000003400357305 */ /* 0x0002a4000021f000 */
[----:B-1----:R-:W-:Y:S02]  /*c100*/  HFMA2 R52, -RZ, RZ, 0, 0 ;  /* 0x00000000ff347431 */ /* 0x002fe400000001ff */
[----:B--2---:R-:W-:Y:S01]  /*c110*/  IMAD.MOV R50, RZ, RZ, -R53 ;  /* 0x000000ffff327224 */ /* 0x004fe200078e0a35 */
[----:B0-----:R-:W-:Y:S02]  /*c120*/  ISETP.NE.U32.AND P1, PT, R14, 0x1, PT ;  /* 0x000000010e00780c */ /* 0x001fe40003f25070 */
[----:B------:R-:W-:-:S02]  /*c130*/  SEL R14, R35, RZ, P0 ;  /* 0x000000ff230e7207 */ /* 0x000fc40000000000 */
[----:B------:R-:W-:Y:S02]  /*c140*/  ISETP.NE.AND.EX P1, PT, R15, RZ, PT, P1 ;  /* 0x000000ff0f00720c */ /* 0x000fe40003f25310 */
[----:B------:R-:W-:Y:S02]  /*c150*/  LOP3.LUT R35, R33, R62, RZ, 0x3c, !PT ;  /* 0x0000003e21237212 */ /* 0x000fe400078e3cff */
[----:B------:R-:W-:Y:S02]  /*c160*/  SEL R12, R31, RZ, P1 ;  /* 0x000000ff1f0c7207 */ /* 0x000fe40000800000 */
[----:B------:R-:W-:-:S03]  /*c170*/  ISETP.GE.AND P4, PT, R35, RZ, PT ;  /* 0x000000ff2300720c */ /* 0x000fc60003f86270 */
[----:B------:R-:W-:-:S04]  /*c180*/  IMAD R15, R12, UR36, RZ ;  /* 0x000000240c0f7c24 */ /* 0x000fc8000f8e02ff */
[----:B------:R-:W-:Y:S01]  /*c190*/  IMAD R31, R14, UR37, R15 ;  /* 0x000000250e1f7c24 */ /* 0x000fe2000f8e020f */
[----:B------:R-:W-:Y:S01]  /*c1a0*/  IABS R14, R33 ;  /* 0x00000021000e7213 */ /* 0x000fe20000000000 */
[----:B------:R-:W-:Y:S02]  /*c1b0*/  IMAD R15, R50, R37, RZ ;  /* 0x00000025320f7224 */ /* 0x000fe400078e02ff */
[----:B------:R-:W0:Y:S02]  /*c1c0*/  LDC.64 R50, c[0x0][0x3a8] ;  /* 0x0000ea00ff327b82 */ /* 0x000e240000000a00 */
        /* <DEDUP_REMOVED lines=8> */
[----:B------:R-:W1:Y:S11]  /*c250*/  LDC.64 R14, c[0x0][0x3a0] ;  /* 0x0000e800ff0e7b82 */ /* 0x000e760000000a00 */
[----:B------:R-:W-:-:S04]  /*c260*/  @P0 VIADD R12, R12, 0x1 ;  /* 0x000000010c0c0836 */ /* 0x000fc80000000000 */
[----:B------:R-:W-:Y:S01]  /*c270*/  @!P4 IMAD.MOV R12, RZ, RZ, -R12 ;  /* 0x000000ffff0cc224 */ /* 0x000fe200078e0a0c */
[----:B------:R-:W-:Y:S02]  /*c280*/  @!P5 LOP3.LUT R12, RZ, R62, RZ, 0x33, !PT ;  /* 0x0000003eff0cd212 */ /* 0x000fe400078e33ff */
[----:B-1----:R-:W-:Y:S02]  /*c290*/  ISETP.NE.U32.AND P0, PT, R14, 0x1, PT ;  /* 0x000000010e00780c */ /* 0x002fe40003f05070 */
[----:B------:R-:W-:Y:S02]  /*c2a0*/  IADD3 R14, PT, PT, -R12, RZ, RZ ;  /* 0x000000ff0c0e7210 */ /* 0x000fe40007ffe1ff */
[----:B------:R-:W-:Y:S02]  /*c2b0*/  ISETP.NE.AND.EX P1, PT, R15, RZ, PT, P0 ;  /* 0x000000ff0f00720c */ /* 0x000fe40003f25300 */
[----:B0-----:R-:W-:Y:S01]  /*c2c0*/  ISETP.NE.U32.AND P0, PT, R50, 0x1, PT ;  /* 0x000000013200780c */ /* 0x001fe20003f05070 */
[----:B------:R-:W-:Y:S01]  /*c2d0*/  IMAD R14, R62, R14, R33 ;  /* 0x0000000e3e0e7224 */ /* 0x000fe200078e0221 */
[----:B------:R-:W-:-:S02]  /*c2e0*/  SEL R12, R12, RZ, P1 ;  /* 0x000000ff0c0c7207 */ /* 0x000fc40000800000 */
        /* <DEDUP_REMOVED lines=15> */
.L_x_1991:
[----:B------:R-:W-:Y:S05]  /*c3e0*/  BSYNC.RECONVERGENT B1 ;  /* 0x0000000000017941 */ /* 0x000fea0003800200 */
.L_x_1990:
        /* <DEDUP_REMOVED lines=56> */
[----:B------:R-:W-:-:S04]  /*c770*/  @P0 VIADD R14, R14, 0x1 ;  /* 0x000000010e0e0836 */ /* 0x000fc80000000000 */
[----:B------:R-:W-:-:S05]  /*c780*/  IMAD.MOV.U32 R31, RZ, RZ, R14 ;  /* 0x000000ffff1f7224 */ /* 0x000fca00078e000e */
[----:B------:R-:W-:Y:S02]  /*c790*/  @!P2 IADD3 R31, PT, PT, -R31, RZ, RZ ;  /* 0x000000ff1f1fa210 */ /* 0x000fe40007ffe1ff */
[----:B------:R-:W-:Y:S02]  /*c7a0*/  @!P1 LOP3.LUT R31, RZ, R29, RZ, 0x33, !PT ;  /* 0x0000001dff1f9212 */ /* 0x000fe400078e33ff */
[----:B0-----:R-:W-:Y:S02]  /*c7b0*/  ISETP.NE.U32.AND P1, PT, R50, 0x1, PT ;  /* 0x000000013200780c */ /* 0x001fe40003f25070 */
[----:B-1----:R-:W-:Y:S01]  /*c7c0*/  IABS R35, R64 ;  /* 0x0000004000237213 */ /* 0x002fe20000000000 */
[----:B------:R-:W-:Y:S01]  /*c7d0*/  IMAD.MOV R14, RZ, RZ, -R31 ;  /* 0x000000ffff0e7224 */ /* 0x000fe200078e0a1f */
[----:B------:R-:W-:Y:S02]  /*c7e0*/  ISETP.NE.AND.EX P1, PT, R51, RZ, PT, P1 ;  /* 0x000000ff3300720c */ /* 0x000fe40003f25310 */
[----:B------:R-:W0:Y:S01]  /*c7f0*/  LDC.64 R50, c[0x0][0x3a8] ;  /* 0x0000ea00ff327b82 */ /* 0x000e220000000a00 */
[----:B------:R-:W-:-:S02]  /*c800*/  IMAD R33, R29, R14, R52 ;  /* 0x0000000e1d217224 */ /* 0x000fc400078e0234 */
[----:B------:R-:W1:Y:S05]  /*c810*/  I2F.RP R29, R35 ;  /* 0x00000023001d7306 */ /* 0x000e6a0000209400 */
[----:B------:R-:W2:Y:S03]  /*c820*/  LDC.64 R14, c[0x0][0x390] ;  /* 0x0000e400ff0e7b82 */ /* 0x000ea60000000a00 */
        /* <DEDUP_REMOVED lines=9> */
[----:B------:R-:W-:Y:S01]  /*c8c0*/  ISETP.NE.AND.EX P0, PT, R51, RZ, PT, P0 ;  /* 0x000000ff3300720c */ /* 0x000fe20003f05300 */
[----:B-1----:R-:W-:Y:S01]  /*c8d0*/  IMAD.MOV.U32 R52, RZ, RZ, RZ ;  /* 0x000000ffff347224 */ /* 0x002fe200078e00ff */
[----:B--2---:R-:W-:-:S05]  /*c8e0*/  IADD3 R14, PT, PT, RZ, -R53, RZ ;  /* 0x80000035ff0e7210 */ /* 0x004fca0007ffe0ff */
        /* <DEDUP_REMOVED lines=19> */
[----:B------:R-:W-:-:S03]  /*ca20*/  ISETP.NE.AND.EX P2, PT, R15, RZ, PT, P2 ;  /* 0x000000ff0f00720c */ /* 0x000fc60003f45320 */
[----:B------:R-:W-:Y:S01]  /*ca30*/  IMAD R14, R64, R14, R33 ;  /* 0x0000000e400e7224 */ /* 0x000fe200078e0221 */
[----:B------:R-:W-:Y:S02]  /*ca40*/  SEL R15, R31, RZ, P1 ;  /* 0x000000ff1f0f7207 */ /* 0x000fe40000800000 */
[----:B------:R-:W-:Y:S02]  /*ca50*/  SEL R29, R29, RZ, P2 ;  /* 0x000000ff1d1d7207 */ /* 0x000fe40001000000 */
        /* <DEDUP_REMOVED lines=14> */
.L_x_1993:
[----:B------:R-:W-:Y:S05]  /*cb40*/  BSYNC.RECONVERGENT B1 ;  /* 0x0000000000017941 */ /* 0x000fea0003800200 */
.L_x_1992:
[----:B------:R-:W0:Y:S01]  /*cb50*/  S2R R31, SR_TID.X ;  /* 0x00000000001f7919 */ /* 0x000e220000002100 */
[----:B------:R-:W-:-:S03]  /*cb60*/  UMOV UR4, 0xffffffff ;  /* 0xffffffff00047882 */ /* 0x000fc60000000000 */
[----:B------:R-:W-:Y:S05]  /*cb70*/  BRA.DIV UR4, `(.L_x_1994) ;  /* 0x0000003604007947 */ /* 0x000fea000b800000 */
[----:B------:R-:W2:Y:S01]  /*cb80*/  SHFL.BFLY PT, R14, R13, 0x10, 0x1f ;  /* 0x0e001f000d0e7f89 */ /* 0x000ea200000e0000 */
[----:B------:R-:W-:Y:S02]  /*cb90*/  HFMA2 R12, -RZ, RZ, 3.7421875, 0 ;  /* 0x437c0000ff0c7431 */ /* 0x000fe400000001ff */
        /* <DEDUP_REMOVED lines=19> */
[----:B------:R-:W-:Y:S01]  /*ccd0*/  FFMA.RM R4, R33, R12, 12582913 ;  /* 0x4b40000121047423 */ /* 0x000fe2000000400c */
        /* <DEDUP_REMOVED lines=20> */
[C---:B------:R-:W-:Y:S01]  /*ce20*/  FADD R13, R29.reuse, -12583039 ;  /* 0xcb40007f1d0d7421 */ /* 0x040fe20000000000 */
[----:B------:R-:W-:Y:S01]  /*ce30*/  FADD R15, R4, -12583039 ;  /* 0xcb40007f040f7421 */ /* 0x000fe20000000000 */
[----:B------:R-:W-:Y:S01]  /*ce40*/  FFMA.SAT R39, R18, R11, 0.5 ;  /* 0x3f00000012277423 */ /* 0x000fe2000000200b */
[----:B------:R-:W-:-:S02]  /*ce50*/  IMAD.SHL.U32 R29, R29, 0x800000, RZ ;  /* 0x008000001d1d7824 */ /* 0x000fc400078e00ff */
[----:B------:R-:W-:Y:S01]  /*ce60*/  FFMA R13, R14, 1.4426950216293334961, -R13 ;  /* 0x3fb8aa3b0e0d7823 */ /* 0x000fe2000000080d */
[----:B------:R-:W-:Y:S01]  /*ce70*/  FFMA R33, R6, 1.4426950216293334961, -R15 ;  /* 0x3fb8aa3b06217823 */ /* 0x000fe2000000080f */
[-C--:B------:R-:W-:Y:S01]  /*ce80*/  FFMA.SAT R45, R26, R11.reuse, 0.5 ;  /* 0x3f0000001a2d7423 */ /* 0x080fe2000000200b */
[----:B------:R-:W-:Y:S02]  /*ce90*/  IMAD.SHL.U32 R4, R4, 0x800000, RZ ;  /* 0x0080000004047824 */ /* 0x000fe400078e00ff */
[----:B------:R-:W-:Y:S01]  /*cea0*/  FFMA R15, R14, 1.925963033500011079e-08, R13 ;  /* 0x32a570600e0f7823 */ /* 0x000fe2000000000d */
[----:B------:R-:W-:Y:S01]  /*ceb0*/  FFMA R37, R6, 1.925963033500011079e-08, R33 ;  /* 0x32a5706006257823 */ /* 0x000fe20000000021 */
[-C--:B------:R-:W-:Y:S01]  /*cec0*/  FFMA.SAT R13, R8, R11.reuse, 0.5 ;  /* 0x3f000000080d7423 */ /* 0x080fe2000000200b */
[-C--:B------:R-:W-:Y:S01]  /*ced0*/  FFMA.SAT R33, R10, R11.reuse, 0.5 ;  /* 0x3f0000000a217423 */ /* 0x080fe2000000200b */
[-C--:B------:R-:W-:Y:S01]  /*cee0*/  FFMA.RM R14, R39, R12.reuse, 12582913 ;  /* 0x4b400001270e7423 */ /* 0x080fe2000000400c */
[----:B------:R-:W-:Y:S01]  /*cef0*/  FFMA.SAT R51, R30, R11, 0.5 ;  /* 0x3f0000001e337423 */ /* 0x000fe2000000200b */
[-C--:B------:R-:W-:Y:S01]  /*cf00*/  FFMA.RM R6, R13, R12.reuse, 12582913 ;  /* 0x4b4000010d067423 */ /* 0x080fe2000000400c */
[----:B------:R-:W-:Y:S01]  /*cf10*/  FFMA.RM R13, R33, R12, 12582913 ;  /* 0x4b400001210d7423 */ /* 0x000fe2000000400c */
[----:B------:R-:W2:Y:S02]  /*cf20*/  MUFU.EX2 R37, R37 ;  /* 0x0000002500257308 */ /* 0x000ea40000000800 */
[C---:B------:R-:W-:Y:S01]  /*cf30*/  FADD R33, R6.reuse, -12583039 ;  /* 0xcb40007f06217421 */ /* 0x040fe20000000000 */
[----:B------:R-:W-:Y:S01]  /*cf40*/  FADD R35, R13, -12583039 ;  /* 0xcb40007f0d237421 */ /* 0x000fe20000000000 */
[----:B------:R-:W-:-:S02]  /*cf50*/  SHF.L.U32 R6, R6, 0x17, RZ ;  /* 0x0000001706067819 */ /* 0x000fc400000006ff */
[----:B------:R-:W-:Y:S01]  /*cf60*/  FFMA R33, R8, 1.4426950216293334961, -R33 ;  /* 0x3fb8aa3b08217823 */ /* 0x000fe20000000821 */
[----:B------:R-:W-:-:S03]  /*cf70*/  FFMA R35, R10, 1.4426950216293334961, -R35 ;  /* 0x3fb8aa3b0a237823 */ /* 0x000fc60000000823 */
[----:B------:R-:W-:Y:S01]  /*cf80*/  FFMA R43, R8, 1.925963033500011079e-08, R33 ;  /* 0x32a57060082b7823 */ /* 0x000fe20000000021 */
[----:B------:R-:W-:Y:S01]  /*cf90*/  FFMA R33, R10, 1.925963033500011079e-08, R35 ;  /* 0x32a570600a217823 */ /* 0x000fe20000000023 */
[----:B------:R-:W-:Y:S01]  /*cfa0*/  FFMA.SAT R35, R16, R11, 0.5 ;  /* 0x3f00000010237423 */ /* 0x000fe2000000200b */
[----:B------:R3:W4:Y:S03]  /*cfb0*/  MUFU.EX2 R8, R15 ;  /* 0x0000000f00087308 */ /* 0x0007260000000800 */
[-C--:B------:R-:W-:Y:S01]  /*cfc0*/  FFMA.RM R10, R35, R12.reuse, 12582913 ;  /* 0x4b400001230a7423 */ /* 0x080fe2000000400c */
[----:B--2---:R-:W-:Y:S01]  /*cfd0*/  FMUL R4, R4, R37 ;  /* 0x0000002504047220 */ /* 0x004fe20000400000 */
[-C--:B------:R-:W-:Y:S02]  /*cfe0*/  FFMA.SAT R37, R24, R11.reuse, 0.5 ;  /* 0x3f00000018257423 */ /* 0x080fe4000000200b */
[----:B------:R-:W-:Y:S01]  /*cff0*/  FADD R35, R10, -12583039 ;  /* 0xcb40007f0a237421 */ /* 0x000fe20000000000 */
[----:B------:R-:W2:Y:S01]  /*d000*/  MUFU.EX2 R43, R43 ;  /* 0x0000002b002b7308 */ /* 0x000ea20000000800 */
[----:B---3--:R-:W-:Y:S01]  /*d010*/  FFMA.SAT R15, R20, R11, 0.5 ;  /* 0x3f000000140f7423 */ /* 0x008fe2000000200b */
[----:B------:R-:W-:Y:S01]  /*d020*/  FFMA.RM R37, R37, R12, 12582913 ;  /* 0x4b40000125257423 */ /* 0x000fe2000000400c */
[----:B------:R-:W-:Y:S01]  /*d030*/  FFMA R35, R16, 1.4426950216293334961, -R35 ;  /* 0x3fb8aa3b10237823 */ /* 0x000fe20000000823 */
[----:B------:R-:W-:-:S02]  /*d040*/  IMAD.SHL.U32 R10, R10, 0x800000, RZ ;  /* 0x008000000a0a7824 */ /* 0x000fc400078e00ff */
[----:B------:R-:W-:Y:S01]  /*d050*/  FFMA.RM R15, R15, R12, 12582913 ;  /* 0x4b4000010f0f7423 */ /* 0x000fe2000000400c */
[----:B------:R-:W-:Y:S01]  /*d060*/  FFMA R16, R16, 1.925963033500011079e-08, R35 ;  /* 0x32a5706010107823 */ /* 0x000fe20000000023 */
[----:B------:R-:W-:Y:S01]  /*d070*/  FADD R35, R14, -12583039 ;  /* 0xcb40007f0e237421 */ /* 0x000fe20000000000 */
[----:B------:R-:W3:Y:S03]  /*d080*/  MUFU.EX2 R33, R33 ;  /* 0x0000002100217308 */ /* 0x000ee60000000800 */
[----:B------:R-:W-:-:S04]  /*d090*/  FFMA R35, R18, 1.4426950216293334961, -R35 ;  /* 0x3fb8aa3b12237823 */ /* 0x000fc80000000823 */
[----:B------:R-:W-:Y:S01]  /*d0a0*/  FFMA R35, R18, 1.925963033500011079e-08, R35 ;  /* 0x32a5706012237823 */ /* 0x000fe20000000023 */
[----:B----4-:R-:W-:Y:S01]  /*d0b0*/  FMUL R18, R29, R8 ;  /* 0x000000081d127220 */ /* 0x010fe20000400000 */
[C---:B------:R-:W-:Y:S01]  /*d0c0*/  FADD R29, R15.reuse, -12583039 ;  /* 0xcb40007f0f1d7421 */ /* 0x040fe20000000000 */
[----:B------:R-:W-:Y:S01]  /*d0d0*/  IMAD.SHL.U32 R15, R15, 0x800000, RZ ;  /* 0x008000000f0f7824 */ /* 0x000fe200078e00ff */
[----:B------:R4:W-:Y:S01]  /*d0e0*/  MUFU.EX2 R49, R16 ;  /* 0x0000001000317308 */ /* 0x0009e20000000800 */
[----:B------:R-:W-:Y:S02]  /*d0f0*/  IMAD.SHL.U32 R8, R13, 0x800000, RZ ;  /* 0x008000000d087824 */ /* 0x000fe400078e00ff */
[----:B------:R-:W-:Y:S01]  /*d100*/  FFMA R29, R20, 1.4426950216293334961, -R29 ;  /* 0x3fb8aa3b141d7823 */ /* 0x000fe2000000081d */
[-C--:B------:R-:W-:Y:S01]  /*d110*/  FFMA.RM R13, R45, R12.reuse, 12582913 ;  /* 0x4b4000012d0d7423 */ /* 0x080fe2000000400c */
[----:B--2---:R-:W-:Y:S01]  /*d120*/  FMUL R6, R6, R43 ;  /* 0x0000002b06067220 */ /* 0x004fe20000400000 */
[----:B------:R-:W-:Y:S01]  /*d130*/  FADD R43, R37, -12583039 ;  /* 0xcb40007f252b7421 */ /* 0x000fe20000000000 */
[----:B------:R-:W-:Y:S01]  /*d140*/  FFMA R39, R20, 1.925963033500011079e-08, R29 ;  /* 0x32a5706014277823 */ /* 0x000fe2000000001d */
[----:B------:R-:W-:Y:S01]  /*d150*/  FFMA.SAT R29, R22, R11, 0.5 ;  /* 0x3f000000161d7423 */ /* 0x000fe2000000200b */
[----:B------:R-:W2:Y:S01]  /*d160*/  MUFU.EX2 R35, R35 ;  /* 0x0000002300237308 */ /* 0x000ea20000000800 */
[----:B----4-:R-:W-:Y:S01]  /*d170*/  SHF.L.U32 R16, R14, 0x17, RZ ;  /* 0x000000170e107819 */ /* 0x010fe200000006ff */
[----:B------:R-:W-:Y:S01]  /*d180*/  FADD R45, R13, -12583039 ;  /* 0xcb40007f0d2d7421 */ /* 0x000fe20000000000 */
[----:B------:R-:W-:Y:S01]  /*d190*/  FFMA.RM R29, R29, R12, 12582913 ;  /* 0x4b4000011d1d7423 */ /* 0x000fe2000000400c */
[----:B------:R-:W-:Y:S01]  /*d1a0*/  FFMA R43, R24, 1.4426950216293334961, -R43 ;  /* 0x3fb8aa3b182b7823 */ /* 0x000fe2000000082b */
[----:B------:R-:W-:-:S02]  /*d1b0*/  IMAD.SHL.U32 R13, R13, 0x800000, RZ ;  /* 0x008000000d0d7824 */ /* 0x000fc400078e00ff */
[----:B------:R-:W-:Y:S01]  /*d1c0*/  FFMA R45, R26, 1.4426950216293334961, -R45 ;  /* 0x3fb8aa3b1a2d7823 */ /* 0x000fe2000000082d */
[----:B------:R-:W-:Y:S01]  /*d1d0*/  FADD R41, R29, -12583039 ;  /* 0xcb40007f1d297421 */ /* 0x000fe20000000000 */
[----:B------:R-:W4:Y:S01]  /*d1e0*/  MUFU.EX2 R20, R39 ;  /* 0x0000002700147308 */ /* 0x000f220000000800 */
[----:B------:R-:W-:Y:S01]  /*d1f0*/  FFMA R43, R24, 1.925963033500011079e-08, R43 ;  /* 0x32a57060182b7823 */ /* 0x000fe2000000002b */
[----:B------:R-:W-:Y:S01]  /*d200*/  FFMA R45, R26, 1.925963033500011079e-08, R45 ;  /* 0x32a570601a2d7823 */ /* 0x000fe2000000002d */
[----:B------:R-:W-:Y:S01]  /*d210*/  FFMA R41, R22, 1.4426950216293334961, -R41 ;  /* 0x3fb8aa3b16297823 */ /* 0x000fe20000000829 */
[----:B------:R-:W-:Y:S01]  /*d220*/  SHF.L.U32 R24, R37, 0x17, RZ ;  /* 0x0000001725187819 */ /* 0x000fe200000006ff */
[----:B------:R-:W-:Y:S01]  /*d230*/  FFMA.RM R14, R51, R12, 12582913 ;  /* 0x4b400001330e7423 */ /* 0x000fe2000000400c */
[----:B---3--:R-:W-:Y:S01]  /*d240*/  FMUL R8, R8, R33 ;  /* 0x0000002108087220 */ /* 0x008fe20000400000 */
[----:B------:R-:W-:Y:S01]  /*d250*/  FFMA R41, R22, 1.925963033500011079e-08, R41 ;  /* 0x32a5706016297823 */ /* 0x000fe20000000029 */
[----:B------:R-:W-:-:S02]  /*d260*/  IMAD.SHL.U32 R22, R29, 0x800000, RZ ;  /* 0x008000001d167824 */ /* 0x000fc400078e00ff */
[----:B--2---:R-:W-:Y:S01]  /*d270*/  FMUL R16, R16, R35 ;  /* 0x0000002310107220 */ /* 0x004fe20000400000 */
[----:B------:R-:W2:Y:S01]  /*d280*/  MUFU.EX2 R26, R45 ;  /* 0x0000002d001a7308 */ /* 0x000ea20000000800 */
[----:B------:R-:W-:Y:S01]  /*d290*/  FFMA.SAT R33, R28, R11, 0.5 ;  /* 0x3f0000001c217423 */ /* 0x000fe2000000200b */
[----:B------:R-:W-:Y:S01]  /*d2a0*/  FADD R51, R14, -12583039 ;  /* 0xcb40007f0e337421 */ /* 0x000fe20000000000 */
[----:B------:R-:W-:Y:S01]  /*d2b0*/  FMUL R10, R10, R49 ;  /* 0x000000310a0a7220 */ /* 0x000fe20000400000 */
[----:B------:R-:W-:Y:S01]  /*d2c0*/  SHF.L.U32 R14, R14, 0x17, RZ ;  /* 0x000000170e0e7819 */ /* 0x000fe200000006ff */
[----:B------:R-:W-:Y:S01]  /*d2d0*/  FFMA.RM R33, R33, R12, 12582913 ;  /* 0x4b40000121217423 */ /* 0x000fe2000000400c */
[----:B------:R-:W-:Y:S01]  /*d2e0*/  FFMA R51, R30, 1.4426950216293334961, -R51 ;  /* 0x3fb8aa3b1e337823 */ /* 0x000fe20000000833 */
[----:B----4-:R-:W-:Y:S01]  /*d2f0*/  FMUL R20, R15, R20 ;  /* 0x000000140f147220 */ /* 0x010fe20000400000 */
[----:B------:R-:W-:Y:S01]  /*d300*/  FFMA.SAT R15, R32, R11, 0.5 ;  /* 0x3f000000200f7423 */ /* 0x000fe2000000200b */
[----:B------:R-:W3:Y:S01]  /*d310*/  MUFU.EX2 R43, R43 ;  /* 0x0000002b002b7308 */ /* 0x000ee20000000800 */
[----:B------:R-:W-:Y:S01]  /*d320*/  FADD R49, R33, -12583039 ;  /* 0xcb40007f21317421 */ /* 0x000fe20000000000 */
[----:B------:R-:W-:Y:S01]  /*d330*/  FFMA R30, R30, 1.925963033500011079e-08, R51 ;  /* 0x32a570601e1e7823 */ /* 0x000fe20000000033 */
[----:B------:R-:W-:-:S02]  /*d340*/  FFMA.RM R15, R15, R12, 12582913 ;  /* 0x4b4000010f0f7423 */ /* 0x000fc4000000400c */
[----:B------:R-:W-:Y:S02]  /*d350*/  FFMA R49, R28, 1.4426950216293334961, -R49 ;  /* 0x3fb8aa3b1c317823 */ /* 0x000fe40000000831 */
[----:B------:R-:W-:Y:S01]  /*d360*/  FADD R35, R15, -12583039 ;  /* 0xcb40007f0f237421 */ /* 0x000fe20000000000 */
[----:B--2---:R-:W-:Y:S01]  /*d370*/  FMUL R26, R13, R26 ;  /* 0x0000001a0d1a7220 */ /* 0x004fe20000400000 */
[----:B------:R-:W2:Y:S01]  /*d380*/  MUFU.EX2 R41, R41 ;  /* 0x0000002900297308 */ /* 0x000ea20000000800 */
[----:B------:R-:W-:Y:S02]  /*d390*/  IMAD.SHL.U32 R15, R15, 0x800000, RZ ;  /* 0x008000000f0f7824 */ /* 0x000fe400078e00ff */
[----:B------:R-:W-:Y:S01]  /*d3a0*/  FFMA R35, R32, 1.4426950216293334961, -R35 ;  /* 0x3fb8aa3b20237823 */ /* 0x000fe20000000823 */
[----:B------:R-:W-:Y:S01]  /*d3b0*/  FFMA R49, R28, 1.925963033500011079e-08, R49 ;  /* 0x32a570601c317823 */ /* 0x000fe20000000031 */
[----:B------:R-:W-:Y:S02]  /*d3c0*/  IMAD.SHL.U32 R28, R33, 0x800000, RZ ;  /* 0x00800000211c7824 */ /* 0x000fe400078e00ff */
[----:B------:R-:W-:Y:S01]  /*d3d0*/  FFMA R39, R32, 1.925963033500011079e-08, R35 ;  /* 0x32a5706020277823 */ /* 0x000fe20000000023 */
[----:B------:R-:W-:Y:S01]  /*d3e0*/  FFMA.SAT R35, R40, R11, 0.5 ;  /* 0x3f00000028237423 */ /* 0x000fe2000000200b */
[----:B---3--:R-:W-:Y:S01]  /*d3f0*/  FMUL R24, R24, R43 ;  /* 0x0000002b18187220 */ /* 0x008fe20000400000 */
[----:B------:R-:W3:Y:S02]  /*d400*/  MUFU.EX2 R49, R49 ;  /* 0x0000003100317308 */ /* 0x000ee40000000800 */
[----:B------:R-:W-:Y:S01]  /*d410*/  FFMA.RM R32, R35, R12, 12582913 ;  /* 0x4b40000123207423 */ /* 0x000fe2000000400c */
[----:B------:R-:W-:-:S03]  /*d420*/  FFMA.SAT R35, R34, R11, 0.5 ;  /* 0x3f00000022237423 */ /* 0x000fc6000000200b */
[----:B------:R-:W-:Y:S01]  /*d430*/  FADD R29, R32, -12583039 ;  /* 0xcb40007f201d7421 */ /* 0x000fe20000000000 */
[-C--:B------:R-:W-:Y:S01]  /*d440*/  FFMA.RM R35, R35, R12.reuse, 12582913 ;  /* 0x4b40000123237423 */ /* 0x080fe2000000400c */
[----:B--2---:R-:W-:Y:S01]  /*d450*/  FMUL R22, R22, R41 ;  /* 0x0000002916167220 */ /* 0x004fe20000400000 */
[----:B------:R-:W-:Y:S01]  /*d460*/  FFMA.SAT R41, R42, R11, 0.5 ;  /* 0x3f0000002a297423 */ /* 0x000fe2000000200b */
[----:B------:R-:W-:Y:S01]  /*d470*/  FFMA R29, R40, 1.4426950216293334961, -R29 ;  /* 0x3fb8aa3b281d7823 */ /* 0x000fe2000000081d */
[----:B------:R-:W2:Y:S01]  /*d480*/  MUFU.EX2 R50, R39 ;  /* 0x0000002700327308 */ /* 0x000ea20000000800 */
[----:B------:R-:W-:Y:S02]  /*d490*/  IMAD.SHL.U32 R32, R32, 0x800000, RZ ;  /* 0x0080000020207824 */ /* 0x000fe400078e00ff */
[----:B------:R-:W-:Y:S01]  /*d4a0*/  FFMA.RM R41, R41, R12, 12582913 ;  /* 0x4b40000129297423 */ /* 0x000fe2000000400c */
[----:B------:R-:W-:Y:S01]  /*d4b0*/  FFMA R40, R40, 1.925963033500011079e-08, R29 ;  /* 0x32a5706028287823 */ /* 0x000fe2000000001d */
[----:B------:R-:W-:Y:S01]  /*d4c0*/  FADD R29, R35, -12583039 ;  /* 0xcb40007f231d7421 */ /* 0x000fe20000000000 */
[----:B---3--:R-:W-:-:S03]  /*d4d0*/  FMUL R28, R28, R49 ;  /* 0x000000311c1c7220 */ /* 0x008fc60000400000 */
[----:B------:R-:W-:-:S04]  /*d4e0*/  FFMA R29, R34, 1.4426950216293334961, -R29 ;  /* 0x3fb8aa3b221d7823 */ /* 0x000fc8000000081d */
[----:B------:R-:W-:Y:S01]  /*d4f0*/  FFMA R37, R34, 1.925963033500011079e-08, R29 ;  /* 0x32a5706022257823 */ /* 0x000fe2000000001d */
[----:B------:R-:W-:-:S04]  /*d500*/  FFMA.SAT R29, R36, R11, 0.5 ;  /* 0x3f000000241d7423 */ /* 0x000fc8000000200b */
[----:B------:R-:W-:Y:S02]  /*d510*/  FFMA.RM R34, R29, R12, 12582913 ;  /* 0x4b4000011d227423 */ /* 0x000fe4000000400c */
[----:B------:R2:W3:Y:S02]  /*d520*/  MUFU.EX2 R29, R30 ;  /* 0x0000001e001d7308 */ /* 0x0004e40000000800 */
[C---:B------:R-:W-:Y:S01]  /*d530*/  FADD R13, R34.reuse, -12583039 ;  /* 0xcb40007f220d7421 */ /* 0x040fe20000000000 */
[----:B------:R-:W-:-:S03]  /*d540*/  IMAD.SHL.U32 R34, R34, 0x800000, RZ ;  /* 0x0080000022227824 */ /* 0x000fc600078e00ff */
[----:B------:R-:W-:Y:S01]  /*d550*/  FFMA R13, R36, 1.4426950216293334961, -R13 ;  /* 0x3fb8aa3b240d7823 */ /* 0x000fe2000000080d */
[----:B--2---:R-:W-:-:S03]  /*d560*/  FMUL R30, R15, R50 ;  /* 0x000000320f1e7220 */ /* 0x004fc60000400000 */
[----:B------:R-:W-:Y:S01]  /*d570*/  FFMA R43, R36, 1.925963033500011079e-08, R13 ;  /* 0x32a57060242b7823 */ /* 0x000fe2000000000d */
[----:B------:R-:W-:Y:S01]  /*d580*/  FFMA.SAT R13, R38, R11, 0.5 ;  /* 0x3f000000260d7423 */ /* 0x000fe2000000200b */
[----:B------:R-:W2:Y:S03]  /*d590*/  MUFU.EX2 R15, R40 ;  /* 0x00000028000f7308 */ /* 0x000ea60000000800 */
[----:B------:R-:W-:Y:S01]  /*d5a0*/  FFMA.RM R36, R13, R12, 12582913 ;  /* 0x4b4000010d247423 */ /* 0x000fe2000000400c */
[----:B---3--:R-:W-:-:S03]  /*d5b0*/  FMUL R29, R14, R29 ;  /* 0x0000001d0e1d7220 */ /* 0x008fc60000400000 */
[----:B------:R-:W-:Y:S01]  /*d5c0*/  FADD R13, R36, -12583039 ;  /* 0xcb40007f240d7421 */ /* 0x000fe20000000000 */
[----:B------:R3:W-:Y:S03]  /*d5d0*/  MUFU.EX2 R50, R37 ;  /* 0x0000002500327308 */ /* 0x0007e60000000800 */
[----:B------:R-:W-:-:S04]  /*d5e0*/  FFMA R13, R38, 1.4426950216293334961, -R13 ;  /* 0x3fb8aa3b260d7823 */ /* 0x000fc8000000080d */
[----:B------:R-:W-:Y:S01]  /*d5f0*/  FFMA R38, R38, 1.925963033500011079e-08, R13 ;  /* 0x32a5706026267823 */ /* 0x000fe2000000000d */
[----:B------:R-:W-:Y:S01]  /*d600*/  FADD R13, R41, -12583039 ;  /* 0xcb40007f290d7421 */ /* 0x000fe20000000000 */
[----:B--2---:R-:W-:Y:S01]  /*d610*/  FMUL R32, R32, R15 ;  /* 0x0000000f20207220 */ /* 0x004fe20000400000 */
[-C--:B---3--:R-:W-:Y:S01]  /*d620*/  FFMA.SAT R37, R54, R11.reuse, 0.5 ;  /* 0x3f00000036257423 */ /* 0x088fe2000000200b */
[----:B------:R-:W2:Y:S01]  /*d630*/  MUFU.EX2 R43, R43 ;  /* 0x0000002b002b7308 */ /* 0x000ea20000000800 */
[C---:B------:R-:W-:Y:S02]  /*d640*/  FFMA R13, R42.reuse, 1.4426950216293334961, -R13 ;  /* 0x3fb8aa3b2a0d7823 */ /* 0x040fe4000000080d */
[----:B------:R-:W-:Y:S02]  /*d650*/  FFMA.RM R37, R37, R12, 12582913 ;  /* 0x4b40000125257423 */ /* 0x000fe4000000400c */
[----:B------:R-:W-:Y:S01]  /*d660*/  FFMA R42, R42, 1.925963033500011079e-08, R13 ;  /* 0x32a570602a2a7823 */ /* 0x000fe2000000000d */
[----:B------:R-:W-:Y:S01]  /*d670*/  FFMA.SAT R13, R44, R11, 0.5 ;  /* 0x3f0000002c0d7423 */ /* 0x000fe2000000200b */
[C---:B------:R-:W-:Y:S01]  /*d680*/  FADD R39, R37.reuse, -12583039 ;  /* 0xcb40007f25277421 */ /* 0x040fe20000000000 */
[----:B------:R-:W-:Y:S01]  /*d690*/  MUFU.EX2 R38, R38 ;  /* 0x0000002600267308 */ /* 0x000fe20000000800 */
[----:B------:R-:W-:-:S02]  /*d6a0*/  IMAD.SHL.U32 R37, R37, 0x800000, RZ ;  /* 0x0080000025257824 */ /* 0x000fc400078e00ff */
[----:B------:R-:W-:Y:S01]  /*d6b0*/  FFMA.RM R13, R13, R12, 12582913 ;  /* 0x4b4000010d0d7423 */ /* 0x000fe2000000400c */
[----:B------:R-:W-:-:S03]  /*d6c0*/  FFMA R39, R54, 1.4426950216293334961, -R39 ;  /* 0x3fb8aa3b36277823 */ /* 0x000fc60000000827 */
[C---:B------:R-:W-:Y:S01]  /*d6d0*/  FADD R33, R13.reuse, -12583039 ;  /* 0xcb40007f0d217421 */ /* 0x040fe20000000000 */
[----:B------:R-:W-:Y:S01]  /*d6e0*/  FFMA R54, R54, 1.925963033500011079e-08, R39 ;  /* 0x32a5706036367823 */ /* 0x000fe20000000027 */
[----:B------:R-:W-:Y:S01]  /*d6f0*/  FFMA.SAT R39, R58, R11, 0.5 ;  /* 0x3f0000003a277423 */ /* 0x000fe2000000200b */
[----:B--2---:R-:W-:Y:S01]  /*d700*/  FMUL R34, R34, R43 ;  /* 0x0000002b22227220 */ /* 0x004fe20000400000 */
[C---:B------:R-:W-:Y:S01]  /*d710*/  FFMA R33, R44.reuse, 1.4426950216293334961, -R33 ;  /* 0x3fb8aa3b2c217823 */ /* 0x040fe20000000821 */
[----:B------:R-:W-:Y:S01]  /*d720*/  MUFU.EX2 R43, R42 ;  /* 0x0000002a002b7308 */ /* 0x000fe20000000800 */
[----:B------:R-:W-:Y:S02]  /*d730*/  IMAD.SHL.U32 R13, R13, 0x800000, RZ ;  /* 0x008000000d0d7824 */ /* 0x000fe400078e00ff */
[----:B------:R-:W-:Y:S01]  /*d740*/  FFMA R44, R44, 1.925963033500011079e-08, R33 ;  /* 0x32a570602c2c7823 */ /* 0x000fe20000000021 */
[----:B------:R-:W-:-:S04]  /*d750*/  FFMA.SAT R33, R48, R11, 0.5 ;  /* 0x3f00000030217423 */ /* 0x000fc8000000200b */
[----:B------:R-:W-:Y:S01]  /*d760*/  FFMA.RM R14, R33, R12, 12582913 ;  /* 0x4b400001210e7423 */ /* 0x000fe2000000400c */
[----:B------:R-:W-:Y:S01]  /*d770*/  SHF.L.U32 R33, R35, 0x17, RZ ;  /* 0x0000001723217819 */ /* 0x000fe200000006ff */
[----:B------:R-:W2:Y:S02]  /*d780*/  MUFU.EX2 R44, R44 ;  /* 0x0000002c002c7308 */ /* 0x000ea40000000800 */
[C---:B------:R-:W-:Y:S01]  /*d790*/  FADD R15, R14.reuse, -12583039 ;  /* 0xcb40007f0e0f7421 */ /* 0x040fe20000000000 */
[----:B------:R-:W-:Y:S02]  /*d7a0*/  IMAD.SHL.U32 R14, R14, 0x800000, RZ ;  /* 0x008000000e0e7824 */ /* 0x000fe400078e00ff */
[----:B------:R-:W-:Y:S01]  /*d7b0*/  FMUL R33, R33, R50 ;  /* 0x0000003221217220 */ /* 0x000fe20000400000 */
[C---:B------:R-:W-:Y:S02]  /*d7c0*/  FFMA R15, R48.reuse, 1.4426950216293334961, -R15 ;  /* 0x3fb8aa3b300f7823 */ /* 0x040fe4000000080f */
[----:B------:R-:W-:Y:S02]  /*d7d0*/  MUFU.EX2 R54, R54 ;  /* 0x0000003600367308 */ /* 0x000fe40000000800 */
[----:B------:R-:W-:Y:S01]  /*d7e0*/  FFMA R48, R48, 1.925963033500011079e-08, R15 ;  /* 0x32a5706030307823 */ /* 0x000fe2000000000f */
[----:B------:R-:W-:-:S04]  /*d7f0*/  FFMA.SAT R15, R56, R11, 0.5 ;  /* 0x3f000000380f7423 */ /* 0x000fc8000000200b */
[----:B------:R-:W-:Y:S01]  /*d800*/  FFMA.RM R15, R15, R12, 12582913 ;  /* 0x4b4000010f0f7423 */ /* 0x000fe2000000400c */
[----:B--2---:R-:W-:-:S03]  /*d810*/  FMUL R44, R13, R44 ;  /* 0x0000002c0d2c7220 */ /* 0x004fc60000400000 */
[C---:B------:R-:W-:Y:S01]  /*d820*/  FADD R35, R15.reuse, -12583039 ;  /* 0xcb40007f0f237421 */ /* 0x040fe20000000000 */
[----:B------:R-:W-:-:S03]  /*d830*/  SHF.L.U32 R15, R15, 0x17, RZ ;  /* 0x000000170f0f7819 */ /* 0x000fc600000006ff */
[----:B------:R-:W-:-:S04]  /*d840*/  FFMA R35, R56, 1.4426950216293334961, -R35 ;  /* 0x3fb8aa3b38237823 */ /* 0x000fc80000000823 */
[----:B------:R-:W-:Y:S01]  /*d850*/  FFMA R56, R56, 1.925963033500011079e-08, R35 ;  /* 0x32a5706038387823 */ /* 0x000fe20000000023 */
[----:B------:R-:W-:Y:S01]  /*d860*/  IMAD.SHL.U32 R35, R36, 0x800000, RZ ;  /* 0x0080000024237824 */ /* 0x000fe200078e00ff */
[----:B------:R-:W-:-:S03]  /*d870*/  SHF.L.U32 R36, R41, 0x17, RZ ;  /* 0x0000001729247819 */ /* 0x000fc600000006ff */
[----:B------:R-:W-:Y:S01]  /*d880*/  FMUL R35, R35, R38 ;  /* 0x0000002623237220 */ /* 0x000fe20000400000 */
[----:B------:R-:W-:Y:S01]  /*d890*/  FFMA.RM R38, R39, R12, 12582913 ;  /* 0x4b40000127267423 */ /* 0x000fe2000000400c */
[----:B------:R-:W-:Y:S01]  /*d8a0*/  FMUL R36, R36, R43 ;  /* 0x0000002b24247220 */ /* 0x000fe20000400000 */
[----:B------:R-:W-:Y:S01]  /*d8b0*/  FFMA.SAT R43, R64, R11, 0.5 ;  /* 0x3f000000402b7423 */ /* 0x000fe2000000200b */
[----:B------:R-:W2:Y:S01]  /*d8c0*/  MUFU.EX2 R56, R56 ;  /* 0x0000003800387308 */ /* 0x000ea20000000800 */
[C---:B------:R-:W-:Y:S01]  /*d8d0*/  FADD R39, R38.reuse, -12583039 ;  /* 0xcb40007f26277421 */ /* 0x040fe20000000000 */
[----:B------:R-:W-:-:S03]  /*d8e0*/  IMAD.SHL.U32 R38, R38, 0x800000, RZ ;  /* 0x0080000026267824 */ /* 0x000fc600078e00ff */
[----:B------:R-:W-:-:S04]  /*d8f0*/  FFMA R39, R58, 1.4426950216293334961, -R39 ;  /* 0x3fb8aa3b3a277823 */ /* 0x000fc80000000827 */
[----:B------:R-:W-:Y:S01]  /*d900*/  FFMA R58, R58, 1.925963033500011079e-08, R39 ;  /* 0x32a570603a3a7823 */ /* 0x000fe20000000027 */
[----:B------:R-:W-:-:S03]  /*d910*/  FFMA.SAT R39, R60, R11, 0.5 ;  /* 0x3f0000003c277423 */ /* 0x000fc6000000200b */
[----:B------:R-:W-:Y:S01]  /*d920*/  MUFU.EX2 R45, R58 ;  /* 0x0000003a002d7308 */ /* 0x000fe20000000800 */
[----:B------:R-:W-:Y:S01]  /*d930*/  FFMA.RM R39, R39, R12, 12582913 ;  /* 0x4b40000127277423 */ /* 0x000fe2000000400c */
[----:B--2---:R-:W-:-:S03]  /*d940*/  FMUL R42, R15, R56 ;  /* 0x000000380f2a7220 */ /* 0x004fc60000400000 */
[C---:B------:R-:W-:Y:S01]  /*d950*/  FADD R41, R39.reuse, -12583039 ;  /* 0xcb40007f27297421 */ /* 0x040fe20000000000 */
[----:B------:R-:W-:-:S03]  /*d960*/  SHF.L.U32 R39, R39, 0x17, RZ ;  /* 0x0000001727277819 */ /* 0x000fc600000006ff */
[----:B------:R-:W-:-:S04]  /*d970*/  FFMA R41, R60, 1.4426950216293334961, -R41 ;  /* 0x3fb8aa3b3c297823 */ /* 0x000fc80000000829 */
[----:B------:R-:W-:Y:S01]  /*d980*/  FFMA R60, R60, 1.925963033500011079e-08, R41 ;  /* 0x32a570603c3c7823 */ /* 0x000fe20000000029 */
[----:B------:R-:W-:-:S04]  /*d990*/  FFMA.SAT R41, R62, R11, 0.5 ;  /* 0x3f0000003e297423 */ /* 0x000fc8000000200b */
[-C--:B------:R-:W-:Y:S01]  /*d9a0*/  FFMA.RM R11, R41, R12.reuse, 12582913 ;  /* 0x4b400001290b7423 */ /* 0x080fe2000000400c */
[----:B------:R-:W-:Y:S01]  /*d9b0*/  FFMA.RM R12, R43, R12, 12582913 ;  /* 0x4b4000012b0c7423 */ /* 0x000fe2000000400c */
[----:B------:R-:W2:Y:S02]  /*d9c0*/  MUFU.EX2 R60, R60 ;  /* 0x0000003c003c7308 */ /* 0x000ea40000000800 */
[C---:B------:R-:W-:Y:S01]  /*d9d0*/  FADD R41, R11.reuse, -12583039 ;  /* 0xcb40007f0b297421 */ /* 0x040fe20000000000 */
[----:B------:R-:W-:-:S03]  /*d9e0*/  IMAD.SHL.U32 R11, R11, 0x800000, RZ ;  /* 0x008000000b0b7824 */ /* 0x000fc600078e00ff */
[C---:B------:R-:W-:Y:S02]  /*d9f0*/  FFMA R41, R62.reuse, 1.4426950216293334961, -R41 ;  /* 0x3fb8aa3b3e297823 */ /* 0x040fe40000000829 */
[----:B------:R-:W3:Y:S02]  /*da00*/  MUFU.EX2 R43, R48 ;  /* 0x00000030002b7308 */ /* 0x000ee40000000800 */
[----:B------:R-:W-:Y:S01]  /*da10*/  FFMA R62, R62, 1.925963033500011079e-08, R41 ;  /* 0x32a570603e3e7823 */ /* 0x000fe20000000029 */
[C---:B------:R-:W-:Y:S01]  /*da20*/  FADD R41, R12.reuse, -12583039 ;  /* 0xcb40007f0c297421 */ /* 0x040fe20000000000 */
[----:B------:R-:W-:-:S03]  /*da30*/  IMAD.SHL.U32 R12, R12, 0x800000, RZ ;  /* 0x008000000c0c7824 */ /* 0x000fc600078e00ff */
[C---:B------:R-:W-:Y:S01]  /*da40*/  FFMA R41, R64.reuse, 1.4426950216293334961, -R41 ;  /* 0x3fb8aa3b40297823 */ /* 0x040fe20000000829 */
[----:B------:R-:W4:Y:S01]  /*da50*/  MUFU.EX2 R62, R62 ;  /* 0x0000003e003e7308 */ /* 0x000f220000000800 */
[----:B--2---:R-:W-:Y:S02]  /*da60*/  FMUL R39, R39, R60 ;  /* 0x0000003c27277220 */ /* 0x004fe40000400000 */
[----:B------:R-:W-:Y:S01]  /*da70*/  FFMA R64, R64, 1.925963033500011079e-08, R41 ;  /* 0x32a5706040407823 */ /* 0x000fe20000000029 */
[----:B------:R-:W-:-:S04]  /*da80*/  FADD R41, RZ, R18 ;  /* 0x00000012ff297221 */ /* 0x000fc80000000000 */
        /* <DEDUP_REMOVED lines=14> */
[----:B------:R-:W-:Y:S02]  /*db70*/  FMUL R41, R37, R54 ;  /* 0x0000003625297220 */ /* 0x000fe40000400000 */
[----:B------:R-:W2:Y:S01]  /*db80*/  MUFU.EX2 R37, R64 ;  /* 0x0000004000257308 */ /* 0x000ea20000000800 */
[----:B------:R-:W-:Y:S01]  /*db90*/  FADD R13, R40, R33 ;  /* 0x00000021280d7221 */ /* 0x000fe20000000000 */
[----:B------:R-:W-:Y:S01]  /*dba0*/  FMUL R40, R38, R45 ;  /* 0x0000002d26287220 */ /* 0x000fe20000400000 */
[----:B----4-:R-:W-:Y:S02]  /*dbb0*/  FMUL R38, R11, R62 ;  /* 0x0000003e0b267220 */ /* 0x010fe40000400000 */
[----:B------:R-:W-:-:S04]  /*dbc0*/  FADD R14, R13, R34 ;  /* 0x000000220d0e7221 */ /* 0x000fc80000000000 */
[----:B------:R-:W-:-:S04]  /*dbd0*/  FADD R13, R14, R35 ;  /* 0x000000230e0d7221 */ /* 0x000fc80000000000 */
        /* <DEDUP_REMOVED lines=19> */
.L_x_2059:
        /* <DEDUP_REMOVED lines=10> */
[----:B------:R-:W-:Y:S02]  /*ddb0*/  MOV R11, R55 ;  /* 0x00000037000b7202 */ /* 0x000fe40000000f00 */
[----:B------:R-:W-:-:S07]  /*ddc0*/  MOV R12, 0xdde0 ;  /* 0x0000dde0000c7802 */ /* 0x000fce0000000f00 */
[----:B012---:R-:W-:Y:S05]  /*ddd0*/  CALL.REL.NOINC `($__internal_22_$__cuda_sm3x_div_rn_noftz_f32_slowpath) ;  /* 0x0000003400847944 */ /* 0x007fea0003c00000 */
[----:B------:R-:W-:-:S07]  /*dde0*/  IMAD.MOV.U32 R14, RZ, RZ, R11 ;  /* 0x000000ffff0e7224 */ /* 0x000fce00078e000b */
.L_x_1996:
[----:B------:R-:W-:Y:S05]  /*ddf0*/  BSYNC.RECONVERGENT B3 ;  /* 0x0000000000037941 */ /* 0x000fea0003800200 */
.L_x_1995:
        /* <DEDUP_REMOVED lines=10> */
[----:B------:R-:W-:Y:S02]  /*dea0*/  MOV R11, R55 ;  /* 0x00000037000b7202 */ /* 0x000fe40000000f00 */
[----:B------:R-:W-:-:S07]  /*deb0*/  MOV R12, 0xded0 ;  /* 0x0000ded0000c7802 */ /* 0x000fce0000000f00 */
[----:B012---:R-:W-:Y:S05]  /*dec0*/  CALL.REL.NOINC `($__internal_22_$__cuda_sm3x_div_rn_noftz_f32_slowpath) ;  /* 0x0000003400487944 */ /* 0x007fea0003c00000 */
[----:B------:R-:W-:-:S07]  /*ded0*/  IMAD.MOV.U32 R15, RZ, RZ, R11 ;  /* 0x000000ffff0f7224 */ /* 0x000fce00078e000b */
.L_x_1998:
[----:B------:R-:W-:Y:S05]  /*dee0*/  BSYNC.RECONVERGENT B3 ;  /* 0x0000000000037941 */ /* 0x000fea0003800200 */
.L_x_1997:
        /* <DEDUP_REMOVED lines=14> */
.L_x_2000:
[----:B------:R-:W-:Y:S05]  /*dfd0*/  BSYNC.RECONVERGENT B3 ;  /* 0x0000000000037941 */ /* 0x000fea0003800200 */
.L_x_1999:
        /* <DEDUP_REMOVED lines=14> */
.L_x_2002:
[----:B------:R-:W-:Y:S05]  /*e0c0*/  BSYNC.RECONVERGENT B3 ;  /* 0x0000000000037941 */ /* 0x000fea0003800200 */
.L_x_2001:
        /* <DEDUP_REMOVED lines=14> */
.L_x_2004:
[----:B------:R-:W-:Y:S05]  /*e1b0*/  BSYNC.RECONVERGENT B3 ;  /* 0x0000000000037941 */ /* 0x000fea0003800200 */
.L_x_2003:
        /* <DEDUP_REMOVED lines=14> */
.L_x_2006:
[----:B------:R-:W-:Y:S05]  /*e2a0*/  BSYNC.RECONVERGENT B3 ;  /* 0x0000000000037941 */ /* 0x000fea0003800200 */
.L_x_2005:
        /* <DEDUP_REMOVED lines=14> */
.L_x_2008:
[----:B------:R-:W-:Y:S05]  /*e390*/  BSYNC.RECONVERGENT B3 ;  /* 0x0000000000037941 */ /* 0x000fea0003800200 */
.L_x_2007:
        /* <DEDUP_REMOVED lines=14> */
.L_x_2010:
[----:B------:R-:W-:Y:S05]  /*e480*/  BSYNC.RECONVERGENT B3 ;  /* 0x0000000000037941 */ /* 0x000fea0003800200 */
.L_x_2009:
        /* <DEDUP_REMOVED lines=14> */
.L_x_2012:
[----:B------:R-:W-:Y:S05]  /*e570*/  BSYNC.RECONVERGENT B3 ;  /* 0x0000000000037941 */ /* 0x000fea0003800200 */
.L_x_2011:
        /* <DEDUP_REMOVED lines=14> */
.L_x_2014:
[----:B------:R-:W-:Y:S05]  /*e660*/  BSYNC.RECONVERGENT B3 ;  /* 0x0000000000037941 */ /* 0x000fea0003800200 */
.L_x_2013:
        /* <DEDUP_REMOVED lines=14> */
.L_x_2016:
[----:B------:R-:W-:Y:S05]  /*e750*/  BSYNC.RECONVERGENT B3 ;  /* 0x0000000000037941 */ /* 0x000fea0003800200 */
.L_x_2015:
        /* <DEDUP_REMOVED lines=14> */
.L_x_2018:
[----:B------:R-:W-:Y:S05]  /*e840*/  BSYNC.RECONVERGENT B3 ;  /* 0x0000000000037941 */ /* 0x000fea0003800200 */
.L_x_2017:
        /* <DEDUP_REMOVED lines=14> */
.L_x_2020:
[----:B------:R-:W-:Y:S05]  /*e930*/  BSYNC.RECONVERGENT B3 ;  /* 0x0000000000037941 */ /* 0x000fea0003800200 */
.L_x_2019:
        /* <DEDUP_REMOVED lines=14> */
.L_x_2022:
[----:B------:R-:W-:Y:S05]  /*ea20*/  BSYNC.RECONVERGENT B3 ;  /* 0x0000000000037941 */ /* 0x000fea0003800200 */
.L_x_2021:
        /* <DEDUP_REMOVED lines=14> */
.L_x_2024:
[----:B------:R-:W-:Y:S05]  /*eb10*/  BSYNC.RECONVERGENT B3 ;  /* 0x0000000000037941 */ /* 0x000fea0003800200 */
.L_x_2023:
        /* <DEDUP_REMOVED lines=14> */
.L_x_2026:
[----:B------:R-:W-:Y:S05]  /*ec00*/  BSYNC.RECONVERGENT B3 ;  /* 0x0000000000037941 */ /* 0x000fea0003800200 */
.L_x_2025:
        /* <DEDUP_REMOVED lines=14> */
.L_x_2028:
[----:B------:R-:W-:Y:S05]  /*ecf0*/  BSYNC.RECONVERGENT B3 ;  /* 0x0000000000037941 */ /* 0x000fea0003800200 */
.L_x_2027:
        /* <DEDUP_REMOVED lines=14> */
.L_x_2030:
[----:B------:R-:W-:Y:S05]  /*ede0*/  BSYNC.RECONVERGENT B3 ;  /* 0x0000000000037941 */ /* 0x000fea0003800200 */
.L_x_2029:
        /* <DEDUP_REMOVED lines=14> */
.L_x_2032:
[----:B------:R-:W-:Y:S05]  /*eed0*/  BSYNC.RECONVERGENT B3 ;  /* 0x0000000000037941 */ /* 0x000fea0003800200 */
.L_x_2031:
        /* <DEDUP_REMOVED lines=14> */
.L_x_2034:
[----:B------:R-:W-:Y:S05]  /*efc0*/  BSYNC.RECONVERGENT B3 ;  /* 0x0000000000037941 */ /* 0x000fea0003800200 */
.L_x_2033:
        /* <DEDUP_REMOVED lines=14> */
.L_x_2036:
[----:B------:R-:W-:Y:S05]  /*f0b0*/  BSYNC.RECONVERGENT B3 ;  /* 0x0000000000037941 */ /* 0x000fea0003800200 */
.L_x_2035:
        /* <DEDUP_REMOVED lines=14> */
.L_x_2038:
[----:B------:R-:W-:Y:S05]  /*f1a0*/  BSYNC.RECONVERGENT B3 ;  /* 0x0000000000037941 */ /* 0x000fea0003800200 */
.L_x_2037:
        /* <DEDUP_REMOVED lines=14> */
.L_x_2040:
[----:B------:R-:W-:Y:S05]  /*f290*/  BSYNC.RECONVERGENT B3 ;  /* 0x0000000000037941 */ /* 0x000fea0003800200 */
.L_x_2039:
        /* <DEDUP_REMOVED lines=14> */
.L_x_2042:
[----:B------:R-:W-:Y:S05]  /*f380*/  BSYNC.RECONVERGENT B3 ;  /* 0x0000000000037941 */ /* 0x000fea0003800200 */
.L_x_2041:
        /* <DEDUP_REMOVED lines=14> */
.L_x_2044:
[----:B------:R-:W-:Y:S05]  /*f470*/  BSYNC.RECONVERGENT B3 ;  /* 0x0000000000037941 */ /* 0x000fea0003800200 */
.L_x_2043:
        /* <DEDUP_REMOVED lines=14> */
.L_x_2046:
[----:B------:R-:W-:Y:S05]  /*f560*/  BSYNC.RECONVERGENT B3 ;  /* 0x0000000000037941 */ /* 0x000fea0003800200 */
.L_x_2045:
        /* <DEDUP_REMOVED lines=13> */
[----:B------:R-:W-:Y:S01]  /*f640*/  IMAD R13, R0, UR47, R13 ;  /* 0x0000002f000d7c24 */ /* 0x000fe2000f8e020d */
[----:B------:R-:W-:Y:S01]  /*f650*/  ISETP.GE.U32.AND P2, PT, R12, UR50, PT ;  /* 0x000000320c007c0c */ /* 0x000fe2000bf46070 */
[----:B------:R-:W-:Y:S01]  /*f660*/  IMAD.WIDE.U32 R10, R0, UR46, R10 ;  /* 0x0000002e000a7c25 */ /* 0x000fe2000f8e000a */
[----:B------:R-:W-:Y:S02]  /*f670*/  @!P3 R2UR UR5, R47 ;  /* 0x000000002f05b2ca */ /* 0x000fe400000e0000 */
[----:B------:R-:W-:Y:S02]  /*f680*/  ISETP.GE.AND.EX P0, PT, RZ, UR51, PT, P0 ;  /* 0x00000033ff007c0c */ /* 0x000fe4000bf06300 */
[----:B------:R-:W-:Y:S02]  /*f690*/  ISETP.GE.AND.EX P2, PT, RZ, UR51, PT, P2 ;  /* 0x00000033ff007c0c */ /* 0x000fe4000bf46320 */
[----:B------:R-:W-:-:S02]  /*f6a0*/  IADD3 R11, PT, PT, R11, R13, RZ ;  /* 0x0000000d0b0b7210 */ /* 0x000fc40007ffe0ff */
[C---:B------:R-:W-:Y:S02]  /*f6b0*/  LEA R12, P5, R10.reuse, UR44, 0x2 ;  /* 0x0000002c0a0c7c11 */ /* 0x040fe4000f8a10ff */
[----:B------:R-:W-:Y:S02]  /*f6c0*/  ISETP.GE.AND.EX P4, PT, RZ, UR51, PT, P4 ;  /* 0x00000033ff007c0c */ /* 0x000fe4000bf86340 */
[----:B------:R-:W-:Y:S01]  /*f6d0*/  LEA.HI.X R13, R10, UR45, R11, 0x2, P5 ;  /* 0x0000002d0a0d7c11 */ /* 0x000fe2000a8f140b */
[----:B------:R-:W-:Y:S01]  /*f6e0*/  VIADD R10, R31, 0xc0 ;  /* 0x000000c01f0a7836 */ /* 0x000fe20000000000 */
[----:B------:R-:W-:Y:S02]  /*f6f0*/  ISETP.GE.U32.AND P6, PT, R16, UR50, PT ;  /* 0x0000003210007c0c */ /* 0x000fe4000bfc6070 */
[----:B------:R-:W-:Y:S01]  /*f700*/  @!P1 R2UR UR6, R46 ;  /* 0x000000002e0692ca */ /* 0x000fe200000e0000 */
[----:B------:R-:W-:Y:S01]  /*f710*/  @!P3 STG.E desc[UR4][R12.64], R14 ;  /* 0x0000000e0c00b986 */ /* 0x000fe2000c101904 */
[----:B------:R-:W-:-:S02]  /*f720*/  @!P1 R2UR UR7, R47 ;  /* 0x000000002f0792ca */ /* 0x000fc400000e0000 */
[----:B------:R-:W-:Y:S02]  /*f730*/  ISETP.GE.AND.EX P3, PT, RZ, UR51, PT, P6 ;  /* 0x00000033ff007c0c */ /* 0x000fe4000bf66360 */
[C---:B------:R-:W-:Y:S02]  /*f740*/  @!P0 R2UR UR8, R46.reuse ;  /* 0x000000002e0882ca */ /* 0x040fe400000e0000 */
[C---:B------:R-:W-:Y:S02]  /*f750*/  @!P0 R2UR UR9, R47.reuse ;  /* 0x000000002f0982ca */ /* 0x040fe400000e0000 */
[----:B------:R-:W-:Y:S02]  /*f760*/  @!P2 R2UR UR10, R46 ;  /* 0x000000002e0aa2ca */ /* 0x000fe400000e0000 */
[----:B------:R-:W-:Y:S02]  /*f770*/  @!P2 R2UR UR11, R47 ;  /* 0x000000002f0ba2ca */ /* 0x000fe400000e0000 */
[----:B------:R-:W-:Y:S01]  /*f780*/  ISETP.GE.U32.AND P5, PT, R10, UR50, PT ;  /* 0x000000320a007c0c */ /* 0x000fe2000bfa6070 */
[----:B------:R-:W-:Y:S01]  /*f790*/  @!P1 STG.E desc[UR6][R12.64+0x80], R15 ;  /* 0x0000800f0c009986 */ /* 0x000fe2000c101906 */
[----:B------:R-:W-:Y:S01]  /*f7a0*/  @!P4 R2UR UR12, R46 ;  /* 0x000000002e0cc2ca */ /* 0x000fe200000e0000 */
[----:B------:R-:W-:Y:S01]  /*f7b0*/  VIADD R10, R31, 0xe0 ;  /* 0x000000e01f0a7836 */ /* 0x000fe20000000000 */
[----:B------:R-:W-:-:S02]  /*f7c0*/  @!P4 R2UR UR13, R47 ;  /* 0x000000002f0dc2ca */ /* 0x000fc400000e0000 */
[----:B------:R-:W-:Y:S01]  /*f7d0*/  IADD3 R11, PT, PT, R31, 0x100, RZ ;  /* 0x000001001f0b7810 */ /* 0x000fe20007ffe0ff */
[----:B------:R0:W-:Y:S01]  /*f7e0*/  @!P0 STG.E desc[UR8][R12.64+0x100], R4 ;  /* 0x000100040c008986 */ /* 0x0001e2000c101908 */
[----:B------:R-:W-:Y:S02]  /*f7f0*/  ISETP.GE.AND.EX P5, PT, RZ, UR51, PT, P5 ;  /* 0x00000033ff007c0c */ /* 0x000fe4000bfa6350 */
[----:B------:R-:W-:Y:S01]  /*f800*/  ISETP.GE.U32.AND P1, PT, R11, UR50, PT ;  /* 0x000000320b007c0c */ /* 0x000fe2000bf26070 */
[----:B------:R1:W-:Y:S01]  /*f810*/  @!P2 STG.E desc[UR10][R12.64+0x180], R6 ;  /* 0x000180060c00a986 */ /* 0x0003e2000c10190a */
[----:B------:R-:W-:Y:S02]  /*f820*/  @!P3 R2UR UR4, R46 ;  /* 0x000000002e04b2ca */ /* 0x000fe400000e0000 */
[----:B------:R-:W-:Y:S02]  /*f830*/  @!P3 R2UR UR5, R47 ;  /* 0x000000002f05b2ca */ /* 0x000fe400000e0000 */
[----:B------:R-:W-:Y:S01]  /*f840*/  ISETP.GE.AND.EX P1, PT, RZ, UR51, PT, P1 ;  /* 0x00000033ff007c0c */ /* 0x000fe2000bf26310 */
[----:B------:R3:W-:Y:S01]  /*f850*/  @!P4 STG.E desc[UR12][R12.64+0x200], R45 ;  /* 0x0002002d0c00c986 */ /* 0x0007e2000c10190c */
[----:B------:R-:W-:Y:S01]  /*f860*/  ISETP.GE.U32.AND P0, PT, R7, UR50, PT ;  /* 0x0000003207007c0c */ /* 0x000fe2000bf06070 */
[----:B0-----:R-:W-:Y:S01]  /*f870*/  VIADD R4, R31, 0x220 ;  /* 0x000002201f047836 */ /* 0x001fe20000000000 */
[----:B------:R-:W-:-:S02]  /*f880*/  ISETP.GE.U32.AND P2, PT, R3, UR50, PT ;  /* 0x0000003203007c0c */ /* 0x000fc4000bf46070 */
[----:B------:R-:W-:Y:S01]  /*f890*/  @!P5 R2UR UR6, R46 ;  /* 0x000000002e06d2ca */ /* 0x000fe200000e0000 */
[----:B-1----:R-:W-:Y:S01]  /*f8a0*/  VIADD R6, R31, 0x2c0 ;  /* 0x000002c01f067836 */ /* 0x002fe20000000000 */
[----:B------:R-:W-:Y:S02]  /*f8b0*/  @!P5 R2UR UR7, R47 ;  /* 0x000000002f07d2ca */ /* 0x000fe400000e0000 */
[----:B------:R-:W-:Y:S01]  /*f8c0*/  ISETP.GE.AND.EX P0, PT, RZ, UR51, PT, P0 ;  /* 0x00000033ff007c0c */ /* 0x000fe2000bf06300 */
[----:B------:R3:W-:Y:S01]  /*f8d0*/  @!P3 STG.E desc[UR4][R12.64+0x280], R49 ;  /* 0x000280310c00b986 */ /* 0x0007e2000c101904 */
[----:B------:R-:W-:Y:S02]  /*f8e0*/  ISETP.GE.U32.AND P4, PT, R5, UR50, PT ;  /* 0x0000003205007c0c */ /* 0x000fe4000bf86070 */
[----:B------:R-:W-:Y:S02]  /*f8f0*/  ISETP.GE.AND.EX P2, PT, RZ, UR51, PT, P2 ;  /* 0x00000033ff007c0c */ /* 0x000fe4000bf46320 */
[----:B------:R-:W-:-:S02]  /*f900*/  ISETP.GE.AND.EX P4, PT, RZ, UR51, PT, P4 ;  /* 0x00000033ff007c0c */ /* 0x000fc4000bf86340 */
[----:B------:R-:W-:Y:S02]  /*f910*/  ISETP.GE.U32.AND P6, PT, R10, UR50, PT ;  /* 0x000000320a007c0c */ /* 0x000fe4000bfc6070 */
[C---:B------:R-:W-:Y:S01]  /*f920*/  @!P1 R2UR UR4, R46.reuse ;  /* 0x000000002e0492ca */ /* 0x040fe200000e0000 */
[----:B------:R3:W-:Y:S01]  /*f930*/  @!P5 STG.E desc[UR6][R12.64+0x300], R51 ;  /* 0x000300330c00d986 */ /* 0x0007e2000c101906 */
[C---:B------:R-:W-:Y:S02]  /*f940*/  @!P1 R2UR UR5, R47.reuse ;  /* 0x000000002f0592ca */ /* 0x040fe400000e0000 */
[----:B------:R-:W-:Y:S02]  /*f950*/  ISETP.GE.AND.EX P6, PT, RZ, UR51, PT, P6 ;  /* 0x00000033ff007c0c */ /* 0x000fe4000bfc6360 */
[----:B------:R-:W-:Y:S02]  /*f960*/  @!P0 R2UR UR12, R46 ;  /* 0x000000002e0c82ca */ /* 0x000fe400000e0000 */
[----:B------:R-:W-:-:S02]  /*f970*/  @!P0 R2UR UR13, R47 ;  /* 0x000000002f0d82ca */ /* 0x000fc400000e0000 */
[C---:B------:R-:W-:Y:S02]  /*f980*/  @!P2 R2UR UR6, R46.reuse ;  /* 0x000000002e06a2ca */ /* 0x040fe400000e0000 */
[----:B------:R-:W-:Y:S02]  /*f990*/  @!P2 R2UR UR7, R47 ;  /* 0x000000002f07a2ca */ /* 0x000fe400000e0000 */
[----:B------:R-:W-:Y:S01]  /*f9a0*/  ISETP.GE.U32.AND P3, PT, R9, UR50, PT ;  /* 0x0000003209007c0c */ /* 0x000fe2000bf66070 */
[----:B------:R3:W-:Y:S01]  /*f9b0*/  @!P1 STG.E desc[UR4][R12.64+0x400], R57 ;  /* 0x000400390c009986 */ /* 0x0007e2000c101904 */
[----:B------:R-:W-:Y:S02]  /*f9c0*/  @!P4 R2UR UR10, R46 ;  /* 0x000000002e0ac2ca */ /* 0x000fe400000e0000 */
[----:B------:R-:W-:Y:S02]  /*f9d0*/  @!P4 R2UR UR11, R47 ;  /* 0x000000002f0bc2ca */ /* 0x000fe400000e0000 */
[----:B------:R-:W-:Y:S01]  /*f9e0*/  ISETP.GE.AND.EX P3, PT, RZ, UR51, PT, P3 ;  /* 0x00000033ff007c0c */ /* 0x000fe2000bf66330 */
[----:B------:R3:W-:Y:S01]  /*f9f0*/  @!P0 STG.E desc[UR12][R12.64+0x580], R63 ;  /* 0x0005803f0c008986 */ /* 0x0007e2000c10190c */
[----:B------:R-:W-:-:S02]  /*fa00*/  ISETP.GE.U32.AND P1, PT, R19, UR50, PT ;  /* 0x0000003213007c0c */ /* 0x000fc4000bf26070 */
[C---:B------:R-:W-:Y:S01]  /*fa10*/  @!P6 R2UR UR8, R46.reuse ;  /* 0x000000002e08e2ca */ /* 0x040fe200000e0000 */
[----:B------:R3:W-:Y:S01]  /*fa20*/  @!P2 STG.E desc[UR6][R12.64+0x480], R59 ;  /* 0x0004803b0c00a986 */ /* 0x0007e2000c101906 */
[----:B------:R-:W-:Y:S02]  /*fa30*/  @!P6 R2UR UR9, R47 ;  /* 0x000000002f09e2ca */ /* 0x000fe400000e0000 */
[----:B------:R-:W-:Y:S02]  /*fa40*/  ISETP.GE.AND.EX P1, PT, RZ, UR51, PT, P1 ;  /* 0x00000033ff007c0c */ /* 0x000fe4000bf26310 */
[----:B------:R-:W-:Y:S01]  /*fa50*/  ISETP.GE.U32.AND P0, PT, R23, UR50, PT ;  /* 0x0000003217007c0c */ /* 0x000fe2000bf06070 */
[----:B------:R3:W-:Y:S01]  /*fa60*/  @!P4 STG.E desc[UR10][R12.64+0x500], R61 ;  /* 0x0005003d0c00c986 */ /* 0x0007e2000c10190a */
[----:B------:R-:W-:Y:S02]  /*fa70*/  ISETP.GE.U32.AND P2, PT, R21, UR50, PT ;  /* 0x0000003215007c0c */ /* 0x000fe4000bf46070 */
[----:B------:R-:W-:-:S02]  /*fa80*/  @!P3 R2UR UR4, R46 ;  /* 0x000000002e04b2ca */ /* 0x000fc400000e0000 */
[----:B------:R-:W-:Y:S02]  /*fa90*/  @!P3 R2UR UR5, R47 ;  /* 0x000000002f05b2ca */ /* 0x000fe400000e0000 */
[----:B------:R-:W-:Y:S01]  /*faa0*/  ISETP.GE.AND.EX P0, PT, RZ, UR51, PT, P0 ;  /* 0x00000033ff007c0c */ /* 0x000fe2000bf06300 */
[----:B------:R3:W-:Y:S01]  /*fab0*/  @!P6 STG.E desc[UR8][R12.64+0x380], R53 ;  /* 0x000380350c00e986 */ /* 0x0007e2000c101908 */
[----:B------:R-:W-:Y:S02]  /*fac0*/  ISETP.GE.AND.EX P4, PT, RZ, UR51, PT, P2 ;  /* 0x00000033ff007c0c */ /* 0x000fe4000bf86320 */
[----:B------:R-:W-:Y:S02]  /*fad0*/  ISETP.GE.U32.AND P5, PT, R17, UR50, PT ;  /* 0x0000003211007c0c */ /* 0x000fe4000bfa6070 */
[----:B------:R-:W-:Y:S02]  /*fae0*/  @!P1 R2UR UR8, R46 ;  /* 0x000000002e0892ca */ /* 0x000fe400000e0000 */
[----:B------:R-:W-:-:S02]  /*faf0*/  ISETP.GE.AND.EX P5, PT, RZ, UR51, PT, P5 ;  /* 0x00000033ff007c0c */ /* 0x000fc4000bfa6350 */
[----:B------:R-:W-:Y:S01]  /*fb00*/  @!P1 R2UR UR9, R47 ;  /* 0x000000002f0992ca */ /* 0x000fe200000e0000 */
[----:B------:R3:W-:Y:S01]  /*fb10*/  @!P3 STG.E desc[UR4][R12.64+0x600], R29 ;  /* 0x0006001d0c00b986 */ /* 0x0007e2000c101904 */
[----:B------:R-:W-:Y:S01]  /*fb20*/  ISETP.GE.U32.AND P6, PT, R4, UR50, PT ;  /* 0x0000003204007c0c */ /* 0x000fe2000bfc6070 */
[----:B------:R-:W-:Y:S01]  /*fb30*/  VIADD R4, R31, 0x260 ;  /* 0x000002601f047836 */ /* 0x000fe20000000000 */
[C---:B------:R-:W-:Y:S02]  /*fb40*/  @!P0 R2UR UR10, R46.reuse ;  /* 0x000000002e0a82ca */ /* 0x040fe400000e0000 */
[C---:B------:R-:W-:Y:S02]  /*fb50*/  @!P0 R2UR UR11, R47.reuse ;  /* 0x000000002f0b82ca */ /* 0x040fe400000e0000 */
[----:B------:R-:W-:Y:S02]  /*fb60*/  @!P4 R2UR UR4, R46 ;  /* 0x000000002e04c2ca */ /* 0x000fe400000e0000 */
[----:B------:R-:W-:-:S02]  /*fb70*/  @!P4 R2UR UR5, R47 ;  /* 0x000000002f05c2ca */ /* 0x000fc400000e0000 */
[----:B------:R-:W-:Y:S01]  /*fb80*/  ISETP.GE.U32.AND P2, PT, R25, UR50, PT ;  /* 0x0000003219007c0c */ /* 0x000fe2000bf46070 */
[----:B------:R3:W-:Y:S01]  /*fb90*/  @!P1 STG.E desc[UR8][R12.64+0x700], R69 ;  /* 0x000700450c009986 */ /* 0x0007e2000c101908 */
[----:B------:R-:W-:Y:S02]  /*fba0*/  @!P5 R2UR UR6, R46 ;  /* 0x000000002e06d2ca */ /* 0x000fe400000e0000 */
[----:B------:R-:W-:Y:S02]  /*fbb0*/  @!P5 R2UR UR7, R47 ;  /* 0x000000002f07d2ca */ /* 0x000fe400000e0000 */
[----:B------:R-:W-:Y:S01]  /*fbc0*/  ISETP.GE.AND.EX P6, PT, RZ, UR51, PT, P6 ;  /* 0x00000033ff007c0c */ /* 0x000fe2000bfc6360 */
[----:B------:R3:W-:Y:S01]  /*fbd0*/  @!P0 STG.E desc[UR10][R12.64+0x800], R71 ;  /* 0x000800470c008986 */ /* 0x0007e2000c10190a */
[----:B------:R-:W-:Y:S02]  /*fbe0*/  ISETP.GE.AND.EX P2, PT, RZ, UR51, PT, P2 ;  /* 0x00000033ff007c0c */ /* 0x000fe4000bf46320 */
[----:B------:R-:W-:Y:S01]  /*fbf0*/  ISETP.GE.U32.AND P1, PT, R6, UR50, PT ;  /* 0x0000003206007c0c */ /* 0x000fe2000bf26070 */
[----:B------:R3:W-:Y:S01]  /*fc00*/  @!P4 STG.E desc[UR4][R12.64+0x780], R33 ;  /* 0x000780210c00c986 */ /* 0x0007e2000c101904 */
[----:B------:R-:W-:Y:S01]  /*fc10*/  IADD3 R6, PT, PT, R31, 0x300, RZ ;  /* 0x000003001f067810 */ /* 0x000fe20007ffe0ff */
[----:B------:R-:W0:Y:S01]  /*fc20*/  LDCU UR4, c[0x0][0x370] ;  /* 0x00006e00ff0477ac */ /* 0x000e220008000800 */
[----:B------:R-:W0:Y:S01]  /*fc30*/  LDC R11, c[0x0][0x364] ;  /* 0x0000d900ff0b7b82 */ /* 0x000e220000000800 */
[----:B------:R-:W-:-:S02]  /*fc40*/  ISETP.GE.U32.AND P3, PT, R4, UR50, PT ;  /* 0x0000003204007c0c */ /* 0x000fc4000bf66070 */
[----:B------:R-:W-:Y:S01]  /*fc50*/  ISETP.GE.U32.AND P0, PT, R6, UR50, PT ;  /* 0x0000003206007c0c */ /* 0x000fe2000bf06070 */
[----:B------:R3:W-:Y:S01]  /*fc60*/  @!P5 STG.E desc[UR6][R12.64+0x680], R67 ;  /* 0x000680430c00d986 */ /* 0x0007e2000c101906 */
[----:B------:R-:W-:Y:S02]  /*fc70*/  IADD3 R4, PT, PT, R31, 0x2a0, RZ ;  /* 0x000002a01f047810 */ /* 0x000fe40007ffe0ff */
[----:B------:R-:W-:Y:S02]  /*fc80*/  ISETP.GE.AND.EX P0, PT, RZ, UR51, PT, P0 ;  /* 0x00000033ff007c0c */ /* 0x000fe4000bf06300 */
[C---:B------:R-:W-:Y:S02]  /*fc90*/  @!P6 R2UR UR6, R46.reuse ;  /* 0x000000002e06e2ca */ /* 0x040fe400000e0000 */
[----:B------:R-:W-:Y:S02]  /*fca0*/  @!P6 R2UR UR7, R47 ;  /* 0x000000002f07e2ca */ /* 0x000fe400000e0000 */
[----:B------:R-:W-:-:S02]  /*fcb0*/  @!P2 R2UR UR12, R46 ;  /* 0x000000002e0ca2ca */ /* 0x000fc400000e0000 */
[----:B------:R-:W-:Y:S02]  /*fcc0*/  @!P2 R2UR UR13, R47 ;  /* 0x000000002f0da2ca */ /* 0x000fe400000e0000 */
[----:B------:R-:W-:Y:S01]  /*fcd0*/  ISETP.GE.U32.AND P5, PT, R4, UR50, PT ;  /* 0x0000003204007c0c */ /* 0x000fe2000bfa6070 */
[C---:B------:R-:W-:Y:S01]  /*fce0*/  VIADD R4, R31.reuse, 0x2e0 ;  /* 0x000002e01f047836 */ /* 0x040fe20000000000 */
[----:B------:R-:W-:Y:S02]  /*fcf0*/  ISETP.GE.AND.EX P3, PT, RZ, UR51, PT, P3 ;  /* 0x00000033ff007c0c */ /* 0x000fe4000bf66330 */
[----:B------:R-:W-:Y:S02]  /*fd00*/  @!P0 R2UR UR16, R46 ;  /* 0x000000002e1082ca */ /* 0x000fe400000e0000 */
[----:B------:R-:W-:Y:S01]  /*fd10*/  ISETP.GE.U32.AND P4, PT, R4, UR50, PT ;  /* 0x0000003204007c0c */ /* 0x000fe2000bf86070 */
[----:B------:R-:W-:Y:S01]  /*fd20*/  VIADD R4, R31, 0x320 ;  /* 0x000003201f047836 */ /* 0x000fe20000000000 */
[----:B------:R-:W-:Y:S01]  /*fd30*/  @!P0 R2UR UR17, R47 ;  /* 0x000000002f1182ca */ /* 0x000fe200000e0000 */
[----:B------:R3:W-:Y:S01]  /*fd40*/  @!P6 STG.E desc[UR6][R12.64+0x880], R35 ;  /* 0x000880230c00e986 */ /* 0x0007e2000c101906 */
[----:B------:R-:W-:Y:S01]  /*fd50*/  ISETP.GE.U32.AND P6, PT, R27, UR50, PT ;  /* 0x000000321b007c0c */ /* 0x000fe2000bfc6070 */
[----:B0-----:R-:W-:Y:S01]  /*fd60*/  IMAD R11, R11, UR4, RZ ;  /* 0x000000040b0b7c24 */ /* 0x001fe2000f8e02ff */
        /* <DEDUP_REMOVED lines=8> */
[----:B------:R-:W-:Y:S02]  /*fdf0*/  IADD3 R0, P0, PT, R11, R0, RZ ;  /* 0x000000000b007210 */ /* 0x000fe40007f1e0ff */
[----:B------:R-:W-:-:S02]  /*fe00*/  @!P3 R2UR UR6, R46 ;  /* 0x000000002e06b2ca */ /* 0x000fc400000e0000 */
[----:B------:R-:W-:Y:S02]  /*fe10*/  LEA.HI.X.SX32 R2, R11, R2, 0x1, P0 ;  /* 0x000000020b027211 */ /* 0x000fe400000f0eff */
[----:B------:R-:W-:Y:S02]  /*fe20*/  ISETP.GE.U32.AND P0, PT, R0, UR48, PT ;  /* 0x0000003000007c0c */ /* 0x000fe4000bf06070 */
[C---:B------:R-:W-:Y:S02]  /*fe30*/  @!P3 R2UR UR7, R47.reuse ;  /* 0x000000002f07b2ca */ /* 0x040fe400000e0000 */
[C---:B------:R-:W-:Y:S02]  /*fe40*/  @!P6 R2UR UR8, R46.reuse ;  /* 0x000000002e08e2ca */ /* 0x040fe400000e0000 */
[----:B------:R-:W-:Y:S02]  /*fe50*/  @!P6 R2UR UR9, R47 ;  /* 0x000000002f09e2ca */ /* 0x000fe400000e0000 */
[----:B------:R-:W-:-:S02]  /*fe60*/  @!P5 R2UR UR10, R46 ;  /* 0x000000002e0ad2ca */ /* 0x000fc400000e0000 */
        /* <DEDUP_REMOVED lines=16> */
.L_x_1941:
[----:B------:R-:W-:Y:S05]  /*ff70*/  EXIT ;  /* 0x000000000000794d */ /* 0x000fea0003800000 */
.L_x_1994:
[----:B------:R-:W-:Y:S01]  /*ff80*/  HFMA2 R11, -RZ, RZ, 0, 1.847743988037109375e-06 ;  /* 0x0000001fff0b7431 */ /* 0x000fe200000001ff */
[----:B------:R-:W-:Y:S01]  /*ff90*/  BSSY B1, `(.L_x_2048) ;  /* 0x0000006000017945 */ /* 0x000fe20003800000 */
[----:B------:R-:W-:Y:S02]  /*ffa0*/  IMAD.MOV.U32 R12, RZ, RZ, 0x10 ;  /* 0x00000010ff0c7424 */ /* 0x000fe400078e00ff */
[----:B------:R-:W-:-:S07]  /*ffb0*/  IMAD.MOV.U32 R15, RZ, RZ, -0x1 ;  /* 0xffffffffff0f7424 */ /* 0x000fce00078e00ff */
[----:B01----:R-:W-:Y:S05]  /*ffc0*/  WARPSYNC.COLLECTIVE R15, `(.L_x_2049) ;  /* 0x000000000f087348 */ /* 0x003fea0003c00000 */
[----:B------:R2:W3:Y:S02]  /*ffd0*/  SHFL.BFLY P6, R14, R13, R12, R11 ;  /* 0x0c00000c0d0e7389 */ /* 0x0004e400000c000b */
[----:B0123--:R-:W-:Y:S05]  /*ffe0*/  ENDCOLLECTIVE ;  /* 0x000000000000791b */ /* 0x00ffea0003800000 */
.L_x_2049:
[----:B------:R-:W-:Y:S05]  /*fff0*/  BSYNC B1 ;  /* 0x0000000000017941 */ /* 0x000fea0003800000 */
.L_x_2048:
[----:B------:R-:W-:Y:S01]  /*10000*/  FMNMX R13, R14, R13, !PT ;  /* 0x0000000d0e0d7209 */ /* 0x000fe20007800000 */
[----:B------:R-:W-:Y:S01]  /*10010*/  IMAD.MOV.U32 R12, RZ, RZ, 0x8 ;  /* 0x00000008ff0c7424 */ /* 0x000fe200078e00ff */
[----:B------:R-:W-:Y:S01]  /*10020*/  MOV R11, 0x1f ;  /* 0x0000001f000b7802 */ /* 0x000fe20000000f00 */
[----:B------:R-:W-:-:S07]  /*10030*/  IMAD.MOV.U32 R15, RZ, RZ, -0x1 ;  /* 0xffffffffff0f7424 */ /* 0x000fce00078e00ff */
[----:B------:R-:W-:Y:S05]  /*10040*/  WARPSYNC.COLLECTIVE R15, `(.L_x_2050) ;  /* 0x000000000f087348 */ /* 0x000fea0003c00000 */
[----:B------:R0:W1:Y:S02]  /*10050*/  SHFL.BFLY P6, R14, R13, R12, R11 ;  /* 0x0c00000c0d0e7389 */ /* 0x00006400000c000b */
[----:B01----:R-:W-:Y:S05]  /*10060*/  ENDCOLLECTIVE ;  /* 0x000000000000791b */ /* 0x003fea0003800000 */
.L_x_2050:
[----:B------:R-:W-:Y:S01]  /*10070*/  HFMA2 R12, -RZ, RZ, 0, 2.384185791015625e-07 ;  /* 0x00000004ff0c7431 */ /* 0x000fe200000001ff */
[----:B------:R-:W-:-:S05]  /*10080*/  FMNMX R29, R13, R14, !PT ;  /* 0x0000000e0d1d7209 */ /* 0x000fca0007800000 */
[----:B------:R-:W-:-:S07]  /*10090*/  IMAD.MOV.U32 R13, RZ, RZ, R29 ;  /* 0x000000ffff0d7224 */ /* 0x000fce00078e001d */
[----:B------:R-:W-:Y:S05]  /*100a0*/  WARPSYNC.COLLECTIVE R15, `(.L_x_2051) ;  /* 0x000000000f087348 */ /* 0x000fea0003c00000 */
[----:B------:R0:W1:Y:S02]  /*100b0*/  SHFL.BFLY P6, R14, R13, R12, R11 ;  /* 0x0c00000c0d0e7389 */ /* 0x00006400000c000b */
[----:B01----:R-:W-:Y:S05]  /*100c0*/  ENDCOLLECTIVE ;  /* 0x000000000000791b */ /* 0x003fea0003800000 */
.L_x_2051:
[----:B------:R-:W-:Y:S01]  /*100d0*/  IMAD.MOV.U32 R12, RZ, RZ, 0x2 ;  /* 0x00000002ff0c7424 */ /* 0x000fe200078e00ff */
[----:B------:R-:W-:-:S05]  /*100e0*/  FMNMX R33, R29, R14, !PT ;  /* 0x0000000e1d217209 */ /* 0x000fca0007800000 */
[----:B------:R-:W-:-:S07]  /*100f0*/  IMAD.MOV.U32 R13, RZ, RZ, R33 ;  /* 0x000000ffff0d7224 */ /* 0x000fce00078e0021 */
[----:B------:R-:W-:Y:S05]  /*10100*/  WARPSYNC.COLLECTIVE R15, `(.L_x_2052) ;  /* 0x000000000f087348 */ /* 0x000fea0003c00000 */
[----:B------:R0:W1:Y:S02]  /*10110*/  SHFL.BFLY P6, R14, R13, R12, R11 ;  /* 0x0c00000c0d0e7389 */ /* 0x00006400000c000b */
[----:B01----:R-:W-:Y:S05]  /*10120*/  ENDCOLLECTIVE ;  /* 0x000000000000791b */ /* 0x003fea0003800000 */
.L_x_2052:
[----:B------:R-:W-:Y:S01]  /*10130*/  IMAD.MOV.U32 R12, RZ, RZ, 0x1 ;  /* 0x00000001ff0c7424 */ /* 0x000fe200078e00ff */
[----:B------:R-:W-:-:S04]  /*10140*/  FMNMX R35, R33, R14, !PT ;  /* 0x0000000e21237209 */ /* 0x000fc80007800000 */
[----:B------:R-:W-:-:S07]  /*10150*/  MOV R13, R35 ;  /* 0x00000023000d7202 */ /* 0x000fce0000000f00 */
[----:B------:R-:W-:Y:S05]  /*10160*/  WARPSYNC.COLLECTIVE R15, `(.L_x_2053) ;  /* 0x000000000f087348 */ /* 0x000fea0003c00000 */
[----:B------:R0:W1:Y:S02]  /*10170*/  SHFL.BFLY P6, R14, R13, R12, R11 ;  /* 0x0c00000c0d0e7389 */ /* 0x00006400000c000b */
[----:B01----:R-:W-:Y:S05]  /*10180*/  ENDCOLLECTIVE ;  /* 0x000000000000791b */ /* 0x003fea0003800000 */
.L_x_2053:
[----:B------:R-:W-:Y:S02]  /*10190*/  HFMA2 R12, -RZ, RZ, 3.7421875, 0 ;  /* 0x437c0000ff0c7431 */ /* 0x000fe400000001ff */
        /* <DEDUP_REMOVED lines=59> */
[C---:B------:R-:W-:Y:S02]  /*10550*/  IMAD.SHL.U32 R10, R13.reuse, 0x800000, RZ ;  /* 0x008000000d0a7824 */ /* 0x040fe400078e00ff */
[----:B-1----:R-:W-:Y:S01]  /*10560*/  FMUL R6, R6, R15 ;  /* 0x0000000f06067220 */ /* 0x002fe20000400000 */
[----:B------:R-:W-:Y:S01]  /*10570*/  FADD R15, R13, -12583039 ;  /* 0xcb40007f0d0f7421 */ /* 0x000fe20000000000 */
[----:B------:R-:W-:Y:S01]  /*10580*/  FFMA.SAT R13, R14, R11, 0.5 ;  /* 0x3f0000000e0d7423 */ /* 0x000fe2000000200b */
[----:B------:R-:W0:Y:S02]  /*10590*/  MUFU.EX2 R29, R29 ;  /* 0x0000001d001d7308 */ /* 0x000e240000000800 */
[----:B------:R-:W-:Y:S01]  /*105a0*/  FFMA R15, R16, 1.4426950216293334961, -R15 ;  /* 0x3fb8aa3b100f7823 */ /* 0x000fe2000000080f */
[----:B------:R-:W-:-:S03]  /*105b0*/  FFMA.RM R13, R13, R12, 12582913 ;  /* 0x4b4000010d0d7423 */ /* 0x000fc6000000400c */
[----:B------:R-:W-:-:S06]  /*105c0*/  FFMA R15, R16, 1.925963033500011079e-08, R15 ;  /* 0x32a57060100f7823 */ /* 0x000fcc000000000f */
[----:B------:R-:W1:Y:S01]  /*105d0*/  MUFU.EX2 R15, R15 ;  /* 0x0000000f000f7308 */ /* 0x000e620000000800 */
[----:B0-----:R-:W-:Y:S01]  /*105e0*/  FMUL R8, R8, R29 ;  /* 0x0000001d08087220 */ /* 0x001fe20000400000 */
[C---:B------:R-:W-:Y:S01]  /*105f0*/  FADD R29, R13.reuse, -12583039 ;  /* 0xcb40007f0d1d7421 */ /* 0x040fe20000000000 */
[----:B------:R-:W-:-:S03]  /*10600*/  SHF.L.U32 R13, R13, 0x17, RZ ;  /* 0x000000170d0d7819 */ /* 0x000fc600000006ff */
        /* <DEDUP_REMOVED lines=193> */
[----:B------:R-:W-:-:S07]  /*11220*/  MOV R12, 0x10 ;  /* 0x00000010000c7802 */ /* 0x000fce0000000f00 */
[----:B------:R-:W-:Y:S05]  /*11230*/  WARPSYNC.COLLECTIVE R15, `(.L_x_2054) ;  /* 0x000000000f087348 */ /* 0x000fea0003c00000 */
[----:B------:R0:W1:Y:S02]  /*11240*/  SHFL.BFLY P6, R14, R13, R12, R11 ;  /* 0x0c00000c0d0e7389 */ /* 0x00006400000c000b */
[----:B01----:R-:W-:Y:S05]  /*11250*/  ENDCOLLECTIVE ;  /* 0x000000000000791b */ /* 0x003fea0003800000 */
.L_x_2054:
[----:B------:R-:W-:Y:S02]  /*11260*/  IMAD.MOV.U32 R12, RZ, RZ, 0x8 ;  /* 0x00000008ff0c7424 */ /* 0x000fe400078e00ff */
[----:B------:R-:W-:-:S05]  /*11270*/  FADD R45, R13, R14 ;  /* 0x0000000e0d2d7221 */ /* 0x000fca0000000000 */
[----:B------:R-:W-:-:S07]  /*11280*/  MOV R13, R45 ;  /* 0x0000002d000d7202 */ /* 0x000fce0000000f00 */
[----:B------:R-:W-:Y:S05]  /*11290*/  WARPSYNC.COLLECTIVE R15, `(.L_x_2055) ;  /* 0x000000000f087348 */ /* 0x000fea0003c00000 */
[----:B------:R0:W1:Y:S02]  /*112a0*/  SHFL.BFLY P6, R14, R13, R12, R11 ;  /* 0x0c00000c0d0e7389 */ /* 0x00006400000c000b */
[----:B01----:R-:W-:Y:S05]  /*112b0*/  ENDCOLLECTIVE ;  /* 0x000000000000791b */ /* 0x003fea0003800000 */
.L_x_2055:
[----:B------:R-:W-:Y:S02]  /*112c0*/  HFMA2 R12, -RZ, RZ, 0, 2.384185791015625e-07 ;  /* 0x00000004ff0c7431 */ /* 0x000fe400000001ff */
[----:B------:R-:W-:-:S04]  /*112d0*/  FADD R48, R45, R14 ;  /* 0x0000000e2d307221 */ /* 0x000fc80000000000 */
[----:B------:R-:W-:-:S07]  /*112e0*/  IMAD.MOV.U32 R13, RZ, RZ, R48 ;  /* 0x000000ffff0d7224 */ /* 0x000fce00078e0030 */
[----:B------:R-:W-:Y:S05]  /*112f0*/  WARPSYNC.COLLECTIVE R15, `(.L_x_2056) ;  /* 0x000000000f087348 */ /* 0x000fea0003c00000 */
[----:B------:R0:W1:Y:S02]  /*11300*/  SHFL.BFLY P6, R14, R13, R12, R11 ;  /* 0x0c00000c0d0e7389 */ /* 0x00006400000c000b */
[----:B01----:R-:W-:Y:S05]  /*11310*/  ENDCOLLECTIVE ;  /* 0x000000000000791b */ /* 0x003fea0003800000 */
.L_x_2056:
[----:B------:R-:W-:Y:S02]  /*11320*/  IMAD.MOV.U32 R12, RZ, RZ, 0x2 ;  /* 0x00000002ff0c7424 */ /* 0x000fe400078e00ff */
[----:B------:R-:W-:-:S04]  /*11330*/  FADD R49, R48, R14 ;  /* 0x0000000e30317221 */ /* 0x000fc80000000000 */
[----:B------:R-:W-:-:S07]  /*11340*/  IMAD.MOV.U32 R13, RZ, RZ, R49 ;  /* 0x000000ffff0d7224 */ /* 0x000fce00078e0031 */
[----:B------:R-:W-:Y:S05]  /*11350*/  WARPSYNC.COLLECTIVE R15, `(.L_x_2057) ;  /* 0x000000000f087348 */ /* 0x000fea0003c00000 */
[----:B------:R0:W1:Y:S02]  /*11360*/  SHFL.BFLY P6, R14, R13, R12, R11 ;  /* 0x0c00000c0d0e7389 */ /* 0x00006400000c000b */
[----:B01----:R-:W-:Y:S05]  /*11370*/  ENDCOLLECTIVE ;  /* 0x000000000000791b */ /* 0x003fea0003800000 */
.L_x_2057:
[----:B------:R-:W-:Y:S02]  /*11380*/  IMAD.MOV.U32 R12, RZ, RZ, 0x1 ;  /* 0x00000001ff0c7424 */ /* 0x000fe400078e00ff */
[----:B------:R-:W-:-:S05]  /*11390*/  FADD R50, R49, R14 ;  /* 0x0000000e31327221 */ /* 0x000fca0000000000 */
[----:B------:R-:W-:-:S07]  /*113a0*/  MOV R13, R50 ;  /* 0x00000032000d7202 */ /* 0x000fce0000000f00 */
[----:B------:R-:W-:Y:S05]  /*113b0*/  WARPSYNC.COLLECTIVE R15, `(.L_x_2058) ;  /* 0x000000000f087348 */ /* 0x000fea0003c00000 */
[----:B------:R0:W1:Y:S02]  /*113c0*/  SHFL.BFLY P6, R14, R13, R12, R11 ;  /* 0x0c00000c0d0e7389 */ /* 0x00006400000c000b */
[----:B01----:R-:W-:Y:S05]  /*113d0*/  ENDCOLLECTIVE ;  /* 0x000000000000791b */ /* 0x003fea0003800000 */
.L_x_2058:
[----:B------:R-:W-:Y:S05]  /*113e0*/  BRA `(.L_x_2059) ;  /* 0xffffffc800487947 */ /* 0x000fea000383ffff */
        .weak           $__internal_22_$__cuda_sm3x_div_rn_noftz_f32_slowpath
        .type           $__internal_22_$__cuda_sm3x_div_rn_noftz_f32_slowpath,@function
        .size           $__internal_22_$__cuda_sm3x_div_rn_noftz_f32_slowpath,(.L_x_37399 - $__internal_22_$__cuda_sm3x_div_rn_noftz_f32_slowpath)
$__internal_22_$__cuda_sm3x_div_rn_noftz_f32_slowpath:
[----:B------:R-:W-:Y:S01]  /*113f0*/  SHF.R.U32.HI R13, RZ, 0x17, R11 ;  /* 0x00000017ff0d7819 */ /* 0x000fe2000001160b */
[----:B------:R-:W-:Y:S01]  /*11400*/  BSSY.RECONVERGENT B1, `(.L_x_2060) ;  /* 0x0000064000017945 */ /* 0x000fe20003800200 */
[--C-:B------:R-:W-:Y:S01]  /*11410*/  SHF.R.U32.HI R52, RZ, 0x17, R18.reuse ;  /* 0x00000017ff347819 */ /* 0x100fe20000011612 */
        /* <DEDUP_REMOVED lines=29> */
[----:B------:R-:W-:Y:S02]  /*115f0*/  @P0 IMAD.MOV.U32 R48, RZ, RZ, RZ ;  /* 0x000000ffff300224 */ /* 0x000fe400078e00ff */
[----:B------:R-:W-:Y:S01]  /*11600*/  @!P0 FFMA R50, R18, 1.84467440737095516160e+19, RZ ;  /* 0x5f80000012328823 */ /* 0x000fe200000000ff */
[----:B------:R-:W-:-:S05]  /*11610*/  @!P0 IMAD.MOV.U32 R48, RZ, RZ, -0x40 ;  /* 0xffffffc0ff308424 */ /* 0x000fca00078e00ff */
[----:B------:R-:W-:-:S07]  /*11620*/  @!P1 IADD3 R48, PT, PT, R48, 0x40, RZ ;  /* 0x0000004030309810 */ /* 0x000fce0007ffe0ff */
.L_x_2061:
[----:B------:R-:W-:Y:S01]  /*11630*/  LEA R18, R13, 0xc0800000, 0x17 ;  /* 0xc08000000d127811 */ /* 0x000fe200078eb8ff */
[----:B------:R-:W-:Y:S01]  /*11640*/  VIADD R52, R52, 0xffffff81 ;  /* 0xffffff8134347836 */ /* 0x000fe20000000000 */
[----:B------:R-:W-:Y:S03]  /*11650*/  BSSY.RECONVERGENT B2, `(.L_x_2066) ;  /* 0x0000035000027945 */ /* 0x000fe60003800200 */
[----:B------:R-:W-:Y:S01]  /*11660*/  IMAD.IADD R56, R11, 0x1, -R18 ;  /* 0x000000010b387824 */ /* 0x000fe200078e0a12 */
[----:B------:R-:W-:-:S03]  /*11670*/  IADD3 R13, PT, PT, R52, 0x7f, -R13 ;  /* 0x0000007f340d7810 */ /* 0x000fc60007ffe80d */
[----:B------:R-:W0:Y:S01]  /*11680*/  MUFU.RCP R11, R56 ;  /* 0x00000038000b7308 */ /* 0x000e220000001000 */
[----:B------:R-:W-:-:S04]  /*11690*/  FADD.FTZ R54, -R56, -RZ ;  /* 0x800000ff38367221 */ /* 0x000fc80000010100 */
[----:B0-----:R-:W-:-:S04]  /*116a0*/  FFMA R18, R11, R54, 1 ;  /* 0x3f8000000b127423 */ /* 0x001fc80000000036 */
[----:B------:R-:W-:Y:S01]  /*116b0*/  FFMA R18, R11, R18, R11 ;  /* 0x000000120b127223 */ /* 0x000fe2000000000b */
[----:B------:R-:W-:-:S04]  /*116c0*/  IMAD R11, R52, -0x800000, R50 ;  /* 0xff800000340b7824 */ /* 0x000fc800078e0232 */
[----:B------:R-:W-:-:S04]  /*116d0*/  FFMA R65, R11, R18, RZ ;  /* 0x000000120b417223 */ /* 0x000fc800000000ff */
[----:B------:R-:W-:-:S04]  /*116e0*/  FFMA R50, R54, R65, R11 ;  /* 0x0000004136327223 */ /* 0x000fc8000000000b */
[----:B------:R-:W-:Y:S01]  /*116f0*/  FFMA R65, R18, R50, R65 ;  /* 0x0000003212417223 */ /* 0x000fe20000000041 */
[----:B------:R-:W-:-:S03]  /*11700*/  IADD3 R50, PT, PT, R13, R48, RZ ;  /* 0x000000300d327210 */ /* 0x000fc60007ffe0ff */
        /* <DEDUP_REMOVED lines=18> */
[----:B------:R-:W-:Y:S02]  /*11830*/  IADD3 R65, PT, PT, R48, 0x20, RZ ;  /* 0x0000002030417810 */ /* 0x000fe40007ffe0ff */
[----:B------:R-:W-:Y:S02]  /*11840*/  LOP3.LUT R50, R50, 0x7fffff, RZ, 0xc0, !PT ;  /* 0x007fffff32327812 */ /* 0x000fe400078ec0ff */
[----:B------:R-:W-:Y:S02]  /*11850*/  ISETP.NE.AND P2, PT, R48, RZ, PT ;  /* 0x000000ff3000720c */ /* 0x000fe40003f45270 */
        /* <DEDUP_REMOVED lines=12> */
[----:B------:R-:W-:-:S05]  /*11920*/  LOP3.LUT R18, R18, R13, RZ, 0xc0, !PT ;  /* 0x0000000d12127212 */ /* 0x000fca00078ec0ff */
[----:B------:R-:W-:-:S05]  /*11930*/  IMAD.IADD R18, R65, 0x1, R18 ;  /* 0x0000000141127824 */ /* 0x000fca00078e0212 */
[----:B------:R-:W-:Y:S01]  /*11940*/  LOP3.LUT R11, R18, R11, RZ, 0xfc, !PT ;  /* 0x0000000b120b7212 */ /* 0x000fe200078efcff */
[----:B------:R-:W-:Y:S06]  /*11950*/  BRA `(.L_x_2069) ;  /* 0x0000000000107947 */ /* 0x000fec0003800000 */
.L_x_2068:
[----:B------:R-:W-:-:S04]  /*11960*/  LOP3.LUT R11, R11, 0x80000000, RZ, 0xc0, !PT ;  /* 0x800000000b0b7812 */ /* 0x000fc800078ec0ff */
[----:B------:R-:W-:Y:S01]  /*11970*/  LOP3.LUT R11, R11, 0x7f800000, RZ, 0xfc, !PT ;  /* 0x7f8000000b0b7812 */ /* 0x000fe200078efcff */
[----:B------:R-:W-:Y:S06]  /*11980*/  BRA `(.L_x_2069) ;  /* 0x0000000000047947 */ /* 0x000fec0003800000 */
.L_x_2067:
[----:B------:R-:W-:-:S07]  /*11990*/  LEA R11, R50, R11, 0x17 ;  /* 0x0000000b320b7211 */ /* 0x000fce00078eb8ff */
.L_x_2069:
[----:B------:R-:W-:Y:S05]  /*119a0*/  BSYNC.RECONVERGENT B2 ;  /* 0x0000000000027941 */ /* 0x000fea0003800200 */
.L_x_2066:
[----:B------:R-:W-:Y:S05]  /*119b0*/  BRA `(.L_x_2070) ;  /* 0x0000000000207947 */ /* 0x000fea0003800000 */
.L_x_2065:
[----:B------:R-:W-:-:S04]  /*119c0*/  LOP3.LUT R11, R11, 0x80000000, R50, 0x48, !PT ;  /* 0x800000000b0b7812 */ /* 0x000fc800078e4832 */
[----:B------:R-:W-:Y:S01]  /*119d0*/  LOP3.LUT R11, R11, 0x7f800000, RZ, 0xfc, !PT ;  /* 0x7f8000000b0b7812 */ /* 0x000fe200078efcff */
[----:B------:R-:W-:Y:S06]  /*119e0*/  BRA `(.L_x_2070) ;  /* 0x0000000000147947 */ /* 0x000fec0003800000 */
.L_x_2064:
[----:B------:R-:W-:Y:S01]  /*119f0*/  LOP3.LUT R11, R11, 0x80000000, R50, 0x48, !PT ;  /* 0x800000000b0b7812 */ /* 0x000fe200078e4832 */
[----:B------:R-:W-:Y:S06]  /*11a00*/  BRA `(.L_x_2070) ;  /* 0x00000000000c7947 */ /* 0x000fec0003800000 */
.L_x_2063:
[----:B------:R-:W0:Y:S01]  /*11a10*/  MUFU.RSQ R11, -QNAN ;  /* 0xffc00000000b7908 */ /* 0x000e220000001400 */
[----:B------:R-:W-:Y:S05]  /*11a20*/  BRA `(.L_x_2070) ;  /* 0x0000000000047947 */ /* 0x000fea0003800000 */
.L_x_2062:
[----:B------:R-:W-:-:S07]  /*11a30*/  FADD.FTZ R11, R18, R11 ;  /* 0x0000000b120b7221 */ /* 0x000fce0000010000 */
.L_x_2070:
[----:B------:R-:W-:Y:S05]  /*11a40*/  BSYNC.RECONVERGENT B1 ;  /* 0x0000000000017941 */ /* 0x000fea0003800200 */
.L_x_2060:
[----:B------:R-:W-:-:S04]  /*11a50*/  IMAD.MOV.U32 R13, RZ, RZ, 0x0 ;  /* 0x00000000ff0d7424 */ /* 0x000fc800078e00ff */
[----:B0-----:R-:W-:Y:S05]  /*11a60*/  RET.REL.NODEC R12 `(_Z15SoftmaxWarpImplI22BroadcastScaleMaskLoadIffbLm4EiE11DirectStoreIffEfLi1ELi26ELi32ELi1ELb1EL9Algorithm0EEvT_T0_ll) ;  /* 0xfffffee40c647950 */ /* 0x001fea0003c3ffff */
.L_x_2071:
        /* <DEDUP_REMOVED lines=9> */
.L_x_37399:


//--------------------- .text._Z15SoftmaxWarpImplI22BroadcastScaleMaskLoadIffbLm4EiE11DirectStoreIffEfLi1ELi26ELi32ELi1ELb0EL9Algorithm0EEvT_T0_ll --------------------------
	.section	.text._Z15SoftmaxWarpImplI22BroadcastScaleMaskLoadIffbLm4EiE11DirectStoreIffEfLi1ELi26ELi32ELi1ELb0EL9Algorithm0EEvT_T0_ll,"ax",@progbits
	.align	128
        .global         _Z15SoftmaxWarpImplI22BroadcastScaleMaskLoadIffbLm4EiE11DirectStoreIffEfLi1ELi26ELi32ELi1ELb0EL9Algorithm0EEvT_T0_ll
        .type           _Z15SoftmaxWarpImplI22BroadcastScaleMaskLoadIffbLm4EiE11DirectStoreIffEfLi1ELi26ELi32ELi1ELb0EL9Algorithm0EEvT_T0_ll,@function
        .size           _Z15SoftmaxWarpImplI22BroadcastScaleMaskLoadIffbLm4EiE11DirectStoreIffEfLi1ELi26ELi32ELi1ELb0EL9Algorithm0EEvT_T0_ll,(.L_x_37400 - _Z15SoftmaxWarpImplI22BroadcastScaleMaskLoadIffbLm4EiE11DirectStoreIffEfLi1ELi26ELi32ELi1ELb0EL9Algorithm0EEvT_T0_ll)
        .other          _Z15SoftmaxWarpImplI22BroadcastScaleMaskLoadIffbLm4EiE11DirectStoreIffEfLi1ELi26ELi32ELi1ELb0EL9Algorithm0EEvT_T0_ll,@"STO_CUDA_ENTRY STV_DEFAULT"
_Z15SoftmaxWarpImplI22BroadcastScaleMaskLoadIffbLm4EiE11DirectStoreIffEfLi1ELi26ELi32ELi1ELb0EL9Algorithm0EEvT_T0_ll:
.text._Z15SoftmaxWarpImplI22BroadcastScaleMaskLoadIffbLm4EiE11DirectStoreIffEfLi1ELi26ELi32ELi1ELb0EL9Algorithm0EEvT_T0_ll:
        /* <DEDUP_REMOVED lines=29> */
.L_x_2072:
        /* <DEDUP_REMOVED lines=14> */
.L_x_2127:
        /* <DEDUP_REMOVED lines=8> */
[----:B------:R-:W-:Y:S02]  /*0330*/  LOP3.LUT R17, RZ, UR51, RZ, 0x33, !PT ;  /* 0x00000033ff117c12 */ /* 0x000fe4000f8e33ff */
[----:B------:R-:W-:-:S02]  /*0340*/  IABS R7, R4 ;  /* 0x0000000400077213 */ /* 0x000fc40000000000 */
[----:B------:R-:W-:-:S04]  /*0350*/  LOP3.LUT R11, R19, UR51, RZ, 0x3c, !PT ;  /* 0x00000033130b7c12 */ /* 0x000fc8000f8e3cff */
[----:B------:R-:W-:Y:S01]  /*0360*/  ISETP.GE.AND P0, PT, R11, RZ, PT ;  /* 0x000000ff0b00720c */ /* 0x000fe20003f06270 */
[----:B------:R-:W0:Y:S08]  /*0370*/  I2F.RP R0, UR11 ;  /* 0x0000000b00007d06 */ /* 0x000e300008209400 */
[----:B------:R-:W2:Y:S08]  /*0380*/  I2F.RP R3, UR10 ;  /* 0x0000000a00037d06 */ /* 0x000eb00008209400 */
[----:B0-----:R-:W0:Y:S08]  /*0390*/  MUFU.RCP R0, R0 ;  /* 0x0000000000007308 */ /* 0x001e300000001000 */
[----:B--2---:R-:W2:Y:S01]  /*03a0*/  MUFU.RCP R3, R3 ;  /* 0x0000000300037308 */ /* 0x004ea20000001000 */
[----:B0-----:R-:W-:Y:S01]  /*03b0*/  VIADD R2, R0, 0xffffffe ;  /* 0x0ffffffe00027836 */ /* 0x001fe20000000000 */
[----:B------:R-:W-:-:S04]  /*03c0*/  IADD3 R0, PT, PT, R19, 0x40, RZ ;  /* 0x0000004013007810 */ /* 0x000fc80007ffe0ff */
[----:B------:R-:W-:Y:S02]  /*03d0*/  IABS R9, R0 ;  /* 0x0000000000097213 */ /* 0x000fe40000000000 */
[----:B------:R-:W0:Y:S01]  /*03e0*/  F2I.FTZ.U32.TRUNC.NTZ R2, R2 ;  /* 0x0000000200027305 */ /* 0x000e22000021f000 */
[----:B--2---:R-:W-:-:S07]  /*03f0*/  IADD3 R5, PT, PT, R3, 0xffffffe, RZ ;  /* 0x0ffffffe03057810 */ /* 0x004fce0007ffe0ff */
[----:B------:R-:W2:Y:S01]  /*0400*/  F2I.FTZ.U32.TRUNC.NTZ R5, R5 ;  /* 0x0000000500057305 */ /* 0x000ea2000021f000 */
[----:B0-----:R-:W-:-:S13]  /*0410*/  R2UR UR5, R2 ;  /* 0x00000000020572ca */ /* 0x001fda00000e0000 */
[----:B------:R-:W-:-:S04]  /*0420*/  UIADD3 UR6, UPT, UPT, URZ, -UR5, URZ ;  /* 0x80000005ff067290 */ /* 0x000fc8000fffe0ff */
[----:B------:R-:W-:-:S04]  /*0430*/  UIMAD UR6, UR6, UR11, URZ ;  /* 0x0000000b060672a4 */ /* 0x000fc8000f8e02ff */
[----:B------:R-:W-:Y:S01]  /*0440*/  UIMAD.WIDE.U32 UR6, UR5, UR6, UR4 ;  /* 0x00000006050672a5 */ /* 0x000fe2000f8e0004 */
[----:B--2---:R-:W-:-:S05]  /*0450*/  R2UR UR5, R5 ;  /* 0x00000000050572ca */ /* 0x004fca00000e0000 */
[----:B------:R-:W-:-:S04]  /*0460*/  IMAD.HI.U32 R6, R7, UR7, RZ ;  /* 0x0000000707067c27 */ /* 0x000fc8000f8e00ff */
[----:B------:R-:W-:Y:S02]  /*0470*/  IMAD.MOV R2, RZ, RZ, -R6 ;  /* 0x000000ffff027224 */ /* 0x000fe400078e0a06 */
[----:B------:R-:W-:Y:S02]  /*0480*/  IMAD.HI.U32 R8, R9, UR7, RZ ;  /* 0x0000000709087c27 */ /* 0x000fe4000f8e00ff */
[----:B------:R-:W-:Y:S02]  /*0490*/  UIADD3 UR8, UPT, UPT, URZ, -UR5, URZ ;  /* 0x80000005ff087290 */ /* 0x000fe4000fffe0ff */
[----:B------:R-:W-:Y:S01]  /*04a0*/  IMAD R7, R2, UR11, R7 ;  /* 0x0000000b02077c24 */ /* 0x000fe2000f8e0207 */
[----:B------:R-:W-:Y:S01]  /*04b0*/  IABS R2, UR53 ;  /* 0x0000003500027c13 */ /* 0x000fe20008000000 */
[----:B------:R-:W-:Y:S01]  /*04c0*/  IMAD.MOV R10, RZ, RZ, -R8 ;  /* 0x000000ffff0a7224 */ /* 0x000fe200078e0a08 */
[----:B------:R-:W-:Y:S02]  /*04d0*/  UIMAD UR8, UR8, UR10, URZ ;  /* 0x0000000a080872a4 */ /* 0x000fe4000f8e02ff */
[----:B------:R-:W-:Y:S01]  /*04e0*/  ISETP.LT.U32.AND P4, PT, R7, UR11, PT ;  /* 0x0000000b07007c0c */ /* 0x000fe2000bf81070 */
[----:B------:R-:W-:Y:S01]  /*04f0*/  IMAD R9, R10, UR11, R9 ;  /* 0x0000000b0a097c24 */ /* 0x000fe2000f8e0209 */
[----:B------:R-:W-:Y:S01]  /*0500*/  IABS R10, R19 ;  /* 0x00000013000a7213 */ /* 0x000fe20000000000 */
[----:B------:R-:W-:Y:S01]  /*0510*/  IMAD.MOV.U32 R3, RZ, RZ, R2 ;  /* 0x000000ffff037224 */ /* 0x000fe200078e0002 */
[----:B------:R-:W-:Y:S01]  /*0520*/  UIMAD.WIDE.U32 UR8, UR5, UR8, UR4 ;  /* 0x00000008050872a5 */ /* 0x000fe2000f8e0004 */
[----:B-1----:R-:W-:-:S02]  /*0530*/  R2UR UR4, R32 ;  /* 0x00000000200472ca */ /* 0x002fc400000e0000 */
[----:B------:R-:W-:Y:S01]  /*0540*/  ISETP.LT.U32.AND P5, PT, R9, UR11, PT ;  /* 0x0000000b09007c0c */ /* 0x000fe2000bfa1070 */
[----:B------:R-:W-:Y:S01]  /*0550*/  IMAD.HI.U32 R2, R10, UR7, RZ ;  /* 0x000000070a027c27 */ /* 0x000fe2000f8e00ff */
[----:B------:R-:W-:Y:S02]  /*0560*/  R2UR UR12, R3 ;  /* 0x00000000030c72ca */ /* 0x000fe400000e0000 */
[----:B------:R-:W-:Y:S02]  /*0570*/  R2UR UR5, R33 ;  /* 0x00000000210572ca */ /* 0x000fe400000e0000 */
[----:B------:R-:W-:Y:S01]  /*0580*/  @!P4 VIADD R7, R7, -UR11 ;  /* 0x8000000b0707cc36 */ /* 0x000fe20008000000 */
[----:B------:R-:W-:Y:S01]  /*0590*/  IADD3 R3, PT, PT, -R2, RZ, RZ ;  /* 0x000000ff02037210 */ /* 0x000fe20007ffe1ff */
[----:B------:R-:W-:-:S03]  /*05a0*/  @!P4 VIADD R6, R6, 0x1 ;  /* 0x000000010606c836 */ /* 0x000fc60000000000 */
[----:B------:R-:W-:Y:S01]  /*05b0*/  ISETP.GE.U32.AND P6, PT, R7, UR11, PT ;  /* 0x0000000b07007c0c */ /* 0x000fe2000bfc6070 */
[----:B------:R-:W-:Y:S01]  /*05c0*/  IMAD R3, R3, UR11, R10 ;  /* 0x0000000b03037c24 */ /* 0x000fe2000f8e020a */
[----:B------:R-:W-:Y:S01]  /*05d0*/  LOP3.LUT R7, R4, UR51, RZ, 0x3c, !PT ;  /* 0x0000003304077c12 */ /* 0x000fe2000f8e3cff */
[----:B------:R-:W-:Y:S01]  /*05e0*/  @!P5 VIADD R9, R9, -UR11 ;  /* 0x8000000b0909dc36 */ /* 0x000fe20008000000 */
[----:B------:R-:W0:Y:S01]  /*05f0*/  I2F.RP R18, UR12 ;  /* 0x0000000c00127d06 */ /* 0x000e220008209400 */
[----:B------:R-:W-:Y:S01]  /*0600*/  @!P5 VIADD R8, R8, 0x1 ;  /* 0x000000010808d836 */ /* 0x000fe20000000000 */
[----:B------:R-:W-:Y:S02]  /*0610*/  ISETP.GE.AND P2, PT, R7, RZ, PT ;  /* 0x000000ff0700720c */ /* 0x000fe40003f46270 */
[----:B------:R-:W-:Y:S02]  /*0620*/  ISETP.LT.U32.AND P3, PT, R3, UR11, PT ;  /* 0x0000000b03007c0c */ /* 0x000fe4000bf61070 */
[----:B------:R-:W-:-:S02]  /*0630*/  ISETP.GE.U32.AND P1, PT, R9, UR11, PT ;  /* 0x0000000b09007c0c */ /* 0x000fc4000bf26070 */
[----:B------:R-:W-:Y:S02]  /*0640*/  LOP3.LUT R7, R0, UR51, RZ, 0x3c, !PT ;  /* 0x0000003300077c12 */ /* 0x000fe4000f8e3cff */
[----:B------:R-:W-:Y:S02]  /*0650*/  @P6 IADD3 R6, PT, PT, R6, 0x1, RZ ;  /* 0x0000000106066810 */ /* 0x000fe40007ffe0ff */
[----:B------:R-:W-:Y:S02]  /*0660*/  ISETP.GE.AND P4, PT, R7, RZ, PT ;  /* 0x000000ff0700720c */ /* 0x000fe40003f86270 */
[----:B------:R-:W-:Y:S01]  /*0670*/  ISETP.NE.AND P6, PT, RZ, UR51, PT ;  /* 0x00000033ff007c0c */ /* 0x000fe2000bfc5270 */
[----:B------:R-:W-:Y:S01]  /*0680*/  @!P2 IMAD.MOV R6, RZ, RZ, -R6 ;  /* 0x000000ffff06a224 */ /* 0x000fe200078e0a06 */
[----:B------:R-:W-:Y:S01]  /*0690*/  IABS R9, R13 ;  /* 0x0000000d00097213 */ /* 0x000fe20000000000 */
[----:B------:R-:W-:Y:S01]  /*06a0*/  @!P3 VIADD R2, R2, 0x1 ;  /* 0x000000010202b836 */ /* 0x000fe20000000000 */
[----:B------:R-:W-:Y:S01]  /*06b0*/  @!P3 IADD3 R3, PT, PT, R3, -UR11, RZ ;  /* 0x8000000b0303bc10 */ /* 0x000fe2000fffe0ff */
[----:B------:R-:W-:Y:S01]  /*06c0*/  @P1 VIADD R8, R8, 0x1 ;  /* 0x0000000108081836 */ /* 0x000fe20000000000 */
[----:B------:R-:W-:Y:S01]  /*06d0*/  SEL R16, R17, R6, !P6 ;  /* 0x0000000611107207 */ /* 0x000fe20007000000 */
[----:B0-----:R-:W0:Y:S01]  /*06e0*/  MUFU.RCP R18, R18 ;  /* 0x0000001200127308 */ /* 0x001e220000001000 */
[----:B------:R-:W-:-:S02]  /*06f0*/  ISETP.GE.U32.AND P1, PT, R3, UR11, PT ;  /* 0x0000000b03007c0c */ /* 0x000fc4000bf26070 */
[----:B------:R-:W-:Y:S01]  /*0700*/  MOV R5, R9 ;  /* 0x0000000900057202 */ /* 0x000fe20000000f00 */
[----:B------:R-:W-:Y:S01]  /*0710*/  @!P4 IMAD.MOV R8, RZ, RZ, -R8 ;  /* 0x000000ffff08c224 */ /* 0x000fe200078e0a08 */
[----:B------:R-:W-:Y:S02]  /*0720*/  IADD3 R25, PT, PT, -R16, RZ, RZ ;  /* 0x000000ff10197210 */ /* 0x000fe40007ffe1ff */
[----:B------:R-:W-:Y:S01]  /*0730*/  LOP3.LUT R6, R13, UR51, RZ, 0x3c, !PT ;  /* 0x000000330d067c12 */ /* 0x000fe2000f8e3cff */
[----:B------:R-:W-:Y:S01]  /*0740*/  IMAD.HI.U32 R23, R5, UR7, RZ ;  /* 0x0000000705177c27 */ /* 0x000fe2000f8e00ff */
[----:B------:R-:W-:Y:S02]  /*0750*/  SEL R15, R17, R8, !P6 ;  /* 0x00000008110f7207 */ /* 0x000fe40007000000 */
[----:B------:R-:W-:Y:S01]  /*0760*/  SHF.R.S64 R8, RZ, 0x1e, R19 ;  /* 0x0000001eff087819 */ /* 0x000fe20000001013 */
[----:B------:R-:W-:Y:S01]  /*0770*/  IMAD R25, R25, UR51, R4 ;  /* 0x0000003319197c24 */ /* 0x000fe2000f8e0204 */
[----:B------:R-:W-:Y:S01]  /*0780*/  ISETP.GE.AND P5, PT, R6, RZ, PT ;  /* 0x000000ff0600720c */ /* 0x000fe20003fa6270 */
[----:B------:R-:W-:Y:S01]  /*0790*/  IMAD.MOV R10, RZ, RZ, -R23 ;  /* 0x000000ffff0a7224 */ /* 0x000fe200078e0a17 */
[----:B------:R-:W-:Y:S01]  /*07a0*/  @P1 IADD3 R2, PT, PT, R2, 0x1, RZ ;  /* 0x0000000102021810 */ /* 0x000fe20007ffe0ff */
[----:B------:R-:W-:Y:S01]  /*07b0*/  IMAD.MOV R3, RZ, RZ, -R15 ;  /* 0x000000ffff037224 */ /* 0x000fe200078e0a0f */
[----:B------:R-:W-:Y:S01]  /*07c0*/  IABS R11, R25 ;  /* 0x00000019000b7213 */ /* 0x000fe20000000000 */
[----:B------:R-:W-:Y:S01]  /*07d0*/  IMAD R5, R10, UR11, R5 ;  /* 0x0000000b0a057c24 */ /* 0x000fe2000f8e0205 */
[----:B------:R-:W-:Y:S01]  /*07e0*/  IADD3 R8, P4, PT, R8, UR40, RZ ;  /* 0x0000002808087c10 */ /* 0x000fe2000ff9e0ff */
[----:B------:R-:W-:-:S02]  /*07f0*/  @!P0 IMAD.MOV R2, RZ, RZ, -R2 ;  /* 0x000000ffff028224 */ /* 0x000fc400078e0a02 */
[----:B------:R-:W-:Y:S01]  /*0800*/  IMAD R22, R3, UR51, R0 ;  /* 0x0000003303167c24 */ /* 0x000fe2000f8e0200 */
[----:B------:R-:W-:Y:S01]  /*0810*/  ISETP.LT.U32.AND P2, PT, R5, UR11, PT ;  /* 0x0000000b05007c0c */ /* 0x000fe2000bf41070 */
[----:B------:R-:W-:Y:S01]  /*0820*/  IMAD.HI.U32 R20, R11, UR9, RZ ;  /* 0x000000090b147c27 */ /* 0x000fe2000f8e00ff */
[----:B------:R-:W-:Y:S02]  /*0830*/  SEL R3, R17, R2, !P6 ;  /* 0x0000000211037207 */ /* 0x000fe40007000000 */
[----:B------:R-:W-:Y:S01]  /*0840*/  IABS R21, R22 ;  /* 0x0000001600157213 */ /* 0x000fe20000000000 */
[----:B------:R-:W-:Y:S01]  /*0850*/  IMAD.MOV R2, RZ, RZ, -R20 ;  /* 0x000000ffff027224 */ /* 0x000fe200078e0a14 */
[C---:B------:R-:W-:Y:S01]  /*0860*/  LEA.HI.X.SX32 R9, R19.reuse, UR41, 0x2, P4 ;  /* 0x0000002913097c11 */ /* 0x040fe2000a0f16ff */
[----:B------:R-:W-:Y:S01]  /*0870*/  VIADD R10, R19, 0x80 ;  /* 0x00000080130a7836 */ /* 0x000fe20000000000 */
[----:B------:R-:W-:Y:S01]  /*0880*/  IADD3 R24, PT, PT, -R3, RZ, RZ ;  /* 0x000000ff03187210 */ /* 0x000fe20007ffe1ff */
[----:B------:R-:W-:-:S02]  /*0890*/  IMAD R11, R2, UR10, R11 ;  /* 0x0000000a020b7c24 */ /* 0x000fc4000f8e020b */
[----:B------:R-:W-:Y:S01]  /*08a0*/  IMAD.HI.U32 R12, R21, UR9, RZ ;  /* 0x00000009150c7c27 */ /* 0x000fe2000f8e00ff */
[----:B------:R-:W-:Y:S01]  /*08b0*/  LOP3.LUT R7, R10, UR51, RZ, 0x3c, !PT ;  /* 0x000000330a077c12 */ /* 0x000fe2000f8e3cff */
[----:B------:R1:W2:Y:S01]  /*08c0*/  LDG.E R8, desc[UR4][R8.64] ;  /* 0x0000000408087981 */ /* 0x0002a2000c1e1900 */
[----:B------:R-:W-:Y:S01]  /*08d0*/  @!P2 IADD3 R5, PT, PT, R5, -UR11, RZ ;  /* 0x8000000b0505ac10 */ /* 0x000fe2000fffe0ff */
[----:B------:R-:W-:Y:S01]  /*08e0*/  IMAD.MOV R6, RZ, RZ, -R12 ;  /* 0x000000ffff067224 */ /* 0x000fe200078e0a0c */
[----:B------:R-:W-:Y:S01]  /*08f0*/  ISETP.LT.U32.AND P4, PT, R11, UR10, PT ;  /* 0x0000000a0b007c0c */ /* 0x000fe2000bf81070 */
[----:B------:R-:W-:Y:S01]  /*0900*/  @!P2 VIADD R23, R23, 0x1 ;  /* 0x000000011717a836 */ /* 0x000fe20000000000 */
[----:B------:R-:W-:Y:S01]  /*0910*/  ISETP.GE.U32.AND P0, PT, R5, UR11, PT ;  /* 0x0000000b05007c0c */ /* 0x000fe2000bf06070 */
[----:B------:R-:W-:Y:S01]  /*0920*/  IMAD R21, R6, UR10, R21 ;  /* 0x0000000a06157c24 */ /* 0x000fe2000f8e0215 */
[----:B------:R-:W-:Y:S01]  /*0930*/  SHF.R.S64 R6, RZ, 0x1e, R4 ;  /* 0x0000001eff067819 */ /* 0x000fe20000001004 */
[----:B------:R-:W-:Y:S01]  /*0940*/  IMAD R24, R24, UR51, R19 ;  /* 0x0000003318187c24 */ /* 0x000fe2000f8e0213 */
[----:B------:R-:W-:Y:S01]  /*0950*/  SHF.R.S64 R5, RZ, 0x1e, R0 ;  /* 0x0000001eff057819 */ /* 0x000fe20000001000 */
[----:B------:R-:W-:Y:S01]  /*0960*/  VIADD R2, R19, 0xa0 ;  /* 0x000000a013027836 */ /* 0x000fe20000000000 */
[----:B------:R-:W-:-:S02]  /*0970*/  ISETP.LT.U32.AND P2, PT, R21, UR10, PT ;  /* 0x0000000a15007c0c */ /* 0x000fc4000bf41070 */
[----:B------:R-:W-:Y:S02]  /*0980*/  IABS R26, R24 ;  /* 0x00000018001a7213 */ /* 0x000fe40000000000 */
[----:B------:R-:W-:Y:S01]  /*0990*/  IADD3 R6, P3, PT, R6, UR40, RZ ;  /* 0x0000002806067c10 */ /* 0x000fe2000ff7e0ff */
[----:B------:R-:W-:Y:S01]  /*09a0*/  @!P4 VIADD R11, R11, -UR10 ;  /* 0x8000000a0b0bcc36 */ /* 0x000fe20008000000 */
[----:B------:R-:W-:Y:S01]  /*09b0*/  ISETP.GE.AND P1, PT, R7, RZ, PT ;  /* 0x000000ff0700720c */ /* 0x000fe20003f26270 */
[----:B------:R-:W-:Y:S01]  /*09c0*/  @P0 VIADD R23, R23, 0x1 ;  /* 0x0000000117170836 */ /* 0x000fe20000000000 */
[----:B------:R-:W-:Y:S01]  /*09d0*/  LEA.HI.X.SX32 R7, R4, UR41, 0x2, P3 ;  /* 0x0000002904077c11 */ /* 0x000fe200098f16ff */
[----:B------:R-:W-:Y:S01]  /*09e0*/  IMAD.HI.U32 R14, R26, UR9, RZ ;  /* 0x000000091a0e7c27 */ /* 0x000fe2000f8e00ff */
[----:B------:R-:W-:Y:S02]  /*09f0*/  ISETP.GE.U32.AND P0, PT, R11, UR10, PT ;  /* 0x0000000a0b007c0c */ /* 0x000fe4000bf06070 */
[----:B------:R-:W-:Y:S01]  /*0a00*/  IADD3 R4, P3, PT, R5, UR40, RZ ;  /* 0x0000002805047c10 */ /* 0x000fe2000ff7e0ff */
[----:B------:R-:W-:Y:S01]  /*0a10*/  @!P2 VIADD R21, R21, -UR10 ;  /* 0x8000000a1515ac36 */ /* 0x000fe20008000000 */
[----:B------:R-:W-:-:S02]  /*0a20*/  IADD3 R27, PT, PT, -R14, RZ, RZ ;  /* 0x000000ff0e1b7210 */ /* 0x000fc40007ffe1ff */
[----:B------:R-:W-:Y:S02]  /*0a30*/  @!P4 IADD3 R20, PT, PT, R20, 0x1, RZ ;  /* 0x000000011414c810 */ /* 0x000fe40007ffe0ff */
[----:B------:R-:W-:Y:S02]  /*0a40*/  @!P5 IADD3 R23, PT, PT, -R23, RZ, RZ ;  /* 0x000000ff1717d210 */ /* 0x000fe40007ffe1ff */
[----:B------:R-:W-:Y:S02]  /*0a50*/  ISETP.GE.U32.AND P4, PT, R21, UR10, PT ;  /* 0x0000000a15007c0c */ /* 0x000fe4000bf86070 */
[----:B------:R-:W-:Y:S01]  /*0a60*/  LEA.HI.X.SX32 R5, R0, UR41, 0x2, P3 ;  /* 0x0000002900057c11 */ /* 0x000fe200098f16ff */
[----:B------:R-:W-:Y:S01]  /*0a70*/  IMAD R0, R27, UR10, R26 ;  /* 0x0000000a1b007c24 */ /* 0x000fe2000f8e021a */
[----:B------:R-:W-:Y:S01]  /*0a80*/  LOP3.LUT R21, R25, UR52, RZ, 0x3c, !PT ;  /* 0x0000003419157c12 */ /* 0x000fe2000f8e3cff */
[----:B------:R-:W-:Y:S01]  /*0a90*/  @P0 VIADD R20, R20, 0x1 ;  /* 0x0000000114140836 */ /* 0x000fe20000000000 */
[----:B------:R-:W-:-:S02]  /*0aa0*/  IABS R29, R10 ;  /* 0x0000000a001d7213 */ /* 0x000fc40000000000 */
[----:B------:R-:W-:Y:S02]  /*0ab0*/  LOP3.LUT R28, R2, UR51, RZ, 0x3c, !PT ;  /* 0x00000033021c7c12 */ /* 0x000fe4000f8e3cff */
[----:B------:R-:W-:Y:S01]  /*0ac0*/  SEL R11, R17, R23, !P6 ;  /* 0x00000017110b7207 */ /* 0x000fe20007000000 */
[----:B------:R-:W-:Y:S01]  /*0ad0*/  IMAD.HI.U32 R27, R29, UR7, RZ ;  /* 0x000000071d1b7c27 */ /* 0x000fe2000f8e00ff */
[----:B------:R-:W-:Y:S02]  /*0ae0*/  ISETP.GE.AND P0, PT, R21, RZ, PT ;  /* 0x000000ff1500720c */ /* 0x000fe40003f06270 */
[----:B------:R-:W-:Y:S02]  /*0af0*/  ISETP.LT.U32.AND P5, PT, R0, UR10, PT ;  /* 0x0000000a00007c0c */ /* 0x000fe4000bfa1070 */
[----:B------:R-:W-:Y:S01]  /*0b00*/  ISETP.GE.AND P3, PT, R28, RZ, PT ;  /* 0x000000ff1c00720c */ /* 0x000fe20003f66270 */
[----:B------:R-:W-:Y:S02]  /*0b10*/  IMAD.MOV R28, RZ, RZ, -R11 ;  /* 0x000000ffff1c7224 */ /* 0x000fe400078e0a0b */
[----:B------:R-:W-:-:S02]  /*0b20*/  IMAD.MOV R26, RZ, RZ, -R27 ;  /* 0x000000ffff1a7224 */ /* 0x000fc400078e0a1b */
[----:B------:R-:W-:Y:S01]  /*0b30*/  IMAD R23, R28, UR51, R13 ;  /* 0x000000331c177c24 */ /* 0x000fe2000f8e020d */
[----:B-1----:R-:W-:Y:S01]  /*0b40*/  LOP3.LUT R9, R22, UR52, RZ, 0x3c, !PT ;  /* 0x0000003416097c12 */ /* 0x002fe2000f8e3cff */
[----:B------:R-:W-:Y:S02]  /*0b50*/  IMAD.MOV.U32 R28, RZ, RZ, R20 ;  /* 0x000000ffff1c7224 */ /* 0x000fe400078e0014 */
[----:B------:R-:W-:Y:S02]  /*0b60*/  IMAD R26, R26, UR11, R29 ;  /* 0x0000000b1a1a7c24 */ /* 0x000fe4000f8e021d */
[----:B------:R-:W-:Y:S02]  /*0b70*/  @!P2 VIADD R12, R12, 0x1 ;  /* 0x000000010c0ca836 */ /* 0x000fe40000000000 */
[----:B------:R-:W-:Y:S01]  /*0b80*/  @!P0 IMAD.MOV R28, RZ, RZ, -R28 ;  /* 0x000000ffff1c8224 */ /* 0x000fe200078e0a1c */
[----:B------:R-:W-:Y:S01]  /*0b90*/  ISETP.GE.AND P0, PT, R9, RZ, PT ;  /* 0x000000ff0900720c */ /* 0x000fe20003f06270 */
[----:B------:R-:W-:Y:S01]  /*0ba0*/  @!P5 VIADD R0, R0, -UR10 ;  /* 0x8000000a0000dc36 */ /* 0x000fe20008000000 */
[----:B------:R-:W-:-:S02]  /*0bb0*/  IABS R21, R23 ;  /* 0x0000001700157213 */ /* 0x000fc40000000000 */
[----:B0-----:R-:W-:Y:S02]  /*0bc0*/  IADD3 R18, PT, PT, R18, 0xffffffe, RZ ;  /* 0x0ffffffe12127810 */ /* 0x001fe40007ffe0ff */
[----:B------:R-:W-:Y:S02]  /*0bd0*/  ISETP.LT.U32.AND P2, PT, R26, UR11, PT ;  /* 0x0000000b1a007c0c */ /* 0x000fe4000bf41070 */
[----:B------:R-:W-:Y:S01]  /*0be0*/  @P4 IADD3 R12, PT, PT, R12, 0x1, RZ ;  /* 0x000000010c0c4810 */ /* 0x000fe20007ffe0ff */
[----:B------:R0:W1:Y:S01]  /*0bf0*/  F2I.FTZ.U32.TRUNC.NTZ R29, R18 ;  /* 0x00000012001d7305 */ /* 0x000062000021f000 */
[----:B------:R-:W-:Y:S01]  /*0c00*/  ISETP.GE.U32.AND P4, PT, R0, UR10, PT ;  /* 0x0000000a00007c0c */ /* 0x000fe2000bf86070 */
[----:B------:R-:W-:Y:S01]  /*0c10*/  IMAD.HI.U32 R20, R21, UR9, RZ ;  /* 0x0000000915147c27 */ /* 0x000fe2000f8e00ff */
[----:B------:R-:W-:Y:S01]  /*0c20*/  LOP3.LUT R9, R24, UR52, RZ, 0x3c, !PT ;  /* 0x0000003418097c12 */ /* 0x000fe2000f8e3cff */
[----:B------:R3:W4:Y:S02]  /*0c30*/  LDG.E R0, desc[UR4][R6.64] ;  /* 0x0000000406007981 */ /* 0x000724000c1e1900 */
[----:B------:R-:W-:Y:S01]  /*0c40*/  IMAD.MOV.U32 R30, RZ, RZ, R12 ;  /* 0x000000ffff1e7224 */ /* 0x000fe200078e000c */
[----:B------:R-:W-:Y:S01]  /*0c50*/  SHF.R.S64 R12, RZ, 0x1e, R13 ;  /* 0x0000001eff0c7819 */ /* 0x000fe2000000100d */
[----:B------:R-:W-:Y:S01]  /*0c60*/  @!P5 VIADD R14, R14, 0x1 ;  /* 0x000000010e0ed836 */ /* 0x000fe20000000000 */
[----:B------:R-:W-:Y:S01]  /*0c70*/  ISETP.GE.AND P5, PT, R9, RZ, PT ;  /* 0x000000ff0900720c */ /* 0x000fe20003fa6270 */
[----:B0-----:R-:W-:-:S02]  /*0c80*/  IMAD.MOV R18, RZ, RZ, -R20 ;  /* 0x000000ffff127224 */ /* 0x001fc400078e0a14 */
[----:B------:R-:W-:Y:S01]  /*0c90*/  @!P0 IMAD.MOV R30, RZ, RZ, -R30 ;  /* 0x000000ffff1e8224 */ /* 0x000fe200078e0a1e */
[----:B------:R-:W-:Y:S01]  /*0ca0*/  IADD3 R12, P0, PT, R12, UR40, RZ ;  /* 0x000000280c0c7c10 */ /* 0x000fe2000ff1e0ff */
[----:B---3--:R-:W-:Y:S01]  /*0cb0*/  IMAD R6, R18, UR10, R21 ;  /* 0x0000000a12067c24 */ /* 0x008fe2000f8e0215 */
[----:B------:R-:W-:Y:S02]  /*0cc0*/  @!P2 IADD3 R26, PT, PT, R26, -UR11, RZ ;  /* 0x8000000b1a1aac10 */ /* 0x000fe4000fffe0ff */
[----:B------:R-:W-:Y:S02]  /*0cd0*/  IABS R21, R2 ;  /* 0x0000000200157213 */ /* 0x000fe40000000000 */
[----:B------:R-:W-:Y:S02]  /*0ce0*/  LEA.HI.X.SX32 R13, R13, UR41, 0x2, P0 ;  /* 0x000000290d0d7c11 */ /* 0x000fe400080f16ff */
[----:B------:R-:W-:Y:S02]  /*0cf0*/  @P4 IADD3 R14, PT, PT, R14, 0x1, RZ ;  /* 0x000000010e0e4810 */ /* 0x000fe40007ffe0ff */
[----:B------:R-:W-:-:S02]  /*0d00*/  ISETP.LT.U32.AND P0, PT, R6, UR10, PT ;  /* 0x0000000a06007c0c */ /* 0x000fc4000bf01070 */
[----:B------:R-:W-:Y:S01]  /*0d10*/  ISETP.GE.U32.AND P4, PT, R26, UR11, PT ;  /* 0x0000000b1a007c0c */ /* 0x000fe2000bf86070 */
[----:B------:R-:W-:Y:S01]  /*0d20*/  IMAD.HI.U32 R26, R21, UR7, RZ ;  /* 0x00000007151a7c27 */ /* 0x000fe2000f8e00ff */
[----:B-1----:R-:W-:Y:S02]  /*0d30*/  R2UR UR5, R29 ;  /* 0x000000001d0572ca */ /* 0x002fe400000e0000 */
[----:B------:R-:W-:Y:S01]  /*0d40*/  @!P5 IADD3 R14, PT, PT, -R14, RZ, RZ ;  /* 0x000000ff0e0ed210 */ /* 0x000fe20007ffe1ff */
[----:B------:R-:W-:Y:S01]  /*0d50*/  IMAD.MOV R18, RZ, RZ, -R26 ;  /* 0x000000ffff127224 */ /* 0x000fe200078e0a1a */
[----:B------:R-:W-:Y:S02]  /*0d60*/  ISETP.NE.AND P5, PT, RZ, UR52, PT ;  /* 0x00000034ff007c0c */ /* 0x000fe4000bfa5270 */
[----:B------:R-:W-:Y:S01]  /*0d70*/  LOP3.LUT R7, RZ, UR52, RZ, 0x33, !PT ;  /* 0x00000034ff077c12 */ /* 0x000fe2000f8e33ff */
[----:B------:R-:W-:Y:S01]  /*0d80*/  IMAD R21, R18, UR11, R21 ;  /* 0x0000000b12157c24 */ /* 0x000fe2000f8e0215 */
[----:B------:R-:W-:-:S02]  /*0d90*/  R2UR UR14, R32 ;  /* 0x00000000200e72ca */ /* 0x000fc400000e0000 */
[----:B------:R-:W-:Y:S02]  /*0da0*/  R2UR UR15, R33 ;  /* 0x00000000210f72ca */ /* 0x000fe400000e0000 */
[----:B------:R-:W-:Y:S01]  /*0db0*/  SEL R14, R7, R14, !P5 ;  /* 0x0000000e070e7207 */ /* 0x000fe20006800000 */
[----:B------:R-:W-:Y:S01]  /*0dc0*/  @!P0 VIADD R6, R6, -UR10 ;  /* 0x8000000a06068c36 */ /* 0x000fe20008000000 */
[----:B------:R-:W-:Y:S01]  /*0dd0*/  @!P2 IADD3 R27, PT, PT, R27, 0x1, RZ ;  /* 0x000000011b1ba810 */ /* 0x000fe20007ffe0ff */
[----:B------:R-:W-:Y:S01]  /*0de0*/  UIADD3 UR6, UPT, UPT, URZ, -UR5, URZ ;  /* 0x80000005ff067290 */ /* 0x000fe2000fffe0ff */
[----:B------:R-:W-:Y:S01]  /*0df0*/  ISETP.LT.U32.AND P2, PT, R21, UR11, PT ;  /* 0x0000000b15007c0c */ /* 0x000fe2000bf41070 */
[----:B------:R-:W-:Y:S01]  /*0e00*/  IMAD.MOV R29, RZ, RZ, -R14 ;  /* 0x000000ffff1d7224 */ /* 0x000fe200078e0a0e */
[----:B------:R-:W-:Y:S01]  /*0e10*/  SEL R18, R7, R28, !P5 ;  /* 0x0000001c07127207 */ /* 0x000fe20006800000 */
[----:B------:R-:W-:Y:S01]  /*0e20*/  @P4 VIADD R27, R27, 0x1 ;  /* 0x000000011b1b4836 */ /* 0x000fe20000000000 */
[----:B------:R-:W-:Y:S01]  /*0e30*/  ISETP.GE.U32.AND P4, PT, R6, UR10, PT ;  /* 0x0000000a06007c0c */ /* 0x000fe2000bf86070 */
[----:B------:R-:W-:Y:S01]  /*0e40*/  IMAD R24, R29, UR52, R24 ;  /* 0x000000341d187c24 */ /* 0x000fe2000f8e0218 */
[----:B------:R-:W-:Y:S01]  /*0e50*/  UIMAD UR6, UR6, UR12, URZ ;  /* 0x0000000c060672a4 */ /* 0x000fe2000f8e02ff */
[----:B------:R0:W3:Y:S01]  /*0e60*/  LDG.E R9, desc[UR14][R4.64] ;  /* 0x0000000e04097981 */ /* 0x0000e2000c1e1900 */
[----:B------:R-:W-:Y:S01]  /*0e70*/  UMOV UR4, URZ ;  /* 0x000000ff00047c82 */ /* 0x000fe20008000000 */
[----:B------:R-:W-:Y:S01]  /*0e80*/  @!P1 IMAD.MOV R27, RZ, RZ, -R27 ;  /* 0x000000ffff1b9224 */ /* 0x000fe200078e0a1b */
[----:B------:R-:W-:Y:S01]  /*0e90*/  UIMAD.WIDE.U32 UR4, UR5, UR6, UR4 ;  /* 0x00000006050472a5 */ /* 0x000fe2000f8e0004 */
[----:B------:R-:W-:Y:S01]  /*0ea0*/  IMAD.MOV R34, RZ, RZ, -R18 ;  /* 0x000000ffff227224 */ /* 0x000fe200078e0a12 */
[----:B------:R-:W-:Y:S01]  /*0eb0*/  IABS R29, R24 ;  /* 0x00000018001d7213 */ /* 0x000fe20000000000 */
[----:B------:R-:W-:Y:S01]  /*0ec0*/  @!P0 VIADD R20, R20, 0x1 ;  /* 0x0000000114148836 */ /* 0x000fe20000000000 */
[----:B------:R1:W5:Y:S01]  /*0ed0*/  LDG.E R12, desc[UR14][R12.64] ;  /* 0x0000000e0c0c7981 */ /* 0x000362000c1e1900 */
[----:B0-----:R-:W-:Y:S01]  /*0ee0*/  LOP3.LUT R5, R23, UR52, RZ, 0x3c, !PT ;  /* 0x0000003417057c12 */ /* 0x001fe2000f8e3cff */
[----:B------:R-:W-:Y:S01]  /*0ef0*/  IMAD R25, R34, UR52, R25 ;  /* 0x0000003422197c24 */ /* 0x000fe2000f8e0219 */
[----:B------:R-:W-:-:S02]  /*0f00*/  @!P2 IADD3 R21, PT, PT, R21, -UR11, RZ ;  /* 0x8000000b1515ac10 */ /* 0x000fc4000fffe0ff */
[----:B------:R-:W-:Y:S01]  /*0f10*/  ISETP.GE.AND P0, PT, R5, RZ, PT ;  /* 0x000000ff0500720c */ /* 0x000fe20003f06270 */
[----:B------:R-:W-:Y:S01]  /*0f20*/  IMAD.HI.U32 R28, R29, UR5, RZ ;  /* 0x000000051d1c7c27 */ /* 0x000fe2000f8e00ff */
[----:B------:R-:W-:Y:S02]  /*0f30*/  SEL R6, R17, R27, !P6 ;  /* 0x0000001b11067207 */ /* 0x000fe40007000000 */
[----:B------:R-:W-:Y:S02]  /*0f40*/  @P4 IADD3 R20, PT, PT, R20, 0x1, RZ ;  /* 0x0000000114144810 */ /* 0x000fe40007ffe0ff */
[----:B------:R-:W-:Y:S01]  /*0f50*/  ISETP.GE.U32.AND P1, PT, R21, UR11, PT ;  /* 0x0000000b15007c0c */ /* 0x000fe2000bf26070 */
[----:B------:R-:W-:Y:S01]  /*0f60*/  IMAD.MOV R21, RZ, RZ, -R6 ;  /* 0x000000ffff157224 */ /* 0x000fe200078e0a06 */
[----:B-1----:R-:W-:Y:S02]  /*0f70*/  IABS R13, R25 ;  /* 0x00000019000d7213 */ /* 0x002fe40000000000 */
[----:B------:R-:W-:Y:S01]  /*0f80*/  IADD3 R4, PT, PT, -R28, RZ, RZ ;  /* 0x000000ff1c047210 */ /* 0x000fe20007ffe1ff */
[----:B------:R-:W-:-:S02]  /*0f90*/  IMAD.MOV.U32 R36, RZ, RZ, R20 ;  /* 0x000000ffff247224 */ /* 0x000fc400078e0014 */
[----:B------:R-:W-:Y:S02]  /*0fa0*/  IMAD R21, R21, UR51, R10 ;  /* 0x0000003315157c24 */ /* 0x000fe4000f8e020a */
[----:B------:R-:W-:Y:S01]  /*0fb0*/  IMAD.HI.U32 R34, R13, UR5, RZ ;  /* 0x000000050d227c27 */ /* 0x000fe2000f8e00ff */
[----:B------:R-:W-:-:S03]  /*0fc0*/  SEL R20, R7, R30, !P5 ;  /* 0x0000001e07147207 */ /* 0x000fc60006800000 */
[----:B------:R-:W-:Y:S01]  /*0fd0*/  IMAD R29, R4, UR12, R29 ;  /* 0x0000000c041d7c24 */ /* 0x000fe2000f8e021d */
[----:B------:R-:W-:Y:S01]  /*0fe0*/  SHF.R.S64 R4, RZ, 0x1e, R10 ;  /* 0x0000001eff047819 */ /* 0x000fe2000000100a */
[----:B------:R-:W-:Y:S01]  /*0ff0*/  @!P0 IMAD.MOV R36, RZ, RZ, -R36 ;  /* 0x000000ffff248224 */ /* 0x000fe200078e0a24 */
[----:B------:R-:W-:Y:S02]  /*1000*/  IABS R42, R21 ;  /* 0x00000015002a7213 */ /* 0x000fe40000000000 */
[----:B------:R-:W-:Y:S02]  /*1010*/  IADD3 R30, PT, PT, -R34, RZ, RZ ;  /* 0x000000ff221e7210 */ /* 0x000fe40007ffe1ff */
[----:B------:R-:W-:Y:S01]  /*1020*/  IADD3 R4, P4, PT, R4, UR40, RZ ;  /* 0x0000002804047c10 */ /* 0x000fe2000ff9e0ff */
[----:B------:R-:W-:Y:S01]  /*1030*/  IMAD.MOV R37, RZ, RZ, -R20 ;  /* 0x000000ffff257224 */ /* 0x000fe200078e0a14 */
[----:B------:R-:W-:Y:S01]  /*1040*/  SEL R27, R7, R36, !P5 ;  /* 0x00000024071b7207 */ /* 0x000fe20006800000 */
[----:B------:R-:W-:Y:S01]  /*1050*/  IMAD.HI.U32 R31, R42, UR9, RZ ;  /* 0x000000092a1f7c27 */ /* 0x000fe2000f8e00ff */
[----:B------:R-:W-:-:S02]  /*1060*/  ISETP.LT.U32.AND P0, PT, R29, UR12, PT ;  /* 0x0000000c1d007c0c */ /* 0x000fc4000bf01070 */
[----:B------:R-:W-:Y:S01]  /*1070*/  LEA.HI.X.SX32 R5, R10, UR41, 0x2, P4 ;  /* 0x000000290a057c11 */ /* 0x000fe2000a0f16ff */
[----:B------:R-:W-:Y:S01]  /*1080*/  IMAD R30, R30, UR12, R13 ;  /* 0x0000000c1e1e7c24 */ /* 0x000fe2000f8e020d */
[----:B------:R-:W-:Y:S01]  /*1090*/  IADD3 R10, PT, PT, -R27, RZ, RZ ;  /* 0x000000ff1b0a7210 */ /* 0x000fe20007ffe1ff */
[----:B------:R-:W-:Y:S02]  /*10a0*/  IMAD R22, R37, UR52, R22 ;  /* 0x0000003425167c24 */ /* 0x000fe4000f8e0216 */
[----:B------:R-:W-:Y:S01]  /*10b0*/  IMAD.MOV R37, RZ, RZ, -R31 ;  /* 0x000000ffff257224 */ /* 0x000fe200078e0a1f */
[----:B------:R-:W-:Y:S01]  /*10c0*/  ISETP.LT.U32.AND P4, PT, R30, UR12, PT ;  /* 0x0000000c1e007c0c */ /* 0x000fe2000bf81070 */
[----:B------:R-:W-:Y:S01]  /*10d0*/  IMAD R23, R10, UR52, R23 ;  /* 0x000000340a177c24 */ /* 0x000fe2000f8e0217 */
[----:B------:R-:W-:Y:S01]  /*10e0*/  LOP3.LUT R10, R24, UR53, RZ, 0x3c, !PT ;  /* 0x00000035180a7c12 */ /* 0x000fe2000f8e3cff */
[----:B------:R-:W-:Y:S01]  /*10f0*/  IMAD R36, R37, UR10, R42 ;  /* 0x0000000a25247c24 */ /* 0x000fe2000f8e022a */
[----:B------:R-:W-:Y:S01]  /*1100*/  IABS R37, R22 ;  /* 0x0000001600257213 */ /* 0x000fe20000000000 */
[----:B------:R-:W-:Y:S01]  /*1110*/  @!P2 VIADD R26, R26, 0x1 ;  /* 0x000000011a1aa836 */ /* 0x000fe20000000000 */
[----:B------:R-:W-:Y:S01]  /*1120*/  ISETP.GE.AND P2, PT, R10, RZ, PT ;  /* 0x000000ff0a00720c */ /* 0x000fe20003f46270 */
[----:B------:R-:W-:Y:S01]  /*1130*/  @!P0 VIADD R29, R29, -UR12 ;  /* 0x8000000c1d1d8c36 */ /* 0x000fe20008000000 */
[----:B------:R-:W-:Y:S01]  /*1140*/  MOV R10, R37 ;  /* 0x00000025000a7202 */ /* 0x000fe20000000f00 */
[----:B------:R-:W-:Y:S01]  /*1150*/  @P1 VIADD R26, R26, 0x1 ;  /* 0x000000011a1a1836 */ /* 0x000fe20000000000 */
[----:B------:R-:W-:Y:S01]  /*1160*/  IABS R37, R23 ;  /* 0x0000001700257213 */ /* 0x000fe20000000000 */
[----:B------:R0:W5:Y:S01]  /*1170*/  LDG.E R13, desc[UR14][R4.64] ;  /* 0x0000000e040d7981 */ /* 0x000162000c1e1900 */
[----:B------:R-:W-:Y:S01]  /*1180*/  ISETP.GE.U32.AND P1, PT, R29, UR12, PT ;  /* 0x0000000c1d007c0c */ /* 0x000fe2000bf26070 */
[----:B------:R-:W-:-:S02]  /*1190*/  @!P4 VIADD R30, R30, -UR12 ;  /* 0x8000000c1e1ecc36 */ /* 0x000fc40008000000 */
[----:B------:R-:W-:Y:S01]  /*11a0*/  IMAD.HI.U32 R29, R10, UR5, RZ ;  /* 0x000000050a1d7c27 */ /* 0x000fe2000f8e00ff */
[----:B------:R-:W-:Y:S02]  /*11b0*/  @!P0 IADD3 R28, PT, PT, R28, 0x1, RZ ;  /* 0x000000011c1c8810 */ /* 0x000fe40007ffe0ff */
[----:B------:R-:W-:Y:S01]  /*11c0*/  ISETP.GE.U32.AND P0, PT, R30, UR12, PT ;  /* 0x0000000c1e007c0c */ /* 0x000fe2000bf06070 */
[----:B------:R-:W-:Y:S02]  /*11d0*/  @!P3 IMAD.MOV R26, RZ, RZ, -R26 ;  /* 0x000000ffff1ab224 */ /* 0x000fe400078e0a1a */
[----:B0-----:R-:W-:Y:S02]  /*11e0*/  IMAD.MOV R5, RZ, RZ, -R29 ;  /* 0x000000ffff057224 */ /* 0x001fe400078e0a1d */
[----:B------:R-:W-:-:S04]  /*11f0*/  IMAD.HI.U32 R30, R37, UR5, RZ ;  /* 0x00000005251e7c27 */ /* 0x000fc8000f8e00ff */
[----:B------:R-:W-:Y:S01]  /*1200*/  IMAD R4, R5, UR12, R10 ;  /* 0x0000000c05047c24 */ /* 0x000fe2000f8e020a */
[----:B------:R-:W-:Y:S01]  /*1210*/  SEL R10, R17, R26, !P6 ;  /* 0x0000001a110a7207 */ /* 0x000fe20007000000 */
[----:B------:R-:W-:Y:S01]  /*1220*/  IMAD.MOV R26, RZ, RZ, -R30 ;  /* 0x000000ffff1a7224 */ /* 0x000fe200078e0a1e */
[----:B------:R-:W-:Y:S02]  /*1230*/  @!P4 IADD3 R34, PT, PT, R34, 0x1, RZ ;  /* 0x000000012222c810 */ /* 0x000fe40007ffe0ff */
[----:B------:R-:W-:Y:S01]  /*1240*/  LOP3.LUT R42, R25, UR53, RZ, 0x3c, !PT ;  /* 0x00000035192a7c12 */ /* 0x000fe2000f8e3cff */
[----:B------:R-:W-:Y:S01]  /*1250*/  IMAD R5, R26, UR12, R37 ;  /* 0x0000000c1a057c24 */ /* 0x000fe2000f8e0225 */
[----:B------:R-:W-:Y:S02]  /*1260*/  ISETP.LT.U32.AND P4, PT, R4, UR12, PT ;  /* 0x0000000c04007c0c */ /* 0x000fe4000bf81070 */
[----:B------:R-:W-:Y:S01]  /*1270*/  @P1 IADD3 R28, PT, PT, R28, 0x1, RZ ;  /* 0x000000011c1c1810 */ /* 0x000fe20007ffe0ff */
[----:B------:R-:W-:Y:S01]  /*1280*/  @P0 VIADD R34, R34, 0x1 ;  /* 0x0000000122220836 */ /* 0x000fe20000000000 */
[----:B------:R-:W-:Y:S01]  /*1290*/  ISETP.GE.AND P1, PT, R42, RZ, PT ;  /* 0x000000ff2a00720c */ /* 0x000fe20003f26270 */
[----:B------:R-:W-:Y:S01]  /*12a0*/  IMAD.MOV R43, RZ, RZ, -R10 ;  /* 0x000000ffff2b7224 */ /* 0x000fe200078e0a0a */
[----:B------:R-:W-:-:S02]  /*12b0*/  ISETP.LT.U32.AND P0, PT, R5, UR12, PT ;  /* 0x0000000c05007c0c */ /* 0x000fc4000bf01070 */
[----:B------:R-:W-:Y:S01]  /*12c0*/  ISETP.LT.U32.AND P3, PT, R36, UR10, PT ;  /* 0x0000000a24007c0c */ /* 0x000fe2000bf61070 */
[----:B------:R-:W-:-:S04]  /*12d0*/  IMAD R42, R43, UR51, R2 ;  /* 0x000000332b2a7c24 */ /* 0x000fc8000f8e0202 */
[----:B------:R-:W-:Y:S01]  /*12e0*/  @!P4 VIADD R4, R4, -UR12 ;  /* 0x8000000c0404cc36 */ /* 0x000fe20008000000 */
[----:B------:R-:W-:-:S03]  /*12f0*/  IABS R26, R42 ;  /* 0x0000002a001a7213 */ /* 0x000fc60000000000 */
[----:B------:R-:W-:Y:S02]  /*1300*/  @!P1 IADD3 R34, PT, PT, -R34, RZ, RZ ;  /* 0x000000ff22229210 */ /* 0x000fe40007ffe1ff */
[----:B------:R-:W-:Y:S01]  /*1310*/  ISETP.GE.U32.AND P1, PT, R4, UR12, PT ;  /* 0x0000000c04007c0c */ /* 0x000fe2000bf26070 */
[----:B------:R-:W-:Y:S02]  /*1320*/  @!P0 VIADD R5, R5, -UR12 ;  /* 0x8000000c05058c36 */ /* 0x000fe40008000000 */
[----:B------:R-:W-:Y:S01]  /*1330*/  IMAD.HI.U32 R43, R26, UR9, RZ ;  /* 0x000000091a2b7c27 */ /* 0x000fe2000f8e00ff */
[----:B------:R-:W-:-:S03]  /*1340*/  MOV R44, R28 ;  /* 0x0000001c002c7202 */ /* 0x000fc60000000f00 */
[----:B------:R-:W-:Y:S02]  /*1350*/  @!P3 VIADD R36, R36, -UR10 ;  /* 0x8000000a2424bc36 */ /* 0x000fe40008000000 */
[----:B------:R-:W-:Y:S01]  /*1360*/  @!P4 VIADD R29, R29, 0x1 ;  /* 0x000000011d1dc836 */ /* 0x000fe20000000000 */
[----:B------:R-:W-:Y:S02]  /*1370*/  ISETP.GE.U32.AND P4, PT, R5, UR12, PT ;  /* 0x0000000c05007c0c */ /* 0x000fe4000bf86070 */
[----:B------:R-:W-:Y:S01]  /*1380*/  IADD3 R5, PT, PT, -R43, RZ, RZ ;  /* 0x000000ff2b057210 */ /* 0x000fe20007ffe1ff */
[----:B------:R-:W-:Y:S01]  /*1390*/  @!P2 IMAD.MOV R44, RZ, RZ, -R44 ;  /* 0x000000ffff2ca224 */ /* 0x000fe200078e0a2c */
[----:B------:R-:W-:Y:S02]  /*13a0*/  LOP3.LUT R4, R21, UR52, RZ, 0x3c, !PT ;  /* 0x0000003415047c12 */ /* 0x000fe4000f8e3cff */
[----:B------:R-:W-:Y:S01]  /*13b0*/  ISETP.GE.U32.AND P2, PT, R36, UR10, PT ;  /* 0x0000000a24007c0c */ /* 0x000fe2000bf46070 */
[----:B------:R-:W-:Y:S01]  /*13c0*/  IMAD R26, R5, UR10, R26 ;  /* 0x0000000a051a7c24 */ /* 0x000fe2000f8e021a */
[----:B------:R-:W0:Y:S01]  /*13d0*/  LDC.64 R36, c[0x0][0x390] ;  /* 0x0000e400ff247b82 */ /* 0x000e220000000a00 */
[----:B------:R-:W-:Y:S01]  /*13e0*/  @P1 VIADD R29, R29, 0x1 ;  /* 0x000000011d1d1836 */ /* 0x000fe20000000000 */
[----:B------:R-:W-:-:S02]  /*13f0*/  ISETP.GE.AND P1, PT, R4, RZ, PT ;  /* 0x000000ff0400720c */ /* 0x000fc40003f26270 */
[----:B------:R-:W-:Y:S02]  /*1400*/  @!P3 IADD3 R31, PT, PT, R31, 0x1, RZ ;  /* 0x000000011f1fb810 */ /* 0x000fe40007ffe0ff */
[----:B------:R-:W-:Y:S02]  /*1410*/  ISETP.LT.U32.AND P3, PT, R26, UR10, PT ;  /* 0x0000000a1a007c0c */ /* 0x000fe4000bf61070 */
[----:B------:R-:W1:Y:S01]  /*1420*/  LDC.64 R4, c[0x0][0x398] ;  /* 0x0000e600ff047b82 */ /* 0x000e620000000a00 */
[----:B------:R-:W-:Y:S02]  /*1430*/  @!P0 VIADD R30, R30, 0x1 ;  /* 0x000000011e1e8836 */ /* 0x000fe40000000000 */
[----:B------:R-:W-:-:S08]  /*1440*/  @P2 VIADD R31, R31, 0x1 ;  /* 0x000000011f1f2836 */ /* 0x000fd00000000000 */
[----:B------:R-:W-:Y:S02]  /*1450*/  @!P3 VIADD R26, R26, -UR10 ;  /* 0x8000000a1a1abc36 */ /* 0x000fe40008000000 */
[----:B------:R-:W-:Y:S01]  /*1460*/  @!P1 IMAD.MOV R31, RZ, RZ, -R31 ;  /* 0x000000ffff1f9224 */ /* 0x000fe200078e0a1f */
[----:B0-----:R-:W-:Y:S02]  /*1470*/  ISETP.NE.U32.AND P0, PT, R36, 0x1, PT ;  /* 0x000000012400780c */ /* 0x001fe40003f05070 */
[----:B------:R-:W-:Y:S02]  /*1480*/  ISETP.GE.U32.AND P2, PT, R26, UR10, PT ;  /* 0x0000000a1a007c0c */ /* 0x000fe4000bf46070 */
[----:B------:R-:W-:Y:S02]  /*1490*/  IADD3 R26, PT, PT, R19, 0xc0, RZ ;  /* 0x000000c0131a7810 */ /* 0x000fe40007ffe0ff */
[----:B------:R-:W-:Y:S02]  /*14a0*/  ISETP.NE.AND.EX P0, PT, R37, RZ, PT, P0 ;  /* 0x000000ff2500720c */ /* 0x000fe40003f05300 */
[----:B-1----:R-:W-:-:S02]  /*14b0*/  ISETP.NE.U32.AND P1, PT, R4, 0x1, PT ;  /* 0x000000010400780c */ /* 0x002fc40003f25070 */
[----:B------:R-:W-:Y:S02]  /*14c0*/  IABS R37, R26 ;  /* 0x0000001a00257213 */ /* 0x000fe40000000000 */
[----:B------:R-:W-:Y:S02]  /*14d0*/  ISETP.NE.AND.EX P1, PT, R5, RZ, PT, P1 ;  /* 0x000000ff0500720c */ /* 0x000fe40003f25310 */
[----:B------:R-:W-:Y:S02]  /*14e0*/  LOP3.LUT R5, R42, UR52, RZ, 0x3c, !PT ;  /* 0x000000342a057c12 */ /* 0x000fe4000f8e3cff */
[----:B------:R-:W-:Y:S01]  /*14f0*/  SEL R4, R16, RZ, P0 ;  /* 0x000000ff10047207 */ /* 0x000fe20000000000 */
[----:B------:R-:W-:-:S04]  /*1500*/  IMAD.HI.U32 R16, R37, UR7, RZ ;  /* 0x0000000725107c27 */ /* 0x000fc8000f8e00ff */
[----:B------:R-:W-:Y:S01]  /*1510*/  @!P3 VIADD R43, R43, 0x1 ;  /* 0x000000012b2bb836 */ /* 0x000fe20000000000 */
[----:B------:R-:W-:Y:S01]  /*1520*/  ISETP.GE.AND P3, PT, R5, RZ, PT ;  /* 0x000000ff0500720c */ /* 0x000fe20003f66270 */
[----:B------:R-:W-:Y:S01]  /*1530*/  IMAD R5, R4, UR36, RZ ;  /* 0x0000002404057c24 */ /* 0x000fe2000f8e02ff */
[----:B------:R-:W-:Y:S01]  /*1540*/  IADD3 R4, PT, PT, -R16, RZ, RZ ;  /* 0x000000ff10047210 */ /* 0x000fe20007ffe1ff */
[----:B------:R-:W-:-:S04]  /*1550*/  @P2 VIADD R43, R43, 0x1 ;  /* 0x000000012b2b2836 */ /* 0x000fc80000000000 */
[----:B------:R-:W-:Y:S01]  /*1560*/  IMAD R37, R4, UR11, R37 ;  /* 0x0000000b04257c24 */ /* 0x000fe2000f8e0225 */
[----:B------:R-:W-:Y:S02]  /*1570*/  LOP3.LUT R4, R22, UR53, RZ, 0x3c, !PT ;  /* 0x0000003516047c12 */ /* 0x000fe4000f8e3cff */
[----:B------:R-:W-:Y:S02]  /*1580*/  SEL R15, R15, RZ, P0 ;  /* 0x000000ff0f0f7207 */ /* 0x000fe40000000000 */
[----:B------:R-:W-:Y:S02]  /*1590*/  ISETP.GE.AND P2, PT, R4, RZ, PT ;  /* 0x000000ff0400720c */ /* 0x000fe40003f46270 */
[----:B------:R-:W-:Y:S01]  /*15a0*/  LOP3.LUT R4, R23, UR53, RZ, 0x3c, !PT ;  /* 0x0000003517047c12 */ /* 0x000fe2000f8e3cff */
[----:B------:R-:W-:Y:S01]  /*15b0*/  @!P3 IMAD.MOV R43, RZ, RZ, -R43 ;  /* 0x000000ffff2bb224 */ /* 0x000fe200078e0a2b */
[----:B------:R-:W-:Y:S01]  /*15c0*/  SEL R20, R20, RZ, P1 ;  /* 0x000000ff14147207 */ /* 0x000fe20000800000 */
[----:B------:R-:W-:Y:S01]  /*15d0*/  IMAD R15, R15, UR36, RZ ;  /* 0x000000240f0f7c24 */ /* 0x000fe2000f8e02ff */
[----:B------:R-:W-:-:S02]  /*15e0*/  ISETP.GE.AND P3, PT, R4, RZ, PT ;  /* 0x000000ff0400720c */ /* 0x000fc40003f66270 */
[----:B------:R-:W-:Y:S01]  /*15f0*/  SEL R28, R18, RZ, P1 ;  /* 0x000000ff121c7207 */ /* 0x000fe20000800000 */
[----:B------:R-:W-:Y:S01]  /*1600*/  IMAD R15, R20, UR37, R15 ;  /* 0x00000025140f7c24 */ /* 0x000fe2000f8e020f */
[C---:B------:R-:W-:Y:S02]  /*1610*/  SEL R20, R7.reuse, R31, !P5 ;  /* 0x0000001f07147207 */ /* 0x040fe40006800000 */
[----:B------:R-:W-:Y:S01]  /*1620*/  SEL R18, R7, R43, !P5 ;  /* 0x0000002b07127207 */ /* 0x000fe20006800000 */
[----:B------:R-:W-:Y:S01]  /*1630*/  IMAD R28, R28, UR37, R5 ;  /* 0x000000251c1c7c24 */ /* 0x000fe2000f8e0205 */
[----:B------:R-:W-:Y:S02]  /*1640*/  @P4 IADD3 R30, PT, PT, R30, 0x1, RZ ;  /* 0x000000011e1e4810 */ /* 0x000fe40007ffe0ff */
[----:B------:R-:W-:Y:S02]  /*1650*/  ISETP.NE.AND P5, PT, RZ, UR53, PT ;  /* 0x00000035ff007c0c */ /* 0x000fe4000bfa5270 */
[----:B------:R-:W-:Y:S01]  /*1660*/  LOP3.LUT R5, RZ, UR53, RZ, 0x33, !PT ;  /* 0x00000035ff057c12 */ /* 0x000fe2000f8e33ff */
[----:B------:R-:W-:-:S02]  /*1670*/  IMAD.MOV R4, RZ, RZ, -R20 ;  /* 0x000000ffff047224 */ /* 0x000fc400078e0a14 */
[----:B------:R-:W-:Y:S01]  /*1680*/  IMAD.MOV R31, RZ, RZ, -R18 ;  /* 0x000000ffff1f7224 */ /* 0x000fe200078e0a12 */
[----:B------:R-:W-:Y:S01]  /*1690*/  SEL R36, R5, R44, !P5 ;  /* 0x0000002c05247207 */ /* 0x000fe20006800000 */
[----:B------:R-:W-:Y:S02]  /*16a0*/  @!P2 IMAD.MOV R29, RZ, RZ, -R29 ;  /* 0x000000ffff1da224 */ /* 0x000fe400078e0a1d */
[----:B------:R-:W-:Y:S02]  /*16b0*/  @!P3 IMAD.MOV R30, RZ, RZ, -R30 ;  /* 0x000000ffff1eb224 */ /* 0x000fe400078e0a1e */
[----:B------:R-:W-:Y:S02]  /*16c0*/  IMAD R21, R4, UR52, R21 ;  /* 0x0000003404157c24 */ /* 0x000fe4000f8e0215 */
[----:B------:R-:W-:Y:S01]  /*16d0*/  IMAD R4, R31, UR52, R42 ;  /* 0x000000341f047c24 */ /* 0x000fe2000f8e022a */
[----:B------:R-:W-:Y:S02]  /*16e0*/  IADD3 R31, PT, PT, -R36, RZ, RZ ;  /* 0x000000ff241f7210 */ /* 0x000fe40007ffe1ff */
[----:B------:R-:W-:-:S02]  /*16f0*/  SEL R42, R5, R29, !P5 ;  /* 0x0000001d052a7207 */ /* 0x000fc40006800000 */
[----:B------:R-:W-:Y:S01]  /*1700*/  SEL R29, R5, R30, !P5 ;  /* 0x0000001e051d7207 */ /* 0x000fe20006800000 */
[----:B------:R-:W-:Y:S01]  /*1710*/  IMAD R24, R31, UR53, R24 ;  /* 0x000000351f187c24 */ /* 0x000fe2000f8e0218 */
[----:B------:R-:W-:Y:S01]  /*1720*/  ISETP.LT.U32.AND P3, PT, R37, UR11, PT ;  /* 0x0000000b25007c0c */ /* 0x000fe2000bf61070 */
[----:B------:R-:W-:Y:S02]  /*1730*/  IMAD.MOV R31, RZ, RZ, -R42 ;  /* 0x000000ffff1f7224 */ /* 0x000fe400078e0a2a */
[----:B------:R-:W-:Y:S02]  /*1740*/  IMAD.MOV R30, RZ, RZ, -R29 ;  /* 0x000000ffff1e7224 */ /* 0x000fe400078e0a1d */
[----:B------:R-:W-:Y:S02]  /*1750*/  IMAD R22, R31, UR53, R22 ;  /* 0x000000351f167c24 */ /* 0x000fe4000f8e0216 */
[----:B------:R-:W-:Y:S02]  /*1760*/  IMAD R23, R30, UR53, R23 ;  /* 0x000000351e177c24 */ /* 0x000fe4000f8e0217 */
[----:B------:R-:W0:Y:S04]  /*1770*/  LDC.64 R30, c[0x0][0x3a0] ;  /* 0x0000e800ff1e7b82 */ /* 0x000e280000000a00 */
[----:B------:R-:W-:-:S04]  /*1780*/  @!P3 IADD3 R37, PT, PT, R37, -UR11, RZ ;  /* 0x8000000b2525bc10 */ /* 0x000fc8000fffe0ff */
[----:B------:R-:W-:Y:S01]  /*1790*/  ISETP.GE.U32.AND P2, PT, R37, UR11, PT ;  /* 0x0000000b25007c0c */ /* 0x000fe2000bf46070 */
[----:B------:R-:W-:Y:S01]  /*17a0*/  @!P3 VIADD R16, R16, 0x1 ;  /* 0x000000011010b836 */ /* 0x000fe20000000000 */
[----:B------:R-:W-:Y:S02]  /*17b0*/  LOP3.LUT R37, R26, UR51, RZ, 0x3c, !PT ;  /* 0x000000331a257c12 */ /* 0x000fe4000f8e3cff */
[----:B------:R-:W-:Y:S02]  /*17c0*/  SEL R3, R3, RZ, P0 ;  /* 0x000000ff03037207 */ /* 0x000fe40000000000 */
[----:B------:R-:W-:-:S07]  /*17d0*/  ISETP.GE.AND P3, PT, R37, RZ, PT ;  /* 0x000000ff2500720c */ /* 0x000fce0003f66270 */
[----:B------:R-:W-:Y:S01]  /*17e0*/  @P2 VIADD R16, R16, 0x1 ;  /* 0x0000000110102836 */ /* 0x000fe20000000000 */
[----:B0-----:R-:W-:-:S04]  /*17f0*/  ISETP.NE.U32.AND P2, PT, R30, 0x1, PT ;  /* 0x000000011e00780c */ /* 0x001fc80003f45070 */
[----:B------:R-:W-:Y:S02]  /*1800*/  ISETP.NE.AND.EX P2, PT, R31, RZ, PT, P2 ;  /* 0x000000ff1f00720c */ /* 0x000fe40003f45320 */
[----:B------:R-:W0:Y:S01]  /*1810*/  LDC.64 R30, c[0x0][0x3a8] ;  /* 0x0000ea00ff1e7b82 */ /* 0x000e220000000a00 */
[----:B------:R-:W-:Y:S01]  /*1820*/  SEL R34, R5, R34, !P5 ;  /* 0x0000002205227207 */ /* 0x000fe20006800000 */
[----:B------:R-:W-:Y:S01]  /*1830*/  IMAD R3, R3, UR36, RZ ;  /* 0x0000002403037c24 */ /* 0x000fe2000f8e02ff */
[----:B------:R-:W-:Y:S02]  /*1840*/  SEL R14, R14, RZ, P1 ;  /* 0x000000ff0e0e7207 */ /* 0x000fe40000800000 */
[----:B------:R-:W-:Y:S02]  /*1850*/  IADD3 R44, PT, PT, -R34, RZ, RZ ;  /* 0x000000ff222c7210 */ /* 0x000fe40007ffe1ff */
[----:B------:R-:W-:Y:S01]  /*1860*/  SEL R11, R11, RZ, P0 ;  /* 0x000000ff0b0b7207 */ /* 0x000fe20000000000 */
[----:B------:R-:W-:Y:S01]  /*1870*/  IMAD R3, R14, UR37, R3 ;  /* 0x000000250e037c24 */ /* 0x000fe2000f8e0203 */
[----:B------:R-:W-:Y:S01]  /*1880*/  SEL R36, R36, RZ, P2 ;  /* 0x000000ff24247207 */ /* 0x000fe20001000000 */
[----:B------:R-:W-:Y:S01]  /*1890*/  IMAD R25, R44, UR53, R25 ;  /* 0x000000352c197c24 */ /* 0x000fe2000f8e0219 */
[----:B------:R-:W-:Y:S01]  /*18a0*/  SHF.R.S64 R14, RZ, 0x1e, R2 ;  /* 0x0000001eff0e7819 */ /* 0x000fe20000001002 */
[----:B------:R-:W-:Y:S01]  /*18b0*/  IMAD R44, R11, UR36, RZ ;  /* 0x000000240b2c7c24 */ /* 0x000fe2000f8e02ff */
[----:B------:R-:W-:-:S02]  /*18c0*/  SEL R27, R27, RZ, P1 ;  /* 0x000000ff1b1b7207 */ /* 0x000fc40000800000 */
[----:B------:R-:W-:Y:S02]  /*18d0*/  SEL R42, R42, RZ, P2 ;  /* 0x000000ff2a2a7207 */ /* 0x000fe40001000000 */
[----:B------:R-:W-:Y:S01]  /*18e0*/  @!P3 IADD3 R16, PT, PT, -R16, RZ, RZ ;  /* 0x000000ff1010b210 */ /* 0x000fe20007ffe1ff */
[----:B------:R-:W-:Y:S01]  /*18f0*/  IMAD R36, R36, UR38, R3 ;  /* 0x0000002624247c24 */ /* 0x000fe2000f8e0203 */
[----:B------:R-:W-:Y:S01]  /*1900*/  IADD3 R14, P3, PT, R14, UR40, RZ ;  /* 0x000000280e0e7c10 */ /* 0x000fe2000ff7e0ff */
[----:B------:R-:W-:Y:S01]  /*1910*/  IMAD R44, R27, UR37, R44 ;  /* 0x000000251b2c7c24 */ /* 0x000fe2000f8e022c */
[----:B------:R-:W-:Y:S01]  /*1920*/  SHF.R.S64 R3, RZ, 0x1e, R26 ;  /* 0x0000001eff037819 */ /* 0x000fe2000000101a */
[----:B------:R-:W-:Y:S01]  /*1930*/  IMAD R27, R42, UR38, R15 ;  /* 0x000000262a1b7c24 */ /* 0x000fe2000f8e020f */
[----:B------:R-:W-:Y:S02]  /*1940*/  SEL R16, R17, R16, !P6 ;  /* 0x0000001011107207 */ /* 0x000fe40007000000 */
[----:B------:R-:W-:-:S02]  /*1950*/  SEL R11, R34, RZ, P2 ;  /* 0x000000ff220b7207 */ /* 0x000fc40001000000 */
[----:B------:R-:W-:Y:S02]  /*1960*/  LEA.HI.X.SX32 R15, R2, UR41, 0x2, P3 ;  /* 0x00000029020f7c11 */ /* 0x000fe400098f16ff */
[----:B------:R-:W-:Y:S02]  /*1970*/  IABS R34, R21 ;  /* 0x0000001500227213 */ /* 0x000fe40000000000 */
[----:B------:R-:W-:Y:S01]  /*1980*/  IADD3 R2, P3, PT, R3, UR40, RZ ;  /* 0x0000002803027c10 */ /* 0x000fe2000ff7e0ff */
[----:B------:R-:W-:Y:S01]  /*1990*/  IMAD.MOV R37, RZ, RZ, -R16 ;  /* 0x000000ffff257224 */ /* 0x000fe200078e0a10 */
[----:B------:R-:W-:Y:S01]  /*19a0*/  P2R R45, PR, RZ, 0x2 ;  /* 0x00000002ff2d7803 */ /* 0x000fe20000000000 */
[----:B------:R-:W-:Y:S01]  /*19b0*/  IMAD R28, R11, UR38, R28 ;  /* 0x000000260b1c7c24 */ /* 0x000fe2000f8e021c */
[----:B------:R-:W-:Y:S01]  /*19c0*/  LEA.HI.X.SX32 R3, R26, UR41, 0x2, P3 ;  /* 0x000000291a037c11 */ /* 0x000fe200098f16ff */
[----:B------:R-:W-:Y:S01]  /*19d0*/  IMAD.HI.U32 R11, R34, UR5, RZ ;  /* 0x00000005220b7c27 */ /* 0x000fe2000f8e00ff */
[----:B0-----:R-:W-:Y:S01]  /*19e0*/  ISETP.NE.U32.AND P3, PT, R30, 0x1, PT ;  /* 0x000000011e00780c */ /* 0x001fe20003f65070 */
[----:B------:R0:W5:Y:S02]  /*19f0*/  LDG.E R14, desc[UR14][R14.64] ;  /* 0x0000000e0e0e7981 */ /* 0x000164000c1e1900 */
[----:B------:R-:W-:Y:S01]  /*1a00*/  IMAD R37, R37, UR51, R26 ;  /* 0x0000003325257c24 */ /* 0x000fe2000f8e021a */
[----:B------:R-:W-:-:S02]  /*1a10*/  IABS R26, R4 ;  /* 0x00000004001a7213 */ /* 0x000fc40000000000 */
[----:B------:R-:W-:Y:S02]  /*1a20*/  ISETP.NE.AND.EX P3, PT, R31, RZ, PT, P3 ;  /* 0x000000ff1f00720c */ /* 0x000fe40003f65330 */
[----:B------:R-:W-:Y:S01]  /*1a30*/  IADD3 R31, PT, PT, -R11, RZ, RZ ;  /* 0x000000ff0b1f7210 */ /* 0x000fe20007ffe1ff */
[----:B------:R-:W-:-:S04]  /*1a40*/  IMAD.MOV.U32 R30, RZ, RZ, R26 ;  /* 0x000000ffff1e7224 */ /* 0x000fc800078e001a */
[----:B------:R-:W-:Y:S02]  /*1a50*/  IMAD R26, R31, UR12, R34 ;  /* 0x0000000c1f1a7c24 */ /* 0x000fe4000f8e0222 */
[----:B------:R-:W-:-:S03]  /*1a60*/  IMAD.HI.U32 R42, R30, UR5, RZ ;  /* 0x000000051e2a7c27 */ /* 0x000fc6000f8e00ff */
[----:B------:R-:W-:Y:S01]  /*1a70*/  ISETP.LT.U32.AND P1, PT, R26, UR12, PT ;  /* 0x0000000c1a007c0c */ /* 0x000fe2000bf21070 */
[----:B------:R-:W-:-:S04]  /*1a80*/  IMAD.MOV R31, RZ, RZ, -R42 ;  /* 0x000000ffff1f7224 */ /* 0x000fc800078e0a2a */
[----:B------:R-:W-:Y:S01]  /*1a90*/  IMAD R31, R31, UR12, R30 ;  /* 0x0000000c1f1f7c24 */ /* 0x000fe2000f8e021e */
[----:B------:R-:W-:Y:S02]  /*1aa0*/  SEL R29, R29, RZ, P2 ;  /* 0x000000ff1d1d7207 */ /* 0x000fe40001000000 */
[----:B------:R-:W-:Y:S02]  /*1ab0*/  IABS R46, R37 ;  /* 0x00000025002e7213 */ /* 0x000fe40000000000 */
[----:B------:R-:W-:Y:S01]  /*1ac0*/  ISETP.LT.U32.AND P4, PT, R31, UR12, PT ;  /* 0x0000000c1f007c0c */ /* 0x000fe2000bf81070 */
[----:B------:R-:W-:Y:S02]  /*1ad0*/  IMAD R29, R29, UR38, R44 ;  /* 0x000000261d1d7c24 */ /* 0x000fe4000f8e022c */
[----:B------:R-:W-:Y:S01]  /*1ae0*/  @!P1 IADD3 R26, PT, PT, R26, -UR12, RZ ;  /* 0x8000000c1a1a9c10 */ /* 0x000fe2000fffe0ff */
[----:B------:R-:W-:Y:S02]  /*1af0*/  VIADD R30, R19, 0xe0 ;  /* 0x000000e0131e7836 */ /* 0x000fe40000000000 */
[----:B------:R-:W-:Y:S01]  /*1b00*/  IMAD.HI.U32 R44, R46, UR9, RZ ;  /* 0x000000092e2c7c27 */ /* 0x000fe2000f8e00ff */
[----:B------:R-:W-:-:S02]  /*1b10*/  P2R R43, PR, RZ, 0x1 ;  /* 0x00000001ff2b7803 */ /* 0x000fc40000000000 */
[----:B------:R-:W-:Y:S01]  /*1b20*/  ISETP.GE.U32.AND P0, PT, R26, UR12, PT ;  /* 0x0000000c1a007c0c */ /* 0x000fe2000bf06070 */
[----:B------:R-:W-:Y:S01]  /*1b30*/  IMAD.MOV R47, RZ, RZ, -R44 ;  /* 0x000000ffff2f7224 */ /* 0x000fe200078e0a2c */
[----:B------:R-:W-:Y:S02]  /*1b40*/  IABS R26, R30 ;  /* 0x0000001e001a7213 */ /* 0x000fe40000000000 */
[----:B------:R-:W-:Y:S02]  /*1b50*/  @!P4 VIADD R31, R31, -UR12 ;  /* 0x8000000c1f1fcc36 */ /* 0x000fe40008000000 */
[----:B------:R-:W-:Y:S02]  /*1b60*/  IMAD R34, R47, UR10, R46 ;  /* 0x0000000a2f227c24 */ /* 0x000fe4000f8e022e */
[----:B------:R-:W-:Y:S01]  /*1b70*/  IMAD.HI.U32 R46, R26, UR7, RZ ;  /* 0x000000071a2e7c27 */ /* 0x000fe2000f8e00ff */
[----:B------:R-:W-:Y:S02]  /*1b80*/  P2R R48, PR, RZ, 0x4 ;  /* 0x00000004ff307803 */ /* 0x000fe40000000000 */
[----:B------:R-:W-:-:S02]  /*1b90*/  ISETP.GE.U32.AND P2, PT, R31, UR12, PT ;  /* 0x0000000c1f007c0c */ /* 0x000fc4000bf46070 */
[----:B------:R-:W-:-:S05]  /*1ba0*/  IADD3 R31, PT, PT, -R46, RZ, RZ ;  /* 0x000000ff2e1f7210 */ /* 0x000fca0007ffe1ff */
[----:B------:R-:W-:-:S05]  /*1bb0*/  IMAD R26, R31, UR11, R26 ;  /* 0x0000000b1f1a7c24 */ /* 0x000fca000f8e021a */
[----:B------:R-:W-:Y:S02]  /*1bc0*/  ISETP.LT.U32.AND P5, PT, R26, UR11, PT ;  /* 0x0000000b1a007c0c */ /* 0x000fe4000bfa1070 */
[----:B------:R-:W-:-:S11]  /*1bd0*/  P2R R47, PR, RZ, 0x10 ;  /* 0x00000010ff2f7803 */ /* 0x000fd60000000000 */
[----:B------:R-:W-:Y:S02]  /*1be0*/  @!P5 VIADD R46, R46, 0x1 ;  /* 0x000000012e2ed836 */ /* 0x000fe40000000000 */
[----:B------:R-:W-:Y:S01]  /*1bf0*/  @!P5 VIADD R26, R26, -UR11 ;  /* 0x8000000b1a1adc36 */ /* 0x000fe20008000000 */
[----:B------:R-:W-:-:S04]  /*1c00*/  ISETP.LT.U32.AND P5, PT, R34, UR10, PT ;  /* 0x0000000a22007c0c */ /* 0x000fc8000bfa1070 */
[----:B------:R-:W-:Y:S01]  /*1c10*/  ISETP.GE.U32.AND P4, PT, R26, UR11, PT ;  /* 0x0000000b1a007c0c */ /* 0x000fe2000bf86070 */
[----:B------:R-:W-:Y:S01]  /*1c20*/  VIADD R26, R19, 0x100 ;  /* 0x00000100131a7836 */ /* 0x000fe20000000000 */
[----:B------:R-:W-:-:S04]  /*1c30*/  P2R R49, PR, RZ, 0x8 ;  /* 0x00000008ff317803 */ /* 0x000fc80000000000 */
[----:B------:R-:W-:-:S03]  /*1c40*/  IABS R31, R26 ;  /* 0x0000001a001f7213 */ /* 0x000fc60000000000 */
[----:B------:R-:W-:-:S04]  /*1c50*/  @!P5 IADD3 R34, PT, PT, R34, -UR10, RZ ;  /* 0x8000000a2222dc10 */ /* 0x000fc8000fffe0ff */
[----:B------:R-:W-:Y:S01]  /*1c60*/  ISETP.GE.U32.AND P3, PT, R34, UR10, PT ;  /* 0x0000000a22007c0c */ /* 0x000fe2000bf66070 */
        /* <DEDUP_REMOVED lines=15> */
[----:B------:R-:W-:Y:S02]  /*1d60*/  LOP3.LUT R51, R21, UR53, RZ, 0x3c, !PT ;  /* 0x0000003515337c12 */ /* 0x000fe4000f8e3cff */
[----:B------:R-:W-:Y:S01]  /*1d70*/  @!P5 IMAD.MOV R34, RZ, RZ, -R34 ;  /* 0x000000ffff22d224 */ /* 0x000fe200078e0a22 */
[----:B------:R-:W-:-:S06]  /*1d80*/  ISETP.NE.AND P4, PT, R47, RZ, PT ;  /* 0x000000ff2f00720c */ /* 0x000fcc0003f85270 */
[----:B------:R-:W-:Y:S01]  /*1d90*/  @!P6 IMAD.MOV R46, RZ, RZ, -R46 ;  /* 0x000000ffff2ee224 */ /* 0x000fe200078e0a2e */
[----:B------:R-:W-:Y:S02]  /*1da0*/  ISETP.GE.AND P6, PT, R53, RZ, PT ;  /* 0x000000ff3500720c */ /* 0x000fe40003fc6270 */
[----:B------:R-:W-:Y:S01]  /*1db0*/  ISETP.GE.AND P5, PT, R51, RZ, PT ;  /* 0x000000ff3300720c */ /* 0x000fe20003fa6270 */
[----:B------:R-:W-:Y:S01]  /*1dc0*/  @!P1 VIADD R11, R11, 0x1 ;  /* 0x000000010b0b9836 */ /* 0x000fe20000000000 */
[----:B------:R-:W-:Y:S02]  /*1dd0*/  @P3 IADD3 R44, PT, PT, R44, 0x1, RZ ;  /* 0x000000012c2c3810 */ /* 0x000fe40007ffe0ff */
[----:B------:R-:W-:Y:S01]  /*1de0*/  LOP3.LUT R52, R4, UR53, RZ, 0x3c, !PT ;  /* 0x0000003504347c12 */ /* 0x000fe2000f8e3cff */
[----:B------:R-:W-:Y:S01]  /*1df0*/  @P0 VIADD R11, R11, 0x1 ;  /* 0x000000010b0b0836 */ /* 0x000fe20000000000 */
[----:B------:R-:W-:-:S05]  /*1e00*/  ISETP.NE.AND P0, PT, R43, RZ, PT ;  /* 0x000000ff2b00720c */ /* 0x000fca0003f05270 */
[----:B------:R-:W-:Y:S01]  /*1e10*/  @!P6 IMAD.MOV R44, RZ, RZ, -R44 ;  /* 0x000000ffff2ce224 */ /* 0x000fe200078e0a2c */
[----:B------:R-:W-:Y:S01]  /*1e20*/  ISETP.GE.AND P6, PT, R52, RZ, PT ;  /* 0x000000ff3400720c */ /* 0x000fe20003fc6270 */
[----:B------:R-:W-:Y:S01]  /*1e30*/  @!P5 IMAD.MOV R11, RZ, RZ, -R11 ;  /* 0x000000ffff0bd224 */ /* 0x000fe200078e0a0b */
[----:B------:R-:W-:Y:S02]  /*1e40*/  @!P4 IADD3 R42, PT, PT, R42, 0x1, RZ ;  /* 0x000000012a2ac810 */ /* 0x000fe40007ffe0ff */
[----:B------:R-:W-:Y:S02]  /*1e50*/  ISETP.NE.AND P1, PT, R45, RZ, PT ;  /* 0x000000ff2d00720c */ /* 0x000fe40003f25270 */
[----:B------:R-:W-:Y:S02]  /*1e60*/  SEL R6, R6, RZ, P0 ;  /* 0x000000ff06067207 */ /* 0x000fe40000000000 */
[----:B------:R-:W-:Y:S02]  /*1e70*/  ISETP.NE.AND P5, PT, RZ, UR53, PT ;  /* 0x00000035ff007c0c */ /* 0x000fe4000bfa5270 */
[----:B------:R-:W-:Y:S01]  /*1e80*/  @P2 IADD3 R42, PT, PT, R42, 0x1, RZ ;  /* 0x000000012a2a2810 */ /* 0x000fe20007ffe0ff */
[----:B------:R-:W-:Y:S01]  /*1e90*/  IMAD R31, R6, UR36, RZ ;  /* 0x00000024061f7c24 */ /* 0x000fe2000f8e02ff */
[----:B------:R-:W-:-:S02]  /*1ea0*/  ISETP.NE.AND P2, PT, R48, RZ, PT ;  /* 0x000000ff3000720c */ /* 0x000fc40003f45270 */
[----:B------:R-:W-:Y:S02]  /*1eb0*/  SEL R20, R20, RZ, P1 ;  /* 0x000000ff14147207 */ /* 0x000fe40000800000 */
[----:B------:R-:W-:Y:S01]  /*1ec0*/  SEL R11, R5, R11, !P5 ;  /* 0x0000000b050b7207 */ /* 0x000fe20006800000 */
[----:B------:R-:W-:Y:S01]  /*1ed0*/  @!P6 IMAD.MOV R42, RZ, RZ, -R42 ;  /* 0x000000ffff2ae224 */ /* 0x000fe200078e0a2a */
[----:B------:R-:W-:Y:S01]  /*1ee0*/  ISETP.NE.AND P3, PT, R49, RZ, PT ;  /* 0x000000ff3100720c */ /* 0x000fe20003f65270 */
[----:B------:R-:W-:Y:S01]  /*1ef0*/  IMAD R20, R20, UR37, R31 ;  /* 0x0000002514147c24 */ /* 0x000fe2000f8e021f */
[----:B------:R-:W-:Y:S02]  /*1f00*/  SEL R45, R11, RZ, P2 ;  /* 0x000000ff0b2d7207 */ /* 0x000fe40001000000 */
[----:B------:R-:W-:Y:S02]  /*1f10*/  ISETP.NE.AND P6, PT, RZ, UR51, PT ;  /* 0x00000033ff007c0c */ /* 0x000fe4000bfc5270 */
[----:B------:R-:W-:Y:S01]  /*1f20*/  P2R R47, PR, RZ, 0x4 ;  /* 0x00000004ff2f7803 */ /* 0x000fe20000000000 */
[----:B------:R-:W-:Y:S01]  /*1f30*/  IMAD R45, R45, UR38, R20 ;  /* 0x000000262d2d7c24 */ /* 0x000fe2000f8e0214 */
[----:B------:R-:W-:-:S02]  /*1f40*/  ISETP.NE.AND P2, PT, RZ, UR52, PT ;  /* 0x00000034ff007c0c */ /* 0x000fc4000bf45270 */
[----:B------:R-:W-:Y:S02]  /*1f50*/  SEL R25, R25, RZ, P3 ;  /* 0x000000ff19197207 */ /* 0x000fe40001800000 */
[----:B------:R-:W-:Y:S02]  /*1f60*/  IADD3 R6, PT, PT, -R11, RZ, RZ ;  /* 0x000000ff0b067210 */ /* 0x000fe40007ffe1ff */
[----:B------:R-:W-:Y:S02]  /*1f70*/  SHF.R.S64 R20, RZ, 0x1e, R30 ;  /* 0x0000001eff147819 */ /* 0x000fe4000000101e */
[----:B0-----:R-:W-:Y:S02]  /*1f80*/  SEL R15, R17, R46, !P6 ;  /* 0x0000002e110f7207 */ /* 0x001fe40007000000 */
[----:B------:R-:W-:Y:S02]  /*1f90*/  SEL R44, R7, R44, !P2 ;  /* 0x0000002c072c7207 */ /* 0x000fe40005000000 */
[----:B------:R-:W-:Y:S01]  /*1fa0*/  SEL R43, R24, RZ, P3 ;  /* 0x000000ff182b7207 */ /* 0x000fe20001800000 */
[----:B------:R-:W-:Y:S01]  /*1fb0*/  IMAD R24, R25, UR39, R28 ;  /* 0x0000002719187c24 */ /* 0x000fe2000f8e021c */
[----:B------:R-:W-:Y:S01]  /*1fc0*/  IADD3 R20, P4, PT, R20, UR40, RZ ;  /* 0x0000002814147c10 */ /* 0x000fe2000ff9e0ff */
[----:B------:R-:W-:Y:S01]  /*1fd0*/  IMAD R31, R6, UR53, R21 ;  /* 0x00000035061f7c24 */ /* 0x000fe2000f8e0215 */
[----:B------:R-:W-:Y:S01]  /*1fe0*/  SEL R6, R18, RZ, P1 ;  /* 0x000000ff12067207 */ /* 0x000fe20000800000 */
[----:B------:R-:W-:Y:S01]  /*1ff0*/  IMAD.MOV R25, RZ, RZ, -R15 ;  /* 0x000000ffff197224 */ /* 0x000fe200078e0a0f */
[----:B------:R-:W-:Y:S01]  /*2000*/  LEA.HI.X.SX32 R21, R30, UR41, 0x2, P4 ;  /* 0x000000291e157c11 */ /* 0x000fe2000a0f16ff */
[----:B------:R-:W-:Y:S01]  /*2010*/  IMAD.MOV R18, RZ, RZ, -R44 ;  /* 0x000000ffff127224 */ /* 0x000fe200078e0a2c */
[----:B------:R-:W-:Y:S01]  /*2020*/  SEL R22, R22, RZ, P3 ;  /* 0x000000ff16167207 */ /* 0x000fe20001800000 */
[----:B------:R-:W-:-:S02]  /*2030*/  IMAD R30, R25, UR51, R30 ;  /* 0x00000033191e7c24 */ /* 0x000fc4000f8e021e */
[----:B------:R-:W-:Y:S01]  /*2040*/  IMAD R25, R18, UR52, R37 ;  /* 0x0000003412197c24 */ /* 0x000fe2000f8e0225 */
[----:B------:R-:W-:Y:S01]  /*2050*/  SEL R18, R23, RZ, P3 ;  /* 0x000000ff17127207 */ /* 0x000fe20001800000 */
[----:B------:R-:W-:Y:S02]  /*2060*/  IMAD R36, R43, UR39, R36 ;  /* 0x000000272b247c24 */ /* 0x000fe4000f8e0224 */
[----:B------:R-:W-:Y:S01]  /*2070*/  IMAD R43, R22, UR39, R27 ;  /* 0x00000027162b7c24 */ /* 0x000fe2000f8e021b */
[----:B------:R-:W-:Y:S01]  /*2080*/  IABS R22, R30 ;  /* 0x0000001e00167213 */ /* 0x000fe20000000000 */
[----:B------:R-:W-:-:S03]  /*2090*/  IMAD R29, R18, UR39, R29 ;  /* 0x00000027121d7c24 */ /* 0x000fc6000f8e021d */
[----:B------:R-:W-:Y:S02]  /*20a0*/  MOV R18, R22 ;  /* 0x0000001600127202 */ /* 0x000fe40000000f00 */
[----:B------:R-:W-:-:S03]  /*20b0*/  IABS R27, R25 ;  /* 0x00000019001b7213 */ /* 0x000fc60000000000 */
[----:B------:R-:W-:Y:S01]  /*20c0*/  IMAD.HI.U32 R46, R18, UR9, RZ ;  /* 0x00000009122e7c27 */ /* 0x000fe2000f8e00ff */
[----:B------:R-:W-:-:S03]  /*20d0*/  SEL R28, R31, RZ, P3 ;  /* 0x000000ff1f1c7207 */ /* 0x000fc60001800000 */
[----:B------:R-:W-:Y:S02]  /*20e0*/  IMAD.MOV R31, RZ, RZ, -R46 ;  /* 0x000000ffff1f7224 */ /* 0x000fe400078e0a2e */
[----:B------:R-:W-:Y:S01]  /*20f0*/  IMAD.HI.U32 R22, R27, UR5, RZ ;  /* 0x000000051b167c27 */ /* 0x000fe2000f8e00ff */
[----:B------:R-:W-:-:S03]  /*2100*/  SEL R23, R5, R42, !P5 ;  /* 0x0000002a05177207 */ /* 0x000fc60006800000 */
[----:B------:R-:W-:Y:S02]  /*2110*/  IMAD R31, R31, UR10, R18 ;  /* 0x0000000a1f1f7c24 */ /* 0x000fe4000f8e0212 */
[----:B------:R-:W-:Y:S01]  /*2120*/  IMAD.MOV R18, RZ, RZ, -R22 ;  /* 0x000000ffff127224 */ /* 0x000fe200078e0a16 */
[----:B------:R-:W-:Y:S02]  /*2130*/  SEL R10, R10, RZ, P0 ;  /* 0x000000ff0a0a7207 */ /* 0x000fe40000000000 */
[----:B------:R-:W-:Y:S01]  /*2140*/  IADD3 R37, PT, PT, -R23, RZ, RZ ;  /* 0x000000ff17257210 */ /* 0x000fe20007ffe1ff */
[----:B------:R-:W-:Y:S01]  /*2150*/  IMAD R27, R18, UR12, R27 ;  /* 0x0000000c121b7c24 */ /* 0x000fe2000f8e021b */
[----:B------:R-:W-:Y:S01]  /*2160*/  SEL R18, R17, R34, !P6 ;  /* 0x0000002211127207 */ /* 0x000fe20007000000 */
[----:B------:R-:W-:Y:S01]  /*2170*/  IMAD R11, R10, UR36, RZ ;  /* 0x000000240a0b7c24 */ /* 0x000fe2000f8e02ff */
[----:B------:R-:W-:Y:S01]  /*2180*/  SHF.R.S64 R10, RZ, 0x1e, R26 ;  /* 0x0000001eff0a7819 */ /* 0x000fe2000000101a */
[----:B------:R-:W-:Y:S01]  /*2190*/  IMAD R42, R37, UR53, R4 ;  /* 0x00000035252a7c24 */ /* 0x000fe2000f8e0204 */
[----:B------:R-:W-:Y:S01]  /*21a0*/  ISETP.LT.U32.AND P2, PT, R27, UR12, PT ;  /* 0x0000000c1b007c0c */ /* 0x000fe2000bf41070 */
[----:B------:R-:W-:Y:S01]  /*21b0*/  IMAD.MOV R37, RZ, RZ, -R18 ;  /* 0x000000ffff257224 */ /* 0x000fe200078e0a12 */
[----:B------:R-:W-:-:S03]  /*21c0*/  IADD3 R10, P4, PT, R10, UR40, RZ ;  /* 0x000000280a0a7c10 */ /* 0x000fc6000ff9e0ff */
[----:B------:R-:W-:Y:S02]  /*21d0*/  IMAD R37, R37, UR51, R26 ;  /* 0x0000003325257c24 */ /* 0x000fe4000f8e021a */
[----:B------:R-:W-:Y:S01]  /*21e0*/  IMAD R6, R6, UR37, R11 ;  /* 0x0000002506067c24 */ /* 0x000fe2000f8e020b */
[----:B------:R-:W-:Y:S02]  /*21f0*/  LEA.HI.X.SX32 R11, R26, UR41, 0x2, P4 ;  /* 0x000000291a0b7c11 */ /* 0x000fe4000a0f16ff */
[----:B------:R-:W-:-:S03]  /*2200*/  IABS R26, R37 ;  /* 0x00000025001a7213 */ /* 0x000fc60000000000 */
[----:B------:R-:W-:Y:S02]  /*2210*/  @!P2 VIADD R27, R27, -UR12 ;  /* 0x8000000c1b1bac36 */ /* 0x000fe40008000000 */
[----:B------:R-:W-:Y:S01]  /*2220*/  IMAD.HI.U32 R4, R26, UR9, RZ ;  /* 0x000000091a047c27 */ /* 0x000fe2000f8e00ff */
[----:B------:R-:W-:Y:S02]  /*2230*/  P2R R48, PR, RZ, 0x1 ;  /* 0x00000001ff307803 */ /* 0x000fe40000000000 */
[----:B------:R-:W-:Y:S02]  /*2240*/  ISETP.GE.U32.AND P0, PT, R27, UR12, PT ;  /* 0x0000000c1b007c0c */ /* 0x000fe4000bf06070 */
        /* <DEDUP_REMOVED lines=17> */
[----:B------:R-:W-:-:S10]  /*2360*/  @!P4 VIADD R46, R46, 0x1 ;  /* 0x000000012e2ec836 */ /* 0x000fd40000000000 */
[----:B------:R-:W-:Y:S01]  /*2370*/  @!P6 VIADD R26, R26, -UR11 ;  /* 0x8000000b1a1aec36 */ /* 0x000fe20008000000 */
[----:B------:R-:W-:Y:S02]  /*2380*/  @!P6 IADD3 R34, PT, PT, R34, 0x1, RZ ;  /* 0x000000012222e810 */ /* 0x000fe40007ffe0ff */
[----:B------:R-:W-:Y:S01]  /*2390*/  ISETP.GE.AND P6, PT, R51, RZ, PT ;  /* 0x000000ff3300720c */ /* 0x000fe20003fc6270 */
[----:B------:R-:W-:Y:S01]  /*23a0*/  IMAD R28, R28, UR39, R45 ;  /* 0x000000271c1c7c24 */ /* 0x000fe2000f8e022d */
[----:B------:R-:W-:Y:S01]  /*23b0*/  LOP3.LUT R45, R25, UR53, RZ, 0x3c, !PT ;  /* 0x00000035192d7c12 */ /* 0x000fe2000f8e3cff */
[----:B------:R-:W-:Y:S01]  /*23c0*/  @P3 VIADD R46, R46, 0x1 ;  /* 0x000000012e2e3836 */ /* 0x000fe20000000000 */
[----:B------:R-:W-:Y:S01]  /*23d0*/  @!P5 IADD3 R4, PT, PT, R4, 0x1, RZ ;  /* 0x000000010404d810 */ /* 0x000fe20007ffe0ff */
[----:B------:R-:W-:Y:S01]  /*23e0*/  @!P2 VIADD R22, R22, 0x1 ;  /* 0x000000011616a836 */ /* 0x000fe20000000000 */
[----:B------:R-:W-:Y:S02]  /*23f0*/  ISETP.GE.U32.AND P4, PT, R26, UR11, PT ;  /* 0x0000000b1a007c0c */ /* 0x000fe4000bf86070 */
[----:B------:R-:W-:-:S05]  /*2400*/  @P1 IADD3 R4, PT, PT, R4, 0x1, RZ ;  /* 0x0000000104041810 */ /* 0x000fca0007ffe0ff */
[----:B------:R-:W-:Y:S01]  /*2410*/  @!P6 IMAD.MOV R46, RZ, RZ, -R46 ;  /* 0x000000ffff2ee224 */ /* 0x000fe200078e0a2e */
[----:B------:R-:W-:Y:S02]  /*2420*/  ISETP.GE.AND P6, PT, R45, RZ, PT ;  /* 0x000000ff2d00720c */ /* 0x000fe40003fc6270 */
[----:B------:R-:W-:Y:S02]  /*2430*/  @P0 IADD3 R22, PT, PT, R22, 0x1, RZ ;  /* 0x0000000116160810 */ /* 0x000fe40007ffe0ff */
[----:B------:R-:W-:Y:S01]  /*2440*/  ISETP.NE.AND P0, PT, R48, RZ, PT ;  /* 0x000000ff3000720c */ /* 0x000fe20003f05270 */
[----:B------:R-:W-:Y:S01]  /*2450*/  IMAD.MOV.U32 R48, RZ, RZ, R4 ;  /* 0x000000ffff307224 */ /* 0x000fe200078e0004 */
[----:B------:R-:W-:Y:S02]  /*2460*/  MOV R4, R22 ;  /* 0x0000001600047202 */ /* 0x000fe40000000f00 */
[----:B------:R-:W-:Y:S02]  /*2470*/  LOP3.LUT R52, R37, UR52, RZ, 0x3c, !PT ;  /* 0x0000003425347c12 */ /* 0x000fe4000f8e3cff */
[----:B------:R-:W-:-:S02]  /*2480*/  LOP3.LUT R26, R31, UR51, RZ, 0x3c, !PT ;  /* 0x000000331f1a7c12 */ /* 0x000fc4000f8e3cff */
[----:B------:R-:W-:Y:S01]  /*2490*/  ISETP.GE.AND P5, PT, R52, RZ, PT ;  /* 0x000000ff3400720c */ /* 0x000fe20003fa6270 */
[----:B------:R-:W-:Y:S01]  /*24a0*/  @!P6 IMAD.MOV R4, RZ, RZ, -R4 ;  /* 0x000000ffff04e224 */ /* 0x000fe200078e0a04 */
[----:B------:R-:W-:Y:S01]  /*24b0*/  ISETP.NE.AND P6, PT, RZ, UR53, PT ;  /* 0x00000035ff007c0c */ /* 0x000fe2000bfc5270 */
[----:B------:R-:W-:Y:S01]  /*24c0*/  @P4 VIADD R34, R34, 0x1 ;  /* 0x0000000122224836 */ /* 0x000fe20000000000 */
[----:B------:R-:W-:Y:S02]  /*24d0*/  ISETP.NE.AND P1, PT, R49, RZ, PT ;  /* 0x000000ff3100720c */ /* 0x000fe40003f25270 */
[----:B------:R-:W-:Y:S02]  /*24e0*/  SEL R16, R16, RZ, P0 ;  /* 0x000000ff10107207 */ /* 0x000fe40000000000 */
[----:B------:R-:W-:Y:S02]  /*24f0*/  ISETP.GE.AND P4, PT, R26, RZ, PT ;  /* 0x000000ff1a00720c */ /* 0x000fe40003f86270 */
[----:B------:R-:W-:-:S02]  /*2500*/  SEL R4, R5, R4, !P6 ;  /* 0x0000000405047207 */ /* 0x000fc40007000000 */
[----:B------:R-:W-:Y:S01]  /*2510*/  ISETP.NE.AND P2, PT, R47, RZ, PT ;  /* 0x000000ff2f00720c */ /* 0x000fe20003f45270 */
[----:B------:R-:W-:Y:S01]  /*2520*/  IMAD R47, R16, UR36, RZ ;  /* 0x00000024102f7c24 */ /* 0x000fe2000f8e02ff */
[----:B------:R-:W-:Y:S01]  /*2530*/  SEL R44, R44, RZ, P1 ;  /* 0x000000ff2c2c7207 */ /* 0x000fe20000800000 */
[----:B------:R-:W-:Y:S01]  /*2540*/  IMAD.MOV R16, RZ, RZ, -R4 ;  /* 0x000000ffff107224 */ /* 0x000fe200078e0a04 */
[----:B------:R-:W-:Y:S02]  /*2550*/  ISETP.NE.AND P6, PT, RZ, UR52, PT ;  /* 0x00000034ff007c0c */ /* 0x000fe4000bfc5270 */
[----:B------:R-:W-:Y:S01]  /*2560*/  SEL R4, R4, RZ, P2 ;  /* 0x000000ff04047207 */ /* 0x000fe20001000000 */
[----:B------:R-:W-:Y:S01]  /*2570*/  IMAD R47, R44, UR37, R47 ;  /* 0x000000252c2f7c24 */ /* 0x000fe2000f8e022f */
[----:B------:R-:W-:Y:S01]  /*2580*/  SEL R46, R7, R46, !P6 ;  /* 0x0000002e072e7207 */ /* 0x000fe20007000000 */
[----:B------:R-:W-:Y:S02]  /*2590*/  @!P5 IMAD.MOV R48, RZ, RZ, -R48 ;  /* 0x000000ffff30d224 */ /* 0x000fe400078e0a30 */
[----:B------:R-:W-:-:S02]  /*25a0*/  IMAD R47, R4, UR38, R47 ;  /* 0x00000026042f7c24 */ /* 0x000fc4000f8e022f */
[----:B------:R0:W5:Y:S01]  /*25b0*/  LDG.E R4, desc[UR14][R20.64] ;  /* 0x0000000e14047981 */ /* 0x000162000c1e1900 */
[----:B------:R-:W-:Y:S01]  /*25c0*/  @!P4 IMAD.MOV R34, RZ, RZ, -R34 ;  /* 0x000000ffff22c224 */ /* 0x000fe200078e0a22 */
[----:B------:R-:W-:Y:S02]  /*25d0*/  IADD3 R26, P4, PT, R36, UR42, RZ ;  /* 0x0000002a241a7c10 */ /* 0x000fe4000ff9e0ff */
[----:B------:R-:W-:Y:S02]  /*25e0*/  SEL R48, R7, R48, !P6 ;  /* 0x0000003007307207 */ /* 0x000fe40007000000 */
[----:B------:R-:W-:Y:S02]  /*25f0*/  SEL R23, R23, RZ, P2 ;  /* 0x000000ff17177207 */ /* 0x000fe40001000000 */
[----:B0-----:R-:W-:Y:S02]  /*2600*/  IADD3 R21, PT, PT, -R46, RZ, RZ ;  /* 0x000000ff2e157210 */ /* 0x001fe40007ffe1ff */
[----:B------:R-:W-:-:S02]  /*2610*/  LEA.HI.X.SX32 R27, R36, UR43, 0x1, P4 ;  /* 0x0000002b241b7c11 */ /* 0x000fc4000a0f0eff */
[----:B------:R-:W-:Y:S01]  /*2620*/  IADD3 R22, P4, PT, R24, UR42, RZ ;  /* 0x0000002a18167c10 */ /* 0x000fe2000ff9e0ff */
[----:B------:R-:W-:Y:S02]  /*2630*/  IMAD R20, R21, UR52, R30 ;  /* 0x0000003415147c24 */ /* 0x000fe4000f8e021e */
[----:B------:R-:W-:Y:S01]  /*2640*/  IMAD.MOV R30, RZ, RZ, -R48 ;  /* 0x000000ffff1e7224 */ /* 0x000fe200078e0a30 */
[----:B------:R-:W-:Y:S01]  /*2650*/  ISETP.NE.AND P6, PT, RZ, UR51, PT ;  /* 0x00000033ff007c0c */ /* 0x000fe2000bfc5270 */
[----:B------:R-:W-:Y:S01]  /*2660*/  IMAD R45, R23, UR38, R6 ;  /* 0x00000026172d7c24 */ /* 0x000fe2000f8e0206 */
[----:B------:R-:W-:Y:S01]  /*2670*/  ISETP.NE.AND P3, PT, R50, RZ, PT ;  /* 0x000000ff3200720c */ /* 0x000fe20003f65270 */
[----:B------:R-:W-:Y:S01]  /*2680*/  IMAD R37, R30, UR52, R37 ;  /* 0x000000341e257c24 */ /* 0x000fe2000f8e0225 */
[----:B------:R-:W-:Y:S01]  /*2690*/  LEA.HI.X.SX32 R23, R24, UR43, 0x1, P4 ;  /* 0x0000002b18177c11 */ /* 0x000fe2000a0f0eff */
[----:B------:R0:W5:Y:S01]  /*26a0*/  LDG.E R6, desc[UR14][R2.64] ;  /* 0x0000000e02067981 */ /* 0x000162000c1e1900 */
[----:B------:R-:W-:-:S02]  /*26b0*/  IADD3 R24, P4, PT, R43, UR42, RZ ;  /* 0x0000002a2b187c10 */ /* 0x000fc4000ff9e0ff */
[----:B------:R-:W-:Y:S01]  /*26c0*/  IABS R30, R20 ;  /* 0x00000014001e7213 */ /* 0x000fe20000000000 */
[----:B------:R1:W2:Y:S01]  /*26d0*/  LDG.E.U8 R26, desc[UR14][R26.64] ;  /* 0x0000000e1a1a7981 */ /* 0x0002a2000c1e1100 */
[----:B------:R-:W-:Y:S02]  /*26e0*/  R2UR UR16, R32 ;  /* 0x00000000201072ca */ /* 0x000fe400000e0000 */
[----:B------:R-:W-:Y:S01]  /*26f0*/  R2UR UR17, R33 ;  /* 0x00000000211172ca */ /* 0x000fe200000e0000 */
[----:B------:R-:W-:Y:S01]  /*2700*/  IMAD R16, R16, UR53, R25 ;  /* 0x0000003510107c24 */ /* 0x000fe2000f8e0219 */
[----:B0-----:R-:W-:Y:S02]  /*2710*/  SHF.R.S64 R2, RZ, 0x1e, R31 ;  /* 0x0000001eff027819 */ /* 0x001fe4000000101f */
[----:B------:R-:W-:Y:S02]  /*2720*/  SEL R36, R42, RZ, P3 ;  /* 0x000000ff2a247207 */ /* 0x000fe40001800000 */
[----:B-1----:R-:W-:Y:S01]  /*2730*/  SEL R27, R17, R34, !P6 ;  /* 0x00000022111b7207 */ /* 0x002fe20007000000 */
[----:B------:R-:W-:Y:S01]  /*2740*/  IMAD.HI.U32 R21, R30, UR5, RZ ;  /* 0x000000051e157c27 */ /* 0x000fe2000f8e00ff */
[----:B------:R-:W-:-:S02]  /*2750*/  LEA.HI.X.SX32 R25, R43, UR43, 0x1, P4 ;  /* 0x0000002b2b197c11 */ /* 0x000fc4000a0f0eff */
[----:B------:R-:W-:Y:S01]  /*2760*/  IABS R42, R37 ;  /* 0x00000025002a7213 */ /* 0x000fe20000000000 */
[----:B------:R-:W-:Y:S01]  /*2770*/  IMAD.MOV R34, RZ, RZ, -R27 ;  /* 0x000000ffff227224 */ /* 0x000fe200078e0a1b */
[----:B------:R-:W-:Y:S01]  /*2780*/  IADD3 R2, P4, PT, R2, UR40, RZ ;  /* 0x0000002802027c10 */ /* 0x000fe2000ff9e0ff */
[----:B------:R-:W-:Y:S01]  /*2790*/  IMAD R36, R36, UR39, R45 ;  /* 0x0000002724247c24 */ /* 0x000fe2000f8e022d */
[----:B------:R0:W4:Y:S01]  /*27a0*/  LDG.E.U8 R43, desc[UR16][R22.64] ;  /* 0x00000010162b7981 */ /* 0x000122000c1e1100 */
[----:B------:R-:W-:Y:S01]  /*27b0*/  IMAD.MOV R45, RZ, RZ, -R21 ;  /* 0x000000ffff2d7224 */ /* 0x000fe200078e0a15 */
[----:B------:R-:W-:Y:S01]  /*27c0*/  LEA.HI.X.SX32 R3, R31, UR41, 0x2, P4 ;  /* 0x000000291f037c11 */ /* 0x000fe2000a0f16ff */
[----:B------:R-:W-:-:S04]  /*27d0*/  IMAD.HI.U32 R44, R42, UR5, RZ ;  /* 0x000000052a2c7c27 */ /* 0x000fc8000f8e00ff */
[----:B------:R-:W-:Y:S02]  /*27e0*/  IMAD R31, R34, UR51, R31 ;  /* 0x00000033221f7c24 */ /* 0x000fe4000f8e021f */
[----:B------:R-:W-:Y:S01]  /*27f0*/  IMAD R30, R45, UR12, R30 ;  /* 0x0000000c2d1e7c24 */ /* 0x000fe2000f8e021e */
[----:B------:R-:W-:Y:S02]  /*2800*/  IADD3 R45, PT, PT, -R44, RZ, RZ ;  /* 0x000000ff2c2d7210 */ /* 0x000fe40007ffe1ff */
[----:B0-----:R-:W-:Y:S02]  /*2810*/  IABS R23, R31 ;  /* 0x0000001f00177213 */ /* 0x001fe40000000000 */
[----:B------:R-:W-:Y:S01]  /*2820*/  SEL R16, R16, RZ, P3 ;  /* 0x000000ff10107207 */ /* 0x000fe20001800000 */
[----:B------:R-:W-:Y:S01]  /*2830*/  IMAD R22, R45, UR12, R42 ;  /* 0x0000000c2d167c24 */ /* 0x000fe2000f8e022a */
[----:B------:R-:W-:Y:S01]  /*2840*/  P2R R50, PR, RZ, 0x2 ;  /* 0x00000002ff327803 */ /* 0x000fe20000000000 */
[----:B------:R-:W-:Y:S01]  /*2850*/  IMAD.HI.U32 R42, R23, UR9, RZ ;  /* 0x00000009172a7c27 */ /* 0x000fe2000f8e00ff */
[----:B------:R-:W-:-:S03]  /*2860*/  ISETP.LT.U32.AND P1, PT, R30, UR12, PT ;  /* 0x0000000c1e007c0c */ /* 0x000fc6000bf21070 */
[----:B------:R-:W-:Y:S02]  /*2870*/  IMAD R16, R16, UR39, R47 ;  /* 0x0000002710107c24 */ /* 0x000fe4000f8e022f */
[----:B------:R0:W3:Y:S01]  /*2880*/  LDG.E.U8 R47, desc[UR14][R24.64] ;  /* 0x0000000e182f7981 */ /* 0x0000e2000c1e1100 */
[----:B------:R-:W-:Y:S02]  /*2890*/  ISETP.LT.U32.AND P4, PT, R22, UR12, PT ;  /* 0x0000000c16007c0c */ /* 0x000fe4000bf81070 */
[----:B0-----:R-:W-:-:S05]  /*28a0*/  IADD3 R24, PT, PT, -R42, RZ, RZ ;  /* 0x000000ff2a187210 */ /* 0x001fca0007ffe1ff */
[----:B------:R-:W-:Y:S02]  /*28b0*/  IMAD R23, R24, UR10, R23 ;  /* 0x0000000a18177c24 */ /* 0x000fe4000f8e0217 */
[----:B------:R-:W-:-:S03]  /*28c0*/  @!P1 VIADD R30, R30, -UR12 ;  /* 0x8000000c1e1e9c36 */ /* 0x000fc60008000000 */
[----:B------:R-:W-:Y:S01]  /*28d0*/  ISETP.LT.U32.AND P5, PT, R23, UR10, PT ;  /* 0x0000000a17007c0c */ /* 0x000fe2000bfa1070 */
[----:B------:R-:W-:Y:S01]  /*28e0*/  @!P4 VIADD R22, R22, -UR12 ;  /* 0x8000000c1616cc36 */ /* 0x000fe20008000000 */
[----:B------:R-:W-:Y:S02]  /*28f0*/  P2R R49, PR, RZ, 0x1 ;  /* 0x00000001ff317803 */ /* 0x000fe40000000000 */
[----:B------:R-:W-:Y:S02]  /*2900*/  ISETP.GE.U32.AND P0, PT, R30, UR12, PT ;  /* 0x0000000c1e007c0c */ /* 0x000fe4000bf06070 */
        /* <DEDUP_REMOVED lines=10> */
[----:B------:R-:W-:Y:S01]  /*29b0*/  ISETP.LT.U32.AND P6, PT, R22, UR11, PT ;  /* 0x0000000b16007c0c */ /* 0x000fe2000bfc1070 */
[----:B------:R-:W-:-:S12]  /*29c0*/  @!P5 VIADD R42, R42, 0x1 ;  /* 0x000000012a2ad836 */ /* 0x000fd80000000000 */
[----:B------:R-:W-:-:S05]  /*29d0*/  @!P6 VIADD R22, R22, -UR11 ;  /* 0x8000000b1616ec36 */ /* 0x000fca0008000000 */
[----:B------:R-:W-:Y:S02]  /*29e0*/  ISETP.GE.U32.AND P5, PT, R22, UR11, PT ;  /* 0x0000000b16007c0c */ /* 0x000fe4000bfa6070 */
[----:B------:R-:W-:Y:S02]  /*29f0*/  @!P6 IADD3 R34, PT, PT, R34, 0x1, RZ ;  /* 0x000000012222e810 */ /* 0x000fe40007ffe0ff */
[----:B------:R-:W-:Y:S02]  /*2a00*/  LOP3.LUT R45, R31, UR52, RZ, 0x3c, !PT ;  /* 0x000000341f2d7c12 */ /* 0x000fe4000f8e3cff */
[----:B------:R-:W-:Y:S02]  /*2a10*/  LOP3.LUT R22, R30, UR51, RZ, 0x3c, !PT ;  /* 0x000000331e167c12 */ /* 0x000fe4000f8e3cff */
[----:B------:R-:W-:-:S05]  /*2a20*/  ISETP.GE.AND P6, PT, R45, RZ, PT ;  /* 0x000000ff2d00720c */ /* 0x000fca0003fc6270 */
[----:B------:R-:W-:Y:S01]  /*2a30*/  @P5 VIADD R34, R34, 0x1 ;  /* 0x0000000122225836 */ /* 0x000fe20000000000 */
[----:B------:R-:W-:Y:S02]  /*2a40*/  ISETP.GE.AND P5, PT, R22, RZ, PT ;  /* 0x000000ff1600720c */ /* 0x000fe40003fa6270 */
[----:B------:R-:W-:Y:S02]  /*2a50*/  @P3 IADD3 R42, PT, PT, R42, 0x1, RZ ;  /* 0x000000012a2a3810 */ /* 0x000fe40007ffe0ff */
[----:B------:R-:W-:Y:S02]  /*2a60*/  LOP3.LUT R25, R20, UR53, RZ, 0x3c, !PT ;  /* 0x0000003514197c12 */ /* 0x000fe4000f8e3cff */
[----:B------:R-:W-:Y:S01]  /*2a70*/  LOP3.LUT R24, R37, UR53, RZ, 0x3c, !PT ;  /* 0x0000003525187c12 */ /* 0x000fe2000f8e3cff */
[----:B------:R-:W-:Y:S02]  /*2a80*/  @!P1 VIADD R21, R21, 0x1 ;  /* 0x0000000115159836 */ /* 0x000fe40000000000 */
[----:B------:R-:W-:Y:S01]  /*2a90*/  @!P6 IMAD.MOV R42, RZ, RZ, -R42 ;  /* 0x000000ffff2ae224 */ /* 0x000fe200078e0a2a */
[----:B------:R-:W-:-:S03]  /*2aa0*/  ISETP.GE.AND P6, PT, R24, RZ, PT ;  /* 0x000000ff1800720c */ /* 0x000fc60003fc6270 */
[----:B------:R-:W-:Y:S01]  /*2ab0*/  @!P5 IMAD.MOV R34, RZ, RZ, -R34 ;  /* 0x000000ffff22d224 */ /* 0x000fe200078e0a22 */
[----:B------:R-:W-:Y:S01]  /*2ac0*/  ISETP.GE.AND P5, PT, R25, RZ, PT ;  /* 0x000000ff1900720c */ /* 0x000fe20003fa6270 */
[----:B------:R-:W-:Y:S01]  /*2ad0*/  @P0 VIADD R21, R21, 0x1 ;  /* 0x0000000115150836 */ /* 0x000fe20000000000 */
[----:B------:R-:W-:Y:S02]  /*2ae0*/  @!P4 IADD3 R44, PT, PT, R44, 0x1, RZ ;  /* 0x000000012c2cc810 */ /* 0x000fe40007ffe0ff */
[----:B------:R-:W-:Y:S02]  /*2af0*/  ISETP.NE.AND P0, PT, R49, RZ, PT ;  /* 0x000000ff3100720c */ /* 0x000fe40003f05270 */
[----:B------:R-:W-:Y:S02]  /*2b00*/  ISETP.NE.AND P1, PT, R50, RZ, PT ;  /* 0x000000ff3200720c */ /* 0x000fe40003f25270 */
[----:B------:R-:W-:Y:S02]  /*2b10*/  @P2 IADD3 R44, PT, PT, R44, 0x1, RZ ;  /* 0x000000012c2c2810 */ /* 0x000fe40007ffe0ff */
[----:B------:R-:W-:-:S02]  /*2b20*/  SEL R15, R15, RZ, P0 ;  /* 0x000000ff0f0f7207 */ /* 0x000fc40000000000 */
[----:B------:R-:W-:Y:S01]  /*2b30*/  SEL R46, R46, RZ, P1 ;  /* 0x000000ff2e2e7207 */ /* 0x000fe20000800000 */
[----:B------:R-:W-:Y:S02]  /*2b40*/  @!P5 IMAD.MOV R21, RZ, RZ, -R21 ;  /* 0x000000ffff15d224 */ /* 0x000fe400078e0a15 */
[----:B------:R-:W-:Y:S01]  /*2b50*/  @!P6 IMAD.MOV R44, RZ, RZ, -R44 ;  /* 0x000000ffff2ce224 */ /* 0x000fe200078e0a2c */
[----:B------:R-:W-:Y:S01]  /*2b60*/  ISETP.NE.AND P6, PT, RZ, UR53, PT ;  /* 0x00000035ff007c0c */ /* 0x000fe2000bfc5270 */
[----:B------:R-:W-:-:S04]  /*2b70*/  IMAD R15, R15, UR36, RZ ;  /* 0x000000240f0f7c24 */ /* 0x000fc8000f8e02ff */
[----:B------:R-:W-:Y:S01]  /*2b80*/  IMAD R46, R46, UR37, R15 ;  /* 0x000000252e2e7c24 */ /* 0x000fe2000f8e020f */
[----:B------:R-:W-:Y:S02]  /*2b90*/  SEL R15, R5, R21, !P6 ;  /* 0x00000015050f7207 */ /* 0x000fe40007000000 */
[----:B------:R-:W-:Y:S02]  /*2ba0*/  ISETP.NE.AND P2, PT, R51, RZ, PT ;  /* 0x000000ff3300720c */ /* 0x000fe40003f45270 */
[C---:B------:R-:W-:Y:S02]  /*2bb0*/  IADD3 R21, PT, PT, -R15.reuse, RZ, RZ ;  /* 0x000000ff0f157210 */ /* 0x040fe40007ffe1ff */
[----:B------:R-:W-:Y:S02]  /*2bc0*/  ISETP.NE.AND P3, PT, R52, RZ, PT ;  /* 0x000000ff3400720c */ /* 0x000fe40003f65270 */
[----:B------:R-:W-:Y:S01]  /*2bd0*/  SEL R15, R15, RZ, P2 ;  /* 0x000000ff0f0f7207 */ /* 0x000fe20001000000 */
[----:B------:R-:W-:Y:S01]  /*2be0*/  IMAD R24, R21, UR53, R20 ;  /* 0x0000003515187c24 */ /* 0x000fe2000f8e0214 */
[----:B------:R-:W-:-:S03]  /*2bf0*/  IADD3 R20, P4, PT, R29, UR42, RZ ;  /* 0x0000002a1d147c10 */ /* 0x000fc6000ff9e0ff */
[----:B------:R-:W-:Y:S01]  /*2c00*/  IMAD R15, R15, UR38, R46 ;  /* 0x000000260f0f7c24 */ /* 0x000fe2000f8e022e */
[----:B------:R-:W-:Y:S02]  /*2c10*/  LEA.HI.X.SX32 R21, R29, UR43, 0x1, P4 ;  /* 0x0000002b1d157c11 */ /* 0x000fe4000a0f0eff */
[----:B------:R-:W-:Y:S02]  /*2c20*/  SEL R24, R24, RZ, P3 ;  /* 0x000000ff18187207 */ /* 0x000fe40001800000 */
[----:B------:R-:W-:-:S03]  /*2c30*/  IADD3 R22, P4, PT, R28, UR42, RZ ;  /* 0x0000002a1c167c10 */ /* 0x000fc6000ff9e0ff */
[----:B------:R-:W-:Y:S01]  /*2c40*/  IMAD R49, R24, UR39, R15 ;  /* 0x0000002718317c24 */ /* 0x000fe2000f8e020f */
[----:B------:R-:W-:Y:S01]  /*2c50*/  LEA.HI.X.SX32 R23, R28, UR43, 0x1, P4 ;  /* 0x0000002b1c177c11 */ /* 0x000fe2000a0f0eff */
[----:B------:R0:W5:Y:S01]  /*2c60*/  LDG.E R15, desc[UR14][R10.64] ;  /* 0x0000000e0a0f7981 */ /* 0x000162000c1e1900 */
[C---:B------:R-:W-:Y:S02]  /*2c70*/  IADD3 R24, P4, PT, R36.reuse, UR42, RZ ;  /* 0x0000002a24187c10 */ /* 0x040fe4000ff9e0ff */
[----:B------:R-:W-:Y:S01]  /*2c80*/  SEL R44, R5, R44, !P6 ;  /* 0x0000002c052c7207 */ /* 0x000fe20007000000 */
[----:B------:R-:W5:Y:S01]  /*2c90*/  LDG.E.U8 R46, desc[UR16][R22.64] ;  /* 0x00000010162e7981 */ /* 0x000f62000c1e1100 */
[----:B------:R-:W-:Y:S02]  /*2ca0*/  LEA.HI.X.SX32 R25, R36, UR43, 0x1, P4 ;  /* 0x0000002b24197c11 */ /* 0x000fe4000a0f0eff */
[----:B------:R-:W-:Y:S02]  /*2cb0*/  ISETP.NE.AND P6, PT, RZ, UR52, PT ;  /* 0x00000034ff007c0c */ /* 0x000fe4000bfc5270 */
[----:B------:R-:W-:-:S02]  /*2cc0*/  IADD3 R28, P4, PT, R16, UR42, RZ ;  /* 0x0000002a101c7c10 */ /* 0x000fc4000ff9e0ff */
[----:B------:R-:W-:Y:S02]  /*2cd0*/  SEL R18, R18, RZ, P0 ;  /* 0x000000ff12127207 */ /* 0x000fe40000000000 */
[----:B------:R-:W-:Y:S02]  /*2ce0*/  SEL R36, R7, R42, !P6 ;  /* 0x0000002a07247207 */ /* 0x000fe40007000000 */
[----:B------:R-:W-:Y:S01]  /*2cf0*/  LEA.HI.X.SX32 R29, R16, UR43, 0x1, P4 ;  /* 0x0000002b101d7c11 */ /* 0x000fe2000a0f0eff */
[----:B------:R-:W-:Y:S01]  /*2d00*/  IMAD.MOV R16, RZ, RZ, -R44 ;  /* 0x000000ffff107224 */ /* 0x000fe200078e0a2c */
[----:B------:R-:W-:Y:S01]  /*2d10*/  SEL R48, R48, RZ, P1 ;  /* 0x000000ff30307207 */ /* 0x000fe20000800000 */
[----:B------:R-:W-:Y:S02]  /*2d20*/  IMAD R45, R18, UR36, RZ ;  /* 0x00000024122d7c24 */ /* 0x000fe4000f8e02ff */
[----:B------:R-:W-:Y:S01]  /*2d30*/  IMAD.MOV R18, RZ, RZ, -R36 ;  /* 0x000000ffff127224 */ /* 0x000fe200078e0a24 */
[----:B------:R-:W-:Y:S01]  /*2d40*/  ISETP.NE.AND P6, PT, RZ, UR51, PT ;  /* 0x00000033ff007c0c */ /* 0x000fe2000bfc5270 */
[----:B------:R-:W-:Y:S01]  /*2d50*/  IMAD R37, R16, UR53, R37 ;  /* 0x0000003510257c24 */ /* 0x000fe2000f8e0225 */
[----:B------:R-:W-:Y:S01]  /*2d60*/  SEL R16, R44, RZ, P2 ;  /* 0x000000ff2c107207 */ /* 0x000fe20001000000 */
[----:B------:R-:W-:Y:S01]  /*2d70*/  IMAD R45, R48, UR37, R45 ;  /* 0x00000025302d7c24 */ /* 0x000fe2000f8e022d */
[----:B0-----:R-:W-:Y:S01]  /*2d80*/  SHF.R.S64 R10, RZ, 0x1e, R30 ;  /* 0x0000001eff0a7819 */ /* 0x001fe2000000101e */
[----:B------:R-:W-:Y:S01]  /*2d90*/  IMAD R31, R18, UR52, R31 ;  /* 0x00000034121f7c24 */ /* 0x000fe2000f8e021f */
[----:B------:R-:W5:Y:S01]  /*2da0*/  LDG.E.U8 R44, desc[UR14][R24.64] ;  /* 0x0000000e182c7981 */ /* 0x000f62000c1e1100 */
[----:B------:R-:W-:-:S03]  /*2db0*/  IMAD R16, R16, UR38, R45 ;  /* 0x0000002610107c24 */ /* 0x000fc6000f8e022d */
[----:B------:R0:W5:Y:S01]  /*2dc0*/  LDG.E.U8 R45, desc[UR14][R20.64] ;  /* 0x0000000e142d7981 */ /* 0x000162000c1e1100 */
[----:B------:R-:W-:Y:S02]  /*2dd0*/  SEL R18, R17, R34, !P6 ;  /* 0x0000002211127207 */ /* 0x000fe40007000000 */
[----:B------:R-:W-:Y:S01]  /*2de0*/  IADD3 R10, P4, PT, R10, UR40, RZ ;  /* 0x000000280a0a7c10 */ /* 0x000fe2000ff9e0ff */
[----:B------:R1:W5:Y:S01]  /*2df0*/  LDG.E.U8 R42, desc[UR16][R28.64] ;  /* 0x000000101c2a7981 */ /* 0x000362000c1e1100 */
[----:B0-----:R-:W-:Y:S02]  /*2e00*/  IABS R21, R31 ;  /* 0x0000001f00157213 */ /* 0x001fe40000000000 */
[----:B------:R-:W-:-:S03]  /*2e10*/  IADD3 R51, PT, PT, -R18, RZ, RZ ;  /* 0x000000ff12337210 */ /* 0x000fc60007ffe1ff */
[----:B------:R-:W-:Y:S01]  /*2e20*/  IMAD.HI.U32 R20, R21, UR5, RZ ;  /* 0x0000000515147c27 */ /* 0x000fe2000f8e00ff */
[----:B------:R-:W-:-:S03]  /*2e30*/  LEA.HI.X.SX32 R11, R30, UR41, 0x2, P4 ;  /* 0x000000291e0b7c11 */ /* 0x000fc6000a0f16ff */
[----:B------:R-:W-:Y:S02]  /*2e40*/  IMAD.MOV R22, RZ, RZ, -R20 ;  /* 0x000000ffff167224 */ /* 0x000fe400078e0a14 */
[----:B------:R-:W-:Y:S02]  /*2e50*/  IMAD R30, R51, UR51, R30 ;  /* 0x00000033331e7c24 */ /* 0x000fe4000f8e021e */
[----:B------:R-:W-:-:S03]  /*2e60*/  IMAD R21, R22, UR12, R21 ;  /* 0x0000000c16157c24 */ /* 0x000fc6000f8e0215 */
[----:B------:R-:W-:Y:S02]  /*2e70*/  IABS R23, R30 ;  /* 0x0000001e00177213 */ /* 0x000fe40000000000 */
[----:B------:R-:W-:-:S03]  /*2e80*/  ISETP.LT.U32.AND P4, PT, R21, UR12, PT ;  /* 0x0000000c15007c0c */ /* 0x000fc6000bf81070 */
[----:B------:R-:W-:-:S04]  /*2e90*/  IMAD.HI.U32 R22, R23, UR9, RZ ;  /* 0x0000000917167c27 */ /* 0x000fc8000f8e00ff */
[----:B------:R-:W-:-:S04]  /*2ea0*/  IMAD.MOV R24, RZ, RZ, -R22 ;  /* 0x000000ffff187224 */ /* 0x000fc800078e0a16 */
[----:B------:R-:W-:Y:S02]  /*2eb0*/  IMAD R23, R24, UR10, R23 ;  /* 0x0000000a18177c24 */ /* 0x000fe4000f8e0217 */
[----:B------:R-:W-:Y:S01]  /*2ec0*/  @!P4 IADD3 R21, PT, PT, R21, -UR12, RZ ;  /* 0x8000000c1515cc10 */ /* 0x000fe2000fffe0ff */
[----:B------:R-:W-:Y:S01]  /*2ed0*/  VIADD R24, R19, 0x160 ;  /* 0x0000016013187836 */ /* 0x000fe20000000000 */
[----:B------:R-:W-:Y:S02]  /*2ee0*/  P2R R50, PR, RZ, 0x8 ;  /* 0x00000008ff327803 */ /* 0x000fe40000000000 */
[----:B------:R-:W-:Y:S02]  /*2ef0*/  ISETP.GE.U32.AND P3, PT, R21, UR12, PT ;  /* 0x0000000c15007c0c */ /* 0x000fe4000bf66070 */
[----:B------:R-:W-:-:S05]  /*2f00*/  IABS R21, R24 ;  /* 0x0000001800157213 */ /* 0x000fca0000000000 */
[----:B-1----:R-:W-:-:S05]  /*2f10*/  IMAD.HI.U32 R28, R21, UR7, RZ ;  /* 0x00000007151c7c27 */ /* 0x002fca000f8e00ff */
[----:B------:R-:W-:-:S05]  /*2f20*/  IADD3 R34, PT, PT, -R28, RZ, RZ ;  /* 0x000000ff1c227210 */ /* 0x000fca0007ffe1ff */
[----:B------:R-:W-:-:S05]  /*2f30*/  IMAD R21, R34, UR11, R21 ;  /* 0x0000000b22157c24 */ /* 0x000fca000f8e0215 */
[----:B------:R-:W-:Y:S02]  /*2f40*/  ISETP.LT.U32.AND P6, PT, R21, UR11, PT ;  /* 0x0000000b15007c0c */ /* 0x000fe4000bfc1070 */
[----:B------:R-:W-:Y:S02]  /*2f50*/  ISETP.LT.U32.AND P5, PT, R23, UR10, PT ;  /* 0x0000000a17007c0c */ /* 0x000fe4000bfa1070 */
[----:B------:R-:W-:-:S04]  /*2f60*/  LOP3.LUT R35, R35, 0xfffffff7, RZ, 0xc0, !PT ;  /* 0xfffffff723237812 */ /* 0x000fc800078ec0ff */
[----:B------:R-:W-:-:S05]  /*2f70*/  @P3 LOP3.LUT R35, R35, 0x8, RZ, 0xfc, !PT ;  /* 0x0000000823233812 */ /* 0x000fca00078efcff */
[----:B------:R-:W-:Y:S02]  /*2f80*/  @!P6 VIADD R21, R21, -UR11 ;  /* 0x8000000b1515ec36 */ /* 0x000fe40008000000 */
[----:B------:R-:W-:Y:S01]  /*2f90*/  @!P6 VIADD R28, R28, 0x1 ;  /* 0x000000011c1ce836 */ /* 0x000fe20000000000 */
[----:B------:R-:W-:Y:S01]  /*2fa0*/  LOP3.LUT P6, RZ, R35, 0x8, RZ, 0xc0, !PT ;  /* 0x0000000823ff7812 */ /* 0x000fe200078cc0ff */
[----:B------:R-:W-:Y:S01]  /*2fb0*/  @!P5 VIADD R23, R23, -UR10 ;  /* 0x8000000a1717dc36 */ /* 0x000fe20008000000 */
[----:B------:R-:W-:Y:S02]  /*2fc0*/  @!P5 IADD3 R22, PT, PT, R22, 0x1, RZ ;  /* 0x000000011616d810 */ /* 0x000fe40007ffe0ff */
[----:B------:R-:W-:Y:S02]  /*2fd0*/  ISETP.GE.U32.AND P5, PT, R21, UR11, PT ;  /* 0x0000000b15007c0c */ /* 0x000fe4000bfa6070 */
[----:B------:R-:W-:Y:S02]  /*2fe0*/  @!P4 IADD3 R20, PT, PT, R20, 0x1, RZ ;  /* 0x000000011414c810 */ /* 0x000fe40007ffe0ff */
[----:B------:R-:W-:-:S02]  /*2ff0*/  ISETP.GE.U32.AND P3, PT, R23, UR10, PT ;  /* 0x0000000a17007c0c */ /* 0x000fc4000bf66070 */
[----:B------:R-:W-:-:S03]  /*3000*/  LOP3.LUT R25, R31, UR53, RZ, 0x3c, !PT ;  /* 0x000000351f197c12 */ /* 0x000fc6000f8e3cff */
[----:B------:R-:W-:Y:S01]  /*3010*/  @P6 VIADD R20, R20, 0x1 ;  /* 0x0000000114146836 */ /* 0x000fe20000000000 */
[----:B------:R-:W-:Y:S02]  /*3020*/  ISETP.GE.AND P6, PT, R25, RZ, PT ;  /* 0x000000ff1900720c */ /* 0x000fe40003fc6270 */
[----:B------:R-:W-:Y:S01]  /*3030*/  LOP3.LUT R29, R30, UR52, RZ, 0x3c, !PT ;  /* 0x000000341e1d7c12 */ /* 0x000fe2000f8e3cff */
[----:B------:R-:W-:-:S03]  /*3040*/  @P5 VIADD R28, R28, 0x1 ;  /* 0x000000011c1c5836 */ /* 0x000fc60000000000 */
[----:B------:R-:W-:Y:S01]  /*3050*/  ISETP.GE.AND P5, PT, R29, RZ, PT ;  /* 0x000000ff1d00720c */ /* 0x000fe20003fa6270 */
[----:B------:R-:W-:Y:S02]  /*3060*/  @P3 VIADD R22, R22, 0x1 ;  /* 0x0000000116163836 */ /* 0x000fe40000000000 */
[----:B------:R-:W-:Y:S01]  /*3070*/  IMAD.MOV.U32 R34, RZ, RZ, R20 ;  /* 0x000000ffff227224 */ /* 0x000fe200078e0014 */
[----:B------:R-:W-:Y:S02]  /*3080*/  ISETP.NE.AND P3, PT, R50, RZ, PT ;  /* 0x000000ff3200720c */ /* 0x000fe40003f65270 */
[----:B------:R-:W-:Y:S02]  /*3090*/  MOV R48, R22 ;  /* 0x0000001600307202 */ /* 0x000fe40000000f00 */
[----:B------:R-:W-:Y:S02]  /*30a0*/  @!P6 IADD3 R34, PT, PT, -R34, RZ, RZ ;  /* 0x000000ff2222e210 */ /* 0x000fe40007ffe1ff */
[----:B------:R-:W-:-:S02]  /*30b0*/  ISETP.NE.AND P6, PT, RZ, UR53, PT ;  /* 0x00000035ff007c0c */ /* 0x000fc4000bfc5270 */
[----:B------:R-:W-:Y:S01]  /*30c0*/  SEL R37, R37, RZ, P3 ;  /* 0x000000ff25257207 */ /* 0x000fe20001800000 */
[----:B------:R-:W-:Y:S01]  /*30d0*/  @!P5 IMAD.MOV R48, RZ, RZ, -R48 ;  /* 0x000000ffff30d224 */ /* 0x000fe200078e0a30 */
[----:B------:R-:W-:Y:S02]  /*30e0*/  SEL R34, R5, R34, !P6 ;  /* 0x0000002205227207 */ /* 0x000fe40007000000 */
[----:B------:R-:W-:Y:S01]  /*30f0*/  ISETP.NE.AND P6, PT, RZ, UR52, PT ;  /* 0x00000034ff007c0c */ /* 0x000fe2000bfc5270 */
[----:B------:R-:W-:Y:S02]  /*3100*/  IMAD R37, R37, UR39, R16 ;  /* 0x0000002725257c24 */ /* 0x000fe4000f8e0210 */
[----:B------:R0:W5:Y:S01]  /*3110*/  LDG.E R16, desc[UR14][R2.64] ;  /* 0x0000000e02107981 */ /* 0x000162000c1e1900 */
[----:B------:R-:W-:Y:S02]  /*3120*/  LOP3.LUT R21, R24, UR51, RZ, 0x3c, !PT ;  /* 0x0000003318157c12 */ /* 0x000fe4000f8e3cff */
[----:B0-----:R-:W-:-:S02]  /*3130*/  SEL R2, R7, R48, !P6 ;  /* 0x0000003007027207 */ /* 0x001fc40007000000 */
[----:B------:R-:W-:-:S03]  /*3140*/  ISETP.GE.AND P4, PT, R21, RZ, PT ;  /* 0x000000ff1500720c */ /* 0x000fc60003f86270 */
[----:B------:R-:W-:Y:S01]  /*3150*/  IMAD.MOV R3, RZ, RZ, -R2 ;  /* 0x000000ffff037224 */ /* 0x000fe200078e0a02 */
[----:B------:R-:W-:-:S03]  /*3160*/  SEL R27, R27, RZ, P0 ;  /* 0x000000ff1b1b7207 */ /* 0x000fc60000000000 */
[----:B------:R-:W-:Y:S01]  /*3170*/  IMAD R30, R3, UR52, R30 ;  /* 0x00000034031e7c24 */ /* 0x000fe2000f8e021e */
[----:B------:R-:W-:Y:S01]  /*3180*/  SEL R36, R36, RZ, P1 ;  /* 0x000000ff24247207 */ /* 0x000fe20000800000 */
[----:B------:R-:W-:-:S03]  /*3190*/  IMAD R27, R27, UR36, RZ ;  /* 0x000000241b1b7c24 */ /* 0x000fc6000f8e02ff */
[----:B------:R-:W-:Y:S01]  /*31a0*/  IABS R29, R30 ;  /* 0x0000001e001d7213 */ /* 0x000fe20000000000 */
[----:B------:R-:W-:Y:S02]  /*31b0*/  IMAD R25, R36, UR37, R27 ;  /* 0x0000002524197c24 */ /* 0x000fe4000f8e021b */
[----:B------:R-:W-:Y:S02]  /*31c0*/  @!P4 IMAD.MOV R28, RZ, RZ, -R28 ;  /* 0x000000ffff1cc224 */ /* 0x000fe400078e0a1c */
[----:B------:R-:W-:Y:S01]  /*31d0*/  IMAD.HI.U32 R3, R29, UR5, RZ ;  /* 0x000000051d037c27 */ /* 0x000fe2000f8e00ff */
[----:B------:R-:W-:-:S03]  /*31e0*/  IADD3 R20, P4, PT, R49, UR42, RZ ;  /* 0x0000002a31147c10 */ /* 0x000fc6000ff9e0ff */
[----:B------:R-:W-:Y:S01]  /*31f0*/  IMAD.MOV R36, RZ, RZ, -R34 ;  /* 0x000000ffff247224 */ /* 0x000fe200078e0a22 */
[----:B------:R-:W-:Y:S02]  /*3200*/  SEL R34, R34, RZ, P2 ;  /* 0x000000ff22227207 */ /* 0x000fe40001000000 */
[----:B------:R-:W-:Y:S02]  /*3210*/  IADD3 R48, PT, PT, -R3, RZ, RZ ;  /* 0x000000ff03307210 */ /* 0x000fe40007ffe1ff */
[----:B------:R-:W-:Y:S01]  /*3220*/  ISETP.NE.AND P6, PT, RZ, UR51, PT ;  /* 0x00000033ff007c0c */ /* 0x000fe2000bfc5270 */
[----:B------:R-:W-:Y:S01]  /*3230*/  IMAD R27, R36, UR53, R31 ;  /* 0x00000035241b7c24 */ /* 0x000fe2000f8e021f */
[----:B------:R-:W-:Y:S01]  /*3240*/  LEA.HI.X.SX32 R21, R49, UR43, 0x1, P4 ;  /* 0x0000002b31157c11 */ /* 0x000fe2000a0f0eff */
[----:B------:R-:W-:Y:S01]  /*3250*/  IMAD R36, R34, UR38, R25 ;  /* 0x0000002622247c24 */ /* 0x000fe2000f8e0219 */
[----:B------:R-:W-:Y:S01]  /*3260*/  IADD3 R22, P4, PT, R37, UR42, RZ ;  /* 0x0000002a25167c10 */ /* 0x000fe2000ff9e0ff */
[----:B------:R-:W-:Y:S01]  /*3270*/  IMAD R29, R48, UR12, R29 ;  /* 0x0000000c301d7c24 */ /* 0x000fe2000f8e021d */
[----:B------:R-:W-:Y:S01]  /*3280*/  SEL R25, R17, R28, !P6 ;  /* 0x0000001c11197207 */ /* 0x000fe20007000000 */
[----:B------:R0:W5:Y:S01]  /*3290*/  LDG.E.U8 R31, desc[UR14][R20.64] ;  /* 0x0000000e141f7981 */ /* 0x000162000c1e1100 */
[----:B------:R-:W-:-:S02]  /*32a0*/  SHF.R.S64 R48, RZ, 0x1e, R24 ;  /* 0x0000001eff307819 */ /* 0x000fc40000001018 */
[----:B------:R-:W-:Y:S02]  /*32b0*/  LEA.HI.X.SX32 R23, R37, UR43, 0x1, P4 ;  /* 0x0000002b25177c11 */ /* 0x000fe4000a0f0eff */
[----:B------:R-:W-:-:S03]  /*32c0*/  IADD3 R48, P4, PT, R48, UR40, RZ ;  /* 0x0000002830307c10 */ /* 0x000fc6000ff9e0ff */
[----:B------:R1:W5:Y:S01]  /*32d0*/  LDG.E.U8 R34, desc[UR16][R22.64] ;  /* 0x0000001016227981 */ /* 0x000362000c1e1100 */
[----:B0-----:R-:W-:Y:S01]  /*32e0*/  IMAD.MOV R21, RZ, RZ, -R25 ;  /* 0x000000ffff157224 */ /* 0x001fe200078e0a19 */
[----:B------:R-:W-:Y:S02]  /*32f0*/  LEA.HI.X.SX32 R49, R24, UR41, 0x2, P4 ;  /* 0x0000002918317c11 */ /* 0x000fe4000a0f16ff */
[----:B------:R-:W-:Y:S01]  /*3300*/  ISETP.LT.U32.AND P4, PT, R29, UR12, PT ;  /* 0x0000000c1d007c0c */ /* 0x000fe2000bf81070 */
[----:B-1----:R-:W-:Y:S01]  /*3310*/  IMAD R23, R21, UR51, R24 ;  /* 0x0000003315177c24 */ /* 0x002fe2000f8e0218 */
[----:B------:R-:W-:-:S04]  /*3320*/  LOP3.LUT R20, R30, UR53, RZ, 0x3c, !PT ;  /* 0x000000351e147c12 */ /* 0x000fc8000f8e3cff */
        /* <DEDUP_REMOVED lines=10> */
[----:B------:R-:W-:Y:S02]  /*33d0*/  @!P6 VIADD R21, R21, -UR10 ;  /* 0x8000000a1515ec36 */ /* 0x000fe40008000000 */
[----:B------:R-:W-:-:S03]  /*33e0*/  @!P6 VIADD R20, R20, 0x1 ;  /* 0x000000011414e836 */ /* 0x000fc60000000000 */
[----:B------:R-:W-:Y:S02]  /*33f0*/  ISETP.GE.U32.AND P4, PT, R21, UR10, PT ;  /* 0x0000000a15007c0c */ /* 0x000fe4000bf86070 */
[----:B------:R-:W-:Y:S02]  /*3400*/  ISETP.NE.AND P6, PT, R24, RZ, PT ;  /* 0x000000ff1800720c */ /* 0x000fe40003fc5270 */
[----:B------:R-:W-:-:S09]  /*3410*/  LOP3.LUT R21, R23, UR52, RZ, 0x3c, !PT ;  /* 0x0000003417157c12 */ /* 0x000fd2000f8e3cff */
[----:B------:R-:W-:Y:S01]  /*3420*/  @P4 VIADD R20, R20, 0x1 ;  /* 0x0000000114144836 */ /* 0x000fe20000000000 */
[----:B------:R-:W-:Y:S01]  /*3430*/  ISETP.GE.AND P4, PT, R21, RZ, PT ;  /* 0x000000ff1500720c */ /* 0x000fe20003f86270 */
[----:B------:R-:W-:Y:S01]  /*3440*/  @P6 VIADD R3, R3, 0x1 ;  /* 0x0000000103036836 */ /* 0x000fe20000000000 */
[----:B------:R-:W-:-:S03]  /*3450*/  ISETP.NE.AND P6, PT, RZ, UR53, PT ;  /* 0x00000035ff007c0c */ /* 0x000fc6000bfc5270 */
[----:B------:R-:W-:-:S05]  /*3460*/  @!P5 IMAD.MOV R3, RZ, RZ, -R3 ;  /* 0x000000ffff03d224 */ /* 0x000fca00078e0a03 */
[----:B------:R-:W-:Y:S02]  /*3470*/  SEL R3, R5, R3, !P6 ;  /* 0x0000000305037207 */ /* 0x000fe40007000000 */
[----:B------:R-:W-:Y:S02]  /*3480*/  ISETP.NE.AND P6, PT, RZ, UR52, PT ;  /* 0x00000034ff007c0c */ /* 0x000fe4000bfc5270 */
[----:B------:R-:W-:Y:S02]  /*3490*/  @!P4 IADD3 R20, PT, PT, -R20, RZ, RZ ;  /* 0x000000ff1414c210 */ /* 0x000fe40007ffe1ff */
[----:B------:R-:W-:Y:S02]  /*34a0*/  SEL R18, R18, RZ, P0 ;  /* 0x000000ff12127207 */ /* 0x000fe40000000000 */
[----:B------:R-:W-:Y:S02]  /*34b0*/  SEL R24, R7, R20, !P6 ;  /* 0x0000001407187207 */ /* 0x000fe40007000000 */
[----:B------:R-:W-:-:S02]  /*34c0*/  SEL R2, R2, RZ, P1 ;  /* 0x000000ff02027207 */ /* 0x000fc40000800000 */
[----:B------:R-:W-:Y:S01]  /*34d0*/  IADD3 R20, PT, PT, -R24, RZ, RZ ;  /* 0x000000ff18147210 */ /* 0x000fe20007ffe1ff */
[----:B------:R-:W-:-:S04]  /*34e0*/  IMAD R21, R18, UR36, RZ ;  /* 0x0000002412157c24 */ /* 0x000fc8000f8e02ff */
[----:B------:R-:W-:Y:S02]  /*34f0*/  IMAD R20, R20, UR52, R23 ;  /* 0x0000003414147c24 */ /* 0x000fe4000f8e0217 */
[----:B------:R-:W-:Y:S02]  /*3500*/  IMAD R2, R2, UR37, R21 ;  /* 0x0000002502027c24 */ /* 0x000fe4000f8e0215 */
[----:B------:R-:W-:Y:S01]  /*3510*/  IMAD.MOV R21, RZ, RZ, -R3 ;  /* 0x000000ffff157224 */ /* 0x000fe200078e0a03 */
[----:B------:R-:W-:Y:S02]  /*3520*/  SEL R3, R3, RZ, P2 ;  /* 0x000000ff03037207 */ /* 0x000fe40001000000 */
[----:B------:R-:W-:Y:S02]  /*3530*/  IABS R18, R20 ;  /* 0x0000001400127213 */ /* 0x000fe40000000000 */
[----:B------:R-:W-:Y:S01]  /*3540*/  SEL R27, R27, RZ, P3 ;  /* 0x000000ff1b1b7207 */ /* 0x000fe20001800000 */
[----:B------:R-:W-:-:S02]  /*3550*/  IMAD R3, R3, UR38, R2 ;  /* 0x0000002603037c24 */ /* 0x000fc4000f8e0202 */
[----:B------:R-:W-:-:S04]  /*3560*/  IMAD.HI.U32 R2, R18, UR5, RZ ;  /* 0x0000000512027c27 */ /* 0x000fc8000f8e00ff */
[----:B------:R-:W-:Y:S02]  /*3570*/  IMAD R27, R27, UR39, R36 ;  /* 0x000000271b1b7c24 */ /* 0x000fe4000f8e0224 */
[----:B------:R-:W-:Y:S02]  /*3580*/  IMAD R30, R21, UR53, R30 ;  /* 0x00000035151e7c24 */ /* 0x000fe4000f8e021e */
[----:B------:R-:W-:Y:S01]  /*3590*/  IMAD.MOV R21, RZ, RZ, -R2 ;  /* 0x000000ffff157224 */ /* 0x000fe200078e0a02 */
[----:B------:R-:W-:-:S03]  /*35a0*/  IADD3 R28, P4, PT, R27, UR42, RZ ;  /* 0x0000002a1b1c7c10 */ /* 0x000fc6000ff9e0ff */
[----:B------:R-:W-:Y:S01]  /*35b0*/  IMAD R18, R21, UR12, R18 ;  /* 0x0000000c15127c24 */ /* 0x000fe2000f8e0212 */
[----:B------:R-:W-:-:S04]  /*35c0*/  LEA.HI.X.SX32 R29, R27, UR43, 0x1, P4 ;  /* 0x0000002b1b1d7c11 */ /* 0x000fc8000a0f0eff */
[----:B------:R-:W-:Y:S01]  /*35d0*/  ISETP.LT.U32.AND P4, PT, R18, UR12, PT ;  /* 0x0000000c12007c0c */ /* 0x000fe2000bf81070 */
[----:B------:R-:W5:Y:S01]  /*35e0*/  LDG.E.U8 R28, desc[UR14][R28.64] ;  /* 0x0000000e1c1c7981 */ /* 0x000f62000c1e1100 */
[----:B------:R-:W-:Y:S02]  /*35f0*/  LOP3.LUT R22, R20, UR53, RZ, 0x3c, !PT ;  /* 0x0000003514167c12 */ /* 0x000fe4000f8e3cff */
[----:B------:R-:W-:Y:S02]  /*3600*/  IADD3 R21, PT, PT, R19, 0x180, RZ ;  /* 0x0000018013157810 */ /* 0x000fe40007ffe0ff */
[----:B------:R-:W-:Y:S02]  /*3610*/  ISETP.GE.AND P5, PT, R22, RZ, PT ;  /* 0x000000ff1600720c */ /* 0x000fe40003fa6270 */
[----:B------:R-:W-:-:S05]  /*3620*/  IABS R22, R21 ;  /* 0x0000001500167213 */ /* 0x000fca0000000000 */
[----:B------:R-:W-:-:S05]  /*3630*/  @!P4 VIADD R18, R18, -UR12 ;  /* 0x8000000c1212cc36 */ /* 0x000fca0008000000 */
[----:B------:R-:W-:Y:S01]  /*3640*/  ISETP.GE.U32.AND P6, PT, R18, UR12, PT ;  /* 0x0000000c12007c0c */ /* 0x000fe2000bfc6070 */
[----:B------:R-:W-:-:S04]  /*3650*/  IMAD.HI.U32 R18, R22, UR7, RZ ;  /* 0x0000000716127c27 */ /* 0x000fc8000f8e00ff */
[----:B------:R-:W-:-:S04]  /*3660*/  IMAD.MOV R23, RZ, RZ, -R18 ;  /* 0x000000ffff177224 */ /* 0x000fc800078e0a12 */
[----:B------:R-:W-:Y:S01]  /*3670*/  IMAD R22, R23, UR11, R22 ;  /* 0x0000000b17167c24 */ /* 0x000fe2000f8e0216 */
[----:B------:R-:W-:-:S04]  /*3680*/  P2R R27, PR, RZ, 0x40 ;  /* 0x00000040ff1b7803 */ /* 0x000fc80000000000 */
[----:B------:R-:W-:Y:S01]  /*3690*/  ISETP.LT.U32.AND P6, PT, R22, UR11, PT ;  /* 0x0000000b16007c0c */ /* 0x000fe2000bfc1070 */
[----:B------:R-:W-:-:S12]  /*36a0*/  @!P4 VIADD R2, R2, 0x1 ;  /* 0x000000010202c836 */ /* 0x000fd80000000000 */
[----:B------:R-:W-:Y:S01]  /*36b0*/  @!P6 VIADD R22, R22, -UR11 ;  /* 0x8000000b1616ec36 */ /* 0x000fe20008000000 */
[----:B------:R-:W-:-:S04]  /*36c0*/  @!P6 IADD3 R18, PT, PT, R18, 0x1, RZ ;  /* 0x000000011212e810 */ /* 0x000fc80007ffe0ff */
[----:B------:R-:W-:Y:S02]  /*36d0*/  ISETP.GE.U32.AND P4, PT, R22, UR11, PT ;  /* 0x0000000b16007c0c */ /* 0x000fe4000bf86070 */
[----:B------:R-:W-:Y:S02]  /*36e0*/  ISETP.NE.AND P6, PT, R27, RZ, PT ;  /* 0x000000ff1b00720c */ /* 0x000fe40003fc5270 */
[----:B------:R-:W-:-:S09]  /*36f0*/  LOP3.LUT R22, R21, UR51, RZ, 0x3c, !PT ;  /* 0x0000003315167c12 */ /* 0x000fd2000f8e3cff */
[----:B------:R-:W-:Y:S01]  /*3700*/  @P4 VIADD R18, R18, 0x1 ;  /* 0x0000000112124836 */ /* 0x000fe20000000000 */
[----:B------:R-:W-:Y:S02]  /*3710*/  ISETP.GE.AND P4, PT, R22, RZ, PT ;  /* 0x000000ff1600720c */ /* 0x000fe40003f86270 */
[----:B------:R-:W-:Y:S02]  /*3720*/  @P6 IADD3 R2, PT, PT, R2, 0x1, RZ ;  /* 0x0000000102026810 */ /* 0x000fe40007ffe0ff */
[----:B------:R-:W-:Y:S01]  /*3730*/  SEL R30, R30, RZ, P3 ;  /* 0x000000ff1e1e7207 */ /* 0x000fe20001800000 */
[----:B------:R-:W-:Y:S01]  /*3740*/  IMAD.MOV.U32 R50, RZ, RZ, R18 ;  /* 0x000000ffff327224 */ /* 0x000fe200078e0012 */
[----:B------:R-:W-:Y:S01]  /*3750*/  MOV R22, R2 ;  /* 0x0000000200167202 */ /* 0x000fe20000000f00 */
[----:B------:R0:W5:Y:S02]  /*3760*/  LDG.E R18, desc[UR14][R10.64] ;  /* 0x0000000e0a127981 */ /* 0x000164000c1e1900 */
[----:B------:R-:W-:-:S02]  /*3770*/  IMAD R3, R30, UR39, R3 ;  /* 0x000000271e037c24 */ /* 0x000fc4000f8e0203 */
        /* <DEDUP_REMOVED lines=14> */
[----:B------:R-:W-:Y:S01]  /*3860*/  IMAD R21, R10, UR51, R21 ;  /* 0x000000330a157c24 */ /* 0x000fe2000f8e0215 */
[----:B------:R-:W-:Y:S01]  /*3870*/  SEL R25, R25, RZ, P0 ;  /* 0x000000ff19197207 */ /* 0x000fe20000000000 */
[----:B------:R-:W-:-:S03]  /*3880*/  IMAD R20, R11, UR53, R20 ;  /* 0x000000350b147c24 */ /* 0x000fc6000f8e0214 */
[----:B------:R-:W-:Y:S02]  /*3890*/  IABS R11, R21 ;  /* 0x00000015000b7213 */ /* 0x000fe40000000000 */
[----:B------:R-:W-:Y:S01]  /*38a0*/  SEL R23, R24, RZ, P1 ;  /* 0x000000ff18177207 */ /* 0x000fe20000800000 */
[----:B------:R-:W-:Y:S02]  /*38b0*/  IMAD R24, R25, UR36, RZ ;  /* 0x0000002419187c24 */ /* 0x000fe4000f8e02ff */
[----:B------:R-:W-:-:S04]  /*38c0*/  IMAD.HI.U32 R10, R11, UR9, RZ ;  /* 0x000000090b0a7c27 */ /* 0x000fc8000f8e00ff */
[----:B------:R-:W-:Y:S02]  /*38d0*/  IMAD R23, R23, UR37, R24 ;  /* 0x0000002517177c24 */ /* 0x000fe4000f8e0218 */
        /* <DEDUP_REMOVED lines=9> */
[----:B------:R-:W-:Y:S02]  /*3970*/  ISETP.NE.AND P5, PT, RZ, UR52, PT ;  /* 0x00000034ff007c0c */ /* 0x000fe4000bfa5270 */
        /* <DEDUP_REMOVED lines=17> */
[----:B------:R-:W-:Y:S01]  /*3a90*/  SEL R3, R50, RZ, P0 ;  /* 0x000000ff32037207 */ /* 0x000fe20000000000 */
[----:B------:R-:W-:Y:S01]  /*3aa0*/  VIADD R50, R19, 0x1a0 ;  /* 0x000001a013327836 */ /* 0x000fe20000000000 */
        /* <DEDUP_REMOVED lines=22> */
[----:B------:R-:W-:Y:S01]  /*3c10*/  IMAD R2, R2, UR38, R11 ;  /* 0x0000002602027c24 */ /* 0x000fe2000f8e020b */
[----:B------:R-:W-:Y:S01]  /*3c20*/  MOV R30, R10 ;  /* 0x0000000a001e7202 */ /* 0x000fe20000000f00 */
[----:B------:R0:W5:Y:S01]  /*3c30*/  LDG.E R21, desc[UR14][R48.64] ;  /* 0x0000000e30157981 */ /* 0x000162000c1e1900 */
[----:B------:R-:W1:Y:S01]  /*3c40*/  LDC.64 R10, c[0x0][0x3f0] ;  /* 0x0000fc00ff0a7b82 */ /* 0x000e620000000a00 */
[----:B------:R-:W-:-:S06]  /*3c50*/  IMAD R2, R3, UR39, R2 ;  /* 0x0000002703027c24 */ /* 0x000fcc000f8e0202 */
[----:B------:R-:W-:Y:S01]  /*3c60*/  @!P4 IMAD.MOV R30, RZ, RZ, -R30 ;  /* 0x000000ffff1ec224 */ /* 0x000fe200078e0a1e */
[----:B------:R-:W-:-:S04]  /*3c70*/  IADD3 R22, P4, PT, R20, UR42, RZ ;  /* 0x0000002a14167c10 */ /* 0x000fc8000ff9e0ff */
[----:B------:R-:W-:Y:S02]  /*3c80*/  LEA.HI.X.SX32 R23, R20, UR43, 0x1, P4 ;  /* 0x0000002b14177c11 */ /* 0x000fe4000a0f0eff */
[C---:B------:R-:W-:Y:S01]  /*3c90*/  IADD3 R24, P4, PT, R2.reuse, UR42, RZ ;  /* 0x0000002a02187c10 */ /* 0x040fe2000ff9e0ff */
[----:B------:R-:W5:Y:S03]  /*3ca0*/  LDG.E R20, desc[UR14][R36.64] ;  /* 0x0000000e24147981 */ /* 0x000f66000c1e1900 */
[----:B------:R-:W-:Y:S01]  /*3cb0*/  LEA.HI.X.SX32 R25, R2, UR43, 0x1, P4 ;  /* 0x0000002b02197c11 */ /* 0x000fe2000a0f0eff */
[----:B------:R2:W5:Y:S01]  /*3cc0*/  LDG.E.U8 R23, desc[UR14][R22.64] ;  /* 0x0000000e16177981 */ /* 0x000562000c1e1100 */
[----:B------:R-:W-:-:S03]  /*3cd0*/  SHF.R.S64 R2, RZ, 0x1e, R50 ;  /* 0x0000001eff027819 */ /* 0x000fc60000001032 */
[----:B------:R4:W5:Y:S01]  /*3ce0*/  LDG.E.U8 R24, desc[UR16][R24.64] ;  /* 0x0000001018187981 */ /* 0x000962000c1e1100 */
[----:B------:R-:W-:-:S04]  /*3cf0*/  IADD3 R2, P4, PT, R2, UR40, RZ ;  /* 0x0000002802027c10 */ /* 0x000fc8000ff9e0ff */
[----:B------:R-:W-:Y:S02]  /*3d00*/  LEA.HI.X.SX32 R3, R50, UR41, 0x2, P4 ;  /* 0x0000002932037c11 */ /* 0x000fe4000a0f16ff */
[----:B------:R-:W-:-:S04]  /*3d10*/  ISETP.NE.AND P4, PT, RZ, UR51, PT ;  /* 0x00000033ff007c0c */ /* 0x000fc8000bf85270 */
[----:B0-----:R-:W-:Y:S02]  /*3d20*/  SEL R48, R17, R30, !P4 ;  /* 0x0000001e11307207 */ /* 0x001fe40006000000 */
[----:B-1----:R-:W-:-:S03]  /*3d30*/  R2UR UR4, R11 ;  /* 0x000000000b0472ca */ /* 0x002fc600000e0000 */
[----:B------:R-:W-:-:S04]  /*3d40*/  IMAD.MOV R11, RZ, RZ, -R48 ;  /* 0x000000ffff0b7224 */ /* 0x000fc800078e0a30 */
[----:B------:R-:W-:-:S05]  /*3d50*/  IMAD R50, R11, UR51, R50 ;  /* 0x000000330b327c24 */ /* 0x000fca000f8e0232 */
[----:B------:R-:W-:-:S05]  /*3d60*/  IABS R29, R50 ;  /* 0x00000032001d7213 */ /* 0x000fca0000000000 */
[----:B------:R-:W-:-:S05]  /*3d70*/  IMAD.HI.U32 R11, R29, UR9, RZ ;  /* 0x000000091d0b7c27 */ /* 0x000fca000f8e00ff */
[----:B------:R-:W-:-:S05]  /*3d80*/  IADD3 R30, PT, PT, -R11, RZ, RZ ;  /* 0x000000ff0b1e7210 */ /* 0x000fca0007ffe1ff */
[----:B--2---:R-:W-:-:S05]  /*3d90*/  IMAD R22, R30, UR10, R29 ;  /* 0x0000000a1e167c24 */ /* 0x004fca000f8e021d */
[----:B------:R-:W-:-:S13]  /*3da0*/  ISETP.LT.U32.AND P4, PT, R22, UR10, PT ;  /* 0x0000000a16007c0c */ /* 0x000fda000bf81070 */
[----:B------:R-:W-:Y:S02]  /*3db0*/  @!P4 VIADD R22, R22, -UR10 ;  /* 0x8000000a1616cc36 */ /* 0x000fe40008000000 */
[----:B------:R-:W-:-:S03]  /*3dc0*/  @!P4 VIADD R11, R11, 0x1 ;  /* 0x000000010b0bc836 */ /* 0x000fc60000000000 */
[----:B------:R-:W-:Y:S02]  /*3dd0*/  ISETP.GE.U32.AND P4, PT, R22, UR10, PT ;  /* 0x0000000a16007c0c */ /* 0x000fe4000bf86070 */
[----:B------:R-:W-:-:S11]  /*3de0*/  LOP3.LUT R22, R50, UR52, RZ, 0x3c, !PT ;  /* 0x0000003432167c12 */ /* 0x000fd6000f8e3cff */
[----:B------:R-:W-:Y:S02]  /*3df0*/  @P4 IADD3 R11, PT, PT, R11, 0x1, RZ ;  /* 0x000000010b0b4810 */ /* 0x000fe40007ffe0ff */
[----:B------:R-:W-:Y:S02]  /*3e00*/  ISETP.GE.AND P4, PT, R22, RZ, PT ;  /* 0x000000ff1600720c */ /* 0x000fe40003f86270 */
[----:B------:R0:W2:Y:S11]  /*3e10*/  LDG.E R22, desc[UR14][R2.64] ;  /* 0x0000000e02167981 */ /* 0x0000b6000c1e1900 */
[----:B------:R-:W-:-:S05]  /*3e20*/  @!P4 IMAD.MOV R11, RZ, RZ, -R11 ;  /* 0x000000ffff0bc224 */ /* 0x000fca00078e0a0b */
[----:B------:R-:W-:-:S05]  /*3e30*/  SEL R29, R7, R11, !P5 ;  /* 0x0000000b071d7207 */ /* 0x000fca0006800000 */
[----:B------:R-:W-:-:S04]  /*3e40*/  IMAD.MOV R11, RZ, RZ, -R29 ;  /* 0x000000ffff0b7224 */ /* 0x000fc800078e0a1d */
[----:B------:R-:W-:-:S05]  /*3e50*/  IMAD R37, R11, UR52, R50 ;  /* 0x000000340b257c24 */ /* 0x000fca000f8e0232 */
[----:B----4-:R-:W-:-:S05]  /*3e60*/  IABS R25, R37 ;  /* 0x0000002500197213 */ /* 0x010fca0000000000 */
        /* <DEDUP_REMOVED lines=11> */
[----:B------:R-:W-:Y:S02]  /*3f20*/  SEL R3, R29, RZ, P1 ;  /* 0x000000ff1d037207 */ /* 0x000fe40000800000 */
[----:B------:R-:W-:Y:S01]  /*3f30*/  IADD3 R48, PT, PT, R19, 0x1c0, RZ ;  /* 0x000001c013307810 */ /* 0x000fe20007ffe0ff */
[----:B------:R-:W-:-:S06]  /*3f40*/  IMAD R2, R2, UR36, RZ ;  /* 0x0000002402027c24 */ /* 0x000fcc000f8e02ff */
[----:B------:R-:W-:Y:S01]  /*3f50*/  @!P4 IMAD.MOV R11, RZ, RZ, -R11 ;  /* 0x000000ffff0bc224 */ /* 0x000fe200078e0a0b */
[----:B------:R-:W-:-:S04]  /*3f60*/  IABS R25, R48 ;  /* 0x0000003000197213 */ /* 0x000fc80000000000 */
[----:B------:R-:W-:Y:S01]  /*3f70*/  SEL R11, R5, R11, !P6 ;  /* 0x0000000b050b7207 */ /* 0x000fe20007000000 */
[----:B------:R-:W-:-:S04]  /*3f80*/  IMAD R30, R3, UR37, R2 ;  /* 0x00000025031e7c24 */ /* 0x000fc8000f8e0202 */
[----:B------:R-:W-:Y:S01]  /*3f90*/  IMAD.MOV R2, RZ, RZ, -R11 ;  /* 0x000000ffff027224 */ /* 0x000fe200078e0a0b */
[----:B------:R-:W-:Y:S01]  /*3fa0*/  SEL R11, R11, RZ, P2 ;  /* 0x000000ff0b0b7207 */ /* 0x000fe20001000000 */
        /* <DEDUP_REMOVED lines=8> */
[----:B------:R-:W-:Y:S01]  /*4030*/  LOP3.LUT R25, R48, UR51, RZ, 0x3c, !PT ;  /* 0x0000003330197c12 */ /* 0x000fe2000f8e3cff */
[----:B------:R-:W-:-:S05]  /*4040*/  IMAD R2, R2, UR53, R37 ;  /* 0x0000003502027c24 */ /* 0x000fca000f8e0225 */
[----:B------:R-:W-:-:S05]  /*4050*/  SEL R2, R2, RZ, P3 ;  /* 0x000000ff02027207 */ /* 0x000fca0001800000 */
[----:B------:R-:W-:Y:S01]  /*4060*/  @P4 VIADD R3, R3, 0x1 ;  /* 0x0000000103034836 */ /* 0x000fe20000000000 */
[----:B------:R-:W-:Y:S01]  /*4070*/  ISETP.GE.AND P4, PT, R25, RZ, PT ;  /* 0x000000ff1900720c */ /* 0x000fe20003f86270 */
[----:B------:R-:W-:Y:S02]  /*4080*/  IMAD R2, R2, UR39, R11 ;  /* 0x0000002702027c24 */ /* 0x000fe4000f8e020b */
[----:B------:R-:W-:-:S10]  /*4090*/  IMAD.MOV.U32 R30, RZ, RZ, R3 ;  /* 0x000000ffff1e7224 */ /* 0x000fd400078e0003 */
[----:B------:R-:W-:Y:S02]  /*40a0*/  @!P4 IADD3 R30, PT, PT, -R30, RZ, RZ ;  /* 0x000000ff1e1ec210 */ /* 0x000fe40007ffe1ff */
[----:B------:R-:W-:-:S04]  /*40b0*/  IADD3 R36, P4, PT, R2, UR42, RZ ;  /* 0x0000002a02247c10 */ /* 0x000fc8000ff9e0ff */
[----:B------:R-:W-:Y:S02]  /*40c0*/  LEA.HI.X.SX32 R37, R2, UR43, 0x1, P4 ;  /* 0x0000002b02257c11 */ /* 0x000fe4000a0f0eff */
[----:B------:R-:W-:-:S03]  /*40d0*/  SHF.R.S64 R2, RZ, 0x1e, R48 ;  /* 0x0000001eff027819 */ /* 0x000fc60000001030 */
[----:B------:R0:W4:Y:S01]  /*40e0*/  LDG.E.U8 R11, desc[UR14][R36.64] ;  /* 0x0000000e240b7981 */ /* 0x000122000c1e1100 */
        /* <DEDUP_REMOVED lines=8> */
[----:B------:R-:W-:-:S04]  /*4170*/  IMAD.HI.U32 R29, R30, UR9, RZ ;  /* 0x000000091e1d7c27 */ /* 0x000fc8000f8e00ff */
[----:B0-----:R-:W-:-:S04]  /*4180*/  IMAD.MOV R37, RZ, RZ, -R29 ;  /* 0x000000ffff257224 */ /* 0x001fc800078e0a1d */
[----:B------:R-:W-:-:S05]  /*4190*/  IMAD R30, R37, UR10, R30 ;  /* 0x0000000a251e7c24 */ /* 0x000fca000f8e021e */
[----:B------:R-:W-:-:S13]  /*41a0*/  ISETP.LT.U32.AND P4, PT, R30, UR10, PT ;  /* 0x0000000a1e007c0c */ /* 0x000fda000bf81070 */
[----:B------:R-:W-:Y:S01]  /*41b0*/  @!P4 IADD3 R30, PT, PT, R30, -UR10, RZ ;  /* 0x8000000a1e1ecc10 */ /* 0x000fe2000fffe0ff */
[----:B------:R-:W-:-:S03]  /*41c0*/  @!P4 VIADD R29, R29, 0x1 ;  /* 0x000000011d1dc836 */ /* 0x000fc60000000000 */
[----:B------:R-:W-:Y:S02]  /*41d0*/  ISETP.GE.U32.AND P4, PT, R30, UR10, PT ;  /* 0x0000000a1e007c0c */ /* 0x000fe4000bf86070 */
[----:B-1----:R-:W-:-:S11]  /*41e0*/  LOP3.LUT R2, R48, UR52, RZ, 0x3c, !PT ;  /* 0x0000003430027c12 */ /* 0x002fd6000f8e3cff */
        /* <DEDUP_REMOVED lines=32> */
[----:B------:R-:W-:Y:S02]  /*43f0*/  LEA.HI.X.SX32 R3, R3, UR43, 0x1, P4 ;  /* 0x0000002b03037c11 */ /* 0x000fe4000a0f0eff */
[----:B------:R-:W-:Y:S01]  /*4400*/  ISETP.NE.AND P4, PT, R26, RZ, PT ;  /* 0x000000ff1a00720c */ /* 0x000fe20003f85270 */
[----:B------:R-:W-:Y:S01]  /*4410*/  IMAD.HI.U32 R26, R30, UR7, RZ ;  /* 0x000000071e1a7c27 */ /* 0x000fe2000f8e00ff */
[----:B------:R-:W-:Y:S01]  /*4420*/  LOP3.LUT R35, R35, 0xfff7ffff, RZ, 0xc0, !PT ;  /* 0xfff7ffff23237812 */ /* 0x000fe200078ec0ff */
[----:B------:R0:W2:Y:S03]  /*4430*/  LDG.E.U8 R29, desc[UR14][R2.64] ;  /* 0x0000000e021d7981 */ /* 0x0000a6000c1e1100 */
[----:B------:R-:W-:-:S05]  /*4440*/  IADD3 R37, PT, PT, -R26, RZ, RZ ;  /* 0x000000ff1a257210 */ /* 0x000fca0007ffe1ff */
[----:B------:R-:W-:Y:S02]  /*4450*/  IMAD R30, R37, UR11, R30 ;  /* 0x0000000b251e7c24 */ /* 0x000fe4000f8e021e */
[----:B------:R-:W-:-:S03]  /*4460*/  @P4 LOP3.LUT R35, R35, 0x80000, RZ, 0xfc, !PT ;  /* 0x0008000023234812 */ /* 0x000fc600078efcff */
        /* <DEDUP_REMOVED lines=546> */
[----:B-----5:R-:W-:Y:S02]  /*6690*/  ISETP.NE.AND P4, PT, R43, RZ, PT ;  /* 0x000000ff2b00720c */ /* 0x020fe40003f85270 */
        /* <DEDUP_REMOVED lines=69> */
[----:B------:R-:W-:Y:S01]  /*6af0*/  @!P6 IMAD.MOV R2, RZ, RZ, -R2 ;  /* 0x000000ffff02e224 */ /* 0x000fe200078e0a02 */
[----:B------:R-:W-:-:S04]  /*6b00*/  ISETP.NE.AND P4, PT, R44, RZ, PT ;  /* 0x000000ff2c00720c */ /* 0x000fc80003f85270 */
        /* <DEDUP_REMOVED lines=87> */
[----:B------:R-:W-:-:S11]  /*7080*/  SEL R17, R17, RZ, P0 ;  /* 0x000000ff11117207 */ /* 0x000fd60000000000 */
[----:B------:R-:W-:-:S04]  /*7090*/  @!P6 IADD3 R2, PT, PT, -R2, RZ, RZ ;  /* 0x000000ff0202e210 */ /* 0x000fc80007ffe1ff */
[----:B------:R-:W-:Y:S01]  /*70a0*/  SEL R45, R5, R2, !P5 ;  /* 0x00000002052d7207 */ /* 0x000fe20006800000 */
[----:B------:R-:W-:Y:S01]  /*70b0*/  IMAD R17, R17, UR36, RZ ;  /* 0x0000002411117c24 */ /* 0x000fe2000f8e02ff */
[----:B------:R-:W-:-:S03]  /*70c0*/  SEL R44, R44, RZ, P1 ;  /* 0x000000ff2c2c7207 */ /* 0x000fc60000800000 */
[----:B------:R-:W-:Y:S01]  /*70d0*/  IMAD.MOV R63, RZ, RZ, -R45 ;  /* 0x000000ffff3f7224 */ /* 0x000fe200078e0a2d */
[----:B------:R-:W-:Y:S01]  /*70e0*/  SEL R45, R45, RZ, P2 ;  /* 0x000000ff2d2d7207 */ /* 0x000fe20001000000 */
[----:B------:R-:W-:Y:S02]  /*70f0*/  IMAD R44, R44, UR37, R17 ;  /* 0x000000252c2c7c24 */ /* 0x000fe4000f8e0211 */
[----:B------:R-:W-:Y:S02]  /*7100*/  IMAD R30, R63, UR53, R30 ;  /* 0x000000353f1e7c24 */ /* 0x000fe4000f8e021e */
[----:B------:R-:W-:-:S03]  /*7110*/  IMAD R45, R45, UR38, R44 ;  /* 0x000000262d2d7c24 */ /* 0x000fc6000f8e022c */
[----:B------:R-:W-:Y:S02]  /*7120*/  SEL R30, R30, RZ, P3 ;  /* 0x000000ff1e1e7207 */ /* 0x000fe40001800000 */
[----:B------:R-:W-:-:S03]  /*7130*/  SHF.R.S64 R2, RZ, 0x1e, R28 ;  /* 0x0000001eff027819 */ /* 0x000fc6000000101c */
[----:B------:R-:W-:Y:S01]  /*7140*/  IMAD R17, R30, UR39, R45 ;  /* 0x000000271e117c24 */ /* 0x000fe2000f8e022d */
[----:B------:R-:W-:Y:S02]  /*7150*/  SHF.R.S64 R30, RZ, 0x1e, R19 ;  /* 0x0000001eff1e7819 */ /* 0x000fe40000001013 */
[----:B------:R-:W-:Y:S02]  /*7160*/  IADD3 R2, P6, PT, R2, UR40, RZ ;  /* 0x0000002802027c10 */ /* 0x000fe4000ffde0ff */
[----:B------:R-:W-:Y:S02]  /*7170*/  IADD3 R30, P1, PT, R30, UR40, RZ ;  /* 0x000000281e1e7c10 */ /* 0x000fe4000ff3e0ff */
[----:B------:R-:W-:Y:S02]  /*7180*/  LEA.HI.X.SX32 R3, R28, UR41, 0x2, P6 ;  /* 0x000000291c037c11 */ /* 0x000fe4000b0f16ff */
[----:B------:R-:W-:Y:S02]  /*7190*/  SHF.R.S64 R28, RZ, 0x1e, R29 ;  /* 0x0000001eff1c7819 */ /* 0x000fe4000000101d */
[----:B------:R-:W-:-:S02]  /*71a0*/  ISETP.NE.AND P0, PT, R31, RZ, PT ;  /* 0x000000ff1f00720c */ /* 0x000fc40003f05270 */
[----:B------:R-:W-:Y:S02]  /*71b0*/  LEA.HI.X.SX32 R31, R19, UR41, 0x2, P1 ;  /* 0x00000029131f7c11 */ /* 0x000fe400088f16ff */
[----:B------:R-:W-:Y:S02]  /*71c0*/  ISETP.NE.AND P1, PT, R46, RZ, PT ;  /* 0x000000ff2e00720c */ /* 0x000fe40003f25270 */
[----:B------:R-:W-:Y:S02]  /*71d0*/  IADD3 R46, P3, PT, R47, UR42, RZ ;  /* 0x0000002a2f2e7c10 */ /* 0x000fe4000ff7e0ff */
[----:B------:R-:W-:Y:S02]  /*71e0*/  IADD3 R28, P6, PT, R28, UR40, RZ ;  /* 0x000000281c1c7c10 */ /* 0x000fe4000ffde0ff */
[----:B------:R-:W-:Y:S02]  /*71f0*/  R2UR UR6, R32 ;  /* 0x00000000200672ca */ /* 0x000fe400000e0000 */
[----:B------:R-:W-:-:S02]  /*7200*/  R2UR UR7, R33 ;  /* 0x00000000210772ca */ /* 0x000fc400000e0000 */
[----:B------:R-:W-:Y:S02]  /*7210*/  LEA.HI.X.SX32 R47, R47, UR43, 0x1, P3 ;  /* 0x0000002b2f2f7c11 */ /* 0x000fe400098f0eff */
[----:B------:R-:W-:Y:S02]  /*7220*/  LEA.HI.X.SX32 R29, R29, UR41, 0x2, P6 ;  /* 0x000000291d1d7c11 */ /* 0x000fe4000b0f16ff */
[----:B------:R-:W-:Y:S02]  /*7230*/  IADD3 R44, P2, PT, R49, UR42, RZ ;  /* 0x0000002a312c7c10 */ /* 0x000fe4000ff5e0ff */
[----:B----4-:R-:W-:Y:S02]  /*7240*/  ISETP.NE.AND P3, PT, R48, RZ, PT ;  /* 0x000000ff3000720c */ /* 0x010fe40003f65270 */
[----:B------:R-:W-:Y:S02]  /*7250*/  IADD3 R48, P6, PT, R17, UR42, RZ ;  /* 0x0000002a11307c10 */ /* 0x000fe4000ffde0ff */
[----:B------:R-:W-:Y:S01]  /*7260*/  LEA.HI.X.SX32 R45, R49, UR43, 0x1, P2 ;  /* 0x0000002b312d7c11 */ /* 0x000fe200090f0eff */
[----:B------:R0:W3:Y:S01]  /*7270*/  LDG.E R2, desc[UR6][R2.64] ;  /* 0x0000000602027981 */ /* 0x0000e2000c1e1900 */
[----:B------:R-:W-:-:S03]  /*7280*/  LEA.HI.X.SX32 R49, R17, UR43, 0x1, P6 ;  /* 0x0000002b11317c11 */ /* 0x000fc6000b0f0eff */
[----:B------:R-:W4:Y:S04]  /*7290*/  LDG.E R28, desc[UR6][R28.64] ;  /* 0x000000061c1c7981 */ /* 0x000f28000c1e1900 */
[----:B------:R1:W5:Y:S04]  /*72a0*/  LDG.E.U8 R49, desc[UR6][R48.64] ;  /* 0x0000000630317981 */ /* 0x000368000c1e1100 */
[----:B------:R2:W4:Y:S04]  /*72b0*/  LDG.E.U8 R45, desc[UR6][R44.64] ;  /* 0x000000062c2d7981 */ /* 0x000528000c1e1100 */
[----:B------:R2:W4:Y:S04]  /*72c0*/  LDG.E.U8 R47, desc[UR6][R46.64] ;  /* 0x000000062e2f7981 */ /* 0x000528000c1e1100 */
[----:B------:R4:W4:Y:S01]  /*72d0*/  LDG.E R31, desc[UR6][R30.64] ;  /* 0x000000061e1f7981 */ /* 0x000922000c1e1900 */
        /* <DEDUP_REMOVED lines=39> */
[-C--:B------:R-:W-:Y:S02]  /*7550*/  FSEL R54, R13, R10.reuse, P4 ;  /* 0x0000000a0d367208 */ /* 0x080fe40002000000 */
[----:B------:R-:W-:Y:S02]  /*7560*/  ISETP.NE.AND P4, PT, R52, RZ, PT ;  /* 0x000000ff3400720c */ /* 0x000fe40003f85270 */
[----:B0-----:R-:W-:Y:S02]  /*7570*/  FMNMX R3, R62, -INF , !PT ;  /* 0xff8000003e037809 */ /* 0x001fe40007800000 */
[----:B------:R-:W-:Y:S01]  /*7580*/  FSEL R52, R9, R10, P4 ;  /* 0x0000000a09347208 */ /* 0x000fe20002000000 */
[----:B------:R-:W-:Y:S01]  /*7590*/  FMUL R9, R6, UR4 ;  /* 0x0000000406097c20 */ /* 0x000fe20008400000 */
[----:B------:R-:W-:Y:S02]  /*75a0*/  ISETP.NE.AND P4, PT, R50, RZ, PT ;  /* 0x000000ff3200720c */ /* 0x000fe40003f85270 */
[----:B------:R-:W-:-:S02]  /*75b0*/  FMNMX R3, R3, R60, !PT ;  /* 0x0000003c03037209 */ /* 0x000fc40007800000 */
[----:B------:R-:W-:Y:S01]  /*75c0*/  FSEL R50, R9, R10, P4 ;  /* 0x0000000a09327208 */ /* 0x000fe20002000000 */
[----:B------:R-:W-:Y:S01]  /*75d0*/  FMUL R9, R4, UR4 ;  /* 0x0000000404097c20 */ /* 0x000fe20008400000 */
[----:B------:R-:W-:Y:S02]  /*75e0*/  ISETP.NE.AND P4, PT, R61, RZ, PT ;  /* 0x000000ff3d00720c */ /* 0x000fe40003f85270 */
[----:B------:R-:W-:Y:S01]  /*75f0*/  FMNMX R3, R3, R58, !PT ;  /* 0x0000003a03037209 */ /* 0x000fe20007800000 */
[----:B------:R-:W-:Y:S01]  /*7600*/  FMUL R15, R15, UR4 ;  /* 0x000000040f0f7c20 */ /* 0x000fe20008400000 */
[----:B------:R-:W-:Y:S02]  /*7610*/  FSEL R8, R9, R10, P4 ;  /* 0x0000000a09087208 */ /* 0x000fe40002000000 */
[----:B------:R-:W-:Y:S02]  /*7620*/  ISETP.NE.AND P4, PT, R59, RZ, PT ;  /* 0x000000ff3b00720c */ /* 0x000fe40003f85270 */
[----:B------:R-:W-:Y:S01]  /*7630*/  FMNMX R3, R3, R56, !PT ;  /* 0x0000003803037209 */ /* 0x000fe20007800000 */
[----:B------:R-:W-:Y:S01]  /*7640*/  FMUL R9, R16, UR4 ;  /* 0x0000000410097c20 */ /* 0x000fe20008400000 */
[----:B------:R-:W-:-:S02]  /*7650*/  ISETP.NE.AND P2, PT, R24, RZ, PT ;  /* 0x000000ff1800720c */ /* 0x000fc40003f45270 */
[----:B------:R-:W-:Y:S02]  /*7660*/  FSEL R24, R15, R10, P4 ;  /* 0x0000000a0f187208 */ /* 0x000fe40002000000 */
[----:B------:R-:W-:Y:S02]  /*7670*/  ISETP.NE.AND P4, PT, R57, RZ, PT ;  /* 0x000000ff3900720c */ /* 0x000fe40003f85270 */
[----:B------:R-:W-:Y:S02]  /*7680*/  FMNMX R3, R3, R54, !PT ;  /* 0x0000003603037209 */ /* 0x000fe40007800000 */
[----:B------:R-:W-:Y:S01]  /*7690*/  FSEL R16, R9, R10, P4 ;  /* 0x0000000a09107208 */ /* 0x000fe20002000000 */
[----:B------:R-:W-:Y:S01]  /*76a0*/  FMUL R9, R18, UR4 ;  /* 0x0000000412097c20 */ /* 0x000fe20008400000 */
[----:B------:R-:W-:Y:S02]  /*76b0*/  FMNMX R3, R3, R52, !PT ;  /* 0x0000003403037209 */ /* 0x000fe40007800000 */
[----:B------:R-:W-:-:S02]  /*76c0*/  ISETP.NE.AND P4, PT, R55, RZ, PT ;  /* 0x000000ff3700720c */ /* 0x000fc40003f85270 */
[----:B------:R-:W-:Y:S01]  /*76d0*/  FMNMX R3, R3, R50, !PT ;  /* 0x0000003203037209 */ /* 0x000fe20007800000 */
[----:B------:R-:W-:Y:S01]  /*76e0*/  FMUL R21, R21, UR4 ;  /* 0x0000000415157c20 */ /* 0x000fe20008400000 */
[----:B------:R-:W-:Y:S02]  /*76f0*/  FSEL R18, R9, R10, P4 ;  /* 0x0000000a09127208 */ /* 0x000fe40002000000 */
[----:B------:R-:W-:Y:S02]  /*7700*/  ISETP.NE.AND P4, PT, R53, RZ, PT ;  /* 0x000000ff3500720c */ /* 0x000fe40003f85270 */
[----:B------:R-:W-:Y:S02]  /*7710*/  FMNMX R3, R3, R8, !PT ;  /* 0x0000000803037209 */ /* 0x000fe40007800000 */
[----:B------:R-:W-:Y:S02]  /*7720*/  FSEL R64, R21, R10, P4 ;  /* 0x0000000a15407208 */ /* 0x000fe40002000000 */
[----:B------:R-:W-:Y:S01]  /*7730*/  ISETP.NE.AND P4, PT, R7, RZ, PT ;  /* 0x000000ff0700720c */ /* 0x000fe20003f85270 */
[----:B------:R-:W-:Y:S01]  /*7740*/  FMUL R7, R20, UR4 ;  /* 0x0000000414077c20 */ /* 0x000fe20008400000 */
[----:B------:R-:W-:-:S04]  /*7750*/  FMNMX R3, R3, R24, !PT ;  /* 0x0000001803037209 */ /* 0x000fc80007800000 */
[----:B------:R-:W-:Y:S02]  /*7760*/  FMNMX R3, R3, R16, !PT ;  /* 0x0000001003037209 */ /* 0x000fe40007800000 */
[----:B------:R-:W-:Y:S02]  /*7770*/  FSEL R20, R7, R10, P4 ;  /* 0x0000000a07147208 */ /* 0x000fe40002000000 */
[----:B------:R-:W-:Y:S01]  /*7780*/  ISETP.NE.AND P4, PT, R5, RZ, PT ;  /* 0x000000ff0500720c */ /* 0x000fe20003f85270 */
[----:B------:R-:W-:Y:S01]  /*7790*/  FMUL R5, R22, UR4 ;  /* 0x0000000416057c20 */ /* 0x000fe20008400000 */
[----:B------:R-:W-:Y:S01]  /*77a0*/  FMNMX R3, R3, R18, !PT ;  /* 0x0000001203037209 */ /* 0x000fe20007800000 */
[----:B------:R-:W-:-:S03]  /*77b0*/  FMUL R25, R25, UR4 ;  /* 0x0000000419197c20 */ /* 0x000fc60008400000 */
[----:B------:R-:W-:Y:S02]  /*77c0*/  FMNMX R3, R3, R64, !PT ;  /* 0x0000004003037209 */ /* 0x000fe40007800000 */
[----:B------:R-:W-:Y:S01]  /*77d0*/  FSEL R22, R5, R10, P4 ;  /* 0x0000000a05167208 */ /* 0x000fe20002000000 */
[----:B------:R-:W-:Y:S01]  /*77e0*/  FMUL R5, R26, UR4 ;  /* 0x000000041a057c20 */ /* 0x000fe20008400000 */
[C---:B------:R-:W-:Y:S02]  /*77f0*/  LOP3.LUT P5, RZ, R35.reuse, 0x2, RZ, 0xc0, !PT ;  /* 0x0000000223ff7812 */ /* 0x040fe400078ac0ff */
[----:B------:R-:W-:Y:S02]  /*7800*/  LOP3.LUT P6, RZ, R35, 0x4, RZ, 0xc0, !PT ;  /* 0x0000000423ff7812 */ /* 0x000fe400078cc0ff */
[----:B------:R-:W-:Y:S02]  /*7810*/  FMNMX R3, R3, R20, !PT ;  /* 0x0000001403037209 */ /* 0x000fe40007800000 */
[----:B------:R-:W-:-:S02]  /*7820*/  FSEL R26, R5, R10, P5 ;  /* 0x0000000a051a7208 */ /* 0x000fc40002800000 */
[----:B------:R-:W-:Y:S02]  /*7830*/  FSEL R66, R25, R10, P6 ;  /* 0x0000000a19427208 */ /* 0x000fe40003000000 */
[----:B------:R-:W-:Y:S01]  /*7840*/  FMNMX R5, R3, R22, !PT ;  /* 0x0000001603057209 */ /* 0x000fe20007800000 */
[----:B------:R-:W-:Y:S01]  /*7850*/  FMUL R3, R36, UR4 ;  /* 0x0000000424037c20 */ /* 0x000fe20008400000 */
[----:B------:R-:W-:Y:S02]  /*7860*/  LOP3.LUT P6, RZ, R35, 0x1, RZ, 0xc0, !PT ;  /* 0x0000000123ff7812 */ /* 0x000fe400078cc0ff */
[----:B------:R-:W-:Y:S01]  /*7870*/  FMNMX R5, R5, R66, !PT ;  /* 0x0000004205057209 */ /* 0x000fe20007800000 */
[----:B------:R-:W-:Y:S01]  /*7880*/  FMUL R37, R37, UR4 ;  /* 0x0000000425257c20 */ /* 0x000fe20008400000 */
[----:B------:R-:W-:Y:S02]  /*7890*/  ISETP.NE.AND P5, PT, R43, RZ, PT ;  /* 0x000000ff2b00720c */ /* 0x000fe40003fa5270 */
[----:B------:R-:W-:-:S02]  /*78a0*/  FSEL R68, R3, R10, P6 ;  /* 0x0000000a03447208 */ /* 0x000fc40003000000 */
[----:B------:R-:W-:Y:S01]  /*78b0*/  FMNMX R5, R5, R26, !PT ;  /* 0x0000001a05057209 */ /* 0x000fe20007800000 */
[----:B------:R-:W-:Y:S01]  /*78c0*/  FMUL R3, R42, UR4 ;  /* 0x000000042a037c20 */ /* 0x000fe20008400000 */
[----:B------:R-:W-:Y:S02]  /*78d0*/  ISETP.NE.AND P4, PT, R51, RZ, PT ;  /* 0x000000ff3300720c */ /* 0x000fe40003f85270 */
[----:B-1----:R-:W-:Y:S02]  /*78e0*/  FSEL R48, R37, R10, P5 ;  /* 0x0000000a25307208 */ /* 0x002fe40002800000 */
[----:B------:R-:W-:Y:S01]  /*78f0*/  FMNMX R7, R5, R68, !PT ;  /* 0x0000004405077209 */ /* 0x000fe20007800000 */
[----:B------:R-:W-:Y:S01]  /*7900*/  FMUL R5, R34, UR4 ;  /* 0x0000000422057c20 */ /* 0x000fe20008400000 */
[----:B------:R-:W-:Y:S02]  /*7910*/  FSEL R42, R3, R10, P4 ;  /* 0x0000000a032a7208 */ /* 0x000fe40002000000 */
[----:B------:R-:W-:Y:S01]  /*7920*/  FMNMX R7, R7, R48, !PT ;  /* 0x0000003007077209 */ /* 0x000fe20007800000 */
[----:B------:R-:W-:Y:S01]  /*7930*/  FMUL R27, R27, UR4 ;  /* 0x000000041b1b7c20 */ /* 0x000fe20008400000 */
[----:B------:R-:W-:-:S02]  /*7940*/  FSEL R36, R5, R10, P0 ;  /* 0x0000000a05247208 */ /* 0x000fc40000000000 */
[----:B------:R-:W-:Y:S01]  /*7950*/  FMNMX R7, R7, R42, !PT ;  /* 0x0000002a07077209 */ /* 0x000fe20007800000 */
[----:B------:R-:W-:Y:S01]  /*7960*/  FMUL R23, R23, UR4 ;  /* 0x0000000417177c20 */ /* 0x000fe20008400000 */
[----:B--2---:R-:W-:Y:S02]  /*7970*/  FSEL R44, R27, R10, P1 ;  /* 0x0000000a1b2c7208 */ /* 0x004fe40000800000 */
[----:B------:R-:W-:Y:S01]  /*7980*/  FMNMX R7, R7, R36, !PT ;  /* 0x0000002407077209 */ /* 0x000fe20007800000 */
[----:B------:R-:W-:Y:S01]  /*7990*/  FMUL R11, R11, UR4 ;  /* 0x000000040b0b7c20 */ /* 0x000fe20008400000 */
[----:B------:R-:W-:Y:S02]  /*79a0*/  FSEL R46, R23, R10, P2 ;  /* 0x0000000a172e7208 */ /* 0x000fe40001000000 */
[----:B------:R-:W-:Y:S02]  /*79b0*/  FMNMX R7, R7, R44, !PT ;  /* 0x0000002c07077209 */ /* 0x000fe40007800000 */
[----:B------:R-:W-:-:S02]  /*79c0*/  FSEL R34, R11, R10, P3 ;  /* 0x0000000a0b227208 */ /* 0x000fc40001800000 */
[----:B------:R-:W-:-:S04]  /*79d0*/  FMNMX R7, R7, R46, !PT ;  /* 0x0000002e07077209 */ /* 0x000fc80007800000 */
[----:B------:R-:W-:Y:S01]  /*79e0*/  FMNMX R7, R7, R34, !PT ;  /* 0x0000002207077209 */ /* 0x000fe20007800000 */
[----:B---3--:R-:W-:Y:S01]  /*79f0*/  FMUL R3, R2, UR4 ;  /* 0x0000000402037c20 */ /* 0x008fe20008400000 */
[----:B-----5:R-:W-:Y:S01]  /*7a00*/  ISETP.NE.AND P2, PT, R49, RZ, PT ;  /* 0x000000ff3100720c */ /* 0x020fe20003f45270 */
[----:B----4-:R-:W-:Y:S01]  /*7a10*/  FMUL R5, R28, UR4 ;  /* 0x000000041c057c20 */ /* 0x010fe20008400000 */
[----:B------:R-:W-:Y:S02]  /*7a20*/  ISETP.NE.AND P0, PT, R45, RZ, PT ;  /* 0x000000ff2d00720c */ /* 0x000fe40003f05270 */
[----:B------:R-:W-:Y:S02]  /*7a30*/  ISETP.NE.AND P1, PT, R47, RZ, PT ;  /* 0x000000ff2f00720c */ /* 0x000fe40003f25270 */
[-C--:B------:R-:W-:Y:S02]  /*7a40*/  FSEL R30, R3, R10.reuse, P0 ;  /* 0x0000000a031e7208 */ /* 0x080fe40000000000 */
[----:B------:R-:W-:-:S02]  /*7a50*/  FSEL R28, R5, R10, P1 ;  /* 0x0000000a051c7208 */ /* 0x000fc40000800000 */
[----:B------:R-:W-:-:S03]  /*7a60*/  FMNMX R7, R7, R30, !PT ;  /* 0x0000001e07077209 */ /* 0x000fc60007800000 */
        /* <DEDUP_REMOVED lines=53> */
[-C--:B------:R-:W-:Y:S01]  /*7dc0*/  FFMA.RM R4, R7, R12.reuse, 12582913 ;  /* 0x4b40000107047423 */ /* 0x080fe2000000400c */
[-C--:B------:R-:W-:Y:S01]  /*7dd0*/  FFMA.SAT R9, R56, R11.reuse, 0.5 ;  /* 0x3f00000038097423 */ /* 0x080fe2000000200b */
[----:B------:R-:W-:Y:S01]  /*7de0*/  SHF.L.U32 R0, R0, 0x17, RZ ;  /* 0x0000001700007819 */ /* 0x000fe200000006ff */
[----:B------:R-:W-:Y:S01]  /*7df0*/  FFMA R60, R60, 1.925963033500011079e-08, R5 ;  /* 0x32a570603c3c7823 */ /* 0x000fe20000000005 */
[----:B------:R-:W-:Y:S01]  /*7e00*/  FADD R5, R4, -12583039 ;  /* 0xcb40007f04057421 */ /* 0x000fe20000000000 */
[-C--:B------:R-:W-:Y:S01]  /*7e10*/  FFMA.RM R3, R9, R12.reuse, 12582913 ;  /* 0x4b40000109037423 */ /* 0x080fe2000000400c */
[-C--:B------:R-:W-:Y:S01]  /*7e20*/  FFMA.SAT R9, R54, R11.reuse, 0.5 ;  /* 0x3f00000036097423 */ /* 0x080fe2000000200b */
[-C--:B------:R-:W-:Y:S01]  /*7e30*/  FFMA.SAT R15, R8, R11.reuse, 0.5 ;  /* 0x3f000000080f7423 */ /* 0x080fe2000000200b */
[C---:B------:R-:W-:Y:S01]  /*7e40*/  FFMA R5, R58.reuse, 1.4426950216293334961, -R5 ;  /* 0x3fb8aa3b3a057823 */ /* 0x040fe20000000805 */
[----:B------:R-:W-:Y:S01]  /*7e50*/  FADD R7, R3, -12583039 ;  /* 0xcb40007f03077421 */ /* 0x000fe20000000000 */
[-C--:B------:R-:W-:Y:S01]  /*7e60*/  FFMA.RM R9, R9, R12.reuse, 12582913 ;  /* 0x4b40000109097423 */ /* 0x080fe2000000400c */
[-C--:B------:R-:W-:Y:S01]  /*7e70*/  FFMA.RM R10, R15, R12.reuse, 12582913 ;  /* 0x4b4000010f0a7423 */ /* 0x080fe2000000400c */
[----:B------:R-:W-:Y:S01]  /*7e80*/  FFMA R58, R58, 1.925963033500011079e-08, R5 ;  /* 0x32a570603a3a7823 */ /* 0x000fe20000000005 */
[-C--:B------:R-:W-:Y:S01]  /*7e90*/  FFMA.SAT R5, R52, R11.reuse, 0.5 ;  /* 0x3f00000034057423 */ /* 0x080fe2000000200b */
[----:B------:R-:W-:Y:S01]  /*7ea0*/  FFMA R7, R56, 1.4426950216293334961, -R7 ;  /* 0x3fb8aa3b38077823 */ /* 0x000fe20000000807 */
[----:B------:R-:W-:Y:S01]  /*7eb0*/  FADD R15, R10, -12583039 ;  /* 0xcb40007f0a0f7421 */ /* 0x000fe20000000000 */
[----:B------:R-:W-:Y:S01]  /*7ec0*/  MUFU.EX2 R19, R58 ;  /* 0x0000003a00137308 */ /* 0x000fe20000000800 */
[----:B------:R-:W-:Y:S01]  /*7ed0*/  FFMA.RM R6, R5, R12, 12582913 ;  /* 0x4b40000105067423 */ /* 0x000fe2000000400c */
[----:B------:R-:W-:Y:S01]  /*7ee0*/  FFMA R56, R56, 1.925963033500011079e-08, R7 ;  /* 0x32a5706038387823 */ /* 0x000fe20000000007 */
[----:B------:R-:W-:Y:S01]  /*7ef0*/  FADD R5, R9, -12583039 ;  /* 0xcb40007f09057421 */ /* 0x000fe20000000000 */
[----:B------:R-:W-:Y:S01]  /*7f00*/  FFMA R15, R8, 1.4426950216293334961, -R15 ;  /* 0x3fb8aa3b080f7823 */ /* 0x000fe2000000080f */
[----:B------:R-:W-:Y:S01]  /*7f10*/  FADD R7, R6, -12583039 ;  /* 0xcb40007f06077421 */ /* 0x000fe20000000000 */
[-C--:B------:R-:W-:Y:S01]  /*7f20*/  FFMA.SAT R27, R64, R11.reuse, 0.5 ;  /* 0x3f000000401b7423 */ /* 0x080fe2000000200b */
[----:B------:R-:W-:Y:S01]  /*7f30*/  FFMA R5, R54, 1.4426950216293334961, -R5 ;  /* 0x3fb8aa3b36057823 */ /* 0x000fe20000000805 */
[----:B------:R-:W-:Y:S01]  /*7f40*/  FFMA R17, R8, 1.925963033500011079e-08, R15 ;  /* 0x32a5706008117823 */ /* 0x000fe2000000000f */
[----:B------:R-:W-:Y:S01]  /*7f50*/  FFMA R7, R52, 1.4426950216293334961, -R7 ;  /* 0x3fb8aa3b34077823 */ /* 0x000fe20000000807 */
[----:B------:R-:W-:Y:S01]  /*7f60*/  FFMA.SAT R29, R26, R11, 0.5 ;  /* 0x3f0000001a1d7423 */ /* 0x000fe2000000200b */
[----:B------:R-:W-:Y:S01]  /*7f70*/  FFMA R54, R54, 1.925963033500011079e-08, R5 ;  /* 0x32a5706036367823 */ /* 0x000fe20000000005 */
[----:B------:R-:W-:-:S02]  /*7f80*/  IMAD.SHL.U32 R8, R10, 0x800000, RZ ;  /* 0x008000000a087824 */ /* 0x000fc400078e00ff */
[----:B------:R-:W-:Y:S01]  /*7f90*/  FFMA R52, R52, 1.925963033500011079e-08, R7 ;  /* 0x32a5706034347823 */ /* 0x000fe20000000007 */
[----:B------:R-:W-:Y:S01]  /*7fa0*/  FFMA.SAT R7, R50, R11, 0.5 ;  /* 0x3f00000032077423 */ /* 0x000fe2000000200b */
[----:B------:R-:W0:Y:S01]  /*7fb0*/  MUFU.EX2 R5, R62 ;  /* 0x0000003e00057308 */ /* 0x000e220000000800 */
[-C--:B------:R-:W-:Y:S01]  /*7fc0*/  FFMA.RM R29, R29, R12.reuse, 12582913 ;  /* 0x4b4000011d1d7423 */ /* 0x080fe2000000400c */
[----:B------:R-:W-:Y:S02]  /*7fd0*/  IMAD.SHL.U32 R6, R6, 0x800000, RZ ;  /* 0x0080000006067824 */ /* 0x000fe400078e00ff */
[----:B------:R-:W-:Y:S01]  /*7fe0*/  FFMA.RM R7, R7, R12, 12582913 ;  /* 0x4b40000107077423 */ /* 0x000fe2000000400c */
[----:B------:R-:W-:-:S03]  /*7ff0*/  IMAD.SHL.U32 R3, R3, 0x800000, RZ ;  /* 0x0080000003037824 */ /* 0x000fc600078e00ff */
[C---:B------:R-:W-:Y:S01]  /*8000*/  FADD R13, R7.reuse, -12583039 ;  /* 0xcb40007f070d7421 */ /* 0x040fe20000000000 */
[----:B------:R-:W1:Y:S01]  /*8010*/  MUFU.EX2 R25, R52 ;  /* 0x0000003400197308 */ /* 0x000e620000000800 */
[----:B------:R-:W-:Y:S02]  /*8020*/  SHF.L.U32 R7, R7, 0x17, RZ ;  /* 0x0000001707077819 */ /* 0x000fe400000006ff */
[----:B------:R-:W-:-:S04]  /*8030*/  FFMA R13, R50, 1.4426950216293334961, -R13 ;  /* 0x3fb8aa3b320d7823 */ /* 0x000fc8000000080d */
[----:B------:R-:W-:Y:S01]  /*8040*/  FFMA R50, R50, 1.925963033500011079e-08, R13 ;  /* 0x32a5706032327823 */ /* 0x000fe2000000000d */
[----:B------:R-:W2:Y:S01]  /*8050*/  MUFU.EX2 R17, R17 ;  /* 0x0000001100117308 */ /* 0x000ea20000000800 */
[----:B0-----:R-:W-:Y:S01]  /*8060*/  FMUL R5, R0, R5 ;  /* 0x0000000500057220 */ /* 0x001fe20000400000 */
[----:B------:R-:W-:Y:S01]  /*8070*/  IMAD.SHL.U32 R0, R2, 0x800000, RZ ;  /* 0x0080000002007824 */ /* 0x000fe200078e00ff */
[----:B------:R-:W-:Y:S02]  /*8080*/  SHF.L.U32 R2, R4, 0x17, RZ ;  /* 0x0000001704027819 */ /* 0x000fe400000006ff */
[----:B------:R-:W-:-:S03]  /*8090*/  SHF.L.U32 R4, R9, 0x17, RZ ;  /* 0x0000001709047819 */ /* 0x000fc600000006ff */
[----:B------:R-:W0:Y:S01]  /*80a0*/  MUFU.EX2 R13, R60 ;  /* 0x0000003c000d7308 */ /* 0x000e220000000800 */
[----:B------:R-:W-:Y:S01]  /*80b0*/  FMUL R2, R2, R19 ;  /* 0x0000001302027220 */ /* 0x000fe20000400000 */
[----:B-1----:R-:W-:Y:S01]  /*80c0*/  FMUL R6, R6, R25 ;  /* 0x0000001906067220 */ /* 0x002fe20000400000 */
[----:B------:R-:W-:-:S04]  /*80d0*/  FFMA.SAT R25, R36, R11, 0.5 ;  /* 0x3f00000024197423 */ /* 0x000fc8000000200b */
[----:B------:R-:W-:Y:S01]  /*80e0*/  FFMA.RM R25, R25, R12, 12582913 ;  /* 0x4b40000119197423 */ /* 0x000fe2000000400c */
[----:B------:R-:W1:Y:S01]  /*80f0*/  MUFU.EX2 R56, R56 ;  /* 0x0000003800387308 */ /* 0x000e620000000800 */
[----:B--2---:R-:W-:-:S07]  /*8100*/  FMUL R8, R8, R17 ;  /* 0x0000001108087220 */ /* 0x004fce0000400000 */
[----:B------:R-:W2:Y:S01]  /*8110*/  MUFU.EX2 R50, R50 ;  /* 0x0000003200327308 */ /* 0x000ea20000000800 */
[----:B0-----:R-:W-:Y:S01]  /*8120*/  FMUL R0, R0, R13 ;  /* 0x0000000d00007220 */ /* 0x001fe20000400000 */
[----:B------:R-:W-:-:S04]  /*8130*/  FFMA.SAT R13, R24, R11, 0.5 ;  /* 0x3f000000180d7423 */ /* 0x000fc8000000200b */
[----:B------:R-:W-:Y:S01]  /*8140*/  FFMA.RM R13, R13, R12, 12582913 ;  /* 0x4b4000010d0d7423 */ /* 0x000fe2000000400c */
[----:B-1----:R-:W-:-:S03]  /*8150*/  FMUL R3, R3, R56 ;  /* 0x0000003803037220 */ /* 0x002fc60000400000 */
[----:B------:R-:W-:-:S04]  /*8160*/  FADD R15, R13, -12583039 ;  /* 0xcb40007f0d0f7421 */ /* 0x000fc80000000000 */
[----:B------:R-:W-:Y:S01]  /*8170*/  FFMA R15, R24, 1.4426950216293334961, -R15 ;  /* 0x3fb8aa3b180f7823 */ /* 0x000fe2000000080f */
[----:B--2---:R-:W-:-:S03]  /*8180*/  FMUL R7, R7, R50 ;  /* 0x0000003207077220 */ /* 0x004fc60000400000 */
[----:B------:R-:W-:Y:S01]  /*8190*/  FFMA R24, R24, 1.925963033500011079e-08, R15 ;  /* 0x32a5706018187823 */ /* 0x000fe2000000000f */
[----:B------:R-:W-:-:S04]  /*81a0*/  FFMA.SAT R15, R16, R11, 0.5 ;  /* 0x3f000000100f7423 */ /* 0x000fc8000000200b */
[----:B------:R-:W-:Y:S01]  /*81b0*/  FFMA.RM R15, R15, R12, 12582913 ;  /* 0x4b4000010f0f7423 */ /* 0x000fe2000000400c */
[----:B------:R-:W-:Y:S03]  /*81c0*/  MUFU.EX2 R24, R24 ;  /* 0x0000001800187308 */ /* 0x000fe60000000800 */
        /* <DEDUP_REMOVED lines=9> */
[C---:B------:R-:W-:Y:S01]  /*8260*/  FFMA R21, R18.reuse, 1.4426950216293334961, -R21 ;  /* 0x3fb8aa3b12157823 */ /* 0x040fe20000000815 */
[----:B------:R-:W1:Y:S03]  /*8270*/  MUFU.EX2 R19, R54 ;  /* 0x0000003600137308 */ /* 0x000e660000000800 */
[----:B------:R-:W-:Y:S01]  /*8280*/  FFMA R21, R18, 1.925963033500011079e-08, R21 ;  /* 0x32a5706012157823 */ /* 0x000fe20000000015 */
[----:B------:R-:W-:-:S04]  /*8290*/  FFMA.RM R18, R27, R12, 12582913 ;  /* 0x4b4000011b127423 */ /* 0x000fc8000000400c */
[----:B------:R-:W-:Y:S01]  /*82a0*/  FADD R9, R18, -12583039 ;  /* 0xcb40007f12097421 */ /* 0x000fe20000000000 */
[----:B0-----:R-:W-:Y:S01]  /*82b0*/  FMUL R10, R10, R23 ;  /* 0x000000170a0a7220 */ /* 0x001fe20000400000 */
[----:B------:R-:W0:Y:S01]  /*82c0*/  MUFU.EX2 R21, R21 ;  /* 0x0000001500157308 */ /* 0x000e220000000800 */
[----:B------:R-:W-:Y:S02]  /*82d0*/  IMAD.SHL.U32 R17, R18, 0x800000, RZ ;  /* 0x0080000012117824 */ /* 0x000fe400078e00ff */
[----:B------:R-:W-:-:S04]  /*82e0*/  FFMA R9, R64, 1.4426950216293334961, -R9 ;  /* 0x3fb8aa3b40097823 */ /* 0x000fc80000000809 */
[----:B------:R-:W-:Y:S01]  /*82f0*/  FFMA R64, R64, 1.925963033500011079e-08, R9 ;  /* 0x32a5706040407823 */ /* 0x000fe20000000009 */
[----:B-1----:R-:W-:Y:S01]  /*8300*/  FMUL R4, R4, R19 ;  /* 0x0000001304047220 */ /* 0x002fe20000400000 */
[----:B------:R-:W-:-:S04]  /*8310*/  FFMA.SAT R19, R20, R11, 0.5 ;  /* 0x3f00000014137423 */ /* 0x000fc8000000200b */
[----:B------:R-:W-:Y:S01]  /*8320*/  FFMA.RM R19, R19, R12, 12582913 ;  /* 0x4b40000113137423 */ /* 0x000fe2000000400c */
[----:B------:R-:W1:Y:S03]  /*8330*/  MUFU.EX2 R64, R64 ;  /* 0x0000004000407308 */ /* 0x000e660000000800 */
[C---:B------:R-:W-:Y:S01]  /*8340*/  FADD R9, R19.reuse, -12583039 ;  /* 0xcb40007f13097421 */ /* 0x040fe20000000000 */
[----:B0-----:R-:W-:Y:S01]  /*8350*/  FMUL R16, R16, R21 ;  /* 0x0000001510107220 */ /* 0x001fe20000400000 */
[----:B------:R-:W-:Y:S02]  /*8360*/  SHF.L.U32 R18, R19, 0x17, RZ ;  /* 0x0000001713127819 */ /* 0x000fe400000006ff */
[----:B------:R-:W-:-:S04]  /*8370*/  FFMA R9, R20, 1.4426950216293334961, -R9 ;  /* 0x3fb8aa3b14097823 */ /* 0x000fc80000000809 */
[----:B------:R-:W-:Y:S01]  /*8380*/  FFMA R27, R20, 1.925963033500011079e-08, R9 ;  /* 0x32a57060141b7823 */ /* 0x000fe20000000009 */
[----:B------:R-:W-:-:S04]  /*8390*/  FFMA.SAT R9, R22, R11, 0.5 ;  /* 0x3f00000016097423 */ /* 0x000fc8000000200b */
[----:B------:R-:W-:Y:S01]  /*83a0*/  FFMA.RM R20, R9, R12, 12582913 ;  /* 0x4b40000109147423 */ /* 0x000fe2000000400c */
[----:B------:R-:W0:Y:S01]  /*83b0*/  MUFU.EX2 R27, R27 ;  /* 0x0000001b001b7308 */ /* 0x000e220000000800 */
[----:B-1----:R-:W-:Y:S02]  /*83c0*/  FMUL R17, R17, R64 ;  /* 0x0000004011117220 */ /* 0x002fe40000400000 */
[C---:B------:R-:W-:Y:S01]  /*83d0*/  FADD R9, R20.reuse, -12583039 ;  /* 0xcb40007f14097421 */ /* 0x040fe20000000000 */
[----:B------:R-:W-:-:S03]  /*83e0*/  IMAD.SHL.U32 R19, R20, 0x800000, RZ ;  /* 0x0080000014137824 */ /* 0x000fc600078e00ff */
[----:B------:R-:W-:-:S04]  /*83f0*/  FFMA R9, R22, 1.4426950216293334961, -R9 ;  /* 0x3fb8aa3b16097823 */ /* 0x000fc80000000809 */
[----:B------:R-:W-:Y:S01]  /*8400*/  FFMA R31, R22, 1.925963033500011079e-08, R9 ;  /* 0x32a57060161f7823 */ /* 0x000fe20000000009 */
[----:B------:R-:W-:-:S04]  /*8410*/  FFMA.SAT R9, R66, R11, 0.5 ;  /* 0x3f00000042097423 */ /* 0x000fc8000000200b */
[----:B------:R-:W-:Y:S01]  /*8420*/  FFMA.RM R22, R9, R12, 12582913 ;  /* 0x4b40000109167423 */ /* 0x000fe2000000400c */
[----:B0-----:R-:W-:-:S03]  /*8430*/  FMUL R18, R18, R27 ;  /* 0x0000001b12127220 */ /* 0x001fc60000400000 */
[C---:B------:R-:W-:Y:S01]  /*8440*/  FADD R9, R22.reuse, -12583039 ;  /* 0xcb40007f16097421 */ /* 0x040fe20000000000 */
[----:B------:R-:W-:-:S03]  /*8450*/  SHF.L.U32 R20, R22, 0x17, RZ ;  /* 0x0000001716147819 */ /* 0x000fc600000006ff */
[----:B------:R-:W-:-:S04]  /*8460*/  FFMA R9, R66, 1.4426950216293334961, -R9 ;  /* 0x3fb8aa3b42097823 */ /* 0x000fc80000000809 */
[----:B------:R-:W-:Y:S01]  /*8470*/  FFMA R66, R66, 1.925963033500011079e-08, R9 ;  /* 0x32a5706042427823 */ /* 0x000fe20000000009 */
[----:B------:R-:W-:Y:S01]  /*8480*/  SHF.L.U32 R9, R13, 0x17, RZ ;  /* 0x000000170d097819 */ /* 0x000fe200000006ff */
[----:B------:R-:W-:-:S04]  /*8490*/  FADD R13, R29, -12583039 ;  /* 0xcb40007f1d0d7421 */ /* 0x000fc80000000000 */
[----:B------:R-:W-:Y:S01]  /*84a0*/  FFMA R13, R26, 1.4426950216293334961, -R13 ;  /* 0x3fb8aa3b1a0d7823 */ /* 0x000fe2000000080d */
[----:B------:R-:W-:-:S03]  /*84b0*/  FMUL R9, R9, R24 ;  /* 0x0000001809097220 */ /* 0x000fc60000400000 */
[----:B------:R-:W-:Y:S01]  /*84c0*/  FFMA R24, R26, 1.925963033500011079e-08, R13 ;  /* 0x32a570601a187823 */ /* 0x000fe2000000000d */
[----:B------:R-:W-:Y:S01]  /*84d0*/  FFMA.SAT R13, R68, R11, 0.5 ;  /* 0x3f000000440d7423 */ /* 0x000fe2000000200b */
[----:B------:R-:W0:Y:S03]  /*84e0*/  MUFU.EX2 R26, R31 ;  /* 0x0000001f001a7308 */ /* 0x000e260000000800 */
[----:B------:R-:W-:-:S04]  /*84f0*/  FFMA.RM R23, R13, R12, 12582913 ;  /* 0x4b4000010d177423 */ /* 0x000fc8000000400c */
[C---:B------:R-:W-:Y:S01]  /*8500*/  FADD R13, R23.reuse, -12583039 ;  /* 0xcb40007f170d7421 */ /* 0x040fe20000000000 */
[----:B------:R-:W-:Y:S01]  /*8510*/  SHF.L.U32 R22, R23, 0x17, RZ ;  /* 0x0000001717167819 */ /* 0x000fe200000006ff */
[----:B------:R-:W-:Y:S02]  /*8520*/  MUFU.EX2 R24, R24 ;  /* 0x0000001800187308 */ /* 0x000fe40000000800 */
[----:B------:R-:W-:-:S04]  /*8530*/  FFMA R13, R68, 1.4426950216293334961, -R13 ;  /* 0x3fb8aa3b440d7823 */ /* 0x000fc8000000080d */
[----:B------:R-:W-:Y:S01]  /*8540*/  FFMA R68, R68, 1.925963033500011079e-08, R13 ;  /* 0x32a5706044447823 */ /* 0x000fe2000000000d */
[----:B------:R-:W-:Y:S01]  /*8550*/  FFMA.SAT R13, R48, R11, 0.5 ;  /* 0x3f000000300d7423 */ /* 0x000fe2000000200b */
[----:B0-----:R-:W-:Y:S02]  /*8560*/  FMUL R19, R19, R26 ;  /* 0x0000001a13137220 */ /* 0x001fe40000400000 */
[----:B------:R-:W0:Y:S01]  /*8570*/  MUFU.EX2 R37, R68 ;  /* 0x0000004400257308 */ /* 0x000e220000000800 */
[----:B------:R-:W-:-:S04]  /*8580*/  FFMA.RM R13, R13, R12, 12582913 ;  /* 0x4b4000010d0d7423 */ /* 0x000fc8000000400c */
[C---:B------:R-:W-:Y:S01]  /*8590*/  FADD R15, R13.reuse, -12583039 ;  /* 0xcb40007f0d0f7421 */ /* 0x040fe20000000000 */
[----:B------:R-:W-:-:S03]  /*85a0*/  IMAD.SHL.U32 R13, R13, 0x800000, RZ ;  /* 0x008000000d0d7824 */ /* 0x000fc600078e00ff */
[----:B------:R-:W-:-:S04]  /*85b0*/  FFMA R15, R48, 1.4426950216293334961, -R15 ;  /* 0x3fb8aa3b300f7823 */ /* 0x000fc8000000080f */
[----:B------:R-:W-:Y:S01]  /*85c0*/  FFMA R48, R48, 1.925963033500011079e-08, R15 ;  /* 0x32a5706030307823 */ /* 0x000fe2000000000f */
[----:B------:R-:W-:Y:S01]  /*85d0*/  FFMA.SAT R15, R42, R11, 0.5 ;  /* 0x3f0000002a0f7423 */ /* 0x000fe2000000200b */
[----:B0-----:R-:W-:-:S03]  /*85e0*/  FMUL R22, R22, R37 ;  /* 0x0000002516167220 */ /* 0x001fc60000400000 */
[----:B------:R-:W-:Y:S01]  /*85f0*/  FFMA.RM R15, R15, R12, 12582913 ;  /* 0x4b4000010f0f7423 */ /* 0x000fe2000000400c */
[----:B------:R-:W-:Y:S01]  /*8600*/  FFMA.SAT R37, R14, R11, 0.5 ;  /* 0x3f0000000e257423 */ /* 0x000fe2000000200b */
[----:B------:R-:W-:Y:S02]  /*8610*/  MUFU.EX2 R48, R48 ;  /* 0x0000003000307308 */ /* 0x000fe40000000800 */
[C---:B------:R-:W-:Y:S01]  /*8620*/  FADD R21, R15.reuse, -12583039 ;  /* 0xcb40007f0f157421 */ /* 0x040fe20000000000 */
[----:B------:R-:W-:-:S03]  /*8630*/  SHF.L.U32 R15, R15, 0x17, RZ ;  /* 0x000000170f0f7819 */ /* 0x000fc600000006ff */
[----:B------:R-:W-:-:S04]  /*8640*/  FFMA R21, R42, 1.4426950216293334961, -R21 ;  /* 0x3fb8aa3b2a157823 */ /* 0x000fc80000000815 */
[----:B------:R-:W-:Y:S01]  /*8650*/  FFMA R42, R42, 1.925963033500011079e-08, R21 ;  /* 0x32a570602a2a7823 */ /* 0x000fe20000000015 */
[C---:B------:R-:W-:Y:S01]  /*8660*/  FADD R21, R25.reuse, -12583039 ;  /* 0xcb40007f19157421 */ /* 0x040fe20000000000 */
[----:B------:R-:W-:-:S03]  /*8670*/  IMAD.SHL.U32 R25, R25, 0x800000, RZ ;  /* 0x0080000019197824 */ /* 0x000fc600078e00ff */
[C---:B------:R-:W-:Y:S01]  /*8680*/  FFMA R21, R36.reuse, 1.4426950216293334961, -R21 ;  /* 0x3fb8aa3b24157823 */ /* 0x040fe20000000815 */
[----:B------:R-:W-:Y:S03]  /*8690*/  MUFU.EX2 R42, R42 ;  /* 0x0000002a002a7308 */ /* 0x000fe60000000800 */
        /* <DEDUP_REMOVED lines=9> */
[----:B------:R-:W-:-:S04]  /*8730*/  FFMA.SAT R27, R46, R11, 0.5 ;  /* 0x3f0000002e1b7423 */ /* 0x000fc8000000200b */
[----:B------:R-:W-:Y:S01]  /*8740*/  FFMA.RM R27, R27, R12, 12582913 ;  /* 0x4b4000011b1b7423 */ /* 0x000fe2000000400c */
[----:B0-----:R-:W-:-:S03]  /*8750*/  FMUL R25, R25, R36 ;  /* 0x0000002419197220 */ /* 0x001fc60000400000 */
[C---:B------:R-:W-:Y:S01]  /*8760*/  FADD R31, R27.reuse, -12583039 ;  /* 0xcb40007f1b1f7421 */ /* 0x040fe20000000000 */
[----:B------:R-:W-:-:S03]  /*8770*/  IMAD.SHL.U32 R27, R27, 0x800000, RZ ;  /* 0x008000001b1b7824 */ /* 0x000fc600078e00ff */
[----:B------:R-:W-:Y:S01]  /*8780*/  FFMA R31, R46, 1.4426950216293334961, -R31 ;  /* 0x3fb8aa3b2e1f7823 */ /* 0x000fe2000000081f */
[----:B-1----:R-:W-:Y:S01]  /*8790*/  FMUL R20, R20, R21 ;  /* 0x0000001514147220 */ /* 0x002fe20000400000 */
[----:B------:R-:W-:Y:S02]  /*87a0*/  IMAD.SHL.U32 R21, R29, 0x800000, RZ ;  /* 0x008000001d157824 */ /* 0x000fe400078e00ff */
[----:B------:R-:W-:Y:S01]  /*87b0*/  FFMA.SAT R29, R34, R11, 0.5 ;  /* 0x3f000000221d7423 */ /* 0x000fe2000000200b */
[----:B------:R-:W-:Y:S01]  /*87c0*/  FFMA R46, R46, 1.925963033500011079e-08, R31 ;  /* 0x32a570602e2e7823 */ /* 0x000fe2000000001f */
[----:B------:R-:W-:Y:S02]  /*87d0*/  FMUL R21, R21, R24 ;  /* 0x0000001815157220 */ /* 0x000fe40000400000 */
[----:B------:R-:W-:-:S03]  /*87e0*/  FFMA.RM R29, R29, R12, 12582913 ;  /* 0x4b4000011d1d7423 */ /* 0x000fc6000000400c */
[----:B------:R-:W0:Y:S01]  /*87f0*/  MUFU.EX2 R46, R46 ;  /* 0x0000002e002e7308 */ /* 0x000e220000000800 */
[----:B------:R-:W-:-:S04]  /*8800*/  FADD R31, R29, -12583039 ;  /* 0xcb40007f1d1f7421 */ /* 0x000fc80000000000 */
[----:B------:R-:W-:-:S04]  /*8810*/  FFMA R31, R34, 1.4426950216293334961, -R31 ;  /* 0x3fb8aa3b221f7823 */ /* 0x000fc8000000081f */
[----:B------:R-:W-:Y:S01]  /*8820*/  FFMA R35, R34, 1.925963033500011079e-08, R31 ;  /* 0x32a5706022237823 */ /* 0x000fe2000000001f */
[----:B------:R-:W-:-:S04]  /*8830*/  FFMA.SAT R31, R30, R11, 0.5 ;  /* 0x3f0000001e1f7423 */ /* 0x000fc8000000200b */
[----:B------:R-:W-:Y:S01]  /*8840*/  FFMA.RM R31, R31, R12, 12582913 ;  /* 0x4b4000011f1f7423 */ /* 0x000fe2000000400c */
[----:B------:R-:W-:Y:S01]  /*8850*/  MUFU.EX2 R35, R35 ;  /* 0x0000002300237308 */ /* 0x000fe20000000800 */
[----:B0-----:R-:W-:Y:S02]  /*8860*/  FMUL R27, R27, R46 ;  /* 0x0000002e1b1b7220 */ /* 0x001fe40000400000 */
[----:B------:R-:W-:-:S04]  /*8870*/  FADD R23, R31, -12583039 ;  /* 0xcb40007f1f177421 */ /* 0x000fc80000000000 */
[----:B------:R-:W-:-:S04]  /*8880*/  FFMA R23, R30, 1.4426950216293334961, -R23 ;  /* 0x3fb8aa3b1e177823 */ /* 0x000fc80000000817 */
[----:B------:R-:W-:Y:S01]  /*8890*/  FFMA R34, R30, 1.925963033500011079e-08, R23 ;  /* 0x32a570601e227823 */ /* 0x000fe20000000017 */
[----:B------:R-:W-:-:S04]  /*88a0*/  FFMA.SAT R23, R28, R11, 0.5 ;  /* 0x3f0000001c177423 */ /* 0x000fc8000000200b */
[-C--:B------:R-:W-:Y:S01]  /*88b0*/  FFMA.RM R11, R23, R12.reuse, 12582913 ;  /* 0x4b400001170b7423 */ /* 0x080fe2000000400c */
[----:B------:R-:W-:Y:S02]  /*88c0*/  FFMA.RM R12, R37, R12, 12582913 ;  /* 0x4b400001250c7423 */ /* 0x000fe4000000400c */
[----:B------:R-:W0:Y:S01]  /*88d0*/  MUFU.EX2 R37, R44 ;  /* 0x0000002c00257308 */ /* 0x000e220000000800 */
[C---:B------:R-:W-:Y:S01]  /*88e0*/  FADD R23, R11.reuse, -12583039 ;  /* 0xcb40007f0b177421 */ /* 0x040fe20000000000 */
[----:B------:R-:W-:-:S03]  /*88f0*/  SHF.L.U32 R11, R11, 0x17, RZ ;  /* 0x000000170b0b7819 */ /* 0x000fc600000006ff */
[----:B------:R-:W-:-:S04]  /*8900*/  FFMA R23, R28, 1.4426950216293334961, -R23 ;  /* 0x3fb8aa3b1c177823 */ /* 0x000fc80000000817 */
[----:B------:R-:W-:Y:S01]  /*8910*/  FFMA R30, R28, 1.925963033500011079e-08, R23 ;  /* 0x32a570601c1e7823 */ /* 0x000fe20000000017 */
[----:B------:R-:W-:-:S03]  /*8920*/  FADD R23, R12, -12583039 ;  /* 0xcb40007f0c177421 */ /* 0x000fc60000000000 */
[----:B------:R-:W1:Y:S01]  /*8930*/  MUFU.EX2 R36, R30 ;  /* 0x0000001e00247308 */ /* 0x000e620000000800 */
[----:B------:R-:W-:Y:S01]  /*8940*/  FFMA R23, R14, 1.4426950216293334961, -R23 ;  /* 0x3fb8aa3b0e177823 */ /* 0x000fe20000000817 */
[----:B0-----:R-:W-:-:S03]  /*8950*/  FMUL R26, R26, R37 ;  /* 0x000000251a1a7220 */ /* 0x001fc60000400000 */
[----:B------:R-:W-:Y:S01]  /*8960*/  FFMA R14, R14, 1.925963033500011079e-08, R23 ;  /* 0x32a570600e0e7823 */ /* 0x000fe20000000017 */
[----:B------:R-:W-:-:S04]  /*8970*/  FADD R23, RZ, R5 ;  /* 0x00000005ff177221 */ /* 0x000fc80000000000 */
[----:B------:R-:W-:Y:S01]  /*8980*/  FADD R23, R23, R0 ;  /* 0x0000000017177221 */ /* 0x000fe20000000000 */
[----:B------:R-:W-:Y:S03]  /*8990*/  MUFU.EX2 R14, R14 ;  /* 0x0000000e000e7308 */ /* 0x000fe60000000800 */
        /* <DEDUP_REMOVED lines=17> */
[----:B------:R-:W-:-:S04]  /*8ab0*/  FADD R28, R13, R22 ;  /* 0x000000160d1c7221 */ /* 0x000fc80000000000 */
[----:B------:R-:W-:-:S04]  /*8ac0*/  FADD R13, R28, R23 ;  /* 0x000000171c0d7221 */ /* 0x000fc80000000000 */
[----:B------:R-:W-:-:S04]  /*8ad0*/  FADD R28, R13, R24 ;  /* 0x000000180d1c7221 */ /* 0x000fc80000000000 */
[----:B------:R-:W-:Y:S01]  /*8ae0*/  FADD R13, R28, R25 ;  /* 0x000000191c0d7221 */ /* 0x000fe20000000000 */
[----:B------:R-:W-:Y:S01]  /*8af0*/  SHF.L.U32 R28, R29, 0x17, RZ ;  /* 0x000000171d1c7819 */ /* 0x000fe200000006ff */
[----:B------:R-:W-:Y:S02]  /*8b00*/  IMAD.SHL.U32 R29, R31, 0x800000, RZ ;  /* 0x008000001f1d7824 */ /* 0x000fe400078e00ff */
[----:B-1----:R-:W-:Y:S01]  /*8b10*/  FMUL R31, R11, R36 ;  /* 0x000000240b1f7220 */ /* 0x002fe20000400000 */
[----:B0-----:R-:W-:Y:S01]  /*8b20*/  FADD R34, R13, R26 ;  /* 0x0000001a0d227221 */ /* 0x001fe20000000000 */
[----:B------:R-:W-:Y:S01]  /*8b30*/  FMUL R28, R28, R35 ;  /* 0x000000231c1c7220 */ /* 0x000fe20000400000 */
[----:B--2---:R-:W-:Y:S02]  /*8b40*/  FMUL R29, R29, R42 ;  /* 0x0000002a1d1d7220 */ /* 0x004fe40000400000 */
[----:B------:R-:W-:-:S04]  /*8b50*/  FADD R13, R34, R27 ;  /* 0x0000001b220d7221 */ /* 0x000fc80000000000 */
[----:B------:R-:W-:Y:S01]  /*8b60*/  FADD R30, R13, R28 ;  /* 0x0000001c0d1e7221 */ /* 0x000fe20000000000 */
[----:B------:R-:W-:-:S03]  /*8b70*/  IMAD.SHL.U32 R13, R12, 0x800000, RZ ;  /* 0x008000000c0d7824 */ /* 0x000fc600078e00ff */
[----:B------:R-:W-:Y:S01]  /*8b80*/  FADD R12, R30, R29 ;  /* 0x0000001d1e0c7221 */ /* 0x000fe20000000000 */
[----:B------:R-:W-:-:S03]  /*8b90*/  FMUL R30, R13, R14 ;  /* 0x0000000e0d1e7220 */ /* 0x000fc60000400000 */
        /* <DEDUP_REMOVED lines=11> */
.L_x_2139:
        /* <DEDUP_REMOVED lines=12> */
[----:B------:R-:W-:Y:S05]  /*8d10*/  CALL.REL.NOINC `($__internal_23_$__cuda_sm3x_div_rn_noftz_f32_slowpath) ;  /* 0x0000003000087944 */ /* 0x000fea0003c00000 */
[----:B------:R-:W-:-:S07]  /*8d20*/  IMAD.MOV.U32 R11, RZ, RZ, R5 ;  /* 0x000000ffff0b7224 */ /* 0x000fce00078e0005 */
.L_x_2076:
[----:B------:R-:W-:Y:S05]  /*8d30*/  BSYNC.RECONVERGENT B3 ;  /* 0x0000000000037941 */ /* 0x000fea0003800200 */
.L_x_2075:
        /* <DEDUP_REMOVED lines=12> */
[----:B------:R-:W-:Y:S05]  /*8e00*/  CALL.REL.NOINC `($__internal_23_$__cuda_sm3x_div_rn_noftz_f32_slowpath) ;  /* 0x0000002c00cc7944 */ /* 0x000fea0003c00000 */
[----:B------:R-:W-:-:S07]  /*8e10*/  MOV R14, R5 ;  /* 0x00000005000e7202 */ /* 0x000fce0000000f00 */
.L_x_2078:
[----:B------:R-:W-:Y:S05]  /*8e20*/  BSYNC.RECONVERGENT B3 ;  /* 0x0000000000037941 */ /* 0x000fea0003800200 */
.L_x_2077:
        /* <DEDUP_REMOVED lines=12> */
[----:B------:R-:W-:Y:S05]  /*8ef0*/  CALL.REL.NOINC `($__internal_23_$__cuda_sm3x_div_rn_noftz_f32_slowpath) ;  /* 0x0000002c00907944 */ /* 0x000fea0003c00000 */
[----:B------:R-:W-:-:S07]  /*8f00*/  IMAD.MOV.U32 R0, RZ, RZ, R5 ;  /* 0x000000ffff007224 */ /* 0x000fce00078e0005 */
.L_x_2080:
[----:B------:R-:W-:Y:S05]  /*8f10*/  BSYNC.RECONVERGENT B3 ;  /* 0x0000000000037941 */ /* 0x000fea0003800200 */
.L_x_2079:
        /* <DEDUP_REMOVED lines=14> */
.L_x_2082:
[----:B------:R-:W-:Y:S05]  /*9000*/  BSYNC.RECONVERGENT B3 ;  /* 0x0000000000037941 */ /* 0x000fea0003800200 */
.L_x_2081:
        /* <DEDUP_REMOVED lines=14> */
.L_x_2084:
[----:B------:R-:W-:Y:S05]  /*90f0*/  BSYNC.RECONVERGENT B3 ;  /* 0x0000000000037941 */ /* 0x000fea0003800200 */
.L_x_2083:
        /* <DEDUP_REMOVED lines=14> */
.L_x_2086:
[----:B------:R-:W-:Y:S05]  /*91e0*/  BSYNC.RECONVERGENT B3 ;  /* 0x0000000000037941 */ /* 0x000fea0003800200 */
.L_x_2085:
        /* <DEDUP_REMOVED lines=14> */
.L_x_2088:
[----:B------:R-:W-:Y:S05]  /*92d0*/  BSYNC.RECONVERGENT B3 ;  /* 0x0000000000037941 */ /* 0x000fea0003800200 */
.L_x_2087:
        /* <DEDUP_REMOVED lines=14> */
.L_x_2090:
[----:B------:R-:W-:Y:S05]  /*93c0*/  BSYNC.RECONVERGENT B3 ;  /* 0x0000000000037941 */ /* 0x000fea0003800200 */
.L_x_2089:
        /* <DEDUP_REMOVED lines=14> */
.L_x_2092:
[----:B------:R-:W-:Y:S05]  /*94b0*/  BSYNC.RECONVERGENT B3 ;  /* 0x0000000000037941 */ /* 0x000fea0003800200 */
.L_x_2091:
        /* <DEDUP_REMOVED lines=14> */
.L_x_2094:
[----:B------:R-:W-:Y:S05]  /*95a0*/  BSYNC.RECONVERGENT B3 ;  /* 0x0000000000037941 */ /* 0x000fea0003800200 */
.L_x_2093:
        /* <DEDUP_REMOVED lines=14> */
.L_x_2096:
[----:B------:R-:W-:Y:S05]  /*9690*/  BSYNC.RECONVERGENT B3 ;  /* 0x0000000000037941 */ /* 0x000fea0003800200 */
.L_x_2095:
        /* <DEDUP_REMOVED lines=14> */
.L_x_2098:
[----:B------:R-:W-:Y:S05]  /*9780*/  BSYNC.RECONVERGENT B3 ;  /* 0x0000000000037941 */ /* 0x000fea0003800200 */
.L_x_2097:
        /* <DEDUP_REMOVED lines=14> */
.L_x_2100:
[----:B------:R-:W-:Y:S05]  /*9870*/  BSYNC.RECONVERGENT B3 ;  /* 0x0000000000037941 */ /* 0x000fea0003800200 */
.L_x_2099:
        /* <DEDUP_REMOVED lines=14> */
.L_x_2102:
[----:B------:R-:W-:Y:S05]  /*9960*/  BSYNC.RECONVERGENT B3 ;  /* 0x0000000000037941 */ /* 0x000fea0003800200 */
.L_x_2101:
        /* <DEDUP_REMOVED lines=14> */
.L_x_2104:
[----:B------:R-:W-:Y:S05]  /*9a50*/  BSYNC.RECONVERGENT B3 ;  /* 0x0000000000037941 */ /* 0x000fea0003800200 */
.L_x_2103:
        /* <DEDUP_REMOVED lines=14> */
.L_x_2106:
[----:B------:R-:W-:Y:S05]  /*9b40*/  BSYNC.RECONVERGENT B3 ;  /* 0x0000000000037941 */ /* 0x000fea0003800200 */
.L_x_2105:
        /* <DEDUP_REMOVED lines=14> */
.L_x_2108:
[----:B------:R-:W-:Y:S05]  /*9c30*/  BSYNC.RECONVERGENT B3 ;  /* 0x0000000000037941 */ /* 0x000fea0003800200 */
.L_x_2107:
        /* <DEDUP_REMOVED lines=14> */
.L_x_2110:
[----:B------:R-:W-:Y:S05]  /*9d20*/  BSYNC.RECONVERGENT B3 ;  /* 0x0000000000037941 */ /* 0x000fea0003800200 */
.L_x_2109:
        /* <DEDUP_REMOVED lines=14> */
.L_x_2112:
[----:B------:R-:W-:Y:S05]  /*9e10*/  BSYNC.RECONVERGENT B3 ;  /* 0x0000000000037941 */ /* 0x000fea0003800200 */
.L_x_2111:
        /* <DEDUP_REMOVED lines=14> */
.L_x_2114:
[----:B------:R-:W-:Y:S05]  /*9f00*/  BSYNC.RECONVERGENT B3 ;  /* 0x0000000000037941 */ /* 0x000fea0003800200 */
.L_x_2113:
        /* <DEDUP_REMOVED lines=14> */
.L_x_2116:
[----:B------:R-:W-:Y:S05]  /*9ff0*/  BSYNC.RECONVERGENT B3 ;  /* 0x0000000000037941 */ /* 0x000fea0003800200 */
.L_x_2115:
        /* <DEDUP_REMOVED lines=14> */
.L_x_2118:
[----:B------:R-:W-:Y:S05]  /*a0e0*/  BSYNC.RECONVERGENT B3 ;  /* 0x0000000000037941 */ /* 0x000fea0003800200 */
.L_x_2117:
        /* <DEDUP_REMOVED lines=14> */
.L_x_2120:
[----:B------:R-:W-:Y:S05]  /*a1d0*/  BSYNC.RECONVERGENT B3 ;  /* 0x0000000000037941 */ /* 0x000fea0003800200 */
.L_x_2119:
        /* <DEDUP_REMOVED lines=14> */
.L_x_2122:
[----:B------:R-:W-:Y:S05]  /*a2c0*/  BSYNC.RECONVERGENT B3 ;  /* 0x0000000000037941 */ /* 0x000fea0003800200 */
.L_x_2121:
        /* <DEDUP_REMOVED lines=14> */
.L_x_2124:
[----:B------:R-:W-:Y:S05]  /*a3b0*/  BSYNC.RECONVERGENT B3 ;  /* 0x0000000000037941 */ /* 0x000fea0003800200 */
.L_x_2123:
        /* <DEDUP_REMOVED lines=13> */
.L_x_2126:
[----:B------:R-:W-:Y:S05]  /*a490*/  BSYNC.RECONVERGENT B3 ;  /* 0x0000000000037941 */ /* 0x000fea0003800200 */
.L_x_2125:
        /* <DEDUP_REMOVED lines=66> */
.L_x_2073:
[----:B------:R-:W-:Y:S05]  /*a8c0*/  EXIT ;  /* 0x000000000000794d */ /* 0x000fea0003800000 */
.L_x_2074:
[----:B------:R-:W-:Y:S01]  /*a8d0*/  HFMA2 R11, -RZ, RZ, 0, 1.847743988037109375e-06 ;  /* 0x0000001fff0b7431 */ /* 0x000fe200000001ff */
[----:B------:R-:W-:Y:S01]  /*a8e0*/  BSSY B1, `(.L_x_2128) ;  /* 0x0000006000017945 */ /* 0x000fe20003800000 */
[----:B------:R-:W-:Y:S02]  /*a8f0*/  IMAD.MOV.U32 R12, RZ, RZ, 0x10 ;  /* 0x00000010ff0c7424 */ /* 0x000fe400078e00ff */
[----:B------:R-:W-:-:S07]  /*a900*/  IMAD.MOV.U32 R15, RZ, RZ, -0x1 ;  /* 0xffffffffff0f7424 */ /* 0x000fce00078e00ff */
[----:B------:R-:W-:Y:S05]  /*a910*/  WARPSYNC.COLLECTIVE R15, `(.L_x_2129) ;  /* 0x000000000f087348 */ /* 0x000fea0003c00000 */
[----:B------:R0:W1:Y:S02]  /*a920*/  SHFL.BFLY P6, R14, R13, R12, R11 ;  /* 0x0c00000c0d0e7389 */ /* 0x00006400000c000b */
[----:B01----:R-:W-:Y:S05]  /*a930*/  ENDCOLLECTIVE ;  /* 0x000000000000791b */ /* 0x003fea0003800000 */
.L_x_2129:
[----:B------:R-:W-:Y:S05]  /*a940*/  BSYNC B1 ;  /* 0x0000000000017941 */ /* 0x000fea0003800000 */
.L_x_2128:
[----:B------:R-:W-:Y:S01]  /*a950*/  FMNMX R13, R13, R14, !PT ;  /* 0x0000000e0d0d7209 */ /* 0x000fe20007800000 */
[----:B------:R-:W-:Y:S01]  /*a960*/  IMAD.MOV.U32 R11, RZ, RZ, 0x1f ;  /* 0x0000001fff0b7424 */ /* 0x000fe200078e00ff */
[----:B------:R-:W-:Y:S02]  /*a970*/  MOV R12, 0x8 ;  /* 0x00000008000c7802 */ /* 0x000fe40000000f00 */
[----:B------:R-:W-:-:S07]  /*a980*/  MOV R15, 0xffffffff ;  /* 0xffffffff000f7802 */ /* 0x000fce0000000f00 */
[----:B------:R-:W-:Y:S05]  /*a990*/  WARPSYNC.COLLECTIVE R15, `(.L_x_2130) ;  /* 0x000000000f087348 */ /* 0x000fea0003c00000 */
[----:B------:R0:W1:Y:S02]  /*a9a0*/  SHFL.BFLY P6, R14, R13, R12, R11 ;  /* 0x0c00000c0d0e7389 */ /* 0x00006400000c000b */
[----:B01----:R-:W-:Y:S05]  /*a9b0*/  ENDCOLLECTIVE ;  /* 0x000000000000791b */ /* 0x003fea0003800000 */
.L_x_2130:
[----:B------:R-:W-:Y:S01]  /*a9c0*/  HFMA2 R12, -RZ, RZ, 0, 2.384185791015625e-07 ;  /* 0x00000004ff0c7431 */ /* 0x000fe200000001ff */
[----:B------:R-:W-:-:S05]  /*a9d0*/  FMNMX R0, R13, R14, !PT ;  /* 0x0000000e0d007209 */ /* 0x000fca0007800000 */
[----:B------:R-:W-:-:S07]  /*a9e0*/  IMAD.MOV.U32 R13, RZ, RZ, R0 ;  /* 0x000000ffff0d7224 */ /* 0x000fce00078e0000 */
[----:B------:R-:W-:Y:S05]  /*a9f0*/  WARPSYNC.COLLECTIVE R15, `(.L_x_2131) ;  /* 0x000000000f087348 */ /* 0x000fea0003c00000 */
[----:B------:R0:W1:Y:S02]  /*aa00*/  SHFL.BFLY P6, R14, R13, R12, R11 ;  /* 0x0c00000c0d0e7389 */ /* 0x00006400000c000b */
[----:B01----:R-:W-:Y:S05]  /*aa10*/  ENDCOLLECTIVE ;  /* 0x000000000000791b */ /* 0x003fea0003800000 */
.L_x_2131:
[----:B------:R-:W-:Y:S02]  /*aa20*/  MOV R12, 0x2 ;  /* 0x00000002000c7802 */ /* 0x000fe40000000f00 */
[----:B------:R-:W-:-:S05]  /*aa30*/  FMNMX R2, R0, R14, !PT ;  /* 0x0000000e00027209 */ /* 0x000fca0007800000 */
[----:B------:R-:W-:-:S07]  /*aa40*/  IMAD.MOV.U32 R13, RZ, RZ, R2 ;  /* 0x000000ffff0d7224 */ /* 0x000fce00078e0002 */
[----:B------:R-:W-:Y:S05]  /*aa50*/  WARPSYNC.COLLECTIVE R15, `(.L_x_2132) ;  /* 0x000000000f087348 */ /* 0x000fea0003c00000 */
[----:B------:R0:W1:Y:S02]  /*aa60*/  SHFL.BFLY P6, R14, R13, R12, R11 ;  /* 0x0c00000c0d0e7389 */ /* 0x00006400000c000b */
[----:B01----:R-:W-:Y:S05]  /*aa70*/  ENDCOLLECTIVE ;  /* 0x000000000000791b */ /* 0x003fea0003800000 */
.L_x_2132:
[----:B------:R-:W-:Y:S01]  /*aa80*/  HFMA2 R12, -RZ, RZ, 0, 5.9604644775390625e-08 ;  /* 0x00000001ff0c7431 */ /* 0x000fe200000001ff */
[----:B------:R-:W-:-:S05]  /*aa90*/  FMNMX R3, R2, R14, !PT ;  /* 0x0000000e02037209 */ /* 0x000fca0007800000 */
[----:B------:R-:W-:-:S07]  /*aaa0*/  IMAD.MOV.U32 R13, RZ, RZ, R3 ;  /* 0x000000ffff0d7224 */ /* 0x000fce00078e0003 */
[----:B------:R-:W-:Y:S05]  /*aab0*/  WARPSYNC.COLLECTIVE R15, `(.L_x_2133) ;  /* 0x000000000f087348 */ /* 0x000fea0003c00000 */
[----:B------:R0:W1:Y:S02]  /*aac0*/  SHFL.BFLY P6, R14, R13, R12, R11 ;  /* 0x0c00000c0d0e7389 */ /* 0x00006400000c000b */
[----:B01----:R-:W-:Y:S05]  /*aad0*/  ENDCOLLECTIVE ;  /* 0x000000000000791b */ /* 0x003fea0003800000 */
.L_x_2133:
        /* <DEDUP_REMOVED lines=232> */
[----:B------:R-:W0:Y:S02]  /*b960*/  MUFU.EX2 R14, R14 ;  /* 0x0000000e000e7308 */ /* 0x000e240000000800 */
[----:B0-----:R-:W-:Y:S01]  /*b970*/  FMUL R31, R15, R14 ;  /* 0x0000000e0f1f7220 */ /* 0x001fe20000400000 */
[----:B------:R-:W-:Y:S01]  /*b980*/  FFMA R15, R12, 1.925963033500011079e-08, R11 ;  /* 0x32a570600c0f7823 */ /* 0x000fe2000000000b */
[----:B------:R-:W-:-:S04]  /*b990*/  FADD R11, RZ, R5 ;  /* 0x00000005ff0b7221 */ /* 0x000fc80000000000 */
[----:B------:R0:W1:Y:S01]  /*b9a0*/  MUFU.EX2 R30, R15 ;  /* 0x0000000f001e7308 */ /* 0x0000620000000800 */
[----:B------:R-:W-:-:S04]  /*b9b0*/  FADD R11, R11, R0 ;  /* 0x000000000b0b7221 */ /* 0x000fc80000000000 */
[----:B------:R-:W-:-:S04]  /*b9c0*/  FADD R12, R11, R2 ;  /* 0x000000020b0c7221 */ /* 0x000fc80000000000 */
[----:B------:R-:W-:Y:S01]  /*b9d0*/  FADD R11, R12, R3 ;  /* 0x000000030c0b7221 */ /* 0x000fe20000000000 */
[----:B0-----:R-:W-:-:S03]  /*b9e0*/  IMAD.MOV.U32 R15, RZ, RZ, -0x1 ;  /* 0xffffffffff0f7424 */ /* 0x001fc600078e00ff */
        /* <DEDUP_REMOVED lines=22> */
[----:B------:R-:W-:Y:S01]  /*bb50*/  FADD R13, R12, R31 ;  /* 0x0000001f0c0d7221 */ /* 0x000fe20000000000 */
[----:B------:R-:W-:-:S03]  /*bb60*/  IMAD.MOV.U32 R12, RZ, RZ, 0x10 ;  /* 0x00000010ff0c7424 */ /* 0x000fc600078e00ff */
[----:B------:R-:W-:-:S07]  /*bb70*/  FADD R13, R13, R30 ;  /* 0x0000001e0d0d7221 */ /* 0x000fce0000000000 */
[----:B------:R-:W-:Y:S05]  /*bb80*/  WARPSYNC.COLLECTIVE R15, `(.L_x_2134) ;  /* 0x000000000f087348 */ /* 0x000fea0003c00000 */
[----:B------:R0:W1:Y:S02]  /*bb90*/  SHFL.BFLY P6, R14, R13, R12, R11 ;  /* 0x0c00000c0d0e7389 */ /* 0x00006400000c000b */
[----:B01----:R-:W-:Y:S05]  /*bba0*/  ENDCOLLECTIVE ;  /* 0x000000000000791b */ /* 0x003fea0003800000 */
.L_x_2134:
[----:B------:R-:W-:Y:S02]  /*bbb0*/  IMAD.MOV.U32 R12, RZ, RZ, 0x8 ;  /* 0x00000008ff0c7424 */ /* 0x000fe400078e00ff */
[----:B------:R-:W-:-:S05]  /*bbc0*/  FADD R34, R13, R14 ;  /* 0x0000000e0d227221 */ /* 0x000fca0000000000 */
[----:B------:R-:W-:-:S07]  /*bbd0*/  MOV R13, R34 ;  /* 0x00000022000d7202 */ /* 0x000fce0000000f00 */
[----:B------:R-:W-:Y:S05]  /*bbe0*/  WARPSYNC.COLLECTIVE R15, `(.L_x_2135) ;  /* 0x000000000f087348 */ /* 0x000fea0003c00000 */
[----:B------:R0:W1:Y:S02]  /*bbf0*/  SHFL.BFLY P6, R14, R13, R12, R11 ;  /* 0x0c00000c0d0e7389 */ /* 0x00006400000c000b */
[----:B01----:R-:W-:Y:S05]  /*bc00*/  ENDCOLLECTIVE ;  /* 0x000000000000791b */ /* 0x003fea0003800000 */
.L_x_2135:
[----:B------:R-:W-:Y:S02]  /*bc10*/  IMAD.MOV.U32 R12, RZ, RZ, 0x4 ;  /* 0x00000004ff0c7424 */ /* 0x000fe400078e00ff */
[----:B------:R-:W-:-:S05]  /*bc20*/  FADD R35, R34, R14 ;  /* 0x0000000e22237221 */ /* 0x000fca0000000000 */
[----:B------:R-:W-:-:S07]  /*bc30*/  MOV R13, R35 ;  /* 0x00000023000d7202 */ /* 0x000fce0000000f00 */
[----:B------:R-:W-:Y:S05]  /*bc40*/  WARPSYNC.COLLECTIVE R15, `(.L_x_2136) ;  /* 0x000000000f087348 */ /* 0x000fea0003c00000 */
[----:B------:R0:W1:Y:S02]  /*bc50*/  SHFL.BFLY P6, R14, R13, R12, R11 ;  /* 0x0c00000c0d0e7389 */ /* 0x00006400000c000b */
[----:B01----:R-:W-:Y:S05]  /*bc60*/  ENDCOLLECTIVE ;  /* 0x000000000000791b */ /* 0x003fea0003800000 */
.L_x_2136:
[----:B------:R-:W-:Y:S02]  /*bc70*/  IMAD.MOV.U32 R12, RZ, RZ, 0x2 ;  /* 0x00000002ff0c7424 */ /* 0x000fe400078e00ff */
[----:B------:R-:W-:-:S05]  /*bc80*/  FADD R36, R35, R14 ;  /* 0x0000000e23247221 */ /* 0x000fca0000000000 */
[----:B------:R-:W-:-:S07]  /*bc90*/  MOV R13, R36 ;  /* 0x00000024000d7202 */ /* 0x000fce0000000f00 */
[----:B------:R-:W-:Y:S05]  /*bca0*/  WARPSYNC.COLLECTIVE R15, `(.L_x_2137) ;  /* 0x000000000f087348 */ /* 0x000fea0003c00000 */
[----:B------:R0:W1:Y:S02]  /*bcb0*/  SHFL.BFLY P6, R14, R13, R12, R11 ;  /* 0x0c00000c0d0e7389 */ /* 0x00006400000c000b */
[----:B01----:R-:W-:Y:S05]  /*bcc0*/  ENDCOLLECTIVE ;  /* 0x000000000000791b */ /* 0x003fea0003800000 */
.L_x_2137:
[----:B------:R-:W-:Y:S02]  /*bcd0*/  IMAD.MOV.U32 R12, RZ, RZ, 0x1 ;  /* 0x00000001ff0c7424 */ /* 0x000fe400078e00ff */
[----:B------:R-:W-:-:S05]  /*bce0*/  FADD R37, R36, R14 ;  /* 0x0000000e24257221 */ /* 0x000fca0000000000 */
[----:B------:R-:W-:-:S07]  /*bcf0*/  MOV R13, R37 ;  /* 0x00000025000d7202 */ /* 0x000fce0000000f00 */
[----:B------:R-:W-:Y:S05]  /*bd00*/  WARPSYNC.COLLECTIVE R15, `(.L_x_2138) ;  /* 0x000000000f087348 */ /* 0x000fea0003c00000 */
[----:B------:R0:W1:Y:S02]  /*bd10*/  SHFL.BFLY P6, R14, R13, R12, R11 ;  /* 0x0c00000c0d0e7389 */ /* 0x00006400000c000b */
[----:B01----:R-:W-:Y:S05]  /*bd20*/  ENDCOLLECTIVE ;  /* 0x000000000000791b */ /* 0x003fea0003800000 */
.L_x_2138:
[----:B------:R-:W-:Y:S05]  /*bd30*/  BRA `(.L_x_2139) ;  /* 0xffffffcc00c47947 */ /* 0x000fea000383ffff */
        .weak           $__internal_23_$__cuda_sm3x_div_rn_noftz_f32_slowpath
        .type           $__internal_23_$__cuda_sm3x_div_rn_noftz_f32_slowpath,@function
        .size           $__internal_23_$__cuda_sm3x_div_rn_noftz_f32_slowpath,(.L_x_37400 - $__internal_23_$__cuda_sm3x_div_rn_noftz_f32_slowpath)
$__internal_23_$__cuda_sm3x_div_rn_noftz_f32_slowpath:
        /* <DEDUP_REMOVED lines=34> */
.L_x_2141:
[----:B------:R-:W-:Y:S01]  /*bf60*/  LEA R43, R15, 0xc0800000, 0x17 ;  /* 0xc08000000f2b7811 */ /* 0x000fe200078eb8ff */
[----:B------:R-:W-:Y:S03]  /*bf70*/  BSSY.RECONVERGENT B2, `(.L_x_2146) ;  /* 0x0000036000027945 */ /* 0x000fe60003800200 */
[----:B------:R-:W-:Y:S01]  /*bf80*/  IADD3 R44, PT, PT, -R43, R12, RZ ;  /* 0x0000000c2b2c7210 */ /* 0x000fe20007ffe1ff */
[----:B------:R-:W-:-:S03]  /*bf90*/  VIADD R12, R36, 0xffffff81 ;  /* 0xffffff81240c7836 */ /* 0x000fc60000000000 */
        /* <DEDUP_REMOVED lines=47> */
.L_x_2148:
[----:B------:R-:W-:-:S04]  /*c290*/  LOP3.LUT R5, R5, 0x80000000, RZ, 0xc0, !PT ;  /* 0x8000000005057812 */ /* 0x000fc800078ec0ff */
[----:B------:R-:W-:Y:S01]  /*c2a0*/  LOP3.LUT R5, R5, 0x7f800000, RZ, 0xfc, !PT ;  /* 0x7f80000005057812 */ /* 0x000fe200078efcff */
[----:B------:R-:W-:Y:S06]  /*c2b0*/  BRA `(.L_x_2149) ;  /* 0x0000000000047947 */ /* 0x000fec0003800000 */
.L_x_2147:
[----:B------:R-:W-:-:S07]  /*c2c0*/  LEA R5, R44, R5, 0x17 ;  /* 0x000000052c057211 */ /* 0x000fce00078eb8ff */
.L_x_2149:
[----:B------:R-:W-:Y:S05]  /*c2d0*/  BSYNC.RECONVERGENT B2 ;  /* 0x0000000000027941 */ /* 0x000fea0003800200 */
.L_x_2146:
[----:B------:R-:W-:Y:S05]  /*c2e0*/  BRA `(.L_x_2150) ;  /* 0x0000000000207947 */ /* 0x000fea0003800000 */
.L_x_2145:
[----:B------:R-:W-:-:S04]  /*c2f0*/  LOP3.LUT R5, R12, 0x80000000, R5, 0x48, !PT ;  /* 0x800000000c057812 */ /* 0x000fc800078e4805 */
[----:B------:R-:W-:Y:S01]  /*c300*/  LOP3.LUT R5, R5, 0x7f800000, RZ, 0xfc, !PT ;  /* 0x7f80000005057812 */ /* 0x000fe200078efcff */
[----:B------:R-:W-:Y:S06]  /*c310*/  BRA `(.L_x_2150) ;  /* 0x0000000000147947 */ /* 0x000fec0003800000 */
.L_x_2144:
[----:B------:R-:W-:Y:S01]  /*c320*/  LOP3.LUT R5, R12, 0x80000000, R5, 0x48, !PT ;  /* 0x800000000c057812 */ /* 0x000fe200078e4805 */
[----:B------:R-:W-:Y:S06]  /*c330*/  BRA `(.L_x_2150) ;  /* 0x00000000000c7947 */ /* 0x000fec0003800000 */
.L_x_2143:
[----:B------:R-:W0:Y:S01]  /*c340*/  MUFU.RSQ R5, -QNAN ;  /* 0xffc0000000057908 */ /* 0x000e220000001400 */
[----:B------:R-:W-:Y:S05]  /*c350*/  BRA `(.L_x_2150) ;  /* 0x0000000000047947 */ /* 0x000fea0003800000 */
.L_x_2142:
[----:B------:R-:W-:-:S07]  /*c360*/  FADD.FTZ R5, R5, R12 ;  /* 0x0000000c05057221 */ /* 0x000fce0000010000 */
.L_x_2150:
[----:B------:R-:W-:Y:S05]  /*c370*/  BSYNC.RECONVERGENT B1 ;  /* 0x0000000000017941 */ /* 0x000fea0003800200 */
.L_x_2140:
[----:B------:R-:W-:Y:S02]  /*c380*/  HFMA2 R13, -RZ, RZ, 0, 0 ;  /* 0x00000000ff0d7431 */ /* 0x000fe400000001ff */
[----:B------:R-:W-:-:S04]  /*c390*/  IMAD.MOV.U32 R12, RZ, RZ, R34 ;  /* 0x000000ffff0c7224 */ /* 0x000fc800078e0022 */
[----:B0-----:R-:W-:Y:S05]  /*c3a0*/  RET.REL.NODEC R12 `(_Z15SoftmaxWarpImplI22BroadcastScaleMaskLoadIffbLm4EiE11DirectStoreIffEfLi1ELi26ELi32ELi1ELb0EL9Algorithm0EEvT_T0_ll) ;  /* 0xffffff3c0c147950 */ /* 0x001fea0003c3ffff */
.L_x_2151:
        /* <DEDUP_REMOVED lines=13> */
.L_x_37400:


//--------------------- .text._Z15SoftmaxWarpImplI22BroadcastScaleMaskLoadIffbLm4EiE11DirectStoreIffEfLi1ELi25ELi32ELi1ELb1EL9Algorithm0EEvT_T0_ll --------------------------
	.section	.text._Z15SoftmaxWarpImplI22BroadcastScaleMaskLoadIffbLm4EiE11DirectStoreIffEfLi1ELi25ELi32ELi1ELb1EL9Algorithm0EEvT_T0_ll,"ax",@progbits
	.align	128
        .global         _Z15SoftmaxWarpImplI22BroadcastScaleMaskLoadIffbLm4EiE11DirectStoreIffEfLi1ELi25ELi32ELi1ELb1EL9Algorithm0EEvT_T0_ll
        .type           _Z15SoftmaxWarpImplI22BroadcastScaleMaskLoadIffbLm4EiE11DirectStoreIffEfLi1ELi25ELi32ELi1ELb1EL9Algorithm0EEvT_T0_ll,@function
        .size           _Z15SoftmaxWarpImplI22BroadcastScaleMaskLoadIffbLm4EiE11DirectStoreIffEfLi1ELi25ELi32ELi1ELb1EL9Algorithm0EEvT_T0_ll,(.L_x_37401 - _Z15SoftmaxWarpImplI22BroadcastScaleMaskLoadIffbLm4EiE11DirectStoreIffEfLi1ELi25ELi32ELi1ELb1EL9Algorithm0EEvT_T0_ll)
        .other          _Z15SoftmaxWarpImplI22BroadcastScaleMaskLoadIffbLm4EiE11DirectStoreIffEfLi1ELi25ELi32ELi1ELb1EL9Algorithm0EEvT_T0_ll,@"STO_CUDA_ENTRY STV_DEFAULT"
_Z15SoftmaxWarpImplI22BroadcastScaleMaskLoadIffbLm4EiE11DirectStoreIffEfLi1ELi25ELi32ELi1ELb1EL9Algorithm0EEvT_T0_ll:
.text._Z15SoftmaxWarpImplI22BroadcastScaleMaskLoadIffbLm4EiE11DirectStoreIffEfLi1ELi25ELi32ELi1ELb1EL9Algorithm0EEvT_T0_ll:
        /* <DEDUP_REMOVED lines=29> */
.L_x_2152:
        /* <DEDUP_REMOVED lines=22> */
.L_x_2255:
[----:B0-----:R-:W0:Y:S01]  /*0330*/  LDC.64 R14, c[0x0][0x410] ;  /* 0x00010400ff0e7b82 */ /* 0x001e220000000a00 */
[C---:B------:R-:W-:Y:S01]  /*0340*/  VIADD R31, R35.reuse, 0x40 ;  /* 0x00000040231f7836 */ /* 0x040fe20000000000 */
        /* <DEDUP_REMOVED lines=134> */
.L_x_2155:
[----:B------:R-:W-:Y:S05]  /*0bb0*/  BSYNC.RECONVERGENT B1 ;  /* 0x0000000000017941 */ /* 0x000fea0003800200 */
.L_x_2154:
        /* <DEDUP_REMOVED lines=120> */
.L_x_2157:
[----:B------:R-:W-:Y:S05]  /*1340*/  BSYNC.RECONVERGENT B1 ;  /* 0x0000000000017941 */ /* 0x000fea0003800200 */
.L_x_2156:
        /* <DEDUP_REMOVED lines=121> */
.L_x_2159:
[----:B------:R-:W-:Y:S05]  /*1ae0*/  BSYNC.RECONVERGENT B1 ;  /* 0x0000000000017941 */ /* 0x000fea0003800200 */
.L_x_2158:
        /* <DEDUP_REMOVED lines=122> */
.L_x_2161:
[----:B------:R-:W-:Y:S05]  /*2290*/  BSYNC.RECONVERGENT B1 ;  /* 0x0000000000017941 */ /* 0x000fea0003800200 */
.L_x_2160:
        /* <DEDUP_REMOVED lines=122> */
.L_x_2163:
[----:B------:R-:W-:Y:S05]  /*2a40*/  BSYNC.RECONVERGENT B1 ;  /* 0x0000000000017941 */ /* 0x000fea0003800200 */
.L_x_2162:
        /* <DEDUP_REMOVED lines=131> */
.L_x_2165:
[----:B------:R-:W-:Y:S05]  /*3280*/  BSYNC.RECONVERGENT B1 ;  /* 0x0000000000017941 */ /* 0x000fea0003800200 */
.L_x_2164:
        /* <DEDUP_REMOVED lines=119> */
.L_x_2167:
[----:B------:R-:W-:Y:S05]  /*3a00*/  BSYNC.RECONVERGENT B1 ;  /* 0x0000000000017941 */ /* 0x000fea0003800200 */
.L_x_2166:
        /* <DEDUP_REMOVED lines=22> */
[----:B------:R-:W-:-:S06]  /*3b70*/  IMAD.HI.U32 R37, R29, R37, R28 ;  /* 0x000000251d257227 */ /* 0x000fcc00078e001c */
        /* <DEDUP_REMOVED lines=14> */
[----:B------:R1:W3:Y:S01]  /*3c60*/  F2I.FTZ.U32.TRUNC.NTZ R29, R28 ;  /* 0x0000001c001d7305 */ /* 0x0002e2000021f000 */
[----:B------:R-:W-:-:S05]  /*3c70*/  @P2 VIADD R12, R12, 0x1 ;  /* 0x000000010c0c2836 */ /* 0x000fca0000000000 */
[----:B------:R-:W-:Y:S02]  /*3c80*/  MOV R26, R12 ;  /* 0x0000000c001a7202 */ /* 0x000fe40000000f00 */
[----:B------:R-:W4:Y:S01]  /*3c90*/  LDC R12, c[0x0][0x3c0] ;  /* 0x0000f000ff0c7b82 */ /* 0x000f220000000800 */
[----:B-1----:R-:W-:Y:S02]  /*3ca0*/  IMAD.MOV.U32 R28, RZ, RZ, RZ ;  /* 0x000000ffff1c7224 */ /* 0x002fe400078e00ff */
        /* <DEDUP_REMOVED lines=8> */
[----:B------:R-:W-:Y:S01]  /*3d30*/  IMAD.HI.U32 R22, R39, R24, RZ ;  /* 0x0000001827167227 */ /* 0x000fe200078e00ff */
[----:B----4-:R-:W-:-:S04]  /*3d40*/  IABS R28, R12 ;  /* 0x0000000c001c7213 */ /* 0x010fc80000000000 */
[----:B------:R-:W-:Y:S01]  /*3d50*/  IADD3 R29, PT, PT, -R22, RZ, RZ ;  /* 0x000000ff161d7210 */ /* 0x000fe20007ffe1ff */
[----:B------:R-:W-:-:S04]  /*3d60*/  IMAD.MOV.U32 R39, RZ, RZ, R28 ;  /* 0x000000ffff277224 */ /* 0x000fc800078e001c */
[C---:B------:R-:W-:Y:S01]  /*3d70*/  IMAD R24, R37.reuse, R29, R24 ;  /* 0x0000001d25187224 */ /* 0x040fe200078e0218 */
[----:B------:R-:W1:Y:S04]  /*3d80*/  I2F.RP R34, R39 ;  /* 0x0000002700227306 */ /* 0x000e680000209400 */
[----:B------:R-:W-:-:S04]  /*3d90*/  ISETP.GT.U32.AND P5, PT, R37, R24, PT ;  /* 0x000000182500720c */ /* 0x000fc80003fa4070 */
[----:B-1----:R-:W1:Y:S09]  /*3da0*/  MUFU.RCP R34, R34 ;  /* 0x0000002200227308 */ /* 0x002e720000001000 */
[----:B------:R-:W-:Y:S01]  /*3db0*/  @!P5 IMAD.IADD R24, R24, 0x1, -R37 ;  /* 0x000000011818d824 */ /* 0x000fe200078e0a25 */
[----:B------:R-:W-:-:S02]  /*3dc0*/  @!P5 IADD3 R22, PT, PT, R22, 0x1, RZ ;  /* 0x000000011616d810 */ /* 0x000fc40007ffe0ff */
[----:B------:R-:W-:Y:S02]  /*3dd0*/  ISETP.NE.AND P5, PT, R32, RZ, PT ;  /* 0x000000ff2000720c */ /* 0x000fe40003fa5270 */
[----:B------:R-:W-:Y:S02]  /*3de0*/  ISETP.GE.U32.AND P2, PT, R24, R37, PT ;  /* 0x000000251800720c */ /* 0x000fe40003f46070 */
[----:B------:R-:W-:-:S04]  /*3df0*/  LOP3.LUT R24, R31, R32, RZ, 0x3c, !PT ;  /* 0x000000201f187212 */ /* 0x000fc800078e3cff */
[----:B------:R-:W-:Y:S01]  /*3e00*/  ISETP.GE.AND P1, PT, R24, RZ, PT ;  /* 0x000000ff1800720c */ /* 0x000fe20003f26270 */
[----:B-1----:R-:W-:-:S06]  /*3e10*/  VIADD R28, R34, 0xffffffe ;  /* 0x0ffffffe221c7836 */ /* 0x002fcc0000000000 */
[----:B------:R-:W-:Y:S01]  /*3e20*/  @P2 VIADD R22, R22, 0x1 ;  /* 0x0000000116162836 */ /* 0x000fe20000000000 */
[----:B------:R1:W3:Y:S03]  /*3e30*/  F2I.FTZ.U32.TRUNC.NTZ R29, R28 ;  /* 0x0000001c001d7305 */ /* 0x0002e6000021f000 */
[----:B------:R-:W-:-:S05]  /*3e40*/  IMAD.MOV.U32 R30, RZ, RZ, R22 ;  /* 0x000000ffff1e7224 */ /* 0x000fca00078e0016 */
[----:B------:R-:W-:Y:S01]  /*3e50*/  @!P1 IADD3 R30, PT, PT, -R30, RZ, RZ ;  /* 0x000000ff1e1e9210 */ /* 0x000fe20007ffe1ff */
[----:B-1----:R-:W-:Y:S01]  /*3e60*/  HFMA2 R28, -RZ, RZ, 0, 0 ;  /* 0x00000000ff1c7431 */ /* 0x002fe200000001ff */
[----:B------:R-:W-:-:S05]  /*3e70*/  @!P5 LOP3.LUT R30, RZ, R32, RZ, 0x33, !PT ;  /* 0x00000020ff1ed212 */ /* 0x000fca00078e33ff */
[----:B------:R-:W-:Y:S02]  /*3e80*/  IMAD.MOV R22, RZ, RZ, -R30 ;  /* 0x000000ffff167224 */ /* 0x000fe400078e0a1e */
[----:B---3--:R-:W-:Y:S02]  /*3e90*/  IMAD.MOV R24, RZ, RZ, -R29 ;  /* 0x000000ffff187224 */ /* 0x008fe400078e0a1d */
[----:B------:R-:W-:Y:S02]  /*3ea0*/  IMAD R37, R32, R22, R31 ;  /* 0x0000001620257224 */ /* 0x000fe400078e021f */
[----:B------:R-:W-:-:S03]  /*3eb0*/  IMAD R31, R24, R39, RZ ;  /* 0x00000027181f7224 */ /* 0x000fc600078e02ff */
        /* <DEDUP_REMOVED lines=15> */
[----:B--2---:R-:W-:-:S04]  /*3fb0*/  ISETP.NE.U32.AND P1, PT, R42, 0x1, PT ;  /* 0x000000012a00780c */ /* 0x004fc80003f25070 */
[----:B------:R-:W-:Y:S01]  /*3fc0*/  ISETP.NE.AND.EX P1, PT, R43, RZ, PT, P1 ;  /* 0x000000ff2b00720c */ /* 0x000fe20003f25310 */
[----:B------:R-:W-:Y:S01]  /*3fd0*/  @!P2 IMAD.MOV R22, RZ, RZ, -R22 ;  /* 0x000000ffff16a224 */ /* 0x000fe200078e0a16 */
[----:B-1----:R-:W-:Y:S02]  /*3fe0*/  ISETP.NE.U32.AND P2, PT, R28, 0x1, PT ;  /* 0x000000011c00780c */ /* 0x002fe40003f45070 */
[----:B------:R-:W-:Y:S02]  /*3ff0*/  @!P5 LOP3.LUT R22, RZ, R12, RZ, 0x33, !PT ;  /* 0x0000000cff16d212 */ /* 0x000fe400078e33ff */
[----:B------:R-:W-:Y:S02]  /*4000*/  SEL R24, R26, RZ, P1 ;  /* 0x000000ff1a187207 */ /* 0x000fe40000800000 */
[----:B0-----:R-:W-:Y:S02]  /*4010*/  ISETP.NE.U32.AND P1, PT, R40, 0x1, PT ;  /* 0x000000012800780c */ /* 0x001fe40003f25070 */
        /* <DEDUP_REMOVED lines=24> */
.L_x_2169:
[----:B------:R-:W-:Y:S05]  /*41a0*/  BSYNC.RECONVERGENT B1 ;  /* 0x0000000000017941 */ /* 0x000fea0003800200 */
.L_x_2168:
        /* <DEDUP_REMOVED lines=121> */
.L_x_2171:
[----:B------:R-:W-:Y:S05]  /*4940*/  BSYNC.RECONVERGENT B1 ;  /* 0x0000000000017941 */ /* 0x000fea0003800200 */
.L_x_2170:
        /* <DEDUP_REMOVED lines=60> */
[----:B0-----:R-:W-:Y:S02]  /*4d10*/  VIADD R32, R28, 0xffffffe ;  /* 0x0ffffffe1c207836 */ /* 0x001fe40000000000 */
[----:B------:R-:W0:Y:S01]  /*4d20*/  LDC.64 R28, c[0x0][0x398] ;  /* 0x0000e600ff1c7b82 */ /* 0x000e220000000a00 */
        /* <DEDUP_REMOVED lines=8> */
[----:B------:R-:W-:Y:S02]  /*4db0*/  ISETP.GE.AND P3, PT, R26, RZ, PT ;  /* 0x000000ff1a00720c */ /* 0x000fe40003f66270 */
[----:B---3--:R-:W-:Y:S02]  /*4dc0*/  IADD3 R26, PT, PT, RZ, -R33, RZ ;  /* 0x80000021ff1a7210 */ /* 0x008fe40007ffe0ff */
[----:B------:R-:W-:-:S09]  /*4dd0*/  MOV R36, R12 ;  /* 0x0000000c00247202 */ /* 0x000fd20000000f00 */
        /* <DEDUP_REMOVED lines=17> */
[----:B------:R-:W1:Y:S01]  /*4ef0*/  LDC.64 R36, c[0x0][0x3a0] ;  /* 0x0000e800ff247b82 */ /* 0x000e620000000a00 */
[----:B------:R-:W-:Y:S01]  /*4f00*/  IADD3 R31, PT, PT, -R12, RZ, RZ ;  /* 0x000000ff0c1f7210 */ /* 0x000fe20007ffe1ff */
[----:B------:R-:W-:Y:S01]  /*4f10*/  IMAD R29, R28, UR37, R29 ;  /* 0x000000251c1d7c24 */ /* 0x000fe2000f8e021d */
        /* <DEDUP_REMOVED lines=32> */
.L_x_2173:
[----:B------:R-:W-:Y:S05]  /*5120*/  BSYNC.RECONVERGENT B1 ;  /* 0x0000000000017941 */ /* 0x000fea0003800200 */
.L_x_2172:
        /* <DEDUP_REMOVED lines=33> */
[----:B------:R-:W1:Y:S10]  /*5340*/  LDC R34, c[0x0][0x3c0] ;  /* 0x0000f000ff227b82 */ /* 0x000e740000000800 */
[----:B------:R-:W-:Y:S01]  /*5350*/  @P4 VIADD R28, R28, 0x1 ;  /* 0x000000011c1c4836 */ /* 0x000fe20000000000 */
[----:B------:R-:W-:Y:S01]  /*5360*/  ISETP.GE.AND P4, PT, R29, RZ, PT ;  /* 0x000000ff1d00720c */ /* 0x000fe20003f86270 */
[----:B0-----:R-:W-:-:S03]  /*5370*/  VIADD R29, R30, 0xffffffe ;  /* 0x0ffffffe1e1d7836 */ /* 0x001fc60000000000 */
[----:B------:R-:W-:-:S03]  /*5380*/  MOV R36, R28 ;  /* 0x0000001c00247202 */ /* 0x000fc60000000f00 */
[----:B------:R-:W0:Y:S06]  /*5390*/  F2I.FTZ.U32.TRUNC.NTZ R29, R29 ;  /* 0x0000001d001d7305 */ /* 0x000e2c000021f000 */
[----:B------:R-:W-:Y:S01]  /*53a0*/  @!P4 IMAD.MOV R36, RZ, RZ, -R36 ;  /* 0x000000ffff24c224 */ /* 0x000fe200078e0a24 */
[----:B------:R-:W-:Y:S02]  /*53b0*/  ISETP.NE.AND P4, PT, R32, RZ, PT ;  /* 0x000000ff2000720c */ /* 0x000fe40003f85270 */
[----:B-1----:R-:W-:-:S04]  /*53c0*/  IABS R41, R34 ;  /* 0x0000002200297213 */ /* 0x002fc80000000000 */
[----:B------:R-:W1:Y:S01]  /*53d0*/  I2F.RP R37, R41 ;  /* 0x0000002900257306 */ /* 0x000e620000209400 */
[----:B0-----:R-:W-:-:S06]  /*53e0*/  IADD3 R31, PT, PT, RZ, -R29, RZ ;  /* 0x8000001dff1f7210 */ /* 0x001fcc0007ffe0ff */
[----:B------:R-:W-:Y:S01]  /*53f0*/  @!P4 LOP3.LUT R36, RZ, R32, RZ, 0x33, !PT ;  /* 0x00000020ff24c212 */ /* 0x000fe200078e33ff */
[----:B------:R-:W-:-:S04]  /*5400*/  IMAD R31, R31, R38, RZ ;  /* 0x000000261f1f7224 */ /* 0x000fc800078e02ff */
[----:B------:R-:W-:Y:S01]  /*5410*/  IMAD.MOV R28, RZ, RZ, -R36 ;  /* 0x000000ffff1c7224 */ /* 0x000fe200078e0a24 */
[----:B-1----:R-:W0:Y:S03]  /*5420*/  MUFU.RCP R37, R37 ;  /* 0x0000002500257308 */ /* 0x002e260000001000 */
[----:B------:R-:W-:Y:S02]  /*5430*/  IMAD R39, R32, R28, R11 ;  /* 0x0000001c20277224 */ /* 0x000fe400078e020b */
[----:B------:R-:W-:-:S03]  /*5440*/  IMAD.MOV.U32 R28, RZ, RZ, RZ ;  /* 0x000000ffff1c7224 */ /* 0x000fc600078e00ff */
[----:B------:R-:W-:Y:S01]  /*5450*/  IABS R30, R39 ;  /* 0x00000027001e7213 */ /* 0x000fe20000000000 */
[----:B------:R-:W-:-:S03]  /*5460*/  IMAD.HI.U32 R28, R29, R31, R28 ;  /* 0x0000001f1d1c7227 */ /* 0x000fc600078e001c */
[----:B------:R-:W-:-:S05]  /*5470*/  MOV R29, R30 ;  /* 0x0000001e001d7202 */ /* 0x000fca0000000f00 */
[----:B------:R-:W-:Y:S01]  /*5480*/  IMAD.HI.U32 R28, R28, R29, RZ ;  /* 0x0000001d1c1c7227 */ /* 0x000fe200078e00ff */
[----:B0-----:R-:W-:-:S03]  /*5490*/  IADD3 R32, PT, PT, R37, 0xffffffe, RZ ;  /* 0x0ffffffe25207810 */ /* 0x001fc60007ffe0ff */
[----:B------:R-:W-:Y:S01]  /*54a0*/  IMAD.MOV R30, RZ, RZ, -R28 ;  /* 0x000000ffff1e7224 */ /* 0x000fe200078e0a1c */
[----:B------:R0:W1:Y:S03]  /*54b0*/  F2I.FTZ.U32.TRUNC.NTZ R33, R32 ;  /* 0x0000002000217305 */ /* 0x000066000021f000 */
[C---:B------:R-:W-:Y:S02]  /*54c0*/  IMAD R29, R38.reuse, R30, R29 ;  /* 0x0000001e261d7224 */ /* 0x040fe400078e021d */
[----:B------:R-:W2:Y:S03]  /*54d0*/  LDC.64 R30, c[0x0][0x390] ;  /* 0x0000e400ff1e7b82 */ /* 0x000ea60000000a00 */
[----:B------:R-:W-:Y:S01]  /*54e0*/  ISETP.GT.U32.AND P4, PT, R38, R29, PT ;  /* 0x0000001d2600720c */ /* 0x000fe20003f84070 */
[----:B0-----:R-:W-:-:S02]  /*54f0*/  IMAD.MOV.U32 R32, RZ, RZ, RZ ;  /* 0x000000ffff207224 */ /* 0x001fc400078e00ff */
[----:B-1----:R-:W-:-:S10]  /*5500*/  IMAD.MOV R40, RZ, RZ, -R33 ;  /* 0x000000ffff287224 */ /* 0x002fd400078e0a21 */
[----:B------:R-:W-:Y:S01]  /*5510*/  @!P4 IADD3 R29, PT, PT, R29, -R38, RZ ;  /* 0x800000261d1dc210 */ /* 0x000fe20007ffe0ff */
[----:B------:R-:W-:-:S03]  /*5520*/  @!P4 VIADD R28, R28, 0x1 ;  /* 0x000000011c1cc836 */ /* 0x000fc60000000000 */
[----:B------:R-:W-:Y:S02]  /*5530*/  ISETP.GE.U32.AND P4, PT, R29, R38, PT ;  /* 0x000000261d00720c */ /* 0x000fe40003f86070 */
[----:B------:R-:W-:-:S11]  /*5540*/  LOP3.LUT R29, R39, R12, RZ, 0x3c, !PT ;  /* 0x0000000c271d7212 */ /* 0x000fd600078e3cff */
[----:B------:R-:W-:Y:S01]  /*5550*/  @P4 VIADD R28, R28, 0x1 ;  /* 0x000000011c1c4836 */ /* 0x000fe20000000000 */
[----:B------:R-:W-:-:S03]  /*5560*/  ISETP.GE.AND P4, PT, R29, RZ, PT ;  /* 0x000000ff1d00720c */ /* 0x000fc60003f86270 */
[----:B------:R-:W-:Y:S02]  /*5570*/  IMAD.MOV.U32 R38, RZ, RZ, R28 ;  /* 0x000000ffff267224 */ /* 0x000fe400078e001c */
[----:B------:R-:W0:Y:S08]  /*5580*/  LDC.64 R28, c[0x0][0x398] ;  /* 0x0000e600ff1c7b82 */ /* 0x000e300000000a00 */
        /* <DEDUP_REMOVED lines=53> */
.L_x_2175:
[----:B------:R-:W-:Y:S05]  /*58e0*/  BSYNC.RECONVERGENT B1 ;  /* 0x0000000000017941 */ /* 0x000fea0003800200 */
.L_x_2174:
        /* <DEDUP_REMOVED lines=19> */
[----:B0-----:R-:W-:-:S06]  /*5a20*/  VIADD R33, R32, 0xffffffe ;  /* 0x0ffffffe20217836 */ /* 0x001fcc0000000000 */
[----:B------:R-:W0:Y:S02]  /*5a30*/  F2I.FTZ.U32.TRUNC.NTZ R31, R33 ;  /* 0x00000021001f7305 */ /* 0x000e24000021f000 */
[----:B0-----:R-:W-:-:S05]  /*5a40*/  IADD3 R39, PT, PT, RZ, -R31, RZ ;  /* 0x8000001fff277210 */ /* 0x001fca0007ffe0ff */
[----:B------:R-:W-:-:S04]  /*5a50*/  IMAD R39, R39, R34, RZ ;  /* 0x0000002227277224 */ /* 0x000fc800078e02ff */
[----:B------:R-:W-:-:S04]  /*5a60*/  IMAD.HI.U32 R30, R31, R39, R30 ;  /* 0x000000271f1e7227 */ /* 0x000fc800078e001e */
[----:B------:R-:W-:Y:S01]  /*5a70*/  IMAD.MOV.U32 R31, RZ, RZ, R36 ;  /* 0x000000ffff1f7224 */ /* 0x000fe200078e0024 */
[----:B-1----:R-:W-:-:S03]  /*5a80*/  IABS R36, R29 ;  /* 0x0000001d00247213 */ /* 0x002fc60000000000 */
        /* <DEDUP_REMOVED lines=10> */
[----:B------:R-:W1:Y:S10]  /*5b30*/  LDC R34, c[0x0][0x3c0] ;  /* 0x0000f000ff227b82 */ /* 0x000e740000000800 */
[----:B------:R-:W-:-:S02]  /*5b40*/  @P5 IADD3 R30, PT, PT, R30, 0x1, RZ ;  /* 0x000000011e1e5810 */ /* 0x000fc40007ffe0ff */
[----:B------:R-:W-:-:S03]  /*5b50*/  ISETP.GE.AND P5, PT, R31, RZ, PT ;  /* 0x000000ff1f00720c */ /* 0x000fc60003fa6270 */
[----:B------:R-:W-:Y:S02]  /*5b60*/  IMAD.MOV.U32 R38, RZ, RZ, R30 ;  /* 0x000000ffff267224 */ /* 0x000fe400078e001e */
[----:B0-----:R-:W-:-:S04]  /*5b70*/  VIADD R30, R32, 0xffffffe ;  /* 0x0ffffffe201e7836 */ /* 0x001fc80000000000 */
[----:B------:R0:W2:Y:S01]  /*5b80*/  F2I.FTZ.U32.TRUNC.NTZ R31, R30 ;  /* 0x0000001e001f7305 */ /* 0x0000a2000021f000 */
[----:B-1----:R-:W-:-:S03]  /*5b90*/  IABS R43, R34 ;  /* 0x00000022002b7213 */ /* 0x002fc60000000000 */
[----:B------:R-:W-:Y:S02]  /*5ba0*/  @!P5 IADD3 R38, PT, PT, -R38, RZ, RZ ;  /* 0x000000ff2626d210 */ /* 0x000fe40007ffe1ff */
[----:B------:R-:W-:Y:S02]  /*5bb0*/  ISETP.NE.AND P5, PT, R37, RZ, PT ;  /* 0x000000ff2500720c */ /* 0x000fe40003fa5270 */
[----:B------:R-:W1:Y:S01]  /*5bc0*/  I2F.RP R41, R43 ;  /* 0x0000002b00297306 */ /* 0x000e620000209400 */
[----:B0-----:R-:W-:Y:S02]  /*5bd0*/  HFMA2 R30, -RZ, RZ, 0, 0 ;  /* 0x00000000ff1e7431 */ /* 0x001fe400000001ff */
[----:B--2---:R-:W-:-:S08]  /*5be0*/  IMAD.MOV R39, RZ, RZ, -R31 ;  /* 0x000000ffff277224 */ /* 0x004fd000078e0a1f */
[----:B------:R-:W-:Y:S01]  /*5bf0*/  @!P5 LOP3.LUT R38, RZ, R37, RZ, 0x33, !PT ;  /* 0x00000025ff26d212 */ /* 0x000fe200078e33ff */
[----:B-1----:R-:W0:Y:S04]  /*5c00*/  MUFU.RCP R41, R41 ;  /* 0x0000002900297308 */ /* 0x002e280000001000 */
[----:B------:R-:W-:-:S04]  /*5c10*/  IMAD.MOV R33, RZ, RZ, -R38 ;  /* 0x000000ffff217224 */ /* 0x000fc800078e0a26 */
[----:B------:R-:W-:Y:S02]  /*5c20*/  IMAD R40, R37, R33, R12 ;  /* 0x0000002125287224 */ /* 0x000fe400078e020c */
[----:B------:R-:W-:-:S03]  /*5c30*/  IMAD R33, R39, R36, RZ ;  /* 0x0000002427217224 */ /* 0x000fc600078e02ff */
[----:B------:R-:W-:Y:S01]  /*5c40*/  IABS R37, R40 ;  /* 0x0000002800257213 */ /* 0x000fe20000000000 */
[----:B------:R-:W-:-:S04]  /*5c50*/  IMAD.HI.U32 R32, R31, R33, R30 ;  /* 0x000000211f207227 */ /* 0x000fc800078e001e */
[----:B------:R-:W-:Y:S02]  /*5c60*/  IMAD.MOV.U32 R31, RZ, RZ, R37 ;  /* 0x000000ffff1f7224 */ /* 0x000fe400078e0025 */
[----:B0-----:R-:W-:Y:S02]  /*5c70*/  VIADD R37, R41, 0xffffffe ;  /* 0x0ffffffe29257836 */ /* 0x001fe40000000000 */
[----:B------:R-:W-:-:S04]  /*5c80*/  IMAD.HI.U32 R30, R32, R31, RZ ;  /* 0x0000001f201e7227 */ /* 0x000fc800078e00ff */
[----:B------:R-:W-:Y:S01]  /*5c90*/  IMAD.MOV R32, RZ, RZ, -R30 ;  /* 0x000000ffff207224 */ /* 0x000fe200078e0a1e */
[----:B------:R-:W0:Y:S03]  /*5ca0*/  F2I.FTZ.U32.TRUNC.NTZ R37, R37 ;  /* 0x0000002500257305 */ /* 0x000e26000021f000 */
[C---:B------:R-:W-:Y:S02]  /*5cb0*/  IMAD R31, R36.reuse, R32, R31 ;  /* 0x00000020241f7224 */ /* 0x040fe400078e021f */
[----:B------:R-:W1:Y:S03]  /*5cc0*/  LDC.64 R32, c[0x0][0x390] ;  /* 0x0000e400ff207b82 */ /* 0x000e660000000a00 */
[----:B------:R-:W-:Y:S02]  /*5cd0*/  ISETP.GT.U32.AND P5, PT, R36, R31, PT ;  /* 0x0000001f2400720c */ /* 0x000fe40003fa4070 */
[----:B0-----:R-:W-:-:S11]  /*5ce0*/  IADD3 R42, PT, PT, RZ, -R37, RZ ;  /* 0x80000025ff2a7210 */ /* 0x001fd60007ffe0ff */
[----:B------:R-:W-:Y:S01]  /*5cf0*/  @!P5 IMAD.IADD R31, R31, 0x1, -R36 ;  /* 0x000000011f1fd824 */ /* 0x000fe200078e0a24 */
[----:B------:R-:W-:-:S04]  /*5d00*/  @!P5 IADD3 R30, PT, PT, R30, 0x1, RZ ;  /* 0x000000011e1ed810 */ /* 0x000fc80007ffe0ff */
[----:B------:R-:W-:Y:S02]  /*5d10*/  ISETP.GE.U32.AND P5, PT, R31, R36, PT ;  /* 0x000000241f00720c */ /* 0x000fe40003fa6070 */
[----:B------:R-:W-:-:S11]  /*5d20*/  LOP3.LUT R31, R40, R29, RZ, 0x3c, !PT ;  /* 0x0000001d281f7212 */ /* 0x000fd600078e3cff */
        /* <DEDUP_REMOVED lines=58> */
.L_x_2177:
[----:B------:R-:W-:Y:S05]  /*60d0*/  BSYNC.RECONVERGENT B1 ;  /* 0x0000000000017941 */ /* 0x000fea0003800200 */
.L_x_2176:
[----:B------:R-:W-:Y:S01]  /*60e0*/  BSSY.RECONVERGENT B1, `(.L_x_2178) ;  /* 0x000007b000017945 */ /* 0x000fe20003800200 */
[----:B------:R-:W-:Y:S01]  /*60f0*/  ISETP.GE.U32.AND P5, PT, R11, R14, PT ;  /* 0x0000000e0b00720c */ /* 0x000fe20003fa6070 */
[----:B------:R-:W-:Y:S02]  /*6100*/  IMAD.MOV.U32 R32, RZ, RZ, -0x800000 ;  /* 0xff800000ff207424 */ /* 0x000fe400078e00ff */
        /* <DEDUP_REMOVED lines=58> */
[----:B------:R-:W1:Y:S09]  /*64b0*/  LDC.64 R36, c[0x0][0x390] ;  /* 0x0000e400ff247b82 */ /* 0x000e720000000a00 */
[----:B------:R-:W-:Y:S01]  /*64c0*/  @P6 VIADD R32, R32, 0x1 ;  /* 0x0000000120206836 */ /* 0x000fe20000000000 */
[----:B------:R-:W-:-:S04]  /*64d0*/  ISETP.GE.AND P6, PT, R33, RZ, PT ;  /* 0x000000ff2100720c */ /* 0x000fc80003fc6270 */
[----:B------:R-:W-:Y:S01]  /*64e0*/  MOV R41, R32 ;  /* 0x0000002000297202 */ /* 0x000fe20000000f00 */
[----:B0-----:R-:W-:Y:S01]  /*64f0*/  VIADD R39, R34, 0xffffffe ;  /* 0x0ffffffe22277836 */ /* 0x001fe20000000000 */
[----:B------:R-:W0:Y:S05]  /*6500*/  LDC.64 R32, c[0x0][0x398] ;  /* 0x0000e600ff207b82 */ /* 0x000e2a0000000a00 */
[----:B------:R-:W2:Y:S02]  /*6510*/  F2I.FTZ.U32.TRUNC.NTZ R39, R39 ;  /* 0x0000002700277305 */ /* 0x000ea4000021f000 */
[----:B------:R-:W-:Y:S01]  /*6520*/  @!P6 IMAD.MOV R41, RZ, RZ, -R41 ;  /* 0x000000ffff29e224 */ /* 0x000fe200078e0a29 */
[----:B------:R-:W-:-:S13]  /*6530*/  ISETP.NE.AND P6, PT, R29, RZ, PT ;  /* 0x000000ff1d00720c */ /* 0x000fda0003fc5270 */
[----:B------:R-:W-:Y:S02]  /*6540*/  @!P6 LOP3.LUT R41, RZ, R29, RZ, 0x33, !PT ;  /* 0x0000001dff29e212 */ /* 0x000fe400078e33ff */
[----:B--2---:R-:W-:Y:S02]  /*6550*/  IADD3 R44, PT, PT, RZ, -R39, RZ ;  /* 0x80000027ff2c7210 */ /* 0x004fe40007ffe0ff */
[----:B-1----:R-:W-:Y:S01]  /*6560*/  ISETP.NE.U32.AND P6, PT, R36, 0x1, PT ;  /* 0x000000012400780c */ /* 0x002fe20003fc5070 */
[----:B------:R-:W-:-:S03]  /*6570*/  IMAD.MOV R34, RZ, RZ, -R41 ;  /* 0x000000ffff227224 */ /* 0x000fc600078e0a29 */
[----:B------:R-:W-:Y:S01]  /*6580*/  ISETP.NE.AND.EX P6, PT, R37, RZ, PT, P6 ;  /* 0x000000ff2500720c */ /* 0x000fe20003fc5360 */
        /* <DEDUP_REMOVED lines=11> */
[----:B------:R-:W-:Y:S02]  /*6640*/  IMAD.MOV R37, RZ, RZ, -R29 ;  /* 0x000000ffff257224 */ /* 0x000fe400078e0a1d */
[----:B------:R-:W-:Y:S01]  /*6650*/  IMAD R34, R34, UR36, RZ ;  /* 0x0000002422227c24 */ /* 0x000fe2000f8e02ff */
[----:B------:R-:W-:Y:S01]  /*6660*/  SEL R33, R41, RZ, P6 ;  /* 0x000000ff29217207 */ /* 0x000fe20003000000 */
[----:B------:R-:W-:Y:S02]  /*6670*/  IMAD R32, R43, R37, R36 ;  /* 0x000000252b207224 */ /* 0x000fe400078e0224 */
[----:B------:R-:W0:Y:S02]  /*6680*/  LDC.64 R36, c[0x0][0x3a8] ;  /* 0x0000ea00ff247b82 */ /* 0x000e240000000a00 */
[----:B------:R-:W-:Y:S01]  /*6690*/  IMAD R34, R33, UR37, R34 ;  /* 0x0000002521227c24 */ /* 0x000fe2000f8e0222 */
        /* <DEDUP_REMOVED lines=31> */
.L_x_2179:
[----:B------:R-:W-:Y:S05]  /*6890*/  BSYNC.RECONVERGENT B1 ;  /* 0x0000000000017941 */ /* 0x000fea0003800200 */
.L_x_2178:
        /* <DEDUP_REMOVED lines=129> */
.L_x_2181:
[----:B------:R-:W-:Y:S05]  /*70b0*/  BSYNC.RECONVERGENT B1 ;  /* 0x0000000000017941 */ /* 0x000fea0003800200 */
.L_x_2180:
        /* <DEDUP_REMOVED lines=16> */
[----:B0-----:R-:W-:Y:S01]  /*71c0*/  MOV R42, RZ ;  /* 0x000000ff002a7202 */ /* 0x001fe20000000f00 */
[----:B-1----:R-:W-:-:S04]  /*71d0*/  IMAD.MOV R33, RZ, RZ, -R43 ;  /* 0x000000ffff217224 */ /* 0x002fc800078e0a2b */
[----:B------:R-:W-:-:S04]  /*71e0*/  IMAD R33, R33, R44, RZ ;  /* 0x0000002c21217224 */ /* 0x000fc800078e02ff */
[----:B------:R-:W-:-:S06]  /*71f0*/  IMAD.HI.U32 R34, R43, R33, R42 ;  /* 0x000000212b227227 */ /* 0x000fcc00078e002a */
        /* <DEDUP_REMOVED lines=10> */
[----:B------:R-:W-:Y:S02]  /*72a0*/  ISETP.GE.AND P2, PT, R29, RZ, PT ;  /* 0x000000ff1d00720c */ /* 0x000fe40003f46270 */
[----:B------:R-:W1:Y:S01]  /*72b0*/  LDC R29, c[0x0][0x3c0] ;  /* 0x0000f000ff1d7b82 */ /* 0x000e620000000800 */
[----:B0-----:R-:W-:-:S04]  /*72c0*/  VIADD R42, R34, 0xffffffe ;  /* 0x0ffffffe222a7836 */ /* 0x001fc80000000000 */
[----:B------:R-:W-:Y:S01]  /*72d0*/  @P1 VIADD R33, R33, 0x1 ;  /* 0x0000000121211836 */ /* 0x000fe20000000000 */
[----:B------:R-:W-:Y:S01]  /*72e0*/  ISETP.NE.AND P1, PT, R39, RZ, PT ;  /* 0x000000ff2700720c */ /* 0x000fe20003f25270 */
[----:B------:R0:W2:Y:S04]  /*72f0*/  F2I.FTZ.U32.TRUNC.NTZ R43, R42 ;  /* 0x0000002a002b7305 */ /* 0x0000a8000021f000 */
[----:B------:R-:W-:Y:S01]  /*7300*/  @!P2 IADD3 R33, PT, PT, -R33, RZ, RZ ;  /* 0x000000ff2121a210 */ /* 0x000fe20007ffe1ff */
[----:B0-----:R-:W-:-:S07]  /*7310*/  HFMA2 R42, -RZ, RZ, 0, 0 ;  /* 0x00000000ff2a7431 */ /* 0x001fce00000001ff */
[----:B------:R-:W-:Y:S01]  /*7320*/  @!P1 LOP3.LUT R33, RZ, R39, RZ, 0x33, !PT ;  /* 0x00000027ff219212 */ /* 0x000fe200078e33ff */
[----:B--2---:R-:W-:-:S04]  /*7330*/  IMAD.MOV R41, RZ, RZ, -R43 ;  /* 0x000000ffff297224 */ /* 0x004fc800078e0a2b */
[----:B------:R-:W-:-:S04]  /*7340*/  IMAD.MOV R37, RZ, RZ, -R33 ;  /* 0x000000ffff257224 */ /* 0x000fc800078e0a21 */
[----:B------:R-:W-:Y:S02]  /*7350*/  IMAD R44, R39, R37, R12 ;  /* 0x00000025272c7224 */ /* 0x000fe400078e020c */
[----:B------:R-:W-:Y:S01]  /*7360*/  IMAD R37, R41, R48, RZ ;  /* 0x0000003029257224 */ /* 0x000fe200078e02ff */
[----:B-1----:R-:W-:Y:S02]  /*7370*/  IABS R41, R29 ;  /* 0x0000001d00297213 */ /* 0x002fe40000000000 */
[----:B------:R-:W-:Y:S01]  /*7380*/  IABS R39, R44 ;  /* 0x0000002c00277213 */ /* 0x000fe20000000000 */
[----:B------:R-:W-:Y:S01]  /*7390*/  IMAD.HI.U32 R34, R43, R37, R42 ;  /* 0x000000252b227227 */ /* 0x000fe200078e002a */
[----:B------:R-:W0:Y:S03]  /*73a0*/  I2F.RP R45, R41 ;  /* 0x00000029002d7306 */ /* 0x000e260000209400 */
[----:B------:R-:W-:-:S04]  /*73b0*/  IMAD.MOV.U32 R37, RZ, RZ, R39 ;  /* 0x000000ffff257224 */ /* 0x000fc800078e0027 */
        /* <DEDUP_REMOVED lines=10> */
[----:B------:R0:W1:Y:S03]  /*7460*/  F2I.FTZ.U32.TRUNC.NTZ R43, R42 ;  /* 0x0000002a002b7305 */ /* 0x000066000021f000 */
[----:B------:R-:W-:Y:S01]  /*7470*/  ISETP.GE.AND P2, PT, R37, RZ, PT ;  /* 0x000000ff2500720c */ /* 0x000fe20003f46270 */
[----:B0-----:R-:W-:-:S06]  /*7480*/  IMAD.MOV.U32 R42, RZ, RZ, RZ ;  /* 0x000000ffff2a7224 */ /* 0x001fcc00078e00ff */
[----:B------:R-:W-:Y:S02]  /*7490*/  @P1 IADD3 R34, PT, PT, R34, 0x1, RZ ;  /* 0x0000000122221810 */ /* 0x000fe40007ffe0ff */
[----:B------:R-:W-:-:S03]  /*74a0*/  ISETP.NE.AND P1, PT, R31, RZ, PT ;  /* 0x000000ff1f00720c */ /* 0x000fc60003f25270 */
[----:B------:R-:W-:Y:S01]  /*74b0*/  IMAD.MOV.U32 R39, RZ, RZ, R34 ;  /* 0x000000ffff277224 */ /* 0x000fe200078e0022 */
[----:B-1----:R-:W-:-:S03]  /*74c0*/  IADD3 R48, PT, PT, RZ, -R43, RZ ;  /* 0x8000002bff307210 */ /* 0x002fc60007ffe0ff */
[----:B------:R-:W-:-:S06]  /*74d0*/  @!P2 IMAD.MOV R39, RZ, RZ, -R39 ;  /* 0x000000ffff27a224 */ /* 0x000fcc00078e0a27 */
[----:B------:R-:W-:-:S05]  /*74e0*/  @!P1 LOP3.LUT R39, RZ, R31, RZ, 0x33, !PT ;  /* 0x0000001fff279212 */ /* 0x000fca00078e33ff */
[----:B------:R-:W-:-:S04]  /*74f0*/  IMAD.MOV R34, RZ, RZ, -R39 ;  /* 0x000000ffff227224 */ /* 0x000fc800078e0a27 */
[----:B------:R-:W-:Y:S02]  /*7500*/  IMAD R50, R31, R34, R44 ;  /* 0x000000221f327224 */ /* 0x000fe400078e022c */
[----:B------:R-:W-:Y:S01]  /*7510*/  IMAD R31, R48, R41, RZ ;  /* 0x00000029301f7224 */ /* 0x000fe200078e02ff */
[----:B------:R-:W0:Y:S02]  /*7520*/  LDC.64 R44, c[0x0][0x3a0] ;  /* 0x0000e800ff2c7b82 */ /* 0x000e240000000a00 */
[----:B------:R-:W-:Y:S01]  /*7530*/  IABS R34, R50 ;  /* 0x0000003200227213 */ /* 0x000fe20000000000 */
[----:B------:R-:W-:-:S05]  /*7540*/  IMAD.HI.U32 R31, R43, R31, R42 ;  /* 0x0000001f2b1f7227 */ /* 0x000fca00078e002a */
[----:B------:R-:W1:Y:S01]  /*7550*/  LDC.64 R42, c[0x0][0x390] ;  /* 0x0000e400ff2a7b82 */ /* 0x000e620000000a00 */
[----:B------:R-:W-:-:S05]  /*7560*/  IMAD.HI.U32 R31, R31, R34, RZ ;  /* 0x000000221f1f7227 */ /* 0x000fca00078e00ff */
[----:B------:R-:W-:Y:S02]  /*7570*/  IADD3 R37, PT, PT, -R31, RZ, RZ ;  /* 0x000000ff1f257210 */ /* 0x000fe40007ffe1ff */
[----:B------:R-:W2:Y:S03]  /*7580*/  LDC.64 R48, c[0x0][0x3a8] ;  /* 0x0000ea00ff307b82 */ /* 0x000ea60000000a00 */
[----:B------:R-:W-:-:S05]  /*7590*/  IMAD R34, R41, R37, R34 ;  /* 0x0000002529227224 */ /* 0x000fca00078e0222 */
[----:B------:R-:W-:Y:S02]  /*75a0*/  ISETP.GT.U32.AND P1, PT, R41, R34, PT ;  /* 0x000000222900720c */ /* 0x000fe40003f24070 */
[----:B-1----:R-:W-:-:S04]  /*75b0*/  ISETP.NE.U32.AND P2, PT, R42, 0x1, PT ;  /* 0x000000012a00780c */ /* 0x002fc80003f45070 */
[----:B------:R-:W-:-:S07]  /*75c0*/  ISETP.NE.AND.EX P2, PT, R43, RZ, PT, P2 ;  /* 0x000000ff2b00720c */ /* 0x000fce0003f45320 */
[----:B------:R-:W-:Y:S01]  /*75d0*/  @!P1 IMAD.IADD R34, R34, 0x1, -R41 ;  /* 0x0000000122229824 */ /* 0x000fe200078e0a29 */
[----:B------:R-:W1:Y:S01]  /*75e0*/  LDC.64 R42, c[0x0][0x398] ;  /* 0x0000e600ff2a7b82 */ /* 0x000e620000000a00 */
[----:B------:R-:W-:Y:S01]  /*75f0*/  @!P1 VIADD R31, R31, 0x1 ;  /* 0x000000011f1f9836 */ /* 0x000fe20000000000 */
[----:B------:R-:W-:Y:S02]  /*7600*/  SEL R33, R33, RZ, P2 ;  /* 0x000000ff21217207 */ /* 0x000fe40001000000 */
[----:B------:R-:W-:Y:S02]  /*7610*/  ISETP.GE.U32.AND P2, PT, R34, R41, PT ;  /* 0x000000292200720c */ /* 0x000fe40003f46070 */
[----:B------:R-:W-:Y:S01]  /*7620*/  LOP3.LUT R34, R50, R29, RZ, 0x3c, !PT ;  /* 0x0000001d32227212 */ /* 0x000fe200078e3cff */
[----:B------:R-:W-:-:S03]  /*7630*/  IMAD R33, R33, UR36, RZ ;  /* 0x0000002421217c24 */ /* 0x000fc6000f8e02ff */
[----:B------:R-:W-:-:S07]  /*7640*/  ISETP.GE.AND P1, PT, R34, RZ, PT ;  /* 0x000000ff2200720c */ /* 0x000fce0003f26270 */
[----:B------:R-:W-:Y:S02]  /*7650*/  @P2 IADD3 R31, PT, PT, R31, 0x1, RZ ;  /* 0x000000011f1f2810 */ /* 0x000fe40007ffe0ff */
[----:B------:R-:W-:-:S04]  /*7660*/  ISETP.NE.AND P2, PT, R29, RZ, PT ;  /* 0x000000ff1d00720c */ /* 0x000fc80003f45270 */
[----:B------:R-:W-:Y:S01]  /*7670*/  @!P1 IMAD.MOV R31, RZ, RZ, -R31 ;  /* 0x000000ffff1f9224 */ /* 0x000fe200078e0a1f */
[----:B-1----:R-:W-:-:S04]  /*7680*/  ISETP.NE.U32.AND P1, PT, R42, 0x1, PT ;  /* 0x000000012a00780c */ /* 0x002fc80003f25070 */
[----:B------:R-:W-:-:S04]  /*7690*/  ISETP.NE.AND.EX P1, PT, R43, RZ, PT, P1 ;  /* 0x000000ff2b00720c */ /* 0x000fc80003f25310 */
[----:B------:R-:W-:Y:S02]  /*76a0*/  @!P2 LOP3.LUT R31, RZ, R29, RZ, 0x33, !PT ;  /* 0x0000001dff1fa212 */ /* 0x000fe400078e33ff */
[----:B0-----:R-:W-:Y:S02]  /*76b0*/  ISETP.NE.U32.AND P2, PT, R44, 0x1, PT ;  /* 0x000000012c00780c */ /* 0x001fe40003f45070 */
        /* <DEDUP_REMOVED lines=22> */
.L_x_2183:
[----:B------:R-:W-:Y:S05]  /*7820*/  BSYNC.RECONVERGENT B1 ;  /* 0x0000000000017941 */ /* 0x000fea0003800200 */
.L_x_2182:
        /* <DEDUP_REMOVED lines=118> */
.L_x_2185:
[----:B------:R-:W-:Y:S05]  /*7f90*/  BSYNC.RECONVERGENT B1 ;  /* 0x0000000000017941 */ /* 0x000fea0003800200 */
.L_x_2184:
        /* <DEDUP_REMOVED lines=118> */
.L_x_2187:
[----:B------:R-:W-:Y:S05]  /*8700*/  BSYNC.RECONVERGENT B1 ;  /* 0x0000000000017941 */ /* 0x000fea0003800200 */
.L_x_2186:
        /* <DEDUP_REMOVED lines=118> */
.L_x_2189:
[----:B------:R-:W-:Y:S05]  /*8e70*/  BSYNC.RECONVERGENT B1 ;  /* 0x0000000000017941 */ /* 0x000fea0003800200 */
.L_x_2188:
        /* <DEDUP_REMOVED lines=118> */
.L_x_2191:
[----:B------:R-:W-:Y:S05]  /*95e0*/  BSYNC.RECONVERGENT B1 ;  /* 0x0000000000017941 */ /* 0x000fea0003800200 */
.L_x_2190:
        /* <DEDUP_REMOVED lines=123> */
.L_x_2193:
[----:B------:R-:W-:Y:S05]  /*9da0*/  BSYNC.RECONVERGENT B1 ;  /* 0x0000000000017941 */ /* 0x000fea0003800200 */
.L_x_2192:
        /* <DEDUP_REMOVED lines=89> */
[----:B-1----:R-:W-:Y:S02]  /*a340*/  ISETP.NE.U32.AND P1, PT, R54, 0x1, PT ;  /* 0x000000013600780c */ /* 0x002fe40003f25070 */
[----:B------:R-:W-:Y:S02]  /*a350*/  SHF.R.S64 R54, RZ, 0x1e, R11 ;  /* 0x0000001eff367819 */ /* 0x000fe4000000100b */
[----:B------:R-:W-:Y:S01]  /*a360*/  ISETP.NE.AND.EX P1, PT, R55, RZ, PT, P1 ;  /* 0x000000ff3700720c */ /* 0x000fe20003f25310 */
[----:B------:R-:W-:Y:S01]  /*a370*/  @P2 VIADD R31, R31, 0x1 ;  /* 0x000000011f1f2836 */ /* 0x000fe20000000000 */
[----:B--2---:R-:W-:-:S04]  /*a380*/  ISETP.NE.U32.AND P2, PT, R52, 0x1, PT ;  /* 0x000000013400780c */ /* 0x004fc80003f45070 */
[----:B------:R-:W-:Y:S01]  /*a390*/  ISETP.NE.AND.EX P2, PT, R53, RZ, PT, P2 ;  /* 0x000000ff3500720c */ /* 0x000fe20003f45320 */
[----:B------:R-:W-:Y:S01]  /*a3a0*/  @!P5 IMAD.MOV R31, RZ, RZ, -R31 ;  /* 0x000000ffff1fd224 */ /* 0x000fe200078e0a1f */
[----:B------:R-:W-:Y:S02]  /*a3b0*/  @!P4 LOP3.LUT R31, RZ, R12, RZ, 0x33, !PT ;  /* 0x0000000cff1fc212 */ /* 0x000fe400078e33ff */
[----:B0-----:R-:W-:Y:S01]  /*a3c0*/  ISETP.NE.U32.AND P3, PT, R50, 0x1, PT ;  /* 0x000000013200780c */ /* 0x001fe20003f65070 */
[----:B------:R-:W-:Y:S01]  /*a3d0*/  IMAD R50, R29, UR36, RZ ;  /* 0x000000241d327c24 */ /* 0x000fe2000f8e02ff */
[----:B------:R-:W-:Y:S02]  /*a3e0*/  IADD3 R37, PT, PT, -R31, RZ, RZ ;  /* 0x000000ff1f257210 */ /* 0x000fe40007ffe1ff */
        /* <DEDUP_REMOVED lines=18> */
.L_x_2195:
[----:B------:R-:W-:Y:S05]  /*a510*/  BSYNC.RECONVERGENT B1 ;  /* 0x0000000000017941 */ /* 0x000fea0003800200 */
.L_x_2194:
[C---:B------:R-:W-:Y:S01]  /*a520*/  VIADD R33, R35.reuse, 0x2a0 ;  /* 0x000002a023217836 */ /* 0x040fe20000000000 */
[C---:B------:R-:W-:Y:S01]  /*a530*/  IADD3 R29, PT, PT, R35.reuse, 0x2e0, RZ ;  /* 0x000002e0231d7810 */ /* 0x040fe20007ffe0ff */
[C---:B------:R-:W-:Y:S01]  /*a540*/  VIADD R31, R35.reuse, 0x2c0 ;  /* 0x000002c0231f7836 */ /* 0x040fe20000000000 */
[----:B------:R-:W-:Y:S01]  /*a550*/  BSSY.RECONVERGENT B1, `(.L_x_2196) ;  /* 0x000007f000017945 */ /* 0x000fe20003800200 */
[----:B------:R-:W-:Y:S01]  /*a560*/  VIADD R11, R35, 0x300 ;  /* 0x00000300230b7836 */ /* 0x000fe20000000000 */
[-C--:B------:R-:W-:Y:S01]  /*a570*/  ISETP.GE.U32.AND P4, PT, R33, R14.reuse, PT ;  /* 0x0000000e2100720c */ /* 0x080fe20003f86070 */
[----:B------:R-:W-:Y:S01]  /*a580*/  IMAD.MOV.U32 R56, RZ, RZ, -0x800000 ;  /* 0xff800000ff387424 */ /* 0x000fe200078e00ff */
[-C--:B------:R-:W-:Y:S02]  /*a590*/  ISETP.GE.U32.AND P2, PT, R31, R14.reuse, PT ;  /* 0x0000000e1f00720c */ /* 0x080fe40003f46070 */
[----:B------:R-:W-:Y:S02]  /*a5a0*/  ISETP.GE.AND.EX P4, PT, RZ, R15, PT, P4 ;  /* 0x0000000fff00720c */ /* 0x000fe40003f86340 */
[----:B------:R-:W-:-:S02]  /*a5b0*/  ISETP.GE.U32.AND P1, PT, R29, R14, PT ;  /* 0x0000000e1d00720c */ /* 0x000fc40003f26070 */
[----:B------:R-:W-:Y:S02]  /*a5c0*/  ISETP.GE.U32.AND P3, PT, R11, R14, PT ;  /* 0x0000000e0b00720c */ /* 0x000fe40003f66070 */
[-C--:B------:R-:W-:Y:S02]  /*a5d0*/  ISETP.GE.AND.EX P2, PT, RZ, R15.reuse, PT, P2 ;  /* 0x0000000fff00720c */ /* 0x080fe40003f46320 */
[-C--:B------:R-:W-:Y:S02]  /*a5e0*/  ISETP.GE.AND.EX P1, PT, RZ, R15.reuse, PT, P1 ;  /* 0x0000000fff00720c */ /* 0x080fe40003f26310 */
[----:B------:R-:W-:-:S03]  /*a5f0*/  ISETP.GE.AND.EX P3, PT, RZ, R15, PT, P3 ;  /* 0x0000000fff00720c */ /* 0x000fc60003f66330 */
        /* <DEDUP_REMOVED lines=13> */
[----:B------:R-:W0:Y:S08]  /*a6d0*/  I2F.RP R41, R56 ;  /* 0x0000003800297306 */ /* 0x000e300000209400 */
[----:B------:R-:W1:Y:S08]  /*a6e0*/  F2I.FTZ.U32.TRUNC.NTZ R15, R15 ;  /* 0x0000000f000f7305 */ /* 0x000e70000021f000 */
[----:B0-----:R-:W0:Y:S01]  /*a6f0*/  MUFU.RCP R41, R41 ;  /* 0x0000002900297308 */ /* 0x001e220000001000 */
[----:B-1----:R-:W-:-:S04]  /*a700*/  IMAD.MOV R14, RZ, RZ, -R15 ;  /* 0x000000ffff0e7224 */ /* 0x002fc800078e0a0f */
[----:B------:R-:W-:Y:S02]  /*a710*/  IMAD R33, R14, R37, RZ ;  /* 0x000000250e217224 */ /* 0x000fe400078e02ff */
[----:B------:R-:W-:-:S04]  /*a720*/  IMAD.MOV.U32 R14, RZ, RZ, RZ ;  /* 0x000000ffff0e7224 */ /* 0x000fc800078e00ff */
[----:B------:R-:W-:Y:S01]  /*a730*/  IMAD.HI.U32 R33, R15, R33, R14 ;  /* 0x000000210f217227 */ /* 0x000fe200078e000e */
[----:B------:R-:W-:-:S05]  /*a740*/  IABS R14, R12 ;  /* 0x0000000c000e7213 */ /* 0x000fca0000000000 */
[----:B------:R-:W-:-:S05]  /*a750*/  IMAD.HI.U32 R33, R33, R14, RZ ;  /* 0x0000000e21217227 */ /* 0x000fca00078e00ff */
[----:B------:R-:W-:-:S05]  /*a760*/  IADD3 R15, PT, PT, -R33, RZ, RZ ;  /* 0x000000ff210f7210 */ /* 0x000fca0007ffe1ff */
[----:B------:R-:W-:Y:S02]  /*a770*/  IMAD R14, R37, R15, R14 ;  /* 0x0000000f250e7224 */ /* 0x000fe400078e020e */
[----:B0-----:R-:W-:-:S03]  /*a780*/  VIADD R15, R41, 0xffffffe ;  /* 0x0ffffffe290f7836 */ /* 0x001fc60000000000 */
[----:B------:R-:W-:-:S03]  /*a790*/  ISETP.GT.U32.AND P6, PT, R37, R14, PT ;  /* 0x0000000e2500720c */ /* 0x000fc60003fc4070 */
[----:B------:R-:W0:Y:S10]  /*a7a0*/  F2I.FTZ.U32.TRUNC.NTZ R15, R15 ;  /* 0x0000000f000f7305 */ /* 0x000e34000021f000 */
[----:B------:R-:W-:Y:S01]  /*a7b0*/  @!P6 IMAD.IADD R14, R14, 0x1, -R37 ;  /* 0x000000010e0ee824 */ /* 0x000fe200078e0a25 */
[----:B------:R-:W-:-:S02]  /*a7c0*/  @!P6 IADD3 R33, PT, PT, R33, 0x1, RZ ;  /* 0x000000012121e810 */ /* 0x000fc40007ffe0ff */
[----:B------:R-:W-:Y:S02]  /*a7d0*/  ISETP.NE.AND P6, PT, R39, RZ, PT ;  /* 0x000000ff2700720c */ /* 0x000fe40003fc5270 */
[----:B------:R-:W-:Y:S02]  /*a7e0*/  ISETP.GE.U32.AND P5, PT, R14, R37, PT ;  /* 0x000000250e00720c */ /* 0x000fe40003fa6070 */
[----:B------:R-:W-:Y:S02]  /*a7f0*/  LOP3.LUT R14, R12, R39, RZ, 0x3c, !PT ;  /* 0x000000270c0e7212 */ /* 0x000fe400078e3cff */
[----:B0-----:R-:W-:Y:S02]  /*a800*/  IADD3 R41, PT, PT, RZ, -R15, RZ ;  /* 0x8000000fff297210 */ /* 0x001fe40007ffe0ff */
[----:B------:R-:W-:Y:S01]  /*a810*/  ISETP.GE.AND P4, PT, R14, RZ, PT ;  /* 0x000000ff0e00720c */ /* 0x000fe20003f86270 */
[----:B------:R-:W-:-:S06]  /*a820*/  IMAD.MOV.U32 R14, RZ, RZ, RZ ;  /* 0x000000ffff0e7224 */ /* 0x000fcc00078e00ff */
[----:B------:R-:W-:-:S06]  /*a830*/  @P5 VIADD R33, R33, 0x1 ;  /* 0x0000000121215836 */ /* 0x000fcc0000000000 */
[----:B------:R-:W-:Y:S01]  /*a840*/  @!P4 IMAD.MOV R33, RZ, RZ, -R33 ;  /* 0x000000ffff21c224 */ /* 0x000fe200078e0a21 */
[----:B------:R-:W-:-:S05]  /*a850*/  @!P6 LOP3.LUT R33, RZ, R39, RZ, 0x33, !PT ;  /* 0x00000027ff21e212 */ /* 0x000fca00078e33ff */
[----:B------:R-:W-:-:S04]  /*a860*/  IMAD.MOV R37, RZ, RZ, -R33 ;  /* 0x000000ffff257224 */ /* 0x000fc800078e0a21 */
[----:B------:R-:W-:Y:S02]  /*a870*/  IMAD R54, R39, R37, R12 ;  /* 0x0000002527367224 */ /* 0x000fe400078e020c */
[----:B------:R-:W-:Y:S01]  /*a880*/  IMAD R37, R41, R56, RZ ;  /* 0x0000003829257224 */ /* 0x000fe200078e02ff */
[----:B------:R-:W0:Y:S03]  /*a890*/  LDC R39, c[0x0][0x3c0] ;  /* 0x0000f000ff277b82 */ /* 0x000e260000000800 */
[----:B------:R-:W-:Y:S01]  /*a8a0*/  IMAD.HI.U32 R14, R15, R37, R14 ;  /* 0x000000250f0e7227 */ /* 0x000fe200078e000e */
[----:B------:R-:W-:-:S05]  /*a8b0*/  IABS R15, R54 ;  /* 0x00000036000f7213 */ /* 0x000fca0000000000 */
        /* <DEDUP_REMOVED lines=8> */
[----:B------:R-:W-:Y:S01]  /*a940*/  @!P6 VIADD R14, R14, 0x1 ;  /* 0x000000010e0ee836 */ /* 0x000fe20000000000 */
[----:B------:R-:W-:-:S02]  /*a950*/  ISETP.NE.AND P6, PT, R35, RZ, PT ;  /* 0x000000ff2300720c */ /* 0x000fc40003fc5270 */
[----:B------:R-:W-:Y:S02]  /*a960*/  ISETP.GE.U32.AND P5, PT, R15, R56, PT ;  /* 0x000000380f00720c */ /* 0x000fe40003fa6070 */
[----:B------:R-:W-:Y:S01]  /*a970*/  LOP3.LUT R15, R54, R35, RZ, 0x3c, !PT ;  /* 0x00000023360f7212 */ /* 0x000fe200078e3cff */
[----:B0-----:R-:W0:Y:S03]  /*a980*/  MUFU.RCP R41, R41 ;  /* 0x0000002900297308 */ /* 0x001e260000001000 */
[----:B------:R-:W-:-:S07]  /*a990*/  ISETP.GE.AND P4, PT, R15, RZ, PT ;  /* 0x000000ff0f00720c */ /* 0x000fce0003f86270 */
[----:B------:R-:W-:Y:S02]  /*a9a0*/  @P5 IADD3 R14, PT, PT, R14, 0x1, RZ ;  /* 0x000000010e0e5810 */ /* 0x000fe40007ffe0ff */
[----:B-1----:R-:W-:-:S03]  /*a9b0*/  ISETP.NE.U32.AND P5, PT, R52, 0x1, PT ;  /* 0x000000013400780c */ /* 0x002fc60003fa5070 */
[----:B------:R-:W-:Y:S01]  /*a9c0*/  IMAD.MOV.U32 R37, RZ, RZ, R14 ;  /* 0x000000ffff257224 */ /* 0x000fe200078e000e */
[----:B------:R-:W-:-:S03]  /*a9d0*/  ISETP.NE.AND.EX P5, PT, R53, RZ, PT, P5 ;  /* 0x000000ff3500720c */ /* 0x000fc60003fa5350 */
[----:B------:R-:W-:Y:S01]  /*a9e0*/  @!P4 IMAD.MOV R37, RZ, RZ, -R37 ;  /* 0x000000ffff25c224 */ /* 0x000fe200078e0a25 */
[----:B------:R-:W-:Y:S02]  /*a9f0*/  @!P6 LOP3.LUT R37, RZ, R35, RZ, 0x33, !PT ;  /* 0x00000023ff25e212 */ /* 0x000fe400078e33ff */
[----:B------:R-:W-:Y:S02]  /*aa00*/  SEL R33, R33, RZ, P5 ;  /* 0x000000ff21217207 */ /* 0x000fe40002800000 */
[----:B------:R-:W-:-:S05]  /*aa10*/  IADD3 R14, PT, PT, -R37, RZ, RZ ;  /* 0x000000ff250e7210 */ /* 0x000fca0007ffe1ff */
[----:B------:R-:W-:Y:S02]  /*aa20*/  IMAD R56, R35, R14, R54 ;  /* 0x0000000e23387224 */ /* 0x000fe400078e0236 */
[----:B0-----:R-:W-:Y:S01]  /*aa30*/  VIADD R54, R41, 0xffffffe ;  /* 0x0ffffffe29367836 */ /* 0x001fe20000000000 */
[----:B------:R-:W0:Y:S03]  /*aa40*/  LDC.64 R14, c[0x0][0x398] ;  /* 0x0000e600ff0e7b82 */ /* 0x000e260000000a00 */
[----:B------:R1:W2:Y:S02]  /*aa50*/  F2I.FTZ.U32.TRUNC.NTZ R55, R54 ;  /* 0x0000003600377305 */ /* 0x0002a4000021f000 */
[----:B-1----:R-:W-:Y:S01]  /*aa60*/  MOV R54, RZ ;  /* 0x000000ff00367202 */ /* 0x002fe20000000f00 */
[----:B--2---:R-:W-:-:S04]  /*aa70*/  IMAD.MOV R35, RZ, RZ, -R55 ;  /* 0x000000ffff237224 */ /* 0x004fc800078e0a37 */
[----:B------:R-:W-:Y:S01]  /*aa80*/  IMAD R35, R35, R58, RZ ;  /* 0x0000003a23237224 */ /* 0x000fe200078e02ff */
[----:B0-----:R-:W-:-:S03]  /*aa90*/  ISETP.NE.U32.AND P4, PT, R14, 0x1, PT ;  /* 0x000000010e00780c */ /* 0x001fc60003f85070 */
[----:B------:R-:W-:Y:S01]  /*aaa0*/  IMAD.HI.U32 R14, R55, R35, R54 ;  /* 0x00000023370e7227 */ /* 0x000fe200078e0036 */
[----:B------:R-:W-:Y:S01]  /*aab0*/  IABS R35, R56 ;  /* 0x0000003800237213 */ /* 0x000fe20000000000 */
[----:B------:R-:W0:Y:S01]  /*aac0*/  LDC.64 R54, c[0x0][0x3a8] ;  /* 0x0000ea00ff367b82 */ /* 0x000e220000000a00 */
[----:B------:R-:W-:-:S03]  /*aad0*/  ISETP.NE.AND.EX P4, PT, R15, RZ, PT, P4 ;  /* 0x000000ff0f00720c */ /* 0x000fc60003f85340 */
[----:B------:R-:W-:Y:S01]  /*aae0*/  IMAD.HI.U32 R14, R14, R35, RZ ;  /* 0x000000230e0e7227 */ /* 0x000fe200078e00ff */
[----:B------:R-:W-:-:S03]  /*aaf0*/  SEL R15, R37, RZ, P4 ;  /* 0x000000ff250f7207 */ /* 0x000fc60002000000 */
[----:B------:R-:W-:-:S04]  /*ab00*/  IMAD.MOV R52, RZ, RZ, -R14 ;  /* 0x000000ffff347224 */ /* 0x000fc800078e0a0e */
[C---:B------:R-:W-:Y:S02]  /*ab10*/  IMAD R35, R58.reuse, R52, R35 ;  /* 0x000000343a237224 */ /* 0x040fe400078e0223 */
[----:B------:R-:W1:Y:S03]  /*ab20*/  LDC.64 R52, c[0x0][0x3a0] ;  /* 0x0000e800ff347b82 */ /* 0x000e660000000a00 */
[----:B------:R-:W-:Y:S02]  /*ab30*/  ISETP.GT.U32.AND P6, PT, R58, R35, PT ;  /* 0x000000233a00720c */ /* 0x000fe40003fc4070 */
[----:B0-----:R-:W-:-:S04]  /*ab40*/  ISETP.NE.U32.AND P5, PT, R54, 0x1, PT ;  /* 0x000000013600780c */ /* 0x001fc80003fa5070 */
[----:B------:R-:W-:-:S07]  /*ab50*/  ISETP.NE.AND.EX P5, PT, R55, RZ, PT, P5 ;  /* 0x000000ff3700720c */ /* 0x000fce0003fa5350 */
        /* <DEDUP_REMOVED lines=10> */
[----:B------:R-:W-:Y:S01]  /*ac00*/  IMAD R52, R33, UR36, RZ ;  /* 0x0000002421347c24 */ /* 0x000fe2000f8e02ff */
[C---:B------:R-:W-:Y:S02]  /*ac10*/  IADD3 R35, PT, PT, -R14.reuse, RZ, RZ ;  /* 0x000000ff0e237210 */ /* 0x040fe40007ffe1ff */
[----:B------:R-:W-:Y:S01]  /*ac20*/  ISETP.NE.AND.EX P6, PT, R53, RZ, PT, P6 ;  /* 0x000000ff3500720c */ /* 0x000fe20003fc5360 */
[----:B------:R-:W-:Y:S01]  /*ac30*/  IMAD R15, R15, UR37, R52 ;  /* 0x000000250f0f7c24 */ /* 0x000fe2000f8e0234 */
[----:B------:R-:W-:Y:S01]  /*ac40*/  SHF.R.S64 R52, RZ, 0x1e, R12 ;  /* 0x0000001eff347819 */ /* 0x000fe2000000100c */
[----:B------:R-:W-:Y:S01]  /*ac50*/  IMAD R35, R39, R35, R56 ;  /* 0x0000002327237224 */ /* 0x000fe200078e0238 */
[----:B------:R-:W-:-:S04]  /*ac60*/  SEL R14, R14, RZ, P6 ;  /* 0x000000ff0e0e7207 */ /* 0x000fc80003000000 */
        /* <DEDUP_REMOVED lines=13> */
.L_x_2197:
[----:B------:R-:W-:Y:S05]  /*ad40*/  BSYNC.RECONVERGENT B1 ;  /* 0x0000000000017941 */ /* 0x000fea0003800200 */
.L_x_2196:
        /* <DEDUP_REMOVED lines=34> */
[----:B------:R-:W0:Y:S02]  /*af70*/  LDC R37, c[0x0][0x3c0] ;  /* 0x0000f000ff257b82 */ /* 0x000e240000000800 */
        /* <DEDUP_REMOVED lines=9> */
[----:B------:R-:W-:-:S03]  /*b010*/  IMAD.MOV.U32 R14, RZ, RZ, RZ ;  /* 0x000000ffff0e7224 */ /* 0x000fc600078e00ff */
[----:B------:R-:W0:Y:S01]  /*b020*/  I2F.RP R39, R60 ;  /* 0x0000003c00277306 */ /* 0x000e220000209400 */
[----:B------:R-:W-:Y:S01]  /*b030*/  IMAD.HI.U32 R14, R15, R35, R14 ;  /* 0x000000230f0e7227 */ /* 0x000fe200078e000e */
[----:B------:R-:W-:-:S05]  /*b040*/  IABS R15, R54 ;  /* 0x00000036000f7213 */ /* 0x000fca0000000000 */
[----:B------:R-:W-:-:S04]  /*b050*/  IMAD.HI.U32 R14, R14, R15, RZ ;  /* 0x0000000f0e0e7227 */ /* 0x000fc800078e00ff */
[----:B------:R-:W-:-:S04]  /*b060*/  IMAD.MOV R52, RZ, RZ, -R14 ;  /* 0x000000ffff347224 */ /* 0x000fc800078e0a0e */
[C---:B------:R-:W-:Y:S01]  /*b070*/  IMAD R15, R58.reuse, R52, R15 ;  /* 0x000000343a0f7224 */ /* 0x040fe200078e020f */
[----:B0-----:R-:W0:Y:S01]  /*b080*/  MUFU.RCP R39, R39 ;  /* 0x0000002700277308 */ /* 0x001e220000001000 */
        /* <DEDUP_REMOVED lines=8> */
[----:B------:R-:W-:-:S05]  /*b110*/  @P2 VIADD R14, R14, 0x1 ;  /* 0x000000010e0e2836 */ /* 0x000fca0000000000 */
[----:B------:R-:W-:-:S05]  /*b120*/  MOV R35, R14 ;  /* 0x0000000e00237202 */ /* 0x000fca0000000f00 */
[----:B------:R-:W-:Y:S01]  /*b130*/  @!P5 IMAD.MOV R35, RZ, RZ, -R35 ;  /* 0x000000ffff23d224 */ /* 0x000fe200078e0a23 */
[----:B------:R-:W-:Y:S02]  /*b140*/  @!P4 LOP3.LUT R35, RZ, R33, RZ, 0x33, !PT ;  /* 0x00000021ff23c212 */ /* 0x000fe400078e33ff */
[----:B-1----:R-:W-:-:S03]  /*b150*/  ISETP.NE.U32.AND P4, PT, R52, 0x1, PT ;  /* 0x000000013400780c */ /* 0x002fc60003f85070 */
[----:B------:R-:W-:Y:S01]  /*b160*/  IMAD.MOV R14, RZ, RZ, -R35 ;  /* 0x000000ffff0e7224 */ /* 0x000fe200078e0a23 */
[----:B------:R-:W-:-:S03]  /*b170*/  ISETP.NE.AND.EX P4, PT, R53, RZ, PT, P4 ;  /* 0x000000ff3500720c */ /* 0x000fc60003f85340 */
[----:B------:R-:W-:Y:S01]  /*b180*/  IMAD R58, R33, R14, R54 ;  /* 0x0000000e213a7224 */ /* 0x000fe200078e0236 */
[----:B0-----:R-:W-:Y:S01]  /*b190*/  IADD3 R54, PT, PT, R39, 0xffffffe, RZ ;  /* 0x0ffffffe27367810 */ /* 0x001fe20007ffe0ff */
[----:B------:R-:W0:Y:S01]  /*b1a0*/  LDC.64 R14, c[0x0][0x398] ;  /* 0x0000e600ff0e7b82 */ /* 0x000e220000000a00 */
[----:B------:R-:W-:Y:S02]  /*b1b0*/  SEL R12, R12, RZ, P4 ;  /* 0x000000ff0c0c7207 */ /* 0x000fe40002000000 */
[----:B------:R1:W2:Y:S03]  /*b1c0*/  F2I.FTZ.U32.TRUNC.NTZ R55, R54 ;  /* 0x0000003600377305 */ /* 0x0002a6000021f000 */
[----:B------:R-:W-:Y:S02]  /*b1d0*/  IMAD R12, R12, UR36, RZ ;  /* 0x000000240c0c7c24 */ /* 0x000fe4000f8e02ff */
[----:B-1----:R-:W-:-:S02]  /*b1e0*/  IMAD.MOV.U32 R54, RZ, RZ, RZ ;  /* 0x000000ffff367224 */ /* 0x002fc400078e00ff */
        /* <DEDUP_REMOVED lines=8> */
[----:B------:R-:W-:-:S04]  /*b270*/  SEL R15, R35, RZ, P2 ;  /* 0x000000ff230f7207 */ /* 0x000fc80001000000 */
[----:B------:R-:W-:Y:S01]  /*b280*/  IADD3 R52, PT, PT, -R14, RZ, RZ ;  /* 0x000000ff0e347210 */ /* 0x000fe20007ffe1ff */
[----:B------:R-:W-:-:S04]  /*b290*/  IMAD R15, R15, UR37, R12 ;  /* 0x000000250f0f7c24 */ /* 0x000fc8000f8e020c */
[C---:B------:R-:W-:Y:S02]  /*b2a0*/  IMAD R33, R60.reuse, R52, R33 ;  /* 0x000000343c217224 */ /* 0x040fe400078e0221 */
[----:B------:R-:W1:Y:S03]  /*b2b0*/  LDC.64 R52, c[0x0][0x3a0] ;  /* 0x0000e800ff347b82 */ /* 0x000e660000000a00 */
[----:B------:R-:W-:Y:S02]  /*b2c0*/  ISETP.GT.U32.AND P6, PT, R60, R33, PT ;  /* 0x000000213c00720c */ /* 0x000fe40003fc4070 */
[----:B0-----:R-:W-:-:S04]  /*b2d0*/  ISETP.NE.U32.AND P4, PT, R54, 0x1, PT ;  /* 0x000000013600780c */ /* 0x001fc80003f85070 */
[----:B------:R-:W-:-:S07]  /*b2e0*/  ISETP.NE.AND.EX P4, PT, R55, RZ, PT, P4 ;  /* 0x000000ff3700720c */ /* 0x000fce0003f85340 */
[----:B------:R-:W-:Y:S02]  /*b2f0*/  @!P6 IMAD.IADD R33, R33, 0x1, -R60 ;  /* 0x000000012121e824 */ /* 0x000fe400078e0a3c */
[----:B------:R-:W-:-:S03]  /*b300*/  @!P6 VIADD R14, R14, 0x1 ;  /* 0x000000010e0ee836 */ /* 0x000fc60000000000 */
[----:B------:R-:W-:Y:S02]  /*b310*/  ISETP.GE.U32.AND P5, PT, R33, R60, PT ;  /* 0x0000003c2100720c */ /* 0x000fe40003fa6070 */
[----:B------:R-:W-:-:S04]  /*b320*/  LOP3.LUT R33, R58, R37, RZ, 0x3c, !PT ;  /* 0x000000253a217212 */ /* 0x000fc800078e3cff */
[----:B------:R-:W-:-:S07]  /*b330*/  ISETP.GE.AND P6, PT, R33, RZ, PT ;  /* 0x000000ff2100720c */ /* 0x000fce0003fc6270 */
[----:B------:R-:W-:Y:S02]  /*b340*/  @P5 IADD3 R14, PT, PT, R14, 0x1, RZ ;  /* 0x000000010e0e5810 */ /* 0x000fe40007ffe0ff */
[----:B------:R-:W-:-:S04]  /*b350*/  ISETP.NE.AND P5, PT, R37, RZ, PT ;  /* 0x000000ff2500720c */ /* 0x000fc80003fa5270 */
[----:B------:R-:W-:-:S09]  /*b360*/  @!P6 IMAD.MOV R14, RZ, RZ, -R14 ;  /* 0x000000ffff0ee224 */ /* 0x000fd200078e0a0e */
[----:B------:R-:W-:Y:S02]  /*b370*/  @!P5 LOP3.LUT R14, RZ, R37, RZ, 0x33, !PT ;  /* 0x00000025ff0ed212 */ /* 0x000fe400078e33ff */
[----:B-1----:R-:W-:Y:S02]  /*b380*/  ISETP.NE.U32.AND P5, PT, R52, 0x1, PT ;  /* 0x000000013400780c */ /* 0x002fe40003fa5070 */
[----:B------:R-:W-:Y:S01]  /*b390*/  SHF.R.S64 R52, RZ, 0x1e, R31 ;  /* 0x0000001eff347819 */ /* 0x000fe2000000101f */
[----:B------:R-:W-:Y:S01]  /*b3a0*/  IMAD.MOV R33, RZ, RZ, -R14 ;  /* 0x000000ffff217224 */ /* 0x000fe200078e0a0e */
[----:B------:R-:W-:-:S03]  /*b3b0*/  ISETP.NE.AND.EX P5, PT, R53, RZ, PT, P5 ;  /* 0x000000ff3500720c */ /* 0x000fc60003fa5350 */
        /* <DEDUP_REMOVED lines=15> */
.L_x_2199:
[----:B------:R-:W-:Y:S05]  /*b4b0*/  BSYNC.RECONVERGENT B1 ;  /* 0x0000000000017941 */ /* 0x000fea0003800200 */
.L_x_2198:
        /* <DEDUP_REMOVED lines=38> */
[----:B------:R-:W-:-:S03]  /*b720*/  LOP3.LUT R14, R29, R54, RZ, 0x3c, !PT ;  /* 0x000000361d0e7212 */ /* 0x000fc600078e3cff */
[----:B------:R-:W-:Y:S01]  /*b730*/  @P1 VIADD R12, R12, 0x1 ;  /* 0x000000010c0c1836 */ /* 0x000fe20000000000 */
[----:B------:R-:W-:-:S13]  /*b740*/  ISETP.GE.AND P4, PT, R14, RZ, PT ;  /* 0x000000ff0e00720c */ /* 0x000fda0003f86270 */
[----:B------:R-:W-:Y:S02]  /*b750*/  @!P4 IADD3 R12, PT, PT, -R12, RZ, RZ ;  /* 0x000000ff0c0cc210 */ /* 0x000fe40007ffe1ff */
        /* <DEDUP_REMOVED lines=9> */
[-C--:B------:R-:W-:Y:S01]  /*b7f0*/  @!P2 IADD3 R15, PT, PT, R15, -R60.reuse, RZ ;  /* 0x8000003c0f0fa210 */ /* 0x080fe20007ffe0ff */
[----:B------:R-:W-:Y:S01]  /*b800*/  @!P2 VIADD R14, R14, 0x1 ;  /* 0x000000010e0ea836 */ /* 0x000fe20000000000 */
[----:B------:R-:W-:Y:S02]  /*b810*/  ISETP.NE.AND P2, PT, R31, RZ, PT ;  /* 0x000000ff1f00720c */ /* 0x000fe40003f45270 */
[----:B------:R-:W-:Y:S02]  /*b820*/  ISETP.GE.U32.AND P1, PT, R15, R60, PT ;  /* 0x0000003c0f00720c */ /* 0x000fe40003f26070 */
[----:B------:R-:W-:Y:S01]  /*b830*/  LOP3.LUT R15, R54, R31, RZ, 0x3c, !PT ;  /* 0x0000001f360f7212 */ /* 0x000fe200078e3cff */
[----:B------:R-:W1:Y:S03]  /*b840*/  LDC R60, c[0x0][0x3c0] ;  /* 0x0000f000ff3c7b82 */ /* 0x000e660000000800 */
[----:B------:R-:W-:-:S07]  /*b850*/  ISETP.GE.AND P4, PT, R15, RZ, PT ;  /* 0x000000ff0f00720c */ /* 0x000fce0003f86270 */
[----:B------:R-:W-:-:S05]  /*b860*/  @P1 VIADD R14, R14, 0x1 ;  /* 0x000000010e0e1836 */ /* 0x000fca0000000000 */
[----:B------:R-:W-:-:S05]  /*b870*/  MOV R33, R14 ;  /* 0x0000000e00217202 */ /* 0x000fca0000000f00 */
[----:B------:R-:W-:Y:S01]  /*b880*/  @!P4 IMAD.MOV R33, RZ, RZ, -R33 ;  /* 0x000000ffff21c224 */ /* 0x000fe200078e0a21 */
        /* <DEDUP_REMOVED lines=10> */
[----:B--2---:R-:W-:Y:S02]  /*b930*/  ISETP.NE.U32.AND P1, PT, R14, 0x1, PT ;  /* 0x000000010e00780c */ /* 0x004fe40003f25070 */
[----:B-1----:R-:W-:-:S02]  /*b940*/  IADD3 R54, PT, PT, R31, 0xffffffe, RZ ;  /* 0x0ffffffe1f367810 */ /* 0x002fc40007ffe0ff */
[----:B------:R-:W-:-:S03]  /*b950*/  ISETP.NE.AND.EX P1, PT, R15, RZ, PT, P1 ;  /* 0x000000ff0f00720c */ /* 0x000fc60003f25310 */
[----:B------:R1:W2:Y:S01]  /*b960*/  F2I.FTZ.U32.TRUNC.NTZ R55, R54 ;  /* 0x0000003600377305 */ /* 0x0002a2000021f000 */
[----:B------:R-:W-:Y:S02]  /*b970*/  SEL R12, R12, RZ, P1 ;  /* 0x000000ff0c0c7207 */ /* 0x000fe40000800000 */
[----:B0-----:R-:W-:Y:S02]  /*b980*/  ISETP.NE.U32.AND P1, PT, R52, 0x1, PT ;  /* 0x000000013400780c */ /* 0x001fe40003f25070 */
[----:B------:R-:W-:Y:S01]  /*b990*/  SHF.R.S64 R52, RZ, 0x1e, R29 ;  /* 0x0000001eff347819 */ /* 0x000fe2000000101d */
[----:B------:R-:W-:Y:S01]  /*b9a0*/  IMAD R12, R12, UR36, RZ ;  /* 0x000000240c0c7c24 */ /* 0x000fe2000f8e02ff */
[----:B------:R-:W-:Y:S01]  /*b9b0*/  ISETP.NE.AND.EX P1, PT, R53, RZ, PT, P1 ;  /* 0x000000ff3500720c */ /* 0x000fe20003f25310 */
[----:B-1----:R-:W-:Y:S02]  /*b9c0*/  IMAD.MOV.U32 R54, RZ, RZ, RZ ;  /* 0x000000ffff367224 */ /* 0x002fe400078e00ff */
[----:B--2---:R-:W-:-:S04]  /*b9d0*/  IMAD.MOV R14, RZ, RZ, -R55 ;  /* 0x000000ffff0e7224 */ /* 0x004fc800078e0a37 */
[----:B------:R-:W-:Y:S01]  /*b9e0*/  IMAD R15, R14, R37, RZ ;  /* 0x000000250e0f7224 */ /* 0x000fe200078e02ff */
[----:B------:R-:W-:-:S03]  /*b9f0*/  IABS R14, R35 ;  /* 0x00000023000e7213 */ /* 0x000fc60000000000 */
[----:B------:R-:W-:-:S06]  /*ba00*/  IMAD.HI.U32 R15, R55, R15, R54 ;  /* 0x0000000f370f7227 */ /* 0x000fcc00078e0036 */
[----:B------:R-:W-:-:S05]  /*ba10*/  IMAD.HI.U32 R31, R15, R14, RZ ;  /* 0x0000000e0f1f7227 */ /* 0x000fca00078e00ff */
[----:B------:R-:W-:-:S05]  /*ba20*/  IADD3 R15, PT, PT, -R31, RZ, RZ ;  /* 0x000000ff1f0f7210 */ /* 0x000fca0007ffe1ff */
[----:B------:R-:W-:-:S05]  /*ba30*/  IMAD R14, R37, R15, R14 ;  /* 0x0000000f250e7224 */ /* 0x000fca00078e020e */
[----:B------:R-:W-:-:S13]  /*ba40*/  ISETP.GT.U32.AND P6, PT, R37, R14, PT ;  /* 0x0000000e2500720c */ /* 0x000fda0003fc4070 */
[----:B------:R-:W-:Y:S02]  /*ba50*/  @!P6 IMAD.IADD R14, R14, 0x1, -R37 ;  /* 0x000000010e0ee824 */ /* 0x000fe400078e0a25 */
[----:B------:R-:W-:-:S03]  /*ba60*/  @!P6 VIADD R31, R31, 0x1 ;  /* 0x000000011f1fe836 */ /* 0x000fc60000000000 */
[----:B------:R-:W-:Y:S02]  /*ba70*/  ISETP.GE.U32.AND P5, PT, R14, R37, PT ;  /* 0x000000250e00720c */ /* 0x000fe40003fa6070 */
[----:B------:R-:W-:-:S04]  /*ba80*/  LOP3.LUT R14, R35, R60, RZ, 0x3c, !PT ;  /* 0x0000003c230e7212 */ /* 0x000fc800078e3cff */
[----:B------:R-:W-:Y:S02]  /*ba90*/  ISETP.GE.AND P4, PT, R14, RZ, PT ;  /* 0x000000ff0e00720c */ /* 0x000fe40003f86270 */
[----:B------:R-:W0:Y:S05]  /*baa0*/  LDC.64 R14, c[0x0][0x3a0] ;  /* 0x0000e800ff0e7b82 */ /* 0x000e2a0000000a00 */
[----:B------:R-:W-:Y:S02]  /*bab0*/  @P5 IADD3 R31, PT, PT, R31, 0x1, RZ ;  /* 0x000000011f1f5810 */ /* 0x000fe40007ffe0ff */
[----:B------:R-:W-:-:S04]  /*bac0*/  ISETP.NE.AND P5, PT, R60, RZ, PT ;  /* 0x000000ff3c00720c */ /* 0x000fc80003fa5270 */
[----:B------:R-:W-:-:S09]  /*bad0*/  @!P4 IMAD.MOV R31, RZ, RZ, -R31 ;  /* 0x000000ffff1fc224 */ /* 0x000fd200078e0a1f */
        /* <DEDUP_REMOVED lines=21> */
.L_x_2201:
[----:B------:R-:W-:Y:S05]  /*bc30*/  BSYNC.RECONVERGENT B1 ;  /* 0x0000000000017941 */ /* 0x000fea0003800200 */
.L_x_2200:
        /* <DEDUP_REMOVED lines=14> */
[----:B------:R-:W0:Y:S02]  /*bd20*/  F2I.FTZ.U32.TRUNC.NTZ R15, R15 ;  /* 0x0000000f000f7305 */ /* 0x000e24000021f000 */
[----:B0-----:R-:W-:-:S04]  /*bd30*/  IMAD.MOV R14, RZ, RZ, -R15 ;  /* 0x000000ffff0e7224 */ /* 0x001fc800078e0a0f */
[----:B------:R-:W-:Y:S02]  /*bd40*/  IMAD R33, R14, R31, RZ ;  /* 0x0000001f0e217224 */ /* 0x000fe400078e02ff */
[----:B------:R-:W-:-:S04]  /*bd50*/  IMAD.MOV.U32 R14, RZ, RZ, RZ ;  /* 0x000000ffff0e7224 */ /* 0x000fc800078e00ff */
[----:B------:R-:W-:Y:S01]  /*bd60*/  IMAD.HI.U32 R33, R15, R33, R14 ;  /* 0x000000210f217227 */ /* 0x000fe200078e000e */
[----:B------:R-:W-:-:S05]  /*bd70*/  IABS R14, R11 ;  /* 0x0000000b000e7213 */ /* 0x000fca0000000000 */
[----:B------:R-:W-:Y:S02]  /*bd80*/  IMAD.HI.U32 R12, R33, R14, RZ ;  /* 0x0000000e210c7227 */ /* 0x000fe400078e00ff */
[----:B------:R-:W0:Y:S03]  /*bd90*/  I2F.RP R33, R62 ;  /* 0x0000003e00217306 */ /* 0x000e260000209400 */
[----:B------:R-:W-:-:S05]  /*bda0*/  IADD3 R15, PT, PT, -R12, RZ, RZ ;  /* 0x000000ff0c0f7210 */ /* 0x000fca0007ffe1ff */
[----:B------:R-:W-:-:S05]  /*bdb0*/  IMAD R14, R31, R15, R14 ;  /* 0x0000000f1f0e7224 */ /* 0x000fca00078e020e */
[----:B------:R-:W-:Y:S01]  /*bdc0*/  ISETP.GT.U32.AND P2, PT, R31, R14, PT ;  /* 0x0000000e1f00720c */ /* 0x000fe20003f44070 */
[----:B0-----:R-:W0:-:S12]  /*bdd0*/  MUFU.RCP R33, R33 ;  /* 0x0000002100217308 */ /* 0x001e180000001000 */
[----:B------:R-:W-:Y:S01]  /*bde0*/  @!P2 IMAD.IADD R14, R14, 0x1, -R31 ;  /* 0x000000010e0ea824 */ /* 0x000fe200078e0a1f */
[----:B------:R-:W-:Y:S02]  /*bdf0*/  @!P2 IADD3 R12, PT, PT, R12, 0x1, RZ ;  /* 0x000000010c0ca810 */ /* 0x000fe40007ffe0ff */
[----:B------:R-:W-:Y:S02]  /*be00*/  ISETP.NE.AND P2, PT, R54, RZ, PT ;  /* 0x000000ff3600720c */ /* 0x000fe40003f45270 */
[----:B------:R-:W-:Y:S01]  /*be10*/  ISETP.GE.U32.AND P1, PT, R14, R31, PT ;  /* 0x0000001f0e00720c */ /* 0x000fe20003f26070 */
[----:B0-----:R-:W-:Y:S01]  /*be20*/  VIADD R15, R33, 0xffffffe ;  /* 0x0ffffffe210f7836 */ /* 0x001fe20000000000 */
[----:B------:R-:W-:Y:S01]  /*be30*/  LOP3.LUT R14, R11, R54, RZ, 0x3c, !PT ;  /* 0x000000360b0e7212 */ /* 0x000fe200078e3cff */
[----:B------:R-:W0:Y:S03]  /*be40*/  LDC R33, c[0x0][0x3c0] ;  /* 0x0000f000ff217b82 */ /* 0x000e260000000800 */
[----:B------:R-:W-:Y:S01]  /*be50*/  ISETP.GE.AND P3, PT, R14, RZ, PT ;  /* 0x000000ff0e00720c */ /* 0x000fe20003f66270 */
[----:B------:R-:W1:Y:S06]  /*be60*/  F2I.FTZ.U32.TRUNC.NTZ R15, R15 ;  /* 0x0000000f000f7305 */ /* 0x000e6c000021f000 */
[----:B------:R-:W-:-:S06]  /*be70*/  @P1 VIADD R12, R12, 0x1 ;  /* 0x000000010c0c1836 */ /* 0x000fcc0000000000 */
[----:B------:R-:W-:Y:S01]  /*be80*/  @!P3 IMAD.MOV R12, RZ, RZ, -R12 ;  /* 0x000000ffff0cb224 */ /* 0x000fe200078e0a0c */
[----:B------:R-:W-:Y:S02]  /*be90*/  @!P2 LOP3.LUT R12, RZ, R54, RZ, 0x33, !PT ;  /* 0x00000036ff0ca212 */ /* 0x000fe400078e33ff */
[----:B-1----:R-:W-:-:S03]  /*bea0*/  IADD3 R31, PT, PT, RZ, -R15, RZ ;  /* 0x8000000fff1f7210 */ /* 0x002fc60007ffe0ff */
[----:B------:R-:W-:Y:S02]  /*beb0*/  IMAD.MOV R14, RZ, RZ, -R12 ;  /* 0x000000ffff0e7224 */ /* 0x000fe400078e0a0c */
[----:B------:R-:W-:Y:S01]  /*bec0*/  IMAD R31, R31, R62, RZ ;  /* 0x0000003e1f1f7224 */ /* 0x000fe200078e02ff */
[----:B0-----:R-:W-:Y:S01]  /*bed0*/  IABS R64, R33 ;  /* 0x0000002100407213 */ /* 0x001fe20000000000 */
[----:B------:R-:W-:Y:S02]  /*bee0*/  IMAD R54, R54, R14, R11 ;  /* 0x0000000e36367224 */ /* 0x000fe400078e020b */
[----:B------:R-:W-:Y:S01]  /*bef0*/  IMAD.MOV.U32 R14, RZ, RZ, RZ ;  /* 0x000000ffff0e7224 */ /* 0x000fe200078e00ff */
[----:B------:R-:W0:Y:S03]  /*bf00*/  I2F.RP R35, R64 ;  /* 0x0000004000237306 */ /* 0x000e260000209400 */
[----:B------:R-:W-:Y:S01]  /*bf10*/  IMAD.HI.U32 R14, R15, R31, R14 ;  /* 0x0000001f0f0e7227 */ /* 0x000fe200078e000e */
[----:B------:R-:W-:-:S05]  /*bf20*/  IABS R15, R54 ;  /* 0x00000036000f7213 */ /* 0x000fca0000000000 */
[----:B------:R-:W-:-:S05]  /*bf30*/  IMAD.HI.U32 R14, R14, R15, RZ ;  /* 0x0000000f0e0e7227 */ /* 0x000fca00078e00ff */
[----:B------:R-:W-:Y:S01]  /*bf40*/  IADD3 R52, PT, PT, -R14, RZ, RZ ;  /* 0x000000ff0e347210 */ /* 0x000fe20007ffe1ff */
[----:B0-----:R-:W0:Y:S04]  /*bf50*/  MUFU.RCP R35, R35 ;  /* 0x0000002300237308 */ /* 0x001e280000001000 */
[C---:B------:R-:W-:Y:S02]  /*bf60*/  IMAD R15, R62.reuse, R52, R15 ;  /* 0x000000343e0f7224 */ /* 0x040fe400078e020f */
[----:B------:R-:W1:Y:S03]  /*bf70*/  LDC.64 R52, c[0x0][0x390] ;  /* 0x0000e400ff347b82 */ /* 0x000e660000000a00 */
        /* <DEDUP_REMOVED lines=14> */
[----:B------:R-:W-:-:S03]  /*c060*/  IADD3 R14, PT, PT, -R31, RZ, RZ ;  /* 0x000000ff1f0e7210 */ /* 0x000fc60007ffe1ff */
[----:B------:R-:W-:Y:S02]  /*c070*/  IMAD R12, R12, UR36, RZ ;  /* 0x000000240c0c7c24 */ /* 0x000fe4000f8e02ff */
[----:B------:R-:W-:Y:S02]  /*c080*/  IMAD R62, R29, R14, R54 ;  /* 0x0000000e1d3e7224 */ /* 0x000fe400078e0236 */
[----:B0-----:R-:W-:Y:S01]  /*c090*/  VIADD R54, R35, 0xffffffe ;  /* 0x0ffffffe23367836 */ /* 0x001fe20000000000 */
[----:B------:R-:W0:Y:S03]  /*c0a0*/  LDC.64 R14, c[0x0][0x398] ;  /* 0x0000e600ff0e7b82 */ /* 0x000e260000000a00 */
[----:B------:R1:W2:Y:S02]  /*c0b0*/  F2I.FTZ.U32.TRUNC.NTZ R55, R54 ;  /* 0x0000003600377305 */ /* 0x0002a4000021f000 */
[----:B-1----:R-:W-:-:S02]  /*c0c0*/  HFMA2 R54, -RZ, RZ, 0, 0 ;  /* 0x00000000ff367431 */ /* 0x002fc400000001ff */
        /* <DEDUP_REMOVED lines=9> */
[----:B------:R-:W-:Y:S02]  /*c160*/  IMAD.MOV R52, RZ, RZ, -R14 ;  /* 0x000000ffff347224 */ /* 0x000fe400078e0a0e */
[----:B------:R-:W-:Y:S02]  /*c170*/  IMAD R15, R15, UR37, R12 ;  /* 0x000000250f0f7c24 */ /* 0x000fe4000f8e020c */
[C---:B------:R-:W-:Y:S02]  /*c180*/  IMAD R29, R64.reuse, R52, R29 ;  /* 0x00000034401d7224 */ /* 0x040fe400078e021d */
[----:B------:R-:W1:Y:S03]  /*c190*/  LDC.64 R52, c[0x0][0x3a0] ;  /* 0x0000e800ff347b82 */ /* 0x000e660000000a00 */
        /* <DEDUP_REMOVED lines=8> */
[----:B------:R-:W-:-:S07]  /*c220*/  ISETP.GE.AND P5, PT, R29, RZ, PT ;  /* 0x000000ff1d00720c */ /* 0x000fce0003fa6270 */
[----:B------:R-:W-:Y:S01]  /*c230*/  @P3 VIADD R14, R14, 0x1 ;  /* 0x000000010e0e3836 */ /* 0x000fe20000000000 */
[----:B-1----:R-:W-:Y:S02]  /*c240*/  ISETP.NE.U32.AND P3, PT, R52, 0x1, PT ;  /* 0x000000013400780c */ /* 0x002fe40003f65070 */
[----:B------:R-:W-:Y:S02]  /*c250*/  SHF.R.S64 R52, RZ, 0x1e, R11 ;  /* 0x0000001eff347819 */ /* 0x000fe4000000100b */
[----:B------:R-:W-:Y:S01]  /*c260*/  ISETP.NE.AND.EX P3, PT, R53, RZ, PT, P3 ;  /* 0x000000ff3500720c */ /* 0x000fe20003f65330 */
[----:B------:R-:W-:Y:S01]  /*c270*/  @!P5 IMAD.MOV R14, RZ, RZ, -R14 ;  /* 0x000000ffff0ed224 */ /* 0x000fe200078e0a0e */
[----:B------:R-:W-:-:S04]  /*c280*/  @!P4 LOP3.LUT R14, RZ, R33, RZ, 0x33, !PT ;  /* 0x00000021ff0ec212 */ /* 0x000fc800078e33ff */
[C---:B------:R-:W-:Y:S02]  /*c290*/  IADD3 R29, PT, PT, -R14.reuse, RZ, RZ ;  /* 0x000000ff0e1d7210 */ /* 0x040fe40007ffe1ff */
        /* <DEDUP_REMOVED lines=15> */
.L_x_2203:
[----:B------:R-:W-:Y:S05]  /*c390*/  BSYNC.RECONVERGENT B1 ;  /* 0x0000000000017941 */ /* 0x000fea0003800200 */
.L_x_2202:
        /* <DEDUP_REMOVED lines=18> */
[----:B------:R-:W-:Y:S01]  /*c4c0*/  FADD R73, -R53, R8 ;  /* 0x0000000835497221 */ /* 0x000fe20000000100 */
[-C--:B------:R-:W-:Y:S01]  /*c4d0*/  FFMA.SAT R16, R77, R12.reuse, 0.5 ;  /* 0x3f0000004d107423 */ /* 0x080fe2000000200c */
[----:B------:R-:W-:Y:S01]  /*c4e0*/  FADD R71, -R53, R10 ;  /* 0x0000000a35477221 */ /* 0x000fe20000000100 */
[-C--:B------:R-:W-:Y:S01]  /*c4f0*/  FFMA.SAT R6, R75, R12.reuse, 0.5 ;  /* 0x3f0000004b067423 */ /* 0x080fe2000000200c */
[-C--:B------:R-:W-:Y:S01]  /*c500*/  FFMA.SAT R10, R73, R12.reuse, 0.5 ;  /* 0x3f000000490a7423 */ /* 0x080fe2000000200c */
[-C--:B------:R-:W-:Y:S01]  /*c510*/  FFMA.RM R16, R16, R11.reuse, 12582913 ;  /* 0x4b40000110107423 */ /* 0x080fe2000000400b */
[C---:B------:R-:W-:Y:S01]  /*c520*/  FADD R67, -R53.reuse, R18 ;  /* 0x0000001235437221 */ /* 0x040fe20000000100 */
[C---:B------:R-:W-:Y:S01]  /*c530*/  FADD R65, -R53.reuse, R20 ;  /* 0x0000001435417221 */ /* 0x040fe20000000100 */
[C---:B------:R-:W-:Y:S01]  /*c540*/  FADD R63, -R53.reuse, R22 ;  /* 0x00000016353f7221 */ /* 0x040fe20000000100 */
[----:B------:R-:W-:Y:S01]  /*c550*/  FADD R4, R16, -12583039 ;  /* 0xcb40007f10047421 */ /* 0x000fe20000000000 */
[----:B------:R-:W-:Y:S01]  /*c560*/  FADD R61, -R53, R24 ;  /* 0x00000018353d7221 */ /* 0x000fe20000000100 */
[-C--:B------:R-:W-:Y:S01]  /*c570*/  FFMA.SAT R20, R65, R12.reuse, 0.5 ;  /* 0x3f00000041147423 */ /* 0x080fe2000000200c */
[-C--:B------:R-:W-:Y:S01]  /*c580*/  FFMA.SAT R22, R63, R12.reuse, 0.5 ;  /* 0x3f0000003f167423 */ /* 0x080fe2000000200c */
[C---:B------:R-:W-:Y:S01]  /*c590*/  FFMA R8, R77.reuse, 1.4426950216293334961, -R4 ;  /* 0x3fb8aa3b4d087823 */ /* 0x040fe20000000804 */
[-C--:B------:R-:W-:Y:S01]  /*c5a0*/  FFMA.RM R4, R6, R11.reuse, 12582913 ;  /* 0x4b40000106047423 */ /* 0x080fe2000000400b */
[-C--:B------:R-:W-:Y:S01]  /*c5b0*/  FFMA.RM R6, R10, R11.reuse, 12582913 ;  /* 0x4b4000010a067423 */ /* 0x080fe2000000400b */
[-C--:B------:R-:W-:Y:S01]  /*c5c0*/  FFMA.RM R20, R20, R11.reuse, 12582913 ;  /* 0x4b40000114147423 */ /* 0x080fe2000000400b */
[----:B------:R-:W-:Y:S01]  /*c5d0*/  FFMA R77, R77, 1.925963033500011079e-08, R8 ;  /* 0x32a570604d4d7823 */ /* 0x000fe20000000008 */
[----:B------:R-:W-:Y:S01]  /*c5e0*/  FADD R8, R4, -12583039 ;  /* 0xcb40007f04087421 */ /* 0x000fe20000000000 */
[----:B------:R-:W-:Y:S01]  /*c5f0*/  FADD R10, R6, -12583039 ;  /* 0xcb40007f060a7421 */ /* 0x000fe20000000000 */
[-C--:B------:R-:W-:Y:S01]  /*c600*/  FFMA.RM R22, R22, R11.reuse, 12582913 ;  /* 0x4b40000116167423 */ /* 0x080fe2000000400b */
[-C--:B------:R-:W-:Y:S01]  /*c610*/  FFMA.SAT R24, R61, R12.reuse, 0.5 ;  /* 0x3f0000003d187423 */ /* 0x080fe2000000200c */
[----:B------:R-:W-:Y:S01]  /*c620*/  FFMA R8, R75, 1.4426950216293334961, -R8 ;  /* 0x3fb8aa3b4b087823 */ /* 0x000fe20000000808 */
[----:B------:R-:W-:Y:S01]  /*c630*/  FFMA R10, R73, 1.4426950216293334961, -R10 ;  /* 0x3fb8aa3b490a7823 */ /* 0x000fe2000000080a */
[----:B------:R-:W-:Y:S01]  /*c640*/  FADD R59, -R53, R26 ;  /* 0x0000001a353b7221 */ /* 0x000fe20000000100 */
[-C--:B------:R-:W-:Y:S01]  /*c650*/  FFMA.RM R24, R24, R11.reuse, 12582913 ;  /* 0x4b40000118187423 */ /* 0x080fe2000000400b */
[----:B------:R-:W-:Y:S01]  /*c660*/  FFMA R75, R75, 1.925963033500011079e-08, R8 ;  /* 0x32a570604b4b7823 */ /* 0x000fe20000000008 */
[-C--:B------:R-:W-:Y:S01]  /*c670*/  FFMA.SAT R8, R71, R12.reuse, 0.5 ;  /* 0x3f00000047087423 */ /* 0x080fe2000000200c */
[----:B------:R-:W-:Y:S01]  /*c680*/  FFMA R73, R73, 1.925963033500011079e-08, R10 ;  /* 0x32a5706049497823 */ /* 0x000fe2000000000a */
[-C--:B------:R-:W-:Y:S01]  /*c690*/  FFMA.SAT R10, R69, R12.reuse, 0.5 ;  /* 0x3f000000450a7423 */ /* 0x080fe2000000200c */
[-C--:B------:R-:W-:Y:S01]  /*c6a0*/  FFMA.SAT R26, R59, R12.reuse, 0.5 ;  /* 0x3f0000003b1a7423 */ /* 0x080fe2000000200c */
[-C--:B------:R-:W-:Y:S01]  /*c6b0*/  FFMA.RM R8, R8, R11.reuse, 12582913 ;  /* 0x4b40000108087423 */ /* 0x080fe2000000400b */
[----:B------:R-:W-:Y:S01]  /*c6c0*/  FADD R57, -R53, R28 ;  /* 0x0000001c35397221 */ /* 0x000fe20000000100 */
[-C--:B------:R-:W-:Y:S01]  /*c6d0*/  FFMA.RM R10, R10, R11.reuse, 12582913 ;  /* 0x4b4000010a0a7423 */ /* 0x080fe2000000400b */
[-C--:B------:R-:W-:Y:S01]  /*c6e0*/  FFMA.RM R26, R26, R11.reuse, 12582913 ;  /* 0x4b4000011a1a7423 */ /* 0x080fe2000000400b */
[----:B------:R-:W-:Y:S01]  /*c6f0*/  FADD R14, R8, -12583039 ;  /* 0xcb40007f080e7421 */ /* 0x000fe20000000000 */
[-C--:B------:R-:W-:Y:S01]  /*c700*/  FFMA.SAT R28, R57, R12.reuse, 0.5 ;  /* 0x3f000000391c7423 */ /* 0x080fe2000000200c */
[----:B------:R-:W-:Y:S01]  /*c710*/  FADD R18, R10, -12583039 ;  /* 0xcb40007f0a127421 */ /* 0x000fe20000000000 */
[----:B------:R-:W-:Y:S01]  /*c720*/  FADD R49, -R53, R30 ;  /* 0x0000001e35317221 */ /* 0x000fe20000000100 */
[----:B------:R-:W-:Y:S01]  /*c730*/  FFMA R14, R71, 1.4426950216293334961, -R14 ;  /* 0x3fb8aa3b470e7823 */ /* 0x000fe2000000080e */
[-C--:B------:R-:W-:Y:S01]  /*c740*/  FFMA.RM R28, R28, R11.reuse, 12582913 ;  /* 0x4b4000011c1c7423 */ /* 0x080fe2000000400b */
[----:B------:R-:W-:Y:S01]  /*c750*/  FFMA R18, R69, 1.4426950216293334961, -R18 ;  /* 0x3fb8aa3b45127823 */ /* 0x000fe20000000812 */
[-C--:B------:R-:W-:Y:S01]  /*c760*/  FFMA.SAT R30, R49, R12.reuse, 0.5 ;  /* 0x3f000000311e7423 */ /* 0x080fe2000000200c */
[----:B------:R-:W-:Y:S01]  /*c770*/  FFMA R71, R71, 1.925963033500011079e-08, R14 ;  /* 0x32a5706047477823 */ /* 0x000fe2000000000e */
[-C--:B------:R-:W-:Y:S01]  /*c780*/  FFMA.SAT R14, R67, R12.reuse, 0.5 ;  /* 0x3f000000430e7423 */ /* 0x080fe2000000200c */
[----:B------:R-:W-:Y:S01]  /*c790*/  FFMA R69, R69, 1.925963033500011079e-08, R18 ;  /* 0x32a5706045457823 */ /* 0x000fe20000000012 */
[-C--:B------:R-:W-:Y:S01]  /*c7a0*/  FFMA.RM R30, R30, R11.reuse, 12582913 ;  /* 0x4b4000011e1e7423 */ /* 0x080fe2000000400b */
[C---:B------:R-:W-:Y:S01]  /*c7b0*/  FADD R43, -R53.reuse, R32 ;  /* 0x00000020352b7221 */ /* 0x040fe20000000100 */
[----:B------:R-:W-:Y:S01]  /*c7c0*/  FFMA.RM R14, R14, R11, 12582913 ;  /* 0x4b4000010e0e7423 */ /* 0x000fe2000000400b */
[C---:B------:R-:W-:Y:S01]  /*c7d0*/  FADD R51, -R53.reuse, R40 ;  /* 0x0000002835337221 */ /* 0x040fe20000000100 */
[----:B------:R-:W-:Y:S01]  /*c7e0*/  FADD R45, -R53, R34 ;  /* 0x00000022352d7221 */ /* 0x000fe20000000100 */
[----:B------:R-:W-:Y:S01]  /*c7f0*/  FFMA.SAT R32, R43, R12, 0.5 ;  /* 0x3f0000002b207423 */ /* 0x000fe2000000200c */
[C---:B------:R-:W-:Y:S01]  /*c800*/  FADD R18, R14.reuse, -12583039 ;  /* 0xcb40007f0e127421 */ /* 0x040fe20000000000 */
[----:B------:R-:W-:-:S02]  /*c810*/  IMAD.SHL.U32 R14, R14, 0x800000, RZ ;  /* 0x008000000e0e7824 */ /* 0x000fc400078e00ff */
[-C--:B------:R-:W-:Y:S01]  /*c820*/  FFMA.SAT R34, R51, R12.reuse, 0.5 ;  /* 0x3f00000033227423 */ /* 0x080fe2000000200c */
[-C--:B------:R-:W-:Y:S01]  /*c830*/  FFMA.RM R32, R32, R11.reuse, 12582913 ;  /* 0x4b40000120207423 */ /* 0x080fe2000000400b */
[----:B------:R-:W-:Y:S01]  /*c840*/  FFMA R18, R67, 1.4426950216293334961, -R18 ;  /* 0x3fb8aa3b43127823 */ /* 0x000fe20000000812 */
[----:B------:R-:W-:Y:S01]  /*c850*/  FADD R13, -R53, R44 ;  /* 0x0000002c350d7221 */ /* 0x000fe20000000100 */
[-C--:B------:R-:W-:Y:S01]  /*c860*/  FFMA.RM R34, R34, R11.reuse, 12582913 ;  /* 0x4b40000122227423 */ /* 0x080fe2000000400b */
[----:B------:R-:W-:Y:S01]  /*c870*/  FFMA.SAT R40, R45, R12, 0.5 ;  /* 0x3f0000002d287423 */ /* 0x000fe2000000200c */
[----:B------:R-:W-:Y:S01]  /*c880*/  FFMA R67, R67, 1.925963033500011079e-08, R18 ;  /* 0x32a5706043437823 */ /* 0x000fe20000000012 */
[----:B------:R-:W-:Y:S01]  /*c890*/  FADD R18, R20, -12583039 ;  /* 0xcb40007f14127421 */ /* 0x000fe20000000000 */
[C---:B------:R-:W-:Y:S01]  /*c8a0*/  FADD R55, -R53.reuse, R36 ;  /* 0x0000002435377221 */ /* 0x040fe20000000100 */
[----:B------:R-:W-:Y:S01]  /*c8b0*/  FFMA.RM R40, R40, R11, 12582913 ;  /* 0x4b40000128287423 */ /* 0x000fe2000000400b */
[----:B------:R-:W-:Y:S01]  /*c8c0*/  FADD R31, -R53, R48 ;  /* 0x00000030351f7221 */ /* 0x000fe20000000100 */
[----:B------:R-:W-:Y:S01]  /*c8d0*/  FFMA R18, R65, 1.4426950216293334961, -R18 ;  /* 0x3fb8aa3b41127823 */ /* 0x000fe20000000812 */
[----:B------:R-:W-:Y:S01]  /*c8e0*/  MUFU.EX2 R67, R67 ;  /* 0x0000004300437308 */ /* 0x000fe20000000800 */
[C---:B------:R-:W-:Y:S01]  /*c8f0*/  FADD R39, -R53.reuse, R38 ;  /* 0x0000002635277221 */ /* 0x040fe20000000100 */
[----:B------:R-:W-:Y:S01]  /*c900*/  FADD R29, -R53, R42 ;  /* 0x0000002a351d7221 */ /* 0x000fe20000000100 */
[----:B------:R-:W-:Y:S01]  /*c910*/  FFMA R65, R65, 1.925963033500011079e-08, R18 ;  /* 0x32a5706041417823 */ /* 0x000fe20000000012 */
[----:B------:R-:W-:Y:S01]  /*c920*/  FADD R18, R22, -12583039 ;  /* 0xcb40007f16127421 */ /* 0x000fe20000000000 */
[C---:B------:R-:W-:Y:S01]  /*c930*/  FADD R15, -R53.reuse, R50 ;  /* 0x00000032350f7221 */ /* 0x040fe20000000100 */
[C---:B------:R-:W-:Y:S01]  /*c940*/  FADD R33, -R53.reuse, R56 ;  /* 0x0000003835217221 */ /* 0x040fe20000000100 */
[----:B------:R-:W-:Y:S01]  /*c950*/  FADD R37, -R53, R58 ;  /* 0x0000003a35257221 */ /* 0x000fe20000000100 */
[----:B------:R-:W-:Y:S01]  /*c960*/  FFMA R18, R63, 1.4426950216293334961, -R18 ;  /* 0x3fb8aa3b3f127823 */ /* 0x000fe20000000812 */
[----:B------:R-:W2:Y:S01]  /*c970*/  MUFU.EX2 R77, R77 ;  /* 0x0000004d004d7308 */ /* 0x000ea20000000800 */
[----:B------:R-:W-:Y:S01]  /*c980*/  SHF.L.U32 R16, R16, 0x17, RZ ;  /* 0x0000001710107819 */ /* 0x000fe200000006ff */
[----:B------:R-:W-:-:S02]  /*c990*/  IMAD.SHL.U32 R4, R4, 0x800000, RZ ;  /* 0x0080000004047824 */ /* 0x000fc400078e00ff */
[----:B------:R-:W-:Y:S01]  /*c9a0*/  FFMA R63, R63, 1.925963033500011079e-08, R18 ;  /* 0x32a570603f3f7823 */ /* 0x000fe20000000012 */
[----:B------:R-:W-:Y:S01]  /*c9b0*/  FADD R18, R24, -12583039 ;  /* 0xcb40007f18127421 */ /* 0x000fe20000000000 */
[----:B------:R-:W-:Y:S01]  /*c9c0*/  IMAD.SHL.U32 R6, R6, 0x800000, RZ ;  /* 0x0080000006067824 */ /* 0x000fe200078e00ff */
[----:B------:R-:W-:Y:S01]  /*c9d0*/  SHF.L.U32 R8, R8, 0x17, RZ ;  /* 0x0000001708087819 */ /* 0x000fe200000006ff */
[----:B------:R-:W-:Y:S02]  /*c9e0*/  IMAD.SHL.U32 R10, R10, 0x800000, RZ ;  /* 0x008000000a0a7824 */ /* 0x000fe400078e00ff */
[----:B------:R-:W-:Y:S01]  /*c9f0*/  FFMA R18, R61, 1.4426950216293334961, -R18 ;  /* 0x3fb8aa3b3d127823 */ /* 0x000fe20000000812 */
[----:B------:R-:W3:Y:S01]  /*ca00*/  MUFU.EX2 R75, R75 ;  /* 0x0000004b004b7308 */ /* 0x000ee20000000800 */
[C---:B------:R-:W-:Y:S01]  /*ca10*/  FADD R41, -R53.reuse, R60 ;  /* 0x0000003c35297221 */ /* 0x040fe20000000100 */
[----:B------:R-:W-:Y:S01]  /*ca20*/  FADD R53, -R53, R62 ;  /* 0x0000003e35357221 */ /* 0x000fe20000000100 */
[----:B------:R-:W-:Y:S01]  /*ca30*/  FFMA R61, R61, 1.925963033500011079e-08, R18 ;  /* 0x32a570603d3d7823 */ /* 0x000fe20000000012 */
[----:B------:R-:W-:Y:S01]  /*ca40*/  FADD R18, R26, -12583039 ;  /* 0xcb40007f1a127421 */ /* 0x000fe20000000000 */
[----:B------:R-:W-:Y:S01]  /*ca50*/  SHF.L.U32 R20, R20, 0x17, RZ ;  /* 0x0000001714147819 */ /* 0x000fe200000006ff */
[----:B------:R-:W-:Y:S01]  /*ca60*/  FFMA.SAT R52, R53, R12, 0.5 ;  /* 0x3f00000035347423 */ /* 0x000fe2000000200c */
[----:B------:R-:W-:-:S02]  /*ca70*/  IMAD.SHL.U32 R22, R22, 0x800000, RZ ;  /* 0x0080000016167824 */ /* 0x000fc400078e00ff */
[C---:B------:R-:W-:Y:S01]  /*ca80*/  FFMA R18, R59.reuse, 1.4426950216293334961, -R18 ;  /* 0x3fb8aa3b3b127823 */ /* 0x040fe20000000812 */
[----:B------:R-:W4:Y:S01]  /*ca90*/  MUFU.EX2 R73, R73 ;  /* 0x0000004900497308 */ /* 0x000f220000000800 */
[----:B--2---:R-:W-:Y:S01]  /*caa0*/  FMUL R16, R16, R77 ;  /* 0x0000004d10107220 */ /* 0x004fe20000400000 */
[----:B------:R-:W-:Y:S02]  /*cab0*/  IMAD.SHL.U32 R24, R24, 0x800000, RZ ;  /* 0x0080000018187824 */ /* 0x000fe400078e00ff */
[----:B------:R-:W-:Y:S01]  /*cac0*/  FFMA R59, R59, 1.925963033500011079e-08, R18 ;  /* 0x32a570603b3b7823 */ /* 0x000fe20000000012 */
[C---:B------:R-:W-:Y:S01]  /*cad0*/  FADD R18, R28.reuse, -12583039 ;  /* 0xcb40007f1c127421 */ /* 0x040fe20000000000 */
[----:B------:R-:W-:Y:S01]  /*cae0*/  IMAD.SHL.U32 R28, R28, 0x800000, RZ ;  /* 0x008000001c1c7824 */ /* 0x000fe200078e00ff */
[----:B------:R-:W-:Y:S02]  /*caf0*/  SHF.L.U32 R26, R26, 0x17, RZ ;  /* 0x000000171a1a7819 */ /* 0x000fe400000006ff */
[----:B------:R-:W-:Y:S01]  /*cb00*/  FFMA R18, R57, 1.4426950216293334961, -R18 ;  /* 0x3fb8aa3b39127823 */ /* 0x000fe20000000812 */
[----:B------:R-:W2:Y:S01]  /*cb10*/  MUFU.EX2 R71, R71 ;  /* 0x0000004700477308 */ /* 0x000ea20000000800 */
[----:B---3--:R-:W-:-:S02]  /*cb20*/  FMUL R4, R4, R75 ;  /* 0x0000004b04047220 */ /* 0x008fc40000400000 */
[----:B------:R-:W-:Y:S01]  /*cb30*/  FFMA R57, R57, 1.925963033500011079e-08, R18 ;  /* 0x32a5706039397823 */ /* 0x000fe20000000012 */
[----:B------:R-:W-:-:S04]  /*cb40*/  FADD R18, R30, -12583039 ;  /* 0xcb40007f1e127421 */ /* 0x000fc80000000000 */
[C---:B------:R-:W-:Y:S01]  /*cb50*/  FFMA R18, R49.reuse, 1.4426950216293334961, -R18 ;  /* 0x3fb8aa3b31127823 */ /* 0x040fe20000000812 */
[----:B------:R-:W3:Y:S01]  /*cb60*/  MUFU.EX2 R57, R57 ;  /* 0x0000003900397308 */ /* 0x000ee20000000800 */
[----:B----4-:R-:W-:Y:S02]  /*cb70*/  FMUL R6, R6, R73 ;  /* 0x0000004906067220 */ /* 0x010fe40000400000 */
[----:B------:R-:W-:Y:S01]  /*cb80*/  FFMA R49, R49, 1.925963033500011079e-08, R18 ;  /* 0x32a5706031317823 */ /* 0x000fe20000000012 */
[----:B------:R-:W-:Y:S01]  /*cb90*/  FMUL R18, R14, R67 ;  /* 0x000000430e127220 */ /* 0x000fe20000400000 */
[----:B------:R-:W-:-:S03]  /*cba0*/  FADD R14, R32, -12583039 ;  /* 0xcb40007f200e7421 */ /* 0x000fc60000000000 */
[----:B------:R-:W-:Y:S01]  /*cbb0*/  MUFU.EX2 R50, R49 ;  /* 0x0000003100327308 */ /* 0x000fe20000000800 */
[----:B------:R-:W-:Y:S01]  /*cbc0*/  FFMA R14, R43, 1.4426950216293334961, -R14 ;  /* 0x3fb8aa3b2b0e7823 */ /* 0x000fe2000000080e */
[----:B--2---:R-:W-:-:S03]  /*cbd0*/  FMUL R8, R8, R71 ;  /* 0x0000004708087220 */ /* 0x004fc60000400000 */
[----:B------:R-:W-:Y:S01]  /*cbe0*/  FFMA R44, R43, 1.925963033500011079e-08, R14 ;  /* 0x32a570602b2c7823 */ /* 0x000fe2000000000e */
[----:B------:R-:W-:Y:S02]  /*cbf0*/  FADD R14, R34, -12583039 ;  /* 0xcb40007f220e7421 */ /* 0x000fe40000000000 */
[----:B------:R-:W2:Y:S01]  /*cc00*/  MUFU.EX2 R69, R69 ;  /* 0x0000004500457308 */ /* 0x000ea20000000800 */
[----:B---3--:R-:W-:Y:S01]  /*cc10*/  FMUL R28, R28, R57 ;  /* 0x000000391c1c7220 */ /* 0x008fe20000400000 */
[----:B------:R-:W-:-:S04]  /*cc20*/  FFMA R14, R51, 1.4426950216293334961, -R14 ;  /* 0x3fb8aa3b330e7823 */ /* 0x000fc8000000080e */
[----:B------:R-:W-:Y:S01]  /*cc30*/  FFMA R51, R51, 1.925963033500011079e-08, R14 ;  /* 0x32a5706033337823 */ /* 0x000fe2000000000e */
[----:B------:R-:W-:Y:S01]  /*cc40*/  FADD R14, R40, -12583039 ;  /* 0xcb40007f280e7421 */ /* 0x000fe20000000000 */
[----:B------:R-:W-:Y:S03]  /*cc50*/  MUFU.EX2 R57, R44 ;  /* 0x0000002c00397308 */ /* 0x000fe60000000800 */
[----:B------:R-:W-:-:S04]  /*cc60*/  FFMA R14, R45, 1.4426950216293334961, -R14 ;  /* 0x3fb8aa3b2d0e7823 */ /* 0x000fc8000000080e */
[----:B------:R-:W-:Y:S01]  /*cc70*/  FFMA R48, R45, 1.925963033500011079e-08, R14 ;  /* 0x32a570602d307823 */ /* 0x000fe2000000000e */
[----:B------:R-:W-:Y:S01]  /*cc80*/  FFMA.SAT R14, R55, R12, 0.5 ;  /* 0x3f000000370e7423 */ /* 0x000fe2000000200c */
[----:B------:R-:W3:Y:S01]  /*cc90*/  MUFU.EX2 R65, R65 ;  /* 0x0000004100417308 */ /* 0x000ee20000000800 */
[----:B--2---:R-:W-:Y:S02]  /*cca0*/  FMUL R10, R10, R69 ;  /* 0x000000450a0a7220 */ /* 0x004fe40000400000 */
[----:B------:R-:W-:-:S04]  /*ccb0*/  FFMA.RM R43, R14, R11, 12582913 ;  /* 0x4b4000010e2b7423 */ /* 0x000fc8000000400b */
[----:B------:R-:W-:Y:S01]  /*ccc0*/  FADD R14, R43, -12583039 ;  /* 0xcb40007f2b0e7421 */ /* 0x000fe20000000000 */
[----:B------:R-:W2:Y:S03]  /*ccd0*/  MUFU.EX2 R63, R63 ;  /* 0x0000003f003f7308 */ /* 0x000ea60000000800 */
[----:B------:R-:W-:-:S04]  /*cce0*/  FFMA R14, R55, 1.4426950216293334961, -R14 ;  /* 0x3fb8aa3b370e7823 */ /* 0x000fc8000000080e */
[----:B------:R-:W-:Y:S01]  /*ccf0*/  FFMA R55, R55, 1.925963033500011079e-08, R14 ;  /* 0x32a5706037377823 */ /* 0x000fe2000000000e */
[----:B------:R-:W-:Y:S01]  /*cd00*/  FFMA.SAT R14, R39, R12, 0.5 ;  /* 0x3f000000270e7423 */ /* 0x000fe2000000200c */
[----:B------:R-:W4:Y:S01]  /*cd10*/  MUFU.EX2 R61, R61 ;  /* 0x0000003d003d7308 */ /* 0x000f220000000800 */
[----:B---3--:R-:W-:Y:S02]  /*cd20*/  FMUL R20, R20, R65 ;  /* 0x0000004114147220 */ /* 0x008fe40000400000 */
[----:B------:R-:W-:-:S04]  /*cd30*/  FFMA.RM R14, R14, R11, 12582913 ;  /* 0x4b4000010e0e7423 */ /* 0x000fc8000000400b */
[----:B------:R-:W-:Y:S01]  /*cd40*/  FADD R36, R14, -12583039 ;  /* 0xcb40007f0e247421 */ /* 0x000fe20000000000 */
[----:B------:R-:W3:Y:S01]  /*cd50*/  MUFU.EX2 R59, R59 ;  /* 0x0000003b003b7308 */ /* 0x000ee20000000800 */
[----:B--2---:R-:W-:Y:S01]  /*cd60*/  FMUL R22, R22, R63 ;  /* 0x0000003f16167220 */ /* 0x004fe20000400000 */
[----:B------:R-:W-:Y:S02]  /*cd70*/  IMAD.SHL.U32 R14, R14, 0x800000, RZ ;  /* 0x008000000e0e7824 */ /* 0x000fe400078e00ff */
[----:B------:R-:W-:-:S04]  /*cd80*/  FFMA R36, R39, 1.4426950216293334961, -R36 ;  /* 0x3fb8aa3b27247823 */ /* 0x000fc80000000824 */
[----:B------:R-:W-:Y:S01]  /*cd90*/  FFMA R39, R39, 1.925963033500011079e-08, R36 ;  /* 0x32a5706027277823 */ /* 0x000fe20000000024 */
[----:B------:R-:W-:Y:S01]  /*cda0*/  FFMA.SAT R36, R29, R12, 0.5 ;  /* 0x3f0000001d247423 */ /* 0x000fe2000000200c */
[----:B----4-:R-:W-:-:S03]  /*cdb0*/  FMUL R24, R24, R61 ;  /* 0x0000003d18187220 */ /* 0x010fc60000400000 */
[----:B------:R-:W-:Y:S01]  /*cdc0*/  FFMA.RM R36, R36, R11, 12582913 ;  /* 0x4b40000124247423 */ /* 0x000fe2000000400b */
[----:B------:R-:W-:Y:S03]  /*cdd0*/  MUFU.EX2 R39, R39 ;  /* 0x0000002700277308 */ /* 0x000fe60000000800 */
[----:B------:R-:W-:Y:S01]  /*cde0*/  FADD R38, R36, -12583039 ;  /* 0xcb40007f24267421 */ /* 0x000fe20000000000 */
[----:B---3--:R-:W-:Y:S01]  /*cdf0*/  FMUL R26, R26, R59 ;  /* 0x0000003b1a1a7220 */ /* 0x008fe20000400000 */
[----:B------:R-:W-:Y:S02]  /*ce00*/  IMAD.SHL.U32 R36, R36, 0x800000, RZ ;  /* 0x0080000024247824 */ /* 0x000fe400078e00ff */
[----:B------:R-:W-:-:S04]  /*ce10*/  FFMA R38, R29, 1.4426950216293334961, -R38 ;  /* 0x3fb8aa3b1d267823 */ /* 0x000fc80000000826 */
[----:B------:R-:W-:Y:S01]  /*ce20*/  FFMA R42, R29, 1.925963033500011079e-08, R38 ;  /* 0x32a570601d2a7823 */ /* 0x000fe20000000026 */
[-C--:B------:R-:W-:Y:S01]  /*ce30*/  FFMA.SAT R38, R13, R12.reuse, 0.5 ;  /* 0x3f0000000d267423 */ /* 0x080fe2000000200c */
[----:B------:R-:W-:Y:S01]  /*ce40*/  IMAD.SHL.U32 R29, R30, 0x800000, RZ ;  /* 0x008000001e1d7824 */ /* 0x000fe200078e00ff */
[----:B------:R-:W-:Y:S01]  /*ce50*/  SHF.L.U32 R30, R32, 0x17, RZ ;  /* 0x00000017201e7819 */ /* 0x000fe200000006ff */
[----:B------:R-:W-:Y:S01]  /*ce60*/  FFMA.SAT R32, R31, R12, 0.5 ;  /* 0x3f0000001f207423 */ /* 0x000fe2000000200c */
[----:B------:R-:W-:Y:S01]  /*ce70*/  FFMA.RM R38, R38, R11, 12582913 ;  /* 0x4b40000126267423 */ /* 0x000fe2000000400b */
[----:B------:R-:W-:Y:S02]  /*ce80*/  FMUL R29, R29, R50 ;  /* 0x000000321d1d7220 */ /* 0x000fe40000400000 */
[----:B------:R-:W-:Y:S01]  /*ce90*/  FMUL R30, R30, R57 ;  /* 0x000000391e1e7220 */ /* 0x000fe20000400000 */
[----:B------:R-:W-:Y:S01]  /*cea0*/  FADD R50, R38, -12583039 ;  /* 0xcb40007f26327421 */ /* 0x000fe20000000000 */
[----:B------:R-:W-:Y:S03]  /*ceb0*/  MUFU.EX2 R57, R48 ;  /* 0x0000003000397308 */ /* 0x000fe60000000800 */
[----:B------:R-:W-:-:S04]  /*cec0*/  FFMA R50, R13, 1.4426950216293334961, -R50 ;  /* 0x3fb8aa3b0d327823 */ /* 0x000fc80000000832 */
[----:B------:R-:W-:Y:S01]  /*ced0*/  FFMA R45, R13, 1.925963033500011079e-08, R50 ;  /* 0x32a570600d2d7823 */ /* 0x000fe20000000032 */
[----:B------:R-:W-:Y:S02]  /*cee0*/  FFMA.RM R13, R32, R11, 12582913 ;  /* 0x4b400001200d7423 */ /* 0x000fe4000000400b */
[----:B------:R-:W2:Y:S02]  /*cef0*/  MUFU.EX2 R32, R51 ;  /* 0x0000003300207308 */ /* 0x000ea40000000800 */
[C---:B------:R-:W-:Y:S01]  /*cf00*/  FADD R44, R13.reuse, -12583039 ;  /* 0xcb40007f0d2c7421 */ /* 0x040fe20000000000 */
[----:B------:R-:W-:-:S03]  /*cf10*/  IMAD.SHL.U32 R13, R13, 0x800000, RZ ;  /* 0x008000000d0d7824 */ /* 0x000fc600078e00ff */
[C---:B------:R-:W-:Y:S02]  /*cf20*/  FFMA R44, R31.reuse, 1.4426950216293334961, -R44 ;  /* 0x3fb8aa3b1f2c7823 */ /* 0x040fe4000000082c */
[----:B------:R-:W3:Y:S02]  /*cf30*/  MUFU.EX2 R51, R42 ;  /* 0x0000002a00337308 */ /* 0x000ee40000000800 */
[----:B------:R-:W-:Y:S01]  /*cf40*/  FFMA R49, R31, 1.925963033500011079e-08, R44 ;  /* 0x32a570601f317823 */ /* 0x000fe2000000002c */
[----:B------:R-:W-:Y:S01]  /*cf50*/  FFMA.SAT R44, R15, R12, 0.5 ;  /* 0x3f0000000f2c7423 */ /* 0x000fe2000000200c */
[----:B------:R-:W-:-:S03]  /*cf60*/  IMAD.SHL.U32 R31, R34, 0x800000, RZ ;  /* 0x00800000221f7824 */ /* 0x000fc600078e00ff */
[----:B------:R-:W-:Y:S01]  /*cf70*/  FFMA.RM R44, R44, R11, 12582913 ;  /* 0x4b4000012c2c7423 */ /* 0x000fe2000000400b */
[----:B------:R-:W-:Y:S01]  /*cf80*/  MUFU.EX2 R54, R49 ;  /* 0x0000003100367308 */ /* 0x000fe20000000800 */
[----:B--2---:R-:W-:Y:S01]  /*cf90*/  FMUL R31, R31, R32 ;  /* 0x000000201f1f7220 */ /* 0x004fe20000400000 */
[----:B------:R-:W-:Y:S02]  /*cfa0*/  IMAD.SHL.U32 R32, R40, 0x800000, RZ ;  /* 0x0080000028207824 */ /* 0x000fe400078e00ff */
[----:B------:R-:W-:Y:S02]  /*cfb0*/  FADD R34, R44, -12583039 ;  /* 0xcb40007f2c227421 */ /* 0x000fe40000000000 */
[----:B------:R-:W-:Y:S02]  /*cfc0*/  FMUL R32, R32, R57 ;  /* 0x0000003920207220 */ /* 0x000fe40000400000 */
[----:B------:R-:W-:Y:S01]  /*cfd0*/  FFMA R34, R15, 1.4426950216293334961, -R34 ;  /* 0x3fb8aa3b0f227823 */ /* 0x000fe20000000822 */
[----:B---3--:R-:W-:-:S03]  /*cfe0*/  FMUL R36, R36, R51 ;  /* 0x0000003324247220 */ /* 0x008fc60000400000 */
[----:B------:R-:W-:Y:S01]  /*cff0*/  FFMA R50, R15, 1.925963033500011079e-08, R34 ;  /* 0x32a570600f327823 */ /* 0x000fe20000000022 */
[----:B------:R-:W-:-:S04]  /*d000*/  FFMA.SAT R34, R33, R12, 0.5 ;  /* 0x3f00000021227423 */ /* 0x000fc8000000200c */
[----:B------:R-:W-:Y:S01]  /*d010*/  FFMA.RM R15, R34, R11, 12582913 ;  /* 0x4b400001220f7423 */ /* 0x000fe2000000400b */
[----:B------:R-:W-:Y:S03]  /*d020*/  MUFU.EX2 R50, R50 ;  /* 0x0000003200327308 */ /* 0x000fe60000000800 */
[C---:B------:R-:W-:Y:S01]  /*d030*/  FADD R40, R15.reuse, -12583039 ;  /* 0xcb40007f0f287421 */ /* 0x040fe20000000000 */
[----:B------:R-:W-:-:S03]  /*d040*/  SHF.L.U32 R15, R15, 0x17, RZ ;  /* 0x000000170f0f7819 */ /* 0x000fc600000006ff */
[C---:B------:R-:W-:Y:S01]  /*d050*/  FFMA R40, R33.reuse, 1.4426950216293334961, -R40 ;  /* 0x3fb8aa3b21287823 */ /* 0x040fe20000000828 */
[----:B------:R-:W2:Y:S03]  /*d060*/  MUFU.EX2 R34, R55 ;  /* 0x0000003700227308 */ /* 0x000ea60000000800 */
[----:B------:R-:W-:Y:S01]  /*d070*/  FFMA R48, R33, 1.925963033500011079e-08, R40 ;  /* 0x32a5706021307823 */ /* 0x000fe20000000028 */
[----:B------:R-:W-:Y:S01]  /*d080*/  FFMA.SAT R40, R37, R12, 0.5 ;  /* 0x3f00000025287423 */ /* 0x000fe2000000200c */
[----:B------:R-:W-:-:S03]  /*d090*/  SHF.L.U32 R33, R43, 0x17, RZ ;  /* 0x000000172b217819 */ /* 0x000fc600000006ff */
[----:B------:R-:W-:Y:S01]  /*d0a0*/  FFMA.RM R40, R40, R11, 12582913 ;  /* 0x4b40000128287423 */ /* 0x000fe2000000400b */
[----:B------:R-:W3:Y:S03]  /*d0b0*/  MUFU.EX2 R48, R48 ;  /* 0x0000003000307308 */ /* 0x000ee60000000800 */
[C---:B------:R-:W-:Y:S02]  /*d0c0*/  IMAD.SHL.U32 R42, R40.reuse, 0x800000, RZ ;  /* 0x00800000282a7824 */ /* 0x040fe400078e00ff */
[----:B--2---:R-:W-:Y:S01]  /*d0d0*/  FMUL R33, R33, R34 ;  /* 0x0000002221217220 */ /* 0x004fe20000400000 */
[----:B------:R-:W-:-:S04]  /*d0e0*/  FADD R34, R40, -12583039 ;  /* 0xcb40007f28227421 */ /* 0x000fc80000000000 */
[----:B------:R-:W-:-:S04]  /*d0f0*/  FFMA R34, R37, 1.4426950216293334961, -R34 ;  /* 0x3fb8aa3b25227823 */ /* 0x000fc80000000822 */
[----:B------:R-:W-:Y:S01]  /*d100*/  FFMA R43, R37, 1.925963033500011079e-08, R34 ;  /* 0x32a57060252b7823 */ /* 0x000fe20000000022 */
[----:B------:R-:W-:Y:S01]  /*d110*/  FADD R37, RZ, R16 ;  /* 0x00000010ff257221 */ /* 0x000fe20000000000 */
[----:B------:R-:W-:Y:S01]  /*d120*/  FFMA.SAT R34, R41, R12, 0.5 ;  /* 0x3f00000029227423 */ /* 0x000fe2000000200c */
[----:B---3--:R-:W-:Y:S02]  /*d130*/  FMUL R40, R15, R48 ;  /* 0x000000300f287220 */ /* 0x008fe40000400000 */
[----:B------:R-:W-:Y:S01]  /*d140*/  FADD R37, R37, R4 ;  /* 0x0000000425257221 */ /* 0x000fe20000000000 */
[-C--:B------:R-:W-:Y:S01]  /*d150*/  FFMA.RM R12, R34, R11.reuse, 12582913 ;  /* 0x4b400001220c7423 */ /* 0x080fe2000000400b */
[----:B------:R-:W-:Y:S01]  /*d160*/  FFMA.RM R11, R52, R11, 12582913 ;  /* 0x4b400001340b7423 */ /* 0x000fe2000000400b */
[----:B------:R-:W2:Y:S01]  /*d170*/  MUFU.EX2 R43, R43 ;  /* 0x0000002b002b7308 */ /* 0x000ea20000000800 */
[----:B------:R-:W-:Y:S01]  /*d180*/  FADD R37, R37, R6 ;  /* 0x0000000625257221 */ /* 0x000fe20000000000 */
[----:B------:R-:W-:-:S03]  /*d190*/  FADD R34, R12, -12583039 ;  /* 0xcb40007f0c227421 */ /* 0x000fc60000000000 */
[----:B------:R-:W-:Y:S01]  /*d1a0*/  FADD R37, R37, R8 ;  /* 0x0000000825257221 */ /* 0x000fe20000000000 */
[----:B------:R-:W-:Y:S02]  /*d1b0*/  FFMA R34, R41, 1.4426950216293334961, -R34 ;  /* 0x3fb8aa3b29227823 */ /* 0x000fe40000000822 */
[----:B------:R-:W3:Y:S01]  /*d1c0*/  MUFU.EX2 R52, R45 ;  /* 0x0000002d00347308 */ /* 0x000ee20000000800 */
[----:B------:R-:W-:Y:S01]  /*d1d0*/  FADD R37, R37, R10 ;  /* 0x0000000a25257221 */ /* 0x000fe20000000000 */
[----:B------:R-:W-:Y:S01]  /*d1e0*/  FFMA R41, R41, 1.925963033500011079e-08, R34 ;  /* 0x32a5706029297823 */ /* 0x000fe20000000022 */
[C---:B------:R-:W-:Y:S01]  /*d1f0*/  FADD R34, R11.reuse, -12583039 ;  /* 0xcb40007f0b227421 */ /* 0x040fe20000000000 */
[----:B------:R-:W-:Y:S01]  /*d200*/  SHF.L.U32 R11, R11, 0x17, RZ ;  /* 0x000000170b0b7819 */ /* 0x000fe200000006ff */
[----:B------:R-:W-:Y:S02]  /*d210*/  FADD R37, R37, R18 ;  /* 0x0000001225257221 */ /* 0x000fe40000000000 */
[----:B------:R-:W-:Y:S01]  /*d220*/  FFMA R34, R53, 1.4426950216293334961, -R34 ;  /* 0x3fb8aa3b35227823 */ /* 0x000fe20000000822 */
[----:B------:R2:W4:Y:S01]  /*d230*/  MUFU.EX2 R45, R41 ;  /* 0x00000029002d7308 */ /* 0x0005220000000800 */
[----:B------:R-:W-:-:S02]  /*d240*/  FADD R37, R37, R20 ;  /* 0x0000001425257221 */ /* 0x000fc40000000000 */
[----:B------:R-:W-:Y:S01]  /*d250*/  FFMA R53, R53, 1.925963033500011079e-08, R34 ;  /* 0x32a5706035357823 */ /* 0x000fe20000000022 */
[----:B------:R-:W-:Y:S01]  /*d260*/  FMUL R34, R14, R39 ;  /* 0x000000270e227220 */ /* 0x000fe20000400000 */
[----:B------:R-:W-:-:S04]  /*d270*/  FADD R37, R37, R22 ;  /* 0x0000001625257221 */ /* 0x000fc80000000000 */
[----:B------:R-:W-:Y:S01]  /*d280*/  FADD R37, R37, R24 ;  /* 0x0000001825257221 */ /* 0x000fe20000000000 */
[----:B--2---:R-:W-:-:S03]  /*d290*/  FMUL R41, R42, R43 ;  /* 0x0000002b2a297220 */ /* 0x004fc60000400000 */
[----:B------:R-:W-:-:S04]  /*d2a0*/  FADD R37, R37, R26 ;  /* 0x0000001a25257221 */ /* 0x000fc80000000000 */
[----:B------:R-:W-:-:S04]  /*d2b0*/  FADD R14, R37, R28 ;  /* 0x0000001c250e7221 */ /* 0x000fc80000000000 */
[----:B------:R-:W-:-:S04]  /*d2c0*/  FADD R37, R14, R29 ;  /* 0x0000001d0e257221 */ /* 0x000fc80000000000 */
[----:B------:R-:W-:Y:S01]  /*d2d0*/  FADD R14, R37, R30 ;  /* 0x0000001e250e7221 */ /* 0x000fe20000000000 */
[----:B------:R-:W-:Y:S01]  /*d2e0*/  SHF.L.U32 R37, R38, 0x17, RZ ;  /* 0x0000001726257819 */ /* 0x000fe200000006ff */
[----:B------:R-:W-:Y:S02]  /*d2f0*/  FMUL R38, R13, R54 ;  /* 0x000000360d267220 */ /* 0x000fe40000400000 */
[----:B------:R-:W-:Y:S02]  /*d300*/  FADD R39, R14, R31 ;  /* 0x0000001f0e277221 */ /* 0x000fe40000000000 */
[----:B---3--:R-:W-:Y:S02]  /*d310*/  FMUL R37, R37, R52 ;  /* 0x0000003425257220 */ /* 0x008fe40000400000 */
[----:B------:R-:W-:-:S04]  /*d320*/  FADD R14, R39, R32 ;  /* 0x00000020270e7221 */ /* 0x000fc80000000000 */
[----:B------:R-:W-:-:S04]  /*d330*/  FADD R39, R14, R33 ;  /* 0x000000210e277221 */ /* 0x000fc80000000000 */
[----:B------:R-:W-:-:S04]  /*d340*/  FADD R39, R39, R34 ;  /* 0x0000002227277221 */ /* 0x000fc80000000000 */
[----:B------:R-:W-:Y:S01]  /*d350*/  FADD R14, R39, R36 ;  /* 0x00000024270e7221 */ /* 0x000fe20000000000 */
[----:B------:R-:W-:Y:S02]  /*d360*/  IMAD.SHL.U32 R39, R44, 0x800000, RZ ;  /* 0x008000002c277824 */ /* 0x000fe400078e00ff */
[----:B------:R-:W2:Y:S01]  /*d370*/  MUFU.EX2 R44, R53 ;  /* 0x00000035002c7308 */ /* 0x000ea20000000800 */
[----:B------:R-:W-:Y:S01]  /*d380*/  FADD R13, R14, R37 ;  /* 0x000000250e0d7221 */ /* 0x000fe20000000000 */
[----:B------:R-:W-:-:S03]  /*d390*/  FMUL R39, R39, R50 ;  /* 0x0000003227277220 */ /* 0x000fc60000400000 */
[----:B------:R-:W-:-:S04]  /*d3a0*/  FADD R14, R13, R38 ;  /* 0x000000260d0e7221 */ /* 0x000fc80000000000 */
[----:B------:R-:W-:Y:S01]  /*d3b0*/  FADD R13, R14, R39 ;  /* 0x000000270e0d7221 */ /* 0x000fe20000000000 */
[----:B------:R-:W-:-:S03]  /*d3c0*/  IMAD.SHL.U32 R14, R12, 0x800000, RZ ;  /* 0x008000000c0e7824 */ /* 0x000fc600078e00ff */
[----:B------:R-:W-:Y:S01]  /*d3d0*/  FADD R12, R13, R40 ;  /* 0x000000280d0c7221 */ /* 0x000fe20000000000 */
[----:B----4-:R-:W-:-:S03]  /*d3e0*/  FMUL R43, R14, R45 ;  /* 0x0000002d0e2b7220 */ /* 0x010fc60000400000 */
[----:B------:R-:W-:Y:S01]  /*d3f0*/  FADD R12, R12, R41 ;  /* 0x000000290c0c7221 */ /* 0x000fe20000000000 */
[----:B--2---:R-:W-:-:S03]  /*d400*/  FMUL R42, R11, R44 ;  /* 0x0000002c0b2a7220 */ /* 0x004fc60000400000 */
        /* <DEDUP_REMOVED lines=11> */
.L_x_2267:
        /* <DEDUP_REMOVED lines=12> */
[----:B012---:R-:W-:Y:S05]  /*d580*/  CALL.REL.NOINC `($__internal_24_$__cuda_sm3x_div_rn_noftz_f32_slowpath) ;  /* 0x0000003400087944 */ /* 0x007fea0003c00000 */
[----:B------:R-:W-:-:S07]  /*d590*/  IMAD.MOV.U32 R14, RZ, RZ, R11 ;  /* 0x000000ffff0e7224 */ /* 0x000fce00078e000b */
.L_x_2206:
[----:B------:R-:W-:Y:S05]  /*d5a0*/  BSYNC.RECONVERGENT B3 ;  /* 0x0000000000037941 */ /* 0x000fea0003800200 */
.L_x_2205:
        /* <DEDUP_REMOVED lines=9> */
[----:B------:R-:W-:Y:S01]  /*d640*/  MOV R16, R4 ;  /* 0x0000000400107202 */ /* 0x000fe20000000f00 */
[----:B------:R-:W-:Y:S01]  /*d650*/  IMAD.MOV.U32 R11, RZ, RZ, R59 ;  /* 0x000000ffff0b7224 */ /* 0x000fe200078e003b */
[----:B------:R-:W-:-:S07]  /*d660*/  MOV R12, 0xd680 ;  /* 0x0000d680000c7802 */ /* 0x000fce0000000f00 */
[----:B012---:R-:W-:Y:S05]  /*d670*/  CALL.REL.NOINC `($__internal_24_$__cuda_sm3x_div_rn_noftz_f32_slowpath) ;  /* 0x0000003000cc7944 */ /* 0x007fea0003c00000 */
[----:B------:R-:W-:-:S07]  /*d680*/  IMAD.MOV.U32 R15, RZ, RZ, R11 ;  /* 0x000000ffff0f7224 */ /* 0x000fce00078e000b */
.L_x_2208:
[----:B------:R-:W-:Y:S05]  /*d690*/  BSYNC.RECONVERGENT B3 ;  /* 0x0000000000037941 */ /* 0x000fea0003800200 */
.L_x_2207:
        /* <DEDUP_REMOVED lines=14> */
.L_x_2210:
[----:B------:R-:W-:Y:S05]  /*d780*/  BSYNC.RECONVERGENT B3 ;  /* 0x0000000000037941 */ /* 0x000fea0003800200 */
.L_x_2209:
[----:B------:R-:W3:Y:S01]  /*d790*/  MUFU.RCP R4, R59 ;  /* 0x0000003b00047308 */ /* 0x000ee20000001000 */
[----:B------:R-:W-:Y:S07]  /*d7a0*/  BSSY.RECONVERGENT B3, `(.L_x_2211) ;  /* 0x000000d000037945 */ /* 0x000fee0003800200 */
[----:B------:R-:W4:Y:S01]  /*d7b0*/  FCHK P1, R8, R59 ;  /* 0x0000003b08007302 */ /* 0x000f220000020000 */
[----:B---3--:R-:W-:-:S04]  /*d7c0*/  FFMA R11, -R59, R4, 1 ;  /* 0x3f8000003b0b7423 */ /* 0x008fc80000000104 */
[----:B------:R-:W-:-:S04]  /*d7d0*/  FFMA R6, R4, R11, R4 ;  /* 0x0000000b04067223 */ /* 0x000fc80000000004 */
[----:B--2---:R-:W-:-:S04]  /*d7e0*/  FFMA R49, R8, R6, RZ ;  /* 0x0000000608317223 */ /* 0x004fc800000000ff */
[----:B------:R-:W-:-:S04]  /*d7f0*/  FFMA R4, -R59, R49, R8 ;  /* 0x000000313b047223 */ /* 0x000fc80000000108 */
[----:B------:R-:W-:Y:S01]  /*d800*/  FFMA R49, R6, R4, R49 ;  /* 0x0000000406317223 */ /* 0x000fe20000000031 */
[----:B----4-:R-:W-:Y:S06]  /*d810*/  @!P1 BRA `(.L_x_2212) ;  /* 0x0000000000149947 */ /* 0x010fec0003800000 */
[----:B------:R-:W-:Y:S01]  /*d820*/  MOV R16, R8 ;  /* 0x0000000800107202 */ /* 0x000fe20000000f00 */
[----:B------:R-:W-:Y:S01]  /*d830*/  IMAD.MOV.U32 R11, RZ, RZ, R59 ;  /* 0x000000ffff0b7224 */ /* 0x000fe200078e003b */
[----:B------:R-:W-:-:S07]  /*d840*/  MOV R12, 0xd860 ;  /* 0x0000d860000c7802 */ /* 0x000fce0000000f00 */
[----:B01----:R-:W-:Y:S05]  /*d850*/  CALL.REL.NOINC `($__internal_24_$__cuda_sm3x_div_rn_noftz_f32_slowpath) ;  /* 0x0000003000547944 */ /* 0x003fea0003c00000 */
[----:B------:R-:W-:-:S07]  /*d860*/  IMAD.MOV.U32 R49, RZ, RZ, R11 ;  /* 0x000000ffff317224 */ /* 0x000fce00078e000b */
.L_x_2212:
[----:B------:R-:W-:Y:S05]  /*d870*/  BSYNC.RECONVERGENT B3 ;  /* 0x0000000000037941 */ /* 0x000fea0003800200 */
.L_x_2211:
        /* <DEDUP_REMOVED lines=12> */
[----:B01----:R-:W-:Y:S05]  /*d940*/  CALL.REL.NOINC `($__internal_24_$__cuda_sm3x_div_rn_noftz_f32_slowpath) ;  /* 0x0000003000187944 */ /* 0x003fea0003c00000 */
[----:B------:R-:W-:-:S07]  /*d950*/  IMAD.MOV.U32 R51, RZ, RZ, R11 ;  /* 0x000000ffff337224 */ /* 0x000fce00078e000b */
.L_x_2214:
[----:B------:R-:W-:Y:S05]  /*d960*/  BSYNC.RECONVERGENT B3 ;  /* 0x0000000000037941 */ /* 0x000fea0003800200 */
.L_x_2213:
        /* <DEDUP_REMOVED lines=14> */
.L_x_2216:
[----:B------:R-:W-:Y:S05]  /*da50*/  BSYNC.RECONVERGENT B3 ;  /* 0x0000000000037941 */ /* 0x000fea0003800200 */
.L_x_2215:
        /* <DEDUP_REMOVED lines=14> */
.L_x_2218:
[----:B------:R-:W-:Y:S05]  /*db40*/  BSYNC.RECONVERGENT B3 ;  /* 0x0000000000037941 */ /* 0x000fea0003800200 */
.L_x_2217:
        /* <DEDUP_REMOVED lines=14> */
.L_x_2220:
[----:B------:R-:W-:Y:S05]  /*dc30*/  BSYNC.RECONVERGENT B3 ;  /* 0x0000000000037941 */ /* 0x000fea0003800200 */
.L_x_2219:
        /* <DEDUP_REMOVED lines=14> */
.L_x_2222:
[----:B------:R-:W-:Y:S05]  /*dd20*/  BSYNC.RECONVERGENT B3 ;  /* 0x0000000000037941 */ /* 0x000fea0003800200 */
.L_x_2221:
        /* <DEDUP_REMOVED lines=14> */
.L_x_2224:
[----:B------:R-:W-:Y:S05]  /*de10*/  BSYNC.RECONVERGENT B3 ;  /* 0x0000000000037941 */ /* 0x000fea0003800200 */
.L_x_2223:
        /* <DEDUP_REMOVED lines=14> */
.L_x_2226:
[----:B------:R-:W-:Y:S05]  /*df00*/  BSYNC.RECONVERGENT B3 ;  /* 0x0000000000037941 */ /* 0x000fea0003800200 */
.L_x_2225:
        /* <DEDUP_REMOVED lines=14> */
.L_x_2228:
[----:B------:R-:W-:Y:S05]  /*dff0*/  BSYNC.RECONVERGENT B3 ;  /* 0x0000000000037941 */ /* 0x000fea0003800200 */
.L_x_2227:
        /* <DEDUP_REMOVED lines=14> */
.L_x_2230:
[----:B------:R-:W-:Y:S05]  /*e0e0*/  BSYNC.RECONVERGENT B3 ;  /* 0x0000000000037941 */ /* 0x000fea0003800200 */
.L_x_2229:
        /* <DEDUP_REMOVED lines=14> */
.L_x_2232:
[----:B------:R-:W-:Y:S05]  /*e1d0*/  BSYNC.RECONVERGENT B3 ;  /* 0x0000000000037941 */ /* 0x000fea0003800200 */
.L_x_2231:
        /* <DEDUP_REMOVED lines=14> */
.L_x_2234:
[----:B------:R-:W-:Y:S05]  /*e2c0*/  BSYNC.RECONVERGENT B3 ;  /* 0x0000000000037941 */ /* 0x000fea0003800200 */
.L_x_2233:
        /* <DEDUP_REMOVED lines=14> */
.L_x_2236:
[----:B------:R-:W-:Y:S05]  /*e3b0*/  BSYNC.RECONVERGENT B3 ;  /* 0x0000000000037941 */ /* 0x000fea0003800200 */
.L_x_2235:
        /* <DEDUP_REMOVED lines=14> */
.L_x_2238:
[----:B------:R-:W-:Y:S05]  /*e4a0*/  BSYNC.RECONVERGENT B3 ;  /* 0x0000000000037941 */ /* 0x000fea0003800200 */
.L_x_2237:
        /* <DEDUP_REMOVED lines=14> */
.L_x_2240:
[----:B------:R-:W-:Y:S05]  /*e590*/  BSYNC.RECONVERGENT B3 ;  /* 0x0000000000037941 */ /* 0x000fea0003800200 */
.L_x_2239:
        /* <DEDUP_REMOVED lines=14> */
.L_x_2242:
[----:B------:R-:W-:Y:S05]  /*e680*/  BSYNC.RECONVERGENT B3 ;  /* 0x0000000000037941 */ /* 0x000fea0003800200 */
.L_x_2241:
        /* <DEDUP_REMOVED lines=14> */
.L_x_2244:
[----:B------:R-:W-:Y:S05]  /*e770*/  BSYNC.RECONVERGENT B3 ;  /* 0x0000000000037941 */ /* 0x000fea0003800200 */
.L_x_2243:
        /* <DEDUP_REMOVED lines=14> */
.L_x_2246:
[----:B------:R-:W-:Y:S05]  /*e860*/  BSYNC.RECONVERGENT B3 ;  /* 0x0000000000037941 */ /* 0x000fea0003800200 */
.L_x_2245:
        /* <DEDUP_REMOVED lines=14> */
.L_x_2248:
[----:B------:R-:W-:Y:S05]  /*e950*/  BSYNC.RECONVERGENT B3 ;  /* 0x0000000000037941 */ /* 0x000fea0003800200 */
.L_x_2247:
        /* <DEDUP_REMOVED lines=14> */
.L_x_2250:
[----:B------:R-:W-:Y:S05]  /*ea40*/  BSYNC.RECONVERGENT B3 ;  /* 0x0000000000037941 */ /* 0x000fea0003800200 */
.L_x_2249:
        /* <DEDUP_REMOVED lines=14> */
.L_x_2252:
[----:B------:R-:W-:Y:S05]  /*eb30*/  BSYNC.RECONVERGENT B3 ;  /* 0x0000000000037941 */ /* 0x000fea0003800200 */
.L_x_2251:
        /* <DEDUP_REMOVED lines=14> */
.L_x_2254:
[----:B------:R-:W-:Y:S05]  /*ec20*/  BSYNC.RECONVERGENT B3 ;  /* 0x0000000000037941 */ /* 0x000fea0003800200 */
.L_x_2253:
[C---:B0-----:R-:W-:Y:S01]  /*ec30*/  VIADD R10, R35.reuse, 0x60 ;  /* 0x00000060230a7836 */ /* 0x041fe20000000000 */
[C---:B------:R-:W-:Y:S01]  /*ec40*/  IADD3 R6, PT, PT, R35.reuse, 0x20, RZ ;  /* 0x0000002023067810 */ /* 0x040fe20007ffe0ff */
[C---:B------:R-:W-:Y:S01]  /*ec50*/  VIADD R8, R35.reuse, 0x40 ;  /* 0x0000004023087836 */ /* 0x040fe20000000000 */
[----:B-1----:R-:W-:Y:S01]  /*ec60*/  @!P0 R2UR UR4, R46 ;  /* 0x000000002e0482ca */ /* 0x002fe200000e0000 */
[----:B------:R-:W-:Y:S01]  /*ec70*/  IMAD R13, R2, UR48, RZ ;  /* 0x00000030020d7c24 */ /* 0x000fe2000f8e02ff */
[----:B------:R-:W-:Y:S01]  /*ec80*/  ISETP.GE.U32.AND P5, PT, R10, UR44, PT ;  /* 0x0000002c0a007c0c */ /* 0x000fe2000bfa6070 */
[----:B------:R-:W-:Y:S01]  /*ec90*/  IMAD.MOV.U32 R10, RZ, RZ, R35 ;  /* 0x000000ffff0a7224 */ /* 0x000fe200078e0023 */
[----:B------:R-:W-:Y:S01]  /*eca0*/  ISETP.GE.U32.AND P1, PT, R8, UR44, PT ;  /* 0x0000002c08007c0c */ /* 0x000fe2000bf26070 */
[----:B------:R-:W-:Y:S01]  /*ecb0*/  IMAD.MOV.U32 R11, RZ, RZ, RZ ;  /* 0x000000ffff0b7224 */ /* 0x000fe200078e00ff */
[----:B------:R-:W-:Y:S01]  /*ecc0*/  ISETP.GE.U32.AND P6, PT, R6, UR44, PT ;  /* 0x0000002c06007c0c */ /* 0x000fe2000bfc6070 */
[C---:B------:R-:W-:Y:S01]  /*ecd0*/  IMAD R13, R0.reuse, UR49, R13 ;  /* 0x00000031000d7c24 */ /* 0x040fe2000f8e020d */
[----:B------:R-:W-:Y:S01]  /*ece0*/  ISETP.GE.AND.EX P1, PT, RZ, UR45, PT, P1 ;  /* 0x0000002dff007c0c */ /* 0x000fe2000bf26310 */
[----:B------:R-:W-:Y:S01]  /*ecf0*/  IMAD.WIDE.U32 R10, R0, UR48, R10 ;  /* 0x00000030000a7c25 */ /* 0x000fe2000f8e000a */
[----:B------:R-:W-:-:S02]  /*ed00*/  IADD3 R6, PT, PT, R35, 0x80, RZ ;  /* 0x0000008023067810 */ /* 0x000fc40007ffe0ff */
[----:B------:R-:W-:Y:S01]  /*ed10*/  @!P0 R2UR UR5, R47 ;  /* 0x000000002f0582ca */ /* 0x000fe200000e0000 */
[----:B------:R-:W-:Y:S01]  /*ed20*/  IMAD.IADD R11, R11, 0x1, R13 ;  /* 0x000000010b0b7824 */ /* 0x000fe200078e020d */
[----:B------:R-:W-:Y:S01]  /*ed30*/  LEA R12, P2, R10, UR50, 0x2 ;  /* 0x000000320a0c7c11 */ /* 0x000fe2000f8410ff */
[----:B------:R-:W-:Y:S01]  /*ed40*/  VIADD R8, R35, 0xc0 ;  /* 0x000000c023087836 */ /* 0x000fe20000000000 */
[----:B------:R-:W-:Y:S02]  /*ed50*/  ISETP.GE.U32.AND P3, PT, R6, UR44, PT ;  /* 0x0000002c06007c0c */ /* 0x000fe4000bf66070 */
[----:B------:R-:W-:Y:S02]  /*ed60*/  ISETP.GE.AND.EX P5, PT, RZ, UR45, PT, P5 ;  /* 0x0000002dff007c0c */ /* 0x000fe4000bfa6350 */
[----:B------:R-:W-:Y:S02]  /*ed70*/  LEA.HI.X R13, R10, UR51, R11, 0x2, P2 ;  /* 0x000000330a0d7c11 */ /* 0x000fe400090f140b */
[----:B------:R-:W-:-:S02]  /*ed80*/  ISETP.GE.AND.EX P6, PT, RZ, UR45, PT, P6 ;  /* 0x0000002dff007c0c */ /* 0x000fc4000bfc6360 */
[C---:B------:R-:W-:Y:S01]  /*ed90*/  IADD3 R6, PT, PT, R35.reuse, 0xa0, RZ ;  /* 0x000000a023067810 */ /* 0x040fe20007ffe0ff */
[----:B------:R0:W-:Y:S01]  /*eda0*/  @!P0 STG.E desc[UR4][R12.64], R14 ;  /* 0x0000000e0c008986 */ /* 0x0001e2000c101904 */
[----:B------:R-:W-:Y:S01]  /*edb0*/  ISETP.GE.U32.AND P2, PT, R8, UR44, PT ;  /* 0x0000002c08007c0c */ /* 0x000fe2000bf46070 */
[----:B------:R-:W-:Y:S01]  /*edc0*/  VIADD R8, R35, 0x100 ;  /* 0x0000010023087836 */ /* 0x000fe20000000000 */
[----:B------:R-:W-:Y:S02]  /*edd0*/  ISETP.GE.AND.EX P3, PT, RZ, UR45, PT, P3 ;  /* 0x0000002dff007c0c */ /* 0x000fe4000bf66330 */
[----:B------:R-:W-:Y:S02]  /*ede0*/  @!P1 R2UR UR8, R46 ;  /* 0x000000002e0892ca */ /* 0x000fe400000e0000 */
[----:B------:R-:W-:Y:S02]  /*edf0*/  @!P1 R2UR UR9, R47 ;  /* 0x000000002f0992ca */ /* 0x000fe400000e0000 */
[----:B------:R-:W-:-:S02]  /*ee00*/  ISETP.GE.U32.AND P4, PT, R6, UR44, PT ;  /* 0x0000002c06007c0c */ /* 0x000fc4000bf86070 */
[----:B------:R-:W-:Y:S02]  /*ee10*/  ISETP.GE.AND.EX P2, PT, RZ, UR45, PT, P2 ;  /* 0x0000002dff007c0c */ /* 0x000fe4000bf46320 */
[C---:B------:R-:W-:Y:S02]  /*ee20*/  IADD3 R6, PT, PT, R35.reuse, 0xe0, RZ ;  /* 0x000000e023067810 */ /* 0x040fe40007ffe0ff */
[----:B------:R-:W-:Y:S02]  /*ee30*/  @!P5 R2UR UR10, R46 ;  /* 0x000000002e0ad2ca */ /* 0x000fe400000e0000 */
[----:B------:R-:W-:Y:S01]  /*ee40*/  ISETP.GE.U32.AND P0, PT, R6, UR44, PT ;  /* 0x0000002c06007c0c */ /* 0x000fe2000bf06070 */
[----:B------:R-:W-:Y:S01]  /*ee50*/  VIADD R6, R35, 0x220 ;  /* 0x0000022023067836 */ /* 0x000fe20000000000 */
[----:B------:R-:W-:Y:S01]  /*ee60*/  @!P5 R2UR UR11, R47 ;  /* 0x000000002f0bd2ca */ /* 0x000fe200000e0000 */
[----:B------:R0:W-:Y:S01]  /*ee70*/  @!P1 STG.E desc[UR8][R12.64+0x100], R45 ;  /* 0x0001002d0c009986 */ /* 0x0001e2000c101908 */
[----:B------:R-:W-:-:S02]  /*ee80*/  @!P6 R2UR UR6, R46 ;  /* 0x000000002e06e2ca */ /* 0x000fc400000e0000 */
[C---:B------:R-:W-:Y:S02]  /*ee90*/  @!P6 R2UR UR7, R47.reuse ;  /* 0x000000002f07e2ca */ /* 0x040fe400000e0000 */
[----:B------:R-:W-:Y:S02]  /*eea0*/  ISETP.GE.AND.EX P0, PT, RZ, UR45, PT, P0 ;  /* 0x0000002dff007c0c */ /* 0x000fe4000bf06300 */
[C---:B------:R-:W-:Y:S02]  /*eeb0*/  @!P3 R2UR UR4, R46.reuse ;  /* 0x000000002e04b2ca */ /* 0x040fe400000e0000 */
[----:B------:R-:W-:Y:S02]  /*eec0*/  @!P3 R2UR UR5, R47 ;  /* 0x000000002f05b2ca */ /* 0x000fe400000e0000 */
[----:B------:R-:W-:Y:S01]  /*eed0*/  ISETP.GE.AND.EX P4, PT, RZ, UR45, PT, P4 ;  /* 0x0000002dff007c0c */ /* 0x000fe2000bf86340 */
[----:B------:R0:W-:Y:S01]  /*eee0*/  @!P5 STG.E desc[UR10][R12.64+0x180], R49 ;  /* 0x000180310c00d986 */ /* 0x0001e2000c10190a */
[----:B------:R-:W-:-:S02]  /*eef0*/  @!P2 R2UR UR8, R46 ;  /* 0x000000002e08a2ca */ /* 0x000fc400000e0000 */
[----:B------:R-:W-:Y:S01]  /*ef00*/  @!P2 R2UR UR9, R47 ;  /* 0x000000002f09a2ca */ /* 0x000fe200000e0000 */
[----:B------:R0:W-:Y:S01]  /*ef10*/  @!P6 STG.E desc[UR6][R12.64+0x80], R15 ;  /* 0x0000800f0c00e986 */ /* 0x0001e2000c101906 */
[----:B------:R-:W-:Y:S02]  /*ef20*/  ISETP.GE.U32.AND P1, PT, R3, UR44, PT ;  /* 0x0000002c03007c0c */ /* 0x000fe4000bf26070 */
[----:B------:R-:W-:Y:S02]  /*ef30*/  ISETP.GE.U32.AND P5, PT, R5, UR44, PT ;  /* 0x0000002c05007c0c */ /* 0x000fe4000bfa6070 */
[----:B------:R-:W-:Y:S01]  /*ef40*/  ISETP.GE.AND.EX P1, PT, RZ, UR45, PT, P1 ;  /* 0x0000002dff007c0c */ /* 0x000fe2000bf26310 */
[----:B------:R0:W-:Y:S01]  /*ef50*/  @!P3 STG.E desc[UR4][R12.64+0x200], R51 ;  /* 0x000200330c00b986 */ /* 0x0001e2000c101904 */
[----:B------:R-:W-:Y:S02]  /*ef60*/  @!P0 R2UR UR10, R46 ;  /* 0x000000002e0a82ca */ /* 0x000fe400000e0000 */
[----:B------:R-:W-:-:S02]  /*ef70*/  @!P0 R2UR UR11, R47 ;  /* 0x000000002f0b82ca */ /* 0x000fc400000e0000 */
[----:B------:R-:W-:Y:S01]  /*ef80*/  @!P4 R2UR UR6, R46 ;  /* 0x000000002e06c2ca */ /* 0x000fe200000e0000 */
[----:B------:R0:W-:Y:S01]  /*ef90*/  @!P2 STG.E desc[UR8][R12.64+0x300], R55 ;  /* 0x000300370c00a986 */ /* 0x0001e2000c101908 */
[----:B------:R-:W-:Y:S02]  /*efa0*/  @!P4 R2UR UR7, R47 ;  /* 0x000000002f07c2ca */ /* 0x000fe400000e0000 */
[----:B------:R-:W-:Y:S02]  /*efb0*/  ISETP.GE.U32.AND P3, PT, R7, UR44, PT ;  /* 0x0000002c07007c0c */ /* 0x000fe4000bf66070 */
[----:B------:R-:W-:Y:S01]  /*efc0*/  ISETP.GE.U32.AND P6, PT, R8, UR44, PT ;  /* 0x0000002c08007c0c */ /* 0x000fe2000bfc6070 */
[----:B------:R-:W-:Y:S01]  /*efd0*/  VIADD R8, R35, 0x2c0 ;  /* 0x000002c023087836 */ /* 0x000fe20000000000 */
[----:B------:R-:W-:Y:S02]  /*efe0*/  ISETP.GE.AND.EX P5, PT, RZ, UR45, PT, P5 ;  /* 0x0000002dff007c0c */ /* 0x000fe4000bfa6350 */
[----:B------:R-:W-:Y:S01]  /*eff0*/  ISETP.GE.AND.EX P2, PT, RZ, UR45, PT, P3 ;  /* 0x0000002dff007c0c */ /* 0x000fe2000bf46330 */
[----:B------:R0:W-:Y:S01]  /*f000*/  @!P0 STG.E desc[UR10][R12.64+0x380], R57 ;  /* 0x000380390c008986 */ /* 0x0001e2000c10190a */
[----:B------:R-:W-:-:S02]  /*f010*/  ISETP.GE.AND.EX P6, PT, RZ, UR45, PT, P6 ;  /* 0x0000002dff007c0c */ /* 0x000fc4000bfc6360 */
[C---:B------:R-:W-:Y:S01]  /*f020*/  @!P1 R2UR UR14, R46.reuse ;  /* 0x000000002e0e92ca */ /* 0x040fe200000e0000 */
[----:B------:R0:W-:Y:S01]  /*f030*/  @!P4 STG.E desc[UR6][R12.64+0x280], R53 ;  /* 0x000280350c00c986 */ /* 0x0001e2000c101906 */
[----:B------:R-:W-:Y:S02]  /*f040*/  @!P1 R2UR UR15, R47 ;  /* 0x000000002f0f92ca */ /* 0x000fe400000e0000 */
[----:B------:R-:W-:Y:S02]  /*f050*/  ISETP.GE.U32.AND P0, PT, R9, UR44, PT ;  /* 0x0000002c09007c0c */ /* 0x000fe4000bf06070 */
[----:B------:R-:W-:Y:S02]  /*f060*/  ISETP.GE.U32.AND P4, PT, R19, UR44, PT ;  /* 0x0000002c13007c0c */ /* 0x000fe4000bf86070 */
[----:B------:R-:W-:Y:S02]  /*f070*/  @!P5 R2UR UR16, R46 ;  /* 0x000000002e10d2ca */ /* 0x000fe400000e0000 */
[----:B------:R-:W-:-:S02]  /*f080*/  @!P5 R2UR UR17, R47 ;  /* 0x000000002f11d2ca */ /* 0x000fc400000e0000 */
[----:B------:R-:W-:Y:S02]  /*f090*/  ISETP.GE.AND.EX P0, PT, RZ, UR45, PT, P0 ;  /* 0x0000002dff007c0c */ /* 0x000fe4000bf06300 */
[C---:B------:R-:W-:Y:S01]  /*f0a0*/  @!P2 R2UR UR4, R46.reuse ;  /* 0x000000002e04a2ca */ /* 0x040fe200000e0000 */
[----:B------:R0:W-:Y:S01]  /*f0b0*/  @!P1 STG.E desc[UR14][R12.64+0x480], R63 ;  /* 0x0004803f0c009986 */ /* 0x0001e2000c10190e */
[C---:B------:R-:W-:Y:S02]  /*f0c0*/  @!P2 R2UR UR5, R47.reuse ;  /* 0x000000002f05a2ca */ /* 0x040fe400000e0000 */
[----:B------:R-:W-:Y:S02]  /*f0d0*/  ISETP.GE.AND.EX P4, PT, RZ, UR45, PT, P4 ;  /* 0x0000002dff007c0c */ /* 0x000fe4000bf86340 */
[----:B------:R-:W-:Y:S02]  /*f0e0*/  @!P6 R2UR UR12, R46 ;  /* 0x000000002e0ce2ca */ /* 0x000fe400000e0000 */
[----:B------:R-:W-:Y:S01]  /*f0f0*/  @!P6 R2UR UR13, R47 ;  /* 0x000000002f0de2ca */ /* 0x000fe200000e0000 */
[----:B------:R0:W-:Y:S01]  /*f100*/  @!P5 STG.E desc[UR16][R12.64+0x500], R65 ;  /* 0x000500410c00d986 */ /* 0x0001e2000c101910 */
[----:B------:R-:W-:-:S02]  /*f110*/  ISETP.GE.U32.AND P1, PT, R17, UR44, PT ;  /* 0x0000002c11007c0c */ /* 0x000fc4000bf26070 */
[C---:B------:R-:W-:Y:S02]  /*f120*/  @!P0 R2UR UR6, R46.reuse ;  /* 0x000000002e0682ca */ /* 0x040fe400000e0000 */
[----:B------:R-:W-:Y:S01]  /*f130*/  ISETP.GE.AND.EX P5, PT, RZ, UR45, PT, P1 ;  /* 0x0000002dff007c0c */ /* 0x000fe2000bfa6310 */
[----:B------:R0:W-:Y:S01]  /*f140*/  @!P2 STG.E desc[UR4][R12.64+0x580], R67 ;  /* 0x000580430c00a986 */ /* 0x0001e2000c101904 */
[----:B------:R-:W-:Y:S02]  /*f150*/  ISETP.GE.U32.AND P1, PT, R23, UR44, PT ;  /* 0x0000002c17007c0c */ /* 0x000fe4000bf26070 */
[C---:B------:R-:W-:Y:S02]  /*f160*/  @!P0 R2UR UR7, R47.reuse ;  /* 0x000000002f0782ca */ /* 0x040fe400000e0000 */
[----:B------:R-:W-:Y:S01]  /*f170*/  @!P4 R2UR UR4, R46 ;  /* 0x000000002e04c2ca */ /* 0x000fe200000e0000 */
[----:B------:R0:W-:Y:S01]  /*f180*/  @!P6 STG.E desc[UR12][R12.64+0x400], R61 ;  /* 0x0004003d0c00e986 */ /* 0x0001e2000c10190c */
[----:B------:R-:W-:-:S02]  /*f190*/  @!P4 R2UR UR5, R47 ;  /* 0x000000002f05c2ca */ /* 0x000fc400000e0000 */
[----:B------:R-:W-:Y:S02]  /*f1a0*/  ISETP.GE.U32.AND P6, PT, R6, UR44, PT ;  /* 0x0000002c06007c0c */ /* 0x000fe4000bfc6070 */
[----:B------:R-:W-:Y:S02]  /*f1b0*/  ISETP.GE.AND.EX P1, PT, RZ, UR45, PT, P1 ;  /* 0x0000002dff007c0c */ /* 0x000fe4000bf26310 */
[----:B------:R-:W-:Y:S02]  /*f1c0*/  IADD3 R6, PT, PT, R35, 0x260, RZ ;  /* 0x0000026023067810 */ /* 0x000fe40007ffe0ff */
[----:B------:R-:W-:Y:S01]  /*f1d0*/  ISETP.GE.U32.AND P3, PT, R21, UR44, PT ;  /* 0x0000002c15007c0c */ /* 0x000fe2000bf66070 */
        /* <DEDUP_REMOVED lines=8> */
[----:B------:R-:W1:Y:S01]  /*f260*/  LDC R11, c[0x0][0x364] ;  /* 0x0000d900ff0b7b82 */ /* 0x000e620000000800 */
[----:B------:R-:W-:-:S02]  /*f270*/  @!P5 R2UR UR8, R46 ;  /* 0x000000002e08d2ca */ /* 0x000fc400000e0000 */
[C---:B------:R-:W-:Y:S02]  /*f280*/  @!P5 R2UR UR9, R47.reuse ;  /* 0x000000002f09d2ca */ /* 0x040fe400000e0000 */
[C---:B------:R-:W-:Y:S02]  /*f290*/  @!P1 R2UR UR12, R46.reuse ;  /* 0x000000002e0c92ca */ /* 0x040fe400000e0000 */
[C---:B------:R-:W-:Y:S02]  /*f2a0*/  @!P1 R2UR UR13, R47.reuse ;  /* 0x000000002f0d92ca */ /* 0x040fe400000e0000 */
[----:B------:R-:W-:Y:S02]  /*f2b0*/  ISETP.GE.AND.EX P0, PT, RZ, UR45, PT, P0 ;  /* 0x0000002dff007c0c */ /* 0x000fe4000bf06300 */
[----:B------:R-:W-:Y:S02]  /*f2c0*/  @!P3 R2UR UR10, R46 ;  /* 0x000000002e0ab2ca */ /* 0x000fe400000e0000 */
[----:B------:R-:W-:-:S02]  /*f2d0*/  @!P3 R2UR UR11, R47 ;  /* 0x000000002f0bb2ca */ /* 0x000fc400000e0000 */
[----:B------:R-:W-:Y:S01]  /*f2e0*/  @!P6 R2UR UR6, R46 ;  /* 0x000000002e06e2ca */ /* 0x000fe200000e0000 */
[----:B------:R0:W-:Y:S01]  /*f2f0*/  @!P5 STG.E desc[UR8][R12.64+0x680], R69 ;  /* 0x000680450c00d986 */ /* 0x0001e2000c101908 */
[----:B------:R-:W-:Y:S02]  /*f300*/  @!P6 R2UR UR7, R47 ;  /* 0x000000002f07e2ca */ /* 0x000fe400000e0000 */
[----:B------:R-:W-:Y:S01]  /*f310*/  ISETP.GE.U32.AND P5, PT, R8, UR44, PT ;  /* 0x0000002c08007c0c */ /* 0x000fe2000bfa6070 */
[----:B------:R0:W-:Y:S01]  /*f320*/  @!P1 STG.E desc[UR12][R12.64+0x800], R33 ;  /* 0x000800210c009986 */ /* 0x0001e2000c10190c */
[----:B------:R-:W-:Y:S01]  /*f330*/  VIADD R8, R35, 0x300 ;  /* 0x0000030023087836 */ /* 0x000fe20000000000 */
[----:B------:R-:W-:Y:S02]  /*f340*/  @!P0 R2UR UR12, R46 ;  /* 0x000000002e0c82ca */ /* 0x000fe400000e0000 */
[----:B------:R-:W-:Y:S01]  /*f350*/  @!P0 R2UR UR13, R47 ;  /* 0x000000002f0d82ca */ /* 0x000fe200000e0000 */
[----:B-1----:R-:W-:Y:S01]  /*f360*/  IMAD R11, R11, UR4, RZ ;  /* 0x000000040b0b7c24 */ /* 0x002fe2000f8e02ff */
[----:B------:R-:W-:Y:S01]  /*f370*/  IADD3 R6, PT, PT, R35, 0x2e0, RZ ;  /* 0x000002e023067810 */ /* 0x000fe20007ffe0ff */
[----:B------:R0:W-:Y:S01]  /*f380*/  @!P3 STG.E desc[UR10][R12.64+0x780], R71 ;  /* 0x000780470c00b986 */ /* 0x0001e2000c10190a */
[----:B------:R-:W-:-:S02]  /*f390*/  ISETP.GE.U32.AND P3, PT, R8, UR44, PT ;  /* 0x0000002c08007c0c */ /* 0x000fc4000bf66070 */
[----:B------:R-:W-:Y:S01]  /*f3a0*/  ISETP.GE.U32.AND P4, PT, R6, UR44, PT ;  /* 0x0000002c06007c0c */ /* 0x000fe2000bf86070 */
[----:B------:R0:W-:Y:S01]  /*f3b0*/  @!P6 STG.E desc[UR6][R12.64+0x880], R73 ;  /* 0x000880490c00e986 */ /* 0x0001e2000c101906 */
[----:B------:R-:W-:Y:S02]  /*f3c0*/  ISETP.GE.U32.AND P1, PT, R25, UR44, PT ;  /* 0x0000002c19007c0c */ /* 0x000fe4000bf26070 */
[----:B------:R-:W-:Y:S02]  /*f3d0*/  ISETP.GE.U32.AND P6, PT, R27, UR44, PT ;  /* 0x0000002c1b007c0c */ /* 0x000fe4000bfc6070 */
[----:B------:R-:W-:Y:S01]  /*f3e0*/  ISETP.GE.AND.EX P1, PT, RZ, UR45, PT, P1 ;  /* 0x0000002dff007c0c */ /* 0x000fe2000bf26310 */
[----:B------:R0:W-:Y:S01]  /*f3f0*/  @!P0 STG.E desc[UR12][R12.64+0xa80], R39 ;  /* 0x000a80270c008986 */ /* 0x0001e2000c10190c */
[----:B------:R-:W-:Y:S02]  /*f400*/  ISETP.GE.AND.EX P2, PT, RZ, UR45, PT, P2 ;  /* 0x0000002dff007c0c */ /* 0x000fe4000bf46320 */
[----:B------:R-:W-:-:S02]  /*f410*/  ISETP.GE.AND.EX P6, PT, RZ, UR45, PT, P6 ;  /* 0x0000002dff007c0c */ /* 0x000fc4000bfc6360 */
[----:B------:R-:W-:Y:S02]  /*f420*/  ISETP.GE.AND.EX P5, PT, RZ, UR45, PT, P5 ;  /* 0x0000002dff007c0c */ /* 0x000fe4000bfa6350 */
[----:B------:R-:W-:Y:S02]  /*f430*/  ISETP.GE.AND.EX P4, PT, RZ, UR45, PT, P4 ;  /* 0x0000002dff007c0c */ /* 0x000fe4000bf86340 */
[----:B------:R-:W-:Y:S02]  /*f440*/  ISETP.GE.AND.EX P3, PT, RZ, UR45, PT, P3 ;  /* 0x0000002dff007c0c */ /* 0x000fe4000bf66330 */
[C---:B------:R-:W-:Y:S02]  /*f450*/  IADD3 R0, P0, PT, R11.reuse, R0, RZ ;  /* 0x000000000b007210 */ /* 0x040fe40007f1e0ff */
[----:B------:R-:W-:Y:S02]  /*f460*/  @!P1 R2UR UR6, R46 ;  /* 0x000000002e0692ca */ /* 0x000fe400000e0000 */
[----:B------:R-:W-:-:S02]  /*f470*/  LEA.HI.X.SX32 R2, R11, R2, 0x1, P0 ;  /* 0x000000020b027211 */ /* 0x000fc400000f0eff */
[----:B------:R-:W-:Y:S02]  /*f480*/  ISETP.GE.U32.AND P0, PT, R0, UR46, PT ;  /* 0x0000002e00007c0c */ /* 0x000fe4000bf06070 */
[C---:B------:R-:W-:Y:S02]  /*f490*/  @!P1 R2UR UR7, R47.reuse ;  /* 0x000000002f0792ca */ /* 0x040fe400000e0000 */
[C---:B------:R-:W-:Y:S02]  /*f4a0*/  @!P2 R2UR UR8, R46.reuse ;  /* 0x000000002e08a2ca */ /* 0x040fe400000e0000 */
[C---:B------:R-:W-:Y:S02]  /*f4b0*/  @!P2 R2UR UR9, R47.reuse ;  /* 0x000000002f09a2ca */ /* 0x040fe400000e0000 */
[----:B------:R-:W-:Y:S02]  /*f4c0*/  @!P6 R2UR UR10, R46 ;  /* 0x000000002e0ae2ca */ /* 0x000fe400000e0000 */
        /* <DEDUP_REMOVED lines=16> */
.L_x_2153:
[----:B------:R-:W-:Y:S05]  /*f5d0*/  EXIT ;  /* 0x000000000000794d */ /* 0x000fea0003800000 */
.L_x_2204:
[----:B------:R-:W-:Y:S01]  /*f5e0*/  HFMA2 R11, -RZ, RZ, 0, 1.847743988037109375e-06 ;  /* 0x0000001fff0b7431 */ /* 0x000fe200000001ff */
[----:B------:R-:W-:Y:S01]  /*f5f0*/  BSSY B1, `(.L_x_2256) ;  /* 0x0000006000017945 */ /* 0x000fe20003800000 */
[----:B------:R-:W-:Y:S02]  /*f600*/  IMAD.MOV.U32 R12, RZ, RZ, 0x10 ;  /* 0x00000010ff0c7424 */ /* 0x000fe400078e00ff */
[----:B------:R-:W-:-:S07]  /*f610*/  IMAD.MOV.U32 R15, RZ, RZ, -0x1 ;  /* 0xffffffffff0f7424 */ /* 0x000fce00078e00ff */
[----:B01----:R-:W-:Y:S05]  /*f620*/  WARPSYNC.COLLECTIVE R15, `(.L_x_2257) ;  /* 0x000000000f087348 */ /* 0x003fea0003c00000 */
[----:B------:R2:W3:Y:S02]  /*f630*/  SHFL.BFLY P6, R14, R13, R12, R11 ;  /* 0x0c00000c0d0e7389 */ /* 0x0004e400000c000b */
[----:B0123--:R-:W-:Y:S05]  /*f640*/  ENDCOLLECTIVE ;  /* 0x000000000000791b */ /* 0x00ffea0003800000 */
.L_x_2257:
[----:B------:R-:W-:Y:S05]  /*f650*/  BSYNC B1 ;  /* 0x0000000000017941 */ /* 0x000fea0003800000 */
.L_x_2256:
[----:B------:R-:W-:Y:S01]  /*f660*/  FMNMX R13, R14, R13, !PT ;  /* 0x0000000d0e0d7209 */ /* 0x000fe20007800000 */
[----:B------:R-:W-:Y:S01]  /*f670*/  IMAD.MOV.U32 R12, RZ, RZ, 0x8 ;  /* 0x00000008ff0c7424 */ /* 0x000fe200078e00ff */
[----:B------:R-:W-:Y:S01]  /*f680*/  MOV R11, 0x1f ;  /* 0x0000001f000b7802 */ /* 0x000fe20000000f00 */
[----:B------:R-:W-:-:S07]  /*f690*/  IMAD.MOV.U32 R15, RZ, RZ, -0x1 ;  /* 0xffffffffff0f7424 */ /* 0x000fce00078e00ff */
[----:B------:R-:W-:Y:S05]  /*f6a0*/  WARPSYNC.COLLECTIVE R15, `(.L_x_2258) ;  /* 0x000000000f087348 */ /* 0x000fea0003c00000 */
[----:B------:R0:W1:Y:S02]  /*f6b0*/  SHFL.BFLY P6, R14, R13, R12, R11 ;  /* 0x0c00000c0d0e7389 */ /* 0x00006400000c000b */
[----:B01----:R-:W-:Y:S05]  /*f6c0*/  ENDCOLLECTIVE ;  /* 0x000000000000791b */ /* 0x003fea0003800000 */
.L_x_2258:
[----:B------:R-:W-:Y:S01]  /*f6d0*/  HFMA2 R12, -RZ, RZ, 0, 2.384185791015625e-07 ;  /* 0x00000004ff0c7431 */ /* 0x000fe200000001ff */
[----:B------:R-:W-:-:S05]  /*f6e0*/  FMNMX R29, R13, R14, !PT ;  /* 0x0000000e0d1d7209 */ /* 0x000fca0007800000 */
[----:B------:R-:W-:-:S07]  /*f6f0*/  IMAD.MOV.U32 R13, RZ, RZ, R29 ;  /* 0x000000ffff0d7224 */ /* 0x000fce00078e001d */
[----:B------:R-:W-:Y:S05]  /*f700*/  WARPSYNC.COLLECTIVE R15, `(.L_x_2259) ;  /* 0x000000000f087348 */ /* 0x000fea0003c00000 */
[----:B------:R0:W1:Y:S02]  /*f710*/  SHFL.BFLY P6, R14, R13, R12, R11 ;  /* 0x0c00000c0d0e7389 */ /* 0x00006400000c000b */
[----:B01----:R-:W-:Y:S05]  /*f720*/  ENDCOLLECTIVE ;  /* 0x000000000000791b */ /* 0x003fea0003800000 */
.L_x_2259:
[----:B------:R-:W-:Y:S01]  /*f730*/  IMAD.MOV.U32 R12, RZ, RZ, 0x2 ;  /* 0x00000002ff0c7424 */ /* 0x000fe200078e00ff */
[----:B------:R-:W-:-:S05]  /*f740*/  FMNMX R31, R29, R14, !PT ;  /* 0x0000000e1d1f7209 */ /* 0x000fca0007800000 */
[----:B------:R-:W-:-:S07]  /*f750*/  IMAD.MOV.U32 R13, RZ, RZ, R31 ;  /* 0x000000ffff0d7224 */ /* 0x000fce00078e001f */
[----:B------:R-:W-:Y:S05]  /*f760*/  WARPSYNC.COLLECTIVE R15, `(.L_x_2260) ;  /* 0x000000000f087348 */ /* 0x000fea0003c00000 */
[----:B------:R0:W1:Y:S02]  /*f770*/  SHFL.BFLY P6, R14, R13, R12, R11 ;  /* 0x0c00000c0d0e7389 */ /* 0x00006400000c000b */
[----:B01----:R-:W-:Y:S05]  /*f780*/  ENDCOLLECTIVE ;  /* 0x000000000000791b */ /* 0x003fea0003800000 */
.L_x_2260:
[----:B------:R-:W-:Y:S01]  /*f790*/  IMAD.MOV.U32 R12, RZ, RZ, 0x1 ;  /* 0x00000001ff0c7424 */ /* 0x000fe200078e00ff */
[----:B------:R-:W-:-:S04]  /*f7a0*/  FMNMX R33, R31, R14, !PT ;  /* 0x0000000e1f217209 */ /* 0x000fc80007800000 */
[----:B------:R-:W-:-:S07]  /*f7b0*/  MOV R13, R33 ;  /* 0x00000021000d7202 */ /* 0x000fce0000000f00 */
[----:B------:R-:W-:Y:S05]  /*f7c0*/  WARPSYNC.COLLECTIVE R15, `(.L_x_2261) ;  /* 0x000000000f087348 */ /* 0x000fea0003c00000 */
[----:B------:R0:W1:Y:S02]  /*f7d0*/  SHFL.BFLY P6, R14, R13, R12, R11 ;  /* 0x0c00000c0d0e7389 */ /* 0x00006400000c000b */
[----:B01----:R-:W-:Y:S05]  /*f7e0*/  ENDCOLLECTIVE ;  /* 0x000000000000791b */ /* 0x003fea0003800000 */
.L_x_2261:
        /* <DEDUP_REMOVED lines=252> */
[----:B------:R-:W-:-:S04]  /*107b0*/  FADD R12, R12, R41 ;  /* 0x000000290c0c7221 */ /* 0x000fc80000000000 */
[----:B------:R-:W-:Y:S01]  /*107c0*/  FADD R13, R12, R43 ;  /* 0x0000002b0c0d7221 */ /* 0x000fe20000000000 */
[----:B------:R-:W-:-:S03]  /*107d0*/  IMAD.MOV.U32 R12, RZ, RZ, 0x10 ;  /* 0x00000010ff0c7424 */ /* 0x000fc600078e00ff */
[----:B------:R-:W-:-:S07]  /*107e0*/  FADD R13, R13, R42 ;  /* 0x0000002a0d0d7221 */ /* 0x000fce0000000000 */
[----:B------:R-:W-:Y:S05]  /*107f0*/  WARPSYNC.COLLECTIVE R15, `(.L_x_2262) ;  /* 0x000000000f087348 */ /* 0x000fea0003c00000 */
[----:B------:R0:W1:Y:S02]  /*10800*/  SHFL.BFLY P6, R14, R13, R12, R11 ;  /* 0x0c00000c0d0e7389 */ /* 0x00006400000c000b */
[----:B01----:R-:W-:Y:S05]  /*10810*/  ENDCOLLECTIVE ;  /* 0x000000000000791b */ /* 0x003fea0003800000 */
.L_x_2262:
[----:B------:R-:W-:Y:S02]  /*10820*/  HFMA2 R12, -RZ, RZ, 0, 4.76837158203125e-07 ;  /* 0x00000008ff0c7431 */ /* 0x000fe400000001ff */
[----:B------:R-:W-:-:S04]  /*10830*/  FADD R44, R13, R14 ;  /* 0x0000000e0d2c7221 */ /* 0x000fc80000000000 */
[----:B------:R-:W-:-:S07]  /*10840*/  IMAD.MOV.U32 R13, RZ, RZ, R44 ;  /* 0x000000ffff0d7224 */ /* 0x000fce00078e002c */
[----:B------:R-:W-:Y:S05]  /*10850*/  WARPSYNC.COLLECTIVE R15, `(.L_x_2263) ;  /* 0x000000000f087348 */ /* 0x000fea0003c00000 */
[----:B------:R0:W1:Y:S02]  /*10860*/  SHFL.BFLY P6, R14, R13, R12, R11 ;  /* 0x0c00000c0d0e7389 */ /* 0x00006400000c000b */
[----:B01----:R-:W-:Y:S05]  /*10870*/  ENDCOLLECTIVE ;  /* 0x000000000000791b */ /* 0x003fea0003800000 */
.L_x_2263:
[----:B------:R-:W-:Y:S02]  /*10880*/  IMAD.MOV.U32 R12, RZ, RZ, 0x4 ;  /* 0x00000004ff0c7424 */ /* 0x000fe400078e00ff */
[----:B------:R-:W-:-:S04]  /*10890*/  FADD R45, R44, R14 ;  /* 0x0000000e2c2d7221 */ /* 0x000fc80000000000 */
[----:B------:R-:W-:-:S07]  /*108a0*/  IMAD.MOV.U32 R13, RZ, RZ, R45 ;  /* 0x000000ffff0d7224 */ /* 0x000fce00078e002d */
[----:B------:R-:W-:Y:S05]  /*108b0*/  WARPSYNC.COLLECTIVE R15, `(.L_x_2264) ;  /* 0x000000000f087348 */ /* 0x000fea0003c00000 */
[----:B------:R0:W1:Y:S02]  /*108c0*/  SHFL.BFLY P6, R14, R13, R12, R11 ;  /* 0x0c00000c0d0e7389 */ /* 0x00006400000c000b */
[----:B01----:R-:W-:Y:S05]  /*108d0*/  ENDCOLLECTIVE ;  /* 0x000000000000791b */ /* 0x003fea0003800000 */
.L_x_2264:
[----:B------:R-:W-:Y:S02]  /*108e0*/  IMAD.MOV.U32 R12, RZ, RZ, 0x2 ;  /* 0x00000002ff0c7424 */ /* 0x000fe400078e00ff */
[----:B------:R-:W-:-:S05]  /*108f0*/  FADD R48, R45, R14 ;  /* 0x0000000e2d307221 */ /* 0x000fca0000000000 */
[----:B------:R-:W-:-:S07]  /*10900*/  MOV R13, R48 ;  /* 0x00000030000d7202 */ /* 0x000fce0000000f00 */
[----:B------:R-:W-:Y:S05]  /*10910*/  WARPSYNC.COLLECTIVE R15, `(.L_x_2265) ;  /* 0x000000000f087348 */ /* 0x000fea0003c00000 */
[----:B------:R0:W1:Y:S02]  /*10920*/  SHFL.BFLY P6, R14, R13, R12, R11 ;  /* 0x0c00000c0d0e7389 */ /* 0x00006400000c000b */
[----:B01----:R-:W-:Y:S05]  /*10930*/  ENDCOLLECTIVE ;  /* 0x000000000000791b */ /* 0x003fea0003800000 */
.L_x_2265:
[----:B------:R-:W-:Y:S02]  /*10940*/  HFMA2 R12, -RZ, RZ, 0, 5.9604644775390625e-08 ;  /* 0x00000001ff0c7431 */ /* 0x000fe400000001ff */
[----:B------:R-:W-:-:S04]  /*10950*/  FADD R49, R48, R14 ;  /* 0x0000000e30317221 */ /* 0x000fc80000000000 */
[----:B------:R-:W-:-:S07]  /*10960*/  IMAD.MOV.U32 R13, RZ, RZ, R49 ;  /* 0x000000ffff0d7224 */ /* 0x000fce00078e0031 */
[----:B------:R-:W-:Y:S05]  /*10970*/  WARPSYNC.COLLECTIVE R15, `(.L_x_2266) ;  /* 0x000000000f087348 */ /* 0x000fea0003c00000 */
[----:B------:R0:W1:Y:S02]  /*10980*/  SHFL.BFLY P6, R14, R13, R12, R11 ;  /* 0x0c00000c0d0e7389 */ /* 0x00006400000c000b */
[----:B01----:R-:W-:Y:S05]  /*10990*/  ENDCOLLECTIVE ;  /* 0x000000000000791b */ /* 0x003fea0003800000 */
.L_x_2266:
[----:B------:R-:W-:Y:S05]  /*109a0*/  BRA `(.L_x_2267) ;  /* 0xffffffc800c47947 */ /* 0x000fea000383ffff */
        .weak           $__internal_24_$__cuda_sm3x_div_rn_noftz_f32_slowpath
        .type           $__internal_24_$__cuda_sm3x_div_rn_noftz_f32_slowpath,@function
        .size           $__internal_24_$__cuda_sm3x_div_rn_noftz_f32_slowpath,(.L_x_37401 - $__internal_24_$__cuda_sm3x_div_rn_noftz_f32_slowpath)
$__internal_24_$__cuda_sm3x_div_rn_noftz_f32_slowpath:
        /* <DEDUP_REMOVED lines=34> */
.L_x_2269:
[----:B------:R-:W-:Y:S01]  /*10bd0*/  LEA R50, R13, 0xc0800000, 0x17 ;  /* 0xc08000000d327811 */ /* 0x000fe200078eb8ff */
[----:B------:R-:W-:Y:S01]  /*10be0*/  VIADD R48, R48, 0xffffff81 ;  /* 0xffffff8130307836 */ /* 0x000fe20000000000 */
[----:B------:R-:W-:Y:S03]  /*10bf0*/  BSSY.RECONVERGENT B2, `(.L_x_2274) ;  /* 0x0000035000027945 */ /* 0x000fe60003800200 */
[----:B------:R-:W-:-:S04]  /*10c00*/  IMAD.IADD R54, R11, 0x1, -R50 ;  /* 0x000000010b367824 */ /* 0x000fc800078e0a32 */
[----:B------:R-:W0:Y:S01]  /*10c10*/  MUFU.RCP R11, R54 ;  /* 0x00000036000b7308 */ /* 0x000e220000001000 */
[----:B------:R-:W-:-:S04]  /*10c20*/  FADD.FTZ R52, -R54, -RZ ;  /* 0x800000ff36347221 */ /* 0x000fc80000010100 */
[----:B0-----:R-:W-:-:S04]  /*10c30*/  FFMA R50, R11, R52, 1 ;  /* 0x3f8000000b327423 */ /* 0x001fc80000000034 */
[----:B------:R-:W-:Y:S01]  /*10c40*/  FFMA R50, R11, R50, R11 ;  /* 0x000000320b327223 */ /* 0x000fe2000000000b */
[C---:B------:R-:W-:Y:S01]  /*10c50*/  IMAD R11, R48.reuse, -0x800000, R16 ;  /* 0xff800000300b7824 */ /* 0x040fe200078e0210 */
[----:B------:R-:W-:-:S03]  /*10c60*/  IADD3 R48, PT, PT, R48, 0x7f, -R13 ;  /* 0x0000007f30307810 */ /* 0x000fc60007ffe80d */
[----:B------:R-:W-:Y:S01]  /*10c70*/  FFMA R16, R11, R50, RZ ;  /* 0x000000320b107223 */ /* 0x000fe200000000ff */
[----:B------:R-:W-:-:S03]  /*10c80*/  IADD3 R48, PT, PT, R48, R44, RZ ;  /* 0x0000002c30307210 */ /* 0x000fc60007ffe0ff */
        /* <DEDUP_REMOVED lines=39> */
.L_x_2276:
[----:B------:R-:W-:-:S04]  /*10f00*/  LOP3.LUT R11, R11, 0x80000000, RZ, 0xc0, !PT ;  /* 0x800000000b0b7812 */ /* 0x000fc800078ec0ff */
[----:B------:R-:W-:Y:S01]  /*10f10*/  LOP3.LUT R11, R11, 0x7f800000, RZ, 0xfc, !PT ;  /* 0x7f8000000b0b7812 */ /* 0x000fe200078efcff */
[----:B------:R-:W-:Y:S06]  /*10f20*/  BRA `(.L_x_2277) ;  /* 0x0000000000047947 */ /* 0x000fec0003800000 */
.L_x_2275:
[----:B------:R-:W-:-:S07]  /*10f30*/  LEA R11, R48, R11, 0x17 ;  /* 0x0000000b300b7211 */ /* 0x000fce00078eb8ff */
.L_x_2277:
[----:B------:R-:W-:Y:S05]  /*10f40*/  BSYNC.RECONVERGENT B2 ;  /* 0x0000000000027941 */ /* 0x000fea0003800200 */
.L_x_2274:
[----:B------:R-:W-:Y:S05]  /*10f50*/  BRA `(.L_x_2278) ;  /* 0x0000000000207947 */ /* 0x000fea0003800000 */
.L_x_2273:
[----:B------:R-:W-:-:S04]  /*10f60*/  LOP3.LUT R11, R11, 0x80000000, R16, 0x48, !PT ;  /* 0x800000000b0b7812 */ /* 0x000fc800078e4810 */
[----:B------:R-:W-:Y:S01]  /*10f70*/  LOP3.LUT R11, R11, 0x7f800000, RZ, 0xfc, !PT ;  /* 0x7f8000000b0b7812 */ /* 0x000fe200078efcff */
[----:B------:R-:W-:Y:S06]  /*10f80*/  BRA `(.L_x_2278) ;  /* 0x0000000000147947 */ /* 0x000fec0003800000 */
.L_x_2272:
[----:B------:R-:W-:Y:S01]  /*10f90*/  LOP3.LUT R11, R11, 0x80000000, R16, 0x48, !PT ;  /* 0x800000000b0b7812 */ /* 0x000fe200078e4810 */
[----:B------:R-:W-:Y:S06]  /*10fa0*/  BRA `(.L_x_2278) ;  /* 0x00000000000c7947 */ /* 0x000fec0003800000 */
.L_x_2271:
[----:B------:R-:W0:Y:S01]  /*10fb0*/  MUFU.RSQ R11, -QNAN ;  /* 0xffc00000000b7908 */ /* 0x000e220000001400 */
[----:B------:R-:W-:Y:S05]  /*10fc0*/  BRA `(.L_x_2278) ;  /* 0x0000000000047947 */ /* 0x000fea0003800000 */
.L_x_2270:
[----:B------:R-:W-:-:S07]  /*10fd0*/  FADD.FTZ R11, R16, R11 ;  /* 0x0000000b100b7221 */ /* 0x000fce0000010000 */
.L_x_2278:
[----:B------:R-:W-:Y:S05]  /*10fe0*/  BSYNC.RECONVERGENT B1 ;  /* 0x0000000000017941 */ /* 0x000fea0003800200 */
.L_x_2268:
[----:B------:R-:W-:-:S04]  /*10ff0*/  IMAD.MOV.U32 R13, RZ, RZ, 0x0 ;  /* 0x00000000ff0d7424 */ /* 0x000fc800078e00ff */
[----:B0-----:R-:W-:Y:S05]  /*11000*/  RET.REL.NODEC R12 `(_Z15SoftmaxWarpImplI22BroadcastScaleMaskLoadIffbLm4EiE11DirectStoreIffEfLi1ELi25ELi32ELi1ELb1EL9Algorithm0EEvT_T0_ll) ;  /* 0xfffffeec0cfc7950 */ /* 0x001fea0003c3ffff */
.L_x_2279:
        /* <DEDUP_REMOVED lines=15> */
.L_x_37401:


//--------------------- .text._Z15SoftmaxWarpImplI22BroadcastScaleMaskLoadIffbLm4EiE11DirectStoreIffEfLi1ELi25ELi32ELi1ELb0EL9Algorithm0EEvT_T0_ll --------------------------
	.section	.text._Z15SoftmaxWarpImplI22BroadcastScaleMaskLoadIffbLm4EiE11DirectStoreIffEfLi1ELi25ELi32ELi1ELb0EL9Algorithm0EEvT_T0_ll,"ax",@progbits
	.align	128
        .global         _Z15SoftmaxWarpImplI22BroadcastScaleMaskLoadIffbLm4EiE11DirectStoreIffEfLi1ELi25ELi32ELi1ELb0EL9Algorithm0EEvT_T0_ll
        .type           _Z15SoftmaxWarpImplI22BroadcastScaleMaskLoadIffbLm4EiE11DirectStoreIffEfLi1ELi25ELi32ELi1ELb0EL9Algorithm0EEvT_T0_ll,@function
        .size           _Z15SoftmaxWarpImplI22BroadcastScaleMaskLoadIffbLm4EiE11DirectStoreIffEfLi1ELi25ELi32ELi1ELb0EL9Algorithm0EEvT_T0_ll,(.L_x_37402 - _Z15SoftmaxWarpImplI22BroadcastScaleMaskLoadIffbLm4EiE11DirectStoreIffEfLi1ELi25ELi32ELi1ELb0EL9Algorithm0EEvT_T0_ll)
        .other          _Z15SoftmaxWarpImplI22BroadcastScaleMaskLoadIffbLm4EiE11DirectStoreIffEfLi1ELi25ELi32ELi1ELb0EL9Algorithm0EEvT_T0_ll,@"STO_CUDA_ENTRY STV_DEFAULT"
_Z15SoftmaxWarpImplI22BroadcastScaleMaskLoadIffbLm4EiE11DirectStoreIffEfLi1ELi25ELi32ELi1ELb0EL9Algorithm0EEvT_T0_ll:
.text._Z15SoftmaxWarpImplI22BroadcastScaleMaskLoadIffbLm4EiE11DirectStoreIffEfLi1ELi25ELi32ELi1ELb0EL9Algorithm0EEvT_T0_ll:
        /* <DEDUP_REMOVED lines=29> */
.L_x_2280:
        /* <DEDUP_REMOVED lines=14> */
.L_x_2333:
[----:B--2---:R-:W-:Y:S01]  /*02b0*/  IABS R0, UR51 ;  /* 0x0000003300007c13 */ /* 0x004fe20008000000 */
[----:B0-----:R-:W-:Y:S01]  /*02c0*/  IMAD R17, R39, UR50, R38 ;  /* 0x0000003227117c24 */ /* 0x001fe2000f8e0226 */
[----:B------:R-:W-:Y:S01]  /*02d0*/  IABS R3, UR52 ;  /* 0x0000003400037c13 */ /* 0x000fe20008000000 */
[----:B------:R-:W-:Y:S01]  /*02e0*/  UMOV UR4, URZ ;  /* 0x000000ff00047c82 */ /* 0x000fe20008000000 */
[----:B------:R-:W-:Y:S01]  /*02f0*/  R2UR UR11, R0 ;  /* 0x00000000000b72ca */ /* 0x000fe200000e0000 */
[----:B------:R-:W-:Y:S01]  /*0300*/  VIADD R4, R17, 0x20 ;  /* 0x0000002011047836 */ /* 0x000fe20000000000 */
[----:B------:R-:W-:Y:S02]  /*0310*/  R2UR UR10, R3 ;  /* 0x00000000030a72ca */ /* 0x000fe400000e0000 */
[----:B------:R-:W-:Y:S02]  /*0320*/  IADD3 R5, PT, PT, R17, 0x40, RZ ;  /* 0x0000004011057810 */ /* 0x000fe40007ffe0ff */
[----:B------:R-:W-:-:S02]  /*0330*/  IABS R3, R4 ;  /* 0x0000000400037213 */ /* 0x000fc40000000000 */
[----:B------:R-:W-:Y:S02]  /*0340*/  IABS R10, R5 ;  /* 0x00000005000a7213 */ /* 0x000fe40000000000 */
[----:B------:R-:W-:Y:S02]  /*0350*/  LOP3.LUT R8, R17, UR51, RZ, 0x3c, !PT ;  /* 0x0000003311087c12 */ /* 0x000fe4000f8e3cff */
[----:B------:R-:W-:Y:S01]  /*0360*/  LOP3.LUT R16, RZ, UR51, RZ, 0x33, !PT ;  /* 0x00000033ff107c12 */ /* 0x000fe2000f8e33ff */
[----:B------:R-:W0:Y:S01]  /*0370*/  I2F.RP R0, UR11 ;  /* 0x0000000b00007d06 */ /* 0x000e220008209400 */
[----:B------:R-:W-:Y:S02]  /*0380*/  ISETP.GE.AND P0, PT, R8, RZ, PT ;  /* 0x000000ff0800720c */ /* 0x000fe40003f06270 */
[----:B------:R-:W-:Y:S02]  /*0390*/  LOP3.LUT R8, R4, UR51, RZ, 0x3c, !PT ;  /* 0x0000003304087c12 */ /* 0x000fe4000f8e3cff */
[----:B------:R-:W-:-:S02]  /*03a0*/  SHF.R.S64 R14, RZ, 0x1e, R5 ;  /* 0x0000001eff0e7819 */ /* 0x000fc40000001005 */
[----:B------:R-:W-:Y:S02]  /*03b0*/  ISETP.GE.AND P2, PT, R8, RZ, PT ;  /* 0x000000ff0800720c */ /* 0x000fe40003f46270 */
[----:B------:R-:W-:Y:S01]  /*03c0*/  LOP3.LUT R8, R5, UR51, RZ, 0x3c, !PT ;  /* 0x0000003305087c12 */ /* 0x000fe2000f8e3cff */
[----:B0-----:R-:W0:Y:S02]  /*03d0*/  MUFU.RCP R0, R0 ;  /* 0x0000000000007308 */ /* 0x001e240000001000 */
[----:B0-----:R-:W-:-:S06]  /*03e0*/  VIADD R2, R0, 0xffffffe ;  /* 0x0ffffffe00027836 */ /* 0x001fcc0000000000 */
[----:B------:R-:W0:Y:S08]  /*03f0*/  I2F.RP R0, UR10 ;  /* 0x0000000a00007d06 */ /* 0x000e300008209400 */
[----:B------:R-:W2:Y:S08]  /*0400*/  F2I.FTZ.U32.TRUNC.NTZ R2, R2 ;  /* 0x0000000200027305 */ /* 0x000eb0000021f000 */
[----:B0-----:R-:W0:Y:S01]  /*0410*/  MUFU.RCP R0, R0 ;  /* 0x0000000000007308 */ /* 0x001e220000001000 */
[----:B--2---:R-:W-:-:S02]  /*0420*/  R2UR UR5, R2 ;  /* 0x00000000020572ca */ /* 0x004fc400000e0000 */
[----:B0-----:R-:W-:-:S11]  /*0430*/  IADD3 R6, PT, PT, R0, 0xffffffe, RZ ;  /* 0x0ffffffe00067810 */ /* 0x001fd60007ffe0ff */
[----:B------:R-:W-:Y:S01]  /*0440*/  UIADD3 UR6, UPT, UPT, URZ, -UR5, URZ ;  /* 0x80000005ff067290 */ /* 0x000fe2000fffe0ff */
[----:B------:R-:W0:Y:S03]  /*0450*/  F2I.FTZ.U32.TRUNC.NTZ R6, R6 ;  /* 0x0000000600067305 */ /* 0x000e26000021f000 */
[----:B------:R-:W-:-:S04]  /*0460*/  UIMAD UR6, UR6, UR11, URZ ;  /* 0x0000000b060672a4 */ /* 0x000fc8000f8e02ff */
[----:B------:R-:W-:-:S06]  /*0470*/  UIMAD.WIDE.U32 UR6, UR5, UR6, UR4 ;  /* 0x00000006050672a5 */ /* 0x000fcc000f8e0004 */
[----:B------:R-:W-:-:S04]  /*0480*/  IMAD.HI.U32 R7, R3, UR7, RZ ;  /* 0x0000000703077c27 */ /* 0x000fc8000f8e00ff */
[----:B------:R-:W-:Y:S01]  /*0490*/  IMAD.MOV R2, RZ, RZ, -R7 ;  /* 0x000000ffff027224 */ /* 0x000fe200078e0a07 */
[----:B0-----:R-:W-:Y:S01]  /*04a0*/  R2UR UR5, R6 ;  /* 0x00000000060572ca */ /* 0x001fe200000e0000 */
[----:B------:R-:W-:-:S04]  /*04b0*/  IMAD.HI.U32 R9, R10, UR7, RZ ;  /* 0x000000070a097c27 */ /* 0x000fc8000f8e00ff */
[----:B------:R-:W-:Y:S01]  /*04c0*/  IMAD R3, R2, UR11, R3 ;  /* 0x0000000b02037c24 */ /* 0x000fe2000f8e0203 */
[----:B------:R-:W-:Y:S01]  /*04d0*/  IABS R2, UR53 ;  /* 0x0000003500027c13 */ /* 0x000fe20008000000 */
[----:B------:R-:W-:-:S03]  /*04e0*/  IMAD.MOV R11, RZ, RZ, -R9 ;  /* 0x000000ffff0b7224 */ /* 0x000fc600078e0a09 */
[----:B------:R-:W-:Y:S01]  /*04f0*/  ISETP.LT.U32.AND P4, PT, R3, UR11, PT ;  /* 0x0000000b03007c0c */ /* 0x000fe2000bf81070 */
[----:B------:R-:W-:Y:S01]  /*0500*/  IMAD R10, R11, UR11, R10 ;  /* 0x0000000b0b0a7c24 */ /* 0x000fe2000f8e020a */
[----:B------:R-:W-:Y:S01]  /*0510*/  IABS R11, R17 ;  /* 0x00000011000b7213 */ /* 0x000fe20000000000 */
[----:B------:R-:W-:Y:S01]  /*0520*/  IMAD.MOV.U32 R0, RZ, RZ, R2 ;  /* 0x000000ffff007224 */ /* 0x000fe200078e0002 */
[----:B------:R-:W-:Y:S02]  /*0530*/  UIADD3 UR8, UPT, UPT, URZ, -UR5, URZ ;  /* 0x80000005ff087290 */ /* 0x000fe4000fffe0ff */
[----:B------:R-:W-:Y:S01]  /*0540*/  ISETP.LT.U32.AND P5, PT, R10, UR11, PT ;  /* 0x0000000b0a007c0c */ /* 0x000fe2000bfa1070 */
[----:B------:R-:W-:Y:S01]  /*0550*/  IMAD.HI.U32 R2, R11, UR7, RZ ;  /* 0x000000070b027c27 */ /* 0x000fe2000f8e00ff */
[----:B------:R-:W-:Y:S01]  /*0560*/  R2UR UR12, R0 ;  /* 0x00000000000c72ca */ /* 0x000fe200000e0000 */
[----:B------:R-:W-:Y:S02]  /*0570*/  UIMAD UR8, UR8, UR10, URZ ;  /* 0x0000000a080872a4 */ /* 0x000fe4000f8e02ff */
[----:B------:R-:W-:Y:S01]  /*0580*/  VIADD R0, R17, 0x60 ;  /* 0x0000006011007836 */ /* 0x000fe20000000000 */
[----:B------:R-:W-:Y:S01]  /*0590*/  IADD3 R12, PT, PT, -R2, RZ, RZ ;  /* 0x000000ff020c7210 */ /* 0x000fe20007ffe1ff */
[----:B------:R-:W-:Y:S01]  /*05a0*/  @!P4 VIADD R3, R3, -UR11 ;  /* 0x8000000b0303cc36 */ /* 0x000fe20008000000 */
[----:B------:R-:W-:Y:S01]  /*05b0*/  UIMAD.WIDE.U32 UR8, UR5, UR8, UR4 ;  /* 0x00000008050872a5 */ /* 0x000fe2000f8e0004 */
[----:B------:R-:W-:Y:S01]  /*05c0*/  @!P4 VIADD R7, R7, 0x1 ;  /* 0x000000010707c836 */ /* 0x000fe20000000000 */
[----:B------:R-:W-:-:S02]  /*05d0*/  ISETP.GE.AND P4, PT, R8, RZ, PT ;  /* 0x000000ff0800720c */ /* 0x000fc40003f86270 */
[----:B------:R-:W-:Y:S01]  /*05e0*/  ISETP.GE.U32.AND P6, PT, R3, UR11, PT ;  /* 0x0000000b03007c0c */ /* 0x000fe2000bfc6070 */
[----:B------:R-:W-:Y:S01]  /*05f0*/  @!P5 VIADD R10, R10, -UR11 ;  /* 0x8000000b0a0adc36 */ /* 0x000fe20008000000 */
[----:B-1----:R-:W-:Y:S01]  /*0600*/  R2UR UR4, R32 ;  /* 0x00000000200472ca */ /* 0x002fe200000e0000 */
[----:B------:R-:W-:Y:S01]  /*0610*/  IMAD R3, R12, UR11, R11 ;  /* 0x0000000b0c037c24 */ /* 0x000fe2000f8e020b */
[----:B------:R-:W0:Y:S01]  /*0620*/  I2F.RP R19, UR12 ;  /* 0x0000000c00137d06 */ /* 0x000e220008209400 */
[----:B------:R-:W-:Y:S01]  /*0630*/  @!P5 VIADD R9, R9, 0x1 ;  /* 0x000000010909d836 */ /* 0x000fe20000000000 */
[----:B------:R-:W-:Y:S02]  /*0640*/  ISETP.GE.U32.AND P1, PT, R10, UR11, PT ;  /* 0x0000000b0a007c0c */ /* 0x000fe4000bf26070 */
[----:B------:R-:W-:Y:S02]  /*0650*/  ISETP.LT.U32.AND P3, PT, R3, UR11, PT ;  /* 0x0000000b03007c0c */ /* 0x000fe4000bf61070 */
[----:B------:R-:W-:-:S02]  /*0660*/  IABS R10, R0 ;  /* 0x00000000000a7213 */ /* 0x000fc40000000000 */
[----:B------:R-:W-:Y:S02]  /*0670*/  R2UR UR5, R33 ;  /* 0x00000000210572ca */ /* 0x000fe400000e0000 */
[----:B------:R-:W-:Y:S02]  /*0680*/  MOV R6, R10 ;  /* 0x0000000a00067202 */ /* 0x000fe40000000f00 */
[----:B------:R-:W-:Y:S02]  /*0690*/  @P6 IADD3 R7, PT, PT, R7, 0x1, RZ ;  /* 0x0000000107076810 */ /* 0x000fe40007ffe0ff */
[----:B------:R-:W-:Y:S01]  /*06a0*/  ISETP.NE.AND P6, PT, RZ, UR51, PT ;  /* 0x00000033ff007c0c */ /* 0x000fe2000bfc5270 */
[----:B------:R-:W-:Y:S01]  /*06b0*/  IMAD.HI.U32 R24, R6, UR7, RZ ;  /* 0x0000000706187c27 */ /* 0x000fe2000f8e00ff */
[----:B0-----:R-:W0:Y:S01]  /*06c0*/  MUFU.RCP R19, R19 ;  /* 0x0000001300137308 */ /* 0x001e220000001000 */
[----:B------:R-:W-:Y:S02]  /*06d0*/  @!P3 IADD3 R3, PT, PT, R3, -UR11, RZ ;  /* 0x8000000b0303bc10 */ /* 0x000fe4000fffe0ff */
[----:B------:R-:W-:-:S02]  /*06e0*/  @P1 VIADD R9, R9, 0x1 ;  /* 0x0000000109091836 */ /* 0x000fc40000000000 */
[----:B------:R-:W-:Y:S01]  /*06f0*/  @!P2 IMAD.MOV R7, RZ, RZ, -R7 ;  /* 0x000000ffff07a224 */ /* 0x000fe200078e0a07 */
[----:B------:R-:W-:Y:S01]  /*0700*/  ISETP.GE.U32.AND P1, PT, R3, UR11, PT ;  /* 0x0000000b03007c0c */ /* 0x000fe2000bf26070 */
[----:B------:R-:W-:Y:S01]  /*0710*/  IMAD.MOV R11, RZ, RZ, -R24 ;  /* 0x000000ffff0b7224 */ /* 0x000fe200078e0a18 */
[----:B------:R-:W-:Y:S01]  /*0720*/  LOP3.LUT R3, R0, UR51, RZ, 0x3c, !PT ;  /* 0x0000003300037c12 */ /* 0x000fe2000f8e3cff */
[----:B------:R-:W-:Y:S01]  /*0730*/  @!P4 IMAD.MOV R9, RZ, RZ, -R9 ;  /* 0x000000ffff09c224 */ /* 0x000fe200078e0a09 */
[----:B------:R-:W-:Y:S01]  /*0740*/  SEL R15, R16, R7, !P6 ;  /* 0x00000007100f7207 */ /* 0x000fe20007000000 */
[----:B------:R-:W-:Y:S01]  /*0750*/  IMAD R6, R11, UR11, R6 ;  /* 0x0000000b0b067c24 */ /* 0x000fe2000f8e0206 */
[----:B------:R-:W-:Y:S01]  /*0760*/  ISETP.GE.AND P5, PT, R3, RZ, PT ;  /* 0x000000ff0300720c */ /* 0x000fe20003fa6270 */
[----:B------:R-:W-:Y:S01]  /*0770*/  @!P3 VIADD R2, R2, 0x1 ;  /* 0x000000010202b836 */ /* 0x000fe20000000000 */
[----:B------:R-:W-:Y:S01]  /*0780*/  SEL R13, R16, R9, !P6 ;  /* 0x00000009100d7207 */ /* 0x000fe20007000000 */
[----:B------:R-:W-:Y:S01]  /*0790*/  VIADD R3, R17, 0x80 ;  /* 0x0000008011037836 */ /* 0x000fe20000000000 */
[----:B------:R-:W-:-:S02]  /*07a0*/  IADD3 R25, PT, PT, -R15, RZ, RZ ;  /* 0x000000ff0f197210 */ /* 0x000fc40007ffe1ff */
[----:B------:R-:W-:Y:S01]  /*07b0*/  ISETP.LT.U32.AND P2, PT, R6, UR11, PT ;  /* 0x0000000b06007c0c */ /* 0x000fe2000bf41070 */
[----:B------:R-:W-:Y:S01]  /*07c0*/  IMAD.MOV R8, RZ, RZ, -R13 ;  /* 0x000000ffff087224 */ /* 0x000fe200078e0a0d */
[----:B------:R-:W-:Y:S01]  /*07d0*/  @P1 IADD3 R2, PT, PT, R2, 0x1, RZ ;  /* 0x0000000102021810 */ /* 0x000fe20007ffe0ff */
[----:B------:R-:W-:Y:S01]  /*07e0*/  IMAD R25, R25, UR51, R4 ;  /* 0x0000003319197c24 */ /* 0x000fe2000f8e0204 */
[----:B------:R-:W-:Y:S01]  /*07f0*/  LOP3.LUT R9, R3, UR51, RZ, 0x3c, !PT ;  /* 0x0000003303097c12 */ /* 0x000fe2000f8e3cff */
[----:B------:R-:W-:Y:S01]  /*0800*/  IMAD R21, R8, UR51, R5 ;  /* 0x0000003308157c24 */ /* 0x000fe2000f8e0205 */
[----:B------:R-:W-:Y:S01]  /*0810*/  IABS R26, R3 ;  /* 0x00000003001a7213 */ /* 0x000fe20000000000 */
[----:B------:R-:W-:Y:S01]  /*0820*/  @!P0 IMAD.MOV R2, RZ, RZ, -R2 ;  /* 0x000000ffff028224 */ /* 0x000fe200078e0a02 */
[----:B------:R-:W-:Y:S02]  /*0830*/  IABS R11, R25 ;  /* 0x00000019000b7213 */ /* 0x000fe40000000000 */
[----:B------:R-:W-:-:S02]  /*0840*/  IABS R22, R21 ;  /* 0x0000001500167213 */ /* 0x000fc40000000000 */
[----:B------:R-:W-:Y:S01]  /*0850*/  SEL R10, R16, R2, !P6 ;  /* 0x00000002100a7207 */ /* 0x000fe20007000000 */
[----:B------:R-:W-:Y:S01]  /*0860*/  IMAD.HI.U32 R20, R11, UR9, RZ ;  /* 0x000000090b147c27 */ /* 0x000fe2000f8e00ff */
[----:B------:R-:W-:Y:S02]  /*0870*/  @!P2 IADD3 R6, PT, PT, R6, -UR11, RZ ;  /* 0x8000000b0606ac10 */ /* 0x000fe4000fffe0ff */
[----:B------:R-:W-:Y:S01]  /*0880*/  IADD3 R2, PT, PT, -R10, RZ, RZ ;  /* 0x000000ff0a027210 */ /* 0x000fe20007ffe1ff */
[----:B------:R-:W-:Y:S01]  /*0890*/  IMAD.HI.U32 R12, R22, UR9, RZ ;  /* 0x00000009160c7c27 */ /* 0x000fe2000f8e00ff */
[----:B------:R-:W-:Y:S02]  /*08a0*/  ISETP.GE.U32.AND P1, PT, R6, UR11, PT ;  /* 0x0000000b06007c0c */ /* 0x000fe4000bf26070 */
[----:B------:R-:W-:Y:S01]  /*08b0*/  SHF.R.S64 R6, RZ, 0x1e, R17 ;  /* 0x0000001eff067819 */ /* 0x000fe20000001011 */
[----:B------:R-:W-:Y:S01]  /*08c0*/  IMAD.MOV R8, RZ, RZ, -R20 ;  /* 0x000000ffff087224 */ /* 0x000fe200078e0a14 */
[----:B------:R-:W-:Y:S01]  /*08d0*/  ISETP.GE.AND P0, PT, R9, RZ, PT ;  /* 0x000000ff0900720c */ /* 0x000fe20003f06270 */
[----:B------:R-:W-:Y:S01]  /*08e0*/  IMAD.MOV R7, RZ, RZ, -R12 ;  /* 0x000000ffff077224 */ /* 0x000fe200078e0a0c */
[----:B------:R-:W-:Y:S01]  /*08f0*/  IADD3 R6, P4, PT, R6, UR40, RZ ;  /* 0x0000002806067c10 */ /* 0x000fe2000ff9e0ff */
[----:B------:R-:W-:Y:S01]  /*0900*/  IMAD R11, R8, UR10, R11 ;  /* 0x0000000a080b7c24 */ /* 0x000fe2000f8e020b */
[----:B------:R-:W-:Y:S01]  /*0910*/  SHF.R.S64 R8, RZ, 0x1e, R4 ;  /* 0x0000001eff087819 */ /* 0x000fe20000001004 */
[----:B------:R-:W-:Y:S01]  /*0920*/  IMAD R22, R7, UR10, R22 ;  /* 0x0000000a07167c24 */ /* 0x000fe2000f8e0216 */
[----:B------:R-:W-:Y:S01]  /*0930*/  LEA.HI.X.SX32 R7, R17, UR41, 0x2, P4 ;  /* 0x0000002911077c11 */ /* 0x000fe2000a0f16ff */
[----:B------:R-:W-:Y:S01]  /*0940*/  IMAD R23, R2, UR51, R17 ;  /* 0x0000003302177c24 */ /* 0x000fe2000f8e0211 */
[----:B------:R-:W-:Y:S01]  /*0950*/  ISETP.LT.U32.AND P4, PT, R11, UR10, PT ;  /* 0x0000000a0b007c0c */ /* 0x000fe2000bf81070 */
[----:B------:R-:W-:Y:S01]  /*0960*/  @!P2 VIADD R24, R24, 0x1 ;  /* 0x000000011818a836 */ /* 0x000fe20000000000 */
[----:B------:R-:W-:Y:S01]  /*0970*/  IADD3 R8, P3, PT, R8, UR40, RZ ;  /* 0x0000002808087c10 */ /* 0x000fe2000ff7e0ff */
[----:B------:R-:W-:Y:S01]  /*0980*/  VIADD R2, R17, 0xa0 ;  /* 0x000000a011027836 */ /* 0x000fe20000000000 */
[----:B------:R-:W-:Y:S01]  /*0990*/  IABS R18, R23 ;  /* 0x0000001700127213 */ /* 0x000fe20000000000 */
[----:B------:R-:W-:Y:S01]  /*09a0*/  @P1 VIADD R24, R24, 0x1 ;  /* 0x0000000118181836 */ /* 0x000fe20000000000 */
[----:B------:R-:W-:Y:S01]  /*09b0*/  LEA.HI.X.SX32 R9, R4, UR41, 0x2, P3 ;  /* 0x0000002904097c11 */ /* 0x000fe200098f16ff */
[----:B------:R1:W2:Y:S01]  /*09c0*/  LDG.E R7, desc[UR4][R6.64] ;  /* 0x0000000406077981 */ /* 0x0002a2000c1e1900 */
[----:B------:R-:W-:Y:S01]  /*09d0*/  IADD3 R4, P3, PT, R14, UR40, RZ ;  /* 0x000000280e047c10 */ /* 0x000fe2000ff7e0ff */
[----:B------:R-:W-:Y:S01]  /*09e0*/  IMAD.HI.U32 R14, R18, UR9, RZ ;  /* 0x00000009120e7c27 */ /* 0x000fe2000f8e00ff */
[----:B------:R-:W-:Y:S01]  /*09f0*/  ISETP.LT.U32.AND P2, PT, R22, UR10, PT ;  /* 0x0000000a16007c0c */ /* 0x000fe2000bf41070 */
[----:B------:R-:W3:Y:S01]  /*0a00*/  LDG.E R8, desc[UR4][R8.64] ;  /* 0x0000000408087981 */ /* 0x000ee2000c1e1900 */
[----:B------:R-:W-:Y:S01]  /*0a10*/  @!P5 IADD3 R24, PT, PT, -R24, RZ, RZ ;  /* 0x000000ff1818d210 */ /* 0x000fe20007ffe1ff */
[----:B------:R-:W-:Y:S01]  /*0a20*/  @!P4 VIADD R11, R11, -UR10 ;  /* 0x8000000a0b0bcc36 */ /* 0x000fe20008000000 */
[----:B------:R-:W-:-:S02]  /*0a30*/  IADD3 R27, PT, PT, -R14, RZ, RZ ;  /* 0x000000ff0e1b7210 */ /* 0x000fc40007ffe1ff */
[----:B------:R-:W-:Y:S02]  /*0a40*/  @!P4 IADD3 R20, PT, PT, R20, 0x1, RZ ;  /* 0x000000011414c810 */ /* 0x000fe40007ffe0ff */
[----:B------:R-:W-:Y:S01]  /*0a50*/  ISETP.GE.U32.AND P1, PT, R11, UR10, PT ;  /* 0x0000000a0b007c0c */ /* 0x000fe2000bf26070 */
[----:B------:R-:W-:Y:S01]  /*0a60*/  IMAD R18, R27, UR10, R18 ;  /* 0x0000000a1b127c24 */ /* 0x000fe2000f8e0212 */
[----:B------:R-:W-:Y:S01]  /*0a70*/  SEL R11, R16, R24, !P6 ;  /* 0x00000018100b7207 */ /* 0x000fe20007000000 */
[----:B------:R-:W-:Y:S01]  /*0a80*/  IMAD.HI.U32 R27, R26, UR7, RZ ;  /* 0x000000071a1b7c27 */ /* 0x000fe2000f8e00ff */
[----:B------:R-:W-:Y:S02]  /*0a90*/  LOP3.LUT R28, R2, UR51, RZ, 0x3c, !PT ;  /* 0x00000033021c7c12 */ /* 0x000fe4000f8e3cff */
[----:B0-----:R-:W-:Y:S01]  /*0aa0*/  IADD3 R19, PT, PT, R19, 0xffffffe, RZ ;  /* 0x0ffffffe13137810 */ /* 0x001fe20007ffe0ff */
[----:B------:R-:W-:Y:S01]  /*0ab0*/  @!P2 VIADD R22, R22, -UR10 ;  /* 0x8000000a1616ac36 */ /* 0x000fe20008000000 */
[----:B------:R-:W-:Y:S01]  /*0ac0*/  ISETP.LT.U32.AND P5, PT, R18, UR10, PT ;  /* 0x0000000a12007c0c */ /* 0x000fe2000bfa1070 */
[----:B------:R-:W-:Y:S01]  /*0ad0*/  IMAD.MOV R29, RZ, RZ, -R11 ;  /* 0x000000ffff1d7224 */ /* 0x000fe200078e0a0b */
[----:B------:R-:W-:-:S02]  /*0ae0*/  LEA.HI.X.SX32 R5, R5, UR41, 0x2, P3 ;  /* 0x0000002905057c11 */ /* 0x000fc400098f16ff */
[----:B------:R-:W-:Y:S02]  /*0af0*/  ISETP.GE.U32.AND P4, PT, R22, UR10, PT ;  /* 0x0000000a16007c0c */ /* 0x000fe4000bf86070 */
[----:B------:R-:W-:Y:S01]  /*0b00*/  LOP3.LUT R22, R25, UR52, RZ, 0x3c, !PT ;  /* 0x0000003419167c12 */ /* 0x000fe2000f8e3cff */
[----:B------:R-:W-:Y:S01]  /*0b10*/  IMAD.MOV R31, RZ, RZ, -R27 ;  /* 0x000000ffff1f7224 */ /* 0x000fe200078e0a1b */
[----:B------:R-:W-:Y:S01]  /*0b20*/  ISETP.GE.AND P3, PT, R28, RZ, PT ;  /* 0x000000ff1c00720c */ /* 0x000fe20003f66270 */
[----:B------:R-:W-:Y:S01]  /*0b30*/  @P1 VIADD R20, R20, 0x1 ;  /* 0x0000000114141836 */ /* 0x000fe20000000000 */
[----:B------:R-:W-:Y:S01]  /*0b40*/  ISETP.GE.AND P1, PT, R22, RZ, PT ;  /* 0x000000ff1600720c */ /* 0x000fe20003f26270 */
[----:B------:R-:W-:Y:S02]  /*0b50*/  IMAD R22, R29, UR51, R0 ;  /* 0x000000331d167c24 */ /* 0x000fe4000f8e0200 */
[----:B------:R-:W-:Y:S02]  /*0b60*/  IMAD R26, R31, UR11, R26 ;  /* 0x0000000b1f1a7c24 */ /* 0x000fe4000f8e021a */
[----:B------:R-:W-:Y:S01]  /*0b70*/  @!P2 VIADD R12, R12, 0x1 ;  /* 0x000000010c0ca836 */ /* 0x000fe20000000000 */
[----:B-1----:R-:W-:Y:S01]  /*0b80*/  IABS R6, R22 ;  /* 0x0000001600067213 */ /* 0x002fe20000000000 */
[----:B------:R-:W-:Y:S01]  /*0b90*/  @!P5 VIADD R18, R18, -UR10 ;  /* 0x8000000a1212dc36 */ /* 0x000fe20008000000 */
[----:B------:R-:W-:-:S02]  /*0ba0*/  ISETP.LT.U32.AND P2, PT, R26, UR11, PT ;  /* 0x0000000b1a007c0c */ /* 0x000fc4000bf41070 */
[----:B------:R-:W-:Y:S02]  /*0bb0*/  @P4 IADD3 R12, PT, PT, R12, 0x1, RZ ;  /* 0x000000010c0c4810 */ /* 0x000fe40007ffe0ff */
[----:B------:R-:W-:Y:S01]  /*0bc0*/  ISETP.GE.U32.AND P4, PT, R18, UR10, PT ;  /* 0x0000000a12007c0c */ /* 0x000fe2000bf86070 */
[----:B------:R-:W-:Y:S01]  /*0bd0*/  IMAD.MOV.U32 R18, RZ, RZ, R6 ;  /* 0x000000ffff127224 */ /* 0x000fe200078e0006 */
[----:B------:R-:W-:Y:S01]  /*0be0*/  LOP3.LUT R6, R21, UR52, RZ, 0x3c, !PT ;  /* 0x0000003415067c12 */ /* 0x000fe2000f8e3cff */
[----:B------:R0:W1:Y:S01]  /*0bf0*/  F2I.FTZ.U32.TRUNC.NTZ R28, R19 ;  /* 0x00000013001c7305 */ /* 0x000062000021f000 */
[----:B------:R-:W-:Y:S02]  /*0c00*/  @!P1 IMAD.MOV R20, RZ, RZ, -R20 ;  /* 0x000000ffff149224 */ /* 0x000fe400078e0a14 */
[----:B------:R-:W-:Y:S01]  /*0c10*/  ISETP.GE.AND P1, PT, R6, RZ, PT ;  /* 0x000000ff0600720c */ /* 0x000fe20003f26270 */
[----:B------:R-:W-:Y:S02]  /*0c20*/  IMAD.HI.U32 R24, R18, UR9, RZ ;  /* 0x0000000912187c27 */ /* 0x000fe4000f8e00ff */
[----:B------:R-:W-:-:S02]  /*0c30*/  @!P2 IADD3 R26, PT, PT, R26, -UR11, RZ ;  /* 0x8000000b1a1aac10 */ /* 0x000fc4000fffe0ff */
[----:B------:R-:W-:Y:S02]  /*0c40*/  @!P5 VIADD R14, R14, 0x1 ;  /* 0x000000010e0ed836 */ /* 0x000fe40000000000 */
[----:B0-----:R-:W-:Y:S01]  /*0c50*/  IMAD.MOV R19, RZ, RZ, -R24 ;  /* 0x000000ffff137224 */ /* 0x001fe200078e0a18 */
[----:B------:R-:W-:Y:S02]  /*0c60*/  LOP3.LUT R6, R23, UR52, RZ, 0x3c, !PT ;  /* 0x0000003417067c12 */ /* 0x000fe4000f8e3cff */
[----:B------:R-:W-:Y:S01]  /*0c70*/  @P4 IADD3 R14, PT, PT, R14, 0x1, RZ ;  /* 0x000000010e0e4810 */ /* 0x000fe20007ffe0ff */
[----:B------:R-:W-:Y:S01]  /*0c80*/  IMAD.MOV.U32 R41, RZ, RZ, R12 ;  /* 0x000000ffff297224 */ /* 0x000fe200078e000c */
[----:B------:R-:W-:Y:S01]  /*0c90*/  ISETP.GE.U32.AND P4, PT, R26, UR11, PT ;  /* 0x0000000b1a007c0c */ /* 0x000fe2000bf86070 */
[----:B------:R-:W-:Y:S01]  /*0ca0*/  IMAD R26, R19, UR10, R18 ;  /* 0x0000000a131a7c24 */ /* 0x000fe2000f8e0212 */
[----:B------:R-:W-:Y:S02]  /*0cb0*/  IABS R29, R2 ;  /* 0x00000002001d7213 */ /* 0x000fe40000000000 */
[----:B------:R-:W-:Y:S01]  /*0cc0*/  SHF.R.S64 R18, RZ, 0x1e, R0 ;  /* 0x0000001eff127819 */ /* 0x000fe20000001000 */
[----:B------:R-:W-:Y:S01]  /*0cd0*/  @!P1 IMAD.MOV R41, RZ, RZ, -R41 ;  /* 0x000000ffff299224 */ /* 0x000fe200078e0a29 */
[----:B------:R-:W-:-:S02]  /*0ce0*/  ISETP.GE.AND P5, PT, R6, RZ, PT ;  /* 0x000000ff0600720c */ /* 0x000fc40003fa6270 */
[----:B-1----:R-:W-:Y:S01]  /*0cf0*/  R2UR UR5, R28 ;  /* 0x000000001c0572ca */ /* 0x002fe200000e0000 */
[----:B------:R-:W-:Y:S01]  /*0d00*/  IMAD.HI.U32 R28, R29, UR7, RZ ;  /* 0x000000071d1c7c27 */ /* 0x000fe2000f8e00ff */
[----:B------:R-:W-:-:S04]  /*0d10*/  IADD3 R18, P1, PT, R18, UR40, RZ ;  /* 0x0000002812127c10 */ /* 0x000fc8000ff3e0ff */
[----:B------:R-:W-:Y:S01]  /*0d20*/  LEA.HI.X.SX32 R19, R0, UR41, 0x2, P1 ;  /* 0x0000002900137c11 */ /* 0x000fe200088f16ff */
[----:B------:R-:W-:Y:S01]  /*0d30*/  IMAD.MOV R0, RZ, RZ, -R28 ;  /* 0x000000ffff007224 */ /* 0x000fe200078e0a1c */
[----:B------:R-:W-:-:S03]  /*0d40*/  ISETP.LT.U32.AND P1, PT, R26, UR10, PT ;  /* 0x0000000a1a007c0c */ /* 0x000fc6000bf21070 */
[----:B------:R-:W-:Y:S01]  /*0d50*/  IMAD R0, R0, UR11, R29 ;  /* 0x0000000b00007c24 */ /* 0x000fe2000f8e021d */
[----:B------:R-:W-:Y:S02]  /*0d60*/  @!P5 IADD3 R14, PT, PT, -R14, RZ, RZ ;  /* 0x000000ff0e0ed210 */ /* 0x000fe40007ffe1ff */
[----:B------:R-:W-:Y:S02]  /*0d70*/  ISETP.NE.AND P5, PT, RZ, UR52, PT ;  /* 0x00000034ff007c0c */ /* 0x000fe4000bfa5270 */
[----:B------:R-:W-:Y:S02]  /*0d80*/  LOP3.LUT R6, RZ, UR52, RZ, 0x33, !PT ;  /* 0x00000034ff067c12 */ /* 0x000fe4000f8e33ff */
[----:B------:R-:W-:Y:S02]  /*0d90*/  @!P2 IADD3 R27, PT, PT, R27, 0x1, RZ ;  /* 0x000000011b1ba810 */ /* 0x000fe40007ffe0ff */
[----:B------:R-:W-:Y:S02]  /*0da0*/  ISETP.LT.U32.AND P2, PT, R0, UR11, PT ;  /* 0x0000000b00007c0c */ /* 0x000fe4000bf41070 */
[----:B------:R-:W-:-:S02]  /*0db0*/  R2UR UR14, R32 ;  /* 0x00000000200e72ca */ /* 0x000fc400000e0000 */
[----:B------:R-:W-:Y:S02]  /*0dc0*/  R2UR UR15, R33 ;  /* 0x00000000210f72ca */ /* 0x000fe400000e0000 */
[----:B------:R-:W-:Y:S01]  /*0dd0*/  SEL R14, R6, R14, !P5 ;  /* 0x0000000e060e7207 */ /* 0x000fe20006800000 */
[----:B------:R-:W-:Y:S02]  /*0de0*/  @!P1 VIADD R26, R26, -UR10 ;  /* 0x8000000a1a1a9c36 */ /* 0x000fe40008000000 */
[----:B------:R-:W-:Y:S02]  /*0df0*/  @P4 VIADD R27, R27, 0x1 ;  /* 0x000000011b1b4836 */ /* 0x000fe40000000000 */
[----:B------:R-:W-:Y:S01]  /*0e00*/  IMAD.MOV R12, RZ, RZ, -R14 ;  /* 0x000000ffff0c7224 */ /* 0x000fe200078e0a0e */
[----:B------:R-:W-:Y:S01]  /*0e10*/  UIADD3 UR6, UPT, UPT, URZ, -UR5, URZ ;  /* 0x80000005ff067290 */ /* 0x000fe2000fffe0ff */
[----:B------:R-:W-:Y:S01]  /*0e20*/  SEL R20, R6, R20, !P5 ;  /* 0x0000001406147207 */ /* 0x000fe20006800000 */
[----:B------:R-:W-:Y:S01]  /*0e30*/  @!P0 IMAD.MOV R27, RZ, RZ, -R27 ;  /* 0x000000ffff1b8224 */ /* 0x000fe200078e0a1b */
[----:B------:R-:W-:Y:S01]  /*0e40*/  @!P2 IADD3 R0, PT, PT, R0, -UR11, RZ ;  /* 0x8000000b0000ac10 */ /* 0x000fe2000fffe0ff */
[----:B------:R-:W-:Y:S01]  /*0e50*/  IMAD R23, R12, UR52, R23 ;  /* 0x000000340c177c24 */ /* 0x000fe2000f8e0217 */
[----:B------:R-:W-:Y:S01]  /*0e60*/  ISETP.GE.U32.AND P4, PT, R26, UR10, PT ;  /* 0x0000000a1a007c0c */ /* 0x000fe2000bf86070 */
[----:B------:R0:W4:Y:S01]  /*0e70*/  LDG.E R12, desc[UR14][R18.64] ;  /* 0x0000000e120c7981 */ /* 0x000122000c1e1900 */
[----:B------:R-:W-:Y:S01]  /*0e80*/  UIMAD UR6, UR6, UR12, URZ ;  /* 0x0000000c060672a4 */ /* 0x000fe2000f8e02ff */
[----:B------:R-:W-:Y:S01]  /*0e90*/  ISETP.GE.U32.AND P0, PT, R0, UR11, PT ;  /* 0x0000000b00007c0c */ /* 0x000fe2000bf06070 */
[----:B------:R-:W-:Y:S01]  /*0ea0*/  UMOV UR4, URZ ;  /* 0x000000ff00047c82 */ /* 0x000fe20008000000 */
[----:B------:R1:W5:Y:S01]  /*0eb0*/  LDG.E R9, desc[UR14][R4.64] ;  /* 0x0000000e04097981 */ /* 0x000362000c1e1900 */
[----:B------:R-:W-:Y:S01]  /*0ec0*/  SEL R0, R16, R27, !P6 ;  /* 0x0000001b10007207 */ /* 0x000fe20007000000 */
[----:B------:R-:W-:Y:S01]  /*0ed0*/  @!P1 VIADD R24, R24, 0x1 ;  /* 0x0000000118189836 */ /* 0x000fe20000000000 */
[----:B0-----:R-:W-:Y:S01]  /*0ee0*/  LOP3.LUT R18, R22, UR52, RZ, 0x3c, !PT ;  /* 0x0000003416127c12 */ /* 0x001fe2000f8e3cff */
[----:B------:R-:W-:Y:S01]  /*0ef0*/  UIMAD.WIDE.U32 UR4, UR5, UR6, UR4 ;  /* 0x00000006050472a5 */ /* 0x000fe2000f8e0004 */
[----:B------:R-:W-:Y:S01]  /*0f00*/  IABS R30, R23 ;  /* 0x00000017001e7213 */ /* 0x000fe20000000000 */
[----:B-1----:R-:W-:Y:S01]  /*0f10*/  IMAD.MOV R4, RZ, RZ, -R20 ;  /* 0x000000ffff047224 */ /* 0x002fe200078e0a14 */
[----:B------:R-:W-:-:S03]  /*0f20*/  ISETP.GE.AND P1, PT, R18, RZ, PT ;  /* 0x000000ff1200720c */ /* 0x000fc60003f26270 */
[----:B------:R-:W-:Y:S02]  /*0f30*/  IMAD R25, R4, UR52, R25 ;  /* 0x0000003404197c24 */ /* 0x000fe4000f8e0219 */
[----:B------:R-:W-:Y:S02]  /*0f40*/  IMAD.MOV R4, RZ, RZ, -R0 ;  /* 0x000000ffff047224 */ /* 0x000fe400078e0a00 */
[----:B------:R-:W-:Y:S01]  /*0f50*/  IMAD.HI.U32 R29, R30, UR5, RZ ;  /* 0x000000051e1d7c27 */ /* 0x000fe2000f8e00ff */
[----:B------:R-:W-:Y:S02]  /*0f60*/  @P4 IADD3 R24, PT, PT, R24, 0x1, RZ ;  /* 0x0000000118184810 */ /* 0x000fe40007ffe0ff */
[----:B------:R-:W-:Y:S01]  /*0f70*/  IABS R34, R25 ;  /* 0x0000001900227213 */ /* 0x000fe20000000000 */
[--C-:B------:R-:W-:Y:S01]  /*0f80*/  IMAD R27, R4, UR51, R3.reuse ;  /* 0x00000033041b7c24 */ /* 0x100fe2000f8e0203 */
[----:B------:R-:W-:Y:S02]  /*0f90*/  SHF.R.S64 R4, RZ, 0x1e, R3 ;  /* 0x0000001eff047819 */ /* 0x000fe40000001003 */
[----:B------:R-:W-:Y:S01]  /*0fa0*/  IADD3 R5, PT, PT, -R29, RZ, RZ ;  /* 0x000000ff1d057210 */ /* 0x000fe20007ffe1ff */
[----:B------:R-:W-:Y:S01]  /*0fb0*/  @!P1 IMAD.MOV R24, RZ, RZ, -R24 ;  /* 0x000000ffff189224 */ /* 0x000fe200078e0a18 */
[----:B------:R-:W-:Y:S01]  /*0fc0*/  IADD3 R4, P4, PT, R4, UR40, RZ ;  /* 0x0000002804047c10 */ /* 0x000fe2000ff9e0ff */
[----:B------:R-:W-:Y:S01]  /*0fd0*/  IMAD.HI.U32 R31, R34, UR5, RZ ;  /* 0x00000005221f7c27 */ /* 0x000fe2000f8e00ff */
[----:B------:R-:W-:-:S03]  /*0fe0*/  SEL R26, R6, R41, !P5 ;  /* 0x00000029061a7207 */ /* 0x000fc60006800000 */
[----:B------:R-:W-:Y:S01]  /*0ff0*/  IMAD R30, R5, UR12, R30 ;  /* 0x0000000c051e7c24 */ /* 0x000fe2000f8e021e */
[----:B------:R-:W-:Y:S01]  /*1000*/  LEA.HI.X.SX32 R5, R3, UR41, 0x2, P4 ;  /* 0x0000002903057c11 */ /* 0x000fe2000a0f16ff */
[----:B------:R-:W-:Y:S01]  /*1010*/  IMAD.MOV R3, RZ, RZ, -R31 ;  /* 0x000000ffff037224 */ /* 0x000fe200078e0a1f */
[----:B------:R-:W-:Y:S02]  /*1020*/  IADD3 R36, PT, PT, -R26, RZ, RZ ;  /* 0x000000ff1a247210 */ /* 0x000fe40007ffe1ff */
[----:B------:R-:W-:Y:S01]  /*1030*/  SEL R18, R6, R24, !P5 ;  /* 0x0000001806127207 */ /* 0x000fe20006800000 */
[----:B------:R-:W-:Y:S01]  /*1040*/  IMAD R34, R3, UR12, R34 ;  /* 0x0000000c03227c24 */ /* 0x000fe2000f8e0222 */
[----:B------:R-:W-:Y:S01]  /*1050*/  ISETP.LT.U32.AND P1, PT, R30, UR12, PT ;  /* 0x0000000c1e007c0c */ /* 0x000fe2000bf21070 */
[----:B------:R-:W-:Y:S01]  /*1060*/  IMAD R21, R36, UR52, R21 ;  /* 0x0000003424157c24 */ /* 0x000fe2000f8e0215 */
[----:B------:R-:W-:Y:S01]  /*1070*/  IABS R42, R27 ;  /* 0x0000001b002a7213 */ /* 0x000fe20000000000 */
[----:B------:R-:W-:Y:S01]  /*1080*/  IMAD.MOV R3, RZ, RZ, -R18 ;  /* 0x000000ffff037224 */ /* 0x000fe200078e0a12 */
[----:B------:R-:W-:Y:S01]  /*1090*/  @!P2 IADD3 R28, PT, PT, R28, 0x1, RZ ;  /* 0x000000011c1ca810 */ /* 0x000fe20007ffe0ff */
[----:B------:R0:W4:Y:S01]  /*10a0*/  LDG.E R5, desc[UR14][R4.64] ;  /* 0x0000000e04057981 */ /* 0x000122000c1e1900 */
[----:B------:R-:W-:Y:S01]  /*10b0*/  IABS R24, R21 ;  /* 0x0000001500187213 */ /* 0x000fe20000000000 */
[----:B------:R-:W-:Y:S01]  /*10c0*/  IMAD R22, R3, UR52, R22 ;  /* 0x0000003403167c24 */ /* 0x000fe2000f8e0216 */
[----:B------:R-:W-:-:S02]  /*10d0*/  LOP3.LUT R3, R23, UR53, RZ, 0x3c, !PT ;  /* 0x0000003517037c12 */ /* 0x000fc4000f8e3cff */
[----:B------:R-:W-:Y:S02]  /*10e0*/  ISETP.LT.U32.AND P4, PT, R34, UR12, PT ;  /* 0x0000000c22007c0c */ /* 0x000fe4000bf81070 */
[----:B------:R-:W-:Y:S01]  /*10f0*/  ISETP.GE.AND P2, PT, R3, RZ, PT ;  /* 0x000000ff0300720c */ /* 0x000fe20003f46270 */
[----:B------:R-:W-:Y:S02]  /*1100*/  IMAD.MOV.U32 R3, RZ, RZ, R24 ;  /* 0x000000ffff037224 */ /* 0x000fe400078e0018 */
[----:B------:R-:W-:Y:S01]  /*1110*/  IMAD.HI.U32 R19, R42, UR9, RZ ;  /* 0x000000092a137c27 */ /* 0x000fe2000f8e00ff */
[----:B------:R-:W-:-:S03]  /*1120*/  @P0 IADD3 R28, PT, PT, R28, 0x1, RZ ;  /* 0x000000011c1c0810 */ /* 0x000fc60007ffe0ff */
[----:B------:R-:W-:Y:S02]  /*1130*/  @!P1 VIADD R30, R30, -UR12 ;  /* 0x8000000c1e1e9c36 */ /* 0x000fe40008000000 */
[----:B------:R-:W-:-:S04]  /*1140*/  IMAD.HI.U32 R24, R3, UR5, RZ ;  /* 0x0000000503187c27 */ /* 0x000fc8000f8e00ff */
[----:B------:R-:W-:Y:S01]  /*1150*/  IMAD.MOV R41, RZ, RZ, -R19 ;  /* 0x000000ffff297224 */ /* 0x000fe200078e0a13 */
[----:B------:R-:W-:Y:S01]  /*1160*/  ISETP.GE.U32.AND P0, PT, R30, UR12, PT ;  /* 0x0000000c1e007c0c */ /* 0x000fe2000bf06070 */
[----:B------:R-:W-:Y:S01]  /*1170*/  @!P3 IMAD.MOV R28, RZ, RZ, -R28 ;  /* 0x000000ffff1cb224 */ /* 0x000fe200078e0a1c */
[----:B0-----:R-:W-:Y:S01]  /*1180*/  IADD3 R4, PT, PT, -R24, RZ, RZ ;  /* 0x000000ff18047210 */ /* 0x001fe20007ffe1ff */
[----:B------:R-:W-:Y:S01]  /*1190*/  IMAD R42, R41, UR10, R42 ;  /* 0x0000000a292a7c24 */ /* 0x000fe2000f8e022a */
[----:B------:R-:W-:Y:S01]  /*11a0*/  IABS R36, R22 ;  /* 0x0000001600247213 */ /* 0x000fe20000000000 */
[----:B------:R-:W-:Y:S02]  /*11b0*/  @!P4 VIADD R34, R34, -UR12 ;  /* 0x8000000c2222cc36 */ /* 0x000fe40008000000 */
[----:B------:R-:W-:Y:S01]  /*11c0*/  IMAD R4, R4, UR12, R3 ;  /* 0x0000000c04047c24 */ /* 0x000fe2000f8e0203 */
[----:B------:R-:W-:Y:S01]  /*11d0*/  SEL R3, R16, R28, !P6 ;  /* 0x0000001c10037207 */ /* 0x000fe20007000000 */
[----:B------:R-:W-:Y:S01]  /*11e0*/  IMAD.HI.U32 R30, R36, UR5, RZ ;  /* 0x00000005241e7c27 */ /* 0x000fe2000f8e00ff */
[----:B------:R-:W-:-:S03]  /*11f0*/  ISETP.LT.U32.AND P3, PT, R42, UR10, PT ;  /* 0x0000000a2a007c0c */ /* 0x000fc6000bf61070 */
[----:B------:R-:W-:Y:S01]  /*1200*/  @!P1 VIADD R29, R29, 0x1 ;  /* 0x000000011d1d9836 */ /* 0x000fe20000000000 */
[----:B------:R-:W-:Y:S01]  /*1210*/  ISETP.GE.U32.AND P1, PT, R34, UR12, PT ;  /* 0x0000000c22007c0c */ /* 0x000fe2000bf26070 */
[----:B------:R-:W-:Y:S01]  /*1220*/  IMAD.MOV R43, RZ, RZ, -R3 ;  /* 0x000000ffff2b7224 */ /* 0x000fe200078e0a03 */
[----:B------:R-:W-:Y:S01]  /*1230*/  LOP3.LUT R34, R25, UR53, RZ, 0x3c, !PT ;  /* 0x0000003519227c12 */ /* 0x000fe2000f8e3cff */
[----:B------:R-:W-:Y:S01]  /*1240*/  @P0 VIADD R29, R29, 0x1 ;  /* 0x000000011d1d0836 */ /* 0x000fe20000000000 */
[----:B------:R-:W-:Y:S02]  /*1250*/  IADD3 R41, PT, PT, -R30, RZ, RZ ;  /* 0x000000ff1e297210 */ /* 0x000fe40007ffe1ff */
[----:B------:R-:W-:Y:S01]  /*1260*/  ISETP.GE.AND P0, PT, R34, RZ, PT ;  /* 0x000000ff2200720c */ /* 0x000fe20003f06270 */
[----:B------:R-:W-:Y:S02]  /*1270*/  IMAD R34, R43, UR51, R2 ;  /* 0x000000332b227c24 */ /* 0x000fe4000f8e0202 */
[----:B------:R-:W-:Y:S01]  /*1280*/  @!P4 VIADD R31, R31, 0x1 ;  /* 0x000000011f1fc836 */ /* 0x000fe20000000000 */
[----:B------:R-:W-:Y:S01]  /*1290*/  ISETP.LT.U32.AND P4, PT, R4, UR12, PT ;  /* 0x0000000c04007c0c */ /* 0x000fe2000bf81070 */
[----:B------:R-:W-:-:S02]  /*12a0*/  IMAD R36, R41, UR12, R36 ;  /* 0x0000000c29247c24 */ /* 0x000fc4000f8e0224 */
[----:B------:R-:W-:Y:S01]  /*12b0*/  IMAD.MOV.U32 R41, RZ, RZ, R29 ;  /* 0x000000ffff297224 */ /* 0x000fe200078e001d */
[----:B------:R-:W-:Y:S02]  /*12c0*/  @!P3 IADD3 R42, PT, PT, R42, -UR10, RZ ;  /* 0x8000000a2a2abc10 */ /* 0x000fe4000fffe0ff */
[----:B------:R-:W-:Y:S02]  /*12d0*/  IABS R28, R34 ;  /* 0x00000022001c7213 */ /* 0x000fe40000000000 */
[----:B------:R-:W-:Y:S02]  /*12e0*/  @!P2 IADD3 R41, PT, PT, -R41, RZ, RZ ;  /* 0x000000ff2929a210 */ /* 0x000fe40007ffe1ff */
[----:B------:R-:W-:Y:S01]  /*12f0*/  ISETP.GE.U32.AND P2, PT, R42, UR10, PT ;  /* 0x0000000a2a007c0c */ /* 0x000fe2000bf46070 */
[----:B------:R-:W-:Y:S02]  /*1300*/  IMAD.MOV.U32 R42, RZ, RZ, R28 ;  /* 0x000000ffff2a7224 */ /* 0x000fe400078e001c */
[----:B------:R-:W-:Y:S01]  /*1310*/  @P1 VIADD R31, R31, 0x1 ;  /* 0x000000011f1f1836 */ /* 0x000fe20000000000 */
[----:B------:R-:W-:Y:S01]  /*1320*/  ISETP.LT.U32.AND P1, PT, R36, UR12, PT ;  /* 0x0000000c24007c0c */ /* 0x000fe2000bf21070 */
[----:B------:R-:W-:Y:S01]  /*1330*/  IMAD.HI.U32 R44, R42, UR9, RZ ;  /* 0x000000092a2c7c27 */ /* 0x000fe2000f8e00ff */
[----:B------:R-:W0:Y:S03]  /*1340*/  LDC.64 R28, c[0x0][0x390] ;  /* 0x0000e400ff1c7b82 */ /* 0x000e260000000a00 */
[----:B------:R-:W-:Y:S01]  /*1350*/  @!P4 VIADD R4, R4, -UR12 ;  /* 0x8000000c0404cc36 */ /* 0x000fe20008000000 */
[----:B------:R-:W-:-:S02]  /*1360*/  IADD3 R43, PT, PT, -R44, RZ, RZ ;  /* 0x000000ff2c2b7210 */ /* 0x000fc40007ffe1ff */
[----:B------:R-:W-:Y:S02]  /*1370*/  @!P0 IADD3 R31, PT, PT, -R31, RZ, RZ ;  /* 0x000000ff1f1f8210 */ /* 0x000fe40007ffe1ff */
[----:B------:R-:W-:Y:S01]  /*1380*/  ISETP.GE.U32.AND P0, PT, R4, UR12, PT ;  /* 0x0000000c04007c0c */ /* 0x000fe2000bf06070 */
[----:B------:R-:W-:Y:S02]  /*1390*/  IMAD R4, R43, UR10, R42 ;  /* 0x0000000a2b047c24 */ /* 0x000fe4000f8e022a */
[----:B------:R-:W-:Y:S01]  /*13a0*/  @!P1 VIADD R36, R36, -UR12 ;  /* 0x8000000c24249c36 */ /* 0x000fe20008000000 */
[----:B------:R-:W1:Y:S01]  /*13b0*/  LDC.64 R42, c[0x0][0x398] ;  /* 0x0000e600ff2a7b82 */ /* 0x000e620000000a00 */
[----:B------:R-:W-:Y:S01]  /*13c0*/  @!P4 VIADD R24, R24, 0x1 ;  /* 0x000000011818c836 */ /* 0x000fe20000000000 */
[----:B------:R-:W-:Y:S02]  /*13d0*/  @!P3 IADD3 R19, PT, PT, R19, 0x1, RZ ;  /* 0x000000011313b810 */ /* 0x000fe40007ffe0ff */
[----:B------:R-:W-:-:S02]  /*13e0*/  ISETP.GE.U32.AND P4, PT, R36, UR12, PT ;  /* 0x0000000c24007c0c */ /* 0x000fc4000bf86070 */
[----:B------:R-:W-:Y:S02]  /*13f0*/  LOP3.LUT R36, R27, UR52, RZ, 0x3c, !PT ;  /* 0x000000341b247c12 */ /* 0x000fe4000f8e3cff */
[----:B------:R-:W-:Y:S01]  /*1400*/  ISETP.LT.U32.AND P3, PT, R4, UR10, PT ;  /* 0x0000000a04007c0c */ /* 0x000fe2000bf61070 */
[----:B------:R-:W-:Y:S01]  /*1410*/  @P0 VIADD R24, R24, 0x1 ;  /* 0x0000000118180836 */ /* 0x000fe20000000000 */
[----:B------:R-:W-:Y:S01]  /*1420*/  ISETP.GE.AND P0, PT, R36, RZ, PT ;  /* 0x000000ff2400720c */ /* 0x000fe20003f06270 */
[----:B------:R-:W-:Y:S02]  /*1430*/  @P2 VIADD R19, R19, 0x1 ;  /* 0x0000000113132836 */ /* 0x000fe40000000000 */
[----:B------:R-:W-:Y:S01]  /*1440*/  @!P1 VIADD R30, R30, 0x1 ;  /* 0x000000011e1e9836 */ /* 0x000fe20000000000 */
[----:B0-----:R-:W-:Y:S02]  /*1450*/  ISETP.NE.U32.AND P1, PT, R28, 0x1, PT ;  /* 0x000000011c00780c */ /* 0x001fe40003f25070 */
[----:B------:R-:W-:Y:S01]  /*1460*/  MOV R45, R19 ;  /* 0x00000013002d7202 */ /* 0x000fe20000000f00 */
[----:B------:R-:W-:-:S04]  /*1470*/  VIADD R28, R17, 0xc0 ;  /* 0x000000c0111c7836 */ /* 0x000fc80000000000 */
[----:B------:R-:W-:Y:S01]  /*1480*/  @!P3 VIADD R4, R4, -UR10 ;  /* 0x8000000a0404bc36 */ /* 0x000fe20008000000 */
[----:B------:R-:W-:Y:S01]  /*1490*/  ISETP.NE.AND.EX P1, PT, R29, RZ, PT, P1 ;  /* 0x000000ff1d00720c */ /* 0x000fe20003f25310 */
[----:B------:R-:W-:Y:S01]  /*14a0*/  @!P0 IMAD.MOV R45, RZ, RZ, -R45 ;  /* 0x000000ffff2d8224 */ /* 0x000fe200078e0a2d */
[----:B-1----:R-:W-:Y:S02]  /*14b0*/  ISETP.NE.U32.AND P0, PT, R42, 0x1, PT ;  /* 0x000000012a00780c */ /* 0x002fe40003f05070 */
[----:B------:R-:W-:Y:S02]  /*14c0*/  ISETP.GE.U32.AND P2, PT, R4, UR10, PT ;  /* 0x0000000a04007c0c */ /* 0x000fe4000bf46070 */
[----:B------:R-:W-:Y:S02]  /*14d0*/  LOP3.LUT R19, R34, UR52, RZ, 0x3c, !PT ;  /* 0x0000003422137c12 */ /* 0x000fe4000f8e3cff */
[----:B------:R-:W-:Y:S02]  /*14e0*/  IABS R42, R28 ;  /* 0x0000001c002a7213 */ /* 0x000fe40000000000 */
[----:B------:R-:W-:-:S02]  /*14f0*/  ISETP.NE.AND.EX P0, PT, R43, RZ, PT, P0 ;  /* 0x000000ff2b00720c */ /* 0x000fc40003f05300 */
[----:B------:R-:W-:Y:S02]  /*1500*/  SEL R4, R15, RZ, P1 ;  /* 0x000000ff0f047207 */ /* 0x000fe40000800000 */
[----:B------:R-:W-:Y:S02]  /*1510*/  @!P3 IADD3 R44, PT, PT, R44, 0x1, RZ ;  /* 0x000000012c2cb810 */ /* 0x000fe40007ffe0ff */
[----:B------:R-:W-:Y:S01]  /*1520*/  ISETP.GE.AND P3, PT, R19, RZ, PT ;  /* 0x000000ff1300720c */ /* 0x000fe20003f66270 */
[----:B------:R-:W-:Y:S01]  /*1530*/  IMAD.HI.U32 R15, R42, UR7, RZ ;  /* 0x000000072a0f7c27 */ /* 0x000fe2000f8e00ff */
[----:B------:R-:W-:-:S03]  /*1540*/  SEL R19, R20, RZ, P0 ;  /* 0x000000ff14137207 */ /* 0x000fc60000000000 */
[----:B------:R-:W-:Y:S01]  /*1550*/  IMAD R4, R4, UR36, RZ ;  /* 0x0000002404047c24 */ /* 0x000fe2000f8e02ff */
[----:B------:R-:W-:Y:S01]  /*1560*/  SEL R13, R13, RZ, P1 ;  /* 0x000000ff0d0d7207 */ /* 0x000fe20000800000 */
[----:B------:R-:W-:Y:S02]  /*1570*/  IMAD.MOV R29, RZ, RZ, -R15 ;  /* 0x000000ffff1d7224 */ /* 0x000fe400078e0a0f */
[----:B------:R-:W-:Y:S01]  /*1580*/  IMAD R19, R19, UR37, R4 ;  /* 0x0000002513137c24 */ /* 0x000fe2000f8e0204 */
[----:B------:R-:W-:Y:S01]  /*1590*/  LOP3.LUT R4, R21, UR53, RZ, 0x3c, !PT ;  /* 0x0000003515047c12 */ /* 0x000fe2000f8e3cff */
[----:B------:R-:W-:Y:S01]  /*15a0*/  @P2 VIADD R44, R44, 0x1 ;  /* 0x000000012c2c2836 */ /* 0x000fe20000000000 */
[----:B------:R-:W-:Y:S01]  /*15b0*/  LOP3.LUT R20, R22, UR53, RZ, 0x3c, !PT ;  /* 0x0000003516147c12 */ /* 0x000fe2000f8e3cff */
[----:B------:R-:W-:Y:S01]  /*15c0*/  IMAD R42, R29, UR11, R42 ;  /* 0x0000000b1d2a7c24 */ /* 0x000fe2000f8e022a */
[----:B------:R-:W-:Y:S01]  /*15d0*/  ISETP.GE.AND P2, PT, R4, RZ, PT ;  /* 0x000000ff0400720c */ /* 0x000fe20003f46270 */
[----:B------:R-:W-:Y:S01]  /*15e0*/  IMAD R4, R13, UR36, RZ ;  /* 0x000000240d047c24 */ /* 0x000fe2000f8e02ff */
[----:B------:R-:W-:-:S02]  /*15f0*/  SEL R29, R26, RZ, P0 ;  /* 0x000000ff1a1d7207 */ /* 0x000fc40000000000 */
[----:B------:R-:W-:Y:S02]  /*1600*/  @!P3 IADD3 R44, PT, PT, -R44, RZ, RZ ;  /* 0x000000ff2c2cb210 */ /* 0x000fe40007ffe1ff */
[----:B------:R-:W-:Y:S01]  /*1610*/  ISETP.GE.AND P3, PT, R20, RZ, PT ;  /* 0x000000ff1400720c */ /* 0x000fe20003f66270 */
[----:B------:R-:W-:Y:S01]  /*1620*/  IMAD R29, R29, UR37, R4 ;  /* 0x000000251d1d7c24 */ /* 0x000fe2000f8e0204 */
[C---:B------:R-:W-:Y:S02]  /*1630*/  SEL R26, R6.reuse, R45, !P5 ;  /* 0x0000002d061a7207 */ /* 0x040fe40006800000 */
[----:B------:R-:W-:Y:S02]  /*1640*/  SEL R20, R6, R44, !P5 ;  /* 0x0000002c06147207 */ /* 0x000fe40006800000 */
[----:B------:R-:W-:Y:S02]  /*1650*/  ISETP.NE.AND P5, PT, RZ, UR53, PT ;  /* 0x00000035ff007c0c */ /* 0x000fe4000bfa5270 */
[----:B------:R-:W-:-:S02]  /*1660*/  LOP3.LUT R4, RZ, UR53, RZ, 0x33, !PT ;  /* 0x00000035ff047c12 */ /* 0x000fc4000f8e33ff */
[----:B------:R-:W-:Y:S01]  /*1670*/  IADD3 R13, PT, PT, -R20, RZ, RZ ;  /* 0x000000ff140d7210 */ /* 0x000fe20007ffe1ff */
[----:B------:R-:W-:Y:S01]  /*1680*/  @P4 VIADD R30, R30, 0x1 ;  /* 0x000000011e1e4836 */ /* 0x000fe20000000000 */
[----:B------:R-:W-:Y:S01]  /*1690*/  SEL R36, R4, R41, !P5 ;  /* 0x0000002904247207 */ /* 0x000fe20006800000 */
[----:B------:R-:W-:Y:S02]  /*16a0*/  IMAD.MOV.U32 R41, RZ, RZ, R24 ;  /* 0x000000ffff297224 */ /* 0x000fe400078e0018 */
[----:B------:R-:W-:Y:S02]  /*16b0*/  IMAD R13, R13, UR52, R34 ;  /* 0x000000340d0d7c24 */ /* 0x000fe4000f8e0222 */
[----:B------:R-:W-:Y:S02]  /*16c0*/  IMAD.MOV R34, RZ, RZ, -R36 ;  /* 0x000000ffff227224 */ /* 0x000fe400078e0a24 */
[----:B------:R-:W-:Y:S01]  /*16d0*/  @!P3 IMAD.MOV R30, RZ, RZ, -R30 ;  /* 0x000000ffff1eb224 */ /* 0x000fe200078e0a1e */
[----:B------:R-:W-:Y:S01]  /*16e0*/  @!P2 IADD3 R41, PT, PT, -R41, RZ, RZ ;  /* 0x000000ff2929a210 */ /* 0x000fe20007ffe1ff */
[----:B------:R-:W-:-:S03]  /*16f0*/  IMAD R23, R34, UR53, R23 ;  /* 0x0000003522177c24 */ /* 0x000fc6000f8e0217 */
[C---:B------:R-:W-:Y:S02]  /*1700*/  SEL R34, R4.reuse, R30, !P5 ;  /* 0x0000001e04227207 */ /* 0x040fe40006800000 */
[----:B------:R-:W-:Y:S02]  /*1710*/  SEL R41, R4, R41, !P5 ;  /* 0x0000002904297207 */ /* 0x000fe40006800000 */
[----:B------:R-:W-:Y:S02]  /*1720*/  ISETP.LT.U32.AND P3, PT, R42, UR11, PT ;  /* 0x0000000b2a007c0c */ /* 0x000fe4000bf61070 */
[----:B------:R-:W-:Y:S01]  /*1730*/  SEL R24, R4, R31, !P5 ;  /* 0x0000001f04187207 */ /* 0x000fe20006800000 */
[----:B------:R-:W-:Y:S01]  /*1740*/  IMAD.MOV R31, RZ, RZ, -R34 ;  /* 0x000000ffff1f7224 */ /* 0x000fe200078e0a22 */
[----:B------:R-:W-:-:S03]  /*1750*/  IADD3 R30, PT, PT, -R41, RZ, RZ ;  /* 0x000000ff291e7210 */ /* 0x000fc60007ffe1ff */
[----:B------:R-:W-:Y:S02]  /*1760*/  IMAD R22, R31, UR53, R22 ;  /* 0x000000351f167c24 */ /* 0x000fe4000f8e0216 */
[----:B------:R-:W-:Y:S02]  /*1770*/  IMAD R21, R30, UR53, R21 ;  /* 0x000000351e157c24 */ /* 0x000fe4000f8e0215 */
[----:B------:R-:W0:Y:S02]  /*1780*/  LDC.64 R30, c[0x0][0x3a0] ;  /* 0x0000e800ff1e7b82 */ /* 0x000e240000000a00 */
[----:B------:R-:W-:-:S05]  /*1790*/  @!P3 VIADD R42, R42, -UR11 ;  /* 0x8000000b2a2abc36 */ /* 0x000fca0008000000 */
[----:B------:R-:W-:Y:S02]  /*17a0*/  ISETP.GE.U32.AND P2, PT, R42, UR11, PT ;  /* 0x0000000b2a007c0c */ /* 0x000fe4000bf46070 */
[----:B------:R-:W-:Y:S02]  /*17b0*/  @!P3 IADD3 R15, PT, PT, R15, 0x1, RZ ;  /* 0x000000010f0fb810 */ /* 0x000fe40007ffe0ff */
[----:B------:R-:W-:Y:S02]  /*17c0*/  SEL R10, R10, RZ, P1 ;  /* 0x000000ff0a0a7207 */ /* 0x000fe40000800000 */
[----:B------:R-:W-:Y:S02]  /*17d0*/  LOP3.LUT R42, R28, UR51, RZ, 0x3c, !PT ;  /* 0x000000331c2a7c12 */ /* 0x000fe4000f8e3cff */
[----:B------:R-:W-:-:S05]  /*17e0*/  SEL R14, R14, RZ, P0 ;  /* 0x000000ff0e0e7207 */ /* 0x000fca0000000000 */
[----:B------:R-:W-:Y:S01]  /*17f0*/  @P2 VIADD R15, R15, 0x1 ;  /* 0x000000010f0f2836 */ /* 0x000fe20000000000 */
[----:B------:R-:W-:Y:S02]  /*1800*/  ISETP.GE.AND P3, PT, R42, RZ, PT ;  /* 0x000000ff2a00720c */ /* 0x000fe40003f66270 */
[----:B0-----:R-:W-:Y:S02]  /*1810*/  ISETP.NE.U32.AND P2, PT, R30, 0x1, PT ;  /* 0x000000011e00780c */ /* 0x001fe40003f45070 */
[----:B------:R-:W-:Y:S01]  /*1820*/  SEL R30, R11, RZ, P1 ;  /* 0x000000ff0b1e7207 */ /* 0x000fe20000800000 */
[----:B------:R-:W-:Y:S01]  /*1830*/  IMAD R11, R10, UR36, RZ ;  /* 0x000000240a0b7c24 */ /* 0x000fe2000f8e02ff */
[----:B------:R-:W-:Y:S01]  /*1840*/  ISETP.NE.AND.EX P2, PT, R31, RZ, PT, P2 ;  /* 0x000000ff1f00720c */ /* 0x000fe20003f45320 */
[----:B------:R-:W-:Y:S02]  /*1850*/  IMAD.MOV R44, RZ, RZ, -R26 ;  /* 0x000000ffff2c7224 */ /* 0x000fe400078e0a1a */
[----:B------:R-:W-:-:S02]  /*1860*/  IMAD R31, R14, UR37, R11 ;  /* 0x000000250e1f7c24 */ /* 0x000fc4000f8e020b */
[----:B------:R-:W0:Y:S01]  /*1870*/  LDC.64 R10, c[0x0][0x3a8] ;  /* 0x0000ea00ff0a7b82 */ /* 0x000e220000000a00 */
[----:B------:R-:W-:Y:S01]  /*1880*/  SEL R18, R18, RZ, P0 ;  /* 0x000000ff12127207 */ /* 0x000fe20000000000 */
[----:B------:R-:W-:Y:S01]  /*1890*/  IMAD R27, R44, UR52, R27 ;  /* 0x000000342c1b7c24 */ /* 0x000fe2000f8e021b */
[----:B------:R-:W-:Y:S01]  /*18a0*/  SEL R36, R36, RZ, P2 ;  /* 0x000000ff24247207 */ /* 0x000fe20001000000 */
[----:B------:R-:W-:Y:S02]  /*18b0*/  IMAD R43, R30, UR36, RZ ;  /* 0x000000241e2b7c24 */ /* 0x000fe4000f8e02ff */
[----:B------:R-:W-:Y:S01]  /*18c0*/  IMAD.MOV R44, RZ, RZ, -R24 ;  /* 0x000000ffff2c7224 */ /* 0x000fe200078e0a18 */
[----:B------:R-:W-:Y:S01]  /*18d0*/  SEL R24, R24, RZ, P2 ;  /* 0x000000ff18187207 */ /* 0x000fe20001000000 */
[----:B------:R-:W-:Y:S01]  /*18e0*/  @!P3 IMAD.MOV R15, RZ, RZ, -R15 ;  /* 0x000000ffff0fb224 */ /* 0x000fe200078e0a0f */
[----:B------:R-:W-:Y:S01]  /*18f0*/  SEL R14, R41, RZ, P2 ;  /* 0x000000ff290e7207 */ /* 0x000fe20001000000 */
[----:B------:R-:W-:Y:S01]  /*1900*/  IMAD R43, R18, UR37, R43 ;  /* 0x00000025122b7c24 */ /* 0x000fe2000f8e022b */
[----:B------:R-:W-:Y:S01]  /*1910*/  SHF.R.S64 R18, RZ, 0x1e, R2 ;  /* 0x0000001eff127819 */ /* 0x000fe20000001002 */
[----:B------:R-:W-:-:S02]  /*1920*/  IMAD R36, R36, UR38, R31 ;  /* 0x0000002624247c24 */ /* 0x000fc4000f8e021f */
[----:B------:R-:W-:Y:S01]  /*1930*/  IMAD R31, R24, UR38, R19 ;  /* 0x00000026181f7c24 */ /* 0x000fe2000f8e0213 */
[----:B------:R-:W-:Y:S01]  /*1940*/  SEL R24, R16, R15, !P6 ;  /* 0x0000000f10187207 */ /* 0x000fe20007000000 */
[----:B------:R-:W-:Y:S01]  /*1950*/  IMAD R29, R14, UR38, R29 ;  /* 0x000000260e1d7c24 */ /* 0x000fe2000f8e021d */
[----:B------:R-:W-:Y:S02]  /*1960*/  IADD3 R18, P3, PT, R18, UR40, RZ ;  /* 0x0000002812127c10 */ /* 0x000fe4000ff7e0ff */
[----:B------:R-:W-:Y:S02]  /*1970*/  SHF.R.S64 R14, RZ, 0x1e, R28 ;  /* 0x0000001eff0e7819 */ /* 0x000fe4000000101c */
[----:B------:R-:W-:Y:S02]  /*1980*/  IADD3 R15, PT, PT, -R24, RZ, RZ ;  /* 0x000000ff180f7210 */ /* 0x000fe40007ffe1ff */
[----:B------:R-:W-:Y:S02]  /*1990*/  LEA.HI.X.SX32 R19, R2, UR41, 0x2, P3 ;  /* 0x0000002902137c11 */ /* 0x000fe400098f16ff */
[----:B------:R-:W-:-:S02]  /*19a0*/  IADD3 R14, P3, PT, R14, UR40, RZ ;  /* 0x000000280e0e7c10 */ /* 0x000fc4000ff7e0ff */
[----:B------:R-:W-:Y:S01]  /*19b0*/  IABS R30, R27 ;  /* 0x0000001b001e7213 */ /* 0x000fe20000000000 */
[----:B------:R-:W-:Y:S01]  /*19c0*/  IMAD R42, R15, UR51, R28 ;  /* 0x000000330f2a7c24 */ /* 0x000fe2000f8e021c */
[----:B------:R-:W-:Y:S02]  /*19d0*/  LEA.HI.X.SX32 R15, R28, UR41, 0x2, P3 ;  /* 0x000000291c0f7c11 */ /* 0x000fe400098f16ff */
[----:B0-----:R-:W-:Y:S01]  /*19e0*/  ISETP.NE.U32.AND P3, PT, R10, 0x1, PT ;  /* 0x000000010a00780c */ /* 0x001fe20003f65070 */
[----:B------:R-:W-:Y:S01]  /*19f0*/  IMAD.HI.U32 R2, R30, UR5, RZ ;  /* 0x000000051e027c27 */ /* 0x000fe2000f8e00ff */
[----:B------:R-:W-:Y:S01]  /*1a00*/  SEL R34, R34, RZ, P2 ;  /* 0x000000ff22227207 */ /* 0x000fe20001000000 */
[----:B------:R-:W4:Y:S01]  /*1a10*/  LDG.E R14, desc[UR14][R14.64] ;  /* 0x0000000e0e0e7981 */ /* 0x000f22000c1e1900 */
[----:B------:R-:W-:Y:S01]  /*1a20*/  ISETP.NE.AND.EX P3, PT, R11, RZ, PT, P3 ;  /* 0x000000ff0b00720c */ /* 0x000fe20003f65330 */
[----:B------:R-:W-:Y:S01]  /*1a30*/  IMAD.MOV R11, RZ, RZ, -R2 ;  /* 0x000000ffff0b7224 */ /* 0x000fe200078e0a02 */
[----:B------:R-:W-:Y:S01]  /*1a40*/  IABS R28, R13 ;  /* 0x0000000d001c7213 */ /* 0x000fe20000000000 */
[----:B------:R-:W-:-:S02]  /*1a50*/  IMAD R34, R34, UR38, R43 ;  /* 0x0000002622227c24 */ /* 0x000fc4000f8e022b */
[----:B------:R-:W-:Y:S02]  /*1a60*/  IMAD R10, R11, UR12, R30 ;  /* 0x0000000c0b0a7c24 */ /* 0x000fe4000f8e021e */
[----:B------:R-:W-:Y:S01]  /*1a70*/  IMAD.HI.U32 R43, R28, UR5, RZ ;  /* 0x000000051c2b7c27 */ /* 0x000fe2000f8e00ff */
[----:B------:R-:W-:Y:S02]  /*1a80*/  P2R R46, PR, RZ, 0x1 ;  /* 0x00000001ff2e7803 */ /* 0x000fe40000000000 */
[----:B------:R-:W-:Y:S01]  /*1a90*/  ISETP.LT.U32.AND P0, PT, R10, UR12, PT ;  /* 0x0000000c0a007c0c */ /* 0x000fe2000bf01070 */
[----:B------:R-:W-:-:S04]  /*1aa0*/  IMAD.MOV R11, RZ, RZ, -R43 ;  /* 0x000000ffff0b7224 */ /* 0x000fc800078e0a2b */
[----:B------:R-:W-:-:S05]  /*1ab0*/  IMAD R11, R11, UR12, R28 ;  /* 0x0000000c0b0b7c24 */ /* 0x000fca000f8e021c */
[----:B------:R-:W-:-:S03]  /*1ac0*/  ISETP.LT.U32.AND P4, PT, R11, UR12, PT ;  /* 0x0000000c0b007c0c */ /* 0x000fc6000bf81070 */
[----:B------:R-:W-:Y:S01]  /*1ad0*/  @!P0 VIADD R10, R10, -UR12 ;  /* 0x8000000c0a0a8c36 */ /* 0x000fe20008000000 */
[----:B------:R-:W-:Y:S01]  /*1ae0*/  IADD3 R28, PT, PT, R17, 0xe0, RZ ;  /* 0x000000e0111c7810 */ /* 0x000fe20007ffe0ff */
[----:B------:R-:W-:Y:S01]  /*1af0*/  IMAD R25, R44, UR53, R25 ;  /* 0x000000352c197c24 */ /* 0x000fe2000f8e0219 */
[----:B------:R-:W-:Y:S02]  /*1b00*/  P2R R44, PR, RZ, 0x2 ;  /* 0x00000002ff2c7803 */ /* 0x000fe40000000000 */
[----:B------:R-:W-:Y:S02]  /*1b10*/  ISETP.GE.U32.AND P1, PT, R10, UR12, PT ;  /* 0x0000000c0a007c0c */ /* 0x000fe4000bf26070 */
[----:B------:R-:W-:-:S03]  /*1b20*/  IABS R10, R28 ;  /* 0x0000001c000a7213 */ /* 0x000fc60000000000 */
[----:B------:R-:W-:Y:S02]  /*1b30*/  @!P4 VIADD R11, R11, -UR12 ;  /* 0x8000000c0b0bcc36 */ /* 0x000fe40008000000 */
[----:B------:R-:W-:Y:S01]  /*1b40*/  IMAD.HI.U32 R47, R10, UR7, RZ ;  /* 0x000000070a2f7c27 */ /* 0x000fe2000f8e00ff */
[----:B------:R-:W-:Y:S02]  /*1b50*/  P2R R48, PR, RZ, 0x4 ;  /* 0x00000004ff307803 */ /* 0x000fe40000000000 */
[----:B------:R-:W-:Y:S01]  /*1b60*/  ISETP.GE.U32.AND P2, PT, R11, UR12, PT ;  /* 0x0000000c0b007c0c */ /* 0x000fe2000bf46070 */
        /* <DEDUP_REMOVED lines=11> */
[----:B------:R-:W-:-:S09]  /*1c20*/  P2R R50, PR, RZ, 0x10 ;  /* 0x00000010ff327803 */ /* 0x000fd20000000000 */
[----:B------:R-:W-:-:S05]  /*1c30*/  @!P5 VIADD R30, R30, -UR10 ;  /* 0x8000000a1e1edc36 */ /* 0x000fca0008000000 */
[----:B------:R-:W-:Y:S01]  /*1c40*/  ISETP.GE.U32.AND P3, PT, R30, UR10, PT ;  /* 0x0000000a1e007c0c */ /* 0x000fe2000bf66070 */
[----:B------:R-:W-:Y:S01]  /*1c50*/  VIADD R30, R17, 0x100 ;  /* 0x00000100111e7836 */ /* 0x000fe20000000000 */
[----:B------:R-:W-:-:S04]  /*1c60*/  ISETP.GE.U32.AND P4, PT, R10, UR11, PT ;  /* 0x0000000b0a007c0c */ /* 0x000fc8000bf86070 */
        /* <DEDUP_REMOVED lines=9> */
[----:B------:R-:W-:Y:S01]  /*1d00*/  LOP3.LUT R10, R30, UR51, RZ, 0x3c, !PT ;  /* 0x000000331e0a7c12 */ /* 0x000fe2000f8e3cff */
[----:B------:R-:W-:-:S08]  /*1d10*/  @!P5 VIADD R45, R45, 0x1 ;  /* 0x000000012d2dd836 */ /* 0x000fd00000000000 */
[----:B------:R-:W-:Y:S01]  /*1d20*/  @P6 VIADD R41, R41, 0x1 ;  /* 0x0000000129296836 */ /* 0x000fe20000000000 */
[----:B------:R-:W-:Y:S02]  /*1d30*/  ISETP.GE.AND P6, PT, R54, RZ, PT ;  /* 0x000000ff3600720c */ /* 0x000fe40003fc6270 */
[----:B------:R-:W-:Y:S02]  /*1d40*/  ISETP.GE.AND P5, PT, R10, RZ, PT ;  /* 0x000000ff0a00720c */ /* 0x000fe40003fa6270 */
[----:B------:R-:W-:Y:S02]  /*1d50*/  @P4 IADD3 R47, PT, PT, R47, 0x1, RZ ;  /* 0x000000012f2f4810 */ /* 0x000fe40007ffe0ff */
[----:B------:R-:W-:Y:S02]  /*1d60*/  LOP3.LUT R53, R42, UR52, RZ, 0x3c, !PT ;  /* 0x000000342a357c12 */ /* 0x000fe4000f8e3cff */
[----:B------:R-:W-:-:S05]  /*1d70*/  LOP3.LUT R51, R27, UR53, RZ, 0x3c, !PT ;  /* 0x000000351b337c12 */ /* 0x000fca000f8e3cff */
[----:B------:R-:W-:Y:S02]  /*1d80*/  @!P6 IADD3 R47, PT, PT, -R47, RZ, RZ ;  /* 0x000000ff2f2fe210 */ /* 0x000fe40007ffe1ff */
[----:B------:R-:W-:Y:S02]  /*1d90*/  ISETP.GE.AND P6, PT, R53, RZ, PT ;  /* 0x000000ff3500720c */ /* 0x000fe40003fc6270 */
[----:B------:R-:W-:Y:S02]  /*1da0*/  ISETP.NE.AND P4, PT, R50, RZ, PT ;  /* 0x000000ff3200720c */ /* 0x000fe40003f85270 */
[----:B------:R-:W-:Y:S02]  /*1db0*/  @!P5 IADD3 R41, PT, PT, -R41, RZ, RZ ;  /* 0x000000ff2929d210 */ /* 0x000fe40007ffe1ff */
[----:B------:R-:W-:Y:S01]  /*1dc0*/  ISETP.GE.AND P5, PT, R51, RZ, PT ;  /* 0x000000ff3300720c */ /* 0x000fe20003fa6270 */
[----:B------:R-:W-:Y:S01]  /*1dd0*/  @P3 VIADD R45, R45, 0x1 ;  /* 0x000000012d2d3836 */ /* 0x000fe20000000000 */
[----:B------:R-:W-:Y:S01]  /*1de0*/  LOP3.LUT R52, R13, UR53, RZ, 0x3c, !PT ;  /* 0x000000350d347c12 */ /* 0x000fe2000f8e3cff */
[----:B------:R-:W-:-:S04]  /*1df0*/  @!P0 VIADD R2, R2, 0x1 ;  /* 0x0000000102028836 */ /* 0x000fc80000000000 */
[----:B------:R-:W-:Y:S01]  /*1e00*/  @!P6 IADD3 R45, PT, PT, -R45, RZ, RZ ;  /* 0x000000ff2d2de210 */ /* 0x000fe20007ffe1ff */
[----:B------:R-:W-:Y:S01]  /*1e10*/  @P1 VIADD R2, R2, 0x1 ;  /* 0x0000000102021836 */ /* 0x000fe20000000000 */
[----:B------:R-:W-:Y:S01]  /*1e20*/  ISETP.GE.AND P6, PT, R52, RZ, PT ;  /* 0x000000ff3400720c */ /* 0x000fe20003fc6270 */
[----:B------:R-:W-:Y:S01]  /*1e30*/  @!P4 VIADD R43, R43, 0x1 ;  /* 0x000000012b2bc836 */ /* 0x000fe20000000000 */
[----:B------:R-:W-:Y:S02]  /*1e40*/  ISETP.NE.AND P1, PT, R44, RZ, PT ;  /* 0x000000ff2c00720c */ /* 0x000fe40003f25270 */
[----:B------:R-:W-:Y:S01]  /*1e50*/  @!P5 IMAD.MOV R2, RZ, RZ, -R2 ;  /* 0x000000ffff02d224 */ /* 0x000fe200078e0a02 */
[----:B------:R-:W-:Y:S01]  /*1e60*/  ISETP.NE.AND P5, PT, RZ, UR53, PT ;  /* 0x00000035ff007c0c */ /* 0x000fe2000bfa5270 */
[----:B------:R-:W-:Y:S01]  /*1e70*/  @P2 VIADD R43, R43, 0x1 ;  /* 0x000000012b2b2836 */ /* 0x000fe20000000000 */
[----:B------:R-:W-:Y:S02]  /*1e80*/  ISETP.NE.AND P0, PT, R46, RZ, PT ;  /* 0x000000ff2e00720c */ /* 0x000fe40003f05270 */
[----:B------:R-:W-:-:S02]  /*1e90*/  SEL R0, R0, RZ, P1 ;  /* 0x000000ff00007207 */ /* 0x000fc40000800000 */
[----:B------:R-:W-:Y:S02]  /*1ea0*/  SEL R2, R4, R2, !P5 ;  /* 0x0000000204027207 */ /* 0x000fe40006800000 */
[----:B------:R-:W-:Y:S01]  /*1eb0*/  SEL R26, R26, RZ, P0 ;  /* 0x000000ff1a1a7207 */ /* 0x000fe20000000000 */
[----:B------:R-:W-:Y:S01]  /*1ec0*/  IMAD R11, R0, UR36, RZ ;  /* 0x00000024000b7c24 */ /* 0x000fe2000f8e02ff */
[----:B------:R-:W-:Y:S02]  /*1ed0*/  ISETP.NE.AND P3, PT, R49, RZ, PT ;  /* 0x000000ff3100720c */ /* 0x000fe40003f65270 */
[----:B------:R-:W-:Y:S01]  /*1ee0*/  @!P6 IADD3 R43, PT, PT, -R43, RZ, RZ ;  /* 0x000000ff2b2be210 */ /* 0x000fe20007ffe1ff */
[----:B------:R-:W-:Y:S01]  /*1ef0*/  IMAD.MOV R0, RZ, RZ, -R2 ;  /* 0x000000ffff007224 */ /* 0x000fe200078e0a02 */
[----:B------:R-:W-:Y:S02]  /*1f00*/  ISETP.NE.AND P2, PT, R48, RZ, PT ;  /* 0x000000ff3000720c */ /* 0x000fe40003f45270 */
[----:B------:R-:W-:Y:S01]  /*1f10*/  ISETP.NE.AND P6, PT, RZ, UR51, PT ;  /* 0x00000033ff007c0c */ /* 0x000fe2000bfc5270 */
[----:B------:R-:W-:Y:S01]  /*1f20*/  IMAD R11, R26, UR37, R11 ;  /* 0x000000251a0b7c24 */ /* 0x000fe2000f8e020b */
[----:B------:R-:W-:-:S02]  /*1f30*/  SEL R46, R25, RZ, P3 ;  /* 0x000000ff192e7207 */ /* 0x000fc40001800000 */
[----:B------:R-:W-:Y:S02]  /*1f40*/  SEL R44, R2, RZ, P2 ;  /* 0x000000ff022c7207 */ /* 0x000fe40001000000 */
[----:B------:R-:W-:Y:S02]  /*1f50*/  P2R R48, PR, RZ, 0x4 ;  /* 0x00000004ff307803 */ /* 0x000fe40000000000 */
[----:B------:R-:W-:Y:S01]  /*1f60*/  SEL R26, R16, R47, !P6 ;  /* 0x0000002f101a7207 */ /* 0x000fe20007000000 */
[----:B------:R-:W-:Y:S01]  /*1f70*/  IMAD R27, R0, UR53, R27 ;  /* 0x00000035001b7c24 */ /* 0x000fe2000f8e021b */
[----:B------:R-:W-:Y:S01]  /*1f80*/  ISETP.NE.AND P2, PT, RZ, UR52, PT ;  /* 0x00000034ff007c0c */ /* 0x000fe2000bf45270 */
[----:B------:R0:W4:Y:S03]  /*1f90*/  LDG.E R0, desc[UR14][R18.64] ;  /* 0x0000000e12007981 */ /* 0x000126000c1e1900 */
[----:B------:R-:W-:-:S02]  /*1fa0*/  SEL R45, R6, R45, !P2 ;  /* 0x0000002d062d7207 */ /* 0x000fc40005000000 */
[----:B------:R-:W-:Y:S01]  /*1fb0*/  SHF.R.S64 R10, RZ, 0x1e, R28 ;  /* 0x0000001eff0a7819 */ /* 0x000fe2000000101c */
[----:B0-----:R-:W-:Y:S02]  /*1fc0*/  IMAD R18, R46, UR39, R31 ;  /* 0x000000272e127c24 */ /* 0x001fe4000f8e021f */
[----:B------:R-:W-:Y:S01]  /*1fd0*/  IMAD.MOV R31, RZ, RZ, -R26 ;  /* 0x000000ffff1f7224 */ /* 0x000fe200078e0a1a */
[----:B------:R-:W-:-:S03]  /*1fe0*/  IADD3 R19, PT, PT, -R45, RZ, RZ ;  /* 0x000000ff2d137210 */ /* 0x000fc60007ffe1ff */
[----:B------:R-:W-:Y:S01]  /*1ff0*/  IMAD R31, R31, UR51, R28 ;  /* 0x000000331f1f7c24 */ /* 0x000fe2000f8e021c */
[----:B------:R-:W-:Y:S01]  /*2000*/  IADD3 R10, P4, PT, R10, UR40, RZ ;  /* 0x000000280a0a7c10 */ /* 0x000fe2000ff9e0ff */
[----:B------:R-:W-:Y:S01]  /*2010*/  IMAD R42, R19, UR52, R42 ;  /* 0x00000034132a7c24 */ /* 0x000fe2000f8e022a */
[----:B------:R-:W-:Y:S01]  /*2020*/  SEL R23, R23, RZ, P3 ;  /* 0x000000ff17177207 */ /* 0x000fe20001800000 */
[----:B------:R-:W-:Y:S01]  /*2030*/  IMAD R44, R44, UR38, R11 ;  /* 0x000000262c2c7c24 */ /* 0x000fe2000f8e020b */
[----:B------:R-:W-:Y:S02]  /*2040*/  IABS R25, R31 ;  /* 0x0000001f00197213 */ /* 0x000fe40000000000 */
[----:B------:R-:W-:Y:S01]  /*2050*/  LEA.HI.X.SX32 R11, R28, UR41, 0x2, P4 ;  /* 0x000000291c0b7c11 */ /* 0x000fe2000a0f16ff */
[----:B------:R-:W-:Y:S01]  /*2060*/  IMAD R36, R23, UR39, R36 ;  /* 0x0000002717247c24 */ /* 0x000fe2000f8e0224 */
[----:B------:R-:W-:Y:S01]  /*2070*/  SEL R28, R21, RZ, P3 ;  /* 0x000000ff151c7207 */ /* 0x000fe20001800000 */
[----:B------:R-:W-:Y:S01]  /*2080*/  IMAD.HI.U32 R47, R25, UR9, RZ ;  /* 0x00000009192f7c27 */ /* 0x000fe2000f8e00ff */
[----:B------:R-:W-:Y:S01]  /*2090*/  SEL R21, R22, RZ, P3 ;  /* 0x000000ff16157207 */ /* 0x000fe20001800000 */
[----:B------:R0:W4:Y:S01]  /*20a0*/  LDG.E R15, desc[UR14][R10.64] ;  /* 0x0000000e0a0f7981 */ /* 0x000122000c1e1900 */
[----:B------:R-:W-:Y:S01]  /*20b0*/  IABS R23, R42 ;  /* 0x0000002a00177213 */ /* 0x000fe20000000000 */
[----:B------:R-:W-:-:S02]  /*20c0*/  IMAD R19, R28, UR39, R29 ;  /* 0x000000271c137c24 */ /* 0x000fc4000f8e021d */
[----:B------:R-:W-:Y:S02]  /*20d0*/  IMAD R29, R21, UR39, R34 ;  /* 0x00000027151d7c24 */ /* 0x000fe4000f8e0222 */
[----:B------:R-:W-:Y:S02]  /*20e0*/  IMAD.MOV R22, RZ, RZ, -R47 ;  /* 0x000000ffff167224 */ /* 0x000fe400078e0a2f */
[----:B------:R-:W-:-:S04]  /*20f0*/  IMAD.HI.U32 R21, R23, UR5, RZ ;  /* 0x0000000517157c27 */ /* 0x000fc8000f8e00ff */
[----:B------:R-:W-:Y:S01]  /*2100*/  IMAD R25, R22, UR10, R25 ;  /* 0x0000000a16197c24 */ /* 0x000fe2000f8e0219 */
[----:B------:R-:W-:Y:S01]  /*2110*/  SEL R22, R4, R43, !P5 ;  /* 0x0000002b04167207 */ /* 0x000fe20006800000 */
[----:B------:R-:W-:Y:S01]  /*2120*/  IMAD.MOV R28, RZ, RZ, -R21 ;  /* 0x000000ffff1c7224 */ /* 0x000fe200078e0a15 */
[----:B------:R-:W-:Y:S02]  /*2130*/  SEL R3, R3, RZ, P1 ;  /* 0x000000ff03037207 */ /* 0x000fe40000800000 */
[----:B------:R-:W-:Y:S01]  /*2140*/  IADD3 R34, PT, PT, -R22, RZ, RZ ;  /* 0x000000ff16227210 */ /* 0x000fe20007ffe1ff */
[----:B------:R-:W-:Y:S01]  /*2150*/  IMAD R23, R28, UR12, R23 ;  /* 0x0000000c1c177c24 */ /* 0x000fe2000f8e0217 */
[----:B------:R-:W-:Y:S02]  /*2160*/  SHF.R.S64 R2, RZ, 0x1e, R30 ;  /* 0x0000001eff027819 */ /* 0x000fe4000000101e */
[----:B------:R-:W-:Y:S01]  /*2170*/  SEL R28, R16, R41, !P6 ;  /* 0x00000029101c7207 */ /* 0x000fe20007000000 */
[----:B------:R-:W-:Y:S01]  /*2180*/  IMAD R3, R3, UR36, RZ ;  /* 0x0000002403037c24 */ /* 0x000fe2000f8e02ff */
[----:B------:R-:W-:Y:S01]  /*2190*/  SEL R20, R20, RZ, P0 ;  /* 0x000000ff14147207 */ /* 0x000fe20000000000 */
[----:B------:R-:W-:Y:S01]  /*21a0*/  IMAD R34, R34, UR53, R13 ;  /* 0x0000003522227c24 */ /* 0x000fe2000f8e020d */
[----:B------:R-:W-:Y:S01]  /*21b0*/  IADD3 R2, P4, PT, R2, UR40, RZ ;  /* 0x0000002802027c10 */ /* 0x000fe2000ff9e0ff */
[----:B------:R-:W-:-:S02]  /*21c0*/  IMAD.MOV R13, RZ, RZ, -R28 ;  /* 0x000000ffff0d7224 */ /* 0x000fc400078e0a1c */
[----:B------:R-:W-:Y:S01]  /*21d0*/  IMAD R20, R20, UR37, R3 ;  /* 0x0000002514147c24 */ /* 0x000fe2000f8e0203 */
[----:B------:R-:W-:Y:S01]  /*21e0*/  LEA.HI.X.SX32 R3, R30, UR41, 0x2, P4 ;  /* 0x000000291e037c11 */ /* 0x000fe2000a0f16ff */
[----:B------:R-:W-:Y:S01]  /*21f0*/  IMAD R30, R13, UR51, R30 ;  /* 0x000000330d1e7c24 */ /* 0x000fe2000f8e021e */
[----:B------:R-:W-:-:S04]  /*2200*/  SEL R27, R27, RZ, P3 ;  /* 0x000000ff1b1b7207 */ /* 0x000fc80001800000 */
[----:B------:R-:W-:Y:S01]  /*2210*/  IABS R13, R30 ;  /* 0x0000001e000d7213 */ /* 0x000fe20000000000 */
[----:B------:R-:W-:-:S04]  /*2220*/  IMAD R27, R27, UR39, R44 ;  /* 0x000000271b1b7c24 */ /* 0x000fc8000f8e022c */
[----:B------:R-:W-:-:S05]  /*2230*/  IMAD.HI.U32 R41, R13, UR9, RZ ;  /* 0x000000090d297c27 */ /* 0x000fca000f8e00ff */
[----:B------:R-:W-:-:S05]  /*2240*/  IADD3 R44, PT, PT, -R41, RZ, RZ ;  /* 0x000000ff292c7210 */ /* 0x000fca0007ffe1ff */
[----:B------:R-:W-:Y:S01]  /*2250*/  IMAD R13, R44, UR10, R13 ;  /* 0x0000000a2c0d7c24 */ /* 0x000fe2000f8e020d */
[----:B------:R-:W-:-:S04]  /*2260*/  ISETP.LT.U32.AND P2, PT, R23, UR12, PT ;  /* 0x0000000c17007c0c */ /* 0x000fc8000bf41070 */
[----:B------:R-:W-:Y:S02]  /*2270*/  ISETP.LT.U32.AND P5, PT, R13, UR10, PT ;  /* 0x0000000a0d007c0c */ /* 0x000fe4000bfa1070 */
[----:B------:R-:W-:Y:S02]  /*2280*/  P2R R50, PR, RZ, 0x1 ;  /* 0x00000001ff327803 */ /* 0x000fe40000000000 */
[----:B------:R-:W-:-:S05]  /*2290*/  P2R R49, PR, RZ, 0x2 ;  /* 0x00000002ff317803 */ /* 0x000fca0000000000 */
[----:B------:R-:W-:-:S04]  /*22a0*/  @!P2 VIADD R23, R23, -UR12 ;  /* 0x8000000c1717ac36 */ /* 0x000fc80008000000 */
[----:B------:R-:W-:Y:S01]  /*22b0*/  @!P5 VIADD R13, R13, -UR10 ;  /* 0x8000000a0d0ddc36 */ /* 0x000fe20008000000 */
[----:B------:R-:W-:-:S04]  /*22c0*/  ISETP.GE.U32.AND P1, PT, R23, UR12, PT ;  /* 0x0000000c17007c0c */ /* 0x000fc8000bf26070 */
[----:B------:R-:W-:Y:S02]  /*22d0*/  ISETP.GE.U32.AND P0, PT, R13, UR10, PT ;  /* 0x0000000a0d007c0c */ /* 0x000fe4000bf06070 */
[----:B------:R-:W-:-:S04]  /*22e0*/  IADD3 R13, PT, PT, R17, 0x120, RZ ;  /* 0x00000120110d7810 */ /* 0x000fc80007ffe0ff */
[----:B------:R-:W-:-:S05]  /*22f0*/  IABS R23, R13 ;  /* 0x0000000d00177213 */ /* 0x000fca0000000000 */
[----:B------:R-:W-:-:S04]  /*2300*/  IMAD.HI.U32 R43, R23, UR7, RZ ;  /* 0x00000007172b7c27 */ /* 0x000fc8000f8e00ff */
[----:B------:R-:W-:-:S04]  /*2310*/  IMAD.MOV R44, RZ, RZ, -R43 ;  /* 0x000000ffff2c7224 */ /* 0x000fc800078e0a2b */
[----:B------:R-:W-:Y:S01]  /*2320*/  IMAD R23, R44, UR11, R23 ;  /* 0x0000000b2c177c24 */ /* 0x000fe2000f8e0217 */
[----:B------:R-:W-:-:S04]  /*2330*/  ISETP.LT.U32.AND P4, PT, R25, UR10, PT ;  /* 0x0000000a19007c0c */ /* 0x000fc8000bf81070 */
[----:B------:R-:W-:Y:S02]  /*2340*/  ISETP.LT.U32.AND P6, PT, R23, UR11, PT ;  /* 0x0000000b17007c0c */ /* 0x000fe4000bfc1070 */
[----:B------:R-:W-:-:S07]  /*2350*/  P2R R46, PR, RZ, 0x8 ;  /* 0x00000008ff2e7803 */ /* 0x000fce0000000000 */
[----:B------:R-:W-:-:S04]  /*2360*/  @!P4 VIADD R25, R25, -UR10 ;  /* 0x8000000a1919cc36 */ /* 0x000fc80008000000 */
[----:B------:R-:W-:Y:S02]  /*2370*/  @!P6 VIADD R23, R23, -UR11 ;  /* 0x8000000b1717ec36 */ /* 0x000fe40008000000 */
[----:B------:R-:W-:Y:S01]  /*2380*/  @!P4 VIADD R47, R47, 0x1 ;  /* 0x000000012f2fc836 */ /* 0x000fe20000000000 */
[----:B------:R-:W-:Y:S02]  /*2390*/  ISETP.GE.U32.AND P3, PT, R25, UR10, PT ;  /* 0x0000000a19007c0c */ /* 0x000fe4000bf66070 */
[----:B------:R-:W-:Y:S02]  /*23a0*/  ISETP.GE.U32.AND P4, PT, R23, UR11, PT ;  /* 0x0000000b17007c0c */ /* 0x000fe4000bf86070 */
[----:B------:R-:W-:Y:S02]  /*23b0*/  LOP3.LUT R25, R31, UR52, RZ, 0x3c, !PT ;  /* 0x000000341f197c12 */ /* 0x000fe4000f8e3cff */
[----:B------:R-:W-:Y:S02]  /*23c0*/  @!P6 IADD3 R43, PT, PT, R43, 0x1, RZ ;  /* 0x000000012b2be810 */ /* 0x000fe40007ffe0ff */
[----:B------:R-:W-:Y:S01]  /*23d0*/  ISETP.GE.AND P6, PT, R25, RZ, PT ;  /* 0x000000ff1900720c */ /* 0x000fe20003fc6270 */
[----:B------:R-:W-:Y:S01]  /*23e0*/  @!P2 VIADD R21, R21, 0x1 ;  /* 0x000000011515a836 */ /* 0x000fe20000000000 */
[----:B------:R-:W-:-:S02]  /*23f0*/  LOP3.LUT R23, R13, UR51, RZ, 0x3c, !PT ;  /* 0x000000330d177c12 */ /* 0x000fc4000f8e3cff */
[----:B------:R-:W-:Y:S01]  /*2400*/  LOP3.LUT R51, R42, UR53, RZ, 0x3c, !PT ;  /* 0x000000352a337c12 */ /* 0x000fe2000f8e3cff */
[----:B------:R-:W-:Y:S02]  /*2410*/  @P3 VIADD R47, R47, 0x1 ;  /* 0x000000012f2f3836 */ /* 0x000fe40000000000 */
[----:B------:R-:W-:Y:S01]  /*2420*/  @P4 VIADD R43, R43, 0x1 ;  /* 0x000000012b2b4836 */ /* 0x000fe20000000000 */
[----:B------:R-:W-:Y:S02]  /*2430*/  ISETP.GE.AND P4, PT, R23, RZ, PT ;  /* 0x000000ff1700720c */ /* 0x000fe40003f86270 */
[----:B------:R-:W-:Y:S02]  /*2440*/  @P1 IADD3 R21, PT, PT, R21, 0x1, RZ ;  /* 0x0000000115151810 */ /* 0x000fe40007ffe0ff */
[----:B------:R-:W-:Y:S01]  /*2450*/  ISETP.NE.AND P2, PT, R48, RZ, PT ;  /* 0x000000ff3000720c */ /* 0x000fe20003f45270 */
[----:B------:R-:W-:Y:S01]  /*2460*/  @!P6 IMAD.MOV R47, RZ, RZ, -R47 ;  /* 0x000000ffff2fe224 */ /* 0x000fe200078e0a2f */
[----:B------:R-:W-:Y:S01]  /*2470*/  ISETP.GE.AND P6, PT, R51, RZ, PT ;  /* 0x000000ff3300720c */ /* 0x000fe20003fc6270 */
[----:B------:R-:W-:Y:S01]  /*2480*/  IMAD.MOV.U32 R25, RZ, RZ, R21 ;  /* 0x000000ffff197224 */ /* 0x000fe200078e0015 */
[----:B------:R-:W-:-:S02]  /*2490*/  SEL R21, R22, RZ, P2 ;  /* 0x000000ff16157207 */ /* 0x000fc40001000000 */
[----:B------:R-:W-:-:S03]  /*24a0*/  ISETP.NE.AND P1, PT, R49, RZ, PT ;  /* 0x000000ff3100720c */ /* 0x000fc60003f25270 */
[----:B------:R-:W-:Y:S02]  /*24b0*/  @!P4 IMAD.MOV R43, RZ, RZ, -R43 ;  /* 0x000000ffff2bc224 */ /* 0x000fe400078e0a2b */
[----:B------:R-:W-:Y:S01]  /*24c0*/  IMAD R49, R21, UR38, R20 ;  /* 0x0000002615317c24 */ /* 0x000fe2000f8e0214 */
[----:B------:R-:W-:-:S03]  /*24d0*/  IADD3 R20, P4, PT, R36, UR42, RZ ;  /* 0x0000002a24147c10 */ /* 0x000fc6000ff9e0ff */
[----:B------:R-:W-:Y:S02]  /*24e0*/  @!P6 IADD3 R25, PT, PT, -R25, RZ, RZ ;  /* 0x000000ff1919e210 */ /* 0x000fe40007ffe1ff */
[----:B------:R-:W-:Y:S02]  /*24f0*/  LEA.HI.X.SX32 R21, R36, UR43, 0x1, P4 ;  /* 0x0000002b24157c11 */ /* 0x000fe4000a0f0eff */
[C---:B------:R-:W-:Y:S02]  /*2500*/  IADD3 R22, P4, PT, R18.reuse, UR42, RZ ;  /* 0x0000002a12167c10 */ /* 0x040fe4000ff9e0ff */
[----:B------:R-:W-:Y:S02]  /*2510*/  ISETP.NE.AND P6, PT, RZ, UR53, PT ;  /* 0x00000035ff007c0c */ /* 0x000fe4000bfc5270 */
[----:B------:R-:W-:Y:S02]  /*2520*/  @!P5 IADD3 R41, PT, PT, R41, 0x1, RZ ;  /* 0x000000012929d810 */ /* 0x000fe40007ffe0ff */
[----:B------:R-:W-:-:S02]  /*2530*/  LEA.HI.X.SX32 R23, R18, UR43, 0x1, P4 ;  /* 0x0000002b12177c11 */ /* 0x000fc4000a0f0eff */
[----:B------:R-:W-:Y:S02]  /*2540*/  SEL R18, R4, R25, !P6 ;  /* 0x0000001904127207 */ /* 0x000fe40007000000 */
[----:B------:R-:W-:Y:S02]  /*2550*/  @P0 IADD3 R41, PT, PT, R41, 0x1, RZ ;  /* 0x0000000129290810 */ /* 0x000fe40007ffe0ff */
[----:B------:R-:W-:Y:S02]  /*2560*/  LOP3.LUT R52, R30, UR52, RZ, 0x3c, !PT ;  /* 0x000000341e347c12 */ /* 0x000fe4000f8e3cff */
[----:B------:R-:W-:Y:S02]  /*2570*/  ISETP.NE.AND P0, PT, R50, RZ, PT ;  /* 0x000000ff3200720c */ /* 0x000fe40003f05270 */
[----:B------:R-:W-:Y:S01]  /*2580*/  SEL R24, R24, RZ, P1 ;  /* 0x000000ff18187207 */ /* 0x000fe20000800000 */
[----:B------:R-:W-:Y:S01]  /*2590*/  IMAD.MOV R25, RZ, RZ, -R18 ;  /* 0x000000ffff197224 */ /* 0x000fe200078e0a12 */
[----:B------:R-:W-:-:S02]  /*25a0*/  ISETP.GE.AND P5, PT, R52, RZ, PT ;  /* 0x000000ff3400720c */ /* 0x000fc40003fa6270 */
[----:B------:R-:W-:Y:S01]  /*25b0*/  SEL R45, R45, RZ, P0 ;  /* 0x000000ff2d2d7207 */ /* 0x000fe20000000000 */
[----:B------:R-:W-:Y:S01]  /*25c0*/  IMAD R24, R24, UR36, RZ ;  /* 0x0000002418187c24 */ /* 0x000fe2000f8e02ff */
[----:B------:R-:W-:Y:S01]  /*25d0*/  ISETP.NE.AND P3, PT, R46, RZ, PT ;  /* 0x000000ff2e00720c */ /* 0x000fe20003f65270 */
[----:B------:R-:W-:Y:S01]  /*25e0*/  IMAD R42, R25, UR53, R42 ;  /* 0x00000035192a7c24 */ /* 0x000fe2000f8e022a */
[----:B------:R-:W-:Y:S01]  /*25f0*/  SEL R18, R18, RZ, P2 ;  /* 0x000000ff12127207 */ /* 0x000fe20001000000 */
[----:B------:R-:W-:Y:S01]  /*2600*/  IMAD R45, R45, UR37, R24 ;  /* 0x000000252d2d7c24 */ /* 0x000fe2000f8e0218 */
[----:B------:R-:W-:Y:S02]  /*2610*/  SEL R34, R34, RZ, P3 ;  /* 0x000000ff22227207 */ /* 0x000fe40001800000 */
[----:B------:R-:W-:Y:S01]  /*2620*/  SEL R42, R42, RZ, P3 ;  /* 0x000000ff2a2a7207 */ /* 0x000fe20001800000 */
[----:B------:R-:W-:Y:S01]  /*2630*/  IMAD R45, R18, UR38, R45 ;  /* 0x00000026122d7c24 */ /* 0x000fe2000f8e022d */
[----:B------:R-:W-:Y:S01]  /*2640*/  ISETP.NE.AND P6, PT, RZ, UR52, PT ;  /* 0x00000034ff007c0c */ /* 0x000fe2000bfc5270 */
[----:B------:R-:W-:-:S02]  /*2650*/  IMAD R36, R34, UR39, R49 ;  /* 0x0000002722247c24 */ /* 0x000fc4000f8e0231 */
[----:B------:R-:W-:Y:S01]  /*2660*/  @!P5 IMAD.MOV R41, RZ, RZ, -R41 ;  /* 0x000000ffff29d224 */ /* 0x000fe200078e0a29 */
[----:B------:R-:W-:Y:S01]  /*2670*/  R2UR UR16, R32 ;  /* 0x00000000201072ca */ /* 0x000fe200000e0000 */
[----:B------:R-:W-:Y:S01]  /*2680*/  IMAD R34, R42, UR39, R45 ;  /* 0x000000272a227c24 */ /* 0x000fe2000f8e022d */
[C---:B------:R-:W-:Y:S01]  /*2690*/  SEL R45, R6.reuse, R47, !P6 ;  /* 0x0000002f062d7207 */ /* 0x040fe20007000000 */
[----:B------:R1:W2:Y:S01]  /*26a0*/  LDG.E.U8 R49, desc[UR14][R20.64] ;  /* 0x0000000e14317981 */ /* 0x0002a2000c1e1100 */
[----:B0-----:R-:W-:-:S03]  /*26b0*/  SEL R10, R6, R41, !P6 ;  /* 0x00000029060a7207 */ /* 0x001fc60007000000 */
[----:B------:R-:W-:Y:S01]  /*26c0*/  IMAD.MOV R44, RZ, RZ, -R45 ;  /* 0x000000ffff2c7224 */ /* 0x000fe200078e0a2d */
[----:B------:R-:W-:-:S03]  /*26d0*/  IADD3 R11, PT, PT, -R10, RZ, RZ ;  /* 0x000000ff0a0b7210 */ /* 0x000fc60007ffe1ff */
[----:B------:R-:W-:Y:S02]  /*26e0*/  IMAD R44, R44, UR52, R31 ;  /* 0x000000342c2c7c24 */ /* 0x000fe4000f8e021f */
[----:B------:R-:W-:-:S03]  /*26f0*/  IMAD R11, R11, UR52, R30 ;  /* 0x000000340b0b7c24 */ /* 0x000fc6000f8e021e */
[----:B------:R-:W-:Y:S02]  /*2700*/  IABS R30, R44 ;  /* 0x0000002c001e7213 */ /* 0x000fe40000000000 */
[----:B------:R-:W-:Y:S02]  /*2710*/  R2UR UR17, R33 ;  /* 0x00000000211172ca */ /* 0x000fe400000e0000 */
[----:B------:R-:W-:Y:S01]  /*2720*/  IABS R42, R11 ;  /* 0x0000000b002a7213 */ /* 0x000fe20000000000 */
[----:B------:R-:W-:Y:S01]  /*2730*/  IMAD.HI.U32 R46, R30, UR5, RZ ;  /* 0x000000051e2e7c27 */ /* 0x000fe2000f8e00ff */
[----:B------:R-:W-:-:S03]  /*2740*/  ISETP.NE.AND P6, PT, RZ, UR51, PT ;  /* 0x00000033ff007c0c */ /* 0x000fc6000bfc5270 */
[----:B------:R-:W-:Y:S02]  /*2750*/  IMAD.MOV R31, RZ, RZ, -R46 ;  /* 0x000000ffff1f7224 */ /* 0x000fe400078e0a2e */
[----:B-1----:R-:W-:-:S04]  /*2760*/  IMAD.HI.U32 R20, R42, UR5, RZ ;  /* 0x000000052a147c27 */ /* 0x002fc8000f8e00ff */
[----:B------:R-:W-:Y:S01]  /*2770*/  IMAD R21, R31, UR12, R30 ;  /* 0x0000000c1f157c24 */ /* 0x000fe2000f8e021e */
[----:B------:R-:W-:Y:S01]  /*2780*/  SEL R30, R16, R43, !P6 ;  /* 0x0000002b101e7207 */ /* 0x000fe20007000000 */
[----:B------:R-:W-:Y:S01]  /*2790*/  IMAD.MOV R31, RZ, RZ, -R20 ;  /* 0x000000ffff1f7224 */ /* 0x000fe200078e0a14 */
[----:B------:R0:W3:Y:S01]  /*27a0*/  LDG.E.U8 R41, desc[UR16][R22.64] ;  /* 0x0000001016297981 */ /* 0x0000e2000c1e1100 */
        /* <DEDUP_REMOVED lines=10> */
[----:B------:R-:W-:Y:S01]  /*2850*/  VIADD R31, R17, 0x140 ;  /* 0x00000140111f7836 */ /* 0x000fe20000000000 */
[----:B------:R-:W-:Y:S01]  /*2860*/  ISETP.LT.U32.AND P4, PT, R22, UR12, PT ;  /* 0x0000000c16007c0c */ /* 0x000fe2000bf81070 */
[----:B------:R-:W4:Y:S02]  /*2870*/  LDG.E R18, desc[UR14][R18.64] ;  /* 0x0000000e12127981 */ /* 0x000f24000c1e1900 */
[----:B------:R-:W-:-:S04]  /*2880*/  IMAD.HI.U32 R47, R13, UR9, RZ ;  /* 0x000000090d2f7c27 */ /* 0x000fc8000f8e00ff */
[----:B0-----:R-:W-:-:S04]  /*2890*/  IMAD.MOV R24, RZ, RZ, -R47 ;  /* 0x000000ffff187224 */ /* 0x001fc800078e0a2f */
[----:B------:R-:W-:-:S05]  /*28a0*/  IMAD R13, R24, UR10, R13 ;  /* 0x0000000a180d7c24 */ /* 0x000fca000f8e020d */
[----:B------:R-:W-:Y:S02]  /*28b0*/  ISETP.LT.U32.AND P5, PT, R13, UR10, PT ;  /* 0x0000000a0d007c0c */ /* 0x000fe4000bfa1070 */
[----:B------:R-:W-:-:S11]  /*28c0*/  P2R R53, PR, RZ, 0x8 ;  /* 0x00000008ff357803 */ /* 0x000fd60000000000 */
[----:B------:R-:W-:-:S05]  /*28d0*/  @!P5 VIADD R13, R13, -UR10 ;  /* 0x8000000a0d0ddc36 */ /* 0x000fca0008000000 */
[----:B------:R-:W-:Y:S02]  /*28e0*/  ISETP.GE.U32.AND P3, PT, R13, UR10, PT ;  /* 0x0000000a0d007c0c */ /* 0x000fe4000bf66070 */
[----:B------:R-:W-:Y:S02]  /*28f0*/  IABS R13, R31 ;  /* 0x0000001f000d7213 */ /* 0x000fe40000000000 */
[----:B------:R-:W-:-:S03]  /*2900*/  @!P4 IADD3 R22, PT, PT, R22, -UR12, RZ ;  /* 0x8000000c1616cc10 */ /* 0x000fc6000fffe0ff */
[----:B------:R-:W-:Y:S01]  /*2910*/  IMAD.HI.U32 R43, R13, UR7, RZ ;  /* 0x000000070d2b7c27 */ /* 0x000fe2000f8e00ff */
[----:B------:R-:W-:Y:S02]  /*2920*/  P2R R52, PR, RZ, 0x4 ;  /* 0x00000004ff347803 */ /* 0x000fe40000000000 */
[----:B------:R-:W-:Y:S02]  /*2930*/  ISETP.GE.U32.AND P2, PT, R22, UR12, PT ;  /* 0x0000000c16007c0c */ /* 0x000fe4000bf46070 */
[----:B------:R-:W-:-:S05]  /*2940*/  IADD3 R22, PT, PT, -R43, RZ, RZ ;  /* 0x000000ff2b167210 */ /* 0x000fca0007ffe1ff */
[----:B------:R-:W-:-:S05]  /*2950*/  IMAD R13, R22, UR11, R13 ;  /* 0x0000000b160d7c24 */ /* 0x000fca000f8e020d */
[----:B------:R-:W-:Y:S02]  /*2960*/  ISETP.LT.U32.AND P6, PT, R13, UR11, PT ;  /* 0x0000000b0d007c0c */ /* 0x000fe4000bfc1070 */
[----:B------:R-:W-:Y:S02]  /*2970*/  @!P5 IADD3 R47, PT, PT, R47, 0x1, RZ ;  /* 0x000000012f2fd810 */ /* 0x000fe40007ffe0ff */
[----:B------:R-:W-:-:S09]  /*2980*/  P2R R51, PR, RZ, 0x1 ;  /* 0x00000001ff337803 */ /* 0x000fd20000000000 */
[----:B------:R-:W-:-:S05]  /*2990*/  @!P6 VIADD R13, R13, -UR11 ;  /* 0x8000000b0d0dec36 */ /* 0x000fca0008000000 */
[----:B------:R-:W-:Y:S02]  /*29a0*/  ISETP.GE.U32.AND P5, PT, R13, UR11, PT ;  /* 0x0000000b0d007c0c */ /* 0x000fe4000bfa6070 */
[----:B------:R-:W-:Y:S01]  /*29b0*/  ISETP.LT.U32.AND P0, PT, R21, UR12, PT ;  /* 0x0000000c15007c0c */ /* 0x000fe2000bf01070 */
[----:B------:R-:W-:Y:S01]  /*29c0*/  @!P6 VIADD R43, R43, 0x1 ;  /* 0x000000012b2be836 */ /* 0x000fe20000000000 */
[----:B------:R-:W-:Y:S02]  /*29d0*/  LOP3.LUT R24, R42, UR52, RZ, 0x3c, !PT ;  /* 0x000000342a187c12 */ /* 0x000fe4000f8e3cff */
[----:B------:R-:W-:Y:S02]  /*29e0*/  LOP3.LUT R13, R31, UR51, RZ, 0x3c, !PT ;  /* 0x000000331f0d7c12 */ /* 0x000fe4000f8e3cff */
[----:B------:R-:W-:-:S05]  /*29f0*/  ISETP.GE.AND P6, PT, R24, RZ, PT ;  /* 0x000000ff1800720c */ /* 0x000fca0003fc6270 */
[----:B------:R-:W-:Y:S01]  /*2a00*/  @P5 VIADD R43, R43, 0x1 ;  /* 0x000000012b2b5836 */ /* 0x000fe20000000000 */
[----:B------:R-:W-:Y:S01]  /*2a10*/  ISETP.GE.AND P5, PT, R13, RZ, PT ;  /* 0x000000ff0d00720c */ /* 0x000fe20003fa6270 */
[----:B------:R-:W-:Y:S01]  /*2a20*/  @!P0 VIADD R21, R21, -UR12 ;  /* 0x8000000c15158c36 */ /* 0x000fe20008000000 */
[----:B------:R-:W-:Y:S01]  /*2a30*/  P2R R50, PR, RZ, 0x2 ;  /* 0x00000002ff327803 */ /* 0x000fe20000000000 */
[----:B------:R-:W-:Y:S01]  /*2a40*/  @P3 VIADD R47, R47, 0x1 ;  /* 0x000000012f2f3836 */ /* 0x000fe20000000000 */
[----:B------:R-:W-:Y:S02]  /*2a50*/  LOP3.LUT R23, R11, UR53, RZ, 0x3c, !PT ;  /* 0x000000350b177c12 */ /* 0x000fe4000f8e3cff */
[----:B------:R-:W-:Y:S02]  /*2a60*/  ISETP.GE.U32.AND P1, PT, R21, UR12, PT ;  /* 0x0000000c15007c0c */ /* 0x000fe4000bf26070 */
[----:B------:R-:W-:Y:S01]  /*2a70*/  LOP3.LUT R21, R44, UR53, RZ, 0x3c, !PT ;  /* 0x000000352c157c12 */ /* 0x000fe2000f8e3cff */
[----:B------:R-:W-:Y:S01]  /*2a80*/  @!P6 IMAD.MOV R47, RZ, RZ, -R47 ;  /* 0x000000ffff2fe224 */ /* 0x000fe200078e0a2f */
[----:B------:R-:W-:Y:S01]  /*2a90*/  ISETP.GE.AND P6, PT, R23, RZ, PT ;  /* 0x000000ff1700720c */ /* 0x000fe20003fc6270 */
[----:B------:R-:W-:-:S02]  /*2aa0*/  @!P4 VIADD R20, R20, 0x1 ;  /* 0x000000011414c836 */ /* 0x000fc40000000000 */
[----:B------:R-:W-:Y:S01]  /*2ab0*/  @!P5 IMAD.MOV R43, RZ, RZ, -R43 ;  /* 0x000000ffff2bd224 */ /* 0x000fe200078e0a2b */
[----:B------:R-:W-:Y:S01]  /*2ac0*/  ISETP.GE.AND P5, PT, R21, RZ, PT ;  /* 0x000000ff1500720c */ /* 0x000fe20003fa6270 */
[----:B------:R-:W-:Y:S01]  /*2ad0*/  @P2 VIADD R20, R20, 0x1 ;  /* 0x0000000114142836 */ /* 0x000fe20000000000 */
[----:B------:R-:W-:Y:S02]  /*2ae0*/  @!P0 IADD3 R46, PT, PT, R46, 0x1, RZ ;  /* 0x000000012e2e8810 */ /* 0x000fe40007ffe0ff */
[----:B------:R-:W-:Y:S01]  /*2af0*/  ISETP.NE.AND P0, PT, R51, RZ, PT ;  /* 0x000000ff3300720c */ /* 0x000fe20003f05270 */
[----:B------:R-:W-:Y:S01]  /*2b00*/  IMAD.MOV.U32 R51, RZ, RZ, R20 ;  /* 0x000000ffff337224 */ /* 0x000fe200078e0014 */
[----:B------:R-:W-:Y:S02]  /*2b10*/  @P1 IADD3 R46, PT, PT, R46, 0x1, RZ ;  /* 0x000000012e2e1810 */ /* 0x000fe40007ffe0ff */
[----:B------:R-:W-:Y:S01]  /*2b20*/  ISETP.NE.AND P1, PT, R50, RZ, PT ;  /* 0x000000ff3200720c */ /* 0x000fe20003f25270 */
[----:B------:R-:W-:Y:S01]  /*2b30*/  @!P6 IMAD.MOV R51, RZ, RZ, -R51 ;  /* 0x000000ffff33e224 */ /* 0x000fe200078e0a33 */
[----:B------:R-:W-:-:S02]  /*2b40*/  ISETP.NE.AND P6, PT, RZ, UR53, PT ;  /* 0x00000035ff007c0c */ /* 0x000fc4000bfc5270 */
[----:B------:R-:W-:Y:S02]  /*2b50*/  SEL R26, R26, RZ, P1 ;  /* 0x000000ff1a1a7207 */ /* 0x000fe40000800000 */
[----:B------:R-:W-:Y:S02]  /*2b60*/  @!P5 IADD3 R46, PT, PT, -R46, RZ, RZ ;  /* 0x000000ff2e2ed210 */ /* 0x000fe40007ffe1ff */
[----:B------:R-:W-:Y:S02]  /*2b70*/  ISETP.NE.AND P2, PT, R52, RZ, PT ;  /* 0x000000ff3400720c */ /* 0x000fe40003f45270 */
[----:B------:R-:W-:Y:S01]  /*2b80*/  SEL R46, R4, R46, !P6 ;  /* 0x0000002e042e7207 */ /* 0x000fe20007000000 */
[----:B------:R-:W-:Y:S01]  /*2b90*/  IMAD R26, R26, UR36, RZ ;  /* 0x000000241a1a7c24 */ /* 0x000fe2000f8e02ff */
[----:B------:R-:W-:Y:S02]  /*2ba0*/  SEL R45, R45, RZ, P0 ;  /* 0x000000ff2d2d7207 */ /* 0x000fe40000000000 */
[----:B------:R-:W-:-:S02]  /*2bb0*/  SEL R51, R4, R51, !P6 ;  /* 0x0000003304337207 */ /* 0x000fc40007000000 */
[----:B------:R-:W-:Y:S02]  /*2bc0*/  ISETP.NE.AND P6, PT, RZ, UR52, PT ;  /* 0x00000034ff007c0c */ /* 0x000fe4000bfc5270 */
[C---:B------:R-:W-:Y:S02]  /*2bd0*/  IADD3 R13, PT, PT, -R46.reuse, RZ, RZ ;  /* 0x000000ff2e0d7210 */ /* 0x040fe40007ffe1ff */
[----:B------:R-:W-:Y:S01]  /*2be0*/  IADD3 R20, P4, PT, R29, UR42, RZ ;  /* 0x0000002a1d147c10 */ /* 0x000fe2000ff9e0ff */
[----:B------:R-:W-:Y:S01]  /*2bf0*/  IMAD R45, R45, UR37, R26 ;  /* 0x000000252d2d7c24 */ /* 0x000fe2000f8e021a */
[----:B------:R-:W-:Y:S02]  /*2c00*/  SEL R46, R46, RZ, P2 ;  /* 0x000000ff2e2e7207 */ /* 0x000fe40001000000 */
[----:B------:R-:W-:Y:S02]  /*2c10*/  SEL R28, R28, RZ, P1 ;  /* 0x000000ff1c1c7207 */ /* 0x000fe40000800000 */
[----:B------:R-:W-:-:S02]  /*2c20*/  SEL R47, R6, R47, !P6 ;  /* 0x0000002f062f7207 */ /* 0x000fc40007000000 */
[----:B------:R-:W-:Y:S01]  /*2c30*/  LEA.HI.X.SX32 R21, R29, UR43, 0x1, P4 ;  /* 0x0000002b1d157c11 */ /* 0x000fe2000a0f0eff */
[----:B------:R-:W-:Y:S01]  /*2c40*/  IMAD R44, R13, UR53, R44 ;  /* 0x000000350d2c7c24 */ /* 0x000fe2000f8e022c */
[C---:B------:R-:W-:Y:S01]  /*2c50*/  IADD3 R22, P4, PT, R27.reuse, UR42, RZ ;  /* 0x0000002a1b167c10 */ /* 0x040fe2000ff9e0ff */
[----:B------:R-:W-:Y:S01]  /*2c60*/  IMAD R46, R46, UR38, R45 ;  /* 0x000000262e2e7c24 */ /* 0x000fe2000f8e022d */
[----:B------:R-:W-:Y:S01]  /*2c70*/  SEL R10, R10, RZ, P0 ;  /* 0x000000ff0a0a7207 */ /* 0x000fe20000000000 */
[----:B------:R0:W4:Y:S01]  /*2c80*/  LDG.E R13, desc[UR14][R2.64] ;  /* 0x0000000e020d7981 */ /* 0x000122000c1e1900 */
[----:B------:R-:W-:Y:S01]  /*2c90*/  IMAD R45, R28, UR36, RZ ;  /* 0x000000241c2d7c24 */ /* 0x000fe2000f8e02ff */
[----:B------:R-:W-:Y:S01]  /*2ca0*/  LEA.HI.X.SX32 R23, R27, UR43, 0x1, P4 ;  /* 0x0000002b1b177c11 */ /* 0x000fe2000a0f0eff */
[----:B------:R-:W-:Y:S01]  /*2cb0*/  IMAD.MOV R28, RZ, RZ, -R51 ;  /* 0x000000ffff1c7224 */ /* 0x000fe200078e0a33 */
[----:B------:R-:W-:Y:S01]  /*2cc0*/  IADD3 R24, P4, PT, R36, UR42, RZ ;  /* 0x0000002a24187c10 */ /* 0x000fe2000ff9e0ff */
[----:B------:R-:W-:Y:S01]  /*2cd0*/  IMAD R10, R10, UR37, R45 ;  /* 0x000000250a0a7c24 */ /* 0x000fe2000f8e022d */
[----:B------:R-:W-:Y:S01]  /*2ce0*/  SEL R51, R51, RZ, P2 ;  /* 0x000000ff33337207 */ /* 0x000fe20001000000 */
[----:B0-----:R-:W-:Y:S01]  /*2cf0*/  IMAD.MOV R3, RZ, RZ, -R47 ;  /* 0x000000ffff037224 */ /* 0x001fe200078e0a2f */
[----:B------:R-:W-:-:S02]  /*2d00*/  ISETP.NE.AND P3, PT, R53, RZ, PT ;  /* 0x000000ff3500720c */ /* 0x000fc40003f65270 */
[----:B------:R-:W-:Y:S01]  /*2d10*/  ISETP.NE.AND P6, PT, RZ, UR51, PT ;  /* 0x00000033ff007c0c */ /* 0x000fe2000bfc5270 */
[----:B------:R-:W-:Y:S01]  /*2d20*/  IMAD R42, R3, UR52, R42 ;  /* 0x00000034032a7c24 */ /* 0x000fe2000f8e022a */
[----:B------:R-:W-:Y:S01]  /*2d30*/  LEA.HI.X.SX32 R25, R36, UR43, 0x1, P4 ;  /* 0x0000002b24197c11 */ /* 0x000fe2000a0f0eff */
[----:B------:R-:W-:Y:S01]  /*2d40*/  IMAD R2, R51, UR38, R10 ;  /* 0x0000002633027c24 */ /* 0x000fe2000f8e020a */
[----:B------:R-:W-:Y:S01]  /*2d50*/  SEL R29, R44, RZ, P3 ;  /* 0x000000ff2c1d7207 */ /* 0x000fe20001800000 */
[----:B------:R-:W-:Y:S01]  /*2d60*/  IMAD R28, R28, UR53, R11 ;  /* 0x000000351c1c7c24 */ /* 0x000fe2000f8e020b */
[----:B------:R-:W-:Y:S01]  /*2d70*/  IADD3 R26, P4, PT, R34, UR42, RZ ;  /* 0x0000002a221a7c10 */ /* 0x000fe2000ff9e0ff */
[----:B------:R0:W4:Y:S01]  /*2d80*/  LDG.E.U8 R44, desc[UR14][R20.64] ;  /* 0x0000000e142c7981 */ /* 0x000122000c1e1100 */
[----:B------:R-:W-:Y:S02]  /*2d90*/  SHF.R.S64 R10, RZ, 0x1e, R31 ;  /* 0x0000001eff0a7819 */ /* 0x000fe4000000101f */
[----:B------:R-:W-:Y:S01]  /*2da0*/  SEL R43, R16, R43, !P6 ;  /* 0x0000002b102b7207 */ /* 0x000fe20007000000 */
[----:B------:R1:W4:Y:S01]  /*2db0*/  LDG.E.U8 R45, desc[UR16][R22.64] ;  /* 0x00000010162d7981 */ /* 0x000322000c1e1100 */
[----:B------:R-:W-:-:S02]  /*2dc0*/  LEA.HI.X.SX32 R27, R34, UR43, 0x1, P4 ;  /* 0x0000002b221b7c11 */ /* 0x000fc4000a0f0eff */
[----:B------:R-:W-:Y:S01]  /*2dd0*/  IADD3 R10, P4, PT, R10, UR40, RZ ;  /* 0x000000280a0a7c10 */ /* 0x000fe2000ff9e0ff */
[----:B------:R1:W4:Y:S01]  /*2de0*/  LDG.E.U8 R36, desc[UR14][R24.64] ;  /* 0x0000000e18247981 */ /* 0x000322000c1e1100 */
[----:B0-----:R-:W-:Y:S02]  /*2df0*/  IABS R20, R42 ;  /* 0x0000002a00147213 */ /* 0x001fe40000000000 */
[----:B------:R-:W-:-:S03]  /*2e00*/  IADD3 R34, PT, PT, -R43, RZ, RZ ;  /* 0x000000ff2b227210 */ /* 0x000fc60007ffe1ff */
[----:B------:R-:W-:Y:S01]  /*2e10*/  IMAD.HI.U32 R3, R20, UR5, RZ ;  /* 0x0000000514037c27 */ /* 0x000fe2000f8e00ff */
[----:B------:R-:W-:-:S03]  /*2e20*/  LEA.HI.X.SX32 R11, R31, UR41, 0x2, P4 ;  /* 0x000000291f0b7c11 */ /* 0x000fc6000a0f16ff */
[----:B------:R-:W-:Y:S02]  /*2e30*/  IMAD R31, R34, UR51, R31 ;  /* 0x00000033221f7c24 */ /* 0x000fe4000f8e021f */
[----:B------:R-:W-:Y:S01]  /*2e40*/  IMAD.MOV R21, RZ, RZ, -R3 ;  /* 0x000000ffff157224 */ /* 0x000fe200078e0a03 */
[----:B------:R-:W-:Y:S01]  /*2e50*/  P2R R50, PR, RZ, 0x8 ;  /* 0x00000008ff327803 */ /* 0x000fe20000000000 */
[----:B------:R0:W4:Y:S01]  /*2e60*/  LDG.E.U8 R34, desc[UR16][R26.64] ;  /* 0x000000101a227981 */ /* 0x000122000c1e1100 */
[----:B-1----:R-:W-:Y:S01]  /*2e70*/  IABS R22, R31 ;  /* 0x0000001f00167213 */ /* 0x002fe20000000000 */
[----:B------:R-:W-:-:S04]  /*2e80*/  IMAD R20, R21, UR12, R20 ;  /* 0x0000000c15147c24 */ /* 0x000fc8000f8e0214 */
        /* <DEDUP_REMOVED lines=14> */
[----:B------:R-:W-:-:S05]  /*2f70*/  IADD3 R25, PT, PT, -R23, RZ, RZ ;  /* 0x000000ff17197210 */ /* 0x000fca0007ffe1ff */
        /* <DEDUP_REMOVED lines=9> */
[----:B0-----:R-:W-:-:S07]  /*3010*/  LOP3.LUT R26, R31, UR52, RZ, 0x3c, !PT ;  /* 0x000000341f1a7c12 */ /* 0x001fce000f8e3cff */
[----:B------:R-:W-:Y:S01]  /*3020*/  @P6 VIADD R3, R3, 0x1 ;  /* 0x0000000103036836 */ /* 0x000fe20000000000 */
[----:B------:R-:W-:Y:S01]  /*3030*/  ISETP.GE.AND P6, PT, R24, RZ, PT ;  /* 0x000000ff1800720c */ /* 0x000fe20003fc6270 */
[----:B------:R-:W-:Y:S01]  /*3040*/  @P5 VIADD R23, R23, 0x1 ;  /* 0x0000000117175836 */ /* 0x000fe20000000000 */
[----:B------:R-:W-:Y:S01]  /*3050*/  ISETP.GE.AND P5, PT, R26, RZ, PT ;  /* 0x000000ff1a00720c */ /* 0x000fe20003fa6270 */
[----:B------:R-:W-:Y:S02]  /*3060*/  @P3 VIADD R21, R21, 0x1 ;  /* 0x0000000115153836 */ /* 0x000fe40000000000 */
[----:B------:R-:W-:-:S03]  /*3070*/  IMAD.MOV.U32 R25, RZ, RZ, R3 ;  /* 0x000000ffff197224 */ /* 0x000fc600078e0003 */
[----:B------:R-:W-:-:S05]  /*3080*/  MOV R27, R21 ;  /* 0x00000015001b7202 */ /* 0x000fca0000000f00 */
[----:B------:R-:W-:Y:S02]  /*3090*/  @!P6 IADD3 R25, PT, PT, -R25, RZ, RZ ;  /* 0x000000ff1919e210 */ /* 0x000fe40007ffe1ff */
[----:B------:R-:W-:Y:S01]  /*30a0*/  ISETP.NE.AND P6, PT, RZ, UR53, PT ;  /* 0x00000035ff007c0c */ /* 0x000fe2000bfc5270 */
[----:B------:R-:W-:-:S03]  /*30b0*/  @!P5 IMAD.MOV R27, RZ, RZ, -R27 ;  /* 0x000000ffff1bd224 */ /* 0x000fc600078e0a1b */
[----:B------:R-:W-:Y:S02]  /*30c0*/  SEL R25, R4, R25, !P6 ;  /* 0x0000001904197207 */ /* 0x000fe40007000000 */
[----:B------:R-:W-:Y:S02]  /*30d0*/  ISETP.NE.AND P6, PT, RZ, UR52, PT ;  /* 0x00000034ff007c0c */ /* 0x000fe4000bfc5270 */
[----:B------:R-:W-:Y:S02]  /*30e0*/  LOP3.LUT R20, R22, UR51, RZ, 0x3c, !PT ;  /* 0x0000003316147c12 */ /* 0x000fe4000f8e3cff */
[----:B------:R-:W-:Y:S02]  /*30f0*/  SEL R19, R6, R27, !P6 ;  /* 0x0000001b06137207 */ /* 0x000fe40007000000 */
[----:B------:R-:W-:-:S03]  /*3100*/  ISETP.GE.AND P4, PT, R20, RZ, PT ;  /* 0x000000ff1400720c */ /* 0x000fc60003f86270 */
[----:B------:R-:W-:Y:S01]  /*3110*/  IMAD.MOV R24, RZ, RZ, -R19 ;  /* 0x000000ffff187224 */ /* 0x000fe200078e0a13 */
[----:B------:R-:W-:-:S03]  /*3120*/  ISETP.NE.AND P3, PT, R50, RZ, PT ;  /* 0x000000ff3200720c */ /* 0x000fc60003f65270 */
[----:B------:R-:W-:Y:S01]  /*3130*/  IMAD R31, R24, UR52, R31 ;  /* 0x00000034181f7c24 */ /* 0x000fe2000f8e021f */
[----:B------:R-:W-:Y:S01]  /*3140*/  SEL R3, R28, RZ, P3 ;  /* 0x000000ff1c037207 */ /* 0x000fe20001800000 */
[----:B------:R-:W-:-:S03]  /*3150*/  IMAD R29, R29, UR39, R46 ;  /* 0x000000271d1d7c24 */ /* 0x000fc6000f8e022e */
[----:B------:R-:W-:Y:S01]  /*3160*/  IABS R26, R31 ;  /* 0x0000001f001a7213 */ /* 0x000fe20000000000 */
[----:B------:R-:W-:Y:S02]  /*3170*/  @!P4 IMAD.MOV R23, RZ, RZ, -R23 ;  /* 0x000000ffff17c224 */ /* 0x000fe400078e0a17 */
[----:B------:R-:W-:Y:S01]  /*3180*/  IMAD R21, R3, UR39, R2 ;  /* 0x0000002703157c24 */ /* 0x000fe2000f8e0202 */
[C---:B------:R-:W-:Y:S01]  /*3190*/  IADD3 R2, P4, PT, R29.reuse, UR42, RZ ;  /* 0x0000002a1d027c10 */ /* 0x040fe2000ff9e0ff */
[----:B------:R-:W-:Y:S01]  /*31a0*/  IMAD.HI.U32 R24, R26, UR5, RZ ;  /* 0x000000051a187c27 */ /* 0x000fe2000f8e00ff */
[----:B------:R-:W-:Y:S02]  /*31b0*/  ISETP.NE.AND P6, PT, RZ, UR51, PT ;  /* 0x00000033ff007c0c */ /* 0x000fe4000bfc5270 */
[----:B------:R-:W-:Y:S02]  /*31c0*/  LEA.HI.X.SX32 R3, R29, UR43, 0x1, P4 ;  /* 0x0000002b1d037c11 */ /* 0x000fe4000a0f0eff */
[----:B------:R-:W-:-:S02]  /*31d0*/  SEL R30, R30, RZ, P1 ;  /* 0x000000ff1e1e7207 */ /* 0x000fc40000800000 */
[----:B------:R-:W-:Y:S01]  /*31e0*/  SEL R23, R16, R23, !P6 ;  /* 0x0000001710177207 */ /* 0x000fe20007000000 */
[----:B------:R0:W4:Y:S01]  /*31f0*/  LDG.E.U8 R28, desc[UR14][R2.64] ;  /* 0x0000000e021c7981 */ /* 0x000122000c1e1100 */
[----:B------:R-:W-:Y:S02]  /*3200*/  IADD3 R20, P4, PT, R21, UR42, RZ ;  /* 0x0000002a15147c10 */ /* 0x000fe4000ff9e0ff */
[----:B------:R-:W-:Y:S02]  /*3210*/  IADD3 R27, PT, PT, -R24, RZ, RZ ;  /* 0x000000ff181b7210 */ /* 0x000fe40007ffe1ff */
[----:B------:R-:W-:Y:S01]  /*3220*/  SHF.R.S64 R46, RZ, 0x1e, R22 ;  /* 0x0000001eff2e7819 */ /* 0x000fe20000001016 */
[----:B------:R-:W-:Y:S01]  /*3230*/  IMAD R30, R30, UR36, RZ ;  /* 0x000000241e1e7c24 */ /* 0x000fe2000f8e02ff */
[----:B------:R-:W-:Y:S01]  /*3240*/  SEL R47, R47, RZ, P0 ;  /* 0x000000ff2f2f7207 */ /* 0x000fe20000000000 */
[----:B------:R-:W-:Y:S01]  /*3250*/  IMAD R26, R27, UR12, R26 ;  /* 0x0000000c1b1a7c24 */ /* 0x000fe2000f8e021a */
[----:B------:R-:W-:Y:S01]  /*3260*/  LEA.HI.X.SX32 R21, R21, UR43, 0x1, P4 ;  /* 0x0000002b15157c11 */ /* 0x000fe2000a0f0eff */
[----:B0-----:R-:W-:Y:S01]  /*3270*/  IMAD.MOV R3, RZ, RZ, -R23 ;  /* 0x000000ffff037224 */ /* 0x001fe200078e0a17 */
[----:B------:R-:W-:Y:S01]  /*3280*/  IADD3 R46, P4, PT, R46, UR40, RZ ;  /* 0x000000282e2e7c10 */ /* 0x000fe2000ff9e0ff */
[----:B------:R-:W-:-:S02]  /*3290*/  IMAD R30, R47, UR37, R30 ;  /* 0x000000252f1e7c24 */ /* 0x000fc4000f8e021e */
[----:B------:R-:W-:Y:S01]  /*32a0*/  IMAD R27, R3, UR51, R22 ;  /* 0x00000033031b7c24 */ /* 0x000fe2000f8e0216 */
[----:B------:R-:W-:Y:S02]  /*32b0*/  LEA.HI.X.SX32 R47, R22, UR41, 0x2, P4 ;  /* 0x00000029162f7c11 */ /* 0x000fe4000a0f16ff */
[----:B------:R-:W-:Y:S02]  /*32c0*/  ISETP.LT.U32.AND P4, PT, R26, UR12, PT ;  /* 0x0000000c1a007c0c */ /* 0x000fe4000bf81070 */
[----:B------:R-:W-:Y:S02]  /*32d0*/  LOP3.LUT R2, R31, UR53, RZ, 0x3c, !PT ;  /* 0x000000351f027c12 */ /* 0x000fe4000f8e3cff */
[----:B------:R-:W-:Y:S01]  /*32e0*/  IABS R3, R27 ;  /* 0x0000001b00037213 */ /* 0x000fe20000000000 */
[----:B------:R-:W-:Y:S01]  /*32f0*/  IMAD.MOV R29, RZ, RZ, -R25 ;  /* 0x000000ffff1d7224 */ /* 0x000fe200078e0a19 */
[----:B------:R-:W-:-:S03]  /*3300*/  ISETP.GE.AND P5, PT, R2, RZ, PT ;  /* 0x000000ff0200720c */ /* 0x000fc60003fa6270 */
[----:B------:R-:W-:-:S04]  /*3310*/  IMAD.HI.U32 R2, R3, UR9, RZ ;  /* 0x0000000903027c27 */ /* 0x000fc8000f8e00ff */
[----:B------:R-:W-:Y:S02]  /*3320*/  IMAD R42, R29, UR53, R42 ;  /* 0x000000351d2a7c24 */ /* 0x000fe4000f8e022a */
[----:B------:R0:W4:Y:S01]  /*3330*/  LDG.E.U8 R29, desc[UR16][R20.64] ;  /* 0x00000010141d7981 */ /* 0x000122000c1e1100 */
[----:B------:R-:W-:Y:S01]  /*3340*/  @!P4 VIADD R26, R26, -UR12 ;  /* 0x8000000c1a1acc36 */ /* 0x000fe20008000000 */
[----:B0-----:R-:W-:-:S04]  /*3350*/  IADD3 R20, PT, PT, -R2, RZ, RZ ;  /* 0x000000ff02147210 */ /* 0x001fc80007ffe1ff */
        /* <DEDUP_REMOVED lines=13> */
[----:B------:R-:W-:Y:S02]  /*3430*/  ISETP.NE.AND P6, PT, RZ, UR53, PT ;  /* 0x00000035ff007c0c */ /* 0x000fe4000bfc5270 */
[----:B------:R-:W-:Y:S01]  /*3440*/  MOV R21, R2 ;  /* 0x0000000200157202 */ /* 0x000fe20000000f00 */
[----:B------:R-:W-:Y:S01]  /*3450*/  @!P5 IMAD.MOV R24, RZ, RZ, -R24 ;  /* 0x000000ffff18d224 */ /* 0x000fe200078e0a18 */
[----:B------:R-:W-:Y:S02]  /*3460*/  SEL R25, R25, RZ, P2 ;  /* 0x000000ff19197207 */ /* 0x000fe40001000000 */
[----:B------:R-:W-:Y:S02]  /*3470*/  SEL R43, R43, RZ, P1 ;  /* 0x000000ff2b2b7207 */ /* 0x000fe40000800000 */
[----:B------:R-:W-:-:S02]  /*3480*/  SEL R24, R4, R24, !P6 ;  /* 0x0000001804187207 */ /* 0x000fc40007000000 */
[----:B------:R-:W-:Y:S01]  /*3490*/  ISETP.NE.AND P6, PT, RZ, UR52, PT ;  /* 0x00000034ff007c0c */ /* 0x000fe2000bfc5270 */
[----:B------:R-:W-:Y:S02]  /*34a0*/  @!P4 IMAD.MOV R21, RZ, RZ, -R21 ;  /* 0x000000ffff15c224 */ /* 0x000fe400078e0a15 */
[----:B------:R-:W-:Y:S01]  /*34b0*/  IMAD R25, R25, UR38, R30 ;  /* 0x0000002619197c24 */ /* 0x000fe2000f8e021e */
[----:B------:R-:W-:Y:S02]  /*34c0*/  SEL R19, R19, RZ, P0 ;  /* 0x000000ff13137207 */ /* 0x000fe40000000000 */
[----:B------:R-:W-:Y:S01]  /*34d0*/  SEL R30, R6, R21, !P6 ;  /* 0x00000015061e7207 */ /* 0x000fe20007000000 */
[----:B------:R-:W-:Y:S01]  /*34e0*/  IMAD R20, R43, UR36, RZ ;  /* 0x000000242b147c24 */ /* 0x000fe2000f8e02ff */
[----:B------:R-:W-:-:S03]  /*34f0*/  SEL R42, R42, RZ, P3 ;  /* 0x000000ff2a2a7207 */ /* 0x000fc60001800000 */
[----:B------:R-:W-:Y:S02]  /*3500*/  IMAD.MOV R22, RZ, RZ, -R30 ;  /* 0x000000ffff167224 */ /* 0x000fe400078e0a1e */
[----:B------:R-:W-:Y:S01]  /*3510*/  IMAD R19, R19, UR37, R20 ;  /* 0x0000002513137c24 */ /* 0x000fe2000f8e0214 */
[----:B------:R-:W-:Y:S01]  /*3520*/  IADD3 R20, PT, PT, -R24, RZ, RZ ;  /* 0x000000ff18147210 */ /* 0x000fe20007ffe1ff */
[----:B------:R-:W-:Y:S01]  /*3530*/  IMAD R22, R22, UR52, R27 ;  /* 0x0000003416167c24 */ /* 0x000fe2000f8e021b */
[----:B------:R-:W-:Y:S01]  /*3540*/  SEL R24, R24, RZ, P2 ;  /* 0x000000ff18187207 */ /* 0x000fe20001000000 */
[----:B------:R-:W-:Y:S02]  /*3550*/  IMAD R25, R42, UR39, R25 ;  /* 0x000000272a197c24 */ /* 0x000fe4000f8e0219 */
[----:B------:R-:W-:Y:S02]  /*3560*/  IMAD R31, R20, UR53, R31 ;  /* 0x00000035141f7c24 */ /* 0x000fe4000f8e021f */
[----:B------:R-:W-:Y:S01]  /*3570*/  IMAD R20, R24, UR38, R19 ;  /* 0x0000002618147c24 */ /* 0x000fe2000f8e0213 */
[----:B------:R-:W-:-:S02]  /*3580*/  IABS R24, R22 ;  /* 0x0000001600187213 */ /* 0x000fc40000000000 */
[----:B------:R-:W-:-:S03]  /*3590*/  IADD3 R2, P4, PT, R25, UR42, RZ ;  /* 0x0000002a19027c10 */ /* 0x000fc6000ff9e0ff */
[----:B------:R-:W-:Y:S01]  /*35a0*/  IMAD.HI.U32 R21, R24, UR5, RZ ;  /* 0x0000000518157c27 */ /* 0x000fe2000f8e00ff */
[----:B------:R-:W-:-:S03]  /*35b0*/  LEA.HI.X.SX32 R3, R25, UR43, 0x1, P4 ;  /* 0x0000002b19037c11 */ /* 0x000fc6000a0f0eff */
[----:B------:R-:W-:Y:S02]  /*35c0*/  IMAD.MOV R25, RZ, RZ, -R21 ;  /* 0x000000ffff197224 */ /* 0x000fe400078e0a15 */
[----:B------:R0:W4:Y:S02]  /*35d0*/  LDG.E.U8 R19, desc[UR14][R2.64] ;  /* 0x0000000e02137981 */ /* 0x000124000c1e1100 */
[----:B------:R-:W-:-:S05]  /*35e0*/  IMAD R24, R25, UR12, R24 ;  /* 0x0000000c19187c24 */ /* 0x000fca000f8e0218 */
[----:B------:R-:W-:-:S13]  /*35f0*/  ISETP.LT.U32.AND P4, PT, R24, UR12, PT ;  /* 0x0000000c18007c0c */ /* 0x000fda000bf81070 */
[----:B------:R-:W-:-:S04]  /*3600*/  @!P4 IADD3 R24, PT, PT, R24, -UR12, RZ ;  /* 0x8000000c1818cc10 */ /* 0x000fc8000fffe0ff */
[----:B------:R-:W-:Y:S01]  /*3610*/  ISETP.GE.U32.AND P6, PT, R24, UR12, PT ;  /* 0x0000000c18007c0c */ /* 0x000fe2000bfc6070 */
[----:B------:R-:W-:-:S05]  /*3620*/  VIADD R24, R17, 0x180 ;  /* 0x0000018011187836 */ /* 0x000fca0000000000 */
[----:B0-----:R-:W-:-:S05]  /*3630*/  IABS R3, R24 ;  /* 0x0000001800037213 */ /* 0x001fca0000000000 */
[----:B------:R-:W-:Y:S01]  /*3640*/  IMAD.HI.U32 R2, R3, UR7, RZ ;  /* 0x0000000703027c27 */ /* 0x000fe2000f8e00ff */
[----:B------:R-:W-:-:S03]  /*3650*/  LOP3.LUT R25, R22, UR53, RZ, 0x3c, !PT ;  /* 0x0000003516197c12 */ /* 0x000fc6000f8e3cff */
[----:B------:R-:W-:Y:S01]  /*3660*/  IMAD.MOV R26, RZ, RZ, -R2 ;  /* 0x000000ffff1a7224 */ /* 0x000fe200078e0a02 */
[----:B------:R-:W-:-:S03]  /*3670*/  ISETP.GE.AND P5, PT, R25, RZ, PT ;  /* 0x000000ff1900720c */ /* 0x000fc60003fa6270 */
[----:B------:R-:W-:Y:S01]  /*3680*/  IMAD R3, R26, UR11, R3 ;  /* 0x0000000b1a037c24 */ /* 0x000fe2000f8e0203 */
[----:B------:R-:W-:-:S04]  /*3690*/  P2R R25, PR, RZ, 0x40 ;  /* 0x00000040ff197803 */ /* 0x000fc80000000000 */
[----:B------:R-:W-:Y:S01]  /*36a0*/  ISETP.LT.U32.AND P6, PT, R3, UR11, PT ;  /* 0x0000000b03007c0c */ /* 0x000fe2000bfc1070 */
[----:B------:R-:W-:-:S12]  /*36b0*/  @!P4 VIADD R21, R21, 0x1 ;  /* 0x000000011515c836 */ /* 0x000fd80000000000 */
[----:B------:R-:W-:-:S04]  /*36c0*/  @!P6 IADD3 R3, PT, PT, R3, -UR11, RZ ;  /* 0x8000000b0303ec10 */ /* 0x000fc8000fffe0ff */
[----:B------:R-:W-:Y:S01]  /*36d0*/  ISETP.GE.U32.AND P4, PT, R3, UR11, PT ;  /* 0x0000000b03007c0c */ /* 0x000fe2000bf86070 */
[----:B------:R-:W-:Y:S01]  /*36e0*/  @!P6 VIADD R2, R2, 0x1 ;  /* 0x000000010202e836 */ /* 0x000fe20000000000 */
[----:B------:R-:W-:Y:S02]  /*36f0*/  ISETP.NE.AND P6, PT, R25, RZ, PT ;  /* 0x000000ff1900720c */ /* 0x000fe40003fc5270 */
[----:B------:R-:W-:Y:S02]  /*3700*/  LOP3.LUT R3, R24, UR51, RZ, 0x3c, !PT ;  /* 0x0000003318037c12 */ /* 0x000fe4000f8e3cff */
[----:B------:R-:W-:-:S07]  /*3710*/  SEL R31, R31, RZ, P3 ;  /* 0x000000ff1f1f7207 */ /* 0x000fce0001800000 */
[----:B------:R-:W-:Y:S02]  /*3720*/  @P4 IADD3 R2, PT, PT, R2, 0x1, RZ ;  /* 0x0000000102024810 */ /* 0x000fe40007ffe0ff */
[----:B------:R-:W-:Y:S01]  /*3730*/  ISETP.GE.AND P4, PT, R3, RZ, PT ;  /* 0x000000ff0300720c */ /* 0x000fe20003f86270 */
[----:B------:R-:W-:Y:S01]  /*3740*/  @P6 VIADD R21, R21, 0x1 ;  /* 0x0000000115156836 */ /* 0x000fe20000000000 */
[----:B------:R-:W-:Y:S01]  /*3750*/  SEL R23, R23, RZ, P1 ;  /* 0x000000ff17177207 */ /* 0x000fe20000800000 */
[----:B------:R-:W-:Y:S02]  /*3760*/  IMAD.MOV.U32 R27, RZ, RZ, R2 ;  /* 0x000000ffff1b7224 */ /* 0x000fe400078e0002 */
[----:B------:R-:W-:Y:S01]  /*3770*/  IMAD R20, R31, UR39, R20 ;  /* 0x000000271f147c24 */ /* 0x000fe2000f8e0214 */
[----:B------:R-:W-:Y:S01]  /*3780*/  ISETP.NE.AND P6, PT, RZ, UR53, PT ;  /* 0x00000035ff007c0c */ /* 0x000fe2000bfc5270 */
[----:B------:R-:W-:Y:S02]  /*3790*/  @!P5 IMAD.MOV R21, RZ, RZ, -R21 ;  /* 0x000000ffff15d224 */ /* 0x000fe400078e0a15 */
[----:B------:R-:W-:-:S04]  /*37a0*/  IMAD R26, R23, UR36, RZ ;  /* 0x00000024171a7c24 */ /* 0x000fc8000f8e02ff */
[----:B------:R-:W-:Y:S02]  /*37b0*/  @!P4 IADD3 R27, PT, PT, -R27, RZ, RZ ;  /* 0x000000ff1b1bc210 */ /* 0x000fe40007ffe1ff */
[----:B------:R-:W-:Y:S02]  /*37c0*/  IADD3 R2, P4, PT, R20, UR42, RZ ;  /* 0x0000002a14027c10 */ /* 0x000fe4000ff9e0ff */
[----:B------:R-:W-:Y:S02]  /*37d0*/  SEL R23, R4, R21, !P6 ;  /* 0x0000001504177207 */ /* 0x000fe40007000000 */
[----:B------:R-:W-:Y:S02]  /*37e0*/  ISETP.NE.AND P5, PT, RZ, UR51, PT ;  /* 0x00000033ff007c0c */ /* 0x000fe4000bfa5270 */
[----:B------:R-:W-:Y:S02]  /*37f0*/  LEA.HI.X.SX32 R3, R20, UR43, 0x1, P4 ;  /* 0x0000002b14037c11 */ /* 0x000fe4000a0f0eff */
[----:B------:R0:W4:Y:S01]  /*3800*/  LDG.E R20, desc[UR14][R10.64] ;  /* 0x0000000e0a147981 */ /* 0x000122000c1e1900 */
[----:B------:R-:W-:-:S02]  /*3810*/  SEL R27, R16, R27, !P5 ;  /* 0x0000001b101b7207 */ /* 0x000fc40006800000 */
[----:B------:R-:W-:Y:S01]  /*3820*/  SEL R25, R30, RZ, P0 ;  /* 0x000000ff1e197207 */ /* 0x000fe20000000000 */
[----:B------:R1:W4:Y:S01]  /*3830*/  LDG.E.U8 R21, desc[UR14][R2.64] ;  /* 0x0000000e02157981 */ /* 0x000322000c1e1100 */
[----:B0-----:R-:W-:-:S04]  /*3840*/  IMAD.MOV R11, RZ, RZ, -R23 ;  /* 0x000000ffff0b7224 */ /* 0x001fc800078e0a17 */
[----:B------:R-:W-:Y:S01]  /*3850*/  IMAD R22, R11, UR53, R22 ;  /* 0x000000350b167c24 */ /* 0x000fe2000f8e0216 */
[----:B------:R-:W-:Y:S01]  /*3860*/  IADD3 R11, PT, PT, -R27, RZ, RZ ;  /* 0x000000ff1b0b7210 */ /* 0x000fe20007ffe1ff */
[----:B------:R-:W-:-:S04]  /*3870*/  IMAD R26, R25, UR37, R26 ;  /* 0x00000025191a7c24 */ /* 0x000fc8000f8e021a */
[--C-:B------:R-:W-:Y:S01]  /*3880*/  IMAD R25, R11, UR51, R24.reuse ;  /* 0x000000330b197c24 */ /* 0x100fe2000f8e0218 */
[----:B------:R-:W-:-:S04]  /*3890*/  SHF.R.S64 R42, RZ, 0x1e, R24 ;  /* 0x0000001eff2a7819 */ /* 0x000fc80000001018 */
[----:B------:R-:W-:Y:S02]  /*38a0*/  IABS R11, R25 ;  /* 0x00000019000b7213 */ /* 0x000fe40000000000 */
[----:B------:R-:W-:-:S03]  /*38b0*/  IADD3 R42, P4, PT, R42, UR40, RZ ;  /* 0x000000282a2a7c10 */ /* 0x000fc6000ff9e0ff */
[----:B------:R-:W-:Y:S01]  /*38c0*/  IMAD.HI.U32 R10, R11, UR9, RZ ;  /* 0x000000090b0a7c27 */ /* 0x000fe2000f8e00ff */
[----:B------:R-:W-:-:S03]  /*38d0*/  LEA.HI.X.SX32 R43, R24, UR41, 0x2, P4 ;  /* 0x00000029182b7c11 */ /* 0x000fc6000a0f16ff */
        /* <DEDUP_REMOVED lines=9> */
[----:B------:R-:W-:-:S11]  /*3970*/  ISETP.NE.AND P5, PT, RZ, UR52, PT ;  /* 0x00000034ff007c0c */ /* 0x000fd6000bfa5270 */
        /* <DEDUP_REMOVED lines=16> */
[----:B------:R-:W-:Y:S01]  /*3a80*/  SEL R3, R27, RZ, P1 ;  /* 0x000000ff1b037207 */ /* 0x000fe20000800000 */
[----:B------:R-:W-:Y:S01]  /*3a90*/  VIADD R50, R17, 0x1a0 ;  /* 0x000001a011327836 */ /* 0x000fe20000000000 */
[----:B------:R-:W-:Y:S01]  /*3aa0*/  SEL R22, R22, RZ, P3 ;  /* 0x000000ff16167207 */ /* 0x000fe20001800000 */
[----:B------:R-:W-:Y:S01]  /*3ab0*/  IMAD R23, R23, UR38, R26 ;  /* 0x0000002617177c24 */ /* 0x000fe2000f8e021a */
[----:B------:R-:W-:Y:S01]  /*3ac0*/  SEL R10, R11, RZ, P0 ;  /* 0x000000ff0b0a7207 */ /* 0x000fe20000000000 */
[----:B------:R-:W-:-:S04]  /*3ad0*/  IMAD R3, R3, UR36, RZ ;  /* 0x0000002403037c24 */ /* 0x000fc8000f8e02ff */
[----:B------:R-:W-:Y:S02]  /*3ae0*/  @!P4 IMAD.MOV R2, RZ, RZ, -R2 ;  /* 0x000000ffff02c224 */ /* 0x000fe400078e0a02 */
[----:B------:R-:W-:Y:S01]  /*3af0*/  IMAD R22, R22, UR39, R23 ;  /* 0x0000002716167c24 */ /* 0x000fe2000f8e0217 */
[----:B------:R-:W-:Y:S02]  /*3b00*/  IABS R23, R50 ;  /* 0x0000003200177213 */ /* 0x000fe40000000000 */
[----:B------:R-:W-:Y:S01]  /*3b10*/  SEL R2, R4, R2, !P6 ;  /* 0x0000000204027207 */ /* 0x000fe20007000000 */
[----:B------:R-:W-:-:S03]  /*3b20*/  IMAD R11, R10, UR37, R3 ;  /* 0x000000250a0b7c24 */ /* 0x000fc6000f8e0203 */
[----:B------:R-:W-:Y:S01]  /*3b30*/  IADD3 R3, PT, PT, -R2, RZ, RZ ;  /* 0x000000ff02037210 */ /* 0x000fe20007ffe1ff */
        /* <DEDUP_REMOVED lines=9> */
[----:B------:R-:W-:-:S09]  /*3bd0*/  SEL R2, R2, RZ, P2 ;  /* 0x000000ff02027207 */ /* 0x000fd20001000000 */
[----:B------:R-:W-:Y:S01]  /*3be0*/  @P4 VIADD R10, R10, 0x1 ;  /* 0x000000010a0a4836 */ /* 0x000fe20000000000 */
[----:B------:R-:W-:Y:S01]  /*3bf0*/  ISETP.GE.AND P4, PT, R23, RZ, PT ;  /* 0x000000ff1700720c */ /* 0x000fe20003f86270 */
[----:B------:R-:W-:Y:S01]  /*3c00*/  IMAD R2, R2, UR38, R11 ;  /* 0x0000002602027c24 */ /* 0x000fe2000f8e020b */
[----:B------:R-:W-:Y:S01]  /*3c10*/  SEL R3, R3, RZ, P3 ;  /* 0x000000ff03037207 */ /* 0x000fe20001800000 */
[----:B------:R-:W4:Y:S01]  /*3c20*/  LDG.E R23, desc[UR14][R42.64] ;  /* 0x0000000e2a177981 */ /* 0x000f22000c1e1900 */
[----:B------:R-:W-:Y:S02]  /*3c30*/  MOV R51, R10 ;  /* 0x0000000a00337202 */ /* 0x000fe40000000f00 */
[----:B------:R-:W0:Y:S01]  /*3c40*/  LDC.64 R10, c[0x0][0x3f0] ;  /* 0x0000fc00ff0a7b82 */ /* 0x000e220000000a00 */
[----:B------:R-:W-:-:S06]  /*3c50*/  IMAD R2, R3, UR39, R2 ;  /* 0x0000002703027c24 */ /* 0x000fcc000f8e0202 */
[----:B------:R-:W-:Y:S01]  /*3c60*/  @!P4 IMAD.MOV R51, RZ, RZ, -R51 ;  /* 0x000000ffff33c224 */ /* 0x000fe200078e0a33 */
[----:B------:R-:W-:-:S04]  /*3c70*/  IADD3 R30, P4, PT, R22, UR42, RZ ;  /* 0x0000002a161e7c10 */ /* 0x000fc8000ff9e0ff */
[----:B------:R-:W-:Y:S02]  /*3c80*/  LEA.HI.X.SX32 R31, R22, UR43, 0x1, P4 ;  /* 0x0000002b161f7c11 */ /* 0x000fe4000a0f0eff */
[C---:B------:R-:W-:Y:S01]  /*3c90*/  IADD3 R26, P4, PT, R2.reuse, UR42, RZ ;  /* 0x0000002a021a7c10 */ /* 0x040fe2000ff9e0ff */
[----:B------:R1:W4:Y:S03]  /*3ca0*/  LDG.E R22, desc[UR14][R46.64] ;  /* 0x0000000e2e167981 */ /* 0x000326000c1e1900 */
[----:B------:R-:W-:Y:S01]  /*3cb0*/  LEA.HI.X.SX32 R27, R2, UR43, 0x1, P4 ;  /* 0x0000002b021b7c11 */ /* 0x000fe2000a0f0eff */
[----:B------:R2:W4:Y:S01]  /*3cc0*/  LDG.E.U8 R24, desc[UR14][R30.64] ;  /* 0x0000000e1e187981 */ /* 0x000522000c1e1100 */
[----:B------:R-:W-:-:S03]  /*3cd0*/  SHF.R.S64 R2, RZ, 0x1e, R50 ;  /* 0x0000001eff027819 */ /* 0x000fc60000001032 */
[----:B------:R3:W4:Y:S01]  /*3ce0*/  LDG.E.U8 R25, desc[UR16][R26.64] ;  /* 0x000000101a197981 */ /* 0x000722000c1e1100 */
[----:B------:R-:W-:-:S04]  /*3cf0*/  IADD3 R2, P4, PT, R2, UR40, RZ ;  /* 0x0000002802027c10 */ /* 0x000fc8000ff9e0ff */
[----:B------:R-:W-:Y:S02]  /*3d00*/  LEA.HI.X.SX32 R3, R50, UR41, 0x2, P4 ;  /* 0x0000002932037c11 */ /* 0x000fe4000a0f16ff */
[----:B------:R-:W-:-:S04]  /*3d10*/  ISETP.NE.AND P4, PT, RZ, UR51, PT ;  /* 0x00000033ff007c0c */ /* 0x000fc8000bf85270 */
[----:B------:R-:W-:Y:S02]  /*3d20*/  SEL R51, R16, R51, !P4 ;  /* 0x0000003310337207 */ /* 0x000fe40006000000 */
[----:B0-----:R-:W-:-:S03]  /*3d30*/  R2UR UR4, R11 ;  /* 0x000000000b0472ca */ /* 0x001fc600000e0000 */
[----:B------:R-:W-:-:S04]  /*3d40*/  IMAD.MOV R11, RZ, RZ, -R51 ;  /* 0x000000ffff0b7224 */ /* 0x000fc800078e0a33 */
[----:B-1----:R-:W-:-:S05]  /*3d50*/  IMAD R47, R11, UR51, R50 ;  /* 0x000000330b2f7c24 */ /* 0x002fca000f8e0232 */
        /* <DEDUP_REMOVED lines=8> */
[----:B---3--:R-:W-:-:S11]  /*3de0*/  LOP3.LUT R26, R47, UR52, RZ, 0x3c, !PT ;  /* 0x000000342f1a7c12 */ /* 0x008fd6000f8e3cff */
[----:B------:R-:W-:Y:S02]  /*3df0*/  @P4 IADD3 R11, PT, PT, R11, 0x1, RZ ;  /* 0x000000010b0b4810 */ /* 0x000fe40007ffe0ff */
[----:B------:R-:W-:-:S03]  /*3e00*/  ISETP.GE.AND P4, PT, R26, RZ, PT ;  /* 0x000000ff1a00720c */ /* 0x000fc60003f86270 */
[----:B------:R-:W-:Y:S02]  /*3e10*/  IMAD.MOV.U32 R27, RZ, RZ, R11 ;  /* 0x000000ffff1b7224 */ /* 0x000fe400078e000b */
[----:B------:R0:W2:Y:S08]  /*3e20*/  LDG.E R11, desc[UR14][R2.64] ;  /* 0x0000000e020b7981 */ /* 0x0000b0000c1e1900 */
        /* <DEDUP_REMOVED lines=22> */
[----:B------:R-:W-:Y:S02]  /*3f90*/  IMAD R2, R2, UR53, R47 ;  /* 0x0000003502027c24 */ /* 0x000fe4000f8e022f */
[----:B------:R-:W-:Y:S01]  /*3fa0*/  VIADD R47, R17, 0x1c0 ;  /* 0x000001c0112f7836 */ /* 0x000fe20000000000 */
[----:B------:R-:W-:-:S04]  /*3fb0*/  SEL R26, R26, RZ, P2 ;  /* 0x000000ff1a1a7207 */ /* 0x000fc80001000000 */
[----:B------:R-:W-:Y:S01]  /*3fc0*/  IABS R27, R47 ;  /* 0x0000002f001b7213 */ /* 0x000fe20000000000 */
[----:B------:R-:W-:-:S04]  /*3fd0*/  IMAD R3, R26, UR38, R3 ;  /* 0x000000261a037c24 */ /* 0x000fc8000f8e0203 */
        /* <DEDUP_REMOVED lines=11> */
[----:B------:R-:W-:-:S03]  /*4090*/  IMAD R2, R2, UR39, R3 ;  /* 0x0000002702027c24 */ /* 0x000fc6000f8e0203 */
[----:B------:R-:W-:-:S09]  /*40a0*/  MOV R43, R26 ;  /* 0x0000001a002b7202 */ /* 0x000fd20000000f00 */
[----:B------:R-:W-:Y:S01]  /*40b0*/  @!P4 IMAD.MOV R43, RZ, RZ, -R43 ;  /* 0x000000ffff2bc224 */ /* 0x000fe200078e0a2b */
[----:B------:R-:W-:-:S04]  /*40c0*/  IADD3 R30, P4, PT, R2, UR42, RZ ;  /* 0x0000002a021e7c10 */ /* 0x000fc8000ff9e0ff */
[----:B------:R-:W-:Y:S02]  /*40d0*/  LEA.HI.X.SX32 R31, R2, UR43, 0x1, P4 ;  /* 0x0000002b021f7c11 */ /* 0x000fe4000a0f0eff */
[----:B------:R-:W-:-:S03]  /*40e0*/  SHF.R.S64 R2, RZ, 0x1e, R47 ;  /* 0x0000001eff027819 */ /* 0x000fc6000000102f */
[----:B------:R0:W3:Y:S01]  /*40f0*/  LDG.E.U8 R26, desc[UR14][R30.64] ;  /* 0x0000000e1e1a7981 */ /* 0x0000e2000c1e1100 */
        /* <DEDUP_REMOVED lines=8> */
[----:B0-----:R-:W-:-:S05]  /*4180*/  IMAD.HI.U32 R30, R42, UR9, RZ ;  /* 0x000000092a1e7c27 */ /* 0x001fca000f8e00ff */
[----:B------:R-:W-:-:S05]  /*4190*/  IADD3 R31, PT, PT, -R30, RZ, RZ ;  /* 0x000000ff1e1f7210 */ /* 0x000fca0007ffe1ff */
[----:B------:R-:W-:-:S05]  /*41a0*/  IMAD R31, R31, UR10, R42 ;  /* 0x0000000a1f1f7c24 */ /* 0x000fca000f8e022a */
[----:B------:R-:W-:-:S13]  /*41b0*/  ISETP.LT.U32.AND P4, PT, R31, UR10, PT ;  /* 0x0000000a1f007c0c */ /* 0x000fda000bf81070 */
[----:B------:R-:W-:Y:S02]  /*41c0*/  @!P4 VIADD R31, R31, -UR10 ;  /* 0x8000000a1f1fcc36 */ /* 0x000fe40008000000 */
[----:B------:R-:W-:-:S03]  /*41d0*/  @!P4 VIADD R30, R30, 0x1 ;  /* 0x000000011e1ec836 */ /* 0x000fc60000000000 */
[----:B------:R-:W-:Y:S02]  /*41e0*/  ISETP.GE.U32.AND P4, PT, R31, UR10, PT ;  /* 0x0000000a1f007c0c */ /* 0x000fe4000bf86070 */
[----:B-1----:R-:W-:-:S11]  /*41f0*/  LOP3.LUT R2, R46, UR52, RZ, 0x3c, !PT ;  /* 0x000000342e027c12 */ /* 0x002fd6000f8e3cff */
        /* <DEDUP_REMOVED lines=37> */
[----:B------:R0:W2:Y:S02]  /*4450*/  LDG.E.U8 R30, desc[UR14][R2.64] ;  /* 0x0000000e021e7981 */ /* 0x0000a4000c1e1100 */
        /* <DEDUP_REMOVED lines=476> */
[----:B------:R-:W-:-:S05]  /*6220*/  IABS R26, R24 ;  /* 0x00000018001a7213 */ /* 0x000fca0000000000 */
[----:B------:R-:W-:Y:S02]  /*6230*/  IMAD.HI.U32 R25, R26, UR7, RZ ;  /* 0x000000071a197c27 */ /* 0x000fe4000f8e00ff */
[----:B------:R-:W-:Y:S02]  /*6240*/  @P4 LOP3.LUT R35, R35, 0x2, RZ, 0xfc, !PT ;  /* 0x0000000223234812 */ /* 0x000fe400078efcff */
[----:B--2---:R-:W-:Y:S01]  /*6250*/  ISETP.NE.AND P4, PT, R30, RZ, PT ;  /* 0x000000ff1e00720c */ /* 0x004fe20003f85270 */
        /* <DEDUP_REMOVED lines=82> */
[----:B----4-:R-:W-:-:S09]  /*6780*/  ISETP.NE.AND P4, PT, R46, RZ, PT ;  /* 0x000000ff2e00720c */ /* 0x010fd20003f85270 */
        /* <DEDUP_REMOVED lines=75> */
[----:B------:R-:W-:-:S11]  /*6c40*/  SHF.R.S64 R16, RZ, 0x1e, R25 ;  /* 0x0000001eff107819 */ /* 0x000fd60000001019 */
[----:B------:R-:W-:-:S05]  /*6c50*/  @!P6 IMAD.MOV R2, RZ, RZ, -R2 ;  /* 0x000000ffff02e224 */ /* 0x000fca00078e0a02 */
[----:B------:R-:W-:Y:S02]  /*6c60*/  SEL R54, R4, R2, !P5 ;  /* 0x0000000204367207 */ /* 0x000fe40006800000 */
[----:B------:R-:W-:-:S04]  /*6c70*/  SHF.R.S64 R2, RZ, 0x1e, R24 ;  /* 0x0000001eff027819 */ /* 0x000fc80000001018 */
[----:B------:R-:W-:-:S04]  /*6c80*/  IADD3 R2, P6, PT, R2, UR40, RZ ;  /* 0x0000002802027c10 */ /* 0x000fc8000ffde0ff */
[----:B------:R-:W-:Y:S02]  /*6c90*/  LEA.HI.X.SX32 R3, R24, UR41, 0x2, P6 ;  /* 0x0000002918037c11 */ /* 0x000fe4000b0f16ff */
[----:B------:R-:W-:Y:S02]  /*6ca0*/  IADD3 R16, P6, PT, R16, UR40, RZ ;  /* 0x0000002810107c10 */ /* 0x000fe4000ffde0ff */
[----:B------:R-:W-:Y:S02]  /*6cb0*/  SEL R30, R30, RZ, P1 ;  /* 0x000000ff1e1e7207 */ /* 0x000fe40000800000 */
[----:B------:R-:W-:Y:S02]  /*6cc0*/  LEA.HI.X.SX32 R17, R25, UR41, 0x2, P6 ;  /* 0x0000002919117c11 */ /* 0x000fe4000b0f16ff */
[----:B------:R-:W-:Y:S02]  /*6cd0*/  IADD3 R25, PT, PT, -R54, RZ, RZ ;  /* 0x000000ff36197210 */ /* 0x000fe40007ffe1ff */
[----:B------:R-:W-:-:S03]  /*6ce0*/  SEL R46, R46, RZ, P0 ;  /* 0x000000ff2e2e7207 */ /* 0x000fc60000000000 */
[----:B------:R-:W-:Y:S02]  /*6cf0*/  IMAD R6, R25, UR53, R6 ;  /* 0x0000003519067c24 */ /* 0x000fe4000f8e0206 */
[----:B------:R-:W-:Y:S01]  /*6d00*/  IMAD R25, R30, UR36, RZ ;  /* 0x000000241e197c24 */ /* 0x000fe2000f8e02ff */
[----:B------:R-:W-:-:S03]  /*6d10*/  SEL R54, R54, RZ, P2 ;  /* 0x000000ff36367207 */ /* 0x000fc60001000000 */
[----:B------:R-:W-:Y:S01]  /*6d20*/  IMAD R25, R46, UR37, R25 ;  /* 0x000000252e197c24 */ /* 0x000fe2000f8e0219 */
[----:B------:R-:W-:Y:S02]  /*6d30*/  SHF.R.S64 R24, RZ, 0x1e, R28 ;  /* 0x0000001eff187819 */ /* 0x000fe4000000101c */
[----:B------:R-:W-:Y:S01]  /*6d40*/  SEL R6, R6, RZ, P3 ;  /* 0x000000ff06067207 */ /* 0x000fe20001800000 */
[----:B------:R-:W-:Y:S01]  /*6d50*/  IMAD R25, R54, UR38, R25 ;  /* 0x0000002636197c24 */ /* 0x000fe2000f8e0219 */
[----:B------:R-:W-:-:S03]  /*6d60*/  IADD3 R24, P1, PT, R24, UR40, RZ ;  /* 0x0000002818187c10 */ /* 0x000fc6000ff3e0ff */
[----:B------:R-:W-:Y:S01]  /*6d70*/  IMAD R6, R6, UR39, R25 ;  /* 0x0000002706067c24 */ /* 0x000fe2000f8e0219 */
[----:B------:R-:W-:Y:S02]  /*6d80*/  LEA.HI.X.SX32 R25, R28, UR41, 0x2, P1 ;  /* 0x000000291c197c11 */ /* 0x000fe400088f16ff */
[----:B------:R-:W-:Y:S02]  /*6d90*/  R2UR UR6, R32 ;  /* 0x00000000200672ca */ /* 0x000fe400000e0000 */
[----:B------:R-:W-:Y:S02]  /*6da0*/  R2UR UR7, R33 ;  /* 0x00000000210772ca */ /* 0x000fe400000e0000 */
[C---:B------:R-:W-:Y:S02]  /*6db0*/  IADD3 R28, P2, PT, R29.reuse, UR42, RZ ;  /* 0x0000002a1d1c7c10 */ /* 0x040fe4000ff5e0ff */
[----:B------:R-:W-:Y:S02]  /*6dc0*/  IADD3 R46, P6, PT, R6, UR42, RZ ;  /* 0x0000002a062e7c10 */ /* 0x000fe4000ffde0ff */
[----:B------:R-:W-:-:S02]  /*6dd0*/  LEA.HI.X.SX32 R29, R29, UR43, 0x1, P2 ;  /* 0x0000002b1d1d7c11 */ /* 0x000fc400090f0eff */
[----:B-----5:R-:W-:Y:S02]  /*6de0*/  ISETP.NE.AND P2, PT, R47, RZ, PT ;  /* 0x000000ff2f00720c */ /* 0x020fe40003f45270 */
[----:B------:R-:W-:Y:S02]  /*6df0*/  LEA.HI.X.SX32 R47, R6, UR43, 0x1, P6 ;  /* 0x0000002b062f7c11 */ /* 0x000fe4000b0f0eff */
[----:B------:R-:W-:Y:S01]  /*6e00*/  ISETP.NE.AND P0, PT, R44, RZ, PT ;  /* 0x000000ff2c00720c */ /* 0x000fe20003f05270 */
[----:B------:R0:W2:Y:S01]  /*6e10*/  LDG.E R2, desc[UR6][R2.64] ;  /* 0x0000000602027981 */ /* 0x0000a2000c1e1900 */
[C---:B------:R-:W-:Y:S02]  /*6e20*/  IADD3 R44, P3, PT, R26.reuse, UR42, RZ ;  /* 0x0000002a1a2c7c10 */ /* 0x040fe4000ff7e0ff */
[----:B------:R-:W-:Y:S01]  /*6e30*/  ISETP.NE.AND P1, PT, R45, RZ, PT ;  /* 0x000000ff2d00720c */ /* 0x000fe20003f25270 */
[----:B------:R-:W4:Y:S01]  /*6e40*/  LDG.E.U8 R47, desc[UR6][R46.64] ;  /* 0x000000062e2f7981 */ /* 0x000f22000c1e1100 */
[----:B------:R-:W-:-:S03]  /*6e50*/  LEA.HI.X.SX32 R45, R26, UR43, 0x1, P3 ;  /* 0x0000002b1a2d7c11 */ /* 0x000fc600098f0eff */
[----:B------:R1:W5:Y:S04]  /*6e60*/  LDG.E.U8 R29, desc[UR6][R28.64] ;  /* 0x000000061c1d7981 */ /* 0x000368000c1e1100 */
[----:B------:R-:W5:Y:S04]  /*6e70*/  LDG.E R16, desc[UR6][R16.64] ;  /* 0x0000000610107981 */ /* 0x000f68000c1e1900 */
[----:B------:R3:W5:Y:S04]  /*6e80*/  LDG.E.U8 R45, desc[UR6][R44.64] ;  /* 0x000000062c2d7981 */ /* 0x000768000c1e1100 */
[----:B------:R5:W5:Y:S01]  /*6e90*/  LDG.E R25, desc[UR6][R24.64] ;  /* 0x0000000618197981 */ /* 0x000b62000c1e1900 */
        /* <DEDUP_REMOVED lines=34> */
[----:B------:R-:W-:Y:S02]  /*70c0*/  ISETP.NE.AND P3, PT, R48, RZ, PT ;  /* 0x000000ff3000720c */ /* 0x000fe40003f65270 */
[----:B------:R-:W-:Y:S02]  /*70d0*/  FSEL R48, R7, R10, P4 ;  /* 0x0000000a07307208 */ /* 0x000fe40002000000 */
[----:B------:R-:W-:Y:S02]  /*70e0*/  ISETP.NE.AND P4, PT, R4, RZ, PT ;  /* 0x000000ff0400720c */ /* 0x000fe40003f85270 */
[----:B0-----:R-:W-:-:S02]  /*70f0*/  FMNMX R3, R54, -INF , !PT ;  /* 0xff80000036037809 */ /* 0x001fc40007800000 */
[----:B------:R-:W-:Y:S01]  /*7100*/  FSEL R4, R5, R10, P4 ;  /* 0x0000000a05047208 */ /* 0x000fe20002000000 */
[----:B------:R-:W-:Y:S01]  /*7110*/  FMUL R5, R0, UR4 ;  /* 0x0000000400057c20 */ /* 0x000fe20008400000 */
[----:B------:R-:W-:Y:S02]  /*7120*/  ISETP.NE.AND P4, PT, R60, RZ, PT ;  /* 0x000000ff3c00720c */ /* 0x000fe40003f85270 */
[----:B------:R-:W-:Y:S02]  /*7130*/  FMNMX R3, R3, R52, !PT ;  /* 0x0000003403037209 */ /* 0x000fe40007800000 */
[----:B------:R-:W-:Y:S01]  /*7140*/  FSEL R6, R5, R10, P4 ;  /* 0x0000000a05067208 */ /* 0x000fe20002000000 */
[----:B------:R-:W-:Y:S01]  /*7150*/  FMUL R5, R14, UR4 ;  /* 0x000000040e057c20 */ /* 0x000fe20008400000 */
[----:B------:R-:W-:Y:S02]  /*7160*/  FMNMX R3, R3, R50, !PT ;  /* 0x0000003203037209 */ /* 0x000fe40007800000 */
[----:B------:R-:W-:Y:S01]  /*7170*/  ISETP.NE.AND P4, PT, R59, RZ, PT ;  /* 0x000000ff3b00720c */ /* 0x000fe20003f85270 */
[----:B------:R-:W-:Y:S01]  /*7180*/  FMUL R15, R15, UR4 ;  /* 0x000000040f0f7c20 */ /* 0x000fe20008400000 */
[----:B------:R-:W-:-:S02]  /*7190*/  FMNMX R3, R3, R48, !PT ;  /* 0x0000003003037209 */ /* 0x000fc40007800000 */
[----:B------:R-:W-:Y:S02]  /*71a0*/  FSEL R30, R5, R10, P4 ;  /* 0x0000000a051e7208 */ /* 0x000fe40002000000 */
        /* <DEDUP_REMOVED lines=8> */
[----:B------:R-:W-:Y:S02]  /*7230*/  ISETP.NE.AND P4, PT, R56, RZ, PT ;  /* 0x000000ff3800720c */ /* 0x000fe40003f85270 */
[----:B------:R-:W-:Y:S02]  /*7240*/  FMNMX R3, R3, R30, !PT ;  /* 0x0000001e03037209 */ /* 0x000fe40007800000 */
[----:B------:R-:W-:Y:S01]  /*7250*/  FSEL R18, R5, R10, P4 ;  /* 0x0000000a05127208 */ /* 0x000fe20002000000 */
[----:B------:R-:W-:Y:S01]  /*7260*/  FMUL R5, R20, UR4 ;  /* 0x0000000414057c20 */ /* 0x000fe20008400000 */
[----:B------:R-:W-:Y:S02]  /*7270*/  FMNMX R3, R3, R8, !PT ;  /* 0x0000000803037209 */ /* 0x000fe40007800000 */
[----:B------:R-:W-:Y:S02]  /*7280*/  ISETP.NE.AND P4, PT, R55, RZ, PT ;  /* 0x000000ff3700720c */ /* 0x000fe40003f85270 */
[----:B------:R-:W-:-:S02]  /*7290*/  FMNMX R3, R3, R26, !PT ;  /* 0x0000001a03037209 */ /* 0x000fc40007800000 */
[----:B------:R-:W-:Y:S01]  /*72a0*/  FSEL R20, R5, R10, P4 ;  /* 0x0000000a05147208 */ /* 0x000fe20002000000 */
[----:B------:R-:W-:Y:S01]  /*72b0*/  FMUL R5, R22, UR4 ;  /* 0x0000000416057c20 */ /* 0x000fe20008400000 */
[----:B------:R-:W-:Y:S02]  /*72c0*/  LOP3.LUT P6, RZ, R35, 0x8, RZ, 0xc0, !PT ;  /* 0x0000000823ff7812 */ /* 0x000fe400078cc0ff */
[----:B------:R-:W-:Y:S01]  /*72d0*/  FMNMX R3, R3, R18, !PT ;  /* 0x0000001203037209 */ /* 0x000fe20007800000 */
[----:B------:R-:W-:Y:S01]  /*72e0*/  FMUL R23, R23, UR4 ;  /* 0x0000000417177c20 */ /* 0x000fe20008400000 */
[----:B------:R-:W-:Y:S02]  /*72f0*/  ISETP.NE.AND P4, PT, R53, RZ, PT ;  /* 0x000000ff3500720c */ /* 0x000fe40003f85270 */
        /* <DEDUP_REMOVED lines=11> */
[----:B------:R-:W-:-:S02]  /*73b0*/  ISETP.NE.AND P5, PT, R43, RZ, PT ;  /* 0x000000ff2b00720c */ /* 0x000fc40003fa5270 */
[----:B-1----:R-:W-:Y:S02]  /*73c0*/  FSEL R28, R27, R10, P6 ;  /* 0x0000000a1b1c7208 */ /* 0x002fe40003000000 */
[----:B------:R-:W-:Y:S01]  /*73d0*/  FMNMX R3, R3, R58, !PT ;  /* 0x0000003a03037209 */ /* 0x000fe20007800000 */
[----:B------:R-:W-:Y:S01]  /*73e0*/  FMUL R41, R41, UR4 ;  /* 0x0000000429297c20 */ /* 0x000fe20008400000 */
[----:B------:R-:W-:Y:S02]  /*73f0*/  ISETP.NE.AND P4, PT, R51, RZ, PT ;  /* 0x000000ff3300720c */ /* 0x000fe40003f85270 */
[----:B---3--:R-:W-:Y:S02]  /*7400*/  FSEL R44, R31, R10, P5 ;  /* 0x0000000a1f2c7208 */ /* 0x008fe40002800000 */
        /* <DEDUP_REMOVED lines=14> */
[----:B------:R-:W-:Y:S02]  /*74f0*/  ISETP.NE.AND P0, PT, R49, RZ, PT ;  /* 0x000000ff3100720c */ /* 0x000fe40003f05270 */
[----:B------:R-:W-:Y:S02]  /*7500*/  FSEL R62, R19, R10, P3 ;  /* 0x0000000a133e7208 */ /* 0x000fe40001800000 */
[----:B------:R-:W-:Y:S02]  /*7510*/  FMNMX R7, R7, R60, !PT ;  /* 0x0000003c07077209 */ /* 0x000fe40007800000 */
[----:B------:R-:W-:Y:S02]  /*7520*/  FSEL R36, R21, R10, P0 ;  /* 0x0000000a15247208 */ /* 0x000fe40000000000 */
[----:B------:R-:W-:-:S04]  /*7530*/  FMNMX R7, R7, R62, !PT ;  /* 0x0000003e07077209 */ /* 0x000fc80007800000 */
[----:B------:R-:W-:Y:S01]  /*7540*/  FMNMX R7, R7, R36, !PT ;  /* 0x0000002407077209 */ /* 0x000fe20007800000 */
[----:B--2---:R-:W-:Y:S01]  /*7550*/  FMUL R3, R2, UR4 ;  /* 0x0000000402037c20 */ /* 0x004fe20008400000 */
[----:B----4-:R-:W-:Y:S02]  /*7560*/  ISETP.NE.AND P2, PT, R47, RZ, PT ;  /* 0x000000ff2f00720c */ /* 0x010fe40003f45270 */
[----:B-----5:R-:W-:Y:S01]  /*7570*/  ISETP.NE.AND P1, PT, R29, RZ, PT ;  /* 0x000000ff1d00720c */ /* 0x020fe20003f25270 */
[----:B------:R-:W-:-:S03]  /*7580*/  FMUL R5, R16, UR4 ;  /* 0x0000000410057c20 */ /* 0x000fc60008400000 */
[----:B------:R-:W-:Y:S02]  /*7590*/  FSEL R24, R3, R10, P1 ;  /* 0x0000000a03187208 */ /* 0x000fe40000800000 */
[----:B------:R-:W-:Y:S02]  /*75a0*/  ISETP.NE.AND P0, PT, R45, RZ, PT ;  /* 0x000000ff2d00720c */ /* 0x000fe40003f05270 */
[----:B------:R-:W-:Y:S02]  /*75b0*/  FMNMX R7, R7, R24, !PT ;  /* 0x0000001807077209 */ /* 0x000fe40007800000 */
[----:B------:R-:W-:Y:S01]  /*75c0*/  FSEL R16, R5, R10, P0 ;  /* 0x0000000a05107208 */ /* 0x000fe20000000000 */
[----:B------:R-:W-:Y:S01]  /*75d0*/  @P2 FMUL R10, R25, UR4 ;  /* 0x00000004190a2c20 */ /* 0x000fe20008400000 */
[----:B------:R-:W-:Y:S02]  /*75e0*/  UMOV UR4, 0xffffffff ;  /* 0xffffffff00047882 */ /* 0x000fe40000000000 */
        /* <DEDUP_REMOVED lines=25> */
[-C--:B------:R-:W-:Y:S01]  /*7780*/  FFMA.RM R2, R15, R12.reuse, 12582913 ;  /* 0x4b4000010f027423 */ /* 0x080fe2000000400c */
        /* <DEDUP_REMOVED lines=32> */
[----:B------:R-:W-:Y:S01]  /*7990*/  FFMA.SAT R13, R0, R11, 0.5 ;  /* 0x3f000000000d7423 */ /* 0x000fe2000000200b */
[----:B------:R-:W-:Y:S01]  /*79a0*/  FADD R9, R15, -12583039 ;  /* 0xcb40007f0f097421 */ /* 0x000fe20000000000 */
[----:B------:R-:W-:Y:S01]  /*79b0*/  FFMA.RM R10, R23, R12, 12582913 ;  /* 0x4b400001170a7423 */ /* 0x000fe2000000400c */
[----:B------:R-:W-:-:S02]  /*79c0*/  IMAD.SHL.U32 R2, R2, 0x800000, RZ ;  /* 0x0080000002027824 */ /* 0x000fc400078e00ff */
[-C--:B------:R-:W-:Y:S01]  /*79d0*/  FFMA.RM R7, R13, R12.reuse, 12582913 ;  /* 0x4b4000010d077423 */ /* 0x080fe2000000400c */
[----:B------:R-:W-:Y:S01]  /*79e0*/  FFMA R9, R48, 1.4426950216293334961, -R9 ;  /* 0x3fb8aa3b30097823 */ /* 0x000fe20000000809 */
[----:B------:R-:W-:Y:S01]  /*79f0*/  FADD R23, R10, -12583039 ;  /* 0xcb40007f0a177421 */ /* 0x000fe20000000000 */
[----:B------:R-:W0:Y:S01]  /*7a00*/  MUFU.EX2 R54, R54 ;  /* 0x0000003600367308 */ /* 0x000e220000000800 */
[----:B------:R-:W-:Y:S01]  /*7a10*/  FADD R13, R7, -12583039 ;  /* 0xcb40007f070d7421 */ /* 0x000fe20000000000 */
        /* <DEDUP_REMOVED lines=8> */
[----:B------:R-:W-:Y:S01]  /*7aa0*/  FFMA.SAT R13, R30, R11, 0.5 ;  /* 0x3f0000001e0d7423 */ /* 0x000fe2000000200b */
[----:B------:R-:W-:Y:S01]  /*7ab0*/  FADD R9, R16, -12583039 ;  /* 0xcb40007f10097421 */ /* 0x000fe20000000000 */
[----:B------:R-:W-:Y:S01]  /*7ac0*/  SHF.L.U32 R0, R3, 0x17, RZ ;  /* 0x0000001703007819 */ /* 0x000fe200000006ff */
[----:B------:R-:W-:Y:S01]  /*7ad0*/  MUFU.EX2 R48, R48 ;  /* 0x0000003000307308 */ /* 0x000fe20000000800 */
[----:B------:R-:W-:Y:S01]  /*7ae0*/  FFMA.RM R13, R13, R12, 12582913 ;  /* 0x4b4000010d0d7423 */ /* 0x000fe2000000400c */
[----:B------:R-:W-:Y:S01]  /*7af0*/  FFMA R9, R6, 1.4426950216293334961, -R9 ;  /* 0x3fb8aa3b06097823 */ /* 0x000fe20000000809 */
[----:B0-----:R-:W-:-:S02]  /*7b00*/  FMUL R5, R5, R54 ;  /* 0x0000003605057220 */ /* 0x001fc40000400000 */
[----:B------:R-:W-:Y:S01]  /*7b10*/  FADD R17, R13, -12583039 ;  /* 0xcb40007f0d117421 */ /* 0x000fe20000000000 */
[----:B------:R-:W-:Y:S01]  /*7b20*/  FFMA R27, R6, 1.925963033500011079e-08, R9 ;  /* 0x32a57060061b7823 */ /* 0x000fe20000000009 */
[----:B------:R-:W-:Y:S01]  /*7b30*/  FFMA.SAT R9, R8, R11, 0.5 ;  /* 0x3f00000008097423 */ /* 0x000fe2000000200b */
[----:B------:R-:W0:Y:S01]  /*7b40*/  MUFU.EX2 R3, R50 ;  /* 0x0000003200037308 */ /* 0x000e220000000800 */
[----:B------:R-:W-:Y:S01]  /*7b50*/  FFMA R17, R30, 1.4426950216293334961, -R17 ;  /* 0x3fb8aa3b1e117823 */ /* 0x000fe20000000811 */
[----:B------:R-:W-:Y:S01]  /*7b60*/  SHF.L.U32 R6, R16, 0x17, RZ ;  /* 0x0000001710067819 */ /* 0x000fe200000006ff */
[----:B------:R-:W-:Y:S02]  /*7b70*/  FFMA.RM R9, R9, R12, 12582913 ;  /* 0x4b40000109097423 */ /* 0x000fe4000000400c */
[----:B------:R-:W-:Y:S02]  /*7b80*/  FFMA R30, R30, 1.925963033500011079e-08, R17 ;  /* 0x32a570601e1e7823 */ /* 0x000fe40000000011 */
[----:B------:R-:W-:Y:S01]  /*7b90*/  FADD R17, R9, -12583039 ;  /* 0xcb40007f09117421 */ /* 0x000fe20000000000 */
[----:B------:R-:W-:Y:S03]  /*7ba0*/  MUFU.EX2 R21, R21 ;  /* 0x0000001500157308 */ /* 0x000fe60000000800 */
[----:B------:R-:W-:-:S04]  /*7bb0*/  FFMA R17, R8, 1.4426950216293334961, -R17 ;  /* 0x3fb8aa3b08117823 */ /* 0x000fc80000000811 */
[----:B------:R-:W-:Y:S01]  /*7bc0*/  FFMA R19, R8, 1.925963033500011079e-08, R17 ;  /* 0x32a5706008137823 */ /* 0x000fe20000000011 */
[----:B------:R-:W1:Y:S01]  /*7bd0*/  MUFU.EX2 R27, R27 ;  /* 0x0000001b001b7308 */ /* 0x000e620000000800 */
[----:B0-----:R-:W-:Y:S01]  /*7be0*/  FMUL R2, R2, R3 ;  /* 0x0000000302027220 */ /* 0x001fe20000400000 */
[----:B------:R-:W-:Y:S01]  /*7bf0*/  SHF.L.U32 R3, R15, 0x17, RZ ;  /* 0x000000170f037819 */ /* 0x000fe200000006ff */
[----:B------:R-:W-:Y:S01]  /*7c00*/  FFMA.SAT R15, R4, R11, 0.5 ;  /* 0x3f000000040f7423 */ /* 0x000fe2000000200b */
[----:B------:R-:W-:-:S03]  /*7c10*/  SHF.L.U32 R8, R9, 0x17, RZ ;  /* 0x0000001709087819 */ /* 0x000fc600000006ff */
[----:B------:R-:W-:Y:S01]  /*7c20*/  FMUL R3, R3, R48 ;  /* 0x0000003003037220 */ /* 0x000fe20000400000 */
[----:B------:R-:W0:Y:S08]  /*7c30*/  MUFU.EX2 R17, R52 ;  /* 0x0000003400117308 */ /* 0x000e300000000800 */
[----:B------:R-:W-:Y:S01]  /*7c40*/  MUFU.EX2 R30, R30 ;  /* 0x0000001e001e7308 */ /* 0x000fe20000000800 */
[----:B-1----:R-:W-:Y:S01]  /*7c50*/  FMUL R6, R6, R27 ;  /* 0x0000001b06067220 */ /* 0x002fe20000400000 */
[----:B------:R-:W-:-:S04]  /*7c60*/  FFMA.SAT R27, R28, R11, 0.5 ;  /* 0x3f0000001c1b7423 */ /* 0x000fc8000000200b */
[----:B------:R-:W-:Y:S02]  /*7c70*/  FFMA.RM R27, R27, R12, 12582913 ;  /* 0x4b4000011b1b7423 */ /* 0x000fe4000000400c */
[----:B------:R-:W1:Y:S01]  /*7c80*/  MUFU.EX2 R19, R19 ;  /* 0x0000001300137308 */ /* 0x000e620000000800 */
[----:B0-----:R-:W-:Y:S01]  /*7c90*/  FMUL R0, R0, R17 ;  /* 0x0000001100007220 */ /* 0x001fe20000400000 */
[----:B------:R-:W-:-:S04]  /*7ca0*/  FFMA.SAT R17, R18, R11, 0.5 ;  /* 0x3f00000012117423 */ /* 0x000fc8000000200b */
[----:B------:R-:W-:Y:S02]  /*7cb0*/  FFMA.RM R17, R17, R12, 12582913 ;  /* 0x4b40000111117423 */ /* 0x000fe4000000400c */
[----:B------:R-:W-:Y:S02]  /*7cc0*/  MUFU.EX2 R26, R26 ;  /* 0x0000001a001a7308 */ /* 0x000fe40000000800 */
[----:B------:R-:W-:-:S04]  /*7cd0*/  FADD R23, R17, -12583039 ;  /* 0xcb40007f11177421 */ /* 0x000fc80000000000 */
[----:B------:R-:W-:Y:S01]  /*7ce0*/  FFMA R23, R18, 1.4426950216293334961, -R23 ;  /* 0x3fb8aa3b12177823 */ /* 0x000fe20000000817 */
[----:B-1----:R-:W-:-:S03]  /*7cf0*/  FMUL R8, R8, R19 ;  /* 0x0000001308087220 */ /* 0x002fc60000400000 */
        /* <DEDUP_REMOVED lines=8> */
[----:B------:R-:W-:Y:S01]  /*7d80*/  FFMA.RM R20, R15, R12, 12582913 ;  /* 0x4b4000010f147423 */ /* 0x000fe2000000400c */
[----:B------:R-:W-:-:S03]  /*7d90*/  FFMA.SAT R23, R56, R11, 0.5 ;  /* 0x3f00000038177423 */ /* 0x000fc6000000200b */
[----:B------:R-:W-:Y:S01]  /*7da0*/  FADD R15, R20, -12583039 ;  /* 0xcb40007f140f7421 */ /* 0x000fe20000000000 */
[----:B------:R-:W-:Y:S01]  /*7db0*/  FFMA.RM R23, R23, R12, 12582913 ;  /* 0x4b40000117177423 */ /* 0x000fe2000000400c */
[----:B------:R-:W0:Y:S02]  /*7dc0*/  MUFU.EX2 R29, R29 ;  /* 0x0000001d001d7308 */ /* 0x000e240000000800 */
[----:B------:R-:W-:Y:S01]  /*7dd0*/  FFMA R15, R4, 1.4426950216293334961, -R15 ;  /* 0x3fb8aa3b040f7823 */ /* 0x000fe2000000080f */
[----:B------:R-:W-:-:S03]  /*7de0*/  IMAD.SHL.U32 R18, R23, 0x800000, RZ ;  /* 0x0080000017127824 */ /* 0x000fc600078e00ff */
[----:B------:R-:W-:Y:S01]  /*7df0*/  FFMA R31, R4, 1.925963033500011079e-08, R15 ;  /* 0x32a57060041f7823 */ /* 0x000fe2000000000f */
[----:B------:R-:W-:Y:S02]  /*7e00*/  IMAD.SHL.U32 R4, R7, 0x800000, RZ ;  /* 0x0080000007047824 */ /* 0x000fe400078e00ff */
[----:B------:R-:W-:Y:S01]  /*7e10*/  FADD R7, R23, -12583039 ;  /* 0xcb40007f17077421 */ /* 0x000fe20000000000 */
[----:B------:R-:W-:Y:S01]  /*7e20*/  FFMA.SAT R15, R42, R11, 0.5 ;  /* 0x3f0000002a0f7423 */ /* 0x000fe2000000200b */
[----:B------:R-:W-:Y:S01]  /*7e30*/  FMUL R4, R4, R21 ;  /* 0x0000001504047220 */ /* 0x000fe20000400000 */
[----:B------:R-:W-:Y:S01]  /*7e40*/  FFMA.SAT R21, R58, R11, 0.5 ;  /* 0x3f0000003a157423 */ /* 0x000fe2000000200b */
[C---:B------:R-:W-:Y:S01]  /*7e50*/  FFMA R7, R56.reuse, 1.4426950216293334961, -R7 ;  /* 0x3fb8aa3b38077823 */ /* 0x040fe20000000807 */
[-C--:B------:R-:W-:Y:S02]  /*7e60*/  FFMA.RM R15, R15, R12.reuse, 12582913 ;  /* 0x4b4000010f0f7423 */ /* 0x080fe4000000400c */
[----:B------:R-:W-:Y:S01]  /*7e70*/  FFMA.RM R21, R21, R12, 12582913 ;  /* 0x4b40000115157423 */ /* 0x000fe2000000400c */
[----:B------:R-:W-:Y:S01]  /*7e80*/  FFMA R56, R56, 1.925963033500011079e-08, R7 ;  /* 0x32a5706038387823 */ /* 0x000fe20000000007 */
[----:B------:R-:W-:Y:S01]  /*7e90*/  FADD R19, R15, -12583039 ;  /* 0xcb40007f0f137421 */ /* 0x000fe20000000000 */
[----:B0-----:R-:W-:Y:S01]  /*7ea0*/  FMUL R16, R16, R29 ;  /* 0x0000001d10107220 */ /* 0x001fe20000400000 */
[----:B------:R-:W-:Y:S01]  /*7eb0*/  FADD R7, R21, -12583039 ;  /* 0xcb40007f15077421 */ /* 0x000fe20000000000 */
[----:B------:R-:W-:-:S02]  /*7ec0*/  IMAD.SHL.U32 R15, R15, 0x800000, RZ ;  /* 0x008000000f0f7824 */ /* 0x000fc400078e00ff */
[----:B------:R-:W-:Y:S01]  /*7ed0*/  FFMA R19, R42, 1.4426950216293334961, -R19 ;  /* 0x3fb8aa3b2a137823 */ /* 0x000fe20000000813 */
[----:B------:R-:W-:-:S03]  /*7ee0*/  FFMA R7, R58, 1.4426950216293334961, -R7 ;  /* 0x3fb8aa3b3a077823 */ /* 0x000fc60000000807 */
[----:B------:R-:W-:Y:S01]  /*7ef0*/  FFMA R42, R42, 1.925963033500011079e-08, R19 ;  /* 0x32a570602a2a7823 */ /* 0x000fe20000000013 */
[----:B------:R-:W-:Y:S01]  /*7f00*/  FFMA R58, R58, 1.925963033500011079e-08, R7 ;  /* 0x32a570603a3a7823 */ /* 0x000fe20000000007 */
[----:B------:R-:W-:Y:S02]  /*7f10*/  IMAD.SHL.U32 R7, R13, 0x800000, RZ ;  /* 0x008000000d077824 */ /* 0x000fe400078e00ff */
[----:B------:R-:W-:Y:S02]  /*7f20*/  FADD R13, R27, -12583039 ;  /* 0xcb40007f1b0d7421 */ /* 0x000fe40000000000 */
[----:B------:R-:W-:Y:S01]  /*7f30*/  MUFU.EX2 R42, R42 ;  /* 0x0000002a002a7308 */ /* 0x000fe20000000800 */
[----:B------:R-:W-:Y:S01]  /*7f40*/  FMUL R7, R7, R30 ;  /* 0x0000001e07077220 */ /* 0x000fe20000400000 */
[----:B------:R-:W-:-:S04]  /*7f50*/  FFMA R13, R28, 1.4426950216293334961, -R13 ;  /* 0x3fb8aa3b1c0d7823 */ /* 0x000fc8000000080d */
[----:B------:R-:W-:Y:S01]  /*7f60*/  FFMA R30, R28, 1.925963033500011079e-08, R13 ;  /* 0x32a570601c1e7823 */ /* 0x000fe2000000000d */
[----:B------:R-:W-:Y:S01]  /*7f70*/  FFMA.SAT R13, R44, R11, 0.5 ;  /* 0x3f0000002c0d7423 */ /* 0x000fe2000000200b */
[----:B------:R0:W1:Y:S03]  /*7f80*/  MUFU.EX2 R28, R31 ;  /* 0x0000001f001c7308 */ /* 0x0000660000000800 */
[----:B------:R-:W-:-:S04]  /*7f90*/  FFMA.RM R13, R13, R12, 12582913 ;  /* 0x4b4000010d0d7423 */ /* 0x000fc8000000400c */
[----:B------:R-:W-:Y:S01]  /*7fa0*/  FADD R9, R13, -12583039 ;  /* 0xcb40007f0d097421 */ /* 0x000fe20000000000 */
[----:B------:R-:W-:Y:S01]  /*7fb0*/  MUFU.EX2 R58, R58 ;  /* 0x0000003a003a7308 */ /* 0x000fe20000000800 */
[-C--:B0-----:R-:W-:Y:S02]  /*7fc0*/  FFMA.SAT R31, R36, R11.reuse, 0.5 ;  /* 0x3f000000241f7423 */ /* 0x081fe4000000200b */
[C---:B------:R-:W-:Y:S02]  /*7fd0*/  FFMA R9, R44.reuse, 1.4426950216293334961, -R9 ;  /* 0x3fb8aa3b2c097823 */ /* 0x040fe40000000809 */
[----:B------:R-:W-:Y:S02]  /*7fe0*/  FFMA.RM R31, R31, R12, 12582913 ;  /* 0x4b4000011f1f7423 */ /* 0x000fe4000000400c */
[----:B------:R-:W-:Y:S01]  /*7ff0*/  FFMA R44, R44, 1.925963033500011079e-08, R9 ;  /* 0x32a570602c2c7823 */ /* 0x000fe20000000009 */
[----:B------:R-:W-:Y:S01]  /*8000*/  IMAD.SHL.U32 R9, R10, 0x800000, RZ ;  /* 0x008000000a097824 */ /* 0x000fe200078e00ff */
[----:B------:R-:W-:Y:S01]  /*8010*/  SHF.L.U32 R10, R17, 0x17, RZ ;  /* 0x00000017110a7819 */ /* 0x000fe200000006ff */
[----:B------:R-:W-:-:S02]  /*8020*/  FFMA.SAT R17, R34, R11, 0.5 ;  /* 0x3f00000022117423 */ /* 0x000fc4000000200b */
[----:B------:R-:W-:Y:S02]  /*8030*/  FMUL R9, R9, R26 ;  /* 0x0000001a09097220 */ /* 0x000fe40000400000 */
[----:B------:R-:W-:Y:S01]  /*8040*/  FMUL R10, R10, R25 ;  /* 0x000000190a0a7220 */ /* 0x000fe20000400000 */
        /* <DEDUP_REMOVED lines=9> */
[C---:B------:R-:W-:Y:S01]  /*80e0*/  FADD R19, R26.reuse, -12583039 ;  /* 0xcb40007f1a137421 */ /* 0x040fe20000000000 */
[----:B------:R-:W-:Y:S02]  /*80f0*/  IMAD.SHL.U32 R26, R26, 0x800000, RZ ;  /* 0x008000001a1a7824 */ /* 0x000fe400078e00ff */
[----:B-1----:R-:W-:Y:S01]  /*8100*/  FMUL R17, R17, R28 ;  /* 0x0000001c11117220 */ /* 0x002fe20000400000 */
[----:B------:R-:W-:-:S04]  /*8110*/  FFMA R19, R46, 1.4426950216293334961, -R19 ;  /* 0x3fb8aa3b2e137823 */ /* 0x000fc80000000813 */
[----:B------:R-:W-:Y:S01]  /*8120*/  FFMA R46, R46, 1.925963033500011079e-08, R19 ;  /* 0x32a570602e2e7823 */ /* 0x000fe20000000013 */
[----:B------:R-:W-:-:S03]  /*8130*/  FFMA.SAT R19, R60, R11, 0.5 ;  /* 0x3f0000003c137423 */ /* 0x000fc6000000200b */
[----:B------:R-:W-:Y:S01]  /*8140*/  MUFU.EX2 R41, R46 ;  /* 0x0000002e00297308 */ /* 0x000fe20000000800 */
[----:B------:R-:W-:-:S04]  /*8150*/  FFMA.RM R28, R19, R12, 12582913 ;  /* 0x4b400001131c7423 */ /* 0x000fc8000000400c */
[----:B------:R-:W-:-:S03]  /*8160*/  FADD R29, R28, -12583039 ;  /* 0xcb40007f1c1d7421 */ /* 0x000fc60000000000 */
[----:B------:R-:W0:Y:S01]  /*8170*/  MUFU.EX2 R19, R56 ;  /* 0x0000003800137308 */ /* 0x000e220000000800 */
[----:B------:R-:W-:-:S04]  /*8180*/  FFMA R29, R60, 1.4426950216293334961, -R29 ;  /* 0x3fb8aa3b3c1d7823 */ /* 0x000fc8000000081d */
[----:B------:R-:W-:Y:S01]  /*8190*/  FFMA R60, R60, 1.925963033500011079e-08, R29 ;  /* 0x32a570603c3c7823 */ /* 0x000fe2000000001d */
[----:B------:R-:W-:-:S04]  /*81a0*/  FFMA.SAT R29, R62, R11, 0.5 ;  /* 0x3f0000003e1d7423 */ /* 0x000fc8000000200b */
[----:B------:R-:W-:Y:S01]  /*81b0*/  FFMA.RM R29, R29, R12, 12582913 ;  /* 0x4b4000011d1d7423 */ /* 0x000fe2000000400c */
[----:B------:R-:W-:Y:S03]  /*81c0*/  MUFU.EX2 R60, R60 ;  /* 0x0000003c003c7308 */ /* 0x000fe60000000800 */
[----:B------:R-:W-:Y:S01]  /*81d0*/  FADD R23, R29, -12583039 ;  /* 0xcb40007f1d177421 */ /* 0x000fe20000000000 */
[----:B0-----:R-:W-:-:S03]  /*81e0*/  FMUL R18, R18, R19 ;  /* 0x0000001312127220 */ /* 0x001fc60000400000 */
[C---:B------:R-:W-:Y:S01]  /*81f0*/  FFMA R23, R62.reuse, 1.4426950216293334961, -R23 ;  /* 0x3fb8aa3b3e177823 */ /* 0x040fe20000000817 */
[----:B------:R-:W-:Y:S02]  /*8200*/  SHF.L.U32 R19, R21, 0x17, RZ ;  /* 0x0000001715137819 */ /* 0x000fe400000006ff */
[----:B------:R-:W0:Y:S01]  /*8210*/  MUFU.EX2 R21, R30 ;  /* 0x0000001e00157308 */ /* 0x000e220000000800 */
[----:B------:R-:W-:Y:S01]  /*8220*/  FFMA R62, R62, 1.925963033500011079e-08, R23 ;  /* 0x32a570603e3e7823 */ /* 0x000fe20000000017 */
[----:B------:R-:W-:Y:S01]  /*8230*/  FADD R23, R31, -12583039 ;  /* 0xcb40007f1f177421 */ /* 0x000fe20000000000 */
[----:B------:R-:W-:Y:S01]  /*8240*/  FMUL R19, R19, R58 ;  /* 0x0000003a13137220 */ /* 0x000fe20000400000 */
[----:B------:R-:W-:Y:S02]  /*8250*/  SHF.L.U32 R31, R31, 0x17, RZ ;  /* 0x000000171f1f7819 */ /* 0x000fe400000006ff */
[C---:B------:R-:W-:Y:S02]  /*8260*/  FFMA R23, R36.reuse, 1.4426950216293334961, -R23 ;  /* 0x3fb8aa3b24177823 */ /* 0x040fe40000000817 */
[----:B------:R-:W-:Y:S02]  /*8270*/  MUFU.EX2 R43, R62 ;  /* 0x0000003e002b7308 */ /* 0x000fe40000000800 */
[----:B------:R-:W-:Y:S01]  /*8280*/  FFMA R36, R36, 1.925963033500011079e-08, R23 ;  /* 0x32a5706024247823 */ /* 0x000fe20000000017 */
[----:B------:R-:W-:-:S04]  /*8290*/  FFMA.SAT R23, R24, R11, 0.5 ;  /* 0x3f00000018177423 */ /* 0x000fc8000000200b */
[----:B------:R-:W-:Y:S01]  /*82a0*/  FFMA.RM R27, R23, R12, 12582913 ;  /* 0x4b400001171b7423 */ /* 0x000fe2000000400c */
[----:B------:R-:W-:Y:S01]  /*82b0*/  FFMA.SAT R23, R14, R11, 0.5 ;  /* 0x3f0000000e177423 */ /* 0x000fe2000000200b */
[----:B0-----:R-:W-:Y:S01]  /*82c0*/  FMUL R20, R20, R21 ;  /* 0x0000001514147220 */ /* 0x001fe20000400000 */
[----:B------:R-:W-:Y:S01]  /*82d0*/  MUFU.EX2 R36, R36 ;  /* 0x0000002400247308 */ /* 0x000fe20000000800 */
[----:B------:R-:W-:-:S04]  /*82e0*/  FADD R21, R27, -12583039 ;  /* 0xcb40007f1b157421 */ /* 0x000fc80000000000 */
[----:B------:R-:W-:-:S04]  /*82f0*/  FFMA R21, R24, 1.4426950216293334961, -R21 ;  /* 0x3fb8aa3b18157823 */ /* 0x000fc80000000815 */
[----:B------:R-:W-:Y:S01]  /*8300*/  FFMA R35, R24, 1.925963033500011079e-08, R21 ;  /* 0x32a5706018237823 */ /* 0x000fe20000000015 */
[----:B------:R-:W-:-:S04]  /*8310*/  FFMA.SAT R21, R22, R11, 0.5 ;  /* 0x3f00000016157423 */ /* 0x000fc8000000200b */
[-C--:B------:R-:W-:Y:S01]  /*8320*/  FFMA.RM R11, R21, R12.reuse, 12582913 ;  /* 0x4b400001150b7423 */ /* 0x080fe2000000400c */
[----:B------:R-:W-:Y:S01]  /*8330*/  FFMA.RM R12, R23, R12, 12582913 ;  /* 0x4b400001170c7423 */ /* 0x000fe2000000400c */
[----:B------:R-:W-:Y:S02]  /*8340*/  MUFU.EX2 R35, R35 ;  /* 0x0000002300237308 */ /* 0x000fe40000000800 */
[----:B------:R-:W-:-:S04]  /*8350*/  FADD R21, R11, -12583039 ;  /* 0xcb40007f0b157421 */ /* 0x000fc80000000000 */
[C---:B------:R-:W-:Y:S02]  /*8360*/  FFMA R21, R22.reuse, 1.4426950216293334961, -R21 ;  /* 0x3fb8aa3b16157823 */ /* 0x040fe40000000815 */
[----:B------:R-:W0:Y:S02]  /*8370*/  MUFU.EX2 R23, R44 ;  /* 0x0000002c00177308 */ /* 0x000e240000000800 */
[----:B------:R-:W-:Y:S01]  /*8380*/  FFMA R30, R22, 1.925963033500011079e-08, R21 ;  /* 0x32a57060161e7823 */ /* 0x000fe20000000015 */
[----:B------:R-:W-:-:S04]  /*8390*/  FADD R21, RZ, R5 ;  /* 0x00000005ff157221 */ /* 0x000fc80000000000 */
        /* <DEDUP_REMOVED lines=11> */
[----:B0-----:R-:W-:Y:S01]  /*8450*/  FMUL R21, R22, R23 ;  /* 0x0000001716157220 */ /* 0x001fe20000400000 */
[----:B------:R-:W-:Y:S01]  /*8460*/  SHF.L.U32 R23, R25, 0x17, RZ ;  /* 0x0000001719177819 */ /* 0x000fe200000006ff */
[----:B------:R-:W-:Y:S01]  /*8470*/  FADD R22, R13, R16 ;  /* 0x000000100d167221 */ /* 0x000fe20000000000 */
[----:B------:R-:W-:Y:S01]  /*8480*/  SHF.L.U32 R25, R28, 0x17, RZ ;  /* 0x000000171c197819 */ /* 0x000fe200000006ff */
[----:B------:R-:W-:Y:S02]  /*8490*/  IMAD.SHL.U32 R28, R27, 0x800000, RZ ;  /* 0x008000001b1c7824 */ /* 0x000fe400078e00ff */
[----:B------:R-:W-:Y:S01]  /*84a0*/  FMUL R27, R31, R36 ;  /* 0x000000241f1b7220 */ /* 0x000fe20000400000 */
[----:B------:R-:W-:Y:S01]  /*84b0*/  FADD R13, R22, R17 ;  /* 0x00000011160d7221 */ /* 0x000fe20000000000 */
[----:B------:R-:W-:Y:S01]  /*84c0*/  FMUL R22, R15, R42 ;  /* 0x0000002a0f167220 */ /* 0x000fe20000400000 */
[----:B------:R-:W-:Y:S01]  /*84d0*/  FADD R15, R12, -12583039 ;  /* 0xcb40007f0c0f7421 */ /* 0x000fe20000000000 */
[----:B------:R-:W-:Y:S01]  /*84e0*/  FMUL R23, R23, R34 ;  /* 0x0000002217177220 */ /* 0x000fe20000400000 */
[----:B------:R-:W-:Y:S01]  /*84f0*/  FADD R24, R13, R18 ;  /* 0x000000120d187221 */ /* 0x000fe20000000000 */
[----:B------:R-:W-:Y:S01]  /*8500*/  FMUL R25, R25, R60 ;  /* 0x0000003c19197220 */ /* 0x000fe20000400000 */
[----:B------:R-:W-:Y:S01]  /*8510*/  FFMA R15, R14, 1.4426950216293334961, -R15 ;  /* 0x3fb8aa3b0e0f7823 */ /* 0x000fe2000000080f */
[----:B------:R-:W-:Y:S01]  /*8520*/  FMUL R28, R28, R35 ;  /* 0x000000231c1c7220 */ /* 0x000fe20000400000 */
[----:B------:R-:W-:-:S02]  /*8530*/  FADD R13, R24, R19 ;  /* 0x00000013180d7221 */ /* 0x000fc40000000000 */
[----:B------:R-:W-:Y:S02]  /*8540*/  FFMA R15, R14, 1.925963033500011079e-08, R15 ;  /* 0x32a570600e0f7823 */ /* 0x000fe4000000000f */
[----:B------:R-:W-:Y:S02]  /*8550*/  FADD R24, R13, R20 ;  /* 0x000000140d187221 */ /* 0x000fe40000000000 */
[----:B------:R-:W0:Y:S02]  /*8560*/  MUFU.EX2 R34, R15 ;  /* 0x0000000f00227308 */ /* 0x000e240000000800 */
[----:B------:R-:W-:Y:S01]  /*8570*/  FADD R13, R24, R21 ;  /* 0x00000015180d7221 */ /* 0x000fe20000000000 */
[----:B------:R-:W-:-:S03]  /*8580*/  FMUL R24, R26, R41 ;  /* 0x000000291a187220 */ /* 0x000fc60000400000 */
[----:B------:R-:W-:-:S04]  /*8590*/  FADD R26, R13, R22 ;  /* 0x000000160d1a7221 */ /* 0x000fc80000000000 */
[----:B------:R-:W-:Y:S01]  /*85a0*/  FADD R13, R26, R23 ;  /* 0x000000171a0d7221 */ /* 0x000fe20000000000 */
[----:B------:R-:W-:Y:S01]  /*85b0*/  IMAD.SHL.U32 R26, R29, 0x800000, RZ ;  /* 0x008000001d1a7824 */ /* 0x000fe200078e00ff */
[----:B------:R-:W-:Y:S02]  /*85c0*/  SHF.L.U32 R29, R11, 0x17, RZ ;  /* 0x000000170b1d7819 */ /* 0x000fe400000006ff */
[----:B------:R-:W-:Y:S01]  /*85d0*/  FADD R14, R13, R24 ;  /* 0x000000180d0e7221 */ /* 0x000fe20000000000 */
[----:B------:R-:W-:Y:S02]  /*85e0*/  FMUL R26, R26, R43 ;  /* 0x0000002b1a1a7220 */ /* 0x000fe40000400000 */
[----:B-1----:R-:W-:Y:S01]  /*85f0*/  FMUL R29, R29, R30 ;  /* 0x0000001e1d1d7220 */ /* 0x002fe20000400000 */
[----:B------:R-:W-:-:S04]  /*8600*/  FADD R13, R14, R25 ;  /* 0x000000190e0d7221 */ /* 0x000fc80000000000 */
[----:B------:R-:W-:Y:S01]  /*8610*/  FADD R14, R13, R26 ;  /* 0x0000001a0d0e7221 */ /* 0x000fe20000000000 */
[----:B------:R-:W-:-:S03]  /*8620*/  IMAD.SHL.U32 R13, R12, 0x800000, RZ ;  /* 0x008000000c0d7824 */ /* 0x000fc600078e00ff */
[----:B------:R-:W-:Y:S01]  /*8630*/  FADD R11, R14, R27 ;  /* 0x0000001b0e0b7221 */ /* 0x000fe20000000000 */
[----:B0-----:R-:W-:-:S03]  /*8640*/  FMUL R30, R13, R34 ;  /* 0x000000220d1e7220 */ /* 0x001fc60000400000 */
        /* <DEDUP_REMOVED lines=12> */
.L_x_2345:
        /* <DEDUP_REMOVED lines=12> */
[----:B0-----:R-:W-:Y:S05]  /*87d0*/  CALL.REL.NOINC `($__internal_25_$__cuda_sm3x_div_rn_noftz_f32_slowpath) ;  /* 0x0000002c00a07944 */ /* 0x001fea0003c00000 */
[----:B------:R-:W-:-:S07]  /*87e0*/  IMAD.MOV.U32 R11, RZ, RZ, R5 ;  /* 0x000000ffff0b7224 */ /* 0x000fce00078e0005 */
.L_x_2284:
[----:B------:R-:W-:Y:S05]  /*87f0*/  BSYNC.RECONVERGENT B3 ;  /* 0x0000000000037941 */ /* 0x000fea0003800200 */
.L_x_2283:
        /* <DEDUP_REMOVED lines=12> */
[----:B0-----:R-:W-:Y:S05]  /*88c0*/  CALL.REL.NOINC `($__internal_25_$__cuda_sm3x_div_rn_noftz_f32_slowpath) ;  /* 0x0000002c00647944 */ /* 0x001fea0003c00000 */
[----:B------:R-:W-:-:S07]  /*88d0*/  MOV R14, R5 ;  /* 0x00000005000e7202 */ /* 0x000fce0000000f00 */
.L_x_2286:
[----:B------:R-:W-:Y:S05]  /*88e0*/  BSYNC.RECONVERGENT B3 ;  /* 0x0000000000037941 */ /* 0x000fea0003800200 */
.L_x_2285:
        /* <DEDUP_REMOVED lines=12> */
[----:B0-----:R-:W-:Y:S05]  /*89b0*/  CALL.REL.NOINC `($__internal_25_$__cuda_sm3x_div_rn_noftz_f32_slowpath) ;  /* 0x0000002c00287944 */ /* 0x001fea0003c00000 */
[----:B------:R-:W-:-:S07]  /*89c0*/  IMAD.MOV.U32 R0, RZ, RZ, R5 ;  /* 0x000000ffff007224 */ /* 0x000fce00078e0005 */
.L_x_2288:
[----:B------:R-:W-:Y:S05]  /*89d0*/  BSYNC.RECONVERGENT B3 ;  /* 0x0000000000037941 */ /* 0x000fea0003800200 */
.L_x_2287:
        /* <DEDUP_REMOVED lines=14> */
.L_x_2290:
[----:B------:R-:W-:Y:S05]  /*8ac0*/  BSYNC.RECONVERGENT B3 ;  /* 0x0000000000037941 */ /* 0x000fea0003800200 */
.L_x_2289:
        /* <DEDUP_REMOVED lines=14> */
.L_x_2292:
[----:B------:R-:W-:Y:S05]  /*8bb0*/  BSYNC.RECONVERGENT B3 ;  /* 0x0000000000037941 */ /* 0x000fea0003800200 */
.L_x_2291:
        /* <DEDUP_REMOVED lines=14> */
.L_x_2294:
[----:B------:R-:W-:Y:S05]  /*8ca0*/  BSYNC.RECONVERGENT B3 ;  /* 0x0000000000037941 */ /* 0x000fea0003800200 */
.L_x_2293:
        /* <DEDUP_REMOVED lines=14> */
.L_x_2296:
[----:B------:R-:W-:Y:S05]  /*8d90*/  BSYNC.RECONVERGENT B3 ;  /* 0x0000000000037941 */ /* 0x000fea0003800200 */
.L_x_2295:
        /* <DEDUP_REMOVED lines=14> */
.L_x_2298:
[----:B------:R-:W-:Y:S05]  /*8e80*/  BSYNC.RECONVERGENT B3 ;  /* 0x0000000000037941 */ /* 0x000fea0003800200 */
.L_x_2297:
        /* <DEDUP_REMOVED lines=14> */
.L_x_2300:
[----:B------:R-:W-:Y:S05]  /*8f70*/  BSYNC.RECONVERGENT B3 ;  /* 0x0000000000037941 */ /* 0x000fea0003800200 */
.L_x_2299:
        /* <DEDUP_REMOVED lines=14> */
.L_x_2302:
[----:B------:R-:W-:Y:S05]  /*9060*/  BSYNC.RECONVERGENT B3 ;  /* 0x0000000000037941 */ /* 0x000fea0003800200 */
.L_x_2301:
        /* <DEDUP_REMOVED lines=14> */
.L_x_2304:
[----:B------:R-:W-:Y:S05]  /*9150*/  BSYNC.RECONVERGENT B3 ;  /* 0x0000000000037941 */ /* 0x000fea0003800200 */
.L_x_2303:
        /* <DEDUP_REMOVED lines=14> */
.L_x_2306:
[----:B------:R-:W-:Y:S05]  /*9240*/  BSYNC.RECONVERGENT B3 ;  /* 0x0000000000037941 */ /* 0x000fea0003800200 */
.L_x_2305:
        /* <DEDUP_REMOVED lines=14> */
.L_x_2308:
[----:B------:R-:W-:Y:S05]  /*9330*/  BSYNC.RECONVERGENT B3 ;  /* 0x0000000000037941 */ /* 0x000fea0003800200 */
.L_x_2307:
        /* <DEDUP_REMOVED lines=14> */
.L_x_2310:
[----:B------:R-:W-:Y:S05]  /*9420*/  BSYNC.RECONVERGENT B3 ;  /* 0x0000000000037941 */ /* 0x000fea0003800200 */
.L_x_2309:
        /* <DEDUP_REMOVED lines=14> */
.L_x_2312:
[----:B------:R-:W-:Y:S05]  /*9510*/  BSYNC.RECONVERGENT B3 ;  /* 0x0000000000037941 */ /* 0x000fea0003800200 */
.L_x_2311:
        /* <DEDUP_REMOVED lines=14> */
.L_x_2314:
[----:B------:R-:W-:Y:S05]  /*9600*/  BSYNC.RECONVERGENT B3 ;  /* 0x0000000000037941 */ /* 0x000fea0003800200 */
.L_x_2313:
        /* <DEDUP_REMOVED lines=14> */
.L_x_2316:
[----:B------:R-:W-:Y:S05]  /*96f0*/  BSYNC.RECONVERGENT B3 ;  /* 0x0000000000037941 */ /* 0x000fea0003800200 */
.L_x_2315:
        /* <DEDUP_REMOVED lines=14> */
.L_x_2318:
[----:B------:R-:W-:Y:S05]  /*97e0*/  BSYNC.RECONVERGENT B3 ;  /* 0x0000000000037941 */ /* 0x000fea0003800200 */
.L_x_2317:
        /* <DEDUP_REMOVED lines=14> */
.L_x_2320:
[----:B------:R-:W-:Y:S05]  /*98d0*/  BSYNC.RECONVERGENT B3 ;  /* 0x0000000000037941 */ /* 0x000fea0003800200 */
.L_x_2319:
        /* <DEDUP_REMOVED lines=14> */
.L_x_2322:
[----:B------:R-:W-:Y:S05]  /*99c0*/  BSYNC.RECONVERGENT B3 ;  /* 0x0000000000037941 */ /* 0x000fea0003800200 */
.L_x_2321:
        /* <DEDUP_REMOVED lines=14> */
.L_x_2324:
[----:B------:R-:W-:Y:S05]  /*9ab0*/  BSYNC.RECONVERGENT B3 ;  /* 0x0000000000037941 */ /* 0x000fea0003800200 */
.L_x_2323:
        /* <DEDUP_REMOVED lines=14> */
.L_x_2326:
[----:B------:R-:W-:Y:S05]  /*9ba0*/  BSYNC.RECONVERGENT B3 ;  /* 0x0000000000037941 */ /* 0x000fea0003800200 */
.L_x_2325:
        /* <DEDUP_REMOVED lines=14> */
.L_x_2328:
[----:B------:R-:W-:Y:S05]  /*9c90*/  BSYNC.RECONVERGENT B3 ;  /* 0x0000000000037941 */ /* 0x000fea0003800200 */
.L_x_2327:
        /* <DEDUP_REMOVED lines=14> */
.L_x_2330:
[----:B------:R-:W-:Y:S05]  /*9d80*/  BSYNC.RECONVERGENT B3 ;  /* 0x0000000000037941 */ /* 0x000fea0003800200 */
.L_x_2329:
        /* <DEDUP_REMOVED lines=13> */
.L_x_2332:
[----:B------:R-:W-:Y:S05]  /*9e60*/  BSYNC.RECONVERGENT B3 ;  /* 0x0000000000037941 */ /* 0x000fea0003800200 */
.L_x_2331:
        /* <DEDUP_REMOVED lines=65> */
.L_x_2281:
[----:B------:R-:W-:Y:S05]  /*a280*/  EXIT ;  /* 0x000000000000794d */ /* 0x000fea0003800000 */
.L_x_2282:
[----:B------:R-:W-:Y:S01]  /*a290*/  BSSY B1, `(.L_x_2334) ;  /* 0x0000007000017945 */ /* 0x000fe20003800000 */
[----:B------:R-:W-:Y:S01]  /*a2a0*/  MOV R12, 0x10 ;  /* 0x00000010000c7802 */ /* 0x000fe20000000f00 */
[----:B------:R-:W-:Y:S01]  /*a2b0*/  IMAD.MOV.U32 R11, RZ, RZ, 0x1f ;  /* 0x0000001fff0b7424 */ /* 0x000fe200078e00ff */
[----:B------:R-:W-:-:S07]  /*a2c0*/  MOV R15, 0xffffffff ;  /* 0xffffffff000f7802 */ /* 0x000fce0000000f00 */
[----:B------:R-:W-:Y:S05]  /*a2d0*/  WARPSYNC.COLLECTIVE R15, `(.L_x_2335) ;  /* 0x000000000f087348 */ /* 0x000fea0003c00000 */
[----:B------:R0:W1:Y:S02]  /*a2e0*/  SHFL.BFLY P6, R14, R13, R12, R11 ;  /* 0x0c00000c0d0e7389 */ /* 0x00006400000c000b */
[----:B01----:R-:W-:Y:S05]  /*a2f0*/  ENDCOLLECTIVE ;  /* 0x000000000000791b */ /* 0x003fea0003800000 */
.L_x_2335:
[----:B------:R-:W-:Y:S05]  /*a300*/  BSYNC B1 ;  /* 0x0000000000017941 */ /* 0x000fea0003800000 */
.L_x_2334:
[----:B------:R-:W-:Y:S01]  /*a310*/  HFMA2 R11, -RZ, RZ, 0, 1.847743988037109375e-06 ;  /* 0x0000001fff0b7431 */ /* 0x000fe200000001ff */
[----:B------:R-:W-:Y:S01]  /*a320*/  FMNMX R13, R13, R14, !PT ;  /* 0x0000000e0d0d7209 */ /* 0x000fe20007800000 */
[----:B------:R-:W-:Y:S02]  /*a330*/  IMAD.MOV.U32 R12, RZ, RZ, 0x8 ;  /* 0x00000008ff0c7424 */ /* 0x000fe400078e00ff */
[----:B------:R-:W-:-:S07]  /*a340*/  IMAD.MOV.U32 R15, RZ, RZ, -0x1 ;  /* 0xffffffffff0f7424 */ /* 0x000fce00078e00ff */
[----:B------:R-:W-:Y:S05]  /*a350*/  WARPSYNC.COLLECTIVE R15, `(.L_x_2336) ;  /* 0x000000000f087348 */ /* 0x000fea0003c00000 */
[----:B------:R0:W1:Y:S02]  /*a360*/  SHFL.BFLY P6, R14, R13, R12, R11 ;  /* 0x0c00000c0d0e7389 */ /* 0x00006400000c000b */
[----:B01----:R-:W-:Y:S05]  /*a370*/  ENDCOLLECTIVE ;  /* 0x000000000000791b */ /* 0x003fea0003800000 */
.L_x_2336:
[----:B------:R-:W-:Y:S01]  /*a380*/  IMAD.MOV.U32 R12, RZ, RZ, 0x4 ;  /* 0x00000004ff0c7424 */ /* 0x000fe200078e00ff */
[----:B------:R-:W-:-:S04]  /*a390*/  FMNMX R0, R13, R14, !PT ;  /* 0x0000000e0d007209 */ /* 0x000fc80007800000 */
[----:B------:R-:W-:-:S07]  /*a3a0*/  MOV R13, R0 ;  /* 0x00000000000d7202 */ /* 0x000fce0000000f00 */
[----:B------:R-:W-:Y:S05]  /*a3b0*/  WARPSYNC.COLLECTIVE R15, `(.L_x_2337) ;  /* 0x000000000f087348 */ /* 0x000fea0003c00000 */
[----:B------:R0:W1:Y:S02]  /*a3c0*/  SHFL.BFLY P6, R14, R13, R12, R11 ;  /* 0x0c00000c0d0e7389 */ /* 0x00006400000c000b */
[----:B01----:R-:W-:Y:S05]  /*a3d0*/  ENDCOLLECTIVE ;  /* 0x000000000000791b */ /* 0x003fea0003800000 */
.L_x_2337:
[----:B------:R-:W-:Y:S01]  /*a3e0*/  IMAD.MOV.U32 R12, RZ, RZ, 0x2 ;  /* 0x00000002ff0c7424 */ /* 0x000fe200078e00ff */
[----:B------:R-:W-:-:S04]  /*a3f0*/  FMNMX R2, R0, R14, !PT ;  /* 0x0000000e00027209 */ /* 0x000fc80007800000 */
[----:B------:R-:W-:-:S07]  /*a400*/  MOV R13, R2 ;  /* 0x00000002000d7202 */ /* 0x000fce0000000f00 */
[----:B------:R-:W-:Y:S05]  /*a410*/  WARPSYNC.COLLECTIVE R15, `(.L_x_2338) ;  /* 0x000000000f087348 */ /* 0x000fea0003c00000 */
[----:B------:R0:W1:Y:S02]  /*a420*/  SHFL.BFLY P6, R14, R13, R12, R11 ;  /* 0x0c00000c0d0e7389 */ /* 0x00006400000c000b */
[----:B01----:R-:W-:Y:S05]  /*a430*/  ENDCOLLECTIVE ;  /* 0x000000000000791b */ /* 0x003fea0003800000 */
.L_x_2338:
[----:B------:R-:W-:Y:S01]  /*a440*/  IMAD.MOV.U32 R12, RZ, RZ, 0x1 ;  /* 0x00000001ff0c7424 */ /* 0x000fe200078e00ff */
[----:B------:R-:W-:-:S04]  /*a450*/  FMNMX R3, R2, R14, !PT ;  /* 0x0000000e02037209 */ /* 0x000fc80007800000 */
[----:B------:R-:W-:-:S07]  /*a460*/  MOV R13, R3 ;  /* 0x00000003000d7202 */ /* 0x000fce0000000f00 */
[----:B------:R-:W-:Y:S05]  /*a470*/  WARPSYNC.COLLECTIVE R15, `(.L_x_2339) ;  /* 0x000000000f087348 */ /* 0x000fea0003c00000 */
[----:B------:R0:W1:Y:S02]  /*a480*/  SHFL.BFLY P6, R14, R13, R12, R11 ;  /* 0x0c00000c0d0e7389 */ /* 0x00006400000c000b */
[----:B01----:R-:W-:Y:S05]  /*a490*/  ENDCOLLECTIVE ;  /* 0x000000000000791b */ /* 0x003fea0003800000 */
.L_x_2339:
        /* <DEDUP_REMOVED lines=28> */
[-C--:B------:R-:W-:Y:S01]  /*a660*/  FFMA.SAT R5, R0, R15.reuse, 0.5 ;  /* 0x3f00000000057423 */ /* 0x080fe2000000200f */
[----:B------:R-:W-:-:S03]  /*a670*/  FFMA.SAT R19, R9, R15, 0.5 ;  /* 0x3f00000009137423 */ /* 0x000fc6000000200f */
[-C--:B------:R-:W-:Y:S01]  /*a680*/  FFMA.RM R5, R5, R14.reuse, 12582913 ;  /* 0x4b40000105057423 */ /* 0x080fe2000000400e */
[----:B------:R-:W-:-:S03]  /*a690*/  FFMA.RM R19, R19, R14, 12582913 ;  /* 0x4b40000113137423 */ /* 0x000fc6000000400e */
        /* <DEDUP_REMOVED lines=11> */
[----:B------:R-:W-:Y:S02]  /*a750*/  IMAD.SHL.U32 R0, R19, 0x800000, RZ ;  /* 0x0080000013007824 */ /* 0x000fe400078e00ff */
[----:B------:R-:W-:-:S03]  /*a760*/  FADD R19, R17, -12583039 ;  /* 0xcb40007f11137421 */ /* 0x000fc60000000000 */
[----:B------:R-:W0:Y:S01]  /*a770*/  MUFU.EX2 R9, R9 ;  /* 0x0000000900097308 */ /* 0x000e220000000800 */
[----:B------:R-:W-:-:S04]  /*a780*/  FFMA R19, R2, 1.4426950216293334961, -R19 ;  /* 0x3fb8aa3b02137823 */ /* 0x000fc80000000813 */
[----:B------:R-:W-:Y:S01]  /*a790*/  FFMA R19, R2, 1.925963033500011079e-08, R19 ;  /* 0x32a5706002137823 */ /* 0x000fe20000000013 */
[----:B------:R-:W-:-:S05]  /*a7a0*/  SHF.L.U32 R2, R17, 0x17, RZ ;  /* 0x0000001711027819 */ /* 0x000fca00000006ff */
        /* <DEDUP_REMOVED lines=36> */
[----:B------:R-:W-:-:S04]  /*a9f0*/  FADD R17, R9, -12583039 ;  /* 0xcb40007f09117421 */ /* 0x000fc80000000000 */
[----:B------:R-:W-:-:S04]  /*aa00*/  FFMA R17, R8, 1.4426950216293334961, -R17 ;  /* 0x3fb8aa3b08117823 */ /* 0x000fc80000000811 */
[----:B------:R-:W-:Y:S01]  /*aa10*/  FFMA R17, R8, 1.925963033500011079e-08, R17 ;  /* 0x32a5706008117823 */ /* 0x000fe20000000011 */
[----:B------:R-:W-:Y:S02]  /*aa20*/  IMAD.SHL.U32 R8, R9, 0x800000, RZ ;  /* 0x0080000009087824 */ /* 0x000fe400078e00ff */
[----:B------:R-:W-:-:S04]  /*aa30*/  FFMA.SAT R9, R26, R15, 0.5 ;  /* 0x3f0000001a097423 */ /* 0x000fc8000000200f */
[----:B------:R-:W-:Y:S01]  /*aa40*/  FFMA.RM R9, R9, R14, 12582913 ;  /* 0x4b40000109097423 */ /* 0x000fe2000000400e */
[----:B------:R-:W0:Y:S01]  /*aa50*/  MUFU.EX2 R17, R17 ;  /* 0x0000001100117308 */ /* 0x000e220000000800 */
[----:B-1----:R-:W-:Y:S02]  /*aa60*/  FMUL R7, R7, R10 ;  /* 0x0000000a07077220 */ /* 0x002fe40000400000 */
[C---:B------:R-:W-:Y:S01]  /*aa70*/  FADD R19, R9.reuse, -12583039 ;  /* 0xcb40007f09137421 */ /* 0x040fe20000000000 */
[----:B------:R-:W-:-:S03]  /*aa80*/  SHF.L.U32 R9, R9, 0x17, RZ ;  /* 0x0000001709097819 */ /* 0x000fc600000006ff */
        /* <DEDUP_REMOVED lines=19> */
[----:B------:R-:W-:-:S06]  /*abc0*/  FFMA R19, R20, 1.925963033500011079e-08, R19 ;  /* 0x32a5706014137823 */ /* 0x000fcc0000000013 */
[----:B------:R-:W1:Y:S01]  /*abd0*/  MUFU.EX2 R19, R19 ;  /* 0x0000001300137308 */ /* 0x000e620000000800 */
[----:B0-----:R-:W-:Y:S01]  /*abe0*/  FMUL R10, R10, R21 ;  /* 0x000000150a0a7220 */ /* 0x001fe20000400000 */
        /* <DEDUP_REMOVED lines=11> */
[----:B------:R-:W-:Y:S02]  /*aca0*/  SHF.L.U32 R18, R19, 0x17, RZ ;  /* 0x0000001713127819 */ /* 0x000fe400000006ff */
[----:B------:R-:W-:Y:S01]  /*acb0*/  FFMA R23, R56, 1.925963033500011079e-08, R23 ;  /* 0x32a5706038177823 */ /* 0x000fe20000000017 */
[----:B------:R-:W-:-:S04]  /*acc0*/  FFMA.SAT R19, R58, R15, 0.5 ;  /* 0x3f0000003a137423 */ /* 0x000fc8000000200f */
[----:B------:R-:W-:Y:S01]  /*acd0*/  FFMA.RM R19, R19, R14, 12582913 ;  /* 0x4b40000113137423 */ /* 0x000fe2000000400e */
[----:B------:R-:W0:Y:S03]  /*ace0*/  MUFU.EX2 R23, R23 ;  /* 0x0000001700177308 */ /* 0x000e260000000800 */
[C---:B------:R-:W-:Y:S01]  /*acf0*/  FADD R21, R19.reuse, -12583039 ;  /* 0xcb40007f13157421 */ /* 0x040fe20000000000 */
[----:B------:R-:W-:-:S03]  /*ad00*/  IMAD.SHL.U32 R19, R19, 0x800000, RZ ;  /* 0x0080000013137824 */ /* 0x000fc600078e00ff */
        /* <DEDUP_REMOVED lines=11> */
[----:B------:R-:W-:Y:S02]  /*adc0*/  SHF.L.U32 R20, R23, 0x17, RZ ;  /* 0x0000001717147819 */ /* 0x000fe400000006ff */
[----:B------:R-:W-:Y:S01]  /*add0*/  FFMA R25, R28, 1.925963033500011079e-08, R25 ;  /* 0x32a570601c197823 */ /* 0x000fe20000000019 */
[C---:B------:R-:W-:Y:S01]  /*ade0*/  FADD R23, R21.reuse, -12583039 ;  /* 0xcb40007f15177421 */ /* 0x040fe20000000000 */
[----:B------:R-:W-:-:S03]  /*adf0*/  IMAD.SHL.U32 R21, R21, 0x800000, RZ ;  /* 0x0080000015157824 */ /* 0x000fc600078e00ff */
        /* <DEDUP_REMOVED lines=51> */
[----:B------:R1:W2:Y:S02]  /*b130*/  MUFU.EX2 R28, R29 ;  /* 0x0000001d001c7308 */ /* 0x0002a40000000800 */
[----:B-1----:R-:W-:Y:S01]  /*b140*/  FFMA.SAT R29, R12, R15, 0.5 ;  /* 0x3f0000000c1d7423 */ /* 0x002fe2000000200f */
[----:B0-----:R-:W-:Y:S01]  /*b150*/  FMUL R26, R26, R31 ;  /* 0x0000001f1a1a7220 */ /* 0x001fe20000400000 */
[-C--:B------:R-:W-:Y:S01]  /*b160*/  FFMA.SAT R31, R11, R15.reuse, 0.5 ;  /* 0x3f0000000b1f7423 */ /* 0x080fe2000000200f */
[----:B------:R-:W-:Y:S01]  /*b170*/  FFMA.SAT R15, R13, R15, 0.5 ;  /* 0x3f0000000d0f7423 */ /* 0x000fe2000000200f */
[----:B------:R-:W-:-:S02]  /*b180*/  FFMA.RM R29, R29, R14, 12582913 ;  /* 0x4b4000011d1d7423 */ /* 0x000fc4000000400e */
[-C--:B------:R-:W-:Y:S01]  /*b190*/  FFMA.RM R31, R31, R14.reuse, 12582913 ;  /* 0x4b4000011f1f7423 */ /* 0x080fe2000000400e */
[----:B------:R-:W-:Y:S01]  /*b1a0*/  FFMA.RM R14, R15, R14, 12582913 ;  /* 0x4b4000010f0e7423 */ /* 0x000fe2000000400e */
[----:B------:R-:W-:Y:S01]  /*b1b0*/  FADD R15, R29, -12583039 ;  /* 0xcb40007f1d0f7421 */ /* 0x000fe20000000000 */
[----:B--2---:R-:W-:Y:S01]  /*b1c0*/  FMUL R27, R27, R28 ;  /* 0x0000001c1b1b7220 */ /* 0x004fe20000400000 */
[----:B------:R-:W-:Y:S01]  /*b1d0*/  FADD R28, R31, -12583039 ;  /* 0xcb40007f1f1c7421 */ /* 0x000fe20000000000 */
[----:B------:R-:W-:Y:S02]  /*b1e0*/  IMAD.SHL.U32 R29, R29, 0x800000, RZ ;  /* 0x008000001d1d7824 */ /* 0x000fe400078e00ff */
[----:B------:R-:W-:Y:S01]  /*b1f0*/  FFMA R15, R12, 1.4426950216293334961, -R15 ;  /* 0x3fb8aa3b0c0f7823 */ /* 0x000fe2000000080f */
[----:B------:R-:W-:-:S03]  /*b200*/  FFMA R28, R11, 1.4426950216293334961, -R28 ;  /* 0x3fb8aa3b0b1c7823 */ /* 0x000fc6000000081c */
[----:B------:R-:W-:Y:S01]  /*b210*/  FFMA R15, R12, 1.925963033500011079e-08, R15 ;  /* 0x32a570600c0f7823 */ /* 0x000fe2000000000f */
[----:B------:R-:W-:Y:S01]  /*b220*/  FFMA R11, R11, 1.925963033500011079e-08, R28 ;  /* 0x32a570600b0b7823 */ /* 0x000fe2000000001c */
[----:B------:R-:W-:Y:S02]  /*b230*/  SHF.L.U32 R28, R31, 0x17, RZ ;  /* 0x000000171f1c7819 */ /* 0x000fe400000006ff */
[----:B------:R0:W1:Y:S08]  /*b240*/  MUFU.EX2 R12, R15 ;  /* 0x0000000f000c7308 */ /* 0x0000700000000800 */
[----:B------:R-:W2:Y:S01]  /*b250*/  MUFU.EX2 R11, R11 ;  /* 0x0000000b000b7308 */ /* 0x000ea20000000800 */
[----:B0-----:R-:W-:-:S02]  /*b260*/  IMAD.MOV.U32 R15, RZ, RZ, -0x1 ;  /* 0xffffffffff0f7424 */ /* 0x001fc400078e00ff */
[----:B-1----:R-:W-:Y:S01]  /*b270*/  FMUL R29, R29, R12 ;  /* 0x0000000c1d1d7220 */ /* 0x002fe20000400000 */
[C---:B------:R-:W-:Y:S01]  /*b280*/  FADD R12, R14.reuse, -12583039 ;  /* 0xcb40007f0e0c7421 */ /* 0x040fe20000000000 */
[----:B------:R-:W-:-:S03]  /*b290*/  SHF.L.U32 R14, R14, 0x17, RZ ;  /* 0x000000170e0e7819 */ /* 0x000fc600000006ff */
[----:B------:R-:W-:Y:S01]  /*b2a0*/  FFMA R12, R13, 1.4426950216293334961, -R12 ;  /* 0x3fb8aa3b0d0c7823 */ /* 0x000fe2000000080c */
[----:B--2---:R-:W-:-:S03]  /*b2b0*/  FMUL R28, R28, R11 ;  /* 0x0000000b1c1c7220 */ /* 0x004fc60000400000 */
        /* <DEDUP_REMOVED lines=29> */
[----:B------:R-:W-:-:S07]  /*b490*/  FADD R13, R13, R30 ;  /* 0x0000001e0d0d7221 */ /* 0x000fce0000000000 */
[----:B------:R-:W-:Y:S05]  /*b4a0*/  WARPSYNC.COLLECTIVE R15, `(.L_x_2340) ;  /* 0x000000000f087348 */ /* 0x000fea0003c00000 */
[----:B------:R0:W1:Y:S02]  /*b4b0*/  SHFL.BFLY P6, R14, R13, R12, R11 ;  /* 0x0c00000c0d0e7389 */ /* 0x00006400000c000b */
[----:B01----:R-:W-:Y:S05]  /*b4c0*/  ENDCOLLECTIVE ;  /* 0x000000000000791b */ /* 0x003fea0003800000 */
.L_x_2340:
[----:B------:R-:W-:Y:S02]  /*b4d0*/  IMAD.MOV.U32 R12, RZ, RZ, 0x8 ;  /* 0x00000008ff0c7424 */ /* 0x000fe400078e00ff */
[----:B------:R-:W-:-:S05]  /*b4e0*/  FADD R31, R13, R14 ;  /* 0x0000000e0d1f7221 */ /* 0x000fca0000000000 */
[----:B------:R-:W-:-:S07]  /*b4f0*/  MOV R13, R31 ;  /* 0x0000001f000d7202 */ /* 0x000fce0000000f00 */
[----:B------:R-:W-:Y:S05]  /*b500*/  WARPSYNC.COLLECTIVE R15, `(.L_x_2341) ;  /* 0x000000000f087348 */ /* 0x000fea0003c00000 */
[----:B------:R0:W1:Y:S02]  /*b510*/  SHFL.BFLY P6, R14, R13, R12, R11 ;  /* 0x0c00000c0d0e7389 */ /* 0x00006400000c000b */
[----:B01----:R-:W-:Y:S05]  /*b520*/  ENDCOLLECTIVE ;  /* 0x000000000000791b */ /* 0x003fea0003800000 */
.L_x_2341:
[----:B------:R-:W-:Y:S02]  /*b530*/  IMAD.MOV.U32 R12, RZ, RZ, 0x4 ;  /* 0x00000004ff0c7424 */ /* 0x000fe400078e00ff */
[----:B------:R-:W-:-:S05]  /*b540*/  FADD R34, R31, R14 ;  /* 0x0000000e1f227221 */ /* 0x000fca0000000000 */
[----:B------:R-:W-:-:S07]  /*b550*/  MOV R13, R34 ;  /* 0x00000022000d7202 */ /* 0x000fce0000000f00 */
[----:B------:R-:W-:Y:S05]  /*b560*/  WARPSYNC.COLLECTIVE R15, `(.L_x_2342) ;  /* 0x000000000f087348 */ /* 0x000fea0003c00000 */
[----:B------:R0:W1:Y:S02]  /*b570*/  SHFL.BFLY P6, R14, R13, R12, R11 ;  /* 0x0c00000c0d0e7389 */ /* 0x00006400000c000b */
[----:B01----:R-:W-:Y:S05]  /*b580*/  ENDCOLLECTIVE ;  /* 0x000000000000791b */ /* 0x003fea0003800000 */
.L_x_2342:
[----:B------:R-:W-:Y:S02]  /*b590*/  IMAD.MOV.U32 R12, RZ, RZ, 0x2 ;  /* 0x00000002ff0c7424 */ /* 0x000fe400078e00ff */
[----:B------:R-:W-:-:S05]  /*b5a0*/  FADD R35, R34, R14 ;  /* 0x0000000e22237221 */ /* 0x000fca0000000000 */
[----:B------:R-:W-:-:S07]  /*b5b0*/  MOV R13, R35 ;  /* 0x00000023000d7202 */ /* 0x000fce0000000f00 */
[----:B------:R-:W-:Y:S05]  /*b5c0*/  WARPSYNC.COLLECTIVE R15, `(.L_x_2343) ;  /* 0x000000000f087348 */ /* 0x000fea0003c00000 */
[----:B------:R0:W1:Y:S02]  /*b5d0*/  SHFL.BFLY P6, R14, R13, R12, R11 ;  /* 0x0c00000c0d0e7389 */ /* 0x00006400000c000b */
[----:B01----:R-:W-:Y:S05]  /*b5e0*/  ENDCOLLECTIVE ;  /* 0x000000000000791b */ /* 0x003fea0003800000 */
.L_x_2343:
[----:B------:R-:W-:Y:S02]  /*b5f0*/  IMAD.MOV.U32 R12, RZ, RZ, 0x1 ;  /* 0x00000001ff0c7424 */ /* 0x000fe400078e00ff */
[----:B------:R-:W-:-:S05]  /*b600*/  FADD R36, R35, R14 ;  /* 0x0000000e23247221 */ /* 0x000fca0000000000 */
[----:B------:R-:W-:-:S07]  /*b610*/  MOV R13, R36 ;  /* 0x00000024000d7202 */ /* 0x000fce0000000f00 */
[----:B------:R-:W-:Y:S05]  /*b620*/  WARPSYNC.COLLECTIVE R15, `(.L_x_2344) ;  /* 0x000000000f087348 */ /* 0x000fea0003c00000 */
[----:B------:R0:W1:Y:S02]  /*b630*/  SHFL.BFLY P6, R14, R13, R12, R11 ;  /* 0x0c00000c0d0e7389 */ /* 0x00006400000c000b */
[----:B01----:R-:W-:Y:S05]  /*b640*/  ENDCOLLECTIVE ;  /* 0x000000000000791b */ /* 0x003fea0003800000 */
.L_x_2344:
[----:B------:R-:W-:Y:S05]  /*b650*/  BRA `(.L_x_2345) ;  /* 0xffffffd0002c7947 */ /* 0x000fea000383ffff */
        .weak           $__internal_25_$__cuda_sm3x_div_rn_noftz_f32_slowpath
        .type           $__internal_25_$__cuda_sm3x_div_rn_noftz_f32_slowpath,@function
        .size           $__internal_25_$__cuda_sm3x_div_rn_noftz_f32_slowpath,(.L_x_37402 - $__internal_25_$__cuda_sm3x_div_rn_noftz_f32_slowpath)
$__internal_25_$__cuda_sm3x_div_rn_noftz_f32_slowpath:
        /* <DEDUP_REMOVED lines=34> */
.L_x_2347:
        /* <DEDUP_REMOVED lines=51> */
.L_x_2354:
[----:B------:R-:W-:-:S04]  /*bbb0*/  LOP3.LUT R5, R5, 0x80000000, RZ, 0xc0, !PT ;  /* 0x8000000005057812 */ /* 0x000fc800078ec0ff */
[----:B------:R-:W-:Y:S01]  /*bbc0*/  LOP3.LUT R5, R5, 0x7f800000, RZ, 0xfc, !PT ;  /* 0x7f80000005057812 */ /* 0x000fe200078efcff */
[----:B------:R-:W-:Y:S06]  /*bbd0*/  BRA `(.L_x_2355) ;  /* 0x0000000000047947 */ /* 0x000fec0003800000 */
.L_x_2353:
[----:B------:R-:W-:-:S07]  /*bbe0*/  LEA R5, R44, R5, 0x17 ;  /* 0x000000052c057211 */ /* 0x000fce00078eb8ff */
.L_x_2355:
[----:B------:R-:W-:Y:S05]  /*bbf0*/  BSYNC.RECONVERGENT B2 ;  /* 0x0000000000027941 */ /* 0x000fea0003800200 */
.L_x_2352:
[----:B------:R-:W-:Y:S05]  /*bc00*/  BRA `(.L_x_2356) ;  /* 0x0000000000207947 */ /* 0x000fea0003800000 */
.L_x_2351:
[----:B------:R-:W-:-:S04]  /*bc10*/  LOP3.LUT R5, R12, 0x80000000, R5, 0x48, !PT ;  /* 0x800000000c057812 */ /* 0x000fc800078e4805 */
[----:B------:R-:W-:Y:S01]  /*bc20*/  LOP3.LUT R5, R5, 0x7f800000, RZ, 0xfc, !PT ;  /* 0x7f80000005057812 */ /* 0x000fe200078efcff */
[----:B------:R-:W-:Y:S06]  /*bc30*/  BRA `(.L_x_2356) ;  /* 0x0000000000147947 */ /* 0x000fec0003800000 */
.L_x_2350:
[----:B------:R-:W-:Y:S01]  /*bc40*/  LOP3.LUT R5, R12, 0x80000000, R5, 0x48, !PT ;  /* 0x800000000c057812 */ /* 0x000fe200078e4805 */
[----:B------:R-:W-:Y:S06]  /*bc50*/  BRA `(.L_x_2356) ;  /* 0x00000000000c7947 */ /* 0x000fec0003800000 */
.L_x_2349:
[----:B------:R-:W0:Y:S01]  /*bc60*/  MUFU.RSQ R5, -QNAN ;  /* 0xffc0000000057908 */ /* 0x000e220000001400 */
[----:B------:R-:W-:Y:S05]  /*bc70*/  BRA `(.L_x_2356) ;  /* 0x0000000000047947 */ /* 0x000fea0003800000 */
.L_x_2348:
[----:B------:R-:W-:-:S07]  /*bc80*/  FADD.FTZ R5, R5, R12 ;  /* 0x0000000c05057221 */ /* 0x000fce0000010000 */
.L_x_2356:
[----:B------:R-:W-:Y:S05]  /*bc90*/  BSYNC.RECONVERGENT B1 ;  /* 0x0000000000017941 */ /* 0x000fea0003800200 */
.L_x_2346:
[----:B------:R-:W-:Y:S02]  /*bca0*/  HFMA2 R13, -RZ, RZ, 0, 0 ;  /* 0x00000000ff0d7431 */ /* 0x000fe400000001ff */
[----:B------:R-:W-:-:S04]  /*bcb0*/  IMAD.MOV.U32 R12, RZ, RZ, R34 ;  /* 0x000000ffff0c7224 */ /* 0x000fc800078e0022 */
[----:B0-----:R-:W-:Y:S05]  /*bcc0*/  RET.REL.NODEC R12 `(_Z15SoftmaxWarpImplI22BroadcastScaleMaskLoadIffbLm4EiE11DirectStoreIffEfLi1ELi25ELi32ELi1ELb0EL9Algorithm0EEvT_T0_ll) ;  /* 0xffffff400ccc7950 */ /* 0x001fea0003c3ffff */
.L_x_2357:
        /* <DEDUP_REMOVED lines=11> */
.L_x_37402:


//--------------------- .text._Z15SoftmaxWarpImplI22BroadcastScaleMaskLoadIffbLm4EiE11DirectStoreIffEfLi1ELi24ELi32ELi1ELb1EL9Algorithm0EEvT_T0_ll --------------------------
	.section	.text._Z15SoftmaxWarpImplI22BroadcastScaleMaskLoadIffbLm4EiE11DirectStoreIffEfLi1ELi24ELi32ELi1ELb1EL9Algorithm0EEvT_T0_ll,"ax",@progbits
	.align	128
        .global         _Z15SoftmaxWarpImplI22BroadcastScaleMaskLoadIffbLm4EiE11DirectStoreIffEfLi1ELi24ELi32ELi1ELb1EL9Algorithm0EEvT_T0_ll
        .type           _Z15SoftmaxWarpImplI22BroadcastScaleMaskLoadIffbLm4EiE11DirectStoreIffEfLi1ELi24ELi32ELi1ELb1EL9Algorithm0EEvT_T0_ll,@function
        .size           _Z15SoftmaxWarpImplI22BroadcastScaleMaskLoadIffbLm4EiE11DirectStoreIffEfLi1ELi24ELi32ELi1ELb1EL9Algorithm0EEvT_T0_ll,(.L_x_37403 - _Z15SoftmaxWarpImplI22BroadcastScaleMaskLoadIffbLm4EiE11DirectStoreIffEfLi1ELi24ELi32ELi1ELb1EL9Algorithm0EEvT_T0_ll)
        .other          _Z15SoftmaxWarpImplI22BroadcastScaleMaskLoadIffbLm4EiE11DirectStoreIffEfLi1ELi24ELi32ELi1ELb1EL9Algorithm0EEvT_T0_ll,@"STO_CUDA_ENTRY STV_DEFAULT"
_Z15SoftmaxWarpImplI22BroadcastScaleMaskLoadIffbLm4EiE11DirectStoreIffEfLi1ELi24ELi32ELi1ELb1EL9Algorithm0EEvT_T0_ll:
.text._Z15SoftmaxWarpImplI22BroadcastScaleMaskLoadIffbLm4EiE11DirectStoreIffEfLi1ELi24ELi32ELi1ELb1EL9Algorithm0EEvT_T0_ll:
        /* <DEDUP_REMOVED lines=29> */
.L_x_2358:
        /* <DEDUP_REMOVED lines=18> */
[C---:B------:R-:W-:Y:S02]  /*02f0*/  VIADD R17, R43.reuse, 0x1a0 ;  /* 0x000001a02b117836 */ /* 0x040fe40000000000 */
[----:B------:R-:W-:-:S02]  /*0300*/  VIADD R19, R43, 0x1c0 ;  /* 0x000001c02b137836 */ /* 0x000fc40000000000 */
[C---:B------:R-:W-:Y:S02]  /*0310*/  VIADD R23, R43.reuse, 0x200 ;  /* 0x000002002b177836 */ /* 0x040fe40000000000 */
[C---:B------:R-:W-:Y:S02]  /*0320*/  VIADD R25, R43.reuse, 0x240 ;  /* 0x000002402b197836 */ /* 0x040fe40000000000 */
[----:B------:R-:W-:-:S07]  /*0330*/  VIADD R27, R43, 0x260 ;  /* 0x000002602b1b7836 */ /* 0x000fce0000000000 */
.L_x_2457:
[----:B0-----:R-:W0:Y:S01]  /*0340*/  LDC.64 R14, c[0x0][0x410] ;  /* 0x00010400ff0e7b82 */ /* 0x001e220000000a00 */
[C---:B------:R-:W-:Y:S01]  /*0350*/  VIADD R35, R43.reuse, 0x20 ;  /* 0x000000202b237836 */ /* 0x040fe20000000000 */
[C---:B------:R-:W-:Y:S01]  /*0360*/  IADD3 R11, PT, PT, R43.reuse, 0x80, RZ ;  /* 0x000000802b0b7810 */ /* 0x040fe20007ffe0ff */
[C---:B------:R-:W-:Y:S01]  /*0370*/  VIADD R33, R43.reuse, 0x40 ;  /* 0x000000402b217836 */ /* 0x040fe20000000000 */
[----:B------:R-:W-:Y:S01]  /*0380*/  BSSY.RECONVERGENT B1, `(.L_x_2360) ;  /* 0x0000084000017945 */ /* 0x000fe20003800200 */
[C---:B------:R-:W-:Y:S02]  /*0390*/  VIADD R31, R43.reuse, 0x60 ;  /* 0x000000602b1f7836 */ /* 0x040fe40000000000 */
[----:B------:R-:W-:Y:S02]  /*03a0*/  IMAD.MOV.U32 R4, RZ, RZ, -0x800000 ;  /* 0xff800000ff047424 */ /* 0x000fe400078e00ff */
        /* <DEDUP_REMOVED lines=37> */
[----:B------:R-:W-:Y:S01]  /*0600*/  @!P5 IADD3 R10, PT, PT, R10, -R37, RZ ;  /* 0x800000250a0ad210 */ /* 0x000fe20007ffe0ff */
[----:B------:R-:W-:-:S03]  /*0610*/  @!P5 VIADD R8, R8, 0x1 ;  /* 0x000000010808d836 */ /* 0x000fc60000000000 */
        /* <DEDUP_REMOVED lines=8> */
[----:B-1----:R-:W-:-:S03]  /*06a0*/  HFMA2 R12, -RZ, RZ, 0, 0 ;  /* 0x00000000ff0c7431 */ /* 0x002fc600000001ff */
[----:B------:R-:W-:Y:S01]  /*06b0*/  MOV R20, R8 ;  /* 0x0000000800147202 */ /* 0x000fe20000000f00 */
[----:B--2---:R-:W-:-:S04]  /*06c0*/  IMAD.MOV R10, RZ, RZ, -R13 ;  /* 0x000000ffff0a7224 */ /* 0x004fc800078e0a0d */
[----:B------:R-:W-:Y:S02]  /*06d0*/  @!P5 IMAD.MOV R20, RZ, RZ, -R20 ;  /* 0x000000ffff14d224 */ /* 0x000fe400078e0a14 */
[----:B------:R-:W-:Y:S02]  /*06e0*/  IMAD R37, R10, R41, RZ ;  /* 0x000000290a257224 */ /* 0x000fe400078e02ff */
[----:B------:R-:W-:Y:S02]  /*06f0*/  @!P6 LOP3.LUT R20, RZ, R39, RZ, 0x33, !PT ;  /* 0x00000027ff14e212 */ /* 0x000fe400078e33ff */
[----:B------:R-:W-:-:S04]  /*0700*/  IMAD.HI.U32 R12, R13, R37, R12 ;  /* 0x000000250d0c7227 */ /* 0x000fc800078e000c */
[----:B------:R-:W-:-:S04]  /*0710*/  IMAD.MOV R8, RZ, RZ, -R20 ;  /* 0x000000ffff087224 */ /* 0x000fc800078e0a14 */
[----:B------:R-:W-:Y:S01]  /*0720*/  IMAD R47, R39, R8, R4 ;  /* 0x00000008272f7224 */ /* 0x000fe200078e0204 */
[----:B0-----:R-:W-:-:S04]  /*0730*/  IABS R39, R16 ;  /* 0x0000001000277213 */ /* 0x001fc80000000000 */
[----:B------:R-:W-:-:S05]  /*0740*/  IABS R8, R47 ;  /* 0x0000002f00087213 */ /* 0x000fca0000000000 */
[----:B------:R-:W-:-:S04]  /*0750*/  IMAD.HI.U32 R12, R12, R8, RZ ;  /* 0x000000080c0c7227 */ /* 0x000fc800078e00ff */
[----:B------:R-:W-:-:S04]  /*0760*/  IMAD.MOV R10, RZ, RZ, -R12 ;  /* 0x000000ffff0a7224 */ /* 0x000fc800078e0a0c */
        /* <DEDUP_REMOVED lines=31> */
[-C--:B------:R-:W-:Y:S01]  /*0960*/  @!P6 IADD3 R8, PT, PT, R8, -R39.reuse, RZ ;  /* 0x800000270808e210 */ /* 0x080fe20007ffe0ff */
[----:B------:R-:W0:Y:S01]  /*0970*/  LDC.64 R36, c[0x0][0x398] ;  /* 0x0000e600ff247b82 */ /* 0x000e220000000a00 */
[----:B------:R-:W-:Y:S01]  /*0980*/  SEL R10, R20, RZ, P5 ;  /* 0x000000ff140a7207 */ /* 0x000fe20002800000 */
[----:B------:R-:W-:Y:S01]  /*0990*/  @!P6 VIADD R12, R12, 0x1 ;  /* 0x000000010c0ce836 */ /* 0x000fe20000000000 */
[----:B------:R-:W-:Y:S02]  /*09a0*/  ISETP.GE.U32.AND P5, PT, R8, R39, PT ;  /* 0x000000270800720c */ /* 0x000fe40003fa6070 */
[----:B------:R-:W-:Y:S01]  /*09b0*/  LOP3.LUT R8, R47, R16, RZ, 0x3c, !PT ;  /* 0x000000102f087212 */ /* 0x000fe200078e3cff */
[----:B------:R-:W-:Y:S02]  /*09c0*/  IMAD R10, R10, UR36, RZ ;  /* 0x000000240a0a7c24 */ /* 0x000fe4000f8e02ff */
[----:B------:R-:W2:Y:S01]  /*09d0*/  LDC.64 R38, c[0x0][0x3a8] ;  /* 0x0000ea00ff267b82 */ /* 0x000ea20000000a00 */
[----:B------:R-:W-:-:S07]  /*09e0*/  ISETP.GE.AND P6, PT, R8, RZ, PT ;  /* 0x000000ff0800720c */ /* 0x000fce0003fc6270 */
[----:B------:R-:W-:Y:S01]  /*09f0*/  @P5 VIADD R12, R12, 0x1 ;  /* 0x000000010c0c5836 */ /* 0x000fe20000000000 */
[----:B------:R-:W-:-:S05]  /*0a00*/  ISETP.NE.AND P5, PT, R16, RZ, PT ;  /* 0x000000ff1000720c */ /* 0x000fca0003fa5270 */
[----:B------:R-:W-:Y:S01]  /*0a10*/  @!P6 IMAD.MOV R12, RZ, RZ, -R12 ;  /* 0x000000ffff0ce224 */ /* 0x000fe200078e0a0c */
[----:B0-----:R-:W-:Y:S02]  /*0a20*/  ISETP.NE.U32.AND P6, PT, R36, 0x1, PT ;  /* 0x000000012400780c */ /* 0x001fe40003fc5070 */
[----:B------:R-:W-:-:S05]  /*0a30*/  SHF.R.S64 R36, RZ, 0x1e, R4 ;  /* 0x0000001eff247819 */ /* 0x000fca0000001004 */
[----:B------:R-:W-:Y:S02]  /*0a40*/  @!P5 LOP3.LUT R12, RZ, R16, RZ, 0x33, !PT ;  /* 0x00000010ff0cd212 */ /* 0x000fe400078e33ff */
[----:B------:R-:W-:Y:S02]  /*0a50*/  ISETP.NE.AND.EX P5, PT, R37, RZ, PT, P6 ;  /* 0x000000ff2500720c */ /* 0x000fe40003fa5360 */
[----:B-1----:R-:W-:Y:S02]  /*0a60*/  ISETP.NE.U32.AND P6, PT, R40, 0x1, PT ;  /* 0x000000012800780c */ /* 0x002fe40003fc5070 */
[----:B------:R-:W-:Y:S02]  /*0a70*/  IADD3 R37, PT, PT, -R12, RZ, RZ ;  /* 0x000000ff0c257210 */ /* 0x000fe40007ffe1ff */
        /* <DEDUP_REMOVED lines=20> */
.L_x_2361:
[----:B------:R-:W-:Y:S05]  /*0bc0*/  BSYNC.RECONVERGENT B1 ;  /* 0x0000000000017941 */ /* 0x000fea0003800200 */
.L_x_2360:
        /* <DEDUP_REMOVED lines=19> */
[----:B---3--:R-:W-:Y:S01]  /*0d00*/  MOV R36, RZ ;  /* 0x000000ff00247202 */ /* 0x008fe20000000f00 */
        /* <DEDUP_REMOVED lines=100> */
.L_x_2363:
[----:B------:R-:W-:Y:S05]  /*1350*/  BSYNC.RECONVERGENT B1 ;  /* 0x0000000000017941 */ /* 0x000fea0003800200 */
.L_x_2362:
        /* <DEDUP_REMOVED lines=96> */
[----:B---3--:R-:W-:Y:S02]  /*1960*/  ISETP.NE.U32.AND P5, PT, R34, 0x1, PT ;  /* 0x000000012200780c */ /* 0x008fe40003fa5070 */
[----:B------:R-:W-:Y:S02]  /*1970*/  ISETP.NE.AND.EX P1, PT, R47, RZ, PT, P1 ;  /* 0x000000ff2f00720c */ /* 0x000fe40003f25310 */
        /* <DEDUP_REMOVED lines=23> */
.L_x_2365:
[----:B------:R-:W-:Y:S05]  /*1af0*/  BSYNC.RECONVERGENT B1 ;  /* 0x0000000000017941 */ /* 0x000fea0003800200 */
.L_x_2364:
        /* <DEDUP_REMOVED lines=73> */
[----:B---3--:R-:W-:Y:S01]  /*1f90*/  IMAD.MOV R12, RZ, RZ, -R35 ;  /* 0x000000ffff0c7224 */ /* 0x008fe200078e0a23 */
[----:B------:R-:W-:-:S03]  /*1fa0*/  ISETP.NE.AND P3, PT, R24, RZ, PT ;  /* 0x000000ff1800720c */ /* 0x000fc60003f65270 */
        /* <DEDUP_REMOVED lines=13> */
[----:B-1----:R-:W-:Y:S02]  /*2080*/  ISETP.NE.U32.AND P2, PT, R46, 0x1, PT ;  /* 0x000000012e00780c */ /* 0x002fe40003f45070 */
[----:B------:R-:W-:Y:S02]  /*2090*/  ISETP.GE.U32.AND P1, PT, R12, R41, PT ;  /* 0x000000290c00720c */ /* 0x000fe40003f26070 */
[----:B------:R-:W-:-:S04]  /*20a0*/  LOP3.LUT R12, R37, R24, RZ, 0x3c, !PT ;  /* 0x00000018250c7212 */ /* 0x000fc800078e3cff */
[----:B------:R-:W-:-:S07]  /*20b0*/  ISETP.GE.AND P5, PT, R12, RZ, PT ;  /* 0x000000ff0c00720c */ /* 0x000fce0003fa6270 */
[----:B------:R-:W-:Y:S01]  /*20c0*/  @P1 VIADD R10, R10, 0x1 ;  /* 0x000000010a0a1836 */ /* 0x000fe20000000000 */
[----:B0-----:R-:W-:-:S05]  /*20d0*/  ISETP.NE.U32.AND P1, PT, R48, 0x1, PT ;  /* 0x000000013000780c */ /* 0x001fca0003f25070 */
[----:B------:R-:W-:Y:S01]  /*20e0*/  @!P5 IMAD.MOV R10, RZ, RZ, -R10 ;  /* 0x000000ffff0ad224 */ /* 0x000fe200078e0a0a */
[----:B------:R-:W-:Y:S02]  /*20f0*/  ISETP.NE.AND.EX P5, PT, R49, RZ, PT, P1 ;  /* 0x000000ff3100720c */ /* 0x000fe40003fa5310 */
[----:B------:R-:W-:Y:S02]  /*2100*/  @!P3 LOP3.LUT R10, RZ, R24, RZ, 0x33, !PT ;  /* 0x00000018ff0ab212 */ /* 0x000fe400078e33ff */
[----:B---3--:R-:W-:Y:S02]  /*2110*/  ISETP.NE.U32.AND P1, PT, R34, 0x1, PT ;  /* 0x000000012200780c */ /* 0x008fe40003f25070 */
[----:B------:R-:W-:Y:S02]  /*2120*/  ISETP.NE.AND.EX P3, PT, R47, RZ, PT, P2 ;  /* 0x000000ff2f00720c */ /* 0x000fe40003f65320 */
[----:B------:R-:W-:Y:S02]  /*2130*/  SEL R12, R16, RZ, P5 ;  /* 0x000000ff100c7207 */ /* 0x000fe40002800000 */
[----:B------:R-:W-:-:S02]  /*2140*/  IADD3 R18, PT, PT, -R10, RZ, RZ ;  /* 0x000000ff0a127210 */ /* 0x000fc40007ffe1ff */
        /* <DEDUP_REMOVED lines=21> */
.L_x_2367:
[----:B------:R-:W-:Y:S05]  /*22a0*/  BSYNC.RECONVERGENT B1 ;  /* 0x0000000000017941 */ /* 0x000fea0003800200 */
.L_x_2366:
        /* <DEDUP_REMOVED lines=51> */
[----:B---3--:R-:W-:Y:S02]  /*25e0*/  IABS R22, R12 ;  /* 0x0000000c00167213 */ /* 0x008fe40000000000 */
[----:B------:R-:W-:Y:S02]  /*25f0*/  ISETP.NE.AND P5, PT, R12, RZ, PT ;  /* 0x000000ff0c00720c */ /* 0x000fe40003fa5270 */
        /* <DEDUP_REMOVED lines=36> */
[----:B------:R-:W0:Y:S03]  /*2840*/  LDC.64 R40, c[0x0][0x3a8] ;  /* 0x0000ea00ff287b82 */ /* 0x000e260000000a00 */
[----:B------:R-:W-:-:S07]  /*2850*/  ISETP.GE.AND P3, PT, R18, RZ, PT ;  /* 0x000000ff1200720c */ /* 0x000fce0003f66270 */
[----:B------:R-:W-:Y:S01]  /*2860*/  @P1 VIADD R16, R16, 0x1 ;  /* 0x0000000110101836 */ /* 0x000fe20000000000 */
[----:B--2---:R-:W-:-:S04]  /*2870*/  ISETP.NE.U32.AND P1, PT, R46, 0x1, PT ;  /* 0x000000012e00780c */ /* 0x004fc80003f25070 */
        /* <DEDUP_REMOVED lines=9> */
[----:B0-----:R-:W-:Y:S01]  /*2910*/  ISETP.NE.U32.AND P1, PT, R40, 0x1, PT ;  /* 0x000000012800780c */ /* 0x001fe20003f25070 */
        /* <DEDUP_REMOVED lines=19> */
.L_x_2369:
[----:B------:R-:W-:Y:S05]  /*2a50*/  BSYNC.RECONVERGENT B1 ;  /* 0x0000000000017941 */ /* 0x000fea0003800200 */
.L_x_2368:
[-C--:B------:R-:W-:Y:S01]  /*2a60*/  ISETP.GE.U32.AND P3, PT, R33, R14.reuse, PT ;  /* 0x0000000e2100720c */ /* 0x080fe20003f66070 */
[----:B------:R-:W-:Y:S01]  /*2a70*/  VIADD R35, R43, 0xe0 ;  /* 0x000000e02b237836 */ /* 0x000fe20000000000 */
[-C--:B------:R-:W-:Y:S01]  /*2a80*/  ISETP.GE.U32.AND P2, PT, R31, R14.reuse, PT ;  /* 0x0000000e1f00720c */ /* 0x080fe20003f46070 */
[----:B------:R-:W-:Y:S01]  /*2a90*/  VIADD R11, R43, 0x100 ;  /* 0x000001002b0b7836 */ /* 0x000fe20000000000 */
[----:B------:R-:W-:Y:S01]  /*2aa0*/  ISETP.GE.AND.EX P3, PT, RZ, R15, PT, P3 ;  /* 0x0000000fff00720c */ /* 0x000fe20003f66330 */
[----:B------:R-:W-:Y:S01]  /*2ab0*/  BSSY.RECONVERGENT B1, `(.L_x_2370) ;  /* 0x000007e000017945 */ /* 0x000fe20003800200 */
[-C--:B------:R-:W-:Y:S02]  /*2ac0*/  ISETP.GE.U32.AND P1, PT, R35, R14.reuse, PT ;  /* 0x0000000e2300720c */ /* 0x080fe40003f26070 */
[-C--:B------:R-:W-:Y:S02]  /*2ad0*/  ISETP.GE.U32.AND P4, PT, R11, R14.reuse, PT ;  /* 0x0000000e0b00720c */ /* 0x080fe40003f86070 */
        /* <DEDUP_REMOVED lines=36> */
[----:B0-----:R-:W-:Y:S02]  /*2d20*/  IADD3 R36, PT, PT, R26, 0xffffffe, RZ ;  /* 0x0ffffffe1a247810 */ /* 0x001fe40007ffe0ff */
[----:B------:R-:W0:Y:S02]  /*2d30*/  LDC R26, c[0x0][0x3c0] ;  /* 0x0000f000ff1a7b82 */ /* 0x000e240000000800 */
[----:B------:R1:W2:Y:S05]  /*2d40*/  F2I.FTZ.U32.TRUNC.NTZ R37, R36 ;  /* 0x0000002400257305 */ /* 0x0002aa000021f000 */
[----:B------:R-:W-:Y:S01]  /*2d50*/  @P3 VIADD R12, R12, 0x1 ;  /* 0x000000010c0c3836 */ /* 0x000fe20000000000 */
[----:B------:R-:W-:-:S03]  /*2d60*/  ISETP.GE.AND P3, PT, R18, RZ, PT ;  /* 0x000000ff1200720c */ /* 0x000fc60003f66270 */
[----:B------:R-:W-:Y:S02]  /*2d70*/  IMAD.MOV.U32 R20, RZ, RZ, R12 ;  /* 0x000000ffff147224 */ /* 0x000fe400078e000c */
        /* <DEDUP_REMOVED lines=29> */
[----:B------:R-:W-:-:S03]  /*2f50*/  MOV R22, R12 ;  /* 0x0000000c00167202 */ /* 0x000fc60000000f00 */
[----:B------:R-:W-:-:S04]  /*2f60*/  IMAD R51, R18, R49, RZ ;  /* 0x0000003112337224 */ /* 0x000fc800078e02ff */
[----:B------:R-:W-:-:S04]  /*2f70*/  IMAD.HI.U32 R51, R41, R51, R40 ;  /* 0x0000003329337227 */ /* 0x000fc800078e0028 */
        /* <DEDUP_REMOVED lines=49> */
.L_x_2371:
[----:B------:R-:W-:Y:S05]  /*3290*/  BSYNC.RECONVERGENT B1 ;  /* 0x0000000000017941 */ /* 0x000fea0003800200 */
.L_x_2370:
        /* <DEDUP_REMOVED lines=37> */
[----:B------:R-:W-:Y:S02]  /*34f0*/  MOV R24, R12 ;  /* 0x0000000c00187202 */ /* 0x000fe40000000f00 */
[----:B------:R-:W3:Y:S01]  /*3500*/  LDC R12, c[0x0][0x3c0] ;  /* 0x0000f000ff0c7b82 */ /* 0x000ee20000000800 */
[----:B0-----:R-:W-:Y:S02]  /*3510*/  IMAD.MOV.U32 R32, RZ, RZ, RZ ;  /* 0x000000ffff207224 */ /* 0x001fe400078e00ff */
[----:B------:R-:W-:Y:S02]  /*3520*/  @!P3 IMAD.MOV R24, RZ, RZ, -R24 ;  /* 0x000000ffff18b224 */ /* 0x000fe400078e0a18 */
[----:B-1----:R-:W-:Y:S02]  /*3530*/  IMAD.MOV R26, RZ, RZ, -R33 ;  /* 0x000000ffff1a7224 */ /* 0x002fe400078e0a21 */
[----:B------:R-:W-:Y:S02]  /*3540*/  @!P2 LOP3.LUT R24, RZ, R22, RZ, 0x33, !PT ;  /* 0x00000016ff18a212 */ /* 0x000fe400078e33ff */
[----:B------:R-:W-:-:S02]  /*3550*/  IMAD R41, R26, R39, RZ ;  /* 0x000000271a297224 */ /* 0x000fc400078e02ff */
[----:B------:R-:W-:Y:S02]  /*3560*/  IADD3 R20, PT, PT, -R24, RZ, RZ ;  /* 0x000000ff18147210 */ /* 0x000fe40007ffe1ff */
[----:B------:R-:W-:-:S04]  /*3570*/  IMAD.HI.U32 R41, R33, R41, R32 ;  /* 0x0000002921297227 */ /* 0x000fc800078e0020 */
[----:B------:R-:W-:-:S05]  /*3580*/  IMAD R37, R22, R20, R31 ;  /* 0x0000001416257224 */ /* 0x000fca00078e021f */
[----:B------:R-:W-:-:S05]  /*3590*/  IABS R22, R37 ;  /* 0x0000002500167213 */ /* 0x000fca0000000000 */
[----:B------:R-:W-:Y:S01]  /*35a0*/  IMAD.HI.U32 R20, R41, R22, RZ ;  /* 0x0000001629147227 */ /* 0x000fe200078e00ff */
[----:B---3--:R-:W-:-:S03]  /*35b0*/  IABS R41, R12 ;  /* 0x0000000c00297213 */ /* 0x008fc60000000000 */
        /* <DEDUP_REMOVED lines=10> */
[----:B0-----:R-:W-:Y:S01]  /*3660*/  VIADD R32, R30, 0xffffffe ;  /* 0x0ffffffe1e207836 */ /* 0x001fe20000000000 */
[----:B------:R-:W-:-:S03]  /*3670*/  SHF.R.S64 R30, RZ, 0x1e, R31 ;  /* 0x0000001eff1e7819 */ /* 0x000fc6000000101f */
        /* <DEDUP_REMOVED lines=9> */
[----:B------:R-:W-:Y:S02]  /*3710*/  ISETP.NE.AND.EX P3, PT, R47, RZ, PT, P3 ;  /* 0x000000ff2f00720c */ /* 0x000fe40003f65330 */
[----:B------:R-:W0:Y:S01]  /*3720*/  LDC.64 R46, c[0x0][0x3a0] ;  /* 0x0000e800ff2e7b82 */ /* 0x000e220000000a00 */
[----:B------:R-:W-:Y:S01]  /*3730*/  IMAD.MOV R20, RZ, RZ, -R26 ;  /* 0x000000ffff147224 */ /* 0x000fe200078e0a1a */
[----:B------:R-:W-:-:S03]  /*3740*/  SEL R24, R24, RZ, P3 ;  /* 0x000000ff18187207 */ /* 0x000fc60001800000 */
        /* <DEDUP_REMOVED lines=12> */
[----:B------:R-:W-:Y:S01]  /*3810*/  LOP3.LUT R22, R39, R12, RZ, 0x3c, !PT ;  /* 0x0000000c27167212 */ /* 0x000fe200078e3cff */
[----:B------:R-:W2:Y:S03]  /*3820*/  LDC.64 R40, c[0x0][0x3a8] ;  /* 0x0000ea00ff287b82 */ /* 0x000ea60000000a00 */
[----:B------:R-:W-:-:S07]  /*3830*/  ISETP.GE.AND P2, PT, R22, RZ, PT ;  /* 0x000000ff1600720c */ /* 0x000fce0003f46270 */
[----:B------:R-:W-:Y:S02]  /*3840*/  @P3 IADD3 R20, PT, PT, R20, 0x1, RZ ;  /* 0x0000000114143810 */ /* 0x000fe40007ffe0ff */
[----:B------:R-:W-:-:S04]  /*3850*/  ISETP.NE.AND P3, PT, R12, RZ, PT ;  /* 0x000000ff0c00720c */ /* 0x000fc80003f65270 */
[----:B------:R-:W-:Y:S01]  /*3860*/  @!P2 IMAD.MOV R20, RZ, RZ, -R20 ;  /* 0x000000ffff14a224 */ /* 0x000fe200078e0a14 */
[----:B-1----:R-:W-:-:S04]  /*3870*/  ISETP.NE.U32.AND P2, PT, R32, 0x1, PT ;  /* 0x000000012000780c */ /* 0x002fc80003f45070 */
[----:B------:R-:W-:Y:S01]  /*3880*/  ISETP.NE.AND.EX P2, PT, R33, RZ, PT, P2 ;  /* 0x000000ff2100720c */ /* 0x000fe20003f45320 */
[----:B------:R-:W-:-:S03]  /*3890*/  IMAD R33, R24, UR36, RZ ;  /* 0x0000002418217c24 */ /* 0x000fc6000f8e02ff */
        /* <DEDUP_REMOVED lines=23> */
.L_x_2373:
[----:B------:R-:W-:Y:S05]  /*3a10*/  BSYNC.RECONVERGENT B1 ;  /* 0x0000000000017941 */ /* 0x000fea0003800200 */
.L_x_2372:
        /* <DEDUP_REMOVED lines=15> */
[----:B0-----:R-:W-:-:S06]  /*3b10*/  VIADD R30, R12, 0xffffffe ;  /* 0x0ffffffe0c1e7836 */ /* 0x001fcc0000000000 */
[----:B------:R0:W1:Y:S02]  /*3b20*/  F2I.FTZ.U32.TRUNC.NTZ R31, R30 ;  /* 0x0000001e001f7305 */ /* 0x000064000021f000 */
[----:B0-----:R-:W-:Y:S02]  /*3b30*/  HFMA2 R30, -RZ, RZ, 0, 0 ;  /* 0x00000000ff1e7431 */ /* 0x001fe400000001ff */
[----:B-1----:R-:W-:-:S04]  /*3b40*/  IMAD.MOV R22, RZ, RZ, -R31 ;  /* 0x000000ffff167224 */ /* 0x002fc800078e0a1f */
[----:B------:R-:W-:Y:S01]  /*3b50*/  IMAD R37, R22, R33, RZ ;  /* 0x0000002116257224 */ /* 0x000fe200078e02ff */
[----:B------:R-:W-:-:S03]  /*3b60*/  IABS R22, R35 ;  /* 0x0000002300167213 */ /* 0x000fc60000000000 */
[----:B------:R-:W-:-:S06]  /*3b70*/  IMAD.HI.U32 R37, R31, R37, R30 ;  /* 0x000000251f257227 */ /* 0x000fcc00078e001e */
        /* <DEDUP_REMOVED lines=26> */
[----:B------:R-:W-:-:S05]  /*3d20*/  IABS R24, R33 ;  /* 0x0000002100187213 */ /* 0x000fca0000000000 */
[----:B------:R-:W-:Y:S01]  /*3d30*/  IMAD.HI.U32 R22, R39, R24, RZ ;  /* 0x0000001827167227 */ /* 0x000fe200078e00ff */
[----:B---3--:R-:W-:-:S03]  /*3d40*/  IABS R28, R12 ;  /* 0x0000000c001c7213 */ /* 0x008fc60000000000 */
[----:B------:R-:W-:Y:S01]  /*3d50*/  IMAD.MOV R31, RZ, RZ, -R22 ;  /* 0x000000ffff1f7224 */ /* 0x000fe200078e0a16 */
[----:B------:R-:W-:-:S03]  /*3d60*/  MOV R39, R28 ;  /* 0x0000001c00277202 */ /* 0x000fc60000000f00 */
[C---:B------:R-:W-:Y:S01]  /*3d70*/  IMAD R24, R37.reuse, R31, R24 ;  /* 0x0000001f25187224 */ /* 0x040fe200078e0218 */
[----:B------:R-:W0:Y:S04]  /*3d80*/  I2F.RP R34, R39 ;  /* 0x0000002700227306 */ /* 0x000e280000209400 */
[----:B------:R-:W-:-:S04]  /*3d90*/  ISETP.GT.U32.AND P3, PT, R37, R24, PT ;  /* 0x000000182500720c */ /* 0x000fc80003f64070 */
[----:B0-----:R-:W0:Y:S09]  /*3da0*/  MUFU.RCP R34, R34 ;  /* 0x0000002200227308 */ /* 0x001e320000001000 */
[----:B------:R-:W-:Y:S02]  /*3db0*/  @!P3 IMAD.IADD R24, R24, 0x1, -R37 ;  /* 0x000000011818b824 */ /* 0x000fe400078e0a25 */
[----:B------:R-:W-:Y:S01]  /*3dc0*/  @!P3 VIADD R22, R22, 0x1 ;  /* 0x000000011616b836 */ /* 0x000fe20000000000 */
[----:B------:R-:W-:-:S02]  /*3dd0*/  ISETP.NE.AND P3, PT, R32, RZ, PT ;  /* 0x000000ff2000720c */ /* 0x000fc40003f65270 */
[----:B------:R-:W-:Y:S02]  /*3de0*/  ISETP.GE.U32.AND P2, PT, R24, R37, PT ;  /* 0x000000251800720c */ /* 0x000fe40003f46070 */
[----:B------:R-:W-:-:S04]  /*3df0*/  LOP3.LUT R24, R33, R32, RZ, 0x3c, !PT ;  /* 0x0000002021187212 */ /* 0x000fc800078e3cff */
[----:B------:R-:W-:Y:S02]  /*3e00*/  ISETP.GE.AND P1, PT, R24, RZ, PT ;  /* 0x000000ff1800720c */ /* 0x000fe40003f26270 */
[----:B0-----:R-:W-:-:S05]  /*3e10*/  IADD3 R30, PT, PT, R34, 0xffffffe, RZ ;  /* 0x0ffffffe221e7810 */ /* 0x001fca0007ffe0ff */
[----:B------:R-:W-:Y:S01]  /*3e20*/  @P2 VIADD R22, R22, 0x1 ;  /* 0x0000000116162836 */ /* 0x000fe20000000000 */
[----:B------:R0:W1:Y:S04]  /*3e30*/  F2I.FTZ.U32.TRUNC.NTZ R31, R30 ;  /* 0x0000001e001f7305 */ /* 0x000068000021f000 */
[----:B------:R-:W-:-:S05]  /*3e40*/  MOV R28, R22 ;  /* 0x00000016001c7202 */ /* 0x000fca0000000f00 */
[----:B------:R-:W-:Y:S01]  /*3e50*/  @!P1 IMAD.MOV R28, RZ, RZ, -R28 ;  /* 0x000000ffff1c9224 */ /* 0x000fe200078e0a1c */
[----:B------:R-:W-:Y:S01]  /*3e60*/  @!P3 LOP3.LUT R28, RZ, R32, RZ, 0x33, !PT ;  /* 0x00000020ff1cb212 */ /* 0x000fe200078e33ff */
[----:B0-----:R-:W-:-:S03]  /*3e70*/  IMAD.MOV.U32 R30, RZ, RZ, RZ ;  /* 0x000000ffff1e7224 */ /* 0x001fc600078e00ff */
[----:B------:R-:W-:Y:S01]  /*3e80*/  IADD3 R22, PT, PT, -R28, RZ, RZ ;  /* 0x000000ff1c167210 */ /* 0x000fe20007ffe1ff */
[----:B-1----:R-:W-:-:S04]  /*3e90*/  IMAD.MOV R24, RZ, RZ, -R31 ;  /* 0x000000ffff187224 */ /* 0x002fc800078e0a1f */
        /* <DEDUP_REMOVED lines=14> */
[----:B------:R-:W-:Y:S01]  /*3f80*/  LOP3.LUT R24, R37, R12, RZ, 0x3c, !PT ;  /* 0x0000000c25187212 */ /* 0x000fe200078e3cff */
[----:B------:R-:W3:Y:S03]  /*3f90*/  LDC.64 R38, c[0x0][0x3a8] ;  /* 0x0000ea00ff267b82 */ /* 0x000ee60000000a00 */
        /* <DEDUP_REMOVED lines=8> */
[----:B--2---:R-:W-:Y:S01]  /*4020*/  ISETP.NE.U32.AND P1, PT, R40, 0x1, PT ;  /* 0x000000012800780c */ /* 0x004fe20003f25070 */
[----:B------:R-:W-:Y:S01]  /*4030*/  IMAD.MOV R33, RZ, RZ, -R22 ;  /* 0x000000ffff217224 */ /* 0x000fe200078e0a16 */
[----:B------:R-:W-:Y:S01]  /*4040*/  ISETP.NE.AND.EX P2, PT, R31, RZ, PT, P2 ;  /* 0x000000ff1f00720c */ /* 0x000fe20003f45320 */
[----:B------:R-:W-:Y:S01]  /*4050*/  IMAD R31, R24, UR36, RZ ;  /* 0x00000024181f7c24 */ /* 0x000fe2000f8e02ff */
[----:B------:R-:W-:Y:S01]  /*4060*/  ISETP.NE.AND.EX P1, PT, R41, RZ, PT, P1 ;  /* 0x000000ff2900720c */ /* 0x000fe20003f25310 */
[----:B------:R-:W-:Y:S01]  /*4070*/  IMAD R12, R12, R33, R37 ;  /* 0x000000210c0c7224 */ /* 0x000fe200078e0225 */
[----:B---3--:R-:W-:-:S02]  /*4080*/  ISETP.NE.U32.AND P3, PT, R38, 0x1, PT ;  /* 0x000000012600780c */ /* 0x008fc40003f65070 */
[----:B------:R-:W-:Y:S02]  /*4090*/  SEL R26, R28, RZ, P2 ;  /* 0x000000ff1c1a7207 */ /* 0x000fe40001000000 */
        /* <DEDUP_REMOVED lines=17> */
.L_x_2375:
[----:B------:R-:W-:Y:S05]  /*41b0*/  BSYNC.RECONVERGENT B1 ;  /* 0x0000000000017941 */ /* 0x000fea0003800200 */
.L_x_2374:
        /* <DEDUP_REMOVED lines=93> */
[----:B0-----:R-:W-:Y:S02]  /*4790*/  ISETP.NE.U32.AND P1, PT, R40, 0x1, PT ;  /* 0x000000012800780c */ /* 0x001fe40003f25070 */
[----:B------:R-:W-:Y:S02]  /*47a0*/  @!P3 LOP3.LUT R24, RZ, R12, RZ, 0x33, !PT ;  /* 0x0000000cff18b212 */ /* 0x000fe400078e33ff */
[----:B-1----:R-:W-:Y:S02]  /*47b0*/  ISETP.NE.U32.AND P3, PT, R30, 0x1, PT ;  /* 0x000000011e00780c */ /* 0x002fe40003f65070 */
[----:B------:R-:W-:Y:S02]  /*47c0*/  ISETP.NE.AND.EX P1, PT, R41, RZ, PT, P1 ;  /* 0x000000ff2900720c */ /* 0x000fe40003f25310 */
        /* <DEDUP_REMOVED lines=24> */
.L_x_2377:
[----:B------:R-:W-:Y:S05]  /*4950*/  BSYNC.RECONVERGENT B1 ;  /* 0x0000000000017941 */ /* 0x000fea0003800200 */
.L_x_2376:
        /* <DEDUP_REMOVED lines=11> */
[C---:B-1----:R-:W-:Y:S02]  /*4a10*/  R2UR UR6, R44.reuse ;  /* 0x000000002c0672ca */ /* 0x042fe400000e0000 */
[C---:B------:R-:W-:Y:S02]  /*4a20*/  R2UR UR7, R45.reuse ;  /* 0x000000002d0772ca */ /* 0x040fe400000e0000 */
[----:B------:R-:W-:Y:S02]  /*4a30*/  IABS R28, R11 ;  /* 0x0000000b001c7213 */ /* 0x000fe40000000000 */
[----:B------:R-:W-:Y:S02]  /*4a40*/  R2UR UR4, R44 ;  /* 0x000000002c0472ca */ /* 0x000fe400000e0000 */
[----:B------:R-:W-:-:S02]  /*4a50*/  R2UR UR5, R45 ;  /* 0x000000002d0572ca */ /* 0x000fc400000e0000 */
[----:B0-----:R-:W-:-:S04]  /*4a60*/  IABS R33, R32 ;  /* 0x0000002000217213 */ /* 0x001fc80000000000 */
[----:B------:R-:W0:Y:S08]  /*4a70*/  I2F.RP R26, R33 ;  /* 0x00000021001a7306 */ /* 0x000e300000209400 */
[----:B0-----:R-:W0:Y:S02]  /*4a80*/  MUFU.RCP R26, R26 ;  /* 0x0000001a001a7308 */ /* 0x001e240000001000 */
[----:B0-----:R-:W-:-:S06]  /*4a90*/  VIADD R30, R26, 0xffffffe ;  /* 0x0ffffffe1a1e7836 */ /* 0x001fcc0000000000 */
        /* <DEDUP_REMOVED lines=33> */
[----:B------:R-:W-:-:S05]  /*4cb0*/  MOV R30, R28 ;  /* 0x0000001c001e7202 */ /* 0x000fca0000000f00 */
[----:B------:R-:W-:Y:S02]  /*4cc0*/  IMAD.HI.U32 R28, R33, R30, RZ ;  /* 0x0000001e211c7227 */ /* 0x000fe400078e00ff */
[----:B------:R-:W1:Y:S02]  /*4cd0*/  LDC.64 R32, c[0x0][0x390] ;  /* 0x0000e400ff207b82 */ /* 0x000e640000000a00 */
        /* <DEDUP_REMOVED lines=13> */
[----:B0-----:R-:W-:Y:S02]  /*4db0*/  IADD3 R34, PT, PT, R31, 0xffffffe, RZ ;  /* 0x0ffffffe1f227810 */ /* 0x001fe40007ffe0ff */
[----:B------:R-:W0:Y:S02]  /*4dc0*/  LDC.64 R30, c[0x0][0x398] ;  /* 0x0000e600ff1e7b82 */ /* 0x000e240000000a00 */
        /* <DEDUP_REMOVED lines=20> */
[----:B------:R-:W-:Y:S01]  /*4f10*/  IMAD.MOV R33, RZ, RZ, -R12 ;  /* 0x000000ffff217224 */ /* 0x000fe200078e0a0c */
[----:B------:R-:W1:Y:S01]  /*4f20*/  LDC.64 R38, c[0x0][0x3a0] ;  /* 0x0000e800ff267b82 */ /* 0x000e620000000a00 */
        /* <DEDUP_REMOVED lines=33> */
.L_x_2379:
[----:B------:R-:W-:Y:S05]  /*5140*/  BSYNC.RECONVERGENT B1 ;  /* 0x0000000000017941 */ /* 0x000fea0003800200 */
.L_x_2378:
        /* <DEDUP_REMOVED lines=34> */
[----:B------:R-:W-:-:S03]  /*5370*/  ISETP.GE.AND P6, PT, R30, RZ, PT ;  /* 0x000000ff1e00720c */ /* 0x000fc60003fc6270 */
[----:B------:R-:W-:Y:S01]  /*5380*/  IMAD.MOV.U32 R36, RZ, RZ, R28 ;  /* 0x000000ffff247224 */ /* 0x000fe200078e001c */
[----:B0-----:R-:W-:-:S04]  /*5390*/  IADD3 R30, PT, PT, R35, 0xffffffe, RZ ;  /* 0x0ffffffe231e7810 */ /* 0x001fc80007ffe0ff */
[----:B------:R0:W1:Y:S05]  /*53a0*/  F2I.FTZ.U32.TRUNC.NTZ R31, R30 ;  /* 0x0000001e001f7305 */ /* 0x00006a000021f000 */
[----:B------:R-:W-:Y:S01]  /*53b0*/  @!P6 IMAD.MOV R36, RZ, RZ, -R36 ;  /* 0x000000ffff24e224 */ /* 0x000fe200078e0a24 */
[----:B------:R-:W-:Y:S01]  /*53c0*/  ISETP.NE.AND P6, PT, R32, RZ, PT ;  /* 0x000000ff2000720c */ /* 0x000fe20003fc5270 */
[----:B0-----:R-:W-:-:S12]  /*53d0*/  IMAD.MOV.U32 R30, RZ, RZ, RZ ;  /* 0x000000ffff1e7224 */ /* 0x001fd800078e00ff */
[----:B------:R-:W-:Y:S01]  /*53e0*/  @!P6 LOP3.LUT R36, RZ, R32, RZ, 0x33, !PT ;  /* 0x00000020ff24e212 */ /* 0x000fe200078e33ff */
[----:B-1----:R-:W-:-:S03]  /*53f0*/  IMAD.MOV R33, RZ, RZ, -R31 ;  /* 0x000000ffff217224 */ /* 0x002fc600078e0a1f */
[----:B------:R-:W-:Y:S01]  /*5400*/  IADD3 R28, PT, PT, -R36, RZ, RZ ;  /* 0x000000ff241c7210 */ /* 0x000fe20007ffe1ff */
[----:B------:R-:W-:-:S04]  /*5410*/  IMAD R33, R33, R34, RZ ;  /* 0x0000002221217224 */ /* 0x000fc800078e02ff */
[----:B------:R-:W-:Y:S02]  /*5420*/  IMAD R39, R32, R28, R11 ;  /* 0x0000001c20277224 */ /* 0x000fe400078e020b */
[----:B------:R-:W-:Y:S01]  /*5430*/  IMAD.HI.U32 R32, R31, R33, R30 ;  /* 0x000000211f207227 */ /* 0x000fe200078e001e */
[----:B------:R-:W0:Y:S02]  /*5440*/  LDC R28, c[0x0][0x3c0] ;  /* 0x0000f000ff1c7b82 */ /* 0x000e240000000800 */
[----:B------:R-:W-:-:S05]  /*5450*/  IABS R35, R39 ;  /* 0x0000002700237213 */ /* 0x000fca0000000000 */
[----:B------:R-:W-:-:S04]  /*5460*/  IMAD.MOV.U32 R31, RZ, RZ, R35 ;  /* 0x000000ffff1f7224 */ /* 0x000fc800078e0023 */
[----:B------:R-:W-:-:S05]  /*5470*/  IMAD.HI.U32 R30, R32, R31, RZ ;  /* 0x0000001f201e7227 */ /* 0x000fca00078e00ff */
[----:B------:R-:W-:-:S05]  /*5480*/  IADD3 R32, PT, PT, -R30, RZ, RZ ;  /* 0x000000ff1e207210 */ /* 0x000fca0007ffe1ff */
[C---:B------:R-:W-:Y:S02]  /*5490*/  IMAD R31, R34.reuse, R32, R31 ;  /* 0x00000020221f7224 */ /* 0x040fe400078e021f */
[----:B------:R-:W1:Y:S01]  /*54a0*/  LDC.64 R32, c[0x0][0x390] ;  /* 0x0000e400ff207b82 */ /* 0x000e620000000a00 */
[----:B0-----:R-:W-:Y:S02]  /*54b0*/  IABS R41, R28 ;  /* 0x0000001c00297213 */ /* 0x001fe40000000000 */
[----:B------:R-:W-:Y:S02]  /*54c0*/  ISETP.GT.U32.AND P6, PT, R34, R31, PT ;  /* 0x0000001f2200720c */ /* 0x000fe40003fc4070 */
[----:B------:R-:W0:Y:S11]  /*54d0*/  I2F.RP R37, R41 ;  /* 0x0000002900257306 */ /* 0x000e360000209400 */
[----:B------:R-:W-:-:S02]  /*54e0*/  @!P6 IMAD.IADD R31, R31, 0x1, -R34 ;  /* 0x000000011f1fe824 */ /* 0x000fc400078e0a22 */
[----:B------:R-:W-:Y:S01]  /*54f0*/  @!P6 VIADD R30, R30, 0x1 ;  /* 0x000000011e1ee836 */ /* 0x000fe20000000000 */
[----:B0-----:R-:W0:Y:S02]  /*5500*/  MUFU.RCP R37, R37 ;  /* 0x0000002500257308 */ /* 0x001e240000001000 */
[----:B------:R-:W-:Y:S02]  /*5510*/  ISETP.GE.U32.AND P6, PT, R31, R34, PT ;  /* 0x000000221f00720c */ /* 0x000fe40003fc6070 */
[----:B------:R-:W-:-:S11]  /*5520*/  LOP3.LUT R31, R39, R12, RZ, 0x3c, !PT ;  /* 0x0000000c271f7212 */ /* 0x000fd600078e3cff */
[----:B------:R-:W-:Y:S02]  /*5530*/  @P6 IADD3 R30, PT, PT, R30, 0x1, RZ ;  /* 0x000000011e1e6810 */ /* 0x000fe40007ffe0ff */
[----:B------:R-:W-:Y:S01]  /*5540*/  ISETP.GE.AND P6, PT, R31, RZ, PT ;  /* 0x000000ff1f00720c */ /* 0x000fe20003fc6270 */
[----:B0-----:R-:W-:Y:S02]  /*5550*/  VIADD R34, R37, 0xffffffe ;  /* 0x0ffffffe25227836 */ /* 0x001fe40000000000 */
[----:B------:R-:W-:Y:S02]  /*5560*/  IMAD.MOV.U32 R38, RZ, RZ, R30 ;  /* 0x000000ffff267224 */ /* 0x000fe400078e001e */
[----:B------:R0:W2:Y:S01]  /*5570*/  F2I.FTZ.U32.TRUNC.NTZ R35, R34 ;  /* 0x0000002200237305 */ /* 0x0000a2000021f000 */
[----:B------:R-:W3:Y:S07]  /*5580*/  LDC.64 R30, c[0x0][0x398] ;  /* 0x0000e600ff1e7b82 */ /* 0x000eee0000000a00 */
[----:B------:R-:W-:Y:S01]  /*5590*/  @!P6 IADD3 R38, PT, PT, -R38, RZ, RZ ;  /* 0x000000ff2626e210 */ /* 0x000fe20007ffe1ff */
[----:B0-----:R-:W-:Y:S01]  /*55a0*/  HFMA2 R34, -RZ, RZ, 0, 0 ;  /* 0x00000000ff227431 */ /* 0x001fe200000001ff */
[----:B------:R-:W-:Y:S01]  /*55b0*/  ISETP.NE.AND P6, PT, R12, RZ, PT ;  /* 0x000000ff0c00720c */ /* 0x000fe20003fc5270 */
[----:B--2---:R-:W-:-:S12]  /*55c0*/  IMAD.MOV R40, RZ, RZ, -R35 ;  /* 0x000000ffff287224 */ /* 0x004fd800078e0a23 */
[----:B------:R-:W-:Y:S02]  /*55d0*/  @!P6 LOP3.LUT R38, RZ, R12, RZ, 0x33, !PT ;  /* 0x0000000cff26e212 */ /* 0x000fe400078e33ff */
[----:B-1----:R-:W-:-:S03]  /*55e0*/  ISETP.NE.U32.AND P6, PT, R32, 0x1, PT ;  /* 0x000000012000780c */ /* 0x002fc60003fc5070 */
[----:B------:R-:W-:Y:S01]  /*55f0*/  IMAD.MOV R37, RZ, RZ, -R38 ;  /* 0x000000ffff257224 */ /* 0x000fe200078e0a26 */
[----:B------:R-:W-:-:S03]  /*5600*/  ISETP.NE.AND.EX P6, PT, R33, RZ, PT, P6 ;  /* 0x000000ff2100720c */ /* 0x000fc60003fc5360 */
[----:B------:R-:W-:Y:S01]  /*5610*/  IMAD R37, R12, R37, R39 ;  /* 0x000000250c257224 */ /* 0x000fe200078e0227 */
[----:B------:R-:W-:Y:S01]  /*5620*/  SEL R32, R36, RZ, P6 ;  /* 0x000000ff24207207 */ /* 0x000fe20003000000 */
[----:B------:R-:W-:Y:S01]  /*5630*/  IMAD R39, R40, R41, RZ ;  /* 0x0000002928277224 */ /* 0x000fe200078e02ff */
[----:B---3--:R-:W-:Y:S02]  /*5640*/  ISETP.NE.U32.AND P6, PT, R30, 0x1, PT ;  /* 0x000000011e00780c */ /* 0x008fe40003fc5070 */
        /* <DEDUP_REMOVED lines=8> */
[----:B------:R-:W-:Y:S02]  /*56d0*/  IMAD.MOV R33, RZ, RZ, -R12 ;  /* 0x000000ffff217224 */ /* 0x000fe400078e0a0c */
[----:B------:R-:W-:-:S02]  /*56e0*/  IMAD R31, R31, UR37, R32 ;  /* 0x000000251f1f7c24 */ /* 0x000fc4000f8e0220 */
        /* <DEDUP_REMOVED lines=8> */
[----:B------:R-:W-:Y:S02]  /*5770*/  ISETP.GE.AND P6, PT, R30, RZ, PT ;  /* 0x000000ff1e00720c */ /* 0x000fe40003fc6270 */
[----:B------:R-:W-:-:S11]  /*5780*/  SHF.R.S64 R30, RZ, 0x1e, R11 ;  /* 0x0000001eff1e7819 */ /* 0x000fd6000000100b */
        /* <DEDUP_REMOVED lines=23> */
.L_x_2381:
[----:B------:R-:W-:Y:S05]  /*5900*/  BSYNC.RECONVERGENT B1 ;  /* 0x0000000000017941 */ /* 0x000fea0003800200 */
.L_x_2380:
        /* <DEDUP_REMOVED lines=30> */
[----:B------:R-:W-:-:S04]  /*5af0*/  IMAD R33, R33, R46, RZ ;  /* 0x0000002e21217224 */ /* 0x000fc800078e02ff */
        /* <DEDUP_REMOVED lines=13> */
[----:B0-----:R-:W-:-:S06]  /*5bd0*/  IADD3 R41, PT, PT, R35, 0xffffffe, RZ ;  /* 0x0ffffffe23297810 */ /* 0x001fcc0007ffe0ff */
[----:B------:R-:W0:Y:S03]  /*5be0*/  F2I.FTZ.U32.TRUNC.NTZ R41, R41 ;  /* 0x0000002900297305 */ /* 0x000e26000021f000 */
[----:B------:R-:W-:Y:S01]  /*5bf0*/  @P4 VIADD R33, R33, 0x1 ;  /* 0x0000000121214836 */ /* 0x000fe20000000000 */
[----:B------:R-:W-:-:S13]  /*5c00*/  ISETP.GE.AND P4, PT, R31, RZ, PT ;  /* 0x000000ff1f00720c */ /* 0x000fda0003f86270 */
[----:B------:R-:W-:Y:S01]  /*5c10*/  @!P4 IMAD.MOV R33, RZ, RZ, -R33 ;  /* 0x000000ffff21c224 */ /* 0x000fe200078e0a21 */
[----:B------:R-:W-:Y:S01]  /*5c20*/  ISETP.NE.AND P4, PT, R42, RZ, PT ;  /* 0x000000ff2a00720c */ /* 0x000fe20003f85270 */
[----:B0-----:R-:W-:-:S04]  /*5c30*/  IMAD.MOV R31, RZ, RZ, -R41 ;  /* 0x000000ffff1f7224 */ /* 0x001fc800078e0a29 */
[----:B------:R-:W-:-:S08]  /*5c40*/  IMAD R31, R31, R48, RZ ;  /* 0x000000301f1f7224 */ /* 0x000fd000078e02ff */
[----:B------:R-:W-:-:S04]  /*5c50*/  @!P4 LOP3.LUT R33, RZ, R42, RZ, 0x33, !PT ;  /* 0x0000002aff21c212 */ /* 0x000fc800078e33ff */
[----:B------:R-:W-:-:S05]  /*5c60*/  IADD3 R40, PT, PT, -R33, RZ, RZ ;  /* 0x000000ff21287210 */ /* 0x000fca0007ffe1ff */
[----:B------:R-:W-:Y:S02]  /*5c70*/  IMAD R39, R42, R40, R11 ;  /* 0x000000282a277224 */ /* 0x000fe400078e020b */
[----:B------:R-:W-:-:S03]  /*5c80*/  IMAD.MOV.U32 R40, RZ, RZ, RZ ;  /* 0x000000ffff287224 */ /* 0x000fc600078e00ff */
[----:B------:R-:W-:Y:S01]  /*5c90*/  IABS R37, R39 ;  /* 0x0000002700257213 */ /* 0x000fe20000000000 */
[----:B------:R-:W-:Y:S02]  /*5ca0*/  IMAD.HI.U32 R40, R41, R31, R40 ;  /* 0x0000001f29287227 */ /* 0x000fe400078e0028 */
[----:B------:R-:W0:Y:S04]  /*5cb0*/  LDC R31, c[0x0][0x3c0] ;  /* 0x0000f000ff1f7b82 */ /* 0x000e280000000800 */
        /* <DEDUP_REMOVED lines=17> */
[----:B------:R0:W2:Y:S01]  /*5dd0*/  F2I.FTZ.U32.TRUNC.NTZ R41, R40 ;  /* 0x0000002800297305 */ /* 0x0000a2000021f000 */
[----:B------:R-:W3:Y:S01]  /*5de0*/  LDC.64 R48, c[0x0][0x398] ;  /* 0x0000e600ff307b82 */ /* 0x000ee20000000a00 */
[----:B0-----:R-:W-:-:S10]  /*5df0*/  HFMA2 R40, -RZ, RZ, 0, 0 ;  /* 0x00000000ff287431 */ /* 0x001fd400000001ff */
[----:B------:R-:W-:Y:S02]  /*5e00*/  @!P4 LOP3.LUT R42, RZ, R12, RZ, 0x33, !PT ;  /* 0x0000000cff2ac212 */ /* 0x000fe400078e33ff */
[----:B-1----:R-:W-:Y:S01]  /*5e10*/  ISETP.NE.U32.AND P4, PT, R46, 0x1, PT ;  /* 0x000000012e00780c */ /* 0x002fe20003f85070 */
[----:B--2---:R-:W-:Y:S01]  /*5e20*/  IMAD.MOV R37, RZ, RZ, -R41 ;  /* 0x000000ffff257224 */ /* 0x004fe200078e0a29 */
[----:B------:R-:W-:Y:S02]  /*5e30*/  IADD3 R35, PT, PT, -R42, RZ, RZ ;  /* 0x000000ff2a237210 */ /* 0x000fe40007ffe1ff */
[----:B------:R-:W-:Y:S02]  /*5e40*/  ISETP.NE.AND.EX P4, PT, R47, RZ, PT, P4 ;  /* 0x000000ff2f00720c */ /* 0x000fe40003f85340 */
[----:B------:R-:W0:Y:S01]  /*5e50*/  LDC.64 R46, c[0x0][0x3a8] ;  /* 0x0000ea00ff2e7b82 */ /* 0x000e220000000a00 */
[----:B------:R-:W-:Y:S02]  /*5e60*/  IMAD R50, R12, R35, R39 ;  /* 0x000000230c327224 */ /* 0x000fe400078e0227 */
[----:B------:R-:W-:-:S03]  /*5e70*/  IMAD.MOV.U32 R35, RZ, RZ, R37 ;  /* 0x000000ffff237224 */ /* 0x000fc600078e0025 */
[----:B------:R-:W-:Y:S01]  /*5e80*/  IABS R37, R50 ;  /* 0x0000003200257213 */ /* 0x000fe20000000000 */
[----:B------:R-:W-:-:S04]  /*5e90*/  IMAD R35, R35, R52, RZ ;  /* 0x0000003423237224 */ /* 0x000fc800078e02ff */
[----:B------:R-:W-:Y:S01]  /*5ea0*/  IMAD.HI.U32 R12, R41, R35, R40 ;  /* 0x00000023290c7227 */ /* 0x000fe200078e0028 */
[----:B------:R-:W-:Y:S02]  /*5eb0*/  SEL R35, R33, RZ, P4 ;  /* 0x000000ff21237207 */ /* 0x000fe40002000000 */
[----:B---3--:R-:W-:-:S03]  /*5ec0*/  ISETP.NE.U32.AND P4, PT, R48, 0x1, PT ;  /* 0x000000013000780c */ /* 0x008fc60003f85070 */
[----:B------:R-:W-:Y:S01]  /*5ed0*/  IMAD.HI.U32 R12, R12, R37, RZ ;  /* 0x000000250c0c7227 */ /* 0x000fe200078e00ff */
[----:B------:R-:W-:-:S03]  /*5ee0*/  ISETP.NE.AND.EX P4, PT, R49, RZ, PT, P4 ;  /* 0x000000ff3100720c */ /* 0x000fc60003f85340 */
[----:B------:R-:W-:-:S04]  /*5ef0*/  IMAD.MOV R40, RZ, RZ, -R12 ;  /* 0x000000ffff287224 */ /* 0x000fc800078e0a0c */
[----:B------:R-:W-:Y:S01]  /*5f00*/  IMAD R33, R52, R40, R37 ;  /* 0x0000002834217224 */ /* 0x000fe200078e0225 */
[----:B------:R-:W-:Y:S01]  /*5f10*/  SEL R37, R42, RZ, P4 ;  /* 0x000000ff2a257207 */ /* 0x000fe20002000000 */
        /* <DEDUP_REMOVED lines=34> */
.L_x_2383:
[----:B------:R-:W-:Y:S05]  /*6140*/  BSYNC.RECONVERGENT B1 ;  /* 0x0000000000017941 */ /* 0x000fea0003800200 */
.L_x_2382:
        /* <DEDUP_REMOVED lines=28> */
[----:B------:R-:W-:Y:S01]  /*6310*/  @!P4 IMAD.IADD R12, R12, 0x1, -R37 ;  /* 0x000000010c0cc824 */ /* 0x000fe200078e0a25 */
[----:B------:R-:W-:-:S04]  /*6320*/  @!P4 IADD3 R35, PT, PT, R35, 0x1, RZ ;  /* 0x000000012323c810 */ /* 0x000fc80007ffe0ff */
[----:B------:R-:W-:Y:S01]  /*6330*/  ISETP.GE.U32.AND P3, PT, R12, R37, PT ;  /* 0x000000250c00720c */ /* 0x000fe20003f66070 */
[----:B0-----:R-:W-:Y:S01]  /*6340*/  IMAD.MOV R37, RZ, RZ, -R31 ;  /* 0x000000ffff257224 */ /* 0x001fe200078e0a1f */
[----:B------:R-:W-:-:S03]  /*6350*/  LOP3.LUT R12, R11, R46, RZ, 0x3c, !PT ;  /* 0x0000002e0b0c7212 */ /* 0x000fc600078e3cff */
[----:B------:R-:W-:Y:S01]  /*6360*/  IMAD R37, R37, R48, RZ ;  /* 0x0000003025257224 */ /* 0x000fe200078e02ff */
        /* <DEDUP_REMOVED lines=9> */
[----:B------:R-:W-:-:S03]  /*6400*/  HFMA2 R30, -RZ, RZ, 0, 0 ;  /* 0x00000000ff1e7431 */ /* 0x000fc600000001ff */
[----:B------:R-:W-:Y:S02]  /*6410*/  IABS R39, R46 ;  /* 0x0000002e00277213 */ /* 0x000fe40000000000 */
        /* <DEDUP_REMOVED lines=11> */
[----:B------:R-:W-:Y:S01]  /*64d0*/  LOP3.LUT R31, R46, R33, RZ, 0x3c, !PT ;  /* 0x000000212e1f7212 */ /* 0x000fe200078e3cff */
[----:B------:R-:W1:Y:S03]  /*64e0*/  LDC.64 R48, c[0x0][0x3a8] ;  /* 0x0000ea00ff307b82 */ /* 0x000e660000000a00 */
        /* <DEDUP_REMOVED lines=16> */
[----:B------:R-:W2:Y:S03]  /*65f0*/  LDC.64 R30, c[0x0][0x390] ;  /* 0x0000e400ff1e7b82 */ /* 0x000ea60000000a00 */
[----:B------:R-:W-:-:S05]  /*6600*/  IMAD.HI.U32 R33, R42, R37, RZ ;  /* 0x000000252a217227 */ /* 0x000fca00078e00ff */
[----:B------:R-:W-:-:S05]  /*6610*/  IADD3 R42, PT, PT, -R33, RZ, RZ ;  /* 0x000000ff212a7210 */ /* 0x000fca0007ffe1ff */
[----:B------:R-:W-:-:S05]  /*6620*/  IMAD R37, R50, R42, R37 ;  /* 0x0000002a32257224 */ /* 0x000fca00078e0225 */
[----:B------:R-:W-:Y:S02]  /*6630*/  ISETP.GT.U32.AND P3, PT, R50, R37, PT ;  /* 0x000000253200720c */ /* 0x000fe40003f64070 */
[----:B--2---:R-:W-:-:S04]  /*6640*/  ISETP.NE.U32.AND P4, PT, R30, 0x1, PT ;  /* 0x000000011e00780c */ /* 0x004fc80003f85070 */
[----:B------:R-:W-:Y:S02]  /*6650*/  ISETP.NE.AND.EX P4, PT, R31, RZ, PT, P4 ;  /* 0x000000ff1f00720c */ /* 0x000fe40003f85340 */
[----:B------:R-:W2:Y:S05]  /*6660*/  LDC.64 R30, c[0x0][0x398] ;  /* 0x0000e600ff1e7b82 */ /* 0x000eaa0000000a00 */
        /* <DEDUP_REMOVED lines=10> */
[----:B--2---:R-:W-:-:S04]  /*6710*/  ISETP.NE.U32.AND P3, PT, R30, 0x1, PT ;  /* 0x000000011e00780c */ /* 0x004fc80003f65070 */
[----:B------:R-:W-:-:S04]  /*6720*/  ISETP.NE.AND.EX P3, PT, R31, RZ, PT, P3 ;  /* 0x000000ff1f00720c */ /* 0x000fc80003f65330 */
        /* <DEDUP_REMOVED lines=24> */
.L_x_2385:
[----:B------:R-:W-:Y:S05]  /*68b0*/  BSYNC.RECONVERGENT B1 ;  /* 0x0000000000017941 */ /* 0x000fea0003800200 */
.L_x_2384:
        /* <DEDUP_REMOVED lines=34> */
[----:B------:R-:W-:Y:S02]  /*6ae0*/  ISETP.GE.AND P2, PT, R12, RZ, PT ;  /* 0x000000ff0c00720c */ /* 0x000fe40003f46270 */
[----:B------:R-:W0:Y:S01]  /*6af0*/  LDC R12, c[0x0][0x3c0] ;  /* 0x0000f000ff0c7b82 */ /* 0x000e220000000800 */
[----:B------:R-:W-:-:S04]  /*6b00*/  IMAD R37, R37, R48, RZ ;  /* 0x0000003025257224 */ /* 0x000fc800078e02ff */
[----:B------:R-:W-:-:S06]  /*6b10*/  @P3 VIADD R35, R35, 0x1 ;  /* 0x0000000123233836 */ /* 0x000fcc0000000000 */
[----:B------:R-:W-:Y:S01]  /*6b20*/  @!P2 IMAD.MOV R35, RZ, RZ, -R35 ;  /* 0x000000ffff23a224 */ /* 0x000fe200078e0a23 */
[----:B------:R-:W-:-:S05]  /*6b30*/  @!P4 LOP3.LUT R35, RZ, R46, RZ, 0x33, !PT ;  /* 0x0000002eff23c212 */ /* 0x000fca00078e33ff */
[----:B------:R-:W-:-:S04]  /*6b40*/  IMAD.MOV R32, RZ, RZ, -R35 ;  /* 0x000000ffff207224 */ /* 0x000fc800078e0a23 */
[----:B------:R-:W-:Y:S02]  /*6b50*/  IMAD R46, R46, R32, R11 ;  /* 0x000000202e2e7224 */ /* 0x000fe400078e020b */
[----:B------:R-:W-:Y:S01]  /*6b60*/  IMAD.MOV.U32 R32, RZ, RZ, RZ ;  /* 0x000000ffff207224 */ /* 0x000fe200078e00ff */
        /* <DEDUP_REMOVED lines=34> */
[----:B------:R-:W-:-:S05]  /*6d90*/  IMAD R37, R50, R42, R37 ;  /* 0x0000002a32257224 */ /* 0x000fca00078e0225 */
[----:B------:R-:W-:-:S13]  /*6da0*/  ISETP.GT.U32.AND P3, PT, R50, R37, PT ;  /* 0x000000253200720c */ /* 0x000fda0003f64070 */
[-C--:B------:R-:W-:Y:S01]  /*6db0*/  @!P3 IADD3 R37, PT, PT, R37, -R50.reuse, RZ ;  /* 0x800000322525b210 */ /* 0x080fe20007ffe0ff */
[----:B------:R-:W-:Y:S01]  /*6dc0*/  @!P3 VIADD R31, R31, 0x1 ;  /* 0x000000011f1fb836 */ /* 0x000fe20000000000 */
[----:B--2---:R-:W-:Y:S02]  /*6dd0*/  ISETP.NE.U32.AND P2, PT, R32, 0x1, PT ;  /* 0x000000012000780c */ /* 0x004fe40003f45070 */
[----:B------:R-:W-:Y:S02]  /*6de0*/  ISETP.GE.U32.AND P4, PT, R37, R50, PT ;  /* 0x000000322500720c */ /* 0x000fe40003f86070 */
[----:B------:R-:W-:Y:S01]  /*6df0*/  LOP3.LUT R32, R41, R12, RZ, 0x3c, !PT ;  /* 0x0000000c29207212 */ /* 0x000fe200078e3cff */
[----:B------:R-:W2:Y:S01]  /*6e00*/  LDC.64 R50, c[0x0][0x3a8] ;  /* 0x0000ea00ff327b82 */ /* 0x000ea20000000a00 */
[----:B------:R-:W-:Y:S02]  /*6e10*/  ISETP.NE.AND.EX P2, PT, R33, RZ, PT, P2 ;  /* 0x000000ff2100720c */ /* 0x000fe40003f45320 */
[----:B------:R-:W-:-:S02]  /*6e20*/  ISETP.GE.AND P3, PT, R32, RZ, PT ;  /* 0x000000ff2000720c */ /* 0x000fc40003f66270 */
[----:B------:R-:W-:Y:S02]  /*6e30*/  SEL R35, R35, RZ, P2 ;  /* 0x000000ff23237207 */ /* 0x000fe40001000000 */
[----:B0-----:R-:W-:-:S03]  /*6e40*/  ISETP.NE.U32.AND P2, PT, R48, 0x1, PT ;  /* 0x000000013000780c */ /* 0x001fc60003f45070 */
[----:B------:R-:W-:Y:S01]  /*6e50*/  @P4 VIADD R31, R31, 0x1 ;  /* 0x000000011f1f4836 */ /* 0x000fe20000000000 */
[----:B------:R-:W-:Y:S01]  /*6e60*/  ISETP.NE.AND P4, PT, R12, RZ, PT ;  /* 0x000000ff0c00720c */ /* 0x000fe20003f85270 */
[----:B------:R-:W-:Y:S01]  /*6e70*/  IMAD R35, R35, UR36, RZ ;  /* 0x0000002423237c24 */ /* 0x000fe2000f8e02ff */
[----:B------:R-:W-:-:S03]  /*6e80*/  ISETP.NE.AND.EX P2, PT, R49, RZ, PT, P2 ;  /* 0x000000ff3100720c */ /* 0x000fc60003f45320 */
[----:B------:R-:W-:Y:S02]  /*6e90*/  @!P3 IADD3 R31, PT, PT, -R31, RZ, RZ ;  /* 0x000000ff1f1fb210 */ /* 0x000fe40007ffe1ff */
[----:B-1----:R-:W-:Y:S02]  /*6ea0*/  ISETP.NE.U32.AND P3, PT, R46, 0x1, PT ;  /* 0x000000012e00780c */ /* 0x002fe40003f65070 */
[----:B------:R-:W-:Y:S02]  /*6eb0*/  SHF.R.S64 R46, RZ, 0x1e, R11 ;  /* 0x0000001eff2e7819 */ /* 0x000fe4000000100b */
[----:B------:R-:W-:Y:S02]  /*6ec0*/  ISETP.NE.AND.EX P3, PT, R47, RZ, PT, P3 ;  /* 0x000000ff2f00720c */ /* 0x000fe40003f65330 */
[----:B------:R-:W-:Y:S02]  /*6ed0*/  @!P4 LOP3.LUT R31, RZ, R12, RZ, 0x33, !PT ;  /* 0x0000000cff1fc212 */ /* 0x000fe400078e33ff */
[----:B--2---:R-:W-:-:S02]  /*6ee0*/  ISETP.NE.U32.AND P4, PT, R50, 0x1, PT ;  /* 0x000000013200780c */ /* 0x004fc40003f85070 */
[----:B------:R-:W-:Y:S01]  /*6ef0*/  SEL R32, R39, RZ, P3 ;  /* 0x000000ff27207207 */ /* 0x000fe20001800000 */
[----:B------:R-:W-:Y:S01]  /*6f00*/  IMAD.MOV R33, RZ, RZ, -R31 ;  /* 0x000000ffff217224 */ /* 0x000fe200078e0a1f */
[----:B------:R-:W-:Y:S02]  /*6f10*/  ISETP.NE.AND.EX P4, PT, R51, RZ, PT, P4 ;  /* 0x000000ff3300720c */ /* 0x000fe40003f85340 */
[----:B------:R-:W-:Y:S01]  /*6f20*/  SEL R31, R31, RZ, P2 ;  /* 0x000000ff1f1f7207 */ /* 0x000fe20001000000 */
[----:B------:R-:W-:Y:S02]  /*6f30*/  IMAD R12, R12, R33, R41 ;  /* 0x000000210c0c7224 */ /* 0x000fe400078e0229 */
        /* <DEDUP_REMOVED lines=14> */
.L_x_2387:
[----:B------:R-:W-:Y:S05]  /*7020*/  BSYNC.RECONVERGENT B1 ;  /* 0x0000000000017941 */ /* 0x000fea0003800200 */
.L_x_2386:
        /* <DEDUP_REMOVED lines=73> */
[----:B------:R-:W-:-:S06]  /*74c0*/  IMAD.HI.U32 R34, R35, R31, R34 ;  /* 0x0000001f23227227 */ /* 0x000fcc00078e0022 */
[----:B------:R-:W-:-:S04]  /*74d0*/  IMAD.HI.U32 R31, R34, R37, RZ ;  /* 0x00000025221f7227 */ /* 0x000fc800078e00ff */
[----:B------:R-:W-:-:S04]  /*74e0*/  IMAD.MOV R34, RZ, RZ, -R31 ;  /* 0x000000ffff227224 */ /* 0x000fc800078e0a1f */
[C---:B------:R-:W-:Y:S02]  /*74f0*/  IMAD R37, R50.reuse, R34, R37 ;  /* 0x0000002232257224 */ /* 0x040fe400078e0225 */
[----:B------:R-:W2:Y:S03]  /*7500*/  LDC.64 R34, c[0x0][0x390] ;  /* 0x0000e400ff227b82 */ /* 0x000ea60000000a00 */
        /* <DEDUP_REMOVED lines=14> */
[----:B0-----:R-:W-:Y:S02]  /*75f0*/  ISETP.NE.U32.AND P3, PT, R48, 0x1, PT ;  /* 0x000000013000780c */ /* 0x001fe40003f65070 */
        /* <DEDUP_REMOVED lines=25> */
.L_x_2389:
[----:B------:R-:W-:Y:S05]  /*7790*/  BSYNC.RECONVERGENT B1 ;  /* 0x0000000000017941 */ /* 0x000fea0003800200 */
.L_x_2388:
        /* <DEDUP_REMOVED lines=18> */
[----:B-1----:R-:W-:Y:S01]  /*78c0*/  MOV R36, RZ ;  /* 0x000000ff00247202 */ /* 0x002fe20000000f00 */
        /* <DEDUP_REMOVED lines=13> */
[----:B------:R-:W1:Y:S01]  /*79a0*/  F2I.FTZ.U32.TRUNC.NTZ R37, R37 ;  /* 0x0000002500257305 */ /* 0x000e62000021f000 */
[----:B------:R-:W-:Y:S02]  /*79b0*/  ISETP.GE.U32.AND P1, PT, R12, R39, PT ;  /* 0x000000270c00720c */ /* 0x000fe40003f26070 */
[----:B------:R-:W-:-:S04]  /*79c0*/  LOP3.LUT R12, R11, R42, RZ, 0x3c, !PT ;  /* 0x0000002a0b0c7212 */ /* 0x000fc800078e3cff */
[----:B------:R-:W-:Y:S02]  /*79d0*/  ISETP.GE.AND P3, PT, R12, RZ, PT ;  /* 0x000000ff0c00720c */ /* 0x000fe40003f66270 */
[----:B------:R-:W3:Y:S05]  /*79e0*/  LDC R12, c[0x0][0x3c0] ;  /* 0x0000f000ff0c7b82 */ /* 0x000eea0000000800 */
[----:B------:R-:W-:Y:S02]  /*79f0*/  @P1 VIADD R33, R33, 0x1 ;  /* 0x0000000121211836 */ /* 0x000fe40000000000 */
[----:B-1----:R-:W-:-:S04]  /*7a00*/  IMAD.MOV R46, RZ, RZ, -R37 ;  /* 0x000000ffff2e7224 */ /* 0x002fc800078e0a25 */
[----:B------:R-:W-:Y:S01]  /*7a10*/  @!P3 IADD3 R33, PT, PT, -R33, RZ, RZ ;  /* 0x000000ff2121b210 */ /* 0x000fe20007ffe1ff */
[----:B------:R-:W-:Y:S01]  /*7a20*/  IMAD R35, R46, R41, RZ ;  /* 0x000000292e237224 */ /* 0x000fe200078e02ff */
[----:B------:R-:W-:-:S05]  /*7a30*/  @!P2 LOP3.LUT R33, RZ, R42, RZ, 0x33, !PT ;  /* 0x0000002aff21a212 */ /* 0x000fca00078e33ff */
[----:B------:R-:W-:-:S04]  /*7a40*/  IMAD.MOV R36, RZ, RZ, -R33 ;  /* 0x000000ffff247224 */ /* 0x000fc800078e0a21 */
[----:B------:R-:W-:Y:S02]  /*7a50*/  IMAD R42, R42, R36, R11 ;  /* 0x000000242a2a7224 */ /* 0x000fe400078e020b */
[----:B------:R-:W-:Y:S01]  /*7a60*/  HFMA2 R36, -RZ, RZ, 0, 0 ;  /* 0x00000000ff247431 */ /* 0x000fe200000001ff */
[----:B---3--:R-:W-:Y:S02]  /*7a70*/  IABS R46, R12 ;  /* 0x0000000c002e7213 */ /* 0x008fe40000000000 */
[----:B------:R-:W-:Y:S02]  /*7a80*/  IABS R39, R42 ;  /* 0x0000002a00277213 */ /* 0x000fe40000000000 */
[----:B------:R-:W1:Y:S01]  /*7a90*/  I2F.RP R47, R46 ;  /* 0x0000002e002f7306 */ /* 0x000e620000209400 */
[----:B------:R-:W-:-:S04]  /*7aa0*/  IMAD.HI.U32 R35, R37, R35, R36 ;  /* 0x0000002325237227 */ /* 0x000fc800078e0024 */
[----:B------:R-:W-:-:S04]  /*7ab0*/  IMAD.MOV.U32 R36, RZ, RZ, R39 ;  /* 0x000000ffff247224 */ /* 0x000fc800078e0027 */
[----:B------:R-:W-:Y:S01]  /*7ac0*/  IMAD.HI.U32 R35, R35, R36, RZ ;  /* 0x0000002423237227 */ /* 0x000fe200078e00ff */
[----:B-1----:R-:W1:Y:S03]  /*7ad0*/  MUFU.RCP R47, R47 ;  /* 0x0000002f002f7308 */ /* 0x002e660000001000 */
[----:B------:R-:W-:-:S04]  /*7ae0*/  IMAD.MOV R37, RZ, RZ, -R35 ;  /* 0x000000ffff257224 */ /* 0x000fc800078e0a23 */
[----:B------:R-:W-:-:S05]  /*7af0*/  IMAD R36, R41, R37, R36 ;  /* 0x0000002529247224 */ /* 0x000fca00078e0224 */
[----:B------:R-:W-:Y:S01]  /*7b00*/  ISETP.GT.U32.AND P2, PT, R41, R36, PT ;  /* 0x000000242900720c */ /* 0x000fe20003f44070 */
[----:B-1----:R-:W-:-:S06]  /*7b10*/  VIADD R37, R47, 0xffffffe ;  /* 0x0ffffffe2f257836 */ /* 0x002fcc0000000000 */
[----:B------:R-:W1:Y:S06]  /*7b20*/  F2I.FTZ.U32.TRUNC.NTZ R37, R37 ;  /* 0x0000002500257305 */ /* 0x000e6c000021f000 */
[-C--:B------:R-:W-:Y:S01]  /*7b30*/  @!P2 IADD3 R36, PT, PT, R36, -R41.reuse, RZ ;  /* 0x800000292424a210 */ /* 0x080fe20007ffe0ff */
[----:B------:R-:W-:Y:S01]  /*7b40*/  @!P2 VIADD R35, R35, 0x1 ;  /* 0x000000012323a836 */ /* 0x000fe20000000000 */
[----:B------:R-:W-:Y:S02]  /*7b50*/  ISETP.NE.AND P2, PT, R31, RZ, PT ;  /* 0x000000ff1f00720c */ /* 0x000fe40003f45270 */
[----:B------:R-:W-:-:S02]  /*7b60*/  ISETP.GE.U32.AND P1, PT, R36, R41, PT ;  /* 0x000000292400720c */ /* 0x000fc40003f26070 */
[----:B------:R-:W-:-:S04]  /*7b70*/  LOP3.LUT R36, R42, R31, RZ, 0x3c, !PT ;  /* 0x0000001f2a247212 */ /* 0x000fc800078e3cff */
[----:B------:R-:W-:-:S07]  /*7b80*/  ISETP.GE.AND P3, PT, R36, RZ, PT ;  /* 0x000000ff2400720c */ /* 0x000fce0003f66270 */
[----:B------:R-:W-:-:S05]  /*7b90*/  @P1 IADD3 R35, PT, PT, R35, 0x1, RZ ;  /* 0x0000000123231810 */ /* 0x000fca0007ffe0ff */
[----:B------:R-:W-:Y:S01]  /*7ba0*/  IMAD.MOV.U32 R39, RZ, RZ, R35 ;  /* 0x000000ffff277224 */ /* 0x000fe200078e0023 */
[----:B-1----:R-:W-:-:S03]  /*7bb0*/  IADD3 R35, PT, PT, RZ, -R37, RZ ;  /* 0x80000025ff237210 */ /* 0x002fc60007ffe0ff */
        /* <DEDUP_REMOVED lines=17> */
[----:B------:R-:W3:Y:S01]  /*7cd0*/  LDC.64 R46, c[0x0][0x398] ;  /* 0x0000e600ff2e7b82 */ /* 0x000ee20000000a00 */
[----:B------:R-:W-:-:S04]  /*7ce0*/  LOP3.LUT R35, R41, R12, RZ, 0x3c, !PT ;  /* 0x0000000c29237212 */ /* 0x000fc800078e3cff */
[----:B------:R-:W-:-:S06]  /*7cf0*/  ISETP.GE.AND P4, PT, R35, RZ, PT ;  /* 0x000000ff2300720c */ /* 0x000fcc0003f86270 */
[----:B------:R-:W-:Y:S02]  /*7d00*/  @P1 IADD3 R31, PT, PT, R31, 0x1, RZ ;  /* 0x000000011f1f1810 */ /* 0x000fe40007ffe0ff */
[----:B-1----:R-:W-:-:S05]  /*7d10*/  ISETP.NE.U32.AND P1, PT, R36, 0x1, PT ;  /* 0x000000012400780c */ /* 0x002fca0003f25070 */
[----:B------:R-:W-:Y:S01]  /*7d20*/  @!P4 IMAD.MOV R31, RZ, RZ, -R31 ;  /* 0x000000ffff1fc224 */ /* 0x000fe200078e0a1f */
[----:B------:R-:W-:Y:S02]  /*7d30*/  ISETP.NE.AND.EX P4, PT, R37, RZ, PT, P1 ;  /* 0x000000ff2500720c */ /* 0x000fe40003f85310 */
[----:B------:R-:W-:Y:S02]  /*7d40*/  @!P3 LOP3.LUT R31, RZ, R12, RZ, 0x33, !PT ;  /* 0x0000000cff1fb212 */ /* 0x000fe400078e33ff */
[----:B--2---:R-:W-:Y:S02]  /*7d50*/  ISETP.NE.U32.AND P1, PT, R48, 0x1, PT ;  /* 0x000000013000780c */ /* 0x004fe40003f25070 */
[----:B---3--:R-:W-:Y:S01]  /*7d60*/  ISETP.NE.U32.AND P2, PT, R46, 0x1, PT ;  /* 0x000000012e00780c */ /* 0x008fe20003f45070 */
[----:B------:R-:W-:Y:S01]  /*7d70*/  IMAD.MOV R37, RZ, RZ, -R31 ;  /* 0x000000ffff257224 */ /* 0x000fe200078e0a1f */
[----:B------:R-:W-:Y:S02]  /*7d80*/  SEL R33, R33, RZ, P4 ;  /* 0x000000ff21217207 */ /* 0x000fe40002000000 */
[----:B------:R-:W-:Y:S01]  /*7d90*/  ISETP.NE.AND.EX P3, PT, R47, RZ, PT, P2 ;  /* 0x000000ff2f00720c */ /* 0x000fe20003f65320 */
[----:B------:R-:W-:Y:S01]  /*7da0*/  IMAD R12, R12, R37, R41 ;  /* 0x000000250c0c7224 */ /* 0x000fe200078e0229 */
[----:B------:R-:W-:Y:S01]  /*7db0*/  ISETP.NE.AND.EX P2, PT, R49, RZ, PT, P1 ;  /* 0x000000ff3100720c */ /* 0x000fe20003f45310 */
[----:B------:R-:W-:Y:S01]  /*7dc0*/  IMAD R36, R33, UR36, RZ ;  /* 0x0000002421247c24 */ /* 0x000fe2000f8e02ff */
[----:B0-----:R-:W-:-:S02]  /*7dd0*/  ISETP.NE.U32.AND P1, PT, R50, 0x1, PT ;  /* 0x000000013200780c */ /* 0x001fc40003f25070 */
        /* <DEDUP_REMOVED lines=18> */
.L_x_2391:
[----:B------:R-:W-:Y:S05]  /*7f00*/  BSYNC.RECONVERGENT B1 ;  /* 0x0000000000017941 */ /* 0x000fea0003800200 */
.L_x_2390:
        /* <DEDUP_REMOVED lines=69> */
[----:B------:R-:W-:Y:S01]  /*8360*/  IMAD R53, R31, R38, R42 ;  /* 0x000000261f357224 */ /* 0x000fe200078e022a */
[----:B------:R-:W-:Y:S01]  /*8370*/  MOV R38, RZ ;  /* 0x000000ff00267202 */ /* 0x000fe20000000f00 */
[----:B------:R-:W-:-:S03]  /*8380*/  IMAD R31, R35, R48, RZ ;  /* 0x00000030231f7224 */ /* 0x000fc600078e02ff */
[----:B------:R-:W-:Y:S01]  /*8390*/  IABS R35, R53 ;  /* 0x0000003500237213 */ /* 0x000fe20000000000 */
[----:B------:R-:W-:-:S06]  /*83a0*/  IMAD.HI.U32 R38, R39, R31, R38 ;  /* 0x0000001f27267227 */ /* 0x000fcc00078e0026 */
[----:B------:R-:W-:-:S04]  /*83b0*/  IMAD.HI.U32 R31, R38, R35, RZ ;  /* 0x00000023261f7227 */ /* 0x000fc800078e00ff */
[----:B------:R-:W-:-:S04]  /*83c0*/  IMAD.MOV R38, RZ, RZ, -R31 ;  /* 0x000000ffff267224 */ /* 0x000fc800078e0a1f */
[C---:B------:R-:W-:Y:S02]  /*83d0*/  IMAD R35, R48.reuse, R38, R35 ;  /* 0x0000002630237224 */ /* 0x040fe400078e0223 */
[----:B------:R-:W0:Y:S03]  /*83e0*/  LDC.64 R38, c[0x0][0x390] ;  /* 0x0000e400ff267b82 */ /* 0x000e260000000a00 */
[----:B------:R-:W-:-:S13]  /*83f0*/  ISETP.GT.U32.AND P2, PT, R48, R35, PT ;  /* 0x000000233000720c */ /* 0x000fda0003f44070 */
[----:B------:R-:W-:Y:S01]  /*8400*/  @!P2 IMAD.IADD R35, R35, 0x1, -R48 ;  /* 0x000000012323a824 */ /* 0x000fe200078e0a30 */
[----:B------:R-:W-:Y:S02]  /*8410*/  @!P2 IADD3 R31, PT, PT, R31, 0x1, RZ ;  /* 0x000000011f1fa810 */ /* 0x000fe40007ffe0ff */
[----:B-1----:R-:W-:Y:S02]  /*8420*/  ISETP.NE.U32.AND P2, PT, R46, 0x1, PT ;  /* 0x000000012e00780c */ /* 0x002fe40003f45070 */
[----:B------:R-:W-:Y:S02]  /*8430*/  ISETP.GE.U32.AND P1, PT, R35, R48, PT ;  /* 0x000000302300720c */ /* 0x000fe40003f26070 */
[----:B------:R-:W1:Y:S01]  /*8440*/  LDC.64 R48, c[0x0][0x3a0] ;  /* 0x0000e800ff307b82 */ /* 0x000e620000000a00 */
[----:B------:R-:W-:Y:S02]  /*8450*/  LOP3.LUT R35, R53, R12, RZ, 0x3c, !PT ;  /* 0x0000000c35237212 */ /* 0x000fe400078e3cff */
[----:B------:R-:W-:-:S02]  /*8460*/  SHF.R.S64 R46, RZ, 0x1e, R11 ;  /* 0x0000001eff2e7819 */ /* 0x000fc4000000100b */
[----:B------:R-:W-:-:S06]  /*8470*/  ISETP.GE.AND P3, PT, R35, RZ, PT ;  /* 0x000000ff2300720c */ /* 0x000fcc0003f66270 */
[----:B------:R-:W-:Y:S01]  /*8480*/  @P1 VIADD R31, R31, 0x1 ;  /* 0x000000011f1f1836 */ /* 0x000fe20000000000 */
[----:B0-----:R-:W-:-:S04]  /*8490*/  ISETP.NE.U32.AND P1, PT, R38, 0x1, PT ;  /* 0x000000012600780c */ /* 0x001fc80003f25070 */
[----:B------:R-:W-:Y:S02]  /*84a0*/  ISETP.NE.AND.EX P4, PT, R39, RZ, PT, P1 ;  /* 0x000000ff2700720c */ /* 0x000fe40003f85310 */
[----:B------:R-:W-:Y:S01]  /*84b0*/  @!P3 IMAD.MOV R31, RZ, RZ, -R31 ;  /* 0x000000ffff1fb224 */ /* 0x000fe200078e0a1f */
[----:B------:R-:W-:Y:S02]  /*84c0*/  @!P5 LOP3.LUT R31, RZ, R12, RZ, 0x33, !PT ;  /* 0x0000000cff1fd212 */ /* 0x000fe400078e33ff */
[----:B------:R-:W-:Y:S02]  /*84d0*/  ISETP.NE.AND.EX P3, PT, R47, RZ, PT, P2 ;  /* 0x000000ff2f00720c */ /* 0x000fe40003f65320 */
[----:B------:R-:W-:Y:S02]  /*84e0*/  SEL R33, R33, RZ, P4 ;  /* 0x000000ff21217207 */ /* 0x000fe40002000000 */
[----:B-1----:R-:W-:Y:S02]  /*84f0*/  ISETP.NE.U32.AND P1, PT, R48, 0x1, PT ;  /* 0x000000013000780c */ /* 0x002fe40003f25070 */
[----:B------:R-:W-:Y:S01]  /*8500*/  IADD3 R37, PT, PT, -R31, RZ, RZ ;  /* 0x000000ff1f257210 */ /* 0x000fe20007ffe1ff */
[----:B------:R-:W-:Y:S01]  /*8510*/  IMAD R38, R33, UR36, RZ ;  /* 0x0000002421267c24 */ /* 0x000fe2000f8e02ff */
[----:B------:R-:W-:-:S02]  /*8520*/  ISETP.NE.AND.EX P2, PT, R49, RZ, PT, P1 ;  /* 0x000000ff3100720c */ /* 0x000fc40003f45310 */
        /* <DEDUP_REMOVED lines=19> */
.L_x_2393:
[----:B------:R-:W-:Y:S05]  /*8660*/  BSYNC.RECONVERGENT B1 ;  /* 0x0000000000017941 */ /* 0x000fea0003800200 */
.L_x_2392:
        /* <DEDUP_REMOVED lines=25> */
[----:B------:R-:W-:-:S04]  /*8800*/  IMAD.HI.U32 R33, R47, R33, R46 ;  /* 0x000000212f217227 */ /* 0x000fc800078e002e */
[----:B------:R-:W-:Y:S02]  /*8810*/  VIADD R46, R39, 0xffffffe ;  /* 0x0ffffffe272e7836 */ /* 0x000fe40000000000 */
[----:B------:R-:W-:Y:S02]  /*8820*/  IMAD.HI.U32 R33, R33, R12, RZ ;  /* 0x0000000c21217227 */ /* 0x000fe400078e00ff */
[----:B------:R0:W1:Y:S03]  /*8830*/  F2I.FTZ.U32.TRUNC.NTZ R47, R46 ;  /* 0x0000002e002f7305 */ /* 0x000066000021f000 */
[----:B------:R-:W-:-:S05]  /*8840*/  IADD3 R35, PT, PT, -R33, RZ, RZ ;  /* 0x000000ff21237210 */ /* 0x000fca0007ffe1ff */
[----:B------:R-:W-:Y:S02]  /*8850*/  IMAD R12, R37, R35, R12 ;  /* 0x00000023250c7224 */ /* 0x000fe400078e020c */
[----:B0-----:R-:W-:-:S03]  /*8860*/  IMAD.MOV.U32 R46, RZ, RZ, RZ ;  /* 0x000000ffff2e7224 */ /* 0x001fc600078e00ff */
[----:B------:R-:W-:Y:S02]  /*8870*/  ISETP.GT.U32.AND P2, PT, R37, R12, PT ;  /* 0x0000000c2500720c */ /* 0x000fe40003f44070 */
[----:B-1----:R-:W-:-:S05]  /*8880*/  IADD3 R35, PT, PT, RZ, -R47, RZ ;  /* 0x8000002fff237210 */ /* 0x002fca0007ffe0ff */
[----:B------:R-:W-:-:S04]  /*8890*/  IMAD R35, R35, R50, RZ ;  /* 0x0000003223237224 */ /* 0x000fc800078e02ff */
[----:B------:R-:W-:Y:S02]  /*88a0*/  IMAD.HI.U32 R46, R47, R35, R46 ;  /* 0x000000232f2e7227 */ /* 0x000fe400078e002e */
[----:B------:R-:W-:Y:S02]  /*88b0*/  @!P2 IADD3 R33, PT, PT, R33, 0x1, RZ ;  /* 0x000000012121a810 */ /* 0x000fe40007ffe0ff */
[----:B------:R-:W-:Y:S01]  /*88c0*/  @!P2 IMAD.IADD R12, R12, 0x1, -R37 ;  /* 0x000000010c0ca824 */ /* 0x000fe200078e0a25 */
[----:B------:R-:W-:-:S04]  /*88d0*/  ISETP.NE.AND P2, PT, R48, RZ, PT ;  /* 0x000000ff3000720c */ /* 0x000fc80003f45270 */
[----:B------:R-:W-:Y:S02]  /*88e0*/  ISETP.GE.U32.AND P1, PT, R12, R37, PT ;  /* 0x000000250c00720c */ /* 0x000fe40003f26070 */
[----:B------:R-:W-:-:S04]  /*88f0*/  LOP3.LUT R12, R11, R48, RZ, 0x3c, !PT ;  /* 0x000000300b0c7212 */ /* 0x000fc800078e3cff */
[----:B------:R-:W-:Y:S02]  /*8900*/  ISETP.GE.AND P3, PT, R12, RZ, PT ;  /* 0x000000ff0c00720c */ /* 0x000fe40003f66270 */
[----:B------:R-:W0:Y:S05]  /*8910*/  LDC R12, c[0x0][0x3c0] ;  /* 0x0000f000ff0c7b82 */ /* 0x000e2a0000000800 */
[----:B------:R-:W-:-:S06]  /*8920*/  @P1 VIADD R33, R33, 0x1 ;  /* 0x0000000121211836 */ /* 0x000fcc0000000000 */
[----:B------:R-:W-:Y:S01]  /*8930*/  @!P3 IMAD.MOV R33, RZ, RZ, -R33 ;  /* 0x000000ffff21b224 */ /* 0x000fe200078e0a21 */
[----:B------:R-:W-:-:S05]  /*8940*/  @!P2 LOP3.LUT R33, RZ, R48, RZ, 0x33, !PT ;  /* 0x00000030ff21a212 */ /* 0x000fca00078e33ff */
[----:B------:R-:W-:-:S04]  /*8950*/  IMAD.MOV R42, RZ, RZ, -R33 ;  /* 0x000000ffff2a7224 */ /* 0x000fc800078e0a21 */
[----:B------:R-:W-:Y:S01]  /*8960*/  IMAD R48, R48, R42, R11 ;  /* 0x0000002a30307224 */ /* 0x000fe200078e020b */
[----:B0-----:R-:W-:-:S04]  /*8970*/  IABS R52, R12 ;  /* 0x0000000c00347213 */ /* 0x001fc80000000000 */
[----:B------:R-:W-:Y:S01]  /*8980*/  IABS R37, R48 ;  /* 0x0000003000257213 */ /* 0x000fe20000000000 */
[----:B------:R-:W0:Y:S01]  /*8990*/  I2F.RP R41, R52 ;  /* 0x0000003400297306 */ /* 0x000e220000209400 */
[----:B------:R-:W-:-:S03]  /*89a0*/  ISETP.NE.AND P5, PT, R12, RZ, PT ;  /* 0x000000ff0c00720c */ /* 0x000fc60003fa5270 */
        /* <DEDUP_REMOVED lines=9> */
[----:B------:R-:W-:Y:S01]  /*8a40*/  ISETP.GE.U32.AND P1, PT, R37, R50, PT ;  /* 0x000000322500720c */ /* 0x000fe20003f26070 */
[----:B------:R0:W1:Y:S01]  /*8a50*/  F2I.FTZ.U32.TRUNC.NTZ R47, R46 ;  /* 0x0000002e002f7305 */ /* 0x000062000021f000 */
[----:B------:R-:W-:Y:S01]  /*8a60*/  LOP3.LUT R37, R48, R31, RZ, 0x3c, !PT ;  /* 0x0000001f30257212 */ /* 0x000fe200078e3cff */
[----:B------:R-:W2:Y:S03]  /*8a70*/  LDC.64 R50, c[0x0][0x3a0] ;  /* 0x0000e800ff327b82 */ /* 0x000ea60000000a00 */
[----:B------:R-:W-:Y:S01]  /*8a80*/  ISETP.GE.AND P3, PT, R37, RZ, PT ;  /* 0x000000ff2500720c */ /* 0x000fe20003f66270 */
[----:B0-----:R-:W-:-:S06]  /*8a90*/  HFMA2 R46, -RZ, RZ, 0, 0 ;  /* 0x00000000ff2e7431 */ /* 0x001fcc00000001ff */
[----:B------:R-:W-:-:S04]  /*8aa0*/  @P1 VIADD R35, R35, 0x1 ;  /* 0x0000000123231836 */ /* 0x000fc80000000000 */
[----:B------:R-:W-:Y:S02]  /*8ab0*/  IMAD.MOV.U32 R39, RZ, RZ, R35 ;  /* 0x000000ffff277224 */ /* 0x000fe400078e0023 */
[----:B-1----:R-:W-:-:S03]  /*8ac0*/  IMAD.MOV R35, RZ, RZ, -R47 ;  /* 0x000000ffff237224 */ /* 0x002fc600078e0a2f */
[----:B------:R-:W-:Y:S02]  /*8ad0*/  @!P3 IADD3 R39, PT, PT, -R39, RZ, RZ ;  /* 0x000000ff2727b210 */ /* 0x000fe40007ffe1ff */
[----:B------:R-:W-:-:S05]  /*8ae0*/  @!P2 LOP3.LUT R39, RZ, R31, RZ, 0x33, !PT ;  /* 0x0000001fff27a212 */ /* 0x000fca00078e33ff */
[----:B------:R-:W-:-:S04]  /*8af0*/  IMAD.MOV R42, RZ, RZ, -R39 ;  /* 0x000000ffff2a7224 */ /* 0x000fc800078e0a27 */
[----:B------:R-:W-:Y:S02]  /*8b00*/  IMAD R41, R31, R42, R48 ;  /* 0x0000002a1f297224 */ /* 0x000fe400078e0230 */
[----:B------:R-:W-:Y:S01]  /*8b10*/  IMAD R31, R35, R52, RZ ;  /* 0x00000034231f7224 */ /* 0x000fe200078e02ff */
[----:B------:R-:W0:Y:S02]  /*8b20*/  LDC.64 R48, c[0x0][0x398] ;  /* 0x0000e600ff307b82 */ /* 0x000e240000000a00 */
[----:B------:R-:W-:Y:S01]  /*8b30*/  IABS R35, R41 ;  /* 0x0000002900237213 */ /* 0x000fe20000000000 */
[----:B------:R-:W-:-:S06]  /*8b40*/  IMAD.HI.U32 R46, R47, R31, R46 ;  /* 0x0000001f2f2e7227 */ /* 0x000fcc00078e002e */
[----:B------:R-:W-:Y:S02]  /*8b50*/  IMAD.HI.U32 R31, R46, R35, RZ ;  /* 0x000000232e1f7227 */ /* 0x000fe400078e00ff */
[----:B------:R-:W1:Y:S02]  /*8b60*/  LDC.64 R46, c[0x0][0x390] ;  /* 0x0000e400ff2e7b82 */ /* 0x000e640000000a00 */
[----:B------:R-:W-:-:S04]  /*8b70*/  IMAD.MOV R42, RZ, RZ, -R31 ;  /* 0x000000ffff2a7224 */ /* 0x000fc800078e0a1f */
[----:B------:R-:W-:-:S05]  /*8b80*/  IMAD R35, R52, R42, R35 ;  /* 0x0000002a34237224 */ /* 0x000fca00078e0223 */
[----:B------:R-:W-:-:S13]  /*8b90*/  ISETP.GT.U32.AND P2, PT, R52, R35, PT ;  /* 0x000000233400720c */ /* 0x000fda0003f44070 */
[----:B------:R-:W-:Y:S01]  /*8ba0*/  @!P2 IMAD.IADD R35, R35, 0x1, -R52 ;  /* 0x000000012323a824 */ /* 0x000fe200078e0a34 */
[----:B------:R-:W-:Y:S02]  /*8bb0*/  @!P2 IADD3 R31, PT, PT, R31, 0x1, RZ ;  /* 0x000000011f1fa810 */ /* 0x000fe40007ffe0ff */
[----:B0-----:R-:W-:Y:S02]  /*8bc0*/  ISETP.NE.U32.AND P2, PT, R48, 0x1, PT ;  /* 0x000000013000780c */ /* 0x001fe40003f45070 */
[----:B------:R-:W-:Y:S02]  /*8bd0*/  ISETP.GE.U32.AND P1, PT, R35, R52, PT ;  /* 0x000000342300720c */ /* 0x000fe40003f26070 */
[----:B------:R-:W-:Y:S01]  /*8be0*/  LOP3.LUT R35, R41, R12, RZ, 0x3c, !PT ;  /* 0x0000000c29237212 */ /* 0x000fe200078e3cff */
[----:B------:R-:W0:Y:S01]  /*8bf0*/  LDC.64 R52, c[0x0][0x3a8] ;  /* 0x0000ea00ff347b82 */ /* 0x000e220000000a00 */
[----:B------:R-:W-:Y:S02]  /*8c00*/  SHF.R.S64 R48, RZ, 0x1e, R11 ;  /* 0x0000001eff307819 */ /* 0x000fe4000000100b */
[----:B------:R-:W-:-:S07]  /*8c10*/  ISETP.GE.AND P3, PT, R35, RZ, PT ;  /* 0x000000ff2300720c */ /* 0x000fce0003f66270 */
[----:B------:R-:W-:Y:S01]  /*8c20*/  @P1 VIADD R31, R31, 0x1 ;  /* 0x000000011f1f1836 */ /* 0x000fe20000000000 */
[----:B-1----:R-:W-:-:S04]  /*8c30*/  ISETP.NE.U32.AND P1, PT, R46, 0x1, PT ;  /* 0x000000012e00780c */ /* 0x002fc80003f25070 */
[----:B------:R-:W-:Y:S01]  /*8c40*/  ISETP.NE.AND.EX P4, PT, R47, RZ, PT, P1 ;  /* 0x000000ff2f00720c */ /* 0x000fe20003f85310 */
[----:B------:R-:W-:Y:S01]  /*8c50*/  @!P3 IMAD.MOV R31, RZ, RZ, -R31 ;  /* 0x000000ffff1fb224 */ /* 0x000fe200078e0a1f */
[----:B------:R-:W-:Y:S02]  /*8c60*/  @!P5 LOP3.LUT R31, RZ, R12, RZ, 0x33, !PT ;  /* 0x0000000cff1fd212 */ /* 0x000fe400078e33ff */
[----:B--2---:R-:W-:Y:S02]  /*8c70*/  ISETP.NE.U32.AND P1, PT, R50, 0x1, PT ;  /* 0x000000013200780c */ /* 0x004fe40003f25070 */
        /* <DEDUP_REMOVED lines=24> */
.L_x_2395:
[----:B------:R-:W-:Y:S05]  /*8e00*/  BSYNC.RECONVERGENT B1 ;  /* 0x0000000000017941 */ /* 0x000fea0003800200 */
.L_x_2394:
[-C--:B------:R-:W-:Y:S01]  /*8e10*/  ISETP.GE.U32.AND P5, PT, R25, R14.reuse, PT ;  /* 0x0000000e1900720c */ /* 0x080fe20003fa6070 */
[C---:B------:R-:W-:Y:S01]  /*8e20*/  VIADD R33, R43.reuse, 0x2a0 ;  /* 0x000002a02b217836 */ /* 0x040fe20000000000 */
[C---:B------:R-:W-:Y:S01]  /*8e30*/  IADD3 R11, PT, PT, R43.reuse, 0x2e0, RZ ;  /* 0x000002e02b0b7810 */ /* 0x040fe20007ffe0ff */
[----:B------:R-:W-:Y:S01]  /*8e40*/  VIADD R31, R43, 0x2c0 ;  /* 0x000002c02b1f7836 */ /* 0x000fe20000000000 */
[----:B------:R-:W-:Y:S01]  /*8e50*/  ISETP.GE.AND.EX P5, PT, RZ, R15, PT, P5 ;  /* 0x0000000fff00720c */ /* 0x000fe20003fa6350 */
[----:B------:R-:W-:Y:S01]  /*8e60*/  BSSY.RECONVERGENT B1, `(.L_x_2396) ;  /* 0x0000082000017945 */ /* 0x000fe20003800200 */
[-C--:B------:R-:W-:Y:S01]  /*8e70*/  ISETP.GE.U32.AND P3, PT, R27, R14.reuse, PT ;  /* 0x0000000e1b00720c */ /* 0x080fe20003f66070 */
[----:B------:R-:W-:Y:S01]  /*8e80*/  IMAD.MOV.U32 R46, RZ, RZ, -0x800000 ;  /* 0xff800000ff2e7424 */ /* 0x000fe200078e00ff */
        /* <DEDUP_REMOVED lines=29> */
[----:B------:R-:W-:Y:S02]  /*9060*/  IMAD.HI.U32 R39, R43, R14, RZ ;  /* 0x0000000e2b277227 */ /* 0x000fe400078e00ff */
[----:B------:R-:W0:Y:S03]  /*9070*/  I2F.RP R43, R50 ;  /* 0x00000032002b7306 */ /* 0x000e260000209400 */
[----:B------:R-:W-:-:S05]  /*9080*/  IADD3 R15, PT, PT, -R39, RZ, RZ ;  /* 0x000000ff270f7210 */ /* 0x000fca0007ffe1ff */
        /* <DEDUP_REMOVED lines=9> */
[----:B0-----:R-:W-:-:S04]  /*9120*/  VIADD R14, R43, 0xffffffe ;  /* 0x0ffffffe2b0e7836 */ /* 0x001fc80000000000 */
[----:B------:R0:W1:Y:S08]  /*9130*/  F2I.FTZ.U32.TRUNC.NTZ R15, R14 ;  /* 0x0000000e000f7305 */ /* 0x000070000021f000 */
        /* <DEDUP_REMOVED lines=10> */
[----:B------:R-:W0:Y:S01]  /*91e0*/  LDC R37, c[0x0][0x3c0] ;  /* 0x0000f000ff257b82 */ /* 0x000e220000000800 */
[----:B------:R-:W-:-:S05]  /*91f0*/  MOV R15, R41 ;  /* 0x00000029000f7202 */ /* 0x000fca0000000f00 */
[----:B------:R-:W-:-:S04]  /*9200*/  IMAD.HI.U32 R14, R46, R15, RZ ;  /* 0x0000000f2e0e7227 */ /* 0x000fc800078e00ff */
[----:B------:R-:W-:-:S04]  /*9210*/  IMAD.MOV R46, RZ, RZ, -R14 ;  /* 0x000000ffff2e7224 */ /* 0x000fc800078e0a0e */
[C---:B------:R-:W-:Y:S02]  /*9220*/  IMAD R15, R50.reuse, R46, R15 ;  /* 0x0000002e320f7224 */ /* 0x040fe400078e020f */
[----:B------:R-:W1:Y:S03]  /*9230*/  LDC.64 R46, c[0x0][0x390] ;  /* 0x0000e400ff2e7b82 */ /* 0x000e660000000a00 */
        /* <DEDUP_REMOVED lines=10> */
[----:B------:R-:W-:Y:S02]  /*92e0*/  IMAD.MOV.U32 R41, RZ, RZ, R14 ;  /* 0x000000ffff297224 */ /* 0x000fe400078e000e */
[----:B0-----:R-:W-:-:S08]  /*92f0*/  VIADD R15, R49, 0xffffffe ;  /* 0x0ffffffe310f7836 */ /* 0x001fd00000000000 */
[----:B------:R-:W-:Y:S02]  /*9300*/  @!P5 IADD3 R41, PT, PT, -R41, RZ, RZ ;  /* 0x000000ff2929d210 */ /* 0x000fe40007ffe1ff */
[----:B------:R-:W-:Y:S01]  /*9310*/  ISETP.NE.AND P5, PT, R35, RZ, PT ;  /* 0x000000ff2300720c */ /* 0x000fe20003fa5270 */
[----:B------:R-:W0:-:S12]  /*9320*/  F2I.FTZ.U32.TRUNC.NTZ R15, R15 ;  /* 0x0000000f000f7305 */ /* 0x000e18000021f000 */
[----:B------:R-:W-:Y:S02]  /*9330*/  @!P5 LOP3.LUT R41, RZ, R35, RZ, 0x33, !PT ;  /* 0x00000023ff29d212 */ /* 0x000fe400078e33ff */
[----:B-1----:R-:W-:-:S03]  /*9340*/  ISETP.NE.U32.AND P5, PT, R46, 0x1, PT ;  /* 0x000000012e00780c */ /* 0x002fc60003fa5070 */
[----:B------:R-:W-:Y:S01]  /*9350*/  IMAD.MOV R14, RZ, RZ, -R41 ;  /* 0x000000ffff0e7224 */ /* 0x000fe200078e0a29 */
[----:B------:R-:W-:Y:S02]  /*9360*/  ISETP.NE.AND.EX P5, PT, R47, RZ, PT, P5 ;  /* 0x000000ff2f00720c */ /* 0x000fe40003fa5350 */
[----:B------:R-:W1:Y:S01]  /*9370*/  LDC.64 R46, c[0x0][0x3a8] ;  /* 0x0000ea00ff2e7b82 */ /* 0x000e620000000a00 */
[----:B------:R-:W-:Y:S01]  /*9380*/  IMAD R50, R35, R14, R48 ;  /* 0x0000000e23327224 */ /* 0x000fe200078e0230 */
[----:B0-----:R-:W-:Y:S02]  /*9390*/  IADD3 R14, PT, PT, RZ, -R15, RZ ;  /* 0x8000000fff0e7210 */ /* 0x001fe40007ffe0ff */
[----:B------:R-:W-:-:S03]  /*93a0*/  SEL R39, R39, RZ, P5 ;  /* 0x000000ff27277207 */ /* 0x000fc60002800000 */
[----:B------:R-:W-:Y:S01]  /*93b0*/  IMAD R35, R14, R43, RZ ;  /* 0x0000002b0e237224 */ /* 0x000fe200078e02ff */
[----:B------:R-:W0:Y:S01]  /*93c0*/  LDC.64 R48, c[0x0][0x398] ;  /* 0x0000e600ff307b82 */ /* 0x000e220000000a00 */
[----:B------:R-:W-:-:S04]  /*93d0*/  IMAD.MOV.U32 R14, RZ, RZ, RZ ;  /* 0x000000ffff0e7224 */ /* 0x000fc800078e00ff */
[----:B------:R-:W-:Y:S01]  /*93e0*/  IMAD.HI.U32 R35, R15, R35, R14 ;  /* 0x000000230f237227 */ /* 0x000fe200078e000e */
[----:B------:R-:W-:-:S05]  /*93f0*/  IABS R14, R50 ;  /* 0x00000032000e7213 */ /* 0x000fca0000000000 */
[----:B------:R-:W-:-:S04]  /*9400*/  IMAD.HI.U32 R35, R35, R14, RZ ;  /* 0x0000000e23237227 */ /* 0x000fc800078e00ff */
[----:B------:R-:W-:-:S04]  /*9410*/  IMAD.MOV R15, RZ, RZ, -R35 ;  /* 0x000000ffff0f7224 */ /* 0x000fc800078e0a23 */
[----:B------:R-:W-:Y:S01]  /*9420*/  IMAD R14, R43, R15, R14 ;  /* 0x0000000f2b0e7224 */ /* 0x000fe200078e020e */
[----:B0-----:R-:W-:-:S04]  /*9430*/  ISETP.NE.U32.AND P5, PT, R48, 0x1, PT ;  /* 0x000000013000780c */ /* 0x001fc80003fa5070 */
[----:B------:R-:W-:-:S04]  /*9440*/  ISETP.NE.AND.EX P5, PT, R49, RZ, PT, P5 ;  /* 0x000000ff3100720c */ /* 0x000fc80003fa5350 */
[----:B------:R-:W-:Y:S02]  /*9450*/  SEL R41, R41, RZ, P5 ;  /* 0x000000ff29297207 */ /* 0x000fe40002800000 */
        /* <DEDUP_REMOVED lines=17> */
[----:B------:R-:W-:-:S02]  /*9570*/  SEL R35, R35, RZ, P5 ;  /* 0x000000ff23237207 */ /* 0x000fc40002800000 */
        /* <DEDUP_REMOVED lines=16> */
.L_x_2397:
[----:B------:R-:W-:Y:S05]  /*9680*/  BSYNC.RECONVERGENT B1 ;  /* 0x0000000000017941 */ /* 0x000fea0003800200 */
.L_x_2396:
        /* <DEDUP_REMOVED lines=28> */
[----:B------:R-:W-:Y:S02]  /*9850*/  @!P5 IMAD.IADD R14, R14, 0x1, -R35 ;  /* 0x000000010e0ed824 */ /* 0x000fe400078e0a23 */
[----:B------:R-:W-:-:S03]  /*9860*/  @!P5 VIADD R39, R39, 0x1 ;  /* 0x000000012727d836 */ /* 0x000fc60000000000 */
[----:B------:R-:W-:Y:S02]  /*9870*/  ISETP.GE.U32.AND P3, PT, R14, R35, PT ;  /* 0x000000230e00720c */ /* 0x000fe40003f66070 */
[----:B------:R-:W-:Y:S01]  /*9880*/  LOP3.LUT R14, R12, R43, RZ, 0x3c, !PT ;  /* 0x0000002b0c0e7212 */ /* 0x000fe200078e3cff */
[----:B------:R-:W1:Y:S01]  /*9890*/  LDC R35, c[0x0][0x3c0] ;  /* 0x0000f000ff237b82 */ /* 0x000e620000000800 */
[----:B0-----:R-:W-:Y:S02]  /*98a0*/  IADD3 R15, PT, PT, R41, 0xffffffe, RZ ;  /* 0x0ffffffe290f7810 */ /* 0x001fe40007ffe0ff */
[----:B------:R-:W-:Y:S01]  /*98b0*/  ISETP.GE.AND P5, PT, R14, RZ, PT ;  /* 0x000000ff0e00720c */ /* 0x000fe20003fa6270 */
[----:B------:R-:W-:-:S03]  /*98c0*/  HFMA2 R14, -RZ, RZ, 0, 0 ;  /* 0x00000000ff0e7431 */ /* 0x000fc600000001ff */
[----:B------:R-:W0:Y:S03]  /*98d0*/  F2I.FTZ.U32.TRUNC.NTZ R15, R15 ;  /* 0x0000000f000f7305 */ /* 0x000e26000021f000 */
[----:B------:R-:W-:Y:S01]  /*98e0*/  @P3 VIADD R39, R39, 0x1 ;  /* 0x0000000127273836 */ /* 0x000fe20000000000 */
[----:B------:R-:W-:-:S05]  /*98f0*/  ISETP.NE.AND P3, PT, R43, RZ, PT ;  /* 0x000000ff2b00720c */ /* 0x000fca0003f65270 */
[----:B------:R-:W-:Y:S01]  /*9900*/  @!P5 IADD3 R39, PT, PT, -R39, RZ, RZ ;  /* 0x000000ff2727d210 */ /* 0x000fe20007ffe1ff */
[----:B0-----:R-:W-:-:S07]  /*9910*/  IMAD.MOV R47, RZ, RZ, -R15 ;  /* 0x000000ffff2f7224 */ /* 0x001fce00078e0a0f */
[----:B------:R-:W-:Y:S02]  /*9920*/  @!P3 LOP3.LUT R39, RZ, R43, RZ, 0x33, !PT ;  /* 0x0000002bff27b212 */ /* 0x000fe400078e33ff */
        /* <DEDUP_REMOVED lines=16> */
[----:B------:R-:W-:-:S04]  /*9a30*/  LOP3.LUT R15, R50, R37, RZ, 0x3c, !PT ;  /* 0x00000025320f7212 */ /* 0x000fc800078e3cff */
[----:B------:R-:W-:Y:S02]  /*9a40*/  ISETP.GE.AND P5, PT, R15, RZ, PT ;  /* 0x000000ff0f00720c */ /* 0x000fe40003fa6270 */
[----:B------:R-:W0:Y:S05]  /*9a50*/  F2I.FTZ.U32.TRUNC.NTZ R15, R47 ;  /* 0x0000002f000f7305 */ /* 0x000e2a000021f000 */
[----:B------:R-:W-:Y:S01]  /*9a60*/  @P3 VIADD R14, R14, 0x1 ;  /* 0x000000010e0e3836 */ /* 0x000fe20000000000 */
[----:B------:R-:W-:-:S04]  /*9a70*/  ISETP.NE.AND P3, PT, R37, RZ, PT ;  /* 0x000000ff2500720c */ /* 0x000fc80003f65270 */
[----:B------:R-:W-:-:S05]  /*9a80*/  MOV R43, R14 ;  /* 0x0000000e002b7202 */ /* 0x000fca0000000f00 */
[----:B------:R-:W-:Y:S02]  /*9a90*/  @!P5 IMAD.MOV R43, RZ, RZ, -R43 ;  /* 0x000000ffff2bd224 */ /* 0x000fe400078e0a2b */
[----:B0-----:R-:W-:Y:S02]  /*9aa0*/  IMAD.MOV R41, RZ, RZ, -R15 ;  /* 0x000000ffff297224 */ /* 0x001fe400078e0a0f */
        /* <DEDUP_REMOVED lines=8> */
[----:B------:R-:W-:Y:S02]  /*9b30*/  IMAD.HI.U32 R37, R14, R41, RZ ;  /* 0x000000290e257227 */ /* 0x000fe400078e00ff */
[----:B------:R-:W1:Y:S02]  /*9b40*/  LDC.64 R14, c[0x0][0x390] ;  /* 0x0000e400ff0e7b82 */ /* 0x000e640000000a00 */
[----:B------:R-:W-:-:S04]  /*9b50*/  IMAD.MOV R48, RZ, RZ, -R37 ;  /* 0x000000ffff307224 */ /* 0x000fc800078e0a25 */
[C---:B------:R-:W-:Y:S02]  /*9b60*/  IMAD R41, R54.reuse, R48, R41 ;  /* 0x0000003036297224 */ /* 0x040fe400078e0229 */
[----:B------:R-:W2:Y:S03]  /*9b70*/  LDC.64 R48, c[0x0][0x3a0] ;  /* 0x0000e800ff307b82 */ /* 0x000ea60000000a00 */
[----:B------:R-:W-:Y:S02]  /*9b80*/  ISETP.GT.U32.AND P3, PT, R54, R41, PT ;  /* 0x000000293600720c */ /* 0x000fe40003f64070 */
[----:B-1----:R-:W-:-:S11]  /*9b90*/  ISETP.NE.U32.AND P5, PT, R14, 0x1, PT ;  /* 0x000000010e00780c */ /* 0x002fd60003fa5070 */
[----:B------:R-:W-:Y:S01]  /*9ba0*/  @!P3 VIADD R37, R37, 0x1 ;  /* 0x000000012525b836 */ /* 0x000fe20000000000 */
[-C--:B------:R-:W-:Y:S02]  /*9bb0*/  @!P3 IADD3 R41, PT, PT, R41, -R54.reuse, RZ ;  /* 0x800000362929b210 */ /* 0x080fe40007ffe0ff */
[----:B------:R-:W-:Y:S02]  /*9bc0*/  ISETP.NE.AND.EX P5, PT, R15, RZ, PT, P5 ;  /* 0x000000ff0f00720c */ /* 0x000fe40003fa5350 */
[----:B------:R-:W1:Y:S02]  /*9bd0*/  LDC.64 R14, c[0x0][0x398] ;  /* 0x0000e600ff0e7b82 */ /* 0x000e640000000a00 */
[----:B------:R-:W-:Y:S02]  /*9be0*/  SEL R39, R39, RZ, P5 ;  /* 0x000000ff27277207 */ /* 0x000fe40002800000 */
[----:B------:R-:W-:Y:S02]  /*9bf0*/  ISETP.GE.U32.AND P5, PT, R41, R54, PT ;  /* 0x000000362900720c */ /* 0x000fe40003fa6070 */
[----:B------:R-:W-:Y:S01]  /*9c00*/  LOP3.LUT R41, R52, R35, RZ, 0x3c, !PT ;  /* 0x0000002334297212 */ /* 0x000fe200078e3cff */
[----:B------:R-:W-:-:S03]  /*9c10*/  IMAD R39, R39, UR36, RZ ;  /* 0x0000002427277c24 */ /* 0x000fc6000f8e02ff */
[----:B------:R-:W-:-:S07]  /*9c20*/  ISETP.GE.AND P3, PT, R41, RZ, PT ;  /* 0x000000ff2900720c */ /* 0x000fce0003f66270 */
[----:B------:R-:W-:Y:S01]  /*9c30*/  @P5 VIADD R37, R37, 0x1 ;  /* 0x0000000125255836 */ /* 0x000fe20000000000 */
[----:B------:R-:W-:-:S05]  /*9c40*/  ISETP.NE.AND P5, PT, R35, RZ, PT ;  /* 0x000000ff2300720c */ /* 0x000fca0003fa5270 */
[----:B------:R-:W-:Y:S02]  /*9c50*/  @!P3 IADD3 R37, PT, PT, -R37, RZ, RZ ;  /* 0x000000ff2525b210 */ /* 0x000fe40007ffe1ff */
[----:B-1----:R-:W-:-:S04]  /*9c60*/  ISETP.NE.U32.AND P3, PT, R14, 0x1, PT ;  /* 0x000000010e00780c */ /* 0x002fc80003f65070 */
[----:B------:R-:W-:Y:S02]  /*9c70*/  ISETP.NE.AND.EX P3, PT, R15, RZ, PT, P3 ;  /* 0x000000ff0f00720c */ /* 0x000fe40003f65330 */
[----:B------:R-:W-:Y:S02]  /*9c80*/  @!P5 LOP3.LUT R37, RZ, R35, RZ, 0x33, !PT ;  /* 0x00000023ff25d212 */ /* 0x000fe400078e33ff */
[----:B------:R-:W-:Y:S02]  /*9c90*/  SEL R14, R43, RZ, P3 ;  /* 0x000000ff2b0e7207 */ /* 0x000fe40001800000 */
[----:B--2---:R-:W-:Y:S01]  /*9ca0*/  ISETP.NE.U32.AND P3, PT, R48, 0x1, PT ;  /* 0x000000013000780c */ /* 0x004fe20003f65070 */
[----:B------:R-:W-:Y:S01]  /*9cb0*/  IMAD.MOV R48, RZ, RZ, -R37 ;  /* 0x000000ffff307224 */ /* 0x000fe200078e0a25 */
[----:B0-----:R-:W-:Y:S01]  /*9cc0*/  ISETP.NE.U32.AND P5, PT, R50, 0x1, PT ;  /* 0x000000013200780c */ /* 0x001fe20003fa5070 */
[----:B------:R-:W-:Y:S01]  /*9cd0*/  IMAD R14, R14, UR37, R39 ;  /* 0x000000250e0e7c24 */ /* 0x000fe2000f8e0227 */
[----:B------:R-:W-:Y:S01]  /*9ce0*/  ISETP.NE.AND.EX P3, PT, R49, RZ, PT, P3 ;  /* 0x000000ff3100720c */ /* 0x000fe20003f65330 */
[----:B------:R-:W-:Y:S01]  /*9cf0*/  IMAD R35, R35, R48, R52 ;  /* 0x0000003023237224 */ /* 0x000fe200078e0234 */
        /* <DEDUP_REMOVED lines=16> */
.L_x_2399:
[----:B------:R-:W-:Y:S05]  /*9e00*/  BSYNC.RECONVERGENT B1 ;  /* 0x0000000000017941 */ /* 0x000fea0003800200 */
.L_x_2398:
        /* <DEDUP_REMOVED lines=32> */
[----:B------:R-:W-:-:S04]  /*a010*/  LOP3.LUT R14, R12, R41, RZ, 0x3c, !PT ;  /* 0x000000290c0e7212 */ /* 0x000fc800078e3cff */
[----:B------:R-:W-:Y:S01]  /*a020*/  ISETP.GE.AND P2, PT, R14, RZ, PT ;  /* 0x000000ff0e00720c */ /* 0x000fe20003f46270 */
[----:B------:R-:W0:Y:S01]  /*a030*/  F2I.FTZ.U32.TRUNC.NTZ R15, R15 ;  /* 0x0000000f000f7305 */ /* 0x000e22000021f000 */
[----:B------:R-:W-:-:S05]  /*a040*/  IMAD.MOV.U32 R14, RZ, RZ, RZ ;  /* 0x000000ffff0e7224 */ /* 0x000fca00078e00ff */
[----:B------:R-:W-:-:S06]  /*a050*/  @P3 VIADD R35, R35, 0x1 ;  /* 0x0000000123233836 */ /* 0x000fcc0000000000 */
[----:B------:R-:W-:Y:S01]  /*a060*/  @!P2 IMAD.MOV R35, RZ, RZ, -R35 ;  /* 0x000000ffff23a224 */ /* 0x000fe200078e0a23 */
[----:B------:R-:W-:Y:S02]  /*a070*/  @!P5 LOP3.LUT R35, RZ, R41, RZ, 0x33, !PT ;  /* 0x00000029ff23d212 */ /* 0x000fe400078e33ff */
[----:B0-----:R-:W-:-:S03]  /*a080*/  IADD3 R43, PT, PT, RZ, -R15, RZ ;  /* 0x8000000fff2b7210 */ /* 0x001fc60007ffe0ff */
        /* <DEDUP_REMOVED lines=32> */
[----:B-1----:R-:W-:Y:S02]  /*a290*/  HFMA2 R52, -RZ, RZ, 0, 0 ;  /* 0x00000000ff347431 */ /* 0x002fe400000001ff */
        /* <DEDUP_REMOVED lines=45> */
.L_x_2401:
[----:B------:R-:W-:Y:S05]  /*a570*/  BSYNC.RECONVERGENT B1 ;  /* 0x0000000000017941 */ /* 0x000fea0003800200 */
.L_x_2400:
        /* <DEDUP_REMOVED lines=118> */
.L_x_2403:
[----:B------:R-:W-:Y:S05]  /*ace0*/  BSYNC.RECONVERGENT B1 ;  /* 0x0000000000017941 */ /* 0x000fea0003800200 */
.L_x_2402:
        /* <DEDUP_REMOVED lines=119> */
.L_x_2405:
[----:B------:R-:W-:Y:S05]  /*b460*/  BSYNC.RECONVERGENT B1 ;  /* 0x0000000000017941 */ /* 0x000fea0003800200 */
.L_x_2404:
        /* <DEDUP_REMOVED lines=117> */
.L_x_2407:
[----:B------:R-:W-:Y:S05]  /*bbc0*/  BSYNC.RECONVERGENT B1 ;  /* 0x0000000000017941 */ /* 0x000fea0003800200 */
.L_x_2406:
        /* <DEDUP_REMOVED lines=20> */
[-C--:B------:R-:W-:Y:S01]  /*bd10*/  FFMA.SAT R10, R75, R12.reuse, 0.5 ;  /* 0x3f0000004b0a7423 */ /* 0x080fe2000000200c */
[----:B------:R-:W-:Y:S01]  /*bd20*/  FADD R69, -R47, R16 ;  /* 0x000000102f457221 */ /* 0x000fe20000000100 */
[-C--:B------:R-:W-:Y:S01]  /*bd30*/  FFMA.SAT R8, R71, R12.reuse, 0.5 ;  /* 0x3f00000047087423 */ /* 0x080fe2000000200c */
[-C--:B------:R-:W-:Y:S01]  /*bd40*/  FFMA.RM R4, R4, R11.reuse, 12582913 ;  /* 0x4b40000104047423 */ /* 0x080fe2000000400b */
[-C--:B------:R-:W-:Y:S01]  /*bd50*/  FFMA.RM R10, R10, R11.reuse, 12582913 ;  /* 0x4b4000010a0a7423 */ /* 0x080fe2000000400b */
[----:B------:R-:W-:Y:S01]  /*bd60*/  FADD R65, -R47, R20 ;  /* 0x000000142f417221 */ /* 0x000fe20000000100 */
[-C--:B------:R-:W-:Y:S01]  /*bd70*/  FFMA.SAT R16, R73, R12.reuse, 0.5 ;  /* 0x3f00000049107423 */ /* 0x080fe2000000200c */
[----:B------:R-:W-:Y:S01]  /*bd80*/  FADD R6, R4, -12583039 ;  /* 0xcb40007f04067421 */ /* 0x000fe20000000000 */
[-C--:B------:R-:W-:Y:S01]  /*bd90*/  FFMA.SAT R20, R69, R12.reuse, 0.5 ;  /* 0x3f00000045147423 */ /* 0x080fe2000000200c */
[C---:B------:R-:W-:Y:S01]  /*bda0*/  FADD R67, -R47.reuse, R18 ;  /* 0x000000122f437221 */ /* 0x040fe20000000100 */
[----:B------:R-:W-:Y:S01]  /*bdb0*/  FADD R63, -R47, R22 ;  /* 0x000000162f3f7221 */ /* 0x000fe20000000100 */
[----:B------:R-:W-:Y:S01]  /*bdc0*/  FFMA R6, R77, 1.4426950216293334961, -R6 ;  /* 0x3fb8aa3b4d067823 */ /* 0x000fe20000000806 */
[-C--:B------:R-:W-:Y:S01]  /*bdd0*/  FFMA.RM R20, R20, R11.reuse, 12582913 ;  /* 0x4b40000114147423 */ /* 0x080fe2000000400b */
[-C--:B------:R-:W-:Y:S01]  /*bde0*/  FFMA.SAT R18, R67, R12.reuse, 0.5 ;  /* 0x3f00000043127423 */ /* 0x080fe2000000200c */
[-C--:B------:R-:W-:Y:S01]  /*bdf0*/  FFMA.SAT R22, R63, R12.reuse, 0.5 ;  /* 0x3f0000003f167423 */ /* 0x080fe2000000200c */
[----:B------:R-:W-:Y:S01]  /*be00*/  FFMA R77, R77, 1.925963033500011079e-08, R6 ;  /* 0x32a570604d4d7823 */ /* 0x000fe20000000006 */
[----:B------:R-:W-:Y:S01]  /*be10*/  FADD R6, R10, -12583039 ;  /* 0xcb40007f0a067421 */ /* 0x000fe20000000000 */
[-C--:B------:R-:W-:Y:S01]  /*be20*/  FFMA.RM R18, R18, R11.reuse, 12582913 ;  /* 0x4b40000112127423 */ /* 0x080fe2000000400b */
[-C--:B------:R-:W-:Y:S01]  /*be30*/  FFMA.RM R22, R22, R11.reuse, 12582913 ;  /* 0x4b40000116167423 */ /* 0x080fe2000000400b */
[----:B------:R-:W-:Y:S01]  /*be40*/  FADD R61, -R47, R24 ;  /* 0x000000182f3d7221 */ /* 0x000fe20000000100 */
[C---:B------:R-:W-:Y:S01]  /*be50*/  FFMA R14, R75.reuse, 1.4426950216293334961, -R6 ;  /* 0x3fb8aa3b4b0e7823 */ /* 0x040fe20000000806 */
[-C--:B------:R-:W-:Y:S01]  /*be60*/  FFMA.RM R6, R8, R11.reuse, 12582913 ;  /* 0x4b40000108067423 */ /* 0x080fe2000000400b */
[-C--:B------:R-:W-:Y:S01]  /*be70*/  FFMA.RM R8, R16, R11.reuse, 12582913 ;  /* 0x4b40000110087423 */ /* 0x080fe2000000400b */
[----:B------:R-:W2:Y:S01]  /*be80*/  MUFU.EX2 R77, R77 ;  /* 0x0000004d004d7308 */ /* 0x000ea20000000800 */
[----:B------:R-:W-:Y:S01]  /*be90*/  FFMA R75, R75, 1.925963033500011079e-08, R14 ;  /* 0x32a570604b4b7823 */ /* 0x000fe2000000000e */
[----:B------:R-:W-:Y:S01]  /*bea0*/  FADD R14, R6, -12583039 ;  /* 0xcb40007f060e7421 */ /* 0x000fe20000000000 */
[----:B------:R-:W-:Y:S01]  /*beb0*/  FADD R16, R8, -12583039 ;  /* 0xcb40007f08107421 */ /* 0x000fe20000000000 */
[----:B------:R-:W-:Y:S01]  /*bec0*/  FADD R24, R22, -12583039 ;  /* 0xcb40007f16187421 */ /* 0x000fe20000000000 */
[----:B------:R-:W-:Y:S01]  /*bed0*/  SHF.L.U32 R4, R4, 0x17, RZ ;  /* 0x0000001704047819 */ /* 0x000fe200000006ff */
[----:B------:R-:W-:Y:S01]  /*bee0*/  FFMA R14, R71, 1.4426950216293334961, -R14 ;  /* 0x3fb8aa3b470e7823 */ /* 0x000fe2000000080e */
[----:B------:R-:W-:Y:S01]  /*bef0*/  FFMA R16, R73, 1.4426950216293334961, -R16 ;  /* 0x3fb8aa3b49107823 */ /* 0x000fe20000000810 */
[----:B------:R-:W-:Y:S01]  /*bf00*/  FFMA R24, R63, 1.4426950216293334961, -R24 ;  /* 0x3fb8aa3b3f187823 */ /* 0x000fe20000000818 */
[----:B------:R-:W-:Y:S01]  /*bf10*/  FADD R59, -R47, R26 ;  /* 0x0000001a2f3b7221 */ /* 0x000fe20000000100 */
[----:B------:R-:W-:Y:S01]  /*bf20*/  FFMA R71, R71, 1.925963033500011079e-08, R14 ;  /* 0x32a5706047477823 */ /* 0x000fe2000000000e */
[----:B------:R-:W-:Y:S01]  /*bf30*/  FADD R14, R20, -12583039 ;  /* 0xcb40007f140e7421 */ /* 0x000fe20000000000 */
[----:B------:R-:W-:Y:S01]  /*bf40*/  FFMA R73, R73, 1.925963033500011079e-08, R16 ;  /* 0x32a5706049497823 */ /* 0x000fe20000000010 */
[----:B------:R-:W-:Y:S01]  /*bf50*/  FADD R16, R18, -12583039 ;  /* 0xcb40007f12107421 */ /* 0x000fe20000000000 */
[----:B------:R-:W-:Y:S01]  /*bf60*/  FFMA R63, R63, 1.925963033500011079e-08, R24 ;  /* 0x32a570603f3f7823 */ /* 0x000fe20000000018 */
[----:B------:R-:W-:Y:S01]  /*bf70*/  FFMA R14, R69, 1.4426950216293334961, -R14 ;  /* 0x3fb8aa3b450e7823 */ /* 0x000fe2000000080e */
[-C--:B------:R-:W-:Y:S01]  /*bf80*/  FFMA.SAT R24, R61, R12.reuse, 0.5 ;  /* 0x3f0000003d187423 */ /* 0x080fe2000000200c */
[----:B------:R-:W-:Y:S01]  /*bf90*/  FFMA R16, R67, 1.4426950216293334961, -R16 ;  /* 0x3fb8aa3b43107823 */ /* 0x000fe20000000810 */
[-C--:B------:R-:W-:Y:S01]  /*bfa0*/  FFMA.SAT R26, R59, R12.reuse, 0.5 ;  /* 0x3f0000003b1a7423 */ /* 0x080fe2000000200c */
[----:B------:R-:W-:Y:S01]  /*bfb0*/  FFMA R69, R69, 1.925963033500011079e-08, R14 ;  /* 0x32a5706045457823 */ /* 0x000fe2000000000e */
[-C--:B------:R-:W-:Y:S01]  /*bfc0*/  FFMA.SAT R14, R65, R12.reuse, 0.5 ;  /* 0x3f000000410e7423 */ /* 0x080fe2000000200c */
[----:B------:R-:W-:Y:S01]  /*bfd0*/  FFMA R67, R67, 1.925963033500011079e-08, R16 ;  /* 0x32a5706043437823 */ /* 0x000fe20000000010 */
[-C--:B------:R-:W-:Y:S01]  /*bfe0*/  FFMA.RM R24, R24, R11.reuse, 12582913 ;  /* 0x4b40000118187423 */ /* 0x080fe2000000400b */
[-C--:B------:R-:W-:Y:S01]  /*bff0*/  FFMA.RM R26, R26, R11.reuse, 12582913 ;  /* 0x4b4000011a1a7423 */ /* 0x080fe2000000400b */
[-C--:B------:R-:W-:Y:S01]  /*c000*/  FFMA.RM R14, R14, R11.reuse, 12582913 ;  /* 0x4b4000010e0e7423 */ /* 0x080fe2000000400b */
[C---:B------:R-:W-:Y:S01]  /*c010*/  FADD R57, -R47.reuse, R28 ;  /* 0x0000001c2f397221 */ /* 0x040fe20000000100 */
[C---:B------:R-:W-:Y:S01]  /*c020*/  FADD R55, -R47.reuse, R40 ;  /* 0x000000282f377221 */ /* 0x040fe20000000100 */
[----:B------:R-:W-:Y:S01]  /*c030*/  FADD R51, -R47, R30 ;  /* 0x0000001e2f337221 */ /* 0x000fe20000000100 */
[----:B------:R-:W-:Y:S01]  /*c040*/  FADD R16, R14, -12583039 ;  /* 0xcb40007f0e107421 */ /* 0x000fe20000000000 */
[-C--:B------:R-:W-:Y:S01]  /*c050*/  FFMA.SAT R28, R57, R12.reuse, 0.5 ;  /* 0x3f000000391c7423 */ /* 0x080fe2000000200c */
[-C--:B------:R-:W-:Y:S01]  /*c060*/  FFMA.SAT R30, R55, R12.reuse, 0.5 ;  /* 0x3f000000371e7423 */ /* 0x080fe2000000200c */
[----:B------:R-:W-:Y:S01]  /*c070*/  FADD R49, -R47, R32 ;  /* 0x000000202f317221 */ /* 0x000fe20000000100 */
[----:B------:R-:W-:Y:S01]  /*c080*/  FFMA R16, R65, 1.4426950216293334961, -R16 ;  /* 0x3fb8aa3b41107823 */ /* 0x000fe20000000810 */
[-C--:B------:R-:W-:Y:S01]  /*c090*/  FFMA.RM R28, R28, R11.reuse, 12582913 ;  /* 0x4b4000011c1c7423 */ /* 0x080fe2000000400b */
[----:B------:R-:W-:Y:S01]  /*c0a0*/  FFMA.RM R30, R30, R11, 12582913 ;  /* 0x4b4000011e1e7423 */ /* 0x000fe2000000400b */
[----:B------:R-:W-:Y:S01]  /*c0b0*/  FFMA.SAT R32, R51, R12, 0.5 ;  /* 0x3f00000033207423 */ /* 0x000fe2000000200c */
[----:B------:R-:W-:Y:S01]  /*c0c0*/  FFMA R65, R65, 1.925963033500011079e-08, R16 ;  /* 0x32a5706041417823 */ /* 0x000fe20000000010 */
[----:B--2---:R-:W-:Y:S01]  /*c0d0*/  FMUL R16, R4, R77 ;  /* 0x0000004d04107220 */ /* 0x004fe20000400000 */
[----:B------:R-:W-:-:S02]  /*c0e0*/  IMAD.SHL.U32 R4, R10, 0x800000, RZ ;  /* 0x008000000a047824 */ /* 0x000fc400078e00ff */
[----:B------:R-:W-:Y:S01]  /*c0f0*/  FADD R10, R24, -12583039 ;  /* 0xcb40007f180a7421 */ /* 0x000fe20000000000 */
[-C--:B------:R-:W-:Y:S01]  /*c100*/  FFMA.RM R32, R32, R11.reuse, 12582913 ;  /* 0x4b40000120207423 */ /* 0x080fe2000000400b */
[----:B------:R-:W-:Y:S01]  /*c110*/  FADD R53, -R47, R34 ;  /* 0x000000222f357221 */ /* 0x000fe20000000100 */
[----:B------:R-:W-:Y:S01]  /*c120*/  MUFU.EX2 R65, R65 ;  /* 0x0000004100417308 */ /* 0x000fe20000000800 */
[----:B------:R-:W-:Y:S01]  /*c130*/  FFMA R10, R61, 1.4426950216293334961, -R10 ;  /* 0x3fb8aa3b3d0a7823 */ /* 0x000fe2000000080a */
[-C--:B------:R-:W-:Y:S01]  /*c140*/  FFMA.SAT R34, R49, R12.reuse, 0.5 ;  /* 0x3f00000031227423 */ /* 0x080fe2000000200c */
[----:B------:R-:W-:Y:S01]  /*c150*/  SHF.L.U32 R14, R14, 0x17, RZ ;  /* 0x000000170e0e7819 */ /* 0x000fe200000006ff */
[----:B------:R-:W-:Y:S01]  /*c160*/  FFMA.SAT R40, R53, R12, 0.5 ;  /* 0x3f00000035287423 */ /* 0x000fe2000000200c */
[----:B------:R-:W-:Y:S01]  /*c170*/  FFMA R61, R61, 1.925963033500011079e-08, R10 ;  /* 0x32a570603d3d7823 */ /* 0x000fe2000000000a */
[----:B------:R-:W-:Y:S01]  /*c180*/  FADD R10, R26, -12583039 ;  /* 0xcb40007f1a0a7421 */ /* 0x000fe20000000000 */
[-C--:B------:R-:W-:Y:S01]  /*c190*/  FFMA.RM R34, R34, R11.reuse, 12582913 ;  /* 0x4b40000122227423 */ /* 0x080fe2000000400b */
[----:B------:R-:W-:Y:S01]  /*c1a0*/  FFMA.RM R40, R40, R11, 12582913 ;  /* 0x4b40000128287423 */ /* 0x000fe2000000400b */
[----:B------:R-:W-:Y:S01]  /*c1b0*/  FADD R41, -R47, R36 ;  /* 0x000000242f297221 */ /* 0x000fe20000000100 */
[----:B------:R-:W-:Y:S01]  /*c1c0*/  FFMA R10, R59, 1.4426950216293334961, -R10 ;  /* 0x3fb8aa3b3b0a7823 */ /* 0x000fe2000000080a */
[C---:B------:R-:W-:Y:S01]  /*c1d0*/  FADD R31, -R47.reuse, R38 ;  /* 0x000000262f1f7221 */ /* 0x040fe20000000100 */
        /* <DEDUP_REMOVED lines=9> */
[----:B------:R-:W-:-:S02]  /*c270*/  IMAD.SHL.U32 R6, R6, 0x800000, RZ ;  /* 0x0080000006067824 */ /* 0x000fc400078e00ff */
[----:B------:R-:W-:Y:S01]  /*c280*/  FFMA.SAT R52, R35, R12, 0.5 ;  /* 0x3f00000023347423 */ /* 0x000fe2000000200c */
[----:B------:R-:W-:Y:S01]  /*c290*/  FFMA R57, R57, 1.925963033500011079e-08, R10 ;  /* 0x32a5706039397823 */ /* 0x000fe2000000000a */
[----:B------:R-:W-:Y:S02]  /*c2a0*/  IMAD.SHL.U32 R10, R20, 0x800000, RZ ;  /* 0x00800000140a7824 */ /* 0x000fe400078e00ff */
[----:B------:R-:W-:Y:S01]  /*c2b0*/  FADD R20, R30, -12583039 ;  /* 0xcb40007f1e147421 */ /* 0x000fe20000000000 */
[----:B------:R-:W-:Y:S01]  /*c2c0*/  SHF.L.U32 R8, R8, 0x17, RZ ;  /* 0x0000001708087819 */ /* 0x000fe200000006ff */
[----:B------:R-:W-:Y:S01]  /*c2d0*/  IMAD.SHL.U32 R18, R18, 0x800000, RZ ;  /* 0x0080000012127824 */ /* 0x000fe200078e00ff */
[----:B------:R-:W3:Y:S01]  /*c2e0*/  MUFU.EX2 R71, R71 ;  /* 0x0000004700477308 */ /* 0x000ee20000000800 */
[----:B------:R-:W-:Y:S01]  /*c2f0*/  FFMA R20, R55, 1.4426950216293334961, -R20 ;  /* 0x3fb8aa3b37147823 */ /* 0x000fe20000000814 */
[C---:B------:R-:W-:Y:S01]  /*c300*/  FADD R39, -R47.reuse, R58 ;  /* 0x0000003a2f277221 */ /* 0x040fe20000000100 */
[----:B------:R-:W-:Y:S01]  /*c310*/  FADD R47, -R47, R60 ;  /* 0x0000003c2f2f7221 */ /* 0x000fe20000000100 */
[----:B------:R-:W-:-:S02]  /*c320*/  IMAD.SHL.U32 R22, R22, 0x800000, RZ ;  /* 0x0080000016167824 */ /* 0x000fc400078e00ff */
[----:B------:R-:W-:Y:S01]  /*c330*/  FFMA R55, R55, 1.925963033500011079e-08, R20 ;  /* 0x32a5706037377823 */ /* 0x000fe20000000014 */
[----:B------:R-:W-:Y:S01]  /*c340*/  FADD R20, R32, -12583039 ;  /* 0xcb40007f20147421 */ /* 0x000fe20000000000 */
[----:B------:R-:W-:Y:S01]  /*c350*/  FFMA.SAT R54, R47, R12, 0.5 ;  /* 0x3f0000002f367423 */ /* 0x000fe2000000200c */
[----:B------:R-:W4:Y:S01]  /*c360*/  MUFU.EX2 R73, R73 ;  /* 0x0000004900497308 */ /* 0x000f220000000800 */
[----:B--2---:R-:W-:Y:S01]  /*c370*/  FMUL R4, R4, R75 ;  /* 0x0000004b04047220 */ /* 0x004fe20000400000 */
[C---:B------:R-:W-:Y:S01]  /*c380*/  FFMA R20, R51.reuse, 1.4426950216293334961, -R20 ;  /* 0x3fb8aa3b33147823 */ /* 0x040fe20000000814 */
[----:B------:R-:W-:Y:S01]  /*c390*/  IMAD.SHL.U32 R24, R24, 0x800000, RZ ;  /* 0x0080000018187824 */ /* 0x000fe200078e00ff */
[----:B------:R-:W-:Y:S01]  /*c3a0*/  SHF.L.U32 R26, R26, 0x17, RZ ;  /* 0x000000171a1a7819 */ /* 0x000fe200000006ff */
[----:B------:R-:W-:Y:S02]  /*c3b0*/  IMAD.SHL.U32 R28, R28, 0x800000, RZ ;  /* 0x008000001c1c7824 */ /* 0x000fe400078e00ff */
[----:B------:R-:W-:Y:S01]  /*c3c0*/  FFMA R51, R51, 1.925963033500011079e-08, R20 ;  /* 0x32a5706033337823 */ /* 0x000fe20000000014 */
[----:B------:R-:W-:Y:S01]  /*c3d0*/  FMUL R20, R14, R65 ;  /* 0x000000410e147220 */ /* 0x000fe20000400000 */
[----:B------:R-:W-:Y:S01]  /*c3e0*/  FADD R14, R34, -12583039 ;  /* 0xcb40007f220e7421 */ /* 0x000fe20000000000 */
[----:B------:R-:W2:Y:S01]  /*c3f0*/  MUFU.EX2 R69, R69 ;  /* 0x0000004500457308 */ /* 0x000ea20000000800 */
[----:B---3--:R-:W-:Y:S01]  /*c400*/  FMUL R6, R6, R71 ;  /* 0x0000004706067220 */ /* 0x008fe20000400000 */
[----:B------:R-:W-:-:S02]  /*c410*/  IMAD.SHL.U32 R30, R30, 0x800000, RZ ;  /* 0x008000001e1e7824 */ /* 0x000fc400078e00ff */
[----:B------:R-:W-:-:S04]  /*c420*/  FFMA R14, R49, 1.4426950216293334961, -R14 ;  /* 0x3fb8aa3b310e7823 */ /* 0x000fc8000000080e */
[----:B------:R-:W-:Y:S01]  /*c430*/  FFMA R49, R49, 1.925963033500011079e-08, R14 ;  /* 0x32a5706031317823 */ /* 0x000fe2000000000e */
[----:B------:R-:W-:Y:S01]  /*c440*/  FADD R14, R40, -12583039 ;  /* 0xcb40007f280e7421 */ /* 0x000fe20000000000 */
[----:B------:R-:W-:Y:S01]  /*c450*/  MUFU.EX2 R50, R51 ;  /* 0x0000003300327308 */ /* 0x000fe20000000800 */
[----:B----4-:R-:W-:Y:S02]  /*c460*/  FMUL R8, R8, R73 ;  /* 0x0000004908087220 */ /* 0x010fe40000400000 */
[----:B------:R-:W-:-:S04]  /*c470*/  FFMA R14, R53, 1.4426950216293334961, -R14 ;  /* 0x3fb8aa3b350e7823 */ /* 0x000fc8000000080e */
[----:B------:R-:W-:Y:S01]  /*c480*/  FFMA R53, R53, 1.925963033500011079e-08, R14 ;  /* 0x32a5706035357823 */ /* 0x000fe2000000000e */
[----:B------:R-:W-:Y:S01]  /*c490*/  FFMA.SAT R14, R41, R12, 0.5 ;  /* 0x3f000000290e7423 */ /* 0x000fe2000000200c */
[----:B------:R-:W3:Y:S01]  /*c4a0*/  MUFU.EX2 R67, R67 ;  /* 0x0000004300437308 */ /* 0x000ee20000000800 */
[----:B--2---:R-:W-:Y:S02]  /*c4b0*/  FMUL R10, R10, R69 ;  /* 0x000000450a0a7220 */ /* 0x004fe40000400000 */
[----:B------:R-:W-:-:S04]  /*c4c0*/  FFMA.RM R14, R14, R11, 12582913 ;  /* 0x4b4000010e0e7423 */ /* 0x000fc8000000400b */
[C---:B------:R-:W-:Y:S01]  /*c4d0*/  FADD R36, R14.reuse, -12583039 ;  /* 0xcb40007f0e247421 */ /* 0x040fe20000000000 */
[----:B------:R-:W2:Y:S01]  /*c4e0*/  MUFU.EX2 R63, R63 ;  /* 0x0000003f003f7308 */ /* 0x000ea20000000800 */
[----:B------:R-:W-:Y:S02]  /*c4f0*/  SHF.L.U32 R14, R14, 0x17, RZ ;  /* 0x000000170e0e7819 */ /* 0x000fe400000006ff */
        /* <DEDUP_REMOVED lines=12> */
[-C--:B------:R-:W-:Y:S01]  /*c5c0*/  FFMA.SAT R38, R13, R12.reuse, 0.5 ;  /* 0x3f0000000d267423 */ /* 0x080fe2000000200c */
[----:B------:R-:W-:Y:S01]  /*c5d0*/  SHF.L.U32 R31, R32, 0x17, RZ ;  /* 0x00000017201f7819 */ /* 0x000fe200000006ff */
[----:B------:R-:W-:Y:S02]  /*c5e0*/  IMAD.SHL.U32 R32, R34, 0x800000, RZ ;  /* 0x0080000022207824 */ /* 0x000fe400078e00ff */
[----:B------:R-:W-:Y:S01]  /*c5f0*/  FFMA.SAT R34, R33, R12, 0.5 ;  /* 0x3f00000021227423 */ /* 0x000fe2000000200c */
[----:B------:R-:W-:Y:S01]  /*c600*/  FFMA.RM R38, R38, R11, 12582913 ;  /* 0x4b40000126267423 */ /* 0x000fe2000000400b */
[----:B------:R-:W2:Y:S01]  /*c610*/  MUFU.EX2 R49, R49 ;  /* 0x0000003100317308 */ /* 0x000ea20000000800 */
[----:B------:R-:W-:Y:S01]  /*c620*/  FMUL R31, R31, R50 ;  /* 0x000000321f1f7220 */ /* 0x000fe20000400000 */
[----:B----4-:R-:W-:Y:S01]  /*c630*/  FMUL R24, R24, R61 ;  /* 0x0000003d18187220 */ /* 0x010fe20000400000 */
[----:B------:R-:W-:Y:S01]  /*c640*/  FADD R42, R38, -12583039 ;  /* 0xcb40007f262a7421 */ /* 0x000fe20000000000 */
[----:B---3--:R-:W-:-:S03]  /*c650*/  FMUL R26, R26, R59 ;  /* 0x0000003b1a1a7220 */ /* 0x008fc60000400000 */
[C---:B------:R-:W-:Y:S01]  /*c660*/  FFMA R42, R13.reuse, 1.4426950216293334961, -R42 ;  /* 0x3fb8aa3b0d2a7823 */ /* 0x040fe2000000082a */
[----:B------:R-:W3:Y:S03]  /*c670*/  MUFU.EX2 R57, R57 ;  /* 0x0000003900397308 */ /* 0x000ee60000000800 */
[----:B------:R-:W-:Y:S01]  /*c680*/  FFMA R48, R13, 1.925963033500011079e-08, R42 ;  /* 0x32a570600d307823 */ /* 0x000fe2000000002a */
[----:B------:R-:W-:-:S04]  /*c690*/  FFMA.SAT R42, R37, R12, 0.5 ;  /* 0x3f000000252a7423 */ /* 0x000fc8000000200c */
[----:B------:R-:W-:Y:S01]  /*c6a0*/  FFMA.RM R13, R42, R11, 12582913 ;  /* 0x4b4000012a0d7423 */ /* 0x000fe2000000400b */
[----:B------:R-:W4:Y:S01]  /*c6b0*/  MUFU.EX2 R55, R55 ;  /* 0x0000003700377308 */ /* 0x000f220000000800 */
[----:B--2---:R-:W-:Y:S02]  /*c6c0*/  FMUL R32, R32, R49 ;  /* 0x0000003120207220 */ /* 0x004fe40000400000 */
[C---:B------:R-:W-:Y:S01]  /*c6d0*/  FADD R42, R13.reuse, -12583039 ;  /* 0xcb40007f0d2a7421 */ /* 0x040fe20000000000 */
[----:B------:R-:W-:-:S03]  /*c6e0*/  SHF.L.U32 R13, R13, 0x17, RZ ;  /* 0x000000170d0d7819 */ /* 0x000fc600000006ff */
[C---:B------:R-:W-:Y:S01]  /*c6f0*/  FFMA R42, R37.reuse, 1.4426950216293334961, -R42 ;  /* 0x3fb8aa3b252a7823 */ /* 0x040fe2000000082a */
[----:B------:R-:W-:Y:S01]  /*c700*/  MUFU.EX2 R41, R41 ;  /* 0x0000002900297308 */ /* 0x000fe20000000800 */
[----:B---3--:R-:W-:Y:S02]  /*c710*/  FMUL R28, R28, R57 ;  /* 0x000000391c1c7220 */ /* 0x008fe40000400000 */
[----:B------:R-:W-:Y:S01]  /*c720*/  FFMA R37, R37, 1.925963033500011079e-08, R42 ;  /* 0x32a5706025257823 */ /* 0x000fe2000000002a */
[----:B------:R-:W-:-:S04]  /*c730*/  FFMA.SAT R42, R15, R12, 0.5 ;  /* 0x3f0000000f2a7423 */ /* 0x000fc8000000200c */
[----:B------:R-:W-:Y:S01]  /*c740*/  FFMA.RM R42, R42, R11, 12582913 ;  /* 0x4b4000012a2a7423 */ /* 0x000fe2000000400b */
[----:B----4-:R-:W-:Y:S02]  /*c750*/  FMUL R30, R30, R55 ;  /* 0x000000371e1e7220 */ /* 0x010fe40000400000 */
[----:B------:R-:W-:Y:S01]  /*c760*/  MUFU.EX2 R55, R48 ;  /* 0x0000003000377308 */ /* 0x000fe20000000800 */
[----:B------:R-:W-:-:S04]  /*c770*/  FADD R50, R42, -12583039 ;  /* 0xcb40007f2a327421 */ /* 0x000fc80000000000 */
        /* <DEDUP_REMOVED lines=9> */
[----:B------:R-:W-:Y:S02]  /*c810*/  IMAD.SHL.U32 R33, R40, 0x800000, RZ ;  /* 0x0080000028217824 */ /* 0x000fe400078e00ff */
[----:B------:R-:W-:-:S03]  /*c820*/  FFMA.RM R40, R52, R11, 12582913 ;  /* 0x4b40000134287423 */ /* 0x000fc6000000400b */
[----:B------:R-:W-:Y:S01]  /*c830*/  MUFU.EX2 R51, R51 ;  /* 0x0000003300337308 */ /* 0x000fe20000000800 */
[----:B--2---:R-:W-:Y:S01]  /*c840*/  FMUL R33, R33, R34 ;  /* 0x0000002221217220 */ /* 0x004fe20000400000 */
[C---:B------:R-:W-:Y:S01]  /*c850*/  FADD R34, R40.reuse, -12583039 ;  /* 0xcb40007f28227421 */ /* 0x040fe20000000000 */
[----:B------:R-:W-:-:S03]  /*c860*/  SHF.L.U32 R40, R40, 0x17, RZ ;  /* 0x0000001728287819 */ /* 0x000fc600000006ff */
[C---:B------:R-:W-:Y:S02]  /*c870*/  FFMA R34, R35.reuse, 1.4426950216293334961, -R34 ;  /* 0x3fb8aa3b23227823 */ /* 0x040fe40000000822 */
[----:B------:R-:W2:Y:S02]  /*c880*/  MUFU.EX2 R50, R50 ;  /* 0x0000003200327308 */ /* 0x000ea40000000800 */
[----:B------:R-:W-:Y:S01]  /*c890*/  FFMA R52, R35, 1.925963033500011079e-08, R34 ;  /* 0x32a5706023347823 */ /* 0x000fe20000000022 */
[----:B------:R-:W-:Y:S01]  /*c8a0*/  FADD R35, RZ, R16 ;  /* 0x00000010ff237221 */ /* 0x000fe20000000000 */
[----:B------:R-:W-:-:S03]  /*c8b0*/  FFMA.SAT R34, R39, R12, 0.5 ;  /* 0x3f00000027227423 */ /* 0x000fc6000000200c */
[----:B------:R-:W-:Y:S01]  /*c8c0*/  FADD R35, R35, R4 ;  /* 0x0000000423237221 */ /* 0x000fe20000000000 */
[-C--:B------:R-:W-:Y:S01]  /*c8d0*/  FFMA.RM R12, R34, R11.reuse, 12582913 ;  /* 0x4b400001220c7423 */ /* 0x080fe2000000400b */
[----:B------:R-:W-:Y:S02]  /*c8e0*/  FFMA.RM R11, R54, R11, 12582913 ;  /* 0x4b400001360b7423 */ /* 0x000fe4000000400b */
[----:B------:R-:W-:Y:S01]  /*c8f0*/  FADD R35, R35, R6 ;  /* 0x0000000623237221 */ /* 0x000fe20000000000 */
[C---:B------:R-:W-:Y:S01]  /*c900*/  FADD R34, R12.reuse, -12583039 ;  /* 0xcb40007f0c227421 */ /* 0x040fe20000000000 */
[----:B------:R4:W-:Y:S01]  /*c910*/  MUFU.EX2 R54, R37 ;  /* 0x0000002500367308 */ /* 0x0009e20000000800 */
[----:B------:R-:W-:Y:S02]  /*c920*/  IMAD.SHL.U32 R12, R12, 0x800000, RZ ;  /* 0x008000000c0c7824 */ /* 0x000fe400078e00ff */
[----:B------:R-:W-:Y:S01]  /*c930*/  FADD R35, R35, R8 ;  /* 0x0000000823237221 */ /* 0x000fe20000000000 */
[----:B------:R-:W-:-:S03]  /*c940*/  FFMA R34, R39, 1.4426950216293334961, -R34 ;  /* 0x3fb8aa3b27227823 */ /* 0x000fc60000000822 */
[----:B------:R-:W-:Y:S01]  /*c950*/  FADD R35, R35, R10 ;  /* 0x0000000a23237221 */ /* 0x000fe20000000000 */
[----:B------:R-:W-:Y:S01]  /*c960*/  FFMA R49, R39, 1.925963033500011079e-08, R34 ;  /* 0x32a5706027317823 */ /* 0x000fe20000000022 */
[C---:B------:R-:W-:Y:S01]  /*c970*/  FADD R34, R11.reuse, -12583039 ;  /* 0xcb40007f0b227421 */ /* 0x040fe20000000000 */
[----:B------:R-:W-:Y:S02]  /*c980*/  IMAD.SHL.U32 R11, R11, 0x800000, RZ ;  /* 0x008000000b0b7824 */ /* 0x000fe400078e00ff */
[----:B------:R-:W-:Y:S01]  /*c990*/  FADD R35, R35, R18 ;  /* 0x0000001223237221 */ /* 0x000fe20000000000 */
[----:B------:R-:W-:Y:S01]  /*c9a0*/  FFMA R34, R47, 1.4426950216293334961, -R34 ;  /* 0x3fb8aa3b2f227823 */ /* 0x000fe20000000822 */
[----:B------:R-:W-:Y:S02]  /*c9b0*/  MUFU.EX2 R49, R49 ;  /* 0x0000003100317308 */ /* 0x000fe40000000800 */
[----:B------:R-:W-:Y:S01]  /*c9c0*/  FADD R35, R35, R20 ;  /* 0x0000001423237221 */ /* 0x000fe20000000000 */
[----:B------:R-:W-:Y:S01]  /*c9d0*/  FFMA R47, R47, 1.925963033500011079e-08, R34 ;  /* 0x32a570602f2f7823 */ /* 0x000fe20000000022 */
[----:B------:R-:W-:-:S02]  /*c9e0*/  FMUL R34, R14, R41 ;  /* 0x000000290e227220 */ /* 0x000fc40000400000 */
[----:B------:R-:W-:Y:S02]  /*c9f0*/  FADD R35, R35, R22 ;  /* 0x0000001623237221 */ /* 0x000fe40000000000 */
[----:B------:R-:W5:Y:S02]  /*ca00*/  MUFU.EX2 R41, R52 ;  /* 0x0000003400297308 */ /* 0x000f640000000800 */
[----:B------:R-:W-:-:S04]  /*ca10*/  FADD R35, R35, R24 ;  /* 0x0000001823237221 */ /* 0x000fc80000000000 */
[----:B------:R-:W-:Y:S02]  /*ca20*/  FADD R35, R35, R26 ;  /* 0x0000001a23237221 */ /* 0x000fe40000000000 */
[----:B------:R-:W1:Y:S02]  /*ca30*/  MUFU.EX2 R46, R47 ;  /* 0x0000002f002e7308 */ /* 0x000e640000000800 */
[----:B------:R-:W-:Y:S01]  /*ca40*/  FADD R39, R35, R28 ;  /* 0x0000001c23277221 */ /* 0x000fe20000000000 */
[----:B---3--:R-:W-:Y:S01]  /*ca50*/  FMUL R35, R36, R53 ;  /* 0x0000003524237220 */ /* 0x008fe20000400000 */
[----:B------:R-:W-:Y:S02]  /*ca60*/  IMAD.SHL.U32 R36, R38, 0x800000, RZ ;  /* 0x0080000026247824 */ /* 0x000fe400078e00ff */
[----:B------:R-:W-:Y:S01]  /*ca70*/  FADD R14, R39, R30 ;  /* 0x0000001e270e7221 */ /* 0x000fe20000000000 */
[----:B------:R-:W-:Y:S02]  /*ca80*/  IMAD.SHL.U32 R38, R42, 0x800000, RZ ;  /* 0x008000002a267824 */ /* 0x000fe400078e00ff */
[----:B------:R-:W-:Y:S01]  /*ca90*/  FMUL R36, R36, R55 ;  /* 0x0000003724247220 */ /* 0x000fe20000400000 */
[----:B--2---:R-:W-:Y:S01]  /*caa0*/  FMUL R39, R15, R50 ;  /* 0x000000320f277220 */ /* 0x004fe20000400000 */
[----:B----4-:R-:W-:Y:S01]  /*cab0*/  FADD R37, R14, R31 ;  /* 0x0000001f0e257221 */ /* 0x010fe20000000000 */
[----:B------:R-:W-:Y:S01]  /*cac0*/  FMUL R38, R38, R51 ;  /* 0x0000003326267220 */ /* 0x000fe20000400000 */
[----:B-----5:R-:W-:Y:S01]  /*cad0*/  FMUL R40, R40, R41 ;  /* 0x0000002928287220 */ /* 0x020fe20000400000 */
[----:B------:R-:W-:Y:S01]  /*cae0*/  FMUL R42, R12, R49 ;  /* 0x000000310c2a7220 */ /* 0x000fe20000400000 */
[----:B------:R-:W-:-:S04]  /*caf0*/  FADD R14, R37, R32 ;  /* 0x00000020250e7221 */ /* 0x000fc80000000000 */
[----:B------:R-:W-:Y:S01]  /*cb00*/  FADD R37, R14, R33 ;  /* 0x000000210e257221 */ /* 0x000fe20000000000 */
[----:B-1----:R-:W-:-:S03]  /*cb10*/  FMUL R41, R11, R46 ;  /* 0x0000002e0b297220 */ /* 0x002fc60000400000 */
        /* <DEDUP_REMOVED lines=19> */
.L_x_2469:
[----:B--2---:R-:W-:Y:S01]  /*cc50*/  FADD R59, R49, R14 ;  /* 0x0000000e313b7221 */ /* 0x004fe20000000000 */
        /* <DEDUP_REMOVED lines=9> */
[----:B------:R-:W-:Y:S02]  /*ccf0*/  MOV R11, R59 ;  /* 0x0000003b000b7202 */ /* 0x000fe40000000f00 */
[----:B------:R-:W-:-:S07]  /*cd00*/  MOV R12, 0xcd20 ;  /* 0x0000cd20000c7802 */ /* 0x000fce0000000f00 */
[----:B01----:R-:W-:Y:S05]  /*cd10*/  CALL.REL.NOINC `($__internal_26_$__cuda_sm3x_div_rn_noftz_f32_slowpath) ;  /* 0x0000003000887944 */ /* 0x003fea0003c00000 */
[----:B------:R-:W-:-:S07]  /*cd20*/  IMAD.MOV.U32 R15, RZ, RZ, R11 ;  /* 0x000000ffff0f7224 */ /* 0x000fce00078e000b */
.L_x_2410:
[----:B------:R-:W-:Y:S05]  /*cd30*/  BSYNC.RECONVERGENT B3 ;  /* 0x0000000000037941 */ /* 0x000fea0003800200 */
.L_x_2409:
        /* <DEDUP_REMOVED lines=10> */
[----:B------:R-:W-:Y:S02]  /*cde0*/  MOV R11, R59 ;  /* 0x0000003b000b7202 */ /* 0x000fe40000000f00 */
[----:B------:R-:W-:-:S07]  /*cdf0*/  MOV R12, 0xce10 ;  /* 0x0000ce10000c7802 */ /* 0x000fce0000000f00 */
[----:B01----:R-:W-:Y:S05]  /*ce00*/  CALL.REL.NOINC `($__internal_26_$__cuda_sm3x_div_rn_noftz_f32_slowpath) ;  /* 0x00000030004c7944 */ /* 0x003fea0003c00000 */
[----:B------:R-:W-:-:S07]  /*ce10*/  IMAD.MOV.U32 R47, RZ, RZ, R11 ;  /* 0x000000ffff2f7224 */ /* 0x000fce00078e000b */
.L_x_2412:
[----:B------:R-:W-:Y:S05]  /*ce20*/  BSYNC.RECONVERGENT B3 ;  /* 0x0000000000037941 */ /* 0x000fea0003800200 */
.L_x_2411:
[----:B------:R-:W2:Y:S01]  /*ce30*/  MUFU.RCP R4, R59 ;  /* 0x0000003b00047308 */ /* 0x000ea20000001000 */
[----:B------:R-:W-:Y:S07]  /*ce40*/  BSSY.RECONVERGENT B3, `(.L_x_2413) ;  /* 0x000000d000037945 */ /* 0x000fee0003800200 */
[----:B------:R-:W3:Y:S01]  /*ce50*/  FCHK P1, R6, R59 ;  /* 0x0000003b06007302 */ /* 0x000ee20000020000 */
[----:B--2---:R-:W-:-:S04]  /*ce60*/  FFMA R11, -R59, R4, 1 ;  /* 0x3f8000003b0b7423 */ /* 0x004fc80000000104 */
[----:B------:R-:W-:-:S04]  /*ce70*/  FFMA R12, R4, R11, R4 ;  /* 0x0000000b040c7223 */ /* 0x000fc80000000004 */
[----:B-1----:R-:W-:-:S04]  /*ce80*/  FFMA R49, R6, R12, RZ ;  /* 0x0000000c06317223 */ /* 0x002fc800000000ff */
[----:B------:R-:W-:-:S04]  /*ce90*/  FFMA R4, -R59, R49, R6 ;  /* 0x000000313b047223 */ /* 0x000fc80000000106 */
[----:B------:R-:W-:Y:S01]  /*cea0*/  FFMA R49, R12, R4, R49 ;  /* 0x000000040c317223 */ /* 0x000fe20000000031 */
[----:B---3--:R-:W-:Y:S06]  /*ceb0*/  @!P1 BRA `(.L_x_2414) ;  /* 0x0000000000149947 */ /* 0x008fec0003800000 */
[----:B------:R-:W-:Y:S01]  /*cec0*/  IMAD.MOV.U32 R16, RZ, RZ, R6 ;  /* 0x000000ffff107224 */ /* 0x000fe200078e0006 */
[----:B------:R-:W-:Y:S02]  /*ced0*/  MOV R11, R59 ;  /* 0x0000003b000b7202 */ /* 0x000fe40000000f00 */
[----:B------:R-:W-:-:S07]  /*cee0*/  MOV R12, 0xcf00 ;  /* 0x0000cf00000c7802 */ /* 0x000fce0000000f00 */
[----:B0-----:R-:W-:Y:S05]  /*cef0*/  CALL.REL.NOINC `($__internal_26_$__cuda_sm3x_div_rn_noftz_f32_slowpath) ;  /* 0x0000003000107944 */ /* 0x001fea0003c00000 */
[----:B------:R-:W-:-:S07]  /*cf00*/  IMAD.MOV.U32 R49, RZ, RZ, R11 ;  /* 0x000000ffff317224 */ /* 0x000fce00078e000b */
.L_x_2414:
[----:B------:R-:W-:Y:S05]  /*cf10*/  BSYNC.RECONVERGENT B3 ;  /* 0x0000000000037941 */ /* 0x000fea0003800200 */
.L_x_2413:
        /* <DEDUP_REMOVED lines=12> */
[----:B0-----:R-:W-:Y:S05]  /*cfe0*/  CALL.REL.NOINC `($__internal_26_$__cuda_sm3x_div_rn_noftz_f32_slowpath) ;  /* 0x0000002c00d47944 */ /* 0x001fea0003c00000 */
[----:B------:R-:W-:-:S07]  /*cff0*/  IMAD.MOV.U32 R51, RZ, RZ, R11 ;  /* 0x000000ffff337224 */ /* 0x000fce00078e000b */
.L_x_2416:
[----:B------:R-:W-:Y:S05]  /*d000*/  BSYNC.RECONVERGENT B3 ;  /* 0x0000000000037941 */ /* 0x000fea0003800200 */
.L_x_2415:
        /* <DEDUP_REMOVED lines=14> */
.L_x_2418:
[----:B------:R-:W-:Y:S05]  /*d0f0*/  BSYNC.RECONVERGENT B3 ;  /* 0x0000000000037941 */ /* 0x000fea0003800200 */
.L_x_2417:
        /* <DEDUP_REMOVED lines=14> */
.L_x_2420:
[----:B------:R-:W-:Y:S05]  /*d1e0*/  BSYNC.RECONVERGENT B3 ;  /* 0x0000000000037941 */ /* 0x000fea0003800200 */
.L_x_2419:
        /* <DEDUP_REMOVED lines=14> */
.L_x_2422:
[----:B------:R-:W-:Y:S05]  /*d2d0*/  BSYNC.RECONVERGENT B3 ;  /* 0x0000000000037941 */ /* 0x000fea0003800200 */
.L_x_2421:
        /* <DEDUP_REMOVED lines=14> */
.L_x_2424:
[----:B------:R-:W-:Y:S05]  /*d3c0*/  BSYNC.RECONVERGENT B3 ;  /* 0x0000000000037941 */ /* 0x000fea0003800200 */
.L_x_2423:
        /* <DEDUP_REMOVED lines=14> */
.L_x_2426:
[----:B------:R-:W-:Y:S05]  /*d4b0*/  BSYNC.RECONVERGENT B3 ;  /* 0x0000000000037941 */ /* 0x000fea0003800200 */
.L_x_2425:
        /* <DEDUP_REMOVED lines=14> */
.L_x_2428:
[----:B------:R-:W-:Y:S05]  /*d5a0*/  BSYNC.RECONVERGENT B3 ;  /* 0x0000000000037941 */ /* 0x000fea0003800200 */
.L_x_2427:
        /* <DEDUP_REMOVED lines=14> */
.L_x_2430:
[----:B------:R-:W-:Y:S05]  /*d690*/  BSYNC.RECONVERGENT B3 ;  /* 0x0000000000037941 */ /* 0x000fea0003800200 */
.L_x_2429:
        /* <DEDUP_REMOVED lines=14> */
.L_x_2432:
[----:B------:R-:W-:Y:S05]  /*d780*/  BSYNC.RECONVERGENT B3 ;  /* 0x0000000000037941 */ /* 0x000fea0003800200 */
.L_x_2431:
        /* <DEDUP_REMOVED lines=14> */
.L_x_2434:
[----:B------:R-:W-:Y:S05]  /*d870*/  BSYNC.RECONVERGENT B3 ;  /* 0x0000000000037941 */ /* 0x000fea0003800200 */
.L_x_2433:
        /* <DEDUP_REMOVED lines=14> */
.L_x_2436:
[----:B------:R-:W-:Y:S05]  /*d960*/  BSYNC.RECONVERGENT B3 ;  /* 0x0000000000037941 */ /* 0x000fea0003800200 */
.L_x_2435:
        /* <DEDUP_REMOVED lines=14> */
.L_x_2438:
[----:B------:R-:W-:Y:S05]  /*da50*/  BSYNC.RECONVERGENT B3 ;  /* 0x0000000000037941 */ /* 0x000fea0003800200 */
.L_x_2437:
        /* <DEDUP_REMOVED lines=14> */
.L_x_2440:
[----:B------:R-:W-:Y:S05]  /*db40*/  BSYNC.RECONVERGENT B3 ;  /* 0x0000000000037941 */ /* 0x000fea0003800200 */
.L_x_2439:
        /* <DEDUP_REMOVED lines=14> */
.L_x_2442:
[----:B------:R-:W-:Y:S05]  /*dc30*/  BSYNC.RECONVERGENT B3 ;  /* 0x0000000000037941 */ /* 0x000fea0003800200 */
.L_x_2441:
        /* <DEDUP_REMOVED lines=14> */
.L_x_2444:
[----:B------:R-:W-:Y:S05]  /*dd20*/  BSYNC.RECONVERGENT B3 ;  /* 0x0000000000037941 */ /* 0x000fea0003800200 */
.L_x_2443:
        /* <DEDUP_REMOVED lines=14> */
.L_x_2446:
[----:B------:R-:W-:Y:S05]  /*de10*/  BSYNC.RECONVERGENT B3 ;  /* 0x0000000000037941 */ /* 0x000fea0003800200 */
.L_x_2445:
        /* <DEDUP_REMOVED lines=14> */
.L_x_2448:
[----:B------:R-:W-:Y:S05]  /*df00*/  BSYNC.RECONVERGENT B3 ;  /* 0x0000000000037941 */ /* 0x000fea0003800200 */
.L_x_2447:
        /* <DEDUP_REMOVED lines=14> */
.L_x_2450:
[----:B------:R-:W-:Y:S05]  /*dff0*/  BSYNC.RECONVERGENT B3 ;  /* 0x0000000000037941 */ /* 0x000fea0003800200 */
.L_x_2449:
        /* <DEDUP_REMOVED lines=14> */
.L_x_2452:
[----:B------:R-:W-:Y:S05]  /*e0e0*/  BSYNC.RECONVERGENT B3 ;  /* 0x0000000000037941 */ /* 0x000fea0003800200 */
.L_x_2451:
        /* <DEDUP_REMOVED lines=14> */
.L_x_2454:
[----:B------:R-:W-:Y:S05]  /*e1d0*/  BSYNC.RECONVERGENT B3 ;  /* 0x0000000000037941 */ /* 0x000fea0003800200 */
.L_x_2453:
        /* <DEDUP_REMOVED lines=14> */
.L_x_2456:
[----:B------:R-:W-:Y:S05]  /*e2c0*/  BSYNC.RECONVERGENT B3 ;  /* 0x0000000000037941 */ /* 0x000fea0003800200 */
.L_x_2455:
[C---:B0-----:R-:W-:Y:S01]  /*e2d0*/  VIADD R10, R43.reuse, 0x20 ;  /* 0x000000202b0a7836 */ /* 0x041fe20000000000 */
[C---:B------:R-:W-:Y:S01]  /*e2e0*/  IADD3 R11, PT, PT, R43.reuse, 0x40, RZ ;  /* 0x000000402b0b7810 */ /* 0x040fe20007ffe0ff */
[----:B------:R-:W-:Y:S01]  /*e2f0*/  IMAD R13, R2, UR48, RZ ;  /* 0x00000030020d7c24 */ /* 0x000fe2000f8e02ff */
[----:B------:R-:W-:Y:S01]  /*e300*/  @!P0 R2UR UR4, R44 ;  /* 0x000000002c0482ca */ /* 0x000fe200000e0000 */
[----:B------:R-:W-:Y:S01]  /*e310*/  VIADD R16, R43, 0xc0 ;  /* 0x000000c02b107836 */ /* 0x000fe20000000000 */
[----:B------:R-:W-:Y:S01]  /*e320*/  ISETP.GE.U32.AND P6, PT, R10, UR44, PT ;  /* 0x0000002c0a007c0c */ /* 0x000fe2000bfc6070 */
[----:B------:R-:W-:Y:S01]  /*e330*/  IMAD.MOV.U32 R10, RZ, RZ, R43 ;  /* 0x000000ffff0a7224 */ /* 0x000fe200078e002b */
[----:B------:R-:W-:Y:S01]  /*e340*/  ISETP.GE.U32.AND P3, PT, R11, UR44, PT ;  /* 0x0000002c0b007c0c */ /* 0x000fe2000bf66070 */
[----:B------:R-:W-:Y:S01]  /*e350*/  IMAD.MOV.U32 R11, RZ, RZ, RZ ;  /* 0x000000ffff0b7224 */ /* 0x000fe200078e00ff */
[----:B------:R-:W-:Y:S01]  /*e360*/  ISETP.GE.AND.EX P6, PT, RZ, UR45, PT, P6 ;  /* 0x0000002dff007c0c */ /* 0x000fe2000bfc6360 */
[C---:B------:R-:W-:Y:S01]  /*e370*/  IMAD R13, R0.reuse, UR49, R13 ;  /* 0x00000031000d7c24 */ /* 0x040fe2000f8e020d */
[----:B------:R-:W-:Y:S01]  /*e380*/  @!P0 R2UR UR5, R45 ;  /* 0x000000002d0582ca */ /* 0x000fe200000e0000 */
[----:B------:R-:W-:Y:S01]  /*e390*/  IMAD.WIDE.U32 R10, R0, UR48, R10 ;  /* 0x00000030000a7c25 */ /* 0x000fe2000f8e000a */
[----:B------:R-:W-:-:S02]  /*e3a0*/  ISETP.GE.AND.EX P3, PT, RZ, UR45, PT, P3 ;  /* 0x0000002dff007c0c */ /* 0x000fc4000bf66330 */
[----:B------:R-:W-:Y:S02]  /*e3b0*/  ISETP.GE.U32.AND P2, PT, R16, UR44, PT ;  /* 0x0000002c10007c0c */ /* 0x000fe4000bf46070 */
[----:B------:R-:W-:Y:S02]  /*e3c0*/  IADD3 R11, PT, PT, R11, R13, RZ ;  /* 0x0000000d0b0b7210 */ /* 0x000fe40007ffe0ff */
[C---:B------:R-:W-:Y:S02]  /*e3d0*/  LEA R12, P1, R10.reuse, UR50, 0x2 ;  /* 0x000000320a0c7c11 */ /* 0x040fe4000f8210ff */
[----:B------:R-:W-:Y:S02]  /*e3e0*/  ISETP.GE.AND.EX P2, PT, RZ, UR45, PT, P2 ;  /* 0x0000002dff007c0c */ /* 0x000fe4000bf46320 */
[----:B------:R-:W-:Y:S01]  /*e3f0*/  LEA.HI.X R13, R10, UR51, R11, 0x2, P1 ;  /* 0x000000330a0d7c11 */ /* 0x000fe200088f140b */
[C---:B------:R-:W-:Y:S01]  /*e400*/  VIADD R10, R43.reuse, 0x60 ;  /* 0x000000602b0a7836 */ /* 0x040fe20000000000 */
[----:B------:R-:W-:Y:S01]  /*e410*/  @!P6 R2UR UR6, R44 ;  /* 0x000000002c06e2ca */ /* 0x000fe200000e0000 */
[----:B------:R-:W-:Y:S01]  /*e420*/  VIADD R11, R43, 0x80 ;  /* 0x000000802b0b7836 */ /* 0x000fe20000000000 */
[----:B------:R-:W-:Y:S01]  /*e430*/  @!P6 R2UR UR7, R45 ;  /* 0x000000002d07e2ca */ /* 0x000fe200000e0000 */
[----:B------:R0:W-:Y:S01]  /*e440*/  @!P0 STG.E desc[UR4][R12.64], R15 ;  /* 0x0000000f0c008986 */ /* 0x0001e2000c101904 */
[----:B------:R-:W-:-:S02]  /*e450*/  ISETP.GE.U32.AND P5, PT, R10, UR44, PT ;  /* 0x0000002c0a007c0c */ /* 0x000fc4000bfa6070 */
[----:B------:R-:W-:Y:S01]  /*e460*/  ISETP.GE.U32.AND P1, PT, R11, UR44, PT ;  /* 0x0000002c0b007c0c */ /* 0x000fe2000bf26070 */
[C---:B------:R-:W-:Y:S01]  /*e470*/  VIADD R11, R43.reuse, 0xe0 ;  /* 0x000000e02b0b7836 */ /* 0x040fe20000000000 */
[----:B------:R-:W-:Y:S02]  /*e480*/  IADD3 R10, PT, PT, R43, 0x100, RZ ;  /* 0x000001002b0a7810 */ /* 0x000fe40007ffe0ff */
[----:B------:R-:W-:Y:S02]  /*e490*/  ISETP.GE.AND.EX P5, PT, RZ, UR45, PT, P5 ;  /* 0x0000002dff007c0c */ /* 0x000fe4000bfa6350 */
[----:B------:R-:W-:Y:S02]  /*e4a0*/  ISETP.GE.AND.EX P1, PT, RZ, UR45, PT, P1 ;  /* 0x0000002dff007c0c */ /* 0x000fe4000bf26310 */
[----:B------:R-:W-:Y:S01]  /*e4b0*/  ISETP.GE.U32.AND P0, PT, R11, UR44, PT ;  /* 0x0000002c0b007c0c */ /* 0x000fe2000bf06070 */
[----:B------:R0:W-:Y:S01]  /*e4c0*/  @!P6 STG.E desc[UR6][R12.64+0x80], R47 ;  /* 0x0000802f0c00e986 */ /* 0x0001e2000c101906 */
[----:B------:R-:W-:Y:S01]  /*e4d0*/  ISETP.GE.U32.AND P6, PT, R10, UR44, PT ;  /* 0x0000002c0a007c0c */ /* 0x000fe2000bfc6070 */
[C---:B------:R-:W-:Y:S01]  /*e4e0*/  VIADD R11, R43.reuse, 0x2a0 ;  /* 0x000002a02b0b7836 */ /* 0x040fe20000000000 */
[----:B------:R-:W-:Y:S01]  /*e4f0*/  ISETP.GE.AND.EX P0, PT, RZ, UR45, PT, P0 ;  /* 0x0000002dff007c0c */ /* 0x000fe2000bf06300 */
[----:B------:R-:W-:Y:S01]  /*e500*/  VIADD R10, R43, 0x220 ;  /* 0x000002202b0a7836 */ /* 0x000fe20000000000 */
        /* <DEDUP_REMOVED lines=11> */
[----:B------:R-:W-:Y:S02]  /*e5c0*/  @!P0 R2UR UR13, R45 ;  /* 0x000000002d0d82ca */ /* 0x000fe400000e0000 */
[----:B------:R-:W-:Y:S01]  /*e5d0*/  IADD3 R14, PT, PT, R43, 0xa0, RZ ;  /* 0x000000a02b0e7810 */ /* 0x000fe20007ffe0ff */
        /* <DEDUP_REMOVED lines=8> */
[----:B------:R-:W-:Y:S01]  /*e660*/  ISETP.GE.AND.EX P1, PT, RZ, UR45, PT, P5 ;  /* 0x0000002dff007c0c */ /* 0x000fe2000bf26350 */
[----:B------:R0:W-:Y:S01]  /*e670*/  @!P0 STG.E desc[UR12][R12.64+0x380], R61 ;  /* 0x0003803d0c008986 */ /* 0x0001e2000c10190c */
[----:B------:R-:W-:-:S02]  /*e680*/  ISETP.GE.AND.EX P4, PT, RZ, UR45, PT, P4 ;  /* 0x0000002dff007c0c */ /* 0x000fc4000bf86340 */
[----:B------:R-:W-:Y:S01]  /*e690*/  ISETP.GE.AND.EX P3, PT, RZ, UR45, PT, P3 ;  /* 0x0000002dff007c0c */ /* 0x000fe2000bf66330 */
[----:B------:R0:W-:Y:S01]  /*e6a0*/  @!P2 STG.E desc[UR10][R12.64+0x300], R57 ;  /* 0x000300390c00a986 */ /* 0x0001e2000c10190a */
[----:B------:R-:W-:Y:S02]  /*e6b0*/  ISETP.GE.U32.AND P6, PT, R7, UR44, PT ;  /* 0x0000002c07007c0c */ /* 0x000fe4000bfc6070 */
[----:B------:R-:W-:Y:S02]  /*e6c0*/  ISETP.GE.U32.AND P0, PT, R19, UR44, PT ;  /* 0x0000002c13007c0c */ /* 0x000fe4000bf06070 */
[----:B------:R-:W-:Y:S02]  /*e6d0*/  ISETP.GE.AND.EX P6, PT, RZ, UR45, PT, P6 ;  /* 0x0000002dff007c0c */ /* 0x000fe4000bfc6360 */
[----:B------:R-:W-:Y:S02]  /*e6e0*/  ISETP.GE.U32.AND P2, PT, R17, UR44, PT ;  /* 0x0000002c11007c0c */ /* 0x000fe4000bf46070 */
[----:B------:R-:W-:-:S02]  /*e6f0*/  @!P1 R2UR UR4, R44 ;  /* 0x000000002c0492ca */ /* 0x000fc400000e0000 */
[C---:B------:R-:W-:Y:S02]  /*e700*/  @!P1 R2UR UR5, R45.reuse ;  /* 0x000000002d0592ca */ /* 0x040fe400000e0000 */
[----:B------:R-:W-:Y:S02]  /*e710*/  ISETP.GE.AND.EX P0, PT, RZ, UR45, PT, P0 ;  /* 0x0000002dff007c0c */ /* 0x000fe4000bf06300 */
[----:B------:R-:W-:Y:S02]  /*e720*/  ISETP.GE.AND.EX P2, PT, RZ, UR45, PT, P2 ;  /* 0x0000002dff007c0c */ /* 0x000fe4000bf46320 */
[C---:B------:R-:W-:Y:S02]  /*e730*/  @!P4 R2UR UR8, R44.reuse ;  /* 0x000000002c08c2ca */ /* 0x040fe400000e0000 */
[----:B------:R-:W-:Y:S02]  /*e740*/  @!P4 R2UR UR9, R45 ;  /* 0x000000002d09c2ca */ /* 0x000fe400000e0000 */
[----:B------:R-:W-:-:S02]  /*e750*/  @!P3 R2UR UR16, R44 ;  /* 0x000000002c10b2ca */ /* 0x000fc400000e0000 */
[C---:B------:R-:W-:Y:S01]  /*e760*/  @!P3 R2UR UR17, R45.reuse ;  /* 0x000000002d11b2ca */ /* 0x040fe200000e0000 */
[----:B------:R0:W-:Y:S01]  /*e770*/  @!P1 STG.E desc[UR4][R12.64+0x500], R67 ;  /* 0x000500430c009986 */ /* 0x0001e2000c101904 */
[C---:B------:R-:W-:Y:S02]  /*e780*/  @!P6 R2UR UR6, R44.reuse ;  /* 0x000000002c06e2ca */ /* 0x040fe400000e0000 */
[----:B------:R-:W-:Y:S02]  /*e790*/  @!P6 R2UR UR7, R45 ;  /* 0x000000002d07e2ca */ /* 0x000fe400000e0000 */
        /* <DEDUP_REMOVED lines=11> */
[----:B------:R-:W-:Y:S01]  /*e850*/  ISETP.GE.AND.EX P3, PT, RZ, UR45, PT, P3 ;  /* 0x0000002dff007c0c */ /* 0x000fe2000bf66330 */
[----:B------:R0:W-:Y:S01]  /*e860*/  @!P0 STG.E desc[UR10][R12.64+0x700], R73 ;  /* 0x000700490c008986 */ /* 0x0001e2000c10190a */
[----:B------:R-:W-:-:S02]  /*e870*/  ISETP.GE.AND.EX P4, PT, RZ, UR45, PT, P4 ;  /* 0x0000002dff007c0c */ /* 0x000fc4000bf86340 */
[----:B------:R-:W-:Y:S01]  /*e880*/  ISETP.GE.U32.AND P6, PT, R11, UR44, PT ;  /* 0x0000002c0b007c0c */ /* 0x000fe2000bfc6070 */
[----:B------:R-:W-:Y:S01]  /*e890*/  VIADD R11, R43, 0x2e0 ;  /* 0x000002e02b0b7836 */ /* 0x000fe20000000000 */
[----:B------:R0:W-:Y:S01]  /*e8a0*/  @!P2 STG.E desc[UR4][R12.64+0x680], R31 ;  /* 0x0006801f0c00a986 */ /* 0x0001e2000c101904 */
[----:B------:R-:W-:Y:S01]  /*e8b0*/  ISETP.GE.U32.AND P0, PT, R29, UR44, PT ;  /* 0x0000002c1d007c0c */ /* 0x000fe2000bf06070 */
[----:B------:R-:W1:Y:S01]  /*e8c0*/  LDCU UR4, c[0x0][0x370] ;  /* 0x00006e00ff0477ac */ /* 0x000e620008000800 */
[----:B------:R-:W-:Y:S02]  /*e8d0*/  @!P5 R2UR UR12, R44 ;  /* 0x000000002c0cd2ca */ /* 0x000fe400000e0000 */
[----:B------:R-:W-:Y:S02]  /*e8e0*/  ISETP.GE.U32.AND P2, PT, R11, UR44, PT ;  /* 0x0000002c0b007c0c */ /* 0x000fe4000bf46070 */
[----:B------:R-:W1:Y:S01]  /*e8f0*/  LDC R11, c[0x0][0x364] ;  /* 0x0000d900ff0b7b82 */ /* 0x000e620000000800 */
[----:B------:R-:W-:-:S02]  /*e900*/  @!P5 R2UR UR13, R45 ;  /* 0x000000002d0dd2ca */ /* 0x000fc400000e0000 */
[----:B------:R-:W-:Y:S02]  /*e910*/  ISETP.GE.AND.EX P0, PT, RZ, UR45, PT, P0 ;  /* 0x0000002dff007c0c */ /* 0x000fe4000bf06300 */
[C---:B------:R-:W-:Y:S02]  /*e920*/  @!P3 R2UR UR8, R44.reuse ;  /* 0x000000002c08b2ca */ /* 0x040fe400000e0000 */
[C---:B------:R-:W-:Y:S02]  /*e930*/  @!P3 R2UR UR9, R45.reuse ;  /* 0x000000002d09b2ca */ /* 0x040fe400000e0000 */
[----:B------:R-:W-:Y:S02]  /*e940*/  @!P4 R2UR UR14, R44 ;  /* 0x000000002c0ec2ca */ /* 0x000fe400000e0000 */
[----:B------:R-:W-:Y:S02]  /*e950*/  @!P4 R2UR UR15, R45 ;  /* 0x000000002d0fc2ca */ /* 0x000fe400000e0000 */
[----:B------:R-:W-:Y:S01]  /*e960*/  ISETP.GE.U32.AND P1, PT, R10, UR44, PT ;  /* 0x0000002c0a007c0c */ /* 0x000fe2000bf26070 */
[----:B------:R0:W-:Y:S01]  /*e970*/  @!P5 STG.E desc[UR12][R12.64+0x780], R33 ;  /* 0x000780210c00d986 */ /* 0x0001e2000c10190c */
[----:B------:R-:W-:-:S02]  /*e980*/  IADD3 R10, PT, PT, R43, 0x2c0, RZ ;  /* 0x000002c02b0a7810 */ /* 0x000fc40007ffe0ff */
[----:B------:R-:W-:Y:S02]  /*e990*/  @!P0 R2UR UR12, R44 ;  /* 0x000000002c0c82ca */ /* 0x000fe400000e0000 */
[----:B------:R-:W-:Y:S01]  /*e9a0*/  @!P0 R2UR UR13, R45 ;  /* 0x000000002d0d82ca */ /* 0x000fe200000e0000 */
[----:B------:R0:W-:Y:S01]  /*e9b0*/  @!P3 STG.E desc[UR8][R12.64+0x600], R71 ;  /* 0x000600470c00b986 */ /* 0x0001e2000c101908 */
[----:B------:R-:W-:Y:S02]  /*e9c0*/  ISETP.GE.U32.AND P3, PT, R10, UR44, PT ;  /* 0x0000002c0a007c0c */ /* 0x000fe4000bf66070 */
[----:B------:R-:W-:Y:S01]  /*e9d0*/  ISETP.GE.U32.AND P5, PT, R25, UR44, PT ;  /* 0x0000002c19007c0c */ /* 0x000fe2000bfa6070 */
[----:B------:R0:W-:Y:S01]  /*e9e0*/  @!P4 STG.E desc[UR14][R12.64+0x800], R75 ;  /* 0x0008004b0c00c986 */ /* 0x0001e2000c10190e */
[----:B------:R-:W-:Y:S01]  /*e9f0*/  ISETP.GE.U32.AND P4, PT, R27, UR44, PT ;  /* 0x0000002c1b007c0c */ /* 0x000fe2000bf86070 */
[----:B-1----:R-:W-:Y:S01]  /*ea00*/  IMAD R11, R11, UR4, RZ ;  /* 0x000000040b0b7c24 */ /* 0x002fe2000f8e02ff */
[----:B------:R-:W-:-:S02]  /*ea10*/  ISETP.GE.AND.EX P1, PT, RZ, UR45, PT, P1 ;  /* 0x0000002dff007c0c */ /* 0x000fc4000bf26310 */
[----:B------:R-:W-:Y:S02]  /*ea20*/  ISETP.GE.AND.EX P5, PT, RZ, UR45, PT, P5 ;  /* 0x0000002dff007c0c */ /* 0x000fe4000bfa6350 */
[----:B------:R-:W-:Y:S01]  /*ea30*/  ISETP.GE.AND.EX P4, PT, RZ, UR45, PT, P4 ;  /* 0x0000002dff007c0c */ /* 0x000fe2000bf86340 */
[----:B------:R0:W-:Y:S01]  /*ea40*/  @!P0 STG.E desc[UR12][R12.64+0xa00], R4 ;  /* 0x000a00040c008986 */ /* 0x0001e2000c10190c */
        /* <DEDUP_REMOVED lines=27> */
.L_x_2359:
[----:B------:R-:W-:Y:S05]  /*ec00*/  EXIT ;  /* 0x000000000000794d */ /* 0x000fea0003800000 */
.L_x_2408:
[----:B------:R-:W-:Y:S01]  /*ec10*/  HFMA2 R11, -RZ, RZ, 0, 1.847743988037109375e-06 ;  /* 0x0000001fff0b7431 */ /* 0x000fe200000001ff */
[----:B------:R-:W-:Y:S01]  /*ec20*/  BSSY B1, `(.L_x_2458) ;  /* 0x0000006000017945 */ /* 0x000fe20003800000 */
[----:B------:R-:W-:Y:S02]  /*ec30*/  IMAD.MOV.U32 R12, RZ, RZ, 0x10 ;  /* 0x00000010ff0c7424 */ /* 0x000fe400078e00ff */
[----:B------:R-:W-:-:S07]  /*ec40*/  IMAD.MOV.U32 R15, RZ, RZ, -0x1 ;  /* 0xffffffffff0f7424 */ /* 0x000fce00078e00ff */
[----:B01----:R-:W-:Y:S05]  /*ec50*/  WARPSYNC.COLLECTIVE R15, `(.L_x_2459) ;  /* 0x000000000f087348 */ /* 0x003fea0003c00000 */
[----:B------:R2:W3:Y:S02]  /*ec60*/  SHFL.BFLY P6, R14, R13, R12, R11 ;  /* 0x0c00000c0d0e7389 */ /* 0x0004e400000c000b */
[----:B0123--:R-:W-:Y:S05]  /*ec70*/  ENDCOLLECTIVE ;  /* 0x000000000000791b */ /* 0x00ffea0003800000 */
.L_x_2459:
[----:B------:R-:W-:Y:S05]  /*ec80*/  BSYNC B1 ;  /* 0x0000000000017941 */ /* 0x000fea0003800000 */
.L_x_2458:
[----:B------:R-:W-:Y:S01]  /*ec90*/  FMNMX R13, R14, R13, !PT ;  /* 0x0000000d0e0d7209 */ /* 0x000fe20007800000 */
[----:B------:R-:W-:Y:S01]  /*eca0*/  IMAD.MOV.U32 R12, RZ, RZ, 0x8 ;  /* 0x00000008ff0c7424 */ /* 0x000fe200078e00ff */
[----:B------:R-:W-:Y:S01]  /*ecb0*/  MOV R11, 0x1f ;  /* 0x0000001f000b7802 */ /* 0x000fe20000000f00 */
[----:B------:R-:W-:-:S07]  /*ecc0*/  IMAD.MOV.U32 R15, RZ, RZ, -0x1 ;  /* 0xffffffffff0f7424 */ /* 0x000fce00078e00ff */
[----:B------:R-:W-:Y:S05]  /*ecd0*/  WARPSYNC.COLLECTIVE R15, `(.L_x_2460) ;  /* 0x000000000f087348 */ /* 0x000fea0003c00000 */
[----:B------:R0:W1:Y:S02]  /*ece0*/  SHFL.BFLY P6, R14, R13, R12, R11 ;  /* 0x0c00000c0d0e7389 */ /* 0x00006400000c000b */
[----:B01----:R-:W-:Y:S05]  /*ecf0*/  ENDCOLLECTIVE ;  /* 0x000000000000791b */ /* 0x003fea0003800000 */
.L_x_2460:
[----:B------:R-:W-:Y:S01]  /*ed00*/  HFMA2 R12, -RZ, RZ, 0, 2.384185791015625e-07 ;  /* 0x00000004ff0c7431 */ /* 0x000fe200000001ff */
[----:B------:R-:W-:-:S05]  /*ed10*/  FMNMX R31, R13, R14, !PT ;  /* 0x0000000e0d1f7209 */ /* 0x000fca0007800000 */
[----:B------:R-:W-:-:S07]  /*ed20*/  IMAD.MOV.U32 R13, RZ, RZ, R31 ;  /* 0x000000ffff0d7224 */ /* 0x000fce00078e001f */
[----:B------:R-:W-:Y:S05]  /*ed30*/  WARPSYNC.COLLECTIVE R15, `(.L_x_2461) ;  /* 0x000000000f087348 */ /* 0x000fea0003c00000 */
[----:B------:R0:W1:Y:S02]  /*ed40*/  SHFL.BFLY P6, R14, R13, R12, R11 ;  /* 0x0c00000c0d0e7389 */ /* 0x00006400000c000b */
[----:B01----:R-:W-:Y:S05]  /*ed50*/  ENDCOLLECTIVE ;  /* 0x000000000000791b */ /* 0x003fea0003800000 */
.L_x_2461:
[----:B------:R-:W-:Y:S01]  /*ed60*/  IMAD.MOV.U32 R12, RZ, RZ, 0x2 ;  /* 0x00000002ff0c7424 */ /* 0x000fe200078e00ff */
[----:B------:R-:W-:-:S05]  /*ed70*/  FMNMX R33, R31, R14, !PT ;  /* 0x0000000e1f217209 */ /* 0x000fca0007800000 */
[----:B------:R-:W-:-:S07]  /*ed80*/  IMAD.MOV.U32 R13, RZ, RZ, R33 ;  /* 0x000000ffff0d7224 */ /* 0x000fce00078e0021 */
[----:B------:R-:W-:Y:S05]  /*ed90*/  WARPSYNC.COLLECTIVE R15, `(.L_x_2462) ;  /* 0x000000000f087348 */ /* 0x000fea0003c00000 */
[----:B------:R0:W1:Y:S02]  /*eda0*/  SHFL.BFLY P6, R14, R13, R12, R11 ;  /* 0x0c00000c0d0e7389 */ /* 0x00006400000c000b */
[----:B01----:R-:W-:Y:S05]  /*edb0*/  ENDCOLLECTIVE ;  /* 0x000000000000791b */ /* 0x003fea0003800000 */
.L_x_2462:
[----:B------:R-:W-:Y:S01]  /*edc0*/  IMAD.MOV.U32 R12, RZ, RZ, 0x1 ;  /* 0x00000001ff0c7424 */ /* 0x000fe200078e00ff */
[----:B------:R-:W-:-:S04]  /*edd0*/  FMNMX R35, R33, R14, !PT ;  /* 0x0000000e21237209 */ /* 0x000fc80007800000 */
[----:B------:R-:W-:-:S07]  /*ede0*/  MOV R13, R35 ;  /* 0x00000023000d7202 */ /* 0x000fce0000000f00 */
[----:B------:R-:W-:Y:S05]  /*edf0*/  WARPSYNC.COLLECTIVE R15, `(.L_x_2463) ;  /* 0x000000000f087348 */ /* 0x000fea0003c00000 */
[----:B------:R0:W1:Y:S02]  /*ee00*/  SHFL.BFLY P6, R14, R13, R12, R11 ;  /* 0x0c00000c0d0e7389 */ /* 0x00006400000c000b */
[----:B01----:R-:W-:Y:S05]  /*ee10*/  ENDCOLLECTIVE ;  /* 0x000000000000791b */ /* 0x003fea0003800000 */
.L_x_2463:
        /* <DEDUP_REMOVED lines=212> */
[----:B------:R-:W0:Y:S02]  /*fb60*/  MUFU.EX2 R42, R13 ;  /* 0x0000000d002a7308 */ /* 0x000e240000000800 */
[----:B0-----:R-:W-:Y:S01]  /*fb70*/  FMUL R42, R11, R42 ;  /* 0x0000002a0b2a7220 */ /* 0x001fe20000400000 */
[C---:B------:R-:W-:Y:S01]  /*fb80*/  FADD R11, R12.reuse, -12583039 ;  /* 0xcb40007f0c0b7421 */ /* 0x040fe20000000000 */
[----:B------:R-:W-:-:S03]  /*fb90*/  SHF.L.U32 R12, R12, 0x17, RZ ;  /* 0x000000170c0c7819 */ /* 0x000fc600000006ff */
[----:B------:R-:W-:-:S04]  /*fba0*/  FFMA R11, R60, 1.4426950216293334961, -R11 ;  /* 0x3fb8aa3b3c0b7823 */ /* 0x000fc8000000080b */
[----:B------:R-:W-:Y:S01]  /*fbb0*/  FFMA R60, R60, 1.925963033500011079e-08, R11 ;  /* 0x32a570603c3c7823 */ /* 0x000fe2000000000b */
[----:B------:R-:W-:-:S03]  /*fbc0*/  FADD R11, RZ, R16 ;  /* 0x00000010ff0b7221 */ /* 0x000fc60000000000 */
[----:B------:R-:W0:Y:S01]  /*fbd0*/  MUFU.EX2 R41, R60 ;  /* 0x0000003c00297308 */ /* 0x000e220000000800 */
[----:B------:R-:W-:-:S04]  /*fbe0*/  FADD R11, R11, R4 ;  /* 0x000000040b0b7221 */ /* 0x000fc80000000000 */
        /* <DEDUP_REMOVED lines=24> */
[----:B------:R-:W-:-:S07]  /*fd70*/  IMAD.MOV.U32 R12, RZ, RZ, 0x10 ;  /* 0x00000010ff0c7424 */ /* 0x000fce00078e00ff */
[----:B------:R-:W-:Y:S05]  /*fd80*/  WARPSYNC.COLLECTIVE R15, `(.L_x_2464) ;  /* 0x000000000f087348 */ /* 0x000fea0003c00000 */
[----:B------:R0:W1:Y:S02]  /*fd90*/  SHFL.BFLY P6, R14, R13, R12, R11 ;  /* 0x0c00000c0d0e7389 */ /* 0x00006400000c000b */
[----:B01----:R-:W-:Y:S05]  /*fda0*/  ENDCOLLECTIVE ;  /* 0x000000000000791b */ /* 0x003fea0003800000 */
.L_x_2464:
[----:B------:R-:W-:Y:S02]  /*fdb0*/  IMAD.MOV.U32 R12, RZ, RZ, 0x8 ;  /* 0x00000008ff0c7424 */ /* 0x000fe400078e00ff */
[----:B------:R-:W-:-:S04]  /*fdc0*/  FADD R46, R13, R14 ;  /* 0x0000000e0d2e7221 */ /* 0x000fc80000000000 */
[----:B------:R-:W-:-:S07]  /*fdd0*/  IMAD.MOV.U32 R13, RZ, RZ, R46 ;  /* 0x000000ffff0d7224 */ /* 0x000fce00078e002e */
[----:B------:R-:W-:Y:S05]  /*fde0*/  WARPSYNC.COLLECTIVE R15, `(.L_x_2465) ;  /* 0x000000000f087348 */ /* 0x000fea0003c00000 */
[----:B------:R0:W1:Y:S02]  /*fdf0*/  SHFL.BFLY P6, R14, R13, R12, R11 ;  /* 0x0c00000c0d0e7389 */ /* 0x00006400000c000b */
[----:B01----:R-:W-:Y:S05]  /*fe00*/  ENDCOLLECTIVE ;  /* 0x000000000000791b */ /* 0x003fea0003800000 */
.L_x_2465:
[----:B------:R-:W-:Y:S02]  /*fe10*/  IMAD.MOV.U32 R12, RZ, RZ, 0x4 ;  /* 0x00000004ff0c7424 */ /* 0x000fe400078e00ff */
[----:B------:R-:W-:-:S05]  /*fe20*/  FADD R47, R46, R14 ;  /* 0x0000000e2e2f7221 */ /* 0x000fca0000000000 */
[----:B------:R-:W-:-:S07]  /*fe30*/  MOV R13, R47 ;  /* 0x0000002f000d7202 */ /* 0x000fce0000000f00 */
[----:B------:R-:W-:Y:S05]  /*fe40*/  WARPSYNC.COLLECTIVE R15, `(.L_x_2466) ;  /* 0x000000000f087348 */ /* 0x000fea0003c00000 */
[----:B------:R0:W1:Y:S02]  /*fe50*/  SHFL.BFLY P6, R14, R13, R12, R11 ;  /* 0x0c00000c0d0e7389 */ /* 0x00006400000c000b */
[----:B01----:R-:W-:Y:S05]  /*fe60*/  ENDCOLLECTIVE ;  /* 0x000000000000791b */ /* 0x003fea0003800000 */
.L_x_2466:
[----:B------:R-:W-:Y:S02]  /*fe70*/  HFMA2 R12, -RZ, RZ, 0, 1.1920928955078125e-07 ;  /* 0x00000002ff0c7431 */ /* 0x000fe400000001ff */
[----:B------:R-:W-:-:S04]  /*fe80*/  FADD R48, R47, R14 ;  /* 0x0000000e2f307221 */ /* 0x000fc80000000000 */
[----:B------:R-:W-:-:S07]  /*fe90*/  IMAD.MOV.U32 R13, RZ, RZ, R48 ;  /* 0x000000ffff0d7224 */ /* 0x000fce00078e0030 */
[----:B------:R-:W-:Y:S05]  /*fea0*/  WARPSYNC.COLLECTIVE R15, `(.L_x_2467) ;  /* 0x000000000f087348 */ /* 0x000fea0003c00000 */
[----:B------:R0:W1:Y:S02]  /*feb0*/  SHFL.BFLY P6, R14, R13, R12, R11 ;  /* 0x0c00000c0d0e7389 */ /* 0x00006400000c000b */
[----:B01----:R-:W-:Y:S05]  /*fec0*/  ENDCOLLECTIVE ;  /* 0x000000000000791b */ /* 0x003fea0003800000 */
.L_x_2467:
[----:B------:R-:W-:Y:S02]  /*fed0*/  IMAD.MOV.U32 R12, RZ, RZ, 0x1 ;  /* 0x00000001ff0c7424 */ /* 0x000fe400078e00ff */
[----:B------:R-:W-:-:S04]  /*fee0*/  FADD R49, R48, R14 ;  /* 0x0000000e30317221 */ /* 0x000fc80000000000 */
[----:B------:R-:W-:-:S07]  /*fef0*/  IMAD.MOV.U32 R13, RZ, RZ, R49 ;  /* 0x000000ffff0d7224 */ /* 0x000fce00078e0031 */
[----:B------:R-:W-:Y:S05]  /*ff00*/  WARPSYNC.COLLECTIVE R15, `(.L_x_2468) ;  /* 0x000000000f087348 */ /* 0x000fea0003c00000 */
[----:B------:R0:W1:Y:S02]  /*ff10*/  SHFL.BFLY P6, R14, R13, R12, R11 ;  /* 0x0c00000c0d0e7389 */ /* 0x00006400000c000b */
[----:B01----:R-:W-:Y:S05]  /*ff20*/  ENDCOLLECTIVE ;  /* 0x000000000000791b */ /* 0x003fea0003800000 */
.L_x_2468:
[----:B------:R-:W-:Y:S05]  /*ff30*/  BRA `(.L_x_2469) ;  /* 0xffffffcc00447947 */ /* 0x000fea000383ffff */
        .weak           $__internal_26_$__cuda_sm3x_div_rn_noftz_f32_slowpath
        .type           $__internal_26_$__cuda_sm3x_div_rn_noftz_f32_slowpath,@function
        .size           $__internal_26_$__cuda_sm3x_div_rn_noftz_f32_slowpath,(.L_x_37403 - $__internal_26_$__cuda_sm3x_div_rn_noftz_f32_slowpath)
$__internal_26_$__cuda_sm3x_div_rn_noftz_f32_slowpath:
[----:B------:R-:W-:Y:S01]  /*ff40*/  SHF.R.U32.HI R13, RZ, 0x17, R11 ;  /* 0x00000017ff0d7819 */ /* 0x000fe2000001160b */
[----:B------:R-:W-:Y:S01]  /*ff50*/  BSSY.RECONVERGENT B1, `(.L_x_2470) ;  /* 0x0000063000017945 */ /* 0x000fe20003800200 */
[--C-:B------:R-:W-:Y:S01]  /*ff60*/  SHF.R.U32.HI R14, RZ, 0x17, R16.reuse ;  /* 0x00000017ff0e7819 */ /* 0x100fe20000011610 */
        /* <DEDUP_REMOVED lines=32> */
.L_x_2471:
[----:B------:R-:W-:Y:S01]  /*10170*/  LEA R16, R13, 0xc0800000, 0x17 ;  /* 0xc08000000d107811 */ /* 0x000fe200078eb8ff */
[----:B------:R-:W-:Y:S04]  /*10180*/  BSSY.RECONVERGENT B2, `(.L_x_2476) ;  /* 0x0000036000027945 */ /* 0x000fe80003800200 */
[----:B------:R-:W-:Y:S02]  /*10190*/  IMAD.IADD R52, R11, 0x1, -R16 ;  /* 0x000000010b347824 */ /* 0x000fe400078e0a10 */
[----:B------:R-:W-:Y:S02]  /*101a0*/  VIADD R16, R54, 0xffffff81 ;  /* 0xffffff8136107836 */ /* 0x000fe40000000000 */
        /* <DEDUP_REMOVED lines=47> */
.L_x_2478:
[----:B------:R-:W-:-:S04]  /*104a0*/  LOP3.LUT R11, R11, 0x80000000, RZ, 0xc0, !PT ;  /* 0x800000000b0b7812 */ /* 0x000fc800078ec0ff */
[----:B------:R-:W-:Y:S01]  /*104b0*/  LOP3.LUT R11, R11, 0x7f800000, RZ, 0xfc, !PT ;  /* 0x7f8000000b0b7812 */ /* 0x000fe200078efcff */
[----:B------:R-:W-:Y:S06]  /*104c0*/  BRA `(.L_x_2479) ;  /* 0x0000000000047947 */ /* 0x000fec0003800000 */
.L_x_2477:
[----:B------:R-:W-:-:S07]  /*104d0*/  LEA R11, R16, R11, 0x17 ;  /* 0x0000000b100b7211 */ /* 0x000fce00078eb8ff */
.L_x_2479:
[----:B------:R-:W-:Y:S05]  /*104e0*/  BSYNC.RECONVERGENT B2 ;  /* 0x0000000000027941 */ /* 0x000fea0003800200 */
.L_x_2476:
[----:B------:R-:W-:Y:S05]  /*104f0*/  BRA `(.L_x_2480) ;  /* 0x0000000000207947 */ /* 0x000fea0003800000 */
.L_x_2475:
[----:B------:R-:W-:-:S04]  /*10500*/  LOP3.LUT R11, R11, 0x80000000, R48, 0x48, !PT ;  /* 0x800000000b0b7812 */ /* 0x000fc800078e4830 */
[----:B------:R-:W-:Y:S01]  /*10510*/  LOP3.LUT R11, R11, 0x7f800000, RZ, 0xfc, !PT ;  /* 0x7f8000000b0b7812 */ /* 0x000fe200078efcff */
[----:B------:R-:W-:Y:S06]  /*10520*/  BRA `(.L_x_2480) ;  /* 0x0000000000147947 */ /* 0x000fec0003800000 */
.L_x_2474:
[----:B------:R-:W-:Y:S01]  /*10530*/  LOP3.LUT R11, R11, 0x80000000, R48, 0x48, !PT ;  /* 0x800000000b0b7812 */ /* 0x000fe200078e4830 */
[----:B------:R-:W-:Y:S06]  /*10540*/  BRA `(.L_x_2480) ;  /* 0x00000000000c7947 */ /* 0x000fec0003800000 */
.L_x_2473:
[----:B------:R-:W0:Y:S01]  /*10550*/  MUFU.RSQ R11, -QNAN ;  /* 0xffc00000000b7908 */ /* 0x000e220000001400 */
[----:B------:R-:W-:Y:S05]  /*10560*/  BRA `(.L_x_2480) ;  /* 0x0000000000047947 */ /* 0x000fea0003800000 */
.L_x_2472:
[----:B------:R-:W-:-:S07]  /*10570*/  FADD.FTZ R11, R16, R11 ;  /* 0x0000000b100b7221 */ /* 0x000fce0000010000 */
.L_x_2480:
[----:B------:R-:W-:Y:S05]  /*10580*/  BSYNC.RECONVERGENT B1 ;  /* 0x0000000000017941 */ /* 0x000fea0003800200 */
.L_x_2470:
[----:B------:R-:W-:-:S04]  /*10590*/  IMAD.MOV.U32 R13, RZ, RZ, 0x0 ;  /* 0x00000000ff0d7424 */ /* 0x000fc800078e00ff */
[----:B0-----:R-:W-:Y:S05]  /*105a0*/  RET.REL.NODEC R12 `(_Z15SoftmaxWarpImplI22BroadcastScaleMaskLoadIffbLm4EiE11DirectStoreIffEfLi1ELi24ELi32ELi1ELb1EL9Algorithm0EEvT_T0_ll) ;  /* 0xfffffef80c947950 */ /* 0x001fea0003c3ffff */
.L_x_2481:
        /* <DEDUP_REMOVED lines=13> */
.L_x_37403:


//--------------------- .text._Z15SoftmaxWarpImplI22BroadcastScaleMaskLoadIffbLm4EiE11DirectStoreIffEfLi1ELi24ELi32ELi1ELb0EL9Algorithm0EEvT_T0_ll --------------------------
	.section	.text._Z15SoftmaxWarpImplI22BroadcastScaleMaskLoadIffbLm4EiE11DirectStoreIffEfLi1ELi24ELi32ELi1ELb0EL9Algorithm0EEvT_T0_ll,"ax",@progbits
	.align	128
        .global         _Z15SoftmaxWarpImplI22BroadcastScaleMaskLoadIffbLm4EiE11DirectStoreIffEfLi1ELi24ELi32ELi1ELb0EL9Algorithm0EEvT_T0_ll
        .type           _Z15SoftmaxWarpImplI22BroadcastScaleMaskLoadIffbLm4EiE11DirectStoreIffEfLi1ELi24ELi32ELi1ELb0EL9Algorithm0EEvT_T0_ll,@function
        .size           _Z15SoftmaxWarpImplI22BroadcastScaleMaskLoadIffbLm4EiE11DirectStoreIffEfLi1ELi24ELi32ELi1ELb0EL9Algorithm0EEvT_T0_ll,(.L_x_37404 - _Z15SoftmaxWarpImplI22BroadcastScaleMaskLoadIffbLm4EiE11DirectStoreIffEfLi1ELi24ELi32ELi1ELb0EL9Algorithm0EEvT_T0_ll)
        .other          _Z15SoftmaxWarpImplI22BroadcastScaleMaskLoadIffbLm4EiE11DirectStoreIffEfLi1ELi24ELi32ELi1ELb0EL9Algorithm0EEvT_T0_ll,@"STO_CUDA_ENTRY STV_DEFAULT"
_Z15SoftmaxWarpImplI22BroadcastScaleMaskLoadIffbLm4EiE11DirectStoreIffEfLi1ELi24ELi32ELi1ELb0EL9Algorithm0EEvT_T0_ll:
.text._Z15SoftmaxWarpImplI22BroadcastScaleMaskLoadIffbLm4EiE11DirectStoreIffEfLi1ELi24ELi32ELi1ELb0EL9Algorithm0EEvT_T0_ll:
        /* <DEDUP_REMOVED lines=11> */
[----:B------:R-:W0:Y:S01]  /*00b0*/  LDCU.128 UR44, c[0x0][0x380] ;  /* 0x00007000ff2c77ac */ /* 0x000e220008000c00 */
[----:B------:R-:W0:Y:S05]  /*00c0*/  LDCU.128 UR48, c[0x0][0x400] ;  /* 0x00008000ff3077ac */ /* 0x000e2a0008000c00 */
        /* <DEDUP_REMOVED lines=17> */
.L_x_2482:
        /* <DEDUP_REMOVED lines=14> */
.L_x_2533:
[----:B--2---:R-:W-:Y:S01]  /*02c0*/  IABS R4, UR55 ;  /* 0x0000003700047c13 */ /* 0x004fe20008000000 */
[----:B0-----:R-:W-:Y:S01]  /*02d0*/  IMAD R37, R3, UR54, R2 ;  /* 0x0000003603257c24 */ /* 0x001fe2000f8e0202 */
[----:B------:R-:W-:Y:S01]  /*02e0*/  IABS R9, UR56 ;  /* 0x0000003800097c13 */ /* 0x000fe20008000000 */
[----:B------:R-:W-:Y:S01]  /*02f0*/  UMOV UR4, URZ ;  /* 0x000000ff00047c82 */ /* 0x000fe20008000000 */
[----:B------:R-:W-:Y:S02]  /*0300*/  R2UR UR11, R4 ;  /* 0x00000000040b72ca */ /* 0x000fe400000e0000 */
[----:B------:R-:W-:Y:S02]  /*0310*/  R2UR UR10, R9 ;  /* 0x00000000090a72ca */ /* 0x000fe400000e0000 */
[----:B------:R-:W-:Y:S02]  /*0320*/  IABS R11, R37 ;  /* 0x00000025000b7213 */ /* 0x000fe40000000000 */
[----:B------:R-:W-:-:S02]  /*0330*/  IADD3 R9, PT, PT, R37, 0x40, RZ ;  /* 0x0000004025097810 */ /* 0x000fc40007ffe0ff */
[----:B------:R-:W-:Y:S02]  /*0340*/  LOP3.LUT R40, RZ, UR55, RZ, 0x33, !PT ;  /* 0x00000037ff287c12 */ /* 0x000fe4000f8e33ff */
[----:B------:R-:W-:Y:S02]  /*0350*/  IABS R17, R9 ;  /* 0x0000000900117213 */ /* 0x000fe40000000000 */
[----:B------:R-:W-:Y:S01]  /*0360*/  IABS R18, UR57 ;  /* 0x0000003900127c13 */ /* 0x000fe20008000000 */
[----:B------:R-:W0:Y:S01]  /*0370*/  I2F.RP R4, UR11 ;  /* 0x0000000b00047d06 */ /* 0x000e220008209400 */
[----:B------:R-:W-:Y:S02]  /*0380*/  IADD3 R27, PT, PT, R37, 0x80, RZ ;  /* 0x00000080251b7810 */ /* 0x000fe40007ffe0ff */
[----:B------:R-:W-:Y:S02]  /*0390*/  R2UR UR12, R18 ;  /* 0x00000000120c72ca */ /* 0x000fe400000e0000 */
[----:B------:R-:W-:-:S03]  /*03a0*/  IABS R29, R27 ;  /* 0x0000001b001d7213 */ /* 0x000fc60000000000 */
[----:B------:R-:W2:Y:S08]  /*03b0*/  I2F.RP R12, UR10 ;  /* 0x0000000a000c7d06 */ /* 0x000eb00008209400 */
[----:B0-----:R-:W0:Y:S08]  /*03c0*/  MUFU.RCP R4, R4 ;  /* 0x0000000400047308 */ /* 0x001e300000001000 */
[----:B--2---:R-:W2:Y:S01]  /*03d0*/  MUFU.RCP R12, R12 ;  /* 0x0000000c000c7308 */ /* 0x004ea20000001000 */
[----:B0-----:R-:W-:-:S07]  /*03e0*/  VIADD R8, R4, 0xffffffe ;  /* 0x0ffffffe04087836 */ /* 0x001fce0000000000 */
[----:B------:R-:W0:Y:S01]  /*03f0*/  F2I.FTZ.U32.TRUNC.NTZ R8, R8 ;  /* 0x0000000800087305 */ /* 0x000e22000021f000 */
[----:B--2---:R-:W-:-:S07]  /*0400*/  VIADD R12, R12, 0xffffffe ;  /* 0x0ffffffe0c0c7836 */ /* 0x004fce0000000000 */
[----:B------:R-:W2:Y:S01]  /*0410*/  F2I.FTZ.U32.TRUNC.NTZ R12, R12 ;  /* 0x0000000c000c7305 */ /* 0x000ea2000021f000 */
[----:B0-----:R-:W-:Y:S01]  /*0420*/  R2UR UR5, R8 ;  /* 0x00000000080572ca */ /* 0x001fe200000e0000 */
[----:B------:R-:W-:-:S05]  /*0430*/  VIADD R8, R37, 0x20 ;  /* 0x0000002025087836 */ /* 0x000fca0000000000 */
[----:B------:R-:W-:-:S07]  /*0440*/  IABS R14, R8 ;  /* 0x00000008000e7213 */ /* 0x000fce0000000000 */
[----:B------:R-:W-:-:S04]  /*0450*/  UIADD3 UR6, UPT, UPT, URZ, -UR5, URZ ;  /* 0x80000005ff067290 */ /* 0x000fc8000fffe0ff */
[----:B------:R-:W-:-:S04]  /*0460*/  UIMAD UR6, UR6, UR11, URZ ;  /* 0x0000000b060672a4 */ /* 0x000fc8000f8e02ff */
[----:B------:R-:W-:Y:S01]  /*0470*/  UIMAD.WIDE.U32 UR6, UR5, UR6, UR4 ;  /* 0x00000006050672a5 */ /* 0x000fe2000f8e0004 */
[----:B--2---:R-:W-:Y:S02]  /*0480*/  R2UR UR5, R12 ;  /* 0x000000000c0572ca */ /* 0x004fe400000e0000 */
[----:B------:R-:W-:-:S03]  /*0490*/  LOP3.LUT R12, R9, UR55, RZ, 0x3c, !PT ;  /* 0x00000037090c7c12 */ /* 0x000fc6000f8e3cff */
[----:B------:R-:W-:-:S04]  /*04a0*/  IMAD.HI.U32 R10, R11, UR7, RZ ;  /* 0x000000070b0a7c27 */ /* 0x000fc8000f8e00ff */
[----:B------:R-:W-:Y:S02]  /*04b0*/  IMAD.MOV R4, RZ, RZ, -R10 ;  /* 0x000000ffff047224 */ /* 0x000fe400078e0a0a */
[----:B------:R-:W-:Y:S02]  /*04c0*/  IMAD.HI.U32 R13, R14, UR7, RZ ;  /* 0x000000070e0d7c27 */ /* 0x000fe4000f8e00ff */
[----:B------:R-:W-:Y:S02]  /*04d0*/  UIADD3 UR8, UPT, UPT, URZ, -UR5, URZ ;  /* 0x80000005ff087290 */ /* 0x000fe4000fffe0ff */
[----:B------:R-:W-:Y:S02]  /*04e0*/  IMAD R11, R4, UR11, R11 ;  /* 0x0000000b040b7c24 */ /* 0x000fe4000f8e020b */
[----:B------:R-:W-:Y:S01]  /*04f0*/  IMAD.MOV R15, RZ, RZ, -R13 ;  /* 0x000000ffff0f7224 */ /* 0x000fe200078e0a0d */
[----:B------:R-:W-:Y:S01]  /*0500*/  UIMAD UR8, UR8, UR10, URZ ;  /* 0x0000000a080872a4 */ /* 0x000fe2000f8e02ff */
[----:B------:R-:W-:Y:S01]  /*0510*/  IMAD.HI.U32 R16, R17, UR7, RZ ;  /* 0x0000000711107c27 */ /* 0x000fe2000f8e00ff */
[----:B------:R-:W-:-:S02]  /*0520*/  ISETP.LT.U32.AND P5, PT, R11, UR11, PT ;  /* 0x0000000b0b007c0c */ /* 0x000fc4000bfa1070 */
[----:B------:R-:W-:Y:S01]  /*0530*/  UIMAD.WIDE.U32 UR8, UR5, UR8, UR4 ;  /* 0x00000008050872a5 */ /* 0x000fe2000f8e0004 */
[----:B------:R-:W-:Y:S01]  /*0540*/  IMAD R14, R15, UR11, R14 ;  /* 0x0000000b0f0e7c24 */ /* 0x000fe2000f8e020e */
[----:B------:R-:W-:Y:S02]  /*0550*/  IADD3 R4, PT, PT, -R16, RZ, RZ ;  /* 0x000000ff10047210 */ /* 0x000fe40007ffe1ff */
[----:B------:R-:W-:Y:S02]  /*0560*/  LOP3.LUT R15, R8, UR55, RZ, 0x3c, !PT ;  /* 0x00000037080f7c12 */ /* 0x000fe4000f8e3cff */
[----:B------:R-:W-:Y:S01]  /*0570*/  ISETP.LT.U32.AND P1, PT, R14, UR11, PT ;  /* 0x0000000b0e007c0c */ /* 0x000fe2000bf21070 */
[----:B------:R-:W-:Y:S01]  /*0580*/  IMAD R17, R4, UR11, R17 ;  /* 0x0000000b04117c24 */ /* 0x000fe2000f8e0211 */
[----:B------:R-:W-:Y:S02]  /*0590*/  LOP3.LUT R4, R37, UR55, RZ, 0x3c, !PT ;  /* 0x0000003725047c12 */ /* 0x000fe4000f8e3cff */
[----:B------:R-:W-:Y:S01]  /*05a0*/  ISETP.GE.AND P3, PT, R15, RZ, PT ;  /* 0x000000ff0f00720c */ /* 0x000fe20003f66270 */
[----:B------:R-:W-:Y:S01]  /*05b0*/  @!P5 VIADD R11, R11, -UR11 ;  /* 0x8000000b0b0bdc36 */ /* 0x000fe20008000000 */
[----:B------:R-:W-:-:S02]  /*05c0*/  ISETP.LT.U32.AND P0, PT, R17, UR11, PT ;  /* 0x0000000b11007c0c */ /* 0x000fc4000bf01070 */
[----:B------:R-:W-:Y:S02]  /*05d0*/  ISETP.GE.AND P2, PT, R4, RZ, PT ;  /* 0x000000ff0400720c */ /* 0x000fe40003f46270 */
[----:B------:R-:W-:Y:S02]  /*05e0*/  ISETP.GE.U32.AND P6, PT, R11, UR11, PT ;  /* 0x0000000b0b007c0c */ /* 0x000fe4000bfc6070 */
[----:B------:R-:W-:Y:S01]  /*05f0*/  @!P5 IADD3 R10, PT, PT, R10, 0x1, RZ ;  /* 0x000000010a0ad810 */ /* 0x000fe20007ffe0ff */
[----:B------:R-:W-:Y:S01]  /*0600*/  @!P1 VIADD R14, R14, -UR11 ;  /* 0x8000000b0e0e9c36 */ /* 0x000fe20008000000 */
[----:B------:R-:W-:Y:S01]  /*0610*/  IADD3 R4, PT, PT, R37, 0x60, RZ ;  /* 0x0000006025047810 */ /* 0x000fe20007ffe0ff */
[----:B------:R-:W-:Y:S01]  /*0620*/  @!P1 VIADD R13, R13, 0x1 ;  /* 0x000000010d0d9836 */ /* 0x000fe20000000000 */
[----:B------:R-:W-:Y:S02]  /*0630*/  ISETP.NE.AND P1, PT, RZ, UR55, PT ;  /* 0x00000037ff007c0c */ /* 0x000fe4000bf25270 */
[----:B------:R-:W-:Y:S01]  /*0640*/  ISETP.GE.U32.AND P4, PT, R14, UR11, PT ;  /* 0x0000000b0e007c0c */ /* 0x000fe2000bf86070 */
[----:B------:R-:W-:Y:S01]  /*0650*/  @!P0 VIADD R17, R17, -UR11 ;  /* 0x8000000b11118c36 */ /* 0x000fe20008000000 */
[----:B------:R-:W-:Y:S01]  /*0660*/  IABS R11, R4 ;  /* 0x00000004000b7213 */ /* 0x000fe20000000000 */
[----:B------:R-:W-:Y:S01]  /*0670*/  @!P0 VIADD R16, R16, 0x1 ;  /* 0x0000000110108836 */ /* 0x000fe20000000000 */
[----:B-1----:R-:W-:Y:S01]  /*0680*/  R2UR UR4, R6 ;  /* 0x00000000060472ca */ /* 0x002fe200000e0000 */
[----:B------:R-:W-:Y:S01]  /*0690*/  @P6 VIADD R10, R10, 0x1 ;  /* 0x000000010a0a6836 */ /* 0x000fe20000000000 */
[----:B------:R-:W-:Y:S01]  /*06a0*/  ISETP.GE.U32.AND P5, PT, R17, UR11, PT ;  /* 0x0000000b11007c0c */ /* 0x000fe2000bfa6070 */
[----:B------:R-:W-:Y:S01]  /*06b0*/  IMAD.HI.U32 R15, R11, UR7, RZ ;  /* 0x000000070b0f7c27 */ /* 0x000fe2000f8e00ff */
[----:B------:R-:W-:-:S02]  /*06c0*/  ISETP.GE.AND P6, PT, R12, RZ, PT ;  /* 0x000000ff0c00720c */ /* 0x000fc40003fc6270 */
[----:B------:R-:W-:Y:S01]  /*06d0*/  R2UR UR5, R7 ;  /* 0x00000000070572ca */ /* 0x000fe200000e0000 */
[----:B------:R-:W-:Y:S01]  /*06e0*/  @!P2 IMAD.MOV R10, RZ, RZ, -R10 ;  /* 0x000000ffff0aa224 */ /* 0x000fe200078e0a0a */
[----:B------:R-:W-:Y:S02]  /*06f0*/  IADD3 R12, PT, PT, -R15, RZ, RZ ;  /* 0x000000ff0f0c7210 */ /* 0x000fe40007ffe1ff */
[----:B------:R-:W-:Y:S02]  /*0700*/  @P4 IADD3 R13, PT, PT, R13, 0x1, RZ ;  /* 0x000000010d0d4810 */ /* 0x000fe40007ffe0ff */
[----:B------:R-:W-:Y:S01]  /*0710*/  SEL R25, R40, R10, !P1 ;  /* 0x0000000a28197207 */ /* 0x000fe20004800000 */
[----:B------:R-:W-:Y:S01]  /*0720*/  IMAD R11, R12, UR11, R11 ;  /* 0x0000000b0c0b7c24 */ /* 0x000fe2000f8e020b */
[----:B------:R-:W-:Y:S01]  /*0730*/  @!P3 IADD3 R13, PT, PT, -R13, RZ, RZ ;  /* 0x000000ff0d0db210 */ /* 0x000fe20007ffe1ff */
[----:B------:R-:W-:Y:S02]  /*0740*/  @P5 VIADD R16, R16, 0x1 ;  /* 0x0000000110105836 */ /* 0x000fe40000000000 */
[----:B------:R-:W-:Y:S01]  /*0750*/  IMAD.MOV R10, RZ, RZ, -R25 ;  /* 0x000000ffff0a7224 */ /* 0x000fe200078e0a19 */
[----:B------:R-:W-:Y:S01]  /*0760*/  SEL R26, R40, R13, !P1 ;  /* 0x0000000d281a7207 */ /* 0x000fe20004800000 */
[----:B------:R-:W-:Y:S01]  /*0770*/  @!P6 IMAD.MOV R16, RZ, RZ, -R16 ;  /* 0x000000ffff10e224 */ /* 0x000fe200078e0a10 */
[----:B------:R-:W-:Y:S01]  /*0780*/  ISETP.LT.U32.AND P5, PT, R11, UR11, PT ;  /* 0x0000000b0b007c0c */ /* 0x000fe2000bfa1070 */
[----:B------:R-:W-:-:S02]  /*0790*/  IMAD R21, R10, UR55, R37 ;  /* 0x000000370a157c24 */ /* 0x000fc4000f8e0225 */
[----:B------:R-:W-:Y:S01]  /*07a0*/  IMAD.MOV R13, RZ, RZ, -R26 ;  /* 0x000000ffff0d7224 */ /* 0x000fe200078e0a1a */
[----:B------:R-:W0:Y:S01]  /*07b0*/  I2F.RP R10, UR12 ;  /* 0x0000000c000a7d06 */ /* 0x000e220008209400 */
[----:B------:R-:W-:Y:S02]  /*07c0*/  SEL R24, R40, R16, !P1 ;  /* 0x0000001028187207 */ /* 0x000fe40004800000 */
[----:B------:R-:W-:Y:S01]  /*07d0*/  IABS R12, R21 ;  /* 0x00000015000c7213 */ /* 0x000fe20000000000 */
[----:B------:R-:W-:Y:S01]  /*07e0*/  IMAD R22, R13, UR55, R8 ;  /* 0x000000370d167c24 */ /* 0x000fe2000f8e0208 */
[----:B------:R-:W-:-:S03]  /*07f0*/  IADD3 R20, PT, PT, -R24, RZ, RZ ;  /* 0x000000ff18147210 */ /* 0x000fc60007ffe1ff */
[----:B------:R-:W-:Y:S01]  /*0800*/  IMAD.HI.U32 R13, R12, UR9, RZ ;  /* 0x000000090c0d7c27 */ /* 0x000fe2000f8e00ff */
[----:B------:R-:W-:Y:S02]  /*0810*/  IABS R19, R22 ;  /* 0x0000001600137213 */ /* 0x000fe40000000000 */
[----:B------:R-:W-:Y:S01]  /*0820*/  @!P5 IADD3 R15, PT, PT, R15, 0x1, RZ ;  /* 0x000000010f0fd810 */ /* 0x000fe20007ffe0ff */
[----:B------:R-:W-:Y:S02]  /*0830*/  IMAD.MOV R17, RZ, RZ, -R13 ;  /* 0x000000ffff117224 */ /* 0x000fe400078e0a0d */
[----:B------:R-:W-:Y:S01]  /*0840*/  @!P5 VIADD R11, R11, -UR11 ;  /* 0x8000000b0b0bdc36 */ /* 0x000fe20008000000 */
[----:B0-----:R0:W1:Y:S01]  /*0850*/  MUFU.RCP R14, R10 ;  /* 0x0000000a000e7308 */ /* 0x0010620000001000 */
[----:B------:R-:W-:Y:S01]  /*0860*/  IMAD R12, R17, UR10, R12 ;  /* 0x0000000a110c7c24 */ /* 0x000fe2000f8e020c */
[----:B------:R-:W-:Y:S01]  /*0870*/  LOP3.LUT R17, R27, UR55, RZ, 0x3c, !PT ;  /* 0x000000371b117c12 */ /* 0x000fe2000f8e3cff */
[----:B------:R-:W-:Y:S01]  /*0880*/  IMAD.HI.U32 R16, R19, UR9, RZ ;  /* 0x0000000913107c27 */ /* 0x000fe2000f8e00ff */
[----:B------:R-:W-:-:S02]  /*0890*/  ISETP.GE.U32.AND P4, PT, R11, UR11, PT ;  /* 0x0000000b0b007c0c */ /* 0x000fc4000bf86070 */
[----:B------:R-:W-:Y:S01]  /*08a0*/  LOP3.LUT R11, R4, UR55, RZ, 0x3c, !PT ;  /* 0x00000037040b7c12 */ /* 0x000fe2000f8e3cff */
[----:B------:R-:W-:Y:S01]  /*08b0*/  IMAD R20, R20, UR55, R9 ;  /* 0x0000003714147c24 */ /* 0x000fe2000f8e0209 */
[----:B------:R-:W-:Y:S01]  /*08c0*/  ISETP.LT.U32.AND P2, PT, R12, UR10, PT ;  /* 0x0000000a0c007c0c */ /* 0x000fe2000bf41070 */
[----:B------:R-:W-:Y:S01]  /*08d0*/  IMAD.MOV R28, RZ, RZ, -R16 ;  /* 0x000000ffff1c7224 */ /* 0x000fe200078e0a10 */
[----:B------:R-:W-:Y:S02]  /*08e0*/  ISETP.GE.AND P3, PT, R11, RZ, PT ;  /* 0x000000ff0b00720c */ /* 0x000fe40003f66270 */
[----:B------:R-:W-:Y:S02]  /*08f0*/  SHF.R.S64 R11, RZ, 0x1e, R8 ;  /* 0x0000001eff0b7819 */ /* 0x000fe40000001008 */
[----:B------:R-:W-:Y:S01]  /*0900*/  ISETP.GE.AND P0, PT, R17, RZ, PT ;  /* 0x000000ff1100720c */ /* 0x000fe20003f06270 */
[----:B------:R-:W-:Y:S01]  /*0910*/  IMAD R17, R28, UR10, R19 ;  /* 0x0000000a1c117c24 */ /* 0x000fe2000f8e0213 */
[----:B0-----:R-:W-:Y:S01]  /*0920*/  IADD3 R10, P5, PT, R11, UR44, RZ ;  /* 0x0000002c0b0a7c10 */ /* 0x001fe2000ffbe0ff */
[----:B------:R-:W-:Y:S01]  /*0930*/  @P4 VIADD R15, R15, 0x1 ;  /* 0x000000010f0f4836 */ /* 0x000fe20000000000 */
[----:B------:R-:W-:Y:S01]  /*0940*/  IABS R23, R20 ;  /* 0x0000001400177213 */ /* 0x000fe20000000000 */
[----:B------:R-:W-:Y:S01]  /*0950*/  IMAD.HI.U32 R28, R29, UR7, RZ ;  /* 0x000000071d1c7c27 */ /* 0x000fe2000f8e00ff */
[----:B------:R-:W-:-:S02]  /*0960*/  LEA.HI.X.SX32 R11, R8, UR45, 0x2, P5 ;  /* 0x0000002d080b7c11 */ /* 0x000fc4000a8f16ff */
[----:B------:R-:W-:Y:S01]  /*0970*/  ISETP.LT.U32.AND P5, PT, R17, UR10, PT ;  /* 0x0000000a11007c0c */ /* 0x000fe2000bfa1070 */
[----:B------:R-:W-:Y:S01]  /*0980*/  @!P2 VIADD R12, R12, -UR10 ;  /* 0x8000000a0c0cac36 */ /* 0x000fe20008000000 */
[----:B-1----:R-:W-:Y:S01]  /*0990*/  IADD3 R14, PT, PT, R14, 0xffffffe, RZ ;  /* 0x0ffffffe0e0e7810 */ /* 0x002fe20007ffe0ff */
[----:B------:R-:W-:Y:S01]  /*09a0*/  IMAD.HI.U32 R18, R23, UR9, RZ ;  /* 0x0000000917127c27 */ /* 0x000fe2000f8e00ff */
[----:B------:R-:W-:Y:S01]  /*09b0*/  LOP3.LUT R8, R21, UR56, RZ, 0x3c, !PT ;  /* 0x0000003815087c12 */ /* 0x000fe2000f8e3cff */
[----:B------:R0:W2:Y:S01]  /*09c0*/  LDG.E R19, desc[UR4][R10.64] ;  /* 0x000000040a137981 */ /* 0x0000a2000c1e1900 */
[----:B------:R-:W-:Y:S01]  /*09d0*/  ISETP.GE.U32.AND P4, PT, R12, UR10, PT ;  /* 0x0000000a0c007c0c */ /* 0x000fe2000bf86070 */
[----:B------:R-:W-:Y:S01]  /*09e0*/  IMAD.MOV R30, RZ, RZ, -R18 ;  /* 0x000000ffff1e7224 */ /* 0x000fe200078e0a12 */
[----:B------:R-:W-:Y:S01]  /*09f0*/  ISETP.GE.AND P6, PT, R8, RZ, PT ;  /* 0x000000ff0800720c */ /* 0x000fe20003fc6270 */
[----:B------:R-:W-:Y:S01]  /*0a00*/  @!P2 VIADD R13, R13, 0x1 ;  /* 0x000000010d0da836 */ /* 0x000fe20000000000 */
[----:B------:R-:W1:Y:S01]  /*0a10*/  F2I.FTZ.U32.TRUNC.NTZ R14, R14 ;  /* 0x0000000e000e7305 */ /* 0x000e62000021f000 */
[----:B------:R-:W-:-:S02]  /*0a20*/  IMAD R23, R30, UR10, R23 ;  /* 0x0000000a1e177c24 */ /* 0x000fc4000f8e0217 */
[----:B------:R-:W-:Y:S02]  /*0a30*/  @!P3 IMAD.MOV R15, RZ, RZ, -R15 ;  /* 0x000000ffff0fb224 */ /* 0x000fe400078e0a0f */
[----:B------:R-:W-:Y:S01]  /*0a40*/  @!P5 VIADD R17, R17, -UR10 ;  /* 0x8000000a1111dc36 */ /* 0x000fe20008000000 */
[----:B------:R-:W-:Y:S01]  /*0a50*/  ISETP.LT.U32.AND P3, PT, R23, UR10, PT ;  /* 0x0000000a17007c0c */ /* 0x000fe2000bf61070 */
[----:B------:R-:W-:Y:S01]  /*0a60*/  IMAD.MOV R12, RZ, RZ, -R28 ;  /* 0x000000ffff0c7224 */ /* 0x000fe200078e0a1c */
[----:B------:R-:W-:Y:S02]  /*0a70*/  SEL R15, R40, R15, !P1 ;  /* 0x0000000f280f7207 */ /* 0x000fe40004800000 */
[----:B------:R-:W-:Y:S02]  /*0a80*/  @P4 IADD3 R13, PT, PT, R13, 0x1, RZ ;  /* 0x000000010d0d4810 */ /* 0x000fe40007ffe0ff */
[----:B------:R-:W-:Y:S02]  /*0a90*/  ISETP.GE.U32.AND P2, PT, R17, UR10, PT ;  /* 0x0000000a11007c0c */ /* 0x000fe4000bf46070 */
[----:B------:R-:W-:Y:S01]  /*0aa0*/  LOP3.LUT R8, R22, UR56, RZ, 0x3c, !PT ;  /* 0x0000003816087c12 */ /* 0x000fe2000f8e3cff */
[----:B------:R-:W-:Y:S01]  /*0ab0*/  IMAD R29, R12, UR11, R29 ;  /* 0x0000000b0c1d7c24 */ /* 0x000fe2000f8e021d */
[----:B------:R-:W-:-:S02]  /*0ac0*/  @!P6 IADD3 R13, PT, PT, -R13, RZ, RZ ;  /* 0x000000ff0d0de210 */ /* 0x000fc40007ffe1ff */
[----:B------:R-:W-:Y:S02]  /*0ad0*/  IADD3 R31, PT, PT, -R15, RZ, RZ ;  /* 0x000000ff0f1f7210 */ /* 0x000fe40007ffe1ff */
[----:B------:R-:W-:Y:S01]  /*0ae0*/  ISETP.GE.AND P6, PT, R8, RZ, PT ;  /* 0x000000ff0800720c */ /* 0x000fe20003fc6270 */
[----:B------:R-:W-:Y:S01]  /*0af0*/  @!P5 VIADD R16, R16, 0x1 ;  /* 0x000000011010d836 */ /* 0x000fe20000000000 */
[----:B------:R-:W-:Y:S01]  /*0b00*/  ISETP.LT.U32.AND P4, PT, R29, UR11, PT ;  /* 0x0000000b1d007c0c */ /* 0x000fe2000bf81070 */
[----:B------:R-:W-:Y:S02]  /*0b10*/  IMAD R12, R31, UR55, R4 ;  /* 0x000000371f0c7c24 */ /* 0x000fe4000f8e0204 */
[----:B------:R-:W-:Y:S01]  /*0b20*/  @!P3 VIADD R23, R23, -UR10 ;  /* 0x8000000a1717bc36 */ /* 0x000fe20008000000 */
[----:B-1----:R-:W-:Y:S01]  /*0b30*/  R2UR UR5, R14 ;  /* 0x000000000e0572ca */ /* 0x002fe200000e0000 */
[----:B------:R-:W-:Y:S01]  /*0b40*/  @P2 VIADD R16, R16, 0x1 ;  /* 0x0000000110102836 */ /* 0x000fe20000000000 */
[----:B0-----:R-:W-:-:S02]  /*0b50*/  IABS R10, R12 ;  /* 0x0000000c000a7213 */ /* 0x001fc40000000000 */
[----:B------:R-:W-:Y:S02]  /*0b60*/  ISETP.GE.U32.AND P5, PT, R23, UR10, PT ;  /* 0x0000000a17007c0c */ /* 0x000fe4000bfa6070 */
[----:B------:R-:W-:Y:S01]  /*0b70*/  LOP3.LUT R14, R20, UR56, RZ, 0x3c, !PT ;  /* 0x00000038140e7c12 */ /* 0x000fe2000f8e3cff */
[----:B------:R-:W-:Y:S01]  /*0b80*/  @!P6 IMAD.MOV R16, RZ, RZ, -R16 ;  /* 0x000000ffff10e224 */ /* 0x000fe200078e0a10 */
[----:B------:R-:W-:Y:S01]  /*0b90*/  ISETP.NE.AND P2, PT, RZ, UR56, PT ;  /* 0x00000038ff007c0c */ /* 0x000fe2000bf45270 */
[----:B------:R-:W-:Y:S01]  /*0ba0*/  IMAD.HI.U32 R8, R10, UR9, RZ ;  /* 0x000000090a087c27 */ /* 0x000fe2000f8e00ff */
[----:B------:R-:W-:Y:S02]  /*0bb0*/  LOP3.LUT R41, RZ, UR56, RZ, 0x33, !PT ;  /* 0x00000038ff297c12 */ /* 0x000fe4000f8e33ff */
[----:B------:R-:W-:Y:S01]  /*0bc0*/  ISETP.GE.AND P6, PT, R14, RZ, PT ;  /* 0x000000ff0e00720c */ /* 0x000fe20003fc6270 */
[----:B------:R-:W-:Y:S01]  /*0bd0*/  @!P4 VIADD R29, R29, -UR11 ;  /* 0x8000000b1d1dcc36 */ /* 0x000fe20008000000 */
[----:B------:R-:W-:Y:S01]  /*0be0*/  SEL R32, R41, R13, !P2 ;  /* 0x0000000d29207207 */ /* 0x000fe20005000000 */
[----:B------:R-:W-:Y:S01]  /*0bf0*/  @!P3 VIADD R18, R18, 0x1 ;  /* 0x000000011212b836 */ /* 0x000fe20000000000 */
[----:B------:R-:W-:Y:S01]  /*0c00*/  IADD3 R11, PT, PT, -R8, RZ, RZ ;  /* 0x000000ff080b7210 */ /* 0x000fe20007ffe1ff */
[----:B------:R-:W-:Y:S01]  /*0c10*/  UIADD3 UR6, UPT, UPT, URZ, -UR5, URZ ;  /* 0x80000005ff067290 */ /* 0x000fe2000fffe0ff */
[----:B------:R-:W-:Y:S01]  /*0c20*/  IADD3 R14, PT, PT, -R32, RZ, RZ ;  /* 0x000000ff200e7210 */ /* 0x000fe20007ffe1ff */
[----:B------:R-:W-:Y:S01]  /*0c30*/  @P5 VIADD R18, R18, 0x1 ;  /* 0x0000000112125836 */ /* 0x000fe20000000000 */
[----:B------:R-:W-:Y:S01]  /*0c40*/  ISETP.GE.U32.AND P3, PT, R29, UR11, PT ;  /* 0x0000000b1d007c0c */ /* 0x000fe2000bf66070 */
[----:B------:R-:W-:Y:S01]  /*0c50*/  IMAD R10, R11, UR10, R10 ;  /* 0x0000000a0b0a7c24 */ /* 0x000fe2000f8e020a */
[----:B------:R-:W-:Y:S01]  /*0c60*/  SEL R31, R41, R16, !P2 ;  /* 0x00000010291f7207 */ /* 0x000fe20005000000 */
[----:B------:R-:W-:Y:S01]  /*0c70*/  IMAD R21, R14, UR56, R21 ;  /* 0x000000380e157c24 */ /* 0x000fe2000f8e0215 */
[----:B------:R-:W-:Y:S01]  /*0c80*/  UIMAD UR6, UR6, UR12, URZ ;  /* 0x0000000c060672a4 */ /* 0x000fe2000f8e02ff */
[----:B------:R-:W-:Y:S01]  /*0c90*/  @!P6 IMAD.MOV R18, RZ, RZ, -R18 ;  /* 0x000000ffff12e224 */ /* 0x000fe200078e0a12 */
[----:B------:R-:W-:Y:S01]  /*0ca0*/  UMOV UR4, URZ ;  /* 0x000000ff00047c82 */ /* 0x000fe20008000000 */
[----:B------:R-:W-:Y:S01]  /*0cb0*/  IADD3 R11, PT, PT, -R31, RZ, RZ ;  /* 0x000000ff1f0b7210 */ /* 0x000fe20007ffe1ff */
[----:B------:R-:W-:Y:S01]  /*0cc0*/  UIMAD.WIDE.U32 UR4, UR5, UR6, UR4 ;  /* 0x00000006050472a5 */ /* 0x000fe2000f8e0004 */
[----:B------:R-:W-:Y:S01]  /*0cd0*/  ISETP.LT.U32.AND P5, PT, R10, UR10, PT ;  /* 0x0000000a0a007c0c */ /* 0x000fe2000bfa1070 */
[----:B------:R-:W-:Y:S01]  /*0ce0*/  @!P4 VIADD R28, R28, 0x1 ;  /* 0x000000011c1cc836 */ /* 0x000fe20000000000 */
[----:B------:R-:W-:-:S02]  /*0cf0*/  IABS R16, R21 ;  /* 0x0000001500107213 */ /* 0x000fc40000000000 */
[----:B------:R-:W-:Y:S01]  /*0d00*/  SEL R30, R41, R18, !P2 ;  /* 0x00000012291e7207 */ /* 0x000fe20005000000 */
[----:B------:R-:W-:Y:S02]  /*0d10*/  IMAD R22, R11, UR56, R22 ;  /* 0x000000380b167c24 */ /* 0x000fe4000f8e0216 */
[----:B------:R-:W-:Y:S01]  /*0d20*/  @P3 VIADD R28, R28, 0x1 ;  /* 0x000000011c1c3836 */ /* 0x000fe20000000000 */
[----:B------:R-:W-:Y:S01]  /*0d30*/  IADD3 R11, PT, PT, -R30, RZ, RZ ;  /* 0x000000ff1e0b7210 */ /* 0x000fe20007ffe1ff */
[----:B------:R-:W-:Y:S01]  /*0d40*/  IMAD.HI.U32 R17, R16, UR5, RZ ;  /* 0x0000000510117c27 */ /* 0x000fe2000f8e00ff */
[----:B------:R-:W-:-:S03]  /*0d50*/  IABS R23, R22 ;  /* 0x0000001600177213 */ /* 0x000fc60000000000 */
[----:B------:R-:W-:Y:S02]  /*0d60*/  @!P0 IMAD.MOV R28, RZ, RZ, -R28 ;  /* 0x000000ffff1c8224 */ /* 0x000fe400078e0a1c */
[----:B------:R-:W-:Y:S01]  /*0d70*/  IMAD R20, R11, UR56, R20 ;  /* 0x000000380b147c24 */ /* 0x000fe2000f8e0214 */
[----:B------:R-:W-:Y:S01]  /*0d80*/  IADD3 R11, PT, PT, -R17, RZ, RZ ;  /* 0x000000ff110b7210 */ /* 0x000fe20007ffe1ff */
[----:B------:R-:W-:Y:S01]  /*0d90*/  @!P5 VIADD R10, R10, -UR10 ;  /* 0x8000000a0a0adc36 */ /* 0x000fe20008000000 */
[----:B------:R-:W-:Y:S01]  /*0da0*/  SEL R28, R40, R28, !P1 ;  /* 0x0000001c281c7207 */ /* 0x000fe20004800000 */
[----:B------:R-:W-:Y:S01]  /*0db0*/  IMAD.HI.U32 R18, R23, UR5, RZ ;  /* 0x0000000517127c27 */ /* 0x000fe2000f8e00ff */
[----:B------:R-:W-:Y:S02]  /*0dc0*/  IABS R33, R20 ;  /* 0x0000001400217213 */ /* 0x000fe40000000000 */
[----:B------:R-:W-:Y:S01]  /*0dd0*/  ISETP.GE.U32.AND P6, PT, R10, UR10, PT ;  /* 0x0000000a0a007c0c */ /* 0x000fe2000bfc6070 */
[----:B------:R-:W-:-:S02]  /*0de0*/  IMAD R16, R11, UR12, R16 ;  /* 0x0000000c0b107c24 */ /* 0x000fc4000f8e0210 */
[----:B------:R-:W-:Y:S02]  /*0df0*/  IMAD.MOV R10, RZ, RZ, -R28 ;  /* 0x000000ffff0a7224 */ /* 0x000fe400078e0a1c */
[----:B------:R-:W-:Y:S01]  /*0e00*/  IMAD.MOV R34, RZ, RZ, -R18 ;  /* 0x000000ffff227224 */ /* 0x000fe200078e0a12 */
[----:B------:R-:W-:Y:S01]  /*0e10*/  ISETP.LT.U32.AND P0, PT, R16, UR12, PT ;  /* 0x0000000c10007c0c */ /* 0x000fe2000bf01070 */
[----:B------:R-:W-:Y:S02]  /*0e20*/  IMAD R13, R10, UR55, R27 ;  /* 0x000000370a0d7c24 */ /* 0x000fe4000f8e021b */
[----:B------:R-:W-:Y:S02]  /*0e30*/  IMAD R23, R34, UR12, R23 ;  /* 0x0000000c22177c24 */ /* 0x000fe4000f8e0217 */
[----:B------:R-:W-:Y:S01]  /*0e40*/  IMAD.HI.U32 R10, R33, UR5, RZ ;  /* 0x00000005210a7c27 */ /* 0x000fe2000f8e00ff */
[----:B------:R-:W-:Y:S02]  /*0e50*/  LOP3.LUT R11, R12, UR56, RZ, 0x3c, !PT ;  /* 0x000000380c0b7c12 */ /* 0x000fe4000f8e3cff */
[----:B------:R-:W-:Y:S01]  /*0e60*/  ISETP.LT.U32.AND P3, PT, R23, UR12, PT ;  /* 0x0000000c17007c0c */ /* 0x000fe2000bf61070 */
[----:B------:R-:W-:Y:S01]  /*0e70*/  IMAD.MOV R34, RZ, RZ, -R10 ;  /* 0x000000ffff227224 */ /* 0x000fe200078e0a0a */
[----:B------:R-:W-:-:S02]  /*0e80*/  IABS R29, R13 ;  /* 0x0000000d001d7213 */ /* 0x000fc40000000000 */
[----:B------:R-:W-:Y:S01]  /*0e90*/  @!P5 IADD3 R8, PT, PT, R8, 0x1, RZ ;  /* 0x000000010808d810 */ /* 0x000fe20007ffe0ff */
[----:B------:R-:W-:Y:S01]  /*0ea0*/  IMAD R33, R34, UR12, R33 ;  /* 0x0000000c22217c24 */ /* 0x000fe2000f8e0221 */
[----:B------:R-:W-:Y:S01]  /*0eb0*/  ISETP.GE.AND P4, PT, R11, RZ, PT ;  /* 0x000000ff0b00720c */ /* 0x000fe20003f86270 */
[----:B------:R-:W-:Y:S02]  /*0ec0*/  @!P0 VIADD R16, R16, -UR12 ;  /* 0x8000000c10108c36 */ /* 0x000fe40008000000 */
[----:B------:R-:W-:-:S04]  /*0ed0*/  IMAD.HI.U32 R35, R29, UR9, RZ ;  /* 0x000000091d237c27 */ /* 0x000fc8000f8e00ff */
[----:B------:R-:W-:Y:S01]  /*0ee0*/  @P6 VIADD R8, R8, 0x1 ;  /* 0x0000000108086836 */ /* 0x000fe20000000000 */
[----:B------:R-:W-:Y:S01]  /*0ef0*/  ISETP.LT.U32.AND P6, PT, R33, UR12, PT ;  /* 0x0000000c21007c0c */ /* 0x000fe2000bfc1070 */
[----:B------:R-:W-:Y:S01]  /*0f00*/  @!P3 VIADD R23, R23, -UR12 ;  /* 0x8000000c1717bc36 */ /* 0x000fe20008000000 */
[----:B------:R-:W-:Y:S02]  /*0f10*/  ISETP.GE.U32.AND P5, PT, R16, UR12, PT ;  /* 0x0000000c10007c0c */ /* 0x000fe4000bfa6070 */
[----:B------:R-:W-:Y:S01]  /*0f20*/  IADD3 R16, PT, PT, -R35, RZ, RZ ;  /* 0x000000ff23107210 */ /* 0x000fe20007ffe1ff */
[----:B------:R-:W-:Y:S01]  /*0f30*/  @!P4 IMAD.MOV R8, RZ, RZ, -R8 ;  /* 0x000000ffff08c224 */ /* 0x000fe200078e0a08 */
[----:B------:R-:W-:-:S03]  /*0f40*/  ISETP.GE.U32.AND P4, PT, R23, UR12, PT ;  /* 0x0000000c17007c0c */ /* 0x000fc6000bf86070 */
[----:B------:R-:W-:Y:S01]  /*0f50*/  IMAD R16, R16, UR10, R29 ;  /* 0x0000000a10107c24 */ /* 0x000fe2000f8e021d */
[----:B------:R-:W-:-:S03]  /*0f60*/  @!P0 IADD3 R17, PT, PT, R17, 0x1, RZ ;  /* 0x0000000111118810 */ /* 0x000fc60007ffe0ff */
[----:B------:R-:W-:Y:S01]  /*0f70*/  @!P6 VIADD R33, R33, -UR12 ;  /* 0x8000000c2121ec36 */ /* 0x000fe20008000000 */
[----:B------:R-:W-:Y:S01]  /*0f80*/  ISETP.LT.U32.AND P0, PT, R16, UR10, PT ;  /* 0x0000000a10007c0c */ /* 0x000fe2000bf01070 */
[----:B------:R-:W-:Y:S01]  /*0f90*/  @!P3 VIADD R18, R18, 0x1 ;  /* 0x000000011212b836 */ /* 0x000fe20000000000 */
[----:B------:R-:W-:Y:S02]  /*0fa0*/  IADD3 R14, PT, PT, R37, 0xa0, RZ ;  /* 0x000000a0250e7810 */ /* 0x000fe40007ffe0ff */
[----:B------:R-:W-:Y:S02]  /*0fb0*/  @P5 IADD3 R17, PT, PT, R17, 0x1, RZ ;  /* 0x0000000111115810 */ /* 0x000fe40007ffe0ff */
[----:B------:R-:W-:Y:S02]  /*0fc0*/  SEL R29, R41, R8, !P2 ;  /* 0x00000008291d7207 */ /* 0x000fe40005000000 */
[----:B------:R-:W-:Y:S02]  /*0fd0*/  ISETP.GE.U32.AND P5, PT, R33, UR12, PT ;  /* 0x0000000c21007c0c */ /* 0x000fe4000bfa6070 */
[----:B------:R-:W-:Y:S01]  /*0fe0*/  LOP3.LUT R8, R21, UR57, RZ, 0x3c, !PT ;  /* 0x0000003915087c12 */ /* 0x000fe2000f8e3cff */
[----:B------:R-:W-:Y:S01]  /*0ff0*/  @P4 VIADD R18, R18, 0x1 ;  /* 0x0000000112124836 */ /* 0x000fe20000000000 */
[----:B------:R-:W-:Y:S01]  /*1000*/  IABS R38, R14 ;  /* 0x0000000e00267213 */ /* 0x000fe20000000000 */
[----:B------:R-:W-:Y:S01]  /*1010*/  IMAD.MOV R23, RZ, RZ, -R29 ;  /* 0x000000ffff177224 */ /* 0x000fe200078e0a1d */
[----:B------:R-:W-:-:S02]  /*1020*/  ISETP.GE.AND P4, PT, R8, RZ, PT ;  /* 0x000000ff0800720c */ /* 0x000fc40003f86270 */
[----:B------:R-:W-:Y:S01]  /*1030*/  SHF.R.S64 R8, RZ, 0x1e, R9 ;  /* 0x0000001eff087819 */ /* 0x000fe20000001009 */
[----:B------:R-:W-:Y:S01]  /*1040*/  IMAD.HI.U32 R11, R38, UR7, RZ ;  /* 0x00000007260b7c27 */ /* 0x000fe2000f8e00ff */
[----:B------:R-:W-:Y:S02]  /*1050*/  @!P6 IADD3 R10, PT, PT, R10, 0x1, RZ ;  /* 0x000000010a0ae810 */ /* 0x000fe40007ffe0ff */
[----:B------:R-:W-:Y:S01]  /*1060*/  LOP3.LUT R34, R13, UR56, RZ, 0x3c, !PT ;  /* 0x000000380d227c12 */ /* 0x000fe2000f8e3cff */
[----:B------:R-:W-:Y:S01]  /*1070*/  @!P0 VIADD R16, R16, -UR10 ;  /* 0x8000000a10108c36 */ /* 0x000fe20008000000 */
[----:B------:R-:W-:Y:S01]  /*1080*/  IADD3 R8, P6, PT, R8, UR44, RZ ;  /* 0x0000002c08087c10 */ /* 0x000fe2000ffde0ff */
[----:B------:R-:W-:Y:S01]  /*1090*/  IMAD R12, R23, UR56, R12 ;  /* 0x00000038170c7c24 */ /* 0x000fe2000f8e020c */
[----:B------:R-:W-:Y:S01]  /*10a0*/  SHF.R.S64 R23, RZ, 0x1e, R4 ;  /* 0x0000001eff177819 */ /* 0x000fe20000001004 */
[----:B------:R-:W-:Y:S01]  /*10b0*/  IMAD.MOV R39, RZ, RZ, -R11 ;  /* 0x000000ffff277224 */ /* 0x000fe200078e0a0b */
[----:B------:R-:W-:Y:S01]  /*10c0*/  ISETP.GE.AND P3, PT, R34, RZ, PT ;  /* 0x000000ff2200720c */ /* 0x000fe20003f66270 */
[----:B------:R-:W-:Y:S01]  /*10d0*/  @P5 VIADD R10, R10, 0x1 ;  /* 0x000000010a0a5836 */ /* 0x000fe20000000000 */
[----:B------:R-:W-:-:S02]  /*10e0*/  ISETP.GE.U32.AND P5, PT, R16, UR10, PT ;  /* 0x0000000a10007c0c */ /* 0x000fc4000bfa6070 */
[----:B------:R-:W-:Y:S01]  /*10f0*/  LEA.HI.X.SX32 R9, R9, UR45, 0x2, P6 ;  /* 0x0000002d09097c11 */ /* 0x000fe2000b0f16ff */
[----:B------:R-:W-:Y:S01]  /*1100*/  IMAD R38, R39, UR11, R38 ;  /* 0x0000000b27267c24 */ /* 0x000fe2000f8e0226 */
[----:B------:R-:W-:Y:S02]  /*1110*/  IADD3 R16, P6, PT, R23, UR44, RZ ;  /* 0x0000002c17107c10 */ /* 0x000fe4000ffde0ff */
[----:B------:R-:W-:Y:S02]  /*1120*/  MOV R34, R17 ;  /* 0x0000001100227202 */ /* 0x000fe40000000f00 */
[----:B------:R-:W-:Y:S02]  /*1130*/  IABS R33, R12 ;  /* 0x0000000c00217213 */ /* 0x000fe40000000000 */
[----:B------:R-:W-:Y:S01]  /*1140*/  LEA.HI.X.SX32 R17, R4, UR45, 0x2, P6 ;  /* 0x0000002d04117c11 */ /* 0x000fe2000b0f16ff */
[----:B------:R-:W-:Y:S01]  /*1150*/  @!P4 IMAD.MOV R34, RZ, RZ, -R34 ;  /* 0x000000ffff22c224 */ /* 0x000fe200078e0a22 */
[----:B------:R-:W-:-:S02]  /*1160*/  LOP3.LUT R4, R22, UR57, RZ, 0x3c, !PT ;  /* 0x0000003916047c12 */ /* 0x000fc4000f8e3cff */
[----:B------:R-:W-:Y:S01]  /*1170*/  ISETP.LT.U32.AND P4, PT, R38, UR11, PT ;  /* 0x0000000b26007c0c */ /* 0x000fe2000bf81070 */
[----:B------:R-:W-:Y:S01]  /*1180*/  IMAD.HI.U32 R42, R33, UR5, RZ ;  /* 0x00000005212a7c27 */ /* 0x000fe2000f8e00ff */
[----:B------:R-:W-:-:S03]  /*1190*/  ISETP.GE.AND P6, PT, R4, RZ, PT ;  /* 0x000000ff0400720c */ /* 0x000fc60003fc6270 */
[----:B------:R-:W-:Y:S01]  /*11a0*/  IMAD.MOV R4, RZ, RZ, -R42 ;  /* 0x000000ffff047224 */ /* 0x000fe200078e0a2a */
[----:B------:R-:W-:-:S03]  /*11b0*/  @!P0 IADD3 R35, PT, PT, R35, 0x1, RZ ;  /* 0x0000000123238810 */ /* 0x000fc60007ffe0ff */
[----:B------:R-:W-:Y:S02]  /*11c0*/  IMAD R33, R4, UR12, R33 ;  /* 0x0000000c04217c24 */ /* 0x000fe4000f8e0221 */
[----:B------:R-:W-:Y:S02]  /*11d0*/  IMAD.MOV.U32 R4, RZ, RZ, R18 ;  /* 0x000000ffff047224 */ /* 0x000fe400078e0012 */
[----:B------:R-:W-:Y:S01]  /*11e0*/  @!P4 IADD3 R38, PT, PT, R38, -UR11, RZ ;  /* 0x8000000b2626cc10 */ /* 0x000fe2000fffe0ff */
[----:B------:R-:W-:Y:S01]  /*11f0*/  @P5 VIADD R35, R35, 0x1 ;  /* 0x0000000123235836 */ /* 0x000fe20000000000 */
[----:B------:R-:W-:Y:S01]  /*1200*/  ISETP.LT.U32.AND P5, PT, R33, UR12, PT ;  /* 0x0000000c21007c0c */ /* 0x000fe2000bfa1070 */
[----:B------:R-:W-:Y:S01]  /*1210*/  @!P6 IMAD.MOV R4, RZ, RZ, -R4 ;  /* 0x000000ffff04e224 */ /* 0x000fe200078e0a04 */
[----:B------:R-:W-:Y:S01]  /*1220*/  ISETP.GE.U32.AND P6, PT, R38, UR11, PT ;  /* 0x0000000b26007c0c */ /* 0x000fe2000bfc6070 */
[----:B------:R-:W-:Y:S01]  /*1230*/  IMAD.MOV.U32 R36, RZ, RZ, R35 ;  /* 0x000000ffff247224 */ /* 0x000fe200078e0023 */
[----:B------:R-:W-:-:S02]  /*1240*/  R2UR UR14, R6 ;  /* 0x00000000060e72ca */ /* 0x000fc400000e0000 */
[----:B------:R-:W-:Y:S02]  /*1250*/  R2UR UR15, R7 ;  /* 0x00000000070f72ca */ /* 0x000fe400000e0000 */
[----:B------:R-:W-:Y:S01]  /*1260*/  LOP3.LUT R23, R14, UR55, RZ, 0x3c, !PT ;  /* 0x000000370e177c12 */ /* 0x000fe2000f8e3cff */
[----:B------:R-:W-:Y:S01]  /*1270*/  @!P4 VIADD R11, R11, 0x1 ;  /* 0x000000010b0bc836 */ /* 0x000fe20000000000 */
[----:B------:R-:W-:Y:S02]  /*1280*/  @!P3 IADD3 R36, PT, PT, -R36, RZ, RZ ;  /* 0x000000ff2424b210 */ /* 0x000fe40007ffe1ff */
[----:B------:R-:W-:Y:S02]  /*1290*/  ISETP.GE.AND P0, PT, R23, RZ, PT ;  /* 0x000000ff1700720c */ /* 0x000fe40003f06270 */
[----:B------:R-:W-:Y:S02]  /*12a0*/  ISETP.NE.AND P3, PT, RZ, UR57, PT ;  /* 0x00000039ff007c0c */ /* 0x000fe4000bf65270 */
[----:B------:R-:W-:-:S02]  /*12b0*/  LOP3.LUT R23, R20, UR57, RZ, 0x3c, !PT ;  /* 0x0000003914177c12 */ /* 0x000fc4000f8e3cff */
[----:B------:R-:W-:Y:S01]  /*12c0*/  LOP3.LUT R35, RZ, UR57, RZ, 0x33, !PT ;  /* 0x00000039ff237c12 */ /* 0x000fe2000f8e33ff */
[----:B------:R-:W-:Y:S01]  /*12d0*/  @P6 VIADD R11, R11, 0x1 ;  /* 0x000000010b0b6836 */ /* 0x000fe20000000000 */
[----:B------:R-:W-:Y:S01]  /*12e0*/  SEL R36, R41, R36, !P2 ;  /* 0x0000002429247207 */ /* 0x000fe20005000000 */
[----:B------:R0:W3:Y:S01]  /*12f0*/  LDG.E R18, desc[UR14][R8.64] ;  /* 0x0000000e08127981 */ /* 0x0000e2000c1e1900 */
[----:B------:R-:W-:Y:S02]  /*1300*/  @!P5 IADD3 R33, PT, PT, R33, -UR12, RZ ;  /* 0x8000000c2121dc10 */ /* 0x000fe4000fffe0ff */
[----:B------:R-:W-:Y:S01]  /*1310*/  ISETP.GE.AND P4, PT, R23, RZ, PT ;  /* 0x000000ff1700720c */ /* 0x000fe20003f86270 */
[----:B------:R-:W-:Y:S01]  /*1320*/  UISETP.NE.U32.AND UP0, UPT, UR36, 0x1, UPT ;  /* 0x000000012400788c */ /* 0x000fe2000bf05070 */
[----:B------:R-:W-:Y:S01]  /*1330*/  SEL R34, R35, R34, !P3 ;  /* 0x0000002223227207 */ /* 0x000fe20005800000 */
[----:B------:R-:W-:Y:S01]  /*1340*/  IMAD.MOV R38, RZ, RZ, -R36 ;  /* 0x000000ffff267224 */ /* 0x000fe200078e0a24 */
[----:B------:R-:W-:Y:S01]  /*1350*/  ISETP.GE.U32.AND P6, PT, R33, UR12, PT ;  /* 0x0000000c21007c0c */ /* 0x000fe2000bfc6070 */
[----:B------:R1:W4:Y:S01]  /*1360*/  LDG.E R17, desc[UR14][R16.64] ;  /* 0x0000000e10117981 */ /* 0x000322000c1e1900 */
[----:B------:R-:W-:Y:S01]  /*1370*/  MOV R33, R11 ;  /* 0x0000000b00217202 */ /* 0x000fe20000000f00 */
[----:B0-----:R-:W-:-:S02]  /*1380*/  IMAD.MOV R8, RZ, RZ, -R34 ;  /* 0x000000ffff087224 */ /* 0x001fc400078e0a22 */
[----:B------:R-:W-:Y:S02]  /*1390*/  IMAD R13, R38, UR56, R13 ;  /* 0x00000038260d7c24 */ /* 0x000fe4000f8e020d */
[----:B------:R-:W-:Y:S02]  /*13a0*/  IMAD.MOV.U32 R38, RZ, RZ, R10 ;  /* 0x000000ffff267224 */ /* 0x000fe400078e000a */
[----:B------:R-:W-:Y:S01]  /*13b0*/  @!P0 IMAD.MOV R33, RZ, RZ, -R33 ;  /* 0x000000ffff218224 */ /* 0x000fe200078e0a21 */
[----:B------:R-:W-:Y:S01]  /*13c0*/  SEL R23, R35, R4, !P3 ;  /* 0x0000000423177207 */ /* 0x000fe20005800000 */
[----:B------:R-:W-:Y:S01]  /*13d0*/  IMAD R21, R8, UR57, R21 ;  /* 0x0000003908157c24 */ /* 0x000fe2000f8e0215 */
[----:B------:R-:W0:Y:S01]  /*13e0*/  LDC.64 R10, c[0x0][0x398] ;  /* 0x0000e600ff0a7b82 */ /* 0x000e220000000a00 */
[----:B------:R-:W-:Y:S02]  /*13f0*/  @!P4 IADD3 R38, PT, PT, -R38, RZ, RZ ;  /* 0x000000ff2626c210 */ /* 0x000fe40007ffe1ff */
[----:B------:R-:W-:-:S05]  /*1400*/  SEL R33, R40, R33, !P1 ;  /* 0x0000002128217207 */ /* 0x000fca0004800000 */
[----:B------:R-:W5:Y:S01]  /*1410*/  LDC.64 R8, c[0x0][0x390] ;  /* 0x0000e400ff087b82 */ /* 0x000f620000000a00 */
[----:B------:R-:W-:Y:S01]  /*1420*/  IMAD.MOV R39, RZ, RZ, -R23 ;  /* 0x000000ffff277224 */ /* 0x000fe200078e0a17 */
[----:B-1----:R-:W-:Y:S01]  /*1430*/  SEL R16, R35, R38, !P3 ;  /* 0x0000002623107207 */ /* 0x002fe20005800000 */
[----:B------:R-:W-:Y:S01]  /*1440*/  IMAD.MOV R43, RZ, RZ, -R33 ;  /* 0x000000ffff2b7224 */ /* 0x000fe200078e0a21 */
[----:B------:R-:W-:Y:S01]  /*1450*/  UISETP.NE.AND.EX UP0, UPT, UR37, URZ, UPT, UP0 ;  /* 0x000000ff2500728c */ /* 0x000fe2000bf05300 */
[----:B------:R-:W-:Y:S01]  /*1460*/  IMAD R4, R39, UR57, R22 ;  /* 0x0000003927047c24 */ /* 0x000fe2000f8e0216 */
[----:B------:R-:W-:Y:S01]  /*1470*/  IADD3 R39, PT, PT, -R16, RZ, RZ ;  /* 0x000000ff10277210 */ /* 0x000fe20007ffe1ff */
[----:B------:R-:W-:-:S03]  /*1480*/  IMAD R38, R43, UR55, R14 ;  /* 0x000000372b267c24 */ /* 0x000fc6000f8e020e */
[----:B------:R-:W-:Y:S01]  /*1490*/  PLOP3.LUT P0, PT, PT, PT, UP0, 0x40, 0x4 ;  /* 0x000000000004781c */ /* 0x000fe20003f0e808 */
[----:B------:R-:W-:Y:S01]  /*14a0*/  IMAD R20, R39, UR57, R20 ;  /* 0x0000003927147c24 */ /* 0x000fe2000f8e0214 */
[----:B------:R-:W-:Y:S02]  /*14b0*/  IABS R39, R38 ;  /* 0x0000002600277213 */ /* 0x000fe40000000000 */
[----:B------:R-:W-:Y:S02]  /*14c0*/  SEL R34, R34, RZ, !P0 ;  /* 0x000000ff22227207 */ /* 0x000fe40004000000 */
[----:B------:R-:W-:Y:S02]  /*14d0*/  PLOP3.LUT P4, PT, PT, PT, UP0, 0x40, 0x4 ;  /* 0x000000000004781c */ /* 0x000fe40003f8e808 */
[----:B------:R-:W-:Y:S01]  /*14e0*/  PLOP3.LUT P0, PT, PT, PT, UP0, 0x40, 0x4 ;  /* 0x000000000004781c */ /* 0x000fe20003f0e808 */
[----:B------:R-:W-:Y:S01]  /*14f0*/  IMAD.HI.U32 R43, R39, UR9, RZ ;  /* 0x00000009272b7c27 */ /* 0x000fe2000f8e00ff */
[----:B------:R-:W-:-:S02]  /*1500*/  SEL R23, R23, RZ, !P4 ;  /* 0x000000ff17177207 */ /* 0x000fc40006000000 */
[----:B------:R-:W-:Y:S02]  /*1510*/  SEL R22, R16, RZ, !P0 ;  /* 0x000000ff10167207 */ /* 0x000fe40004000000 */
[----:B-----5:R-:W-:Y:S01]  /*1520*/  ISETP.NE.U32.AND P4, PT, R8, 0x1, PT ;  /* 0x000000010800780c */ /* 0x020fe20003f85070 */
[----:B------:R-:W-:Y:S01]  /*1530*/  IMAD.MOV R8, RZ, RZ, -R43 ;  /* 0x000000ffff087224 */ /* 0x000fe200078e0a2b */
[----:B0-----:R-:W-:Y:S01]  /*1540*/  ISETP.NE.U32.AND P0, PT, R10, 0x1, PT ;  /* 0x000000010a00780c */ /* 0x001fe20003f05070 */
[----:B------:R-:W-:-:S03]  /*1550*/  @!P5 VIADD R42, R42, 0x1 ;  /* 0x000000012a2ad836 */ /* 0x000fc60000000000 */
[----:B------:R-:W-:Y:S01]  /*1560*/  ISETP.NE.AND.EX P0, PT, R11, RZ, PT, P0 ;  /* 0x000000ff0b00720c */ /* 0x000fe20003f05300 */
[----:B------:R-:W-:Y:S01]  /*1570*/  IMAD R11, R8, UR10, R39 ;  /* 0x0000000a080b7c24 */ /* 0x000fe2000f8e0227 */
[----:B------:R-:W-:Y:S02]  /*1580*/  LOP3.LUT R8, R12, UR57, RZ, 0x3c, !PT ;  /* 0x000000390c087c12 */ /* 0x000fe4000f8e3cff */
[----:B------:R-:W-:Y:S02]  /*1590*/  @P6 IADD3 R42, PT, PT, R42, 0x1, RZ ;  /* 0x000000012a2a6810 */ /* 0x000fe40007ffe0ff */
[----:B------:R-:W-:Y:S02]  /*15a0*/  ISETP.GE.AND P5, PT, R8, RZ, PT ;  /* 0x000000ff0800720c */ /* 0x000fe40003fa6270 */
[----:B------:R-:W-:Y:S02]  /*15b0*/  ISETP.LT.U32.AND P6, PT, R11, UR10, PT ;  /* 0x0000000a0b007c0c */ /* 0x000fe4000bfc1070 */
[----:B------:R-:W-:Y:S01]  /*15c0*/  IABS R16, R13 ;  /* 0x0000000d00107213 */ /* 0x000fe20000000000 */
[----:B------:R-:W-:Y:S01]  /*15d0*/  IMAD.MOV.U32 R10, RZ, RZ, R42 ;  /* 0x000000ffff0a7224 */ /* 0x000fe200078e002a */
[----:B------:R-:W-:-:S03]  /*15e0*/  SHF.R.S64 R8, RZ, 0x1e, R27 ;  /* 0x0000001eff087819 */ /* 0x000fc6000000101b */
[----:B------:R-:W-:Y:S01]  /*15f0*/  IMAD.HI.U32 R39, R16, UR5, RZ ;  /* 0x0000000510277c27 */ /* 0x000fe2000f8e00ff */
[----:B------:R-:W-:-:S03]  /*1600*/  ISETP.NE.AND.EX P4, PT, R9, RZ, PT, P4 ;  /* 0x000000ff0900720c */ /* 0x000fc60003f85340 */
[----:B------:R-:W-:Y:S01]  /*1610*/  IMAD.MOV R9, RZ, RZ, -R39 ;  /* 0x000000ffff097224 */ /* 0x000fe200078e0a27 */
[----:B------:R-:W-:Y:S01]  /*1620*/  @!P5 IADD3 R10, PT, PT, -R10, RZ, RZ ;  /* 0x000000ff0a0ad210 */ /* 0x000fe20007ffe1ff */
[----:B------:R-:W-:Y:S01]  /*1630*/  @!P6 VIADD R11, R11, -UR10 ;  /* 0x8000000a0b0bec36 */ /* 0x000fe20008000000 */
[----:B------:R-:W-:Y:S01]  /*1640*/  IADD3 R8, P5, PT, R8, UR44, RZ ;  /* 0x0000002c08087c10 */ /* 0x000fe2000ffbe0ff */
[----:B------:R-:W-:-:S03]  /*1650*/  IMAD R16, R9, UR12, R16 ;  /* 0x0000000c09107c24 */ /* 0x000fc6000f8e0210 */
[----:B------:R-:W-:Y:S02]  /*1660*/  LEA.HI.X.SX32 R9, R27, UR45, 0x2, P5 ;  /* 0x0000002d1b097c11 */ /* 0x000fe4000a8f16ff */
[----:B------:R-:W-:Y:S02]  /*1670*/  ISETP.GE.U32.AND P5, PT, R11, UR10, PT ;  /* 0x0000000a0b007c0c */ /* 0x000fe4000bfa6070 */
[----:B------:R-:W-:Y:S01]  /*1680*/  LOP3.LUT R11, R38, UR56, RZ, 0x3c, !PT ;  /* 0x00000038260b7c12 */ /* 0x000fe2000f8e3cff */
[----:B------:R-:W-:-:S03]  /*1690*/  @!P6 VIADD R43, R43, 0x1 ;  /* 0x000000012b2be836 */ /* 0x000fc60000000000 */
[----:B------:R-:W-:Y:S02]  /*16a0*/  ISETP.GE.AND P6, PT, R11, RZ, PT ;  /* 0x000000ff0b00720c */ /* 0x000fe40003fc6270 */
[----:B------:R-:W-:-:S04]  /*16b0*/  IADD3 R11, PT, PT, R37, 0xc0, RZ ;  /* 0x000000c0250b7810 */ /* 0x000fc80007ffe0ff */
[----:B------:R-:W-:-:S05]  /*16c0*/  IABS R44, R11 ;  /* 0x0000000b002c7213 */ /* 0x000fca0000000000 */
[----:B------:R-:W-:-:S04]  /*16d0*/  IMAD.HI.U32 R27, R44, UR7, RZ ;  /* 0x000000072c1b7c27 */ /* 0x000fc8000f8e00ff */
[----:B------:R-:W-:-:S04]  /*16e0*/  IMAD.MOV R45, RZ, RZ, -R27 ;  /* 0x000000ffff2d7224 */ /* 0x000fc800078e0a1b */
[----:B------:R-:W-:Y:S02]  /*16f0*/  IMAD R44, R45, UR11, R44 ;  /* 0x0000000b2d2c7c24 */ /* 0x000fe4000f8e022c */
[----:B------:R-:W-:-:S03]  /*1700*/  @P5 VIADD R43, R43, 0x1 ;  /* 0x000000012b2b5836 */ /* 0x000fc60000000000 */
[----:B------:R-:W-:Y:S02]  /*1710*/  ISETP.LT.U32.AND P5, PT, R44, UR11, PT ;  /* 0x0000000b2c007c0c */ /* 0x000fe4000bfa1070 */
[----:B------:R-:W-:-:S05]  /*1720*/  MOV R42, R43 ;  /* 0x0000002b002a7202 */ /* 0x000fca0000000f00 */
[----:B------:R-:W-:-:S06]  /*1730*/  @!P6 IMAD.MOV R42, RZ, RZ, -R42 ;  /* 0x000000ffff2ae224 */ /* 0x000fcc00078e0a2a */
[----:B------:R-:W-:-:S05]  /*1740*/  @!P5 VIADD R44, R44, -UR11 ;  /* 0x8000000b2c2cdc36 */ /* 0x000fca0008000000 */
[----:B------:R-:W-:Y:S02]  /*1750*/  ISETP.GE.U32.AND P6, PT, R44, UR11, PT ;  /* 0x0000000b2c007c0c */ /* 0x000fe4000bfc6070 */
[----:B------:R-:W-:Y:S02]  /*1760*/  @!P5 IADD3 R27, PT, PT, R27, 0x1, RZ ;  /* 0x000000011b1bd810 */ /* 0x000fe40007ffe0ff */
[----:B------:R-:W-:Y:S02]  /*1770*/  LOP3.LUT R43, R11, UR55, RZ, 0x3c, !PT ;  /* 0x000000370b2b7c12 */ /* 0x000fe4000f8e3cff */
[----:B------:R-:W-:-:S07]  /*1780*/  ISETP.LT.U32.AND P5, PT, R16, UR12, PT ;  /* 0x0000000c10007c0c */ /* 0x000fce000bfa1070 */
[----:B------:R-:W-:Y:S01]  /*1790*/  @P6 VIADD R27, R27, 0x1 ;  /* 0x000000011b1b6836 */ /* 0x000fe20000000000 */
[----:B------:R-:W-:Y:S02]  /*17a0*/  ISETP.GE.AND P6, PT, R43, RZ, PT ;  /* 0x000000ff2b00720c */ /* 0x000fe40003fc6270 */
[----:B------:R-:W-:Y:S01]  /*17b0*/  SEL R25, R25, RZ, P4 ;  /* 0x000000ff19197207 */ /* 0x000fe20002000000 */
[----:B------:R-:W-:Y:S01]  /*17c0*/  IMAD.MOV.U32 R43, RZ, RZ, R27 ;  /* 0x000000ffff2b7224 */ /* 0x000fe200078e001b */
[----:B------:R-:W-:-:S03]  /*17d0*/  SEL R27, R32, RZ, P0 ;  /* 0x000000ff201b7207 */ /* 0x000fc60000000000 */
[----:B------:R-:W-:Y:S01]  /*17e0*/  IMAD R32, R25, UR40, RZ ;  /* 0x0000002819207c24 */ /* 0x000fe2000f8e02ff */
[----:B------:R-:W-:-:S05]  /*17f0*/  @!P5 IADD3 R16, PT, PT, R16, -UR12, RZ ;  /* 0x8000000c1010dc10 */ /* 0x000fca000fffe0ff */
[----:B------:R-:W-:Y:S02]  /*1800*/  @!P6 IMAD.MOV R43, RZ, RZ, -R43 ;  /* 0x000000ffff2be224 */ /* 0x000fe400078e0a2b */
[----:B------:R-:W-:Y:S01]  /*1810*/  IMAD R27, R27, UR41, R32 ;  /* 0x000000291b1b7c24 */ /* 0x000fe2000f8e0220 */
[----:B------:R-:W-:Y:S02]  /*1820*/  SEL R24, R24, RZ, P4 ;  /* 0x000000ff18187207 */ /* 0x000fe40002000000 */
[----:B------:R-:W-:Y:S02]  /*1830*/  SEL R32, R40, R43, !P1 ;  /* 0x0000002b28207207 */ /* 0x000fe40004800000 */
[----:B------:R-:W-:Y:S02]  /*1840*/  ISETP.GE.U32.AND P6, PT, R16, UR12, PT ;  /* 0x0000000c10007c0c */ /* 0x000fe4000bfc6070 */
[----:B------:R0:W5:Y:S01]  /*1850*/  LDG.E R16, desc[UR14][R8.64] ;  /* 0x0000000e08107981 */ /* 0x000162000c1e1900 */
[----:B------:R-:W-:Y:S01]  /*1860*/  IMAD.MOV R44, RZ, RZ, -R32 ;  /* 0x000000ffff2c7224 */ /* 0x000fe200078e0a20 */
[----:B------:R-:W-:-:S02]  /*1870*/  SEL R26, R26, RZ, P4 ;  /* 0x000000ff1a1a7207 */ /* 0x000fc40002000000 */
[----:B------:R-:W-:Y:S01]  /*1880*/  SEL R43, R30, RZ, P0 ;  /* 0x000000ff1e2b7207 */ /* 0x000fe20000000000 */
[----:B0-----:R-:W-:Y:S01]  /*1890*/  IMAD R8, R24, UR40, RZ ;  /* 0x0000002818087c24 */ /* 0x001fe2000f8e02ff */
[----:B------:R-:W-:Y:S01]  /*18a0*/  SEL R24, R41, R42, !P2 ;  /* 0x0000002a29187207 */ /* 0x000fe20005000000 */
[----:B------:R-:W-:Y:S01]  /*18b0*/  IMAD R42, R44, UR55, R11 ;  /* 0x000000372c2a7c24 */ /* 0x000fe2000f8e020b */
[----:B------:R-:W-:Y:S01]  /*18c0*/  SEL R31, R31, RZ, P0 ;  /* 0x000000ff1f1f7207 */ /* 0x000fe20000000000 */
[----:B------:R-:W-:Y:S02]  /*18d0*/  IMAD R26, R26, UR40, RZ ;  /* 0x000000281a1a7c24 */ /* 0x000fe4000f8e02ff */
[----:B------:R-:W-:Y:S01]  /*18e0*/  IMAD R43, R43, UR41, R8 ;  /* 0x000000292b2b7c24 */ /* 0x000fe2000f8e0208 */
[----:B------:R-:W-:Y:S01]  /*18f0*/  IABS R8, R42 ;  /* 0x0000002a00087213 */ /* 0x000fe20000000000 */
[----:B------:R-:W-:Y:S01]  /*1900*/  IMAD R26, R31, UR41, R26 ;  /* 0x000000291f1a7c24 */ /* 0x000fe2000f8e021a */
[----:B------:R-:W-:-:S02]  /*1910*/  SEL R28, R28, RZ, P4 ;  /* 0x000000ff1c1c7207 */ /* 0x000fc40002000000 */
[----:B------:R-:W-:Y:S02]  /*1920*/  IADD3 R25, PT, PT, -R24, RZ, RZ ;  /* 0x000000ff18197210 */ /* 0x000fe40007ffe1ff */
[----:B------:R-:W-:Y:S02]  /*1930*/  SEL R15, R15, RZ, P4 ;  /* 0x000000ff0f0f7207 */ /* 0x000fe40002000000 */
[----:B------:R-:W-:Y:S01]  /*1940*/  SEL R31, R36, RZ, P0 ;  /* 0x000000ff241f7207 */ /* 0x000fe20000000000 */
[----:B------:R-:W-:Y:S01]  /*1950*/  IMAD.HI.U32 R36, R8, UR9, RZ ;  /* 0x0000000908247c27 */ /* 0x000fe2000f8e00ff */
[----:B------:R-:W-:-:S03]  /*1960*/  SEL R30, R29, RZ, P0 ;  /* 0x000000ff1d1e7207 */ /* 0x000fc60000000000 */
[----:B------:R-:W-:Y:S02]  /*1970*/  IMAD R28, R28, UR40, RZ ;  /* 0x000000281c1c7c24 */ /* 0x000fe4000f8e02ff */
[----:B------:R-:W-:Y:S02]  /*1980*/  IMAD R25, R25, UR56, R38 ;  /* 0x0000003819197c24 */ /* 0x000fe4000f8e0226 */
[----:B------:R-:W-:Y:S02]  /*1990*/  IMAD R15, R15, UR40, RZ ;  /* 0x000000280f0f7c24 */ /* 0x000fe4000f8e02ff */
[----:B------:R-:W-:Y:S02]  /*19a0*/  IMAD.MOV R9, RZ, RZ, -R36 ;  /* 0x000000ffff097224 */ /* 0x000fe400078e0a24 */
[----:B------:R-:W-:Y:S02]  /*19b0*/  IMAD R31, R31, UR41, R28 ;  /* 0x000000291f1f7c24 */ /* 0x000fe4000f8e021c */
[----:B------:R-:W-:Y:S01]  /*19c0*/  IMAD R30, R30, UR41, R15 ;  /* 0x000000291e1e7c24 */ /* 0x000fe2000f8e020f */
[----:B------:R-:W-:Y:S01]  /*19d0*/  IABS R15, R25 ;  /* 0x00000019000f7213 */ /* 0x000fe20000000000 */
[----:B------:R-:W-:Y:S01]  /*19e0*/  IMAD R28, R9, UR10, R8 ;  /* 0x0000000a091c7c24 */ /* 0x000fe2000f8e0208 */
[----:B------:R-:W-:Y:S01]  /*19f0*/  LOP3.LUT R8, R13, UR57, RZ, 0x3c, !PT ;  /* 0x000000390d087c12 */ /* 0x000fe2000f8e3cff */
[----:B------:R-:W-:-:S02]  /*1a00*/  @!P5 VIADD R39, R39, 0x1 ;  /* 0x000000012727d836 */ /* 0x000fc40000000000 */
[----:B------:R-:W-:Y:S01]  /*1a10*/  IMAD.HI.U32 R38, R15, UR5, RZ ;  /* 0x000000050f267c27 */ /* 0x000fe2000f8e00ff */
[----:B------:R-:W-:Y:S02]  /*1a20*/  ISETP.GE.AND P5, PT, R8, RZ, PT ;  /* 0x000000ff0800720c */ /* 0x000fe40003fa6270 */
[----:B------:R-:W-:Y:S02]  /*1a30*/  @P6 IADD3 R39, PT, PT, R39, 0x1, RZ ;  /* 0x0000000127276810 */ /* 0x000fe40007ffe0ff */
[----:B------:R-:W-:Y:S01]  /*1a40*/  ISETP.LT.U32.AND P6, PT, R28, UR10, PT ;  /* 0x0000000a1c007c0c */ /* 0x000fe2000bfc1070 */
[----:B------:R-:W-:-:S04]  /*1a50*/  IMAD.MOV R8, RZ, RZ, -R38 ;  /* 0x000000ffff087224 */ /* 0x000fc800078e0a26 */
[----:B------:R-:W-:Y:S01]  /*1a60*/  IMAD R15, R8, UR12, R15 ;  /* 0x0000000c080f7c24 */ /* 0x000fe2000f8e020f */
[----:B------:R-:W-:Y:S01]  /*1a70*/  SHF.R.S64 R8, RZ, 0x1e, R14 ;  /* 0x0000001eff087819 */ /* 0x000fe2000000100e */
[----:B------:R-:W-:Y:S02]  /*1a80*/  VIADD R29, R37, 0xe0 ;  /* 0x000000e0251d7836 */ /* 0x000fe40000000000 */
[----:B------:R-:W-:Y:S01]  /*1a90*/  @!P5 IMAD.MOV R39, RZ, RZ, -R39 ;  /* 0x000000ffff27d224 */ /* 0x000fe200078e0a27 */
[----:B------:R-:W-:-:S03]  /*1aa0*/  IADD3 R8, P5, PT, R8, UR44, RZ ;  /* 0x0000002c08087c10 */ /* 0x000fc6000ffbe0ff */
[----:B------:R-:W-:Y:S02]  /*1ab0*/  @!P6 IADD3 R28, PT, PT, R28, -UR10, RZ ;  /* 0x8000000a1c1cec10 */ /* 0x000fe4000fffe0ff */
[----:B------:R-:W-:Y:S02]  /*1ac0*/  LEA.HI.X.SX32 R9, R14, UR45, 0x2, P5 ;  /* 0x0000002d0e097c11 */ /* 0x000fe4000a8f16ff */
[----:B------:R-:W-:Y:S02]  /*1ad0*/  ISETP.GE.U32.AND P5, PT, R28, UR10, PT ;  /* 0x0000000a1c007c0c */ /* 0x000fe4000bfa6070 */
[----:B------:R-:W-:Y:S02]  /*1ae0*/  LOP3.LUT R14, R42, UR56, RZ, 0x3c, !PT ;  /* 0x000000382a0e7c12 */ /* 0x000fe4000f8e3cff */
[----:B------:R-:W-:Y:S01]  /*1af0*/  IABS R28, R29 ;  /* 0x0000001d001c7213 */ /* 0x000fe20000000000 */
[----:B------:R-:W-:Y:S01]  /*1b00*/  @!P6 VIADD R36, R36, 0x1 ;  /* 0x000000012424e836 */ /* 0x000fe20000000000 */
[----:B------:R-:W-:-:S03]  /*1b10*/  ISETP.GE.AND P6, PT, R14, RZ, PT ;  /* 0x000000ff0e00720c */ /* 0x000fc60003fc6270 */
[----:B------:R-:W-:-:S05]  /*1b20*/  IMAD.HI.U32 R14, R28, UR7, RZ ;  /* 0x000000071c0e7c27 */ /* 0x000fca000f8e00ff */
[----:B------:R-:W-:Y:S01]  /*1b30*/  IADD3 R45, PT, PT, -R14, RZ, RZ ;  /* 0x000000ff0e2d7210 */ /* 0x000fe20007ffe1ff */
[----:B------:R-:W-:-:S04]  /*1b40*/  @P5 VIADD R36, R36, 0x1 ;  /* 0x0000000124245836 */ /* 0x000fc80000000000 */
[----:B------:R-:W-:-:S05]  /*1b50*/  IMAD R28, R45, UR11, R28 ;  /* 0x0000000b2d1c7c24 */ /* 0x000fca000f8e021c */
[----:B------:R-:W-:Y:S02]  /*1b60*/  ISETP.LT.U32.AND P5, PT, R28, UR11, PT ;  /* 0x0000000b1c007c0c */ /* 0x000fe4000bfa1070 */
[----:B------:R-:W-:-:S11]  /*1b70*/  @!P6 IADD3 R36, PT, PT, -R36, RZ, RZ ;  /* 0x000000ff2424e210 */ /* 0x000fd60007ffe1ff */
[----:B------:R-:W-:-:S05]  /*1b80*/  @!P5 VIADD R28, R28, -UR11 ;  /* 0x8000000b1c1cdc36 */ /* 0x000fca0008000000 */
[----:B------:R-:W-:Y:S01]  /*1b90*/  ISETP.GE.U32.AND P6, PT, R28, UR11, PT ;  /* 0x0000000b1c007c0c */ /* 0x000fe2000bfc6070 */
[----:B------:R-:W-:Y:S01]  /*1ba0*/  @!P5 VIADD R14, R14, 0x1 ;  /* 0x000000010e0ed836 */ /* 0x000fe20000000000 */
[----:B------:R-:W-:Y:S02]  /*1bb0*/  LOP3.LUT R28, R29, UR55, RZ, 0x3c, !PT ;  /* 0x000000371d1c7c12 */ /* 0x000fe4000f8e3cff */
[----:B------:R-:W-:-:S09]  /*1bc0*/  ISETP.LT.U32.AND P5, PT, R15, UR12, PT ;  /* 0x0000000c0f007c0c */ /* 0x000fd2000bfa1070 */
[----:B------:R-:W-:Y:S01]  /*1bd0*/  @P6 VIADD R14, R14, 0x1 ;  /* 0x000000010e0e6836 */ /* 0x000fe20000000000 */
[----:B------:R-:W-:-:S04]  /*1be0*/  ISETP.GE.AND P6, PT, R28, RZ, PT ;  /* 0x000000ff1c00720c */ /* 0x000fc80003fc6270 */
[----:B------:R-:W-:Y:S02]  /*1bf0*/  MOV R47, R14 ;  /* 0x0000000e002f7202 */ /* 0x000fe40000000f00 */
[----:B------:R-:W-:Y:S01]  /*1c00*/  SEL R28, R41, R36, !P2 ;  /* 0x00000024291c7207 */ /* 0x000fe20005000000 */
[----:B------:R-:W-:Y:S01]  /*1c10*/  @!P5 VIADD R15, R15, -UR12 ;  /* 0x8000000c0f0fdc36 */ /* 0x000fe20008000000 */
[----:B------:R-:W-:Y:S02]  /*1c20*/  SEL R14, R32, RZ, P4 ;  /* 0x000000ff200e7207 */ /* 0x000fe40002000000 */
[----:B------:R-:W-:-:S03]  /*1c30*/  IADD3 R45, PT, PT, -R28, RZ, RZ ;  /* 0x000000ff1c2d7210 */ /* 0x000fc60007ffe1ff */
[----:B------:R-:W-:Y:S01]  /*1c40*/  @!P6 IMAD.MOV R47, RZ, RZ, -R47 ;  /* 0x000000ffff2fe224 */ /* 0x000fe200078e0a2f */
[----:B------:R-:W-:Y:S01]  /*1c50*/  ISETP.GE.U32.AND P6, PT, R15, UR12, PT ;  /* 0x0000000c0f007c0c */ /* 0x000fe2000bfc6070 */
[----:B------:R-:W-:Y:S01]  /*1c60*/  IMAD R36, R45, UR56, R42 ;  /* 0x000000382d247c24 */ /* 0x000fe2000f8e022a */
[----:B------:R-:W-:Y:S01]  /*1c70*/  SEL R33, R33, RZ, P4 ;  /* 0x000000ff21217207 */ /* 0x000fe20002000000 */
[----:B------:R0:W5:Y:S01]  /*1c80*/  LDG.E R15, desc[UR14][R8.64] ;  /* 0x0000000e080f7981 */ /* 0x000162000c1e1900 */
[----:B------:R-:W-:Y:S01]  /*1c90*/  SEL R47, R40, R47, !P1 ;  /* 0x0000002f282f7207 */ /* 0x000fe20004800000 */
[----:B------:R-:W-:Y:S01]  /*1ca0*/  IMAD R45, R14, UR40, RZ ;  /* 0x000000280e2d7c24 */ /* 0x000fe2000f8e02ff */
[----:B------:R-:W-:Y:S01]  /*1cb0*/  SEL R28, R28, RZ, P0 ;  /* 0x000000ff1c1c7207 */ /* 0x000fe20000000000 */
[----:B------:R-:W-:Y:S01]  /*1cc0*/  IMAD R33, R33, UR40, RZ ;  /* 0x0000002821217c24 */ /* 0x000fe2000f8e02ff */
[----:B------:R-:W-:Y:S02]  /*1cd0*/  SEL R32, R24, RZ, P0 ;  /* 0x000000ff18207207 */ /* 0x000fe40000000000 */
[----:B------:R-:W-:Y:S01]  /*1ce0*/  IABS R14, R36 ;  /* 0x00000024000e7213 */ /* 0x000fe20000000000 */
[----:B0-----:R-:W-:-:S02]  /*1cf0*/  IMAD.MOV R8, RZ, RZ, -R47 ;  /* 0x000000ffff087224 */ /* 0x001fc400078e0a2f */
[----:B------:R-:W-:Y:S02]  /*1d00*/  IMAD R28, R28, UR41, R45 ;  /* 0x000000291c1c7c24 */ /* 0x000fe4000f8e022d */
[----:B------:R-:W-:Y:S02]  /*1d10*/  IMAD R45, R8, UR55, R29 ;  /* 0x00000037082d7c24 */ /* 0x000fe4000f8e021d */
[----:B------:R-:W-:Y:S02]  /*1d20*/  IMAD R32, R32, UR41, R33 ;  /* 0x0000002920207c24 */ /* 0x000fe4000f8e0221 */
[----:B------:R-:W-:-:S04]  /*1d30*/  IMAD.HI.U32 R42, R14, UR5, RZ ;  /* 0x000000050e2a7c27 */ /* 0x000fc8000f8e00ff */
[----:B------:R-:W-:Y:S01]  /*1d40*/  IMAD R33, R34, UR42, R27 ;  /* 0x0000002a22217c24 */ /* 0x000fe2000f8e021b */
[----:B------:R-:W-:Y:S02]  /*1d50*/  IABS R34, R45 ;  /* 0x0000002d00227213 */ /* 0x000fe40000000000 */
[----:B------:R-:W-:-:S03]  /*1d60*/  IADD3 R9, PT, PT, -R42, RZ, RZ ;  /* 0x000000ff2a097210 */ /* 0x000fc60007ffe1ff */
[----:B------:R-:W-:-:S04]  /*1d70*/  IMAD.HI.U32 R27, R34, UR9, RZ ;  /* 0x00000009221b7c27 */ /* 0x000fc8000f8e00ff */
[----:B------:R-:W-:Y:S02]  /*1d80*/  IMAD R14, R9, UR12, R14 ;  /* 0x0000000c090e7c24 */ /* 0x000fe4000f8e020e */
[----:B------:R-:W-:Y:S01]  /*1d90*/  IMAD.MOV R9, RZ, RZ, -R27 ;  /* 0x000000ffff097224 */ /* 0x000fe200078e0a1b */
[----:B------:R-:W-:Y:S01]  /*1da0*/  LOP3.LUT R8, R25, UR57, RZ, 0x3c, !PT ;  /* 0x0000003919087c12 */ /* 0x000fe2000f8e3cff */
[----:B------:R-:W-:Y:S02]  /*1db0*/  @!P5 VIADD R38, R38, 0x1 ;  /* 0x000000012626d836 */ /* 0x000fe40000000000 */
[----:B------:R-:W-:Y:S01]  /*1dc0*/  IMAD R34, R9, UR10, R34 ;  /* 0x0000000a09227c24 */ /* 0x000fe2000f8e0222 */
[----:B------:R-:W-:Y:S01]  /*1dd0*/  ISETP.GE.AND P5, PT, R8, RZ, PT ;  /* 0x000000ff0800720c */ /* 0x000fe20003fa6270 */
[----:B------:R-:W-:-:S03]  /*1de0*/  @P6 VIADD R38, R38, 0x1 ;  /* 0x0000000126266836 */ /* 0x000fc60000000000 */
[----:B------:R-:W-:Y:S02]  /*1df0*/  ISETP.LT.U32.AND P6, PT, R34, UR10, PT ;  /* 0x0000000a22007c0c */ /* 0x000fe4000bfc1070 */
[----:B------:R-:W-:Y:S02]  /*1e00*/  MOV R24, R38 ;  /* 0x0000002600187202 */ /* 0x000fe40000000f00 */
[----:B------:R-:W-:-:S05]  /*1e10*/  SHF.R.S64 R8, RZ, 0x1e, R11 ;  /* 0x0000001eff087819 */ /* 0x000fca000000100b */
[----:B------:R-:W-:Y:S01]  /*1e20*/  @!P5 IMAD.MOV R24, RZ, RZ, -R24 ;  /* 0x000000ffff18d224 */ /* 0x000fe200078e0a18 */
[----:B------:R-:W-:-:S03]  /*1e30*/  IADD3 R8, P5, PT, R8, UR44, RZ ;  /* 0x0000002c08087c10 */ /* 0x000fc6000ffbe0ff */
[----:B------:R-:W-:Y:S01]  /*1e40*/  @!P6 VIADD R34, R34, -UR10 ;  /* 0x8000000a2222ec36 */ /* 0x000fe20008000000 */
[----:B------:R-:W-:-:S04]  /*1e50*/  LEA.HI.X.SX32 R9, R11, UR45, 0x2, P5 ;  /* 0x0000002d0b097c11 */ /* 0x000fc8000a8f16ff */
[----:B------:R-:W-:Y:S02]  /*1e60*/  ISETP.GE.U32.AND P5, PT, R34, UR10, PT ;  /* 0x0000000a22007c0c */ /* 0x000fe4000bfa6070 */
[----:B------:R-:W-:Y:S02]  /*1e70*/  @!P6 IADD3 R27, PT, PT, R27, 0x1, RZ ;  /* 0x000000011b1be810 */ /* 0x000fe40007ffe0ff */
[----:B------:R-:W-:-:S09]  /*1e80*/  LOP3.LUT R11, R45, UR56, RZ, 0x3c, !PT ;  /* 0x000000382d0b7c12 */ /* 0x000fd2000f8e3cff */
[----:B------:R-:W-:Y:S01]  /*1e90*/  @P5 VIADD R27, R27, 0x1 ;  /* 0x000000011b1b5836 */ /* 0x000fe20000000000 */
[----:B------:R-:W-:Y:S02]  /*1ea0*/  ISETP.GE.AND P5, PT, R11, RZ, PT ;  /* 0x000000ff0b00720c */ /* 0x000fe40003fa6270 */
[----:B------:R-:W-:Y:S02]  /*1eb0*/  ISETP.LT.U32.AND P6, PT, R14, UR12, PT ;  /* 0x0000000c0e007c0c */ /* 0x000fe4000bfc1070 */
[----:B------:R-:W-:-:S09]  /*1ec0*/  SEL R11, R47, RZ, P4 ;  /* 0x000000ff2f0b7207 */ /* 0x000fd20002000000 */
[----:B------:R-:W-:-:S04]  /*1ed0*/  @!P5 IADD3 R27, PT, PT, -R27, RZ, RZ ;  /* 0x000000ff1b1bd210 */ /* 0x000fc80007ffe1ff */
[----:B------:R-:W-:Y:S01]  /*1ee0*/  SEL R27, R41, R27, !P2 ;  /* 0x0000001b291b7207 */ /* 0x000fe20005000000 */
[----:B------:R-:W-:-:S04]  /*1ef0*/  IMAD R34, R11, UR40, RZ ;  /* 0x000000280b227c24 */ /* 0x000fc8000f8e02ff */
[----:B------:R-:W-:Y:S01]  /*1f00*/  IMAD.MOV R38, RZ, RZ, -R27 ;  /* 0x000000ffff267224 */ /* 0x000fe200078e0a1b */
[----:B------:R-:W-:Y:S01]  /*1f10*/  SEL R27, R27, RZ, P0 ;  /* 0x000000ff1b1b7207 */ /* 0x000fe20000000000 */
[----:B------:R-:W-:Y:S02]  /*1f20*/  @!P6 VIADD R14, R14, -UR12 ;  /* 0x8000000c0e0eec36 */ /* 0x000fe40008000000 */
[----:B------:R-:W-:Y:S02]  /*1f30*/  IMAD R38, R38, UR56, R45 ;  /* 0x0000003826267c24 */ /* 0x000fe4000f8e022d */
[----:B------:R-:W-:Y:S01]  /*1f40*/  IMAD R11, R27, UR41, R34 ;  /* 0x000000291b0b7c24 */ /* 0x000fe2000f8e0222 */
[----:B------:R-:W-:Y:S01]  /*1f50*/  ISETP.GE.U32.AND P5, PT, R14, UR12, PT ;  /* 0x0000000c0e007c0c */ /* 0x000fe2000bfa6070 */
[----:B------:R-:W-:Y:S01]  /*1f60*/  IMAD R27, R22, UR42, R43 ;  /* 0x0000002a161b7c24 */ /* 0x000fe2000f8e022b */
[----:B------:R-:W-:Y:S01]  /*1f70*/  LOP3.LUT R22, R36, UR57, RZ, 0x3c, !PT ;  /* 0x0000003924167c12 */ /* 0x000fe2000f8e3cff */
[----:B------:R0:W5:Y:S01]  /*1f80*/  LDG.E R14, desc[UR14][R8.64] ;  /* 0x0000000e080e7981 */ /* 0x000162000c1e1900 */
[----:B------:R-:W-:-:S02]  /*1f90*/  @!P6 IADD3 R42, PT, PT, R42, 0x1, RZ ;  /* 0x000000012a2ae810 */ /* 0x000fc40007ffe0ff */
[----:B------:R-:W-:Y:S02]  /*1fa0*/  IABS R44, R38 ;  /* 0x00000026002c7213 */ /* 0x000fe40000000000 */
[----:B------:R-:W-:Y:S02]  /*1fb0*/  ISETP.GE.AND P6, PT, R22, RZ, PT ;  /* 0x000000ff1600720c */ /* 0x000fe40003fc6270 */
[C---:B------:R-:W-:Y:S01]  /*1fc0*/  SEL R39, R35.reuse, R39, !P3 ;  /* 0x0000002723277207 */ /* 0x040fe20005800000 */
[----:B------:R-:W-:Y:S01]  /*1fd0*/  IMAD.HI.U32 R34, R44, UR5, RZ ;  /* 0x000000052c227c27 */ /* 0x000fe2000f8e00ff */
[----:B0-----:R-:W-:-:S03]  /*1fe0*/  SEL R8, R35, R10, !P3 ;  /* 0x0000000a23087207 */ /* 0x001fc60005800000 */
[----:B------:R-:W-:Y:S01]  /*1ff0*/  IMAD.MOV R9, RZ, RZ, -R34 ;  /* 0x000000ffff097224 */ /* 0x000fe200078e0a22 */
[----:B------:R-:W-:Y:S01]  /*2000*/  IADD3 R10, PT, PT, -R39, RZ, RZ ;  /* 0x000000ff270a7210 */ /* 0x000fe20007ffe1ff */
[----:B------:R-:W-:Y:S01]  /*2010*/  @P5 VIADD R42, R42, 0x1 ;  /* 0x000000012a2a5836 */ /* 0x000fe20000000000 */
[----:B------:R-:W-:Y:S01]  /*2020*/  SEL R43, R35, R24, !P3 ;  /* 0x00000018232b7207 */ /* 0x000fe20005800000 */
[----:B------:R-:W-:Y:S02]  /*2030*/  IMAD R26, R23, UR42, R26 ;  /* 0x0000002a171a7c24 */ /* 0x000fe4000f8e021a */
[----:B------:R-:W-:Y:S02]  /*2040*/  IMAD R44, R9, UR12, R44 ;  /* 0x0000000c092c7c24 */ /* 0x000fe4000f8e022c */
[----:B------:R-:W-:Y:S02]  /*2050*/  @!P6 IMAD.MOV R42, RZ, RZ, -R42 ;  /* 0x000000ffff2ae224 */ /* 0x000fe400078e0a2a */
[----:B------:R-:W-:-:S02]  /*2060*/  IMAD.MOV R9, RZ, RZ, -R8 ;  /* 0x000000ffff097224 */ /* 0x000fc400078e0a08 */
[----:B------:R-:W-:Y:S01]  /*2070*/  IMAD R23, R10, UR57, R13 ;  /* 0x000000390a177c24 */ /* 0x000fe2000f8e020d */
[----:B------:R-:W-:Y:S01]  /*2080*/  IADD3 R10, PT, PT, R37, 0x100, RZ ;  /* 0x00000100250a7810 */ /* 0x000fe20007ffe0ff */
[----:B------:R-:W-:Y:S01]  /*2090*/  IMAD R24, R9, UR57, R12 ;  /* 0x0000003909187c24 */ /* 0x000fe2000f8e020c */
[----:B------:R-:W-:Y:S01]  /*20a0*/  SEL R42, R35, R42, !P3 ;  /* 0x0000002a232a7207 */ /* 0x000fe20005800000 */
[----:B------:R-:W-:Y:S01]  /*20b0*/  IMAD.MOV R12, RZ, RZ, -R43 ;  /* 0x000000ffff0c7224 */ /* 0x000fe200078e0a2b */
[----:B------:R-:W-:-:S03]  /*20c0*/  IABS R13, R10 ;  /* 0x0000000a000d7213 */ /* 0x000fc60000000000 */
[----:B------:R-:W-:Y:S02]  /*20d0*/  IMAD R25, R12, UR57, R25 ;  /* 0x000000390c197c24 */ /* 0x000fe4000f8e0219 */
[----:B------:R-:W-:Y:S02]  /*20e0*/  IMAD.MOV R9, RZ, RZ, -R42 ;  /* 0x000000ffff097224 */ /* 0x000fe400078e0a2a */
[----:B------:R-:W-:-:S04]  /*20f0*/  IMAD.HI.U32 R12, R13, UR7, RZ ;  /* 0x000000070d0c7c27 */ /* 0x000fc8000f8e00ff */
[----:B------:R-:W-:Y:S02]  /*2100*/  IMAD R22, R9, UR57, R36 ;  /* 0x0000003909167c24 */ /* 0x000fe4000f8e0224 */
[----:B------:R-:W-:Y:S01]  /*2110*/  IMAD.MOV R36, RZ, RZ, -R12 ;  /* 0x000000ffff247224 */ /* 0x000fe200078e0a0c */
[----:B------:R-:W-:-:S03]  /*2120*/  PLOP3.LUT P6, PT, PT, PT, UP0, 0x40, 0x4 ;  /* 0x000000000004781c */ /* 0x000fc60003fce808 */
[----:B------:R-:W-:Y:S01]  /*2130*/  IMAD R13, R36, UR11, R13 ;  /* 0x0000000b240d7c24 */ /* 0x000fe2000f8e020d */
[----:B------:R-:W-:Y:S02]  /*2140*/  SEL R9, R8, RZ, !P6 ;  /* 0x000000ff08097207 */ /* 0x000fe40007000000 */
[----:B------:R-:W-:Y:S02]  /*2150*/  PLOP3.LUT P6, PT, PT, PT, UP0, 0x40, 0x4 ;  /* 0x000000000004781c */ /* 0x000fe40003fce808 */
[----:B------:R-:W-:Y:S02]  /*2160*/  ISETP.LT.U32.AND P5, PT, R13, UR11, PT ;  /* 0x0000000b0d007c0c */ /* 0x000fe4000bfa1070 */
[----:B------:R-:W-:Y:S02]  /*2170*/  SEL R8, R39, RZ, !P6 ;  /* 0x000000ff27087207 */ /* 0x000fe40007000000 */
[----:B------:R-:W-:-:S04]  /*2180*/  PLOP3.LUT P6, PT, PT, PT, UP0, 0x40, 0x4 ;  /* 0x000000000004781c */ /* 0x000fc80003fce808 */
[----:B------:R-:W-:Y:S02]  /*2190*/  SEL R43, R43, RZ, !P6 ;  /* 0x000000ff2b2b7207 */ /* 0x000fe40007000000 */
[----:B------:R-:W-:-:S03]  /*21a0*/  PLOP3.LUT P6, PT, PT, PT, UP0, 0x40, 0x4 ;  /* 0x000000000004781c */ /* 0x000fc60003fce808 */
[----:B------:R-:W-:Y:S02]  /*21b0*/  @!P5 IADD3 R13, PT, PT, R13, -UR11, RZ ;  /* 0x8000000b0d0ddc10 */ /* 0x000fe4000fffe0ff */
[----:B------:R-:W-:Y:S02]  /*21c0*/  SEL R39, R42, RZ, !P6 ;  /* 0x000000ff2a277207 */ /* 0x000fe40007000000 */
[----:B------:R-:W-:Y:S02]  /*21d0*/  ISETP.GE.U32.AND P6, PT, R13, UR11, PT ;  /* 0x0000000b0d007c0c */ /* 0x000fe4000bfc6070 */
[----:B------:R-:W-:Y:S01]  /*21e0*/  LOP3.LUT R13, R10, UR55, RZ, 0x3c, !PT ;  /* 0x000000370a0d7c12 */ /* 0x000fe2000f8e3cff */
[----:B------:R-:W-:-:S03]  /*21f0*/  @!P5 VIADD R12, R12, 0x1 ;  /* 0x000000010c0cd836 */ /* 0x000fc60000000000 */
[----:B------:R-:W-:-:S07]  /*2200*/  ISETP.GE.AND P5, PT, R13, RZ, PT ;  /* 0x000000ff0d00720c */ /* 0x000fce0003fa6270 */
[----:B------:R-:W-:-:S06]  /*2210*/  @P6 VIADD R12, R12, 0x1 ;  /* 0x000000010c0c6836 */ /* 0x000fcc0000000000 */
[----:B------:R-:W-:-:S05]  /*2220*/  @!P5 IMAD.MOV R12, RZ, RZ, -R12 ;  /* 0x000000ffff0cd224 */ /* 0x000fca00078e0a0c */
[----:B------:R-:W-:-:S05]  /*2230*/  SEL R36, R40, R12, !P1 ;  /* 0x0000000c28247207 */ /* 0x000fca0004800000 */
[----:B------:R-:W-:-:S04]  /*2240*/  IMAD.MOV R13, RZ, RZ, -R36 ;  /* 0x000000ffff0d7224 */ /* 0x000fc800078e0a24 */
[----:B------:R-:W-:-:S05]  /*2250*/  IMAD R45, R13, UR55, R10 ;  /* 0x000000370d2d7c24 */ /* 0x000fca000f8e020a */
[----:B------:R-:W-:Y:S02]  /*2260*/  IABS R13, R45 ;  /* 0x0000002d000d7213 */ /* 0x000fe40000000000 */
[----:B------:R-:W-:-:S03]  /*2270*/  ISETP.LT.U32.AND P6, PT, R44, UR12, PT ;  /* 0x0000000c2c007c0c */ /* 0x000fc6000bfc1070 */
[----:B------:R-:W-:-:S04]  /*2280*/  IMAD.HI.U32 R12, R13, UR9, RZ ;  /* 0x000000090d0c7c27 */ /* 0x000fc8000f8e00ff */
[----:B------:R-:W-:Y:S01]  /*2290*/  IMAD R31, R8, UR42, R31 ;  /* 0x0000002a081f7c24 */ /* 0x000fe2000f8e021f */
[----:B------:R-:W-:-:S05]  /*22a0*/  IADD3 R8, PT, PT, -R12, RZ, RZ ;  /* 0x000000ff0c087210 */ /* 0x000fca0007ffe1ff */
[----:B------:R-:W-:Y:S01]  /*22b0*/  IMAD R13, R8, UR10, R13 ;  /* 0x0000000a080d7c24 */ /* 0x000fe2000f8e020d */
[----:B------:R-:W-:Y:S01]  /*22c0*/  SHF.R.S64 R8, RZ, 0x1e, R29 ;  /* 0x0000001eff087819 */ /* 0x000fe2000000101d */
[----:B------:R-:W-:Y:S01]  /*22d0*/  @!P6 VIADD R34, R34, 0x1 ;  /* 0x000000012222e836 */ /* 0x000fe20000000000 */
[----:B------:R-:W-:Y:S02]  /*22e0*/  @!P6 IADD3 R44, PT, PT, R44, -UR12, RZ ;  /* 0x8000000c2c2cec10 */ /* 0x000fe4000fffe0ff */
[----:B------:R-:W-:Y:S01]  /*22f0*/  IADD3 R8, P6, PT, R8, UR44, RZ ;  /* 0x0000002c08087c10 */ /* 0x000fe2000ffde0ff */
[----:B------:R-:W-:-:S03]  /*2300*/  IMAD R30, R9, UR42, R30 ;  /* 0x0000002a091e7c24 */ /* 0x000fc6000f8e021e */
[----:B------:R-:W-:Y:S02]  /*2310*/  LEA.HI.X.SX32 R9, R29, UR45, 0x2, P6 ;  /* 0x0000002d1d097c11 */ /* 0x000fe4000b0f16ff */
[----:B------:R-:W-:-:S13]  /*2320*/  ISETP.LT.U32.AND P6, PT, R13, UR10, PT ;  /* 0x0000000a0d007c0c */ /* 0x000fda000bfc1070 */
[----:B------:R-:W-:Y:S01]  /*2330*/  @!P6 IADD3 R13, PT, PT, R13, -UR10, RZ ;  /* 0x8000000a0d0dec10 */ /* 0x000fe2000fffe0ff */
[----:B------:R-:W-:-:S03]  /*2340*/  @!P6 VIADD R12, R12, 0x1 ;  /* 0x000000010c0ce836 */ /* 0x000fc60000000000 */
[----:B------:R-:W-:Y:S02]  /*2350*/  ISETP.GE.U32.AND P6, PT, R13, UR10, PT ;  /* 0x0000000a0d007c0c */ /* 0x000fe4000bfc6070 */
[----:B------:R-:W-:-:S11]  /*2360*/  LOP3.LUT R13, R45, UR56, RZ, 0x3c, !PT ;  /* 0x000000382d0d7c12 */ /* 0x000fd6000f8e3cff */
[----:B------:R-:W-:Y:S01]  /*2370*/  @P6 VIADD R12, R12, 0x1 ;  /* 0x000000010c0c6836 */ /* 0x000fe20000000000 */
[----:B------:R-:W-:-:S13]  /*2380*/  ISETP.GE.AND P6, PT, R13, RZ, PT ;  /* 0x000000ff0d00720c */ /* 0x000fda0003fc6270 */
[----:B------:R-:W-:-:S05]  /*2390*/  @!P6 IMAD.MOV R12, RZ, RZ, -R12 ;  /* 0x000000ffff0ce224 */ /* 0x000fca00078e0a0c */
[----:B------:R-:W-:-:S04]  /*23a0*/  SEL R29, R41, R12, !P2 ;  /* 0x0000000c291d7207 */ /* 0x000fc80005000000 */
[----:B------:R-:W-:-:S05]  /*23b0*/  IADD3 R12, PT, PT, -R29, RZ, RZ ;  /* 0x000000ff1d0c7210 */ /* 0x000fca0007ffe1ff */
[----:B------:R-:W-:Y:S01]  /*23c0*/  IMAD R45, R12, UR56, R45 ;  /* 0x000000380c2d7c24 */ /* 0x000fe2000f8e022d */
[----:B------:R-:W-:Y:S02]  /*23d0*/  SEL R12, R36, RZ, P4 ;  /* 0x000000ff240c7207 */ /* 0x000fe40002000000 */
[----:B------:R-:W-:Y:S02]  /*23e0*/  LOP3.LUT R13, R38, UR57, RZ, 0x3c, !PT ;  /* 0x00000039260d7c12 */ /* 0x000fe4000f8e3cff */
[----:B------:R-:W-:Y:S02]  /*23f0*/  IABS R36, R45 ;  /* 0x0000002d00247213 */ /* 0x000fe40000000000 */
[----:B------:R-:W-:-:S03]  /*2400*/  ISETP.GE.U32.AND P5, PT, R44, UR12, PT ;  /* 0x0000000c2c007c0c */ /* 0x000fc6000bfa6070 */
[----:B------:R-:W-:Y:S01]  /*2410*/  IMAD.HI.U32 R44, R36, UR5, RZ ;  /* 0x00000005242c7c27 */ /* 0x000fe2000f8e00ff */
[----:B------:R-:W-:Y:S02]  /*2420*/  ISETP.GE.AND P6, PT, R13, RZ, PT ;  /* 0x000000ff0d00720c */ /* 0x000fe40003fc6270 */
[----:B------:R0:W5:Y:S02]  /*2430*/  LDG.E R13, desc[UR14][R8.64] ;  /* 0x0000000e080d7981 */ /* 0x000164000c1e1900 */
[----:B0-----:R-:W-:-:S04]  /*2440*/  IMAD.MOV R9, RZ, RZ, -R44 ;  /* 0x000000ffff097224 */ /* 0x001fc800078e0a2c */
[----:B------:R-:W-:Y:S02]  /*2450*/  IMAD R8, R9, UR12, R36 ;  /* 0x0000000c09087c24 */ /* 0x000fe4000f8e0224 */
[----:B------:R-:W-:-:S03]  /*2460*/  @P5 VIADD R34, R34, 0x1 ;  /* 0x0000000122225836 */ /* 0x000fc60000000000 */
[----:B------:R-:W-:Y:S01]  /*2470*/  ISETP.LT.U32.AND P5, PT, R8, UR12, PT ;  /* 0x0000000c08007c0c */ /* 0x000fe2000bfa1070 */
[----:B------:R-:W-:-:S12]  /*2480*/  @!P6 IMAD.MOV R34, RZ, RZ, -R34 ;  /* 0x000000ffff22e224 */ /* 0x000fd800078e0a22 */
[----:B------:R-:W-:-:S04]  /*2490*/  @!P5 IADD3 R8, PT, PT, R8, -UR12, RZ ;  /* 0x8000000c0808dc10 */ /* 0x000fc8000fffe0ff */
[----:B------:R-:W-:Y:S02]  /*24a0*/  ISETP.GE.U32.AND P6, PT, R8, UR12, PT ;  /* 0x0000000c08007c0c */ /* 0x000fe4000bfc6070 */
[----:B------:R-:W-:Y:S01]  /*24b0*/  SHF.R.S64 R8, RZ, 0x1e, R10 ;  /* 0x0000001eff087819 */ /* 0x000fe2000000100a */
[----:B------:R-:W-:-:S03]  /*24c0*/  @!P5 VIADD R44, R44, 0x1 ;  /* 0x000000012c2cd836 */ /* 0x000fc60000000000 */
[----:B------:R-:W-:-:S04]  /*24d0*/  IADD3 R8, P5, PT, R8, UR44, RZ ;  /* 0x0000002c08087c10 */ /* 0x000fc8000ffbe0ff */
[----:B------:R-:W-:Y:S02]  /*24e0*/  LEA.HI.X.SX32 R9, R10, UR45, 0x2, P5 ;  /* 0x0000002d0a097c11 */ /* 0x000fe4000a8f16ff */
[----:B------:R-:W-:-:S04]  /*24f0*/  LOP3.LUT R10, R45, UR57, RZ, 0x3c, !PT ;  /* 0x000000392d0a7c12 */ /* 0x000fc8000f8e3cff */
[----:B------:R-:W-:Y:S01]  /*2500*/  ISETP.GE.AND P5, PT, R10, RZ, PT ;  /* 0x000000ff0a00720c */ /* 0x000fe20003fa6270 */
[----:B------:R-:W-:Y:S01]  /*2510*/  VIADD R10, R37, 0x120 ;  /* 0x00000120250a7836 */ /* 0x000fe20000000000 */
[----:B------:R-:W-:Y:S01]  /*2520*/  SEL R29, R29, RZ, P0 ;  /* 0x000000ff1d1d7207 */ /* 0x000fe20000000000 */
[----:B------:R-:W-:Y:S02]  /*2530*/  IMAD R12, R12, UR40, RZ ;  /* 0x000000280c0c7c24 */ /* 0x000fe4000f8e02ff */
[----:B------:R-:W-:Y:S01]  /*2540*/  IMAD R42, R43, UR42, R32 ;  /* 0x0000002a2b2a7c24 */ /* 0x000fe2000f8e0220 */
[----:B------:R-:W-:Y:S01]  /*2550*/  IABS R32, R10 ;  /* 0x0000000a00207213 */ /* 0x000fe20000000000 */
[----:B------:R-:W-:Y:S02]  /*2560*/  IMAD R29, R29, UR41, R12 ;  /* 0x000000291d1d7c24 */ /* 0x000fe4000f8e020c */
[----:B------:R0:W5:Y:S02]  /*2570*/  LDG.E R12, desc[UR14][R8.64] ;  /* 0x0000000e080c7981 */ /* 0x000164000c1e1900 */
[----:B0-----:R-:W-:-:S04]  /*2580*/  IMAD.HI.U32 R8, R32, UR7, RZ ;  /* 0x0000000720087c27 */ /* 0x001fc8000f8e00ff */
[----:B------:R-:W-:-:S04]  /*2590*/  IMAD.MOV R9, RZ, RZ, -R8 ;  /* 0x000000ffff097224 */ /* 0x000fc800078e0a08 */
[----:B------:R-:W-:Y:S01]  /*25a0*/  IMAD R9, R9, UR11, R32 ;  /* 0x0000000b09097c24 */ /* 0x000fe2000f8e0220 */
[----:B------:R-:W-:-:S04]  /*25b0*/  @P6 IADD3 R44, PT, PT, R44, 0x1, RZ ;  /* 0x000000012c2c6810 */ /* 0x000fc80007ffe0ff */
[----:B------:R-:W-:Y:S01]  /*25c0*/  ISETP.LT.U32.AND P6, PT, R9, UR11, PT ;  /* 0x0000000b09007c0c */ /* 0x000fe2000bfc1070 */
[----:B------:R-:W-:-:S12]  /*25d0*/  @!P5 IMAD.MOV R44, RZ, RZ, -R44 ;  /* 0x000000ffff2cd224 */ /* 0x000fd800078e0a2c */
[----:B------:R-:W-:-:S04]  /*25e0*/  @!P6 IADD3 R9, PT, PT, R9, -UR11, RZ ;  /* 0x8000000b0909ec10 */ /* 0x000fc8000fffe0ff */
[----:B------:R-:W-:Y:S02]  /*25f0*/  ISETP.GE.U32.AND P5, PT, R9, UR11, PT ;  /* 0x0000000b09007c0c */ /* 0x000fe4000bfa6070 */
[----:B------:R-:W-:Y:S01]  /*2600*/  LOP3.LUT R9, R10, UR55, RZ, 0x3c, !PT ;  /* 0x000000370a097c12 */ /* 0x000fe2000f8e3cff */
[----:B------:R-:W-:-:S03]  /*2610*/  @!P6 VIADD R8, R8, 0x1 ;  /* 0x000000010808e836 */ /* 0x000fc60000000000 */
[----:B------:R-:W-:-:S07]  /*2620*/  ISETP.GE.AND P6, PT, R9, RZ, PT ;  /* 0x000000ff0900720c */ /* 0x000fce0003fc6270 */
[----:B------:R-:W-:Y:S01]  /*2630*/  @P5 VIADD R8, R8, 0x1 ;  /* 0x0000000108085836 */ /* 0x000fe20000000000 */
[----:B------:R-:W-:-:S05]  /*2640*/  SEL R44, R35, R44, !P3 ;  /* 0x0000002c232c7207 */ /* 0x000fca0005800000 */
[----:B------:R-:W-:Y:S01]  /*2650*/  @!P6 IADD3 R8, PT, PT, -R8, RZ, RZ ;  /* 0x000000ff0808e210 */ /* 0x000fe20007ffe1ff */
[----:B------:R-:W-:-:S03]  /*2660*/  IMAD R36, R39, UR42, R28 ;  /* 0x0000002a27247c24 */ /* 0x000fc6000f8e021c */
[----:B------:R-:W-:Y:S02]  /*2670*/  SEL R43, R40, R8, !P1 ;  /* 0x00000008282b7207 */ /* 0x000fe40004800000 */
[----:B------:R-:W-:Y:S01]  /*2680*/  SEL R28, R35, R34, !P3 ;  /* 0x00000022231c7207 */ /* 0x000fe20005800000 */
[----:B------:R-:W-:Y:S02]  /*2690*/  IMAD.MOV R34, RZ, RZ, -R44 ;  /* 0x000000ffff227224 */ /* 0x000fe400078e0a2c */
[----:B------:R-:W-:Y:S02]  /*26a0*/  IMAD.MOV R9, RZ, RZ, -R43 ;  /* 0x000000ffff097224 */ /* 0x000fe400078e0a2b */
[----:B------:R-:W-:Y:S02]  /*26b0*/  IMAD R34, R34, UR57, R45 ;  /* 0x0000003922227c24 */ /* 0x000fe4000f8e022d */
[----:B------:R-:W-:Y:S01]  /*26c0*/  IMAD R45, R9, UR55, R10 ;  /* 0x00000037092d7c24 */ /* 0x000fe2000f8e020a */
[----:B------:R-:W-:-:S02]  /*26d0*/  PLOP3.LUT P5, PT, PT, PT, UP0, 0x40, 0x4 ;  /* 0x000000000004781c */ /* 0x000fc40003fae808 */
[C---:B------:R-:W-:Y:S02]  /*26e0*/  IADD3 R39, PT, PT, -R28.reuse, RZ, RZ ;  /* 0x000000ff1c277210 */ /* 0x040fe40007ffe1ff */
[----:B------:R-:W-:Y:S02]  /*26f0*/  IABS R9, R45 ;  /* 0x0000002d00097213 */ /* 0x000fe40000000000 */
[----:B------:R-:W-:Y:S01]  /*2700*/  SEL R28, R28, RZ, !P5 ;  /* 0x000000ff1c1c7207 */ /* 0x000fe20006800000 */
[----:B------:R-:W-:Y:S02]  /*2710*/  IMAD R38, R39, UR57, R38 ;  /* 0x0000003927267c24 */ /* 0x000fe4000f8e0226 */
[----:B------:R-:W-:-:S04]  /*2720*/  IMAD.HI.U32 R8, R9, UR9, RZ ;  /* 0x0000000909087c27 */ /* 0x000fc8000f8e00ff */
[----:B------:R-:W-:Y:S02]  /*2730*/  IMAD R39, R28, UR42, R11 ;  /* 0x0000002a1c277c24 */ /* 0x000fe4000f8e020b */
[----:B------:R-:W-:Y:S01]  /*2740*/  IMAD.MOV R28, RZ, RZ, -R8 ;  /* 0x000000ffff1c7224 */ /* 0x000fe200078e0a08 */
[----:B------:R-:W-:-:S03]  /*2750*/  PLOP3.LUT P6, PT, PT, PT, UP0, 0x40, 0x4 ;  /* 0x000000000004781c */ /* 0x000fc60003fce808 */
[----:B------:R-:W-:Y:S01]  /*2760*/  IMAD R9, R28, UR10, R9 ;  /* 0x0000000a1c097c24 */ /* 0x000fe2000f8e0209 */
[----:B------:R-:W-:-:S04]  /*2770*/  SEL R32, R44, RZ, !P6 ;  /* 0x000000ff2c207207 */ /* 0x000fc80007000000 */
[----:B------:R-:W-:-:S13]  /*2780*/  ISETP.LT.U32.AND P6, PT, R9, UR10, PT ;  /* 0x0000000a09007c0c */ /* 0x000fda000bfc1070 */
[----:B------:R-:W-:-:S04]  /*2790*/  @!P6 IADD3 R9, PT, PT, R9, -UR10, RZ ;  /* 0x8000000a0909ec10 */ /* 0x000fc8000fffe0ff */
[----:B------:R-:W-:Y:S02]  /*27a0*/  ISETP.GE.U32.AND P5, PT, R9, UR10, PT ;  /* 0x0000000a09007c0c */ /* 0x000fe4000bfa6070 */
[----:B------:R-:W-:Y:S01]  /*27b0*/  LOP3.LUT R9, R45, UR56, RZ, 0x3c, !PT ;  /* 0x000000382d097c12 */ /* 0x000fe2000f8e3cff */
[----:B------:R-:W-:-:S03]  /*27c0*/  @!P6 VIADD R8, R8, 0x1 ;  /* 0x000000010808e836 */ /* 0x000fc60000000000 */
[----:B------:R-:W-:-:S07]  /*27d0*/  ISETP.GE.AND P6, PT, R9, RZ, PT ;  /* 0x000000ff0900720c */ /* 0x000fce0003fc6270 */
[----:B------:R-:W-:-:S06]  /*27e0*/  @P5 VIADD R8, R8, 0x1 ;  /* 0x0000000108085836 */ /* 0x000fcc0000000000 */
[----:B------:R-:W-:-:S04]  /*27f0*/  @!P6 IADD3 R8, PT, PT, -R8, RZ, RZ ;  /* 0x000000ff0808e210 */ /* 0x000fc80007ffe1ff */
[----:B------:R-:W-:-:S05]  /*2800*/  SEL R11, R41, R8, !P2 ;  /* 0x00000008290b7207 */ /* 0x000fca0005000000 */
[----:B------:R-:W-:-:S04]  /*2810*/  IMAD.MOV R8, RZ, RZ, -R11 ;  /* 0x000000ffff087224 */ /* 0x000fc800078e0a0b */
[----:B------:R-:W-:Y:S01]  /*2820*/  IMAD R45, R8, UR56, R45 ;  /* 0x00000038082d7c24 */ /* 0x000fe2000f8e022d */
[----:B------:R-:W-:-:S04]  /*2830*/  SEL R8, R43, RZ, P4 ;  /* 0x000000ff2b087207 */ /* 0x000fc80002000000 */
[----:B------:R-:W-:Y:S01]  /*2840*/  IABS R28, R45 ;  /* 0x0000002d001c7213 */ /* 0x000fe20000000000 */
[----:B------:R-:W-:Y:S01]  /*2850*/  IMAD R9, R8, UR40, RZ ;  /* 0x0000002808097c24 */ /* 0x000fe2000f8e02ff */
[----:B------:R-:W-:-:S03]  /*2860*/  SEL R8, R11, RZ, P0 ;  /* 0x000000ff0b087207 */ /* 0x000fc60000000000 */
[----:B------:R-:W-:Y:S02]  /*2870*/  IMAD.MOV.U32 R11, RZ, RZ, R28 ;  /* 0x000000ffff0b7224 */ /* 0x000fe400078e001c */
[----:B------:R-:W-:Y:S02]  /*2880*/  IMAD R44, R8, UR41, R9 ;  /* 0x00000029082c7c24 */ /* 0x000fe4000f8e0209 */
[----:B------:R-:W-:-:S05]  /*2890*/  IMAD.HI.U32 R9, R11, UR5, RZ ;  /* 0x000000050b097c27 */ /* 0x000fca000f8e00ff */
[----:B------:R-:W-:-:S05]  /*28a0*/  IADD3 R8, PT, PT, -R9, RZ, RZ ;  /* 0x000000ff09087210 */ /* 0x000fca0007ffe1ff */
[----:B------:R-:W-:-:S05]  /*28b0*/  IMAD R8, R8, UR12, R11 ;  /* 0x0000000c08087c24 */ /* 0x000fca000f8e020b */
[----:B------:R-:W-:-:S13]  /*28c0*/  ISETP.LT.U32.AND P6, PT, R8, UR12, PT ;  /* 0x0000000c08007c0c */ /* 0x000fda000bfc1070 */
[----:B------:R-:W-:-:S05]  /*28d0*/  @!P6 VIADD R8, R8, -UR12 ;  /* 0x8000000c0808ec36 */ /* 0x000fca0008000000 */
[----:B------:R-:W-:Y:S02]  /*28e0*/  ISETP.GE.U32.AND P5, PT, R8, UR12, PT ;  /* 0x0000000c08007c0c */ /* 0x000fe4000bfa6070 */
[----:B------:R-:W-:Y:S01]  /*28f0*/  LOP3.LUT R8, R45, UR57, RZ, 0x3c, !PT ;  /* 0x000000392d087c12 */ /* 0x000fe2000f8e3cff */
[----:B------:R-:W-:-:S03]  /*2900*/  @!P6 VIADD R9, R9, 0x1 ;  /* 0x000000010909e836 */ /* 0x000fc60000000000 */
[----:B------:R-:W-:Y:S01]  /*2910*/  ISETP.GE.AND P6, PT, R8, RZ, PT ;  /* 0x000000ff0800720c */ /* 0x000fe20003fc6270 */
[----:B------:R-:W-:Y:S01]  /*2920*/  UISETP.NE.U32.AND UP1, UPT, UR38, 0x1, UPT ;  /* 0x000000012600788c */ /* 0x000fe2000bf25070 */
[----:B------:R-:W-:-:S05]  /*2930*/  SHF.R.S64 R8, RZ, 0x1e, R10 ;  /* 0x0000001eff087819 */ /* 0x000fca000000100a */
[----:B------:R-:W-:Y:S01]  /*2940*/  @P5 IADD3 R9, PT, PT, R9, 0x1, RZ ;  /* 0x0000000109095810 */ /* 0x000fe20007ffe0ff */
[----:B------:R-:W-:Y:S01]  /*2950*/  UISETP.NE.AND.EX UP1, UPT, UR39, URZ, UPT, UP1 ;  /* 0x000000ff2700728c */ /* 0x000fe2000bf25310 */
[----:B------:R-:W-:-:S03]  /*2960*/  IADD3 R8, P5, PT, R8, UR44, RZ ;  /* 0x0000002c08087c10 */ /* 0x000fc6000ffbe0ff */
[----:B------:R-:W-:Y:S01]  /*2970*/  IMAD.MOV.U32 R28, RZ, RZ, R9 ;  /* 0x000000ffff1c7224 */ /* 0x000fe200078e0009 */
[----:B------:R-:W-:Y:S01]  /*2980*/  LEA.HI.X.SX32 R9, R10, UR45, 0x2, P5 ;  /* 0x0000002d0a097c11 */ /* 0x000fe2000a8f16ff */
[----:B------:R-:W-:Y:S02]  /*2990*/  VIADD R10, R37, 0x140 ;  /* 0x00000140250a7836 */ /* 0x000fe40000000000 */
[----:B------:R-:W-:Y:S01]  /*29a0*/  @!P6 IMAD.MOV R28, RZ, RZ, -R28 ;  /* 0x000000ffff1ce224 */ /* 0x000fe200078e0a1c */
[----:B------:R-:W-:Y:S01]  /*29b0*/  PLOP3.LUT P5, PT, PT, PT, UP1, 0x40, 0x4 ;  /* 0x000000000004781c */ /* 0x000fe20003fae818 */
[----:B------:R-:W-:Y:S01]  /*29c0*/  IMAD R32, R32, UR42, R29 ;  /* 0x0000002a20207c24 */ /* 0x000fe2000f8e021d */
[----:B------:R0:W5:Y:S01]  /*29d0*/  LDG.E R11, desc[UR14][R8.64] ;  /* 0x0000000e080b7981 */ /* 0x000162000c1e1900 */
[----:B------:R-:W-:Y:S02]  /*29e0*/  PLOP3.LUT P6, PT, PT, PT, UP0, 0x40, 0x4 ;  /* 0x000000000004781c */ /* 0x000fe40003fce808 */
[----:B------:R-:W-:-:S04]  /*29f0*/  SEL R29, R35, R28, !P3 ;  /* 0x0000001c231d7207 */ /* 0x000fc80005800000 */
[----:B------:R-:W-:Y:S02]  /*2a00*/  IADD3 R28, PT, PT, -R29, RZ, RZ ;  /* 0x000000ff1d1c7210 */ /* 0x000fe40007ffe1ff */
[----:B0-----:R-:W-:Y:S02]  /*2a10*/  SEL R8, R21, RZ, !P5 ;  /* 0x000000ff15087207 */ /* 0x001fe40006800000 */
[----:B------:R-:W-:Y:S02]  /*2a20*/  IABS R9, R10 ;  /* 0x0000000a00097213 */ /* 0x000fe40000000000 */
[----:B------:R-:W-:Y:S01]  /*2a30*/  SEL R29, R29, RZ, !P6 ;  /* 0x000000ff1d1d7207 */ /* 0x000fe20007000000 */
[----:B------:R-:W-:Y:S02]  /*2a40*/  IMAD R33, R8, UR43, R33 ;  /* 0x0000002b08217c24 */ /* 0x000fe4000f8e0221 */
[----:B------:R-:W-:-:S04]  /*2a50*/  IMAD.HI.U32 R8, R9, UR7, RZ ;  /* 0x0000000709087c27 */ /* 0x000fc8000f8e00ff */
[----:B------:R-:W-:Y:S02]  /*2a60*/  IMAD R29, R29, UR42, R44 ;  /* 0x0000002a1d1d7c24 */ /* 0x000fe4000f8e022c */
[----:B------:R-:W-:-:S04]  /*2a70*/  IMAD.MOV R44, RZ, RZ, -R8 ;  /* 0x000000ffff2c7224 */ /* 0x000fc800078e0a08 */
[----:B------:R-:W-:-:S05]  /*2a80*/  IMAD R9, R44, UR11, R9 ;  /* 0x0000000b2c097c24 */ /* 0x000fca000f8e0209 */
        /* <DEDUP_REMOVED lines=11> */
[----:B------:R-:W-:-:S04]  /*2b40*/  PLOP3.LUT P5, PT, PT, PT, UP1, 0x40, 0x4 ;  /* 0x000000000004781c */ /* 0x000fc80003fae818 */
[----:B------:R-:W-:Y:S02]  /*2b50*/  IABS R8, R43 ;  /* 0x0000002b00087213 */ /* 0x000fe40000000000 */
[----:B------:R-:W-:-:S03]  /*2b60*/  SEL R9, R4, RZ, !P5 ;  /* 0x000000ff04097207 */ /* 0x000fc60006800000 */
        /* <DEDUP_REMOVED lines=17> */
[----:B------:R-:W-:Y:S01]  /*2c80*/  SEL R4, R21, RZ, P4 ;  /* 0x000000ff15047207 */ /* 0x000fe20002000000 */
[----:B------:R-:W-:-:S03]  /*2c90*/  IMAD R27, R20, UR43, R27 ;  /* 0x0000002b141b7c24 */ /* 0x000fc6000f8e021b */
[----:B------:R-:W-:Y:S01]  /*2ca0*/  IABS R20, R44 ;  /* 0x0000002c00147213 */ /* 0x000fe20000000000 */
[----:B------:R-:W-:Y:S01]  /*2cb0*/  IMAD R9, R4, UR40, RZ ;  /* 0x0000002804097c24 */ /* 0x000fe2000f8e02ff */
[----:B------:R-:W-:Y:S01]  /*2cc0*/  SEL R4, R8, RZ, P0 ;  /* 0x000000ff08047207 */ /* 0x000fe20000000000 */
[----:B------:R-:W-:Y:S02]  /*2cd0*/  IMAD R28, R28, UR57, R45 ;  /* 0x000000391c1c7c24 */ /* 0x000fe4000f8e022d */
        /* <DEDUP_REMOVED lines=10> */
[----:B------:R-:W-:-:S07]  /*2d80*/  ISETP.GE.AND P6, PT, R8, RZ, PT ;  /* 0x000000ff0800720c */ /* 0x000fce0003fc6270 */
[----:B------:R-:W-:-:S06]  /*2d90*/  @P5 IADD3 R4, PT, PT, R4, 0x1, RZ ;  /* 0x0000000104045810 */ /* 0x000fcc0007ffe0ff */
[----:B------:R-:W-:Y:S01]  /*2da0*/  @!P6 IMAD.MOV R4, RZ, RZ, -R4 ;  /* 0x000000ffff04e224 */ /* 0x000fe200078e0a04 */
[----:B------:R-:W-:-:S04]  /*2db0*/  SHF.R.S64 R8, RZ, 0x1e, R10 ;  /* 0x0000001eff087819 */ /* 0x000fc8000000100a */
[----:B------:R-:W-:Y:S02]  /*2dc0*/  SEL R20, R35, R4, !P3 ;  /* 0x0000000423147207 */ /* 0x000fe40005800000 */
[----:B------:R-:W-:Y:S02]  /*2dd0*/  IADD3 R4, PT, PT, R37, 0x160, RZ ;  /* 0x0000016025047810 */ /* 0x000fe40007ffe0ff */
[----:B------:R-:W-:Y:S01]  /*2de0*/  IADD3 R8, P5, PT, R8, UR44, RZ ;  /* 0x0000002c08087c10 */ /* 0x000fe2000ffbe0ff */
[----:B------:R-:W-:Y:S01]  /*2df0*/  IMAD.MOV R43, RZ, RZ, -R20 ;  /* 0x000000ffff2b7224 */ /* 0x000fe200078e0a14 */
[----:B------:R-:W-:Y:S02]  /*2e00*/  PLOP3.LUT P6, PT, PT, PT, UP0, 0x40, 0x4 ;  /* 0x000000000004781c */ /* 0x000fe40003fce808 */
[----:B------:R-:W-:Y:S01]  /*2e10*/  IABS R46, R4 ;  /* 0x00000004002e7213 */ /* 0x000fe20000000000 */
[----:B------:R-:W-:Y:S01]  /*2e20*/  IMAD R43, R43, UR57, R44 ;  /* 0x000000392b2b7c24 */ /* 0x000fe2000f8e022c */
[----:B------:R-:W-:-:S02]  /*2e30*/  LEA.HI.X.SX32 R9, R10, UR45, 0x2, P5 ;  /* 0x0000002d0a097c11 */ /* 0x000fc4000a8f16ff */
[----:B------:R-:W-:Y:S01]  /*2e40*/  SEL R44, R20, RZ, !P6 ;  /* 0x000000ff142c7207 */ /* 0x000fe20007000000 */
[----:B------:R-:W-:Y:S02]  /*2e50*/  IMAD.MOV.U32 R20, RZ, RZ, R46 ;  /* 0x000000ffff147224 */ /* 0x000fe400078e002e */
[----:B------:R0:W5:Y:S02]  /*2e60*/  LDG.E R10, desc[UR14][R8.64] ;  /* 0x0000000e080a7981 */ /* 0x000164000c1e1900 */
[----:B0-----:R-:W-:-:S04]  /*2e70*/  IMAD.HI.U32 R8, R20, UR7, RZ ;  /* 0x0000000714087c27 */ /* 0x001fc8000f8e00ff */
[----:B------:R-:W-:-:S04]  /*2e80*/  IMAD.MOV R9, RZ, RZ, -R8 ;  /* 0x000000ffff097224 */ /* 0x000fc800078e0a08 */
[----:B------:R-:W-:-:S05]  /*2e90*/  IMAD R9, R9, UR11, R20 ;  /* 0x0000000b09097c24 */ /* 0x000fca000f8e0214 */
[----:B------:R-:W-:Y:S02]  /*2ea0*/  ISETP.LT.U32.AND P6, PT, R9, UR11, PT ;  /* 0x0000000b09007c0c */ /* 0x000fe4000bfc1070 */
[----:B------:R-:W-:-:S04]  /*2eb0*/  PLOP3.LUT P5, PT, PT, PT, UP1, 0x40, 0x4 ;  /* 0x000000000004781c */ /* 0x000fc80003fae818 */
[----:B------:R-:W-:-:S07]  /*2ec0*/  SEL R21, R24, RZ, !P5 ;  /* 0x000000ff18157207 */ /* 0x000fce0006800000 */
[----:B------:R-:W-:-:S04]  /*2ed0*/  @!P6 IADD3 R9, PT, PT, R9, -UR11, RZ ;  /* 0x8000000b0909ec10 */ /* 0x000fc8000fffe0ff */
[----:B------:R-:W-:Y:S02]  /*2ee0*/  ISETP.GE.U32.AND P5, PT, R9, UR11, PT ;  /* 0x0000000b09007c0c */ /* 0x000fe4000bfa6070 */
[----:B------:R-:W-:Y:S01]  /*2ef0*/  LOP3.LUT R9, R4, UR55, RZ, 0x3c, !PT ;  /* 0x0000003704097c12 */ /* 0x000fe2000f8e3cff */
[----:B------:R-:W-:-:S03]  /*2f00*/  @!P6 VIADD R8, R8, 0x1 ;  /* 0x000000010808e836 */ /* 0x000fc60000000000 */
[----:B------:R-:W-:-:S07]  /*2f10*/  ISETP.GE.AND P6, PT, R9, RZ, PT ;  /* 0x000000ff0900720c */ /* 0x000fce0003fc6270 */
[----:B------:R-:W-:Y:S02]  /*2f20*/  @P5 VIADD R8, R8, 0x1 ;  /* 0x0000000108085836 */ /* 0x000fe40000000000 */
[----:B------:R-:W-:-:S04]  /*2f30*/  IMAD R30, R21, UR43, R30 ;  /* 0x0000002b151e7c24 */ /* 0x000fc8000f8e021e */
[----:B------:R-:W-:-:S04]  /*2f40*/  @!P6 IADD3 R8, PT, PT, -R8, RZ, RZ ;  /* 0x000000ff0808e210 */ /* 0x000fc80007ffe1ff */
[----:B------:R-:W-:Y:S01]  /*2f50*/  SEL R21, R40, R8, !P1 ;  /* 0x0000000828157207 */ /* 0x000fe20004800000 */
[----:B------:R-:W-:-:S04]  /*2f60*/  IMAD R44, R44, UR42, R45 ;  /* 0x0000002a2c2c7c24 */ /* 0x000fc8000f8e022d */
[----:B------:R-:W-:Y:S01]  /*2f70*/  IMAD.MOV R9, RZ, RZ, -R21 ;  /* 0x000000ffff097224 */ /* 0x000fe200078e0a15 */
[----:B------:R-:W-:-:S03]  /*2f80*/  PLOP3.LUT P5, PT, PT, PT, UP1, 0x40, 0x4 ;  /* 0x000000000004781c */ /* 0x000fc60003fae818 */
[----:B------:R-:W-:Y:S01]  /*2f90*/  IMAD R45, R9, UR55, R4 ;  /* 0x00000037092d7c24 */ /* 0x000fe2000f8e0204 */
[----:B------:R-:W-:-:S04]  /*2fa0*/  SEL R8, R23, RZ, !P5 ;  /* 0x000000ff17087207 */ /* 0x000fc80006800000 */
[----:B------:R-:W-:Y:S01]  /*2fb0*/  IABS R9, R45 ;  /* 0x0000002d00097213 */ /* 0x000fe20000000000 */
[----:B------:R-:W-:-:S04]  /*2fc0*/  IMAD R31, R8, UR43, R31 ;  /* 0x0000002b081f7c24 */ /* 0x000fc8000f8e021f */
[----:B------:R-:W-:-:S04]  /*2fd0*/  IMAD.HI.U32 R8, R9, UR9, RZ ;  /* 0x0000000909087c27 */ /* 0x000fc8000f8e00ff */
        /* <DEDUP_REMOVED lines=30> */
[----:B------:R-:W-:-:S05]  /*31c0*/  @P5 IADD3 R8, PT, PT, R8, 0x1, RZ ;  /* 0x0000000108085810 */ /* 0x000fca0007ffe0ff */
[----:B------:R-:W-:-:S04]  /*31d0*/  IMAD.MOV.U32 R20, RZ, RZ, R8 ;  /* 0x000000ffff147224 */ /* 0x000fc800078e0008 */
[----:B------:R-:W-:Y:S02]  /*31e0*/  @!P6 IMAD.MOV R20, RZ, RZ, -R20 ;  /* 0x000000ffff14e224 */ /* 0x000fe400078e0a14 */
[----:B------:R-:W-:-:S03]  /*31f0*/  IMAD R42, R25, UR43, R42 ;  /* 0x0000002b192a7c24 */ /* 0x000fc6000f8e022a */
[----:B------:R-:W-:-:S04]  /*3200*/  SEL R20, R35, R20, !P3 ;  /* 0x0000001423147207 */ /* 0x000fc80005800000 */
[----:B------:R-:W-:Y:S02]  /*3210*/  IADD3 R25, PT, PT, -R20, RZ, RZ ;  /* 0x000000ff14197210 */ /* 0x000fe40007ffe1ff */
[----:B------:R-:W-:-:S03]  /*3220*/  SHF.R.S64 R9, RZ, 0x1e, R4 ;  /* 0x0000001eff097819 */ /* 0x000fc60000001004 */
[----:B------:R-:W-:Y:S02]  /*3230*/  IMAD R25, R25, UR57, R24 ;  /* 0x0000003919197c24 */ /* 0x000fe4000f8e0218 */
[----:B------:R-:W-:Y:S01]  /*3240*/  VIADD R24, R37, 0x180 ;  /* 0x0000018025187836 */ /* 0x000fe20000000000 */
[----:B------:R-:W-:Y:S02]  /*3250*/  IADD3 R8, P5, PT, R9, UR44, RZ ;  /* 0x0000002c09087c10 */ /* 0x000fe4000ffbe0ff */
[----:B------:R-:W-:Y:S02]  /*3260*/  PLOP3.LUT P6, PT, PT, PT, UP0, 0x40, 0x4 ;  /* 0x000000000004781c */ /* 0x000fe40003fce808 */
[----:B------:R-:W-:Y:S02]  /*3270*/  IABS R23, R24 ;  /* 0x0000001800177213 */ /* 0x000fe40000000000 */
[----:B------:R-:W-:Y:S02]  /*3280*/  LEA.HI.X.SX32 R9, R4, UR45, 0x2, P5 ;  /* 0x0000002d04097c11 */ /* 0x000fe4000a8f16ff */
[----:B------:R-:W-:Y:S01]  /*3290*/  SEL R48, R20, RZ, !P6 ;  /* 0x000000ff14307207 */ /* 0x000fe20007000000 */
[----:B------:R-:W-:-:S02]  /*32a0*/  IMAD.MOV.U32 R20, RZ, RZ, R23 ;  /* 0x000000ffff147224 */ /* 0x000fc400078e0017 */
[----:B------:R0:W5:Y:S02]  /*32b0*/  LDG.E R4, desc[UR14][R8.64] ;  /* 0x0000000e08047981 */ /* 0x000164000c1e1900 */
[----:B0-----:R-:W-:-:S05]  /*32c0*/  IMAD.HI.U32 R8, R20, UR7, RZ ;  /* 0x0000000714087c27 */ /* 0x001fca000f8e00ff */
[----:B------:R-:W-:-:S05]  /*32d0*/  IADD3 R9, PT, PT, -R8, RZ, RZ ;  /* 0x000000ff08097210 */ /* 0x000fca0007ffe1ff */
[----:B------:R-:W-:-:S05]  /*32e0*/  IMAD R9, R9, UR11, R20 ;  /* 0x0000000b09097c24 */ /* 0x000fca000f8e0214 */
[----:B------:R-:W-:Y:S02]  /*32f0*/  ISETP.LT.U32.AND P6, PT, R9, UR11, PT ;  /* 0x0000000b09007c0c */ /* 0x000fe4000bfc1070 */
[----:B------:R-:W-:-:S04]  /*3300*/  PLOP3.LUT P5, PT, PT, PT, UP1, 0x40, 0x4 ;  /* 0x000000000004781c */ /* 0x000fc80003fae818 */
[----:B------:R-:W-:Y:S02]  /*3310*/  SEL R45, R22, RZ, !P5 ;  /* 0x000000ff162d7207 */ /* 0x000fe40006800000 */
[----:B------:R-:W-:-:S05]  /*3320*/  PLOP3.LUT P5, PT, PT, PT, UP1, 0x40, 0x4 ;  /* 0x000000000004781c */ /* 0x000fca0003fae818 */
[----:B------:R-:W-:Y:S01]  /*3330*/  @!P6 VIADD R9, R9, -UR11 ;  /* 0x8000000b0909ec36 */ /* 0x000fe20008000000 */
[----:B------:R-:W-:-:S04]  /*3340*/  SEL R38, R38, RZ, !P5 ;  /* 0x000000ff26267207 */ /* 0x000fc80006800000 */
[----:B------:R-:W-:Y:S02]  /*3350*/  ISETP.GE.U32.AND P5, PT, R9, UR11, PT ;  /* 0x0000000b09007c0c */ /* 0x000fe4000bfa6070 */
[----:B------:R-:W-:Y:S01]  /*3360*/  LOP3.LUT R9, R24, UR55, RZ, 0x3c, !PT ;  /* 0x0000003718097c12 */ /* 0x000fe2000f8e3cff */
[----:B------:R-:W-:-:S03]  /*3370*/  @!P6 VIADD R8, R8, 0x1 ;  /* 0x000000010808e836 */ /* 0x000fc60000000000 */
[----:B------:R-:W-:-:S07]  /*3380*/  ISETP.GE.AND P6, PT, R9, RZ, PT ;  /* 0x000000ff0900720c */ /* 0x000fce0003fc6270 */
[----:B------:R-:W-:Y:S02]  /*3390*/  @P5 IADD3 R8, PT, PT, R8, 0x1, RZ ;  /* 0x0000000108085810 */ /* 0x000fe40007ffe0ff */
[----:B------:R-:W-:-:S04]  /*33a0*/  PLOP3.LUT P5, PT, PT, PT, UP1, 0x40, 0x4 ;  /* 0x000000000004781c */ /* 0x000fc80003fae818 */
[----:B------:R-:W-:Y:S01]  /*33b0*/  @!P6 IMAD.MOV R8, RZ, RZ, -R8 ;  /* 0x000000ffff08e224 */ /* 0x000fe200078e0a08 */
[----:B------:R-:W-:Y:S01]  /*33c0*/  SEL R47, R34, RZ, !P5 ;  /* 0x000000ff222f7207 */ /* 0x000fe20006800000 */
[----:B------:R-:W-:-:S03]  /*33d0*/  IMAD R45, R45, UR43, R36 ;  /* 0x0000002b2d2d7c24 */ /* 0x000fc6000f8e0224 */
[----:B------:R-:W-:Y:S02]  /*33e0*/  SEL R36, R40, R8, !P1 ;  /* 0x0000000828247207 */ /* 0x000fe40004800000 */
[----:B------:R-:W-:-:S04]  /*33f0*/  IADD3 R8, P5, PT, R26, UR46, RZ ;  /* 0x0000002e1a087c10 */ /* 0x000fc8000ffbe0ff */
[----:B------:R-:W-:Y:S01]  /*3400*/  LEA.HI.X.SX32 R9, R26, UR47, 0x1, P5 ;  /* 0x0000002f1a097c11 */ /* 0x000fe2000a8f0eff */
[----:B------:R-:W-:Y:S02]  /*3410*/  IMAD R48, R48, UR42, R21 ;  /* 0x0000002a30307c24 */ /* 0x000fe4000f8e0215 */
[----:B------:R-:W-:Y:S02]  /*3420*/  IMAD R47, R47, UR43, R32 ;  /* 0x0000002b2f2f7c24 */ /* 0x000fe4000f8e0220 */
[----:B------:R-:W-:Y:S01]  /*3430*/  IMAD.MOV R21, RZ, RZ, -R36 ;  /* 0x000000ffff157224 */ /* 0x000fe200078e0a24 */
[----:B------:R0:W2:Y:S01]  /*3440*/  LDG.E.U8 R32, desc[UR14][R8.64] ;  /* 0x0000000e08207981 */ /* 0x0000a2000c1e1100 */
[----:B------:R-:W-:Y:S02]  /*3450*/  IMAD R46, R38, UR43, R39 ;  /* 0x0000002b262e7c24 */ /* 0x000fe4000f8e0227 */
[----:B------:R-:W-:-:S05]  /*3460*/  IMAD R39, R21, UR55, R24 ;  /* 0x0000003715277c24 */ /* 0x000fca000f8e0218 */
[----:B------:R-:W-:-:S05]  /*3470*/  IABS R23, R39 ;  /* 0x0000002700177213 */ /* 0x000fca0000000000 */
[----:B------:R-:W-:-:S05]  /*3480*/  IMAD.HI.U32 R22, R23, UR9, RZ ;  /* 0x0000000917167c27 */ /* 0x000fca000f8e00ff */
[----:B------:R-:W-:-:S05]  /*3490*/  IADD3 R34, PT, PT, -R22, RZ, RZ ;  /* 0x000000ff16227210 */ /* 0x000fca0007ffe1ff */
[----:B------:R-:W-:-:S05]  /*34a0*/  IMAD R23, R34, UR10, R23 ;  /* 0x0000000a22177c24 */ /* 0x000fca000f8e0217 */
[----:B------:R-:W-:Y:S02]  /*34b0*/  ISETP.LT.U32.AND P6, PT, R23, UR10, PT ;  /* 0x0000000a17007c0c */ /* 0x000fe4000bfc1070 */
[----:B------:R-:W-:Y:S02]  /*34c0*/  R2UR UR16, R6 ;  /* 0x00000000061072ca */ /* 0x000fe400000e0000 */
[----:B------:R-:W-:Y:S02]  /*34d0*/  R2UR UR17, R7 ;  /* 0x00000000071172ca */ /* 0x000fe400000e0000 */
[----:B------:R-:W-:-:S04]  /*34e0*/  IADD3 R20, P5, PT, R27, UR46, RZ ;  /* 0x0000002e1b147c10 */ /* 0x000fc8000ffbe0ff */
[----:B------:R-:W-:-:S03]  /*34f0*/  LEA.HI.X.SX32 R21, R27, UR47, 0x1, P5 ;  /* 0x0000002f1b157c11 */ /* 0x000fc6000a8f0eff */
[----:B------:R-:W-:Y:S01]  /*3500*/  @!P6 VIADD R23, R23, -UR10 ;  /* 0x8000000a1717ec36 */ /* 0x000fe20008000000 */
[----:B0-----:R-:W-:-:S03]  /*3510*/  LOP3.LUT R8, R39, UR56, RZ, 0x3c, !PT ;  /* 0x0000003827087c12 */ /* 0x001fc6000f8e3cff */
[----:B------:R0:W3:Y:S01]  /*3520*/  LDG.E.U8 R26, desc[UR16][R20.64] ;  /* 0x00000010141a7981 */ /* 0x0000e2000c1e1100 */
[----:B------:R-:W-:Y:S01]  /*3530*/  ISETP.GE.U32.AND P5, PT, R23, UR10, PT ;  /* 0x0000000a17007c0c */ /* 0x000fe2000bfa6070 */
[----:B------:R-:W-:Y:S01]  /*3540*/  @!P6 VIADD R22, R22, 0x1 ;  /* 0x000000011616e836 */ /* 0x000fe20000000000 */
[----:B------:R-:W-:-:S11]  /*3550*/  ISETP.GE.AND P6, PT, R8, RZ, PT ;  /* 0x000000ff0800720c */ /* 0x000fd60003fc6270 */
[----:B------:R-:W-:-:S05]  /*3560*/  @P5 IADD3 R22, PT, PT, R22, 0x1, RZ ;  /* 0x0000000116165810 */ /* 0x000fca0007ffe0ff */
[----:B------:R-:W-:-:S05]  /*3570*/  @!P6 IMAD.MOV R22, RZ, RZ, -R22 ;  /* 0x000000ffff16e224 */ /* 0x000fca00078e0a16 */
[----:B------:R-:W-:-:S05]  /*3580*/  SEL R22, R41, R22, !P2 ;  /* 0x0000001629167207 */ /* 0x000fca0005000000 */
[----:B------:R-:W-:-:S04]  /*3590*/  IMAD.MOV R8, RZ, RZ, -R22 ;  /* 0x000000ffff087224 */ /* 0x000fc800078e0a16 */
[----:B------:R-:W-:Y:S01]  /*35a0*/  IMAD R34, R8, UR56, R39 ;  /* 0x0000003808227c24 */ /* 0x000fe2000f8e0227 */
[----:B------:R-:W-:-:S05]  /*35b0*/  SEL R8, R36, RZ, P4 ;  /* 0x000000ff24087207 */ /* 0x000fca0002000000 */
[----:B------:R-:W-:Y:S01]  /*35c0*/  IMAD R9, R8, UR40, RZ ;  /* 0x0000002808097c24 */ /* 0x000fe2000f8e02ff */
[----:B------:R-:W-:Y:S02]  /*35d0*/  SEL R8, R22, RZ, P0 ;  /* 0x000000ff16087207 */ /* 0x000fe40000000000 */
[----:B0-----:R-:W-:-:S03]  /*35e0*/  IABS R20, R34 ;  /* 0x0000002200147213 */ /* 0x001fc60000000000 */
        /* <DEDUP_REMOVED lines=10> */
[----:B------:R-:W-:-:S06]  /*3690*/  VIADD R27, R37, 0x1a0 ;  /* 0x000001a0251b7836 */ /* 0x000fcc0000000000 */
[----:B------:R-:W-:-:S06]  /*36a0*/  @P5 IADD3 R8, PT, PT, R8, 0x1, RZ ;  /* 0x0000000108085810 */ /* 0x000fcc0007ffe0ff */
[----:B------:R-:W-:Y:S01]  /*36b0*/  @!P6 IMAD.MOV R8, RZ, RZ, -R8 ;  /* 0x000000ffff08e224 */ /* 0x000fe200078e0a08 */
[----:B------:R-:W-:Y:S02]  /*36c0*/  PLOP3.LUT P6, PT, PT, PT, UP0, 0x40, 0x4 ;  /* 0x000000000004781c */ /* 0x000fe40003fce808 */
[----:B------:R-:W-:Y:S02]  /*36d0*/  IABS R22, R27 ;  /* 0x0000001b00167213 */ /* 0x000fe40000000000 */
[----:B------:R-:W-:-:S04]  /*36e0*/  SEL R8, R35, R8, !P3 ;  /* 0x0000000823087207 */ /* 0x000fc80005800000 */
[----:B------:R-:W-:Y:S01]  /*36f0*/  IADD3 R9, PT, PT, -R8, RZ, RZ ;  /* 0x000000ff08097210 */ /* 0x000fe20007ffe1ff */
[----:B------:R-:W-:Y:S01]  /*3700*/  IMAD.HI.U32 R20, R22, UR7, RZ ;  /* 0x0000000716147c27 */ /* 0x000fe2000f8e00ff */
[----:B------:R-:W-:-:S05]  /*3710*/  SEL R8, R8, RZ, !P6 ;  /* 0x000000ff08087207 */ /* 0x000fca0007000000 */
[----:B------:R-:W-:Y:S01]  /*3720*/  IMAD R8, R8, UR42, R21 ;  /* 0x0000002a08087c24 */ /* 0x000fe2000f8e0215 */
[----:B------:R-:W-:Y:S02]  /*3730*/  IADD3 R21, PT, PT, -R20, RZ, RZ ;  /* 0x000000ff14157210 */ /* 0x000fe40007ffe1ff */
[----:B------:R-:W-:-:S03]  /*3740*/  PLOP3.LUT P5, PT, PT, PT, UP1, 0x40, 0x4 ;  /* 0x000000000004781c */ /* 0x000fc60003fae818 */
[----:B------:R-:W-:Y:S01]  /*3750*/  IMAD R21, R21, UR11, R22 ;  /* 0x0000000b15157c24 */ /* 0x000fe2000f8e0216 */
[----:B------:R-:W-:Y:S02]  /*3760*/  SEL R28, R28, RZ, !P5 ;  /* 0x000000ff1c1c7207 */ /* 0x000fe40006800000 */
[----:B------:R-:W-:Y:S02]  /*3770*/  PLOP3.LUT P5, PT, PT, PT, UP1, 0x40, 0x4 ;  /* 0x000000000004781c */ /* 0x000fe40003fae818 */
[----:B------:R-:W-:Y:S02]  /*3780*/  ISETP.LT.U32.AND P6, PT, R21, UR11, PT ;  /* 0x0000000b15007c0c */ /* 0x000fe4000bfc1070 */
[----:B------:R-:W-:Y:S02]  /*3790*/  SEL R43, R43, RZ, !P5 ;  /* 0x000000ff2b2b7207 */ /* 0x000fe40006800000 */
[----:B------:R-:W-:-:S04]  /*37a0*/  IADD3 R22, P5, PT, R30, UR46, RZ ;  /* 0x0000002e1e167c10 */ /* 0x000fc8000ffbe0ff */
[----:B------:R-:W-:Y:S02]  /*37b0*/  LEA.HI.X.SX32 R23, R30, UR47, 0x1, P5 ;  /* 0x0000002f1e177c11 */ /* 0x000fe4000a8f0eff */
[----:B------:R-:W-:Y:S01]  /*37c0*/  PLOP3.LUT P5, PT, PT, PT, UP1, 0x40, 0x4 ;  /* 0x000000000004781c */ /* 0x000fe20003fae818 */
[----:B------:R-:W-:Y:S02]  /*37d0*/  IMAD R9, R9, UR57, R34 ;  /* 0x0000003909097c24 */ /* 0x000fe4000f8e0222 */
[----:B------:R-:W-:Y:S01]  /*37e0*/  @!P6 VIADD R21, R21, -UR11 ;  /* 0x8000000b1515ec36 */ /* 0x000fe20008000000 */
[----:B------:R-:W-:Y:S02]  /*37f0*/  SEL R25, R25, RZ, !P5 ;  /* 0x000000ff19197207 */ /* 0x000fe40006800000 */
[----:B------:R-:W-:-:S04]  /*3800*/  PLOP3.LUT P5, PT, PT, PT, UP1, 0x40, 0x4 ;  /* 0x000000000004781c */ /* 0x000fc80003fae818 */
[----:B------:R-:W-:Y:S02]  /*3810*/  SEL R9, R9, RZ, !P5 ;  /* 0x000000ff09097207 */ /* 0x000fe40006800000 */
[----:B------:R-:W-:Y:S02]  /*3820*/  ISETP.GE.U32.AND P5, PT, R21, UR11, PT ;  /* 0x0000000b15007c0c */ /* 0x000fe4000bfa6070 */
[----:B------:R-:W-:Y:S02]  /*3830*/  LOP3.LUT R21, R27, UR55, RZ, 0x3c, !PT ;  /* 0x000000371b157c12 */ /* 0x000fe4000f8e3cff */
[----:B------:R-:W-:Y:S02]  /*3840*/  @!P6 IADD3 R20, PT, PT, R20, 0x1, RZ ;  /* 0x000000011414e810 */ /* 0x000fe40007ffe0ff */
[----:B------:R-:W-:-:S07]  /*3850*/  ISETP.GE.AND P6, PT, R21, RZ, PT ;  /* 0x000000ff1500720c */ /* 0x000fce0003fc6270 */
[----:B------:R-:W-:-:S05]  /*3860*/  @P5 VIADD R20, R20, 0x1 ;  /* 0x0000000114145836 */ /* 0x000fca0000000000 */
[----:B------:R-:W-:Y:S01]  /*3870*/  MOV R21, R20 ;  /* 0x0000001400157202 */ /* 0x000fe20000000f00 */
[----:B------:R-:W-:-:S04]  /*3880*/  IMAD R34, R9, UR43, R8 ;  /* 0x0000002b09227c24 */ /* 0x000fc8000f8e0208 */
[----:B------:R-:W-:Y:S01]  /*3890*/  @!P6 IMAD.MOV R21, RZ, RZ, -R21 ;  /* 0x000000ffff15e224 */ /* 0x000fe200078e0a15 */
[----:B------:R-:W-:-:S04]  /*38a0*/  IADD3 R8, P5, PT, R31, UR46, RZ ;  /* 0x0000002e1f087c10 */ /* 0x000fc8000ffbe0ff */
[----:B------:R-:W-:Y:S02]  /*38b0*/  SEL R36, R40, R21, !P1 ;  /* 0x0000001528247207 */ /* 0x000fe40004800000 */
[----:B------:R-:W-:Y:S02]  /*38c0*/  LEA.HI.X.SX32 R9, R31, UR47, 0x1, P5 ;  /* 0x0000002f1f097c11 */ /* 0x000fe4000a8f0eff */
[----:B------:R-:W-:Y:S02]  /*38d0*/  IADD3 R20, P5, PT, R42, UR46, RZ ;  /* 0x0000002e2a147c10 */ /* 0x000fe4000ffbe0ff */
[----:B------:R-:W-:Y:S02]  /*38e0*/  IADD3 R30, PT, PT, -R36, RZ, RZ ;  /* 0x000000ff241e7210 */ /* 0x000fe40007ffe1ff */
[----:B------:R-:W-:Y:S02]  /*38f0*/  LEA.HI.X.SX32 R21, R42, UR47, 0x1, P5 ;  /* 0x0000002f2a157c11 */ /* 0x000fe4000a8f0eff */
[----:B------:R-:W-:Y:S01]  /*3900*/  IADD3 R38, P5, PT, R45, UR46, RZ ;  /* 0x0000002e2d267c10 */ /* 0x000fe2000ffbe0ff */
[----:B------:R-:W-:-:S03]  /*3910*/  IMAD R51, R30, UR55, R27 ;  /* 0x000000371e337c24 */ /* 0x000fc6000f8e021b */
[----:B------:R-:W-:Y:S02]  /*3920*/  LEA.HI.X.SX32 R39, R45, UR47, 0x1, P5 ;  /* 0x0000002f2d277c11 */ /* 0x000fe4000a8f0eff */
[----:B------:R-:W-:Y:S01]  /*3930*/  IABS R45, R51 ;  /* 0x00000033002d7213 */ /* 0x000fe20000000000 */
[----:B------:R-:W-:Y:S02]  /*3940*/  IMAD R48, R25, UR43, R48 ;  /* 0x0000002b19307c24 */ /* 0x000fe4000f8e0230 */
[----:B------:R0:W4:Y:S02]  /*3950*/  LDG.E.U8 R25, desc[UR14][R20.64] ;  /* 0x0000000e14197981 */ /* 0x000124000c1e1100 */
[----:B------:R-:W-:-:S04]  /*3960*/  IMAD.HI.U32 R42, R45, UR9, RZ ;  /* 0x000000092d2a7c27 */ /* 0x000fc8000f8e00ff */
[----:B------:R-:W-:Y:S02]  /*3970*/  IMAD R49, R28, UR43, R29 ;  /* 0x0000002b1c317c24 */ /* 0x000fe4000f8e021d */
[----:B------:R1:W5:Y:S01]  /*3980*/  LDG.E.U8 R28, desc[UR14][R22.64] ;  /* 0x0000000e161c7981 */ /* 0x000362000c1e1100 */
[----:B0-----:R-:W-:-:S03]  /*3990*/  IMAD.MOV R20, RZ, RZ, -R42 ;  /* 0x000000ffff147224 */ /* 0x001fc600078e0a2a */
[----:B------:R0:W4:Y:S01]  /*39a0*/  LDG.E.U8 R29, desc[UR16][R8.64] ;  /* 0x00000010081d7981 */ /* 0x000122000c1e1100 */
[----:B------:R-:W-:Y:S01]  /*39b0*/  IMAD R45, R20, UR10, R45 ;  /* 0x0000000a142d7c24 */ /* 0x000fe2000f8e022d */
[----:B-1----:R-:W-:-:S04]  /*39c0*/  IADD3 R22, P5, PT, R46, UR46, RZ ;  /* 0x0000002e2e167c10 */ /* 0x002fc8000ffbe0ff */
[----:B------:R-:W-:Y:S02]  /*39d0*/  ISETP.LT.U32.AND P6, PT, R45, UR10, PT ;  /* 0x0000000a2d007c0c */ /* 0x000fe4000bfc1070 */
[----:B------:R-:W-:Y:S02]  /*39e0*/  LEA.HI.X.SX32 R23, R46, UR47, 0x1, P5 ;  /* 0x0000002f2e177c11 */ /* 0x000fe4000a8f0eff */
[----:B0-----:R-:W-:Y:S01]  /*39f0*/  IADD3 R8, P5, PT, R47, UR46, RZ ;  /* 0x0000002e2f087c10 */ /* 0x001fe2000ffbe0ff */
[----:B------:R-:W-:Y:S02]  /*3a00*/  IMAD R43, R43, UR43, R44 ;  /* 0x0000002b2b2b7c24 */ /* 0x000fe4000f8e022c */
[----:B------:R0:W4:Y:S01]  /*3a10*/  LDG.E.U8 R30, desc[UR14][R22.64] ;  /* 0x0000000e161e7981 */ /* 0x000122000c1e1100 */
[----:B------:R-:W-:Y:S02]  /*3a20*/  LEA.HI.X.SX32 R9, R47, UR47, 0x1, P5 ;  /* 0x0000002f2f097c11 */ /* 0x000fe4000a8f0eff */
[----:B------:R-:W-:-:S03]  /*3a30*/  IADD3 R20, P5, PT, R49, UR46, RZ ;  /* 0x0000002e31147c10 */ /* 0x000fc6000ffbe0ff */
[----:B------:R-:W-:Y:S01]  /*3a40*/  @!P6 IADD3 R45, PT, PT, R45, -UR10, RZ ;  /* 0x8000000a2d2dec10 */ /* 0x000fe2000fffe0ff */
[----:B------:R1:W4:Y:S01]  /*3a50*/  LDG.E.U8 R31, desc[UR14][R8.64] ;  /* 0x0000000e081f7981 */ /* 0x000322000c1e1100 */
[----:B------:R-:W-:Y:S02]  /*3a60*/  LEA.HI.X.SX32 R21, R49, UR47, 0x1, P5 ;  /* 0x0000002f31157c11 */ /* 0x000fe4000a8f0eff */
[C---:B0-----:R-:W-:Y:S01]  /*3a70*/  IADD3 R22, P5, PT, R43.reuse, UR46, RZ ;  /* 0x0000002e2b167c10 */ /* 0x041fe2000ffbe0ff */
[----:B------:R-:W-:Y:S02]  /*3a80*/  @!P6 VIADD R42, R42, 0x1 ;  /* 0x000000012a2ae836 */ /* 0x000fe40000000000 */
[----:B------:R-:W4:Y:S01]  /*3a90*/  LDG.E.U8 R44, desc[UR14][R20.64] ;  /* 0x0000000e142c7981 */ /* 0x000f22000c1e1100 */
[----:B------:R-:W-:Y:S02]  /*3aa0*/  LEA.HI.X.SX32 R23, R43, UR47, 0x1, P5 ;  /* 0x0000002f2b177c11 */ /* 0x000fe4000a8f0eff */
[----:B------:R-:W-:-:S02]  /*3ab0*/  ISETP.GE.U32.AND P5, PT, R45, UR10, PT ;  /* 0x0000000a2d007c0c */ /* 0x000fc4000bfa6070 */
[----:B-1----:R-:W-:Y:S01]  /*3ac0*/  LOP3.LUT R8, R51, UR56, RZ, 0x3c, !PT ;  /* 0x0000003833087c12 */ /* 0x002fe2000f8e3cff */
[----:B------:R0:W4:Y:S03]  /*3ad0*/  LDG.E.U8 R45, desc[UR14][R22.64] ;  /* 0x0000000e162d7981 */ /* 0x000126000c1e1100 */
[----:B------:R-:W-:Y:S02]  /*3ae0*/  ISETP.GE.AND P6, PT, R8, RZ, PT ;  /* 0x000000ff0800720c */ /* 0x000fe40003fc6270 */
[----:B------:R-:W1:Y:S05]  /*3af0*/  LDC.64 R8, c[0x0][0x3f0] ;  /* 0x0000fc00ff087b82 */ /* 0x000e6a0000000a00 */
[----:B------:R-:W-:-:S06]  /*3b00*/  @P5 IADD3 R42, PT, PT, R42, 0x1, RZ ;  /* 0x000000012a2a5810 */ /* 0x000fcc0007ffe0ff */
[----:B------:R-:W-:-:S05]  /*3b10*/  @!P6 IMAD.MOV R42, RZ, RZ, -R42 ;  /* 0x000000ffff2ae224 */ /* 0x000fca00078e0a2a */
[----:B------:R-:W-:-:S04]  /*3b20*/  SEL R42, R41, R42, !P2 ;  /* 0x0000002a292a7207 */ /* 0x000fc80005000000 */
[----:B0-----:R-:W-:-:S05]  /*3b30*/  IADD3 R22, PT, PT, -R42, RZ, RZ ;  /* 0x000000ff2a167210 */ /* 0x001fca0007ffe1ff */
[----:B------:R-:W-:Y:S01]  /*3b40*/  IMAD R22, R22, UR56, R51 ;  /* 0x0000003816167c24 */ /* 0x000fe2000f8e0233 */
[----:B------:R-:W-:Y:S02]  /*3b50*/  IADD3 R20, P5, PT, R48, UR46, RZ ;  /* 0x0000002e30147c10 */ /* 0x000fe4000ffbe0ff */
[----:B--2---:R-:W-:Y:S02]  /*3b60*/  ISETP.NE.AND P3, PT, R32, RZ, PT ;  /* 0x000000ff2000720c */ /* 0x004fe40003f65270 */
[----:B------:R-:W-:Y:S02]  /*3b70*/  IABS R32, R22 ;  /* 0x0000001600207213 */ /* 0x000fe40000000000 */
[----:B------:R-:W-:-:S03]  /*3b80*/  LEA.HI.X.SX32 R21, R48, UR47, 0x1, P5 ;  /* 0x0000002f30157c11 */ /* 0x000fc6000a8f0eff */
[----:B------:R-:W-:Y:S01]  /*3b90*/  IMAD.HI.U32 R23, R32, UR5, RZ ;  /* 0x0000000520177c27 */ /* 0x000fe2000f8e00ff */
[----:B-1----:R-:W-:Y:S01]  /*3ba0*/  R2UR UR4, R9 ;  /* 0x00000000090472ca */ /* 0x002fe200000e0000 */
[----:B------:R0:W2:Y:S02]  /*3bb0*/  LDG.E.U8 R43, desc[UR14][R20.64] ;  /* 0x0000000e142b7981 */ /* 0x0000a4000c1e1100 */
[----:B------:R-:W-:-:S04]  /*3bc0*/  IMAD.MOV R9, RZ, RZ, -R23 ;  /* 0x000000ffff097224 */ /* 0x000fc800078e0a17 */
[----:B------:R-:W-:Y:S01]  /*3bd0*/  IMAD R9, R9, UR12, R32 ;  /* 0x0000000c09097c24 */ /* 0x000fe2000f8e0220 */
[----:B0-----:R-:W-:-:S04]  /*3be0*/  SHF.R.S64 R20, RZ, 0x1e, R24 ;  /* 0x0000001eff147819 */ /* 0x001fc80000001018 */
[----:B------:R-:W-:-:S04]  /*3bf0*/  IADD3 R20, P5, PT, R20, UR44, RZ ;  /* 0x0000002c14147c10 */ /* 0x000fc8000ffbe0ff */
[----:B------:R-:W-:Y:S02]  /*3c00*/  LEA.HI.X.SX32 R21, R24, UR45, 0x2, P5 ;  /* 0x0000002d18157c11 */ /* 0x000fe4000a8f16ff */
[----:B------:R-:W-:Y:S01]  /*3c10*/  ISETP.LT.U32.AND P5, PT, R9, UR12, PT ;  /* 0x0000000c09007c0c */ /* 0x000fe2000bfa1070 */
[----:B------:R-:W-:Y:S01]  /*3c20*/  VIADD R32, R37, 0x1c0 ;  /* 0x000001c025207836 */ /* 0x000fe20000000000 */
[----:B------:R-:W-:Y:S02]  /*3c30*/  R2UR UR18, R6 ;  /* 0x00000000061272ca */ /* 0x000fe400000e0000 */
[----:B------:R-:W-:Y:S02]  /*3c40*/  R2UR UR19, R7 ;  /* 0x00000000071372ca */ /* 0x000fe400000e0000 */
[----:B------:R-:W-:Y:S02]  /*3c50*/  IABS R24, R32 ;  /* 0x0000002000187213 */ /* 0x000fe40000000000 */
[----:B------:R-:W-:-:S05]  /*3c60*/  P2R R52, PR, RZ, 0x8 ;  /* 0x00000008ff347803 */ /* 0x000fca0000000000 */
[----:B------:R-:W-:-:S04]  /*3c70*/  @!P5 IADD3 R9, PT, PT, R9, -UR12, RZ ;  /* 0x8000000c0909dc10 */ /* 0x000fc8000fffe0ff */
[----:B------:R-:W-:Y:S01]  /*3c80*/  ISETP.GE.U32.AND P3, PT, R9, UR12, PT ;  /* 0x0000000c09007c0c */ /* 0x000fe2000bf66070 */
[----:B------:R-:W-:Y:S01]  /*3c90*/  IMAD.HI.U32 R9, R24, UR7, RZ ;  /* 0x0000000718097c27 */ /* 0x000fe2000f8e00ff */
[----:B------:R0:W2:Y:S01]  /*3ca0*/  LDG.E.U8 R38, desc[UR18][R38.64] ;  /* 0x0000001226267981 */ /* 0x0000a2000c1e1100 */
[----:B---3--:R-:W-:-:S03]  /*3cb0*/  ISETP.NE.AND P6, PT, R26, RZ, PT ;  /* 0x000000ff1a00720c */ /* 0x008fc60003fc5270 */
[----:B0-----:R-:W-:-:S05]  /*3cc0*/  IADD3 R39, PT, PT, -R9, RZ, RZ ;  /* 0x000000ff09277210 */ /* 0x001fca0007ffe1ff */
[----:B------:R-:W-:Y:S01]  /*3cd0*/  IMAD R24, R39, UR11, R24 ;  /* 0x0000000b27187c24 */ /* 0x000fe2000f8e0218 */
[----:B------:R-:W-:-:S04]  /*3ce0*/  P2R R53, PR, RZ, 0x40 ;  /* 0x00000040ff357803 */ /* 0x000fc80000000000 */
[----:B------:R-:W-:Y:S01]  /*3cf0*/  ISETP.LT.U32.AND P6, PT, R24, UR11, PT ;  /* 0x0000000b18007c0c */ /* 0x000fe2000bfc1070 */
[----:B------:R-:W-:Y:S01]  /*3d00*/  @!P5 VIADD R23, R23, 0x1 ;  /* 0x000000011717d836 */ /* 0x000fe20000000000 */
[----:B------:R-:W-:-:S11]  /*3d10*/  LOP3.LUT R26, R22, UR57, RZ, 0x3c, !PT ;  /* 0x00000039161a7c12 */ /* 0x000fd6000f8e3cff */
[----:B------:R-:W-:-:S05]  /*3d20*/  @!P6 VIADD R24, R24, -UR11 ;  /* 0x8000000b1818ec36 */ /* 0x000fca0008000000 */
[----:B------:R-:W-:Y:S02]  /*3d30*/  ISETP.GE.U32.AND P5, PT, R24, UR11, PT ;  /* 0x0000000b18007c0c */ /* 0x000fe4000bfa6070 */
[----:B------:R-:W-:Y:S02]  /*3d40*/  @!P6 IADD3 R9, PT, PT, R9, 0x1, RZ ;  /* 0x000000010909e810 */ /* 0x000fe40007ffe0ff */
[----:B------:R-:W-:Y:S02]  /*3d50*/  LOP3.LUT R24, R32, UR55, RZ, 0x3c, !PT ;  /* 0x0000003720187c12 */ /* 0x000fe4000f8e3cff */
[----:B------:R-:W-:Y:S01]  /*3d60*/  ISETP.GE.AND P6, PT, R26, RZ, PT ;  /* 0x000000ff1a00720c */ /* 0x000fe20003fc6270 */
[----:B------:R-:W-:-:S06]  /*3d70*/  @P3 VIADD R23, R23, 0x1 ;  /* 0x0000000117173836 */ /* 0x000fcc0000000000 */
[----:B------:R-:W-:Y:S02]  /*3d80*/  @P5 IADD3 R9, PT, PT, R9, 0x1, RZ ;  /* 0x0000000109095810 */ /* 0x000fe40007ffe0ff */
[----:B------:R-:W-:Y:S02]  /*3d90*/  ISETP.GE.AND P5, PT, R24, RZ, PT ;  /* 0x000000ff1800720c */ /* 0x000fe40003fa6270 */
[----:B------:R-:W-:Y:S01]  /*3da0*/  MOV R39, R9 ;  /* 0x0000000900277202 */ /* 0x000fe20000000f00 */
[----:B------:R0:W3:Y:S01]  /*3db0*/  LDG.E R24, desc[UR14][R20.64] ;  /* 0x0000000e14187981 */ /* 0x0000e2000c1e1900 */
[----:B------:R-:W-:Y:S02]  /*3dc0*/  SEL R36, R36, RZ, P4 ;  /* 0x000000ff24247207 */ /* 0x000fe40002000000 */
[----:B------:R-:W-:Y:S02]  /*3dd0*/  ISETP.NE.AND P3, PT, RZ, UR57, PT ;  /* 0x00000039ff007c0c */ /* 0x000fe4000bf65270 */
[----:B------:R-:W-:Y:S01]  /*3de0*/  @!P6 IADD3 R23, PT, PT, -R23, RZ, RZ ;  /* 0x000000ff1717e210 */ /* 0x000fe20007ffe1ff */
[----:B------:R-:W-:Y:S01]  /*3df0*/  IMAD R36, R36, UR40, RZ ;  /* 0x0000002824247c24 */ /* 0x000fe2000f8e02ff */
[----:B------:R-:W-:-:S02]  /*3e00*/  SEL R9, R42, RZ, P0 ;  /* 0x000000ff2a097207 */ /* 0x000fc40000000000 */
[----:B------:R-:W-:Y:S01]  /*3e10*/  SEL R23, R35, R23, !P3 ;  /* 0x0000001723177207 */ /* 0x000fe20005800000 */
[----:B------:R-:W-:Y:S01]  /*3e20*/  @!P5 IMAD.MOV R39, RZ, RZ, -R39 ;  /* 0x000000ffff27d224 */ /* 0x000fe200078e0a27 */
[C---:B------:R-:W-:Y:S01]  /*3e30*/  IADD3 R48, P5, PT, R34.reuse, UR46, RZ ;  /* 0x0000002e22307c10 */ /* 0x040fe2000ffbe0ff */
[----:B------:R-:W-:Y:S02]  /*3e40*/  IMAD R36, R9, UR41, R36 ;  /* 0x0000002909247c24 */ /* 0x000fe4000f8e0224 */
[----:B------:R-:W-:Y:S01]  /*3e50*/  IMAD.MOV R9, RZ, RZ, -R23 ;  /* 0x000000ffff097224 */ /* 0x000fe200078e0a17 */
[----:B------:R-:W-:Y:S02]  /*3e60*/  LEA.HI.X.SX32 R49, R34, UR47, 0x1, P5 ;  /* 0x0000002f22317c11 */ /* 0x000fe4000a8f0eff */
[----:B------:R-:W-:Y:S01]  /*3e70*/  SEL R34, R40, R39, !P1 ;  /* 0x0000002728227207 */ /* 0x000fe20004800000 */
[----:B------:R-:W-:Y:S01]  /*3e80*/  IMAD R22, R9, UR57, R22 ;  /* 0x0000003909167c24 */ /* 0x000fe2000f8e0216 */
[----:B------:R-:W-:Y:S01]  /*3e90*/  SHF.R.S64 R26, RZ, 0x1e, R27 ;  /* 0x0000001eff1a7819 */ /* 0x000fe2000000101b */
[----:B------:R-:W3:Y:S01]  /*3ea0*/  LDG.E.U8 R48, desc[UR14][R48.64] ;  /* 0x0000000e30307981 */ /* 0x000ee2000c1e1100 */
[----:B------:R-:W-:-:S05]  /*3eb0*/  IADD3 R9, PT, PT, -R34, RZ, RZ ;  /* 0x000000ff22097210 */ /* 0x000fca0007ffe1ff */
[----:B------:R-:W-:-:S05]  /*3ec0*/  IMAD R42, R9, UR55, R32 ;  /* 0x00000037092a7c24 */ /* 0x000fca000f8e0220 */
[----:B0-----:R-:W-:-:S05]  /*3ed0*/  IABS R20, R42 ;  /* 0x0000002a00147213 */ /* 0x001fca0000000000 */
        /* <DEDUP_REMOVED lines=12> */
[----:B------:R-:W-:Y:S02]  /*3fa0*/  IADD3 R9, PT, PT, -R39, RZ, RZ ;  /* 0x000000ff27097210 */ /* 0x000fe40007ffe1ff */
[----:B------:R-:W-:-:S03]  /*3fb0*/  PLOP3.LUT P5, PT, PT, PT, UP0, 0x40, 0x4 ;  /* 0x000000000004781c */ /* 0x000fc60003fae808 */
[----:B------:R-:W-:Y:S01]  /*3fc0*/  IMAD R47, R9, UR56, R42 ;  /* 0x00000038092f7c24 */ /* 0x000fe2000f8e022a */
[----:B------:R-:W-:-:S04]  /*3fd0*/  SEL R23, R23, RZ, !P5 ;  /* 0x000000ff17177207 */ /* 0x000fc80006800000 */
[----:B------:R-:W-:Y:S01]  /*3fe0*/  IABS R9, R47 ;  /* 0x0000002f00097213 */ /* 0x000fe20000000000 */
[----:B------:R-:W-:Y:S01]  /*3ff0*/  IMAD R23, R23, UR42, R36 ;  /* 0x0000002a17177c24 */ /* 0x000fe2000f8e0224 */
[----:B------:R-:W-:-:S03]  /*4000*/  PLOP3.LUT P5, PT, PT, PT, UP1, 0x40, 0x4 ;  /* 0x000000000004781c */ /* 0x000fc60003fae818 */
[----:B------:R-:W-:Y:S01]  /*4010*/  IMAD.HI.U32 R36, R9, UR5, RZ ;  /* 0x0000000509247c27 */ /* 0x000fe2000f8e00ff */
[----:B------:R-:W-:-:S03]  /*4020*/  SEL R22, R22, RZ, !P5 ;  /* 0x000000ff16167207 */ /* 0x000fc60006800000 */
[----:B------:R-:W-:Y:S01]  /*4030*/  IMAD.MOV R20, RZ, RZ, -R36 ;  /* 0x000000ffff147224 */ /* 0x000fe200078e0a24 */
[----:B------:R-:W-:-:S03]  /*4040*/  IADD3 R26, P5, PT, R26, UR44, RZ ;  /* 0x0000002c1a1a7c10 */ /* 0x000fc6000ffbe0ff */
[----:B------:R-:W-:Y:S01]  /*4050*/  IMAD R9, R20, UR12, R9 ;  /* 0x0000000c14097c24 */ /* 0x000fe2000f8e0209 */
[----:B------:R-:W-:-:S04]  /*4060*/  LEA.HI.X.SX32 R27, R27, UR45, 0x2, P5 ;  /* 0x0000002d1b1b7c11 */ /* 0x000fc8000a8f16ff */
[----:B------:R-:W-:-:S13]  /*4070*/  ISETP.LT.U32.AND P5, PT, R9, UR12, PT ;  /* 0x0000000c09007c0c */ /* 0x000fda000bfa1070 */
[----:B------:R-:W-:Y:S01]  /*4080*/  @!P5 IADD3 R9, PT, PT, R9, -UR12, RZ ;  /* 0x8000000c0909dc10 */ /* 0x000fe2000fffe0ff */
[----:B------:R-:W-:-:S03]  /*4090*/  @!P5 VIADD R36, R36, 0x1 ;  /* 0x000000012424d836 */ /* 0x000fc60000000000 */
[----:B------:R-:W-:Y:S01]  /*40a0*/  ISETP.GE.U32.AND P5, PT, R9, UR12, PT ;  /* 0x0000000c09007c0c */ /* 0x000fe2000bfa6070 */
[----:B------:R-:W-:Y:S01]  /*40b0*/  IMAD R23, R22, UR43, R23 ;  /* 0x0000002b16177c24 */ /* 0x000fe2000f8e0217 */
[----:B------:R-:W-:Y:S01]  /*40c0*/  LOP3.LUT R20, R47, UR57, RZ, 0x3c, !PT ;  /* 0x000000392f147c12 */ /* 0x000fe2000f8e3cff */
[----:B------:R0:W3:Y:S10]  /*40d0*/  LDG.E R9, desc[UR14][R26.64] ;  /* 0x0000000e1a097981 */ /* 0x0000f4000c1e1900 */
[----:B------:R-:W-:-:S02]  /*40e0*/  @P5 IADD3 R36, PT, PT, R36, 0x1, RZ ;  /* 0x0000000124245810 */ /* 0x000fc40007ffe0ff */
[----:B------:R-:W-:-:S04]  /*40f0*/  IADD3 R22, P5, PT, R23, UR46, RZ ;  /* 0x0000002e17167c10 */ /* 0x000fc8000ffbe0ff */
[----:B------:R-:W-:Y:S02]  /*4100*/  LEA.HI.X.SX32 R23, R23, UR47, 0x1, P5 ;  /* 0x0000002f17177c11 */ /* 0x000fe4000a8f0eff */
[----:B------:R-:W-:Y:S02]  /*4110*/  ISETP.GE.AND P5, PT, R20, RZ, PT ;  /* 0x000000ff1400720c */ /* 0x000fe40003fa6270 */
[----:B------:R-:W-:Y:S01]  /*4120*/  SEL R34, R34, RZ, P4 ;  /* 0x000000ff22227207 */ /* 0x000fe20002000000 */
[----:B------:R1:W3:Y:S01]  /*4130*/  LDG.E.U8 R42, desc[UR14][R22.64] ;  /* 0x0000000e162a7981 */ /* 0x0002e2000c1e1100 */
[----:B0-----:R-:W-:-:S03]  /*4140*/  SEL R26, R39, RZ, P0 ;  /* 0x000000ff271a7207 */ /* 0x001fc60000000000 */
[----:B------:R-:W-:-:S06]  /*4150*/  IMAD R27, R34, UR40, RZ ;  /* 0x00000028221b7c24 */ /* 0x000fcc000f8e02ff */
[----:B------:R-:W-:Y:S01]  /*4160*/  @!P5 IMAD.MOV R36, RZ, RZ, -R36 ;  /* 0x000000ffff24d224 */ /* 0x000fe200078e0a24 */
[----:B------:R-:W-:-:S04]  /*4170*/  PLOP3.LUT P5, PT, PT, PT, UP0, 0x40, 0x4 ;  /* 0x000000000004781c */ /* 0x000fc80003fae808 */
[----:B------:R-:W-:Y:S01]  /*4180*/  SEL R36, R35, R36, !P3 ;  /* 0x0000002423247207 */ /* 0x000fe20005800000 */
[----:B------:R-:W-:Y:S01]  /*4190*/  IMAD R26, R26, UR41, R27 ;  /* 0x000000291a1a7c24 */ /* 0x000fe2000f8e021b */
[----:B------:R-:W-:Y:S02]  /*41a0*/  SHF.R.S64 R20, RZ, 0x1e, R32 ;  /* 0x0000001eff147819 */ /* 0x000fe40000001020 */
[----:B-1----:R-:W-:Y:S02]  /*41b0*/  SEL R23, R36, RZ, !P5 ;  /* 0x000000ff24177207 */ /* 0x002fe40006800000 */
[----:B------:R-:W-:-:S03]  /*41c0*/  IADD3 R20, P6, PT, R20, UR44, RZ ;  /* 0x0000002c14147c10 */ /* 0x000fc6000ffde0ff */
[----:B------:R-:W-:Y:S02]  /*41d0*/  IMAD R23, R23, UR42, R26 ;  /* 0x0000002a17177c24 */ /* 0x000fe4000f8e021a */
[----:B------:R-:W-:Y:S01]  /*41e0*/  VIADD R26, R37, 0x1e0 ;  /* 0x000001e0251a7836 */ /* 0x000fe20000000000 */
[----:B------:R-:W-:-:S04]  /*41f0*/  LEA.HI.X.SX32 R21, R32, UR45, 0x2, P6 ;  /* 0x0000002d20157c11 */ /* 0x000fc8000b0f16ff */
[----:B------:R-:W-:Y:S01]  /*4200*/  IABS R32, R26 ;  /* 0x0000001a00207213 */ /* 0x000fe20000000000 */
[----:B------:R0:W3:Y:S04]  /*4210*/  LDG.E R20, desc[UR14][R20.64] ;  /* 0x0000000e14147981 */ /* 0x0000e8000c1e1900 */
[----:B------:R-:W-:-:S05]  /*4220*/  IMAD.HI.U32 R27, R32, UR7, RZ ;  /* 0x00000007201b7c27 */ /* 0x000fca000f8e00ff */
[----:B------:R-:W-:-:S05]  /*4230*/  IADD3 R39, PT, PT, -R27, RZ, RZ ;  /* 0x000000ff1b277210 */ /* 0x000fca0007ffe1ff */
[----:B------:R-:W-:-:S05]  /*4240*/  IMAD R32, R39, UR11, R32 ;  /* 0x0000000b27207c24 */ /* 0x000fca000f8e0220 */
[----:B------:R-:W-:-:S13]  /*4250*/  ISETP.LT.U32.AND P5, PT, R32, UR11, PT ;  /* 0x0000000b20007c0c */ /* 0x000fda000bfa1070 */
[----:B------:R-:W-:Y:S01]  /*4260*/  @!P5 VIADD R32, R32, -UR11 ;  /* 0x8000000b2020dc36 */ /* 0x000fe20008000000 */
[----:B------:R-:W-:-:S04]  /*4270*/  @!P5 IADD3 R27, PT, PT, R27, 0x1, RZ ;  /* 0x000000011b1bd810 */ /* 0x000fc80007ffe0ff */
[----:B------:R-:W-:Y:S02]  /*4280*/  ISETP.GE.U32.AND P5, PT, R32, UR11, PT ;  /* 0x0000000b20007c0c */ /* 0x000fe4000bfa6070 */
[----:B------:R-:W-:Y:S02]  /*4290*/  IADD3 R22, PT, PT, -R36, RZ, RZ ;  /* 0x000000ff24167210 */ /* 0x000fe40007ffe1ff */
[----:B------:R-:W-:-:S03]  /*42a0*/  LOP3.LUT R32, R26, UR55, RZ, 0x3c, !PT ;  /* 0x000000371a207c12 */ /* 0x000fc6000f8e3cff */
[----:B------:R-:W-:-:S06]  /*42b0*/  IMAD R22, R22, UR57, R47 ;  /* 0x0000003916167c24 */ /* 0x000fcc000f8e022f */
[----:B------:R-:W-:Y:S01]  /*42c0*/  @P5 VIADD R27, R27, 0x1 ;  /* 0x000000011b1b5836 */ /* 0x000fe20000000000 */
[----:B------:R-:W-:-:S04]  /*42d0*/  PLOP3.LUT P5, PT, PT, PT, UP1, 0x40, 0x4 ;  /* 0x000000000004781c */ /* 0x000fc80003fae818 */
[----:B------:R-:W-:Y:S02]  /*42e0*/  SEL R22, R22, RZ, !P5 ;  /* 0x000000ff16167207 */ /* 0x000fe40006800000 */
[----:B------:R-:W-:-:S13]  /*42f0*/  ISETP.GE.AND P5, PT, R32, RZ, PT ;  /* 0x000000ff2000720c */ /* 0x000fda0003fa6270 */
[----:B------:R-:W-:-:S04]  /*4300*/  @!P5 IADD3 R27, PT, PT, -R27, RZ, RZ ;  /* 0x000000ff1b1bd210 */ /* 0x000fc80007ffe1ff */
[----:B------:R-:W-:-:S05]  /*4310*/  SEL R36, R40, R27, !P1 ;  /* 0x0000001b28247207 */ /* 0x000fca0004800000 */
[----:B------:R-:W-:-:S04]  /*4320*/  IMAD.MOV R27, RZ, RZ, -R36 ;  /* 0x000000ffff1b7224 */ /* 0x000fc800078e0a24 */
[----:B------:R-:W-:-:S05]  /*4330*/  IMAD R47, R27, UR55, R26 ;  /* 0x000000371b2f7c24 */ /* 0x000fca000f8e021a */
[----:B------:R-:W-:-:S05]  /*4340*/  IABS R34, R47 ;  /* 0x0000002f00227213 */ /* 0x000fca0000000000 */
[----:B------:R-:W-:-:S04]  /*4350*/  IMAD.HI.U32 R27, R34, UR9, RZ ;  /* 0x00000009221b7c27 */ /* 0x000fc8000f8e00ff */
[----:B------:R-:W-:Y:S01]  /*4360*/  IMAD R23, R22, UR43, R23 ;  /* 0x0000002b16177c24 */ /* 0x000fe2000f8e0217 */
[----:B------:R-:W-:-:S04]  /*4370*/  IADD3 R39, PT, PT, -R27, RZ, RZ ;  /* 0x000000ff1b277210 */ /* 0x000fc80007ffe1ff */
[----:B------:R-:W-:Y:S01]  /*4380*/  IADD3 R22, P5, PT, R23, UR46, RZ ;  /* 0x0000002e17167c10 */ /* 0x000fe2000ffbe0ff */
[----:B------:R-:W-:-:S03]  /*4390*/  IMAD R34, R39, UR10, R34 ;  /* 0x0000000a27227c24 */ /* 0x000fc6000f8e0222 */
[----:B------:R-:W-:Y:S02]  /*43a0*/  LEA.HI.X.SX32 R23, R23, UR47, 0x1, P5 ;  /* 0x0000002f17177c11 */ /* 0x000fe4000a8f0eff */
[C---:B------:R-:W-:Y:S02]  /*43b0*/  ISETP.LT.U32.AND P5, PT, R34.reuse, UR10, PT ;  /* 0x0000000a22007c0c */ /* 0x040fe4000bfa1070 */
[----:B0-----:R-:W-:Y:S01]  /*43c0*/  LOP3.LUT R21, R47, UR56, RZ, 0x3c, !PT ;  /* 0x000000382f157c12 */ /* 0x001fe2000f8e3cff */
[----:B------:R0:W3:Y:S10]  /*43d0*/  LDG.E.U8 R32, desc[UR14][R22.64] ;  /* 0x0000000e16207981 */ /* 0x0000f4000c1e1100 */
[----:B------:R-:W-:Y:S01]  /*43e0*/  @!P5 VIADD R34, R34, -UR10 ;  /* 0x8000000a2222dc36 */ /* 0x000fe20008000000 */
[----:B------:R-:W-:-:S04]  /*43f0*/  @!P5 IADD3 R27, PT, PT, R27, 0x1, RZ ;  /* 0x000000011b1bd810 */ /* 0x000fc80007ffe0ff */
[----:B------:R-:W-:-:S13]  /*4400*/  ISETP.GE.U32.AND P5, PT, R34, UR10, PT ;  /* 0x0000000a22007c0c */ /* 0x000fda000bfa6070 */
[----:B------:R-:W-:Y:S01]  /*4410*/  @P5 VIADD R27, R27, 0x1 ;  /* 0x000000011b1b5836 */ /* 0x000fe20000000000 */
[----:B------:R-:W-:Y:S02]  /*4420*/  ISETP.GE.AND P5, PT, R21, RZ, PT ;  /* 0x000000ff1500720c */ /* 0x000fe40003fa6270 */
[----:B------:R-:W-:-:S11]  /*4430*/  SEL R21, R36, RZ, P4 ;  /* 0x000000ff24157207 */ /* 0x000fd60002000000 */
[----:B------:R-:W-:-:S04]  /*4440*/  @!P5 IADD3 R27, PT, PT, -R27, RZ, RZ ;  /* 0x000000ff1b1bd210 */ /* 0x000fc80007ffe1ff */
[----:B------:R-:W-:-:S05]  /*4450*/  SEL R27, R41, R27, !P2 ;  /* 0x0000001b291b7207 */ /* 0x000fca0005000000 */
[----:B0-----:R-:W-:Y:S02]  /*4460*/  IMAD.MOV R22, RZ, RZ, -R27 ;  /* 0x000000ffff167224 */ /* 0x001fe400078e0a1b */
        /* <DEDUP_REMOVED lines=17> */
[----:B------:R-:W-:-:S03]  /*4580*/  PLOP3.LUT P5, PT, PT, PT, UP0, 0x40, 0x4 ;  /* 0x000000000004781c */ /* 0x000fc60003fae808 */
[----:B------:R-:W-:Y:S01]  /*4590*/  IMAD.MOV R22, RZ, RZ, -R21 ;  /* 0x000000ffff167224 */ /* 0x000fe200078e0a15 */
[----:B------:R-:W-:Y:S02]  /*45a0*/  SEL R21, R21, RZ, !P5 ;  /* 0x000000ff15157207 */ /* 0x000fe40006800000 */
[----:B------:R-:W-:Y:S01]  /*45b0*/  PLOP3.LUT P5, PT, PT, PT, UP1, 0x40, 0x4 ;  /* 0x000000000004781c */ /* 0x000fe20003fae818 */
[----:B------:R-:W-:-:S05]  /*45c0*/  IMAD R22, R22, UR57, R47 ;  /* 0x0000003916167c24 */ /* 0x000fca000f8e022f */
[----:B------:R-:W-:Y:S02]  /*45d0*/  SEL R27, R22, RZ, !P5 ;  /* 0x000000ff161b7207 */ /* 0x000fe40006800000 */
[----:B------:R-:W-:Y:S01]  /*45e0*/  SHF.R.S64 R22, RZ, 0x1e, R26 ;  /* 0x0000001eff167819 */ /* 0x000fe2000000101a */
[----:B------:R-:W-:-:S03]  /*45f0*/  IMAD R34, R21, UR42, R34 ;  /* 0x0000002a15227c24 */ /* 0x000fc6000f8e0222 */
[----:B------:R-:W-:Y:S01]  /*4600*/  IADD3 R22, P5, PT, R22, UR44, RZ ;  /* 0x0000002c16167c10 */ /* 0x000fe2000ffbe0ff */
[----:B------:R-:W-:-:S03]  /*4610*/  IMAD R27, R27, UR43, R34 ;  /* 0x0000002b1b1b7c24 */ /* 0x000fc6000f8e0222 */
[----:B------:R-:W-:Y:S02]  /*4620*/  LEA.HI.X.SX32 R23, R26, UR45, 0x2, P5 ;  /* 0x0000002d1a177c11 */ /* 0x000fe4000a8f16ff */
[----:B------:R-:W-:Y:S02]  /*4630*/  IADD3 R26, PT, PT, R37, 0x200, RZ ;  /* 0x00000200251a7810 */ /* 0x000fe40007ffe0ff */
[C---:B------:R-:W-:Y:S01]  /*4640*/  IADD3 R46, P5, PT, R27.reuse, UR46, RZ ;  /* 0x0000002e1b2e7c10 */ /* 0x040fe2000ffbe0ff */
[----:B------:R0:W3:Y:S01]  /*4650*/  LDG.E R21, desc[UR14][R22.64] ;  /* 0x0000000e16157981 */ /* 0x0000e2000c1e1900 */
[----:B------:R-:W-:Y:S02]  /*4660*/  IABS R34, R26 ;  /* 0x0000001a00227213 */ /* 0x000fe40000000000 */
[----:B------:R-:W-:-:S03]  /*4670*/  LEA.HI.X.SX32 R47, R27, UR47, 0x1, P5 ;  /* 0x0000002f1b2f7c11 */ /* 0x000fc6000a8f0eff */
[----:B------:R-:W-:Y:S01]  /*4680*/  IMAD.HI.U32 R27, R34, UR7, RZ ;  /* 0x00000007221b7c27 */ /* 0x000fe2000f8e00ff */
[----:B-----5:R-:W-:Y:S01]  /*4690*/  ISETP.NE.AND P6, PT, R28, RZ, PT ;  /* 0x000000ff1c00720c */ /* 0x020fe20003fc5270 */
[----:B------:R-:W5:Y:S02]  /*46a0*/  LDG.E.U8 R46, desc[UR16][R46.64] ;  /* 0x000000102e2e7981 */ /* 0x000f64000c1e1100 */
        /* <DEDUP_REMOVED lines=45> */
[----:B------:R-:W-:Y:S02]  /*4980*/  PLOP3.LUT P5, PT, PT, PT, UP0, 0x40, 0x4 ;  /* 0x000000000004781c */ /* 0x000fe40003fae808 */
[C---:B------:R-:W-:Y:S02]  /*4990*/  IADD3 R23, PT, PT, -R22.reuse, RZ, RZ ;  /* 0x000000ff16177210 */ /* 0x040fe40007ffe1ff */
[----:B------:R-:W-:Y:S02]  /*49a0*/  SEL R22, R22, RZ, !P5 ;  /* 0x000000ff16167207 */ /* 0x000fe40006800000 */
[----:B------:R-:W-:Y:S01]  /*49b0*/  PLOP3.LUT P5, PT, PT, PT, UP1, 0x40, 0x4 ;  /* 0x000000000004781c */ /* 0x000fe20003fae818 */
[----:B------:R-:W-:Y:S02]  /*49c0*/  IMAD R23, R23, UR57, R36 ;  /* 0x0000003917177c24 */ /* 0x000fe4000f8e0224 */
[----:B------:R-:W-:-:S03]  /*49d0*/  IMAD R22, R22, UR42, R27 ;  /* 0x0000002a16167c24 */ /* 0x000fc6000f8e021b */
[----:B------:R-:W-:-:S05]  /*49e0*/  SEL R23, R23, RZ, !P5 ;  /* 0x000000ff17177207 */ /* 0x000fca0006800000 */
[----:B------:R-:W-:Y:S01]  /*49f0*/  IMAD R27, R23, UR43, R22 ;  /* 0x0000002b171b7c24 */ /* 0x000fe2000f8e0216 */
[----:B------:R-:W-:-:S04]  /*4a00*/  SHF.R.S64 R22, RZ, 0x1e, R26 ;  /* 0x0000001eff167819 */ /* 0x000fc8000000101a */
[----:B------:R-:W-:Y:S01]  /*4a10*/  IADD3 R22, P5, PT, R22, UR44, RZ ;  /* 0x0000002c16167c10 */ /* 0x000fe2000ffbe0ff */
[----:B------:R-:W-:-:S03]  /*4a20*/  VIADD R36, R37, 0x220 ;  /* 0x0000022025247836 */ /* 0x000fc60000000000 */
[----:B------:R-:W-:Y:S02]  /*4a30*/  LEA.HI.X.SX32 R23, R26, UR45, 0x2, P5 ;  /* 0x0000002d1a177c11 */ /* 0x000fe4000a8f16ff */
[----:B------:R-:W-:-:S03]  /*4a40*/  IADD3 R26, P5, PT, R27, UR46, RZ ;  /* 0x0000002e1b1a7c10 */ /* 0x000fc6000ffbe0ff */
[----:B------:R0:W5:Y:S01]  /*4a50*/  LDG.E R22, desc[UR14][R22.64] ;  /* 0x0000000e16167981 */ /* 0x000162000c1e1900 */
[----:B------:R-:W-:Y:S02]  /*4a60*/  LEA.HI.X.SX32 R27, R27, UR47, 0x1, P5 ;  /* 0x0000002f1b1b7c11 */ /* 0x000fe4000a8f0eff */
[----:B----4-:R-:W-:Y:S02]  /*4a70*/  ISETP.NE.AND P5, PT, R29, RZ, PT ;  /* 0x000000ff1d00720c */ /* 0x010fe40003fa5270 */
[----:B------:R-:W-:Y:S01]  /*4a80*/  IABS R29, R36 ;  /* 0x00000024001d7213 */ /* 0x000fe20000000000 */
[----:B------:R1:W4:Y:S04]  /*4a90*/  LDG.E.U8 R34, desc[UR14][R26.64] ;  /* 0x0000000e1a227981 */ /* 0x000328000c1e1100 */
[----:B------:R-:W-:-:S05]  /*4aa0*/  IMAD.HI.U32 R28, R29, UR7, RZ ;  /* 0x000000071d1c7c27 */ /* 0x000fca000f8e00ff */
[----:B------:R-:W-:-:S05]  /*4ab0*/  IADD3 R50, PT, PT, -R28, RZ, RZ ;  /* 0x000000ff1c327210 */ /* 0x000fca0007ffe1ff */
[----:B0-----:R-:W-:Y:S01]  /*4ac0*/  IMAD R23, R50, UR11, R29 ;  /* 0x0000000b32177c24 */ /* 0x001fe2000f8e021d */
[----:B------:R-:W-:-:S04]  /*4ad0*/  P2R R55, PR, RZ, 0x20 ;  /* 0x00000020ff377803 */ /* 0x000fc80000000000 */
        /* <DEDUP_REMOVED lines=11> */
[----:B-1----:R-:W-:-:S05]  /*4b90*/  IABS R26, R29 ;  /* 0x0000001d001a7213 */ /* 0x002fca0000000000 */
        /* <DEDUP_REMOVED lines=35> */
[----:B------:R-:W-:Y:S02]  /*4dd0*/  IMAD R26, R26, UR57, R29 ;  /* 0x000000391a1a7c24 */ /* 0x000fe4000f8e021d */
[----:B------:R-:W-:Y:S01]  /*4de0*/  IMAD R23, R23, UR42, R28 ;  /* 0x0000002a17177c24 */ /* 0x000fe2000f8e021c */
[----:B------:R-:W-:Y:S02]  /*4df0*/  SHF.R.S64 R28, RZ, 0x1e, R36 ;  /* 0x0000001eff1c7819 */ /* 0x000fe40000001024 */
[----:B------:R-:W-:Y:S02]  /*4e00*/  SEL R26, R26, RZ, !P5 ;  /* 0x000000ff1a1a7207 */ /* 0x000fe40006800000 */
[----:B------:R-:W-:-:S02]  /*4e10*/  P2R R54, PR, RZ, 0x40 ;  /* 0x00000040ff367803 */ /* 0x000fc40000000000 */
[----:B------:R-:W-:Y:S01]  /*4e20*/  IADD3 R28, P5, PT, R28, UR44, RZ ;  /* 0x0000002c1c1c7c10 */ /* 0x000fe2000ffbe0ff */
[----:B------:R-:W-:Y:S01]  /*4e30*/  IMAD R27, R26, UR43, R23 ;  /* 0x0000002b1a1b7c24 */ /* 0x000fe2000f8e0217 */
[----:B------:R-:W-:Y:S02]  /*4e40*/  ISETP.NE.AND P6, PT, R25, RZ, PT ;  /* 0x000000ff1900720c */ /* 0x000fe40003fc5270 */
[----:B------:R-:W-:Y:S02]  /*4e50*/  IADD3 R25, PT, PT, R37, 0x240, RZ ;  /* 0x0000024025197810 */ /* 0x000fe40007ffe0ff */
[----:B------:R-:W-:Y:S02]  /*4e60*/  LEA.HI.X.SX32 R29, R36, UR45, 0x2, P5 ;  /* 0x0000002d241d7c11 */ /* 0x000fe4000a8f16ff */
[C---:B------:R-:W-:Y:S02]  /*4e70*/  IADD3 R26, P5, PT, R27.reuse, UR46, RZ ;  /* 0x0000002e1b1a7c10 */ /* 0x040fe4000ffbe0ff */
[----:B------:R-:W-:Y:S01]  /*4e80*/  IABS R39, R25 ;  /* 0x0000001900277213 */ /* 0x000fe20000000000 */
[----:B------:R0:W4:Y:S01]  /*4e90*/  LDG.E R23, desc[UR14][R28.64] ;  /* 0x0000000e1c177981 */ /* 0x000122000c1e1900 */
[----:B------:R-:W-:-:S02]  /*4ea0*/  LEA.HI.X.SX32 R27, R27, UR47, 0x1, P5 ;  /* 0x0000002f1b1b7c11 */ /* 0x000fc4000a8f0eff */
[----:B--2---:R-:W-:Y:S01]  /*4eb0*/  ISETP.NE.AND P5, PT, R38, RZ, PT ;  /* 0x000000ff2600720c */ /* 0x004fe20003fa5270 */
[----:B------:R-:W-:Y:S02]  /*4ec0*/  IMAD.HI.U32 R38, R39, UR7, RZ ;  /* 0x0000000727267c27 */ /* 0x000fe4000f8e00ff */
[----:B------:R1:W2:Y:S02]  /*4ed0*/  LDG.E.U8 R36, desc[UR14][R26.64] ;  /* 0x0000000e1a247981 */ /* 0x0002a4000c1e1100 */
[----:B0-----:R-:W-:-:S04]  /*4ee0*/  IMAD.MOV R28, RZ, RZ, -R38 ;  /* 0x000000ffff1c7224 */ /* 0x001fc800078e0a26 */
[----:B------:R-:W-:Y:S01]  /*4ef0*/  IMAD R28, R28, UR11, R39 ;  /* 0x0000000b1c1c7c24 */ /* 0x000fe2000f8e0227 */
[----:B------:R-:W-:-:S04]  /*4f00*/  P2R R50, PR, RZ, 0x20 ;  /* 0x00000020ff327803 */ /* 0x000fc80000000000 */
[----:B------:R-:W-:-:S13]  /*4f10*/  ISETP.LT.U32.AND P5, PT, R28, UR11, PT ;  /* 0x0000000b1c007c0c */ /* 0x000fda000bfa1070 */
[----:B------:R-:W-:Y:S01]  /*4f20*/  @!P5 IADD3 R28, PT, PT, R28, -UR11, RZ ;  /* 0x8000000b1c1cdc10 */ /* 0x000fe2000fffe0ff */
[----:B------:R-:W-:-:S03]  /*4f30*/  @!P5 VIADD R38, R38, 0x1 ;  /* 0x000000012626d836 */ /* 0x000fc60000000000 */
[----:B------:R-:W-:Y:S02]  /*4f40*/  ISETP.GE.U32.AND P5, PT, R28, UR11, PT ;  /* 0x0000000b1c007c0c */ /* 0x000fe4000bfa6070 */
[----:B-1----:R-:W-:-:S11]  /*4f50*/  LOP3.LUT R26, R25, UR55, RZ, 0x3c, !PT ;  /* 0x00000037191a7c12 */ /* 0x002fd6000f8e3cff */
        /* <DEDUP_REMOVED lines=47> */
[----:B------:R-:W-:-:S04]  /*5250*/  IADD3 R26, P5, PT, R26, UR44, RZ ;  /* 0x0000002c1a1a7c10 */ /* 0x000fc8000ffbe0ff */
[----:B------:R-:W-:Y:S02]  /*5260*/  LEA.HI.X.SX32 R27, R25, UR45, 0x2, P5 ;  /* 0x0000002d191b7c11 */ /* 0x000fe4000a8f16ff */
[C---:B------:R-:W-:Y:S02]  /*5270*/  IADD3 R38, P5, PT, R28.reuse, UR46, RZ ;  /* 0x0000002e1c267c10 */ /* 0x040fe4000ffbe0ff */
[----:B------:R-:W-:Y:S01]  /*5280*/  P2R R51, PR, RZ, 0x40 ;  /* 0x00000040ff337803 */ /* 0x000fe20000000000 */
[----:B------:R0:W2:Y:S01]  /*5290*/  LDG.E R25, desc[UR14][R26.64] ;  /* 0x0000000e1a197981 */ /* 0x0000a2000c1e1900 */
[----:B------:R-:W-:Y:S01]  /*52a0*/  LEA.HI.X.SX32 R39, R28, UR47, 0x1, P5 ;  /* 0x0000002f1c277c11 */ /* 0x000fe2000a8f0eff */
[----:B------:R-:W-:Y:S01]  /*52b0*/  VIADD R28, R37, 0x260 ;  /* 0x00000260251c7836 */ /* 0x000fe20000000000 */
[----:B------:R-:W-:Y:S02]  /*52c0*/  ISETP.NE.AND P6, PT, R30, RZ, PT ;  /* 0x000000ff1e00720c */ /* 0x000fe40003fc5270 */
[----:B------:R-:W-:Y:S01]  /*52d0*/  ISETP.NE.AND P5, PT, R31, RZ, PT ;  /* 0x000000ff1f00720c */ /* 0x000fe20003fa5270 */
[----:B------:R1:W2:Y:S01]  /*52e0*/  LDG.E.U8 R38, desc[UR14][R38.64] ;  /* 0x0000000e26267981 */ /* 0x0002a2000c1e1100 */
[----:B------:R-:W-:-:S05]  /*52f0*/  IABS R30, R28 ;  /* 0x0000001c001e7213 */ /* 0x000fca0000000000 */
[----:B------:R-:W-:-:S05]  /*5300*/  IMAD.HI.U32 R29, R30, UR7, RZ ;  /* 0x000000071e1d7c27 */ /* 0x000fca000f8e00ff */
[----:B0-----:R-:W-:-:S05]  /*5310*/  IADD3 R27, PT, PT, -R29, RZ, RZ ;  /* 0x000000ff1d1b7210 */ /* 0x001fca0007ffe1ff */
[----:B------:R-:W-:Y:S01]  /*5320*/  IMAD R26, R27, UR11, R30 ;  /* 0x0000000b1b1a7c24 */ /* 0x000fe2000f8e021e */
        /* <DEDUP_REMOVED lines=48> */
[----:B------:R-:W-:Y:S01]  /*5630*/  IMAD R27, R27, UR57, R56 ;  /* 0x000000391b1b7c24 */ /* 0x000fe2000f8e0238 */
[----:B------:R-:W-:Y:S01]  /*5640*/  SHF.R.S64 R30, RZ, 0x1e, R28 ;  /* 0x0000001eff1e7819 */ /* 0x000fe2000000101c */
[----:B------:R-:W-:-:S03]  /*5650*/  IMAD R26, R26, UR42, R29 ;  /* 0x0000002a1a1a7c24 */ /* 0x000fc6000f8e021d */
[----:B------:R-:W-:Y:S02]  /*5660*/  SEL R27, R27, RZ, !P5 ;  /* 0x000000ff1b1b7207 */ /* 0x000fe40006800000 */
[----:B------:R-:W-:-:S03]  /*5670*/  IADD3 R30, P5, PT, R30, UR44, RZ ;  /* 0x0000002c1e1e7c10 */ /* 0x000fc6000ffbe0ff */
[----:B------:R-:W-:Y:S01]  /*5680*/  IMAD R27, R27, UR43, R26 ;  /* 0x0000002b1b1b7c24 */ /* 0x000fe2000f8e021a */
[----:B------:R-:W-:Y:S02]  /*5690*/  LEA.HI.X.SX32 R31, R28, UR45, 0x2, P5 ;  /* 0x0000002d1c1f7c11 */ /* 0x000fe4000a8f16ff */
[----:B-1----:R-:W-:Y:S02]  /*56a0*/  IADD3 R39, PT, PT, R37, 0x280, RZ ;  /* 0x0000028025277810 */ /* 0x002fe40007ffe0ff */
[C---:B------:R-:W-:Y:S01]  /*56b0*/  IADD3 R28, P5, PT, R27.reuse, UR46, RZ ;  /* 0x0000002e1b1c7c10 */ /* 0x040fe2000ffbe0ff */
[----:B------:R0:W2:Y:S03]  /*56c0*/  LDG.E R26, desc[UR14][R30.64] ;  /* 0x0000000e1e1a7981 */ /* 0x0000a6000c1e1900 */
[----:B------:R-:W-:Y:S02]  /*56d0*/  LEA.HI.X.SX32 R29, R27, UR47, 0x1, P5 ;  /* 0x0000002f1b1d7c11 */ /* 0x000fe4000a8f0eff */
[----:B------:R-:W-:-:S02]  /*56e0*/  ISETP.NE.AND P5, PT, R45, RZ, PT ;  /* 0x000000ff2d00720c */ /* 0x000fc40003fa5270 */
[----:B------:R-:W-:Y:S01]  /*56f0*/  IABS R45, R39 ;  /* 0x00000027002d7213 */ /* 0x000fe20000000000 */
[----:B------:R1:W2:Y:S01]  /*5700*/  LDG.E.U8 R27, desc[UR14][R28.64] ;  /* 0x0000000e1c1b7981 */ /* 0x0002a2000c1e1100 */
[----:B------:R-:W-:Y:S02]  /*5710*/  P2R R60, PR, RZ, 0x40 ;  /* 0x00000040ff3c7803 */ /* 0x000fe40000000000 */
[----:B------:R-:W-:Y:S01]  /*5720*/  ISETP.NE.AND P6, PT, R44, RZ, PT ;  /* 0x000000ff2c00720c */ /* 0x000fe20003fc5270 */
[----:B------:R-:W-:-:S04]  /*5730*/  IMAD.HI.U32 R44, R45, UR7, RZ ;  /* 0x000000072d2c7c27 */ /* 0x000fc8000f8e00ff */
[----:B0-----:R-:W-:-:S04]  /*5740*/  IMAD.MOV R30, RZ, RZ, -R44 ;  /* 0x000000ffff1e7224 */ /* 0x001fc800078e0a2c */
[----:B------:R-:W-:Y:S01]  /*5750*/  IMAD R30, R30, UR11, R45 ;  /* 0x0000000b1e1e7c24 */ /* 0x000fe2000f8e022d */
[----:B-1----:R-:W-:-:S04]  /*5760*/  P2R R28, PR, RZ, 0x20 ;  /* 0x00000020ff1c7803 */ /* 0x002fc80000000000 */
        /* <DEDUP_REMOVED lines=56> */
[----:B------:R0:W2:Y:S01]  /*5af0*/  LDG.E R29, desc[UR14][R30.64] ;  /* 0x0000000e1e1d7981 */ /* 0x0000a2000c1e1900 */
[----:B------:R-:W-:Y:S02]  /*5b00*/  LEA.HI.X.SX32 R45, R45, UR47, 0x1, P5 ;  /* 0x0000002f2d2d7c11 */ /* 0x000fe4000a8f0eff */
[----:B---3--:R-:W-:Y:S02]  /*5b10*/  ISETP.NE.AND P5, PT, R48, RZ, PT ;  /* 0x000000ff3000720c */ /* 0x008fe40003fa5270 */
[----:B------:R-:W-:Y:S01]  /*5b20*/  IABS R48, R59 ;  /* 0x0000003b00307213 */ /* 0x000fe20000000000 */
[----:B------:R1:W3:Y:S04]  /*5b30*/  LDG.E.U8 R44, desc[UR14][R44.64] ;  /* 0x0000000e2c2c7981 */ /* 0x0002e8000c1e1100 */
[----:B------:R-:W-:-:S05]  /*5b40*/  IMAD.HI.U32 R39, R48, UR7, RZ ;  /* 0x0000000730277c27 */ /* 0x000fca000f8e00ff */
[----:B0-----:R-:W-:Y:S02]  /*5b50*/  IADD3 R31, PT, PT, -R39, RZ, RZ ;  /* 0x000000ff271f7210 */ /* 0x001fe40007ffe1ff */
[----:B------:R-:W-:-:S03]  /*5b60*/  P2R R62, PR, RZ, 0x40 ;  /* 0x00000040ff3e7803 */ /* 0x000fc60000000000 */
[----:B------:R-:W-:Y:S01]  /*5b70*/  IMAD R30, R31, UR11, R48 ;  /* 0x0000000b1f1e7c24 */ /* 0x000fe2000f8e0230 */
[----:B------:R-:W-:Y:S02]  /*5b80*/  ISETP.NE.AND P6, PT, R43, RZ, PT ;  /* 0x000000ff2b00720c */ /* 0x000fe40003fc5270 */
[----:B------:R-:W-:Y:S02]  /*5b90*/  P2R R43, PR, RZ, 0x20 ;  /* 0x00000020ff2b7803 */ /* 0x000fe40000000000 */
        /* <DEDUP_REMOVED lines=48> */
[----:B------:R-:W-:Y:S01]  /*5ea0*/  IADD3 R58, PT, PT, R37, 0x2c0, RZ ;  /* 0x000002c0253a7810 */ /* 0x000fe20007ffe0ff */
[----:B------:R-:W-:-:S03]  /*5eb0*/  IMAD R30, R30, UR42, R39 ;  /* 0x0000002a1e1e7c24 */ /* 0x000fc6000f8e0227 */
[----:B------:R-:W-:-:S05]  /*5ec0*/  SEL R31, R31, RZ, !P5 ;  /* 0x000000ff1f1f7207 */ /* 0x000fca0006800000 */
[----:B------:R-:W-:Y:S01]  /*5ed0*/  IMAD R56, R31, UR43, R30 ;  /* 0x0000002b1f387c24 */ /* 0x000fe2000f8e021e */
[----:B------:R-:W-:Y:S02]  /*5ee0*/  IABS R31, R58 ;  /* 0x0000003a001f7213 */ /* 0x000fe40000000000 */
[----:B------:R-:W-:-:S03]  /*5ef0*/  ISETP.NE.AND P5, PT, R32, RZ, PT ;  /* 0x000000ff2000720c */ /* 0x000fc60003fa5270 */
[----:B------:R-:W-:-:S04]  /*5f00*/  IMAD.HI.U32 R30, R31, UR7, RZ ;  /* 0x000000071f1e7c27 */ /* 0x000fc8000f8e00ff */
[----:B------:R-:W-:-:S04]  /*5f10*/  IMAD.MOV R32, RZ, RZ, -R30 ;  /* 0x000000ffff207224 */ /* 0x000fc800078e0a1e */
[----:B------:R-:W-:Y:S01]  /*5f20*/  IMAD R31, R32, UR11, R31 ;  /* 0x0000000b201f7c24 */ /* 0x000fe2000f8e021f */
[----:B------:R-:W-:-:S04]  /*5f30*/  P2R R45, PR, RZ, 0x20 ;  /* 0x00000020ff2d7803 */ /* 0x000fc80000000000 */
        /* <DEDUP_REMOVED lines=24> */
[----:B------:R-:W-:-:S04]  /*60c0*/  SEL R32, R41, R30, !P2 ;  /* 0x0000001e29207207 */ /* 0x000fc80005000000 */
[C---:B------:R-:W-:Y:S01]  /*60d0*/  IADD3 R30, PT, PT, -R32.reuse, RZ, RZ ;  /* 0x000000ff201e7210 */ /* 0x040fe20007ffe1ff */
[----:B------:R-:W-:Y:S01]  /*60e0*/  IMAD R31, R31, UR40, RZ ;  /* 0x000000281f1f7c24 */ /* 0x000fe2000f8e02ff */
[----:B------:R-:W-:-:S03]  /*60f0*/  SEL R32, R32, RZ, P0 ;  /* 0x000000ff20207207 */ /* 0x000fc60000000000 */
[----:B------:R-:W-:Y:S02]  /*6100*/  IMAD R30, R30, UR56, R49 ;  /* 0x000000381e1e7c24 */ /* 0x000fe4000f8e0231 */
[----:B------:R-:W-:-:S03]  /*6110*/  IMAD R48, R32, UR41, R31 ;  /* 0x0000002920307c24 */ /* 0x000fc6000f8e021f */
        /* <DEDUP_REMOVED lines=19> */
[----:B------:R-:W-:Y:S02]  /*6250*/  SEL R30, R30, RZ, !P5 ;  /* 0x000000ff1e1e7207 */ /* 0x000fe40006800000 */
[----:B------:R-:W-:Y:S02]  /*6260*/  P2R R61, PR, RZ, 0x40 ;  /* 0x00000040ff3d7803 */ /* 0x000fe40000000000 */
[C---:B------:R-:W-:Y:S01]  /*6270*/  IADD3 R32, P5, PT, R33.reuse, UR46, RZ ;  /* 0x0000002e21207c10 */ /* 0x040fe2000ffbe0ff */
[----:B------:R-:W-:Y:S01]  /*6280*/  IMAD R39, R30, UR43, R31 ;  /* 0x0000002b1e277c24 */ /* 0x000fe2000f8e021f */
[----:B------:R-:W-:Y:S02]  /*6290*/  ISETP.NE.AND P6, PT, R42, RZ, PT ;  /* 0x000000ff2a00720c */ /* 0x000fe40003fc5270 */
[----:B------:R-:W-:Y:S02]  /*62a0*/  SHF.R.S64 R30, RZ, 0x1e, R37 ;  /* 0x0000001eff1e7819 */ /* 0x000fe40000001025 */
[----:B------:R-:W-:-:S02]  /*62b0*/  LEA.HI.X.SX32 R33, R33, UR47, 0x1, P5 ;  /* 0x0000002f21217c11 */ /* 0x000fc4000a8f0eff */
[----:B------:R-:W-:Y:S02]  /*62c0*/  P2R R42, PR, RZ, 0x40 ;  /* 0x00000040ff2a7803 */ /* 0x000fe40000000000 */
[----:B-----5:R-:W-:Y:S01]  /*62d0*/  ISETP.NE.AND P5, PT, R46, RZ, PT ;  /* 0x000000ff2e00720c */ /* 0x020fe20003fa5270 */
[----:B------:R0:W5:Y:S01]  /*62e0*/  LDG.E.U8 R57, desc[UR14][R32.64] ;  /* 0x0000000e20397981 */ /* 0x000162000c1e1100 */
[----:B------:R-:W-:Y:S02]  /*62f0*/  IADD3 R30, P6, PT, R30, UR44, RZ ;  /* 0x0000002c1e1e7c10 */ /* 0x000fe4000ffde0ff */
[----:B------:R-:W-:Y:S02]  /*6300*/  P2R R49, PR, RZ, 0x20 ;  /* 0x00000020ff317803 */ /* 0x000fe40000000000 */
[----:B------:R-:W-:Y:S02]  /*6310*/  ISETP.NE.AND P5, PT, R62, RZ, PT ;  /* 0x000000ff3e00720c */ /* 0x000fe40003fa5270 */
[C---:B------:R-:W-:Y:S01]  /*6320*/  LEA.HI.X.SX32 R31, R37.reuse, UR45, 0x2, P6 ;  /* 0x0000002d251f7c11 */ /* 0x040fe2000b0f16ff */
[----:B------:R-:W-:Y:S01]  /*6330*/  VIADD R37, R37, 0x2e0 ;  /* 0x000002e025257836 */ /* 0x000fe20000000000 */
[----:B------:R-:W-:-:S02]  /*6340*/  P2R R48, PR, RZ, 0x20 ;  /* 0x00000020ff307803 */ /* 0x000fc40000000000 */
[----:B------:R-:W-:Y:S02]  /*6350*/  ISETP.NE.AND P5, PT, R47, RZ, PT ;  /* 0x000000ff2f00720c */ /* 0x000fe40003fa5270 */
[----:B------:R-:W-:Y:S02]  /*6360*/  IABS R62, R37 ;  /* 0x00000025003e7213 */ /* 0x000fe40000000000 */
[----:B------:R-:W-:Y:S02]  /*6370*/  P2R R47, PR, RZ, 0x20 ;  /* 0x00000020ff2f7803 */ /* 0x000fe40000000000 */
[----:B------:R-:W-:Y:S01]  /*6380*/  ISETP.NE.AND P5, PT, R60, RZ, PT ;  /* 0x000000ff3c00720c */ /* 0x000fe20003fa5270 */
[----:B------:R-:W-:-:S05]  /*6390*/  IMAD.HI.U32 R60, R62, UR7, RZ ;  /* 0x000000073e3c7c27 */ /* 0x000fca000f8e00ff */
[----:B0-----:R-:W-:-:S05]  /*63a0*/  IADD3 R33, PT, PT, -R60, RZ, RZ ;  /* 0x000000ff3c217210 */ /* 0x001fca0007ffe1ff */
[----:B------:R-:W-:Y:S01]  /*63b0*/  IMAD R32, R33, UR11, R62 ;  /* 0x0000000b21207c24 */ /* 0x000fe2000f8e023e */
[----:B------:R-:W-:Y:S02]  /*63c0*/  P2R R46, PR, RZ, 0x20 ;  /* 0x00000020ff2e7803 */ /* 0x000fe40000000000 */
[----:B------:R-:W-:Y:S02]  /*63d0*/  ISETP.NE.AND P5, PT, R50, RZ, PT ;  /* 0x000000ff3200720c */ /* 0x000fe40003fa5270 */
[----:B------:R-:W-:Y:S02]  /*63e0*/  ISETP.LT.U32.AND P6, PT, R32, UR11, PT ;  /* 0x0000000b20007c0c */ /* 0x000fe4000bfc1070 */
[----:B------:R-:W-:Y:S02]  /*63f0*/  P2R R50, PR, RZ, 0x20 ;  /* 0x00000020ff327803 */ /* 0x000fe40000000000 */
[----:B------:R-:W-:-:S04]  /*6400*/  ISETP.NE.AND P5, PT, R51, RZ, PT ;  /* 0x000000ff3300720c */ /* 0x000fc80003fa5270 */
[----:B------:R-:W-:Y:S02]  /*6410*/  P2R R51, PR, RZ, 0x20 ;  /* 0x00000020ff337803 */ /* 0x000fe40000000000 */
[----:B------:R-:W-:-:S03]  /*6420*/  ISETP.NE.AND P5, PT, R55, RZ, PT ;  /* 0x000000ff3700720c */ /* 0x000fc60003fa5270 */
[----:B------:R-:W-:Y:S01]  /*6430*/  @!P6 VIADD R32, R32, -UR11 ;  /* 0x8000000b2020ec36 */ /* 0x000fe20008000000 */
[----:B------:R-:W-:Y:S02]  /*6440*/  P2R R55, PR, RZ, 0x20 ;  /* 0x00000020ff377803 */ /* 0x000fe40000000000 */
[----:B------:R-:W-:Y:S02]  /*6450*/  ISETP.NE.AND P5, PT, R54, RZ, PT ;  /* 0x000000ff3600720c */ /* 0x000fe40003fa5270 */
[----:B------:R-:W-:Y:S02]  /*6460*/  @!P6 IADD3 R60, PT, PT, R60, 0x1, RZ ;  /* 0x000000013c3ce810 */ /* 0x000fe40007ffe0ff */
[----:B------:R-:W-:Y:S02]  /*6470*/  ISETP.GE.U32.AND P6, PT, R32, UR11, PT ;  /* 0x0000000b20007c0c */ /* 0x000fe4000bfc6070 */
[----:B------:R-:W-:Y:S02]  /*6480*/  P2R R54, PR, RZ, 0x20 ;  /* 0x00000020ff367803 */ /* 0x000fe40000000000 */
[----:B------:R-:W-:-:S04]  /*6490*/  ISETP.NE.AND P5, PT, R53, RZ, PT ;  /* 0x000000ff3500720c */ /* 0x000fc80003fa5270 */
[----:B------:R-:W-:Y:S02]  /*64a0*/  P2R R53, PR, RZ, 0x20 ;  /* 0x00000020ff357803 */ /* 0x000fe40000000000 */
[----:B------:R-:W-:Y:S02]  /*64b0*/  ISETP.NE.AND P5, PT, R52, RZ, PT ;  /* 0x000000ff3400720c */ /* 0x000fe40003fa5270 */
[----:B------:R0:W3:Y:S01]  /*64c0*/  LDG.E R52, desc[UR14][R30.64] ;  /* 0x0000000e1e347981 */ /* 0x0000e2000c1e1900 */
[----:B------:R-:W-:Y:S01]  /*64d0*/  @P6 VIADD R60, R60, 0x1 ;  /* 0x000000013c3c6836 */ /* 0x000fe20000000000 */
[----:B0-----:R-:W-:-:S04]  /*64e0*/  LOP3.LUT R30, R37, UR55, RZ, 0x3c, !PT ;  /* 0x00000037251e7c12 */ /* 0x001fc8000f8e3cff */
        /* <DEDUP_REMOVED lines=33> */
[----:B------:R-:W-:Y:S02]  /*6700*/  SEL R30, R35, R30, !P3 ;  /* 0x0000001e231e7207 */ /* 0x000fe40005800000 */
[----:B------:R-:W-:-:S03]  /*6710*/  PLOP3.LUT P0, PT, PT, PT, UP0, 0x40, 0x4 ;  /* 0x000000000004781c */ /* 0x000fc60003f0e808 */
[----:B------:R-:W-:Y:S01]  /*6720*/  IMAD.MOV R32, RZ, RZ, -R30 ;  /* 0x000000ffff207224 */ /* 0x000fe200078e0a1e */
[----:B------:R-:W-:-:S03]  /*6730*/  SEL R40, R40, RZ, P4 ;  /* 0x000000ff28287207 */ /* 0x000fc60002000000 */
[----:B------:R-:W-:Y:S01]  /*6740*/  IMAD R32, R32, UR57, R33 ;  /* 0x0000003920207c24 */ /* 0x000fe2000f8e0221 */
[----:B------:R-:W-:Y:S02]  /*6750*/  SEL R33, R30, RZ, !P0 ;  /* 0x000000ff1e217207 */ /* 0x000fe40004000000 */
[----:B------:R-:W-:Y:S01]  /*6760*/  SHF.R.S64 R30, RZ, 0x1e, R59 ;  /* 0x0000001eff1e7819 */ /* 0x000fe2000000103b */
[----:B------:R-:W-:-:S03]  /*6770*/  IMAD R40, R40, UR40, RZ ;  /* 0x0000002828287c24 */ /* 0x000fc6000f8e02ff */
[----:B------:R-:W-:Y:S01]  /*6780*/  IADD3 R30, P0, PT, R30, UR44, RZ ;  /* 0x0000002c1e1e7c10 */ /* 0x000fe2000ff1e0ff */
[----:B------:R-:W-:-:S03]  /*6790*/  IMAD R40, R31, UR41, R40 ;  /* 0x000000291f287c24 */ /* 0x000fc6000f8e0228 */
[----:B------:R-:W-:Y:S02]  /*67a0*/  LEA.HI.X.SX32 R31, R59, UR45, 0x2, P0 ;  /* 0x0000002d3b1f7c11 */ /* 0x000fe400080f16ff */
[----:B------:R-:W-:-:S04]  /*67b0*/  PLOP3.LUT P0, PT, PT, PT, UP1, 0x40, 0x4 ;  /* 0x000000000004781c */ /* 0x000fc80003f0e818 */
[----:B------:R-:W-:Y:S02]  /*67c0*/  SEL R35, R32, RZ, !P0 ;  /* 0x000000ff20237207 */ /* 0x000fe40004000000 */
[----:B------:R-:W-:Y:S01]  /*67d0*/  SHF.R.S64 R32, RZ, 0x1e, R58 ;  /* 0x0000001eff207819 */ /* 0x000fe2000000103a */
[----:B------:R-:W-:-:S03]  /*67e0*/  IMAD R40, R33, UR42, R40 ;  /* 0x0000002a21287c24 */ /* 0x000fc6000f8e0228 */
[----:B------:R-:W-:-:S04]  /*67f0*/  IADD3 R32, P0, PT, R32, UR44, RZ ;  /* 0x0000002c20207c10 */ /* 0x000fc8000ff1e0ff */
[----:B------:R-:W-:Y:S02]  /*6800*/  LEA.HI.X.SX32 R33, R58, UR45, 0x2, P0 ;  /* 0x0000002d3a217c11 */ /* 0x000fe400080f16ff */
[----:B----4-:R-:W-:Y:S02]  /*6810*/  ISETP.NE.AND P0, PT, R34, RZ, PT ;  /* 0x000000ff2200720c */ /* 0x010fe40003f05270 */
[----:B------:R-:W-:Y:S01]  /*6820*/  SHF.R.S64 R34, RZ, 0x1e, R37 ;  /* 0x0000001eff227819 */ /* 0x000fe20000001025 */
[----:B------:R-:W-:Y:S01]  /*6830*/  IMAD R41, R35, UR43, R40 ;  /* 0x0000002b23297c24 */ /* 0x000fe2000f8e0228 */
[----:B------:R-:W-:Y:S02]  /*6840*/  R2UR UR6, R6 ;  /* 0x00000000060672ca */ /* 0x000fe400000e0000 */
[----:B------:R-:W-:Y:S02]  /*6850*/  IADD3 R34, P1, PT, R34, UR44, RZ ;  /* 0x0000002c22227c10 */ /* 0x000fe4000ff3e0ff */
[----:B------:R-:W-:-:S02]  /*6860*/  R2UR UR7, R7 ;  /* 0x00000000070772ca */ /* 0x000fc400000e0000 */
[----:B------:R-:W-:Y:S02]  /*6870*/  LEA.HI.X.SX32 R35, R37, UR45, 0x2, P1 ;  /* 0x0000002d25237c11 */ /* 0x000fe400088f16ff */
[----:B--2---:R-:W-:Y:S02]  /*6880*/  ISETP.NE.AND P1, PT, R36, RZ, PT ;  /* 0x000000ff2400720c */ /* 0x004fe40003f25270 */
[C---:B------:R-:W-:Y:S02]  /*6890*/  IADD3 R40, P4, PT, R41.reuse, UR46, RZ ;  /* 0x0000002e29287c10 */ /* 0x040fe4000ff9e0ff */
[C---:B------:R-:W-:Y:S02]  /*68a0*/  IADD3 R36, P2, PT, R56.reuse, UR46, RZ ;  /* 0x0000002e38247c10 */ /* 0x040fe4000ff5e0ff */
[----:B------:R-:W-:Y:S02]  /*68b0*/  LEA.HI.X.SX32 R41, R41, UR47, 0x1, P4 ;  /* 0x0000002f29297c11 */ /* 0x000fe4000a0f0eff */
[----:B------:R-:W-:Y:S01]  /*68c0*/  LEA.HI.X.SX32 R37, R56, UR47, 0x1, P2 ;  /* 0x0000002f38257c11 */ /* 0x000fe200090f0eff */
[----:B------:R-:W2:Y:S01]  /*68d0*/  LDG.E R31, desc[UR6][R30.64] ;  /* 0x000000061e1f7981 */ /* 0x000ea2000c1e1900 */
[----:B------:R-:W-:-:S02]  /*68e0*/  ISETP.NE.AND P2, PT, R38, RZ, PT ;  /* 0x000000ff2600720c */ /* 0x000fc40003f45270 */
[C---:B------:R-:W-:Y:S01]  /*68f0*/  IADD3 R38, P3, PT, R39.reuse, UR46, RZ ;  /* 0x0000002e27267c10 */ /* 0x040fe2000ff7e0ff */
[----:B------:R-:W4:Y:S03]  /*6900*/  LDG.E.U8 R41, desc[UR6][R40.64] ;  /* 0x0000000628297981 */ /* 0x000f26000c1e1100 */
[----:B------:R-:W-:Y:S01]  /*6910*/  LEA.HI.X.SX32 R39, R39, UR47, 0x1, P3 ;  /* 0x0000002f27277c11 */ /* 0x000fe200098f0eff */
[----:B------:R-:W4:Y:S04]  /*6920*/  LDG.E.U8 R36, desc[UR6][R36.64] ;  /* 0x0000000624247981 */ /* 0x000f28000c1e1100 */
[----:B------:R-:W4:Y:S04]  /*6930*/  LDG.E R33, desc[UR6][R32.64] ;  /* 0x0000000620217981 */ /* 0x000f28000c1e1900 */
[----:B------:R-:W4:Y:S04]  /*6940*/  LDG.E.U8 R39, desc[UR6][R38.64] ;  /* 0x0000000626277981 */ /* 0x000f28000c1e1100 */
[----:B------:R0:W4:Y:S01]  /*6950*/  LDG.E R35, desc[UR6][R34.64] ;  /* 0x0000000622237981 */ /* 0x000122000c1e1900 */
[----:B------:R-:W-:Y:S01]  /*6960*/  FMUL R19, R19, UR4 ;  /* 0x0000000413137c20 */ /* 0x000fe20008400000 */
[----:B------:R-:W-:-:S04]  /*6970*/  ISETP.NE.AND P4, PT, R28, RZ, PT ;  /* 0x000000ff1c00720c */ /* 0x000fc80003f85270 */
[----:B------:R-:W-:Y:S01]  /*6980*/  FSEL R28, R19, R8, P5 ;  /* 0x00000008131c7208 */ /* 0x000fe20002800000 */
[----:B------:R-:W-:Y:S01]  /*6990*/  FMUL R19, R18, UR4 ;  /* 0x0000000412137c20 */ /* 0x000fe20008400000 */
[----:B------:R-:W-:Y:S01]  /*69a0*/  ISETP.NE.AND P5, PT, R53, RZ, PT ;  /* 0x000000ff3500720c */ /* 0x000fe20003fa5270 */
        /* <DEDUP_REMOVED lines=26> */
[----:B-----5:R-:W-:-:S04]  /*6b50*/  ISETP.NE.AND P3, PT, R57, RZ, PT ;  /* 0x000000ff3900720c */ /* 0x020fc80003f65270 */
[----:B------:R-:W-:Y:S01]  /*6b60*/  FSEL R62, R11, R8, P6 ;  /* 0x000000080b3e7208 */ /* 0x000fe20003000000 */
[----:B---3--:R-:W-:Y:S01]  /*6b70*/  FMUL R11, R52, UR4 ;  /* 0x00000004340b7c20 */ /* 0x008fe20008400000 */
[----:B------:R-:W-:-:S04]  /*6b80*/  ISETP.NE.AND P4, PT, R42, RZ, PT ;  /* 0x000000ff2a00720c */ /* 0x000fc80003f85270 */
[----:B------:R-:W-:-:S04]  /*6b90*/  FSEL R42, R11, R8, P3 ;  /* 0x000000080b2a7208 */ /* 0x000fc80001800000 */
        /* <DEDUP_REMOVED lines=10> */
[----:B------:R-:W-:Y:S01]  /*6c40*/  FMUL R11, R24, UR4 ;  /* 0x00000004180b7c20 */ /* 0x000fe20008400000 */
[----:B------:R-:W-:Y:S02]  /*6c50*/  ISETP.NE.AND P3, PT, R43, RZ, PT ;  /* 0x000000ff2b00720c */ /* 0x000fe40003f65270 */
[----:B------:R-:W-:Y:S01]  /*6c60*/  FMNMX R13, R13, R60, !PT ;  /* 0x0000003c0d0d7209 */ /* 0x000fe20007800000 */
[----:B------:R-:W-:Y:S01]  /*6c70*/  FMUL R9, R9, UR4 ;  /* 0x0000000409097c20 */ /* 0x000fe20008400000 */
[----:B------:R-:W-:Y:S02]  /*6c80*/  FSEL R24, R11, R8, P3 ;  /* 0x000000080b187208 */ /* 0x000fe40001800000 */
[----:B------:R-:W-:Y:S01]  /*6c90*/  FMNMX R13, R13, R62, !PT ;  /* 0x0000003e0d0d7209 */ /* 0x000fe20007800000 */
[----:B------:R-:W-:Y:S01]  /*6ca0*/  FMUL R11, R20, UR4 ;  /* 0x00000004140b7c20 */ /* 0x000fe20008400000 */
[----:B------:R-:W-:-:S02]  /*6cb0*/  ISETP.NE.AND P6, PT, R45, RZ, PT ;  /* 0x000000ff2d00720c */ /* 0x000fc40003fc5270 */
[----:B0-----:R-:W-:Y:S02]  /*6cc0*/  FSEL R34, R9, R8, P4 ;  /* 0x0000000809227208 */ /* 0x001fe40002000000 */
[----:B------:R-:W-:Y:S01]  /*6cd0*/  FMNMX R13, R13, R24, !PT ;  /* 0x000000180d0d7209 */ /* 0x000fe20007800000 */
[----:B------:R-:W-:Y:S01]  /*6ce0*/  FMUL R21, R21, UR4 ;  /* 0x0000000415157c20 */ /* 0x000fe20008400000 */
[----:B------:R-:W-:Y:S02]  /*6cf0*/  ISETP.NE.AND P5, PT, R49, RZ, PT ;  /* 0x000000ff3100720c */ /* 0x000fe40003fa5270 */
[----:B------:R-:W-:Y:S02]  /*6d00*/  FSEL R30, R11, R8, P6 ;  /* 0x000000080b1e7208 */ /* 0x000fe40003000000 */
        /* <DEDUP_REMOVED lines=17> */
[----:B------:R-:W-:-:S04]  /*6e20*/  FMNMX R13, R13, R40, !PT ;  /* 0x000000280d0d7209 */ /* 0x000fc80007800000 */
[----:B------:R-:W-:Y:S01]  /*6e30*/  FMNMX R13, R13, R44, !PT ;  /* 0x0000002c0d0d7209 */ /* 0x000fe20007800000 */
[----:B--2---:R-:W-:Y:S01]  /*6e40*/  FMUL R31, R31, UR4 ;  /* 0x000000041f1f7c20 */ /* 0x004fe20008400000 */
[----:B----4-:R-:W-:Y:S02]  /*6e50*/  ISETP.NE.AND P3, PT, R41, RZ, PT ;  /* 0x000000ff2900720c */ /* 0x010fe40003f65270 */
[----:B------:R-:W-:Y:S02]  /*6e60*/  ISETP.NE.AND P2, PT, R36, RZ, PT ;  /* 0x000000ff2400720c */ /* 0x000fe40003f45270 */
[-C--:B------:R-:W-:Y:S01]  /*6e70*/  FSEL R36, R29, R8.reuse, P1 ;  /* 0x000000081d247208 */ /* 0x080fe20000800000 */
[----:B------:R-:W-:Y:S01]  /*6e80*/  FMUL R33, R33, UR4 ;  /* 0x0000000421217c20 */ /* 0x000fe20008400000 */
[----:B------:R-:W-:Y:S02]  /*6e90*/  FSEL R26, R31, R8, P2 ;  /* 0x000000081f1a7208 */ /* 0x000fe40001000000 */
[----:B------:R-:W-:-:S02]  /*6ea0*/  FMNMX R13, R13, R36, !PT ;  /* 0x000000240d0d7209 */ /* 0x000fc40007800000 */
        /* <DEDUP_REMOVED lines=46> */
[-C--:B------:R-:W-:Y:S01]  /*7190*/  FFMA.SAT R17, R18, R11.reuse, 0.5 ;  /* 0x3f00000012117423 */ /* 0x080fe2000000200b */
[--C-:B------:R-:W-:Y:S01]  /*71a0*/  FADD R28, R20, -R15.reuse ;  /* 0x8000000f141c7221 */ /* 0x100fe20000000000 */
[----:B------:R-:W-:Y:S01]  /*71b0*/  FADD R14, R8, -R15 ;  /* 0x8000000f080e7221 */ /* 0x000fe20000000000 */
[----:B------:R-:W-:Y:S01]  /*71c0*/  FADD R13, R10, -12583039 ;  /* 0xcb40007f0a0d7421 */ /* 0x000fe20000000000 */
[----:B------:R-:W-:Y:S01]  /*71d0*/  FADD R15, R4, -12583039 ;  /* 0xcb40007f040f7421 */ /* 0x000fe20000000000 */
[-C--:B------:R-:W-:Y:S01]  /*71e0*/  FFMA.SAT R21, R54, R11.reuse, 0.5 ;  /* 0x3f00000036157423 */ /* 0x080fe2000000200b */
[-C--:B------:R-:W-:Y:S01]  /*71f0*/  FFMA.RM R9, R17, R12.reuse, 12582913 ;  /* 0x4b40000111097423 */ /* 0x080fe2000000400c */
[----:B------:R-:W-:Y:S01]  /*7200*/  FFMA R13, R52, 1.4426950216293334961, -R13 ;  /* 0x3fb8aa3b340d7823 */ /* 0x000fe2000000080d */
[----:B------:R-:W-:Y:S01]  /*7210*/  FFMA R17, R42, 1.4426950216293334961, -R15 ;  /* 0x3fb8aa3b2a117823 */ /* 0x000fe2000000080f */
[-C--:B------:R-:W-:Y:S01]  /*7220*/  FFMA.RM R15, R21, R12.reuse, 12582913 ;  /* 0x4b400001150f7423 */ /* 0x080fe2000000400c */
[----:B------:R-:W-:Y:S01]  /*7230*/  FADD R19, R9, -12583039 ;  /* 0xcb40007f09137421 */ /* 0x000fe20000000000 */
[----:B------:R-:W-:Y:S01]  /*7240*/  FFMA R52, R52, 1.925963033500011079e-08, R13 ;  /* 0x32a5706034347823 */ /* 0x000fe2000000000d */
[----:B------:R-:W-:Y:S01]  /*7250*/  FFMA R42, R42, 1.925963033500011079e-08, R17 ;  /* 0x32a570602a2a7823 */ /* 0x000fe20000000011 */
[----:B------:R-:W-:Y:S01]  /*7260*/  FADD R13, R15, -12583039 ;  /* 0xcb40007f0f0d7421 */ /* 0x000fe20000000000 */
[-C--:B------:R-:W-:Y:S01]  /*7270*/  FFMA.SAT R17, R16, R11.reuse, 0.5 ;  /* 0x3f00000010117423 */ /* 0x080fe2000000200b */
[----:B------:R-:W-:Y:S01]  /*7280*/  FFMA R19, R18, 1.4426950216293334961, -R19 ;  /* 0x3fb8aa3b12137823 */ /* 0x000fe20000000813 */
[----:B------:R-:W0:Y:S01]  /*7290*/  MUFU.EX2 R23, R52 ;  /* 0x0000003400177308 */ /* 0x000e220000000800 */
[----:B------:R-:W-:Y:S01]  /*72a0*/  FFMA R13, R54, 1.4426950216293334961, -R13 ;  /* 0x3fb8aa3b360d7823 */ /* 0x000fe2000000080d */
[-C--:B------:R-:W-:Y:S01]  /*72b0*/  FFMA.RM R20, R17, R12.reuse, 12582913 ;  /* 0x4b40000111147423 */ /* 0x080fe2000000400c */
[----:B------:R-:W-:Y:S01]  /*72c0*/  FFMA R29, R18, 1.925963033500011079e-08, R19 ;  /* 0x32a57060121d7823 */ /* 0x000fe20000000013 */
[----:B------:R-:W-:Y:S01]  /*72d0*/  FFMA.SAT R19, R56, R11, 0.5 ;  /* 0x3f00000038137423 */ /* 0x000fe2000000200b */
[----:B------:R-:W-:Y:S01]  /*72e0*/  FFMA R54, R54, 1.925963033500011079e-08, R13 ;  /* 0x32a5706036367823 */ /* 0x000fe2000000000d */
[----:B------:R-:W-:Y:S01]  /*72f0*/  FADD R13, R20, -12583039 ;  /* 0xcb40007f140d7421 */ /* 0x000fe20000000000 */
[----:B------:R-:W-:Y:S01]  /*7300*/  SHF.L.U32 R10, R10, 0x17, RZ ;  /* 0x000000170a0a7819 */ /* 0x000fe200000006ff */
[----:B------:R-:W-:Y:S01]  /*7310*/  FFMA.RM R17, R19, R12, 12582913 ;  /* 0x4b40000113117423 */ /* 0x000fe2000000400c */
[----:B------:R-:W1:Y:S01]  /*7320*/  MUFU.EX2 R25, R42 ;  /* 0x0000002a00197308 */ /* 0x000e620000000800 */
[----:B------:R-:W-:Y:S01]  /*7330*/  FFMA R13, R16, 1.4426950216293334961, -R13 ;  /* 0x3fb8aa3b100d7823 */ /* 0x000fe2000000080d */
[----:B------:R-:W-:-:S02]  /*7340*/  IMAD.SHL.U32 R4, R4, 0x800000, RZ ;  /* 0x0080000004047824 */ /* 0x000fc400078e00ff */
[----:B------:R-:W-:Y:S01]  /*7350*/  FADD R19, R17, -12583039 ;  /* 0xcb40007f11137421 */ /* 0x000fe20000000000 */
[----:B------:R-:W-:Y:S01]  /*7360*/  SHF.L.U32 R8, R9, 0x17, RZ ;  /* 0x0000001709087819 */ /* 0x000fe200000006ff */
[----:B------:R-:W-:Y:S01]  /*7370*/  FFMA R27, R16, 1.925963033500011079e-08, R13 ;  /* 0x32a57060101b7823 */ /* 0x000fe2000000000d */
[----:B------:R-:W-:Y:S01]  /*7380*/  FFMA.SAT R13, R50, R11, 0.5 ;  /* 0x3f000000320d7423 */ /* 0x000fe2000000200b */
[----:B------:R-:W-:Y:S01]  /*7390*/  FFMA R19, R56, 1.4426950216293334961, -R19 ;  /* 0x3fb8aa3b38137823 */ /* 0x000fe20000000813 */
[----:B0-----:R-:W-:Y:S01]  /*73a0*/  FMUL R10, R10, R23 ;  /* 0x000000170a0a7220 */ /* 0x001fe20000400000 */
[----:B------:R-:W0:Y:S01]  /*73b0*/  MUFU.EX2 R29, R29 ;  /* 0x0000001d001d7308 */ /* 0x000e220000000800 */
[----:B------:R-:W-:Y:S01]  /*73c0*/  FFMA.RM R18, R13, R12, 12582913 ;  /* 0x4b4000010d127423 */ /* 0x000fe2000000400c */
[----:B------:R-:W-:Y:S01]  /*73d0*/  FFMA R56, R56, 1.925963033500011079e-08, R19 ;  /* 0x32a5706038387823 */ /* 0x000fe20000000013 */
[----:B------:R-:W-:Y:S01]  /*73e0*/  FFMA.SAT R19, R46, R11, 0.5 ;  /* 0x3f0000002e137423 */ /* 0x000fe2000000200b */
[----:B------:R-:W-:-:S02]  /*73f0*/  IMAD.SHL.U32 R9, R15, 0x800000, RZ ;  /* 0x008000000f097824 */ /* 0x000fc400078e00ff */
[----:B------:R-:W-:Y:S01]  /*7400*/  FADD R13, R18, -12583039 ;  /* 0xcb40007f120d7421 */ /* 0x000fe20000000000 */
[----:B------:R-:W-:Y:S01]  /*7410*/  SHF.L.U32 R16, R20, 0x17, RZ ;  /* 0x0000001714107819 */ /* 0x000fe200000006ff */
[-C--:B------:R-:W-:Y:S01]  /*7420*/  FFMA.RM R19, R19, R12.reuse, 12582913 ;  /* 0x4b40000113137423 */ /* 0x080fe2000000400c */
[----:B-1----:R-:W-:Y:S01]  /*7430*/  FMUL R4, R4, R25 ;  /* 0x0000001904047220 */ /* 0x002fe20000400000 */
[----:B------:R-:W-:Y:S01]  /*7440*/  FFMA R13, R50, 1.4426950216293334961, -R13 ;  /* 0x3fb8aa3b320d7823 */ /* 0x000fe2000000080d */
[----:B------:R-:W1:Y:S01]  /*7450*/  MUFU.EX2 R27, R27 ;  /* 0x0000001b001b7308 */ /* 0x000e620000000800 */
[----:B------:R-:W-:Y:S01]  /*7460*/  FADD R21, R19, -12583039 ;  /* 0xcb40007f13157421 */ /* 0x000fe20000000000 */
[-C--:B------:R-:W-:Y:S01]  /*7470*/  FFMA.SAT R37, R32, R11.reuse, 0.5 ;  /* 0x3f00000020257423 */ /* 0x080fe2000000200b */
[----:B------:R-:W-:Y:S01]  /*7480*/  FFMA R50, R50, 1.925963033500011079e-08, R13 ;  /* 0x32a5706032327823 */ /* 0x000fe2000000000d */
[-C--:B------:R-:W-:Y:S01]  /*7490*/  FFMA.SAT R13, R58, R11.reuse, 0.5 ;  /* 0x3f0000003a0d7423 */ /* 0x080fe2000000200b */
[----:B------:R-:W-:Y:S01]  /*74a0*/  FFMA R21, R46, 1.4426950216293334961, -R21 ;  /* 0x3fb8aa3b2e157823 */ /* 0x000fe20000000815 */
[----:B------:R-:W-:Y:S01]  /*74b0*/  FFMA.SAT R41, R38, R11, 0.5 ;  /* 0x3f00000026297423 */ /* 0x000fe2000000200b */
[----:B0-----:R-:W-:Y:S01]  /*74c0*/  FMUL R8, R8, R29 ;  /* 0x0000001d08087220 */ /* 0x001fe20000400000 */
[-C--:B------:R-:W-:Y:S01]  /*74d0*/  FFMA.RM R13, R13, R12.reuse, 12582913 ;  /* 0x4b4000010d0d7423 */ /* 0x080fe2000000400c */
[----:B------:R-:W-:Y:S01]  /*74e0*/  FFMA R46, R46, 1.925963033500011079e-08, R21 ;  /* 0x32a570602e2e7823 */ /* 0x000fe20000000015 */
[----:B------:R-:W-:Y:S01]  /*74f0*/  FFMA.SAT R29, R24, R11, 0.5 ;  /* 0x3f000000181d7423 */ /* 0x000fe2000000200b */
[----:B------:R-:W-:Y:S01]  /*7500*/  SHF.L.U32 R18, R18, 0x17, RZ ;  /* 0x0000001712127819 */ /* 0x000fe200000006ff */
[C---:B------:R-:W-:Y:S01]  /*7510*/  FADD R21, R13.reuse, -12583039 ;  /* 0xcb40007f0d157421 */ /* 0x040fe20000000000 */
[----:B------:R-:W-:Y:S01]  /*7520*/  SHF.L.U32 R20, R13, 0x17, RZ ;  /* 0x000000170d147819 */ /* 0x000fe200000006ff */
[-C--:B------:R-:W-:Y:S01]  /*7530*/  FFMA.RM R29, R29, R12.reuse, 12582913 ;  /* 0x4b4000011d1d7423 */ /* 0x080fe2000000400c */
[-C--:B------:R-:W-:Y:S01]  /*7540*/  FFMA.RM R13, R41, R12.reuse, 12582913 ;  /* 0x4b400001290d7423 */ /* 0x080fe2000000400c */
[----:B------:R-:W-:Y:S01]  /*7550*/  FFMA R21, R58, 1.4426950216293334961, -R21 ;  /* 0x3fb8aa3b3a157823 */ /* 0x000fe20000000815 */
[----:B-1----:R-:W-:Y:S01]  /*7560*/  FMUL R16, R16, R27 ;  /* 0x0000001b10107220 */ /* 0x002fe20000400000 */
[----:B------:R-:W-:Y:S01]  /*7570*/  FADD R15, R29, -12583039 ;  /* 0xcb40007f1d0f7421 */ /* 0x000fe20000000000 */
[-C--:B------:R-:W-:Y:S01]  /*7580*/  FFMA.SAT R27, R30, R11.reuse, 0.5 ;  /* 0x3f0000001e1b7423 */ /* 0x080fe2000000200b */
[----:B------:R-:W-:Y:S01]  /*7590*/  FFMA R58, R58, 1.925963033500011079e-08, R21 ;  /* 0x32a570603a3a7823 */ /* 0x000fe20000000015 */
[-C--:B------:R-:W-:Y:S01]  /*75a0*/  FFMA.SAT R21, R48, R11.reuse, 0.5 ;  /* 0x3f00000030157423 */ /* 0x080fe2000000200b */
[C---:B------:R-:W-:Y:S01]  /*75b0*/  FFMA R15, R24.reuse, 1.4426950216293334961, -R15 ;  /* 0x3fb8aa3b180f7823 */ /* 0x040fe2000000080f */
[-C--:B------:R-:W-:Y:S01]  /*75c0*/  FFMA.RM R27, R27, R12.reuse, 12582913 ;  /* 0x4b4000011b1b7423 */ /* 0x080fe2000000400c */
[----:B------:R-:W0:Y:S01]  /*75d0*/  MUFU.EX2 R54, R54 ;  /* 0x0000003600367308 */ /* 0x000e220000000800 */
[-C--:B------:R-:W-:Y:S01]  /*75e0*/  FFMA.RM R21, R21, R12.reuse, 12582913 ;  /* 0x4b40000115157423 */ /* 0x080fe2000000400c */
[----:B------:R-:W-:Y:S01]  /*75f0*/  FFMA R33, R24, 1.925963033500011079e-08, R15 ;  /* 0x32a5706018217823 */ /* 0x000fe2000000000f */
[-C--:B------:R-:W-:Y:S01]  /*7600*/  FFMA.SAT R15, R34, R11.reuse, 0.5 ;  /* 0x3f000000220f7423 */ /* 0x080fe2000000200b */
[----:B------:R-:W-:Y:S01]  /*7610*/  FADD R35, R27, -12583039 ;  /* 0xcb40007f1b237421 */ /* 0x000fe20000000000 */
[----:B------:R-:W-:Y:S01]  /*7620*/  FADD R23, R21, -12583039 ;  /* 0xcb40007f15177421 */ /* 0x000fe20000000000 */
[----:B------:R-:W-:Y:S01]  /*7630*/  SHF.L.U32 R24, R29, 0x17, RZ ;  /* 0x000000171d187819 */ /* 0x000fe200000006ff */
[-C--:B------:R-:W-:Y:S01]  /*7640*/  FFMA.RM R15, R15, R12.reuse, 12582913 ;  /* 0x4b4000010f0f7423 */ /* 0x080fe2000000400c */
[----:B------:R-:W-:Y:S01]  /*7650*/  FFMA R35, R30, 1.4426950216293334961, -R35 ;  /* 0x3fb8aa3b1e237823 */ /* 0x000fe20000000823 */
[----:B------:R-:W-:Y:S01]  /*7660*/  FFMA R23, R48, 1.4426950216293334961, -R23 ;  /* 0x3fb8aa3b30177823 */ /* 0x000fe20000000817 */
[----:B------:R-:W1:Y:S01]  /*7670*/  MUFU.EX2 R33, R33 ;  /* 0x0000002100217308 */ /* 0x000e620000000800 */
[-C--:B------:R-:W-:Y:S01]  /*7680*/  FFMA.SAT R29, R14, R11.reuse, 0.5 ;  /* 0x3f0000000e1d7423 */ /* 0x080fe2000000200b */
[----:B------:R-:W-:Y:S01]  /*7690*/  FFMA R35, R30, 1.925963033500011079e-08, R35 ;  /* 0x32a570601e237823 */ /* 0x000fe20000000023 */
[----:B------:R-:W-:Y:S01]  /*76a0*/  FFMA R48, R48, 1.925963033500011079e-08, R23 ;  /* 0x32a5706030307823 */ /* 0x000fe20000000017 */
[----:B------:R-:W-:Y:S01]  /*76b0*/  FFMA.SAT R23, R60, R11, 0.5 ;  /* 0x3f0000003c177423 */ /* 0x000fe2000000200b */
[----:B------:R-:W-:Y:S01]  /*76c0*/  FFMA.RM R30, R37, R12, 12582913 ;  /* 0x4b400001251e7423 */ /* 0x000fe2000000400c */
[----:B------:R-:W-:-:S02]  /*76d0*/  IMAD.SHL.U32 R17, R17, 0x800000, RZ ;  /* 0x0080000011117824 */ /* 0x000fc400078e00ff */
[----:B0-----:R-:W-:Y:S01]  /*76e0*/  FMUL R9, R9, R54 ;  /* 0x0000003609097220 */ /* 0x001fe20000400000 */
[----:B------:R-:W-:Y:S01]  /*76f0*/  FFMA.RM R23, R23, R12, 12582913 ;  /* 0x4b40000117177423 */ /* 0x000fe2000000400c */
[----:B------:R-:W0:Y:S01]  /*7700*/  MUFU.EX2 R37, R58 ;  /* 0x0000003a00257308 */ /* 0x000e220000000800 */
[----:B------:R-:W-:Y:S02]  /*7710*/  IMAD.SHL.U32 R19, R19, 0x800000, RZ ;  /* 0x0080000013137824 */ /* 0x000fe400078e00ff */
[----:B------:R-:W-:Y:S01]  /*7720*/  FADD R25, R23, -12583039 ;  /* 0xcb40007f17197421 */ /* 0x000fe20000000000 */
[----:B------:R-:W-:-:S03]  /*7730*/  IMAD.SHL.U32 R21, R21, 0x800000, RZ ;  /* 0x0080000015157824 */ /* 0x000fc600078e00ff */
[----:B------:R-:W-:Y:S01]  /*7740*/  FFMA R25, R60, 1.4426950216293334961, -R25 ;  /* 0x3fb8aa3b3c197823 */ /* 0x000fe20000000819 */
[----:B-1----:R-:W-:Y:S01]  /*7750*/  FMUL R24, R24, R33 ;  /* 0x0000002118187220 */ /* 0x002fe20000400000 */
[----:B------:R-:W1:Y:S02]  /*7760*/  MUFU.EX2 R56, R56 ;  /* 0x0000003800387308 */ /* 0x000e640000000800 */
[----:B------:R-:W-:Y:S01]  /*7770*/  FFMA R60, R60, 1.925963033500011079e-08, R25 ;  /* 0x32a570603c3c7823 */ /* 0x000fe20000000019 */
[----:B------:R-:W-:-:S04]  /*7780*/  FFMA.SAT R25, R62, R11, 0.5 ;  /* 0x3f0000003e197423 */ /* 0x000fc8000000200b */
[-C--:B------:R-:W-:Y:S01]  /*7790*/  FFMA.RM R25, R25, R12.reuse, 12582913 ;  /* 0x4b40000119197423 */ /* 0x080fe2000000400c */
[----:B0-----:R-:W-:Y:S01]  /*77a0*/  FMUL R20, R20, R37 ;  /* 0x0000002514147220 */ /* 0x001fe20000400000 */
[----:B------:R-:W-:Y:S01]  /*77b0*/  FADD R37, R13, -12583039 ;  /* 0xcb40007f0d257421 */ /* 0x000fe20000000000 */
[----:B------:R-:W-:Y:S01]  /*77c0*/  MUFU.EX2 R43, R60 ;  /* 0x0000003c002b7308 */ /* 0x000fe20000000800 */
[----:B------:R-:W-:Y:S02]  /*77d0*/  FADD R31, R25, -12583039 ;  /* 0xcb40007f191f7421 */ /* 0x000fe40000000000 */
[----:B------:R-:W-:Y:S02]  /*77e0*/  FFMA R37, R38, 1.4426950216293334961, -R37 ;  /* 0x3fb8aa3b26257823 */ /* 0x000fe40000000825 */
[----:B------:R-:W-:Y:S02]  /*77f0*/  FFMA R31, R62, 1.4426950216293334961, -R31 ;  /* 0x3fb8aa3b3e1f7823 */ /* 0x000fe4000000081f */
[----:B------:R-:W-:Y:S01]  /*7800*/  FFMA R41, R38, 1.925963033500011079e-08, R37 ;  /* 0x32a5706026297823 */ /* 0x000fe20000000025 */
[----:B------:R-:W-:Y:S01]  /*7810*/  FFMA.SAT R37, R40, R11, 0.5 ;  /* 0x3f00000028257423 */ /* 0x000fe2000000200b */
[----:B------:R-:W-:Y:S01]  /*7820*/  FFMA R62, R62, 1.925963033500011079e-08, R31 ;  /* 0x32a570603e3e7823 */ /* 0x000fe2000000001f */
[----:B------:R-:W-:Y:S01]  /*7830*/  FADD R31, R15, -12583039 ;  /* 0xcb40007f0f1f7421 */ /* 0x000fe20000000000 */
[----:B------:R-:W0:Y:S01]  /*7840*/  MUFU.EX2 R46, R46 ;  /* 0x0000002e002e7308 */ /* 0x000e220000000800 */
[----:B------:R-:W-:Y:S01]  /*7850*/  FFMA.RM R37, R37, R12, 12582913 ;  /* 0x4b40000125257423 */ /* 0x000fe2000000400c */
[----:B-1----:R-:W-:Y:S01]  /*7860*/  FMUL R17, R17, R56 ;  /* 0x0000003811117220 */ /* 0x002fe20000400000 */
[----:B------:R-:W-:Y:S01]  /*7870*/  FFMA R31, R34, 1.4426950216293334961, -R31 ;  /* 0x3fb8aa3b221f7823 */ /* 0x000fe2000000081f */
[----:B------:R-:W-:-:S02]  /*7880*/  IMAD.SHL.U32 R15, R15, 0x800000, RZ ;  /* 0x008000000f0f7824 */ /* 0x000fc400078e00ff */
[C---:B------:R-:W-:Y:S01]  /*7890*/  FADD R45, R37.reuse, -12583039 ;  /* 0xcb40007f252d7421 */ /* 0x040fe20000000000 */
[----:B------:R-:W-:Y:S01]  /*78a0*/  SHF.L.U32 R37, R37, 0x17, RZ ;  /* 0x0000001725257819 */ /* 0x000fe200000006ff */
[----:B------:R-:W-:Y:S01]  /*78b0*/  FFMA R34, R34, 1.925963033500011079e-08, R31 ;  /* 0x32a5706022227823 */ /* 0x000fe2000000001f */
[----:B------:R-:W1:Y:S01]  /*78c0*/  MUFU.EX2 R48, R48 ;  /* 0x0000003000307308 */ /* 0x000e620000000800 */
[----:B------:R-:W-:-:S04]  /*78d0*/  FFMA R45, R40, 1.4426950216293334961, -R45 ;  /* 0x3fb8aa3b282d7823 */ /* 0x000fc8000000082d */
[----:B------:R-:W-:Y:S01]  /*78e0*/  FFMA R42, R40, 1.925963033500011079e-08, R45 ;  /* 0x32a57060282a7823 */ /* 0x000fe2000000002d */
[----:B------:R-:W-:Y:S02]  /*78f0*/  FFMA.SAT R45, R44, R11, 0.5 ;  /* 0x3f0000002c2d7423 */ /* 0x000fe4000000200b */
[----:B------:R-:W2:Y:S01]  /*7900*/  MUFU.EX2 R31, R50 ;  /* 0x00000032001f7308 */ /* 0x000ea20000000800 */
[----:B0-----:R-:W-:Y:S01]  /*7910*/  FMUL R19, R19, R46 ;  /* 0x0000002e13137220 */ /* 0x001fe20000400000 */
[----:B------:R-:W-:-:S06]  /*7920*/  FFMA.RM R38, R45, R12, 12582913 ;  /* 0x4b4000012d267423 */ /* 0x000fcc000000400c */
[----:B------:R-:W-:Y:S01]  /*7930*/  MUFU.EX2 R34, R34 ;  /* 0x0000002200227308 */ /* 0x000fe20000000800 */
[----:B-1----:R-:W-:-:S07]  /*7940*/  FMUL R21, R21, R48 ;  /* 0x0000003015157220 */ /* 0x002fce0000400000 */
[----:B------:R-:W0:Y:S01]  /*7950*/  MUFU.EX2 R62, R62 ;  /* 0x0000003e003e7308 */ /* 0x000e220000000800 */
[----:B--2---:R-:W-:Y:S01]  /*7960*/  FMUL R18, R18, R31 ;  /* 0x0000001f12127220 */ /* 0x004fe20000400000 */
[----:B------:R-:W-:-:S04]  /*7970*/  FADD R31, R30, -12583039 ;  /* 0xcb40007f1e1f7421 */ /* 0x000fc80000000000 */
[C---:B------:R-:W-:Y:S02]  /*7980*/  FFMA R31, R32.reuse, 1.4426950216293334961, -R31 ;  /* 0x3fb8aa3b201f7823 */ /* 0x040fe4000000081f */
[----:B------:R-:W-:Y:S02]  /*7990*/  MUFU.EX2 R35, R35 ;  /* 0x0000002300237308 */ /* 0x000fe40000000800 */
[----:B------:R-:W-:Y:S01]  /*79a0*/  FFMA R32, R32, 1.925963033500011079e-08, R31 ;  /* 0x32a5706020207823 */ /* 0x000fe2000000001f */
[----:B------:R-:W-:-:S04]  /*79b0*/  FFMA.SAT R31, R22, R11, 0.5 ;  /* 0x3f000000161f7423 */ /* 0x000fc8000000200b */
[----:B------:R-:W-:Y:S01]  /*79c0*/  FFMA.RM R31, R31, R12, 12582913 ;  /* 0x4b4000011f1f7423 */ /* 0x000fe2000000400c */
[----:B------:R-:W-:Y:S03]  /*79d0*/  MUFU.EX2 R32, R32 ;  /* 0x0000002000207308 */ /* 0x000fe60000000800 */
[C---:B------:R-:W-:Y:S01]  /*79e0*/  FADD R39, R31.reuse, -12583039 ;  /* 0xcb40007f1f277421 */ /* 0x040fe20000000000 */
[----:B------:R-:W-:-:S03]  /*79f0*/  SHF.L.U32 R31, R31, 0x17, RZ ;  /* 0x000000171f1f7819 */ /* 0x000fc600000006ff */
[C---:B------:R-:W-:Y:S01]  /*7a00*/  FFMA R39, R22.reuse, 1.4426950216293334961, -R39 ;  /* 0x3fb8aa3b16277823 */ /* 0x040fe20000000827 */
[----:B------:R-:W1:Y:S03]  /*7a10*/  MUFU.EX2 R48, R41 ;  /* 0x0000002900307308 */ /* 0x000e660000000800 */
[----:B------:R-:W-:Y:S01]  /*7a20*/  FFMA R39, R22, 1.925963033500011079e-08, R39 ;  /* 0x32a5706016277823 */ /* 0x000fe20000000027 */
[----:B------:R-:W-:Y:S01]  /*7a30*/  SHF.L.U32 R22, R23, 0x17, RZ ;  /* 0x0000001717167819 */ /* 0x000fe200000006ff */
[----:B------:R-:W-:Y:S02]  /*7a40*/  IMAD.SHL.U32 R23, R25, 0x800000, RZ ;  /* 0x0080000019177824 */ /* 0x000fe400078e00ff */
[----:B------:R-:W-:Y:S01]  /*7a50*/  FFMA.SAT R25, R36, R11, 0.5 ;  /* 0x3f00000024197423 */ /* 0x000fe2000000200b */
[----:B------:R-:W2:Y:S01]  /*7a60*/  MUFU.EX2 R46, R39 ;  /* 0x00000027002e7308 */ /* 0x000ea20000000800 */
[----:B------:R-:W-:-:S02]  /*7a70*/  FMUL R22, R22, R43 ;  /* 0x0000002b16167220 */ /* 0x000fc40000400000 */
[----:B------:R-:W-:Y:S01]  /*7a80*/  FFMA.RM R40, R25, R12, 12582913 ;  /* 0x4b40000119287423 */ /* 0x000fe2000000400c */
[----:B------:R-:W-:Y:S01]  /*7a90*/  FADD R43, R38, -12583039 ;  /* 0xcb40007f262b7421 */ /* 0x000fe20000000000 */
[----:B0-----:R-:W-:Y:S02]  /*7aa0*/  FMUL R23, R23, R62 ;  /* 0x0000003e17177220 */ /* 0x001fe40000400000 */
[----:B------:R-:W-:Y:S01]  /*7ab0*/  FADD R25, R40, -12583039 ;  /* 0xcb40007f28197421 */ /* 0x000fe20000000000 */
[----:B------:R-:W-:Y:S01]  /*7ac0*/  FFMA R43, R44, 1.4426950216293334961, -R43 ;  /* 0x3fb8aa3b2c2b7823 */ /* 0x000fe2000000082b */
[----:B------:R-:W-:Y:S02]  /*7ad0*/  MUFU.EX2 R42, R42 ;  /* 0x0000002a002a7308 */ /* 0x000fe40000000800 */
[----:B------:R-:W-:Y:S01]  /*7ae0*/  FFMA R25, R36, 1.4426950216293334961, -R25 ;  /* 0x3fb8aa3b24197823 */ /* 0x000fe20000000819 */
[----:B------:R-:W-:-:S03]  /*7af0*/  FFMA R44, R44, 1.925963033500011079e-08, R43 ;  /* 0x32a570602c2c7823 */ /* 0x000fc6000000002b */
[----:B------:R-:W-:Y:S01]  /*7b00*/  FFMA R43, R36, 1.925963033500011079e-08, R25 ;  /* 0x32a57060242b7823 */ /* 0x000fe20000000019 */
[----:B------:R-:W-:Y:S02]  /*7b10*/  FFMA.SAT R25, R26, R11, 0.5 ;  /* 0x3f0000001a197423 */ /* 0x000fe4000000200b */
[----:B------:R-:W0:Y:S02]  /*7b20*/  MUFU.EX2 R44, R44 ;  /* 0x0000002c002c7308 */ /* 0x000e240000000800 */
[----:B------:R-:W-:-:S04]  /*7b30*/  FFMA.RM R36, R25, R12, 12582913 ;  /* 0x4b40000119247423 */ /* 0x000fc8000000400c */
[----:B------:R-:W-:Y:S02]  /*7b40*/  FADD R25, R36, -12583039 ;  /* 0xcb40007f24197421 */ /* 0x000fe40000000000 */
[----:B------:R-:W-:Y:S02]  /*7b50*/  MUFU.EX2 R43, R43 ;  /* 0x0000002b002b7308 */ /* 0x000fe40000000800 */
[----:B------:R-:W-:-:S04]  /*7b60*/  FFMA R25, R26, 1.4426950216293334961, -R25 ;  /* 0x3fb8aa3b1a197823 */ /* 0x000fc80000000819 */
[----:B------:R-:W-:Y:S01]  /*7b70*/  FFMA R45, R26, 1.925963033500011079e-08, R25 ;  /* 0x32a570601a2d7823 */ /* 0x000fe20000000019 */
[----:B------:R-:W-:-:S04]  /*7b80*/  FFMA.SAT R25, R28, R11, 0.5 ;  /* 0x3f0000001c197423 */ /* 0x000fc8000000200b */
[-C--:B------:R-:W-:Y:S01]  /*7b90*/  FFMA.RM R11, R25, R12.reuse, 12582913 ;  /* 0x4b400001190b7423 */ /* 0x080fe2000000400c */
[----:B------:R-:W-:Y:S01]  /*7ba0*/  FFMA.RM R12, R29, R12, 12582913 ;  /* 0x4b4000011d0c7423 */ /* 0x000fe2000000400c */
[----:B------:R-:W-:Y:S02]  /*7bb0*/  IMAD.SHL.U32 R29, R13, 0x800000, RZ ;  /* 0x008000000d1d7824 */ /* 0x000fe400078e00ff */
[C---:B------:R-:W-:Y:S01]  /*7bc0*/  FADD R25, R11.reuse, -12583039 ;  /* 0xcb40007f0b197421 */ /* 0x040fe20000000000 */
[----:B------:R-:W-:Y:S01]  /*7bd0*/  SHF.L.U32 R11, R11, 0x17, RZ ;  /* 0x000000170b0b7819 */ /* 0x000fe200000006ff */
[----:B-1----:R-:W-:Y:S02]  /*7be0*/  FMUL R29, R29, R48 ;  /* 0x000000301d1d7220 */ /* 0x002fe40000400000 */
[----:B------:R-:W-:-:S04]  /*7bf0*/  FFMA R25, R28, 1.4426950216293334961, -R25 ;  /* 0x3fb8aa3b1c197823 */ /* 0x000fc80000000819 */
[----:B------:R-:W-:Y:S01]  /*7c00*/  FFMA R33, R28, 1.925963033500011079e-08, R25 ;  /* 0x32a570601c217823 */ /* 0x000fe20000000019 */
[----:B------:R-:W-:-:S04]  /*7c10*/  FADD R25, RZ, R10 ;  /* 0x0000000aff197221 */ /* 0x000fc80000000000 */
[----:B------:R-:W-:-:S04]  /*7c20*/  FADD R25, R25, R4 ;  /* 0x0000000419197221 */ /* 0x000fc80000000000 */
[----:B------:R-:W-:-:S04]  /*7c30*/  FADD R26, R25, R8 ;  /* 0x00000008191a7221 */ /* 0x000fc80000000000 */
[----:B------:R-:W-:-:S04]  /*7c40*/  FADD R25, R26, R9 ;  /* 0x000000091a197221 */ /* 0x000fc80000000000 */
[----:B------:R-:W-:-:S04]  /*7c50*/  FADD R26, R25, R16 ;  /* 0x00000010191a7221 */ /* 0x000fc80000000000 */
[----:B------:R-:W-:-:S04]  /*7c60*/  FADD R25, R26, R17 ;  /* 0x000000111a197221 */ /* 0x000fc80000000000 */
[----:B------:R-:W-:Y:S01]  /*7c70*/  FADD R26, R25, R18 ;  /* 0x00000012191a7221 */ /* 0x000fe20000000000 */
[----:B------:R-:W-:Y:S02]  /*7c80*/  FMUL R25, R15, R34 ;  /* 0x000000220f197220 */ /* 0x000fe40000400000 */
[----:B------:R-:W1:Y:S01]  /*7c90*/  MUFU.EX2 R34, R45 ;  /* 0x0000002d00227308 */ /* 0x000e620000000800 */
[----:B------:R-:W-:Y:S01]  /*7ca0*/  FADD R15, R26, R19 ;  /* 0x000000131a0f7221 */ /* 0x000fe20000000000 */
[----:B------:R-:W-:Y:S01]  /*7cb0*/  SHF.L.U32 R26, R27, 0x17, RZ ;  /* 0x000000171b1a7819 */ /* 0x000fe200000006ff */
[----:B------:R-:W-:Y:S02]  /*7cc0*/  IMAD.SHL.U32 R27, R30, 0x800000, RZ ;  /* 0x008000001e1b7824 */ /* 0x000fe400078e00ff */
[----:B------:R-:W-:Y:S02]  /*7cd0*/  FADD R28, R15, R20 ;  /* 0x000000140f1c7221 */ /* 0x000fe40000000000 */
[----:B------:R-:W-:Y:S01]  /*7ce0*/  FMUL R26, R26, R35 ;  /* 0x000000231a1a7220 */ /* 0x000fe20000400000 */
[----:B------:R-:W-:Y:S01]  /*7cf0*/  FMUL R27, R27, R32 ;  /* 0x000000201b1b7220 */ /* 0x000fe20000400000 */
[----:B------:R-:W-:-:S04]  /*7d00*/  FADD R15, R28, R21 ;  /* 0x000000151c0f7221 */ /* 0x000fc80000000000 */
[----:B------:R-:W-:-:S04]  /*7d10*/  FADD R28, R15, R22 ;  /* 0x000000160f1c7221 */ /* 0x000fc80000000000 */
[----:B------:R-:W-:-:S04]  /*7d20*/  FADD R15, R28, R23 ;  /* 0x000000171c0f7221 */ /* 0x000fc80000000000 */
[----:B------:R-:W-:-:S04]  /*7d30*/  FADD R28, R15, R24 ;  /* 0x000000180f1c7221 */ /* 0x000fc80000000000 */
[----:B------:R-:W-:Y:S01]  /*7d40*/  FADD R15, R28, R25 ;  /* 0x000000191c0f7221 */ /* 0x000fe20000000000 */
[----:B--2---:R-:W-:Y:S01]  /*7d50*/  FMUL R28, R31, R46 ;  /* 0x0000002e1f1c7220 */ /* 0x004fe20000400000 */
[----:B------:R-:W-:Y:S01]  /*7d60*/  IMAD.SHL.U32 R31, R38, 0x800000, RZ ;  /* 0x00800000261f7824 */ /* 0x000fe200078e00ff */
[----:B------:R2:W3:Y:S01]  /*7d70*/  MUFU.EX2 R46, R33 ;  /* 0x00000021002e7308 */ /* 0x0004e20000000800 */
[----:B------:R-:W-:Y:S01]  /*7d80*/  FADD R30, R15, R26 ;  /* 0x0000001a0f1e7221 */ /* 0x000fe20000000000 */
[C---:B------:R-:W-:Y:S01]  /*7d90*/  FADD R15, R12.reuse, -12583039 ;  /* 0xcb40007f0c0f7421 */ /* 0x040fe20000000000 */
[----:B0-----:R-:W-:Y:S01]  /*7da0*/  FMUL R31, R31, R44 ;  /* 0x0000002c1f1f7220 */ /* 0x001fe20000400000 */
[----:B------:R-:W-:Y:S02]  /*7db0*/  IMAD.SHL.U32 R12, R12, 0x800000, RZ ;  /* 0x008000000c0c7824 */ /* 0x000fe400078e00ff */
[----:B------:R-:W-:Y:S01]  /*7dc0*/  FADD R13, R30, R27 ;  /* 0x0000001b1e0d7221 */ /* 0x000fe20000000000 */
[----:B------:R-:W-:Y:S01]  /*7dd0*/  FFMA R15, R14, 1.4426950216293334961, -R15 ;  /* 0x3fb8aa3b0e0f7823 */ /* 0x000fe2000000080f */
[----:B------:R-:W-:-:S02]  /*7de0*/  FMUL R30, R37, R42 ;  /* 0x0000002a251e7220 */ /* 0x000fc40000400000 */
[----:B------:R-:W-:Y:S01]  /*7df0*/  FADD R32, R13, R28 ;  /* 0x0000001c0d207221 */ /* 0x000fe20000000000 */
[----:B------:R-:W-:Y:S01]  /*7e00*/  FFMA R15, R14, 1.925963033500011079e-08, R15 ;  /* 0x32a570600e0f7823 */ /* 0x000fe2000000000f */
[----:B--2---:R-:W-:Y:S02]  /*7e10*/  IMAD.SHL.U32 R33, R36, 0x800000, RZ ;  /* 0x0080000024217824 */ /* 0x004fe400078e00ff */
[----:B------:R-:W-:Y:S01]  /*7e20*/  FADD R13, R32, R29 ;  /* 0x0000001d200d7221 */ /* 0x000fe20000000000 */
[----:B------:R-:W-:Y:S01]  /*7e30*/  SHF.L.U32 R32, R40, 0x17, RZ ;  /* 0x0000001728207819 */ /* 0x000fe200000006ff */
[----:B-1----:R-:W-:Y:S01]  /*7e40*/  FMUL R33, R33, R34 ;  /* 0x0000002221217220 */ /* 0x002fe20000400000 */
[----:B------:R-:W0:Y:S01]  /*7e50*/  MUFU.EX2 R15, R15 ;  /* 0x0000000f000f7308 */ /* 0x000e220000000800 */
[----:B------:R-:W-:Y:S01]  /*7e60*/  FADD R14, R13, R30 ;  /* 0x0000001e0d0e7221 */ /* 0x000fe20000000000 */
[----:B---3--:R-:W-:Y:S01]  /*7e70*/  FMUL R35, R11, R46 ;  /* 0x0000002e0b237220 */ /* 0x008fe20000400000 */
[----:B------:R-:W-:-:S02]  /*7e80*/  FMUL R32, R32, R43 ;  /* 0x0000002b20207220 */ /* 0x000fc40000400000 */
[----:B------:R-:W-:-:S04]  /*7e90*/  FADD R13, R14, R31 ;  /* 0x0000001f0e0d7221 */ /* 0x000fc80000000000 */
[----:B------:R-:W-:-:S04]  /*7ea0*/  FADD R14, R13, R32 ;  /* 0x000000200d0e7221 */ /* 0x000fc80000000000 */
[----:B------:R-:W-:Y:S01]  /*7eb0*/  FADD R14, R14, R33 ;  /* 0x000000210e0e7221 */ /* 0x000fe20000000000 */
[----:B0-----:R-:W-:-:S03]  /*7ec0*/  FMUL R34, R12, R15 ;  /* 0x0000000f0c227220 */ /* 0x001fc60000400000 */
        /* <DEDUP_REMOVED lines=11> */
.L_x_2545:
        /* <DEDUP_REMOVED lines=12> */
[----:B------:R-:W-:Y:S05]  /*8040*/  CALL.REL.NOINC `($__internal_27_$__cuda_sm3x_div_rn_noftz_f32_slowpath) ;  /* 0x0000002c003c7944 */ /* 0x000fea0003c00000 */
[----:B------:R-:W-:-:S07]  /*8050*/  IMAD.MOV.U32 R12, RZ, RZ, R37 ;  /* 0x000000ffff0c7224 */ /* 0x000fce00078e0025 */
.L_x_2486:
[----:B------:R-:W-:Y:S05]  /*8060*/  BSYNC.RECONVERGENT B3 ;  /* 0x0000000000037941 */ /* 0x000fea0003800200 */
.L_x_2485:
        /* <DEDUP_REMOVED lines=12> */
[----:B------:R-:W-:Y:S05]  /*8130*/  CALL.REL.NOINC `($__internal_27_$__cuda_sm3x_div_rn_noftz_f32_slowpath) ;  /* 0x0000002c00007944 */ /* 0x000fea0003c00000 */
[----:B------:R-:W-:-:S07]  /*8140*/  MOV R13, R37 ;  /* 0x00000025000d7202 */ /* 0x000fce0000000f00 */
.L_x_2488:
[----:B------:R-:W-:Y:S05]  /*8150*/  BSYNC.RECONVERGENT B3 ;  /* 0x0000000000037941 */ /* 0x000fea0003800200 */
.L_x_2487:
        /* <DEDUP_REMOVED lines=12> */
[----:B------:R-:W-:Y:S05]  /*8220*/  CALL.REL.NOINC `($__internal_27_$__cuda_sm3x_div_rn_noftz_f32_slowpath) ;  /* 0x0000002800c47944 */ /* 0x000fea0003c00000 */
[----:B------:R-:W-:-:S07]  /*8230*/  IMAD.MOV.U32 R4, RZ, RZ, R37 ;  /* 0x000000ffff047224 */ /* 0x000fce00078e0025 */
.L_x_2490:
[----:B------:R-:W-:Y:S05]  /*8240*/  BSYNC.RECONVERGENT B3 ;  /* 0x0000000000037941 */ /* 0x000fea0003800200 */
.L_x_2489:
        /* <DEDUP_REMOVED lines=14> */
.L_x_2492:
[----:B------:R-:W-:Y:S05]  /*8330*/  BSYNC.RECONVERGENT B3 ;  /* 0x0000000000037941 */ /* 0x000fea0003800200 */
.L_x_2491:
        /* <DEDUP_REMOVED lines=14> */
.L_x_2494:
[----:B------:R-:W-:Y:S05]  /*8420*/  BSYNC.RECONVERGENT B3 ;  /* 0x0000000000037941 */ /* 0x000fea0003800200 */
.L_x_2493:
        /* <DEDUP_REMOVED lines=14> */
.L_x_2496:
[----:B------:R-:W-:Y:S05]  /*8510*/  BSYNC.RECONVERGENT B3 ;  /* 0x0000000000037941 */ /* 0x000fea0003800200 */
.L_x_2495:
        /* <DEDUP_REMOVED lines=14> */
.L_x_2498:
[----:B------:R-:W-:Y:S05]  /*8600*/  BSYNC.RECONVERGENT B3 ;  /* 0x0000000000037941 */ /* 0x000fea0003800200 */
.L_x_2497:
        /* <DEDUP_REMOVED lines=14> */
.L_x_2500:
[----:B------:R-:W-:Y:S05]  /*86f0*/  BSYNC.RECONVERGENT B3 ;  /* 0x0000000000037941 */ /* 0x000fea0003800200 */
.L_x_2499:
        /* <DEDUP_REMOVED lines=14> */
.L_x_2502:
[----:B------:R-:W-:Y:S05]  /*87e0*/  BSYNC.RECONVERGENT B3 ;  /* 0x0000000000037941 */ /* 0x000fea0003800200 */
.L_x_2501:
        /* <DEDUP_REMOVED lines=14> */
.L_x_2504:
[----:B------:R-:W-:Y:S05]  /*88d0*/  BSYNC.RECONVERGENT B3 ;  /* 0x0000000000037941 */ /* 0x000fea0003800200 */
.L_x_2503:
        /* <DEDUP_REMOVED lines=14> */
.L_x_2506:
[----:B------:R-:W-:Y:S05]  /*89c0*/  BSYNC.RECONVERGENT B3 ;  /* 0x0000000000037941 */ /* 0x000fea0003800200 */
.L_x_2505:
        /* <DEDUP_REMOVED lines=14> */
.L_x_2508:
[----:B------:R-:W-:Y:S05]  /*8ab0*/  BSYNC.RECONVERGENT B3 ;  /* 0x0000000000037941 */ /* 0x000fea0003800200 */
.L_x_2507:
        /* <DEDUP_REMOVED lines=14> */
.L_x_2510:
[----:B------:R-:W-:Y:S05]  /*8ba0*/  BSYNC.RECONVERGENT B3 ;  /* 0x0000000000037941 */ /* 0x000fea0003800200 */
.L_x_2509:
        /* <DEDUP_REMOVED lines=14> */
.L_x_2512:
[----:B------:R-:W-:Y:S05]  /*8c90*/  BSYNC.RECONVERGENT B3 ;  /* 0x0000000000037941 */ /* 0x000fea0003800200 */
.L_x_2511:
        /* <DEDUP_REMOVED lines=14> */
.L_x_2514:
[----:B------:R-:W-:Y:S05]  /*8d80*/  BSYNC.RECONVERGENT B3 ;  /* 0x0000000000037941 */ /* 0x000fea0003800200 */
.L_x_2513:
        /* <DEDUP_REMOVED lines=14> */
.L_x_2516:
[----:B------:R-:W-:Y:S05]  /*8e70*/  BSYNC.RECONVERGENT B3 ;  /* 0x0000000000037941 */ /* 0x000fea0003800200 */
.L_x_2515:
        /* <DEDUP_REMOVED lines=14> */
.L_x_2518:
[----:B------:R-:W-:Y:S05]  /*8f60*/  BSYNC.RECONVERGENT B3 ;  /* 0x0000000000037941 */ /* 0x000fea0003800200 */
.L_x_2517:
        /* <DEDUP_REMOVED lines=14> */
.L_x_2520:
[----:B------:R-:W-:Y:S05]  /*9050*/  BSYNC.RECONVERGENT B3 ;  /* 0x0000000000037941 */ /* 0x000fea0003800200 */
.L_x_2519:
        /* <DEDUP_REMOVED lines=14> */
.L_x_2522:
[----:B------:R-:W-:Y:S05]  /*9140*/  BSYNC.RECONVERGENT B3 ;  /* 0x0000000000037941 */ /* 0x000fea0003800200 */
.L_x_2521:
        /* <DEDUP_REMOVED lines=14> */
.L_x_2524:
[----:B------:R-:W-:Y:S05]  /*9230*/  BSYNC.RECONVERGENT B3 ;  /* 0x0000000000037941 */ /* 0x000fea0003800200 */
.L_x_2523:
        /* <DEDUP_REMOVED lines=14> */
.L_x_2526:
[----:B------:R-:W-:Y:S05]  /*9320*/  BSYNC.RECONVERGENT B3 ;  /* 0x0000000000037941 */ /* 0x000fea0003800200 */
.L_x_2525:
        /* <DEDUP_REMOVED lines=14> */
.L_x_2528:
[----:B------:R-:W-:Y:S05]  /*9410*/  BSYNC.RECONVERGENT B3 ;  /* 0x0000000000037941 */ /* 0x000fea0003800200 */
.L_x_2527:
        /* <DEDUP_REMOVED lines=14> */
.L_x_2530:
[----:B------:R-:W-:Y:S05]  /*9500*/  BSYNC.RECONVERGENT B3 ;  /* 0x0000000000037941 */ /* 0x000fea0003800200 */
.L_x_2529:
        /* <DEDUP_REMOVED lines=14> */
.L_x_2532:
[----:B------:R-:W-:Y:S05]  /*95f0*/  BSYNC.RECONVERGENT B3 ;  /* 0x0000000000037941 */ /* 0x000fea0003800200 */
.L_x_2531:
[----:B------:R-:W-:Y:S02]  /*9600*/  HFMA2 R11, -RZ, RZ, 0, 0 ;  /* 0x00000000ff0b7431 */ /* 0x000fe400000001ff */
[----:B------:R-:W-:Y:S01]  /*9610*/  IMAD.MOV.U32 R10, RZ, RZ, R2 ;  /* 0x000000ffff0a7224 */ /* 0x000fe200078e0002 */
[C---:B------:R-:W-:Y:S01]  /*9620*/  R2UR UR4, R6.reuse ;  /* 0x00000000060472ca */ /* 0x040fe200000e0000 */
[----:B------:R-:W-:Y:S01]  /*9630*/  IMAD R34, R5, UR48, RZ ;  /* 0x0000003005227c24 */ /* 0x000fe2000f8e02ff */
[C---:B------:R-:W-:Y:S02]  /*9640*/  R2UR UR5, R7.reuse ;  /* 0x00000000070572ca */ /* 0x040fe400000e0000 */
[C---:B------:R-:W-:Y:S02]  /*9650*/  R2UR UR6, R6.reuse ;  /* 0x00000000060672ca */ /* 0x040fe400000e0000 */
[----:B------:R-:W-:Y:S01]  /*9660*/  R2UR UR7, R7 ;  /* 0x00000000070772ca */ /* 0x000fe200000e0000 */
[----:B------:R-:W-:Y:S01]  /*9670*/  IMAD.WIDE.U32 R32, R3, UR48, R10 ;  /* 0x0000003003207c25 */ /* 0x000fe2000f8e000a */
[----:B------:R-:W-:-:S02]  /*9680*/  R2UR UR8, R6 ;  /* 0x00000000060872ca */ /* 0x000fc400000e0000 */
[----:B------:R-:W-:Y:S01]  /*9690*/  R2UR UR9, R7 ;  /* 0x00000000070972ca */ /* 0x000fe200000e0000 */
[----:B------:R-:W-:Y:S01]  /*96a0*/  IMAD R11, R3, UR49, R34 ;  /* 0x00000031030b7c24 */ /* 0x000fe2000f8e0222 */
[----:B------:R-:W-:Y:S02]  /*96b0*/  LEA R10, P0, R32, UR52, 0x2 ;  /* 0x00000034200a7c11 */ /* 0x000fe4000f8010ff */
[C---:B------:R-:W-:Y:S01]  /*96c0*/  R2UR UR10, R6.reuse ;  /* 0x00000000060a72ca */ /* 0x040fe200000e0000 */
[----:B------:R-:W-:Y:S01]  /*96d0*/  IMAD.IADD R11, R33, 0x1, R11 ;  /* 0x00000001210b7824 */ /* 0x000fe200078e020b */
[----:B------:R-:W-:Y:S02]  /*96e0*/  R2UR UR11, R7 ;  /* 0x00000000070b72ca */ /* 0x000fe400000e0000 */
[----:B------:R-:W-:Y:S02]  /*96f0*/  R2UR UR12, R6 ;  /* 0x00000000060c72ca */ /* 0x000fe400000e0000 */
[----:B------:R-:W-:-:S02]  /*9700*/  LEA.HI.X R11, R32, UR53, R11, 0x2, P0 ;  /* 0x00000035200b7c11 */ /* 0x000fc400080f140b */
[C---:B------:R-:W-:Y:S02]  /*9710*/  IADD3 R3, P0, PT, R0.reuse, R3, RZ ;  /* 0x0000000300037210 */ /* 0x040fe40007f1e0ff */
[----:B------:R-:W-:Y:S01]  /*9720*/  R2UR UR13, R7 ;  /* 0x00000000070d72ca */ /* 0x000fe200000e0000 */
[----:B------:R2:W-:Y:S01]  /*9730*/  STG.E desc[UR4][R10.64], R12 ;  /* 0x0000000c0a007986 */ /* 0x0005e2000c101904 */
[----:B------:R-:W-:Y:S02]  /*9740*/  LEA.HI.X.SX32 R5, R0, R5, 0x1, P0 ;  /* 0x0000000500057211 */ /* 0x000fe400000f0eff */
[----:B------:R-:W-:Y:S01]  /*9750*/  ISETP.GE.U32.AND P0, PT, R3, UR50, PT ;  /* 0x0000003203007c0c */ /* 0x000fe2000bf06070 */
        /* <DEDUP_REMOVED lines=42> */
.L_x_2483:
[----:B------:R-:W-:Y:S05]  /*9a00*/  EXIT ;  /* 0x000000000000794d */ /* 0x000fea0003800000 */
.L_x_2484:
[----:B------:R-:W-:Y:S01]  /*9a10*/  BSSY B1, `(.L_x_2534) ;  /* 0x0000007000017945 */ /* 0x000fe20003800000 */
[----:B------:R-:W-:Y:S01]  /*9a20*/  MOV R12, 0x10 ;  /* 0x00000010000c7802 */ /* 0x000fe20000000f00 */
[----:B------:R-:W-:Y:S01]  /*9a30*/  IMAD.MOV.U32 R11, RZ, RZ, 0x1f ;  /* 0x0000001fff0b7424 */ /* 0x000fe200078e00ff */
[----:B------:R-:W-:-:S07]  /*9a40*/  MOV R15, 0xffffffff ;  /* 0xffffffff000f7802 */ /* 0x000fce0000000f00 */
[----:B------:R-:W-:Y:S05]  /*9a50*/  WARPSYNC.COLLECTIVE R15, `(.L_x_2535) ;  /* 0x000000000f087348 */ /* 0x000fea0003c00000 */
[----:B------:R0:W1:Y:S02]  /*9a60*/  SHFL.BFLY P6, R14, R13, R12, R11 ;  /* 0x0c00000c0d0e7389 */ /* 0x00006400000c000b */
[----:B01----:R-:W-:Y:S05]  /*9a70*/  ENDCOLLECTIVE ;  /* 0x000000000000791b */ /* 0x003fea0003800000 */
.L_x_2535:
[----:B------:R-:W-:Y:S05]  /*9a80*/  BSYNC B1 ;  /* 0x0000000000017941 */ /* 0x000fea0003800000 */
.L_x_2534:
[----:B------:R-:W-:Y:S01]  /*9a90*/  HFMA2 R11, -RZ, RZ, 0, 1.847743988037109375e-06 ;  /* 0x0000001fff0b7431 */ /* 0x000fe200000001ff */
[----:B------:R-:W-:Y:S01]  /*9aa0*/  FMNMX R13, R13, R14, !PT ;  /* 0x0000000e0d0d7209 */ /* 0x000fe20007800000 */
[----:B------:R-:W-:Y:S02]  /*9ab0*/  IMAD.MOV.U32 R12, RZ, RZ, 0x8 ;  /* 0x00000008ff0c7424 */ /* 0x000fe400078e00ff */
[----:B------:R-:W-:Y:S02]  /*9ac0*/  IMAD.MOV.U32 R15, RZ, RZ, -0x1 ;  /* 0xffffffffff0f7424 */ /* 0x000fe400078e00ff */
[----:B------:R-:W-:-:S07]  /*9ad0*/  IMAD.MOV.U32 R35, RZ, RZ, 0x437c0000 ;  /* 0x437c0000ff237424 */ /* 0x000fce00078e00ff */
[----:B------:R-:W-:Y:S05]  /*9ae0*/  WARPSYNC.COLLECTIVE R15, `(.L_x_2536) ;  /* 0x000000000f087348 */ /* 0x000fea0003c00000 */
[----:B------:R0:W1:Y:S02]  /*9af0*/  SHFL.BFLY P6, R14, R13, R12, R11 ;  /* 0x0c00000c0d0e7389 */ /* 0x00006400000c000b */
[----:B01----:R-:W-:Y:S05]  /*9b00*/  ENDCOLLECTIVE ;  /* 0x000000000000791b */ /* 0x003fea0003800000 */
.L_x_2536:
[----:B------:R-:W-:Y:S01]  /*9b10*/  IMAD.MOV.U32 R12, RZ, RZ, 0x4 ;  /* 0x00000004ff0c7424 */ /* 0x000fe200078e00ff */
[----:B------:R-:W-:-:S04]  /*9b20*/  FMNMX R4, R13, R14, !PT ;  /* 0x0000000e0d047209 */ /* 0x000fc80007800000 */
[----:B------:R-:W-:-:S07]  /*9b30*/  MOV R13, R4 ;  /* 0x00000004000d7202 */ /* 0x000fce0000000f00 */
[----:B------:R-:W-:Y:S05]  /*9b40*/  WARPSYNC.COLLECTIVE R15, `(.L_x_2537) ;  /* 0x000000000f087348 */ /* 0x000fea0003c00000 */
[----:B------:R0:W1:Y:S02]  /*9b50*/  SHFL.BFLY P6, R14, R13, R12, R11 ;  /* 0x0c00000c0d0e7389 */ /* 0x00006400000c000b */
[----:B01----:R-:W-:Y:S05]  /*9b60*/  ENDCOLLECTIVE ;  /* 0x000000000000791b */ /* 0x003fea0003800000 */
.L_x_2537:
[----:B------:R-:W-:Y:S01]  /*9b70*/  IMAD.MOV.U32 R12, RZ, RZ, 0x2 ;  /* 0x00000002ff0c7424 */ /* 0x000fe200078e00ff */
[----:B------:R-:W-:-:S04]  /*9b80*/  FMNMX R9, R4, R14, !PT ;  /* 0x0000000e04097209 */ /* 0x000fc80007800000 */
[----:B------:R-:W-:-:S07]  /*9b90*/  MOV R13, R9 ;  /* 0x00000009000d7202 */ /* 0x000fce0000000f00 */
[----:B------:R-:W-:Y:S05]  /*9ba0*/  WARPSYNC.COLLECTIVE R15, `(.L_x_2538) ;  /* 0x000000000f087348 */ /* 0x000fea0003c00000 */
[----:B------:R0:W1:Y:S02]  /*9bb0*/  SHFL.BFLY P6, R14, R13, R12, R11 ;  /* 0x0c00000c0d0e7389 */ /* 0x00006400000c000b */
[----:B01----:R-:W-:Y:S05]  /*9bc0*/  ENDCOLLECTIVE ;  /* 0x000000000000791b */ /* 0x003fea0003800000 */
.L_x_2538:
[----:B------:R-:W-:Y:S01]  /*9bd0*/  IMAD.MOV.U32 R12, RZ, RZ, 0x1 ;  /* 0x00000001ff0c7424 */ /* 0x000fe200078e00ff */
[----:B------:R-:W-:-:S04]  /*9be0*/  FMNMX R10, R9, R14, !PT ;  /* 0x0000000e090a7209 */ /* 0x000fc80007800000 */
[----:B------:R-:W-:-:S07]  /*9bf0*/  MOV R13, R10 ;  /* 0x0000000a000d7202 */ /* 0x000fce0000000f00 */
[----:B------:R-:W-:Y:S05]  /*9c00*/  WARPSYNC.COLLECTIVE R15, `(.L_x_2539) ;  /* 0x000000000f087348 */ /* 0x000fea0003c00000 */
[----:B------:R0:W1:Y:S02]  /*9c10*/  SHFL.BFLY P6, R14, R13, R12, R11 ;  /* 0x0c00000c0d0e7389 */ /* 0x00006400000c000b */
[----:B01----:R-:W-:Y:S05]  /*9c20*/  ENDCOLLECTIVE ;  /* 0x000000000000791b */ /* 0x003fea0003800000 */
.L_x_2539:
[----:B------:R-:W-:Y:S01]  /*9c30*/  HFMA2 R15, -RZ, RZ, 0.96630859375, -0.0022525787353515625 ;  /* 0x3bbb989dff0f7431 */ /* 0x000fe200000001ff */
        /* <DEDUP_REMOVED lines=27> */
[C---:B------:R-:W-:Y:S01]  /*9df0*/  FADD R21, R8.reuse, -12583039 ;  /* 0xcb40007f08157421 */ /* 0x040fe20000000000 */
[----:B------:R-:W-:Y:S01]  /*9e00*/  SHF.L.U32 R8, R8, 0x17, RZ ;  /* 0x0000001708087819 */ /* 0x000fe200000006ff */
[----:B------:R-:W-:-:S02]  /*9e10*/  FFMA.SAT R22, R14, R15, 0.5 ;  /* 0x3f0000000e167423 */ /* 0x000fc4000000200f */
[----:B------:R-:W-:Y:S02]  /*9e20*/  FFMA R21, R4, 1.4426950216293334961, -R21 ;  /* 0x3fb8aa3b04157823 */ /* 0x000fe40000000815 */
[----:B------:R-:W-:Y:S02]  /*9e30*/  FFMA.RM R22, R22, R35, 12582913 ;  /* 0x4b40000116167423 */ /* 0x000fe40000004023 */
[----:B------:R-:W-:Y:S01]  /*9e40*/  FFMA R21, R4, 1.925963033500011079e-08, R21 ;  /* 0x32a5706004157823 */ /* 0x000fe20000000015 */
[----:B------:R-:W-:-:S04]  /*9e50*/  FFMA.SAT R4, R28, R15, 0.5 ;  /* 0x3f0000001c047423 */ /* 0x000fc8000000200f */
[----:B------:R-:W-:Y:S01]  /*9e60*/  FFMA.RM R4, R4, R35, 12582913 ;  /* 0x4b40000104047423 */ /* 0x000fe20000004023 */
[----:B------:R-:W0:Y:S03]  /*9e70*/  MUFU.EX2 R21, R21 ;  /* 0x0000001500157308 */ /* 0x000e260000000800 */
        /* <DEDUP_REMOVED lines=8> */
[C---:B------:R-:W-:Y:S01]  /*9f00*/  FADD R20, R8.reuse, -12583039 ;  /* 0xcb40007f08147421 */ /* 0x040fe20000000000 */
[----:B------:R-:W-:-:S03]  /*9f10*/  SHF.L.U32 R8, R8, 0x17, RZ ;  /* 0x0000001708087819 */ /* 0x000fc600000006ff */
[----:B------:R-:W-:-:S04]  /*9f20*/  FFMA R20, R9, 1.4426950216293334961, -R20 ;  /* 0x3fb8aa3b09147823 */ /* 0x000fc80000000814 */
[----:B------:R-:W-:Y:S01]  /*9f30*/  FFMA R20, R9, 1.925963033500011079e-08, R20 ;  /* 0x32a5706009147823 */ /* 0x000fe20000000014 */
[----:B0-----:R-:W-:-:S03]  /*9f40*/  FMUL R4, R4, R23 ;  /* 0x0000001704047220 */ /* 0x001fc60000400000 */
[----:B------:R0:W1:Y:S02]  /*9f50*/  MUFU.EX2 R9, R20 ;  /* 0x0000001400097308 */ /* 0x0000640000000800 */
[----:B0-----:R-:W-:-:S04]  /*9f60*/  FFMA.SAT R20, R16, R15, 0.5 ;  /* 0x3f00000010147423 */ /* 0x001fc8000000200f */
[----:B------:R-:W-:Y:S01]  /*9f70*/  FFMA.RM R20, R20, R35, 12582913 ;  /* 0x4b40000114147423 */ /* 0x000fe20000004023 */
[----:B-1----:R-:W-:Y:S01]  /*9f80*/  FMUL R8, R8, R9 ;  /* 0x0000000908087220 */ /* 0x002fe20000400000 */
[----:B------:R-:W-:Y:S02]  /*9f90*/  FADD R9, R22, -12583039 ;  /* 0xcb40007f16097421 */ /* 0x000fe40000000000 */
[----:B------:R-:W-:Y:S02]  /*9fa0*/  FADD R21, R20, -12583039 ;  /* 0xcb40007f14157421 */ /* 0x000fe40000000000 */
[----:B------:R-:W-:Y:S02]  /*9fb0*/  FFMA R9, R14, 1.4426950216293334961, -R9 ;  /* 0x3fb8aa3b0e097823 */ /* 0x000fe40000000809 */
[----:B------:R-:W-:Y:S02]  /*9fc0*/  FFMA R21, R16, 1.4426950216293334961, -R21 ;  /* 0x3fb8aa3b10157823 */ /* 0x000fe40000000815 */
[----:B------:R-:W-:Y:S01]  /*9fd0*/  FFMA R14, R14, 1.925963033500011079e-08, R9 ;  /* 0x32a570600e0e7823 */ /* 0x000fe20000000009 */
[----:B------:R-:W-:-:S02]  /*9fe0*/  IMAD.SHL.U32 R9, R22, 0x800000, RZ ;  /* 0x0080000016097824 */ /* 0x000fc400078e00ff */
[----:B------:R-:W-:Y:S01]  /*9ff0*/  FFMA R21, R16, 1.925963033500011079e-08, R21 ;  /* 0x32a5706010157823 */ /* 0x000fe20000000015 */
[----:B------:R-:W-:Y:S02]  /*a000*/  SHF.L.U32 R16, R20, 0x17, RZ ;  /* 0x0000001714107819 */ /* 0x000fe400000006ff */
[----:B------:R-:W0:Y:S08]  /*a010*/  MUFU.EX2 R14, R14 ;  /* 0x0000000e000e7308 */ /* 0x000e300000000800 */
[----:B------:R-:W1:Y:S01]  /*a020*/  MUFU.EX2 R21, R21 ;  /* 0x0000001500157308 */ /* 0x000e620000000800 */
[----:B0-----:R-:W-:Y:S01]  /*a030*/  FMUL R9, R9, R14 ;  /* 0x0000000e09097220 */ /* 0x001fe20000400000 */
[----:B------:R-:W-:-:S04]  /*a040*/  FFMA.SAT R14, R17, R15, 0.5 ;  /* 0x3f000000110e7423 */ /* 0x000fc8000000200f */
[----:B------:R-:W-:Y:S01]  /*a050*/  FFMA.RM R14, R14, R35, 12582913 ;  /* 0x4b4000010e0e7423 */ /* 0x000fe20000004023 */
[----:B-1----:R-:W-:-:S03]  /*a060*/  FMUL R16, R16, R21 ;  /* 0x0000001510107220 */ /* 0x002fc60000400000 */
        /* <DEDUP_REMOVED lines=69> */
[----:B0-----:R-:W-:Y:S01]  /*a4c0*/  FFMA.SAT R34, R42, R15, 0.5 ;  /* 0x3f0000002a227423 */ /* 0x001fe2000000200f */
        /* <DEDUP_REMOVED lines=65> */
[----:B------:R-:W-:Y:S01]  /*a8e0*/  FFMA.SAT R14, R13, R15, 0.5 ;  /* 0x3f0000000d0e7423 */ /* 0x000fe2000000200f */
[----:B------:R-:W-:-:S03]  /*a8f0*/  FFMA.RM R15, R34, R35, 12582913 ;  /* 0x4b400001220f7423 */ /* 0x000fc60000004023 */
[----:B------:R-:W-:Y:S01]  /*a900*/  FFMA.RM R14, R14, R35, 12582913 ;  /* 0x4b4000010e0e7423 */ /* 0x000fe20000004023 */
[C---:B------:R-:W-:Y:S01]  /*a910*/  FADD R11, R15.reuse, -12583039 ;  /* 0xcb40007f0f0b7421 */ /* 0x040fe20000000000 */
[----:B------:R-:W-:Y:S02]  /*a920*/  IMAD.SHL.U32 R15, R15, 0x800000, RZ ;  /* 0x008000000f0f7824 */ /* 0x000fe400078e00ff */
[----:B------:R-:W-:Y:S01]  /*a930*/  FADD R34, R14, -12583039 ;  /* 0xcb40007f0e227421 */ /* 0x000fe20000000000 */
[----:B------:R-:W-:Y:S01]  /*a940*/  FFMA R11, R42, 1.4426950216293334961, -R11 ;  /* 0x3fb8aa3b2a0b7823 */ /* 0x000fe2000000080b */
[----:B------:R-:W-:Y:S02]  /*a950*/  SHF.L.U32 R14, R14, 0x17, RZ ;  /* 0x000000170e0e7819 */ /* 0x000fe400000006ff */
[----:B------:R-:W-:Y:S01]  /*a960*/  FFMA R34, R13, 1.4426950216293334961, -R34 ;  /* 0x3fb8aa3b0d227823 */ /* 0x000fe20000000822 */
[----:B------:R-:W-:Y:S01]  /*a970*/  FFMA R42, R42, 1.925963033500011079e-08, R11 ;  /* 0x32a570602a2a7823 */ /* 0x000fe2000000000b */
[----:B------:R-:W-:-:S02]  /*a980*/  FADD R11, RZ, R10 ;  /* 0x0000000aff0b7221 */ /* 0x000fc40000000000 */
[----:B------:R-:W-:Y:S02]  /*a990*/  FFMA R34, R13, 1.925963033500011079e-08, R34 ;  /* 0x32a570600d227823 */ /* 0x000fe40000000022 */
[----:B------:R-:W-:Y:S01]  /*a9a0*/  FADD R11, R11, R4 ;  /* 0x000000040b0b7221 */ /* 0x000fe20000000000 */
[----:B------:R-:W0:Y:S03]  /*a9b0*/  MUFU.EX2 R42, R42 ;  /* 0x0000002a002a7308 */ /* 0x000e260000000800 */
[----:B------:R-:W-:-:S04]  /*a9c0*/  FADD R12, R11, R8 ;  /* 0x000000080b0c7221 */ /* 0x000fc80000000000 */
[----:B------:R-:W-:Y:S01]  /*a9d0*/  FADD R11, R12, R9 ;  /* 0x000000090c0b7221 */ /* 0x000fe20000000000 */
[----:B------:R0:W1:Y:S03]  /*a9e0*/  MUFU.EX2 R35, R34 ;  /* 0x0000002200237308 */ /* 0x0000660000000800 */
[----:B------:R-:W-:-:S04]  /*a9f0*/  FADD R12, R11, R16 ;  /* 0x000000100b0c7221 */ /* 0x000fc80000000000 */
[----:B------:R-:W-:Y:S01]  /*aa00*/  FADD R11, R12, R17 ;  /* 0x000000110c0b7221 */ /* 0x000fe20000000000 */
[----:B0-----:R-:W-:Y:S01]  /*aa10*/  FMUL R34, R15, R42 ;  /* 0x0000002a0f227220 */ /* 0x001fe20000400000 */
[----:B------:R-:W-:Y:S02]  /*aa20*/  MOV R15, 0xffffffff ;  /* 0xffffffff000f7802 */ /* 0x000fe40000000f00 */
        /* <DEDUP_REMOVED lines=17> */
[----:B------:R-:W-:-:S04]  /*ab40*/  FADD R12, R12, R33 ;  /* 0x000000210c0c7221 */ /* 0x000fc80000000000 */
[----:B------:R-:W-:Y:S01]  /*ab50*/  FADD R13, R12, R35 ;  /* 0x000000230c0d7221 */ /* 0x000fe20000000000 */
[----:B------:R-:W-:-:S03]  /*ab60*/  MOV R12, 0x10 ;  /* 0x00000010000c7802 */ /* 0x000fc60000000f00 */
[----:B------:R-:W-:-:S07]  /*ab70*/  FADD R13, R13, R34 ;  /* 0x000000220d0d7221 */ /* 0x000fce0000000000 */
[----:B------:R-:W-:Y:S05]  /*ab80*/  WARPSYNC.COLLECTIVE R15, `(.L_x_2540) ;  /* 0x000000000f087348 */ /* 0x000fea0003c00000 */
[----:B------:R0:W1:Y:S02]  /*ab90*/  SHFL.BFLY P6, R14, R13, R12, R11 ;  /* 0x0c00000c0d0e7389 */ /* 0x00006400000c000b */
[----:B01----:R-:W-:Y:S05]  /*aba0*/  ENDCOLLECTIVE ;  /* 0x000000000000791b */ /* 0x003fea0003800000 */
.L_x_2540:
[----:B------:R-:W-:Y:S02]  /*abb0*/  HFMA2 R12, -RZ, RZ, 0, 4.76837158203125e-07 ;  /* 0x00000008ff0c7431 */ /* 0x000fe400000001ff */
[----:B------:R-:W-:-:S04]  /*abc0*/  FADD R36, R13, R14 ;  /* 0x0000000e0d247221 */ /* 0x000fc80000000000 */
[----:B------:R-:W-:-:S07]  /*abd0*/  IMAD.MOV.U32 R13, RZ, RZ, R36 ;  /* 0x000000ffff0d7224 */ /* 0x000fce00078e0024 */
[----:B------:R-:W-:Y:S05]  /*abe0*/  WARPSYNC.COLLECTIVE R15, `(.L_x_2541) ;  /* 0x000000000f087348 */ /* 0x000fea0003c00000 */
[----:B------:R0:W1:Y:S02]  /*abf0*/  SHFL.BFLY P6, R14, R13, R12, R11 ;  /* 0x0c00000c0d0e7389 */ /* 0x00006400000c000b */
[----:B01----:R-:W-:Y:S05]  /*ac00*/  ENDCOLLECTIVE ;  /* 0x000000000000791b */ /* 0x003fea0003800000 */
.L_x_2541:
[----:B------:R-:W-:Y:S01]  /*ac10*/  MOV R12, 0x4 ;  /* 0x00000004000c7802 */ /* 0x000fe20000000f00 */
[----:B------:R-:W-:-:S04]  /*ac20*/  FADD R37, R36, R14 ;  /* 0x0000000e24257221 */ /* 0x000fc80000000000 */
[----:B------:R-:W-:-:S07]  /*ac30*/  IMAD.MOV.U32 R13, RZ, RZ, R37 ;  /* 0x000000ffff0d7224 */ /* 0x000fce00078e0025 */
[----:B------:R-:W-:Y:S05]  /*ac40*/  WARPSYNC.COLLECTIVE R15, `(.L_x_2542) ;  /* 0x000000000f087348 */ /* 0x000fea0003c00000 */
[----:B------:R0:W1:Y:S02]  /*ac50*/  SHFL.BFLY P6, R14, R13, R12, R11 ;  /* 0x0c00000c0d0e7389 */ /* 0x00006400000c000b */
[----:B01----:R-:W-:Y:S05]  /*ac60*/  ENDCOLLECTIVE ;  /* 0x000000000000791b */ /* 0x003fea0003800000 */
.L_x_2542:
[----:B------:R-:W-:Y:S02]  /*ac70*/  HFMA2 R12, -RZ, RZ, 0, 1.1920928955078125e-07 ;  /* 0x00000002ff0c7431 */ /* 0x000fe400000001ff */
[----:B------:R-:W-:-:S04]  /*ac80*/  FADD R38, R37, R14 ;  /* 0x0000000e25267221 */ /* 0x000fc80000000000 */
[----:B------:R-:W-:-:S07]  /*ac90*/  IMAD.MOV.U32 R13, RZ, RZ, R38 ;  /* 0x000000ffff0d7224 */ /* 0x000fce00078e0026 */
[----:B------:R-:W-:Y:S05]  /*aca0*/  WARPSYNC.COLLECTIVE R15, `(.L_x_2543) ;  /* 0x000000000f087348 */ /* 0x000fea0003c00000 */
[----:B------:R0:W1:Y:S02]  /*acb0*/  SHFL.BFLY P6, R14, R13, R12, R11 ;  /* 0x0c00000c0d0e7389 */ /* 0x00006400000c000b */
[----:B01----:R-:W-:Y:S05]  /*acc0*/  ENDCOLLECTIVE ;  /* 0x000000000000791b */ /* 0x003fea0003800000 */
.L_x_2543:
[----:B------:R-:W-:Y:S01]  /*acd0*/  MOV R12, 0x1 ;  /* 0x00000001000c7802 */ /* 0x000fe20000000f00 */
[----:B------:R-:W-:-:S04]  /*ace0*/  FADD R39, R38, R14 ;  /* 0x0000000e26277221 */ /* 0x000fc80000000000 */
[----:B------:R-:W-:-:S07]  /*acf0*/  IMAD.MOV.U32 R13, RZ, RZ, R39 ;  /* 0x000000ffff0d7224 */ /* 0x000fce00078e0027 */
[----:B------:R-:W-:Y:S05]  /*ad00*/  WARPSYNC.COLLECTIVE R15, `(.L_x_2544) ;  /* 0x000000000f087348 */ /* 0x000fea0003c00000 */
[----:B------:R0:W1:Y:S02]  /*ad10*/  SHFL.BFLY P6, R14, R13, R12, R11 ;  /* 0x0c00000c0d0e7389 */ /* 0x00006400000c000b */
[----:B01----:R-:W-:Y:S05]  /*ad20*/  ENDCOLLECTIVE ;  /* 0x000000000000791b */ /* 0x003fea0003800000 */
.L_x_2544:
[----:B------:R-:W-:Y:S05]  /*ad30*/  BRA `(.L_x_2545) ;  /* 0xffffffd000907947 */ /* 0x000fea000383ffff */
        .weak           $__internal_27_$__cuda_sm3x_div_rn_noftz_f32_slowpath
        .type           $__internal_27_$__cuda_sm3x_div_rn_noftz_f32_slowpath,@function
        .size           $__internal_27_$__cuda_sm3x_div_rn_noftz_f32_slowpath,(.L_x_37404 - $__internal_27_$__cuda_sm3x_div_rn_noftz_f32_slowpath)
$__internal_27_$__cuda_sm3x_div_rn_noftz_f32_slowpath:
        /* <DEDUP_REMOVED lines=34> */
.L_x_2547:
[----:B------:R-:W-:Y:S01]  /*af60*/  LEA R40, R37, 0xc0800000, 0x17 ;  /* 0xc080000025287811 */ /* 0x000fe200078eb8ff */
[----:B------:R-:W-:Y:S01]  /*af70*/  BSSY.RECONVERGENT B2, `(.L_x_2552) ;  /* 0x0000036000027945 */ /* 0x000fe20003800200 */
[----:B------:R-:W-:-:S03]  /*af80*/  IADD3 R42, PT, PT, R42, -0x7f, RZ ;  /* 0xffffff812a2a7810 */ /* 0x000fc60007ffe0ff */
        /* <DEDUP_REMOVED lines=48> */
.L_x_2554:
[----:B------:R-:W-:-:S04]  /*b290*/  LOP3.LUT R10, R10, 0x80000000, RZ, 0xc0, !PT ;  /* 0x800000000a0a7812 */ /* 0x000fc800078ec0ff */
[----:B------:R-:W-:Y:S01]  /*b2a0*/  LOP3.LUT R10, R10, 0x7f800000, RZ, 0xfc, !PT ;  /* 0x7f8000000a0a7812 */ /* 0x000fe200078efcff */
[----:B------:R-:W-:Y:S06]  /*b2b0*/  BRA `(.L_x_2555) ;  /* 0x0000000000047947 */ /* 0x000fec0003800000 */
.L_x_2553:
[----:B------:R-:W-:-:S07]  /*b2c0*/  IMAD R10, R43, 0x800000, R10 ;  /* 0x008000002b0a7824 */ /* 0x000fce00078e020a */
.L_x_2555:
[----:B------:R-:W-:Y:S05]  /*b2d0*/  BSYNC.RECONVERGENT B2 ;  /* 0x0000000000027941 */ /* 0x000fea0003800200 */
.L_x_2552:
[----:B------:R-:W-:Y:S05]  /*b2e0*/  BRA `(.L_x_2556) ;  /* 0x0000000000207947 */ /* 0x000fea0003800000 */
.L_x_2551:
[----:B------:R-:W-:-:S04]  /*b2f0*/  LOP3.LUT R10, R11, 0x80000000, R10, 0x48, !PT ;  /* 0x800000000b0a7812 */ /* 0x000fc800078e480a */
[----:B------:R-:W-:Y:S01]  /*b300*/  LOP3.LUT R10, R10, 0x7f800000, RZ, 0xfc, !PT ;  /* 0x7f8000000a0a7812 */ /* 0x000fe200078efcff */
[----:B------:R-:W-:Y:S06]  /*b310*/  BRA `(.L_x_2556) ;  /* 0x0000000000147947 */ /* 0x000fec0003800000 */
.L_x_2550:
[----:B------:R-:W-:Y:S01]  /*b320*/  LOP3.LUT R10, R11, 0x80000000, R10, 0x48, !PT ;  /* 0x800000000b0a7812 */ /* 0x000fe200078e480a */
[----:B------:R-:W-:Y:S06]  /*b330*/  BRA `(.L_x_2556) ;  /* 0x00000000000c7947 */ /* 0x000fec0003800000 */
.L_x_2549:
[----:B------:R-:W0:Y:S01]  /*b340*/  MUFU.RSQ R10, -QNAN ;  /* 0xffc00000000a7908 */ /* 0x000e220000001400 */
[----:B------:R-:W-:Y:S05]  /*b350*/  BRA `(.L_x_2556) ;  /* 0x0000000000047947 */ /* 0x000fea0003800000 */
.L_x_2548:
[----:B------:R-:W-:-:S07]  /*b360*/  FADD.FTZ R10, R10, R11 ;  /* 0x0000000b0a0a7221 */ /* 0x000fce0000010000 */
.L_x_2556:
[----:B------:R-:W-:Y:S05]  /*b370*/  BSYNC.RECONVERGENT B1 ;  /* 0x0000000000017941 */ /* 0x000fea0003800200 */
.L_x_2546:
[----:B------:R-:W-:Y:S01]  /*b380*/  HFMA2 R11, -RZ, RZ, 0, 0 ;  /* 0x00000000ff0b7431 */ /* 0x000fe200000001ff */
[----:B0-----:R-:W-:Y:S01]  /*b390*/  MOV R37, R10 ;  /* 0x0000000a00257202 */ /* 0x001fe20000000f00 */
[----:B------:R-:W-:-:S04]  /*b3a0*/  IMAD.MOV.U32 R10, RZ, RZ, R36 ;  /* 0x000000ffff0a7224 */ /* 0x000fc800078e0024 */
[----:B------:R-:W-:Y:S05]  /*b3b0*/  RET.REL.NODEC R10 `(_Z15SoftmaxWarpImplI22BroadcastScaleMaskLoadIffbLm4EiE11DirectStoreIffEfLi1ELi24ELi32ELi1ELb0EL9Algorithm0EEvT_T0_ll) ;  /* 0xffffff4c0a107950 */ /* 0x000fea0003c3ffff */
.L_x_2557:
        /* <DEDUP_REMOVED lines=12> */
.L_x_37404:


//--------------------- .text._Z15SoftmaxWarpImplI22BroadcastScaleMaskLoadIffbLm4EiE11DirectStoreIffEfLi1ELi23ELi32ELi1ELb1EL9Algorithm0EEvT_T0_ll --------------------------
	.section	.text._Z15SoftmaxWarpImplI22BroadcastScaleMaskLoadIffbLm4EiE11DirectStoreIffEfLi1ELi23ELi32ELi1ELb1EL9Algorithm0EEvT_T0_ll,"ax",@progbits
	.align	128
        .global         _Z15SoftmaxWarpImplI22BroadcastScaleMaskLoadIffbLm4EiE11DirectStoreIffEfLi1ELi23ELi32ELi1ELb1EL9Algorithm0EEvT_T0_ll
        .type           _Z15SoftmaxWarpImplI22BroadcastScaleMaskLoadIffbLm4EiE11DirectStoreIffEfLi1ELi23ELi32ELi1ELb1EL9Algorithm0EEvT_T0_ll,@function
        .size           _Z15SoftmaxWarpImplI22BroadcastScaleMaskLoadIffbLm4EiE11DirectStoreIffEfLi1ELi23ELi32ELi1ELb1EL9Algorithm0EEvT_T0_ll,(.L_x_37405 - _Z15SoftmaxWarpImplI22BroadcastScaleMaskLoadIffbLm4EiE11DirectStoreIffEfLi1ELi23ELi32ELi1ELb1EL9Algorithm0EEvT_T0_ll)
        .other          _Z15SoftmaxWarpImplI22BroadcastScaleMaskLoadIffbLm4EiE11DirectStoreIffEfLi1ELi23ELi32ELi1ELb1EL9Algorithm0EEvT_T0_ll,@"STO_CUDA_ENTRY STV_DEFAULT"
_Z15SoftmaxWarpImplI22BroadcastScaleMaskLoadIffbLm4EiE11DirectStoreIffEfLi1ELi23ELi32ELi1ELb1EL9Algorithm0EEvT_T0_ll:
.text._Z15SoftmaxWarpImplI22BroadcastScaleMaskLoadIffbLm4EiE11DirectStoreIffEfLi1ELi23ELi32ELi1ELb1EL9Algorithm0EEvT_T0_ll:
        /* <DEDUP_REMOVED lines=29> */
.L_x_2558:
        /* <DEDUP_REMOVED lines=23> */
.L_x_2653:
        /* <DEDUP_REMOVED lines=51> */
[----:B------:R1:W3:Y:S01]  /*0670*/  F2I.FTZ.U32.TRUNC.NTZ R9, R8 ;  /* 0x0000000800097305 */ /* 0x0002e2000021f000 */
[----:B------:R-:W-:-:S07]  /*0680*/  ISETP.GE.AND P5, PT, R6, RZ, PT ;  /* 0x000000ff0600720c */ /* 0x000fce0003fa6270 */
[----:B------:R-:W-:Y:S01]  /*0690*/  @P6 VIADD R4, R4, 0x1 ;  /* 0x0000000104046836 */ /* 0x000fe20000000000 */
[----:B------:R-:W-:Y:S01]  /*06a0*/  ISETP.NE.AND P6, PT, R17, RZ, PT ;  /* 0x000000ff1100720c */ /* 0x000fe20003fc5270 */
[----:B-1----:R-:W-:-:S03]  /*06b0*/  IMAD.MOV.U32 R8, RZ, RZ, RZ ;  /* 0x000000ffff087224 */ /* 0x002fc600078e00ff */
[----:B------:R-:W-:Y:S01]  /*06c0*/  MOV R14, R4 ;  /* 0x00000004000e7202 */ /* 0x000fe20000000f00 */
[----:B---3--:R-:W-:-:S04]  /*06d0*/  IMAD.MOV R6, RZ, RZ, -R9 ;  /* 0x000000ffff067224 */ /* 0x008fc800078e0a09 */
[----:B------:R-:W-:Y:S02]  /*06e0*/  @!P5 IMAD.MOV R14, RZ, RZ, -R14 ;  /* 0x000000ffff0ed224 */ /* 0x000fe400078e0a0e */
[----:B------:R-:W-:Y:S02]  /*06f0*/  IMAD R13, R6, R19, RZ ;  /* 0x00000013060d7224 */ /* 0x000fe400078e02ff */
[----:B------:R-:W-:Y:S02]  /*0700*/  @!P6 LOP3.LUT R14, RZ, R17, RZ, 0x33, !PT ;  /* 0x00000011ff0ee212 */ /* 0x000fe400078e33ff */
[----:B------:R-:W-:Y:S02]  /*0710*/  IMAD.HI.U32 R8, R9, R13, R8 ;  /* 0x0000000d09087227 */ /* 0x000fe400078e0008 */
[----:B------:R-:W-:-:S05]  /*0720*/  IADD3 R4, PT, PT, -R14, RZ, RZ ;  /* 0x000000ff0e047210 */ /* 0x000fca0007ffe1ff */
        /* <DEDUP_REMOVED lines=47> */
[----:B0-----:R-:W-:-:S08]  /*0a20*/  ISETP.NE.U32.AND P6, PT, R12, 0x1, PT ;  /* 0x000000010c00780c */ /* 0x001fd00003fc5070 */
[----:B------:R-:W-:Y:S02]  /*0a30*/  @!P5 LOP3.LUT R8, RZ, R10, RZ, 0x33, !PT ;  /* 0x0000000aff08d212 */ /* 0x000fe400078e33ff */
[----:B------:R-:W-:Y:S02]  /*0a40*/  ISETP.NE.AND.EX P5, PT, R13, RZ, PT, P6 ;  /* 0x000000ff0d00720c */ /* 0x000fe40003fa5360 */
[----:B--2---:R-:W-:Y:S01]  /*0a50*/  ISETP.NE.U32.AND P6, PT, R22, 0x1, PT ;  /* 0x000000011600780c */ /* 0x004fe20003fc5070 */
[----:B------:R-:W-:Y:S01]  /*0a60*/  IMAD.MOV R13, RZ, RZ, -R8 ;  /* 0x000000ffff0d7224 */ /* 0x000fe200078e0a08 */
        /* <DEDUP_REMOVED lines=21> */
.L_x_2561:
[----:B------:R-:W-:Y:S05]  /*0bc0*/  BSYNC.RECONVERGENT B1 ;  /* 0x0000000000017941 */ /* 0x000fea0003800200 */
.L_x_2560:
        /* <DEDUP_REMOVED lines=120> */
.L_x_2563:
[----:B------:R-:W-:Y:S05]  /*1350*/  BSYNC.RECONVERGENT B1 ;  /* 0x0000000000017941 */ /* 0x000fea0003800200 */
.L_x_2562:
        /* <DEDUP_REMOVED lines=121> */
.L_x_2565:
[----:B------:R-:W-:Y:S05]  /*1af0*/  BSYNC.RECONVERGENT B1 ;  /* 0x0000000000017941 */ /* 0x000fea0003800200 */
.L_x_2564:
        /* <DEDUP_REMOVED lines=122> */
.L_x_2567:
[----:B------:R-:W-:Y:S05]  /*22a0*/  BSYNC.RECONVERGENT B1 ;  /* 0x0000000000017941 */ /* 0x000fea0003800200 */
.L_x_2566:
        /* <DEDUP_REMOVED lines=18> */
[----:B0-----:R-:W-:Y:S01]  /*23d0*/  IMAD.MOV.U32 R14, RZ, RZ, RZ ;  /* 0x000000ffff0e7224 */ /* 0x001fe200078e00ff */
[----:B-1----:R-:W-:-:S05]  /*23e0*/  IADD3 R4, PT, PT, RZ, -R15, RZ ;  /* 0x8000000fff047210 */ /* 0x002fca0007ffe0ff */
[----:B------:R-:W-:Y:S01]  /*23f0*/  IMAD R19, R4, R17, RZ ;  /* 0x0000001104137224 */ /* 0x000fe200078e02ff */
[----:B------:R-:W-:-:S03]  /*2400*/  IABS R4, R5 ;  /* 0x0000000500047213 */ /* 0x000fc60000000000 */
[----:B------:R-:W-:-:S06]  /*2410*/  IMAD.HI.U32 R19, R15, R19, R14 ;  /* 0x000000130f137227 */ /* 0x000fcc00078e000e */
        /* <DEDUP_REMOVED lines=14> */
[----:B------:R0:W1:Y:S02]  /*2500*/  F2I.FTZ.U32.TRUNC.NTZ R15, R14 ;  /* 0x0000000e000f7305 */ /* 0x000064000021f000 */
[----:B------:R-:W-:-:S04]  /*2510*/  @P1 VIADD R0, R0, 0x1 ;  /* 0x0000000100001836 */ /* 0x000fc80000000000 */
[----:B------:R-:W-:Y:S02]  /*2520*/  IMAD.MOV.U32 R8, RZ, RZ, R0 ;  /* 0x000000ffff087224 */ /* 0x000fe400078e0000 */
[----:B------:R-:W3:Y:S01]  /*2530*/  LDC R0, c[0x0][0x3c0] ;  /* 0x0000f000ff007b82 */ /* 0x000ee20000000800 */
[----:B0-----:R-:W-:Y:S02]  /*2540*/  MOV R14, RZ ;  /* 0x000000ff000e7202 */ /* 0x001fe40000000f00 */
[----:B------:R-:W-:Y:S02]  /*2550*/  @!P3 IADD3 R8, PT, PT, -R8, RZ, RZ ;  /* 0x000000ff0808b210 */ /* 0x000fe40007ffe1ff */
[----:B------:R-:W-:Y:S01]  /*2560*/  @!P2 LOP3.LUT R8, RZ, R6, RZ, 0x33, !PT ;  /* 0x00000006ff08a212 */ /* 0x000fe200078e33ff */
[----:B-1----:R-:W-:-:S04]  /*2570*/  IMAD.MOV R10, RZ, RZ, -R15 ;  /* 0x000000ffff0a7224 */ /* 0x002fc800078e0a0f */
[----:B------:R-:W-:Y:S02]  /*2580*/  IMAD.MOV R4, RZ, RZ, -R8 ;  /* 0x000000ffff047224 */ /* 0x000fe400078e0a08 */
[----:B------:R-:W-:Y:S02]  /*2590*/  IMAD R21, R10, R19, RZ ;  /* 0x000000130a157224 */ /* 0x000fe400078e02ff */
[----:B------:R-:W-:Y:S02]  /*25a0*/  IMAD R17, R6, R4, R5 ;  /* 0x0000000406117224 */ /* 0x000fe400078e0205 */
[----:B------:R-:W-:-:S03]  /*25b0*/  IMAD.HI.U32 R21, R15, R21, R14 ;  /* 0x000000150f157227 */ /* 0x000fc600078e000e */
[----:B------:R-:W-:Y:S02]  /*25c0*/  IABS R6, R17 ;  /* 0x0000001100067213 */ /* 0x000fe40000000000 */
[----:B---3--:R-:W-:-:S03]  /*25d0*/  IABS R10, R0 ;  /* 0x00000000000a7213 */ /* 0x008fc60000000000 */
[----:B------:R-:W-:Y:S01]  /*25e0*/  IMAD.HI.U32 R4, R21, R6, RZ ;  /* 0x0000000615047227 */ /* 0x000fe200078e00ff */
[----:B------:R-:W-:-:S03]  /*25f0*/  ISETP.NE.AND P5, PT, R0, RZ, PT ;  /* 0x000000ff0000720c */ /* 0x000fc60003fa5270 */
        /* <DEDUP_REMOVED lines=20> */
[----:B------:R-:W-:-:S04]  /*2740*/  IMAD.MOV R4, RZ, RZ, -R10 ;  /* 0x000000ffff047224 */ /* 0x000fc800078e0a0a */
[----:B------:R-:W-:Y:S02]  /*2750*/  IMAD R19, R12, R4, R17 ;  /* 0x000000040c137224 */ /* 0x000fe400078e0211 */
[----:B------:R-:W-:-:S03]  /*2760*/  IMAD R17, R6, R21, RZ ;  /* 0x0000001506117224 */ /* 0x000fc600078e02ff */
[----:B------:R-:W-:Y:S01]  /*2770*/  IABS R6, R19 ;  /* 0x0000001300067213 */ /* 0x000fe20000000000 */
[----:B------:R-:W-:-:S06]  /*2780*/  IMAD.HI.U32 R17, R15, R17, R14 ;  /* 0x000000110f117227 */ /* 0x000fcc00078e000e */
[----:B------:R-:W-:Y:S02]  /*2790*/  IMAD.HI.U32 R4, R17, R6, RZ ;  /* 0x0000000611047227 */ /* 0x000fe400078e00ff */
[----:B------:R-:W0:Y:S03]  /*27a0*/  LDC.64 R16, c[0x0][0x398] ;  /* 0x0000e600ff107b82 */ /* 0x000e260000000a00 */
        /* <DEDUP_REMOVED lines=8> */
[----:B------:R-:W-:Y:S01]  /*2830*/  LOP3.LUT R6, R19, R0, RZ, 0x3c, !PT ;  /* 0x0000000013067212 */ /* 0x000fe200078e3cff */
[----:B------:R-:W0:Y:S03]  /*2840*/  LDC.64 R20, c[0x0][0x3a8] ;  /* 0x0000ea00ff147b82 */ /* 0x000e260000000a00 */
[----:B------:R-:W-:-:S07]  /*2850*/  ISETP.GE.AND P3, PT, R6, RZ, PT ;  /* 0x000000ff0600720c */ /* 0x000fce0003f66270 */
[----:B------:R-:W-:Y:S02]  /*2860*/  @P1 IADD3 R4, PT, PT, R4, 0x1, RZ ;  /* 0x0000000104041810 */ /* 0x000fe40007ffe0ff */
[----:B--2---:R-:W-:-:S04]  /*2870*/  ISETP.NE.U32.AND P1, PT, R22, 0x1, PT ;  /* 0x000000011600780c */ /* 0x004fc80003f25070 */
[----:B------:R-:W-:Y:S01]  /*2880*/  ISETP.NE.AND.EX P4, PT, R23, RZ, PT, P1 ;  /* 0x000000ff1700720c */ /* 0x000fe20003f85310 */
[----:B------:R-:W-:Y:S01]  /*2890*/  @!P3 IMAD.MOV R4, RZ, RZ, -R4 ;  /* 0x000000ffff04b224 */ /* 0x000fe200078e0a04 */
        /* <DEDUP_REMOVED lines=27> */
.L_x_2569:
[----:B------:R-:W-:Y:S05]  /*2a50*/  BSYNC.RECONVERGENT B1 ;  /* 0x0000000000017941 */ /* 0x000fea0003800200 */
.L_x_2568:
        /* <DEDUP_REMOVED lines=131> */
.L_x_2571:
[----:B------:R-:W-:Y:S05]  /*3290*/  BSYNC.RECONVERGENT B1 ;  /* 0x0000000000017941 */ /* 0x000fea0003800200 */
.L_x_2570:
        /* <DEDUP_REMOVED lines=71> */
[----:B------:R-:W-:Y:S01]  /*3710*/  IADD3 R4, PT, PT, -R12, RZ, RZ ;  /* 0x000000ff0c047210 */ /* 0x000fe20007ffe1ff */
[----:B------:R-:W0:Y:S01]  /*3720*/  LDC.64 R22, c[0x0][0x3a0] ;  /* 0x0000e800ff167b82 */ /* 0x000e220000000a00 */
[----:B------:R-:W-:-:S03]  /*3730*/  SEL R8, R8, RZ, P3 ;  /* 0x000000ff08087207 */ /* 0x000fc60001800000 */
        /* <DEDUP_REMOVED lines=18> */
[----:B-1----:R-:W-:-:S04]  /*3860*/  ISETP.NE.U32.AND P2, PT, R10, 0x1, PT ;  /* 0x000000010a00780c */ /* 0x002fc80003f45070 */
[----:B------:R-:W-:Y:S01]  /*3870*/  ISETP.NE.AND.EX P2, PT, R11, RZ, PT, P2 ;  /* 0x000000ff0b00720c */ /* 0x000fe20003f45320 */
[----:B------:R-:W-:Y:S01]  /*3880*/  IMAD R11, R8, UR36, RZ ;  /* 0x00000024080b7c24 */ /* 0x000fe2000f8e02ff */
        /* <DEDUP_REMOVED lines=24> */
.L_x_2573:
[----:B------:R-:W-:Y:S05]  /*3a10*/  BSYNC.RECONVERGENT B1 ;  /* 0x0000000000017941 */ /* 0x000fea0003800200 */
.L_x_2572:
        /* <DEDUP_REMOVED lines=13> */
[----:B------:R-:W3:Y:S07]  /*3af0*/  I2F.RP R0, R11 ;  /* 0x0000000b00007306 */ /* 0x000eee0000209400 */
        /* <DEDUP_REMOVED lines=8> */
[----:B------:R-:W-:Y:S01]  /*3b80*/  IMAD.HI.U32 R17, R7, R17, R6 ;  /* 0x0000001107117227 */ /* 0x000fe200078e0006 */
[----:B-1----:R-:W-:-:S05]  /*3b90*/  IABS R7, R14 ;  /* 0x0000000e00077213 */ /* 0x002fca0000000000 */
        /* <DEDUP_REMOVED lines=17> */
[----:B------:R-:W5:Y:S01]  /*3cb0*/  LDC R0, c[0x0][0x3c0] ;  /* 0x0000f000ff007b82 */ /* 0x000f620000000800 */
        /* <DEDUP_REMOVED lines=9> */
[----:B------:R-:W-:Y:S01]  /*3d50*/  IMAD.MOV.U32 R6, RZ, RZ, R4 ;  /* 0x000000ffff067224 */ /* 0x000fe200078e0004 */
[----:B-----5:R-:W-:-:S03]  /*3d60*/  IABS R7, R0 ;  /* 0x0000000000077213 */ /* 0x020fc60000000000 */
        /* <DEDUP_REMOVED lines=13> */
[----:B-1----:R-:W-:-:S05]  /*3e40*/  IADD3 R7, PT, PT, R16, 0xffffffe, RZ ;  /* 0x0ffffffe10077810 */ /* 0x002fca0007ffe0ff */
[----:B------:R-:W-:Y:S01]  /*3e50*/  @P2 VIADD R4, R4, 0x1 ;  /* 0x0000000104042836 */ /* 0x000fe20000000000 */
[----:B------:R-:W1:Y:S04]  /*3e60*/  F2I.FTZ.U32.TRUNC.NTZ R7, R7 ;  /* 0x0000000700077305 */ /* 0x000e68000021f000 */
[----:B------:R-:W-:-:S05]  /*3e70*/  MOV R12, R4 ;  /* 0x00000004000c7202 */ /* 0x000fca0000000f00 */
[----:B------:R-:W-:Y:S01]  /*3e80*/  @!P1 IMAD.MOV R12, RZ, RZ, -R12 ;  /* 0x000000ffff0c9224 */ /* 0x000fe200078e0a0c */
[----:B------:R-:W-:-:S04]  /*3e90*/  @!P3 LOP3.LUT R12, RZ, R14, RZ, 0x33, !PT ;  /* 0x0000000eff0cb212 */ /* 0x000fc800078e33ff */
[----:B------:R-:W-:Y:S01]  /*3ea0*/  IADD3 R4, PT, PT, -R12, RZ, RZ ;  /* 0x000000ff0c047210 */ /* 0x000fe20007ffe1ff */
[----:B-1----:R-:W-:-:S04]  /*3eb0*/  IMAD.MOV R6, RZ, RZ, -R7 ;  /* 0x000000ffff067224 */ /* 0x002fc800078e0a07 */
        /* <DEDUP_REMOVED lines=14> */
[----:B------:R-:W-:Y:S01]  /*3fa0*/  LOP3.LUT R6, R17, R0, RZ, 0x3c, !PT ;  /* 0x0000000011067212 */ /* 0x000fe200078e3cff */
[----:B------:R-:W1:Y:S03]  /*3fb0*/  LDC.64 R18, c[0x0][0x3a8] ;  /* 0x0000ea00ff127b82 */ /* 0x000e660000000a00 */
[----:B------:R-:W-:-:S07]  /*3fc0*/  ISETP.GE.AND P2, PT, R6, RZ, PT ;  /* 0x000000ff0600720c */ /* 0x000fce0003f46270 */
[----:B------:R-:W-:Y:S02]  /*3fd0*/  @P1 IADD3 R4, PT, PT, R4, 0x1, RZ ;  /* 0x0000000104041810 */ /* 0x000fe40007ffe0ff */
[----:B--2---:R-:W-:-:S04]  /*3fe0*/  ISETP.NE.U32.AND P1, PT, R22, 0x1, PT ;  /* 0x000000011600780c */ /* 0x004fc80003f25070 */
[----:B------:R-:W-:Y:S01]  /*3ff0*/  ISETP.NE.AND.EX P1, PT, R23, RZ, PT, P1 ;  /* 0x000000ff1700720c */ /* 0x000fe20003f25310 */
[----:B------:R-:W-:Y:S01]  /*4000*/  @!P2 IMAD.MOV R4, RZ, RZ, -R4 ;  /* 0x000000ffff04a224 */ /* 0x000fe200078e0a04 */
[----:B0-----:R-:W-:Y:S02]  /*4010*/  ISETP.NE.U32.AND P2, PT, R20, 0x1, PT ;  /* 0x000000011400780c */ /* 0x001fe40003f45070 */
[----:B------:R-:W-:Y:S02]  /*4020*/  @!P3 LOP3.LUT R4, RZ, R0, RZ, 0x33, !PT ;  /* 0x00000000ff04b212 */ /* 0x000fe400078e33ff */
[----:B------:R-:W-:Y:S02]  /*4030*/  SEL R6, R10, RZ, P1 ;  /* 0x000000ff0a067207 */ /* 0x000fe40000800000 */
[----:B----4-:R-:W-:Y:S01]  /*4040*/  ISETP.NE.U32.AND P1, PT, R24, 0x1, PT ;  /* 0x000000011800780c */ /* 0x010fe20003f25070 */
[----:B------:R-:W-:Y:S01]  /*4050*/  IMAD.MOV R11, RZ, RZ, -R4 ;  /* 0x000000ffff0b7224 */ /* 0x000fe200078e0a04 */
[----:B------:R-:W-:Y:S01]  /*4060*/  ISETP.NE.AND.EX P2, PT, R21, RZ, PT, P2 ;  /* 0x000000ff1500720c */ /* 0x000fe20003f45320 */
[----:B------:R-:W-:Y:S01]  /*4070*/  IMAD R6, R6, UR36, RZ ;  /* 0x0000002406067c24 */ /* 0x000fe2000f8e02ff */
[----:B------:R-:W-:Y:S01]  /*4080*/  ISETP.NE.AND.EX P1, PT, R25, RZ, PT, P1 ;  /* 0x000000ff1900720c */ /* 0x000fe20003f25310 */
[----:B------:R-:W-:Y:S01]  /*4090*/  IMAD R0, R0, R11, R17 ;  /* 0x0000000b00007224 */ /* 0x000fe200078e0211 */
[----:B-1----:R-:W-:-:S02]  /*40a0*/  ISETP.NE.U32.AND P3, PT, R18, 0x1, PT ;  /* 0x000000011200780c */ /* 0x002fc40003f65070 */
        /* <DEDUP_REMOVED lines=18> */
.L_x_2575:
[----:B------:R-:W-:Y:S05]  /*41d0*/  BSYNC.RECONVERGENT B1 ;  /* 0x0000000000017941 */ /* 0x000fea0003800200 */
.L_x_2574:
        /* <DEDUP_REMOVED lines=40> */
[----:B------:R-:W4:Y:S01]  /*4460*/  LDC R0, c[0x0][0x3c0] ;  /* 0x0000f000ff007b82 */ /* 0x000f220000000800 */
[----:B-1----:R-:W-:Y:S02]  /*4470*/  IMAD.MOV.U32 R6, RZ, RZ, RZ ;  /* 0x000000ffff067224 */ /* 0x002fe400078e00ff */
[----:B------:R-:W-:Y:S01]  /*4480*/  @!P3 IMAD.MOV R10, RZ, RZ, -R10 ;  /* 0x000000ffff0ab224 */ /* 0x000fe200078e0a0a */
[----:B------:R-:W-:Y:S02]  /*4490*/  @!P2 LOP3.LUT R10, RZ, R12, RZ, 0x33, !PT ;  /* 0x0000000cff0aa212 */ /* 0x000fe400078e33ff */
[----:B---3--:R-:W-:-:S03]  /*44a0*/  IADD3 R16, PT, PT, RZ, -R7, RZ ;  /* 0x80000007ff107210 */ /* 0x008fc60007ffe0ff */
[----:B------:R-:W-:Y:S02]  /*44b0*/  IMAD.MOV R4, RZ, RZ, -R10 ;  /* 0x000000ffff047224 */ /* 0x000fe400078e0a0a */
[----:B------:R-:W-:Y:S02]  /*44c0*/  IMAD R17, R16, R15, RZ ;  /* 0x0000000f10117224 */ /* 0x000fe400078e02ff */
[----:B------:R-:W-:Y:S02]  /*44d0*/  IMAD R11, R12, R4, R5 ;  /* 0x000000040c0b7224 */ /* 0x000fe400078e0205 */
[----:B------:R-:W-:-:S03]  /*44e0*/  IMAD.HI.U32 R17, R7, R17, R6 ;  /* 0x0000001107117227 */ /* 0x000fc600078e0006 */
[----:B------:R-:W-:-:S04]  /*44f0*/  IABS R4, R11 ;  /* 0x0000000b00047213 */ /* 0x000fc80000000000 */
[----:B------:R-:W-:Y:S02]  /*4500*/  MOV R6, R4 ;  /* 0x0000000400067202 */ /* 0x000fe40000000f00 */
        /* <DEDUP_REMOVED lines=28> */
[----:B------:R-:W-:Y:S01]  /*46d0*/  IMAD.HI.U32 R4, R11, R6, RZ ;  /* 0x000000060b047227 */ /* 0x000fe200078e00ff */
[----:B------:R-:W-:-:S03]  /*46e0*/  LOP3.LUT R11, R15, R0, RZ, 0x3c, !PT ;  /* 0x000000000f0b7212 */ /* 0x000fc600078e3cff */
[----:B------:R-:W-:Y:S01]  /*46f0*/  IMAD.MOV R7, RZ, RZ, -R4 ;  /* 0x000000ffff077224 */ /* 0x000fe200078e0a04 */
[----:B------:R-:W-:-:S03]  /*4700*/  ISETP.GE.AND P1, PT, R11, RZ, PT ;  /* 0x000000ff0b00720c */ /* 0x000fc60003f26270 */
        /* <DEDUP_REMOVED lines=9> */
[----:B--2---:R-:W-:-:S03]  /*47a0*/  ISETP.NE.U32.AND P2, PT, R18, 0x1, PT ;  /* 0x000000011200780c */ /* 0x004fc60003f45070 */
[----:B------:R-:W-:Y:S01]  /*47b0*/  @!P1 IMAD.MOV R4, RZ, RZ, -R4 ;  /* 0x000000ffff049224 */ /* 0x000fe200078e0a04 */
[----:B0-----:R-:W-:Y:S02]  /*47c0*/  ISETP.NE.U32.AND P1, PT, R20, 0x1, PT ;  /* 0x000000011400780c */ /* 0x001fe40003f25070 */
        /* <DEDUP_REMOVED lines=28> */
.L_x_2577:
[----:B------:R-:W-:Y:S05]  /*4990*/  BSYNC.RECONVERGENT B1 ;  /* 0x0000000000017941 */ /* 0x000fea0003800200 */
.L_x_2576:
        /* <DEDUP_REMOVED lines=88> */
[----:B------:R-:W-:Y:S01]  /*4f20*/  MOV R11, R18 ;  /* 0x00000012000b7202 */ /* 0x000fe20000000f00 */
[----:B------:R-:W0:Y:S01]  /*4f30*/  LDC.64 R14, c[0x0][0x3a8] ;  /* 0x0000ea00ff0e7b82 */ /* 0x000e220000000a00 */
[----:B------:R-:W-:-:S03]  /*4f40*/  SEL R5, R17, RZ, P5 ;  /* 0x000000ff11057207 */ /* 0x000fc60002800000 */
[----:B------:R-:W-:-:S04]  /*4f50*/  IMAD.HI.U32 R6, R6, R11, RZ ;  /* 0x0000000b06067227 */ /* 0x000fc800078e00ff */
[----:B------:R-:W-:Y:S01]  /*4f60*/  IMAD.MOV R4, RZ, RZ, -R6 ;  /* 0x000000ffff047224 */ /* 0x000fe200078e0a06 */
[----:B------:R-:W1:Y:S03]  /*4f70*/  LDC.64 R16, c[0x0][0x3a0] ;  /* 0x0000e800ff107b82 */ /* 0x000e660000000a00 */
[----:B------:R-:W-:-:S05]  /*4f80*/  IMAD R4, R21, R4, R11 ;  /* 0x0000000415047224 */ /* 0x000fca00078e020b */
[----:B------:R-:W-:-:S13]  /*4f90*/  ISETP.GT.U32.AND P5, PT, R21, R4, PT ;  /* 0x000000041500720c */ /* 0x000fda0003fa4070 */
[----:B------:R-:W-:Y:S01]  /*4fa0*/  @!P5 IADD3 R4, PT, PT, R4, -R21, RZ ;  /* 0x800000150404d210 */ /* 0x000fe20007ffe0ff */
[----:B------:R-:W-:-:S03]  /*4fb0*/  @!P5 VIADD R6, R6, 0x1 ;  /* 0x000000010606d836 */ /* 0x000fc60000000000 */
[----:B------:R-:W-:Y:S02]  /*4fc0*/  ISETP.GE.U32.AND P5, PT, R4, R21, PT ;  /* 0x000000150400720c */ /* 0x000fe40003fa6070 */
[----:B------:R-:W-:-:S11]  /*4fd0*/  LOP3.LUT R4, R19, R12, RZ, 0x3c, !PT ;  /* 0x0000000c13047212 */ /* 0x000fd600078e3cff */
[----:B------:R-:W-:Y:S01]  /*4fe0*/  @P5 VIADD R6, R6, 0x1 ;  /* 0x0000000106065836 */ /* 0x000fe20000000000 */
[----:B------:R-:W-:Y:S01]  /*4ff0*/  ISETP.GE.AND P5, PT, R4, RZ, PT ;  /* 0x000000ff0400720c */ /* 0x000fe20003fa6270 */
[----:B------:R-:W-:-:S04]  /*5000*/  IMAD R4, R7, UR36, RZ ;  /* 0x0000002407047c24 */ /* 0x000fc8000f8e02ff */
[----:B------:R-:W-:Y:S01]  /*5010*/  IMAD R5, R5, UR37, R4 ;  /* 0x0000002505057c24 */ /* 0x000fe2000f8e0204 */
[----:B------:R-:W-:-:S07]  /*5020*/  SHF.R.S64 R4, RZ, 0x1e, R0 ;  /* 0x0000001eff047819 */ /* 0x000fce0000001000 */
        /* <DEDUP_REMOVED lines=23> */
.L_x_2579:
[----:B------:R-:W-:Y:S05]  /*51a0*/  BSYNC.RECONVERGENT B1 ;  /* 0x0000000000017941 */ /* 0x000fea0003800200 */
.L_x_2578:
        /* <DEDUP_REMOVED lines=123> */
.L_x_2581:
[----:B------:R-:W-:Y:S05]  /*5960*/  BSYNC.RECONVERGENT B1 ;  /* 0x0000000000017941 */ /* 0x000fea0003800200 */
.L_x_2580:
        /* <DEDUP_REMOVED lines=31> */
[----:B-1----:R-:W-:-:S04]  /*5b60*/  IMAD.MOV R4, RZ, RZ, -R5 ;  /* 0x000000ffff047224 */ /* 0x002fc800078e0a05 */
[----:B------:R-:W-:Y:S02]  /*5b70*/  IMAD R17, R4, R7, RZ ;  /* 0x0000000704117224 */ /* 0x000fe400078e02ff */
[----:B------:R-:W-:-:S05]  /*5b80*/  HFMA2 R4, -RZ, RZ, 0, 0 ;  /* 0x00000000ff047431 */ /* 0x000fca00000001ff */
        /* <DEDUP_REMOVED lines=37> */
[----:B0-----:R-:W0:Y:S10]  /*5de0*/  MUFU.RCP R15, R15 ;  /* 0x0000000f000f7308 */ /* 0x001e340000001000 */
[----:B------:R-:W-:-:S02]  /*5df0*/  @P4 IADD3 R4, PT, PT, R4, 0x1, RZ ;  /* 0x0000000104044810 */ /* 0x000fc40007ffe0ff */
[----:B------:R-:W-:-:S03]  /*5e00*/  ISETP.GE.AND P4, PT, R5, RZ, PT ;  /* 0x000000ff0500720c */ /* 0x000fc60003f86270 */
[----:B------:R-:W-:Y:S01]  /*5e10*/  IMAD.MOV.U32 R19, RZ, RZ, R4 ;  /* 0x000000ffff137224 */ /* 0x000fe200078e0004 */
[----:B0-----:R-:W-:-:S09]  /*5e20*/  IADD3 R5, PT, PT, R15, 0xffffffe, RZ ;  /* 0x0ffffffe0f057810 */ /* 0x001fd20007ffe0ff */
[----:B------:R-:W-:Y:S01]  /*5e30*/  @!P4 IMAD.MOV R19, RZ, RZ, -R19 ;  /* 0x000000ffff13c224 */ /* 0x000fe200078e0a13 */
[----:B------:R-:W-:Y:S01]  /*5e40*/  ISETP.NE.AND P4, PT, R11, RZ, PT ;  /* 0x000000ff0b00720c */ /* 0x000fe20003f85270 */
[----:B------:R-:W0:-:S12]  /*5e50*/  F2I.FTZ.U32.TRUNC.NTZ R5, R5 ;  /* 0x0000000500057305 */ /* 0x000e18000021f000 */
[----:B------:R-:W-:Y:S02]  /*5e60*/  @!P4 LOP3.LUT R19, RZ, R11, RZ, 0x33, !PT ;  /* 0x0000000bff13c212 */ /* 0x000fe400078e33ff */
[----:B-1----:R-:W-:Y:S01]  /*5e70*/  ISETP.NE.U32.AND P4, PT, R6, 0x1, PT ;  /* 0x000000010600780c */ /* 0x002fe20003f85070 */
[----:B0-----:R-:W-:Y:S02]  /*5e80*/  IMAD.MOV R23, RZ, RZ, -R5 ;  /* 0x000000ffff177224 */ /* 0x001fe400078e0a05 */
[----:B------:R-:W-:Y:S01]  /*5e90*/  IMAD.MOV R4, RZ, RZ, -R19 ;  /* 0x000000ffff047224 */ /* 0x000fe200078e0a13 */
[----:B------:R-:W-:-:S03]  /*5ea0*/  ISETP.NE.AND.EX P4, PT, R7, RZ, PT, P4 ;  /* 0x000000ff0700720c */ /* 0x000fc60003f85340 */
[----:B------:R-:W-:Y:S01]  /*5eb0*/  IMAD R21, R11, R4, R14 ;  /* 0x000000040b157224 */ /* 0x000fe200078e020e */
[----:B------:R-:W-:Y:S01]  /*5ec0*/  MOV R11, R23 ;  /* 0x00000017000b7202 */ /* 0x000fe20000000f00 */
[----:B------:R-:W0:Y:S01]  /*5ed0*/  LDC.64 R14, c[0x0][0x398] ;  /* 0x0000e600ff0e7b82 */ /* 0x000e220000000a00 */
[----:B------:R-:W-:Y:S01]  /*5ee0*/  IMAD.MOV.U32 R4, RZ, RZ, RZ ;  /* 0x000000ffff047224 */ /* 0x000fe200078e00ff */
[----:B------:R-:W-:Y:S02]  /*5ef0*/  SEL R17, R17, RZ, P4 ;  /* 0x000000ff11117207 */ /* 0x000fe40002000000 */
[----:B------:R-:W-:-:S04]  /*5f00*/  IMAD R11, R11, R38, RZ ;  /* 0x000000260b0b7224 */ /* 0x000fc800078e02ff */
[----:B------:R-:W-:Y:S01]  /*5f10*/  IMAD.HI.U32 R4, R5, R11, R4 ;  /* 0x0000000b05047227 */ /* 0x000fe200078e0004 */
[----:B------:R-:W-:-:S05]  /*5f20*/  IABS R5, R21 ;  /* 0x0000001500057213 */ /* 0x000fca0000000000 */
[----:B------:R-:W-:-:S04]  /*5f30*/  IMAD.HI.U32 R4, R4, R5, RZ ;  /* 0x0000000504047227 */ /* 0x000fc800078e00ff */
[----:B------:R-:W-:-:S04]  /*5f40*/  IMAD.MOV R6, RZ, RZ, -R4 ;  /* 0x000000ffff067224 */ /* 0x000fc800078e0a04 */
[----:B------:R-:W-:Y:S01]  /*5f50*/  IMAD R5, R38, R6, R5 ;  /* 0x0000000626057224 */ /* 0x000fe200078e0205 */
[----:B0-----:R-:W-:Y:S01]  /*5f60*/  ISETP.NE.U32.AND P4, PT, R14, 0x1, PT ;  /* 0x000000010e00780c */ /* 0x001fe20003f85070 */
[----:B------:R-:W0:Y:S03]  /*5f70*/  LDC.64 R6, c[0x0][0x3a0] ;  /* 0x0000e800ff067b82 */ /* 0x000e260000000a00 */
[----:B------:R-:W-:-:S04]  /*5f80*/  ISETP.NE.AND.EX P4, PT, R15, RZ, PT, P4 ;  /* 0x000000ff0f00720c */ /* 0x000fc80003f85340 */
[----:B------:R-:W-:Y:S01]  /*5f90*/  SEL R11, R19, RZ, P4 ;  /* 0x000000ff130b7207 */ /* 0x000fe20002000000 */
[----:B------:R-:W1:Y:S01]  /*5fa0*/  LDC.64 R14, c[0x0][0x3a8] ;  /* 0x0000ea00ff0e7b82 */ /* 0x000e620000000a00 */
        /* <DEDUP_REMOVED lines=33> */
.L_x_2583:
[----:B------:R-:W-:Y:S05]  /*61c0*/  BSYNC.RECONVERGENT B1 ;  /* 0x0000000000017941 */ /* 0x000fea0003800200 */
.L_x_2582:
        /* <DEDUP_REMOVED lines=32> */
[----:B0-----:R-:W-:Y:S02]  /*63d0*/  IADD3 R4, PT, PT, R6, 0xffffffe, RZ ;  /* 0x0ffffffe06047810 */ /* 0x001fe40007ffe0ff */
[----:B------:R-:W0:Y:S02]  /*63e0*/  LDC R6, c[0x0][0x3c0] ;  /* 0x0000f000ff067b82 */ /* 0x000e240000000800 */
[----:B------:R1:W2:Y:S01]  /*63f0*/  F2I.FTZ.U32.TRUNC.NTZ R5, R4 ;  /* 0x0000000400057305 */ /* 0x0002a2000021f000 */
[----:B------:R-:W-:Y:S01]  /*6400*/  @P3 VIADD R11, R11, 0x1 ;  /* 0x000000010b0b3836 */ /* 0x000fe20000000000 */
[----:B------:R-:W-:-:S05]  /*6410*/  ISETP.NE.AND P3, PT, R17, RZ, PT ;  /* 0x000000ff1100720c */ /* 0x000fca0003f65270 */
[----:B------:R-:W-:Y:S02]  /*6420*/  @!P4 IMAD.MOV R11, RZ, RZ, -R11 ;  /* 0x000000ffff0bc224 */ /* 0x000fe400078e0a0b */
[----:B-1----:R-:W-:-:S06]  /*6430*/  IMAD.MOV.U32 R4, RZ, RZ, RZ ;  /* 0x000000ffff047224 */ /* 0x002fcc00078e00ff */
[----:B------:R-:W-:Y:S02]  /*6440*/  @!P3 LOP3.LUT R11, RZ, R17, RZ, 0x33, !PT ;  /* 0x00000011ff0bb212 */ /* 0x000fe400078e33ff */
[----:B--2---:R-:W-:-:S03]  /*6450*/  IADD3 R19, PT, PT, RZ, -R5, RZ ;  /* 0x80000005ff137210 */ /* 0x004fc60007ffe0ff */
[----:B------:R-:W-:Y:S01]  /*6460*/  IMAD.MOV R15, RZ, RZ, -R11 ;  /* 0x000000ffff0f7224 */ /* 0x000fe200078e0a0b */
[----:B0-----:R-:W-:-:S03]  /*6470*/  IABS R21, R6 ;  /* 0x0000000600157213 */ /* 0x001fc60000000000 */
[----:B------:R-:W-:Y:S02]  /*6480*/  IMAD R14, R17, R15, R0 ;  /* 0x0000000f110e7224 */ /* 0x000fe400078e0200 */
[----:B------:R-:W-:-:S03]  /*6490*/  IMAD R15, R19, R20, RZ ;  /* 0x00000014130f7224 */ /* 0x000fc600078e02ff */
[----:B------:R-:W-:Y:S01]  /*64a0*/  IABS R12, R14 ;  /* 0x0000000e000c7213 */ /* 0x000fe20000000000 */
[----:B------:R-:W-:-:S03]  /*64b0*/  IMAD.HI.U32 R4, R5, R15, R4 ;  /* 0x0000000f05047227 */ /* 0x000fc600078e0004 */
        /* <DEDUP_REMOVED lines=16> */
[----:B------:R-:W-:-:S05]  /*65c0*/  MOV R17, R4 ;  /* 0x0000000400117202 */ /* 0x000fca0000000f00 */
[----:B------:R-:W-:-:S04]  /*65d0*/  @!P4 IMAD.MOV R17, RZ, RZ, -R17 ;  /* 0x000000ffff11c224 */ /* 0x000fc800078e0a11 */
[----:B------:R-:W-:-:S04]  /*65e0*/  @!P3 LOP3.LUT R17, RZ, R7, RZ, 0x33, !PT ;  /* 0x00000007ff11b212 */ /* 0x000fc800078e33ff */
[----:B------:R-:W-:Y:S01]  /*65f0*/  IADD3 R4, PT, PT, -R17, RZ, RZ ;  /* 0x000000ff11047210 */ /* 0x000fe20007ffe1ff */
[----:B0-----:R-:W-:-:S04]  /*6600*/  IMAD.MOV R12, RZ, RZ, -R5 ;  /* 0x000000ffff0c7224 */ /* 0x001fc800078e0a05 */
[----:B------:R-:W-:Y:S02]  /*6610*/  IMAD R19, R7, R4, R14 ;  /* 0x0000000407137224 */ /* 0x000fe400078e020e */
[----:B------:R-:W-:Y:S02]  /*6620*/  IMAD R7, R12, R21, RZ ;  /* 0x000000150c077224 */ /* 0x000fe400078e02ff */
[----:B------:R-:W-:Y:S01]  /*6630*/  IMAD.MOV.U32 R4, RZ, RZ, RZ ;  /* 0x000000ffff047224 */ /* 0x000fe200078e00ff */
[----:B------:R-:W-:-:S03]  /*6640*/  IABS R12, R19 ;  /* 0x00000013000c7213 */ /* 0x000fc60000000000 */
[----:B------:R-:W-:Y:S02]  /*6650*/  IMAD.HI.U32 R7, R5, R7, R4 ;  /* 0x0000000705077227 */ /* 0x000fe400078e0004 */
[----:B------:R-:W0:Y:S04]  /*6660*/  LDC.64 R4, c[0x0][0x390] ;  /* 0x0000e400ff047b82 */ /* 0x000e280000000a00 */
[----:B------:R-:W-:-:S04]  /*6670*/  IMAD.HI.U32 R7, R7, R12, RZ ;  /* 0x0000000c07077227 */ /* 0x000fc800078e00ff */
[----:B------:R-:W-:-:S04]  /*6680*/  IMAD.MOV R15, RZ, RZ, -R7 ;  /* 0x000000ffff0f7224 */ /* 0x000fc800078e0a07 */
[C---:B------:R-:W-:Y:S02]  /*6690*/  IMAD R12, R21.reuse, R15, R12 ;  /* 0x0000000f150c7224 */ /* 0x040fe400078e020c */
[----:B------:R-:W1:Y:S03]  /*66a0*/  LDC.64 R14, c[0x0][0x3a0] ;  /* 0x0000e800ff0e7b82 */ /* 0x000e660000000a00 */
        /* <DEDUP_REMOVED lines=41> */
.L_x_2585:
[----:B------:R-:W-:Y:S05]  /*6940*/  BSYNC.RECONVERGENT B1 ;  /* 0x0000000000017941 */ /* 0x000fea0003800200 */
.L_x_2584:
        /* <DEDUP_REMOVED lines=35> */
[----:B------:R1:W2:Y:S02]  /*6b80*/  F2I.FTZ.U32.TRUNC.NTZ R5, R4 ;  /* 0x0000000400057305 */ /* 0x0002a4000021f000 */
[----:B------:R-:W-:-:S06]  /*6b90*/  @P3 VIADD R12, R12, 0x1 ;  /* 0x000000010c0c3836 */ /* 0x000fcc0000000000 */
[----:B------:R-:W-:Y:S01]  /*6ba0*/  @!P2 IMAD.MOV R12, RZ, RZ, -R12 ;  /* 0x000000ffff0ca224 */ /* 0x000fe200078e0a0c */
[----:B------:R-:W-:Y:S01]  /*6bb0*/  @!P4 LOP3.LUT R12, RZ, R15, RZ, 0x33, !PT ;  /* 0x0000000fff0cc212 */ /* 0x000fe200078e33ff */
[----:B-1----:R-:W-:-:S04]  /*6bc0*/  IMAD.MOV.U32 R4, RZ, RZ, RZ ;  /* 0x000000ffff047224 */ /* 0x002fc800078e00ff */
[----:B------:R-:W-:Y:S01]  /*6bd0*/  IMAD.MOV R7, RZ, RZ, -R12 ;  /* 0x000000ffff077224 */ /* 0x000fe200078e0a0c */
[----:B--2---:R-:W-:-:S03]  /*6be0*/  IADD3 R17, PT, PT, RZ, -R5, RZ ;  /* 0x80000005ff117210 */ /* 0x004fc60007ffe0ff */
        /* <DEDUP_REMOVED lines=32> */
[----:B------:R-:W-:-:S03]  /*6df0*/  IMAD.HI.U32 R7, R5, R7, R4 ;  /* 0x0000000705077227 */ /* 0x000fc600078e0004 */
[----:B------:R-:W2:Y:S03]  /*6e00*/  LDC.64 R4, c[0x0][0x390] ;  /* 0x0000e400ff047b82 */ /* 0x000ea60000000a00 */
[----:B------:R-:W-:-:S04]  /*6e10*/  IMAD.HI.U32 R17, R7, R6, RZ ;  /* 0x0000000607117227 */ /* 0x000fc800078e00ff */
[----:B------:R-:W-:-:S04]  /*6e20*/  IMAD.MOV R7, RZ, RZ, -R17 ;  /* 0x000000ffff077224 */ /* 0x000fc800078e0a11 */
[----:B------:R-:W-:-:S05]  /*6e30*/  IMAD R6, R21, R7, R6 ;  /* 0x0000000715067224 */ /* 0x000fca00078e0206 */
[----:B------:R-:W-:Y:S02]  /*6e40*/  ISETP.GT.U32.AND P3, PT, R21, R6, PT ;  /* 0x000000061500720c */ /* 0x000fe40003f64070 */
[----:B--2---:R-:W-:Y:S02]  /*6e50*/  ISETP.NE.U32.AND P2, PT, R4, 0x1, PT ;  /* 0x000000010400780c */ /* 0x004fe40003f45070 */
[----:B------:R-:W-:Y:S02]  /*6e60*/  LOP3.LUT R4, R38, R11, RZ, 0x3c, !PT ;  /* 0x0000000b26047212 */ /* 0x000fe400078e3cff */
[----:B------:R-:W-:-:S07]  /*6e70*/  ISETP.NE.AND.EX P2, PT, R5, RZ, PT, P2 ;  /* 0x000000ff0500720c */ /* 0x000fce0003f45320 */
[----:B------:R-:W-:Y:S01]  /*6e80*/  @!P3 VIADD R17, R17, 0x1 ;  /* 0x000000011111b836 */ /* 0x000fe20000000000 */
[-C--:B------:R-:W-:Y:S02]  /*6e90*/  @!P3 IADD3 R6, PT, PT, R6, -R21.reuse, RZ ;  /* 0x800000150606b210 */ /* 0x080fe40007ffe0ff */
[----:B------:R-:W-:Y:S02]  /*6ea0*/  ISETP.GE.AND P3, PT, R4, RZ, PT ;  /* 0x000000ff0400720c */ /* 0x000fe40003f66270 */
[----:B------:R-:W-:Y:S02]  /*6eb0*/  ISETP.GE.U32.AND P4, PT, R6, R21, PT ;  /* 0x000000150600720c */ /* 0x000fe40003f86070 */
[----:B------:R-:W2:Y:S01]  /*6ec0*/  LDC.64 R6, c[0x0][0x398] ;  /* 0x0000e600ff067b82 */ /* 0x000ea20000000a00 */
[----:B------:R-:W-:Y:S02]  /*6ed0*/  SEL R12, R12, RZ, P2 ;  /* 0x000000ff0c0c7207 */ /* 0x000fe40001000000 */
[----:B-1----:R-:W-:-:S03]  /*6ee0*/  ISETP.NE.U32.AND P2, PT, R14, 0x1, PT ;  /* 0x000000010e00780c */ /* 0x002fc60003f45070 */
[----:B------:R-:W-:Y:S01]  /*6ef0*/  IMAD R5, R12, UR36, RZ ;  /* 0x000000240c057c24 */ /* 0x000fe2000f8e02ff */
[----:B------:R-:W-:-:S04]  /*6f00*/  ISETP.NE.AND.EX P2, PT, R15, RZ, PT, P2 ;  /* 0x000000ff0f00720c */ /* 0x000fc80003f45320 */
[----:B------:R-:W-:Y:S01]  /*6f10*/  @P4 VIADD R17, R17, 0x1 ;  /* 0x0000000111114836 */ /* 0x000fe20000000000 */
[----:B------:R-:W-:-:S04]  /*6f20*/  ISETP.NE.AND P4, PT, R11, RZ, PT ;  /* 0x000000ff0b00720c */ /* 0x000fc80003f85270 */
[----:B------:R-:W-:Y:S02]  /*6f30*/  @!P3 IADD3 R17, PT, PT, -R17, RZ, RZ ;  /* 0x000000ff1111b210 */ /* 0x000fe40007ffe1ff */
[----:B--2---:R-:W-:-:S07]  /*6f40*/  ISETP.NE.U32.AND P3, PT, R6, 0x1, PT ;  /* 0x000000010600780c */ /* 0x004fce0003f65070 */
[----:B------:R-:W-:Y:S02]  /*6f50*/  @!P4 LOP3.LUT R17, RZ, R11, RZ, 0x33, !PT ;  /* 0x0000000bff11c212 */ /* 0x000fe400078e33ff */
[----:B------:R-:W-:Y:S02]  /*6f60*/  ISETP.NE.AND.EX P3, PT, R7, RZ, PT, P3 ;  /* 0x000000ff0700720c */ /* 0x000fe40003f65330 */
[----:B0-----:R-:W-:Y:S01]  /*6f70*/  ISETP.NE.U32.AND P4, PT, R22, 0x1, PT ;  /* 0x000000011600780c */ /* 0x001fe20003f85070 */
[----:B------:R-:W-:Y:S01]  /*6f80*/  IMAD.MOV R6, RZ, RZ, -R17 ;  /* 0x000000ffff067224 */ /* 0x000fe200078e0a11 */
[----:B------:R-:W-:Y:S02]  /*6f90*/  SEL R4, R19, RZ, P3 ;  /* 0x000000ff13047207 */ /* 0x000fe40001800000 */
        /* <DEDUP_REMOVED lines=18> */
.L_x_2587:
[----:B------:R-:W-:Y:S05]  /*70c0*/  BSYNC.RECONVERGENT B1 ;  /* 0x0000000000017941 */ /* 0x000fea0003800200 */
.L_x_2586:
        /* <DEDUP_REMOVED lines=84> */
[----:B------:R-:W3:Y:S01]  /*7610*/  LDC.64 R6, c[0x0][0x398] ;  /* 0x0000e600ff067b82 */ /* 0x000ee20000000a00 */
[----:B------:R-:W-:-:S04]  /*7620*/  LOP3.LUT R21, R38, R11, RZ, 0x3c, !PT ;  /* 0x0000000b26157212 */ /* 0x000fc800078e3cff */
[----:B------:R-:W-:-:S06]  /*7630*/  ISETP.GE.AND P1, PT, R21, RZ, PT ;  /* 0x000000ff1500720c */ /* 0x000fcc0003f26270 */
[----:B------:R-:W-:Y:S01]  /*7640*/  @P2 VIADD R17, R17, 0x1 ;  /* 0x0000000111112836 */ /* 0x000fe20000000000 */
[----:B--2---:R-:W-:-:S04]  /*7650*/  ISETP.NE.U32.AND P2, PT, R4, 0x1, PT ;  /* 0x000000010400780c */ /* 0x004fc80003f45070 */
[----:B------:R-:W-:Y:S02]  /*7660*/  ISETP.NE.AND.EX P2, PT, R5, RZ, PT, P2 ;  /* 0x000000ff0500720c */ /* 0x000fe40003f45320 */
[----:B------:R-:W-:Y:S02]  /*7670*/  @!P1 IADD3 R17, PT, PT, -R17, RZ, RZ ;  /* 0x000000ff11119210 */ /* 0x000fe40007ffe1ff */
[----:B------:R-:W-:Y:S02]  /*7680*/  @!P3 LOP3.LUT R17, RZ, R11, RZ, 0x33, !PT ;  /* 0x0000000bff11b212 */ /* 0x000fe400078e33ff */
[----:B-1----:R-:W-:Y:S02]  /*7690*/  ISETP.NE.U32.AND P3, PT, R14, 0x1, PT ;  /* 0x000000010e00780c */ /* 0x002fe40003f65070 */
[----:B---3--:R-:W-:Y:S01]  /*76a0*/  ISETP.NE.U32.AND P1, PT, R6, 0x1, PT ;  /* 0x000000010600780c */ /* 0x008fe20003f25070 */
[----:B------:R-:W-:Y:S01]  /*76b0*/  IMAD.MOV R6, RZ, RZ, -R17 ;  /* 0x000000ffff067224 */ /* 0x000fe200078e0a11 */
[----:B------:R-:W-:-:S02]  /*76c0*/  SEL R12, R12, RZ, P2 ;  /* 0x000000ff0c0c7207 */ /* 0x000fc40001000000 */
[----:B------:R-:W-:Y:S01]  /*76d0*/  ISETP.NE.AND.EX P1, PT, R7, RZ, PT, P1 ;  /* 0x000000ff0700720c */ /* 0x000fe20003f25310 */
[----:B------:R-:W-:Y:S01]  /*76e0*/  IMAD R11, R11, R6, R38 ;  /* 0x000000060b0b7224 */ /* 0x000fe200078e0226 */
[----:B------:R-:W-:Y:S01]  /*76f0*/  ISETP.NE.AND.EX P3, PT, R15, RZ, PT, P3 ;  /* 0x000000ff0f00720c */ /* 0x000fe20003f65330 */
[----:B------:R-:W-:Y:S01]  /*7700*/  IMAD R5, R12, UR36, RZ ;  /* 0x000000240c057c24 */ /* 0x000fe2000f8e02ff */
[----:B0-----:R-:W-:Y:S02]  /*7710*/  ISETP.NE.U32.AND P2, PT, R24, 0x1, PT ;  /* 0x000000011800780c */ /* 0x001fe40003f45070 */
        /* <DEDUP_REMOVED lines=18> */
.L_x_2589:
[----:B------:R-:W-:Y:S05]  /*7840*/  BSYNC.RECONVERGENT B1 ;  /* 0x0000000000017941 */ /* 0x000fea0003800200 */
.L_x_2588:
        /* <DEDUP_REMOVED lines=67> */
[----:B-1----:R-:W-:Y:S01]  /*7c80*/  IMAD.MOV R4, RZ, RZ, -R5 ;  /* 0x000000ffff047224 */ /* 0x002fe200078e0a05 */
[----:B------:R-:W-:Y:S02]  /*7c90*/  ISETP.NE.AND P3, PT, R11, RZ, PT ;  /* 0x000000ff0b00720c */ /* 0x000fe40003f65270 */
        /* <DEDUP_REMOVED lines=19> */
[----:B--2---:R-:W-:-:S06]  /*7dd0*/  ISETP.NE.U32.AND P1, PT, R4, 0x1, PT ;  /* 0x000000010400780c */ /* 0x004fcc0003f25070 */
[----:B------:R-:W-:Y:S02]  /*7de0*/  @!P4 IADD3 R17, PT, PT, -R17, RZ, RZ ;  /* 0x000000ff1111c210 */ /* 0x000fe40007ffe1ff */
[----:B------:R-:W-:Y:S02]  /*7df0*/  ISETP.NE.AND.EX P4, PT, R5, RZ, PT, P1 ;  /* 0x000000ff0500720c */ /* 0x000fe40003f85310 */
[----:B------:R-:W-:Y:S02]  /*7e00*/  @!P3 LOP3.LUT R17, RZ, R11, RZ, 0x33, !PT ;  /* 0x0000000bff11b212 */ /* 0x000fe400078e33ff */
[----:B---3--:R-:W-:Y:S02]  /*7e10*/  ISETP.NE.U32.AND P2, PT, R6, 0x1, PT ;  /* 0x000000010600780c */ /* 0x008fe40003f45070 */
[----:B-1----:R-:W-:Y:S01]  /*7e20*/  ISETP.NE.U32.AND P1, PT, R14, 0x1, PT ;  /* 0x000000010e00780c */ /* 0x002fe20003f25070 */
[----:B------:R-:W-:Y:S01]  /*7e30*/  IMAD.MOV R6, RZ, RZ, -R17 ;  /* 0x000000ffff067224 */ /* 0x000fe200078e0a11 */
[----:B------:R-:W-:-:S02]  /*7e40*/  ISETP.NE.AND.EX P3, PT, R7, RZ, PT, P2 ;  /* 0x000000ff0700720c */ /* 0x000fc40003f65320 */
[----:B------:R-:W-:Y:S01]  /*7e50*/  SEL R12, R12, RZ, P4 ;  /* 0x000000ff0c0c7207 */ /* 0x000fe20002000000 */
[----:B------:R-:W-:Y:S01]  /*7e60*/  IMAD R11, R11, R6, R38 ;  /* 0x000000060b0b7224 */ /* 0x000fe200078e0226 */
[----:B------:R-:W-:Y:S02]  /*7e70*/  ISETP.NE.AND.EX P2, PT, R15, RZ, PT, P1 ;  /* 0x000000ff0f00720c */ /* 0x000fe40003f45310 */
        /* <DEDUP_REMOVED lines=20> */
.L_x_2591:
[----:B------:R-:W-:Y:S05]  /*7fc0*/  BSYNC.RECONVERGENT B1 ;  /* 0x0000000000017941 */ /* 0x000fea0003800200 */
.L_x_2590:
        /* <DEDUP_REMOVED lines=36> */
[----:B------:R1:W3:Y:S02]  /*8210*/  F2I.FTZ.U32.TRUNC.NTZ R5, R4 ;  /* 0x0000000400057305 */ /* 0x0002e4000021f000 */
[----:B------:R-:W-:-:S06]  /*8220*/  @P1 VIADD R12, R12, 0x1 ;  /* 0x000000010c0c1836 */ /* 0x000fcc0000000000 */
[----:B------:R-:W-:Y:S01]  /*8230*/  @!P3 IMAD.MOV R12, RZ, RZ, -R12 ;  /* 0x000000ffff0cb224 */ /* 0x000fe200078e0a0c */
[----:B------:R-:W-:Y:S01]  /*8240*/  @!P2 LOP3.LUT R12, RZ, R15, RZ, 0x33, !PT ;  /* 0x0000000fff0ca212 */ /* 0x000fe200078e33ff */
[----:B-1----:R-:W-:-:S04]  /*8250*/  IMAD.MOV.U32 R4, RZ, RZ, RZ ;  /* 0x000000ffff047224 */ /* 0x002fc800078e00ff */
[----:B------:R-:W-:Y:S01]  /*8260*/  IMAD.MOV R7, RZ, RZ, -R12 ;  /* 0x000000ffff077224 */ /* 0x000fe200078e0a0c */
[----:B---3--:R-:W-:-:S03]  /*8270*/  IADD3 R17, PT, PT, RZ, -R5, RZ ;  /* 0x80000005ff117210 */ /* 0x008fc60007ffe0ff */
[----:B------:R-:W-:Y:S02]  /*8280*/  IMAD R15, R15, R7, R0 ;  /* 0x000000070f0f7224 */ /* 0x000fe400078e0200 */
[----:B------:R-:W-:Y:S01]  /*8290*/  IMAD R7, R17, R28, RZ ;  /* 0x0000001c11077224 */ /* 0x000fe200078e02ff */
[----:B0-----:R-:W-:Y:S02]  /*82a0*/  IABS R21, R11 ;  /* 0x0000000b00157213 */ /* 0x001fe40000000000 */
[----:B------:R-:W-:Y:S01]  /*82b0*/  IABS R14, R15 ;  /* 0x0000000f000e7213 */ /* 0x000fe20000000000 */
[----:B------:R-:W-:Y:S01]  /*82c0*/  IMAD.HI.U32 R4, R5, R7, R4 ;  /* 0x0000000705047227 */ /* 0x000fe200078e0004 */
[----:B------:R-:W-:Y:S01]  /*82d0*/  ISETP.NE.AND P5, PT, R11, RZ, PT ;  /* 0x000000ff0b00720c */ /* 0x000fe20003fa5270 */
        /* <DEDUP_REMOVED lines=12> */
[----:B------:R-:W-:-:S04]  /*83a0*/  LOP3.LUT R5, R15, R6, RZ, 0x3c, !PT ;  /* 0x000000060f057212 */ /* 0x000fc800078e3cff */
[----:B------:R-:W-:Y:S02]  /*83b0*/  ISETP.GE.AND P3, PT, R5, RZ, PT ;  /* 0x000000ff0500720c */ /* 0x000fe40003f66270 */
[----:B------:R-:W0:Y:S05]  /*83c0*/  F2I.FTZ.U32.TRUNC.NTZ R5, R14 ;  /* 0x0000000e00057305 */ /* 0x000e2a000021f000 */
[----:B------:R-:W-:-:S05]  /*83d0*/  @P1 VIADD R4, R4, 0x1 ;  /* 0x0000000104041836 */ /* 0x000fca0000000000 */
[----:B------:R-:W-:-:S05]  /*83e0*/  MOV R19, R4 ;  /* 0x0000000400137202 */ /* 0x000fca0000000f00 */
[----:B------:R-:W-:Y:S01]  /*83f0*/  @!P3 IMAD.MOV R19, RZ, RZ, -R19 ;  /* 0x000000ffff13b224 */ /* 0x000fe200078e0a13 */
[----:B------:R-:W-:Y:S01]  /*8400*/  @!P2 LOP3.LUT R19, RZ, R6, RZ, 0x33, !PT ;  /* 0x00000006ff13a212 */ /* 0x000fe200078e33ff */
[----:B0-----:R-:W-:-:S03]  /*8410*/  IMAD.MOV R4, RZ, RZ, -R5 ;  /* 0x000000ffff047224 */ /* 0x001fc600078e0a05 */
        /* <DEDUP_REMOVED lines=19> */
[----:B-1----:R-:W-:-:S04]  /*8550*/  ISETP.NE.U32.AND P1, PT, R4, 0x1, PT ;  /* 0x000000010400780c */ /* 0x002fc80003f25070 */
[----:B------:R-:W-:Y:S02]  /*8560*/  ISETP.NE.AND.EX P4, PT, R5, RZ, PT, P1 ;  /* 0x000000ff0500720c */ /* 0x000fe40003f85310 */
[----:B------:R-:W-:Y:S02]  /*8570*/  @!P3 IADD3 R17, PT, PT, -R17, RZ, RZ ;  /* 0x000000ff1111b210 */ /* 0x000fe40007ffe1ff */
[----:B------:R-:W-:Y:S02]  /*8580*/  @!P5 LOP3.LUT R17, RZ, R11, RZ, 0x33, !PT ;  /* 0x0000000bff11d212 */ /* 0x000fe400078e33ff */
[----:B0-----:R-:W-:Y:S02]  /*8590*/  ISETP.NE.U32.AND P1, PT, R14, 0x1, PT ;  /* 0x000000010e00780c */ /* 0x001fe40003f25070 */
[----:B---3--:R-:W-:Y:S01]  /*85a0*/  ISETP.NE.U32.AND P2, PT, R6, 0x1, PT ;  /* 0x000000010600780c */ /* 0x008fe20003f45070 */
[----:B------:R-:W-:Y:S01]  /*85b0*/  IMAD.MOV R6, RZ, RZ, -R17 ;  /* 0x000000ffff067224 */ /* 0x000fe200078e0a11 */
[----:B------:R-:W-:-:S02]  /*85c0*/  SEL R12, R12, RZ, P4 ;  /* 0x000000ff0c0c7207 */ /* 0x000fc40002000000 */
[----:B------:R-:W-:Y:S01]  /*85d0*/  ISETP.NE.AND.EX P3, PT, R7, RZ, PT, P2 ;  /* 0x000000ff0700720c */ /* 0x000fe20003f65320 */
[----:B------:R-:W-:Y:S01]  /*85e0*/  IMAD R11, R11, R6, R28 ;  /* 0x000000060b0b7224 */ /* 0x000fe200078e021c */
[----:B------:R-:W-:Y:S01]  /*85f0*/  ISETP.NE.AND.EX P2, PT, R15, RZ, PT, P1 ;  /* 0x000000ff0f00720c */ /* 0x000fe20003f45310 */
[----:B------:R-:W-:Y:S01]  /*8600*/  IMAD R5, R12, UR36, RZ ;  /* 0x000000240c057c24 */ /* 0x000fe2000f8e02ff */
        /* <DEDUP_REMOVED lines=19> */
.L_x_2593:
[----:B------:R-:W-:Y:S05]  /*8740*/  BSYNC.RECONVERGENT B1 ;  /* 0x0000000000017941 */ /* 0x000fea0003800200 */
.L_x_2592:
[C---:B------:R-:W-:Y:S01]  /*8750*/  VIADD R5, R53.reuse, 0x220 ;  /* 0x0000022035057836 */ /* 0x040fe20000000000 */
[C---:B------:R-:W-:Y:S01]  /*8760*/  IADD3 R11, PT, PT, R53.reuse, 0x2a0, RZ ;  /* 0x000002a0350b7810 */ /* 0x040fe20007ffe0ff */
[----:B------:R-:W-:Y:S01]  /*8770*/  VIADD R53, R53, 0x2c0 ;  /* 0x000002c035357836 */ /* 0x000fe20000000000 */
[-C--:B------:R-:W-:Y:S01]  /*8780*/  ISETP.GE.U32.AND P3, PT, R35, R2.reuse, PT ;  /* 0x000000022300720c */ /* 0x080fe20003f66070 */
[----:B------:R-:W-:Y:S01]  /*8790*/  BSSY.RECONVERGENT B1, `(.L_x_2594) ;  /* 0x0000084000017945 */ /* 0x000fe20003800200 */
[-C--:B------:R-:W-:Y:S01]  /*87a0*/  ISETP.GE.U32.AND P5, PT, R5, R2.reuse, PT ;  /* 0x000000020500720c */ /* 0x080fe20003fa6070 */
[----:B------:R-:W-:Y:S01]  /*87b0*/  IMAD.MOV.U32 R38, RZ, RZ, -0x800000 ;  /* 0xff800000ff267424 */ /* 0x000fe200078e00ff */
[-C--:B------:R-:W-:Y:S02]  /*87c0*/  ISETP.GE.U32.AND P2, PT, R33, R2.reuse, PT ;  /* 0x000000022100720c */ /* 0x080fe40003f46070 */
[----:B------:R-:W-:Y:S02]  /*87d0*/  ISETP.GE.AND.EX P5, PT, RZ, R3, PT, P5 ;  /* 0x00000003ff00720c */ /* 0x000fe40003fa6350 */
        /* <DEDUP_REMOVED lines=22> */
[----:B------:R-:W0:Y:S08]  /*8940*/  I2F.RP R4, R38 ;  /* 0x0000002600047306 */ /* 0x000e300000209400 */
[----:B------:R-:W1:Y:S08]  /*8950*/  F2I.FTZ.U32.TRUNC.NTZ R3, R3 ;  /* 0x0000000300037305 */ /* 0x000e70000021f000 */
[----:B0-----:R-:W-:Y:S01]  /*8960*/  MUFU.RCP R4, R4 ;  /* 0x0000000400047308 */ /* 0x001fe20000001000 */
[----:B-1----:R-:W-:-:S04]  /*8970*/  IMAD.MOV R2, RZ, RZ, -R3 ;  /* 0x000000ffff027224 */ /* 0x002fc800078e0a03 */
[----:B------:R-:W-:Y:S02]  /*8980*/  IMAD R5, R2, R7, RZ ;  /* 0x0000000702057224 */ /* 0x000fe400078e02ff */
[----:B------:R-:W-:-:S04]  /*8990*/  IMAD.MOV.U32 R2, RZ, RZ, RZ ;  /* 0x000000ffff027224 */ /* 0x000fc800078e00ff */
[----:B------:R-:W-:Y:S01]  /*89a0*/  IMAD.HI.U32 R5, R3, R5, R2 ;  /* 0x0000000503057227 */ /* 0x000fe200078e0002 */
[----:B------:R-:W-:Y:S02]  /*89b0*/  MOV R2, R12 ;  /* 0x0000000c00027202 */ /* 0x000fe40000000f00 */
[----:B------:R-:W0:Y:S03]  /*89c0*/  LDC R12, c[0x0][0x3c0] ;  /* 0x0000f000ff0c7b82 */ /* 0x000e260000000800 */
        /* <DEDUP_REMOVED lines=10> */
[----:B0-----:R-:W-:Y:S10]  /*8a70*/  MUFU.RCP R19, R19 ;  /* 0x0000001300137308 */ /* 0x001ff40000001000 */
[----:B------:R-:W-:Y:S01]  /*8a80*/  @P5 VIADD R14, R14, 0x1 ;  /* 0x000000010e0e5836 */ /* 0x000fe20000000000 */
[----:B------:R-:W-:Y:S01]  /*8a90*/  ISETP.GE.AND P5, PT, R2, RZ, PT ;  /* 0x000000ff0200720c */ /* 0x000fe20003fa6270 */
[----:B------:R-:W-:-:S04]  /*8aa0*/  VIADD R2, R4, 0xffffffe ;  /* 0x0ffffffe04027836 */ /* 0x000fc80000000000 */
        /* <DEDUP_REMOVED lines=24> */
[----:B------:R-:W-:-:S04]  /*8c30*/  VIADD R2, R19, 0xffffffe ;  /* 0x0ffffffe13027836 */ /* 0x000fc80000000000 */
[----:B------:R1:W2:Y:S04]  /*8c40*/  F2I.FTZ.U32.TRUNC.NTZ R3, R2 ;  /* 0x0000000200037305 */ /* 0x0002a8000021f000 */
[----:B------:R-:W-:Y:S01]  /*8c50*/  @!P5 IMAD.MOV R17, RZ, RZ, -R17 ;  /* 0x000000ffff11d224 */ /* 0x000fe200078e0a11 */
[----:B------:R-:W-:Y:S01]  /*8c60*/  ISETP.NE.AND P5, PT, R6, RZ, PT ;  /* 0x000000ff0600720c */ /* 0x000fe20003fa5270 */
[----:B-1----:R-:W-:Y:S02]  /*8c70*/  IMAD.MOV.U32 R2, RZ, RZ, RZ ;  /* 0x000000ffff027224 */ /* 0x002fe400078e00ff */
[----:B--2---:R-:W-:-:S10]  /*8c80*/  IMAD.MOV R19, RZ, RZ, -R3 ;  /* 0x000000ffff137224 */ /* 0x004fd400078e0a03 */
[----:B------:R-:W-:Y:S01]  /*8c90*/  @!P5 LOP3.LUT R17, RZ, R6, RZ, 0x33, !PT ;  /* 0x00000006ff11d212 */ /* 0x000fe200078e33ff */
[----:B------:R-:W-:Y:S01]  /*8ca0*/  IMAD R19, R19, R40, RZ ;  /* 0x0000002813137224 */ /* 0x000fe200078e02ff */
[----:B0-----:R-:W-:Y:S02]  /*8cb0*/  ISETP.NE.U32.AND P5, PT, R4, 0x1, PT ;  /* 0x000000010400780c */ /* 0x001fe40003fa5070 */
[----:B------:R-:W-:Y:S01]  /*8cc0*/  IADD3 R7, PT, PT, -R17, RZ, RZ ;  /* 0x000000ff11077210 */ /* 0x000fe20007ffe1ff */
[----:B------:R-:W-:Y:S01]  /*8cd0*/  IMAD.HI.U32 R38, R3, R19, R2 ;  /* 0x0000001303267227 */ /* 0x000fe200078e0002 */
[----:B------:R-:W-:-:S03]  /*8ce0*/  ISETP.NE.AND.EX P5, PT, R5, RZ, PT, P5 ;  /* 0x000000ff0500720c */ /* 0x000fc60003fa5350 */
[----:B------:R-:W-:Y:S01]  /*8cf0*/  IMAD R15, R6, R7, R15 ;  /* 0x00000007060f7224 */ /* 0x000fe200078e020f */
[----:B------:R-:W-:Y:S01]  /*8d00*/  SEL R14, R14, RZ, P5 ;  /* 0x000000ff0e0e7207 */ /* 0x000fe20002800000 */
[----:B------:R-:W0:Y:S03]  /*8d10*/  LDC.64 R6, c[0x0][0x398] ;  /* 0x0000e600ff067b82 */ /* 0x000e260000000a00 */
[----:B------:R-:W-:Y:S01]  /*8d20*/  IABS R3, R15 ;  /* 0x0000000f00037213 */ /* 0x000fe20000000000 */
[----:B------:R-:W-:-:S04]  /*8d30*/  IMAD R14, R14, UR36, RZ ;  /* 0x000000240e0e7c24 */ /* 0x000fc8000f8e02ff */
[----:B------:R-:W-:-:S05]  /*8d40*/  IMAD.HI.U32 R2, R38, R3, RZ ;  /* 0x0000000326027227 */ /* 0x000fca00078e00ff */
[----:B------:R-:W-:-:S05]  /*8d50*/  IADD3 R4, PT, PT, -R2, RZ, RZ ;  /* 0x000000ff02047210 */ /* 0x000fca0007ffe1ff */
[----:B------:R-:W-:Y:S02]  /*8d60*/  IMAD R3, R40, R4, R3 ;  /* 0x0000000428037224 */ /* 0x000fe400078e0203 */
[----:B------:R-:W1:Y:S01]  /*8d70*/  LDC.64 R4, c[0x0][0x3a0] ;  /* 0x0000e800ff047b82 */ /* 0x000e620000000a00 */
[----:B0-----:R-:W-:-:S04]  /*8d80*/  ISETP.NE.U32.AND P5, PT, R6, 0x1, PT ;  /* 0x000000010600780c */ /* 0x001fc80003fa5070 */
[----:B------:R-:W-:-:S04]  /*8d90*/  ISETP.NE.AND.EX P5, PT, R7, RZ, PT, P5 ;  /* 0x000000ff0700720c */ /* 0x000fc80003fa5350 */
[----:B------:R-:W-:Y:S02]  /*8da0*/  SEL R7, R17, RZ, P5 ;  /* 0x000000ff11077207 */ /* 0x000fe40002800000 */
[----:B------:R-:W-:-:S03]  /*8db0*/  ISETP.GT.U32.AND P5, PT, R40, R3, PT ;  /* 0x000000032800720c */ /* 0x000fc60003fa4070 */
[----:B------:R-:W-:-:S10]  /*8dc0*/  IMAD R7, R7, UR37, R14 ;  /* 0x0000002507077c24 */ /* 0x000fd4000f8e020e */
[----:B------:R-:W-:Y:S02]  /*8dd0*/  @!P5 IMAD.IADD R3, R3, 0x1, -R40 ;  /* 0x000000010303d824 */ /* 0x000fe400078e0a28 */
[----:B------:R-:W-:-:S03]  /*8de0*/  @!P5 VIADD R2, R2, 0x1 ;  /* 0x000000010202d836 */ /* 0x000fc60000000000 */
[----:B------:R-:W-:Y:S02]  /*8df0*/  ISETP.GE.U32.AND P5, PT, R3, R40, PT ;  /* 0x000000280300720c */ /* 0x000fe40003fa6070 */
[----:B------:R-:W-:-:S11]  /*8e00*/  LOP3.LUT R3, R15, R12, RZ, 0x3c, !PT ;  /* 0x0000000c0f037212 */ /* 0x000fd600078e3cff */
[----:B------:R-:W-:Y:S02]  /*8e10*/  @P5 IADD3 R2, PT, PT, R2, 0x1, RZ ;  /* 0x0000000102025810 */ /* 0x000fe40007ffe0ff */
[----:B------:R-:W-:-:S03]  /*8e20*/  ISETP.GE.AND P5, PT, R3, RZ, PT ;  /* 0x000000ff0300720c */ /* 0x000fc60003fa6270 */
[----:B------:R-:W-:Y:S02]  /*8e30*/  IMAD.MOV.U32 R6, RZ, RZ, R2 ;  /* 0x000000ffff067224 */ /* 0x000fe400078e0002 */
[----:B------:R-:W0:Y:S08]  /*8e40*/  LDC.64 R2, c[0x0][0x3a8] ;  /* 0x0000ea00ff027b82 */ /* 0x000e300000000a00 */
[----:B------:R-:W-:Y:S01]  /*8e50*/  @!P5 IMAD.MOV R6, RZ, RZ, -R6 ;  /* 0x000000ffff06d224 */ /* 0x000fe200078e0a06 */
[----:B------:R-:W-:-:S13]  /*8e60*/  ISETP.NE.AND P5, PT, R12, RZ, PT ;  /* 0x000000ff0c00720c */ /* 0x000fda0003fa5270 */
[----:B------:R-:W-:Y:S02]  /*8e70*/  @!P5 LOP3.LUT R6, RZ, R12, RZ, 0x33, !PT ;  /* 0x0000000cff06d212 */ /* 0x000fe400078e33ff */
[----:B-1----:R-:W-:Y:S02]  /*8e80*/  ISETP.NE.U32.AND P5, PT, R4, 0x1, PT ;  /* 0x000000010400780c */ /* 0x002fe40003fa5070 */
[----:B------:R-:W-:Y:S02]  /*8e90*/  SHF.R.S64 R4, RZ, 0x1e, R0 ;  /* 0x0000001eff047819 */ /* 0x000fe40000001000 */
[----:B------:R-:W-:Y:S02]  /*8ea0*/  ISETP.NE.AND.EX P5, PT, R5, RZ, PT, P5 ;  /* 0x000000ff0500720c */ /* 0x000fe40003fa5350 */
[C---:B------:R-:W-:Y:S02]  /*8eb0*/  IADD3 R5, PT, PT, -R6.reuse, RZ, RZ ;  /* 0x000000ff06057210 */ /* 0x040fe40007ffe1ff */
[----:B------:R-:W-:-:S02]  /*8ec0*/  SEL R6, R6, RZ, P5 ;  /* 0x000000ff06067207 */ /* 0x000fc40002800000 */
[----:B0-----:R-:W-:Y:S01]  /*8ed0*/  ISETP.NE.U32.AND P5, PT, R2, 0x1, PT ;  /* 0x000000010200780c */ /* 0x001fe20003fa5070 */
[----:B------:R-:W-:Y:S02]  /*8ee0*/  IMAD R12, R12, R5, R15 ;  /* 0x000000050c0c7224 */ /* 0x000fe400078e020f */
        /* <DEDUP_REMOVED lines=14> */
.L_x_2595:
[----:B------:R-:W-:Y:S05]  /*8fd0*/  BSYNC.RECONVERGENT B1 ;  /* 0x0000000000017941 */ /* 0x000fea0003800200 */
.L_x_2594:
        /* <DEDUP_REMOVED lines=35> */
[----:B------:R-:W-:Y:S02]  /*9210*/  LOP3.LUT R2, R0, R15, RZ, 0x3c, !PT ;  /* 0x0000000f00027212 */ /* 0x000fe400078e3cff */
[----:B------:R-:W0:Y:S02]  /*9220*/  F2I.FTZ.U32.TRUNC.NTZ R3, R3 ;  /* 0x0000000300037305 */ /* 0x000e24000021f000 */
[----:B------:R-:W-:Y:S01]  /*9230*/  ISETP.GE.AND P5, PT, R2, RZ, PT ;  /* 0x000000ff0200720c */ /* 0x000fe20003fa6270 */
[----:B------:R-:W-:-:S06]  /*9240*/  HFMA2 R2, -RZ, RZ, 0, 0 ;  /* 0x00000000ff027431 */ /* 0x000fcc00000001ff */
[----:B------:R-:W-:Y:S01]  /*9250*/  @P3 VIADD R5, R5, 0x1 ;  /* 0x0000000105053836 */ /* 0x000fe20000000000 */
[----:B------:R-:W-:-:S05]  /*9260*/  ISETP.NE.AND P3, PT, R15, RZ, PT ;  /* 0x000000ff0f00720c */ /* 0x000fca0003f65270 */
[----:B------:R-:W-:Y:S01]  /*9270*/  @!P5 IADD3 R5, PT, PT, -R5, RZ, RZ ;  /* 0x000000ff0505d210 */ /* 0x000fe20007ffe1ff */
[----:B0-----:R-:W-:-:S04]  /*9280*/  IMAD.MOV R17, RZ, RZ, -R3 ;  /* 0x000000ffff117224 */ /* 0x001fc800078e0a03 */
[----:B------:R-:W-:-:S03]  /*9290*/  IMAD R17, R17, R14, RZ ;  /* 0x0000000e11117224 */ /* 0x000fc600078e02ff */
[----:B------:R-:W-:Y:S01]  /*92a0*/  @!P3 LOP3.LUT R5, RZ, R15, RZ, 0x33, !PT ;  /* 0x0000000fff05b212 */ /* 0x000fe200078e33ff */
[----:B------:R-:W-:-:S04]  /*92b0*/  IMAD.HI.U32 R2, R3, R17, R2 ;  /* 0x0000001103027227 */ /* 0x000fc800078e0002 */
[----:B------:R-:W-:-:S04]  /*92c0*/  IMAD.MOV R7, RZ, RZ, -R5 ;  /* 0x000000ffff077224 */ /* 0x000fc800078e0a05 */
[----:B------:R-:W-:-:S05]  /*92d0*/  IMAD R15, R15, R7, R0 ;  /* 0x000000070f0f7224 */ /* 0x000fca00078e0200 */
        /* <DEDUP_REMOVED lines=10> */
[----:B------:R-:W-:-:S04]  /*9380*/  LOP3.LUT R3, R15, R4, RZ, 0x3c, !PT ;  /* 0x000000040f037212 */ /* 0x000fc800078e3cff */
[----:B------:R-:W-:Y:S02]  /*9390*/  ISETP.GE.AND P5, PT, R3, RZ, PT ;  /* 0x000000ff0300720c */ /* 0x000fe40003fa6270 */
[----:B0-----:R-:W-:-:S05]  /*93a0*/  IADD3 R14, PT, PT, R6, 0xffffffe, RZ ;  /* 0x0ffffffe060e7810 */ /* 0x001fca0007ffe0ff */
[----:B------:R-:W-:Y:S01]  /*93b0*/  @P3 VIADD R2, R2, 0x1 ;  /* 0x0000000102023836 */ /* 0x000fe20000000000 */
[----:B------:R-:W-:Y:S01]  /*93c0*/  ISETP.NE.AND P3, PT, R4, RZ, PT ;  /* 0x000000ff0400720c */ /* 0x000fe20003f65270 */
[----:B------:R-:W0:Y:S03]  /*93d0*/  F2I.FTZ.U32.TRUNC.NTZ R3, R14 ;  /* 0x0000000e00037305 */ /* 0x000e26000021f000 */
[----:B------:R-:W-:-:S05]  /*93e0*/  MOV R17, R2 ;  /* 0x0000000200117202 */ /* 0x000fca0000000f00 */
[----:B------:R-:W-:-:S04]  /*93f0*/  @!P5 IMAD.MOV R17, RZ, RZ, -R17 ;  /* 0x000000ffff11d224 */ /* 0x000fc800078e0a11 */
[----:B------:R-:W-:Y:S01]  /*9400*/  @!P3 LOP3.LUT R17, RZ, R4, RZ, 0x33, !PT ;  /* 0x00000004ff11b212 */ /* 0x000fe200078e33ff */
[----:B0-----:R-:W-:-:S03]  /*9410*/  IMAD.MOV R2, RZ, RZ, -R3 ;  /* 0x000000ffff027224 */ /* 0x001fc600078e0a03 */
[----:B------:R-:W-:-:S05]  /*9420*/  IADD3 R7, PT, PT, -R17, RZ, RZ ;  /* 0x000000ff11077210 */ /* 0x000fca0007ffe1ff */
        /* <DEDUP_REMOVED lines=19> */
[----:B------:R-:W-:-:S03]  /*9560*/  IMAD R15, R15, UR36, RZ ;  /* 0x000000240f0f7c24 */ /* 0x000fc6000f8e02ff */
[----:B------:R-:W-:Y:S02]  /*9570*/  ISETP.GE.AND P3, PT, R4, RZ, PT ;  /* 0x000000ff0400720c */ /* 0x000fe40003f66270 */
[----:B------:R-:W2:Y:S05]  /*9580*/  LDC.64 R4, c[0x0][0x3a0] ;  /* 0x0000e800ff047b82 */ /* 0x000eaa0000000a00 */
[----:B------:R-:W-:Y:S01]  /*9590*/  @P5 VIADD R14, R14, 0x1 ;  /* 0x000000010e0e5836 */ /* 0x000fe20000000000 */
[----:B------:R-:W-:-:S05]  /*95a0*/  ISETP.NE.AND P5, PT, R12, RZ, PT ;  /* 0x000000ff0c00720c */ /* 0x000fca0003fa5270 */
[----:B------:R-:W-:Y:S02]  /*95b0*/  @!P3 IADD3 R14, PT, PT, -R14, RZ, RZ ;  /* 0x000000ff0e0eb210 */ /* 0x000fe40007ffe1ff */
[----:B0-----:R-:W-:-:S04]  /*95c0*/  ISETP.NE.U32.AND P3, PT, R2, 0x1, PT ;  /* 0x000000010200780c */ /* 0x001fc80003f65070 */
[----:B------:R-:W-:Y:S02]  /*95d0*/  ISETP.NE.AND.EX P3, PT, R3, RZ, PT, P3 ;  /* 0x000000ff0300720c */ /* 0x000fe40003f65330 */
[----:B------:R-:W-:Y:S02]  /*95e0*/  @!P5 LOP3.LUT R14, RZ, R12, RZ, 0x33, !PT ;  /* 0x0000000cff0ed212 */ /* 0x000fe400078e33ff */
[----:B------:R-:W-:Y:S02]  /*95f0*/  SEL R2, R17, RZ, P3 ;  /* 0x000000ff11027207 */ /* 0x000fe40001800000 */
[----:B-1----:R-:W-:Y:S01]  /*9600*/  ISETP.NE.U32.AND P3, PT, R6, 0x1, PT ;  /* 0x000000010600780c */ /* 0x002fe20003f65070 */
[----:B------:R-:W-:Y:S01]  /*9610*/  IMAD.MOV R3, RZ, RZ, -R14 ;  /* 0x000000ffff037224 */ /* 0x000fe200078e0a0e */
[----:B--2---:R-:W-:Y:S01]  /*9620*/  ISETP.NE.U32.AND P5, PT, R4, 0x1, PT ;  /* 0x000000010400780c */ /* 0x004fe20003fa5070 */
[----:B------:R-:W-:Y:S01]  /*9630*/  IMAD R15, R2, UR37, R15 ;  /* 0x00000025020f7c24 */ /* 0x000fe2000f8e020f */
[----:B------:R-:W-:Y:S01]  /*9640*/  ISETP.NE.AND.EX P3, PT, R7, RZ, PT, P3 ;  /* 0x000000ff0700720c */ /* 0x000fe20003f65330 */
[----:B------:R-:W-:Y:S01]  /*9650*/  IMAD R12, R12, R3, R19 ;  /* 0x000000030c0c7224 */ /* 0x000fe200078e0213 */
[----:B------:R-:W-:-:S02]  /*9660*/  ISETP.NE.AND.EX P5, PT, R5, RZ, PT, P5 ;  /* 0x000000ff0500720c */ /* 0x000fc40003fa5350 */
[----:B------:R-:W-:Y:S02]  /*9670*/  SHF.R.S64 R4, RZ, 0x1e, R0 ;  /* 0x0000001eff047819 */ /* 0x000fe40000001000 */
        /* <DEDUP_REMOVED lines=14> */
.L_x_2597:
[----:B------:R-:W-:Y:S05]  /*9760*/  BSYNC.RECONVERGENT B1 ;  /* 0x0000000000017941 */ /* 0x000fea0003800200 */
.L_x_2596:
        /* <DEDUP_REMOVED lines=31> */
[----:B------:R-:W-:Y:S01]  /*9960*/  ISETP.GE.U32.AND P3, PT, R2, R5, PT ;  /* 0x000000050200720c */ /* 0x000fe20003f66070 */
[----:B------:R-:W0:Y:S01]  /*9970*/  LDC R12, c[0x0][0x3c0] ;  /* 0x0000f000ff0c7b82 */ /* 0x000e220000000800 */
[----:B------:R-:W-:Y:S02]  /*9980*/  LOP3.LUT R2, R0, R7, RZ, 0x3c, !PT ;  /* 0x0000000700027212 */ /* 0x000fe400078e3cff */
[----:B------:R-:W-:Y:S01]  /*9990*/  ISETP.NE.AND P5, PT, R7, RZ, PT ;  /* 0x000000ff0700720c */ /* 0x000fe20003fa5270 */
[----:B------:R-:W1:Y:S01]  /*99a0*/  F2I.FTZ.U32.TRUNC.NTZ R3, R3 ;  /* 0x0000000300037305 */ /* 0x000e62000021f000 */
[----:B------:R-:W-:Y:S01]  /*99b0*/  ISETP.GE.AND P2, PT, R2, RZ, PT ;  /* 0x000000ff0200720c */ /* 0x000fe20003f46270 */
[----:B------:R-:W-:-:S06]  /*99c0*/  HFMA2 R2, -RZ, RZ, 0, 0 ;  /* 0x00000000ff027431 */ /* 0x000fcc00000001ff */
[----:B------:R-:W-:-:S06]  /*99d0*/  @P3 VIADD R6, R6, 0x1 ;  /* 0x0000000106063836 */ /* 0x000fcc0000000000 */
[----:B------:R-:W-:Y:S01]  /*99e0*/  @!P2 IADD3 R6, PT, PT, -R6, RZ, RZ ;  /* 0x000000ff0606a210 */ /* 0x000fe20007ffe1ff */
[----:B-1----:R-:W-:Y:S01]  /*99f0*/  IMAD.MOV R15, RZ, RZ, -R3 ;  /* 0x000000ffff0f7224 */ /* 0x002fe200078e0a03 */
[----:B------:R-:W-:-:S05]  /*9a00*/  @!P5 LOP3.LUT R6, RZ, R7, RZ, 0x33, !PT ;  /* 0x00000007ff06d212 */ /* 0x000fca00078e33ff */
[----:B------:R-:W-:-:S04]  /*9a10*/  IMAD.MOV R5, RZ, RZ, -R6 ;  /* 0x000000ffff057224 */ /* 0x000fc800078e0a06 */
[----:B------:R-:W-:Y:S02]  /*9a20*/  IMAD R7, R7, R5, R0 ;  /* 0x0000000507077224 */ /* 0x000fe400078e0200 */
[----:B------:R-:W-:Y:S01]  /*9a30*/  IMAD R5, R15, R44, RZ ;  /* 0x0000002c0f057224 */ /* 0x000fe200078e02ff */
[----:B0-----:R-:W-:-:S03]  /*9a40*/  IABS R15, R12 ;  /* 0x0000000c000f7213 */ /* 0x001fc60000000000 */
        /* <DEDUP_REMOVED lines=13> */
[----:B------:R-:W-:Y:S02]  /*9b20*/  ISETP.NE.AND P5, PT, R4, RZ, PT ;  /* 0x000000ff0400720c */ /* 0x000fe40003fa5270 */
[----:B------:R-:W-:-:S02]  /*9b30*/  ISETP.GE.AND P2, PT, R3, RZ, PT ;  /* 0x000000ff0300720c */ /* 0x000fc40003f46270 */
        /* <DEDUP_REMOVED lines=8> */
[----:B------:R-:W-:Y:S02]  /*9bc0*/  IMAD R5, R2, R15, RZ ;  /* 0x0000000f02057224 */ /* 0x000fe400078e02ff */
[----:B------:R-:W-:Y:S01]  /*9bd0*/  IMAD.MOV.U32 R2, RZ, RZ, RZ ;  /* 0x000000ffff027224 */ /* 0x000fe200078e00ff */
[----:B------:R-:W-:Y:S02]  /*9be0*/  IABS R4, R19 ;  /* 0x0000001300047213 */ /* 0x000fe40000000000 */
[----:B------:R-:W-:Y:S01]  /*9bf0*/  LOP3.LUT R7, R19, R12, RZ, 0x3c, !PT ;  /* 0x0000000c13077212 */ /* 0x000fe200078e3cff */
        /* <DEDUP_REMOVED lines=10> */
[----:B------:R-:W-:Y:S01]  /*9ca0*/  @!P5 VIADD R14, R14, 0x1 ;  /* 0x000000010e0ed836 */ /* 0x000fe20000000000 */
[----:B------:R-:W-:Y:S02]  /*9cb0*/  ISETP.NE.AND P5, PT, R12, RZ, PT ;  /* 0x000000ff0c00720c */ /* 0x000fe40003fa5270 */
[----:B------:R-:W-:Y:S02]  /*9cc0*/  ISETP.GE.U32.AND P3, PT, R4, R15, PT ;  /* 0x0000000f0400720c */ /* 0x000fe40003f66070 */
[----:B------:R-:W-:Y:S02]  /*9cd0*/  SEL R15, R6, RZ, P2 ;  /* 0x000000ff060f7207 */ /* 0x000fe40001000000 */
[----:B------:R-:W1:Y:S01]  /*9ce0*/  LDC.64 R4, c[0x0][0x3a0] ;  /* 0x0000e800ff047b82 */ /* 0x000e620000000a00 */
[----:B------:R-:W-:-:S02]  /*9cf0*/  ISETP.GE.AND P2, PT, R7, RZ, PT ;  /* 0x000000ff0700720c */ /* 0x000fc40003f46270 */
[----:B------:R-:W-:-:S05]  /*9d00*/  IMAD R15, R15, UR36, RZ ;  /* 0x000000240f0f7c24 */ /* 0x000fca000f8e02ff */
[----:B------:R-:W2:Y:S01]  /*9d10*/  LDC.64 R6, c[0x0][0x3a8] ;  /* 0x0000ea00ff067b82 */ /* 0x000ea20000000a00 */
[----:B------:R-:W-:-:S05]  /*9d20*/  @P3 VIADD R14, R14, 0x1 ;  /* 0x000000010e0e3836 */ /* 0x000fca0000000000 */
[----:B------:R-:W-:Y:S02]  /*9d30*/  @!P2 IADD3 R14, PT, PT, -R14, RZ, RZ ;  /* 0x000000ff0e0ea210 */ /* 0x000fe40007ffe1ff */
[----:B0-----:R-:W-:Y:S02]  /*9d40*/  ISETP.NE.U32.AND P3, PT, R2, 0x1, PT ;  /* 0x000000010200780c */ /* 0x001fe40003f65070 */
[----:B------:R-:W-:Y:S02]  /*9d50*/  @!P5 LOP3.LUT R14, RZ, R12, RZ, 0x33, !PT ;  /* 0x0000000cff0ed212 */ /* 0x000fe400078e33ff */
[----:B------:R-:W-:-:S03]  /*9d60*/  ISETP.NE.AND.EX P3, PT, R3, RZ, PT, P3 ;  /* 0x000000ff0300720c */ /* 0x000fc60003f65330 */
[----:B------:R-:W-:Y:S01]  /*9d70*/  IMAD.MOV R3, RZ, RZ, -R14 ;  /* 0x000000ffff037224 */ /* 0x000fe200078e0a0e */
[----:B-1----:R-:W-:Y:S02]  /*9d80*/  ISETP.NE.U32.AND P2, PT, R4, 0x1, PT ;  /* 0x000000010400780c */ /* 0x002fe40003f45070 */
[----:B------:R-:W-:Y:S01]  /*9d90*/  SEL R2, R17, RZ, P3 ;  /* 0x000000ff11027207 */ /* 0x000fe20001800000 */
[----:B------:R-:W-:Y:S01]  /*9da0*/  IMAD R12, R12, R3, R19 ;  /* 0x000000030c0c7224 */ /* 0x000fe200078e0213 */
[----:B------:R-:W-:Y:S02]  /*9db0*/  ISETP.NE.AND.EX P2, PT, R5, RZ, PT, P2 ;  /* 0x000000ff0500720c */ /* 0x000fe40003f45320 */
[----:B------:R-:W-:Y:S01]  /*9dc0*/  SHF.R.S64 R4, RZ, 0x1e, R0 ;  /* 0x0000001eff047819 */ /* 0x000fe20000001000 */
[----:B------:R-:W-:Y:S01]  /*9dd0*/  IMAD R15, R2, UR37, R15 ;  /* 0x00000025020f7c24 */ /* 0x000fe2000f8e020f */
[----:B--2---:R-:W-:Y:S02]  /*9de0*/  ISETP.NE.U32.AND P5, PT, R6, 0x1, PT ;  /* 0x000000010600780c */ /* 0x004fe40003fa5070 */
[----:B------:R-:W-:-:S02]  /*9df0*/  SEL R14, R14, RZ, P2 ;  /* 0x000000ff0e0e7207 */ /* 0x000fc40001000000 */
[----:B------:R-:W-:-:S03]  /*9e00*/  ISETP.NE.AND.EX P5, PT, R7, RZ, PT, P5 ;  /* 0x000000ff0700720c */ /* 0x000fc60003fa5350 */
        /* <DEDUP_REMOVED lines=13> */
.L_x_2599:
[----:B------:R-:W-:Y:S05]  /*9ee0*/  BSYNC.RECONVERGENT B1 ;  /* 0x0000000000017941 */ /* 0x000fea0003800200 */
.L_x_2598:
        /* <DEDUP_REMOVED lines=56> */
[----:B------:R-:W0:Y:S03]  /*a270*/  I2F.RP R14, R19 ;  /* 0x00000013000e7306 */ /* 0x000e260000209400 */
[----:B------:R-:W-:-:S07]  /*a280*/  ISETP.GE.AND P3, PT, R3, RZ, PT ;  /* 0x000000ff0300720c */ /* 0x000fce0003f66270 */
[----:B------:R-:W-:-:S05]  /*a290*/  @P1 IADD3 R2, PT, PT, R2, 0x1, RZ ;  /* 0x0000000102021810 */ /* 0x000fca0007ffe0ff */
[----:B------:R-:W-:Y:S01]  /*a2a0*/  IMAD.MOV.U32 R15, RZ, RZ, R2 ;  /* 0x000000ffff0f7224 */ /* 0x000fe200078e0002 */
[----:B0-----:R-:W0:Y:S03]  /*a2b0*/  MUFU.RCP R14, R14 ;  /* 0x0000000e000e7308 */ /* 0x001e260000001000 */
[----:B------:R-:W-:Y:S01]  /*a2c0*/  @!P3 IMAD.MOV R15, RZ, RZ, -R15 ;  /* 0x000000ffff0fb224 */ /* 0x000fe200078e0a0f */
[----:B------:R-:W-:-:S04]  /*a2d0*/  @!P2 LOP3.LUT R15, RZ, R4, RZ, 0x33, !PT ;  /* 0x00000004ff0fa212 */ /* 0x000fc800078e33ff */
[----:B------:R-:W-:-:S05]  /*a2e0*/  IADD3 R3, PT, PT, -R15, RZ, RZ ;  /* 0x000000ff0f037210 */ /* 0x000fca0007ffe1ff */
[----:B------:R-:W-:Y:S02]  /*a2f0*/  IMAD R17, R4, R3, R5 ;  /* 0x0000000304117224 */ /* 0x000fe400078e0205 */
[----:B------:R-:W1:Y:S01]  /*a300*/  LDC.64 R4, c[0x0][0x390] ;  /* 0x0000e400ff047b82 */ /* 0x000e620000000a00 */
[----:B0-----:R-:W-:-:S04]  /*a310*/  VIADD R6, R14, 0xffffffe ;  /* 0x0ffffffe0e067836 */ /* 0x001fc80000000000 */
[----:B------:R0:W2:Y:S03]  /*a320*/  F2I.FTZ.U32.TRUNC.NTZ R7, R6 ;  /* 0x0000000600077305 */ /* 0x0000a6000021f000 */
[----:B------:R-:W3:Y:S01]  /*a330*/  LDC.64 R2, c[0x0][0x398] ;  /* 0x0000e600ff027b82 */ /* 0x000ee20000000a00 */
[----:B0-----:R-:W-:Y:S01]  /*a340*/  HFMA2 R6, -RZ, RZ, 0, 0 ;  /* 0x00000000ff067431 */ /* 0x001fe200000001ff */
[----:B-1----:R-:W-:Y:S01]  /*a350*/  ISETP.NE.U32.AND P2, PT, R4, 0x1, PT ;  /* 0x000000010400780c */ /* 0x002fe20003f45070 */
[----:B--2---:R-:W-:-:S03]  /*a360*/  IMAD.MOV R4, RZ, RZ, -R7 ;  /* 0x000000ffff047224 */ /* 0x004fc600078e0a07 */
[----:B------:R-:W-:Y:S01]  /*a370*/  ISETP.NE.AND.EX P2, PT, R5, RZ, PT, P2 ;  /* 0x000000ff0500720c */ /* 0x000fe20003f45320 */
[----:B------:R-:W-:Y:S01]  /*a380*/  IMAD R5, R4, R19, RZ ;  /* 0x0000001304057224 */ /* 0x000fe200078e02ff */
[----:B------:R-:W-:Y:S02]  /*a390*/  IABS R4, R17 ;  /* 0x0000001100047213 */ /* 0x000fe40000000000 */
[----:B---3--:R-:W-:Y:S01]  /*a3a0*/  ISETP.NE.U32.AND P1, PT, R2, 0x1, PT ;  /* 0x000000010200780c */ /* 0x008fe20003f25070 */
[----:B------:R-:W-:Y:S01]  /*a3b0*/  IMAD.HI.U32 R5, R7, R5, R6 ;  /* 0x0000000507057227 */ /* 0x000fe200078e0006 */
[----:B------:R-:W-:Y:S01]  /*a3c0*/  SEL R12, R12, RZ, P2 ;  /* 0x000000ff0c0c7207 */ /* 0x000fe20001000000 */
[----:B------:R-:W0:Y:S01]  /*a3d0*/  LDC.64 R6, c[0x0][0x3a8] ;  /* 0x0000ea00ff067b82 */ /* 0x000e220000000a00 */
[----:B------:R-:W-:-:S03]  /*a3e0*/  ISETP.NE.AND.EX P1, PT, R3, RZ, PT, P1 ;  /* 0x000000ff0300720c */ /* 0x000fc60003f25310 */
[----:B------:R-:W-:Y:S01]  /*a3f0*/  IMAD.HI.U32 R2, R5, R4, RZ ;  /* 0x0000000405027227 */ /* 0x000fe200078e00ff */
[----:B------:R-:W-:-:S03]  /*a400*/  SEL R3, R15, RZ, P1 ;  /* 0x000000ff0f037207 */ /* 0x000fc60000800000 */
[----:B------:R-:W-:Y:S02]  /*a410*/  IMAD.MOV R5, RZ, RZ, -R2 ;  /* 0x000000ffff057224 */ /* 0x000fe400078e0a02 */
[----:B------:R-:W-:Y:S02]  /*a420*/  IMAD R12, R12, UR36, RZ ;  /* 0x000000240c0c7c24 */ /* 0x000fe4000f8e02ff */
[----:B------:R-:W-:Y:S02]  /*a430*/  IMAD R4, R19, R5, R4 ;  /* 0x0000000513047224 */ /* 0x000fe400078e0204 */
[----:B------:R-:W-:-:S03]  /*a440*/  IMAD R3, R3, UR37, R12 ;  /* 0x0000002503037c24 */ /* 0x000fc6000f8e020c */
        /* <DEDUP_REMOVED lines=15> */
[----:B------:R-:W-:Y:S01]  /*a540*/  SHF.R.S64 R4, RZ, 0x1e, R0 ;  /* 0x0000001eff047819 */ /* 0x000fe20000001000 */
[----:B------:R-:W-:Y:S01]  /*a550*/  IMAD R14, R58, R14, R17 ;  /* 0x0000000e3a0e7224 */ /* 0x000fe200078e0211 */
[----:B------:R-:W-:-:S04]  /*a560*/  ISETP.NE.AND.EX P3, PT, R5, RZ, PT, P3 ;  /* 0x000000ff0500720c */ /* 0x000fc80003f65330 */
        /* <DEDUP_REMOVED lines=14> */
.L_x_2601:
[----:B------:R-:W-:Y:S05]  /*a650*/  BSYNC.RECONVERGENT B1 ;  /* 0x0000000000017941 */ /* 0x000fea0003800200 */
.L_x_2600:
        /* <DEDUP_REMOVED lines=35> */
[----:B------:R-:W-:-:S03]  /*a890*/  ISETP.GE.AND P3, PT, R2, RZ, PT ;  /* 0x000000ff0200720c */ /* 0x000fc60003f66270 */
[----:B------:R-:W0:Y:S04]  /*a8a0*/  F2I.FTZ.U32.TRUNC.NTZ R3, R3 ;  /* 0x0000000300037305 */ /* 0x000e28000021f000 */
[----:B------:R-:W-:-:S06]  /*a8b0*/  @P1 IADD3 R0, PT, PT, R0, 0x1, RZ ;  /* 0x0000000100001810 */ /* 0x000fcc0007ffe0ff */
[----:B------:R-:W-:Y:S01]  /*a8c0*/  @!P3 IMAD.MOV R0, RZ, RZ, -R0 ;  /* 0x000000ffff00b224 */ /* 0x000fe200078e0a00 */
[----:B------:R-:W-:-:S04]  /*a8d0*/  @!P2 LOP3.LUT R0, RZ, R6, RZ, 0x33, !PT ;  /* 0x00000006ff00a212 */ /* 0x000fc800078e33ff */
[----:B------:R-:W-:Y:S01]  /*a8e0*/  IADD3 R2, PT, PT, -R0, RZ, RZ ;  /* 0x000000ff00027210 */ /* 0x000fe20007ffe1ff */
[----:B0-----:R-:W-:-:S04]  /*a8f0*/  IMAD.MOV R7, RZ, RZ, -R3 ;  /* 0x000000ffff077224 */ /* 0x001fc800078e0a03 */
[----:B------:R-:W-:Y:S02]  /*a900*/  IMAD R5, R6, R2, R11 ;  /* 0x0000000206057224 */ /* 0x000fe400078e020b */
[----:B------:R-:W-:Y:S02]  /*a910*/  IMAD R7, R7, R12, RZ ;  /* 0x0000000c07077224 */ /* 0x000fe400078e02ff */
[----:B------:R-:W-:-:S04]  /*a920*/  IMAD.MOV.U32 R2, RZ, RZ, RZ ;  /* 0x000000ffff027224 */ /* 0x000fc800078e00ff */
        /* <DEDUP_REMOVED lines=11> */
[----:B------:R-:W0:Y:S03]  /*a9e0*/  I2F.RP R12, R17 ;  /* 0x00000011000c7306 */ /* 0x000e260000209400 */
[----:B------:R-:W-:-:S07]  /*a9f0*/  ISETP.GE.AND P3, PT, R3, RZ, PT ;  /* 0x000000ff0300720c */ /* 0x000fce0003f66270 */
[----:B------:R-:W-:-:S05]  /*aa00*/  @P1 VIADD R2, R2, 0x1 ;  /* 0x0000000102021836 */ /* 0x000fca0000000000 */
[----:B------:R-:W-:Y:S01]  /*aa10*/  MOV R14, R2 ;  /* 0x00000002000e7202 */ /* 0x000fe20000000f00 */
[----:B0-----:R-:W0:Y:S04]  /*aa20*/  MUFU.RCP R12, R12 ;  /* 0x0000000c000c7308 */ /* 0x001e280000001000 */
[----:B------:R-:W-:Y:S01]  /*aa30*/  @!P3 IMAD.MOV R14, RZ, RZ, -R14 ;  /* 0x000000ffff0eb224 */ /* 0x000fe200078e0a0e */
[----:B------:R-:W-:-:S05]  /*aa40*/  @!P2 LOP3.LUT R14, RZ, R4, RZ, 0x33, !PT ;  /* 0x00000004ff0ea212 */ /* 0x000fca00078e33ff */
[----:B------:R-:W-:-:S04]  /*aa50*/  IMAD.MOV R3, RZ, RZ, -R14 ;  /* 0x000000ffff037224 */ /* 0x000fc800078e0a0e */
[----:B------:R-:W-:Y:S02]  /*aa60*/  IMAD R15, R4, R3, R5 ;  /* 0x00000003040f7224 */ /* 0x000fe400078e0205 */
[----:B------:R-:W1:Y:S01]  /*aa70*/  LDC.64 R4, c[0x0][0x390] ;  /* 0x0000e400ff047b82 */ /* 0x000e620000000a00 */
[----:B0-----:R-:W-:-:S04]  /*aa80*/  IADD3 R6, PT, PT, R12, 0xffffffe, RZ ;  /* 0x0ffffffe0c067810 */ /* 0x001fc80007ffe0ff */
[----:B------:R0:W2:Y:S03]  /*aa90*/  F2I.FTZ.U32.TRUNC.NTZ R7, R6 ;  /* 0x0000000600077305 */ /* 0x0000a6000021f000 */
[----:B------:R-:W3:Y:S01]  /*aaa0*/  LDC.64 R2, c[0x0][0x398] ;  /* 0x0000e600ff027b82 */ /* 0x000ee20000000a00 */
[----:B0-----:R-:W-:Y:S01]  /*aab0*/  IMAD.MOV.U32 R6, RZ, RZ, RZ ;  /* 0x000000ffff067224 */ /* 0x001fe200078e00ff */
        /* <DEDUP_REMOVED lines=12> */
[----:B------:R-:W-:Y:S01]  /*ab80*/  IMAD R0, R0, UR36, RZ ;  /* 0x0000002400007c24 */ /* 0x000fe2000f8e02ff */
[----:B------:R-:W-:-:S03]  /*ab90*/  IADD3 R5, PT, PT, -R2, RZ, RZ ;  /* 0x000000ff02057210 */ /* 0x000fc60007ffe1ff */
[----:B------:R-:W-:Y:S02]  /*aba0*/  IMAD R3, R3, UR37, R0 ;  /* 0x0000002503037c24 */ /* 0x000fe4000f8e0200 */
        /* <DEDUP_REMOVED lines=17> */
[----:B------:R-:W-:Y:S02]  /*acc0*/  SEL R12, R12, RZ, P1 ;  /* 0x000000ff0c0c7207 */ /* 0x000fe40000800000 */
[----:B------:R-:W-:Y:S02]  /*acd0*/  ISETP.NE.AND.EX P3, PT, R5, RZ, PT, P3 ;  /* 0x000000ff0500720c */ /* 0x000fe40003f65330 */
[----:B------:R-:W-:Y:S02]  /*ace0*/  SHF.R.S64 R4, RZ, 0x1e, R11 ;  /* 0x0000001eff047819 */ /* 0x000fe4000000100b */
[----:B------:R-:W-:-:S05]  /*acf0*/  SEL R2, R2, RZ, P3 ;  /* 0x000000ff02027207 */ /* 0x000fca0001800000 */
        /* <DEDUP_REMOVED lines=12> */
.L_x_2603:
[----:B------:R-:W-:Y:S05]  /*adc0*/  BSYNC.RECONVERGENT B1 ;  /* 0x0000000000017941 */ /* 0x000fea0003800200 */
.L_x_2602:
        /* <DEDUP_REMOVED lines=19> */
[----:B------:R-:W-:-:S06]  /*af00*/  IMAD.HI.U32 R7, R3, R7, R2 ;  /* 0x0000000703077227 */ /* 0x000fcc00078e0002 */
        /* <DEDUP_REMOVED lines=14> */
[----:B------:R-:W1:Y:S05]  /*aff0*/  LDC R0, c[0x0][0x3c0] ;  /* 0x0000f000ff007b82 */ /* 0x000e6a0000000800 */
        /* <DEDUP_REMOVED lines=8> */
[----:B-1----:R-:W-:Y:S02]  /*b080*/  IABS R17, R0 ;  /* 0x0000000000117213 */ /* 0x002fe40000000000 */
[----:B------:R-:W-:Y:S01]  /*b090*/  ISETP.NE.AND P4, PT, R0, RZ, PT ;  /* 0x000000ff0000720c */ /* 0x000fe20003f85270 */
        /* <DEDUP_REMOVED lines=25> */
[----:B------:R-:W-:Y:S02]  /*b230*/  IABS R4, R15 ;  /* 0x0000000f00047213 */ /* 0x000fe40000000000 */
[----:B------:R-:W-:-:S04]  /*b240*/  LOP3.LUT R6, R15, R0, RZ, 0x3c, !PT ;  /* 0x000000000f067212 */ /* 0x000fc800078e3cff */
[----:B------:R-:W-:Y:S01]  /*b250*/  ISETP.GE.AND P5, PT, R6, RZ, PT ;  /* 0x000000ff0600720c */ /* 0x000fe20003fa6270 */
[----:B------:R-:W-:Y:S01]  /*b260*/  IMAD.HI.U32 R5, R3, R5, R2 ;  /* 0x0000000503057227 */ /* 0x000fe200078e0002 */
[----:B------:R-:W0:Y:S05]  /*b270*/  LDC.64 R6, c[0x0][0x3a8] ;  /* 0x0000ea00ff067b82 */ /* 0x000e2a0000000a00 */
[----:B------:R-:W-:-:S03]  /*b280*/  IMAD.HI.U32 R12, R5, R4, RZ ;  /* 0x00000004050c7227 */ /* 0x000fc600078e00ff */
[----:B------:R-:W1:Y:S01]  /*b290*/  LDC.64 R2, c[0x0][0x390] ;  /* 0x0000e400ff027b82 */ /* 0x000e620000000a00 */
[----:B------:R-:W-:-:S04]  /*b2a0*/  IMAD.MOV R5, RZ, RZ, -R12 ;  /* 0x000000ffff057224 */ /* 0x000fc800078e0a0c */
[----:B------:R-:W-:-:S05]  /*b2b0*/  IMAD R4, R17, R5, R4 ;  /* 0x0000000511047224 */ /* 0x000fca00078e0204 */
[----:B------:R-:W-:-:S13]  /*b2c0*/  ISETP.GT.U32.AND P3, PT, R17, R4, PT ;  /* 0x000000041100720c */ /* 0x000fda0003f64070 */
[----:B------:R-:W-:Y:S01]  /*b2d0*/  @!P3 IMAD.IADD R4, R4, 0x1, -R17 ;  /* 0x000000010404b824 */ /* 0x000fe200078e0a11 */
[----:B-1----:R-:W-:Y:S02]  /*b2e0*/  ISETP.NE.U32.AND P1, PT, R2, 0x1, PT ;  /* 0x000000010200780c */ /* 0x002fe40003f25070 */
[----:B------:R-:W-:Y:S02]  /*b2f0*/  @!P3 IADD3 R12, PT, PT, R12, 0x1, RZ ;  /* 0x000000010c0cb810 */ /* 0x000fe40007ffe0ff */
[----:B------:R-:W-:Y:S02]  /*b300*/  ISETP.NE.AND.EX P1, PT, R3, RZ, PT, P1 ;  /* 0x000000ff0300720c */ /* 0x000fe40003f25310 */
[----:B------:R-:W1:Y:S01]  /*b310*/  LDC.64 R2, c[0x0][0x398] ;  /* 0x0000e600ff027b82 */ /* 0x000e620000000a00 */
[----:B------:R-:W-:Y:S02]  /*b320*/  ISETP.GE.U32.AND P2, PT, R4, R17, PT ;  /* 0x000000110400720c */ /* 0x000fe40003f46070 */
[----:B------:R-:W-:-:S02]  /*b330*/  SEL R11, R11, RZ, P1 ;  /* 0x000000ff0b0b7207 */ /* 0x000fc40000800000 */
[----:B0-----:R-:W-:-:S03]  /*b340*/  ISETP.NE.U32.AND P1, PT, R6, 0x1, PT ;  /* 0x000000010600780c */ /* 0x001fc60003f25070 */
[----:B------:R-:W0:Y:S01]  /*b350*/  LDC.64 R4, c[0x0][0x3a0] ;  /* 0x0000e800ff047b82 */ /* 0x000e220000000a00 */
[----:B------:R-:W-:Y:S01]  /*b360*/  IMAD R11, R11, UR36, RZ ;  /* 0x000000240b0b7c24 */ /* 0x000fe2000f8e02ff */
[----:B------:R-:W-:-:S04]  /*b370*/  ISETP.NE.AND.EX P1, PT, R7, RZ, PT, P1 ;  /* 0x000000ff0700720c */ /* 0x000fc80003f25310 */
[----:B------:R-:W-:-:S04]  /*b380*/  @P2 VIADD R12, R12, 0x1 ;  /* 0x000000010c0c2836 */ /* 0x000fc80000000000 */
[----:B------:R-:W-:Y:S01]  /*b390*/  @!P5 IMAD.MOV R12, RZ, RZ, -R12 ;  /* 0x000000ffff0cd224 */ /* 0x000fe200078e0a0c */
[----:B------:R-:W-:Y:S02]  /*b3a0*/  @!P4 LOP3.LUT R12, RZ, R0, RZ, 0x33, !PT ;  /* 0x00000000ff0cc212 */ /* 0x000fe400078e33ff */
[----:B-1----:R-:W-:-:S04]  /*b3b0*/  ISETP.NE.U32.AND P3, PT, R2, 0x1, PT ;  /* 0x000000010200780c */ /* 0x002fc80003f65070 */
[----:B------:R-:W-:Y:S02]  /*b3c0*/  ISETP.NE.AND.EX P3, PT, R3, RZ, PT, P3 ;  /* 0x000000ff0300720c */ /* 0x000fe40003f65330 */
[----:B------:R-:W-:Y:S02]  /*b3d0*/  IADD3 R3, PT, PT, -R12, RZ, RZ ;  /* 0x000000ff0c037210 */ /* 0x000fe40007ffe1ff */
[----:B0-----:R-:W-:Y:S02]  /*b3e0*/  ISETP.NE.U32.AND P2, PT, R4, 0x1, PT ;  /* 0x000000010400780c */ /* 0x001fe40003f45070 */
[----:B------:R-:W-:Y:S01]  /*b3f0*/  SEL R2, R14, RZ, P3 ;  /* 0x000000ff0e027207 */ /* 0x000fe20001800000 */
[----:B------:R-:W-:Y:S01]  /*b400*/  IMAD R0, R0, R3, R15 ;  /* 0x0000000300007224 */ /* 0x000fe200078e020f */
[----:B------:R-:W-:Y:S02]  /*b410*/  ISETP.NE.AND.EX P2, PT, R5, RZ, PT, P2 ;  /* 0x000000ff0500720c */ /* 0x000fe40003f45320 */
[----:B------:R-:W-:Y:S01]  /*b420*/  SHF.R.S64 R4, RZ, 0x1e, R53 ;  /* 0x0000001eff047819 */ /* 0x000fe20000001035 */
        /* <DEDUP_REMOVED lines=15> */
.L_x_2605:
[----:B------:R-:W-:Y:S05]  /*b520*/  BSYNC.RECONVERGENT B1 ;  /* 0x0000000000017941 */ /* 0x000fea0003800200 */
.L_x_2604:
        /* <DEDUP_REMOVED lines=21> */
[-C--:B------:R-:W-:Y:S01]  /*b680*/  FFMA.SAT R8, R71, R12.reuse, 0.5 ;  /* 0x3f00000047087423 */ /* 0x080fe2000000200c */
[C---:B------:R-:W-:Y:S01]  /*b690*/  FADD R69, -R27.reuse, R52 ;  /* 0x000000341b457221 */ /* 0x040fe20000000100 */
[-C--:B------:R-:W-:Y:S01]  /*b6a0*/  FFMA.RM R14, R14, R11.reuse, 12582913 ;  /* 0x4b4000010e0e7423 */ /* 0x080fe2000000400b */
[-C--:B------:R-:W-:Y:S01]  /*b6b0*/  FFMA.RM R0, R0, R11.reuse, 12582913 ;  /* 0x4b40000100007423 */ /* 0x080fe2000000400b */
[C---:B------:R-:W-:Y:S01]  /*b6c0*/  FADD R67, -R27.reuse, R50 ;  /* 0x000000321b437221 */ /* 0x040fe20000000100 */
[----:B------:R-:W-:Y:S01]  /*b6d0*/  FADD R61, -R27, R10 ;  /* 0x0000000a1b3d7221 */ /* 0x000fe20000000100 */
[----:B------:R-:W-:Y:S01]  /*b6e0*/  FADD R2, R14, -12583039 ;  /* 0xcb40007f0e027421 */ /* 0x000fe20000000000 */
[----:B------:R-:W-:Y:S01]  /*b6f0*/  FADD R6, R0, -12583039 ;  /* 0xcb40007f00067421 */ /* 0x000fe20000000000 */
[-C--:B------:R-:W-:Y:S01]  /*b700*/  FFMA.SAT R10, R67, R12.reuse, 0.5 ;  /* 0x3f000000430a7423 */ /* 0x080fe2000000200c */
[----:B------:R-:W-:Y:S01]  /*b710*/  FADD R65, -R27, R48 ;  /* 0x000000301b417221 */ /* 0x000fe20000000100 */
[----:B------:R-:W-:Y:S01]  /*b720*/  FFMA R4, R73, 1.4426950216293334961, -R2 ;  /* 0x3fb8aa3b49047823 */ /* 0x000fe20000000802 */
[----:B------:R-:W-:Y:S01]  /*b730*/  FFMA R6, R75, 1.4426950216293334961, -R6 ;  /* 0x3fb8aa3b4b067823 */ /* 0x000fe20000000806 */
[-C--:B------:R-:W-:Y:S01]  /*b740*/  FFMA.RM R2, R8, R11.reuse, 12582913 ;  /* 0x4b40000108027423 */ /* 0x080fe2000000400b */
[----:B------:R-:W-:Y:S01]  /*b750*/  FADD R3, -R27, R18 ;  /* 0x000000121b037221 */ /* 0x000fe20000000100 */
[----:B------:R-:W-:Y:S01]  /*b760*/  FFMA R73, R73, 1.925963033500011079e-08, R4 ;  /* 0x32a5706049497823 */ /* 0x000fe20000000004 */
[----:B------:R-:W-:Y:S01]  /*b770*/  FFMA R75, R75, 1.925963033500011079e-08, R6 ;  /* 0x32a570604b4b7823 */ /* 0x000fe20000000006 */
[----:B------:R-:W-:Y:S01]  /*b780*/  FADD R4, R2, -12583039 ;  /* 0xcb40007f02047421 */ /* 0x000fe20000000000 */
[-C--:B------:R-:W-:Y:S01]  /*b790*/  FFMA.SAT R6, R69, R12.reuse, 0.5 ;  /* 0x3f00000045067423 */ /* 0x080fe2000000200c */
[-C--:B------:R-:W-:Y:S01]  /*b7a0*/  FFMA.SAT R18, R65, R12.reuse, 0.5 ;  /* 0x3f00000041127423 */ /* 0x080fe2000000200c */
[----:B------:R-:W-:Y:S01]  /*b7b0*/  FADD R5, -R27, R46 ;  /* 0x0000002e1b057221 */ /* 0x000fe20000000100 */
[C---:B------:R-:W-:Y:S01]  /*b7c0*/  FFMA R8, R71.reuse, 1.4426950216293334961, -R4 ;  /* 0x3fb8aa3b47087823 */ /* 0x040fe20000000804 */
[-C--:B------:R-:W-:Y:S01]  /*b7d0*/  FFMA.RM R6, R6, R11.reuse, 12582913 ;  /* 0x4b40000106067423 */ /* 0x080fe2000000400b */
[-C--:B------:R-:W-:Y:S01]  /*b7e0*/  FFMA.RM R4, R10, R11.reuse, 12582913 ;  /* 0x4b4000010a047423 */ /* 0x080fe2000000400b */
[-C--:B------:R-:W-:Y:S01]  /*b7f0*/  FFMA.RM R18, R18, R11.reuse, 12582913 ;  /* 0x4b40000112127423 */ /* 0x080fe2000000400b */
[----:B------:R-:W-:Y:S01]  /*b800*/  FFMA R71, R71, 1.925963033500011079e-08, R8 ;  /* 0x32a5706047477823 */ /* 0x000fe20000000008 */
[----:B------:R-:W-:Y:S01]  /*b810*/  FADD R8, R6, -12583039 ;  /* 0xcb40007f06087421 */ /* 0x000fe20000000000 */
[----:B------:R-:W-:Y:S01]  /*b820*/  FADD R10, R4, -12583039 ;  /* 0xcb40007f040a7421 */ /* 0x000fe20000000000 */
[C---:B------:R-:W-:Y:S01]  /*b830*/  FADD R59, -R27.reuse, R16 ;  /* 0x000000101b3b7221 */ /* 0x040fe20000000100 */
[----:B------:R-:W-:Y:S01]  /*b840*/  FADD R55, -R27, R20 ;  /* 0x000000141b377221 */ /* 0x000fe20000000100 */
[----:B------:R-:W-:Y:S01]  /*b850*/  FFMA R8, R69, 1.4426950216293334961, -R8 ;  /* 0x3fb8aa3b45087823 */ /* 0x000fe20000000808 */
[----:B------:R-:W-:Y:S01]  /*b860*/  FFMA R10, R67, 1.4426950216293334961, -R10 ;  /* 0x3fb8aa3b430a7823 */ /* 0x000fe2000000080a */
[----:B------:R-:W2:Y:S01]  /*b870*/  MUFU.EX2 R20, R73 ;  /* 0x0000004900147308 */ /* 0x000ea20000000800 */
[----:B------:R-:W-:Y:S01]  /*b880*/  FADD R23, -R27, R24 ;  /* 0x000000181b177221 */ /* 0x000fe20000000100 */
[----:B------:R-:W-:Y:S01]  /*b890*/  FFMA R69, R69, 1.925963033500011079e-08, R8 ;  /* 0x32a5706045457823 */ /* 0x000fe20000000008 */
[----:B------:R-:W-:Y:S01]  /*b8a0*/  FFMA R67, R67, 1.925963033500011079e-08, R10 ;  /* 0x32a5706043437823 */ /* 0x000fe2000000000a */
[-C--:B------:R-:W-:Y:S01]  /*b8b0*/  FFMA.SAT R10, R63, R12.reuse, 0.5 ;  /* 0x3f0000003f0a7423 */ /* 0x080fe2000000200c */
[----:B------:R-:W-:Y:S01]  /*b8c0*/  FADD R8, R18, -12583039 ;  /* 0xcb40007f12087421 */ /* 0x000fe20000000000 */
[----:B------:R-:W-:Y:S01]  /*b8d0*/  FADD R7, -R27, R22 ;  /* 0x000000161b077221 */ /* 0x000fe20000000100 */
[-C--:B------:R-:W-:Y:S01]  /*b8e0*/  FFMA.SAT R22, R3, R12.reuse, 0.5 ;  /* 0x3f00000003167423 */ /* 0x080fe2000000200c */
[-C--:B------:R-:W-:Y:S01]  /*b8f0*/  FFMA.RM R10, R10, R11.reuse, 12582913 ;  /* 0x4b4000010a0a7423 */ /* 0x080fe2000000400b */
[----:B------:R-:W-:Y:S01]  /*b900*/  FFMA R8, R65, 1.4426950216293334961, -R8 ;  /* 0x3fb8aa3b41087823 */ /* 0x000fe20000000808 */
[----:B------:R-:W-:Y:S01]  /*b910*/  FADD R57, -R27, R36 ;  /* 0x000000241b397221 */ /* 0x000fe20000000100 */
[-C--:B------:R-:W-:Y:S01]  /*b920*/  FFMA.RM R22, R22, R11.reuse, 12582913 ;  /* 0x4b40000116167423 */ /* 0x080fe2000000400b */
[----:B------:R-:W-:Y:S01]  /*b930*/  FADD R16, R10, -12583039 ;  /* 0xcb40007f0a107421 */ /* 0x000fe20000000000 */
[----:B------:R-:W-:Y:S01]  /*b940*/  FFMA R65, R65, 1.925963033500011079e-08, R8 ;  /* 0x32a5706041417823 */ /* 0x000fe20000000008 */
[-C--:B------:R-:W-:Y:S01]  /*b950*/  FFMA.SAT R8, R5, R12.reuse, 0.5 ;  /* 0x3f00000005087423 */ /* 0x080fe2000000200c */
[-C--:B------:R-:W-:Y:S01]  /*b960*/  FFMA.SAT R36, R55, R12.reuse, 0.5 ;  /* 0x3f00000037247423 */ /* 0x080fe2000000200c */
[----:B------:R-:W-:Y:S01]  /*b970*/  FFMA R16, R63, 1.4426950216293334961, -R16 ;  /* 0x3fb8aa3b3f107823 */ /* 0x000fe20000000810 */
[----:B------:R-:W-:Y:S01]  /*b980*/  FADD R17, -R27, R38 ;  /* 0x000000261b117221 */ /* 0x000fe20000000100 */
[-C--:B------:R-:W-:Y:S01]  /*b990*/  FFMA.RM R8, R8, R11.reuse, 12582913 ;  /* 0x4b40000108087423 */ /* 0x080fe2000000400b */
[-C--:B------:R-:W-:Y:S01]  /*b9a0*/  FFMA.RM R36, R36, R11.reuse, 12582913 ;  /* 0x4b40000124247423 */ /* 0x080fe2000000400b */
[----:B------:R-:W-:Y:S01]  /*b9b0*/  FFMA R63, R63, 1.925963033500011079e-08, R16 ;  /* 0x32a570603f3f7823 */ /* 0x000fe20000000010 */
[----:B------:R-:W3:Y:S01]  /*b9c0*/  MUFU.EX2 R69, R69 ;  /* 0x0000004500457308 */ /* 0x000ee20000000800 */
[----:B------:R-:W-:Y:S01]  /*b9d0*/  FADD R16, R8, -12583039 ;  /* 0xcb40007f08107421 */ /* 0x000fe20000000000 */
[----:B------:R-:W-:Y:S01]  /*b9e0*/  FADD R13, -R27, R28 ;  /* 0x0000001c1b0d7221 */ /* 0x000fe20000000100 */
[-C--:B------:R-:W-:Y:S01]  /*b9f0*/  FFMA.SAT R28, R57, R12.reuse, 0.5 ;  /* 0x3f000000391c7423 */ /* 0x080fe2000000200c */
[----:B------:R-:W-:Y:S01]  /*ba00*/  FADD R9, -R27, R26 ;  /* 0x0000001a1b097221 */ /* 0x000fe20000000100 */
[----:B------:R-:W-:Y:S01]  /*ba10*/  FFMA R16, R5, 1.4426950216293334961, -R16 ;  /* 0x3fb8aa3b05107823 */ /* 0x000fe20000000810 */
[----:B------:R-:W-:Y:S01]  /*ba20*/  SHF.L.U32 R6, R6, 0x17, RZ ;  /* 0x0000001706067819 */ /* 0x000fe200000006ff */
[-C--:B------:R-:W-:Y:S01]  /*ba30*/  FFMA.RM R28, R28, R11.reuse, 12582913 ;  /* 0x4b4000011c1c7423 */ /* 0x080fe2000000400b */
[----:B------:R-:W-:Y:S01]  /*ba40*/  FADD R15, -R27, R42 ;  /* 0x0000002a1b0f7221 */ /* 0x000fe20000000100 */
[----:B------:R-:W-:Y:S01]  /*ba50*/  FFMA R24, R5, 1.925963033500011079e-08, R16 ;  /* 0x32a5706005187823 */ /* 0x000fe20000000010 */
[----:B------:R-:W-:Y:S01]  /*ba60*/  FFMA.SAT R16, R61, R12, 0.5 ;  /* 0x3f0000003d107423 */ /* 0x000fe2000000200c */
[----:B------:R-:W-:Y:S01]  /*ba70*/  SHF.L.U32 R5, R14, 0x17, RZ ;  /* 0x000000170e057819 */ /* 0x000fe200000006ff */
[C---:B------:R-:W-:Y:S01]  /*ba80*/  FADD R21, -R27.reuse, R44 ;  /* 0x0000002c1b157221 */ /* 0x040fe20000000100 */
[C---:B------:R-:W-:Y:S01]  /*ba90*/  FADD R19, -R27.reuse, R58 ;  /* 0x0000003a1b137221 */ /* 0x040fe20000000100 */
[-C--:B------:R-:W-:Y:S01]  /*baa0*/  FFMA.RM R16, R16, R11.reuse, 12582913 ;  /* 0x4b40000110107423 */ /* 0x080fe2000000400b */
[----:B------:R-:W-:Y:S01]  /*bab0*/  FADD R25, -R27, R60 ;  /* 0x0000003c1b197221 */ /* 0x000fe20000000100 */
[----:B--2---:R-:W-:Y:S01]  /*bac0*/  FMUL R5, R5, R20 ;  /* 0x0000001405057220 */ /* 0x004fe20000400000 */
[-C--:B------:R-:W-:Y:S01]  /*bad0*/  FFMA.SAT R20, R59, R12.reuse, 0.5 ;  /* 0x3f0000003b147423 */ /* 0x080fe2000000200c */
[----:B------:R-:W-:Y:S01]  /*bae0*/  FADD R14, R16, -12583039 ;  /* 0xcb40007f100e7421 */ /* 0x000fe20000000000 */
[----:B------:R-:W-:Y:S01]  /*baf0*/  FADD R27, -R27, R40 ;  /* 0x000000281b1b7221 */ /* 0x000fe20000000100 */
[----:B------:R-:W-:Y:S01]  /*bb00*/  MUFU.EX2 R65, R65 ;  /* 0x0000004100417308 */ /* 0x000fe20000000800 */
[----:B------:R-:W-:Y:S01]  /*bb10*/  FFMA.RM R20, R20, R11, 12582913 ;  /* 0x4b40000114147423 */ /* 0x000fe2000000400b */
[----:B------:R-:W-:Y:S01]  /*bb20*/  FFMA R14, R61, 1.4426950216293334961, -R14 ;  /* 0x3fb8aa3b3d0e7823 */ /* 0x000fe2000000080e */
[-C--:B------:R-:W-:Y:S01]  /*bb30*/  FFMA.SAT R46, R15, R12.reuse, 0.5 ;  /* 0x3f0000000f2e7423 */ /* 0x080fe2000000200c */
[----:B------:R-:W-:Y:S01]  /*bb40*/  FFMA.SAT R52, R27, R12, 0.5 ;  /* 0x3f0000001b347423 */ /* 0x000fe2000000200c */
[----:B------:R-:W-:-:S02]  /*bb50*/  IMAD.SHL.U32 R0, R0, 0x800000, RZ ;  /* 0x0080000000007824 */ /* 0x000fc400078e00ff */
[----:B------:R-:W-:Y:S01]  /*bb60*/  FFMA R61, R61, 1.925963033500011079e-08, R14 ;  /* 0x32a570603d3d7823 */ /* 0x000fe2000000000e */
[----:B------:R-:W-:Y:S01]  /*bb70*/  FADD R14, R20, -12583039 ;  /* 0xcb40007f140e7421 */ /* 0x000fe20000000000 */
[----:B------:R-:W-:Y:S01]  /*bb80*/  FFMA.RM R46, R46, R11, 12582913 ;  /* 0x4b4000012e2e7423 */ /* 0x000fe2000000400b */
[----:B------:R-:W2:Y:S01]  /*bb90*/  MUFU.EX2 R75, R75 ;  /* 0x0000004b004b7308 */ /* 0x000ea20000000800 */
[----:B------:R-:W-:Y:S02]  /*bba0*/  IMAD.SHL.U32 R2, R2, 0x800000, RZ ;  /* 0x0080000002027824 */ /* 0x000fe400078e00ff */
[C---:B------:R-:W-:Y:S01]  /*bbb0*/  FFMA R14, R59.reuse, 1.4426950216293334961, -R14 ;  /* 0x3fb8aa3b3b0e7823 */ /* 0x040fe2000000080e */
[----:B------:R-:W-:Y:S02]  /*bbc0*/  IMAD.SHL.U32 R4, R4, 0x800000, RZ ;  /* 0x0080000004047824 */ /* 0x000fe400078e00ff */
[----:B------:R-:W-:Y:S02]  /*bbd0*/  IMAD.SHL.U32 R8, R8, 0x800000, RZ ;  /* 0x0080000008087824 */ /* 0x000fe400078e00ff */
[----:B------:R-:W-:Y:S01]  /*bbe0*/  FFMA R59, R59, 1.925963033500011079e-08, R14 ;  /* 0x32a570603b3b7823 */ /* 0x000fe2000000000e */
[----:B------:R-:W-:Y:S01]  /*bbf0*/  FADD R14, R22, -12583039 ;  /* 0xcb40007f160e7421 */ /* 0x000fe20000000000 */
[----:B------:R-:W4:Y:S03]  /*bc00*/  MUFU.EX2 R71, R71 ;  /* 0x0000004700477308 */ /* 0x000f260000000800 */
[----:B------:R-:W-:-:S04]  /*bc10*/  FFMA R14, R3, 1.4426950216293334961, -R14 ;  /* 0x3fb8aa3b030e7823 */ /* 0x000fc8000000080e */
[----:B------:R-:W-:Y:S01]  /*bc20*/  FFMA R38, R3, 1.925963033500011079e-08, R14 ;  /* 0x32a5706003267823 */ /* 0x000fe2000000000e */
[----:B------:R-:W-:Y:S01]  /*bc30*/  FADD R14, R36, -12583039 ;  /* 0xcb40007f240e7421 */ /* 0x000fe20000000000 */
[----:B---3--:R-:W-:Y:S01]  /*bc40*/  FMUL R3, R6, R69 ;  /* 0x0000004506037220 */ /* 0x008fe20000400000 */
[----:B------:R-:W-:Y:S01]  /*bc50*/  FADD R6, R28, -12583039 ;  /* 0xcb40007f1c067421 */ /* 0x000fe20000000000 */
[----:B------:R-:W-:Y:S01]  /*bc60*/  MUFU.EX2 R59, R59 ;  /* 0x0000003b003b7308 */ /* 0x000fe20000000800 */
[----:B------:R-:W-:Y:S01]  /*bc70*/  FFMA R14, R55, 1.4426950216293334961, -R14 ;  /* 0x3fb8aa3b370e7823 */ /* 0x000fe2000000080e */
[----:B--2---:R-:W-:Y:S01]  /*bc80*/  FMUL R0, R0, R75 ;  /* 0x0000004b00007220 */ /* 0x004fe20000400000 */
[----:B------:R-:W-:Y:S02]  /*bc90*/  FFMA R6, R57, 1.4426950216293334961, -R6 ;  /* 0x3fb8aa3b39067823 */ /* 0x000fe40000000806 */
[----:B------:R-:W-:Y:S01]  /*bca0*/  FFMA R55, R55, 1.925963033500011079e-08, R14 ;  /* 0x32a5706037377823 */ /* 0x000fe2000000000e */
[----:B------:R-:W-:Y:S01]  /*bcb0*/  FFMA.SAT R14, R7, R12, 0.5 ;  /* 0x3f000000070e7423 */ /* 0x000fe2000000200c */
[----:B------:R-:W-:Y:S01]  /*bcc0*/  FFMA R57, R57, 1.925963033500011079e-08, R6 ;  /* 0x32a5706039397823 */ /* 0x000fe20000000006 */
[----:B------:R-:W-:Y:S01]  /*bcd0*/  IMAD.SHL.U32 R6, R18, 0x800000, RZ ;  /* 0x0080000012067824 */ /* 0x000fe200078e00ff */
[----:B------:R-:W2:Y:S01]  /*bce0*/  MUFU.EX2 R67, R67 ;  /* 0x0000004300437308 */ /* 0x000ea20000000800 */
[----:B------:R-:W-:Y:S01]  /*bcf0*/  FFMA.RM R14, R14, R11, 12582913 ;  /* 0x4b4000010e0e7423 */ /* 0x000fe2000000400b */
[----:B----4-:R-:W-:Y:S01]  /*bd00*/  FMUL R2, R2, R71 ;  /* 0x0000004702027220 */ /* 0x010fe20000400000 */
[----:B------:R-:W-:-:S02]  /*bd10*/  FMUL R6, R6, R65 ;  /* 0x0000004106067220 */ /* 0x000fc40000400000 */
[----:B------:R-:W-:-:S03]  /*bd20*/  FADD R26, R14, -12583039 ;  /* 0xcb40007f0e1a7421 */ /* 0x000fc60000000000 */
[----:B------:R-:W3:Y:S01]  /*bd30*/  MUFU.EX2 R18, R63 ;  /* 0x0000003f00127308 */ /* 0x000ee20000000800 */
[----:B------:R-:W-:-:S04]  /*bd40*/  FFMA R26, R7, 1.4426950216293334961, -R26 ;  /* 0x3fb8aa3b071a7823 */ /* 0x000fc8000000081a */
[----:B------:R-:W-:Y:S01]  /*bd50*/  FFMA R40, R7, 1.925963033500011079e-08, R26 ;  /* 0x32a5706007287823 */ /* 0x000fe2000000001a */
[----:B------:R-:W-:Y:S01]  /*bd60*/  FFMA.SAT R26, R23, R12, 0.5 ;  /* 0x3f000000171a7423 */ /* 0x000fe2000000200c */
[----:B------:R-:W-:Y:S01]  /*bd70*/  SHF.L.U32 R7, R10, 0x17, RZ ;  /* 0x000000170a077819 */ /* 0x000fe200000006ff */
[----:B------:R4:W5:Y:S01]  /*bd80*/  MUFU.EX2 R65, R24 ;  /* 0x0000001800417308 */ /* 0x0009620000000800 */
[----:B--2---:R-:W-:Y:S01]  /*bd90*/  FMUL R4, R4, R67 ;  /* 0x0000004304047220 */ /* 0x004fe20000400000 */
[----:B------:R-:W-:-:S04]  /*bda0*/  FFMA.RM R26, R26, R11, 12582913 ;  /* 0x4b4000011a1a7423 */ /* 0x000fc8000000400b */
[C---:B------:R-:W-:Y:S01]  /*bdb0*/  FADD R10, R26.reuse, -12583039 ;  /* 0xcb40007f1a0a7421 */ /* 0x040fe20000000000 */
[----:B------:R-:W-:Y:S01]  /*bdc0*/  IMAD.SHL.U32 R26, R26, 0x800000, RZ ;  /* 0x008000001a1a7824 */ /* 0x000fe200078e00ff */
[----:B------:R-:W-:Y:S01]  /*bdd0*/  MUFU.EX2 R40, R40 ;  /* 0x0000002800287308 */ /* 0x000fe20000000800 */
[----:B---3--:R-:W-:Y:S01]  /*bde0*/  FMUL R7, R7, R18 ;  /* 0x0000001207077220 */ /* 0x008fe20000400000 */
[----:B------:R-:W-:Y:S01]  /*bdf0*/  FFMA R10, R23, 1.4426950216293334961, -R10 ;  /* 0x3fb8aa3b170a7823 */ /* 0x000fe2000000080a */
[----:B----4-:R-:W-:-:S03]  /*be00*/  FFMA.SAT R24, R13, R12, 0.5 ;  /* 0x3f0000000d187423 */ /* 0x010fc6000000200c */
[----:B------:R-:W-:Y:S01]  /*be10*/  FFMA R42, R23, 1.925963033500011079e-08, R10 ;  /* 0x32a57060172a7823 */ /* 0x000fe2000000000a */
[----:B------:R-:W-:Y:S01]  /*be20*/  FFMA.SAT R10, R9, R12, 0.5 ;  /* 0x3f000000090a7423 */ /* 0x000fe2000000200c */
[----:B------:R-:W-:Y:S01]  /*be30*/  FFMA.RM R24, R24, R11, 12582913 ;  /* 0x4b40000118187423 */ /* 0x000fe2000000400b */
[----:B-----5:R-:W-:Y:S01]  /*be40*/  FMUL R8, R8, R65 ;  /* 0x0000004108087220 */ /* 0x020fe20000400000 */
[----:B------:R-:W-:Y:S01]  /*be50*/  MUFU.EX2 R55, R55 ;  /* 0x0000003700377308 */ /* 0x000fe20000000800 */
[----:B------:R-:W-:-:S04]  /*be60*/  FFMA.RM R23, R10, R11, 12582913 ;  /* 0x4b4000010a177423 */ /* 0x000fc8000000400b */
[----:B------:R-:W-:-:S03]  /*be70*/  FADD R18, R23, -12583039 ;  /* 0xcb40007f17127421 */ /* 0x000fc60000000000 */
[----:B------:R-:W2:Y:S01]  /*be80*/  MUFU.EX2 R10, R61 ;  /* 0x0000003d000a7308 */ /* 0x000ea20000000800 */
[----:B------:R-:W-:-:S04]  /*be90*/  FFMA R18, R9, 1.4426950216293334961, -R18 ;  /* 0x3fb8aa3b09127823 */ /* 0x000fc80000000812 */
[----:B------:R-:W-:Y:S01]  /*bea0*/  FFMA R44, R9, 1.925963033500011079e-08, R18 ;  /* 0x32a57060092c7823 */ /* 0x000fe20000000012 */
[----:B------:R-:W-:Y:S02]  /*beb0*/  IMAD.SHL.U32 R9, R16, 0x800000, RZ ;  /* 0x0080000010097824 */ /* 0x000fe400078e00ff */
[C---:B------:R-:W-:Y:S01]  /*bec0*/  FADD R16, R24.reuse, -12583039 ;  /* 0xcb40007f18107421 */ /* 0x040fe20000000000 */
[----:B------:R-:W3:Y:S01]  /*bed0*/  MUFU.EX2 R18, R57 ;  /* 0x0000003900127308 */ /* 0x000ee20000000800 */
[----:B------:R-:W-:Y:S02]  /*bee0*/  IMAD.SHL.U32 R24, R24, 0x800000, RZ ;  /* 0x0080000018187824 */ /* 0x000fe400078e00ff */
[----:B------:R-:W-:-:S05]  /*bef0*/  FFMA R16, R13, 1.4426950216293334961, -R16 ;  /* 0x3fb8aa3b0d107823 */ /* 0x000fca0000000810 */
[----:B------:R-:W-:Y:S01]  /*bf00*/  MUFU.EX2 R44, R44 ;  /* 0x0000002c002c7308 */ /* 0x000fe20000000800 */
[----:B--2---:R-:W-:Y:S01]  /*bf10*/  FMUL R9, R9, R10 ;  /* 0x0000000a09097220 */ /* 0x004fe20000400000 */
[----:B------:R-:W-:Y:S01]  /*bf20*/  SHF.L.U32 R10, R20, 0x17, RZ ;  /* 0x00000017140a7819 */ /* 0x000fe200000006ff */
[----:B------:R-:W-:Y:S01]  /*bf30*/  FFMA R20, R13, 1.925963033500011079e-08, R16 ;  /* 0x32a570600d147823 */ /* 0x000fe20000000010 */
[----:B------:R-:W-:-:S03]  /*bf40*/  FFMA.SAT R16, R17, R12, 0.5 ;  /* 0x3f00000011107423 */ /* 0x000fc6000000200c */
[----:B------:R-:W-:Y:S01]  /*bf50*/  FMUL R10, R10, R59 ;  /* 0x0000003b0a0a7220 */ /* 0x000fe20000400000 */
[----:B------:R-:W-:Y:S01]  /*bf60*/  FFMA.RM R13, R16, R11, 12582913 ;  /* 0x4b400001100d7423 */ /* 0x000fe2000000400b */
[----:B------:R-:W2:Y:S03]  /*bf70*/  MUFU.EX2 R59, R38 ;  /* 0x00000026003b7308 */ /* 0x000ea60000000800 */
[----:B------:R-:W-:-:S04]  /*bf80*/  FADD R16, R13, -12583039 ;  /* 0xcb40007f0d107421 */ /* 0x000fc80000000000 */
[----:B------:R-:W-:-:S04]  /*bf90*/  FFMA R16, R17, 1.4426950216293334961, -R16 ;  /* 0x3fb8aa3b11107823 */ /* 0x000fc80000000810 */
[----:B------:R-:W-:Y:S01]  /*bfa0*/  FFMA R48, R17, 1.925963033500011079e-08, R16 ;  /* 0x32a5706011307823 */ /* 0x000fe20000000010 */
[----:B------:R-:W-:Y:S02]  /*bfb0*/  IMAD.SHL.U32 R16, R22, 0x800000, RZ ;  /* 0x0080000016107824 */ /* 0x000fe400078e00ff */
[----:B------:R-:W-:Y:S01]  /*bfc0*/  FADD R22, R46, -12583039 ;  /* 0xcb40007f2e167421 */ /* 0x000fe20000000000 */
[----:B------:R-:W-:Y:S02]  /*bfd0*/  IMAD.SHL.U32 R17, R28, 0x800000, RZ ;  /* 0x008000001c117824 */ /* 0x000fe400078e00ff */
[----:B------:R-:W-:Y:S01]  /*bfe0*/  FFMA.SAT R28, R19, R12, 0.5 ;  /* 0x3f000000131c7423 */ /* 0x000fe2000000200c */
[----:B------:R-:W-:Y:S01]  /*bff0*/  FFMA R22, R15, 1.4426950216293334961, -R22 ;  /* 0x3fb8aa3b0f167823 */ /* 0x000fe20000000816 */
[----:B---3--:R-:W-:Y:S01]  /*c000*/  FMUL R17, R17, R18 ;  /* 0x0000001211117220 */ /* 0x008fe20000400000 */
[----:B------:R-:W-:Y:S01]  /*c010*/  FFMA.SAT R18, R21, R12, 0.5 ;  /* 0x3f00000015127423 */ /* 0x000fe2000000200c */
[----:B------:R-:W-:Y:S01]  /*c020*/  FFMA.RM R28, R28, R11, 12582913 ;  /* 0x4b4000011c1c7423 */ /* 0x000fe2000000400b */
[----:B------:R-:W-:Y:S01]  /*c030*/  FFMA R22, R15, 1.925963033500011079e-08, R22 ;  /* 0x32a570600f167823 */ /* 0x000fe20000000016 */
[----:B--2---:R-:W-:Y:S01]  /*c040*/  FMUL R16, R16, R59 ;  /* 0x0000003b10107220 */ /* 0x004fe20000400000 */
[----:B------:R-:W-:Y:S01]  /*c050*/  FFMA.RM R15, R18, R11, 12582913 ;  /* 0x4b400001120f7423 */ /* 0x000fe2000000400b */
[----:B------:R-:W-:Y:S03]  /*c060*/  MUFU.EX2 R48, R48 ;  /* 0x0000003000307308 */ /* 0x000fe60000000800 */
[C---:B------:R-:W-:Y:S01]  /*c070*/  FADD R18, R15.reuse, -12583039 ;  /* 0xcb40007f0f127421 */ /* 0x040fe20000000000 */
[----:B------:R-:W-:-:S03]  /*c080*/  IMAD.SHL.U32 R15, R15, 0x800000, RZ ;  /* 0x008000000f0f7824 */ /* 0x000fc600078e00ff */
[C---:B------:R-:W-:Y:S01]  /*c090*/  FFMA R18, R21.reuse, 1.4426950216293334961, -R18 ;  /* 0x3fb8aa3b15127823 */ /* 0x040fe20000000812 */
[----:B------:R-:W-:Y:S03]  /*c0a0*/  MUFU.EX2 R57, R22 ;  /* 0x0000001600397308 */ /* 0x000fe60000000800 */
[----:B------:R-:W-:Y:S01]  /*c0b0*/  FFMA R50, R21, 1.925963033500011079e-08, R18 ;  /* 0x32a5706015327823 */ /* 0x000fe20000000012 */
[----:B------:R-:W-:Y:S01]  /*c0c0*/  SHF.L.U32 R18, R36, 0x17, RZ ;  /* 0x0000001724127819 */ /* 0x000fe200000006ff */
[----:B------:R-:W-:Y:S01]  /*c0d0*/  FADD R36, R28, -12583039 ;  /* 0xcb40007f1c247421 */ /* 0x000fe20000000000 */
[----:B------:R-:W-:-:S03]  /*c0e0*/  IMAD.SHL.U32 R21, R14, 0x800000, RZ ;  /* 0x008000000e157824 */ /* 0x000fc600078e00ff */
[C---:B------:R-:W-:Y:S01]  /*c0f0*/  FFMA R36, R19.reuse, 1.4426950216293334961, -R36 ;  /* 0x3fb8aa3b13247823 */ /* 0x040fe20000000824 */
[----:B------:R-:W-:Y:S01]  /*c100*/  FMUL R18, R18, R55 ;  /* 0x0000003712127220 */ /* 0x000fe20000400000 */
[----:B------:R-:W-:Y:S02]  /*c110*/  MUFU.EX2 R50, R50 ;  /* 0x0000003200327308 */ /* 0x000fe40000000800 */
[----:B------:R-:W-:Y:S01]  /*c120*/  FFMA R38, R19, 1.925963033500011079e-08, R36 ;  /* 0x32a5706013267823 */ /* 0x000fe20000000024 */
[----:B------:R-:W-:Y:S01]  /*c130*/  FFMA.SAT R36, R25, R12, 0.5 ;  /* 0x3f00000019247423 */ /* 0x000fe2000000200c */
[----:B------:R-:W-:-:S03]  /*c140*/  FADD R19, RZ, R5 ;  /* 0x00000005ff137221 */ /* 0x000fc60000000000 */
[-C--:B------:R-:W-:Y:S01]  /*c150*/  FFMA.RM R12, R36, R11.reuse, 12582913 ;  /* 0x4b400001240c7423 */ /* 0x080fe2000000400b */
[----:B------:R-:W-:Y:S01]  /*c160*/  FFMA.RM R11, R52, R11, 12582913 ;  /* 0x4b400001340b7423 */ /* 0x000fe2000000400b */
[----:B------:R-:W-:Y:S01]  /*c170*/  FADD R19, R19, R0 ;  /* 0x0000000013137221 */ /* 0x000fe20000000000 */
[----:B------:R-:W2:Y:S01]  /*c180*/  MUFU.EX2 R55, R20 ;  /* 0x0000001400377308 */ /* 0x000ea20000000800 */
[C---:B------:R-:W-:Y:S01]  /*c190*/  FADD R36, R12.reuse, -12583039 ;  /* 0xcb40007f0c247421 */ /* 0x040fe20000000000 */
[C---:B------:R-:W-:Y:S01]  /*c1a0*/  FADD R52, R11.reuse, -12583039 ;  /* 0xcb40007f0b347421 */ /* 0x040fe20000000000 */
[----:B------:R-:W-:Y:S01]  /*c1b0*/  SHF.L.U32 R12, R12, 0x17, RZ ;  /* 0x000000170c0c7819 */ /* 0x000fe200000006ff */
[----:B------:R-:W-:Y:S02]  /*c1c0*/  IMAD.SHL.U32 R11, R11, 0x800000, RZ ;  /* 0x008000000b0b7824 */ /* 0x000fe400078e00ff */
[----:B------:R-:W-:Y:S01]  /*c1d0*/  FFMA R36, R25, 1.4426950216293334961, -R36 ;  /* 0x3fb8aa3b19247823 */ /* 0x000fe20000000824 */
[----:B------:R-:W-:Y:S01]  /*c1e0*/  FFMA R52, R27, 1.4426950216293334961, -R52 ;  /* 0x3fb8aa3b1b347823 */ /* 0x000fe20000000834 */
[----:B------:R-:W-:Y:S02]  /*c1f0*/  MUFU.EX2 R59, R38 ;  /* 0x00000026003b7308 */ /* 0x000fe40000000800 */
[----:B------:R-:W-:Y:S01]  /*c200*/  FFMA R36, R25, 1.925963033500011079e-08, R36 ;  /* 0x32a5706019247823 */ /* 0x000fe20000000024 */
[----:B------:R-:W-:Y:S01]  /*c210*/  FFMA R27, R27, 1.925963033500011079e-08, R52 ;  /* 0x32a570601b1b7823 */ /* 0x000fe20000000034 */
[----:B------:R-:W-:-:S04]  /*c220*/  FADD R52, R19, R2 ;  /* 0x0000000213347221 */ /* 0x000fc80000000000 */
[----:B------:R-:W-:Y:S01]  /*c230*/  FADD R19, R52, R3 ;  /* 0x0000000334137221 */ /* 0x000fe20000000000 */
[----:B------:R-:W3:Y:S01]  /*c240*/  MUFU.EX2 R25, R42 ;  /* 0x0000002a00197308 */ /* 0x000ee20000000800 */
[----:B--2---:R-:W-:Y:S01]  /*c250*/  FMUL R22, R24, R55 ;  /* 0x0000003718167220 */ /* 0x004fe20000400000 */
[----:B------:R-:W-:Y:S01]  /*c260*/  SHF.L.U32 R24, R46, 0x17, RZ ;  /* 0x000000172e187819 */ /* 0x000fe200000006ff */
[----:B------:R-:W-:-:S04]  /*c270*/  FADD R19, R19, R4 ;  /* 0x0000000413137221 */ /* 0x000fc80000000000 */
[----:B------:R-:W-:Y:S01]  /*c280*/  FADD R52, R19, R6 ;  /* 0x0000000613347221 */ /* 0x000fe20000000000 */
[----:B------:R-:W2:Y:S01]  /*c290*/  MUFU.EX2 R55, R36 ;  /* 0x0000002400377308 */ /* 0x000ea20000000800 */
[----:B------:R-:W-:Y:S02]  /*c2a0*/  FMUL R24, R24, R57 ;  /* 0x0000003918187220 */ /* 0x000fe40000400000 */
[----:B------:R-:W-:-:S04]  /*c2b0*/  FADD R19, R52, R7 ;  /* 0x0000000734137221 */ /* 0x000fc80000000000 */
[----:B------:R-:W-:Y:S01]  /*c2c0*/  FADD R14, R19, R8 ;  /* 0x00000008130e7221 */ /* 0x000fe20000000000 */
[----:B------:R-:W-:Y:S01]  /*c2d0*/  FMUL R19, R21, R40 ;  /* 0x0000002815137220 */ /* 0x000fe20000400000 */
[----:B---3--:R-:W-:Y:S01]  /*c2e0*/  FMUL R20, R26, R25 ;  /* 0x000000191a147220 */ /* 0x008fe20000400000 */
[----:B------:R-:W3:Y:S01]  /*c2f0*/  MUFU.EX2 R38, R27 ;  /* 0x0000001b00267308 */ /* 0x000ee20000000800 */
[----:B------:R-:W-:Y:S01]  /*c300*/  FADD R21, R14, R9 ;  /* 0x000000090e157221 */ /* 0x000fe20000000000 */
[----:B------:R-:W-:Y:S02]  /*c310*/  IMAD.SHL.U32 R26, R28, 0x800000, RZ ;  /* 0x008000001c1a7824 */ /* 0x000fe400078e00ff */
[----:B------:R-:W-:Y:S01]  /*c320*/  FMUL R25, R15, R50 ;  /* 0x000000320f197220 */ /* 0x000fe20000400000 */
[----:B------:R-:W-:Y:S01]  /*c330*/  FADD R21, R21, R10 ;  /* 0x0000000a15157221 */ /* 0x000fe20000000000 */
[----:B------:R-:W-:Y:S01]  /*c340*/  FMUL R26, R26, R59 ;  /* 0x0000003b1a1a7220 */ /* 0x000fe20000400000 */
[----:B--2---:R-:W-:-:S02]  /*c350*/  FMUL R28, R12, R55 ;  /* 0x000000370c1c7220 */ /* 0x004fc40000400000 */
[----:B------:R-:W-:Y:S01]  /*c360*/  FADD R14, R21, R16 ;  /* 0x00000010150e7221 */ /* 0x000fe20000000000 */
[----:B------:R-:W-:-:S03]  /*c370*/  SHF.L.U32 R21, R23, 0x17, RZ ;  /* 0x0000001717157819 */ /* 0x000fc600000006ff */
[----:B------:R-:W-:Y:S02]  /*c380*/  FADD R23, R14, R17 ;  /* 0x000000110e177221 */ /* 0x000fe40000000000 */
[----:B------:R-:W-:Y:S02]  /*c390*/  FMUL R21, R21, R44 ;  /* 0x0000002c15157220 */ /* 0x000fe40000400000 */
[----:B------:R-:W-:Y:S01]  /*c3a0*/  FADD R14, R23, R18 ;  /* 0x00000012170e7221 */ /* 0x000fe20000000000 */
[----:B---3--:R-:W-:-:S03]  /*c3b0*/  FMUL R27, R11, R38 ;  /* 0x000000260b1b7220 */ /* 0x008fc60000400000 */
[----:B------:R-:W-:-:S04]  /*c3c0*/  FADD R23, R14, R19 ;  /* 0x000000130e177221 */ /* 0x000fc80000000000 */
[----:B------:R-:W-:Y:S01]  /*c3d0*/  FADD R14, R23, R20 ;  /* 0x00000014170e7221 */ /* 0x000fe20000000000 */
[----:B------:R-:W-:-:S03]  /*c3e0*/  IMAD.SHL.U32 R23, R13, 0x800000, RZ ;  /* 0x008000000d177824 */ /* 0x000fc600078e00ff */
        /* <DEDUP_REMOVED lines=18> */
.L_x_2665:
        /* <DEDUP_REMOVED lines=12> */
[----:B012---:R-:W-:Y:S05]  /*c5d0*/  CALL.REL.NOINC `($__internal_28_$__cuda_sm3x_div_rn_noftz_f32_slowpath) ;  /* 0x00000030000c7944 */ /* 0x007fea0003c00000 */
[----:B------:R-:W-:-:S07]  /*c5e0*/  MOV R11, R5 ;  /* 0x00000005000b7202 */ /* 0x000fce0000000f00 */
.L_x_2608:
[----:B------:R-:W-:Y:S05]  /*c5f0*/  BSYNC.RECONVERGENT B3 ;  /* 0x0000000000037941 */ /* 0x000fea0003800200 */
.L_x_2607:
        /* <DEDUP_REMOVED lines=12> */
[----:B012---:R-:W-:Y:S05]  /*c6c0*/  CALL.REL.NOINC `($__internal_28_$__cuda_sm3x_div_rn_noftz_f32_slowpath) ;  /* 0x0000002c00d07944 */ /* 0x007fea0003c00000 */
[----:B------:R-:W-:-:S07]  /*c6d0*/  MOV R15, R5 ;  /* 0x00000005000f7202 */ /* 0x000fce0000000f00 */
.L_x_2610:
[----:B------:R-:W-:Y:S05]  /*c6e0*/  BSYNC.RECONVERGENT B3 ;  /* 0x0000000000037941 */ /* 0x000fea0003800200 */
.L_x_2609:
        /* <DEDUP_REMOVED lines=14> */
.L_x_2612:
[----:B------:R-:W-:Y:S05]  /*c7d0*/  BSYNC.RECONVERGENT B3 ;  /* 0x0000000000037941 */ /* 0x000fea0003800200 */
.L_x_2611:
        /* <DEDUP_REMOVED lines=14> */
.L_x_2614:
[----:B------:R-:W-:Y:S05]  /*c8c0*/  BSYNC.RECONVERGENT B3 ;  /* 0x0000000000037941 */ /* 0x000fea0003800200 */
.L_x_2613:
        /* <DEDUP_REMOVED lines=14> */
.L_x_2616:
[----:B------:R-:W-:Y:S05]  /*c9b0*/  BSYNC.RECONVERGENT B3 ;  /* 0x0000000000037941 */ /* 0x000fea0003800200 */
.L_x_2615:
        /* <DEDUP_REMOVED lines=14> */
.L_x_2618:
[----:B------:R-:W-:Y:S05]  /*caa0*/  BSYNC.RECONVERGENT B3 ;  /* 0x0000000000037941 */ /* 0x000fea0003800200 */
.L_x_2617:
        /* <DEDUP_REMOVED lines=14> */
.L_x_2620:
[----:B------:R-:W-:Y:S05]  /*cb90*/  BSYNC.RECONVERGENT B3 ;  /* 0x0000000000037941 */ /* 0x000fea0003800200 */
.L_x_2619:
        /* <DEDUP_REMOVED lines=14> */
.L_x_2622:
[----:B------:R-:W-:Y:S05]  /*cc80*/  BSYNC.RECONVERGENT B3 ;  /* 0x0000000000037941 */ /* 0x000fea0003800200 */
.L_x_2621:
        /* <DEDUP_REMOVED lines=14> */
.L_x_2624:
[----:B------:R-:W-:Y:S05]  /*cd70*/  BSYNC.RECONVERGENT B3 ;  /* 0x0000000000037941 */ /* 0x000fea0003800200 */
.L_x_2623:
        /* <DEDUP_REMOVED lines=14> */
.L_x_2626:
[----:B------:R-:W-:Y:S05]  /*ce60*/  BSYNC.RECONVERGENT B3 ;  /* 0x0000000000037941 */ /* 0x000fea0003800200 */
.L_x_2625:
        /* <DEDUP_REMOVED lines=14> */
.L_x_2628:
[----:B------:R-:W-:Y:S05]  /*cf50*/  BSYNC.RECONVERGENT B3 ;  /* 0x0000000000037941 */ /* 0x000fea0003800200 */
.L_x_2627:
        /* <DEDUP_REMOVED lines=14> */
.L_x_2630:
[----:B------:R-:W-:Y:S05]  /*d040*/  BSYNC.RECONVERGENT B3 ;  /* 0x0000000000037941 */ /* 0x000fea0003800200 */
.L_x_2629:
        /* <DEDUP_REMOVED lines=14> */
.L_x_2632:
[----:B------:R-:W-:Y:S05]  /*d130*/  BSYNC.RECONVERGENT B3 ;  /* 0x0000000000037941 */ /* 0x000fea0003800200 */
.L_x_2631:
        /* <DEDUP_REMOVED lines=14> */
.L_x_2634:
[----:B------:R-:W-:Y:S05]  /*d220*/  BSYNC.RECONVERGENT B3 ;  /* 0x0000000000037941 */ /* 0x000fea0003800200 */
.L_x_2633:
        /* <DEDUP_REMOVED lines=14> */
.L_x_2636:
[----:B------:R-:W-:Y:S05]  /*d310*/  BSYNC.RECONVERGENT B3 ;  /* 0x0000000000037941 */ /* 0x000fea0003800200 */
.L_x_2635:
        /* <DEDUP_REMOVED lines=14> */
.L_x_2638:
[----:B------:R-:W-:Y:S05]  /*d400*/  BSYNC.RECONVERGENT B3 ;  /* 0x0000000000037941 */ /* 0x000fea0003800200 */
.L_x_2637:
        /* <DEDUP_REMOVED lines=14> */
.L_x_2640:
[----:B------:R-:W-:Y:S05]  /*d4f0*/  BSYNC.RECONVERGENT B3 ;  /* 0x0000000000037941 */ /* 0x000fea0003800200 */
.L_x_2639:
        /* <DEDUP_REMOVED lines=14> */
.L_x_2642:
[----:B------:R-:W-:Y:S05]  /*d5e0*/  BSYNC.RECONVERGENT B3 ;  /* 0x0000000000037941 */ /* 0x000fea0003800200 */
.L_x_2641:
        /* <DEDUP_REMOVED lines=14> */
.L_x_2644:
[----:B------:R-:W-:Y:S05]  /*d6d0*/  BSYNC.RECONVERGENT B3 ;  /* 0x0000000000037941 */ /* 0x000fea0003800200 */
.L_x_2643:
        /* <DEDUP_REMOVED lines=14> */
.L_x_2646:
[----:B------:R-:W-:Y:S05]  /*d7c0*/  BSYNC.RECONVERGENT B3 ;  /* 0x0000000000037941 */ /* 0x000fea0003800200 */
.L_x_2645:
        /* <DEDUP_REMOVED lines=14> */
.L_x_2648:
[----:B------:R-:W-:Y:S05]  /*d8b0*/  BSYNC.RECONVERGENT B3 ;  /* 0x0000000000037941 */ /* 0x000fea0003800200 */
.L_x_2647:
        /* <DEDUP_REMOVED lines=14> */
.L_x_2650:
[----:B------:R-:W-:Y:S05]  /*d9a0*/  BSYNC.RECONVERGENT B3 ;  /* 0x0000000000037941 */ /* 0x000fea0003800200 */
.L_x_2649:
        /* <DEDUP_REMOVED lines=14> */
.L_x_2652:
[----:B------:R-:W-:Y:S05]  /*da90*/  BSYNC.RECONVERGENT B3 ;  /* 0x0000000000037941 */ /* 0x000fea0003800200 */
.L_x_2651:
[----:B0-----:R-:W-:Y:S01]  /*daa0*/  VIADD R2, R53, 0x20 ;  /* 0x0000002035027836 */ /* 0x001fe20000000000 */
[----:B-1----:R-:W-:Y:S01]  /*dab0*/  @!P0 R2UR UR4, R30 ;  /* 0x000000001e0482ca */ /* 0x002fe200000e0000 */
[----:B------:R-:W-:Y:S01]  /*dac0*/  IMAD R5, R32, UR48, RZ ;  /* 0x0000003020057c24 */ /* 0x000fe2000f8e02ff */
[----:B------:R-:W-:Y:S01]  /*dad0*/  @!P0 R2UR UR5, R31 ;  /* 0x000000001f0582ca */ /* 0x000fe200000e0000 */
[----:B------:R-:W-:Y:S01]  /*dae0*/  IMAD.MOV.U32 R3, RZ, RZ, RZ ;  /* 0x000000ffff037224 */ /* 0x000fe200078e00ff */
[----:B------:R-:W-:Y:S01]  /*daf0*/  ISETP.GE.U32.AND P6, PT, R2, UR44, PT ;  /* 0x0000002c02007c0c */ /* 0x000fe2000bfc6070 */
[----:B------:R-:W-:Y:S01]  /*db00*/  IMAD.MOV.U32 R2, RZ, RZ, R53 ;  /* 0x000000ffff027224 */ /* 0x000fe200078e0035 */
[C---:B------:R-:W-:Y:S01]  /*db10*/  IADD3 R8, PT, PT, R53.reuse, 0x60, RZ ;  /* 0x0000006035087810 */ /* 0x040fe20007ffe0ff */
[----:B------:R-:W-:Y:S01]  /*db20*/  VIADD R4, R53, 0x40 ;  /* 0x0000004035047836 */ /* 0x000fe20000000000 */
[----:B------:R-:W-:Y:S01]  /*db30*/  ISETP.GE.AND.EX P6, PT, RZ, UR45, PT, P6 ;  /* 0x0000002dff007c0c */ /* 0x000fe2000bfc6360 */
[----:B------:R-:W-:Y:S01]  /*db40*/  IMAD.WIDE.U32 R2, R34, UR48, R2 ;  /* 0x0000003022027c25 */ /* 0x000fe2000f8e0002 */
[----:B------:R-:W-:-:S02]  /*db50*/  ISETP.GE.U32.AND P2, PT, R8, UR44, PT ;  /* 0x0000002c08007c0c */ /* 0x000fc4000bf46070 */
[----:B------:R-:W-:Y:S01]  /*db60*/  ISETP.GE.U32.AND P1, PT, R4, UR44, PT ;  /* 0x0000002c04007c0c */ /* 0x000fe2000bf26070 */
[----:B------:R-:W-:Y:S01]  /*db70*/  IMAD R5, R34, UR49, R5 ;  /* 0x0000003122057c24 */ /* 0x000fe2000f8e0205 */
[----:B------:R-:W-:Y:S01]  /*db80*/  LEA R4, P3, R2, UR50, 0x2 ;  /* 0x0000003202047c11 */ /* 0x000fe2000f8610ff */
[----:B------:R-:W-:Y:S01]  /*db90*/  VIADD R10, R53, 0xa0 ;  /* 0x000000a0350a7836 */ /* 0x000fe20000000000 */
[----:B------:R-:W-:Y:S01]  /*dba0*/  ISETP.GE.AND.EX P1, PT, RZ, UR45, PT, P1 ;  /* 0x0000002dff007c0c */ /* 0x000fe2000bf26310 */
[----:B------:R-:W-:Y:S01]  /*dbb0*/  IMAD.IADD R3, R3, 0x1, R5 ;  /* 0x0000000103037824 */ /* 0x000fe200078e0205 */
[C---:B------:R-:W-:Y:S02]  /*dbc0*/  IADD3 R8, PT, PT, R53.reuse, 0x80, RZ ;  /* 0x0000008035087810 */ /* 0x040fe40007ffe0ff */
[----:B------:R-:W-:Y:S02]  /*dbd0*/  IADD3 R12, PT, PT, R53, 0xc0, RZ ;  /* 0x000000c0350c7810 */ /* 0x000fe40007ffe0ff */
[----:B------:R-:W-:-:S02]  /*dbe0*/  @!P6 R2UR UR6, R30 ;  /* 0x000000001e06e2ca */ /* 0x000fc400000e0000 */
[----:B------:R-:W-:Y:S02]  /*dbf0*/  @!P6 R2UR UR7, R31 ;  /* 0x000000001f07e2ca */ /* 0x000fe400000e0000 */
[----:B------:R-:W-:Y:S01]  /*dc00*/  LEA.HI.X R5, R2, UR51, R3, 0x2, P3 ;  /* 0x0000003302057c11 */ /* 0x000fe200098f1403 */
[C---:B------:R-:W-:Y:S01]  /*dc10*/  VIADD R2, R53.reuse, 0xe0 ;  /* 0x000000e035027836 */ /* 0x040fe20000000000 */
[----:B------:R-:W-:Y:S01]  /*dc20*/  ISETP.GE.U32.AND P5, PT, R8, UR44, PT ;  /* 0x0000002c08007c0c */ /* 0x000fe2000bfa6070 */
[C---:B------:R-:W-:Y:S01]  /*dc30*/  VIADD R3, R53.reuse, 0x100 ;  /* 0x0000010035037836 */ /* 0x040fe20000000000 */
[----:B------:R-:W-:Y:S01]  /*dc40*/  ISETP.GE.AND.EX P2, PT, RZ, UR45, PT, P2 ;  /* 0x0000002dff007c0c */ /* 0x000fe2000bf46320 */
[----:B------:R0:W-:Y:S01]  /*dc50*/  @!P0 STG.E desc[UR4][R4.64], R11 ;  /* 0x0000000b04008986 */ /* 0x0001e2000c101904 */
[----:B------:R-:W-:Y:S01]  /*dc60*/  ISETP.GE.U32.AND P0, PT, R2, UR44, PT ;  /* 0x0000002c02007c0c */ /* 0x000fe2000bf06070 */
[----:B------:R-:W-:Y:S01]  /*dc70*/  VIADD R2, R53, 0x2a0 ;  /* 0x000002a035027836 */ /* 0x000fe20000000000 */
[----:B------:R-:W-:-:S02]  /*dc80*/  @!P1 R2UR UR4, R30 ;  /* 0x000000001e0492ca */ /* 0x000fc400000e0000 */
[----:B------:R-:W-:Y:S01]  /*dc90*/  ISETP.GE.AND.EX P0, PT, RZ, UR45, PT, P0 ;  /* 0x0000002dff007c0c */ /* 0x000fe2000bf06300 */
[----:B------:R0:W-:Y:S01]  /*dca0*/  @!P6 STG.E desc[UR6][R4.64+0x80], R15 ;  /* 0x0000800f0400e986 */ /* 0x0001e2000c101906 */
[----:B------:R-:W-:Y:S02]  /*dcb0*/  ISETP.GE.U32.AND P6, PT, R3, UR44, PT ;  /* 0x0000002c03007c0c */ /* 0x000fe4000bfc6070 */
[----:B------:R-:W-:Y:S02]  /*dcc0*/  @!P1 R2UR UR5, R31 ;  /* 0x000000001f0592ca */ /* 0x000fe400000e0000 */
[----:B------:R-:W-:Y:S02]  /*dcd0*/  ISETP.GE.AND.EX P6, PT, RZ, UR45, PT, P6 ;  /* 0x0000002dff007c0c */ /* 0x000fe4000bfc6360 */
[----:B------:R-:W-:Y:S02]  /*dce0*/  ISETP.GE.U32.AND P4, PT, R10, UR44, PT ;  /* 0x0000002c0a007c0c */ /* 0x000fe4000bf86070 */
[----:B------:R-:W-:-:S02]  /*dcf0*/  ISETP.GE.U32.AND P3, PT, R12, UR44, PT ;  /* 0x0000002c0c007c0c */ /* 0x000fc4000bf66070 */
[----:B------:R-:W-:Y:S02]  /*dd00*/  ISETP.GE.AND.EX P5, PT, RZ, UR45, PT, P5 ;  /* 0x0000002dff007c0c */ /* 0x000fe4000bfa6350 */
[C---:B------:R-:W-:Y:S02]  /*dd10*/  @!P0 R2UR UR14, R30.reuse ;  /* 0x000000001e0e82ca */ /* 0x040fe400000e0000 */
[C---:B------:R-:W-:Y:S01]  /*dd20*/  @!P0 R2UR UR15, R31.reuse ;  /* 0x000000001f0f82ca */ /* 0x040fe200000e0000 */
[----:B------:R0:W-:Y:S01]  /*dd30*/  @!P1 STG.E desc[UR4][R4.64+0x100], R55 ;  /* 0x0001003704009986 */ /* 0x0001e2000c101904 */
[----:B------:R-:W-:Y:S02]  /*dd40*/  ISETP.GE.AND.EX P4, PT, RZ, UR45, PT, P4 ;  /* 0x0000002dff007c0c */ /* 0x000fe4000bf86340 */
[----:B------:R-:W-:Y:S02]  /*dd50*/  @!P6 R2UR UR16, R30 ;  /* 0x000000001e10e2ca */ /* 0x000fe400000e0000 */
[----:B------:R-:W-:-:S02]  /*dd60*/  @!P6 R2UR UR17, R31 ;  /* 0x000000001f11e2ca */ /* 0x000fc400000e0000 */
[----:B------:R-:W-:Y:S02]  /*dd70*/  ISETP.GE.AND.EX P3, PT, RZ, UR45, PT, P3 ;  /* 0x0000002dff007c0c */ /* 0x000fe4000bf66330 */
[----:B------:R-:W-:Y:S02]  /*dd80*/  ISETP.GE.U32.AND P1, PT, R51, UR44, PT ;  /* 0x0000002c33007c0c */ /* 0x000fe4000bf26070 */
[C---:B------:R-:W-:Y:S01]  /*dd90*/  @!P2 R2UR UR6, R30.reuse ;  /* 0x000000001e06a2ca */ /* 0x040fe200000e0000 */
[----:B------:R0:W-:Y:S01]  /*dda0*/  @!P0 STG.E desc[UR14][R4.64+0x380], R7 ;  /* 0x0003800704008986 */ /* 0x0001e2000c10190e */
[----:B------:R-:W-:Y:S02]  /*ddb0*/  ISETP.GE.AND.EX P0, PT, RZ, UR45, PT, P1 ;  /* 0x0000002dff007c0c */ /* 0x000fe4000bf06310 */
[----:B------:R-:W-:Y:S02]  /*ddc0*/  @!P2 R2UR UR7, R31 ;  /* 0x000000001f07a2ca */ /* 0x000fe400000e0000 */
[----:B------:R-:W-:Y:S01]  /*ddd0*/  @!P5 R2UR UR8, R30 ;  /* 0x000000001e08d2ca */ /* 0x000fe200000e0000 */
[----:B------:R0:W-:Y:S01]  /*dde0*/  @!P6 STG.E desc[UR16][R4.64+0x400], R67 ;  /* 0x000400430400e986 */ /* 0x0001e2000c101910 */
[----:B------:R-:W-:-:S02]  /*ddf0*/  ISETP.GE.U32.AND P6, PT, R47, UR44, PT ;  /* 0x0000002c2f007c0c */ /* 0x000fc4000bfc6070 */
[C---:B------:R-:W-:Y:S02]  /*de00*/  @!P5 R2UR UR9, R31.reuse ;  /* 0x000000001f09d2ca */ /* 0x040fe400000e0000 */
[----:B------:R-:W-:Y:S02]  /*de10*/  ISETP.GE.AND.EX P6, PT, RZ, UR45, PT, P6 ;  /* 0x0000002dff007c0c */ /* 0x000fe4000bfc6360 */
[C---:B------:R-:W-:Y:S02]  /*de20*/  @!P4 R2UR UR10, R30.reuse ;  /* 0x000000001e0ac2ca */ /* 0x040fe400000e0000 */
[C---:B------:R-:W-:Y:S01]  /*de30*/  @!P4 R2UR UR11, R31.reuse ;  /* 0x000000001f0bc2ca */ /* 0x040fe200000e0000 */
[----:B------:R0:W-:Y:S01]  /*de40*/  @!P2 STG.E desc[UR6][R4.64+0x180], R59 ;  /* 0x0001803b0400a986 */ /* 0x0001e2000c101906 */
[----:B------:R-:W-:Y:S02]  /*de50*/  @!P3 R2UR UR12, R30 ;  /* 0x000000001e0cb2ca */ /* 0x000fe400000e0000 */
[----:B------:R-:W-:-:S02]  /*de60*/  @!P3 R2UR UR13, R31 ;  /* 0x000000001f0db2ca */ /* 0x000fc400000e0000 */
[C---:B------:R-:W-:Y:S01]  /*de70*/  @!P0 R2UR UR4, R30.reuse ;  /* 0x000000001e0482ca */ /* 0x040fe200000e0000 */
[----:B------:R0:W-:Y:S01]  /*de80*/  @!P5 STG.E desc[UR8][R4.64+0x200], R61 ;  /* 0x0002003d0400d986 */ /* 0x0001e2000c101908 */
[----:B------:R-:W-:Y:S02]  /*de90*/  @!P0 R2UR UR5, R31 ;  /* 0x000000001f0582ca */ /* 0x000fe400000e0000 */
        /* <DEDUP_REMOVED lines=9> */
[----:B------:R-:W-:Y:S01]  /*df30*/  ISETP.GE.U32.AND P3, PT, R41, UR44, PT ;  /* 0x0000002c29007c0c */ /* 0x000fe2000bf66070 */
[----:B------:R-:W1:Y:S01]  /*df40*/  LDCU UR4, c[0x0][0x370] ;  /* 0x00006e00ff0477ac */ /* 0x000e620008000800 */
[----:B------:R-:W-:Y:S02]  /*df50*/  ISETP.GE.U32.AND P2, PT, R39, UR44, PT ;  /* 0x0000002c27007c0c */ /* 0x000fe4000bf46070 */
[----:B------:R-:W-:Y:S01]  /*df60*/  IADD3 R3, PT, PT, R53, 0x220, RZ ;  /* 0x0000022035037810 */ /* 0x000fe20007ffe0ff */
[----:B------:R0:W-:Y:S01]  /*df70*/  @!P6 STG.E desc[UR8][R4.64+0x580], R71 ;  /* 0x000580470400e986 */ /* 0x0001e2000c101908 */
[----:B------:R-:W-:Y:S02]  /*df80*/  ISETP.GE.AND.EX P5, PT, RZ, UR45, PT, P5 ;  /* 0x0000002dff007c0c */ /* 0x000fe4000bfa6350 */
[----:B------:R-:W-:-:S02]  /*df90*/  ISETP.GE.AND.EX P4, PT, RZ, UR45, PT, P4 ;  /* 0x0000002dff007c0c */ /* 0x000fc4000bf86340 */
[----:B------:R-:W-:Y:S02]  /*dfa0*/  ISETP.GE.AND.EX P3, PT, RZ, UR45, PT, P3 ;  /* 0x0000002dff007c0c */ /* 0x000fe4000bf66330 */
[----:B------:R-:W-:Y:S02]  /*dfb0*/  ISETP.GE.AND.EX P2, PT, RZ, UR45, PT, P2 ;  /* 0x0000002dff007c0c */ /* 0x000fe4000bf46320 */
[----:B------:R-:W-:Y:S01]  /*dfc0*/  ISETP.GE.U32.AND P0, PT, R3, UR44, PT ;  /* 0x0000002c03007c0c */ /* 0x000fe2000bf06070 */
[----:B------:R-:W-:Y:S01]  /*dfd0*/  VIADD R3, R53, 0x2c0 ;  /* 0x000002c035037836 */ /* 0x000fe20000000000 */
[----:B------:R-:W-:Y:S02]  /*dfe0*/  @!P1 R2UR UR6, R30 ;  /* 0x000000001e0692ca */ /* 0x000fe400000e0000 */
[----:B------:R-:W-:Y:S02]  /*dff0*/  ISETP.GE.AND.EX P0, PT, RZ, UR45, PT, P0 ;  /* 0x0000002dff007c0c */ /* 0x000fe4000bf06300 */
[----:B------:R-:W-:-:S02]  /*e000*/  ISETP.GE.U32.AND P6, PT, R3, UR44, PT ;  /* 0x0000002c03007c0c */ /* 0x000fc4000bfc6070 */
[----:B------:R-:W1:Y:S01]  /*e010*/  LDC R3, c[0x0][0x364] ;  /* 0x0000d900ff037b82 */ /* 0x000e620000000800 */
[C---:B------:R-:W-:Y:S02]  /*e020*/  @!P1 R2UR UR7, R31.reuse ;  /* 0x000000001f0792ca */ /* 0x040fe400000e0000 */
[C---:B------:R-:W-:Y:S02]  /*e030*/  @!P5 R2UR UR10, R30.reuse ;  /* 0x000000001e0ad2ca */ /* 0x040fe400000e0000 */
[C---:B------:R-:W-:Y:S02]  /*e040*/  @!P5 R2UR UR11, R31.reuse ;  /* 0x000000001f0bd2ca */ /* 0x040fe400000e0000 */
[C---:B------:R-:W-:Y:S02]  /*e050*/  @!P4 R2UR UR12, R30.reuse ;  /* 0x000000001e0cc2ca */ /* 0x040fe400000e0000 */
[----:B------:R-:W-:Y:S02]  /*e060*/  @!P4 R2UR UR13, R31 ;  /* 0x000000001f0dc2ca */ /* 0x000fe400000e0000 */
        /* <DEDUP_REMOVED lines=9> */
[----:B------:R-:W-:Y:S01]  /*e100*/  ISETP.GE.U32.AND P1, PT, R2, UR44, PT ;  /* 0x0000002c02007c0c */ /* 0x000fe2000bf26070 */
[----:B-1----:R-:W-:Y:S01]  /*e110*/  IMAD R3, R3, UR4, RZ ;  /* 0x0000000403037c24 */ /* 0x002fe2000f8e02ff */
[----:B------:R-:W-:Y:S01]  /*e120*/  ISETP.GE.U32.AND P5, PT, R35, UR44, PT ;  /* 0x0000002c23007c0c */ /* 0x000fe2000bfa6070 */
[----:B------:R0:W-:Y:S01]  /*e130*/  @!P3 STG.E desc[UR14][R4.64+0x700], R19 ;  /* 0x000700130400b986 */ /* 0x0001e2000c10190e */
[----:B------:R-:W-:-:S02]  /*e140*/  ISETP.GE.U32.AND P4, PT, R33, UR44, PT ;  /* 0x0000002c21007c0c */ /* 0x000fc4000bf86070 */
[----:B------:R-:W-:Y:S01]  /*e150*/  ISETP.GE.U32.AND P3, PT, R29, UR44, PT ;  /* 0x0000002c1d007c0c */ /* 0x000fe2000bf66070 */
[----:B------:R0:W-:Y:S01]  /*e160*/  @!P2 STG.E desc[UR16][R4.64+0x780], R75 ;  /* 0x0007804b0400a986 */ /* 0x0001e2000c101910 */
[----:B------:R-:W-:Y:S02]  /*e170*/  ISETP.GE.U32.AND P2, PT, R37, UR44, PT ;  /* 0x0000002c25007c0c */ /* 0x000fe4000bf46070 */
[----:B------:R-:W-:Y:S01]  /*e180*/  ISETP.GE.AND.EX P5, PT, RZ, UR45, PT, P5 ;  /* 0x0000002dff007c0c */ /* 0x000fe2000bfa6350 */
[----:B------:R0:W-:Y:S01]  /*e190*/  @!P0 STG.E desc[UR8][R4.64+0x880], R77 ;  /* 0x0008804d04008986 */ /* 0x0001e2000c101908 */
[----:B------:R-:W-:Y:S02]  /*e1a0*/  ISETP.GE.AND.EX P2, PT, RZ, UR45, PT, P2 ;  /* 0x0000002dff007c0c */ /* 0x000fe4000bf46320 */
[----:B------:R-:W-:Y:S02]  /*e1b0*/  ISETP.GE.AND.EX P4, PT, RZ, UR45, PT, P4 ;  /* 0x0000002dff007c0c */ /* 0x000fe4000bf86340 */
[----:B------:R-:W-:-:S02]  /*e1c0*/  ISETP.GE.AND.EX P3, PT, RZ, UR45, PT, P3 ;  /* 0x0000002dff007c0c */ /* 0x000fc4000bf66330 */
[----:B------:R-:W-:Y:S02]  /*e1d0*/  ISETP.GE.AND.EX P1, PT, RZ, UR45, PT, P1 ;  /* 0x0000002dff007c0c */ /* 0x000fe4000bf26310 */
[----:B------:R-:W-:Y:S02]  /*e1e0*/  ISETP.GE.AND.EX P6, PT, RZ, UR45, PT, P6 ;  /* 0x0000002dff007c0c */ /* 0x000fe4000bfc6360 */
[C---:B------:R-:W-:Y:S02]  /*e1f0*/  IADD3 R34, P0, PT, R3.reuse, R34, RZ ;  /* 0x0000002203227210 */ /* 0x040fe40007f1e0ff */
[----:B------:R-:W-:Y:S02]  /*e200*/  @!P5 R2UR UR10, R30 ;  /* 0x000000001e0ad2ca */ /* 0x000fe400000e0000 */
[----:B------:R-:W-:Y:S02]  /*e210*/  LEA.HI.X.SX32 R32, R3, R32, 0x1, P0 ;  /* 0x0000002003207211 */ /* 0x000fe400000f0eff */
[----:B------:R-:W-:-:S02]  /*e220*/  ISETP.GE.U32.AND P0, PT, R34, UR46, PT ;  /* 0x0000002e22007c0c */ /* 0x000fc4000bf06070 */
[C---:B------:R-:W-:Y:S02]  /*e230*/  @!P2 R2UR UR6, R30.reuse ;  /* 0x000000001e06a2ca */ /* 0x040fe400000e0000 */
        /* <DEDUP_REMOVED lines=9> */
[----:B------:R-:W-:Y:S01]  /*e2d0*/  @!P6 R2UR UR18, R30 ;  /* 0x000000001e12e2ca */ /* 0x000fe200000e0000 */
[----:B------:R0:W-:Y:S01]  /*e2e0*/  @!P5 STG.E desc[UR10][R4.64+0x900], R23 ;  /* 0x000900170400d986 */ /* 0x0001e2000c10190a */
[----:B------:R-:W-:Y:S02]  /*e2f0*/  @!P6 R2UR UR19, R31 ;  /* 0x000000001f13e2ca */ /* 0x000fe400000e0000 */
[----:B------:R-:W-:Y:S01]  /*e300*/  ISETP.GE.AND.EX P0, PT, R32, UR47, PT, P0 ;  /* 0x0000002f20007c0c */ /* 0x000fe2000bf06300 */
[----:B------:R0:W-:Y:S04]  /*e310*/  @!P4 STG.E desc[UR12][R4.64+0x980], R0 ;  /* 0x000980000400c986 */ /* 0x0001e8000c10190c */
[----:B------:R0:W-:Y:S04]  /*e320*/  @!P3 STG.E desc[UR14][R4.64+0xa00], R25 ;  /* 0x000a00190400b986 */ /* 0x0001e8000c10190e */
[----:B------:R0:W-:Y:S04]  /*e330*/  @!P1 STG.E desc[UR16][R4.64+0xa80], R6 ;  /* 0x000a800604009986 */ /* 0x0001e8000c101910 */
[----:B------:R0:W-:Y:S01]  /*e340*/  @!P6 STG.E desc[UR18][R4.64+0xb00], R13 ;  /* 0x000b000d0400e986 */ /* 0x0001e2000c101912 */
[----:B------:R-:W-:Y:S05]  /*e350*/  @!P0 BRA `(.L_x_2653) ;  /* 0xffffff1c00f88947 */ /* 0x000fea000383ffff */
[----:B------:R-:W-:Y:S05]  /*e360*/  BSYNC B0 ;  /* 0x0000000000007941 */ /* 0x000fea0003800000 */
.L_x_2559:
[----:B------:R-:W-:Y:S05]  /*e370*/  EXIT ;  /* 0x000000000000794d */ /* 0x000fea0003800000 */
.L_x_2606:
[----:B------:R-:W-:Y:S01]  /*e380*/  HFMA2 R12, -RZ, RZ, 0, 9.5367431640625e-07 ;  /* 0x00000010ff0c7431 */ /* 0x000fe200000001ff */
[----:B------:R-:W-:Y:S01]  /*e390*/  BSSY B1, `(.L_x_2654) ;  /* 0x0000006000017945 */ /* 0x000fe20003800000 */
[----:B------:R-:W-:Y:S02]  /*e3a0*/  IMAD.MOV.U32 R11, RZ, RZ, 0x1f ;  /* 0x0000001fff0b7424 */ /* 0x000fe400078e00ff */
[----:B------:R-:W-:-:S07]  /*e3b0*/  IMAD.MOV.U32 R15, RZ, RZ, -0x1 ;  /* 0xffffffffff0f7424 */ /* 0x000fce00078e00ff */
[----:B01----:R-:W-:Y:S05]  /*e3c0*/  WARPSYNC.COLLECTIVE R15, `(.L_x_2655) ;  /* 0x000000000f087348 */ /* 0x003fea0003c00000 */
[----:B------:R2:W3:Y:S02]  /*e3d0*/  SHFL.BFLY P6, R14, R13, R12, R11 ;  /* 0x0c00000c0d0e7389 */ /* 0x0004e400000c000b */
[----:B0123--:R-:W-:Y:S05]  /*e3e0*/  ENDCOLLECTIVE ;  /* 0x000000000000791b */ /* 0x00ffea0003800000 */
.L_x_2655:
[----:B------:R-:W-:Y:S05]  /*e3f0*/  BSYNC B1 ;  /* 0x0000000000017941 */ /* 0x000fea0003800000 */
.L_x_2654:
[----:B------:R-:W-:Y:S01]  /*e400*/  FMNMX R13, R14, R13, !PT ;  /* 0x0000000d0e0d7209 */ /* 0x000fe20007800000 */
[----:B------:R-:W-:Y:S01]  /*e410*/  IMAD.MOV.U32 R11, RZ, RZ, 0x1f ;  /* 0x0000001fff0b7424 */ /* 0x000fe200078e00ff */
[----:B------:R-:W-:Y:S01]  /*e420*/  MOV R12, 0x8 ;  /* 0x00000008000c7802 */ /* 0x000fe20000000f00 */
[----:B------:R-:W-:-:S07]  /*e430*/  IMAD.MOV.U32 R15, RZ, RZ, -0x1 ;  /* 0xffffffffff0f7424 */ /* 0x000fce00078e00ff */
[----:B------:R-:W-:Y:S05]  /*e440*/  WARPSYNC.COLLECTIVE R15, `(.L_x_2656) ;  /* 0x000000000f087348 */ /* 0x000fea0003c00000 */
[----:B------:R0:W1:Y:S02]  /*e450*/  SHFL.BFLY P6, R14, R13, R12, R11 ;  /* 0x0c00000c0d0e7389 */ /* 0x00006400000c000b */
[----:B01----:R-:W-:Y:S05]  /*e460*/  ENDCOLLECTIVE ;  /* 0x000000000000791b */ /* 0x003fea0003800000 */
.L_x_2656:
[----:B------:R-:W-:Y:S01]  /*e470*/  IMAD.MOV.U32 R12, RZ, RZ, 0x4 ;  /* 0x00000004ff0c7424 */ /* 0x000fe200078e00ff */
[----:B------:R-:W-:-:S04]  /*e480*/  FMNMX R0, R13, R14, !PT ;  /* 0x0000000e0d007209 */ /* 0x000fc80007800000 */
[----:B------:R-:W-:-:S07]  /*e490*/  MOV R13, R0 ;  /* 0x00000000000d7202 */ /* 0x000fce0000000f00 */
[----:B------:R-:W-:Y:S05]  /*e4a0*/  WARPSYNC.COLLECTIVE R15, `(.L_x_2657) ;  /* 0x000000000f087348 */ /* 0x000fea0003c00000 */
[----:B------:R0:W1:Y:S02]  /*e4b0*/  SHFL.BFLY P6, R14, R13, R12, R11 ;  /* 0x0c00000c0d0e7389 */ /* 0x00006400000c000b */
[----:B01----:R-:W-:Y:S05]  /*e4c0*/  ENDCOLLECTIVE ;  /* 0x000000000000791b */ /* 0x003fea0003800000 */
.L_x_2657:
[----:B------:R-:W-:Y:S01]  /*e4d0*/  HFMA2 R12, -RZ, RZ, 0, 1.1920928955078125e-07 ;  /* 0x00000002ff0c7431 */ /* 0x000fe200000001ff */
[----:B------:R-:W-:-:S05]  /*e4e0*/  FMNMX R2, R0, R14, !PT ;  /* 0x0000000e00027209 */ /* 0x000fca0007800000 */
[----:B------:R-:W-:-:S07]  /*e4f0*/  IMAD.MOV.U32 R13, RZ, RZ, R2 ;  /* 0x000000ffff0d7224 */ /* 0x000fce00078e0002 */
[----:B------:R-:W-:Y:S05]  /*e500*/  WARPSYNC.COLLECTIVE R15, `(.L_x_2658) ;  /* 0x000000000f087348 */ /* 0x000fea0003c00000 */
[----:B------:R0:W1:Y:S02]  /*e510*/  SHFL.BFLY P6, R14, R13, R12, R11 ;  /* 0x0c00000c0d0e7389 */ /* 0x00006400000c000b */
[----:B01----:R-:W-:Y:S05]  /*e520*/  ENDCOLLECTIVE ;  /* 0x000000000000791b */ /* 0x003fea0003800000 */
.L_x_2658:
[----:B------:R-:W-:Y:S01]  /*e530*/  IMAD.MOV.U32 R12, RZ, RZ, 0x1 ;  /* 0x00000001ff0c7424 */ /* 0x000fe200078e00ff */
[----:B------:R-:W-:-:S05]  /*e540*/  FMNMX R3, R2, R14, !PT ;  /* 0x0000000e02037209 */ /* 0x000fca0007800000 */
[----:B------:R-:W-:-:S07]  /*e550*/  IMAD.MOV.U32 R13, RZ, RZ, R3 ;  /* 0x000000ffff0d7224 */ /* 0x000fce00078e0003 */
[----:B------:R-:W-:Y:S05]  /*e560*/  WARPSYNC.COLLECTIVE R15, `(.L_x_2659) ;  /* 0x000000000f087348 */ /* 0x000fea0003c00000 */
[----:B------:R0:W1:Y:S02]  /*e570*/  SHFL.BFLY P6, R14, R13, R12, R11 ;  /* 0x0c00000c0d0e7389 */ /* 0x00006400000c000b */
[----:B01----:R-:W-:Y:S05]  /*e580*/  ENDCOLLECTIVE ;  /* 0x000000000000791b */ /* 0x003fea0003800000 */
.L_x_2659:
        /* <DEDUP_REMOVED lines=31> */
[----:B------:R-:W-:Y:S02]  /*e780*/  IMAD.SHL.U32 R5, R5, 0x800000, RZ ;  /* 0x0080000005057824 */ /* 0x000fe400078e00ff */
[----:B------:R-:W-:Y:S01]  /*e790*/  FADD R15, R13, -12583039 ;  /* 0xcb40007f0d0f7421 */ /* 0x000fe20000000000 */
[----:B------:R-:W-:-:S03]  /*e7a0*/  FFMA R0, R9, 1.4426950216293334961, -R0 ;  /* 0x3fb8aa3b09007823 */ /* 0x000fc60000000800 */
[----:B------:R-:W-:Y:S01]  /*e7b0*/  FFMA R15, R54, 1.4426950216293334961, -R15 ;  /* 0x3fb8aa3b360f7823 */ /* 0x000fe2000000080f */
[----:B------:R-:W-:-:S03]  /*e7c0*/  FFMA R9, R9, 1.925963033500011079e-08, R0 ;  /* 0x32a5706009097823 */ /* 0x000fc60000000000 */
[----:B------:R-:W-:Y:S01]  /*e7d0*/  FFMA R15, R54, 1.925963033500011079e-08, R15 ;  /* 0x32a57060360f7823 */ /* 0x000fe2000000000f */
[----:B------:R0:W1:Y:S08]  /*e7e0*/  MUFU.EX2 R0, R9 ;  /* 0x0000000900007308 */ /* 0x0000700000000800 */
[----:B------:R-:W2:Y:S01]  /*e7f0*/  MUFU.EX2 R15, R15 ;  /* 0x0000000f000f7308 */ /* 0x000ea20000000800 */
[----:B0-----:R-:W-:-:S04]  /*e800*/  FFMA.SAT R9, R2, R11, 0.5 ;  /* 0x3f00000002097423 */ /* 0x001fc8000000200b */
[----:B------:R-:W-:Y:S01]  /*e810*/  FFMA.RM R9, R9, R12, 12582913 ;  /* 0x4b40000109097423 */ /* 0x000fe2000000400c */
[----:B-1----:R-:W-:Y:S01]  /*e820*/  FMUL R5, R5, R0 ;  /* 0x0000000005057220 */ /* 0x002fe20000400000 */
[----:B------:R-:W-:Y:S02]  /*e830*/  SHF.L.U32 R0, R13, 0x17, RZ ;  /* 0x000000170d007819 */ /* 0x000fe400000006ff */
[----:B------:R-:W-:-:S04]  /*e840*/  FADD R13, R9, -12583039 ;  /* 0xcb40007f090d7421 */ /* 0x000fc80000000000 */
[----:B------:R-:W-:Y:S01]  /*e850*/  FFMA R13, R2, 1.4426950216293334961, -R13 ;  /* 0x3fb8aa3b020d7823 */ /* 0x000fe2000000080d */
[----:B--2---:R-:W-:-:S03]  /*e860*/  FMUL R0, R0, R15 ;  /* 0x0000000f00007220 */ /* 0x004fc60000400000 */
        /* <DEDUP_REMOVED lines=161> */
[----:B------:R-:W-:Y:S01]  /*f280*/  FFMA R40, R40, 1.925963033500011079e-08, R11 ;  /* 0x32a5706028287823 */ /* 0x000fe2000000000b */
[----:B------:R-:W-:-:S04]  /*f290*/  FADD R11, RZ, R5 ;  /* 0x00000005ff0b7221 */ /* 0x000fc80000000000 */
[----:B------:R-:W1:Y:S01]  /*f2a0*/  MUFU.EX2 R27, R40 ;  /* 0x00000028001b7308 */ /* 0x000e620000000800 */
        /* <DEDUP_REMOVED lines=29> */
.L_x_2660:
[----:B------:R-:W-:Y:S02]  /*f480*/  IMAD.MOV.U32 R12, RZ, RZ, 0x8 ;  /* 0x00000008ff0c7424 */ /* 0x000fe400078e00ff */
[----:B------:R-:W-:-:S04]  /*f490*/  FADD R36, R13, R14 ;  /* 0x0000000e0d247221 */ /* 0x000fc80000000000 */
[----:B------:R-:W-:-:S07]  /*f4a0*/  IMAD.MOV.U32 R13, RZ, RZ, R36 ;  /* 0x000000ffff0d7224 */ /* 0x000fce00078e0024 */
[----:B------:R-:W-:Y:S05]  /*f4b0*/  WARPSYNC.COLLECTIVE R15, `(.L_x_2661) ;  /* 0x000000000f087348 */ /* 0x000fea0003c00000 */
[----:B------:R0:W1:Y:S02]  /*f4c0*/  SHFL.BFLY P6, R14, R13, R12, R11 ;  /* 0x0c00000c0d0e7389 */ /* 0x00006400000c000b */
[----:B01----:R-:W-:Y:S05]  /*f4d0*/  ENDCOLLECTIVE ;  /* 0x000000000000791b */ /* 0x003fea0003800000 */
.L_x_2661:
[----:B------:R-:W-:Y:S02]  /*f4e0*/  IMAD.MOV.U32 R12, RZ, RZ, 0x4 ;  /* 0x00000004ff0c7424 */ /* 0x000fe400078e00ff */
[----:B------:R-:W-:-:S05]  /*f4f0*/  FADD R38, R36, R14 ;  /* 0x0000000e24267221 */ /* 0x000fca0000000000 */
[----:B------:R-:W-:-:S07]  /*f500*/  MOV R13, R38 ;  /* 0x00000026000d7202 */ /* 0x000fce0000000f00 */
[----:B------:R-:W-:Y:S05]  /*f510*/  WARPSYNC.COLLECTIVE R15, `(.L_x_2662) ;  /* 0x000000000f087348 */ /* 0x000fea0003c00000 */
[----:B------:R0:W1:Y:S02]  /*f520*/  SHFL.BFLY P6, R14, R13, R12, R11 ;  /* 0x0c00000c0d0e7389 */ /* 0x00006400000c000b */
[----:B01----:R-:W-:Y:S05]  /*f530*/  ENDCOLLECTIVE ;  /* 0x000000000000791b */ /* 0x003fea0003800000 */
.L_x_2662:
[----:B------:R-:W-:Y:S02]  /*f540*/  HFMA2 R12, -RZ, RZ, 0, 1.1920928955078125e-07 ;  /* 0x00000002ff0c7431 */ /* 0x000fe400000001ff */
[----:B------:R-:W-:-:S04]  /*f550*/  FADD R40, R38, R14 ;  /* 0x0000000e26287221 */ /* 0x000fc80000000000 */
[----:B------:R-:W-:-:S07]  /*f560*/  IMAD.MOV.U32 R13, RZ, RZ, R40 ;  /* 0x000000ffff0d7224 */ /* 0x000fce00078e0028 */
[----:B------:R-:W-:Y:S05]  /*f570*/  WARPSYNC.COLLECTIVE R15, `(.L_x_2663) ;  /* 0x000000000f087348 */ /* 0x000fea0003c00000 */
[----:B------:R0:W1:Y:S02]  /*f580*/  SHFL.BFLY P6, R14, R13, R12, R11 ;  /* 0x0c00000c0d0e7389 */ /* 0x00006400000c000b */
[----:B01----:R-:W-:Y:S05]  /*f590*/  ENDCOLLECTIVE ;  /* 0x000000000000791b */ /* 0x003fea0003800000 */
.L_x_2663:
[----:B------:R-:W-:Y:S02]  /*f5a0*/  IMAD.MOV.U32 R12, RZ, RZ, 0x1 ;  /* 0x00000001ff0c7424 */ /* 0x000fe400078e00ff */
[----:B------:R-:W-:-:S04]  /*f5b0*/  FADD R42, R40, R14 ;  /* 0x0000000e282a7221 */ /* 0x000fc80000000000 */
[----:B------:R-:W-:-:S07]  /*f5c0*/  IMAD.MOV.U32 R13, RZ, RZ, R42 ;  /* 0x000000ffff0d7224 */ /* 0x000fce00078e002a */
[----:B------:R-:W-:Y:S05]  /*f5d0*/  WARPSYNC.COLLECTIVE R15, `(.L_x_2664) ;  /* 0x000000000f087348 */ /* 0x000fea0003c00000 */
[----:B------:R0:W1:Y:S02]  /*f5e0*/  SHFL.BFLY P6, R14, R13, R12, R11 ;  /* 0x0c00000c0d0e7389 */ /* 0x00006400000c000b */
[----:B01----:R-:W-:Y:S05]  /*f5f0*/  ENDCOLLECTIVE ;  /* 0x000000000000791b */ /* 0x003fea0003800000 */
.L_x_2664:
[----:B------:R-:W-:Y:S05]  /*f600*/  BRA `(.L_x_2665) ;  /* 0xffffffcc00c07947 */ /* 0x000fea000383ffff */
        .weak           $__internal_28_$__cuda_sm3x_div_rn_noftz_f32_slowpath
        .type           $__internal_28_$__cuda_sm3x_div_rn_noftz_f32_slowpath,@function
        .size           $__internal_28_$__cuda_sm3x_div_rn_noftz_f32_slowpath,(.L_x_37405 - $__internal_28_$__cuda_sm3x_div_rn_noftz_f32_slowpath)
$__internal_28_$__cuda_sm3x_div_rn_noftz_f32_slowpath:
        /* <DEDUP_REMOVED lines=34> */
.L_x_2667:
        /* <DEDUP_REMOVED lines=51> */
.L_x_2674:
[----:B------:R-:W-:-:S04]  /*fb60*/  LOP3.LUT R5, R5, 0x80000000, RZ, 0xc0, !PT ;  /* 0x8000000005057812 */ /* 0x000fc800078ec0ff */
[----:B------:R-:W-:Y:S01]  /*fb70*/  LOP3.LUT R5, R5, 0x7f800000, RZ, 0xfc, !PT ;  /* 0x7f80000005057812 */ /* 0x000fe200078efcff */
[----:B------:R-:W-:Y:S06]  /*fb80*/  BRA `(.L_x_2675) ;  /* 0x0000000000047947 */ /* 0x000fec0003800000 */
.L_x_2673:
[----:B------:R-:W-:-:S07]  /*fb90*/  IMAD R5, R42, 0x800000, R5 ;  /* 0x008000002a057824 */ /* 0x000fce00078e0205 */
.L_x_2675:
[----:B------:R-:W-:Y:S05]  /*fba0*/  BSYNC.RECONVERGENT B2 ;  /* 0x0000000000027941 */ /* 0x000fea0003800200 */
.L_x_2672:
[----:B------:R-:W-:Y:S05]  /*fbb0*/  BRA `(.L_x_2676) ;  /* 0x0000000000207947 */ /* 0x000fea0003800000 */
.L_x_2671:
[----:B------:R-:W-:-:S04]  /*fbc0*/  LOP3.LUT R5, R12, 0x80000000, R5, 0x48, !PT ;  /* 0x800000000c057812 */ /* 0x000fc800078e4805 */
[----:B------:R-:W-:Y:S01]  /*fbd0*/  LOP3.LUT R5, R5, 0x7f800000, RZ, 0xfc, !PT ;  /* 0x7f80000005057812 */ /* 0x000fe200078efcff */
[----:B------:R-:W-:Y:S06]  /*fbe0*/  BRA `(.L_x_2676) ;  /* 0x0000000000147947 */ /* 0x000fec0003800000 */
.L_x_2670:
[----:B------:R-:W-:Y:S01]  /*fbf0*/  LOP3.LUT R5, R12, 0x80000000, R5, 0x48, !PT ;  /* 0x800000000c057812 */ /* 0x000fe200078e4805 */
[----:B------:R-:W-:Y:S06]  /*fc00*/  BRA `(.L_x_2676) ;  /* 0x00000000000c7947 */ /* 0x000fec0003800000 */
.L_x_2669:
[----:B------:R-:W0:Y:S01]  /*fc10*/  MUFU.RSQ R5, -QNAN ;  /* 0xffc0000000057908 */ /* 0x000e220000001400 */
[----:B------:R-:W-:Y:S05]  /*fc20*/  BRA `(.L_x_2676) ;  /* 0x0000000000047947 */ /* 0x000fea0003800000 */
.L_x_2668:
[----:B------:R-:W-:-:S07]  /*fc30*/  FADD.FTZ R5, R5, R12 ;  /* 0x0000000c05057221 */ /* 0x000fce0000010000 */
.L_x_2676:
[----:B------:R-:W-:Y:S05]  /*fc40*/  BSYNC.RECONVERGENT B1 ;  /* 0x0000000000017941 */ /* 0x000fea0003800200 */
.L_x_2666:
[----:B------:R-:W-:Y:S01]  /*fc50*/  MOV R12, R14 ;  /* 0x0000000e000c7202 */ /* 0x000fe20000000f00 */
[----:B------:R-:W-:-:S04]  /*fc60*/  IMAD.MOV.U32 R13, RZ, RZ, 0x0 ;  /* 0x00000000ff0d7424 */ /* 0x000fc800078e00ff */
[----:B0-----:R-:W-:Y:S05]  /*fc70*/  RET.REL.NODEC R12 `(_Z15SoftmaxWarpImplI22BroadcastScaleMaskLoadIffbLm4EiE11DirectStoreIffEfLi1ELi23ELi32ELi1ELb1EL9Algorithm0EEvT_T0_ll) ;  /* 0xffffff000ce07950 */ /* 0x001fea0003c3ffff */
.L_x_2677:
        /* <DEDUP_REMOVED lines=16> */
.L_x_37405:


//--------------------- .text._Z15SoftmaxWarpImplI22BroadcastScaleMaskLoadIffbLm4EiE11DirectStoreIffEfLi1ELi23ELi32ELi1ELb0EL9Algorithm0EEvT_T0_ll --------------------------
	.section	.text._Z15SoftmaxWarpImplI22BroadcastScaleMaskLoadIffbLm4EiE11DirectStoreIffEfLi1ELi23ELi32ELi1ELb0EL9Algorithm0EEvT_T0_ll,"ax",@progbits
	.align	128
        .global         _Z15SoftmaxWarpImplI22BroadcastScaleMaskLoadIffbLm4EiE11DirectStoreIffEfLi1ELi23ELi32ELi1ELb0EL9Algorithm0EEvT_T0_ll
        .type           _Z15SoftmaxWarpImplI22BroadcastScaleMaskLoadIffbLm4EiE11DirectStoreIffEfLi1ELi23ELi32ELi1ELb0EL9Algorithm0EEvT_T0_ll,@function
        .size           _Z15SoftmaxWarpImplI22BroadcastScaleMaskLoadIffbLm4EiE11DirectStoreIffEfLi1ELi23ELi32ELi1ELb0EL9Algorithm0EEvT_T0_ll,(.L_x_37406 - _Z15SoftmaxWarpImplI22BroadcastScaleMaskLoadIffbLm4EiE11DirectStoreIffEfLi1ELi23ELi32ELi1ELb0EL9Algorithm0EEvT_T0_ll)
        .other          _Z15SoftmaxWarpImplI22BroadcastScaleMaskLoadIffbLm4EiE11DirectStoreIffEfLi1ELi23ELi32ELi1ELb0EL9Algorithm0EEvT_T0_ll,@"STO_CUDA_ENTRY STV_DEFAULT"
_Z15SoftmaxWarpImplI22BroadcastScaleMaskLoadIffbLm4EiE11DirectStoreIffEfLi1ELi23ELi32ELi1ELb0EL9Algorithm0EEvT_T0_ll:
.text._Z15SoftmaxWarpImplI22BroadcastScaleMaskLoadIffbLm4EiE11DirectStoreIffEfLi1ELi23ELi32ELi1ELb0EL9Algorithm0EEvT_T0_ll:
        /* <DEDUP_REMOVED lines=30> */
.L_x_2678:
        /* <DEDUP_REMOVED lines=14> */
.L_x_2727:
[----:B--2---:R-:W-:Y:S01]  /*02c0*/  IABS R4, UR55 ;  /* 0x0000003700047c13 */ /* 0x004fe20008000000 */
[----:B0-----:R-:W-:Y:S01]  /*02d0*/  IMAD R55, R3, UR54, R2 ;  /* 0x0000003603377c24 */ /* 0x001fe2000f8e0202 */
[----:B------:R-:W-:Y:S01]  /*02e0*/  IABS R9, UR56 ;  /* 0x0000003800097c13 */ /* 0x000fe20008000000 */
[----:B------:R-:W-:Y:S01]  /*02f0*/  UMOV UR4, URZ ;  /* 0x000000ff00047c82 */ /* 0x000fe20008000000 */
[----:B------:R-:W-:Y:S02]  /*0300*/  R2UR UR11, R4 ;  /* 0x00000000040b72ca */ /* 0x000fe400000e0000 */
[----:B------:R-:W-:Y:S02]  /*0310*/  R2UR UR10, R9 ;  /* 0x00000000090a72ca */ /* 0x000fe400000e0000 */
[----:B------:R-:W-:Y:S02]  /*0320*/  IABS R11, R55 ;  /* 0x00000037000b7213 */ /* 0x000fe40000000000 */
[----:B------:R-:W-:-:S02]  /*0330*/  LOP3.LUT R37, RZ, UR55, RZ, 0x33, !PT ;  /* 0x00000037ff257c12 */ /* 0x000fc4000f8e33ff */
[----:B------:R-:W-:-:S04]  /*0340*/  IADD3 R33, PT, PT, R55, 0x80, RZ ;  /* 0x0000008037217810 */ /* 0x000fc80007ffe0ff */
[----:B------:R-:W-:Y:S01]  /*0350*/  LOP3.LUT R25, R33, UR55, RZ, 0x3c, !PT ;  /* 0x0000003721197c12 */ /* 0x000fe2000f8e3cff */
[----:B------:R-:W0:Y:S08]  /*0360*/  I2F.RP R4, UR11 ;  /* 0x0000000b00047d06 */ /* 0x000e300008209400 */
[----:B------:R-:W2:Y:S08]  /*0370*/  I2F.RP R9, UR10 ;  /* 0x0000000a00097d06 */ /* 0x000eb00008209400 */
[----:B0-----:R-:W0:Y:S08]  /*0380*/  MUFU.RCP R4, R4 ;  /* 0x0000000400047308 */ /* 0x001e300000001000 */
[----:B--2---:R-:W-:Y:S01]  /*0390*/  MUFU.RCP R9, R9 ;  /* 0x0000000900097308 */ /* 0x004fe20000001000 */
[----:B0-----:R-:W-:Y:S01]  /*03a0*/  VIADD R8, R4, 0xffffffe ;  /* 0x0ffffffe04087836 */ /* 0x001fe20000000000 */
[----:B------:R-:W-:-:S04]  /*03b0*/  IADD3 R4, PT, PT, R55, 0x40, RZ ;  /* 0x0000004037047810 */ /* 0x000fc80007ffe0ff */
[----:B------:R-:W-:Y:S02]  /*03c0*/  IABS R17, R4 ;  /* 0x0000000400117213 */ /* 0x000fe40000000000 */
[----:B------:R-:W0:Y:S02]  /*03d0*/  F2I.FTZ.U32.TRUNC.NTZ R8, R8 ;  /* 0x0000000800087305 */ /* 0x000e24000021f000 */
[----:B0-----:R-:W-:Y:S01]  /*03e0*/  R2UR UR5, R8 ;  /* 0x00000000080572ca */ /* 0x001fe200000e0000 */
[----:B------:R-:W-:-:S05]  /*03f0*/  VIADD R8, R55, 0x20 ;  /* 0x0000002037087836 */ /* 0x000fca0000000000 */
[----:B------:R-:W-:-:S07]  /*0400*/  IABS R14, R8 ;  /* 0x00000008000e7213 */ /* 0x000fce0000000000 */
[----:B------:R-:W-:-:S04]  /*0410*/  UIADD3 UR6, UPT, UPT, URZ, -UR5, URZ ;  /* 0x80000005ff067290 */ /* 0x000fc8000fffe0ff */
[----:B------:R-:W-:-:S04]  /*0420*/  UIMAD UR6, UR6, UR11, URZ ;  /* 0x0000000b060672a4 */ /* 0x000fc8000f8e02ff */
[----:B------:R-:W-:-:S06]  /*0430*/  UIMAD.WIDE.U32 UR6, UR5, UR6, UR4 ;  /* 0x00000006050672a5 */ /* 0x000fcc000f8e0004 */
[----:B------:R-:W-:-:S04]  /*0440*/  IMAD.HI.U32 R10, R11, UR7, RZ ;  /* 0x000000070b0a7c27 */ /* 0x000fc8000f8e00ff */
[----:B------:R-:W-:Y:S02]  /*0450*/  IMAD.MOV R12, RZ, RZ, -R10 ;  /* 0x000000ffff0c7224 */ /* 0x000fe400078e0a0a */
[----:B------:R-:W-:-:S04]  /*0460*/  IMAD.HI.U32 R13, R14, UR7, RZ ;  /* 0x000000070e0d7c27 */ /* 0x000fc8000f8e00ff */
[----:B------:R-:W-:Y:S02]  /*0470*/  IMAD R11, R12, UR11, R11 ;  /* 0x0000000b0c0b7c24 */ /* 0x000fe4000f8e020b */
[----:B------:R-:W-:Y:S02]  /*0480*/  IMAD.MOV R15, RZ, RZ, -R13 ;  /* 0x000000ffff0f7224 */ /* 0x000fe400078e0a0d */
[----:B------:R-:W-:Y:S01]  /*0490*/  IMAD.HI.U32 R16, R17, UR7, RZ ;  /* 0x0000000711107c27 */ /* 0x000fe2000f8e00ff */
[----:B------:R-:W-:-:S03]  /*04a0*/  ISETP.LT.U32.AND P5, PT, R11, UR11, PT ;  /* 0x0000000b0b007c0c */ /* 0x000fc6000bfa1070 */
[----:B------:R-:W-:Y:S01]  /*04b0*/  IMAD R14, R15, UR11, R14 ;  /* 0x0000000b0f0e7c24 */ /* 0x000fe2000f8e020e */
[----:B------:R-:W-:Y:S01]  /*04c0*/  IADD3 R18, PT, PT, -R16, RZ, RZ ;  /* 0x000000ff10127210 */ /* 0x000fe20007ffe1ff */
[----:B------:R-:W-:Y:S01]  /*04d0*/  VIADD R12, R9, 0xffffffe ;  /* 0x0ffffffe090c7836 */ /* 0x000fe20000000000 */
[----:B------:R-:W-:Y:S02]  /*04e0*/  LOP3.LUT R9, R55, UR55, RZ, 0x3c, !PT ;  /* 0x0000003737097c12 */ /* 0x000fe4000f8e3cff */
[----:B------:R-:W-:Y:S01]  /*04f0*/  ISETP.LT.U32.AND P1, PT, R14, UR11, PT ;  /* 0x0000000b0e007c0c */ /* 0x000fe2000bf21070 */
[----:B------:R-:W-:Y:S01]  /*0500*/  IMAD R17, R18, UR11, R17 ;  /* 0x0000000b12117c24 */ /* 0x000fe2000f8e0211 */
[----:B------:R-:W-:Y:S01]  /*0510*/  ISETP.GE.AND P2, PT, R9, RZ, PT ;  /* 0x000000ff0900720c */ /* 0x000fe20003f46270 */
[----:B------:R-:W0:Y:S01]  /*0520*/  F2I.FTZ.U32.TRUNC.NTZ R12, R12 ;  /* 0x0000000c000c7305 */ /* 0x000e22000021f000 */
[----:B------:R-:W-:Y:S01]  /*0530*/  LOP3.LUT R15, R8, UR55, RZ, 0x3c, !PT ;  /* 0x00000037080f7c12 */ /* 0x000fe2000f8e3cff */
[----:B------:R-:W-:Y:S01]  /*0540*/  @!P5 VIADD R11, R11, -UR11 ;  /* 0x8000000b0b0bdc36 */ /* 0x000fe20008000000 */
[----:B------:R-:W-:-:S02]  /*0550*/  ISETP.LT.U32.AND P0, PT, R17, UR11, PT ;  /* 0x0000000b11007c0c */ /* 0x000fc4000bf01070 */
[----:B------:R-:W-:Y:S02]  /*0560*/  @!P5 IADD3 R10, PT, PT, R10, 0x1, RZ ;  /* 0x000000010a0ad810 */ /* 0x000fe40007ffe0ff */
[----:B------:R-:W-:Y:S02]  /*0570*/  ISETP.GE.U32.AND P6, PT, R11, UR11, PT ;  /* 0x0000000b0b007c0c */ /* 0x000fe4000bfc6070 */
[----:B------:R-:W-:Y:S01]  /*0580*/  IADD3 R9, PT, PT, R55, 0x60, RZ ;  /* 0x0000006037097810 */ /* 0x000fe20007ffe0ff */
[----:B------:R-:W-:Y:S01]  /*0590*/  @!P1 VIADD R14, R14, -UR11 ;  /* 0x8000000b0e0e9c36 */ /* 0x000fe20008000000 */
[----:B------:R-:W-:Y:S01]  /*05a0*/  ISETP.GE.AND P3, PT, R15, RZ, PT ;  /* 0x000000ff0f00720c */ /* 0x000fe20003f66270 */
[----:B------:R-:W-:Y:S01]  /*05b0*/  @!P1 VIADD R13, R13, 0x1 ;  /* 0x000000010d0d9836 */ /* 0x000fe20000000000 */
[----:B------:R-:W-:Y:S02]  /*05c0*/  IABS R11, R9 ;  /* 0x00000009000b7213 */ /* 0x000fe40000000000 */
[----:B------:R-:W-:Y:S01]  /*05d0*/  ISETP.GE.U32.AND P4, PT, R14, UR11, PT ;  /* 0x0000000b0e007c0c */ /* 0x000fe2000bf86070 */
[----:B------:R-:W-:Y:S01]  /*05e0*/  @!P0 VIADD R17, R17, -UR11 ;  /* 0x8000000b11118c36 */ /* 0x000fe20008000000 */
[----:B0-----:R-:W-:Y:S01]  /*05f0*/  R2UR UR5, R12 ;  /* 0x000000000c0572ca */ /* 0x001fe200000e0000 */
[----:B------:R-:W-:Y:S01]  /*0600*/  IMAD.HI.U32 R19, R11, UR7, RZ ;  /* 0x000000070b137c27 */ /* 0x000fe2000f8e00ff */
[----:B------:R-:W-:-:S02]  /*0610*/  ISETP.NE.AND P1, PT, RZ, UR55, PT ;  /* 0x00000037ff007c0c */ /* 0x000fc4000bf25270 */
[----:B------:R-:W-:Y:S01]  /*0620*/  LOP3.LUT R12, R4, UR55, RZ, 0x3c, !PT ;  /* 0x00000037040c7c12 */ /* 0x000fe2000f8e3cff */
[----:B------:R-:W-:Y:S01]  /*0630*/  @P6 VIADD R10, R10, 0x1 ;  /* 0x000000010a0a6836 */ /* 0x000fe20000000000 */
[----:B------:R-:W-:Y:S01]  /*0640*/  ISETP.GE.U32.AND P5, PT, R17, UR11, PT ;  /* 0x0000000b11007c0c */ /* 0x000fe2000bfa6070 */
[----:B------:R-:W-:Y:S01]  /*0650*/  @!P0 VIADD R16, R16, 0x1 ;  /* 0x0000000110108836 */ /* 0x000fe20000000000 */
[----:B------:R-:W-:Y:S01]  /*0660*/  ISETP.GE.AND P6, PT, R12, RZ, PT ;  /* 0x000000ff0c00720c */ /* 0x000fe20003fc6270 */
[----:B------:R-:W-:Y:S01]  /*0670*/  @!P2 IMAD.MOV R10, RZ, RZ, -R10 ;  /* 0x000000ffff0aa224 */ /* 0x000fe200078e0a0a */
[----:B------:R-:W-:Y:S02]  /*0680*/  IADD3 R12, PT, PT, -R19, RZ, RZ ;  /* 0x000000ff130c7210 */ /* 0x000fe40007ffe1ff */
[----:B------:R-:W-:Y:S01]  /*0690*/  @P4 IADD3 R13, PT, PT, R13, 0x1, RZ ;  /* 0x000000010d0d4810 */ /* 0x000fe20007ffe0ff */
[----:B------:R-:W-:Y:S01]  /*06a0*/  UIADD3 UR8, UPT, UPT, URZ, -UR5, URZ ;  /* 0x80000005ff087290 */ /* 0x000fe2000fffe0ff */
[----:B------:R-:W-:Y:S01]  /*06b0*/  SEL R30, R37, R10, !P1 ;  /* 0x0000000a251e7207 */ /* 0x000fe20004800000 */
[----:B------:R-:W-:Y:S01]  /*06c0*/  IMAD R11, R12, UR11, R11 ;  /* 0x0000000b0c0b7c24 */ /* 0x000fe2000f8e020b */
[----:B------:R-:W-:Y:S01]  /*06d0*/  @!P3 IADD3 R13, PT, PT, -R13, RZ, RZ ;  /* 0x000000ff0d0db210 */ /* 0x000fe20007ffe1ff */
[----:B------:R-:W-:Y:S01]  /*06e0*/  UIMAD UR8, UR8, UR10, URZ ;  /* 0x0000000a080872a4 */ /* 0x000fe2000f8e02ff */
[----:B------:R-:W-:Y:S01]  /*06f0*/  IABS R18, UR57 ;  /* 0x0000003900127c13 */ /* 0x000fe20008000000 */
[----:B------:R-:W-:Y:S01]  /*0700*/  IMAD.MOV R20, RZ, RZ, -R30 ;  /* 0x000000ffff147224 */ /* 0x000fe200078e0a1e */
[----:B------:R-:W-:Y:S01]  /*0710*/  SEL R29, R37, R13, !P1 ;  /* 0x0000000d251d7207 */ /* 0x000fe20004800000 */
[----:B------:R-:W-:Y:S01]  /*0720*/  @P5 VIADD R16, R16, 0x1 ;  /* 0x0000000110105836 */ /* 0x000fe20000000000 */
[----:B------:R-:W-:Y:S01]  /*0730*/  R2UR UR12, R18 ;  /* 0x00000000120c72ca */ /* 0x000fe200000e0000 */
[----:B------:R-:W-:Y:S01]  /*0740*/  IMAD R20, R20, UR55, R55 ;  /* 0x0000003714147c24 */ /* 0x000fe2000f8e0237 */
[----:B------:R-:W-:Y:S01]  /*0750*/  UIMAD.WIDE.U32 UR8, UR5, UR8, UR4 ;  /* 0x00000008050872a5 */ /* 0x000fe2000f8e0004 */
[----:B------:R-:W-:Y:S01]  /*0760*/  ISETP.LT.U32.AND P5, PT, R11, UR11, PT ;  /* 0x0000000b0b007c0c */ /* 0x000fe2000bfa1070 */
[----:B------:R-:W-:Y:S01]  /*0770*/  IMAD.MOV R13, RZ, RZ, -R29 ;  /* 0x000000ffff0d7224 */ /* 0x000fe200078e0a1d */
[----:B------:R-:W-:Y:S01]  /*0780*/  LOP3.LUT R24, R9, UR55, RZ, 0x3c, !PT ;  /* 0x0000003709187c12 */ /* 0x000fe2000f8e3cff */
[----:B------:R-:W-:Y:S01]  /*0790*/  @!P6 IMAD.MOV R16, RZ, RZ, -R16 ;  /* 0x000000ffff10e224 */ /* 0x000fe200078e0a10 */
[----:B------:R-:W-:Y:S01]  /*07a0*/  IABS R14, R20 ;  /* 0x00000014000e7213 */ /* 0x000fe20000000000 */
[----:B------:R-:W-:Y:S01]  /*07b0*/  IMAD R22, R13, UR55, R8 ;  /* 0x000000370d167c24 */ /* 0x000fe2000f8e0208 */
[----:B------:R-:W-:-:S02]  /*07c0*/  ISETP.GE.AND P3, PT, R24, RZ, PT ;  /* 0x000000ff1800720c */ /* 0x000fc40003f66270 */
[----:B------:R-:W-:Y:S01]  /*07d0*/  SEL R28, R37, R16, !P1 ;  /* 0x00000010251c7207 */ /* 0x000fe20004800000 */
[----:B------:R-:W-:Y:S01]  /*07e0*/  IMAD.HI.U32 R13, R14, UR9, RZ ;  /* 0x000000090e0d7c27 */ /* 0x000fe2000f8e00ff */
[----:B------:R-:W-:Y:S01]  /*07f0*/  IABS R16, R22 ;  /* 0x0000001600107213 */ /* 0x000fe20000000000 */
[----:B------:R-:W0:Y:S01]  /*0800*/  I2F.RP R10, UR12 ;  /* 0x0000000c000a7d06 */ /* 0x000e220008209400 */
[----:B------:R-:W-:Y:S01]  /*0810*/  IADD3 R21, PT, PT, -R28, RZ, RZ ;  /* 0x000000ff1c157210 */ /* 0x000fe20007ffe1ff */
[----:B------:R-:W-:Y:S01]  /*0820*/  IMAD.MOV R15, RZ, RZ, -R13 ;  /* 0x000000ffff0f7224 */ /* 0x000fe200078e0a0d */
[----:B------:R-:W-:Y:S01]  /*0830*/  @!P5 IADD3 R19, PT, PT, R19, 0x1, RZ ;  /* 0x000000011313d810 */ /* 0x000fe20007ffe0ff */
[----:B------:R-:W-:Y:S01]  /*0840*/  @!P5 VIADD R11, R11, -UR11 ;  /* 0x8000000b0b0bdc36 */ /* 0x000fe20008000000 */
[----:B-1----:R-:W-:Y:S01]  /*0850*/  R2UR UR4, R6 ;  /* 0x00000000060472ca */ /* 0x002fe200000e0000 */
[----:B------:R-:W-:Y:S01]  /*0860*/  IMAD R14, R15, UR10, R14 ;  /* 0x0000000a0f0e7c24 */ /* 0x000fe2000f8e020e */
[----:B------:R-:W-:Y:S01]  /*0870*/  R2UR UR5, R7 ;  /* 0x00000000070572ca */ /* 0x000fe200000e0000 */
[----:B------:R-:W-:Y:S01]  /*0880*/  IMAD.HI.U32 R17, R16, UR9, RZ ;  /* 0x0000000910117c27 */ /* 0x000fe2000f8e00ff */
[----:B------:R-:W-:-:S02]  /*0890*/  ISETP.GE.U32.AND P4, PT, R11, UR11, PT ;  /* 0x0000000b0b007c0c */ /* 0x000fc4000bf86070 */
[----:B------:R-:W-:Y:S01]  /*08a0*/  ISETP.LT.U32.AND P2, PT, R14, UR10, PT ;  /* 0x0000000a0e007c0c */ /* 0x000fe2000bf41070 */
[----:B------:R-:W-:Y:S01]  /*08b0*/  IMAD.MOV R11, RZ, RZ, -R17 ;  /* 0x000000ffff0b7224 */ /* 0x000fe200078e0a11 */
[----:B------:R-:W-:Y:S01]  /*08c0*/  ISETP.GE.AND P0, PT, R25, RZ, PT ;  /* 0x000000ff1900720c */ /* 0x000fe20003f06270 */
[----:B------:R-:W-:Y:S01]  /*08d0*/  IMAD R21, R21, UR55, R4 ;  /* 0x0000003715157c24 */ /* 0x000fe2000f8e0204 */
[----:B0-----:R0:W1:Y:S01]  /*08e0*/  MUFU.RCP R15, R10 ;  /* 0x0000000a000f7308 */ /* 0x0010620000001000 */
[----:B------:R-:W-:Y:S01]  /*08f0*/  IMAD R16, R11, UR10, R16 ;  /* 0x0000000a0b107c24 */ /* 0x000fe2000f8e0210 */
[----:B------:R-:W-:Y:S02]  /*0900*/  SHF.R.S64 R11, RZ, 0x1e, R8 ;  /* 0x0000001eff0b7819 */ /* 0x000fe40000001008 */
[----:B------:R-:W-:-:S03]  /*0910*/  IABS R18, R21 ;  /* 0x0000001500127213 */ /* 0x000fc60000000000 */
[----:B------:R-:W-:Y:S01]  /*0920*/  @P4 VIADD R19, R19, 0x1 ;  /* 0x0000000113134836 */ /* 0x000fe20000000000 */
[----:B0-----:R-:W-:Y:S01]  /*0930*/  IADD3 R10, P5, PT, R11, UR44, RZ ;  /* 0x0000002c0b0a7c10 */ /* 0x001fe2000ffbe0ff */
[----:B------:R-:W-:Y:S02]  /*0940*/  @!P2 VIADD R14, R14, -UR10 ;  /* 0x8000000a0e0eac36 */ /* 0x000fe40008000000 */
[----:B------:R-:W-:Y:S01]  /*0950*/  IMAD.HI.U32 R12, R18, UR9, RZ ;  /* 0x00000009120c7c27 */ /* 0x000fe2000f8e00ff */
[----:B------:R-:W-:Y:S02]  /*0960*/  LEA.HI.X.SX32 R11, R8, UR45, 0x2, P5 ;  /* 0x0000002d080b7c11 */ /* 0x000fe4000a8f16ff */
[----:B------:R-:W-:Y:S01]  /*0970*/  ISETP.LT.U32.AND P5, PT, R16, UR10, PT ;  /* 0x0000000a10007c0c */ /* 0x000fe2000bfa1070 */
[----:B------:R-:W-:Y:S01]  /*0980*/  IMAD.MOV R23, RZ, RZ, -R12 ;  /* 0x000000ffff177224 */ /* 0x000fe200078e0a0c */
[----:B------:R-:W-:Y:S01]  /*0990*/  ISETP.GE.U32.AND P4, PT, R14, UR10, PT ;  /* 0x0000000a0e007c0c */ /* 0x000fe2000bf86070 */
[----:B------:R-:W-:Y:S01]  /*09a0*/  @!P2 VIADD R13, R13, 0x1 ;  /* 0x000000010d0da836 */ /* 0x000fe20000000000 */
[----:B------:R-:W-:Y:S01]  /*09b0*/  LOP3.LUT R8, R20, UR56, RZ, 0x3c, !PT ;  /* 0x0000003814087c12 */ /* 0x000fe2000f8e3cff */
[----:B------:R-:W-:Y:S01]  /*09c0*/  IMAD R18, R23, UR10, R18 ;  /* 0x0000000a17127c24 */ /* 0x000fe2000f8e0212 */
[----:B------:R-:W-:Y:S01]  /*09d0*/  IABS R23, R33 ;  /* 0x0000002100177213 */ /* 0x000fe20000000000 */
[----:B------:R-:W-:Y:S01]  /*09e0*/  @!P3 IMAD.MOV R19, RZ, RZ, -R19 ;  /* 0x000000ffff13b224 */ /* 0x000fe200078e0a13 */
[----:B------:R-:W-:Y:S01]  /*09f0*/  ISETP.GE.AND P6, PT, R8, RZ, PT ;  /* 0x000000ff0800720c */ /* 0x000fe20003fc6270 */
[----:B------:R0:W2:Y:S01]  /*0a00*/  LDG.E R11, desc[UR4][R10.64] ;  /* 0x000000040a0b7981 */ /* 0x0000a2000c1e1900 */
[----:B-1----:R-:W-:Y:S01]  /*0a10*/  IADD3 R15, PT, PT, R15, 0xffffffe, RZ ;  /* 0x0ffffffe0f0f7810 */ /* 0x002fe20007ffe0ff */
[----:B------:R-:W-:Y:S01]  /*0a20*/  IMAD.HI.U32 R14, R23, UR7, RZ ;  /* 0x00000007170e7c27 */ /* 0x000fe2000f8e00ff */
[----:B------:R-:W-:-:S03]  /*0a30*/  ISETP.LT.U32.AND P3, PT, R18, UR10, PT ;  /* 0x0000000a12007c0c */ /* 0x000fc6000bf61070 */
[----:B------:R-:W-:Y:S01]  /*0a40*/  @!P5 VIADD R16, R16, -UR10 ;  /* 0x8000000a1010dc36 */ /* 0x000fe20008000000 */
[----:B------:R-:W1:Y:S01]  /*0a50*/  F2I.FTZ.U32.TRUNC.NTZ R15, R15 ;  /* 0x0000000f000f7305 */ /* 0x000e62000021f000 */
[----:B------:R-:W-:Y:S01]  /*0a60*/  @P4 IADD3 R13, PT, PT, R13, 0x1, RZ ;  /* 0x000000010d0d4810 */ /* 0x000fe20007ffe0ff */
[----:B------:R-:W-:Y:S01]  /*0a70*/  IMAD.MOV R26, RZ, RZ, -R14 ;  /* 0x000000ffff1a7224 */ /* 0x000fe200078e0a0e */
[----:B------:R-:W-:Y:S02]  /*0a80*/  LOP3.LUT R8, R22, UR56, RZ, 0x3c, !PT ;  /* 0x0000003816087c12 */ /* 0x000fe4000f8e3cff */
[----:B------:R-:W-:Y:S02]  /*0a90*/  ISETP.GE.U32.AND P2, PT, R16, UR10, PT ;  /* 0x0000000a10007c0c */ /* 0x000fe4000bf46070 */
[----:B------:R-:W-:Y:S01]  /*0aa0*/  SEL R25, R37, R19, !P1 ;  /* 0x0000001325197207 */ /* 0x000fe20004800000 */
[----:B------:R-:W-:Y:S01]  /*0ab0*/  IMAD R19, R26, UR11, R23 ;  /* 0x0000000b1a137c24 */ /* 0x000fe2000f8e0217 */
[----:B------:R-:W-:-:S02]  /*0ac0*/  @!P6 IADD3 R13, PT, PT, -R13, RZ, RZ ;  /* 0x000000ff0d0de210 */ /* 0x000fc40007ffe1ff */
[----:B------:R-:W-:Y:S01]  /*0ad0*/  ISETP.GE.AND P6, PT, R8, RZ, PT ;  /* 0x000000ff0800720c */ /* 0x000fe20003fc6270 */
[----:B------:R-:W-:Y:S01]  /*0ae0*/  @!P5 VIADD R17, R17, 0x1 ;  /* 0x000000011111d836 */ /* 0x000fe20000000000 */
[----:B------:R-:W-:Y:S01]  /*0af0*/  IADD3 R24, PT, PT, -R25, RZ, RZ ;  /* 0x000000ff19187210 */ /* 0x000fe20007ffe1ff */
[----:B------:R-:W-:Y:S01]  /*0b00*/  @!P3 VIADD R18, R18, -UR10 ;  /* 0x8000000a1212bc36 */ /* 0x000fe20008000000 */
[----:B------:R-:W-:Y:S02]  /*0b10*/  ISETP.LT.U32.AND P4, PT, R19, UR11, PT ;  /* 0x0000000b13007c0c */ /* 0x000fe4000bf81070 */
[----:B-1----:R-:W-:Y:S01]  /*0b20*/  R2UR UR5, R15 ;  /* 0x000000000f0572ca */ /* 0x002fe200000e0000 */
[----:B------:R-:W-:Y:S01]  /*0b30*/  @P2 VIADD R17, R17, 0x1 ;  /* 0x0000000111112836 */ /* 0x000fe20000000000 */
[----:B------:R-:W-:Y:S01]  /*0b40*/  ISETP.GE.U32.AND P5, PT, R18, UR10, PT ;  /* 0x0000000a12007c0c */ /* 0x000fe2000bfa6070 */
[----:B------:R-:W-:Y:S01]  /*0b50*/  IMAD R16, R24, UR55, R9 ;  /* 0x0000003718107c24 */ /* 0x000fe2000f8e0209 */
[----:B------:R-:W-:-:S02]  /*0b60*/  LOP3.LUT R15, R21, UR56, RZ, 0x3c, !PT ;  /* 0x00000038150f7c12 */ /* 0x000fc4000f8e3cff */
[----:B------:R-:W-:Y:S01]  /*0b70*/  ISETP.NE.AND P2, PT, RZ, UR56, PT ;  /* 0x00000038ff007c0c */ /* 0x000fe2000bf45270 */
[----:B------:R-:W-:Y:S01]  /*0b80*/  @!P6 IMAD.MOV R17, RZ, RZ, -R17 ;  /* 0x000000ffff11e224 */ /* 0x000fe200078e0a11 */
[----:B------:R-:W-:Y:S02]  /*0b90*/  LOP3.LUT R54, RZ, UR56, RZ, 0x33, !PT ;  /* 0x00000038ff367c12 */ /* 0x000fe4000f8e33ff */
[----:B------:R-:W-:Y:S02]  /*0ba0*/  ISETP.GE.AND P6, PT, R15, RZ, PT ;  /* 0x000000ff0f00720c */ /* 0x000fe40003fc6270 */
[----:B0-----:R-:W-:Y:S01]  /*0bb0*/  IABS R10, R16 ;  /* 0x00000010000a7213 */ /* 0x001fe20000000000 */
[----:B------:R-:W-:Y:S01]  /*0bc0*/  @!P4 VIADD R19, R19, -UR11 ;  /* 0x8000000b1313cc36 */ /* 0x000fe20008000000 */
[----:B------:R-:W-:Y:S01]  /*0bd0*/  SEL R34, R54, R13, !P2 ;  /* 0x0000000d36227207 */ /* 0x000fe20005000000 */
[----:B------:R-:W-:Y:S02]  /*0be0*/  @!P3 VIADD R12, R12, 0x1 ;  /* 0x000000010c0cb836 */ /* 0x000fe40000000000 */
[----:B------:R-:W-:Y:S01]  /*0bf0*/  IMAD.HI.U32 R8, R10, UR9, RZ ;  /* 0x000000090a087c27 */ /* 0x000fe2000f8e00ff */
[----:B------:R-:W-:-:S02]  /*0c00*/  IADD3 R15, PT, PT, -R34, RZ, RZ ;  /* 0x000000ff220f7210 */ /* 0x000fc40007ffe1ff */
[----:B------:R-:W-:Y:S01]  /*0c10*/  ISETP.GE.U32.AND P3, PT, R19, UR11, PT ;  /* 0x0000000b13007c0c */ /* 0x000fe2000bf66070 */
[----:B------:R-:W-:Y:S01]  /*0c20*/  @P5 VIADD R12, R12, 0x1 ;  /* 0x000000010c0c5836 */ /* 0x000fe20000000000 */
[----:B------:R-:W-:Y:S01]  /*0c30*/  IADD3 R23, PT, PT, -R8, RZ, RZ ;  /* 0x000000ff08177210 */ /* 0x000fe20007ffe1ff */
[----:B------:R-:W-:Y:S01]  /*0c40*/  UIADD3 UR6, UPT, UPT, URZ, -UR5, URZ ;  /* 0x80000005ff067290 */ /* 0x000fe2000fffe0ff */
[----:B------:R-:W-:Y:S01]  /*0c50*/  SEL R32, R54, R17, !P2 ;  /* 0x0000001136207207 */ /* 0x000fe20005000000 */
[----:B------:R-:W-:Y:S02]  /*0c60*/  IMAD R20, R15, UR56, R20 ;  /* 0x000000380f147c24 */ /* 0x000fe4000f8e0214 */
[----:B------:R-:W-:Y:S01]  /*0c70*/  @!P6 IMAD.MOV R12, RZ, RZ, -R12 ;  /* 0x000000ffff0ce224 */ /* 0x000fe200078e0a0c */
[----:B------:R-:W-:Y:S01]  /*0c80*/  IADD3 R15, PT, PT, -R32, RZ, RZ ;  /* 0x000000ff200f7210 */ /* 0x000fe20007ffe1ff */
[----:B------:R-:W-:Y:S01]  /*0c90*/  IMAD R13, R23, UR10, R10 ;  /* 0x0000000a170d7c24 */ /* 0x000fe2000f8e020a */
[----:B------:R-:W-:Y:S01]  /*0ca0*/  UIMAD UR6, UR6, UR12, URZ ;  /* 0x0000000c060672a4 */ /* 0x000fe2000f8e02ff */
[----:B------:R-:W-:Y:S01]  /*0cb0*/  @!P4 VIADD R14, R14, 0x1 ;  /* 0x000000010e0ec836 */ /* 0x000fe20000000000 */
[----:B------:R-:W-:Y:S01]  /*0cc0*/  IABS R10, R20 ;  /* 0x00000014000a7213 */ /* 0x000fe20000000000 */
[----:B------:R-:W-:Y:S01]  /*0cd0*/  UMOV UR4, URZ ;  /* 0x000000ff00047c82 */ /* 0x000fe20008000000 */
[----:B------:R-:W-:Y:S01]  /*0ce0*/  SEL R27, R54, R12, !P2 ;  /* 0x0000000c361b7207 */ /* 0x000fe20005000000 */
[----:B------:R-:W-:Y:S01]  /*0cf0*/  UIMAD.WIDE.U32 UR4, UR5, UR6, UR4 ;  /* 0x00000006050472a5 */ /* 0x000fe2000f8e0004 */
[----:B------:R-:W-:Y:S01]  /*0d00*/  ISETP.LT.U32.AND P5, PT, R13, UR10, PT ;  /* 0x0000000a0d007c0c */ /* 0x000fe2000bfa1070 */
[----:B------:R-:W-:Y:S01]  /*0d10*/  IMAD R22, R15, UR56, R22 ;  /* 0x000000380f167c24 */ /* 0x000fe2000f8e0216 */
[----:B------:R-:W-:Y:S01]  /*0d20*/  MOV R12, R10 ;  /* 0x0000000a000c7202 */ /* 0x000fe20000000f00 */
[----:B------:R-:W-:-:S02]  /*0d30*/  @P3 VIADD R14, R14, 0x1 ;  /* 0x000000010e0e3836 */ /* 0x000fc40000000000 */
[----:B------:R-:W-:Y:S01]  /*0d40*/  IMAD.MOV R10, RZ, RZ, -R27 ;  /* 0x000000ffff0a7224 */ /* 0x000fe200078e0a1b */
[----:B------:R-:W-:Y:S01]  /*0d50*/  IABS R19, R22 ;  /* 0x0000001600137213 */ /* 0x000fe20000000000 */
[----:B------:R-:W-:Y:S02]  /*0d60*/  @!P0 IMAD.MOV R14, RZ, RZ, -R14 ;  /* 0x000000ffff0e8224 */ /* 0x000fe400078e0a0e */
[----:B------:R-:W-:-:S04]  /*0d70*/  IMAD.HI.U32 R23, R12, UR5, RZ ;  /* 0x000000050c177c27 */ /* 0x000fc8000f8e00ff */
[----:B------:R-:W-:Y:S01]  /*0d80*/  IMAD R21, R10, UR56, R21 ;  /* 0x000000380a157c24 */ /* 0x000fe2000f8e0215 */
[----:B------:R-:W-:Y:S01]  /*0d90*/  SEL R26, R37, R14, !P1 ;  /* 0x0000000e251a7207 */ /* 0x000fe20004800000 */
[----:B------:R-:W-:Y:S02]  /*0da0*/  IMAD.MOV R15, RZ, RZ, -R23 ;  /* 0x000000ffff0f7224 */ /* 0x000fe400078e0a17 */
[----:B------:R-:W-:Y:S01]  /*0db0*/  IMAD.HI.U32 R10, R19, UR5, RZ ;  /* 0x00000005130a7c27 */ /* 0x000fe2000f8e00ff */
[----:B------:R-:W-:Y:S02]  /*0dc0*/  IABS R17, R21 ;  /* 0x0000001500117213 */ /* 0x000fe40000000000 */
[----:B------:R-:W-:Y:S01]  /*0dd0*/  @!P5 IADD3 R13, PT, PT, R13, -UR10, RZ ;  /* 0x8000000a0d0ddc10 */ /* 0x000fe2000fffe0ff */
[----:B------:R-:W-:Y:S01]  /*0de0*/  IMAD R12, R15, UR12, R12 ;  /* 0x0000000c0f0c7c24 */ /* 0x000fe2000f8e020c */
[----:B------:R-:W-:Y:S01]  /*0df0*/  MOV R15, R17 ;  /* 0x00000011000f7202 */ /* 0x000fe20000000f00 */
[----:B------:R-:W-:-:S02]  /*0e00*/  IMAD.MOV R24, RZ, RZ, -R10 ;  /* 0x000000ffff187224 */ /* 0x000fc400078e0a0a */
[----:B------:R-:W-:Y:S01]  /*0e10*/  IMAD.MOV R14, RZ, RZ, -R26 ;  /* 0x000000ffff0e7224 */ /* 0x000fe200078e0a1a */
[----:B------:R-:W-:Y:S01]  /*0e20*/  ISETP.GE.U32.AND P6, PT, R13, UR10, PT ;  /* 0x0000000a0d007c0c */ /* 0x000fe2000bfc6070 */
[----:B------:R-:W-:Y:S01]  /*0e30*/  IMAD R13, R24, UR12, R19 ;  /* 0x0000000c180d7c24 */ /* 0x000fe2000f8e0213 */
[----:B------:R-:W-:Y:S01]  /*0e40*/  ISETP.LT.U32.AND P0, PT, R12, UR12, PT ;  /* 0x0000000c0c007c0c */ /* 0x000fe2000bf01070 */
[----:B------:R-:W-:Y:S02]  /*0e50*/  IMAD R17, R14, UR55, R33 ;  /* 0x000000370e117c24 */ /* 0x000fe4000f8e0221 */
[----:B------:R-:W-:Y:S01]  /*0e60*/  IMAD.HI.U32 R14, R15, UR5, RZ ;  /* 0x000000050f0e7c27 */ /* 0x000fe2000f8e00ff */
[----:B------:R-:W-:Y:S02]  /*0e70*/  LOP3.LUT R19, R16, UR56, RZ, 0x3c, !PT ;  /* 0x0000003810137c12 */ /* 0x000fe4000f8e3cff */
[----:B------:R-:W-:Y:S02]  /*0e80*/  ISETP.LT.U32.AND P3, PT, R13, UR12, PT ;  /* 0x0000000c0d007c0c */ /* 0x000fe4000bf61070 */
[----:B------:R-:W-:-:S02]  /*0e90*/  IADD3 R24, PT, PT, -R14, RZ, RZ ;  /* 0x000000ff0e187210 */ /* 0x000fc40007ffe1ff */
[----:B------:R-:W-:Y:S01]  /*0ea0*/  ISETP.GE.AND P4, PT, R19, RZ, PT ;  /* 0x000000ff1300720c */ /* 0x000fe20003f86270 */
[----:B------:R-:W-:Y:S01]  /*0eb0*/  @!P5 VIADD R8, R8, 0x1 ;  /* 0x000000010808d836 */ /* 0x000fe20000000000 */
[----:B------:R-:W-:Y:S01]  /*0ec0*/  IABS R35, R17 ;  /* 0x0000001100237213 */ /* 0x000fe20000000000 */
[----:B------:R-:W-:Y:S02]  /*0ed0*/  VIADD R18, R55, 0xa0 ;  /* 0x000000a037127836 */ /* 0x000fe40000000000 */
[----:B------:R-:W-:Y:S01]  /*0ee0*/  IMAD R24, R24, UR12, R15 ;  /* 0x0000000c18187c24 */ /* 0x000fe2000f8e020f */
[----:B------:R-:W-:Y:S01]  /*0ef0*/  @P6 IADD3 R8, PT, PT, R8, 0x1, RZ ;  /* 0x0000000108086810 */ /* 0x000fe20007ffe0ff */
[----:B------:R-:W-:Y:S01]  /*0f00*/  @!P0 VIADD R12, R12, -UR12 ;  /* 0x8000000c0c0c8c36 */ /* 0x000fe20008000000 */
[----:B------:R-:W-:Y:S01]  /*0f10*/  IABS R36, R18 ;  /* 0x0000001200247213 */ /* 0x000fe20000000000 */
[----:B------:R-:W-:Y:S01]  /*0f20*/  IMAD.HI.U32 R31, R35, UR9, RZ ;  /* 0x00000009231f7c27 */ /* 0x000fe2000f8e00ff */
[----:B------:R-:W-:-:S02]  /*0f30*/  ISETP.LT.U32.AND P6, PT, R24, UR12, PT ;  /* 0x0000000c18007c0c */ /* 0x000fc4000bfc1070 */
[----:B------:R-:W-:Y:S01]  /*0f40*/  @!P3 IADD3 R13, PT, PT, R13, -UR12, RZ ;  /* 0x8000000c0d0dbc10 */ /* 0x000fe2000fffe0ff */
[----:B------:R-:W-:Y:S01]  /*0f50*/  @!P4 IMAD.MOV R8, RZ, RZ, -R8 ;  /* 0x000000ffff08c224 */ /* 0x000fe200078e0a08 */
[----:B------:R-:W-:Y:S01]  /*0f60*/  ISETP.GE.U32.AND P5, PT, R12, UR12, PT ;  /* 0x0000000c0c007c0c */ /* 0x000fe2000bfa6070 */
[----:B------:R-:W-:Y:S01]  /*0f70*/  IMAD.HI.U32 R15, R36, UR7, RZ ;  /* 0x00000007240f7c27 */ /* 0x000fe2000f8e00ff */
[----:B------:R-:W-:-:S03]  /*0f80*/  ISETP.GE.U32.AND P4, PT, R13, UR12, PT ;  /* 0x0000000c0d007c0c */ /* 0x000fc6000bf86070 */
[----:B------:R-:W-:Y:S02]  /*0f90*/  IMAD.MOV R12, RZ, RZ, -R31 ;  /* 0x000000ffff0c7224 */ /* 0x000fe400078e0a1f */
[----:B------:R-:W-:Y:S02]  /*0fa0*/  IMAD.MOV R19, RZ, RZ, -R15 ;  /* 0x000000ffff137224 */ /* 0x000fe400078e0a0f */
[----:B------:R-:W-:Y:S01]  /*0fb0*/  IMAD R35, R12, UR10, R35 ;  /* 0x0000000a0c237c24 */ /* 0x000fe2000f8e0223 */
[----:B------:R-:W-:Y:S01]  /*0fc0*/  @!P6 IADD3 R24, PT, PT, R24, -UR12, RZ ;  /* 0x8000000c1818ec10 */ /* 0x000fe2000fffe0ff */
[----:B------:R-:W-:Y:S01]  /*0fd0*/  @!P0 VIADD R23, R23, 0x1 ;  /* 0x0000000117178836 */ /* 0x000fe20000000000 */
[----:B------:R-:W-:Y:S01]  /*0fe0*/  @!P3 IADD3 R10, PT, PT, R10, 0x1, RZ ;  /* 0x000000010a0ab810 */ /* 0x000fe20007ffe0ff */
[----:B------:R-:W-:Y:S01]  /*0ff0*/  IMAD R36, R19, UR11, R36 ;  /* 0x0000000b13247c24 */ /* 0x000fe2000f8e0224 */
[----:B------:R-:W-:Y:S02]  /*1000*/  SEL R19, R54, R8, !P2 ;  /* 0x0000000836137207 */ /* 0x000fe40005000000 */
[----:B------:R-:W-:Y:S01]  /*1010*/  ISETP.LT.U32.AND P0, PT, R35, UR10, PT ;  /* 0x0000000a23007c0c */ /* 0x000fe2000bf01070 */
[----:B------:R-:W-:Y:S01]  /*1020*/  @P5 VIADD R23, R23, 0x1 ;  /* 0x0000000117175836 */ /* 0x000fe20000000000 */
[----:B------:R-:W-:Y:S01]  /*1030*/  LOP3.LUT R8, R20, UR57, RZ, 0x3c, !PT ;  /* 0x0000003914087c12 */ /* 0x000fe2000f8e3cff */
[----:B------:R-:W-:Y:S01]  /*1040*/  @P4 VIADD R10, R10, 0x1 ;  /* 0x000000010a0a4836 */ /* 0x000fe20000000000 */
[----:B------:R-:W-:-:S02]  /*1050*/  ISETP.GE.U32.AND P5, PT, R24, UR12, PT ;  /* 0x0000000c18007c0c */ /* 0x000fc4000bfa6070 */
[----:B------:R-:W-:Y:S02]  /*1060*/  LOP3.LUT R12, R17, UR56, RZ, 0x3c, !PT ;  /* 0x00000038110c7c12 */ /* 0x000fe4000f8e3cff */
[----:B------:R-:W-:Y:S02]  /*1070*/  ISETP.GE.AND P4, PT, R8, RZ, PT ;  /* 0x000000ff0800720c */ /* 0x000fe40003f86270 */
[----:B------:R-:W-:Y:S02]  /*1080*/  ISETP.GE.AND P3, PT, R12, RZ, PT ;  /* 0x000000ff0c00720c */ /* 0x000fe40003f66270 */
[----:B------:R-:W-:Y:S01]  /*1090*/  SHF.R.S64 R12, RZ, 0x1e, R4 ;  /* 0x0000001eff0c7819 */ /* 0x000fe20000001004 */
[----:B------:R-:W-:Y:S01]  /*10a0*/  IMAD.MOV R13, RZ, RZ, -R19 ;  /* 0x000000ffff0d7224 */ /* 0x000fe200078e0a13 */
[----:B------:R-:W-:Y:S01]  /*10b0*/  @!P0 IADD3 R35, PT, PT, R35, -UR10, RZ ;  /* 0x8000000a23238c10 */ /* 0x000fe2000fffe0ff */
[----:B------:R-:W-:Y:S01]  /*10c0*/  @!P6 VIADD R14, R14, 0x1 ;  /* 0x000000010e0ee836 */ /* 0x000fe20000000000 */
[----:B------:R-:W-:-:S02]  /*10d0*/  IADD3 R12, P6, PT, R12, UR44, RZ ;  /* 0x0000002c0c0c7c10 */ /* 0x000fc4000ffde0ff */
[----:B------:R-:W-:Y:S01]  /*10e0*/  SHF.R.S64 R8, RZ, 0x1e, R9 ;  /* 0x0000001eff087819 */ /* 0x000fe20000001009 */
[----:B------:R-:W-:Y:S01]  /*10f0*/  IMAD R16, R13, UR56, R16 ;  /* 0x000000380d107c24 */ /* 0x000fe2000f8e0210 */
[----:B------:R-:W-:Y:S01]  /*1100*/  LEA.HI.X.SX32 R13, R4, UR45, 0x2, P6 ;  /* 0x0000002d040d7c11 */ /* 0x000fe2000b0f16ff */
[----:B------:R-:W-:Y:S01]  /*1110*/  @P5 VIADD R14, R14, 0x1 ;  /* 0x000000010e0e5836 */ /* 0x000fe20000000000 */
[----:B------:R-:W-:Y:S01]  /*1120*/  ISETP.GE.U32.AND P5, PT, R35, UR10, PT ;  /* 0x0000000a23007c0c */ /* 0x000fe2000bfa6070 */
[----:B------:R-:W-:Y:S01]  /*1130*/  @!P4 IMAD.MOV R23, RZ, RZ, -R23 ;  /* 0x000000ffff17c224 */ /* 0x000fe200078e0a17 */
[----:B------:R-:W-:Y:S02]  /*1140*/  IADD3 R8, P6, PT, R8, UR44, RZ ;  /* 0x0000002c08087c10 */ /* 0x000fe4000ffde0ff */
[----:B------:R-:W-:Y:S02]  /*1150*/  LOP3.LUT R4, R22, UR57, RZ, 0x3c, !PT ;  /* 0x0000003916047c12 */ /* 0x000fe4000f8e3cff */
[----:B------:R-:W-:-:S02]  /*1160*/  ISETP.LT.U32.AND P4, PT, R36, UR11, PT ;  /* 0x0000000b24007c0c */ /* 0x000fc4000bf81070 */
[----:B------:R-:W-:Y:S02]  /*1170*/  LEA.HI.X.SX32 R9, R9, UR45, 0x2, P6 ;  /* 0x0000002d09097c11 */ /* 0x000fe4000b0f16ff */
[----:B------:R-:W-:Y:S01]  /*1180*/  ISETP.GE.AND P6, PT, R4, RZ, PT ;  /* 0x000000ff0400720c */ /* 0x000fe20003fc6270 */
[----:B------:R-:W-:Y:S01]  /*1190*/  @!P0 VIADD R31, R31, 0x1 ;  /* 0x000000011f1f8836 */ /* 0x000fe20000000000 */
[----:B------:R-:W-:Y:S02]  /*11a0*/  IABS R39, R16 ;  /* 0x0000001000277213 */ /* 0x000fe40000000000 */
[----:B------:R-:W-:Y:S01]  /*11b0*/  LOP3.LUT R35, R18, UR55, RZ, 0x3c, !PT ;  /* 0x0000003712237c12 */ /* 0x000fe2000f8e3cff */
[----:B------:R-:W-:Y:S01]  /*11c0*/  @P5 VIADD R31, R31, 0x1 ;  /* 0x000000011f1f5836 */ /* 0x000fe20000000000 */
[----:B------:R-:W-:Y:S01]  /*11d0*/  MOV R38, R10 ;  /* 0x0000000a00267202 */ /* 0x000fe20000000f00 */
[----:B------:R-:W-:Y:S01]  /*11e0*/  IMAD.HI.U32 R24, R39, UR5, RZ ;  /* 0x0000000527187c27 */ /* 0x000fe2000f8e00ff */
[----:B------:R-:W-:-:S03]  /*11f0*/  ISETP.GE.AND P0, PT, R35, RZ, PT ;  /* 0x000000ff2300720c */ /* 0x000fc60003f06270 */
[----:B------:R-:W-:Y:S01]  /*1200*/  @!P4 VIADD R36, R36, -UR11 ;  /* 0x8000000b2424cc36 */ /* 0x000fe20008000000 */
[----:B------:R-:W-:Y:S01]  /*1210*/  R2UR UR14, R6 ;  /* 0x00000000060e72ca */ /* 0x000fe200000e0000 */
[----:B------:R-:W-:Y:S01]  /*1220*/  IMAD.MOV.U32 R35, RZ, RZ, R31 ;  /* 0x000000ffff237224 */ /* 0x000fe200078e001f */
[----:B------:R-:W-:Y:S02]  /*1230*/  R2UR UR15, R7 ;  /* 0x00000000070f72ca */ /* 0x000fe400000e0000 */
[----:B------:R-:W-:Y:S01]  /*1240*/  @!P6 IADD3 R38, PT, PT, -R38, RZ, RZ ;  /* 0x000000ff2626e210 */ /* 0x000fe20007ffe1ff */
[----:B------:R-:W-:Y:S01]  /*1250*/  @!P3 IMAD.MOV R35, RZ, RZ, -R35 ;  /* 0x000000ffff23b224 */ /* 0x000fe200078e0a23 */
[----:B------:R-:W-:Y:S02]  /*1260*/  ISETP.GE.U32.AND P6, PT, R36, UR11, PT ;  /* 0x0000000b24007c0c */ /* 0x000fe4000bfc6070 */
[----:B------:R-:W-:Y:S02]  /*1270*/  IADD3 R4, PT, PT, -R24, RZ, RZ ;  /* 0x000000ff18047210 */ /* 0x000fe40007ffe1ff */
[----:B------:R-:W-:-:S02]  /*1280*/  ISETP.NE.AND P3, PT, RZ, UR57, PT ;  /* 0x00000039ff007c0c */ /* 0x000fc4000bf65270 */
[----:B------:R-:W-:Y:S01]  /*1290*/  LOP3.LUT R31, RZ, UR57, RZ, 0x33, !PT ;  /* 0x00000039ff1f7c12 */ /* 0x000fe2000f8e33ff */
[----:B------:R-:W-:Y:S01]  /*12a0*/  IMAD R39, R4, UR12, R39 ;  /* 0x0000000c04277c24 */ /* 0x000fe2000f8e0227 */
[----:B------:R-:W-:Y:S01]  /*12b0*/  SEL R35, R54, R35, !P2 ;  /* 0x0000002336237207 */ /* 0x000fe20005000000 */
[----:B------:R-:W-:Y:S01]  /*12c0*/  @!P4 VIADD R15, R15, 0x1 ;  /* 0x000000010f0fc836 */ /* 0x000fe20000000000 */
[----:B------:R-:W-:Y:S01]  /*12d0*/  SEL R36, R31, R23, !P3 ;  /* 0x000000171f247207 */ /* 0x000fe20005800000 */
[----:B------:R0:W3:Y:S01]  /*12e0*/  LDG.E R10, desc[UR14][R12.64] ;  /* 0x0000000e0c0a7981 */ /* 0x0000e2000c1e1900 */
[----:B------:R-:W-:Y:S02]  /*12f0*/  LOP3.LUT R4, R21, UR57, RZ, 0x3c, !PT ;  /* 0x0000003915047c12 */ /* 0x000fe4000f8e3cff */
[----:B------:R-:W-:Y:S02]  /*1300*/  @P6 IADD3 R15, PT, PT, R15, 0x1, RZ ;  /* 0x000000010f0f6810 */ /* 0x000fe40007ffe0ff */
[----:B------:R-:W-:-:S02]  /*1310*/  ISETP.GE.AND P4, PT, R4, RZ, PT ;  /* 0x000000ff0400720c */ /* 0x000fc40003f86270 */
[----:B------:R-:W-:Y:S02]  /*1320*/  ISETP.LT.U32.AND P5, PT, R39, UR12, PT ;  /* 0x0000000c27007c0c */ /* 0x000fe4000bfa1070 */
[----:B0-----:R-:W-:Y:S01]  /*1330*/  IADD3 R12, PT, PT, -R35, RZ, RZ ;  /* 0x000000ff230c7210 */ /* 0x001fe20007ffe1ff */
[----:B------:R-:W-:Y:S01]  /*1340*/  IMAD.MOV R13, RZ, RZ, -R36 ;  /* 0x000000ffff0d7224 */ /* 0x000fe200078e0a24 */
[----:B------:R-:W-:Y:S01]  /*1350*/  UISETP.NE.U32.AND UP0, UPT, UR36, 0x1, UPT ;  /* 0x000000012400788c */ /* 0x000fe2000bf05070 */
[----:B------:R-:W-:Y:S01]  /*1360*/  IMAD.MOV.U32 R42, RZ, RZ, R15 ;  /* 0x000000ffff2a7224 */ /* 0x000fe200078e000f */
[----:B------:R0:W4:Y:S01]  /*1370*/  LDG.E R4, desc[UR14][R8.64] ;  /* 0x0000000e08047981 */ /* 0x000122000c1e1900 */
[----:B------:R-:W-:Y:S02]  /*1380*/  IMAD R17, R12, UR56, R17 ;  /* 0x000000380c117c24 */ /* 0x000fe4000f8e0211 */
[----:B------:R-:W-:Y:S02]  /*1390*/  IMAD R20, R13, UR57, R20 ;  /* 0x000000390d147c24 */ /* 0x000fe4000f8e0214 */
[----:B------:R-:W1:Y:S01]  /*13a0*/  LDC.64 R12, c[0x0][0x390] ;  /* 0x0000e400ff0c7b82 */ /* 0x000e620000000a00 */
[----:B------:R-:W-:Y:S01]  /*13b0*/  IMAD.MOV.U32 R40, RZ, RZ, R14 ;  /* 0x000000ffff287224 */ /* 0x000fe200078e000e */
[----:B------:R-:W-:-:S03]  /*13c0*/  @!P0 IADD3 R42, PT, PT, -R42, RZ, RZ ;  /* 0x000000ff2a2a8210 */ /* 0x000fc60007ffe1ff */
[----:B------:R-:W-:Y:S01]  /*13d0*/  @!P4 IMAD.MOV R40, RZ, RZ, -R40 ;  /* 0x000000ffff28c224 */ /* 0x000fe200078e0a28 */
[----:B------:R-:W-:Y:S01]  /*13e0*/  SEL R23, R37, R42, !P1 ;  /* 0x0000002a25177207 */ /* 0x000fe20004800000 */
[----:B------:R-:W-:Y:S01]  /*13f0*/  @!P5 VIADD R39, R39, -UR12 ;  /* 0x8000000c2727dc36 */ /* 0x000fe20008000000 */
[----:B------:R-:W5:Y:S01]  /*1400*/  LDC.64 R14, c[0x0][0x398] ;  /* 0x0000e600ff0e7b82 */ /* 0x000f620000000a00 */
[----:B------:R-:W-:Y:S01]  /*1410*/  UISETP.NE.AND.EX UP0, UPT, UR37, URZ, UPT, UP0 ;  /* 0x000000ff2500728c */ /* 0x000fe2000bf05300 */
[----:B------:R-:W-:Y:S02]  /*1420*/  SEL R40, R31, R40, !P3 ;  /* 0x000000281f287207 */ /* 0x000fe40005800000 */
[----:B------:R-:W-:Y:S02]  /*1430*/  IADD3 R41, PT, PT, -R23, RZ, RZ ;  /* 0x000000ff17297210 */ /* 0x000fe40007ffe1ff */
[----:B------:R-:W-:Y:S01]  /*1440*/  ISETP.GE.U32.AND P6, PT, R39, UR12, PT ;  /* 0x0000000c27007c0c */ /* 0x000fe2000bfc6070 */
[----:B0-----:R-:W-:Y:S01]  /*1450*/  IMAD.MOV R8, RZ, RZ, -R40 ;  /* 0x000000ffff087224 */ /* 0x001fe200078e0a28 */
[----:B------:R-:W-:Y:S01]  /*1460*/  SEL R39, R31, R38, !P3 ;  /* 0x000000261f277207 */ /* 0x000fe20005800000 */
[----:B------:R-:W-:Y:S01]  /*1470*/  IMAD R38, R41, UR55, R18 ;  /* 0x0000003729267c24 */ /* 0x000fe2000f8e0212 */
[----:B------:R-:W-:Y:S01]  /*1480*/  PLOP3.LUT P4, PT, PT, PT, UP0, 0x40, 0x4 ;  /* 0x000000000004781c */ /* 0x000fe20003f8e808 */
[----:B------:R-:W-:Y:S01]  /*1490*/  IMAD R8, R8, UR57, R21 ;  /* 0x0000003908087c24 */ /* 0x000fe2000f8e0215 */
[----:B------:R-:W-:-:S02]  /*14a0*/  PLOP3.LUT P0, PT, PT, PT, UP0, 0x40, 0x4 ;  /* 0x000000000004781c */ /* 0x000fc40003f0e808 */
[----:B------:R-:W-:Y:S02]  /*14b0*/  SEL R21, R39, RZ, !P4 ;  /* 0x000000ff27157207 */ /* 0x000fe40006000000 */
[----:B------:R-:W-:Y:S02]  /*14c0*/  IABS R41, R38 ;  /* 0x0000002600297213 */ /* 0x000fe40000000000 */
[----:B-1----:R-:W-:Y:S01]  /*14d0*/  ISETP.NE.U32.AND P4, PT, R12, 0x1, PT ;  /* 0x000000010c00780c */ /* 0x002fe20003f85070 */
[----:B------:R-:W-:Y:S01]  /*14e0*/  IMAD.MOV R9, RZ, RZ, -R39 ;  /* 0x000000ffff097224 */ /* 0x000fe200078e0a27 */
[----:B------:R-:W-:Y:S01]  /*14f0*/  SEL R36, R36, RZ, !P0 ;  /* 0x000000ff24247207 */ /* 0x000fe20004000000 */
[----:B------:R-:W-:Y:S01]  /*1500*/  IMAD.HI.U32 R39, R41, UR9, RZ ;  /* 0x0000000929277c27 */ /* 0x000fe2000f8e00ff */
[----:B------:R-:W-:Y:S02]  /*1510*/  PLOP3.LUT P0, PT, PT, PT, UP0, 0x40, 0x4 ;  /* 0x000000000004781c */ /* 0x000fe40003f0e808 */
[----:B------:R-:W-:-:S02]  /*1520*/  ISETP.NE.AND.EX P4, PT, R13, RZ, PT, P4 ;  /* 0x000000ff0d00720c */ /* 0x000fc40003f85340 */
[----:B------:R-:W-:Y:S02]  /*1530*/  IABS R13, R17 ;  /* 0x00000011000d7213 */ /* 0x000fe40000000000 */
[----:B------:R-:W-:Y:S01]  /*1540*/  LOP3.LUT R12, R16, UR57, RZ, 0x3c, !PT ;  /* 0x00000039100c7c12 */ /* 0x000fe2000f8e3cff */
[----:B------:R-:W-:Y:S01]  /*1550*/  IMAD R9, R9, UR57, R22 ;  /* 0x0000003909097c24 */ /* 0x000fe2000f8e0216 */
[----:B------:R-:W-:Y:S01]  /*1560*/  SEL R22, R40, RZ, !P0 ;  /* 0x000000ff28167207 */ /* 0x000fe20004000000 */
[----:B------:R-:W-:Y:S01]  /*1570*/  IMAD.MOV R40, RZ, RZ, -R39 ;  /* 0x000000ffff287224 */ /* 0x000fe200078e0a27 */
[----:B------:R-:W-:Y:S02]  /*1580*/  @!P5 IADD3 R24, PT, PT, R24, 0x1, RZ ;  /* 0x000000011818d810 */ /* 0x000fe40007ffe0ff */
[----:B------:R-:W-:Y:S01]  /*1590*/  ISETP.GE.AND P5, PT, R12, RZ, PT ;  /* 0x000000ff0c00720c */ /* 0x000fe20003fa6270 */
[----:B------:R-:W-:Y:S01]  /*15a0*/  IMAD.HI.U32 R12, R13, UR5, RZ ;  /* 0x000000050d0c7c27 */ /* 0x000fe2000f8e00ff */
[----:B-----5:R-:W-:-:S03]  /*15b0*/  ISETP.NE.U32.AND P0, PT, R14, 0x1, PT ;  /* 0x000000010e00780c */ /* 0x020fc60003f05070 */
[----:B------:R-:W-:Y:S02]  /*15c0*/  IMAD R40, R40, UR10, R41 ;  /* 0x0000000a28287c24 */ /* 0x000fe4000f8e0229 */
[----:B------:R-:W-:Y:S02]  /*15d0*/  IMAD.MOV R14, RZ, RZ, -R12 ;  /* 0x000000ffff0e7224 */ /* 0x000fe400078e0a0c */
[----:B------:R-:W-:Y:S01]  /*15e0*/  @P6 VIADD R24, R24, 0x1 ;  /* 0x0000000118186836 */ /* 0x000fe20000000000 */
[----:B------:R-:W-:Y:S01]  /*15f0*/  ISETP.LT.U32.AND P6, PT, R40, UR10, PT ;  /* 0x0000000a28007c0c */ /* 0x000fe2000bfc1070 */
[----:B------:R-:W-:Y:S01]  /*1600*/  IMAD R13, R14, UR12, R13 ;  /* 0x0000000c0e0d7c24 */ /* 0x000fe2000f8e020d */
[----:B------:R-:W-:Y:S02]  /*1610*/  SHF.R.S64 R14, RZ, 0x1e, R33 ;  /* 0x0000001eff0e7819 */ /* 0x000fe40000001021 */
[----:B------:R-:W-:Y:S02]  /*1620*/  @!P5 IADD3 R24, PT, PT, -R24, RZ, RZ ;  /* 0x000000ff1818d210 */ /* 0x000fe40007ffe1ff */
[----:B------:R-:W-:-:S02]  /*1630*/  IADD3 R14, P5, PT, R14, UR44, RZ ;  /* 0x0000002c0e0e7c10 */ /* 0x000fc4000ffbe0ff */
[----:B------:R-:W-:Y:S02]  /*1640*/  ISETP.NE.AND.EX P0, PT, R15, RZ, PT, P0 ;  /* 0x000000ff0f00720c */ /* 0x000fe40003f05300 */
[----:B------:R-:W-:Y:S02]  /*1650*/  LEA.HI.X.SX32 R15, R33, UR45, 0x2, P5 ;  /* 0x0000002d210f7c11 */ /* 0x000fe4000a8f16ff */
[----:B------:R-:W-:Y:S01]  /*1660*/  LOP3.LUT R33, R38, UR56, RZ, 0x3c, !PT ;  /* 0x0000003826217c12 */ /* 0x000fe2000f8e3cff */
[----:B------:R-:W-:Y:S02]  /*1670*/  @!P6 VIADD R40, R40, -UR10 ;  /* 0x8000000a2828ec36 */ /* 0x000fe40008000000 */
[----:B------:R-:W-:Y:S01]  /*1680*/  @!P6 VIADD R39, R39, 0x1 ;  /* 0x000000012727e836 */ /* 0x000fe20000000000 */
[----:B------:R-:W-:Y:S01]  /*1690*/  ISETP.GE.AND P6, PT, R33, RZ, PT ;  /* 0x000000ff2100720c */ /* 0x000fe20003fc6270 */
[----:B------:R0:W5:Y:S01]  /*16a0*/  LDG.E R14, desc[UR14][R14.64] ;  /* 0x0000000e0e0e7981 */ /* 0x000162000c1e1900 */
[----:B------:R-:W-:-:S04]  /*16b0*/  IADD3 R33, PT, PT, R55, 0xc0, RZ ;  /* 0x000000c037217810 */ /* 0x000fc80007ffe0ff */
[----:B------:R-:W-:Y:S02]  /*16c0*/  IABS R41, R33 ;  /* 0x0000002100297213 */ /* 0x000fe40000000000 */
[----:B------:R-:W-:-:S03]  /*16d0*/  ISETP.GE.U32.AND P5, PT, R40, UR10, PT ;  /* 0x0000000a28007c0c */ /* 0x000fc6000bfa6070 */
        /* <DEDUP_REMOVED lines=13> */
[----:B------:R-:W-:-:S05]  /*17b0*/  ISETP.GE.AND P6, PT, R39, RZ, PT ;  /* 0x000000ff2700720c */ /* 0x000fca0003fc6270 */
[----:B------:R-:W-:Y:S01]  /*17c0*/  @!P5 VIADD R13, R13, -UR12 ;  /* 0x8000000c0d0ddc36 */ /* 0x000fe20008000000 */
[----:B------:R-:W-:Y:S02]  /*17d0*/  SEL R30, R30, RZ, P4 ;  /* 0x000000ff1e1e7207 */ /* 0x000fe40002000000 */
[----:B------:R-:W-:-:S05]  /*17e0*/  SEL R39, R34, RZ, P0 ;  /* 0x000000ff22277207 */ /* 0x000fca0000000000 */
[----:B------:R-:W-:Y:S02]  /*17f0*/  @!P6 IADD3 R40, PT, PT, -R40, RZ, RZ ;  /* 0x000000ff2828e210 */ /* 0x000fe40007ffe1ff */
[----:B------:R-:W-:Y:S02]  /*1800*/  ISETP.GE.U32.AND P6, PT, R13, UR12, PT ;  /* 0x0000000c0d007c0c */ /* 0x000fe4000bfc6070 */
[----:B------:R-:W-:Y:S02]  /*1810*/  SEL R13, R32, RZ, P0 ;  /* 0x000000ff200d7207 */ /* 0x000fe40000000000 */
[----:B------:R-:W-:Y:S01]  /*1820*/  SEL R32, R37, R40, !P1 ;  /* 0x0000002825207207 */ /* 0x000fe20004800000 */
[----:B------:R-:W-:Y:S01]  /*1830*/  IMAD R30, R30, UR40, RZ ;  /* 0x000000281e1e7c24 */ /* 0x000fe2000f8e02ff */
[----:B------:R-:W-:-:S03]  /*1840*/  SEL R29, R29, RZ, P4 ;  /* 0x000000ff1d1d7207 */ /* 0x000fc60002000000 */
[----:B------:R-:W-:Y:S01]  /*1850*/  IMAD.MOV R34, RZ, RZ, -R32 ;  /* 0x000000ffff227224 */ /* 0x000fe200078e0a20 */
[----:B------:R-:W-:Y:S01]  /*1860*/  SEL R41, R27, RZ, P0 ;  /* 0x000000ff1b297207 */ /* 0x000fe20000000000 */
[----:B------:R-:W-:Y:S01]  /*1870*/  IMAD R39, R39, UR41, R30 ;  /* 0x0000002927277c24 */ /* 0x000fe2000f8e021e */
[----:B------:R-:W-:Y:S01]  /*1880*/  SEL R27, R54, R43, !P2 ;  /* 0x0000002b361b7207 */ /* 0x000fe20005000000 */
[----:B------:R-:W-:Y:S01]  /*1890*/  IMAD R30, R29, UR40, RZ ;  /* 0x000000281d1e7c24 */ /* 0x000fe2000f8e02ff */
[----:B------:R-:W-:Y:S01]  /*18a0*/  SEL R29, R28, RZ, P4 ;  /* 0x000000ff1c1d7207 */ /* 0x000fe20002000000 */
[----:B------:R-:W-:Y:S02]  /*18b0*/  IMAD R34, R34, UR55, R33 ;  /* 0x0000003722227c24 */ /* 0x000fe4000f8e0221 */
[----:B------:R-:W-:Y:S02]  /*18c0*/  IMAD R28, R13, UR41, R30 ;  /* 0x000000290d1c7c24 */ /* 0x000fe4000f8e021e */
[----:B------:R-:W-:Y:S01]  /*18d0*/  IMAD R30, R29, UR40, RZ ;  /* 0x000000281d1e7c24 */ /* 0x000fe2000f8e02ff */
[----:B------:R-:W-:Y:S01]  /*18e0*/  IABS R29, R34 ;  /* 0x00000022001d7213 */ /* 0x000fe20000000000 */
[----:B0-----:R-:W-:Y:S01]  /*18f0*/  IMAD.MOV R15, RZ, RZ, -R27 ;  /* 0x000000ffff0f7224 */ /* 0x001fe200078e0a1b */
[----:B------:R-:W-:-:S02]  /*1900*/  SEL R25, R25, RZ, P4 ;  /* 0x000000ff19197207 */ /* 0x000fc40002000000 */
[----:B------:R-:W-:Y:S01]  /*1910*/  SEL R13, R26, RZ, P4 ;  /* 0x000000ff1a0d7207 */ /* 0x000fe20002000000 */
[----:B------:R-:W-:Y:S01]  /*1920*/  IMAD R26, R15, UR56, R38 ;  /* 0x000000380f1a7c24 */ /* 0x000fe2000f8e0226 */
[----:B------:R-:W-:Y:S01]  /*1930*/  MOV R15, R29 ;  /* 0x0000001d000f7202 */ /* 0x000fe20000000f00 */
[----:B------:R-:W-:Y:S01]  /*1940*/  IMAD R41, R41, UR41, R30 ;  /* 0x0000002929297c24 */ /* 0x000fe2000f8e021e */
[----:B------:R-:W-:Y:S01]  /*1950*/  SEL R29, R19, RZ, P0 ;  /* 0x000000ff131d7207 */ /* 0x000fe20000000000 */
[----:B------:R-:W-:Y:S01]  /*1960*/  IMAD R30, R25, UR40, RZ ;  /* 0x00000028191e7c24 */ /* 0x000fe2000f8e02ff */
[----:B------:R-:W-:Y:S01]  /*1970*/  SEL R35, R35, RZ, P0 ;  /* 0x000000ff23237207 */ /* 0x000fe20000000000 */
[----:B------:R-:W-:Y:S02]  /*1980*/  IMAD R38, R13, UR40, RZ ;  /* 0x000000280d267c24 */ /* 0x000fe4000f8e02ff */
[----:B------:R-:W-:-:S04]  /*1990*/  IMAD.HI.U32 R25, R15, UR9, RZ ;  /* 0x000000090f197c27 */ /* 0x000fc8000f8e00ff */
[----:B------:R-:W-:Y:S02]  /*19a0*/  IMAD R29, R29, UR41, R30 ;  /* 0x000000291d1d7c24 */ /* 0x000fe4000f8e021e */
[----:B------:R-:W-:Y:S02]  /*19b0*/  IMAD R30, R35, UR41, R38 ;  /* 0x00000029231e7c24 */ /* 0x000fe4000f8e0226 */
[----:B------:R-:W-:Y:S01]  /*19c0*/  IMAD.MOV R38, RZ, RZ, -R25 ;  /* 0x000000ffff267224 */ /* 0x000fe200078e0a19 */
[----:B------:R-:W-:Y:S01]  /*19d0*/  LOP3.LUT R13, R17, UR57, RZ, 0x3c, !PT ;  /* 0x00000039110d7c12 */ /* 0x000fe2000f8e3cff */
[----:B------:R-:W-:Y:S02]  /*19e0*/  @!P5 VIADD R12, R12, 0x1 ;  /* 0x000000010c0cd836 */ /* 0x000fe40000000000 */
[----:B------:R-:W-:Y:S01]  /*19f0*/  IMAD R15, R38, UR10, R15 ;  /* 0x0000000a260f7c24 */ /* 0x000fe2000f8e020f */
[----:B------:R-:W-:Y:S02]  /*1a00*/  ISETP.GE.AND P5, PT, R13, RZ, PT ;  /* 0x000000ff0d00720c */ /* 0x000fe40003fa6270 */
[----:B------:R-:W-:-:S02]  /*1a10*/  @P6 IADD3 R12, PT, PT, R12, 0x1, RZ ;  /* 0x000000010c0c6810 */ /* 0x000fc40007ffe0ff */
[----:B------:R-:W-:-:S03]  /*1a20*/  ISETP.LT.U32.AND P6, PT, R15, UR10, PT ;  /* 0x0000000a0f007c0c */ /* 0x000fc6000bfc1070 */
[----:B------:R-:W-:Y:S01]  /*1a30*/  IMAD.MOV.U32 R40, RZ, RZ, R12 ;  /* 0x000000ffff287224 */ /* 0x000fe200078e000c */
[----:B------:R-:W-:Y:S02]  /*1a40*/  SHF.R.S64 R12, RZ, 0x1e, R18 ;  /* 0x0000001eff0c7819 */ /* 0x000fe40000001012 */
[----:B------:R-:W-:-:S03]  /*1a50*/  IABS R19, R26 ;  /* 0x0000001a00137213 */ /* 0x000fc60000000000 */
[----:B------:R-:W-:Y:S02]  /*1a60*/  @!P5 IADD3 R40, PT, PT, -R40, RZ, RZ ;  /* 0x000000ff2828d210 */ /* 0x000fe40007ffe1ff */
[----:B------:R-:W-:Y:S02]  /*1a70*/  IADD3 R12, P5, PT, R12, UR44, RZ ;  /* 0x0000002c0c0c7c10 */ /* 0x000fe4000ffbe0ff */
[----:B------:R-:W-:Y:S02]  /*1a80*/  @!P6 VIADD R15, R15, -UR10 ;  /* 0x8000000a0f0fec36 */ /* 0x000fe40008000000 */
[----:B------:R-:W-:Y:S01]  /*1a90*/  LEA.HI.X.SX32 R13, R18, UR45, 0x2, P5 ;  /* 0x0000002d120d7c11 */ /* 0x000fe2000a8f16ff */
[----:B------:R-:W-:Y:S02]  /*1aa0*/  IMAD.HI.U32 R35, R19, UR5, RZ ;  /* 0x0000000513237c27 */ /* 0x000fe4000f8e00ff */
[----:B------:R-:W-:Y:S02]  /*1ab0*/  ISETP.GE.U32.AND P5, PT, R15, UR10, PT ;  /* 0x0000000a0f007c0c */ /* 0x000fe4000bfa6070 */
[----:B------:R-:W-:Y:S01]  /*1ac0*/  LOP3.LUT R15, R34, UR56, RZ, 0x3c, !PT ;  /* 0x00000038220f7c12 */ /* 0x000fe2000f8e3cff */
[----:B------:R-:W-:-:S02]  /*1ad0*/  @!P6 VIADD R25, R25, 0x1 ;  /* 0x000000011919e836 */ /* 0x000fc40000000000 */
[----:B------:R-:W-:Y:S01]  /*1ae0*/  IMAD.MOV R38, RZ, RZ, -R35 ;  /* 0x000000ffff267224 */ /* 0x000fe200078e0a23 */
[----:B------:R-:W-:Y:S02]  /*1af0*/  ISETP.GE.AND P6, PT, R15, RZ, PT ;  /* 0x000000ff0f00720c */ /* 0x000fe40003fc6270 */
[----:B------:R-:W-:Y:S01]  /*1b00*/  IADD3 R15, PT, PT, R55, 0xe0, RZ ;  /* 0x000000e0370f7810 */ /* 0x000fe20007ffe0ff */
[----:B------:R-:W-:-:S03]  /*1b10*/  IMAD R19, R38, UR12, R19 ;  /* 0x0000000c26137c24 */ /* 0x000fc6000f8e0213 */
[----:B------:R-:W-:-:S05]  /*1b20*/  IABS R38, R15 ;  /* 0x0000000f00267213 */ /* 0x000fca0000000000 */
[----:B------:R-:W-:-:S04]  /*1b30*/  IMAD.HI.U32 R18, R38, UR7, RZ ;  /* 0x0000000726127c27 */ /* 0x000fc8000f8e00ff */
[----:B------:R-:W-:-:S04]  /*1b40*/  IMAD.MOV R43, RZ, RZ, -R18 ;  /* 0x000000ffff2b7224 */ /* 0x000fc800078e0a12 */
[----:B------:R-:W-:Y:S02]  /*1b50*/  IMAD R38, R43, UR11, R38 ;  /* 0x0000000b2b267c24 */ /* 0x000fe4000f8e0226 */
[----:B------:R-:W-:-:S03]  /*1b60*/  @P5 VIADD R25, R25, 0x1 ;  /* 0x0000000119195836 */ /* 0x000fc60000000000 */
[----:B------:R-:W-:Y:S01]  /*1b70*/  ISETP.LT.U32.AND P5, PT, R38, UR11, PT ;  /* 0x0000000b26007c0c */ /* 0x000fe2000bfa1070 */
[----:B------:R-:W-:-:S12]  /*1b80*/  @!P6 IMAD.MOV R25, RZ, RZ, -R25 ;  /* 0x000000ffff19e224 */ /* 0x000fd800078e0a19 */
[----:B------:R-:W-:-:S04]  /*1b90*/  @!P5 IADD3 R38, PT, PT, R38, -UR11, RZ ;  /* 0x8000000b2626dc10 */ /* 0x000fc8000fffe0ff */
[----:B------:R-:W-:Y:S01]  /*1ba0*/  ISETP.GE.U32.AND P6, PT, R38, UR11, PT ;  /* 0x0000000b26007c0c */ /* 0x000fe2000bfc6070 */
[----:B------:R-:W-:Y:S01]  /*1bb0*/  @!P5 VIADD R18, R18, 0x1 ;  /* 0x000000011212d836 */ /* 0x000fe20000000000 */
[----:B------:R-:W-:Y:S02]  /*1bc0*/  LOP3.LUT R38, R15, UR55, RZ, 0x3c, !PT ;  /* 0x000000370f267c12 */ /* 0x000fe4000f8e3cff */
[----:B------:R-:W-:-:S09]  /*1bd0*/  ISETP.LT.U32.AND P5, PT, R19, UR12, PT ;  /* 0x0000000c13007c0c */ /* 0x000fd2000bfa1070 */
[----:B------:R-:W-:Y:S02]  /*1be0*/  @P6 IADD3 R18, PT, PT, R18, 0x1, RZ ;  /* 0x0000000112126810 */ /* 0x000fe40007ffe0ff */
[----:B------:R-:W-:-:S03]  /*1bf0*/  ISETP.GE.AND P6, PT, R38, RZ, PT ;  /* 0x000000ff2600720c */ /* 0x000fc60003fc6270 */
[----:B------:R-:W-:Y:S01]  /*1c00*/  IMAD.MOV.U32 R38, RZ, RZ, R18 ;  /* 0x000000ffff267224 */ /* 0x000fe200078e0012 */
[----:B------:R-:W-:Y:S01]  /*1c10*/  SEL R18, R32, RZ, P4 ;  /* 0x000000ff20127207 */ /* 0x000fe20002000000 */
[----:B------:R-:W-:Y:S01]  /*1c20*/  @!P5 VIADD R19, R19, -UR12 ;  /* 0x8000000c1313dc36 */ /* 0x000fe20008000000 */
[----:B------:R-:W-:-:S07]  /*1c30*/  SEL R32, R27, RZ, P0 ;  /* 0x000000ff1b207207 */ /* 0x000fce0000000000 */
[----:B------:R-:W-:-:S04]  /*1c40*/  @!P6 IADD3 R38, PT, PT, -R38, RZ, RZ ;  /* 0x000000ff2626e210 */ /* 0x000fc80007ffe1ff */
[----:B------:R-:W-:Y:S02]  /*1c50*/  SEL R27, R37, R38, !P1 ;  /* 0x00000026251b7207 */ /* 0x000fe40004800000 */
[----:B------:R-:W-:Y:S02]  /*1c60*/  ISETP.GE.U32.AND P6, PT, R19, UR12, PT ;  /* 0x0000000c13007c0c */ /* 0x000fe4000bfc6070 */
[----:B------:R0:W5:Y:S01]  /*1c70*/  LDG.E R19, desc[UR14][R12.64] ;  /* 0x0000000e0c137981 */ /* 0x000162000c1e1900 */
[----:B------:R-:W-:Y:S02]  /*1c80*/  IMAD R36, R36, UR42, R39 ;  /* 0x0000002a24247c24 */ /* 0x000fe4000f8e0227 */
[----:B0-----:R-:W-:-:S04]  /*1c90*/  IMAD.MOV R12, RZ, RZ, -R27 ;  /* 0x000000ffff0c7224 */ /* 0x001fc800078e0a1b */
[----:B------:R-:W-:Y:S01]  /*1ca0*/  IMAD R43, R12, UR55, R15 ;  /* 0x000000370c2b7c24 */ /* 0x000fe2000f8e020f */
[----:B------:R-:W-:-:S04]  /*1cb0*/  LOP3.LUT R12, R26, UR57, RZ, 0x3c, !PT ;  /* 0x000000391a0c7c12 */ /* 0x000fc8000f8e3cff */
[----:B------:R-:W-:Y:S02]  /*1cc0*/  IABS R39, R43 ;  /* 0x0000002b00277213 */ /* 0x000fe40000000000 */
[----:B------:R-:W-:-:S03]  /*1cd0*/  SEL R42, R54, R25, !P2 ;  /* 0x00000019362a7207 */ /* 0x000fc60005000000 */
[----:B------:R-:W-:Y:S01]  /*1ce0*/  IMAD.HI.U32 R38, R39, UR9, RZ ;  /* 0x0000000927267c27 */ /* 0x000fe2000f8e00ff */
[----:B------:R-:W-:Y:S02]  /*1cf0*/  @!P5 IADD3 R35, PT, PT, R35, 0x1, RZ ;  /* 0x000000012323d810 */ /* 0x000fe40007ffe0ff */
[----:B------:R-:W-:Y:S01]  /*1d00*/  ISETP.GE.AND P5, PT, R12, RZ, PT ;  /* 0x000000ff0c00720c */ /* 0x000fe20003fa6270 */
[----:B------:R-:W-:Y:S02]  /*1d10*/  IMAD.MOV R12, RZ, RZ, -R38 ;  /* 0x000000ffff0c7224 */ /* 0x000fe400078e0a26 */
[----:B------:R-:W-:Y:S02]  /*1d20*/  IMAD.MOV R25, RZ, RZ, -R42 ;  /* 0x000000ffff197224 */ /* 0x000fe400078e0a2a */
[----:B------:R-:W-:Y:S02]  /*1d30*/  IMAD R39, R12, UR10, R39 ;  /* 0x0000000a0c277c24 */ /* 0x000fe4000f8e0227 */
[----:B------:R-:W-:Y:S01]  /*1d40*/  IMAD R34, R25, UR56, R34 ;  /* 0x0000003819227c24 */ /* 0x000fe2000f8e0222 */
[----:B------:R-:W-:Y:S01]  /*1d50*/  SEL R25, R42, RZ, P0 ;  /* 0x000000ff2a197207 */ /* 0x000fe20000000000 */
[----:B------:R-:W-:Y:S01]  /*1d60*/  IMAD R18, R18, UR40, RZ ;  /* 0x0000002812127c24 */ /* 0x000fe2000f8e02ff */
[----:B------:R-:W-:-:S02]  /*1d70*/  SEL R23, R23, RZ, P4 ;  /* 0x000000ff17177207 */ /* 0x000fc40002000000 */
[----:B------:R-:W-:Y:S02]  /*1d80*/  @P6 IADD3 R35, PT, PT, R35, 0x1, RZ ;  /* 0x0000000123236810 */ /* 0x000fe40007ffe0ff */
[----:B------:R-:W-:Y:S01]  /*1d90*/  ISETP.LT.U32.AND P6, PT, R39, UR10, PT ;  /* 0x0000000a27007c0c */ /* 0x000fe2000bfc1070 */
[----:B------:R-:W-:Y:S01]  /*1da0*/  IMAD R25, R25, UR41, R18 ;  /* 0x0000002919197c24 */ /* 0x000fe2000f8e0212 */
[----:B------:R-:W-:Y:S01]  /*1db0*/  IABS R18, R34 ;  /* 0x0000002200127213 */ /* 0x000fe20000000000 */
[----:B------:R-:W-:Y:S01]  /*1dc0*/  IMAD R23, R23, UR40, RZ ;  /* 0x0000002817177c24 */ /* 0x000fe2000f8e02ff */
[----:B------:R-:W-:-:S03]  /*1dd0*/  SHF.R.S64 R12, RZ, 0x1e, R33 ;  /* 0x0000001eff0c7819 */ /* 0x000fc60000001021 */
[----:B------:R-:W-:Y:S02]  /*1de0*/  IMAD R32, R32, UR41, R23 ;  /* 0x0000002920207c24 */ /* 0x000fe4000f8e0217 */
[----:B------:R-:W-:-:S04]  /*1df0*/  IMAD.HI.U32 R23, R18, UR5, RZ ;  /* 0x0000000512177c27 */ /* 0x000fc8000f8e00ff */
[----:B------:R-:W-:Y:S02]  /*1e00*/  IMAD.MOV R13, RZ, RZ, -R23 ;  /* 0x000000ffff0d7224 */ /* 0x000fe400078e0a17 */
[----:B------:R-:W-:Y:S01]  /*1e10*/  @!P5 IMAD.MOV R35, RZ, RZ, -R35 ;  /* 0x000000ffff23d224 */ /* 0x000fe200078e0a23 */
[----:B------:R-:W-:Y:S01]  /*1e20*/  IADD3 R12, P5, PT, R12, UR44, RZ ;  /* 0x0000002c0c0c7c10 */ /* 0x000fe2000ffbe0ff */
[----:B------:R-:W-:Y:S02]  /*1e30*/  @!P6 VIADD R39, R39, -UR10 ;  /* 0x8000000a2727ec36 */ /* 0x000fe40008000000 */
[----:B------:R-:W-:Y:S01]  /*1e40*/  IMAD R18, R13, UR12, R18 ;  /* 0x0000000c0d127c24 */ /* 0x000fe2000f8e0212 */
[----:B------:R-:W-:Y:S02]  /*1e50*/  LEA.HI.X.SX32 R13, R33, UR45, 0x2, P5 ;  /* 0x0000002d210d7c11 */ /* 0x000fe4000a8f16ff */
[----:B------:R-:W-:Y:S02]  /*1e60*/  ISETP.GE.U32.AND P5, PT, R39, UR10, PT ;  /* 0x0000000a27007c0c */ /* 0x000fe4000bfa6070 */
[----:B------:R-:W-:-:S02]  /*1e70*/  @!P6 IADD3 R38, PT, PT, R38, 0x1, RZ ;  /* 0x000000012626e810 */ /* 0x000fc40007ffe0ff */
[----:B------:R-:W-:Y:S02]  /*1e80*/  ISETP.LT.U32.AND P6, PT, R18, UR12, PT ;  /* 0x0000000c12007c0c */ /* 0x000fe4000bfc1070 */
[----:B------:R-:W-:-:S07]  /*1e90*/  LOP3.LUT R33, R43, UR56, RZ, 0x3c, !PT ;  /* 0x000000382b217c12 */ /* 0x000fce000f8e3cff */
[----:B------:R-:W-:Y:S01]  /*1ea0*/  @P5 VIADD R38, R38, 0x1 ;  /* 0x0000000126265836 */ /* 0x000fe20000000000 */
[----:B------:R-:W-:-:S03]  /*1eb0*/  ISETP.GE.AND P5, PT, R33, RZ, PT ;  /* 0x000000ff2100720c */ /* 0x000fc60003fa6270 */
[----:B------:R-:W-:Y:S01]  /*1ec0*/  @!P6 VIADD R18, R18, -UR12 ;  /* 0x8000000c1212ec36 */ /* 0x000fe20008000000 */
[----:B------:R-:W-:-:S05]  /*1ed0*/  SEL R27, R27, RZ, P4 ;  /* 0x000000ff1b1b7207 */ /* 0x000fca0002000000 */
[----:B------:R-:W-:-:S04]  /*1ee0*/  IMAD R42, R27, UR40, RZ ;  /* 0x000000281b2a7c24 */ /* 0x000fc8000f8e02ff */
[----:B------:R-:W-:Y:S02]  /*1ef0*/  @!P5 IADD3 R38, PT, PT, -R38, RZ, RZ ;  /* 0x000000ff2626d210 */ /* 0x000fe40007ffe1ff */
[----:B------:R-:W-:Y:S01]  /*1f00*/  ISETP.GE.U32.AND P5, PT, R18, UR12, PT ;  /* 0x0000000c12007c0c */ /* 0x000fe2000bfa6070 */
[----:B------:R-:W-:Y:S01]  /*1f10*/  IMAD R27, R21, UR42, R28 ;  /* 0x0000002a151b7c24 */ /* 0x000fe2000f8e021c */
[----:B------:R0:W5:Y:S01]  /*1f20*/  LDG.E R18, desc[UR14][R12.64] ;  /* 0x0000000e0c127981 */ /* 0x000162000c1e1900 */
[----:B------:R-:W-:Y:S02]  /*1f30*/  LOP3.LUT R21, R34, UR57, RZ, 0x3c, !PT ;  /* 0x0000003922157c12 */ /* 0x000fe4000f8e3cff */
[----:B------:R-:W-:Y:S02]  /*1f40*/  @!P6 IADD3 R23, PT, PT, R23, 0x1, RZ ;  /* 0x000000011717e810 */ /* 0x000fe40007ffe0ff */
[----:B------:R-:W-:Y:S02]  /*1f50*/  ISETP.GE.AND P6, PT, R21, RZ, PT ;  /* 0x000000ff1500720c */ /* 0x000fe40003fc6270 */
[----:B0-----:R-:W-:-:S02]  /*1f60*/  SEL R13, R31, R24, !P3 ;  /* 0x000000181f0d7207 */ /* 0x001fc40005800000 */
[----:B------:R-:W-:-:S03]  /*1f70*/  SEL R40, R31, R40, !P3 ;  /* 0x000000281f287207 */ /* 0x000fc60005800000 */
[----:B------:R-:W-:Y:S02]  /*1f80*/  IMAD.MOV R21, RZ, RZ, -R13 ;  /* 0x000000ffff157224 */ /* 0x000fe400078e0a0d */
[----:B------:R-:W-:Y:S02]  /*1f90*/  @P5 VIADD R23, R23, 0x1 ;  /* 0x0000000117175836 */ /* 0x000fe40000000000 */
[----:B------:R-:W-:Y:S01]  /*1fa0*/  IMAD R24, R21, UR57, R16 ;  /* 0x0000003915187c24 */ /* 0x000fe2000f8e0210 */
[----:B------:R-:W-:Y:S01]  /*1fb0*/  IADD3 R16, PT, PT, -R40, RZ, RZ ;  /* 0x000000ff28107210 */ /* 0x000fe20007ffe1ff */
[----:B------:R-:W-:Y:S02]  /*1fc0*/  IMAD R28, R22, UR42, R41 ;  /* 0x0000002a161c7c24 */ /* 0x000fe4000f8e0229 */
[----:B------:R-:W-:Y:S01]  /*1fd0*/  IMAD.MOV.U32 R22, RZ, RZ, R23 ;  /* 0x000000ffff167224 */ /* 0x000fe200078e0017 */
[----:B------:R-:W-:Y:S01]  /*1fe0*/  SEL R35, R31, R35, !P3 ;  /* 0x000000231f237207 */ /* 0x000fe20005800000 */
[----:B------:R-:W-:-:S02]  /*1ff0*/  IMAD R23, R16, UR57, R17 ;  /* 0x0000003910177c24 */ /* 0x000fc4000f8e0211 */
[----:B------:R-:W-:Y:S01]  /*2000*/  VIADD R16, R55, 0x100 ;  /* 0x0000010037107836 */ /* 0x000fe20000000000 */
[----:B------:R-:W-:Y:S01]  /*2010*/  @!P6 IADD3 R22, PT, PT, -R22, RZ, RZ ;  /* 0x000000ff1616e210 */ /* 0x000fe20007ffe1ff */
[----:B------:R-:W-:-:S03]  /*2020*/  IMAD.MOV R21, RZ, RZ, -R35 ;  /* 0x000000ffff157224 */ /* 0x000fc600078e0a23 */
[----:B------:R-:W-:Y:S02]  /*2030*/  SEL R22, R31, R22, !P3 ;  /* 0x000000161f167207 */ /* 0x000fe40005800000 */
[----:B------:R-:W-:Y:S01]  /*2040*/  IABS R41, R16 ;  /* 0x0000001000297213 */ /* 0x000fe20000000000 */
[----:B------:R-:W-:Y:S02]  /*2050*/  IMAD R26, R21, UR57, R26 ;  /* 0x00000039151a7c24 */ /* 0x000fe4000f8e021a */
[----:B------:R-:W-:Y:S02]  /*2060*/  IMAD.MOV R21, RZ, RZ, -R22 ;  /* 0x000000ffff157224 */ /* 0x000fe400078e0a16 */
[----:B------:R-:W-:-:S04]  /*2070*/  IMAD.HI.U32 R17, R41, UR7, RZ ;  /* 0x0000000729117c27 */ /* 0x000fc8000f8e00ff */
[----:B------:R-:W-:Y:S01]  /*2080*/  IMAD R21, R21, UR57, R34 ;  /* 0x0000003915157c24 */ /* 0x000fe2000f8e0222 */
[----:B------:R-:W-:Y:S02]  /*2090*/  IADD3 R34, PT, PT, -R17, RZ, RZ ;  /* 0x000000ff11227210 */ /* 0x000fe40007ffe1ff */
[----:B------:R-:W-:-:S03]  /*20a0*/  PLOP3.LUT P6, PT, PT, PT, UP0, 0x40, 0x4 ;  /* 0x000000000004781c */ /* 0x000fc60003fce808 */
[----:B------:R-:W-:Y:S01]  /*20b0*/  IMAD R41, R34, UR11, R41 ;  /* 0x0000000b22297c24 */ /* 0x000fe2000f8e0229 */
[----:B------:R-:W-:-:S04]  /*20c0*/  SEL R34, R13, RZ, !P6 ;  /* 0x000000ff0d227207 */ /* 0x000fc80007000000 */
[----:B------:R-:W-:Y:S02]  /*20d0*/  ISETP.LT.U32.AND P5, PT, R41, UR11, PT ;  /* 0x0000000b29007c0c */ /* 0x000fe4000bfa1070 */
[----:B------:R-:W-:Y:S02]  /*20e0*/  PLOP3.LUT P6, PT, PT, PT, UP0, 0x40, 0x4 ;  /* 0x000000000004781c */ /* 0x000fe40003fce808 */
[----:B------:R-:W-:Y:S02]  /*20f0*/  SEL R39, R54, R38, !P2 ;  /* 0x0000002636277207 */ /* 0x000fe40005000000 */
[----:B------:R-:W-:Y:S02]  /*2100*/  SEL R13, R40, RZ, !P6 ;  /* 0x000000ff280d7207 */ /* 0x000fe40007000000 */
[----:B------:R-:W-:Y:S01]  /*2110*/  PLOP3.LUT P6, PT, PT, PT, UP0, 0x40, 0x4 ;  /* 0x000000000004781c */ /* 0x000fe20003fce808 */
[----:B------:R-:W-:-:S03]  /*2120*/  IMAD.MOV R38, RZ, RZ, -R39 ;  /* 0x000000ffff267224 */ /* 0x000fc600078e0a27 */
[----:B------:R-:W-:Y:S01]  /*2130*/  SEL R35, R35, RZ, !P6 ;  /* 0x000000ff23237207 */ /* 0x000fe20007000000 */
[----:B------:R-:W-:Y:S01]  /*2140*/  IMAD R38, R38, UR56, R43 ;  /* 0x0000003826267c24 */ /* 0x000fe2000f8e022b */
[----:B------:R-:W-:Y:S01]  /*2150*/  PLOP3.LUT P6, PT, PT, PT, UP0, 0x40, 0x4 ;  /* 0x000000000004781c */ /* 0x000fe20003fce808 */
[----:B------:R-:W-:Y:S01]  /*2160*/  @!P5 VIADD R41, R41, -UR11 ;  /* 0x8000000b2929dc36 */ /* 0x000fe20008000000 */
[----:B------:R-:W-:Y:S02]  /*2170*/  LOP3.LUT R40, R16, UR55, RZ, 0x3c, !PT ;  /* 0x0000003710287c12 */ /* 0x000fe4000f8e3cff */
[----:B------:R-:W-:Y:S02]  /*2180*/  SEL R22, R22, RZ, !P6 ;  /* 0x000000ff16167207 */ /* 0x000fe40007000000 */
[----:B------:R-:W-:Y:S02]  /*2190*/  IABS R43, R38 ;  /* 0x00000026002b7213 */ /* 0x000fe40000000000 */
[----:B------:R-:W-:Y:S01]  /*21a0*/  ISETP.GE.U32.AND P6, PT, R41, UR11, PT ;  /* 0x0000000b29007c0c */ /* 0x000fe2000bfc6070 */
[----:B------:R-:W-:Y:S01]  /*21b0*/  @!P5 VIADD R17, R17, 0x1 ;  /* 0x000000011111d836 */ /* 0x000fe20000000000 */
[----:B------:R-:W-:Y:S01]  /*21c0*/  ISETP.GE.AND P5, PT, R40, RZ, PT ;  /* 0x000000ff2800720c */ /* 0x000fe20003fa6270 */
[----:B------:R-:W-:-:S04]  /*21d0*/  IMAD.HI.U32 R33, R43, UR5, RZ ;  /* 0x000000052b217c27 */ /* 0x000fc8000f8e00ff */
[----:B------:R-:W-:-:S04]  /*21e0*/  IMAD.MOV R12, RZ, RZ, -R33 ;  /* 0x000000ffff0c7224 */ /* 0x000fc800078e0a21 */
[----:B------:R-:W-:Y:S02]  /*21f0*/  IMAD R12, R12, UR12, R43 ;  /* 0x0000000c0c0c7c24 */ /* 0x000fe4000f8e022b */
[----:B------:R-:W-:-:S03]  /*2200*/  @P6 IADD3 R17, PT, PT, R17, 0x1, RZ ;  /* 0x0000000111116810 */ /* 0x000fc60007ffe0ff */
[----:B------:R-:W-:Y:S02]  /*2210*/  ISETP.LT.U32.AND P6, PT, R12, UR12, PT ;  /* 0x0000000c0c007c0c */ /* 0x000fe4000bfc1070 */
[----:B------:R-:W-:-:S05]  /*2220*/  @!P5 IMAD.MOV R17, RZ, RZ, -R17 ;  /* 0x000000ffff11d224 */ /* 0x000fca00078e0a11 */
[----:B------:R-:W-:-:S04]  /*2230*/  SEL R41, R37, R17, !P1 ;  /* 0x0000001125297207 */ /* 0x000fc80004800000 */
[----:B------:R-:W-:Y:S02]  /*2240*/  IADD3 R17, PT, PT, -R41, RZ, RZ ;  /* 0x000000ff29117210 */ /* 0x000fe40007ffe1ff */
[----:B------:R-:W-:-:S03]  /*2250*/  @!P6 VIADD R12, R12, -UR12 ;  /* 0x8000000c0c0cec36 */ /* 0x000fc60008000000 */
[----:B------:R-:W-:Y:S02]  /*2260*/  IMAD R43, R17, UR55, R16 ;  /* 0x00000037112b7c24 */ /* 0x000fe4000f8e0210 */
[----:B------:R-:W-:-:S03]  /*2270*/  ISETP.GE.U32.AND P5, PT, R12, UR12, PT ;  /* 0x0000000c0c007c0c */ /* 0x000fc6000bfa6070 */
[----:B------:R-:W-:Y:S01]  /*2280*/  IABS R12, R43 ;  /* 0x0000002b000c7213 */ /* 0x000fe20000000000 */
[----:B------:R-:W-:-:S04]  /*2290*/  IMAD R30, R13, UR42, R30 ;  /* 0x0000002a0d1e7c24 */ /* 0x000fc8000f8e021e */
[----:B------:R-:W-:-:S04]  /*22a0*/  IMAD.HI.U32 R17, R12, UR9, RZ ;  /* 0x000000090c117c27 */ /* 0x000fc8000f8e00ff */
[----:B------:R-:W-:Y:S02]  /*22b0*/  IMAD.MOV R13, RZ, RZ, -R17 ;  /* 0x000000ffff0d7224 */ /* 0x000fe400078e0a11 */
[----:B------:R-:W-:Y:S02]  /*22c0*/  IMAD R29, R34, UR42, R29 ;  /* 0x0000002a221d7c24 */ /* 0x000fe4000f8e021d */
[----:B------:R-:W-:Y:S01]  /*22d0*/  IMAD R34, R13, UR10, R12 ;  /* 0x0000000a0d227c24 */ /* 0x000fe2000f8e020c */
[----:B------:R-:W-:Y:S01]  /*22e0*/  SHF.R.S64 R12, RZ, 0x1e, R15 ;  /* 0x0000001eff0c7819 */ /* 0x000fe2000000100f */
[----:B------:R-:W-:-:S03]  /*22f0*/  @!P6 VIADD R33, R33, 0x1 ;  /* 0x000000012121e836 */ /* 0x000fc60000000000 */
[----:B------:R-:W-:-:S04]  /*2300*/  IADD3 R12, P6, PT, R12, UR44, RZ ;  /* 0x0000002c0c0c7c10 */ /* 0x000fc8000ffde0ff */
[----:B------:R-:W-:Y:S02]  /*2310*/  LEA.HI.X.SX32 R13, R15, UR45, 0x2, P6 ;  /* 0x0000002d0f0d7c11 */ /* 0x000fe4000b0f16ff */
[----:B------:R-:W-:-:S13]  /*2320*/  ISETP.LT.U32.AND P6, PT, R34, UR10, PT ;  /* 0x0000000a22007c0c */ /* 0x000fda000bfc1070 */
[----:B------:R-:W-:Y:S01]  /*2330*/  @!P6 VIADD R34, R34, -UR10 ;  /* 0x8000000a2222ec36 */ /* 0x000fe20008000000 */
[----:B------:R-:W-:-:S04]  /*2340*/  @!P6 IADD3 R17, PT, PT, R17, 0x1, RZ ;  /* 0x000000011111e810 */ /* 0x000fc80007ffe0ff */
[----:B------:R-:W-:Y:S02]  /*2350*/  ISETP.GE.U32.AND P6, PT, R34, UR10, PT ;  /* 0x0000000a22007c0c */ /* 0x000fe4000bfc6070 */
[----:B------:R-:W-:-:S11]  /*2360*/  LOP3.LUT R15, R43, UR56, RZ, 0x3c, !PT ;  /* 0x000000382b0f7c12 */ /* 0x000fd6000f8e3cff */
[----:B------:R-:W-:Y:S01]  /*2370*/  @P6 VIADD R17, R17, 0x1 ;  /* 0x0000000111116836 */ /* 0x000fe20000000000 */
[----:B------:R-:W-:-:S04]  /*2380*/  ISETP.GE.AND P6, PT, R15, RZ, PT ;  /* 0x000000ff0f00720c */ /* 0x000fc80003fc6270 */
[----:B------:R-:W-:-:S09]  /*2390*/  MOV R15, R17 ;  /* 0x00000011000f7202 */ /* 0x000fd20000000f00 */
[----:B------:R-:W-:-:S05]  /*23a0*/  @!P6 IMAD.MOV R15, RZ, RZ, -R15 ;  /* 0x000000ffff0fe224 */ /* 0x000fca00078e0a0f */
[----:B------:R-:W-:Y:S02]  /*23b0*/  SEL R34, R54, R15, !P2 ;  /* 0x0000000f36227207 */ /* 0x000fe40005000000 */
[----:B------:R-:W-:-:S03]  /*23c0*/  SEL R39, R39, RZ, P0 ;  /* 0x000000ff27277207 */ /* 0x000fc60000000000 */
[----:B------:R-:W-:-:S04]  /*23d0*/  IMAD.MOV R40, RZ, RZ, -R34 ;  /* 0x000000ffff287224 */ /* 0x000fc800078e0a22 */
[----:B------:R-:W-:Y:S02]  /*23e0*/  IMAD R40, R40, UR56, R43 ;  /* 0x0000003828287c24 */ /* 0x000fe4000f8e022b */
[----:B------:R-:W-:-:S03]  /*23f0*/  IMAD R39, R39, UR41, R42 ;  /* 0x0000002927277c24 */ /* 0x000fc6000f8e022a */
[----:B------:R-:W-:Y:S02]  /*2400*/  IABS R42, R40 ;  /* 0x00000028002a7213 */ /* 0x000fe40000000000 */
[----:B------:R-:W-:Y:S02]  /*2410*/  LOP3.LUT R17, R38, UR57, RZ, 0x3c, !PT ;  /* 0x0000003926117c12 */ /* 0x000fe4000f8e3cff */
[----:B------:R-:W-:Y:S01]  /*2420*/  SEL R15, R41, RZ, P4 ;  /* 0x000000ff290f7207 */ /* 0x000fe20002000000 */
[----:B------:R-:W-:Y:S01]  /*2430*/  IMAD.HI.U32 R41, R42, UR5, RZ ;  /* 0x000000052a297c27 */ /* 0x000fe2000f8e00ff */
[----:B------:R-:W-:Y:S02]  /*2440*/  ISETP.GE.AND P6, PT, R17, RZ, PT ;  /* 0x000000ff1100720c */ /* 0x000fe40003fc6270 */
[----:B------:R0:W5:Y:S01]  /*2450*/  LDG.E R17, desc[UR14][R12.64] ;  /* 0x0000000e0c117981 */ /* 0x000162000c1e1900 */
[----:B------:R-:W-:Y:S01]  /*2460*/  @P5 VIADD R33, R33, 0x1 ;  /* 0x0000000121215836 */ /* 0x000fe20000000000 */
[----:B0-----:R-:W-:-:S05]  /*2470*/  IADD3 R13, PT, PT, -R41, RZ, RZ ;  /* 0x000000ff290d7210 */ /* 0x001fca0007ffe1ff */
[----:B------:R-:W-:-:S05]  /*2480*/  IMAD R12, R13, UR12, R42 ;  /* 0x0000000c0d0c7c24 */ /* 0x000fca000f8e022a */
[----:B------:R-:W-:Y:S01]  /*2490*/  ISETP.LT.U32.AND P5, PT, R12, UR12, PT ;  /* 0x0000000c0c007c0c */ /* 0x000fe2000bfa1070 */
[----:B------:R-:W-:Y:S01]  /*24a0*/  IMAD.MOV.U32 R42, RZ, RZ, R33 ;  /* 0x000000ffff2a7224 */ /* 0x000fe200078e0021 */
[----:B------:R-:W-:Y:S01]  /*24b0*/  SEL R34, R34, RZ, P0 ;  /* 0x000000ff22227207 */ /* 0x000fe20000000000 */
[----:B------:R-:W-:Y:S02]  /*24c0*/  IMAD R15, R15, UR40, RZ ;  /* 0x000000280f0f7c24 */ /* 0x000fe4000f8e02ff */
[----:B------:R-:W-:-:S08]  /*24d0*/  @!P6 IMAD.MOV R42, RZ, RZ, -R42 ;  /* 0x000000ffff2ae224 */ /* 0x000fd000078e0a2a */
[----:B------:R-:W-:-:S04]  /*24e0*/  @!P5 IADD3 R12, PT, PT, R12, -UR12, RZ ;  /* 0x8000000c0c0cdc10 */ /* 0x000fc8000fffe0ff */
[----:B------:R-:W-:Y:S02]  /*24f0*/  ISETP.GE.U32.AND P6, PT, R12, UR12, PT ;  /* 0x0000000c0c007c0c */ /* 0x000fe4000bfc6070 */
[----:B------:R-:W-:Y:S01]  /*2500*/  SHF.R.S64 R12, RZ, 0x1e, R16 ;  /* 0x0000001eff0c7819 */ /* 0x000fe20000001010 */
[----:B------:R-:W-:Y:S02]  /*2510*/  @!P5 VIADD R41, R41, 0x1 ;  /* 0x000000012929d836 */ /* 0x000fe40000000000 */
[----:B------:R-:W-:Y:S01]  /*2520*/  IMAD R34, R34, UR41, R15 ;  /* 0x0000002922227c24 */ /* 0x000fe2000f8e020f */
[----:B------:R-:W-:Y:S02]  /*2530*/  IADD3 R12, P5, PT, R12, UR44, RZ ;  /* 0x0000002c0c0c7c10 */ /* 0x000fe4000ffbe0ff */
[----:B------:R-:W-:Y:S02]  /*2540*/  LOP3.LUT R15, R40, UR57, RZ, 0x3c, !PT ;  /* 0x00000039280f7c12 */ /* 0x000fe4000f8e3cff */
[----:B------:R-:W-:-:S02]  /*2550*/  LEA.HI.X.SX32 R13, R16, UR45, 0x2, P5 ;  /* 0x0000002d100d7c11 */ /* 0x000fc4000a8f16ff */
[----:B------:R-:W-:Y:S01]  /*2560*/  ISETP.GE.AND P5, PT, R15, RZ, PT ;  /* 0x000000ff0f00720c */ /* 0x000fe20003fa6270 */
[----:B------:R-:W-:Y:S02]  /*2570*/  VIADD R15, R55, 0x120 ;  /* 0x00000120370f7836 */ /* 0x000fe40000000000 */
[----:B------:R-:W-:Y:S01]  /*2580*/  IMAD R33, R22, UR42, R25 ;  /* 0x0000002a16217c24 */ /* 0x000fe2000f8e0219 */
[----:B------:R0:W5:Y:S02]  /*2590*/  LDG.E R16, desc[UR14][R12.64] ;  /* 0x0000000e0c107981 */ /* 0x000164000c1e1900 */
[----:B------:R-:W-:-:S05]  /*25a0*/  IABS R22, R15 ;  /* 0x0000000f00167213 */ /* 0x000fca0000000000 */
        /* <DEDUP_REMOVED lines=10> */
[----:B------:R-:W-:Y:S02]  /*2650*/  ISETP.GE.AND P6, PT, R13, RZ, PT ;  /* 0x000000ff0d00720c */ /* 0x000fe40003fc6270 */
[----:B------:R-:W-:-:S05]  /*2660*/  SEL R42, R31, R42, !P3 ;  /* 0x0000002a1f2a7207 */ /* 0x000fca0005800000 */
[----:B------:R-:W-:Y:S01]  /*2670*/  @P5 VIADD R12, R12, 0x1 ;  /* 0x000000010c0c5836 */ /* 0x000fe20000000000 */
[----:B------:R-:W-:-:S05]  /*2680*/  IADD3 R25, PT, PT, -R42, RZ, RZ ;  /* 0x000000ff2a197210 */ /* 0x000fca0007ffe1ff */
[----:B------:R-:W-:Y:S01]  /*2690*/  @!P6 IADD3 R12, PT, PT, -R12, RZ, RZ ;  /* 0x000000ff0c0ce210 */ /* 0x000fe20007ffe1ff */
[----:B------:R-:W-:-:S03]  /*26a0*/  IMAD R38, R25, UR57, R38 ;  /* 0x0000003919267c24 */ /* 0x000fc6000f8e0226 */
[----:B------:R-:W-:-:S05]  /*26b0*/  SEL R25, R37, R12, !P1 ;  /* 0x0000000c25197207 */ /* 0x000fca0004800000 */
[----:B------:R-:W-:-:S04]  /*26c0*/  IMAD.MOV R12, RZ, RZ, -R25 ;  /* 0x000000ffff0c7224 */ /* 0x000fc800078e0a19 */
[----:B------:R-:W-:-:S05]  /*26d0*/  IMAD R43, R12, UR55, R15 ;  /* 0x000000370c2b7c24 */ /* 0x000fca000f8e020f */
[----:B------:R-:W-:-:S05]  /*26e0*/  IABS R13, R43 ;  /* 0x0000002b000d7213 */ /* 0x000fca0000000000 */
[----:B------:R-:W-:Y:S01]  /*26f0*/  IMAD.HI.U32 R12, R13, UR9, RZ ;  /* 0x000000090d0c7c27 */ /* 0x000fe2000f8e00ff */
[----:B------:R-:W-:-:S03]  /*2700*/  SEL R41, R31, R41, !P3 ;  /* 0x000000291f297207 */ /* 0x000fc60005800000 */
[----:B------:R-:W-:Y:S01]  /*2710*/  IMAD.MOV R22, RZ, RZ, -R12 ;  /* 0x000000ffff167224 */ /* 0x000fe200078e0a0c */
[----:B------:R-:W-:Y:S01]  /*2720*/  PLOP3.LUT P6, PT, PT, PT, UP0, 0x40, 0x4 ;  /* 0x000000000004781c */ /* 0x000fe20003fce808 */
[----:B------:R-:W-:Y:S02]  /*2730*/  IMAD R32, R35, UR42, R32 ;  /* 0x0000002a23207c24 */ /* 0x000fe4000f8e0220 */
[----:B------:R-:W-:Y:S02]  /*2740*/  IMAD R13, R22, UR10, R13 ;  /* 0x0000000a160d7c24 */ /* 0x000fe4000f8e020d */
[----:B------:R-:W-:Y:S01]  /*2750*/  IMAD.MOV R35, RZ, RZ, -R41 ;  /* 0x000000ffff237224 */ /* 0x000fe200078e0a29 */
[----:B------:R-:W-:Y:S02]  /*2760*/  SEL R41, R41, RZ, !P6 ;  /* 0x000000ff29297207 */ /* 0x000fe40007000000 */
        /* <DEDUP_REMOVED lines=27> */
[----:B------:R-:W-:Y:S01]  /*2920*/  @!P6 VIADD R13, R13, 0x1 ;  /* 0x000000010d0de836 */ /* 0x000fe20000000000 */
[----:B------:R-:W-:Y:S02]  /*2930*/  UISETP.NE.U32.AND UP1, UPT, UR38, 0x1, UPT ;  /* 0x000000012600788c */ /* 0x000fe4000bf25070 */
[----:B------:R-:W-:Y:S02]  /*2940*/  ISETP.GE.AND P6, PT, R12, RZ, PT ;  /* 0x000000ff0c00720c */ /* 0x000fe40003fc6270 */
[----:B------:R-:W-:Y:S01]  /*2950*/  SHF.R.S64 R12, RZ, 0x1e, R15 ;  /* 0x0000001eff0c7819 */ /* 0x000fe2000000100f */
[----:B------:R-:W-:Y:S01]  /*2960*/  IMAD R35, R35, UR57, R40 ;  /* 0x0000003923237c24 */ /* 0x000fe2000f8e0228 */
[----:B------:R-:W-:-:S03]  /*2970*/  UISETP.NE.AND.EX UP1, UPT, UR39, URZ, UPT, UP1 ;  /* 0x000000ff2700728c */ /* 0x000fc6000bf25310 */
[----:B------:R-:W-:Y:S01]  /*2980*/  @P5 IADD3 R13, PT, PT, R13, 0x1, RZ ;  /* 0x000000010d0d5810 */ /* 0x000fe20007ffe0ff */
[----:B------:R-:W-:Y:S01]  /*2990*/  VIADD R40, R55, 0x140 ;  /* 0x0000014037287836 */ /* 0x000fe20000000000 */
[----:B------:R-:W-:Y:S01]  /*29a0*/  IADD3 R12, P5, PT, R12, UR44, RZ ;  /* 0x0000002c0c0c7c10 */ /* 0x000fe2000ffbe0ff */
[----:B------:R-:W-:Y:S02]  /*29b0*/  IMAD R34, R41, UR42, R34 ;  /* 0x0000002a29227c24 */ /* 0x000fe4000f8e0222 */
[----:B------:R-:W-:Y:S01]  /*29c0*/  IMAD.MOV.U32 R22, RZ, RZ, R13 ;  /* 0x000000ffff167224 */ /* 0x000fe200078e000d */
[----:B------:R-:W-:Y:S02]  /*29d0*/  LEA.HI.X.SX32 R13, R15, UR45, 0x2, P5 ;  /* 0x0000002d0f0d7c11 */ /* 0x000fe4000a8f16ff */
[----:B------:R-:W-:Y:S02]  /*29e0*/  PLOP3.LUT P5, PT, PT, PT, UP1, 0x40, 0x4 ;  /* 0x000000000004781c */ /* 0x000fe40003fae818 */
[----:B------:R-:W-:Y:S01]  /*29f0*/  IABS R41, R40 ;  /* 0x0000002800297213 */ /* 0x000fe20000000000 */
[----:B------:R0:W5:Y:S01]  /*2a00*/  LDG.E R15, desc[UR14][R12.64] ;  /* 0x0000000e0c0f7981 */ /* 0x000162000c1e1900 */
[----:B------:R-:W-:Y:S01]  /*2a10*/  @!P6 IMAD.MOV R22, RZ, RZ, -R22 ;  /* 0x000000ffff16e224 */ /* 0x000fe200078e0a16 */
[----:B0-----:R-:W-:-:S02]  /*2a20*/  SEL R13, R20, RZ, !P5 ;  /* 0x000000ff140d7207 */ /* 0x001fc40006800000 */
[----:B------:R-:W-:-:S04]  /*2a30*/  IMAD.MOV.U32 R20, RZ, RZ, R41 ;  /* 0x000000ffff147224 */ /* 0x000fc800078e0029 */
[----:B------:R-:W-:-:S04]  /*2a40*/  IMAD.HI.U32 R12, R20, UR7, RZ ;  /* 0x00000007140c7c27 */ /* 0x000fc8000f8e00ff */
[----:B------:R-:W-:Y:S01]  /*2a50*/  IMAD R36, R13, UR43, R36 ;  /* 0x0000002b0d247c24 */ /* 0x000fe2000f8e0224 */
[----:B------:R-:W-:Y:S02]  /*2a60*/  IADD3 R13, PT, PT, -R12, RZ, RZ ;  /* 0x000000ff0c0d7210 */ /* 0x000fe40007ffe1ff */
[----:B------:R-:W-:Y:S02]  /*2a70*/  SEL R25, R31, R22, !P3 ;  /* 0x000000161f197207 */ /* 0x000fe40005800000 */
[----:B------:R-:W-:Y:S01]  /*2a80*/  PLOP3.LUT P6, PT, PT, PT, UP0, 0x40, 0x4 ;  /* 0x000000000004781c */ /* 0x000fe20003fce808 */
[----:B------:R-:W-:Y:S01]  /*2a90*/  IMAD R13, R13, UR11, R20 ;  /* 0x0000000b0d0d7c24 */ /* 0x000fe2000f8e0214 */
[C---:B------:R-:W-:Y:S02]  /*2aa0*/  IADD3 R22, PT, PT, -R25.reuse, RZ, RZ ;  /* 0x000000ff19167210 */ /* 0x040fe40007ffe1ff */
[----:B------:R-:W-:Y:S02]  /*2ab0*/  SEL R25, R25, RZ, !P6 ;  /* 0x000000ff19197207 */ /* 0x000fe40007000000 */
[----:B------:R-:W-:-:S13]  /*2ac0*/  ISETP.LT.U32.AND P6, PT, R13, UR11, PT ;  /* 0x0000000b0d007c0c */ /* 0x000fda000bfc1070 */
[----:B------:R-:W-:-:S05]  /*2ad0*/  @!P6 VIADD R13, R13, -UR11 ;  /* 0x8000000b0d0dec36 */ /* 0x000fca0008000000 */
[----:B------:R-:W-:Y:S02]  /*2ae0*/  ISETP.GE.U32.AND P5, PT, R13, UR11, PT ;  /* 0x0000000b0d007c0c */ /* 0x000fe4000bfa6070 */
[----:B------:R-:W-:Y:S01]  /*2af0*/  LOP3.LUT R13, R40, UR55, RZ, 0x3c, !PT ;  /* 0x00000037280d7c12 */ /* 0x000fe2000f8e3cff */
[----:B------:R-:W-:-:S03]  /*2b00*/  @!P6 VIADD R12, R12, 0x1 ;  /* 0x000000010c0ce836 */ /* 0x000fc60000000000 */
[----:B------:R-:W-:-:S07]  /*2b10*/  ISETP.GE.AND P6, PT, R13, RZ, PT ;  /* 0x000000ff0d00720c */ /* 0x000fce0003fc6270 */
[----:B------:R-:W-:-:S06]  /*2b20*/  @P5 IADD3 R12, PT, PT, R12, 0x1, RZ ;  /* 0x000000010c0c5810 */ /* 0x000fcc0007ffe0ff */
[----:B------:R-:W-:-:S05]  /*2b30*/  @!P6 IMAD.MOV R12, RZ, RZ, -R12 ;  /* 0x000000ffff0ce224 */ /* 0x000fca00078e0a0c */
[----:B------:R-:W-:-:S05]  /*2b40*/  SEL R41, R37, R12, !P1 ;  /* 0x0000000c25297207 */ /* 0x000fca0004800000 */
[----:B------:R-:W-:-:S04]  /*2b50*/  IMAD.MOV R13, RZ, RZ, -R41 ;  /* 0x000000ffff0d7224 */ /* 0x000fc800078e0a29 */
[----:B------:R-:W-:Y:S01]  /*2b60*/  IMAD R13, R13, UR55, R40 ;  /* 0x000000370d0d7c24 */ /* 0x000fe2000f8e0228 */
[----:B------:R-:W-:Y:S02]  /*2b70*/  PLOP3.LUT P5, PT, PT, PT, UP1, 0x40, 0x4 ;  /* 0x000000000004781c */ /* 0x000fe40003fae818 */
[----:B------:R-:W-:Y:S02]  /*2b80*/  PLOP3.LUT P6, PT, PT, PT, UP1, 0x40, 0x4 ;  /* 0x000000000004781c */ /* 0x000fe40003fce818 */
[----:B------:R-:W-:Y:S02]  /*2b90*/  IABS R12, R13 ;  /* 0x0000000d000c7213 */ /* 0x000fe40000000000 */
[----:B------:R-:W-:Y:S02]  /*2ba0*/  SEL R20, R9, RZ, !P5 ;  /* 0x000000ff09147207 */ /* 0x000fe40006800000 */
[----:B------:R-:W-:Y:S01]  /*2bb0*/  SEL R9, R8, RZ, !P6 ;  /* 0x000000ff08097207 */ /* 0x000fe20007000000 */
[----:B------:R-:W-:-:S04]  /*2bc0*/  IMAD.HI.U32 R8, R12, UR9, RZ ;  /* 0x000000090c087c27 */ /* 0x000fc8000f8e00ff */
[----:B------:R-:W-:Y:S01]  /*2bd0*/  IMAD R28, R9, UR43, R28 ;  /* 0x0000002b091c7c24 */ /* 0x000fe2000f8e021c */
        /* <DEDUP_REMOVED lines=10> */
[----:B------:R-:W-:Y:S01]  /*2c80*/  SEL R12, R54, R8, !P2 ;  /* 0x00000008360c7207 */ /* 0x000fe20005000000 */
[----:B------:R-:W-:-:S04]  /*2c90*/  IMAD R25, R25, UR42, R42 ;  /* 0x0000002a19197c24 */ /* 0x000fc8000f8e022a */
[----:B------:R-:W-:-:S04]  /*2ca0*/  IMAD.MOV R8, RZ, RZ, -R12 ;  /* 0x000000ffff087224 */ /* 0x000fc800078e0a0c */
[----:B------:R-:W-:Y:S01]  /*2cb0*/  IMAD R42, R8, UR56, R13 ;  /* 0x00000038082a7c24 */ /* 0x000fe2000f8e020d */
[----:B------:R-:W-:-:S04]  /*2cc0*/  SEL R8, R41, RZ, P4 ;  /* 0x000000ff29087207 */ /* 0x000fc80002000000 */
[----:B------:R-:W-:Y:S01]  /*2cd0*/  IABS R13, R42 ;  /* 0x0000002a000d7213 */ /* 0x000fe20000000000 */
[----:B------:R-:W-:Y:S01]  /*2ce0*/  IMAD R9, R8, UR40, RZ ;  /* 0x0000002808097c24 */ /* 0x000fe2000f8e02ff */
[----:B------:R-:W-:Y:S02]  /*2cf0*/  SEL R8, R12, RZ, P0 ;  /* 0x000000ff0c087207 */ /* 0x000fe40000000000 */
[----:B------:R-:W-:Y:S01]  /*2d00*/  MOV R12, R13 ;  /* 0x0000000d000c7202 */ /* 0x000fe20000000f00 */
[----:B------:R-:W-:Y:S02]  /*2d10*/  IMAD R22, R22, UR57, R43 ;  /* 0x0000003916167c24 */ /* 0x000fe4000f8e022b */
[----:B------:R-:W-:Y:S02]  /*2d20*/  IMAD R43, R8, UR41, R9 ;  /* 0x00000029082b7c24 */ /* 0x000fe4000f8e0209 */
[----:B------:R-:W-:-:S04]  /*2d30*/  IMAD.HI.U32 R8, R12, UR5, RZ ;  /* 0x000000050c087c27 */ /* 0x000fc8000f8e00ff */
[----:B------:R-:W-:-:S04]  /*2d40*/  IMAD.MOV R9, RZ, RZ, -R8 ;  /* 0x000000ffff097224 */ /* 0x000fc800078e0a08 */
[----:B------:R-:W-:-:S05]  /*2d50*/  IMAD R9, R9, UR12, R12 ;  /* 0x0000000c09097c24 */ /* 0x000fca000f8e020c */
[----:B------:R-:W-:-:S13]  /*2d60*/  ISETP.LT.U32.AND P6, PT, R9, UR12, PT ;  /* 0x0000000c09007c0c */ /* 0x000fda000bfc1070 */
[----:B------:R-:W-:-:S05]  /*2d70*/  @!P6 VIADD R9, R9, -UR12 ;  /* 0x8000000c0909ec36 */ /* 0x000fca0008000000 */
[----:B------:R-:W-:Y:S02]  /*2d80*/  ISETP.GE.U32.AND P5, PT, R9, UR12, PT ;  /* 0x0000000c09007c0c */ /* 0x000fe4000bfa6070 */
[----:B------:R-:W-:Y:S02]  /*2d90*/  LOP3.LUT R9, R42, UR57, RZ, 0x3c, !PT ;  /* 0x000000392a097c12 */ /* 0x000fe4000f8e3cff */
[----:B------:R-:W-:Y:S02]  /*2da0*/  @!P6 IADD3 R8, PT, PT, R8, 0x1, RZ ;  /* 0x000000010808e810 */ /* 0x000fe40007ffe0ff */
[----:B------:R-:W-:-:S07]  /*2db0*/  ISETP.GE.AND P6, PT, R9, RZ, PT ;  /* 0x000000ff0900720c */ /* 0x000fce0003fc6270 */
[----:B------:R-:W-:-:S04]  /*2dc0*/  @P5 VIADD R8, R8, 0x1 ;  /* 0x0000000108085836 */ /* 0x000fc80000000000 */
[----:B------:R-:W-:Y:S01]  /*2dd0*/  IMAD.MOV.U32 R12, RZ, RZ, R8 ;  /* 0x000000ffff0c7224 */ /* 0x000fe200078e0008 */
[----:B------:R-:W-:Y:S01]  /*2de0*/  SHF.R.S64 R9, RZ, 0x1e, R40 ;  /* 0x0000001eff097819 */ /* 0x000fe20000001028 */
[----:B------:R-:W-:-:S03]  /*2df0*/  IMAD R20, R20, UR43, R27 ;  /* 0x0000002b14147c24 */ /* 0x000fc6000f8e021b */
[----:B------:R-:W-:Y:S02]  /*2e00*/  @!P6 IADD3 R12, PT, PT, -R12, RZ, RZ ;  /* 0x000000ff0c0ce210 */ /* 0x000fe40007ffe1ff */
[----:B------:R-:W-:Y:S02]  /*2e10*/  IADD3 R8, P5, PT, R9, UR44, RZ ;  /* 0x0000002c09087c10 */ /* 0x000fe4000ffbe0ff */
[----:B------:R-:W-:Y:S01]  /*2e20*/  SEL R27, R31, R12, !P3 ;  /* 0x0000000c1f1b7207 */ /* 0x000fe20005800000 */
[----:B------:R-:W-:Y:S01]  /*2e30*/  VIADD R12, R55, 0x160 ;  /* 0x00000160370c7836 */ /* 0x000fe20000000000 */
[----:B------:R-:W-:Y:S02]  /*2e40*/  LEA.HI.X.SX32 R9, R40, UR45, 0x2, P5 ;  /* 0x0000002d28097c11 */ /* 0x000fe4000a8f16ff */
[----:B------:R-:W-:Y:S02]  /*2e50*/  PLOP3.LUT P6, PT, PT, PT, UP0, 0x40, 0x4 ;  /* 0x000000000004781c */ /* 0x000fe40003fce808 */
[----:B------:R-:W-:Y:S01]  /*2e60*/  IABS R40, R12 ;  /* 0x0000000c00287213 */ /* 0x000fe20000000000 */
[----:B------:R-:W-:Y:S01]  /*2e70*/  IMAD.MOV R41, RZ, RZ, -R27 ;  /* 0x000000ffff297224 */ /* 0x000fe200078e0a1b */
[----:B------:R-:W-:Y:S01]  /*2e80*/  PLOP3.LUT P5, PT, PT, PT, UP1, 0x40, 0x4 ;  /* 0x000000000004781c */ /* 0x000fe20003fae818 */
[----:B------:R0:W5:Y:S01]  /*2e90*/  LDG.E R13, desc[UR14][R8.64] ;  /* 0x0000000e080d7981 */ /* 0x000162000c1e1900 */
[----:B------:R-:W-:-:S02]  /*2ea0*/  SEL R46, R27, RZ, !P6 ;  /* 0x000000ff1b2e7207 */ /* 0x000fc40007000000 */
[----:B------:R-:W-:Y:S02]  /*2eb0*/  MOV R27, R40 ;  /* 0x00000028001b7202 */ /* 0x000fe40000000f00 */
[----:B------:R-:W-:-:S03]  /*2ec0*/  SEL R24, R24, RZ, !P5 ;  /* 0x000000ff18187207 */ /* 0x000fc60006800000 */
[----:B0-----:R-:W-:-:S04]  /*2ed0*/  IMAD.HI.U32 R8, R27, UR7, RZ ;  /* 0x000000071b087c27 */ /* 0x001fc8000f8e00ff */
[----:B------:R-:W-:Y:S02]  /*2ee0*/  IMAD R40, R24, UR43, R29 ;  /* 0x0000002b18287c24 */ /* 0x000fe4000f8e021d */
[----:B------:R-:W-:-:S04]  /*2ef0*/  IMAD.MOV R24, RZ, RZ, -R8 ;  /* 0x000000ffff187224 */ /* 0x000fc800078e0a08 */
[----:B------:R-:W-:-:S05]  /*2f00*/  IMAD R9, R24, UR11, R27 ;  /* 0x0000000b18097c24 */ /* 0x000fca000f8e021b */
[----:B------:R-:W-:-:S13]  /*2f10*/  ISETP.LT.U32.AND P6, PT, R9, UR11, PT ;  /* 0x0000000b09007c0c */ /* 0x000fda000bfc1070 */
[----:B------:R-:W-:Y:S01]  /*2f20*/  @!P6 VIADD R9, R9, -UR11 ;  /* 0x8000000b0909ec36 */ /* 0x000fe20008000000 */
[----:B------:R-:W-:-:S04]  /*2f30*/  @!P6 IADD3 R8, PT, PT, R8, 0x1, RZ ;  /* 0x000000010808e810 */ /* 0x000fc80007ffe0ff */
[----:B------:R-:W-:Y:S02]  /*2f40*/  ISETP.GE.U32.AND P5, PT, R9, UR11, PT ;  /* 0x0000000b09007c0c */ /* 0x000fe4000bfa6070 */
[----:B------:R-:W-:-:S04]  /*2f50*/  LOP3.LUT R9, R12, UR55, RZ, 0x3c, !PT ;  /* 0x000000370c097c12 */ /* 0x000fc8000f8e3cff */
[----:B------:R-:W-:-:S07]  /*2f60*/  ISETP.GE.AND P6, PT, R9, RZ, PT ;  /* 0x000000ff0900720c */ /* 0x000fce0003fc6270 */
[----:B------:R-:W-:Y:S02]  /*2f70*/  @P5 VIADD R8, R8, 0x1 ;  /* 0x0000000108085836 */ /* 0x000fe40000000000 */
[----:B------:R-:W-:-:S04]  /*2f80*/  IMAD R41, R41, UR57, R42 ;  /* 0x0000003929297c24 */ /* 0x000fc8000f8e022a */
[----:B------:R-:W-:-:S05]  /*2f90*/  @!P6 IMAD.MOV R8, RZ, RZ, -R8 ;  /* 0x000000ffff08e224 */ /* 0x000fca00078e0a08 */
[----:B------:R-:W-:-:S04]  /*2fa0*/  SEL R42, R37, R8, !P1 ;  /* 0x00000008252a7207 */ /* 0x000fc80004800000 */
[----:B------:R-:W-:Y:S01]  /*2fb0*/  IADD3 R9, PT, PT, -R42, RZ, RZ ;  /* 0x000000ff2a097210 */ /* 0x000fe20007ffe1ff */
[----:B------:R-:W-:-:S04]  /*2fc0*/  IMAD R46, R46, UR42, R43 ;  /* 0x0000002a2e2e7c24 */ /* 0x000fc8000f8e022b */
[----:B------:R-:W-:-:S05]  /*2fd0*/  IMAD R43, R9, UR55, R12 ;  /* 0x00000037092b7c24 */ /* 0x000fca000f8e020c */
[----:B------:R-:W-:-:S05]  /*2fe0*/  IABS R9, R43 ;  /* 0x0000002b00097213 */ /* 0x000fca0000000000 */
[----:B------:R-:W-:-:S04]  /*2ff0*/  IMAD.HI.U32 R8, R9, UR9, RZ ;  /* 0x0000000909087c27 */ /* 0x000fc8000f8e00ff */
[----:B------:R-:W-:Y:S01]  /*3000*/  IMAD.MOV R24, RZ, RZ, -R8 ;  /* 0x000000ffff187224 */ /* 0x000fe200078e0a08 */
[----:B------:R-:W-:-:S03]  /*3010*/  PLOP3.LUT P6, PT, PT, PT, UP1, 0x40, 0x4 ;  /* 0x000000000004781c */ /* 0x000fc60003fce818 */
[----:B------:R-:W-:Y:S01]  /*3020*/  IMAD R9, R24, UR10, R9 ;  /* 0x0000000a18097c24 */ /* 0x000fe2000f8e0209 */
[----:B------:R-:W-:-:S04]  /*3030*/  SEL R27, R26, RZ, !P6 ;  /* 0x000000ff1a1b7207 */ /* 0x000fc80007000000 */
[----:B------:R-:W-:Y:S02]  /*3040*/  ISETP.LT.U32.AND P6, PT, R9, UR10, PT ;  /* 0x0000000a09007c0c */ /* 0x000fe4000bfc1070 */
[----:B------:R-:W-:-:S04]  /*3050*/  PLOP3.LUT P5, PT, PT, PT, UP1, 0x40, 0x4 ;  /* 0x000000000004781c */ /* 0x000fc80003fae818 */
[----:B------:R-:W-:-:S07]  /*3060*/  SEL R23, R23, RZ, !P5 ;  /* 0x000000ff17177207 */ /* 0x000fce0006800000 */
        /* <DEDUP_REMOVED lines=9> */
[----:B------:R-:W-:-:S05]  /*3100*/  IADD3 R8, PT, PT, -R23, RZ, RZ ;  /* 0x000000ff17087210 */ /* 0x000fca0007ffe1ff */
[----:B------:R-:W-:Y:S01]  /*3110*/  IMAD R43, R8, UR56, R43 ;  /* 0x00000038082b7c24 */ /* 0x000fe2000f8e022b */
[----:B------:R-:W-:-:S05]  /*3120*/  SEL R8, R42, RZ, P4 ;  /* 0x000000ff2a087207 */ /* 0x000fca0002000000 */
[----:B------:R-:W-:Y:S01]  /*3130*/  IMAD R9, R8, UR40, RZ ;  /* 0x0000002808097c24 */ /* 0x000fe2000f8e02ff */
[----:B------:R-:W-:Y:S02]  /*3140*/  SEL R8, R23, RZ, P0 ;  /* 0x000000ff17087207 */ /* 0x000fe40000000000 */
[----:B------:R-:W-:-:S03]  /*3150*/  IABS R24, R43 ;  /* 0x0000002b00187213 */ /* 0x000fc60000000000 */
        /* <DEDUP_REMOVED lines=10> */
[----:B------:R-:W-:Y:S01]  /*3200*/  @P5 VIADD R8, R8, 0x1 ;  /* 0x0000000108085836 */ /* 0x000fe20000000000 */
[----:B------:R-:W-:-:S04]  /*3210*/  SHF.R.S64 R9, RZ, 0x1e, R12 ;  /* 0x0000001eff097819 */ /* 0x000fc8000000100c */
[----:B------:R-:W-:Y:S01]  /*3220*/  MOV R24, R8 ;  /* 0x0000000800187202 */ /* 0x000fe20000000f00 */
[----:B------:R-:W-:Y:S01]  /*3230*/  IMAD R27, R27, UR43, R32 ;  /* 0x0000002b1b1b7c24 */ /* 0x000fe2000f8e0220 */
[----:B------:R-:W-:Y:S01]  /*3240*/  IADD3 R8, P5, PT, R9, UR44, RZ ;  /* 0x0000002c09087c10 */ /* 0x000fe2000ffbe0ff */
[----:B------:R-:W-:Y:S02]  /*3250*/  VIADD R32, R55, 0x180 ;  /* 0x0000018037207836 */ /* 0x000fe40000000000 */
[----:B------:R-:W-:Y:S01]  /*3260*/  @!P6 IMAD.MOV R24, RZ, RZ, -R24 ;  /* 0x000000ffff18e224 */ /* 0x000fe200078e0a18 */
[----:B------:R-:W-:Y:S02]  /*3270*/  LEA.HI.X.SX32 R9, R12, UR45, 0x2, P5 ;  /* 0x0000002d0c097c11 */ /* 0x000fe4000a8f16ff */
[----:B------:R-:W-:Y:S02]  /*3280*/  PLOP3.LUT P6, PT, PT, PT, UP0, 0x40, 0x4 ;  /* 0x000000000004781c */ /* 0x000fe40003fce808 */
[----:B------:R-:W-:Y:S01]  /*3290*/  SEL R24, R31, R24, !P3 ;  /* 0x000000181f187207 */ /* 0x000fe20005800000 */
[----:B------:R0:W5:Y:S01]  /*32a0*/  LDG.E R12, desc[UR14][R8.64] ;  /* 0x0000000e080c7981 */ /* 0x000162000c1e1900 */
[----:B------:R-:W-:-:S02]  /*32b0*/  PLOP3.LUT P5, PT, PT, PT, UP1, 0x40, 0x4 ;  /* 0x000000000004781c */ /* 0x000fc40003fae818 */
[----:B------:R-:W-:Y:S02]  /*32c0*/  IABS R26, R32 ;  /* 0x00000020001a7213 */ /* 0x000fe40000000000 */
[C---:B------:R-:W-:Y:S02]  /*32d0*/  IADD3 R30, PT, PT, -R24.reuse, RZ, RZ ;  /* 0x000000ff181e7210 */ /* 0x040fe40007ffe1ff */
[----:B------:R-:W-:Y:S02]  /*32e0*/  SEL R42, R24, RZ, !P6 ;  /* 0x000000ff182a7207 */ /* 0x000fe40007000000 */
[----:B------:R-:W-:Y:S02]  /*32f0*/  SEL R24, R21, RZ, !P5 ;  /* 0x000000ff15187207 */ /* 0x000fe40006800000 */
[----:B------:R-:W-:-:S05]  /*3300*/  MOV R21, R26 ;  /* 0x0000001a00157202 */ /* 0x000fca0000000f00 */
[----:B0-----:R-:W-:-:S04]  /*3310*/  IMAD.HI.U32 R8, R21, UR7, RZ ;  /* 0x0000000715087c27 */ /* 0x001fc8000f8e00ff */
[----:B------:R-:W-:Y:S02]  /*3320*/  IMAD R33, R24, UR43, R33 ;  /* 0x0000002b18217c24 */ /* 0x000fe4000f8e0221 */
        /* <DEDUP_REMOVED lines=10> */
[----:B------:R-:W-:-:S06]  /*33d0*/  @P5 IADD3 R8, PT, PT, R8, 0x1, RZ ;  /* 0x0000000108085810 */ /* 0x000fcc0007ffe0ff */
[----:B------:R-:W-:Y:S01]  /*33e0*/  @!P6 IMAD.MOV R8, RZ, RZ, -R8 ;  /* 0x000000ffff08e224 */ /* 0x000fe200078e0a08 */
[----:B------:R-:W-:-:S04]  /*33f0*/  PLOP3.LUT P5, PT, PT, PT, UP1, 0x40, 0x4 ;  /* 0x000000000004781c */ /* 0x000fc80003fae818 */
[----:B------:R-:W-:Y:S01]  /*3400*/  SEL R38, R37, R8, !P1 ;  /* 0x0000000825267207 */ /* 0x000fe20004800000 */
[----:B------:R-:W-:Y:S01]  /*3410*/  IMAD R42, R42, UR42, R23 ;  /* 0x0000002a2a2a7c24 */ /* 0x000fe2000f8e0217 */
[----:B------:R-:W-:Y:S02]  /*3420*/  SEL R23, R35, RZ, !P5 ;  /* 0x000000ff23177207 */ /* 0x000fe40006800000 */
[----:B------:R-:W-:Y:S01]  /*3430*/  IADD3 R21, PT, PT, -R38, RZ, RZ ;  /* 0x000000ff26157210 */ /* 0x000fe20007ffe1ff */
[----:B------:R-:W-:Y:S01]  /*3440*/  IMAD R30, R30, UR57, R43 ;  /* 0x000000391e1e7c24 */ /* 0x000fe2000f8e022b */
[----:B------:R-:W-:-:S03]  /*3450*/  IADD3 R8, P5, PT, R20, UR46, RZ ;  /* 0x0000002e14087c10 */ /* 0x000fc6000ffbe0ff */
[----:B------:R-:W-:Y:S01]  /*3460*/  IMAD R43, R21, UR55, R32 ;  /* 0x00000037152b7c24 */ /* 0x000fe2000f8e0220 */
[----:B------:R-:W-:Y:S02]  /*3470*/  LEA.HI.X.SX32 R9, R20, UR47, 0x1, P5 ;  /* 0x0000002f14097c11 */ /* 0x000fe4000a8f0eff */
[C---:B------:R-:W-:Y:S02]  /*3480*/  IADD3 R20, P5, PT, R28.reuse, UR46, RZ ;  /* 0x0000002e1c147c10 */ /* 0x040fe4000ffbe0ff */
[----:B------:R-:W-:Y:S01]  /*3490*/  IABS R24, R43 ;  /* 0x0000002b00187213 */ /* 0x000fe20000000000 */
[----:B------:R0:W2:Y:S01]  /*34a0*/  LDG.E.U8 R35, desc[UR14][R8.64] ;  /* 0x0000000e08237981 */ /* 0x0000a2000c1e1100 */
[----:B------:R-:W-:-:S03]  /*34b0*/  LEA.HI.X.SX32 R21, R28, UR47, 0x1, P5 ;  /* 0x0000002f1c157c11 */ /* 0x000fc6000a8f0eff */
[----:B------:R-:W-:-:S04]  /*34c0*/  IMAD.MOV.U32 R28, RZ, RZ, R24 ;  /* 0x000000ffff1c7224 */ /* 0x000fc800078e0018 */
[----:B------:R-:W-:-:S04]  /*34d0*/  IMAD.HI.U32 R24, R28, UR9, RZ ;  /* 0x000000091c187c27 */ /* 0x000fc8000f8e00ff */
[----:B------:R-:W-:Y:S01]  /*34e0*/  IMAD R26, R26, UR43, R39 ;  /* 0x0000002b1a1a7c24 */ /* 0x000fe2000f8e0227 */
[----:B------:R-:W-:-:S05]  /*34f0*/  IADD3 R39, PT, PT, -R24, RZ, RZ ;  /* 0x000000ff18277210 */ /* 0x000fca0007ffe1ff */
[----:B------:R-:W-:-:S05]  /*3500*/  IMAD R28, R39, UR10, R28 ;  /* 0x0000000a271c7c24 */ /* 0x000fca000f8e021c */
[----:B------:R-:W-:Y:S02]  /*3510*/  ISETP.LT.U32.AND P6, PT, R28, UR10, PT ;  /* 0x0000000a1c007c0c */ /* 0x000fe4000bfc1070 */
[----:B------:R-:W-:Y:S02]  /*3520*/  R2UR UR16, R6 ;  /* 0x00000000061072ca */ /* 0x000fe400000e0000 */
[----:B------:R-:W-:Y:S02]  /*3530*/  R2UR UR17, R7 ;  /* 0x00000000071172ca */ /* 0x000fe400000e0000 */
[----:B0-----:R-:W-:-:S07]  /*3540*/  LOP3.LUT R8, R43, UR56, RZ, 0x3c, !PT ;  /* 0x000000382b087c12 */ /* 0x001fce000f8e3cff */
[----:B------:R-:W-:Y:S01]  /*3550*/  @!P6 VIADD R28, R28, -UR10 ;  /* 0x8000000a1c1cec36 */ /* 0x000fe20008000000 */
[----:B------:R-:W-:-:S04]  /*3560*/  @!P6 IADD3 R24, PT, PT, R24, 0x1, RZ ;  /* 0x000000011818e810 */ /* 0x000fc80007ffe0ff */
[----:B------:R-:W-:Y:S02]  /*3570*/  ISETP.GE.U32.AND P5, PT, R28, UR10, PT ;  /* 0x0000000a1c007c0c */ /* 0x000fe4000bfa6070 */
[----:B------:R-:W-:Y:S01]  /*3580*/  ISETP.GE.AND P6, PT, R8, RZ, PT ;  /* 0x000000ff0800720c */ /* 0x000fe20003fc6270 */
[----:B------:R-:W-:Y:S02]  /*3590*/  IMAD R23, R23, UR43, R34 ;  /* 0x0000002b17177c24 */ /* 0x000fe4000f8e0222 */
[----:B------:R0:W3:Y:S08]  /*35a0*/  LDG.E.U8 R34, desc[UR16][R20.64] ;  /* 0x0000001014227981 */ /* 0x0000f0000c1e1100 */
[----:B------:R-:W-:-:S05]  /*35b0*/  @P5 VIADD R24, R24, 0x1 ;  /* 0x0000000118185836 */ /* 0x000fca0000000000 */
[----:B------:R-:W-:-:S04]  /*35c0*/  @!P6 IADD3 R24, PT, PT, -R24, RZ, RZ ;  /* 0x000000ff1818e210 */ /* 0x000fc80007ffe1ff */
        /* <DEDUP_REMOVED lines=12> */
[----:B------:R-:W-:Y:S01]  /*3690*/  @!P6 VIADD R9, R9, -UR12 ;  /* 0x8000000c0909ec36 */ /* 0x000fe20008000000 */
[----:B------:R-:W-:-:S04]  /*36a0*/  @!P6 IADD3 R8, PT, PT, R8, 0x1, RZ ;  /* 0x000000010808e810 */ /* 0x000fc80007ffe0ff */
[----:B------:R-:W-:Y:S02]  /*36b0*/  ISETP.GE.U32.AND P5, PT, R9, UR12, PT ;  /* 0x0000000c09007c0c */ /* 0x000fe4000bfa6070 */
[----:B------:R-:W-:-:S04]  /*36c0*/  LOP3.LUT R9, R43, UR57, RZ, 0x3c, !PT ;  /* 0x000000392b097c12 */ /* 0x000fc8000f8e3cff */
[----:B------:R-:W-:-:S07]  /*36d0*/  ISETP.GE.AND P6, PT, R9, RZ, PT ;  /* 0x000000ff0900720c */ /* 0x000fce0003fc6270 */
[----:B------:R-:W-:-:S06]  /*36e0*/  @P5 VIADD R8, R8, 0x1 ;  /* 0x0000000108085836 */ /* 0x000fcc0000000000 */
[----:B------:R-:W-:Y:S02]  /*36f0*/  @!P6 IADD3 R8, PT, PT, -R8, RZ, RZ ;  /* 0x000000ff0808e210 */ /* 0x000fe40007ffe1ff */
[----:B------:R-:W-:Y:S02]  /*3700*/  PLOP3.LUT P6, PT, PT, PT, UP0, 0x40, 0x4 ;  /* 0x000000000004781c */ /* 0x000fe40003fce808 */
[----:B------:R-:W-:Y:S02]  /*3710*/  SEL R8, R31, R8, !P3 ;  /* 0x000000081f087207 */ /* 0x000fe40005800000 */
[----:B------:R-:W-:-:S03]  /*3720*/  IADD3 R24, PT, PT, R55, 0x1a0, RZ ;  /* 0x000001a037187810 */ /* 0x000fc60007ffe0ff */
[----:B------:R-:W-:Y:S01]  /*3730*/  IMAD.MOV R28, RZ, RZ, -R8 ;  /* 0x000000ffff1c7224 */ /* 0x000fe200078e0a08 */
[----:B------:R-:W-:Y:S02]  /*3740*/  SEL R8, R8, RZ, !P6 ;  /* 0x000000ff08087207 */ /* 0x000fe40007000000 */
[----:B------:R-:W-:Y:S02]  /*3750*/  IABS R9, R24 ;  /* 0x0000001800097213 */ /* 0x000fe40000000000 */
[----:B------:R-:W-:Y:S01]  /*3760*/  PLOP3.LUT P5, PT, PT, PT, UP1, 0x40, 0x4 ;  /* 0x000000000004781c */ /* 0x000fe20003fae818 */
[----:B------:R-:W-:Y:S02]  /*3770*/  IMAD R39, R8, UR42, R21 ;  /* 0x0000002a08277c24 */ /* 0x000fe4000f8e0215 */
[----:B------:R-:W-:Y:S01]  /*3780*/  IMAD.HI.U32 R8, R9, UR7, RZ ;  /* 0x0000000709087c27 */ /* 0x000fe2000f8e00ff */
[----:B------:R-:W-:-:S03]  /*3790*/  SEL R22, R22, RZ, !P5 ;  /* 0x000000ff16167207 */ /* 0x000fc60006800000 */
[----:B------:R-:W-:Y:S02]  /*37a0*/  IMAD.MOV R20, RZ, RZ, -R8 ;  /* 0x000000ffff147224 */ /* 0x000fe400078e0a08 */
[----:B------:R-:W-:Y:S02]  /*37b0*/  IMAD R22, R22, UR43, R25 ;  /* 0x0000002b16167c24 */ /* 0x000fe4000f8e0219 */
[----:B------:R-:W-:Y:S01]  /*37c0*/  IMAD R25, R20, UR11, R9 ;  /* 0x0000000b14197c24 */ /* 0x000fe2000f8e0209 */
[----:B------:R-:W-:-:S04]  /*37d0*/  PLOP3.LUT P5, PT, PT, PT, UP1, 0x40, 0x4 ;  /* 0x000000000004781c */ /* 0x000fc80003fae818 */
[----:B------:R-:W-:Y:S02]  /*37e0*/  ISETP.LT.U32.AND P6, PT, R25, UR11, PT ;  /* 0x0000000b19007c0c */ /* 0x000fe4000bfc1070 */
[----:B------:R-:W-:Y:S02]  /*37f0*/  SEL R41, R41, RZ, !P5 ;  /* 0x000000ff29297207 */ /* 0x000fe40006800000 */
[----:B------:R-:W-:-:S04]  /*3800*/  IADD3 R20, P5, PT, R40, UR46, RZ ;  /* 0x0000002e28147c10 */ /* 0x000fc8000ffbe0ff */
[----:B------:R-:W-:Y:S02]  /*3810*/  LEA.HI.X.SX32 R21, R40, UR47, 0x1, P5 ;  /* 0x0000002f28157c11 */ /* 0x000fe4000a8f0eff */
[----:B------:R-:W-:Y:S01]  /*3820*/  PLOP3.LUT P5, PT, PT, PT, UP1, 0x40, 0x4 ;  /* 0x000000000004781c */ /* 0x000fe20003fae818 */
[----:B------:R-:W-:-:S03]  /*3830*/  IMAD R28, R28, UR57, R43 ;  /* 0x000000391c1c7c24 */ /* 0x000fc6000f8e022b */
[----:B------:R-:W-:Y:S02]  /*3840*/  SEL R9, R30, RZ, !P5 ;  /* 0x000000ff1e097207 */ /* 0x000fe40006800000 */
[----:B------:R-:W-:Y:S02]  /*3850*/  PLOP3.LUT P5, PT, PT, PT, UP1, 0x40, 0x4 ;  /* 0x000000000004781c */ /* 0x000fe40003fae818 */
[----:B------:R-:W-:Y:S02]  /*3860*/  @!P6 IADD3 R25, PT, PT, R25, -UR11, RZ ;  /* 0x8000000b1919ec10 */ /* 0x000fe4000fffe0ff */
[----:B------:R-:W-:Y:S02]  /*3870*/  SEL R28, R28, RZ, !P5 ;  /* 0x000000ff1c1c7207 */ /* 0x000fe40006800000 */
[----:B------:R-:W-:Y:S02]  /*3880*/  ISETP.GE.U32.AND P5, PT, R25, UR11, PT ;  /* 0x0000000b19007c0c */ /* 0x000fe4000bfa6070 */
[----:B------:R-:W-:Y:S01]  /*3890*/  LOP3.LUT R25, R24, UR55, RZ, 0x3c, !PT ;  /* 0x0000003718197c12 */ /* 0x000fe2000f8e3cff */
[----:B------:R-:W-:-:S03]  /*38a0*/  @!P6 VIADD R8, R8, 0x1 ;  /* 0x000000010808e836 */ /* 0x000fc60000000000 */
[----:B------:R-:W-:-:S07]  /*38b0*/  ISETP.GE.AND P6, PT, R25, RZ, PT ;  /* 0x000000ff1900720c */ /* 0x000fce0003fc6270 */
[----:B------:R-:W-:-:S05]  /*38c0*/  @P5 IADD3 R8, PT, PT, R8, 0x1, RZ ;  /* 0x0000000108085810 */ /* 0x000fca0007ffe0ff */
[----:B------:R-:W-:Y:S01]  /*38d0*/  IMAD.MOV.U32 R40, RZ, RZ, R8 ;  /* 0x000000ffff287224 */ /* 0x000fe200078e0008 */
[----:B------:R-:W-:-:S04]  /*38e0*/  IADD3 R8, P5, PT, R29, UR46, RZ ;  /* 0x0000002e1d087c10 */ /* 0x000fc8000ffbe0ff */
[----:B------:R-:W-:Y:S01]  /*38f0*/  @!P6 IADD3 R40, PT, PT, -R40, RZ, RZ ;  /* 0x000000ff2828e210 */ /* 0x000fe20007ffe1ff */
[----:B------:R-:W-:-:S03]  /*3900*/  IMAD R42, R9, UR43, R42 ;  /* 0x0000002b092a7c24 */ /* 0x000fc6000f8e022a */
[----:B------:R-:W-:Y:S02]  /*3910*/  SEL R25, R37, R40, !P1 ;  /* 0x0000002825197207 */ /* 0x000fe40004800000 */
[----:B------:R-:W-:Y:S02]  /*3920*/  LEA.HI.X.SX32 R9, R29, UR47, 0x1, P5 ;  /* 0x0000002f1d097c11 */ /* 0x000fe4000a8f0eff */
[C---:B------:R-:W-:Y:S01]  /*3930*/  IADD3 R38, P5, PT, R27.reuse, UR46, RZ ;  /* 0x0000002e1b267c10 */ /* 0x040fe2000ffbe0ff */
[----:B------:R-:W-:Y:S02]  /*3940*/  IMAD.MOV R47, RZ, RZ, -R25 ;  /* 0x000000ffff2f7224 */ /* 0x000fe400078e0a19 */
[----:B------:R-:W-:Y:S01]  /*3950*/  IMAD R30, R28, UR43, R39 ;  /* 0x0000002b1c1e7c24 */ /* 0x000fe2000f8e0227 */
[----:B------:R-:W-:Y:S01]  /*3960*/  LEA.HI.X.SX32 R39, R27, UR47, 0x1, P5 ;  /* 0x0000002f1b277c11 */ /* 0x000fe2000a8f0eff */
[----:B------:R-:W-:Y:S01]  /*3970*/  IMAD R47, R47, UR55, R24 ;  /* 0x000000372f2f7c24 */ /* 0x000fe2000f8e0218 */
[C---:B------:R-:W-:Y:S01]  /*3980*/  IADD3 R44, P5, PT, R33.reuse, UR46, RZ ;  /* 0x0000002e212c7c10 */ /* 0x040fe2000ffbe0ff */
[----:B------:R-:W4:Y:S03]  /*3990*/  LDG.E.U8 R29, desc[UR16][R8.64] ;  /* 0x00000010081d7981 */ /* 0x000f26000c1e1100 */
[----:B------:R-:W-:Y:S01]  /*39a0*/  LEA.HI.X.SX32 R45, R33, UR47, 0x1, P5 ;  /* 0x0000002f212d7c11 */ /* 0x000fe2000a8f0eff */
[----:B------:R0:W5:Y:S01]  /*39b0*/  LDG.E.U8 R38, desc[UR14][R38.64] ;  /* 0x0000000e26267981 */ /* 0x000162000c1e1100 */
[----:B------:R-:W-:-:S03]  /*39c0*/  IABS R33, R47 ;  /* 0x0000002f00217213 */ /* 0x000fc60000000000 */
[----:B------:R1:W5:Y:S02]  /*39d0*/  LDG.E.U8 R28, desc[UR14][R20.64] ;  /* 0x0000000e141c7981 */ /* 0x000364000c1e1100 */
[----:B0-----:R-:W-:-:S05]  /*39e0*/  IMAD.HI.U32 R39, R33, UR9, RZ ;  /* 0x0000000921277c27 */ /* 0x001fca000f8e00ff */
[----:B------:R-:W-:Y:S02]  /*39f0*/  IADD3 R8, PT, PT, -R39, RZ, RZ ;  /* 0x000000ff27087210 */ /* 0x000fe40007ffe1ff */
[----:B-1----:R-:W-:-:S03]  /*3a00*/  IADD3 R20, P5, PT, R26, UR46, RZ ;  /* 0x0000002e1a147c10 */ /* 0x002fc6000ffbe0ff */
[----:B------:R-:W-:Y:S01]  /*3a10*/  IMAD R33, R8, UR10, R33 ;  /* 0x0000000a08217c24 */ /* 0x000fe2000f8e0221 */
[----:B------:R-:W-:-:S04]  /*3a20*/  LEA.HI.X.SX32 R21, R26, UR47, 0x1, P5 ;  /* 0x0000002f1a157c11 */ /* 0x000fc8000a8f0eff */
[----:B------:R-:W-:Y:S01]  /*3a30*/  ISETP.LT.U32.AND P6, PT, R33, UR10, PT ;  /* 0x0000000a21007c0c */ /* 0x000fe2000bfc1070 */
[----:B------:R-:W-:Y:S01]  /*3a40*/  IMAD R46, R41, UR43, R46 ;  /* 0x0000002b292e7c24 */ /* 0x000fe2000f8e022e */
[C---:B------:R-:W-:Y:S01]  /*3a50*/  IADD3 R26, P5, PT, R23.reuse, UR46, RZ ;  /* 0x0000002e171a7c10 */ /* 0x040fe2000ffbe0ff */
[----:B------:R0:W5:Y:S03]  /*3a60*/  LDG.E.U8 R40, desc[UR14][R20.64] ;  /* 0x0000000e14287981 */ /* 0x000166000c1e1100 */
[----:B------:R-:W-:Y:S02]  /*3a70*/  LEA.HI.X.SX32 R27, R23, UR47, 0x1, P5 ;  /* 0x0000002f171b7c11 */ /* 0x000fe4000a8f0eff */
[----:B------:R-:W-:-:S03]  /*3a80*/  IADD3 R8, P5, PT, R22, UR46, RZ ;  /* 0x0000002e16087c10 */ /* 0x000fc6000ffbe0ff */
[----:B------:R-:W5:Y:S01]  /*3a90*/  LDG.E.U8 R41, desc[UR14][R26.64] ;  /* 0x0000000e1a297981 */ /* 0x000f62000c1e1100 */
[----:B------:R-:W-:Y:S01]  /*3aa0*/  LEA.HI.X.SX32 R9, R22, UR47, 0x1, P5 ;  /* 0x0000002f16097c11 */ /* 0x000fe2000a8f0eff */
[----:B------:R-:W-:Y:S01]  /*3ab0*/  @!P6 VIADD R33, R33, -UR10 ;  /* 0x8000000a2121ec36 */ /* 0x000fe20008000000 */
[C---:B------:R-:W-:Y:S02]  /*3ac0*/  IADD3 R22, P5, PT, R46.reuse, UR46, RZ ;  /* 0x0000002e2e167c10 */ /* 0x040fe4000ffbe0ff */
[----:B0-----:R-:W-:Y:S01]  /*3ad0*/  LOP3.LUT R20, R47, UR56, RZ, 0x3c, !PT ;  /* 0x000000382f147c12 */ /* 0x001fe2000f8e3cff */
[----:B------:R0:W5:Y:S01]  /*3ae0*/  LDG.E.U8 R43, desc[UR14][R8.64] ;  /* 0x0000000e082b7981 */ /* 0x000162000c1e1100 */
[----:B------:R-:W-:Y:S02]  /*3af0*/  LEA.HI.X.SX32 R23, R46, UR47, 0x1, P5 ;  /* 0x0000002f2e177c11 */ /* 0x000fe4000a8f0eff */
[----:B------:R-:W-:Y:S02]  /*3b00*/  ISETP.GE.U32.AND P5, PT, R33, UR10, PT ;  /* 0x0000000a21007c0c */ /* 0x000fe4000bfa6070 */
[----:B------:R-:W-:Y:S01]  /*3b10*/  @!P6 IADD3 R39, PT, PT, R39, 0x1, RZ ;  /* 0x000000012727e810 */ /* 0x000fe20007ffe0ff */
[----:B------:R1:W5:Y:S01]  /*3b20*/  LDG.E.U8 R33, desc[UR14][R22.64] ;  /* 0x0000000e16217981 */ /* 0x000362000c1e1100 */
[----:B------:R-:W-:Y:S01]  /*3b30*/  ISETP.GE.AND P6, PT, R20, RZ, PT ;  /* 0x000000ff1400720c */ /* 0x000fe20003fc6270 */
[----:B0-----:R-:W0:Y:S08]  /*3b40*/  LDC.64 R8, c[0x0][0x3f0] ;  /* 0x0000fc00ff087b82 */ /* 0x001e300000000a00 */
[----:B------:R-:W-:-:S05]  /*3b50*/  @P5 VIADD R39, R39, 0x1 ;  /* 0x0000000127275836 */ /* 0x000fca0000000000 */
[----:B------:R-:W-:-:S04]  /*3b60*/  @!P6 IADD3 R39, PT, PT, -R39, RZ, RZ ;  /* 0x000000ff2727e210 */ /* 0x000fc80007ffe1ff */
[----:B------:R-:W-:-:S05]  /*3b70*/  SEL R27, R54, R39, !P2 ;  /* 0x00000027361b7207 */ /* 0x000fca0005000000 */
[----:B-1----:R-:W-:-:S04]  /*3b80*/  IMAD.MOV R22, RZ, RZ, -R27 ;  /* 0x000000ffff167224 */ /* 0x002fc800078e0a1b */
[----:B------:R-:W-:Y:S01]  /*3b90*/  IMAD R47, R22, UR56, R47 ;  /* 0x00000038162f7c24 */ /* 0x000fe2000f8e022f */
[----:B--2---:R-:W-:-:S04]  /*3ba0*/  ISETP.NE.AND P3, PT, R35, RZ, PT ;  /* 0x000000ff2300720c */ /* 0x004fc80003f65270 */
[----:B------:R-:W-:-:S05]  /*3bb0*/  IABS R22, R47 ;  /* 0x0000002f00167213 */ /* 0x000fca0000000000 */
[----:B------:R-:W-:Y:S01]  /*3bc0*/  IMAD.HI.U32 R35, R22, UR5, RZ ;  /* 0x0000000516237c27 */ /* 0x000fe2000f8e00ff */
[----:B0-----:R-:W-:-:S04]  /*3bd0*/  R2UR UR4, R9 ;  /* 0x00000000090472ca */ /* 0x001fc800000e0000 */
[----:B------:R-:W-:Y:S02]  /*3be0*/  IADD3 R9, PT, PT, -R35, RZ, RZ ;  /* 0x000000ff23097210 */ /* 0x000fe40007ffe1ff */
[----:B------:R-:W-:-:S03]  /*3bf0*/  IADD3 R20, P5, PT, R42, UR46, RZ ;  /* 0x0000002e2a147c10 */ /* 0x000fc6000ffbe0ff */
[----:B------:R-:W-:Y:S01]  /*3c00*/  IMAD R9, R9, UR12, R22 ;  /* 0x0000000c09097c24 */ /* 0x000fe2000f8e0216 */
[----:B------:R-:W-:Y:S02]  /*3c10*/  SHF.R.S64 R22, RZ, 0x1e, R32 ;  /* 0x0000001eff167819 */ /* 0x000fe40000001020 */
[----:B------:R-:W-:Y:S02]  /*3c20*/  LEA.HI.X.SX32 R21, R42, UR47, 0x1, P5 ;  /* 0x0000002f2a157c11 */ /* 0x000fe4000a8f0eff */
[----:B------:R-:W-:Y:S02]  /*3c30*/  IADD3 R22, P5, PT, R22, UR44, RZ ;  /* 0x0000002c16167c10 */ /* 0x000fe4000ffbe0ff */
[----:B------:R-:W-:Y:S01]  /*3c40*/  IADD3 R26, PT, PT, R55, 0x1c0, RZ ;  /* 0x000001c0371a7810 */ /* 0x000fe20007ffe0ff */
[----:B------:R0:W2:Y:S01]  /*3c50*/  LDG.E.U8 R42, desc[UR14][R20.64] ;  /* 0x0000000e142a7981 */ /* 0x0000a2000c1e1100 */
[----:B------:R-:W-:Y:S02]  /*3c60*/  LEA.HI.X.SX32 R23, R32, UR45, 0x2, P5 ;  /* 0x0000002d20177c11 */ /* 0x000fe4000a8f16ff */
[----:B------:R-:W-:-:S02]  /*3c70*/  ISETP.LT.U32.AND P5, PT, R9, UR12, PT ;  /* 0x0000000c09007c0c */ /* 0x000fc4000bfa1070 */
[----:B------:R-:W-:Y:S02]  /*3c80*/  P2R R53, PR, RZ, 0x8 ;  /* 0x00000008ff357803 */ /* 0x000fe40000000000 */
[----:B0-----:R-:W-:-:S09]  /*3c90*/  IABS R20, R26 ;  /* 0x0000001a00147213 */ /* 0x001fd20000000000 */
[----:B------:R-:W-:-:S05]  /*3ca0*/  @!P5 VIADD R9, R9, -UR12 ;  /* 0x8000000c0909dc36 */ /* 0x000fca0008000000 */
[----:B------:R-:W-:Y:S01]  /*3cb0*/  ISETP.GE.U32.AND P3, PT, R9, UR12, PT ;  /* 0x0000000c09007c0c */ /* 0x000fe2000bf66070 */
[----:B------:R-:W-:-:S04]  /*3cc0*/  IMAD.HI.U32 R9, R20, UR7, RZ ;  /* 0x0000000714097c27 */ /* 0x000fc8000f8e00ff */
[----:B------:R-:W-:Y:S01]  /*3cd0*/  IMAD.MOV R21, RZ, RZ, -R9 ;  /* 0x000000ffff157224 */ /* 0x000fe200078e0a09 */
[----:B---3--:R-:W-:-:S03]  /*3ce0*/  ISETP.NE.AND P6, PT, R34, RZ, PT ;  /* 0x000000ff2200720c */ /* 0x008fc60003fc5270 */
[----:B------:R-:W-:Y:S01]  /*3cf0*/  IMAD R20, R21, UR11, R20 ;  /* 0x0000000b15147c24 */ /* 0x000fe2000f8e0214 */
[----:B------:R-:W-:-:S04]  /*3d00*/  P2R R52, PR, RZ, 0x40 ;  /* 0x00000040ff347803 */ /* 0x000fc80000000000 */
[----:B------:R-:W-:Y:S02]  /*3d10*/  ISETP.LT.U32.AND P6, PT, R20, UR11, PT ;  /* 0x0000000b14007c0c */ /* 0x000fe4000bfc1070 */
[----:B------:R-:W-:-:S11]  /*3d20*/  @!P5 IADD3 R35, PT, PT, R35, 0x1, RZ ;  /* 0x000000012323d810 */ /* 0x000fd60007ffe0ff */
[----:B------:R-:W-:-:S04]  /*3d30*/  @!P6 IADD3 R20, PT, PT, R20, -UR11, RZ ;  /* 0x8000000b1414ec10 */ /* 0x000fc8000fffe0ff */
[----:B------:R-:W-:Y:S01]  /*3d40*/  ISETP.GE.U32.AND P5, PT, R20, UR11, PT ;  /* 0x0000000b14007c0c */ /* 0x000fe2000bfa6070 */
[----:B------:R-:W-:Y:S01]  /*3d50*/  @!P6 VIADD R9, R9, 0x1 ;  /* 0x000000010909e836 */ /* 0x000fe20000000000 */
[----:B------:R-:W-:-:S11]  /*3d60*/  LOP3.LUT R20, R26, UR55, RZ, 0x3c, !PT ;  /* 0x000000371a147c12 */ /* 0x000fd6000f8e3cff */
[----:B------:R-:W-:Y:S01]  /*3d70*/  @P5 VIADD R9, R9, 0x1 ;  /* 0x0000000109095836 */ /* 0x000fe20000000000 */
[----:B------:R-:W-:Y:S02]  /*3d80*/  ISETP.GE.AND P5, PT, R20, RZ, PT ;  /* 0x000000ff1400720c */ /* 0x000fe40003fa6270 */
[----:B------:R-:W-:Y:S01]  /*3d90*/  LOP3.LUT R32, R47, UR57, RZ, 0x3c, !PT ;  /* 0x000000392f207c12 */ /* 0x000fe2000f8e3cff */
[----:B------:R-:W-:Y:S01]  /*3da0*/  IMAD.MOV.U32 R34, RZ, RZ, R9 ;  /* 0x000000ffff227224 */ /* 0x000fe200078e0009 */
[----:B------:R-:W-:Y:S01]  /*3db0*/  @P3 IADD3 R35, PT, PT, R35, 0x1, RZ ;  /* 0x0000000123233810 */ /* 0x000fe20007ffe0ff */
[----:B------:R0:W3:Y:S01]  /*3dc0*/  LDG.E R9, desc[UR14][R22.64] ;  /* 0x0000000e16097981 */ /* 0x0000e2000c1e1900 */
[----:B------:R-:W-:-:S07]  /*3dd0*/  ISETP.GE.AND P6, PT, R32, RZ, PT ;  /* 0x000000ff2000720c */ /* 0x000fce0003fc6270 */
[----:B------:R-:W-:-:S04]  /*3de0*/  @!P5 IADD3 R34, PT, PT, -R34, RZ, RZ ;  /* 0x000000ff2222d210 */ /* 0x000fc80007ffe1ff */
[----:B0-----:R-:W-:Y:S01]  /*3df0*/  SEL R22, R37, R34, !P1 ;  /* 0x0000002225167207 */ /* 0x001fe20004800000 */
[----:B------:R-:W-:Y:S01]  /*3e00*/  IMAD.MOV.U32 R32, RZ, RZ, R35 ;  /* 0x000000ffff207224 */ /* 0x000fe200078e0023 */
[----:B------:R-:W-:Y:S02]  /*3e10*/  IADD3 R20, P5, PT, R30, UR46, RZ ;  /* 0x0000002e1e147c10 */ /* 0x000fe4000ffbe0ff */
[----:B------:R-:W-:Y:S02]  /*3e20*/  IADD3 R23, PT, PT, -R22, RZ, RZ ;  /* 0x000000ff16177210 */ /* 0x000fe40007ffe1ff */
[----:B------:R-:W-:Y:S02]  /*3e30*/  LEA.HI.X.SX32 R21, R30, UR47, 0x1, P5 ;  /* 0x0000002f1e157c11 */ /* 0x000fe4000a8f0eff */
[----:B------:R-:W-:Y:S01]  /*3e40*/  SEL R25, R25, RZ, P4 ;  /* 0x000000ff19197207 */ /* 0x000fe20002000000 */
[----:B------:R-:W-:Y:S01]  /*3e50*/  IMAD R34, R23, UR55, R26 ;  /* 0x0000003717227c24 */ /* 0x000fe2000f8e021a */
[----:B------:R-:W-:Y:S01]  /*3e60*/  ISETP.NE.AND P3, PT, RZ, UR57, PT ;  /* 0x00000039ff007c0c */ /* 0x000fe2000bf65270 */
[----:B------:R0:W2:Y:S01]  /*3e70*/  LDG.E.U8 R35, desc[UR14][R20.64] ;  /* 0x0000000e14237981 */ /* 0x0000a2000c1e1100 */
[----:B------:R-:W-:Y:S01]  /*3e80*/  @!P6 IADD3 R32, PT, PT, -R32, RZ, RZ ;  /* 0x000000ff2020e210 */ /* 0x000fe20007ffe1ff */
[----:B------:R-:W-:Y:S01]  /*3e90*/  IMAD R30, R25, UR40, RZ ;  /* 0x00000028191e7c24 */ /* 0x000fe2000f8e02ff */
[----:B------:R-:W-:-:S02]  /*3ea0*/  SEL R27, R27, RZ, P0 ;  /* 0x000000ff1b1b7207 */ /* 0x000fc40000000000 */
[----:B------:R-:W-:Y:S02]  /*3eb0*/  SEL R32, R31, R32, !P3 ;  /* 0x000000201f207207 */ /* 0x000fe40005800000 */
[----:B0-----:R-:W-:Y:S01]  /*3ec0*/  IABS R21, R34 ;  /* 0x0000002200157213 */ /* 0x001fe20000000000 */
[----:B------:R-:W-:Y:S02]  /*3ed0*/  IMAD R27, R27, UR41, R30 ;  /* 0x000000291b1b7c24 */ /* 0x000fe4000f8e021e */
[----:B------:R-:W-:Y:S02]  /*3ee0*/  IMAD.MOV R30, RZ, RZ, -R32 ;  /* 0x000000ffff1e7224 */ /* 0x000fe400078e0a20 */
        /* <DEDUP_REMOVED lines=10> */
[----:B------:R-:W-:-:S03]  /*3f90*/  ISETP.GE.AND P5, PT, R21, RZ, PT ;  /* 0x000000ff1500720c */ /* 0x000fc60003fa6270 */
[----:B------:R-:W-:Y:S01]  /*3fa0*/  IMAD.MOV.U32 R23, RZ, RZ, R20 ;  /* 0x000000ffff177224 */ /* 0x000fe200078e0014 */
[----:B------:R-:W-:-:S09]  /*3fb0*/  SHF.R.S64 R20, RZ, 0x1e, R24 ;  /* 0x0000001eff147819 */ /* 0x000fd20000001018 */
[----:B------:R-:W-:Y:S02]  /*3fc0*/  @!P5 IADD3 R23, PT, PT, -R23, RZ, RZ ;  /* 0x000000ff1717d210 */ /* 0x000fe40007ffe1ff */
[----:B------:R-:W-:Y:S02]  /*3fd0*/  PLOP3.LUT P5, PT, PT, PT, UP0, 0x40, 0x4 ;  /* 0x000000000004781c */ /* 0x000fe40003fae808 */
[----:B------:R-:W-:Y:S02]  /*3fe0*/  SEL R30, R54, R23, !P2 ;  /* 0x00000017361e7207 */ /* 0x000fe40005000000 */
[----:B------:R-:W-:Y:S02]  /*3ff0*/  SEL R32, R32, RZ, !P5 ;  /* 0x000000ff20207207 */ /* 0x000fe40006800000 */
[----:B------:R-:W-:Y:S01]  /*4000*/  PLOP3.LUT P5, PT, PT, PT, UP1, 0x40, 0x4 ;  /* 0x000000000004781c */ /* 0x000fe20003fae818 */
[----:B------:R-:W-:-:S03]  /*4010*/  IMAD.MOV R23, RZ, RZ, -R30 ;  /* 0x000000ffff177224 */ /* 0x000fc600078e0a1e */
[----:B------:R-:W-:Y:S01]  /*4020*/  SEL R47, R47, RZ, !P5 ;  /* 0x000000ff2f2f7207 */ /* 0x000fe20006800000 */
[----:B------:R-:W-:Y:S01]  /*4030*/  IMAD R23, R23, UR56, R34 ;  /* 0x0000003817177c24 */ /* 0x000fe2000f8e0222 */
[----:B------:R-:W-:-:S04]  /*4040*/  IADD3 R20, P5, PT, R20, UR44, RZ ;  /* 0x0000002c14147c10 */ /* 0x000fc8000ffbe0ff */
[----:B------:R-:W-:Y:S02]  /*4050*/  LEA.HI.X.SX32 R21, R24, UR45, 0x2, P5 ;  /* 0x0000002d18157c11 */ /* 0x000fe4000a8f16ff */
[----:B------:R-:W-:Y:S01]  /*4060*/  IABS R24, R23 ;  /* 0x0000001700187213 */ /* 0x000fe20000000000 */
[----:B------:R-:W-:Y:S01]  /*4070*/  IMAD R32, R32, UR42, R27 ;  /* 0x0000002a20207c24 */ /* 0x000fe2000f8e021b */
[----:B------:R-:W-:Y:S01]  /*4080*/  SEL R22, R22, RZ, P4 ;  /* 0x000000ff16167207 */ /* 0x000fe20002000000 */
[----:B------:R0:W3:Y:S02]  /*4090*/  LDG.E R20, desc[UR14][R20.64] ;  /* 0x0000000e14147981 */ /* 0x0000e4000c1e1900 */
[----:B------:R-:W-:-:S05]  /*40a0*/  IMAD.HI.U32 R27, R24, UR5, RZ ;  /* 0x00000005181b7c27 */ /* 0x000fca000f8e00ff */
[----:B------:R-:W-:-:S05]  /*40b0*/  IADD3 R25, PT, PT, -R27, RZ, RZ ;  /* 0x000000ff1b197210 */ /* 0x000fca0007ffe1ff */
[----:B------:R-:W-:-:S05]  /*40c0*/  IMAD R24, R25, UR12, R24 ;  /* 0x0000000c19187c24 */ /* 0x000fca000f8e0218 */
[----:B------:R-:W-:-:S13]  /*40d0*/  ISETP.LT.U32.AND P5, PT, R24, UR12, PT ;  /* 0x0000000c18007c0c */ /* 0x000fda000bfa1070 */
[----:B------:R-:W-:Y:S01]  /*40e0*/  @!P5 VIADD R24, R24, -UR12 ;  /* 0x8000000c1818dc36 */ /* 0x000fe20008000000 */
[----:B------:R-:W-:-:S04]  /*40f0*/  @!P5 IADD3 R27, PT, PT, R27, 0x1, RZ ;  /* 0x000000011b1bd810 */ /* 0x000fc80007ffe0ff */
[----:B------:R-:W-:Y:S01]  /*4100*/  ISETP.GE.U32.AND P5, PT, R24, UR12, PT ;  /* 0x0000000c18007c0c */ /* 0x000fe2000bfa6070 */
[----:B------:R-:W-:Y:S01]  /*4110*/  IMAD R32, R47, UR43, R32 ;  /* 0x0000002b2f207c24 */ /* 0x000fe2000f8e0220 */
[----:B------:R-:W-:-:S11]  /*4120*/  LOP3.LUT R24, R23, UR57, RZ, 0x3c, !PT ;  /* 0x0000003917187c12 */ /* 0x000fd6000f8e3cff */
[----:B------:R-:W-:Y:S01]  /*4130*/  @P5 VIADD R27, R27, 0x1 ;  /* 0x000000011b1b5836 */ /* 0x000fe20000000000 */
[----:B------:R-:W-:-:S04]  /*4140*/  IADD3 R46, P5, PT, R32, UR46, RZ ;  /* 0x0000002e202e7c10 */ /* 0x000fc8000ffbe0ff */
[----:B------:R-:W-:Y:S02]  /*4150*/  LEA.HI.X.SX32 R47, R32, UR47, 0x1, P5 ;  /* 0x0000002f202f7c11 */ /* 0x000fe4000a8f0eff */
[----:B------:R-:W-:Y:S02]  /*4160*/  ISETP.GE.AND P5, PT, R24, RZ, PT ;  /* 0x000000ff1800720c */ /* 0x000fe40003fa6270 */
[----:B------:R-:W-:Y:S01]  /*4170*/  SHF.R.S64 R24, RZ, 0x1e, R26 ;  /* 0x0000001eff187819 */ /* 0x000fe2000000101a */
[----:B------:R-:W-:Y:S01]  /*4180*/  IMAD R22, R22, UR40, RZ ;  /* 0x0000002816167c24 */ /* 0x000fe2000f8e02ff */
[----:B0-----:R-:W-:Y:S01]  /*4190*/  SEL R21, R30, RZ, P0 ;  /* 0x000000ff1e157207 */ /* 0x001fe20000000000 */
[----:B------:R-:W3:Y:S01]  /*41a0*/  LDG.E.U8 R46, desc[UR14][R46.64] ;  /* 0x0000000e2e2e7981 */ /* 0x000ee2000c1e1100 */
[----:B------:R-:W-:-:S07]  /*41b0*/  IADD3 R24, P6, PT, R24, UR44, RZ ;  /* 0x0000002c18187c10 */ /* 0x000fce000ffde0ff */
[----:B------:R-:W-:-:S04]  /*41c0*/  @!P5 IADD3 R27, PT, PT, -R27, RZ, RZ ;  /* 0x000000ff1b1bd210 */ /* 0x000fc80007ffe1ff */
[----:B------:R-:W-:Y:S02]  /*41d0*/  SEL R27, R31, R27, !P3 ;  /* 0x0000001b1f1b7207 */ /* 0x000fe40005800000 */
[----:B------:R-:W-:-:S03]  /*41e0*/  LEA.HI.X.SX32 R25, R26, UR45, 0x2, P6 ;  /* 0x0000002d1a197c11 */ /* 0x000fc6000b0f16ff */
[----:B------:R-:W-:Y:S01]  /*41f0*/  IMAD.MOV R26, RZ, RZ, -R27 ;  /* 0x000000ffff1a7224 */ /* 0x000fe200078e0a1b */
[----:B------:R-:W-:-:S03]  /*4200*/  PLOP3.LUT P5, PT, PT, PT, UP0, 0x40, 0x4 ;  /* 0x000000000004781c */ /* 0x000fc60003fae808 */
[----:B------:R-:W-:Y:S01]  /*4210*/  IMAD R23, R26, UR57, R23 ;  /* 0x000000391a177c24 */ /* 0x000fe2000f8e0217 */
[----:B------:R-:W-:Y:S01]  /*4220*/  IADD3 R26, PT, PT, R55, 0x1e0, RZ ;  /* 0x000001e0371a7810 */ /* 0x000fe20007ffe0ff */
[----:B------:R-:W-:Y:S01]  /*4230*/  IMAD R22, R21, UR41, R22 ;  /* 0x0000002915167c24 */ /* 0x000fe2000f8e0216 */
[----:B------:R-:W-:Y:S02]  /*4240*/  SEL R21, R27, RZ, !P5 ;  /* 0x000000ff1b157207 */ /* 0x000fe40006800000 */
        /* <DEDUP_REMOVED lines=11> */
[----:B------:R-:W-:-:S04]  /*4300*/  PLOP3.LUT P5, PT, PT, PT, UP1, 0x40, 0x4 ;  /* 0x000000000004781c */ /* 0x000fc80003fae818 */
[----:B------:R-:W-:Y:S02]  /*4310*/  SEL R23, R23, RZ, !P5 ;  /* 0x000000ff17177207 */ /* 0x000fe40006800000 */
[----:B------:R-:W-:Y:S01]  /*4320*/  ISETP.GE.AND P5, PT, R27, RZ, PT ;  /* 0x000000ff1b00720c */ /* 0x000fe20003fa6270 */
[----:B------:R-:W-:Y:S02]  /*4330*/  IMAD.MOV.U32 R32, RZ, RZ, R21 ;  /* 0x000000ffff207224 */ /* 0x000fe400078e0015 */
[----:B------:R-:W-:Y:S01]  /*4340*/  IMAD R23, R23, UR43, R22 ;  /* 0x0000002b17177c24 */ /* 0x000fe2000f8e0216 */
[----:B------:R-:W3:Y:S09]  /*4350*/  LDG.E R21, desc[UR14][R24.64] ;  /* 0x0000000e18157981 */ /* 0x000ef2000c1e1900 */
[----:B------:R-:W-:-:S04]  /*4360*/  @!P5 IADD3 R32, PT, PT, -R32, RZ, RZ ;  /* 0x000000ff2020d210 */ /* 0x000fc80007ffe1ff */
[----:B------:R-:W-:-:S05]  /*4370*/  SEL R34, R37, R32, !P1 ;  /* 0x0000002025227207 */ /* 0x000fca0004800000 */
[----:B------:R-:W-:-:S04]  /*4380*/  IMAD.MOV R27, RZ, RZ, -R34 ;  /* 0x000000ffff1b7224 */ /* 0x000fc800078e0a22 */
[----:B------:R-:W-:-:S05]  /*4390*/  IMAD R48, R27, UR55, R26 ;  /* 0x000000371b307c24 */ /* 0x000fca000f8e021a */
[----:B------:R-:W-:-:S05]  /*43a0*/  IABS R32, R48 ;  /* 0x0000003000207213 */ /* 0x000fca0000000000 */
[----:B------:R-:W-:-:S05]  /*43b0*/  IMAD.HI.U32 R27, R32, UR9, RZ ;  /* 0x00000009201b7c27 */ /* 0x000fca000f8e00ff */
[----:B------:R-:W-:Y:S02]  /*43c0*/  IADD3 R39, PT, PT, -R27, RZ, RZ ;  /* 0x000000ff1b277210 */ /* 0x000fe40007ffe1ff */
[----:B------:R-:W-:-:S03]  /*43d0*/  IADD3 R22, P5, PT, R23, UR46, RZ ;  /* 0x0000002e17167c10 */ /* 0x000fc6000ffbe0ff */
[----:B------:R-:W-:Y:S01]  /*43e0*/  IMAD R32, R39, UR10, R32 ;  /* 0x0000000a27207c24 */ /* 0x000fe2000f8e0220 */
[----:B------:R-:W-:-:S04]  /*43f0*/  LEA.HI.X.SX32 R23, R23, UR47, 0x1, P5 ;  /* 0x0000002f17177c11 */ /* 0x000fc8000a8f0eff */
[----:B------:R-:W-:Y:S01]  /*4400*/  ISETP.LT.U32.AND P5, PT, R32, UR10, PT ;  /* 0x0000000a20007c0c */ /* 0x000fe2000bfa1070 */
[----:B------:R0:W3:-:S12]  /*4410*/  LDG.E.U8 R30, desc[UR14][R22.64] ;  /* 0x0000000e161e7981 */ /* 0x0000d8000c1e1100 */
        /* <DEDUP_REMOVED lines=26> */
[----:B------:R-:W-:Y:S02]  /*45c0*/  PLOP3.LUT P5, PT, PT, PT, UP0, 0x40, 0x4 ;  /* 0x000000000004781c */ /* 0x000fe40003fae808 */
[----:B------:R-:W-:-:S05]  /*45d0*/  SEL R22, R31, R22, !P3 ;  /* 0x000000161f167207 */ /* 0x000fca0005800000 */
[----:B------:R-:W-:Y:S01]  /*45e0*/  IMAD.MOV R23, RZ, RZ, -R22 ;  /* 0x000000ffff177224 */ /* 0x000fe200078e0a16 */
[----:B------:R-:W-:Y:S02]  /*45f0*/  SEL R22, R22, RZ, !P5 ;  /* 0x000000ff16167207 */ /* 0x000fe40006800000 */
[----:B------:R-:W-:Y:S01]  /*4600*/  PLOP3.LUT P5, PT, PT, PT, UP1, 0x40, 0x4 ;  /* 0x000000000004781c */ /* 0x000fe20003fae818 */
[----:B------:R-:W-:Y:S02]  /*4610*/  IMAD R23, R23, UR57, R48 ;  /* 0x0000003917177c24 */ /* 0x000fe4000f8e0230 */
[----:B------:R-:W-:Y:S01]  /*4620*/  IMAD R25, R22, UR42, R25 ;  /* 0x0000002a16197c24 */ /* 0x000fe2000f8e0219 */
[----:B------:R-:W-:Y:S02]  /*4630*/  SHF.R.S64 R22, RZ, 0x1e, R26 ;  /* 0x0000001eff167819 */ /* 0x000fe4000000101a */
[----:B------:R-:W-:Y:S02]  /*4640*/  SEL R24, R23, RZ, !P5 ;  /* 0x000000ff17187207 */ /* 0x000fe40006800000 */
[----:B------:R-:W-:-:S04]  /*4650*/  IADD3 R22, P5, PT, R22, UR44, RZ ;  /* 0x0000002c16167c10 */ /* 0x000fc8000ffbe0ff */
[----:B------:R-:W-:Y:S02]  /*4660*/  LEA.HI.X.SX32 R23, R26, UR45, 0x2, P5 ;  /* 0x0000002d1a177c11 */ /* 0x000fe4000a8f16ff */
[----:B------:R-:W-:Y:S01]  /*4670*/  IADD3 R26, PT, PT, R55, 0x200, RZ ;  /* 0x00000200371a7810 */ /* 0x000fe20007ffe0ff */
[----:B------:R-:W-:Y:S02]  /*4680*/  IMAD R25, R24, UR43, R25 ;  /* 0x0000002b18197c24 */ /* 0x000fe4000f8e0219 */
[----:B------:R0:W3:Y:S01]  /*4690*/  LDG.E R22, desc[UR14][R22.64] ;  /* 0x0000000e16167981 */ /* 0x0000e2000c1e1900 */
[----:B------:R-:W-:-:S05]  /*46a0*/  IABS R34, R26 ;  /* 0x0000001a00227213 */ /* 0x000fca0000000000 */
[----:B------:R-:W-:-:S04]  /*46b0*/  IMAD.HI.U32 R27, R34, UR7, RZ ;  /* 0x00000007221b7c27 */ /* 0x000fc8000f8e00ff */
[----:B------:R-:W-:Y:S01]  /*46c0*/  IMAD.MOV R39, RZ, RZ, -R27 ;  /* 0x000000ffff277224 */ /* 0x000fe200078e0a1b */
[----:B------:R-:W-:-:S03]  /*46d0*/  IADD3 R24, P5, PT, R25, UR46, RZ ;  /* 0x0000002e19187c10 */ /* 0x000fc6000ffbe0ff */
[----:B------:R-:W-:Y:S01]  /*46e0*/  IMAD R34, R39, UR11, R34 ;  /* 0x0000000b27227c24 */ /* 0x000fe2000f8e0222 */
[----:B------:R-:W-:-:S04]  /*46f0*/  LEA.HI.X.SX32 R25, R25, UR47, 0x1, P5 ;  /* 0x0000002f19197c11 */ /* 0x000fc8000a8f0eff */
[----:B------:R-:W-:Y:S01]  /*4700*/  ISETP.LT.U32.AND P5, PT, R34, UR11, PT ;  /* 0x0000000b22007c0c */ /* 0x000fe2000bfa1070 */
[----:B------:R1:W3:-:S12]  /*4710*/  LDG.E.U8 R32, desc[UR16][R24.64] ;  /* 0x0000001018207981 */ /* 0x0002d8000c1e1100 */
        /* <DEDUP_REMOVED lines=10> */
[----:B-1----:R-:W-:-:S05]  /*47c0*/  IABS R24, R39 ;  /* 0x0000002700187213 */ /* 0x002fca0000000000 */
        /* <DEDUP_REMOVED lines=29> */
[----:B------:R-:W-:Y:S02]  /*49a0*/  R2UR UR18, R6 ;  /* 0x00000000061272ca */ /* 0x000fe400000e0000 */
[----:B------:R-:W-:-:S09]  /*49b0*/  R2UR UR19, R7 ;  /* 0x00000000071372ca */ /* 0x000fd200000e0000 */
[----:B------:R-:W-:-:S04]  /*49c0*/  @!P5 IMAD.MOV R23, RZ, RZ, -R23 ;  /* 0x000000ffff17d224 */ /* 0x000fc800078e0a17 */
[----:B------:R-:W2:Y:S01]  /*49d0*/  LDG.E.U8 R44, desc[UR18][R44.64] ;  /* 0x000000122c2c7981 */ /* 0x000ea2000c1e1100 */
[----:B------:R-:W-:Y:S02]  /*49e0*/  SEL R23, R31, R23, !P3 ;  /* 0x000000171f177207 */ /* 0x000fe40005800000 */
[----:B------:R-:W-:Y:S02]  /*49f0*/  PLOP3.LUT P5, PT, PT, PT, UP0, 0x40, 0x4 ;  /* 0x000000000004781c */ /* 0x000fe40003fae808 */
[C---:B------:R-:W-:Y:S02]  /*4a00*/  IADD3 R24, PT, PT, -R23.reuse, RZ, RZ ;  /* 0x000000ff17187210 */ /* 0x040fe40007ffe1ff */
[----:B------:R-:W-:Y:S02]  /*4a10*/  SEL R23, R23, RZ, !P5 ;  /* 0x000000ff17177207 */ /* 0x000fe40006800000 */
[----:B------:R-:W-:Y:S01]  /*4a20*/  PLOP3.LUT P5, PT, PT, PT, UP1, 0x40, 0x4 ;  /* 0x000000000004781c */ /* 0x000fe20003fae818 */
[----:B------:R-:W-:-:S02]  /*4a30*/  IMAD R24, R24, UR57, R39 ;  /* 0x0000003918187c24 */ /* 0x000fc4000f8e0227 */
[----:B------:R-:W-:-:S03]  /*4a40*/  IMAD R23, R23, UR42, R34 ;  /* 0x0000002a17177c24 */ /* 0x000fc6000f8e0222 */
[----:B------:R-:W-:-:S05]  /*4a50*/  SEL R24, R24, RZ, !P5 ;  /* 0x000000ff18187207 */ /* 0x000fca0006800000 */
[----:B------:R-:W-:Y:S01]  /*4a60*/  IMAD R23, R24, UR43, R23 ;  /* 0x0000002b18177c24 */ /* 0x000fe2000f8e0217 */
[----:B------:R-:W-:-:S04]  /*4a70*/  SHF.R.S64 R24, RZ, 0x1e, R26 ;  /* 0x0000001eff187819 */ /* 0x000fc8000000101a */
[----:B------:R-:W-:-:S04]  /*4a80*/  IADD3 R24, P5, PT, R24, UR44, RZ ;  /* 0x0000002c18187c10 */ /* 0x000fc8000ffbe0ff */
[----:B------:R-:W-:Y:S02]  /*4a90*/  LEA.HI.X.SX32 R25, R26, UR45, 0x2, P5 ;  /* 0x0000002d1a197c11 */ /* 0x000fe4000a8f16ff */
[----:B------:R-:W-:-:S04]  /*4aa0*/  IADD3 R26, P5, PT, R23, UR46, RZ ;  /* 0x0000002e171a7c10 */ /* 0x000fc8000ffbe0ff */
[----:B------:R-:W-:Y:S01]  /*4ab0*/  LEA.HI.X.SX32 R27, R23, UR47, 0x1, P5 ;  /* 0x0000002f171b7c11 */ /* 0x000fe2000a8f0eff */
[----:B------:R-:W-:Y:S01]  /*4ac0*/  VIADD R23, R55, 0x220 ;  /* 0x0000022037177836 */ /* 0x000fe20000000000 */
[----:B----4-:R-:W-:Y:S01]  /*4ad0*/  ISETP.NE.AND P5, PT, R29, RZ, PT ;  /* 0x000000ff1d00720c */ /* 0x010fe20003fa5270 */
[----:B------:R0:W4:Y:S03]  /*4ae0*/  LDG.E R25, desc[UR14][R24.64] ;  /* 0x0000000e18197981 */ /* 0x000126000c1e1900 */
[----:B------:R-:W-:Y:S01]  /*4af0*/  IABS R29, R23 ;  /* 0x00000017001d7213 */ /* 0x000fe20000000000 */
[----:B------:R1:W4:Y:S01]  /*4b00*/  LDG.E.U8 R34, desc[UR14][R26.64] ;  /* 0x0000000e1a227981 */ /* 0x000322000c1e1100 */
[----:B-----5:R-:W-:-:S03]  /*4b10*/  ISETP.NE.AND P6, PT, R28, RZ, PT ;  /* 0x000000ff1c00720c */ /* 0x020fc60003fc5270 */
        /* <DEDUP_REMOVED lines=29> */
[----:B------:R-:W-:-:S04]  /*4cf0*/  IMAD.MOV R26, RZ, RZ, -R27 ;  /* 0x000000ffff1a7224 */ /* 0x000fc800078e0a1b */
[----:B------:R-:W-:Y:S01]  /*4d00*/  IMAD R39, R26, UR56, R29 ;  /* 0x000000381a277c24 */ /* 0x000fe2000f8e021d */
[----:B------:R-:W-:Y:S01]  /*4d10*/  SEL R26, R27, RZ, P0 ;  /* 0x000000ff1b1a7207 */ /* 0x000fe20000000000 */
[----:B------:R-:W-:-:S04]  /*4d20*/  IMAD R27, R24, UR40, RZ ;  /* 0x00000028181b7c24 */ /* 0x000fc8000f8e02ff */
        /* <DEDUP_REMOVED lines=25> */
[----:B------:R-:W-:Y:S02]  /*4ec0*/  IADD3 R24, PT, PT, R55, 0x240, RZ ;  /* 0x0000024037187810 */ /* 0x000fe40007ffe0ff */
[C---:B------:R-:W-:Y:S01]  /*4ed0*/  IADD3 R26, P5, PT, R27.reuse, UR46, RZ ;  /* 0x0000002e1b1a7c10 */ /* 0x040fe2000ffbe0ff */
[----:B------:R0:W5:Y:S03]  /*4ee0*/  LDG.E R39, desc[UR14][R28.64] ;  /* 0x0000000e1c277981 */ /* 0x000166000c1e1900 */
[----:B------:R-:W-:Y:S02]  /*4ef0*/  LEA.HI.X.SX32 R27, R27, UR47, 0x1, P5 ;  /* 0x0000002f1b1b7c11 */ /* 0x000fe4000a8f0eff */
[----:B--2---:R-:W-:-:S02]  /*4f00*/  ISETP.NE.AND P5, PT, R44, RZ, PT ;  /* 0x000000ff2c00720c */ /* 0x004fc40003fa5270 */
[----:B------:R-:W-:Y:S01]  /*4f10*/  IABS R44, R24 ;  /* 0x00000018002c7213 */ /* 0x000fe20000000000 */
[----:B------:R1:W2:Y:S01]  /*4f20*/  LDG.E.U8 R23, desc[UR14][R26.64] ;  /* 0x0000000e1a177981 */ /* 0x0002a2000c1e1100 */
[----:B------:R-:W-:Y:S02]  /*4f30*/  P2R R51, PR, RZ, 0x40 ;  /* 0x00000040ff337803 */ /* 0x000fe40000000000 */
[----:B------:R-:W-:Y:S01]  /*4f40*/  ISETP.NE.AND P6, PT, R38, RZ, PT ;  /* 0x000000ff2600720c */ /* 0x000fe20003fc5270 */
[----:B------:R-:W-:-:S04]  /*4f50*/  IMAD.HI.U32 R38, R44, UR7, RZ ;  /* 0x000000072c267c27 */ /* 0x000fc8000f8e00ff */
        /* <DEDUP_REMOVED lines=50> */
[----:B------:R-:W-:Y:S01]  /*5280*/  IMAD R26, R29, UR57, R26 ;  /* 0x000000391d1a7c24 */ /* 0x000fe2000f8e021a */
[----:B------:R-:W-:Y:S01]  /*5290*/  SHF.R.S64 R28, RZ, 0x1e, R24 ;  /* 0x0000001eff1c7819 */ /* 0x000fe20000001018 */
[----:B------:R-:W-:-:S03]  /*52a0*/  IMAD R27, R27, UR42, R38 ;  /* 0x0000002a1b1b7c24 */ /* 0x000fc6000f8e0226 */
[----:B------:R-:W-:Y:S01]  /*52b0*/  SEL R26, R26, RZ, !P5 ;  /* 0x000000ff1a1a7207 */ /* 0x000fe20006800000 */
[----:B------:R-:W-:Y:S01]  /*52c0*/  VIADD R44, R55, 0x260 ;  /* 0x00000260372c7836 */ /* 0x000fe20000000000 */
[----:B------:R-:W-:-:S03]  /*52d0*/  IADD3 R28, P5, PT, R28, UR44, RZ ;  /* 0x0000002c1c1c7c10 */ /* 0x000fc6000ffbe0ff */
[----:B------:R-:W-:Y:S01]  /*52e0*/  IMAD R27, R26, UR43, R27 ;  /* 0x0000002b1a1b7c24 */ /* 0x000fe2000f8e021b */
[----:B------:R-:W-:Y:S02]  /*52f0*/  LEA.HI.X.SX32 R29, R24, UR45, 0x2, P5 ;  /* 0x0000002d181d7c11 */ /* 0x000fe4000a8f16ff */
[----:B------:R-:W-:Y:S02]  /*5300*/  IABS R45, R44 ;  /* 0x0000002c002d7213 */ /* 0x000fe40000000000 */
[C---:B------:R-:W-:Y:S01]  /*5310*/  IADD3 R26, P5, PT, R27.reuse, UR46, RZ ;  /* 0x0000002e1b1a7c10 */ /* 0x040fe2000ffbe0ff */
[----:B------:R0:W2:Y:S03]  /*5320*/  LDG.E R38, desc[UR14][R28.64] ;  /* 0x0000000e1c267981 */ /* 0x0000a6000c1e1900 */
[----:B------:R-:W-:Y:S02]  /*5330*/  LEA.HI.X.SX32 R27, R27, UR47, 0x1, P5 ;  /* 0x0000002f1b1b7c11 */ /* 0x000fe4000a8f0eff */
[----:B------:R-:W-:Y:S01]  /*5340*/  ISETP.NE.AND P5, PT, R41, RZ, PT ;  /* 0x000000ff2900720c */ /* 0x000fe20003fa5270 */
[----:B------:R-:W-:Y:S01]  /*5350*/  IMAD.HI.U32 R41, R45, UR7, RZ ;  /* 0x000000072d297c27 */ /* 0x000fe2000f8e00ff */
[----:B------:R-:W-:Y:S01]  /*5360*/  P2R R49, PR, RZ, 0x40 ;  /* 0x00000040ff317803 */ /* 0x000fe20000000000 */
[----:B------:R1:W2:Y:S03]  /*5370*/  LDG.E.U8 R24, desc[UR14][R26.64] ;  /* 0x0000000e1a187981 */ /* 0x0002a6000c1e1100 */
[----:B0-----:R-:W-:-:S02]  /*5380*/  IADD3 R28, PT, PT, -R41, RZ, RZ ;  /* 0x000000ff291c7210 */ /* 0x001fc40007ffe1ff */
[----:B------:R-:W-:-:S03]  /*5390*/  ISETP.NE.AND P6, PT, R40, RZ, PT ;  /* 0x000000ff2800720c */ /* 0x000fc60003fc5270 */
[----:B------:R-:W-:Y:S01]  /*53a0*/  IMAD R28, R28, UR11, R45 ;  /* 0x0000000b1c1c7c24 */ /* 0x000fe2000f8e022d */
[----:B------:R-:W-:-:S04]  /*53b0*/  P2R R40, PR, RZ, 0x20 ;  /* 0x00000020ff287803 */ /* 0x000fc80000000000 */
[----:B------:R-:W-:-:S13]  /*53c0*/  ISETP.LT.U32.AND P5, PT, R28, UR11, PT ;  /* 0x0000000b1c007c0c */ /* 0x000fda000bfa1070 */
[----:B------:R-:W-:Y:S01]  /*53d0*/  @!P5 VIADD R28, R28, -UR11 ;  /* 0x8000000b1c1cdc36 */ /* 0x000fe20008000000 */
[----:B------:R-:W-:-:S04]  /*53e0*/  @!P5 IADD3 R41, PT, PT, R41, 0x1, RZ ;  /* 0x000000012929d810 */ /* 0x000fc80007ffe0ff */
[----:B------:R-:W-:Y:S02]  /*53f0*/  ISETP.GE.U32.AND P5, PT, R28, UR11, PT ;  /* 0x0000000b1c007c0c */ /* 0x000fe4000bfa6070 */
[----:B-1----:R-:W-:-:S11]  /*5400*/  LOP3.LUT R26, R44, UR55, RZ, 0x3c, !PT ;  /* 0x000000372c1a7c12 */ /* 0x002fd6000f8e3cff */
        /* <DEDUP_REMOVED lines=22> */
[----:B------:R-:W-:Y:S01]  /*5570*/  SEL R28, R28, RZ, P0 ;  /* 0x000000ff1c1c7207 */ /* 0x000fe20000000000 */
[----:B------:R-:W-:-:S03]  /*5580*/  IMAD R27, R27, UR40, RZ ;  /* 0x000000281b1b7c24 */ /* 0x000fc6000f8e02ff */
[----:B------:R-:W-:Y:S01]  /*5590*/  IABS R29, R26 ;  /* 0x0000001a001d7213 */ /* 0x000fe20000000000 */
[----:B------:R-:W-:-:S04]  /*55a0*/  IMAD R27, R28, UR41, R27 ;  /* 0x000000291c1b7c24 */ /* 0x000fc8000f8e021b */
        /* <DEDUP_REMOVED lines=20> */
[----:B------:R-:W-:-:S03]  /*56f0*/  IADD3 R28, P5, PT, R28, UR44, RZ ;  /* 0x0000002c1c1c7c10 */ /* 0x000fc6000ffbe0ff */
[----:B------:R-:W-:Y:S01]  /*5700*/  IMAD R27, R26, UR43, R27 ;  /* 0x0000002b1a1b7c24 */ /* 0x000fe2000f8e021b */
[----:B------:R-:W-:Y:S02]  /*5710*/  IADD3 R57, PT, PT, R55, 0x280, RZ ;  /* 0x0000028037397810 */ /* 0x000fe40007ffe0ff */
[----:B------:R-:W-:Y:S02]  /*5720*/  P2R R47, PR, RZ, 0x40 ;  /* 0x00000040ff2f7803 */ /* 0x000fe40000000000 */
[----:B------:R-:W-:Y:S02]  /*5730*/  LEA.HI.X.SX32 R29, R44, UR45, 0x2, P5 ;  /* 0x0000002d2c1d7c11 */ /* 0x000fe4000a8f16ff */
[----:B------:R-:W-:Y:S02]  /*5740*/  IADD3 R26, P5, PT, R27, UR46, RZ ;  /* 0x0000002e1b1a7c10 */ /* 0x000fe4000ffbe0ff */
[----:B------:R-:W-:Y:S01]  /*5750*/  ISETP.NE.AND P6, PT, R43, RZ, PT ;  /* 0x000000ff2b00720c */ /* 0x000fe20003fc5270 */
[----:B------:R0:W2:Y:S01]  /*5760*/  LDG.E R41, desc[UR14][R28.64] ;  /* 0x0000000e1c297981 */ /* 0x0000a2000c1e1900 */
[----:B------:R-:W-:-:S02]  /*5770*/  IABS R43, R57 ;  /* 0x00000039002b7213 */ /* 0x000fc40000000000 */
[----:B------:R-:W-:Y:S02]  /*5780*/  LEA.HI.X.SX32 R27, R27, UR47, 0x1, P5 ;  /* 0x0000002f1b1b7c11 */ /* 0x000fe4000a8f0eff */
[----:B------:R-:W-:Y:S01]  /*5790*/  ISETP.NE.AND P5, PT, R33, RZ, PT ;  /* 0x000000ff2100720c */ /* 0x000fe20003fa5270 */
        /* <DEDUP_REMOVED lines=30> */
[----:B------:R-:W-:-:S05]  /*5980*/  IADD3 R28, PT, PT, -R29, RZ, RZ ;  /* 0x000000ff1d1c7210 */ /* 0x000fca0007ffe1ff */
[----:B------:R-:W-:Y:S01]  /*5990*/  IMAD R27, R28, UR56, R27 ;  /* 0x000000381c1b7c24 */ /* 0x000fe2000f8e021b */
[----:B------:R-:W-:Y:S01]  /*59a0*/  SEL R28, R29, RZ, P0 ;  /* 0x000000ff1d1c7207 */ /* 0x000fe20000000000 */
[----:B------:R-:W-:-:S04]  /*59b0*/  IMAD R29, R26, UR40, RZ ;  /* 0x000000281a1d7c24 */ /* 0x000fc8000f8e02ff */
        /* <DEDUP_REMOVED lines=19> */
[----:B------:R-:W-:-:S02]  /*5af0*/  IMAD R26, R29, UR42, R26 ;  /* 0x0000002a1d1a7c24 */ /* 0x000fc4000f8e021a */
[----:B------:R-:W-:Y:S01]  /*5b00*/  VIADD R56, R55, 0x2a0 ;  /* 0x000002a037387836 */ /* 0x000fe20000000000 */
[----:B------:R-:W-:-:S05]  /*5b10*/  SEL R27, R27, RZ, !P5 ;  /* 0x000000ff1b1b7207 */ /* 0x000fca0006800000 */
[----:B------:R-:W-:Y:S01]  /*5b20*/  IMAD R33, R27, UR43, R26 ;  /* 0x0000002b1b217c24 */ /* 0x000fe2000f8e021a */
[----:B------:R-:W-:-:S05]  /*5b30*/  IABS R27, R56 ;  /* 0x00000038001b7213 */ /* 0x000fca0000000000 */
[----:B------:R-:W-:-:S05]  /*5b40*/  IMAD.HI.U32 R26, R27, UR7, RZ ;  /* 0x000000071b1a7c27 */ /* 0x000fca000f8e00ff */
[----:B------:R-:W-:Y:S02]  /*5b50*/  IADD3 R28, PT, PT, -R26, RZ, RZ ;  /* 0x000000ff1a1c7210 */ /* 0x000fe40007ffe1ff */
[----:B------:R-:W-:-:S03]  /*5b60*/  ISETP.NE.AND P5, PT, R35, RZ, PT ;  /* 0x000000ff2300720c */ /* 0x000fc60003fa5270 */
        /* <DEDUP_REMOVED lines=26> */
[----:B------:R-:W-:-:S05]  /*5d10*/  SEL R29, R54, R28, !P2 ;  /* 0x0000001c361d7207 */ /* 0x000fca0005000000 */
        /* <DEDUP_REMOVED lines=23> */
[----:B------:R-:W-:-:S03]  /*5e90*/  IMAD R26, R29, UR42, R26 ;  /* 0x0000002a1d1a7c24 */ /* 0x000fc6000f8e021a */
[----:B------:R-:W-:-:S05]  /*5ea0*/  SEL R27, R27, RZ, !P5 ;  /* 0x000000ff1b1b7207 */ /* 0x000fca0006800000 */
[----:B------:R-:W-:Y:S01]  /*5eb0*/  IMAD R35, R27, UR43, R26 ;  /* 0x0000002b1b237c24 */ /* 0x000fe2000f8e021a */
[----:B------:R-:W-:-:S04]  /*5ec0*/  IADD3 R26, P5, PT, R36, UR46, RZ ;  /* 0x0000002e241a7c10 */ /* 0x000fc8000ffbe0ff */
[----:B------:R-:W-:Y:S02]  /*5ed0*/  LEA.HI.X.SX32 R27, R36, UR47, 0x1, P5 ;  /* 0x0000002f241b7c11 */ /* 0x000fe4000a8f0eff */
[----:B------:R-:W-:-:S03]  /*5ee0*/  P2R R58, PR, RZ, 0x40 ;  /* 0x00000040ff3a7803 */ /* 0x000fc60000000000 */
[----:B------:R0:W5:Y:S01]  /*5ef0*/  LDG.E.U8 R36, desc[UR14][R26.64] ;  /* 0x0000000e1a247981 */ /* 0x000162000c1e1100 */
[----:B------:R-:W-:Y:S02]  /*5f00*/  ISETP.NE.AND P6, PT, R42, RZ, PT ;  /* 0x000000ff2a00720c */ /* 0x000fe40003fc5270 */
[----:B------:R-:W-:Y:S02]  /*5f10*/  SHF.R.S64 R28, RZ, 0x1e, R55 ;  /* 0x0000001eff1c7819 */ /* 0x000fe40000001037 */
[----:B------:R-:W-:Y:S02]  /*5f20*/  P2R R42, PR, RZ, 0x40 ;  /* 0x00000040ff2a7803 */ /* 0x000fe40000000000 */
[----:B------:R-:W-:-:S04]  /*5f30*/  IADD3 R28, P6, PT, R28, UR44, RZ ;  /* 0x0000002c1c1c7c10 */ /* 0x000fc8000ffde0ff */
[C---:B------:R-:W-:Y:S02]  /*5f40*/  LEA.HI.X.SX32 R29, R55.reuse, UR45, 0x2, P6 ;  /* 0x0000002d371d7c11 */ /* 0x040fe4000b0f16ff */
[----:B------:R-:W-:-:S04]  /*5f50*/  IADD3 R55, PT, PT, R55, 0x2c0, RZ ;  /* 0x000002c037377810 */ /* 0x000fc80007ffe0ff */
        /* <DEDUP_REMOVED lines=8> */
[----:B---3--:R-:W-:Y:S02]  /*5fe0*/  ISETP.NE.AND P5, PT, R46, RZ, PT ;  /* 0x000000ff2e00720c */ /* 0x008fe40003fa5270 */
[----:B------:R-:W-:Y:S02]  /*5ff0*/  LOP3.LUT R26, R55, UR55, RZ, 0x3c, !PT ;  /* 0x00000037371a7c12 */ /* 0x000fe4000f8e3cff */
[----:B------:R-:W-:Y:S02]  /*6000*/  P2R R46, PR, RZ, 0x20 ;  /* 0x00000020ff2e7803 */ /* 0x000fe40000000000 */
[----:B------:R-:W-:-:S05]  /*6010*/  ISETP.NE.AND P5, PT, R47, RZ, PT ;  /* 0x000000ff2f00720c */ /* 0x000fca0003fa5270 */
[----:B------:R-:W-:Y:S02]  /*6020*/  @P6 IADD3 R59, PT, PT, R59, 0x1, RZ ;  /* 0x000000013b3b6810 */ /* 0x000fe40007ffe0ff */
[----:B------:R-:W-:Y:S02]  /*6030*/  ISETP.GE.AND P6, PT, R26, RZ, PT ;  /* 0x000000ff1a00720c */ /* 0x000fe40003fc6270 */
[----:B------:R-:W-:Y:S02]  /*6040*/  P2R R47, PR, RZ, 0x20 ;  /* 0x00000020ff2f7803 */ /* 0x000fe40000000000 */
[----:B------:R-:W-:-:S04]  /*6050*/  ISETP.NE.AND P5, PT, R48, RZ, PT ;  /* 0x000000ff3000720c */ /* 0x000fc80003fa5270 */
[----:B------:R-:W-:Y:S02]  /*6060*/  P2R R48, PR, RZ, 0x20 ;  /* 0x00000020ff307803 */ /* 0x000fe40000000000 */
[----:B------:R-:W-:-:S03]  /*6070*/  ISETP.NE.AND P5, PT, R49, RZ, PT ;  /* 0x000000ff3100720c */ /* 0x000fc60003fa5270 */
[----:B------:R-:W-:Y:S01]  /*6080*/  @!P6 IMAD.MOV R59, RZ, RZ, -R59 ;  /* 0x000000ffff3be224 */ /* 0x000fe200078e0a3b */
[----:B------:R-:W-:Y:S02]  /*6090*/  P2R R49, PR, RZ, 0x20 ;  /* 0x00000020ff317803 */ /* 0x000fe40000000000 */
[----:B------:R-:W-:Y:S02]  /*60a0*/  ISETP.NE.AND P5, PT, R50, RZ, PT ;  /* 0x000000ff3200720c */ /* 0x000fe40003fa5270 */
[----:B------:R-:W-:Y:S02]  /*60b0*/  SEL R37, R37, R59, !P1 ;  /* 0x0000003b25257207 */ /* 0x000fe40004800000 */
[----:B------:R-:W-:Y:S02]  /*60c0*/  P2R R50, PR, RZ, 0x20 ;  /* 0x00000020ff327803 */ /* 0x000fe40000000000 */
[----:B------:R-:W-:Y:S02]  /*60d0*/  ISETP.NE.AND P5, PT, R51, RZ, PT ;  /* 0x000000ff3300720c */ /* 0x000fe40003fa5270 */
[----:B------:R-:W-:-:S02]  /*60e0*/  IADD3 R26, PT, PT, -R37, RZ, RZ ;  /* 0x000000ff251a7210 */ /* 0x000fc40007ffe1ff */
[----:B------:R-:W-:Y:S02]  /*60f0*/  P2R R51, PR, RZ, 0x20 ;  /* 0x00000020ff337803 */ /* 0x000fe40000000000 */
[----:B------:R-:W-:Y:S01]  /*6100*/  ISETP.NE.AND P5, PT, R52, RZ, PT ;  /* 0x000000ff3400720c */ /* 0x000fe20003fa5270 */
[----:B------:R-:W-:-:S03]  /*6110*/  IMAD R26, R26, UR55, R55 ;  /* 0x000000371a1a7c24 */ /* 0x000fc6000f8e0237 */
[----:B------:R-:W-:Y:S02]  /*6120*/  P2R R52, PR, RZ, 0x20 ;  /* 0x00000020ff347803 */ /* 0x000fe40000000000 */
[----:B------:R-:W-:Y:S02]  /*6130*/  ISETP.NE.AND P5, PT, R53, RZ, PT ;  /* 0x000000ff3500720c */ /* 0x000fe40003fa5270 */
[----:B------:R0:W3:Y:S02]  /*6140*/  LDG.E R53, desc[UR14][R28.64] ;  /* 0x0000000e1c357981 */ /* 0x0000e4000c1e1900 */
        /* <DEDUP_REMOVED lines=29> */
[----:B------:R-:W-:Y:S02]  /*6320*/  SEL R54, R54, RZ, P0 ;  /* 0x000000ff36367207 */ /* 0x000fe40000000000 */
[----:B------:R-:W-:Y:S01]  /*6330*/  PLOP3.LUT P0, PT, PT, PT, UP0, 0x40, 0x4 ;  /* 0x000000000004781c */ /* 0x000fe20003f0e808 */
[----:B------:R-:W-:Y:S01]  /*6340*/  IMAD R28, R29, UR57, R26 ;  /* 0x000000391d1c7c24 */ /* 0x000fe2000f8e021a */
[----:B------:R-:W-:Y:S02]  /*6350*/  SHF.R.S64 R26, RZ, 0x1e, R57 ;  /* 0x0000001eff1a7819 */ /* 0x000fe40000001039 */
[----:B------:R-:W-:Y:S02]  /*6360*/  SEL R37, R37, RZ, P4 ;  /* 0x000000ff25257207 */ /* 0x000fe40002000000 */
[----:B------:R-:W-:-:S02]  /*6370*/  SEL R29, R27, RZ, !P0 ;  /* 0x000000ff1b1d7207 */ /* 0x000fc40004000000 */
[----:B------:R-:W-:Y:S01]  /*6380*/  IADD3 R26, P0, PT, R26, UR44, RZ ;  /* 0x0000002c1a1a7c10 */ /* 0x000fe2000ff1e0ff */
[----:B------:R-:W-:-:S03]  /*6390*/  IMAD R37, R37, UR40, RZ ;  /* 0x0000002825257c24 */ /* 0x000fc6000f8e02ff */
[----:B------:R-:W-:Y:S02]  /*63a0*/  LEA.HI.X.SX32 R27, R57, UR45, 0x2, P0 ;  /* 0x0000002d391b7c11 */ /* 0x000fe400080f16ff */
[----:B------:R-:W-:Y:S01]  /*63b0*/  PLOP3.LUT P0, PT, PT, PT, UP1, 0x40, 0x4 ;  /* 0x000000000004781c */ /* 0x000fe20003f0e818 */
[----:B------:R-:W-:-:S03]  /*63c0*/  IMAD R54, R54, UR41, R37 ;  /* 0x0000002936367c24 */ /* 0x000fc6000f8e0225 */
[----:B------:R-:W-:Y:S02]  /*63d0*/  SEL R37, R28, RZ, !P0 ;  /* 0x000000ff1c257207 */ /* 0x000fe40004000000 */
[----:B------:R-:W-:Y:S01]  /*63e0*/  SHF.R.S64 R28, RZ, 0x1e, R56 ;  /* 0x0000001eff1c7819 */ /* 0x000fe20000001038 */
[----:B------:R-:W-:-:S03]  /*63f0*/  IMAD R54, R29, UR42, R54 ;  /* 0x0000002a1d367c24 */ /* 0x000fc6000f8e0236 */
[----:B------:R-:W-:-:S04]  /*6400*/  IADD3 R28, P0, PT, R28, UR44, RZ ;  /* 0x0000002c1c1c7c10 */ /* 0x000fc8000ff1e0ff */
[----:B------:R-:W-:Y:S02]  /*6410*/  LEA.HI.X.SX32 R29, R56, UR45, 0x2, P0 ;  /* 0x0000002d381d7c11 */ /* 0x000fe400080f16ff */
[----:B------:R-:W-:Y:S02]  /*6420*/  ISETP.NE.AND P0, PT, R30, RZ, PT ;  /* 0x000000ff1e00720c */ /* 0x000fe40003f05270 */
[----:B------:R-:W-:-:S04]  /*6430*/  SHF.R.S64 R30, RZ, 0x1e, R55 ;  /* 0x0000001eff1e7819 */ /* 0x000fc80000001037 */
[----:B------:R-:W-:-:S04]  /*6440*/  IADD3 R30, P1, PT, R30, UR44, RZ ;  /* 0x0000002c1e1e7c10 */ /* 0x000fc8000ff3e0ff */
[----:B------:R-:W-:Y:S02]  /*6450*/  LEA.HI.X.SX32 R31, R55, UR45, 0x2, P1 ;  /* 0x0000002d371f7c11 */ /* 0x000fe400088f16ff */
[----:B------:R-:W-:Y:S02]  /*6460*/  ISETP.NE.AND P1, PT, R32, RZ, PT ;  /* 0x000000ff2000720c */ /* 0x000fe40003f25270 */
[----:B------:R-:W-:Y:S01]  /*6470*/  IADD3 R32, P2, PT, R33, UR46, RZ ;  /* 0x0000002e21207c10 */ /* 0x000fe2000ff5e0ff */
[----:B------:R-:W-:-:S03]  /*6480*/  IMAD R37, R37, UR43, R54 ;  /* 0x0000002b25257c24 */ /* 0x000fc6000f8e0236 */
[----:B------:R-:W-:Y:S02]  /*6490*/  LEA.HI.X.SX32 R33, R33, UR47, 0x1, P2 ;  /* 0x0000002f21217c11 */ /* 0x000fe400090f0eff */
[----:B----4-:R-:W-:Y:S02]  /*64a0*/  ISETP.NE.AND P2, PT, R34, RZ, PT ;  /* 0x000000ff2200720c */ /* 0x010fe40003f45270 */
[----:B------:R-:W-:Y:S02]  /*64b0*/  IADD3 R34, P3, PT, R35, UR46, RZ ;  /* 0x0000002e23227c10 */ /* 0x000fe4000ff7e0ff */
[----:B------:R-:W-:Y:S02]  /*64c0*/  R2UR UR6, R6 ;  /* 0x00000000060672ca */ /* 0x000fe400000e0000 */
[----:B------:R-:W-:Y:S02]  /*64d0*/  R2UR UR7, R7 ;  /* 0x00000000070772ca */ /* 0x000fe400000e0000 */
[----:B------:R-:W-:-:S02]  /*64e0*/  LEA.HI.X.SX32 R35, R35, UR47, 0x1, P3 ;  /* 0x0000002f23237c11 */ /* 0x000fc400098f0eff */
[----:B-----5:R-:W-:Y:S02]  /*64f0*/  ISETP.NE.AND P3, PT, R36, RZ, PT ;  /* 0x000000ff2400720c */ /* 0x020fe40003f65270 */
[----:B------:R-:W-:-:S04]  /*6500*/  IADD3 R36, P4, PT, R37, UR46, RZ ;  /* 0x0000002e25247c10 */ /* 0x000fc8000ff9e0ff */
[----:B------:R-:W-:-:S03]  /*6510*/  LEA.HI.X.SX32 R37, R37, UR47, 0x1, P4 ;  /* 0x0000002f25257c11 */ /* 0x000fc6000a0f0eff */
[----:B------:R0:W4:Y:S04]  /*6520*/  LDG.E R27, desc[UR6][R26.64] ;  /* 0x000000061a1b7981 */ /* 0x000128000c1e1900 */
[----:B------:R-:W5:Y:S04]  /*6530*/  LDG.E.U8 R36, desc[UR6][R36.64] ;  /* 0x0000000624247981 */ /* 0x000f68000c1e1100 */
[----:B------:R-:W5:Y:S04]  /*6540*/  LDG.E.U8 R33, desc[UR6][R32.64] ;  /* 0x0000000620217981 */ /* 0x000f68000c1e1100 */
[----:B------:R1:W5:Y:S04]  /*6550*/  LDG.E R29, desc[UR6][R28.64] ;  /* 0x000000061c1d7981 */ /* 0x000368000c1e1900 */
[----:B------:R-:W5:Y:S04]  /*6560*/  LDG.E.U8 R35, desc[UR6][R34.64] ;  /* 0x0000000622237981 */ /* 0x000f68000c1e1100 */
[----:B------:R2:W5:Y:S01]  /*6570*/  LDG.E R31, desc[UR6][R30.64] ;  /* 0x000000061e1f7981 */ /* 0x000562000c1e1900 */
[----:B------:R-:W-:Y:S01]  /*6580*/  FMUL R11, R11, UR4 ;  /* 0x000000040b0b7c20 */ /* 0x000fe20008400000 */
[----:B------:R-:W-:-:S04]  /*6590*/  ISETP.NE.AND P4, PT, R40, RZ, PT ;  /* 0x000000ff2800720c */ /* 0x000fc80003f85270 */
[----:B------:R-:W-:Y:S01]  /*65a0*/  FSEL R40, R11, R8, P5 ;  /* 0x000000080b287208 */ /* 0x000fe20002800000 */
[----:B------:R-:W-:Y:S01]  /*65b0*/  FMUL R11, R10, UR4 ;  /* 0x000000040a0b7c20 */ /* 0x000fe20008400000 */
[----:B------:R-:W-:-:S04]  /*65c0*/  ISETP.NE.AND P5, PT, R52, RZ, PT ;  /* 0x000000ff3400720c */ /* 0x000fc80003fa5270 */
[----:B------:R-:W-:Y:S02]  /*65d0*/  FSEL R10, R11, R8, P5 ;  /* 0x000000080b0a7208 */ /* 0x000fe40002800000 */
[----:B------:R-:W-:Y:S01]  /*65e0*/  ISETP.NE.AND P5, PT, R51, RZ, PT ;  /* 0x000000ff3300720c */ /* 0x000fe20003fa5270 */
[----:B------:R-:W-:Y:S01]  /*65f0*/  FMUL R51, R4, UR4 ;  /* 0x0000000404337c20 */ /* 0x000fe20008400000 */
[----:B------:R-:W-:-:S04]  /*6600*/  FMUL R11, R14, UR4 ;  /* 0x000000040e0b7c20 */ /* 0x000fc80008400000 */
        /* <DEDUP_REMOVED lines=11> */
[----:B---3--:R-:W-:-:S03]  /*66c0*/  FMUL R53, R53, UR4 ;  /* 0x0000000435357c20 */ /* 0x008fc60008400000 */
[-C--:B------:R-:W-:Y:S01]  /*66d0*/  FSEL R47, R17, R8.reuse, P5 ;  /* 0x00000008112f7208 */ /* 0x080fe20002800000 */
[----:B------:R-:W-:Y:S01]  /*66e0*/  FMUL R11, R16, UR4 ;  /* 0x00000004100b7c20 */ /* 0x000fe20008400000 */
[----:B------:R-:W-:Y:S02]  /*66f0*/  ISETP.NE.AND P5, PT, R46, RZ, PT ;  /* 0x000000ff2e00720c */ /* 0x000fe40003fa5270 */
[-C--:B------:R-:W-:Y:S02]  /*6700*/  FSEL R46, R53, R8.reuse, P3 ;  /* 0x00000008352e7208 */ /* 0x080fe40001800000 */
[----:B------:R-:W-:Y:S02]  /*6710*/  FSEL R16, R11, R8, P4 ;  /* 0x000000080b107208 */ /* 0x000fe40002000000 */
[----:B------:R-:W-:-:S04]  /*6720*/  FMNMX R11, R46, -INF , !PT ;  /* 0xff8000002e0b7809 */ /* 0x000fc80007800000 */
        /* <DEDUP_REMOVED lines=8> */
[----:B------:R-:W-:Y:S01]  /*67b0*/  FMNMX R11, R4, R47, !PT ;  /* 0x0000002f040b7209 */ /* 0x000fe20007800000 */
[----:B------:R-:W-:Y:S01]  /*67c0*/  FMUL R13, R13, UR4 ;  /* 0x000000040d0d7c20 */ /* 0x000fe20008400000 */
[----:B------:R-:W-:Y:S02]  /*67d0*/  ISETP.NE.AND P4, PT, R42, RZ, PT ;  /* 0x000000ff2a00720c */ /* 0x000fe40003f85270 */
[----:B------:R-:W-:Y:S02]  /*67e0*/  FSEL R42, R15, R8, P6 ;  /* 0x000000080f2a7208 */ /* 0x000fe40003000000 */
[----:B------:R-:W-:-:S02]  /*67f0*/  ISETP.NE.AND P3, PT, R44, RZ, PT ;  /* 0x000000ff2c00720c */ /* 0x000fc40003f65270 */
[----:B------:R-:W-:Y:S01]  /*6800*/  FMNMX R15, R11, R16, !PT ;  /* 0x000000100b0f7209 */ /* 0x000fe20007800000 */
[----:B------:R-:W-:Y:S01]  /*6810*/  FMUL R11, R12, UR4 ;  /* 0x000000040c0b7c20 */ /* 0x000fe20008400000 */
[----:B0-----:R-:W-:Y:S02]  /*6820*/  FSEL R26, R13, R8, P3 ;  /* 0x000000080d1a7208 */ /* 0x001fe40001800000 */
[----:B------:R-:W-:Y:S01]  /*6830*/  FMNMX R15, R15, R42, !PT ;  /* 0x0000002a0f0f7209 */ /* 0x000fe20007800000 */
[----:B------:R-:W-:Y:S01]  /*6840*/  FMUL R9, R9, UR4 ;  /* 0x0000000409097c20 */ /* 0x000fe20008400000 */
[----:B------:R-:W-:Y:S02]  /*6850*/  ISETP.NE.AND P6, PT, R43, RZ, PT ;  /* 0x000000ff2b00720c */ /* 0x000fe40003fc5270 */
[----:B-1----:R-:W-:Y:S02]  /*6860*/  FSEL R28, R11, R8, P4 ;  /* 0x000000080b1c7208 */ /* 0x002fe40002000000 */
[----:B------:R-:W-:Y:S01]  /*6870*/  FMNMX R15, R15, R26, !PT ;  /* 0x0000001a0f0f7209 */ /* 0x000fe20007800000 */
[----:B------:R-:W-:Y:S01]  /*6880*/  FMUL R11, R20, UR4 ;  /* 0x00000004140b7c20 */ /* 0x000fe20008400000 */
[----:B--2---:R-:W-:-:S02]  /*6890*/  FSEL R30, R9, R8, P6 ;  /* 0x00000008091e7208 */ /* 0x004fc40003000000 */
        /* <DEDUP_REMOVED lines=25> */
[----:B----4-:R-:W-:Y:S01]  /*6a30*/  FMUL R27, R27, UR4 ;  /* 0x000000041b1b7c20 */ /* 0x010fe20008400000 */
[----:B-----5:R-:W-:Y:S02]  /*6a40*/  ISETP.NE.AND P3, PT, R36, RZ, PT ;  /* 0x000000ff2400720c */ /* 0x020fe40003f65270 */
[----:B------:R-:W-:Y:S01]  /*6a50*/  ISETP.NE.AND P0, PT, R33, RZ, PT ;  /* 0x000000ff2100720c */ /* 0x000fe20003f05270 */
        /* <DEDUP_REMOVED lines=47> */
[-C--:B------:R-:W-:Y:S01]  /*6d50*/  FFMA.RM R23, R23, R12.reuse, 12582913 ;  /* 0x4b40000117177423 */ /* 0x080fe2000000400c */
[-C--:B------:R-:W-:Y:S01]  /*6d60*/  FFMA.SAT R25, R46, R11.reuse, 0.5 ;  /* 0x3f0000002e197423 */ /* 0x080fe2000000200b */
[-C--:B------:R-:W-:Y:S01]  /*6d70*/  FFMA.SAT R17, R56, R11.reuse, 0.5 ;  /* 0x3f00000038117423 */ /* 0x080fe2000000200b */
[-C--:B------:R-:W-:Y:S01]  /*6d80*/  FFMA.RM R8, R15, R12.reuse, 12582913 ;  /* 0x4b4000010f087423 */ /* 0x080fe2000000400c */
[----:B------:R-:W-:Y:S01]  /*6d90*/  FADD R9, R23, -12583039 ;  /* 0xcb40007f17097421 */ /* 0x000fe20000000000 */
[-C--:B------:R-:W-:Y:S01]  /*6da0*/  FFMA.RM R25, R25, R12.reuse, 12582913 ;  /* 0x4b40000119197423 */ /* 0x080fe2000000400c */
        /* <DEDUP_REMOVED lines=8> */
[----:B------:R-:W-:Y:S01]  /*6e30*/  FADD R17, R9, -12583039 ;  /* 0xcb40007f09117421 */ /* 0x000fe20000000000 */
[----:B------:R-:W-:Y:S01]  /*6e40*/  FFMA R54, R54, 1.925963033500011079e-08, R15 ;  /* 0x32a5706036367823 */ /* 0x000fe2000000000f */
[-C--:B------:R-:W-:Y:S01]  /*6e50*/  FFMA.SAT R15, R40, R11.reuse, 0.5 ;  /* 0x3f000000280f7423 */ /* 0x080fe2000000200b */
[----:B------:R-:W-:Y:S01]  /*6e60*/  FFMA R13, R46, 1.4426950216293334961, -R13 ;  /* 0x3fb8aa3b2e0d7823 */ /* 0x000fe2000000080d */
[----:B------:R-:W-:Y:S01]  /*6e70*/  FFMA R17, R56, 1.4426950216293334961, -R17 ;  /* 0x3fb8aa3b38117823 */ /* 0x000fe20000000811 */
[-C--:B------:R-:W-:Y:S01]  /*6e80*/  FFMA.SAT R19, R4, R11.reuse, 0.5 ;  /* 0x3f00000004137423 */ /* 0x080fe2000000200b */
[-C--:B------:R-:W-:Y:S01]  /*6e90*/  FFMA.RM R18, R15, R12.reuse, 12582913 ;  /* 0x4b4000010f127423 */ /* 0x080fe2000000400c */
[----:B------:R-:W-:Y:S01]  /*6ea0*/  FFMA R46, R46, 1.925963033500011079e-08, R13 ;  /* 0x32a570602e2e7823 */ /* 0x000fe2000000000d */
[----:B------:R-:W-:Y:S01]  /*6eb0*/  FFMA R56, R56, 1.925963033500011079e-08, R17 ;  /* 0x32a5706038387823 */ /* 0x000fe20000000011 */
[----:B------:R-:W-:Y:S01]  /*6ec0*/  FADD R13, R10, -12583039 ;  /* 0xcb40007f0a0d7421 */ /* 0x000fe20000000000 */
[----:B------:R-:W-:Y:S01]  /*6ed0*/  FFMA.SAT R17, R20, R11, 0.5 ;  /* 0x3f00000014117423 */ /* 0x000fe2000000200b */
[----:B------:R-:W-:Y:S01]  /*6ee0*/  FADD R15, R18, -12583039 ;  /* 0xcb40007f120f7421 */ /* 0x000fe20000000000 */
[-C--:B------:R-:W-:Y:S01]  /*6ef0*/  FFMA.RM R19, R19, R12.reuse, 12582913 ;  /* 0x4b40000113137423 */ /* 0x080fe2000000400c */
[----:B------:R-:W-:Y:S01]  /*6f00*/  FFMA R13, R50, 1.4426950216293334961, -R13 ;  /* 0x3fb8aa3b320d7823 */ /* 0x000fe2000000080d */
[----:B------:R-:W-:Y:S01]  /*6f10*/  FFMA.RM R17, R17, R12, 12582913 ;  /* 0x4b40000111117423 */ /* 0x000fe2000000400c */
[----:B------:R-:W-:Y:S01]  /*6f20*/  FFMA R15, R40, 1.4426950216293334961, -R15 ;  /* 0x3fb8aa3b280f7823 */ /* 0x000fe2000000080f */
[----:B------:R-:W-:Y:S01]  /*6f30*/  MUFU.EX2 R27, R58 ;  /* 0x0000003a001b7308 */ /* 0x000fe20000000800 */
[----:B------:R-:W-:Y:S01]  /*6f40*/  FFMA R50, R50, 1.925963033500011079e-08, R13 ;  /* 0x32a5706032327823 */ /* 0x000fe2000000000d */
[----:B------:R-:W-:Y:S01]  /*6f50*/  FADD R13, R17, -12583039 ;  /* 0xcb40007f110d7421 */ /* 0x000fe20000000000 */
[----:B------:R-:W-:Y:S01]  /*6f60*/  FFMA R40, R40, 1.925963033500011079e-08, R15 ;  /* 0x32a5706028287823 */ /* 0x000fe2000000000f */
[----:B------:R-:W-:Y:S01]  /*6f70*/  FADD R15, R19, -12583039 ;  /* 0xcb40007f130f7421 */ /* 0x000fe20000000000 */
[----:B------:R-:W-:-:S02]  /*6f80*/  IMAD.SHL.U32 R8, R8, 0x800000, RZ ;  /* 0x0080000008087824 */ /* 0x000fc400078e00ff */
[----:B------:R-:W-:Y:S01]  /*6f90*/  FFMA R13, R20, 1.4426950216293334961, -R13 ;  /* 0x3fb8aa3b140d7823 */ /* 0x000fe2000000080d */
[-C--:B------:R-:W-:Y:S01]  /*6fa0*/  FFMA.SAT R39, R22, R11.reuse, 0.5 ;  /* 0x3f00000016277423 */ /* 0x080fe2000000200b */
[----:B------:R-:W-:Y:S01]  /*6fb0*/  FFMA R15, R4, 1.4426950216293334961, -R15 ;  /* 0x3fb8aa3b040f7823 */ /* 0x000fe2000000080f */
[----:B------:R-:W0:Y:S01]  /*6fc0*/  MUFU.EX2 R33, R46 ;  /* 0x0000002e00217308 */ /* 0x000e220000000800 */
[----:B------:R-:W-:Y:S01]  /*6fd0*/  FFMA R35, R20, 1.925963033500011079e-08, R13 ;  /* 0x32a5706014237823 */ /* 0x000fe2000000000d */
[-C--:B------:R-:W-:Y:S01]  /*6fe0*/  FFMA.SAT R13, R16, R11.reuse, 0.5 ;  /* 0x3f000000100d7423 */ /* 0x080fe2000000200b */
[----:B------:R-:W-:Y:S01]  /*6ff0*/  FFMA R20, R4, 1.925963033500011079e-08, R15 ;  /* 0x32a5706004147823 */ /* 0x000fe2000000000f */
[-C--:B------:R-:W-:Y:S01]  /*7000*/  FFMA.SAT R15, R42, R11.reuse, 0.5 ;  /* 0x3f0000002a0f7423 */ /* 0x080fe2000000200b */
[----:B------:R-:W-:Y:S01]  /*7010*/  SHF.L.U32 R4, R25, 0x17, RZ ;  /* 0x0000001719047819 */ /* 0x000fe200000006ff */
[-C--:B------:R-:W-:Y:S01]  /*7020*/  FFMA.RM R13, R13, R12.reuse, 12582913 ;  /* 0x4b4000010d0d7423 */ /* 0x080fe2000000400c */
[----:B------:R-:W-:Y:S01]  /*7030*/  FFMA.SAT R25, R28, R11, 0.5 ;  /* 0x3f0000001c197423 */ /* 0x000fe2000000200b */
[-C--:B------:R-:W-:Y:S01]  /*7040*/  FFMA.RM R15, R15, R12.reuse, 12582913 ;  /* 0x4b4000010f0f7423 */ /* 0x080fe2000000400c */
[----:B------:R-:W1:Y:S01]  /*7050*/  MUFU.EX2 R37, R50 ;  /* 0x0000003200257308 */ /* 0x000e620000000800 */
[----:B------:R-:W-:Y:S01]  /*7060*/  FADD R21, R13, -12583039 ;  /* 0xcb40007f0d157421 */ /* 0x000fe20000000000 */
[----:B------:R-:W-:Y:S01]  /*7070*/  FFMA.RM R25, R25, R12, 12582913 ;  /* 0x4b40000119197423 */ /* 0x000fe2000000400c */
[----:B------:R-:W-:Y:S01]  /*7080*/  FADD R29, R15, -12583039 ;  /* 0xcb40007f0f1d7421 */ /* 0x000fe20000000000 */
[----:B------:R-:W-:-:S02]  /*7090*/  IMAD.SHL.U32 R10, R10, 0x800000, RZ ;  /* 0x008000000a0a7824 */ /* 0x000fc400078e00ff */
[----:B------:R-:W-:Y:S01]  /*70a0*/  FFMA R21, R16, 1.4426950216293334961, -R21 ;  /* 0x3fb8aa3b10157823 */ /* 0x000fe20000000815 */
[----:B------:R-:W-:Y:S01]  /*70b0*/  SHF.L.U32 R19, R19, 0x17, RZ ;  /* 0x0000001713137819 */ /* 0x000fe200000006ff */
[----:B------:R-:W-:Y:S01]  /*70c0*/  FFMA R29, R42, 1.4426950216293334961, -R29 ;  /* 0x3fb8aa3b2a1d7823 */ /* 0x000fe2000000081d */
[----:B0-----:R-:W-:Y:S01]  /*70d0*/  FMUL R4, R4, R33 ;  /* 0x0000002104047220 */ /* 0x001fe20000400000 */
[----:B------:R-:W-:Y:S01]  /*70e0*/  FFMA R21, R16, 1.925963033500011079e-08, R21 ;  /* 0x32a5706010157823 */ /* 0x000fe20000000015 */
[----:B------:R-:W-:Y:S02]  /*70f0*/  IMAD.SHL.U32 R16, R23, 0x800000, RZ ;  /* 0x0080000017107824 */ /* 0x000fe400078e00ff */
[----:B------:R-:W-:Y:S01]  /*7100*/  FFMA R31, R42, 1.925963033500011079e-08, R29 ;  /* 0x32a570602a1f7823 */ /* 0x000fe2000000001d */
[----:B------:R-:W-:Y:S01]  /*7110*/  FFMA.SAT R29, R26, R11, 0.5 ;  /* 0x3f0000001a1d7423 */ /* 0x000fe2000000200b */
[----:B------:R-:W-:Y:S01]  /*7120*/  FADD R33, R25, -12583039 ;  /* 0xcb40007f19217421 */ /* 0x000fe20000000000 */
[----:B------:R-:W-:Y:S01]  /*7130*/  FMUL R16, R16, R27 ;  /* 0x0000001b10107220 */ /* 0x000fe20000400000 */
[----:B------:R-:W0:Y:S01]  /*7140*/  MUFU.EX2 R20, R20 ;  /* 0x0000001400147308 */ /* 0x000e220000000800 */
[-C--:B------:R-:W-:Y:S01]  /*7150*/  FFMA.RM R23, R29, R12.reuse, 12582913 ;  /* 0x4b4000011d177423 */ /* 0x080fe2000000400c */
[----:B------:R-:W-:Y:S01]  /*7160*/  FFMA R33, R28, 1.4426950216293334961, -R33 ;  /* 0x3fb8aa3b1c217823 */ /* 0x000fe20000000821 */
[----:B-1----:R-:W-:Y:S01]  /*7170*/  FMUL R10, R10, R37 ;  /* 0x000000250a0a7220 */ /* 0x002fe20000400000 */
[----:B------:R-:W-:Y:S01]  /*7180*/  SHF.L.U32 R15, R15, 0x17, RZ ;  /* 0x000000170f0f7819 */ /* 0x000fe200000006ff */
[----:B------:R-:W-:Y:S01]  /*7190*/  FADD R27, R23, -12583039 ;  /* 0xcb40007f171b7421 */ /* 0x000fe20000000000 */
[----:B------:R-:W-:Y:S01]  /*71a0*/  FFMA R28, R28, 1.925963033500011079e-08, R33 ;  /* 0x32a570601c1c7823 */ /* 0x000fe20000000021 */
[-C--:B------:R-:W-:Y:S01]  /*71b0*/  FFMA.SAT R33, R30, R11.reuse, 0.5 ;  /* 0x3f0000001e217423 */ /* 0x080fe2000000200b */
[----:B------:R-:W1:Y:S01]  /*71c0*/  MUFU.EX2 R21, R21 ;  /* 0x0000001500157308 */ /* 0x000e620000000800 */
[----:B------:R-:W-:Y:S01]  /*71d0*/  FFMA R27, R26, 1.4426950216293334961, -R27 ;  /* 0x3fb8aa3b1a1b7823 */ /* 0x000fe2000000081b */
[----:B------:R-:W-:Y:S01]  /*71e0*/  FFMA.SAT R43, R44, R11, 0.5 ;  /* 0x3f0000002c2b7423 */ /* 0x000fe2000000200b */
[----:B------:R-:W-:Y:S01]  /*71f0*/  IMAD.SHL.U32 R18, R18, 0x800000, RZ ;  /* 0x0080000012127824 */ /* 0x000fe200078e00ff */
[----:B------:R-:W-:Y:S01]  /*7200*/  SHF.L.U32 R9, R9, 0x17, RZ ;  /* 0x0000001709097819 */ /* 0x000fe200000006ff */
[----:B------:R-:W-:Y:S01]  /*7210*/  FFMA R29, R26, 1.925963033500011079e-08, R27 ;  /* 0x32a570601a1d7823 */ /* 0x000fe2000000001b */
[----:B------:R-:W-:Y:S01]  /*7220*/  FFMA.RM R26, R33, R12, 12582913 ;  /* 0x4b400001211a7423 */ /* 0x000fe2000000400c */
[----:B------:R-:W-:Y:S01]  /*7230*/  SHF.L.U32 R17, R17, 0x17, RZ ;  /* 0x0000001711117819 */ /* 0x000fe200000006ff */
[----:B------:R-:W2:Y:S01]  /*7240*/  MUFU.EX2 R27, R54 ;  /* 0x00000036001b7308 */ /* 0x000ea20000000800 */
[----:B0-----:R-:W-:Y:S01]  /*7250*/  FMUL R19, R19, R20 ;  /* 0x0000001413137220 */ /* 0x001fe20000400000 */
[----:B------:R-:W-:-:S06]  /*7260*/  IMAD.SHL.U32 R20, R13, 0x800000, RZ ;  /* 0x008000000d147824 */ /* 0x000fcc00078e00ff */
[----:B------:R-:W0:Y:S01]  /*7270*/  MUFU.EX2 R42, R35 ;  /* 0x00000023002a7308 */ /* 0x000e220000000800 */
[----:B-1----:R-:W-:-:S07]  /*7280*/  FMUL R20, R20, R21 ;  /* 0x0000001514147220 */ /* 0x002fce0000400000 */
[----:B------:R-:W-:Y:S01]  /*7290*/  MUFU.EX2 R29, R29 ;  /* 0x0000001d001d7308 */ /* 0x000fe20000000800 */
[----:B--2---:R-:W-:Y:S01]  /*72a0*/  FMUL R8, R8, R27 ;  /* 0x0000001b08087220 */ /* 0x004fe20000400000 */
[C---:B------:R-:W-:Y:S01]  /*72b0*/  FADD R27, R26.reuse, -12583039 ;  /* 0xcb40007f1a1b7421 */ /* 0x040fe20000000000 */
[----:B------:R-:W-:-:S03]  /*72c0*/  IMAD.SHL.U32 R26, R26, 0x800000, RZ ;  /* 0x008000001a1a7824 */ /* 0x000fc600078e00ff */
[C---:B------:R-:W-:Y:S02]  /*72d0*/  FFMA R27, R30.reuse, 1.4426950216293334961, -R27 ;  /* 0x3fb8aa3b1e1b7823 */ /* 0x040fe4000000081b */
[----:B------:R-:W1:Y:S01]  /*72e0*/  MUFU.EX2 R56, R56 ;  /* 0x0000003800387308 */ /* 0x000e620000000800 */
[----:B0-----:R-:W-:Y:S01]  /*72f0*/  FMUL R17, R17, R42 ;  /* 0x0000002a11117220 */ /* 0x001fe20000400000 */
[----:B------:R-:W-:Y:S01]  /*7300*/  FFMA R30, R30, 1.925963033500011079e-08, R27 ;  /* 0x32a570601e1e7823 */ /* 0x000fe2000000001b */
[----:B------:R-:W-:-:S04]  /*7310*/  FFMA.SAT R27, R32, R11, 0.5 ;  /* 0x3f000000201b7423 */ /* 0x000fc8000000200b */
[----:B------:R-:W-:Y:S01]  /*7320*/  FFMA.RM R27, R27, R12, 12582913 ;  /* 0x4b4000011b1b7423 */ /* 0x000fe2000000400c */
[----:B------:R-:W-:Y:S03]  /*7330*/  MUFU.EX2 R28, R28 ;  /* 0x0000001c001c7308 */ /* 0x000fe60000000800 */
[----:B------:R-:W-:-:S04]  /*7340*/  FADD R33, R27, -12583039 ;  /* 0xcb40007f1b217421 */ /* 0x000fc80000000000 */
[----:B------:R-:W-:Y:S01]  /*7350*/  FFMA R33, R32, 1.4426950216293334961, -R33 ;  /* 0x3fb8aa3b20217823 */ /* 0x000fe20000000821 */
[----:B-1----:R-:W-:-:S03]  /*7360*/  FMUL R9, R9, R56 ;  /* 0x0000003809097220 */ /* 0x002fc60000400000 */
[----:B------:R-:W-:Y:S01]  /*7370*/  FFMA R33, R32, 1.925963033500011079e-08, R33 ;  /* 0x32a5706020217823 */ /* 0x000fe20000000021 */
[----:B------:R-:W-:-:S04]  /*7380*/  FFMA.RM R32, R39, R12, 12582913 ;  /* 0x4b40000127207423 */ /* 0x000fc8000000400c */
[C---:B------:R-:W-:Y:S01]  /*7390*/  FADD R37, R32.reuse, -12583039 ;  /* 0xcb40007f20257421 */ /* 0x040fe20000000000 */
[----:B------:R-:W-:Y:S01]  /*73a0*/  MUFU.EX2 R33, R33 ;  /* 0x0000002100217308 */ /* 0x000fe20000000800 */
[----:B------:R-:W-:Y:S02]  /*73b0*/  IMAD.SHL.U32 R32, R32, 0x800000, RZ ;  /* 0x0080000020207824 */ /* 0x000fe400078e00ff */
[----:B------:R-:W-:-:S04]  /*73c0*/  FFMA R37, R22, 1.4426950216293334961, -R37 ;  /* 0x3fb8aa3b16257823 */ /* 0x000fc80000000825 */
[----:B------:R-:W-:Y:S01]  /*73d0*/  FFMA R39, R22, 1.925963033500011079e-08, R37 ;  /* 0x32a5706016277823 */ /* 0x000fe20000000025 */
[----:B------:R-:W-:Y:S01]  /*73e0*/  FFMA.SAT R37, R34, R11, 0.5 ;  /* 0x3f00000022257423 */ /* 0x000fe2000000200b */
[----:B------:R-:W0:Y:S03]  /*73f0*/  MUFU.EX2 R22, R31 ;  /* 0x0000001f00167308 */ /* 0x000e260000000800 */
[----:B------:R-:W-:-:S04]  /*7400*/  FFMA.RM R35, R37, R12, 12582913 ;  /* 0x4b40000125237423 */ /* 0x000fc8000000400c */
[----:B------:R-:W-:Y:S01]  /*7410*/  FADD R41, R35, -12583039 ;  /* 0xcb40007f23297421 */ /* 0x000fe20000000000 */
[----:B------:R-:W1:Y:S03]  /*7420*/  MUFU.EX2 R37, R40 ;  /* 0x0000002800257308 */ /* 0x000e660000000800 */
[----:B------:R-:W-:-:S04]  /*7430*/  FFMA R41, R34, 1.4426950216293334961, -R41 ;  /* 0x3fb8aa3b22297823 */ /* 0x000fc80000000829 */
[----:B------:R-:W-:Y:S01]  /*7440*/  FFMA R41, R34, 1.925963033500011079e-08, R41 ;  /* 0x32a5706022297823 */ /* 0x000fe20000000029 */
[----:B------:R-:W-:Y:S01]  /*7450*/  FFMA.RM R34, R43, R12, 12582913 ;  /* 0x4b4000012b227423 */ /* 0x000fe2000000400c */
[----:B0-----:R-:W-:Y:S01]  /*7460*/  FMUL R21, R15, R22 ;  /* 0x000000160f157220 */ /* 0x001fe20000400000 */
[----:B------:R-:W-:Y:S01]  /*7470*/  FFMA.SAT R15, R38, R11, 0.5 ;  /* 0x3f000000260f7423 */ /* 0x000fe2000000200b */
[----:B------:R-:W-:Y:S01]  /*7480*/  IMAD.SHL.U32 R22, R23, 0x800000, RZ ;  /* 0x0080000017167824 */ /* 0x000fe200078e00ff */
[----:B------:R-:W-:Y:S02]  /*7490*/  MUFU.EX2 R39, R39 ;  /* 0x0000002700277308 */ /* 0x000fe40000000800 */
[----:B------:R-:W-:Y:S01]  /*74a0*/  FFMA.RM R15, R15, R12, 12582913 ;  /* 0x4b4000010f0f7423 */ /* 0x000fe2000000400c */
[----:B------:R-:W-:Y:S01]  /*74b0*/  FMUL R22, R22, R29 ;  /* 0x0000001d16167220 */ /* 0x000fe20000400000 */
[----:B------:R-:W-:Y:S01]  /*74c0*/  FFMA.SAT R29, R14, R11, 0.5 ;  /* 0x3f0000000e1d7423 */ /* 0x000fe2000000200b */
[----:B-1----:R-:W-:Y:S01]  /*74d0*/  FMUL R18, R18, R37 ;  /* 0x0000002512127220 */ /* 0x002fe20000400000 */
[C---:B------:R-:W-:Y:S01]  /*74e0*/  FADD R31, R15.reuse, -12583039 ;  /* 0xcb40007f0f1f7421 */ /* 0x040fe20000000000 */
[----:B------:R-:W-:Y:S01]  /*74f0*/  FADD R37, R34, -12583039 ;  /* 0xcb40007f22257421 */ /* 0x000fe20000000000 */
[----:B------:R-:W-:Y:S01]  /*7500*/  MUFU.EX2 R41, R41 ;  /* 0x0000002900297308 */ /* 0x000fe20000000800 */
[----:B------:R-:W-:Y:S01]  /*7510*/  SHF.L.U32 R15, R15, 0x17, RZ ;  /* 0x000000170f0f7819 */ /* 0x000fe200000006ff */
[----:B------:R-:W-:Y:S01]  /*7520*/  FFMA R31, R38, 1.4426950216293334961, -R31 ;  /* 0x3fb8aa3b261f7823 */ /* 0x000fe2000000081f */
[----:B------:R-:W-:-:S03]  /*7530*/  FFMA R37, R44, 1.4426950216293334961, -R37 ;  /* 0x3fb8aa3b2c257823 */ /* 0x000fc60000000825 */
[----:B------:R-:W-:Y:S01]  /*7540*/  FFMA R38, R38, 1.925963033500011079e-08, R31 ;  /* 0x32a5706026267823 */ /* 0x000fe2000000001f */
[-C--:B------:R-:W-:Y:S01]  /*7550*/  FFMA.SAT R31, R36, R11.reuse, 0.5 ;  /* 0x3f000000241f7423 */ /* 0x080fe2000000200b */
[----:B------:R-:W-:Y:S01]  /*7560*/  FFMA R44, R44, 1.925963033500011079e-08, R37 ;  /* 0x32a570602c2c7823 */ /* 0x000fe20000000025 */
[----:B------:R-:W-:Y:S02]  /*7570*/  FFMA.SAT R37, R48, R11, 0.5 ;  /* 0x3f00000030257423 */ /* 0x000fe4000000200b */
[-C--:B------:R-:W-:Y:S01]  /*7580*/  FFMA.RM R31, R31, R12.reuse, 12582913 ;  /* 0x4b4000011f1f7423 */ /* 0x080fe2000000400c */
[----:B------:R-:W-:Y:S01]  /*7590*/  MUFU.EX2 R38, R38 ;  /* 0x0000002600267308 */ /* 0x000fe20000000800 */
[----:B------:R-:W-:Y:S02]  /*75a0*/  FFMA.RM R37, R37, R12, 12582913 ;  /* 0x4b40000125257423 */ /* 0x000fe4000000400c */
[----:B------:R-:W-:Y:S02]  /*75b0*/  FADD R23, R31, -12583039 ;  /* 0xcb40007f1f177421 */ /* 0x000fe40000000000 */
[C---:B------:R-:W-:Y:S01]  /*75c0*/  FADD R43, R37.reuse, -12583039 ;  /* 0xcb40007f252b7421 */ /* 0x040fe20000000000 */
[----:B------:R-:W-:Y:S01]  /*75d0*/  SHF.L.U32 R37, R37, 0x17, RZ ;  /* 0x0000001725257819 */ /* 0x000fe200000006ff */
[----:B------:R-:W-:Y:S01]  /*75e0*/  FFMA R23, R36, 1.4426950216293334961, -R23 ;  /* 0x3fb8aa3b24177823 */ /* 0x000fe20000000817 */
[----:B------:R-:W-:Y:S01]  /*75f0*/  MUFU.EX2 R44, R44 ;  /* 0x0000002c002c7308 */ /* 0x000fe20000000800 */
[----:B------:R-:W-:-:S02]  /*7600*/  FFMA R43, R48, 1.4426950216293334961, -R43 ;  /* 0x3fb8aa3b302b7823 */ /* 0x000fc4000000082b */
[----:B------:R-:W-:Y:S01]  /*7610*/  FFMA R36, R36, 1.925963033500011079e-08, R23 ;  /* 0x32a5706024247823 */ /* 0x000fe20000000017 */
[-C--:B------:R-:W-:Y:S01]  /*7620*/  FFMA.SAT R23, R24, R11.reuse, 0.5 ;  /* 0x3f00000018177423 */ /* 0x080fe2000000200b */
[----:B------:R-:W-:Y:S01]  /*7630*/  FFMA R48, R48, 1.925963033500011079e-08, R43 ;  /* 0x32a5706030307823 */ /* 0x000fe2000000002b */
[----:B------:R-:W-:Y:S02]  /*7640*/  FFMA.SAT R43, R52, R11, 0.5 ;  /* 0x3f000000342b7423 */ /* 0x000fe4000000200b */
[-C--:B------:R-:W-:Y:S02]  /*7650*/  FFMA.RM R11, R23, R12.reuse, 12582913 ;  /* 0x4b400001170b7423 */ /* 0x080fe4000000400c */
[-C--:B------:R-:W-:Y:S01]  /*7660*/  FFMA.RM R13, R43, R12.reuse, 12582913 ;  /* 0x4b4000012b0d7423 */ /* 0x080fe2000000400c */
[----:B------:R-:W-:Y:S01]  /*7670*/  FFMA.RM R12, R29, R12, 12582913 ;  /* 0x4b4000011d0c7423 */ /* 0x000fe2000000400c */
[----:B------:R-:W-:Y:S01]  /*7680*/  FADD R23, R11, -12583039 ;  /* 0xcb40007f0b177421 */ /* 0x000fe20000000000 */
[----:B------:R-:W-:Y:S01]  /*7690*/  MUFU.EX2 R29, R30 ;  /* 0x0000001e001d7308 */ /* 0x000fe20000000800 */
[C---:B------:R-:W-:Y:S01]  /*76a0*/  FADD R43, R13.reuse, -12583039 ;  /* 0xcb40007f0d2b7421 */ /* 0x040fe20000000000 */
[----:B------:R-:W-:-:S02]  /*76b0*/  IMAD.SHL.U32 R13, R13, 0x800000, RZ ;  /* 0x008000000d0d7824 */ /* 0x000fc400078e00ff */
[----:B------:R-:W-:Y:S01]  /*76c0*/  FFMA R23, R24, 1.4426950216293334961, -R23 ;  /* 0x3fb8aa3b18177823 */ /* 0x000fe20000000817 */
[----:B------:R-:W-:-:S03]  /*76d0*/  FFMA R43, R52, 1.4426950216293334961, -R43 ;  /* 0x3fb8aa3b342b7823 */ /* 0x000fc6000000082b */
[----:B------:R-:W-:Y:S01]  /*76e0*/  FFMA R40, R24, 1.925963033500011079e-08, R23 ;  /* 0x32a5706018287823 */ /* 0x000fe20000000017 */
[----:B------:R-:W-:Y:S01]  /*76f0*/  FADD R23, RZ, R16 ;  /* 0x00000010ff177221 */ /* 0x000fe20000000000 */
[----:B------:R-:W-:Y:S01]  /*7700*/  FFMA R52, R52, 1.925963033500011079e-08, R43 ;  /* 0x32a5706034347823 */ /* 0x000fe2000000002b */
[----:B------:R-:W-:Y:S02]  /*7710*/  MUFU.EX2 R48, R48 ;  /* 0x0000003000307308 */ /* 0x000fe40000000800 */
[----:B------:R-:W-:-:S04]  /*7720*/  FADD R23, R23, R4 ;  /* 0x0000000417177221 */ /* 0x000fc80000000000 */
[----:B------:R-:W-:Y:S02]  /*7730*/  FADD R24, R23, R8 ;  /* 0x0000000817187221 */ /* 0x000fe40000000000 */
[----:B------:R-:W0:Y:S02]  /*7740*/  MUFU.EX2 R52, R52 ;  /* 0x0000003400347308 */ /* 0x000e240000000800 */
[----:B------:R-:W-:-:S04]  /*7750*/  FADD R23, R24, R9 ;  /* 0x0000000918177221 */ /* 0x000fc80000000000 */
[----:B------:R-:W-:Y:S01]  /*7760*/  FADD R24, R23, R10 ;  /* 0x0000000a17187221 */ /* 0x000fe20000000000 */
[----:B------:R-:W-:Y:S01]  /*7770*/  SHF.L.U32 R23, R25, 0x17, RZ ;  /* 0x0000001719177819 */ /* 0x000fe200000006ff */
[----:B------:R-:W-:Y:S02]  /*7780*/  MUFU.EX2 R40, R40 ;  /* 0x0000002800287308 */ /* 0x000fe40000000800 */
[----:B------:R-:W-:Y:S02]  /*7790*/  FADD R25, R24, R17 ;  /* 0x0000001118197221 */ /* 0x000fe40000000000 */
[----:B------:R-:W-:Y:S01]  /*77a0*/  FMUL R23, R23, R28 ;  /* 0x0000001c17177220 */ /* 0x000fe20000400000 */
[----:B------:R-:W-:Y:S01]  /*77b0*/  SHF.L.U32 R28, R27, 0x17, RZ ;  /* 0x000000171b1c7819 */ /* 0x000fe200000006ff */
[----:B------:R-:W-:Y:S01]  /*77c0*/  FADD R24, R25, R18 ;  /* 0x0000001219187221 */ /* 0x000fe20000000000 */
[----:B0-----:R-:W-:-:S03]  /*77d0*/  FMUL R30, R13, R52 ;  /* 0x000000340d1e7220 */ /* 0x001fc60000400000 */
[----:B------:R-:W-:Y:S01]  /*77e0*/  FADD R25, R24, R19 ;  /* 0x0000001318197221 */ /* 0x000fe20000000000 */
[----:B------:R-:W-:-:S03]  /*77f0*/  FMUL R24, R26, R29 ;  /* 0x0000001d1a187220 */ /* 0x000fc60000400000 */
[----:B------:R-:W-:Y:S01]  /*7800*/  FADD R26, R25, R20 ;  /* 0x00000014191a7221 */ /* 0x000fe20000000000 */
[----:B------:R-:W-:Y:S01]  /*7810*/  FMUL R25, R28, R33 ;  /* 0x000000211c197220 */ /* 0x000fe20000400000 */
[----:B------:R-:W-:Y:S02]  /*7820*/  IMAD.SHL.U32 R33, R34, 0x800000, RZ ;  /* 0x0080000022217824 */ /* 0x000fe400078e00ff */
[----:B------:R-:W-:Y:S01]  /*7830*/  FADD R27, R26, R21 ;  /* 0x000000151a1b7221 */ /* 0x000fe20000000000 */
[----:B------:R-:W-:-:S03]  /*7840*/  IMAD.SHL.U32 R34, R12, 0x800000, RZ ;  /* 0x008000000c227824 */ /* 0x000fc600078e00ff */
[----:B------:R-:W-:-:S04]  /*7850*/  FADD R26, R27, R22 ;  /* 0x000000161b1a7221 */ /* 0x000fc80000000000 */
[----:B------:R-:W-:Y:S01]  /*7860*/  FADD R27, R26, R23 ;  /* 0x000000171a1b7221 */ /* 0x000fe20000000000 */
[----:B------:R-:W-:Y:S02]  /*7870*/  SHF.L.U32 R26, R35, 0x17, RZ ;  /* 0x00000017231a7819 */ /* 0x000fe400000006ff */
[----:B------:R-:W0:Y:S01]  /*7880*/  MUFU.EX2 R35, R36 ;  /* 0x0000002400237308 */ /* 0x000e220000000800 */
[----:B------:R-:W-:Y:S01]  /*7890*/  FADD R28, R27, R24 ;  /* 0x000000181b1c7221 */ /* 0x000fe20000000000 */
[----:B------:R-:W-:Y:S01]  /*78a0*/  FMUL R27, R32, R39 ;  /* 0x00000027201b7220 */ /* 0x000fe20000400000 */
[----:B------:R-:W-:Y:S01]  /*78b0*/  FADD R39, R12, -12583039 ;  /* 0xcb40007f0c277421 */ /* 0x000fe20000000000 */
[----:B------:R-:W-:Y:S01]  /*78c0*/  FMUL R26, R26, R41 ;  /* 0x000000291a1a7220 */ /* 0x000fe20000400000 */
[----:B------:R-:W-:Y:S01]  /*78d0*/  FADD R28, R28, R25 ;  /* 0x000000191c1c7221 */ /* 0x000fe20000000000 */
[----:B------:R-:W-:Y:S02]  /*78e0*/  IMAD.SHL.U32 R32, R31, 0x800000, RZ ;  /* 0x008000001f207824 */ /* 0x000fe400078e00ff */
[----:B------:R-:W-:Y:S01]  /*78f0*/  FFMA R39, R14, 1.4426950216293334961, -R39 ;  /* 0x3fb8aa3b0e277823 */ /* 0x000fe20000000827 */
[----:B------:R-:W-:Y:S01]  /*7900*/  FMUL R31, R15, R38 ;  /* 0x000000260f1f7220 */ /* 0x000fe20000400000 */
[----:B------:R-:W-:Y:S01]  /*7910*/  FADD R29, R28, R27 ;  /* 0x0000001b1c1d7221 */ /* 0x000fe20000000000 */
[----:B------:R-:W-:Y:S01]  /*7920*/  FMUL R28, R33, R44 ;  /* 0x0000002c211c7220 */ /* 0x000fe20000400000 */
[----:B------:R-:W-:-:S02]  /*7930*/  FFMA R39, R14, 1.925963033500011079e-08, R39 ;  /* 0x32a570600e277823 */ /* 0x000fc40000000027 */
[----:B------:R-:W-:Y:S01]  /*7940*/  FADD R33, R29, R26 ;  /* 0x0000001a1d217221 */ /* 0x000fe20000000000 */
[----:B------:R-:W-:-:S03]  /*7950*/  FMUL R29, R37, R48 ;  /* 0x00000030251d7220 */ /* 0x000fc60000400000 */
[----:B------:R-:W-:Y:S01]  /*7960*/  FADD R14, R33, R28 ;  /* 0x0000001c210e7221 */ /* 0x000fe20000000000 */
[----:B------:R-:W1:Y:S01]  /*7970*/  MUFU.EX2 R39, R39 ;  /* 0x0000002700277308 */ /* 0x000e620000000800 */
[----:B------:R-:W-:Y:S01]  /*7980*/  SHF.L.U32 R33, R11, 0x17, RZ ;  /* 0x000000170b217819 */ /* 0x000fe200000006ff */
[----:B0-----:R-:W-:Y:S01]  /*7990*/  FMUL R32, R32, R35 ;  /* 0x0000002320207220 */ /* 0x001fe20000400000 */
[----:B------:R-:W-:-:S03]  /*79a0*/  FADD R13, R14, R29 ;  /* 0x0000001d0e0d7221 */ /* 0x000fc60000000000 */
[----:B------:R-:W-:Y:S01]  /*79b0*/  FMUL R33, R33, R40 ;  /* 0x0000002821217220 */ /* 0x000fe20000400000 */
[----:B------:R-:W-:-:S04]  /*79c0*/  FADD R14, R13, R30 ;  /* 0x0000001e0d0e7221 */ /* 0x000fc80000000000 */
[----:B------:R-:W-:-:S04]  /*79d0*/  FADD R11, R14, R31 ;  /* 0x0000001f0e0b7221 */ /* 0x000fc80000000000 */
[----:B------:R-:W-:Y:S01]  /*79e0*/  FADD R12, R11, R32 ;  /* 0x000000200b0c7221 */ /* 0x000fe20000000000 */
[----:B-1----:R-:W-:-:S03]  /*79f0*/  FMUL R34, R34, R39 ;  /* 0x0000002722227220 */ /* 0x002fc60000400000 */
        /* <DEDUP_REMOVED lines=11> */
.L_x_2739:
        /* <DEDUP_REMOVED lines=12> */
[----:B0-----:R-:W-:Y:S05]  /*7b70*/  CALL.REL.NOINC `($__internal_29_$__cuda_sm3x_div_rn_noftz_f32_slowpath) ;  /* 0x0000002800d47944 */ /* 0x001fea0003c00000 */
[----:B------:R-:W-:-:S07]  /*7b80*/  IMAD.MOV.U32 R14, RZ, RZ, R16 ;  /* 0x000000ffff0e7224 */ /* 0x000fce00078e0010 */
.L_x_2682:
[----:B------:R-:W-:Y:S05]  /*7b90*/  BSYNC.RECONVERGENT B3 ;  /* 0x0000000000037941 */ /* 0x000fea0003800200 */
.L_x_2681:
        /* <DEDUP_REMOVED lines=12> */
[----:B0-----:R-:W-:Y:S05]  /*7c60*/  CALL.REL.NOINC `($__internal_29_$__cuda_sm3x_div_rn_noftz_f32_slowpath) ;  /* 0x0000002800987944 */ /* 0x001fea0003c00000 */
[----:B------:R-:W-:-:S07]  /*7c70*/  MOV R15, R16 ;  /* 0x00000010000f7202 */ /* 0x000fce0000000f00 */
.L_x_2684:
[----:B------:R-:W-:Y:S05]  /*7c80*/  BSYNC.RECONVERGENT B3 ;  /* 0x0000000000037941 */ /* 0x000fea0003800200 */
.L_x_2683:
        /* <DEDUP_REMOVED lines=12> */
[----:B0-----:R-:W-:Y:S05]  /*7d50*/  CALL.REL.NOINC `($__internal_29_$__cuda_sm3x_div_rn_noftz_f32_slowpath) ;  /* 0x00000028005c7944 */ /* 0x001fea0003c00000 */
[----:B------:R-:W-:-:S07]  /*7d60*/  IMAD.MOV.U32 R4, RZ, RZ, R16 ;  /* 0x000000ffff047224 */ /* 0x000fce00078e0010 */
.L_x_2686:
[----:B------:R-:W-:Y:S05]  /*7d70*/  BSYNC.RECONVERGENT B3 ;  /* 0x0000000000037941 */ /* 0x000fea0003800200 */
.L_x_2685:
        /* <DEDUP_REMOVED lines=14> */
.L_x_2688:
[----:B------:R-:W-:Y:S05]  /*7e60*/  BSYNC.RECONVERGENT B3 ;  /* 0x0000000000037941 */ /* 0x000fea0003800200 */
.L_x_2687:
        /* <DEDUP_REMOVED lines=14> */
.L_x_2690:
[----:B------:R-:W-:Y:S05]  /*7f50*/  BSYNC.RECONVERGENT B3 ;  /* 0x0000000000037941 */ /* 0x000fea0003800200 */
.L_x_2689:
        /* <DEDUP_REMOVED lines=14> */
.L_x_2692:
[----:B------:R-:W-:Y:S05]  /*8040*/  BSYNC.RECONVERGENT B3 ;  /* 0x0000000000037941 */ /* 0x000fea0003800200 */
.L_x_2691:
        /* <DEDUP_REMOVED lines=14> */
.L_x_2694:
[----:B------:R-:W-:Y:S05]  /*8130*/  BSYNC.RECONVERGENT B3 ;  /* 0x0000000000037941 */ /* 0x000fea0003800200 */
.L_x_2693:
        /* <DEDUP_REMOVED lines=14> */
.L_x_2696:
[----:B------:R-:W-:Y:S05]  /*8220*/  BSYNC.RECONVERGENT B3 ;  /* 0x0000000000037941 */ /* 0x000fea0003800200 */
.L_x_2695:
        /* <DEDUP_REMOVED lines=14> */
.L_x_2698:
[----:B------:R-:W-:Y:S05]  /*8310*/  BSYNC.RECONVERGENT B3 ;  /* 0x0000000000037941 */ /* 0x000fea0003800200 */
.L_x_2697:
        /* <DEDUP_REMOVED lines=14> */
.L_x_2700:
[----:B------:R-:W-:Y:S05]  /*8400*/  BSYNC.RECONVERGENT B3 ;  /* 0x0000000000037941 */ /* 0x000fea0003800200 */
.L_x_2699:
        /* <DEDUP_REMOVED lines=14> */
.L_x_2702:
[----:B------:R-:W-:Y:S05]  /*84f0*/  BSYNC.RECONVERGENT B3 ;  /* 0x0000000000037941 */ /* 0x000fea0003800200 */
.L_x_2701:
        /* <DEDUP_REMOVED lines=14> */
.L_x_2704:
[----:B------:R-:W-:Y:S05]  /*85e0*/  BSYNC.RECONVERGENT B3 ;  /* 0x0000000000037941 */ /* 0x000fea0003800200 */
.L_x_2703:
        /* <DEDUP_REMOVED lines=14> */
.L_x_2706:
[----:B------:R-:W-:Y:S05]  /*86d0*/  BSYNC.RECONVERGENT B3 ;  /* 0x0000000000037941 */ /* 0x000fea0003800200 */
.L_x_2705:
        /* <DEDUP_REMOVED lines=14> */
.L_x_2708:
[----:B------:R-:W-:Y:S05]  /*87c0*/  BSYNC.RECONVERGENT B3 ;  /* 0x0000000000037941 */ /* 0x000fea0003800200 */
.L_x_2707:
        /* <DEDUP_REMOVED lines=14> */
.L_x_2710:
[----:B------:R-:W-:Y:S05]  /*88b0*/  BSYNC.RECONVERGENT B3 ;  /* 0x0000000000037941 */ /* 0x000fea0003800200 */
.L_x_2709:
        /* <DEDUP_REMOVED lines=14> */
.L_x_2712:
[----:B------:R-:W-:Y:S05]  /*89a0*/  BSYNC.RECONVERGENT B3 ;  /* 0x0000000000037941 */ /* 0x000fea0003800200 */
.L_x_2711:
        /* <DEDUP_REMOVED lines=14> */
.L_x_2714:
[----:B------:R-:W-:Y:S05]  /*8a90*/  BSYNC.RECONVERGENT B3 ;  /* 0x0000000000037941 */ /* 0x000fea0003800200 */
.L_x_2713:
        /* <DEDUP_REMOVED lines=14> */
.L_x_2716:
[----:B------:R-:W-:Y:S05]  /*8b80*/  BSYNC.RECONVERGENT B3 ;  /* 0x0000000000037941 */ /* 0x000fea0003800200 */
.L_x_2715:
        /* <DEDUP_REMOVED lines=14> */
.L_x_2718:
[----:B------:R-:W-:Y:S05]  /*8c70*/  BSYNC.RECONVERGENT B3 ;  /* 0x0000000000037941 */ /* 0x000fea0003800200 */
.L_x_2717:
        /* <DEDUP_REMOVED lines=14> */
.L_x_2720:
[----:B------:R-:W-:Y:S05]  /*8d60*/  BSYNC.RECONVERGENT B3 ;  /* 0x0000000000037941 */ /* 0x000fea0003800200 */
.L_x_2719:
        /* <DEDUP_REMOVED lines=14> */
.L_x_2722:
[----:B------:R-:W-:Y:S05]  /*8e50*/  BSYNC.RECONVERGENT B3 ;  /* 0x0000000000037941 */ /* 0x000fea0003800200 */
.L_x_2721:
        /* <DEDUP_REMOVED lines=14> */
.L_x_2724:
[----:B------:R-:W-:Y:S05]  /*8f40*/  BSYNC.RECONVERGENT B3 ;  /* 0x0000000000037941 */ /* 0x000fea0003800200 */
.L_x_2723:
        /* <DEDUP_REMOVED lines=14> */
.L_x_2726:
[----:B------:R-:W-:Y:S05]  /*9030*/  BSYNC.RECONVERGENT B3 ;  /* 0x0000000000037941 */ /* 0x000fea0003800200 */
.L_x_2725:
        /* <DEDUP_REMOVED lines=63> */
.L_x_2679:
[----:B------:R-:W-:Y:S05]  /*9430*/  EXIT ;  /* 0x000000000000794d */ /* 0x000fea0003800000 */
.L_x_2680:
[----:B------:R-:W-:Y:S01]  /*9440*/  HFMA2 R11, -RZ, RZ, 0, 1.847743988037109375e-06 ;  /* 0x0000001fff0b7431 */ /* 0x000fe200000001ff */
[----:B------:R-:W-:Y:S01]  /*9450*/  BSSY B1, `(.L_x_2728) ;  /* 0x0000006000017945 */ /* 0x000fe20003800000 */
[----:B------:R-:W-:Y:S02]  /*9460*/  IMAD.MOV.U32 R12, RZ, RZ, 0x10 ;  /* 0x00000010ff0c7424 */ /* 0x000fe400078e00ff */
[----:B------:R-:W-:-:S07]  /*9470*/  IMAD.MOV.U32 R15, RZ, RZ, -0x1 ;  /* 0xffffffffff0f7424 */ /* 0x000fce00078e00ff */
[----:B------:R-:W-:Y:S05]  /*9480*/  WARPSYNC.COLLECTIVE R15, `(.L_x_2729) ;  /* 0x000000000f087348 */ /* 0x000fea0003c00000 */
[----:B------:R0:W1:Y:S02]  /*9490*/  SHFL.BFLY P6, R14, R13, R12, R11 ;  /* 0x0c00000c0d0e7389 */ /* 0x00006400000c000b */
[----:B01----:R-:W-:Y:S05]  /*94a0*/  ENDCOLLECTIVE ;  /* 0x000000000000791b */ /* 0x003fea0003800000 */
.L_x_2729:
[----:B------:R-:W-:Y:S05]  /*94b0*/  BSYNC B1 ;  /* 0x0000000000017941 */ /* 0x000fea0003800000 */
.L_x_2728:
[----:B------:R-:W-:Y:S01]  /*94c0*/  FMNMX R13, R13, R14, !PT ;  /* 0x0000000e0d0d7209 */ /* 0x000fe20007800000 */
[----:B------:R-:W-:Y:S01]  /*94d0*/  IMAD.MOV.U32 R11, RZ, RZ, 0x1f ;  /* 0x0000001fff0b7424 */ /* 0x000fe200078e00ff */
[----:B------:R-:W-:Y:S02]  /*94e0*/  MOV R12, 0x8 ;  /* 0x00000008000c7802 */ /* 0x000fe40000000f00 */
[----:B------:R-:W-:-:S07]  /*94f0*/  MOV R15, 0xffffffff ;  /* 0xffffffff000f7802 */ /* 0x000fce0000000f00 */
[----:B------:R-:W-:Y:S05]  /*9500*/  WARPSYNC.COLLECTIVE R15, `(.L_x_2730) ;  /* 0x000000000f087348 */ /* 0x000fea0003c00000 */
[----:B------:R0:W1:Y:S02]  /*9510*/  SHFL.BFLY P6, R14, R13, R12, R11 ;  /* 0x0c00000c0d0e7389 */ /* 0x00006400000c000b */
[----:B01----:R-:W-:Y:S05]  /*9520*/  ENDCOLLECTIVE ;  /* 0x000000000000791b */ /* 0x003fea0003800000 */
.L_x_2730:
[----:B------:R-:W-:Y:S01]  /*9530*/  HFMA2 R12, -RZ, RZ, 0, 2.384185791015625e-07 ;  /* 0x00000004ff0c7431 */ /* 0x000fe200000001ff */
[----:B------:R-:W-:-:S05]  /*9540*/  FMNMX R4, R13, R14, !PT ;  /* 0x0000000e0d047209 */ /* 0x000fca0007800000 */
[----:B------:R-:W-:-:S07]  /*9550*/  IMAD.MOV.U32 R13, RZ, RZ, R4 ;  /* 0x000000ffff0d7224 */ /* 0x000fce00078e0004 */
[----:B------:R-:W-:Y:S05]  /*9560*/  WARPSYNC.COLLECTIVE R15, `(.L_x_2731) ;  /* 0x000000000f087348 */ /* 0x000fea0003c00000 */
[----:B------:R0:W1:Y:S02]  /*9570*/  SHFL.BFLY P6, R14, R13, R12, R11 ;  /* 0x0c00000c0d0e7389 */ /* 0x00006400000c000b */
[----:B01----:R-:W-:Y:S05]  /*9580*/  ENDCOLLECTIVE ;  /* 0x000000000000791b */ /* 0x003fea0003800000 */
.L_x_2731:
[----:B------:R-:W-:Y:S02]  /*9590*/  MOV R12, 0x2 ;  /* 0x00000002000c7802 */ /* 0x000fe40000000f00 */
[----:B------:R-:W-:-:S05]  /*95a0*/  FMNMX R9, R4, R14, !PT ;  /* 0x0000000e04097209 */ /* 0x000fca0007800000 */
[----:B------:R-:W-:-:S07]  /*95b0*/  IMAD.MOV.U32 R13, RZ, RZ, R9 ;  /* 0x000000ffff0d7224 */ /* 0x000fce00078e0009 */
[----:B------:R-:W-:Y:S05]  /*95c0*/  WARPSYNC.COLLECTIVE R15, `(.L_x_2732) ;  /* 0x000000000f087348 */ /* 0x000fea0003c00000 */
[----:B------:R0:W1:Y:S02]  /*95d0*/  SHFL.BFLY P6, R14, R13, R12, R11 ;  /* 0x0c00000c0d0e7389 */ /* 0x00006400000c000b */
[----:B01----:R-:W-:Y:S05]  /*95e0*/  ENDCOLLECTIVE ;  /* 0x000000000000791b */ /* 0x003fea0003800000 */
.L_x_2732:
[----:B------:R-:W-:Y:S01]  /*95f0*/  HFMA2 R12, -RZ, RZ, 0, 5.9604644775390625e-08 ;  /* 0x00000001ff0c7431 */ /* 0x000fe200000001ff */
[----:B------:R-:W-:-:S05]  /*9600*/  FMNMX R17, R9, R14, !PT ;  /* 0x0000000e09117209 */ /* 0x000fca0007800000 */
[----:B------:R-:W-:-:S07]  /*9610*/  IMAD.MOV.U32 R13, RZ, RZ, R17 ;  /* 0x000000ffff0d7224 */ /* 0x000fce00078e0011 */
[----:B------:R-:W-:Y:S05]  /*9620*/  WARPSYNC.COLLECTIVE R15, `(.L_x_2733) ;  /* 0x000000000f087348 */ /* 0x000fea0003c00000 */
[----:B------:R0:W1:Y:S02]  /*9630*/  SHFL.BFLY P6, R14, R13, R12, R11 ;  /* 0x0c00000c0d0e7389 */ /* 0x00006400000c000b */
[----:B01----:R-:W-:Y:S05]  /*9640*/  ENDCOLLECTIVE ;  /* 0x000000000000791b */ /* 0x003fea0003800000 */
.L_x_2733:
        /* <DEDUP_REMOVED lines=11> */
[----:B------:R-:W-:Y:S01]  /*9700*/  FFMA.RM R13, R13, R12, 12582913 ;  /* 0x4b4000010d0d7423 */ /* 0x000fe2000000400c */
[--C-:B------:R-:W-:Y:S01]  /*9710*/  FADD R10, R51, -R21.reuse ;  /* 0x80000015330a7221 */ /* 0x100fe20000000000 */
[--C-:B------:R-:W-:Y:S01]  /*9720*/  FADD R18, R18, -R21.reuse ;  /* 0x8000001512127221 */ /* 0x100fe20000000000 */
        /* <DEDUP_REMOVED lines=13> */
[----:B------:R0:W1:Y:S01]  /*9800*/  MUFU.EX2 R16, R15 ;  /* 0x0000000f00107308 */ /* 0x0000620000000800 */
[--C-:B------:R-:W-:Y:S01]  /*9810*/  FADD R38, R38, -R21.reuse ;  /* 0x8000001526267221 */ /* 0x100fe20000000000 */
[--C-:B------:R-:W-:Y:S01]  /*9820*/  FADD R36, R36, -R21.reuse ;  /* 0x8000001524247221 */ /* 0x100fe20000000000 */
[--C-:B------:R-:W-:Y:S01]  /*9830*/  FADD R32, R24, -R21.reuse ;  /* 0x8000001518207221 */ /* 0x100fe20000000000 */
[----:B------:R-:W-:Y:S01]  /*9840*/  FADD R54, R8, -R21 ;  /* 0x8000001508367221 */ /* 0x000fe20000000000 */
[----:B------:R-:W-:Y:S01]  /*9850*/  FFMA.SAT R21, R4, R11, 0.5 ;  /* 0x3f00000004157423 */ /* 0x000fe2000000200b */
[----:B------:R-:W-:-:S02]  /*9860*/  IMAD.SHL.U32 R13, R13, 0x800000, RZ ;  /* 0x008000000d0d7824 */ /* 0x000fc400078e00ff */
[-C--:B------:R-:W-:Y:S01]  /*9870*/  FFMA.SAT R23, R9, R11.reuse, 0.5 ;  /* 0x3f00000009177423 */ /* 0x080fe2000000200b */
[-C--:B------:R-:W-:Y:S01]  /*9880*/  FFMA.SAT R25, R28, R11.reuse, 0.5 ;  /* 0x3f0000001c197423 */ /* 0x080fe2000000200b */
[-C--:B------:R-:W-:Y:S01]  /*9890*/  FFMA.RM R21, R21, R12.reuse, 12582913 ;  /* 0x4b40000115157423 */ /* 0x080fe2000000400c */
[-C--:B0-----:R-:W-:Y:S01]  /*98a0*/  FFMA.SAT R15, R10, R11.reuse, 0.5 ;  /* 0x3f0000000a0f7423 */ /* 0x081fe2000000200b */
[-C--:B------:R-:W-:Y:S01]  /*98b0*/  FFMA.RM R23, R23, R12.reuse, 12582913 ;  /* 0x4b40000117177423 */ /* 0x080fe2000000400c */
[-C--:B------:R-:W-:Y:S01]  /*98c0*/  FFMA.RM R25, R25, R12.reuse, 12582913 ;  /* 0x4b40000119197423 */ /* 0x080fe2000000400c */
[-C--:B------:R-:W-:Y:S01]  /*98d0*/  FFMA.SAT R27, R30, R11.reuse, 0.5 ;  /* 0x3f0000001e1b7423 */ /* 0x080fe2000000200b */
[----:B------:R-:W-:Y:S01]  /*98e0*/  FFMA.RM R15, R15, R12, 12582913 ;  /* 0x4b4000010f0f7423 */ /* 0x000fe2000000400c */
[----:B------:R-:W-:Y:S01]  /*98f0*/  FADD R8, R23, -12583039 ;  /* 0xcb40007f17087421 */ /* 0x000fe20000000000 */
[-C--:B------:R-:W-:Y:S01]  /*9900*/  FFMA.SAT R31, R44, R11.reuse, 0.5 ;  /* 0x3f0000002c1f7423 */ /* 0x080fe2000000200b */
[----:B-1----:R-:W-:Y:S01]  /*9910*/  FMUL R16, R13, R16 ;  /* 0x000000100d107220 */ /* 0x002fe20000400000 */
[----:B------:R-:W-:Y:S01]  /*9920*/  FADD R13, R21, -12583039 ;  /* 0xcb40007f150d7421 */ /* 0x000fe20000000000 */
[----:B------:R-:W-:Y:S01]  /*9930*/  FFMA R8, R9, 1.4426950216293334961, -R8 ;  /* 0x3fb8aa3b09087823 */ /* 0x000fe20000000808 */
[----:B------:R-:W-:Y:S01]  /*9940*/  FFMA.RM R27, R27, R12, 12582913 ;  /* 0x4b4000011b1b7423 */ /* 0x000fe2000000400c */
[----:B------:R-:W-:Y:S01]  /*9950*/  FFMA.SAT R29, R34, R11, 0.5 ;  /* 0x3f000000221d7423 */ /* 0x000fe2000000200b */
[----:B------:R-:W-:Y:S01]  /*9960*/  FFMA R13, R4, 1.4426950216293334961, -R13 ;  /* 0x3fb8aa3b040d7823 */ /* 0x000fe2000000080d */
[----:B------:R-:W-:Y:S01]  /*9970*/  FFMA R9, R9, 1.925963033500011079e-08, R8 ;  /* 0x32a5706009097823 */ /* 0x000fe20000000008 */
[----:B------:R-:W-:-:S02]  /*9980*/  IMAD.SHL.U32 R8, R23, 0x800000, RZ ;  /* 0x0080000017087824 */ /* 0x000fc400078e00ff */
[-C--:B------:R-:W-:Y:S01]  /*9990*/  FFMA.SAT R23, R17, R11.reuse, 0.5 ;  /* 0x3f00000011177423 */ /* 0x080fe2000000200b */
[----:B------:R-:W-:Y:S01]  /*99a0*/  FFMA R13, R4, 1.925963033500011079e-08, R13 ;  /* 0x32a57060040d7823 */ /* 0x000fe2000000000d */
[----:B------:R-:W-:Y:S01]  /*99b0*/  SHF.L.U32 R4, R21, 0x17, RZ ;  /* 0x0000001715047819 */ /* 0x000fe200000006ff */
[-C--:B------:R-:W-:Y:S01]  /*99c0*/  FFMA.SAT R21, R14, R11.reuse, 0.5 ;  /* 0x3f0000000e157423 */ /* 0x080fe2000000200b */
[----:B------:R-:W0:Y:S01]  /*99d0*/  MUFU.EX2 R9, R9 ;  /* 0x0000000900097308 */ /* 0x000e220000000800 */
[-C--:B------:R-:W-:Y:S01]  /*99e0*/  FFMA.RM R23, R23, R12.reuse, 12582913 ;  /* 0x4b40000117177423 */ /* 0x080fe2000000400c */
[----:B------:R-:W-:Y:S02]  /*99f0*/  IMAD.SHL.U32 R24, R27, 0x800000, RZ ;  /* 0x008000001b187824 */ /* 0x000fe400078e00ff */
[-C--:B------:R-:W-:Y:S01]  /*9a00*/  FFMA.RM R21, R21, R12.reuse, 12582913 ;  /* 0x4b40000115157423 */ /* 0x080fe2000000400c */
[-C--:B------:R-:W-:Y:S01]  /*9a10*/  FFMA.RM R31, R31, R12.reuse, 12582913 ;  /* 0x4b4000011f1f7423 */ /* 0x080fe2000000400c */
[-C--:B------:R-:W-:Y:S01]  /*9a20*/  FFMA.RM R29, R29, R12.reuse, 12582913 ;  /* 0x4b4000011d1d7423 */ /* 0x080fe2000000400c */
[----:B------:R-:W-:Y:S01]  /*9a30*/  FFMA.SAT R33, R38, R11, 0.5 ;  /* 0x3f00000026217423 */ /* 0x000fe2000000200b */
[----:B------:R-:W1:Y:S03]  /*9a40*/  MUFU.EX2 R13, R13 ;  /* 0x0000000d000d7308 */ /* 0x000e660000000800 */
[----:B------:R-:W-:Y:S01]  /*9a50*/  FFMA.RM R33, R33, R12, 12582913 ;  /* 0x4b40000121217423 */ /* 0x000fe2000000400c */
[----:B0-----:R-:W-:Y:S01]  /*9a60*/  FMUL R8, R8, R9 ;  /* 0x0000000908087220 */ /* 0x001fe20000400000 */
[----:B-1----:R-:W-:Y:S01]  /*9a70*/  FMUL R4, R4, R13 ;  /* 0x0000000d04047220 */ /* 0x002fe20000400000 */
        /* <DEDUP_REMOVED lines=8> */
[C---:B------:R-:W-:Y:S01]  /*9b00*/  FADD R15, R21.reuse, -12583039 ;  /* 0xcb40007f150f7421 */ /* 0x040fe20000000000 */
[----:B------:R-:W-:Y:S02]  /*9b10*/  IMAD.SHL.U32 R10, R21, 0x800000, RZ ;  /* 0x00800000150a7824 */ /* 0x000fe400078e00ff */
[----:B------:R-:W-:Y:S01]  /*9b20*/  FFMA.SAT R21, R19, R11, 0.5 ;  /* 0x3f00000013157423 */ /* 0x000fe2000000200b */
[----:B------:R-:W-:-:S03]  /*9b30*/  FFMA R15, R14, 1.4426950216293334961, -R15 ;  /* 0x3fb8aa3b0e0f7823 */ /* 0x000fc6000000080f */
[----:B------:R-:W-:Y:S01]  /*9b40*/  FFMA.RM R21, R21, R12, 12582913 ;  /* 0x4b40000115157423 */ /* 0x000fe2000000400c */
[----:B------:R-:W-:Y:S01]  /*9b50*/  FFMA R15, R14, 1.925963033500011079e-08, R15 ;  /* 0x32a570600e0f7823 */ /* 0x000fe2000000000f */
[----:B------:R-:W-:-:S04]  /*9b60*/  FADD R14, R23, -12583039 ;  /* 0xcb40007f170e7421 */ /* 0x000fc80000000000 */
[C---:B------:R-:W-:Y:S01]  /*9b70*/  FFMA R14, R17.reuse, 1.4426950216293334961, -R14 ;  /* 0x3fb8aa3b110e7823 */ /* 0x040fe2000000080e */
[----:B------:R-:W0:Y:S03]  /*9b80*/  MUFU.EX2 R15, R15 ;  /* 0x0000000f000f7308 */ /* 0x000e260000000800 */
[----:B------:R-:W-:Y:S01]  /*9b90*/  FFMA R14, R17, 1.925963033500011079e-08, R14 ;  /* 0x32a57060110e7823 */ /* 0x000fe2000000000e */
[----:B------:R-:W-:Y:S01]  /*9ba0*/  SHF.L.U32 R17, R23, 0x17, RZ ;  /* 0x0000001717117819 */ /* 0x000fe200000006ff */
[----:B------:R-:W-:-:S04]  /*9bb0*/  FFMA.SAT R23, R26, R11, 0.5 ;  /* 0x3f0000001a177423 */ /* 0x000fc8000000200b */
[----:B------:R-:W1:Y:S01]  /*9bc0*/  MUFU.EX2 R14, R14 ;  /* 0x0000000e000e7308 */ /* 0x000e620000000800 */
[----:B------:R-:W-:-:S04]  /*9bd0*/  FFMA.RM R23, R23, R12, 12582913 ;  /* 0x4b40000117177423 */ /* 0x000fc8000000400c */
[----:B------:R-:W-:Y:S02]  /*9be0*/  IMAD.SHL.U32 R22, R23, 0x800000, RZ ;  /* 0x0080000017167824 */ /* 0x000fe400078e00ff */
[----:B0-----:R-:W-:Y:S01]  /*9bf0*/  FMUL R10, R10, R15 ;  /* 0x0000000f0a0a7220 */ /* 0x001fe20000400000 */
[C---:B------:R-:W-:Y:S01]  /*9c00*/  FADD R15, R13.reuse, -12583039 ;  /* 0xcb40007f0d0f7421 */ /* 0x040fe20000000000 */
[----:B------:R-:W-:-:S03]  /*9c10*/  IMAD.SHL.U32 R13, R13, 0x800000, RZ ;  /* 0x008000000d0d7824 */ /* 0x000fc600078e00ff */
[----:B------:R-:W-:-:S04]  /*9c20*/  FFMA R15, R18, 1.4426950216293334961, -R15 ;  /* 0x3fb8aa3b120f7823 */ /* 0x000fc8000000080f */
[----:B------:R-:W-:Y:S01]  /*9c30*/  FFMA R15, R18, 1.925963033500011079e-08, R15 ;  /* 0x32a57060120f7823 */ /* 0x000fe2000000000f */
[----:B-1----:R-:W-:Y:S01]  /*9c40*/  FMUL R17, R17, R14 ;  /* 0x0000000e11117220 */ /* 0x002fe20000400000 */
[----:B------:R-:W-:Y:S02]  /*9c50*/  FADD R14, R21, -12583039 ;  /* 0xcb40007f150e7421 */ /* 0x000fe40000000000 */
[----:B------:R-:W0:Y:S02]  /*9c60*/  MUFU.EX2 R18, R15 ;  /* 0x0000000f00127308 */ /* 0x000e240000000800 */
[----:B------:R-:W-:-:S04]  /*9c70*/  FFMA R14, R19, 1.4426950216293334961, -R14 ;  /* 0x3fb8aa3b130e7823 */ /* 0x000fc8000000080e */
[----:B------:R-:W-:Y:S01]  /*9c80*/  FFMA R14, R19, 1.925963033500011079e-08, R14 ;  /* 0x32a57060130e7823 */ /* 0x000fe2000000000e */
[----:B------:R-:W-:Y:S01]  /*9c90*/  SHF.L.U32 R19, R21, 0x17, RZ ;  /* 0x0000001715137819 */ /* 0x000fe200000006ff */
[----:B------:R-:W-:-:S04]  /*9ca0*/  FFMA.SAT R21, R42, R11, 0.5 ;  /* 0x3f0000002a157423 */ /* 0x000fc8000000200b */
[----:B------:R-:W1:Y:S01]  /*9cb0*/  MUFU.EX2 R14, R14 ;  /* 0x0000000e000e7308 */ /* 0x000e620000000800 */
[----:B------:R-:W-:Y:S01]  /*9cc0*/  FFMA.RM R21, R21, R12, 12582913 ;  /* 0x4b40000115157423 */ /* 0x000fe2000000400c */
[----:B0-----:R-:W-:Y:S01]  /*9cd0*/  FMUL R18, R13, R18 ;  /* 0x000000120d127220 */ /* 0x001fe20000400000 */
[----:B------:R-:W-:-:S04]  /*9ce0*/  FFMA.SAT R13, R40, R11, 0.5 ;  /* 0x3f000000280d7423 */ /* 0x000fc8000000200b */
[----:B------:R-:W-:-:S04]  /*9cf0*/  FFMA.RM R13, R13, R12, 12582913 ;  /* 0x4b4000010d0d7423 */ /* 0x000fc8000000400c */
[C---:B------:R-:W-:Y:S01]  /*9d00*/  FADD R15, R13.reuse, -12583039 ;  /* 0xcb40007f0d0f7421 */ /* 0x040fe20000000000 */
[----:B------:R-:W-:Y:S02]  /*9d10*/  IMAD.SHL.U32 R13, R13, 0x800000, RZ ;  /* 0x008000000d0d7824 */ /* 0x000fe400078e00ff */
[----:B-1----:R-:W-:Y:S01]  /*9d20*/  FMUL R19, R19, R14 ;  /* 0x0000000e13137220 */ /* 0x002fe20000400000 */
[----:B------:R-:W-:-:S04]  /*9d30*/  FFMA R15, R40, 1.4426950216293334961, -R15 ;  /* 0x3fb8aa3b280f7823 */ /* 0x000fc8000000080f */
[----:B------:R-:W-:-:S04]  /*9d40*/  FFMA R15, R40, 1.925963033500011079e-08, R15 ;  /* 0x32a57060280f7823 */ /* 0x000fc8000000000f */
[----:B------:R0:W1:Y:S02]  /*9d50*/  MUFU.EX2 R20, R15 ;  /* 0x0000000f00147308 */ /* 0x0000640000000800 */
[----:B0-----:R-:W-:Y:S01]  /*9d60*/  FADD R15, R23, -12583039 ;  /* 0xcb40007f170f7421 */ /* 0x001fe20000000000 */
[----:B------:R-:W-:-:S03]  /*9d70*/  SHF.L.U32 R23, R25, 0x17, RZ ;  /* 0x0000001719177819 */ /* 0x000fc600000006ff */
[----:B------:R-:W-:-:S04]  /*9d80*/  FFMA R15, R26, 1.4426950216293334961, -R15 ;  /* 0x3fb8aa3b1a0f7823 */ /* 0x000fc8000000080f */
[----:B------:R-:W-:Y:S01]  /*9d90*/  FFMA R15, R26, 1.925963033500011079e-08, R15 ;  /* 0x32a570601a0f7823 */ /* 0x000fe2000000000f */
[----:B-1----:R-:W-:Y:S01]  /*9da0*/  FMUL R20, R13, R20 ;  /* 0x000000140d147220 */ /* 0x002fe20000400000 */
[C---:B------:R-:W-:Y:S01]  /*9db0*/  FADD R13, R21.reuse, -12583039 ;  /* 0xcb40007f150d7421 */ /* 0x040fe20000000000 */
[----:B------:R-:W-:Y:S02]  /*9dc0*/  SHF.L.U32 R21, R21, 0x17, RZ ;  /* 0x0000001715157819 */ /* 0x000fe400000006ff */
[----:B------:R-:W-:Y:S01]  /*9dd0*/  SHF.L.U32 R26, R29, 0x17, RZ ;  /* 0x000000171d1a7819 */ /* 0x000fe200000006ff */
[C---:B------:R-:W-:Y:S01]  /*9de0*/  FFMA R13, R42.reuse, 1.4426950216293334961, -R13 ;  /* 0x3fb8aa3b2a0d7823 */ /* 0x040fe2000000080d */
[----:B------:R-:W0:Y:S03]  /*9df0*/  MUFU.EX2 R15, R15 ;  /* 0x0000000f000f7308 */ /* 0x000e260000000800 */
[----:B------:R-:W-:-:S05]  /*9e00*/  FFMA R13, R42, 1.925963033500011079e-08, R13 ;  /* 0x32a570602a0d7823 */ /* 0x000fca000000000d */
[----:B------:R1:W2:Y:S02]  /*9e10*/  MUFU.EX2 R14, R13 ;  /* 0x0000000d000e7308 */ /* 0x0002a40000000800 */
[----:B-1----:R-:W-:Y:S01]  /*9e20*/  FADD R13, R25, -12583039 ;  /* 0xcb40007f190d7421 */ /* 0x002fe20000000000 */
[----:B0-----:R-:W-:Y:S01]  /*9e30*/  FMUL R22, R22, R15 ;  /* 0x0000000f16167220 */ /* 0x001fe20000400000 */
[----:B------:R-:W-:Y:S01]  /*9e40*/  FADD R15, R27, -12583039 ;  /* 0xcb40007f1b0f7421 */ /* 0x000fe20000000000 */
[-C--:B------:R-:W-:Y:S01]  /*9e50*/  FFMA.SAT R25, R46, R11.reuse, 0.5 ;  /* 0x3f0000002e197423 */ /* 0x080fe2000000200b */
[----:B------:R-:W-:Y:S01]  /*9e60*/  FFMA R13, R28, 1.4426950216293334961, -R13 ;  /* 0x3fb8aa3b1c0d7823 */ /* 0x000fe2000000080d */
[----:B------:R-:W-:Y:S01]  /*9e70*/  FFMA.SAT R27, R50, R11, 0.5 ;  /* 0x3f000000321b7423 */ /* 0x000fe2000000200b */
[----:B------:R-:W-:Y:S01]  /*9e80*/  FFMA R15, R30, 1.4426950216293334961, -R15 ;  /* 0x3fb8aa3b1e0f7823 */ /* 0x000fe2000000080f */
[----:B------:R-:W-:Y:S01]  /*9e90*/  FFMA.RM R25, R25, R12, 12582913 ;  /* 0x4b40000119197423 */ /* 0x000fe2000000400c */
[----:B------:R-:W-:Y:S01]  /*9ea0*/  FFMA R13, R28, 1.925963033500011079e-08, R13 ;  /* 0x32a570601c0d7823 */ /* 0x000fe2000000000d */
[----:B--2---:R-:W-:Y:S01]  /*9eb0*/  FMUL R21, R21, R14 ;  /* 0x0000000e15157220 */ /* 0x004fe20000400000 */
[----:B------:R-:W-:Y:S01]  /*9ec0*/  FFMA R15, R30, 1.925963033500011079e-08, R15 ;  /* 0x32a570601e0f7823 */ /* 0x000fe2000000000f */
[----:B------:R-:W-:Y:S01]  /*9ed0*/  FFMA.RM R27, R27, R12, 12582913 ;  /* 0x4b4000011b1b7423 */ /* 0x000fe2000000400c */
[----:B------:R0:W1:Y:S01]  /*9ee0*/  MUFU.EX2 R14, R13 ;  /* 0x0000000d000e7308 */ /* 0x0000620000000800 */
[----:B------:R-:W-:-:S07]  /*9ef0*/  IMAD.SHL.U32 R28, R31, 0x800000, RZ ;  /* 0x008000001f1c7824 */ /* 0x000fce00078e00ff */
[----:B------:R-:W2:Y:S01]  /*9f00*/  MUFU.EX2 R15, R15 ;  /* 0x0000000f000f7308 */ /* 0x000ea20000000800 */
[C---:B0-----:R-:W-:Y:S01]  /*9f10*/  FADD R13, R25.reuse, -12583039 ;  /* 0xcb40007f190d7421 */ /* 0x041fe20000000000 */
[----:B------:R-:W-:-:S03]  /*9f20*/  SHF.L.U32 R25, R25, 0x17, RZ ;  /* 0x0000001719197819 */ /* 0x000fc600000006ff */
[----:B------:R-:W-:-:S04]  /*9f30*/  FFMA R13, R46, 1.4426950216293334961, -R13 ;  /* 0x3fb8aa3b2e0d7823 */ /* 0x000fc8000000080d */
[----:B------:R-:W-:Y:S01]  /*9f40*/  FFMA R13, R46, 1.925963033500011079e-08, R13 ;  /* 0x32a570602e0d7823 */ /* 0x000fe2000000000d */
[----:B-1----:R-:W-:-:S03]  /*9f50*/  FMUL R23, R23, R14 ;  /* 0x0000000e17177220 */ /* 0x002fc60000400000 */
[----:B------:R0:W1:Y:S01]  /*9f60*/  MUFU.EX2 R14, R13 ;  /* 0x0000000d000e7308 */ /* 0x0000620000000800 */
[----:B--2---:R-:W-:Y:S01]  /*9f70*/  FMUL R24, R24, R15 ;  /* 0x0000000f18187220 */ /* 0x004fe20000400000 */
[C---:B------:R-:W-:Y:S01]  /*9f80*/  FADD R15, R27.reuse, -12583039 ;  /* 0xcb40007f1b0f7421 */ /* 0x040fe20000000000 */
[----:B------:R-:W-:-:S03]  /*9f90*/  IMAD.SHL.U32 R27, R27, 0x800000, RZ ;  /* 0x008000001b1b7824 */ /* 0x000fc600078e00ff */
[----:B------:R-:W-:Y:S01]  /*9fa0*/  FFMA R15, R50, 1.4426950216293334961, -R15 ;  /* 0x3fb8aa3b320f7823 */ /* 0x000fe2000000080f */
[----:B0-----:R-:W-:Y:S01]  /*9fb0*/  FADD R13, R29, -12583039 ;  /* 0xcb40007f1d0d7421 */ /* 0x001fe20000000000 */
[-C--:B------:R-:W-:Y:S02]  /*9fc0*/  FFMA.SAT R29, R48, R11.reuse, 0.5 ;  /* 0x3f000000301d7423 */ /* 0x080fe4000000200b */
[----:B------:R-:W-:Y:S01]  /*9fd0*/  FFMA R15, R50, 1.925963033500011079e-08, R15 ;  /* 0x32a57060320f7823 */ /* 0x000fe2000000000f */
[C---:B------:R-:W-:Y:S01]  /*9fe0*/  FFMA R13, R34.reuse, 1.4426950216293334961, -R13 ;  /* 0x3fb8aa3b220d7823 */ /* 0x040fe2000000080d */
[----:B------:R-:W-:Y:S01]  /*9ff0*/  FFMA.RM R29, R29, R12, 12582913 ;  /* 0x4b4000011d1d7423 */ /* 0x000fe2000000400c */
[----:B-1----:R-:W-:Y:S02]  /*a000*/  FMUL R25, R25, R14 ;  /* 0x0000000e19197220 */ /* 0x002fe40000400000 */
[----:B------:R-:W-:Y:S01]  /*a010*/  FFMA R13, R34, 1.925963033500011079e-08, R13 ;  /* 0x32a57060220d7823 */ /* 0x000fe2000000000d */
[----:B------:R0:W1:Y:S08]  /*a020*/  MUFU.EX2 R14, R15 ;  /* 0x0000000f000e7308 */ /* 0x0000700000000800 */
[----:B------:R-:W2:Y:S01]  /*a030*/  MUFU.EX2 R13, R13 ;  /* 0x0000000d000d7308 */ /* 0x000ea20000000800 */
[----:B0-----:R-:W-:Y:S01]  /*a040*/  FADD R15, R31, -12583039 ;  /* 0xcb40007f1f0f7421 */ /* 0x001fe20000000000 */
[----:B------:R-:W-:-:S03]  /*a050*/  FFMA.SAT R31, R52, R11, 0.5 ;  /* 0x3f000000341f7423 */ /* 0x000fc6000000200b */
[----:B------:R-:W-:Y:S01]  /*a060*/  FFMA R15, R44, 1.4426950216293334961, -R15 ;  /* 0x3fb8aa3b2c0f7823 */ /* 0x000fe2000000080f */
[----:B------:R-:W-:-:S03]  /*a070*/  FFMA.RM R31, R31, R12, 12582913 ;  /* 0x4b4000011f1f7423 */ /* 0x000fc6000000400c */
[----:B------:R-:W-:Y:S01]  /*a080*/  FFMA R15, R44, 1.925963033500011079e-08, R15 ;  /* 0x32a570602c0f7823 */ /* 0x000fe2000000000f */
[----:B-1----:R-:W-:Y:S01]  /*a090*/  FMUL R27, R27, R14 ;  /* 0x0000000e1b1b7220 */ /* 0x002fe20000400000 */
[----:B------:R-:W-:-:S04]  /*a0a0*/  IMAD.SHL.U32 R30, R31, 0x800000, RZ ;  /* 0x008000001f1e7824 */ /* 0x000fc800078e00ff */
[----:B------:R-:W0:Y:S01]  /*a0b0*/  MUFU.EX2 R15, R15 ;  /* 0x0000000f000f7308 */ /* 0x000e220000000800 */
[----:B--2---:R-:W-:Y:S01]  /*a0c0*/  FMUL R26, R26, R13 ;  /* 0x0000000d1a1a7220 */ /* 0x004fe20000400000 */
[C---:B------:R-:W-:Y:S01]  /*a0d0*/  FADD R13, R29.reuse, -12583039 ;  /* 0xcb40007f1d0d7421 */ /* 0x040fe20000000000 */
[----:B------:R-:W-:-:S03]  /*a0e0*/  SHF.L.U32 R29, R29, 0x17, RZ ;  /* 0x000000171d1d7819 */ /* 0x000fc600000006ff */
[----:B------:R-:W-:-:S04]  /*a0f0*/  FFMA R13, R48, 1.4426950216293334961, -R13 ;  /* 0x3fb8aa3b300d7823 */ /* 0x000fc8000000080d */
[----:B------:R-:W-:-:S04]  /*a100*/  FFMA R13, R48, 1.925963033500011079e-08, R13 ;  /* 0x32a57060300d7823 */ /* 0x000fc8000000000d */
[----:B------:R1:W2:Y:S01]  /*a110*/  MUFU.EX2 R14, R13 ;  /* 0x0000000d000e7308 */ /* 0x0002a20000000800 */
[----:B0-----:R-:W-:Y:S01]  /*a120*/  FMUL R28, R28, R15 ;  /* 0x0000000f1c1c7220 */ /* 0x001fe20000400000 */
[----:B------:R-:W-:Y:S01]  /*a130*/  FADD R15, R31, -12583039 ;  /* 0xcb40007f1f0f7421 */ /* 0x000fe20000000000 */
[----:B------:R-:W-:-:S03]  /*a140*/  SHF.L.U32 R31, R33, 0x17, RZ ;  /* 0x00000017211f7819 */ /* 0x000fc600000006ff */
[----:B------:R-:W-:Y:S01]  /*a150*/  FFMA R15, R52, 1.4426950216293334961, -R15 ;  /* 0x3fb8aa3b340f7823 */ /* 0x000fe2000000080f */
[----:B-1----:R-:W-:Y:S01]  /*a160*/  FADD R13, R33, -12583039 ;  /* 0xcb40007f210d7421 */ /* 0x002fe20000000000 */
[----:B------:R-:W-:Y:S02]  /*a170*/  FFMA.SAT R33, R54, R11, 0.5 ;  /* 0x3f00000036217423 */ /* 0x000fe4000000200b */
[----:B------:R-:W-:Y:S01]  /*a180*/  FFMA R15, R52, 1.925963033500011079e-08, R15 ;  /* 0x32a57060340f7823 */ /* 0x000fe2000000000f */
[----:B------:R-:W-:-:S05]  /*a190*/  FFMA R13, R38, 1.4426950216293334961, -R13 ;  /* 0x3fb8aa3b260d7823 */ /* 0x000fca000000080d */
[----:B------:R-:W0:Y:S01]  /*a1a0*/  MUFU.EX2 R15, R15 ;  /* 0x0000000f000f7308 */ /* 0x000e220000000800 */
[----:B------:R-:W-:Y:S01]  /*a1b0*/  FFMA R38, R38, 1.925963033500011079e-08, R13 ;  /* 0x32a5706026267823 */ /* 0x000fe2000000000d */
[----:B------:R-:W-:Y:S01]  /*a1c0*/  FFMA.SAT R13, R36, R11, 0.5 ;  /* 0x3f000000240d7423 */ /* 0x000fe2000000200b */
[----:B--2---:R-:W-:-:S03]  /*a1d0*/  FMUL R29, R29, R14 ;  /* 0x0000000e1d1d7220 */ /* 0x004fc60000400000 */
[----:B------:R-:W-:Y:S02]  /*a1e0*/  FFMA.RM R13, R13, R12, 12582913 ;  /* 0x4b4000010d0d7423 */ /* 0x000fe4000000400c */
[----:B------:R-:W1:Y:S01]  /*a1f0*/  MUFU.EX2 R38, R38 ;  /* 0x0000002600267308 */ /* 0x000e620000000800 */
[----:B0-----:R-:W-:Y:S01]  /*a200*/  FMUL R30, R30, R15 ;  /* 0x0000000f1e1e7220 */ /* 0x001fe20000400000 */
[C---:B------:R-:W-:Y:S01]  /*a210*/  FADD R15, R13.reuse, -12583039 ;  /* 0xcb40007f0d0f7421 */ /* 0x040fe20000000000 */
[----:B------:R-:W-:-:S03]  /*a220*/  IMAD.SHL.U32 R13, R13, 0x800000, RZ ;  /* 0x008000000d0d7824 */ /* 0x000fc600078e00ff */
[----:B------:R-:W-:Y:S01]  /*a230*/  FFMA R15, R36, 1.4426950216293334961, -R15 ;  /* 0x3fb8aa3b240f7823 */ /* 0x000fe2000000080f */
[----:B-1----:R-:W-:-:S03]  /*a240*/  FMUL R31, R31, R38 ;  /* 0x000000261f1f7220 */ /* 0x002fc60000400000 */
[----:B------:R-:W-:Y:S01]  /*a250*/  FFMA R36, R36, 1.925963033500011079e-08, R15 ;  /* 0x32a5706024247823 */ /* 0x000fe2000000000f */
[----:B------:R-:W-:-:S04]  /*a260*/  FFMA.SAT R15, R32, R11, 0.5 ;  /* 0x3f000000200f7423 */ /* 0x000fc8000000200b */
[-C--:B------:R-:W-:Y:S01]  /*a270*/  FFMA.RM R11, R15, R12.reuse, 12582913 ;  /* 0x4b4000010f0b7423 */ /* 0x080fe2000000400c */
[----:B------:R-:W-:Y:S01]  /*a280*/  FFMA.RM R12, R33, R12, 12582913 ;  /* 0x4b400001210c7423 */ /* 0x000fe2000000400c */
[----:B------:R-:W0:Y:S02]  /*a290*/  MUFU.EX2 R36, R36 ;  /* 0x0000002400247308 */ /* 0x000e240000000800 */
[C---:B------:R-:W-:Y:S01]  /*a2a0*/  FADD R15, R11.reuse, -12583039 ;  /* 0xcb40007f0b0f7421 */ /* 0x040fe20000000000 */
[----:B------:R-:W-:-:S03]  /*a2b0*/  SHF.L.U32 R11, R11, 0x17, RZ ;  /* 0x000000170b0b7819 */ /* 0x000fc600000006ff */
[----:B------:R-:W-:-:S04]  /*a2c0*/  FFMA R15, R32, 1.4426950216293334961, -R15 ;  /* 0x3fb8aa3b200f7823 */ /* 0x000fc8000000080f */
[----:B------:R-:W-:Y:S01]  /*a2d0*/  FFMA R34, R32, 1.925963033500011079e-08, R15 ;  /* 0x32a5706020227823 */ /* 0x000fe2000000000f */
[----:B------:R-:W-:-:S04]  /*a2e0*/  FADD R15, R12, -12583039 ;  /* 0xcb40007f0c0f7421 */ /* 0x000fc80000000000 */
[C---:B------:R-:W-:Y:S01]  /*a2f0*/  FFMA R15, R54.reuse, 1.4426950216293334961, -R15 ;  /* 0x3fb8aa3b360f7823 */ /* 0x040fe2000000080f */
[----:B------:R-:W1:Y:S01]  /*a300*/  MUFU.EX2 R34, R34 ;  /* 0x0000002200227308 */ /* 0x000e620000000800 */
[----:B0-----:R-:W-:Y:S02]  /*a310*/  FMUL R32, R13, R36 ;  /* 0x000000240d207220 */ /* 0x001fe40000400000 */
[----:B------:R-:W-:Y:S01]  /*a320*/  FFMA R54, R54, 1.925963033500011079e-08, R15 ;  /* 0x32a5706036367823 */ /* 0x000fe2000000000f */
[----:B------:R-:W-:-:S04]  /*a330*/  FADD R15, RZ, R16 ;  /* 0x00000010ff0f7221 */ /* 0x000fc80000000000 */
[----:B------:R-:W-:Y:S01]  /*a340*/  FADD R15, R15, R4 ;  /* 0x000000040f0f7221 */ /* 0x000fe20000000000 */
[----:B------:R-:W0:Y:S03]  /*a350*/  MUFU.EX2 R54, R54 ;  /* 0x0000003600367308 */ /* 0x000e260000000800 */
        /* <DEDUP_REMOVED lines=19> */
[----:B------:R-:W-:-:S03]  /*a490*/  IMAD.SHL.U32 R13, R12, 0x800000, RZ ;  /* 0x008000000c0d7824 */ /* 0x000fc600078e00ff */
[----:B------:R-:W-:Y:S01]  /*a4a0*/  FADD R11, R14, R31 ;  /* 0x0000001f0e0b7221 */ /* 0x000fe20000000000 */
[----:B0-----:R-:W-:-:S03]  /*a4b0*/  FMUL R34, R13, R54 ;  /* 0x000000360d227220 */ /* 0x001fc60000400000 */
        /* <DEDUP_REMOVED lines=8> */
.L_x_2734:
[----:B------:R-:W-:Y:S02]  /*a540*/  HFMA2 R12, -RZ, RZ, 0, 4.76837158203125e-07 ;  /* 0x00000008ff0c7431 */ /* 0x000fe400000001ff */
[----:B------:R-:W-:-:S04]  /*a550*/  FADD R35, R13, R14 ;  /* 0x0000000e0d237221 */ /* 0x000fc80000000000 */
[----:B------:R-:W-:-:S07]  /*a560*/  IMAD.MOV.U32 R13, RZ, RZ, R35 ;  /* 0x000000ffff0d7224 */ /* 0x000fce00078e0023 */
[----:B------:R-:W-:Y:S05]  /*a570*/  WARPSYNC.COLLECTIVE R15, `(.L_x_2735) ;  /* 0x000000000f087348 */ /* 0x000fea0003c00000 */
[----:B------:R0:W1:Y:S02]  /*a580*/  SHFL.BFLY P6, R14, R13, R12, R11 ;  /* 0x0c00000c0d0e7389 */ /* 0x00006400000c000b */
[----:B01----:R-:W-:Y:S05]  /*a590*/  ENDCOLLECTIVE ;  /* 0x000000000000791b */ /* 0x003fea0003800000 */
.L_x_2735:
[----:B------:R-:W-:Y:S01]  /*a5a0*/  MOV R12, 0x4 ;  /* 0x00000004000c7802 */ /* 0x000fe20000000f00 */
[----:B------:R-:W-:-:S04]  /*a5b0*/  FADD R36, R35, R14 ;  /* 0x0000000e23247221 */ /* 0x000fc80000000000 */
[----:B------:R-:W-:-:S07]  /*a5c0*/  IMAD.MOV.U32 R13, RZ, RZ, R36 ;  /* 0x000000ffff0d7224 */ /* 0x000fce00078e0024 */
[----:B------:R-:W-:Y:S05]  /*a5d0*/  WARPSYNC.COLLECTIVE R15, `(.L_x_2736) ;  /* 0x000000000f087348 */ /* 0x000fea0003c00000 */
[----:B------:R0:W1:Y:S02]  /*a5e0*/  SHFL.BFLY P6, R14, R13, R12, R11 ;  /* 0x0c00000c0d0e7389 */ /* 0x00006400000c000b */
[----:B01----:R-:W-:Y:S05]  /*a5f0*/  ENDCOLLECTIVE ;  /* 0x000000000000791b */ /* 0x003fea0003800000 */
.L_x_2736:
[----:B------:R-:W-:Y:S02]  /*a600*/  HFMA2 R12, -RZ, RZ, 0, 1.1920928955078125e-07 ;  /* 0x00000002ff0c7431 */ /* 0x000fe400000001ff */
[----:B------:R-:W-:-:S04]  /*a610*/  FADD R37, R36, R14 ;  /* 0x0000000e24257221 */ /* 0x000fc80000000000 */
[----:B------:R-:W-:-:S07]  /*a620*/  IMAD.MOV.U32 R13, RZ, RZ, R37 ;  /* 0x000000ffff0d7224 */ /* 0x000fce00078e0025 */
[----:B------:R-:W-:Y:S05]  /*a630*/  WARPSYNC.COLLECTIVE R15, `(.L_x_2737) ;  /* 0x000000000f087348 */ /* 0x000fea0003c00000 */
[----:B------:R0:W1:Y:S02]  /*a640*/  SHFL.BFLY P6, R14, R13, R12, R11 ;  /* 0x0c00000c0d0e7389 */ /* 0x00006400000c000b */
[----:B01----:R-:W-:Y:S05]  /*a650*/  ENDCOLLECTIVE ;  /* 0x000000000000791b */ /* 0x003fea0003800000 */
.L_x_2737:
[----:B------:R-:W-:Y:S01]  /*a660*/  MOV R12, 0x1 ;  /* 0x00000001000c7802 */ /* 0x000fe20000000f00 */
[----:B------:R-:W-:-:S04]  /*a670*/  FADD R38, R37, R14 ;  /* 0x0000000e25267221 */ /* 0x000fc80000000000 */
[----:B------:R-:W-:-:S07]  /*a680*/  IMAD.MOV.U32 R13, RZ, RZ, R38 ;  /* 0x000000ffff0d7224 */ /* 0x000fce00078e0026 */
[----:B------:R-:W-:Y:S05]  /*a690*/  WARPSYNC.COLLECTIVE R15, `(.L_x_2738) ;  /* 0x000000000f087348 */ /* 0x000fea0003c00000 */
[----:B------:R0:W1:Y:S02]  /*a6a0*/  SHFL.BFLY P6, R14, R13, R12, R11 ;  /* 0x0c00000c0d0e7389 */ /* 0x00006400000c000b */
[----:B01----:R-:W-:Y:S05]  /*a6b0*/  ENDCOLLECTIVE ;  /* 0x000000000000791b */ /* 0x003fea0003800000 */
.L_x_2738:
[----:B------:R-:W-:Y:S05]  /*a6c0*/  BRA `(.L_x_2739) ;  /* 0xffffffd000f87947 */ /* 0x000fea000383ffff */
        .weak           $__internal_29_$__cuda_sm3x_div_rn_noftz_f32_slowpath
        .type           $__internal_29_$__cuda_sm3x_div_rn_noftz_f32_slowpath,@function
        .size           $__internal_29_$__cuda_sm3x_div_rn_noftz_f32_slowpath,(.L_x_37406 - $__internal_29_$__cuda_sm3x_div_rn_noftz_f32_slowpath)
$__internal_29_$__cuda_sm3x_div_rn_noftz_f32_slowpath:
        /* <DEDUP_REMOVED lines=35> */
.L_x_2741:
[----:B------:R-:W-:Y:S01]  /*a900*/  LEA R16, R12, 0xc0800000, 0x17 ;  /* 0xc08000000c107811 */ /* 0x000fe200078eb8ff */
[----:B------:R-:W-:Y:S01]  /*a910*/  VIADD R37, R37, 0xffffff81 ;  /* 0xffffff8125257836 */ /* 0x000fe20000000000 */
[----:B------:R-:W-:Y:S02]  /*a920*/  BSSY.RECONVERGENT B2, `(.L_x_2746) ;  /* 0x0000035000027945 */ /* 0x000fe40003800200 */
[----:B------:R-:W-:Y:S01]  /*a930*/  IADD3 R41, PT, PT, -R16, R11, RZ ;  /* 0x0000000b10297210 */ /* 0x000fe20007ffe1ff */
[----:B------:R-:W-:-:S03]  /*a940*/  IMAD R11, R37, -0x800000, R38 ;  /* 0xff800000250b7824 */ /* 0x000fc600078e0226 */
        /* <DEDUP_REMOVED lines=46> */
.L_x_2748:
[----:B------:R-:W-:-:S04]  /*ac30*/  LOP3.LUT R16, R16, 0x80000000, RZ, 0xc0, !PT ;  /* 0x8000000010107812 */ /* 0x000fc800078ec0ff */
[----:B------:R-:W-:Y:S01]  /*ac40*/  LOP3.LUT R16, R16, 0x7f800000, RZ, 0xfc, !PT ;  /* 0x7f80000010107812 */ /* 0x000fe200078efcff */
[----:B------:R-:W-:Y:S06]  /*ac50*/  BRA `(.L_x_2749) ;  /* 0x0000000000047947 */ /* 0x000fec0003800000 */
.L_x_2747:
[----:B------:R-:W-:-:S07]  /*ac60*/  LEA R16, R13, R16, 0x17 ;  /* 0x000000100d107211 */ /* 0x000fce00078eb8ff */
.L_x_2749:
[----:B------:R-:W-:Y:S05]  /*ac70*/  BSYNC.RECONVERGENT B2 ;  /* 0x0000000000027941 */ /* 0x000fea0003800200 */
.L_x_2746:
[----:B------:R-:W-:Y:S05]  /*ac80*/  BRA `(.L_x_2750) ;  /* 0x0000000000207947 */ /* 0x000fea0003800000 */
.L_x_2745:
[----:B------:R-:W-:-:S04]  /*ac90*/  LOP3.LUT R11, R11, 0x80000000, R38, 0x48, !PT ;  /* 0x800000000b0b7812 */ /* 0x000fc800078e4826 */
[----:B------:R-:W-:Y:S01]  /*aca0*/  LOP3.LUT R16, R11, 0x7f800000, RZ, 0xfc, !PT ;  /* 0x7f8000000b107812 */ /* 0x000fe200078efcff */
[----:B------:R-:W-:Y:S06]  /*acb0*/  BRA `(.L_x_2750) ;  /* 0x0000000000147947 */ /* 0x000fec0003800000 */
.L_x_2744:
[----:B------:R-:W-:Y:S01]  /*acc0*/  LOP3.LUT R16, R11, 0x80000000, R38, 0x48, !PT ;  /* 0x800000000b107812 */ /* 0x000fe200078e4826 */
[----:B------:R-:W-:Y:S06]  /*acd0*/  BRA `(.L_x_2750) ;  /* 0x00000000000c7947 */ /* 0x000fec0003800000 */
.L_x_2743:
[----:B------:R-:W0:Y:S01]  /*ace0*/  MUFU.RSQ R16, -QNAN ;  /* 0xffc0000000107908 */ /* 0x000e220000001400 */
[----:B------:R-:W-:Y:S05]  /*acf0*/  BRA `(.L_x_2750) ;  /* 0x0000000000047947 */ /* 0x000fea0003800000 */
.L_x_2742:
[----:B------:R-:W-:-:S07]  /*ad00*/  FADD.FTZ R16, R16, R11 ;  /* 0x0000000b10107221 */ /* 0x000fce0000010000 */
.L_x_2750:
[----:B------:R-:W-:Y:S05]  /*ad10*/  BSYNC.RECONVERGENT B1 ;  /* 0x0000000000017941 */ /* 0x000fea0003800200 */
.L_x_2740:
[----:B------:R-:W-:Y:S02]  /*ad20*/  HFMA2 R13, -RZ, RZ, 0, 0 ;  /* 0x00000000ff0d7431 */ /* 0x000fe400000001ff */
[----:B------:R-:W-:-:S04]  /*ad30*/  IMAD.MOV.U32 R12, RZ, RZ, R36 ;  /* 0x000000ffff0c7224 */ /* 0x000fc800078e0024 */
[----:B0-----:R-:W-:Y:S05]  /*ad40*/  RET.REL.NODEC R12 `(_Z15SoftmaxWarpImplI22BroadcastScaleMaskLoadIffbLm4EiE11DirectStoreIffEfLi1ELi23ELi32ELi1ELb0EL9Algorithm0EEvT_T0_ll) ;  /* 0xffffff500cac7950 */ /* 0x001fea0003c3ffff */
.L_x_2751:
        /* <DEDUP_REMOVED lines=11> */
.L_x_37406:


//--------------------- .text._Z15SoftmaxWarpImplI22BroadcastScaleMaskLoadIffbLm4EiE11DirectStoreIffEfLi1ELi22ELi32ELi1ELb1EL9Algorithm0EEvT_T0_ll --------------------------
	.section	.text._Z15SoftmaxWarpImplI22BroadcastScaleMaskLoadIffbLm4EiE11DirectStoreIffEfLi1ELi22ELi32ELi1ELb1EL9Algorithm0EEvT_T0_ll,"ax",@progbits
	.align	128
        .global         _Z15SoftmaxWarpImplI22BroadcastScaleMaskLoadIffbLm4EiE11DirectStoreIffEfLi1ELi22ELi32ELi1ELb1EL9Algorithm0EEvT_T0_ll
        .type           _Z15SoftmaxWarpImplI22BroadcastScaleMaskLoadIffbLm4EiE11DirectStoreIffEfLi1ELi22ELi32ELi1ELb1EL9Algorithm0EEvT_T0_ll,@function
        .size           _Z15SoftmaxWarpImplI22BroadcastScaleMaskLoadIffbLm4EiE11DirectStoreIffEfLi1ELi22ELi32ELi1ELb1EL9Algorithm0EEvT_T0_ll,(.L_x_37407 - _Z15SoftmaxWarpImplI22BroadcastScaleMaskLoadIffbLm4EiE11DirectStoreIffEfLi1ELi22ELi32ELi1ELb1EL9Algorithm0EEvT_T0_ll)
        .other          _Z15SoftmaxWarpImplI22BroadcastScaleMaskLoadIffbLm4EiE11DirectStoreIffEfLi1ELi22ELi32ELi1ELb1EL9Algorithm0EEvT_T0_ll,@"STO_CUDA_ENTRY STV_DEFAULT"
_Z15SoftmaxWarpImplI22BroadcastScaleMaskLoadIffbLm4EiE11DirectStoreIffEfLi1ELi22ELi32ELi1ELb1EL9Algorithm0EEvT_T0_ll:
.text._Z15SoftmaxWarpImplI22BroadcastScaleMaskLoadIffbLm4EiE11DirectStoreIffEfLi1ELi22ELi32ELi1ELb1EL9Algorithm0EEvT_T0_ll:
        /* <DEDUP_REMOVED lines=29> */
.L_x_2752:
        /* <DEDUP_REMOVED lines=22> */
[C---:B------:R-:W-:Y:S02]  /*0330*/  VIADD R27, R41.reuse, 0x260 ;  /* 0x00000260291b7836 */ /* 0x040fe40000000000 */
[----:B------:R-:W-:-:S07]  /*0340*/  VIADD R31, R41, 0x2a0 ;  /* 0x000002a0291f7836 */ /* 0x000fce0000000000 */
.L_x_2843:
[----:B0-----:R-:W0:Y:S01]  /*0350*/  LDC.64 R38, c[0x0][0x410] ;  /* 0x00010400ff267b82 */ /* 0x001e220000000a00 */
[C---:B------:R-:W-:Y:S01]  /*0360*/  VIADD R37, R41.reuse, 0x60 ;  /* 0x0000006029257836 */ /* 0x040fe20000000000 */
[----:B------:R-:W-:Y:S01]  /*0370*/  BSSY.RECONVERGENT B1, `(.L_x_2754) ;  /* 0x0000081000017945 */ /* 0x000fe20003800200 */
[C---:B------:R-:W-:Y:S01]  /*0380*/  VIADD R35, R41.reuse, 0xa0 ;  /* 0x000000a029237836 */ /* 0x040fe20000000000 */
[----:B------:R-:W-:Y:S01]  /*0390*/  MOV R4, 0xff800000 ;  /* 0xff80000000047802 */ /* 0x000fe20000000f00 */
[C---:B------:R-:W-:Y:S02]  /*03a0*/  VIADD R11, R41.reuse, 0xc0 ;  /* 0x000000c0290b7836 */ /* 0x040fe40000000000 */
        /* <DEDUP_REMOVED lines=8> */
[----:B--2---:R-:W-:Y:S08]  /*0430*/  @P3 BRA `(.L_x_2755) ;  /* 0x0000000400d03947 */ /* 0x004ff00003800000 */
        /* <DEDUP_REMOVED lines=31> */
[----:B0-----:R-:W-:-:S04]  /*0630*/  VIADD R12, R10, 0xffffffe ;  /* 0x0ffffffe0a0c7836 */ /* 0x001fc80000000000 */
[----:B------:R0:W1:Y:S04]  /*0640*/  F2I.FTZ.U32.TRUNC.NTZ R13, R12 ;  /* 0x0000000c000d7305 */ /* 0x000068000021f000 */
[----:B------:R-:W-:Y:S02]  /*0650*/  @!P1 IADD3 R16, PT, PT, -R16, RZ, RZ ;  /* 0x000000ff10109210 */ /* 0x000fe40007ffe1ff */
[----:B------:R-:W-:Y:S01]  /*0660*/  ISETP.NE.AND P1, PT, R33, RZ, PT ;  /* 0x000000ff2100720c */ /* 0x000fe20003f25270 */
[----:B0-----:R-:W-:Y:S02]  /*0670*/  IMAD.MOV.U32 R12, RZ, RZ, RZ ;  /* 0x000000ffff0c7224 */ /* 0x001fe400078e00ff */
[----:B-1----:R-:W-:-:S10]  /*0680*/  IMAD.MOV R10, RZ, RZ, -R13 ;  /* 0x000000ffff0a7224 */ /* 0x002fd400078e0a0d */
[----:B------:R-:W-:Y:S01]  /*0690*/  @!P1 LOP3.LUT R16, RZ, R33, RZ, 0x33, !PT ;  /* 0x00000021ff109212 */ /* 0x000fe200078e33ff */
[----:B------:R-:W-:-:S04]  /*06a0*/  IMAD R15, R10, R43, RZ ;  /* 0x0000002b0a0f7224 */ /* 0x000fc800078e02ff */
[----:B------:R-:W-:Y:S02]  /*06b0*/  IMAD.MOV R8, RZ, RZ, -R16 ;  /* 0x000000ffff087224 */ /* 0x000fe400078e0a10 */
[----:B------:R-:W-:Y:S02]  /*06c0*/  IMAD.HI.U32 R13, R13, R15, R12 ;  /* 0x0000000f0d0d7227 */ /* 0x000fe400078e000c */
[----:B------:R-:W0:Y:S02]  /*06d0*/  LDC.64 R14, c[0x0][0x390] ;  /* 0x0000e400ff0e7b82 */ /* 0x000e240000000a00 */
[----:B------:R-:W-:-:S05]  /*06e0*/  IMAD R47, R33, R8, R4 ;  /* 0x00000008212f7224 */ /* 0x000fca00078e0204 */
[----:B------:R-:W-:Y:S01]  /*06f0*/  IABS R10, R47 ;  /* 0x0000002f000a7213 */ /* 0x000fe20000000000 */
[----:B------:R-:W1:Y:S04]  /*0700*/  LDC R8, c[0x0][0x3c0] ;  /* 0x0000f000ff087b82 */ /* 0x000e680000000800 */
[----:B------:R-:W-:-:S05]  /*0710*/  IMAD.HI.U32 R13, R13, R10, RZ ;  /* 0x0000000a0d0d7227 */ /* 0x000fca00078e00ff */
[----:B------:R-:W-:-:S05]  /*0720*/  IADD3 R12, PT, PT, -R13, RZ, RZ ;  /* 0x000000ff0d0c7210 */ /* 0x000fca0007ffe1ff */
[----:B------:R-:W-:-:S05]  /*0730*/  IMAD R10, R43, R12, R10 ;  /* 0x0000000c2b0a7224 */ /* 0x000fca00078e020a */
[----:B------:R-:W-:Y:S02]  /*0740*/  ISETP.GT.U32.AND P1, PT, R43, R10, PT ;  /* 0x0000000a2b00720c */ /* 0x000fe40003f24070 */
[----:B-1----:R-:W-:-:S04]  /*0750*/  IABS R45, R8 ;  /* 0x00000008002d7213 */ /* 0x002fc80000000000 */
[----:B------:R-:W1:Y:S07]  /*0760*/  I2F.RP R12, R45 ;  /* 0x0000002d000c7306 */ /* 0x000e6e0000209400 */
[----:B------:R-:W-:Y:S02]  /*0770*/  @!P1 IMAD.IADD R10, R10, 0x1, -R43 ;  /* 0x000000010a0a9824 */ /* 0x000fe400078e0a2b */
[----:B------:R-:W-:-:S03]  /*0780*/  @!P1 VIADD R13, R13, 0x1 ;  /* 0x000000010d0d9836 */ /* 0x000fc60000000000 */
[----:B------:R-:W-:Y:S02]  /*0790*/  ISETP.GE.U32.AND P1, PT, R10, R43, PT ;  /* 0x0000002b0a00720c */ /* 0x000fe40003f26070 */
[----:B------:R-:W-:Y:S01]  /*07a0*/  LOP3.LUT R10, R47, R6, RZ, 0x3c, !PT ;  /* 0x000000062f0a7212 */ /* 0x000fe200078e3cff */
[----:B-1----:R-:W1:Y:S10]  /*07b0*/  MUFU.RCP R12, R12 ;  /* 0x0000000c000c7308 */ /* 0x002e740000001000 */
[----:B------:R-:W-:Y:S01]  /*07c0*/  @P1 VIADD R13, R13, 0x1 ;  /* 0x000000010d0d1836 */ /* 0x000fe20000000000 */
[----:B------:R-:W-:-:S04]  /*07d0*/  ISETP.GE.AND P1, PT, R10, RZ, PT ;  /* 0x000000ff0a00720c */ /* 0x000fc80003f26270 */
[----:B------:R-:W-:Y:S01]  /*07e0*/  MOV R18, R13 ;  /* 0x0000000d00127202 */ /* 0x000fe20000000f00 */
[----:B-1----:R-:W-:Y:S02]  /*07f0*/  VIADD R32, R12, 0xffffffe ;  /* 0x0ffffffe0c207836 */ /* 0x002fe40000000000 */
[----:B------:R-:W1:Y:S06]  /*0800*/  LDC.64 R12, c[0x0][0x398] ;  /* 0x0000e600ff0c7b82 */ /* 0x000e6c0000000a00 */
[----:B------:R-:W-:Y:S01]  /*0810*/  @!P1 IMAD.MOV R18, RZ, RZ, -R18 ;  /* 0x000000ffff129224 */ /* 0x000fe200078e0a12 */
[----:B------:R-:W-:Y:S01]  /*0820*/  ISETP.NE.AND P1, PT, R6, RZ, PT ;  /* 0x000000ff0600720c */ /* 0x000fe20003f25270 */
[----:B------:R2:W3:Y:S02]  /*0830*/  F2I.FTZ.U32.TRUNC.NTZ R33, R32 ;  /* 0x0000002000217305 */ /* 0x0004e4000021f000 */
[----:B--2---:R-:W-:-:S10]  /*0840*/  IMAD.MOV.U32 R32, RZ, RZ, RZ ;  /* 0x000000ffff207224 */ /* 0x004fd400078e00ff */
[----:B------:R-:W-:Y:S02]  /*0850*/  @!P1 LOP3.LUT R18, RZ, R6, RZ, 0x33, !PT ;  /* 0x00000006ff129212 */ /* 0x000fe400078e33ff */
[----:B0-----:R-:W-:Y:S01]  /*0860*/  ISETP.NE.U32.AND P1, PT, R14, 0x1, PT ;  /* 0x000000010e00780c */ /* 0x001fe20003f25070 */
[----:B---3--:R-:W-:Y:S01]  /*0870*/  IMAD.MOV R10, RZ, RZ, -R33 ;  /* 0x000000ffff0a7224 */ /* 0x008fe200078e0a21 */
[----:B------:R-:W-:Y:S02]  /*0880*/  IADD3 R43, PT, PT, -R18, RZ, RZ ;  /* 0x000000ff122b7210 */ /* 0x000fe40007ffe1ff */
[----:B------:R-:W-:Y:S02]  /*0890*/  ISETP.NE.AND.EX P1, PT, R15, RZ, PT, P1 ;  /* 0x000000ff0f00720c */ /* 0x000fe40003f25310 */
[----:B------:R-:W0:Y:S01]  /*08a0*/  LDC.64 R14, c[0x0][0x3a0] ;  /* 0x0000e800ff0e7b82 */ /* 0x000e220000000a00 */
[----:B------:R-:W-:Y:S02]  /*08b0*/  IMAD R47, R6, R43, R47 ;  /* 0x0000002b062f7224 */ /* 0x000fe400078e022f */
[----:B------:R-:W-:Y:S01]  /*08c0*/  IMAD R43, R10, R45, RZ ;  /* 0x0000002d0a2b7224 */ /* 0x000fe200078e02ff */
[----:B------:R-:W-:-:S02]  /*08d0*/  SEL R10, R16, RZ, P1 ;  /* 0x000000ff100a7207 */ /* 0x000fc40000800000 */
[----:B------:R-:W-:Y:S01]  /*08e0*/  IABS R6, R47 ;  /* 0x0000002f00067213 */ /* 0x000fe20000000000 */
[----:B------:R-:W-:Y:S01]  /*08f0*/  IMAD.HI.U32 R32, R33, R43, R32 ;  /* 0x0000002b21207227 */ /* 0x000fe200078e0020 */
[----:B-1----:R-:W-:Y:S01]  /*0900*/  ISETP.NE.U32.AND P1, PT, R12, 0x1, PT ;  /* 0x000000010c00780c */ /* 0x002fe20003f25070 */
[----:B------:R-:W1:Y:S03]  /*0910*/  LDC.64 R42, c[0x0][0x3a8] ;  /* 0x0000ea00ff2a7b82 */ /* 0x000e660000000a00 */
[----:B------:R-:W-:Y:S01]  /*0920*/  ISETP.NE.AND.EX P1, PT, R13, RZ, PT, P1 ;  /* 0x000000ff0d00720c */ /* 0x000fe20003f25310 */
[----:B------:R-:W-:-:S04]  /*0930*/  IMAD.HI.U32 R32, R32, R6, RZ ;  /* 0x0000000620207227 */ /* 0x000fc800078e00ff */
[----:B------:R-:W-:Y:S02]  /*0940*/  IMAD.MOV R12, RZ, RZ, -R32 ;  /* 0x000000ffff0c7224 */ /* 0x000fe400078e0a20 */
[----:B------:R-:W-:Y:S02]  /*0950*/  IMAD R13, R10, UR36, RZ ;  /* 0x000000240a0d7c24 */ /* 0x000fe4000f8e02ff */
[----:B------:R-:W-:Y:S01]  /*0960*/  IMAD R6, R45, R12, R6 ;  /* 0x0000000c2d067224 */ /* 0x000fe200078e0206 */
[----:B------:R-:W-:-:S04]  /*0970*/  SEL R12, R18, RZ, P1 ;  /* 0x000000ff120c7207 */ /* 0x000fc80000800000 */
[----:B------:R-:W-:Y:S01]  /*0980*/  ISETP.GT.U32.AND P1, PT, R45, R6, PT ;  /* 0x000000062d00720c */ /* 0x000fe20003f24070 */
[----:B------:R-:W-:-:S12]  /*0990*/  IMAD R13, R12, UR37, R13 ;  /* 0x000000250c0d7c24 */ /* 0x000fd8000f8e020d */
        /* <DEDUP_REMOVED lines=30> */
.L_x_2755:
[----:B------:R-:W-:Y:S05]  /*0b80*/  BSYNC.RECONVERGENT B1 ;  /* 0x0000000000017941 */ /* 0x000fea0003800200 */
.L_x_2754:
        /* <DEDUP_REMOVED lines=37> */
[----:B------:R-:W-:Y:S02]  /*0de0*/  IMAD.MOV.U32 R16, RZ, RZ, R10 ;  /* 0x000000ffff107224 */ /* 0x000fe400078e000a */
        /* <DEDUP_REMOVED lines=16> */
[C---:B------:R-:W-:Y:S02]  /*0ef0*/  IMAD R14, R45.reuse, R33, R14 ;  /* 0x000000212d0e7224 */ /* 0x040fe400078e020e */
[----:B------:R-:W2:Y:S03]  /*0f00*/  LDC.64 R32, c[0x0][0x398] ;  /* 0x0000e600ff207b82 */ /* 0x000ea60000000a00 */
        /* <DEDUP_REMOVED lines=9> */
[----:B------:R-:W-:-:S03]  /*0fa0*/  ISETP.GE.AND P2, PT, R14, RZ, PT ;  /* 0x000000ff0e00720c */ /* 0x000fc60003f46270 */
[----:B------:R-:W-:Y:S01]  /*0fb0*/  IMAD.MOV.U32 R18, RZ, RZ, R12 ;  /* 0x000000ffff127224 */ /* 0x000fe200078e000c */
[----:B0-----:R-:W-:-:S04]  /*0fc0*/  IADD3 R44, PT, PT, R20, 0xffffffe, RZ ;  /* 0x0ffffffe142c7810 */ /* 0x001fc80007ffe0ff */
[----:B------:R0:W3:Y:S05]  /*0fd0*/  F2I.FTZ.U32.TRUNC.NTZ R45, R44 ;  /* 0x0000002c002d7305 */ /* 0x0000ea000021f000 */
        /* <DEDUP_REMOVED lines=11> */
[----:B--2---:R-:W-:Y:S02]  /*1090*/  ISETP.NE.U32.AND P2, PT, R32, 0x1, PT ;  /* 0x000000012000780c */ /* 0x004fe40003f45070 */
[----:B------:R-:W-:Y:S01]  /*10a0*/  IABS R12, R47 ;  /* 0x0000002f000c7213 */ /* 0x000fe20000000000 */
[----:B------:R-:W-:Y:S01]  /*10b0*/  IMAD.HI.U32 R49, R45, R49, R44 ;  /* 0x000000312d317227 */ /* 0x000fe200078e002c */
[----:B------:R-:W-:Y:S01]  /*10c0*/  ISETP.NE.AND.EX P2, PT, R33, RZ, PT, P2 ;  /* 0x000000ff2100720c */ /* 0x000fe20003f45320 */
[----:B------:R-:W0:Y:S03]  /*10d0*/  LDC.64 R44, c[0x0][0x3a8] ;  /* 0x0000ea00ff2c7b82 */ /* 0x000e260000000a00 */
[----:B------:R-:W-:Y:S01]  /*10e0*/  SEL R16, R18, RZ, P2 ;  /* 0x000000ff12107207 */ /* 0x000fe20001000000 */
[----:B------:R-:W-:-:S04]  /*10f0*/  IMAD.HI.U32 R8, R49, R12, RZ ;  /* 0x0000000c31087227 */ /* 0x000fc800078e00ff */
[----:B------:R-:W-:Y:S01]  /*1100*/  IMAD.MOV R43, RZ, RZ, -R8 ;  /* 0x000000ffff2b7224 */ /* 0x000fe200078e0a08 */
[----:B------:R-:W1:Y:S03]  /*1110*/  LDC.64 R32, c[0x0][0x3a0] ;  /* 0x0000e800ff207b82 */ /* 0x000e660000000a00 */
        /* <DEDUP_REMOVED lines=11> */
[----:B-1----:R-:W-:Y:S02]  /*11d0*/  ISETP.NE.U32.AND P2, PT, R32, 0x1, PT ;  /* 0x000000012000780c */ /* 0x002fe40003f45070 */
[----:B------:R-:W-:Y:S01]  /*11e0*/  SHF.R.S64 R32, RZ, 0x1e, R6 ;  /* 0x0000001eff207819 */ /* 0x000fe20000001006 */
[----:B------:R-:W-:Y:S01]  /*11f0*/  IMAD.MOV R43, RZ, RZ, -R8 ;  /* 0x000000ffff2b7224 */ /* 0x000fe200078e0a08 */
[----:B------:R-:W-:Y:S01]  /*1200*/  ISETP.NE.AND.EX P2, PT, R33, RZ, PT, P2 ;  /* 0x000000ff2100720c */ /* 0x000fe20003f45320 */
[----:B------:R-:W-:Y:S02]  /*1210*/  IMAD R33, R14, UR36, RZ ;  /* 0x000000240e217c24 */ /* 0x000fe4000f8e02ff */
[----:B------:R-:W-:Y:S01]  /*1220*/  IMAD R10, R10, R43, R47 ;  /* 0x0000002b0a0a7224 */ /* 0x000fe200078e022f */
[----:B------:R-:W-:Y:S01]  /*1230*/  SEL R8, R8, RZ, P2 ;  /* 0x000000ff08087207 */ /* 0x000fe20001000000 */
[----:B------:R-:W-:Y:S01]  /*1240*/  IMAD R33, R16, UR37, R33 ;  /* 0x0000002510217c24 */ /* 0x000fe2000f8e0221 */
        /* <DEDUP_REMOVED lines=15> */
.L_x_2757:
[----:B------:R-:W-:Y:S05]  /*1340*/  BSYNC.RECONVERGENT B1 ;  /* 0x0000000000017941 */ /* 0x000fea0003800200 */
.L_x_2756:
[----:B------:R-:W-:Y:S01]  /*1350*/  BSSY.RECONVERGENT B1, `(.L_x_2758) ;  /* 0x0000078000017945 */ /* 0x000fe20003800200 */
[----:B------:R-:W-:Y:S01]  /*1360*/  ISETP.GE.U32.AND P2, PT, R15, R38, PT ;  /* 0x000000260f00720c */ /* 0x000fe20003f46070 */
[----:B------:R-:W-:Y:S01]  /*1370*/  VIADD R33, R41, 0x100 ;  /* 0x0000010029217836 */ /* 0x000fe20000000000 */
        /* <DEDUP_REMOVED lines=65> */
[----:B0-----:R-:W-:-:S12]  /*1790*/  IMAD.MOV.U32 R46, RZ, RZ, RZ ;  /* 0x000000ffff2e7224 */ /* 0x001fd800078e00ff */
[----:B------:R-:W-:Y:S01]  /*17a0*/  @!P4 LOP3.LUT R20, RZ, R10, RZ, 0x33, !PT ;  /* 0x0000000aff14c212 */ /* 0x000fe200078e33ff */
[----:B---3--:R-:W-:Y:S01]  /*17b0*/  IMAD.MOV R16, RZ, RZ, -R47 ;  /* 0x000000ffff107224 */ /* 0x008fe200078e0a2f */
        /* <DEDUP_REMOVED lines=8> */
[----:B--2---:R-:W-:-:S04]  /*1840*/  ISETP.NE.U32.AND P4, PT, R42, 0x1, PT ;  /* 0x000000012a00780c */ /* 0x004fc80003f85070 */
[----:B------:R-:W-:Y:S01]  /*1850*/  ISETP.NE.AND.EX P4, PT, R43, RZ, PT, P4 ;  /* 0x000000ff2b00720c */ /* 0x000fe20003f85340 */
[----:B------:R-:W-:Y:S01]  /*1860*/  IMAD.HI.U32 R10, R51, R18, RZ ;  /* 0x00000012330a7227 */ /* 0x000fe200078e00ff */
[----:B------:R-:W0:Y:S03]  /*1870*/  LDC.64 R42, c[0x0][0x3a0] ;  /* 0x0000e800ff2a7b82 */ /* 0x000e260000000a00 */
[----:B------:R-:W-:-:S04]  /*1880*/  IMAD.MOV R45, RZ, RZ, -R10 ;  /* 0x000000ffff2d7224 */ /* 0x000fc800078e0a0a */
[C---:B------:R-:W-:Y:S01]  /*1890*/  IMAD R14, R53.reuse, R45, R18 ;  /* 0x0000002d350e7224 */ /* 0x040fe200078e0212 */
[----:B------:R-:W-:Y:S01]  /*18a0*/  SEL R18, R20, RZ, P4 ;  /* 0x000000ff14127207 */ /* 0x000fe20002000000 */
        /* <DEDUP_REMOVED lines=15> */
[----:B------:R-:W-:Y:S02]  /*19a0*/  IMAD R43, R16, UR36, RZ ;  /* 0x00000024102b7c24 */ /* 0x000fe4000f8e02ff */
[----:B------:R-:W-:Y:S01]  /*19b0*/  IMAD R12, R12, R47, R49 ;  /* 0x0000002f0c0c7224 */ /* 0x000fe200078e0231 */
[----:B------:R-:W-:Y:S01]  /*19c0*/  SEL R10, R10, RZ, P4 ;  /* 0x000000ff0a0a7207 */ /* 0x000fe20002000000 */
[----:B------:R-:W-:Y:S01]  /*19d0*/  IMAD R43, R18, UR37, R43 ;  /* 0x00000025122b7c24 */ /* 0x000fe2000f8e022b */
        /* <DEDUP_REMOVED lines=15> */
.L_x_2759:
[----:B------:R-:W-:Y:S05]  /*1ad0*/  BSYNC.RECONVERGENT B1 ;  /* 0x0000000000017941 */ /* 0x000fea0003800200 */
.L_x_2758:
        /* <DEDUP_REMOVED lines=14> */
[----:B------:R-:W-:Y:S02]  /*1bc0*/  SHF.R.S64 R36, RZ, 0x1e, R37 ;  /* 0x0000001eff247819 */ /* 0x000fe40000001025 */
[----:B------:R-:W-:Y:S02]  /*1bd0*/  R2UR UR4, R54 ;  /* 0x00000000360472ca */ /* 0x000fe400000e0000 */
[----:B------:R-:W-:-:S02]  /*1be0*/  R2UR UR5, R55 ;  /* 0x00000000370572ca */ /* 0x000fc400000e0000 */
[----:B0-----:R-:W-:-:S04]  /*1bf0*/  IABS R45, R16 ;  /* 0x00000010002d7213 */ /* 0x001fc80000000000 */
[----:B------:R-:W0:Y:S08]  /*1c00*/  I2F.RP R12, R45 ;  /* 0x0000002d000c7306 */ /* 0x000e300000209400 */
[----:B0-----:R-:W0:Y:S02]  /*1c10*/  MUFU.RCP R12, R12 ;  /* 0x0000000c000c7308 */ /* 0x001e240000001000 */
[----:B0-----:R-:W-:-:S02]  /*1c20*/  IADD3 R42, PT, PT, R12, 0xffffffe, RZ ;  /* 0x0ffffffe0c2a7810 */ /* 0x001fc40007ffe0ff */
[----:B------:R-:W-:-:S04]  /*1c30*/  IABS R12, R37 ;  /* 0x00000025000c7213 */ /* 0x000fc80000000000 */
[----:B------:R0:W1:Y:S02]  /*1c40*/  F2I.FTZ.U32.TRUNC.NTZ R43, R42 ;  /* 0x0000002a002b7305 */ /* 0x000064000021f000 */
[----:B0-----:R-:W-:Y:S02]  /*1c50*/  IMAD.MOV.U32 R42, RZ, RZ, RZ ;  /* 0x000000ffff2a7224 */ /* 0x001fe400078e00ff */
[----:B-1----:R-:W-:-:S04]  /*1c60*/  IMAD.MOV R10, RZ, RZ, -R43 ;  /* 0x000000ffff0a7224 */ /* 0x002fc800078e0a2b */
[----:B------:R-:W-:Y:S02]  /*1c70*/  IMAD R47, R10, R45, RZ ;  /* 0x0000002d0a2f7224 */ /* 0x000fe400078e02ff */
[----:B------:R-:W0:Y:S02]  /*1c80*/  LDC R10, c[0x0][0x3bc] ;  /* 0x0000ef00ff0a7b82 */ /* 0x000e240000000800 */
[----:B------:R-:W-:-:S06]  /*1c90*/  IMAD.HI.U32 R47, R43, R47, R42 ;  /* 0x0000002f2b2f7227 */ /* 0x000fcc00078e002a */
[----:B------:R-:W-:-:S05]  /*1ca0*/  IMAD.HI.U32 R14, R47, R12, RZ ;  /* 0x0000000c2f0e7227 */ /* 0x000fca00078e00ff */
[----:B------:R-:W-:-:S05]  /*1cb0*/  IADD3 R43, PT, PT, -R14, RZ, RZ ;  /* 0x000000ff0e2b7210 */ /* 0x000fca0007ffe1ff */
        /* <DEDUP_REMOVED lines=10> */
[----:B------:R-:W-:Y:S01]  /*1d60*/  ISETP.GE.AND P5, PT, R12, RZ, PT ;  /* 0x000000ff0c00720c */ /* 0x000fe20003fa6270 */
[----:B0-----:R-:W-:-:S04]  /*1d70*/  VIADD R42, R18, 0xffffffe ;  /* 0x0ffffffe122a7836 */ /* 0x001fc80000000000 */
[----:B------:R0:W1:Y:S08]  /*1d80*/  F2I.FTZ.U32.TRUNC.NTZ R43, R42 ;  /* 0x0000002a002b7305 */ /* 0x000070000021f000 */
        /* <DEDUP_REMOVED lines=10> */
[----:B------:R-:W-:-:S05]  /*1e30*/  IABS R18, R51 ;  /* 0x0000003300127213 */ /* 0x000fca0000000000 */
[----:B------:R-:W-:Y:S02]  /*1e40*/  IMAD.HI.U32 R16, R45, R18, RZ ;  /* 0x000000122d107227 */ /* 0x000fe400078e00ff */
[----:B------:R-:W1:Y:S03]  /*1e50*/  LDC.64 R44, c[0x0][0x390] ;  /* 0x0000e400ff2c7b82 */ /* 0x000e660000000a00 */
[----:B------:R-:W-:-:S05]  /*1e60*/  IADD3 R43, PT, PT, -R16, RZ, RZ ;  /* 0x000000ff102b7210 */ /* 0x000fca0007ffe1ff */
[C---:B------:R-:W-:Y:S02]  /*1e70*/  IMAD R18, R47.reuse, R43, R18 ;  /* 0x0000002b2f127224 */ /* 0x040fe400078e0212 */
[----:B------:R-:W2:Y:S03]  /*1e80*/  LDC.64 R42, c[0x0][0x398] ;  /* 0x0000e600ff2a7b82 */ /* 0x000ea60000000a00 */
        /* <DEDUP_REMOVED lines=12> */
[----:B------:R0:W3:Y:S04]  /*1f50*/  F2I.FTZ.U32.TRUNC.NTZ R47, R46 ;  /* 0x0000002e002f7305 */ /* 0x0000e8000021f000 */
[----:B------:R-:W-:Y:S02]  /*1f60*/  @!P5 IADD3 R20, PT, PT, -R20, RZ, RZ ;  /* 0x000000ff1414d210 */ /* 0x000fe40007ffe1ff */
[----:B------:R-:W-:Y:S01]  /*1f70*/  ISETP.NE.AND P5, PT, R10, RZ, PT ;  /* 0x000000ff0a00720c */ /* 0x000fe20003fa5270 */
[----:B0-----:R-:W-:Y:S02]  /*1f80*/  HFMA2 R46, -RZ, RZ, 0, 0 ;  /* 0x00000000ff2e7431 */ /* 0x001fe400000001ff */
[----:B---3--:R-:W-:-:S10]  /*1f90*/  IMAD.MOV R16, RZ, RZ, -R47 ;  /* 0x000000ffff107224 */ /* 0x008fd400078e0a2f */
[----:B------:R-:W-:Y:S02]  /*1fa0*/  @!P5 LOP3.LUT R20, RZ, R10, RZ, 0x33, !PT ;  /* 0x0000000aff14d212 */ /* 0x000fe400078e33ff */
[----:B-1----:R-:W-:-:S03]  /*1fb0*/  ISETP.NE.U32.AND P5, PT, R44, 0x1, PT ;  /* 0x000000012c00780c */ /* 0x002fc60003fa5070 */
[----:B------:R-:W-:Y:S01]  /*1fc0*/  IMAD.MOV R49, RZ, RZ, -R20 ;  /* 0x000000ffff317224 */ /* 0x000fe200078e0a14 */
        /* <DEDUP_REMOVED lines=46> */
.L_x_2761:
[----:B------:R-:W-:Y:S05]  /*22b0*/  BSYNC.RECONVERGENT B1 ;  /* 0x0000000000017941 */ /* 0x000fea0003800200 */
.L_x_2760:
        /* <DEDUP_REMOVED lines=19> */
[----:B------:R-:W-:-:S04]  /*23f0*/  IMAD R47, R20, R43, RZ ;  /* 0x0000002b142f7224 */ /* 0x000fc800078e02ff */
        /* <DEDUP_REMOVED lines=14> */
[----:B------:R0:W1:Y:S01]  /*24e0*/  F2I.FTZ.U32.TRUNC.NTZ R37, R36 ;  /* 0x0000002400257305 */ /* 0x000062000021f000 */
[----:B------:R-:W2:Y:S04]  /*24f0*/  LDC R14, c[0x0][0x3c0] ;  /* 0x0000f000ff0e7b82 */ /* 0x000ea80000000800 */
[----:B------:R-:W-:Y:S01]  /*2500*/  @P5 VIADD R20, R20, 0x1 ;  /* 0x0000000114145836 */ /* 0x000fe20000000000 */
[----:B------:R-:W-:Y:S01]  /*2510*/  ISETP.NE.AND P5, PT, R45, RZ, PT ;  /* 0x000000ff2d00720c */ /* 0x000fe20003fa5270 */
[----:B0-----:R-:W-:-:S04]  /*2520*/  IMAD.MOV.U32 R36, RZ, RZ, RZ ;  /* 0x000000ffff247224 */ /* 0x001fc800078e00ff */
[----:B------:R-:W-:Y:S01]  /*2530*/  @!P6 IMAD.MOV R20, RZ, RZ, -R20 ;  /* 0x000000ffff14e224 */ /* 0x000fe200078e0a14 */
[----:B-1----:R-:W-:-:S07]  /*2540*/  IADD3 R22, PT, PT, RZ, -R37, RZ ;  /* 0x80000025ff167210 */ /* 0x002fce0007ffe0ff */
[----:B------:R-:W-:-:S05]  /*2550*/  @!P5 LOP3.LUT R20, RZ, R45, RZ, 0x33, !PT ;  /* 0x0000002dff14d212 */ /* 0x000fca00078e33ff */
[----:B------:R-:W-:Y:S01]  /*2560*/  IMAD.MOV R43, RZ, RZ, -R20 ;  /* 0x000000ffff2b7224 */ /* 0x000fe200078e0a14 */
[----:B--2---:R-:W-:-:S03]  /*2570*/  IABS R51, R14 ;  /* 0x0000000e00337213 */ /* 0x004fc60000000000 */
[----:B------:R-:W-:Y:S02]  /*2580*/  IMAD R45, R45, R43, R12 ;  /* 0x0000002b2d2d7224 */ /* 0x000fe400078e020c */
[----:B------:R-:W-:Y:S01]  /*2590*/  IMAD R43, R22, R47, RZ ;  /* 0x0000002f162b7224 */ /* 0x000fe200078e02ff */
[----:B------:R-:W0:Y:S02]  /*25a0*/  I2F.RP R26, R51 ;  /* 0x00000033001a7306 */ /* 0x000e240000209400 */
[----:B------:R-:W-:Y:S01]  /*25b0*/  IABS R24, R45 ;  /* 0x0000002d00187213 */ /* 0x000fe20000000000 */
[----:B------:R-:W-:-:S06]  /*25c0*/  IMAD.HI.U32 R43, R37, R43, R36 ;  /* 0x0000002b252b7227 */ /* 0x000fcc00078e0024 */
[----:B------:R-:W-:-:S05]  /*25d0*/  IMAD.HI.U32 R22, R43, R24, RZ ;  /* 0x000000182b167227 */ /* 0x000fca00078e00ff */
[----:B------:R-:W-:Y:S01]  /*25e0*/  IADD3 R37, PT, PT, -R22, RZ, RZ ;  /* 0x000000ff16257210 */ /* 0x000fe20007ffe1ff */
[----:B0-----:R-:W0:Y:S04]  /*25f0*/  MUFU.RCP R26, R26 ;  /* 0x0000001a001a7308 */ /* 0x001e280000001000 */
[----:B------:R-:W-:-:S05]  /*2600*/  IMAD R24, R47, R37, R24 ;  /* 0x000000252f187224 */ /* 0x000fca00078e0218 */
[----:B------:R-:W-:Y:S02]  /*2610*/  ISETP.GT.U32.AND P6, PT, R47, R24, PT ;  /* 0x000000182f00720c */ /* 0x000fe40003fc4070 */
[----:B0-----:R-:W-:-:S04]  /*2620*/  IADD3 R36, PT, PT, R26, 0xffffffe, RZ ;  /* 0x0ffffffe1a247810 */ /* 0x001fc80007ffe0ff */
[----:B------:R0:W1:Y:S07]  /*2630*/  F2I.FTZ.U32.TRUNC.NTZ R37, R36 ;  /* 0x0000002400257305 */ /* 0x00006e000021f000 */
[----:B------:R-:W-:Y:S02]  /*2640*/  @!P6 IMAD.IADD R24, R24, 0x1, -R47 ;  /* 0x000000011818e824 */ /* 0x000fe400078e0a2f */
[----:B------:R-:W-:-:S03]  /*2650*/  @!P6 VIADD R22, R22, 0x1 ;  /* 0x000000011616e836 */ /* 0x000fc60000000000 */
[----:B------:R-:W-:Y:S02]  /*2660*/  ISETP.GE.U32.AND P5, PT, R24, R47, PT ;  /* 0x0000002f1800720c */ /* 0x000fe40003fa6070 */
[----:B------:R-:W-:Y:S02]  /*2670*/  LOP3.LUT R24, R45, R18, RZ, 0x3c, !PT ;  /* 0x000000122d187212 */ /* 0x000fe400078e3cff */
[----:B0-----:R-:W-:Y:S02]  /*2680*/  MOV R36, RZ ;  /* 0x000000ff00247202 */ /* 0x001fe40000000f00 */
[----:B------:R-:W-:-:S07]  /*2690*/  ISETP.GE.AND P6, PT, R24, RZ, PT ;  /* 0x000000ff1800720c */ /* 0x000fce0003fc6270 */
[----:B------:R-:W-:Y:S01]  /*26a0*/  @P5 VIADD R22, R22, 0x1 ;  /* 0x0000000116165836 */ /* 0x000fe20000000000 */
[----:B------:R-:W-:-:S03]  /*26b0*/  ISETP.NE.AND P5, PT, R18, RZ, PT ;  /* 0x000000ff1200720c */ /* 0x000fc60003fa5270 */
[----:B------:R-:W-:Y:S02]  /*26c0*/  IMAD.MOV.U32 R24, RZ, RZ, R22 ;  /* 0x000000ffff187224 */ /* 0x000fe400078e0016 */
[----:B-1----:R-:W-:-:S03]  /*26d0*/  IMAD.MOV R22, RZ, RZ, -R37 ;  /* 0x000000ffff167224 */ /* 0x002fc600078e0a25 */
[----:B------:R-:W-:-:S05]  /*26e0*/  @!P6 IADD3 R24, PT, PT, -R24, RZ, RZ ;  /* 0x000000ff1818e210 */ /* 0x000fca0007ffe1ff */
        /* <DEDUP_REMOVED lines=12> */
[----:B------:R-:W-:Y:S02]  /*27b0*/  ISETP.GT.U32.AND P5, PT, R51, R22, PT ;  /* 0x000000163300720c */ /* 0x000fe40003fa4070 */
[----:B-1----:R-:W-:-:S11]  /*27c0*/  ISETP.NE.U32.AND P6, PT, R36, 0x1, PT ;  /* 0x000000012400780c */ /* 0x002fd60003fc5070 */
[----:B------:R-:W-:Y:S01]  /*27d0*/  @!P5 IMAD.IADD R22, R22, 0x1, -R51 ;  /* 0x000000011616d824 */ /* 0x000fe200078e0a33 */
[----:B------:R-:W-:Y:S02]  /*27e0*/  ISETP.NE.AND.EX P6, PT, R37, RZ, PT, P6 ;  /* 0x000000ff2500720c */ /* 0x000fe40003fc5360 */
[----:B------:R-:W1:Y:S01]  /*27f0*/  LDC.64 R36, c[0x0][0x398] ;  /* 0x0000e600ff247b82 */ /* 0x000e620000000a00 */
[----:B------:R-:W-:Y:S02]  /*2800*/  @!P5 IADD3 R18, PT, PT, R18, 0x1, RZ ;  /* 0x000000011212d810 */ /* 0x000fe40007ffe0ff */
[----:B------:R-:W-:Y:S02]  /*2810*/  SEL R20, R20, RZ, P6 ;  /* 0x000000ff14147207 */ /* 0x000fe40003000000 */
[----:B------:R-:W-:Y:S02]  /*2820*/  ISETP.GE.U32.AND P6, PT, R22, R51, PT ;  /* 0x000000331600720c */ /* 0x000fe40003fc6070 */
[----:B------:R-:W-:-:S04]  /*2830*/  LOP3.LUT R22, R49, R14, RZ, 0x3c, !PT ;  /* 0x0000000e31167212 */ /* 0x000fc800078e3cff */
[----:B------:R-:W-:-:S07]  /*2840*/  ISETP.GE.AND P5, PT, R22, RZ, PT ;  /* 0x000000ff1600720c */ /* 0x000fce0003fa6270 */
[----:B------:R-:W-:Y:S01]  /*2850*/  @P6 VIADD R18, R18, 0x1 ;  /* 0x0000000112126836 */ /* 0x000fe20000000000 */
[----:B------:R-:W-:-:S05]  /*2860*/  ISETP.NE.AND P6, PT, R14, RZ, PT ;  /* 0x000000ff0e00720c */ /* 0x000fca0003fc5270 */
[----:B------:R-:W-:Y:S01]  /*2870*/  @!P5 IMAD.MOV R18, RZ, RZ, -R18 ;  /* 0x000000ffff12d224 */ /* 0x000fe200078e0a12 */
[----:B-1----:R-:W-:Y:S02]  /*2880*/  ISETP.NE.U32.AND P5, PT, R36, 0x1, PT ;  /* 0x000000012400780c */ /* 0x002fe40003fa5070 */
[----:B------:R-:W-:Y:S02]  /*2890*/  SHF.R.S64 R36, RZ, 0x1e, R12 ;  /* 0x0000001eff247819 */ /* 0x000fe4000000100c */
[----:B------:R-:W-:Y:S01]  /*28a0*/  ISETP.NE.AND.EX P5, PT, R37, RZ, PT, P5 ;  /* 0x000000ff2500720c */ /* 0x000fe20003fa5350 */
[----:B------:R-:W-:Y:S02]  /*28b0*/  IMAD R37, R20, UR36, RZ ;  /* 0x0000002414257c24 */ /* 0x000fe4000f8e02ff */
[----:B------:R-:W-:Y:S02]  /*28c0*/  @!P6 LOP3.LUT R18, RZ, R14, RZ, 0x33, !PT ;  /* 0x0000000eff12e212 */ /* 0x000fe400078e33ff */
[----:B0-----:R-:W-:-:S02]  /*28d0*/  ISETP.NE.U32.AND P6, PT, R44, 0x1, PT ;  /* 0x000000012c00780c */ /* 0x001fc40003fc5070 */
[----:B------:R-:W-:Y:S02]  /*28e0*/  IADD3 R47, PT, PT, -R18, RZ, RZ ;  /* 0x000000ff122f7210 */ /* 0x000fe40007ffe1ff */
[----:B------:R-:W-:Y:S02]  /*28f0*/  SEL R22, R24, RZ, P5 ;  /* 0x000000ff18167207 */ /* 0x000fe40002800000 */
[----:B--2---:R-:W-:Y:S01]  /*2900*/  ISETP.NE.U32.AND P5, PT, R42, 0x1, PT ;  /* 0x000000012a00780c */ /* 0x004fe20003fa5070 */
[----:B------:R-:W-:Y:S01]  /*2910*/  IMAD R14, R14, R47, R49 ;  /* 0x0000002f0e0e7224 */ /* 0x000fe200078e0231 */
[----:B------:R-:W-:Y:S01]  /*2920*/  ISETP.NE.AND.EX P6, PT, R45, RZ, PT, P6 ;  /* 0x000000ff2d00720c */ /* 0x000fe20003fc5360 */
[----:B------:R-:W-:Y:S01]  /*2930*/  IMAD R37, R22, UR37, R37 ;  /* 0x0000002516257c24 */ /* 0x000fe2000f8e0225 */
[----:B------:R-:W-:Y:S02]  /*2940*/  ISETP.NE.AND.EX P5, PT, R43, RZ, PT, P5 ;  /* 0x000000ff2b00720c */ /* 0x000fe40003fa5350 */
        /* <DEDUP_REMOVED lines=14> */
.L_x_2763:
[----:B------:R-:W-:Y:S05]  /*2a30*/  BSYNC.RECONVERGENT B1 ;  /* 0x0000000000017941 */ /* 0x000fea0003800200 */
.L_x_2762:
        /* <DEDUP_REMOVED lines=23> */
[----:B------:R-:W-:-:S05]  /*2bb0*/  IADD3 R36, PT, PT, R20, 0xffffffe, RZ ;  /* 0x0ffffffe14247810 */ /* 0x000fca0007ffe0ff */
[----:B------:R-:W-:-:S04]  /*2bc0*/  IMAD.HI.U32 R16, R45, R12, RZ ;  /* 0x0000000c2d107227 */ /* 0x000fc800078e00ff */
[----:B------:R-:W-:-:S04]  /*2bd0*/  IMAD.MOV R37, RZ, RZ, -R16 ;  /* 0x000000ffff257224 */ /* 0x000fc800078e0a10 */
[C---:B------:R-:W-:Y:S02]  /*2be0*/  IMAD R12, R43.reuse, R37, R12 ;  /* 0x000000252b0c7224 */ /* 0x040fe400078e020c */
[----:B------:R0:W1:Y:S03]  /*2bf0*/  F2I.FTZ.U32.TRUNC.NTZ R37, R36 ;  /* 0x0000002400257305 */ /* 0x000066000021f000 */
[----:B------:R-:W-:Y:S02]  /*2c00*/  ISETP.GT.U32.AND P6, PT, R43, R12, PT ;  /* 0x0000000c2b00720c */ /* 0x000fe40003fc4070 */
[----:B0-----:R-:W-:Y:S01]  /*2c10*/  MOV R36, RZ ;  /* 0x000000ff00247202 */ /* 0x001fe20000000f00 */
[----:B-1----:R-:W-:-:S10]  /*2c20*/  IMAD.MOV R24, RZ, RZ, -R37 ;  /* 0x000000ffff187224 */ /* 0x002fd400078e0a25 */
[----:B------:R-:W-:Y:S02]  /*2c30*/  @!P6 IMAD.IADD R12, R12, 0x1, -R43 ;  /* 0x000000010c0ce824 */ /* 0x000fe400078e0a2b */
[----:B------:R-:W-:Y:S01]  /*2c40*/  @!P6 VIADD R16, R16, 0x1 ;  /* 0x000000011010e836 */ /* 0x000fe20000000000 */
[----:B------:R-:W-:Y:S02]  /*2c50*/  ISETP.NE.AND P6, PT, R22, RZ, PT ;  /* 0x000000ff1600720c */ /* 0x000fe40003fc5270 */
[----:B------:R-:W-:Y:S01]  /*2c60*/  ISETP.GE.U32.AND P5, PT, R12, R43, PT ;  /* 0x0000002b0c00720c */ /* 0x000fe20003fa6070 */
[----:B------:R-:W-:Y:S01]  /*2c70*/  IMAD R43, R24, R47, RZ ;  /* 0x0000002f182b7224 */ /* 0x000fe200078e02ff */
[----:B------:R-:W-:-:S03]  /*2c80*/  LOP3.LUT R12, R35, R22, RZ, 0x3c, !PT ;  /* 0x00000016230c7212 */ /* 0x000fc600078e3cff */
[----:B------:R-:W-:Y:S01]  /*2c90*/  IMAD.HI.U32 R43, R37, R43, R36 ;  /* 0x0000002b252b7227 */ /* 0x000fe200078e0024 */
        /* <DEDUP_REMOVED lines=21> */
[----:B------:R-:W-:Y:S01]  /*2df0*/  ISETP.NE.AND P6, PT, R14, RZ, PT ;  /* 0x000000ff0e00720c */ /* 0x000fe20003fc5270 */
[----:B------:R-:W2:Y:S01]  /*2e00*/  LDC.64 R46, c[0x0][0x3a8] ;  /* 0x0000ea00ff2e7b82 */ /* 0x000ea20000000a00 */
[----:B------:R-:W-:Y:S01]  /*2e10*/  ISETP.GE.AND P0, PT, R22, RZ, PT ;  /* 0x000000ff1600720c */ /* 0x000fe20003f06270 */
[----:B0-----:R-:W-:-:S06]  /*2e20*/  IMAD.MOV.U32 R36, RZ, RZ, RZ ;  /* 0x000000ffff247224 */ /* 0x001fcc00078e00ff */
[----:B------:R-:W-:-:S05]  /*2e30*/  @P5 VIADD R20, R20, 0x1 ;  /* 0x0000000114145836 */ /* 0x000fca0000000000 */
[----:B------:R-:W-:Y:S01]  /*2e40*/  MOV R22, R20 ;  /* 0x0000001400167202 */ /* 0x000fe20000000f00 */
[----:B-1----:R-:W-:-:S04]  /*2e50*/  IMAD.MOV R20, RZ, RZ, -R37 ;  /* 0x000000ffff147224 */ /* 0x002fc800078e0a25 */
[----:B------:R-:W-:Y:S01]  /*2e60*/  @!P0 IMAD.MOV R22, RZ, RZ, -R22 ;  /* 0x000000ffff168224 */ /* 0x000fe200078e0a16 */
[----:B------:R-:W-:-:S04]  /*2e70*/  @!P6 LOP3.LUT R22, RZ, R14, RZ, 0x33, !PT ;  /* 0x0000000eff16e212 */ /* 0x000fc800078e33ff */
[----:B------:R-:W-:-:S05]  /*2e80*/  IADD3 R43, PT, PT, -R22, RZ, RZ ;  /* 0x000000ff162b7210 */ /* 0x000fca0007ffe1ff */
        /* <DEDUP_REMOVED lines=18> */
[----:B-1----:R-:W-:-:S04]  /*2fb0*/  ISETP.NE.U32.AND P0, PT, R42, 0x1, PT ;  /* 0x000000012a00780c */ /* 0x002fc80003f05070 */
[----:B------:R-:W-:Y:S02]  /*2fc0*/  ISETP.NE.AND.EX P0, PT, R43, RZ, PT, P0 ;  /* 0x000000ff2b00720c */ /* 0x000fe40003f05300 */
[----:B------:R-:W-:Y:S02]  /*2fd0*/  @!P5 IADD3 R14, PT, PT, -R14, RZ, RZ ;  /* 0x000000ff0e0ed210 */ /* 0x000fe40007ffe1ff */
[----:B---3--:R-:W-:Y:S02]  /*2fe0*/  ISETP.NE.U32.AND P5, PT, R36, 0x1, PT ;  /* 0x000000012400780c */ /* 0x008fe40003fa5070 */
[----:B------:R-:W-:Y:S02]  /*2ff0*/  @!P6 LOP3.LUT R14, RZ, R12, RZ, 0x33, !PT ;  /* 0x0000000cff0ee212 */ /* 0x000fe400078e33ff */
[----:B------:R-:W-:Y:S02]  /*3000*/  SEL R16, R16, RZ, P0 ;  /* 0x000000ff10107207 */ /* 0x000fe40000000000 */
[----:B0-----:R-:W-:Y:S01]  /*3010*/  ISETP.NE.U32.AND P0, PT, R44, 0x1, PT ;  /* 0x000000012c00780c */ /* 0x001fe20003f05070 */
        /* <DEDUP_REMOVED lines=23> */
.L_x_2765:
[----:B------:R-:W-:Y:S05]  /*3190*/  BSYNC.RECONVERGENT B1 ;  /* 0x0000000000017941 */ /* 0x000fea0003800200 */
.L_x_2764:
        /* <DEDUP_REMOVED lines=24> */
[----:B------:R-:W-:-:S05]  /*3320*/  IMAD.HI.U32 R20, R43, R12, RZ ;  /* 0x0000000c2b147227 */ /* 0x000fca00078e00ff */
[----:B------:R-:W-:-:S05]  /*3330*/  IADD3 R35, PT, PT, -R20, RZ, RZ ;  /* 0x000000ff14237210 */ /* 0x000fca0007ffe1ff */
[C---:B------:R-:W-:Y:S02]  /*3340*/  IMAD R12, R37.reuse, R35, R12 ;  /* 0x00000023250c7224 */ /* 0x040fe400078e020c */
[----:B------:R0:W1:Y:S03]  /*3350*/  F2I.FTZ.U32.TRUNC.NTZ R35, R34 ;  /* 0x0000002200237305 */ /* 0x000066000021f000 */
[----:B------:R-:W-:Y:S01]  /*3360*/  ISETP.GT.U32.AND P1, PT, R37, R12, PT ;  /* 0x0000000c2500720c */ /* 0x000fe20003f24070 */
[----:B0-----:R-:W-:Y:S01]  /*3370*/  IMAD.MOV.U32 R34, RZ, RZ, RZ ;  /* 0x000000ffff227224 */ /* 0x001fe200078e00ff */
[----:B-1----:R-:W-:-:S11]  /*3380*/  IADD3 R26, PT, PT, RZ, -R35, RZ ;  /* 0x80000023ff1a7210 */ /* 0x002fd60007ffe0ff */
[----:B------:R-:W-:Y:S01]  /*3390*/  @!P1 IMAD.IADD R12, R12, 0x1, -R37 ;  /* 0x000000010c0c9824 */ /* 0x000fe200078e0a25 */
[----:B------:R-:W-:Y:S02]  /*33a0*/  @!P1 IADD3 R20, PT, PT, R20, 0x1, RZ ;  /* 0x0000000114149810 */ /* 0x000fe40007ffe0ff */
        /* <DEDUP_REMOVED lines=54> */
[----:B---3--:R-:W-:Y:S02]  /*3710*/  ISETP.NE.U32.AND P1, PT, R34, 0x1, PT ;  /* 0x000000012200780c */ /* 0x008fe40003f25070 */
[----:B------:R-:W-:Y:S02]  /*3720*/  SHF.R.S64 R34, RZ, 0x1e, R11 ;  /* 0x0000001eff227819 */ /* 0x000fe4000000100b */
[----:B------:R-:W-:Y:S01]  /*3730*/  ISETP.NE.AND.EX P1, PT, R35, RZ, PT, P1 ;  /* 0x000000ff2300720c */ /* 0x000fe20003f25310 */
[----:B------:R-:W-:Y:S01]  /*3740*/  @!P0 IMAD.MOV R14, RZ, RZ, -R14 ;  /* 0x000000ffff0e8224 */ /* 0x000fe200078e0a0e */
[----:B-1----:R-:W-:Y:S02]  /*3750*/  ISETP.NE.U32.AND P0, PT, R36, 0x1, PT ;  /* 0x000000012400780c */ /* 0x002fe40003f05070 */
[----:B------:R-:W-:Y:S02]  /*3760*/  @!P5 LOP3.LUT R14, RZ, R12, RZ, 0x33, !PT ;  /* 0x0000000cff0ed212 */ /* 0x000fe400078e33ff */
[----:B0-----:R-:W-:-:S02]  /*3770*/  ISETP.NE.U32.AND P5, PT, R42, 0x1, PT ;  /* 0x000000012a00780c */ /* 0x001fc40003fa5070 */
[----:B------:R-:W-:Y:S02]  /*3780*/  ISETP.NE.AND.EX P0, PT, R37, RZ, PT, P0 ;  /* 0x000000ff2500720c */ /* 0x000fe40003f05300 */
[----:B------:R-:W-:Y:S02]  /*3790*/  SEL R20, R20, RZ, P1 ;  /* 0x000000ff14147207 */ /* 0x000fe40000800000 */
[----:B------:R-:W-:Y:S02]  /*37a0*/  IADD3 R37, PT, PT, -R14, RZ, RZ ;  /* 0x000000ff0e257210 */ /* 0x000fe40007ffe1ff */
[----:B------:R-:W-:Y:S01]  /*37b0*/  ISETP.NE.AND.EX P5, PT, R43, RZ, PT, P5 ;  /* 0x000000ff2b00720c */ /* 0x000fe20003fa5350 */
[----:B------:R-:W-:Y:S01]  /*37c0*/  IMAD R35, R20, UR36, RZ ;  /* 0x0000002414237c24 */ /* 0x000fe2000f8e02ff */
[----:B--2---:R-:W-:Y:S01]  /*37d0*/  ISETP.NE.U32.AND P1, PT, R44, 0x1, PT ;  /* 0x000000012c00780c */ /* 0x004fe20003f25070 */
[----:B------:R-:W-:Y:S01]  /*37e0*/  IMAD R12, R12, R37, R47 ;  /* 0x000000250c0c7224 */ /* 0x000fe200078e022f */
        /* <DEDUP_REMOVED lines=17> */
.L_x_2767:
[----:B------:R-:W-:Y:S05]  /*3900*/  BSYNC.RECONVERGENT B1 ;  /* 0x0000000000017941 */ /* 0x000fea0003800200 */
.L_x_2766:
        /* <DEDUP_REMOVED lines=34> */
[----:B------:R-:W-:-:S04]  /*3b30*/  LOP3.LUT R11, R15, R24, RZ, 0x3c, !PT ;  /* 0x000000180f0b7212 */ /* 0x000fc800078e3cff */
[----:B------:R-:W-:Y:S02]  /*3b40*/  ISETP.GE.AND P2, PT, R11, RZ, PT ;  /* 0x000000ff0b00720c */ /* 0x000fe40003f46270 */
[----:B------:R-:W2:Y:S01]  /*3b50*/  LDC R11, c[0x0][0x3c0] ;  /* 0x0000f000ff0b7b82 */ /* 0x000ea20000000800 */
[----:B0-----:R-:W-:-:S04]  /*3b60*/  IMAD.MOV.U32 R36, RZ, RZ, RZ ;  /* 0x000000ffff247224 */ /* 0x001fc800078e00ff */
[----:B------:R-:W-:Y:S01]  /*3b70*/  @P0 VIADD R12, R12, 0x1 ;  /* 0x000000010c0c0836 */ /* 0x000fe20000000000 */
[----:B-1----:R-:W-:-:S05]  /*3b80*/  IADD3 R26, PT, PT, RZ, -R37, RZ ;  /* 0x80000025ff1a7210 */ /* 0x002fca0007ffe0ff */
[----:B------:R-:W-:Y:S01]  /*3b90*/  @!P2 IMAD.MOV R12, RZ, RZ, -R12 ;  /* 0x000000ffff0ca224 */ /* 0x000fe200078e0a0c */
[----:B------:R-:W-:Y:S01]  /*3ba0*/  @!P1 LOP3.LUT R12, RZ, R24, RZ, 0x33, !PT ;  /* 0x00000018ff0c9212 */ /* 0x000fe200078e33ff */
[----:B------:R-:W-:-:S04]  /*3bb0*/  IMAD R47, R26, R43, RZ ;  /* 0x0000002b1a2f7224 */ /* 0x000fc800078e02ff */
[----:B------:R-:W-:Y:S02]  /*3bc0*/  IMAD.MOV R22, RZ, RZ, -R12 ;  /* 0x000000ffff167224 */ /* 0x000fe400078e0a0c */
[----:B------:R-:W-:-:S04]  /*3bd0*/  IMAD.HI.U32 R47, R37, R47, R36 ;  /* 0x0000002f252f7227 */ /* 0x000fc800078e0024 */
[----:B------:R-:W-:Y:S01]  /*3be0*/  IMAD R45, R24, R22, R15 ;  /* 0x00000016182d7224 */ /* 0x000fe200078e020f */
[----:B--2---:R-:W-:-:S04]  /*3bf0*/  IABS R26, R11 ;  /* 0x0000000b001a7213 */ /* 0x004fc80000000000 */
        /* <DEDUP_REMOVED lines=17> */
[----:B------:R-:W-:Y:S01]  /*3d10*/  MOV R26, R22 ;  /* 0x00000016001a7202 */ /* 0x000fe20000000f00 */
[----:B0-----:R-:W-:-:S04]  /*3d20*/  IMAD.MOV.U32 R36, RZ, RZ, RZ ;  /* 0x000000ffff247224 */ /* 0x001fc800078e00ff */
[----:B------:R-:W-:Y:S01]  /*3d30*/  @!P2 IMAD.MOV R26, RZ, RZ, -R26 ;  /* 0x000000ffff1aa224 */ /* 0x000fe200078e0a1a */
[----:B------:R-:W-:Y:S02]  /*3d40*/  @!P1 LOP3.LUT R26, RZ, R14, RZ, 0x33, !PT ;  /* 0x0000000eff1a9212 */ /* 0x000fe400078e33ff */
[----:B------:R-:W-:Y:S01]  /*3d50*/  ISETP.NE.AND P2, PT, R11, RZ, PT ;  /* 0x000000ff0b00720c */ /* 0x000fe20003f45270 */
[----:B-1----:R-:W-:Y:S01]  /*3d60*/  IMAD.MOV R22, RZ, RZ, -R37 ;  /* 0x000000ffff167224 */ /* 0x002fe200078e0a25 */
        /* <DEDUP_REMOVED lines=20> */
[----:B--2---:R-:W-:-:S05]  /*3eb0*/  ISETP.NE.U32.AND P0, PT, R36, 0x1, PT ;  /* 0x000000012400780c */ /* 0x004fca0003f05070 */
[----:B------:R-:W-:Y:S02]  /*3ec0*/  @!P5 IADD3 R14, PT, PT, -R14, RZ, RZ ;  /* 0x000000ff0e0ed210 */ /* 0x000fe40007ffe1ff */
[----:B------:R-:W-:Y:S02]  /*3ed0*/  ISETP.NE.AND.EX P5, PT, R37, RZ, PT, P0 ;  /* 0x000000ff2500720c */ /* 0x000fe40003fa5300 */
[----:B------:R-:W-:Y:S02]  /*3ee0*/  @!P2 LOP3.LUT R14, RZ, R11, RZ, 0x33, !PT ;  /* 0x0000000bff0ea212 */ /* 0x000fe400078e33ff */
[----:B0-----:R-:W-:Y:S02]  /*3ef0*/  ISETP.NE.U32.AND P0, PT, R44, 0x1, PT ;  /* 0x000000012c00780c */ /* 0x001fe40003f05070 */
[----:B------:R-:W-:Y:S01]  /*3f00*/  ISETP.NE.AND.EX P2, PT, R43, RZ, PT, P1 ;  /* 0x000000ff2b00720c */ /* 0x000fe20003f45310 */
        /* <DEDUP_REMOVED lines=24> */
.L_x_2769:
[----:B------:R-:W-:Y:S05]  /*4090*/  BSYNC.RECONVERGENT B1 ;  /* 0x0000000000017941 */ /* 0x000fea0003800200 */
.L_x_2768:
        /* <DEDUP_REMOVED lines=48> */
[----:B------:R-:W0:Y:S01]  /*43a0*/  I2F.RP R32, R45 ;  /* 0x0000002d00207306 */ /* 0x000e220000209400 */
[----:B------:R-:W-:Y:S02]  /*43b0*/  ISETP.NE.AND P5, PT, R12, RZ, PT ;  /* 0x000000ff0c00720c */ /* 0x000fe40003fa5270 */
        /* <DEDUP_REMOVED lines=70> */
.L_x_2771:
[----:B------:R-:W-:Y:S05]  /*4820*/  BSYNC.RECONVERGENT B1 ;  /* 0x0000000000017941 */ /* 0x000fea0003800200 */
.L_x_2770:
[-C--:B------:R-:W-:Y:S01]  /*4830*/  ISETP.GE.U32.AND P5, PT, R35, R38.reuse, PT ;  /* 0x000000262300720c */ /* 0x080fe20003fa6070 */
[----:B------:R-:W-:Y:S01]  /*4840*/  BSSY.RECONVERGENT B1, `(.L_x_2772) ;  /* 0x0000084000017945 */ /* 0x000fe20003800200 */
[C---:B------:R-:W-:Y:S01]  /*4850*/  IADD3 R37, PT, PT, R41.reuse, 0x160, RZ ;  /* 0x0000016029257810 */ /* 0x040fe20007ffe0ff */
[----:B------:R-:W-:Y:S01]  /*4860*/  VIADD R41, R41, 0x180 ;  /* 0x0000018029297836 */ /* 0x000fe20000000000 */
        /* <DEDUP_REMOVED lines=42> */
[----:B0-----:R-:W-:Y:S02]  /*4b10*/  VIADD R14, R28, 0xffffffe ;  /* 0x0ffffffe1c0e7836 */ /* 0x001fe40000000000 */
[----:B------:R-:W0:Y:S02]  /*4b20*/  LDC R28, c[0x0][0x3c0] ;  /* 0x0000f000ff1c7b82 */ /* 0x000e240000000800 */
[----:B------:R1:W2:Y:S08]  /*4b30*/  F2I.FTZ.U32.TRUNC.NTZ R15, R14 ;  /* 0x0000000e000f7305 */ /* 0x0002b0000021f000 */
[----:B------:R-:W-:Y:S01]  /*4b40*/  @!P5 IADD3 R30, PT, PT, -R30, RZ, RZ ;  /* 0x000000ff1e1ed210 */ /* 0x000fe20007ffe1ff */
[----:B-1----:R-:W-:Y:S01]  /*4b50*/  HFMA2 R14, -RZ, RZ, 0, 0 ;  /* 0x00000000ff0e7431 */ /* 0x002fe200000001ff */
[----:B------:R-:W-:Y:S01]  /*4b60*/  ISETP.NE.AND P5, PT, R45, RZ, PT ;  /* 0x000000ff2d00720c */ /* 0x000fe20003fa5270 */
[----:B--2---:R-:W-:Y:S01]  /*4b70*/  IMAD.MOV R35, RZ, RZ, -R15 ;  /* 0x000000ffff237224 */ /* 0x004fe200078e0a0f */
[----:B0-----:R-:W-:-:S11]  /*4b80*/  IABS R40, R28 ;  /* 0x0000001c00287213 */ /* 0x001fd60000000000 */
[----:B------:R-:W-:-:S05]  /*4b90*/  @!P5 LOP3.LUT R30, RZ, R45, RZ, 0x33, !PT ;  /* 0x0000002dff1ed212 */ /* 0x000fca00078e33ff */
[----:B------:R-:W-:-:S04]  /*4ba0*/  IMAD.MOV R33, RZ, RZ, -R30 ;  /* 0x000000ffff217224 */ /* 0x000fc800078e0a1e */
[----:B------:R-:W-:Y:S02]  /*4bb0*/  IMAD R45, R45, R33, R12 ;  /* 0x000000212d2d7224 */ /* 0x000fe400078e020c */
[----:B------:R-:W-:-:S03]  /*4bc0*/  IMAD R33, R35, R34, RZ ;  /* 0x0000002223217224 */ /* 0x000fc600078e02ff */
[----:B------:R-:W-:Y:S01]  /*4bd0*/  IABS R35, R45 ;  /* 0x0000002d00237213 */ /* 0x000fe20000000000 */
[----:B------:R-:W-:-:S04]  /*4be0*/  IMAD.HI.U32 R32, R15, R33, R14 ;  /* 0x000000210f207227 */ /* 0x000fc800078e000e */
[----:B------:R-:W-:Y:S02]  /*4bf0*/  IMAD.MOV.U32 R15, RZ, RZ, R35 ;  /* 0x000000ffff0f7224 */ /* 0x000fe400078e0023 */
[----:B------:R-:W0:Y:S02]  /*4c00*/  I2F.RP R35, R40 ;  /* 0x0000002800237306 */ /* 0x000e240000209400 */
[----:B------:R-:W-:-:S04]  /*4c10*/  IMAD.HI.U32 R14, R32, R15, RZ ;  /* 0x0000000f200e7227 */ /* 0x000fc800078e00ff */
[----:B------:R-:W-:-:S04]  /*4c20*/  IMAD.MOV R32, RZ, RZ, -R14 ;  /* 0x000000ffff207224 */ /* 0x000fc800078e0a0e */
[C---:B------:R-:W-:Y:S02]  /*4c30*/  IMAD R15, R34.reuse, R32, R15 ;  /* 0x00000020220f7224 */ /* 0x040fe400078e020f */
[----:B------:R-:W1:Y:S03]  /*4c40*/  LDC.64 R32, c[0x0][0x390] ;  /* 0x0000e400ff207b82 */ /* 0x000e660000000a00 */
        /* <DEDUP_REMOVED lines=9> */
[----:B0-----:R-:W-:Y:S02]  /*4ce0*/  VIADD R14, R35, 0xffffffe ;  /* 0x0ffffffe230e7836 */ /* 0x001fe40000000000 */
[----:B------:R-:W0:Y:S02]  /*4cf0*/  LDC.64 R34, c[0x0][0x398] ;  /* 0x0000e600ff227b82 */ /* 0x000e240000000a00 */
[----:B------:R2:W3:Y:S04]  /*4d00*/  F2I.FTZ.U32.TRUNC.NTZ R15, R14 ;  /* 0x0000000e000f7305 */ /* 0x0004e8000021f000 */
[----:B------:R-:W-:Y:S01]  /*4d10*/  @!P5 IMAD.MOV R36, RZ, RZ, -R36 ;  /* 0x000000ffff24d224 */ /* 0x000fe200078e0a24 */
[----:B------:R-:W-:Y:S01]  /*4d20*/  ISETP.NE.AND P5, PT, R26, RZ, PT ;  /* 0x000000ff1a00720c */ /* 0x000fe20003fa5270 */
[----:B--2---:R-:W-:Y:S01]  /*4d30*/  IMAD.MOV.U32 R14, RZ, RZ, RZ ;  /* 0x000000ffff0e7224 */ /* 0x004fe200078e00ff */
[----:B---3--:R-:W-:-:S11]  /*4d40*/  IADD3 R47, PT, PT, RZ, -R15, RZ ;  /* 0x8000000fff2f7210 */ /* 0x008fd60007ffe0ff */
[----:B------:R-:W-:Y:S02]  /*4d50*/  @!P5 LOP3.LUT R36, RZ, R26, RZ, 0x33, !PT ;  /* 0x0000001aff24d212 */ /* 0x000fe400078e33ff */
[----:B-1----:R-:W-:-:S03]  /*4d60*/  ISETP.NE.U32.AND P5, PT, R32, 0x1, PT ;  /* 0x000000012000780c */ /* 0x002fc60003fa5070 */
[----:B------:R-:W-:Y:S01]  /*4d70*/  IMAD.MOV R43, RZ, RZ, -R36 ;  /* 0x000000ffff2b7224 */ /* 0x000fe200078e0a24 */
[----:B------:R-:W-:Y:S02]  /*4d80*/  ISETP.NE.AND.EX P5, PT, R33, RZ, PT, P5 ;  /* 0x000000ff2100720c */ /* 0x000fe40003fa5350 */
[----:B------:R-:W1:Y:S01]  /*4d90*/  LDC.64 R32, c[0x0][0x3a0] ;  /* 0x0000e800ff207b82 */ /* 0x000e620000000a00 */
[----:B------:R-:W-:Y:S01]  /*4da0*/  IMAD R43, R26, R43, R45 ;  /* 0x0000002b1a2b7224 */ /* 0x000fe200078e022d */
[----:B------:R-:W-:Y:S01]  /*4db0*/  SEL R30, R30, RZ, P5 ;  /* 0x000000ff1e1e7207 */ /* 0x000fe20002800000 */
[----:B------:R-:W-:Y:S01]  /*4dc0*/  IMAD R45, R47, R40, RZ ;  /* 0x000000282f2d7224 */ /* 0x000fe200078e02ff */
[----:B0-----:R-:W-:Y:S02]  /*4dd0*/  ISETP.NE.U32.AND P5, PT, R34, 0x1, PT ;  /* 0x000000012200780c */ /* 0x001fe40003fa5070 */
[----:B------:R-:W-:Y:S01]  /*4de0*/  IABS R26, R43 ;  /* 0x0000002b001a7213 */ /* 0x000fe20000000000 */
[----:B------:R-:W-:Y:S01]  /*4df0*/  IMAD.HI.U32 R14, R15, R45, R14 ;  /* 0x0000002d0f0e7227 */ /* 0x000fe200078e000e */
[----:B------:R-:W-:-:S02]  /*4e00*/  ISETP.NE.AND.EX P5, PT, R35, RZ, PT, P5 ;  /* 0x000000ff2300720c */ /* 0x000fc40003fa5350 */
[----:B------:R-:W-:Y:S01]  /*4e10*/  MOV R15, R26 ;  /* 0x0000001a000f7202 */ /* 0x000fe20000000f00 */
[----:B------:R-:W0:Y:S04]  /*4e20*/  LDC.64 R34, c[0x0][0x3a8] ;  /* 0x0000ea00ff227b82 */ /* 0x000e280000000a00 */
[----:B------:R-:W-:-:S04]  /*4e30*/  IMAD.HI.U32 R14, R14, R15, RZ ;  /* 0x0000000f0e0e7227 */ /* 0x000fc800078e00ff */
[----:B------:R-:W-:-:S04]  /*4e40*/  IMAD.MOV R26, RZ, RZ, -R14 ;  /* 0x000000ffff1a7224 */ /* 0x000fc800078e0a0e */
        /* <DEDUP_REMOVED lines=10> */
[----:B------:R-:W-:-:S08]  /*4ef0*/  IMAD R15, R26, UR37, R15 ;  /* 0x000000251a0f7c24 */ /* 0x000fd0000f8e020f */
[----:B------:R-:W-:Y:S01]  /*4f00*/  @!P5 IMAD.MOV R14, RZ, RZ, -R14 ;  /* 0x000000ffff0ed224 */ /* 0x000fe200078e0a0e */
[----:B------:R-:W-:-:S13]  /*4f10*/  ISETP.NE.AND P5, PT, R28, RZ, PT ;  /* 0x000000ff1c00720c */ /* 0x000fda0003fa5270 */
[----:B------:R-:W-:Y:S02]  /*4f20*/  @!P5 LOP3.LUT R14, RZ, R28, RZ, 0x33, !PT ;  /* 0x0000001cff0ed212 */ /* 0x000fe400078e33ff */
[----:B-1----:R-:W-:-:S04]  /*4f30*/  ISETP.NE.U32.AND P5, PT, R32, 0x1, PT ;  /* 0x000000012000780c */ /* 0x002fc80003fa5070 */
[----:B------:R-:W-:Y:S02]  /*4f40*/  ISETP.NE.AND.EX P5, PT, R33, RZ, PT, P5 ;  /* 0x000000ff2100720c */ /* 0x000fe40003fa5350 */
        /* <DEDUP_REMOVED lines=19> */
.L_x_2773:
[----:B------:R-:W-:Y:S05]  /*5080*/  BSYNC.RECONVERGENT B1 ;  /* 0x0000000000017941 */ /* 0x000fea0003800200 */
.L_x_2772:
        /* <DEDUP_REMOVED lines=30> */
[----:B------:R-:W-:Y:S01]  /*5270*/  LOP3.LUT R12, R11, R32, RZ, 0x3c, !PT ;  /* 0x000000200b0c7212 */ /* 0x000fe200078e3cff */
[----:B0-----:R-:W-:-:S03]  /*5280*/  VIADD R15, R35, 0xffffffe ;  /* 0x0ffffffe230f7836 */ /* 0x001fc60000000000 */
[----:B------:R-:W-:Y:S02]  /*5290*/  ISETP.GE.AND P5, PT, R12, RZ, PT ;  /* 0x000000ff0c00720c */ /* 0x000fe40003fa6270 */
[----:B------:R-:W0:Y:S01]  /*52a0*/  LDC R12, c[0x0][0x3c0] ;  /* 0x0000f000ff0c7b82 */ /* 0x000e220000000800 */
[----:B------:R-:W1:Y:S04]  /*52b0*/  F2I.FTZ.U32.TRUNC.NTZ R15, R15 ;  /* 0x0000000f000f7305 */ /* 0x000e68000021f000 */
[----:B------:R-:W-:Y:S02]  /*52c0*/  @P4 IADD3 R30, PT, PT, R30, 0x1, RZ ;  /* 0x000000011e1e4810 */ /* 0x000fe40007ffe0ff */
[----:B------:R-:W-:-:S04]  /*52d0*/  ISETP.NE.AND P4, PT, R32, RZ, PT ;  /* 0x000000ff2000720c */ /* 0x000fc80003f85270 */
[----:B------:R-:W-:Y:S02]  /*52e0*/  @!P5 IMAD.MOV R30, RZ, RZ, -R30 ;  /* 0x000000ffff1ed224 */ /* 0x000fe400078e0a1e */
[----:B-1----:R-:W-:-:S07]  /*52f0*/  IMAD.MOV R33, RZ, RZ, -R15 ;  /* 0x000000ffff217224 */ /* 0x002fce00078e0a0f */
[----:B------:R-:W-:Y:S01]  /*5300*/  @!P4 LOP3.LUT R30, RZ, R32, RZ, 0x33, !PT ;  /* 0x00000020ff1ec212 */ /* 0x000fe200078e33ff */
[----:B------:R-:W-:-:S03]  /*5310*/  IMAD R33, R33, R34, RZ ;  /* 0x0000002221217224 */ /* 0x000fc600078e02ff */
[----:B------:R-:W-:Y:S02]  /*5320*/  IADD3 R14, PT, PT, -R30, RZ, RZ ;  /* 0x000000ff1e0e7210 */ /* 0x000fe40007ffe1ff */
[----:B0-----:R-:W-:-:S03]  /*5330*/  IABS R43, R12 ;  /* 0x0000000c002b7213 */ /* 0x001fc60000000000 */
[----:B------:R-:W-:Y:S02]  /*5340*/  IMAD R35, R32, R14, R11 ;  /* 0x0000000e20237224 */ /* 0x000fe400078e020b */
[----:B------:R-:W-:-:S03]  /*5350*/  IMAD.MOV.U32 R14, RZ, RZ, RZ ;  /* 0x000000ffff0e7224 */ /* 0x000fc600078e00ff */
        /* <DEDUP_REMOVED lines=17> */
[----:B------:R-:W0:Y:S02]  /*5470*/  F2I.FTZ.U32.TRUNC.NTZ R15, R15 ;  /* 0x0000000f000f7305 */ /* 0x000e24000021f000 */
[----:B------:R-:W-:-:S05]  /*5480*/  IMAD.MOV.U32 R36, RZ, RZ, R14 ;  /* 0x000000ffff247224 */ /* 0x000fca00078e000e */
[----:B------:R-:W-:-:S05]  /*5490*/  @!P5 IADD3 R36, PT, PT, -R36, RZ, RZ ;  /* 0x000000ff2424d210 */ /* 0x000fca0007ffe1ff */
[----:B------:R-:W-:-:S05]  /*54a0*/  @!P4 LOP3.LUT R36, RZ, R28, RZ, 0x33, !PT ;  /* 0x0000001cff24c212 */ /* 0x000fca00078e33ff */
[----:B------:R-:W-:Y:S02]  /*54b0*/  IMAD.MOV R33, RZ, RZ, -R36 ;  /* 0x000000ffff217224 */ /* 0x000fe400078e0a24 */
[----:B0-----:R-:W-:Y:S02]  /*54c0*/  IMAD.MOV R14, RZ, RZ, -R15 ;  /* 0x000000ffff0e7224 */ /* 0x001fe400078e0a0f */
[----:B------:R-:W-:Y:S02]  /*54d0*/  IMAD R45, R28, R33, R35 ;  /* 0x000000211c2d7224 */ /* 0x000fe400078e0223 */
[----:B------:R-:W-:Y:S02]  /*54e0*/  IMAD R33, R14, R43, RZ ;  /* 0x0000002b0e217224 */ /* 0x000fe400078e02ff */
[----:B------:R-:W-:Y:S01]  /*54f0*/  HFMA2 R14, -RZ, RZ, 0, 0 ;  /* 0x00000000ff0e7431 */ /* 0x000fe200000001ff */
[----:B------:R-:W0:Y:S01]  /*5500*/  LDC.64 R34, c[0x0][0x3a8] ;  /* 0x0000ea00ff227b82 */ /* 0x000e220000000a00 */
[----:B------:R-:W-:-:S02]  /*5510*/  IABS R32, R45 ;  /* 0x0000002d00207213 */ /* 0x000fc40000000000 */
[----:B------:R-:W-:Y:S01]  /*5520*/  LOP3.LUT R40, R45, R12, RZ, 0x3c, !PT ;  /* 0x0000000c2d287212 */ /* 0x000fe200078e3cff */
[----:B------:R-:W-:-:S04]  /*5530*/  IMAD.HI.U32 R33, R15, R33, R14 ;  /* 0x000000210f217227 */ /* 0x000fc800078e000e */
[----:B------:R-:W1:Y:S02]  /*5540*/  LDC.64 R14, c[0x0][0x390] ;  /* 0x0000e400ff0e7b82 */ /* 0x000e640000000a00 */
[----:B------:R-:W-:-:S04]  /*5550*/  IMAD.HI.U32 R28, R33, R32, RZ ;  /* 0x00000020211c7227 */ /* 0x000fc800078e00ff */
[----:B------:R-:W-:-:S04]  /*5560*/  IMAD.MOV R33, RZ, RZ, -R28 ;  /* 0x000000ffff217224 */ /* 0x000fc800078e0a1c */
[----:B------:R-:W-:-:S05]  /*5570*/  IMAD R32, R43, R33, R32 ;  /* 0x000000212b207224 */ /* 0x000fca00078e0220 */
[----:B------:R-:W-:Y:S02]  /*5580*/  ISETP.GT.U32.AND P4, PT, R43, R32, PT ;  /* 0x000000202b00720c */ /* 0x000fe40003f84070 */
[----:B-1----:R-:W-:-:S04]  /*5590*/  ISETP.NE.U32.AND P5, PT, R14, 0x1, PT ;  /* 0x000000010e00780c */ /* 0x002fc80003fa5070 */
[----:B------:R-:W-:-:S07]  /*55a0*/  ISETP.NE.AND.EX P5, PT, R15, RZ, PT, P5 ;  /* 0x000000ff0f00720c */ /* 0x000fce0003fa5350 */
[----:B------:R-:W-:Y:S01]  /*55b0*/  @!P4 IMAD.IADD R32, R32, 0x1, -R43 ;  /* 0x000000012020c824 */ /* 0x000fe200078e0a2b */
[----:B------:R-:W1:Y:S01]  /*55c0*/  LDC.64 R14, c[0x0][0x398] ;  /* 0x0000e600ff0e7b82 */ /* 0x000e620000000a00 */
[----:B------:R-:W-:Y:S02]  /*55d0*/  SEL R30, R30, RZ, P5 ;  /* 0x000000ff1e1e7207 */ /* 0x000fe40002800000 */
[----:B------:R-:W-:Y:S02]  /*55e0*/  @!P4 IADD3 R28, PT, PT, R28, 0x1, RZ ;  /* 0x000000011c1cc810 */ /* 0x000fe40007ffe0ff */
[----:B------:R-:W-:Y:S02]  /*55f0*/  ISETP.GE.U32.AND P5, PT, R32, R43, PT ;  /* 0x0000002b2000720c */ /* 0x000fe40003fa6070 */
[----:B------:R-:W-:Y:S01]  /*5600*/  ISETP.GE.AND P4, PT, R40, RZ, PT ;  /* 0x000000ff2800720c */ /* 0x000fe20003f86270 */
[----:B------:R-:W2:Y:S10]  /*5610*/  LDC.64 R32, c[0x0][0x3a0] ;  /* 0x0000e800ff207b82 */ /* 0x000eb40000000a00 */
[----:B------:R-:W-:Y:S01]  /*5620*/  @P5 VIADD R28, R28, 0x1 ;  /* 0x000000011c1c5836 */ /* 0x000fe20000000000 */
[----:B------:R-:W-:-:S03]  /*5630*/  ISETP.NE.AND P5, PT, R12, RZ, PT ;  /* 0x000000ff0c00720c */ /* 0x000fc60003fa5270 */
[----:B------:R-:W-:Y:S01]  /*5640*/  @!P4 IMAD.MOV R28, RZ, RZ, -R28 ;  /* 0x000000ffff1cc224 */ /* 0x000fe200078e0a1c */
[----:B-1----:R-:W-:-:S04]  /*5650*/  ISETP.NE.U32.AND P4, PT, R14, 0x1, PT ;  /* 0x000000010e00780c */ /* 0x002fc80003f85070 */
[----:B------:R-:W-:Y:S01]  /*5660*/  ISETP.NE.AND.EX P4, PT, R15, RZ, PT, P4 ;  /* 0x000000ff0f00720c */ /* 0x000fe20003f85340 */
[----:B------:R-:W-:-:S04]  /*5670*/  IMAD R15, R30, UR36, RZ ;  /* 0x000000241e0f7c24 */ /* 0x000fc8000f8e02ff */
[----:B------:R-:W-:Y:S02]  /*5680*/  @!P5 LOP3.LUT R28, RZ, R12, RZ, 0x33, !PT ;  /* 0x0000000cff1cd212 */ /* 0x000fe400078e33ff */
[----:B--2---:R-:W-:Y:S02]  /*5690*/  ISETP.NE.U32.AND P5, PT, R32, 0x1, PT ;  /* 0x000000012000780c */ /* 0x004fe40003fa5070 */
[----:B------:R-:W-:Y:S02]  /*56a0*/  IADD3 R43, PT, PT, -R28, RZ, RZ ;  /* 0x000000ff1c2b7210 */ /* 0x000fe40007ffe1ff */
[----:B------:R-:W-:Y:S02]  /*56b0*/  SEL R14, R36, RZ, P4 ;  /* 0x000000ff240e7207 */ /* 0x000fe40002000000 */
[----:B0-----:R-:W-:Y:S01]  /*56c0*/  ISETP.NE.U32.AND P4, PT, R34, 0x1, PT ;  /* 0x000000012200780c */ /* 0x001fe20003f85070 */
        /* <DEDUP_REMOVED lines=19> */
.L_x_2775:
[----:B------:R-:W-:Y:S05]  /*5800*/  BSYNC.RECONVERGENT B1 ;  /* 0x0000000000017941 */ /* 0x000fea0003800200 */
.L_x_2774:
        /* <DEDUP_REMOVED lines=32> */
[----:B------:R-:W-:-:S03]  /*5a10*/  LOP3.LUT R11, R37, R32, RZ, 0x3c, !PT ;  /* 0x00000020250b7212 */ /* 0x000fc600078e3cff */
[----:B------:R-:W0:Y:S01]  /*5a20*/  F2I.FTZ.U32.TRUNC.NTZ R15, R15 ;  /* 0x0000000f000f7305 */ /* 0x000e22000021f000 */
[----:B------:R-:W-:Y:S02]  /*5a30*/  ISETP.GE.AND P1, PT, R11, RZ, PT ;  /* 0x000000ff0b00720c */ /* 0x000fe40003f26270 */
[----:B------:R-:W1:Y:S05]  /*5a40*/  LDC R11, c[0x0][0x3c0] ;  /* 0x0000f000ff0b7b82 */ /* 0x000e6a0000000800 */
[----:B------:R-:W-:-:S06]  /*5a50*/  @P4 IADD3 R30, PT, PT, R30, 0x1, RZ ;  /* 0x000000011e1e4810 */ /* 0x000fcc0007ffe0ff */
[----:B------:R-:W-:Y:S01]  /*5a60*/  @!P1 IMAD.MOV R30, RZ, RZ, -R30 ;  /* 0x000000ffff1e9224 */ /* 0x000fe200078e0a1e */
[----:B------:R-:W-:Y:S01]  /*5a70*/  @!P5 LOP3.LUT R30, RZ, R32, RZ, 0x33, !PT ;  /* 0x00000020ff1ed212 */ /* 0x000fe200078e33ff */
[----:B0-----:R-:W-:-:S03]  /*5a80*/  IMAD.MOV R33, RZ, RZ, -R15 ;  /* 0x000000ffff217224 */ /* 0x001fc600078e0a0f */
[----:B------:R-:W-:Y:S01]  /*5a90*/  IADD3 R14, PT, PT, -R30, RZ, RZ ;  /* 0x000000ff1e0e7210 */ /* 0x000fe20007ffe1ff */
[----:B------:R-:W-:-:S04]  /*5aa0*/  IMAD R33, R33, R36, RZ ;  /* 0x0000002421217224 */ /* 0x000fc800078e02ff */
[----:B------:R-:W-:Y:S02]  /*5ab0*/  IMAD R35, R32, R14, R37 ;  /* 0x0000000e20237224 */ /* 0x000fe400078e0225 */
[----:B------:R-:W-:Y:S01]  /*5ac0*/  IMAD.MOV.U32 R14, RZ, RZ, RZ ;  /* 0x000000ffff0e7224 */ /* 0x000fe200078e00ff */
[----:B-1----:R-:W-:Y:S02]  /*5ad0*/  IABS R43, R11 ;  /* 0x0000000b002b7213 */ /* 0x002fe40000000000 */
        /* <DEDUP_REMOVED lines=25> */
[----:B------:R-:W-:Y:S02]  /*5c70*/  MOV R14, RZ ;  /* 0x000000ff000e7202 */ /* 0x000fe40000000f00 */
[----:B------:R-:W-:Y:S02]  /*5c80*/  IABS R34, R40 ;  /* 0x0000002800227213 */ /* 0x000fe40000000000 */
[----:B------:R-:W-:Y:S01]  /*5c90*/  LOP3.LUT R44, R40, R11, RZ, 0x3c, !PT ;  /* 0x0000000b282c7212 */ /* 0x000fe200078e3cff */
[----:B------:R-:W-:-:S03]  /*5ca0*/  IMAD.HI.U32 R33, R15, R33, R14 ;  /* 0x000000210f217227 */ /* 0x000fc600078e000e */
[----:B------:R-:W-:-:S03]  /*5cb0*/  ISETP.GE.AND P4, PT, R44, RZ, PT ;  /* 0x000000ff2c00720c */ /* 0x000fc60003f86270 */
        /* <DEDUP_REMOVED lines=10> */
[----:B------:R-:W2:Y:S08]  /*5d60*/  LDC.64 R34, c[0x0][0x3a0] ;  /* 0x0000e800ff227b82 */ /* 0x000eb00000000a00 */
[----:B------:R-:W3:Y:S03]  /*5d70*/  LDC.64 R42, c[0x0][0x3a8] ;  /* 0x0000ea00ff2a7b82 */ /* 0x000ee60000000a00 */
[----:B------:R-:W-:Y:S01]  /*5d80*/  @P1 VIADD R12, R12, 0x1 ;  /* 0x000000010c0c1836 */ /* 0x000fe20000000000 */
[----:B-1----:R-:W-:-:S03]  /*5d90*/  ISETP.NE.U32.AND P1, PT, R14, 0x1, PT ;  /* 0x000000010e00780c */ /* 0x002fc60003f25070 */
[----:B------:R-:W-:Y:S01]  /*5da0*/  @!P4 IMAD.MOV R12, RZ, RZ, -R12 ;  /* 0x000000ffff0cc224 */ /* 0x000fe200078e0a0c */
[----:B------:R-:W-:Y:S02]  /*5db0*/  ISETP.NE.AND.EX P1, PT, R15, RZ, PT, P1 ;  /* 0x000000ff0f00720c */ /* 0x000fe40003f25310 */
[----:B0-----:R-:W-:Y:S02]  /*5dc0*/  ISETP.NE.U32.AND P4, PT, R32, 0x1, PT ;  /* 0x000000012000780c */ /* 0x001fe40003f85070 */
        /* <DEDUP_REMOVED lines=27> */
.L_x_2777:
[----:B------:R-:W-:Y:S05]  /*5f80*/  BSYNC.RECONVERGENT B1 ;  /* 0x0000000000017941 */ /* 0x000fea0003800200 */
.L_x_2776:
        /* <DEDUP_REMOVED lines=90> */
[----:B0-----:R-:W-:Y:S02]  /*6530*/  ISETP.NE.U32.AND P1, PT, R32, 0x1, PT ;  /* 0x000000012000780c */ /* 0x001fe40003f25070 */
[----:B------:R-:W-:Y:S02]  /*6540*/  ISETP.NE.AND.EX P4, PT, R15, RZ, PT, P4 ;  /* 0x000000ff0f00720c */ /* 0x000fe40003f85340 */
[----:B------:R-:W-:Y:S02]  /*6550*/  @!P5 LOP3.LUT R12, RZ, R11, RZ, 0x33, !PT ;  /* 0x0000000bff0cd212 */ /* 0x000fe400078e33ff */
[----:B------:R-:W-:Y:S02]  /*6560*/  ISETP.NE.AND.EX P1, PT, R33, RZ, PT, P1 ;  /* 0x000000ff2100720c */ /* 0x000fe40003f25310 */
[----:B--2---:R-:W-:Y:S02]  /*6570*/  ISETP.NE.U32.AND P5, PT, R34, 0x1, PT ;  /* 0x000000012200780c */ /* 0x004fe40003fa5070 */
        /* <DEDUP_REMOVED lines=24> */
.L_x_2779:
[----:B------:R-:W-:Y:S05]  /*6700*/  BSYNC.RECONVERGENT B1 ;  /* 0x0000000000017941 */ /* 0x000fea0003800200 */
.L_x_2778:
        /* <DEDUP_REMOVED lines=22> */
[----:B------:R-:W-:Y:S02]  /*6870*/  IMAD R37, R12, R33, RZ ;  /* 0x000000210c257224 */ /* 0x000fe400078e02ff */
[----:B------:R-:W0:Y:S02]  /*6880*/  LDC R12, c[0x0][0x3bc] ;  /* 0x0000ef00ff0c7b82 */ /* 0x000e240000000800 */
[----:B------:R-:W-:-:S04]  /*6890*/  IMAD.HI.U32 R37, R15, R37, R14 ;  /* 0x000000250f257227 */ /* 0x000fc800078e000e */
[----:B------:R-:W-:-:S04]  /*68a0*/  IMAD.MOV.U32 R14, RZ, RZ, R36 ;  /* 0x000000ffff0e7224 */ /* 0x000fc800078e0024 */
[----:B------:R-:W-:-:S05]  /*68b0*/  IMAD.HI.U32 R40, R37, R14, RZ ;  /* 0x0000000e25287227 */ /* 0x000fca00078e00ff */
[----:B------:R-:W-:-:S05]  /*68c0*/  IADD3 R15, PT, PT, -R40, RZ, RZ ;  /* 0x000000ff280f7210 */ /* 0x000fca0007ffe1ff */
[----:B------:R-:W-:Y:S01]  /*68d0*/  IMAD R14, R33, R15, R14 ;  /* 0x0000000f210e7224 */ /* 0x000fe200078e020e */
[----:B0-----:R-:W-:-:S04]  /*68e0*/  IABS R36, R12 ;  /* 0x0000000c00247213 */ /* 0x001fc80000000000 */
[----:B------:R-:W-:Y:S01]  /*68f0*/  ISETP.GT.U32.AND P1, PT, R33, R14, PT ;  /* 0x0000000e2100720c */ /* 0x000fe20003f24070 */
[----:B------:R-:W0:-:S12]  /*6900*/  I2F.RP R35, R36 ;  /* 0x0000002400237306 */ /* 0x000e180000209400 */
[----:B------:R-:W-:Y:S02]  /*6910*/  @!P1 IMAD.IADD R14, R14, 0x1, -R33 ;  /* 0x000000010e0e9824 */ /* 0x000fe400078e0a21 */
[----:B------:R-:W-:Y:S01]  /*6920*/  @!P1 VIADD R40, R40, 0x1 ;  /* 0x0000000128289836 */ /* 0x000fe20000000000 */
[----:B0-----:R-:W0:Y:S02]  /*6930*/  MUFU.RCP R35, R35 ;  /* 0x0000002300237308 */ /* 0x001e240000001000 */
[----:B------:R-:W-:Y:S02]  /*6940*/  ISETP.GE.U32.AND P1, PT, R14, R33, PT ;  /* 0x000000210e00720c */ /* 0x000fe40003f26070 */
[----:B------:R-:W-:Y:S01]  /*6950*/  LOP3.LUT R14, R11, R34, RZ, 0x3c, !PT ;  /* 0x000000220b0e7212 */ /* 0x000fe200078e3cff */
[----:B------:R-:W1:Y:S10]  /*6960*/  LDC R33, c[0x0][0x3c0] ;  /* 0x0000f000ff217b82 */ /* 0x000e740000000800 */
[----:B------:R-:W-:-:S02]  /*6970*/  @P1 IADD3 R40, PT, PT, R40, 0x1, RZ ;  /* 0x0000000128281810 */ /* 0x000fc40007ffe0ff */
[----:B------:R-:W-:Y:S01]  /*6980*/  ISETP.GE.AND P1, PT, R14, RZ, PT ;  /* 0x000000ff0e00720c */ /* 0x000fe20003f26270 */
[----:B0-----:R-:W-:-:S06]  /*6990*/  VIADD R15, R35, 0xffffffe ;  /* 0x0ffffffe230f7836 */ /* 0x001fcc0000000000 */
[----:B------:R-:W0:Y:S01]  /*69a0*/  F2I.FTZ.U32.TRUNC.NTZ R15, R15 ;  /* 0x0000000f000f7305 */ /* 0x000e22000021f000 */
[----:B-1----:R-:W-:-:S05]  /*69b0*/  IABS R45, R33 ;  /* 0x00000021002d7213 */ /* 0x002fca0000000000 */
[----:B------:R-:W-:Y:S01]  /*69c0*/  @!P1 IMAD.MOV R40, RZ, RZ, -R40 ;  /* 0x000000ffff289224 */ /* 0x000fe200078e0a28 */
[----:B------:R-:W-:Y:S01]  /*69d0*/  ISETP.NE.AND P1, PT, R34, RZ, PT ;  /* 0x000000ff2200720c */ /* 0x000fe20003f25270 */
[----:B------:R-:W1:Y:S01]  /*69e0*/  I2F.RP R37, R45 ;  /* 0x0000002d00257306 */ /* 0x000e620000209400 */
[----:B0-----:R-:W-:-:S11]  /*69f0*/  IADD3 R35, PT, PT, RZ, -R15, RZ ;  /* 0x8000000fff237210 */ /* 0x001fd60007ffe0ff */
[----:B------:R-:W-:Y:S01]  /*6a00*/  @!P1 LOP3.LUT R40, RZ, R34, RZ, 0x33, !PT ;  /* 0x00000022ff289212 */ /* 0x000fe200078e33ff */
[----:B------:R-:W-:Y:S01]  /*6a10*/  IMAD R35, R35, R36, RZ ;  /* 0x0000002423237224 */ /* 0x000fe200078e02ff */
[----:B-1----:R-:W0:Y:S03]  /*6a20*/  MUFU.RCP R37, R37 ;  /* 0x0000002500257308 */ /* 0x002e260000001000 */
[----:B------:R-:W-:-:S04]  /*6a30*/  IMAD.MOV R14, RZ, RZ, -R40 ;  /* 0x000000ffff0e7224 */ /* 0x000fc800078e0a28 */
[----:B------:R-:W-:Y:S02]  /*6a40*/  IMAD R43, R34, R14, R11 ;  /* 0x0000000e222b7224 */ /* 0x000fe400078e020b */
[----:B------:R-:W-:-:S03]  /*6a50*/  IMAD.MOV.U32 R14, RZ, RZ, RZ ;  /* 0x000000ffff0e7224 */ /* 0x000fc600078e00ff */
[----:B------:R-:W-:Y:S01]  /*6a60*/  IABS R34, R43 ;  /* 0x0000002b00227213 */ /* 0x000fe20000000000 */
[----:B------:R-:W-:-:S03]  /*6a70*/  IMAD.HI.U32 R14, R15, R35, R14 ;  /* 0x000000230f0e7227 */ /* 0x000fc600078e000e */
[----:B------:R-:W-:-:S05]  /*6a80*/  MOV R15, R34 ;  /* 0x00000022000f7202 */ /* 0x000fca0000000f00 */
        /* <DEDUP_REMOVED lines=30> */
[----:B------:R-:W-:-:S03]  /*6c70*/  ISETP.NE.AND.EX P1, PT, R37, RZ, PT, P1 ;  /* 0x000000ff2500720c */ /* 0x000fc60003f25310 */
[----:B------:R-:W-:Y:S01]  /*6c80*/  IMAD.MOV.U32 R14, RZ, RZ, R12 ;  /* 0x000000ffff0e7224 */ /* 0x000fe200078e000c */
[----:B------:R-:W-:-:S03]  /*6c90*/  SEL R36, R42, RZ, P1 ;  /* 0x000000ff2a247207 */ /* 0x000fc60000800000 */
        /* <DEDUP_REMOVED lines=9> */
[----:B------:R-:W-:Y:S02]  /*6d30*/  ISETP.GE.AND P1, PT, R14, RZ, PT ;  /* 0x000000ff0e00720c */ /* 0x000fe40003f26270 */
[----:B------:R-:W0:Y:S11]  /*6d40*/  LDC.64 R14, c[0x0][0x3a0] ;  /* 0x0000e800ff0e7b82 */ /* 0x000e360000000a00 */
        /* <DEDUP_REMOVED lines=26> */
.L_x_2781:
[----:B------:R-:W-:Y:S05]  /*6ef0*/  BSYNC.RECONVERGENT B1 ;  /* 0x0000000000017941 */ /* 0x000fea0003800200 */
.L_x_2780:
        /* <DEDUP_REMOVED lines=9> */
[C---:B-1----:R-:W-:Y:S02]  /*6f90*/  R2UR UR6, R54.reuse ;  /* 0x00000000360672ca */ /* 0x042fe400000e0000 */
[----:B------:R-:W-:Y:S02]  /*6fa0*/  R2UR UR7, R55 ;  /* 0x00000000370772ca */ /* 0x000fe400000e0000 */
[----:B------:R-:W-:Y:S02]  /*6fb0*/  IABS R40, R11 ;  /* 0x0000000b00287213 */ /* 0x000fe40000000000 */
        /* <DEDUP_REMOVED lines=23> */
[----:B------:R-:W1:Y:S09]  /*7130*/  LDC R33, c[0x0][0x3c0] ;  /* 0x0000f000ff217b82 */ /* 0x000e720000000800 */
[----:B------:R-:W-:Y:S01]  /*7140*/  @P2 VIADD R35, R35, 0x1 ;  /* 0x0000000123232836 */ /* 0x000fe20000000000 */
[----:B------:R-:W-:-:S02]  /*7150*/  ISETP.GE.AND P2, PT, R14, RZ, PT ;  /* 0x000000ff0e00720c */ /* 0x000fc40003f46270 */
[----:B0-----:R-:W-:-:S06]  /*7160*/  IADD3 R15, PT, PT, R37, 0xffffffe, RZ ;  /* 0x0ffffffe250f7810 */ /* 0x001fcc0007ffe0ff */
[----:B------:R-:W0:Y:S05]  /*7170*/  F2I.FTZ.U32.TRUNC.NTZ R15, R15 ;  /* 0x0000000f000f7305 */ /* 0x000e2a000021f000 */
[----:B------:R-:W-:Y:S01]  /*7180*/  @!P2 IMAD.MOV R35, RZ, RZ, -R35 ;  /* 0x000000ffff23a224 */ /* 0x000fe200078e0a23 */
[----:B------:R-:W-:Y:S02]  /*7190*/  ISETP.NE.AND P2, PT, R36, RZ, PT ;  /* 0x000000ff2400720c */ /* 0x000fe40003f45270 */
[----:B-1----:R-:W-:-:S04]  /*71a0*/  IABS R47, R33 ;  /* 0x00000021002f7213 */ /* 0x002fc80000000000 */
[----:B------:R-:W1:Y:S07]  /*71b0*/  I2F.RP R41, R47 ;  /* 0x0000002f00297306 */ /* 0x000e6e0000209400 */
[----:B------:R-:W-:Y:S01]  /*71c0*/  @!P2 LOP3.LUT R35, RZ, R36, RZ, 0x33, !PT ;  /* 0x00000024ff23a212 */ /* 0x000fe200078e33ff */
[----:B0-----:R-:W-:-:S03]  /*71d0*/  IMAD.MOV R37, RZ, RZ, -R15 ;  /* 0x000000ffff257224 */ /* 0x001fc600078e0a0f */
[----:B------:R-:W-:Y:S01]  /*71e0*/  IADD3 R14, PT, PT, -R35, RZ, RZ ;  /* 0x000000ff230e7210 */ /* 0x000fe20007ffe1ff */
[----:B------:R-:W-:Y:S01]  /*71f0*/  IMAD R37, R37, R40, RZ ;  /* 0x0000002825257224 */ /* 0x000fe200078e02ff */
[----:B-1----:R-:W0:Y:S03]  /*7200*/  MUFU.RCP R41, R41 ;  /* 0x0000002900297308 */ /* 0x002e260000001000 */
        /* <DEDUP_REMOVED lines=18> */
[----:B------:R-:W0:Y:S03]  /*7330*/  LDC.64 R40, c[0x0][0x398] ;  /* 0x0000e600ff287b82 */ /* 0x000e260000000a00 */
[----:B------:R-:W2:Y:S06]  /*7340*/  F2I.FTZ.U32.TRUNC.NTZ R15, R15 ;  /* 0x0000000f000f7305 */ /* 0x000eac000021f000 */
[----:B------:R-:W-:-:S02]  /*7350*/  @!P2 IADD3 R42, PT, PT, -R42, RZ, RZ ;  /* 0x000000ff2a2aa210 */ /* 0x000fc40007ffe1ff */
[----:B------:R-:W-:Y:S01]  /*7360*/  ISETP.NE.AND P2, PT, R12, RZ, PT ;  /* 0x000000ff0c00720c */ /* 0x000fe20003f45270 */
[----:B--2---:R-:W-:-:S12]  /*7370*/  IMAD.MOV R14, RZ, RZ, -R15 ;  /* 0x000000ffff0e7224 */ /* 0x004fd800078e0a0f */
        /* <DEDUP_REMOVED lines=8> */
[----:B------:R-:W-:Y:S02]  /*7400*/  MOV R14, RZ ;  /* 0x000000ff000e7202 */ /* 0x000fe40000000f00 */
[----:B0-----:R-:W-:Y:S01]  /*7410*/  ISETP.NE.U32.AND P2, PT, R40, 0x1, PT ;  /* 0x000000012800780c */ /* 0x001fe20003f45070 */
[----:B------:R-:W-:-:S02]  /*7420*/  IMAD R35, R35, UR36, RZ ;  /* 0x0000002423237c24 */ /* 0x000fc4000f8e02ff */
[----:B------:R-:W-:Y:S01]  /*7430*/  IMAD.HI.U32 R43, R15, R43, R14 ;  /* 0x0000002b0f2b7227 */ /* 0x000fe200078e000e */
[----:B------:R-:W-:Y:S02]  /*7440*/  IABS R14, R44 ;  /* 0x0000002c000e7213 */ /* 0x000fe40000000000 */
[----:B------:R-:W-:-:S03]  /*7450*/  ISETP.NE.AND.EX P2, PT, R41, RZ, PT, P2 ;  /* 0x000000ff2900720c */ /* 0x000fc60003f45320 */
[----:B------:R-:W-:Y:S01]  /*7460*/  IMAD.HI.U32 R12, R43, R14, RZ ;  /* 0x0000000e2b0c7227 */ /* 0x000fe200078e00ff */
[----:B------:R-:W-:-:S03]  /*7470*/  SEL R40, R42, RZ, P2 ;  /* 0x000000ff2a287207 */ /* 0x000fc60001000000 */
[----:B------:R-:W-:Y:S02]  /*7480*/  IMAD.MOV R15, RZ, RZ, -R12 ;  /* 0x000000ffff0f7224 */ /* 0x000fe400078e0a0c */
[----:B------:R-:W-:Y:S01]  /*7490*/  IMAD R35, R40, UR37, R35 ;  /* 0x0000002528237c24 */ /* 0x000fe2000f8e0223 */
[----:B------:R-:W-:Y:S01]  /*74a0*/  SHF.R.S64 R40, RZ, 0x1e, R11 ;  /* 0x0000001eff287819 */ /* 0x000fe2000000100b */
        /* <DEDUP_REMOVED lines=32> */
.L_x_2783:
[----:B------:R-:W-:Y:S05]  /*76b0*/  BSYNC.RECONVERGENT B1 ;  /* 0x0000000000017941 */ /* 0x000fea0003800200 */
.L_x_2782:
        /* <DEDUP_REMOVED lines=29> */
[----:B------:R-:W-:Y:S01]  /*7890*/  @!P6 IMAD.IADD R12, R12, 0x1, -R37 ;  /* 0x000000010c0ce824 */ /* 0x000fe200078e0a25 */
[----:B------:R-:W-:Y:S01]  /*78a0*/  @!P6 IADD3 R35, PT, PT, R35, 0x1, RZ ;  /* 0x000000012323e810 */ /* 0x000fe20007ffe0ff */
[----:B------:R0:W1:Y:S03]  /*78b0*/  F2I.FTZ.U32.TRUNC.NTZ R15, R14 ;  /* 0x0000000e000f7305 */ /* 0x000066000021f000 */
[----:B------:R-:W-:Y:S02]  /*78c0*/  ISETP.GE.U32.AND P6, PT, R12, R37, PT ;  /* 0x000000250c00720c */ /* 0x000fe40003fc6070 */
[----:B------:R-:W-:Y:S01]  /*78d0*/  LOP3.LUT R12, R11, R44, RZ, 0x3c, !PT ;  /* 0x0000002c0b0c7212 */ /* 0x000fe200078e3cff */
[----:B0-----:R-:W-:Y:S02]  /*78e0*/  IMAD.MOV.U32 R14, RZ, RZ, RZ ;  /* 0x000000ffff0e7224 */ /* 0x001fe400078e00ff */
[----:B-1----:R-:W-:-:S08]  /*78f0*/  IMAD.MOV R37, RZ, RZ, -R15 ;  /* 0x000000ffff257224 */ /* 0x002fd000078e0a0f */
[----:B------:R-:W-:Y:S01]  /*7900*/  @P6 VIADD R35, R35, 0x1 ;  /* 0x0000000123236836 */ /* 0x000fe20000000000 */
[----:B------:R-:W-:Y:S01]  /*7910*/  ISETP.GE.AND P6, PT, R12, RZ, PT ;  /* 0x000000ff0c00720c */ /* 0x000fe20003fc6270 */
[----:B------:R-:W-:-:S04]  /*7920*/  IMAD R37, R37, R42, RZ ;  /* 0x0000002a25257224 */ /* 0x000fc800078e02ff */
[----:B------:R-:W-:-:S08]  /*7930*/  IMAD.HI.U32 R40, R15, R37, R14 ;  /* 0x000000250f287227 */ /* 0x000fd000078e000e */
[----:B------:R-:W-:Y:S01]  /*7940*/  @!P6 IMAD.MOV R35, RZ, RZ, -R35 ;  /* 0x000000ffff23e224 */ /* 0x000fe200078e0a23 */
[----:B------:R-:W-:-:S13]  /*7950*/  ISETP.NE.AND P6, PT, R44, RZ, PT ;  /* 0x000000ff2c00720c */ /* 0x000fda0003fc5270 */
[----:B------:R-:W-:-:S04]  /*7960*/  @!P6 LOP3.LUT R35, RZ, R44, RZ, 0x33, !PT ;  /* 0x0000002cff23e212 */ /* 0x000fc800078e33ff */
[----:B------:R-:W-:-:S05]  /*7970*/  IADD3 R12, PT, PT, -R35, RZ, RZ ;  /* 0x000000ff230c7210 */ /* 0x000fca0007ffe1ff */
[----:B------:R-:W-:Y:S02]  /*7980*/  IMAD R44, R44, R12, R11 ;  /* 0x0000000c2c2c7224 */ /* 0x000fe400078e020b */
[----:B------:R-:W0:Y:S03]  /*7990*/  LDC R12, c[0x0][0x3c0] ;  /* 0x0000f000ff0c7b82 */ /* 0x000e260000000800 */
[----:B------:R-:W-:-:S05]  /*79a0*/  IABS R41, R44 ;  /* 0x0000002c00297213 */ /* 0x000fca0000000000 */
        /* <DEDUP_REMOVED lines=11> */
[----:B------:R-:W-:-:S11]  /*7a60*/  LOP3.LUT R15, R44, R33, RZ, 0x3c, !PT ;  /* 0x000000212c0f7212 */ /* 0x000fd600078e3cff */
[----:B------:R-:W-:Y:S02]  /*7a70*/  @P6 IADD3 R14, PT, PT, R14, 0x1, RZ ;  /* 0x000000010e0e6810 */ /* 0x000fe40007ffe0ff */
[----:B------:R-:W-:Y:S01]  /*7a80*/  ISETP.GE.AND P6, PT, R15, RZ, PT ;  /* 0x000000ff0f00720c */ /* 0x000fe20003fc6270 */
[----:B0-----:R-:W-:Y:S02]  /*7a90*/  VIADD R43, R40, 0xffffffe ;  /* 0x0ffffffe282b7836 */ /* 0x001fe40000000000 */
[----:B------:R-:W-:Y:S01]  /*7aa0*/  IMAD.MOV.U32 R37, RZ, RZ, R14 ;  /* 0x000000ffff257224 */ /* 0x000fe200078e000e */
[----:B------:R-:W0:Y:S03]  /*7ab0*/  LDC.64 R40, c[0x0][0x398] ;  /* 0x0000e600ff287b82 */ /* 0x000e260000000a00 */
[----:B------:R-:W1:Y:S05]  /*7ac0*/  F2I.FTZ.U32.TRUNC.NTZ R43, R43 ;  /* 0x0000002b002b7305 */ /* 0x000e6a000021f000 */
[----:B------:R-:W2:Y:S01]  /*7ad0*/  LDC.64 R14, c[0x0][0x390] ;  /* 0x0000e400ff0e7b82 */ /* 0x000ea20000000a00 */
[----:B------:R-:W-:-:S02]  /*7ae0*/  @!P6 IADD3 R37, PT, PT, -R37, RZ, RZ ;  /* 0x000000ff2525e210 */ /* 0x000fc40007ffe1ff */
[----:B------:R-:W-:Y:S01]  /*7af0*/  ISETP.NE.AND P6, PT, R33, RZ, PT ;  /* 0x000000ff2100720c */ /* 0x000fe20003fc5270 */
[----:B-1----:R-:W-:-:S12]  /*7b00*/  IMAD.MOV R46, RZ, RZ, -R43 ;  /* 0x000000ffff2e7224 */ /* 0x002fd800078e0a2b */
[----:B------:R-:W-:-:S05]  /*7b10*/  @!P6 LOP3.LUT R37, RZ, R33, RZ, 0x33, !PT ;  /* 0x00000021ff25e212 */ /* 0x000fca00078e33ff */
[----:B------:R-:W-:Y:S01]  /*7b20*/  IMAD.MOV R42, RZ, RZ, -R37 ;  /* 0x000000ffff2a7224 */ /* 0x000fe200078e0a25 */
[----:B--2---:R-:W-:-:S03]  /*7b30*/  ISETP.NE.U32.AND P6, PT, R14, 0x1, PT ;  /* 0x000000010e00780c */ /* 0x004fc60003fc5070 */
[----:B------:R-:W-:Y:S02]  /*7b40*/  IMAD R45, R33, R42, R44 ;  /* 0x0000002a212d7224 */ /* 0x000fe400078e022c */
[----:B------:R-:W-:Y:S02]  /*7b50*/  HFMA2 R42, -RZ, RZ, 0, 0 ;  /* 0x00000000ff2a7431 */ /* 0x000fe400000001ff */
[----:B------:R-:W-:Y:S01]  /*7b60*/  IMAD R33, R46, R47, RZ ;  /* 0x0000002f2e217224 */ /* 0x000fe200078e02ff */
[----:B------:R-:W-:-:S04]  /*7b70*/  ISETP.NE.AND.EX P6, PT, R15, RZ, PT, P6 ;  /* 0x000000ff0f00720c */ /* 0x000fc80003fc5360 */
[----:B------:R-:W-:Y:S02]  /*7b80*/  SEL R35, R35, RZ, P6 ;  /* 0x000000ff23237207 */ /* 0x000fe40003000000 */
[----:B0-----:R-:W-:Y:S01]  /*7b90*/  ISETP.NE.U32.AND P6, PT, R40, 0x1, PT ;  /* 0x000000012800780c */ /* 0x001fe20003fc5070 */
[----:B------:R-:W-:Y:S01]  /*7ba0*/  IMAD.HI.U32 R33, R43, R33, R42 ;  /* 0x000000212b217227 */ /* 0x000fe200078e002a */
[----:B------:R-:W-:Y:S02]  /*7bb0*/  IABS R42, R45 ;  /* 0x0000002d002a7213 */ /* 0x000fe40000000000 */
[----:B------:R-:W-:Y:S02]  /*7bc0*/  ISETP.NE.AND.EX P6, PT, R41, RZ, PT, P6 ;  /* 0x000000ff2900720c */ /* 0x000fe40003fc5360 */
[----:B------:R-:W0:Y:S01]  /*7bd0*/  LDC.64 R40, c[0x0][0x3a8] ;  /* 0x0000ea00ff287b82 */ /* 0x000e220000000a00 */
[----:B------:R-:W-:Y:S01]  /*7be0*/  IMAD.MOV.U32 R14, RZ, RZ, R42 ;  /* 0x000000ffff0e7224 */ /* 0x000fe200078e002a */
[----:B------:R-:W-:-:S03]  /*7bf0*/  SEL R37, R37, RZ, P6 ;  /* 0x000000ff25257207 */ /* 0x000fc60003000000 */
        /* <DEDUP_REMOVED lines=37> */
.L_x_2785:
[----:B------:R-:W-:Y:S05]  /*7e50*/  BSYNC.RECONVERGENT B1 ;  /* 0x0000000000017941 */ /* 0x000fea0003800200 */
.L_x_2784:
        /* <DEDUP_REMOVED lines=47> */
[----:B0-----:R-:W0:Y:S01]  /*8150*/  LDC R33, c[0x0][0x3c0] ;  /* 0x0000f000ff217b82 */ /* 0x001e220000000800 */
[----:B-1----:R-:W-:-:S05]  /*8160*/  IADD3 R37, PT, PT, RZ, -R15, RZ ;  /* 0x8000000fff257210 */ /* 0x002fca0007ffe0ff */
[----:B------:R-:W-:-:S06]  /*8170*/  IMAD R37, R37, R40, RZ ;  /* 0x0000002825257224 */ /* 0x000fcc00078e02ff */
[----:B------:R-:W-:-:S05]  /*8180*/  @!P5 LOP3.LUT R35, RZ, R38, RZ, 0x33, !PT ;  /* 0x00000026ff23d212 */ /* 0x000fca00078e33ff */
[----:B------:R-:W-:-:S04]  /*8190*/  IMAD.MOV R14, RZ, RZ, -R35 ;  /* 0x000000ffff0e7224 */ /* 0x000fc800078e0a23 */
[----:B------:R-:W-:Y:S02]  /*81a0*/  IMAD R39, R38, R14, R11 ;  /* 0x0000000e26277224 */ /* 0x000fe400078e020b */
[----:B------:R-:W-:Y:S01]  /*81b0*/  IMAD.MOV.U32 R14, RZ, RZ, RZ ;  /* 0x000000ffff0e7224 */ /* 0x000fe200078e00ff */
[----:B0-----:R-:W-:Y:S02]  /*81c0*/  IABS R43, R33 ;  /* 0x00000021002b7213 */ /* 0x001fe40000000000 */
        /* <DEDUP_REMOVED lines=13> */
[----:B0-----:R-:W-:-:S10]  /*82a0*/  VIADD R40, R38, 0xffffffe ;  /* 0x0ffffffe26287836 */ /* 0x001fd40000000000 */
[----:B------:R-:W-:Y:S01]  /*82b0*/  @P5 VIADD R14, R14, 0x1 ;  /* 0x000000010e0e5836 */ /* 0x000fe20000000000 */
[----:B------:R-:W-:Y:S01]  /*82c0*/  ISETP.GE.AND P5, PT, R15, RZ, PT ;  /* 0x000000ff0f00720c */ /* 0x000fe20003fa6270 */
[----:B------:R0:W1:Y:S02]  /*82d0*/  F2I.FTZ.U32.TRUNC.NTZ R41, R40 ;  /* 0x0000002800297305 */ /* 0x000064000021f000 */
[----:B------:R-:W-:Y:S02]  /*82e0*/  IMAD.MOV.U32 R42, RZ, RZ, R14 ;  /* 0x000000ffff2a7224 */ /* 0x000fe400078e000e */
[----:B------:R-:W2:Y:S01]  /*82f0*/  LDC.64 R14, c[0x0][0x390] ;  /* 0x0000e400ff0e7b82 */ /* 0x000ea20000000a00 */
[----:B0-----:R-:W-:-:S07]  /*8300*/  IMAD.MOV.U32 R40, RZ, RZ, RZ ;  /* 0x000000ffff287224 */ /* 0x001fce00078e00ff */
[----:B------:R-:W-:Y:S02]  /*8310*/  @!P5 IADD3 R42, PT, PT, -R42, RZ, RZ ;  /* 0x000000ff2a2ad210 */ /* 0x000fe40007ffe1ff */
[----:B------:R-:W-:Y:S02]  /*8320*/  ISETP.NE.AND P5, PT, R12, RZ, PT ;  /* 0x000000ff0c00720c */ /* 0x000fe40003fa5270 */
[----:B-1----:R-:W-:-:S11]  /*8330*/  IADD3 R45, PT, PT, RZ, -R41, RZ ;  /* 0x80000029ff2d7210 */ /* 0x002fd60007ffe0ff */
[----:B------:R-:W-:Y:S02]  /*8340*/  @!P5 LOP3.LUT R42, RZ, R12, RZ, 0x33, !PT ;  /* 0x0000000cff2ad212 */ /* 0x000fe400078e33ff */
[----:B--2---:R-:W-:-:S03]  /*8350*/  ISETP.NE.U32.AND P5, PT, R14, 0x1, PT ;  /* 0x000000010e00780c */ /* 0x004fc60003fa5070 */
[----:B------:R-:W-:Y:S01]  /*8360*/  IMAD.MOV R37, RZ, RZ, -R42 ;  /* 0x000000ffff257224 */ /* 0x000fe200078e0a2a */
[----:B------:R-:W-:-:S03]  /*8370*/  ISETP.NE.AND.EX P5, PT, R15, RZ, PT, P5 ;  /* 0x000000ff0f00720c */ /* 0x000fc60003fa5350 */
[----:B------:R-:W-:Y:S01]  /*8380*/  IMAD R50, R12, R37, R39 ;  /* 0x000000250c327224 */ /* 0x000fe200078e0227 */
[----:B------:R-:W-:Y:S01]  /*8390*/  SEL R35, R35, RZ, P5 ;  /* 0x000000ff23237207 */ /* 0x000fe20002800000 */
[----:B------:R-:W0:Y:S01]  /*83a0*/  LDC.64 R38, c[0x0][0x398] ;  /* 0x0000e600ff267b82 */ /* 0x000e220000000a00 */
[----:B------:R-:W-:-:S04]  /*83b0*/  IMAD.MOV.U32 R12, RZ, RZ, R45 ;  /* 0x000000ffff0c7224 */ /* 0x000fc800078e002d */
[----:B------:R-:W-:Y:S01]  /*83c0*/  IMAD R37, R12, R43, RZ ;  /* 0x0000002b0c257224 */ /* 0x000fe200078e02ff */
[----:B------:R-:W-:-:S03]  /*83d0*/  IABS R12, R50 ;  /* 0x00000032000c7213 */ /* 0x000fc60000000000 */
[----:B------:R-:W-:Y:S01]  /*83e0*/  IMAD.HI.U32 R37, R41, R37, R40 ;  /* 0x0000002529257227 */ /* 0x000fe200078e0028 */
[----:B------:R-:W-:-:S05]  /*83f0*/  MOV R14, R12 ;  /* 0x0000000c000e7202 */ /* 0x000fca0000000f00 */
[----:B------:R-:W-:-:S04]  /*8400*/  IMAD.HI.U32 R12, R37, R14, RZ ;  /* 0x0000000e250c7227 */ /* 0x000fc800078e00ff */
[----:B------:R-:W-:-:S04]  /*8410*/  IMAD.MOV R15, RZ, RZ, -R12 ;  /* 0x000000ffff0f7224 */ /* 0x000fc800078e0a0c */
[----:B------:R-:W-:Y:S01]  /*8420*/  IMAD R14, R43, R15, R14 ;  /* 0x0000000f2b0e7224 */ /* 0x000fe200078e020e */
[----:B0-----:R-:W-:-:S04]  /*8430*/  ISETP.NE.U32.AND P5, PT, R38, 0x1, PT ;  /* 0x000000012600780c */ /* 0x001fc80003fa5070 */
[----:B------:R-:W-:Y:S02]  /*8440*/  ISETP.NE.AND.EX P5, PT, R39, RZ, PT, P5 ;  /* 0x000000ff2700720c */ /* 0x000fe40003fa5350 */
[----:B------:R-:W0:Y:S02]  /*8450*/  LDC.64 R38, c[0x0][0x3a8] ;  /* 0x0000ea00ff267b82 */ /* 0x000e240000000a00 */
        /* <DEDUP_REMOVED lines=35> */
.L_x_2787:
[----:B------:R-:W-:Y:S05]  /*8690*/  BSYNC.RECONVERGENT B1 ;  /* 0x0000000000017941 */ /* 0x000fea0003800200 */
.L_x_2786:
        /* <DEDUP_REMOVED lines=28> */
[----:B------:R-:W-:Y:S01]  /*8860*/  @!P5 IADD3 R12, PT, PT, R12, -R37, RZ ;  /* 0x800000250c0cd210 */ /* 0x000fe20007ffe0ff */
[----:B------:R-:W-:-:S03]  /*8870*/  @!P5 VIADD R35, R35, 0x1 ;  /* 0x000000012323d836 */ /* 0x000fc60000000000 */
[----:B------:R-:W-:Y:S01]  /*8880*/  ISETP.GE.U32.AND P4, PT, R12, R37, PT ;  /* 0x000000250c00720c */ /* 0x000fe20003f86070 */
[----:B------:R-:W0:Y:S01]  /*8890*/  F2I.FTZ.U32.TRUNC.NTZ R15, R15 ;  /* 0x0000000f000f7305 */ /* 0x000e22000021f000 */
[----:B------:R-:W-:-:S04]  /*88a0*/  LOP3.LUT R12, R11, R40, RZ, 0x3c, !PT ;  /* 0x000000280b0c7212 */ /* 0x000fc800078e3cff */
[----:B------:R-:W-:Y:S02]  /*88b0*/  ISETP.GE.AND P5, PT, R12, RZ, PT ;  /* 0x000000ff0c00720c */ /* 0x000fe40003fa6270 */
[----:B------:R-:W1:Y:S05]  /*88c0*/  LDC R12, c[0x0][0x3c0] ;  /* 0x0000f000ff0c7b82 */ /* 0x000e6a0000000800 */
[----:B------:R-:W-:Y:S02]  /*88d0*/  @P4 IADD3 R35, PT, PT, R35, 0x1, RZ ;  /* 0x0000000123234810 */ /* 0x000fe40007ffe0ff */
[----:B------:R-:W-:Y:S01]  /*88e0*/  ISETP.NE.AND P4, PT, R40, RZ, PT ;  /* 0x000000ff2800720c */ /* 0x000fe20003f85270 */
[----:B0-----:R-:W-:-:S03]  /*88f0*/  IMAD.MOV R37, RZ, RZ, -R15 ;  /* 0x000000ffff257224 */ /* 0x001fc600078e0a0f */
[----:B------:R-:W-:Y:S02]  /*8900*/  @!P5 IMAD.MOV R35, RZ, RZ, -R35 ;  /* 0x000000ffff23d224 */ /* 0x000fe400078e0a23 */
[----:B------:R-:W-:-:S07]  /*8910*/  IMAD R37, R37, R42, RZ ;  /* 0x0000002a25257224 */ /* 0x000fce00078e02ff */
[----:B------:R-:W-:-:S04]  /*8920*/  @!P4 LOP3.LUT R35, RZ, R40, RZ, 0x33, !PT ;  /* 0x00000028ff23c212 */ /* 0x000fc800078e33ff */
[----:B------:R-:W-:-:S05]  /*8930*/  IADD3 R14, PT, PT, -R35, RZ, RZ ;  /* 0x000000ff230e7210 */ /* 0x000fca0007ffe1ff */
[----:B------:R-:W-:Y:S02]  /*8940*/  IMAD R40, R40, R14, R11 ;  /* 0x0000000e28287224 */ /* 0x000fe400078e020b */
[----:B------:R-:W-:-:S03]  /*8950*/  IMAD.MOV.U32 R14, RZ, RZ, RZ ;  /* 0x000000ffff0e7224 */ /* 0x000fc600078e00ff */
[----:B------:R-:W-:Y:S01]  /*8960*/  IABS R38, R40 ;  /* 0x0000002800267213 */ /* 0x000fe20000000000 */
[----:B------:R-:W-:Y:S01]  /*8970*/  IMAD.HI.U32 R14, R15, R37, R14 ;  /* 0x000000250f0e7227 */ /* 0x000fe200078e000e */
[----:B-1----:R-:W-:-:S03]  /*8980*/  IABS R37, R12 ;  /* 0x0000000c00257213 */ /* 0x002fc60000000000 */
        /* <DEDUP_REMOVED lines=23> */
[----:B------:R-:W-:Y:S01]  /*8b00*/  IMAD R33, R38, R37, RZ ;  /* 0x0000002526217224 */ /* 0x000fe200078e02ff */
[----:B------:R-:W0:Y:S01]  /*8b10*/  LDC.64 R40, c[0x0][0x3a8] ;  /* 0x0000ea00ff287b82 */ /* 0x000e220000000a00 */
[----:B------:R-:W-:-:S02]  /*8b20*/  IABS R38, R43 ;  /* 0x0000002b00267213 */ /* 0x000fc40000000000 */
[----:B------:R-:W-:-:S05]  /*8b30*/  IMAD.HI.U32 R33, R15, R33, R14 ;  /* 0x000000210f217227 */ /* 0x000fca00078e000e */
[----:B------:R-:W1:Y:S01]  /*8b40*/  LDC.64 R14, c[0x0][0x390] ;  /* 0x0000e400ff0e7b82 */ /* 0x000e620000000a00 */
        /* <DEDUP_REMOVED lines=10> */
[----:B------:R-:W-:Y:S01]  /*8bf0*/  ISETP.GE.U32.AND P5, PT, R38, R37, PT ;  /* 0x000000252600720c */ /* 0x000fe20003fa6070 */
[----:B------:R-:W-:Y:S01]  /*8c00*/  IMAD R35, R35, UR36, RZ ;  /* 0x0000002423237c24 */ /* 0x000fe2000f8e02ff */
[----:B------:R-:W-:Y:S01]  /*8c10*/  LOP3.LUT R37, R43, R12, RZ, 0x3c, !PT ;  /* 0x0000000c2b257212 */ /* 0x000fe200078e3cff */
[----:B------:R-:W2:Y:S03]  /*8c20*/  LDC.64 R38, c[0x0][0x3a0] ;  /* 0x0000e800ff267b82 */ /* 0x000ea60000000a00 */
[----:B------:R-:W-:-:S07]  /*8c30*/  ISETP.GE.AND P4, PT, R37, RZ, PT ;  /* 0x000000ff2500720c */ /* 0x000fce0003f86270 */
[----:B------:R-:W-:Y:S01]  /*8c40*/  @P5 VIADD R33, R33, 0x1 ;  /* 0x0000000121215836 */ /* 0x000fe20000000000 */
[----:B------:R-:W-:-:S05]  /*8c50*/  ISETP.NE.AND P5, PT, R12, RZ, PT ;  /* 0x000000ff0c00720c */ /* 0x000fca0003fa5270 */
[----:B------:R-:W-:Y:S01]  /*8c60*/  @!P4 IMAD.MOV R33, RZ, RZ, -R33 ;  /* 0x000000ffff21c224 */ /* 0x000fe200078e0a21 */
[----:B-1----:R-:W-:-:S04]  /*8c70*/  ISETP.NE.U32.AND P4, PT, R14, 0x1, PT ;  /* 0x000000010e00780c */ /* 0x002fc80003f85070 */
[----:B------:R-:W-:-:S03]  /*8c80*/  ISETP.NE.AND.EX P4, PT, R15, RZ, PT, P4 ;  /* 0x000000ff0f00720c */ /* 0x000fc60003f85340 */
        /* <DEDUP_REMOVED lines=24> */
.L_x_2789:
[----:B------:R-:W-:Y:S05]  /*8e10*/  BSYNC.RECONVERGENT B1 ;  /* 0x0000000000017941 */ /* 0x000fea0003800200 */
.L_x_2788:
        /* <DEDUP_REMOVED lines=46> */
[----:B------:R-:W-:-:S06]  /*9100*/  IMAD.HI.U32 R39, R15, R39, R14 ;  /* 0x000000270f277227 */ /* 0x000fcc00078e000e */
[----:B------:R-:W-:Y:S02]  /*9110*/  IMAD.HI.U32 R14, R39, R38, RZ ;  /* 0x00000026270e7227 */ /* 0x000fe400078e00ff */
[----:B------:R-:W0:Y:S02]  /*9120*/  I2F.RP R39, R42 ;  /* 0x0000002a00277306 */ /* 0x000e240000209400 */
[----:B------:R-:W-:-:S04]  /*9130*/  IMAD.MOV R15, RZ, RZ, -R14 ;  /* 0x000000ffff0f7224 */ /* 0x000fc800078e0a0e */
[----:B------:R-:W-:Y:S01]  /*9140*/  IMAD R38, R37, R15, R38 ;  /* 0x0000000f25267224 */ /* 0x000fe200078e0226 */
[----:B------:R-:W-:-:S04]  /*9150*/  LOP3.LUT R15, R40, R35, RZ, 0x3c, !PT ;  /* 0x00000023280f7212 */ /* 0x000fc800078e3cff */
[----:B------:R-:W-:Y:S02]  /*9160*/  ISETP.GT.U32.AND P5, PT, R37, R38, PT ;  /* 0x000000262500720c */ /* 0x000fe40003fa4070 */
[----:B------:R-:W-:Y:S01]  /*9170*/  ISETP.GE.AND P0, PT, R15, RZ, PT ;  /* 0x000000ff0f00720c */ /* 0x000fe20003f06270 */
[----:B0-----:R-:W0:Y:S10]  /*9180*/  MUFU.RCP R39, R39 ;  /* 0x0000002700277308 */ /* 0x001e340000001000 */
[----:B------:R-:W-:Y:S01]  /*9190*/  @!P5 IADD3 R38, PT, PT, R38, -R37, RZ ;  /* 0x800000252626d210 */ /* 0x000fe20007ffe0ff */
[----:B------:R-:W-:Y:S01]  /*91a0*/  @!P5 VIADD R14, R14, 0x1 ;  /* 0x000000010e0ed836 */ /* 0x000fe20000000000 */
[----:B------:R-:W-:-:S02]  /*91b0*/  ISETP.NE.AND P5, PT, R35, RZ, PT ;  /* 0x000000ff2300720c */ /* 0x000fc40003fa5270 */
[----:B------:R-:W-:Y:S01]  /*91c0*/  ISETP.GE.U32.AND P4, PT, R38, R37, PT ;  /* 0x000000252600720c */ /* 0x000fe20003f86070 */
[----:B0-----:R-:W-:-:S04]  /*91d0*/  VIADD R37, R39, 0xffffffe ;  /* 0x0ffffffe27257836 */ /* 0x001fc80000000000 */
[----:B------:R-:W0:Y:S08]  /*91e0*/  F2I.FTZ.U32.TRUNC.NTZ R15, R37 ;  /* 0x00000025000f7305 */ /* 0x000e30000021f000 */
        /* <DEDUP_REMOVED lines=17> */
[----:B------:R-:W-:Y:S02]  /*9300*/  ISETP.GT.U32.AND P4, PT, R42, R37, PT ;  /* 0x000000252a00720c */ /* 0x000fe40003f84070 */
[----:B-1----:R-:W-:-:S11]  /*9310*/  ISETP.NE.U32.AND P0, PT, R14, 0x1, PT ;  /* 0x000000010e00780c */ /* 0x002fd60003f05070 */
[----:B------:R-:W-:Y:S01]  /*9320*/  @!P4 IMAD.IADD R37, R37, 0x1, -R42 ;  /* 0x000000012525c824 */ /* 0x000fe200078e0a2a */
[----:B------:R-:W-:Y:S01]  /*9330*/  LOP3.LUT R14, R47, R12, RZ, 0x3c, !PT ;  /* 0x0000000c2f0e7212 */ /* 0x000fe200078e3cff */
[----:B------:R-:W-:Y:S01]  /*9340*/  @!P4 VIADD R35, R35, 0x1 ;  /* 0x000000012323c836 */ /* 0x000fe20000000000 */
[----:B------:R-:W-:Y:S02]  /*9350*/  ISETP.NE.AND.EX P0, PT, R15, RZ, PT, P0 ;  /* 0x000000ff0f00720c */ /* 0x000fe40003f05300 */
[----:B------:R-:W-:Y:S02]  /*9360*/  ISETP.GE.U32.AND P5, PT, R37, R42, PT ;  /* 0x0000002a2500720c */ /* 0x000fe40003fa6070 */
[----:B------:R-:W1:Y:S01]  /*9370*/  LDC.64 R42, c[0x0][0x3a8] ;  /* 0x0000ea00ff2a7b82 */ /* 0x000e620000000a00 */
[----:B------:R-:W-:Y:S02]  /*9380*/  ISETP.GE.AND P4, PT, R14, RZ, PT ;  /* 0x000000ff0e00720c */ /* 0x000fe40003f86270 */
[----:B------:R-:W-:-:S02]  /*9390*/  SEL R33, R33, RZ, P0 ;  /* 0x000000ff21217207 */ /* 0x000fc40000000000 */
[----:B--2---:R-:W-:Y:S02]  /*93a0*/  ISETP.NE.U32.AND P0, PT, R38, 0x1, PT ;  /* 0x000000012600780c */ /* 0x004fe40003f05070 */
[----:B------:R-:W-:Y:S01]  /*93b0*/  SHF.R.S64 R38, RZ, 0x1e, R11 ;  /* 0x0000001eff267819 */ /* 0x000fe2000000100b */
[----:B------:R-:W-:Y:S01]  /*93c0*/  IMAD R33, R33, UR36, RZ ;  /* 0x0000002421217c24 */ /* 0x000fe2000f8e02ff */
[----:B------:R-:W-:Y:S02]  /*93d0*/  ISETP.NE.AND.EX P0, PT, R39, RZ, PT, P0 ;  /* 0x000000ff2700720c */ /* 0x000fe40003f05300 */
[----:B------:R-:W-:Y:S02]  /*93e0*/  @P5 IADD3 R35, PT, PT, R35, 0x1, RZ ;  /* 0x0000000123235810 */ /* 0x000fe40007ffe0ff */
[----:B------:R-:W-:Y:S02]  /*93f0*/  ISETP.NE.AND P5, PT, R12, RZ, PT ;  /* 0x000000ff0c00720c */ /* 0x000fe40003fa5270 */
[----:B------:R-:W-:Y:S01]  /*9400*/  SEL R14, R45, RZ, P0 ;  /* 0x000000ff2d0e7207 */ /* 0x000fe20000000000 */
[----:B------:R-:W-:Y:S01]  /*9410*/  @!P4 IMAD.MOV R35, RZ, RZ, -R35 ;  /* 0x000000ffff23c224 */ /* 0x000fe200078e0a23 */
[----:B0-----:R-:W-:-:S03]  /*9420*/  ISETP.NE.U32.AND P4, PT, R40, 0x1, PT ;  /* 0x000000012800780c */ /* 0x001fc60003f85070 */
[----:B------:R-:W-:Y:S01]  /*9430*/  IMAD R14, R14, UR37, R33 ;  /* 0x000000250e0e7c24 */ /* 0x000fe2000f8e0221 */
[----:B------:R-:W-:-:S05]  /*9440*/  ISETP.NE.AND.EX P4, PT, R41, RZ, PT, P4 ;  /* 0x000000ff2900720c */ /* 0x000fca0003f85340 */
[----:B------:R-:W-:Y:S02]  /*9450*/  @!P5 LOP3.LUT R35, RZ, R12, RZ, 0x33, !PT ;  /* 0x0000000cff23d212 */ /* 0x000fe400078e33ff */
[----:B-1----:R-:W-:-:S03]  /*9460*/  ISETP.NE.U32.AND P5, PT, R42, 0x1, PT ;  /* 0x000000012a00780c */ /* 0x002fc60003fa5070 */
        /* <DEDUP_REMOVED lines=17> */
.L_x_2791:
[----:B------:R-:W-:Y:S05]  /*9580*/  BSYNC.RECONVERGENT B1 ;  /* 0x0000000000017941 */ /* 0x000fea0003800200 */
.L_x_2790:
        /* <DEDUP_REMOVED lines=31> */
[----:B------:R-:W0:Y:S01]  /*9780*/  F2I.FTZ.U32.TRUNC.NTZ R15, R15 ;  /* 0x0000000f000f7305 */ /* 0x000e22000021f000 */
[----:B------:R-:W-:Y:S02]  /*9790*/  ISETP.GE.U32.AND P0, PT, R12, R39, PT ;  /* 0x000000270c00720c */ /* 0x000fe40003f06070 */
[----:B------:R-:W-:-:S04]  /*97a0*/  LOP3.LUT R12, R11, R38, RZ, 0x3c, !PT ;  /* 0x000000260b0c7212 */ /* 0x000fc800078e3cff */
[----:B------:R-:W-:Y:S02]  /*97b0*/  ISETP.GE.AND P4, PT, R12, RZ, PT ;  /* 0x000000ff0c00720c */ /* 0x000fe40003f86270 */
[----:B------:R-:W1:Y:S05]  /*97c0*/  LDC R12, c[0x0][0x3c0] ;  /* 0x0000f000ff0c7b82 */ /* 0x000e6a0000000800 */
[----:B------:R-:W-:Y:S02]  /*97d0*/  @P0 VIADD R33, R33, 0x1 ;  /* 0x0000000121210836 */ /* 0x000fe40000000000 */
[----:B0-----:R-:W-:-:S04]  /*97e0*/  IMAD.MOV R40, RZ, RZ, -R15 ;  /* 0x000000ffff287224 */ /* 0x001fc800078e0a0f */
[----:B------:R-:W-:Y:S01]  /*97f0*/  @!P4 IADD3 R33, PT, PT, -R33, RZ, RZ ;  /* 0x000000ff2121c210 */ /* 0x000fe20007ffe1ff */
[----:B------:R-:W-:Y:S01]  /*9800*/  IMAD R39, R40, R37, RZ ;  /* 0x0000002528277224 */ /* 0x000fe200078e02ff */
[----:B------:R-:W-:-:S05]  /*9810*/  @!P1 LOP3.LUT R33, RZ, R38, RZ, 0x33, !PT ;  /* 0x00000026ff219212 */ /* 0x000fca00078e33ff */
[----:B------:R-:W-:-:S04]  /*9820*/  IMAD.MOV R14, RZ, RZ, -R33 ;  /* 0x000000ffff0e7224 */ /* 0x000fc800078e0a21 */
[----:B------:R-:W-:Y:S01]  /*9830*/  IMAD R56, R38, R14, R11 ;  /* 0x0000000e26387224 */ /* 0x000fe200078e020b */
[----:B------:R-:W-:Y:S02]  /*9840*/  MOV R14, RZ ;  /* 0x000000ff000e7202 */ /* 0x000fe40000000f00 */
        /* <DEDUP_REMOVED lines=11> */
[----:B------:R-:W-:-:S02]  /*9900*/  @!P1 IMAD.IADD R40, R40, 0x1, -R37 ;  /* 0x0000000128289824 */ /* 0x000fc400078e0a25 */
[----:B------:R-:W-:Y:S01]  /*9910*/  @!P1 VIADD R14, R14, 0x1 ;  /* 0x000000010e0e9836 */ /* 0x000fe20000000000 */
[----:B------:R-:W-:Y:S02]  /*9920*/  ISETP.NE.AND P1, PT, R35, RZ, PT ;  /* 0x000000ff2300720c */ /* 0x000fe40003f25270 */
[----:B------:R-:W-:Y:S02]  /*9930*/  ISETP.GE.U32.AND P0, PT, R40, R37, PT ;  /* 0x000000252800720c */ /* 0x000fe40003f06070 */
[----:B0-----:R-:W-:-:S04]  /*9940*/  IADD3 R40, PT, PT, R39, 0xffffffe, RZ ;  /* 0x0ffffffe27287810 */ /* 0x001fc80007ffe0ff */
[----:B------:R-:W0:Y:S07]  /*9950*/  F2I.FTZ.U32.TRUNC.NTZ R15, R40 ;  /* 0x00000028000f7305 */ /* 0x000e2e000021f000 */
        /* <DEDUP_REMOVED lines=14> */
[----:B------:R-:W-:Y:S01]  /*9a40*/  IMAD R39, R38, R40, R39 ;  /* 0x0000002826277224 */ /* 0x000fe200078e0227 */
[----:B------:R-:W-:-:S04]  /*9a50*/  LOP3.LUT R40, R43, R12, RZ, 0x3c, !PT ;  /* 0x0000000c2b287212 */ /* 0x000fc800078e3cff */
[----:B------:R-:W-:Y:S02]  /*9a60*/  ISETP.GT.U32.AND P5, PT, R38, R39, PT ;  /* 0x000000272600720c */ /* 0x000fe40003fa4070 */
[----:B------:R-:W-:Y:S02]  /*9a70*/  ISETP.GE.AND P4, PT, R40, RZ, PT ;  /* 0x000000ff2800720c */ /* 0x000fe40003f86270 */
[----:B------:R-:W1:Y:S01]  /*9a80*/  LDC.64 R40, c[0x0][0x3a8] ;  /* 0x0000ea00ff287b82 */ /* 0x000e620000000a00 */
[----:B0-----:R-:W-:-:S08]  /*9a90*/  ISETP.NE.U32.AND P0, PT, R14, 0x1, PT ;  /* 0x000000010e00780c */ /* 0x001fd00003f05070 */
[----:B------:R-:W-:Y:S01]  /*9aa0*/  @!P5 VIADD R35, R35, 0x1 ;  /* 0x000000012323d836 */ /* 0x000fe20000000000 */
[-C--:B------:R-:W-:Y:S02]  /*9ab0*/  @!P5 IADD3 R39, PT, PT, R39, -R38.reuse, RZ ;  /* 0x800000262727d210 */ /* 0x080fe40007ffe0ff */
[----:B------:R-:W-:Y:S02]  /*9ac0*/  ISETP.NE.AND.EX P0, PT, R15, RZ, PT, P0 ;  /* 0x000000ff0f00720c */ /* 0x000fe40003f05300 */
[----:B------:R-:W0:Y:S01]  /*9ad0*/  LDC.64 R14, c[0x0][0x398] ;  /* 0x0000e600ff0e7b82 */ /* 0x000e220000000a00 */
[----:B------:R-:W-:Y:S02]  /*9ae0*/  ISETP.GE.U32.AND P1, PT, R39, R38, PT ;  /* 0x000000262700720c */ /* 0x000fe40003f26070 */
[----:B------:R-:W-:Y:S02]  /*9af0*/  ISETP.NE.AND P5, PT, R12, RZ, PT ;  /* 0x000000ff0c00720c */ /* 0x000fe40003fa5270 */
[----:B------:R-:W-:-:S03]  /*9b00*/  SEL R33, R33, RZ, P0 ;  /* 0x000000ff21217207 */ /* 0x000fc60000000000 */
[----:B------:R-:W2:Y:S01]  /*9b10*/  LDC.64 R38, c[0x0][0x3a0] ;  /* 0x0000e800ff267b82 */ /* 0x000ea20000000a00 */
[----:B-1----:R-:W-:-:S04]  /*9b20*/  ISETP.NE.U32.AND P0, PT, R40, 0x1, PT ;  /* 0x000000012800780c */ /* 0x002fc80003f05070 */
[----:B------:R-:W-:Y:S01]  /*9b30*/  ISETP.NE.AND.EX P0, PT, R41, RZ, PT, P0 ;  /* 0x000000ff2900720c */ /* 0x000fe20003f05300 */
[----:B------:R-:W-:-:S05]  /*9b40*/  @P1 VIADD R35, R35, 0x1 ;  /* 0x0000000123231836 */ /* 0x000fca0000000000 */
[----:B------:R-:W-:Y:S02]  /*9b50*/  @!P4 IADD3 R35, PT, PT, -R35, RZ, RZ ;  /* 0x000000ff2323c210 */ /* 0x000fe40007ffe1ff */
[----:B------:R-:W-:Y:S02]  /*9b60*/  @!P5 LOP3.LUT R35, RZ, R12, RZ, 0x33, !PT ;  /* 0x0000000cff23d212 */ /* 0x000fe400078e33ff */
[----:B0-----:R-:W-:Y:S01]  /*9b70*/  ISETP.NE.U32.AND P1, PT, R14, 0x1, PT ;  /* 0x000000010e00780c */ /* 0x001fe20003f25070 */
[----:B------:R-:W-:-:S03]  /*9b80*/  IMAD R14, R33, UR36, RZ ;  /* 0x00000024210e7c24 */ /* 0x000fc6000f8e02ff */
[----:B------:R-:W-:Y:S01]  /*9b90*/  ISETP.NE.AND.EX P1, PT, R15, RZ, PT, P1 ;  /* 0x000000ff0f00720c */ /* 0x000fe20003f25310 */
[----:B------:R-:W-:Y:S01]  /*9ba0*/  IMAD.MOV R15, RZ, RZ, -R35 ;  /* 0x000000ffff0f7224 */ /* 0x000fe200078e0a23 */
[----:B--2---:R-:W-:-:S03]  /*9bb0*/  ISETP.NE.U32.AND P4, PT, R38, 0x1, PT ;  /* 0x000000012600780c */ /* 0x004fc60003f85070 */
[----:B------:R-:W-:Y:S01]  /*9bc0*/  IMAD R12, R12, R15, R43 ;  /* 0x0000000f0c0c7224 */ /* 0x000fe200078e022b */
        /* <DEDUP_REMOVED lines=18> */
.L_x_2793:
[----:B------:R-:W-:Y:S05]  /*9cf0*/  BSYNC.RECONVERGENT B1 ;  /* 0x0000000000017941 */ /* 0x000fea0003800200 */
.L_x_2792:
        /* <DEDUP_REMOVED lines=70> */
[----:B------:R-:W-:-:S06]  /*a160*/  IMAD.HI.U32 R14, R15, R35, R14 ;  /* 0x000000230f0e7227 */ /* 0x000fcc00078e000e */
[----:B------:R-:W-:Y:S02]  /*a170*/  IMAD.HI.U32 R35, R14, R39, RZ ;  /* 0x000000270e237227 */ /* 0x000fe400078e00ff */
[----:B------:R-:W0:Y:S03]  /*a180*/  LDC.64 R14, c[0x0][0x390] ;  /* 0x0000e400ff0e7b82 */ /* 0x000e260000000a00 */
[----:B------:R-:W-:-:S05]  /*a190*/  IADD3 R40, PT, PT, -R35, RZ, RZ ;  /* 0x000000ff23287210 */ /* 0x000fca0007ffe1ff */
[----:B------:R-:W-:Y:S01]  /*a1a0*/  IMAD R39, R38, R40, R39 ;  /* 0x0000002826277224 */ /* 0x000fe200078e0227 */
[----:B------:R-:W-:-:S04]  /*a1b0*/  LOP3.LUT R40, R43, R12, RZ, 0x3c, !PT ;  /* 0x0000000c2b287212 */ /* 0x000fc800078e3cff */
[----:B------:R-:W-:Y:S02]  /*a1c0*/  ISETP.GT.U32.AND P4, PT, R38, R39, PT ;  /* 0x000000272600720c */ /* 0x000fe40003f84070 */
[----:B------:R-:W-:Y:S02]  /*a1d0*/  ISETP.GE.AND P2, PT, R40, RZ, PT ;  /* 0x000000ff2800720c */ /* 0x000fe40003f46270 */
[----:B------:R-:W1:Y:S01]  /*a1e0*/  LDC.64 R40, c[0x0][0x3a8] ;  /* 0x0000ea00ff287b82 */ /* 0x000e620000000a00 */
[----:B0-----:R-:W-:-:S08]  /*a1f0*/  ISETP.NE.U32.AND P0, PT, R14, 0x1, PT ;  /* 0x000000010e00780c */ /* 0x001fd00003f05070 */
[----:B------:R-:W-:Y:S01]  /*a200*/  @!P4 IMAD.IADD R39, R39, 0x1, -R38 ;  /* 0x000000012727c824 */ /* 0x000fe200078e0a26 */
[----:B------:R-:W-:Y:S01]  /*a210*/  ISETP.NE.AND.EX P0, PT, R15, RZ, PT, P0 ;  /* 0x000000ff0f00720c */ /* 0x000fe20003f05300 */
[----:B------:R-:W-:Y:S01]  /*a220*/  @!P4 VIADD R35, R35, 0x1 ;  /* 0x000000012323c836 */ /* 0x000fe20000000000 */
[----:B------:R-:W0:Y:S02]  /*a230*/  LDC.64 R14, c[0x0][0x398] ;  /* 0x0000e600ff0e7b82 */ /* 0x000e240000000a00 */
[----:B------:R-:W-:Y:S02]  /*a240*/  ISETP.GE.U32.AND P1, PT, R39, R38, PT ;  /* 0x000000262700720c */ /* 0x000fe40003f26070 */
[----:B------:R-:W-:Y:S02]  /*a250*/  ISETP.NE.AND P4, PT, R12, RZ, PT ;  /* 0x000000ff0c00720c */ /* 0x000fe40003f85270 */
[----:B------:R-:W-:Y:S02]  /*a260*/  SEL R33, R33, RZ, P0 ;  /* 0x000000ff21217207 */ /* 0x000fe40000000000 */
[----:B------:R-:W2:Y:S01]  /*a270*/  LDC.64 R38, c[0x0][0x3a0] ;  /* 0x0000e800ff267b82 */ /* 0x000ea20000000a00 */
[----:B-1----:R-:W-:-:S06]  /*a280*/  ISETP.NE.U32.AND P0, PT, R40, 0x1, PT ;  /* 0x000000012800780c */ /* 0x002fcc0003f05070 */
[----:B------:R-:W-:Y:S02]  /*a290*/  @P1 IADD3 R35, PT, PT, R35, 0x1, RZ ;  /* 0x0000000123231810 */ /* 0x000fe40007ffe0ff */
[----:B------:R-:W-:-:S03]  /*a2a0*/  ISETP.NE.AND.EX P0, PT, R41, RZ, PT, P0 ;  /* 0x000000ff2900720c */ /* 0x000fc60003f05300 */
[----:B------:R-:W-:Y:S01]  /*a2b0*/  @!P2 IMAD.MOV R35, RZ, RZ, -R35 ;  /* 0x000000ffff23a224 */ /* 0x000fe200078e0a23 */
        /* <DEDUP_REMOVED lines=25> */
.L_x_2795:
[----:B------:R-:W-:Y:S05]  /*a450*/  BSYNC.RECONVERGENT B1 ;  /* 0x0000000000017941 */ /* 0x000fea0003800200 */
.L_x_2794:
        /* <DEDUP_REMOVED lines=43> */
[----:B-1----:R-:W-:Y:S02]  /*a710*/  IABS R38, R12 ;  /* 0x0000000c00267213 */ /* 0x002fe40000000000 */
[----:B------:R-:W-:Y:S01]  /*a720*/  IABS R40, R46 ;  /* 0x0000002e00287213 */ /* 0x000fe20000000000 */
[----:B------:R-:W-:Y:S01]  /*a730*/  IMAD.HI.U32 R39, R15, R39, R14 ;  /* 0x000000270f277227 */ /* 0x000fe200078e000e */
[----:B------:R-:W-:-:S05]  /*a740*/  ISETP.NE.AND P4, PT, R12, RZ, PT ;  /* 0x000000ff0c00720c */ /* 0x000fca0003f85270 */
[----:B------:R-:W-:Y:S02]  /*a750*/  IMAD.HI.U32 R14, R39, R40, RZ ;  /* 0x00000028270e7227 */ /* 0x000fe400078e00ff */
[----:B------:R-:W0:Y:S03]  /*a760*/  I2F.RP R39, R38 ;  /* 0x0000002600277306 */ /* 0x000e260000209400 */
        /* <DEDUP_REMOVED lines=10> */
[----:B0-----:R-:W-:-:S04]  /*a810*/  VIADD R40, R39, 0xffffffe ;  /* 0x0ffffffe27287836 */ /* 0x001fc80000000000 */
[----:B------:R-:W0:Y:S08]  /*a820*/  F2I.FTZ.U32.TRUNC.NTZ R15, R40 ;  /* 0x00000028000f7305 */ /* 0x000e30000021f000 */
        /* <DEDUP_REMOVED lines=20> */
[----:B------:R-:W-:Y:S01]  /*a970*/  @!P2 IMAD.IADD R39, R39, 0x1, -R38 ;  /* 0x000000012727a824 */ /* 0x000fe200078e0a26 */
[----:B------:R-:W-:Y:S02]  /*a980*/  @!P2 IADD3 R35, PT, PT, R35, 0x1, RZ ;  /* 0x000000012323a810 */ /* 0x000fe40007ffe0ff */
[----:B------:R-:W-:Y:S02]  /*a990*/  ISETP.NE.AND.EX P0, PT, R15, RZ, PT, P0 ;  /* 0x000000ff0f00720c */ /* 0x000fe40003f05300 */
[----:B------:R-:W0:Y:S01]  /*a9a0*/  LDC.64 R14, c[0x0][0x398] ;  /* 0x0000e600ff0e7b82 */ /* 0x000e220000000a00 */
[----:B------:R-:W-:Y:S02]  /*a9b0*/  ISETP.GE.U32.AND P1, PT, R39, R38, PT ;  /* 0x000000262700720c */ /* 0x000fe40003f26070 */
[----:B------:R-:W-:-:S05]  /*a9c0*/  SEL R33, R33, RZ, P0 ;  /* 0x000000ff21217207 */ /* 0x000fca0000000000 */
[----:B------:R-:W2:Y:S01]  /*a9d0*/  LDC.64 R38, c[0x0][0x3a0] ;  /* 0x0000e800ff267b82 */ /* 0x000ea20000000a00 */
[----:B-1----:R-:W-:-:S04]  /*a9e0*/  ISETP.NE.U32.AND P0, PT, R40, 0x1, PT ;  /* 0x000000012800780c */ /* 0x002fc80003f05070 */
[----:B------:R-:W-:Y:S01]  /*a9f0*/  ISETP.NE.AND.EX P0, PT, R41, RZ, PT, P0 ;  /* 0x000000ff2900720c */ /* 0x000fe20003f05300 */
[----:B------:R-:W-:-:S04]  /*aa00*/  @P1 VIADD R35, R35, 0x1 ;  /* 0x0000000123231836 */ /* 0x000fc80000000000 */
[----:B------:R-:W-:Y:S01]  /*aa10*/  @!P5 IMAD.MOV R35, RZ, RZ, -R35 ;  /* 0x000000ffff23d224 */ /* 0x000fe200078e0a23 */
[----:B------:R-:W-:Y:S02]  /*aa20*/  @!P4 LOP3.LUT R35, RZ, R12, RZ, 0x33, !PT ;  /* 0x0000000cff23c212 */ /* 0x000fe400078e33ff */
[----:B0-----:R-:W-:Y:S01]  /*aa30*/  ISETP.NE.U32.AND P2, PT, R14, 0x1, PT ;  /* 0x000000010e00780c */ /* 0x001fe20003f45070 */
[----:B------:R-:W-:-:S03]  /*aa40*/  IMAD R14, R33, UR36, RZ ;  /* 0x00000024210e7c24 */ /* 0x000fc6000f8e02ff */
[----:B------:R-:W-:Y:S02]  /*aa50*/  ISETP.NE.AND.EX P2, PT, R15, RZ, PT, P2 ;  /* 0x000000ff0f00720c */ /* 0x000fe40003f45320 */
[----:B------:R-:W-:Y:S02]  /*aa60*/  IADD3 R15, PT, PT, -R35, RZ, RZ ;  /* 0x000000ff230f7210 */ /* 0x000fe40007ffe1ff */
[----:B--2---:R-:W-:Y:S02]  /*aa70*/  ISETP.NE.U32.AND P1, PT, R38, 0x1, PT ;  /* 0x000000012600780c */ /* 0x004fe40003f25070 */
        /* <DEDUP_REMOVED lines=19> */
.L_x_2797:
[----:B------:R-:W-:Y:S05]  /*abb0*/  BSYNC.RECONVERGENT B1 ;  /* 0x0000000000017941 */ /* 0x000fea0003800200 */
.L_x_2796:
        /* <DEDUP_REMOVED lines=22> */
[C---:B------:R-:W-:Y:S01]  /*ad20*/  FADD R53, -R43.reuse, R28 ;  /* 0x0000001c2b357221 */ /* 0x040fe20000000100 */
[-C--:B------:R-:W-:Y:S01]  /*ad30*/  FFMA.RM R14, R14, R11.reuse, 12582913 ;  /* 0x4b4000010e0e7423 */ /* 0x080fe2000000400b */
[-C--:B------:R-:W-:Y:S01]  /*ad40*/  FFMA.RM R20, R20, R11.reuse, 12582913 ;  /* 0x4b40000114147423 */ /* 0x080fe2000000400b */
[C---:B------:R-:W-:Y:S01]  /*ad50*/  FADD R59, -R43.reuse, R24 ;  /* 0x000000182b3b7221 */ /* 0x040fe20000000100 */
[-C--:B------:R-:W-:Y:S01]  /*ad60*/  FFMA.SAT R24, R8, R12.reuse, 0.5 ;  /* 0x3f00000008187423 */ /* 0x080fe2000000200c */
[----:B------:R-:W-:Y:S01]  /*ad70*/  FADD R39, R14, -12583039 ;  /* 0xcb40007f0e277421 */ /* 0x000fe20000000000 */
[----:B------:R-:W-:Y:S01]  /*ad80*/  FADD R67, -R43, R18 ;  /* 0x000000122b437221 */ /* 0x000fe20000000100 */
[-C--:B------:R-:W-:Y:S01]  /*ad90*/  FFMA.SAT R18, R69, R12.reuse, 0.5 ;  /* 0x3f00000045127423 */ /* 0x080fe2000000200c */
[-C--:B------:R-:W-:Y:S01]  /*ada0*/  FFMA.RM R24, R24, R11.reuse, 12582913 ;  /* 0x4b40000118187423 */ /* 0x080fe2000000400b */
[----:B------:R-:W-:Y:S01]  /*adb0*/  FFMA R10, R4, 1.4426950216293334961, -R39 ;  /* 0x3fb8aa3b040a7823 */ /* 0x000fe20000000827 */
[C---:B------:R-:W-:Y:S01]  /*adc0*/  FADD R57, -R43.reuse, R26 ;  /* 0x0000001a2b397221 */ /* 0x040fe20000000100 */
[C---:B------:R-:W-:Y:S01]  /*add0*/  FADD R63, -R43.reuse, R22 ;  /* 0x000000162b3f7221 */ /* 0x040fe20000000100 */
[-C--:B------:R-:W-:Y:S01]  /*ade0*/  FFMA.RM R18, R18, R11.reuse, 12582913 ;  /* 0x4b40000112127423 */ /* 0x080fe2000000400b */
[----:B------:R-:W-:Y:S01]  /*adf0*/  FFMA R28, R4, 1.925963033500011079e-08, R10 ;  /* 0x32a57060041c7823 */ /* 0x000fe2000000000a */
[----:B------:R-:W-:Y:S01]  /*ae00*/  FADD R4, R20, -12583039 ;  /* 0xcb40007f14047421 */ /* 0x000fe20000000000 */
[----:B------:R-:W-:Y:S01]  /*ae10*/  FADD R65, -R43, R16 ;  /* 0x000000102b417221 */ /* 0x000fe20000000100 */
[-C--:B------:R-:W-:Y:S01]  /*ae20*/  FFMA.SAT R22, R67, R12.reuse, 0.5 ;  /* 0x3f00000043167423 */ /* 0x080fe2000000200c */
[----:B------:R-:W-:Y:S01]  /*ae30*/  FADD R51, -R43, R30 ;  /* 0x0000001e2b337221 */ /* 0x000fe20000000100 */
[----:B------:R-:W-:Y:S01]  /*ae40*/  FFMA R4, R6, 1.4426950216293334961, -R4 ;  /* 0x3fb8aa3b06047823 */ /* 0x000fe20000000804 */
[-C--:B------:R-:W-:Y:S01]  /*ae50*/  FFMA.SAT R16, R65, R12.reuse, 0.5 ;  /* 0x3f00000041107423 */ /* 0x080fe2000000200c */
[-C--:B------:R-:W-:Y:S01]  /*ae60*/  FFMA.RM R22, R22, R11.reuse, 12582913 ;  /* 0x4b40000116167423 */ /* 0x080fe2000000400b */
[-C--:B------:R-:W-:Y:S01]  /*ae70*/  FFMA.SAT R10, R61, R12.reuse, 0.5 ;  /* 0x3f0000003d0a7423 */ /* 0x080fe2000000200c */
[----:B------:R-:W-:Y:S01]  /*ae80*/  FFMA R26, R6, 1.925963033500011079e-08, R4 ;  /* 0x32a57060061a7823 */ /* 0x000fe20000000004 */
[----:B------:R-:W-:Y:S01]  /*ae90*/  FADD R4, R24, -12583039 ;  /* 0xcb40007f18047421 */ /* 0x000fe20000000000 */
[----:B------:R-:W-:Y:S01]  /*aea0*/  FADD R6, R18, -12583039 ;  /* 0xcb40007f12067421 */ /* 0x000fe20000000000 */
[-C--:B------:R-:W-:Y:S01]  /*aeb0*/  FFMA.RM R16, R16, R11.reuse, 12582913 ;  /* 0x4b40000110107423 */ /* 0x080fe2000000400b */
[----:B------:R-:W-:Y:S01]  /*aec0*/  FFMA.RM R10, R10, R11, 12582913 ;  /* 0x4b4000010a0a7423 */ /* 0x000fe2000000400b */
[----:B------:R-:W-:Y:S01]  /*aed0*/  FFMA R4, R8, 1.4426950216293334961, -R4 ;  /* 0x3fb8aa3b08047823 */ /* 0x000fe20000000804 */
[C---:B------:R-:W-:Y:S01]  /*aee0*/  FFMA R6, R69.reuse, 1.4426950216293334961, -R6 ;  /* 0x3fb8aa3b45067823 */ /* 0x040fe20000000806 */
[----:B------:R-:W2:Y:S01]  /*aef0*/  MUFU.EX2 R28, R28 ;  /* 0x0000001c001c7308 */ /* 0x000ea20000000800 */
[----:B------:R-:W-:Y:S01]  /*af00*/  SHF.L.U32 R14, R14, 0x17, RZ ;  /* 0x000000170e0e7819 */ /* 0x000fe200000006ff */
[----:B------:R-:W-:Y:S01]  /*af10*/  FFMA R30, R8, 1.925963033500011079e-08, R4 ;  /* 0x32a57060081e7823 */ /* 0x000fe20000000004 */
[----:B------:R-:W-:Y:S01]  /*af20*/  FADD R4, R22, -12583039 ;  /* 0xcb40007f16047421 */ /* 0x000fe20000000000 */
[----:B------:R-:W-:Y:S01]  /*af30*/  FFMA R69, R69, 1.925963033500011079e-08, R6 ;  /* 0x32a5706045457823 */ /* 0x000fe20000000006 */
[----:B------:R-:W-:Y:S01]  /*af40*/  FADD R6, R16, -12583039 ;  /* 0xcb40007f10067421 */ /* 0x000fe20000000000 */
[----:B------:R-:W-:Y:S01]  /*af50*/  FFMA.SAT R8, R63, R12, 0.5 ;  /* 0x3f0000003f087423 */ /* 0x000fe2000000200c */
[----:B------:R-:W-:Y:S01]  /*af60*/  FFMA R4, R67, 1.4426950216293334961, -R4 ;  /* 0x3fb8aa3b43047823 */ /* 0x000fe20000000804 */
[----:B------:R-:W3:Y:S01]  /*af70*/  MUFU.EX2 R26, R26 ;  /* 0x0000001a001a7308 */ /* 0x000ee20000000800 */
[----:B------:R-:W-:Y:S01]  /*af80*/  FFMA R6, R65, 1.4426950216293334961, -R6 ;  /* 0x3fb8aa3b41067823 */ /* 0x000fe20000000806 */
[----:B------:R-:W-:Y:S01]  /*af90*/  FADD R35, -R43, R42 ;  /* 0x0000002a2b237221 */ /* 0x000fe20000000100 */
[----:B------:R-:W-:Y:S01]  /*afa0*/  FFMA R67, R67, 1.925963033500011079e-08, R4 ;  /* 0x32a5706043437823 */ /* 0x000fe20000000004 */
[----:B------:R-:W-:Y:S01]  /*afb0*/  FADD R4, R10, -12583039 ;  /* 0xcb40007f0a047421 */ /* 0x000fe20000000000 */
[----:B------:R-:W-:Y:S01]  /*afc0*/  FFMA R65, R65, 1.925963033500011079e-08, R6 ;  /* 0x32a5706041417823 */ /* 0x000fe20000000006 */
[----:B------:R-:W-:-:S02]  /*afd0*/  IMAD.SHL.U32 R20, R20, 0x800000, RZ ;  /* 0x0080000014147824 */ /* 0x000fc400078e00ff */
[----:B------:R-:W-:Y:S01]  /*afe0*/  FADD R49, -R43, R32 ;  /* 0x000000202b317221 */ /* 0x000fe20000000100 */
[C---:B------:R-:W-:Y:S01]  /*aff0*/  FFMA R6, R61.reuse, 1.4426950216293334961, -R4 ;  /* 0x3fb8aa3b3d067823 */ /* 0x040fe20000000804 */
[-C--:B------:R-:W-:Y:S01]  /*b000*/  FFMA.RM R4, R8, R11.reuse, 12582913 ;  /* 0x4b40000108047423 */ /* 0x080fe2000000400b */
[----:B------:R-:W4:Y:S01]  /*b010*/  MUFU.EX2 R30, R30 ;  /* 0x0000001e001e7308 */ /* 0x000f220000000800 */
[----:B--2---:R-:W-:Y:S01]  /*b020*/  FMUL R42, R14, R28 ;  /* 0x0000001c0e2a7220 */ /* 0x004fe20000400000 */
[----:B------:R-:W-:Y:S01]  /*b030*/  FFMA R61, R61, 1.925963033500011079e-08, R6 ;  /* 0x32a570603d3d7823 */ /* 0x000fe20000000006 */
[----:B------:R-:W-:Y:S01]  /*b040*/  FADD R6, R4, -12583039 ;  /* 0xcb40007f04067421 */ /* 0x000fe20000000000 */
[----:B------:R-:W-:Y:S02]  /*b050*/  IMAD.SHL.U32 R24, R24, 0x800000, RZ ;  /* 0x0080000018187824 */ /* 0x000fe400078e00ff */
[----:B------:R-:W-:Y:S01]  /*b060*/  FFMA.SAT R32, R51, R12, 0.5 ;  /* 0x3f00000033207423 */ /* 0x000fe2000000200c */
[----:B------:R-:W-:Y:S01]  /*b070*/  FADD R47, -R43, R34 ;  /* 0x000000222b2f7221 */ /* 0x000fe20000000100 */
[C---:B------:R-:W-:Y:S01]  /*b080*/  FFMA R6, R63.reuse, 1.4426950216293334961, -R6 ;  /* 0x3fb8aa3b3f067823 */ /* 0x040fe20000000806 */
[----:B---3--:R-:W-:Y:S01]  /*b090*/  FMUL R28, R20, R26 ;  /* 0x0000001a141c7220 */ /* 0x008fe20000400000 */
[----:B------:R-:W2:Y:S01]  /*b0a0*/  MUFU.EX2 R65, R65 ;  /* 0x0000004100417308 */ /* 0x000ea20000000800 */
[----:B------:R-:W-:Y:S01]  /*b0b0*/  FFMA.RM R32, R32, R11, 12582913 ;  /* 0x4b40000120207423 */ /* 0x000fe2000000400b */
[----:B------:R-:W-:Y:S01]  /*b0c0*/  FFMA R63, R63, 1.925963033500011079e-08, R6 ;  /* 0x32a570603f3f7823 */ /* 0x000fe20000000006 */
[-C--:B------:R-:W-:Y:S01]  /*b0d0*/  FFMA.SAT R6, R59, R12.reuse, 0.5 ;  /* 0x3f0000003b067423 */ /* 0x080fe2000000200c */
[----:B------:R-:W-:Y:S01]  /*b0e0*/  FFMA.SAT R34, R47, R12, 0.5 ;  /* 0x3f0000002f227423 */ /* 0x000fe2000000200c */
[----:B------:R-:W-:-:S02]  /*b0f0*/  IMAD.SHL.U32 R16, R16, 0x800000, RZ ;  /* 0x0080000010107824 */ /* 0x000fc400078e00ff */
[C---:B------:R-:W-:Y:S01]  /*b100*/  FADD R37, -R43.reuse, R44 ;  /* 0x0000002c2b257221 */ /* 0x040fe20000000100 */
[-C--:B------:R-:W-:Y:S01]  /*b110*/  FFMA.RM R6, R6, R11.reuse, 12582913 ;  /* 0x4b40000106067423 */ /* 0x080fe2000000400b */
[----:B----4-:R-:W-:Y:S01]  /*b120*/  FMUL R26, R24, R30 ;  /* 0x0000001e181a7220 */ /* 0x010fe20000400000 */
[----:B------:R-:W3:Y:S01]  /*b130*/  MUFU.EX2 R69, R69 ;  /* 0x0000004500457308 */ /* 0x000ee20000000800 */
[----:B------:R-:W-:Y:S01]  /*b140*/  FFMA.RM R34, R34, R11, 12582913 ;  /* 0x4b40000122227423 */ /* 0x000fe2000000400b */
[----:B------:R-:W-:Y:S01]  /*b150*/  FADD R8, R6, -12583039 ;  /* 0xcb40007f06087421 */ /* 0x000fe20000000000 */
[----:B------:R-:W-:Y:S01]  /*b160*/  SHF.L.U32 R18, R18, 0x17, RZ ;  /* 0x0000001712127819 */ /* 0x000fe200000006ff */
[----:B------:R-:W-:Y:S01]  /*b170*/  FADD R45, -R43, R36 ;  /* 0x000000242b2d7221 */ /* 0x000fe20000000100 */
[-C--:B------:R-:W-:Y:S01]  /*b180*/  FFMA.SAT R44, R37, R12.reuse, 0.5 ;  /* 0x3f000000252c7423 */ /* 0x080fe2000000200c */
[C---:B------:R-:W-:Y:S01]  /*b190*/  FFMA R8, R59.reuse, 1.4426950216293334961, -R8 ;  /* 0x3fb8aa3b3b087823 */ /* 0x040fe20000000808 */
[----:B------:R-:W-:Y:S01]  /*b1a0*/  IMAD.SHL.U32 R4, R4, 0x800000, RZ ;  /* 0x0080000004047824 */ /* 0x000fe200078e00ff */
[----:B------:R-:W4:Y:S01]  /*b1b0*/  MUFU.EX2 R63, R63 ;  /* 0x0000003f003f7308 */ /* 0x000f220000000800 */
[----:B--2---:R-:W-:Y:S01]  /*b1c0*/  FMUL R20, R16, R65 ;  /* 0x0000004110147220 */ /* 0x004fe20000400000 */
[----:B------:R-:W-:Y:S01]  /*b1d0*/  FFMA R59, R59, 1.925963033500011079e-08, R8 ;  /* 0x32a570603b3b7823 */ /* 0x000fe20000000008 */
[-C--:B------:R-:W-:Y:S01]  /*b1e0*/  FFMA.SAT R8, R57, R12.reuse, 0.5 ;  /* 0x3f00000039087423 */ /* 0x080fe2000000200c */
[----:B------:R-:W-:Y:S01]  /*b1f0*/  FADD R16, R34, -12583039 ;  /* 0xcb40007f22107421 */ /* 0x000fe20000000000 */
[-C--:B------:R-:W-:Y:S01]  /*b200*/  FFMA.SAT R36, R45, R12.reuse, 0.5 ;  /* 0x3f0000002d247423 */ /* 0x080fe2000000200c */
[-C--:B------:R-:W-:Y:S01]  /*b210*/  FFMA.RM R44, R44, R11.reuse, 12582913 ;  /* 0x4b4000012c2c7423 */ /* 0x080fe2000000400b */
[----:B------:R-:W-:Y:S01]  /*b220*/  FFMA.RM R8, R8, R11, 12582913 ;  /* 0x4b40000108087423 */ /* 0x000fe2000000400b */
[----:B------:R-:W-:Y:S01]  /*b230*/  MUFU.EX2 R61, R61 ;  /* 0x0000003d003d7308 */ /* 0x000fe20000000800 */
[----:B---3--:R-:W-:Y:S01]  /*b240*/  FMUL R24, R18, R69 ;  /* 0x0000004512187220 */ /* 0x008fe20000400000 */
[C---:B------:R-:W-:Y:S01]  /*b250*/  FFMA R16, R47.reuse, 1.4426950216293334961, -R16 ;  /* 0x3fb8aa3b2f107823 */ /* 0x040fe20000000810 */
[----:B------:R-:W-:Y:S01]  /*b260*/  FADD R14, R8, -12583039 ;  /* 0xcb40007f080e7421 */ /* 0x000fe20000000000 */
[----:B------:R-:W-:Y:S01]  /*b270*/  SHF.L.U32 R10, R10, 0x17, RZ ;  /* 0x000000170a0a7819 */ /* 0x000fe200000006ff */
[----:B------:R-:W-:Y:S01]  /*b280*/  FFMA.RM R36, R36, R11, 12582913 ;  /* 0x4b40000124247423 */ /* 0x000fe2000000400b */
[----:B------:R-:W-:Y:S01]  /*b290*/  FFMA R47, R47, 1.925963033500011079e-08, R16 ;  /* 0x32a570602f2f7823 */ /* 0x000fe20000000010 */
[----:B------:R-:W-:Y:S01]  /*b2a0*/  FFMA R14, R57, 1.4426950216293334961, -R14 ;  /* 0x3fb8aa3b390e7823 */ /* 0x000fe2000000080e */
[----:B------:R-:W-:Y:S01]  /*b2b0*/  FADD R33, -R43, R50 ;  /* 0x000000322b217221 */ /* 0x000fe20000000100 */
[----:B----4-:R-:W-:Y:S01]  /*b2c0*/  FMUL R16, R4, R63 ;  /* 0x0000003f04107220 */ /* 0x010fe20000400000 */
[----:B------:R-:W-:Y:S01]  /*b2d0*/  FADD R4, R44, -12583039 ;  /* 0xcb40007f2c047421 */ /* 0x000fe20000000000 */
[----:B------:R-:W-:Y:S01]  /*b2e0*/  FFMA R57, R57, 1.925963033500011079e-08, R14 ;  /* 0x32a5706039397823 */ /* 0x000fe2000000000e */
[-C--:B------:R-:W-:Y:S01]  /*b2f0*/  FFMA.SAT R14, R53, R12.reuse, 0.5 ;  /* 0x3f000000350e7423 */ /* 0x080fe2000000200c */
[----:B------:R-:W-:Y:S01]  /*b300*/  FADD R13, -R43, R52 ;  /* 0x000000342b0d7221 */ /* 0x000fe20000000100 */
[----:B------:R-:W-:Y:S01]  /*b310*/  FFMA R4, R37, 1.4426950216293334961, -R4 ;  /* 0x3fb8aa3b25047823 */ /* 0x000fe20000000804 */
[C---:B------:R-:W-:Y:S01]  /*b320*/  FADD R15, -R43.reuse, R56 ;  /* 0x000000382b0f7221 */ /* 0x040fe20000000100 */
[----:B------:R-:W-:Y:S01]  /*b330*/  FFMA.RM R30, R14, R11, 12582913 ;  /* 0x4b4000010e1e7423 */ /* 0x000fe2000000400b */
[----:B------:R-:W-:Y:S01]  /*b340*/  FADD R39, -R43, R48 ;  /* 0x000000302b277221 */ /* 0x000fe20000000100 */
[----:B------:R-:W-:Y:S01]  /*b350*/  FFMA R37, R37, 1.925963033500011079e-08, R4 ;  /* 0x32a5706025257823 */ /* 0x000fe20000000004 */
[----:B------:R-:W-:Y:S01]  /*b360*/  FFMA.SAT R4, R33, R12, 0.5 ;  /* 0x3f00000021047423 */ /* 0x000fe2000000200c */
[----:B------:R-:W-:Y:S01]  /*b370*/  FADD R14, R30, -12583039 ;  /* 0xcb40007f1e0e7421 */ /* 0x000fe20000000000 */
[----:B------:R-:W-:Y:S01]  /*b380*/  FADD R43, -R43, R46 ;  /* 0x0000002e2b2b7221 */ /* 0x000fe20000000100 */
[----:B------:R-:W-:Y:S01]  /*b390*/  MUFU.EX2 R59, R59 ;  /* 0x0000003b003b7308 */ /* 0x000fe20000000800 */
[----:B------:R-:W-:-:S02]  /*b3a0*/  IMAD.SHL.U32 R6, R6, 0x800000, RZ ;  /* 0x0080000006067824 */ /* 0x000fc400078e00ff */
[----:B------:R-:W-:Y:S01]  /*b3b0*/  FFMA R14, R53, 1.4426950216293334961, -R14 ;  /* 0x3fb8aa3b350e7823 */ /* 0x000fe2000000080e */
[----:B------:R-:W-:Y:S01]  /*b3c0*/  FFMA.SAT R40, R43, R12, 0.5 ;  /* 0x3f0000002b287423 */ /* 0x000fe2000000200c */
[----:B------:R-:W-:Y:S01]  /*b3d0*/  IMAD.SHL.U32 R22, R22, 0x800000, RZ ;  /* 0x0080000016167824 */ /* 0x000fe200078e00ff */
[----:B------:R-:W-:Y:S01]  /*b3e0*/  SHF.L.U32 R8, R8, 0x17, RZ ;  /* 0x0000001708087819 */ /* 0x000fe200000006ff */
[----:B------:R-:W-:Y:S01]  /*b3f0*/  FFMA R53, R53, 1.925963033500011079e-08, R14 ;  /* 0x32a5706035357823 */ /* 0x000fe2000000000e */
[----:B------:R-:W-:Y:S01]  /*b400*/  FADD R14, R32, -12583039 ;  /* 0xcb40007f200e7421 */ /* 0x000fe20000000000 */
[----:B------:R-:W2:Y:S01]  /*b410*/  MUFU.EX2 R67, R67 ;  /* 0x0000004300437308 */ /* 0x000ea20000000800 */
[----:B------:R-:W-:Y:S01]  /*b420*/  IMAD.SHL.U32 R34, R34, 0x800000, RZ ;  /* 0x0080000022227824 */ /* 0x000fe200078e00ff */
[----:B------:R-:W-:Y:S01]  /*b430*/  SHF.L.U32 R44, R44, 0x17, RZ ;  /* 0x000000172c2c7819 */ /* 0x000fe200000006ff */
[----:B------:R-:W-:-:S04]  /*b440*/  FFMA R14, R51, 1.4426950216293334961, -R14 ;  /* 0x3fb8aa3b330e7823 */ /* 0x000fc8000000080e */
[----:B------:R-:W-:Y:S01]  /*b450*/  FFMA R51, R51, 1.925963033500011079e-08, R14 ;  /* 0x32a5706033337823 */ /* 0x000fe2000000000e */
[----:B------:R-:W-:Y:S01]  /*b460*/  FFMA.SAT R14, R49, R12, 0.5 ;  /* 0x3f000000310e7423 */ /* 0x000fe2000000200c */
[----:B------:R-:W3:Y:S03]  /*b470*/  MUFU.EX2 R57, R57 ;  /* 0x0000003900397308 */ /* 0x000ee60000000800 */
[----:B------:R-:W-:-:S04]  /*b480*/  FFMA.RM R14, R14, R11, 12582913 ;  /* 0x4b4000010e0e7423 */ /* 0x000fc8000000400b */
[----:B------:R-:W-:Y:S01]  /*b490*/  FADD R18, R14, -12583039 ;  /* 0xcb40007f0e127421 */ /* 0x000fe20000000000 */
[----:B--2---:R-:W-:Y:S01]  /*b4a0*/  FMUL R22, R22, R67 ;  /* 0x0000004316167220 */ /* 0x004fe20000400000 */
[----:B------:R-:W-:Y:S01]  /*b4b0*/  MUFU.EX2 R51, R51 ;  /* 0x0000003300337308 */ /* 0x000fe20000000800 */
[----:B------:R-:W-:Y:S01]  /*b4c0*/  SHF.L.U32 R14, R14, 0x17, RZ ;  /* 0x000000170e0e7819 */ /* 0x000fe200000006ff */
[----:B------:R-:W-:-:S04]  /*b4d0*/  FFMA R18, R49, 1.4426950216293334961, -R18 ;  /* 0x3fb8aa3b31127823 */ /* 0x000fc80000000812 */
[----:B------:R-:W-:Y:S01]  /*b4e0*/  FFMA R49, R49, 1.925963033500011079e-08, R18 ;  /* 0x32a5706031317823 */ /* 0x000fe20000000012 */
[----:B------:R-:W-:Y:S01]  /*b4f0*/  FMUL R18, R10, R61 ;  /* 0x0000003d0a127220 */ /* 0x000fe20000400000 */
[----:B------:R-:W-:Y:S01]  /*b500*/  FADD R10, R36, -12583039 ;  /* 0xcb40007f240a7421 */ /* 0x000fe20000000000 */
[----:B------:R-:W2:Y:S01]  /*b510*/  MUFU.EX2 R53, R53 ;  /* 0x0000003500357308 */ /* 0x000ea20000000800 */
[----:B---3--:R-:W-:Y:S01]  /*b520*/  FMUL R8, R8, R57 ;  /* 0x0000003908087220 */ /* 0x008fe20000400000 */
[----:B------:R-:W-:Y:S02]  /*b530*/  IMAD.SHL.U32 R36, R36, 0x800000, RZ ;  /* 0x0080000024247824 */ /* 0x000fe400078e00ff */
[----:B------:R-:W-:-:S04]  /*b540*/  FFMA R10, R45, 1.4426950216293334961, -R10 ;  /* 0x3fb8aa3b2d0a7823 */ /* 0x000fc8000000080a */
[----:B------:R-:W-:Y:S01]  /*b550*/  FFMA R38, R45, 1.925963033500011079e-08, R10 ;  /* 0x32a570602d267823 */ /* 0x000fe2000000000a */
[----:B------:R-:W-:Y:S01]  /*b560*/  FFMA.RM R45, R4, R11, 12582913 ;  /* 0x4b400001042d7423 */ /* 0x000fe2000000400b */
[----:B------:R-:W-:Y:S01]  /*b570*/  FMUL R10, R6, R59 ;  /* 0x0000003b060a7220 */ /* 0x000fe20000400000 */
[----:B------:R-:W-:Y:S02]  /*b580*/  IMAD.SHL.U32 R6, R30, 0x800000, RZ ;  /* 0x008000001e067824 */ /* 0x000fe400078e00ff */
[----:B------:R-:W-:Y:S01]  /*b590*/  FFMA.SAT R30, R15, R12, 0.5 ;  /* 0x3f0000000f1e7423 */ /* 0x000fe2000000200c */
[C---:B------:R-:W-:Y:S01]  /*b5a0*/  FADD R4, R45.reuse, -12583039 ;  /* 0xcb40007f2d047421 */ /* 0x040fe20000000000 */
[----:B------:R-:W-:Y:S01]  /*b5b0*/  MUFU.EX2 R49, R49 ;  /* 0x0000003100317308 */ /* 0x000fe20000000800 */
[----:B------:R-:W-:Y:S02]  /*b5c0*/  IMAD.SHL.U32 R45, R45, 0x800000, RZ ;  /* 0x008000002d2d7824 */ /* 0x000fe400078e00ff */
[----:B------:R-:W-:Y:S01]  /*b5d0*/  FFMA.RM R30, R30, R11, 12582913 ;  /* 0x4b4000011e1e7423 */ /* 0x000fe2000000400b */
[----:B------:R-:W-:Y:S01]  /*b5e0*/  FFMA R4, R33, 1.4426950216293334961, -R4 ;  /* 0x3fb8aa3b21047823 */ /* 0x000fe20000000804 */
[----:B--2---:R-:W-:-:S03]  /*b5f0*/  FMUL R6, R6, R53 ;  /* 0x0000003506067220 */ /* 0x004fc60000400000 */
[----:B------:R-:W-:Y:S01]  /*b600*/  FFMA R46, R33, 1.925963033500011079e-08, R4 ;  /* 0x32a57060212e7823 */ /* 0x000fe20000000004 */
[----:B------:R-:W-:Y:S01]  /*b610*/  FFMA.SAT R4, R13, R12, 0.5 ;  /* 0x3f0000000d047423 */ /* 0x000fe2000000200c */
[----:B------:R-:W2:Y:S03]  /*b620*/  MUFU.EX2 R53, R38 ;  /* 0x0000002600357308 */ /* 0x000ea60000000800 */
[----:B------:R-:W-:-:S04]  /*b630*/  FFMA.RM R33, R4, R11, 12582913 ;  /* 0x4b40000104217423 */ /* 0x000fc8000000400b */
[----:B------:R-:W-:Y:S01]  /*b640*/  FADD R4, R33, -12583039 ;  /* 0xcb40007f21047421 */ /* 0x000fe20000000000 */
[----:B------:R-:W3:Y:S03]  /*b650*/  MUFU.EX2 R37, R37 ;  /* 0x0000002500257308 */ /* 0x000ee60000000800 */
[----:B------:R-:W-:-:S04]  /*b660*/  FFMA R4, R13, 1.4426950216293334961, -R4 ;  /* 0x3fb8aa3b0d047823 */ /* 0x000fc80000000804 */
[----:B------:R-:W-:Y:S01]  /*b670*/  FFMA R48, R13, 1.925963033500011079e-08, R4 ;  /* 0x32a570600d307823 */ /* 0x000fe20000000004 */
[----:B------:R-:W-:Y:S01]  /*b680*/  FFMA.SAT R4, R35, R12, 0.5 ;  /* 0x3f00000023047423 */ /* 0x000fe2000000200c */
[----:B------:R-:W4:Y:S01]  /*b690*/  MUFU.EX2 R46, R46 ;  /* 0x0000002e002e7308 */ /* 0x000f220000000800 */
[----:B--2---:R-:W-:Y:S02]  /*b6a0*/  FMUL R38, R36, R53 ;  /* 0x0000003524267220 */ /* 0x004fe40000400000 */
[----:B------:R-:W-:-:S04]  /*b6b0*/  FFMA.RM R13, R4, R11, 12582913 ;  /* 0x4b400001040d7423 */ /* 0x000fc8000000400b */
[C---:B------:R-:W-:Y:S01]  /*b6c0*/  FADD R4, R13.reuse, -12583039 ;  /* 0xcb40007f0d047421 */ /* 0x040fe20000000000 */
[----:B------:R-:W-:Y:S01]  /*b6d0*/  MUFU.EX2 R48, R48 ;  /* 0x0000003000307308 */ /* 0x000fe20000000800 */
[----:B---3--:R-:W-:Y:S01]  /*b6e0*/  FMUL R37, R44, R37 ;  /* 0x000000252c257220 */ /* 0x008fe20000400000 */
[----:B------:R-:W-:Y:S01]  /*b6f0*/  SHF.L.U32 R13, R13, 0x17, RZ ;  /* 0x000000170d0d7819 */ /* 0x000fe200000006ff */
[----:B------:R-:W-:-:S04]  /*b700*/  FFMA R4, R35, 1.4426950216293334961, -R4 ;  /* 0x3fb8aa3b23047823 */ /* 0x000fc80000000804 */
[----:B------:R-:W-:Y:S01]  /*b710*/  FFMA R35, R35, 1.925963033500011079e-08, R4 ;  /* 0x32a5706023237823 */ /* 0x000fe20000000004 */
[----:B------:R-:W-:Y:S02]  /*b720*/  IMAD.SHL.U32 R4, R32, 0x800000, RZ ;  /* 0x0080000020047824 */ /* 0x000fe400078e00ff */
[C---:B------:R-:W-:Y:S01]  /*b730*/  FADD R32, R30.reuse, -12583039 ;  /* 0xcb40007f1e207421 */ /* 0x040fe20000000000 */
[----:B----4-:R-:W-:Y:S01]  /*b740*/  FMUL R36, R45, R46 ;  /* 0x0000002e2d247220 */ /* 0x010fe20000400000 */
[----:B------:R-:W-:Y:S02]  /*b750*/  IMAD.SHL.U32 R30, R30, 0x800000, RZ ;  /* 0x008000001e1e7824 */ /* 0x000fe400078e00ff */
[----:B------:R-:W-:Y:S01]  /*b760*/  FMUL R4, R4, R51 ;  /* 0x0000003304047220 */ /* 0x000fe20000400000 */
[C---:B------:R-:W-:Y:S01]  /*b770*/  FFMA R32, R15.reuse, 1.4426950216293334961, -R32 ;  /* 0x3fb8aa3b0f207823 */ /* 0x040fe20000000820 */
[----:B------:R-:W-:Y:S03]  /*b780*/  MUFU.EX2 R51, R47 ;  /* 0x0000002f00337308 */ /* 0x000fe60000000800 */
[----:B------:R-:W-:Y:S01]  /*b790*/  FFMA R15, R15, 1.925963033500011079e-08, R32 ;  /* 0x32a570600f0f7823 */ /* 0x000fe20000000020 */
[----:B------:R-:W-:-:S04]  /*b7a0*/  FFMA.SAT R32, R39, R12, 0.5 ;  /* 0x3f00000027207423 */ /* 0x000fc8000000200c */
[-C--:B------:R-:W-:Y:S01]  /*b7b0*/  FFMA.RM R12, R32, R11.reuse, 12582913 ;  /* 0x4b400001200c7423 */ /* 0x080fe2000000400b */
[----:B------:R-:W-:Y:S01]  /*b7c0*/  FFMA.RM R11, R40, R11, 12582913 ;  /* 0x4b400001280b7423 */ /* 0x000fe2000000400b */
[----:B------:R-:W-:Y:S02]  /*b7d0*/  MUFU.EX2 R15, R15 ;  /* 0x0000000f000f7308 */ /* 0x000fe40000000800 */
[----:B------:R-:W-:Y:S01]  /*b7e0*/  FADD R32, R12, -12583039 ;  /* 0xcb40007f0c207421 */ /* 0x000fe20000000000 */
[----:B------:R-:W-:-:S03]  /*b7f0*/  FADD R40, R11, -12583039 ;  /* 0xcb40007f0b287421 */ /* 0x000fc60000000000 */
[----:B------:R-:W-:Y:S01]  /*b800*/  FFMA R32, R39, 1.4426950216293334961, -R32 ;  /* 0x3fb8aa3b27207823 */ /* 0x000fe20000000820 */
[----:B------:R-:W-:-:S03]  /*b810*/  FFMA R40, R43, 1.4426950216293334961, -R40 ;  /* 0x3fb8aa3b2b287823 */ /* 0x000fc60000000828 */
[----:B------:R-:W-:Y:S01]  /*b820*/  FFMA R32, R39, 1.925963033500011079e-08, R32 ;  /* 0x32a5706027207823 */ /* 0x000fe20000000020 */
[----:B------:R-:W-:Y:S01]  /*b830*/  FADD R39, RZ, R42 ;  /* 0x0000002aff277221 */ /* 0x000fe20000000000 */
[----:B------:R-:W-:Y:S01]  /*b840*/  FFMA R43, R43, 1.925963033500011079e-08, R40 ;  /* 0x32a570602b2b7823 */ /* 0x000fe20000000028 */
[----:B------:R-:W-:Y:S02]  /*b850*/  FMUL R40, R14, R49 ;  /* 0x000000310e287220 */ /* 0x000fe40000400000 */
[----:B------:R-:W-:Y:S01]  /*b860*/  FADD R39, R39, R28 ;  /* 0x0000001c27277221 */ /* 0x000fe20000000000 */
[----:B------:R2:W3:Y:S03]  /*b870*/  MUFU.EX2 R49, R32 ;  /* 0x0000002000317308 */ /* 0x0004e60000000800 */
[----:B------:R-:W-:-:S04]  /*b880*/  FADD R39, R39, R26 ;  /* 0x0000001a27277221 */ /* 0x000fc80000000000 */
[----:B------:R-:W-:Y:S01]  /*b890*/  FADD R39, R39, R24 ;  /* 0x0000001827277221 */ /* 0x000fe20000000000 */
[----:B------:R-:W-:Y:S01]  /*b8a0*/  MUFU.EX2 R43, R43 ;  /* 0x0000002b002b7308 */ /* 0x000fe20000000800 */
[----:B--2---:R-:W-:Y:S02]  /*b8b0*/  IMAD.SHL.U32 R32, R12, 0x800000, RZ ;  /* 0x008000000c207824 */ /* 0x004fe400078e00ff */
[----:B------:R-:W-:-:S04]  /*b8c0*/  FADD R39, R39, R22 ;  /* 0x0000001627277221 */ /* 0x000fc80000000000 */
[----:B------:R-:W-:Y:S01]  /*b8d0*/  FADD R39, R39, R20 ;  /* 0x0000001427277221 */ /* 0x000fe20000000000 */
[----:B---3--:R-:W-:-:S03]  /*b8e0*/  FMUL R32, R32, R49 ;  /* 0x0000003120207220 */ /* 0x008fc60000400000 */
[----:B------:R-:W-:-:S04]  /*b8f0*/  FADD R39, R39, R18 ;  /* 0x0000001227277221 */ /* 0x000fc80000000000 */
[----:B------:R-:W-:-:S04]  /*b900*/  FADD R39, R39, R16 ;  /* 0x0000001027277221 */ /* 0x000fc80000000000 */
        /* <DEDUP_REMOVED lines=10> */
[----:B---3--:R-:W-:-:S03]  /*b9b0*/  FMUL R34, R13, R34 ;  /* 0x000000220d227220 */ /* 0x008fc60000400000 */
[----:B------:R-:W-:-:S04]  /*b9c0*/  FADD R14, R47, R38 ;  /* 0x000000262f0e7221 */ /* 0x000fc80000000000 */
[----:B------:R-:W-:-:S04]  /*b9d0*/  FADD R33, R14, R37 ;  /* 0x000000250e217221 */ /* 0x000fc80000000000 */
[----:B------:R-:W-:Y:S01]  /*b9e0*/  FADD R14, R33, R36 ;  /* 0x00000024210e7221 */ /* 0x000fe20000000000 */
[----:B------:R-:W-:Y:S01]  /*b9f0*/  FMUL R33, R30, R15 ;  /* 0x0000000f1e217220 */ /* 0x000fe20000400000 */
[----:B------:R-:W-:Y:S02]  /*ba00*/  SHF.L.U32 R30, R11, 0x17, RZ ;  /* 0x000000170b1e7819 */ /* 0x000fe400000006ff */
[----:B------:R-:W-:-:S03]  /*ba10*/  FADD R13, R14, R35 ;  /* 0x000000230e0d7221 */ /* 0x000fc60000000000 */
[----:B------:R-:W-:Y:S01]  /*ba20*/  FMUL R30, R30, R43 ;  /* 0x0000002b1e1e7220 */ /* 0x000fe20000400000 */
        /* <DEDUP_REMOVED lines=13> */
.L_x_2855:
        /* <DEDUP_REMOVED lines=12> */
[----:B012---:R-:W-:Y:S05]  /*bbc0*/  CALL.REL.NOINC `($__internal_30_$__cuda_sm3x_div_rn_noftz_f32_slowpath) ;  /* 0x0000002c008c7944 */ /* 0x007fea0003c00000 */
[----:B------:R-:W-:-:S07]  /*bbd0*/  IMAD.MOV.U32 R14, RZ, RZ, R46 ;  /* 0x000000ffff0e7224 */ /* 0x000fce00078e002e */
.L_x_2800:
[----:B------:R-:W-:Y:S05]  /*bbe0*/  BSYNC.RECONVERGENT B3 ;  /* 0x0000000000037941 */ /* 0x000fea0003800200 */
.L_x_2799:
        /* <DEDUP_REMOVED lines=12> */
[----:B012---:R-:W-:Y:S05]  /*bcb0*/  CALL.REL.NOINC `($__internal_30_$__cuda_sm3x_div_rn_noftz_f32_slowpath) ;  /* 0x0000002c00507944 */ /* 0x007fea0003c00000 */
[----:B------:R-:W-:-:S07]  /*bcc0*/  IMAD.MOV.U32 R15, RZ, RZ, R46 ;  /* 0x000000ffff0f7224 */ /* 0x000fce00078e002e */
.L_x_2802:
[----:B------:R-:W-:Y:S05]  /*bcd0*/  BSYNC.RECONVERGENT B3 ;  /* 0x0000000000037941 */ /* 0x000fea0003800200 */
.L_x_2801:
        /* <DEDUP_REMOVED lines=14> */
.L_x_2804:
[----:B------:R-:W-:Y:S05]  /*bdc0*/  BSYNC.RECONVERGENT B3 ;  /* 0x0000000000037941 */ /* 0x000fea0003800200 */
.L_x_2803:
        /* <DEDUP_REMOVED lines=14> */
.L_x_2806:
[----:B------:R-:W-:Y:S05]  /*beb0*/  BSYNC.RECONVERGENT B3 ;  /* 0x0000000000037941 */ /* 0x000fea0003800200 */
.L_x_2805:
        /* <DEDUP_REMOVED lines=14> */
.L_x_2808:
[----:B------:R-:W-:Y:S05]  /*bfa0*/  BSYNC.RECONVERGENT B3 ;  /* 0x0000000000037941 */ /* 0x000fea0003800200 */
.L_x_2807:
        /* <DEDUP_REMOVED lines=14> */
.L_x_2810:
[----:B------:R-:W-:Y:S05]  /*c090*/  BSYNC.RECONVERGENT B3 ;  /* 0x0000000000037941 */ /* 0x000fea0003800200 */
.L_x_2809:
        /* <DEDUP_REMOVED lines=14> */
.L_x_2812:
[----:B------:R-:W-:Y:S05]  /*c180*/  BSYNC.RECONVERGENT B3 ;  /* 0x0000000000037941 */ /* 0x000fea0003800200 */
.L_x_2811:
        /* <DEDUP_REMOVED lines=14> */
.L_x_2814:
[----:B------:R-:W-:Y:S05]  /*c270*/  BSYNC.RECONVERGENT B3 ;  /* 0x0000000000037941 */ /* 0x000fea0003800200 */
.L_x_2813:
        /* <DEDUP_REMOVED lines=14> */
.L_x_2816:
[----:B------:R-:W-:Y:S05]  /*c360*/  BSYNC.RECONVERGENT B3 ;  /* 0x0000000000037941 */ /* 0x000fea0003800200 */
.L_x_2815:
        /* <DEDUP_REMOVED lines=14> */
.L_x_2818:
[----:B------:R-:W-:Y:S05]  /*c450*/  BSYNC.RECONVERGENT B3 ;  /* 0x0000000000037941 */ /* 0x000fea0003800200 */
.L_x_2817:
        /* <DEDUP_REMOVED lines=14> */
.L_x_2820:
[----:B------:R-:W-:Y:S05]  /*c540*/  BSYNC.RECONVERGENT B3 ;  /* 0x0000000000037941 */ /* 0x000fea0003800200 */
.L_x_2819:
        /* <DEDUP_REMOVED lines=14> */
.L_x_2822:
[----:B------:R-:W-:Y:S05]  /*c630*/  BSYNC.RECONVERGENT B3 ;  /* 0x0000000000037941 */ /* 0x000fea0003800200 */
.L_x_2821:
        /* <DEDUP_REMOVED lines=14> */
.L_x_2824:
[----:B------:R-:W-:Y:S05]  /*c720*/  BSYNC.RECONVERGENT B3 ;  /* 0x0000000000037941 */ /* 0x000fea0003800200 */
.L_x_2823:
        /* <DEDUP_REMOVED lines=14> */
.L_x_2826:
[----:B------:R-:W-:Y:S05]  /*c810*/  BSYNC.RECONVERGENT B3 ;  /* 0x0000000000037941 */ /* 0x000fea0003800200 */
.L_x_2825:
        /* <DEDUP_REMOVED lines=14> */
.L_x_2828:
[----:B------:R-:W-:Y:S05]  /*c900*/  BSYNC.RECONVERGENT B3 ;  /* 0x0000000000037941 */ /* 0x000fea0003800200 */
.L_x_2827:
        /* <DEDUP_REMOVED lines=14> */
.L_x_2830:
[----:B------:R-:W-:Y:S05]  /*c9f0*/  BSYNC.RECONVERGENT B3 ;  /* 0x0000000000037941 */ /* 0x000fea0003800200 */
.L_x_2829:
        /* <DEDUP_REMOVED lines=14> */
.L_x_2832:
[----:B------:R-:W-:Y:S05]  /*cae0*/  BSYNC.RECONVERGENT B3 ;  /* 0x0000000000037941 */ /* 0x000fea0003800200 */
.L_x_2831:
        /* <DEDUP_REMOVED lines=14> */
.L_x_2834:
[----:B------:R-:W-:Y:S05]  /*cbd0*/  BSYNC.RECONVERGENT B3 ;  /* 0x0000000000037941 */ /* 0x000fea0003800200 */
.L_x_2833:
        /* <DEDUP_REMOVED lines=14> */
.L_x_2836:
[----:B------:R-:W-:Y:S05]  /*ccc0*/  BSYNC.RECONVERGENT B3 ;  /* 0x0000000000037941 */ /* 0x000fea0003800200 */
.L_x_2835:
        /* <DEDUP_REMOVED lines=14> */
.L_x_2838:
[----:B------:R-:W-:Y:S05]  /*cdb0*/  BSYNC.RECONVERGENT B3 ;  /* 0x0000000000037941 */ /* 0x000fea0003800200 */
.L_x_2837:
        /* <DEDUP_REMOVED lines=14> */
.L_x_2840:
[----:B------:R-:W-:Y:S05]  /*cea0*/  BSYNC.RECONVERGENT B3 ;  /* 0x0000000000037941 */ /* 0x000fea0003800200 */
.L_x_2839:
        /* <DEDUP_REMOVED lines=14> */
.L_x_2842:
[----:B------:R-:W-:Y:S05]  /*cf90*/  BSYNC.RECONVERGENT B3 ;  /* 0x0000000000037941 */ /* 0x000fea0003800200 */
.L_x_2841:
[----:B------:R-:W-:Y:S01]  /*cfa0*/  IMAD R13, R2, UR48, RZ ;  /* 0x00000030020d7c24 */ /* 0x000fe2000f8e02ff */
[----:B------:R-:W-:Y:S01]  /*cfb0*/  ISETP.GE.U32.AND P0, PT, R3, UR44, PT ;  /* 0x0000002c03007c0c */ /* 0x000fe2000bf06070 */
[----:B0-----:R-:W-:Y:S01]  /*cfc0*/  IMAD.MOV.U32 R10, RZ, RZ, R41 ;  /* 0x000000ffff0a7224 */ /* 0x001fe200078e0029 */
[----:B-1----:R-:W-:Y:S01]  /*cfd0*/  @!P3 R2UR UR4, R54 ;  /* 0x000000003604b2ca */ /* 0x002fe200000e0000 */
[----:B------:R-:W-:Y:S01]  /*cfe0*/  IMAD.MOV.U32 R11, RZ, RZ, RZ ;  /* 0x000000ffff0b7224 */ /* 0x000fe200078e00ff */
[----:B------:R-:W-:Y:S01]  /*cff0*/  @!P3 R2UR UR5, R55 ;  /* 0x000000003705b2ca */ /* 0x000fe200000e0000 */
[C---:B------:R-:W-:Y:S01]  /*d000*/  IMAD R13, R0.reuse, UR49, R13 ;  /* 0x00000031000d7c24 */ /* 0x040fe2000f8e020d */
[----:B------:R-:W-:Y:S01]  /*d010*/  ISETP.GE.AND.EX P0, PT, RZ, UR45, PT, P0 ;  /* 0x0000002dff007c0c */ /* 0x000fe2000bf06300 */
[----:B------:R-:W-:Y:S01]  /*d020*/  IMAD.WIDE.U32 R10, R0, UR48, R10 ;  /* 0x00000030000a7c25 */ /* 0x000fe2000f8e000a */
[----:B------:R-:W-:Y:S02]  /*d030*/  IADD3 R4, PT, PT, R41, 0x60, RZ ;  /* 0x0000006029047810 */ /* 0x000fe40007ffe0ff */
[----:B------:R-:W-:Y:S01]  /*d040*/  ISETP.GE.U32.AND P1, PT, R5, UR44, PT ;  /* 0x0000002c05007c0c */ /* 0x000fe2000bf26070 */
[----:B------:R-:W-:Y:S01]  /*d050*/  IMAD.IADD R11, R11, 0x1, R13 ;  /* 0x000000010b0b7824 */ /* 0x000fe200078e020d */
[----:B------:R-:W-:Y:S01]  /*d060*/  LEA R12, P4, R10, UR50, 0x2 ;  /* 0x000000320a0c7c11 */ /* 0x000fe2000f8810ff */
[----:B------:R-:W-:Y:S01]  /*d070*/  VIADD R6, R41, 0xc0 ;  /* 0x000000c029067836 */ /* 0x000fe20000000000 */
[----:B------:R-:W-:-:S02]  /*d080*/  ISETP.GE.U32.AND P2, PT, R4, UR44, PT ;  /* 0x0000002c04007c0c */ /* 0x000fc4000bf46070 */
[----:B------:R-:W-:Y:S02]  /*d090*/  LEA.HI.X R13, R10, UR51, R11, 0x2, P4 ;  /* 0x000000330a0d7c11 */ /* 0x000fe4000a0f140b */
[----:B------:R-:W-:Y:S02]  /*d0a0*/  IADD3 R4, PT, PT, R41, 0xa0, RZ ;  /* 0x000000a029047810 */ /* 0x000fe40007ffe0ff */
[----:B------:R-:W-:Y:S01]  /*d0b0*/  ISETP.GE.U32.AND P4, PT, R7, UR44, PT ;  /* 0x0000002c07007c0c */ /* 0x000fe2000bf86070 */
[----:B------:R0:W-:Y:S01]  /*d0c0*/  @!P3 STG.E desc[UR4][R12.64], R14 ;  /* 0x0000000e0c00b986 */ /* 0x0001e2000c101904 */
[----:B------:R-:W-:Y:S02]  /*d0d0*/  ISETP.GE.U32.AND P5, PT, R4, UR44, PT ;  /* 0x0000002c04007c0c */ /* 0x000fe4000bfa6070 */
[----:B------:R-:W-:Y:S02]  /*d0e0*/  @!P0 R2UR UR4, R54 ;  /* 0x00000000360482ca */ /* 0x000fe400000e0000 */
[----:B------:R-:W-:-:S02]  /*d0f0*/  @!P0 R2UR UR5, R55 ;  /* 0x00000000370582ca */ /* 0x000fc400000e0000 */
[C---:B------:R-:W-:Y:S02]  /*d100*/  IADD3 R4, PT, PT, R41.reuse, 0xe0, RZ ;  /* 0x000000e029047810 */ /* 0x040fe40007ffe0ff */
[----:B------:R-:W-:Y:S02]  /*d110*/  ISETP.GE.AND.EX P1, PT, RZ, UR45, PT, P1 ;  /* 0x0000002dff007c0c */ /* 0x000fe4000bf26310 */
[----:B------:R-:W-:Y:S02]  /*d120*/  ISETP.GE.AND.EX P2, PT, RZ, UR45, PT, P2 ;  /* 0x0000002dff007c0c */ /* 0x000fe4000bf46320 */
[----:B------:R-:W-:Y:S02]  /*d130*/  ISETP.GE.AND.EX P3, PT, RZ, UR45, PT, P4 ;  /* 0x0000002dff007c0c */ /* 0x000fe4000bf66340 */
[----:B------:R-:W-:Y:S02]  /*d140*/  ISETP.GE.U32.AND P6, PT, R6, UR44, PT ;  /* 0x0000002c06007c0c */ /* 0x000fe4000bfc6070 */
[----:B------:R-:W-:Y:S01]  /*d150*/  ISETP.GE.U32.AND P4, PT, R4, UR44, PT ;  /* 0x0000002c04007c0c */ /* 0x000fe2000bf86070 */
[----:B------:R-:W-:Y:S01]  /*d160*/  VIADD R4, R41, 0x100 ;  /* 0x0000010029047836 */ /* 0x000fe20000000000 */
[----:B------:R-:W-:Y:S01]  /*d170*/  ISETP.GE.AND.EX P5, PT, RZ, UR45, PT, P5 ;  /* 0x0000002dff007c0c */ /* 0x000fe2000bfa6350 */
[----:B------:R0:W-:Y:S01]  /*d180*/  @!P0 STG.E desc[UR4][R12.64+0x80], R15 ;  /* 0x0000800f0c008986 */ /* 0x0001e2000c101904 */
[----:B------:R-:W-:-:S02]  /*d190*/  ISETP.GE.AND.EX P6, PT, RZ, UR45, PT, P6 ;  /* 0x0000002dff007c0c */ /* 0x000fc4000bfc6360 */
[----:B------:R-:W-:Y:S02]  /*d1a0*/  ISETP.GE.AND.EX P4, PT, RZ, UR45, PT, P4 ;  /* 0x0000002dff007c0c */ /* 0x000fe4000bf86340 */
[----:B------:R-:W-:Y:S01]  /*d1b0*/  ISETP.GE.U32.AND P0, PT, R4, UR44, PT ;  /* 0x0000002c04007c0c */ /* 0x000fe2000bf06070 */
[----:B------:R-:W-:Y:S01]  /*d1c0*/  VIADD R4, R41, 0x120 ;  /* 0x0000012029047836 */ /* 0x000fe20000000000 */
[C---:B------:R-:W-:Y:S02]  /*d1d0*/  @!P1 R2UR UR6, R54.reuse ;  /* 0x00000000360692ca */ /* 0x040fe400000e0000 */
[C---:B------:R-:W-:Y:S02]  /*d1e0*/  @!P1 R2UR UR7, R55.reuse ;  /* 0x00000000370792ca */ /* 0x040fe400000e0000 */
[----:B------:R-:W-:Y:S02]  /*d1f0*/  @!P2 R2UR UR8, R54 ;  /* 0x000000003608a2ca */ /* 0x000fe400000e0000 */
[----:B------:R-:W-:-:S02]  /*d200*/  @!P2 R2UR UR9, R55 ;  /* 0x000000003709a2ca */ /* 0x000fc400000e0000 */
[C---:B------:R-:W-:Y:S02]  /*d210*/  @!P3 R2UR UR4, R54.reuse ;  /* 0x000000003604b2ca */ /* 0x040fe400000e0000 */
        /* <DEDUP_REMOVED lines=10> */
[----:B------:R-:W-:Y:S02]  /*d2c0*/  @!P4 R2UR UR15, R55 ;  /* 0x00000000370fc2ca */ /* 0x000fe400000e0000 */
[C---:B------:R-:W-:Y:S02]  /*d2d0*/  IADD3 R6, PT, PT, R41.reuse, 0x140, RZ ;  /* 0x0000014029067810 */ /* 0x040fe40007ffe0ff */
[----:B------:R-:W-:Y:S01]  /*d2e0*/  ISETP.GE.U32.AND P1, PT, R4, UR44, PT ;  /* 0x0000002c04007c0c */ /* 0x000fe2000bf26070 */
[C---:B------:R-:W-:Y:S01]  /*d2f0*/  VIADD R4, R41.reuse, 0x160 ;  /* 0x0000016029047836 */ /* 0x040fe20000000000 */
[----:B------:R-:W-:Y:S01]  /*d300*/  ISETP.GE.U32.AND P2, PT, R6, UR44, PT ;  /* 0x0000002c06007c0c */ /* 0x000fe2000bf46070 */
[----:B------:R-:W-:Y:S01]  /*d310*/  VIADD R6, R41, 0x180 ;  /* 0x0000018029067836 */ /* 0x000fe20000000000 */
        /* <DEDUP_REMOVED lines=10> */
[----:B------:R-:W-:Y:S01]  /*d3c0*/  ISETP.GE.AND.EX P2, PT, RZ, UR45, PT, P2 ;  /* 0x0000002dff007c0c */ /* 0x000fe2000bf46320 */
[----:B------:R0:W-:Y:S01]  /*d3d0*/  @!P0 STG.E desc[UR4][R12.64+0x400], R45 ;  /* 0x0004002d0c008986 */ /* 0x0001e2000c101904 */
[----:B------:R-:W-:Y:S01]  /*d3e0*/  ISETP.GE.AND.EX P3, PT, RZ, UR45, PT, P3 ;  /* 0x0000002dff007c0c */ /* 0x000fe2000bf66330 */
[----:B------:R-:W1:Y:S01]  /*d3f0*/  LDCU UR4, c[0x0][0x370] ;  /* 0x00006e00ff0477ac */ /* 0x000e620008000800 */
[----:B------:R-:W-:Y:S01]  /*d400*/  ISETP.GE.AND.EX P5, PT, RZ, UR45, PT, P5 ;  /* 0x0000002dff007c0c */ /* 0x000fe2000bfa6350 */
[----:B------:R-:W1:Y:S01]  /*d410*/  LDC R11, c[0x0][0x364] ;  /* 0x0000d900ff0b7b82 */ /* 0x000e620000000800 */
        /* <DEDUP_REMOVED lines=62> */
.L_x_2753:
[----:B------:R-:W-:Y:S05]  /*d800*/  EXIT ;  /* 0x000000000000794d */ /* 0x000fea0003800000 */
.L_x_2798:
[----:B------:R-:W-:Y:S01]  /*d810*/  HFMA2 R12, -RZ, RZ, 0, 9.5367431640625e-07 ;  /* 0x00000010ff0c7431 */ /* 0x000fe200000001ff */
[----:B------:R-:W-:Y:S01]  /*d820*/  BSSY B1, `(.L_x_2844) ;  /* 0x0000006000017945 */ /* 0x000fe20003800000 */
[----:B------:R-:W-:Y:S02]  /*d830*/  IMAD.MOV.U32 R11, RZ, RZ, 0x1f ;  /* 0x0000001fff0b7424 */ /* 0x000fe400078e00ff */
[----:B------:R-:W-:-:S07]  /*d840*/  IMAD.MOV.U32 R15, RZ, RZ, -0x1 ;  /* 0xffffffffff0f7424 */ /* 0x000fce00078e00ff */
[----:B01----:R-:W-:Y:S05]  /*d850*/  WARPSYNC.COLLECTIVE R15, `(.L_x_2845) ;  /* 0x000000000f087348 */ /* 0x003fea0003c00000 */
[----:B------:R2:W3:Y:S02]  /*d860*/  SHFL.BFLY P6, R14, R13, R12, R11 ;  /* 0x0c00000c0d0e7389 */ /* 0x0004e400000c000b */
[----:B0123--:R-:W-:Y:S05]  /*d870*/  ENDCOLLECTIVE ;  /* 0x000000000000791b */ /* 0x00ffea0003800000 */
.L_x_2845:
[----:B------:R-:W-:Y:S05]  /*d880*/  BSYNC B1 ;  /* 0x0000000000017941 */ /* 0x000fea0003800000 */
.L_x_2844:
[----:B------:R-:W-:Y:S01]  /*d890*/  FMNMX R13, R14, R13, !PT ;  /* 0x0000000d0e0d7209 */ /* 0x000fe20007800000 */
[----:B------:R-:W-:Y:S01]  /*d8a0*/  IMAD.MOV.U32 R11, RZ, RZ, 0x1f ;  /* 0x0000001fff0b7424 */ /* 0x000fe200078e00ff */
[----:B------:R-:W-:Y:S01]  /*d8b0*/  MOV R12, 0x8 ;  /* 0x00000008000c7802 */ /* 0x000fe20000000f00 */
[----:B------:R-:W-:Y:S01]  /*d8c0*/  IMAD.MOV.U32 R15, RZ, RZ, -0x1 ;  /* 0xffffffffff0f7424 */ /* 0x000fe200078e00ff */
[----:B------:R-:W-:Y:S01]  /*d8d0*/  MOV R43, 0x3bbb989d ;  /* 0x3bbb989d002b7802 */ /* 0x000fe20000000f00 */
[----:B------:R-:W-:-:S07]  /*d8e0*/  IMAD.MOV.U32 R45, RZ, RZ, 0x437c0000 ;  /* 0x437c0000ff2d7424 */ /* 0x000fce00078e00ff */
[----:B------:R-:W-:Y:S05]  /*d8f0*/  WARPSYNC.COLLECTIVE R15, `(.L_x_2846) ;  /* 0x000000000f087348 */ /* 0x000fea0003c00000 */
[----:B------:R0:W1:Y:S02]  /*d900*/  SHFL.BFLY P6, R14, R13, R12, R11 ;  /* 0x0c00000c0d0e7389 */ /* 0x00006400000c000b */
[----:B01----:R-:W-:Y:S05]  /*d910*/  ENDCOLLECTIVE ;  /* 0x000000000000791b */ /* 0x003fea0003800000 */
.L_x_2846:
[----:B------:R-:W-:Y:S01]  /*d920*/  IMAD.MOV.U32 R12, RZ, RZ, 0x4 ;  /* 0x00000004ff0c7424 */ /* 0x000fe200078e00ff */
[----:B------:R-:W-:-:S04]  /*d930*/  FMNMX R33, R13, R14, !PT ;  /* 0x0000000e0d217209 */ /* 0x000fc80007800000 */
[----:B------:R-:W-:-:S07]  /*d940*/  MOV R13, R33 ;  /* 0x00000021000d7202 */ /* 0x000fce0000000f00 */
[----:B------:R-:W-:Y:S05]  /*d950*/  WARPSYNC.COLLECTIVE R15, `(.L_x_2847) ;  /* 0x000000000f087348 */ /* 0x000fea0003c00000 */
[----:B------:R0:W1:Y:S02]  /*d960*/  SHFL.BFLY P6, R14, R13, R12, R11 ;  /* 0x0c00000c0d0e7389 */ /* 0x00006400000c000b */
[----:B01----:R-:W-:Y:S05]  /*d970*/  ENDCOLLECTIVE ;  /* 0x000000000000791b */ /* 0x003fea0003800000 */
.L_x_2847:
[----:B------:R-:W-:Y:S01]  /*d980*/  HFMA2 R12, -RZ, RZ, 0, 1.1920928955078125e-07 ;  /* 0x00000002ff0c7431 */ /* 0x000fe200000001ff */
[----:B------:R-:W-:-:S05]  /*d990*/  FMNMX R35, R33, R14, !PT ;  /* 0x0000000e21237209 */ /* 0x000fca0007800000 */
[----:B------:R-:W-:-:S07]  /*d9a0*/  IMAD.MOV.U32 R13, RZ, RZ, R35 ;  /* 0x000000ffff0d7224 */ /* 0x000fce00078e0023 */
[----:B------:R-:W-:Y:S05]  /*d9b0*/  WARPSYNC.COLLECTIVE R15, `(.L_x_2848) ;  /* 0x000000000f087348 */ /* 0x000fea0003c00000 */
[----:B------:R0:W1:Y:S02]  /*d9c0*/  SHFL.BFLY P6, R14, R13, R12, R11 ;  /* 0x0c00000c0d0e7389 */ /* 0x00006400000c000b */
[----:B01----:R-:W-:Y:S05]  /*d9d0*/  ENDCOLLECTIVE ;  /* 0x000000000000791b */ /* 0x003fea0003800000 */
.L_x_2848:
[----:B------:R-:W-:Y:S01]  /*d9e0*/  IMAD.MOV.U32 R12, RZ, RZ, 0x1 ;  /* 0x00000001ff0c7424 */ /* 0x000fe200078e00ff */
[----:B------:R-:W-:-:S05]  /*d9f0*/  FMNMX R37, R35, R14, !PT ;  /* 0x0000000e23257209 */ /* 0x000fca0007800000 */
[----:B------:R-:W-:-:S07]  /*da00*/  IMAD.MOV.U32 R13, RZ, RZ, R37 ;  /* 0x000000ffff0d7224 */ /* 0x000fce00078e0025 */
[----:B------:R-:W-:Y:S05]  /*da10*/  WARPSYNC.COLLECTIVE R15, `(.L_x_2849) ;  /* 0x000000000f087348 */ /* 0x000fea0003c00000 */
[----:B------:R0:W1:Y:S02]  /*da20*/  SHFL.BFLY P6, R14, R13, R12, R11 ;  /* 0x0c00000c0d0e7389 */ /* 0x00006400000c000b */
[----:B01----:R-:W-:Y:S05]  /*da30*/  ENDCOLLECTIVE ;  /* 0x000000000000791b */ /* 0x003fea0003800000 */
.L_x_2849:
[----:B------:R-:W-:-:S05]  /*da40*/  FMNMX R37, R37, R14, !PT ;  /* 0x0000000e25257209 */ /* 0x000fca0007800000 */
[C---:B------:R-:W-:Y:S01]  /*da50*/  FADD R33, -R37.reuse, R4 ;  /* 0x0000000425217221 */ /* 0x040fe20000000100 */
[C---:B------:R-:W-:Y:S01]  /*da60*/  FADD R4, -R37.reuse, R20 ;  /* 0x0000001425047221 */ /* 0x040fe20000000100 */
[C---:B------:R-:W-:Y:S01]  /*da70*/  FADD R14, -R37.reuse, R22 ;  /* 0x00000016250e7221 */ /* 0x040fe20000000100 */
[----:B------:R-:W-:Y:S01]  /*da80*/  FADD R6, -R37, R6 ;  /* 0x0000000625067221 */ /* 0x000fe20000000100 */
[----:B------:R-:W-:Y:S01]  /*da90*/  FFMA.SAT R20, R33, R43, 0.5 ;  /* 0x3f00000021147423 */ /* 0x000fe2000000202b */
[C---:B------:R-:W-:Y:S01]  /*daa0*/  FADD R15, -R37.reuse, R42 ;  /* 0x0000002a250f7221 */ /* 0x040fe20000000100 */
[C---:B------:R-:W-:Y:S01]  /*dab0*/  FADD R8, -R37.reuse, R8 ;  /* 0x0000000825087221 */ /* 0x040fe20000000100 */
[C---:B------:R-:W-:Y:S01]  /*dac0*/  FADD R10, -R37.reuse, R10 ;  /* 0x0000000a250a7221 */ /* 0x040fe20000000100 */
[----:B------:R-:W-:Y:S01]  /*dad0*/  FFMA.RM R20, R20, R45, 12582913 ;  /* 0x4b40000114147423 */ /* 0x000fe2000000402d */
[C---:B------:R-:W-:Y:S01]  /*dae0*/  FADD R12, -R37.reuse, R26 ;  /* 0x0000001a250c7221 */ /* 0x040fe20000000100 */
[C---:B------:R-:W-:Y:S01]  /*daf0*/  FADD R13, -R37.reuse, R28 ;  /* 0x0000001c250d7221 */ /* 0x040fe20000000100 */
[----:B------:R-:W-:Y:S01]  /*db00*/  FADD R18, -R37, R18 ;  /* 0x0000001225127221 */ /* 0x000fe20000000100 */
[C---:B------:R-:W-:Y:S01]  /*db10*/  FADD R22, R20.reuse, -12583039 ;  /* 0xcb40007f14167421 */ /* 0x040fe20000000000 */
[----:B------:R-:W-:-:S02]  /*db20*/  IMAD.SHL.U32 R20, R20, 0x800000, RZ ;  /* 0x0080000014147824 */ /* 0x000fc400078e00ff */
[C---:B------:R-:W-:Y:S01]  /*db30*/  FADD R11, -R37.reuse, R24 ;  /* 0x00000018250b7221 */ /* 0x040fe20000000100 */
[----:B------:R-:W-:Y:S01]  /*db40*/  FADD R16, -R37, R16 ;  /* 0x0000001025107221 */ /* 0x000fe20000000100 */
[----:B------:R-:W-:Y:S01]  /*db50*/  FFMA R22, R33, 1.4426950216293334961, -R22 ;  /* 0x3fb8aa3b21167823 */ /* 0x000fe20000000816 */
[C---:B------:R-:W-:Y:S01]  /*db60*/  FADD R32, -R37.reuse, R32 ;  /* 0x0000002025207221 */ /* 0x040fe20000000100 */
[C---:B------:R-:W-:Y:S01]  /*db70*/  FADD R30, -R37.reuse, R30 ;  /* 0x0000001e251e7221 */ /* 0x040fe20000000100 */
[----:B------:R-:W-:Y:S01]  /*db80*/  FADD R34, -R37, R34 ;  /* 0x0000002225227221 */ /* 0x000fe20000000100 */
        /* <DEDUP_REMOVED lines=13> */
[----:B------:R-:W-:-:S03]  /*dc60*/  SHF.L.U32 R20, R20, 0x17, RZ ;  /* 0x0000001714147819 */ /* 0x000fc600000006ff */
[----:B------:R-:W-:-:S04]  /*dc70*/  FFMA R33, R6, 1.4426950216293334961, -R33 ;  /* 0x3fb8aa3b06217823 */ /* 0x000fc80000000821 */
[----:B------:R-:W-:Y:S01]  /*dc80*/  FFMA R33, R6, 1.925963033500011079e-08, R33 ;  /* 0x32a5706006217823 */ /* 0x000fe20000000021 */
        /* <DEDUP_REMOVED lines=76> */
[----:B------:R-:W-:Y:S01]  /*e150*/  FFMA.SAT R4, R30, R43, 0.5 ;  /* 0x3f0000001e047423 */ /* 0x000fe2000000202b */
[C---:B------:R-:W-:Y:S01]  /*e160*/  FADD R13, R12.reuse, -12583039 ;  /* 0xcb40007f0c0d7421 */ /* 0x040fe20000000000 */
[----:B------:R-:W-:Y:S02]  /*e170*/  IMAD.SHL.U32 R12, R12, 0x800000, RZ ;  /* 0x008000000c0c7824 */ /* 0x000fe400078e00ff */
[----:B------:R-:W-:Y:S01]  /*e180*/  FFMA.RM R4, R4, R45, 12582913 ;  /* 0x4b40000104047423 */ /* 0x000fe2000000402d */
[----:B------:R-:W-:-:S03]  /*e190*/  FFMA R13, R32, 1.4426950216293334961, -R13 ;  /* 0x3fb8aa3b200d7823 */ /* 0x000fc6000000080d */
[----:B------:R-:W-:Y:S01]  /*e1a0*/  FADD R11, R4, -12583039 ;  /* 0xcb40007f040b7421 */ /* 0x000fe20000000000 */
[----:B------:R-:W-:Y:S01]  /*e1b0*/  FFMA R13, R32, 1.925963033500011079e-08, R13 ;  /* 0x32a57060200d7823 */ /* 0x000fe2000000000d */
[----:B------:R-:W-:Y:S02]  /*e1c0*/  IMAD.SHL.U32 R4, R4, 0x800000, RZ ;  /* 0x0080000004047824 */ /* 0x000fe400078e00ff */
[----:B------:R-:W-:-:S03]  /*e1d0*/  FFMA R11, R30, 1.4426950216293334961, -R11 ;  /* 0x3fb8aa3b1e0b7823 */ /* 0x000fc6000000080b */
[----:B------:R-:W0:Y:S01]  /*e1e0*/  MUFU.EX2 R13, R13 ;  /* 0x0000000d000d7308 */ /* 0x000e220000000800 */
[----:B------:R-:W-:-:S07]  /*e1f0*/  FFMA R11, R30, 1.925963033500011079e-08, R11 ;  /* 0x32a570601e0b7823 */ /* 0x000fce000000000b */
[----:B------:R-:W1:Y:S01]  /*e200*/  MUFU.EX2 R11, R11 ;  /* 0x0000000b000b7308 */ /* 0x000e620000000800 */
[----:B0-----:R-:W-:Y:S01]  /*e210*/  FMUL R40, R12, R13 ;  /* 0x0000000d0c287220 */ /* 0x001fe20000400000 */
[----:B------:R-:W-:-:S04]  /*e220*/  FFMA.SAT R12, R34, R43, 0.5 ;  /* 0x3f000000220c7423 */ /* 0x000fc8000000202b */
[----:B------:R-:W-:Y:S01]  /*e230*/  FFMA.RM R12, R12, R45, 12582913 ;  /* 0x4b4000010c0c7423 */ /* 0x000fe2000000402d */
[----:B-1----:R-:W-:-:S03]  /*e240*/  FMUL R4, R4, R11 ;  /* 0x0000000b04047220 */ /* 0x002fc60000400000 */
        /* <DEDUP_REMOVED lines=57> */
[C---:B------:R-:W-:Y:S01]  /*e5e0*/  FADD R11, R14.reuse, -12583039 ;  /* 0xcb40007f0e0b7421 */ /* 0x040fe20000000000 */
[----:B------:R-:W-:Y:S02]  /*e5f0*/  IMAD.SHL.U32 R14, R14, 0x800000, RZ ;  /* 0x008000000e0e7824 */ /* 0x000fe400078e00ff */
[----:B------:R-:W-:Y:S01]  /*e600*/  FFMA.SAT R12, R48, R43, 0.5 ;  /* 0x3f000000300c7423 */ /* 0x000fe2000000202b */
[----:B------:R-:W-:-:S03]  /*e610*/  FFMA R11, R46, 1.4426950216293334961, -R11 ;  /* 0x3fb8aa3b2e0b7823 */ /* 0x000fc6000000080b */
[----:B------:R-:W-:Y:S01]  /*e620*/  FFMA.RM R12, R12, R45, 12582913 ;  /* 0x4b4000010c0c7423 */ /* 0x000fe2000000402d */
[----:B------:R-:W-:-:S03]  /*e630*/  FFMA R46, R46, 1.925963033500011079e-08, R11 ;  /* 0x32a570602e2e7823 */ /* 0x000fc6000000000b */
[C---:B------:R-:W-:Y:S01]  /*e640*/  FADD R13, R12.reuse, -12583039 ;  /* 0xcb40007f0c0d7421 */ /* 0x040fe20000000000 */
[----:B------:R-:W-:Y:S01]  /*e650*/  IMAD.SHL.U32 R12, R12, 0x800000, RZ ;  /* 0x008000000c0c7824 */ /* 0x000fe200078e00ff */
[----:B------:R-:W0:Y:S02]  /*e660*/  MUFU.EX2 R11, R46 ;  /* 0x0000002e000b7308 */ /* 0x000e240000000800 */
[----:B------:R-:W-:-:S04]  /*e670*/  FFMA R13, R48, 1.4426950216293334961, -R13 ;  /* 0x3fb8aa3b300d7823 */ /* 0x000fc8000000080d */
[----:B------:R-:W-:-:S06]  /*e680*/  FFMA R13, R48, 1.925963033500011079e-08, R13 ;  /* 0x32a57060300d7823 */ /* 0x000fcc000000000d */
[----:B------:R-:W1:Y:S01]  /*e690*/  MUFU.EX2 R13, R13 ;  /* 0x0000000d000d7308 */ /* 0x000e620000000800 */
[----:B0-----:R-:W-:Y:S01]  /*e6a0*/  FMUL R30, R14, R11 ;  /* 0x0000000b0e1e7220 */ /* 0x001fe20000400000 */
[----:B------:R-:W-:-:S04]  /*e6b0*/  FADD R11, RZ, R42 ;  /* 0x0000002aff0b7221 */ /* 0x000fc80000000000 */
        /* <DEDUP_REMOVED lines=20> */
[----:B------:R-:W-:-:S03]  /*e800*/  HFMA2 R12, -RZ, RZ, 0, 9.5367431640625e-07 ;  /* 0x00000010ff0c7431 */ /* 0x000fc600000001ff */
[----:B------:R-:W-:-:S04]  /*e810*/  FADD R11, R11, R32 ;  /* 0x000000200b0b7221 */ /* 0x000fc80000000000 */
[----:B------:R-:W-:Y:S01]  /*e820*/  FADD R13, R11, R30 ;  /* 0x0000001e0b0d7221 */ /* 0x000fe20000000000 */
[----:B------:R-:W-:-:S07]  /*e830*/  IMAD.MOV.U32 R11, RZ, RZ, 0x1f ;  /* 0x0000001fff0b7424 */ /* 0x000fce00078e00ff */
[----:B------:R-:W-:Y:S05]  /*e840*/  WARPSYNC.COLLECTIVE R15, `(.L_x_2850) ;  /* 0x000000000f087348 */ /* 0x000fea0003c00000 */
[----:B------:R0:W1:Y:S02]  /*e850*/  SHFL.BFLY P6, R14, R13, R12, R11 ;  /* 0x0c00000c0d0e7389 */ /* 0x00006400000c000b */
[----:B01----:R-:W-:Y:S05]  /*e860*/  ENDCOLLECTIVE ;  /* 0x000000000000791b */ /* 0x003fea0003800000 */
.L_x_2850:
[----:B------:R-:W-:Y:S02]  /*e870*/  IMAD.MOV.U32 R12, RZ, RZ, 0x8 ;  /* 0x00000008ff0c7424 */ /* 0x000fe400078e00ff */
[----:B------:R-:W-:-:S05]  /*e880*/  FADD R43, R13, R14 ;  /* 0x0000000e0d2b7221 */ /* 0x000fca0000000000 */
[----:B------:R-:W-:-:S07]  /*e890*/  MOV R13, R43 ;  /* 0x0000002b000d7202 */ /* 0x000fce0000000f00 */
[----:B------:R-:W-:Y:S05]  /*e8a0*/  WARPSYNC.COLLECTIVE R15, `(.L_x_2851) ;  /* 0x000000000f087348 */ /* 0x000fea0003c00000 */
[----:B------:R0:W1:Y:S02]  /*e8b0*/  SHFL.BFLY P6, R14, R13, R12, R11 ;  /* 0x0c00000c0d0e7389 */ /* 0x00006400000c000b */
[----:B01----:R-:W-:Y:S05]  /*e8c0*/  ENDCOLLECTIVE ;  /* 0x000000000000791b */ /* 0x003fea0003800000 */
.L_x_2851:
[----:B------:R-:W-:Y:S02]  /*e8d0*/  HFMA2 R12, -RZ, RZ, 0, 2.384185791015625e-07 ;  /* 0x00000004ff0c7431 */ /* 0x000fe400000001ff */
[----:B------:R-:W-:-:S04]  /*e8e0*/  FADD R44, R43, R14 ;  /* 0x0000000e2b2c7221 */ /* 0x000fc80000000000 */
[----:B------:R-:W-:-:S07]  /*e8f0*/  IMAD.MOV.U32 R13, RZ, RZ, R44 ;  /* 0x000000ffff0d7224 */ /* 0x000fce00078e002c */
[----:B------:R-:W-:Y:S05]  /*e900*/  WARPSYNC.COLLECTIVE R15, `(.L_x_2852) ;  /* 0x000000000f087348 */ /* 0x000fea0003c00000 */
[----:B------:R0:W1:Y:S02]  /*e910*/  SHFL.BFLY P6, R14, R13, R12, R11 ;  /* 0x0c00000c0d0e7389 */ /* 0x00006400000c000b */
[----:B01----:R-:W-:Y:S05]  /*e920*/  ENDCOLLECTIVE ;  /* 0x000000000000791b */ /* 0x003fea0003800000 */
.L_x_2852:
[----:B------:R-:W-:Y:S02]  /*e930*/  IMAD.MOV.U32 R12, RZ, RZ, 0x2 ;  /* 0x00000002ff0c7424 */ /* 0x000fe400078e00ff */
[----:B------:R-:W-:-:S04]  /*e940*/  FADD R45, R44, R14 ;  /* 0x0000000e2c2d7221 */ /* 0x000fc80000000000 */
[----:B------:R-:W-:-:S07]  /*e950*/  IMAD.MOV.U32 R13, RZ, RZ, R45 ;  /* 0x000000ffff0d7224 */ /* 0x000fce00078e002d */
[----:B------:R-:W-:Y:S05]  /*e960*/  WARPSYNC.COLLECTIVE R15, `(.L_x_2853) ;  /* 0x000000000f087348 */ /* 0x000fea0003c00000 */
[----:B------:R0:W1:Y:S02]  /*e970*/  SHFL.BFLY P6, R14, R13, R12, R11 ;  /* 0x0c00000c0d0e7389 */ /* 0x00006400000c000b */
[----:B01----:R-:W-:Y:S05]  /*e980*/  ENDCOLLECTIVE ;  /* 0x000000000000791b */ /* 0x003fea0003800000 */
.L_x_2853:
[----:B------:R-:W-:Y:S02]  /*e990*/  IMAD.MOV.U32 R12, RZ, RZ, 0x1 ;  /* 0x00000001ff0c7424 */ /* 0x000fe400078e00ff */
[----:B------:R-:W-:-:S05]  /*e9a0*/  FADD R46, R45, R14 ;  /* 0x0000000e2d2e7221 */ /* 0x000fca0000000000 */
[----:B------:R-:W-:-:S07]  /*e9b0*/  MOV R13, R46 ;  /* 0x0000002e000d7202 */ /* 0x000fce0000000f00 */
[----:B------:R-:W-:Y:S05]  /*e9c0*/  WARPSYNC.COLLECTIVE R15, `(.L_x_2854) ;  /* 0x000000000f087348 */ /* 0x000fea0003c00000 */
[----:B------:R0:W1:Y:S02]  /*e9d0*/  SHFL.BFLY P6, R14, R13, R12, R11 ;  /* 0x0c00000c0d0e7389 */ /* 0x00006400000c000b */
[----:B01----:R-:W-:Y:S05]  /*e9e0*/  ENDCOLLECTIVE ;  /* 0x000000000000791b */ /* 0x003fea0003800000 */
.L_x_2854:
[----:B------:R-:W-:Y:S05]  /*e9f0*/  BRA `(.L_x_2855) ;  /* 0xffffffd000407947 */ /* 0x000fea000383ffff */
        .weak           $__internal_30_$__cuda_sm3x_div_rn_noftz_f32_slowpath
        .type           $__internal_30_$__cuda_sm3x_div_rn_noftz_f32_slowpath,@function
        .size           $__internal_30_$__cuda_sm3x_div_rn_noftz_f32_slowpath,(.L_x_37407 - $__internal_30_$__cuda_sm3x_div_rn_noftz_f32_slowpath)
$__internal_30_$__cuda_sm3x_div_rn_noftz_f32_slowpath:
        /* <DEDUP_REMOVED lines=27> */
[----:B------:R-:W-:-:S05]  /*ebb0*/  VIADD R44, R48, 0xffffffff ;  /* 0xffffffff302c7836 */ /* 0x000fca0000000000 */
[----:B------:R-:W-:Y:S02]  /*ebc0*/  ISETP.GE.AND P0, PT, R44, RZ, PT ;  /* 0x000000ff2c00720c */ /* 0x000fe40003f06270 */
[----:B------:R-:W-:-:S04]  /*ebd0*/  IADD3 R44, PT, PT, R13, -0x1, RZ ;  /* 0xffffffff0d2c7810 */ /* 0x000fc80007ffe0ff */
[----:B------:R-:W-:-:S07]  /*ebe0*/  ISETP.GE.AND P1, PT, R44, RZ, PT ;  /* 0x000000ff2c00720c */ /* 0x000fce0003f26270 */
[----:B------:R-:W-:Y:S02]  /*ebf0*/  @P0 IMAD.MOV.U32 R44, RZ, RZ, RZ ;  /* 0x000000ffff2c0224 */ /* 0x000fe400078e00ff */
[----:B------:R-:W-:Y:S01]  /*ec00*/  @!P0 FFMA R42, R42, 1.84467440737095516160e+19, RZ ;  /* 0x5f8000002a2a8823 */ /* 0x000fe200000000ff */
[----:B------:R-:W-:-:S03]  /*ec10*/  @!P0 IMAD.MOV.U32 R44, RZ, RZ, -0x40 ;  /* 0xffffffc0ff2c8424 */ /* 0x000fc600078e00ff */
[----:B------:R-:W-:Y:S02]  /*ec20*/  @!P1 FFMA R11, R11, 1.84467440737095516160e+19, RZ ;  /* 0x5f8000000b0b9823 */ /* 0x000fe400000000ff */
[----:B------:R-:W-:-:S07]  /*ec30*/  @!P1 IADD3 R44, PT, PT, R44, 0x40, RZ ;  /* 0x000000402c2c9810 */ /* 0x000fce0007ffe0ff */
.L_x_2857:
[----:B------:R-:W-:Y:S01]  /*ec40*/  LEA R46, R13, 0xc0800000, 0x17 ;  /* 0xc08000000d2e7811 */ /* 0x000fe200078eb8ff */
[----:B------:R-:W-:Y:S01]  /*ec50*/  VIADD R48, R48, 0xffffff81 ;  /* 0xffffff8130307836 */ /* 0x000fe20000000000 */
[----:B------:R-:W-:Y:S03]  /*ec60*/  BSSY.RECONVERGENT B2, `(.L_x_2862) ;  /* 0x0000035000027945 */ /* 0x000fe60003800200 */
[----:B------:R-:W-:Y:S01]  /*ec70*/  IMAD.IADD R50, R11, 0x1, -R46 ;  /* 0x000000010b327824 */ /* 0x000fe200078e0a2e */
[C---:B------:R-:W-:Y:S01]  /*ec80*/  IADD3 R67, PT, PT, R48.reuse, 0x7f, -R13 ;  /* 0x0000007f30437810 */ /* 0x040fe20007ffe80d */
[----:B------:R-:W-:Y:S02]  /*ec90*/  IMAD R11, R48, -0x800000, R42 ;  /* 0xff800000300b7824 */ /* 0x000fe400078e022a */
[----:B------:R-:W0:Y:S01]  /*eca0*/  MUFU.RCP R51, R50 ;  /* 0x0000003200337308 */ /* 0x000e220000001000 */
[----:B------:R-:W-:Y:S01]  /*ecb0*/  FADD.FTZ R46, -R50, -RZ ;  /* 0x800000ff322e7221 */ /* 0x000fe20000010100 */
[----:B------:R-:W-:-:S03]  /*ecc0*/  IADD3 R67, PT, PT, R67, R44, RZ ;  /* 0x0000002c43437210 */ /* 0x000fc60007ffe0ff */
        /* <DEDUP_REMOVED lines=42> */
.L_x_2864:
[----:B------:R-:W-:-:S04]  /*ef70*/  LOP3.LUT R46, R46, 0x80000000, RZ, 0xc0, !PT ;  /* 0x800000002e2e7812 */ /* 0x000fc800078ec0ff */
[----:B------:R-:W-:Y:S01]  /*ef80*/  LOP3.LUT R46, R46, 0x7f800000, RZ, 0xfc, !PT ;  /* 0x7f8000002e2e7812 */ /* 0x000fe200078efcff */
[----:B------:R-:W-:Y:S06]  /*ef90*/  BRA `(.L_x_2865) ;  /* 0x0000000000047947 */ /* 0x000fec0003800000 */
.L_x_2863:
[----:B------:R-:W-:-:S07]  /*efa0*/  LEA R46, R67, R46, 0x17 ;  /* 0x0000002e432e7211 */ /* 0x000fce00078eb8ff */
.L_x_2865:
[----:B------:R-:W-:Y:S05]  /*efb0*/  BSYNC.RECONVERGENT B2 ;  /* 0x0000000000027941 */ /* 0x000fea0003800200 */
.L_x_2862:
[----:B------:R-:W-:Y:S05]  /*efc0*/  BRA `(.L_x_2866) ;  /* 0x0000000000207947 */ /* 0x000fea0003800000 */
.L_x_2861:
[----:B------:R-:W-:-:S04]  /*efd0*/  LOP3.LUT R11, R11, 0x80000000, R42, 0x48, !PT ;  /* 0x800000000b0b7812 */ /* 0x000fc800078e482a */
[----:B------:R-:W-:Y:S01]  /*efe0*/  LOP3.LUT R46, R11, 0x7f800000, RZ, 0xfc, !PT ;  /* 0x7f8000000b2e7812 */ /* 0x000fe200078efcff */
[----:B------:R-:W-:Y:S06]  /*eff0*/  BRA `(.L_x_2866) ;  /* 0x0000000000147947 */ /* 0x000fec0003800000 */
.L_x_2860:
[----:B------:R-:W-:Y:S01]  /*f000*/  LOP3.LUT R46, R11, 0x80000000, R42, 0x48, !PT ;  /* 0x800000000b2e7812 */ /* 0x000fe200078e482a */
[----:B------:R-:W-:Y:S06]  /*f010*/  BRA `(.L_x_2866) ;  /* 0x00000000000c7947 */ /* 0x000fec0003800000 */
.L_x_2859:
[----:B------:R-:W0:Y:S01]  /*f020*/  MUFU.RSQ R46, -QNAN ;  /* 0xffc00000002e7908 */ /* 0x000e220000001400 */
[----:B------:R-:W-:Y:S05]  /*f030*/  BRA `(.L_x_2866) ;  /* 0x0000000000047947 */ /* 0x000fea0003800000 */
.L_x_2858:
[----:B------:R-:W-:-:S07]  /*f040*/  FADD.FTZ R46, R42, R11 ;  /* 0x0000000b2a2e7221 */ /* 0x000fce0000010000 */
.L_x_2866:
[----:B------:R-:W-:Y:S05]  /*f050*/  BSYNC.RECONVERGENT B1 ;  /* 0x0000000000017941 */ /* 0x000fea0003800200 */
.L_x_2856:
[----:B------:R-:W-:-:S04]  /*f060*/  IMAD.MOV.U32 R13, RZ, RZ, 0x0 ;  /* 0x00000000ff0d7424 */ /* 0x000fc800078e00ff */
[----:B0-----:R-:W-:Y:S05]  /*f070*/  RET.REL.NODEC R12 `(_Z15SoftmaxWarpImplI22BroadcastScaleMaskLoadIffbLm4EiE11DirectStoreIffEfLi1ELi22ELi32ELi1ELb1EL9Algorithm0EEvT_T0_ll) ;  /* 0xffffff0c0ce07950 */ /* 0x001fea0003c3ffff */
.L_x_2867:
        /* <DEDUP_REMOVED lines=16> */
.L_x_37407:


//--------------------- .text._Z15SoftmaxWarpImplI22BroadcastScaleMaskLoadIffbLm4EiE11DirectStoreIffEfLi1ELi22ELi32ELi1ELb0EL9Algorithm0EEvT_T0_ll --------------------------
	.section	.text._Z15SoftmaxWarpImplI22BroadcastScaleMaskLoadIffbLm4EiE11DirectStoreIffEfLi1ELi22ELi32ELi1ELb0EL9Algorithm0EEvT_T0_ll,"ax",@progbits
	.align	128
        .global         _Z15SoftmaxWarpImplI22BroadcastScaleMaskLoadIffbLm4EiE11DirectStoreIffEfLi1ELi22ELi32ELi1ELb0EL9Algorithm0EEvT_T0_ll
        .type           _Z15SoftmaxWarpImplI22BroadcastScaleMaskLoadIffbLm4EiE11DirectStoreIffEfLi1ELi22ELi32ELi1ELb0EL9Algorithm0EEvT_T0_ll,@function
        .size           _Z15SoftmaxWarpImplI22BroadcastScaleMaskLoadIffbLm4EiE11DirectStoreIffEfLi1ELi22ELi32ELi1ELb0EL9Algorithm0EEvT_T0_ll,(.L_x_37408 - _Z15SoftmaxWarpImplI22BroadcastScaleMaskLoadIffbLm4EiE11DirectStoreIffEfLi1ELi22ELi32ELi1ELb0EL9Algorithm0EEvT_T0_ll)
        .other          _Z15SoftmaxWarpImplI22BroadcastScaleMaskLoadIffbLm4EiE11DirectStoreIffEfLi1ELi22ELi32ELi1ELb0EL9Algorithm0EEvT_T0_ll,@"STO_CUDA_ENTRY STV_DEFAULT"
_Z15SoftmaxWarpImplI22BroadcastScaleMaskLoadIffbLm4EiE11DirectStoreIffEfLi1ELi22ELi32ELi1ELb0EL9Algorithm0EEvT_T0_ll:
.text._Z15SoftmaxWarpImplI22BroadcastScaleMaskLoadIffbLm4EiE11DirectStoreIffEfLi1ELi22ELi32ELi1ELb0EL9Algorithm0EEvT_T0_ll:
        /* <DEDUP_REMOVED lines=30> */
.L_x_2868:
        /* <DEDUP_REMOVED lines=14> */
.L_x_2915:
        /* <DEDUP_REMOVED lines=8> */
[----:B------:R-:W-:Y:S02]  /*0340*/  IABS R3, R12 ;  /* 0x0000000c00037213 */ /* 0x000fe40000000000 */
[----:B------:R-:W-:-:S02]  /*0350*/  IABS R6, R7 ;  /* 0x0000000700067213 */ /* 0x000fc40000000000 */
[----:B------:R-:W-:Y:S02]  /*0360*/  LOP3.LUT R18, RZ, UR55, RZ, 0x33, !PT ;  /* 0x00000037ff127c12 */ /* 0x000fe4000f8e33ff */
[----:B-1----:R-:W-:Y:S02]  /*0370*/  R2UR UR14, R28 ;  /* 0x000000001c0e72ca */ /* 0x002fe400000e0000 */
[----:B------:R-:W-:Y:S01]  /*0380*/  R2UR UR15, R29 ;  /* 0x000000001d0f72ca */ /* 0x000fe200000e0000 */
[----:B------:R-:W1:Y:S08]  /*0390*/  I2F.RP R0, UR11 ;  /* 0x0000000b00007d06 */ /* 0x000e700008209400 */
[----:B------:R-:W2:Y:S08]  /*03a0*/  I2F.RP R4, UR10 ;  /* 0x0000000a00047d06 */ /* 0x000eb00008209400 */
[----:B-1----:R-:W1:Y:S08]  /*03b0*/  MUFU.RCP R0, R0 ;  /* 0x0000000000007308 */ /* 0x002e700000001000 */
[----:B--2---:R-:W2:Y:S01]  /*03c0*/  MUFU.RCP R4, R4 ;  /* 0x0000000400047308 */ /* 0x004ea20000001000 */
[----:B-1----:R-:W-:-:S07]  /*03d0*/  VIADD R2, R0, 0xffffffe ;  /* 0x0ffffffe00027836 */ /* 0x002fce0000000000 */
[----:B------:R-:W1:Y:S01]  /*03e0*/  F2I.FTZ.U32.TRUNC.NTZ R2, R2 ;  /* 0x0000000200027305 */ /* 0x000e62000021f000 */
[----:B--2---:R-:W-:-:S07]  /*03f0*/  VIADD R5, R4, 0xffffffe ;  /* 0x0ffffffe04057836 */ /* 0x004fce0000000000 */
[----:B------:R-:W2:Y:S01]  /*0400*/  F2I.FTZ.U32.TRUNC.NTZ R5, R5 ;  /* 0x0000000500057305 */ /* 0x000ea2000021f000 */
[----:B-1----:R-:W-:-:S13]  /*0410*/  R2UR UR5, R2 ;  /* 0x00000000020572ca */ /* 0x002fda00000e0000 */
[----:B------:R-:W-:-:S04]  /*0420*/  UIADD3 UR6, UPT, UPT, URZ, -UR5, URZ ;  /* 0x80000005ff067290 */ /* 0x000fc8000fffe0ff */
[----:B------:R-:W-:-:S04]  /*0430*/  UIMAD UR6, UR6, UR11, URZ ;  /* 0x0000000b060672a4 */ /* 0x000fc8000f8e02ff */
[----:B------:R-:W-:Y:S01]  /*0440*/  UIMAD.WIDE.U32 UR6, UR5, UR6, UR4 ;  /* 0x00000006050672a5 */ /* 0x000fe2000f8e0004 */
[----:B--2---:R-:W-:Y:S02]  /*0450*/  R2UR UR5, R5 ;  /* 0x00000000050572ca */ /* 0x004fe400000e0000 */
[----:B------:R-:W-:-:S03]  /*0460*/  IABS R5, UR57 ;  /* 0x0000003900057c13 */ /* 0x000fc60008000000 */
[----:B------:R-:W-:Y:S01]  /*0470*/  IMAD.HI.U32 R2, R3, UR7, RZ ;  /* 0x0000000703027c27 */ /* 0x000fe2000f8e00ff */
[----:B------:R-:W-:-:S03]  /*0480*/  R2UR UR12, R5 ;  /* 0x00000000050c72ca */ /* 0x000fc600000e0000 */
[----:B------:R-:W-:Y:S02]  /*0490*/  IMAD.MOV R0, RZ, RZ, -R2 ;  /* 0x000000ffff007224 */ /* 0x000fe400078e0a02 */
[----:B------:R-:W-:Y:S02]  /*04a0*/  IMAD.HI.U32 R10, R6, UR7, RZ ;  /* 0x00000007060a7c27 */ /* 0x000fe4000f8e00ff */
[----:B------:R-:W-:Y:S02]  /*04b0*/  UIADD3 UR8, UPT, UPT, URZ, -UR5, URZ ;  /* 0x80000005ff087290 */ /* 0x000fe4000fffe0ff */
[----:B------:R-:W-:Y:S01]  /*04c0*/  IMAD R3, R0, UR11, R3 ;  /* 0x0000000b00037c24 */ /* 0x000fe2000f8e0203 */
[----:B------:R-:W-:Y:S01]  /*04d0*/  IADD3 R0, PT, PT, R12, 0x20, RZ ;  /* 0x000000200c007810 */ /* 0x000fe20007ffe0ff */
[----:B------:R-:W-:-:S03]  /*04e0*/  UIMAD UR8, UR8, UR10, URZ ;  /* 0x0000000a080872a4 */ /* 0x000fc6000f8e02ff */
[----:B------:R-:W-:Y:S01]  /*04f0*/  ISETP.LT.U32.AND P0, PT, R3, UR11, PT ;  /* 0x0000000b03007c0c */ /* 0x000fe2000bf01070 */
[----:B------:R-:W-:Y:S01]  /*0500*/  UIMAD.WIDE.U32 UR8, UR5, UR8, UR4 ;  /* 0x00000008050872a5 */ /* 0x000fe2000f8e0004 */
[----:B------:R-:W-:-:S05]  /*0510*/  IABS R8, R0 ;  /* 0x0000000000087213 */ /* 0x000fca0000000000 */
[----:B------:R-:W-:-:S04]  /*0520*/  IMAD.HI.U32 R4, R8, UR7, RZ ;  /* 0x0000000708047c27 */ /* 0x000fc8000f8e00ff */
[----:B------:R-:W-:Y:S02]  /*0530*/  IMAD.MOV R9, RZ, RZ, -R4 ;  /* 0x000000ffff097224 */ /* 0x000fe400078e0a04 */
[----:B------:R-:W-:Y:S01]  /*0540*/  @!P0 IADD3 R3, PT, PT, R3, -UR11, RZ ;  /* 0x8000000b03038c10 */ /* 0x000fe2000fffe0ff */
[----:B------:R-:W-:Y:S02]  /*0550*/  @!P0 VIADD R2, R2, 0x1 ;  /* 0x0000000102028836 */ /* 0x000fe40000000000 */
[----:B------:R-:W-:Y:S01]  /*0560*/  IMAD R8, R9, UR11, R8 ;  /* 0x0000000b09087c24 */ /* 0x000fe2000f8e0208 */
[----:B------:R-:W-:Y:S02]  /*0570*/  ISETP.GE.U32.AND P1, PT, R3, UR11, PT ;  /* 0x0000000b03007c0c */ /* 0x000fe4000bf26070 */
[----:B------:R-:W-:Y:S02]  /*0580*/  LOP3.LUT R3, R12, UR55, RZ, 0x3c, !PT ;  /* 0x000000370c037c12 */ /* 0x000fe4000f8e3cff */
[----:B------:R-:W-:-:S02]  /*0590*/  ISETP.LT.U32.AND P0, PT, R8, UR11, PT ;  /* 0x0000000b08007c0c */ /* 0x000fc4000bf01070 */
[----:B------:R-:W-:Y:S02]  /*05a0*/  ISETP.GE.AND P3, PT, R3, RZ, PT ;  /* 0x000000ff0300720c */ /* 0x000fe40003f66270 */
[----:B------:R-:W-:Y:S02]  /*05b0*/  IADD3 R3, PT, PT, -R10, RZ, RZ ;  /* 0x000000ff0a037210 */ /* 0x000fe40007ffe1ff */
[----:B------:R-:W-:-:S03]  /*05c0*/  LOP3.LUT R9, R7, UR55, RZ, 0x3c, !PT ;  /* 0x0000003707097c12 */ /* 0x000fc6000f8e3cff */
[----:B------:R-:W-:Y:S01]  /*05d0*/  @P1 VIADD R2, R2, 0x1 ;  /* 0x0000000102021836 */ /* 0x000fe20000000000 */
[----:B------:R-:W-:Y:S01]  /*05e0*/  ISETP.NE.AND P1, PT, RZ, UR55, PT ;  /* 0x00000037ff007c0c */ /* 0x000fe2000bf25270 */
[----:B------:R-:W-:Y:S02]  /*05f0*/  IMAD R3, R3, UR11, R6 ;  /* 0x0000000b03037c24 */ /* 0x000fe4000f8e0206 */
[----:B------:R-:W-:Y:S02]  /*0600*/  @!P0 IADD3 R8, PT, PT, R8, -UR11, RZ ;  /* 0x8000000b08088c10 */ /* 0x000fe4000fffe0ff */
[----:B------:R-:W-:Y:S01]  /*0610*/  @!P3 IMAD.MOV R2, RZ, RZ, -R2 ;  /* 0x000000ffff02b224 */ /* 0x000fe200078e0a02 */
[----:B------:R-:W-:Y:S02]  /*0620*/  ISETP.LT.U32.AND P2, PT, R3, UR11, PT ;  /* 0x0000000b03007c0c */ /* 0x000fe4000bf41070 */
[----:B------:R-:W-:Y:S02]  /*0630*/  ISETP.GE.U32.AND P3, PT, R8, UR11, PT ;  /* 0x0000000b08007c0c */ /* 0x000fe4000bf66070 */
[----:B------:R-:W-:-:S02]  /*0640*/  SEL R6, R18, R2, !P1 ;  /* 0x0000000212067207 */ /* 0x000fc40004800000 */
[----:B------:R-:W-:Y:S02]  /*0650*/  LOP3.LUT R2, R0, UR55, RZ, 0x3c, !PT ;  /* 0x0000003700027c12 */ /* 0x000fe4000f8e3cff */
[----:B------:R-:W-:Y:S01]  /*0660*/  @!P0 IADD3 R4, PT, PT, R4, 0x1, RZ ;  /* 0x0000000104048810 */ /* 0x000fe20007ffe0ff */
[----:B------:R-:W-:Y:S01]  /*0670*/  IMAD.MOV R5, RZ, RZ, -R6 ;  /* 0x000000ffff057224 */ /* 0x000fe200078e0a06 */
[----:B------:R-:W-:Y:S02]  /*0680*/  ISETP.GE.AND P5, PT, R2, RZ, PT ;  /* 0x000000ff0200720c */ /* 0x000fe40003fa6270 */
[----:B------:R-:W1:Y:S01]  /*0690*/  I2F.RP R2, UR12 ;  /* 0x0000000c00027d06 */ /* 0x000e620008209400 */
[----:B------:R-:W-:Y:S01]  /*06a0*/  IMAD R22, R5, UR55, R12 ;  /* 0x0000003705167c24 */ /* 0x000fe2000f8e020c */
[----:B------:R-:W-:Y:S01]  /*06b0*/  ISETP.GE.AND P0, PT, R9, RZ, PT ;  /* 0x000000ff0900720c */ /* 0x000fe20003f06270 */
[----:B------:R-:W-:Y:S02]  /*06c0*/  @!P2 VIADD R3, R3, -UR11 ;  /* 0x8000000b0303ac36 */ /* 0x000fe40008000000 */
[----:B------:R-:W-:Y:S01]  /*06d0*/  @P3 VIADD R4, R4, 0x1 ;  /* 0x0000000104043836 */ /* 0x000fe20000000000 */
[----:B------:R-:W-:Y:S01]  /*06e0*/  IABS R8, R22 ;  /* 0x0000001600087213 */ /* 0x000fe20000000000 */
[----:B------:R-:W-:Y:S01]  /*06f0*/  @!P2 VIADD R10, R10, 0x1 ;  /* 0x000000010a0aa836 */ /* 0x000fe20000000000 */
[----:B------:R-:W-:Y:S01]  /*0700*/  ISETP.GE.U32.AND P4, PT, R3, UR11, PT ;  /* 0x0000000b03007c0c */ /* 0x000fe2000bf86070 */
[----:B------:R-:W-:-:S02]  /*0710*/  VIADD R3, R12, 0x60 ;  /* 0x000000600c037836 */ /* 0x000fc40000000000 */
[----:B------:R-:W-:-:S03]  /*0720*/  IMAD.HI.U32 R5, R8, UR9, RZ ;  /* 0x0000000908057c27 */ /* 0x000fc6000f8e00ff */
[----:B------:R-:W-:Y:S01]  /*0730*/  IABS R14, R3 ;  /* 0x00000003000e7213 */ /* 0x000fe20000000000 */
[----:B------:R-:W-:Y:S01]  /*0740*/  @!P5 IMAD.MOV R4, RZ, RZ, -R4 ;  /* 0x000000ffff04d224 */ /* 0x000fe200078e0a04 */
[----:B------:R-:W-:Y:S01]  /*0750*/  IADD3 R11, PT, PT, -R5, RZ, RZ ;  /* 0x000000ff050b7210 */ /* 0x000fe20007ffe1ff */
[----:B-1----:R-:W1:Y:S02]  /*0760*/  MUFU.RCP R9, R2 ;  /* 0x0000000200097308 */ /* 0x002e640000001000 */
[----:B------:R-:W-:Y:S01]  /*0770*/  IMAD.HI.U32 R17, R14, UR7, RZ ;  /* 0x000000070e117c27 */ /* 0x000fe2000f8e00ff */
[----:B------:R-:W-:Y:S02]  /*0780*/  SEL R4, R18, R4, !P1 ;  /* 0x0000000412047207 */ /* 0x000fe40004800000 */
[----:B------:R-:W-:Y:S01]  /*0790*/  @P4 IADD3 R10, PT, PT, R10, 0x1, RZ ;  /* 0x000000010a0a4810 */ /* 0x000fe20007ffe0ff */
[----:B------:R-:W-:Y:S01]  /*07a0*/  IMAD R8, R11, UR10, R8 ;  /* 0x0000000a0b087c24 */ /* 0x000fe2000f8e0208 */
[----:B------:R-:W-:Y:S01]  /*07b0*/  IADD3 R15, PT, PT, -R17, RZ, RZ ;  /* 0x000000ff110f7210 */ /* 0x000fe20007ffe1ff */
[----:B------:R-:W-:Y:S01]  /*07c0*/  IMAD.MOV R13, RZ, RZ, -R4 ;  /* 0x000000ffff0d7224 */ /* 0x000fe200078e0a04 */
[----:B------:R-:W-:Y:S01]  /*07d0*/  ISETP.NE.AND P4, PT, RZ, UR56, PT ;  /* 0x00000038ff007c0c */ /* 0x000fe2000bf85270 */
[----:B------:R-:W-:Y:S01]  /*07e0*/  IMAD.MOV.U32 R11, RZ, RZ, R10 ;  /* 0x000000ffff0b7224 */ /* 0x000fe200078e000a */
[----:B------:R-:W-:Y:S01]  /*07f0*/  ISETP.LT.U32.AND P3, PT, R8, UR10, PT ;  /* 0x0000000a08007c0c */ /* 0x000fe2000bf61070 */
[----:B------:R-:W-:-:S02]  /*0800*/  IMAD R10, R13, UR55, R0 ;  /* 0x000000370d0a7c24 */ /* 0x000fc4000f8e0200 */
[----:B------:R-:W-:Y:S02]  /*0810*/  IMAD R13, R15, UR11, R14 ;  /* 0x0000000b0f0d7c24 */ /* 0x000fe4000f8e020e */
[----:B------:R-:W-:Y:S01]  /*0820*/  @!P0 IMAD.MOV R11, RZ, RZ, -R11 ;  /* 0x000000ffff0b8224 */ /* 0x000fe200078e0a0b */
[----:B------:R-:W-:Y:S01]  /*0830*/  IABS R14, R10 ;  /* 0x0000000a000e7213 */ /* 0x000fe20000000000 */
[----:B-1----:R-:W-:Y:S01]  /*0840*/  VIADD R9, R9, 0xffffffe ;  /* 0x0ffffffe09097836 */ /* 0x002fe20000000000 */
[----:B------:R-:W-:Y:S02]  /*0850*/  ISETP.LT.U32.AND P2, PT, R13, UR11, PT ;  /* 0x0000000b0d007c0c */ /* 0x000fe4000bf41070 */
[----:B------:R-:W-:Y:S01]  /*0860*/  SEL R2, R18, R11, !P1 ;  /* 0x0000000b12027207 */ /* 0x000fe20004800000 */
[----:B------:R1:W2:Y:S01]  /*0870*/  F2I.FTZ.U32.TRUNC.NTZ R21, R9 ;  /* 0x0000000900157305 */ /* 0x0002a2000021f000 */
[----:B------:R-:W-:Y:S02]  /*0880*/  IMAD.HI.U32 R19, R14, UR9, RZ ;  /* 0x000000090e137c27 */ /* 0x000fe4000f8e00ff */
[----:B------:R-:W-:-:S02]  /*0890*/  IADD3 R16, PT, PT, -R2, RZ, RZ ;  /* 0x000000ff02107210 */ /* 0x000fc40007ffe1ff */
[----:B------:R-:W-:Y:S02]  /*08a0*/  @!P3 VIADD R8, R8, -UR10 ;  /* 0x8000000a0808bc36 */ /* 0x000fe40008000000 */
[----:B------:R-:W-:Y:S02]  /*08b0*/  IMAD.MOV R15, RZ, RZ, -R19 ;  /* 0x000000ffff0f7224 */ /* 0x000fe400078e0a13 */
[----:B------:R-:W-:Y:S01]  /*08c0*/  @!P3 VIADD R5, R5, 0x1 ;  /* 0x000000010505b836 */ /* 0x000fe20000000000 */
[----:B------:R-:W-:Y:S01]  /*08d0*/  ISETP.GE.U32.AND P0, PT, R8, UR10, PT ;  /* 0x0000000a08007c0c */ /* 0x000fe2000bf06070 */
[----:B------:R-:W-:Y:S01]  /*08e0*/  IMAD R11, R16, UR55, R7 ;  /* 0x00000037100b7c24 */ /* 0x000fe2000f8e0207 */
[----:B------:R-:W-:Y:S01]  /*08f0*/  LOP3.LUT R8, R22, UR56, RZ, 0x3c, !PT ;  /* 0x0000003816087c12 */ /* 0x000fe2000f8e3cff */
[----:B-1----:R-:W-:Y:S01]  /*0900*/  IMAD R9, R15, UR10, R14 ;  /* 0x0000000a0f097c24 */ /* 0x002fe2000f8e020e */
[----:B------:R-:W-:Y:S01]  /*0910*/  @!P2 IADD3 R13, PT, PT, R13, -UR11, RZ ;  /* 0x8000000b0d0dac10 */ /* 0x000fe2000fffe0ff */
[----:B------:R-:W-:Y:S01]  /*0920*/  @!P2 VIADD R17, R17, 0x1 ;  /* 0x000000011111a836 */ /* 0x000fe20000000000 */
[----:B------:R-:W-:-:S02]  /*0930*/  ISETP.GE.AND P5, PT, R8, RZ, PT ;  /* 0x000000ff0800720c */ /* 0x000fc40003fa6270 */
[----:B------:R-:W-:Y:S02]  /*0940*/  ISETP.GE.U32.AND P3, PT, R13, UR11, PT ;  /* 0x0000000b0d007c0c */ /* 0x000fe4000bf66070 */
[----:B------:R-:W-:Y:S02]  /*0950*/  LOP3.LUT R15, R3, UR55, RZ, 0x3c, !PT ;  /* 0x00000037030f7c12 */ /* 0x000fe4000f8e3cff */
[----:B------:R-:W-:Y:S01]  /*0960*/  IABS R20, R11 ;  /* 0x0000000b00147213 */ /* 0x000fe20000000000 */
[----:B------:R-:W-:Y:S01]  /*0970*/  @P0 VIADD R5, R5, 0x1 ;  /* 0x0000000105050836 */ /* 0x000fe20000000000 */
[----:B------:R-:W-:Y:S02]  /*0980*/  ISETP.LT.U32.AND P0, PT, R9, UR10, PT ;  /* 0x0000000a09007c0c */ /* 0x000fe4000bf01070 */
[----:B--2---:R-:W-:Y:S01]  /*0990*/  R2UR UR5, R21 ;  /* 0x00000000150572ca */ /* 0x004fe200000e0000 */
[----:B------:R-:W-:Y:S01]  /*09a0*/  IMAD.HI.U32 R21, R20, UR9, RZ ;  /* 0x0000000914157c27 */ /* 0x000fe2000f8e00ff */
[----:B------:R-:W-:-:S02]  /*09b0*/  LOP3.LUT R8, RZ, UR56, RZ, 0x33, !PT ;  /* 0x00000038ff087c12 */ /* 0x000fc4000f8e33ff */
[----:B------:R-:W-:Y:S01]  /*09c0*/  SHF.R.S64 R14, RZ, 0x1e, R0 ;  /* 0x0000001eff0e7819 */ /* 0x000fe20000001000 */
[----:B------:R-:W-:Y:S01]  /*09d0*/  @!P5 IMAD.MOV R5, RZ, RZ, -R5 ;  /* 0x000000ffff05d224 */ /* 0x000fe200078e0a05 */
[----:B------:R-:W-:Y:S01]  /*09e0*/  ISETP.GE.AND P5, PT, R15, RZ, PT ;  /* 0x000000ff0f00720c */ /* 0x000fe20003fa6270 */
[----:B------:R-:W-:Y:S01]  /*09f0*/  @P3 VIADD R17, R17, 0x1 ;  /* 0x0000000111113836 */ /* 0x000fe20000000000 */
[----:B------:R-:W-:Y:S02]  /*0a00*/  IADD3 R13, PT, PT, -R21, RZ, RZ ;  /* 0x000000ff150d7210 */ /* 0x000fe40007ffe1ff */
[----:B------:R-:W-:Y:S02]  /*0a10*/  SEL R16, R8, R5, !P4 ;  /* 0x0000000508107207 */ /* 0x000fe40006000000 */
[----:B------:R-:W-:Y:S01]  /*0a20*/  @!P0 IADD3 R9, PT, PT, R9, -UR10, RZ ;  /* 0x8000000a09098c10 */ /* 0x000fe2000fffe0ff */
[----:B------:R-:W-:Y:S01]  /*0a30*/  IMAD R20, R13, UR10, R20 ;  /* 0x0000000a0d147c24 */ /* 0x000fe2000f8e0214 */
[----:B------:R-:W-:Y:S01]  /*0a40*/  UIADD3 UR6, UPT, UPT, URZ, -UR5, URZ ;  /* 0x80000005ff067290 */ /* 0x000fe2000fffe0ff */
[----:B------:R-:W-:Y:S01]  /*0a50*/  IMAD.MOV R13, RZ, RZ, -R16 ;  /* 0x000000ffff0d7224 */ /* 0x000fe200078e0a10 */
[----:B------:R-:W-:-:S02]  /*0a60*/  ISETP.GE.U32.AND P2, PT, R9, UR10, PT ;  /* 0x0000000a09007c0c */ /* 0x000fc4000bf46070 */
[----:B------:R-:W-:Y:S01]  /*0a70*/  IADD3 R14, P6, PT, R14, UR44, RZ ;  /* 0x0000002c0e0e7c10 */ /* 0x000fe2000ffde0ff */
[----:B------:R-:W-:Y:S01]  /*0a80*/  IMAD R13, R13, UR56, R22 ;  /* 0x000000380d0d7c24 */ /* 0x000fe2000f8e0216 */
[----:B------:R-:W-:Y:S01]  /*0a90*/  @!P5 IADD3 R17, PT, PT, -R17, RZ, RZ ;  /* 0x000000ff1111d210 */ /* 0x000fe20007ffe1ff */
[----:B------:R-:W-:Y:S01]  /*0aa0*/  UIMAD UR6, UR6, UR12, URZ ;  /* 0x0000000c060672a4 */ /* 0x000fe2000f8e02ff */
[----:B------:R-:W-:Y:S02]  /*0ab0*/  ISETP.LT.U32.AND P3, PT, R20, UR10, PT ;  /* 0x0000000a14007c0c */ /* 0x000fe4000bf61070 */
[----:B------:R-:W-:Y:S01]  /*0ac0*/  SEL R9, R18, R17, !P1 ;  /* 0x0000001112097207 */ /* 0x000fe20004800000 */
[----:B------:R-:W-:Y:S01]  /*0ad0*/  UIMAD.WIDE.U32 UR4, UR5, UR6, UR4 ;  /* 0x00000006050472a5 */ /* 0x000fe2000f8e0004 */
[----:B------:R-:W-:Y:S02]  /*0ae0*/  LOP3.LUT R17, R10, UR56, RZ, 0x3c, !PT ;  /* 0x000000380a117c12 */ /* 0x000fe4000f8e3cff */
[----:B------:R-:W-:Y:S01]  /*0af0*/  LEA.HI.X.SX32 R15, R0, UR45, 0x2, P6 ;  /* 0x0000002d000f7c11 */ /* 0x000fe2000b0f16ff */
[----:B------:R-:W-:Y:S01]  /*0b00*/  IMAD.MOV R0, RZ, RZ, -R9 ;  /* 0x000000ffff007224 */ /* 0x000fe200078e0a09 */
[----:B------:R-:W-:-:S02]  /*0b10*/  IABS R23, R13 ;  /* 0x0000000d00177213 */ /* 0x000fc40000000000 */
[----:B------:R-:W-:Y:S01]  /*0b20*/  ISETP.GE.AND P5, PT, R17, RZ, PT ;  /* 0x000000ff1100720c */ /* 0x000fe20003fa6270 */
[----:B------:R-:W-:Y:S01]  /*0b30*/  IMAD R17, R0, UR55, R3 ;  /* 0x0000003700117c24 */ /* 0x000fe2000f8e0203 */
[----:B------:R-:W-:Y:S01]  /*0b40*/  LOP3.LUT R0, R11, UR56, RZ, 0x3c, !PT ;  /* 0x000000380b007c12 */ /* 0x000fe2000f8e3cff */
[----:B------:R-:W-:Y:S01]  /*0b50*/  IMAD.HI.U32 R22, R23, UR5, RZ ;  /* 0x0000000517167c27 */ /* 0x000fe2000f8e00ff */
[----:B------:R-:W-:Y:S01]  /*0b60*/  @!P3 IADD3 R20, PT, PT, R20, -UR10, RZ ;  /* 0x8000000a1414bc10 */ /* 0x000fe2000fffe0ff */
[----:B------:R1:W2:Y:S01]  /*0b70*/  LDG.E R5, desc[UR14][R14.64] ;  /* 0x0000000e0e057981 */ /* 0x0002a2000c1e1900 */
[----:B------:R-:W-:Y:S01]  /*0b80*/  @!P3 IADD3 R21, PT, PT, R21, 0x1, RZ ;  /* 0x000000011515b810 */ /* 0x000fe20007ffe0ff */
[----:B------:R-:W-:Y:S01]  /*0b90*/  @!P0 VIADD R19, R19, 0x1 ;  /* 0x0000000113138836 */ /* 0x000fe20000000000 */
[----:B------:R-:W-:Y:S01]  /*0ba0*/  ISETP.GE.AND P0, PT, R0, RZ, PT ;  /* 0x000000ff0000720c */ /* 0x000fe20003f06270 */
[----:B------:R-:W-:Y:S01]  /*0bb0*/  IMAD.MOV R24, RZ, RZ, -R22 ;  /* 0x000000ffff187224 */ /* 0x000fe200078e0a16 */
[----:B------:R-:W-:Y:S01]  /*0bc0*/  IABS R0, R17 ;  /* 0x0000001100007213 */ /* 0x000fe20000000000 */
[----:B------:R-:W-:Y:S01]  /*0bd0*/  @P2 VIADD R19, R19, 0x1 ;  /* 0x0000000113132836 */ /* 0x000fe20000000000 */
[----:B------:R-:W-:Y:S01]  /*0be0*/  ISETP.GE.U32.AND P6, PT, R20, UR10, PT ;  /* 0x0000000a14007c0c */ /* 0x000fe2000bfc6070 */
[----:B------:R-:W-:Y:S01]  /*0bf0*/  IMAD R20, R24, UR12, R23 ;  /* 0x0000000c18147c24 */ /* 0x000fe2000f8e0217 */
[----:B------:R-:W-:Y:S01]  /*0c00*/  MOV R24, R0 ;  /* 0x0000000000187202 */ /* 0x000fe20000000f00 */
[----:B------:R-:W-:Y:S01]  /*0c10*/  @!P5 IMAD.MOV R19, RZ, RZ, -R19 ;  /* 0x000000ffff13d224 */ /* 0x000fe200078e0a13 */
[----:B-1----:R-:W-:Y:S01]  /*0c20*/  SHF.R.S64 R14, RZ, 0x1e, R7 ;  /* 0x0000001eff0e7819 */ /* 0x002fe20000001007 */
[----:B------:R-:W-:Y:S01]  /*0c30*/  VIADD R0, R12, 0x80 ;  /* 0x000000800c007836 */ /* 0x000fe20000000000 */
[----:B------:R-:W-:Y:S01]  /*0c40*/  ISETP.LT.U32.AND P5, PT, R20, UR12, PT ;  /* 0x0000000c14007c0c */ /* 0x000fe2000bfa1070 */
[----:B------:R-:W-:Y:S01]  /*0c50*/  IMAD.HI.U32 R25, R24, UR9, RZ ;  /* 0x0000000918197c27 */ /* 0x000fe2000f8e00ff */
[----:B------:R-:W-:-:S02]  /*0c60*/  SEL R19, R8, R19, !P4 ;  /* 0x0000001308137207 */ /* 0x000fc40006000000 */
[----:B------:R-:W-:Y:S01]  /*0c70*/  IABS R26, R0 ;  /* 0x00000000001a7213 */ /* 0x000fe20000000000 */
[----:B------:R-:W-:Y:S01]  /*0c80*/  IMAD.MOV R27, RZ, RZ, -R25 ;  /* 0x000000ffff1b7224 */ /* 0x000fe200078e0a19 */
[----:B------:R-:W-:Y:S01]  /*0c90*/  IADD3 R23, PT, PT, -R19, RZ, RZ ;  /* 0x000000ff13177210 */ /* 0x000fe20007ffe1ff */
[----:B------:R-:W-:Y:S01]  /*0ca0*/  @P6 VIADD R21, R21, 0x1 ;  /* 0x0000000115156836 */ /* 0x000fe20000000000 */
[----:B------:R-:W-:Y:S01]  /*0cb0*/  IADD3 R14, P2, PT, R14, UR44, RZ ;  /* 0x0000002c0e0e7c10 */ /* 0x000fe2000ff5e0ff */
[----:B------:R-:W-:Y:S02]  /*0cc0*/  IMAD R24, R27, UR10, R24 ;  /* 0x0000000a1b187c24 */ /* 0x000fe4000f8e0218 */
[----:B------:R-:W-:Y:S01]  /*0cd0*/  IMAD R10, R23, UR56, R10 ;  /* 0x00000038170a7c24 */ /* 0x000fe2000f8e020a */
[----:B------:R-:W-:Y:S01]  /*0ce0*/  LEA.HI.X.SX32 R15, R7, UR45, 0x2, P2 ;  /* 0x0000002d070f7c11 */ /* 0x000fe200090f16ff */
[----:B------:R-:W-:Y:S02]  /*0cf0*/  IMAD.MOV.U32 R27, RZ, RZ, R26 ;  /* 0x000000ffff1b7224 */ /* 0x000fe400078e001a */
[----:B------:R-:W-:Y:S01]  /*0d00*/  @!P0 IMAD.MOV R21, RZ, RZ, -R21 ;  /* 0x000000ffff158224 */ /* 0x000fe200078e0a15 */
[----:B------:R-:W-:Y:S01]  /*0d10*/  IABS R31, R10 ;  /* 0x0000000a001f7213 */ /* 0x000fe20000000000 */
[----:B------:R-:W-:Y:S01]  /*0d20*/  IMAD.HI.U32 R26, R27, UR7, RZ ;  /* 0x000000071b1a7c27 */ /* 0x000fe2000f8e00ff */
[----:B------:R-:W-:Y:S01]  /*0d30*/  ISETP.LT.U32.AND P6, PT, R24, UR10, PT ;  /* 0x0000000a18007c0c */ /* 0x000fe2000bfc1070 */
[----:B------:R1:W3:Y:S01]  /*0d40*/  LDG.E R7, desc[UR14][R14.64] ;  /* 0x0000000e0e077981 */ /* 0x0002e2000c1e1900 */
[----:B------:R-:W-:Y:S01]  /*0d50*/  SEL R23, R8, R21, !P4 ;  /* 0x0000001508177207 */ /* 0x000fe20006000000 */
[----:B------:R-:W-:Y:S01]  /*0d60*/  IMAD.MOV R30, RZ, RZ, -R26 ;  /* 0x000000ffff1e7224 */ /* 0x000fe200078e0a1a */
[----:B------:R-:W-:Y:S01]  /*0d70*/  @!P5 IADD3 R20, PT, PT, R20, -UR12, RZ ;  /* 0x8000000c1414dc10 */ /* 0x000fe2000fffe0ff */
[----:B------:R-:W-:Y:S01]  /*0d80*/  IMAD.MOV.U32 R21, RZ, RZ, R31 ;  /* 0x000000ffff157224 */ /* 0x000fe200078e001f */
[----:B------:R-:W-:-:S02]  /*0d90*/  @!P5 IADD3 R22, PT, PT, R22, 0x1, RZ ;  /* 0x000000011616d810 */ /* 0x000fc40007ffe0ff */
[----:B------:R-:W-:Y:S02]  /*0da0*/  ISETP.GE.U32.AND P3, PT, R20, UR12, PT ;  /* 0x0000000c14007c0c */ /* 0x000fe4000bf66070 */
[----:B------:R-:W-:Y:S01]  /*0db0*/  IADD3 R20, PT, PT, -R23, RZ, RZ ;  /* 0x000000ff17147210 */ /* 0x000fe20007ffe1ff */
[----:B-1----:R-:W-:Y:S02]  /*0dc0*/  IMAD R15, R30, UR11, R27 ;  /* 0x0000000b1e0f7c24 */ /* 0x002fe4000f8e021b */
[----:B------:R-:W-:-:S03]  /*0dd0*/  IMAD.HI.U32 R30, R21, UR5, RZ ;  /* 0x00000005151e7c27 */ /* 0x000fc6000f8e00ff */
[----:B------:R-:W-:Y:S01]  /*0de0*/  ISETP.LT.U32.AND P2, PT, R15, UR11, PT ;  /* 0x0000000b0f007c0c */ /* 0x000fe2000bf41070 */
[----:B------:R-:W-:Y:S02]  /*0df0*/  IMAD.MOV R14, RZ, RZ, -R30 ;  /* 0x000000ffff0e7224 */ /* 0x000fe400078e0a1e */
[----:B------:R-:W-:Y:S02]  /*0e00*/  @!P6 VIADD R24, R24, -UR10 ;  /* 0x8000000a1818ec36 */ /* 0x000fe40008000000 */
[----:B------:R-:W-:Y:S02]  /*0e10*/  IMAD R11, R20, UR56, R11 ;  /* 0x00000038140b7c24 */ /* 0x000fe4000f8e020b */
[----:B------:R-:W-:Y:S01]  /*0e20*/  IMAD R14, R14, UR12, R21 ;  /* 0x0000000c0e0e7c24 */ /* 0x000fe2000f8e0215 */
[----:B------:R-:W-:Y:S01]  /*0e30*/  LOP3.LUT R21, R13, UR57, RZ, 0x3c, !PT ;  /* 0x000000390d157c12 */ /* 0x000fe2000f8e3cff */
[----:B------:R-:W-:Y:S01]  /*0e40*/  @P3 VIADD R22, R22, 0x1 ;  /* 0x0000000116163836 */ /* 0x000fe20000000000 */
[----:B------:R-:W-:Y:S01]  /*0e50*/  ISETP.GE.U32.AND P0, PT, R24, UR10, PT ;  /* 0x0000000a18007c0c */ /* 0x000fe2000bf06070 */
[----:B------:R-:W-:Y:S01]  /*0e60*/  @!P6 VIADD R25, R25, 0x1 ;  /* 0x000000011919e836 */ /* 0x000fe20000000000 */
[----:B------:R-:W-:-:S02]  /*0e70*/  IABS R20, R11 ;  /* 0x0000000b00147213 */ /* 0x000fc40000000000 */
[----:B------:R-:W-:Y:S02]  /*0e80*/  ISETP.LT.U32.AND P3, PT, R14, UR12, PT ;  /* 0x0000000c0e007c0c */ /* 0x000fe4000bf61070 */
[----:B------:R-:W-:Y:S01]  /*0e90*/  ISETP.GE.AND P5, PT, R21, RZ, PT ;  /* 0x000000ff1500720c */ /* 0x000fe20003fa6270 */
[----:B------:R-:W-:Y:S01]  /*0ea0*/  IMAD.HI.U32 R24, R20, UR5, RZ ;  /* 0x0000000514187c27 */ /* 0x000fe2000f8e00ff */
[----:B------:R-:W-:Y:S02]  /*0eb0*/  LOP3.LUT R21, R17, UR56, RZ, 0x3c, !PT ;  /* 0x0000003811157c12 */ /* 0x000fe4000f8e3cff */
[----:B------:R-:W-:Y:S02]  /*0ec0*/  @!P2 IADD3 R15, PT, PT, R15, -UR11, RZ ;  /* 0x8000000b0f0fac10 */ /* 0x000fe4000fffe0ff */
[----:B------:R-:W-:Y:S01]  /*0ed0*/  ISETP.GE.AND P6, PT, R21, RZ, PT ;  /* 0x000000ff1500720c */ /* 0x000fe20003fc6270 */
[----:B------:R-:W-:Y:S01]  /*0ee0*/  IMAD.MOV R21, RZ, RZ, -R24 ;  /* 0x000000ffff157224 */ /* 0x000fe200078e0a18 */
[----:B------:R-:W-:Y:S01]  /*0ef0*/  @!P2 IADD3 R26, PT, PT, R26, 0x1, RZ ;  /* 0x000000011a1aa810 */ /* 0x000fe20007ffe0ff */
[----:B------:R-:W-:Y:S01]  /*0f00*/  @P0 VIADD R25, R25, 0x1 ;  /* 0x0000000119190836 */ /* 0x000fe20000000000 */
[----:B------:R-:W-:Y:S01]  /*0f10*/  ISETP.GE.U32.AND P0, PT, R15, UR11, PT ;  /* 0x0000000b0f007c0c */ /* 0x000fe2000bf06070 */
[----:B------:R-:W-:Y:S01]  /*0f20*/  IMAD R15, R21, UR12, R20 ;  /* 0x0000000c150f7c24 */ /* 0x000fe2000f8e0214 */
[----:B------:R-:W-:Y:S01]  /*0f30*/  @!P3 IADD3 R14, PT, PT, R14, -UR12, RZ ;  /* 0x8000000c0e0ebc10 */ /* 0x000fe2000fffe0ff */
[----:B------:R-:W1:Y:S01]  /*0f40*/  LDC.64 R20, c[0x0][0x390] ;  /* 0x0000e400ff147b82 */ /* 0x000e620000000a00 */
[----:B------:R-:W-:-:S02]  /*0f50*/  @!P5 IMAD.MOV R22, RZ, RZ, -R22 ;  /* 0x000000ffff16d224 */ /* 0x000fc400078e0a16 */
[----:B------:R-:W-:Y:S01]  /*0f60*/  ISETP.GE.U32.AND P5, PT, R14, UR12, PT ;  /* 0x0000000c0e007c0c */ /* 0x000fe2000bfa6070 */
[----:B------:R-:W-:Y:S01]  /*0f70*/  @!P3 VIADD R30, R30, 0x1 ;  /* 0x000000011e1eb836 */ /* 0x000fe20000000000 */
[----:B------:R-:W-:Y:S01]  /*0f80*/  LOP3.LUT R14, R0, UR55, RZ, 0x3c, !PT ;  /* 0x00000037000e7c12 */ /* 0x000fe2000f8e3cff */
[----:B------:R-:W-:Y:S01]  /*0f90*/  @!P6 IMAD.MOV R25, RZ, RZ, -R25 ;  /* 0x000000ffff19e224 */ /* 0x000fe200078e0a19 */
[----:B------:R-:W-:Y:S02]  /*0fa0*/  ISETP.LT.U32.AND P6, PT, R15, UR12, PT ;  /* 0x0000000c0f007c0c */ /* 0x000fe4000bfc1070 */
[----:B------:R-:W-:Y:S01]  /*0fb0*/  ISETP.GE.AND P2, PT, R14, RZ, PT ;  /* 0x000000ff0e00720c */ /* 0x000fe20003f46270 */
[----:B------:R-:W-:Y:S01]  /*0fc0*/  @P0 VIADD R26, R26, 0x1 ;  /* 0x000000011a1a0836 */ /* 0x000fe20000000000 */
[----:B------:R-:W-:Y:S02]  /*0fd0*/  SEL R27, R8, R25, !P4 ;  /* 0x00000019081b7207 */ /* 0x000fe40006000000 */
[----:B0-----:R-:W-:-:S02]  /*0fe0*/  ISETP.NE.U32.AND P3, PT, R32, 0x1, PT ;  /* 0x000000012000780c */ /* 0x001fc40003f65070 */
[----:B------:R-:W-:Y:S01]  /*0ff0*/  IADD3 R14, PT, PT, -R27, RZ, RZ ;  /* 0x000000ff1b0e7210 */ /* 0x000fe20007ffe1ff */
[----:B------:R-:W-:Y:S01]  /*1000*/  @P5 VIADD R30, R30, 0x1 ;  /* 0x000000011e1e5836 */ /* 0x000fe20000000000 */
[----:B------:R-:W-:-:S03]  /*1010*/  ISETP.NE.AND.EX P3, PT, R33, RZ, PT, P3 ;  /* 0x000000ff2100720c */ /* 0x000fc60003f65330 */
[----:B------:R-:W-:Y:S02]  /*1020*/  @!P6 VIADD R15, R15, -UR12 ;  /* 0x8000000c0f0fec36 */ /* 0x000fe40008000000 */
[----:B------:R-:W-:Y:S01]  /*1030*/  @!P2 IMAD.MOV R26, RZ, RZ, -R26 ;  /* 0x000000ffff1aa224 */ /* 0x000fe200078e0a1a */
[----:B-1----:R-:W-:Y:S01]  /*1040*/  ISETP.NE.U32.AND P2, PT, R20, 0x1, PT ;  /* 0x000000011400780c */ /* 0x002fe20003f45070 */
[----:B------:R-:W-:Y:S01]  /*1050*/  IMAD R17, R14, UR56, R17 ;  /* 0x000000380e117c24 */ /* 0x000fe2000f8e0211 */
[----:B------:R-:W-:Y:S01]  /*1060*/  ISETP.GE.U32.AND P0, PT, R15, UR12, PT ;  /* 0x0000000c0f007c0c */ /* 0x000fe2000bf06070 */
[----:B------:R-:W-:Y:S01]  /*1070*/  @!P6 VIADD R24, R24, 0x1 ;  /* 0x000000011818e836 */ /* 0x000fe20000000000 */
[----:B------:R-:W-:Y:S02]  /*1080*/  SEL R15, R18, R26, !P1 ;  /* 0x0000001a120f7207 */ /* 0x000fe40004800000 */
[----:B------:R-:W-:Y:S02]  /*1090*/  ISETP.NE.AND.EX P2, PT, R21, RZ, PT, P2 ;  /* 0x000000ff1500720c */ /* 0x000fe40003f45320 */
[----:B------:R-:W-:-:S02]  /*10a0*/  IADD3 R21, PT, PT, -R15, RZ, RZ ;  /* 0x000000ff0f157210 */ /* 0x000fc40007ffe1ff */
[----:B------:R-:W-:Y:S02]  /*10b0*/  LOP3.LUT R20, R10, UR57, RZ, 0x3c, !PT ;  /* 0x000000390a147c12 */ /* 0x000fe4000f8e3cff */
[----:B------:R-:W-:Y:S01]  /*10c0*/  IABS R14, R17 ;  /* 0x00000011000e7213 */ /* 0x000fe20000000000 */
[----:B------:R-:W-:Y:S01]  /*10d0*/  IMAD R39, R21, UR55, R0 ;  /* 0x0000003715277c24 */ /* 0x000fe2000f8e0200 */
[----:B------:R-:W-:-:S03]  /*10e0*/  ISETP.GE.AND P5, PT, R20, RZ, PT ;  /* 0x000000ff1400720c */ /* 0x000fc60003fa6270 */
[----:B------:R-:W-:Y:S01]  /*10f0*/  IMAD.HI.U32 R25, R14, UR5, RZ ;  /* 0x000000050e197c27 */ /* 0x000fe2000f8e00ff */
[----:B------:R-:W-:-:S03]  /*1100*/  IABS R31, R39 ;  /* 0x00000027001f7213 */ /* 0x000fc60000000000 */
[----:B------:R-:W-:Y:S02]  /*1110*/  IMAD.MOV R21, RZ, RZ, -R25 ;  /* 0x000000ffff157224 */ /* 0x000fe400078e0a19 */
[----:B------:R-:W-:-:S04]  /*1120*/  IMAD.HI.U32 R26, R31, UR9, RZ ;  /* 0x000000091f1a7c27 */ /* 0x000fc8000f8e00ff */
[----:B------:R-:W-:Y:S01]  /*1130*/  @!P5 IMAD.MOV R30, RZ, RZ, -R30 ;  /* 0x000000ffff1ed224 */ /* 0x000fe200078e0a1e */
[----:B------:R-:W-:Y:S01]  /*1140*/  IADD3 R20, PT, PT, -R26, RZ, RZ ;  /* 0x000000ff1a147210 */ /* 0x000fe20007ffe1ff */
[----:B------:R-:W-:-:S04]  /*1150*/  IMAD R14, R21, UR12, R14 ;  /* 0x0000000c150e7c24 */ /* 0x000fc8000f8e020e */
[----:B------:R-:W-:Y:S01]  /*1160*/  IMAD R31, R20, UR10, R31 ;  /* 0x0000000a141f7c24 */ /* 0x000fe2000f8e021f */
[----:B------:R-:W-:-:S04]  /*1170*/  SHF.R.S64 R20, RZ, 0x1e, R3 ;  /* 0x0000001eff147819 */ /* 0x000fc80000001003 */
[----:B------:R-:W-:Y:S02]  /*1180*/  ISETP.LT.U32.AND P5, PT, R31, UR10, PT ;  /* 0x0000000a1f007c0c */ /* 0x000fe4000bfa1070 */
[----:B------:R-:W-:-:S04]  /*1190*/  IADD3 R20, P6, PT, R20, UR44, RZ ;  /* 0x0000002c14147c10 */ /* 0x000fc8000ffde0ff */
[----:B------:R-:W-:Y:S02]  /*11a0*/  LEA.HI.X.SX32 R21, R3, UR45, 0x2, P6 ;  /* 0x0000002d03157c11 */ /* 0x000fe4000b0f16ff */
[----:B------:R-:W-:-:S05]  /*11b0*/  LOP3.LUT R3, R39, UR56, RZ, 0x3c, !PT ;  /* 0x0000003827037c12 */ /* 0x000fca000f8e3cff */
[----:B------:R-:W-:Y:S01]  /*11c0*/  @!P5 IADD3 R31, PT, PT, R31, -UR10, RZ ;  /* 0x8000000a1f1fdc10 */ /* 0x000fe2000fffe0ff */
[----:B------:R-:W-:Y:S01]  /*11d0*/  @!P5 VIADD R26, R26, 0x1 ;  /* 0x000000011a1ad836 */ /* 0x000fe20000000000 */
[----:B------:R-:W-:Y:S02]  /*11e0*/  ISETP.LT.U32.AND P5, PT, R14, UR12, PT ;  /* 0x0000000c0e007c0c */ /* 0x000fe4000bfa1070 */
[----:B------:R-:W-:Y:S02]  /*11f0*/  ISETP.GE.U32.AND P6, PT, R31, UR10, PT ;  /* 0x0000000a1f007c0c */ /* 0x000fe4000bfc6070 */
[----:B------:R-:W-:Y:S01]  /*1200*/  SEL R6, R6, RZ, P2 ;  /* 0x000000ff06067207 */ /* 0x000fe20001000000 */
[----:B------:R-:W-:Y:S01]  /*1210*/  @P0 VIADD R24, R24, 0x1 ;  /* 0x0000000118180836 */ /* 0x000fe20000000000 */
[----:B------:R-:W-:-:S07]  /*1220*/  SEL R4, R4, RZ, P2 ;  /* 0x000000ff04047207 */ /* 0x000fce0001000000 */
[----:B------:R-:W-:Y:S02]  /*1230*/  @!P5 VIADD R14, R14, -UR12 ;  /* 0x8000000c0e0edc36 */ /* 0x000fe40008000000 */
[----:B------:R-:W-:Y:S01]  /*1240*/  @P6 VIADD R26, R26, 0x1 ;  /* 0x000000011a1a6836 */ /* 0x000fe20000000000 */
[----:B------:R-:W-:Y:S01]  /*1250*/  ISETP.GE.AND P6, PT, R3, RZ, PT ;  /* 0x000000ff0300720c */ /* 0x000fe20003fc6270 */
[----:B------:R-:W-:Y:S01]  /*1260*/  IMAD R31, R6, UR40, RZ ;  /* 0x00000028061f7c24 */ /* 0x000fe2000f8e02ff */
[----:B------:R0:W4:Y:S02]  /*1270*/  LDG.E R3, desc[UR14][R20.64] ;  /* 0x0000000e14037981 */ /* 0x000124000c1e1900 */
[----:B------:R-:W-:-:S09]  /*1280*/  MOV R33, R26 ;  /* 0x0000001a00217202 */ /* 0x000fd20000000f00 */
[----:B------:R-:W-:Y:S01]  /*1290*/  @!P6 IMAD.MOV R33, RZ, RZ, -R33 ;  /* 0x000000ffff21e224 */ /* 0x000fe200078e0a21 */
[----:B------:R-:W-:-:S04]  /*12a0*/  ISETP.GE.U32.AND P6, PT, R14, UR12, PT ;  /* 0x0000000c0e007c0c */ /* 0x000fc8000bfc6070 */
[----:B------:R-:W-:Y:S02]  /*12b0*/  SEL R6, R8, R33, !P4 ;  /* 0x0000002108067207 */ /* 0x000fe40006000000 */
[----:B0-----:R-:W-:Y:S02]  /*12c0*/  LOP3.LUT R20, R11, UR57, RZ, 0x3c, !PT ;  /* 0x000000390b147c12 */ /* 0x001fe4000f8e3cff */
[----:B------:R-:W-:Y:S02]  /*12d0*/  IADD3 R14, PT, PT, -R6, RZ, RZ ;  /* 0x000000ff060e7210 */ /* 0x000fe40007ffe1ff */
[----:B------:R-:W-:Y:S02]  /*12e0*/  SEL R26, R16, RZ, P3 ;  /* 0x000000ff101a7207 */ /* 0x000fe40001800000 */
[----:B------:R-:W-:Y:S01]  /*12f0*/  ISETP.GE.AND P0, PT, R20, RZ, PT ;  /* 0x000000ff1400720c */ /* 0x000fe20003f06270 */
[----:B------:R-:W-:Y:S01]  /*1300*/  IMAD R14, R14, UR56, R39 ;  /* 0x000000380e0e7c24 */ /* 0x000fe2000f8e0227 */
[----:B------:R-:W-:-:S02]  /*1310*/  SEL R16, R2, RZ, P2 ;  /* 0x000000ff02107207 */ /* 0x000fc40001000000 */
[----:B------:R-:W-:Y:S01]  /*1320*/  SEL R2, R19, RZ, P3 ;  /* 0x000000ff13027207 */ /* 0x000fe20001800000 */
[----:B------:R-:W-:Y:S01]  /*1330*/  IMAD R19, R4, UR40, RZ ;  /* 0x0000002804137c24 */ /* 0x000fe2000f8e02ff */
[----:B------:R-:W-:Y:S01]  /*1340*/  SEL R4, R9, RZ, P2 ;  /* 0x000000ff09047207 */ /* 0x000fe20001000000 */
[----:B------:R-:W-:Y:S01]  /*1350*/  IMAD R9, R16, UR40, RZ ;  /* 0x0000002810097c24 */ /* 0x000fe2000f8e02ff */
[----:B------:R-:W-:Y:S01]  /*1360*/  IABS R16, R14 ;  /* 0x0000000e00107213 */ /* 0x000fe20000000000 */
[----:B------:R-:W-:Y:S01]  /*1370*/  IMAD R2, R2, UR41, R19 ;  /* 0x0000002902027c24 */ /* 0x000fe2000f8e0213 */
[----:B------:R-:W-:Y:S01]  /*1380*/  SEL R20, R23, RZ, P3 ;  /* 0x000000ff17147207 */ /* 0x000fe20001800000 */
[----:B------:R-:W-:Y:S01]  /*1390*/  IMAD R4, R4, UR40, RZ ;  /* 0x0000002804047c24 */ /* 0x000fe2000f8e02ff */
[----:B------:R-:W-:Y:S01]  /*13a0*/  SEL R19, R27, RZ, P3 ;  /* 0x000000ff1b137207 */ /* 0x000fe20001800000 */
[----:B------:R-:W-:-:S04]  /*13b0*/  IMAD.HI.U32 R21, R16, UR5, RZ ;  /* 0x0000000510157c27 */ /* 0x000fc8000f8e00ff */
[----:B------:R-:W-:Y:S01]  /*13c0*/  IMAD R20, R20, UR41, R9 ;  /* 0x0000002914147c24 */ /* 0x000fe2000f8e0209 */
[----:B------:R-:W-:Y:S01]  /*13d0*/  LOP3.LUT R9, RZ, UR57, RZ, 0x33, !PT ;  /* 0x00000039ff097c12 */ /* 0x000fe2000f8e33ff */
[----:B------:R-:W-:Y:S01]  /*13e0*/  IMAD R19, R19, UR41, R4 ;  /* 0x0000002913137c24 */ /* 0x000fe2000f8e0204 */
[----:B------:R-:W-:Y:S01]  /*13f0*/  LOP3.LUT R4, R17, UR57, RZ, 0x3c, !PT ;  /* 0x0000003911047c12 */ /* 0x000fe2000f8e3cff */
[----:B------:R-:W-:Y:S01]  /*1400*/  @!P0 IMAD.MOV R24, RZ, RZ, -R24 ;  /* 0x000000ffff188224 */ /* 0x000fe200078e0a18 */
[----:B------:R-:W-:Y:S01]  /*1410*/  ISETP.NE.AND P0, PT, RZ, UR57, PT ;  /* 0x00000039ff007c0c */ /* 0x000fe2000bf05270 */
[----:B------:R-:W-:Y:S01]  /*1420*/  @!P5 VIADD R25, R25, 0x1 ;  /* 0x000000011919d836 */ /* 0x000fe20000000000 */
[----:B------:R-:W-:Y:S02]  /*1430*/  IADD3 R23, PT, PT, -R21, RZ, RZ ;  /* 0x000000ff15177210 */ /* 0x000fe40007ffe1ff */
[----:B------:R-:W-:Y:S02]  /*1440*/  SEL R22, R9, R22, !P0 ;  /* 0x0000001609167207 */ /* 0x000fe40004000000 */
[----:B------:R-:W-:-:S02]  /*1450*/  ISETP.GE.AND P5, PT, R4, RZ, PT ;  /* 0x000000ff0400720c */ /* 0x000fc40003fa6270 */
[C---:B------:R-:W-:Y:S02]  /*1460*/  SEL R30, R9.reuse, R30, !P0 ;  /* 0x0000001e091e7207 */ /* 0x040fe40004000000 */
[----:B------:R-:W-:Y:S01]  /*1470*/  SEL R27, R9, R24, !P0 ;  /* 0x00000018091b7207 */ /* 0x000fe20004000000 */
[----:B------:R-:W-:Y:S02]  /*1480*/  IMAD R4, R23, UR12, R16 ;  /* 0x0000000c17047c24 */ /* 0x000fe4000f8e0210 */
[----:B------:R-:W-:Y:S02]  /*1490*/  IMAD.MOV R16, RZ, RZ, -R22 ;  /* 0x000000ffff107224 */ /* 0x000fe400078e0a16 */
[----:B------:R-:W-:Y:S02]  /*14a0*/  IMAD.MOV R23, RZ, RZ, -R30 ;  /* 0x000000ffff177224 */ /* 0x000fe400078e0a1e */
[----:B------:R-:W-:Y:S01]  /*14b0*/  IMAD.MOV R24, RZ, RZ, -R27 ;  /* 0x000000ffff187224 */ /* 0x000fe200078e0a1b */
[----:B------:R-:W-:Y:S01]  /*14c0*/  @P6 IADD3 R25, PT, PT, R25, 0x1, RZ ;  /* 0x0000000119196810 */ /* 0x000fe20007ffe0ff */
[----:B------:R-:W-:-:S02]  /*14d0*/  IMAD R13, R16, UR57, R13 ;  /* 0x00000039100d7c24 */ /* 0x000fc4000f8e020d */
[----:B------:R-:W-:Y:S02]  /*14e0*/  IMAD R16, R23, UR57, R10 ;  /* 0x0000003917107c24 */ /* 0x000fe4000f8e020a */
[----:B------:R-:W-:Y:S01]  /*14f0*/  IMAD R10, R24, UR57, R11 ;  /* 0x00000039180a7c24 */ /* 0x000fe2000f8e020b */
[----:B------:R-:W-:Y:S01]  /*1500*/  @!P5 IADD3 R25, PT, PT, -R25, RZ, RZ ;  /* 0x000000ff1919d210 */ /* 0x000fe20007ffe1ff */
[----:B------:R-:W-:Y:S02]  /*1510*/  VIADD R24, R12, 0xa0 ;  /* 0x000000a00c187836 */ /* 0x000fe40000000000 */
[----:B------:R-:W-:Y:S01]  /*1520*/  IMAD R26, R26, UR41, R31 ;  /* 0x000000291a1a7c24 */ /* 0x000fe2000f8e021f */
[----:B------:R-:W-:Y:S02]  /*1530*/  SEL R25, R9, R25, !P0 ;  /* 0x0000001909197207 */ /* 0x000fe40004000000 */
[----:B------:R-:W-:-:S03]  /*1540*/  IABS R31, R24 ;  /* 0x00000018001f7213 */ /* 0x000fc60000000000 */
[----:B------:R-:W-:Y:S02]  /*1550*/  IMAD.MOV R32, RZ, RZ, -R25 ;  /* 0x000000ffff207224 */ /* 0x000fe400078e0a19 */
[----:B------:R-:W-:Y:S01]  /*1560*/  IMAD.HI.U32 R23, R31, UR7, RZ ;  /* 0x000000071f177c27 */ /* 0x000fe2000f8e00ff */
[----:B------:R-:W-:-:S03]  /*1570*/  UISETP.NE.U32.AND UP0, UPT, UR36, 0x1, UPT ;  /* 0x000000012400788c */ /* 0x000fc6000bf05070 */
[----:B------:R-:W-:Y:S01]  /*1580*/  IMAD R11, R32, UR57, R17 ;  /* 0x00000039200b7c24 */ /* 0x000fe2000f8e0211 */
[----:B------:R-:W-:Y:S01]  /*1590*/  IADD3 R32, PT, PT, -R23, RZ, RZ ;  /* 0x000000ff17207210 */ /* 0x000fe20007ffe1ff */
[----:B------:R-:W-:-:S04]  /*15a0*/  UISETP.NE.AND.EX UP0, UPT, UR37, URZ, UPT, UP0 ;  /* 0x000000ff2500728c */ /* 0x000fc8000bf05300 */
[----:B------:R-:W-:Y:S02]  /*15b0*/  IMAD R32, R32, UR11, R31 ;  /* 0x0000000b20207c24 */ /* 0x000fe4000f8e021f */
[----:B------:R-:W-:-:S03]  /*15c0*/  PLOP3.LUT P6, PT, PT, PT, UP0, 0x40, 0x4 ;  /* 0x000000000004781c */ /* 0x000fc60003fce808 */
[----:B------:R-:W-:Y:S02]  /*15d0*/  ISETP.LT.U32.AND P5, PT, R32, UR11, PT ;  /* 0x0000000b20007c0c */ /* 0x000fe4000bfa1070 */
[----:B------:R-:W-:Y:S02]  /*15e0*/  SEL R17, R22, RZ, !P6 ;  /* 0x000000ff16117207 */ /* 0x000fe40007000000 */
[----:B------:R-:W-:-:S04]  /*15f0*/  PLOP3.LUT P6, PT, PT, PT, UP0, 0x40, 0x4 ;  /* 0x000000000004781c */ /* 0x000fc80003fce808 */
[----:B------:R-:W-:Y:S02]  /*1600*/  SEL R31, R30, RZ, !P6 ;  /* 0x000000ff1e1f7207 */ /* 0x000fe40007000000 */
[----:B------:R-:W-:-:S03]  /*1610*/  PLOP3.LUT P6, PT, PT, PT, UP0, 0x40, 0x4 ;  /* 0x000000000004781c */ /* 0x000fc60003fce808 */
[----:B------:R-:W-:Y:S01]  /*1620*/  @!P5 VIADD R32, R32, -UR11 ;  /* 0x8000000b2020dc36 */ /* 0x000fe20008000000 */
[----:B------:R-:W-:Y:S02]  /*1630*/  SEL R27, R27, RZ, !P6 ;  /* 0x000000ff1b1b7207 */ /* 0x000fe40007000000 */
[----:B------:R-:W-:Y:S02]  /*1640*/  PLOP3.LUT P6, PT, PT, PT, UP0, 0x40, 0x4 ;  /* 0x000000000004781c */ /* 0x000fe40003fce808 */
[----:B------:R-:W-:Y:S02]  /*1650*/  LOP3.LUT R22, R24, UR55, RZ, 0x3c, !PT ;  /* 0x0000003718167c12 */ /* 0x000fe4000f8e3cff */
[----:B------:R-:W-:Y:S02]  /*1660*/  SEL R30, R25, RZ, !P6 ;  /* 0x000000ff191e7207 */ /* 0x000fe40007000000 */
[----:B------:R-:W-:Y:S01]  /*1670*/  ISETP.GE.U32.AND P6, PT, R32, UR11, PT ;  /* 0x0000000b20007c0c */ /* 0x000fe2000bfc6070 */
[----:B------:R-:W-:Y:S01]  /*1680*/  @!P5 VIADD R23, R23, 0x1 ;  /* 0x000000011717d836 */ /* 0x000fe20000000000 */
[----:B------:R-:W-:-:S11]  /*1690*/  ISETP.GE.AND P5, PT, R22, RZ, PT ;  /* 0x000000ff1600720c */ /* 0x000fd60003fa6270 */
[----:B------:R-:W-:-:S05]  /*16a0*/  @P6 IADD3 R23, PT, PT, R23, 0x1, RZ ;  /* 0x0000000117176810 */ /* 0x000fca0007ffe0ff */
[----:B------:R-:W-:Y:S01]  /*16b0*/  @!P5 IMAD.MOV R23, RZ, RZ, -R23 ;  /* 0x000000ffff17d224 */ /* 0x000fe200078e0a17 */
[----:B------:R-:W-:-:S04]  /*16c0*/  ISETP.LT.U32.AND P6, PT, R4, UR12, PT ;  /* 0x0000000c04007c0c */ /* 0x000fc8000bfc1070 */
[----:B------:R-:W-:-:S04]  /*16d0*/  SEL R33, R18, R23, !P1 ;  /* 0x0000001712217207 */ /* 0x000fc80004800000 */
[----:B------:R-:W-:-:S05]  /*16e0*/  IADD3 R23, PT, PT, -R33, RZ, RZ ;  /* 0x000000ff21177210 */ /* 0x000fca0007ffe1ff */
[----:B------:R-:W-:Y:S01]  /*16f0*/  IMAD R39, R23, UR55, R24 ;  /* 0x0000003717277c24 */ /* 0x000fe2000f8e0218 */
[----:B------:R-:W-:Y:S01]  /*1700*/  SEL R15, R15, RZ, P2 ;  /* 0x000000ff0f0f7207 */ /* 0x000fe20001000000 */
[----:B------:R-:W-:-:S03]  /*1710*/  @!P6 VIADD R4, R4, -UR12 ;  /* 0x8000000c0404ec36 */ /* 0x000fc60008000000 */
[----:B------:R-:W-:Y:S02]  /*1720*/  IABS R22, R39 ;  /* 0x0000002700167213 */ /* 0x000fe40000000000 */
[----:B------:R-:W-:Y:S01]  /*1730*/  ISETP.GE.U32.AND P5, PT, R4, UR12, PT ;  /* 0x0000000c04007c0c */ /* 0x000fe2000bfa6070 */
[----:B------:R-:W-:Y:S01]  /*1740*/  IMAD R4, R15, UR40, RZ ;  /* 0x000000280f047c24 */ /* 0x000fe2000f8e02ff */
[----:B------:R-:W-:Y:S01]  /*1750*/  SEL R25, R6, RZ, P3 ;  /* 0x000000ff06197207 */ /* 0x000fe20001800000 */
[----:B------:R-:W-:-:S04]  /*1760*/  IMAD.MOV.U32 R6, RZ, RZ, R22 ;  /* 0x000000ffff067224 */ /* 0x000fc800078e0016 */
[----:B------:R-:W-:Y:S02]  /*1770*/  IMAD R25, R25, UR41, R4 ;  /* 0x0000002919197c24 */ /* 0x000fe4000f8e0204 */
[----:B------:R-:W-:Y:S01]  /*1780*/  IMAD.HI.U32 R4, R6, UR9, RZ ;  /* 0x0000000906047c27 */ /* 0x000fe2000f8e00ff */
[----:B------:R-:W-:-:S03]  /*1790*/  SHF.R.S64 R22, RZ, 0x1e, R0 ;  /* 0x0000001eff167819 */ /* 0x000fc60000001000 */
[----:B------:R-:W-:Y:S01]  /*17a0*/  IMAD.MOV R15, RZ, RZ, -R4 ;  /* 0x000000ffff0f7224 */ /* 0x000fe200078e0a04 */
[----:B------:R-:W-:Y:S02]  /*17b0*/  @!P6 IADD3 R21, PT, PT, R21, 0x1, RZ ;  /* 0x000000011515e810 */ /* 0x000fe40007ffe0ff */
[----:B------:R-:W-:Y:S01]  /*17c0*/  IADD3 R22, P6, PT, R22, UR44, RZ ;  /* 0x0000002c16167c10 */ /* 0x000fe2000ffde0ff */
[----:B------:R-:W-:-:S03]  /*17d0*/  IMAD R6, R15, UR10, R6 ;  /* 0x0000000a0f067c24 */ /* 0x000fc6000f8e0206 */
[----:B------:R-:W-:Y:S02]  /*17e0*/  LEA.HI.X.SX32 R23, R0, UR45, 0x2, P6 ;  /* 0x0000002d00177c11 */ /* 0x000fe4000b0f16ff */
        /* <DEDUP_REMOVED lines=8> */
[----:B------:R-:W-:Y:S01]  /*1870*/  LOP3.LUT R0, R14, UR57, RZ, 0x3c, !PT ;  /* 0x000000390e007c12 */ /* 0x000fe2000f8e3cff */
[----:B------:R-:W-:Y:S01]  /*1880*/  IMAD R26, R17, UR42, R26 ;  /* 0x0000002a111a7c24 */ /* 0x000fe2000f8e021a */
[----:B------:R0:W5:Y:S07]  /*1890*/  LDG.E R4, desc[UR14][R22.64] ;  /* 0x0000000e16047981 */ /* 0x00016e000c1e1900 */
[----:B------:R-:W-:-:S05]  /*18a0*/  @!P6 IMAD.MOV R15, RZ, RZ, -R15 ;  /* 0x000000ffff0fe224 */ /* 0x000fca00078e0a0f */
[----:B------:R-:W-:-:S04]  /*18b0*/  SEL R15, R8, R15, !P4 ;  /* 0x0000000f080f7207 */ /* 0x000fc80006000000 */
[----:B------:R-:W-:-:S05]  /*18c0*/  IADD3 R32, PT, PT, -R15, RZ, RZ ;  /* 0x000000ff0f207210 */ /* 0x000fca0007ffe1ff */
[----:B------:R-:W-:Y:S01]  /*18d0*/  IMAD R32, R32, UR56, R39 ;  /* 0x0000003820207c24 */ /* 0x000fe2000f8e0227 */
[----:B------:R-:W-:-:S04]  /*18e0*/  ISETP.GE.AND P6, PT, R0, RZ, PT ;  /* 0x000000ff0000720c */ /* 0x000fc80003fc6270 */
[----:B------:R-:W-:Y:S02]  /*18f0*/  IABS R6, R32 ;  /* 0x0000002000067213 */ /* 0x000fe40000000000 */
[----:B------:R-:W-:-:S03]  /*1900*/  SEL R0, R33, RZ, P2 ;  /* 0x000000ff21007207 */ /* 0x000fc60001000000 */
[----:B------:R-:W-:Y:S01]  /*1910*/  IMAD.HI.U32 R33, R6, UR5, RZ ;  /* 0x0000000506217c27 */ /* 0x000fe2000f8e00ff */
[----:B------:R-:W-:-:S03]  /*1920*/  SEL R17, R15, RZ, P3 ;  /* 0x000000ff0f117207 */ /* 0x000fc60001800000 */
[----:B------:R-:W-:Y:S02]  /*1930*/  IMAD R0, R0, UR40, RZ ;  /* 0x0000002800007c24 */ /* 0x000fe4000f8e02ff */
[----:B------:R-:W-:Y:S02]  /*1940*/  IMAD.MOV R15, RZ, RZ, -R33 ;  /* 0x000000ffff0f7224 */ /* 0x000fe400078e0a21 */
[----:B------:R-:W-:Y:S02]  /*1950*/  IMAD R17, R17, UR41, R0 ;  /* 0x0000002911117c24 */ /* 0x000fe4000f8e0200 */
[----:B------:R-:W-:Y:S02]  /*1960*/  IMAD R0, R15, UR12, R6 ;  /* 0x0000000c0f007c24 */ /* 0x000fe4000f8e0206 */
[----:B------:R-:W-:-:S03]  /*1970*/  @P5 VIADD R21, R21, 0x1 ;  /* 0x0000000115155836 */ /* 0x000fc60000000000 */
[----:B------:R-:W-:Y:S02]  /*1980*/  ISETP.LT.U32.AND P5, PT, R0, UR12, PT ;  /* 0x0000000c00007c0c */ /* 0x000fe4000bfa1070 */
[----:B0-----:R-:W-:Y:S02]  /*1990*/  IADD3 R23, PT, PT, R12, 0xc0, RZ ;  /* 0x000000c00c177810 */ /* 0x001fe40007ffe0ff */
[----:B------:R-:W-:Y:S02]  /*19a0*/  MOV R22, R21 ;  /* 0x0000001500167202 */ /* 0x000fe40000000f00 */
[----:B------:R-:W-:-:S03]  /*19b0*/  IABS R6, R23 ;  /* 0x0000001700067213 */ /* 0x000fc60000000000 */
[----:B------:R-:W-:-:S04]  /*19c0*/  @!P6 IMAD.MOV R22, RZ, RZ, -R22 ;  /* 0x000000ffff16e224 */ /* 0x000fc800078e0a16 */
[----:B------:R-:W-:-:S05]  /*19d0*/  @!P5 VIADD R0, R0, -UR12 ;  /* 0x8000000c0000dc36 */ /* 0x000fca0008000000 */
[----:B------:R-:W-:Y:S01]  /*19e0*/  ISETP.GE.U32.AND P6, PT, R0, UR12, PT ;  /* 0x0000000c00007c0c */ /* 0x000fe2000bfc6070 */
[----:B------:R-:W-:Y:S02]  /*19f0*/  IMAD R0, R31, UR42, R2 ;  /* 0x0000002a1f007c24 */ /* 0x000fe4000f8e0202 */
[----:B------:R-:W-:-:S04]  /*1a00*/  IMAD.HI.U32 R2, R6, UR7, RZ ;  /* 0x0000000706027c27 */ /* 0x000fc8000f8e00ff */
[----:B------:R-:W-:Y:S01]  /*1a10*/  IMAD R15, R27, UR42, R20 ;  /* 0x0000002a1b0f7c24 */ /* 0x000fe2000f8e0214 */
[----:B------:R-:W-:Y:S01]  /*1a20*/  SHF.R.S64 R20, RZ, 0x1e, R24 ;  /* 0x0000001eff147819 */ /* 0x000fe20000001018 */
[----:B------:R-:W-:Y:S02]  /*1a30*/  IMAD.MOV R21, RZ, RZ, -R2 ;  /* 0x000000ffff157224 */ /* 0x000fe400078e0a02 */
[----:B------:R-:W-:Y:S01]  /*1a40*/  @!P5 VIADD R33, R33, 0x1 ;  /* 0x000000012121d836 */ /* 0x000fe20000000000 */
[----:B------:R-:W-:Y:S01]  /*1a50*/  IADD3 R20, P5, PT, R20, UR44, RZ ;  /* 0x0000002c14147c10 */ /* 0x000fe2000ffbe0ff */
[----:B------:R-:W-:-:S03]  /*1a60*/  IMAD R6, R21, UR11, R6 ;  /* 0x0000000b15067c24 */ /* 0x000fc6000f8e0206 */
[----:B------:R-:W-:Y:S02]  /*1a70*/  LEA.HI.X.SX32 R21, R24, UR45, 0x2, P5 ;  /* 0x0000002d18157c11 */ /* 0x000fe4000a8f16ff */
[----:B------:R-:W-:-:S13]  /*1a80*/  ISETP.LT.U32.AND P5, PT, R6, UR11, PT ;  /* 0x0000000b06007c0c */ /* 0x000fda000bfa1070 */
[----:B------:R-:W-:Y:S01]  /*1a90*/  @!P5 VIADD R6, R6, -UR11 ;  /* 0x8000000b0606dc36 */ /* 0x000fe20008000000 */
[----:B------:R-:W-:-:S04]  /*1aa0*/  @!P5 IADD3 R2, PT, PT, R2, 0x1, RZ ;  /* 0x000000010202d810 */ /* 0x000fc80007ffe0ff */
[----:B------:R-:W-:Y:S02]  /*1ab0*/  ISETP.GE.U32.AND P5, PT, R6, UR11, PT ;  /* 0x0000000b06007c0c */ /* 0x000fe4000bfa6070 */
[----:B------:R-:W-:-:S11]  /*1ac0*/  LOP3.LUT R6, R23, UR55, RZ, 0x3c, !PT ;  /* 0x0000003717067c12 */ /* 0x000fd6000f8e3cff */
[----:B------:R-:W-:Y:S01]  /*1ad0*/  @P5 VIADD R2, R2, 0x1 ;  /* 0x0000000102025836 */ /* 0x000fe20000000000 */
[----:B------:R-:W-:Y:S02]  /*1ae0*/  ISETP.GE.AND P5, PT, R6, RZ, PT ;  /* 0x000000ff0600720c */ /* 0x000fe40003fa6270 */
[----:B------:R-:W-:Y:S01]  /*1af0*/  LOP3.LUT R6, R32, UR57, RZ, 0x3c, !PT ;  /* 0x0000003920067c12 */ /* 0x000fe2000f8e3cff */
[----:B------:R-:W-:-:S10]  /*1b00*/  @P6 VIADD R33, R33, 0x1 ;  /* 0x0000000121216836 */ /* 0x000fd40000000000 */
[----:B------:R-:W-:Y:S02]  /*1b10*/  @!P5 IADD3 R2, PT, PT, -R2, RZ, RZ ;  /* 0x000000ff0202d210 */ /* 0x000fe40007ffe1ff */
[----:B------:R-:W-:Y:S02]  /*1b20*/  ISETP.GE.AND P5, PT, R6, RZ, PT ;  /* 0x000000ff0600720c */ /* 0x000fe40003fa6270 */
[----:B------:R-:W-:Y:S01]  /*1b30*/  SEL R31, R18, R2, !P1 ;  /* 0x00000002121f7207 */ /* 0x000fe20004800000 */
[----:B------:R-:W-:Y:S01]  /*1b40*/  IMAD R19, R30, UR42, R19 ;  /* 0x0000002a1e137c24 */ /* 0x000fe2000f8e0213 */
[----:B------:R-:W-:Y:S01]  /*1b50*/  SEL R2, R9, R22, !P0 ;  /* 0x0000001609027207 */ /* 0x000fe20004000000 */
[----:B------:R0:W5:Y:S02]  /*1b60*/  LDG.E R6, desc[UR14][R20.64] ;  /* 0x0000000e14067981 */ /* 0x000164000c1e1900 */
[----:B------:R-:W-:-:S04]  /*1b70*/  IMAD.MOV R22, RZ, RZ, -R31 ;  /* 0x000000ffff167224 */ /* 0x000fc800078e0a1f */
[----:B------:R-:W-:Y:S02]  /*1b80*/  IMAD R39, R22, UR55, R23 ;  /* 0x0000003716277c24 */ /* 0x000fe4000f8e0217 */
[----:B------:R-:W-:Y:S01]  /*1b90*/  @!P5 IMAD.MOV R33, RZ, RZ, -R33 ;  /* 0x000000ffff21d224 */ /* 0x000fe200078e0a21 */
[----:B------:R-:W-:Y:S02]  /*1ba0*/  PLOP3.LUT P6, PT, PT, PT, UP0, 0x40, 0x4 ;  /* 0x000000000004781c */ /* 0x000fe40003fce808 */
[----:B------:R-:W-:Y:S02]  /*1bb0*/  IABS R24, R39 ;  /* 0x0000002700187213 */ /* 0x000fe40000000000 */
[----:B------:R-:W-:Y:S02]  /*1bc0*/  SEL R30, R9, R33, !P0 ;  /* 0x00000021091e7207 */ /* 0x000fe40004000000 */
[C---:B------:R-:W-:Y:S02]  /*1bd0*/  IADD3 R27, PT, PT, -R2.reuse, RZ, RZ ;  /* 0x000000ff021b7210 */ /* 0x040fe40007ffe1ff */
[----:B0-----:R-:W-:Y:S01]  /*1be0*/  SEL R20, R2, RZ, !P6 ;  /* 0x000000ff02147207 */ /* 0x001fe20007000000 */
[----:B------:R-:W-:-:S02]  /*1bf0*/  IMAD.MOV R21, RZ, RZ, -R30 ;  /* 0x000000ffff157224 */ /* 0x000fc400078e0a1e */
[----:B------:R-:W-:-:S04]  /*1c00*/  IMAD.HI.U32 R2, R24, UR9, RZ ;  /* 0x0000000918027c27 */ /* 0x000fc8000f8e00ff */
[----:B------:R-:W-:Y:S02]  /*1c10*/  IMAD R22, R27, UR57, R14 ;  /* 0x000000391b167c24 */ /* 0x000fe4000f8e020e */
        /* <DEDUP_REMOVED lines=14> */
[----:B------:R-:W-:Y:S01]  /*1d00*/  SEL R2, R31, RZ, P2 ;  /* 0x000000ff1f027207 */ /* 0x000fe20001000000 */
[----:B------:R-:W-:-:S03]  /*1d10*/  IMAD R20, R20, UR42, R25 ;  /* 0x0000002a14147c24 */ /* 0x000fc6000f8e0219 */
[----:B------:R-:W-:Y:S01]  /*1d20*/  IABS R25, R38 ;  /* 0x0000002600197213 */ /* 0x000fe20000000000 */
[----:B------:R-:W-:Y:S01]  /*1d30*/  IMAD R21, R2, UR40, RZ ;  /* 0x0000002802157c24 */ /* 0x000fe2000f8e02ff */
[----:B------:R-:W-:Y:S02]  /*1d40*/  SEL R2, R24, RZ, P3 ;  /* 0x000000ff18027207 */ /* 0x000fe40001800000 */
[----:B------:R-:W-:-:S03]  /*1d50*/  MOV R24, R25 ;  /* 0x0000001900187202 */ /* 0x000fc60000000f00 */
        /* <DEDUP_REMOVED lines=8> */
[----:B------:R-:W-:-:S04]  /*1de0*/  LOP3.LUT R21, R38, UR57, RZ, 0x3c, !PT ;  /* 0x0000003926157c12 */ /* 0x000fc8000f8e3cff */
[----:B------:R-:W-:Y:S02]  /*1df0*/  ISETP.GE.AND P6, PT, R21, RZ, PT ;  /* 0x000000ff1500720c */ /* 0x000fe40003fc6270 */
[----:B------:R-:W-:Y:S01]  /*1e00*/  SHF.R.S64 R24, RZ, 0x1e, R23 ;  /* 0x0000001eff187819 */ /* 0x000fe20000001017 */
[----:B------:R-:W-:-:S04]  /*1e10*/  VIADD R27, R12, 0xe0 ;  /* 0x000000e00c1b7836 */ /* 0x000fc80000000000 */
[----:B------:R-:W-:Y:S01]  /*1e20*/  @P5 VIADD R2, R2, 0x1 ;  /* 0x0000000102025836 */ /* 0x000fe20000000000 */
[----:B------:R-:W-:Y:S02]  /*1e30*/  IADD3 R24, P5, PT, R24, UR44, RZ ;  /* 0x0000002c18187c10 */ /* 0x000fe4000ffbe0ff */
[----:B------:R-:W-:Y:S02]  /*1e40*/  IABS R33, R27 ;  /* 0x0000001b00217213 */ /* 0x000fe40000000000 */
[----:B------:R-:W-:Y:S01]  /*1e50*/  LEA.HI.X.SX32 R25, R23, UR45, 0x2, P5 ;  /* 0x0000002d17197c11 */ /* 0x000fe2000a8f16ff */
[----:B------:R-:W-:Y:S01]  /*1e60*/  @!P6 IMAD.MOV R2, RZ, RZ, -R2 ;  /* 0x000000ffff02e224 */ /* 0x000fe200078e0a02 */
[----:B------:R-:W-:Y:S02]  /*1e70*/  PLOP3.LUT P5, PT, PT, PT, UP0, 0x40, 0x4 ;  /* 0x000000000004781c */ /* 0x000fe40003fae808 */
[----:B------:R-:W-:Y:S02]  /*1e80*/  PLOP3.LUT P6, PT, PT, PT, UP0, 0x40, 0x4 ;  /* 0x000000000004781c */ /* 0x000fe40003fce808 */
[----:B------:R-:W-:-:S02]  /*1e90*/  SEL R23, R9, R2, !P0 ;  /* 0x0000000209177207 */ /* 0x000fc40004000000 */
[----:B------:R-:W-:Y:S01]  /*1ea0*/  SEL R30, R30, RZ, !P5 ;  /* 0x000000ff1e1e7207 */ /* 0x000fe20006800000 */
[----:B------:R0:W5:Y:S01]  /*1eb0*/  LDG.E R2, desc[UR14][R24.64] ;  /* 0x0000000e18027981 */ /* 0x000162000c1e1900 */
[C---:B------:R-:W-:Y:S02]  /*1ec0*/  IADD3 R21, PT, PT, -R23.reuse, RZ, RZ ;  /* 0x000000ff17157210 */ /* 0x040fe40007ffe1ff */
[----:B------:R-:W-:Y:S01]  /*1ed0*/  SEL R31, R23, RZ, !P6 ;  /* 0x000000ff171f7207 */ /* 0x000fe20007000000 */
[----:B------:R-:W-:Y:S02]  /*1ee0*/  IMAD R23, R30, UR42, R17 ;  /* 0x0000002a1e177c24 */ /* 0x000fe4000f8e0211 */
[----:B0-----:R-:W-:-:S04]  /*1ef0*/  IMAD.HI.U32 R24, R33, UR7, RZ ;  /* 0x0000000721187c27 */ /* 0x001fc8000f8e00ff */
        /* <DEDUP_REMOVED lines=8> */
[----:B------:R-:W-:Y:S01]  /*1f80*/  @P5 VIADD R24, R24, 0x1 ;  /* 0x0000000118185836 */ /* 0x000fe20000000000 */
[----:B------:R-:W-:Y:S01]  /*1f90*/  UISETP.NE.U32.AND UP1, UPT, UR38, 0x1, UPT ;  /* 0x000000012600788c */ /* 0x000fe2000bf25070 */
[----:B------:R-:W-:-:S04]  /*1fa0*/  IMAD R17, R31, UR42, R32 ;  /* 0x0000002a1f117c24 */ /* 0x000fc8000f8e0220 */
[----:B------:R-:W-:Y:S01]  /*1fb0*/  @!P6 IADD3 R24, PT, PT, -R24, RZ, RZ ;  /* 0x000000ff1818e210 */ /* 0x000fe20007ffe1ff */
[----:B------:R-:W-:-:S03]  /*1fc0*/  UISETP.NE.AND.EX UP1, UPT, UR39, URZ, UPT, UP1 ;  /* 0x000000ff2700728c */ /* 0x000fc6000bf25310 */
[----:B------:R-:W-:-:S05]  /*1fd0*/  SEL R31, R18, R24, !P1 ;  /* 0x00000018121f7207 */ /* 0x000fca0004800000 */
[----:B------:R-:W-:Y:S01]  /*1fe0*/  IMAD.MOV R24, RZ, RZ, -R31 ;  /* 0x000000ffff187224 */ /* 0x000fe200078e0a1f */
[----:B------:R-:W-:-:S03]  /*1ff0*/  PLOP3.LUT P6, PT, PT, PT, UP1, 0x40, 0x4 ;  /* 0x000000000004781c */ /* 0x000fc60003fce818 */
[----:B------:R-:W-:Y:S01]  /*2000*/  IMAD R33, R24, UR55, R27 ;  /* 0x0000003718217c24 */ /* 0x000fe2000f8e021b */
[----:B------:R-:W-:Y:S02]  /*2010*/  PLOP3.LUT P5, PT, PT, PT, UP1, 0x40, 0x4 ;  /* 0x000000000004781c */ /* 0x000fe40003fae818 */
[----:B------:R-:W-:Y:S02]  /*2020*/  SEL R25, R16, RZ, !P6 ;  /* 0x000000ff10197207 */ /* 0x000fe40007000000 */
        /* <DEDUP_REMOVED lines=33> */
[----:B------:R-:W-:Y:S02]  /*2240*/  @P5 IADD3 R0, PT, PT, R0, 0x1, RZ ;  /* 0x0000000100005810 */ /* 0x000fe40007ffe0ff */
[----:B------:R-:W-:-:S04]  /*2250*/  SHF.R.S64 R26, RZ, 0x1e, R27 ;  /* 0x0000001eff1a7819 */ /* 0x000fc8000000101b */
[----:B------:R-:W-:Y:S01]  /*2260*/  @!P6 IMAD.MOV R0, RZ, RZ, -R0 ;  /* 0x000000ffff00e224 */ /* 0x000fe200078e0a00 */
[----:B------:R-:W-:-:S04]  /*2270*/  IADD3 R26, P5, PT, R26, UR44, RZ ;  /* 0x0000002c1a1a7c10 */ /* 0x000fc8000ffbe0ff */
[----:B------:R-:W-:Y:S02]  /*2280*/  SEL R30, R9, R0, !P0 ;  /* 0x00000000091e7207 */ /* 0x000fe40004000000 */
[----:B------:R-:W-:Y:S02]  /*2290*/  LEA.HI.X.SX32 R27, R27, UR45, 0x2, P5 ;  /* 0x0000002d1b1b7c11 */ /* 0x000fe4000a8f16ff */
[----:B------:R-:W-:Y:S01]  /*22a0*/  PLOP3.LUT P5, PT, PT, PT, UP1, 0x40, 0x4 ;  /* 0x000000000004781c */ /* 0x000fe20003fae818 */
[----:B------:R-:W-:Y:S01]  /*22b0*/  IMAD.MOV R25, RZ, RZ, -R30 ;  /* 0x000000ffff197224 */ /* 0x000fe200078e0a1e */
[----:B------:R-:W-:Y:S01]  /*22c0*/  IADD3 R13, PT, PT, R12, 0x100, RZ ;  /* 0x000001000c0d7810 */ /* 0x000fe20007ffe0ff */
[----:B------:R0:W5:Y:S01]  /*22d0*/  LDG.E R0, desc[UR14][R26.64] ;  /* 0x0000000e1a007981 */ /* 0x000162000c1e1900 */
[----:B------:R-:W-:Y:S01]  /*22e0*/  PLOP3.LUT P6, PT, PT, PT, UP0, 0x40, 0x4 ;  /* 0x000000000004781c */ /* 0x000fe20003fce808 */
[----:B------:R-:W-:Y:S01]  /*22f0*/  IMAD R25, R25, UR57, R32 ;  /* 0x0000003919197c24 */ /* 0x000fe2000f8e0220 */
[----:B------:R-:W-:-:S02]  /*2300*/  SEL R10, R10, RZ, !P5 ;  /* 0x000000ff0a0a7207 */ /* 0x000fc40006800000 */
[----:B------:R-:W-:Y:S02]  /*2310*/  IABS R32, R13 ;  /* 0x0000000d00207213 */ /* 0x000fe40000000000 */
[----:B------:R-:W-:Y:S01]  /*2320*/  SEL R30, R30, RZ, !P6 ;  /* 0x000000ff1e1e7207 */ /* 0x000fe20007000000 */
[----:B0-----:R-:W-:Y:S02]  /*2330*/  IMAD R27, R10, UR43, R15 ;  /* 0x0000002b0a1b7c24 */ /* 0x001fe4000f8e020f */
[----:B------:R-:W-:-:S04]  /*2340*/  IMAD.HI.U32 R15, R32, UR7, RZ ;  /* 0x00000007200f7c27 */ /* 0x000fc8000f8e00ff */
[----:B------:R-:W-:Y:S02]  /*2350*/  IMAD R30, R30, UR42, R31 ;  /* 0x0000002a1e1e7c24 */ /* 0x000fe4000f8e021f */
[----:B------:R-:W-:-:S04]  /*2360*/  IMAD.MOV R31, RZ, RZ, -R15 ;  /* 0x000000ffff1f7224 */ /* 0x000fc800078e0a0f */
[----:B------:R-:W-:-:S05]  /*2370*/  IMAD R26, R31, UR11, R32 ;  /* 0x0000000b1f1a7c24 */ /* 0x000fca000f8e0220 */
[----:B------:R-:W-:Y:S02]  /*2380*/  ISETP.LT.U32.AND P6, PT, R26, UR11, PT ;  /* 0x0000000b1a007c0c */ /* 0x000fe4000bfc1070 */
[----:B------:R-:W-:-:S04]  /*2390*/  PLOP3.LUT P5, PT, PT, PT, UP1, 0x40, 0x4 ;  /* 0x000000000004781c */ /* 0x000fc80003fae818 */
[----:B------:R-:W-:-:S07]  /*23a0*/  SEL R10, R11, RZ, !P5 ;  /* 0x000000ff0b0a7207 */ /* 0x000fce0006800000 */
[----:B------:R-:W-:-:S05]  /*23b0*/  @!P6 VIADD R26, R26, -UR11 ;  /* 0x8000000b1a1aec36 */ /* 0x000fca0008000000 */
[----:B------:R-:W-:Y:S02]  /*23c0*/  ISETP.GE.U32.AND P5, PT, R26, UR11, PT ;  /* 0x0000000b1a007c0c */ /* 0x000fe4000bfa6070 */
[----:B------:R-:W-:Y:S02]  /*23d0*/  LOP3.LUT R11, R13, UR55, RZ, 0x3c, !PT ;  /* 0x000000370d0b7c12 */ /* 0x000fe4000f8e3cff */
[----:B------:R-:W-:Y:S02]  /*23e0*/  @!P6 IADD3 R15, PT, PT, R15, 0x1, RZ ;  /* 0x000000010f0fe810 */ /* 0x000fe40007ffe0ff */
[----:B------:R-:W-:-:S07]  /*23f0*/  ISETP.GE.AND P6, PT, R11, RZ, PT ;  /* 0x000000ff0b00720c */ /* 0x000fce0003fc6270 */
[----:B------:R-:W-:Y:S01]  /*2400*/  @P5 VIADD R15, R15, 0x1 ;  /* 0x000000010f0f5836 */ /* 0x000fe20000000000 */
[----:B------:R-:W-:-:S03]  /*2410*/  PLOP3.LUT P5, PT, PT, PT, UP1, 0x40, 0x4 ;  /* 0x000000000004781c */ /* 0x000fc60003fae818 */
[----:B------:R-:W-:Y:S01]  /*2420*/  IMAD.MOV.U32 R11, RZ, RZ, R15 ;  /* 0x000000ffff0b7224 */ /* 0x000fe200078e000f */
[----:B------:R-:W-:Y:S01]  /*2430*/  SEL R15, R22, RZ, !P5 ;  /* 0x000000ff160f7207 */ /* 0x000fe20006800000 */
[----:B------:R-:W-:Y:S01]  /*2440*/  IMAD R19, R10, UR43, R19 ;  /* 0x0000002b0a137c24 */ /* 0x000fe2000f8e0213 */
[----:B------:R-:W-:Y:S02]  /*2450*/  IADD3 R10, P5, PT, R16, UR46, RZ ;  /* 0x0000002e100a7c10 */ /* 0x000fe4000ffbe0ff */
[----:B------:R-:W-:-:S04]  /*2460*/  @!P6 IADD3 R11, PT, PT, -R11, RZ, RZ ;  /* 0x000000ff0b0be210 */ /* 0x000fc80007ffe1ff */
[----:B------:R-:W-:Y:S02]  /*2470*/  SEL R32, R18, R11, !P1 ;  /* 0x0000000b12207207 */ /* 0x000fe40004800000 */
[----:B------:R-:W-:-:S05]  /*2480*/  LEA.HI.X.SX32 R11, R16, UR47, 0x1, P5 ;  /* 0x0000002f100b7c11 */ /* 0x000fca000a8f0eff */
[----:B------:R0:W2:Y:S01]  /*2490*/  LDG.E.U8 R10, desc[UR14][R10.64] ;  /* 0x0000000e0a0a7981 */ /* 0x0000a2000c1e1100 */
[----:B------:R-:W-:Y:S02]  /*24a0*/  IMAD R15, R15, UR43, R20 ;  /* 0x0000002b0f0f7c24 */ /* 0x000fe4000f8e0214 */
[----:B------:R-:W-:Y:S02]  /*24b0*/  IMAD.MOV R20, RZ, RZ, -R32 ;  /* 0x000000ffff147224 */ /* 0x000fe400078e0a20 */
[----:B------:R-:W-:Y:S02]  /*24c0*/  IMAD R21, R21, UR57, R38 ;  /* 0x0000003915157c24 */ /* 0x000fe4000f8e0226 */
[----:B------:R-:W-:-:S05]  /*24d0*/  IMAD R38, R20, UR55, R13 ;  /* 0x0000003714267c24 */ /* 0x000fca000f8e020d */
[----:B------:R-:W-:-:S05]  /*24e0*/  IABS R22, R38 ;  /* 0x0000002600167213 */ /* 0x000fca0000000000 */
[----:B------:R-:W-:-:S04]  /*24f0*/  IMAD.HI.U32 R16, R22, UR9, RZ ;  /* 0x0000000916107c27 */ /* 0x000fc8000f8e00ff */
[----:B------:R-:W-:-:S04]  /*2500*/  IMAD.MOV R31, RZ, RZ, -R16 ;  /* 0x000000ffff1f7224 */ /* 0x000fc800078e0a10 */
[----:B------:R-:W-:-:S05]  /*2510*/  IMAD R22, R31, UR10, R22 ;  /* 0x0000000a1f167c24 */ /* 0x000fca000f8e0216 */
[----:B------:R-:W-:Y:S02]  /*2520*/  ISETP.LT.U32.AND P6, PT, R22, UR10, PT ;  /* 0x0000000a16007c0c */ /* 0x000fe4000bfc1070 */
[----:B------:R-:W-:Y:S02]  /*2530*/  IADD3 R26, P5, PT, R27, UR46, RZ ;  /* 0x0000002e1b1a7c10 */ /* 0x000fe4000ffbe0ff */
[----:B------:R-:W-:Y:S02]  /*2540*/  R2UR UR16, R28 ;  /* 0x000000001c1072ca */ /* 0x000fe400000e0000 */
[----:B------:R-:W-:Y:S02]  /*2550*/  R2UR UR17, R29 ;  /* 0x000000001d1172ca */ /* 0x000fe400000e0000 */
[----:B------:R-:W-:-:S05]  /*2560*/  LEA.HI.X.SX32 R27, R27, UR47, 0x1, P5 ;  /* 0x0000002f1b1b7c11 */ /* 0x000fca000a8f0eff */
[----:B------:R-:W-:Y:S02]  /*2570*/  @!P6 IADD3 R22, PT, PT, R22, -UR10, RZ ;  /* 0x8000000a1616ec10 */ /* 0x000fe4000fffe0ff */
[----:B0-----:R-:W-:Y:S02]  /*2580*/  LOP3.LUT R11, R38, UR56, RZ, 0x3c, !PT ;  /* 0x00000038260b7c12 */ /* 0x001fe4000f8e3cff */
[----:B------:R-:W-:Y:S01]  /*2590*/  ISETP.GE.U32.AND P5, PT, R22, UR10, PT ;  /* 0x0000000a16007c0c */ /* 0x000fe2000bfa6070 */
[----:B------:R-:W-:Y:S01]  /*25a0*/  @!P6 VIADD R16, R16, 0x1 ;  /* 0x000000011010e836 */ /* 0x000fe20000000000 */
[----:B------:R-:W-:Y:S01]  /*25b0*/  ISETP.GE.AND P6, PT, R11, RZ, PT ;  /* 0x000000ff0b00720c */ /* 0x000fe20003fc6270 */
[----:B------:R0:W3:Y:S10]  /*25c0*/  LDG.E.U8 R20, desc[UR16][R26.64] ;  /* 0x000000101a147981 */ /* 0x0000f4000c1e1100 */
[----:B------:R-:W-:-:S05]  /*25d0*/  @P5 VIADD R16, R16, 0x1 ;  /* 0x0000000110105836 */ /* 0x000fca0000000000 */
[----:B------:R-:W-:-:S04]  /*25e0*/  @!P6 IADD3 R16, PT, PT, -R16, RZ, RZ ;  /* 0x000000ff1010e210 */ /* 0x000fc80007ffe1ff */
[----:B------:R-:W-:-:S05]  /*25f0*/  SEL R22, R8, R16, !P4 ;  /* 0x0000001008167207 */ /* 0x000fca0006000000 */
[----:B------:R-:W-:-:S04]  /*2600*/  IMAD.MOV R11, RZ, RZ, -R22 ;  /* 0x000000ffff0b7224 */ /* 0x000fc800078e0a16 */
[----:B------:R-:W-:Y:S01]  /*2610*/  IMAD R31, R11, UR56, R38 ;  /* 0x000000380b1f7c24 */ /* 0x000fe2000f8e0226 */
[----:B------:R-:W-:-:S04]  /*2620*/  SEL R11, R32, RZ, P2 ;  /* 0x000000ff200b7207 */ /* 0x000fc80001000000 */
[----:B0-----:R-:W-:Y:S01]  /*2630*/  IABS R26, R31 ;  /* 0x0000001f001a7213 */ /* 0x001fe20000000000 */
        /* <DEDUP_REMOVED lines=15> */
[----:B------:R-:W-:-:S04]  /*2730*/  PLOP3.LUT P6, PT, PT, PT, UP0, 0x40, 0x4 ;  /* 0x000000000004781c */ /* 0x000fc80003fce808 */
[----:B------:R-:W-:Y:S02]  /*2740*/  SEL R11, R9, R11, !P0 ;  /* 0x0000000b090b7207 */ /* 0x000fe40004000000 */
[----:B------:R-:W-:Y:S02]  /*2750*/  PLOP3.LUT P5, PT, PT, PT, UP1, 0x40, 0x4 ;  /* 0x000000000004781c */ /* 0x000fe40003fae818 */
[----:B------:R-:W-:Y:S01]  /*2760*/  IADD3 R16, PT, PT, R12, 0x120, RZ ;  /* 0x000001200c107810 */ /* 0x000fe20007ffe0ff */
[----:B------:R-:W-:Y:S01]  /*2770*/  IMAD.MOV R22, RZ, RZ, -R11 ;  /* 0x000000ffff167224 */ /* 0x000fe200078e0a0b */
[----:B------:R-:W-:Y:S02]  /*2780*/  SEL R11, R11, RZ, !P6 ;  /* 0x000000ff0b0b7207 */ /* 0x000fe40007000000 */
[----:B------:R-:W-:Y:S02]  /*2790*/  SEL R14, R14, RZ, !P5 ;  /* 0x000000ff0e0e7207 */ /* 0x000fe40006800000 */
[----:B------:R-:W-:Y:S01]  /*27a0*/  IABS R27, R16 ;  /* 0x00000010001b7213 */ /* 0x000fe20000000000 */
[----:B------:R-:W-:-:S02]  /*27b0*/  IMAD R32, R11, UR42, R26 ;  /* 0x0000002a0b207c24 */ /* 0x000fc4000f8e021a */
        /* <DEDUP_REMOVED lines=13> */
[----:B------:R-:W-:-:S04]  /*2890*/  SEL R14, R21, RZ, !P5 ;  /* 0x000000ff150e7207 */ /* 0x000fc80006800000 */
[----:B------:R-:W-:Y:S01]  /*28a0*/  @!P6 IADD3 R23, PT, PT, -R23, RZ, RZ ;  /* 0x000000ff1717e210 */ /* 0x000fe20007ffe1ff */
[----:B------:R-:W-:-:S03]  /*28b0*/  IMAD R26, R14, UR43, R17 ;  /* 0x0000002b0e1a7c24 */ /* 0x000fc6000f8e0211 */
[----:B------:R-:W-:-:S05]  /*28c0*/  SEL R17, R18, R23, !P1 ;  /* 0x0000001712117207 */ /* 0x000fca0004800000 */
[----:B------:R-:W-:-:S04]  /*28d0*/  IMAD.MOV R23, RZ, RZ, -R17 ;  /* 0x000000ffff177224 */ /* 0x000fc800078e0a11 */
[----:B------:R-:W-:Y:S01]  /*28e0*/  IMAD R41, R23, UR55, R16 ;  /* 0x0000003717297c24 */ /* 0x000fe2000f8e0210 */
[----:B------:R-:W-:-:S04]  /*28f0*/  PLOP3.LUT P5, PT, PT, PT, UP1, 0x40, 0x4 ;  /* 0x000000000004781c */ /* 0x000fc80003fae818 */
[----:B------:R-:W-:Y:S02]  /*2900*/  IABS R38, R41 ;  /* 0x0000002900267213 */ /* 0x000fe40000000000 */
[----:B------:R-:W-:-:S03]  /*2910*/  SEL R25, R25, RZ, !P5 ;  /* 0x000000ff19197207 */ /* 0x000fc60006800000 */
[----:B------:R-:W-:Y:S01]  /*2920*/  IMAD.HI.U32 R39, R38, UR9, RZ ;  /* 0x0000000926277c27 */ /* 0x000fe2000f8e00ff */
[----:B------:R-:W-:-:S03]  /*2930*/  PLOP3.LUT P5, PT, PT, PT, UP1, 0x40, 0x4 ;  /* 0x000000000004781c */ /* 0x000fc60003fae818 */
[----:B------:R-:W-:Y:S02]  /*2940*/  IMAD R27, R25, UR43, R30 ;  /* 0x0000002b191b7c24 */ /* 0x000fe4000f8e021e */
[----:B------:R-:W-:Y:S02]  /*2950*/  IMAD R22, R22, UR57, R31 ;  /* 0x0000003916167c24 */ /* 0x000fe4000f8e021f */
[----:B------:R-:W-:-:S03]  /*2960*/  IMAD.MOV R25, RZ, RZ, -R39 ;  /* 0x000000ffff197224 */ /* 0x000fc600078e0a27 */
[----:B------:R-:W-:Y:S01]  /*2970*/  SEL R21, R22, RZ, !P5 ;  /* 0x000000ff16157207 */ /* 0x000fe20006800000 */
[----:B------:R-:W-:Y:S01]  /*2980*/  IMAD R38, R25, UR10, R38 ;  /* 0x0000000a19267c24 */ /* 0x000fe2000f8e0226 */
[----:B------:R-:W-:-:S04]  /*2990*/  IADD3 R22, P5, PT, R19, UR46, RZ ;  /* 0x0000002e13167c10 */ /* 0x000fc8000ffbe0ff */
[----:B------:R-:W-:Y:S02]  /*29a0*/  ISETP.LT.U32.AND P6, PT, R38, UR10, PT ;  /* 0x0000000a26007c0c */ /* 0x000fe4000bfc1070 */
[----:B------:R-:W-:Y:S02]  /*29b0*/  LEA.HI.X.SX32 R23, R19, UR47, 0x1, P5 ;  /* 0x0000002f13177c11 */ /* 0x000fe4000a8f0eff */
[----:B------:R-:W-:Y:S01]  /*29c0*/  IADD3 R30, P5, PT, R15, UR46, RZ ;  /* 0x0000002e0f1e7c10 */ /* 0x000fe2000ffbe0ff */
[----:B------:R-:W-:Y:S02]  /*29d0*/  IMAD R21, R21, UR43, R32 ;  /* 0x0000002b15157c24 */ /* 0x000fe4000f8e0220 */
[----:B------:R0:W4:Y:S01]  /*29e0*/  LDG.E.U8 R19, desc[UR14][R22.64] ;  /* 0x0000000e16137981 */ /* 0x000122000c1e1100 */
[----:B------:R-:W-:Y:S02]  /*29f0*/  LEA.HI.X.SX32 R31, R15, UR47, 0x1, P5 ;  /* 0x0000002f0f1f7c11 */ /* 0x000fe4000a8f0eff */
[----:B------:R-:W-:-:S03]  /*2a00*/  IADD3 R14, P5, PT, R11, UR46, RZ ;  /* 0x0000002e0b0e7c10 */ /* 0x000fc6000ffbe0ff */
[----:B------:R-:W-:Y:S01]  /*2a10*/  @!P6 IADD3 R38, PT, PT, R38, -UR10, RZ ;  /* 0x8000000a2626ec10 */ /* 0x000fe2000fffe0ff */
[----:B------:R-:W-:Y:S01]  /*2a20*/  @!P6 VIADD R39, R39, 0x1 ;  /* 0x000000012727e836 */ /* 0x000fe20000000000 */
[----:B------:R-:W-:Y:S01]  /*2a30*/  LEA.HI.X.SX32 R15, R11, UR47, 0x1, P5 ;  /* 0x0000002f0b0f7c11 */ /* 0x000fe2000a8f0eff */
[----:B------:R-:W5:Y:S01]  /*2a40*/  LDG.E.U8 R30, desc[UR14][R30.64] ;  /* 0x0000000e1e1e7981 */ /* 0x000f62000c1e1100 */
[C---:B------:R-:W-:Y:S02]  /*2a50*/  IADD3 R32, P5, PT, R26.reuse, UR46, RZ ;  /* 0x0000002e1a207c10 */ /* 0x040fe4000ffbe0ff */
[----:B------:R-:W-:Y:S01]  /*2a60*/  LOP3.LUT R11, R41, UR56, RZ, 0x3c, !PT ;  /* 0x00000038290b7c12 */ /* 0x000fe2000f8e3cff */
[----:B------:R1:W5:Y:S01]  /*2a70*/  LDG.E.U8 R25, desc[UR14][R14.64] ;  /* 0x0000000e0e197981 */ /* 0x000362000c1e1100 */
[----:B------:R-:W-:Y:S02]  /*2a80*/  LEA.HI.X.SX32 R33, R26, UR47, 0x1, P5 ;  /* 0x0000002f1a217c11 */ /* 0x000fe4000a8f0eff */
[----:B------:R-:W-:-:S02]  /*2a90*/  ISETP.GE.U32.AND P5, PT, R38, UR10, PT ;  /* 0x0000000a26007c0c */ /* 0x000fc4000bfa6070 */
[----:B------:R-:W-:Y:S01]  /*2aa0*/  ISETP.GE.AND P6, PT, R11, RZ, PT ;  /* 0x000000ff0b00720c */ /* 0x000fe20003fc6270 */
[----:B------:R3:W5:Y:S10]  /*2ab0*/  LDG.E.U8 R32, desc[UR14][R32.64] ;  /* 0x0000000e20207981 */ /* 0x000774000c1e1100 */
[----:B------:R-:W-:-:S05]  /*2ac0*/  @P5 VIADD R39, R39, 0x1 ;  /* 0x0000000127275836 */ /* 0x000fca0000000000 */
[----:B------:R-:W-:-:S05]  /*2ad0*/  MOV R11, R39 ;  /* 0x00000027000b7202 */ /* 0x000fca0000000f00 */
[----:B------:R-:W-:Y:S01]  /*2ae0*/  @!P6 IMAD.MOV R11, RZ, RZ, -R11 ;  /* 0x000000ffff0be224 */ /* 0x000fe200078e0a0b */
[----:B--2---:R-:W-:-:S04]  /*2af0*/  ISETP.NE.AND P0, PT, R10, RZ, PT ;  /* 0x000000ff0a00720c */ /* 0x004fc80003f05270 */
[----:B------:R-:W-:Y:S02]  /*2b00*/  SEL R42, R8, R11, !P4 ;  /* 0x0000000b082a7207 */ /* 0x000fe40006000000 */
[----:B------:R-:W2:Y:S03]  /*2b10*/  LDC.64 R10, c[0x0][0x3f0] ;  /* 0x0000fc00ff0a7b82 */ /* 0x000ea60000000a00 */
[----:B0-----:R-:W-:-:S04]  /*2b20*/  IMAD.MOV R22, RZ, RZ, -R42 ;  /* 0x000000ffff167224 */ /* 0x001fc800078e0a2a */
[----:B------:R-:W-:-:S05]  /*2b30*/  IMAD R22, R22, UR56, R41 ;  /* 0x0000003816167c24 */ /* 0x000fca000f8e0229 */
[----:B-1----:R-:W-:-:S05]  /*2b40*/  IABS R14, R22 ;  /* 0x00000016000e7213 */ /* 0x002fca0000000000 */
[----:B------:R-:W-:Y:S01]  /*2b50*/  IMAD.HI.U32 R23, R14, UR5, RZ ;  /* 0x000000050e177c27 */ /* 0x000fe2000f8e00ff */
[----:B------:R-:W-:Y:S02]  /*2b60*/  IADD3 R38, P5, PT, R27, UR46, RZ ;  /* 0x0000002e1b267c10 */ /* 0x000fe4000ffbe0ff */
[----:B--2---:R-:W-:Y:S02]  /*2b70*/  R2UR UR4, R11 ;  /* 0x000000000b0472ca */ /* 0x004fe400000e0000 */
[----:B------:R-:W-:-:S05]  /*2b80*/  IADD3 R11, PT, PT, -R23, RZ, RZ ;  /* 0x000000ff170b7210 */ /* 0x000fca0007ffe1ff */
[----:B------:R-:W-:Y:S01]  /*2b90*/  IMAD R11, R11, UR12, R14 ;  /* 0x0000000c0b0b7c24 */ /* 0x000fe2000f8e020e */
[----:B------:R-:W-:Y:S02]  /*2ba0*/  SHF.R.S64 R14, RZ, 0x1e, R13 ;  /* 0x0000001eff0e7819 */ /* 0x000fe4000000100d */
[----:B------:R-:W-:Y:S02]  /*2bb0*/  LEA.HI.X.SX32 R39, R27, UR47, 0x1, P5 ;  /* 0x0000002f1b277c11 */ /* 0x000fe4000a8f0eff */
[----:B------:R-:W-:Y:S02]  /*2bc0*/  IADD3 R14, P5, PT, R14, UR44, RZ ;  /* 0x0000002c0e0e7c10 */ /* 0x000fe4000ffbe0ff */
[----:B------:R-:W-:Y:S01]  /*2bd0*/  P2R R26, PR, RZ, 0x1 ;  /* 0x00000001ff1a7803 */ /* 0x000fe20000000000 */
[----:B------:R-:W2:Y:S01]  /*2be0*/  LDG.E.U8 R38, desc[UR14][R38.64] ;  /* 0x0000000e26267981 */ /* 0x000ea2000c1e1100 */
[----:B------:R-:W-:Y:S02]  /*2bf0*/  LEA.HI.X.SX32 R15, R13, UR45, 0x2, P5 ;  /* 0x0000002d0d0f7c11 */ /* 0x000fe4000a8f16ff */
[----:B------:R-:W-:-:S02]  /*2c00*/  ISETP.LT.U32.AND P5, PT, R11, UR12, PT ;  /* 0x0000000c0b007c0c */ /* 0x000fc4000bfa1070 */
[----:B---3--:R-:W-:-:S11]  /*2c10*/  ISETP.NE.AND P6, PT, R20, RZ, PT ;  /* 0x000000ff1400720c */ /* 0x008fd60003fc5270 */
[----:B------:R-:W-:-:S05]  /*2c20*/  @!P5 VIADD R11, R11, -UR12 ;  /* 0x8000000c0b0bdc36 */ /* 0x000fca0008000000 */
[----:B------:R-:W-:Y:S01]  /*2c30*/  ISETP.GE.U32.AND P0, PT, R11, UR12, PT ;  /* 0x0000000c0b007c0c */ /* 0x000fe2000bf06070 */
[----:B------:R-:W-:-:S05]  /*2c40*/  VIADD R11, R12, 0x140 ;  /* 0x000001400c0b7836 */ /* 0x000fca0000000000 */
[----:B------:R-:W-:-:S05]  /*2c50*/  IABS R20, R11 ;  /* 0x0000000b00147213 */ /* 0x000fca0000000000 */
[----:B------:R-:W-:-:S05]  /*2c60*/  IMAD.HI.U32 R13, R20, UR7, RZ ;  /* 0x00000007140d7c27 */ /* 0x000fca000f8e00ff */
[----:B------:R-:W-:-:S05]  /*2c70*/  IADD3 R31, PT, PT, -R13, RZ, RZ ;  /* 0x000000ff0d1f7210 */ /* 0x000fca0007ffe1ff */
[----:B------:R-:W-:Y:S01]  /*2c80*/  IMAD R20, R31, UR11, R20 ;  /* 0x0000000b1f147c24 */ /* 0x000fe2000f8e0214 */
[----:B------:R-:W-:-:S04]  /*2c90*/  P2R R27, PR, RZ, 0x40 ;  /* 0x00000040ff1b7803 */ /* 0x000fc80000000000 */
[----:B------:R-:W-:Y:S02]  /*2ca0*/  ISETP.LT.U32.AND P6, PT, R20, UR11, PT ;  /* 0x0000000b14007c0c */ /* 0x000fe4000bfc1070 */
[----:B------:R-:W-:Y:S02]  /*2cb0*/  @!P5 IADD3 R23, PT, PT, R23, 0x1, RZ ;  /* 0x000000011717d810 */ /* 0x000fe40007ffe0ff */
[----:B------:R-:W-:-:S09]  /*2cc0*/  LOP3.LUT R33, R22, UR57, RZ, 0x3c, !PT ;  /* 0x0000003916217c12 */ /* 0x000fd2000f8e3cff */
[----:B------:R-:W-:-:S05]  /*2cd0*/  @!P6 VIADD R20, R20, -UR11 ;  /* 0x8000000b1414ec36 */ /* 0x000fca0008000000 */
[----:B------:R-:W-:Y:S01]  /*2ce0*/  ISETP.GE.U32.AND P5, PT, R20, UR11, PT ;  /* 0x0000000b14007c0c */ /* 0x000fe2000bfa6070 */
[----:B------:R-:W-:Y:S01]  /*2cf0*/  @!P6 VIADD R13, R13, 0x1 ;  /* 0x000000010d0de836 */ /* 0x000fe20000000000 */
[----:B------:R-:W-:Y:S01]  /*2d00*/  ISETP.GE.AND P6, PT, R33, RZ, PT ;  /* 0x000000ff2100720c */ /* 0x000fe20003fc6270 */
[----:B------:R-:W-:Y:S01]  /*2d10*/  @P0 VIADD R23, R23, 0x1 ;  /* 0x0000000117170836 */ /* 0x000fe20000000000 */
[----:B------:R-:W-:Y:S02]  /*2d20*/  LOP3.LUT R20, R11, UR55, RZ, 0x3c, !PT ;  /* 0x000000370b147c12 */ /* 0x000fe4000f8e3cff */
[----:B------:R-:W-:-:S07]  /*2d30*/  SEL R17, R17, RZ, P2 ;  /* 0x000000ff11117207 */ /* 0x000fce0001000000 */
[----:B------:R-:W-:Y:S01]  /*2d40*/  @P5 VIADD R13, R13, 0x1 ;  /* 0x000000010d0d5836 */ /* 0x000fe20000000000 */
[----:B------:R-:W-:Y:S01]  /*2d50*/  ISETP.GE.AND P5, PT, R20, RZ, PT ;  /* 0x000000ff1400720c */ /* 0x000fe20003fa6270 */
[----:B------:R-:W-:Y:S01]  /*2d60*/  IMAD.MOV.U32 R20, RZ, RZ, R23 ;  /* 0x000000ffff147224 */ /* 0x000fe200078e0017 */
[----:B------:R-:W-:Y:S01]  /*2d70*/  ISETP.NE.AND P0, PT, RZ, UR57, PT ;  /* 0x00000039ff007c0c */ /* 0x000fe2000bf05270 */
[----:B------:R0:W3:Y:S01]  /*2d80*/  LDG.E R23, desc[UR14][R14.64] ;  /* 0x0000000e0e177981 */ /* 0x0000e2000c1e1900 */
[----:B------:R-:W-:Y:S02]  /*2d90*/  MOV R31, R13 ;  /* 0x0000000d001f7202 */ /* 0x000fe40000000f00 */
[----:B------:R-:W-:Y:S02]  /*2da0*/  @!P6 IADD3 R20, PT, PT, -R20, RZ, RZ ;  /* 0x000000ff1414e210 */ /* 0x000fe40007ffe1ff */
[----:B------:R-:W-:Y:S01]  /*2db0*/  SEL R13, R42, RZ, P3 ;  /* 0x000000ff2a0d7207 */ /* 0x000fe20001800000 */
[----:B------:R-:W-:Y:S01]  /*2dc0*/  IMAD R42, R17, UR40, RZ ;  /* 0x00000028112a7c24 */ /* 0x000fe2000f8e02ff */
[----:B------:R-:W-:-:S03]  /*2dd0*/  SEL R20, R9, R20, !P0 ;  /* 0x0000001409147207 */ /* 0x000fc60004000000 */
[----:B------:R-:W-:Y:S02]  /*2de0*/  IMAD R17, R13, UR41, R42 ;  /* 0x000000290d117c24 */ /* 0x000fe4000f8e022a */
[----:B------:R-:W-:Y:S02]  /*2df0*/  @!P5 IMAD.MOV R31, RZ, RZ, -R31 ;  /* 0x000000ffff1fd224 */ /* 0x000fe400078e0a1f */
[----:B------:R-:W-:-:S04]  /*2e00*/  IMAD.MOV R13, RZ, RZ, -R20 ;  /* 0x000000ffff0d7224 */ /* 0x000fc800078e0a14 */
[----:B------:R-:W-:Y:S01]  /*2e10*/  IMAD R22, R13, UR57, R22 ;  /* 0x000000390d167c24 */ /* 0x000fe2000f8e0216 */
[----:B------:R-:W-:-:S05]  /*2e20*/  SEL R13, R18, R31, !P1 ;  /* 0x0000001f120d7207 */ /* 0x000fca0004800000 */
[----:B0-----:R-:W-:-:S04]  /*2e30*/  IMAD.MOV R14, RZ, RZ, -R13 ;  /* 0x000000ffff0e7224 */ /* 0x001fc800078e0a0d */
        /* <DEDUP_REMOVED lines=8> */
[----:B------:R-:W3:-:S12]  /*2ec0*/  LDG.E.U8 R40, desc[UR14][R40.64] ;  /* 0x0000000e28287981 */ /* 0x000ed8000c1e1100 */
        /* <DEDUP_REMOVED lines=9> */
[----:B------:R-:W-:-:S04]  /*2f60*/  PLOP3.LUT P5, PT, PT, PT, UP0, 0x40, 0x4 ;  /* 0x000000000004781c */ /* 0x000fc80003fae808 */
[----:B------:R-:W-:Y:S02]  /*2f70*/  SEL R20, R20, RZ, !P5 ;  /* 0x000000ff14147207 */ /* 0x000fe40006800000 */
[----:B------:R-:W-:Y:S02]  /*2f80*/  PLOP3.LUT P5, PT, PT, PT, UP1, 0x40, 0x4 ;  /* 0x000000000004781c */ /* 0x000fe40003fae818 */
[----:B------:R-:W-:Y:S02]  /*2f90*/  SEL R33, R8, R21, !P4 ;  /* 0x0000001508217207 */ /* 0x000fe40006000000 */
[----:B------:R-:W-:Y:S02]  /*2fa0*/  SEL R22, R22, RZ, !P5 ;  /* 0x000000ff16167207 */ /* 0x000fe40006800000 */
[----:B------:R-:W-:-:S04]  /*2fb0*/  IADD3 R14, P5, PT, R14, UR44, RZ ;  /* 0x0000002c0e0e7c10 */ /* 0x000fc8000ffbe0ff */
[----:B------:R-:W-:Y:S02]  /*2fc0*/  LEA.HI.X.SX32 R15, R16, UR45, 0x2, P5 ;  /* 0x0000002d100f7c11 */ /* 0x000fe4000a8f16ff */
[----:B------:R-:W-:-:S05]  /*2fd0*/  IADD3 R16, PT, PT, -R33, RZ, RZ ;  /* 0x000000ff21107210 */ /* 0x000fca0007ffe1ff */
[----:B------:R-:W-:-:S05]  /*2fe0*/  IMAD R42, R16, UR56, R31 ;  /* 0x00000038102a7c24 */ /* 0x000fca000f8e021f */
[----:B------:R-:W-:-:S05]  /*2ff0*/  IABS R16, R42 ;  /* 0x0000002a00107213 */ /* 0x000fca0000000000 */
[----:B------:R-:W-:-:S04]  /*3000*/  IMAD.HI.U32 R31, R16, UR5, RZ ;  /* 0x00000005101f7c27 */ /* 0x000fc8000f8e00ff */
[----:B------:R-:W-:-:S04]  /*3010*/  IMAD.MOV R21, RZ, RZ, -R31 ;  /* 0x000000ffff157224 */ /* 0x000fc800078e0a1f */
[----:B------:R-:W-:-:S05]  /*3020*/  IMAD R16, R21, UR12, R16 ;  /* 0x0000000c15107c24 */ /* 0x000fca000f8e0210 */
[----:B------:R-:W-:Y:S01]  /*3030*/  ISETP.LT.U32.AND P5, PT, R16, UR12, PT ;  /* 0x0000000c10007c0c */ /* 0x000fe2000bfa1070 */
[----:B------:R-:W-:-:S12]  /*3040*/  IMAD R17, R20, UR42, R17 ;  /* 0x0000002a14117c24 */ /* 0x000fd8000f8e0211 */
[----:B------:R-:W-:Y:S01]  /*3050*/  @!P5 VIADD R16, R16, -UR12 ;  /* 0x8000000c1010dc36 */ /* 0x000fe20008000000 */
[----:B------:R-:W-:-:S04]  /*3060*/  @!P5 IADD3 R31, PT, PT, R31, 0x1, RZ ;  /* 0x000000011f1fd810 */ /* 0x000fc80007ffe0ff */
[----:B------:R-:W-:Y:S01]  /*3070*/  ISETP.GE.U32.AND P5, PT, R16, UR12, PT ;  /* 0x0000000c10007c0c */ /* 0x000fe2000bfa6070 */
[----:B------:R-:W-:Y:S01]  /*3080*/  IMAD R17, R22, UR43, R17 ;  /* 0x0000002b16117c24 */ /* 0x000fe2000f8e0211 */
[----:B------:R-:W-:Y:S01]  /*3090*/  LOP3.LUT R16, R42, UR57, RZ, 0x3c, !PT ;  /* 0x000000392a107c12 */ /* 0x000fe2000f8e3cff */
[----:B------:R0:W3:Y:S10]  /*30a0*/  LDG.E R22, desc[UR14][R14.64] ;  /* 0x0000000e0e167981 */ /* 0x0000f4000c1e1900 */
[----:B------:R-:W-:Y:S01]  /*30b0*/  @P5 VIADD R31, R31, 0x1 ;  /* 0x000000011f1f5836 */ /* 0x000fe20000000000 */
[----:B------:R-:W-:-:S04]  /*30c0*/  IADD3 R20, P5, PT, R17, UR46, RZ ;  /* 0x0000002e11147c10 */ /* 0x000fc8000ffbe0ff */
[----:B------:R-:W-:Y:S02]  /*30d0*/  LEA.HI.X.SX32 R21, R17, UR47, 0x1, P5 ;  /* 0x0000002f11157c11 */ /* 0x000fe4000a8f0eff */
[----:B------:R-:W-:Y:S02]  /*30e0*/  ISETP.GE.AND P5, PT, R16, RZ, PT ;  /* 0x000000ff1000720c */ /* 0x000fe40003fa6270 */
[----:B------:R-:W-:Y:S01]  /*30f0*/  SHF.R.S64 R16, RZ, 0x1e, R11 ;  /* 0x0000001eff107819 */ /* 0x000fe2000000100b */
[----:B------:R1:W3:Y:S01]  /*3100*/  LDG.E.U8 R39, desc[UR14][R20.64] ;  /* 0x0000000e14277981 */ /* 0x0002e2000c1e1100 */
[----:B------:R-:W-:Y:S02]  /*3110*/  SEL R13, R13, RZ, P2 ;  /* 0x000000ff0d0d7207 */ /* 0x000fe40001000000 */
[----:B------:R-:W-:-:S07]  /*3120*/  IADD3 R16, P6, PT, R16, UR44, RZ ;  /* 0x0000002c10107c10 */ /* 0x000fce000ffde0ff */
[----:B------:R-:W-:Y:S01]  /*3130*/  @!P5 IMAD.MOV R31, RZ, RZ, -R31 ;  /* 0x000000ffff1fd224 */ /* 0x000fe200078e0a1f */
[----:B------:R-:W-:Y:S01]  /*3140*/  LEA.HI.X.SX32 R17, R11, UR45, 0x2, P6 ;  /* 0x0000002d0b117c11 */ /* 0x000fe2000b0f16ff */
[----:B0-----:R-:W-:Y:S01]  /*3150*/  IMAD R14, R13, UR40, RZ ;  /* 0x000000280d0e7c24 */ /* 0x001fe2000f8e02ff */
[----:B------:R-:W-:Y:S02]  /*3160*/  SEL R11, R33, RZ, P3 ;  /* 0x000000ff210b7207 */ /* 0x000fe40001800000 */
[----:B------:R-:W-:Y:S02]  /*3170*/  SEL R31, R9, R31, !P0 ;  /* 0x0000001f091f7207 */ /* 0x000fe40004000000 */
[----:B------:R-:W-:Y:S01]  /*3180*/  PLOP3.LUT P5, PT, PT, PT, UP0, 0x40, 0x4 ;  /* 0x000000000004781c */ /* 0x000fe20003fae808 */
[----:B------:R-:W-:-:S03]  /*3190*/  IMAD R14, R11, UR41, R14 ;  /* 0x000000290b0e7c24 */ /* 0x000fc6000f8e020e */
[----:B------:R-:W-:-:S05]  /*31a0*/  SEL R13, R31, RZ, !P5 ;  /* 0x000000ff1f0d7207 */ /* 0x000fca0006800000 */
[----:B------:R-:W-:Y:S02]  /*31b0*/  IMAD R14, R13, UR42, R14 ;  /* 0x0000002a0d0e7c24 */ /* 0x000fe4000f8e020e */
[----:B------:R-:W-:-:S05]  /*31c0*/  VIADD R13, R12, 0x160 ;  /* 0x000001600c0d7836 */ /* 0x000fca0000000000 */
        /* <DEDUP_REMOVED lines=8> */
[----:B------:R-:W-:Y:S02]  /*3250*/  IADD3 R11, PT, PT, -R31, RZ, RZ ;  /* 0x000000ff1f0b7210 */ /* 0x000fe40007ffe1ff */
[----:B------:R-:W-:-:S03]  /*3260*/  LOP3.LUT R20, R13, UR55, RZ, 0x3c, !PT ;  /* 0x000000370d147c12 */ /* 0x000fc6000f8e3cff */
[----:B------:R-:W-:-:S06]  /*3270*/  IMAD R11, R11, UR57, R42 ;  /* 0x000000390b0b7c24 */ /* 0x000fcc000f8e022a */
[----:B------:R-:W-:Y:S01]  /*3280*/  @P5 VIADD R15, R15, 0x1 ;  /* 0x000000010f0f5836 */ /* 0x000fe20000000000 */
[----:B------:R-:W-:-:S04]  /*3290*/  PLOP3.LUT P5, PT, PT, PT, UP1, 0x40, 0x4 ;  /* 0x000000000004781c */ /* 0x000fc80003fae818 */
[----:B------:R-:W-:Y:S02]  /*32a0*/  SEL R11, R11, RZ, !P5 ;  /* 0x000000ff0b0b7207 */ /* 0x000fe40006800000 */
[----:B------:R-:W-:Y:S02]  /*32b0*/  ISETP.GE.AND P5, PT, R20, RZ, PT ;  /* 0x000000ff1400720c */ /* 0x000fe40003fa6270 */
[----:B------:R-:W-:-:S11]  /*32c0*/  MOV R21, R15 ;  /* 0x0000000f00157202 */ /* 0x000fd60000000f00 */
[----:B------:R-:W-:-:S05]  /*32d0*/  @!P5 IMAD.MOV R21, RZ, RZ, -R21 ;  /* 0x000000ffff15d224 */ /* 0x000fca00078e0a15 */
        /* <DEDUP_REMOVED lines=10> */
[C---:B------:R-:W-:Y:S01]  /*3380*/  ISETP.LT.U32.AND P5, PT, R21.reuse, UR10, PT ;  /* 0x0000000a15007c0c */ /* 0x040fe2000bfa1070 */
[----:B------:R-:W3:Y:S04]  /*3390*/  LDG.E R11, desc[UR14][R16.64] ;  /* 0x0000000e100b7981 */ /* 0x000ee8000c1e1900 */
[----:B------:R0:W3:Y:S08]  /*33a0*/  LDG.E.U8 R43, desc[UR14][R14.64] ;  /* 0x0000000e0e2b7981 */ /* 0x0000f0000c1e1100 */
[----:B------:R-:W-:-:S02]  /*33b0*/  @!P5 VIADD R21, R21, -UR10 ;  /* 0x8000000a1515dc36 */ /* 0x000fc40008000000 */
        /* <DEDUP_REMOVED lines=25> */
[----:B------:R-:W-:Y:S02]  /*3550*/  SEL R14, R9, R14, !P0 ;  /* 0x0000000e090e7207 */ /* 0x000fe40004000000 */
[----:B------:R-:W-:-:S03]  /*3560*/  PLOP3.LUT P5, PT, PT, PT, UP0, 0x40, 0x4 ;  /* 0x000000000004781c */ /* 0x000fc60003fae808 */
[----:B------:R-:W-:Y:S01]  /*3570*/  IMAD.MOV R15, RZ, RZ, -R14 ;  /* 0x000000ffff0f7224 */ /* 0x000fe200078e0a0e */
[----:B------:R-:W-:Y:S02]  /*3580*/  IADD3 R21, PT, PT, R12, 0x180, RZ ;  /* 0x000001800c157810 */ /* 0x000fe40007ffe0ff */
[----:B------:R-:W-:Y:S01]  /*3590*/  SEL R14, R14, RZ, !P5 ;  /* 0x000000ff0e0e7207 */ /* 0x000fe20006800000 */
[----:B------:R-:W-:Y:S01]  /*35a0*/  IMAD R15, R15, UR57, R44 ;  /* 0x000000390f0f7c24 */ /* 0x000fe2000f8e022c */
[----:B------:R-:W-:Y:S02]  /*35b0*/  PLOP3.LUT P5, PT, PT, PT, UP1, 0x40, 0x4 ;  /* 0x000000000004781c */ /* 0x000fe40003fae818 */
[----:B------:R-:W-:Y:S01]  /*35c0*/  IABS R31, R21 ;  /* 0x00000015001f7213 */ /* 0x000fe20000000000 */
[----:B------:R-:W-:Y:S01]  /*35d0*/  IMAD R14, R14, UR42, R17 ;  /* 0x0000002a0e0e7c24 */ /* 0x000fe2000f8e0211 */
[----:B------:R-:W-:Y:S02]  /*35e0*/  SEL R15, R15, RZ, !P5 ;  /* 0x000000ff0f0f7207 */ /* 0x000fe40006800000 */
[----:B------:R-:W-:Y:S01]  /*35f0*/  SHF.R.S64 R16, RZ, 0x1e, R13 ;  /* 0x0000001eff107819 */ /* 0x000fe2000000100d */
[----:B------:R-:W-:-:S03]  /*3600*/  IMAD.HI.U32 R20, R31, UR7, RZ ;  /* 0x000000071f147c27 */ /* 0x000fc6000f8e00ff */
[----:B------:R-:W-:Y:S01]  /*3610*/  IADD3 R16, P5, PT, R16, UR44, RZ ;  /* 0x0000002c10107c10 */ /* 0x000fe2000ffbe0ff */
[----:B------:R-:W-:Y:S02]  /*3620*/  IMAD R15, R15, UR43, R14 ;  /* 0x0000002b0f0f7c24 */ /* 0x000fe4000f8e020e */
[----:B------:R-:W-:Y:S01]  /*3630*/  IMAD.MOV R44, RZ, RZ, -R20 ;  /* 0x000000ffff2c7224 */ /* 0x000fe200078e0a14 */
[----:B------:R-:W-:Y:S02]  /*3640*/  LEA.HI.X.SX32 R17, R13, UR45, 0x2, P5 ;  /* 0x0000002d0d117c11 */ /* 0x000fe4000a8f16ff */
[C---:B------:R-:W-:Y:S01]  /*3650*/  IADD3 R14, P5, PT, R15.reuse, UR46, RZ ;  /* 0x0000002e0f0e7c10 */ /* 0x040fe2000ffbe0ff */
[----:B------:R-:W-:Y:S02]  /*3660*/  IMAD R31, R44, UR11, R31 ;  /* 0x0000000b2c1f7c24 */ /* 0x000fe4000f8e021f */
[----:B------:R-:W3:Y:S01]  /*3670*/  LDG.E R13, desc[UR14][R16.64] ;  /* 0x0000000e100d7981 */ /* 0x000ee2000c1e1900 */
[----:B------:R-:W-:-:S02]  /*3680*/  LEA.HI.X.SX32 R15, R15, UR47, 0x1, P5 ;  /* 0x0000002f0f0f7c11 */ /* 0x000fc4000a8f0eff */
[----:B------:R-:W-:-:S03]  /*3690*/  ISETP.LT.U32.AND P5, PT, R31, UR11, PT ;  /* 0x0000000b1f007c0c */ /* 0x000fc6000bfa1070 */
[----:B------:R0:W3:Y:S10]  /*36a0*/  LDG.E.U8 R42, desc[UR16][R14.64] ;  /* 0x000000100e2a7981 */ /* 0x0000f4000c1e1100 */
[----:B------:R-:W-:Y:S01]  /*36b0*/  @!P5 VIADD R31, R31, -UR11 ;  /* 0x8000000b1f1fdc36 */ /* 0x000fe20008000000 */
[----:B------:R-:W-:-:S04]  /*36c0*/  @!P5 IADD3 R20, PT, PT, R20, 0x1, RZ ;  /* 0x000000011414d810 */ /* 0x000fc80007ffe0ff */
[----:B------:R-:W-:Y:S02]  /*36d0*/  ISETP.GE.U32.AND P5, PT, R31, UR11, PT ;  /* 0x0000000b1f007c0c */ /* 0x000fe4000bfa6070 */
[----:B0-----:R-:W-:-:S11]  /*36e0*/  LOP3.LUT R14, R21, UR55, RZ, 0x3c, !PT ;  /* 0x00000037150e7c12 */ /* 0x001fd6000f8e3cff */
        /* <DEDUP_REMOVED lines=36> */
[----:B------:R-:W-:Y:S01]  /*3930*/  @!P5 IMAD.MOV R14, RZ, RZ, -R14 ;  /* 0x000000ffff0ed224 */ /* 0x000fe200078e0a0e */
[----:B------:R-:W-:-:S04]  /*3940*/  PLOP3.LUT P5, PT, PT, PT, UP0, 0x40, 0x4 ;  /* 0x000000000004781c */ /* 0x000fc80003fae808 */
[----:B------:R-:W-:-:S04]  /*3950*/  SEL R14, R9, R14, !P0 ;  /* 0x0000000e090e7207 */ /* 0x000fc80004000000 */
[C---:B------:R-:W-:Y:S02]  /*3960*/  IADD3 R15, PT, PT, -R14.reuse, RZ, RZ ;  /* 0x000000ff0e0f7210 */ /* 0x040fe40007ffe1ff */
[----:B------:R-:W-:Y:S02]  /*3970*/  SEL R14, R14, RZ, !P5 ;  /* 0x000000ff0e0e7207 */ /* 0x000fe40006800000 */
[----:B------:R-:W-:Y:S01]  /*3980*/  PLOP3.LUT P5, PT, PT, PT, UP1, 0x40, 0x4 ;  /* 0x000000000004781c */ /* 0x000fe20003fae818 */
[----:B------:R-:W-:Y:S02]  /*3990*/  IMAD R15, R15, UR57, R44 ;  /* 0x000000390f0f7c24 */ /* 0x000fe4000f8e022c */
[----:B------:R-:W-:Y:S02]  /*39a0*/  IMAD R14, R14, UR42, R17 ;  /* 0x0000002a0e0e7c24 */ /* 0x000fe4000f8e0211 */
[----:B------:R-:W-:Y:S01]  /*39b0*/  VIADD R17, R12, 0x1a0 ;  /* 0x000001a00c117836 */ /* 0x000fe20000000000 */
[----:B------:R-:W-:-:S02]  /*39c0*/  SEL R15, R15, RZ, !P5 ;  /* 0x000000ff0f0f7207 */ /* 0x000fc40006800000 */
[----:B------:R-:W-:Y:S02]  /*39d0*/  SHF.R.S64 R20, RZ, 0x1e, R21 ;  /* 0x0000001eff147819 */ /* 0x000fe40000001015 */
[----:B----4-:R-:W-:Y:S02]  /*39e0*/  ISETP.NE.AND P6, PT, R19, RZ, PT ;  /* 0x000000ff1300720c */ /* 0x010fe40003fc5270 */
[----:B------:R-:W-:Y:S01]  /*39f0*/  IABS R19, R17 ;  /* 0x0000001100137213 */ /* 0x000fe20000000000 */
[----:B------:R-:W-:Y:S01]  /*3a00*/  IMAD R15, R15, UR43, R14 ;  /* 0x0000002b0f0f7c24 */ /* 0x000fe2000f8e020e */
[----:B------:R-:W-:-:S03]  /*3a10*/  IADD3 R20, P5, PT, R20, UR44, RZ ;  /* 0x0000002c14147c10 */ /* 0x000fc6000ffbe0ff */
[----:B------:R-:W-:Y:S01]  /*3a20*/  IMAD.HI.U32 R16, R19, UR7, RZ ;  /* 0x0000000713107c27 */ /* 0x000fe2000f8e00ff */
[----:B------:R-:W-:Y:S02]  /*3a30*/  LEA.HI.X.SX32 R21, R21, UR45, 0x2, P5 ;  /* 0x0000002d15157c11 */ /* 0x000fe4000a8f16ff */
[C---:B------:R-:W-:Y:S01]  /*3a40*/  IADD3 R14, P5, PT, R15.reuse, UR46, RZ ;  /* 0x0000002e0f0e7c10 */ /* 0x040fe2000ffbe0ff */
[----:B------:R-:W-:Y:S02]  /*3a50*/  IMAD.MOV R44, RZ, RZ, -R16 ;  /* 0x000000ffff2c7224 */ /* 0x000fe400078e0a10 */
[----:B------:R-:W4:Y:S01]  /*3a60*/  LDG.E R20, desc[UR14][R20.64] ;  /* 0x0000000e14147981 */ /* 0x000f22000c1e1900 */
[----:B------:R-:W-:Y:S01]  /*3a70*/  LEA.HI.X.SX32 R15, R15, UR47, 0x1, P5 ;  /* 0x0000002f0f0f7c11 */ /* 0x000fe2000a8f0eff */
[----:B------:R-:W-:Y:S01]  /*3a80*/  IMAD R19, R44, UR11, R19 ;  /* 0x0000000b2c137c24 */ /* 0x000fe2000f8e0213 */
[----:B-----5:R-:W-:-:S03]  /*3a90*/  ISETP.NE.AND P5, PT, R30, RZ, PT ;  /* 0x000000ff1e00720c */ /* 0x020fc60003fa5270 */
[----:B------:R0:W5:Y:S01]  /*3aa0*/  LDG.E.U8 R45, desc[UR14][R14.64] ;  /* 0x0000000e0e2d7981 */ /* 0x000162000c1e1100 */
[----:B------:R-:W-:Y:S02]  /*3ab0*/  P2R R31, PR, RZ, 0x20 ;  /* 0x00000020ff1f7803 */ /* 0x000fe40000000000 */
[----:B------:R-:W-:-:S13]  /*3ac0*/  ISETP.LT.U32.AND P5, PT, R19, UR11, PT ;  /* 0x0000000b13007c0c */ /* 0x000fda000bfa1070 */
[----:B------:R-:W-:Y:S01]  /*3ad0*/  @!P5 IADD3 R19, PT, PT, R19, -UR11, RZ ;  /* 0x8000000b1313dc10 */ /* 0x000fe2000fffe0ff */
[----:B------:R-:W-:-:S03]  /*3ae0*/  @!P5 VIADD R16, R16, 0x1 ;  /* 0x000000011010d836 */ /* 0x000fc60000000000 */
        /* <DEDUP_REMOVED lines=42> */
[----:B------:R-:W-:Y:S02]  /*3d90*/  P2R R30, PR, RZ, 0x40 ;  /* 0x00000040ff1e7803 */ /* 0x000fe40000000000 */
[----:B------:R-:W-:Y:S01]  /*3da0*/  SEL R14, R14, RZ, !P5 ;  /* 0x000000ff0e0e7207 */ /* 0x000fe20006800000 */
[----:B------:R-:W-:Y:S01]  /*3db0*/  IMAD R15, R15, UR57, R44 ;  /* 0x000000390f0f7c24 */ /* 0x000fe2000f8e022c */
[----:B------:R-:W-:Y:S01]  /*3dc0*/  ISETP.NE.AND P6, PT, R25, RZ, PT ;  /* 0x000000ff1900720c */ /* 0x000fe20003fc5270 */
[----:B------:R-:W-:Y:S01]  /*3dd0*/  VIADD R25, R12, 0x1c0 ;  /* 0x000001c00c197836 */ /* 0x000fe20000000000 */
[----:B------:R-:W-:Y:S02]  /*3de0*/  PLOP3.LUT P5, PT, PT, PT, UP1, 0x40, 0x4 ;  /* 0x000000000004781c */ /* 0x000fe40003fae818 */
[----:B------:R-:W-:Y:S02]  /*3df0*/  SHF.R.S64 R16, RZ, 0x1e, R17 ;  /* 0x0000001eff107819 */ /* 0x000fe40000001011 */
[----:B------:R-:W-:Y:S01]  /*3e00*/  SEL R15, R15, RZ, !P5 ;  /* 0x000000ff0f0f7207 */ /* 0x000fe20006800000 */
[----:B------:R-:W-:Y:S01]  /*3e10*/  IMAD R14, R14, UR42, R19 ;  /* 0x0000002a0e0e7c24 */ /* 0x000fe2000f8e0213 */
[----:B------:R-:W-:-:S02]  /*3e20*/  IADD3 R16, P5, PT, R16, UR44, RZ ;  /* 0x0000002c10107c10 */ /* 0x000fc4000ffbe0ff */
[----:B------:R-:W-:Y:S01]  /*3e30*/  IABS R44, R25 ;  /* 0x00000019002c7213 */ /* 0x000fe20000000000 */
[----:B------:R-:W-:Y:S01]  /*3e40*/  IMAD R15, R15, UR43, R14 ;  /* 0x0000002b0f0f7c24 */ /* 0x000fe2000f8e020e */
[----:B------:R-:W-:-:S03]  /*3e50*/  LEA.HI.X.SX32 R17, R17, UR45, 0x2, P5 ;  /* 0x0000002d11117c11 */ /* 0x000fc6000a8f16ff */
[----:B------:R-:W-:Y:S01]  /*3e60*/  IMAD.HI.U32 R41, R44, UR7, RZ ;  /* 0x000000072c297c27 */ /* 0x000fe2000f8e00ff */
[C---:B------:R-:W-:Y:S01]  /*3e70*/  IADD3 R14, P5, PT, R15.reuse, UR46, RZ ;  /* 0x0000002e0f0e7c10 */ /* 0x040fe2000ffbe0ff */
[----:B------:R0:W4:Y:S03]  /*3e80*/  LDG.E R21, desc[UR14][R16.64] ;  /* 0x0000000e10157981 */ /* 0x000126000c1e1900 */
[----:B------:R-:W-:Y:S02]  /*3e90*/  LEA.HI.X.SX32 R15, R15, UR47, 0x1, P5 ;  /* 0x0000002f0f0f7c11 */ /* 0x000fe4000a8f0eff */
[----:B------:R-:W-:-:S03]  /*3ea0*/  ISETP.NE.AND P5, PT, R32, RZ, PT ;  /* 0x000000ff2000720c */ /* 0x000fc60003fa5270 */
[----:B------:R1:W4:Y:S01]  /*3eb0*/  LDG.E.U8 R19, desc[UR14][R14.64] ;  /* 0x0000000e0e137981 */ /* 0x000322000c1e1100 */
[----:B0-----:R-:W-:-:S05]  /*3ec0*/  IADD3 R17, PT, PT, -R41, RZ, RZ ;  /* 0x000000ff29117210 */ /* 0x001fca0007ffe1ff */
        /* <DEDUP_REMOVED lines=48> */
[----:B------:R-:W-:Y:S01]  /*41d0*/  P2R R32, PR, RZ, 0x40 ;  /* 0x00000040ff207803 */ /* 0x000fe20000000000 */
[----:B------:R-:W-:Y:S01]  /*41e0*/  IMAD R15, R15, UR57, R44 ;  /* 0x000000390f0f7c24 */ /* 0x000fe2000f8e022c */
[----:B------:R-:W-:Y:S02]  /*41f0*/  PLOP3.LUT P5, PT, PT, PT, UP1, 0x40, 0x4 ;  /* 0x000000000004781c */ /* 0x000fe40003fae818 */
[----:B------:R-:W-:Y:S02]  /*4200*/  SHF.R.S64 R16, RZ, 0x1e, R25 ;  /* 0x0000001eff107819 */ /* 0x000fe40000001019 */
[----:B--2---:R-:W-:Y:S02]  /*4210*/  ISETP.NE.AND P6, PT, R38, RZ, PT ;  /* 0x000000ff2600720c */ /* 0x004fe40003fc5270 */
[----:B------:R-:W-:Y:S01]  /*4220*/  IADD3 R38, PT, PT, R12, 0x1e0, RZ ;  /* 0x000001e00c267810 */ /* 0x000fe20007ffe0ff */
[----:B------:R-:W-:Y:S01]  /*4230*/  IMAD R14, R14, UR42, R17 ;  /* 0x0000002a0e0e7c24 */ /* 0x000fe2000f8e0211 */
[----:B------:R-:W-:-:S02]  /*4240*/  SEL R15, R15, RZ, !P5 ;  /* 0x000000ff0f0f7207 */ /* 0x000fc40006800000 */
[----:B------:R-:W-:Y:S02]  /*4250*/  IADD3 R16, P5, PT, R16, UR44, RZ ;  /* 0x0000002c10107c10 */ /* 0x000fe4000ffbe0ff */
[----:B------:R-:W-:Y:S01]  /*4260*/  IABS R47, R38 ;  /* 0x00000026002f7213 */ /* 0x000fe20000000000 */
[----:B------:R-:W-:Y:S01]  /*4270*/  IMAD R15, R15, UR43, R14 ;  /* 0x0000002b0f0f7c24 */ /* 0x000fe2000f8e020e */
[----:B------:R-:W-:-:S03]  /*4280*/  LEA.HI.X.SX32 R17, R25, UR45, 0x2, P5 ;  /* 0x0000002d19117c11 */ /* 0x000fc6000a8f16ff */
[----:B------:R-:W-:Y:S01]  /*4290*/  IMAD.HI.U32 R44, R47, UR7, RZ ;  /* 0x000000072f2c7c27 */ /* 0x000fe2000f8e00ff */
[C---:B------:R-:W-:Y:S01]  /*42a0*/  IADD3 R14, P5, PT, R15.reuse, UR46, RZ ;  /* 0x0000002e0f0e7c10 */ /* 0x040fe2000ffbe0ff */
[----:B------:R0:W2:Y:S03]  /*42b0*/  LDG.E R25, desc[UR14][R16.64] ;  /* 0x0000000e10197981 */ /* 0x0000a6000c1e1900 */
[----:B------:R-:W-:Y:S02]  /*42c0*/  LEA.HI.X.SX32 R15, R15, UR47, 0x1, P5 ;  /* 0x0000002f0f0f7c11 */ /* 0x000fe4000a8f0eff */
[----:B---3--:R-:W-:-:S03]  /*42d0*/  ISETP.NE.AND P5, PT, R40, RZ, PT ;  /* 0x000000ff2800720c */ /* 0x008fc60003fa5270 */
[----:B------:R1:W3:Y:S01]  /*42e0*/  LDG.E.U8 R46, desc[UR14][R14.64] ;  /* 0x0000000e0e2e7981 */ /* 0x0002e2000c1e1100 */
        /* <DEDUP_REMOVED lines=54> */
[----:B------:R-:W-:Y:S01]  /*4650*/  ISETP.NE.AND P6, PT, R39, RZ, PT ;  /* 0x000000ff2700720c */ /* 0x000fe20003fc5270 */
[----:B------:R-:W-:Y:S01]  /*4660*/  IMAD R17, R15, UR43, R14 ;  /* 0x0000002b0f117c24 */ /* 0x000fe2000f8e020e */
[----:B------:R-:W-:Y:S01]  /*4670*/  SHF.R.S64 R14, RZ, 0x1e, R38 ;  /* 0x0000001eff0e7819 */ /* 0x000fe20000001026 */
[----:B------:R-:W-:-:S03]  /*4680*/  VIADD R39, R12, 0x200 ;  /* 0x000002000c277836 */ /* 0x000fc60000000000 */
[----:B------:R-:W-:Y:S02]  /*4690*/  IADD3 R14, P5, PT, R14, UR44, RZ ;  /* 0x0000002c0e0e7c10 */ /* 0x000fe4000ffbe0ff */
[----:B------:R-:W-:Y:S02]  /*46a0*/  IABS R48, R39 ;  /* 0x0000002700307213 */ /* 0x000fe40000000000 */
[----:B------:R-:W-:-:S03]  /*46b0*/  LEA.HI.X.SX32 R15, R38, UR45, 0x2, P5 ;  /* 0x0000002d260f7c11 */ /* 0x000fc6000a8f16ff */
[----:B------:R-:W-:Y:S01]  /*46c0*/  IMAD.HI.U32 R47, R48, UR7, RZ ;  /* 0x00000007302f7c27 */ /* 0x000fe2000f8e00ff */
[C---:B------:R-:W-:Y:S01]  /*46d0*/  IADD3 R16, P5, PT, R17.reuse, UR46, RZ ;  /* 0x0000002e11107c10 */ /* 0x040fe2000ffbe0ff */
[----:B------:R0:W2:Y:S03]  /*46e0*/  LDG.E R38, desc[UR14][R14.64] ;  /* 0x0000000e0e267981 */ /* 0x0000a6000c1e1900 */
[----:B------:R-:W-:Y:S02]  /*46f0*/  LEA.HI.X.SX32 R17, R17, UR47, 0x1, P5 ;  /* 0x0000002f11117c11 */ /* 0x000fe4000a8f0eff */
[----:B------:R-:W-:-:S03]  /*4700*/  ISETP.NE.AND P5, PT, R43, RZ, PT ;  /* 0x000000ff2b00720c */ /* 0x000fc60003fa5270 */
[----:B------:R1:W2:Y:S01]  /*4710*/  LDG.E.U8 R50, desc[UR14][R16.64] ;  /* 0x0000000e10327981 */ /* 0x0002a2000c1e1100 */
        /* <DEDUP_REMOVED lines=54> */
[----:B------:R-:W-:Y:S02]  /*4a80*/  SHF.R.S64 R14, RZ, 0x1e, R39 ;  /* 0x0000001eff0e7819 */ /* 0x000fe40000001027 */
[----:B------:R-:W-:Y:S02]  /*4a90*/  P2R R44, PR, RZ, 0x40 ;  /* 0x00000040ff2c7803 */ /* 0x000fe40000000000 */
[----:B------:R-:W-:Y:S02]  /*4aa0*/  IADD3 R14, P5, PT, R14, UR44, RZ ;  /* 0x0000002c0e0e7c10 */ /* 0x000fe4000ffbe0ff */
[----:B------:R-:W-:Y:S02]  /*4ab0*/  ISETP.NE.AND P6, PT, R42, RZ, PT ;  /* 0x000000ff2a00720c */ /* 0x000fe40003fc5270 */
[----:B------:R-:W-:Y:S02]  /*4ac0*/  IADD3 R42, PT, PT, R12, 0x220, RZ ;  /* 0x000002200c2a7810 */ /* 0x000fe40007ffe0ff */
[----:B------:R-:W-:-:S02]  /*4ad0*/  LEA.HI.X.SX32 R15, R39, UR45, 0x2, P5 ;  /* 0x0000002d270f7c11 */ /* 0x000fc4000a8f16ff */
[C---:B------:R-:W-:Y:S02]  /*4ae0*/  IADD3 R16, P5, PT, R17.reuse, UR46, RZ ;  /* 0x0000002e11107c10 */ /* 0x040fe4000ffbe0ff */
[----:B------:R-:W-:Y:S01]  /*4af0*/  IABS R51, R42 ;  /* 0x0000002a00337213 */ /* 0x000fe20000000000 */
[----:B------:R0:W2:Y:S01]  /*4b00*/  LDG.E R39, desc[UR14][R14.64] ;  /* 0x0000000e0e277981 */ /* 0x0000a2000c1e1900 */
[----:B------:R-:W-:Y:S02]  /*4b10*/  LEA.HI.X.SX32 R17, R17, UR47, 0x1, P5 ;  /* 0x0000002f11117c11 */ /* 0x000fe4000a8f0eff */
[----:B-----5:R-:W-:Y:S01]  /*4b20*/  ISETP.NE.AND P5, PT, R45, RZ, PT ;  /* 0x000000ff2d00720c */ /* 0x020fe20003fa5270 */
[----:B------:R-:W-:Y:S02]  /*4b30*/  IMAD.HI.U32 R45, R51, UR7, RZ ;  /* 0x00000007332d7c27 */ /* 0x000fe4000f8e00ff */
[----:B------:R1:W5:Y:S02]  /*4b40*/  LDG.E.U8 R49, desc[UR14][R16.64] ;  /* 0x0000000e10317981 */ /* 0x000364000c1e1100 */
[----:B0-----:R-:W-:-:S04]  /*4b50*/  IMAD.MOV R14, RZ, RZ, -R45 ;  /* 0x000000ffff0e7224 */ /* 0x001fc800078e0a2d */
        /* <DEDUP_REMOVED lines=15> */
[----:B-1----:R-:W-:-:S04]  /*4c50*/  IMAD.MOV R16, RZ, RZ, -R14 ;  /* 0x000000ffff107224 */ /* 0x002fc800078e0a0e */
        /* <DEDUP_REMOVED lines=37> */
[----:B------:R-:W-:Y:S01]  /*4eb0*/  SHF.R.S64 R14, RZ, 0x1e, R42 ;  /* 0x0000001eff0e7819 */ /* 0x000fe2000000102a */
[----:B------:R-:W-:-:S03]  /*4ec0*/  VIADD R53, R12, 0x240 ;  /* 0x000002400c357836 */ /* 0x000fc60000000000 */
[----:B------:R-:W-:Y:S02]  /*4ed0*/  IADD3 R14, P5, PT, R14, UR44, RZ ;  /* 0x0000002c0e0e7c10 */ /* 0x000fe4000ffbe0ff */
[----:B------:R-:W-:Y:S02]  /*4ee0*/  IABS R51, R53 ;  /* 0x0000003500337213 */ /* 0x000fe40000000000 */
[----:B------:R-:W-:Y:S02]  /*4ef0*/  LEA.HI.X.SX32 R15, R42, UR45, 0x2, P5 ;  /* 0x0000002d2a0f7c11 */ /* 0x000fe4000a8f16ff */
[----:B------:R-:W-:-:S03]  /*4f00*/  IADD3 R16, P5, PT, R17, UR46, RZ ;  /* 0x0000002e11107c10 */ /* 0x000fc6000ffbe0ff */
[----:B------:R0:W5:Y:S01]  /*4f10*/  LDG.E R42, desc[UR14][R14.64] ;  /* 0x0000000e0e2a7981 */ /* 0x000162000c1e1900 */
[----:B------:R-:W-:Y:S02]  /*4f20*/  LEA.HI.X.SX32 R17, R17, UR47, 0x1, P5 ;  /* 0x0000002f11117c11 */ /* 0x000fe4000a8f0eff */
[----:B----4-:R-:W-:Y:S01]  /*4f30*/  ISETP.NE.AND P5, PT, R19, RZ, PT ;  /* 0x000000ff1300720c */ /* 0x010fe20003fa5270 */
[----:B------:R-:W-:Y:S02]  /*4f40*/  IMAD.HI.U32 R19, R51, UR7, RZ ;  /* 0x0000000733137c27 */ /* 0x000fe4000f8e00ff */
[----:B------:R1:W4:Y:S03]  /*4f50*/  LDG.E.U8 R45, desc[UR14][R16.64] ;  /* 0x0000000e102d7981 */ /* 0x000326000c1e1100 */
        /* <DEDUP_REMOVED lines=53> */
[----:B------:R-:W-:Y:S02]  /*52b0*/  SEL R15, R15, RZ, !P5 ;  /* 0x000000ff0f0f7207 */ /* 0x000fe40006800000 */
[----:B------:R-:W-:-:S03]  /*52c0*/  IABS R16, R19 ;  /* 0x0000001300107213 */ /* 0x000fc60000000000 */
[----:B------:R-:W-:Y:S02]  /*52d0*/  IMAD R15, R15, UR43, R14 ;  /* 0x0000002b0f0f7c24 */ /* 0x000fe4000f8e020e */
[----:B------:R-:W-:-:S04]  /*52e0*/  IMAD.HI.U32 R14, R16, UR7, RZ ;  /* 0x00000007100e7c27 */ /* 0x000fc8000f8e00ff */
[----:B------:R-:W-:Y:S01]  /*52f0*/  IMAD.MOV R17, RZ, RZ, -R14 ;  /* 0x000000ffff117224 */ /* 0x000fe200078e0a0e */
[----:B---3--:R-:W-:-:S03]  /*5300*/  ISETP.NE.AND P5, PT, R46, RZ, PT ;  /* 0x000000ff2e00720c */ /* 0x008fc60003fa5270 */
        /* <DEDUP_REMOVED lines=46> */
[----:B------:R-:W-:Y:S01]  /*55f0*/  IADD3 R17, PT, PT, -R16, RZ, RZ ;  /* 0x000000ff10117210 */ /* 0x000fe20007ffe1ff */
[----:B------:R-:W-:Y:S01]  /*5600*/  VIADD R53, R12, 0x280 ;  /* 0x000002800c357836 */ /* 0x000fe20000000000 */
[----:B------:R-:W-:Y:S02]  /*5610*/  SEL R16, R16, RZ, !P5 ;  /* 0x000000ff10107207 */ /* 0x000fe40006800000 */
[----:B------:R-:W-:Y:S01]  /*5620*/  PLOP3.LUT P5, PT, PT, PT, UP1, 0x40, 0x4 ;  /* 0x000000000004781c */ /* 0x000fe20003fae818 */
[----:B------:R-:W-:Y:S02]  /*5630*/  IMAD R14, R17, UR57, R14 ;  /* 0x00000039110e7c24 */ /* 0x000fe4000f8e020e */
[----:B------:R-:W-:Y:S01]  /*5640*/  IMAD R19, R16, UR42, R19 ;  /* 0x0000002a10137c24 */ /* 0x000fe2000f8e0213 */
[----:B------:R-:W-:-:S02]  /*5650*/  IABS R16, R53 ;  /* 0x0000003500107213 */ /* 0x000fc40000000000 */
[----:B------:R-:W-:-:S05]  /*5660*/  SEL R14, R14, RZ, !P5 ;  /* 0x000000ff0e0e7207 */ /* 0x000fca0006800000 */
[----:B------:R-:W-:Y:S02]  /*5670*/  IMAD R19, R14, UR43, R19 ;  /* 0x0000002b0e137c24 */ /* 0x000fe4000f8e0213 */
[----:B------:R-:W-:Y:S01]  /*5680*/  IMAD.HI.U32 R14, R16, UR7, RZ ;  /* 0x00000007100e7c27 */ /* 0x000fe2000f8e00ff */
[----:B------:R-:W-:-:S04]  /*5690*/  IABS R55, UR55 ;  /* 0x0000003700377c13 */ /* 0x000fc80008000000 */
[----:B------:R-:W-:-:S05]  /*56a0*/  IADD3 R17, PT, PT, -R14, RZ, RZ ;  /* 0x000000ff0e117210 */ /* 0x000fca0007ffe1ff */
[----:B------:R-:W-:-:S05]  /*56b0*/  IMAD R16, R55, R17, R16 ;  /* 0x0000001137107224 */ /* 0x000fca00078e0210 */
[----:B------:R-:W-:-:S13]  /*56c0*/  ISETP.GT.U32.AND P5, PT, R55, R16, PT ;  /* 0x000000103700720c */ /* 0x000fda0003fa4070 */
[----:B------:R-:W-:Y:S01]  /*56d0*/  @!P5 IADD3 R16, PT, PT, R16, -R55, RZ ;  /* 0x800000371010d210 */ /* 0x000fe20007ffe0ff */
[----:B------:R-:W-:-:S03]  /*56e0*/  @!P5 VIADD R14, R14, 0x1 ;  /* 0x000000010e0ed836 */ /* 0x000fc60000000000 */
[----:B------:R-:W-:Y:S02]  /*56f0*/  ISETP.GE.U32.AND P5, PT, R16, R55, PT ;  /* 0x000000371000720c */ /* 0x000fe40003fa6070 */
        /* <DEDUP_REMOVED lines=21> */
[----:B------:R-:W-:-:S04]  /*5850*/  IMAD R16, R16, UR40, RZ ;  /* 0x0000002810107c24 */ /* 0x000fc8000f8e02ff */
[----:B------:R-:W-:Y:S01]  /*5860*/  IMAD.MOV R14, RZ, RZ, -R17 ;  /* 0x000000ffff0e7224 */ /* 0x000fe200078e0a11 */
[----:B------:R-:W-:-:S03]  /*5870*/  SEL R17, R17, RZ, P3 ;  /* 0x000000ff11117207 */ /* 0x000fc60001800000 */
[----:B------:R-:W-:Y:S02]  /*5880*/  IMAD R14, R14, UR56, R53 ;  /* 0x000000380e0e7c24 */ /* 0x000fe4000f8e0235 */
        /* <DEDUP_REMOVED lines=20> */
[----:B------:R-:W-:Y:S02]  /*59d0*/  SEL R14, R14, RZ, !P5 ;  /* 0x000000ff0e0e7207 */ /* 0x000fe40006800000 */
[----:B------:R-:W-:-:S03]  /*59e0*/  IADD3 R17, PT, PT, R12, 0x240, RZ ;  /* 0x000002400c117810 */ /* 0x000fc60007ffe0ff */
[----:B------:R-:W-:Y:S01]  /*59f0*/  IMAD R54, R14, UR43, R53 ;  /* 0x0000002b0e367c24 */ /* 0x000fe2000f8e0235 */
[C---:B------:R-:W-:Y:S02]  /*5a00*/  IADD3 R14, P5, PT, R15.reuse, UR46, RZ ;  /* 0x0000002e0f0e7c10 */ /* 0x040fe4000ffbe0ff */
[----:B------:R-:W-:Y:S02]  /*5a10*/  SHF.R.S64 R16, RZ, 0x1e, R17 ;  /* 0x0000001eff107819 */ /* 0x000fe40000001011 */
[----:B------:R-:W-:Y:S02]  /*5a20*/  LEA.HI.X.SX32 R15, R15, UR47, 0x1, P5 ;  /* 0x0000002f0f0f7c11 */ /* 0x000fe4000a8f0eff */
[----:B--2---:R-:W-:-:S03]  /*5a30*/  ISETP.NE.AND P5, PT, R50, RZ, PT ;  /* 0x000000ff3200720c */ /* 0x004fc60003fa5270 */
[----:B------:R0:W2:Y:S01]  /*5a40*/  LDG.E.U8 R46, desc[UR14][R14.64] ;  /* 0x0000000e0e2e7981 */ /* 0x0000a2000c1e1100 */
[----:B------:R-:W-:Y:S02]  /*5a50*/  P2R R53, PR, RZ, 0x20 ;  /* 0x00000020ff357803 */ /* 0x000fe40000000000 */
[----:B------:R-:W-:-:S04]  /*5a60*/  IADD3 R16, P5, PT, R16, UR44, RZ ;  /* 0x0000002c10107c10 */ /* 0x000fc8000ffbe0ff */
[----:B------:R-:W-:Y:S02]  /*5a70*/  LEA.HI.X.SX32 R17, R17, UR45, 0x2, P5 ;  /* 0x0000002d11117c11 */ /* 0x000fe4000a8f16ff */
[C---:B------:R-:W-:Y:S01]  /*5a80*/  IADD3 R18, P5, PT, R19.reuse, UR46, RZ ;  /* 0x0000002e13127c10 */ /* 0x040fe2000ffbe0ff */
[----:B0-----:R-:W-:Y:S02]  /*5a90*/  VIADD R15, R12, 0x260 ;  /* 0x000002600c0f7836 */ /* 0x001fe40000000000 */
[----:B------:R0:W3:Y:S01]  /*5aa0*/  LDG.E R50, desc[UR14][R16.64] ;  /* 0x0000000e10327981 */ /* 0x0000e2000c1e1900 */
[----:B------:R-:W-:-:S05]  /*5ab0*/  LEA.HI.X.SX32 R19, R19, UR47, 0x1, P5 ;  /* 0x0000002f13137c11 */ /* 0x000fca000a8f0eff */
[----:B------:R1:W3:Y:S01]  /*5ac0*/  LDG.E.U8 R55, desc[UR14][R18.64] ;  /* 0x0000000e12377981 */ /* 0x0002e2000c1e1100 */
[----:B-----5:R-:W-:Y:S02]  /*5ad0*/  ISETP.NE.AND P5, PT, R49, RZ, PT ;  /* 0x000000ff3100720c */ /* 0x020fe40003fa5270 */
[----:B------:R-:W-:Y:S02]  /*5ae0*/  SHF.R.S64 R14, RZ, 0x1e, R15 ;  /* 0x0000001eff0e7819 */ /* 0x000fe4000000100f */
[----:B------:R-:W-:Y:S02]  /*5af0*/  P2R R56, PR, RZ, 0x20 ;  /* 0x00000020ff387803 */ /* 0x000fe40000000000 */
[----:B------:R-:W-:-:S04]  /*5b00*/  IADD3 R14, P5, PT, R14, UR44, RZ ;  /* 0x0000002c0e0e7c10 */ /* 0x000fc8000ffbe0ff */
[----:B------:R-:W-:Y:S02]  /*5b10*/  LEA.HI.X.SX32 R15, R15, UR45, 0x2, P5 ;  /* 0x0000002d0f0f7c11 */ /* 0x000fe4000a8f16ff */
[----:B0-----:R-:W-:-:S03]  /*5b20*/  IADD3 R16, P5, PT, R54, UR46, RZ ;  /* 0x0000002e36107c10 */ /* 0x001fc6000ffbe0ff */
[----:B------:R0:W5:Y:S01]  /*5b30*/  LDG.E R49, desc[UR14][R14.64] ;  /* 0x0000000e0e317981 */ /* 0x000162000c1e1900 */
[----:B------:R-:W-:Y:S02]  /*5b40*/  LEA.HI.X.SX32 R17, R54, UR47, 0x1, P5 ;  /* 0x0000002f36117c11 */ /* 0x000fe4000a8f0eff */
[C---:B-1----:R-:W-:Y:S02]  /*5b50*/  IADD3 R18, P5, PT, R24.reuse, UR46, RZ ;  /* 0x0000002e18127c10 */ /* 0x042fe4000ffbe0ff */
[----:B------:R-:W-:Y:S01]  /*5b60*/  P2R R47, PR, RZ, 0x40 ;  /* 0x00000040ff2f7803 */ /* 0x000fe20000000000 */
[----:B------:R-:W5:Y:S01]  /*5b70*/  LDG.E.U8 R16, desc[UR14][R16.64] ;  /* 0x0000000e10107981 */ /* 0x000f62000c1e1100 */
[----:B------:R-:W-:-:S05]  /*5b80*/  LEA.HI.X.SX32 R19, R24, UR47, 0x1, P5 ;  /* 0x0000002f18137c11 */ /* 0x000fca000a8f0eff */
[----:B------:R1:W5:Y:S01]  /*5b90*/  LDG.E.U8 R18, desc[UR14][R18.64] ;  /* 0x0000000e12127981 */ /* 0x000362000c1e1100 */
[----:B------:R-:W-:-:S04]  /*5ba0*/  SHF.R.S64 R24, RZ, 0x1e, R12 ;  /* 0x0000001eff187819 */ /* 0x000fc8000000100c */
[----:B0-----:R-:W-:-:S04]  /*5bb0*/  IADD3 R14, P5, PT, R24, UR44, RZ ;  /* 0x0000002c180e7c10 */ /* 0x001fc8000ffbe0ff */
[----:B------:R-:W-:Y:S02]  /*5bc0*/  LEA.HI.X.SX32 R15, R12, UR45, 0x2, P5 ;  /* 0x0000002d0c0f7c11 */ /* 0x000fe4000a8f16ff */
[----:B----4-:R-:W-:-:S03]  /*5bd0*/  ISETP.NE.AND P6, PT, R45, RZ, PT ;  /* 0x000000ff2d00720c */ /* 0x010fc60003fc5270 */
[----:B------:R0:W4:Y:S01]  /*5be0*/  LDG.E R14, desc[UR14][R14.64] ;  /* 0x0000000e0e0e7981 */ /* 0x000122000c1e1900 */
[----:B-1----:R-:W-:Y:S02]  /*5bf0*/  P2R R19, PR, RZ, 0x40 ;  /* 0x00000040ff137803 */ /* 0x002fe40000000000 */
[----:B------:R-:W-:Y:S02]  /*5c00*/  IADD3 R17, PT, PT, R12, 0x2a0, RZ ;  /* 0x000002a00c117810 */ /* 0x000fe40007ffe0ff */
[----:B------:R-:W-:Y:S02]  /*5c10*/  IABS R58, UR55 ;  /* 0x00000037003a7c13 */ /* 0x000fe40008000000 */
[----:B--2---:R-:W-:Y:S02]  /*5c20*/  ISETP.NE.AND P6, PT, R46, RZ, PT ;  /* 0x000000ff2e00720c */ /* 0x004fe40003fc5270 */
[----:B---3--:R-:W-:-:S04]  /*5c30*/  ISETP.NE.AND P5, PT, R55, RZ, PT ;  /* 0x000000ff3700720c */ /* 0x008fc80003fa5270 */
[----:B------:R-:W-:Y:S02]  /*5c40*/  P2R R45, PR, RZ, 0x20 ;  /* 0x00000020ff2d7803 */ /* 0x000fe40000000000 */
[----:B------:R-:W-:-:S04]  /*5c50*/  ISETP.NE.AND P5, PT, R41, RZ, PT ;  /* 0x000000ff2900720c */ /* 0x000fc80003fa5270 */
        /* <DEDUP_REMOVED lines=11> */
[----:B------:R-:W-:Y:S02]  /*5d10*/  ISETP.NE.AND P5, PT, R27, RZ, PT ;  /* 0x000000ff1b00720c */ /* 0x000fe40003fa5270 */
[----:B------:R-:W-:Y:S02]  /*5d20*/  IABS R27, R17 ;  /* 0x00000011001b7213 */ /* 0x000fe40000000000 */
[----:B------:R-:W-:Y:S02]  /*5d30*/  P2R R32, PR, RZ, 0x20 ;  /* 0x00000020ff207803 */ /* 0x000fe40000000000 */
[----:B------:R-:W-:Y:S01]  /*5d40*/  ISETP.NE.AND P5, PT, R26, RZ, PT ;  /* 0x000000ff1a00720c */ /* 0x000fe20003fa5270 */
[----:B------:R-:W-:-:S04]  /*5d50*/  IMAD.HI.U32 R26, R27, UR7, RZ ;  /* 0x000000071b1a7c27 */ /* 0x000fc8000f8e00ff */
[----:B------:R-:W-:-:S04]  /*5d60*/  IMAD.MOV R40, RZ, RZ, -R26 ;  /* 0x000000ffff287224 */ /* 0x000fc800078e0a1a */
[----:B------:R-:W-:Y:S01]  /*5d70*/  IMAD R27, R58, R40, R27 ;  /* 0x000000283a1b7224 */ /* 0x000fe200078e021b */
[----:B0-----:R-:W-:-:S04]  /*5d80*/  P2R R15, PR, RZ, 0x40 ;  /* 0x00000040ff0f7803 */ /* 0x001fc80000000000 */
[----:B------:R-:W-:-:S13]  /*5d90*/  ISETP.GT.U32.AND P6, PT, R58, R27, PT ;  /* 0x0000001b3a00720c */ /* 0x000fda0003fc4070 */
[----:B------:R-:W-:Y:S01]  /*5da0*/  @!P6 IADD3 R27, PT, PT, R27, -R58, RZ ;  /* 0x8000003a1b1be210 */ /* 0x000fe20007ffe0ff */
[----:B------:R-:W-:-:S03]  /*5db0*/  @!P6 VIADD R26, R26, 0x1 ;  /* 0x000000011a1ae836 */ /* 0x000fc60000000000 */
[----:B------:R-:W-:Y:S02]  /*5dc0*/  ISETP.GE.U32.AND P6, PT, R27, R58, PT ;  /* 0x0000003a1b00720c */ /* 0x000fe40003fc6070 */
[----:B------:R-:W-:-:S11]  /*5dd0*/  LOP3.LUT R27, R17, UR55, RZ, 0x3c, !PT ;  /* 0x00000037111b7c12 */ /* 0x000fd6000f8e3cff */
[----:B------:R-:W-:Y:S02]  /*5de0*/  @P6 IADD3 R26, PT, PT, R26, 0x1, RZ ;  /* 0x000000011a1a6810 */ /* 0x000fe40007ffe0ff */
[----:B------:R-:W-:Y:S02]  /*5df0*/  ISETP.GE.AND P6, PT, R27, RZ, PT ;  /* 0x000000ff1b00720c */ /* 0x000fe40003fc6270 */
[----:B------:R-:W-:-:S11]  /*5e00*/  LOP3.LUT R27, RZ, UR55, RZ, 0x33, !PT ;  /* 0x00000037ff1b7c12 */ /* 0x000fd6000f8e33ff */
[----:B------:R-:W-:-:S05]  /*5e10*/  @!P6 IMAD.MOV R26, RZ, RZ, -R26 ;  /* 0x000000ffff1ae224 */ /* 0x000fca00078e0a1a */
[----:B------:R-:W-:Y:S02]  /*5e20*/  SEL R26, R27, R26, !P1 ;  /* 0x0000001a1b1a7207 */ /* 0x000fe40004800000 */
[----:B-----5:R-:W-:Y:S02]  /*5e30*/  ISETP.NE.AND P1, PT, R18, RZ, PT ;  /* 0x000000ff1200720c */ /* 0x020fe40003f25270 */
        /* <DEDUP_REMOVED lines=25> */
[----:B------:R-:W-:Y:S01]  /*5fd0*/  LOP3.LUT R31, R18, UR57, RZ, 0x3c, !PT ;  /* 0x00000039121f7c12 */ /* 0x000fe2000f8e3cff */
[----:B------:R-:W-:-:S10]  /*5fe0*/  FMUL R5, R5, UR4 ;  /* 0x0000000405057c20 */ /* 0x000fd40008400000 */
[----:B------:R-:W-:Y:S02]  /*5ff0*/  @P4 IADD3 R8, PT, PT, R8, 0x1, RZ ;  /* 0x0000000108084810 */ /* 0x000fe40007ffe0ff */
[----:B------:R-:W-:Y:S01]  /*6000*/  ISETP.GE.AND P4, PT, R31, RZ, PT ;  /* 0x000000ff1f00720c */ /* 0x000fe20003f86270 */
[----:B------:R-:W-:Y:S01]  /*6010*/  FMUL R7, R7, UR4 ;  /* 0x0000000407077c20 */ /* 0x000fe20008400000 */
[----:B------:R-:W-:Y:S02]  /*6020*/  FSEL R40, R5, R10, P5 ;  /* 0x0000000a05287208 */ /* 0x000fe40002800000 */
[----:B------:R-:W-:Y:S02]  /*6030*/  IADD3 R12, PT, PT, R12, 0x280, RZ ;  /* 0x000002800c0c7810 */ /* 0x000fe40007ffe0ff */
[----:B------:R-:W-:Y:S01]  /*6040*/  ISETP.NE.AND P5, PT, R32, RZ, PT ;  /* 0x000000ff2000720c */ /* 0x000fe20003fa5270 */
[----:B------:R-:W-:-:S06]  /*6050*/  FMUL R3, R3, UR4 ;  /* 0x0000000403037c20 */ /* 0x000fcc0008400000 */
[----:B------:R-:W-:Y:S01]  /*6060*/  @!P4 IMAD.MOV R8, RZ, RZ, -R8 ;  /* 0x000000ffff08c224 */ /* 0x000fe200078e0a08 */
[----:B------:R-:W-:Y:S02]  /*6070*/  FSEL R32, R7, R10, P5 ;  /* 0x0000000a07207208 */ /* 0x000fe40002800000 */
[----:B------:R-:W-:Y:S02]  /*6080*/  ISETP.NE.AND P5, PT, R30, RZ, PT ;  /* 0x000000ff1e00720c */ /* 0x000fe40003fa5270 */
[----:B------:R-:W-:Y:S02]  /*6090*/  SEL R31, R9, R8, !P0 ;  /* 0x00000008091f7207 */ /* 0x000fe40004000000 */
[----:B------:R-:W-:Y:S02]  /*60a0*/  SHF.R.S64 R8, RZ, 0x1e, R12 ;  /* 0x0000001eff087819 */ /* 0x000fe4000000100c */
[----:B------:R-:W-:Y:S02]  /*60b0*/  SEL R26, R26, RZ, P2 ;  /* 0x000000ff1a1a7207 */ /* 0x000fe40001000000 */
[----:B------:R-:W-:-:S02]  /*60c0*/  IADD3 R8, P0, PT, R8, UR44, RZ ;  /* 0x0000002c08087c10 */ /* 0x000fc4000ff1e0ff */
[-C--:B------:R-:W-:Y:S01]  /*60d0*/  FSEL R30, R3, R10.reuse, P5 ;  /* 0x0000000a031e7208 */ /* 0x080fe20002800000 */
[----:B------:R-:W-:Y:S01]  /*60e0*/  FMUL R3, R4, UR4 ;  /* 0x0000000404037c20 */ /* 0x000fe20008400000 */
[----:B------:R-:W-:Y:S02]  /*60f0*/  ISETP.NE.AND P5, PT, R54, RZ, PT ;  /* 0x000000ff3600720c */ /* 0x000fe40003fa5270 */
[----:B------:R-:W-:Y:S02]  /*6100*/  LEA.HI.X.SX32 R9, R12, UR45, 0x2, P0 ;  /* 0x0000002d0c097c11 */ /* 0x000fe400080f16ff */
[----:B------:R-:W-:Y:S01]  /*6110*/  SEL R12, R27, RZ, P3 ;  /* 0x000000ff1b0c7207 */ /* 0x000fe20001800000 */
[----:B------:R-:W-:Y:S01]  /*6120*/  IMAD R27, R26, UR40, RZ ;  /* 0x000000281a1b7c24 */ /* 0x000fe2000f8e02ff */
[----:B------:R-:W-:Y:S01]  /*6130*/  FSEL R26, R3, R10, P5 ;  /* 0x0000000a031a7208 */ /* 0x000fe20002800000 */
[----:B------:R-:W-:Y:S01]  /*6140*/  FMUL R3, R6, UR4 ;  /* 0x0000000406037c20 */ /* 0x000fe20008400000 */
[----:B------:R-:W-:Y:S01]  /*6150*/  ISETP.NE.AND P5, PT, R33, RZ, PT ;  /* 0x000000ff2100720c */ /* 0x000fe20003fa5270 */
[----:B------:R-:W-:-:S03]  /*6160*/  IMAD R12, R12, UR41, R27 ;  /* 0x000000290c0c7c24 */ /* 0x000fc6000f8e021b */
[-C--:B------:R-:W-:Y:S01]  /*6170*/  FSEL R4, R3, R10.reuse, P5 ;  /* 0x0000000a03047208 */ /* 0x080fe20002800000 */
[----:B------:R-:W-:Y:S01]  /*6180*/  FMUL R3, R2, UR4 ;  /* 0x0000000402037c20 */ /* 0x000fe20008400000 */
[----:B------:R-:W-:Y:S01]  /*6190*/  ISETP.NE.AND P5, PT, R24, RZ, PT ;  /* 0x000000ff1800720c */ /* 0x000fe20003fa5270 */
[----:B------:R-:W-:Y:S01]  /*61a0*/  IMAD.MOV R27, RZ, RZ, -R31 ;  /* 0x000000ffff1b7224 */ /* 0x000fe200078e0a1f */
[----:B------:R-:W-:Y:S02]  /*61b0*/  PLOP3.LUT P0, PT, PT, PT, UP0, 0x40, 0x4 ;  /* 0x000000000004781c */ /* 0x000fe40003f0e808 */
[----:B------:R-:W-:Y:S01]  /*61c0*/  FSEL R24, R3, R10, P5 ;  /* 0x0000000a03187208 */ /* 0x000fe20002800000 */
[----:B------:R-:W-:Y:S01]  /*61d0*/  FMUL R3, R0, UR4 ;  /* 0x0000000400037c20 */ /* 0x000fe20008400000 */
[----:B------:R-:W-:Y:S01]  /*61e0*/  IMAD R27, R27, UR57, R18 ;  /* 0x000000391b1b7c24 */ /* 0x000fe2000f8e0212 */
[----:B------:R-:W-:Y:S02]  /*61f0*/  SEL R31, R31, RZ, !P0 ;  /* 0x000000ff1f1f7207 */ /* 0x000fe40004000000 */
[----:B------:R-:W-:-:S02]  /*6200*/  ISETP.NE.AND P5, PT, R46, RZ, PT ;  /* 0x000000ff2e00720c */ /* 0x000fc40003fa5270 */
[----:B------:R-:W-:Y:S02]  /*6210*/  PLOP3.LUT P0, PT, PT, PT, UP1, 0x40, 0x4 ;  /* 0x000000000004781c */ /* 0x000fe40003f0e818 */
[-C--:B------:R-:W-:Y:S01]  /*6220*/  FSEL R6, R3, R10.reuse, P5 ;  /* 0x0000000a03067208 */ /* 0x080fe20002800000 */
[----:B------:R-:W-:Y:S01]  /*6230*/  FMUL R3, R22, UR4 ;  /* 0x0000000416037c20 */ /* 0x000fe20008400000 */
[----:B------:R-:W-:Y:S02]  /*6240*/  SEL R27, R27, RZ, !P0 ;  /* 0x000000ff1b1b7207 */ /* 0x000fe40004000000 */
[----:B------:R-:W-:Y:S02]  /*6250*/  ISETP.NE.AND P0, PT, R44, RZ, PT ;  /* 0x000000ff2c00720c */ /* 0x000fe40003f05270 */
[----:B------:R-:W-:Y:S02]  /*6260*/  ISETP.NE.AND P4, PT, R48, RZ, PT ;  /* 0x000000ff3000720c */ /* 0x000fe40003f85270 */
[----:B------:R-:W-:Y:S01]  /*6270*/  FSEL R22, R3, R10, P0 ;  /* 0x0000000a03167208 */ /* 0x000fe20000000000 */
[----:B------:R-:W-:Y:S01]  /*6280*/  FMUL R3, R20, UR4 ;  /* 0x0000000414037c20 */ /* 0x000fe20008400000 */
[----:B------:R-:W-:Y:S01]  /*6290*/  IMAD R12, R31, UR42, R12 ;  /* 0x0000002a1f0c7c24 */ /* 0x000fe2000f8e020c */
[----:B------:R-:W-:-:S03]  /*62a0*/  SHF.R.S64 R2, RZ, 0x1e, R17 ;  /* 0x0000001eff027819 */ /* 0x000fc60000001011 */
[-C--:B------:R-:W-:Y:S01]  /*62b0*/  FSEL R20, R3, R10.reuse, P4 ;  /* 0x0000000a03147208 */ /* 0x080fe20002000000 */
[----:B----4-:R-:W-:Y:S01]  /*62c0*/  FMUL R3, R14, UR4 ;  /* 0x000000040e037c20 */ /* 0x010fe20008400000 */
[----:B------:R-:W-:Y:S01]  /*62d0*/  IMAD R27, R27, UR43, R12 ;  /* 0x0000002b1b1b7c24 */ /* 0x000fe2000f8e020c */
[----:B------:R-:W-:Y:S02]  /*62e0*/  IADD3 R2, P0, PT, R2, UR44, RZ ;  /* 0x0000002c02027c10 */ /* 0x000fe4000ff1e0ff */
[----:B------:R-:W-:Y:S02]  /*62f0*/  R2UR UR6, R28 ;  /* 0x000000001c0672ca */ /* 0x000fe400000e0000 */
[----:B------:R-:W-:Y:S01]  /*6300*/  R2UR UR7, R29 ;  /* 0x000000001d0772ca */ /* 0x000fe200000e0000 */
[----:B------:R-:W-:Y:S01]  /*6310*/  FMUL R13, R13, UR4 ;  /* 0x000000040d0d7c20 */ /* 0x000fe20008400000 */
[----:B------:R-:W-:Y:S02]  /*6320*/  FSEL R58, R3, R10, P1 ;  /* 0x0000000a033a7208 */ /* 0x000fe40000800000 */
[----:B------:R-:W-:-:S02]  /*6330*/  ISETP.NE.AND P2, PT, R47, RZ, PT ;  /* 0x000000ff2f00720c */ /* 0x000fc40003f45270 */
[----:B------:R-:W-:Y:S02]  /*6340*/  LEA.HI.X.SX32 R3, R17, UR45, 0x2, P0 ;  /* 0x0000002d11037c11 */ /* 0x000fe400080f16ff */
[----:B------:R-:W-:Y:S02]  /*6350*/  IADD3 R12, P0, PT, R27, UR46, RZ ;  /* 0x0000002e1b0c7c10 */ /* 0x000fe4000ff1e0ff */
[----:B------:R-:W-:Y:S02]  /*6360*/  FSEL R46, R13, R10, P2 ;  /* 0x0000000a0d2e7208 */ /* 0x000fe40001000000 */
[----:B------:R-:W-:Y:S01]  /*6370*/  LEA.HI.X.SX32 R13, R27, UR47, 0x1, P0 ;  /* 0x0000002f1b0d7c11 */ /* 0x000fe200080f0eff */
[----:B------:R-:W2:Y:S04]  /*6380*/  LDG.E R8, desc[UR6][R8.64] ;  /* 0x0000000608087981 */ /* 0x000ea8000c1e1900 */
[----:B------:R-:W3:Y:S04]  /*6390*/  LDG.E.U8 R12, desc[UR6][R12.64] ;  /* 0x000000060c0c7981 */ /* 0x000ee8000c1e1100 */
[----:B------:R0:W4:Y:S01]  /*63a0*/  LDG.E R2, desc[UR6][R2.64] ;  /* 0x0000000602027981 */ /* 0x000122000c1e1900 */
[----:B------:R-:W-:-:S04]  /*63b0*/  FMNMX R5, R58, -INF , !PT ;  /* 0xff8000003a057809 */ /* 0x000fc80007800000 */
        /* <DEDUP_REMOVED lines=11> */
[----:B------:R-:W-:-:S02]  /*6470*/  ISETP.NE.AND P3, PT, R43, RZ, PT ;  /* 0x000000ff2b00720c */ /* 0x000fc40003f65270 */
[----:B------:R-:W-:Y:S02]  /*6480*/  FMNMX R5, R5, R18, !PT ;  /* 0x0000001205057209 */ /* 0x000fe40007800000 */
[----:B------:R-:W-:Y:S02]  /*6490*/  FSEL R44, R11, R10, P3 ;  /* 0x0000000a0b2c7208 */ /* 0x000fe40001800000 */
[----:B------:R-:W-:Y:S01]  /*64a0*/  FMNMX R5, R5, R22, !PT ;  /* 0x0000001605057209 */ /* 0x000fe20007800000 */
[----:B------:R-:W-:-:S03]  /*64b0*/  FMUL R21, R21, UR4 ;  /* 0x0000000415157c20 */ /* 0x000fc60008400000 */
[----:B------:R-:W-:Y:S02]  /*64c0*/  FMNMX R5, R5, R44, !PT ;  /* 0x0000002c05057209 */ /* 0x000fe40007800000 */
[----:B------:R-:W-:Y:S02]  /*64d0*/  ISETP.NE.AND P6, PT, R52, RZ, PT ;  /* 0x000000ff3400720c */ /* 0x000fe40003fc5270 */
[----:B------:R-:W-:Y:S01]  /*64e0*/  FMNMX R5, R5, R46, !PT ;  /* 0x0000002e05057209 */ /* 0x000fe20007800000 */
[----:B------:R-:W-:Y:S01]  /*64f0*/  FMUL R25, R25, UR4 ;  /* 0x0000000419197c20 */ /* 0x000fe20008400000 */
[----:B------:R-:W-:Y:S02]  /*6500*/  FSEL R48, R21, R10, P6 ;  /* 0x0000000a15307208 */ /* 0x000fe40003000000 */
[----:B------:R-:W-:Y:S02]  /*6510*/  ISETP.NE.AND P1, PT, R51, RZ, PT ;  /* 0x000000ff3300720c */ /* 0x000fe40003f25270 */
[----:B------:R-:W-:Y:S01]  /*6520*/  FMNMX R5, R5, R20, !PT ;  /* 0x0000001405057209 */ /* 0x000fe20007800000 */
[----:B0-----:R-:W-:Y:S01]  /*6530*/  FMUL R3, R38, UR4 ;  /* 0x0000000426037c20 */ /* 0x001fe20008400000 */
[----:B------:R-:W-:-:S02]  /*6540*/  ISETP.NE.AND P0, PT, R16, RZ, PT ;  /* 0x000000ff1000720c */ /* 0x000fc40003f05270 */
[----:B------:R-:W-:Y:S02]  /*6550*/  ISETP.NE.AND P3, PT, R53, RZ, PT ;  /* 0x000000ff3500720c */ /* 0x000fe40003f65270 */
        /* <DEDUP_REMOVED lines=21> */
[----:B---3--:R-:W-:Y:S01]  /*66b0*/  ISETP.NE.AND P1, PT, R12, RZ, PT ;  /* 0x000000ff0c00720c */ /* 0x008fe20003f25270 */
[----:B--2---:R-:W-:-:S05]  /*66c0*/  FMUL R3, R8, UR4 ;  /* 0x0000000408037c20 */ /* 0x004fca0008400000 */
[----:B------:R-:W-:-:S04]  /*66d0*/  FSEL R42, R3, R10, P0 ;  /* 0x0000000a032a7208 */ /* 0x000fc80000000000 */
[----:B------:R-:W-:-:S03]  /*66e0*/  FMNMX R7, R7, R42, !PT ;  /* 0x0000002a07077209 */ /* 0x000fc60007800000 */
[----:B----4-:R-:W-:Y:S01]  /*66f0*/  @P1 FMUL R10, R2, UR4 ;  /* 0x00000004020a1c20 */ /* 0x010fe20008400000 */
[----:B------:R-:W-:-:S04]  /*6700*/  UMOV UR4, 0xffffffff ;  /* 0xffffffff00047882 */ /* 0x000fc80000000000 */
[----:B------:R-:W-:Y:S01]  /*6710*/  FMNMX R13, R7, R10, !PT ;  /* 0x0000000a070d7209 */ /* 0x000fe20007800000 */
[----:B------:R-:W-:Y:S06]  /*6720*/  BRA.DIV UR4, `(.L_x_2870) ;  /* 0x0000002604e47947 */ /* 0x000fec000b800000 */
[----:B------:R-:W0:Y:S01]  /*6730*/  SHFL.BFLY PT, R14, R13, 0x10, 0x1f ;  /* 0x0e001f000d0e7f89 */ /* 0x000e2200000e0000 */
[----:B------:R-:W-:Y:S01]  /*6740*/  HFMA2 R11, -RZ, RZ, 0.96630859375, -0.0022525787353515625 ;  /* 0x3bbb989dff0b7431 */ /* 0x000fe200000001ff */
[----:B0-----:R-:W-:-:S05]  /*6750*/  FMNMX R13, R13, R14, !PT ;  /* 0x0000000e0d0d7209 */ /* 0x001fca0007800000 */
[----:B------:R-:W0:Y:S02]  /*6760*/  SHFL.BFLY PT, R14, R13, 0x8, 0x1f ;  /* 0x0d001f000d0e7f89 */ /* 0x000e2400000e0000 */
[----:B0-----:R-:W-:Y:S01]  /*6770*/  FMNMX R0, R13, R14, !PT ;  /* 0x0000000e0d007209 */ /* 0x001fe20007800000 */
[----:B------:R-:W-:-:S04]  /*6780*/  IMAD.MOV.U32 R13, RZ, RZ, 0x437c0000 ;  /* 0x437c0000ff0d7424 */ /* 0x000fc800078e00ff */
        /* <DEDUP_REMOVED lines=11> */
[----:B------:R-:W-:Y:S01]  /*6840*/  FFMA.SAT R10, R58, R11, 0.5 ;  /* 0x3f0000003a0a7423 */ /* 0x000fe2000000200b */
[--C-:B------:R-:W-:Y:S01]  /*6850*/  FADD R30, R30, -R5.reuse ;  /* 0x800000051e1e7221 */ /* 0x100fe20000000000 */
[--C-:B------:R-:W-:Y:S01]  /*6860*/  FADD R40, R40, -R5.reuse ;  /* 0x8000000528287221 */ /* 0x100fe20000000000 */
[-C--:B------:R-:W-:Y:S01]  /*6870*/  FFMA.RM R18, R18, R13.reuse, 12582913 ;  /* 0x4b40000112127423 */ /* 0x080fe2000000400d */
[----:B------:R-:W-:Y:S01]  /*6880*/  FFMA.RM R10, R10, R13, 12582913 ;  /* 0x4b4000010a0a7423 */ /* 0x000fe2000000400d */
[--C-:B------:R-:W-:Y:S01]  /*6890*/  FADD R32, R16, -R5.reuse ;  /* 0x8000000510207221 */ /* 0x100fe20000000000 */
[----:B------:R-:W-:Y:S01]  /*68a0*/  FFMA.SAT R16, R40, R11, 0.5 ;  /* 0x3f00000028107423 */ /* 0x000fe2000000200b */
[----:B------:R-:W-:Y:S01]  /*68b0*/  FADD R7, R18, -12583039 ;  /* 0xcb40007f12077421 */ /* 0x000fe20000000000 */
[----:B------:R-:W-:Y:S01]  /*68c0*/  FADD R3, R10, -12583039 ;  /* 0xcb40007f0a037421 */ /* 0x000fe20000000000 */
[----:B------:R-:W-:Y:S01]  /*68d0*/  FADD R26, R26, -R5 ;  /* 0x800000051a1a7221 */ /* 0x000fe20000000000 */
[----:B------:R-:W-:Y:S01]  /*68e0*/  FFMA.RM R16, R16, R13, 12582913 ;  /* 0x4b40000110107423 */ /* 0x000fe2000000400d */
[----:B------:R-:W-:Y:S01]  /*68f0*/  FFMA R7, R8, 1.4426950216293334961, -R7 ;  /* 0x3fb8aa3b08077823 */ /* 0x000fe20000000807 */
[----:B------:R-:W-:Y:S01]  /*6900*/  FFMA R3, R58, 1.4426950216293334961, -R3 ;  /* 0x3fb8aa3b3a037823 */ /* 0x000fe20000000803 */
[--C-:B------:R-:W-:Y:S01]  /*6910*/  FADD R4, R4, -R5.reuse ;  /* 0x8000000504047221 */ /* 0x100fe20000000000 */
[----:B------:R-:W-:Y:S01]  /*6920*/  FADD R24, R24, -R5 ;  /* 0x8000000518187221 */ /* 0x000fe20000000000 */
[----:B------:R-:W-:Y:S01]  /*6930*/  FFMA R7, R8, 1.925963033500011079e-08, R7 ;  /* 0x32a5706008077823 */ /* 0x000fe20000000007 */
[----:B------:R-:W-:Y:S01]  /*6940*/  FFMA.SAT R8, R30, R11, 0.5 ;  /* 0x3f0000001e087423 */ /* 0x000fe2000000200b */
[----:B------:R-:W-:Y:S01]  /*6950*/  FFMA R3, R58, 1.925963033500011079e-08, R3 ;  /* 0x32a570603a037823 */ /* 0x000fe20000000003 */
[--C-:B------:R-:W-:Y:S01]  /*6960*/  FADD R6, R6, -R5.reuse ;  /* 0x8000000506067221 */ /* 0x100fe20000000000 */
[--C-:B------:R-:W-:Y:S01]  /*6970*/  FADD R0, R22, -R5.reuse ;  /* 0x8000000516007221 */ /* 0x100fe20000000000 */
[----:B------:R-:W-:Y:S01]  /*6980*/  FFMA.RM R8, R8, R13, 12582913 ;  /* 0x4b40000108087423 */ /* 0x000fe2000000400d */
[--C-:B------:R-:W-:Y:S01]  /*6990*/  FADD R44, R44, -R5.reuse ;  /* 0x800000052c2c7221 */ /* 0x100fe20000000000 */
[--C-:B------:R-:W-:Y:S01]  /*69a0*/  FADD R46, R46, -R5.reuse ;  /* 0x800000052e2e7221 */ /* 0x100fe20000000000 */
[----:B------:R-:W0:Y:S01]  /*69b0*/  MUFU.EX2 R3, R3 ;  /* 0x0000000300037308 */ /* 0x000e220000000800 */
        /* <DEDUP_REMOVED lines=11> */
[----:B------:R-:W-:Y:S01]  /*6a70*/  SHF.L.U32 R10, R10, 0x17, RZ ;  /* 0x000000170a0a7819 */ /* 0x000fe200000006ff */
[----:B------:R-:W-:-:S02]  /*6a80*/  IMAD.SHL.U32 R8, R8, 0x800000, RZ ;  /* 0x0080000008087824 */ /* 0x000fc400078e00ff */
[----:B------:R-:W-:Y:S01]  /*6a90*/  FFMA R5, R40, 1.4426950216293334961, -R5 ;  /* 0x3fb8aa3b28057823 */ /* 0x000fe20000000805 */
[----:B------:R-:W-:Y:S01]  /*6aa0*/  FFMA R9, R30, 1.925963033500011079e-08, R9 ;  /* 0x32a570601e097823 */ /* 0x000fe20000000009 */
[----:B------:R-:W-:Y:S02]  /*6ab0*/  IMAD.SHL.U32 R16, R16, 0x800000, RZ ;  /* 0x0080000010107824 */ /* 0x000fe400078e00ff */
[----:B0-----:R-:W-:Y:S01]  /*6ac0*/  FMUL R22, R10, R3 ;  /* 0x000000030a167220 */ /* 0x001fe20000400000 */
[----:B------:R-:W-:Y:S01]  /*6ad0*/  FFMA R5, R40, 1.925963033500011079e-08, R5 ;  /* 0x32a5706028057823 */ /* 0x000fe20000000005 */
[----:B------:R-:W-:Y:S01]  /*6ae0*/  FFMA.SAT R10, R26, R11, 0.5 ;  /* 0x3f0000001a0a7423 */ /* 0x000fe2000000200b */
[----:B------:R-:W0:Y:S01]  /*6af0*/  MUFU.EX2 R7, R7 ;  /* 0x0000000700077308 */ /* 0x000e220000000800 */
[----:B------:R-:W-:Y:S02]  /*6b00*/  SHF.L.U32 R18, R18, 0x17, RZ ;  /* 0x0000001712127819 */ /* 0x000fe400000006ff */
[----:B------:R-:W-:-:S04]  /*6b10*/  FFMA.RM R10, R10, R13, 12582913 ;  /* 0x4b4000010a0a7423 */ /* 0x000fc8000000400d */
[C---:B------:R-:W-:Y:S01]  /*6b20*/  FADD R3, R10.reuse, -12583039 ;  /* 0xcb40007f0a037421 */ /* 0x040fe20000000000 */
[----:B------:R-:W1:Y:S01]  /*6b30*/  MUFU.EX2 R9, R9 ;  /* 0x0000000900097308 */ /* 0x000e620000000800 */
[----:B------:R-:W-:Y:S02]  /*6b40*/  SHF.L.U32 R10, R10, 0x17, RZ ;  /* 0x000000170a0a7819 */ /* 0x000fe400000006ff */
[----:B------:R-:W-:-:S04]  /*6b50*/  FFMA R3, R26, 1.4426950216293334961, -R3 ;  /* 0x3fb8aa3b1a037823 */ /* 0x000fc80000000803 */
[----:B------:R-:W-:Y:S01]  /*6b60*/  FFMA R3, R26, 1.925963033500011079e-08, R3 ;  /* 0x32a570601a037823 */ /* 0x000fe20000000003 */
[----:B------:R-:W2:Y:S01]  /*6b70*/  MUFU.EX2 R5, R5 ;  /* 0x0000000500057308 */ /* 0x000ea20000000800 */
[----:B0-----:R-:W-:Y:S01]  /*6b80*/  FMUL R20, R18, R7 ;  /* 0x0000000712147220 */ /* 0x001fe20000400000 */
[----:B------:R-:W-:-:S06]  /*6b90*/  FFMA.SAT R26, R50, R11, 0.5 ;  /* 0x3f000000321a7423 */ /* 0x000fcc000000200b */
[----:B------:R-:W0:Y:S01]  /*6ba0*/  MUFU.EX2 R3, R3 ;  /* 0x0000000300037308 */ /* 0x000e220000000800 */
[----:B-1----:R-:W-:Y:S01]  /*6bb0*/  FMUL R19, R8, R9 ;  /* 0x0000000908137220 */ /* 0x002fe20000400000 */
[----:B------:R-:W-:-:S04]  /*6bc0*/  FFMA.SAT R8, R6, R11, 0.5 ;  /* 0x3f00000006087423 */ /* 0x000fc8000000200b */
[----:B------:R-:W-:Y:S01]  /*6bd0*/  FFMA.RM R8, R8, R13, 12582913 ;  /* 0x4b40000108087423 */ /* 0x000fe2000000400d */
[----:B--2---:R-:W-:Y:S01]  /*6be0*/  FMUL R21, R16, R5 ;  /* 0x0000000510157220 */ /* 0x004fe20000400000 */
[----:B------:R-:W-:Y:S02]  /*6bf0*/  FFMA.SAT R16, R4, R11, 0.5 ;  /* 0x3f00000004107423 */ /* 0x000fe4000000200b */
[C---:B------:R-:W-:Y:S01]  /*6c00*/  FADD R9, R8.reuse, -12583039 ;  /* 0xcb40007f08097421 */ /* 0x040fe20000000000 */
[----:B------:R-:W-:Y:S02]  /*6c10*/  IMAD.SHL.U32 R8, R8, 0x800000, RZ ;  /* 0x0080000008087824 */ /* 0x000fe400078e00ff */
[----:B------:R-:W-:Y:S01]  /*6c20*/  FFMA.RM R16, R16, R13, 12582913 ;  /* 0x4b40000110107423 */ /* 0x000fe2000000400d */
[----:B------:R-:W-:Y:S01]  /*6c30*/  FFMA R9, R6, 1.4426950216293334961, -R9 ;  /* 0x3fb8aa3b06097823 */ /* 0x000fe20000000809 */
[----:B0-----:R-:W-:Y:S02]  /*6c40*/  FMUL R18, R10, R3 ;  /* 0x000000030a127220 */ /* 0x001fe40000400000 */
[----:B------:R-:W-:Y:S01]  /*6c50*/  FADD R5, R16, -12583039 ;  /* 0xcb40007f10057421 */ /* 0x000fe20000000000 */
[----:B------:R-:W-:Y:S01]  /*6c60*/  FFMA R9, R6, 1.925963033500011079e-08, R9 ;  /* 0x32a5706006097823 */ /* 0x000fe20000000009 */
[----:B------:R-:W-:Y:S01]  /*6c70*/  FFMA.SAT R6, R2, R11, 0.5 ;  /* 0x3f00000002067423 */ /* 0x000fe2000000200b */
[----:B------:R-:W-:-:S02]  /*6c80*/  IMAD.SHL.U32 R16, R16, 0x800000, RZ ;  /* 0x0080000010107824 */ /* 0x000fc400078e00ff */
[----:B------:R-:W-:Y:S01]  /*6c90*/  FFMA R5, R4, 1.4426950216293334961, -R5 ;  /* 0x3fb8aa3b04057823 */ /* 0x000fe20000000805 */
[----:B------:R-:W-:Y:S01]  /*6ca0*/  FFMA.RM R6, R6, R13, 12582913 ;  /* 0x4b40000106067423 */ /* 0x000fe2000000400d */
[----:B------:R-:W0:Y:S02]  /*6cb0*/  MUFU.EX2 R9, R9 ;  /* 0x0000000900097308 */ /* 0x000e240000000800 */
[----:B------:R-:W-:Y:S01]  /*6cc0*/  FFMA R5, R4, 1.925963033500011079e-08, R5 ;  /* 0x32a5706004057823 */ /* 0x000fe20000000005 */
[----:B------:R-:W-:Y:S01]  /*6cd0*/  FFMA.SAT R4, R24, R11, 0.5 ;  /* 0x3f00000018047423 */ /* 0x000fe2000000200b */
[C---:B------:R-:W-:Y:S01]  /*6ce0*/  FADD R3, R6.reuse, -12583039 ;  /* 0xcb40007f06037421 */ /* 0x040fe20000000000 */
[----:B------:R-:W-:Y:S02]  /*6cf0*/  SHF.L.U32 R6, R6, 0x17, RZ ;  /* 0x0000001706067819 */ /* 0x000fe400000006ff */
[----:B------:R-:W-:Y:S01]  /*6d00*/  FFMA.RM R4, R4, R13, 12582913 ;  /* 0x4b40000104047423 */ /* 0x000fe2000000400d */
[----:B------:R-:W-:Y:S01]  /*6d10*/  FFMA R3, R2, 1.4426950216293334961, -R3 ;  /* 0x3fb8aa3b02037823 */ /* 0x000fe20000000803 */
[----:B------:R-:W1:Y:S02]  /*6d20*/  MUFU.EX2 R5, R5 ;  /* 0x0000000500057308 */ /* 0x000e640000000800 */
[----:B------:R-:W-:Y:S01]  /*6d30*/  FADD R7, R4, -12583039 ;  /* 0xcb40007f04077421 */ /* 0x000fe20000000000 */
[----:B------:R-:W-:Y:S01]  /*6d40*/  FFMA R3, R2, 1.925963033500011079e-08, R3 ;  /* 0x32a5706002037823 */ /* 0x000fe20000000003 */
[----:B------:R-:W-:Y:S01]  /*6d50*/  FFMA.SAT R2, R0, R11, 0.5 ;  /* 0x3f00000000027423 */ /* 0x000fe2000000200b */
[----:B------:R-:W-:Y:S01]  /*6d60*/  SHF.L.U32 R4, R4, 0x17, RZ ;  /* 0x0000001704047819 */ /* 0x000fe200000006ff */
[----:B------:R-:W-:-:S02]  /*6d70*/  FFMA R7, R24, 1.4426950216293334961, -R7 ;  /* 0x3fb8aa3b18077823 */ /* 0x000fc40000000807 */
[----:B------:R-:W-:Y:S01]  /*6d80*/  FFMA.RM R2, R2, R13, 12582913 ;  /* 0x4b40000102027423 */ /* 0x000fe2000000400d */
[----:B------:R-:W2:Y:S01]  /*6d90*/  MUFU.EX2 R3, R3 ;  /* 0x0000000300037308 */ /* 0x000ea20000000800 */
[----:B------:R-:W-:Y:S01]  /*6da0*/  FFMA R7, R24, 1.925963033500011079e-08, R7 ;  /* 0x32a5706018077823 */ /* 0x000fe20000000007 */
[----:B0-----:R-:W-:Y:S01]  /*6db0*/  FMUL R10, R8, R9 ;  /* 0x00000009080a7220 */ /* 0x001fe20000400000 */
[----:B-1----:R-:W-:Y:S01]  /*6dc0*/  FMUL R17, R16, R5 ;  /* 0x0000000510117220 */ /* 0x002fe20000400000 */
[----:B------:R-:W-:-:S04]  /*6dd0*/  FADD R5, R2, -12583039 ;  /* 0xcb40007f02057421 */ /* 0x000fc80000000000 */
[----:B------:R-:W0:Y:S01]  /*6de0*/  MUFU.EX2 R7, R7 ;  /* 0x0000000700077308 */ /* 0x000e220000000800 */
[----:B------:R-:W-:Y:S02]  /*6df0*/  IMAD.SHL.U32 R2, R2, 0x800000, RZ ;  /* 0x0080000002027824 */ /* 0x000fe400078e00ff */
[----:B------:R-:W-:-:S04]  /*6e00*/  FFMA R5, R0, 1.4426950216293334961, -R5 ;  /* 0x3fb8aa3b00057823 */ /* 0x000fc80000000805 */
[----:B------:R-:W-:Y:S01]  /*6e10*/  FFMA R5, R0, 1.925963033500011079e-08, R5 ;  /* 0x32a5706000057823 */ /* 0x000fe20000000005 */
[----:B------:R-:W-:Y:S01]  /*6e20*/  FFMA.SAT R0, R44, R11, 0.5 ;  /* 0x3f0000002c007423 */ /* 0x000fe2000000200b */
[----:B--2---:R-:W-:Y:S01]  /*6e30*/  FMUL R9, R6, R3 ;  /* 0x0000000306097220 */ /* 0x004fe20000400000 */
[----:B------:R-:W-:Y:S02]  /*6e40*/  FFMA.SAT R6, R48, R11, 0.5 ;  /* 0x3f00000030067423 */ /* 0x000fe4000000200b */
[-C--:B------:R-:W-:Y:S01]  /*6e50*/  FFMA.RM R0, R0, R13.reuse, 12582913 ;  /* 0x4b40000100007423 */ /* 0x080fe2000000400d */
[----:B------:R-:W1:Y:S01]  /*6e60*/  MUFU.EX2 R5, R5 ;  /* 0x0000000500057308 */ /* 0x000e620000000800 */
[----:B------:R-:W-:Y:S01]  /*6e70*/  FFMA.RM R15, R6, R13, 12582913 ;  /* 0x4b400001060f7423 */ /* 0x000fe2000000400d */
[----:B0-----:R-:W-:Y:S01]  /*6e80*/  FMUL R16, R4, R7 ;  /* 0x0000000704107220 */ /* 0x001fe20000400000 */
[----:B------:R-:W-:Y:S01]  /*6e90*/  FADD R7, R0, -12583039 ;  /* 0xcb40007f00077421 */ /* 0x000fe20000000000 */
[----:B------:R-:W-:Y:S01]  /*6ea0*/  FFMA.SAT R4, R46, R11, 0.5 ;  /* 0x3f0000002e047423 */ /* 0x000fe2000000200b */
[----:B------:R-:W-:-:S02]  /*6eb0*/  SHF.L.U32 R0, R0, 0x17, RZ ;  /* 0x0000001700007819 */ /* 0x000fc400000006ff */
[----:B------:R-:W-:Y:S01]  /*6ec0*/  FFMA R7, R44, 1.4426950216293334961, -R7 ;  /* 0x3fb8aa3b2c077823 */ /* 0x000fe20000000807 */
[----:B------:R-:W-:-:S03]  /*6ed0*/  FFMA.RM R4, R4, R13, 12582913 ;  /* 0x4b40000104047423 */ /* 0x000fc6000000400d */
[----:B------:R-:W-:Y:S01]  /*6ee0*/  FFMA R44, R44, 1.925963033500011079e-08, R7 ;  /* 0x32a570602c2c7823 */ /* 0x000fe20000000007 */
[C---:B------:R-:W-:Y:S01]  /*6ef0*/  FADD R7, R4.reuse, -12583039 ;  /* 0xcb40007f04077421 */ /* 0x040fe20000000000 */
[----:B------:R-:W-:Y:S02]  /*6f00*/  IMAD.SHL.U32 R4, R4, 0x800000, RZ ;  /* 0x0080000004047824 */ /* 0x000fe400078e00ff */
[----:B-1----:R-:W-:Y:S01]  /*6f10*/  FMUL R8, R2, R5 ;  /* 0x0000000502087220 */ /* 0x002fe20000400000 */
[----:B------:R-:W-:Y:S01]  /*6f20*/  FFMA.SAT R2, R14, R11, 0.5 ;  /* 0x3f0000000e027423 */ /* 0x000fe2000000200b */
[----:B------:R-:W-:Y:S01]  /*6f30*/  FFMA R7, R46, 1.4426950216293334961, -R7 ;  /* 0x3fb8aa3b2e077823 */ /* 0x000fe20000000807 */
[----:B------:R-:W-:Y:S02]  /*6f40*/  FADD R5, R15, -12583039 ;  /* 0xcb40007f0f057421 */ /* 0x000fe40000000000 */
[----:B------:R-:W-:Y:S01]  /*6f50*/  FFMA.RM R2, R2, R13, 12582913 ;  /* 0x4b40000102027423 */ /* 0x000fe2000000400d */
[----:B------:R-:W-:Y:S01]  /*6f60*/  FFMA R46, R46, 1.925963033500011079e-08, R7 ;  /* 0x32a570602e2e7823 */ /* 0x000fe20000000007 */
[----:B------:R-:W-:Y:S01]  /*6f70*/  FFMA R5, R48, 1.4426950216293334961, -R5 ;  /* 0x3fb8aa3b30057823 */ /* 0x000fe20000000805 */
[----:B------:R-:W0:Y:S01]  /*6f80*/  MUFU.EX2 R7, R44 ;  /* 0x0000002c00077308 */ /* 0x000e220000000800 */
[C---:B------:R-:W-:Y:S01]  /*6f90*/  FADD R3, R2.reuse, -12583039 ;  /* 0xcb40007f02037421 */ /* 0x040fe20000000000 */
[----:B------:R-:W-:Y:S01]  /*6fa0*/  SHF.L.U32 R2, R2, 0x17, RZ ;  /* 0x0000001702027819 */ /* 0x000fe200000006ff */
[----:B------:R-:W-:-:S02]  /*6fb0*/  FFMA R48, R48, 1.925963033500011079e-08, R5 ;  /* 0x32a5706030307823 */ /* 0x000fc40000000005 */
[----:B------:R-:W-:-:S04]  /*6fc0*/  FFMA R3, R14, 1.4426950216293334961, -R3 ;  /* 0x3fb8aa3b0e037823 */ /* 0x000fc80000000803 */
[----:B------:R-:W-:Y:S02]  /*6fd0*/  FFMA R14, R14, 1.925963033500011079e-08, R3 ;  /* 0x32a570600e0e7823 */ /* 0x000fe40000000003 */
[----:B------:R-:W1:Y:S01]  /*6fe0*/  MUFU.EX2 R3, R46 ;  /* 0x0000002e00037308 */ /* 0x000e620000000800 */
[----:B0-----:R-:W-:Y:S01]  /*6ff0*/  FMUL R7, R0, R7 ;  /* 0x0000000700077220 */ /* 0x001fe20000400000 */
[----:B------:R-:W-:-:S06]  /*7000*/  FFMA.SAT R0, R32, R11, 0.5 ;  /* 0x3f00000020007423 */ /* 0x000fcc000000200b */
[----:B------:R0:W2:Y:S01]  /*7010*/  MUFU.EX2 R5, R14 ;  /* 0x0000000e00057308 */ /* 0x0000a20000000800 */
[----:B------:R-:W-:Y:S01]  /*7020*/  FFMA.RM R0, R0, R13, 12582913 ;  /* 0x4b40000100007423 */ /* 0x000fe2000000400d */
[----:B-1----:R-:W-:-:S03]  /*7030*/  FMUL R6, R4, R3 ;  /* 0x0000000304067220 */ /* 0x002fc60000400000 */
[----:B------:R-:W-:Y:S01]  /*7040*/  FADD R3, R0, -12583039 ;  /* 0xcb40007f00037421 */ /* 0x000fe20000000000 */
[-C--:B------:R-:W-:Y:S01]  /*7050*/  FFMA.SAT R4, R38, R11.reuse, 0.5 ;  /* 0x3f00000026047423 */ /* 0x080fe2000000200b */
[----:B0-----:R-:W-:Y:S01]  /*7060*/  FFMA.SAT R14, R56, R11, 0.5 ;  /* 0x3f000000380e7423 */ /* 0x001fe2000000200b */
[----:B------:R-:W-:Y:S01]  /*7070*/  SHF.L.U32 R0, R0, 0x17, RZ ;  /* 0x0000001700007819 */ /* 0x000fe200000006ff */
[----:B------:R-:W-:Y:S01]  /*7080*/  FFMA R3, R32, 1.4426950216293334961, -R3 ;  /* 0x3fb8aa3b20037823 */ /* 0x000fe20000000803 */
[----:B------:R-:W-:Y:S01]  /*7090*/  FFMA.RM R23, R4, R13, 12582913 ;  /* 0x4b40000104177423 */ /* 0x000fe2000000400d */
[----:B------:R-:W-:Y:S02]  /*70a0*/  IMAD.SHL.U32 R4, R15, 0x800000, RZ ;  /* 0x008000000f047824 */ /* 0x000fe400078e00ff */
[----:B--2---:R-:W-:Y:S01]  /*70b0*/  FMUL R5, R2, R5 ;  /* 0x0000000502057220 */ /* 0x004fe20000400000 */
[----:B------:R-:W-:Y:S01]  /*70c0*/  FFMA R32, R32, 1.925963033500011079e-08, R3 ;  /* 0x32a5706020207823 */ /* 0x000fe20000000003 */
[----:B------:R-:W-:Y:S01]  /*70d0*/  FADD R25, R23, -12583039 ;  /* 0xcb40007f17197421 */ /* 0x000fe20000000000 */
[----:B------:R-:W0:Y:S01]  /*70e0*/  MUFU.EX2 R3, R48 ;  /* 0x0000003000037308 */ /* 0x000e220000000800 */
[----:B------:R-:W-:Y:S01]  /*70f0*/  FFMA.SAT R2, R52, R11, 0.5 ;  /* 0x3f00000034027423 */ /* 0x000fe2000000200b */
[----:B------:R-:W-:Y:S01]  /*7100*/  FFMA.RM R14, R14, R13, 12582913 ;  /* 0x4b4000010e0e7423 */ /* 0x000fe2000000400d */
[----:B------:R-:W-:-:S02]  /*7110*/  FFMA R25, R38, 1.4426950216293334961, -R25 ;  /* 0x3fb8aa3b26197823 */ /* 0x000fc40000000819 */
[----:B------:R-:W-:Y:S01]  /*7120*/  FFMA.RM R24, R2, R13, 12582913 ;  /* 0x4b40000102187423 */ /* 0x000fe2000000400d */
[----:B------:R-:W-:Y:S02]  /*7130*/  IMAD.SHL.U32 R2, R23, 0x800000, RZ ;  /* 0x0080000017027824 */ /* 0x000fe400078e00ff */
[----:B------:R-:W-:Y:S01]  /*7140*/  FFMA R25, R38, 1.925963033500011079e-08, R25 ;  /* 0x32a5706026197823 */ /* 0x000fe20000000019 */
[----:B------:R-:W-:-:S04]  /*7150*/  FADD R15, R24, -12583039 ;  /* 0xcb40007f180f7421 */ /* 0x000fc80000000000 */
[----:B------:R-:W-:Y:S01]  /*7160*/  FFMA R15, R52, 1.4426950216293334961, -R15 ;  /* 0x3fb8aa3b340f7823 */ /* 0x000fe2000000080f */
[----:B------:R-:W1:Y:S01]  /*7170*/  MUFU.EX2 R25, R25 ;  /* 0x0000001900197308 */ /* 0x000e620000000800 */
[----:B0-----:R-:W-:Y:S02]  /*7180*/  FMUL R4, R4, R3 ;  /* 0x0000000304047220 */ /* 0x001fe40000400000 */
[----:B------:R-:W-:Y:S01]  /*7190*/  FFMA R52, R52, 1.925963033500011079e-08, R15 ;  /* 0x32a5706034347823 */ /* 0x000fe2000000000f */
[C---:B------:R-:W-:Y:S01]  /*71a0*/  FADD R15, R14.reuse, -12583039 ;  /* 0xcb40007f0e0f7421 */ /* 0x040fe20000000000 */
[----:B------:R-:W-:-:S03]  /*71b0*/  IMAD.SHL.U32 R14, R14, 0x800000, RZ ;  /* 0x008000000e0e7824 */ /* 0x000fc600078e00ff */
[----:B------:R-:W0:Y:S01]  /*71c0*/  MUFU.EX2 R3, R32 ;  /* 0x0000002000037308 */ /* 0x000e220000000800 */
[----:B------:R-:W-:-:S04]  /*71d0*/  FFMA R15, R56, 1.4426950216293334961, -R15 ;  /* 0x3fb8aa3b380f7823 */ /* 0x000fc8000000080f */
[----:B------:R-:W-:-:S03]  /*71e0*/  FFMA R56, R56, 1.925963033500011079e-08, R15 ;  /* 0x32a5706038387823 */ /* 0x000fc6000000000f */
[----:B------:R-:W2:Y:S01]  /*71f0*/  MUFU.EX2 R23, R52 ;  /* 0x0000003400177308 */ /* 0x000ea20000000800 */
[----:B-1----:R-:W-:-:S07]  /*7200*/  FMUL R2, R2, R25 ;  /* 0x0000001902027220 */ /* 0x002fce0000400000 */
[----:B------:R-:W-:Y:S01]  /*7210*/  MUFU.EX2 R31, R56 ;  /* 0x00000038001f7308 */ /* 0x000fe20000000800 */
[----:B0-----:R-:W-:Y:S01]  /*7220*/  FMUL R3, R0, R3 ;  /* 0x0000000300037220 */ /* 0x001fe20000400000 */
[----:B------:R-:W-:-:S04]  /*7230*/  FFMA.SAT R0, R54, R11, 0.5 ;  /* 0x3f00000036007423 */ /* 0x000fc8000000200b */
[----:B------:R-:W-:Y:S01]  /*7240*/  FFMA.RM R15, R0, R13, 12582913 ;  /* 0x4b400001000f7423 */ /* 0x000fe2000000400d */
[----:B------:R-:W-:Y:S01]  /*7250*/  SHF.L.U32 R0, R24, 0x17, RZ ;  /* 0x0000001718007819 */ /* 0x000fe200000006ff */
[----:B------:R-:W-:Y:S02]  /*7260*/  FFMA.SAT R24, R42, R11, 0.5 ;  /* 0x3f0000002a187423 */ /* 0x000fe4000000200b */
[----:B------:R-:W-:Y:S02]  /*7270*/  FADD R25, R15, -12583039 ;  /* 0xcb40007f0f197421 */ /* 0x000fe40000000000 */
[----:B--2---:R-:W-:Y:S02]  /*7280*/  FMUL R0, R0, R23 ;  /* 0x0000001700007220 */ /* 0x004fe40000400000 */
[----:B------:R-:W-:-:S04]  /*7290*/  FFMA R25, R54, 1.4426950216293334961, -R25 ;  /* 0x3fb8aa3b36197823 */ /* 0x000fc80000000819 */
[----:B------:R-:W-:Y:S01]  /*72a0*/  FFMA R54, R54, 1.925963033500011079e-08, R25 ;  /* 0x32a5706036367823 */ /* 0x000fe20000000019 */
[----:B------:R-:W-:Y:S01]  /*72b0*/  FFMA.RM R25, R26, R13, 12582913 ;  /* 0x4b4000011a197423 */ /* 0x000fe2000000400d */
[----:B------:R-:W-:Y:S01]  /*72c0*/  FFMA.SAT R26, R12, R11, 0.5 ;  /* 0x3f0000000c1a7423 */ /* 0x000fe2000000200b */
[-C--:B------:R-:W-:Y:S01]  /*72d0*/  FFMA.RM R11, R24, R13.reuse, 12582913 ;  /* 0x4b400001180b7423 */ /* 0x080fe2000000400d */
[----:B------:R-:W0:Y:S01]  /*72e0*/  MUFU.EX2 R33, R54 ;  /* 0x0000003600217308 */ /* 0x000e220000000800 */
[----:B------:R-:W-:Y:S01]  /*72f0*/  FADD R23, R25, -12583039 ;  /* 0xcb40007f19177421 */ /* 0x000fe20000000000 */
[----:B------:R-:W-:Y:S01]  /*7300*/  FFMA.RM R13, R26, R13, 12582913 ;  /* 0x4b4000011a0d7423 */ /* 0x000fe2000000400d */
[----:B------:R-:W-:Y:S01]  /*7310*/  SHF.L.U32 R24, R15, 0x17, RZ ;  /* 0x000000170f187819 */ /* 0x000fe200000006ff */
[----:B------:R-:W-:Y:S02]  /*7320*/  IMAD.SHL.U32 R25, R25, 0x800000, RZ ;  /* 0x0080000019197824 */ /* 0x000fe400078e00ff */
[----:B------:R-:W-:-:S04]  /*7330*/  FFMA R23, R50, 1.4426950216293334961, -R23 ;  /* 0x3fb8aa3b32177823 */ /* 0x000fc80000000817 */
[----:B------:R-:W-:Y:S01]  /*7340*/  FFMA R50, R50, 1.925963033500011079e-08, R23 ;  /* 0x32a5706032327823 */ /* 0x000fe20000000017 */
[C---:B------:R-:W-:Y:S01]  /*7350*/  FADD R23, R11.reuse, -12583039 ;  /* 0xcb40007f0b177421 */ /* 0x040fe20000000000 */
[----:B------:R-:W-:-:S03]  /*7360*/  SHF.L.U32 R11, R11, 0x17, RZ ;  /* 0x000000170b0b7819 */ /* 0x000fc600000006ff */
[----:B------:R-:W-:Y:S01]  /*7370*/  FFMA R23, R42, 1.4426950216293334961, -R23 ;  /* 0x3fb8aa3b2a177823 */ /* 0x000fe20000000817 */
[----:B------:R-:W1:Y:S01]  /*7380*/  MUFU.EX2 R50, R50 ;  /* 0x0000003200327308 */ /* 0x000e620000000800 */
[----:B0-----:R-:W-:Y:S02]  /*7390*/  FMUL R24, R24, R33 ;  /* 0x0000002118187220 */ /* 0x001fe40000400000 */
[----:B------:R-:W-:Y:S01]  /*73a0*/  FFMA R42, R42, 1.925963033500011079e-08, R23 ;  /* 0x32a570602a2a7823 */ /* 0x000fe20000000017 */
[C---:B------:R-:W-:Y:S01]  /*73b0*/  FADD R23, R13.reuse, -12583039 ;  /* 0xcb40007f0d177421 */ /* 0x040fe20000000000 */
[----:B------:R-:W-:-:S03]  /*73c0*/  IMAD.SHL.U32 R13, R13, 0x800000, RZ ;  /* 0x008000000d0d7824 */ /* 0x000fc600078e00ff */
[C---:B------:R-:W-:Y:S01]  /*73d0*/  FFMA R23, R12.reuse, 1.4426950216293334961, -R23 ;  /* 0x3fb8aa3b0c177823 */ /* 0x040fe20000000817 */
[----:B------:R-:W-:Y:S03]  /*73e0*/  MUFU.EX2 R42, R42 ;  /* 0x0000002a002a7308 */ /* 0x000fe60000000800 */
[----:B------:R-:W-:Y:S01]  /*73f0*/  FFMA R30, R12, 1.925963033500011079e-08, R23 ;  /* 0x32a570600c1e7823 */ /* 0x000fe20000000017 */
[----:B------:R-:W-:-:S04]  /*7400*/  FADD R12, RZ, R22 ;  /* 0x00000016ff0c7221 */ /* 0x000fc80000000000 */
[----:B------:R-:W-:Y:S01]  /*7410*/  FADD R23, R12, R21 ;  /* 0x000000150c177221 */ /* 0x000fe20000000000 */
[----:B------:R-:W0:Y:S01]  /*7420*/  MUFU.EX2 R30, R30 ;  /* 0x0000001e001e7308 */ /* 0x000e220000000800 */
[----:B-1----:R-:W-:Y:S02]  /*7430*/  FMUL R25, R25, R50 ;  /* 0x0000003219197220 */ /* 0x002fe40000400000 */
        /* <DEDUP_REMOVED lines=32> */
.L_x_2927:
        /* <DEDUP_REMOVED lines=12> */
[----:B------:R-:W-:Y:S05]  /*7700*/  CALL.REL.NOINC `($__internal_31_$__cuda_sm3x_div_rn_noftz_f32_slowpath) ;  /* 0x0000002800687944 */ /* 0x000fea0003c00000 */
[----:B------:R-:W-:-:S07]  /*7710*/  IMAD.MOV.U32 R14, RZ, RZ, R11 ;  /* 0x000000ffff0e7224 */ /* 0x000fce00078e000b */
.L_x_2872:
[----:B------:R-:W-:Y:S05]  /*7720*/  BSYNC.RECONVERGENT B3 ;  /* 0x0000000000037941 */ /* 0x000fea0003800200 */
.L_x_2871:
        /* <DEDUP_REMOVED lines=12> */
[----:B------:R-:W-:Y:S05]  /*77f0*/  CALL.REL.NOINC `($__internal_31_$__cuda_sm3x_div_rn_noftz_f32_slowpath) ;  /* 0x00000028002c7944 */ /* 0x000fea0003c00000 */
[----:B------:R-:W-:-:S07]  /*7800*/  MOV R30, R11 ;  /* 0x0000000b001e7202 */ /* 0x000fce0000000f00 */
.L_x_2874:
[----:B------:R-:W-:Y:S05]  /*7810*/  BSYNC.RECONVERGENT B3 ;  /* 0x0000000000037941 */ /* 0x000fea0003800200 */
.L_x_2873:
        /* <DEDUP_REMOVED lines=12> */
[----:B------:R-:W-:Y:S05]  /*78e0*/  CALL.REL.NOINC `($__internal_31_$__cuda_sm3x_div_rn_noftz_f32_slowpath) ;  /* 0x0000002400f07944 */ /* 0x000fea0003c00000 */
[----:B------:R-:W-:-:S07]  /*78f0*/  IMAD.MOV.U32 R15, RZ, RZ, R11 ;  /* 0x000000ffff0f7224 */ /* 0x000fce00078e000b */
.L_x_2876:
[----:B------:R-:W-:Y:S05]  /*7900*/  BSYNC.RECONVERGENT B3 ;  /* 0x0000000000037941 */ /* 0x000fea0003800200 */
.L_x_2875:
        /* <DEDUP_REMOVED lines=14> */
.L_x_2878:
[----:B------:R-:W-:Y:S05]  /*79f0*/  BSYNC.RECONVERGENT B3 ;  /* 0x0000000000037941 */ /* 0x000fea0003800200 */
.L_x_2877:
        /* <DEDUP_REMOVED lines=14> */
.L_x_2880:
[----:B------:R-:W-:Y:S05]  /*7ae0*/  BSYNC.RECONVERGENT B3 ;  /* 0x0000000000037941 */ /* 0x000fea0003800200 */
.L_x_2879:
        /* <DEDUP_REMOVED lines=14> */
.L_x_2882:
[----:B------:R-:W-:Y:S05]  /*7bd0*/  BSYNC.RECONVERGENT B3 ;  /* 0x0000000000037941 */ /* 0x000fea0003800200 */
.L_x_2881:
        /* <DEDUP_REMOVED lines=14> */
.L_x_2884:
[----:B------:R-:W-:Y:S05]  /*7cc0*/  BSYNC.RECONVERGENT B3 ;  /* 0x0000000000037941 */ /* 0x000fea0003800200 */
.L_x_2883:
        /* <DEDUP_REMOVED lines=14> */
.L_x_2886:
[----:B------:R-:W-:Y:S05]  /*7db0*/  BSYNC.RECONVERGENT B3 ;  /* 0x0000000000037941 */ /* 0x000fea0003800200 */
.L_x_2885:
        /* <DEDUP_REMOVED lines=14> */
.L_x_2888:
[----:B------:R-:W-:Y:S05]  /*7ea0*/  BSYNC.RECONVERGENT B3 ;  /* 0x0000000000037941 */ /* 0x000fea0003800200 */
.L_x_2887:
        /* <DEDUP_REMOVED lines=14> */
.L_x_2890:
[----:B------:R-:W-:Y:S05]  /*7f90*/  BSYNC.RECONVERGENT B3 ;  /* 0x0000000000037941 */ /* 0x000fea0003800200 */
.L_x_2889:
        /* <DEDUP_REMOVED lines=14> */
.L_x_2892:
[----:B------:R-:W-:Y:S05]  /*8080*/  BSYNC.RECONVERGENT B3 ;  /* 0x0000000000037941 */ /* 0x000fea0003800200 */
.L_x_2891:
        /* <DEDUP_REMOVED lines=14> */
.L_x_2894:
[----:B------:R-:W-:Y:S05]  /*8170*/  BSYNC.RECONVERGENT B3 ;  /* 0x0000000000037941 */ /* 0x000fea0003800200 */
.L_x_2893:
        /* <DEDUP_REMOVED lines=14> */
.L_x_2896:
[----:B------:R-:W-:Y:S05]  /*8260*/  BSYNC.RECONVERGENT B3 ;  /* 0x0000000000037941 */ /* 0x000fea0003800200 */
.L_x_2895:
        /* <DEDUP_REMOVED lines=14> */
.L_x_2898:
[----:B------:R-:W-:Y:S05]  /*8350*/  BSYNC.RECONVERGENT B3 ;  /* 0x0000000000037941 */ /* 0x000fea0003800200 */
.L_x_2897:
        /* <DEDUP_REMOVED lines=14> */
.L_x_2900:
[----:B------:R-:W-:Y:S05]  /*8440*/  BSYNC.RECONVERGENT B3 ;  /* 0x0000000000037941 */ /* 0x000fea0003800200 */
.L_x_2899:
        /* <DEDUP_REMOVED lines=14> */
.L_x_2902:
[----:B------:R-:W-:Y:S05]  /*8530*/  BSYNC.RECONVERGENT B3 ;  /* 0x0000000000037941 */ /* 0x000fea0003800200 */
.L_x_2901:
        /* <DEDUP_REMOVED lines=14> */
.L_x_2904:
[----:B------:R-:W-:Y:S05]  /*8620*/  BSYNC.RECONVERGENT B3 ;  /* 0x0000000000037941 */ /* 0x000fea0003800200 */
.L_x_2903:
        /* <DEDUP_REMOVED lines=14> */
.L_x_2906:
[----:B------:R-:W-:Y:S05]  /*8710*/  BSYNC.RECONVERGENT B3 ;  /* 0x0000000000037941 */ /* 0x000fea0003800200 */
.L_x_2905:
        /* <DEDUP_REMOVED lines=14> */
.L_x_2908:
[----:B------:R-:W-:Y:S05]  /*8800*/  BSYNC.RECONVERGENT B3 ;  /* 0x0000000000037941 */ /* 0x000fea0003800200 */
.L_x_2907:
        /* <DEDUP_REMOVED lines=14> */
.L_x_2910:
[----:B------:R-:W-:Y:S05]  /*88f0*/  BSYNC.RECONVERGENT B3 ;  /* 0x0000000000037941 */ /* 0x000fea0003800200 */
.L_x_2909:
        /* <DEDUP_REMOVED lines=14> */
.L_x_2912:
[----:B------:R-:W-:Y:S05]  /*89e0*/  BSYNC.RECONVERGENT B3 ;  /* 0x0000000000037941 */ /* 0x000fea0003800200 */
.L_x_2911:
        /* <DEDUP_REMOVED lines=13> */
.L_x_2914:
[----:B------:R-:W-:Y:S05]  /*8ac0*/  BSYNC.RECONVERGENT B3 ;  /* 0x0000000000037941 */ /* 0x000fea0003800200 */
.L_x_2913:
        /* <DEDUP_REMOVED lines=62> */
.L_x_2869:
[----:B------:R-:W-:Y:S05]  /*8eb0*/  EXIT ;  /* 0x000000000000794d */ /* 0x000fea0003800000 */
.L_x_2870:
[----:B------:R-:W-:Y:S01]  /*8ec0*/  HFMA2 R11, -RZ, RZ, 0, 1.847743988037109375e-06 ;  /* 0x0000001fff0b7431 */ /* 0x000fe200000001ff */
[----:B------:R-:W-:Y:S01]  /*8ed0*/  BSSY B1, `(.L_x_2916) ;  /* 0x0000006000017945 */ /* 0x000fe20003800000 */
[----:B------:R-:W-:Y:S02]  /*8ee0*/  IMAD.MOV.U32 R12, RZ, RZ, 0x10 ;  /* 0x00000010ff0c7424 */ /* 0x000fe400078e00ff */
[----:B------:R-:W-:-:S07]  /*8ef0*/  IMAD.MOV.U32 R15, RZ, RZ, -0x1 ;  /* 0xffffffffff0f7424 */ /* 0x000fce00078e00ff */
[----:B------:R-:W-:Y:S05]  /*8f00*/  WARPSYNC.COLLECTIVE R15, `(.L_x_2917) ;  /* 0x000000000f087348 */ /* 0x000fea0003c00000 */
[----:B------:R0:W1:Y:S02]  /*8f10*/  SHFL.BFLY P6, R14, R13, R12, R11 ;  /* 0x0c00000c0d0e7389 */ /* 0x00006400000c000b */
[----:B01----:R-:W-:Y:S05]  /*8f20*/  ENDCOLLECTIVE ;  /* 0x000000000000791b */ /* 0x003fea0003800000 */
.L_x_2917:
[----:B------:R-:W-:Y:S05]  /*8f30*/  BSYNC B1 ;  /* 0x0000000000017941 */ /* 0x000fea0003800000 */
.L_x_2916:
[----:B------:R-:W-:Y:S01]  /*8f40*/  FMNMX R13, R13, R14, !PT ;  /* 0x0000000e0d0d7209 */ /* 0x000fe20007800000 */
[----:B------:R-:W-:Y:S01]  /*8f50*/  IMAD.MOV.U32 R11, RZ, RZ, 0x1f ;  /* 0x0000001fff0b7424 */ /* 0x000fe200078e00ff */
[----:B------:R-:W-:Y:S01]  /*8f60*/  MOV R12, 0x8 ;  /* 0x00000008000c7802 */ /* 0x000fe20000000f00 */
[----:B------:R-:W-:Y:S01]  /*8f70*/  IMAD.MOV.U32 R27, RZ, RZ, 0x3bbb989d ;  /* 0x3bbb989dff1b7424 */ /* 0x000fe200078e00ff */
[----:B------:R-:W-:-:S07]  /*8f80*/  MOV R15, 0xffffffff ;  /* 0xffffffff000f7802 */ /* 0x000fce0000000f00 */
[----:B------:R-:W-:Y:S05]  /*8f90*/  WARPSYNC.COLLECTIVE R15, `(.L_x_2918) ;  /* 0x000000000f087348 */ /* 0x000fea0003c00000 */
[----:B------:R0:W1:Y:S02]  /*8fa0*/  SHFL.BFLY P6, R14, R13, R12, R11 ;  /* 0x0c00000c0d0e7389 */ /* 0x00006400000c000b */
[----:B01----:R-:W-:Y:S05]  /*8fb0*/  ENDCOLLECTIVE ;  /* 0x000000000000791b */ /* 0x003fea0003800000 */
.L_x_2918:
[----:B------:R-:W-:Y:S01]  /*8fc0*/  HFMA2 R12, -RZ, RZ, 0, 2.384185791015625e-07 ;  /* 0x00000004ff0c7431 */ /* 0x000fe200000001ff */
[----:B------:R-:W-:-:S05]  /*8fd0*/  FMNMX R0, R13, R14, !PT ;  /* 0x0000000e0d007209 */ /* 0x000fca0007800000 */
[----:B------:R-:W-:-:S07]  /*8fe0*/  IMAD.MOV.U32 R13, RZ, RZ, R0 ;  /* 0x000000ffff0d7224 */ /* 0x000fce00078e0000 */
[----:B------:R-:W-:Y:S05]  /*8ff0*/  WARPSYNC.COLLECTIVE R15, `(.L_x_2919) ;  /* 0x000000000f087348 */ /* 0x000fea0003c00000 */
[----:B------:R0:W1:Y:S02]  /*9000*/  SHFL.BFLY P6, R14, R13, R12, R11 ;  /* 0x0c00000c0d0e7389 */ /* 0x00006400000c000b */
[----:B01----:R-:W-:Y:S05]  /*9010*/  ENDCOLLECTIVE ;  /* 0x000000000000791b */ /* 0x003fea0003800000 */
.L_x_2919:
[----:B------:R-:W-:Y:S02]  /*9020*/  MOV R12, 0x2 ;  /* 0x00000002000c7802 */ /* 0x000fe40000000f00 */
[----:B------:R-:W-:-:S05]  /*9030*/  FMNMX R2, R0, R14, !PT ;  /* 0x0000000e00027209 */ /* 0x000fca0007800000 */
[----:B------:R-:W-:-:S07]  /*9040*/  IMAD.MOV.U32 R13, RZ, RZ, R2 ;  /* 0x000000ffff0d7224 */ /* 0x000fce00078e0002 */
[----:B------:R-:W-:Y:S05]  /*9050*/  WARPSYNC.COLLECTIVE R15, `(.L_x_2920) ;  /* 0x000000000f087348 */ /* 0x000fea0003c00000 */
[----:B------:R0:W1:Y:S02]  /*9060*/  SHFL.BFLY P6, R14, R13, R12, R11 ;  /* 0x0c00000c0d0e7389 */ /* 0x00006400000c000b */
[----:B01----:R-:W-:Y:S05]  /*9070*/  ENDCOLLECTIVE ;  /* 0x000000000000791b */ /* 0x003fea0003800000 */
.L_x_2920:
[----:B------:R-:W-:Y:S01]  /*9080*/  HFMA2 R12, -RZ, RZ, 0, 5.9604644775390625e-08 ;  /* 0x00000001ff0c7431 */ /* 0x000fe200000001ff */
[----:B------:R-:W-:-:S05]  /*9090*/  FMNMX R3, R2, R14, !PT ;  /* 0x0000000e02037209 */ /* 0x000fca0007800000 */
[----:B------:R-:W-:-:S07]  /*90a0*/  IMAD.MOV.U32 R13, RZ, RZ, R3 ;  /* 0x000000ffff0d7224 */ /* 0x000fce00078e0003 */
[----:B------:R-:W-:Y:S05]  /*90b0*/  WARPSYNC.COLLECTIVE R15, `(.L_x_2921) ;  /* 0x000000000f087348 */ /* 0x000fea0003c00000 */
[----:B------:R0:W1:Y:S02]  /*90c0*/  SHFL.BFLY P6, R14, R13, R12, R11 ;  /* 0x0c00000c0d0e7389 */ /* 0x00006400000c000b */
[----:B01----:R-:W-:Y:S05]  /*90d0*/  ENDCOLLECTIVE ;  /* 0x000000000000791b */ /* 0x003fea0003800000 */
.L_x_2921:
[----:B------:R-:W-:-:S05]  /*90e0*/  FMNMX R9, R3, R14, !PT ;  /* 0x0000000e03097209 */ /* 0x000fca0007800000 */
        /* <DEDUP_REMOVED lines=22> */
[----:B------:R-:W-:Y:S01]  /*9250*/  MOV R26, 0x437c0000 ;  /* 0x437c0000001a7802 */ /* 0x000fe20000000f00 */
        /* <DEDUP_REMOVED lines=114> */
[-C--:B------:R-:W-:Y:S02]  /*9980*/  FFMA.SAT R3, R14, R27.reuse, 0.5 ;  /* 0x3f0000000e037423 */ /* 0x080fe4000000201b */
[C---:B------:R-:W-:Y:S01]  /*9990*/  FADD R23, R11.reuse, -12583039 ;  /* 0xcb40007f0b177421 */ /* 0x040fe20000000000 */
[----:B------:R-:W-:Y:S01]  /*99a0*/  SHF.L.U32 R2, R11, 0x17, RZ ;  /* 0x000000170b027819 */ /* 0x000fe200000006ff */
[----:B------:R-:W-:Y:S01]  /*99b0*/  FFMA.SAT R11, R52, R27, 0.5 ;  /* 0x3f000000340b7423 */ /* 0x000fe2000000201b */
[-C--:B------:R-:W-:Y:S01]  /*99c0*/  FFMA.RM R3, R3, R26.reuse, 12582913 ;  /* 0x4b40000103037423 */ /* 0x080fe2000000401a */
[C---:B------:R-:W-:Y:S02]  /*99d0*/  FFMA R23, R38.reuse, 1.4426950216293334961, -R23 ;  /* 0x3fb8aa3b26177823 */ /* 0x040fe40000000817 */
[----:B------:R-:W-:Y:S01]  /*99e0*/  FFMA.RM R11, R11, R26, 12582913 ;  /* 0x4b4000010b0b7423 */ /* 0x000fe2000000401a */
[C---:B------:R-:W-:Y:S01]  /*99f0*/  FADD R13, R3.reuse, -12583039 ;  /* 0xcb40007f030d7421 */ /* 0x040fe20000000000 */
[----:B------:R-:W-:Y:S01]  /*9a00*/  FFMA R23, R38, 1.925963033500011079e-08, R23 ;  /* 0x32a5706026177823 */ /* 0x000fe20000000017 */
[----:B------:R-:W-:-:S02]  /*9a10*/  IMAD.SHL.U32 R3, R3, 0x800000, RZ ;  /* 0x0080000003037824 */ /* 0x000fc400078e00ff */
[----:B------:R-:W-:-:S03]  /*9a20*/  FFMA R13, R14, 1.4426950216293334961, -R13 ;  /* 0x3fb8aa3b0e0d7823 */ /* 0x000fc6000000080d */
[----:B------:R-:W0:Y:S01]  /*9a30*/  MUFU.EX2 R23, R23 ;  /* 0x0000001700177308 */ /* 0x000e220000000800 */
[----:B------:R-:W-:-:S07]  /*9a40*/  FFMA R13, R14, 1.925963033500011079e-08, R13 ;  /* 0x32a570600e0d7823 */ /* 0x000fce000000000d */
[----:B------:R1:W2:Y:S02]  /*9a50*/  MUFU.EX2 R0, R13 ;  /* 0x0000000d00007308 */ /* 0x0002a40000000800 */
[----:B-1----:R-:W-:Y:S01]  /*9a60*/  FADD R13, R11, -12583039 ;  /* 0xcb40007f0b0d7421 */ /* 0x002fe20000000000 */
[----:B0-----:R-:W-:-:S03]  /*9a70*/  FMUL R2, R2, R23 ;  /* 0x0000001702027220 */ /* 0x001fc60000400000 */
[----:B------:R-:W-:Y:S01]  /*9a80*/  FFMA R13, R52, 1.4426950216293334961, -R13 ;  /* 0x3fb8aa3b340d7823 */ /* 0x000fe2000000080d */
[----:B--2---:R-:W-:Y:S01]  /*9a90*/  FMUL R3, R3, R0 ;  /* 0x0000000003037220 */ /* 0x004fe20000400000 */
        /* <DEDUP_REMOVED lines=50> */
[----:B------:R-:W-:Y:S02]  /*9dc0*/  IMAD.MOV.U32 R15, RZ, RZ, -0x1 ;  /* 0xffffffffff0f7424 */ /* 0x000fe400078e00ff */
        /* <DEDUP_REMOVED lines=21> */
.L_x_2922:
[----:B------:R-:W-:Y:S02]  /*9f20*/  IMAD.MOV.U32 R12, RZ, RZ, 0x8 ;  /* 0x00000008ff0c7424 */ /* 0x000fe400078e00ff */
[----:B------:R-:W-:-:S05]  /*9f30*/  FADD R30, R13, R14 ;  /* 0x0000000e0d1e7221 */ /* 0x000fca0000000000 */
[----:B------:R-:W-:-:S07]  /*9f40*/  MOV R13, R30 ;  /* 0x0000001e000d7202 */ /* 0x000fce0000000f00 */
[----:B------:R-:W-:Y:S05]  /*9f50*/  WARPSYNC.COLLECTIVE R15, `(.L_x_2923) ;  /* 0x000000000f087348 */ /* 0x000fea0003c00000 */
[----:B------:R0:W1:Y:S02]  /*9f60*/  SHFL.BFLY P6, R14, R13, R12, R11 ;  /* 0x0c00000c0d0e7389 */ /* 0x00006400000c000b */
[----:B01----:R-:W-:Y:S05]  /*9f70*/  ENDCOLLECTIVE ;  /* 0x000000000000791b */ /* 0x003fea0003800000 */
.L_x_2923:
[----:B------:R-:W-:Y:S02]  /*9f80*/  IMAD.MOV.U32 R12, RZ, RZ, 0x4 ;  /* 0x00000004ff0c7424 */ /* 0x000fe400078e00ff */
[----:B------:R-:W-:-:S05]  /*9f90*/  FADD R31, R30, R14 ;  /* 0x0000000e1e1f7221 */ /* 0x000fca0000000000 */
[----:B------:R-:W-:-:S07]  /*9fa0*/  MOV R13, R31 ;  /* 0x0000001f000d7202 */ /* 0x000fce0000000f00 */
[----:B------:R-:W-:Y:S05]  /*9fb0*/  WARPSYNC.COLLECTIVE R15, `(.L_x_2924) ;  /* 0x000000000f087348 */ /* 0x000fea0003c00000 */
[----:B------:R0:W1:Y:S02]  /*9fc0*/  SHFL.BFLY P6, R14, R13, R12, R11 ;  /* 0x0c00000c0d0e7389 */ /* 0x00006400000c000b */
[----:B01----:R-:W-:Y:S05]  /*9fd0*/  ENDCOLLECTIVE ;  /* 0x000000000000791b */ /* 0x003fea0003800000 */
.L_x_2924:
[----:B------:R-:W-:Y:S02]  /*9fe0*/  IMAD.MOV.U32 R12, RZ, RZ, 0x2 ;  /* 0x00000002ff0c7424 */ /* 0x000fe400078e00ff */
[----:B------:R-:W-:-:S05]  /*9ff0*/  FADD R32, R31, R14 ;  /* 0x0000000e1f207221 */ /* 0x000fca0000000000 */
[----:B------:R-:W-:-:S07]  /*a000*/  MOV R13, R32 ;  /* 0x00000020000d7202 */ /* 0x000fce0000000f00 */
[----:B------:R-:W-:Y:S05]  /*a010*/  WARPSYNC.COLLECTIVE R15, `(.L_x_2925) ;  /* 0x000000000f087348 */ /* 0x000fea0003c00000 */
[----:B------:R0:W1:Y:S02]  /*a020*/  SHFL.BFLY P6, R14, R13, R12, R11 ;  /* 0x0c00000c0d0e7389 */ /* 0x00006400000c000b */
[----:B01----:R-:W-:Y:S05]  /*a030*/  ENDCOLLECTIVE ;  /* 0x000000000000791b */ /* 0x003fea0003800000 */
.L_x_2925:
[----:B------:R-:W-:Y:S02]  /*a040*/  IMAD.MOV.U32 R12, RZ, RZ, 0x1 ;  /* 0x00000001ff0c7424 */ /* 0x000fe400078e00ff */
[----:B------:R-:W-:-:S05]  /*a050*/  FADD R33, R32, R14 ;  /* 0x0000000e20217221 */ /* 0x000fca0000000000 */
[----:B------:R-:W-:-:S07]  /*a060*/  MOV R13, R33 ;  /* 0x00000021000d7202 */ /* 0x000fce0000000f00 */
[----:B------:R-:W-:Y:S05]  /*a070*/  WARPSYNC.COLLECTIVE R15, `(.L_x_2926) ;  /* 0x000000000f087348 */ /* 0x000fea0003c00000 */
[----:B------:R0:W1:Y:S02]  /*a080*/  SHFL.BFLY P6, R14, R13, R12, R11 ;  /* 0x0c00000c0d0e7389 */ /* 0x00006400000c000b */
[----:B01----:R-:W-:Y:S05]  /*a090*/  ENDCOLLECTIVE ;  /* 0x000000000000791b */ /* 0x003fea0003800000 */
.L_x_2926:
[----:B------:R-:W-:Y:S05]  /*a0a0*/  BRA `(.L_x_2927) ;  /* 0xffffffd400647947 */ /* 0x000fea000383ffff */
        .weak           $__internal_31_$__cuda_sm3x_div_rn_noftz_f32_slowpath
        .type           $__internal_31_$__cuda_sm3x_div_rn_noftz_f32_slowpath,@function
        .size           $__internal_31_$__cuda_sm3x_div_rn_noftz_f32_slowpath,(.L_x_37408 - $__internal_31_$__cuda_sm3x_div_rn_noftz_f32_slowpath)
$__internal_31_$__cuda_sm3x_div_rn_noftz_f32_slowpath:
        /* <DEDUP_REMOVED lines=35> */
.L_x_2929:
        /* <DEDUP_REMOVED lines=35> */
[----:B------:R-:W-:Y:S02]  /*a510*/  FSETP.NEU.FTZ.AND P0, PT, R22, R39, PT ;  /* 0x000000271600720b */ /* 0x000fe40003f1d000 */
[----:B------:R-:W-:-:S02]  /*a520*/  LOP3.LUT R31, R31, 0x800000, RZ, 0xfc, !PT ;  /* 0x008000001f1f7812 */ /* 0x000fc400078efcff */
[----:B------:R-:W-:Y:S01]  /*a530*/  IADD3 R22, PT, PT, R13, 0x20, RZ ;  /* 0x000000200d167810 */ /* 0x000fe20007ffe0ff */
[----:B------:R-:W-:-:S03]  /*a540*/  IMAD.MOV R13, RZ, RZ, -R13 ;  /* 0x000000ffff0d7224 */ /* 0x000fc600078e0a0d */
        /* <DEDUP_REMOVED lines=8> */
[----:B------:R-:W-:-:S04]  /*a5d0*/  LOP3.LUT R13, R13, R22, RZ, 0xc0, !PT ;  /* 0x000000160d0d7212 */ /* 0x000fc800078ec0ff */
[----:B------:R-:W-:-:S04]  /*a5e0*/  IADD3 R32, PT, PT, R32, R13, RZ ;  /* 0x0000000d20207210 */ /* 0x000fc80007ffe0ff */
[----:B------:R-:W-:Y:S01]  /*a5f0*/  LOP3.LUT R11, R32, R11, RZ, 0xfc, !PT ;  /* 0x0000000b200b7212 */ /* 0x000fe200078efcff */
[----:B------:R-:W-:Y:S06]  /*a600*/  BRA `(.L_x_2937) ;  /* 0x0000000000107947 */ /* 0x000fec0003800000 */
.L_x_2936:
[----:B------:R-:W-:-:S04]  /*a610*/  LOP3.LUT R11, R11, 0x80000000, RZ, 0xc0, !PT ;  /* 0x800000000b0b7812 */ /* 0x000fc800078ec0ff */
[----:B------:R-:W-:Y:S01]  /*a620*/  LOP3.LUT R11, R11, 0x7f800000, RZ, 0xfc, !PT ;  /* 0x7f8000000b0b7812 */ /* 0x000fe200078efcff */
[----:B------:R-:W-:Y:S06]  /*a630*/  BRA `(.L_x_2937) ;  /* 0x0000000000047947 */ /* 0x000fec0003800000 */
.L_x_2935:
[----:B------:R-:W-:-:S07]  /*a640*/  IMAD R11, R38, 0x800000, R11 ;  /* 0x00800000260b7824 */ /* 0x000fce00078e020b */
.L_x_2937:
[----:B------:R-:W-:Y:S05]  /*a650*/  BSYNC.RECONVERGENT B2 ;  /* 0x0000000000027941 */ /* 0x000fea0003800200 */
.L_x_2934:
[----:B------:R-:W-:Y:S05]  /*a660*/  BRA `(.L_x_2938) ;  /* 0x0000000000207947 */ /* 0x000fea0003800000 */
.L_x_2933:
[----:B------:R-:W-:-:S04]  /*a670*/  LOP3.LUT R11, R11, 0x80000000, R32, 0x48, !PT ;  /* 0x800000000b0b7812 */ /* 0x000fc800078e4820 */
[----:B------:R-:W-:Y:S01]  /*a680*/  LOP3.LUT R11, R11, 0x7f800000, RZ, 0xfc, !PT ;  /* 0x7f8000000b0b7812 */ /* 0x000fe200078efcff */
[----:B------:R-:W-:Y:S06]  /*a690*/  BRA `(.L_x_2938) ;  /* 0x0000000000147947 */ /* 0x000fec0003800000 */
.L_x_2932:
[----:B------:R-:W-:Y:S01]  /*a6a0*/  LOP3.LUT R11, R11, 0x80000000, R32, 0x48, !PT ;  /* 0x800000000b0b7812 */ /* 0x000fe200078e4820 */
[----:B------:R-:W-:Y:S06]  /*a6b0*/  BRA `(.L_x_2938) ;  /* 0x00000000000c7947 */ /* 0x000fec0003800000 */
.L_x_2931:
[----:B------:R-:W0:Y:S01]  /*a6c0*/  MUFU.RSQ R11, -QNAN ;  /* 0xffc00000000b7908 */ /* 0x000e220000001400 */
[----:B------:R-:W-:Y:S05]  /*a6d0*/  BRA `(.L_x_2938) ;  /* 0x0000000000047947 */ /* 0x000fea0003800000 */
.L_x_2930:
[----:B------:R-:W-:-:S07]  /*a6e0*/  FADD.FTZ R11, R22, R11 ;  /* 0x0000000b160b7221 */ /* 0x000fce0000010000 */
.L_x_2938:
[----:B------:R-:W-:Y:S05]  /*a6f0*/  BSYNC.RECONVERGENT B1 ;  /* 0x0000000000017941 */ /* 0x000fea0003800200 */
.L_x_2928:
[----:B------:R-:W-:-:S04]  /*a700*/  HFMA2 R13, -RZ, RZ, 0, 0 ;  /* 0x00000000ff0d7431 */ /* 0x000fc800000001ff */
[----:B0-----:R-:W-:Y:S05]  /*a710*/  RET.REL.NODEC R12 `(_Z15SoftmaxWarpImplI22BroadcastScaleMaskLoadIffbLm4EiE11DirectStoreIffEfLi1ELi22ELi32ELi1ELb0EL9Algorithm0EEvT_T0_ll) ;  /* 0xffffff580c387950 */ /* 0x001fea0003c3ffff */
.L_x_2939:
        /* <DEDUP_REMOVED lines=14> */
.L_x_37408:


//--------------------- .text._Z15SoftmaxWarpImplI22BroadcastScaleMaskLoadIffbLm4EiE11DirectStoreIffEfLi1ELi21ELi32ELi1ELb1EL9Algorithm0EEvT_T0_ll --------------------------
	.section	.text._Z15SoftmaxWarpImplI22BroadcastScaleMaskLoadIffbLm4EiE11DirectStoreIffEfLi1ELi21ELi32ELi1ELb1EL9Algorithm0EEvT_T0_ll,"ax",@progbits
	.align	128
        .global         _Z15SoftmaxWarpImplI22BroadcastScaleMaskLoadIffbLm4EiE11DirectStoreIffEfLi1ELi21ELi32ELi1ELb1EL9Algorithm0EEvT_T0_ll
        .type           _Z15SoftmaxWarpImplI22BroadcastScaleMaskLoadIffbLm4EiE11DirectStoreIffEfLi1ELi21ELi32ELi1ELb1EL9Algorithm0EEvT_T0_ll,@function
        .size           _Z15SoftmaxWarpImplI22BroadcastScaleMaskLoadIffbLm4EiE11DirectStoreIffEfLi1ELi21ELi32ELi1ELb1EL9Algorithm0EEvT_T0_ll,(.L_x_37409 - _Z15SoftmaxWarpImplI22BroadcastScaleMaskLoadIffbLm4EiE11DirectStoreIffEfLi1ELi21ELi32ELi1ELb1EL9Algorithm0EEvT_T0_ll)
        .other          _Z15SoftmaxWarpImplI22BroadcastScaleMaskLoadIffbLm4EiE11DirectStoreIffEfLi1ELi21ELi32ELi1ELb1EL9Algorithm0EEvT_T0_ll,@"STO_CUDA_ENTRY STV_DEFAULT"
_Z15SoftmaxWarpImplI22BroadcastScaleMaskLoadIffbLm4EiE11DirectStoreIffEfLi1ELi21ELi32ELi1ELb1EL9Algorithm0EEvT_T0_ll:
.text._Z15SoftmaxWarpImplI22BroadcastScaleMaskLoadIffbLm4EiE11DirectStoreIffEfLi1ELi21ELi32ELi1ELb1EL9Algorithm0EEvT_T0_ll:
        /* <DEDUP_REMOVED lines=29> */
.L_x_2940:
        /* <DEDUP_REMOVED lines=24> */
.L_x_3027:
        /* <DEDUP_REMOVED lines=132> */
.L_x_2943:
[----:B------:R-:W-:Y:S05]  /*0b90*/  BSYNC.RECONVERGENT B1 ;  /* 0x0000000000017941 */ /* 0x000fea0003800200 */
.L_x_2942:
[----:B------:R-:W-:Y:S01]  /*0ba0*/  BSSY.RECONVERGENT B1, `(.L_x_2944) ;  /* 0x0000079000017945 */ /* 0x000fe20003800200 */
[----:B------:R-:W-:Y:S01]  /*0bb0*/  ISETP.GE.U32.AND P3, PT, R11, R14, PT ;  /* 0x0000000e0b00720c */ /* 0x000fe20003f66070 */
[----:B------:R-:W-:Y:S01]  /*0bc0*/  IMAD.MOV.U32 R6, RZ, RZ, -0x800000 ;  /* 0xff800000ff067424 */ /* 0x000fe200078e00ff */
[----:B------:R-:W-:Y:S01]  /*0bd0*/  IADD3 R33, PT, PT, R41, 0xe0, RZ ;  /* 0x000000e029217810 */ /* 0x000fe20007ffe0ff */
        /* <DEDUP_REMOVED lines=64> */
[----:B------:R-:W-:Y:S02]  /*0fe0*/  ISETP.NE.AND P4, PT, R8, RZ, PT ;  /* 0x000000ff0800720c */ /* 0x000fe40003f85270 */
[----:B0-----:R-:W-:Y:S01]  /*0ff0*/  MOV R44, RZ ;  /* 0x000000ff002c7202 */ /* 0x001fe20000000f00 */
[----:B---3--:R-:W-:-:S10]  /*1000*/  IMAD.MOV R12, RZ, RZ, -R45 ;  /* 0x000000ffff0c7224 */ /* 0x008fd400078e0a2d */
[----:B------:R-:W-:Y:S02]  /*1010*/  @!P4 LOP3.LUT R20, RZ, R8, RZ, 0x33, !PT ;  /* 0x00000008ff14c212 */ /* 0x000fe400078e33ff */
[----:B-1----:R-:W-:-:S03]  /*1020*/  ISETP.NE.U32.AND P4, PT, R42, 0x1, PT ;  /* 0x000000012a00780c */ /* 0x002fc60003f85070 */
[----:B------:R-:W-:Y:S01]  /*1030*/  IMAD.MOV R47, RZ, RZ, -R20 ;  /* 0x000000ffff2f7224 */ /* 0x000fe200078e0a14 */
        /* <DEDUP_REMOVED lines=47> */
.L_x_2945:
[----:B------:R-:W-:Y:S05]  /*1330*/  BSYNC.RECONVERGENT B1 ;  /* 0x0000000000017941 */ /* 0x000fea0003800200 */
.L_x_2944:
        /* <DEDUP_REMOVED lines=72> */
[----:B------:R0:W3:Y:S04]  /*17c0*/  F2I.FTZ.U32.TRUNC.NTZ R45, R44 ;  /* 0x0000002c002d7305 */ /* 0x0000e8000021f000 */
[----:B------:R-:W-:Y:S01]  /*17d0*/  @!P5 IMAD.MOV R26, RZ, RZ, -R26 ;  /* 0x000000ffff1ad224 */ /* 0x000fe200078e0a1a */
[----:B------:R-:W-:Y:S01]  /*17e0*/  ISETP.NE.AND P5, PT, R16, RZ, PT ;  /* 0x000000ff1000720c */ /* 0x000fe20003fa5270 */
[----:B0-----:R-:W-:Y:S01]  /*17f0*/  IMAD.MOV.U32 R44, RZ, RZ, RZ ;  /* 0x000000ffff2c7224 */ /* 0x001fe200078e00ff */
[----:B---3--:R-:W-:-:S11]  /*1800*/  IADD3 R22, PT, PT, RZ, -R45, RZ ;  /* 0x8000002dff167210 */ /* 0x008fd60007ffe0ff */
        /* <DEDUP_REMOVED lines=12> */
[----:B------:R-:W0:Y:S04]  /*18d0*/  LDC.64 R38, c[0x0][0x3a8] ;  /* 0x0000ea00ff267b82 */ /* 0x000e280000000a00 */
[----:B------:R-:W-:-:S05]  /*18e0*/  IADD3 R43, PT, PT, -R16, RZ, RZ ;  /* 0x000000ff102b7210 */ /* 0x000fca0007ffe1ff */
[C---:B------:R-:W-:Y:S01]  /*18f0*/  IMAD R20, R51.reuse, R43, R24 ;  /* 0x0000002b33147224 */ /* 0x040fe200078e0218 */
[----:B------:R-:W-:Y:S01]  /*1900*/  SEL R24, R26, RZ, P5 ;  /* 0x000000ff1a187207 */ /* 0x000fe20002800000 */
        /* <DEDUP_REMOVED lines=34> */
.L_x_2947:
[----:B------:R-:W-:Y:S05]  /*1b30*/  BSYNC.RECONVERGENT B1 ;  /* 0x0000000000017941 */ /* 0x000fea0003800200 */
.L_x_2946:
        /* <DEDUP_REMOVED lines=57> */
[----:B------:R-:W-:Y:S01]  /*1ed0*/  LOP3.LUT R24, R45, R18, RZ, 0x3c, !PT ;  /* 0x000000122d187212 */ /* 0x000fe200078e3cff */
[----:B0-----:R-:W-:-:S03]  /*1ee0*/  HFMA2 R38, -RZ, RZ, 0, 0 ;  /* 0x00000000ff267431 */ /* 0x001fc600000001ff */
        /* <DEDUP_REMOVED lines=22> */
[----:B------:R-:W-:Y:S01]  /*2050*/  @!P2 IADD3 R18, PT, PT, R18, 0x1, RZ ;  /* 0x000000011212a810 */ /* 0x000fe20007ffe0ff */
[----:B------:R-:W1:Y:S01]  /*2060*/  LDC.64 R42, c[0x0][0x3a8] ;  /* 0x0000ea00ff2a7b82 */ /* 0x000e620000000a00 */
[----:B------:R-:W-:Y:S02]  /*2070*/  SEL R20, R20, RZ, P5 ;  /* 0x000000ff14147207 */ /* 0x000fe40002800000 */
[----:B------:R-:W-:Y:S02]  /*2080*/  ISETP.GE.U32.AND P5, PT, R22, R51, PT ;  /* 0x000000331600720c */ /* 0x000fe40003fa6070 */
[----:B------:R-:W-:-:S04]  /*2090*/  LOP3.LUT R22, R49, R12, RZ, 0x3c, !PT ;  /* 0x0000000c31167212 */ /* 0x000fc800078e3cff */
[----:B------:R-:W-:-:S07]  /*20a0*/  ISETP.GE.AND P2, PT, R22, RZ, PT ;  /* 0x000000ff1600720c */ /* 0x000fce0003f46270 */
[----:B------:R-:W-:Y:S01]  /*20b0*/  @P5 VIADD R18, R18, 0x1 ;  /* 0x0000000112125836 */ /* 0x000fe20000000000 */
[----:B------:R-:W-:-:S05]  /*20c0*/  ISETP.NE.AND P5, PT, R12, RZ, PT ;  /* 0x000000ff0c00720c */ /* 0x000fca0003fa5270 */
[----:B------:R-:W-:Y:S01]  /*20d0*/  @!P2 IMAD.MOV R18, RZ, RZ, -R18 ;  /* 0x000000ffff12a224 */ /* 0x000fe200078e0a12 */
[----:B--2---:R-:W-:Y:S02]  /*20e0*/  ISETP.NE.U32.AND P2, PT, R38, 0x1, PT ;  /* 0x000000012600780c */ /* 0x004fe40003f45070 */
[----:B------:R-:W-:Y:S02]  /*20f0*/  SHF.R.S64 R38, RZ, 0x1e, R8 ;  /* 0x0000001eff267819 */ /* 0x000fe40000001008 */
[----:B------:R-:W-:Y:S01]  /*2100*/  ISETP.NE.AND.EX P2, PT, R39, RZ, PT, P2 ;  /* 0x000000ff2700720c */ /* 0x000fe20003f45320 */
[----:B------:R-:W-:Y:S02]  /*2110*/  IMAD R39, R20, UR36, RZ ;  /* 0x0000002414277c24 */ /* 0x000fe4000f8e02ff */
[----:B------:R-:W-:Y:S02]  /*2120*/  @!P5 LOP3.LUT R18, RZ, R12, RZ, 0x33, !PT ;  /* 0x0000000cff12d212 */ /* 0x000fe400078e33ff */
[----:B0-----:R-:W-:-:S02]  /*2130*/  ISETP.NE.U32.AND P5, PT, R44, 0x1, PT ;  /* 0x000000012c00780c */ /* 0x001fc40003fa5070 */
[----:B------:R-:W-:Y:S02]  /*2140*/  IADD3 R47, PT, PT, -R18, RZ, RZ ;  /* 0x000000ff122f7210 */ /* 0x000fe40007ffe1ff */
[----:B------:R-:W-:Y:S02]  /*2150*/  SEL R22, R24, RZ, P2 ;  /* 0x000000ff18167207 */ /* 0x000fe40001000000 */
[----:B-1----:R-:W-:Y:S01]  /*2160*/  ISETP.NE.U32.AND P2, PT, R42, 0x1, PT ;  /* 0x000000012a00780c */ /* 0x002fe20003f45070 */
        /* <DEDUP_REMOVED lines=18> */
.L_x_2949:
[----:B------:R-:W-:Y:S05]  /*2290*/  BSYNC.RECONVERGENT B1 ;  /* 0x0000000000017941 */ /* 0x000fea0003800200 */
.L_x_2948:
        /* <DEDUP_REMOVED lines=28> */
[----:B------:R-:W-:Y:S01]  /*2460*/  ISETP.GT.U32.AND P5, PT, R43, R10, PT ;  /* 0x0000000a2b00720c */ /* 0x000fe20003fa4070 */
[----:B0-----:R-:W-:Y:S02]  /*2470*/  HFMA2 R38, -RZ, RZ, 0, 0 ;  /* 0x00000000ff267431 */ /* 0x001fe400000001ff */
        /* <DEDUP_REMOVED lines=60> */
[----:B-1----:R-:W-:Y:S02]  /*2840*/  ISETP.NE.U32.AND P2, PT, R42, 0x1, PT ;  /* 0x000000012a00780c */ /* 0x002fe40003f45070 */
[----:B------:R-:W-:Y:S02]  /*2850*/  @!P5 LOP3.LUT R12, RZ, R10, RZ, 0x33, !PT ;  /* 0x0000000aff0cd212 */ /* 0x000fe400078e33ff */
[----:B------:R-:W-:Y:S02]  /*2860*/  SEL R18, R18, RZ, P1 ;  /* 0x000000ff12127207 */ /* 0x000fe40000800000 */
[----:B--2---:R-:W-:-:S02]  /*2870*/  ISETP.NE.U32.AND P1, PT, R46, 0x1, PT ;  /* 0x000000012e00780c */ /* 0x004fc40003f25070 */
[----:B------:R-:W-:Y:S01]  /*2880*/  ISETP.NE.AND.EX P2, PT, R43, RZ, PT, P2 ;  /* 0x000000ff2b00720c */ /* 0x000fe20003f45320 */
[----:B------:R-:W-:Y:S01]  /*2890*/  IMAD.MOV R43, RZ, RZ, -R12 ;  /* 0x000000ffff2b7224 */ /* 0x000fe200078e0a0c */
        /* <DEDUP_REMOVED lines=21> */
.L_x_2951:
[----:B------:R-:W-:Y:S05]  /*29f0*/  BSYNC.RECONVERGENT B1 ;  /* 0x0000000000017941 */ /* 0x000fea0003800200 */
.L_x_2950:
        /* <DEDUP_REMOVED lines=88> */
[----:B-1----:R-:W-:-:S04]  /*2f80*/  ISETP.NE.U32.AND P2, PT, R38, 0x1, PT ;  /* 0x000000012600780c */ /* 0x002fc80003f45070 */
[----:B------:R-:W-:Y:S01]  /*2f90*/  ISETP.NE.AND.EX P2, PT, R39, RZ, PT, P2 ;  /* 0x000000ff2700720c */ /* 0x000fe20003f45320 */
[----:B------:R-:W-:Y:S01]  /*2fa0*/  @!P1 IMAD.MOV R18, RZ, RZ, -R18 ;  /* 0x000000ffff129224 */ /* 0x000fe200078e0a12 */
[----:B---3--:R-:W-:Y:S02]  /*2fb0*/  ISETP.NE.U32.AND P1, PT, R36, 0x1, PT ;  /* 0x000000012400780c */ /* 0x008fe40003f25070 */
[----:B------:R-:W-:Y:S02]  /*2fc0*/  @!P5 LOP3.LUT R18, RZ, R12, RZ, 0x33, !PT ;  /* 0x0000000cff12d212 */ /* 0x000fe400078e33ff */
[----:B--2---:R-:W-:Y:S02]  /*2fd0*/  ISETP.NE.U32.AND P5, PT, R44, 0x1, PT ;  /* 0x000000012c00780c */ /* 0x004fe40003fa5070 */
[----:B------:R-:W-:Y:S02]  /*2fe0*/  ISETP.NE.AND.EX P1, PT, R37, RZ, PT, P1 ;  /* 0x000000ff2500720c */ /* 0x000fe40003f25310 */
[----:B------:R-:W-:-:S02]  /*2ff0*/  SEL R20, R20, RZ, P2 ;  /* 0x000000ff14147207 */ /* 0x000fc40001000000 */
[----:B------:R-:W-:Y:S02]  /*3000*/  IADD3 R39, PT, PT, -R18, RZ, RZ ;  /* 0x000000ff12277210 */ /* 0x000fe40007ffe1ff */
        /* <DEDUP_REMOVED lines=21> */
.L_x_2953:
[----:B------:R-:W-:Y:S05]  /*3160*/  BSYNC.RECONVERGENT B1 ;  /* 0x0000000000017941 */ /* 0x000fea0003800200 */
.L_x_2952:
        /* <DEDUP_REMOVED lines=62> */
[----:B------:R-:W-:-:S02]  /*3550*/  ISETP.GE.AND P3, PT, R26, RZ, PT ;  /* 0x000000ff1a00720c */ /* 0x000fc40003f66270 */
[----:B0-----:R-:W-:-:S05]  /*3560*/  MOV R36, RZ ;  /* 0x000000ff00247202 */ /* 0x001fca0000000f00 */
[----:B------:R-:W-:-:S04]  /*3570*/  @P1 VIADD R24, R24, 0x1 ;  /* 0x0000000118181836 */ /* 0x000fc80000000000 */
[----:B------:R-:W-:Y:S02]  /*3580*/  IMAD.MOV.U32 R26, RZ, RZ, R24 ;  /* 0x000000ffff1a7224 */ /* 0x000fe400078e0018 */
[----:B-1----:R-:W-:-:S03]  /*3590*/  IMAD.MOV R24, RZ, RZ, -R37 ;  /* 0x000000ffff187224 */ /* 0x002fc600078e0a25 */
[----:B------:R-:W-:Y:S02]  /*35a0*/  @!P3 IADD3 R26, PT, PT, -R26, RZ, RZ ;  /* 0x000000ff1a1ab210 */ /* 0x000fe40007ffe1ff */
[----:B------:R-:W-:Y:S02]  /*35b0*/  @!P2 LOP3.LUT R26, RZ, R20, RZ, 0x33, !PT ;  /* 0x00000014ff1aa212 */ /* 0x000fe400078e33ff */
[----:B------:R-:W-:-:S03]  /*35c0*/  ISETP.NE.AND P3, PT, R12, RZ, PT ;  /* 0x000000ff0c00720c */ /* 0x000fc60003f65270 */
        /* <DEDUP_REMOVED lines=19> */
[----:B---3--:R-:W-:Y:S02]  /*3700*/  ISETP.NE.U32.AND P1, PT, R36, 0x1, PT ;  /* 0x000000012400780c */ /* 0x008fe40003f25070 */
[----:B------:R-:W-:-:S03]  /*3710*/  SHF.R.S64 R36, RZ, 0x1e, R11 ;  /* 0x0000001eff247819 */ /* 0x000fc6000000100b */
[----:B------:R-:W-:Y:S01]  /*3720*/  @!P5 IMAD.MOV R20, RZ, RZ, -R20 ;  /* 0x000000ffff14d224 */ /* 0x000fe200078e0a14 */
[----:B------:R-:W-:Y:S02]  /*3730*/  ISETP.NE.AND.EX P5, PT, R37, RZ, PT, P1 ;  /* 0x000000ff2500720c */ /* 0x000fe40003fa5310 */
[----:B------:R-:W-:Y:S02]  /*3740*/  @!P3 LOP3.LUT R20, RZ, R12, RZ, 0x33, !PT ;  /* 0x0000000cff14b212 */ /* 0x000fe400078e33ff */
[----:B0-----:R-:W-:Y:S02]  /*3750*/  ISETP.NE.U32.AND P1, PT, R42, 0x1, PT ;  /* 0x000000012a00780c */ /* 0x001fe40003f25070 */
        /* <DEDUP_REMOVED lines=24> */
.L_x_2955:
[----:B------:R-:W-:Y:S05]  /*38e0*/  BSYNC.RECONVERGENT B1 ;  /* 0x0000000000017941 */ /* 0x000fea0003800200 */
.L_x_2954:
        /* <DEDUP_REMOVED lines=90> */
[----:B---3--:R-:W-:-:S04]  /*3e90*/  ISETP.NE.U32.AND P1, PT, R36, 0x1, PT ;  /* 0x000000012400780c */ /* 0x008fc80003f25070 */
[----:B------:R-:W-:Y:S01]  /*3ea0*/  ISETP.NE.AND.EX P4, PT, R37, RZ, PT, P1 ;  /* 0x000000ff2500720c */ /* 0x000fe20003f85310 */
[----:B------:R-:W-:Y:S01]  /*3eb0*/  @!P3 IMAD.MOV R24, RZ, RZ, -R24 ;  /* 0x000000ffff18b224 */ /* 0x000fe200078e0a18 */
        /* <DEDUP_REMOVED lines=26> */
.L_x_2957:
[----:B------:R-:W-:Y:S05]  /*4060*/  BSYNC.RECONVERGENT B1 ;  /* 0x0000000000017941 */ /* 0x000fea0003800200 */
.L_x_2956:
        /* <DEDUP_REMOVED lines=57> */
[----:B------:R-:W-:-:S04]  /*4400*/  IMAD.HI.U32 R35, R33, R35, R32 ;  /* 0x0000002321237227 */ /* 0x000fc800078e0020 */
[----:B------:R-:W-:-:S04]  /*4410*/  IMAD.MOV.U32 R32, RZ, RZ, R30 ;  /* 0x000000ffff207224 */ /* 0x000fc800078e001e */
        /* <DEDUP_REMOVED lines=27> */
[----:B------:R-:W-:Y:S02]  /*45d0*/  IMAD R43, R24, R43, R45 ;  /* 0x0000002b182b7224 */ /* 0x000fe400078e022d */
[----:B------:R-:W-:Y:S01]  /*45e0*/  IMAD R45, R30, R47, RZ ;  /* 0x0000002f1e2d7224 */ /* 0x000fe200078e02ff */
[----:B------:R-:W-:Y:S02]  /*45f0*/  SEL R30, R28, RZ, P4 ;  /* 0x000000ff1c1e7207 */ /* 0x000fe40002000000 */
[----:B------:R-:W-:Y:S01]  /*4600*/  IABS R24, R43 ;  /* 0x0000002b00187213 */ /* 0x000fe20000000000 */
[----:B------:R-:W-:Y:S01]  /*4610*/  IMAD.HI.U32 R45, R33, R45, R32 ;  /* 0x0000002d212d7227 */ /* 0x000fe200078e0020 */
[----:B0-----:R-:W-:-:S02]  /*4620*/  ISETP.NE.U32.AND P4, PT, R36, 0x1, PT ;  /* 0x000000012400780c */ /* 0x001fc40003f85070 */
[----:B------:R-:W-:Y:S02]  /*4630*/  MOV R32, R24 ;  /* 0x0000001800207202 */ /* 0x000fe40000000f00 */
[----:B------:R-:W-:-:S03]  /*4640*/  ISETP.NE.AND.EX P4, PT, R37, RZ, PT, P4 ;  /* 0x000000ff2500720c */ /* 0x000fc60003f85340 */
[----:B------:R-:W-:Y:S01]  /*4650*/  IMAD.HI.U32 R24, R45, R32, RZ ;  /* 0x000000202d187227 */ /* 0x000fe200078e00ff */
[----:B------:R-:W-:-:S03]  /*4660*/  SEL R36, R38, RZ, P4 ;  /* 0x000000ff26247207 */ /* 0x000fc60002000000 */
[----:B------:R-:W-:-:S04]  /*4670*/  IMAD.MOV R33, RZ, RZ, -R24 ;  /* 0x000000ffff217224 */ /* 0x000fc800078e0a18 */
        /* <DEDUP_REMOVED lines=16> */
[----:B------:R-:W-:Y:S01]  /*4780*/  SHF.R.S64 R32, RZ, 0x1e, R12 ;  /* 0x0000001eff207819 */ /* 0x000fe2000000100c */
        /* <DEDUP_REMOVED lines=18> */
.L_x_2959:
[----:B------:R-:W-:Y:S05]  /*48b0*/  BSYNC.RECONVERGENT B1 ;  /* 0x0000000000017941 */ /* 0x000fea0003800200 */
.L_x_2958:
        /* <DEDUP_REMOVED lines=22> */
[----:B------:R-:W-:-:S04]  /*4a20*/  IMAD.HI.U32 R37, R33, R37, R32 ;  /* 0x0000002521257227 */ /* 0x000fc800078e0020 */
[----:B------:R-:W-:Y:S02]  /*4a30*/  VIADD R32, R30, 0xffffffe ;  /* 0x0ffffffe1e207836 */ /* 0x000fe40000000000 */
[----:B------:R-:W-:-:S04]  /*4a40*/  IMAD.HI.U32 R28, R37, R12, RZ ;  /* 0x0000000c251c7227 */ /* 0x000fc800078e00ff */
[----:B------:R-:W-:-:S04]  /*4a50*/  IMAD.MOV R33, RZ, RZ, -R28 ;  /* 0x000000ffff217224 */ /* 0x000fc800078e0a1c */
[C---:B------:R-:W-:Y:S02]  /*4a60*/  IMAD R12, R35.reuse, R33, R12 ;  /* 0x00000021230c7224 */ /* 0x040fe400078e020c */
[----:B------:R0:W1:Y:S03]  /*4a70*/  F2I.FTZ.U32.TRUNC.NTZ R33, R32 ;  /* 0x0000002000217305 */ /* 0x000066000021f000 */
[----:B------:R-:W-:Y:S01]  /*4a80*/  ISETP.GT.U32.AND P4, PT, R35, R12, PT ;  /* 0x0000000c2300720c */ /* 0x000fe20003f84070 */
[----:B0-----:R-:W-:Y:S02]  /*4a90*/  IMAD.MOV.U32 R32, RZ, RZ, RZ ;  /* 0x000000ffff207224 */ /* 0x001fe400078e00ff */
[----:B-1----:R-:W-:-:S10]  /*4aa0*/  IMAD.MOV R36, RZ, RZ, -R33 ;  /* 0x000000ffff247224 */ /* 0x002fd400078e0a21 */
[----:B------:R-:W-:Y:S01]  /*4ab0*/  @!P4 IADD3 R12, PT, PT, R12, -R35, RZ ;  /* 0x800000230c0cc210 */ /* 0x000fe20007ffe0ff */
[----:B------:R-:W-:-:S03]  /*4ac0*/  @!P4 VIADD R28, R28, 0x1 ;  /* 0x000000011c1cc836 */ /* 0x000fc60000000000 */
[----:B------:R-:W-:Y:S01]  /*4ad0*/  ISETP.GE.U32.AND P3, PT, R12, R35, PT ;  /* 0x000000230c00720c */ /* 0x000fe20003f66070 */
[----:B------:R-:W-:Y:S01]  /*4ae0*/  IMAD R35, R36, R43, RZ ;  /* 0x0000002b24237224 */ /* 0x000fe200078e02ff */
[----:B------:R-:W-:-:S03]  /*4af0*/  LOP3.LUT R12, R11, R34, RZ, 0x3c, !PT ;  /* 0x000000220b0c7212 */ /* 0x000fc600078e3cff */
[----:B------:R-:W-:Y:S01]  /*4b00*/  IMAD.HI.U32 R35, R33, R35, R32 ;  /* 0x0000002321237227 */ /* 0x000fe200078e0020 */
[----:B------:R-:W-:Y:S02]  /*4b10*/  ISETP.GE.AND P4, PT, R12, RZ, PT ;  /* 0x000000ff0c00720c */ /* 0x000fe40003f86270 */
[----:B------:R-:W0:Y:S05]  /*4b20*/  LDC R12, c[0x0][0x3c0] ;  /* 0x0000f000ff0c7b82 */ /* 0x000e2a0000000800 */
[----:B------:R-:W-:Y:S02]  /*4b30*/  @P3 IADD3 R28, PT, PT, R28, 0x1, RZ ;  /* 0x000000011c1c3810 */ /* 0x000fe40007ffe0ff */
[----:B------:R-:W-:-:S04]  /*4b40*/  ISETP.NE.AND P3, PT, R34, RZ, PT ;  /* 0x000000ff2200720c */ /* 0x000fc80003f65270 */
[----:B------:R-:W-:-:S09]  /*4b50*/  @!P4 IMAD.MOV R28, RZ, RZ, -R28 ;  /* 0x000000ffff1cc224 */ /* 0x000fd200078e0a1c */
[----:B------:R-:W-:-:S04]  /*4b60*/  @!P3 LOP3.LUT R28, RZ, R34, RZ, 0x33, !PT ;  /* 0x00000022ff1cb212 */ /* 0x000fc800078e33ff */
[----:B------:R-:W-:Y:S02]  /*4b70*/  IADD3 R30, PT, PT, -R28, RZ, RZ ;  /* 0x000000ff1c1e7210 */ /* 0x000fe40007ffe1ff */
[----:B0-----:R-:W-:-:S03]  /*4b80*/  IABS R47, R12 ;  /* 0x0000000c002f7213 */ /* 0x001fc60000000000 */
[----:B------:R-:W-:Y:S02]  /*4b90*/  IMAD R37, R34, R30, R11 ;  /* 0x0000001e22257224 */ /* 0x000fe400078e020b */
[----:B------:R-:W0:Y:S03]  /*4ba0*/  I2F.RP R34, R47 ;  /* 0x0000002f00227306 */ /* 0x000e260000209400 */
[----:B------:R-:W-:-:S05]  /*4bb0*/  IABS R30, R37 ;  /* 0x00000025001e7213 */ /* 0x000fca0000000000 */
[----:B------:R-:W-:-:S04]  /*4bc0*/  IMAD.MOV.U32 R32, RZ, RZ, R30 ;  /* 0x000000ffff207224 */ /* 0x000fc800078e001e */
[----:B------:R-:W-:Y:S01]  /*4bd0*/  IMAD.HI.U32 R30, R35, R32, RZ ;  /* 0x00000020231e7227 */ /* 0x000fe200078e00ff */
[----:B0-----:R-:W0:Y:S04]  /*4be0*/  MUFU.RCP R34, R34 ;  /* 0x0000002200227308 */ /* 0x001e280000001000 */
        /* <DEDUP_REMOVED lines=8> */
[----:B0-----:R-:W-:-:S04]  /*4c70*/  IADD3 R32, PT, PT, R34, 0xffffffe, RZ ;  /* 0x0ffffffe22207810 */ /* 0x001fc80007ffe0ff */
[----:B------:R0:W1:Y:S01]  /*4c80*/  F2I.FTZ.U32.TRUNC.NTZ R33, R32 ;  /* 0x0000002000217305 */ /* 0x000062000021f000 */
[----:B------:R-:W-:Y:S01]  /*4c90*/  @P3 VIADD R30, R30, 0x1 ;  /* 0x000000011e1e3836 */ /* 0x000fe20000000000 */
[----:B------:R-:W-:-:S03]  /*4ca0*/  ISETP.NE.AND P3, PT, R26, RZ, PT ;  /* 0x000000ff1a00720c */ /* 0x000fc60003f65270 */
[----:B------:R-:W-:Y:S02]  /*4cb0*/  IMAD.MOV.U32 R38, RZ, RZ, R30 ;  /* 0x000000ffff267224 */ /* 0x000fe400078e001e */
[----:B0-----:R-:W-:-:S03]  /*4cc0*/  HFMA2 R32, -RZ, RZ, 0, 0 ;  /* 0x00000000ff207431 */ /* 0x001fc600000001ff */
[----:B------:R-:W-:-:S05]  /*4cd0*/  @!P4 IADD3 R38, PT, PT, -R38, RZ, RZ ;  /* 0x000000ff2626c210 */ /* 0x000fca0007ffe1ff */
[----:B------:R-:W-:Y:S01]  /*4ce0*/  @!P3 LOP3.LUT R38, RZ, R26, RZ, 0x33, !PT ;  /* 0x0000001aff26b212 */ /* 0x000fe200078e33ff */
[----:B-1----:R-:W-:-:S04]  /*4cf0*/  IMAD.MOV R30, RZ, RZ, -R33 ;  /* 0x000000ffff1e7224 */ /* 0x002fc800078e0a21 */
        /* <DEDUP_REMOVED lines=29> */
[----:B--2---:R-:W-:-:S02]  /*4ed0*/  ISETP.NE.U32.AND P4, PT, R34, 0x1, PT ;  /* 0x000000012200780c */ /* 0x004fc40003f85070 */
[----:B------:R-:W-:Y:S02]  /*4ee0*/  IADD3 R43, PT, PT, -R26, RZ, RZ ;  /* 0x000000ff1a2b7210 */ /* 0x000fe40007ffe1ff */
[----:B------:R-:W-:Y:S02]  /*4ef0*/  SEL R30, R38, RZ, P3 ;  /* 0x000000ff261e7207 */ /* 0x000fe40001800000 */
[----:B0-----:R-:W-:Y:S01]  /*4f00*/  ISETP.NE.U32.AND P3, PT, R36, 0x1, PT ;  /* 0x000000012400780c */ /* 0x001fe20003f65070 */
        /* <DEDUP_REMOVED lines=18> */
.L_x_2961:
[----:B------:R-:W-:Y:S05]  /*5030*/  BSYNC.RECONVERGENT B1 ;  /* 0x0000000000017941 */ /* 0x000fea0003800200 */
.L_x_2960:
        /* <DEDUP_REMOVED lines=32> */
[----:B------:R-:W-:-:S03]  /*5240*/  LOP3.LUT R11, R39, R34, RZ, 0x3c, !PT ;  /* 0x00000022270b7212 */ /* 0x000fc600078e3cff */
[----:B------:R0:W1:Y:S01]  /*5250*/  F2I.FTZ.U32.TRUNC.NTZ R33, R32 ;  /* 0x0000002000217305 */ /* 0x000062000021f000 */
[----:B------:R-:W-:Y:S02]  /*5260*/  ISETP.GE.AND P2, PT, R11, RZ, PT ;  /* 0x000000ff0b00720c */ /* 0x000fe40003f46270 */
[----:B------:R-:W2:Y:S05]  /*5270*/  LDC R11, c[0x0][0x3c0] ;  /* 0x0000f000ff0b7b82 */ /* 0x000eaa0000000800 */
[----:B------:R-:W-:Y:S01]  /*5280*/  @P3 IADD3 R12, PT, PT, R12, 0x1, RZ ;  /* 0x000000010c0c3810 */ /* 0x000fe20007ffe0ff */
[----:B0-----:R-:W-:-:S05]  /*5290*/  IMAD.MOV.U32 R32, RZ, RZ, RZ ;  /* 0x000000ffff207224 */ /* 0x001fca00078e00ff */
[----:B------:R-:W-:Y:S01]  /*52a0*/  @!P2 IMAD.MOV R12, RZ, RZ, -R12 ;  /* 0x000000ffff0ca224 */ /* 0x000fe200078e0a0c */
[----:B------:R-:W-:Y:S01]  /*52b0*/  @!P4 LOP3.LUT R12, RZ, R34, RZ, 0x33, !PT ;  /* 0x00000022ff0cc212 */ /* 0x000fe200078e33ff */
[----:B-1----:R-:W-:-:S03]  /*52c0*/  IMAD.MOV R36, RZ, RZ, -R33 ;  /* 0x000000ffff247224 */ /* 0x002fc600078e0a21 */
        /* <DEDUP_REMOVED lines=20> */
[----:B------:R-:W-:Y:S01]  /*5410*/  ISETP.GE.AND P2, PT, R32, RZ, PT ;  /* 0x000000ff2000720c */ /* 0x000fe20003f46270 */
[----:B------:R-:W-:-:S03]  /*5420*/  IMAD.MOV.U32 R32, RZ, RZ, RZ ;  /* 0x000000ffff207224 */ /* 0x000fc600078e00ff */
[----:B------:R-:W0:Y:S03]  /*5430*/  F2I.FTZ.U32.TRUNC.NTZ R33, R33 ;  /* 0x0000002100217305 */ /* 0x000e26000021f000 */
        /* <DEDUP_REMOVED lines=25> */
[----:B--2---:R-:W-:-:S04]  /*55d0*/  ISETP.NE.U32.AND P2, PT, R32, 0x1, PT ;  /* 0x000000012000780c */ /* 0x004fc80003f45070 */
[----:B------:R-:W-:Y:S02]  /*55e0*/  ISETP.NE.AND.EX P2, PT, R33, RZ, PT, P2 ;  /* 0x000000ff2100720c */ /* 0x000fe40003f45320 */
[----:B------:R-:W-:Y:S02]  /*55f0*/  @!P3 IADD3 R28, PT, PT, -R28, RZ, RZ ;  /* 0x000000ff1c1cb210 */ /* 0x000fe40007ffe1ff */
[----:B-1----:R-:W-:Y:S02]  /*5600*/  ISETP.NE.U32.AND P3, PT, R34, 0x1, PT ;  /* 0x000000012200780c */ /* 0x002fe40003f65070 */
        /* <DEDUP_REMOVED lines=27> */
.L_x_2963:
[----:B------:R-:W-:Y:S05]  /*57c0*/  BSYNC.RECONVERGENT B1 ;  /* 0x0000000000017941 */ /* 0x000fea0003800200 */
.L_x_2962:
        /* <DEDUP_REMOVED lines=19> */
[----:B------:R-:W-:-:S04]  /*5900*/  IMAD R35, R35, R36, RZ ;  /* 0x0000002423237224 */ /* 0x000fc800078e02ff */
[----:B------:R-:W-:Y:S02]  /*5910*/  IMAD.HI.U32 R12, R33, R35, R32 ;  /* 0x00000023210c7227 */ /* 0x000fe400078e0020 */
        /* <DEDUP_REMOVED lines=64> */
[----:B------:R-:W2:Y:S08]  /*5d20*/  LDC.64 R36, c[0x0][0x3a0] ;  /* 0x0000e800ff247b82 */ /* 0x000eb00000000a00 */
[----:B------:R-:W3:Y:S03]  /*5d30*/  LDC.64 R38, c[0x0][0x3a8] ;  /* 0x0000ea00ff267b82 */ /* 0x000ee60000000a00 */
[----:B------:R-:W-:Y:S01]  /*5d40*/  @P3 VIADD R30, R30, 0x1 ;  /* 0x000000011e1e3836 */ /* 0x000fe20000000000 */
[----:B-1----:R-:W-:-:S04]  /*5d50*/  ISETP.NE.U32.AND P3, PT, R32, 0x1, PT ;  /* 0x000000012000780c */ /* 0x002fc80003f65070 */
[----:B------:R-:W-:Y:S02]  /*5d60*/  @!P2 IADD3 R30, PT, PT, -R30, RZ, RZ ;  /* 0x000000ff1e1ea210 */ /* 0x000fe40007ffe1ff */
[----:B0-----:R-:W-:Y:S02]  /*5d70*/  ISETP.NE.U32.AND P2, PT, R34, 0x1, PT ;  /* 0x000000012200780c */ /* 0x001fe40003f45070 */
        /* <DEDUP_REMOVED lines=28> */
.L_x_2965:
[----:B------:R-:W-:Y:S05]  /*5f40*/  BSYNC.RECONVERGENT B1 ;  /* 0x0000000000017941 */ /* 0x000fea0003800200 */
.L_x_2964:
        /* <DEDUP_REMOVED lines=26> */
[----:B------:R-:W-:Y:S01]  /*60f0*/  IMAD.HI.U32 R39, R37, R32, RZ ;  /* 0x0000002025277227 */ /* 0x000fe200078e00ff */
[----:B------:R-:W1:Y:S03]  /*6100*/  LDC R38, c[0x0][0x3c0] ;  /* 0x0000f000ff267b82 */ /* 0x000e660000000800 */
[----:B------:R-:W-:-:S04]  /*6110*/  IMAD.MOV R33, RZ, RZ, -R39 ;  /* 0x000000ffff217224 */ /* 0x000fc800078e0a27 */
[----:B------:R-:W-:-:S05]  /*6120*/  IMAD R32, R35, R33, R32 ;  /* 0x0000002123207224 */ /* 0x000fca00078e0220 */
[----:B------:R-:W-:Y:S02]  /*6130*/  ISETP.GT.U32.AND P1, PT, R35, R32, PT ;  /* 0x000000202300720c */ /* 0x000fe40003f24070 */
[----:B0-----:R-:W-:-:S04]  /*6140*/  IABS R36, R12 ;  /* 0x0000000c00247213 */ /* 0x001fc80000000000 */
[----:B------:R-:W0:Y:S01]  /*6150*/  I2F.RP R37, R36 ;  /* 0x0000002400257306 */ /* 0x000e220000209400 */
[----:B-1----:R-:W-:-:S06]  /*6160*/  IABS R45, R38 ;  /* 0x00000026002d7213 */ /* 0x002fcc0000000000 */
[----:B------:R-:W-:Y:S01]  /*6170*/  @!P1 VIADD R39, R39, 0x1 ;  /* 0x0000000127279836 */ /* 0x000fe20000000000 */
[----:B------:R-:W-:-:S04]  /*6180*/  @!P1 IADD3 R32, PT, PT, R32, -R35, RZ ;  /* 0x8000002320209210 */ /* 0x000fc80007ffe0ff */
[----:B------:R-:W-:Y:S02]  /*6190*/  ISETP.GE.U32.AND P1, PT, R32, R35, PT ;  /* 0x000000232000720c */ /* 0x000fe40003f26070 */
[----:B------:R-:W-:Y:S01]  /*61a0*/  LOP3.LUT R32, R11, R34, RZ, 0x3c, !PT ;  /* 0x000000220b207212 */ /* 0x000fe200078e3cff */
[----:B0-----:R-:W0:Y:S10]  /*61b0*/  MUFU.RCP R37, R37 ;  /* 0x0000002500257308 */ /* 0x001e340000001000 */
[----:B------:R-:W-:Y:S01]  /*61c0*/  @P1 VIADD R39, R39, 0x1 ;  /* 0x0000000127271836 */ /* 0x000fe20000000000 */
[----:B------:R-:W-:Y:S01]  /*61d0*/  ISETP.GE.AND P1, PT, R32, RZ, PT ;  /* 0x000000ff2000720c */ /* 0x000fe20003f26270 */
[----:B0-----:R-:W-:-:S02]  /*61e0*/  VIADD R33, R37, 0xffffffe ;  /* 0x0ffffffe25217836 */ /* 0x001fc40000000000 */
[----:B------:R-:W0:Y:S10]  /*61f0*/  I2F.RP R37, R45 ;  /* 0x0000002d00257306 */ /* 0x000e340000209400 */
[----:B------:R-:W-:-:S02]  /*6200*/  @!P1 IADD3 R39, PT, PT, -R39, RZ, RZ ;  /* 0x000000ff27279210 */ /* 0x000fc40007ffe1ff */
[----:B------:R-:W-:Y:S01]  /*6210*/  ISETP.NE.AND P1, PT, R34, RZ, PT ;  /* 0x000000ff2200720c */ /* 0x000fe20003f25270 */
[----:B------:R-:W1:Y:S08]  /*6220*/  F2I.FTZ.U32.TRUNC.NTZ R33, R33 ;  /* 0x0000002100217305 */ /* 0x000e70000021f000 */
[----:B0-----:R-:W0:Y:S04]  /*6230*/  MUFU.RCP R37, R37 ;  /* 0x0000002500257308 */ /* 0x001e280000001000 */
[----:B------:R-:W-:Y:S01]  /*6240*/  @!P1 LOP3.LUT R39, RZ, R34, RZ, 0x33, !PT ;  /* 0x00000022ff279212 */ /* 0x000fe200078e33ff */
[----:B-1----:R-:W-:-:S04]  /*6250*/  IMAD.MOV R35, RZ, RZ, -R33 ;  /* 0x000000ffff237224 */ /* 0x002fc800078e0a21 */
[----:B------:R-:W-:Y:S02]  /*6260*/  IMAD.MOV R32, RZ, RZ, -R39 ;  /* 0x000000ffff207224 */ /* 0x000fe400078e0a27 */
[----:B------:R-:W-:Y:S02]  /*6270*/  IMAD R35, R35, R36, RZ ;  /* 0x0000002423237224 */ /* 0x000fe400078e02ff */
        /* <DEDUP_REMOVED lines=37> */
[----:B------:R-:W-:Y:S01]  /*64d0*/  IMAD R39, R39, UR36, RZ ;  /* 0x0000002427277c24 */ /* 0x000fe2000f8e02ff */
[----:B------:R-:W-:-:S03]  /*64e0*/  SEL R36, R40, RZ, P1 ;  /* 0x000000ff28247207 */ /* 0x000fc60000800000 */
[----:B------:R-:W-:-:S04]  /*64f0*/  IMAD.HI.U32 R12, R43, R32, RZ ;  /* 0x000000202b0c7227 */ /* 0x000fc800078e00ff */
[----:B------:R-:W-:Y:S02]  /*6500*/  IMAD.MOV R33, RZ, RZ, -R12 ;  /* 0x000000ffff217224 */ /* 0x000fe400078e0a0c */
[----:B------:R-:W-:Y:S02]  /*6510*/  IMAD R39, R36, UR37, R39 ;  /* 0x0000002524277c24 */ /* 0x000fe4000f8e0227 */
        /* <DEDUP_REMOVED lines=12> */
[----:B0-----:R-:W-:-:S04]  /*65e0*/  ISETP.NE.U32.AND P1, PT, R32, 0x1, PT ;  /* 0x000000012000780c */ /* 0x001fc80003f25070 */
[----:B------:R-:W-:Y:S02]  /*65f0*/  ISETP.NE.AND.EX P1, PT, R33, RZ, PT, P1 ;  /* 0x000000ff2100720c */ /* 0x000fe40003f25310 */
[C---:B------:R-:W-:Y:S02]  /*6600*/  IADD3 R33, PT, PT, -R12.reuse, RZ, RZ ;  /* 0x000000ff0c217210 */ /* 0x040fe40007ffe1ff */
[----:B------:R-:W-:Y:S02]  /*6610*/  SEL R12, R12, RZ, P1 ;  /* 0x000000ff0c0c7207 */ /* 0x000fe40000800000 */
[----:B-1----:R-:W-:Y:S01]  /*6620*/  ISETP.NE.U32.AND P1, PT, R34, 0x1, PT ;  /* 0x000000012200780c */ /* 0x002fe20003f25070 */
[----:B------:R-:W-:Y:S01]  /*6630*/  IMAD R38, R38, R33, R41 ;  /* 0x0000002126267224 */ /* 0x000fe200078e0229 */
        /* <DEDUP_REMOVED lines=15> */
.L_x_2967:
[----:B------:R-:W-:Y:S05]  /*6730*/  BSYNC.RECONVERGENT B1 ;  /* 0x0000000000017941 */ /* 0x000fea0003800200 */
.L_x_2966:
        /* <DEDUP_REMOVED lines=32> */
[----:B0-----:R-:W-:Y:S02]  /*6940*/  IADD3 R35, PT, PT, R37, 0xffffffe, RZ ;  /* 0x0ffffffe25237810 */ /* 0x001fe40007ffe0ff */
[----:B------:R-:W-:Y:S02]  /*6950*/  ISETP.GE.U32.AND P5, PT, R33, R38, PT ;  /* 0x000000262100720c */ /* 0x000fe40003fa6070 */
[----:B------:R-:W-:Y:S02]  /*6960*/  LOP3.LUT R33, R11, R36, RZ, 0x3c, !PT ;  /* 0x000000240b217212 */ /* 0x000fe400078e3cff */
[----:B------:R-:W0:Y:S09]  /*6970*/  F2I.FTZ.U32.TRUNC.NTZ R35, R35 ;  /* 0x0000002300237305 */ /* 0x000e32000021f000 */
[----:B------:R-:W-:Y:S01]  /*6980*/  @P5 VIADD R40, R40, 0x1 ;  /* 0x0000000128285836 */ /* 0x000fe20000000000 */
[----:B------:R-:W-:-:S02]  /*6990*/  ISETP.GE.AND P5, PT, R33, RZ, PT ;  /* 0x000000ff2100720c */ /* 0x000fc40003fa6270 */
[----:B------:R-:W1:Y:S01]  /*69a0*/  LDC R33, c[0x0][0x3c0] ;  /* 0x0000f000ff217b82 */ /* 0x000e620000000800 */
[----:B0-----:R-:W-:-:S04]  /*69b0*/  IMAD.MOV R37, RZ, RZ, -R35 ;  /* 0x000000ffff257224 */ /* 0x001fc800078e0a23 */
[----:B------:R-:W-:-:S06]  /*69c0*/  IMAD R37, R37, R42, RZ ;  /* 0x0000002a25257224 */ /* 0x000fcc00078e02ff */
[----:B------:R-:W-:Y:S01]  /*69d0*/  @!P5 IMAD.MOV R40, RZ, RZ, -R40 ;  /* 0x000000ffff28d224 */ /* 0x000fe200078e0a28 */
[----:B------:R-:W-:Y:S02]  /*69e0*/  ISETP.NE.AND P5, PT, R36, RZ, PT ;  /* 0x000000ff2400720c */ /* 0x000fe40003fa5270 */
[----:B-1----:R-:W-:-:S11]  /*69f0*/  IABS R45, R33 ;  /* 0x00000021002d7213 */ /* 0x002fd60000000000 */
[----:B------:R-:W-:Y:S01]  /*6a00*/  @!P5 LOP3.LUT R40, RZ, R36, RZ, 0x33, !PT ;  /* 0x00000024ff28d212 */ /* 0x000fe200078e33ff */
[----:B------:R-:W0:Y:S03]  /*6a10*/  I2F.RP R38, R45 ;  /* 0x0000002d00267306 */ /* 0x000e260000209400 */
[----:B------:R-:W-:-:S05]  /*6a20*/  IADD3 R34, PT, PT, -R40, RZ, RZ ;  /* 0x000000ff28227210 */ /* 0x000fca0007ffe1ff */
[----:B------:R-:W-:Y:S02]  /*6a30*/  IMAD R43, R36, R34, R11 ;  /* 0x00000022242b7224 */ /* 0x000fe400078e020b */
[----:B------:R-:W-:-:S03]  /*6a40*/  IMAD.MOV.U32 R34, RZ, RZ, RZ ;  /* 0x000000ffff227224 */ /* 0x000fc600078e00ff */
[----:B------:R-:W-:Y:S01]  /*6a50*/  IABS R36, R43 ;  /* 0x0000002b00247213 */ /* 0x000fe20000000000 */
[----:B------:R-:W-:Y:S01]  /*6a60*/  IMAD.HI.U32 R34, R35, R37, R34 ;  /* 0x0000002523227227 */ /* 0x000fe200078e0022 */
[----:B0-----:R-:W0:Y:S03]  /*6a70*/  MUFU.RCP R38, R38 ;  /* 0x0000002600267308 */ /* 0x001e260000001000 */
        /* <DEDUP_REMOVED lines=13> */
[----:B0-----:R-:W-:Y:S02]  /*6b50*/  VIADD R34, R38, 0xffffffe ;  /* 0x0ffffffe26227836 */ /* 0x001fe40000000000 */
[----:B------:R-:W0:Y:S02]  /*6b60*/  LDC.64 R38, c[0x0][0x398] ;  /* 0x0000e600ff267b82 */ /* 0x000e240000000a00 */
[----:B------:R2:W3:Y:S04]  /*6b70*/  F2I.FTZ.U32.TRUNC.NTZ R35, R34 ;  /* 0x0000002200237305 */ /* 0x0004e8000021f000 */
[----:B------:R-:W-:-:S02]  /*6b80*/  @!P5 IADD3 R42, PT, PT, -R42, RZ, RZ ;  /* 0x000000ff2a2ad210 */ /* 0x000fc40007ffe1ff */
[----:B------:R-:W-:Y:S01]  /*6b90*/  ISETP.NE.AND P5, PT, R12, RZ, PT ;  /* 0x000000ff0c00720c */ /* 0x000fe20003fa5270 */
[----:B--2---:R-:W-:Y:S02]  /*6ba0*/  HFMA2 R34, -RZ, RZ, 0, 0 ;  /* 0x00000000ff227431 */ /* 0x004fe400000001ff */
[----:B---3--:R-:W-:-:S10]  /*6bb0*/  IMAD.MOV R46, RZ, RZ, -R35 ;  /* 0x000000ffff2e7224 */ /* 0x008fd400078e0a23 */
        /* <DEDUP_REMOVED lines=51> */
.L_x_2969:
[----:B------:R-:W-:Y:S05]  /*6ef0*/  BSYNC.RECONVERGENT B1 ;  /* 0x0000000000017941 */ /* 0x000fea0003800200 */
.L_x_2968:
        /* <DEDUP_REMOVED lines=32> */
[----:B0-----:R-:W-:-:S06]  /*7100*/  VIADD R37, R39, 0xffffffe ;  /* 0x0ffffffe27257836 */ /* 0x001fcc0000000000 */
[----:B------:R-:W0:Y:S04]  /*7110*/  F2I.FTZ.U32.TRUNC.NTZ R37, R37 ;  /* 0x0000002500257305 */ /* 0x000e28000021f000 */
[----:B------:R-:W-:Y:S02]  /*7120*/  @P6 IADD3 R35, PT, PT, R35, 0x1, RZ ;  /* 0x0000000123236810 */ /* 0x000fe40007ffe0ff */
[----:B------:R-:W-:Y:S02]  /*7130*/  ISETP.GE.AND P6, PT, R33, RZ, PT ;  /* 0x000000ff2100720c */ /* 0x000fe40003fc6270 */
[----:B------:R-:W1:Y:S01]  /*7140*/  LDC R33, c[0x0][0x3c0] ;  /* 0x0000f000ff217b82 */ /* 0x000e620000000800 */
[----:B0-----:R-:W-:-:S10]  /*7150*/  IADD3 R39, PT, PT, RZ, -R37, RZ ;  /* 0x80000025ff277210 */ /* 0x001fd40007ffe0ff */
[----:B------:R-:W-:Y:S01]  /*7160*/  @!P6 IMAD.MOV R35, RZ, RZ, -R35 ;  /* 0x000000ffff23e224 */ /* 0x000fe200078e0a23 */
[----:B------:R-:W-:Y:S01]  /*7170*/  ISETP.NE.AND P6, PT, R38, RZ, PT ;  /* 0x000000ff2600720c */ /* 0x000fe20003fc5270 */
[----:B------:R-:W-:Y:S01]  /*7180*/  IMAD R39, R39, R42, RZ ;  /* 0x0000002a27277224 */ /* 0x000fe200078e02ff */
[----:B-1----:R-:W-:-:S11]  /*7190*/  IABS R48, R33 ;  /* 0x0000002100307213 */ /* 0x002fd60000000000 */
[----:B------:R-:W-:Y:S01]  /*71a0*/  @!P6 LOP3.LUT R35, RZ, R38, RZ, 0x33, !PT ;  /* 0x00000026ff23e212 */ /* 0x000fe200078e33ff */
[----:B------:R-:W0:Y:S04]  /*71b0*/  I2F.RP R40, R48 ;  /* 0x0000003000287306 */ /* 0x000e280000209400 */
[----:B------:R-:W-:-:S04]  /*71c0*/  IMAD.MOV R36, RZ, RZ, -R35 ;  /* 0x000000ffff247224 */ /* 0x000fc800078e0a23 */
[----:B------:R-:W-:Y:S02]  /*71d0*/  IMAD R45, R38, R36, R11 ;  /* 0x00000024262d7224 */ /* 0x000fe400078e020b */
[----:B------:R-:W-:-:S03]  /*71e0*/  IMAD.MOV.U32 R36, RZ, RZ, RZ ;  /* 0x000000ffff247224 */ /* 0x000fc600078e00ff */
[----:B------:R-:W-:Y:S01]  /*71f0*/  IABS R38, R45 ;  /* 0x0000002d00267213 */ /* 0x000fe20000000000 */
[----:B------:R-:W-:Y:S01]  /*7200*/  IMAD.HI.U32 R36, R37, R39, R36 ;  /* 0x0000002725247227 */ /* 0x000fe200078e0024 */
[----:B0-----:R-:W0:Y:S02]  /*7210*/  MUFU.RCP R40, R40 ;  /* 0x0000002800287308 */ /* 0x001e240000001000 */
        /* <DEDUP_REMOVED lines=13> */
[----:B------:R-:W0:Y:S01]  /*72f0*/  LDC.64 R40, c[0x0][0x398] ;  /* 0x0000e600ff287b82 */ /* 0x000e220000000a00 */
[----:B------:R-:W-:Y:S01]  /*7300*/  MOV R44, R36 ;  /* 0x00000024002c7202 */ /* 0x000fe20000000f00 */
[----:B------:R-:W-:Y:S02]  /*7310*/  IMAD.MOV.U32 R36, RZ, RZ, RZ ;  /* 0x000000ffff247224 */ /* 0x000fe400078e00ff */
[----:B------:R-:W2:Y:S06]  /*7320*/  F2I.FTZ.U32.TRUNC.NTZ R37, R37 ;  /* 0x0000002500257305 */ /* 0x000eac000021f000 */
[----:B------:R-:W-:Y:S01]  /*7330*/  @!P6 IMAD.MOV R44, RZ, RZ, -R44 ;  /* 0x000000ffff2ce224 */ /* 0x000fe200078e0a2c */
[----:B------:R-:W-:Y:S01]  /*7340*/  ISETP.NE.AND P6, PT, R12, RZ, PT ;  /* 0x000000ff0c00720c */ /* 0x000fe20003fc5270 */
[----:B--2---:R-:W-:-:S12]  /*7350*/  IMAD.MOV R47, RZ, RZ, -R37 ;  /* 0x000000ffff2f7224 */ /* 0x004fd800078e0a25 */
        /* <DEDUP_REMOVED lines=8> */
[----:B0-----:R-:W-:-:S03]  /*73e0*/  ISETP.NE.U32.AND P6, PT, R40, 0x1, PT ;  /* 0x000000012800780c */ /* 0x001fc60003fc5070 */
[----:B------:R-:W-:Y:S01]  /*73f0*/  IMAD.HI.U32 R43, R37, R43, R36 ;  /* 0x0000002b252b7227 */ /* 0x000fe200078e0024 */
[----:B------:R-:W-:Y:S02]  /*7400*/  IABS R36, R46 ;  /* 0x0000002e00247213 */ /* 0x000fe40000000000 */
[----:B------:R-:W-:-:S03]  /*7410*/  ISETP.NE.AND.EX P6, PT, R41, RZ, PT, P6 ;  /* 0x000000ff2900720c */ /* 0x000fc60003fc5360 */
[----:B------:R-:W-:Y:S01]  /*7420*/  IMAD.HI.U32 R12, R43, R36, RZ ;  /* 0x000000242b0c7227 */ /* 0x000fe200078e00ff */
[----:B------:R-:W-:-:S03]  /*7430*/  SEL R40, R44, RZ, P6 ;  /* 0x000000ff2c287207 */ /* 0x000fc60003000000 */
        /* <DEDUP_REMOVED lines=9> */
[----:B------:R-:W-:Y:S01]  /*74d0*/  ISETP.GE.AND P6, PT, R35, RZ, PT ;  /* 0x000000ff2300720c */ /* 0x000fe20003fc6270 */
[----:B------:R-:W-:-:S04]  /*74e0*/  IMAD R35, R42, UR36, RZ ;  /* 0x000000242a237c24 */ /* 0x000fc8000f8e02ff */
[----:B------:R-:W-:Y:S01]  /*74f0*/  IMAD R35, R40, UR37, R35 ;  /* 0x0000002528237c24 */ /* 0x000fe2000f8e0223 */
[----:B------:R-:W-:-:S07]  /*7500*/  SHF.R.S64 R40, RZ, 0x1e, R11 ;  /* 0x0000001eff287819 */ /* 0x000fce000000100b */
        /* <DEDUP_REMOVED lines=23> */
.L_x_2971:
[----:B------:R-:W-:Y:S05]  /*7680*/  BSYNC.RECONVERGENT B1 ;  /* 0x0000000000017941 */ /* 0x000fea0003800200 */
.L_x_2970:
        /* <DEDUP_REMOVED lines=48> */
[----:B0-----:R-:W0:Y:S01]  /*7990*/  LDC R33, c[0x0][0x3c0] ;  /* 0x0000f000ff217b82 */ /* 0x001e220000000800 */
[----:B-1----:R-:W-:-:S11]  /*79a0*/  IMAD.MOV R37, RZ, RZ, -R15 ;  /* 0x000000ffff257224 */ /* 0x002fd600078e0a0f */
[----:B------:R-:W-:Y:S01]  /*79b0*/  @!P4 LOP3.LUT R35, RZ, R38, RZ, 0x33, !PT ;  /* 0x00000026ff23c212 */ /* 0x000fe200078e33ff */
[----:B------:R-:W-:-:S04]  /*79c0*/  IMAD R37, R37, R40, RZ ;  /* 0x0000002825257224 */ /* 0x000fc800078e02ff */
[----:B------:R-:W-:-:S04]  /*79d0*/  IMAD.MOV R14, RZ, RZ, -R35 ;  /* 0x000000ffff0e7224 */ /* 0x000fc800078e0a23 */
[----:B------:R-:W-:Y:S02]  /*79e0*/  IMAD R39, R38, R14, R11 ;  /* 0x0000000e26277224 */ /* 0x000fe400078e020b */
[----:B------:R-:W-:-:S03]  /*79f0*/  HFMA2 R14, -RZ, RZ, 0, 0 ;  /* 0x00000000ff0e7431 */ /* 0x000fc600000001ff */
[----:B------:R-:W-:Y:S02]  /*7a00*/  IABS R38, R39 ;  /* 0x0000002700267213 */ /* 0x000fe40000000000 */
[----:B0-----:R-:W-:Y:S01]  /*7a10*/  IABS R43, R33 ;  /* 0x00000021002b7213 */ /* 0x001fe20000000000 */
        /* <DEDUP_REMOVED lines=12> */
[----:B0-----:R-:W-:-:S10]  /*7ae0*/  VIADD R40, R38, 0xffffffe ;  /* 0x0ffffffe26287836 */ /* 0x001fd40000000000 */
[----:B------:R-:W-:Y:S01]  /*7af0*/  @P4 VIADD R14, R14, 0x1 ;  /* 0x000000010e0e4836 */ /* 0x000fe20000000000 */
[----:B------:R-:W-:Y:S01]  /*7b00*/  ISETP.GE.AND P4, PT, R15, RZ, PT ;  /* 0x000000ff0f00720c */ /* 0x000fe20003f86270 */
[----:B------:R0:W1:Y:S03]  /*7b10*/  F2I.FTZ.U32.TRUNC.NTZ R41, R40 ;  /* 0x0000002800297305 */ /* 0x000066000021f000 */
[----:B------:R-:W-:Y:S02]  /*7b20*/  MOV R42, R14 ;  /* 0x0000000e002a7202 */ /* 0x000fe40000000f00 */
[----:B------:R-:W2:Y:S01]  /*7b30*/  LDC.64 R14, c[0x0][0x390] ;  /* 0x0000e400ff0e7b82 */ /* 0x000ea20000000a00 */
[----:B0-----:R-:W-:-:S06]  /*7b40*/  HFMA2 R40, -RZ, RZ, 0, 0 ;  /* 0x00000000ff287431 */ /* 0x001fcc00000001ff */
[----:B------:R-:W-:Y:S01]  /*7b50*/  @!P4 IMAD.MOV R42, RZ, RZ, -R42 ;  /* 0x000000ffff2ac224 */ /* 0x000fe200078e0a2a */
[----:B------:R-:W-:Y:S01]  /*7b60*/  ISETP.NE.AND P4, PT, R12, RZ, PT ;  /* 0x000000ff0c00720c */ /* 0x000fe20003f85270 */
[----:B-1----:R-:W-:-:S12]  /*7b70*/  IMAD.MOV R45, RZ, RZ, -R41 ;  /* 0x000000ffff2d7224 */ /* 0x002fd800078e0a29 */
[----:B------:R-:W-:Y:S02]  /*7b80*/  @!P4 LOP3.LUT R42, RZ, R12, RZ, 0x33, !PT ;  /* 0x0000000cff2ac212 */ /* 0x000fe400078e33ff */
[----:B--2---:R-:W-:Y:S02]  /*7b90*/  ISETP.NE.U32.AND P4, PT, R14, 0x1, PT ;  /* 0x000000010e00780c */ /* 0x004fe40003f85070 */
[----:B------:R-:W-:Y:S02]  /*7ba0*/  IADD3 R37, PT, PT, -R42, RZ, RZ ;  /* 0x000000ff2a257210 */ /* 0x000fe40007ffe1ff */
[----:B------:R-:W-:-:S03]  /*7bb0*/  ISETP.NE.AND.EX P4, PT, R15, RZ, PT, P4 ;  /* 0x000000ff0f00720c */ /* 0x000fc60003f85340 */
[----:B------:R-:W-:Y:S01]  /*7bc0*/  IMAD R50, R12, R37, R39 ;  /* 0x000000250c327224 */ /* 0x000fe200078e0227 */
[----:B------:R-:W-:Y:S01]  /*7bd0*/  SEL R35, R35, RZ, P4 ;  /* 0x000000ff23237207 */ /* 0x000fe20002000000 */
[----:B------:R-:W0:Y:S01]  /*7be0*/  LDC.64 R38, c[0x0][0x398] ;  /* 0x0000e600ff267b82 */ /* 0x000e220000000a00 */
[----:B------:R-:W-:-:S04]  /*7bf0*/  IMAD.MOV.U32 R12, RZ, RZ, R45 ;  /* 0x000000ffff0c7224 */ /* 0x000fc800078e002d */
[----:B------:R-:W-:Y:S01]  /*7c00*/  IMAD R37, R12, R43, RZ ;  /* 0x0000002b0c257224 */ /* 0x000fe200078e02ff */
[----:B------:R-:W-:-:S03]  /*7c10*/  IABS R12, R50 ;  /* 0x00000032000c7213 */ /* 0x000fc60000000000 */
[----:B------:R-:W-:-:S04]  /*7c20*/  IMAD.HI.U32 R37, R41, R37, R40 ;  /* 0x0000002529257227 */ /* 0x000fc800078e0028 */
[----:B------:R-:W-:-:S04]  /*7c30*/  IMAD.MOV.U32 R14, RZ, RZ, R12 ;  /* 0x000000ffff0e7224 */ /* 0x000fc800078e000c */
[----:B------:R-:W-:-:S04]  /*7c40*/  IMAD.HI.U32 R12, R37, R14, RZ ;  /* 0x0000000e250c7227 */ /* 0x000fc800078e00ff */
[----:B------:R-:W-:Y:S01]  /*7c50*/  IMAD.MOV R15, RZ, RZ, -R12 ;  /* 0x000000ffff0f7224 */ /* 0x000fe200078e0a0c */
[----:B0-----:R-:W-:-:S03]  /*7c60*/  ISETP.NE.U32.AND P4, PT, R38, 0x1, PT ;  /* 0x000000012600780c */ /* 0x001fc60003f85070 */
[----:B------:R-:W-:Y:S01]  /*7c70*/  IMAD R14, R43, R15, R14 ;  /* 0x0000000f2b0e7224 */ /* 0x000fe200078e020e */
[----:B------:R-:W-:Y:S02]  /*7c80*/  ISETP.NE.AND.EX P4, PT, R39, RZ, PT, P4 ;  /* 0x000000ff2700720c */ /* 0x000fe40003f85340 */
[----:B------:R-:W0:Y:S02]  /*7c90*/  LDC.64 R38, c[0x0][0x3a8] ;  /* 0x0000ea00ff267b82 */ /* 0x000e240000000a00 */
        /* <DEDUP_REMOVED lines=13> */
[----:B------:R-:W-:Y:S02]  /*7d70*/  IMAD R14, R35, UR36, RZ ;  /* 0x00000024230e7c24 */ /* 0x000fe4000f8e02ff */
[----:B------:R-:W-:Y:S01]  /*7d80*/  IMAD.MOV R40, RZ, RZ, -R12 ;  /* 0x000000ffff287224 */ /* 0x000fe200078e0a0c */
        /* <DEDUP_REMOVED lines=20> */
.L_x_2973:
[----:B------:R-:W-:Y:S05]  /*7ed0*/  BSYNC.RECONVERGENT B1 ;  /* 0x0000000000017941 */ /* 0x000fea0003800200 */
.L_x_2972:
        /* <DEDUP_REMOVED lines=40> */
[----:B------:R-:W-:Y:S02]  /*8160*/  IADD3 R14, PT, PT, -R35, RZ, RZ ;  /* 0x000000ff230e7210 */ /* 0x000fe40007ffe1ff */
[----:B-1----:R-:W-:-:S03]  /*8170*/  IABS R44, R12 ;  /* 0x0000000c002c7213 */ /* 0x002fc60000000000 */
[----:B------:R-:W-:Y:S02]  /*8180*/  IMAD R40, R40, R14, R11 ;  /* 0x0000000e28287224 */ /* 0x000fe400078e020b */
[----:B------:R-:W-:-:S03]  /*8190*/  IMAD.MOV.U32 R14, RZ, RZ, RZ ;  /* 0x000000ffff0e7224 */ /* 0x000fc600078e00ff */
        /* <DEDUP_REMOVED lines=8> */
[----:B------:R-:W-:-:S13]  /*8220*/  ISETP.GT.U32.AND P4, PT, R42, R15, PT ;  /* 0x0000000f2a00720c */ /* 0x000fda0003f84070 */
        /* <DEDUP_REMOVED lines=33> */
[----:B------:R-:W-:Y:S01]  /*8440*/  LOP3.LUT R37, R43, R12, RZ, 0x3c, !PT ;  /* 0x0000000c2b257212 */ /* 0x000fe200078e3cff */
[----:B------:R-:W-:-:S03]  /*8450*/  IMAD R35, R35, UR36, RZ ;  /* 0x0000002423237c24 */ /* 0x000fc6000f8e02ff */
        /* <DEDUP_REMOVED lines=30> */
.L_x_2975:
[----:B------:R-:W-:Y:S05]  /*8640*/  BSYNC.RECONVERGENT B1 ;  /* 0x0000000000017941 */ /* 0x000fea0003800200 */
.L_x_2974:
        /* <DEDUP_REMOVED lines=62> */
[----:B------:R1:W2:Y:S05]  /*8a30*/  F2I.FTZ.U32.TRUNC.NTZ R15, R38 ;  /* 0x00000026000f7305 */ /* 0x0002aa000021f000 */
[----:B------:R-:W-:-:S04]  /*8a40*/  @P3 VIADD R14, R14, 0x1 ;  /* 0x000000010e0e3836 */ /* 0x000fc80000000000 */
[----:B------:R-:W-:Y:S01]  /*8a50*/  IMAD.MOV.U32 R45, RZ, RZ, R14 ;  /* 0x000000ffff2d7224 */ /* 0x000fe200078e000e */
[----:B-1----:R-:W1:Y:S04]  /*8a60*/  LDC.64 R38, c[0x0][0x398] ;  /* 0x0000e600ff267b82 */ /* 0x002e680000000a00 */
[----:B------:R-:W-:Y:S01]  /*8a70*/  @!P2 IADD3 R45, PT, PT, -R45, RZ, RZ ;  /* 0x000000ff2d2da210 */ /* 0x000fe20007ffe1ff */
[----:B--2---:R-:W-:Y:S01]  /*8a80*/  IMAD.MOV R37, RZ, RZ, -R15 ;  /* 0x000000ffff257224 */ /* 0x004fe200078e0a0f */
[----:B------:R-:W-:-:S05]  /*8a90*/  @!P4 LOP3.LUT R45, RZ, R35, RZ, 0x33, !PT ;  /* 0x00000023ff2dc212 */ /* 0x000fca00078e33ff */
[----:B------:R-:W-:-:S04]  /*8aa0*/  IMAD.MOV R14, RZ, RZ, -R45 ;  /* 0x000000ffff0e7224 */ /* 0x000fc800078e0a2d */
[----:B------:R-:W-:Y:S02]  /*8ab0*/  IMAD R47, R35, R14, R40 ;  /* 0x0000000e232f7224 */ /* 0x000fe400078e0228 */
[----:B------:R-:W-:Y:S02]  /*8ac0*/  HFMA2 R14, -RZ, RZ, 0, 0 ;  /* 0x00000000ff0e7431 */ /* 0x000fe400000001ff */
[----:B------:R-:W-:Y:S01]  /*8ad0*/  IMAD R35, R37, R54, RZ ;  /* 0x0000003625237224 */ /* 0x000fe200078e02ff */
[----:B------:R-:W2:Y:S01]  /*8ae0*/  LDC.64 R40, c[0x0][0x3a0] ;  /* 0x0000e800ff287b82 */ /* 0x000ea20000000a00 */
[----:B------:R-:W-:Y:S02]  /*8af0*/  IABS R37, R47 ;  /* 0x0000002f00257213 */ /* 0x000fe40000000000 */
[----:B------:R-:W-:-:S06]  /*8b00*/  IMAD.HI.U32 R14, R15, R35, R14 ;  /* 0x000000230f0e7227 */ /* 0x000fcc00078e000e */
[----:B------:R-:W-:-:S04]  /*8b10*/  IMAD.HI.U32 R35, R14, R37, RZ ;  /* 0x000000250e237227 */ /* 0x000fc800078e00ff */
[----:B------:R-:W-:-:S04]  /*8b20*/  IMAD.MOV R14, RZ, RZ, -R35 ;  /* 0x000000ffff0e7224 */ /* 0x000fc800078e0a23 */
[C---:B------:R-:W-:Y:S02]  /*8b30*/  IMAD R37, R54.reuse, R14, R37 ;  /* 0x0000000e36257224 */ /* 0x040fe400078e0225 */
[----:B------:R-:W3:Y:S03]  /*8b40*/  LDC.64 R14, c[0x0][0x390] ;  /* 0x0000e400ff0e7b82 */ /* 0x000ee60000000a00 */
[----:B------:R-:W-:-:S13]  /*8b50*/  ISETP.GT.U32.AND P3, PT, R54, R37, PT ;  /* 0x000000253600720c */ /* 0x000fda0003f64070 */
[----:B------:R-:W-:Y:S01]  /*8b60*/  @!P3 IMAD.IADD R37, R37, 0x1, -R54 ;  /* 0x000000012525b824 */ /* 0x000fe200078e0a36 */
[----:B------:R-:W-:-:S04]  /*8b70*/  @!P3 IADD3 R35, PT, PT, R35, 0x1, RZ ;  /* 0x000000012323b810 */ /* 0x000fc80007ffe0ff */
[----:B------:R-:W-:Y:S02]  /*8b80*/  ISETP.GE.U32.AND P4, PT, R37, R54, PT ;  /* 0x000000362500720c */ /* 0x000fe40003f86070 */
[----:B---3--:R-:W-:Y:S02]  /*8b90*/  ISETP.NE.U32.AND P2, PT, R14, 0x1, PT ;  /* 0x000000010e00780c */ /* 0x008fe40003f45070 */
[----:B------:R-:W-:Y:S02]  /*8ba0*/  LOP3.LUT R14, R47, R12, RZ, 0x3c, !PT ;  /* 0x0000000c2f0e7212 */ /* 0x000fe400078e3cff */
[----:B------:R-:W-:Y:S02]  /*8bb0*/  ISETP.NE.AND.EX P2, PT, R15, RZ, PT, P2 ;  /* 0x000000ff0f00720c */ /* 0x000fe40003f45320 */
[----:B------:R-:W-:Y:S02]  /*8bc0*/  ISETP.GE.AND P3, PT, R14, RZ, PT ;  /* 0x000000ff0e00720c */ /* 0x000fe40003f66270 */
[----:B------:R-:W-:-:S03]  /*8bd0*/  SEL R33, R33, RZ, P2 ;  /* 0x000000ff21217207 */ /* 0x000fc60001000000 */
[----:B------:R-:W-:Y:S01]  /*8be0*/  @P4 VIADD R35, R35, 0x1 ;  /* 0x0000000123234836 */ /* 0x000fe20000000000 */
[----:B------:R-:W-:Y:S02]  /*8bf0*/  ISETP.NE.AND P4, PT, R12, RZ, PT ;  /* 0x000000ff0c00720c */ /* 0x000fe40003f85270 */
[----:B--2---:R-:W-:Y:S01]  /*8c00*/  ISETP.NE.U32.AND P2, PT, R40, 0x1, PT ;  /* 0x000000012800780c */ /* 0x004fe20003f45070 */
[----:B------:R-:W-:-:S03]  /*8c10*/  IMAD R33, R33, UR36, RZ ;  /* 0x0000002421217c24 */ /* 0x000fc6000f8e02ff */
[----:B------:R-:W-:Y:S01]  /*8c20*/  ISETP.NE.AND.EX P2, PT, R41, RZ, PT, P2 ;  /* 0x000000ff2900720c */ /* 0x000fe20003f45320 */
[----:B------:R-:W-:Y:S01]  /*8c30*/  @!P3 IMAD.MOV R35, RZ, RZ, -R35 ;  /* 0x000000ffff23b224 */ /* 0x000fe200078e0a23 */
[----:B-1----:R-:W-:Y:S02]  /*8c40*/  ISETP.NE.U32.AND P3, PT, R38, 0x1, PT ;  /* 0x000000012600780c */ /* 0x002fe40003f65070 */
[----:B------:R-:W-:-:S03]  /*8c50*/  SHF.R.S64 R38, RZ, 0x1e, R11 ;  /* 0x0000001eff267819 */ /* 0x000fc6000000100b */
[----:B------:R-:W-:Y:S02]  /*8c60*/  @!P4 LOP3.LUT R35, RZ, R12, RZ, 0x33, !PT ;  /* 0x0000000cff23c212 */ /* 0x000fe400078e33ff */
[----:B------:R-:W-:Y:S02]  /*8c70*/  ISETP.NE.AND.EX P3, PT, R39, RZ, PT, P3 ;  /* 0x000000ff2700720c */ /* 0x000fe40003f65330 */
[----:B------:R-:W-:Y:S02]  /*8c80*/  IADD3 R15, PT, PT, -R35, RZ, RZ ;  /* 0x000000ff230f7210 */ /* 0x000fe40007ffe1ff */
[----:B0-----:R-:W-:Y:S02]  /*8c90*/  ISETP.NE.U32.AND P4, PT, R42, 0x1, PT ;  /* 0x000000012a00780c */ /* 0x001fe40003f85070 */
[----:B------:R-:W-:Y:S01]  /*8ca0*/  SEL R14, R45, RZ, P3 ;  /* 0x000000ff2d0e7207 */ /* 0x000fe20001800000 */
[----:B------:R-:W-:Y:S01]  /*8cb0*/  IMAD R12, R12, R15, R47 ;  /* 0x0000000f0c0c7224 */ /* 0x000fe200078e022f */
        /* <DEDUP_REMOVED lines=16> */
.L_x_2977:
[----:B------:R-:W-:Y:S05]  /*8dc0*/  BSYNC.RECONVERGENT B1 ;  /* 0x0000000000017941 */ /* 0x000fea0003800200 */
.L_x_2976:
        /* <DEDUP_REMOVED lines=83> */
[----:B------:R-:W-:Y:S02]  /*9300*/  ISETP.NE.AND P4, PT, R12, RZ, PT ;  /* 0x000000ff0c00720c */ /* 0x000fe40003f85270 */
[----:B------:R-:W-:Y:S02]  /*9310*/  ISETP.GE.U32.AND P3, PT, R37, R42, PT ;  /* 0x0000002a2500720c */ /* 0x000fe40003f66070 */
[----:B------:R-:W1:Y:S01]  /*9320*/  LDC.64 R42, c[0x0][0x3a8] ;  /* 0x0000ea00ff2a7b82 */ /* 0x000e620000000a00 */
[----:B------:R-:W-:Y:S02]  /*9330*/  ISETP.GE.AND P2, PT, R14, RZ, PT ;  /* 0x000000ff0e00720c */ /* 0x000fe40003f46270 */
[----:B------:R-:W-:-:S04]  /*9340*/  ISETP.NE.AND.EX P1, PT, R15, RZ, PT, P1 ;  /* 0x000000ff0f00720c */ /* 0x000fc80003f25310 */
[----:B------:R-:W-:-:S04]  /*9350*/  SEL R33, R33, RZ, P1 ;  /* 0x000000ff21217207 */ /* 0x000fc80000800000 */
[----:B------:R-:W-:Y:S01]  /*9360*/  @P3 IADD3 R35, PT, PT, R35, 0x1, RZ ;  /* 0x0000000123233810 */ /* 0x000fe20007ffe0ff */
[----:B------:R-:W-:Y:S01]  /*9370*/  IMAD R33, R33, UR36, RZ ;  /* 0x0000002421217c24 */ /* 0x000fe2000f8e02ff */
[----:B--2---:R-:W-:Y:S02]  /*9380*/  ISETP.NE.U32.AND P3, PT, R38, 0x1, PT ;  /* 0x000000012600780c */ /* 0x004fe40003f65070 */
[----:B------:R-:W-:Y:S01]  /*9390*/  SHF.R.S64 R38, RZ, 0x1e, R11 ;  /* 0x0000001eff267819 */ /* 0x000fe2000000100b */
[----:B------:R-:W-:Y:S01]  /*93a0*/  @!P2 IMAD.MOV R35, RZ, RZ, -R35 ;  /* 0x000000ffff23a224 */ /* 0x000fe200078e0a23 */
[----:B------:R-:W-:Y:S02]  /*93b0*/  @!P4 LOP3.LUT R35, RZ, R12, RZ, 0x33, !PT ;  /* 0x0000000cff23c212 */ /* 0x000fe400078e33ff */
[----:B0-----:R-:W-:Y:S02]  /*93c0*/  ISETP.NE.U32.AND P2, PT, R40, 0x1, PT ;  /* 0x000000012800780c */ /* 0x001fe40003f45070 */
[----:B------:R-:W-:Y:S01]  /*93d0*/  ISETP.NE.AND.EX P3, PT, R39, RZ, PT, P3 ;  /* 0x000000ff2700720c */ /* 0x000fe20003f65330 */
[----:B------:R-:W-:Y:S01]  /*93e0*/  IMAD.MOV R15, RZ, RZ, -R35 ;  /* 0x000000ffff0f7224 */ /* 0x000fe200078e0a23 */
[----:B------:R-:W-:-:S02]  /*93f0*/  ISETP.NE.AND.EX P2, PT, R41, RZ, PT, P2 ;  /* 0x000000ff2900720c */ /* 0x000fc40003f45320 */
[----:B-1----:R-:W-:Y:S01]  /*9400*/  ISETP.NE.U32.AND P1, PT, R42, 0x1, PT ;  /* 0x000000012a00780c */ /* 0x002fe20003f25070 */
        /* <DEDUP_REMOVED lines=18> */
.L_x_2979:
[----:B------:R-:W-:Y:S05]  /*9530*/  BSYNC.RECONVERGENT B1 ;  /* 0x0000000000017941 */ /* 0x000fea0003800200 */
.L_x_2978:
        /* <DEDUP_REMOVED lines=45> */
[----:B------:R-:W-:-:S06]  /*9810*/  IMAD.HI.U32 R39, R15, R39, R14 ;  /* 0x000000270f277227 */ /* 0x000fcc00078e000e */
        /* <DEDUP_REMOVED lines=32> */
[----:B------:R-:W-:Y:S01]  /*9a20*/  @!P4 IMAD.IADD R37, R37, 0x1, -R42 ;  /* 0x000000012525c824 */ /* 0x000fe200078e0a2a */
[----:B-1----:R-:W-:Y:S02]  /*9a30*/  ISETP.NE.U32.AND P1, PT, R14, 0x1, PT ;  /* 0x000000010e00780c */ /* 0x002fe40003f25070 */
[----:B------:R-:W-:Y:S02]  /*9a40*/  LOP3.LUT R14, R47, R12, RZ, 0x3c, !PT ;  /* 0x0000000c2f0e7212 */ /* 0x000fe400078e3cff */
[----:B------:R-:W-:Y:S02]  /*9a50*/  ISETP.GE.U32.AND P2, PT, R37, R42, PT ;  /* 0x0000002a2500720c */ /* 0x000fe40003f46070 */
[----:B------:R-:W1:Y:S01]  /*9a60*/  LDC.64 R42, c[0x0][0x3a8] ;  /* 0x0000ea00ff2a7b82 */ /* 0x000e620000000a00 */
[----:B------:R-:W-:Y:S02]  /*9a70*/  ISETP.GE.AND P3, PT, R14, RZ, PT ;  /* 0x000000ff0e00720c */ /* 0x000fe40003f66270 */
[----:B------:R-:W-:-:S02]  /*9a80*/  @!P4 IADD3 R35, PT, PT, R35, 0x1, RZ ;  /* 0x000000012323c810 */ /* 0x000fc40007ffe0ff */
[----:B------:R-:W-:Y:S02]  /*9a90*/  ISETP.NE.AND P4, PT, R12, RZ, PT ;  /* 0x000000ff0c00720c */ /* 0x000fe40003f85270 */
[----:B------:R-:W-:-:S04]  /*9aa0*/  ISETP.NE.AND.EX P1, PT, R15, RZ, PT, P1 ;  /* 0x000000ff0f00720c */ /* 0x000fc80003f25310 */
[----:B------:R-:W-:Y:S01]  /*9ab0*/  @P2 VIADD R35, R35, 0x1 ;  /* 0x0000000123232836 */ /* 0x000fe20000000000 */
[----:B--2---:R-:W-:Y:S02]  /*9ac0*/  ISETP.NE.U32.AND P2, PT, R38, 0x1, PT ;  /* 0x000000012600780c */ /* 0x004fe40003f45070 */
        /* <DEDUP_REMOVED lines=28> */
.L_x_2981:
[----:B------:R-:W-:Y:S05]  /*9c90*/  BSYNC.RECONVERGENT B1 ;  /* 0x0000000000017941 */ /* 0x000fea0003800200 */
.L_x_2980:
        /* <DEDUP_REMOVED lines=83> */
[----:B------:R-:W1:Y:S01]  /*a1d0*/  LDC.64 R42, c[0x0][0x3a8] ;  /* 0x0000ea00ff2a7b82 */ /* 0x000e620000000a00 */
[----:B------:R-:W-:Y:S02]  /*a1e0*/  ISETP.NE.AND P4, PT, R12, RZ, PT ;  /* 0x000000ff0c00720c */ /* 0x000fe40003f85270 */
[----:B------:R-:W-:-:S02]  /*a1f0*/  ISETP.GE.AND P2, PT, R14, RZ, PT ;  /* 0x000000ff0e00720c */ /* 0x000fc40003f46270 */
[----:B------:R-:W-:-:S04]  /*a200*/  ISETP.NE.AND.EX P1, PT, R15, RZ, PT, P1 ;  /* 0x000000ff0f00720c */ /* 0x000fc80003f25310 */
[----:B------:R-:W-:Y:S01]  /*a210*/  SEL R33, R33, RZ, P1 ;  /* 0x000000ff21217207 */ /* 0x000fe20000800000 */
[----:B------:R-:W-:Y:S01]  /*a220*/  @P3 VIADD R35, R35, 0x1 ;  /* 0x0000000123233836 */ /* 0x000fe20000000000 */
[----:B--2---:R-:W-:Y:S02]  /*a230*/  ISETP.NE.U32.AND P3, PT, R38, 0x1, PT ;  /* 0x000000012600780c */ /* 0x004fe40003f65070 */
[----:B------:R-:W-:Y:S01]  /*a240*/  SHF.R.S64 R38, RZ, 0x1e, R11 ;  /* 0x0000001eff267819 */ /* 0x000fe2000000100b */
[----:B------:R-:W-:Y:S01]  /*a250*/  IMAD R33, R33, UR36, RZ ;  /* 0x0000002421217c24 */ /* 0x000fe2000f8e02ff */
[----:B------:R-:W-:Y:S02]  /*a260*/  ISETP.NE.AND.EX P3, PT, R39, RZ, PT, P3 ;  /* 0x000000ff2700720c */ /* 0x000fe40003f65330 */
[----:B------:R-:W-:Y:S02]  /*a270*/  @!P2 IADD3 R35, PT, PT, -R35, RZ, RZ ;  /* 0x000000ff2323a210 */ /* 0x000fe40007ffe1ff */
[----:B------:R-:W-:-:S02]  /*a280*/  @!P4 LOP3.LUT R35, RZ, R12, RZ, 0x33, !PT ;  /* 0x0000000cff23c212 */ /* 0x000fc400078e33ff */
[----:B0-----:R-:W-:Y:S02]  /*a290*/  ISETP.NE.U32.AND P2, PT, R40, 0x1, PT ;  /* 0x000000012800780c */ /* 0x001fe40003f45070 */
[----:B------:R-:W-:Y:S01]  /*a2a0*/  SEL R14, R45, RZ, P3 ;  /* 0x000000ff2d0e7207 */ /* 0x000fe20001800000 */
[----:B------:R-:W-:Y:S01]  /*a2b0*/  IMAD.MOV R15, RZ, RZ, -R35 ;  /* 0x000000ffff0f7224 */ /* 0x000fe200078e0a23 */
[----:B------:R-:W-:Y:S02]  /*a2c0*/  ISETP.NE.AND.EX P2, PT, R41, RZ, PT, P2 ;  /* 0x000000ff2900720c */ /* 0x000fe40003f45320 */
[----:B-1----:R-:W-:Y:S01]  /*a2d0*/  ISETP.NE.U32.AND P1, PT, R42, 0x1, PT ;  /* 0x000000012a00780c */ /* 0x002fe20003f25070 */
[----:B------:R-:W-:Y:S01]  /*a2e0*/  IMAD R12, R12, R15, R47 ;  /* 0x0000000f0c0c7224 */ /* 0x000fe200078e022f */
[----:B------:R-:W-:Y:S01]  /*a2f0*/  SEL R35, R35, RZ, P2 ;  /* 0x000000ff23237207 */ /* 0x000fe20001000000 */
[----:B------:R-:W-:Y:S01]  /*a300*/  IMAD R14, R14, UR37, R33 ;  /* 0x000000250e0e7c24 */ /* 0x000fe2000f8e0221 */
        /* <DEDUP_REMOVED lines=14> */
.L_x_2983:
[----:B------:R-:W-:Y:S05]  /*a3f0*/  BSYNC.RECONVERGENT B1 ;  /* 0x0000000000017941 */ /* 0x000fea0003800200 */
.L_x_2982:
        /* <DEDUP_REMOVED lines=21> */
[-C--:B------:R-:W-:Y:S01]  /*a550*/  FFMA.SAT R37, R16, R11.reuse, 0.5 ;  /* 0x3f00000010257423 */ /* 0x080fe2000000200b */
[----:B------:R-:W-:Y:S01]  /*a560*/  FADD R10, -R15, R10 ;  /* 0x0000000a0f0a7221 */ /* 0x000fe20000000100 */
[-C--:B------:R-:W-:Y:S01]  /*a570*/  FFMA.RM R35, R35, R12.reuse, 12582913 ;  /* 0x4b40000123237423 */ /* 0x080fe2000000400c */
[-C--:B------:R-:W-:Y:S01]  /*a580*/  FFMA.RM R4, R13, R12.reuse, 12582913 ;  /* 0x4b4000010d047423 */ /* 0x080fe2000000400c */
[-C--:B------:R-:W-:Y:S01]  /*a590*/  FFMA.RM R38, R37, R12.reuse, 12582913 ;  /* 0x4b40000125267423 */ /* 0x080fe2000000400c */
[-C--:B------:R-:W-:Y:S01]  /*a5a0*/  FFMA.SAT R39, R8, R11.reuse, 0.5 ;  /* 0x3f00000008277423 */ /* 0x080fe2000000200b */
        /* <DEDUP_REMOVED lines=9> */
[----:B------:R-:W-:Y:S01]  /*a640*/  FADD R13, R38, -12583039 ;  /* 0xcb40007f260d7421 */ /* 0x000fe20000000000 */
        /* <DEDUP_REMOVED lines=11> */
[----:B------:R-:W-:Y:S01]  /*a700*/  FFMA R13, R16, 1.4426950216293334961, -R13 ;  /* 0x3fb8aa3b100d7823 */ /* 0x000fe2000000080d */
[-C--:B------:R-:W-:Y:S01]  /*a710*/  FFMA.RM R39, R39, R12.reuse, 12582913 ;  /* 0x4b40000127277423 */ /* 0x080fe2000000400c */
[----:B------:R-:W-:Y:S01]  /*a720*/  FADD R33, R4, -12583039 ;  /* 0xcb40007f04217421 */ /* 0x000fe20000000000 */
[----:B------:R-:W-:Y:S01]  /*a730*/  FFMA.RM R40, R15, R12, 12582913 ;  /* 0x4b4000010f287423 */ /* 0x000fe2000000400c */
[----:B------:R-:W-:Y:S01]  /*a740*/  FFMA R55, R16, 1.925963033500011079e-08, R13 ;  /* 0x32a5706010377823 */ /* 0x000fe2000000000d */
[C---:B------:R-:W-:Y:S01]  /*a750*/  FADD R13, R39.reuse, -12583039 ;  /* 0xcb40007f270d7421 */ /* 0x040fe20000000000 */
[----:B------:R-:W-:Y:S01]  /*a760*/  FFMA R33, R6, 1.4426950216293334961, -R33 ;  /* 0x3fb8aa3b06217823 */ /* 0x000fe20000000821 */
[----:B------:R-:W-:Y:S01]  /*a770*/  FADD R15, R40, -12583039 ;  /* 0xcb40007f280f7421 */ /* 0x000fe20000000000 */
[-C--:B------:R-:W-:Y:S01]  /*a780*/  FFMA.SAT R57, R24, R11.reuse, 0.5 ;  /* 0x3f00000018397423 */ /* 0x080fe2000000200b */
[----:B------:R-:W-:Y:S01]  /*a790*/  FFMA R13, R8, 1.4426950216293334961, -R13 ;  /* 0x3fb8aa3b080d7823 */ /* 0x000fe2000000080d */
[----:B------:R-:W-:Y:S01]  /*a7a0*/  FFMA R6, R6, 1.925963033500011079e-08, R33 ;  /* 0x32a5706006067823 */ /* 0x000fe20000000021 */
[----:B------:R-:W-:Y:S01]  /*a7b0*/  FFMA R15, R10, 1.4426950216293334961, -R15 ;  /* 0x3fb8aa3b0a0f7823 */ /* 0x000fe2000000080f */
[----:B------:R-:W2:Y:S01]  /*a7c0*/  MUFU.EX2 R37, R14 ;  /* 0x0000000e00257308 */ /* 0x000ea20000000800 */
[----:B------:R-:W-:Y:S01]  /*a7d0*/  FFMA R51, R8, 1.925963033500011079e-08, R13 ;  /* 0x32a5706008337823 */ /* 0x000fe2000000000d */
[-C--:B------:R-:W-:Y:S01]  /*a7e0*/  FFMA.SAT R13, R18, R11.reuse, 0.5 ;  /* 0x3f000000120d7423 */ /* 0x080fe2000000200b */
[----:B------:R-:W-:Y:S01]  /*a7f0*/  FFMA R49, R10, 1.925963033500011079e-08, R15 ;  /* 0x32a570600a317823 */ /* 0x000fe2000000000f */
[----:B------:R-:W-:Y:S01]  /*a800*/  FFMA.SAT R15, R20, R11, 0.5 ;  /* 0x3f000000140f7423 */ /* 0x000fe2000000200b */
[----:B------:R-:W-:-:S02]  /*a810*/  IMAD.SHL.U32 R8, R39, 0x800000, RZ ;  /* 0x0080000027087824 */ /* 0x000fc400078e00ff */
[-C--:B------:R-:W-:Y:S01]  /*a820*/  FFMA.RM R16, R13, R12.reuse, 12582913 ;  /* 0x4b4000010d107423 */ /* 0x080fe2000000400c */
[----:B------:R-:W-:Y:S01]  /*a830*/  IMAD.SHL.U32 R10, R40, 0x800000, RZ ;  /* 0x00800000280a7824 */ /* 0x000fe200078e00ff */
[----:B------:R-:W3:Y:S01]  /*a840*/  MUFU.EX2 R51, R51 ;  /* 0x0000003300337308 */ /* 0x000ee20000000800 */
[----:B------:R-:W-:Y:S01]  /*a850*/  FFMA.RM R15, R15, R12, 12582913 ;  /* 0x4b4000010f0f7423 */ /* 0x000fe2000000400c */
[C---:B------:R-:W-:Y:S01]  /*a860*/  FADD R13, R16.reuse, -12583039 ;  /* 0xcb40007f100d7421 */ /* 0x040fe20000000000 */
[----:B------:R-:W-:Y:S01]  /*a870*/  SHF.L.U32 R16, R16, 0x17, RZ ;  /* 0x0000001710107819 */ /* 0x000fe200000006ff */
[----:B------:R-:W-:Y:S02]  /*a880*/  IMAD.SHL.U32 R4, R4, 0x800000, RZ ;  /* 0x0080000004047824 */ /* 0x000fe400078e00ff */
[C---:B------:R-:W-:Y:S01]  /*a890*/  FADD R33, R15.reuse, -12583039 ;  /* 0xcb40007f0f217421 */ /* 0x040fe20000000000 */
[----:B------:R-:W-:Y:S01]  /*a8a0*/  FFMA R13, R18, 1.4426950216293334961, -R13 ;  /* 0x3fb8aa3b120d7823 */ /* 0x000fe2000000080d */
[----:B------:R-:W-:Y:S01]  /*a8b0*/  IMAD.SHL.U32 R15, R15, 0x800000, RZ ;  /* 0x008000000f0f7824 */ /* 0x000fe200078e00ff */
[----:B------:R-:W4:Y:S01]  /*a8c0*/  MUFU.EX2 R49, R49 ;  /* 0x0000003100317308 */ /* 0x000f220000000800 */
[----:B------:R-:W-:Y:S01]  /*a8d0*/  FFMA R33, R20, 1.4426950216293334961, -R33 ;  /* 0x3fb8aa3b14217823 */ /* 0x000fe20000000821 */
[----:B------:R-:W-:Y:S01]  /*a8e0*/  FFMA R47, R18, 1.925963033500011079e-08, R13 ;  /* 0x32a57060122f7823 */ /* 0x000fe2000000000d */
[----:B------:R-:W-:-:S02]  /*a8f0*/  IMAD.SHL.U32 R18, R35, 0x800000, RZ ;  /* 0x0080000023127824 */ /* 0x000fc400078e00ff */
[-C--:B------:R-:W-:Y:S01]  /*a900*/  FFMA.SAT R35, R26, R11.reuse, 0.5 ;  /* 0x3f0000001a237423 */ /* 0x080fe2000000200b */
[----:B------:R-:W-:Y:S01]  /*a910*/  FFMA R45, R20, 1.925963033500011079e-08, R33 ;  /* 0x32a57060142d7823 */ /* 0x000fe20000000021 */
[----:B------:R-:W-:Y:S01]  /*a920*/  FFMA.SAT R33, R22, R11, 0.5 ;  /* 0x3f00000016217423 */ /* 0x000fe2000000200b */
[----:B--2---:R-:W-:Y:S01]  /*a930*/  FMUL R18, R18, R37 ;  /* 0x0000002512127220 */ /* 0x004fe20000400000 */
[----:B------:R-:W2:Y:S01]  /*a940*/  MUFU.EX2 R47, R47 ;  /* 0x0000002f002f7308 */ /* 0x000ea20000000800 */
[----:B---3--:R-:W-:Y:S01]  /*a950*/  FMUL R8, R8, R51 ;  /* 0x0000003308087220 */ /* 0x008fe20000400000 */
[-C--:B------:R-:W-:Y:S01]  /*a960*/  FFMA.SAT R51, R34, R11.reuse, 0.5 ;  /* 0x3f00000022337423 */ /* 0x080fe2000000200b */
[-C--:B------:R-:W-:Y:S01]  /*a970*/  FFMA.RM R33, R33, R12.reuse, 12582913 ;  /* 0x4b40000121217423 */ /* 0x080fe2000000400c */
[----:B------:R-:W-:Y:S01]  /*a980*/  FFMA.SAT R37, R28, R11, 0.5 ;  /* 0x3f0000001c257423 */ /* 0x000fe2000000200b */
[-C--:B------:R-:W-:Y:S01]  /*a990*/  FFMA.RM R14, R35, R12.reuse, 12582913 ;  /* 0x4b400001230e7423 */ /* 0x080fe2000000400c */
[-C--:B------:R-:W-:Y:S01]  /*a9a0*/  FFMA.RM R40, R51, R12.reuse, 12582913 ;  /* 0x4b40000133287423 */ /* 0x080fe2000000400c */
[----:B------:R-:W-:Y:S01]  /*a9b0*/  FADD R13, R33, -12583039 ;  /* 0xcb40007f210d7421 */ /* 0x000fe20000000000 */
[----:B------:R-:W3:Y:S01]  /*a9c0*/  MUFU.EX2 R20, R45 ;  /* 0x0000002d00147308 */ /* 0x000ee20000000800 */
[----:B----4-:R-:W-:Y:S01]  /*a9d0*/  FMUL R10, R10, R49 ;  /* 0x000000310a0a7220 */ /* 0x010fe20000400000 */
[----:B------:R-:W-:Y:S01]  /*a9e0*/  FADD R49, R40, -12583039 ;  /* 0xcb40007f28317421 */ /* 0x000fe20000000000 */
[----:B------:R-:W-:Y:S01]  /*a9f0*/  FFMA R43, R22, 1.4426950216293334961, -R13 ;  /* 0x3fb8aa3b162b7823 */ /* 0x000fe2000000080d */
[-C--:B------:R-:W-:Y:S01]  /*aa00*/  FFMA.RM R13, R57, R12.reuse, 12582913 ;  /* 0x4b400001390d7423 */ /* 0x080fe2000000400c */
[----:B------:R-:W-:Y:S01]  /*aa10*/  FFMA.SAT R51, R36, R11, 0.5 ;  /* 0x3f00000024337423 */ /* 0x000fe2000000200b */
[----:B------:R-:W-:Y:S01]  /*aa20*/  FFMA R49, R34, 1.4426950216293334961, -R49 ;  /* 0x3fb8aa3b22317823 */ /* 0x000fe20000000831 */
[----:B------:R-:W-:Y:S01]  /*aa30*/  FFMA R42, R22, 1.925963033500011079e-08, R43 ;  /* 0x32a57060162a7823 */ /* 0x000fe2000000002b */
[----:B------:R-:W-:Y:S01]  /*aa40*/  FADD R43, R13, -12583039 ;  /* 0xcb40007f0d2b7421 */ /* 0x000fe20000000000 */
[----:B--2---:R-:W-:Y:S01]  /*aa50*/  FMUL R16, R16, R47 ;  /* 0x0000002f10107220 */ /* 0x004fe20000400000 */
[----:B------:R-:W-:Y:S01]  /*aa60*/  FFMA R49, R34, 1.925963033500011079e-08, R49 ;  /* 0x32a5706022317823 */ /* 0x000fe20000000031 */
[----:B------:R-:W-:Y:S01]  /*aa70*/  FFMA.RM R34, R51, R12, 12582913 ;  /* 0x4b40000133227423 */ /* 0x000fe2000000400c */
[----:B------:R-:W-:Y:S01]  /*aa80*/  FFMA R43, R24, 1.4426950216293334961, -R43 ;  /* 0x3fb8aa3b182b7823 */ /* 0x000fe2000000082b */
[----:B------:R-:W2:Y:S01]  /*aa90*/  MUFU.EX2 R57, R6 ;  /* 0x0000000600397308 */ /* 0x000ea20000000800 */
[----:B------:R-:W-:Y:S01]  /*aaa0*/  SHF.L.U32 R13, R13, 0x17, RZ ;  /* 0x000000170d0d7819 */ /* 0x000fe200000006ff */
[----:B------:R-:W-:Y:S01]  /*aab0*/  FADD R51, R34, -12583039 ;  /* 0xcb40007f22337421 */ /* 0x000fe20000000000 */
[----:B------:R-:W-:Y:S01]  /*aac0*/  FFMA R43, R24, 1.925963033500011079e-08, R43 ;  /* 0x32a57060182b7823 */ /* 0x000fe2000000002b */
[----:B---3--:R-:W-:Y:S01]  /*aad0*/  FMUL R20, R15, R20 ;  /* 0x000000140f147220 */ /* 0x008fe20000400000 */
[----:B------:R-:W-:Y:S01]  /*aae0*/  FFMA.SAT R15, R50, R11, 0.5 ;  /* 0x3f000000320f7423 */ /* 0x000fe2000000200b */
[C---:B------:R-:W-:Y:S01]  /*aaf0*/  FFMA R47, R36.reuse, 1.4426950216293334961, -R51 ;  /* 0x3fb8aa3b242f7823 */ /* 0x040fe20000000833 */
[----:B------:R-:W-:Y:S01]  /*ab00*/  IMAD.SHL.U32 R22, R33, 0x800000, RZ ;  /* 0x0080000021167824 */ /* 0x000fe200078e00ff */
[----:B------:R-:W3:Y:S01]  /*ab10*/  MUFU.EX2 R24, R43 ;  /* 0x0000002b00187308 */ /* 0x000ee20000000800 */
[-C--:B------:R-:W-:Y:S01]  /*ab20*/  FFMA.RM R15, R15, R12.reuse, 12582913 ;  /* 0x4b4000010f0f7423 */ /* 0x080fe2000000400c */
[----:B------:R-:W-:Y:S01]  /*ab30*/  FFMA R47, R36, 1.925963033500011079e-08, R47 ;  /* 0x32a57060242f7823 */ /* 0x000fe2000000002f */
[----:B------:R-:W-:Y:S01]  /*ab40*/  FFMA.RM R37, R37, R12, 12582913 ;  /* 0x4b40000125257423 */ /* 0x000fe2000000400c */
[----:B------:R-:W-:Y:S01]  /*ab50*/  FADD R35, R14, -12583039 ;  /* 0xcb40007f0e237421 */ /* 0x000fe20000000000 */
[----:B------:R-:W-:Y:S01]  /*ab60*/  FADD R51, R15, -12583039 ;  /* 0xcb40007f0f337421 */ /* 0x000fe20000000000 */
[----:B------:R-:W-:Y:S01]  /*ab70*/  SHF.L.U32 R38, R38, 0x17, RZ ;  /* 0x0000001726267819 */ /* 0x000fe200000006ff */
[----:B------:R-:W-:Y:S01]  /*ab80*/  IMAD.SHL.U32 R40, R40, 0x800000, RZ ;  /* 0x0080000028287824 */ /* 0x000fe200078e00ff */
[----:B------:R-:W4:Y:S01]  /*ab90*/  MUFU.EX2 R55, R55 ;  /* 0x0000003700377308 */ /* 0x000f220000000800 */
[----:B------:R-:W-:Y:S01]  /*aba0*/  FFMA R51, R50, 1.4426950216293334961, -R51 ;  /* 0x3fb8aa3b32337823 */ /* 0x000fe20000000833 */
[----:B--2---:R-:W-:Y:S01]  /*abb0*/  FMUL R4, R4, R57 ;  /* 0x0000003904047220 */ /* 0x004fe20000400000 */
[----:B------:R-:W-:Y:S01]  /*abc0*/  FADD R57, R37, -12583039 ;  /* 0xcb40007f25397421 */ /* 0x000fe20000000000 */
[----:B------:R-:W-:Y:S01]  /*abd0*/  FFMA R35, R26, 1.4426950216293334961, -R35 ;  /* 0x3fb8aa3b1a237823 */ /* 0x000fe20000000823 */
[----:B------:R-:W-:Y:S01]  /*abe0*/  FFMA R50, R50, 1.925963033500011079e-08, R51 ;  /* 0x32a5706032327823 */ /* 0x000fe20000000033 */
[-C--:B------:R-:W-:Y:S01]  /*abf0*/  FFMA.SAT R51, R44, R11.reuse, 0.5 ;  /* 0x3f0000002c337423 */ /* 0x080fe2000000200b */
[----:B------:R-:W-:Y:S01]  /*ac00*/  FFMA R57, R28, 1.4426950216293334961, -R57 ;  /* 0x3fb8aa3b1c397823 */ /* 0x000fe20000000839 */
[----:B------:R-:W-:Y:S01]  /*ac10*/  FFMA R35, R26, 1.925963033500011079e-08, R35 ;  /* 0x32a570601a237823 */ /* 0x000fe20000000023 */
[----:B---3--:R-:W-:Y:S01]  /*ac20*/  FMUL R24, R13, R24 ;  /* 0x000000180d187220 */ /* 0x008fe20000400000 */
[-C--:B------:R-:W-:Y:S01]  /*ac30*/  FFMA.RM R36, R51, R12.reuse, 12582913 ;  /* 0x4b40000133247423 */ /* 0x080fe2000000400c */
[-C--:B------:R-:W-:Y:S01]  /*ac40*/  FFMA.SAT R13, R54, R11.reuse, 0.5 ;  /* 0x3f000000360d7423 */ /* 0x080fe2000000200b */
[----:B------:R-:W-:Y:S01]  /*ac50*/  FFMA R28, R28, 1.925963033500011079e-08, R57 ;  /* 0x32a570601c1c7823 */ /* 0x000fe20000000039 */
[----:B------:R-:W-:Y:S01]  /*ac60*/  FFMA.SAT R57, R30, R11, 0.5 ;  /* 0x3f0000001e397423 */ /* 0x000fe2000000200b */
[----:B------:R-:W-:Y:S01]  /*ac70*/  FADD R33, R36, -12583039 ;  /* 0xcb40007f24217421 */ /* 0x000fe20000000000 */
[----:B------:R-:W-:Y:S01]  /*ac80*/  FFMA.RM R13, R13, R12, 12582913 ;  /* 0x4b4000010d0d7423 */ /* 0x000fe2000000400c */
[----:B------:R-:W-:-:S02]  /*ac90*/  IMAD.SHL.U32 R26, R14, 0x800000, RZ ;  /* 0x008000000e1a7824 */ /* 0x000fc400078e00ff */
[----:B----4-:R-:W-:Y:S01]  /*aca0*/  FMUL R6, R38, R55 ;  /* 0x0000003726067220 */ /* 0x010fe20000400000 */
[----:B------:R-:W-:Y:S01]  /*acb0*/  FFMA R33, R44, 1.4426950216293334961, -R33 ;  /* 0x3fb8aa3b2c217823 */ /* 0x000fe20000000821 */
[----:B------:R-:W-:Y:S01]  /*acc0*/  FFMA.RM R38, R57, R12, 12582913 ;  /* 0x4b40000139267423 */ /* 0x000fe2000000400c */
[-C--:B------:R-:W-:Y:S01]  /*acd0*/  FFMA.SAT R43, R46, R11.reuse, 0.5 ;  /* 0x3f0000002e2b7423 */ /* 0x080fe2000000200b */
[----:B------:R-:W2:Y:S01]  /*ace0*/  MUFU.EX2 R35, R35 ;  /* 0x0000002300237308 */ /* 0x000ea20000000800 */
[----:B------:R-:W-:Y:S01]  /*acf0*/  FFMA R44, R44, 1.925963033500011079e-08, R33 ;  /* 0x32a570602c2c7823 */ /* 0x000fe20000000021 */
[----:B------:R-:W-:Y:S01]  /*ad00*/  FADD R33, R13, -12583039 ;  /* 0xcb40007f0d217421 */ /* 0x000fe20000000000 */
[----:B------:R-:W-:Y:S01]  /*ad10*/  FADD R55, R38, -12583039 ;  /* 0xcb40007f26377421 */ /* 0x000fe20000000000 */
[----:B------:R-:W-:Y:S02]  /*ad20*/  SHF.L.U32 R34, R34, 0x17, RZ ;  /* 0x0000001722227819 */ /* 0x000fe400000006ff */
[----:B------:R-:W-:Y:S01]  /*ad30*/  FFMA R33, R54, 1.4426950216293334961, -R33 ;  /* 0x3fb8aa3b36217823 */ /* 0x000fe20000000821 */
[----:B------:R-:W-:Y:S01]  /*ad40*/  FFMA R55, R30, 1.4426950216293334961, -R55 ;  /* 0x3fb8aa3b1e377823 */ /* 0x000fe20000000837 */
[----:B------:R-:W3:Y:S02]  /*ad50*/  MUFU.EX2 R45, R42 ;  /* 0x0000002a002d7308 */ /* 0x000ee40000000800 */
[----:B------:R-:W-:Y:S01]  /*ad60*/  FFMA R54, R54, 1.925963033500011079e-08, R33 ;  /* 0x32a5706036367823 */ /* 0x000fe20000000021 */
[-C--:B------:R-:W-:Y:S01]  /*ad70*/  FFMA.SAT R33, R56, R11.reuse, 0.5 ;  /* 0x3f00000038217423 */ /* 0x080fe2000000200b */
[----:B------:R-:W-:Y:S01]  /*ad80*/  FFMA R30, R30, 1.925963033500011079e-08, R55 ;  /* 0x32a570601e1e7823 */ /* 0x000fe20000000037 */
[----:B------:R-:W-:-:S02]  /*ad90*/  FFMA.SAT R55, R32, R11, 0.5 ;  /* 0x3f00000020377423 */ /* 0x000fc4000000200b */
[-C--:B------:R-:W-:Y:S01]  /*ada0*/  FFMA.RM R14, R33, R12.reuse, 12582913 ;  /* 0x4b400001210e7423 */ /* 0x080fe2000000400c */
[----:B------:R-:W-:Y:S01]  /*adb0*/  MUFU.EX2 R49, R49 ;  /* 0x0000003100317308 */ /* 0x000fe20000000800 */
[----:B------:R-:W-:Y:S01]  /*adc0*/  FFMA.RM R39, R55, R12, 12582913 ;  /* 0x4b40000137277423 */ /* 0x000fe2000000400c */
[----:B--2---:R-:W-:Y:S01]  /*add0*/  FMUL R26, R26, R35 ;  /* 0x000000231a1a7220 */ /* 0x004fe20000400000 */
[----:B------:R-:W-:Y:S02]  /*ade0*/  FADD R33, R14, -12583039 ;  /* 0xcb40007f0e217421 */ /* 0x000fe40000000000 */
[----:B------:R-:W-:Y:S02]  /*adf0*/  FADD R55, R39, -12583039 ;  /* 0xcb40007f27377421 */ /* 0x000fe40000000000 */
[----:B------:R-:W-:Y:S01]  /*ae00*/  FFMA R33, R56, 1.4426950216293334961, -R33 ;  /* 0x3fb8aa3b38217823 */ /* 0x000fe20000000821 */
[----:B------:R2:W4:Y:S01]  /*ae10*/  MUFU.EX2 R35, R28 ;  /* 0x0000001c00237308 */ /* 0x0005220000000800 */
[----:B------:R-:W-:Y:S01]  /*ae20*/  FFMA R55, R32, 1.4426950216293334961, -R55 ;  /* 0x3fb8aa3b20377823 */ /* 0x000fe20000000837 */
[----:B---3--:R-:W-:Y:S01]  /*ae30*/  FMUL R22, R22, R45 ;  /* 0x0000002d16167220 */ /* 0x008fe20000400000 */
[----:B------:R-:W-:Y:S01]  /*ae40*/  FFMA R56, R56, 1.925963033500011079e-08, R33 ;  /* 0x32a5706038387823 */ /* 0x000fe20000000021 */
[----:B------:R-:W-:Y:S01]  /*ae50*/  FFMA.SAT R33, R48, R11, 0.5 ;  /* 0x3f00000030217423 */ /* 0x000fe2000000200b */
[----:B------:R-:W-:-:S03]  /*ae60*/  FFMA R32, R32, 1.925963033500011079e-08, R55 ;  /* 0x32a5706020207823 */ /* 0x000fc60000000037 */
[-C--:B------:R-:W-:Y:S01]  /*ae70*/  FFMA.RM R11, R33, R12.reuse, 12582913 ;  /* 0x4b400001210b7423 */ /* 0x080fe2000000400c */
[----:B------:R-:W-:Y:S01]  /*ae80*/  FFMA.RM R12, R43, R12, 12582913 ;  /* 0x4b4000012b0c7423 */ /* 0x000fe2000000400c */
[----:B------:R3:W5:Y:S01]  /*ae90*/  MUFU.EX2 R45, R32 ;  /* 0x00000020002d7308 */ /* 0x0007620000000800 */
[----:B--2---:R-:W-:Y:S02]  /*aea0*/  IMAD.SHL.U32 R28, R37, 0x800000, RZ ;  /* 0x00800000251c7824 */ /* 0x004fe400078e00ff */
[----:B------:R-:W-:Y:S01]  /*aeb0*/  FADD R33, R11, -12583039 ;  /* 0xcb40007f0b217421 */ /* 0x000fe20000000000 */
[----:B------:R-:W-:-:S03]  /*aec0*/  FADD R37, R12, -12583039 ;  /* 0xcb40007f0c257421 */ /* 0x000fc60000000000 */
[----:B------:R-:W-:Y:S01]  /*aed0*/  FFMA R33, R48, 1.4426950216293334961, -R33 ;  /* 0x3fb8aa3b30217823 */ /* 0x000fe20000000821 */
[----:B----4-:R-:W-:Y:S01]  /*aee0*/  FMUL R28, R28, R35 ;  /* 0x000000231c1c7220 */ /* 0x010fe20000400000 */
[----:B------:R2:W4:Y:S01]  /*aef0*/  MUFU.EX2 R43, R30 ;  /* 0x0000001e002b7308 */ /* 0x0005220000000800 */
[----:B---3--:R-:W-:Y:S02]  /*af00*/  IMAD.SHL.U32 R32, R39, 0x800000, RZ ;  /* 0x0080000027207824 */ /* 0x008fe400078e00ff */
[----:B------:R-:W-:Y:S01]  /*af10*/  FFMA R48, R48, 1.925963033500011079e-08, R33 ;  /* 0x32a5706030307823 */ /* 0x000fe20000000021 */
[----:B------:R-:W-:Y:S01]  /*af20*/  FADD R33, RZ, R18 ;  /* 0x00000012ff217221 */ /* 0x000fe20000000000 */
[----:B------:R-:W-:-:S03]  /*af30*/  FFMA R37, R46, 1.4426950216293334961, -R37 ;  /* 0x3fb8aa3b2e257823 */ /* 0x000fc60000000825 */
[----:B------:R-:W-:Y:S01]  /*af40*/  FADD R33, R33, R4 ;  /* 0x0000000421217221 */ /* 0x000fe20000000000 */
[----:B------:R-:W3:Y:S01]  /*af50*/  MUFU.EX2 R47, R47 ;  /* 0x0000002f002f7308 */ /* 0x000ee20000000800 */
[----:B--2---:R-:W-:Y:S01]  /*af60*/  SHF.L.U32 R30, R38, 0x17, RZ ;  /* 0x00000017261e7819 */ /* 0x004fe200000006ff */
[----:B-----5:R-:W-:Y:S01]  /*af70*/  FMUL R32, R32, R45 ;  /* 0x0000002d20207220 */ /* 0x020fe20000400000 */
[----:B------:R-:W-:Y:S01]  /*af80*/  FADD R33, R33, R6 ;  /* 0x0000000621217221 */ /* 0x000fe20000000000 */
[----:B------:R-:W-:Y:S01]  /*af90*/  FFMA R46, R46, 1.925963033500011079e-08, R37 ;  /* 0x32a570602e2e7823 */ /* 0x000fe20000000025 */
[----:B------:R-:W-:Y:S02]  /*afa0*/  IMAD.SHL.U32 R37, R36, 0x800000, RZ ;  /* 0x0080000024257824 */ /* 0x000fe400078e00ff */
[----:B------:R-:W-:Y:S01]  /*afb0*/  FADD R33, R33, R8 ;  /* 0x0000000821217221 */ /* 0x000fe20000000000 */
[----:B------:R-:W-:Y:S01]  /*afc0*/  MUFU.EX2 R50, R50 ;  /* 0x0000003200327308 */ /* 0x000fe20000000800 */
[----:B----4-:R-:W-:-:S02]  /*afd0*/  FMUL R30, R30, R43 ;  /* 0x0000002b1e1e7220 */ /* 0x010fc40000400000 */
[----:B------:R-:W-:-:S04]  /*afe0*/  FADD R33, R33, R10 ;  /* 0x0000000a21217221 */ /* 0x000fc80000000000 */
[----:B------:R-:W-:Y:S01]  /*aff0*/  FADD R33, R33, R16 ;  /* 0x0000001021217221 */ /* 0x000fe20000000000 */
[----:B------:R-:W2:Y:S01]  /*b000*/  MUFU.EX2 R44, R44 ;  /* 0x0000002c002c7308 */ /* 0x000ea20000000800 */
[----:B---3--:R-:W-:Y:S02]  /*b010*/  FMUL R34, R34, R47 ;  /* 0x0000002f22227220 */ /* 0x008fe40000400000 */
[----:B------:R-:W-:-:S04]  /*b020*/  FADD R33, R33, R20 ;  /* 0x0000001421217221 */ /* 0x000fc80000000000 */
[----:B------:R-:W-:Y:S01]  /*b030*/  FADD R33, R33, R22 ;  /* 0x0000001621217221 */ /* 0x000fe20000000000 */
[----:B------:R-:W3:Y:S03]  /*b040*/  MUFU.EX2 R54, R54 ;  /* 0x0000003600367308 */ /* 0x000ee60000000800 */
[----:B------:R-:W-:-:S04]  /*b050*/  FADD R33, R33, R24 ;  /* 0x0000001821217221 */ /* 0x000fc80000000000 */
[----:B------:R-:W-:Y:S01]  /*b060*/  FADD R35, R33, R26 ;  /* 0x0000001a21237221 */ /* 0x000fe20000000000 */
[----:B------:R-:W-:Y:S01]  /*b070*/  FMUL R33, R40, R49 ;  /* 0x0000003128217220 */ /* 0x000fe20000400000 */
[----:B------:R-:W4:Y:S01]  /*b080*/  MUFU.EX2 R39, R56 ;  /* 0x0000003800277308 */ /* 0x000f220000000800 */
[----:B--2---:R-:W-:Y:S01]  /*b090*/  FMUL R36, R37, R44 ;  /* 0x0000002c25247220 */ /* 0x004fe20000400000 */
[----:B------:R-:W-:Y:S01]  /*b0a0*/  FADD R35, R35, R28 ;  /* 0x0000001c23237221 */ /* 0x000fe20000000000 */
[----:B------:R-:W-:-:S03]  /*b0b0*/  SHF.L.U32 R40, R12, 0x17, RZ ;  /* 0x000000170c287819 */ /* 0x000fc600000006ff */
[----:B------:R-:W-:Y:S02]  /*b0c0*/  FADD R35, R35, R30 ;  /* 0x0000001e23237221 */ /* 0x000fe40000000000 */
[----:B------:R-:W2:Y:S02]  /*b0d0*/  MUFU.EX2 R48, R48 ;  /* 0x0000003000307308 */ /* 0x000ea40000000800 */
[----:B------:R-:W-:Y:S01]  /*b0e0*/  FADD R38, R35, R32 ;  /* 0x0000002023267221 */ /* 0x000fe20000000000 */
[----:B------:R-:W-:-:S03]  /*b0f0*/  IMAD.SHL.U32 R35, R15, 0x800000, RZ ;  /* 0x008000000f237824 */ /* 0x000fc600078e00ff */
[----:B------:R-:W-:Y:S01]  /*b100*/  FADD R15, R38, R33 ;  /* 0x00000021260f7221 */ /* 0x000fe20000000000 */
[----:B------:R-:W-:Y:S01]  /*b110*/  FMUL R35, R35, R50 ;  /* 0x0000003223237220 */ /* 0x000fe20000400000 */
[----:B------:R-:W5:Y:S02]  /*b120*/  MUFU.EX2 R43, R46 ;  /* 0x0000002e002b7308 */ /* 0x000f640000000800 */
[----:B------:R-:W-:Y:S01]  /*b130*/  FADD R38, R15, R34 ;  /* 0x000000220f267221 */ /* 0x000fe20000000000 */
[----:B------:R-:W-:-:S03]  /*b140*/  SHF.L.U32 R15, R13, 0x17, RZ ;  /* 0x000000170d0f7819 */ /* 0x000fc600000006ff */
[----:B------:R-:W-:Y:S01]  /*b150*/  FADD R13, R38, R35 ;  /* 0x00000023260d7221 */ /* 0x000fe20000000000 */
[----:B------:R-:W-:Y:S02]  /*b160*/  IMAD.SHL.U32 R38, R14, 0x800000, RZ ;  /* 0x008000000e267824 */ /* 0x000fe400078e00ff */
[----:B---3--:R-:W-:Y:S01]  /*b170*/  FMUL R37, R15, R54 ;  /* 0x000000360f257220 */ /* 0x008fe20000400000 */
[----:B------:R-:W-:Y:S01]  /*b180*/  FADD R14, R13, R36 ;  /* 0x000000240d0e7221 */ /* 0x000fe20000000000 */
[----:B------:R-:W-:Y:S02]  /*b190*/  IMAD.SHL.U32 R13, R11, 0x800000, RZ ;  /* 0x008000000b0d7824 */ /* 0x000fe400078e00ff */
[----:B----4-:R-:W-:Y:S01]  /*b1a0*/  FMUL R38, R38, R39 ;  /* 0x0000002726267220 */ /* 0x010fe20000400000 */
[----:B------:R-:W-:Y:S01]  /*b1b0*/  FADD R11, R14, R37 ;  /* 0x000000250e0b7221 */ /* 0x000fe20000000000 */
[----:B--2---:R-:W-:Y:S01]  /*b1c0*/  FMUL R39, R13, R48 ;  /* 0x000000300d277220 */ /* 0x004fe20000400000 */
[----:B-----5:R-:W-:-:S02]  /*b1d0*/  FMUL R40, R40, R43 ;  /* 0x0000002b28287220 */ /* 0x020fc40000400000 */
        /* <DEDUP_REMOVED lines=12> */
.L_x_3039:
        /* <DEDUP_REMOVED lines=12> */
[----:B012---:R-:W-:Y:S05]  /*b360*/  CALL.REL.NOINC `($__internal_32_$__cuda_sm3x_div_rn_noftz_f32_slowpath) ;  /* 0x0000002c00107944 */ /* 0x007fea0003c00000 */
[----:B------:R-:W-:-:S07]  /*b370*/  IMAD.MOV.U32 R14, RZ, RZ, R11 ;  /* 0x000000ffff0e7224 */ /* 0x000fce00078e000b */
.L_x_2986:
[----:B------:R-:W-:Y:S05]  /*b380*/  BSYNC.RECONVERGENT B3 ;  /* 0x0000000000037941 */ /* 0x000fea0003800200 */
.L_x_2985:
        /* <DEDUP_REMOVED lines=12> */
[----:B012---:R-:W-:Y:S05]  /*b450*/  CALL.REL.NOINC `($__internal_32_$__cuda_sm3x_div_rn_noftz_f32_slowpath) ;  /* 0x0000002800d47944 */ /* 0x007fea0003c00000 */
[----:B------:R-:W-:-:S07]  /*b460*/  IMAD.MOV.U32 R15, RZ, RZ, R11 ;  /* 0x000000ffff0f7224 */ /* 0x000fce00078e000b */
.L_x_2988:
[----:B------:R-:W-:Y:S05]  /*b470*/  BSYNC.RECONVERGENT B3 ;  /* 0x0000000000037941 */ /* 0x000fea0003800200 */
.L_x_2987:
        /* <DEDUP_REMOVED lines=14> */
.L_x_2990:
[----:B------:R-:W-:Y:S05]  /*b560*/  BSYNC.RECONVERGENT B3 ;  /* 0x0000000000037941 */ /* 0x000fea0003800200 */
.L_x_2989:
        /* <DEDUP_REMOVED lines=14> */
.L_x_2992:
[----:B------:R-:W-:Y:S05]  /*b650*/  BSYNC.RECONVERGENT B3 ;  /* 0x0000000000037941 */ /* 0x000fea0003800200 */
.L_x_2991:
        /* <DEDUP_REMOVED lines=12> */
[----:B01----:R-:W-:Y:S05]  /*b720*/  CALL.REL.NOINC `($__internal_32_$__cuda_sm3x_div_rn_noftz_f32_slowpath) ;  /* 0x0000002800207944 */ /* 0x003fea0003c00000 */
[----:B------:R-:W-:-:S07]  /*b730*/  IMAD.MOV.U32 R45, RZ, RZ, R11 ;  /* 0x000000ffff2d7224 */ /* 0x000fce00078e000b */
.L_x_2994:
[----:B------:R-:W-:Y:S05]  /*b740*/  BSYNC.RECONVERGENT B3 ;  /* 0x0000000000037941 */ /* 0x000fea0003800200 */
.L_x_2993:
        /* <DEDUP_REMOVED lines=12> */
[----:B01----:R-:W-:Y:S05]  /*b810*/  CALL.REL.NOINC `($__internal_32_$__cuda_sm3x_div_rn_noftz_f32_slowpath) ;  /* 0x0000002400e47944 */ /* 0x003fea0003c00000 */
[----:B------:R-:W-:-:S07]  /*b820*/  IMAD.MOV.U32 R47, RZ, RZ, R11 ;  /* 0x000000ffff2f7224 */ /* 0x000fce00078e000b */
.L_x_2996:
[----:B------:R-:W-:Y:S05]  /*b830*/  BSYNC.RECONVERGENT B3 ;  /* 0x0000000000037941 */ /* 0x000fea0003800200 */
.L_x_2995:
        /* <DEDUP_REMOVED lines=14> */
.L_x_2998:
[----:B------:R-:W-:Y:S05]  /*b920*/  BSYNC.RECONVERGENT B3 ;  /* 0x0000000000037941 */ /* 0x000fea0003800200 */
.L_x_2997:
        /* <DEDUP_REMOVED lines=14> */
.L_x_3000:
[----:B------:R-:W-:Y:S05]  /*ba10*/  BSYNC.RECONVERGENT B3 ;  /* 0x0000000000037941 */ /* 0x000fea0003800200 */
.L_x_2999:
        /* <DEDUP_REMOVED lines=14> */
.L_x_3002:
[----:B------:R-:W-:Y:S05]  /*bb00*/  BSYNC.RECONVERGENT B3 ;  /* 0x0000000000037941 */ /* 0x000fea0003800200 */
.L_x_3001:
        /* <DEDUP_REMOVED lines=14> */
.L_x_3004:
[----:B------:R-:W-:Y:S05]  /*bbf0*/  BSYNC.RECONVERGENT B3 ;  /* 0x0000000000037941 */ /* 0x000fea0003800200 */
.L_x_3003:
        /* <DEDUP_REMOVED lines=14> */
.L_x_3006:
[----:B------:R-:W-:Y:S05]  /*bce0*/  BSYNC.RECONVERGENT B3 ;  /* 0x0000000000037941 */ /* 0x000fea0003800200 */
.L_x_3005:
        /* <DEDUP_REMOVED lines=14> */
.L_x_3008:
[----:B------:R-:W-:Y:S05]  /*bdd0*/  BSYNC.RECONVERGENT B3 ;  /* 0x0000000000037941 */ /* 0x000fea0003800200 */
.L_x_3007:
        /* <DEDUP_REMOVED lines=14> */
.L_x_3010:
[----:B------:R-:W-:Y:S05]  /*bec0*/  BSYNC.RECONVERGENT B3 ;  /* 0x0000000000037941 */ /* 0x000fea0003800200 */
.L_x_3009:
        /* <DEDUP_REMOVED lines=14> */
.L_x_3012:
[----:B------:R-:W-:Y:S05]  /*bfb0*/  BSYNC.RECONVERGENT B3 ;  /* 0x0000000000037941 */ /* 0x000fea0003800200 */
.L_x_3011:
        /* <DEDUP_REMOVED lines=14> */
.L_x_3014:
[----:B------:R-:W-:Y:S05]  /*c0a0*/  BSYNC.RECONVERGENT B3 ;  /* 0x0000000000037941 */ /* 0x000fea0003800200 */
.L_x_3013:
        /* <DEDUP_REMOVED lines=14> */
.L_x_3016:
[----:B------:R-:W-:Y:S05]  /*c190*/  BSYNC.RECONVERGENT B3 ;  /* 0x0000000000037941 */ /* 0x000fea0003800200 */
.L_x_3015:
        /* <DEDUP_REMOVED lines=14> */
.L_x_3018:
[----:B------:R-:W-:Y:S05]  /*c280*/  BSYNC.RECONVERGENT B3 ;  /* 0x0000000000037941 */ /* 0x000fea0003800200 */
.L_x_3017:
        /* <DEDUP_REMOVED lines=14> */
.L_x_3020:
[----:B------:R-:W-:Y:S05]  /*c370*/  BSYNC.RECONVERGENT B3 ;  /* 0x0000000000037941 */ /* 0x000fea0003800200 */
.L_x_3019:
        /* <DEDUP_REMOVED lines=14> */
.L_x_3022:
[----:B------:R-:W-:Y:S05]  /*c460*/  BSYNC.RECONVERGENT B3 ;  /* 0x0000000000037941 */ /* 0x000fea0003800200 */
.L_x_3021:
        /* <DEDUP_REMOVED lines=14> */
.L_x_3024:
[----:B------:R-:W-:Y:S05]  /*c550*/  BSYNC.RECONVERGENT B3 ;  /* 0x0000000000037941 */ /* 0x000fea0003800200 */
.L_x_3023:
        /* <DEDUP_REMOVED lines=14> */
.L_x_3026:
[----:B------:R-:W-:Y:S05]  /*c640*/  BSYNC.RECONVERGENT B3 ;  /* 0x0000000000037941 */ /* 0x000fea0003800200 */
.L_x_3025:
[----:B------:R-:W-:Y:S02]  /*c650*/  HFMA2 R11, -RZ, RZ, 0, 0 ;  /* 0x00000000ff0b7431 */ /* 0x000fe400000001ff */
[----:B------:R-:W-:Y:S01]  /*c660*/  IMAD R13, R2, UR48, RZ ;  /* 0x00000030020d7c24 */ /* 0x000fe2000f8e02ff */
[----:B0-----:R-:W-:Y:S01]  /*c670*/  IADD3 R12, PT, PT, R41, 0x80, RZ ;  /* 0x00000080290c7810 */ /* 0x001fe20007ffe0ff */
[----:B------:R-:W-:Y:S01]  /*c680*/  IMAD.MOV.U32 R10, RZ, RZ, R41 ;  /* 0x000000ffff0a7224 */ /* 0x000fe200078e0029 */
[----:B------:R-:W-:Y:S01]  /*c690*/  ISETP.GE.U32.AND P1, PT, R5, UR44, PT ;  /* 0x0000002c05007c0c */ /* 0x000fe2000bf26070 */
[----:B------:R-:W-:Y:S01]  /*c6a0*/  VIADD R18, R41, 0xa0 ;  /* 0x000000a029127836 */ /* 0x000fe20000000000 */
[----:B------:R-:W-:Y:S01]  /*c6b0*/  ISETP.GE.U32.AND P4, PT, R12, UR44, PT ;  /* 0x0000002c0c007c0c */ /* 0x000fe2000bf86070 */
[C---:B------:R-:W-:Y:S01]  /*c6c0*/  IMAD R13, R0.reuse, UR49, R13 ;  /* 0x00000031000d7c24 */ /* 0x040fe2000f8e020d */
[----:B------:R-:W-:Y:S01]  /*c6d0*/  ISETP.GE.U32.AND P6, PT, R3, UR44, PT ;  /* 0x0000002c03007c0c */ /* 0x000fe2000bfc6070 */
[----:B------:R-:W-:Y:S01]  /*c6e0*/  IMAD.WIDE.U32 R10, R0, UR48, R10 ;  /* 0x00000030000a7c25 */ /* 0x000fe2000f8e000a */
[----:B------:R-:W-:-:S02]  /*c6f0*/  ISETP.GE.U32.AND P3, PT, R18, UR44, PT ;  /* 0x0000002c12007c0c */ /* 0x000fc4000bf66070 */
[----:B------:R-:W-:Y:S01]  /*c700*/  ISETP.GE.U32.AND P2, PT, R7, UR44, PT ;  /* 0x0000002c07007c0c */ /* 0x000fe2000bf46070 */
[----:B------:R-:W-:Y:S01]  /*c710*/  IMAD.IADD R11, R11, 0x1, R13 ;  /* 0x000000010b0b7824 */ /* 0x000fe200078e020d */
[----:B------:R-:W-:Y:S01]  /*c720*/  LEA R12, P5, R10, UR50, 0x2 ;  /* 0x000000320a0c7c11 */ /* 0x000fe2000f8a10ff */
[----:B------:R-:W-:Y:S01]  /*c730*/  VIADD R18, R41, 0xc0 ;  /* 0x000000c029127836 */ /* 0x000fe20000000000 */
[----:B-1----:R-:W-:Y:S02]  /*c740*/  @!P0 R2UR UR4, R52 ;  /* 0x00000000340482ca */ /* 0x002fe400000e0000 */
[----:B------:R-:W-:Y:S02]  /*c750*/  @!P0 R2UR UR5, R53 ;  /* 0x00000000350582ca */ /* 0x000fe400000e0000 */
[----:B------:R-:W-:Y:S02]  /*c760*/  ISETP.GE.AND.EX P1, PT, RZ, UR45, PT, P1 ;  /* 0x0000002dff007c0c */ /* 0x000fe4000bf26310 */
[----:B------:R-:W-:-:S02]  /*c770*/  ISETP.GE.AND.EX P6, PT, RZ, UR45, PT, P6 ;  /* 0x0000002dff007c0c */ /* 0x000fc4000bfc6360 */
[----:B------:R-:W-:Y:S01]  /*c780*/  LEA.HI.X R13, R10, UR51, R11, 0x2, P5 ;  /* 0x000000330a0d7c11 */ /* 0x000fe2000a8f140b */
[----:B------:R-:W-:Y:S01]  /*c790*/  VIADD R11, R41, 0x120 ;  /* 0x00000120290b7836 */ /* 0x000fe20000000000 */
[----:B------:R-:W-:Y:S02]  /*c7a0*/  ISETP.GE.AND.EX P2, PT, RZ, UR45, PT, P2 ;  /* 0x0000002dff007c0c */ /* 0x000fe4000bf46320 */
[----:B------:R-:W-:Y:S02]  /*c7b0*/  ISETP.GE.U32.AND P5, PT, R18, UR44, PT ;  /* 0x0000002c12007c0c */ /* 0x000fe4000bfa6070 */
[----:B------:R-:W-:Y:S01]  /*c7c0*/  ISETP.GE.AND.EX P4, PT, RZ, UR45, PT, P4 ;  /* 0x0000002dff007c0c */ /* 0x000fe2000bf86340 */
[----:B------:R0:W-:Y:S01]  /*c7d0*/  @!P0 STG.E desc[UR4][R12.64], R14 ;  /* 0x0000000e0c008986 */ /* 0x0001e2000c101904 */
[----:B------:R-:W-:Y:S02]  /*c7e0*/  ISETP.GE.AND.EX P3, PT, RZ, UR45, PT, P3 ;  /* 0x0000002dff007c0c */ /* 0x000fe4000bf66330 */
[----:B------:R-:W-:-:S02]  /*c7f0*/  ISETP.GE.AND.EX P5, PT, RZ, UR45, PT, P5 ;  /* 0x0000002dff007c0c */ /* 0x000fc4000bfa6350 */
[C---:B------:R-:W-:Y:S02]  /*c800*/  IADD3 R10, PT, PT, R41.reuse, 0xe0, RZ ;  /* 0x000000e0290a7810 */ /* 0x040fe40007ffe0ff */
[----:B------:R-:W-:Y:S02]  /*c810*/  @!P1 R2UR UR8, R52 ;  /* 0x00000000340892ca */ /* 0x000fe400000e0000 */
[----:B------:R-:W-:Y:S01]  /*c820*/  ISETP.GE.U32.AND P0, PT, R10, UR44, PT ;  /* 0x0000002c0a007c0c */ /* 0x000fe2000bf06070 */
[----:B------:R-:W-:Y:S01]  /*c830*/  VIADD R10, R41, 0x100 ;  /* 0x00000100290a7836 */ /* 0x000fe20000000000 */
        /* <DEDUP_REMOVED lines=15> */
[----:B------:R-:W-:Y:S01]  /*c930*/  ISETP.GE.U32.AND P1, PT, R11, UR44, PT ;  /* 0x0000002c0b007c0c */ /* 0x000fe2000bf26070 */
[----:B------:R-:W-:Y:S01]  /*c940*/  VIADD R11, R41, 0x160 ;  /* 0x00000160290b7836 */ /* 0x000fe20000000000 */
[----:B------:R-:W-:Y:S01]  /*c950*/  ISETP.GE.U32.AND P6, PT, R10, UR44, PT ;  /* 0x0000002c0a007c0c */ /* 0x000fe2000bfc6070 */
[----:B------:R0:W-:Y:S01]  /*c960*/  @!P4 STG.E desc[UR10][R12.64+0x200], R45 ;  /* 0x0002002d0c00c986 */ /* 0x0001e2000c10190a */
[----:B------:R-:W-:Y:S02]  /*c970*/  @!P0 R2UR UR4, R52 ;  /* 0x00000000340482ca */ /* 0x000fe400000e0000 */
[----:B------:R-:W-:Y:S01]  /*c980*/  @!P0 R2UR UR5, R53 ;  /* 0x00000000350582ca */ /* 0x000fe200000e0000 */
[----:B------:R0:W-:Y:S01]  /*c990*/  @!P3 STG.E desc[UR12][R12.64+0x280], R47 ;  /* 0x0002802f0c00b986 */ /* 0x0001e2000c10190c */
[----:B------:R-:W-:-:S02]  /*c9a0*/  IADD3 R10, PT, PT, R41, 0x140, RZ ;  /* 0x00000140290a7810 */ /* 0x000fc40007ffe0ff */
[----:B------:R-:W-:Y:S01]  /*c9b0*/  ISETP.GE.AND.EX P6, PT, RZ, UR45, PT, P6 ;  /* 0x0000002dff007c0c */ /* 0x000fe2000bfc6360 */
[----:B------:R0:W-:Y:S01]  /*c9c0*/  @!P5 STG.E desc[UR14][R12.64+0x300], R49 ;  /* 0x000300310c00d986 */ /* 0x0001e2000c10190e */
[----:B------:R-:W-:Y:S02]  /*c9d0*/  ISETP.GE.U32.AND P2, PT, R10, UR44, PT ;  /* 0x0000002c0a007c0c */ /* 0x000fe4000bf46070 */
[----:B------:R-:W-:Y:S02]  /*c9e0*/  ISETP.GE.U32.AND P4, PT, R11, UR44, PT ;  /* 0x0000002c0b007c0c */ /* 0x000fe4000bf86070 */
[----:B------:R-:W-:Y:S02]  /*c9f0*/  ISETP.GE.U32.AND P5, PT, R9, UR44, PT ;  /* 0x0000002c09007c0c */ /* 0x000fe4000bfa6070 */
[----:B------:R-:W-:Y:S01]  /*ca00*/  ISETP.GE.U32.AND P3, PT, R17, UR44, PT ;  /* 0x0000002c11007c0c */ /* 0x000fe2000bf66070 */
[----:B------:R0:W-:Y:S01]  /*ca10*/  @!P0 STG.E desc[UR4][R12.64+0x380], R51 ;  /* 0x000380330c008986 */ /* 0x0001e2000c101904 */
[----:B------:R-:W-:Y:S01]  /*ca20*/  ISETP.GE.AND.EX P1, PT, RZ, UR45, PT, P1 ;  /* 0x0000002dff007c0c */ /* 0x000fe2000bf26310 */
[----:B------:R-:W1:Y:S01]  /*ca30*/  LDCU UR4, c[0x0][0x370] ;  /* 0x00006e00ff0477ac */ /* 0x000e620008000800 */
[----:B------:R-:W-:Y:S01]  /*ca40*/  ISETP.GE.AND.EX P2, PT, RZ, UR45, PT, P2 ;  /* 0x0000002dff007c0c */ /* 0x000fe2000bf46320 */
[----:B------:R-:W1:Y:S01]  /*ca50*/  LDC R11, c[0x0][0x364] ;  /* 0x0000d900ff0b7b82 */ /* 0x000e620000000800 */
        /* <DEDUP_REMOVED lines=63> */
.L_x_2941:
[----:B------:R-:W-:Y:S05]  /*ce50*/  EXIT ;  /* 0x000000000000794d */ /* 0x000fea0003800000 */
.L_x_2984:
[----:B------:R-:W-:Y:S01]  /*ce60*/  BSSY B1, `(.L_x_3028) ;  /* 0x0000007000017945 */ /* 0x000fe20003800000 */
[----:B------:R-:W-:Y:S01]  /*ce70*/  IMAD.MOV.U32 R12, RZ, RZ, 0x10 ;  /* 0x00000010ff0c7424 */ /* 0x000fe200078e00ff */
[----:B------:R-:W-:Y:S01]  /*ce80*/  MOV R11, 0x1f ;  /* 0x0000001f000b7802 */ /* 0x000fe20000000f00 */
[----:B------:R-:W-:-:S07]  /*ce90*/  IMAD.MOV.U32 R15, RZ, RZ, -0x1 ;  /* 0xffffffffff0f7424 */ /* 0x000fce00078e00ff */
[----:B01----:R-:W-:Y:S05]  /*cea0*/  WARPSYNC.COLLECTIVE R15, `(.L_x_3029) ;  /* 0x000000000f087348 */ /* 0x003fea0003c00000 */
[----:B------:R2:W3:Y:S02]  /*ceb0*/  SHFL.BFLY P6, R14, R13, R12, R11 ;  /* 0x0c00000c0d0e7389 */ /* 0x0004e400000c000b */
[----:B0123--:R-:W-:Y:S05]  /*cec0*/  ENDCOLLECTIVE ;  /* 0x000000000000791b */ /* 0x00ffea0003800000 */
.L_x_3029:
[----:B------:R-:W-:Y:S05]  /*ced0*/  BSYNC B1 ;  /* 0x0000000000017941 */ /* 0x000fea0003800000 */
.L_x_3028:
[----:B------:R-:W-:Y:S01]  /*cee0*/  HFMA2 R11, -RZ, RZ, 0, 1.847743988037109375e-06 ;  /* 0x0000001fff0b7431 */ /* 0x000fe200000001ff */
[----:B------:R-:W-:Y:S01]  /*cef0*/  FMNMX R13, R14, R13, !PT ;  /* 0x0000000d0e0d7209 */ /* 0x000fe20007800000 */
[----:B------:R-:W-:Y:S02]  /*cf00*/  IMAD.MOV.U32 R12, RZ, RZ, 0x8 ;  /* 0x00000008ff0c7424 */ /* 0x000fe400078e00ff */
[----:B------:R-:W-:-:S07]  /*cf10*/  IMAD.MOV.U32 R15, RZ, RZ, -0x1 ;  /* 0xffffffffff0f7424 */ /* 0x000fce00078e00ff */
[----:B------:R-:W-:Y:S05]  /*cf20*/  WARPSYNC.COLLECTIVE R15, `(.L_x_3030) ;  /* 0x000000000f087348 */ /* 0x000fea0003c00000 */
[----:B------:R0:W1:Y:S02]  /*cf30*/  SHFL.BFLY P6, R14, R13, R12, R11 ;  /* 0x0c00000c0d0e7389 */ /* 0x00006400000c000b */
[----:B01----:R-:W-:Y:S05]  /*cf40*/  ENDCOLLECTIVE ;  /* 0x000000000000791b */ /* 0x003fea0003800000 */
.L_x_3030:
[----:B------:R-:W-:Y:S02]  /*cf50*/  MOV R12, 0x4 ;  /* 0x00000004000c7802 */ /* 0x000fe40000000f00 */
[----:B------:R-:W-:-:S05]  /*cf60*/  FMNMX R33, R13, R14, !PT ;  /* 0x0000000e0d217209 */ /* 0x000fca0007800000 */
[----:B------:R-:W-:-:S07]  /*cf70*/  IMAD.MOV.U32 R13, RZ, RZ, R33 ;  /* 0x000000ffff0d7224 */ /* 0x000fce00078e0021 */
[----:B------:R-:W-:Y:S05]  /*cf80*/  WARPSYNC.COLLECTIVE R15, `(.L_x_3031) ;  /* 0x000000000f087348 */ /* 0x000fea0003c00000 */
[----:B------:R0:W1:Y:S02]  /*cf90*/  SHFL.BFLY P6, R14, R13, R12, R11 ;  /* 0x0c00000c0d0e7389 */ /* 0x00006400000c000b */
[----:B01----:R-:W-:Y:S05]  /*cfa0*/  ENDCOLLECTIVE ;  /* 0x000000000000791b */ /* 0x003fea0003800000 */
.L_x_3031:
[----:B------:R-:W-:Y:S01]  /*cfb0*/  IMAD.MOV.U32 R12, RZ, RZ, 0x2 ;  /* 0x00000002ff0c7424 */ /* 0x000fe200078e00ff */
[----:B------:R-:W-:-:S05]  /*cfc0*/  FMNMX R35, R33, R14, !PT ;  /* 0x0000000e21237209 */ /* 0x000fca0007800000 */
[----:B------:R-:W-:-:S07]  /*cfd0*/  IMAD.MOV.U32 R13, RZ, RZ, R35 ;  /* 0x000000ffff0d7224 */ /* 0x000fce00078e0023 */
[----:B------:R-:W-:Y:S05]  /*cfe0*/  WARPSYNC.COLLECTIVE R15, `(.L_x_3032) ;  /* 0x000000000f087348 */ /* 0x000fea0003c00000 */
[----:B------:R0:W1:Y:S02]  /*cff0*/  SHFL.BFLY P6, R14, R13, R12, R11 ;  /* 0x0c00000c0d0e7389 */ /* 0x00006400000c000b */
[----:B01----:R-:W-:Y:S05]  /*d000*/  ENDCOLLECTIVE ;  /* 0x000000000000791b */ /* 0x003fea0003800000 */
.L_x_3032:
[----:B------:R-:W-:Y:S01]  /*d010*/  IMAD.MOV.U32 R12, RZ, RZ, 0x1 ;  /* 0x00000001ff0c7424 */ /* 0x000fe200078e00ff */
[----:B------:R-:W-:-:S04]  /*d020*/  FMNMX R37, R35, R14, !PT ;  /* 0x0000000e23257209 */ /* 0x000fc80007800000 */
[----:B------:R-:W-:-:S07]  /*d030*/  MOV R13, R37 ;  /* 0x00000025000d7202 */ /* 0x000fce0000000f00 */
[----:B------:R-:W-:Y:S05]  /*d040*/  WARPSYNC.COLLECTIVE R15, `(.L_x_3033) ;  /* 0x000000000f087348 */ /* 0x000fea0003c00000 */
[----:B------:R0:W1:Y:S02]  /*d050*/  SHFL.BFLY P6, R14, R13, R12, R11 ;  /* 0x0c00000c0d0e7389 */ /* 0x00006400000c000b */
[----:B01----:R-:W-:Y:S05]  /*d060*/  ENDCOLLECTIVE ;  /* 0x000000000000791b */ /* 0x003fea0003800000 */
.L_x_3033:
        /* <DEDUP_REMOVED lines=181> */
[C---:B------:R-:W-:Y:S01]  /*dbc0*/  FADD R12, R14.reuse, -12583039 ;  /* 0xcb40007f0e0c7421 */ /* 0x040fe20000000000 */
        /* <DEDUP_REMOVED lines=15> */
[----:B------:R-:W-:Y:S02]  /*dcc0*/  MOV R15, 0xffffffff ;  /* 0xffffffff000f7802 */ /* 0x000fe40000000f00 */
[----:B------:R-:W-:-:S04]  /*dcd0*/  FADD R13, R13, R20 ;  /* 0x000000140d0d7221 */ /* 0x000fc80000000000 */
[----:B------:R-:W-:Y:S01]  /*dce0*/  FADD R13, R13, R22 ;  /* 0x000000160d0d7221 */ /* 0x000fe20000000000 */
[----:B-1----:R-:W-:Y:S01]  /*dcf0*/  FMUL R40, R14, R11 ;  /* 0x0000000b0e287220 */ /* 0x002fe20000400000 */
        /* <DEDUP_REMOVED lines=18> */
.L_x_3034:
[----:B------:R-:W-:Y:S02]  /*de20*/  IMAD.MOV.U32 R12, RZ, RZ, 0x8 ;  /* 0x00000008ff0c7424 */ /* 0x000fe400078e00ff */
[----:B------:R-:W-:-:S04]  /*de30*/  FADD R42, R13, R14 ;  /* 0x0000000e0d2a7221 */ /* 0x000fc80000000000 */
[----:B------:R-:W-:-:S07]  /*de40*/  IMAD.MOV.U32 R13, RZ, RZ, R42 ;  /* 0x000000ffff0d7224 */ /* 0x000fce00078e002a */
[----:B------:R-:W-:Y:S05]  /*de50*/  WARPSYNC.COLLECTIVE R15, `(.L_x_3035) ;  /* 0x000000000f087348 */ /* 0x000fea0003c00000 */
[----:B------:R0:W1:Y:S02]  /*de60*/  SHFL.BFLY P6, R14, R13, R12, R11 ;  /* 0x0c00000c0d0e7389 */ /* 0x00006400000c000b */
[----:B01----:R-:W-:Y:S05]  /*de70*/  ENDCOLLECTIVE ;  /* 0x000000000000791b */ /* 0x003fea0003800000 */
.L_x_3035:
[----:B------:R-:W-:Y:S02]  /*de80*/  IMAD.MOV.U32 R12, RZ, RZ, 0x4 ;  /* 0x00000004ff0c7424 */ /* 0x000fe400078e00ff */
[----:B------:R-:W-:-:S05]  /*de90*/  FADD R43, R42, R14 ;  /* 0x0000000e2a2b7221 */ /* 0x000fca0000000000 */
[----:B------:R-:W-:-:S07]  /*dea0*/  MOV R13, R43 ;  /* 0x0000002b000d7202 */ /* 0x000fce0000000f00 */
[----:B------:R-:W-:Y:S05]  /*deb0*/  WARPSYNC.COLLECTIVE R15, `(.L_x_3036) ;  /* 0x000000000f087348 */ /* 0x000fea0003c00000 */
[----:B------:R0:W1:Y:S02]  /*dec0*/  SHFL.BFLY P6, R14, R13, R12, R11 ;  /* 0x0c00000c0d0e7389 */ /* 0x00006400000c000b */
[----:B01----:R-:W-:Y:S05]  /*ded0*/  ENDCOLLECTIVE ;  /* 0x000000000000791b */ /* 0x003fea0003800000 */
.L_x_3036:
[----:B------:R-:W-:Y:S02]  /*dee0*/  HFMA2 R12, -RZ, RZ, 0, 1.1920928955078125e-07 ;  /* 0x00000002ff0c7431 */ /* 0x000fe400000001ff */
[----:B------:R-:W-:-:S04]  /*def0*/  FADD R44, R43, R14 ;  /* 0x0000000e2b2c7221 */ /* 0x000fc80000000000 */
[----:B------:R-:W-:-:S07]  /*df00*/  IMAD.MOV.U32 R13, RZ, RZ, R44 ;  /* 0x000000ffff0d7224 */ /* 0x000fce00078e002c */
[----:B------:R-:W-:Y:S05]  /*df10*/  WARPSYNC.COLLECTIVE R15, `(.L_x_3037) ;  /* 0x000000000f087348 */ /* 0x000fea0003c00000 */
[----:B------:R0:W1:Y:S02]  /*df20*/  SHFL.BFLY P6, R14, R13, R12, R11 ;  /* 0x0c00000c0d0e7389 */ /* 0x00006400000c000b */
[----:B01----:R-:W-:Y:S05]  /*df30*/  ENDCOLLECTIVE ;  /* 0x000000000000791b */ /* 0x003fea0003800000 */
.L_x_3037:
[----:B------:R-:W-:Y:S02]  /*df40*/  IMAD.MOV.U32 R12, RZ, RZ, 0x1 ;  /* 0x00000001ff0c7424 */ /* 0x000fe400078e00ff */
[----:B------:R-:W-:-:S04]  /*df50*/  FADD R45, R44, R14 ;  /* 0x0000000e2c2d7221 */ /* 0x000fc80000000000 */
[----:B------:R-:W-:-:S07]  /*df60*/  IMAD.MOV.U32 R13, RZ, RZ, R45 ;  /* 0x000000ffff0d7224 */ /* 0x000fce00078e002d */
[----:B------:R-:W-:Y:S05]  /*df70*/  WARPSYNC.COLLECTIVE R15, `(.L_x_3038) ;  /* 0x000000000f087348 */ /* 0x000fea0003c00000 */
[----:B------:R0:W1:Y:S02]  /*df80*/  SHFL.BFLY P6, R14, R13, R12, R11 ;  /* 0x0c00000c0d0e7389 */ /* 0x00006400000c000b */
[----:B01----:R-:W-:Y:S05]  /*df90*/  ENDCOLLECTIVE ;  /* 0x000000000000791b */ /* 0x003fea0003800000 */
.L_x_3038:
[----:B------:R-:W-:Y:S05]  /*dfa0*/  BRA `(.L_x_3039) ;  /* 0xffffffd000bc7947 */ /* 0x000fea000383ffff */
        .weak           $__internal_32_$__cuda_sm3x_div_rn_noftz_f32_slowpath
        .type           $__internal_32_$__cuda_sm3x_div_rn_noftz_f32_slowpath,@function
        .size           $__internal_32_$__cuda_sm3x_div_rn_noftz_f32_slowpath,(.L_x_37409 - $__internal_32_$__cuda_sm3x_div_rn_noftz_f32_slowpath)
$__internal_32_$__cuda_sm3x_div_rn_noftz_f32_slowpath:
        /* <DEDUP_REMOVED lines=35> */
.L_x_3041:
[----:B------:R-:W-:Y:S01]  /*e1e0*/  LEA R46, R13, 0xc0800000, 0x17 ;  /* 0xc08000000d2e7811 */ /* 0x000fe200078eb8ff */
[----:B------:R-:W-:Y:S01]  /*e1f0*/  VIADD R44, R44, 0xffffff81 ;  /* 0xffffff812c2c7836 */ /* 0x000fe20000000000 */
[----:B------:R-:W-:Y:S03]  /*e200*/  BSSY.RECONVERGENT B2, `(.L_x_3046) ;  /* 0x0000035000027945 */ /* 0x000fe60003800200 */
[----:B------:R-:W-:Y:S02]  /*e210*/  IMAD.IADD R48, R11, 0x1, -R46 ;  /* 0x000000010b307824 */ /* 0x000fe400078e0a2e */
[C---:B------:R-:W-:Y:S01]  /*e220*/  IMAD R11, R44.reuse, -0x800000, R18 ;  /* 0xff8000002c0b7824 */ /* 0x040fe200078e0212 */
[----:B------:R-:W-:Y:S01]  /*e230*/  IADD3 R44, PT, PT, R44, 0x7f, -R13 ;  /* 0x0000007f2c2c7810 */ /* 0x000fe20007ffe80d */
[----:B------:R-:W0:Y:S01]  /*e240*/  MUFU.RCP R69, R48 ;  /* 0x0000003000457308 */ /* 0x000e220000001000 */
[----:B------:R-:W-:-:S02]  /*e250*/  FADD.FTZ R46, -R48, -RZ ;  /* 0x800000ff302e7221 */ /* 0x000fc40000010100 */
[----:B------:R-:W-:Y:S02]  /*e260*/  IADD3 R44, PT, PT, R44, R42, RZ ;  /* 0x0000002a2c2c7210 */ /* 0x000fe40007ffe0ff */
        /* <DEDUP_REMOVED lines=42> */
.L_x_3048:
[----:B------:R-:W-:-:S04]  /*e510*/  LOP3.LUT R11, R11, 0x80000000, RZ, 0xc0, !PT ;  /* 0x800000000b0b7812 */ /* 0x000fc800078ec0ff */
[----:B------:R-:W-:Y:S01]  /*e520*/  LOP3.LUT R11, R11, 0x7f800000, RZ, 0xfc, !PT ;  /* 0x7f8000000b0b7812 */ /* 0x000fe200078efcff */
[----:B------:R-:W-:Y:S06]  /*e530*/  BRA `(.L_x_3049) ;  /* 0x0000000000047947 */ /* 0x000fec0003800000 */
.L_x_3047:
[----:B------:R-:W-:-:S07]  /*e540*/  LEA R11, R44, R11, 0x17 ;  /* 0x0000000b2c0b7211 */ /* 0x000fce00078eb8ff */
.L_x_3049:
[----:B------:R-:W-:Y:S05]  /*e550*/  BSYNC.RECONVERGENT B2 ;  /* 0x0000000000027941 */ /* 0x000fea0003800200 */
.L_x_3046:
[----:B------:R-:W-:Y:S05]  /*e560*/  BRA `(.L_x_3050) ;  /* 0x0000000000207947 */ /* 0x000fea0003800000 */
.L_x_3045:
[----:B------:R-:W-:-:S04]  /*e570*/  LOP3.LUT R11, R11, 0x80000000, R18, 0x48, !PT ;  /* 0x800000000b0b7812 */ /* 0x000fc800078e4812 */
[----:B------:R-:W-:Y:S01]  /*e580*/  LOP3.LUT R11, R11, 0x7f800000, RZ, 0xfc, !PT ;  /* 0x7f8000000b0b7812 */ /* 0x000fe200078efcff */
[----:B------:R-:W-:Y:S06]  /*e590*/  BRA `(.L_x_3050) ;  /* 0x0000000000147947 */ /* 0x000fec0003800000 */
.L_x_3044:
[----:B------:R-:W-:Y:S01]  /*e5a0*/  LOP3.LUT R11, R11, 0x80000000, R18, 0x48, !PT ;  /* 0x800000000b0b7812 */ /* 0x000fe200078e4812 */
[----:B------:R-:W-:Y:S06]  /*e5b0*/  BRA `(.L_x_3050) ;  /* 0x00000000000c7947 */ /* 0x000fec0003800000 */
.L_x_3043:
[----:B------:R-:W0:Y:S01]  /*e5c0*/  MUFU.RSQ R11, -QNAN ;  /* 0xffc00000000b7908 */ /* 0x000e220000001400 */
[----:B------:R-:W-:Y:S05]  /*e5d0*/  BRA `(.L_x_3050) ;  /* 0x0000000000047947 */ /* 0x000fea0003800000 */
.L_x_3042:
[----:B------:R-:W-:-:S07]  /*e5e0*/  FADD.FTZ R11, R18, R11 ;  /* 0x0000000b120b7221 */ /* 0x000fce0000010000 */
.L_x_3050:
[----:B------:R-:W-:Y:S05]  /*e5f0*/  BSYNC.RECONVERGENT B1 ;  /* 0x0000000000017941 */ /* 0x000fea0003800200 */
.L_x_3040:
[----:B------:R-:W-:-:S04]  /*e600*/  IMAD.MOV.U32 R13, RZ, RZ, 0x0 ;  /* 0x00000000ff0d7424 */ /* 0x000fc800078e00ff */
[----:B0-----:R-:W-:Y:S05]  /*e610*/  RET.REL.NODEC R12 `(_Z15SoftmaxWarpImplI22BroadcastScaleMaskLoadIffbLm4EiE11DirectStoreIffEfLi1ELi21ELi32ELi1ELb1EL9Algorithm0EEvT_T0_ll) ;  /* 0xffffff180c787950 */ /* 0x001fea0003c3ffff */
.L_x_3051:
        /* <DEDUP_REMOVED lines=14> */
.L_x_37409:


//--------------------- .text._Z15SoftmaxWarpImplI22BroadcastScaleMaskLoadIffbLm4EiE11DirectStoreIffEfLi1ELi21ELi32ELi1ELb0EL9Algorithm0EEvT_T0_ll --------------------------
	.section	.text._Z15SoftmaxWarpImplI22BroadcastScaleMaskLoadIffbLm4EiE11DirectStoreIffEfLi1ELi21ELi32ELi1ELb0EL9Algorithm0EEvT_T0_ll,"ax",@progbits
	.align	128
        .global         _Z15SoftmaxWarpImplI22BroadcastScaleMaskLoadIffbLm4EiE11DirectStoreIffEfLi1ELi21ELi32ELi1ELb0EL9Algorithm0EEvT_T0_ll
        .type           _Z15SoftmaxWarpImplI22BroadcastScaleMaskLoadIffbLm4EiE11DirectStoreIffEfLi1ELi21ELi32ELi1ELb0EL9Algorithm0EEvT_T0_ll,@function
        .size           _Z15SoftmaxWarpImplI22BroadcastScaleMaskLoadIffbLm4EiE11DirectStoreIffEfLi1ELi21ELi32ELi1ELb0EL9Algorithm0EEvT_T0_ll,(.L_x_37410 - _Z15SoftmaxWarpImplI22BroadcastScaleMaskLoadIffbLm4EiE11DirectStoreIffEfLi1ELi21ELi32ELi1ELb0EL9Algorithm0EEvT_T0_ll)
        .other          _Z15SoftmaxWarpImplI22BroadcastScaleMaskLoadIffbLm4EiE11DirectStoreIffEfLi1ELi21ELi32ELi1ELb0EL9Algorithm0EEvT_T0_ll,@"STO_CUDA_ENTRY STV_DEFAULT"
_Z15SoftmaxWarpImplI22BroadcastScaleMaskLoadIffbLm4EiE11DirectStoreIffEfLi1ELi21ELi32ELi1ELb0EL9Algorithm0EEvT_T0_ll:
.text._Z15SoftmaxWarpImplI22BroadcastScaleMaskLoadIffbLm4EiE11DirectStoreIffEfLi1ELi21ELi32ELi1ELb0EL9Algorithm0EEvT_T0_ll:
        /* <DEDUP_REMOVED lines=30> */
.L_x_3052:
        /* <DEDUP_REMOVED lines=14> */
.L_x_3097:
        /* <DEDUP_REMOVED lines=9> */
[----:B------:R-:W-:Y:S02]  /*0350*/  IABS R10, UR57 ;  /* 0x00000039000a7c13 */ /* 0x000fe40008000000 */
[----:B------:R-:W-:Y:S02]  /*0360*/  LOP3.LUT R12, R9, UR55, RZ, 0x3c, !PT ;  /* 0x00000037090c7c12 */ /* 0x000fe4000f8e3cff */
[----:B------:R-:W-:Y:S01]  /*0370*/  R2UR UR12, R10 ;  /* 0x000000000a0c72ca */ /* 0x000fe200000e0000 */
[----:B------:R-:W0:Y:S01]  /*0380*/  I2F.RP R0, UR11 ;  /* 0x0000000b00007d06 */ /* 0x000e220008209400 */
[----:B-1----:R-:W-:Y:S02]  /*0390*/  R2UR UR14, R28 ;  /* 0x000000001c0e72ca */ /* 0x002fe400000e0000 */
[----:B------:R-:W-:-:S05]  /*03a0*/  R2UR UR15, R29 ;  /* 0x000000001d0f72ca */ /* 0x000fca00000e0000 */
[----:B------:R-:W1:Y:S08]  /*03b0*/  I2F.RP R4, UR10 ;  /* 0x0000000a00047d06 */ /* 0x000e700008209400 */
[----:B0-----:R-:W0:Y:S08]  /*03c0*/  MUFU.RCP R0, R0 ;  /* 0x0000000000007308 */ /* 0x001e300000001000 */
[----:B-1----:R-:W1:Y:S01]  /*03d0*/  MUFU.RCP R4, R4 ;  /* 0x0000000400047308 */ /* 0x002e620000001000 */
[----:B0-----:R-:W-:-:S07]  /*03e0*/  VIADD R2, R0, 0xffffffe ;  /* 0x0ffffffe00027836 */ /* 0x001fce0000000000 */
[----:B------:R-:W0:Y:S01]  /*03f0*/  F2I.FTZ.U32.TRUNC.NTZ R2, R2 ;  /* 0x0000000200027305 */ /* 0x000e22000021f000 */
[----:B-1----:R-:W-:-:S07]  /*0400*/  VIADD R5, R4, 0xffffffe ;  /* 0x0ffffffe04057836 */ /* 0x002fce0000000000 */
[----:B------:R-:W1:Y:S01]  /*0410*/  F2I.FTZ.U32.TRUNC.NTZ R5, R5 ;  /* 0x0000000500057305 */ /* 0x000e62000021f000 */
[----:B0-----:R-:W-:-:S13]  /*0420*/  R2UR UR5, R2 ;  /* 0x00000000020572ca */ /* 0x001fda00000e0000 */
[----:B------:R-:W-:-:S04]  /*0430*/  UIADD3 UR6, UPT, UPT, URZ, -UR5, URZ ;  /* 0x80000005ff067290 */ /* 0x000fc8000fffe0ff */
[----:B------:R-:W-:-:S04]  /*0440*/  UIMAD UR6, UR6, UR11, URZ ;  /* 0x0000000b060672a4 */ /* 0x000fc8000f8e02ff */
[----:B------:R-:W-:Y:S01]  /*0450*/  UIMAD.WIDE.U32 UR6, UR5, UR6, UR4 ;  /* 0x00000006050672a5 */ /* 0x000fe2000f8e0004 */
[----:B-1----:R-:W-:Y:S02]  /*0460*/  R2UR UR5, R5 ;  /* 0x00000000050572ca */ /* 0x002fe400000e0000 */
[----:B------:R-:W-:-:S03]  /*0470*/  LOP3.LUT R5, RZ, UR55, RZ, 0x33, !PT ;  /* 0x00000037ff057c12 */ /* 0x000fc6000f8e33ff */
[----:B------:R-:W-:-:S04]  /*0480*/  IMAD.HI.U32 R2, R3, UR7, RZ ;  /* 0x0000000703027c27 */ /* 0x000fc8000f8e00ff */
        /* <DEDUP_REMOVED lines=18> */
[----:B------:R-:W-:-:S05]  /*05b0*/  IADD3 R3, PT, PT, -R11, RZ, RZ ;  /* 0x000000ff0b037210 */ /* 0x000fca0007ffe1ff */
        /* <DEDUP_REMOVED lines=11> */
[----:B------:R-:W-:Y:S01]  /*0670*/  ISETP.GE.AND P5, PT, R6, RZ, PT ;  /* 0x000000ff0600720c */ /* 0x000fe20003fa6270 */
[----:B------:R-:W-:Y:S01]  /*0680*/  VIADD R6, R7, 0x60 ;  /* 0x0000006007067836 */ /* 0x000fe20000000000 */
[----:B------:R-:W-:Y:S01]  /*0690*/  ISETP.GE.AND P1, PT, R12, RZ, PT ;  /* 0x000000ff0c00720c */ /* 0x000fe20003f26270 */
[----:B------:R-:W-:Y:S02]  /*06a0*/  IMAD R19, R2, UR55, R7 ;  /* 0x0000003702137c24 */ /* 0x000fe4000f8e0207 */
[----:B------:R-:W-:Y:S01]  /*06b0*/  @!P2 VIADD R8, R8, -UR11 ;  /* 0x8000000b0808ac36 */ /* 0x000fe20008000000 */
[----:B------:R-:W0:Y:S01]  /*06c0*/  I2F.RP R2, UR12 ;  /* 0x0000000c00027d06 */ /* 0x000e220008209400 */
[----:B------:R-:W-:Y:S01]  /*06d0*/  @P3 VIADD R4, R4, 0x1 ;  /* 0x0000000104043836 */ /* 0x000fe20000000000 */
[----:B------:R-:W-:Y:S01]  /*06e0*/  IABS R10, R19 ;  /* 0x00000013000a7213 */ /* 0x000fe20000000000 */
[----:B------:R-:W-:Y:S01]  /*06f0*/  @!P2 VIADD R11, R11, 0x1 ;  /* 0x000000010b0ba836 */ /* 0x000fe20000000000 */
[----:B------:R-:W-:-:S02]  /*0700*/  ISETP.GE.U32.AND P4, PT, R8, UR11, PT ;  /* 0x0000000b08007c0c */ /* 0x000fc4000bf86070 */
[----:B------:R-:W-:Y:S01]  /*0710*/  IABS R15, R6 ;  /* 0x00000006000f7213 */ /* 0x000fe20000000000 */
[----:B------:R-:W-:-:S04]  /*0720*/  IMAD.HI.U32 R8, R10, UR9, RZ ;  /* 0x000000090a087c27 */ /* 0x000fc8000f8e00ff */
[----:B------:R-:W-:Y:S01]  /*0730*/  @!P5 IMAD.MOV R4, RZ, RZ, -R4 ;  /* 0x000000ffff04d224 */ /* 0x000fe200078e0a04 */
[----:B------:R-:W-:Y:S01]  /*0740*/  IADD3 R13, PT, PT, -R8, RZ, RZ ;  /* 0x000000ff080d7210 */ /* 0x000fe20007ffe1ff */
[----:B0-----:R0:W1:Y:S03]  /*0750*/  MUFU.RCP R12, R2 ;  /* 0x00000002000c7308 */ /* 0x0010660000001000 */
[----:B------:R-:W-:Y:S01]  /*0760*/  SEL R4, R5, R4, !P0 ;  /* 0x0000000405047207 */ /* 0x000fe20004000000 */
[----:B------:R-:W-:Y:S01]  /*0770*/  IMAD R10, R13, UR10, R10 ;  /* 0x0000000a0d0a7c24 */ /* 0x000fe2000f8e020a */
[----:B------:R-:W-:Y:S01]  /*0780*/  @P4 IADD3 R11, PT, PT, R11, 0x1, RZ ;  /* 0x000000010b0b4810 */ /* 0x000fe20007ffe0ff */
[----:B------:R-:W-:-:S03]  /*0790*/  IMAD.HI.U32 R13, R15, UR7, RZ ;  /* 0x000000070f0d7c27 */ /* 0x000fc6000f8e00ff */
[----:B------:R-:W-:Y:S01]  /*07a0*/  ISETP.LT.U32.AND P2, PT, R10, UR10, PT ;  /* 0x0000000a0a007c0c */ /* 0x000fe2000bf41070 */
[----:B------:R-:W-:Y:S01]  /*07b0*/  IMAD.MOV.U32 R14, RZ, RZ, R11 ;  /* 0x000000ffff0e7224 */ /* 0x000fe200078e000b */
[----:B------:R-:W-:Y:S01]  /*07c0*/  IADD3 R16, PT, PT, -R13, RZ, RZ ;  /* 0x000000ff0d107210 */ /* 0x000fe20007ffe1ff */
[----:B------:R-:W-:Y:S02]  /*07d0*/  IMAD.MOV R11, RZ, RZ, -R4 ;  /* 0x000000ffff0b7224 */ /* 0x000fe400078e0a04 */
[----:B------:R-:W-:Y:S02]  /*07e0*/  @!P1 IMAD.MOV R14, RZ, RZ, -R14 ;  /* 0x000000ffff0e9224 */ /* 0x000fe400078e0a0e */
[----:B------:R-:W-:Y:S01]  /*07f0*/  IMAD R15, R16, UR11, R15 ;  /* 0x0000000b100f7c24 */ /* 0x000fe2000f8e020f */
[--C-:B------:R-:W-:Y:S01]  /*0800*/  SHF.R.S64 R16, RZ, 0x1e, R0.reuse ;  /* 0x0000001eff107819 */ /* 0x100fe20000001000 */
[----:B------:R-:W-:Y:S01]  /*0810*/  IMAD R11, R11, UR55, R0 ;  /* 0x000000370b0b7c24 */ /* 0x000fe2000f8e0200 */
[----:B0-----:R-:W-:Y:S01]  /*0820*/  SEL R2, R5, R14, !P0 ;  /* 0x0000000e05027207 */ /* 0x001fe20004000000 */
[----:B-1----:R-:W-:Y:S01]  /*0830*/  VIADD R12, R12, 0xffffffe ;  /* 0x0ffffffe0c0c7836 */ /* 0x002fe20000000000 */
[----:B------:R-:W-:Y:S01]  /*0840*/  ISETP.LT.U32.AND P3, PT, R15, UR11, PT ;  /* 0x0000000b0f007c0c */ /* 0x000fe2000bf61070 */
[----:B------:R-:W-:Y:S01]  /*0850*/  @!P2 VIADD R10, R10, -UR10 ;  /* 0x8000000a0a0aac36 */ /* 0x000fe20008000000 */
[----:B------:R-:W-:Y:S01]  /*0860*/  IABS R14, R11 ;  /* 0x0000000b000e7213 */ /* 0x000fe20000000000 */
[----:B------:R-:W-:Y:S01]  /*0870*/  @!P2 VIADD R8, R8, 0x1 ;  /* 0x000000010808a836 */ /* 0x000fe20000000000 */
[----:B------:R-:W-:Y:S01]  /*0880*/  IADD3 R18, PT, PT, -R2, RZ, RZ ;  /* 0x000000ff02127210 */ /* 0x000fe20007ffe1ff */
[----:B------:R-:W0:Y:S01]  /*0890*/  F2I.FTZ.U32.TRUNC.NTZ R12, R12 ;  /* 0x0000000c000c7305 */ /* 0x000e22000021f000 */
[----:B------:R-:W-:Y:S01]  /*08a0*/  ISETP.GE.U32.AND P1, PT, R10, UR10, PT ;  /* 0x0000000a0a007c0c */ /* 0x000fe2000bf26070 */
[----:B------:R-:W-:Y:S01]  /*08b0*/  IMAD.HI.U32 R20, R14, UR9, RZ ;  /* 0x000000090e147c27 */ /* 0x000fe2000f8e00ff */
[----:B------:R-:W-:-:S02]  /*08c0*/  LOP3.LUT R10, R19, UR56, RZ, 0x3c, !PT ;  /* 0x00000038130a7c12 */ /* 0x000fc4000f8e3cff */
[----:B------:R-:W-:Y:S01]  /*08d0*/  IADD3 R16, P6, PT, R16, UR44, RZ ;  /* 0x0000002c10107c10 */ /* 0x000fe2000ffde0ff */
[----:B------:R-:W-:Y:S01]  /*08e0*/  IMAD R18, R18, UR55, R9 ;  /* 0x0000003712127c24 */ /* 0x000fe2000f8e0209 */
[----:B------:R-:W-:Y:S01]  /*08f0*/  ISETP.GE.AND P5, PT, R10, RZ, PT ;  /* 0x000000ff0a00720c */ /* 0x000fe20003fa6270 */
[----:B------:R-:W-:Y:S01]  /*0900*/  IMAD.MOV R17, RZ, RZ, -R20 ;  /* 0x000000ffff117224 */ /* 0x000fe200078e0a14 */
[----:B------:R-:W-:Y:S01]  /*0910*/  @!P3 IADD3 R15, PT, PT, R15, -UR11, RZ ;  /* 0x8000000b0f0fbc10 */ /* 0x000fe2000fffe0ff */
[----:B------:R-:W-:Y:S01]  /*0920*/  @!P3 VIADD R13, R13, 0x1 ;  /* 0x000000010d0db836 */ /* 0x000fe20000000000 */
[----:B------:R-:W-:Y:S01]  /*0930*/  IABS R22, R18 ;  /* 0x0000001200167213 */ /* 0x000fe20000000000 */
[----:B------:R-:W-:Y:S01]  /*0940*/  IMAD R10, R17, UR10, R14 ;  /* 0x0000000a110a7c24 */ /* 0x000fe2000f8e020e */
[----:B------:R-:W-:Y:S01]  /*0950*/  ISETP.GE.U32.AND P4, PT, R15, UR11, PT ;  /* 0x0000000b0f007c0c */ /* 0x000fe2000bf86070 */
[----:B------:R-:W-:Y:S01]  /*0960*/  @P1 VIADD R8, R8, 0x1 ;  /* 0x0000000108081836 */ /* 0x000fe20000000000 */
[----:B------:R-:W-:Y:S01]  /*0970*/  LOP3.LUT R14, R6, UR55, RZ, 0x3c, !PT ;  /* 0x00000037060e7c12 */ /* 0x000fe2000f8e3cff */
[----:B------:R-:W-:Y:S01]  /*0980*/  IMAD.HI.U32 R21, R22, UR9, RZ ;  /* 0x0000000916157c27 */ /* 0x000fe2000f8e00ff */
[----:B------:R-:W-:-:S02]  /*0990*/  ISETP.LT.U32.AND P2, PT, R10, UR10, PT ;  /* 0x0000000a0a007c0c */ /* 0x000fc4000bf41070 */
[----:B0-----:R-:W-:Y:S01]  /*09a0*/  R2UR UR5, R12 ;  /* 0x000000000c0572ca */ /* 0x001fe200000e0000 */
[----:B------:R-:W-:Y:S01]  /*09b0*/  @!P5 IMAD.MOV R8, RZ, RZ, -R8 ;  /* 0x000000ffff08d224 */ /* 0x000fe200078e0a08 */
[----:B------:R-:W-:Y:S02]  /*09c0*/  ISETP.GE.AND P5, PT, R14, RZ, PT ;  /* 0x000000ff0e00720c */ /* 0x000fe40003fa6270 */
[----:B------:R-:W-:Y:S02]  /*09d0*/  IADD3 R15, PT, PT, -R21, RZ, RZ ;  /* 0x000000ff150f7210 */ /* 0x000fe40007ffe1ff */
[----:B------:R-:W-:Y:S01]  /*09e0*/  ISETP.NE.AND P1, PT, RZ, UR56, PT ;  /* 0x00000038ff007c0c */ /* 0x000fe2000bf25270 */
[----:B------:R-:W-:Y:S01]  /*09f0*/  @P4 VIADD R13, R13, 0x1 ;  /* 0x000000010d0d4836 */ /* 0x000fe20000000000 */
[----:B------:R-:W-:Y:S01]  /*0a00*/  LOP3.LUT R12, RZ, UR56, RZ, 0x33, !PT ;  /* 0x00000038ff0c7c12 */ /* 0x000fe2000f8e33ff */
[----:B------:R-:W-:Y:S01]  /*0a10*/  IMAD R22, R15, UR10, R22 ;  /* 0x0000000a0f167c24 */ /* 0x000fe2000f8e0216 */
[----:B------:R-:W-:-:S02]  /*0a20*/  LEA.HI.X.SX32 R17, R0, UR45, 0x2, P6 ;  /* 0x0000002d00117c11 */ /* 0x000fc4000b0f16ff */
[----:B------:R-:W-:Y:S01]  /*0a30*/  SEL R15, R12, R8, !P1 ;  /* 0x000000080c0f7207 */ /* 0x000fe20004800000 */
[----:B------:R-:W-:Y:S01]  /*0a40*/  UIADD3 UR6, UPT, UPT, URZ, -UR5, URZ ;  /* 0x80000005ff067290 */ /* 0x000fe2000fffe0ff */
[----:B------:R-:W-:Y:S02]  /*0a50*/  @!P2 IADD3 R10, PT, PT, R10, -UR10, RZ ;  /* 0x8000000a0a0aac10 */ /* 0x000fe4000fffe0ff */
[----:B------:R-:W-:Y:S01]  /*0a60*/  @!P5 IADD3 R13, PT, PT, -R13, RZ, RZ ;  /* 0x000000ff0d0dd210 */ /* 0x000fe20007ffe1ff */
[----:B------:R-:W-:Y:S01]  /*0a70*/  IMAD.MOV R14, RZ, RZ, -R15 ;  /* 0x000000ffff0e7224 */ /* 0x000fe200078e0a0f */
[----:B------:R-:W-:Y:S01]  /*0a80*/  ISETP.GE.U32.AND P3, PT, R10, UR10, PT ;  /* 0x0000000a0a007c0c */ /* 0x000fe2000bf66070 */
[----:B------:R-:W-:Y:S01]  /*0a90*/  UIMAD UR6, UR6, UR12, URZ ;  /* 0x0000000c060672a4 */ /* 0x000fe2000f8e02ff */
[----:B------:R-:W-:Y:S01]  /*0aa0*/  LOP3.LUT R0, R11, UR56, RZ, 0x3c, !PT ;  /* 0x000000380b007c12 */ /* 0x000fe2000f8e3cff */
[----:B------:R-:W-:Y:S01]  /*0ab0*/  IMAD R14, R14, UR56, R19 ;  /* 0x000000380e0e7c24 */ /* 0x000fe2000f8e0213 */
[----:B------:R-:W-:Y:S01]  /*0ac0*/  ISETP.LT.U32.AND P4, PT, R22, UR10, PT ;  /* 0x0000000a16007c0c */ /* 0x000fe2000bf81070 */
[----:B------:R-:W-:Y:S01]  /*0ad0*/  UIMAD.WIDE.U32 UR4, UR5, UR6, UR4 ;  /* 0x00000006050472a5 */ /* 0x000fe2000f8e0004 */
[----:B------:R-:W-:-:S02]  /*0ae0*/  SEL R10, R5, R13, !P0 ;  /* 0x0000000d050a7207 */ /* 0x000fc40004000000 */
[----:B------:R-:W-:Y:S01]  /*0af0*/  ISETP.GE.AND P5, PT, R0, RZ, PT ;  /* 0x000000ff0000720c */ /* 0x000fe20003fa6270 */
[----:B------:R-:W-:Y:S01]  /*0b00*/  @!P2 VIADD R20, R20, 0x1 ;  /* 0x000000011414a836 */ /* 0x000fe20000000000 */
[----:B------:R-:W-:Y:S01]  /*0b10*/  IABS R8, R14 ;  /* 0x0000000e00087213 */ /* 0x000fe20000000000 */
[----:B------:R-:W-:Y:S01]  /*0b20*/  IMAD.MOV R19, RZ, RZ, -R10 ;  /* 0x000000ffff137224 */ /* 0x000fe200078e0a0a */
[----:B------:R0:W2:Y:S01]  /*0b30*/  LDG.E R13, desc[UR14][R16.64] ;  /* 0x0000000e100d7981 */ /* 0x0000a2000c1e1900 */
[----:B------:R-:W-:Y:S01]  /*0b40*/  LOP3.LUT R0, R18, UR56, RZ, 0x3c, !PT ;  /* 0x0000003812007c12 */ /* 0x000fe2000f8e3cff */
[----:B------:R-:W-:Y:S02]  /*0b50*/  @P3 VIADD R20, R20, 0x1 ;  /* 0x0000000114143836 */ /* 0x000fe40000000000 */
[----:B------:R-:W-:Y:S01]  /*0b60*/  IMAD R19, R19, UR55, R6 ;  /* 0x0000003713137c24 */ /* 0x000fe2000f8e0206 */
[----:B------:R-:W-:Y:S02]  /*0b70*/  @!P4 IADD3 R22, PT, PT, R22, -UR10, RZ ;  /* 0x8000000a1616cc10 */ /* 0x000fe4000fffe0ff */
[----:B------:R-:W-:-:S02]  /*0b80*/  ISETP.GE.AND P2, PT, R0, RZ, PT ;  /* 0x000000ff0000720c */ /* 0x000fc40003f46270 */
[----:B------:R-:W-:Y:S01]  /*0b90*/  IABS R0, R19 ;  /* 0x0000001300007213 */ /* 0x000fe20000000000 */
[----:B0-----:R-:W-:Y:S01]  /*0ba0*/  IMAD.HI.U32 R17, R8, UR5, RZ ;  /* 0x0000000508117c27 */ /* 0x001fe2000f8e00ff */
[----:B------:R-:W-:Y:S02]  /*0bb0*/  ISETP.GE.U32.AND P6, PT, R22, UR10, PT ;  /* 0x0000000a16007c0c */ /* 0x000fe4000bfc6070 */
[----:B------:R-:W-:Y:S01]  /*0bc0*/  @!P4 IADD3 R21, PT, PT, R21, 0x1, RZ ;  /* 0x000000011515c810 */ /* 0x000fe20007ffe0ff */
[----:B------:R-:W-:Y:S02]  /*0bd0*/  IMAD.MOV R23, RZ, RZ, -R17 ;  /* 0x000000ffff177224 */ /* 0x000fe400078e0a11 */
[----:B------:R-:W-:Y:S02]  /*0be0*/  @!P5 IMAD.MOV R20, RZ, RZ, -R20 ;  /* 0x000000ffff14d224 */ /* 0x000fe400078e0a14 */
[----:B------:R-:W-:Y:S01]  /*0bf0*/  IMAD R16, R23, UR12, R8 ;  /* 0x0000000c17107c24 */ /* 0x000fe2000f8e0208 */
[----:B------:R-:W-:Y:S01]  /*0c00*/  MOV R23, R0 ;  /* 0x0000000000177202 */ /* 0x000fe20000000f00 */
[----:B------:R-:W-:Y:S01]  /*0c10*/  VIADD R0, R7, 0x80 ;  /* 0x0000008007007836 */ /* 0x000fe20000000000 */
[----:B------:R-:W-:-:S02]  /*0c20*/  SEL R22, R12, R20, !P1 ;  /* 0x000000140c167207 */ /* 0x000fc40004800000 */
[----:B------:R-:W-:Y:S01]  /*0c30*/  ISETP.LT.U32.AND P5, PT, R16, UR12, PT ;  /* 0x0000000c10007c0c */ /* 0x000fe2000bfa1070 */
[----:B------:R-:W-:Y:S01]  /*0c40*/  IMAD.HI.U32 R25, R23, UR9, RZ ;  /* 0x0000000917197c27 */ /* 0x000fe2000f8e00ff */
[----:B------:R-:W-:Y:S02]  /*0c50*/  IADD3 R24, PT, PT, -R22, RZ, RZ ;  /* 0x000000ff16187210 */ /* 0x000fe40007ffe1ff */
[----:B------:R-:W-:Y:S01]  /*0c60*/  IABS R26, R0 ;  /* 0x00000000001a7213 */ /* 0x000fe20000000000 */
[----:B------:R-:W-:Y:S01]  /*0c70*/  IMAD.MOV R20, RZ, RZ, -R25 ;  /* 0x000000ffff147224 */ /* 0x000fe200078e0a19 */
[----:B------:R-:W-:Y:S01]  /*0c80*/  SHF.R.S64 R8, RZ, 0x1e, R9 ;  /* 0x0000001eff087819 */ /* 0x000fe20000001009 */
[----:B------:R-:W-:Y:S02]  /*0c90*/  @P6 VIADD R21, R21, 0x1 ;  /* 0x0000000115156836 */ /* 0x000fe40000000000 */
[----:B------:R-:W-:Y:S01]  /*0ca0*/  IMAD R11, R24, UR56, R11 ;  /* 0x00000038180b7c24 */ /* 0x000fe2000f8e020b */
[----:B------:R-:W-:Y:S01]  /*0cb0*/  IADD3 R8, P3, PT, R8, UR44, RZ ;  /* 0x0000002c08087c10 */ /* 0x000fe2000ff7e0ff */
[----:B------:R-:W-:-:S02]  /*0cc0*/  IMAD R20, R20, UR10, R23 ;  /* 0x0000000a14147c24 */ /* 0x000fc4000f8e0217 */
[----:B------:R-:W-:Y:S01]  /*0cd0*/  IMAD.HI.U32 R30, R26, UR7, RZ ;  /* 0x000000071a1e7c27 */ /* 0x000fe2000f8e00ff */
[----:B------:R-:W-:-:S03]  /*0ce0*/  IABS R24, R11 ;  /* 0x0000000b00187213 */ /* 0x000fc60000000000 */
[----:B------:R-:W-:Y:S01]  /*0cf0*/  @!P2 IMAD.MOV R21, RZ, RZ, -R21 ;  /* 0x000000ffff15a224 */ /* 0x000fe200078e0a15 */
[----:B------:R-:W-:Y:S01]  /*0d00*/  ISETP.LT.U32.AND P6, PT, R20, UR10, PT ;  /* 0x0000000a14007c0c */ /* 0x000fe2000bfc1070 */
[----:B------:R-:W-:Y:S01]  /*0d10*/  @!P5 VIADD R16, R16, -UR12 ;  /* 0x8000000c1010dc36 */ /* 0x000fe20008000000 */
[----:B------:R-:W-:Y:S02]  /*0d20*/  IADD3 R27, PT, PT, -R30, RZ, RZ ;  /* 0x000000ff1e1b7210 */ /* 0x000fe40007ffe1ff */
[----:B------:R-:W-:Y:S01]  /*0d30*/  SEL R23, R12, R21, !P1 ;  /* 0x000000150c177207 */ /* 0x000fe20004800000 */
[----:B------:R-:W-:Y:S01]  /*0d40*/  IMAD.MOV.U32 R21, RZ, RZ, R24 ;  /* 0x000000ffff157224 */ /* 0x000fe200078e0018 */
[----:B------:R-:W-:Y:S02]  /*0d50*/  LEA.HI.X.SX32 R9, R9, UR45, 0x2, P3 ;  /* 0x0000002d09097c11 */ /* 0x000fe400098f16ff */
[----:B------:R-:W-:Y:S01]  /*0d60*/  ISETP.GE.U32.AND P3, PT, R16, UR12, PT ;  /* 0x0000000c10007c0c */ /* 0x000fe2000bf66070 */
[----:B------:R-:W-:-:S02]  /*0d70*/  IMAD R16, R27, UR11, R26 ;  /* 0x0000000b1b107c24 */ /* 0x000fc4000f8e021a */
[----:B------:R-:W-:Y:S01]  /*0d80*/  IMAD.HI.U32 R27, R21, UR5, RZ ;  /* 0x00000005151b7c27 */ /* 0x000fe2000f8e00ff */
[----:B------:R0:W3:Y:S01]  /*0d90*/  LDG.E R9, desc[UR14][R8.64] ;  /* 0x0000000e08097981 */ /* 0x0000e2000c1e1900 */
[----:B------:R-:W-:Y:S02]  /*0da0*/  @!P6 IADD3 R20, PT, PT, R20, -UR10, RZ ;  /* 0x8000000a1414ec10 */ /* 0x000fe4000fffe0ff */
[----:B------:R-:W-:Y:S01]  /*0db0*/  IMAD.MOV R31, RZ, RZ, -R23 ;  /* 0x000000ffff1f7224 */ /* 0x000fe200078e0a17 */
[----:B------:R-:W-:Y:S01]  /*0dc0*/  ISETP.LT.U32.AND P4, PT, R16, UR11, PT ;  /* 0x0000000b10007c0c */ /* 0x000fe2000bf81070 */
[----:B------:R-:W-:Y:S01]  /*0dd0*/  @!P5 VIADD R17, R17, 0x1 ;  /* 0x000000011111d836 */ /* 0x000fe20000000000 */
[----:B------:R-:W-:Y:S01]  /*0de0*/  ISETP.GE.U32.AND P2, PT, R20, UR10, PT ;  /* 0x0000000a14007c0c */ /* 0x000fe2000bf46070 */
[----:B------:R-:W-:Y:S02]  /*0df0*/  IMAD R18, R31, UR56, R18 ;  /* 0x000000381f127c24 */ /* 0x000fe4000f8e0212 */
[----:B------:R-:W-:Y:S01]  /*0e00*/  @!P6 VIADD R25, R25, 0x1 ;  /* 0x000000011919e836 */ /* 0x000fe20000000000 */
[----:B------:R-:W-:Y:S01]  /*0e10*/  @P3 IADD3 R17, PT, PT, R17, 0x1, RZ ;  /* 0x0000000111113810 */ /* 0x000fe20007ffe0ff */
[----:B0-----:R-:W-:Y:S01]  /*0e20*/  IMAD.MOV R8, RZ, RZ, -R27 ;  /* 0x000000ffff087224 */ /* 0x001fe200078e0a1b */
[----:B------:R-:W-:-:S03]  /*0e30*/  IABS R20, R18 ;  /* 0x0000001200147213 */ /* 0x000fc60000000000 */
[----:B------:R-:W-:Y:S01]  /*0e40*/  IMAD R8, R8, UR12, R21 ;  /* 0x0000000c08087c24 */ /* 0x000fe2000f8e0215 */
[----:B------:R-:W-:Y:S01]  /*0e50*/  LOP3.LUT R21, R14, UR57, RZ, 0x3c, !PT ;  /* 0x000000390e157c12 */ /* 0x000fe2000f8e3cff */
[----:B------:R-:W-:-:S03]  /*0e60*/  IMAD.HI.U32 R24, R20, UR5, RZ ;  /* 0x0000000514187c27 */ /* 0x000fc6000f8e00ff */
[----:B------:R-:W-:Y:S01]  /*0e70*/  ISETP.GE.AND P5, PT, R21, RZ, PT ;  /* 0x000000ff1500720c */ /* 0x000fe20003fa6270 */
[----:B------:R-:W-:Y:S01]  /*0e80*/  @!P4 VIADD R16, R16, -UR11 ;  /* 0x8000000b1010cc36 */ /* 0x000fe20008000000 */
[----:B------:R-:W-:Y:S01]  /*0e90*/  LOP3.LUT R21, R19, UR56, RZ, 0x3c, !PT ;  /* 0x0000003813157c12 */ /* 0x000fe2000f8e3cff */
[----:B------:R-:W-:Y:S01]  /*0ea0*/  @P2 VIADD R25, R25, 0x1 ;  /* 0x0000000119192836 */ /* 0x000fe20000000000 */
[----:B------:R-:W-:Y:S01]  /*0eb0*/  ISETP.LT.U32.AND P3, PT, R8, UR12, PT ;  /* 0x0000000c08007c0c */ /* 0x000fe2000bf61070 */
[----:B------:R-:W-:Y:S01]  /*0ec0*/  @!P4 VIADD R30, R30, 0x1 ;  /* 0x000000011e1ec836 */ /* 0x000fe20000000000 */
[----:B------:R-:W-:Y:S02]  /*0ed0*/  ISETP.GE.AND P6, PT, R21, RZ, PT ;  /* 0x000000ff1500720c */ /* 0x000fe40003fc6270 */
[----:B------:R-:W-:Y:S02]  /*0ee0*/  IADD3 R21, PT, PT, -R24, RZ, RZ ;  /* 0x000000ff18157210 */ /* 0x000fe40007ffe1ff */
[----:B------:R-:W-:-:S03]  /*0ef0*/  ISETP.GE.U32.AND P2, PT, R16, UR11, PT ;  /* 0x0000000b10007c0c */ /* 0x000fc6000bf46070 */
[----:B------:R-:W-:Y:S01]  /*0f00*/  IMAD R16, R21, UR12, R20 ;  /* 0x0000000c15107c24 */ /* 0x000fe2000f8e0214 */
[----:B------:R-:W-:Y:S01]  /*0f10*/  @!P5 IADD3 R17, PT, PT, -R17, RZ, RZ ;  /* 0x000000ff1111d210 */ /* 0x000fe20007ffe1ff */
[----:B------:R-:W0:Y:S02]  /*0f20*/  LDC.64 R20, c[0x0][0x390] ;  /* 0x0000e400ff147b82 */ /* 0x000e240000000a00 */
[----:B------:R-:W-:Y:S02]  /*0f30*/  @!P3 VIADD R8, R8, -UR12 ;  /* 0x8000000c0808bc36 */ /* 0x000fe40008000000 */
[----:B------:R-:W-:Y:S01]  /*0f40*/  @!P6 IMAD.MOV R25, RZ, RZ, -R25 ;  /* 0x000000ffff19e224 */ /* 0x000fe200078e0a19 */
[----:B------:R-:W-:Y:S01]  /*0f50*/  ISETP.LT.U32.AND P6, PT, R16, UR12, PT ;  /* 0x0000000c10007c0c */ /* 0x000fe2000bfc1070 */
[----:B------:R-:W-:Y:S01]  /*0f60*/  @!P3 VIADD R27, R27, 0x1 ;  /* 0x000000011b1bb836 */ /* 0x000fe20000000000 */
[----:B------:R-:W-:Y:S01]  /*0f70*/  ISETP.GE.U32.AND P5, PT, R8, UR12, PT ;  /* 0x0000000c08007c0c */ /* 0x000fe2000bfa6070 */
[----:B------:R-:W-:Y:S01]  /*0f80*/  @P2 VIADD R30, R30, 0x1 ;  /* 0x000000011e1e2836 */ /* 0x000fe20000000000 */
[----:B------:R-:W-:-:S02]  /*0f90*/  LOP3.LUT R8, R0, UR55, RZ, 0x3c, !PT ;  /* 0x0000003700087c12 */ /* 0x000fc4000f8e3cff */
[----:B------:R-:W-:Y:S02]  /*0fa0*/  SEL R26, R12, R25, !P1 ;  /* 0x000000190c1a7207 */ /* 0x000fe40004800000 */
[----:B------:R-:W-:-:S03]  /*0fb0*/  ISETP.GE.AND P4, PT, R8, RZ, PT ;  /* 0x000000ff0800720c */ /* 0x000fc60003f86270 */
[----:B------:R-:W-:Y:S02]  /*0fc0*/  IMAD.MOV R8, RZ, RZ, -R26 ;  /* 0x000000ffff087224 */ /* 0x000fe400078e0a1a */
[----:B------:R-:W-:Y:S01]  /*0fd0*/  @!P6 IADD3 R16, PT, PT, R16, -UR12, RZ ;  /* 0x8000000c1010ec10 */ /* 0x000fe2000fffe0ff */
[----:B------:R-:W-:Y:S02]  /*0fe0*/  @!P6 VIADD R24, R24, 0x1 ;  /* 0x000000011818e836 */ /* 0x000fe40000000000 */
[----:B------:R-:W-:Y:S01]  /*0ff0*/  @P5 VIADD R27, R27, 0x1 ;  /* 0x000000011b1b5836 */ /* 0x000fe20000000000 */
[----:B------:R-:W-:Y:S01]  /*1000*/  ISETP.GE.U32.AND P2, PT, R16, UR12, PT ;  /* 0x0000000c10007c0c */ /* 0x000fe2000bf46070 */
[----:B------:R-:W-:Y:S01]  /*1010*/  IMAD R19, R8, UR56, R19 ;  /* 0x0000003808137c24 */ /* 0x000fe2000f8e0213 */
[----:B------:R-:W-:Y:S02]  /*1020*/  MOV R16, R30 ;  /* 0x0000001e00107202 */ /* 0x000fe40000000f00 */
[----:B------:R-:W1:Y:S02]  /*1030*/  LDC.64 R30, c[0x0][0x398] ;  /* 0x0000e600ff1e7b82 */ /* 0x000e640000000a00 */
[----:B------:R-:W-:Y:S01]  /*1040*/  IABS R8, R19 ;  /* 0x0000001300087213 */ /* 0x000fe20000000000 */
[----:B------:R-:W-:Y:S01]  /*1050*/  @!P4 IMAD.MOV R16, RZ, RZ, -R16 ;  /* 0x000000ffff10c224 */ /* 0x000fe200078e0a10 */
[----:B0-----:R-:W-:-:S02]  /*1060*/  ISETP.NE.U32.AND P4, PT, R20, 0x1, PT ;  /* 0x000000011400780c */ /* 0x001fc40003f85070 */
[----:B------:R-:W-:Y:S01]  /*1070*/  LOP3.LUT R20, R11, UR57, RZ, 0x3c, !PT ;  /* 0x000000390b147c12 */ /* 0x000fe2000f8e3cff */
[----:B------:R-:W-:Y:S01]  /*1080*/  IMAD.HI.U32 R25, R8, UR5, RZ ;  /* 0x0000000508197c27 */ /* 0x000fe2000f8e00ff */
[----:B------:R-:W-:Y:S02]  /*1090*/  SEL R16, R5, R16, !P0 ;  /* 0x0000001005107207 */ /* 0x000fe40004000000 */
[----:B------:R-:W-:Y:S02]  /*10a0*/  ISETP.NE.AND.EX P4, PT, R21, RZ, PT, P4 ;  /* 0x000000ff1500720c */ /* 0x000fe40003f85340 */
[----:B------:R-:W-:Y:S02]  /*10b0*/  IADD3 R21, PT, PT, -R16, RZ, RZ ;  /* 0x000000ff10157210 */ /* 0x000fe40007ffe1ff */
[----:B------:R-:W-:-:S03]  /*10c0*/  ISETP.GE.AND P5, PT, R20, RZ, PT ;  /* 0x000000ff1400720c */ /* 0x000fc60003fa6270 */
[----:B------:R-:W-:Y:S02]  /*10d0*/  IMAD R32, R21, UR55, R0 ;  /* 0x0000003715207c24 */ /* 0x000fe4000f8e0200 */
[----:B------:R-:W-:-:S04]  /*10e0*/  IMAD.MOV R21, RZ, RZ, -R25 ;  /* 0x000000ffff157224 */ /* 0x000fc800078e0a19 */
[----:B------:R-:W-:Y:S01]  /*10f0*/  IMAD R8, R21, UR12, R8 ;  /* 0x0000000c15087c24 */ /* 0x000fe2000f8e0208 */
[----:B-1----:R-:W-:-:S03]  /*1100*/  ISETP.NE.U32.AND P3, PT, R30, 0x1, PT ;  /* 0x000000011e00780c */ /* 0x002fc60003f65070 */
[----:B------:R-:W-:Y:S01]  /*1110*/  @!P5 IMAD.MOV R27, RZ, RZ, -R27 ;  /* 0x000000ffff1bd224 */ /* 0x000fe200078e0a1b */
[----:B------:R-:W-:Y:S02]  /*1120*/  ISETP.NE.AND.EX P3, PT, R31, RZ, PT, P3 ;  /* 0x000000ff1f00720c */ /* 0x000fe40003f65330 */
[----:B------:R-:W-:-:S05]  /*1130*/  IABS R31, R32 ;  /* 0x00000020001f7213 */ /* 0x000fca0000000000 */
[----:B------:R-:W-:-:S05]  /*1140*/  IMAD.HI.U32 R30, R31, UR9, RZ ;  /* 0x000000091f1e7c27 */ /* 0x000fca000f8e00ff */
[----:B------:R-:W-:-:S05]  /*1150*/  IADD3 R20, PT, PT, -R30, RZ, RZ ;  /* 0x000000ff1e147210 */ /* 0x000fca0007ffe1ff */
        /* <DEDUP_REMOVED lines=10> */
[----:B------:R-:W-:-:S09]  /*1200*/  SEL R3, R3, RZ, P4 ;  /* 0x000000ff03037207 */ /* 0x000fd20002000000 */
[----:B------:R-:W-:Y:S02]  /*1210*/  @!P5 IADD3 R8, PT, PT, R8, -UR12, RZ ;  /* 0x8000000c0808dc10 */ /* 0x000fe4000fffe0ff */
[----:B------:R-:W-:Y:S01]  /*1220*/  @P6 VIADD R30, R30, 0x1 ;  /* 0x000000011e1e6836 */ /* 0x000fe20000000000 */
[----:B------:R-:W-:Y:S02]  /*1230*/  ISETP.GE.AND P6, PT, R6, RZ, PT ;  /* 0x000000ff0600720c */ /* 0x000fe40003fc6270 */
[----:B------:R-:W-:Y:S01]  /*1240*/  SEL R6, R15, RZ, P3 ;  /* 0x000000ff0f067207 */ /* 0x000fe20001800000 */
[----:B------:R-:W-:Y:S01]  /*1250*/  IMAD R15, R3, UR40, RZ ;  /* 0x00000028030f7c24 */ /* 0x000fe2000f8e02ff */
[----:B------:R-:W-:-:S09]  /*1260*/  SEL R4, R4, RZ, P4 ;  /* 0x000000ff04047207 */ /* 0x000fd20002000000 */
[----:B------:R-:W-:Y:S01]  /*1270*/  @!P6 IMAD.MOV R30, RZ, RZ, -R30 ;  /* 0x000000ffff1ee224 */ /* 0x000fe200078e0a1e */
[----:B------:R-:W-:Y:S02]  /*1280*/  ISETP.GE.U32.AND P6, PT, R8, UR12, PT ;  /* 0x0000000c08007c0c */ /* 0x000fe4000bfc6070 */
[----:B------:R0:W4:Y:S01]  /*1290*/  LDG.E R8, desc[UR14][R20.64] ;  /* 0x0000000e14087981 */ /* 0x000122000c1e1900 */
[----:B------:R-:W-:Y:S01]  /*12a0*/  IMAD R6, R6, UR41, R15 ;  /* 0x0000002906067c24 */ /* 0x000fe2000f8e020f */
[----:B------:R-:W-:Y:S01]  /*12b0*/  SEL R3, R12, R30, !P1 ;  /* 0x0000001e0c037207 */ /* 0x000fe20004800000 */
[----:B------:R-:W-:Y:S01]  /*12c0*/  @!P5 VIADD R25, R25, 0x1 ;  /* 0x000000011919d836 */ /* 0x000fe20000000000 */
[----:B------:R-:W-:Y:S01]  /*12d0*/  @P2 IADD3 R24, PT, PT, R24, 0x1, RZ ;  /* 0x0000000118182810 */ /* 0x000fe20007ffe0ff */
[----:B------:R-:W-:Y:S01]  /*12e0*/  UISETP.NE.U32.AND UP0, UPT, UR36, 0x1, UPT ;  /* 0x000000012400788c */ /* 0x000fe2000bf05070 */
[----:B------:R-:W-:Y:S01]  /*12f0*/  SEL R30, R2, RZ, P4 ;  /* 0x000000ff021e7207 */ /* 0x000fe20002000000 */
[----:B------:R-:W-:Y:S01]  /*1300*/  IMAD.MOV R15, RZ, RZ, -R3 ;  /* 0x000000ffff0f7224 */ /* 0x000fe200078e0a03 */
[----:B------:R-:W-:Y:S01]  /*1310*/  SEL R2, R22, RZ, P3 ;  /* 0x000000ff16027207 */ /* 0x000fe20001800000 */
[----:B------:R-:W-:Y:S01]  /*1320*/  UISETP.NE.AND.EX UP0, UPT, UR37, URZ, UPT, UP0 ;  /* 0x000000ff2500728c */ /* 0x000fe2000bf05300 */
[----:B0-----:R-:W-:Y:S01]  /*1330*/  LOP3.LUT R20, R18, UR57, RZ, 0x3c, !PT ;  /* 0x0000003912147c12 */ /* 0x001fe2000f8e3cff */
[----:B------:R-:W-:Y:S01]  /*1340*/  IMAD R21, R4, UR40, RZ ;  /* 0x0000002804157c24 */ /* 0x000fe2000f8e02ff */
[----:B------:R-:W-:Y:S01]  /*1350*/  SEL R10, R10, RZ, P4 ;  /* 0x000000ff0a0a7207 */ /* 0x000fe20002000000 */
[----:B------:R-:W-:Y:S01]  /*1360*/  IMAD R15, R15, UR56, R32 ;  /* 0x000000380f0f7c24 */ /* 0x000fe2000f8e0220 */
[----:B------:R-:W-:Y:S01]  /*1370*/  ISETP.GE.AND P2, PT, R20, RZ, PT ;  /* 0x000000ff1400720c */ /* 0x000fe20003f46270 */
[----:B------:R-:W-:Y:S01]  /*1380*/  IMAD R2, R2, UR41, R21 ;  /* 0x0000002902027c24 */ /* 0x000fe2000f8e0215 */
[----:B------:R-:W-:Y:S01]  /*1390*/  SEL R21, R23, RZ, P3 ;  /* 0x000000ff17157207 */ /* 0x000fe20001800000 */
[----:B------:R-:W-:Y:S01]  /*13a0*/  IMAD R31, R10, UR40, RZ ;  /* 0x000000280a1f7c24 */ /* 0x000fe2000f8e02ff */
[----:B------:R-:W-:Y:S01]  /*13b0*/  IABS R4, R15 ;  /* 0x0000000f00047213 */ /* 0x000fe20000000000 */
[----:B------:R-:W-:Y:S01]  /*13c0*/  IMAD.MOV.U32 R23, RZ, RZ, R24 ;  /* 0x000000ffff177224 */ /* 0x000fe200078e0018 */
[----:B------:R-:W-:Y:S01]  /*13d0*/  LOP3.LUT R10, R19, UR57, RZ, 0x3c, !PT ;  /* 0x00000039130a7c12 */ /* 0x000fe2000f8e3cff */
[----:B------:R-:W-:Y:S01]  /*13e0*/  IMAD R30, R30, UR40, RZ ;  /* 0x000000281e1e7c24 */ /* 0x000fe2000f8e02ff */
[----:B------:R-:W-:Y:S01]  /*13f0*/  SEL R20, R26, RZ, P3 ;  /* 0x000000ff1a147207 */ /* 0x000fe20001800000 */
[----:B------:R-:W-:Y:S01]  /*1400*/  IMAD.MOV.U32 R26, RZ, RZ, R4 ;  /* 0x000000ffff1a7224 */ /* 0x000fe200078e0004 */
[----:B------:R-:W-:Y:S01]  /*1410*/  ISETP.GE.AND P5, PT, R10, RZ, PT ;  /* 0x000000ff0a00720c */ /* 0x000fe20003fa6270 */
[----:B------:R-:W-:Y:S01]  /*1420*/  IMAD R21, R21, UR41, R30 ;  /* 0x0000002915157c24 */ /* 0x000fe2000f8e021e */
[----:B------:R-:W-:Y:S01]  /*1430*/  LOP3.LUT R4, RZ, UR57, RZ, 0x33, !PT ;  /* 0x00000039ff047c12 */ /* 0x000fe2000f8e33ff */
[----:B------:R-:W-:Y:S01]  /*1440*/  @P6 VIADD R25, R25, 0x1 ;  /* 0x0000000119196836 */ /* 0x000fe20000000000 */
[----:B------:R-:W-:Y:S01]  /*1450*/  @!P2 IADD3 R23, PT, PT, -R23, RZ, RZ ;  /* 0x000000ff1717a210 */ /* 0x000fe20007ffe1ff */
[----:B------:R-:W-:Y:S01]  /*1460*/  IMAD.HI.U32 R22, R26, UR5, RZ ;  /* 0x000000051a167c27 */ /* 0x000fe2000f8e00ff */
[----:B------:R-:W-:-:S02]  /*1470*/  ISETP.NE.AND P2, PT, RZ, UR57, PT ;  /* 0x00000039ff007c0c */ /* 0x000fc4000bf45270 */
[----:B------:R-:W-:Y:S01]  /*1480*/  PLOP3.LUT P6, PT, PT, PT, UP0, 0x40, 0x4 ;  /* 0x000000000004781c */ /* 0x000fe20003fce808 */
[----:B------:R-:W-:Y:S01]  /*1490*/  IMAD R20, R20, UR41, R31 ;  /* 0x0000002914147c24 */ /* 0x000fe2000f8e021f */
[C---:B------:R-:W-:Y:S01]  /*14a0*/  SEL R24, R4.reuse, R17, !P2 ;  /* 0x0000001104187207 */ /* 0x040fe20005000000 */
[----:B------:R-:W-:Y:S01]  /*14b0*/  IMAD.MOV R31, RZ, RZ, -R22 ;  /* 0x000000ffff1f7224 */ /* 0x000fe200078e0a16 */
[C---:B------:R-:W-:Y:S01]  /*14c0*/  SEL R27, R4.reuse, R27, !P2 ;  /* 0x0000001b041b7207 */ /* 0x040fe20005000000 */
[----:B------:R-:W-:Y:S01]  /*14d0*/  @!P5 IMAD.MOV R25, RZ, RZ, -R25 ;  /* 0x000000ffff19d224 */ /* 0x000fe200078e0a19 */
[----:B------:R-:W-:Y:S01]  /*14e0*/  SEL R30, R4, R23, !P2 ;  /* 0x00000017041e7207 */ /* 0x000fe20005000000 */
[----:B------:R-:W-:Y:S01]  /*14f0*/  IMAD R26, R31, UR12, R26 ;  /* 0x0000000c1f1a7c24 */ /* 0x000fe2000f8e021a */
[----:B------:R-:W-:Y:S01]  /*1500*/  IADD3 R17, PT, PT, -R24, RZ, RZ ;  /* 0x000000ff18117210 */ /* 0x000fe20007ffe1ff */
[----:B------:R-:W-:Y:S01]  /*1510*/  IMAD.MOV R10, RZ, RZ, -R27 ;  /* 0x000000ffff0a7224 */ /* 0x000fe200078e0a1b */
[----:B------:R-:W-:-:S02]  /*1520*/  IADD3 R23, PT, PT, -R30, RZ, RZ ;  /* 0x000000ff1e177210 */ /* 0x000fc40007ffe1ff */
[----:B------:R-:W-:Y:S01]  /*1530*/  SEL R25, R4, R25, !P2 ;  /* 0x0000001904197207 */ /* 0x000fe20005000000 */
[----:B------:R-:W-:Y:S01]  /*1540*/  IMAD R14, R17, UR57, R14 ;  /* 0x00000039110e7c24 */ /* 0x000fe2000f8e020e */
[----:B------:R-:W-:Y:S01]  /*1550*/  SEL R16, R16, RZ, P4 ;  /* 0x000000ff10107207 */ /* 0x000fe20002000000 */
[----:B------:R-:W-:Y:S02]  /*1560*/  IMAD R17, R10, UR57, R11 ;  /* 0x000000390a117c24 */ /* 0x000fe4000f8e020b */
[----:B------:R-:W-:Y:S01]  /*1570*/  IMAD R10, R23, UR57, R18 ;  /* 0x00000039170a7c24 */ /* 0x000fe2000f8e0212 */
[----:B------:R-:W-:Y:S01]  /*1580*/  IADD3 R18, PT, PT, -R25, RZ, RZ ;  /* 0x000000ff19127210 */ /* 0x000fe20007ffe1ff */
[----:B------:R-:W-:-:S04]  /*1590*/  VIADD R23, R7, 0xa0 ;  /* 0x000000a007177836 */ /* 0x000fc80000000000 */
[----:B------:R-:W-:Y:S01]  /*15a0*/  IMAD R11, R18, UR57, R19 ;  /* 0x00000039120b7c24 */ /* 0x000fe2000f8e0213 */
[----:B------:R-:W-:-:S05]  /*15b0*/  IABS R32, R23 ;  /* 0x0000001700207213 */ /* 0x000fca0000000000 */
[----:B------:R-:W-:-:S04]  /*15c0*/  IMAD.HI.U32 R18, R32, UR7, RZ ;  /* 0x0000000720127c27 */ /* 0x000fc8000f8e00ff */
[----:B------:R-:W-:-:S04]  /*15d0*/  IMAD.MOV R19, RZ, RZ, -R18 ;  /* 0x000000ffff137224 */ /* 0x000fc800078e0a12 */
[----:B------:R-:W-:Y:S01]  /*15e0*/  IMAD R32, R19, UR11, R32 ;  /* 0x0000000b13207c24 */ /* 0x000fe2000f8e0220 */
[----:B------:R-:W-:Y:S02]  /*15f0*/  SEL R19, R24, RZ, !P6 ;  /* 0x000000ff18137207 */ /* 0x000fe40007000000 */
[----:B------:R-:W-:Y:S02]  /*1600*/  PLOP3.LUT P6, PT, PT, PT, UP0, 0x40, 0x4 ;  /* 0x000000000004781c */ /* 0x000fe40003fce808 */
[----:B------:R-:W-:Y:S02]  /*1610*/  ISETP.LT.U32.AND P5, PT, R32, UR11, PT ;  /* 0x0000000b20007c0c */ /* 0x000fe4000bfa1070 */
[----:B------:R-:W-:Y:S02]  /*1620*/  SEL R31, R27, RZ, !P6 ;  /* 0x000000ff1b1f7207 */ /* 0x000fe40007000000 */
[----:B------:R-:W-:Y:S02]  /*1630*/  PLOP3.LUT P6, PT, PT, PT, UP0, 0x40, 0x4 ;  /* 0x000000000004781c */ /* 0x000fe40003fce808 */
[----:B------:R-:W-:-:S02]  /*1640*/  LOP3.LUT R24, R23, UR55, RZ, 0x3c, !PT ;  /* 0x0000003717187c12 */ /* 0x000fc4000f8e3cff */
[----:B------:R-:W-:Y:S02]  /*1650*/  SEL R30, R30, RZ, !P6 ;  /* 0x000000ff1e1e7207 */ /* 0x000fe40007000000 */
[----:B------:R-:W-:-:S03]  /*1660*/  PLOP3.LUT P6, PT, PT, PT, UP0, 0x40, 0x4 ;  /* 0x000000000004781c */ /* 0x000fc60003fce808 */
[----:B------:R-:W-:Y:S01]  /*1670*/  @!P5 VIADD R32, R32, -UR11 ;  /* 0x8000000b2020dc36 */ /* 0x000fe20008000000 */
[----:B------:R-:W-:Y:S02]  /*1680*/  SEL R25, R25, RZ, !P6 ;  /* 0x000000ff19197207 */ /* 0x000fe40007000000 */
[----:B------:R-:W-:Y:S02]  /*1690*/  @!P5 IADD3 R18, PT, PT, R18, 0x1, RZ ;  /* 0x000000011212d810 */ /* 0x000fe40007ffe0ff */
[----:B------:R-:W-:Y:S02]  /*16a0*/  ISETP.GE.U32.AND P6, PT, R32, UR11, PT ;  /* 0x0000000b20007c0c */ /* 0x000fe4000bfc6070 */
[----:B------:R-:W-:Y:S01]  /*16b0*/  ISETP.GE.AND P5, PT, R24, RZ, PT ;  /* 0x000000ff1800720c */ /* 0x000fe20003fa6270 */
[----:B------:R-:W-:-:S10]  /*16c0*/  IMAD R24, R19, UR42, R6 ;  /* 0x0000002a13187c24 */ /* 0x000fd4000f8e0206 */
[----:B------:R-:W-:Y:S01]  /*16d0*/  @P6 VIADD R18, R18, 0x1 ;  /* 0x0000000112126836 */ /* 0x000fe20000000000 */
[----:B------:R-:W-:-:S04]  /*16e0*/  ISETP.LT.U32.AND P6, PT, R26, UR12, PT ;  /* 0x0000000c1a007c0c */ /* 0x000fc8000bfc1070 */
[----:B------:R-:W-:-:S04]  /*16f0*/  @!P5 IADD3 R18, PT, PT, -R18, RZ, RZ ;  /* 0x000000ff1212d210 */ /* 0x000fc80007ffe1ff */
[----:B------:R-:W-:-:S05]  /*1700*/  SEL R27, R5, R18, !P0 ;  /* 0x00000012051b7207 */ /* 0x000fca0004000000 */
[----:B------:R-:W-:Y:S02]  /*1710*/  IMAD.MOV R18, RZ, RZ, -R27 ;  /* 0x000000ffff127224 */ /* 0x000fe400078e0a1b */
[----:B------:R-:W-:Y:S02]  /*1720*/  @!P6 VIADD R26, R26, -UR12 ;  /* 0x8000000c1a1aec36 */ /* 0x000fe40008000000 */
[----:B------:R-:W-:Y:S02]  /*1730*/  IMAD R37, R18, UR55, R23 ;  /* 0x0000003712257c24 */ /* 0x000fe4000f8e0217 */
[----:B------:R-:W-:Y:S01]  /*1740*/  @!P6 VIADD R22, R22, 0x1 ;  /* 0x000000011616e836 */ /* 0x000fe20000000000 */
[----:B------:R-:W-:Y:S02]  /*1750*/  ISETP.GE.U32.AND P5, PT, R26, UR12, PT ;  /* 0x0000000c1a007c0c */ /* 0x000fe4000bfa6070 */
[----:B------:R-:W-:Y:S02]  /*1760*/  IABS R18, R37 ;  /* 0x0000002500127213 */ /* 0x000fe40000000000 */
[----:B------:R-:W-:Y:S01]  /*1770*/  SEL R26, R3, RZ, P3 ;  /* 0x000000ff031a7207 */ /* 0x000fe20001800000 */
[----:B------:R-:W-:-:S02]  /*1780*/  IMAD R3, R16, UR40, RZ ;  /* 0x0000002810037c24 */ /* 0x000fc4000f8e02ff */
[----:B------:R-:W-:Y:S01]  /*1790*/  IMAD.MOV.U32 R16, RZ, RZ, R18 ;  /* 0x000000ffff107224 */ /* 0x000fe200078e0012 */
[----:B------:R-:W-:Y:S01]  /*17a0*/  SHF.R.S64 R18, RZ, 0x1e, R0 ;  /* 0x0000001eff127819 */ /* 0x000fe20000001000 */
[----:B------:R-:W-:Y:S02]  /*17b0*/  IMAD R26, R26, UR41, R3 ;  /* 0x000000291a1a7c24 */ /* 0x000fe4000f8e0203 */
[----:B------:R-:W-:Y:S01]  /*17c0*/  IMAD.HI.U32 R3, R16, UR9, RZ ;  /* 0x0000000910037c27 */ /* 0x000fe2000f8e00ff */
[----:B------:R-:W-:-:S04]  /*17d0*/  IADD3 R18, P6, PT, R18, UR44, RZ ;  /* 0x0000002c12127c10 */ /* 0x000fc8000ffde0ff */
[----:B------:R-:W-:-:S05]  /*17e0*/  IADD3 R19, PT, PT, -R3, RZ, RZ ;  /* 0x000000ff03137210 */ /* 0x000fca0007ffe1ff */
[----:B------:R-:W-:Y:S01]  /*17f0*/  IMAD R6, R19, UR10, R16 ;  /* 0x0000000a13067c24 */ /* 0x000fe2000f8e0210 */
[----:B------:R-:W-:Y:S02]  /*1800*/  LEA.HI.X.SX32 R19, R0, UR45, 0x2, P6 ;  /* 0x0000002d00137c11 */ /* 0x000fe4000b0f16ff */
[----:B------:R-:W-:Y:S02]  /*1810*/  LOP3.LUT R0, R37, UR56, RZ, 0x3c, !PT ;  /* 0x0000003825007c12 */ /* 0x000fe4000f8e3cff */
[----:B------:R-:W-:-:S13]  /*1820*/  ISETP.LT.U32.AND P6, PT, R6, UR10, PT ;  /* 0x0000000a06007c0c */ /* 0x000fda000bfc1070 */
[----:B------:R-:W-:Y:S01]  /*1830*/  @!P6 IADD3 R6, PT, PT, R6, -UR10, RZ ;  /* 0x8000000a0606ec10 */ /* 0x000fe2000fffe0ff */
[----:B------:R-:W-:-:S03]  /*1840*/  @!P6 VIADD R3, R3, 0x1 ;  /* 0x000000010303e836 */ /* 0x000fc60000000000 */
[----:B------:R-:W-:Y:S02]  /*1850*/  ISETP.GE.U32.AND P6, PT, R6, UR10, PT ;  /* 0x0000000a06007c0c */ /* 0x000fe4000bfc6070 */
[----:B------:R-:W-:Y:S01]  /*1860*/  @P5 IADD3 R22, PT, PT, R22, 0x1, RZ ;  /* 0x0000000116165810 */ /* 0x000fe20007ffe0ff */
[----:B------:R0:W5:Y:S10]  /*1870*/  LDG.E R6, desc[UR14][R18.64] ;  /* 0x0000000e12067981 */ /* 0x000174000c1e1900 */
[----:B------:R-:W-:Y:S01]  /*1880*/  @P6 VIADD R3, R3, 0x1 ;  /* 0x0000000103036836 */ /* 0x000fe20000000000 */
[----:B------:R-:W-:-:S02]  /*1890*/  ISETP.GE.AND P6, PT, R0, RZ, PT ;  /* 0x000000ff0000720c */ /* 0x000fc40003fc6270 */
[----:B------:R-:W-:-:S11]  /*18a0*/  LOP3.LUT R0, R15, UR57, RZ, 0x3c, !PT ;  /* 0x000000390f007c12 */ /* 0x000fd6000f8e3cff */
[----:B------:R-:W-:Y:S01]  /*18b0*/  @!P6 IMAD.MOV R3, RZ, RZ, -R3 ;  /* 0x000000ffff03e224 */ /* 0x000fe200078e0a03 */
[----:B------:R-:W-:-:S04]  /*18c0*/  ISETP.GE.AND P6, PT, R0, RZ, PT ;  /* 0x000000ff0000720c */ /* 0x000fc80003fc6270 */
[----:B------:R-:W-:-:S04]  /*18d0*/  SEL R16, R12, R3, !P1 ;  /* 0x000000030c107207 */ /* 0x000fc80004800000 */
[----:B------:R-:W-:-:S05]  /*18e0*/  IADD3 R32, PT, PT, -R16, RZ, RZ ;  /* 0x000000ff10207210 */ /* 0x000fca0007ffe1ff */
[----:B------:R-:W-:Y:S01]  /*18f0*/  IMAD R32, R32, UR56, R37 ;  /* 0x0000003820207c24 */ /* 0x000fe2000f8e0225 */
[----:B------:R-:W-:-:S04]  /*1900*/  SEL R0, R27, RZ, P4 ;  /* 0x000000ff1b007207 */ /* 0x000fc80002000000 */
[----:B------:R-:W-:Y:S01]  /*1910*/  IABS R27, R32 ;  /* 0x00000020001b7213 */ /* 0x000fe20000000000 */
[----:B------:R-:W-:Y:S01]  /*1920*/  IMAD R3, R0, UR40, RZ ;  /* 0x0000002800037c24 */ /* 0x000fe2000f8e02ff */
[----:B------:R-:W-:-:S03]  /*1930*/  SEL R16, R16, RZ, P3 ;  /* 0x000000ff10107207 */ /* 0x000fc60001800000 */
[----:B------:R-:W-:-:S04]  /*1940*/  IMAD.MOV.U32 R0, RZ, RZ, R27 ;  /* 0x000000ffff007224 */ /* 0x000fc800078e001b */
[----:B------:R-:W-:-:S04]  /*1950*/  IMAD.HI.U32 R37, R0, UR5, RZ ;  /* 0x0000000500257c27 */ /* 0x000fc8000f8e00ff */
[----:B------:R-:W-:Y:S02]  /*1960*/  IMAD R16, R16, UR41, R3 ;  /* 0x0000002910107c24 */ /* 0x000fe4000f8e0203 */
[----:B------:R-:W-:-:S04]  /*1970*/  IMAD.MOV R3, RZ, RZ, -R37 ;  /* 0x000000ffff037224 */ /* 0x000fc800078e0a25 */
[----:B------:R-:W-:-:S05]  /*1980*/  IMAD R0, R3, UR12, R0 ;  /* 0x0000000c03007c24 */ /* 0x000fca000f8e0200 */
[----:B------:R-:W-:Y:S02]  /*1990*/  ISETP.LT.U32.AND P5, PT, R0, UR12, PT ;  /* 0x0000000c00007c0c */ /* 0x000fe4000bfa1070 */
[----:B------:R-:W-:-:S04]  /*19a0*/  IADD3 R27, PT, PT, R7, 0xc0, RZ ;  /* 0x000000c0071b7810 */ /* 0x000fc80007ffe0ff */
[----:B0-----:R-:W-:Y:S01]  /*19b0*/  IABS R19, R27 ;  /* 0x0000001b00137213 */ /* 0x001fe20000000000 */
[----:B------:R-:W-:-:S06]  /*19c0*/  @!P6 IMAD.MOV R22, RZ, RZ, -R22 ;  /* 0x000000ffff16e224 */ /* 0x000fcc00078e0a16 */
[----:B------:R-:W-:Y:S02]  /*19d0*/  @!P5 VIADD R0, R0, -UR12 ;  /* 0x8000000c0000dc36 */ /* 0x000fe40008000000 */
[----:B------:R-:W-:-:S03]  /*19e0*/  IMAD.HI.U32 R18, R19, UR7, RZ ;  /* 0x0000000713127c27 */ /* 0x000fc6000f8e00ff */
[----:B------:R-:W-:Y:S01]  /*19f0*/  ISETP.GE.U32.AND P6, PT, R0, UR12, PT ;  /* 0x0000000c00007c0c */ /* 0x000fe2000bfc6070 */
[----:B------:R-:W-:Y:S02]  /*1a00*/  IMAD R0, R31, UR42, R2 ;  /* 0x0000002a1f007c24 */ /* 0x000fe4000f8e0202 */
[----:B------:R-:W-:-:S04]  /*1a10*/  IMAD.MOV R2, RZ, RZ, -R18 ;  /* 0x000000ffff027224 */ /* 0x000fc800078e0a12 */
[----:B------:R-:W-:Y:S01]  /*1a20*/  IMAD R19, R2, UR11, R19 ;  /* 0x0000000b02137c24 */ /* 0x000fe2000f8e0213 */
[----:B------:R-:W-:Y:S01]  /*1a30*/  SHF.R.S64 R2, RZ, 0x1e, R23 ;  /* 0x0000001eff027819 */ /* 0x000fe20000001017 */
[----:B------:R-:W-:-:S03]  /*1a40*/  @!P5 VIADD R37, R37, 0x1 ;  /* 0x000000012525d836 */ /* 0x000fc60000000000 */
[----:B------:R-:W-:-:S04]  /*1a50*/  IADD3 R2, P5, PT, R2, UR44, RZ ;  /* 0x0000002c02027c10 */ /* 0x000fc8000ffbe0ff */
[----:B------:R-:W-:Y:S02]  /*1a60*/  LEA.HI.X.SX32 R3, R23, UR45, 0x2, P5 ;  /* 0x0000002d17037c11 */ /* 0x000fe4000a8f16ff */
[----:B------:R-:W-:Y:S01]  /*1a70*/  ISETP.LT.U32.AND P5, PT, R19, UR11, PT ;  /* 0x0000000b13007c0c */ /* 0x000fe2000bfa1070 */
[----:B------:R-:W-:Y:S01]  /*1a80*/  IMAD R21, R30, UR42, R21 ;  /* 0x0000002a1e157c24 */ /* 0x000fe2000f8e0215 */
[----:B------:R-:W-:Y:S01]  /*1a90*/  SEL R22, R4, R22, !P2 ;  /* 0x0000001604167207 */ /* 0x000fe20005000000 */
[----:B------:R-:W-:Y:S01]  /*1aa0*/  @P6 VIADD R37, R37, 0x1 ;  /* 0x0000000125256836 */ /* 0x000fe20000000000 */
[----:B------:R0:W5:Y:S09]  /*1ab0*/  LDG.E R3, desc[UR14][R2.64] ;  /* 0x0000000e02037981 */ /* 0x000172000c1e1900 */
[----:B------:R-:W-:Y:S01]  /*1ac0*/  @!P5 VIADD R19, R19, -UR11 ;  /* 0x8000000b1313dc36 */ /* 0x000fe20008000000 */
[----:B------:R-:W-:-:S04]  /*1ad0*/  @!P5 IADD3 R18, PT, PT, R18, 0x1, RZ ;  /* 0x000000011212d810 */ /* 0x000fc80007ffe0ff */
[----:B------:R-:W-:Y:S02]  /*1ae0*/  ISETP.GE.U32.AND P5, PT, R19, UR11, PT ;  /* 0x0000000b13007c0c */ /* 0x000fe4000bfa6070 */
[----:B------:R-:W-:-:S11]  /*1af0*/  LOP3.LUT R19, R27, UR55, RZ, 0x3c, !PT ;  /* 0x000000371b137c12 */ /* 0x000fd6000f8e3cff */
[----:B------:R-:W-:Y:S01]  /*1b00*/  @P5 VIADD R18, R18, 0x1 ;  /* 0x0000000112125836 */ /* 0x000fe20000000000 */
[----:B------:R-:W-:Y:S02]  /*1b10*/  ISETP.GE.AND P5, PT, R19, RZ, PT ;  /* 0x000000ff1300720c */ /* 0x000fe40003fa6270 */
[----:B------:R-:W-:-:S11]  /*1b20*/  LOP3.LUT R19, R32, UR57, RZ, 0x3c, !PT ;  /* 0x0000003920137c12 */ /* 0x000fd6000f8e3cff */
[----:B------:R-:W-:Y:S02]  /*1b30*/  @!P5 IADD3 R18, PT, PT, -R18, RZ, RZ ;  /* 0x000000ff1212d210 */ /* 0x000fe40007ffe1ff */
[----:B------:R-:W-:Y:S02]  /*1b40*/  ISETP.GE.AND P5, PT, R19, RZ, PT ;  /* 0x000000ff1300720c */ /* 0x000fe40003fa6270 */
[----:B------:R-:W-:-:S05]  /*1b50*/  SEL R31, R5, R18, !P0 ;  /* 0x00000012051f7207 */ /* 0x000fca0004000000 */
[----:B------:R-:W-:Y:S01]  /*1b60*/  IMAD.MOV R30, RZ, RZ, -R31 ;  /* 0x000000ffff1e7224 */ /* 0x000fe200078e0a1f */
[----:B------:R-:W-:-:S03]  /*1b70*/  IADD3 R18, PT, PT, -R22, RZ, RZ ;  /* 0x000000ff16127210 */ /* 0x000fc60007ffe1ff */
[----:B------:R-:W-:Y:S01]  /*1b80*/  IMAD R39, R30, UR55, R27 ;  /* 0x000000371e277c24 */ /* 0x000fe2000f8e021b */
[----:B------:R-:W-:Y:S01]  /*1b90*/  PLOP3.LUT P6, PT, PT, PT, UP0, 0x40, 0x4 ;  /* 0x000000000004781c */ /* 0x000fe20003fce808 */
[----:B------:R-:W-:-:S03]  /*1ba0*/  @!P5 IMAD.MOV R37, RZ, RZ, -R37 ;  /* 0x000000ffff25d224 */ /* 0x000fc600078e0a25 */
[----:B------:R-:W-:Y:S01]  /*1bb0*/  IABS R23, R39 ;  /* 0x0000002700177213 */ /* 0x000fe20000000000 */
[----:B------:R-:W-:Y:S01]  /*1bc0*/  IMAD R19, R18, UR57, R15 ;  /* 0x0000003912137c24 */ /* 0x000fe2000f8e020f */
[----:B------:R-:W-:Y:S01]  /*1bd0*/  SEL R15, R22, RZ, !P6 ;  /* 0x000000ff160f7207 */ /* 0x000fe20007000000 */
[----:B------:R-:W-:Y:S01]  /*1be0*/  IMAD R20, R25, UR42, R20 ;  /* 0x0000002a19147c24 */ /* 0x000fe2000f8e0214 */
[----:B------:R-:W-:Y:S01]  /*1bf0*/  SEL R25, R4, R37, !P2 ;  /* 0x0000002504197207 */ /* 0x000fe20005000000 */
[----:B0-----:R-:W-:-:S04]  /*1c00*/  IMAD.HI.U32 R2, R23, UR9, RZ ;  /* 0x0000000917027c27 */ /* 0x001fc8000f8e00ff */
[----:B------:R-:W-:Y:S01]  /*1c10*/  IMAD R22, R15, UR42, R26 ;  /* 0x0000002a0f167c24 */ /* 0x000fe2000f8e021a */
[----:B------:R-:W-:Y:S01]  /*1c20*/  IADD3 R26, PT, PT, -R2, RZ, RZ ;  /* 0x000000ff021a7210 */ /* 0x000fe20007ffe1ff */
[----:B------:R-:W-:-:S04]  /*1c30*/  IMAD.MOV R15, RZ, RZ, -R25 ;  /* 0x000000ffff0f7224 */ /* 0x000fc800078e0a19 */
[----:B------:R-:W-:Y:S02]  /*1c40*/  IMAD R18, R15, UR57, R32 ;  /* 0x000000390f127c24 */ /* 0x000fe4000f8e0220 */
        /* <DEDUP_REMOVED lines=12> */
[----:B------:R-:W-:-:S04]  /*1d10*/  SEL R2, R31, RZ, P4 ;  /* 0x000000ff1f027207 */ /* 0x000fc80002000000 */
        /* <DEDUP_REMOVED lines=14> */
[----:B------:R-:W-:-:S05]  /*1e00*/  SHF.R.S64 R26, RZ, 0x1e, R27 ;  /* 0x0000001eff1a7819 */ /* 0x000fca000000101b */
[----:B------:R-:W-:Y:S01]  /*1e10*/  @P5 VIADD R2, R2, 0x1 ;  /* 0x0000000102025836 */ /* 0x000fe20000000000 */
[----:B------:R-:W-:Y:S01]  /*1e20*/  IADD3 R26, P5, PT, R26, UR44, RZ ;  /* 0x0000002c1a1a7c10 */ /* 0x000fe2000ffbe0ff */
[----:B------:R-:W-:-:S03]  /*1e30*/  VIADD R15, R7, 0xe0 ;  /* 0x000000e0070f7836 */ /* 0x000fc60000000000 */
[----:B------:R-:W-:Y:S01]  /*1e40*/  LEA.HI.X.SX32 R27, R27, UR45, 0x2, P5 ;  /* 0x0000002d1b1b7c11 */ /* 0x000fe2000a8f16ff */
[----:B------:R-:W-:Y:S01]  /*1e50*/  @!P6 IMAD.MOV R2, RZ, RZ, -R2 ;  /* 0x000000ffff02e224 */ /* 0x000fe200078e0a02 */
[----:B------:R-:W-:Y:S02]  /*1e60*/  PLOP3.LUT P5, PT, PT, PT, UP0, 0x40, 0x4 ;  /* 0x000000000004781c */ /* 0x000fe40003fae808 */
[----:B------:R-:W-:Y:S02]  /*1e70*/  PLOP3.LUT P6, PT, PT, PT, UP0, 0x40, 0x4 ;  /* 0x000000000004781c */ /* 0x000fe40003fce808 */
[----:B------:R-:W-:Y:S02]  /*1e80*/  SEL R30, R4, R2, !P2 ;  /* 0x00000002041e7207 */ /* 0x000fe40005000000 */
[----:B------:R-:W-:Y:S01]  /*1e90*/  SEL R25, R25, RZ, !P5 ;  /* 0x000000ff19197207 */ /* 0x000fe20006800000 */
[----:B------:R0:W5:Y:S01]  /*1ea0*/  LDG.E R2, desc[UR14][R26.64] ;  /* 0x0000000e1a027981 */ /* 0x000162000c1e1900 */
[----:B------:R-:W-:-:S02]  /*1eb0*/  IABS R37, R15 ;  /* 0x0000000f00257213 */ /* 0x000fc40000000000 */
[C---:B------:R-:W-:Y:S02]  /*1ec0*/  IADD3 R23, PT, PT, -R30.reuse, RZ, RZ ;  /* 0x000000ff1e177210 */ /* 0x040fe40007ffe1ff */
[----:B------:R-:W-:Y:S01]  /*1ed0*/  SEL R31, R30, RZ, !P6 ;  /* 0x000000ff1e1f7207 */ /* 0x000fe20007000000 */
[----:B------:R-:W-:Y:S02]  /*1ee0*/  IMAD R30, R25, UR42, R16 ;  /* 0x0000002a191e7c24 */ /* 0x000fe4000f8e0210 */
[----:B------:R-:W-:-:S04]  /*1ef0*/  IMAD.HI.U32 R16, R37, UR7, RZ ;  /* 0x0000000725107c27 */ /* 0x000fc8000f8e00ff */
[----:B0-----:R-:W-:-:S04]  /*1f00*/  IMAD.MOV R26, RZ, RZ, -R16 ;  /* 0x000000ffff1a7224 */ /* 0x001fc800078e0a10 */
        /* <DEDUP_REMOVED lines=8> */
[----:B------:R-:W-:Y:S01]  /*1f90*/  @!P6 IADD3 R16, PT, PT, -R16, RZ, RZ ;  /* 0x000000ff1010e210 */ /* 0x000fe20007ffe1ff */
[----:B------:R-:W-:-:S03]  /*1fa0*/  UISETP.NE.U32.AND UP1, UPT, UR38, 0x1, UPT ;  /* 0x000000012600788c */ /* 0x000fc6000bf25070 */
[----:B------:R-:W-:Y:S01]  /*1fb0*/  SEL R26, R5, R16, !P0 ;  /* 0x00000010051a7207 */ /* 0x000fe20004000000 */
[----:B------:R-:W-:Y:S01]  /*1fc0*/  UISETP.NE.AND.EX UP1, UPT, UR39, URZ, UPT, UP1 ;  /* 0x000000ff2700728c */ /* 0x000fe2000bf25310 */
[----:B------:R-:W-:-:S03]  /*1fd0*/  IMAD R25, R31, UR42, R32 ;  /* 0x0000002a1f197c24 */ /* 0x000fc6000f8e0220 */
[----:B------:R-:W-:-:S04]  /*1fe0*/  IMAD.MOV R16, RZ, RZ, -R26 ;  /* 0x000000ffff107224 */ /* 0x000fc800078e0a1a */
[----:B------:R-:W-:Y:S01]  /*1ff0*/  IMAD R31, R16, UR55, R15 ;  /* 0x00000037101f7c24 */ /* 0x000fe2000f8e020f */
[----:B------:R-:W-:Y:S02]  /*2000*/  PLOP3.LUT P5, PT, PT, PT, UP1, 0x40, 0x4 ;  /* 0x000000000004781c */ /* 0x000fe40003fae818 */
[----:B------:R-:W-:Y:S02]  /*2010*/  PLOP3.LUT P6, PT, PT, PT, UP1, 0x40, 0x4 ;  /* 0x000000000004781c */ /* 0x000fe40003fce818 */
[----:B------:R-:W-:Y:S02]  /*2020*/  IABS R16, R31 ;  /* 0x0000001f00107213 */ /* 0x000fe40000000000 */
[----:B------:R-:W-:Y:S02]  /*2030*/  SEL R27, R14, RZ, !P5 ;  /* 0x000000ff0e1b7207 */ /* 0x000fe40006800000 */
[----:B------:R-:W-:Y:S01]  /*2040*/  SEL R17, R17, RZ, !P6 ;  /* 0x000000ff11117207 */ /* 0x000fe20007000000 */
[----:B------:R-:W-:-:S02]  /*2050*/  IMAD.MOV.U32 R14, RZ, RZ, R16 ;  /* 0x000000ffff0e7224 */ /* 0x000fc400078e0010 */
[----:B------:R-:W-:Y:S02]  /*2060*/  IMAD R24, R27, UR43, R24 ;  /* 0x0000002b1b187c24 */ /* 0x000fe4000f8e0218 */
        /* <DEDUP_REMOVED lines=25> */
[----:B------:R-:W-:-:S05]  /*2200*/  @!P6 VIADD R14, R14, -UR12 ;  /* 0x8000000c0e0eec36 */ /* 0x000fca0008000000 */
[----:B------:R-:W-:Y:S02]  /*2210*/  ISETP.GE.U32.AND P5, PT, R14, UR12, PT ;  /* 0x0000000c0e007c0c */ /* 0x000fe4000bfa6070 */
[----:B------:R-:W-:Y:S02]  /*2220*/  @!P6 IADD3 R0, PT, PT, R0, 0x1, RZ ;  /* 0x000000010000e810 */ /* 0x000fe40007ffe0ff */
[----:B------:R-:W-:Y:S02]  /*2230*/  LOP3.LUT R14, R37, UR57, RZ, 0x3c, !PT ;  /* 0x00000039250e7c12 */ /* 0x000fe4000f8e3cff */
[----:B------:R-:W-:Y:S02]  /*2240*/  SHF.R.S64 R16, RZ, 0x1e, R15 ;  /* 0x0000001eff107819 */ /* 0x000fe4000000100f */
[----:B------:R-:W-:-:S05]  /*2250*/  ISETP.GE.AND P6, PT, R14, RZ, PT ;  /* 0x000000ff0e00720c */ /* 0x000fca0003fc6270 */
[----:B------:R-:W-:Y:S01]  /*2260*/  @P5 VIADD R0, R0, 0x1 ;  /* 0x0000000100005836 */ /* 0x000fe20000000000 */
[----:B------:R-:W-:-:S04]  /*2270*/  IADD3 R16, P5, PT, R16, UR44, RZ ;  /* 0x0000002c10107c10 */ /* 0x000fc8000ffbe0ff */
[----:B------:R-:W-:Y:S01]  /*2280*/  LEA.HI.X.SX32 R17, R15, UR45, 0x2, P5 ;  /* 0x0000002d0f117c11 */ /* 0x000fe2000a8f16ff */
[----:B------:R-:W-:Y:S01]  /*2290*/  VIADD R15, R7, 0x100 ;  /* 0x00000100070f7836 */ /* 0x000fe20000000000 */
[----:B------:R-:W-:Y:S01]  /*22a0*/  PLOP3.LUT P5, PT, PT, PT, UP1, 0x40, 0x4 ;  /* 0x000000000004781c */ /* 0x000fe20003fae818 */
[----:B------:R-:W-:-:S03]  /*22b0*/  @!P6 IMAD.MOV R0, RZ, RZ, -R0 ;  /* 0x000000ffff00e224 */ /* 0x000fc600078e0a00 */
[----:B------:R-:W-:Y:S02]  /*22c0*/  SEL R10, R10, RZ, !P5 ;  /* 0x000000ff0a0a7207 */ /* 0x000fe40006800000 */
[----:B------:R-:W-:-:S03]  /*22d0*/  IABS R32, R15 ;  /* 0x0000000f00207213 */ /* 0x000fc60000000000 */
[----:B------:R-:W-:Y:S02]  /*22e0*/  IMAD R21, R10, UR43, R21 ;  /* 0x0000002b0a157c24 */ /* 0x000fe4000f8e0215 */
[----:B------:R-:W-:Y:S01]  /*22f0*/  IMAD.HI.U32 R10, R32, UR7, RZ ;  /* 0x00000007200a7c27 */ /* 0x000fe2000f8e00ff */
[----:B------:R-:W-:Y:S02]  /*2300*/  SEL R26, R4, R0, !P2 ;  /* 0x00000000041a7207 */ /* 0x000fe40005000000 */
[----:B------:R0:W5:Y:S01]  /*2310*/  LDG.E R0, desc[UR14][R16.64] ;  /* 0x0000000e10007981 */ /* 0x000162000c1e1900 */
[----:B------:R-:W-:Y:S02]  /*2320*/  PLOP3.LUT P6, PT, PT, PT, UP0, 0x40, 0x4 ;  /* 0x000000000004781c */ /* 0x000fe40003fce808 */
[----:B------:R-:W-:Y:S01]  /*2330*/  IADD3 R14, PT, PT, -R26, RZ, RZ ;  /* 0x000000ff1a0e7210 */ /* 0x000fe20007ffe1ff */
[----:B0-----:R-:W-:-:S04]  /*2340*/  IMAD.MOV R17, RZ, RZ, -R10 ;  /* 0x000000ffff117224 */ /* 0x001fc800078e0a0a */
[----:B------:R-:W-:Y:S01]  /*2350*/  IMAD R16, R17, UR11, R32 ;  /* 0x0000000b11107c24 */ /* 0x000fe2000f8e0220 */
[----:B------:R-:W-:-:S04]  /*2360*/  SEL R26, R26, RZ, !P6 ;  /* 0x000000ff1a1a7207 */ /* 0x000fc80007000000 */
        /* <DEDUP_REMOVED lines=8> */
[----:B------:R-:W-:Y:S01]  /*23f0*/  @P5 VIADD R10, R10, 0x1 ;  /* 0x000000010a0a5836 */ /* 0x000fe20000000000 */
[----:B------:R-:W-:Y:S01]  /*2400*/  PLOP3.LUT P5, PT, PT, PT, UP1, 0x40, 0x4 ;  /* 0x000000000004781c */ /* 0x000fe20003fae818 */
[----:B------:R-:W-:-:S04]  /*2410*/  IMAD R26, R26, UR42, R31 ;  /* 0x0000002a1a1a7c24 */ /* 0x000fc8000f8e021f */
[----:B------:R-:W-:Y:S02]  /*2420*/  @!P6 IADD3 R10, PT, PT, -R10, RZ, RZ ;  /* 0x000000ff0a0ae210 */ /* 0x000fe40007ffe1ff */
[----:B------:R-:W-:Y:S02]  /*2430*/  SEL R19, R19, RZ, !P5 ;  /* 0x000000ff13137207 */ /* 0x000fe40006800000 */
[----:B------:R-:W-:Y:S02]  /*2440*/  SEL R31, R5, R10, !P0 ;  /* 0x0000000a051f7207 */ /* 0x000fe40004000000 */
[----:B------:R-:W-:Y:S01]  /*2450*/  IADD3 R10, P5, PT, R27, UR46, RZ ;  /* 0x0000002e1b0a7c10 */ /* 0x000fe2000ffbe0ff */
[----:B------:R-:W-:-:S03]  /*2460*/  IMAD R20, R11, UR43, R20 ;  /* 0x0000002b0b147c24 */ /* 0x000fc6000f8e0214 */
[----:B------:R-:W-:-:S05]  /*2470*/  LEA.HI.X.SX32 R11, R27, UR47, 0x1, P5 ;  /* 0x0000002f1b0b7c11 */ /* 0x000fca000a8f0eff */
[----:B------:R0:W2:Y:S01]  /*2480*/  LDG.E.U8 R10, desc[UR14][R10.64] ;  /* 0x0000000e0a0a7981 */ /* 0x0000a2000c1e1100 */
[----:B------:R-:W-:Y:S02]  /*2490*/  IMAD.MOV R16, RZ, RZ, -R31 ;  /* 0x000000ffff107224 */ /* 0x000fe400078e0a1f */
[----:B------:R-:W-:Y:S02]  /*24a0*/  IMAD R23, R23, UR57, R38 ;  /* 0x0000003917177c24 */ /* 0x000fe4000f8e0226 */
[----:B------:R-:W-:Y:S01]  /*24b0*/  IMAD R38, R16, UR55, R15 ;  /* 0x0000003710267c24 */ /* 0x000fe2000f8e020f */
[----:B------:R-:W-:Y:S01]  /*24c0*/  IADD3 R16, P5, PT, R21, UR46, RZ ;  /* 0x0000002e15107c10 */ /* 0x000fe2000ffbe0ff */
[----:B------:R-:W-:-:S03]  /*24d0*/  IMAD R22, R19, UR43, R22 ;  /* 0x0000002b13167c24 */ /* 0x000fc6000f8e0216 */
[----:B------:R-:W-:Y:S02]  /*24e0*/  IABS R19, R38 ;  /* 0x0000002600137213 */ /* 0x000fe40000000000 */
[----:B------:R-:W-:-:S03]  /*24f0*/  LEA.HI.X.SX32 R17, R21, UR47, 0x1, P5 ;  /* 0x0000002f15117c11 */ /* 0x000fc6000a8f0eff */
[----:B------:R-:W-:-:S04]  /*2500*/  IMAD.MOV.U32 R21, RZ, RZ, R19 ;  /* 0x000000ffff157224 */ /* 0x000fc800078e0013 */
[----:B------:R-:W-:Y:S01]  /*2510*/  IMAD.HI.U32 R19, R21, UR9, RZ ;  /* 0x0000000915137c27 */ /* 0x000fe2000f8e00ff */
[----:B------:R-:W-:Y:S02]  /*2520*/  R2UR UR16, R28 ;  /* 0x000000001c1072ca */ /* 0x000fe400000e0000 */
[----:B------:R-:W-:Y:S02]  /*2530*/  R2UR UR17, R29 ;  /* 0x000000001d1172ca */ /* 0x000fe400000e0000 */
[----:B------:R-:W-:-:S05]  /*2540*/  IADD3 R32, PT, PT, -R19, RZ, RZ ;  /* 0x000000ff13207210 */ /* 0x000fca0007ffe1ff */
[----:B------:R-:W-:-:S05]  /*2550*/  IMAD R21, R32, UR10, R21 ;  /* 0x0000000a20157c24 */ /* 0x000fca000f8e0215 */
[----:B------:R-:W-:Y:S01]  /*2560*/  ISETP.LT.U32.AND P6, PT, R21, UR10, PT ;  /* 0x0000000a15007c0c */ /* 0x000fe2000bfc1070 */
[----:B------:R1:W3:Y:S01]  /*2570*/  LDG.E.U8 R17, desc[UR16][R16.64] ;  /* 0x0000001010117981 */ /* 0x0002e2000c1e1100 */
[----:B0-----:R-:W-:-:S11]  /*2580*/  LOP3.LUT R11, R38, UR56, RZ, 0x3c, !PT ;  /* 0x00000038260b7c12 */ /* 0x001fd6000f8e3cff */
[----:B------:R-:W-:-:S05]  /*2590*/  @!P6 VIADD R21, R21, -UR10 ;  /* 0x8000000a1515ec36 */ /* 0x000fca0008000000 */
        /* <DEDUP_REMOVED lines=8> */
[----:B------:R-:W-:-:S04]  /*2620*/  SEL R11, R31, RZ, P4 ;  /* 0x000000ff1f0b7207 */ /* 0x000fc80002000000 */
[----:B------:R-:W-:Y:S01]  /*2630*/  IABS R21, R38 ;  /* 0x0000002600157213 */ /* 0x000fe20000000000 */
[----:B-1----:R-:W-:Y:S01]  /*2640*/  IMAD R16, R11, UR40, RZ ;  /* 0x000000280b107c24 */ /* 0x002fe2000f8e02ff */
        /* <DEDUP_REMOVED lines=11> */
[----:B------:R-:W-:Y:S01]  /*2700*/  ISETP.GE.AND P6, PT, R16, RZ, PT ;  /* 0x000000ff1000720c */ /* 0x000fe20003fc6270 */
[----:B------:R-:W-:-:S06]  /*2710*/  VIADD R16, R7, 0x120 ;  /* 0x0000012007107836 */ /* 0x000fcc0000000000 */
[----:B------:R-:W-:-:S06]  /*2720*/  @P5 VIADD R11, R11, 0x1 ;  /* 0x000000010b0b5836 */ /* 0x000fcc0000000000 */
[----:B------:R-:W-:Y:S01]  /*2730*/  @!P6 IMAD.MOV R11, RZ, RZ, -R11 ;  /* 0x000000ffff0be224 */ /* 0x000fe200078e0a0b */
[----:B------:R-:W-:Y:S02]  /*2740*/  PLOP3.LUT P6, PT, PT, PT, UP0, 0x40, 0x4 ;  /* 0x000000000004781c */ /* 0x000fe40003fce808 */
[----:B------:R-:W-:Y:S02]  /*2750*/  PLOP3.LUT P5, PT, PT, PT, UP1, 0x40, 0x4 ;  /* 0x000000000004781c */ /* 0x000fe40003fae818 */
[----:B------:R-:W-:Y:S02]  /*2760*/  SEL R11, R4, R11, !P2 ;  /* 0x0000000b040b7207 */ /* 0x000fe40005000000 */
[----:B------:R-:W-:Y:S02]  /*2770*/  IABS R21, R16 ;  /* 0x0000001000157213 */ /* 0x000fe40000000000 */
[C---:B------:R-:W-:Y:S02]  /*2780*/  IADD3 R27, PT, PT, -R11.reuse, RZ, RZ ;  /* 0x000000ff0b1b7210 */ /* 0x040fe40007ffe1ff */
[----:B------:R-:W-:-:S02]  /*2790*/  SEL R19, R11, RZ, !P6 ;  /* 0x000000ff0b137207 */ /* 0x000fc40007000000 */
[----:B------:R-:W-:Y:S01]  /*27a0*/  SEL R11, R18, RZ, !P5 ;  /* 0x000000ff120b7207 */ /* 0x000fe20006800000 */
[----:B------:R-:W-:-:S04]  /*27b0*/  IMAD.HI.U32 R18, R21, UR7, RZ ;  /* 0x0000000715127c27 */ /* 0x000fc8000f8e00ff */
[----:B------:R-:W-:Y:S02]  /*27c0*/  IMAD R11, R11, UR43, R30 ;  /* 0x0000002b0b0b7c24 */ /* 0x000fe4000f8e021e */
[----:B------:R-:W-:Y:S02]  /*27d0*/  IMAD.MOV R30, RZ, RZ, -R18 ;  /* 0x000000ffff1e7224 */ /* 0x000fe400078e0a12 */
[----:B------:R-:W-:Y:S02]  /*27e0*/  IMAD R32, R19, UR42, R32 ;  /* 0x0000002a13207c24 */ /* 0x000fe4000f8e0220 */
[----:B------:R-:W-:-:S05]  /*27f0*/  IMAD R19, R30, UR11, R21 ;  /* 0x0000000b1e137c24 */ /* 0x000fca000f8e0215 */
[----:B------:R-:W-:-:S13]  /*2800*/  ISETP.LT.U32.AND P6, PT, R19, UR11, PT ;  /* 0x0000000b13007c0c */ /* 0x000fda000bfc1070 */
[----:B------:R-:W-:-:S04]  /*2810*/  @!P6 IADD3 R19, PT, PT, R19, -UR11, RZ ;  /* 0x8000000b1313ec10 */ /* 0x000fc8000fffe0ff */
[----:B------:R-:W-:Y:S02]  /*2820*/  ISETP.GE.U32.AND P5, PT, R19, UR11, PT ;  /* 0x0000000b13007c0c */ /* 0x000fe4000bfa6070 */
[----:B------:R-:W-:Y:S01]  /*2830*/  LOP3.LUT R19, R16, UR55, RZ, 0x3c, !PT ;  /* 0x0000003710137c12 */ /* 0x000fe2000f8e3cff */
[----:B------:R-:W-:-:S03]  /*2840*/  @!P6 VIADD R18, R18, 0x1 ;  /* 0x000000011212e836 */ /* 0x000fc60000000000 */
[----:B------:R-:W-:Y:S01]  /*2850*/  ISETP.GE.AND P6, PT, R19, RZ, PT ;  /* 0x000000ff1300720c */ /* 0x000fe20003fc6270 */
[----:B------:R-:W-:-:S06]  /*2860*/  IMAD R27, R27, UR57, R38 ;  /* 0x000000391b1b7c24 */ /* 0x000fcc000f8e0226 */
[----:B------:R-:W-:-:S05]  /*2870*/  @P5 VIADD R18, R18, 0x1 ;  /* 0x0000000112125836 */ /* 0x000fca0000000000 */
[----:B------:R-:W-:-:S05]  /*2880*/  MOV R38, R18 ;  /* 0x0000001200267202 */ /* 0x000fca0000000f00 */
[----:B------:R-:W-:Y:S01]  /*2890*/  @!P6 IMAD.MOV R38, RZ, RZ, -R38 ;  /* 0x000000ffff26e224 */ /* 0x000fe200078e0a26 */
[----:B------:R-:W-:-:S04]  /*28a0*/  PLOP3.LUT P5, PT, PT, PT, UP1, 0x40, 0x4 ;  /* 0x000000000004781c */ /* 0x000fc80003fae818 */
[----:B------:R-:W-:Y:S02]  /*28b0*/  SEL R19, R5, R38, !P0 ;  /* 0x0000002605137207 */ /* 0x000fe40004000000 */
[----:B------:R-:W-:-:S03]  /*28c0*/  SEL R18, R23, RZ, !P5 ;  /* 0x000000ff17127207 */ /* 0x000fc60006800000 */
[----:B------:R-:W-:-:S04]  /*28d0*/  IMAD.MOV R23, RZ, RZ, -R19 ;  /* 0x000000ffff177224 */ /* 0x000fc800078e0a13 */
[----:B------:R-:W-:Y:S02]  /*28e0*/  IMAD R41, R23, UR55, R16 ;  /* 0x0000003717297c24 */ /* 0x000fe4000f8e0210 */
[----:B------:R-:W-:-:S03]  /*28f0*/  IMAD R14, R14, UR57, R37 ;  /* 0x000000390e0e7c24 */ /* 0x000fc6000f8e0225 */
[----:B------:R-:W-:Y:S02]  /*2900*/  IABS R37, R41 ;  /* 0x0000002900257213 */ /* 0x000fe40000000000 */
[----:B------:R-:W-:-:S03]  /*2910*/  PLOP3.LUT P5, PT, PT, PT, UP1, 0x40, 0x4 ;  /* 0x000000000004781c */ /* 0x000fc60003fae818 */
[----:B------:R-:W-:Y:S01]  /*2920*/  IMAD.HI.U32 R31, R37, UR9, RZ ;  /* 0x00000009251f7c27 */ /* 0x000fe2000f8e00ff */
[----:B------:R-:W-:Y:S02]  /*2930*/  SEL R21, R14, RZ, !P5 ;  /* 0x000000ff0e157207 */ /* 0x000fe40006800000 */
[----:B------:R-:W-:Y:S02]  /*2940*/  PLOP3.LUT P5, PT, PT, PT, UP1, 0x40, 0x4 ;  /* 0x000000000004781c */ /* 0x000fe40003fae818 */
[----:B------:R-:W-:Y:S01]  /*2950*/  IADD3 R38, PT, PT, -R31, RZ, RZ ;  /* 0x000000ff1f267210 */ /* 0x000fe20007ffe1ff */
[----:B------:R-:W-:Y:S01]  /*2960*/  IMAD R14, R21, UR43, R26 ;  /* 0x0000002b150e7c24 */ /* 0x000fe2000f8e021a */
[----:B------:R-:W-:-:S03]  /*2970*/  SEL R27, R27, RZ, !P5 ;  /* 0x000000ff1b1b7207 */ /* 0x000fc60006800000 */
[----:B------:R-:W-:Y:S01]  /*2980*/  IMAD R37, R38, UR10, R37 ;  /* 0x0000000a26257c24 */ /* 0x000fe2000f8e0225 */
[----:B------:R-:W-:Y:S01]  /*2990*/  IADD3 R26, P5, PT, R20, UR46, RZ ;  /* 0x0000002e141a7c10 */ /* 0x000fe2000ffbe0ff */
[----:B------:R-:W-:-:S03]  /*29a0*/  IMAD R32, R27, UR43, R32 ;  /* 0x0000002b1b207c24 */ /* 0x000fc6000f8e0220 */
[----:B------:R-:W-:Y:S02]  /*29b0*/  ISETP.LT.U32.AND P6, PT, R37, UR10, PT ;  /* 0x0000000a25007c0c */ /* 0x000fe4000bfc1070 */
[----:B------:R-:W-:Y:S02]  /*29c0*/  LEA.HI.X.SX32 R27, R20, UR47, 0x1, P5 ;  /* 0x0000002f141b7c11 */ /* 0x000fe4000a8f0eff */
[----:B------:R-:W-:Y:S01]  /*29d0*/  IADD3 R20, P5, PT, R22, UR46, RZ ;  /* 0x0000002e16147c10 */ /* 0x000fe2000ffbe0ff */
[----:B------:R-:W-:Y:S02]  /*29e0*/  IMAD R30, R18, UR43, R25 ;  /* 0x0000002b121e7c24 */ /* 0x000fe4000f8e0219 */
[----:B------:R-:W4:Y:S01]  /*29f0*/  LDG.E.U8 R18, desc[UR14][R26.64] ;  /* 0x0000000e1a127981 */ /* 0x000f22000c1e1100 */
[----:B------:R-:W-:Y:S02]  /*2a00*/  LEA.HI.X.SX32 R21, R22, UR47, 0x1, P5 ;  /* 0x0000002f16157c11 */ /* 0x000fe4000a8f0eff */
[----:B------:R-:W-:-:S03]  /*2a10*/  IADD3 R22, P5, PT, R11, UR46, RZ ;  /* 0x0000002e0b167c10 */ /* 0x000fc6000ffbe0ff */
[----:B------:R-:W-:Y:S01]  /*2a20*/  @!P6 VIADD R37, R37, -UR10 ;  /* 0x8000000a2525ec36 */ /* 0x000fe20008000000 */
[----:B------:R-:W-:Y:S01]  /*2a30*/  LEA.HI.X.SX32 R23, R11, UR47, 0x1, P5 ;  /* 0x0000002f0b177c11 */ /* 0x000fe2000a8f0eff */
[----:B------:R-:W-:Y:S01]  /*2a40*/  @!P6 VIADD R31, R31, 0x1 ;  /* 0x000000011f1fe836 */ /* 0x000fe20000000000 */
[C---:B------:R-:W-:Y:S01]  /*2a50*/  IADD3 R38, P5, PT, R30.reuse, UR46, RZ ;  /* 0x0000002e1e267c10 */ /* 0x040fe2000ffbe0ff */
[----:B------:R-:W5:Y:S01]  /*2a60*/  LDG.E.U8 R25, desc[UR14][R20.64] ;  /* 0x0000000e14197981 */ /* 0x000f62000c1e1100 */
[----:B------:R-:W-:Y:S02]  /*2a70*/  LOP3.LUT R11, R41, UR56, RZ, 0x3c, !PT ;  /* 0x00000038290b7c12 */ /* 0x000fe4000f8e3cff */
[----:B------:R-:W-:Y:S01]  /*2a80*/  LEA.HI.X.SX32 R39, R30, UR47, 0x1, P5 ;  /* 0x0000002f1e277c11 */ /* 0x000fe2000a8f0eff */
[----:B------:R0:W5:Y:S01]  /*2a90*/  LDG.E.U8 R26, desc[UR14][R22.64] ;  /* 0x0000000e161a7981 */ /* 0x000162000c1e1100 */
[----:B------:R-:W-:Y:S02]  /*2aa0*/  ISETP.GE.U32.AND P5, PT, R37, UR10, PT ;  /* 0x0000000a25007c0c */ /* 0x000fe4000bfa6070 */
[----:B------:R-:W-:Y:S01]  /*2ab0*/  ISETP.GE.AND P6, PT, R11, RZ, PT ;  /* 0x000000ff0b00720c */ /* 0x000fe20003fc6270 */
[----:B------:R-:W5:Y:S10]  /*2ac0*/  LDG.E.U8 R38, desc[UR14][R38.64] ;  /* 0x0000000e26267981 */ /* 0x000f74000c1e1100 */
[----:B------:R-:W-:-:S05]  /*2ad0*/  @P5 IADD3 R31, PT, PT, R31, 0x1, RZ ;  /* 0x000000011f1f5810 */ /* 0x000fca0007ffe0ff */
[----:B------:R-:W-:Y:S01]  /*2ae0*/  @!P6 IMAD.MOV R31, RZ, RZ, -R31 ;  /* 0x000000ffff1fe224 */ /* 0x000fe200078e0a1f */
[----:B--2---:R-:W-:Y:S02]  /*2af0*/  ISETP.NE.AND P2, PT, R10, RZ, PT ;  /* 0x000000ff0a00720c */ /* 0x004fe40003f45270 */
[----:B------:R-:W1:Y:S02]  /*2b00*/  LDC.64 R10, c[0x0][0x3f0] ;  /* 0x0000fc00ff0a7b82 */ /* 0x000e640000000a00 */
[----:B------:R-:W-:-:S05]  /*2b10*/  SEL R37, R12, R31, !P1 ;  /* 0x0000001f0c257207 */ /* 0x000fca0004800000 */
[----:B0-----:R-:W-:Y:S01]  /*2b20*/  IMAD.MOV R22, RZ, RZ, -R37 ;  /* 0x000000ffff167224 */ /* 0x001fe200078e0a25 */
[----:B------:R-:W-:-:S03]  /*2b30*/  IADD3 R20, P5, PT, R14, UR46, RZ ;  /* 0x0000002e0e147c10 */ /* 0x000fc6000ffbe0ff */
[----:B------:R-:W-:Y:S01]  /*2b40*/  IMAD R22, R22, UR56, R41 ;  /* 0x0000003816167c24 */ /* 0x000fe2000f8e0229 */
[----:B------:R-:W-:-:S04]  /*2b50*/  LEA.HI.X.SX32 R21, R14, UR47, 0x1, P5 ;  /* 0x0000002f0e157c11 */ /* 0x000fc8000a8f0eff */
[----:B------:R-:W-:Y:S01]  /*2b60*/  IABS R14, R22 ;  /* 0x00000016000e7213 */ /* 0x000fe20000000000 */
[----:B------:R0:W2:Y:S04]  /*2b70*/  LDG.E.U8 R27, desc[UR14][R20.64] ;  /* 0x0000000e141b7981 */ /* 0x0000a8000c1e1100 */
[----:B------:R-:W-:Y:S01]  /*2b80*/  IMAD.HI.U32 R23, R14, UR5, RZ ;  /* 0x000000050e177c27 */ /* 0x000fe2000f8e00ff */
[----:B-1----:R-:W-:-:S04]  /*2b90*/  R2UR UR4, R11 ;  /* 0x000000000b0472ca */ /* 0x002fc800000e0000 */
[----:B------:R-:W-:-:S05]  /*2ba0*/  IADD3 R11, PT, PT, -R23, RZ, RZ ;  /* 0x000000ff170b7210 */ /* 0x000fca0007ffe1ff */
[----:B------:R-:W-:Y:S01]  /*2bb0*/  IMAD R11, R11, UR12, R14 ;  /* 0x0000000c0b0b7c24 */ /* 0x000fe2000f8e020e */
[----:B------:R-:W-:-:S04]  /*2bc0*/  SHF.R.S64 R14, RZ, 0x1e, R15 ;  /* 0x0000001eff0e7819 */ /* 0x000fc8000000100f */
[----:B------:R-:W-:-:S04]  /*2bd0*/  IADD3 R14, P5, PT, R14, UR44, RZ ;  /* 0x0000002c0e0e7c10 */ /* 0x000fc8000ffbe0ff */
[----:B------:R-:W-:Y:S02]  /*2be0*/  LEA.HI.X.SX32 R15, R15, UR45, 0x2, P5 ;  /* 0x0000002d0f0f7c11 */ /* 0x000fe4000a8f16ff */
[----:B------:R-:W-:Y:S02]  /*2bf0*/  ISETP.LT.U32.AND P5, PT, R11, UR12, PT ;  /* 0x0000000c0b007c0c */ /* 0x000fe4000bfa1070 */
[----:B---3--:R-:W-:Y:S01]  /*2c00*/  ISETP.NE.AND P6, PT, R17, RZ, PT ;  /* 0x000000ff1100720c */ /* 0x008fe20003fc5270 */
[----:B------:R-:W-:Y:S01]  /*2c10*/  VIADD R17, R7, 0x140 ;  /* 0x0000014007117836 */ /* 0x000fe20000000000 */
[----:B------:R-:W-:-:S04]  /*2c20*/  P2R R30, PR, RZ, 0x4 ;  /* 0x00000004ff1e7803 */ /* 0x000fc80000000000 */
[----:B0-----:R-:W-:-:S05]  /*2c30*/  IABS R20, R17 ;  /* 0x0000001100147213 */ /* 0x001fca0000000000 */
[----:B------:R-:W-:-:S05]  /*2c40*/  @!P5 VIADD R11, R11, -UR12 ;  /* 0x8000000c0b0bdc36 */ /* 0x000fca0008000000 */
[----:B------:R-:W-:Y:S01]  /*2c50*/  ISETP.GE.U32.AND P2, PT, R11, UR12, PT ;  /* 0x0000000c0b007c0c */ /* 0x000fe2000bf46070 */
[----:B------:R-:W-:-:S05]  /*2c60*/  IMAD.HI.U32 R11, R20, UR7, RZ ;  /* 0x00000007140b7c27 */ /* 0x000fca000f8e00ff */
[----:B------:R-:W-:-:S05]  /*2c70*/  IADD3 R21, PT, PT, -R11, RZ, RZ ;  /* 0x000000ff0b157210 */ /* 0x000fca0007ffe1ff */
[----:B------:R-:W-:Y:S01]  /*2c80*/  IMAD R20, R21, UR11, R20 ;  /* 0x0000000b15147c24 */ /* 0x000fe2000f8e0214 */
[----:B------:R-:W-:-:S04]  /*2c90*/  P2R R31, PR, RZ, 0x40 ;  /* 0x00000040ff1f7803 */ /* 0x000fc80000000000 */
[----:B------:R-:W-:Y:S02]  /*2ca0*/  ISETP.LT.U32.AND P6, PT, R20, UR11, PT ;  /* 0x0000000b14007c0c */ /* 0x000fe4000bfc1070 */
[----:B------:R-:W-:Y:S02]  /*2cb0*/  @!P5 IADD3 R23, PT, PT, R23, 0x1, RZ ;  /* 0x000000011717d810 */ /* 0x000fe40007ffe0ff */
[----:B------:R-:W-:-:S09]  /*2cc0*/  LOP3.LUT R39, R22, UR57, RZ, 0x3c, !PT ;  /* 0x0000003916277c12 */ /* 0x000fd2000f8e3cff */
[----:B------:R-:W-:Y:S02]  /*2cd0*/  @!P6 VIADD R20, R20, -UR11 ;  /* 0x8000000b1414ec36 */ /* 0x000fe40008000000 */
[----:B------:R-:W-:-:S03]  /*2ce0*/  @!P6 VIADD R11, R11, 0x1 ;  /* 0x000000010b0be836 */ /* 0x000fc60000000000 */
[----:B------:R-:W-:Y:S02]  /*2cf0*/  ISETP.GE.U32.AND P5, PT, R20, UR11, PT ;  /* 0x0000000b14007c0c */ /* 0x000fe4000bfa6070 */
[----:B------:R-:W-:Y:S02]  /*2d00*/  ISETP.GE.AND P6, PT, R39, RZ, PT ;  /* 0x000000ff2700720c */ /* 0x000fe40003fc6270 */
[----:B------:R-:W-:Y:S01]  /*2d10*/  LOP3.LUT R20, R17, UR55, RZ, 0x3c, !PT ;  /* 0x0000003711147c12 */ /* 0x000fe2000f8e3cff */
[----:B------:R-:W-:Y:S01]  /*2d20*/  @P2 VIADD R23, R23, 0x1 ;  /* 0x0000000117172836 */ /* 0x000fe20000000000 */
[----:B------:R-:W-:Y:S02]  /*2d30*/  SEL R19, R19, RZ, P4 ;  /* 0x000000ff13137207 */ /* 0x000fe40002000000 */
[----:B------:R-:W-:-:S05]  /*2d40*/  ISETP.NE.AND P2, PT, RZ, UR57, PT ;  /* 0x00000039ff007c0c */ /* 0x000fca000bf45270 */
[----:B------:R-:W-:Y:S01]  /*2d50*/  @P5 VIADD R11, R11, 0x1 ;  /* 0x000000010b0b5836 */ /* 0x000fe20000000000 */
[----:B------:R-:W-:Y:S01]  /*2d60*/  ISETP.GE.AND P5, PT, R20, RZ, PT ;  /* 0x000000ff1400720c */ /* 0x000fe20003fa6270 */
[----:B------:R-:W-:Y:S01]  /*2d70*/  @!P6 IMAD.MOV R23, RZ, RZ, -R23 ;  /* 0x000000ffff17e224 */ /* 0x000fe200078e0a17 */
[----:B------:R-:W-:Y:S01]  /*2d80*/  SEL R20, R37, RZ, P3 ;  /* 0x000000ff25147207 */ /* 0x000fe20001800000 */
[----:B------:R-:W-:Y:S01]  /*2d90*/  IMAD R19, R19, UR40, RZ ;  /* 0x0000002813137c24 */ /* 0x000fe2000f8e02ff */
[----:B------:R-:W-:Y:S02]  /*2da0*/  MOV R40, R11 ;  /* 0x0000000b00287202 */ /* 0x000fe40000000f00 */
[----:B------:R-:W-:Y:S01]  /*2db0*/  SEL R23, R4, R23, !P2 ;  /* 0x0000001704177207 */ /* 0x000fe20005000000 */
[----:B------:R-:W-:Y:S01]  /*2dc0*/  IMAD R20, R20, UR41, R19 ;  /* 0x0000002914147c24 */ /* 0x000fe2000f8e0213 */
[----:B------:R0:W3:Y:S02]  /*2dd0*/  LDG.E R11, desc[UR14][R14.64] ;  /* 0x0000000e0e0b7981 */ /* 0x0000e4000c1e1900 */
[----:B------:R-:W-:-:S03]  /*2de0*/  IADD3 R19, PT, PT, -R23, RZ, RZ ;  /* 0x000000ff17137210 */ /* 0x000fc60007ffe1ff */
[----:B------:R-:W-:Y:S02]  /*2df0*/  @!P5 IMAD.MOV R40, RZ, RZ, -R40 ;  /* 0x000000ffff28d224 */ /* 0x000fe400078e0a28 */
[----:B------:R-:W-:-:S03]  /*2e00*/  IMAD R22, R19, UR57, R22 ;  /* 0x0000003913167c24 */ /* 0x000fc6000f8e0216 */
[----:B------:R-:W-:-:S05]  /*2e10*/  SEL R19, R5, R40, !P0 ;  /* 0x0000002805137207 */ /* 0x000fca0004000000 */
[----:B0-----:R-:W-:-:S04]  /*2e20*/  IMAD.MOV R14, RZ, RZ, -R19 ;  /* 0x000000ffff0e7224 */ /* 0x001fc800078e0a13 */
[----:B------:R-:W-:Y:S01]  /*2e30*/  IMAD R37, R14, UR55, R17 ;  /* 0x000000370e257c24 */ /* 0x000fe2000f8e0211 */
[----:B------:R-:W-:-:S04]  /*2e40*/  IADD3 R42, P5, PT, R32, UR46, RZ ;  /* 0x0000002e202a7c10 */ /* 0x000fc8000ffbe0ff */
[----:B------:R-:W-:Y:S02]  /*2e50*/  IABS R15, R37 ;  /* 0x00000025000f7213 */ /* 0x000fe40000000000 */
[----:B------:R-:W-:-:S03]  /*2e60*/  LEA.HI.X.SX32 R43, R32, UR47, 0x1, P5 ;  /* 0x0000002f202b7c11 */ /* 0x000fc6000a8f0eff */
[----:B------:R-:W-:Y:S01]  /*2e70*/  IMAD.HI.U32 R14, R15, UR9, RZ ;  /* 0x000000090f0e7c27 */ /* 0x000fe2000f8e00ff */
[----:B------:R-:W-:Y:S01]  /*2e80*/  SEL R19, R19, RZ, P4 ;  /* 0x000000ff13137207 */ /* 0x000fe20002000000 */
[----:B------:R-:W3:Y:S02]  /*2e90*/  LDG.E.U8 R42, desc[UR14][R42.64] ;  /* 0x0000000e2a2a7981 */ /* 0x000ee4000c1e1100 */
        /* <DEDUP_REMOVED lines=8> */
[----:B------:R-:W-:-:S04]  /*2f20*/  ISETP.GE.AND P5, PT, R15, RZ, PT ;  /* 0x000000ff0f00720c */ /* 0x000fc80003fa6270 */
[----:B------:R-:W-:Y:S02]  /*2f30*/  MOV R21, R14 ;  /* 0x0000000e00157202 */ /* 0x000fe40000000f00 */
[----:B------:R-:W-:-:S07]  /*2f40*/  SHF.R.S64 R14, RZ, 0x1e, R16 ;  /* 0x0000001eff0e7819 */ /* 0x000fce0000001010 */
[----:B------:R-:W-:Y:S01]  /*2f50*/  @!P5 IMAD.MOV R21, RZ, RZ, -R21 ;  /* 0x000000ffff15d224 */ /* 0x000fe200078e0a15 */
[----:B------:R-:W-:-:S04]  /*2f60*/  PLOP3.LUT P5, PT, PT, PT, UP0, 0x40, 0x4 ;  /* 0x000000000004781c */ /* 0x000fc80003fae808 */
[----:B------:R-:W-:Y:S02]  /*2f70*/  SEL R23, R23, RZ, !P5 ;  /* 0x000000ff17177207 */ /* 0x000fe40006800000 */
[----:B------:R-:W-:Y:S02]  /*2f80*/  PLOP3.LUT P5, PT, PT, PT, UP1, 0x40, 0x4 ;  /* 0x000000000004781c */ /* 0x000fe40003fae818 */
[----:B------:R-:W-:Y:S02]  /*2f90*/  SEL R32, R12, R21, !P1 ;  /* 0x000000150c207207 */ /* 0x000fe40004800000 */
[----:B------:R-:W-:Y:S02]  /*2fa0*/  SEL R22, R22, RZ, !P5 ;  /* 0x000000ff16167207 */ /* 0x000fe40006800000 */
[----:B------:R-:W-:-:S04]  /*2fb0*/  IADD3 R14, P5, PT, R14, UR44, RZ ;  /* 0x0000002c0e0e7c10 */ /* 0x000fc8000ffbe0ff */
[----:B------:R-:W-:Y:S01]  /*2fc0*/  LEA.HI.X.SX32 R15, R16, UR45, 0x2, P5 ;  /* 0x0000002d100f7c11 */ /* 0x000fe2000a8f16ff */
[----:B------:R-:W-:-:S04]  /*2fd0*/  IMAD.MOV R16, RZ, RZ, -R32 ;  /* 0x000000ffff107224 */ /* 0x000fc800078e0a20 */
        /* <DEDUP_REMOVED lines=17> */
[----:B------:R-:W-:Y:S01]  /*30f0*/  SHF.R.S64 R20, RZ, 0x1e, R17 ;  /* 0x0000001eff147819 */ /* 0x000fe20000001011 */
[----:B------:R-:W-:Y:S01]  /*3100*/  IMAD R19, R19, UR40, RZ ;  /* 0x0000002813137c24 */ /* 0x000fe2000f8e02ff */
[----:B0-----:R-:W-:Y:S01]  /*3110*/  SEL R14, R32, RZ, P3 ;  /* 0x000000ff200e7207 */ /* 0x001fe20001800000 */
[----:B------:R-:W3:Y:S01]  /*3120*/  LDG.E.U8 R40, desc[UR14][R40.64] ;  /* 0x0000000e28287981 */ /* 0x000ee2000c1e1100 */
[----:B------:R-:W-:-:S04]  /*3130*/  IADD3 R20, P6, PT, R20, UR44, RZ ;  /* 0x0000002c14147c10 */ /* 0x000fc8000ffde0ff */
[----:B------:R-:W-:-:S03]  /*3140*/  LEA.HI.X.SX32 R21, R17, UR45, 0x2, P6 ;  /* 0x0000002d11157c11 */ /* 0x000fc6000b0f16ff */
[----:B------:R-:W-:Y:S01]  /*3150*/  @!P5 IMAD.MOV R16, RZ, RZ, -R16 ;  /* 0x000000ffff10d224 */ /* 0x000fe200078e0a10 */
[----:B------:R-:W-:Y:S01]  /*3160*/  IADD3 R17, PT, PT, R7, 0x160, RZ ;  /* 0x0000016007117810 */ /* 0x000fe20007ffe0ff */
[----:B------:R-:W-:Y:S01]  /*3170*/  IMAD R22, R14, UR41, R19 ;  /* 0x000000290e167c24 */ /* 0x000fe2000f8e0213 */
[----:B------:R-:W-:Y:S01]  /*3180*/  PLOP3.LUT P5, PT, PT, PT, UP0, 0x40, 0x4 ;  /* 0x000000000004781c */ /* 0x000fe20003fae808 */
[----:B------:R-:W3:Y:S01]  /*3190*/  LDG.E R20, desc[UR14][R20.64] ;  /* 0x0000000e14147981 */ /* 0x000ee2000c1e1900 */
[----:B------:R-:W-:Y:S02]  /*31a0*/  SEL R16, R4, R16, !P2 ;  /* 0x0000001004107207 */ /* 0x000fe40005000000 */
[----:B------:R-:W-:Y:S02]  /*31b0*/  IABS R19, R17 ;  /* 0x0000001100137213 */ /* 0x000fe40000000000 */
[----:B------:R-:W-:Y:S01]  /*31c0*/  SEL R15, R16, RZ, !P5 ;  /* 0x000000ff100f7207 */ /* 0x000fe20006800000 */
[----:B------:R-:W-:-:S02]  /*31d0*/  IMAD.MOV R14, RZ, RZ, -R16 ;  /* 0x000000ffff0e7224 */ /* 0x000fc400078e0a10 */
[----:B------:R-:W-:-:S04]  /*31e0*/  IMAD.HI.U32 R16, R19, UR7, RZ ;  /* 0x0000000713107c27 */ /* 0x000fc8000f8e00ff */
[----:B------:R-:W-:Y:S02]  /*31f0*/  IMAD R15, R15, UR42, R22 ;  /* 0x0000002a0f0f7c24 */ /* 0x000fe4000f8e0216 */
[----:B------:R-:W-:-:S04]  /*3200*/  IMAD.MOV R22, RZ, RZ, -R16 ;  /* 0x000000ffff167224 */ /* 0x000fc800078e0a10 */
        /* <DEDUP_REMOVED lines=8> */
[----:B------:R-:W-:-:S04]  /*3290*/  PLOP3.LUT P5, PT, PT, PT, UP1, 0x40, 0x4 ;  /* 0x000000000004781c */ /* 0x000fc80003fae818 */
[----:B------:R-:W-:Y:S02]  /*32a0*/  SEL R14, R14, RZ, !P5 ;  /* 0x000000ff0e0e7207 */ /* 0x000fe40006800000 */
[----:B------:R-:W-:-:S13]  /*32b0*/  ISETP.GE.AND P5, PT, R19, RZ, PT ;  /* 0x000000ff1300720c */ /* 0x000fda0003fa6270 */
[----:B------:R-:W-:-:S05]  /*32c0*/  @!P5 IMAD.MOV R16, RZ, RZ, -R16 ;  /* 0x000000ffff10d224 */ /* 0x000fca00078e0a10 */
[----:B------:R-:W-:-:S04]  /*32d0*/  SEL R32, R5, R16, !P0 ;  /* 0x0000001005207207 */ /* 0x000fc80004000000 */
[----:B------:R-:W-:-:S05]  /*32e0*/  IADD3 R16, PT, PT, -R32, RZ, RZ ;  /* 0x000000ff20107210 */ /* 0x000fca0007ffe1ff */
[----:B------:R-:W-:-:S05]  /*32f0*/  IMAD R44, R16, UR55, R17 ;  /* 0x00000037102c7c24 */ /* 0x000fca000f8e0211 */
        /* <DEDUP_REMOVED lines=33> */
[----:B------:R-:W-:Y:S01]  /*3510*/  ISETP.GE.AND P5, PT, R15, RZ, PT ;  /* 0x000000ff0f00720c */ /* 0x000fe20003fa6270 */
[----:B------:R-:W-:-:S12]  /*3520*/  VIADD R22, R7, 0x180 ;  /* 0x0000018007167836 */ /* 0x000fd80000000000 */
[----:B------:R-:W-:-:S05]  /*3530*/  @!P5 IMAD.MOV R14, RZ, RZ, -R14 ;  /* 0x000000ffff0ed224 */ /* 0x000fca00078e0a0e */
[----:B------:R-:W-:Y:S02]  /*3540*/  SEL R14, R4, R14, !P2 ;  /* 0x0000000e040e7207 */ /* 0x000fe40005000000 */
[----:B------:R-:W-:Y:S02]  /*3550*/  PLOP3.LUT P5, PT, PT, PT, UP0, 0x40, 0x4 ;  /* 0x000000000004781c */ /* 0x000fe40003fae808 */
[C---:B------:R-:W-:Y:S02]  /*3560*/  IADD3 R15, PT, PT, -R14.reuse, RZ, RZ ;  /* 0x000000ff0e0f7210 */ /* 0x040fe40007ffe1ff */
[----:B------:R-:W-:Y:S02]  /*3570*/  SEL R14, R14, RZ, !P5 ;  /* 0x000000ff0e0e7207 */ /* 0x000fe40006800000 */
[----:B------:R-:W-:Y:S01]  /*3580*/  PLOP3.LUT P5, PT, PT, PT, UP1, 0x40, 0x4 ;  /* 0x000000000004781c */ /* 0x000fe20003fae818 */
[----:B------:R-:W-:Y:S01]  /*3590*/  IMAD R15, R15, UR57, R44 ;  /* 0x000000390f0f7c24 */ /* 0x000fe2000f8e022c */
[----:B------:R-:W-:Y:S01]  /*35a0*/  IABS R37, R22 ;  /* 0x0000001600257213 */ /* 0x000fe20000000000 */
[----:B------:R-:W-:Y:S01]  /*35b0*/  IMAD R14, R14, UR42, R19 ;  /* 0x0000002a0e0e7c24 */ /* 0x000fe2000f8e0213 */
[----:B------:R-:W-:-:S02]  /*35c0*/  SHF.R.S64 R16, RZ, 0x1e, R17 ;  /* 0x0000001eff107819 */ /* 0x000fc40000001011 */
[----:B------:R-:W-:Y:S01]  /*35d0*/  SEL R15, R15, RZ, !P5 ;  /* 0x000000ff0f0f7207 */ /* 0x000fe20006800000 */
[----:B------:R-:W-:Y:S01]  /*35e0*/  IMAD.HI.U32 R32, R37, UR7, RZ ;  /* 0x0000000725207c27 */ /* 0x000fe2000f8e00ff */
[----:B------:R-:W-:-:S03]  /*35f0*/  IADD3 R16, P5, PT, R16, UR44, RZ ;  /* 0x0000002c10107c10 */ /* 0x000fc6000ffbe0ff */
[----:B------:R-:W-:Y:S02]  /*3600*/  IMAD R15, R15, UR43, R14 ;  /* 0x0000002b0f0f7c24 */ /* 0x000fe4000f8e020e */
[----:B------:R-:W-:Y:S01]  /*3610*/  IMAD.MOV R44, RZ, RZ, -R32 ;  /* 0x000000ffff2c7224 */ /* 0x000fe200078e0a20 */
[----:B------:R-:W-:Y:S02]  /*3620*/  LEA.HI.X.SX32 R17, R17, UR45, 0x2, P5 ;  /* 0x0000002d11117c11 */ /* 0x000fe4000a8f16ff */
[C---:B------:R-:W-:Y:S01]  /*3630*/  IADD3 R14, P5, PT, R15.reuse, UR46, RZ ;  /* 0x0000002e0f0e7c10 */ /* 0x040fe2000ffbe0ff */
[----:B------:R-:W-:Y:S02]  /*3640*/  IMAD R37, R44, UR11, R37 ;  /* 0x0000000b2c257c24 */ /* 0x000fe4000f8e0225 */
[----:B------:R-:W3:Y:S01]  /*3650*/  LDG.E R21, desc[UR14][R16.64] ;  /* 0x0000000e10157981 */ /* 0x000ee2000c1e1900 */
[----:B------:R-:W-:Y:S02]  /*3660*/  LEA.HI.X.SX32 R15, R15, UR47, 0x1, P5 ;  /* 0x0000002f0f0f7c11 */ /* 0x000fe4000a8f0eff */
[----:B------:R-:W-:-:S03]  /*3670*/  ISETP.LT.U32.AND P5, PT, R37, UR11, PT ;  /* 0x0000000b25007c0c */ /* 0x000fc6000bfa1070 */
[----:B------:R0:W3:Y:S10]  /*3680*/  LDG.E.U8 R19, desc[UR16][R14.64] ;  /* 0x000000100e137981 */ /* 0x0000f4000c1e1100 */
        /* <DEDUP_REMOVED lines=50> */
[----:B------:R-:W-:Y:S02]  /*39b0*/  IADD3 R16, P5, PT, R16, UR44, RZ ;  /* 0x0000002c10107c10 */ /* 0x000fe4000ffbe0ff */
[----:B----4-:R-:W-:Y:S01]  /*39c0*/  ISETP.NE.AND P6, PT, R18, RZ, PT ;  /* 0x000000ff1200720c */ /* 0x010fe20003fc5270 */
[----:B------:R-:W-:Y:S02]  /*39d0*/  IMAD R15, R15, UR43, R14 ;  /* 0x0000002b0f0f7c24 */ /* 0x000fe4000f8e020e */
[----:B------:R-:W-:Y:S01]  /*39e0*/  VIADD R18, R7, 0x1a0 ;  /* 0x000001a007127836 */ /* 0x000fe20000000000 */
[----:B------:R-:W-:Y:S02]  /*39f0*/  LEA.HI.X.SX32 R17, R22, UR45, 0x2, P5 ;  /* 0x0000002d16117c11 */ /* 0x000fe4000a8f16ff */
[----:B------:R-:W-:-:S02]  /*3a00*/  IADD3 R14, P5, PT, R15, UR46, RZ ;  /* 0x0000002e0f0e7c10 */ /* 0x000fc4000ffbe0ff */
[----:B------:R-:W-:Y:S01]  /*3a10*/  IABS R39, R18 ;  /* 0x0000001200277213 */ /* 0x000fe20000000000 */
[----:B------:R0:W4:Y:S01]  /*3a20*/  LDG.E R22, desc[UR14][R16.64] ;  /* 0x0000000e10167981 */ /* 0x000122000c1e1900 */
[----:B------:R-:W-:Y:S02]  /*3a30*/  LEA.HI.X.SX32 R15, R15, UR47, 0x1, P5 ;  /* 0x0000002f0f0f7c11 */ /* 0x000fe4000a8f0eff */
[----:B-----5:R-:W-:Y:S01]  /*3a40*/  ISETP.NE.AND P5, PT, R25, RZ, PT ;  /* 0x000000ff1900720c */ /* 0x020fe20003fa5270 */
[----:B------:R-:W-:Y:S02]  /*3a50*/  IMAD.HI.U32 R25, R39, UR7, RZ ;  /* 0x0000000727197c27 */ /* 0x000fe4000f8e00ff */
[----:B------:R1:W5:Y:S03]  /*3a60*/  LDG.E.U8 R41, desc[UR14][R14.64] ;  /* 0x0000000e0e297981 */ /* 0x000366000c1e1100 */
[----:B0-----:R-:W-:-:S05]  /*3a70*/  IADD3 R16, PT, PT, -R25, RZ, RZ ;  /* 0x000000ff19107210 */ /* 0x001fca0007ffe1ff */
[----:B------:R-:W-:Y:S01]  /*3a80*/  IMAD R16, R16, UR11, R39 ;  /* 0x0000000b10107c24 */ /* 0x000fe2000f8e0227 */
[----:B------:R-:W-:-:S04]  /*3a90*/  P2R R37, PR, RZ, 0x20 ;  /* 0x00000020ff257803 */ /* 0x000fc80000000000 */
        /* <DEDUP_REMOVED lines=50> */
[----:B------:R-:W-:Y:S02]  /*3dc0*/  ISETP.NE.AND P6, PT, R26, RZ, PT ;  /* 0x000000ff1a00720c */ /* 0x000fe40003fc5270 */
        /* <DEDUP_REMOVED lines=61> */
[----:B------:R-:W-:Y:S02]  /*41a0*/  P2R R38, PR, RZ, 0x40 ;  /* 0x00000040ff267803 */ /* 0x000fe40000000000 */
[----:B------:R-:W-:Y:S01]  /*41b0*/  SEL R14, R14, RZ, !P5 ;  /* 0x000000ff0e0e7207 */ /* 0x000fe20006800000 */
[----:B------:R-:W-:Y:S01]  /*41c0*/  IMAD R15, R15, UR57, R44 ;  /* 0x000000390f0f7c24 */ /* 0x000fe2000f8e022c */
[----:B--2---:R-:W-:Y:S01]  /*41d0*/  ISETP.NE.AND P6, PT, R27, RZ, PT ;  /* 0x000000ff1b00720c */ /* 0x004fe20003fc5270 */
[----:B------:R-:W-:Y:S01]  /*41e0*/  VIADD R27, R7, 0x1e0 ;  /* 0x000001e0071b7836 */ /* 0x000fe20000000000 */
[----:B------:R-:W-:-:S02]  /*41f0*/  PLOP3.LUT P5, PT, PT, PT, UP1, 0x40, 0x4 ;  /* 0x000000000004781c */ /* 0x000fc40003fae818 */
[----:B------:R-:W-:Y:S02]  /*4200*/  SHF.R.S64 R16, RZ, 0x1e, R26 ;  /* 0x0000001eff107819 */ /* 0x000fe4000000101a */
[----:B------:R-:W-:Y:S01]  /*4210*/  SEL R15, R15, RZ, !P5 ;  /* 0x000000ff0f0f7207 */ /* 0x000fe20006800000 */
[----:B------:R-:W-:Y:S01]  /*4220*/  IMAD R14, R14, UR42, R17 ;  /* 0x0000002a0e0e7c24 */ /* 0x000fe2000f8e0211 */
        /* <DEDUP_REMOVED lines=75> */
[----:B------:R-:W-:-:S03]  /*46e0*/  ISETP.NE.AND P5, PT, R45, RZ, PT ;  /* 0x000000ff2d00720c */ /* 0x000fc60003fa5270 */
[----:B------:R1:W2:Y:S01]  /*46f0*/  LDG.E.U8 R48, desc[UR14][R14.64] ;  /* 0x0000000e0e307981 */ /* 0x0002a2000c1e1100 */
        /* <DEDUP_REMOVED lines=57> */
[----:B------:R-:W-:Y:S01]  /*4a90*/  ISETP.NE.AND P6, PT, R19, RZ, PT ;  /* 0x000000ff1300720c */ /* 0x000fe20003fc5270 */
[----:B------:R-:W-:Y:S01]  /*4aa0*/  VIADD R19, R7, 0x220 ;  /* 0x0000022007137836 */ /* 0x000fe20000000000 */
[----:B------:R-:W-:Y:S02]  /*4ab0*/  LEA.HI.X.SX32 R15, R40, UR45, 0x2, P5 ;  /* 0x0000002d280f7c11 */ /* 0x000fe4000a8f16ff */
[----:B------:R-:W-:-:S02]  /*4ac0*/  IADD3 R16, P5, PT, R17, UR46, RZ ;  /* 0x0000002e11107c10 */ /* 0x000fc4000ffbe0ff */
[----:B------:R-:W-:Y:S01]  /*4ad0*/  IABS R49, R19 ;  /* 0x0000001300317213 */ /* 0x000fe20000000000 */
[----:B------:R0:W2:Y:S01]  /*4ae0*/  LDG.E R40, desc[UR14][R14.64] ;  /* 0x0000000e0e287981 */ /* 0x0000a2000c1e1900 */
        /* <DEDUP_REMOVED lines=59> */
[----:B------:R-:W-:Y:S02]  /*4ea0*/  IADD3 R53, PT, PT, R7, 0x240, RZ ;  /* 0x0000024007357810 */ /* 0x000fe40007ffe0ff */
[----:B------:R-:W-:-:S04]  /*4eb0*/  IADD3 R14, P5, PT, R14, UR44, RZ ;  /* 0x0000002c0e0e7c10 */ /* 0x000fc8000ffbe0ff */
[----:B------:R-:W-:Y:S02]  /*4ec0*/  LEA.HI.X.SX32 R15, R19, UR45, 0x2, P5 ;  /* 0x0000002d130f7c11 */ /* 0x000fe4000a8f16ff */
[C---:B------:R-:W-:Y:S02]  /*4ed0*/  IADD3 R16, P5, PT, R17.reuse, UR46, RZ ;  /* 0x0000002e11107c10 */ /* 0x040fe4000ffbe0ff */
[----:B------:R-:W-:Y:S01]  /*4ee0*/  IABS R19, R53 ;  /* 0x0000003500137213 */ /* 0x000fe20000000000 */
[----:B------:R0:W5:Y:S01]  /*4ef0*/  LDG.E R41, desc[UR14][R14.64] ;  /* 0x0000000e0e297981 */ /* 0x000162000c1e1900 */
[----:B------:R-:W-:Y:S02]  /*4f00*/  LEA.HI.X.SX32 R17, R17, UR47, 0x1, P5 ;  /* 0x0000002f11117c11 */ /* 0x000fe4000a8f0eff */
[----:B----4-:R-:W-:Y:S01]  /*4f10*/  ISETP.NE.AND P5, PT, R18, RZ, PT ;  /* 0x000000ff1200720c */ /* 0x010fe20003fa5270 */
[----:B------:R-:W-:Y:S02]  /*4f20*/  IMAD.HI.U32 R18, R19, UR7, RZ ;  /* 0x0000000713127c27 */ /* 0x000fe4000f8e00ff */
[----:B------:R1:W4:Y:S02]  /*4f30*/  LDG.E.U8 R49, desc[UR14][R16.64] ;  /* 0x0000000e10317981 */ /* 0x000324000c1e1100 */
[----:B------:R-:W-:-:S04]  /*4f40*/  IMAD.MOV R54, RZ, RZ, -R18 ;  /* 0x000000ffff367224 */ /* 0x000fc800078e0a12 */
[----:B0-----:R-:W-:Y:S01]  /*4f50*/  IMAD R14, R54, UR11, R19 ;  /* 0x0000000b360e7c24 */ /* 0x001fe2000f8e0213 */
        /* <DEDUP_REMOVED lines=45> */
[C---:B------:R-:W-:Y:S01]  /*5230*/  IADD3 R15, PT, PT, -R14.reuse, RZ, RZ ;  /* 0x000000ff0e0f7210 */ /* 0x040fe20007ffe1ff */
[----:B------:R-:W-:Y:S01]  /*5240*/  VIADD R19, R7, 0x260 ;  /* 0x0000026007137836 */ /* 0x000fe20000000000 */
[----:B------:R-:W-:Y:S02]  /*5250*/  SEL R14, R14, RZ, !P5 ;  /* 0x000000ff0e0e7207 */ /* 0x000fe40006800000 */
[----:B------:R-:W-:Y:S01]  /*5260*/  PLOP3.LUT P5, PT, PT, PT, UP1, 0x40, 0x4 ;  /* 0x000000000004781c */ /* 0x000fe20003fae818 */
[----:B------:R-:W-:Y:S01]  /*5270*/  IMAD R15, R15, UR57, R54 ;  /* 0x000000390f0f7c24 */ /* 0x000fe2000f8e0236 */
[----:B------:R-:W-:Y:S01]  /*5280*/  IABS R16, R19 ;  /* 0x0000001300107213 */ /* 0x000fe20000000000 */
[----:B------:R-:W-:-:S03]  /*5290*/  IMAD R14, R14, UR42, R17 ;  /* 0x0000002a0e0e7c24 */ /* 0x000fc6000f8e0211 */
[----:B------:R-:W-:-:S05]  /*52a0*/  SEL R15, R15, RZ, !P5 ;  /* 0x000000ff0f0f7207 */ /* 0x000fca0006800000 */
[----:B------:R-:W-:Y:S02]  /*52b0*/  IMAD R15, R15, UR43, R14 ;  /* 0x0000002b0f0f7c24 */ /* 0x000fe4000f8e020e */
[----:B------:R-:W-:-:S05]  /*52c0*/  IMAD.HI.U32 R14, R16, UR7, RZ ;  /* 0x00000007100e7c27 */ /* 0x000fca000f8e00ff */
[----:B------:R-:W-:Y:S02]  /*52d0*/  IADD3 R17, PT, PT, -R14, RZ, RZ ;  /* 0x000000ff0e117210 */ /* 0x000fe40007ffe1ff */
[----:B---3--:R-:W-:-:S03]  /*52e0*/  ISETP.NE.AND P5, PT, R44, RZ, PT ;  /* 0x000000ff2c00720c */ /* 0x008fc60003fa5270 */
        /* <DEDUP_REMOVED lines=54> */
[----:B------:R-:W-:-:S05]  /*5650*/  LEA.HI.X.SX32 R15, R15, UR47, 0x1, P5 ;  /* 0x0000002f0f0f7c11 */ /* 0x000fca000a8f0eff */
[----:B------:R0:W3:Y:S01]  /*5660*/  LDG.E.U8 R54, desc[UR14][R14.64] ;  /* 0x0000000e0e367981 */ /* 0x0000e2000c1e1100 */
[----:B------:R-:W-:Y:S02]  /*5670*/  IADD3 R17, PT, PT, R7, 0x240, RZ ;  /* 0x0000024007117810 */ /* 0x000fe40007ffe0ff */
[----:B--2---:R-:W-:Y:S02]  /*5680*/  ISETP.NE.AND P5, PT, R48, RZ, PT ;  /* 0x000000ff3000720c */ /* 0x004fe40003fa5270 */
[----:B------:R-:W-:Y:S02]  /*5690*/  SHF.R.S64 R16, RZ, 0x1e, R17 ;  /* 0x0000001eff107819 */ /* 0x000fe40000001011 */
[----:B------:R-:W-:Y:S02]  /*56a0*/  P2R R48, PR, RZ, 0x20 ;  /* 0x00000020ff307803 */ /* 0x000fe40000000000 */
[----:B------:R-:W-:-:S04]  /*56b0*/  IADD3 R16, P5, PT, R16, UR44, RZ ;  /* 0x0000002c10107c10 */ /* 0x000fc8000ffbe0ff */
[----:B------:R-:W-:Y:S02]  /*56c0*/  LEA.HI.X.SX32 R17, R17, UR45, 0x2, P5 ;  /* 0x0000002d11117c11 */ /* 0x000fe4000a8f16ff */
[----:B------:R-:W-:-:S03]  /*56d0*/  IADD3 R18, P5, PT, R19, UR46, RZ ;  /* 0x0000002e13127c10 */ /* 0x000fc6000ffbe0ff */
[----:B------:R1:W2:Y:S01]  /*56e0*/  LDG.E R44, desc[UR14][R16.64] ;  /* 0x0000000e102c7981 */ /* 0x0002a2000c1e1900 */
[----:B------:R-:W-:Y:S02]  /*56f0*/  LEA.HI.X.SX32 R19, R19, UR47, 0x1, P5 ;  /* 0x0000002f13137c11 */ /* 0x000fe4000a8f0eff */
[C---:B0-----:R-:W-:Y:S02]  /*5700*/  IADD3 R14, P5, PT, R24.reuse, UR46, RZ ;  /* 0x0000002e180e7c10 */ /* 0x041fe4000ffbe0ff */
[----:B------:R-:W-:Y:S01]  /*5710*/  P2R R50, PR, RZ, 0x40 ;  /* 0x00000040ff327803 */ /* 0x000fe20000000000 */
[----:B------:R-:W2:Y:S01]  /*5720*/  LDG.E.U8 R18, desc[UR14][R18.64] ;  /* 0x0000000e12127981 */ /* 0x000ea2000c1e1100 */
[----:B------:R-:W-:Y:S02]  /*5730*/  LEA.HI.X.SX32 R15, R24, UR47, 0x1, P5 ;  /* 0x0000002f180f7c11 */ /* 0x000fe4000a8f0eff */
[----:B------:R-:W-:-:S04]  /*5740*/  SHF.R.S64 R24, RZ, 0x1e, R7 ;  /* 0x0000001eff187819 */ /* 0x000fc80000001007 */
[----:B------:R-:W2:Y:S01]  /*5750*/  LDG.E.U8 R15, desc[UR14][R14.64] ;  /* 0x0000000e0e0f7981 */ /* 0x000ea2000c1e1100 */
[----:B-1----:R-:W-:-:S04]  /*5760*/  IADD3 R16, P5, PT, R24, UR44, RZ ;  /* 0x0000002c18107c10 */ /* 0x002fc8000ffbe0ff */
[----:B------:R-:W-:Y:S02]  /*5770*/  LEA.HI.X.SX32 R17, R7, UR45, 0x2, P5 ;  /* 0x0000002d07117c11 */ /* 0x000fe4000a8f16ff */
[----:B----4-:R-:W-:-:S03]  /*5780*/  ISETP.NE.AND P5, PT, R49, RZ, PT ;  /* 0x000000ff3100720c */ /* 0x010fc60003fa5270 */
[----:B------:R0:W4:Y:S02]  /*5790*/  LDG.E R16, desc[UR14][R16.64] ;  /* 0x0000000e10107981 */ /* 0x000124000c1e1900 */
[----:B0-----:R-:W-:Y:S02]  /*57a0*/  P2R R17, PR, RZ, 0x20 ;  /* 0x00000020ff117803 */ /* 0x001fe40000000000 */
[----:B------:R-:W-:-:S04]  /*57b0*/  ISETP.NE.AND P5, PT, R43, RZ, PT ;  /* 0x000000ff2b00720c */ /* 0x000fc80003fa5270 */
[----:B------:R-:W-:Y:S02]  /*57c0*/  P2R R24, PR, RZ, 0x20 ;  /* 0x00000020ff187803 */ /* 0x000fe40000000000 */
[----:B------:R-:W-:-:S04]  /*57d0*/  ISETP.NE.AND P5, PT, R42, RZ, PT ;  /* 0x000000ff2a00720c */ /* 0x000fc80003fa5270 */
[----:B------:R-:W-:Y:S02]  /*57e0*/  P2R R43, PR, RZ, 0x20 ;  /* 0x00000020ff2b7803 */ /* 0x000fe40000000000 */
[----:B------:R-:W-:-:S04]  /*57f0*/  ISETP.NE.AND P5, PT, R39, RZ, PT ;  /* 0x000000ff2700720c */ /* 0x000fc80003fa5270 */
[----:B------:R-:W-:Y:S02]  /*5800*/  P2R R39, PR, RZ, 0x20 ;  /* 0x00000020ff277803 */ /* 0x000fe40000000000 */
[----:B------:R-:W-:Y:S02]  /*5810*/  ISETP.NE.AND P5, PT, R38, RZ, PT ;  /* 0x000000ff2600720c */ /* 0x000fe40003fa5270 */
[----:B-----5:R-:W-:Y:S02]  /*5820*/  ISETP.NE.AND P6, PT, R47, RZ, PT ;  /* 0x000000ff2f00720c */ /* 0x020fe40003fc5270 */
[----:B------:R-:W-:Y:S02]  /*5830*/  P2R R47, PR, RZ, 0x20 ;  /* 0x00000020ff2f7803 */ /* 0x000fe40000000000 */
[----:B------:R-:W-:Y:S01]  /*5840*/  ISETP.NE.AND P5, PT, R37, RZ, PT ;  /* 0x000000ff2500720c */ /* 0x000fe20003fa5270 */
[----:B------:R-:W-:-:S03]  /*5850*/  VIADD R19, R7, 0x280 ;  /* 0x0000028007137836 */ /* 0x000fc60000000000 */
[----:B------:R-:W-:Y:S02]  /*5860*/  P2R R37, PR, RZ, 0x20 ;  /* 0x00000020ff257803 */ /* 0x000fe40000000000 */
[----:B------:R-:W-:-:S04]  /*5870*/  ISETP.NE.AND P5, PT, R32, RZ, PT ;  /* 0x000000ff2000720c */ /* 0x000fc80003fa5270 */
[----:B------:R-:W-:Y:S02]  /*5880*/  P2R R32, PR, RZ, 0x20 ;  /* 0x00000020ff207803 */ /* 0x000fe40000000000 */
[----:B------:R-:W-:Y:S02]  /*5890*/  ISETP.NE.AND P5, PT, R31, RZ, PT ;  /* 0x000000ff1f00720c */ /* 0x000fe40003fa5270 */
[----:B------:R-:W-:Y:S02]  /*58a0*/  IABS R31, R19 ;  /* 0x00000013001f7213 */ /* 0x000fe40000000000 */
[----:B------:R-:W-:Y:S02]  /*58b0*/  P2R R38, PR, RZ, 0x20 ;  /* 0x00000020ff267803 */ /* 0x000fe40000000000 */
[----:B------:R-:W-:Y:S01]  /*58c0*/  ISETP.NE.AND P5, PT, R30, RZ, PT ;  /* 0x000000ff1e00720c */ /* 0x000fe20003fa5270 */
[----:B------:R-:W-:Y:S01]  /*58d0*/  IMAD.HI.U32 R30, R31, UR7, RZ ;  /* 0x000000071f1e7c27 */ /* 0x000fe2000f8e00ff */
[----:B------:R-:W-:-:S04]  /*58e0*/  IABS R56, UR55 ;  /* 0x0000003700387c13 */ /* 0x000fc80008000000 */
[----:B------:R-:W-:-:S05]  /*58f0*/  IADD3 R42, PT, PT, -R30, RZ, RZ ;  /* 0x000000ff1e2a7210 */ /* 0x000fca0007ffe1ff */
[----:B------:R-:W-:Y:S01]  /*5900*/  IMAD R31, R56, R42, R31 ;  /* 0x0000002a381f7224 */ /* 0x000fe200078e021f */
[----:B------:R-:W-:-:S04]  /*5910*/  P2R R14, PR, RZ, 0x40 ;  /* 0x00000040ff0e7803 */ /* 0x000fc80000000000 */
[----:B------:R-:W-:-:S13]  /*5920*/  ISETP.GT.U32.AND P6, PT, R56, R31, PT ;  /* 0x0000001f3800720c */ /* 0x000fda0003fc4070 */
[----:B------:R-:W-:Y:S01]  /*5930*/  @!P6 IMAD.IADD R31, R31, 0x1, -R56 ;  /* 0x000000011f1fe824 */ /* 0x000fe200078e0a38 */
[----:B------:R-:W-:-:S04]  /*5940*/  @!P6 IADD3 R30, PT, PT, R30, 0x1, RZ ;  /* 0x000000011e1ee810 */ /* 0x000fc80007ffe0ff */
[----:B------:R-:W-:Y:S02]  /*5950*/  ISETP.GE.U32.AND P6, PT, R31, R56, PT ;  /* 0x000000381f00720c */ /* 0x000fe40003fc6070 */
[----:B------:R-:W-:-:S11]  /*5960*/  LOP3.LUT R31, R19, UR55, RZ, 0x3c, !PT ;  /* 0x00000037131f7c12 */ /* 0x000fd6000f8e3cff */
[----:B------:R-:W-:Y:S01]  /*5970*/  @P6 VIADD R30, R30, 0x1 ;  /* 0x000000011e1e6836 */ /* 0x000fe20000000000 */
[----:B------:R-:W-:-:S13]  /*5980*/  ISETP.GE.AND P6, PT, R31, RZ, PT ;  /* 0x000000ff1f00720c */ /* 0x000fda0003fc6270 */
[----:B------:R-:W-:-:S04]  /*5990*/  @!P6 IADD3 R30, PT, PT, -R30, RZ, RZ ;  /* 0x000000ff1e1ee210 */ /* 0x000fc80007ffe1ff */
[----:B------:R-:W-:-:S05]  /*59a0*/  SEL R30, R5, R30, !P0 ;  /* 0x0000001e051e7207 */ /* 0x000fca0004000000 */
[----:B------:R-:W-:Y:S01]  /*59b0*/  IMAD.MOV R42, RZ, RZ, -R30 ;  /* 0x000000ffff2a7224 */ /* 0x000fe200078e0a1e */
[----:B---3--:R-:W-:-:S03]  /*59c0*/  ISETP.NE.AND P0, PT, R54, RZ, PT ;  /* 0x000000ff3600720c */ /* 0x008fc60003f05270 */
        /* <DEDUP_REMOVED lines=28> */
[----:B------:R-:W-:-:S04]  /*5b90*/  @!P1 IADD3 R5, PT, PT, -R5, RZ, RZ ;  /* 0x000000ff05059210 */ /* 0x000fc80007ffe1ff */
[----:B------:R-:W-:Y:S02]  /*5ba0*/  SEL R42, R4, R5, !P2 ;  /* 0x00000005042a7207 */ /* 0x000fe40005000000 */
[----:B------:R-:W-:Y:S01]  /*5bb0*/  SHF.R.S64 R4, RZ, 0x1e, R7 ;  /* 0x0000001eff047819 */ /* 0x000fe20000001007 */
[----:B------:R-:W-:-:S03]  /*5bc0*/  FMUL R13, R13, UR4 ;  /* 0x000000040d0d7c20 */ /* 0x000fc60008400000 */
[----:B------:R-:W-:Y:S02]  /*5bd0*/  IADD3 R4, P2, PT, R4, UR44, RZ ;  /* 0x0000002c04047c10 */ /* 0x000fe4000ff5e0ff */
[----:B------:R-:W-:Y:S02]  /*5be0*/  SEL R12, R12, RZ, P3 ;  /* 0x000000ff0c0c7207 */ /* 0x000fe40001800000 */
[----:B------:R-:W-:Y:S02]  /*5bf0*/  LEA.HI.X.SX32 R5, R7, UR45, 0x2, P2 ;  /* 0x0000002d07057c11 */ /* 0x000fe400090f16ff */
[----:B------:R-:W-:Y:S02]  /*5c00*/  SEL R7, R30, RZ, P4 ;  /* 0x000000ff1e077207 */ /* 0x000fe40002000000 */
[----:B------:R-:W-:Y:S01]  /*5c10*/  IADD3 R30, PT, PT, -R42, RZ, RZ ;  /* 0x000000ff2a1e7210 */ /* 0x000fe20007ffe1ff */
[----:B------:R-:W-:Y:S01]  /*5c20*/  FMUL R9, R9, UR4 ;  /* 0x0000000409097c20 */ /* 0x000fe20008400000 */
[----:B------:R-:W-:-:S02]  /*5c30*/  ISETP.NE.AND P3, PT, R46, RZ, PT ;  /* 0x000000ff2e00720c */ /* 0x000fc40003f65270 */
[----:B------:R-:W-:Y:S02]  /*5c40*/  PLOP3.LUT P2, PT, PT, PT, UP0, 0x40, 0x4 ;  /* 0x000000000004781c */ /* 0x000fe40003f4e808 */
[-C--:B------:R-:W-:Y:S02]  /*5c50*/  FSEL R46, R13, R10.reuse, P5 ;  /* 0x0000000a0d2e7208 */ /* 0x080fe40002800000 */
[----:B------:R-:W-:Y:S02]  /*5c60*/  ISETP.NE.AND P5, PT, R38, RZ, PT ;  /* 0x000000ff2600720c */ /* 0x000fe40003fa5270 */
[----:B--2---:R-:W-:Y:S01]  /*5c70*/  ISETP.NE.AND P1, PT, R15, RZ, PT ;  /* 0x000000ff0f00720c */ /* 0x004fe20003f25270 */
[----:B------:R-:W-:Y:S01]  /*5c80*/  IMAD R15, R30, UR57, R31 ;  /* 0x000000391e0f7c24 */ /* 0x000fe2000f8e021f */
[----:B------:R-:W-:Y:S02]  /*5c90*/  SEL R31, R42, RZ, !P2 ;  /* 0x000000ff2a1f7207 */ /* 0x000fe40005000000 */
        /* <DEDUP_REMOVED lines=14> */
[----:B------:R-:W-:-:S04]  /*5d80*/  ISETP.NE.AND P5, PT, R43, RZ, PT ;  /* 0x000000ff2b00720c */ /* 0x000fc80003fa5270 */
[----:B------:R-:W-:Y:S01]  /*5d90*/  FSEL R30, R3, R10, P5 ;  /* 0x0000000a031e7208 */ /* 0x000fe20002800000 */
[----:B------:R-:W-:Y:S01]  /*5da0*/  FMUL R3, R20, UR4 ;  /* 0x0000000414037c20 */ /* 0x000fe20008400000 */
[----:B------:R-:W-:Y:S01]  /*5db0*/  IMAD R7, R7, UR40, RZ ;  /* 0x0000002807077c24 */ /* 0x000fe2000f8e02ff */
[----:B------:R-:W-:-:S03]  /*5dc0*/  ISETP.NE.AND P6, PT, R51, RZ, PT ;  /* 0x000000ff3300720c */ /* 0x000fc60003fc5270 */
[----:B------:R-:W-:Y:S01]  /*5dd0*/  FSEL R20, R3, R10, P3 ;  /* 0x0000000a03147208 */ /* 0x000fe20001800000 */
[----:B------:R-:W-:Y:S01]  /*5de0*/  FMUL R3, R22, UR4 ;  /* 0x0000000416037c20 */ /* 0x000fe20008400000 */
[----:B------:R-:W-:Y:S01]  /*5df0*/  PLOP3.LUT P2, PT, PT, PT, UP1, 0x40, 0x4 ;  /* 0x000000000004781c */ /* 0x000fe20003f4e818 */
[----:B------:R-:W-:-:S03]  /*5e00*/  IMAD R12, R12, UR41, R7 ;  /* 0x000000290c0c7c24 */ /* 0x000fc6000f8e0207 */
[-C--:B------:R-:W-:Y:S01]  /*5e10*/  FSEL R22, R3, R10.reuse, P6 ;  /* 0x0000000a03167208 */ /* 0x080fe20003000000 */
[----:B----4-:R-:W-:Y:S01]  /*5e20*/  FMUL R3, R16, UR4 ;  /* 0x0000000410037c20 */ /* 0x010fe20008400000 */
[----:B------:R-:W-:Y:S01]  /*5e30*/  SEL R15, R15, RZ, !P2 ;  /* 0x000000ff0f0f7207 */ /* 0x000fe20005000000 */
[----:B------:R-:W-:Y:S01]  /*5e40*/  IMAD R12, R31, UR42, R12 ;  /* 0x0000002a1f0c7c24 */ /* 0x000fe2000f8e020c */
[----:B------:R-:W-:Y:S02]  /*5e50*/  SHF.R.S64 R2, RZ, 0x1e, R19 ;  /* 0x0000001eff027819 */ /* 0x000fe40000001013 */
[----:B------:R-:W-:Y:S01]  /*5e60*/  FSEL R58, R3, R10, P1 ;  /* 0x0000000a033a7208 */ /* 0x000fe20000800000 */
[----:B------:R-:W-:Y:S01]  /*5e70*/  IMAD R15, R15, UR43, R12 ;  /* 0x0000002b0f0f7c24 */ /* 0x000fe2000f8e020c */
[----:B------:R-:W-:Y:S02]  /*5e80*/  IADD3 R2, P1, PT, R2, UR44, RZ ;  /* 0x0000002c02027c10 */ /* 0x000fe4000ff3e0ff */
[----:B------:R-:W-:-:S02]  /*5e90*/  R2UR UR6, R28 ;  /* 0x000000001c0672ca */ /* 0x000fc400000e0000 */
[----:B------:R-:W-:Y:S02]  /*5ea0*/  R2UR UR7, R29 ;  /* 0x000000001d0772ca */ /* 0x000fe400000e0000 */
[----:B------:R-:W-:Y:S02]  /*5eb0*/  LEA.HI.X.SX32 R3, R19, UR45, 0x2, P1 ;  /* 0x0000002d13037c11 */ /* 0x000fe400088f16ff */
[----:B------:R-:W-:-:S04]  /*5ec0*/  IADD3 R12, P1, PT, R15, UR46, RZ ;  /* 0x0000002e0f0c7c10 */ /* 0x000fc8000ff3e0ff */
[----:B------:R-:W-:-:S05]  /*5ed0*/  LEA.HI.X.SX32 R13, R15, UR47, 0x1, P1 ;  /* 0x0000002f0f0d7c11 */ /* 0x000fca00088f0eff */
[----:B------:R-:W2:Y:S04]  /*5ee0*/  LDG.E.U8 R12, desc[UR6][R12.64] ;  /* 0x000000060c0c7981 */ /* 0x000ea8000c1e1100 */
[----:B------:R-:W3:Y:S04]  /*5ef0*/  LDG.E R4, desc[UR6][R4.64] ;  /* 0x0000000604047981 */ /* 0x000ee8000c1e1900 */
        /* <DEDUP_REMOVED lines=13> */
[----:B------:R-:W-:-:S02]  /*5fd0*/  FMNMX R7, R7, R30, !PT ;  /* 0x0000001e07077209 */ /* 0x000fc40007800000 */
[----:B------:R-:W-:Y:S02]  /*5fe0*/  ISETP.NE.AND P4, PT, R50, RZ, PT ;  /* 0x000000ff3200720c */ /* 0x000fe40003f85270 */
[----:B------:R-:W-:Y:S02]  /*5ff0*/  FSEL R50, R23, R10, P2 ;  /* 0x0000000a17327208 */ /* 0x000fe40001000000 */
[----:B------:R-:W-:Y:S01]  /*6000*/  FMNMX R7, R7, R24, !PT ;  /* 0x0000001807077209 */ /* 0x000fe20007800000 */
[----:B------:R-:W-:-:S03]  /*6010*/  FMUL R21, R21, UR4 ;  /* 0x0000000415157c20 */ /* 0x000fc60008400000 */
[----:B------:R-:W-:Y:S02]  /*6020*/  FMNMX R7, R7, R50, !PT ;  /* 0x0000003207077209 */ /* 0x000fe40007800000 */
[----:B------:R-:W-:Y:S02]  /*6030*/  FSEL R54, R21, R10, P4 ;  /* 0x0000000a15367208 */ /* 0x000fe40002000000 */
[----:B------:R-:W-:Y:S01]  /*6040*/  FMNMX R7, R7, R20, !PT ;  /* 0x0000001407077209 */ /* 0x000fe20007800000 */
[----:B------:R-:W-:Y:S01]  /*6050*/  FMUL R25, R25, UR4 ;  /* 0x0000000419197c20 */ /* 0x000fe20008400000 */
        /* <DEDUP_REMOVED lines=19> */
[----:B------:R-:W-:-:S02]  /*6190*/  FSEL R40, R41, R10, P5 ;  /* 0x0000000a29287208 */ /* 0x000fc40002800000 */
[----:B------:R-:W-:Y:S02]  /*61a0*/  FMNMX R7, R7, R56, !PT ;  /* 0x0000003807077209 */ /* 0x000fe40007800000 */
[----:B------:R-:W-:Y:S02]  /*61b0*/  ISETP.NE.AND P1, PT, R18, RZ, PT ;  /* 0x000000ff1200720c */ /* 0x000fe40003f25270 */
[----:B------:R-:W-:Y:S02]  /*61c0*/  FSEL R18, R3, R10, P0 ;  /* 0x0000000a03127208 */ /* 0x000fe40000000000 */
[----:B------:R-:W-:-:S04]  /*61d0*/  FMNMX R7, R7, R40, !PT ;  /* 0x0000002807077209 */ /* 0x000fc80007800000 */
[----:B------:R-:W-:Y:S02]  /*61e0*/  FMNMX R7, R7, R18, !PT ;  /* 0x0000001207077209 */ /* 0x000fe40007800000 */
[----:B--2---:R-:W-:Y:S01]  /*61f0*/  ISETP.NE.AND P2, PT, R12, RZ, PT ;  /* 0x000000ff0c00720c */ /* 0x004fe20003f45270 */
[----:B---3--:R-:W-:-:S05]  /*6200*/  FMUL R5, R4, UR4 ;  /* 0x0000000404057c20 */ /* 0x008fca0008400000 */
[----:B------:R-:W-:-:S07]  /*6210*/  FSEL R16, R5, R10, P1 ;  /* 0x0000000a05107208 */ /* 0x000fce0000800000 */
[----:B----4-:R-:W-:Y:S01]  /*6220*/  @P2 FMUL R10, R2, UR4 ;  /* 0x00000004020a2c20 */ /* 0x010fe20008400000 */
        /* <DEDUP_REMOVED lines=37> */
[-C--:B------:R-:W-:Y:S01]  /*6480*/  FFMA.SAT R3, R46, R11.reuse, 0.5 ;  /* 0x3f0000002e037423 */ /* 0x080fe2000000200b */
[--C-:B------:R-:W-:Y:S01]  /*6490*/  FADD R56, R56, -R5.reuse ;  /* 0x8000000538387221 */ /* 0x100fe20000000000 */
[--C-:B------:R-:W-:Y:S01]  /*64a0*/  FADD R40, R40, -R5.reuse ;  /* 0x8000000528287221 */ /* 0x100fe20000000000 */
[--C-:B------:R-:W-:Y:S01]  /*64b0*/  FADD R22, R18, -R5.reuse ;  /* 0x8000000512167221 */ /* 0x100fe20000000000 */
[--C-:B------:R-:W-:Y:S01]  /*64c0*/  FADD R14, R16, -R5.reuse ;  /* 0x80000005100e7221 */ /* 0x100fe20000000000 */
[----:B------:R-:W-:Y:S01]  /*64d0*/  FADD R24, R10, -R5 ;  /* 0x800000050a187221 */ /* 0x000fe20000000000 */
[----:B------:R-:W-:Y:S01]  /*64e0*/  FFMA.SAT R5, R42, R11, 0.5 ;  /* 0x3f0000002a057423 */ /* 0x000fe2000000200b */
[----:B------:R-:W-:Y:S01]  /*64f0*/  FFMA.RM R9, R3, R12, 12582913 ;  /* 0x4b40000103097423 */ /* 0x000fe2000000400c */
[----:B------:R-:W-:-:S02]  /*6500*/  IMAD.SHL.U32 R4, R4, 0x800000, RZ ;  /* 0x0080000004047824 */ /* 0x000fc400078e00ff */
[-C--:B------:R-:W-:Y:S01]  /*6510*/  FFMA.SAT R17, R2, R11.reuse, 0.5 ;  /* 0x3f00000002117423 */ /* 0x080fe2000000200b */
[-C--:B------:R-:W-:Y:S01]  /*6520*/  FFMA.RM R3, R5, R12.reuse, 12582913 ;  /* 0x4b40000105037423 */ /* 0x080fe2000000400c */
[----:B------:R-:W-:Y:S01]  /*6530*/  FADD R5, R9, -12583039 ;  /* 0xcb40007f09057421 */ /* 0x000fe20000000000 */
[-C--:B------:R-:W-:Y:S01]  /*6540*/  FFMA.SAT R23, R0, R11.reuse, 0.5 ;  /* 0x3f00000000177423 */ /* 0x080fe2000000200b */
[-C--:B------:R-:W-:Y:S01]  /*6550*/  FFMA.SAT R19, R30, R11.reuse, 0.5 ;  /* 0x3f0000001e137423 */ /* 0x080fe2000000200b */
[C---:B------:R-:W-:Y:S01]  /*6560*/  FADD R7, R3.reuse, -12583039 ;  /* 0xcb40007f03077421 */ /* 0x040fe20000000000 */
[----:B------:R-:W-:Y:S01]  /*6570*/  FFMA R5, R46, 1.4426950216293334961, -R5 ;  /* 0x3fb8aa3b2e057823 */ /* 0x000fe20000000805 */
[----:B------:R-:W-:Y:S02]  /*6580*/  IMAD.SHL.U32 R3, R3, 0x800000, RZ ;  /* 0x0080000003037824 */ /* 0x000fe400078e00ff */
[-C--:B------:R-:W-:Y:S01]  /*6590*/  FFMA.RM R19, R19, R12.reuse, 12582913 ;  /* 0x4b40000113137423 */ /* 0x080fe2000000400c */
[----:B------:R-:W-:Y:S01]  /*65a0*/  FFMA R7, R42, 1.4426950216293334961, -R7 ;  /* 0x3fb8aa3b2a077823 */ /* 0x000fe20000000807 */
[----:B------:R-:W-:Y:S01]  /*65b0*/  FFMA R46, R46, 1.925963033500011079e-08, R5 ;  /* 0x32a570602e2e7823 */ /* 0x000fe20000000005 */
[-C--:B------:R-:W-:Y:S01]  /*65c0*/  FFMA.SAT R5, R38, R11.reuse, 0.5 ;  /* 0x3f00000026057423 */ /* 0x080fe2000000200b */
[----:B------:R-:W-:Y:S01]  /*65d0*/  FADD R21, R19, -12583039 ;  /* 0xcb40007f13157421 */ /* 0x000fe20000000000 */
[----:B------:R-:W-:Y:S01]  /*65e0*/  FFMA R42, R42, 1.925963033500011079e-08, R7 ;  /* 0x32a570602a2a7823 */ /* 0x000fe20000000007 */
[----:B------:R-:W-:Y:S01]  /*65f0*/  FFMA.SAT R31, R24, R11, 0.5 ;  /* 0x3f000000181f7423 */ /* 0x000fe2000000200b */
[----:B------:R-:W-:Y:S01]  /*6600*/  FFMA.RM R10, R5, R12, 12582913 ;  /* 0x4b400001050a7423 */ /* 0x000fe2000000400c */
[----:B------:R-:W-:Y:S01]  /*6610*/  FFMA R21, R30, 1.4426950216293334961, -R21 ;  /* 0x3fb8aa3b1e157823 */ /* 0x000fe20000000815 */
[----:B------:R-:W0:Y:S02]  /*6620*/  MUFU.EX2 R5, R58 ;  /* 0x0000003a00057308 */ /* 0x000e240000000800 */
[----:B------:R-:W-:Y:S01]  /*6630*/  FADD R7, R10, -12583039 ;  /* 0xcb40007f0a077421 */ /* 0x000fe20000000000 */
[----:B------:R-:W-:-:S03]  /*6640*/  FFMA R21, R30, 1.925963033500011079e-08, R21 ;  /* 0x32a570601e157823 */ /* 0x000fc60000000015 */
[C---:B------:R-:W-:Y:S02]  /*6650*/  FFMA R7, R38.reuse, 1.4426950216293334961, -R7 ;  /* 0x3fb8aa3b26077823 */ /* 0x040fe40000000807 */
[----:B------:R-:W1:Y:S02]  /*6660*/  MUFU.EX2 R42, R42 ;  /* 0x0000002a002a7308 */ /* 0x000e640000000800 */
[----:B------:R-:W-:Y:S01]  /*6670*/  FFMA R38, R38, 1.925963033500011079e-08, R7 ;  /* 0x32a5706026267823 */ /* 0x000fe20000000007 */
[----:B------:R-:W-:-:S04]  /*6680*/  FFMA.SAT R7, R6, R11, 0.5 ;  /* 0x3f00000006077423 */ /* 0x000fc8000000200b */
[----:B------:R-:W-:Y:S01]  /*6690*/  FFMA.RM R7, R7, R12, 12582913 ;  /* 0x4b40000107077423 */ /* 0x000fe2000000400c */
[----:B------:R-:W-:Y:S01]  /*66a0*/  MUFU.EX2 R21, R21 ;  /* 0x0000001500157308 */ /* 0x000fe20000000800 */
[----:B0-----:R-:W-:Y:S01]  /*66b0*/  FMUL R16, R4, R5 ;  /* 0x0000000504107220 */ /* 0x001fe20000400000 */
[----:B------:R-:W-:Y:S01]  /*66c0*/  SHF.L.U32 R5, R9, 0x17, RZ ;  /* 0x0000001709057819 */ /* 0x000fe200000006ff */
[----:B------:R-:W-:Y:S01]  /*66d0*/  FFMA.SAT R9, R32, R11, 0.5 ;  /* 0x3f00000020097423 */ /* 0x000fe2000000200b */
[----:B------:R-:W-:-:S03]  /*66e0*/  FADD R13, R7, -12583039 ;  /* 0xcb40007f070d7421 */ /* 0x000fc60000000000 */
[----:B------:R-:W-:Y:S01]  /*66f0*/  FFMA.RM R9, R9, R12, 12582913 ;  /* 0x4b40000109097423 */ /* 0x000fe2000000400c */
[----:B------:R-:W-:Y:S01]  /*6700*/  FFMA R13, R6, 1.4426950216293334961, -R13 ;  /* 0x3fb8aa3b060d7823 */ /* 0x000fe2000000080d */
[----:B-1----:R-:W-:Y:S01]  /*6710*/  FMUL R4, R3, R42 ;  /* 0x0000002a03047220 */ /* 0x002fe20000400000 */
[----:B------:R-:W-:Y:S01]  /*6720*/  SHF.L.U32 R3, R10, 0x17, RZ ;  /* 0x000000170a037819 */ /* 0x000fe200000006ff */
[----:B------:R-:W-:Y:S01]  /*6730*/  FADD R15, R9, -12583039 ;  /* 0xcb40007f090f7421 */ /* 0x000fe20000000000 */
[----:B------:R-:W-:Y:S01]  /*6740*/  FFMA R13, R6, 1.925963033500011079e-08, R13 ;  /* 0x32a57060060d7823 */ /* 0x000fe2000000000d */
[----:B------:R-:W-:Y:S01]  /*6750*/  FFMA.RM R6, R17, R12, 12582913 ;  /* 0x4b40000111067423 */ /* 0x000fe2000000400c */
[----:B------:R-:W-:Y:S01]  /*6760*/  SHF.L.U32 R9, R9, 0x17, RZ ;  /* 0x0000001709097819 */ /* 0x000fe200000006ff */
[----:B------:R-:W-:Y:S01]  /*6770*/  FFMA R15, R32, 1.4426950216293334961, -R15 ;  /* 0x3fb8aa3b200f7823 */ /* 0x000fe2000000080f */
[----:B------:R-:W0:Y:S01]  /*6780*/  MUFU.EX2 R46, R46 ;  /* 0x0000002e002e7308 */ /* 0x000e220000000800 */
[C---:B------:R-:W-:Y:S01]  /*6790*/  FADD R17, R6.reuse, -12583039 ;  /* 0xcb40007f06117421 */ /* 0x040fe20000000000 */
[----:B------:R-:W-:-:S02]  /*67a0*/  IMAD.SHL.U32 R6, R6, 0x800000, RZ ;  /* 0x0080000006067824 */ /* 0x000fc400078e00ff */
[----:B------:R-:W-:Y:S01]  /*67b0*/  FFMA R15, R32, 1.925963033500011079e-08, R15 ;  /* 0x32a57060200f7823 */ /* 0x000fe2000000000f */
[----:B------:R-:W-:-:S03]  /*67c0*/  FFMA R17, R2, 1.4426950216293334961, -R17 ;  /* 0x3fb8aa3b02117823 */ /* 0x000fc60000000811 */
[----:B------:R1:W2:Y:S01]  /*67d0*/  MUFU.EX2 R10, R15 ;  /* 0x0000000f000a7308 */ /* 0x0002a20000000800 */
[----:B------:R-:W-:Y:S01]  /*67e0*/  FFMA R17, R2, 1.925963033500011079e-08, R17 ;  /* 0x32a5706002117823 */ /* 0x000fe20000000011 */
[----:B------:R-:W-:Y:S02]  /*67f0*/  IMAD.SHL.U32 R2, R7, 0x800000, RZ ;  /* 0x0080000007027824 */ /* 0x000fe400078e00ff */
[----:B------:R-:W-:-:S04]  /*6800*/  FFMA.RM R7, R23, R12, 12582913 ;  /* 0x4b40000117077423 */ /* 0x000fc8000000400c */
[C---:B------:R-:W-:Y:S01]  /*6810*/  FADD R23, R7.reuse, -12583039 ;  /* 0xcb40007f07177421 */ /* 0x040fe20000000000 */
[----:B------:R-:W3:Y:S01]  /*6820*/  MUFU.EX2 R13, R13 ;  /* 0x0000000d000d7308 */ /* 0x000ee20000000800 */
[-C--:B-1----:R-:W-:Y:S01]  /*6830*/  FFMA.SAT R15, R8, R11.reuse, 0.5 ;  /* 0x3f000000080f7423 */ /* 0x082fe2000000200b */
[----:B------:R-:W-:Y:S02]  /*6840*/  IMAD.SHL.U32 R7, R7, 0x800000, RZ ;  /* 0x0080000007077824 */ /* 0x000fe400078e00ff */
[C---:B------:R-:W-:Y:S01]  /*6850*/  FFMA R23, R0.reuse, 1.4426950216293334961, -R23 ;  /* 0x3fb8aa3b00177823 */ /* 0x040fe20000000817 */
[----:B0-----:R-:W-:Y:S01]  /*6860*/  FMUL R5, R5, R46 ;  /* 0x0000002e05057220 */ /* 0x001fe20000400000 */
[----:B------:R-:W-:Y:S02]  /*6870*/  FFMA.RM R15, R15, R12, 12582913 ;  /* 0x4b4000010f0f7423 */ /* 0x000fe4000000400c */
[----:B------:R-:W-:Y:S01]  /*6880*/  FFMA R23, R0, 1.925963033500011079e-08, R23 ;  /* 0x32a5706000177823 */ /* 0x000fe20000000017 */
[----:B------:R-:W0:Y:S01]  /*6890*/  MUFU.EX2 R17, R17 ;  /* 0x0000001100117308 */ /* 0x000e220000000800 */
[----:B--2---:R-:W-:Y:S01]  /*68a0*/  FMUL R0, R9, R10 ;  /* 0x0000000a09007220 */ /* 0x004fe20000400000 */
[----:B------:R-:W-:Y:S01]  /*68b0*/  FFMA.SAT R9, R50, R11, 0.5 ;  /* 0x3f00000032097423 */ /* 0x000fe2000000200b */
[----:B------:R-:W-:-:S03]  /*68c0*/  SHF.L.U32 R10, R19, 0x17, RZ ;  /* 0x00000017130a7819 */ /* 0x000fc600000006ff */
[-C--:B------:R-:W-:Y:S02]  /*68d0*/  FFMA.RM R25, R9, R12.reuse, 12582913 ;  /* 0x4b40000109197423 */ /* 0x080fe4000000400c */
[----:B------:R-:W-:Y:S01]  /*68e0*/  MUFU.EX2 R18, R23 ;  /* 0x0000001700127308 */ /* 0x000fe20000000800 */
[----:B---3--:R-:W-:Y:S01]  /*68f0*/  FMUL R2, R2, R13 ;  /* 0x0000000d02027220 */ /* 0x008fe20000400000 */
[C---:B------:R-:W-:Y:S01]  /*6900*/  FADD R9, R25.reuse, -12583039 ;  /* 0xcb40007f19097421 */ /* 0x040fe20000000000 */
[----:B------:R-:W-:Y:S01]  /*6910*/  FFMA.SAT R13, R20, R11, 0.5 ;  /* 0x3f000000140d7423 */ /* 0x000fe2000000200b */
[----:B------:R-:W-:Y:S01]  /*6920*/  FMUL R10, R10, R21 ;  /* 0x000000150a0a7220 */ /* 0x000fe20000400000 */
[----:B------:R-:W-:Y:S01]  /*6930*/  SHF.L.U32 R25, R25, 0x17, RZ ;  /* 0x0000001719197819 */ /* 0x000fe200000006ff */
[----:B------:R-:W-:Y:S01]  /*6940*/  FFMA R9, R50, 1.4426950216293334961, -R9 ;  /* 0x3fb8aa3b32097823 */ /* 0x000fe20000000809 */
[----:B------:R-:W-:Y:S01]  /*6950*/  FFMA.RM R13, R13, R12, 12582913 ;  /* 0x4b4000010d0d7423 */ /* 0x000fe2000000400c */
[----:B------:R-:W1:Y:S01]  /*6960*/  MUFU.EX2 R38, R38 ;  /* 0x0000002600267308 */ /* 0x000e620000000800 */
[----:B0-----:R-:W-:Y:S01]  /*6970*/  FMUL R6, R6, R17 ;  /* 0x0000001106067220 */ /* 0x001fe20000400000 */
[----:B------:R-:W-:Y:S01]  /*6980*/  FFMA R50, R50, 1.925963033500011079e-08, R9 ;  /* 0x32a5706032327823 */ /* 0x000fe20000000009 */
[----:B------:R-:W-:-:S04]  /*6990*/  FADD R9, R13, -12583039 ;  /* 0xcb40007f0d097421 */ /* 0x000fc80000000000 */
[C---:B------:R-:W-:Y:S01]  /*69a0*/  FFMA R9, R20.reuse, 1.4426950216293334961, -R9 ;  /* 0x3fb8aa3b14097823 */ /* 0x040fe20000000809 */
[----:B------:R-:W0:Y:S03]  /*69b0*/  MUFU.EX2 R50, R50 ;  /* 0x0000003200327308 */ /* 0x000e260000000800 */
[----:B------:R-:W-:Y:S01]  /*69c0*/  FFMA R17, R20, 1.925963033500011079e-08, R9 ;  /* 0x32a5706014117823 */ /* 0x000fe20000000009 */
[----:B------:R-:W-:-:S04]  /*69d0*/  FFMA.SAT R9, R54, R11, 0.5 ;  /* 0x3f00000036097423 */ /* 0x000fc8000000200b */
[----:B------:R-:W-:Y:S01]  /*69e0*/  FFMA.RM R19, R9, R12, 12582913 ;  /* 0x4b40000109137423 */ /* 0x000fe2000000400c */
[----:B-1----:R-:W-:-:S03]  /*69f0*/  FMUL R3, R3, R38 ;  /* 0x0000002603037220 */ /* 0x002fc60000400000 */
[C---:B------:R-:W-:Y:S01]  /*6a00*/  FADD R9, R19.reuse, -12583039 ;  /* 0xcb40007f13097421 */ /* 0x040fe20000000000 */
[----:B------:R-:W-:-:S03]  /*6a10*/  SHF.L.U32 R19, R19, 0x17, RZ ;  /* 0x0000001713137819 */ /* 0x000fc600000006ff */
[----:B------:R-:W-:-:S04]  /*6a20*/  FFMA R9, R54, 1.4426950216293334961, -R9 ;  /* 0x3fb8aa3b36097823 */ /* 0x000fc80000000809 */
[----:B------:R-:W-:Y:S01]  /*6a30*/  FFMA R54, R54, 1.925963033500011079e-08, R9 ;  /* 0x32a5706036367823 */ /* 0x000fe20000000009 */
[----:B------:R-:W-:Y:S01]  /*6a40*/  FMUL R9, R7, R18 ;  /* 0x0000001207097220 */ /* 0x000fe20000400000 */
[----:B------:R-:W-:Y:S01]  /*6a50*/  FADD R7, R15, -12583039 ;  /* 0xcb40007f0f077421 */ /* 0x000fe20000000000 */
[----:B------:R-:W-:Y:S03]  /*6a60*/  MUFU.EX2 R18, R17 ;  /* 0x0000001100127308 */ /* 0x000fe60000000800 */
[----:B------:R-:W-:-:S04]  /*6a70*/  FFMA R7, R8, 1.4426950216293334961, -R7 ;  /* 0x3fb8aa3b08077823 */ /* 0x000fc80000000807 */
[----:B------:R-:W-:Y:S01]  /*6a80*/  FFMA R21, R8, 1.925963033500011079e-08, R7 ;  /* 0x32a5706008157823 */ /* 0x000fe20000000007 */
[-C--:B------:R-:W-:Y:S01]  /*6a90*/  FFMA.SAT R7, R48, R11.reuse, 0.5 ;  /* 0x3f00000030077423 */ /* 0x080fe2000000200b */
[----:B0-----:R-:W-:Y:S01]  /*6aa0*/  FMUL R8, R25, R50 ;  /* 0x0000003219087220 */ /* 0x001fe20000400000 */
[----:B------:R-:W-:Y:S01]  /*6ab0*/  FFMA.SAT R25, R52, R11, 0.5 ;  /* 0x3f00000034197423 */ /* 0x000fe2000000200b */
[----:B------:R-:W0:Y:S01]  /*6ac0*/  MUFU.EX2 R54, R54 ;  /* 0x0000003600367308 */ /* 0x000e220000000800 */
[-C--:B------:R-:W-:Y:S02]  /*6ad0*/  FFMA.RM R23, R7, R12.reuse, 12582913 ;  /* 0x4b40000107177423 */ /* 0x080fe4000000400c */
[----:B------:R-:W-:Y:S02]  /*6ae0*/  FFMA.RM R20, R25, R12, 12582913 ;  /* 0x4b40000119147423 */ /* 0x000fe4000000400c */
[----:B------:R-:W-:-:S03]  /*6af0*/  FADD R7, R23, -12583039 ;  /* 0xcb40007f17077421 */ /* 0x000fc60000000000 */
[----:B------:R-:W1:Y:S01]  /*6b00*/  MUFU.EX2 R21, R21 ;  /* 0x0000001500157308 */ /* 0x000e620000000800 */
[----:B------:R-:W-:-:S04]  /*6b10*/  FFMA R7, R48, 1.4426950216293334961, -R7 ;  /* 0x3fb8aa3b30077823 */ /* 0x000fc80000000807 */
[----:B------:R-:W-:Y:S01]  /*6b20*/  FFMA R48, R48, 1.925963033500011079e-08, R7 ;  /* 0x32a5706030307823 */ /* 0x000fe20000000007 */
[----:B------:R-:W-:Y:S02]  /*6b30*/  IMAD.SHL.U32 R7, R13, 0x800000, RZ ;  /* 0x008000000d077824 */ /* 0x000fe400078e00ff */
[C---:B------:R-:W-:Y:S01]  /*6b40*/  FADD R13, R20.reuse, -12583039 ;  /* 0xcb40007f140d7421 */ /* 0x040fe20000000000 */
[----:B------:R-:W-:Y:S02]  /*6b50*/  IMAD.SHL.U32 R20, R20, 0x800000, RZ ;  /* 0x0080000014147824 */ /* 0x000fe400078e00ff */
[----:B0-----:R-:W-:Y:S01]  /*6b60*/  FMUL R17, R19, R54 ;  /* 0x0000003613117220 */ /* 0x001fe20000400000 */
[----:B------:R-:W-:Y:S01]  /*6b70*/  FMUL R7, R7, R18 ;  /* 0x0000001207077220 */ /* 0x000fe20000400000 */
[C---:B------:R-:W-:Y:S01]  /*6b80*/  FFMA R13, R52.reuse, 1.4426950216293334961, -R13 ;  /* 0x3fb8aa3b340d7823 */ /* 0x040fe2000000080d */
[----:B------:R-:W-:Y:S01]  /*6b90*/  IMAD.SHL.U32 R18, R15, 0x800000, RZ ;  /* 0x008000000f127824 */ /* 0x000fe200078e00ff */
[----:B------:R-:W-:Y:S02]  /*6ba0*/  MUFU.EX2 R48, R48 ;  /* 0x0000003000307308 */ /* 0x000fe40000000800 */
[----:B------:R-:W-:Y:S01]  /*6bb0*/  FFMA R52, R52, 1.925963033500011079e-08, R13 ;  /* 0x32a5706034347823 */ /* 0x000fe2000000000d */
[----:B------:R-:W-:Y:S01]  /*6bc0*/  FFMA.SAT R13, R26, R11, 0.5 ;  /* 0x3f0000001a0d7423 */ /* 0x000fe2000000200b */
[----:B-1----:R-:W-:-:S03]  /*6bd0*/  FMUL R18, R18, R21 ;  /* 0x0000001512127220 */ /* 0x002fc60000400000 */
[----:B------:R-:W-:Y:S01]  /*6be0*/  FFMA.RM R13, R13, R12, 12582913 ;  /* 0x4b4000010d0d7423 */ /* 0x000fe2000000400c */
[----:B------:R-:W0:Y:S03]  /*6bf0*/  MUFU.EX2 R21, R52 ;  /* 0x0000003400157308 */ /* 0x000e260000000800 */
[C---:B------:R-:W-:Y:S01]  /*6c00*/  FADD R19, R13.reuse, -12583039 ;  /* 0xcb40007f0d137421 */ /* 0x040fe20000000000 */
[----:B------:R-:W-:-:S03]  /*6c10*/  SHF.L.U32 R13, R13, 0x17, RZ ;  /* 0x000000170d0d7819 */ /* 0x000fc600000006ff */
[----:B------:R-:W-:-:S04]  /*6c20*/  FFMA R19, R26, 1.4426950216293334961, -R19 ;  /* 0x3fb8aa3b1a137823 */ /* 0x000fc80000000813 */
[----:B------:R-:W-:Y:S01]  /*6c30*/  FFMA R26, R26, 1.925963033500011079e-08, R19 ;  /* 0x32a570601a1a7823 */ /* 0x000fe20000000013 */
[----:B------:R-:W-:-:S04]  /*6c40*/  FFMA.SAT R19, R56, R11, 0.5 ;  /* 0x3f00000038137423 */ /* 0x000fc8000000200b */
[-C--:B------:R-:W-:Y:S01]  /*6c50*/  FFMA.RM R15, R19, R12.reuse, 12582913 ;  /* 0x4b400001130f7423 */ /* 0x080fe2000000400c */
[----:B------:R-:W-:Y:S01]  /*6c60*/  SHF.L.U32 R19, R23, 0x17, RZ ;  /* 0x0000001717137819 */ /* 0x000fe200000006ff */
[----:B------:R-:W-:Y:S01]  /*6c70*/  FFMA.SAT R23, R40, R11, 0.5 ;  /* 0x3f00000028177423 */ /* 0x000fe2000000200b */
[----:B0-----:R-:W-:Y:S01]  /*6c80*/  FMUL R20, R20, R21 ;  /* 0x0000001514147220 */ /* 0x001fe20000400000 */
[----:B------:R-:W-:Y:S01]  /*6c90*/  FADD R25, R15, -12583039 ;  /* 0xcb40007f0f197421 */ /* 0x000fe20000000000 */
[----:B------:R-:W-:Y:S01]  /*6ca0*/  MUFU.EX2 R26, R26 ;  /* 0x0000001a001a7308 */ /* 0x000fe20000000800 */
[----:B------:R-:W-:Y:S01]  /*6cb0*/  FFMA.RM R23, R23, R12, 12582913 ;  /* 0x4b40000117177423 */ /* 0x000fe2000000400c */
[----:B------:R-:W-:Y:S01]  /*6cc0*/  FMUL R19, R19, R48 ;  /* 0x0000003013137220 */ /* 0x000fe20000400000 */
[----:B------:R-:W-:Y:S01]  /*6cd0*/  FFMA R25, R56, 1.4426950216293334961, -R25 ;  /* 0x3fb8aa3b38197823 */ /* 0x000fe20000000819 */
[----:B------:R-:W-:-:S03]  /*6ce0*/  IMAD.SHL.U32 R15, R15, 0x800000, RZ ;  /* 0x008000000f0f7824 */ /* 0x000fc600078e00ff */
[----:B------:R-:W-:Y:S01]  /*6cf0*/  FFMA R56, R56, 1.925963033500011079e-08, R25 ;  /* 0x32a5706038387823 */ /* 0x000fe20000000019 */
[C---:B------:R-:W-:Y:S01]  /*6d00*/  FADD R25, R23.reuse, -12583039 ;  /* 0xcb40007f17197421 */ /* 0x040fe20000000000 */
[----:B------:R-:W-:-:S03]  /*6d10*/  SHF.L.U32 R23, R23, 0x17, RZ ;  /* 0x0000001717177819 */ /* 0x000fc600000006ff */
[C---:B------:R-:W-:Y:S01]  /*6d20*/  FFMA R25, R40.reuse, 1.4426950216293334961, -R25 ;  /* 0x3fb8aa3b28197823 */ /* 0x040fe20000000819 */
[----:B------:R-:W0:Y:S03]  /*6d30*/  MUFU.EX2 R56, R56 ;  /* 0x0000003800387308 */ /* 0x000e260000000800 */
[----:B------:R-:W-:Y:S01]  /*6d40*/  FFMA R40, R40, 1.925963033500011079e-08, R25 ;  /* 0x32a5706028287823 */ /* 0x000fe20000000019 */
[----:B------:R-:W-:-:S04]  /*6d50*/  FFMA.SAT R25, R22, R11, 0.5 ;  /* 0x3f00000016197423 */ /* 0x000fc8000000200b */
[----:B------:R-:W-:Y:S01]  /*6d60*/  FFMA.RM R25, R25, R12, 12582913 ;  /* 0x4b40000119197423 */ /* 0x000fe2000000400c */
[----:B------:R-:W1:Y:S03]  /*6d70*/  MUFU.EX2 R40, R40 ;  /* 0x0000002800287308 */ /* 0x000e660000000800 */
[----:B------:R-:W-:-:S04]  /*6d80*/  FADD R21, R25, -12583039 ;  /* 0xcb40007f19157421 */ /* 0x000fc80000000000 */
[----:B------:R-:W-:-:S04]  /*6d90*/  FFMA R21, R22, 1.4426950216293334961, -R21 ;  /* 0x3fb8aa3b16157823 */ /* 0x000fc80000000815 */
[----:B------:R-:W-:Y:S01]  /*6da0*/  FFMA R27, R22, 1.925963033500011079e-08, R21 ;  /* 0x32a57060161b7823 */ /* 0x000fe20000000015 */
[----:B------:R-:W-:Y:S01]  /*6db0*/  FFMA.SAT R21, R14, R11, 0.5 ;  /* 0x3f0000000e157423 */ /* 0x000fe2000000200b */
[----:B0-----:R-:W-:-:S03]  /*6dc0*/  FMUL R22, R15, R56 ;  /* 0x000000380f167220 */ /* 0x001fc60000400000 */
[-C--:B------:R-:W-:Y:S01]  /*6dd0*/  FFMA.RM R11, R21, R12.reuse, 12582913 ;  /* 0x4b400001150b7423 */ /* 0x080fe2000000400c */
[----:B------:R-:W-:Y:S01]  /*6de0*/  FFMA.RM R12, R31, R12, 12582913 ;  /* 0x4b4000011f0c7423 */ /* 0x000fe2000000400c */
[----:B------:R-:W0:Y:S01]  /*6df0*/  MUFU.EX2 R27, R27 ;  /* 0x0000001b001b7308 */ /* 0x000e220000000800 */
[----:B-1----:R-:W-:Y:S01]  /*6e00*/  FMUL R23, R23, R40 ;  /* 0x0000002817177220 */ /* 0x002fe20000400000 */
[----:B------:R-:W-:-:S04]  /*6e10*/  FADD R21, R11, -12583039 ;  /* 0xcb40007f0b157421 */ /* 0x000fc80000000000 */
[----:B------:R-:W-:-:S04]  /*6e20*/  FFMA R21, R14, 1.4426950216293334961, -R21 ;  /* 0x3fb8aa3b0e157823 */ /* 0x000fc80000000815 */
[----:B------:R-:W-:Y:S01]  /*6e30*/  FFMA R30, R14, 1.925963033500011079e-08, R21 ;  /* 0x32a570600e1e7823 */ /* 0x000fe20000000015 */
[C---:B------:R-:W-:Y:S01]  /*6e40*/  FADD R21, R12.reuse, -12583039 ;  /* 0xcb40007f0c157421 */ /* 0x040fe20000000000 */
[----:B------:R-:W-:Y:S01]  /*6e50*/  FADD R14, RZ, R16 ;  /* 0x00000010ff0e7221 */ /* 0x000fe20000000000 */
[----:B------:R-:W-:Y:S01]  /*6e60*/  IMAD.SHL.U32 R12, R12, 0x800000, RZ ;  /* 0x008000000c0c7824 */ /* 0x000fe200078e00ff */
[----:B------:R-:W-:Y:S01]  /*6e70*/  MUFU.EX2 R15, R30 ;  /* 0x0000001e000f7308 */ /* 0x000fe20000000800 */
[----:B------:R-:W-:-:S04]  /*6e80*/  FFMA R21, R24, 1.4426950216293334961, -R21 ;  /* 0x3fb8aa3b18157823 */ /* 0x000fc80000000815 */
[----:B------:R-:W-:Y:S01]  /*6e90*/  FFMA R31, R24, 1.925963033500011079e-08, R21 ;  /* 0x32a57060181f7823 */ /* 0x000fe20000000015 */
[----:B------:R-:W-:Y:S01]  /*6ea0*/  FADD R21, R14, R5 ;  /* 0x000000050e157221 */ /* 0x000fe20000000000 */
[----:B------:R-:W-:-:S03]  /*6eb0*/  IMAD.SHL.U32 R24, R25, 0x800000, RZ ;  /* 0x0080000019187824 */ /* 0x000fc600078e00ff */
[----:B------:R-:W-:Y:S01]  /*6ec0*/  FADD R14, R21, R4 ;  /* 0x00000004150e7221 */ /* 0x000fe20000000000 */
[----:B------:R-:W1:Y:S01]  /*6ed0*/  MUFU.EX2 R31, R31 ;  /* 0x0000001f001f7308 */ /* 0x000e620000000800 */
[----:B0-----:R-:W-:Y:S02]  /*6ee0*/  FMUL R24, R24, R27 ;  /* 0x0000001b18187220 */ /* 0x001fe40000400000 */
[----:B------:R-:W-:-:S04]  /*6ef0*/  FADD R21, R14, R3 ;  /* 0x000000030e157221 */ /* 0x000fc80000000000 */
[----:B------:R-:W-:-:S04]  /*6f00*/  FADD R21, R21, R2 ;  /* 0x0000000215157221 */ /* 0x000fc80000000000 */
[----:B------:R-:W-:-:S04]  /*6f10*/  FADD R21, R21, R0 ;  /* 0x0000000015157221 */ /* 0x000fc80000000000 */
[----:B------:R-:W-:Y:S01]  /*6f20*/  FADD R21, R21, R6 ;  /* 0x0000000615157221 */ /* 0x000fe20000000000 */
[----:B-1----:R-:W-:-:S03]  /*6f30*/  FMUL R25, R12, R31 ;  /* 0x0000001f0c197220 */ /* 0x002fc60000400000 */
        /* <DEDUP_REMOVED lines=26> */
.L_x_3109:
        /* <DEDUP_REMOVED lines=12> */
[----:B0-----:R-:W-:Y:S05]  /*71a0*/  CALL.REL.NOINC `($__internal_33_$__cuda_sm3x_div_rn_noftz_f32_slowpath) ;  /* 0x0000002800007944 */ /* 0x001fea0003c00000 */
[----:B------:R-:W-:-:S07]  /*71b0*/  IMAD.MOV.U32 R14, RZ, RZ, R11 ;  /* 0x000000ffff0e7224 */ /* 0x000fce00078e000b */
.L_x_3056:
[----:B------:R-:W-:Y:S05]  /*71c0*/  BSYNC.RECONVERGENT B3 ;  /* 0x0000000000037941 */ /* 0x000fea0003800200 */
.L_x_3055:
        /* <DEDUP_REMOVED lines=12> */
[----:B0-----:R-:W-:Y:S05]  /*7290*/  CALL.REL.NOINC `($__internal_33_$__cuda_sm3x_div_rn_noftz_f32_slowpath) ;  /* 0x0000002400c47944 */ /* 0x001fea0003c00000 */
[----:B------:R-:W-:-:S07]  /*72a0*/  MOV R15, R11 ;  /* 0x0000000b000f7202 */ /* 0x000fce0000000f00 */
.L_x_3058:
[----:B------:R-:W-:Y:S05]  /*72b0*/  BSYNC.RECONVERGENT B3 ;  /* 0x0000000000037941 */ /* 0x000fea0003800200 */
.L_x_3057:
        /* <DEDUP_REMOVED lines=12> */
[----:B0-----:R-:W-:Y:S05]  /*7380*/  CALL.REL.NOINC `($__internal_33_$__cuda_sm3x_div_rn_noftz_f32_slowpath) ;  /* 0x0000002400887944 */ /* 0x001fea0003c00000 */
[----:B------:R-:W-:-:S07]  /*7390*/  IMAD.MOV.U32 R5, RZ, RZ, R11 ;  /* 0x000000ffff057224 */ /* 0x000fce00078e000b */
.L_x_3060:
[----:B------:R-:W-:Y:S05]  /*73a0*/  BSYNC.RECONVERGENT B3 ;  /* 0x0000000000037941 */ /* 0x000fea0003800200 */
.L_x_3059:
        /* <DEDUP_REMOVED lines=14> */
.L_x_3062:
[----:B------:R-:W-:Y:S05]  /*7490*/  BSYNC.RECONVERGENT B3 ;  /* 0x0000000000037941 */ /* 0x000fea0003800200 */
.L_x_3061:
        /* <DEDUP_REMOVED lines=14> */
.L_x_3064:
[----:B------:R-:W-:Y:S05]  /*7580*/  BSYNC.RECONVERGENT B3 ;  /* 0x0000000000037941 */ /* 0x000fea0003800200 */
.L_x_3063:
        /* <DEDUP_REMOVED lines=14> */
.L_x_3066:
[----:B------:R-:W-:Y:S05]  /*7670*/  BSYNC.RECONVERGENT B3 ;  /* 0x0000000000037941 */ /* 0x000fea0003800200 */
.L_x_3065:
        /* <DEDUP_REMOVED lines=14> */
.L_x_3068:
[----:B------:R-:W-:Y:S05]  /*7760*/  BSYNC.RECONVERGENT B3 ;  /* 0x0000000000037941 */ /* 0x000fea0003800200 */
.L_x_3067:
        /* <DEDUP_REMOVED lines=14> */
.L_x_3070:
[----:B------:R-:W-:Y:S05]  /*7850*/  BSYNC.RECONVERGENT B3 ;  /* 0x0000000000037941 */ /* 0x000fea0003800200 */
.L_x_3069:
        /* <DEDUP_REMOVED lines=14> */
.L_x_3072:
[----:B------:R-:W-:Y:S05]  /*7940*/  BSYNC.RECONVERGENT B3 ;  /* 0x0000000000037941 */ /* 0x000fea0003800200 */
.L_x_3071:
        /* <DEDUP_REMOVED lines=14> */
.L_x_3074:
[----:B------:R-:W-:Y:S05]  /*7a30*/  BSYNC.RECONVERGENT B3 ;  /* 0x0000000000037941 */ /* 0x000fea0003800200 */
.L_x_3073:
        /* <DEDUP_REMOVED lines=14> */
.L_x_3076:
[----:B------:R-:W-:Y:S05]  /*7b20*/  BSYNC.RECONVERGENT B3 ;  /* 0x0000000000037941 */ /* 0x000fea0003800200 */
.L_x_3075:
        /* <DEDUP_REMOVED lines=14> */
.L_x_3078:
[----:B------:R-:W-:Y:S05]  /*7c10*/  BSYNC.RECONVERGENT B3 ;  /* 0x0000000000037941 */ /* 0x000fea0003800200 */
.L_x_3077:
        /* <DEDUP_REMOVED lines=14> */
.L_x_3080:
[----:B------:R-:W-:Y:S05]  /*7d00*/  BSYNC.RECONVERGENT B3 ;  /* 0x0000000000037941 */ /* 0x000fea0003800200 */
.L_x_3079:
        /* <DEDUP_REMOVED lines=14> */
.L_x_3082:
[----:B------:R-:W-:Y:S05]  /*7df0*/  BSYNC.RECONVERGENT B3 ;  /* 0x0000000000037941 */ /* 0x000fea0003800200 */
.L_x_3081:
        /* <DEDUP_REMOVED lines=14> */
.L_x_3084:
[----:B------:R-:W-:Y:S05]  /*7ee0*/  BSYNC.RECONVERGENT B3 ;  /* 0x0000000000037941 */ /* 0x000fea0003800200 */
.L_x_3083:
        /* <DEDUP_REMOVED lines=14> */
.L_x_3086:
[----:B------:R-:W-:Y:S05]  /*7fd0*/  BSYNC.RECONVERGENT B3 ;  /* 0x0000000000037941 */ /* 0x000fea0003800200 */
.L_x_3085:
        /* <DEDUP_REMOVED lines=14> */
.L_x_3088:
[----:B------:R-:W-:Y:S05]  /*80c0*/  BSYNC.RECONVERGENT B3 ;  /* 0x0000000000037941 */ /* 0x000fea0003800200 */
.L_x_3087:
        /* <DEDUP_REMOVED lines=14> */
.L_x_3090:
[----:B------:R-:W-:Y:S05]  /*81b0*/  BSYNC.RECONVERGENT B3 ;  /* 0x0000000000037941 */ /* 0x000fea0003800200 */
.L_x_3089:
        /* <DEDUP_REMOVED lines=14> */
.L_x_3092:
[----:B------:R-:W-:Y:S05]  /*82a0*/  BSYNC.RECONVERGENT B3 ;  /* 0x0000000000037941 */ /* 0x000fea0003800200 */
.L_x_3091:
        /* <DEDUP_REMOVED lines=14> */
.L_x_3094:
[----:B------:R-:W-:Y:S05]  /*8390*/  BSYNC.RECONVERGENT B3 ;  /* 0x0000000000037941 */ /* 0x000fea0003800200 */
.L_x_3093:
        /* <DEDUP_REMOVED lines=13> */
.L_x_3096:
[----:B------:R-:W-:Y:S05]  /*8470*/  BSYNC.RECONVERGENT B3 ;  /* 0x0000000000037941 */ /* 0x000fea0003800200 */
.L_x_3095:
        /* <DEDUP_REMOVED lines=61> */
.L_x_3053:
[----:B------:R-:W-:Y:S05]  /*8850*/  EXIT ;  /* 0x000000000000794d */ /* 0x000fea0003800000 */
.L_x_3054:
[----:B------:R-:W-:Y:S01]  /*8860*/  BSSY B1, `(.L_x_3098) ;  /* 0x0000007000017945 */ /* 0x000fe20003800000 */
[----:B------:R-:W-:Y:S01]  /*8870*/  MOV R12, 0x10 ;  /* 0x00000010000c7802 */ /* 0x000fe20000000f00 */
[----:B------:R-:W-:Y:S01]  /*8880*/  IMAD.MOV.U32 R11, RZ, RZ, 0x1f ;  /* 0x0000001fff0b7424 */ /* 0x000fe200078e00ff */
[----:B------:R-:W-:-:S07]  /*8890*/  MOV R15, 0xffffffff ;  /* 0xffffffff000f7802 */ /* 0x000fce0000000f00 */
[----:B------:R-:W-:Y:S05]  /*88a0*/  WARPSYNC.COLLECTIVE R15, `(.L_x_3099) ;  /* 0x000000000f087348 */ /* 0x000fea0003c00000 */
[----:B------:R0:W1:Y:S02]  /*88b0*/  SHFL.BFLY P6, R14, R13, R12, R11 ;  /* 0x0c00000c0d0e7389 */ /* 0x00006400000c000b */
[----:B01----:R-:W-:Y:S05]  /*88c0*/  ENDCOLLECTIVE ;  /* 0x000000000000791b */ /* 0x003fea0003800000 */
.L_x_3099:
[----:B------:R-:W-:Y:S05]  /*88d0*/  BSYNC B1 ;  /* 0x0000000000017941 */ /* 0x000fea0003800000 */
.L_x_3098:
[----:B------:R-:W-:Y:S01]  /*88e0*/  HFMA2 R11, -RZ, RZ, 0, 1.847743988037109375e-06 ;  /* 0x0000001fff0b7431 */ /* 0x000fe200000001ff */
[----:B------:R-:W-:Y:S01]  /*88f0*/  FMNMX R13, R13, R14, !PT ;  /* 0x0000000e0d0d7209 */ /* 0x000fe20007800000 */
[----:B------:R-:W-:Y:S02]  /*8900*/  IMAD.MOV.U32 R12, RZ, RZ, 0x8 ;  /* 0x00000008ff0c7424 */ /* 0x000fe400078e00ff */
[----:B------:R-:W-:-:S07]  /*8910*/  IMAD.MOV.U32 R15, RZ, RZ, -0x1 ;  /* 0xffffffffff0f7424 */ /* 0x000fce00078e00ff */
[----:B------:R-:W-:Y:S05]  /*8920*/  WARPSYNC.COLLECTIVE R15, `(.L_x_3100) ;  /* 0x000000000f087348 */ /* 0x000fea0003c00000 */
[----:B------:R0:W1:Y:S02]  /*8930*/  SHFL.BFLY P6, R14, R13, R12, R11 ;  /* 0x0c00000c0d0e7389 */ /* 0x00006400000c000b */
[----:B01----:R-:W-:Y:S05]  /*8940*/  ENDCOLLECTIVE ;  /* 0x000000000000791b */ /* 0x003fea0003800000 */
.L_x_3100:
[----:B------:R-:W-:Y:S01]  /*8950*/  IMAD.MOV.U32 R12, RZ, RZ, 0x4 ;  /* 0x00000004ff0c7424 */ /* 0x000fe200078e00ff */
[----:B------:R-:W-:-:S04]  /*8960*/  FMNMX R0, R13, R14, !PT ;  /* 0x0000000e0d007209 */ /* 0x000fc80007800000 */
[----:B------:R-:W-:-:S07]  /*8970*/  MOV R13, R0 ;  /* 0x00000000000d7202 */ /* 0x000fce0000000f00 */
[----:B------:R-:W-:Y:S05]  /*8980*/  WARPSYNC.COLLECTIVE R15, `(.L_x_3101) ;  /* 0x000000000f087348 */ /* 0x000fea0003c00000 */
[----:B------:R0:W1:Y:S02]  /*8990*/  SHFL.BFLY P6, R14, R13, R12, R11 ;  /* 0x0c00000c0d0e7389 */ /* 0x00006400000c000b */
[----:B01----:R-:W-:Y:S05]  /*89a0*/  ENDCOLLECTIVE ;  /* 0x000000000000791b */ /* 0x003fea0003800000 */
.L_x_3101:
[----:B------:R-:W-:Y:S01]  /*89b0*/  IMAD.MOV.U32 R12, RZ, RZ, 0x2 ;  /* 0x00000002ff0c7424 */ /* 0x000fe200078e00ff */
[----:B------:R-:W-:-:S04]  /*89c0*/  FMNMX R2, R0, R14, !PT ;  /* 0x0000000e00027209 */ /* 0x000fc80007800000 */
[----:B------:R-:W-:-:S07]  /*89d0*/  MOV R13, R2 ;  /* 0x00000002000d7202 */ /* 0x000fce0000000f00 */
[----:B------:R-:W-:Y:S05]  /*89e0*/  WARPSYNC.COLLECTIVE R15, `(.L_x_3102) ;  /* 0x000000000f087348 */ /* 0x000fea0003c00000 */
[----:B------:R0:W1:Y:S02]  /*89f0*/  SHFL.BFLY P6, R14, R13, R12, R11 ;  /* 0x0c00000c0d0e7389 */ /* 0x00006400000c000b */
[----:B01----:R-:W-:Y:S05]  /*8a00*/  ENDCOLLECTIVE ;  /* 0x000000000000791b */ /* 0x003fea0003800000 */
.L_x_3102:
[----:B------:R-:W-:Y:S01]  /*8a10*/  IMAD.MOV.U32 R12, RZ, RZ, 0x1 ;  /* 0x00000001ff0c7424 */ /* 0x000fe200078e00ff */
[----:B------:R-:W-:-:S04]  /*8a20*/  FMNMX R3, R2, R14, !PT ;  /* 0x0000000e02037209 */ /* 0x000fc80007800000 */
[----:B------:R-:W-:-:S07]  /*8a30*/  MOV R13, R3 ;  /* 0x00000003000d7202 */ /* 0x000fce0000000f00 */
[----:B------:R-:W-:Y:S05]  /*8a40*/  WARPSYNC.COLLECTIVE R15, `(.L_x_3103) ;  /* 0x000000000f087348 */ /* 0x000fea0003c00000 */
[----:B------:R0:W1:Y:S02]  /*8a50*/  SHFL.BFLY P6, R14, R13, R12, R11 ;  /* 0x0c00000c0d0e7389 */ /* 0x00006400000c000b */
[----:B01----:R-:W-:Y:S05]  /*8a60*/  ENDCOLLECTIVE ;  /* 0x000000000000791b */ /* 0x003fea0003800000 */
.L_x_3103:
        /* <DEDUP_REMOVED lines=50> */
[----:B------:R-:W-:Y:S02]  /*8d90*/  FFMA.SAT R3, R2, R15, 0.5 ;  /* 0x3f00000002037423 */ /* 0x000fe4000000200f */
[----:B------:R-:W-:Y:S02]  /*8da0*/  FADD R21, R17, -12583039 ;  /* 0xcb40007f11157421 */ /* 0x000fe40000000000 */
[----:B------:R-:W-:Y:S02]  /*8db0*/  FFMA.RM R3, R3, R14, 12582913 ;  /* 0x4b40000103037423 */ /* 0x000fe4000000400e */
[----:B------:R-:W-:Y:S02]  /*8dc0*/  FFMA R21, R6, 1.4426950216293334961, -R21 ;  /* 0x3fb8aa3b06157823 */ /* 0x000fe40000000815 */
[C---:B------:R-:W-:Y:S01]  /*8dd0*/  FADD R19, R3.reuse, -12583039 ;  /* 0xcb40007f03137421 */ /* 0x040fe20000000000 */
[----:B------:R-:W-:-:S02]  /*8de0*/  IMAD.SHL.U32 R3, R3, 0x800000, RZ ;  /* 0x0080000003037824 */ /* 0x000fc400078e00ff */
[----:B------:R-:W-:Y:S01]  /*8df0*/  FFMA R21, R6, 1.925963033500011079e-08, R21 ;  /* 0x32a5706006157823 */ /* 0x000fe20000000015 */
[----:B------:R-:W-:-:S04]  /*8e00*/  FFMA R19, R2, 1.4426950216293334961, -R19 ;  /* 0x3fb8aa3b02137823 */ /* 0x000fc80000000813 */
[----:B------:R-:W-:Y:S01]  /*8e10*/  FFMA R19, R2, 1.925963033500011079e-08, R19 ;  /* 0x32a5706002137823 */ /* 0x000fe20000000013 */
[----:B------:R-:W-:Y:S01]  /*8e20*/  SHF.L.U32 R2, R17, 0x17, RZ ;  /* 0x0000001711027819 */ /* 0x000fe200000006ff */
[----:B------:R-:W-:Y:S01]  /*8e30*/  FFMA.SAT R17, R7, R15, 0.5 ;  /* 0x3f00000007117423 */ /* 0x000fe2000000200f */
[----:B------:R-:W0:Y:S03]  /*8e40*/  MUFU.EX2 R21, R21 ;  /* 0x0000001500157308 */ /* 0x000e260000000800 */
[----:B------:R-:W-:-:S05]  /*8e50*/  FFMA.RM R17, R17, R14, 12582913 ;  /* 0x4b40000111117423 */ /* 0x000fca000000400e */
[----:B------:R-:W1:Y:S01]  /*8e60*/  MUFU.EX2 R0, R19 ;  /* 0x0000001300007308 */ /* 0x000e620000000800 */
[----:B0-----:R-:W-:Y:S01]  /*8e70*/  FMUL R2, R2, R21 ;  /* 0x0000001502027220 */ /* 0x001fe20000400000 */
[----:B-1----:R-:W-:Y:S01]  /*8e80*/  FMUL R3, R3, R0 ;  /* 0x0000000003037220 */ /* 0x002fe20000400000 */
[----:B------:R-:W-:-:S04]  /*8e90*/  FADD R0, R17, -12583039 ;  /* 0xcb40007f11007421 */ /* 0x000fc80000000000 */
[----:B------:R-:W-:-:S04]  /*8ea0*/  FFMA R0, R7, 1.4426950216293334961, -R0 ;  /* 0x3fb8aa3b07007823 */ /* 0x000fc80000000800 */
[----:B------:R-:W-:Y:S01]  /*8eb0*/  FFMA R7, R7, 1.925963033500011079e-08, R0 ;  /* 0x32a5706007077823 */ /* 0x000fe20000000000 */
[----:B------:R-:W-:Y:S02]  /*8ec0*/  IMAD.SHL.U32 R0, R17, 0x800000, RZ ;  /* 0x0080000011007824 */ /* 0x000fe400078e00ff */
[----:B------:R-:W-:-:S03]  /*8ed0*/  FFMA.SAT R17, R8, R15, 0.5 ;  /* 0x3f00000008117423 */ /* 0x000fc6000000200f */
[----:B------:R-:W0:Y:S01]  /*8ee0*/  MUFU.EX2 R7, R7 ;  /* 0x0000000700077308 */ /* 0x000e220000000800 */
[----:B------:R-:W-:-:S04]  /*8ef0*/  FFMA.RM R17, R17, R14, 12582913 ;  /* 0x4b40000111117423 */ /* 0x000fc8000000400e */
[C---:B------:R-:W-:Y:S01]  /*8f00*/  FADD R19, R17.reuse, -12583039 ;  /* 0xcb40007f11137421 */ /* 0x040fe20000000000 */
[----:B------:R-:W-:-:S03]  /*8f10*/  SHF.L.U32 R6, R17, 0x17, RZ ;  /* 0x0000001711067819 */ /* 0x000fc600000006ff */
[----:B------:R-:W-:-:S04]  /*8f20*/  FFMA R19, R8, 1.4426950216293334961, -R19 ;  /* 0x3fb8aa3b08137823 */ /* 0x000fc80000000813 */
[----:B------:R-:W-:Y:S01]  /*8f30*/  FFMA R19, R8, 1.925963033500011079e-08, R19 ;  /* 0x32a5706008137823 */ /* 0x000fe20000000013 */
[----:B0-----:R-:W-:Y:S01]  /*8f40*/  FMUL R0, R0, R7 ;  /* 0x0000000700007220 */ /* 0x001fe20000400000 */
[----:B------:R-:W-:-:S04]  /*8f50*/  FFMA.SAT R7, R9, R15, 0.5 ;  /* 0x3f00000009077423 */ /* 0x000fc8000000200f */
[----:B------:R-:W0:Y:S01]  /*8f60*/  MUFU.EX2 R19, R19 ;  /* 0x0000001300137308 */ /* 0x000e220000000800 */
[----:B------:R-:W-:-:S04]  /*8f70*/  FFMA.RM R7, R7, R14, 12582913 ;  /* 0x4b40000107077423 */ /* 0x000fc8000000400e */
[C---:B------:R-:W-:Y:S01]  /*8f80*/  FADD R8, R7.reuse, -12583039 ;  /* 0xcb40007f07087421 */ /* 0x040fe20000000000 */
[----:B------:R-:W-:-:S03]  /*8f90*/  IMAD.SHL.U32 R7, R7, 0x800000, RZ ;  /* 0x0080000007077824 */ /* 0x000fc600078e00ff */
[----:B------:R-:W-:-:S04]  /*8fa0*/  FFMA R8, R9, 1.4426950216293334961, -R8 ;  /* 0x3fb8aa3b09087823 */ /* 0x000fc80000000808 */
[----:B------:R-:W-:Y:S01]  /*8fb0*/  FFMA R8, R9, 1.925963033500011079e-08, R8 ;  /* 0x32a5706009087823 */ /* 0x000fe20000000008 */
[----:B0-----:R-:W-:-:S05]  /*8fc0*/  FMUL R6, R6, R19 ;  /* 0x0000001306067220 */ /* 0x001fca0000400000 */
        /* <DEDUP_REMOVED lines=20> */
[----:B------:R-:W-:Y:S02]  /*9110*/  FFMA.SAT R7, R20, R15, 0.5 ;  /* 0x3f00000014077423 */ /* 0x000fe4000000200f */
[C---:B------:R-:W-:Y:S01]  /*9120*/  FADD R21, R17.reuse, -12583039 ;  /* 0xcb40007f11157421 */ /* 0x040fe20000000000 */
[----:B------:R-:W-:Y:S02]  /*9130*/  IMAD.SHL.U32 R17, R17, 0x800000, RZ ;  /* 0x0080000011117824 */ /* 0x000fe400078e00ff */
[----:B------:R-:W-:Y:S01]  /*9140*/  FFMA.RM R7, R7, R14, 12582913 ;  /* 0x4b40000107077423 */ /* 0x000fe2000000400e */
[----:B------:R-:W-:-:S03]  /*9150*/  FFMA R21, R54, 1.4426950216293334961, -R21 ;  /* 0x3fb8aa3b36157823 */ /* 0x000fc60000000815 */
[C---:B------:R-:W-:Y:S01]  /*9160*/  FADD R19, R7.reuse, -12583039 ;  /* 0xcb40007f07137421 */ /* 0x040fe20000000000 */
[----:B------:R-:W-:Y:S01]  /*9170*/  SHF.L.U32 R7, R7, 0x17, RZ ;  /* 0x0000001707077819 */ /* 0x000fe200000006ff */
[----:B------:R-:W-:Y:S02]  /*9180*/  FFMA R21, R54, 1.925963033500011079e-08, R21 ;  /* 0x32a5706036157823 */ /* 0x000fe40000000015 */
[----:B------:R-:W-:-:S04]  /*9190*/  FFMA R19, R20, 1.4426950216293334961, -R19 ;  /* 0x3fb8aa3b14137823 */ /* 0x000fc80000000813 */
[----:B------:R-:W-:-:S04]  /*91a0*/  FFMA R19, R20, 1.925963033500011079e-08, R19 ;  /* 0x32a5706014137823 */ /* 0x000fc80000000013 */
[----:B------:R0:W1:Y:S02]  /*91b0*/  MUFU.EX2 R18, R19 ;  /* 0x0000001300127308 */ /* 0x0000640000000800 */
[----:B0-----:R-:W-:-:S04]  /*91c0*/  FFMA.SAT R19, R22, R15, 0.5 ;  /* 0x3f00000016137423 */ /* 0x001fc8000000200f */
[----:B------:R-:W-:Y:S01]  /*91d0*/  FFMA.RM R19, R19, R14, 12582913 ;  /* 0x4b40000113137423 */ /* 0x000fe2000000400e */
[----:B-1----:R-:W-:-:S03]  /*91e0*/  FMUL R7, R7, R18 ;  /* 0x0000001207077220 */ /* 0x002fc60000400000 */
[----:B------:R-:W-:Y:S01]  /*91f0*/  FADD R23, R19, -12583039 ;  /* 0xcb40007f13177421 */ /* 0x000fe20000000000 */
[----:B------:R-:W0:Y:S03]  /*9200*/  MUFU.EX2 R18, R21 ;  /* 0x0000001500127308 */ /* 0x000e260000000800 */
[----:B------:R-:W-:-:S04]  /*9210*/  FFMA R23, R22, 1.4426950216293334961, -R23 ;  /* 0x3fb8aa3b16177823 */ /* 0x000fc80000000817 */
[----:B------:R-:W-:-:S06]  /*9220*/  FFMA R23, R22, 1.925963033500011079e-08, R23 ;  /* 0x32a5706016177823 */ /* 0x000fcc0000000017 */
[----:B------:R-:W1:Y:S01]  /*9230*/  MUFU.EX2 R23, R23 ;  /* 0x0000001700177308 */ /* 0x000e620000000800 */
[----:B0-----:R-:W-:Y:S01]  /*9240*/  FMUL R17, R17, R18 ;  /* 0x0000001211117220 */ /* 0x001fe20000400000 */
[----:B------:R-:W-:Y:S01]  /*9250*/  SHF.L.U32 R18, R19, 0x17, RZ ;  /* 0x0000001713127819 */ /* 0x000fe200000006ff */
[----:B------:R-:W-:-:S04]  /*9260*/  FFMA.SAT R19, R48, R15, 0.5 ;  /* 0x3f00000030137423 */ /* 0x000fc8000000200f */
[----:B------:R-:W-:-:S04]  /*9270*/  FFMA.RM R19, R19, R14, 12582913 ;  /* 0x4b40000113137423 */ /* 0x000fc8000000400e */
[C---:B------:R-:W-:Y:S01]  /*9280*/  FADD R21, R19.reuse, -12583039 ;  /* 0xcb40007f13157421 */ /* 0x040fe20000000000 */
[----:B------:R-:W-:Y:S02]  /*9290*/  IMAD.SHL.U32 R19, R19, 0x800000, RZ ;  /* 0x0080000013137824 */ /* 0x000fe400078e00ff */
[----:B-1----:R-:W-:Y:S01]  /*92a0*/  FMUL R18, R18, R23 ;  /* 0x0000001712127220 */ /* 0x002fe20000400000 */
[----:B------:R-:W-:Y:S01]  /*92b0*/  FFMA R21, R48, 1.4426950216293334961, -R21 ;  /* 0x3fb8aa3b30157823 */ /* 0x000fe20000000815 */
[----:B------:R-:W-:-:S03]  /*92c0*/  FFMA.SAT R23, R52, R15, 0.5 ;  /* 0x3f00000034177423 */ /* 0x000fc6000000200f */
[----:B------:R-:W-:Y:S01]  /*92d0*/  FFMA R21, R48, 1.925963033500011079e-08, R21 ;  /* 0x32a5706030157823 */ /* 0x000fe20000000015 */
[----:B------:R-:W-:-:S03]  /*92e0*/  FFMA.RM R23, R23, R14, 12582913 ;  /* 0x4b40000117177423 */ /* 0x000fc6000000400e */
[----:B------:R0:W1:Y:S01]  /*92f0*/  MUFU.EX2 R20, R21 ;  /* 0x0000001500147308 */ /* 0x0000620000000800 */
[----:B------:R-:W-:-:S04]  /*9300*/  FADD R25, R23, -12583039 ;  /* 0xcb40007f17197421 */ /* 0x000fc80000000000 */
[----:B------:R-:W-:-:S04]  /*9310*/  FFMA R25, R52, 1.4426950216293334961, -R25 ;  /* 0x3fb8aa3b34197823 */ /* 0x000fc80000000819 */
[----:B------:R-:W-:Y:S01]  /*9320*/  FFMA R25, R52, 1.925963033500011079e-08, R25 ;  /* 0x32a5706034197823 */ /* 0x000fe20000000019 */
[----:B0-----:R-:W-:-:S04]  /*9330*/  FFMA.SAT R21, R26, R15, 0.5 ;  /* 0x3f0000001a157423 */ /* 0x001fc8000000200f */
[----:B------:R-:W-:Y:S01]  /*9340*/  FFMA.RM R21, R21, R14, 12582913 ;  /* 0x4b40000115157423 */ /* 0x000fe2000000400e */
[----:B------:R-:W0:Y:S01]  /*9350*/  MUFU.EX2 R25, R25 ;  /* 0x0000001900197308 */ /* 0x000e220000000800 */
[----:B-1----:R-:W-:Y:S01]  /*9360*/  FMUL R19, R19, R20 ;  /* 0x0000001413137220 */ /* 0x002fe20000400000 */
[----:B------:R-:W-:Y:S01]  /*9370*/  SHF.L.U32 R20, R23, 0x17, RZ ;  /* 0x0000001717147819 */ /* 0x000fe200000006ff */
        /* <DEDUP_REMOVED lines=11> */
[----:B------:R-:W-:Y:S01]  /*9430*/  FFMA R27, R56, 1.4426950216293334961, -R27 ;  /* 0x3fb8aa3b381b7823 */ /* 0x000fe2000000081b */
[----:B--2---:R-:W-:-:S03]  /*9440*/  FMUL R21, R21, R22 ;  /* 0x0000001615157220 */ /* 0x004fc60000400000 */
[----:B------:R-:W-:Y:S01]  /*9450*/  FFMA R27, R56, 1.925963033500011079e-08, R27 ;  /* 0x32a57060381b7823 */ /* 0x000fe2000000001b */
[----:B------:R-:W-:Y:S01]  /*9460*/  SHF.L.U32 R22, R25, 0x17, RZ ;  /* 0x0000001719167819 */ /* 0x000fe200000006ff */
[C---:B------:R-:W-:Y:S01]  /*9470*/  FADD R25, R23.reuse, -12583039 ;  /* 0xcb40007f17197421 */ /* 0x040fe20000000000 */
[----:B------:R-:W-:-:S03]  /*9480*/  IMAD.SHL.U32 R23, R23, 0x800000, RZ ;  /* 0x0080000017177824 */ /* 0x000fc600078e00ff */
[----:B------:R-:W0:Y:S01]  /*9490*/  MUFU.EX2 R27, R27 ;  /* 0x0000001b001b7308 */ /* 0x000e220000000800 */
[----:B------:R-:W-:-:S04]  /*94a0*/  FFMA R25, R40, 1.4426950216293334961, -R25 ;  /* 0x3fb8aa3b28197823 */ /* 0x000fc80000000819 */
[----:B------:R-:W-:-:S04]  /*94b0*/  FFMA R25, R40, 1.925963033500011079e-08, R25 ;  /* 0x32a5706028197823 */ /* 0x000fc80000000019 */
[----:B------:R1:W2:Y:S01]  /*94c0*/  MUFU.EX2 R24, R25 ;  /* 0x0000001900187308 */ /* 0x0002a20000000800 */
[----:B0-----:R-:W-:Y:S01]  /*94d0*/  FMUL R22, R22, R27 ;  /* 0x0000001b16167220 */ /* 0x001fe20000400000 */
[-C--:B------:R-:W-:Y:S01]  /*94e0*/  FFMA.SAT R27, R11, R15.reuse, 0.5 ;  /* 0x3f0000000b1b7423 */ /* 0x080fe2000000200f */
[-C--:B-1----:R-:W-:Y:S01]  /*94f0*/  FFMA.SAT R25, R12, R15.reuse, 0.5 ;  /* 0x3f0000000c197423 */ /* 0x082fe2000000200f */
[----:B------:R-:W-:Y:S02]  /*9500*/  FFMA.SAT R15, R13, R15, 0.5 ;  /* 0x3f0000000d0f7423 */ /* 0x000fe4000000200f */
[-C--:B------:R-:W-:Y:S01]  /*9510*/  FFMA.RM R27, R27, R14.reuse, 12582913 ;  /* 0x4b4000011b1b7423 */ /* 0x080fe2000000400e */
[-C--:B------:R-:W-:Y:S01]  /*9520*/  FFMA.RM R25, R25, R14.reuse, 12582913 ;  /* 0x4b40000119197423 */ /* 0x080fe2000000400e */
[----:B------:R-:W-:Y:S01]  /*9530*/  FFMA.RM R14, R15, R14, 12582913 ;  /* 0x4b4000010f0e7423 */ /* 0x000fe2000000400e */
[----:B--2---:R-:W-:Y:S01]  /*9540*/  FMUL R23, R23, R24 ;  /* 0x0000001817177220 */ /* 0x004fe20000400000 */
[----:B------:R-:W-:Y:S01]  /*9550*/  FADD R24, R27, -12583039 ;  /* 0xcb40007f1b187421 */ /* 0x000fe20000000000 */
[C---:B------:R-:W-:Y:S01]  /*9560*/  FADD R15, R25.reuse, -12583039 ;  /* 0xcb40007f190f7421 */ /* 0x040fe20000000000 */
[----:B------:R-:W-:-:S02]  /*9570*/  IMAD.SHL.U32 R25, R25, 0x800000, RZ ;  /* 0x0080000019197824 */ /* 0x000fc400078e00ff */
[----:B------:R-:W-:Y:S01]  /*9580*/  FFMA R24, R11, 1.4426950216293334961, -R24 ;  /* 0x3fb8aa3b0b187823 */ /* 0x000fe20000000818 */
[----:B------:R-:W-:-:S03]  /*9590*/  FFMA R15, R12, 1.4426950216293334961, -R15 ;  /* 0x3fb8aa3b0c0f7823 */ /* 0x000fc6000000080f */
[----:B------:R-:W-:Y:S01]  /*95a0*/  FFMA R11, R11, 1.925963033500011079e-08, R24 ;  /* 0x32a570600b0b7823 */ /* 0x000fe20000000018 */
[----:B------:R-:W-:Y:S01]  /*95b0*/  FFMA R15, R12, 1.925963033500011079e-08, R15 ;  /* 0x32a570600c0f7823 */ /* 0x000fe2000000000f */
[C---:B------:R-:W-:Y:S01]  /*95c0*/  FADD R12, R14.reuse, -12583039 ;  /* 0xcb40007f0e0c7421 */ /* 0x040fe20000000000 */
[----:B------:R-:W-:Y:S02]  /*95d0*/  SHF.L.U32 R24, R27, 0x17, RZ ;  /* 0x000000171b187819 */ /* 0x000fe400000006ff */
[----:B------:R0:W1:Y:S01]  /*95e0*/  MUFU.EX2 R26, R15 ;  /* 0x0000000f001a7308 */ /* 0x0000620000000800 */
[----:B------:R-:W-:Y:S01]  /*95f0*/  FFMA R12, R13, 1.4426950216293334961, -R12 ;  /* 0x3fb8aa3b0d0c7823 */ /* 0x000fe2000000080c */
[----:B------:R-:W-:-:S03]  /*9600*/  SHF.L.U32 R14, R14, 0x17, RZ ;  /* 0x000000170e0e7819 */ /* 0x000fc600000006ff */
[----:B------:R-:W-:Y:S01]  /*9610*/  FFMA R13, R13, 1.925963033500011079e-08, R12 ;  /* 0x32a570600d0d7823 */ /* 0x000fe2000000000c */
[----:B------:R-:W-:Y:S02]  /*9620*/  FADD R12, RZ, R16 ;  /* 0x00000010ff0c7221 */ /* 0x000fe40000000000 */
[----:B------:R-:W2:Y:S01]  /*9630*/  MUFU.EX2 R11, R11 ;  /* 0x0000000b000b7308 */ /* 0x000ea20000000800 */
[----:B0-----:R-:W-:-:S07]  /*9640*/  IMAD.MOV.U32 R15, RZ, RZ, -0x1 ;  /* 0xffffffffff0f7424 */ /* 0x001fce00078e00ff */
[----:B------:R-:W0:Y:S01]  /*9650*/  MUFU.EX2 R13, R13 ;  /* 0x0000000d000d7308 */ /* 0x000e220000000800 */
[----:B-1----:R-:W-:Y:S01]  /*9660*/  FMUL R26, R25, R26 ;  /* 0x0000001a191a7220 */ /* 0x002fe20000400000 */
[----:B--2---:R-:W-:Y:S01]  /*9670*/  FMUL R24, R24, R11 ;  /* 0x0000000b18187220 */ /* 0x004fe20000400000 */
        /* <DEDUP_REMOVED lines=26> */
.L_x_3104:
[----:B------:R-:W-:Y:S02]  /*9820*/  IMAD.MOV.U32 R12, RZ, RZ, 0x8 ;  /* 0x00000008ff0c7424 */ /* 0x000fe400078e00ff */
[----:B------:R-:W-:-:S05]  /*9830*/  FADD R27, R13, R14 ;  /* 0x0000000e0d1b7221 */ /* 0x000fca0000000000 */
[----:B------:R-:W-:-:S07]  /*9840*/  MOV R13, R27 ;  /* 0x0000001b000d7202 */ /* 0x000fce0000000f00 */
[----:B------:R-:W-:Y:S05]  /*9850*/  WARPSYNC.COLLECTIVE R15, `(.L_x_3105) ;  /* 0x000000000f087348 */ /* 0x000fea0003c00000 */
[----:B------:R0:W1:Y:S02]  /*9860*/  SHFL.BFLY P6, R14, R13, R12, R11 ;  /* 0x0c00000c0d0e7389 */ /* 0x00006400000c000b */
[----:B01----:R-:W-:Y:S05]  /*9870*/  ENDCOLLECTIVE ;  /* 0x000000000000791b */ /* 0x003fea0003800000 */
.L_x_3105:
[----:B------:R-:W-:Y:S02]  /*9880*/  IMAD.MOV.U32 R12, RZ, RZ, 0x4 ;  /* 0x00000004ff0c7424 */ /* 0x000fe400078e00ff */
[----:B------:R-:W-:-:S05]  /*9890*/  FADD R30, R27, R14 ;  /* 0x0000000e1b1e7221 */ /* 0x000fca0000000000 */
[----:B------:R-:W-:-:S07]  /*98a0*/  MOV R13, R30 ;  /* 0x0000001e000d7202 */ /* 0x000fce0000000f00 */
[----:B------:R-:W-:Y:S05]  /*98b0*/  WARPSYNC.COLLECTIVE R15, `(.L_x_3106) ;  /* 0x000000000f087348 */ /* 0x000fea0003c00000 */
[----:B------:R0:W1:Y:S02]  /*98c0*/  SHFL.BFLY P6, R14, R13, R12, R11 ;  /* 0x0c00000c0d0e7389 */ /* 0x00006400000c000b */
[----:B01----:R-:W-:Y:S05]  /*98d0*/  ENDCOLLECTIVE ;  /* 0x000000000000791b */ /* 0x003fea0003800000 */
.L_x_3106:
[----:B------:R-:W-:Y:S02]  /*98e0*/  IMAD.MOV.U32 R12, RZ, RZ, 0x2 ;  /* 0x00000002ff0c7424 */ /* 0x000fe400078e00ff */
[----:B------:R-:W-:-:S05]  /*98f0*/  FADD R31, R30, R14 ;  /* 0x0000000e1e1f7221 */ /* 0x000fca0000000000 */
[----:B------:R-:W-:-:S07]  /*9900*/  MOV R13, R31 ;  /* 0x0000001f000d7202 */ /* 0x000fce0000000f00 */
[----:B------:R-:W-:Y:S05]  /*9910*/  WARPSYNC.COLLECTIVE R15, `(.L_x_3107) ;  /* 0x000000000f087348 */ /* 0x000fea0003c00000 */
[----:B------:R0:W1:Y:S02]  /*9920*/  SHFL.BFLY P6, R14, R13, R12, R11 ;  /* 0x0c00000c0d0e7389 */ /* 0x00006400000c000b */
[----:B01----:R-:W-:Y:S05]  /*9930*/  ENDCOLLECTIVE ;  /* 0x000000000000791b */ /* 0x003fea0003800000 */
.L_x_3107:
[----:B------:R-:W-:Y:S02]  /*9940*/  IMAD.MOV.U32 R12, RZ, RZ, 0x1 ;  /* 0x00000001ff0c7424 */ /* 0x000fe400078e00ff */
[----:B------:R-:W-:-:S05]  /*9950*/  FADD R32, R31, R14 ;  /* 0x0000000e1f207221 */ /* 0x000fca0000000000 */
[----:B------:R-:W-:-:S07]  /*9960*/  MOV R13, R32 ;  /* 0x00000020000d7202 */ /* 0x000fce0000000f00 */
[----:B------:R-:W-:Y:S05]  /*9970*/  WARPSYNC.COLLECTIVE R15, `(.L_x_3108) ;  /* 0x000000000f087348 */ /* 0x000fea0003c00000 */
[----:B------:R0:W1:Y:S02]  /*9980*/  SHFL.BFLY P6, R14, R13, R12, R11 ;  /* 0x0c00000c0d0e7389 */ /* 0x00006400000c000b */
[----:B01----:R-:W-:Y:S05]  /*9990*/  ENDCOLLECTIVE ;  /* 0x000000000000791b */ /* 0x003fea0003800000 */
.L_x_3108:
[----:B------:R-:W-:Y:S05]  /*99a0*/  BRA `(.L_x_3109) ;  /* 0xffffffd400cc7947 */ /* 0x000fea000383ffff */
        .weak           $__internal_33_$__cuda_sm3x_div_rn_noftz_f32_slowpath
        .type           $__internal_33_$__cuda_sm3x_div_rn_noftz_f32_slowpath,@function
        .size           $__internal_33_$__cuda_sm3x_div_rn_noftz_f32_slowpath,(.L_x_37410 - $__internal_33_$__cuda_sm3x_div_rn_noftz_f32_slowpath)
$__internal_33_$__cuda_sm3x_div_rn_noftz_f32_slowpath:
        /* <DEDUP_REMOVED lines=35> */
.L_x_3111:
[----:B------:R-:W-:Y:S01]  /*9be0*/  LEA R16, R30, 0xc0800000, 0x17 ;  /* 0xc08000001e107811 */ /* 0x000fe200078eb8ff */
[----:B------:R-:W-:Y:S01]  /*9bf0*/  BSSY.RECONVERGENT B2, `(.L_x_3116) ;  /* 0x0000036000027945 */ /* 0x000fe20003800200 */
[----:B------:R-:W-:-:S03]  /*9c00*/  IADD3 R37, PT, PT, R37, -0x7f, RZ ;  /* 0xffffff8125257810 */ /* 0x000fc60007ffe0ff */
[----:B------:R-:W-:Y:S01]  /*9c10*/  IMAD.IADD R38, R11, 0x1, -R16 ;  /* 0x000000010b267824 */ /* 0x000fe200078e0a10 */
[----:B------:R-:W-:-:S03]  /*9c20*/  IADD3 R40, PT, PT, R37, 0x7f, -R30 ;  /* 0x0000007f25287810 */ /* 0x000fc60007ffe81e */
[----:B------:R-:W0:Y:S01]  /*9c30*/  MUFU.RCP R11, R38 ;  /* 0x00000026000b7308 */ /* 0x000e220000001000 */
[----:B------:R-:W-:Y:S01]  /*9c40*/  FADD.FTZ R32, -R38, -RZ ;  /* 0x800000ff26207221 */ /* 0x000fe20000010100 */
[----:B------:R-:W-:-:S03]  /*9c50*/  IMAD.IADD R40, R40, 0x1, R13 ;  /* 0x0000000128287824 */ /* 0x000fc600078e020d */
[----:B0-----:R-:W-:-:S04]  /*9c60*/  FFMA R16, R11, R32, 1 ;  /* 0x3f8000000b107423 */ /* 0x001fc80000000020 */
[----:B------:R-:W-:Y:S01]  /*9c70*/  FFMA R16, R11, R16, R11 ;  /* 0x000000100b107223 */ /* 0x000fe2000000000b */
[----:B------:R-:W-:-:S04]  /*9c80*/  IMAD R11, R37, -0x800000, R31 ;  /* 0xff800000250b7824 */ /* 0x000fc800078e021f */
        /* <DEDUP_REMOVED lines=40> */
.L_x_3118:
[----:B------:R-:W-:-:S04]  /*9f10*/  LOP3.LUT R11, R11, 0x80000000, RZ, 0xc0, !PT ;  /* 0x800000000b0b7812 */ /* 0x000fc800078ec0ff */
[----:B------:R-:W-:Y:S01]  /*9f20*/  LOP3.LUT R11, R11, 0x7f800000, RZ, 0xfc, !PT ;  /* 0x7f8000000b0b7812 */ /* 0x000fe200078efcff */
[----:B------:R-:W-:Y:S06]  /*9f30*/  BRA `(.L_x_3119) ;  /* 0x0000000000047947 */ /* 0x000fec0003800000 */
.L_x_3117:
[----:B------:R-:W-:-:S07]  /*9f40*/  IMAD R11, R40, 0x800000, R11 ;  /* 0x00800000280b7824 */ /* 0x000fce00078e020b */
.L_x_3119:
[----:B------:R-:W-:Y:S05]  /*9f50*/  BSYNC.RECONVERGENT B2 ;  /* 0x0000000000027941 */ /* 0x000fea0003800200 */
.L_x_3116:
[----:B------:R-:W-:Y:S05]  /*9f60*/  BRA `(.L_x_3120) ;  /* 0x0000000000207947 */ /* 0x000fea0003800000 */
.L_x_3115:
[----:B------:R-:W-:-:S04]  /*9f70*/  LOP3.LUT R11, R11, 0x80000000, R31, 0x48, !PT ;  /* 0x800000000b0b7812 */ /* 0x000fc800078e481f */
[----:B------:R-:W-:Y:S01]  /*9f80*/  LOP3.LUT R11, R11, 0x7f800000, RZ, 0xfc, !PT ;  /* 0x7f8000000b0b7812 */ /* 0x000fe200078efcff */
[----:B------:R-:W-:Y:S06]  /*9f90*/  BRA `(.L_x_3120) ;  /* 0x0000000000147947 */ /* 0x000fec0003800000 */
.L_x_3114:
[----:B------:R-:W-:Y:S01]  /*9fa0*/  LOP3.LUT R11, R11, 0x80000000, R31, 0x48, !PT ;  /* 0x800000000b0b7812 */ /* 0x000fe200078e481f */
[----:B------:R-:W-:Y:S06]  /*9fb0*/  BRA `(.L_x_3120) ;  /* 0x00000000000c7947 */ /* 0x000fec0003800000 */
.L_x_3113:
[----:B------:R-:W0:Y:S01]  /*9fc0*/  MUFU.RSQ R11, -QNAN ;  /* 0xffc00000000b7908 */ /* 0x000e220000001400 */
[----:B------:R-:W-:Y:S05]  /*9fd0*/  BRA `(.L_x_3120) ;  /* 0x0000000000047947 */ /* 0x000fea0003800000 */
.L_x_3112:
[----:B------:R-:W-:-:S07]  /*9fe0*/  FADD.FTZ R11, R16, R11 ;  /* 0x0000000b100b7221 */ /* 0x000fce0000010000 */
.L_x_3120:
[----:B------:R-:W-:Y:S05]  /*9ff0*/  BSYNC.RECONVERGENT B1 ;  /* 0x0000000000017941 */ /* 0x000fea0003800200 */
.L_x_3110:
[----:B------:R-:W-:-:S04]  /*a000*/  HFMA2 R13, -RZ, RZ, 0, 0 ;  /* 0x00000000ff0d7431 */ /* 0x000fc800000001ff */
[----:B0-----:R-:W-:Y:S05]  /*a010*/  RET.REL.NODEC R12 `(_Z15SoftmaxWarpImplI22BroadcastScaleMaskLoadIffbLm4EiE11DirectStoreIffEfLi1ELi21ELi32ELi1ELb0EL9Algorithm0EEvT_T0_ll) ;  /* 0xffffff5c0cf87950 */ /* 0x001fea0003c3ffff */
.L_x_3121:
        /* <DEDUP_REMOVED lines=14> */
.L_x_37410:


//--------------------- .text._Z15SoftmaxWarpImplI22BroadcastScaleMaskLoadIffbLm4EiE11DirectStoreIffEfLi1ELi20ELi32ELi1ELb1EL9Algorithm0EEvT_T0_ll --------------------------
	.section	.text._Z15SoftmaxWarpImplI22BroadcastScaleMaskLoadIffbLm4EiE11DirectStoreIffEfLi1ELi20ELi32ELi1ELb1EL9Algorithm0EEvT_T0_ll,"ax",@progbits
	.align	128
        .global         _Z15SoftmaxWarpImplI22BroadcastScaleMaskLoadIffbLm4EiE11DirectStoreIffEfLi1ELi20ELi32ELi1ELb1EL9Algorithm0EEvT_T0_ll
        .type           _Z15SoftmaxWarpImplI22BroadcastScaleMaskLoadIffbLm4EiE11DirectStoreIffEfLi1ELi20ELi32ELi1ELb1EL9Algorithm0EEvT_T0_ll,@function
        .size           _Z15SoftmaxWarpImplI22BroadcastScaleMaskLoadIffbLm4EiE11DirectStoreIffEfLi1ELi20ELi32ELi1ELb1EL9Algorithm0EEvT_T0_ll,(.L_x_37411 - _Z15SoftmaxWarpImplI22BroadcastScaleMaskLoadIffbLm4EiE11DirectStoreIffEfLi1ELi20ELi32ELi1ELb1EL9Algorithm0EEvT_T0_ll)
        .other          _Z15SoftmaxWarpImplI22BroadcastScaleMaskLoadIffbLm4EiE11DirectStoreIffEfLi1ELi20ELi32ELi1ELb1EL9Algorithm0EEvT_T0_ll,@"STO_CUDA_ENTRY STV_DEFAULT"
_Z15SoftmaxWarpImplI22BroadcastScaleMaskLoadIffbLm4EiE11DirectStoreIffEfLi1ELi20ELi32ELi1ELb1EL9Algorithm0EEvT_T0_ll:
.text._Z15SoftmaxWarpImplI22BroadcastScaleMaskLoadIffbLm4EiE11DirectStoreIffEfLi1ELi20ELi32ELi1ELb1EL9Algorithm0EEvT_T0_ll:
        /* <DEDUP_REMOVED lines=29> */
.L_x_3122:
        /* <DEDUP_REMOVED lines=23> */
[C---:B------:R-:W-:Y:S02]  /*0340*/  VIADD R31, R41.reuse, 0x240 ;  /* 0x00000240291f7836 */ /* 0x040fe40000000000 */
[----:B-1----:R-:W-:-:S07]  /*0350*/  VIADD R33, R41, 0x260 ;  /* 0x0000026029217836 */ /* 0x002fce0000000000 */
.L_x_3205:
[----:B0-----:R-:W0:Y:S01]  /*0360*/  LDC.64 R14, c[0x0][0x410] ;  /* 0x00010400ff0e7b82 */ /* 0x001e220000000a00 */
[C---:B------:R-:W-:Y:S01]  /*0370*/  VIADD R35, R41.reuse, 0x80 ;  /* 0x0000008029237836 */ /* 0x040fe20000000000 */
[----:B------:R-:W-:Y:S01]  /*0380*/  BSSY.RECONVERGENT B1, `(.L_x_3124) ;  /* 0x0000080000017945 */ /* 0x000fe20003800200 */
[----:B------:R-:W-:Y:S01]  /*0390*/  MOV R4, 0xff800000 ;  /* 0xff80000000047802 */ /* 0x000fe20000000f00 */
[C---:B------:R-:W-:Y:S02]  /*03a0*/  VIADD R11, R41.reuse, 0xc0 ;  /* 0x000000c0290b7836 */ /* 0x040fe40000000000 */
[----:B------:R-:W-:Y:S01]  /*03b0*/  IMAD.MOV.U32 R13, RZ, RZ, -0x800000 ;  /* 0xff800000ff0d7424 */ /* 0x000fe200078e00ff */
[-C--:B0-----:R-:W-:Y:S02]  /*03c0*/  ISETP.GE.U32.AND P0, PT, R41, R14.reuse, PT ;  /* 0x0000000e2900720c */ /* 0x081fe40003f06070 */
[----:B------:R-:W-:Y:S02]  /*03d0*/  ISETP.GE.U32.AND P5, PT, R3, R14, PT ;  /* 0x0000000e0300720c */ /* 0x000fe40003fa6070 */
[----:B------:R-:W-:-:S02]  /*03e0*/  ISETP.GE.AND.EX P0, PT, RZ, R15, PT, P0 ;  /* 0x0000000fff00720c */ /* 0x000fc40003f06300 */
        /* <DEDUP_REMOVED lines=121> */
.L_x_3125:
[----:B------:R-:W-:Y:S05]  /*0b80*/  BSYNC.RECONVERGENT B1 ;  /* 0x0000000000017941 */ /* 0x000fea0003800200 */
.L_x_3124:
        /* <DEDUP_REMOVED lines=47> */
[----:B0-----:R-:W-:-:S02]  /*0e80*/  IMAD.MOV.U32 R36, RZ, RZ, RZ ;  /* 0x000000ffff247224 */ /* 0x001fc400078e00ff */
        /* <DEDUP_REMOVED lines=80> */
.L_x_3127:
[----:B------:R-:W-:Y:S05]  /*1390*/  BSYNC.RECONVERGENT B1 ;  /* 0x0000000000017941 */ /* 0x000fea0003800200 */
.L_x_3126:
        /* <DEDUP_REMOVED lines=31> */
[----:B0-----:R-:W-:Y:S01]  /*1590*/  VIADD R36, R22, 0xffffffe ;  /* 0x0ffffffe16247836 */ /* 0x001fe20000000000 */
[----:B------:R-:W0:Y:S03]  /*15a0*/  LDC R12, c[0x0][0x3c0] ;  /* 0x0000f000ff0c7b82 */ /* 0x000e260000000800 */
[----:B------:R1:W2:Y:S02]  /*15b0*/  F2I.FTZ.U32.TRUNC.NTZ R37, R36 ;  /* 0x0000002400257305 */ /* 0x0002a4000021f000 */
[----:B------:R-:W-:Y:S01]  /*15c0*/  @P2 VIADD R20, R20, 0x1 ;  /* 0x0000000114142836 */ /* 0x000fe20000000000 */
[----:B------:R-:W-:-:S05]  /*15d0*/  ISETP.NE.AND P2, PT, R43, RZ, PT ;  /* 0x000000ff2b00720c */ /* 0x000fca0003f45270 */
[----:B------:R-:W-:Y:S02]  /*15e0*/  @!P5 IADD3 R20, PT, PT, -R20, RZ, RZ ;  /* 0x000000ff1414d210 */ /* 0x000fe40007ffe1ff */
[----:B-1----:R-:W-:Y:S01]  /*15f0*/  MOV R36, RZ ;  /* 0x000000ff00247202 */ /* 0x002fe20000000f00 */
[----:B--2---:R-:W-:-:S05]  /*1600*/  IMAD.MOV R22, RZ, RZ, -R37 ;  /* 0x000000ffff167224 */ /* 0x004fca00078e0a25 */
[----:B------:R-:W-:-:S05]  /*1610*/  @!P2 LOP3.LUT R20, RZ, R43, RZ, 0x33, !PT ;  /* 0x0000002bff14a212 */ /* 0x000fca00078e33ff */
[----:B------:R-:W-:Y:S01]  /*1620*/  IMAD.MOV R39, RZ, RZ, -R20 ;  /* 0x000000ffff277224 */ /* 0x000fe200078e0a14 */
[----:B0-----:R-:W-:-:S03]  /*1630*/  IABS R49, R12 ;  /* 0x0000000c00317213 */ /* 0x001fc60000000000 */
[----:B------:R-:W-:Y:S01]  /*1640*/  IMAD R43, R43, R39, R6 ;  /* 0x000000272b2b7224 */ /* 0x000fe200078e0206 */
[----:B------:R-:W0:Y:S01]  /*1650*/  I2F.RP R26, R49 ;  /* 0x00000031001a7306 */ /* 0x000e220000209400 */
[----:B------:R-:W-:-:S03]  /*1660*/  IMAD R39, R22, R45, RZ ;  /* 0x0000002d16277224 */ /* 0x000fc600078e02ff */
[----:B------:R-:W-:Y:S01]  /*1670*/  IABS R24, R43 ;  /* 0x0000002b00187213 */ /* 0x000fe20000000000 */
[----:B------:R-:W-:-:S06]  /*1680*/  IMAD.HI.U32 R39, R37, R39, R36 ;  /* 0x0000002725277227 */ /* 0x000fcc00078e0024 */
[----:B------:R-:W-:-:S04]  /*1690*/  IMAD.HI.U32 R22, R39, R24, RZ ;  /* 0x0000001827167227 */ /* 0x000fc800078e00ff */
[----:B------:R-:W-:Y:S01]  /*16a0*/  IMAD.MOV R37, RZ, RZ, -R22 ;  /* 0x000000ffff257224 */ /* 0x000fe200078e0a16 */
[----:B0-----:R-:W0:Y:S03]  /*16b0*/  MUFU.RCP R26, R26 ;  /* 0x0000001a001a7308 */ /* 0x001e260000001000 */
[----:B------:R-:W-:-:S05]  /*16c0*/  IMAD R24, R45, R37, R24 ;  /* 0x000000252d187224 */ /* 0x000fca00078e0218 */
[----:B------:R-:W-:Y:S01]  /*16d0*/  ISETP.GT.U32.AND P5, PT, R45, R24, PT ;  /* 0x000000182d00720c */ /* 0x000fe20003fa4070 */
[----:B0-----:R-:W-:-:S12]  /*16e0*/  VIADD R36, R26, 0xffffffe ;  /* 0x0ffffffe1a247836 */ /* 0x001fd80000000000 */
[----:B------:R-:W-:Y:S01]  /*16f0*/  @!P5 IMAD.IADD R24, R24, 0x1, -R45 ;  /* 0x000000011818d824 */ /* 0x000fe200078e0a2d */
[----:B------:R-:W-:Y:S01]  /*1700*/  @!P5 IADD3 R22, PT, PT, R22, 0x1, RZ ;  /* 0x000000011616d810 */ /* 0x000fe20007ffe0ff */
[----:B------:R0:W1:Y:S03]  /*1710*/  F2I.FTZ.U32.TRUNC.NTZ R37, R36 ;  /* 0x0000002400257305 */ /* 0x000066000021f000 */
[----:B------:R-:W-:Y:S02]  /*1720*/  ISETP.GE.U32.AND P2, PT, R24, R45, PT ;  /* 0x0000002d1800720c */ /* 0x000fe40003f46070 */
[----:B------:R-:W-:-:S04]  /*1730*/  LOP3.LUT R24, R43, R18, RZ, 0x3c, !PT ;  /* 0x000000122b187212 */ /* 0x000fc800078e3cff */
[----:B------:R-:W-:Y:S01]  /*1740*/  ISETP.GE.AND P5, PT, R24, RZ, PT ;  /* 0x000000ff1800720c */ /* 0x000fe20003fa6270 */
[----:B0-----:R-:W-:-:S06]  /*1750*/  IMAD.MOV.U32 R36, RZ, RZ, RZ ;  /* 0x000000ffff247224 */ /* 0x001fcc00078e00ff */
[----:B------:R-:W-:Y:S01]  /*1760*/  @P2 VIADD R22, R22, 0x1 ;  /* 0x0000000116162836 */ /* 0x000fe20000000000 */
[----:B------:R-:W-:-:S04]  /*1770*/  ISETP.NE.AND P2, PT, R18, RZ, PT ;  /* 0x000000ff1200720c */ /* 0x000fc80003f45270 */
[----:B------:R-:W-:Y:S01]  /*1780*/  MOV R24, R22 ;  /* 0x0000001600187202 */ /* 0x000fe20000000f00 */
[----:B-1----:R-:W-:-:S04]  /*1790*/  IMAD.MOV R22, RZ, RZ, -R37 ;  /* 0x000000ffff167224 */ /* 0x002fc800078e0a25 */
[----:B------:R-:W-:-:S04]  /*17a0*/  @!P5 IMAD.MOV R24, RZ, RZ, -R24 ;  /* 0x000000ffff18d224 */ /* 0x000fc800078e0a18 */
[----:B------:R-:W-:-:S04]  /*17b0*/  @!P2 LOP3.LUT R24, RZ, R18, RZ, 0x33, !PT ;  /* 0x00000012ff18a212 */ /* 0x000fc800078e33ff */
[----:B------:R-:W-:-:S05]  /*17c0*/  IADD3 R39, PT, PT, -R24, RZ, RZ ;  /* 0x000000ff18277210 */ /* 0x000fca0007ffe1ff */
        /* <DEDUP_REMOVED lines=12> */
[-C--:B------:R-:W-:Y:S01]  /*1890*/  @!P2 IADD3 R22, PT, PT, R22, -R49.reuse, RZ ;  /* 0x800000311616a210 */ /* 0x080fe20007ffe0ff */
[----:B------:R-:W-:Y:S01]  /*18a0*/  @!P2 VIADD R18, R18, 0x1 ;  /* 0x000000011212a836 */ /* 0x000fe20000000000 */
[----:B------:R-:W-:Y:S02]  /*18b0*/  ISETP.NE.AND.EX P5, PT, R39, RZ, PT, P5 ;  /* 0x000000ff2700720c */ /* 0x000fe40003fa5350 */
[----:B------:R-:W1:Y:S02]  /*18c0*/  LDC.64 R38, c[0x0][0x3a8] ;  /* 0x0000ea00ff267b82 */ /* 0x000e640000000a00 */
[----:B------:R-:W-:Y:S02]  /*18d0*/  SEL R20, R20, RZ, P5 ;  /* 0x000000ff14147207 */ /* 0x000fe40002800000 */
[----:B------:R-:W-:Y:S02]  /*18e0*/  ISETP.GE.U32.AND P5, PT, R22, R49, PT ;  /* 0x000000311600720c */ /* 0x000fe40003fa6070 */
[----:B------:R-:W-:-:S04]  /*18f0*/  LOP3.LUT R22, R47, R12, RZ, 0x3c, !PT ;  /* 0x0000000c2f167212 */ /* 0x000fc800078e3cff */
[----:B------:R-:W-:-:S07]  /*1900*/  ISETP.GE.AND P2, PT, R22, RZ, PT ;  /* 0x000000ff1600720c */ /* 0x000fce0003f46270 */
[----:B------:R-:W-:Y:S01]  /*1910*/  @P5 VIADD R18, R18, 0x1 ;  /* 0x0000000112125836 */ /* 0x000fe20000000000 */
[----:B------:R-:W-:-:S05]  /*1920*/  ISETP.NE.AND P5, PT, R12, RZ, PT ;  /* 0x000000ff0c00720c */ /* 0x000fca0003fa5270 */
[----:B------:R-:W-:Y:S02]  /*1930*/  @!P2 IADD3 R18, PT, PT, -R18, RZ, RZ ;  /* 0x000000ff1212a210 */ /* 0x000fe40007ffe1ff */
[----:B--2---:R-:W-:Y:S02]  /*1940*/  ISETP.NE.U32.AND P2, PT, R36, 0x1, PT ;  /* 0x000000012400780c */ /* 0x004fe40003f45070 */
[----:B------:R-:W-:Y:S02]  /*1950*/  SHF.R.S64 R36, RZ, 0x1e, R6 ;  /* 0x0000001eff247819 */ /* 0x000fe40000001006 */
[----:B------:R-:W-:Y:S01]  /*1960*/  ISETP.NE.AND.EX P2, PT, R37, RZ, PT, P2 ;  /* 0x000000ff2500720c */ /* 0x000fe20003f45320 */
[----:B------:R-:W-:Y:S01]  /*1970*/  IMAD R37, R20, UR36, RZ ;  /* 0x0000002414257c24 */ /* 0x000fe2000f8e02ff */
[----:B------:R-:W-:Y:S02]  /*1980*/  @!P5 LOP3.LUT R18, RZ, R12, RZ, 0x33, !PT ;  /* 0x0000000cff12d212 */ /* 0x000fe400078e33ff */
[----:B0-----:R-:W-:-:S02]  /*1990*/  ISETP.NE.U32.AND P5, PT, R42, 0x1, PT ;  /* 0x000000012a00780c */ /* 0x001fc40003fa5070 */
[----:B------:R-:W-:Y:S01]  /*19a0*/  SEL R22, R24, RZ, P2 ;  /* 0x000000ff18167207 */ /* 0x000fe20001000000 */
[----:B------:R-:W-:Y:S01]  /*19b0*/  IMAD.MOV R45, RZ, RZ, -R18 ;  /* 0x000000ffff2d7224 */ /* 0x000fe200078e0a12 */
[----:B-1----:R-:W-:Y:S02]  /*19c0*/  ISETP.NE.U32.AND P2, PT, R38, 0x1, PT ;  /* 0x000000012600780c */ /* 0x002fe40003f45070 */
[----:B------:R-:W-:Y:S01]  /*19d0*/  ISETP.NE.AND.EX P5, PT, R43, RZ, PT, P5 ;  /* 0x000000ff2b00720c */ /* 0x000fe20003fa5350 */
[----:B------:R-:W-:Y:S01]  /*19e0*/  IMAD R12, R12, R45, R47 ;  /* 0x0000002d0c0c7224 */ /* 0x000fe200078e022f */
[----:B------:R-:W-:Y:S01]  /*19f0*/  ISETP.NE.AND.EX P2, PT, R39, RZ, PT, P2 ;  /* 0x000000ff2700720c */ /* 0x000fe20003f45320 */
[----:B------:R-:W-:Y:S01]  /*1a00*/  IMAD R37, R22, UR37, R37 ;  /* 0x0000002516257c24 */ /* 0x000fe2000f8e0225 */
        /* <DEDUP_REMOVED lines=14> */
.L_x_3129:
[----:B------:R-:W-:Y:S05]  /*1af0*/  BSYNC.RECONVERGENT B1 ;  /* 0x0000000000017941 */ /* 0x000fea0003800200 */
.L_x_3128:
        /* <DEDUP_REMOVED lines=33> */
[----:B0-----:R-:W-:Y:S01]  /*1d10*/  VIADD R36, R22, 0xffffffe ;  /* 0x0ffffffe16247836 */ /* 0x001fe20000000000 */
[----:B------:R-:W0:Y:S03]  /*1d20*/  LDC R12, c[0x0][0x3c0] ;  /* 0x0000f000ff0c7b82 */ /* 0x000e260000000800 */
        /* <DEDUP_REMOVED lines=58> */
[----:B------:R-:W-:-:S02]  /*20d0*/  SEL R20, R20, RZ, P2 ;  /* 0x000000ff14147207 */ /* 0x000fc40001000000 */
[----:B--2---:R-:W-:Y:S02]  /*20e0*/  ISETP.NE.U32.AND P2, PT, R44, 0x1, PT ;  /* 0x000000012c00780c */ /* 0x004fe40003f45070 */
[----:B------:R-:W-:Y:S01]  /*20f0*/  ISETP.NE.AND.EX P3, PT, R39, RZ, PT, P3 ;  /* 0x000000ff2700720c */ /* 0x000fe20003f65330 */
[----:B------:R-:W-:Y:S01]  /*2100*/  IMAD R37, R20, UR36, RZ ;  /* 0x0000002414257c24 */ /* 0x000fe2000f8e02ff */
[----:B------:R-:W-:Y:S02]  /*2110*/  IADD3 R39, PT, PT, -R18, RZ, RZ ;  /* 0x000000ff12277210 */ /* 0x000fe40007ffe1ff */
[----:B------:R-:W-:Y:S02]  /*2120*/  ISETP.NE.AND.EX P2, PT, R45, RZ, PT, P2 ;  /* 0x000000ff2d00720c */ /* 0x000fe40003f45320 */
[----:B0-----:R-:W-:Y:S01]  /*2130*/  ISETP.NE.U32.AND P5, PT, R42, 0x1, PT ;  /* 0x000000012a00780c */ /* 0x001fe20003fa5070 */
        /* <DEDUP_REMOVED lines=18> */
.L_x_3131:
[----:B------:R-:W-:Y:S05]  /*2260*/  BSYNC.RECONVERGENT B1 ;  /* 0x0000000000017941 */ /* 0x000fea0003800200 */
.L_x_3130:
[----:B------:R-:W-:Y:S04]  /*2270*/  BSSY.RECONVERGENT B1, `(.L_x_3132) ;  /* 0x0000075000017945 */ /* 0x000fe80003800200 */
[----:B------:R-:W-:Y:S05]  /*2280*/  @P6 BRA `(.L_x_3133) ;  /* 0x0000000400cc6947 */ /* 0x000fea0003800000 */
[----:B------:R-:W0:Y:S01]  /*2290*/  LDC R22, c[0x0][0x3b8] ;  /* 0x0000ee00ff167b82 */ /* 0x000e220000000800 */
[----:B------:R-:W-:Y:S01]  /*22a0*/  IMAD R35, R0, UR52, R35 ;  /* 0x0000003400237c24 */ /* 0x000fe2000f8e0223 */
[C---:B------:R-:W-:Y:S02]  /*22b0*/  R2UR UR6, R50.reuse ;  /* 0x00000000320672ca */ /* 0x040fe400000e0000 */
        /* <DEDUP_REMOVED lines=85> */
[----:B--2---:R-:W-:Y:S02]  /*2810*/  ISETP.NE.U32.AND P2, PT, R44, 0x1, PT ;  /* 0x000000012c00780c */ /* 0x004fe40003f45070 */
[----:B------:R-:W-:Y:S02]  /*2820*/  @!P5 LOP3.LUT R12, RZ, R10, RZ, 0x33, !PT ;  /* 0x0000000aff0cd212 */ /* 0x000fe400078e33ff */
[----:B---3--:R-:W-:Y:S02]  /*2830*/  ISETP.NE.U32.AND P5, PT, R36, 0x1, PT ;  /* 0x000000012400780c */ /* 0x008fe40003fa5070 */
        /* <DEDUP_REMOVED lines=24> */
.L_x_3133:
[----:B------:R-:W-:Y:S05]  /*29c0*/  BSYNC.RECONVERGENT B1 ;  /* 0x0000000000017941 */ /* 0x000fea0003800200 */
.L_x_3132:
        /* <DEDUP_REMOVED lines=61> */
[----:B------:R-:W-:Y:S01]  /*2da0*/  ISETP.GE.U32.AND P1, PT, R28, R47, PT ;  /* 0x0000002f1c00720c */ /* 0x000fe20003f26070 */
[----:B------:R0:W1:Y:S01]  /*2db0*/  F2I.FTZ.U32.TRUNC.NTZ R39, R38 ;  /* 0x0000002600277305 */ /* 0x000062000021f000 */
[----:B------:R-:W-:Y:S01]  /*2dc0*/  LOP3.LUT R28, R45, R24, RZ, 0x3c, !PT ;  /* 0x000000182d1c7212 */ /* 0x000fe200078e3cff */
[----:B------:R-:W2:Y:S03]  /*2dd0*/  LDC.64 R46, c[0x0][0x3a8] ;  /* 0x0000ea00ff2e7b82 */ /* 0x000ea60000000a00 */
[----:B------:R-:W-:Y:S01]  /*2de0*/  ISETP.GE.AND P3, PT, R28, RZ, PT ;  /* 0x000000ff1c00720c */ /* 0x000fe20003f66270 */
[----:B0-----:R-:W-:-:S06]  /*2df0*/  IMAD.MOV.U32 R38, RZ, RZ, RZ ;  /* 0x000000ffff267224 */ /* 0x001fcc00078e00ff */
[----:B------:R-:W-:-:S05]  /*2e00*/  @P1 VIADD R26, R26, 0x1 ;  /* 0x000000011a1a1836 */ /* 0x000fca0000000000 */
[----:B------:R-:W-:Y:S01]  /*2e10*/  MOV R28, R26 ;  /* 0x0000001a001c7202 */ /* 0x000fe20000000f00 */
[----:B-1----:R-:W-:-:S04]  /*2e20*/  IMAD.MOV R26, RZ, RZ, -R39 ;  /* 0x000000ffff1a7224 */ /* 0x002fc800078e0a27 */
[----:B------:R-:W-:Y:S01]  /*2e30*/  @!P3 IMAD.MOV R28, RZ, RZ, -R28 ;  /* 0x000000ffff1cb224 */ /* 0x000fe200078e0a1c */
[----:B------:R-:W-:Y:S02]  /*2e40*/  @!P2 LOP3.LUT R28, RZ, R24, RZ, 0x33, !PT ;  /* 0x00000018ff1ca212 */ /* 0x000fe400078e33ff */
[----:B------:R-:W-:Y:S02]  /*2e50*/  ISETP.NE.AND P3, PT, R20, RZ, PT ;  /* 0x000000ff1400720c */ /* 0x000fe40003f65270 */
        /* <DEDUP_REMOVED lines=19> */
[----:B---3--:R-:W-:Y:S02]  /*2f90*/  ISETP.NE.U32.AND P1, PT, R38, 0x1, PT ;  /* 0x000000012600780c */ /* 0x008fe40003f25070 */
[----:B------:R-:W-:-:S03]  /*2fa0*/  SHF.R.S64 R38, RZ, 0x1e, R12 ;  /* 0x0000001eff267819 */ /* 0x000fc6000000100c */
        /* <DEDUP_REMOVED lines=9> */
[----:B--2---:R-:W-:Y:S01]  /*3040*/  ISETP.NE.U32.AND P1, PT, R46, 0x1, PT ;  /* 0x000000012e00780c */ /* 0x004fe20003f25070 */
        /* <DEDUP_REMOVED lines=18> */
.L_x_3135:
[----:B------:R-:W-:Y:S05]  /*3170*/  BSYNC.RECONVERGENT B1 ;  /* 0x0000000000017941 */ /* 0x000fea0003800200 */
.L_x_3134:
        /* <DEDUP_REMOVED lines=30> */
[-C--:B------:R-:W-:Y:S01]  /*3360*/  @!P2 IADD3 R12, PT, PT, R12, -R43.reuse, RZ ;  /* 0x8000002b0c0ca210 */ /* 0x080fe20007ffe0ff */
        /* <DEDUP_REMOVED lines=8> */
[----:B------:R-:W-:-:S06]  /*33f0*/  @P1 IADD3 R18, PT, PT, R18, 0x1, RZ ;  /* 0x0000000112121810 */ /* 0x000fcc0007ffe0ff */
[----:B------:R-:W-:Y:S01]  /*3400*/  @!P3 IMAD.MOV R18, RZ, RZ, -R18 ;  /* 0x000000ffff12b224 */ /* 0x000fe200078e0a12 */
[----:B------:R-:W-:-:S04]  /*3410*/  @!P2 LOP3.LUT R18, RZ, R26, RZ, 0x33, !PT ;  /* 0x0000001aff12a212 */ /* 0x000fc800078e33ff */
[----:B------:R-:W-:-:S05]  /*3420*/  IADD3 R24, PT, PT, -R18, RZ, RZ ;  /* 0x000000ff12187210 */ /* 0x000fca0007ffe1ff */
[----:B------:R-:W-:Y:S01]  /*3430*/  IMAD R45, R26, R24, R11 ;  /* 0x000000181a2d7224 */ /* 0x000fe200078e020b */
[----:B0-----:R-:W-:-:S04]  /*3440*/  IABS R53, R12 ;  /* 0x0000000c00357213 */ /* 0x001fc80000000000 */
[----:B------:R-:W-:Y:S01]  /*3450*/  IABS R26, R45 ;  /* 0x0000002d001a7213 */ /* 0x000fe20000000000 */
[----:B------:R-:W0:Y:S01]  /*3460*/  I2F.RP R28, R53 ;  /* 0x00000035001c7306 */ /* 0x000e220000209400 */
[----:B------:R-:W-:-:S03]  /*3470*/  ISETP.NE.AND P5, PT, R12, RZ, PT ;  /* 0x000000ff0c00720c */ /* 0x000fc60003fa5270 */
        /* <DEDUP_REMOVED lines=11> */
[----:B------:R0:W1:Y:S01]  /*3530*/  F2I.FTZ.U32.TRUNC.NTZ R39, R38 ;  /* 0x0000002600277305 */ /* 0x000062000021f000 */
[----:B------:R-:W2:Y:S02]  /*3540*/  LDC.64 R46, c[0x0][0x3a8] ;  /* 0x0000ea00ff2e7b82 */ /* 0x000ea40000000a00 */
[----:B------:R-:W-:Y:S01]  /*3550*/  ISETP.GE.AND P3, PT, R26, RZ, PT ;  /* 0x000000ff1a00720c */ /* 0x000fe20003f66270 */
[----:B0-----:R-:W-:-:S06]  /*3560*/  IMAD.MOV.U32 R38, RZ, RZ, RZ ;  /* 0x000000ffff267224 */ /* 0x001fcc00078e00ff */
[----:B------:R-:W-:-:S05]  /*3570*/  @P1 IADD3 R24, PT, PT, R24, 0x1, RZ ;  /* 0x0000000118181810 */ /* 0x000fca0007ffe0ff */
[----:B------:R-:W-:Y:S01]  /*3580*/  IMAD.MOV.U32 R26, RZ, RZ, R24 ;  /* 0x000000ffff1a7224 */ /* 0x000fe200078e0018 */
[----:B-1----:R-:W-:-:S03]  /*3590*/  IADD3 R24, PT, PT, RZ, -R39, RZ ;  /* 0x80000027ff187210 */ /* 0x002fc60007ffe0ff */
[----:B------:R-:W-:Y:S01]  /*35a0*/  @!P3 IMAD.MOV R26, RZ, RZ, -R26 ;  /* 0x000000ffff1ab224 */ /* 0x000fe200078e0a1a */
        /* <DEDUP_REMOVED lines=8> */
[----:B------:R-:W1:Y:S03]  /*3630*/  LDC.64 R42, c[0x0][0x398] ;  /* 0x0000e600ff2a7b82 */ /* 0x000e660000000a00 */
        /* <DEDUP_REMOVED lines=11> */
[----:B---3--:R-:W-:Y:S02]  /*36f0*/  ISETP.NE.U32.AND P1, PT, R38, 0x1, PT ;  /* 0x000000012600780c */ /* 0x008fe40003f25070 */
[----:B------:R-:W-:Y:S02]  /*3700*/  SHF.R.S64 R38, RZ, 0x1e, R11 ;  /* 0x0000001eff267819 */ /* 0x000fe4000000100b */
[----:B------:R-:W-:Y:S01]  /*3710*/  ISETP.NE.AND.EX P4, PT, R39, RZ, PT, P1 ;  /* 0x000000ff2700720c */ /* 0x000fe20003f85310 */
[----:B------:R-:W-:Y:S01]  /*3720*/  @!P3 IMAD.MOV R22, RZ, RZ, -R22 ;  /* 0x000000ffff16b224 */ /* 0x000fe200078e0a16 */
[----:B------:R-:W-:Y:S02]  /*3730*/  @!P5 LOP3.LUT R22, RZ, R12, RZ, 0x33, !PT ;  /* 0x0000000cff16d212 */ /* 0x000fe400078e33ff */
[----:B0-----:R-:W-:-:S02]  /*3740*/  ISETP.NE.U32.AND P1, PT, R44, 0x1, PT ;  /* 0x000000012c00780c */ /* 0x001fc40003f25070 */
[----:B------:R-:W-:Y:S01]  /*3750*/  ISETP.NE.AND.EX P3, PT, R43, RZ, PT, P2 ;  /* 0x000000ff2b00720c */ /* 0x000fe20003f65320 */
[----:B------:R-:W-:Y:S01]  /*3760*/  IMAD.MOV R43, RZ, RZ, -R22 ;  /* 0x000000ffff2b7224 */ /* 0x000fe200078e0a16 */
[----:B------:R-:W-:Y:S02]  /*3770*/  SEL R18, R18, RZ, P4 ;  /* 0x000000ff12127207 */ /* 0x000fe40002000000 */
[----:B------:R-:W-:Y:S01]  /*3780*/  ISETP.NE.AND.EX P2, PT, R45, RZ, PT, P1 ;  /* 0x000000ff2d00720c */ /* 0x000fe20003f45310 */
[----:B------:R-:W-:Y:S01]  /*3790*/  IMAD R12, R12, R43, R49 ;  /* 0x0000002b0c0c7224 */ /* 0x000fe200078e0231 */
[----:B--2---:R-:W-:Y:S01]  /*37a0*/  ISETP.NE.U32.AND P1, PT, R46, 0x1, PT ;  /* 0x000000012e00780c */ /* 0x004fe20003f25070 */
        /* <DEDUP_REMOVED lines=18> */
.L_x_3137:
[----:B------:R-:W-:Y:S05]  /*38d0*/  BSYNC.RECONVERGENT B1 ;  /* 0x0000000000017941 */ /* 0x000fea0003800200 */
.L_x_3136:
        /* <DEDUP_REMOVED lines=10> */
[----:B------:R-:W-:-:S03]  /*3980*/  ISETP.GE.U32.AND P3, PT, R19, R14, PT ;  /* 0x0000000e1300720c */ /* 0x000fc60003f66070 */
        /* <DEDUP_REMOVED lines=55> */
[----:B0-----:R-:W0:Y:S01]  /*3d00*/  MUFU.RCP R34, R34 ;  /* 0x0000002200227308 */ /* 0x001e220000001000 */
[----:B------:R-:W2:Y:S09]  /*3d10*/  LDC.64 R42, c[0x0][0x398] ;  /* 0x0000e600ff2a7b82 */ /* 0x000eb20000000a00 */
        /* <DEDUP_REMOVED lines=12> */
[----:B------:R-:W-:Y:S02]  /*3de0*/  ISETP.NE.AND.EX P4, PT, R41, RZ, PT, P4 ;  /* 0x000000ff2900720c */ /* 0x000fe40003f85340 */
[----:B------:R-:W0:Y:S01]  /*3df0*/  LDC.64 R40, c[0x0][0x3a8] ;  /* 0x0000ea00ff287b82 */ /* 0x000e220000000a00 */
[----:B------:R-:W-:Y:S02]  /*3e00*/  IMAD R47, R22, R47, R49 ;  /* 0x0000002f162f7224 */ /* 0x000fe400078e0231 */
[----:B------:R-:W-:Y:S01]  /*3e10*/  IMAD R49, R28, R53, RZ ;  /* 0x000000351c317224 */ /* 0x000fe200078e02ff */
[----:B------:R-:W-:Y:S02]  /*3e20*/  SEL R28, R26, RZ, P4 ;  /* 0x000000ff1a1c7207 */ /* 0x000fe40002000000 */
[----:B------:R-:W-:Y:S01]  /*3e30*/  IABS R30, R47 ;  /* 0x0000002f001e7213 */ /* 0x000fe20000000000 */
[----:B------:R-:W-:Y:S01]  /*3e40*/  IMAD.HI.U32 R49, R39, R49, R38 ;  /* 0x0000003127317227 */ /* 0x000fe200078e0026 */
[----:B--2---:R-:W-:-:S04]  /*3e50*/  ISETP.NE.U32.AND P4, PT, R42, 0x1, PT ;  /* 0x000000012a00780c */ /* 0x004fc80003f85070 */
[----:B------:R-:W-:Y:S01]  /*3e60*/  ISETP.NE.AND.EX P4, PT, R43, RZ, PT, P4 ;  /* 0x000000ff2b00720c */ /* 0x000fe20003f85340 */
[----:B------:R-:W-:-:S04]  /*3e70*/  IMAD.HI.U32 R22, R49, R30, RZ ;  /* 0x0000001e31167227 */ /* 0x000fc800078e00ff */
        /* <DEDUP_REMOVED lines=18> */
[----:B------:R-:W-:Y:S01]  /*3fa0*/  SHF.R.S64 R38, RZ, 0x1e, R12 ;  /* 0x0000001eff267819 */ /* 0x000fe2000000100c */
        /* <DEDUP_REMOVED lines=18> */
.L_x_3139:
[----:B------:R-:W-:Y:S05]  /*40d0*/  BSYNC.RECONVERGENT B1 ;  /* 0x0000000000017941 */ /* 0x000fea0003800200 */
.L_x_3138:
        /* <DEDUP_REMOVED lines=83> */
[----:B0-----:R-:W-:-:S04]  /*4610*/  ISETP.NE.U32.AND P5, PT, R40, 0x1, PT ;  /* 0x000000012800780c */ /* 0x001fc80003fa5070 */
[----:B------:R-:W-:Y:S01]  /*4620*/  ISETP.NE.AND.EX P5, PT, R41, RZ, PT, P5 ;  /* 0x000000ff2900720c */ /* 0x000fe20003fa5350 */
[----:B------:R-:W-:-:S05]  /*4630*/  IMAD.HI.U32 R24, R47, R32, RZ ;  /* 0x000000202f187227 */ /* 0x000fca00078e00ff */
[----:B------:R-:W-:-:S05]  /*4640*/  IADD3 R37, PT, PT, -R24, RZ, RZ ;  /* 0x000000ff18257210 */ /* 0x000fca0007ffe1ff */
[C---:B------:R-:W-:Y:S01]  /*4650*/  IMAD R28, R49.reuse, R37, R32 ;  /* 0x00000025311c7224 */ /* 0x040fe200078e0220 */
[----:B------:R-:W-:Y:S01]  /*4660*/  SEL R32, R34, RZ, P5 ;  /* 0x000000ff22207207 */ /* 0x000fe20002800000 */
        /* <DEDUP_REMOVED lines=34> */
.L_x_3141:
[----:B------:R-:W-:Y:S05]  /*4890*/  BSYNC.RECONVERGENT B1 ;  /* 0x0000000000017941 */ /* 0x000fea0003800200 */
.L_x_3140:
        /* <DEDUP_REMOVED lines=15> */
[----:B-1----:R-:W1:Y:S01]  /*4990*/  MUFU.RCP R32, R32 ;  /* 0x0000002000207308 */ /* 0x002e620000001000 */
[----:B0-----:R-:W-:Y:S01]  /*49a0*/  VIADD R36, R26, 0xffffffe ;  /* 0x0ffffffe1a247836 */ /* 0x001fe20000000000 */
[----:B------:R-:W-:-:S06]  /*49b0*/  IABS R26, R12 ;  /* 0x0000000c001a7213 */ /* 0x000fcc0000000000 */
[----:B------:R0:W2:Y:S01]  /*49c0*/  F2I.FTZ.U32.TRUNC.NTZ R37, R36 ;  /* 0x0000002400257305 */ /* 0x0000a2000021f000 */
[----:B-1----:R-:W-:Y:S02]  /*49d0*/  VIADD R34, R32, 0xffffffe ;  /* 0x0ffffffe20227836 */ /* 0x002fe40000000000 */
[----:B0-----:R-:W-:Y:S02]  /*49e0*/  HFMA2 R36, -RZ, RZ, 0, 0 ;  /* 0x00000000ff247431 */ /* 0x001fe400000001ff */
[----:B--2---:R-:W-:-:S04]  /*49f0*/  IMAD.MOV R30, RZ, RZ, -R37 ;  /* 0x000000ffff1e7224 */ /* 0x004fc800078e0a25 */
[----:B------:R-:W-:-:S04]  /*4a00*/  IMAD R35, R30, R41, RZ ;  /* 0x000000291e237224 */ /* 0x000fc800078e02ff */
[----:B------:R-:W-:-:S06]  /*4a10*/  IMAD.HI.U32 R35, R37, R35, R36 ;  /* 0x0000002325237227 */ /* 0x000fcc00078e0024 */
[----:B------:R-:W-:-:S04]  /*4a20*/  IMAD.HI.U32 R30, R35, R26, RZ ;  /* 0x0000001a231e7227 */ /* 0x000fc800078e00ff */
[----:B------:R-:W-:-:S04]  /*4a30*/  IMAD.MOV R35, RZ, RZ, -R30 ;  /* 0x000000ffff237224 */ /* 0x000fc800078e0a1e */
[C---:B------:R-:W-:Y:S02]  /*4a40*/  IMAD R26, R41.reuse, R35, R26 ;  /* 0x00000023291a7224 */ /* 0x040fe400078e021a */
[----:B------:R0:W1:Y:S03]  /*4a50*/  F2I.FTZ.U32.TRUNC.NTZ R35, R34 ;  /* 0x0000002200237305 */ /* 0x000066000021f000 */
[----:B------:R-:W-:Y:S02]  /*4a60*/  ISETP.GT.U32.AND P5, PT, R41, R26, PT ;  /* 0x0000001a2900720c */ /* 0x000fe40003fa4070 */
[----:B0-----:R-:W-:Y:S01]  /*4a70*/  MOV R34, RZ ;  /* 0x000000ff00227202 */ /* 0x001fe20000000f00 */
[----:B-1----:R-:W-:-:S10]  /*4a80*/  IMAD.MOV R32, RZ, RZ, -R35 ;  /* 0x000000ffff207224 */ /* 0x002fd400078e0a23 */
[----:B------:R-:W-:Y:S01]  /*4a90*/  @!P5 IADD3 R30, PT, PT, R30, 0x1, RZ ;  /* 0x000000011e1ed810 */ /* 0x000fe20007ffe0ff */
[----:B------:R-:W-:-:S05]  /*4aa0*/  @!P5 IMAD.IADD R26, R26, 0x1, -R41 ;  /* 0x000000011a1ad824 */ /* 0x000fca00078e0a29 */
        /* <DEDUP_REMOVED lines=10> */
[----:B------:R-:W-:Y:S01]  /*4b50*/  IMAD R39, R39, R37, R12 ;  /* 0x0000002527277224 */ /* 0x000fe200078e020c */
[----:B------:R-:W0:Y:S01]  /*4b60*/  I2F.RP R36, R41 ;  /* 0x0000002900247306 */ /* 0x000e220000209400 */
[----:B------:R-:W-:-:S03]  /*4b70*/  IMAD R37, R32, R43, RZ ;  /* 0x0000002b20257224 */ /* 0x000fc600078e02ff */
[----:B------:R-:W-:Y:S01]  /*4b80*/  IABS R32, R39 ;  /* 0x0000002700207213 */ /* 0x000fe20000000000 */
[----:B------:R-:W-:-:S04]  /*4b90*/  IMAD.HI.U32 R37, R35, R37, R34 ;  /* 0x0000002523257227 */ /* 0x000fc800078e0022 */
[----:B------:R-:W-:-:S04]  /*4ba0*/  IMAD.MOV.U32 R34, RZ, RZ, R32 ;  /* 0x000000ffff227224 */ /* 0x000fc800078e0020 */
[----:B------:R-:W-:Y:S01]  /*4bb0*/  IMAD.HI.U32 R32, R37, R34, RZ ;  /* 0x0000002225207227 */ /* 0x000fe200078e00ff */
[----:B0-----:R-:W0:Y:S03]  /*4bc0*/  MUFU.RCP R36, R36 ;  /* 0x0000002400247308 */ /* 0x001e260000001000 */
[----:B------:R-:W-:-:S04]  /*4bd0*/  IMAD.MOV R35, RZ, RZ, -R32 ;  /* 0x000000ffff237224 */ /* 0x000fc800078e0a20 */
[----:B------:R-:W-:-:S05]  /*4be0*/  IMAD R34, R43, R35, R34 ;  /* 0x000000232b227224 */ /* 0x000fca00078e0222 */
[----:B------:R-:W-:-:S13]  /*4bf0*/  ISETP.GT.U32.AND P5, PT, R43, R34, PT ;  /* 0x000000222b00720c */ /* 0x000fda0003fa4070 */
        /* <DEDUP_REMOVED lines=12> */
[----:B-1----:R-:W-:-:S05]  /*4cc0*/  IADD3 R32, PT, PT, RZ, -R35, RZ ;  /* 0x80000023ff207210 */ /* 0x002fca0007ffe0ff */
        /* <DEDUP_REMOVED lines=9> */
[----:B------:R-:W-:-:S05]  /*4d60*/  IADD3 R37, PT, PT, -R28, RZ, RZ ;  /* 0x000000ff1c257210 */ /* 0x000fca0007ffe1ff */
[C---:B------:R-:W-:Y:S02]  /*4d70*/  IMAD R32, R41.reuse, R37, R32 ;  /* 0x0000002529207224 */ /* 0x040fe400078e0220 */
[----:B------:R-:W2:Y:S03]  /*4d80*/  LDC.64 R36, c[0x0][0x3a0] ;  /* 0x0000e800ff247b82 */ /* 0x000ea60000000a00 */
        /* <DEDUP_REMOVED lines=8> */
[----:B------:R-:W-:-:S04]  /*4e10*/  LOP3.LUT R32, R43, R26, RZ, 0x3c, !PT ;  /* 0x0000001a2b207212 */ /* 0x000fc800078e3cff */
[----:B------:R-:W-:-:S07]  /*4e20*/  ISETP.GE.AND P2, PT, R32, RZ, PT ;  /* 0x000000ff2000720c */ /* 0x000fce0003f46270 */
[----:B------:R-:W-:Y:S02]  /*4e30*/  @P5 IADD3 R28, PT, PT, R28, 0x1, RZ ;  /* 0x000000011c1c5810 */ /* 0x000fe40007ffe0ff */
[----:B------:R-:W-:-:S04]  /*4e40*/  ISETP.NE.AND P5, PT, R26, RZ, PT ;  /* 0x000000ff1a00720c */ /* 0x000fc80003fa5270 */
[----:B------:R-:W-:Y:S01]  /*4e50*/  @!P2 IMAD.MOV R28, RZ, RZ, -R28 ;  /* 0x000000ffff1ca224 */ /* 0x000fe200078e0a1c */
[----:B-1----:R-:W-:Y:S02]  /*4e60*/  ISETP.NE.U32.AND P2, PT, R34, 0x1, PT ;  /* 0x000000012200780c */ /* 0x002fe40003f45070 */
[----:B------:R-:W-:Y:S02]  /*4e70*/  SHF.R.S64 R34, RZ, 0x1e, R12 ;  /* 0x0000001eff227819 */ /* 0x000fe4000000100c */
[----:B------:R-:W-:Y:S01]  /*4e80*/  ISETP.NE.AND.EX P2, PT, R35, RZ, PT, P2 ;  /* 0x000000ff2300720c */ /* 0x000fe20003f45320 */
[----:B------:R-:W-:-:S03]  /*4e90*/  IMAD R35, R30, UR36, RZ ;  /* 0x000000241e237c24 */ /* 0x000fc6000f8e02ff */
        /* <DEDUP_REMOVED lines=23> */
.L_x_3143:
[----:B------:R-:W-:Y:S05]  /*5010*/  BSYNC.RECONVERGENT B1 ;  /* 0x0000000000017941 */ /* 0x000fea0003800200 */
.L_x_3142:
        /* <DEDUP_REMOVED lines=48> */
[----:B------:R-:W-:-:S04]  /*5320*/  IMAD.MOV.U32 R34, RZ, RZ, R32 ;  /* 0x000000ffff227224 */ /* 0x000fc800078e0020 */
        /* <DEDUP_REMOVED lines=11> */
[----:B------:R-:W-:Y:S01]  /*53e0*/  LOP3.LUT R34, R39, R28, RZ, 0x3c, !PT ;  /* 0x0000001c27227212 */ /* 0x000fe200078e3cff */
[----:B------:R-:W1:Y:S03]  /*53f0*/  LDC.64 R40, c[0x0][0x3a8] ;  /* 0x0000ea00ff287b82 */ /* 0x000e660000000a00 */
[----:B------:R-:W-:Y:S01]  /*5400*/  ISETP.GE.AND P2, PT, R34, RZ, PT ;  /* 0x000000ff2200720c */ /* 0x000fe20003f46270 */
[----:B------:R-:W-:-:S06]  /*5410*/  IMAD.MOV.U32 R34, RZ, RZ, RZ ;  /* 0x000000ffff227224 */ /* 0x000fcc00078e00ff */
[----:B------:R-:W-:-:S05]  /*5420*/  @P5 IADD3 R32, PT, PT, R32, 0x1, RZ ;  /* 0x0000000120205810 */ /* 0x000fca0007ffe0ff */
[----:B------:R-:W-:Y:S01]  /*5430*/  IMAD.MOV.U32 R42, RZ, RZ, R32 ;  /* 0x000000ffff2a7224 */ /* 0x000fe200078e0020 */
[----:B0-----:R-:W-:-:S03]  /*5440*/  IADD3 R32, PT, PT, RZ, -R35, RZ ;  /* 0x80000023ff207210 */ /* 0x001fc60007ffe0ff */
        /* <DEDUP_REMOVED lines=25> */
[----:B--2---:R-:W-:Y:S02]  /*55e0*/  ISETP.NE.U32.AND P5, PT, R36, 0x1, PT ;  /* 0x000000012400780c */ /* 0x004fe40003fa5070 */
[----:B------:R-:W-:-:S02]  /*55f0*/  @!P6 LOP3.LUT R28, RZ, R12, RZ, 0x33, !PT ;  /* 0x0000000cff1ce212 */ /* 0x000fc400078e33ff */
[----:B------:R-:W-:Y:S02]  /*5600*/  SEL R30, R30, RZ, P2 ;  /* 0x000000ff1e1e7207 */ /* 0x000fe40001000000 */
[----:B0-----:R-:W-:Y:S02]  /*5610*/  ISETP.NE.U32.AND P2, PT, R38, 0x1, PT ;  /* 0x000000012600780c */ /* 0x001fe40003f45070 */
[----:B------:R-:W-:Y:S01]  /*5620*/  ISETP.NE.AND.EX P5, PT, R37, RZ, PT, P5 ;  /* 0x000000ff2500720c */ /* 0x000fe20003fa5350 */
[----:B------:R-:W-:Y:S01]  /*5630*/  IMAD.MOV R37, RZ, RZ, -R28 ;  /* 0x000000ffff257224 */ /* 0x000fe200078e0a1c */
[----:B------:R-:W-:Y:S01]  /*5640*/  ISETP.NE.AND.EX P2, PT, R39, RZ, PT, P2 ;  /* 0x000000ff2700720c */ /* 0x000fe20003f45320 */
[----:B------:R-:W-:Y:S01]  /*5650*/  IMAD R35, R30, UR36, RZ ;  /* 0x000000241e237c24 */ /* 0x000fe2000f8e02ff */
[----:B-1----:R-:W-:Y:S01]  /*5660*/  ISETP.NE.U32.AND P6, PT, R40, 0x1, PT ;  /* 0x000000012800780c */ /* 0x002fe20003fc5070 */
        /* <DEDUP_REMOVED lines=18> */
.L_x_3145:
[----:B------:R-:W-:Y:S05]  /*5790*/  BSYNC.RECONVERGENT B1 ;  /* 0x0000000000017941 */ /* 0x000fea0003800200 */
.L_x_3144:
        /* <DEDUP_REMOVED lines=46> */
[----:B------:R-:W-:-:S02]  /*5a80*/  IMAD.HI.U32 R34, R35, R37, R34 ;  /* 0x0000002523227227 */ /* 0x000fc400078e0022 */
        /* <DEDUP_REMOVED lines=43> */
[----:B0-----:R-:W-:Y:S02]  /*5d40*/  ISETP.NE.U32.AND P1, PT, R36, 0x1, PT ;  /* 0x000000012400780c */ /* 0x001fe40003f25070 */
[----:B------:R-:W-:Y:S02]  /*5d50*/  ISETP.NE.AND.EX P2, PT, R35, RZ, PT, P2 ;  /* 0x000000ff2300720c */ /* 0x000fe40003f45320 */
[----:B------:R-:W-:Y:S02]  /*5d60*/  @!P5 LOP3.LUT R30, RZ, R12, RZ, 0x33, !PT ;  /* 0x0000000cff1ed212 */ /* 0x000fe400078e33ff */
[----:B------:R-:W-:Y:S02]  /*5d70*/  ISETP.NE.AND.EX P1, PT, R37, RZ, PT, P1 ;  /* 0x000000ff2500720c */ /* 0x000fe40003f25310 */
[----:B--2---:R-:W-:Y:S01]  /*5d80*/  ISETP.NE.U32.AND P5, PT, R38, 0x1, PT ;  /* 0x000000012600780c */ /* 0x004fe20003fa5070 */
[----:B------:R-:W-:Y:S01]  /*5d90*/  IMAD.MOV R37, RZ, RZ, -R30 ;  /* 0x000000ffff257224 */ /* 0x000fe200078e0a1e */
[----:B------:R-:W-:-:S02]  /*5da0*/  SEL R32, R32, RZ, P2 ;  /* 0x000000ff20207207 */ /* 0x000fc40001000000 */
[----:B------:R-:W-:Y:S01]  /*5db0*/  ISETP.NE.AND.EX P5, PT, R39, RZ, PT, P5 ;  /* 0x000000ff2700720c */ /* 0x000fe20003fa5350 */
[----:B------:R-:W-:Y:S01]  /*5dc0*/  IMAD R12, R12, R37, R43 ;  /* 0x000000250c0c7224 */ /* 0x000fe200078e022b */
[----:B------:R-:W-:Y:S01]  /*5dd0*/  SEL R34, R42, RZ, P1 ;  /* 0x000000ff2a227207 */ /* 0x000fe20000800000 */
[----:B------:R-:W-:Y:S01]  /*5de0*/  IMAD R35, R32, UR36, RZ ;  /* 0x0000002420237c24 */ /* 0x000fe2000f8e02ff */
[----:B---3--:R-:W-:Y:S02]  /*5df0*/  ISETP.NE.U32.AND P2, PT, R40, 0x1, PT ;  /* 0x000000012800780c */ /* 0x008fe40003f45070 */
        /* <DEDUP_REMOVED lines=17> */
.L_x_3147:
[----:B------:R-:W-:Y:S05]  /*5f10*/  BSYNC.RECONVERGENT B1 ;  /* 0x0000000000017941 */ /* 0x000fea0003800200 */
.L_x_3146:
        /* <DEDUP_REMOVED lines=45> */
[----:B------:R-:W-:Y:S01]  /*61f0*/  @!P3 LOP3.LUT R40, RZ, R36, RZ, 0x33, !PT ;  /* 0x00000024ff28b212 */ /* 0x000fe200078e33ff */
[----:B------:R-:W-:-:S04]  /*6200*/  IMAD R37, R37, R38, RZ ;  /* 0x0000002625257224 */ /* 0x000fc800078e02ff */
[----:B------:R-:W-:-:S04]  /*6210*/  IMAD.MOV R32, RZ, RZ, -R40 ;  /* 0x000000ffff207224 */ /* 0x000fc800078e0a28 */
[----:B------:R-:W-:Y:S02]  /*6220*/  IMAD R43, R36, R32, R11 ;  /* 0x00000020242b7224 */ /* 0x000fe400078e020b */
[----:B------:R-:W-:Y:S01]  /*6230*/  IMAD.HI.U32 R36, R35, R37, R34 ;  /* 0x0000002523247227 */ /* 0x000fe200078e0022 */
[----:B------:R-:W0:Y:S02]  /*6240*/  LDC R32, c[0x0][0x3c0] ;  /* 0x0000f000ff207b82 */ /* 0x000e240000000800 */
[----:B------:R-:W-:-:S05]  /*6250*/  IABS R39, R43 ;  /* 0x0000002b00277213 */ /* 0x000fca0000000000 */
        /* <DEDUP_REMOVED lines=35> */
[----:B------:R-:W-:Y:S02]  /*6490*/  MOV R34, R12 ;  /* 0x0000000c00227202 */ /* 0x000fe40000000f00 */
[----:B------:R-:W-:-:S03]  /*64a0*/  SEL R38, R42, RZ, P3 ;  /* 0x000000ff2a267207 */ /* 0x000fc60001800000 */
        /* <DEDUP_REMOVED lines=21> */
[----:B-1----:R-:W-:-:S02]  /*6600*/  ISETP.NE.U32.AND P3, PT, R36, 0x1, PT ;  /* 0x000000012400780c */ /* 0x002fc40003f65070 */
        /* <DEDUP_REMOVED lines=15> */
.L_x_3149:
[----:B------:R-:W-:Y:S05]  /*6700*/  BSYNC.RECONVERGENT B1 ;  /* 0x0000000000017941 */ /* 0x000fea0003800200 */
.L_x_3148:
        /* <DEDUP_REMOVED lines=21> */
[----:B------:R-:W-:Y:S02]  /*6860*/  IMAD.MOV.U32 R34, RZ, RZ, R40 ;  /* 0x000000ffff227224 */ /* 0x000fe400078e0028 */
[----:B------:R-:W1:Y:S02]  /*6870*/  LDC R40, c[0x0][0x3c0] ;  /* 0x0000f000ff287b82 */ /* 0x000e640000000800 */
[----:B------:R-:W-:-:S05]  /*6880*/  IMAD.HI.U32 R41, R39, R34, RZ ;  /* 0x0000002227297227 */ /* 0x000fca00078e00ff */
[----:B------:R-:W-:-:S05]  /*6890*/  IADD3 R35, PT, PT, -R41, RZ, RZ ;  /* 0x000000ff29237210 */ /* 0x000fca0007ffe1ff */
[----:B------:R-:W-:Y:S01]  /*68a0*/  IMAD R34, R37, R35, R34 ;  /* 0x0000002325227224 */ /* 0x000fe200078e0222 */
[----:B0-----:R-:W-:-:S04]  /*68b0*/  IABS R38, R12 ;  /* 0x0000000c00267213 */ /* 0x001fc80000000000 */
[----:B------:R-:W-:Y:S01]  /*68c0*/  ISETP.GT.U32.AND P4, PT, R37, R34, PT ;  /* 0x000000222500720c */ /* 0x000fe20003f84070 */
[----:B------:R-:W0:Y:S01]  /*68d0*/  I2F.RP R39, R38 ;  /* 0x0000002600277306 */ /* 0x000e220000209400 */
[----:B-1----:R-:W-:-:S11]  /*68e0*/  IABS R47, R40 ;  /* 0x00000028002f7213 */ /* 0x002fd60000000000 */
        /* <DEDUP_REMOVED lines=8> */
[----:B------:R-:W0:Y:S08]  /*6970*/  I2F.RP R39, R47 ;  /* 0x0000002f00277306 */ /* 0x000e300000209400 */
[----:B------:R-:W1:Y:S02]  /*6980*/  F2I.FTZ.U32.TRUNC.NTZ R35, R35 ;  /* 0x0000002300237305 */ /* 0x000e64000021f000 */
[----:B------:R-:W-:Y:S01]  /*6990*/  @!P4 IMAD.MOV R41, RZ, RZ, -R41 ;  /* 0x000000ffff29c224 */ /* 0x000fe200078e0a29 */
[----:B------:R-:W-:-:S05]  /*69a0*/  ISETP.NE.AND P4, PT, R36, RZ, PT ;  /* 0x000000ff2400720c */ /* 0x000fca0003f85270 */
[----:B0-----:R-:W0:Y:S01]  /*69b0*/  MUFU.RCP R39, R39 ;  /* 0x0000002700277308 */ /* 0x001e220000001000 */
[----:B-1----:R-:W-:-:S07]  /*69c0*/  IADD3 R37, PT, PT, RZ, -R35, RZ ;  /* 0x80000023ff257210 */ /* 0x002fce0007ffe0ff */
[----:B------:R-:W-:Y:S01]  /*69d0*/  @!P4 LOP3.LUT R41, RZ, R36, RZ, 0x33, !PT ;  /* 0x00000024ff29c212 */ /* 0x000fe200078e33ff */
[----:B------:R-:W-:-:S04]  /*69e0*/  IMAD R37, R37, R38, RZ ;  /* 0x0000002625257224 */ /* 0x000fc800078e02ff */
        /* <DEDUP_REMOVED lines=19> */
[----:B------:R-:W-:-:S03]  /*6b20*/  MOV R42, R34 ;  /* 0x00000022002a7202 */ /* 0x000fc60000000f00 */
        /* <DEDUP_REMOVED lines=12> */
[----:B0-----:R-:W-:Y:S01]  /*6bf0*/  ISETP.NE.U32.AND P4, PT, R38, 0x1, PT ;  /* 0x000000012600780c */ /* 0x001fe20003f85070 */
[----:B------:R-:W-:-:S02]  /*6c00*/  IMAD.MOV.U32 R34, RZ, RZ, RZ ;  /* 0x000000ffff227224 */ /* 0x000fc400078e00ff */
[----:B------:R-:W-:Y:S01]  /*6c10*/  IMAD R41, R41, UR36, RZ ;  /* 0x0000002429297c24 */ /* 0x000fe2000f8e02ff */
[----:B------:R-:W-:Y:S01]  /*6c20*/  ISETP.NE.AND.EX P4, PT, R39, RZ, PT, P4 ;  /* 0x000000ff2700720c */ /* 0x000fe20003f85340 */
[----:B------:R-:W-:Y:S01]  /*6c30*/  IMAD.HI.U32 R45, R35, R45, R34 ;  /* 0x0000002d232d7227 */ /* 0x000fe200078e0022 */
[----:B------:R-:W-:Y:S02]  /*6c40*/  IABS R34, R43 ;  /* 0x0000002b00227213 */ /* 0x000fe40000000000 */
[----:B------:R-:W-:-:S03]  /*6c50*/  SEL R38, R42, RZ, P4 ;  /* 0x000000ff2a267207 */ /* 0x000fc60002000000 */
[----:B------:R-:W-:-:S04]  /*6c60*/  IMAD.HI.U32 R12, R45, R34, RZ ;  /* 0x000000222d0c7227 */ /* 0x000fc800078e00ff */
        /* <DEDUP_REMOVED lines=35> */
.L_x_3151:
[----:B------:R-:W-:Y:S05]  /*6ea0*/  BSYNC.RECONVERGENT B1 ;  /* 0x0000000000017941 */ /* 0x000fea0003800200 */
.L_x_3150:
        /* <DEDUP_REMOVED lines=132> */
.L_x_3153:
[----:B------:R-:W-:Y:S05]  /*76f0*/  BSYNC.RECONVERGENT B1 ;  /* 0x0000000000017941 */ /* 0x000fea0003800200 */
.L_x_3152:
        /* <DEDUP_REMOVED lines=29> */
[----:B------:R-:W-:-:S03]  /*78d0*/  @!P6 VIADD R36, R36, 0x1 ;  /* 0x000000012424e836 */ /* 0x000fc60000000000 */
[----:B------:R-:W-:Y:S01]  /*78e0*/  ISETP.GE.U32.AND P5, PT, R12, R37, PT ;  /* 0x000000250c00720c */ /* 0x000fe20003fa6070 */
[----:B0-----:R-:W-:Y:S01]  /*78f0*/  IMAD.MOV R37, RZ, RZ, -R15 ;  /* 0x000000ffff257224 */ /* 0x001fe200078e0a0f */
[----:B------:R-:W-:-:S03]  /*7900*/  LOP3.LUT R12, R11, R40, RZ, 0x3c, !PT ;  /* 0x000000280b0c7212 */ /* 0x000fc600078e3cff */
[----:B------:R-:W-:Y:S01]  /*7910*/  IMAD R37, R37, R42, RZ ;  /* 0x0000002a25257224 */ /* 0x000fe200078e02ff */
        /* <DEDUP_REMOVED lines=35> */
[----:B------:R-:W-:-:S03]  /*7b50*/  IMAD R35, R37, R52, RZ ;  /* 0x0000003425237224 */ /* 0x000fc600078e02ff */
[----:B------:R-:W-:Y:S01]  /*7b60*/  IABS R37, R43 ;  /* 0x0000002b00257213 */ /* 0x000fe20000000000 */
[----:B------:R-:W-:Y:S02]  /*7b70*/  IMAD.HI.U32 R38, R15, R35, R14 ;  /* 0x000000230f267227 */ /* 0x000fe400078e000e */
[----:B------:R-:W0:Y:S04]  /*7b80*/  LDC.64 R14, c[0x0][0x390] ;  /* 0x0000e400ff0e7b82 */ /* 0x000e280000000a00 */
[----:B------:R-:W-:-:S04]  /*7b90*/  IMAD.HI.U32 R35, R38, R37, RZ ;  /* 0x0000002526237227 */ /* 0x000fc800078e00ff */
[----:B------:R-:W-:-:S04]  /*7ba0*/  IMAD.MOV R38, RZ, RZ, -R35 ;  /* 0x000000ffff267224 */ /* 0x000fc800078e0a23 */
[----:B------:R-:W-:Y:S01]  /*7bb0*/  IMAD R37, R52, R38, R37 ;  /* 0x0000002634257224 */ /* 0x000fe200078e0225 */
[----:B------:R-:W-:-:S04]  /*7bc0*/  LOP3.LUT R38, R43, R12, RZ, 0x3c, !PT ;  /* 0x0000000c2b267212 */ /* 0x000fc800078e3cff */
        /* <DEDUP_REMOVED lines=8> */
[----:B------:R-:W-:Y:S01]  /*7c50*/  ISETP.GE.AND P5, PT, R38, RZ, PT ;  /* 0x000000ff2600720c */ /* 0x000fe20003fa6270 */
[----:B------:R-:W1:Y:S08]  /*7c60*/  LDC.64 R36, c[0x0][0x3a0] ;  /* 0x0000e800ff247b82 */ /* 0x000e700000000a00 */
[----:B------:R-:W2:Y:S02]  /*7c70*/  LDC.64 R38, c[0x0][0x3a8] ;  /* 0x0000ea00ff267b82 */ /* 0x000ea40000000a00 */
[----:B------:R-:W-:Y:S01]  /*7c80*/  @P6 VIADD R35, R35, 0x1 ;  /* 0x0000000123236836 */ /* 0x000fe20000000000 */
[----:B------:R-:W-:-:S03]  /*7c90*/  ISETP.NE.AND P6, PT, R12, RZ, PT ;  /* 0x000000ff0c00720c */ /* 0x000fc60003fc5270 */
[----:B------:R-:W-:Y:S01]  /*7ca0*/  @!P5 IMAD.MOV R35, RZ, RZ, -R35 ;  /* 0x000000ffff23d224 */ /* 0x000fe200078e0a23 */
[----:B0-----:R-:W-:-:S04]  /*7cb0*/  ISETP.NE.U32.AND P5, PT, R14, 0x1, PT ;  /* 0x000000010e00780c */ /* 0x001fc80003fa5070 */
[----:B------:R-:W-:Y:S01]  /*7cc0*/  ISETP.NE.AND.EX P5, PT, R15, RZ, PT, P5 ;  /* 0x000000ff0f00720c */ /* 0x000fe20003fa5350 */
[----:B------:R-:W-:-:S04]  /*7cd0*/  IMAD R15, R40, UR36, RZ ;  /* 0x00000024280f7c24 */ /* 0x000fc8000f8e02ff */
[----:B------:R-:W-:Y:S02]  /*7ce0*/  @!P6 LOP3.LUT R35, RZ, R12, RZ, 0x33, !PT ;  /* 0x0000000cff23e212 */ /* 0x000fe400078e33ff */
        /* <DEDUP_REMOVED lines=23> */
.L_x_3155:
[----:B------:R-:W-:Y:S05]  /*7e60*/  BSYNC.RECONVERGENT B1 ;  /* 0x0000000000017941 */ /* 0x000fea0003800200 */
.L_x_3154:
        /* <DEDUP_REMOVED lines=73> */
[----:B------:R-:W-:-:S06]  /*8300*/  IMAD.HI.U32 R37, R15, R37, R14 ;  /* 0x000000250f257227 */ /* 0x000fcc00078e000e */
        /* <DEDUP_REMOVED lines=8> */
[----:B------:R-:W2:Y:S01]  /*8390*/  LDC.64 R36, c[0x0][0x398] ;  /* 0x0000e600ff247b82 */ /* 0x000ea20000000a00 */
[----:B-1----:R-:W-:Y:S02]  /*83a0*/  ISETP.NE.U32.AND P1, PT, R14, 0x1, PT ;  /* 0x000000010e00780c */ /* 0x002fe40003f25070 */
[----:B------:R-:W-:Y:S02]  /*83b0*/  LOP3.LUT R14, R47, R12, RZ, 0x3c, !PT ;  /* 0x0000000c2f0e7212 */ /* 0x000fe400078e3cff */
[----:B------:R-:W-:Y:S02]  /*83c0*/  ISETP.NE.AND.EX P1, PT, R15, RZ, PT, P1 ;  /* 0x000000ff0f00720c */ /* 0x000fe40003f25310 */
[----:B------:R-:W-:Y:S01]  /*83d0*/  ISETP.GE.AND P5, PT, R14, RZ, PT ;  /* 0x000000ff0e00720c */ /* 0x000fe20003fa6270 */
[----:B------:R-:W1:Y:S01]  /*83e0*/  LDC.64 R40, c[0x0][0x3a8] ;  /* 0x0000ea00ff287b82 */ /* 0x000e620000000a00 */
[----:B------:R-:W-:-:S02]  /*83f0*/  SEL R35, R35, RZ, P1 ;  /* 0x000000ff23237207 */ /* 0x000fc40000800000 */
[----:B------:R-:W-:Y:S01]  /*8400*/  @P6 VIADD R43, R43, 0x1 ;  /* 0x000000012b2b6836 */ /* 0x000fe20000000000 */
[----:B------:R-:W-:Y:S02]  /*8410*/  ISETP.NE.AND P6, PT, R12, RZ, PT ;  /* 0x000000ff0c00720c */ /* 0x000fe40003fc5270 */
[----:B0-----:R-:W-:Y:S01]  /*8420*/  ISETP.NE.U32.AND P1, PT, R38, 0x1, PT ;  /* 0x000000012600780c */ /* 0x001fe20003f25070 */
[----:B------:R-:W-:-:S03]  /*8430*/  IMAD R35, R35, UR36, RZ ;  /* 0x0000002423237c24 */ /* 0x000fc6000f8e02ff */
[----:B------:R-:W-:Y:S02]  /*8440*/  ISETP.NE.AND.EX P1, PT, R39, RZ, PT, P1 ;  /* 0x000000ff2700720c */ /* 0x000fe40003f25310 */
[----:B------:R-:W-:Y:S01]  /*8450*/  @!P5 IMAD.MOV R43, RZ, RZ, -R43 ;  /* 0x000000ffff2bd224 */ /* 0x000fe200078e0a2b */
[----:B--2---:R-:W-:-:S04]  /*8460*/  ISETP.NE.U32.AND P5, PT, R36, 0x1, PT ;  /* 0x000000012400780c */ /* 0x004fc80003fa5070 */
        /* <DEDUP_REMOVED lines=23> */
.L_x_3157:
[----:B------:R-:W-:Y:S05]  /*85e0*/  BSYNC.RECONVERGENT B1 ;  /* 0x0000000000017941 */ /* 0x000fea0003800200 */
.L_x_3156:
        /* <DEDUP_REMOVED lines=46> */
[----:B-1----:R-:W-:-:S05]  /*88d0*/  IABS R15, R12 ;  /* 0x0000000c000f7213 */ /* 0x002fca0000000000 */
[----:B------:R-:W-:-:S04]  /*88e0*/  IMAD.HI.U32 R14, R41, R38, RZ ;  /* 0x00000026290e7227 */ /* 0x000fc800078e00ff */
[----:B------:R-:W-:Y:S01]  /*88f0*/  IMAD.MOV.U32 R41, RZ, RZ, R15 ;  /* 0x000000ffff297224 */ /* 0x000fe200078e000f */
[----:B------:R-:W-:-:S03]  /*8900*/  IADD3 R15, PT, PT, -R14, RZ, RZ ;  /* 0x000000ff0e0f7210 */ /* 0x000fc60007ffe1ff */
[----:B------:R-:W0:Y:S02]  /*8910*/  I2F.RP R40, R41 ;  /* 0x0000002900287306 */ /* 0x000e240000209400 */
[----:B------:R-:W-:Y:S01]  /*8920*/  IMAD R38, R37, R15, R38 ;  /* 0x0000000f25267224 */ /* 0x000fe200078e0226 */
[----:B------:R-:W-:-:S04]  /*8930*/  LOP3.LUT R15, R39, R36, RZ, 0x3c, !PT ;  /* 0x00000024270f7212 */ /* 0x000fc800078e3cff */
[----:B------:R-:W-:Y:S02]  /*8940*/  ISETP.GT.U32.AND P2, PT, R37, R38, PT ;  /* 0x000000262500720c */ /* 0x000fe40003f44070 */
[----:B------:R-:W-:Y:S01]  /*8950*/  ISETP.GE.AND P5, PT, R15, RZ, PT ;  /* 0x000000ff0f00720c */ /* 0x000fe20003fa6270 */
[----:B0-----:R-:W0:Y:S10]  /*8960*/  MUFU.RCP R40, R40 ;  /* 0x0000002800287308 */ /* 0x001e340000001000 */
[----:B------:R-:W-:Y:S01]  /*8970*/  @!P2 IMAD.IADD R38, R38, 0x1, -R37 ;  /* 0x000000012626a824 */ /* 0x000fe200078e0a25 */
[----:B------:R-:W-:-:S02]  /*8980*/  @!P2 IADD3 R14, PT, PT, R14, 0x1, RZ ;  /* 0x000000010e0ea810 */ /* 0x000fc40007ffe0ff */
[----:B------:R-:W-:Y:S02]  /*8990*/  ISETP.NE.AND P2, PT, R36, RZ, PT ;  /* 0x000000ff2400720c */ /* 0x000fe40003f45270 */
[----:B------:R-:W-:Y:S01]  /*89a0*/  ISETP.GE.U32.AND P1, PT, R38, R37, PT ;  /* 0x000000252600720c */ /* 0x000fe20003f26070 */
[----:B0-----:R-:W-:-:S04]  /*89b0*/  VIADD R38, R40, 0xffffffe ;  /* 0x0ffffffe28267836 */ /* 0x001fc80000000000 */
[----:B------:R-:W0:Y:S08]  /*89c0*/  F2I.FTZ.U32.TRUNC.NTZ R15, R38 ;  /* 0x00000026000f7305 */ /* 0x000e30000021f000 */
[----:B------:R-:W-:-:S04]  /*89d0*/  @P1 VIADD R14, R14, 0x1 ;  /* 0x000000010e0e1836 */ /* 0x000fc80000000000 */
[----:B------:R-:W-:-:S05]  /*89e0*/  IMAD.MOV.U32 R45, RZ, RZ, R14 ;  /* 0x000000ffff2d7224 */ /* 0x000fca00078e000e */
[----:B------:R-:W-:Y:S02]  /*89f0*/  @!P5 IADD3 R45, PT, PT, -R45, RZ, RZ ;  /* 0x000000ff2d2dd210 */ /* 0x000fe40007ffe1ff */
[----:B------:R-:W-:Y:S01]  /*8a00*/  @!P2 LOP3.LUT R45, RZ, R36, RZ, 0x33, !PT ;  /* 0x00000024ff2da212 */ /* 0x000fe200078e33ff */
[----:B0-----:R-:W-:-:S04]  /*8a10*/  IMAD.MOV R14, RZ, RZ, -R15 ;  /* 0x000000ffff0e7224 */ /* 0x001fc800078e0a0f */
        /* <DEDUP_REMOVED lines=19> */
[----:B------:R-:W-:Y:S02]  /*8b50*/  ISETP.NE.AND P6, PT, R12, RZ, PT ;  /* 0x000000ff0c00720c */ /* 0x000fe40003fc5270 */
[----:B------:R-:W-:-:S04]  /*8b60*/  ISETP.NE.AND.EX P1, PT, R15, RZ, PT, P1 ;  /* 0x000000ff0f00720c */ /* 0x000fc80003f25310 */
[----:B------:R-:W-:Y:S01]  /*8b70*/  SEL R35, R35, RZ, P1 ;  /* 0x000000ff23237207 */ /* 0x000fe20000800000 */
[----:B------:R-:W2:Y:S03]  /*8b80*/  LDC.64 R40, c[0x0][0x3a8] ;  /* 0x0000ea00ff287b82 */ /* 0x000ea60000000a00 */
[----:B------:R-:W-:Y:S02]  /*8b90*/  @P5 VIADD R43, R43, 0x1 ;  /* 0x000000012b2b5836 */ /* 0x000fe40000000000 */
[----:B------:R-:W-:Y:S02]  /*8ba0*/  IMAD R35, R35, UR36, RZ ;  /* 0x0000002423237c24 */ /* 0x000fe4000f8e02ff */
[----:B------:R-:W-:Y:S01]  /*8bb0*/  @!P2 IMAD.MOV R43, RZ, RZ, -R43 ;  /* 0x000000ffff2ba224 */ /* 0x000fe200078e0a2b */
[----:B------:R-:W-:Y:S02]  /*8bc0*/  @!P6 LOP3.LUT R43, RZ, R12, RZ, 0x33, !PT ;  /* 0x0000000cff2be212 */ /* 0x000fe400078e33ff */
[----:B0-----:R-:W-:-:S02]  /*8bd0*/  ISETP.NE.U32.AND P2, PT, R38, 0x1, PT ;  /* 0x000000012600780c */ /* 0x001fc40003f45070 */
[----:B------:R-:W-:Y:S02]  /*8be0*/  IADD3 R15, PT, PT, -R43, RZ, RZ ;  /* 0x000000ff2b0f7210 */ /* 0x000fe40007ffe1ff */
[----:B------:R-:W-:Y:S02]  /*8bf0*/  ISETP.NE.AND.EX P2, PT, R39, RZ, PT, P2 ;  /* 0x000000ff2700720c */ /* 0x000fe40003f45320 */
[----:B-1----:R-:W-:Y:S01]  /*8c00*/  ISETP.NE.U32.AND P5, PT, R36, 0x1, PT ;  /* 0x000000012400780c */ /* 0x002fe20003fa5070 */
[----:B------:R-:W-:Y:S01]  /*8c10*/  IMAD R12, R12, R15, R47 ;  /* 0x0000000f0c0c7224 */ /* 0x000fe200078e022f */
[----:B------:R-:W-:Y:S02]  /*8c20*/  SEL R43, R43, RZ, P2 ;  /* 0x000000ff2b2b7207 */ /* 0x000fe40001000000 */
[----:B------:R-:W-:Y:S02]  /*8c30*/  ISETP.NE.AND.EX P5, PT, R37, RZ, PT, P5 ;  /* 0x000000ff2500720c */ /* 0x000fe40003fa5350 */
[----:B------:R-:W-:-:S02]  /*8c40*/  SHF.R.S64 R36, RZ, 0x1e, R11 ;  /* 0x0000001eff247819 */ /* 0x000fc4000000100b */
        /* <DEDUP_REMOVED lines=17> */
.L_x_3159:
[----:B------:R-:W-:Y:S05]  /*8d60*/  BSYNC.RECONVERGENT B1 ;  /* 0x0000000000017941 */ /* 0x000fea0003800200 */
.L_x_3158:
        /* <DEDUP_REMOVED lines=42> */
[----:B------:R-:W-:-:S04]  /*9010*/  MOV R14, RZ ;  /* 0x000000ff000e7202 */ /* 0x000fc80000000f00 */
[----:B------:R-:W-:Y:S01]  /*9020*/  IABS R38, R39 ;  /* 0x0000002700267213 */ /* 0x000fe20000000000 */
[----:B------:R-:W-:Y:S01]  /*9030*/  IMAD.HI.U32 R41, R15, R41, R14 ;  /* 0x000000290f297227 */ /* 0x000fe200078e000e */
[----:B-1----:R-:W-:-:S05]  /*9040*/  IABS R15, R12 ;  /* 0x0000000c000f7213 */ /* 0x002fca0000000000 */
[----:B------:R-:W-:-:S04]  /*9050*/  IMAD.HI.U32 R14, R41, R38, RZ ;  /* 0x00000026290e7227 */ /* 0x000fc800078e00ff */
[----:B------:R-:W-:Y:S02]  /*9060*/  IMAD.MOV.U32 R41, RZ, RZ, R15 ;  /* 0x000000ffff297224 */ /* 0x000fe400078e000f */
[----:B------:R-:W-:Y:S02]  /*9070*/  IMAD.MOV R15, RZ, RZ, -R14 ;  /* 0x000000ffff0f7224 */ /* 0x000fe400078e0a0e */
[----:B------:R-:W0:Y:S02]  /*9080*/  I2F.RP R40, R41 ;  /* 0x0000002900287306 */ /* 0x000e240000209400 */
        /* <DEDUP_REMOVED lines=43> */
[----:B0-----:R-:W-:-:S03]  /*9340*/  ISETP.NE.U32.AND P3, PT, R38, 0x1, PT ;  /* 0x000000012600780c */ /* 0x001fc60003f65070 */
[----:B------:R-:W-:Y:S01]  /*9350*/  IMAD.MOV R15, RZ, RZ, -R43 ;  /* 0x000000ffff0f7224 */ /* 0x000fe200078e0a2b */
[----:B------:R-:W-:Y:S02]  /*9360*/  ISETP.NE.AND.EX P3, PT, R39, RZ, PT, P3 ;  /* 0x000000ff2700720c */ /* 0x000fe40003f65330 */
[----:B-1----:R-:W-:Y:S01]  /*9370*/  ISETP.NE.U32.AND P2, PT, R36, 0x1, PT ;  /* 0x000000012400780c */ /* 0x002fe20003f45070 */
[----:B------:R-:W-:Y:S01]  /*9380*/  IMAD R12, R12, R15, R47 ;  /* 0x0000000f0c0c7224 */ /* 0x000fe200078e022f */
[----:B------:R-:W-:Y:S02]  /*9390*/  SEL R43, R43, RZ, P3 ;  /* 0x000000ff2b2b7207 */ /* 0x000fe40001800000 */
[----:B------:R-:W-:Y:S02]  /*93a0*/  ISETP.NE.AND.EX P2, PT, R37, RZ, PT, P2 ;  /* 0x000000ff2500720c */ /* 0x000fe40003f45320 */
[----:B------:R-:W-:Y:S02]  /*93b0*/  SHF.R.S64 R36, RZ, 0x1e, R11 ;  /* 0x0000001eff247819 */ /* 0x000fe4000000100b */
[----:B--2---:R-:W-:-:S02]  /*93c0*/  ISETP.NE.U32.AND P1, PT, R40, 0x1, PT ;  /* 0x000000012800780c */ /* 0x004fc40003f25070 */
        /* <DEDUP_REMOVED lines=16> */
.L_x_3161:
[----:B------:R-:W-:Y:S05]  /*94d0*/  BSYNC.RECONVERGENT B1 ;  /* 0x0000000000017941 */ /* 0x000fea0003800200 */
.L_x_3160:
        /* <DEDUP_REMOVED lines=42> */
[----:B------:R-:W-:-:S03]  /*9780*/  IMAD.MOV.U32 R14, RZ, RZ, RZ ;  /* 0x000000ffff0e7224 */ /* 0x000fc600078e00ff */
[----:B------:R-:W-:Y:S01]  /*9790*/  IABS R38, R39 ;  /* 0x0000002700267213 */ /* 0x000fe20000000000 */
[----:B------:R-:W-:Y:S01]  /*97a0*/  IMAD.HI.U32 R41, R15, R41, R14 ;  /* 0x000000290f297227 */ /* 0x000fe200078e000e */
[----:B-1----:R-:W-:-:S05]  /*97b0*/  IABS R15, R12 ;  /* 0x0000000c000f7213 */ /* 0x002fca0000000000 */
[----:B------:R-:W-:Y:S01]  /*97c0*/  IMAD.HI.U32 R14, R41, R38, RZ ;  /* 0x00000026290e7227 */ /* 0x000fe200078e00ff */
[----:B------:R-:W-:-:S03]  /*97d0*/  MOV R41, R15 ;  /* 0x0000000f00297202 */ /* 0x000fc60000000f00 */
[----:B------:R-:W-:Y:S01]  /*97e0*/  IMAD.MOV R15, RZ, RZ, -R14 ;  /* 0x000000ffff0f7224 */ /* 0x000fe200078e0a0e */
[----:B------:R-:W0:Y:S03]  /*97f0*/  I2F.RP R40, R41 ;  /* 0x0000002900287306 */ /* 0x000e260000209400 */
        /* <DEDUP_REMOVED lines=22> */
[----:B------:R-:W-:-:S03]  /*9960*/  IMAD.HI.U32 R37, R15, R37, R14 ;  /* 0x000000250f257227 */ /* 0x000fc600078e000e */
[----:B------:R-:W1:Y:S03]  /*9970*/  LDC.64 R14, c[0x0][0x390] ;  /* 0x0000e400ff0e7b82 */ /* 0x000e660000000a00 */
[----:B------:R-:W-:-:S04]  /*9980*/  IMAD.HI.U32 R43, R37, R36, RZ ;  /* 0x00000024252b7227 */ /* 0x000fc800078e00ff */
[----:B------:R-:W-:-:S04]  /*9990*/  IMAD.MOV R37, RZ, RZ, -R43 ;  /* 0x000000ffff257224 */ /* 0x000fc800078e0a2b */
[----:B------:R-:W-:-:S05]  /*99a0*/  IMAD R36, R41, R37, R36 ;  /* 0x0000002529247224 */ /* 0x000fca00078e0224 */
[----:B------:R-:W-:Y:S02]  /*99b0*/  ISETP.GT.U32.AND P4, PT, R41, R36, PT ;  /* 0x000000242900720c */ /* 0x000fe40003f84070 */
[----:B-1----:R-:W-:Y:S02]  /*99c0*/  ISETP.NE.U32.AND P1, PT, R14, 0x1, PT ;  /* 0x000000010e00780c */ /* 0x002fe40003f25070 */
[----:B------:R-:W-:Y:S02]  /*99d0*/  LOP3.LUT R14, R45, R12, RZ, 0x3c, !PT ;  /* 0x0000000c2d0e7212 */ /* 0x000fe400078e3cff */
[----:B------:R-:W-:-:S07]  /*99e0*/  ISETP.NE.AND.EX P1, PT, R15, RZ, PT, P1 ;  /* 0x000000ff0f00720c */ /* 0x000fce0003f25310 */
[----:B------:R-:W-:Y:S01]  /*99f0*/  @!P4 VIADD R43, R43, 0x1 ;  /* 0x000000012b2bc836 */ /* 0x000fe20000000000 */
[-C--:B------:R-:W-:Y:S02]  /*9a00*/  @!P4 IADD3 R36, PT, PT, R36, -R41.reuse, RZ ;  /* 0x800000292424c210 */ /* 0x080fe40007ffe0ff */
[----:B------:R-:W-:Y:S02]  /*9a10*/  ISETP.GE.AND P2, PT, R14, RZ, PT ;  /* 0x000000ff0e00720c */ /* 0x000fe40003f46270 */
[----:B------:R-:W-:Y:S02]  /*9a20*/  ISETP.GE.U32.AND P3, PT, R36, R41, PT ;  /* 0x000000292400720c */ /* 0x000fe40003f66070 */
[----:B------:R-:W1:Y:S01]  /*9a30*/  LDC.64 R36, c[0x0][0x398] ;  /* 0x0000e600ff247b82 */ /* 0x000e620000000a00 */
[----:B------:R-:W-:Y:S02]  /*9a40*/  ISETP.NE.AND P4, PT, R12, RZ, PT ;  /* 0x000000ff0c00720c */ /* 0x000fe40003f85270 */
[----:B------:R-:W-:-:S05]  /*9a50*/  SEL R35, R35, RZ, P1 ;  /* 0x000000ff23237207 */ /* 0x000fca0000800000 */
[----:B------:R-:W2:Y:S01]  /*9a60*/  LDC.64 R40, c[0x0][0x3a8] ;  /* 0x0000ea00ff287b82 */ /* 0x000ea20000000a00 */
[----:B------:R-:W-:Y:S02]  /*9a70*/  IMAD R35, R35, UR36, RZ ;  /* 0x0000002423237c24 */ /* 0x000fe4000f8e02ff */
[----:B------:R-:W-:-:S05]  /*9a80*/  @P3 VIADD R43, R43, 0x1 ;  /* 0x000000012b2b3836 */ /* 0x000fca0000000000 */
[----:B------:R-:W-:Y:S02]  /*9a90*/  @!P2 IADD3 R43, PT, PT, -R43, RZ, RZ ;  /* 0x000000ff2b2ba210 */ /* 0x000fe40007ffe1ff */
[----:B------:R-:W-:Y:S02]  /*9aa0*/  @!P4 LOP3.LUT R43, RZ, R12, RZ, 0x33, !PT ;  /* 0x0000000cff2bc212 */ /* 0x000fe400078e33ff */
[----:B0-----:R-:W-:-:S03]  /*9ab0*/  ISETP.NE.U32.AND P2, PT, R38, 0x1, PT ;  /* 0x000000012600780c */ /* 0x001fc60003f45070 */
[----:B------:R-:W-:Y:S01]  /*9ac0*/  IMAD.MOV R15, RZ, RZ, -R43 ;  /* 0x000000ffff0f7224 */ /* 0x000fe200078e0a2b */
[----:B-1----:R-:W-:Y:S02]  /*9ad0*/  ISETP.NE.U32.AND P3, PT, R36, 0x1, PT ;  /* 0x000000012400780c */ /* 0x002fe40003f65070 */
[----:B------:R-:W-:Y:S01]  /*9ae0*/  ISETP.NE.AND.EX P2, PT, R39, RZ, PT, P2 ;  /* 0x000000ff2700720c */ /* 0x000fe20003f45320 */
[----:B------:R-:W-:Y:S01]  /*9af0*/  IMAD R12, R12, R15, R45 ;  /* 0x0000000f0c0c7224 */ /* 0x000fe200078e022d */
[----:B------:R-:W-:Y:S02]  /*9b00*/  ISETP.NE.AND.EX P3, PT, R37, RZ, PT, P3 ;  /* 0x000000ff2500720c */ /* 0x000fe40003f65330 */
[----:B------:R-:W-:Y:S02]  /*9b10*/  SEL R43, R43, RZ, P2 ;  /* 0x000000ff2b2b7207 */ /* 0x000fe40001000000 */
[----:B--2---:R-:W-:Y:S02]  /*9b20*/  ISETP.NE.U32.AND P1, PT, R40, 0x1, PT ;  /* 0x000000012800780c */ /* 0x004fe40003f25070 */
[----:B------:R-:W-:-:S02]  /*9b30*/  SEL R14, R44, RZ, P3 ;  /* 0x000000ff2c0e7207 */ /* 0x000fc40001800000 */
        /* <DEDUP_REMOVED lines=16> */
.L_x_3163:
[----:B------:R-:W-:Y:S05]  /*9c40*/  BSYNC.RECONVERGENT B1 ;  /* 0x0000000000017941 */ /* 0x000fea0003800200 */
.L_x_3162:
[----:B------:R-:W0:Y:S01]  /*9c50*/  S2R R41, SR_TID.X ;  /* 0x0000000000297919 */ /* 0x000e220000002100 */
[----:B------:R-:W-:-:S03]  /*9c60*/  UMOV UR4, 0xffffffff ;  /* 0xffffffff00047882 */ /* 0x000fc60000000000 */
[----:B------:R-:W-:Y:S05]  /*9c70*/  BRA.DIV UR4, `(.L_x_3164) ;  /* 0x0000002a040c7947 */ /* 0x000fea000b800000 */
[----:B------:R-:W1:Y:S01]  /*9c80*/  SHFL.BFLY PT, R14, R13, 0x10, 0x1f ;  /* 0x0e001f000d0e7f89 */ /* 0x000e6200000e0000 */
[----:B------:R-:W-:Y:S02]  /*9c90*/  HFMA2 R12, -RZ, RZ, 3.7421875, 0 ;  /* 0x437c0000ff0c7431 */ /* 0x000fe400000001ff */
        /* <DEDUP_REMOVED lines=19> */
[-C--:B------:R-:W-:Y:S01]  /*9dd0*/  FFMA.RM R6, R13, R12.reuse, 12582913 ;  /* 0x4b4000010d067423 */ /* 0x080fe2000000400c */
[C---:B------:R-:W-:Y:S01]  /*9de0*/  FADD R18, -R15.reuse, R18 ;  /* 0x000000120f127221 */ /* 0x040fe20000000100 */
[----:B------:R-:W-:Y:S01]  /*9df0*/  FADD R22, -R15, R22 ;  /* 0x000000160f167221 */ /* 0x000fe20000000100 */
        /* <DEDUP_REMOVED lines=11> */
[----:B------:R-:W-:Y:S01]  /*9eb0*/  FADD R37, R6, -12583039 ;  /* 0xcb40007f06257421 */ /* 0x000fe20000000000 */
[-C--:B------:R-:W-:Y:S01]  /*9ec0*/  FFMA.SAT R39, R14, R11.reuse, 0.5 ;  /* 0x3f0000000e277423 */ /* 0x080fe2000000200b */
[C---:B------:R-:W-:Y:S01]  /*9ed0*/  FADD R46, -R15.reuse, R46 ;  /* 0x0000002e0f2e7221 */ /* 0x040fe20000000100 */
[----:B------:R-:W-:Y:S01]  /*9ee0*/  FFMA R13, R38, 1.4426950216293334961, -R13 ;  /* 0x3fb8aa3b260d7823 */ /* 0x000fe2000000080d */
[----:B------:R-:W-:Y:S01]  /*9ef0*/  FADD R44, -R15, R44 ;  /* 0x0000002c0f2c7221 */ /* 0x000fe20000000100 */
[-C--:B------:R-:W-:Y:S01]  /*9f00*/  FFMA.SAT R15, R10, R11.reuse, 0.5 ;  /* 0x3f0000000a0f7423 */ /* 0x080fe2000000200b */
[----:B------:R-:W-:Y:S01]  /*9f10*/  FFMA R37, R16, 1.4426950216293334961, -R37 ;  /* 0x3fb8aa3b10257823 */ /* 0x000fe20000000825 */
[-C--:B------:R-:W-:Y:S01]  /*9f20*/  FFMA.RM R36, R39, R12.reuse, 12582913 ;  /* 0x4b40000127247423 */ /* 0x080fe2000000400c */
[----:B------:R-:W-:Y:S01]  /*9f30*/  FFMA R57, R38, 1.925963033500011079e-08, R13 ;  /* 0x32a5706026397823 */ /* 0x000fe2000000000d */
[-C--:B------:R-:W-:Y:S01]  /*9f40*/  FFMA.RM R38, R15, R12.reuse, 12582913 ;  /* 0x4b4000010f267423 */ /* 0x080fe2000000400c */
[----:B------:R-:W-:Y:S01]  /*9f50*/  FFMA R55, R16, 1.925963033500011079e-08, R37 ;  /* 0x32a5706010377823 */ /* 0x000fe20000000025 */
[----:B------:R-:W-:Y:S01]  /*9f60*/  FADD R13, R36, -12583039 ;  /* 0xcb40007f240d7421 */ /* 0x000fe20000000000 */
[-C--:B------:R-:W-:Y:S01]  /*9f70*/  FFMA.SAT R37, R8, R11.reuse, 0.5 ;  /* 0x3f00000008257423 */ /* 0x080fe2000000200b */
[----:B------:R-:W-:Y:S01]  /*9f80*/  FADD R15, R38, -12583039 ;  /* 0xcb40007f260f7421 */ /* 0x000fe20000000000 */
[-C--:B------:R-:W-:Y:S01]  /*9f90*/  FFMA.SAT R43, R24, R11.reuse, 0.5 ;  /* 0x3f000000182b7423 */ /* 0x080fe2000000200b */
[----:B------:R-:W-:Y:S01]  /*9fa0*/  FFMA R13, R14, 1.4426950216293334961, -R13 ;  /* 0x3fb8aa3b0e0d7823 */ /* 0x000fe2000000080d */
[----:B------:R-:W-:Y:S01]  /*9fb0*/  FFMA.RM R37, R37, R12, 12582913 ;  /* 0x4b40000125257423 */ /* 0x000fe2000000400c */
[----:B------:R-:W-:Y:S01]  /*9fc0*/  FFMA R15, R10, 1.4426950216293334961, -R15 ;  /* 0x3fb8aa3b0a0f7823 */ /* 0x000fe2000000080f */
[----:B------:R-:W-:Y:S01]  /*9fd0*/  MUFU.EX2 R55, R55 ;  /* 0x0000003700377308 */ /* 0x000fe20000000800 */
[----:B------:R-:W-:Y:S01]  /*9fe0*/  FFMA R56, R14, 1.925963033500011079e-08, R13 ;  /* 0x32a570600e387823 */ /* 0x000fe2000000000d */
[----:B------:R-:W-:Y:S01]  /*9ff0*/  FADD R13, R37, -12583039 ;  /* 0xcb40007f250d7421 */ /* 0x000fe20000000000 */
[----:B------:R-:W-:Y:S01]  /*a000*/  FFMA R49, R10, 1.925963033500011079e-08, R15 ;  /* 0x32a570600a317823 */ /* 0x000fe2000000000f */
[----:B------:R-:W-:Y:S01]  /*a010*/  FFMA.SAT R15, R18, R11, 0.5 ;  /* 0x3f000000120f7423 */ /* 0x000fe2000000200b */
[----:B------:R-:W-:-:S02]  /*a020*/  IMAD.SHL.U32 R10, R38, 0x800000, RZ ;  /* 0x00800000260a7824 */ /* 0x000fc400078e00ff */
[C---:B------:R-:W-:Y:S01]  /*a030*/  FFMA R13, R8.reuse, 1.4426950216293334961, -R13 ;  /* 0x3fb8aa3b080d7823 */ /* 0x040fe2000000080d */
[----:B------:R-:W-:Y:S02]  /*a040*/  IMAD.SHL.U32 R16, R35, 0x800000, RZ ;  /* 0x0080000023107824 */ /* 0x000fe400078e00ff */
[-C--:B------:R-:W-:Y:S01]  /*a050*/  FFMA.RM R20, R15, R12.reuse, 12582913 ;  /* 0x4b4000010f147423 */ /* 0x080fe2000000400c */
[----:B------:R-:W1:Y:S01]  /*a060*/  MUFU.EX2 R49, R49 ;  /* 0x0000003100317308 */ /* 0x000e620000000800 */
[----:B------:R-:W-:Y:S01]  /*a070*/  FFMA R53, R8, 1.925963033500011079e-08, R13 ;  /* 0x32a5706008357823 */ /* 0x000fe2000000000d */
[-C--:B------:R-:W-:Y:S01]  /*a080*/  FFMA.SAT R13, R4, R11.reuse, 0.5 ;  /* 0x3f000000040d7423 */ /* 0x080fe2000000200b */
[----:B------:R-:W-:Y:S01]  /*a090*/  FADD R15, R20, -12583039 ;  /* 0xcb40007f140f7421 */ /* 0x000fe20000000000 */
[----:B------:R-:W-:Y:S02]  /*a0a0*/  IMAD.SHL.U32 R8, R37, 0x800000, RZ ;  /* 0x0080000025087824 */ /* 0x000fe400078e00ff */
[----:B------:R-:W-:Y:S01]  /*a0b0*/  FFMA.SAT R35, R26, R11, 0.5 ;  /* 0x3f0000001a237423 */ /* 0x000fe2000000200b */
[----:B------:R-:W-:Y:S01]  /*a0c0*/  FFMA.RM R40, R13, R12, 12582913 ;  /* 0x4b4000010d287423 */ /* 0x000fe2000000400c */
[----:B------:R-:W-:Y:S01]  /*a0d0*/  FFMA R15, R18, 1.4426950216293334961, -R15 ;  /* 0x3fb8aa3b120f7823 */ /* 0x000fe2000000080f */
[----:B------:R-:W2:Y:S01]  /*a0e0*/  MUFU.EX2 R53, R53 ;  /* 0x0000003500357308 */ /* 0x000ea20000000800 */
[----:B------:R-:W-:-:S02]  /*a0f0*/  IMAD.SHL.U32 R20, R20, 0x800000, RZ ;  /* 0x0080000014147824 */ /* 0x000fc400078e00ff */
[----:B------:R-:W-:Y:S01]  /*a100*/  FADD R13, R40, -12583039 ;  /* 0xcb40007f280d7421 */ /* 0x000fe20000000000 */
[----:B------:R-:W-:Y:S01]  /*a110*/  FFMA R45, R18, 1.925963033500011079e-08, R15 ;  /* 0x32a57060122d7823 */ /* 0x000fe2000000000f */
[----:B------:R-:W-:Y:S01]  /*a120*/  FFMA.SAT R15, R22, R11, 0.5 ;  /* 0x3f000000160f7423 */ /* 0x000fe2000000200b */
[----:B------:R-:W-:Y:S01]  /*a130*/  SHF.L.U32 R18, R40, 0x17, RZ ;  /* 0x0000001728127819 */ /* 0x000fe200000006ff */
[C---:B------:R-:W-:Y:S01]  /*a140*/  FFMA R13, R4.reuse, 1.4426950216293334961, -R13 ;  /* 0x3fb8aa3b040d7823 */ /* 0x040fe2000000080d */
[-C--:B------:R-:W-:Y:S01]  /*a150*/  FFMA.RM R14, R35, R12.reuse, 12582913 ;  /* 0x4b400001230e7423 */ /* 0x080fe2000000400c */
[-C--:B------:R-:W-:Y:S01]  /*a160*/  FFMA.RM R15, R15, R12.reuse, 12582913 ;  /* 0x4b4000010f0f7423 */ /* 0x080fe2000000400c */
[----:B------:R-:W3:Y:S01]  /*a170*/  MUFU.EX2 R45, R45 ;  /* 0x0000002d002d7308 */ /* 0x000ee20000000800 */
[----:B------:R-:W-:Y:S01]  /*a180*/  FFMA R47, R4, 1.925963033500011079e-08, R13 ;  /* 0x32a57060042f7823 */ /* 0x000fe2000000000d */
[----:B-1----:R-:W-:Y:S01]  /*a190*/  FMUL R10, R10, R49 ;  /* 0x000000310a0a7220 */ /* 0x002fe20000400000 */
[----:B------:R-:W-:Y:S01]  /*a1a0*/  FADD R13, R15, -12583039 ;  /* 0xcb40007f0f0d7421 */ /* 0x000fe20000000000 */
[----:B------:R-:W-:Y:S01]  /*a1b0*/  IMAD.SHL.U32 R4, R6, 0x800000, RZ ;  /* 0x0080000006047824 */ /* 0x000fe200078e00ff */
[----:B------:R-:W-:Y:S01]  /*a1c0*/  SHF.L.U32 R6, R36, 0x17, RZ ;  /* 0x0000001724067819 */ /* 0x000fe200000006ff */
[----:B------:R-:W-:Y:S01]  /*a1d0*/  FADD R35, R14, -12583039 ;  /* 0xcb40007f0e237421 */ /* 0x000fe20000000000 */
[----:B------:R-:W-:Y:S01]  /*a1e0*/  FFMA R39, R22, 1.4426950216293334961, -R13 ;  /* 0x3fb8aa3b16277823 */ /* 0x000fe2000000080d */
[-C--:B------:R-:W-:Y:S01]  /*a1f0*/  FFMA.RM R13, R43, R12.reuse, 12582913 ;  /* 0x4b4000012b0d7423 */ /* 0x080fe2000000400c */
[----:B--2---:R-:W-:Y:S01]  /*a200*/  FMUL R8, R8, R53 ;  /* 0x0000003508087220 */ /* 0x004fe20000400000 */
[----:B------:R-:W1:Y:S01]  /*a210*/  MUFU.EX2 R47, R47 ;  /* 0x0000002f002f7308 */ /* 0x000e620000000800 */
[----:B------:R-:W-:Y:S01]  /*a220*/  FFMA R39, R22, 1.925963033500011079e-08, R39 ;  /* 0x32a5706016277823 */ /* 0x000fe20000000027 */
[C---:B------:R-:W-:Y:S01]  /*a230*/  FADD R43, R13.reuse, -12583039 ;  /* 0xcb40007f0d2b7421 */ /* 0x040fe20000000000 */
[----:B------:R-:W-:Y:S01]  /*a240*/  FFMA.SAT R53, R34, R11, 0.5 ;  /* 0x3f00000022357423 */ /* 0x000fe2000000200b */
[----:B------:R-:W-:Y:S01]  /*a250*/  SHF.L.U32 R13, R13, 0x17, RZ ;  /* 0x000000170d0d7819 */ /* 0x000fe200000006ff */
[----:B------:R-:W-:Y:S01]  /*a260*/  FMUL R4, R4, R55 ;  /* 0x0000003704047220 */ /* 0x000fe20000400000 */
[----:B------:R-:W-:Y:S01]  /*a270*/  FFMA R43, R24, 1.4426950216293334961, -R43 ;  /* 0x3fb8aa3b182b7823 */ /* 0x000fe2000000082b */
[----:B------:R-:W-:Y:S01]  /*a280*/  FFMA.RM R38, R53, R12, 12582913 ;  /* 0x4b40000135267423 */ /* 0x000fe2000000400c */
[----:B------:R-:W2:Y:S01]  /*a290*/  MUFU.EX2 R39, R39 ;  /* 0x0000002700277308 */ /* 0x000ea20000000800 */
[----:B------:R-:W-:Y:S01]  /*a2a0*/  FFMA.SAT R55, R30, R11, 0.5 ;  /* 0x3f0000001e377423 */ /* 0x000fe2000000200b */
[----:B------:R-:W-:Y:S01]  /*a2b0*/  FFMA R43, R24, 1.925963033500011079e-08, R43 ;  /* 0x32a57060182b7823 */ /* 0x000fe2000000002b */
[----:B------:R-:W-:Y:S01]  /*a2c0*/  FADD R49, R38, -12583039 ;  /* 0xcb40007f26317421 */ /* 0x000fe20000000000 */
[----:B------:R-:W-:-:S02]  /*a2d0*/  IMAD.SHL.U32 R22, R15, 0x800000, RZ ;  /* 0x008000000f167824 */ /* 0x000fc400078e00ff */
[----:B---3--:R-:W-:Y:S01]  /*a2e0*/  FMUL R20, R20, R45 ;  /* 0x0000002d14147220 */ /* 0x008fe20000400000 */
[-C--:B------:R-:W-:Y:S01]  /*a2f0*/  FFMA.RM R36, R55, R12.reuse, 12582913 ;  /* 0x4b40000137247423 */ /* 0x080fe2000000400c */
[----:B------:R-:W-:Y:S01]  /*a300*/  FFMA R49, R34, 1.4426950216293334961, -R49 ;  /* 0x3fb8aa3b22317823 */ /* 0x000fe20000000831 */
[----:B------:R-:W3:Y:S01]  /*a310*/  MUFU.EX2 R24, R43 ;  /* 0x0000002b00187308 */ /* 0x000ee20000000800 */
[----:B-1----:R-:W-:Y:S01]  /*a320*/  FMUL R18, R18, R47 ;  /* 0x0000002f12127220 */ /* 0x002fe20000400000 */
[-C--:B------:R-:W-:Y:S01]  /*a330*/  FFMA.SAT R47, R42, R11.reuse, 0.5 ;  /* 0x3f0000002a2f7423 */ /* 0x080fe2000000200b */
[----:B------:R-:W-:Y:S01]  /*a340*/  FFMA R34, R34, 1.925963033500011079e-08, R49 ;  /* 0x32a5706022227823 */ /* 0x000fe20000000031 */
[----:B------:R-:W-:Y:S01]  /*a350*/  FFMA.SAT R49, R48, R11, 0.5 ;  /* 0x3f00000030317423 */ /* 0x000fe2000000200b */
[----:B------:R-:W-:Y:S01]  /*a360*/  FADD R55, R36, -12583039 ;  /* 0xcb40007f24377421 */ /* 0x000fe20000000000 */
[-C--:B------:R-:W-:Y:S01]  /*a370*/  FFMA.RM R45, R47, R12.reuse, 12582913 ;  /* 0x4b4000012f2d7423 */ /* 0x080fe2000000400c */
[----:B------:R-:W-:Y:S01]  /*a380*/  FFMA R35, R26, 1.4426950216293334961, -R35 ;  /* 0x3fb8aa3b1a237823 */ /* 0x000fe20000000823 */
[----:B------:R-:W1:Y:S01]  /*a390*/  MUFU.EX2 R57, R57 ;  /* 0x0000003900397308 */ /* 0x000e620000000800 */
[----:B------:R-:W-:Y:S01]  /*a3a0*/  FFMA.RM R40, R49, R12, 12582913 ;  /* 0x4b40000131287423 */ /* 0x000fe2000000400c */
[----:B--2---:R-:W-:Y:S01]  /*a3b0*/  FMUL R22, R22, R39 ;  /* 0x0000002716167220 */ /* 0x004fe20000400000 */
[----:B------:R-:W-:Y:S01]  /*a3c0*/  FADD R47, R45, -12583039 ;  /* 0xcb40007f2d2f7421 */ /* 0x000fe20000000000 */
[----:B------:R-:W-:Y:S01]  /*a3d0*/  FFMA R55, R30, 1.4426950216293334961, -R55 ;  /* 0x3fb8aa3b1e377823 */ /* 0x000fe20000000837 */
[----:B------:R-:W-:Y:S01]  /*a3e0*/  FADD R49, R40, -12583039 ;  /* 0xcb40007f28317421 */ /* 0x000fe20000000000 */
[----:B------:R-:W-:Y:S01]  /*a3f0*/  FFMA R26, R26, 1.925963033500011079e-08, R35 ;  /* 0x32a570601a1a7823 */ /* 0x000fe20000000023 */
[----:B------:R-:W-:Y:S01]  /*a400*/  FFMA R47, R42, 1.4426950216293334961, -R47 ;  /* 0x3fb8aa3b2a2f7823 */ /* 0x000fe2000000082f */
[----:B------:R-:W-:Y:S01]  /*a410*/  FFMA R30, R30, 1.925963033500011079e-08, R55 ;  /* 0x32a570601e1e7823 */ /* 0x000fe20000000037 */
[----:B---3--:R-:W-:Y:S01]  /*a420*/  FMUL R24, R13, R24 ;  /* 0x000000180d187220 */ /* 0x008fe20000400000 */
[-C--:B------:R-:W-:Y:S01]  /*a430*/  FFMA.SAT R13, R54, R11.reuse, 0.5 ;  /* 0x3f000000360d7423 */ /* 0x080fe2000000200b */
[----:B------:R-:W-:Y:S01]  /*a440*/  FFMA R49, R48, 1.4426950216293334961, -R49 ;  /* 0x3fb8aa3b30317823 */ /* 0x000fe20000000831 */
[----:B------:R-:W-:Y:S01]  /*a450*/  FFMA R42, R42, 1.925963033500011079e-08, R47 ;  /* 0x32a570602a2a7823 */ /* 0x000fe2000000002f */
[-C--:B------:R-:W-:Y:S01]  /*a460*/  FFMA.SAT R35, R28, R11.reuse, 0.5 ;  /* 0x3f0000001c237423 */ /* 0x080fe2000000200b */
[-C--:B------:R-:W-:Y:S01]  /*a470*/  FFMA.RM R13, R13, R12.reuse, 12582913 ;  /* 0x4b4000010d0d7423 */ /* 0x080fe2000000400c */
[----:B------:R-:W-:Y:S01]  /*a480*/  FFMA R48, R48, 1.925963033500011079e-08, R49 ;  /* 0x32a5706030307823 */ /* 0x000fe20000000031 */
[----:B------:R-:W-:Y:S01]  /*a490*/  FFMA.SAT R55, R32, R11, 0.5 ;  /* 0x3f00000020377423 */ /* 0x000fe2000000200b */
[----:B-1----:R-:W-:Y:S01]  /*a4a0*/  FMUL R16, R16, R57 ;  /* 0x0000003910107220 */ /* 0x002fe20000400000 */
[----:B------:R-:W-:Y:S01]  /*a4b0*/  FADD R39, R13, -12583039 ;  /* 0xcb40007f0d277421 */ /* 0x000fe20000000000 */
[-C--:B------:R-:W-:Y:S01]  /*a4c0*/  FFMA.SAT R47, R52, R11.reuse, 0.5 ;  /* 0x3f000000342f7423 */ /* 0x080fe2000000200b */
[-C--:B------:R-:W-:Y:S01]  /*a4d0*/  FFMA.SAT R49, R44, R11.reuse, 0.5 ;  /* 0x3f0000002c317423 */ /* 0x080fe2000000200b */
[----:B------:R-:W1:Y:S01]  /*a4e0*/  MUFU.EX2 R57, R56 ;  /* 0x0000003800397308 */ /* 0x000e620000000800 */
[C---:B------:R-:W-:Y:S01]  /*a4f0*/  FFMA R39, R54.reuse, 1.4426950216293334961, -R39 ;  /* 0x3fb8aa3b36277823 */ /* 0x040fe20000000827 */
[-C--:B------:R-:W-:Y:S01]  /*a500*/  FFMA.RM R35, R35, R12.reuse, 12582913 ;  /* 0x4b40000123237423 */ /* 0x080fe2000000400c */
[-C--:B------:R-:W-:Y:S01]  /*a510*/  FFMA.RM R15, R47, R12.reuse, 12582913 ;  /* 0x4b4000012f0f7423 */ /* 0x080fe2000000400c */
[-C--:B------:R-:W-:Y:S01]  /*a520*/  FFMA.RM R37, R55, R12.reuse, 12582913 ;  /* 0x4b40000137257423 */ /* 0x080fe2000000400c */
[----:B------:R-:W-:Y:S01]  /*a530*/  FFMA R54, R54, 1.925963033500011079e-08, R39 ;  /* 0x32a5706036367823 */ /* 0x000fe20000000027 */
[----:B------:R-:W-:Y:S01]  /*a540*/  FFMA.SAT R39, R46, R11, 0.5 ;  /* 0x3f0000002e277423 */ /* 0x000fe2000000200b */
[----:B------:R-:W-:Y:S01]  /*a550*/  FADD R59, R35, -12583039 ;  /* 0xcb40007f233b7421 */ /* 0x000fe20000000000 */
[----:B------:R-:W-:Y:S01]  /*a560*/  FADD R47, R15, -12583039 ;  /* 0xcb40007f0f2f7421 */ /* 0x000fe20000000000 */
[----:B------:R-:W-:Y:S01]  /*a570*/  FADD R55, R37, -12583039 ;  /* 0xcb40007f25377421 */ /* 0x000fe20000000000 */
[-C--:B------:R-:W-:Y:S01]  /*a580*/  FFMA.RM R11, R39, R12.reuse, 12582913 ;  /* 0x4b400001270b7423 */ /* 0x080fe2000000400c */
[----:B------:R-:W-:Y:S01]  /*a590*/  FFMA R59, R28, 1.4426950216293334961, -R59 ;  /* 0x3fb8aa3b1c3b7823 */ /* 0x000fe2000000083b */
[----:B------:R-:W-:Y:S01]  /*a5a0*/  FFMA R47, R52, 1.4426950216293334961, -R47 ;  /* 0x3fb8aa3b342f7823 */ /* 0x000fe2000000082f */
[----:B------:R-:W2:Y:S01]  /*a5b0*/  MUFU.EX2 R43, R26 ;  /* 0x0000001a002b7308 */ /* 0x000ea20000000800 */
[----:B------:R-:W-:Y:S01]  /*a5c0*/  FADD R39, R11, -12583039 ;  /* 0xcb40007f0b277421 */ /* 0x000fe20000000000 */
[----:B------:R-:W-:Y:S01]  /*a5d0*/  FFMA R28, R28, 1.925963033500011079e-08, R59 ;  /* 0x32a570601c1c7823 */ /* 0x000fe2000000003b */
[----:B------:R-:W-:Y:S01]  /*a5e0*/  FFMA R52, R52, 1.925963033500011079e-08, R47 ;  /* 0x32a5706034347823 */ /* 0x000fe2000000002f */
[----:B-1----:R-:W-:Y:S01]  /*a5f0*/  FMUL R6, R6, R57 ;  /* 0x0000003906067220 */ /* 0x002fe20000400000 */
[----:B------:R-:W-:Y:S01]  /*a600*/  FFMA R39, R46, 1.4426950216293334961, -R39 ;  /* 0x3fb8aa3b2e277823 */ /* 0x000fe20000000827 */
[----:B------:R-:W-:Y:S01]  /*a610*/  FFMA R55, R32, 1.4426950216293334961, -R55 ;  /* 0x3fb8aa3b20377823 */ /* 0x000fe20000000837 */
[----:B------:R-:W-:Y:S01]  /*a620*/  FFMA.RM R12, R49, R12, 12582913 ;  /* 0x4b400001310c7423 */ /* 0x000fe2000000400c */
[----:B------:R1:W3:Y:S01]  /*a630*/  MUFU.EX2 R47, R28 ;  /* 0x0000001c002f7308 */ /* 0x0002e20000000800 */
[----:B------:R-:W-:Y:S01]  /*a640*/  FFMA R46, R46, 1.925963033500011079e-08, R39 ;  /* 0x32a570602e2e7823 */ /* 0x000fe20000000027 */
[----:B------:R-:W-:Y:S01]  /*a650*/  FADD R39, RZ, R16 ;  /* 0x00000010ff277221 */ /* 0x000fe20000000000 */
[----:B------:R-:W-:Y:S01]  /*a660*/  FFMA R32, R32, 1.925963033500011079e-08, R55 ;  /* 0x32a5706020207823 */ /* 0x000fe20000000037 */
[----:B------:R-:W-:Y:S01]  /*a670*/  IMAD.SHL.U32 R14, R14, 0x800000, RZ ;  /* 0x008000000e0e7824 */ /* 0x000fe200078e00ff */
[----:B------:R-:W-:Y:S01]  /*a680*/  SHF.L.U32 R13, R13, 0x17, RZ ;  /* 0x000000170d0d7819 */ /* 0x000fe200000006ff */
[----:B------:R-:W-:Y:S01]  /*a690*/  FADD R39, R39, R4 ;  /* 0x0000000427277221 */ /* 0x000fe20000000000 */
[----:B------:R-:W-:Y:S01]  /*a6a0*/  IMAD.SHL.U32 R45, R45, 0x800000, RZ ;  /* 0x008000002d2d7824 */ /* 0x000fe200078e00ff */
[----:B------:R4:W5:Y:S01]  /*a6b0*/  MUFU.EX2 R49, R30 ;  /* 0x0000001e00317308 */ /* 0x0009620000000800 */
[----:B--2---:R-:W-:Y:S01]  /*a6c0*/  FMUL R26, R14, R43 ;  /* 0x0000002b0e1a7220 */ /* 0x004fe20000400000 */
[----:B------:R-:W-:Y:S01]  /*a6d0*/  FADD R39, R39, R6 ;  /* 0x0000000627277221 */ /* 0x000fe20000000000 */
[----:B-1----:R-:W-:-:S02]  /*a6e0*/  IMAD.SHL.U32 R28, R35, 0x800000, RZ ;  /* 0x00800000231c7824 */ /* 0x002fc400078e00ff */
[----:B------:R-:W-:Y:S02]  /*a6f0*/  IMAD.SHL.U32 R35, R38, 0x800000, RZ ;  /* 0x0080000026237824 */ /* 0x000fe400078e00ff */
[----:B------:R-:W-:Y:S01]  /*a700*/  FADD R39, R39, R8 ;  /* 0x0000000827277221 */ /* 0x000fe20000000000 */
[----:B------:R1:W2:Y:S01]  /*a710*/  MUFU.EX2 R53, R32 ;  /* 0x0000002000357308 */ /* 0x0002a20000000800 */
[----:B----4-:R-:W-:Y:S02]  /*a720*/  SHF.L.U32 R30, R36, 0x17, RZ ;  /* 0x00000017241e7819 */ /* 0x010fe400000006ff */
[----:B------:R-:W-:Y:S01]  /*a730*/  FADD R39, R39, R10 ;  /* 0x0000000a27277221 */ /* 0x000fe20000000000 */
[----:B---3--:R-:W-:-:S03]  /*a740*/  FMUL R28, R28, R47 ;  /* 0x0000002f1c1c7220 */ /* 0x008fc60000400000 */
[----:B------:R-:W-:Y:S01]  /*a750*/  FADD R39, R39, R18 ;  /* 0x0000001227277221 */ /* 0x000fe20000000000 */
[----:B------:R-:W3:Y:S01]  /*a760*/  MUFU.EX2 R34, R34 ;  /* 0x0000002200227308 */ /* 0x000ee20000000800 */
[----:B-----5:R-:W-:Y:S02]  /*a770*/  FMUL R30, R30, R49 ;  /* 0x000000311e1e7220 */ /* 0x020fe40000400000 */
[----:B------:R-:W-:Y:S01]  /*a780*/  FADD R39, R39, R20 ;  /* 0x0000001427277221 */ /* 0x000fe20000000000 */
[----:B-1----:R-:W-:Y:S02]  /*a790*/  IMAD.SHL.U32 R32, R37, 0x800000, RZ ;  /* 0x0080000025207824 */ /* 0x002fe400078e00ff */
[----:B------:R-:W-:Y:S01]  /*a7a0*/  FADD R37, R12, -12583039 ;  /* 0xcb40007f0c257421 */ /* 0x000fe20000000000 */
[----:B------:R-:W-:Y:S01]  /*a7b0*/  FADD R39, R39, R22 ;  /* 0x0000001627277221 */ /* 0x000fe20000000000 */
[----:B------:R-:W1:Y:S01]  /*a7c0*/  MUFU.EX2 R48, R48 ;  /* 0x0000003000307308 */ /* 0x000e620000000800 */
[----:B--2---:R-:W-:-:S02]  /*a7d0*/  FMUL R32, R32, R53 ;  /* 0x0000003520207220 */ /* 0x004fc40000400000 */
[----:B------:R-:W-:Y:S01]  /*a7e0*/  FADD R39, R39, R24 ;  /* 0x0000001827277221 */ /* 0x000fe20000000000 */
[----:B------:R-:W-:Y:S01]  /*a7f0*/  FFMA R43, R44, 1.4426950216293334961, -R37 ;  /* 0x3fb8aa3b2c2b7823 */ /* 0x000fe20000000825 */
[----:B------:R-:W-:Y:S01]  /*a800*/  SHF.L.U32 R37, R40, 0x17, RZ ;  /* 0x0000001728257819 */ /* 0x000fe200000006ff */
[----:B------:R-:W-:Y:S02]  /*a810*/  IMAD.SHL.U32 R40, R12, 0x800000, RZ ;  /* 0x008000000c287824 */ /* 0x000fe400078e00ff */
[----:B------:R-:W-:Y:S01]  /*a820*/  FADD R39, R39, R26 ;  /* 0x0000001a27277221 */ /* 0x000fe20000000000 */
[----:B------:R-:W-:Y:S01]  /*a830*/  FFMA R43, R44, 1.925963033500011079e-08, R43 ;  /* 0x32a570602c2b7823 */ /* 0x000fe2000000002b */
[----:B------:R-:W2:Y:S01]  /*a840*/  MUFU.EX2 R42, R42 ;  /* 0x0000002a002a7308 */ /* 0x000ea20000000800 */
[----:B---3--:R-:W-:Y:S01]  /*a850*/  FMUL R34, R35, R34 ;  /* 0x0000002223227220 */ /* 0x008fe20000400000 */
[----:B------:R-:W-:-:S04]  /*a860*/  FADD R39, R39, R28 ;  /* 0x0000001c27277221 */ /* 0x000fc80000000000 */
[----:B------:R-:W-:Y:S02]  /*a870*/  FADD R39, R39, R30 ;  /* 0x0000001e27277221 */ /* 0x000fe40000000000 */
[----:B------:R-:W3:Y:S02]  /*a880*/  MUFU.EX2 R52, R52 ;  /* 0x0000003400347308 */ /* 0x000ee40000000800 */
[----:B------:R-:W-:Y:S01]  /*a890*/  FADD R35, R39, R32 ;  /* 0x0000002027237221 */ /* 0x000fe20000000000 */
[----:B-1----:R-:W-:Y:S01]  /*a8a0*/  FMUL R39, R37, R48 ;  /* 0x0000003025277220 */ /* 0x002fe20000400000 */
[----:B------:R-:W-:Y:S02]  /*a8b0*/  IMAD.SHL.U32 R37, R15, 0x800000, RZ ;  /* 0x008000000f257824 */ /* 0x000fe400078e00ff */
[----:B------:R-:W-:Y:S01]  /*a8c0*/  FADD R14, R35, R34 ;  /* 0x00000022230e7221 */ /* 0x000fe20000000000 */
[----:B------:R-:W-:Y:S01]  /*a8d0*/  IMAD.SHL.U32 R35, R11, 0x800000, RZ ;  /* 0x008000000b237824 */ /* 0x000fe200078e00ff */
[----:B------:R-:W1:Y:S01]  /*a8e0*/  MUFU.EX2 R54, R54 ;  /* 0x0000003600367308 */ /* 0x000e620000000800 */
[----:B--2---:R-:W-:Y:S01]  /*a8f0*/  FMUL R38, R45, R42 ;  /* 0x0000002a2d267220 */ /* 0x004fe20000400000 */
[----:B------:R-:W-:-:S04]  /*a900*/  FADD R15, R14, R39 ;  /* 0x000000270e0f7221 */ /* 0x000fc80000000000 */
[----:B------:R-:W-:Y:S02]  /*a910*/  FADD R14, R15, R38 ;  /* 0x000000260f0e7221 */ /* 0x000fe40000000000 */
[----:B------:R-:W2:Y:S01]  /*a920*/  MUFU.EX2 R46, R46 ;  /* 0x0000002e002e7308 */ /* 0x000ea20000000800 */
[----:B---3--:R-:W-:-:S04]  /*a930*/  FMUL R37, R37, R52 ;  /* 0x0000003425257220 */ /* 0x008fc80000400000 */
[----:B------:R-:W-:-:S03]  /*a940*/  FADD R11, R14, R37 ;  /* 0x000000250e0b7221 */ /* 0x000fc60000000000 */
[----:B------:R-:W3:Y:S01]  /*a950*/  MUFU.EX2 R43, R43 ;  /* 0x0000002b002b7308 */ /* 0x000ee20000000800 */
[----:B-1----:R-:W-:-:S04]  /*a960*/  FMUL R36, R13, R54 ;  /* 0x000000360d247220 */ /* 0x002fc80000400000 */
[----:B------:R-:W-:Y:S01]  /*a970*/  FADD R12, R11, R36 ;  /* 0x000000240b0c7221 */ /* 0x000fe20000000000 */
[----:B--2---:R-:W-:-:S04]  /*a980*/  FMUL R35, R35, R46 ;  /* 0x0000002e23237220 */ /* 0x004fc80000400000 */
[----:B------:R-:W-:Y:S01]  /*a990*/  FADD R13, R12, R35 ;  /* 0x000000230c0d7221 */ /* 0x000fe20000000000 */
[----:B---3--:R-:W-:-:S04]  /*a9a0*/  FMUL R40, R40, R43 ;  /* 0x0000002b28287220 */ /* 0x008fc80000400000 */
        /* <DEDUP_REMOVED lines=10> */
.L_x_3217:
        /* <DEDUP_REMOVED lines=12> */
[----:B01----:R-:W-:Y:S05]  /*ab10*/  CALL.REL.NOINC `($__internal_34_$__cuda_sm3x_div_rn_noftz_f32_slowpath) ;  /* 0x0000002800907944 */ /* 0x003fea0003c00000 */
[----:B------:R-:W-:-:S07]  /*ab20*/  IMAD.MOV.U32 R15, RZ, RZ, R44 ;  /* 0x000000ffff0f7224 */ /* 0x000fce00078e002c */
.L_x_3166:
[----:B------:R-:W-:Y:S05]  /*ab30*/  BSYNC.RECONVERGENT B3 ;  /* 0x0000000000037941 */ /* 0x000fea0003800200 */
.L_x_3165:
        /* <DEDUP_REMOVED lines=12> */
[----:B01----:R-:W-:Y:S05]  /*ac00*/  CALL.REL.NOINC `($__internal_34_$__cuda_sm3x_div_rn_noftz_f32_slowpath) ;  /* 0x0000002800547944 */ /* 0x003fea0003c00000 */
[----:B------:R-:W-:-:S07]  /*ac10*/  IMAD.MOV.U32 R43, RZ, RZ, R44 ;  /* 0x000000ffff2b7224 */ /* 0x000fce00078e002c */
.L_x_3168:
[----:B------:R-:W-:Y:S05]  /*ac20*/  BSYNC.RECONVERGENT B3 ;  /* 0x0000000000037941 */ /* 0x000fea0003800200 */
.L_x_3167:
        /* <DEDUP_REMOVED lines=12> */
[----:B0-----:R-:W-:Y:S05]  /*acf0*/  CALL.REL.NOINC `($__internal_34_$__cuda_sm3x_div_rn_noftz_f32_slowpath) ;  /* 0x0000002800187944 */ /* 0x001fea0003c00000 */
[----:B------:R-:W-:-:S07]  /*ad00*/  IMAD.MOV.U32 R45, RZ, RZ, R44 ;  /* 0x000000ffff2d7224 */ /* 0x000fce00078e002c */
.L_x_3170:
[----:B------:R-:W-:Y:S05]  /*ad10*/  BSYNC.RECONVERGENT B3 ;  /* 0x0000000000037941 */ /* 0x000fea0003800200 */
.L_x_3169:
        /* <DEDUP_REMOVED lines=12> */
[----:B0-----:R-:W-:Y:S05]  /*ade0*/  CALL.REL.NOINC `($__internal_34_$__cuda_sm3x_div_rn_noftz_f32_slowpath) ;  /* 0x0000002400dc7944 */ /* 0x001fea0003c00000 */
[----:B------:R-:W-:-:S07]  /*adf0*/  IMAD.MOV.U32 R47, RZ, RZ, R44 ;  /* 0x000000ffff2f7224 */ /* 0x000fce00078e002c */
.L_x_3172:
[----:B------:R-:W-:Y:S05]  /*ae00*/  BSYNC.RECONVERGENT B3 ;  /* 0x0000000000037941 */ /* 0x000fea0003800200 */
.L_x_3171:
        /* <DEDUP_REMOVED lines=14> */
.L_x_3174:
[----:B------:R-:W-:Y:S05]  /*aef0*/  BSYNC.RECONVERGENT B3 ;  /* 0x0000000000037941 */ /* 0x000fea0003800200 */
.L_x_3173:
        /* <DEDUP_REMOVED lines=14> */
.L_x_3176:
[----:B------:R-:W-:Y:S05]  /*afe0*/  BSYNC.RECONVERGENT B3 ;  /* 0x0000000000037941 */ /* 0x000fea0003800200 */
.L_x_3175:
        /* <DEDUP_REMOVED lines=14> */
.L_x_3178:
[----:B------:R-:W-:Y:S05]  /*b0d0*/  BSYNC.RECONVERGENT B3 ;  /* 0x0000000000037941 */ /* 0x000fea0003800200 */
.L_x_3177:
        /* <DEDUP_REMOVED lines=14> */
.L_x_3180:
[----:B------:R-:W-:Y:S05]  /*b1c0*/  BSYNC.RECONVERGENT B3 ;  /* 0x0000000000037941 */ /* 0x000fea0003800200 */
.L_x_3179:
        /* <DEDUP_REMOVED lines=14> */
.L_x_3182:
[----:B------:R-:W-:Y:S05]  /*b2b0*/  BSYNC.RECONVERGENT B3 ;  /* 0x0000000000037941 */ /* 0x000fea0003800200 */
.L_x_3181:
        /* <DEDUP_REMOVED lines=14> */
.L_x_3184:
[----:B------:R-:W-:Y:S05]  /*b3a0*/  BSYNC.RECONVERGENT B3 ;  /* 0x0000000000037941 */ /* 0x000fea0003800200 */
.L_x_3183:
        /* <DEDUP_REMOVED lines=14> */
.L_x_3186:
[----:B------:R-:W-:Y:S05]  /*b490*/  BSYNC.RECONVERGENT B3 ;  /* 0x0000000000037941 */ /* 0x000fea0003800200 */
.L_x_3185:
        /* <DEDUP_REMOVED lines=14> */
.L_x_3188:
[----:B------:R-:W-:Y:S05]  /*b580*/  BSYNC.RECONVERGENT B3 ;  /* 0x0000000000037941 */ /* 0x000fea0003800200 */
.L_x_3187:
        /* <DEDUP_REMOVED lines=14> */
.L_x_3190:
[----:B------:R-:W-:Y:S05]  /*b670*/  BSYNC.RECONVERGENT B3 ;  /* 0x0000000000037941 */ /* 0x000fea0003800200 */
.L_x_3189:
        /* <DEDUP_REMOVED lines=14> */
.L_x_3192:
[----:B------:R-:W-:Y:S05]  /*b760*/  BSYNC.RECONVERGENT B3 ;  /* 0x0000000000037941 */ /* 0x000fea0003800200 */
.L_x_3191:
        /* <DEDUP_REMOVED lines=14> */
.L_x_3194:
[----:B------:R-:W-:Y:S05]  /*b850*/  BSYNC.RECONVERGENT B3 ;  /* 0x0000000000037941 */ /* 0x000fea0003800200 */
.L_x_3193:
        /* <DEDUP_REMOVED lines=14> */
.L_x_3196:
[----:B------:R-:W-:Y:S05]  /*b940*/  BSYNC.RECONVERGENT B3 ;  /* 0x0000000000037941 */ /* 0x000fea0003800200 */
.L_x_3195:
        /* <DEDUP_REMOVED lines=14> */
.L_x_3198:
[----:B------:R-:W-:Y:S05]  /*ba30*/  BSYNC.RECONVERGENT B3 ;  /* 0x0000000000037941 */ /* 0x000fea0003800200 */
.L_x_3197:
        /* <DEDUP_REMOVED lines=14> */
.L_x_3200:
[----:B------:R-:W-:Y:S05]  /*bb20*/  BSYNC.RECONVERGENT B3 ;  /* 0x0000000000037941 */ /* 0x000fea0003800200 */
.L_x_3199:
        /* <DEDUP_REMOVED lines=14> */
.L_x_3202:
[----:B------:R-:W-:Y:S05]  /*bc10*/  BSYNC.RECONVERGENT B3 ;  /* 0x0000000000037941 */ /* 0x000fea0003800200 */
.L_x_3201:
        /* <DEDUP_REMOVED lines=14> */
.L_x_3204:
[----:B------:R-:W-:Y:S05]  /*bd00*/  BSYNC.RECONVERGENT B3 ;  /* 0x0000000000037941 */ /* 0x000fea0003800200 */
.L_x_3203:
[----:B0-----:R-:W-:Y:S01]  /*bd10*/  VIADD R10, R41, 0x80 ;  /* 0x00000080290a7836 */ /* 0x001fe20000000000 */
[----:B------:R-:W-:Y:S01]  /*bd20*/  ISETP.GE.U32.AND P6, PT, R3, UR44, PT ;  /* 0x0000002c03007c0c */ /* 0x000fe2000bfc6070 */
[----:B------:R-:W-:Y:S01]  /*bd30*/  IMAD R13, R2, UR48, RZ ;  /* 0x00000030020d7c24 */ /* 0x000fe2000f8e02ff */
[----:B------:R-:W-:Y:S01]  /*bd40*/  ISETP.GE.U32.AND P5, PT, R5, UR44, PT ;  /* 0x0000002c05007c0c */ /* 0x000fe2000bfa6070 */
[----:B------:R-:W-:Y:S01]  /*bd50*/  IMAD.MOV.U32 R11, RZ, RZ, RZ ;  /* 0x000000ffff0b7224 */ /* 0x000fe200078e00ff */
[----:B------:R-:W-:Y:S01]  /*bd60*/  ISETP.GE.U32.AND P3, PT, R10, UR44, PT ;  /* 0x0000002c0a007c0c */ /* 0x000fe2000bf66070 */
[----:B------:R-:W-:Y:S01]  /*bd70*/  IMAD R13, R0, UR49, R13 ;  /* 0x00000031000d7c24 */ /* 0x000fe2000f8e020d */
[----:B------:R-:W-:Y:S02]  /*bd80*/  MOV R10, R41 ;  /* 0x00000029000a7202 */ /* 0x000fe40000000f00 */
[----:B------:R-:W-:Y:S02]  /*bd90*/  @!P0 R2UR UR4, R50 ;  /* 0x00000000320482ca */ /* 0x000fe400000e0000 */
[----:B------:R-:W-:Y:S01]  /*bda0*/  @!P0 R2UR UR5, R51 ;  /* 0x00000000330582ca */ /* 0x000fe200000e0000 */
[----:B------:R-:W-:Y:S01]  /*bdb0*/  IMAD.WIDE.U32 R10, R0, UR48, R10 ;  /* 0x00000030000a7c25 */ /* 0x000fe2000f8e000a */
[----:B------:R-:W-:-:S02]  /*bdc0*/  ISETP.GE.U32.AND P1, PT, R9, UR44, PT ;  /* 0x0000002c09007c0c */ /* 0x000fc4000bf26070 */
[----:B------:R-:W-:Y:S01]  /*bdd0*/  ISETP.GE.AND.EX P6, PT, RZ, UR45, PT, P6 ;  /* 0x0000002dff007c0c */ /* 0x000fe2000bfc6360 */
[----:B------:R-:W-:Y:S01]  /*bde0*/  IMAD.IADD R11, R11, 0x1, R13 ;  /* 0x000000010b0b7824 */ /* 0x000fe200078e020d */
[----:B------:R-:W-:Y:S02]  /*bdf0*/  ISETP.GE.AND.EX P5, PT, RZ, UR45, PT, P5 ;  /* 0x0000002dff007c0c */ /* 0x000fe4000bfa6350 */
[----:B------:R-:W-:Y:S02]  /*be00*/  ISETP.GE.AND.EX P3, PT, RZ, UR45, PT, P3 ;  /* 0x0000002dff007c0c */ /* 0x000fe4000bf66330 */
[----:B------:R-:W-:Y:S02]  /*be10*/  LEA R12, P2, R10, UR50, 0x2 ;  /* 0x000000320a0c7c11 */ /* 0x000fe4000f8410ff */
[----:B------:R-:W-:Y:S02]  /*be20*/  ISETP.GE.U32.AND P4, PT, R7, UR44, PT ;  /* 0x0000002c07007c0c */ /* 0x000fe4000bf86070 */
[----:B------:R-:W-:-:S02]  /*be30*/  ISETP.GE.AND.EX P1, PT, RZ, UR45, PT, P1 ;  /* 0x0000002dff007c0c */ /* 0x000fc4000bf26310 */
[----:B------:R-:W-:Y:S01]  /*be40*/  LEA.HI.X R13, R10, UR51, R11, 0x2, P2 ;  /* 0x000000330a0d7c11 */ /* 0x000fe200090f140b */
[C---:B------:R-:W-:Y:S01]  /*be50*/  VIADD R11, R41.reuse, 0x100 ;  /* 0x00000100290b7836 */ /* 0x040fe20000000000 */
[----:B------:R-:W-:Y:S01]  /*be60*/  ISETP.GE.AND.EX P4, PT, RZ, UR45, PT, P4 ;  /* 0x0000002dff007c0c */ /* 0x000fe2000bf86340 */
[C---:B------:R-:W-:Y:S01]  /*be70*/  VIADD R10, R41.reuse, 0x120 ;  /* 0x00000120290a7836 */ /* 0x040fe20000000000 */
[----:B------:R-:W-:Y:S01]  /*be80*/  IADD3 R14, PT, PT, R41, 0xc0, RZ ;  /* 0x000000c0290e7810 */ /* 0x000fe20007ffe0ff */
[----:B------:R0:W-:Y:S01]  /*be90*/  @!P0 STG.E desc[UR4][R12.64], R15 ;  /* 0x0000000f0c008986 */ /* 0x0001e2000c101904 */
[----:B------:R-:W-:Y:S02]  /*bea0*/  ISETP.GE.U32.AND P0, PT, R11, UR44, PT ;  /* 0x0000002c0b007c0c */ /* 0x000fe4000bf06070 */
[----:B------:R-:W-:Y:S02]  /*beb0*/  ISETP.GE.U32.AND P2, PT, R14, UR44, PT ;  /* 0x0000002c0e007c0c */ /* 0x000fe4000bf46070 */
[----:B------:R-:W-:-:S02]  /*bec0*/  @!P6 R2UR UR6, R50 ;  /* 0x000000003206e2ca */ /* 0x000fc400000e0000 */
        /* <DEDUP_REMOVED lines=8> */
[----:B------:R-:W-:Y:S02]  /*bf50*/  ISETP.GE.AND.EX P0, PT, RZ, UR45, PT, P0 ;  /* 0x0000002dff007c0c */ /* 0x000fe4000bf06300 */
[----:B------:R-:W-:Y:S01]  /*bf60*/  ISETP.GE.AND.EX P2, PT, RZ, UR45, PT, P2 ;  /* 0x0000002dff007c0c */ /* 0x000fe2000bf46320 */
[----:B------:R0:W-:Y:S01]  /*bf70*/  @!P5 STG.E desc[UR8][R12.64+0x100], R45 ;  /* 0x0001002d0c00d986 */ /* 0x0001e2000c101908 */
[----:B------:R-:W-:Y:S02]  /*bf80*/  @!P4 R2UR UR10, R50 ;  /* 0x00000000320ac2ca */ /* 0x000fe400000e0000 */
[----:B------:R-:W-:Y:S01]  /*bf90*/  @!P4 R2UR UR11, R51 ;  /* 0x00000000330bc2ca */ /* 0x000fe200000e0000 */
[----:B------:R0:W-:Y:S01]  /*bfa0*/  @!P3 STG.E desc[UR12][R12.64+0x200], R49 ;  /* 0x000200310c00b986 */ /* 0x0001e2000c10190c */
[----:B------:R-:W-:Y:S01]  /*bfb0*/  ISETP.GE.U32.AND P6, PT, R10, UR44, PT ;  /* 0x0000002c0a007c0c */ /* 0x000fe2000bfc6070 */
[----:B------:R-:W-:Y:S01]  /*bfc0*/  VIADD R10, R41, 0x160 ;  /* 0x00000160290a7836 */ /* 0x000fe20000000000 */
[----:B------:R-:W-:Y:S01]  /*bfd0*/  ISETP.GE.U32.AND P3, PT, R17, UR44, PT ;  /* 0x0000002c11007c0c */ /* 0x000fe2000bf66070 */
[----:B------:R0:W-:Y:S01]  /*bfe0*/  @!P1 STG.E desc[UR4][R12.64+0x280], R53 ;  /* 0x000280350c009986 */ /* 0x0001e2000c101904 */
[----:B------:R-:W-:-:S02]  /*bff0*/  IADD3 R11, PT, PT, R41, 0x140, RZ ;  /* 0x00000140290b7810 */ /* 0x000fc40007ffe0ff */
[C---:B------:R-:W-:Y:S02]  /*c000*/  @!P0 R2UR UR8, R50.reuse ;  /* 0x00000000320882ca */ /* 0x040fe400000e0000 */
[C---:B------:R-:W-:Y:S02]  /*c010*/  @!P0 R2UR UR9, R51.reuse ;  /* 0x00000000330982ca */ /* 0x040fe400000e0000 */
[----:B------:R-:W-:Y:S01]  /*c020*/  @!P2 R2UR UR4, R50 ;  /* 0x000000003204a2ca */ /* 0x000fe200000e0000 */
[----:B------:R0:W-:Y:S01]  /*c030*/  @!P4 STG.E desc[UR10][R12.64+0x180], R47 ;  /* 0x0001802f0c00c986 */ /* 0x0001e2000c10190a */
[----:B------:R-:W-:Y:S02]  /*c040*/  @!P2 R2UR UR5, R51 ;  /* 0x000000003305a2ca */ /* 0x000fe400000e0000 */
[----:B------:R-:W-:Y:S02]  /*c050*/  ISETP.GE.AND.EX P3, PT, RZ, UR45, PT, P3 ;  /* 0x0000002dff007c0c */ /* 0x000fe4000bf66330 */
[----:B------:R-:W-:-:S02]  /*c060*/  ISETP.GE.U32.AND P5, PT, R11, UR44, PT ;  /* 0x0000002c0b007c0c */ /* 0x000fc4000bfa6070 */
[----:B------:R-:W-:Y:S02]  /*c070*/  ISETP.GE.U32.AND P4, PT, R10, UR44, PT ;  /* 0x0000002c0a007c0c */ /* 0x000fe4000bf86070 */
[----:B------:R-:W-:Y:S01]  /*c080*/  ISETP.GE.U32.AND P1, PT, R19, UR44, PT ;  /* 0x0000002c13007c0c */ /* 0x000fe2000bf26070 */
[----:B------:R0:W-:Y:S01]  /*c090*/  @!P0 STG.E desc[UR8][R12.64+0x400], R61 ;  /* 0x0004003d0c008986 */ /* 0x0001e2000c101908 */
[----:B------:R-:W-:Y:S02]  /*c0a0*/  ISETP.GE.AND.EX P6, PT, RZ, UR45, PT, P6 ;  /* 0x0000002dff007c0c */ /* 0x000fe4000bfc6360 */
[----:B------:R-:W-:Y:S01]  /*c0b0*/  ISETP.GE.AND.EX P5, PT, RZ, UR45, PT, P5 ;  /* 0x0000002dff007c0c */ /* 0x000fe2000bfa6350 */
[----:B------:R0:W-:Y:S01]  /*c0c0*/  @!P2 STG.E desc[UR4][R12.64+0x300], R55 ;  /* 0x000300370c00a986 */ /* 0x0001e2000c101904 */
[----:B------:R-:W-:Y:S01]  /*c0d0*/  ISETP.GE.AND.EX P4, PT, RZ, UR45, PT, P4 ;  /* 0x0000002dff007c0c */ /* 0x000fe2000bf86340 */
[----:B------:R-:W1:Y:S01]  /*c0e0*/  LDCU UR4, c[0x0][0x370] ;  /* 0x00006e00ff0477ac */ /* 0x000e620008000800 */
[----:B------:R-:W-:Y:S01]  /*c0f0*/  ISETP.GE.AND.EX P1, PT, RZ, UR45, PT, P1 ;  /* 0x0000002dff007c0c */ /* 0x000fe2000bf26310 */
[----:B------:R-:W1:Y:S01]  /*c100*/  LDC R11, c[0x0][0x364] ;  /* 0x0000d900ff0b7b82 */ /* 0x000e620000000800 */
[----:B------:R-:W-:-:S02]  /*c110*/  ISETP.GE.U32.AND P0, PT, R21, UR44, PT ;  /* 0x0000002c15007c0c */ /* 0x000fc4000bf06070 */
[C---:B------:R-:W-:Y:S02]  /*c120*/  @!P3 R2UR UR6, R50.reuse ;  /* 0x000000003206b2ca */ /* 0x040fe400000e0000 */
[C---:B------:R-:W-:Y:S02]  /*c130*/  @!P3 R2UR UR7, R51.reuse ;  /* 0x000000003307b2ca */ /* 0x040fe400000e0000 */
[----:B------:R-:W-:Y:S02]  /*c140*/  ISETP.GE.AND.EX P0, PT, RZ, UR45, PT, P0 ;  /* 0x0000002dff007c0c */ /* 0x000fe4000bf06300 */
[C---:B------:R-:W-:Y:S02]  /*c150*/  @!P6 R2UR UR10, R50.reuse ;  /* 0x00000000320ae2ca */ /* 0x040fe400000e0000 */
[----:B------:R-:W-:Y:S02]  /*c160*/  @!P6 R2UR UR11, R51 ;  /* 0x00000000330be2ca */ /* 0x000fe400000e0000 */
[----:B------:R-:W-:-:S02]  /*c170*/  @!P5 R2UR UR12, R50 ;  /* 0x00000000320cd2ca */ /* 0x000fc400000e0000 */
[C---:B------:R-:W-:Y:S02]  /*c180*/  @!P5 R2UR UR13, R51.reuse ;  /* 0x00000000330dd2ca */ /* 0x040fe400000e0000 */
[C---:B------:R-:W-:Y:S01]  /*c190*/  @!P4 R2UR UR14, R50.reuse ;  /* 0x00000000320ec2ca */ /* 0x040fe200000e0000 */
[----:B------:R0:W-:Y:S01]  /*c1a0*/  @!P3 STG.E desc[UR6][R12.64+0x380], R57 ;  /* 0x000380390c00b986 */ /* 0x0001e2000c101906 */
[C---:B------:R-:W-:Y:S02]  /*c1b0*/  @!P4 R2UR UR15, R51.reuse ;  /* 0x00000000330fc2ca */ /* 0x040fe400000e0000 */
[C---:B------:R-:W-:Y:S02]  /*c1c0*/  @!P1 R2UR UR16, R50.reuse ;  /* 0x00000000321092ca */ /* 0x040fe400000e0000 */
[----:B------:R-:W-:Y:S01]  /*c1d0*/  @!P1 R2UR UR17, R51 ;  /* 0x00000000331192ca */ /* 0x000fe200000e0000 */
[----:B------:R0:W-:Y:S01]  /*c1e0*/  @!P6 STG.E desc[UR10][R12.64+0x480], R63 ;  /* 0x0004803f0c00e986 */ /* 0x0001e2000c10190a */
[----:B------:R-:W-:Y:S01]  /*c1f0*/  @!P0 R2UR UR6, R50 ;  /* 0x00000000320682ca */ /* 0x000fe200000e0000 */
[----:B-1----:R-:W-:Y:S01]  /*c200*/  IMAD R11, R11, UR4, RZ ;  /* 0x000000040b0b7c24 */ /* 0x002fe2000f8e02ff */
        /* <DEDUP_REMOVED lines=41> */
.L_x_3123:
[----:B------:R-:W-:Y:S05]  /*c4a0*/  EXIT ;  /* 0x000000000000794d */ /* 0x000fea0003800000 */
.L_x_3164:
[----:B------:R-:W-:Y:S01]  /*c4b0*/  HFMA2 R11, -RZ, RZ, 0, 1.847743988037109375e-06 ;  /* 0x0000001fff0b7431 */ /* 0x000fe200000001ff */
[----:B------:R-:W-:Y:S01]  /*c4c0*/  BSSY B1, `(.L_x_3206) ;  /* 0x0000006000017945 */ /* 0x000fe20003800000 */
[----:B------:R-:W-:Y:S02]  /*c4d0*/  IMAD.MOV.U32 R12, RZ, RZ, 0x10 ;  /* 0x00000010ff0c7424 */ /* 0x000fe400078e00ff */
[----:B------:R-:W-:-:S07]  /*c4e0*/  IMAD.MOV.U32 R15, RZ, RZ, -0x1 ;  /* 0xffffffffff0f7424 */ /* 0x000fce00078e00ff */
[----:B0-----:R-:W-:Y:S05]  /*c4f0*/  WARPSYNC.COLLECTIVE R15, `(.L_x_3207) ;  /* 0x000000000f087348 */ /* 0x001fea0003c00000 */
[----:B------:R1:W2:Y:S02]  /*c500*/  SHFL.BFLY P6, R14, R13, R12, R11 ;  /* 0x0c00000c0d0e7389 */ /* 0x0002a400000c000b */
[----:B012---:R-:W-:Y:S05]  /*c510*/  ENDCOLLECTIVE ;  /* 0x000000000000791b */ /* 0x007fea0003800000 */
.L_x_3207:
[----:B------:R-:W-:Y:S05]  /*c520*/  BSYNC B1 ;  /* 0x0000000000017941 */ /* 0x000fea0003800000 */
.L_x_3206:
[----:B------:R-:W-:Y:S01]  /*c530*/  FMNMX R13, R14, R13, !PT ;  /* 0x0000000d0e0d7209 */ /* 0x000fe20007800000 */
[----:B------:R-:W-:Y:S01]  /*c540*/  IMAD.MOV.U32 R12, RZ, RZ, 0x8 ;  /* 0x00000008ff0c7424 */ /* 0x000fe200078e00ff */
[----:B------:R-:W-:Y:S01]  /*c550*/  MOV R11, 0x1f ;  /* 0x0000001f000b7802 */ /* 0x000fe20000000f00 */
[----:B------:R-:W-:-:S07]  /*c560*/  IMAD.MOV.U32 R15, RZ, RZ, -0x1 ;  /* 0xffffffffff0f7424 */ /* 0x000fce00078e00ff */
[----:B------:R-:W-:Y:S05]  /*c570*/  WARPSYNC.COLLECTIVE R15, `(.L_x_3208) ;  /* 0x000000000f087348 */ /* 0x000fea0003c00000 */
[----:B------:R0:W1:Y:S02]  /*c580*/  SHFL.BFLY P6, R14, R13, R12, R11 ;  /* 0x0c00000c0d0e7389 */ /* 0x00006400000c000b */
[----:B01----:R-:W-:Y:S05]  /*c590*/  ENDCOLLECTIVE ;  /* 0x000000000000791b */ /* 0x003fea0003800000 */
.L_x_3208:
[----:B------:R-:W-:Y:S01]  /*c5a0*/  HFMA2 R12, -RZ, RZ, 0, 2.384185791015625e-07 ;  /* 0x00000004ff0c7431 */ /* 0x000fe200000001ff */
[----:B------:R-:W-:-:S05]  /*c5b0*/  FMNMX R35, R13, R14, !PT ;  /* 0x0000000e0d237209 */ /* 0x000fca0007800000 */
[----:B------:R-:W-:-:S07]  /*c5c0*/  IMAD.MOV.U32 R13, RZ, RZ, R35 ;  /* 0x000000ffff0d7224 */ /* 0x000fce00078e0023 */
[----:B------:R-:W-:Y:S05]  /*c5d0*/  WARPSYNC.COLLECTIVE R15, `(.L_x_3209) ;  /* 0x000000000f087348 */ /* 0x000fea0003c00000 */
[----:B------:R0:W1:Y:S02]  /*c5e0*/  SHFL.BFLY P6, R14, R13, R12, R11 ;  /* 0x0c00000c0d0e7389 */ /* 0x00006400000c000b */
[----:B01----:R-:W-:Y:S05]  /*c5f0*/  ENDCOLLECTIVE ;  /* 0x000000000000791b */ /* 0x003fea0003800000 */
.L_x_3209:
[----:B------:R-:W-:Y:S01]  /*c600*/  IMAD.MOV.U32 R12, RZ, RZ, 0x2 ;  /* 0x00000002ff0c7424 */ /* 0x000fe200078e00ff */
[----:B------:R-:W-:-:S05]  /*c610*/  FMNMX R36, R35, R14, !PT ;  /* 0x0000000e23247209 */ /* 0x000fca0007800000 */
[----:B------:R-:W-:-:S07]  /*c620*/  IMAD.MOV.U32 R13, RZ, RZ, R36 ;  /* 0x000000ffff0d7224 */ /* 0x000fce00078e0024 */
[----:B------:R-:W-:Y:S05]  /*c630*/  WARPSYNC.COLLECTIVE R15, `(.L_x_3210) ;  /* 0x000000000f087348 */ /* 0x000fea0003c00000 */
[----:B------:R0:W1:Y:S02]  /*c640*/  SHFL.BFLY P6, R14, R13, R12, R11 ;  /* 0x0c00000c0d0e7389 */ /* 0x00006400000c000b */
[----:B01----:R-:W-:Y:S05]  /*c650*/  ENDCOLLECTIVE ;  /* 0x000000000000791b */ /* 0x003fea0003800000 */
.L_x_3210:
[----:B------:R-:W-:Y:S01]  /*c660*/  IMAD.MOV.U32 R12, RZ, RZ, 0x1 ;  /* 0x00000001ff0c7424 */ /* 0x000fe200078e00ff */
[----:B------:R-:W-:-:S04]  /*c670*/  FMNMX R37, R36, R14, !PT ;  /* 0x0000000e24257209 */ /* 0x000fc80007800000 */
[----:B------:R-:W-:-:S07]  /*c680*/  MOV R13, R37 ;  /* 0x00000025000d7202 */ /* 0x000fce0000000f00 */
[----:B------:R-:W-:Y:S05]  /*c690*/  WARPSYNC.COLLECTIVE R15, `(.L_x_3211) ;  /* 0x000000000f087348 */ /* 0x000fea0003c00000 */
[----:B------:R0:W1:Y:S02]  /*c6a0*/  SHFL.BFLY P6, R14, R13, R12, R11 ;  /* 0x0c00000c0d0e7389 */ /* 0x00006400000c000b */
[----:B01----:R-:W-:Y:S05]  /*c6b0*/  ENDCOLLECTIVE ;  /* 0x000000000000791b */ /* 0x003fea0003800000 */
.L_x_3211:
[----:B------:R-:W-:Y:S02]  /*c6c0*/  HFMA2 R12, -RZ, RZ, 3.7421875, 0 ;  /* 0x437c0000ff0c7431 */ /* 0x000fe400000001ff */
[----:B------:R-:W-:Y:S01]  /*c6d0*/  IMAD.MOV.U32 R13, RZ, RZ, 0x3bbb989d ;  /* 0x3bbb989dff0d7424 */ /* 0x000fe200078e00ff */
        /* <DEDUP_REMOVED lines=27> */
[----:B------:R-:W-:Y:S01]  /*c890*/  FADD R11, -R37, R44 ;  /* 0x0000002c250b7221 */ /* 0x000fe20000000100 */
[----:B0-----:R-:W-:Y:S01]  /*c8a0*/  FMUL R16, R15, R16 ;  /* 0x000000100f107220 */ /* 0x001fe20000400000 */
[----:B------:R-:W-:-:S04]  /*c8b0*/  FFMA.SAT R15, R4, R13, 0.5 ;  /* 0x3f000000040f7423 */ /* 0x000fc8000000200d */
[----:B------:R-:W-:-:S04]  /*c8c0*/  FFMA.RM R15, R15, R12, 12582913 ;  /* 0x4b4000010f0f7423 */ /* 0x000fc8000000400c */
        /* <DEDUP_REMOVED lines=139> */
[----:B------:R-:W-:Y:S01]  /*d180*/  FADD R12, R14, -12583039 ;  /* 0xcb40007f0e0c7421 */ /* 0x000fe20000000000 */
[----:B------:R-:W-:Y:S02]  /*d190*/  IMAD.SHL.U32 R15, R15, 0x800000, RZ ;  /* 0x008000000f0f7824 */ /* 0x000fe400078e00ff */
[----:B------:R-:W-:Y:S01]  /*d1a0*/  FFMA R13, R46, 1.4426950216293334961, -R13 ;  /* 0x3fb8aa3b2e0d7823 */ /* 0x000fe2000000080d */
[C---:B------:R-:W-:Y:S01]  /*d1b0*/  FFMA R12, R11.reuse, 1.4426950216293334961, -R12 ;  /* 0x3fb8aa3b0b0c7823 */ /* 0x040fe2000000080c */
[----:B------:R-:W-:Y:S02]  /*d1c0*/  IMAD.SHL.U32 R14, R14, 0x800000, RZ ;  /* 0x008000000e0e7824 */ /* 0x000fe400078e00ff */
        /* <DEDUP_REMOVED lines=11> */
[----:B------:R-:W-:Y:S02]  /*d280*/  IMAD.MOV.U32 R15, RZ, RZ, -0x1 ;  /* 0xffffffffff0f7424 */ /* 0x000fe400078e00ff */
        /* <DEDUP_REMOVED lines=16> */
[----:B------:R-:W-:-:S07]  /*d390*/  FADD R13, R13, R40 ;  /* 0x000000280d0d7221 */ /* 0x000fce0000000000 */
[----:B------:R-:W-:Y:S05]  /*d3a0*/  WARPSYNC.COLLECTIVE R15, `(.L_x_3212) ;  /* 0x000000000f087348 */ /* 0x000fea0003c00000 */
[----:B------:R0:W1:Y:S02]  /*d3b0*/  SHFL.BFLY P6, R14, R13, R12, R11 ;  /* 0x0c00000c0d0e7389 */ /* 0x00006400000c000b */
[----:B01----:R-:W-:Y:S05]  /*d3c0*/  ENDCOLLECTIVE ;  /* 0x000000000000791b */ /* 0x003fea0003800000 */
.L_x_3212:
[----:B------:R-:W-:Y:S02]  /*d3d0*/  IMAD.MOV.U32 R12, RZ, RZ, 0x8 ;  /* 0x00000008ff0c7424 */ /* 0x000fe400078e00ff */
[----:B------:R-:W-:-:S05]  /*d3e0*/  FADD R42, R13, R14 ;  /* 0x0000000e0d2a7221 */ /* 0x000fca0000000000 */
[----:B------:R-:W-:-:S07]  /*d3f0*/  MOV R13, R42 ;  /* 0x0000002a000d7202 */ /* 0x000fce0000000f00 */
[----:B------:R-:W-:Y:S05]  /*d400*/  WARPSYNC.COLLECTIVE R15, `(.L_x_3213) ;  /* 0x000000000f087348 */ /* 0x000fea0003c00000 */
[----:B------:R0:W1:Y:S02]  /*d410*/  SHFL.BFLY P6, R14, R13, R12, R11 ;  /* 0x0c00000c0d0e7389 */ /* 0x00006400000c000b */
[----:B01----:R-:W-:Y:S05]  /*d420*/  ENDCOLLECTIVE ;  /* 0x000000000000791b */ /* 0x003fea0003800000 */
.L_x_3213:
[----:B------:R-:W-:Y:S02]  /*d430*/  HFMA2 R12, -RZ, RZ, 0, 2.384185791015625e-07 ;  /* 0x00000004ff0c7431 */ /* 0x000fe400000001ff */
[----:B------:R-:W-:-:S04]  /*d440*/  FADD R43, R42, R14 ;  /* 0x0000000e2a2b7221 */ /* 0x000fc80000000000 */
[----:B------:R-:W-:-:S07]  /*d450*/  IMAD.MOV.U32 R13, RZ, RZ, R43 ;  /* 0x000000ffff0d7224 */ /* 0x000fce00078e002b */
[----:B------:R-:W-:Y:S05]  /*d460*/  WARPSYNC.COLLECTIVE R15, `(.L_x_3214) ;  /* 0x000000000f087348 */ /* 0x000fea0003c00000 */
[----:B------:R0:W1:Y:S02]  /*d470*/  SHFL.BFLY P6, R14, R13, R12, R11 ;  /* 0x0c00000c0d0e7389 */ /* 0x00006400000c000b */
[----:B01----:R-:W-:Y:S05]  /*d480*/  ENDCOLLECTIVE ;  /* 0x000000000000791b */ /* 0x003fea0003800000 */
.L_x_3214:
[----:B------:R-:W-:Y:S02]  /*d490*/  IMAD.MOV.U32 R12, RZ, RZ, 0x2 ;  /* 0x00000002ff0c7424 */ /* 0x000fe400078e00ff */
[----:B------:R-:W-:-:S04]  /*d4a0*/  FADD R44, R43, R14 ;  /* 0x0000000e2b2c7221 */ /* 0x000fc80000000000 */
[----:B------:R-:W-:-:S07]  /*d4b0*/  IMAD.MOV.U32 R13, RZ, RZ, R44 ;  /* 0x000000ffff0d7224 */ /* 0x000fce00078e002c */
[----:B------:R-:W-:Y:S05]  /*d4c0*/  WARPSYNC.COLLECTIVE R15, `(.L_x_3215) ;  /* 0x000000000f087348 */ /* 0x000fea0003c00000 */
[----:B------:R0:W1:Y:S02]  /*d4d0*/  SHFL.BFLY P6, R14, R13, R12, R11 ;  /* 0x0c00000c0d0e7389 */ /* 0x00006400000c000b */
[----:B01----:R-:W-:Y:S05]  /*d4e0*/  ENDCOLLECTIVE ;  /* 0x000000000000791b */ /* 0x003fea0003800000 */
.L_x_3215:
[----:B------:R-:W-:Y:S02]  /*d4f0*/  IMAD.MOV.U32 R12, RZ, RZ, 0x1 ;  /* 0x00000001ff0c7424 */ /* 0x000fe400078e00ff */
[----:B------:R-:W-:-:S05]  /*d500*/  FADD R45, R44, R14 ;  /* 0x0000000e2c2d7221 */ /* 0x000fca0000000000 */
[----:B------:R-:W-:-:S07]  /*d510*/  MOV R13, R45 ;  /* 0x0000002d000d7202 */ /* 0x000fce0000000f00 */
[----:B------:R-:W-:Y:S05]  /*d520*/  WARPSYNC.COLLECTIVE R15, `(.L_x_3216) ;  /* 0x000000000f087348 */ /* 0x000fea0003c00000 */
[----:B------:R0:W1:Y:S02]  /*d530*/  SHFL.BFLY P6, R14, R13, R12, R11 ;  /* 0x0c00000c0d0e7389 */ /* 0x00006400000c000b */
[----:B01----:R-:W-:Y:S05]  /*d540*/  ENDCOLLECTIVE ;  /* 0x000000000000791b */ /* 0x003fea0003800000 */
.L_x_3216:
[----:B------:R-:W-:Y:S05]  /*d550*/  BRA `(.L_x_3217) ;  /* 0xffffffd4003c7947 */ /* 0x000fea000383ffff */
        .weak           $__internal_34_$__cuda_sm3x_div_rn_noftz_f32_slowpath
        .type           $__internal_34_$__cuda_sm3x_div_rn_noftz_f32_slowpath,@function
        .size           $__internal_34_$__cuda_sm3x_div_rn_noftz_f32_slowpath,(.L_x_37411 - $__internal_34_$__cuda_sm3x_div_rn_noftz_f32_slowpath)
$__internal_34_$__cuda_sm3x_div_rn_noftz_f32_slowpath:
        /* <DEDUP_REMOVED lines=35> */
.L_x_3219:
[----:B------:R-:W-:Y:S01]  /*d790*/  LEA R16, R13, 0xc0800000, 0x17 ;  /* 0xc08000000d107811 */ /* 0x000fe200078eb8ff */
[----:B------:R-:W-:Y:S03]  /*d7a0*/  BSSY.RECONVERGENT B2, `(.L_x_3224) ;  /* 0x0000036000027945 */ /* 0x000fe60003800200 */
[----:B------:R-:W-:Y:S01]  /*d7b0*/  IADD3 R48, PT, PT, -R16, R11, RZ ;  /* 0x0000000b10307210 */ /* 0x000fe20007ffe1ff */
[----:B------:R-:W-:-:S03]  /*d7c0*/  VIADD R16, R46, 0xffffff81 ;  /* 0xffffff812e107836 */ /* 0x000fc60000000000 */
        /* <DEDUP_REMOVED lines=47> */
.L_x_3226:
[----:B------:R-:W-:-:S04]  /*dac0*/  LOP3.LUT R44, R44, 0x80000000, RZ, 0xc0, !PT ;  /* 0x800000002c2c7812 */ /* 0x000fc800078ec0ff */
[----:B------:R-:W-:Y:S01]  /*dad0*/  LOP3.LUT R44, R44, 0x7f800000, RZ, 0xfc, !PT ;  /* 0x7f8000002c2c7812 */ /* 0x000fe200078efcff */
[----:B------:R-:W-:Y:S06]  /*dae0*/  BRA `(.L_x_3227) ;  /* 0x0000000000047947 */ /* 0x000fec0003800000 */
.L_x_3225:
[----:B------:R-:W-:-:S07]  /*daf0*/  IMAD R44, R16, 0x800000, R44 ;  /* 0x00800000102c7824 */ /* 0x000fce00078e022c */
.L_x_3227:
[----:B------:R-:W-:Y:S05]  /*db00*/  BSYNC.RECONVERGENT B2 ;  /* 0x0000000000027941 */ /* 0x000fea0003800200 */
.L_x_3224:
[----:B------:R-:W-:Y:S05]  /*db10*/  BRA `(.L_x_3228) ;  /* 0x0000000000207947 */ /* 0x000fea0003800000 */
.L_x_3223:
[----:B------:R-:W-:-:S04]  /*db20*/  LOP3.LUT R11, R11, 0x80000000, R42, 0x48, !PT ;  /* 0x800000000b0b7812 */ /* 0x000fc800078e482a */
[----:B------:R-:W-:Y:S01]  /*db30*/  LOP3.LUT R44, R11, 0x7f800000, RZ, 0xfc, !PT ;  /* 0x7f8000000b2c7812 */ /* 0x000fe200078efcff */
[----:B------:R-:W-:Y:S06]  /*db40*/  BRA `(.L_x_3228) ;  /* 0x0000000000147947 */ /* 0x000fec0003800000 */
.L_x_3222:
[----:B------:R-:W-:Y:S01]  /*db50*/  LOP3.LUT R44, R11, 0x80000000, R42, 0x48, !PT ;  /* 0x800000000b2c7812 */ /* 0x000fe200078e482a */
[----:B------:R-:W-:Y:S06]  /*db60*/  BRA `(.L_x_3228) ;  /* 0x00000000000c7947 */ /* 0x000fec0003800000 */
.L_x_3221:
[----:B------:R-:W0:Y:S01]  /*db70*/  MUFU.RSQ R44, -QNAN ;  /* 0xffc00000002c7908 */ /* 0x000e220000001400 */
[----:B------:R-:W-:Y:S05]  /*db80*/  BRA `(.L_x_3228) ;  /* 0x0000000000047947 */ /* 0x000fea0003800000 */
.L_x_3220:
[----:B------:R-:W-:-:S07]  /*db90*/  FADD.FTZ R44, R16, R11 ;  /* 0x0000000b102c7221 */ /* 0x000fce0000010000 */
.L_x_3228:
[----:B------:R-:W-:Y:S05]  /*dba0*/  BSYNC.RECONVERGENT B1 ;  /* 0x0000000000017941 */ /* 0x000fea0003800200 */
.L_x_3218:
[----:B------:R-:W-:Y:S01]  /*dbb0*/  MOV R12, R14 ;  /* 0x0000000e000c7202 */ /* 0x000fe20000000f00 */
[----:B------:R-:W-:-:S04]  /*dbc0*/  IMAD.MOV.U32 R13, RZ, RZ, 0x0 ;  /* 0x00000000ff0d7424 */ /* 0x000fc800078e00ff */
[----:B0-----:R-:W-:Y:S05]  /*dbd0*/  RET.REL.NODEC R12 `(_Z15SoftmaxWarpImplI22BroadcastScaleMaskLoadIffbLm4EiE11DirectStoreIffEfLi1ELi20ELi32ELi1ELb1EL9Algorithm0EEvT_T0_ll) ;  /* 0xffffff240c087950 */ /* 0x001fea0003c3ffff */
.L_x_3229:
        /* <DEDUP_REMOVED lines=10> */
.L_x_37411:


//--------------------- .text._Z15SoftmaxWarpImplI22BroadcastScaleMaskLoadIffbLm4EiE11DirectStoreIffEfLi1ELi20ELi32ELi1ELb0EL9Algorithm0EEvT_T0_ll --------------------------
	.section	.text._Z15SoftmaxWarpImplI22BroadcastScaleMaskLoadIffbLm4EiE11DirectStoreIffEfLi1ELi20ELi32ELi1ELb0EL9Algorithm0EEvT_T0_ll,"ax",@progbits
	.align	128
        .global         _Z15SoftmaxWarpImplI22BroadcastScaleMaskLoadIffbLm4EiE11DirectStoreIffEfLi1ELi20ELi32ELi1ELb0EL9Algorithm0EEvT_T0_ll
        .type           _Z15SoftmaxWarpImplI22BroadcastScaleMaskLoadIffbLm4EiE11DirectStoreIffEfLi1ELi20ELi32ELi1ELb0EL9Algorithm0EEvT_T0_ll,@function
        .size           _Z15SoftmaxWarpImplI22BroadcastScaleMaskLoadIffbLm4EiE11DirectStoreIffEfLi1ELi20ELi32ELi1ELb0EL9Algorithm0EEvT_T0_ll,(.L_x_37412 - _Z15SoftmaxWarpImplI22BroadcastScaleMaskLoadIffbLm4EiE11DirectStoreIffEfLi1ELi20ELi32ELi1ELb0EL9Algorithm0EEvT_T0_ll)
        .other          _Z15SoftmaxWarpImplI22BroadcastScaleMaskLoadIffbLm4EiE11DirectStoreIffEfLi1ELi20ELi32ELi1ELb0EL9Algorithm0EEvT_T0_ll,@"STO_CUDA_ENTRY STV_DEFAULT"
_Z15SoftmaxWarpImplI22BroadcastScaleMaskLoadIffbLm4EiE11DirectStoreIffEfLi1ELi20ELi32ELi1ELb0EL9Algorithm0EEvT_T0_ll:
.text._Z15SoftmaxWarpImplI22BroadcastScaleMaskLoadIffbLm4EiE11DirectStoreIffEfLi1ELi20ELi32ELi1ELb0EL9Algorithm0EEvT_T0_ll:
        /* <DEDUP_REMOVED lines=30> */
.L_x_3230:
        /* <DEDUP_REMOVED lines=14> */
.L_x_3273:
[----:B--2---:R-:W-:Y:S01]  /*02c0*/  IABS R0, UR55 ;  /* 0x0000003700007c13 */ /* 0x004fe20008000000 */
[----:B------:R-:W-:Y:S01]  /*02d0*/  UMOV UR4, URZ ;  /* 0x000000ff00047c82 */ /* 0x000fe20008000000 */
[----:B------:R-:W-:Y:S01]  /*02e0*/  ISETP.NE.AND P2, PT, RZ, UR55, PT ;  /* 0x00000037ff007c0c */ /* 0x000fe2000bf45270 */
[----:B------:R-:W2:Y:S01]  /*02f0*/  LDC.64 R36, c[0x0][0x398] ;  /* 0x0000e600ff247b82 */ /* 0x000ea20000000a00 */
[----:B------:R-:W-:Y:S02]  /*0300*/  R2UR UR11, R0 ;  /* 0x00000000000b72ca */ /* 0x000fe400000e0000 */
[----:B------:R-:W-:Y:S02]  /*0310*/  IABS R0, UR56 ;  /* 0x0000003800007c13 */ /* 0x000fe40008000000 */
[----:B------:R-:W-:Y:S02]  /*0320*/  LOP3.LUT R19, RZ, UR55, RZ, 0x33, !PT ;  /* 0x00000037ff137c12 */ /* 0x000fe4000f8e33ff */
[----:B------:R-:W-:Y:S01]  /*0330*/  R2UR UR10, R0 ;  /* 0x00000000000a72ca */ /* 0x000fe200000e0000 */
[----:B0-----:R-:W-:Y:S01]  /*0340*/  IMAD R0, R33, UR54, R34 ;  /* 0x0000003621007c24 */ /* 0x001fe2000f8e0222 */
[----:B------:R-:W-:-:S02]  /*0350*/  LOP3.LUT R23, RZ, UR56, RZ, 0x33, !PT ;  /* 0x00000038ff177c12 */ /* 0x000fc4000f8e33ff */
[----:B-1----:R-:W-:Y:S01]  /*0360*/  R2UR UR14, R26 ;  /* 0x000000001a0e72ca */ /* 0x002fe200000e0000 */
[----:B------:R-:W-:Y:S01]  /*0370*/  VIADD R9, R0, 0x40 ;  /* 0x0000004000097836 */ /* 0x000fe20000000000 */
[----:B------:R-:W-:Y:S01]  /*0380*/  R2UR UR15, R27 ;  /* 0x000000001b0f72ca */ /* 0x000fe200000e0000 */
[----:B------:R-:W0:Y:S03]  /*0390*/  I2F.RP R2, UR11 ;  /* 0x0000000b00027d06 */ /* 0x000e260008209400 */
[----:B------:R-:W-:-:S05]  /*03a0*/  IABS R12, R9 ;  /* 0x00000009000c7213 */ /* 0x000fca0000000000 */
[----:B------:R-:W1:Y:S08]  /*03b0*/  I2F.RP R5, UR10 ;  /* 0x0000000a00057d06 */ /* 0x000e700008209400 */
[----:B0-----:R-:W0:Y:S08]  /*03c0*/  MUFU.RCP R2, R2 ;  /* 0x0000000200027308 */ /* 0x001e300000001000 */
[----:B-1----:R-:W1:Y:S01]  /*03d0*/  MUFU.RCP R5, R5 ;  /* 0x0000000500057308 */ /* 0x002e620000001000 */
[----:B0-----:R-:W-:-:S07]  /*03e0*/  VIADD R3, R2, 0xffffffe ;  /* 0x0ffffffe02037836 */ /* 0x001fce0000000000 */
[----:B------:R-:W0:Y:S01]  /*03f0*/  F2I.FTZ.U32.TRUNC.NTZ R3, R3 ;  /* 0x0000000300037305 */ /* 0x000e22000021f000 */
[----:B-1----:R-:W-:-:S07]  /*0400*/  VIADD R6, R5, 0xffffffe ;  /* 0x0ffffffe05067836 */ /* 0x002fce0000000000 */
[----:B------:R-:W1:Y:S01]  /*0410*/  F2I.FTZ.U32.TRUNC.NTZ R6, R6 ;  /* 0x0000000600067305 */ /* 0x000e62000021f000 */
[----:B0-----:R-:W-:Y:S02]  /*0420*/  R2UR UR5, R3 ;  /* 0x00000000030572ca */ /* 0x001fe400000e0000 */
[----:B------:R-:W-:-:S11]  /*0430*/  IABS R3, R0 ;  /* 0x0000000000037213 */ /* 0x000fd60000000000 */
[----:B------:R-:W-:-:S04]  /*0440*/  UIADD3 UR6, UPT, UPT, URZ, -UR5, URZ ;  /* 0x80000005ff067290 */ /* 0x000fc8000fffe0ff */
[----:B------:R-:W-:-:S04]  /*0450*/  UIMAD UR6, UR6, UR11, URZ ;  /* 0x0000000b060672a4 */ /* 0x000fc8000f8e02ff */
[----:B------:R-:W-:Y:S01]  /*0460*/  UIMAD.WIDE.U32 UR6, UR5, UR6, UR4 ;  /* 0x00000006050672a5 */ /* 0x000fe2000f8e0004 */
[----:B-1----:R-:W-:-:S05]  /*0470*/  R2UR UR5, R6 ;  /* 0x00000000060572ca */ /* 0x002fca00000e0000 */
        /* <DEDUP_REMOVED lines=20> */
[----:B------:R-:W-:Y:S02]  /*05c0*/  IABS R7, UR57 ;  /* 0x0000003900077c13 */ /* 0x000fe40008000000 */
[----:B------:R-:W-:Y:S01]  /*05d0*/  LOP3.LUT R10, R9, UR55, RZ, 0x3c, !PT ;  /* 0x00000037090a7c12 */ /* 0x000fe2000f8e3cff */
[----:B------:R-:W-:Y:S01]  /*05e0*/  IMAD R3, R3, UR11, R12 ;  /* 0x0000000b03037c24 */ /* 0x000fe2000f8e020c */
[----:B------:R-:W-:Y:S01]  /*05f0*/  R2UR UR12, R7 ;  /* 0x00000000070c72ca */ /* 0x000fe200000e0000 */
[----:B------:R-:W-:Y:S02]  /*0600*/  @P1 VIADD R2, R2, 0x1 ;  /* 0x0000000102021836 */ /* 0x000fe40000000000 */
[----:B------:R-:W-:-:S02]  /*0610*/  @!P0 IADD3 R5, PT, PT, R5, -UR11, RZ ;  /* 0x8000000b05058c10 */ /* 0x000fc4000fffe0ff */
[----:B------:R-:W-:Y:S01]  /*0620*/  ISETP.LT.U32.AND P1, PT, R3, UR11, PT ;  /* 0x0000000b03007c0c */ /* 0x000fe2000bf21070 */
[----:B------:R-:W-:Y:S01]  /*0630*/  @!P3 IMAD.MOV R2, RZ, RZ, -R2 ;  /* 0x000000ffff02b224 */ /* 0x000fe200078e0a02 */
[----:B------:R-:W-:Y:S02]  /*0640*/  ISETP.GE.U32.AND P3, PT, R5, UR11, PT ;  /* 0x0000000b05007c0c */ /* 0x000fe4000bf66070 */
[----:B------:R-:W-:Y:S02]  /*0650*/  @!P0 IADD3 R8, PT, PT, R8, 0x1, RZ ;  /* 0x0000000108088810 */ /* 0x000fe40007ffe0ff */
[----:B------:R-:W-:Y:S02]  /*0660*/  SEL R6, R19, R2, !P2 ;  /* 0x0000000213067207 */ /* 0x000fe40005000000 */
[----:B------:R-:W-:Y:S02]  /*0670*/  LOP3.LUT R2, R4, UR55, RZ, 0x3c, !PT ;  /* 0x0000003704027c12 */ /* 0x000fe4000f8e3cff */
[----:B------:R-:W-:Y:S01]  /*0680*/  ISETP.GE.AND P0, PT, R10, RZ, PT ;  /* 0x000000ff0a00720c */ /* 0x000fe20003f06270 */
[----:B------:R-:W-:Y:S01]  /*0690*/  IMAD.MOV R7, RZ, RZ, -R6 ;  /* 0x000000ffff077224 */ /* 0x000fe200078e0a06 */
[----:B------:R-:W-:Y:S01]  /*06a0*/  ISETP.GE.AND P5, PT, R2, RZ, PT ;  /* 0x000000ff0200720c */ /* 0x000fe20003fa6270 */
[----:B------:R-:W-:Y:S01]  /*06b0*/  @!P1 VIADD R3, R3, -UR11 ;  /* 0x8000000b03039c36 */ /* 0x000fe20008000000 */
[----:B------:R-:W0:Y:S01]  /*06c0*/  I2F.RP R2, UR12 ;  /* 0x0000000c00027d06 */ /* 0x000e220008209400 */
[----:B------:R-:W-:-:S02]  /*06d0*/  IMAD R22, R7, UR55, R0 ;  /* 0x0000003707167c24 */ /* 0x000fc4000f8e0200 */
[----:B------:R-:W-:Y:S01]  /*06e0*/  @P3 VIADD R8, R8, 0x1 ;  /* 0x0000000108083836 */ /* 0x000fe20000000000 */
[----:B------:R-:W-:Y:S01]  /*06f0*/  ISETP.GE.U32.AND P4, PT, R3, UR11, PT ;  /* 0x0000000b03007c0c */ /* 0x000fe2000bf86070 */
[----:B------:R-:W-:Y:S01]  /*0700*/  VIADD R7, R0, 0x60 ;  /* 0x0000006000077836 */ /* 0x000fe20000000000 */
[----:B------:R-:W-:Y:S01]  /*0710*/  IABS R3, R22 ;  /* 0x0000001600037213 */ /* 0x000fe20000000000 */
[----:B------:R-:W-:Y:S01]  /*0720*/  @!P1 VIADD R11, R11, 0x1 ;  /* 0x000000010b0b9836 */ /* 0x000fe20000000000 */
[----:B------:R-:W-:Y:S02]  /*0730*/  MOV R12, R8 ;  /* 0x00000008000c7202 */ /* 0x000fe40000000f00 */
[----:B------:R-:W-:Y:S01]  /*0740*/  IABS R15, R7 ;  /* 0x00000007000f7213 */ /* 0x000fe20000000000 */
[----:B------:R-:W-:Y:S01]  /*0750*/  IMAD.HI.U32 R5, R3, UR9, RZ ;  /* 0x0000000903057c27 */ /* 0x000fe2000f8e00ff */
[----:B------:R-:W-:-:S03]  /*0760*/  @!P5 IADD3 R12, PT, PT, -R12, RZ, RZ ;  /* 0x000000ff0c0cd210 */ /* 0x000fc60007ffe1ff */
[----:B------:R-:W-:Y:S01]  /*0770*/  IMAD.MOV R8, RZ, RZ, -R5 ;  /* 0x000000ffff087224 */ /* 0x000fe200078e0a05 */
[----:B0-----:R0:W1:Y:S01]  /*0780*/  MUFU.RCP R10, R2 ;  /* 0x00000002000a7308 */ /* 0x0010620000001000 */
[----:B------:R-:W-:-:S04]  /*0790*/  IMAD.HI.U32 R14, R15, UR7, RZ ;  /* 0x000000070f0e7c27 */ /* 0x000fc8000f8e00ff */
[----:B------:R-:W-:Y:S01]  /*07a0*/  IMAD R8, R8, UR10, R3 ;  /* 0x0000000a08087c24 */ /* 0x000fe2000f8e0203 */
[----:B------:R-:W-:Y:S01]  /*07b0*/  SEL R3, R19, R12, !P2 ;  /* 0x0000000c13037207 */ /* 0x000fe20005000000 */
[----:B------:R-:W-:Y:S01]  /*07c0*/  @P4 VIADD R11, R11, 0x1 ;  /* 0x000000010b0b4836 */ /* 0x000fe20000000000 */
[----:B------:R-:W-:Y:S02]  /*07d0*/  IADD3 R12, PT, PT, -R14, RZ, RZ ;  /* 0x000000ff0e0c7210 */ /* 0x000fe40007ffe1ff */
[----:B------:R-:W-:Y:S01]  /*07e0*/  ISETP.LT.U32.AND P1, PT, R8, UR10, PT ;  /* 0x0000000a08007c0c */ /* 0x000fe2000bf21070 */
[----:B------:R-:W-:Y:S02]  /*07f0*/  IMAD.MOV R13, RZ, RZ, -R3 ;  /* 0x000000ffff0d7224 */ /* 0x000fe400078e0a03 */
[----:B------:R-:W-:Y:S02]  /*0800*/  @!P0 IMAD.MOV R11, RZ, RZ, -R11 ;  /* 0x000000ffff0b8224 */ /* 0x000fe400078e0a0b */
[----:B------:R-:W-:-:S02]  /*0810*/  IMAD R13, R13, UR55, R4 ;  /* 0x000000370d0d7c24 */ /* 0x000fc4000f8e0204 */
[----:B------:R-:W-:Y:S01]  /*0820*/  IMAD R15, R12, UR11, R15 ;  /* 0x0000000b0c0f7c24 */ /* 0x000fe2000f8e020f */
[----:B0-----:R-:W-:Y:S01]  /*0830*/  SEL R2, R19, R11, !P2 ;  /* 0x0000000b13027207 */ /* 0x001fe20005000000 */
[----:B-1----:R-:W-:Y:S01]  /*0840*/  VIADD R10, R10, 0xffffffe ;  /* 0x0ffffffe0a0a7836 */ /* 0x002fe20000000000 */
[----:B------:R-:W-:Y:S02]  /*0850*/  IABS R11, R13 ;  /* 0x0000000d000b7213 */ /* 0x000fe40000000000 */
[----:B------:R-:W-:Y:S01]  /*0860*/  ISETP.LT.U32.AND P3, PT, R15, UR11, PT ;  /* 0x0000000b0f007c0c */ /* 0x000fe2000bf61070 */
[----:B------:R-:W-:Y:S01]  /*0870*/  @!P1 VIADD R8, R8, -UR10 ;  /* 0x8000000a08089c36 */ /* 0x000fe20008000000 */
[----:B------:R-:W-:Y:S01]  /*0880*/  IADD3 R12, PT, PT, -R2, RZ, RZ ;  /* 0x000000ff020c7210 */ /* 0x000fe20007ffe1ff */
[----:B------:R-:W0:Y:S01]  /*0890*/  F2I.FTZ.U32.TRUNC.NTZ R10, R10 ;  /* 0x0000000a000a7305 */ /* 0x000e22000021f000 */
[----:B------:R-:W-:Y:S02]  /*08a0*/  IMAD.HI.U32 R18, R11, UR9, RZ ;  /* 0x000000090b127c27 */ /* 0x000fe4000f8e00ff */
[----:B------:R-:W-:-:S02]  /*08b0*/  ISETP.GE.U32.AND P0, PT, R8, UR10, PT ;  /* 0x0000000a08007c0c */ /* 0x000fc4000bf06070 */
[----:B------:R-:W-:Y:S01]  /*08c0*/  LOP3.LUT R8, R22, UR56, RZ, 0x3c, !PT ;  /* 0x0000003816087c12 */ /* 0x000fe2000f8e3cff */
[----:B------:R-:W-:Y:S02]  /*08d0*/  IMAD.MOV R16, RZ, RZ, -R18 ;  /* 0x000000ffff107224 */ /* 0x000fe400078e0a12 */
[----:B------:R-:W-:Y:S01]  /*08e0*/  IMAD R12, R12, UR55, R9 ;  /* 0x000000370c0c7c24 */ /* 0x000fe2000f8e0209 */
[----:B------:R-:W-:Y:S01]  /*08f0*/  ISETP.GE.AND P5, PT, R8, RZ, PT ;  /* 0x000000ff0800720c */ /* 0x000fe20003fa6270 */
[----:B------:R-:W-:Y:S01]  /*0900*/  IMAD R8, R16, UR10, R11 ;  /* 0x0000000a10087c24 */ /* 0x000fe2000f8e020b */
[----:B------:R-:W-:Y:S01]  /*0910*/  @!P3 IADD3 R15, PT, PT, R15, -UR11, RZ ;  /* 0x8000000b0f0fbc10 */ /* 0x000fe2000fffe0ff */
[----:B------:R-:W-:Y:S01]  /*0920*/  @!P1 VIADD R5, R5, 0x1 ;  /* 0x0000000105059836 */ /* 0x000fe20000000000 */
[----:B------:R-:W-:Y:S01]  /*0930*/  IABS R20, R12 ;  /* 0x0000000c00147213 */ /* 0x000fe20000000000 */
[----:B------:R-:W-:Y:S01]  /*0940*/  @!P3 VIADD R14, R14, 0x1 ;  /* 0x000000010e0eb836 */ /* 0x000fe20000000000 */
[----:B------:R-:W-:Y:S01]  /*0950*/  ISETP.LT.U32.AND P1, PT, R8, UR10, PT ;  /* 0x0000000a08007c0c */ /* 0x000fe2000bf21070 */
[----:B------:R-:W-:Y:S01]  /*0960*/  @P0 VIADD R5, R5, 0x1 ;  /* 0x0000000105050836 */ /* 0x000fe20000000000 */
[----:B------:R-:W-:Y:S01]  /*0970*/  ISETP.GE.U32.AND P4, PT, R15, UR11, PT ;  /* 0x0000000b0f007c0c */ /* 0x000fe2000bf86070 */
[----:B------:R-:W-:Y:S01]  /*0980*/  IMAD.HI.U32 R21, R20, UR9, RZ ;  /* 0x0000000914157c27 */ /* 0x000fe2000f8e00ff */
[----:B0-----:R-:W-:-:S02]  /*0990*/  R2UR UR5, R10 ;  /* 0x000000000a0572ca */ /* 0x001fc400000e0000 */
[----:B------:R-:W-:Y:S01]  /*09a0*/  LOP3.LUT R15, R7, UR55, RZ, 0x3c, !PT ;  /* 0x00000037070f7c12 */ /* 0x000fe2000f8e3cff */
[----:B------:R-:W-:Y:S01]  /*09b0*/  @!P5 IMAD.MOV R5, RZ, RZ, -R5 ;  /* 0x000000ffff05d224 */ /* 0x000fe200078e0a05 */
[----:B------:R-:W-:Y:S02]  /*09c0*/  ISETP.NE.AND P0, PT, RZ, UR56, PT ;  /* 0x00000038ff007c0c */ /* 0x000fe4000bf05270 */
[----:B------:R-:W-:Y:S02]  /*09d0*/  ISETP.GE.AND P5, PT, R15, RZ, PT ;  /* 0x000000ff0f00720c */ /* 0x000fe40003fa6270 */
[----:B------:R-:W-:Y:S02]  /*09e0*/  IADD3 R11, PT, PT, -R21, RZ, RZ ;  /* 0x000000ff150b7210 */ /* 0x000fe40007ffe1ff */
[----:B------:R-:W-:Y:S01]  /*09f0*/  SHF.R.S64 R10, RZ, 0x1e, R4 ;  /* 0x0000001eff0a7819 */ /* 0x000fe20000001004 */
[----:B------:R-:W-:Y:S01]  /*0a00*/  @P4 VIADD R14, R14, 0x1 ;  /* 0x000000010e0e4836 */ /* 0x000fe20000000000 */
[----:B------:R-:W-:Y:S01]  /*0a10*/  SEL R15, R23, R5, !P0 ;  /* 0x00000005170f7207 */ /* 0x000fe20004000000 */
[----:B------:R-:W-:Y:S01]  /*0a20*/  IMAD R20, R11, UR10, R20 ;  /* 0x0000000a0b147c24 */ /* 0x000fe2000f8e0214 */
[----:B------:R-:W-:Y:S01]  /*0a30*/  IADD3 R10, P6, PT, R10, UR44, RZ ;  /* 0x0000002c0a0a7c10 */ /* 0x000fe2000ffde0ff */
[----:B------:R-:W-:Y:S01]  /*0a40*/  UIADD3 UR6, UPT, UPT, URZ, -UR5, URZ ;  /* 0x80000005ff067290 */ /* 0x000fe2000fffe0ff */
[----:B------:R-:W-:Y:S01]  /*0a50*/  @!P1 IADD3 R8, PT, PT, R8, -UR10, RZ ;  /* 0x8000000a08089c10 */ /* 0x000fe2000fffe0ff */
[----:B------:R-:W-:Y:S01]  /*0a60*/  IMAD.MOV R5, RZ, RZ, -R15 ;  /* 0x000000ffff057224 */ /* 0x000fe200078e0a0f */
[----:B------:R-:W-:Y:S01]  /*0a70*/  LEA.HI.X.SX32 R11, R4, UR45, 0x2, P6 ;  /* 0x0000002d040b7c11 */ /* 0x000fe2000b0f16ff */
[----:B------:R-:W-:Y:S01]  /*0a80*/  UIMAD UR6, UR6, UR12, URZ ;  /* 0x0000000c060672a4 */ /* 0x000fe2000f8e02ff */
[----:B------:R-:W-:Y:S01]  /*0a90*/  ISETP.GE.U32.AND P3, PT, R8, UR10, PT ;  /* 0x0000000a08007c0c */ /* 0x000fe2000bf66070 */
[----:B------:R-:W-:Y:S01]  /*0aa0*/  IMAD R5, R5, UR56, R22 ;  /* 0x0000003805057c24 */ /* 0x000fe2000f8e0216 */
[----:B------:R-:W-:Y:S01]  /*0ab0*/  ISETP.LT.U32.AND P4, PT, R20, UR10, PT ;  /* 0x0000000a14007c0c */ /* 0x000fe2000bf81070 */
[----:B------:R-:W-:Y:S01]  /*0ac0*/  UIMAD.WIDE.U32 UR4, UR5, UR6, UR4 ;  /* 0x00000006050472a5 */ /* 0x000fe2000f8e0004 */
[----:B------:R-:W-:-:S02]  /*0ad0*/  LOP3.LUT R4, R13, UR56, RZ, 0x3c, !PT ;  /* 0x000000380d047c12 */ /* 0x000fc4000f8e3cff */
[----:B------:R-:W-:Y:S02]  /*0ae0*/  @!P5 IADD3 R14, PT, PT, -R14, RZ, RZ ;  /* 0x000000ff0e0ed210 */ /* 0x000fe40007ffe1ff */
[----:B------:R-:W-:Y:S02]  /*0af0*/  ISETP.GE.AND P5, PT, R4, RZ, PT ;  /* 0x000000ff0400720c */ /* 0x000fe40003fa6270 */
[----:B------:R-:W-:Y:S02]  /*0b00*/  SEL R8, R19, R14, !P2 ;  /* 0x0000000e13087207 */ /* 0x000fe40005000000 */
[----:B------:R-:W-:Y:S01]  /*0b10*/  IABS R22, R5 ;  /* 0x0000000500167213 */ /* 0x000fe20000000000 */
[----:B------:R-:W-:Y:S02]  /*0b20*/  @!P1 VIADD R18, R18, 0x1 ;  /* 0x0000000112129836 */ /* 0x000fe40000000000 */
[----:B------:R-:W-:Y:S01]  /*0b30*/  @!P4 IADD3 R20, PT, PT, R20, -UR10, RZ ;  /* 0x8000000a1414cc10 */ /* 0x000fe2000fffe0ff */
[----:B------:R-:W-:Y:S01]  /*0b40*/  IMAD.MOV R16, RZ, RZ, -R8 ;  /* 0x000000ffff107224 */ /* 0x000fe200078e0a08 */
[----:B------:R-:W-:Y:S01]  /*0b50*/  LOP3.LUT R4, R12, UR56, RZ, 0x3c, !PT ;  /* 0x000000380c047c12 */ /* 0x000fe2000f8e3cff */
[----:B------:R-:W-:Y:S01]  /*0b60*/  IMAD.HI.U32 R17, R22, UR5, RZ ;  /* 0x0000000516117c27 */ /* 0x000fe2000f8e00ff */
[----:B------:R0:W3:Y:S01]  /*0b70*/  LDG.E R14, desc[UR14][R10.64] ;  /* 0x0000000e0a0e7981 */ /* 0x0000e2000c1e1900 */
[----:B------:R-:W-:-:S02]  /*0b80*/  ISETP.GE.U32.AND P6, PT, R20, UR10, PT ;  /* 0x0000000a14007c0c */ /* 0x000fc4000bfc6070 */
[----:B------:R-:W-:Y:S01]  /*0b90*/  @P3 VIADD R18, R18, 0x1 ;  /* 0x0000000112123836 */ /* 0x000fe20000000000 */
[----:B------:R-:W-:Y:S01]  /*0ba0*/  ISETP.GE.AND P1, PT, R4, RZ, PT ;  /* 0x000000ff0400720c */ /* 0x000fe20003f26270 */
[----:B------:R-:W-:Y:S01]  /*0bb0*/  IMAD R16, R16, UR55, R7 ;  /* 0x0000003710107c24 */ /* 0x000fe2000f8e0207 */
[----:B------:R-:W-:Y:S01]  /*0bc0*/  IADD3 R4, PT, PT, R0, 0x80, RZ ;  /* 0x0000008000047810 */ /* 0x000fe20007ffe0ff */
[----:B------:R-:W-:Y:S02]  /*0bd0*/  IMAD.MOV R25, RZ, RZ, -R17 ;  /* 0x000000ffff197224 */ /* 0x000fe400078e0a11 */
[----:B------:R-:W-:Y:S01]  /*0be0*/  @!P5 IMAD.MOV R18, RZ, RZ, -R18 ;  /* 0x000000ffff12d224 */ /* 0x000fe200078e0a12 */
[----:B------:R-:W-:Y:S01]  /*0bf0*/  IABS R24, R16 ;  /* 0x0000001000187213 */ /* 0x000fe20000000000 */
[----:B------:R-:W-:Y:S01]  /*0c00*/  IMAD R20, R25, UR12, R22 ;  /* 0x0000000c19147c24 */ /* 0x000fe2000f8e0216 */
[----:B0-----:R-:W-:Y:S01]  /*0c10*/  SHF.R.S64 R10, RZ, 0x1e, R9 ;  /* 0x0000001eff0a7819 */ /* 0x001fe20000001009 */
[----:B------:R-:W-:Y:S01]  /*0c20*/  @!P4 VIADD R21, R21, 0x1 ;  /* 0x000000011515c836 */ /* 0x000fe20000000000 */
[----:B------:R-:W-:Y:S01]  /*0c30*/  SEL R18, R23, R18, !P0 ;  /* 0x0000001217127207 */ /* 0x000fe20004000000 */
[----:B------:R-:W-:Y:S01]  /*0c40*/  IMAD.HI.U32 R25, R24, UR9, RZ ;  /* 0x0000000918197c27 */ /* 0x000fe2000f8e00ff */
[----:B------:R-:W-:-:S02]  /*0c50*/  ISETP.LT.U32.AND P5, PT, R20, UR12, PT ;  /* 0x0000000c14007c0c */ /* 0x000fc4000bfa1070 */
[----:B------:R-:W-:Y:S01]  /*0c60*/  IADD3 R10, P3, PT, R10, UR44, RZ ;  /* 0x0000002c0a0a7c10 */ /* 0x000fe2000ff7e0ff */
[----:B------:R-:W-:Y:S01]  /*0c70*/  IMAD.MOV R22, RZ, RZ, -R18 ;  /* 0x000000ffff167224 */ /* 0x000fe200078e0a12 */
[----:B------:R-:W-:Y:S01]  /*0c80*/  IADD3 R29, PT, PT, -R25, RZ, RZ ;  /* 0x000000ff191d7210 */ /* 0x000fe20007ffe1ff */
[----:B------:R-:W-:Y:S01]  /*0c90*/  @P6 VIADD R21, R21, 0x1 ;  /* 0x0000000115156836 */ /* 0x000fe20000000000 */
[----:B------:R-:W-:Y:S01]  /*0ca0*/  LEA.HI.X.SX32 R11, R9, UR45, 0x2, P3 ;  /* 0x0000002d090b7c11 */ /* 0x000fe200098f16ff */
[----:B------:R-:W-:Y:S01]  /*0cb0*/  IMAD R9, R22, UR56, R13 ;  /* 0x0000003816097c24 */ /* 0x000fe2000f8e020d */
[----:B------:R-:W-:Y:S01]  /*0cc0*/  IABS R30, R4 ;  /* 0x00000004001e7213 */ /* 0x000fe20000000000 */
[----:B------:R-:W-:Y:S01]  /*0cd0*/  IMAD R24, R29, UR10, R24 ;  /* 0x0000000a1d187c24 */ /* 0x000fe2000f8e0218 */
[----:B------:R-:W-:Y:S01]  /*0ce0*/  @!P1 IADD3 R21, PT, PT, -R21, RZ, RZ ;  /* 0x000000ff15159210 */ /* 0x000fe20007ffe1ff */
[----:B------:R0:W4:Y:S01]  /*0cf0*/  LDG.E R13, desc[UR14][R10.64] ;  /* 0x0000000e0a0d7981 */ /* 0x000122000c1e1900 */
[----:B------:R-:W-:Y:S01]  /*0d00*/  IABS R29, R9 ;  /* 0x00000009001d7213 */ /* 0x000fe20000000000 */
[----:B------:R-:W-:Y:S01]  /*0d10*/  IMAD.HI.U32 R28, R30, UR7, RZ ;  /* 0x000000071e1c7c27 */ /* 0x000fe2000f8e00ff */
[----:B------:R-:W-:-:S02]  /*0d20*/  SEL R22, R23, R21, !P0 ;  /* 0x0000001517167207 */ /* 0x000fc40004000000 */
[----:B------:R-:W-:Y:S01]  /*0d30*/  MOV R21, R29 ;  /* 0x0000001d00157202 */ /* 0x000fe20000000f00 */
[----:B------:R-:W-:Y:S01]  /*0d40*/  @!P5 VIADD R20, R20, -UR12 ;  /* 0x8000000c1414dc36 */ /* 0x000fe20008000000 */
[----:B------:R-:W-:Y:S01]  /*0d50*/  ISETP.LT.U32.AND P6, PT, R24, UR10, PT ;  /* 0x0000000a18007c0c */ /* 0x000fe2000bfc1070 */
[----:B------:R-:W-:Y:S02]  /*0d60*/  IMAD.MOV R31, RZ, RZ, -R28 ;  /* 0x000000ffff1f7224 */ /* 0x000fe400078e0a1c */
[----:B------:R-:W-:Y:S01]  /*0d70*/  IMAD.MOV R29, RZ, RZ, -R22 ;  /* 0x000000ffff1d7224 */ /* 0x000fe200078e0a16 */
[----:B------:R-:W-:Y:S01]  /*0d80*/  ISETP.GE.U32.AND P4, PT, R20, UR12, PT ;  /* 0x0000000c14007c0c */ /* 0x000fe2000bf86070 */
[----:B------:R-:W-:Y:S02]  /*0d90*/  IMAD R20, R31, UR11, R30 ;  /* 0x0000000b1f147c24 */ /* 0x000fe4000f8e021e */
[----:B------:R-:W-:-:S03]  /*0da0*/  IMAD.HI.U32 R31, R21, UR5, RZ ;  /* 0x00000005151f7c27 */ /* 0x000fc6000f8e00ff */
[----:B------:R-:W-:Y:S01]  /*0db0*/  ISETP.LT.U32.AND P1, PT, R20, UR11, PT ;  /* 0x0000000b14007c0c */ /* 0x000fe2000bf21070 */
[----:B------:R-:W-:Y:S01]  /*0dc0*/  @!P5 VIADD R17, R17, 0x1 ;  /* 0x000000011111d836 */ /* 0x000fe20000000000 */
[----:B0-----:R-:W-:Y:S01]  /*0dd0*/  IADD3 R10, PT, PT, -R31, RZ, RZ ;  /* 0x000000ff1f0a7210 */ /* 0x001fe20007ffe1ff */
[----:B------:R-:W-:Y:S01]  /*0de0*/  IMAD R11, R29, UR56, R12 ;  /* 0x000000381d0b7c24 */ /* 0x000fe2000f8e020c */
[----:B------:R-:W-:Y:S01]  /*0df0*/  @!P6 IADD3 R25, PT, PT, R25, 0x1, RZ ;  /* 0x000000011919e810 */ /* 0x000fe20007ffe0ff */
[----:B------:R-:W-:Y:S02]  /*0e00*/  @!P6 VIADD R24, R24, -UR10 ;  /* 0x8000000a1818ec36 */ /* 0x000fe40008000000 */
[----:B------:R-:W-:Y:S01]  /*0e10*/  IMAD R10, R10, UR12, R21 ;  /* 0x0000000c0a0a7c24 */ /* 0x000fe2000f8e0215 */
[----:B------:R-:W-:Y:S01]  /*0e20*/  LOP3.LUT R21, R5, UR57, RZ, 0x3c, !PT ;  /* 0x0000003905157c12 */ /* 0x000fe2000f8e3cff */
[----:B------:R-:W-:Y:S01]  /*0e30*/  @P4 VIADD R17, R17, 0x1 ;  /* 0x0000000111114836 */ /* 0x000fe20000000000 */
[----:B------:R-:W-:-:S02]  /*0e40*/  ISETP.GE.U32.AND P3, PT, R24, UR10, PT ;  /* 0x0000000a18007c0c */ /* 0x000fc4000bf66070 */
[----:B------:R-:W-:Y:S01]  /*0e50*/  ISETP.LT.U32.AND P4, PT, R10, UR12, PT ;  /* 0x0000000c0a007c0c */ /* 0x000fe2000bf81070 */
[----:B------:R-:W-:Y:S01]  /*0e60*/  @!P1 VIADD R20, R20, -UR11 ;  /* 0x8000000b14149c36 */ /* 0x000fe20008000000 */
[----:B------:R-:W-:Y:S01]  /*0e70*/  IABS R12, R11 ;  /* 0x0000000b000c7213 */ /* 0x000fe20000000000 */
[----:B------:R-:W-:Y:S01]  /*0e80*/  @!P1 VIADD R28, R28, 0x1 ;  /* 0x000000011c1c9836 */ /* 0x000fe20000000000 */
[----:B------:R-:W-:Y:S02]  /*0e90*/  ISETP.GE.AND P5, PT, R21, RZ, PT ;  /* 0x000000ff1500720c */ /* 0x000fe40003fa6270 */
[----:B------:R-:W-:Y:S01]  /*0ea0*/  LOP3.LUT R21, R16, UR56, RZ, 0x3c, !PT ;  /* 0x0000003810157c12 */ /* 0x000fe2000f8e3cff */
[----:B------:R-:W-:-:S03]  /*0eb0*/  IMAD.HI.U32 R24, R12, UR5, RZ ;  /* 0x000000050c187c27 */ /* 0x000fc6000f8e00ff */
[----:B------:R-:W-:Y:S01]  /*0ec0*/  ISETP.GE.AND P6, PT, R21, RZ, PT ;  /* 0x000000ff1500720c */ /* 0x000fe20003fc6270 */
[----:B------:R-:W-:Y:S01]  /*0ed0*/  IMAD.MOV R21, RZ, RZ, -R24 ;  /* 0x000000ffff157224 */ /* 0x000fe200078e0a18 */
[----:B------:R-:W-:Y:S01]  /*0ee0*/  @P3 IADD3 R25, PT, PT, R25, 0x1, RZ ;  /* 0x0000000119193810 */ /* 0x000fe20007ffe0ff */
[----:B------:R-:W-:Y:S01]  /*0ef0*/  @!P4 VIADD R10, R10, -UR12 ;  /* 0x8000000c0a0acc36 */ /* 0x000fe20008000000 */
[----:B------:R-:W-:Y:S01]  /*0f00*/  ISETP.GE.U32.AND P3, PT, R20, UR11, PT ;  /* 0x0000000b14007c0c */ /* 0x000fe2000bf66070 */
[----:B------:R-:W-:Y:S01]  /*0f10*/  IMAD R12, R21, UR12, R12 ;  /* 0x0000000c150c7c24 */ /* 0x000fe2000f8e020c */
[----:B------:R-:W-:Y:S01]  /*0f20*/  @!P4 IADD3 R31, PT, PT, R31, 0x1, RZ ;  /* 0x000000011f1fc810 */ /* 0x000fe20007ffe0ff */
[----:B------:R-:W-:Y:S01]  /*0f30*/  @!P5 IMAD.MOV R17, RZ, RZ, -R17 ;  /* 0x000000ffff11d224 */ /* 0x000fe200078e0a11 */
[----:B------:R-:W0:Y:S01]  /*0f40*/  LDC.64 R20, c[0x0][0x390] ;  /* 0x0000e400ff147b82 */ /* 0x000e220000000a00 */
[----:B------:R-:W-:Y:S02]  /*0f50*/  ISETP.GE.U32.AND P5, PT, R10, UR12, PT ;  /* 0x0000000c0a007c0c */ /* 0x000fe4000bfa6070 */
[----:B------:R-:W-:-:S02]  /*0f60*/  LOP3.LUT R10, R4, UR55, RZ, 0x3c, !PT ;  /* 0x00000037040a7c12 */ /* 0x000fc4000f8e3cff */
[----:B------:R-:W-:Y:S02]  /*0f70*/  @!P6 IADD3 R25, PT, PT, -R25, RZ, RZ ;  /* 0x000000ff1919e210 */ /* 0x000fe40007ffe1ff */
[----:B------:R-:W-:Y:S02]  /*0f80*/  ISETP.GE.AND P1, PT, R10, RZ, PT ;  /* 0x000000ff0a00720c */ /* 0x000fe40003f26270 */
[----:B------:R-:W-:Y:S02]  /*0f90*/  ISETP.LT.U32.AND P6, PT, R12, UR12, PT ;  /* 0x0000000c0c007c0c */ /* 0x000fe4000bfc1070 */
[----:B------:R-:W-:Y:S02]  /*0fa0*/  @P3 IADD3 R28, PT, PT, R28, 0x1, RZ ;  /* 0x000000011c1c3810 */ /* 0x000fe40007ffe0ff */
[----:B------:R-:W-:Y:S01]  /*0fb0*/  SEL R29, R23, R25, !P0 ;  /* 0x00000019171d7207 */ /* 0x000fe20004000000 */
[----:B------:R-:W-:Y:S01]  /*0fc0*/  @P5 VIADD R31, R31, 0x1 ;  /* 0x000000011f1f5836 */ /* 0x000fe20000000000 */
[----:B--2---:R-:W-:-:S03]  /*0fd0*/  ISETP.NE.U32.AND P4, PT, R36, 0x1, PT ;  /* 0x000000012400780c */ /* 0x004fc60003f85070 */
[----:B------:R-:W-:Y:S01]  /*0fe0*/  IMAD.MOV R25, RZ, RZ, -R29 ;  /* 0x000000ffff197224 */ /* 0x000fe200078e0a1d */
[----:B------:R-:W-:Y:S01]  /*0ff0*/  ISETP.NE.AND.EX P4, PT, R37, RZ, PT, P4 ;  /* 0x000000ff2500720c */ /* 0x000fe20003f85340 */
[----:B------:R-:W-:Y:S02]  /*1000*/  @!P1 IMAD.MOV R28, RZ, RZ, -R28 ;  /* 0x000000ffff1c9224 */ /* 0x000fe400078e0a1c */
[----:B------:R-:W-:Y:S01]  /*1010*/  @!P6 VIADD R12, R12, -UR12 ;  /* 0x8000000c0c0cec36 */ /* 0x000fe20008000000 */
[----:B------:R-:W-:Y:S01]  /*1020*/  @!P6 IADD3 R24, PT, PT, R24, 0x1, RZ ;  /* 0x000000011818e810 */ /* 0x000fe20007ffe0ff */
[----:B------:R-:W-:Y:S01]  /*1030*/  IMAD R16, R25, UR56, R16 ;  /* 0x0000003819107c24 */ /* 0x000fe2000f8e0210 */
[----:B0-----:R-:W-:Y:S02]  /*1040*/  ISETP.NE.U32.AND P1, PT, R20, 0x1, PT ;  /* 0x000000011400780c */ /* 0x001fe40003f25070 */
[----:B------:R-:W-:Y:S02]  /*1050*/  SEL R10, R19, R28, !P2 ;  /* 0x0000001c130a7207 */ /* 0x000fe40005000000 */
[----:B------:R-:W-:-:S02]  /*1060*/  ISETP.NE.AND.EX P1, PT, R21, RZ, PT, P1 ;  /* 0x000000ff1500720c */ /* 0x000fc40003f25310 */
[----:B------:R-:W-:Y:S01]  /*1070*/  ISETP.GE.U32.AND P3, PT, R12, UR12, PT ;  /* 0x0000000c0c007c0c */ /* 0x000fe2000bf66070 */
[----:B------:R-:W-:Y:S01]  /*1080*/  IMAD.MOV R21, RZ, RZ, -R10 ;  /* 0x000000ffff157224 */ /* 0x000fe200078e0a0a */
[----:B------:R-:W-:Y:S02]  /*1090*/  IABS R12, R16 ;  /* 0x00000010000c7213 */ /* 0x000fe40000000000 */
[----:B------:R-:W-:Y:S01]  /*10a0*/  LOP3.LUT R20, R9, UR57, RZ, 0x3c, !PT ;  /* 0x0000003909147c12 */ /* 0x000fe2000f8e3cff */
[----:B------:R-:W-:Y:S02]  /*10b0*/  IMAD R37, R21, UR55, R4 ;  /* 0x0000003715257c24 */ /* 0x000fe4000f8e0204 */
[----:B------:R-:W-:Y:S01]  /*10c0*/  IMAD.HI.U32 R25, R12, UR5, RZ ;  /* 0x000000050c197c27 */ /* 0x000fe2000f8e00ff */
[----:B------:R-:W-:Y:S02]  /*10d0*/  ISETP.GE.AND P5, PT, R20, RZ, PT ;  /* 0x000000ff1400720c */ /* 0x000fe40003fa6270 */
[----:B------:R-:W-:-:S02]  /*10e0*/  IABS R30, R37 ;  /* 0x00000025001e7213 */ /* 0x000fc40000000000 */
[----:B------:R-:W-:Y:S02]  /*10f0*/  IADD3 R21, PT, PT, -R25, RZ, RZ ;  /* 0x000000ff19157210 */ /* 0x000fe40007ffe1ff */
[----:B------:R-:W-:Y:S01]  /*1100*/  SHF.R.S64 R20, RZ, 0x1e, R7 ;  /* 0x0000001eff147819 */ /* 0x000fe20000001007 */
[----:B------:R-:W-:-:S03]  /*1110*/  IMAD.HI.U32 R28, R30, UR9, RZ ;  /* 0x000000091e1c7c27 */ /* 0x000fc6000f8e00ff */
[----:B------:R-:W-:Y:S01]  /*1120*/  IADD3 R20, P6, PT, R20, UR44, RZ ;  /* 0x0000002c14147c10 */ /* 0x000fe2000ffde0ff */
[----:B------:R-:W-:Y:S02]  /*1130*/  IMAD R12, R21, UR12, R12 ;  /* 0x0000000c150c7c24 */ /* 0x000fe4000f8e020c */
[----:B------:R-:W-:Y:S02]  /*1140*/  IMAD.MOV R21, RZ, RZ, -R28 ;  /* 0x000000ffff157224 */ /* 0x000fe400078e0a1c */
[----:B------:R-:W-:Y:S02]  /*1150*/  @!P5 IMAD.MOV R31, RZ, RZ, -R31 ;  /* 0x000000ffff1fd224 */ /* 0x000fe400078e0a1f */
[----:B------:R-:W-:Y:S01]  /*1160*/  IMAD R30, R21, UR10, R30 ;  /* 0x0000000a151e7c24 */ /* 0x000fe2000f8e021e */
[----:B------:R-:W-:Y:S02]  /*1170*/  LEA.HI.X.SX32 R21, R7, UR45, 0x2, P6 ;  /* 0x0000002d07157c11 */ /* 0x000fe4000b0f16ff */
[----:B------:R-:W-:-:S02]  /*1180*/  LOP3.LUT R7, R37, UR56, RZ, 0x3c, !PT ;  /* 0x0000003825077c12 */ /* 0x000fc4000f8e3cff */
[----:B------:R-:W-:-:S13]  /*1190*/  ISETP.LT.U32.AND P5, PT, R30, UR10, PT ;  /* 0x0000000a1e007c0c */ /* 0x000fda000bfa1070 */
[----:B------:R-:W-:Y:S02]  /*11a0*/  @!P5 VIADD R30, R30, -UR10 ;  /* 0x8000000a1e1edc36 */ /* 0x000fe40008000000 */
[----:B------:R-:W-:Y:S01]  /*11b0*/  @!P5 VIADD R28, R28, 0x1 ;  /* 0x000000011c1cd836 */ /* 0x000fe20000000000 */
[----:B------:R-:W-:Y:S02]  /*11c0*/  ISETP.LT.U32.AND P5, PT, R12, UR12, PT ;  /* 0x0000000c0c007c0c */ /* 0x000fe4000bfa1070 */
[----:B------:R-:W-:Y:S01]  /*11d0*/  ISETP.GE.U32.AND P6, PT, R30, UR10, PT ;  /* 0x0000000a1e007c0c */ /* 0x000fe2000bfc6070 */
[----:B------:R-:W-:-:S10]  /*11e0*/  @P3 VIADD R24, R24, 0x1 ;  /* 0x0000000118183836 */ /* 0x000fd40000000000 */
[----:B------:R-:W-:Y:S02]  /*11f0*/  @!P5 VIADD R12, R12, -UR12 ;  /* 0x8000000c0c0cdc36 */ /* 0x000fe40008000000 */
[----:B------:R-:W-:Y:S02]  /*1200*/  @P6 IADD3 R28, PT, PT, R28, 0x1, RZ ;  /* 0x000000011c1c6810 */ /* 0x000fe40007ffe0ff */
[----:B------:R-:W-:-:S03]  /*1210*/  ISETP.GE.AND P6, PT, R7, RZ, PT ;  /* 0x000000ff0700720c */ /* 0x000fc60003fc6270 */
[----:B------:R-:W-:Y:S01]  /*1220*/  IMAD.MOV.U32 R30, RZ, RZ, R28 ;  /* 0x000000ffff1e7224 */ /* 0x000fe200078e001c */
[----:B------:R-:W-:-:S09]  /*1230*/  SEL R6, R6, RZ, P1 ;  /* 0x000000ff06067207 */ /* 0x000fd20000800000 */
[----:B------:R-:W-:Y:S02]  /*1240*/  @!P6 IADD3 R30, PT, PT, -R30, RZ, RZ ;  /* 0x000000ff1e1ee210 */ /* 0x000fe40007ffe1ff */
[----:B------:R-:W-:Y:S02]  /*1250*/  ISETP.GE.U32.AND P6, PT, R12, UR12, PT ;  /* 0x0000000c0c007c0c */ /* 0x000fe4000bfc6070 */
[----:B------:R0:W2:Y:S01]  /*1260*/  LDG.E R12, desc[UR14][R20.64] ;  /* 0x0000000e140c7981 */ /* 0x0000a2000c1e1900 */
[----:B------:R-:W-:Y:S01]  /*1270*/  SEL R3, R3, RZ, P1 ;  /* 0x000000ff03037207 */ /* 0x000fe20000800000 */
[----:B------:R-:W-:Y:S01]  /*1280*/  IMAD R7, R6, UR40, RZ ;  /* 0x0000002806077c24 */ /* 0x000fe2000f8e02ff */
[----:B------:R-:W-:Y:S01]  /*1290*/  SEL R28, R15, RZ, P4 ;  /* 0x000000ff0f1c7207 */ /* 0x000fe20002000000 */
[----:B------:R-:W-:Y:S01]  /*12a0*/  @!P5 VIADD R25, R25, 0x1 ;  /* 0x000000011919d836 */ /* 0x000fe20000000000 */
[----:B------:R-:W-:Y:S01]  /*12b0*/  SEL R18, R18, RZ, P4 ;  /* 0x000000ff12127207 */ /* 0x000fe20002000000 */
[----:B------:R-:W-:Y:S01]  /*12c0*/  IMAD R3, R3, UR40, RZ ;  /* 0x0000002803037c24 */ /* 0x000fe2000f8e02ff */
[----:B------:R-:W-:Y:S01]  /*12d0*/  SEL R2, R2, RZ, P1 ;  /* 0x000000ff02027207 */ /* 0x000fe20000800000 */
[----:B------:R-:W-:Y:S01]  /*12e0*/  IMAD R28, R28, UR41, R7 ;  /* 0x000000291c1c7c24 */ /* 0x000fe2000f8e0207 */
[----:B------:R-:W-:Y:S01]  /*12f0*/  SEL R7, R8, RZ, P1 ;  /* 0x000000ff08077207 */ /* 0x000fe20000800000 */
[----:B------:R-:W-:Y:S01]  /*1300*/  IMAD R8, R18, UR41, R3 ;  /* 0x0000002912087c24 */ /* 0x000fe2000f8e0203 */
[----:B0-----:R-:W-:Y:S01]  /*1310*/  LOP3.LUT R20, R11, UR57, RZ, 0x3c, !PT ;  /* 0x000000390b147c12 */ /* 0x001fe2000f8e3cff */
[----:B------:R-:W-:Y:S01]  /*1320*/  IMAD R3, R2, UR40, RZ ;  /* 0x0000002802037c24 */ /* 0x000fe2000f8e02ff */
[----:B------:R-:W-:Y:S01]  /*1330*/  SEL R15, R23, R30, !P0 ;  /* 0x0000001e170f7207 */ /* 0x000fe20004000000 */
[----:B------:R-:W-:Y:S01]  /*1340*/  @P6 VIADD R25, R25, 0x1 ;  /* 0x0000000119196836 */ /* 0x000fe20000000000 */
[----:B------:R-:W-:Y:S01]  /*1350*/  ISETP.GE.AND P3, PT, R20, RZ, PT ;  /* 0x000000ff1400720c */ /* 0x000fe20003f66270 */
[----:B------:R-:W-:Y:S01]  /*1360*/  IMAD R7, R7, UR40, RZ ;  /* 0x0000002807077c24 */ /* 0x000fe2000f8e02ff */
[----:B------:R-:W-:Y:S01]  /*1370*/  LOP3.LUT R2, R16, UR57, RZ, 0x3c, !PT ;  /* 0x0000003910027c12 */ /* 0x000fe2000f8e3cff */
[----:B------:R-:W-:Y:S01]  /*1380*/  IMAD.MOV R6, RZ, RZ, -R15 ;  /* 0x000000ffff067224 */ /* 0x000fe200078e0a0f */
[----:B------:R-:W-:Y:S01]  /*1390*/  SEL R20, R22, RZ, P4 ;  /* 0x000000ff16147207 */ /* 0x000fe20002000000 */
[----:B------:R-:W-:Y:S01]  /*13a0*/  UISETP.NE.U32.AND UP0, UPT, UR36, 0x1, UPT ;  /* 0x000000012400788c */ /* 0x000fe2000bf05070 */
[----:B------:R-:W-:Y:S01]  /*13b0*/  LOP3.LUT R22, RZ, UR57, RZ, 0x33, !PT ;  /* 0x00000039ff167c12 */ /* 0x000fe2000f8e33ff */
[----:B------:R-:W-:Y:S01]  /*13c0*/  IMAD R6, R6, UR56, R37 ;  /* 0x0000003806067c24 */ /* 0x000fe2000f8e0225 */
[----:B------:R-:W-:Y:S01]  /*13d0*/  ISETP.GE.AND P5, PT, R2, RZ, PT ;  /* 0x000000ff0200720c */ /* 0x000fe20003fa6270 */
[----:B------:R-:W-:Y:S01]  /*13e0*/  IMAD R20, R20, UR41, R3 ;  /* 0x0000002914147c24 */ /* 0x000fe2000f8e0203 */
[----:B------:R-:W-:Y:S01]  /*13f0*/  SEL R18, R29, RZ, P4 ;  /* 0x000000ff1d127207 */ /* 0x000fe20002000000 */
[----:B------:R-:W-:Y:S01]  /*1400*/  UISETP.NE.AND.EX UP0, UPT, UR37, URZ, UPT, UP0 ;  /* 0x000000ff2500728c */ /* 0x000fe2000bf05300 */
[----:B------:R-:W-:-:S02]  /*1410*/  IABS R36, R6 ;  /* 0x0000000600247213 */ /* 0x000fc40000000000 */
[----:B------:R-:W-:Y:S01]  /*1420*/  @!P3 IADD3 R24, PT, PT, -R24, RZ, RZ ;  /* 0x000000ff1818b210 */ /* 0x000fe20007ffe1ff */
[----:B------:R-:W-:Y:S01]  /*1430*/  IMAD R18, R18, UR41, R7 ;  /* 0x0000002912127c24 */ /* 0x000fe2000f8e0207 */
[----:B------:R-:W-:Y:S01]  /*1440*/  ISETP.NE.AND P3, PT, RZ, UR57, PT ;  /* 0x00000039ff007c0c */ /* 0x000fe2000bf65270 */
[----:B------:R-:W-:Y:S01]  /*1450*/  IMAD.HI.U32 R21, R36, UR5, RZ ;  /* 0x0000000524157c27 */ /* 0x000fe2000f8e00ff */
[----:B------:R-:W-:Y:S02]  /*1460*/  PLOP3.LUT P6, PT, PT, PT, UP0, 0x40, 0x4 ;  /* 0x000000000004781c */ /* 0x000fe40003fce808 */
[C---:B------:R-:W-:Y:S01]  /*1470*/  SEL R17, R22.reuse, R17, !P3 ;  /* 0x0000001116117207 */ /* 0x040fe20005800000 */
[----:B------:R-:W-:Y:S01]  /*1480*/  @!P5 IMAD.MOV R25, RZ, RZ, -R25 ;  /* 0x000000ffff19d224 */ /* 0x000fe200078e0a19 */
[----:B------:R-:W-:Y:S01]  /*1490*/  SEL R29, R22, R31, !P3 ;  /* 0x0000001f161d7207 */ /* 0x000fe20005800000 */
[----:B------:R-:W-:Y:S01]  /*14a0*/  IMAD.MOV R3, RZ, RZ, -R21 ;  /* 0x000000ffff037224 */ /* 0x000fe200078e0a15 */
[----:B------:R-:W-:-:S02]  /*14b0*/  IADD3 R2, PT, PT, -R17, RZ, RZ ;  /* 0x000000ff11027210 */ /* 0x000fc40007ffe1ff */
[----:B------:R-:W-:Y:S01]  /*14c0*/  SEL R24, R22, R24, !P3 ;  /* 0x0000001816187207 */ /* 0x000fe20005800000 */
[----:B------:R-:W-:Y:S01]  /*14d0*/  IMAD R36, R3, UR12, R36 ;  /* 0x0000000c03247c24 */ /* 0x000fe2000f8e0224 */
[----:B------:R-:W-:Y:S01]  /*14e0*/  SEL R10, R10, RZ, P1 ;  /* 0x000000ff0a0a7207 */ /* 0x000fe20000800000 */
[----:B------:R-:W-:Y:S01]  /*14f0*/  IMAD R5, R2, UR57, R5 ;  /* 0x0000003902057c24 */ /* 0x000fe2000f8e0205 */
[----:B------:R-:W-:Y:S01]  /*1500*/  IADD3 R30, PT, PT, -R24, RZ, RZ ;  /* 0x000000ff181e7210 */ /* 0x000fe20007ffe1ff */
[----:B------:R-:W-:-:S04]  /*1510*/  IMAD.MOV R2, RZ, RZ, -R29 ;  /* 0x000000ffff027224 */ /* 0x000fc800078e0a1d */
[----:B------:R-:W-:Y:S02]  /*1520*/  IMAD R7, R2, UR57, R9 ;  /* 0x0000003902077c24 */ /* 0x000fe4000f8e0209 */
[----:B------:R-:W-:Y:S01]  /*1530*/  IMAD R2, R30, UR57, R11 ;  /* 0x000000391e027c24 */ /* 0x000fe2000f8e020b */
[----:B------:R-:W-:Y:S01]  /*1540*/  SEL R30, R22, R25, !P3 ;  /* 0x00000019161e7207 */ /* 0x000fe20005800000 */
[----:B------:R-:W-:Y:S01]  /*1550*/  VIADD R9, R0, 0xa0 ;  /* 0x000000a000097836 */ /* 0x000fe20000000000 */
[----:B------:R-:W-:Y:S02]  /*1560*/  SEL R11, R17, RZ, !P6 ;  /* 0x000000ff110b7207 */ /* 0x000fe40007000000 */
[----:B------:R-:W-:Y:S02]  /*1570*/  IADD3 R3, PT, PT, -R30, RZ, RZ ;  /* 0x000000ff1e037210 */ /* 0x000fe40007ffe1ff */
[----:B------:R-:W-:Y:S01]  /*1580*/  IABS R31, R9 ;  /* 0x00000009001f7213 */ /* 0x000fe20000000000 */
[----:B------:R-:W-:Y:S01]  /*1590*/  IMAD R28, R11, UR42, R28 ;  /* 0x0000002a0b1c7c24 */ /* 0x000fe2000f8e021c */
[----:B------:R-:W-:Y:S01]  /*15a0*/  PLOP3.LUT P6, PT, PT, PT, UP0, 0x40, 0x4 ;  /* 0x000000000004781c */ /* 0x000fe20003fce808 */
[----:B------:R-:W-:-:S02]  /*15b0*/  IMAD R3, R3, UR57, R16 ;  /* 0x0000003903037c24 */ /* 0x000fc4000f8e0210 */
[----:B------:R-:W-:Y:S01]  /*15c0*/  IMAD.HI.U32 R16, R31, UR7, RZ ;  /* 0x000000071f107c27 */ /* 0x000fe2000f8e00ff */
[----:B------:R-:W-:Y:S02]  /*15d0*/  SEL R29, R29, RZ, !P6 ;  /* 0x000000ff1d1d7207 */ /* 0x000fe40007000000 */
[----:B------:R-:W-:Y:S01]  /*15e0*/  PLOP3.LUT P6, PT, PT, PT, UP0, 0x40, 0x4 ;  /* 0x000000000004781c */ /* 0x000fe20003fce808 */
[----:B------:R-:W-:-:S03]  /*15f0*/  IMAD.MOV R38, RZ, RZ, -R16 ;  /* 0x000000ffff267224 */ /* 0x000fc600078e0a10 */
[----:B------:R-:W-:Y:S01]  /*1600*/  SEL R25, R24, RZ, !P6 ;  /* 0x000000ff18197207 */ /* 0x000fe20007000000 */
[----:B------:R-:W-:Y:S01]  /*1610*/  IMAD R31, R38, UR11, R31 ;  /* 0x0000000b261f7c24 */ /* 0x000fe2000f8e021f */
[----:B------:R-:W-:Y:S02]  /*1620*/  PLOP3.LUT P6, PT, PT, PT, UP0, 0x40, 0x4 ;  /* 0x000000000004781c */ /* 0x000fe40003fce808 */
[----:B------:R-:W-:Y:S02]  /*1630*/  LOP3.LUT R24, R9, UR55, RZ, 0x3c, !PT ;  /* 0x0000003709187c12 */ /* 0x000fe4000f8e3cff */
[----:B------:R-:W-:Y:S02]  /*1640*/  ISETP.LT.U32.AND P5, PT, R31, UR11, PT ;  /* 0x0000000b1f007c0c */ /* 0x000fe4000bfa1070 */
[----:B------:R-:W-:-:S11]  /*1650*/  SEL R17, R30, RZ, !P6 ;  /* 0x000000ff1e117207 */ /* 0x000fd60007000000 */
[----:B------:R-:W-:Y:S01]  /*1660*/  @!P5 VIADD R31, R31, -UR11 ;  /* 0x8000000b1f1fdc36 */ /* 0x000fe20008000000 */
[----:B------:R-:W-:Y:S02]  /*1670*/  @!P5 IADD3 R16, PT, PT, R16, 0x1, RZ ;  /* 0x000000011010d810 */ /* 0x000fe40007ffe0ff */
[----:B------:R-:W-:Y:S02]  /*1680*/  ISETP.GE.AND P5, PT, R24, RZ, PT ;  /* 0x000000ff1800720c */ /* 0x000fe40003fa6270 */
[----:B------:R-:W-:Y:S02]  /*1690*/  ISETP.GE.U32.AND P6, PT, R31, UR11, PT ;  /* 0x0000000b1f007c0c */ /* 0x000fe4000bfc6070 */
[----:B------:R-:W-:Y:S01]  /*16a0*/  SEL R24, R15, RZ, P4 ;  /* 0x000000ff0f187207 */ /* 0x000fe20002000000 */
[----:B------:R-:W-:Y:S01]  /*16b0*/  IMAD R15, R10, UR40, RZ ;  /* 0x000000280a0f7c24 */ /* 0x000fe2000f8e02ff */
[----:B------:R-:W-:-:S03]  /*16c0*/  SHF.R.S64 R10, RZ, 0x1e, R4 ;  /* 0x0000001eff0a7819 */ /* 0x000fc60000001004 */
[----:B------:R-:W-:-:S06]  /*16d0*/  IMAD R24, R24, UR41, R15 ;  /* 0x0000002918187c24 */ /* 0x000fcc000f8e020f */
[----:B------:R-:W-:Y:S01]  /*16e0*/  @P6 VIADD R16, R16, 0x1 ;  /* 0x0000000110106836 */ /* 0x000fe20000000000 */
[----:B------:R-:W-:-:S04]  /*16f0*/  ISETP.LT.U32.AND P6, PT, R36, UR12, PT ;  /* 0x0000000c24007c0c */ /* 0x000fc8000bfc1070 */
[----:B------:R-:W-:-:S04]  /*1700*/  @!P5 IADD3 R16, PT, PT, -R16, RZ, RZ ;  /* 0x000000ff1010d210 */ /* 0x000fc80007ffe1ff */
[----:B------:R-:W-:-:S05]  /*1710*/  SEL R31, R19, R16, !P2 ;  /* 0x00000010131f7207 */ /* 0x000fca0005000000 */
[----:B------:R-:W-:Y:S01]  /*1720*/  IMAD.MOV R16, RZ, RZ, -R31 ;  /* 0x000000ffff107224 */ /* 0x000fe200078e0a1f */
[----:B------:R-:W-:Y:S01]  /*1730*/  @!P6 IADD3 R21, PT, PT, R21, 0x1, RZ ;  /* 0x000000011515e810 */ /* 0x000fe20007ffe0ff */
[----:B------:R-:W-:Y:S01]  /*1740*/  @!P6 VIADD R36, R36, -UR12 ;  /* 0x8000000c2424ec36 */ /* 0x000fe20008000000 */
[----:B------:R-:W-:Y:S01]  /*1750*/  IADD3 R10, P6, PT, R10, UR44, RZ ;  /* 0x0000002c0a0a7c10 */ /* 0x000fe2000ffde0ff */
[----:B------:R-:W-:-:S03]  /*1760*/  IMAD R37, R16, UR55, R9 ;  /* 0x0000003710257c24 */ /* 0x000fc6000f8e0209 */
[----:B------:R-:W-:Y:S02]  /*1770*/  ISETP.GE.U32.AND P5, PT, R36, UR12, PT ;  /* 0x0000000c24007c0c */ /* 0x000fe4000bfa6070 */
[----:B------:R-:W-:-:S05]  /*1780*/  IABS R16, R37 ;  /* 0x0000002500107213 */ /* 0x000fca0000000000 */
[----:B------:R-:W-:-:S04]  /*1790*/  IMAD.HI.U32 R15, R16, UR9, RZ ;  /* 0x00000009100f7c27 */ /* 0x000fc8000f8e00ff */
[----:B------:R-:W-:-:S04]  /*17a0*/  IMAD.MOV R11, RZ, RZ, -R15 ;  /* 0x000000ffff0b7224 */ /* 0x000fc800078e0a0f */
[----:B------:R-:W-:Y:S01]  /*17b0*/  IMAD R16, R11, UR10, R16 ;  /* 0x0000000a0b107c24 */ /* 0x000fe2000f8e0210 */
[----:B------:R-:W-:Y:S02]  /*17c0*/  LEA.HI.X.SX32 R11, R4, UR45, 0x2, P6 ;  /* 0x0000002d040b7c11 */ /* 0x000fe4000b0f16ff */
[----:B------:R-:W-:Y:S02]  /*17d0*/  LOP3.LUT R4, R37, UR56, RZ, 0x3c, !PT ;  /* 0x0000003825047c12 */ /* 0x000fe4000f8e3cff */
[C---:B------:R-:W-:Y:S01]  /*17e0*/  ISETP.LT.U32.AND P6, PT, R16.reuse, UR10, PT ;  /* 0x0000000a10007c0c */ /* 0x040fe2000bfc1070 */
[----:B------:R-:W-:Y:S01]  /*17f0*/  @P5 VIADD R21, R21, 0x1 ;  /* 0x0000000115155836 */ /* 0x000fe20000000000 */
[----:B------:R0:W5:Y:S11]  /*1800*/  LDG.E R11, desc[UR14][R10.64] ;  /* 0x0000000e0a0b7981 */ /* 0x000176000c1e1900 */
[----:B------:R-:W-:-:S02]  /*1810*/  @!P6 VIADD R16, R16, -UR10 ;  /* 0x8000000a1010ec36 */ /* 0x000fc40008000000 */
[----:B------:R-:W-:-:S03]  /*1820*/  @!P6 VIADD R15, R15, 0x1 ;  /* 0x000000010f0fe836 */ /* 0x000fc60000000000 */
[----:B------:R-:W-:-:S13]  /*1830*/  ISETP.GE.U32.AND P6, PT, R16, UR10, PT ;  /* 0x0000000a10007c0c */ /* 0x000fda000bfc6070 */
[----:B------:R-:W-:Y:S02]  /*1840*/  @P6 IADD3 R15, PT, PT, R15, 0x1, RZ ;  /* 0x000000010f0f6810 */ /* 0x000fe40007ffe0ff */
[----:B------:R-:W-:Y:S02]  /*1850*/  ISETP.GE.AND P6, PT, R4, RZ, PT ;  /* 0x000000ff0400720c */ /* 0x000fe40003fc6270 */
[----:B------:R-:W-:-:S11]  /*1860*/  LOP3.LUT R4, R6, UR57, RZ, 0x3c, !PT ;  /* 0x0000003906047c12 */ /* 0x000fd6000f8e3cff */
[----:B------:R-:W-:Y:S01]  /*1870*/  @!P6 IMAD.MOV R15, RZ, RZ, -R15 ;  /* 0x000000ffff0fe224 */ /* 0x000fe200078e0a0f */
[----:B------:R-:W-:-:S04]  /*1880*/  ISETP.GE.AND P6, PT, R4, RZ, PT ;  /* 0x000000ff0400720c */ /* 0x000fc80003fc6270 */
[----:B------:R-:W-:-:S05]  /*1890*/  SEL R15, R23, R15, !P0 ;  /* 0x0000000f170f7207 */ /* 0x000fca0004000000 */
[----:B------:R-:W-:-:S04]  /*18a0*/  IMAD.MOV R30, RZ, RZ, -R15 ;  /* 0x000000ffff1e7224 */ /* 0x000fc800078e0a0f */
[----:B------:R-:W-:Y:S01]  /*18b0*/  IMAD R30, R30, UR56, R37 ;  /* 0x000000381e1e7c24 */ /* 0x000fe2000f8e0225 */
[----:B------:R-:W-:-:S04]  /*18c0*/  SEL R4, R31, RZ, P1 ;  /* 0x000000ff1f047207 */ /* 0x000fc80000800000 */
[----:B------:R-:W-:Y:S01]  /*18d0*/  IABS R31, R30 ;  /* 0x0000001e001f7213 */ /* 0x000fe20000000000 */
[----:B------:R-:W-:Y:S01]  /*18e0*/  IMAD R4, R4, UR40, RZ ;  /* 0x0000002804047c24 */ /* 0x000fe2000f8e02ff */
[----:B------:R-:W-:-:S03]  /*18f0*/  SEL R15, R15, RZ, P4 ;  /* 0x000000ff0f0f7207 */ /* 0x000fc60002000000 */
[----:B------:R-:W-:-:S04]  /*1900*/  IMAD.HI.U32 R16, R31, UR5, RZ ;  /* 0x000000051f107c27 */ /* 0x000fc8000f8e00ff */
[----:B------:R-:W-:Y:S01]  /*1910*/  IMAD R15, R15, UR41, R4 ;  /* 0x000000290f0f7c24 */ /* 0x000fe2000f8e0204 */
[----:B------:R-:W-:-:S05]  /*1920*/  IADD3 R4, PT, PT, -R16, RZ, RZ ;  /* 0x000000ff10047210 */ /* 0x000fca0007ffe1ff */
[----:B------:R-:W-:Y:S02]  /*1930*/  IMAD R4, R4, UR12, R31 ;  /* 0x0000000c04047c24 */ /* 0x000fe4000f8e021f */
[----:B------:R-:W-:-:S03]  /*1940*/  IMAD.MOV.U32 R31, RZ, RZ, R21 ;  /* 0x000000ffff1f7224 */ /* 0x000fc600078e0015 */
[----:B------:R-:W-:Y:S01]  /*1950*/  ISETP.LT.U32.AND P5, PT, R4, UR12, PT ;  /* 0x0000000c04007c0c */ /* 0x000fe2000bfa1070 */
[----:B------:R-:W-:-:S05]  /*1960*/  VIADD R21, R0, 0xc0 ;  /* 0x000000c000157836 */ /* 0x000fca0000000000 */
[----:B------:R-:W-:Y:S01]  /*1970*/  IABS R36, R21 ;  /* 0x0000001500247213 */ /* 0x000fe20000000000 */
[----:B------:R-:W-:-:S04]  /*1980*/  @!P6 IMAD.MOV R31, RZ, RZ, -R31 ;  /* 0x000000ffff1fe224 */ /* 0x000fc800078e0a1f */
[----:B0-----:R-:W-:Y:S02]  /*1990*/  IMAD.HI.U32 R10, R36, UR7, RZ ;  /* 0x00000007240a7c27 */ /* 0x001fe4000f8e00ff */
[----:B------:R-:W-:Y:S02]  /*19a0*/  @!P5 IADD3 R4, PT, PT, R4, -UR12, RZ ;  /* 0x8000000c0404dc10 */ /* 0x000fe4000fffe0ff */
[----:B------:R-:W-:Y:S01]  /*19b0*/  IMAD R20, R25, UR42, R20 ;  /* 0x0000002a19147c24 */ /* 0x000fe2000f8e0214 */
[----:B------:R-:W-:Y:S02]  /*19c0*/  IADD3 R25, PT, PT, -R10, RZ, RZ ;  /* 0x000000ff0a197210 */ /* 0x000fe40007ffe1ff */
[----:B------:R-:W-:Y:S01]  /*19d0*/  ISETP.GE.U32.AND P6, PT, R4, UR12, PT ;  /* 0x0000000c04007c0c */ /* 0x000fe2000bfc6070 */
[----:B------:R-:W-:Y:S01]  /*19e0*/  IMAD R4, R29, UR42, R8 ;  /* 0x0000002a1d047c24 */ /* 0x000fe2000f8e0208 */
[----:B------:R-:W-:Y:S01]  /*19f0*/  SHF.R.S64 R8, RZ, 0x1e, R9 ;  /* 0x0000001eff087819 */ /* 0x000fe20000001009 */
[----:B------:R-:W-:-:S02]  /*1a00*/  @!P5 VIADD R16, R16, 0x1 ;  /* 0x000000011010d836 */ /* 0x000fc40000000000 */
[----:B------:R-:W-:Y:S01]  /*1a10*/  IMAD R25, R25, UR11, R36 ;  /* 0x0000000b19197c24 */ /* 0x000fe2000f8e0224 */
[----:B------:R-:W-:-:S04]  /*1a20*/  IADD3 R8, P5, PT, R8, UR44, RZ ;  /* 0x0000002c08087c10 */ /* 0x000fc8000ffbe0ff */
[----:B------:R-:W-:Y:S02]  /*1a30*/  LEA.HI.X.SX32 R9, R9, UR45, 0x2, P5 ;  /* 0x0000002d09097c11 */ /* 0x000fe4000a8f16ff */
[----:B------:R-:W-:-:S13]  /*1a40*/  ISETP.LT.U32.AND P5, PT, R25, UR11, PT ;  /* 0x0000000b19007c0c */ /* 0x000fda000bfa1070 */
[----:B------:R-:W-:Y:S01]  /*1a50*/  @!P5 IADD3 R25, PT, PT, R25, -UR11, RZ ;  /* 0x8000000b1919dc10 */ /* 0x000fe2000fffe0ff */
[----:B------:R-:W-:-:S03]  /*1a60*/  @!P5 VIADD R10, R10, 0x1 ;  /* 0x000000010a0ad836 */ /* 0x000fc60000000000 */
[----:B------:R-:W-:Y:S02]  /*1a70*/  ISETP.GE.U32.AND P5, PT, R25, UR11, PT ;  /* 0x0000000b19007c0c */ /* 0x000fe4000bfa6070 */
[----:B------:R-:W-:-:S11]  /*1a80*/  LOP3.LUT R25, R21, UR55, RZ, 0x3c, !PT ;  /* 0x0000003715197c12 */ /* 0x000fd6000f8e3cff */
[----:B------:R-:W-:Y:S01]  /*1a90*/  @P5 VIADD R10, R10, 0x1 ;  /* 0x000000010a0a5836 */ /* 0x000fe20000000000 */
[----:B------:R-:W-:-:S03]  /*1aa0*/  ISETP.GE.AND P5, PT, R25, RZ, PT ;  /* 0x000000ff1900720c */ /* 0x000fc60003fa6270 */
[----:B------:R-:W-:Y:S01]  /*1ab0*/  IMAD.MOV.U32 R36, RZ, RZ, R10 ;  /* 0x000000ffff247224 */ /* 0x000fe200078e000a */
[----:B------:R-:W-:Y:S01]  /*1ac0*/  LOP3.LUT R10, R30, UR57, RZ, 0x3c, !PT ;  /* 0x000000391e0a7c12 */ /* 0x000fe2000f8e3cff */
[----:B------:R-:W-:-:S08]  /*1ad0*/  IMAD R17, R17, UR42, R18 ;  /* 0x0000002a11117c24 */ /* 0x000fd0000f8e0212 */
[----:B------:R-:W-:Y:S02]  /*1ae0*/  @!P5 IADD3 R36, PT, PT, -R36, RZ, RZ ;  /* 0x000000ff2424d210 */ /* 0x000fe40007ffe1ff */
[----:B------:R-:W-:Y:S02]  /*1af0*/  ISETP.GE.AND P5, PT, R10, RZ, PT ;  /* 0x000000ff0a00720c */ /* 0x000fe40003fa6270 */
[----:B------:R-:W-:Y:S01]  /*1b00*/  SEL R36, R19, R36, !P2 ;  /* 0x0000002413247207 */ /* 0x000fe20005000000 */
[----:B------:R-:W-:Y:S01]  /*1b10*/  @P6 VIADD R16, R16, 0x1 ;  /* 0x0000000110106836 */ /* 0x000fe20000000000 */
[----:B------:R-:W-:Y:S01]  /*1b20*/  SEL R31, R22, R31, !P3 ;  /* 0x0000001f161f7207 */ /* 0x000fe20005800000 */
[----:B------:R0:W5:Y:S02]  /*1b30*/  LDG.E R10, desc[UR14][R8.64] ;  /* 0x0000000e080a7981 */ /* 0x000164000c1e1900 */
[----:B------:R-:W-:Y:S01]  /*1b40*/  IMAD.MOV R18, RZ, RZ, -R36 ;  /* 0x000000ffff127224 */ /* 0x000fe200078e0a24 */
[----:B------:R-:W-:Y:S01]  /*1b50*/  IADD3 R29, PT, PT, -R31, RZ, RZ ;  /* 0x000000ff1f1d7210 */ /* 0x000fe20007ffe1ff */
[----:B------:R-:W-:-:S02]  /*1b60*/  IMAD.MOV.U32 R25, RZ, RZ, R16 ;  /* 0x000000ffff197224 */ /* 0x000fc400078e0010 */
[----:B------:R-:W-:Y:S01]  /*1b70*/  IMAD R37, R18, UR55, R21 ;  /* 0x0000003712257c24 */ /* 0x000fe2000f8e0215 */
[----:B------:R-:W-:Y:S01]  /*1b80*/  PLOP3.LUT P6, PT, PT, PT, UP0, 0x40, 0x4 ;  /* 0x000000000004781c */ /* 0x000fe20003fce808 */
[----:B------:R-:W-:Y:S02]  /*1b90*/  @!P5 IMAD.MOV R25, RZ, RZ, -R25 ;  /* 0x000000ffff19d224 */ /* 0x000fe400078e0a19 */
[----:B------:R-:W-:Y:S01]  /*1ba0*/  IMAD R16, R29, UR57, R6 ;  /* 0x000000391d107c24 */ /* 0x000fe2000f8e0206 */
[----:B------:R-:W-:Y:S02]  /*1bb0*/  IABS R29, R37 ;  /* 0x00000025001d7213 */ /* 0x000fe40000000000 */
[----:B------:R-:W-:Y:S02]  /*1bc0*/  SEL R31, R31, RZ, !P6 ;  /* 0x000000ff1f1f7207 */ /* 0x000fe40007000000 */
[----:B------:R-:W-:Y:S01]  /*1bd0*/  SEL R25, R22, R25, !P3 ;  /* 0x0000001916197207 */ /* 0x000fe20005800000 */
[----:B0-----:R-:W-:-:S03]  /*1be0*/  IMAD.HI.U32 R8, R29, UR9, RZ ;  /* 0x000000091d087c27 */ /* 0x001fc6000f8e00ff */
[----:B------:R-:W-:Y:S01]  /*1bf0*/  IADD3 R9, PT, PT, -R25, RZ, RZ ;  /* 0x000000ff19097210 */ /* 0x000fe20007ffe1ff */
[----:B------:R-:W-:Y:S02]  /*1c00*/  IMAD R18, R31, UR42, R24 ;  /* 0x0000002a1f127c24 */ /* 0x000fe4000f8e0218 */
[----:B------:R-:W-:Y:S02]  /*1c10*/  IMAD.MOV R24, RZ, RZ, -R8 ;  /* 0x000000ffff187224 */ /* 0x000fe400078e0a08 */
[----:B------:R-:W-:Y:S02]  /*1c20*/  IMAD R6, R9, UR57, R30 ;  /* 0x0000003909067c24 */ /* 0x000fe4000f8e021e */
        /* <DEDUP_REMOVED lines=8> */
[----:B------:R-:W-:-:S05]  /*1cb0*/  @!P6 IMAD.MOV R8, RZ, RZ, -R8 ;  /* 0x000000ffff08e224 */ /* 0x000fca00078e0a08 */
[----:B------:R-:W-:-:S04]  /*1cc0*/  SEL R24, R23, R8, !P0 ;  /* 0x0000000817187207 */ /* 0x000fc80004000000 */
[----:B------:R-:W-:-:S05]  /*1cd0*/  IADD3 R8, PT, PT, -R24, RZ, RZ ;  /* 0x000000ff18087210 */ /* 0x000fca0007ffe1ff */
[----:B------:R-:W-:Y:S01]  /*1ce0*/  IMAD R37, R8, UR56, R37 ;  /* 0x0000003808257c24 */ /* 0x000fe2000f8e0225 */
[----:B------:R-:W-:-:S04]  /*1cf0*/  SEL R8, R36, RZ, P1 ;  /* 0x000000ff24087207 */ /* 0x000fc80000800000 */
[----:B------:R-:W-:Y:S01]  /*1d00*/  IABS R29, R37 ;  /* 0x00000025001d7213 */ /* 0x000fe20000000000 */
[----:B------:R-:W-:Y:S01]  /*1d10*/  IMAD R9, R8, UR40, RZ ;  /* 0x0000002808097c24 */ /* 0x000fe2000f8e02ff */
[----:B------:R-:W-:-:S03]  /*1d20*/  SEL R8, R24, RZ, P4 ;  /* 0x000000ff18087207 */ /* 0x000fc60002000000 */
[----:B------:R-:W-:Y:S02]  /*1d30*/  IMAD.MOV.U32 R24, RZ, RZ, R29 ;  /* 0x000000ffff187224 */ /* 0x000fe400078e001d */
[----:B------:R-:W-:Y:S02]  /*1d40*/  IMAD R36, R8, UR41, R9 ;  /* 0x0000002908247c24 */ /* 0x000fe4000f8e0209 */
[----:B------:R-:W-:-:S04]  /*1d50*/  IMAD.HI.U32 R8, R24, UR5, RZ ;  /* 0x0000000518087c27 */ /* 0x000fc8000f8e00ff */
[----:B------:R-:W-:-:S04]  /*1d60*/  IMAD.MOV R9, RZ, RZ, -R8 ;  /* 0x000000ffff097224 */ /* 0x000fc800078e0a08 */
[----:B------:R-:W-:-:S05]  /*1d70*/  IMAD R9, R9, UR12, R24 ;  /* 0x0000000c09097c24 */ /* 0x000fca000f8e0218 */
[----:B------:R-:W-:-:S13]  /*1d80*/  ISETP.LT.U32.AND P6, PT, R9, UR12, PT ;  /* 0x0000000c09007c0c */ /* 0x000fda000bfc1070 */
[----:B------:R-:W-:-:S04]  /*1d90*/  @!P6 IADD3 R9, PT, PT, R9, -UR12, RZ ;  /* 0x8000000c0909ec10 */ /* 0x000fc8000fffe0ff */
[----:B------:R-:W-:Y:S02]  /*1da0*/  ISETP.GE.U32.AND P5, PT, R9, UR12, PT ;  /* 0x0000000c09007c0c */ /* 0x000fe4000bfa6070 */
[----:B------:R-:W-:Y:S01]  /*1db0*/  LOP3.LUT R9, R37, UR57, RZ, 0x3c, !PT ;  /* 0x0000003925097c12 */ /* 0x000fe2000f8e3cff */
[----:B------:R-:W-:-:S03]  /*1dc0*/  @!P6 VIADD R8, R8, 0x1 ;  /* 0x000000010808e836 */ /* 0x000fc60000000000 */
[----:B------:R-:W-:Y:S02]  /*1dd0*/  ISETP.GE.AND P6, PT, R9, RZ, PT ;  /* 0x000000ff0900720c */ /* 0x000fe40003fc6270 */
[----:B------:R-:W-:-:S05]  /*1de0*/  SHF.R.S64 R9, RZ, 0x1e, R21 ;  /* 0x0000001eff097819 */ /* 0x000fca0000001015 */
[----:B------:R-:W-:Y:S01]  /*1df0*/  @P5 VIADD R8, R8, 0x1 ;  /* 0x0000000108085836 */ /* 0x000fe20000000000 */
[----:B------:R-:W-:-:S04]  /*1e00*/  IADD3 R31, PT, PT, R0, 0xe0, RZ ;  /* 0x000000e0001f7810 */ /* 0x000fc80007ffe0ff */
[----:B------:R-:W-:Y:S02]  /*1e10*/  MOV R29, R8 ;  /* 0x00000008001d7202 */ /* 0x000fe40000000f00 */
[----:B------:R-:W-:-:S03]  /*1e20*/  IADD3 R8, P5, PT, R9, UR44, RZ ;  /* 0x0000002c09087c10 */ /* 0x000fc6000ffbe0ff */
[----:B------:R-:W-:Y:S01]  /*1e30*/  @!P6 IMAD.MOV R29, RZ, RZ, -R29 ;  /* 0x000000ffff1de224 */ /* 0x000fe200078e0a1d */
[----:B------:R-:W-:Y:S02]  /*1e40*/  LEA.HI.X.SX32 R9, R21, UR45, 0x2, P5 ;  /* 0x0000002d15097c11 */ /* 0x000fe4000a8f16ff */
[----:B------:R-:W-:Y:S02]  /*1e50*/  PLOP3.LUT P5, PT, PT, PT, UP0, 0x40, 0x4 ;  /* 0x000000000004781c */ /* 0x000fe40003fae808 */
[----:B------:R-:W-:Y:S02]  /*1e60*/  IABS R21, R31 ;  /* 0x0000001f00157213 */ /* 0x000fe40000000000 */
[----:B------:R-:W-:Y:S01]  /*1e70*/  SEL R29, R22, R29, !P3 ;  /* 0x0000001d161d7207 */ /* 0x000fe20005800000 */
[----:B------:R0:W5:Y:S01]  /*1e80*/  LDG.E R9, desc[UR14][R8.64] ;  /* 0x0000000e08097981 */ /* 0x000162000c1e1900 */
[----:B------:R-:W-:Y:S02]  /*1e90*/  PLOP3.LUT P6, PT, PT, PT, UP0, 0x40, 0x4 ;  /* 0x000000000004781c */ /* 0x000fe40003fce808 */
[----:B------:R-:W-:Y:S01]  /*1ea0*/  SEL R30, R25, RZ, !P5 ;  /* 0x000000ff191e7207 */ /* 0x000fe20006800000 */
[----:B------:R-:W-:Y:S01]  /*1eb0*/  IMAD.MOV R24, RZ, RZ, -R29 ;  /* 0x000000ffff187224 */ /* 0x000fe200078e0a1d */
[----:B------:R-:W-:Y:S01]  /*1ec0*/  SEL R25, R29, RZ, !P6 ;  /* 0x000000ff1d197207 */ /* 0x000fe20007000000 */
        /* <DEDUP_REMOVED lines=10> */
[----:B------:R-:W-:Y:S01]  /*1f70*/  @P5 VIADD R8, R8, 0x1 ;  /* 0x0000000108085836 */ /* 0x000fe20000000000 */
[----:B------:R-:W-:-:S05]  /*1f80*/  UISETP.NE.U32.AND UP1, UPT, UR38, 0x1, UPT ;  /* 0x000000012600788c */ /* 0x000fca000bf25070 */
[----:B------:R-:W-:Y:S01]  /*1f90*/  @!P6 IMAD.MOV R8, RZ, RZ, -R8 ;  /* 0x000000ffff08e224 */ /* 0x000fe200078e0a08 */
[----:B------:R-:W-:-:S04]  /*1fa0*/  UISETP.NE.AND.EX UP1, UPT, UR39, URZ, UPT, UP1 ;  /* 0x000000ff2700728c */ /* 0x000fc8000bf25310 */
[----:B------:R-:W-:-:S04]  /*1fb0*/  SEL R15, R19, R8, !P2 ;  /* 0x00000008130f7207 */ /* 0x000fc80005000000 */
[----:B------:R-:W-:Y:S01]  /*1fc0*/  IADD3 R8, PT, PT, -R15, RZ, RZ ;  /* 0x000000ff0f087210 */ /* 0x000fe20007ffe1ff */
[----:B------:R-:W-:Y:S01]  /*1fd0*/  IMAD R24, R24, UR57, R37 ;  /* 0x0000003918187c24 */ /* 0x000fe2000f8e0225 */
[----:B------:R-:W-:Y:S02]  /*1fe0*/  PLOP3.LUT P5, PT, PT, PT, UP1, 0x40, 0x4 ;  /* 0x000000000004781c */ /* 0x000fe40003fae818 */
[----:B------:R-:W-:Y:S01]  /*1ff0*/  PLOP3.LUT P6, PT, PT, PT, UP1, 0x40, 0x4 ;  /* 0x000000000004781c */ /* 0x000fe20003fce818 */
[----:B------:R-:W-:Y:S01]  /*2000*/  IMAD R37, R8, UR55, R31 ;  /* 0x0000003708257c24 */ /* 0x000fe2000f8e021f */
        /* <DEDUP_REMOVED lines=35> */
[----:B------:R-:W-:-:S05]  /*2240*/  SHF.R.S64 R30, RZ, 0x1e, R31 ;  /* 0x0000001eff1e7819 */ /* 0x000fca000000101f */
[----:B------:R-:W-:Y:S02]  /*2250*/  @!P6 IADD3 R4, PT, PT, -R4, RZ, RZ ;  /* 0x000000ff0404e210 */ /* 0x000fe40007ffe1ff */
[----:B------:R-:W-:Y:S02]  /*2260*/  IADD3 R30, P5, PT, R30, UR44, RZ ;  /* 0x0000002c1e1e7c10 */ /* 0x000fe4000ffbe0ff */
[----:B------:R-:W-:Y:S01]  /*2270*/  SEL R15, R22, R4, !P3 ;  /* 0x00000004160f7207 */ /* 0x000fe20005800000 */
[----:B------:R-:W-:Y:S01]  /*2280*/  VIADD R4, R0, 0x100 ;  /* 0x0000010000047836 */ /* 0x000fe20000000000 */
[----:B------:R-:W-:Y:S01]  /*2290*/  LEA.HI.X.SX32 R31, R31, UR45, 0x2, P5 ;  /* 0x0000002d1f1f7c11 */ /* 0x000fe2000a8f16ff */
[----:B------:R-:W-:Y:S01]  /*22a0*/  IMAD R25, R25, UR42, R36 ;  /* 0x0000002a19197c24 */ /* 0x000fe2000f8e0224 */
[----:B------:R-:W-:Y:S01]  /*22b0*/  PLOP3.LUT P6, PT, PT, PT, UP0, 0x40, 0x4 ;  /* 0x000000000004781c */ /* 0x000fe20003fce808 */
[----:B------:R-:W-:Y:S01]  /*22c0*/  IMAD.MOV R7, RZ, RZ, -R15 ;  /* 0x000000ffff077224 */ /* 0x000fe200078e0a0f */
[----:B------:R-:W-:Y:S01]  /*22d0*/  PLOP3.LUT P5, PT, PT, PT, UP1, 0x40, 0x4 ;  /* 0x000000000004781c */ /* 0x000fe20003fae818 */
[----:B------:R0:W5:Y:S01]  /*22e0*/  LDG.E R8, desc[UR14][R30.64] ;  /* 0x0000000e1e087981 */ /* 0x000162000c1e1900 */
[----:B------:R-:W-:Y:S01]  /*22f0*/  IABS R36, R4 ;  /* 0x0000000400247213 */ /* 0x000fe20000000000 */
[----:B------:R-:W-:Y:S01]  /*2300*/  IMAD R7, R7, UR57, R28 ;  /* 0x0000003907077c24 */ /* 0x000fe2000f8e021c */
[----:B------:R-:W-:-:S02]  /*2310*/  SEL R28, R15, RZ, !P6 ;  /* 0x000000ff0f1c7207 */ /* 0x000fc40007000000 */
[----:B------:R-:W-:Y:S02]  /*2320*/  SEL R15, R2, RZ, !P5 ;  /* 0x000000ff020f7207 */ /* 0x000fe40006800000 */
[----:B------:R-:W-:-:S03]  /*2330*/  MOV R2, R36 ;  /* 0x0000002400027202 */ /* 0x000fc60000000f00 */
[----:B------:R-:W-:Y:S02]  /*2340*/  IMAD R15, R15, UR43, R20 ;  /* 0x0000002b0f0f7c24 */ /* 0x000fe4000f8e0214 */
[----:B------:R-:W-:-:S04]  /*2350*/  IMAD.HI.U32 R20, R2, UR7, RZ ;  /* 0x0000000702147c27 */ /* 0x000fc8000f8e00ff */
[----:B0-----:R-:W-:-:S04]  /*2360*/  IMAD.MOV R31, RZ, RZ, -R20 ;  /* 0x000000ffff1f7224 */ /* 0x001fc800078e0a14 */
[----:B------:R-:W-:-:S05]  /*2370*/  IMAD R30, R31, UR11, R2 ;  /* 0x0000000b1f1e7c24 */ /* 0x000fca000f8e0202 */
[----:B------:R-:W-:Y:S02]  /*2380*/  ISETP.LT.U32.AND P6, PT, R30, UR11, PT ;  /* 0x0000000b1e007c0c */ /* 0x000fe4000bfc1070 */
[----:B------:R-:W-:-:S04]  /*2390*/  PLOP3.LUT P5, PT, PT, PT, UP1, 0x40, 0x4 ;  /* 0x000000000004781c */ /* 0x000fc80003fae818 */
[----:B------:R-:W-:-:S07]  /*23a0*/  SEL R2, R3, RZ, !P5 ;  /* 0x000000ff03027207 */ /* 0x000fce0006800000 */
[----:B------:R-:W-:Y:S01]  /*23b0*/  @!P6 VIADD R30, R30, -UR11 ;  /* 0x8000000b1e1eec36 */ /* 0x000fe20008000000 */
[----:B------:R-:W-:-:S04]  /*23c0*/  LOP3.LUT R3, R4, UR55, RZ, 0x3c, !PT ;  /* 0x0000003704037c12 */ /* 0x000fc8000f8e3cff */
[----:B------:R-:W-:Y:S02]  /*23d0*/  ISETP.GE.U32.AND P5, PT, R30, UR11, PT ;  /* 0x0000000b1e007c0c */ /* 0x000fe4000bfa6070 */
[----:B------:R-:W-:Y:S02]  /*23e0*/  @!P6 IADD3 R20, PT, PT, R20, 0x1, RZ ;  /* 0x000000011414e810 */ /* 0x000fe40007ffe0ff */
[----:B------:R-:W-:Y:S01]  /*23f0*/  ISETP.GE.AND P6, PT, R3, RZ, PT ;  /* 0x000000ff0300720c */ /* 0x000fe20003fc6270 */
[----:B------:R-:W-:-:S08]  /*2400*/  IMAD R17, R2, UR43, R17 ;  /* 0x0000002b02117c24 */ /* 0x000fd0000f8e0211 */
[----:B------:R-:W-:Y:S01]  /*2410*/  @P5 VIADD R20, R20, 0x1 ;  /* 0x0000000114145836 */ /* 0x000fe20000000000 */
[----:B------:R-:W-:-:S04]  /*2420*/  PLOP3.LUT P5, PT, PT, PT, UP1, 0x40, 0x4 ;  /* 0x000000000004781c */ /* 0x000fc80003fae818 */
[----:B------:R-:W-:Y:S01]  /*2430*/  SEL R3, R16, RZ, !P5 ;  /* 0x000000ff10037207 */ /* 0x000fe20006800000 */
[----:B------:R-:W-:Y:S01]  /*2440*/  @!P6 IMAD.MOV R20, RZ, RZ, -R20 ;  /* 0x000000ffff14e224 */ /* 0x000fe200078e0a14 */
[----:B------:R-:W-:-:S03]  /*2450*/  IADD3 R2, P5, PT, R5, UR46, RZ ;  /* 0x0000002e05027c10 */ /* 0x000fc6000ffbe0ff */
[----:B------:R-:W-:Y:S01]  /*2460*/  IMAD R18, R3, UR43, R18 ;  /* 0x0000002b03127c24 */ /* 0x000fe2000f8e0212 */
[----:B------:R-:W-:Y:S02]  /*2470*/  LEA.HI.X.SX32 R3, R5, UR47, 0x1, P5 ;  /* 0x0000002f05037c11 */ /* 0x000fe4000a8f0eff */
[----:B------:R-:W-:-:S03]  /*2480*/  SEL R20, R19, R20, !P2 ;  /* 0x0000001413147207 */ /* 0x000fc60005000000 */
[----:B------:R0:W3:Y:S01]  /*2490*/  LDG.E.U8 R2, desc[UR14][R2.64] ;  /* 0x0000000e02027981 */ /* 0x0000e2000c1e1100 */
[----:B------:R-:W-:-:S05]  /*24a0*/  IADD3 R31, PT, PT, -R20, RZ, RZ ;  /* 0x000000ff141f7210 */ /* 0x000fca0007ffe1ff */
[----:B------:R-:W-:Y:S01]  /*24b0*/  IMAD R36, R31, UR55, R4 ;  /* 0x000000371f247c24 */ /* 0x000fe2000f8e0204 */
[----:B------:R-:W-:-:S04]  /*24c0*/  IADD3 R30, P5, PT, R15, UR46, RZ ;  /* 0x0000002e0f1e7c10 */ /* 0x000fc8000ffbe0ff */
[----:B------:R-:W-:Y:S02]  /*24d0*/  IABS R16, R36 ;  /* 0x0000002400107213 */ /* 0x000fe40000000000 */
[----:B------:R-:W-:-:S03]  /*24e0*/  LEA.HI.X.SX32 R31, R15, UR47, 0x1, P5 ;  /* 0x0000002f0f1f7c11 */ /* 0x000fc6000a8f0eff */
[----:B------:R-:W-:-:S04]  /*24f0*/  IMAD.HI.U32 R15, R16, UR9, RZ ;  /* 0x00000009100f7c27 */ /* 0x000fc8000f8e00ff */
[----:B------:R-:W-:Y:S02]  /*2500*/  IMAD R28, R28, UR42, R37 ;  /* 0x0000002a1c1c7c24 */ /* 0x000fe4000f8e0225 */
[----:B------:R-:W-:-:S04]  /*2510*/  IMAD.MOV R37, RZ, RZ, -R15 ;  /* 0x000000ffff257224 */ /* 0x000fc800078e0a0f */
[----:B------:R-:W-:-:S05]  /*2520*/  IMAD R16, R37, UR10, R16 ;  /* 0x0000000a25107c24 */ /* 0x000fca000f8e0210 */
[----:B------:R-:W-:Y:S02]  /*2530*/  ISETP.LT.U32.AND P6, PT, R16, UR10, PT ;  /* 0x0000000a10007c0c */ /* 0x000fe4000bfc1070 */
[----:B------:R-:W-:Y:S02]  /*2540*/  R2UR UR16, R26 ;  /* 0x000000001a1072ca */ /* 0x000fe400000e0000 */
[----:B------:R-:W-:Y:S02]  /*2550*/  R2UR UR17, R27 ;  /* 0x000000001b1172ca */ /* 0x000fe400000e0000 */
[----:B0-----:R-:W-:-:S07]  /*2560*/  LOP3.LUT R3, R36, UR56, RZ, 0x3c, !PT ;  /* 0x0000003824037c12 */ /* 0x001fce000f8e3cff */
[----:B------:R-:W-:Y:S01]  /*2570*/  @!P6 VIADD R16, R16, -UR10 ;  /* 0x8000000a1010ec36 */ /* 0x000fe20008000000 */
[----:B------:R-:W-:-:S03]  /*2580*/  @!P6 IADD3 R15, PT, PT, R15, 0x1, RZ ;  /* 0x000000010f0fe810 */ /* 0x000fc60007ffe0ff */
[----:B------:R0:W4:Y:S01]  /*2590*/  LDG.E.U8 R5, desc[UR16][R30.64] ;  /* 0x000000101e057981 */ /* 0x000122000c1e1100 */
[----:B------:R-:W-:Y:S02]  /*25a0*/  ISETP.GE.U32.AND P5, PT, R16, UR10, PT ;  /* 0x0000000a10007c0c */ /* 0x000fe4000bfa6070 */
[----:B------:R-:W-:-:S11]  /*25b0*/  ISETP.GE.AND P6, PT, R3, RZ, PT ;  /* 0x000000ff0300720c */ /* 0x000fd60003fc6270 */
[----:B------:R-:W-:-:S04]  /*25c0*/  @P5 VIADD R15, R15, 0x1 ;  /* 0x000000010f0f5836 */ /* 0x000fc80000000000 */
[----:B------:R-:W-:-:S05]  /*25d0*/  @!P6 IMAD.MOV R15, RZ, RZ, -R15 ;  /* 0x000000ffff0fe224 */ /* 0x000fca00078e0a0f */
[----:B------:R-:W-:-:S04]  /*25e0*/  SEL R15, R23, R15, !P0 ;  /* 0x0000000f170f7207 */ /* 0x000fc80004000000 */
[----:B------:R-:W-:-:S05]  /*25f0*/  IADD3 R3, PT, PT, -R15, RZ, RZ ;  /* 0x000000ff0f037210 */ /* 0x000fca0007ffe1ff */
[----:B0-----:R-:W-:Y:S01]  /*2600*/  IMAD R31, R3, UR56, R36 ;  /* 0x00000038031f7c24 */ /* 0x001fe2000f8e0224 */
        /* <DEDUP_REMOVED lines=17> */
[----:B------:R-:W-:Y:S01]  /*2720*/  VIADD R15, R0, 0x120 ;  /* 0x00000120000f7836 */ /* 0x000fe20000000000 */
[----:B------:R-:W-:Y:S02]  /*2730*/  PLOP3.LUT P6, PT, PT, PT, UP0, 0x40, 0x4 ;  /* 0x000000000004781c */ /* 0x000fe40003fce808 */
[----:B------:R-:W-:Y:S02]  /*2740*/  SEL R3, R22, R3, !P3 ;  /* 0x0000000316037207 */ /* 0x000fe40005800000 */
[----:B------:R-:W-:-:S03]  /*2750*/  PLOP3.LUT P5, PT, PT, PT, UP1, 0x40, 0x4 ;  /* 0x000000000004781c */ /* 0x000fc60003fae818 */
[----:B------:R-:W-:Y:S01]  /*2760*/  IMAD.MOV R20, RZ, RZ, -R3 ;  /* 0x000000ffff147224 */ /* 0x000fe200078e0a03 */
[----:B------:R-:W-:Y:S02]  /*2770*/  SEL R3, R3, RZ, !P6 ;  /* 0x000000ff03037207 */ /* 0x000fe40007000000 */
[----:B------:R-:W-:Y:S02]  /*2780*/  SEL R6, R6, RZ, !P5 ;  /* 0x000000ff06067207 */ /* 0x000fe40006800000 */
[----:B------:R-:W-:Y:S01]  /*2790*/  IABS R30, R15 ;  /* 0x0000000f001e7213 */ /* 0x000fe20000000000 */
        /* <DEDUP_REMOVED lines=12> */
[----:B------:R-:W-:-:S04]  /*2860*/  PLOP3.LUT P5, PT, PT, PT, UP1, 0x40, 0x4 ;  /* 0x000000000004781c */ /* 0x000fc80003fae818 */
[----:B------:R-:W-:Y:S01]  /*2870*/  @!P6 IMAD.MOV R6, RZ, RZ, -R6 ;  /* 0x000000ffff06e224 */ /* 0x000fe200078e0a06 */
[----:B------:R-:W-:-:S04]  /*2880*/  SEL R24, R24, RZ, !P5 ;  /* 0x000000ff18187207 */ /* 0x000fc80006800000 */
[----:B------:R-:W-:Y:S02]  /*2890*/  SEL R16, R19, R6, !P2 ;  /* 0x0000000613107207 */ /* 0x000fe40005000000 */
[----:B------:R-:W-:-:S03]  /*28a0*/  PLOP3.LUT P5, PT, PT, PT, UP1, 0x40, 0x4 ;  /* 0x000000000004781c */ /* 0x000fc60003fae818 */
[----:B------:R-:W-:Y:S01]  /*28b0*/  IMAD.MOV R6, RZ, RZ, -R16 ;  /* 0x000000ffff067224 */ /* 0x000fe200078e0a10 */
[----:B------:R-:W-:Y:S01]  /*28c0*/  SEL R7, R7, RZ, !P5 ;  /* 0x000000ff07077207 */ /* 0x000fe20006800000 */
[----:B------:R-:W-:Y:S01]  /*28d0*/  IMAD R20, R20, UR57, R31 ;  /* 0x0000003914147c24 */ /* 0x000fe2000f8e021f */
[----:B------:R-:W-:Y:S01]  /*28e0*/  PLOP3.LUT P5, PT, PT, PT, UP1, 0x40, 0x4 ;  /* 0x000000000004781c */ /* 0x000fe20003fae818 */
[----:B------:R-:W-:Y:S02]  /*28f0*/  IMAD R40, R6, UR55, R15 ;  /* 0x0000003706287c24 */ /* 0x000fe4000f8e020f */
[----:B------:R-:W-:Y:S01]  /*2900*/  IMAD R31, R24, UR43, R25 ;  /* 0x0000002b181f7c24 */ /* 0x000fe2000f8e0219 */
[----:B------:R-:W-:Y:S02]  /*2910*/  SEL R20, R20, RZ, !P5 ;  /* 0x000000ff14147207 */ /* 0x000fe40006800000 */
[----:B------:R-:W-:Y:S02]  /*2920*/  IADD3 R6, P5, PT, R17, UR46, RZ ;  /* 0x0000002e11067c10 */ /* 0x000fe4000ffbe0ff */
[----:B------:R-:W-:Y:S01]  /*2930*/  IABS R25, R40 ;  /* 0x0000002800197213 */ /* 0x000fe20000000000 */
[----:B------:R-:W-:Y:S01]  /*2940*/  IMAD R36, R7, UR43, R28 ;  /* 0x0000002b07247c24 */ /* 0x000fe2000f8e021c */
[----:B------:R-:W-:-:S03]  /*2950*/  LEA.HI.X.SX32 R7, R17, UR47, 0x1, P5 ;  /* 0x0000002f11077c11 */ /* 0x000fc6000a8f0eff */
[----:B------:R-:W-:Y:S01]  /*2960*/  IMAD.HI.U32 R17, R25, UR9, RZ ;  /* 0x0000000919117c27 */ /* 0x000fe2000f8e00ff */
[C---:B------:R-:W-:Y:S01]  /*2970*/  IADD3 R28, P5, PT, R18.reuse, UR46, RZ ;  /* 0x0000002e121c7c10 */ /* 0x040fe2000ffbe0ff */
[----:B------:R0:W2:Y:S03]  /*2980*/  LDG.E.U8 R24, desc[UR14][R6.64] ;  /* 0x0000000e06187981 */ /* 0x0000a6000c1e1100 */
[----:B------:R-:W-:Y:S02]  /*2990*/  IADD3 R30, PT, PT, -R17, RZ, RZ ;  /* 0x000000ff111e7210 */ /* 0x000fe40007ffe1ff */
[----:B------:R-:W-:-:S03]  /*29a0*/  LEA.HI.X.SX32 R29, R18, UR47, 0x1, P5 ;  /* 0x0000002f121d7c11 */ /* 0x000fc6000a8f0eff */
[----:B------:R-:W-:Y:S01]  /*29b0*/  IMAD R18, R30, UR10, R25 ;  /* 0x0000000a1e127c24 */ /* 0x000fe2000f8e0219 */
[C---:B------:R-:W-:Y:S01]  /*29c0*/  IADD3 R38, P5, PT, R3.reuse, UR46, RZ ;  /* 0x0000002e03267c10 */ /* 0x040fe2000ffbe0ff */
[----:B------:R1:W5:Y:S01]  /*29d0*/  LDG.E.U8 R25, desc[UR14][R28.64] ;  /* 0x0000000e1c197981 */ /* 0x000362000c1e1100 */
[----:B0-----:R-:W0:Y:S02]  /*29e0*/  LDC.64 R6, c[0x0][0x3f0] ;  /* 0x0000fc00ff067b82 */ /* 0x001e240000000a00 */
[----:B------:R-:W-:Y:S02]  /*29f0*/  ISETP.LT.U32.AND P6, PT, R18, UR10, PT ;  /* 0x0000000a12007c0c */ /* 0x000fe4000bfc1070 */
[----:B------:R-:W-:Y:S02]  /*2a00*/  LEA.HI.X.SX32 R39, R3, UR47, 0x1, P5 ;  /* 0x0000002f03277c11 */ /* 0x000fe4000a8f0eff */
[C---:B------:R-:W-:Y:S02]  /*2a10*/  IADD3 R30, P5, PT, R31.reuse, UR46, RZ ;  /* 0x0000002e1f1e7c10 */ /* 0x040fe4000ffbe0ff */
[----:B------:R-:W-:Y:S01]  /*2a20*/  LOP3.LUT R3, R40, UR56, RZ, 0x3c, !PT ;  /* 0x0000003828037c12 */ /* 0x000fe2000f8e3cff */
[----:B------:R0:W2:Y:S01]  /*2a30*/  LDG.E.U8 R38, desc[UR14][R38.64] ;  /* 0x0000000e26267981 */ /* 0x0000a2000c1e1100 */
[----:B------:R-:W-:-:S05]  /*2a40*/  LEA.HI.X.SX32 R31, R31, UR47, 0x1, P5 ;  /* 0x0000002f1f1f7c11 */ /* 0x000fca000a8f0eff */
[----:B------:R-:W-:Y:S01]  /*2a50*/  @!P6 VIADD R18, R18, -UR10 ;  /* 0x8000000a1212ec36 */ /* 0x000fe20008000000 */
[----:B------:R4:W2:Y:S04]  /*2a60*/  LDG.E.U8 R43, desc[UR14][R30.64] ;  /* 0x0000000e1e2b7981 */ /* 0x0008a8000c1e1100 */
[----:B------:R-:W-:Y:S01]  /*2a70*/  ISETP.GE.U32.AND P5, PT, R18, UR10, PT ;  /* 0x0000000a12007c0c */ /* 0x000fe2000bfa6070 */
[----:B------:R-:W-:Y:S01]  /*2a80*/  @!P6 VIADD R17, R17, 0x1 ;  /* 0x000000011111e836 */ /* 0x000fe20000000000 */
[----:B------:R-:W-:-:S11]  /*2a90*/  ISETP.GE.AND P6, PT, R3, RZ, PT ;  /* 0x000000ff0300720c */ /* 0x000fd60003fc6270 */
[----:B------:R-:W-:Y:S02]  /*2aa0*/  @P5 IADD3 R17, PT, PT, R17, 0x1, RZ ;  /* 0x0000000111115810 */ /* 0x000fe40007ffe0ff */
[----:B-1----:R-:W-:-:S03]  /*2ab0*/  IADD3 R28, P5, PT, R36, UR46, RZ ;  /* 0x0000002e241c7c10 */ /* 0x002fc6000ffbe0ff */
[----:B------:R-:W-:Y:S01]  /*2ac0*/  @!P6 IMAD.MOV R17, RZ, RZ, -R17 ;  /* 0x000000ffff11e224 */ /* 0x000fe200078e0a11 */
[----:B------:R-:W-:-:S04]  /*2ad0*/  LEA.HI.X.SX32 R29, R36, UR47, 0x1, P5 ;  /* 0x0000002f241d7c11 */ /* 0x000fc8000a8f0eff */
[----:B------:R-:W-:Y:S01]  /*2ae0*/  SEL R36, R23, R17, !P0 ;  /* 0x0000001117247207 */ /* 0x000fe20004000000 */
[----:B------:R1:W2:Y:S04]  /*2af0*/  LDG.E.U8 R28, desc[UR14][R28.64] ;  /* 0x0000000e1c1c7981 */ /* 0x0002a8000c1e1100 */
[----:B------:R-:W-:-:S04]  /*2b00*/  IMAD.MOV R17, RZ, RZ, -R36 ;  /* 0x000000ffff117224 */ /* 0x000fc800078e0a24 */
[----:B------:R-:W-:Y:S01]  /*2b10*/  IMAD R17, R17, UR56, R40 ;  /* 0x0000003811117c24 */ /* 0x000fe2000f8e0228 */
[----:B---3--:R-:W-:-:S04]  /*2b20*/  ISETP.NE.AND P3, PT, R2, RZ, PT ;  /* 0x000000ff0200720c */ /* 0x008fc80003f65270 */
[----:B------:R-:W-:-:S05]  /*2b30*/  IABS R2, R17 ;  /* 0x0000001100027213 */ /* 0x000fca0000000000 */
[----:B------:R-:W-:Y:S01]  /*2b40*/  IMAD.HI.U32 R18, R2, UR5, RZ ;  /* 0x0000000502127c27 */ /* 0x000fe2000f8e00ff */
[----:B0-----:R-:W-:-:S04]  /*2b50*/  R2UR UR4, R7 ;  /* 0x00000000070472ca */ /* 0x001fc800000e0000 */
[----:B------:R-:W-:-:S05]  /*2b60*/  IADD3 R7, PT, PT, -R18, RZ, RZ ;  /* 0x000000ff12077210 */ /* 0x000fca0007ffe1ff */
[----:B------:R-:W-:Y:S01]  /*2b70*/  IMAD R7, R7, UR12, R2 ;  /* 0x0000000c07077c24 */ /* 0x000fe2000f8e0202 */
[----:B------:R-:W-:-:S04]  /*2b80*/  SHF.R.S64 R2, RZ, 0x1e, R4 ;  /* 0x0000001eff027819 */ /* 0x000fc80000001004 */
[----:B------:R-:W-:-:S04]  /*2b90*/  IADD3 R2, P5, PT, R2, UR44, RZ ;  /* 0x0000002c02027c10 */ /* 0x000fc8000ffbe0ff */
[----:B------:R-:W-:Y:S02]  /*2ba0*/  LEA.HI.X.SX32 R3, R4, UR45, 0x2, P5 ;  /* 0x0000002d04037c11 */ /* 0x000fe4000a8f16ff */
[----:B------:R-:W-:Y:S02]  /*2bb0*/  ISETP.LT.U32.AND P5, PT, R7, UR12, PT ;  /* 0x0000000c07007c0c */ /* 0x000fe4000bfa1070 */
[----:B------:R-:W-:-:S11]  /*2bc0*/  P2R R39, PR, RZ, 0x8 ;  /* 0x00000008ff277803 */ /* 0x000fd60000000000 */
[----:B------:R-:W-:-:S05]  /*2bd0*/  @!P5 VIADD R7, R7, -UR12 ;  /* 0x8000000c0707dc36 */ /* 0x000fca0008000000 */
[----:B------:R-:W-:Y:S01]  /*2be0*/  ISETP.GE.U32.AND P3, PT, R7, UR12, PT ;  /* 0x0000000c07007c0c */ /* 0x000fe2000bf66070 */
[----:B------:R-:W-:Y:S01]  /*2bf0*/  VIADD R7, R0, 0x140 ;  /* 0x0000014000077836 */ /* 0x000fe20000000000 */
[----:B----4-:R-:W-:-:S04]  /*2c00*/  ISETP.NE.AND P6, PT, R5, RZ, PT ;  /* 0x000000ff0500720c */ /* 0x010fc80003fc5270 */
[----:B------:R-:W-:-:S05]  /*2c10*/  IABS R5, R7 ;  /* 0x0000000700057213 */ /* 0x000fca0000000000 */
[----:B------:R-:W-:-:S05]  /*2c20*/  IMAD.HI.U32 R4, R5, UR7, RZ ;  /* 0x0000000705047c27 */ /* 0x000fca000f8e00ff */
[----:B------:R-:W-:-:S05]  /*2c30*/  IADD3 R30, PT, PT, -R4, RZ, RZ ;  /* 0x000000ff041e7210 */ /* 0x000fca0007ffe1ff */
[----:B------:R-:W-:Y:S01]  /*2c40*/  IMAD R5, R30, UR11, R5 ;  /* 0x0000000b1e057c24 */ /* 0x000fe2000f8e0205 */
[----:B------:R-:W-:-:S04]  /*2c50*/  P2R R40, PR, RZ, 0x40 ;  /* 0x00000040ff287803 */ /* 0x000fc80000000000 */
[----:B------:R-:W-:Y:S02]  /*2c60*/  ISETP.LT.U32.AND P6, PT, R5, UR11, PT ;  /* 0x0000000b05007c0c */ /* 0x000fe4000bfc1070 */
[----:B------:R-:W-:Y:S02]  /*2c70*/  @!P5 IADD3 R18, PT, PT, R18, 0x1, RZ ;  /* 0x000000011212d810 */ /* 0x000fe40007ffe0ff */
[----:B-1----:R-:W-:-:S09]  /*2c80*/  LOP3.LUT R29, R17, UR57, RZ, 0x3c, !PT ;  /* 0x00000039111d7c12 */ /* 0x002fd2000f8e3cff */
[----:B------:R-:W-:-:S05]  /*2c90*/  @!P6 VIADD R5, R5, -UR11 ;  /* 0x8000000b0505ec36 */ /* 0x000fca0008000000 */
[----:B------:R-:W-:Y:S01]  /*2ca0*/  ISETP.GE.U32.AND P5, PT, R5, UR11, PT ;  /* 0x0000000b05007c0c */ /* 0x000fe2000bfa6070 */
[----:B------:R-:W-:Y:S01]  /*2cb0*/  @!P6 VIADD R4, R4, 0x1 ;  /* 0x000000010404e836 */ /* 0x000fe20000000000 */
[----:B------:R-:W-:Y:S01]  /*2cc0*/  ISETP.GE.AND P6, PT, R29, RZ, PT ;  /* 0x000000ff1d00720c */ /* 0x000fe20003fc6270 */
[----:B------:R-:W-:Y:S01]  /*2cd0*/  @P3 VIADD R18, R18, 0x1 ;  /* 0x0000000112123836 */ /* 0x000fe20000000000 */
[----:B------:R-:W-:-:S03]  /*2ce0*/  LOP3.LUT R5, R7, UR55, RZ, 0x3c, !PT ;  /* 0x0000003707057c12 */ /* 0x000fc6000f8e3cff */
[----:B------:R-:W-:Y:S01]  /*2cf0*/  IMAD.MOV.U32 R29, RZ, RZ, R18 ;  /* 0x000000ffff1d7224 */ /* 0x000fe200078e0012 */
[----:B------:R-:W-:Y:S02]  /*2d00*/  ISETP.NE.AND P3, PT, RZ, UR57, PT ;  /* 0x00000039ff007c0c */ /* 0x000fe4000bf65270 */
[----:B------:R-:W-:Y:S01]  /*2d10*/  SEL R16, R16, RZ, P1 ;  /* 0x000000ff10107207 */ /* 0x000fe20000800000 */
[----:B------:R-:W-:Y:S01]  /*2d20*/  IMAD R20, R20, UR43, R37 ;  /* 0x0000002b14147c24 */ /* 0x000fe2000f8e0225 */
[----:B------:R0:W3:Y:S01]  /*2d30*/  LDG.E R18, desc[UR14][R2.64] ;  /* 0x0000000e02127981 */ /* 0x0000e2000c1e1900 */
[----:B------:R-:W-:Y:S01]  /*2d40*/  @P5 VIADD R4, R4, 0x1 ;  /* 0x0000000104045836 */ /* 0x000fe20000000000 */
[----:B------:R-:W-:Y:S02]  /*2d50*/  ISETP.GE.AND P5, PT, R5, RZ, PT ;  /* 0x000000ff0500720c */ /* 0x000fe40003fa6270 */
[----:B------:R-:W-:Y:S02]  /*2d60*/  @!P6 IADD3 R29, PT, PT, -R29, RZ, RZ ;  /* 0x000000ff1d1de210 */ /* 0x000fe40007ffe1ff */
[----:B------:R-:W-:-:S02]  /*2d70*/  MOV R30, R4 ;  /* 0x00000004001e7202 */ /* 0x000fc40000000f00 */
[----:B------:R-:W-:Y:S01]  /*2d80*/  SEL R29, R22, R29, !P3 ;  /* 0x0000001d161d7207 */ /* 0x000fe20005800000 */
[----:B------:R-:W-:-:S04]  /*2d90*/  IMAD R37, R16, UR40, RZ ;  /* 0x0000002810257c24 */ /* 0x000fc8000f8e02ff */
[----:B------:R-:W-:Y:S02]  /*2da0*/  IMAD.MOV R16, RZ, RZ, -R29 ;  /* 0x000000ffff107224 */ /* 0x000fe400078e0a1d */
[----:B------:R-:W-:Y:S01]  /*2db0*/  @!P5 IMAD.MOV R30, RZ, RZ, -R30 ;  /* 0x000000ffff1ed224 */ /* 0x000fe200078e0a1e */
[----:B------:R-:W-:Y:S01]  /*2dc0*/  IADD3 R4, P5, PT, R20, UR46, RZ ;  /* 0x0000002e14047c10 */ /* 0x000fe2000ffbe0ff */
[----:B------:R-:W-:-:S03]  /*2dd0*/  IMAD R17, R16, UR57, R17 ;  /* 0x0000003910117c24 */ /* 0x000fc6000f8e0211 */
[----:B------:R-:W-:Y:S02]  /*2de0*/  SEL R16, R19, R30, !P2 ;  /* 0x0000001e13107207 */ /* 0x000fe40005000000 */
[----:B------:R-:W-:Y:S02]  /*2df0*/  LEA.HI.X.SX32 R5, R20, UR47, 0x1, P5 ;  /* 0x0000002f14057c11 */ /* 0x000fe4000a8f0eff */
[----:B------:R-:W-:Y:S01]  /*2e00*/  SEL R20, R36, RZ, P4 ;  /* 0x000000ff24147207 */ /* 0x000fe20002000000 */
[----:B0-----:R-:W-:Y:S02]  /*2e10*/  IMAD.MOV R2, RZ, RZ, -R16 ;  /* 0x000000ffff027224 */ /* 0x001fe400078e0a10 */
[----:B------:R0:W4:Y:S02]  /*2e20*/  LDG.E.U8 R31, desc[UR14][R4.64] ;  /* 0x0000000e041f7981 */ /* 0x000124000c1e1100 */
[----:B------:R-:W-:Y:S02]  /*2e30*/  IMAD R20, R20, UR41, R37 ;  /* 0x0000002914147c24 */ /* 0x000fe4000f8e0225 */
[----:B------:R-:W-:-:S05]  /*2e40*/  IMAD R37, R2, UR55, R7 ;  /* 0x0000003702257c24 */ /* 0x000fca000f8e0207 */
[----:B------:R-:W-:-:S05]  /*2e50*/  IABS R3, R37 ;  /* 0x0000002500037213 */ /* 0x000fca0000000000 */
[----:B------:R-:W-:-:S05]  /*2e60*/  IMAD.HI.U32 R2, R3, UR9, RZ ;  /* 0x0000000903027c27 */ /* 0x000fca000f8e00ff */
[----:B0-----:R-:W-:-:S05]  /*2e70*/  IADD3 R4, PT, PT, -R2, RZ, RZ ;  /* 0x000000ff02047210 */ /* 0x001fca0007ffe1ff */
[----:B------:R-:W-:-:S05]  /*2e80*/  IMAD R3, R4, UR10, R3 ;  /* 0x0000000a04037c24 */ /* 0x000fca000f8e0203 */
[----:B------:R-:W-:-:S13]  /*2e90*/  ISETP.LT.U32.AND P5, PT, R3, UR10, PT ;  /* 0x0000000a03007c0c */ /* 0x000fda000bfa1070 */
[----:B------:R-:W-:Y:S02]  /*2ea0*/  @!P5 VIADD R3, R3, -UR10 ;  /* 0x8000000a0303dc36 */ /* 0x000fe40008000000 */
[----:B------:R-:W-:-:S03]  /*2eb0*/  @!P5 VIADD R2, R2, 0x1 ;  /* 0x000000010202d836 */ /* 0x000fc60000000000 */
[----:B------:R-:W-:Y:S02]  /*2ec0*/  ISETP.GE.U32.AND P5, PT, R3, UR10, PT ;  /* 0x0000000a03007c0c */ /* 0x000fe4000bfa6070 */
[----:B------:R-:W-:-:S11]  /*2ed0*/  LOP3.LUT R3, R37, UR56, RZ, 0x3c, !PT ;  /* 0x0000003825037c12 */ /* 0x000fd6000f8e3cff */
[----:B------:R-:W-:Y:S02]  /*2ee0*/  @P5 IADD3 R2, PT, PT, R2, 0x1, RZ ;  /* 0x0000000102025810 */ /* 0x000fe40007ffe0ff */
[----:B------:R-:W-:-:S03]  /*2ef0*/  ISETP.GE.AND P5, PT, R3, RZ, PT ;  /* 0x000000ff0300720c */ /* 0x000fc60003fa6270 */
[----:B------:R-:W-:-:S10]  /*2f00*/  IMAD.MOV.U32 R4, RZ, RZ, R2 ;  /* 0x000000ffff047224 */ /* 0x000fd400078e0002 */
[----:B------:R-:W-:Y:S01]  /*2f10*/  @!P5 IMAD.MOV R4, RZ, RZ, -R4 ;  /* 0x000000ffff04d224 */ /* 0x000fe200078e0a04 */
[----:B------:R-:W-:-:S04]  /*2f20*/  PLOP3.LUT P5, PT, PT, PT, UP0, 0x40, 0x4 ;  /* 0x000000000004781c */ /* 0x000fc80003fae808 */
[----:B------:R-:W-:-:S04]  /*2f30*/  SEL R30, R23, R4, !P0 ;  /* 0x00000004171e7207 */ /* 0x000fc80004000000 */
[----:B------:R-:W-:Y:S02]  /*2f40*/  IADD3 R4, PT, PT, -R30, RZ, RZ ;  /* 0x000000ff1e047210 */ /* 0x000fe40007ffe1ff */
[----:B------:R-:W-:Y:S02]  /*2f50*/  SEL R29, R29, RZ, !P5 ;  /* 0x000000ff1d1d7207 */ /* 0x000fe40006800000 */
[----:B------:R-:W-:Y:S01]  /*2f60*/  PLOP3.LUT P5, PT, PT, PT, UP1, 0x40, 0x4 ;  /* 0x000000000004781c */ /* 0x000fe20003fae818 */
[----:B------:R-:W-:Y:S01]  /*2f70*/  IMAD R41, R4, UR56, R37 ;  /* 0x0000003804297c24 */ /* 0x000fe2000f8e0225 */
[----:B------:R-:W-:Y:S02]  /*2f80*/  SHF.R.S64 R2, RZ, 0x1e, R15 ;  /* 0x0000001eff027819 */ /* 0x000fe4000000100f */
[----:B------:R-:W-:Y:S02]  /*2f90*/  SEL R17, R17, RZ, !P5 ;  /* 0x000000ff11117207 */ /* 0x000fe40006800000 */
[----:B------:R-:W-:-:S02]  /*2fa0*/  IADD3 R2, P5, PT, R2, UR44, RZ ;  /* 0x0000002c02027c10 */ /* 0x000fc4000ffbe0ff */
[----:B------:R-:W-:Y:S02]  /*2fb0*/  IABS R4, R41 ;  /* 0x0000002900047213 */ /* 0x000fe40000000000 */
[----:B------:R-:W-:-:S03]  /*2fc0*/  LEA.HI.X.SX32 R3, R15, UR45, 0x2, P5 ;  /* 0x0000002d0f037c11 */ /* 0x000fc6000a8f16ff */
        /* <DEDUP_REMOVED lines=20> */
[----:B------:R-:W-:Y:S01]  /*3110*/  PLOP3.LUT P5, PT, PT, PT, UP0, 0x40, 0x4 ;  /* 0x000000000004781c */ /* 0x000fe20003fae808 */
[----:B------:R-:W-:-:S03]  /*3120*/  IMAD R16, R2, UR41, R3 ;  /* 0x0000002902107c24 */ /* 0x000fc6000f8e0203 */
[----:B------:R-:W-:Y:S02]  /*3130*/  SEL R15, R22, R15, !P3 ;  /* 0x0000000f160f7207 */ /* 0x000fe40005800000 */
[----:B------:R-:W-:Y:S02]  /*3140*/  SHF.R.S64 R4, RZ, 0x1e, R7 ;  /* 0x0000001eff047819 */ /* 0x000fe40000001007 */
[C---:B------:R-:W-:Y:S02]  /*3150*/  SEL R3, R15.reuse, RZ, !P5 ;  /* 0x000000ff0f037207 */ /* 0x040fe40006800000 */
[----:B------:R-:W-:Y:S01]  /*3160*/  IADD3 R2, PT, PT, -R15, RZ, RZ ;  /* 0x000000ff0f027210 */ /* 0x000fe20007ffe1ff */
[----:B------:R-:W-:Y:S01]  /*3170*/  VIADD R15, R0, 0x160 ;  /* 0x00000160000f7836 */ /* 0x000fe20000000000 */
[----:B------:R-:W-:Y:S01]  /*3180*/  IADD3 R4, P6, PT, R4, UR44, RZ ;  /* 0x0000002c04047c10 */ /* 0x000fe2000ffde0ff */
[----:B------:R-:W-:-:S03]  /*3190*/  IMAD R3, R3, UR42, R16 ;  /* 0x0000002a03037c24 */ /* 0x000fc6000f8e0210 */
[----:B------:R-:W-:Y:S02]  /*31a0*/  IABS R16, R15 ;  /* 0x0000000f00107213 */ /* 0x000fe40000000000 */
[----:B------:R-:W-:-:S03]  /*31b0*/  LEA.HI.X.SX32 R5, R7, UR45, 0x2, P6 ;  /* 0x0000002d07057c11 */ /* 0x000fc6000b0f16ff */
[----:B------:R-:W-:-:S04]  /*31c0*/  IMAD.HI.U32 R7, R16, UR7, RZ ;  /* 0x0000000710077c27 */ /* 0x000fc8000f8e00ff */
[----:B-1----:R-:W-:-:S04]  /*31d0*/  IMAD.MOV R37, RZ, RZ, -R7 ;  /* 0x000000ffff257224 */ /* 0x002fc800078e0a07 */
[----:B------:R-:W-:-:S05]  /*31e0*/  IMAD R16, R37, UR11, R16 ;  /* 0x0000000b25107c24 */ /* 0x000fca000f8e0210 */
[----:B------:R-:W-:-:S13]  /*31f0*/  ISETP.LT.U32.AND P5, PT, R16, UR11, PT ;  /* 0x0000000b10007c0c */ /* 0x000fda000bfa1070 */
[----:B------:R-:W-:Y:S01]  /*3200*/  @!P5 IADD3 R16, PT, PT, R16, -UR11, RZ ;  /* 0x8000000b1010dc10 */ /* 0x000fe2000fffe0ff */
[----:B------:R-:W-:-:S03]  /*3210*/  @!P5 VIADD R7, R7, 0x1 ;  /* 0x000000010707d836 */ /* 0x000fc60000000000 */
[----:B------:R-:W-:Y:S01]  /*3220*/  ISETP.GE.U32.AND P5, PT, R16, UR11, PT ;  /* 0x0000000b10007c0c */ /* 0x000fe2000bfa6070 */
[----:B------:R-:W-:Y:S01]  /*3230*/  IMAD R2, R2, UR57, R41 ;  /* 0x0000003902027c24 */ /* 0x000fe2000f8e0229 */
[----:B------:R-:W-:-:S11]  /*3240*/  LOP3.LUT R20, R15, UR55, RZ, 0x3c, !PT ;  /* 0x000000370f147c12 */ /* 0x000fd6000f8e3cff */
[----:B------:R-:W-:Y:S01]  /*3250*/  @P5 VIADD R7, R7, 0x1 ;  /* 0x0000000107075836 */ /* 0x000fe20000000000 */
[----:B------:R-:W-:-:S04]  /*3260*/  PLOP3.LUT P5, PT, PT, PT, UP1, 0x40, 0x4 ;  /* 0x000000000004781c */ /* 0x000fc80003fae818 */
[----:B------:R-:W-:Y:S02]  /*3270*/  SEL R2, R2, RZ, !P5 ;  /* 0x000000ff02027207 */ /* 0x000fe40006800000 */
[----:B------:R-:W-:Y:S02]  /*3280*/  ISETP.GE.AND P5, PT, R20, RZ, PT ;  /* 0x000000ff1400720c */ /* 0x000fe40003fa6270 */
[----:B------:R-:W-:Y:S01]  /*3290*/  MOV R16, R7 ;  /* 0x0000000700107202 */ /* 0x000fe20000000f00 */
[----:B------:R-:W-:Y:S01]  /*32a0*/  IMAD R3, R2, UR43, R3 ;  /* 0x0000002b02037c24 */ /* 0x000fe2000f8e0203 */
[----:B------:R-:W3:Y:S09]  /*32b0*/  LDG.E R7, desc[UR14][R4.64] ;  /* 0x0000000e04077981 */ /* 0x000ef2000c1e1900 */
[----:B------:R-:W-:-:S05]  /*32c0*/  @!P5 IMAD.MOV R16, RZ, RZ, -R16 ;  /* 0x000000ffff10d224 */ /* 0x000fca00078e0a10 */
        /* <DEDUP_REMOVED lines=53> */
[----:B------:R-:W-:Y:S01]  /*3620*/  IADD3 R2, P5, PT, R3, UR46, RZ ;  /* 0x0000002e03027c10 */ /* 0x000fe2000ffbe0ff */
        /* <DEDUP_REMOVED lines=57> */
[----:B------:R-:W-:Y:S01]  /*39c0*/  LEA.HI.X.SX32 R5, R16, UR45, 0x2, P5 ;  /* 0x0000002d10057c11 */ /* 0x000fe2000a8f16ff */
[----:B------:R-:W-:-:S03]  /*39d0*/  VIADD R30, R0, 0x1a0 ;  /* 0x000001a0001e7836 */ /* 0x000fc60000000000 */
[C---:B------:R-:W-:Y:S01]  /*39e0*/  IADD3 R2, P5, PT, R3.reuse, UR46, RZ ;  /* 0x0000002e03027c10 */ /* 0x040fe2000ffbe0ff */
[----:B------:R0:W3:Y:S03]  /*39f0*/  LDG.E R16, desc[UR14][R4.64] ;  /* 0x0000000e04107981 */ /* 0x0000e6000c1e1900 */
[----:B------:R-:W-:Y:S02]  /*3a00*/  LEA.HI.X.SX32 R3, R3, UR47, 0x1, P5 ;  /* 0x0000002f03037c11 */ /* 0x000fe4000a8f0eff */
[----:B-----5:R-:W-:Y:S02]  /*3a10*/  ISETP.NE.AND P5, PT, R25, RZ, PT ;  /* 0x000000ff1900720c */ /* 0x020fe40003fa5270 */
[----:B------:R-:W-:Y:S01]  /*3a20*/  IABS R25, R30 ;  /* 0x0000001e00197213 */ /* 0x000fe20000000000 */
[----:B------:R1:W5:Y:S01]  /*3a30*/  LDG.E.U8 R36, desc[UR14][R2.64] ;  /* 0x0000000e02247981 */ /* 0x000362000c1e1100 */
[----:B--2---:R-:W-:-:S03]  /*3a40*/  ISETP.NE.AND P6, PT, R24, RZ, PT ;  /* 0x000000ff1800720c */ /* 0x004fc60003fc5270 */
        /* <DEDUP_REMOVED lines=52> */
[----:B------:R-:W-:Y:S01]  /*3d90*/  IMAD R2, R2, UR42, R5 ;  /* 0x0000002a02027c24 */ /* 0x000fe2000f8e0205 */
[----:B------:R-:W-:Y:S01]  /*3da0*/  SHF.R.S64 R24, RZ, 0x1e, R30 ;  /* 0x0000001eff187819 */ /* 0x000fe2000000101e */
[----:B------:R-:W-:Y:S01]  /*3db0*/  VIADD R5, R0, 0x1c0 ;  /* 0x000001c000057836 */ /* 0x000fe20000000000 */
[----:B------:R-:W-:-:S02]  /*3dc0*/  P2R R41, PR, RZ, 0x40 ;  /* 0x00000040ff297803 */ /* 0x000fc40000000000 */
[----:B------:R-:W-:Y:S02]  /*3dd0*/  SEL R3, R3, RZ, !P5 ;  /* 0x000000ff03037207 */ /* 0x000fe40006800000 */
[----:B------:R-:W-:Y:S02]  /*3de0*/  ISETP.NE.AND P6, PT, R38, RZ, PT ;  /* 0x000000ff2600720c */ /* 0x000fe40003fc5270 */
        /* <DEDUP_REMOVED lines=64> */
[----:B------:R-:W-:Y:S02]  /*41f0*/  P2R R43, PR, RZ, 0x40 ;  /* 0x00000040ff2b7803 */ /* 0x000fe40000000000 */
[----:B------:R-:W-:Y:S01]  /*4200*/  IADD3 R4, P5, PT, R4, UR44, RZ ;  /* 0x0000002c04047c10 */ /* 0x000fe2000ffbe0ff */
[----:B------:R-:W-:Y:S01]  /*4210*/  IMAD R3, R3, UR43, R2 ;  /* 0x0000002b03037c24 */ /* 0x000fe2000f8e0202 */
[----:B------:R-:W-:Y:S02]  /*4220*/  ISETP.NE.AND P6, PT, R28, RZ, PT ;  /* 0x000000ff1c00720c */ /* 0x000fe40003fc5270 */
[----:B------:R-:W-:Y:S02]  /*4230*/  IADD3 R28, PT, PT, R0, 0x1e0, RZ ;  /* 0x000001e0001c7810 */ /* 0x000fe40007ffe0ff */
[----:B------:R-:W-:-:S02]  /*4240*/  LEA.HI.X.SX32 R5, R5, UR45, 0x2, P5 ;  /* 0x0000002d05057c11 */ /* 0x000fc4000a8f16ff */
[C---:B------:R-:W-:Y:S02]  /*4250*/  IADD3 R2, P5, PT, R3.reuse, UR46, RZ ;  /* 0x0000002e03027c10 */ /* 0x040fe4000ffbe0ff */
[----:B------:R-:W-:Y:S01]  /*4260*/  IABS R45, R28 ;  /* 0x0000001c002d7213 */ /* 0x000fe20000000000 */
[----:B------:R0:W2:Y:S01]  /*4270*/  LDG.E R25, desc[UR14][R4.64] ;  /* 0x0000000e04197981 */ /* 0x0000a2000c1e1900 */
[----:B------:R-:W-:Y:S02]  /*4280*/  LEA.HI.X.SX32 R3, R3, UR47, 0x1, P5 ;  /* 0x0000002f03037c11 */ /* 0x000fe4000a8f0eff */
[----:B----4-:R-:W-:Y:S01]  /*4290*/  ISETP.NE.AND P5, PT, R31, RZ, PT ;  /* 0x000000ff1f00720c */ /* 0x010fe20003fa5270 */
[----:B------:R-:W-:Y:S02]  /*42a0*/  IMAD.HI.U32 R31, R45, UR7, RZ ;  /* 0x000000072d1f7c27 */ /* 0x000fe4000f8e00ff */
[----:B------:R1:W4:Y:S02]  /*42b0*/  LDG.E.U8 R38, desc[UR14][R2.64] ;  /* 0x0000000e02267981 */ /* 0x000324000c1e1100 */
        /* <DEDUP_REMOVED lines=57> */
[----:B---3--:R-:W-:Y:S01]  /*4650*/  ISETP.NE.AND P6, PT, R29, RZ, PT ;  /* 0x000000ff1d00720c */ /* 0x008fe20003fc5270 */
[----:B------:R-:W-:Y:S01]  /*4660*/  VIADD R29, R0, 0x200 ;  /* 0x00000200001d7836 */ /* 0x000fe20000000000 */
[----:B------:R-:W-:Y:S02]  /*4670*/  LEA.HI.X.SX32 R5, R28, UR45, 0x2, P5 ;  /* 0x0000002d1c057c11 */ /* 0x000fe4000a8f16ff */
[----:B------:R-:W-:-:S02]  /*4680*/  IADD3 R2, P5, PT, R3, UR46, RZ ;  /* 0x0000002e03027c10 */ /* 0x000fc4000ffbe0ff */
[----:B------:R-:W-:Y:S01]  /*4690*/  IABS R47, R29 ;  /* 0x0000001d002f7213 */ /* 0x000fe20000000000 */
[----:B------:R0:W3:Y:S01]  /*46a0*/  LDG.E R28, desc[UR14][R4.64] ;  /* 0x0000000e041c7981 */ /* 0x0000e2000c1e1900 */
[----:B------:R-:W-:Y:S02]  /*46b0*/  LEA.HI.X.SX32 R3, R3, UR47, 0x1, P5 ;  /* 0x0000002f03037c11 */ /* 0x000fe4000a8f0eff */
[----:B------:R-:W-:Y:S01]  /*46c0*/  ISETP.NE.AND P5, PT, R37, RZ, PT ;  /* 0x000000ff2500720c */ /* 0x000fe20003fa5270 */
[----:B------:R-:W-:Y:S02]  /*46d0*/  IMAD.HI.U32 R37, R47, UR7, RZ ;  /* 0x000000072f257c27 */ /* 0x000fe4000f8e00ff */
[----:B------:R1:W3:Y:S03]  /*46e0*/  LDG.E.U8 R31, desc[UR14][R2.64] ;  /* 0x0000000e021f7981 */ /* 0x0002e6000c1e1100 */
        /* <DEDUP_REMOVED lines=62> */
[----:B------:R0:W3:Y:S01]  /*4ad0*/  LDG.E R29, desc[UR14][R4.64] ;  /* 0x0000000e041d7981 */ /* 0x0000e2000c1e1900 */
        /* <DEDUP_REMOVED lines=63> */
[----:B------:R0:W5:Y:S03]  /*4ed0*/  LDG.E R36, desc[UR14][R4.64] ;  /* 0x0000000e04247981 */ /* 0x000166000c1e1900 */
[----:B------:R-:W-:Y:S02]  /*4ee0*/  LEA.HI.X.SX32 R3, R3, UR47, 0x1, P5 ;  /* 0x0000002f03037c11 */ /* 0x000fe4000a8f0eff */
[----:B----4-:R-:W-:Y:S02]  /*4ef0*/  ISETP.NE.AND P5, PT, R38, RZ, PT ;  /* 0x000000ff2600720c */ /* 0x010fe40003fa5270 */
[----:B------:R-:W-:Y:S01]  /*4f00*/  IABS R38, R20 ;  /* 0x0000001400267213 */ /* 0x000fe20000000000 */
[----:B------:R1:W4:Y:S01]  /*4f10*/  LDG.E.U8 R54, desc[UR14][R2.64] ;  /* 0x0000000e02367981 */ /* 0x000322000c1e1100 */
[----:B------:R-:W-:-:S02]  /*4f20*/  P2R R53, PR, RZ, 0x40 ;  /* 0x00000040ff357803 */ /* 0x000fc40000000000 */
[----:B--2---:R-:W-:Y:S01]  /*4f30*/  ISETP.NE.AND P6, PT, R30, RZ, PT ;  /* 0x000000ff1e00720c */ /* 0x004fe20003fc5270 */
        /* <DEDUP_REMOVED lines=45> */
[----:B------:R-:W-:-:S11]  /*5210*/  P2R R52, PR, RZ, 0x10 ;  /* 0x00000010ff347803 */ /* 0x000fd60000000000 */
[----:B------:R-:W-:-:S04]  /*5220*/  @!P5 IADD3 R3, PT, PT, -R3, RZ, RZ ;  /* 0x000000ff0303d210 */ /* 0x000fc80007ffe1ff */
[----:B------:R-:W-:Y:S02]  /*5230*/  SEL R3, R22, R3, !P3 ;  /* 0x0000000316037207 */ /* 0x000fe40005800000 */
[----:B------:R-:W-:-:S03]  /*5240*/  PLOP3.LUT P5, PT, PT, PT, UP0, 0x40, 0x4 ;  /* 0x000000000004781c */ /* 0x000fc60003fae808 */
[----:B------:R-:W-:Y:S01]  /*5250*/  IMAD.MOV R5, RZ, RZ, -R3 ;  /* 0x000000ffff057224 */ /* 0x000fe200078e0a03 */
[----:B------:R-:W-:Y:S02]  /*5260*/  ISETP.NE.AND P4, PT, R49, RZ, PT ;  /* 0x000000ff3100720c */ /* 0x000fe40003f85270 */
[----:B------:R-:W-:Y:S01]  /*5270*/  SEL R3, R3, RZ, !P5 ;  /* 0x000000ff03037207 */ /* 0x000fe20006800000 */
[----:B------:R-:W-:Y:S01]  /*5280*/  IMAD R2, R5, UR57, R2 ;  /* 0x0000003905027c24 */ /* 0x000fe2000f8e0202 */
[----:B------:R-:W-:Y:S02]  /*5290*/  PLOP3.LUT P5, PT, PT, PT, UP1, 0x40, 0x4 ;  /* 0x000000000004781c */ /* 0x000fe40003fae818 */
[----:B------:R-:W-:Y:S02]  /*52a0*/  P2R R49, PR, RZ, 0x10 ;  /* 0x00000010ff317803 */ /* 0x000fe40000000000 */
[----:B------:R-:W-:Y:S01]  /*52b0*/  ISETP.NE.AND P4, PT, R48, RZ, PT ;  /* 0x000000ff3000720c */ /* 0x000fe20003f85270 */
[----:B------:R-:W-:Y:S01]  /*52c0*/  IMAD R3, R3, UR42, R38 ;  /* 0x0000002a03037c24 */ /* 0x000fe2000f8e0226 */
[----:B------:R-:W-:-:S02]  /*52d0*/  SEL R2, R2, RZ, !P5 ;  /* 0x000000ff02027207 */ /* 0x000fc40006800000 */
[----:B------:R-:W-:Y:S02]  /*52e0*/  P2R R48, PR, RZ, 0x10 ;  /* 0x00000010ff307803 */ /* 0x000fe40000000000 */
[----:B------:R-:W-:Y:S01]  /*52f0*/  ISETP.NE.AND P4, PT, R44, RZ, PT ;  /* 0x000000ff2c00720c */ /* 0x000fe20003f85270 */
[----:B------:R-:W-:Y:S01]  /*5300*/  IMAD R5, R2, UR43, R3 ;  /* 0x0000002b02057c24 */ /* 0x000fe2000f8e0203 */
[----:B------:R-:W-:Y:S02]  /*5310*/  SHF.R.S64 R2, RZ, 0x1e, R20 ;  /* 0x0000001eff027819 */ /* 0x000fe40000001014 */
[----:B------:R-:W-:Y:S02]  /*5320*/  P2R R44, PR, RZ, 0x10 ;  /* 0x00000010ff2c7803 */ /* 0x000fe40000000000 */
[----:B------:R-:W-:Y:S02]  /*5330*/  ISETP.NE.AND P4, PT, R43, RZ, PT ;  /* 0x000000ff2b00720c */ /* 0x000fe40003f85270 */
[----:B------:R-:W-:-:S02]  /*5340*/  IADD3 R2, P5, PT, R2, UR44, RZ ;  /* 0x0000002c02027c10 */ /* 0x000fc4000ffbe0ff */
[----:B------:R-:W-:Y:S02]  /*5350*/  P2R R43, PR, RZ, 0x10 ;  /* 0x00000010ff2b7803 */ /* 0x000fe40000000000 */
[----:B------:R-:W-:Y:S02]  /*5360*/  ISETP.NE.AND P4, PT, R42, RZ, PT ;  /* 0x000000ff2a00720c */ /* 0x000fe40003f85270 */
[----:B------:R-:W-:Y:S02]  /*5370*/  LEA.HI.X.SX32 R3, R20, UR45, 0x2, P5 ;  /* 0x0000002d14037c11 */ /* 0x000fe4000a8f16ff */
[----:B------:R-:W-:Y:S02]  /*5380*/  IADD3 R4, P5, PT, R5, UR46, RZ ;  /* 0x0000002e05047c10 */ /* 0x000fe4000ffbe0ff */
[----:B------:R-:W-:Y:S02]  /*5390*/  P2R R42, PR, RZ, 0x10 ;  /* 0x00000010ff2a7803 */ /* 0x000fe40000000000 */
[----:B------:R-:W-:-:S02]  /*53a0*/  ISETP.NE.AND P4, PT, R41, RZ, PT ;  /* 0x000000ff2900720c */ /* 0x000fc40003f85270 */
[----:B------:R-:W-:Y:S02]  /*53b0*/  LEA.HI.X.SX32 R5, R5, UR47, 0x1, P5 ;  /* 0x0000002f05057c11 */ /* 0x000fe4000a8f0eff */
[C---:B------:R-:W-:Y:S02]  /*53c0*/  IADD3 R20, P5, PT, R21.reuse, UR46, RZ ;  /* 0x0000002e15147c10 */ /* 0x040fe4000ffbe0ff */
[----:B------:R-:W-:Y:S02]  /*53d0*/  P2R R41, PR, RZ, 0x10 ;  /* 0x00000010ff297803 */ /* 0x000fe40000000000 */
[----:B------:R-:W-:Y:S01]  /*53e0*/  ISETP.NE.AND P4, PT, R40, RZ, PT ;  /* 0x000000ff2800720c */ /* 0x000fe20003f85270 */
[----:B------:R-:W2:Y:S01]  /*53f0*/  LDG.E.U8 R5, desc[UR14][R4.64] ;  /* 0x0000000e04057981 */ /* 0x000ea2000c1e1100 */
[----:B------:R-:W-:Y:S02]  /*5400*/  LEA.HI.X.SX32 R21, R21, UR47, 0x1, P5 ;  /* 0x0000002f15157c11 */ /* 0x000fe4000a8f0eff */
[----:B---3--:R-:W-:-:S02]  /*5410*/  ISETP.NE.AND P5, PT, R31, RZ, PT ;  /* 0x000000ff1f00720c */ /* 0x008fc40003fa5270 */
[----:B------:R-:W-:Y:S02]  /*5420*/  IADD3 R31, PT, PT, R0, 0x260, RZ ;  /* 0x00000260001f7810 */ /* 0x000fe40007ffe0ff */
[----:B------:R-:W-:Y:S01]  /*5430*/  P2R R30, PR, RZ, 0x10 ;  /* 0x00000010ff1e7803 */ /* 0x000fe20000000000 */
[----:B------:R-:W3:Y:S01]  /*5440*/  LDG.E.U8 R21, desc[UR14][R20.64] ;  /* 0x0000000e14157981 */ /* 0x000ee2000c1e1100 */
[----:B------:R-:W-:-:S03]  /*5450*/  ISETP.NE.AND P4, PT, R39, RZ, PT ;  /* 0x000000ff2700720c */ /* 0x000fc60003f85270 */
[----:B------:R0:W4:Y:S01]  /*5460*/  LDG.E R39, desc[UR14][R2.64] ;  /* 0x0000000e02277981 */ /* 0x000122000c1e1900 */
[----:B------:R-:W-:Y:S02]  /*5470*/  IABS R38, UR55 ;  /* 0x0000003700267c13 */ /* 0x000fe40008000000 */
[----:B0-----:R-:W-:-:S05]  /*5480*/  IABS R3, R31 ;  /* 0x0000001f00037213 */ /* 0x001fca0000000000 */
[----:B------:R-:W-:-:S04]  /*5490*/  IMAD.HI.U32 R2, R3, UR7, RZ ;  /* 0x0000000703027c27 */ /* 0x000fc8000f8e00ff */
[----:B------:R-:W-:-:S04]  /*54a0*/  IMAD.MOV R4, RZ, RZ, -R2 ;  /* 0x000000ffff047224 */ /* 0x000fc800078e0a02 */
[----:B------:R-:W-:Y:S01]  /*54b0*/  IMAD R3, R38, R4, R3 ;  /* 0x0000000426037224 */ /* 0x000fe200078e0203 */
[----:B------:R-:W-:-:S04]  /*54c0*/  P2R R50, PR, RZ, 0x40 ;  /* 0x00000040ff327803 */ /* 0x000fc80000000000 */
[----:B------:R-:W-:-:S13]  /*54d0*/  ISETP.GT.U32.AND P6, PT, R38, R3, PT ;  /* 0x000000032600720c */ /* 0x000fda0003fc4070 */
[----:B------:R-:W-:Y:S01]  /*54e0*/  @!P6 IADD3 R3, PT, PT, R3, -R38, RZ ;  /* 0x800000260303e210 */ /* 0x000fe20007ffe0ff */
[----:B------:R-:W-:-:S03]  /*54f0*/  @!P6 VIADD R2, R2, 0x1 ;  /* 0x000000010202e836 */ /* 0x000fc60000000000 */
[----:B------:R-:W-:Y:S02]  /*5500*/  ISETP.GE.U32.AND P6, PT, R3, R38, PT ;  /* 0x000000260300720c */ /* 0x000fe40003fc6070 */
        /* <DEDUP_REMOVED lines=33> */
[----:B-----5:R-:W-:Y:S02]  /*5720*/  ISETP.NE.AND P2, PT, R37, RZ, PT ;  /* 0x000000ff2500720c */ /* 0x020fe40003f45270 */
[----:B------:R-:W-:Y:S02]  /*5730*/  R2UR UR6, R26 ;  /* 0x000000001a0672ca */ /* 0x000fe400000e0000 */
[----:B------:R-:W-:-:S07]  /*5740*/  R2UR UR7, R27 ;  /* 0x000000001b0772ca */ /* 0x000fce00000e0000 */
[----:B------:R-:W-:-:S05]  /*5750*/  @!P0 IMAD.MOV R2, RZ, RZ, -R2 ;  /* 0x000000ffff028224 */ /* 0x000fca00078e0a02 */
[----:B------:R-:W-:Y:S02]  /*5760*/  SEL R37, R22, R2, !P3 ;  /* 0x0000000216257207 */ /* 0x000fe40005800000 */
[----:B------:R-:W-:-:S04]  /*5770*/  SHF.R.S64 R2, RZ, 0x1e, R0 ;  /* 0x0000001eff027819 */ /* 0x000fc80000001000 */
[----:B------:R-:W-:-:S04]  /*5780*/  IADD3 R2, P3, PT, R2, UR44, RZ ;  /* 0x0000002c02027c10 */ /* 0x000fc8000ff7e0ff */
[----:B------:R-:W-:-:S05]  /*5790*/  LEA.HI.X.SX32 R3, R0, UR45, 0x2, P3 ;  /* 0x0000002d00037c11 */ /* 0x000fca00098f16ff */
[----:B------:R-:W5:Y:S01]  /*57a0*/  LDG.E R2, desc[UR6][R2.64] ;  /* 0x0000000602027981 */ /* 0x000f62000c1e1900 */
[----:B------:R-:W-:Y:S02]  /*57b0*/  SEL R0, R4, RZ, P1 ;  /* 0x000000ff04007207 */ /* 0x000fe40000800000 */
[----:B------:R-:W-:Y:S01]  /*57c0*/  ISETP.NE.AND P1, PT, R45, RZ, PT ;  /* 0x000000ff2d00720c */ /* 0x000fe20003f25270 */
[----:B------:R-:W-:Y:S01]  /*57d0*/  FMUL R45, R14, UR4 ;  /* 0x000000040e2d7c20 */ /* 0x000fe20008400000 */
[----:B------:R-:W-:-:S04]  /*57e0*/  FMUL R13, R13, UR4 ;  /* 0x000000040d0d7c20 */ /* 0x000fc80008400000 */
        /* <DEDUP_REMOVED lines=18> */
[-C--:B------:R-:W-:Y:S01]  /*5910*/  FSEL R8, R9, R6.reuse, P4 ;  /* 0x0000000609087208 */ /* 0x080fe20002000000 */
[----:B------:R-:W-:Y:S01]  /*5920*/  FMUL R9, R18, UR4 ;  /* 0x0000000412097c20 */ /* 0x000fe20008400000 */
[----:B------:R-:W-:Y:S02]  /*5930*/  ISETP.NE.AND P4, PT, R49, RZ, PT ;  /* 0x000000ff3100720c */ /* 0x000fe40003f85270 */
[-C--:B------:R-:W-:Y:S02]  /*5940*/  FSEL R42, R17, R6.reuse, P1 ;  /* 0x00000006112a7208 */ /* 0x080fe40000800000 */
[----:B------:R-:W-:Y:S02]  /*5950*/  FSEL R18, R9, R6, P4 ;  /* 0x0000000609127208 */ /* 0x000fe40002000000 */
[----:B------:R-:W-:Y:S02]  /*5960*/  ISETP.NE.AND P4, PT, R52, RZ, PT ;  /* 0x000000ff3400720c */ /* 0x000fe40003f85270 */
[----:B------:R-:W-:-:S02]  /*5970*/  IADD3 R10, PT, PT, -R37, RZ, RZ ;  /* 0x000000ff250a7210 */ /* 0x000fc40007ffe1ff */
[----:B------:R-:W-:Y:S01]  /*5980*/  PLOP3.LUT P1, PT, PT, PT, UP0, 0x40, 0x4 ;  /* 0x000000000004781c */ /* 0x000fe20003f2e808 */
[----:B------:R-:W-:Y:S01]  /*5990*/  FMUL R7, R7, UR4 ;  /* 0x0000000407077c20 */ /* 0x000fe20008400000 */
[----:B------:R-:W-:Y:S01]  /*59a0*/  SEL R23, R23, RZ, P4 ;  /* 0x000000ff17177207 */ /* 0x000fe20002000000 */
[----:B------:R-:W-:Y:S01]  /*59b0*/  IMAD R0, R0, UR40, RZ ;  /* 0x0000002800007c24 */ /* 0x000fe2000f8e02ff */
[----:B------:R-:W-:Y:S01]  /*59c0*/  ISETP.NE.AND P3, PT, R46, RZ, PT ;  /* 0x000000ff2e00720c */ /* 0x000fe20003f65270 */
[----:B------:R-:W-:Y:S01]  /*59d0*/  IMAD R19, R10, UR57, R19 ;  /* 0x000000390a137c24 */ /* 0x000fe2000f8e0213 */
[----:B------:R-:W-:Y:S02]  /*59e0*/  SEL R37, R37, RZ, !P1 ;  /* 0x000000ff25257207 */ /* 0x000fe40004800000 */
[----:B------:R-:W-:Y:S01]  /*59f0*/  PLOP3.LUT P1, PT, PT, PT, UP1, 0x40, 0x4 ;  /* 0x000000000004781c */ /* 0x000fe20003f2e818 */
[----:B------:R-:W-:Y:S01]  /*5a00*/  IMAD R0, R23, UR41, R0 ;  /* 0x0000002917007c24 */ /* 0x000fe2000f8e0200 */
[----:B------:R-:W-:-:S02]  /*5a10*/  FSEL R44, R7, R6, P3 ;  /* 0x00000006072c7208 */ /* 0x000fc40001800000 */
[----:B------:R-:W-:Y:S01]  /*5a20*/  SEL R19, R19, RZ, !P1 ;  /* 0x000000ff13137207 */ /* 0x000fe20004800000 */
[----:B------:R-:W-:Y:S01]  /*5a30*/  IMAD R0, R37, UR42, R0 ;  /* 0x0000002a25007c24 */ /* 0x000fe2000f8e0200 */
[----:B---3--:R-:W-:Y:S02]  /*5a40*/  ISETP.NE.AND P1, PT, R21, RZ, PT ;  /* 0x000000ff1500720c */ /* 0x008fe40003f25270 */
[----:B------:R-:W-:Y:S01]  /*5a50*/  SHF.R.S64 R12, RZ, 0x1e, R31 ;  /* 0x0000001eff0c7819 */ /* 0x000fe2000000101f */
[----:B------:R-:W-:Y:S02]  /*5a60*/  IMAD R0, R19, UR43, R0 ;  /* 0x0000002b13007c24 */ /* 0x000fe4000f8e0200 */
[----:B------:R-:W-:Y:S01]  /*5a70*/  FMUL R15, R15, UR4 ;  /* 0x000000040f0f7c20 */ /* 0x000fe20008400000 */
[----:B------:R-:W-:-:S04]  /*5a80*/  ISETP.NE.AND P6, PT, R53, RZ, PT ;  /* 0x000000ff3500720c */ /* 0x000fc80003fc5270 */
[----:B------:R-:W-:Y:S01]  /*5a90*/  FSEL R46, R15, R6, P6 ;  /* 0x000000060f2e7208 */ /* 0x000fe20003000000 */
[----:B-----5:R-:W-:-:S05]  /*5aa0*/  FMUL R7, R2, UR4 ;  /* 0x0000000402077c20 */ /* 0x020fca0008400000 */
[----:B------:R-:W-:Y:S02]  /*5ab0*/  FSEL R10, R7, R6, P1 ;  /* 0x00000006070a7208 */ /* 0x000fe40000800000 */
[----:B------:R-:W-:-:S04]  /*5ac0*/  IADD3 R12, P1, PT, R12, UR44, RZ ;  /* 0x0000002c0c0c7c10 */ /* 0x000fc8000ff3e0ff */
[----:B------:R-:W-:Y:S02]  /*5ad0*/  LEA.HI.X.SX32 R13, R31, UR45, 0x2, P1 ;  /* 0x0000002d1f0d7c11 */ /* 0x000fe400088f16ff */
[----:B------:R-:W-:-:S03]  /*5ae0*/  IADD3 R14, P1, PT, R0, UR46, RZ ;  /* 0x0000002e000e7c10 */ /* 0x000fc6000ff3e0ff */
[----:B------:R-:W3:Y:S01]  /*5af0*/  LDG.E R12, desc[UR6][R12.64] ;  /* 0x000000060c0c7981 */ /* 0x000ee2000c1e1900 */
[----:B------:R-:W-:-:S05]  /*5b00*/  LEA.HI.X.SX32 R15, R0, UR47, 0x1, P1 ;  /* 0x0000002f000f7c11 */ /* 0x000fca00088f0eff */
[----:B------:R-:W5:Y:S01]  /*5b10*/  LDG.E.U8 R14, desc[UR6][R14.64] ;  /* 0x000000060e0e7981 */ /* 0x000f62000c1e1100 */
        /* <DEDUP_REMOVED lines=8> */
[----:B------:R-:W-:Y:S02]  /*5ba0*/  FMNMX R3, R3, R18, !PT ;  /* 0x0000001203037209 */ /* 0x000fe40007800000 */
[----:B--2---:R-:W-:Y:S02]  /*5bb0*/  ISETP.NE.AND P1, PT, R5, RZ, PT ;  /* 0x000000ff0500720c */ /* 0x004fe40003f25270 */
[----:B------:R-:W-:Y:S01]  /*5bc0*/  FMNMX R5, R3, R42, !PT ;  /* 0x0000002a03057209 */ /* 0x000fe20007800000 */
[----:B------:R-:W-:Y:S01]  /*5bd0*/  FMUL R3, R16, UR4 ;  /* 0x0000000410037c20 */ /* 0x000fe20008400000 */
[----:B------:R-:W-:Y:S02]  /*5be0*/  ISETP.NE.AND P4, PT, R47, RZ, PT ;  /* 0x000000ff2f00720c */ /* 0x000fe40003f85270 */
        /* <DEDUP_REMOVED lines=16> */
[----:B----4-:R-:W-:Y:S02]  /*5cf0*/  ISETP.NE.AND P0, PT, R54, RZ, PT ;  /* 0x000000ff3600720c */ /* 0x010fe40003f05270 */
[----:B------:R-:W-:Y:S02]  /*5d00*/  FSEL R36, R29, R6, P2 ;  /* 0x000000061d247208 */ /* 0x000fe40001000000 */
[----:B------:R-:W-:Y:S01]  /*5d10*/  FMNMX R7, R7, R52, !PT ;  /* 0x0000003407077209 */ /* 0x000fe20007800000 */
[----:B------:R-:W-:Y:S01]  /*5d20*/  FMUL R39, R39, UR4 ;  /* 0x0000000427277c20 */ /* 0x000fe20008400000 */
[----:B------:R-:W-:-:S02]  /*5d30*/  FSEL R50, R3, R6, P0 ;  /* 0x0000000603327208 */ /* 0x000fc40000000000 */
[----:B------:R-:W-:Y:S02]  /*5d40*/  FMNMX R7, R7, R36, !PT ;  /* 0x0000002407077209 */ /* 0x000fe40007800000 */
[----:B------:R-:W-:Y:S02]  /*5d50*/  FSEL R16, R39, R6, P1 ;  /* 0x0000000627107208 */ /* 0x000fe40000800000 */
[----:B------:R-:W-:-:S04]  /*5d60*/  FMNMX R7, R7, R50, !PT ;  /* 0x0000003207077209 */ /* 0x000fc80007800000 */
[----:B------:R-:W-:Y:S02]  /*5d70*/  FMNMX R7, R7, R16, !PT ;  /* 0x0000001007077209 */ /* 0x000fe40007800000 */
[----:B-----5:R-:W-:-:S13]  /*5d80*/  ISETP.NE.AND P3, PT, R14, RZ, PT ;  /* 0x000000ff0e00720c */ /* 0x020fda0003f65270 */
[----:B---3--:R-:W-:Y:S01]  /*5d90*/  @P3 FMUL R6, R12, UR4 ;  /* 0x000000040c063c20 */ /* 0x008fe20008400000 */
        /* <DEDUP_REMOVED lines=42> */
[----:B------:R-:W-:Y:S01]  /*6040*/  IMAD.SHL.U32 R6, R7, 0x800000, RZ ;  /* 0x0080000007067824 */ /* 0x000fe200078e00ff */
[----:B------:R-:W-:Y:S01]  /*6050*/  SHF.L.U32 R13, R13, 0x17, RZ ;  /* 0x000000170d0d7819 */ /* 0x000fe200000006ff */
[----:B------:R-:W-:Y:S01]  /*6060*/  FFMA R5, R38, 1.4426950216293334961, -R5 ;  /* 0x3fb8aa3b26057823 */ /* 0x000fe20000000805 */
[----:B------:R-:W-:Y:S01]  /*6070*/  FFMA R10, R10, 1.925963033500011079e-08, R3 ;  /* 0x32a570600a0a7823 */ /* 0x000fe20000000003 */
[-C--:B------:R-:W-:Y:S01]  /*6080*/  FFMA.SAT R3, R30, R11.reuse, 0.5 ;  /* 0x3f0000001e037423 */ /* 0x080fe2000000200b */
[-C--:B------:R-:W-:Y:S01]  /*6090*/  FFMA.SAT R25, R20, R11.reuse, 0.5 ;  /* 0x3f00000014197423 */ /* 0x080fe2000000200b */
[----:B------:R-:W-:Y:S01]  /*60a0*/  FFMA R38, R38, 1.925963033500011079e-08, R5 ;  /* 0x32a5706026267823 */ /* 0x000fe20000000005 */
[----:B------:R-:W-:Y:S01]  /*60b0*/  FFMA.SAT R5, R22, R11, 0.5 ;  /* 0x3f00000016057423 */ /* 0x000fe2000000200b */
[----:B------:R-:W-:-:S03]  /*60c0*/  FFMA.RM R2, R3, R12, 12582913 ;  /* 0x4b40000103027423 */ /* 0x000fc6000000400c */
[----:B------:R-:W-:Y:S01]  /*60d0*/  FFMA.RM R3, R5, R12, 12582913 ;  /* 0x4b40000105037423 */ /* 0x000fe2000000400c */
[C---:B------:R-:W-:Y:S01]  /*60e0*/  FADD R5, R2.reuse, -12583039 ;  /* 0xcb40007f02057421 */ /* 0x040fe20000000000 */
[----:B------:R-:W-:Y:S01]  /*60f0*/  MUFU.EX2 R38, R38 ;  /* 0x0000002600267308 */ /* 0x000fe20000000800 */
[----:B------:R-:W-:Y:S02]  /*6100*/  IMAD.SHL.U32 R2, R2, 0x800000, RZ ;  /* 0x0080000002027824 */ /* 0x000fe400078e00ff */
[C---:B------:R-:W-:Y:S01]  /*6110*/  FADD R9, R3.reuse, -12583039 ;  /* 0xcb40007f03097421 */ /* 0x040fe20000000000 */
[----:B------:R-:W-:Y:S01]  /*6120*/  FFMA R5, R30, 1.4426950216293334961, -R5 ;  /* 0x3fb8aa3b1e057823 */ /* 0x000fe20000000805 */
[----:B------:R-:W-:Y:S02]  /*6130*/  SHF.L.U32 R3, R3, 0x17, RZ ;  /* 0x0000001703037819 */ /* 0x000fe400000006ff */
[----:B------:R-:W-:Y:S01]  /*6140*/  FFMA R9, R22, 1.4426950216293334961, -R9 ;  /* 0x3fb8aa3b16097823 */ /* 0x000fe20000000809 */
[----:B------:R-:W-:Y:S01]  /*6150*/  FFMA R30, R30, 1.925963033500011079e-08, R5 ;  /* 0x32a570601e1e7823 */ /* 0x000fe20000000005 */
[----:B------:R-:W-:-:S02]  /*6160*/  FFMA.SAT R5, R4, R11, 0.5 ;  /* 0x3f00000004057423 */ /* 0x000fc4000000200b */
[----:B------:R-:W-:Y:S02]  /*6170*/  FFMA R22, R22, 1.925963033500011079e-08, R9 ;  /* 0x32a5706016167823 */ /* 0x000fe40000000009 */
[----:B------:R-:W-:Y:S01]  /*6180*/  FFMA.RM R5, R5, R12, 12582913 ;  /* 0x4b40000105057423 */ /* 0x000fe2000000400c */
[----:B------:R-:W0:Y:S03]  /*6190*/  MUFU.EX2 R9, R10 ;  /* 0x0000000a00097308 */ /* 0x000e260000000800 */
[----:B------:R-:W-:-:S04]  /*61a0*/  FADD R15, R5, -12583039 ;  /* 0xcb40007f050f7421 */ /* 0x000fc80000000000 */
[C---:B------:R-:W-:Y:S01]  /*61b0*/  FFMA R15, R4.reuse, 1.4426950216293334961, -R15 ;  /* 0x3fb8aa3b040f7823 */ /* 0x040fe2000000080f */
[----:B------:R-:W1:Y:S03]  /*61c0*/  MUFU.EX2 R22, R22 ;  /* 0x0000001600167308 */ /* 0x000e660000000800 */
[----:B------:R-:W-:Y:S01]  /*61d0*/  FFMA R16, R4, 1.925963033500011079e-08, R15 ;  /* 0x32a5706004107823 */ /* 0x000fe2000000000f */
[----:B------:R-:W-:Y:S01]  /*61e0*/  FFMA.SAT R15, R0, R11, 0.5 ;  /* 0x3f000000000f7423 */ /* 0x000fe2000000200b */
[----:B------:R-:W-:-:S03]  /*61f0*/  IMAD.SHL.U32 R4, R5, 0x800000, RZ ;  /* 0x0080000005047824 */ /* 0x000fc600078e00ff */
[----:B------:R-:W-:Y:S01]  /*6200*/  FFMA.RM R7, R15, R12, 12582913 ;  /* 0x4b4000010f077423 */ /* 0x000fe2000000400c */
[----:B0-----:R-:W-:Y:S01]  /*6210*/  FMUL R6, R6, R9 ;  /* 0x0000000906067220 */ /* 0x001fe20000400000 */
[----:B------:R0:W2:Y:S02]  /*6220*/  MUFU.EX2 R17, R16 ;  /* 0x0000001000117308 */ /* 0x0000a40000000800 */
[C---:B------:R-:W-:Y:S01]  /*6230*/  FADD R9, R7.reuse, -12583039 ;  /* 0xcb40007f07097421 */ /* 0x040fe20000000000 */
[----:B------:R-:W-:Y:S01]  /*6240*/  SHF.L.U32 R5, R7, 0x17, RZ ;  /* 0x0000001707057819 */ /* 0x000fe200000006ff */
[----:B------:R-:W-:Y:S02]  /*6250*/  FFMA.SAT R7, R44, R11, 0.5 ;  /* 0x3f0000002c077423 */ /* 0x000fe4000000200b */
[----:B------:R-:W-:Y:S01]  /*6260*/  FFMA R9, R0, 1.4426950216293334961, -R9 ;  /* 0x3fb8aa3b00097823 */ /* 0x000fe20000000809 */
[----:B-1----:R-:W-:Y:S01]  /*6270*/  FMUL R3, R3, R22 ;  /* 0x0000001603037220 */ /* 0x002fe20000400000 */
[----:B0-----:R-:W-:-:S02]  /*6280*/  FFMA.RM R16, R7, R12, 12582913 ;  /* 0x4b40000107107423 */ /* 0x001fc4000000400c */
[----:B------:R-:W-:Y:S01]  /*6290*/  FFMA R19, R0, 1.925963033500011079e-08, R9 ;  /* 0x32a5706000137823 */ /* 0x000fe20000000009 */
[----:B------:R-:W-:Y:S01]  /*62a0*/  FFMA.SAT R9, R40, R11, 0.5 ;  /* 0x3f00000028097423 */ /* 0x000fe2000000200b */
[----:B------:R-:W-:Y:S01]  /*62b0*/  FMUL R0, R13, R38 ;  /* 0x000000260d007220 */ /* 0x000fe20000400000 */
[C---:B------:R-:W-:Y:S01]  /*62c0*/  FADD R7, R16.reuse, -12583039 ;  /* 0xcb40007f10077421 */ /* 0x040fe20000000000 */
[----:B------:R-:W0:Y:S01]  /*62d0*/  MUFU.EX2 R13, R30 ;  /* 0x0000001e000d7308 */ /* 0x000e220000000800 */
[----:B------:R-:W-:Y:S01]  /*62e0*/  FFMA.RM R9, R9, R12, 12582913 ;  /* 0x4b40000109097423 */ /* 0x000fe2000000400c */
[----:B------:R-:W-:Y:S02]  /*62f0*/  IMAD.SHL.U32 R16, R16, 0x800000, RZ ;  /* 0x0080000010107824 */ /* 0x000fe400078e00ff */
[----:B--2---:R-:W-:Y:S01]  /*6300*/  FMUL R4, R4, R17 ;  /* 0x0000001104047220 */ /* 0x004fe20000400000 */
[----:B------:R-:W-:Y:S01]  /*6310*/  FFMA R7, R44, 1.4426950216293334961, -R7 ;  /* 0x3fb8aa3b2c077823 */ /* 0x000fe20000000807 */
[----:B------:R-:W-:-:S03]  /*6320*/  FADD R15, R9, -12583039 ;  /* 0xcb40007f090f7421 */ /* 0x000fc60000000000 */
[----:B------:R-:W-:Y:S01]  /*6330*/  FFMA R44, R44, 1.925963033500011079e-08, R7 ;  /* 0x32a570602c2c7823 */ /* 0x000fe20000000007 */
[----:B------:R-:W-:Y:S01]  /*6340*/  FFMA R15, R40, 1.4426950216293334961, -R15 ;  /* 0x3fb8aa3b280f7823 */ /* 0x000fe2000000080f */
[----:B------:R-:W-:-:S03]  /*6350*/  IMAD.SHL.U32 R7, R9, 0x800000, RZ ;  /* 0x0080000009077824 */ /* 0x000fc600078e00ff */
[----:B------:R-:W-:Y:S01]  /*6360*/  FFMA R40, R40, 1.925963033500011079e-08, R15 ;  /* 0x32a5706028287823 */ /* 0x000fe2000000000f */
[----:B------:R-:W-:Y:S01]  /*6370*/  FFMA.SAT R15, R8, R11, 0.5 ;  /* 0x3f000000080f7423 */ /* 0x000fe2000000200b */
[----:B0-----:R-:W-:-:S03]  /*6380*/  FMUL R2, R2, R13 ;  /* 0x0000000d02027220 */ /* 0x001fc60000400000 */
[----:B------:R-:W-:Y:S01]  /*6390*/  FFMA.RM R10, R15, R12, 12582913 ;  /* 0x4b4000010f0a7423 */ /* 0x000fe2000000400c */
[----:B------:R-:W0:Y:S03]  /*63a0*/  MUFU.EX2 R40, R40 ;  /* 0x0000002800287308 */ /* 0x000e260000000800 */
[----:B------:R-:W-:-:S04]  /*63b0*/  FADD R13, R10, -12583039 ;  /* 0xcb40007f0a0d7421 */ /* 0x000fc80000000000 */
[----:B------:R-:W-:-:S04]  /*63c0*/  FFMA R13, R8, 1.4426950216293334961, -R13 ;  /* 0x3fb8aa3b080d7823 */ /* 0x000fc8000000080d */
[----:B------:R-:W-:Y:S01]  /*63d0*/  FFMA R21, R8, 1.925963033500011079e-08, R13 ;  /* 0x32a5706008157823 */ /* 0x000fe2000000000d */
[----:B------:R-:W-:Y:S01]  /*63e0*/  FFMA.SAT R13, R18, R11, 0.5 ;  /* 0x3f000000120d7423 */ /* 0x000fe2000000200b */
[----:B------:R-:W1:Y:S03]  /*63f0*/  MUFU.EX2 R8, R19 ;  /* 0x0000001300087308 */ /* 0x000e660000000800 */
[----:B------:R-:W-:Y:S01]  /*6400*/  FFMA.RM R13, R13, R12, 12582913 ;  /* 0x4b4000010d0d7423 */ /* 0x000fe2000000400c */
[----:B0-----:R-:W-:-:S03]  /*6410*/  FMUL R7, R7, R40 ;  /* 0x0000002807077220 */ /* 0x001fc60000400000 */
[----:B------:R-:W-:Y:S01]  /*6420*/  FADD R15, R13, -12583039 ;  /* 0xcb40007f0d0f7421 */ /* 0x000fe20000000000 */
[----:B------:R-:W0:Y:S03]  /*6430*/  MUFU.EX2 R21, R21 ;  /* 0x0000001500157308 */ /* 0x000e260000000800 */
[----:B------:R-:W-:-:S04]  /*6440*/  FFMA R15, R18, 1.4426950216293334961, -R15 ;  /* 0x3fb8aa3b120f7823 */ /* 0x000fc8000000080f */
[----:B------:R-:W-:Y:S01]  /*6450*/  FFMA R22, R18, 1.925963033500011079e-08, R15 ;  /* 0x32a5706012167823 */ /* 0x000fe2000000000f */
[----:B------:R-:W-:Y:S01]  /*6460*/  FFMA.SAT R15, R42, R11, 0.5 ;  /* 0x3f0000002a0f7423 */ /* 0x000fe2000000200b */
[----:B-1----:R-:W-:Y:S01]  /*6470*/  FMUL R5, R5, R8 ;  /* 0x0000000805057220 */ /* 0x002fe20000400000 */
[----:B------:R-:W-:Y:S02]  /*6480*/  SHF.L.U32 R8, R10, 0x17, RZ ;  /* 0x000000170a087819 */ /* 0x000fe400000006ff */
[----:B------:R-:W-:Y:S01]  /*6490*/  FFMA.RM R15, R15, R12, 12582913 ;  /* 0x4b4000010f0f7423 */ /* 0x000fe2000000400c */
[----:B------:R-:W-:Y:S03]  /*64a0*/  MUFU.EX2 R22, R22 ;  /* 0x0000001600167308 */ /* 0x000fe60000000800 */
[C---:B------:R-:W-:Y:S01]  /*64b0*/  FADD R17, R15.reuse, -12583039 ;  /* 0xcb40007f0f117421 */ /* 0x040fe20000000000 */
[----:B0-----:R-:W-:Y:S01]  /*64c0*/  FMUL R8, R8, R21 ;  /* 0x0000001508087220 */ /* 0x001fe20000400000 */
[-C--:B------:R-:W-:Y:S01]  /*64d0*/  FFMA.SAT R21, R48, R11.reuse, 0.5 ;  /* 0x3f00000030157423 */ /* 0x080fe2000000200b */
[----:B------:R-:W-:Y:S01]  /*64e0*/  SHF.L.U32 R10, R15, 0x17, RZ ;  /* 0x000000170f0a7819 */ /* 0x000fe200000006ff */
[----:B------:R-:W-:Y:S01]  /*64f0*/  FFMA R17, R42, 1.4426950216293334961, -R17 ;  /* 0x3fb8aa3b2a117823 */ /* 0x000fe20000000811 */
[----:B------:R-:W-:-:S03]  /*6500*/  FFMA.SAT R15, R28, R11, 0.5 ;  /* 0x3f0000001c0f7423 */ /* 0x000fc6000000200b */
[----:B------:R-:W-:Y:S01]  /*6510*/  FFMA R42, R42, 1.925963033500011079e-08, R17 ;  /* 0x32a570602a2a7823 */ /* 0x000fe20000000011 */
[----:B------:R-:W-:Y:S01]  /*6520*/  FFMA.SAT R17, R46, R11, 0.5 ;  /* 0x3f0000002e117423 */ /* 0x000fe2000000200b */
[-C--:B------:R-:W-:Y:S02]  /*6530*/  FFMA.RM R15, R15, R12.reuse, 12582913 ;  /* 0x4b4000010f0f7423 */ /* 0x080fe4000000400c */
[----:B------:R-:W0:Y:S01]  /*6540*/  MUFU.EX2 R19, R42 ;  /* 0x0000002a00137308 */ /* 0x000e220000000800 */
[----:B------:R-:W-:-:S04]  /*6550*/  FFMA.RM R17, R17, R12, 12582913 ;  /* 0x4b40000111117423 */ /* 0x000fc8000000400c */
[C---:B------:R-:W-:Y:S01]  /*6560*/  FADD R9, R17.reuse, -12583039 ;  /* 0xcb40007f11097421 */ /* 0x040fe20000000000 */
[----:B------:R-:W-:-:S03]  /*6570*/  SHF.L.U32 R17, R17, 0x17, RZ ;  /* 0x0000001711117819 */ /* 0x000fc600000006ff */
[----:B------:R-:W-:-:S04]  /*6580*/  FFMA R9, R46, 1.4426950216293334961, -R9 ;  /* 0x3fb8aa3b2e097823 */ /* 0x000fc80000000809 */
[----:B------:R-:W-:Y:S01]  /*6590*/  FFMA R46, R46, 1.925963033500011079e-08, R9 ;  /* 0x32a570602e2e7823 */ /* 0x000fe20000000009 */
[----:B------:R-:W-:Y:S01]  /*65a0*/  FFMA.SAT R9, R24, R11, 0.5 ;  /* 0x3f00000018097423 */ /* 0x000fe2000000200b */
[----:B0-----:R-:W-:-:S03]  /*65b0*/  FMUL R10, R10, R19 ;  /* 0x000000130a0a7220 */ /* 0x001fc60000400000 */
[----:B------:R-:W-:Y:S01]  /*65c0*/  FFMA.RM R18, R9, R12, 12582913 ;  /* 0x4b40000109127423 */ /* 0x000fe2000000400c */
[----:B------:R-:W0:Y:S03]  /*65d0*/  MUFU.EX2 R19, R44 ;  /* 0x0000002c00137308 */ /* 0x000e260000000800 */
[C---:B------:R-:W-:Y:S01]  /*65e0*/  FADD R9, R18.reuse, -12583039 ;  /* 0xcb40007f12097421 */ /* 0x040fe20000000000 */
[----:B------:R-:W-:-:S03]  /*65f0*/  IMAD.SHL.U32 R18, R18, 0x800000, RZ ;  /* 0x0080000012127824 */ /* 0x000fc600078e00ff */
[C---:B------:R-:W-:Y:S01]  /*6600*/  FFMA R9, R24.reuse, 1.4426950216293334961, -R9 ;  /* 0x3fb8aa3b18097823 */ /* 0x040fe20000000809 */
[----:B------:R-:W1:Y:S03]  /*6610*/  MUFU.EX2 R46, R46 ;  /* 0x0000002e002e7308 */ /* 0x000e660000000800 */
[----:B------:R-:W-:Y:S01]  /*6620*/  FFMA R24, R24, 1.925963033500011079e-08, R9 ;  /* 0x32a5706018187823 */ /* 0x000fe20000000009 */
[----:B------:R-:W-:Y:S02]  /*6630*/  IMAD.SHL.U32 R9, R13, 0x800000, RZ ;  /* 0x008000000d097824 */ /* 0x000fe400078e00ff */
[----:B------:R-:W-:Y:S02]  /*6640*/  FFMA.RM R13, R21, R12, 12582913 ;  /* 0x4b400001150d7423 */ /* 0x000fe4000000400c */
[----:B------:R-:W-:Y:S02]  /*6650*/  FMUL R9, R9, R22 ;  /* 0x0000001609097220 */ /* 0x000fe40000400000 */
[----:B------:R-:W-:Y:S01]  /*6660*/  FADD R21, R13, -12583039 ;  /* 0xcb40007f0d157421 */ /* 0x000fe20000000000 */
[----:B0-----:R-:W-:-:S03]  /*6670*/  FMUL R16, R16, R19 ;  /* 0x0000001310107220 */ /* 0x001fc60000400000 */
[----:B------:R-:W-:-:S04]  /*6680*/  FFMA R21, R48, 1.4426950216293334961, -R21 ;  /* 0x3fb8aa3b30157823 */ /* 0x000fc80000000815 */
[----:B------:R-:W-:Y:S01]  /*6690*/  FFMA R48, R48, 1.925963033500011079e-08, R21 ;  /* 0x32a5706030307823 */ /* 0x000fe20000000015 */
[----:B------:R-:W-:Y:S01]  /*66a0*/  FADD R21, R15, -12583039 ;  /* 0xcb40007f0f157421 */ /* 0x000fe20000000000 */
[----:B-1----:R-:W-:Y:S01]  /*66b0*/  FMUL R17, R17, R46 ;  /* 0x0000002e11117220 */ /* 0x002fe20000400000 */
[----:B------:R-:W-:Y:S02]  /*66c0*/  IMAD.SHL.U32 R15, R15, 0x800000, RZ ;  /* 0x008000000f0f7824 */ /* 0x000fe400078e00ff */
[C---:B------:R-:W-:Y:S01]  /*66d0*/  FFMA R21, R28.reuse, 1.4426950216293334961, -R21 ;  /* 0x3fb8aa3b1c157823 */ /* 0x040fe20000000815 */
[----:B------:R-:W-:Y:S03]  /*66e0*/  MUFU.EX2 R48, R48 ;  /* 0x0000003000307308 */ /* 0x000fe60000000800 */
[----:B------:R-:W-:Y:S01]  /*66f0*/  FFMA R28, R28, 1.925963033500011079e-08, R21 ;  /* 0x32a570601c1c7823 */ /* 0x000fe20000000015 */
[----:B------:R-:W-:-:S04]  /*6700*/  FFMA.SAT R21, R52, R11, 0.5 ;  /* 0x3f00000034157423 */ /* 0x000fc8000000200b */
[----:B------:R-:W-:Y:S01]  /*6710*/  FFMA.RM R21, R21, R12, 12582913 ;  /* 0x4b40000115157423 */ /* 0x000fe2000000400c */
[----:B------:R-:W-:Y:S03]  /*6720*/  MUFU.EX2 R28, R28 ;  /* 0x0000001c001c7308 */ /* 0x000fe60000000800 */
        /* <DEDUP_REMOVED lines=9> */
[C---:B------:R-:W-:Y:S01]  /*67c0*/  FFMA R23, R36.reuse, 1.4426950216293334961, -R23 ;  /* 0x3fb8aa3b24177823 */ /* 0x040fe20000000817 */
[----:B------:R-:W1:Y:S03]  /*67d0*/  MUFU.EX2 R19, R24 ;  /* 0x0000001800137308 */ /* 0x000e660000000800 */
[----:B------:R-:W-:Y:S01]  /*67e0*/  FFMA R36, R36, 1.925963033500011079e-08, R23 ;  /* 0x32a5706024247823 */ /* 0x000fe20000000017 */
[----:B------:R-:W-:-:S04]  /*67f0*/  FFMA.SAT R23, R50, R11, 0.5 ;  /* 0x3f00000032177423 */ /* 0x000fc8000000200b */
[----:B------:R-:W-:Y:S01]  /*6800*/  FFMA.RM R23, R23, R12, 12582913 ;  /* 0x4b40000117177423 */ /* 0x000fe2000000400c */
[----:B0-----:R-:W-:Y:S01]  /*6810*/  FMUL R21, R21, R52 ;  /* 0x0000003415157220 */ /* 0x001fe20000400000 */
[----:B-1----:R-:W-:Y:S02]  /*6820*/  FMUL R18, R18, R19 ;  /* 0x0000001312127220 */ /* 0x002fe40000400000 */
[C---:B------:R-:W-:Y:S01]  /*6830*/  FADD R19, R23.reuse, -12583039 ;  /* 0xcb40007f17137421 */ /* 0x040fe20000000000 */
[----:B------:R-:W-:-:S03]  /*6840*/  SHF.L.U32 R23, R23, 0x17, RZ ;  /* 0x0000001717177819 */ /* 0x000fc600000006ff */
[----:B------:R-:W-:-:S04]  /*6850*/  FFMA R19, R50, 1.4426950216293334961, -R19 ;  /* 0x3fb8aa3b32137823 */ /* 0x000fc80000000813 */
[----:B------:R-:W-:Y:S01]  /*6860*/  FFMA R50, R50, 1.925963033500011079e-08, R19 ;  /* 0x32a5706032327823 */ /* 0x000fe20000000013 */
[----:B------:R-:W-:-:S04]  /*6870*/  FFMA.SAT R19, R14, R11, 0.5 ;  /* 0x3f0000000e137423 */ /* 0x000fc8000000200b */
[-C--:B------:R-:W-:Y:S01]  /*6880*/  FFMA.RM R11, R19, R12.reuse, 12582913 ;  /* 0x4b400001130b7423 */ /* 0x080fe2000000400c */
[----:B------:R-:W-:Y:S01]  /*6890*/  FFMA.RM R12, R25, R12, 12582913 ;  /* 0x4b400001190c7423 */ /* 0x000fe2000000400c */
[----:B------:R-:W0:Y:S02]  /*68a0*/  MUFU.EX2 R50, R50 ;  /* 0x0000003200327308 */ /* 0x000e240000000800 */
[C---:B------:R-:W-:Y:S01]  /*68b0*/  FADD R19, R11.reuse, -12583039 ;  /* 0xcb40007f0b137421 */ /* 0x040fe20000000000 */
[----:B------:R-:W-:-:S03]  /*68c0*/  IMAD.SHL.U32 R11, R11, 0x800000, RZ ;  /* 0x008000000b0b7824 */ /* 0x000fc600078e00ff */
[C---:B------:R-:W-:Y:S02]  /*68d0*/  FFMA R19, R14.reuse, 1.4426950216293334961, -R19 ;  /* 0x3fb8aa3b0e137823 */ /* 0x040fe40000000813 */
[----:B------:R-:W1:Y:S02]  /*68e0*/  MUFU.EX2 R25, R36 ;  /* 0x0000002400197308 */ /* 0x000e640000000800 */
[----:B------:R-:W-:Y:S01]  /*68f0*/  FFMA R24, R14, 1.925963033500011079e-08, R19 ;  /* 0x32a570600e187823 */ /* 0x000fe20000000013 */
[C---:B------:R-:W-:Y:S01]  /*6900*/  FADD R19, R12.reuse, -12583039 ;  /* 0xcb40007f0c137421 */ /* 0x040fe20000000000 */
[----:B------:R-:W-:-:S03]  /*6910*/  SHF.L.U32 R12, R12, 0x17, RZ ;  /* 0x000000170c0c7819 */ /* 0x000fc600000006ff */
[C---:B------:R-:W-:Y:S01]  /*6920*/  FFMA R19, R20.reuse, 1.4426950216293334961, -R19 ;  /* 0x3fb8aa3b14137823 */ /* 0x040fe20000000813 */
[----:B------:R-:W2:Y:S01]  /*6930*/  MUFU.EX2 R24, R24 ;  /* 0x0000001800187308 */ /* 0x000ea20000000800 */
[----:B0-----:R-:W-:Y:S02]  /*6940*/  FMUL R23, R23, R50 ;  /* 0x0000003217177220 */ /* 0x001fe40000400000 */
[----:B------:R-:W-:Y:S01]  /*6950*/  FFMA R29, R20, 1.925963033500011079e-08, R19 ;  /* 0x32a57060141d7823 */ /* 0x000fe20000000013 */
[----:B------:R-:W-:Y:S01]  /*6960*/  FADD R19, RZ, R6 ;  /* 0x00000006ff137221 */ /* 0x000fe20000000000 */
[----:B------:R-:W-:-:S03]  /*6970*/  FMUL R20, R15, R28 ;  /* 0x0000001c0f147220 */ /* 0x000fc60000400000 */
[----:B------:R-:W-:Y:S01]  /*6980*/  FADD R19, R19, R0 ;  /* 0x0000000013137221 */ /* 0x000fe20000000000 */
[----:B------:R-:W0:Y:S01]  /*6990*/  MUFU.EX2 R29, R29 ;  /* 0x0000001d001d7308 */ /* 0x000e220000000800 */
[----:B-1----:R-:W-:Y:S02]  /*69a0*/  FMUL R22, R22, R25 ;  /* 0x0000001916167220 */ /* 0x002fe40000400000 */
[----:B------:R-:W-:-:S04]  /*69b0*/  FADD R14, R19, R2 ;  /* 0x00000002130e7221 */ /* 0x000fc80000000000 */
[----:B------:R-:W-:Y:S01]  /*69c0*/  FADD R19, R14, R3 ;  /* 0x000000030e137221 */ /* 0x000fe20000000000 */
[----:B--2---:R-:W-:-:S03]  /*69d0*/  FMUL R25, R11, R24 ;  /* 0x000000180b197220 */ /* 0x004fc60000400000 */
[----:B------:R-:W-:-:S04]  /*69e0*/  FADD R14, R19, R4 ;  /* 0x00000004130e7221 */ /* 0x000fc80000000000 */
[----:B------:R-:W-:Y:S01]  /*69f0*/  FADD R14, R14, R5 ;  /* 0x000000050e0e7221 */ /* 0x000fe20000000000 */
[----:B0-----:R-:W-:-:S03]  /*6a00*/  FMUL R24, R12, R29 ;  /* 0x0000001d0c187220 */ /* 0x001fc60000400000 */
        /* <DEDUP_REMOVED lines=25> */
.L_x_3285:
        /* <DEDUP_REMOVED lines=11> */
[----:B0-----:R-:W-:Y:S05]  /*6c50*/  CALL.REL.NOINC `($__internal_35_$__cuda_sm3x_div_rn_noftz_f32_slowpath) ;  /* 0x0000002400507944 */ /* 0x001fea0003c00000 */
[----:B------:R-:W-:-:S07]  /*6c60*/  IMAD.MOV.U32 R15, RZ, RZ, R6 ;  /* 0x000000ffff0f7224 */ /* 0x000fce00078e0006 */
.L_x_3234:
[----:B------:R-:W-:Y:S05]  /*6c70*/  BSYNC.RECONVERGENT B3 ;  /* 0x0000000000037941 */ /* 0x000fea0003800200 */
.L_x_3233:
        /* <DEDUP_REMOVED lines=11> */
[----:B0-----:R-:W-:Y:S05]  /*6d30*/  CALL.REL.NOINC `($__internal_35_$__cuda_sm3x_div_rn_noftz_f32_slowpath) ;  /* 0x0000002400187944 */ /* 0x001fea0003c00000 */
[----:B------:R-:W-:-:S07]  /*6d40*/  IMAD.MOV.U32 R14, RZ, RZ, R6 ;  /* 0x000000ffff0e7224 */ /* 0x000fce00078e0006 */
.L_x_3236:
[----:B------:R-:W-:Y:S05]  /*6d50*/  BSYNC.RECONVERGENT B3 ;  /* 0x0000000000037941 */ /* 0x000fea0003800200 */
.L_x_3235:
        /* <DEDUP_REMOVED lines=13> */
.L_x_3238:
[----:B------:R-:W-:Y:S05]  /*6e30*/  BSYNC.RECONVERGENT B3 ;  /* 0x0000000000037941 */ /* 0x000fea0003800200 */
.L_x_3237:
        /* <DEDUP_REMOVED lines=13> */
.L_x_3240:
[----:B------:R-:W-:Y:S05]  /*6f10*/  BSYNC.RECONVERGENT B3 ;  /* 0x0000000000037941 */ /* 0x000fea0003800200 */
.L_x_3239:
        /* <DEDUP_REMOVED lines=13> */
.L_x_3242:
[----:B------:R-:W-:Y:S05]  /*6ff0*/  BSYNC.RECONVERGENT B3 ;  /* 0x0000000000037941 */ /* 0x000fea0003800200 */
.L_x_3241:
        /* <DEDUP_REMOVED lines=13> */
.L_x_3244:
[----:B------:R-:W-:Y:S05]  /*70d0*/  BSYNC.RECONVERGENT B3 ;  /* 0x0000000000037941 */ /* 0x000fea0003800200 */
.L_x_3243:
        /* <DEDUP_REMOVED lines=13> */
.L_x_3246:
[----:B------:R-:W-:Y:S05]  /*71b0*/  BSYNC.RECONVERGENT B3 ;  /* 0x0000000000037941 */ /* 0x000fea0003800200 */
.L_x_3245:
        /* <DEDUP_REMOVED lines=13> */
.L_x_3248:
[----:B------:R-:W-:Y:S05]  /*7290*/  BSYNC.RECONVERGENT B3 ;  /* 0x0000000000037941 */ /* 0x000fea0003800200 */
.L_x_3247:
        /* <DEDUP_REMOVED lines=13> */
.L_x_3250:
[----:B------:R-:W-:Y:S05]  /*7370*/  BSYNC.RECONVERGENT B3 ;  /* 0x0000000000037941 */ /* 0x000fea0003800200 */
.L_x_3249:
        /* <DEDUP_REMOVED lines=13> */
.L_x_3252:
[----:B------:R-:W-:Y:S05]  /*7450*/  BSYNC.RECONVERGENT B3 ;  /* 0x0000000000037941 */ /* 0x000fea0003800200 */
.L_x_3251:
        /* <DEDUP_REMOVED lines=13> */
.L_x_3254:
[----:B------:R-:W-:Y:S05]  /*7530*/  BSYNC.RECONVERGENT B3 ;  /* 0x0000000000037941 */ /* 0x000fea0003800200 */
.L_x_3253:
        /* <DEDUP_REMOVED lines=13> */
.L_x_3256:
[----:B------:R-:W-:Y:S05]  /*7610*/  BSYNC.RECONVERGENT B3 ;  /* 0x0000000000037941 */ /* 0x000fea0003800200 */
.L_x_3255:
        /* <DEDUP_REMOVED lines=13> */
.L_x_3258:
[----:B------:R-:W-:Y:S05]  /*76f0*/  BSYNC.RECONVERGENT B3 ;  /* 0x0000000000037941 */ /* 0x000fea0003800200 */
.L_x_3257:
        /* <DEDUP_REMOVED lines=13> */
.L_x_3260:
[----:B------:R-:W-:Y:S05]  /*77d0*/  BSYNC.RECONVERGENT B3 ;  /* 0x0000000000037941 */ /* 0x000fea0003800200 */
.L_x_3259:
        /* <DEDUP_REMOVED lines=13> */
.L_x_3262:
[----:B------:R-:W-:Y:S05]  /*78b0*/  BSYNC.RECONVERGENT B3 ;  /* 0x0000000000037941 */ /* 0x000fea0003800200 */
.L_x_3261:
        /* <DEDUP_REMOVED lines=13> */
.L_x_3264:
[----:B------:R-:W-:Y:S05]  /*7990*/  BSYNC.RECONVERGENT B3 ;  /* 0x0000000000037941 */ /* 0x000fea0003800200 */
.L_x_3263:
        /* <DEDUP_REMOVED lines=13> */
.L_x_3266:
[----:B------:R-:W-:Y:S05]  /*7a70*/  BSYNC.RECONVERGENT B3 ;  /* 0x0000000000037941 */ /* 0x000fea0003800200 */
.L_x_3265:
        /* <DEDUP_REMOVED lines=13> */
.L_x_3268:
[----:B------:R-:W-:Y:S05]  /*7b50*/  BSYNC.RECONVERGENT B3 ;  /* 0x0000000000037941 */ /* 0x000fea0003800200 */
.L_x_3267:
        /* <DEDUP_REMOVED lines=13> */
.L_x_3270:
[----:B------:R-:W-:Y:S05]  /*7c30*/  BSYNC.RECONVERGENT B3 ;  /* 0x0000000000037941 */ /* 0x000fea0003800200 */
.L_x_3269:
        /* <DEDUP_REMOVED lines=13> */
.L_x_3272:
[----:B------:R-:W-:Y:S05]  /*7d10*/  BSYNC.RECONVERGENT B3 ;  /* 0x0000000000037941 */ /* 0x000fea0003800200 */
.L_x_3271:
        /* <DEDUP_REMOVED lines=60> */
.L_x_3231:
[----:B------:R-:W-:Y:S05]  /*80e0*/  EXIT ;  /* 0x000000000000794d */ /* 0x000fea0003800000 */
.L_x_3232:
[----:B------:R-:W-:Y:S01]  /*80f0*/  HFMA2 R11, -RZ, RZ, 0, 1.847743988037109375e-06 ;  /* 0x0000001fff0b7431 */ /* 0x000fe200000001ff */
[----:B------:R-:W-:Y:S01]  /*8100*/  BSSY B1, `(.L_x_3274) ;  /* 0x0000006000017945 */ /* 0x000fe20003800000 */
[----:B------:R-:W-:Y:S02]  /*8110*/  IMAD.MOV.U32 R12, RZ, RZ, 0x10 ;  /* 0x00000010ff0c7424 */ /* 0x000fe400078e00ff */
[----:B------:R-:W-:-:S07]  /*8120*/  IMAD.MOV.U32 R15, RZ, RZ, -0x1 ;  /* 0xffffffffff0f7424 */ /* 0x000fce00078e00ff */
[----:B------:R-:W-:Y:S05]  /*8130*/  WARPSYNC.COLLECTIVE R15, `(.L_x_3275) ;  /* 0x000000000f087348 */ /* 0x000fea0003c00000 */
[----:B------:R0:W1:Y:S02]  /*8140*/  SHFL.BFLY P6, R14, R13, R12, R11 ;  /* 0x0c00000c0d0e7389 */ /* 0x00006400000c000b */
[----:B01----:R-:W-:Y:S05]  /*8150*/  ENDCOLLECTIVE ;  /* 0x000000000000791b */ /* 0x003fea0003800000 */
.L_x_3275:
[----:B------:R-:W-:Y:S05]  /*8160*/  BSYNC B1 ;  /* 0x0000000000017941 */ /* 0x000fea0003800000 */
.L_x_3274:
[----:B------:R-:W-:Y:S01]  /*8170*/  FMNMX R13, R13, R14, !PT ;  /* 0x0000000e0d0d7209 */ /* 0x000fe20007800000 */
[----:B------:R-:W-:Y:S01]  /*8180*/  IMAD.MOV.U32 R11, RZ, RZ, 0x1f ;  /* 0x0000001fff0b7424 */ /* 0x000fe200078e00ff */
[----:B------:R-:W-:Y:S02]  /*8190*/  MOV R12, 0x8 ;  /* 0x00000008000c7802 */ /* 0x000fe40000000f00 */
[----:B------:R-:W-:-:S07]  /*81a0*/  MOV R15, 0xffffffff ;  /* 0xffffffff000f7802 */ /* 0x000fce0000000f00 */
[----:B------:R-:W-:Y:S05]  /*81b0*/  WARPSYNC.COLLECTIVE R15, `(.L_x_3276) ;  /* 0x000000000f087348 */ /* 0x000fea0003c00000 */
[----:B------:R0:W1:Y:S02]  /*81c0*/  SHFL.BFLY P6, R14, R13, R12, R11 ;  /* 0x0c00000c0d0e7389 */ /* 0x00006400000c000b */
[----:B01----:R-:W-:Y:S05]  /*81d0*/  ENDCOLLECTIVE ;  /* 0x000000000000791b */ /* 0x003fea0003800000 */
.L_x_3276:
[----:B------:R-:W-:Y:S01]  /*81e0*/  HFMA2 R12, -RZ, RZ, 0, 2.384185791015625e-07 ;  /* 0x00000004ff0c7431 */ /* 0x000fe200000001ff */
[----:B------:R-:W-:-:S05]  /*81f0*/  FMNMX R0, R13, R14, !PT ;  /* 0x0000000e0d007209 */ /* 0x000fca0007800000 */
[----:B------:R-:W-:-:S07]  /*8200*/  IMAD.MOV.U32 R13, RZ, RZ, R0 ;  /* 0x000000ffff0d7224 */ /* 0x000fce00078e0000 */
[----:B------:R-:W-:Y:S05]  /*8210*/  WARPSYNC.COLLECTIVE R15, `(.L_x_3277) ;  /* 0x000000000f087348 */ /* 0x000fea0003c00000 */
[----:B------:R0:W1:Y:S02]  /*8220*/  SHFL.BFLY P6, R14, R13, R12, R11 ;  /* 0x0c00000c0d0e7389 */ /* 0x00006400000c000b */
[----:B01----:R-:W-:Y:S05]  /*8230*/  ENDCOLLECTIVE ;  /* 0x000000000000791b */ /* 0x003fea0003800000 */
.L_x_3277:
[----:B------:R-:W-:Y:S02]  /*8240*/  MOV R12, 0x2 ;  /* 0x00000002000c7802 */ /* 0x000fe40000000f00 */
[----:B------:R-:W-:-:S05]  /*8250*/  FMNMX R2, R0, R14, !PT ;  /* 0x0000000e00027209 */ /* 0x000fca0007800000 */
[----:B------:R-:W-:-:S07]  /*8260*/  IMAD.MOV.U32 R13, RZ, RZ, R2 ;  /* 0x000000ffff0d7224 */ /* 0x000fce00078e0002 */
[----:B------:R-:W-:Y:S05]  /*8270*/  WARPSYNC.COLLECTIVE R15, `(.L_x_3278) ;  /* 0x000000000f087348 */ /* 0x000fea0003c00000 */
[----:B------:R0:W1:Y:S02]  /*8280*/  SHFL.BFLY P6, R14, R13, R12, R11 ;  /* 0x0c00000c0d0e7389 */ /* 0x00006400000c000b */
[----:B01----:R-:W-:Y:S05]  /*8290*/  ENDCOLLECTIVE ;  /* 0x000000000000791b */ /* 0x003fea0003800000 */
.L_x_3278:
[----:B------:R-:W-:Y:S01]  /*82a0*/  HFMA2 R12, -RZ, RZ, 0, 5.9604644775390625e-08 ;  /* 0x00000001ff0c7431 */ /* 0x000fe200000001ff */
[----:B------:R-:W-:-:S05]  /*82b0*/  FMNMX R3, R2, R14, !PT ;  /* 0x0000000e02037209 */ /* 0x000fca0007800000 */
[----:B------:R-:W-:-:S07]  /*82c0*/  IMAD.MOV.U32 R13, RZ, RZ, R3 ;  /* 0x000000ffff0d7224 */ /* 0x000fce00078e0003 */
[----:B------:R-:W-:Y:S05]  /*82d0*/  WARPSYNC.COLLECTIVE R15, `(.L_x_3279) ;  /* 0x000000000f087348 */ /* 0x000fea0003c00000 */
[----:B------:R0:W1:Y:S02]  /*82e0*/  SHFL.BFLY P6, R14, R13, R12, R11 ;  /* 0x0c00000c0d0e7389 */ /* 0x00006400000c000b */
[----:B01----:R-:W-:Y:S05]  /*82f0*/  ENDCOLLECTIVE ;  /* 0x000000000000791b */ /* 0x003fea0003800000 */
.L_x_3279:
        /* <DEDUP_REMOVED lines=209> */
.L_x_3280:
[----:B------:R-:W-:Y:S02]  /*9010*/  IMAD.MOV.U32 R12, RZ, RZ, 0x8 ;  /* 0x00000008ff0c7424 */ /* 0x000fe400078e00ff */
[----:B------:R-:W-:-:S05]  /*9020*/  FADD R28, R13, R14 ;  /* 0x0000000e0d1c7221 */ /* 0x000fca0000000000 */
[----:B------:R-:W-:-:S07]  /*9030*/  MOV R13, R28 ;  /* 0x0000001c000d7202 */ /* 0x000fce0000000f00 */
[----:B------:R-:W-:Y:S05]  /*9040*/  WARPSYNC.COLLECTIVE R15, `(.L_x_3281) ;  /* 0x000000000f087348 */ /* 0x000fea0003c00000 */
[----:B------:R0:W1:Y:S02]  /*9050*/  SHFL.BFLY P6, R14, R13, R12, R11 ;  /* 0x0c00000c0d0e7389 */ /* 0x00006400000c000b */
[----:B01----:R-:W-:Y:S05]  /*9060*/  ENDCOLLECTIVE ;  /* 0x000000000000791b */ /* 0x003fea0003800000 */
.L_x_3281:
[----:B------:R-:W-:Y:S02]  /*9070*/  IMAD.MOV.U32 R12, RZ, RZ, 0x4 ;  /* 0x00000004ff0c7424 */ /* 0x000fe400078e00ff */
[----:B------:R-:W-:-:S05]  /*9080*/  FADD R29, R28, R14 ;  /* 0x0000000e1c1d7221 */ /* 0x000fca0000000000 */
[----:B------:R-:W-:-:S07]  /*9090*/  MOV R13, R29 ;  /* 0x0000001d000d7202 */ /* 0x000fce0000000f00 */
[----:B------:R-:W-:Y:S05]  /*90a0*/  WARPSYNC.COLLECTIVE R15, `(.L_x_3282) ;  /* 0x000000000f087348 */ /* 0x000fea0003c00000 */
[----:B------:R0:W1:Y:S02]  /*90b0*/  SHFL.BFLY P6, R14, R13, R12, R11 ;  /* 0x0c00000c0d0e7389 */ /* 0x00006400000c000b */
[----:B01----:R-:W-:Y:S05]  /*90c0*/  ENDCOLLECTIVE ;  /* 0x000000000000791b */ /* 0x003fea0003800000 */
.L_x_3282:
[----:B------:R-:W-:Y:S02]  /*90d0*/  IMAD.MOV.U32 R12, RZ, RZ, 0x2 ;  /* 0x00000002ff0c7424 */ /* 0x000fe400078e00ff */
[----:B------:R-:W-:-:S05]  /*90e0*/  FADD R30, R29, R14 ;  /* 0x0000000e1d1e7221 */ /* 0x000fca0000000000 */
[----:B------:R-:W-:-:S07]  /*90f0*/  MOV R13, R30 ;  /* 0x0000001e000d7202 */ /* 0x000fce0000000f00 */
[----:B------:R-:W-:Y:S05]  /*9100*/  WARPSYNC.COLLECTIVE R15, `(.L_x_3283) ;  /* 0x000000000f087348 */ /* 0x000fea0003c00000 */
[----:B------:R0:W1:Y:S02]  /*9110*/  SHFL.BFLY P6, R14, R13, R12, R11 ;  /* 0x0c00000c0d0e7389 */ /* 0x00006400000c000b */
[----:B01----:R-:W-:Y:S05]  /*9120*/  ENDCOLLECTIVE ;  /* 0x000000000000791b */ /* 0x003fea0003800000 */
.L_x_3283:
[----:B------:R-:W-:Y:S02]  /*9130*/  IMAD.MOV.U32 R12, RZ, RZ, 0x1 ;  /* 0x00000001ff0c7424 */ /* 0x000fe400078e00ff */
[----:B------:R-:W-:-:S05]  /*9140*/  FADD R31, R30, R14 ;  /* 0x0000000e1e1f7221 */ /* 0x000fca0000000000 */
[----:B------:R-:W-:-:S07]  /*9150*/  MOV R13, R31 ;  /* 0x0000001f000d7202 */ /* 0x000fce0000000f00 */
[----:B------:R-:W-:Y:S05]  /*9160*/  WARPSYNC.COLLECTIVE R15, `(.L_x_3284) ;  /* 0x000000000f087348 */ /* 0x000fea0003c00000 */
[----:B------:R0:W1:Y:S02]  /*9170*/  SHFL.BFLY P6, R14, R13, R12, R11 ;  /* 0x0c00000c0d0e7389 */ /* 0x00006400000c000b */
[----:B01----:R-:W-:Y:S05]  /*9180*/  ENDCOLLECTIVE ;  /* 0x000000000000791b */ /* 0x003fea0003800000 */
.L_x_3284:
[----:B------:R-:W-:Y:S05]  /*9190*/  BRA `(.L_x_3285) ;  /* 0xffffffd800807947 */ /* 0x000fea000383ffff */
        .weak           $__internal_35_$__cuda_sm3x_div_rn_noftz_f32_slowpath
        .type           $__internal_35_$__cuda_sm3x_div_rn_noftz_f32_slowpath,@function
        .size           $__internal_35_$__cuda_sm3x_div_rn_noftz_f32_slowpath,(.L_x_37412 - $__internal_35_$__cuda_sm3x_div_rn_noftz_f32_slowpath)
$__internal_35_$__cuda_sm3x_div_rn_noftz_f32_slowpath:
        /* <DEDUP_REMOVED lines=35> */
.L_x_3287:
        /* <DEDUP_REMOVED lines=51> */
.L_x_3294:
[----:B------:R-:W-:-:S04]  /*9700*/  LOP3.LUT R6, R6, 0x80000000, RZ, 0xc0, !PT ;  /* 0x8000000006067812 */ /* 0x000fc800078ec0ff */
[----:B------:R-:W-:Y:S01]  /*9710*/  LOP3.LUT R6, R6, 0x7f800000, RZ, 0xfc, !PT ;  /* 0x7f80000006067812 */ /* 0x000fe200078efcff */
[----:B------:R-:W-:Y:S06]  /*9720*/  BRA `(.L_x_3295) ;  /* 0x0000000000047947 */ /* 0x000fec0003800000 */
.L_x_3293:
[----:B------:R-:W-:-:S07]  /*9730*/  IMAD R6, R28, 0x800000, R6 ;  /* 0x008000001c067824 */ /* 0x000fce00078e0206 */
.L_x_3295:
[----:B------:R-:W-:Y:S05]  /*9740*/  BSYNC.RECONVERGENT B2 ;  /* 0x0000000000027941 */ /* 0x000fea0003800200 */
.L_x_3292:
[----:B------:R-:W-:Y:S05]  /*9750*/  BRA `(.L_x_3296) ;  /* 0x0000000000207947 */ /* 0x000fea0003800000 */
.L_x_3291:
[----:B------:R-:W-:-:S04]  /*9760*/  LOP3.LUT R6, R29, 0x80000000, R6, 0x48, !PT ;  /* 0x800000001d067812 */ /* 0x000fc800078e4806 */
[----:B------:R-:W-:Y:S01]  /*9770*/  LOP3.LUT R6, R6, 0x7f800000, RZ, 0xfc, !PT ;  /* 0x7f80000006067812 */ /* 0x000fe200078efcff */
[----:B------:R-:W-:Y:S06]  /*9780*/  BRA `(.L_x_3296) ;  /* 0x0000000000147947 */ /* 0x000fec0003800000 */
.L_x_3290:
[----:B------:R-:W-:Y:S01]  /*9790*/  LOP3.LUT R6, R29, 0x80000000, R6, 0x48, !PT ;  /* 0x800000001d067812 */ /* 0x000fe200078e4806 */
[----:B------:R-:W-:Y:S06]  /*97a0*/  BRA `(.L_x_3296) ;  /* 0x00000000000c7947 */ /* 0x000fec0003800000 */
.L_x_3289:
[----:B------:R-:W0:Y:S01]  /*97b0*/  MUFU.RSQ R6, -QNAN ;  /* 0xffc0000000067908 */ /* 0x000e220000001400 */
[----:B------:R-:W-:Y:S05]  /*97c0*/  BRA `(.L_x_3296) ;  /* 0x0000000000047947 */ /* 0x000fea0003800000 */
.L_x_3288:
[----:B------:R-:W-:-:S07]  /*97d0*/  FADD.FTZ R6, R6, R11 ;  /* 0x0000000b06067221 */ /* 0x000fce0000010000 */
.L_x_3296:
[----:B------:R-:W-:Y:S05]  /*97e0*/  BSYNC.RECONVERGENT B1 ;  /* 0x0000000000017941 */ /* 0x000fea0003800200 */
.L_x_3286:
[----:B------:R-:W-:-:S04]  /*97f0*/  HFMA2 R13, -RZ, RZ, 0, 0 ;  /* 0x00000000ff0d7431 */ /* 0x000fc800000001ff */
[----:B0-----:R-:W-:Y:S05]  /*9800*/  RET.REL.NODEC R12 `(_Z15SoftmaxWarpImplI22BroadcastScaleMaskLoadIffbLm4EiE11DirectStoreIffEfLi1ELi20ELi32ELi1ELb0EL9Algorithm0EEvT_T0_ll) ;  /* 0xffffff640cfc7950 */ /* 0x001fea0003c3ffff */
.L_x_3297:
        /* <DEDUP_REMOVED lines=15> */
.L_x_37412:


//--------------------- .text._Z15SoftmaxWarpImplI22BroadcastScaleMaskLoadIffbLm4EiE11DirectStoreIffEfLi1ELi19ELi32ELi1ELb1EL9Algorithm0EEvT_T0_ll --------------------------
	.section	.text._Z15SoftmaxWarpImplI22BroadcastScaleMaskLoadIffbLm4EiE11DirectStoreIffEfLi1ELi19ELi32ELi1ELb1EL9Algorithm0EEvT_T0_ll,"ax",@progbits
	.align	128
        .global         _Z15SoftmaxWarpImplI22BroadcastScaleMaskLoadIffbLm4EiE11DirectStoreIffEfLi1ELi19ELi32ELi1ELb1EL9Algorithm0EEvT_T0_ll
        .type           _Z15SoftmaxWarpImplI22BroadcastScaleMaskLoadIffbLm4EiE11DirectStoreIffEfLi1ELi19ELi32ELi1ELb1EL9Algorithm0EEvT_T0_ll,@function
        .size           _Z15SoftmaxWarpImplI22BroadcastScaleMaskLoadIffbLm4EiE11DirectStoreIffEfLi1ELi19ELi32ELi1ELb1EL9Algorithm0EEvT_T0_ll,(.L_x_37413 - _Z15SoftmaxWarpImplI22BroadcastScaleMaskLoadIffbLm4EiE11DirectStoreIffEfLi1ELi19ELi32ELi1ELb1EL9Algorithm0EEvT_T0_ll)
        .other          _Z15SoftmaxWarpImplI22BroadcastScaleMaskLoadIffbLm4EiE11DirectStoreIffEfLi1ELi19ELi32ELi1ELb1EL9Algorithm0EEvT_T0_ll,@"STO_CUDA_ENTRY STV_DEFAULT"
_Z15SoftmaxWarpImplI22BroadcastScaleMaskLoadIffbLm4EiE11DirectStoreIffEfLi1ELi19ELi32ELi1ELb1EL9Algorithm0EEvT_T0_ll:
.text._Z15SoftmaxWarpImplI22BroadcastScaleMaskLoadIffbLm4EiE11DirectStoreIffEfLi1ELi19ELi32ELi1ELb1EL9Algorithm0EEvT_T0_ll:
        /* <DEDUP_REMOVED lines=29> */
.L_x_3298:
        /* <DEDUP_REMOVED lines=25> */
.L_x_3377:
[----:B0-----:R-:W0:Y:S01]  /*0360*/  LDC.64 R14, c[0x0][0x410] ;  /* 0x00010400ff0e7b82 */ /* 0x001e220000000a00 */
[C---:B------:R-:W-:Y:S01]  /*0370*/  IADD3 R35, PT, PT, R41.reuse, 0x80, RZ ;  /* 0x0000008029237810 */ /* 0x040fe20007ffe0ff */
[----:B------:R-:W-:Y:S01]  /*0380*/  BSSY.RECONVERGENT B1, `(.L_x_3300) ;  /* 0x0000089000017945 */ /* 0x000fe20003800200 */
[----:B------:R-:W-:Y:S01]  /*0390*/  IMAD.MOV.U32 R4, RZ, RZ, -0x800000 ;  /* 0xff800000ff047424 */ /* 0x000fe200078e00ff */
[----:B------:R-:W-:Y:S01]  /*03a0*/  MOV R16, 0xff800000 ;  /* 0xff80000000107802 */ /* 0x000fe20000000f00 */
[----:B------:R-:W-:Y:S02]  /*03b0*/  IMAD.MOV.U32 R6, RZ, RZ, -0x800000 ;  /* 0xff800000ff067424 */ /* 0x000fe400078e00ff */
[----:B------:R-:W-:Y:S02]  /*03c0*/  IMAD.MOV.U32 R8, RZ, RZ, -0x800000 ;  /* 0xff800000ff087424 */ /* 0x000fe400078e00ff */
[----:B------:R-:W-:Y:S02]  /*03d0*/  IMAD.MOV.U32 R10, RZ, RZ, -0x800000 ;  /* 0xff800000ff0a7424 */ /* 0x000fe400078e00ff */
[----:B------:R-:W-:-:S02]  /*03e0*/  VIADD R37, R41, 0x100 ;  /* 0x0000010029257836 */ /* 0x000fc40000000000 */
[C---:B------:R-:W-:Y:S02]  /*03f0*/  VIADD R11, R41.reuse, 0x120 ;  /* 0x00000120290b7836 */ /* 0x040fe40000000000 */
[----:B------:R-:W-:Y:S01]  /*0400*/  IMAD.MOV.U32 R13, RZ, RZ, -0x800000 ;  /* 0xff800000ff0d7424 */ /* 0x000fe200078e00ff */
[-C--:B0-----:R-:W-:Y:S02]  /*0410*/  ISETP.GE.U32.AND P0, PT, R41, R14.reuse, PT ;  /* 0x0000000e2900720c */ /* 0x081fe40003f06070 */
[-C--:B------:R-:W-:Y:S02]  /*0420*/  ISETP.GE.U32.AND P1, PT, R3, R14.reuse, PT ;  /* 0x0000000e0300720c */ /* 0x080fe40003f26070 */
[----:B------:R-:W-:Y:S02]  /*0430*/  ISETP.GE.AND.EX P0, PT, RZ, R15, PT, P0 ;  /* 0x0000000fff00720c */ /* 0x000fe40003f06300 */
[-C--:B------:R-:W-:Y:S02]  /*0440*/  ISETP.GE.U32.AND P2, PT, R5, R14.reuse, PT ;  /* 0x0000000e0500720c */ /* 0x080fe40003f46070 */
[----:B------:R-:W-:-:S02]  /*0450*/  ISETP.GE.U32.AND P3, PT, R7, R14, PT ;  /* 0x0000000e0700720c */ /* 0x000fc40003f66070 */
[----:B------:R-:W-:Y:S02]  /*0460*/  ISETP.GE.U32.AND P4, PT, R35, R14, PT ;  /* 0x0000000e2300720c */ /* 0x000fe40003f86070 */
[-C--:B------:R-:W-:Y:S02]  /*0470*/  ISETP.GE.AND.EX P1, PT, RZ, R15.reuse, PT, P1 ;  /* 0x0000000fff00720c */ /* 0x080fe40003f26310 */
[-C--:B------:R-:W-:Y:S02]  /*0480*/  ISETP.GE.AND.EX P2, PT, RZ, R15.reuse, PT, P2 ;  /* 0x0000000fff00720c */ /* 0x080fe40003f46320 */
[-C--:B------:R-:W-:Y:S02]  /*0490*/  ISETP.GE.AND.EX P3, PT, RZ, R15.reuse, PT, P3 ;  /* 0x0000000fff00720c */ /* 0x080fe40003f66330 */
[----:B------:R-:W-:Y:S01]  /*04a0*/  ISETP.GE.AND.EX P4, PT, RZ, R15, PT, P4 ;  /* 0x0000000fff00720c */ /* 0x000fe20003f86340 */
[----:B-1----:R-:W-:-:S12]  /*04b0*/  @P0 BRA `(.L_x_3301) ;  /* 0x0000000400d40947 */ /* 0x002fd80003800000 */
        /* <DEDUP_REMOVED lines=30> */
[----:B------:R-:W-:Y:S01]  /*06a0*/  @P6 VIADD R22, R22, 0x1 ;  /* 0x0000000116166836 */ /* 0x000fe20000000000 */
[----:B------:R-:W-:Y:S01]  /*06b0*/  ISETP.NE.AND P6, PT, R43, RZ, PT ;  /* 0x000000ff2b00720c */ /* 0x000fe20003fc5270 */
[----:B------:R0:W1:Y:S01]  /*06c0*/  F2I.FTZ.U32.TRUNC.NTZ R13, R12 ;  /* 0x0000000c000d7305 */ /* 0x000062000021f000 */
[----:B------:R-:W2:Y:S03]  /*06d0*/  LDC R18, c[0x0][0x3c0] ;  /* 0x0000f000ff127b82 */ /* 0x000ea60000000800 */
[----:B------:R-:W-:Y:S01]  /*06e0*/  @!P5 IADD3 R22, PT, PT, -R22, RZ, RZ ;  /* 0x000000ff1616d210 */ /* 0x000fe20007ffe1ff */
[----:B0-----:R-:W-:-:S07]  /*06f0*/  IMAD.MOV.U32 R12, RZ, RZ, RZ ;  /* 0x000000ffff0c7224 */ /* 0x001fce00078e00ff */
[----:B------:R-:W-:Y:S01]  /*0700*/  @!P6 LOP3.LUT R22, RZ, R43, RZ, 0x33, !PT ;  /* 0x0000002bff16e212 */ /* 0x000fe200078e33ff */
[----:B-1----:R-:W-:-:S04]  /*0710*/  IMAD.MOV R39, RZ, RZ, -R13 ;  /* 0x000000ffff277224 */ /* 0x002fc800078e0a0d */
[----:B------:R-:W-:Y:S02]  /*0720*/  IMAD.MOV R24, RZ, RZ, -R22 ;  /* 0x000000ffff187224 */ /* 0x000fe400078e0a16 */
[----:B------:R-:W-:Y:S02]  /*0730*/  IMAD R39, R39, R26, RZ ;  /* 0x0000001a27277224 */ /* 0x000fe400078e02ff */
[----:B------:R-:W-:Y:S02]  /*0740*/  IMAD R43, R43, R24, R4 ;  /* 0x000000182b2b7224 */ /* 0x000fe400078e0204 */
[----:B------:R-:W-:Y:S01]  /*0750*/  IMAD.HI.U32 R12, R13, R39, R12 ;  /* 0x000000270d0c7227 */ /* 0x000fe200078e000c */
[----:B--2---:R-:W-:Y:S02]  /*0760*/  IABS R28, R18 ;  /* 0x00000012001c7213 */ /* 0x004fe40000000000 */
[----:B------:R-:W-:-:S04]  /*0770*/  IABS R24, R43 ;  /* 0x0000002b00187213 */ /* 0x000fc80000000000 */
[----:B------:R-:W-:-:S05]  /*0780*/  MOV R13, R24 ;  /* 0x00000018000d7202 */ /* 0x000fca0000000f00 */
        /* <DEDUP_REMOVED lines=18> */
[----:B------:R-:W-:-:S05]  /*08b0*/  @!P6 LOP3.LUT R26, RZ, R20, RZ, 0x33, !PT ;  /* 0x00000014ff1ae212 */ /* 0x000fca00078e33ff */
[----:B------:R-:W-:Y:S01]  /*08c0*/  IMAD.MOV R39, RZ, RZ, -R26 ;  /* 0x000000ffff277224 */ /* 0x000fe200078e0a1a */
[----:B0-----:R-:W-:-:S03]  /*08d0*/  IADD3 R45, PT, PT, RZ, -R13, RZ ;  /* 0x8000000dff2d7210 */ /* 0x001fc60007ffe0ff */
[----:B------:R-:W-:Y:S02]  /*08e0*/  IMAD R47, R20, R39, R43 ;  /* 0x00000027142f7224 */ /* 0x000fe400078e022b */
[----:B------:R-:W-:Y:S01]  /*08f0*/  IMAD R39, R45, R28, RZ ;  /* 0x0000001c2d277224 */ /* 0x000fe200078e02ff */
[----:B------:R-:W0:Y:S02]  /*0900*/  LDC.64 R42, c[0x0][0x398] ;  /* 0x0000e600ff2a7b82 */ /* 0x000e240000000a00 */
[----:B------:R-:W-:Y:S01]  /*0910*/  IABS R20, R47 ;  /* 0x0000002f00147213 */ /* 0x000fe20000000000 */
[----:B------:R-:W-:-:S04]  /*0920*/  IMAD.HI.U32 R12, R13, R39, R12 ;  /* 0x000000270d0c7227 */ /* 0x000fc800078e000c */
[----:B------:R-:W-:Y:S01]  /*0930*/  IMAD.MOV.U32 R13, RZ, RZ, R20 ;  /* 0x000000ffff0d7224 */ /* 0x000fe200078e0014 */
[----:B------:R-:W1:Y:S03]  /*0940*/  LDC.64 R38, c[0x0][0x390] ;  /* 0x0000e400ff267b82 */ /* 0x000e660000000a00 */
[----:B------:R-:W-:-:S05]  /*0950*/  IMAD.HI.U32 R12, R12, R13, RZ ;  /* 0x0000000d0c0c7227 */ /* 0x000fca00078e00ff */
[----:B------:R-:W-:Y:S01]  /*0960*/  IADD3 R20, PT, PT, -R12, RZ, RZ ;  /* 0x000000ff0c147210 */ /* 0x000fe20007ffe1ff */
[----:B------:R-:W2:Y:S04]  /*0970*/  LDC.64 R44, c[0x0][0x3a0] ;  /* 0x0000e800ff2c7b82 */ /* 0x000ea80000000a00 */
[----:B------:R-:W-:-:S05]  /*0980*/  IMAD R13, R28, R20, R13 ;  /* 0x000000141c0d7224 */ /* 0x000fca00078e020d */
        /* <DEDUP_REMOVED lines=11> */
[----:B------:R-:W-:Y:S01]  /*0a40*/  @P5 VIADD R12, R12, 0x1 ;  /* 0x000000010c0c5836 */ /* 0x000fe20000000000 */
[----:B------:R-:W-:-:S05]  /*0a50*/  ISETP.NE.AND P5, PT, R18, RZ, PT ;  /* 0x000000ff1200720c */ /* 0x000fca0003fa5270 */
[----:B------:R-:W-:Y:S02]  /*0a60*/  @!P6 IADD3 R12, PT, PT, -R12, RZ, RZ ;  /* 0x000000ff0c0ce210 */ /* 0x000fe40007ffe1ff */
[----:B0-----:R-:W-:-:S06]  /*0a70*/  ISETP.NE.U32.AND P6, PT, R42, 0x1, PT ;  /* 0x000000012a00780c */ /* 0x001fcc0003fc5070 */
        /* <DEDUP_REMOVED lines=25> */
.L_x_3301:
[----:B------:R-:W-:Y:S05]  /*0c10*/  BSYNC.RECONVERGENT B1 ;  /* 0x0000000000017941 */ /* 0x000fea0003800200 */
.L_x_3300:
        /* <DEDUP_REMOVED lines=62> */
[----:B0-----:R-:W-:-:S06]  /*1000*/  HFMA2 R38, -RZ, RZ, 0, 0 ;  /* 0x00000000ff267431 */ /* 0x001fcc00000001ff */
[----:B------:R-:W-:-:S05]  /*1010*/  @P5 VIADD R22, R22, 0x1 ;  /* 0x0000000116165836 */ /* 0x000fca0000000000 */
[----:B------:R-:W-:Y:S01]  /*1020*/  MOV R24, R22 ;  /* 0x0000001600187202 */ /* 0x000fe20000000f00 */
[----:B-1----:R-:W-:-:S04]  /*1030*/  IMAD.MOV R22, RZ, RZ, -R39 ;  /* 0x000000ffff167224 */ /* 0x002fc800078e0a27 */
        /* <DEDUP_REMOVED lines=21> */
[----:B-1----:R-:W-:-:S04]  /*1190*/  ISETP.NE.U32.AND P1, PT, R42, 0x1, PT ;  /* 0x000000012a00780c */ /* 0x002fc80003f25070 */
[----:B------:R-:W-:Y:S01]  /*11a0*/  ISETP.NE.AND.EX P1, PT, R43, RZ, PT, P1 ;  /* 0x000000ff2b00720c */ /* 0x000fe20003f25310 */
[----:B------:R-:W-:Y:S01]  /*11b0*/  @!P5 IMAD.MOV R18, RZ, RZ, -R18 ;  /* 0x000000ffff12d224 */ /* 0x000fe200078e0a12 */
        /* <DEDUP_REMOVED lines=28> */
.L_x_3303:
[----:B------:R-:W-:Y:S05]  /*1380*/  BSYNC.RECONVERGENT B1 ;  /* 0x0000000000017941 */ /* 0x000fea0003800200 */
.L_x_3302:
        /* <DEDUP_REMOVED lines=87> */
[----:B---3--:R-:W-:Y:S02]  /*1900*/  ISETP.NE.U32.AND P2, PT, R38, 0x1, PT ;  /* 0x000000012600780c */ /* 0x008fe40003f45070 */
[----:B------:R-:W-:Y:S02]  /*1910*/  SHF.R.S64 R38, RZ, 0x1e, R8 ;  /* 0x0000001eff267819 */ /* 0x000fe40000001008 */
[----:B------:R-:W-:Y:S02]  /*1920*/  ISETP.NE.AND.EX P2, PT, R39, RZ, PT, P2 ;  /* 0x000000ff2700720c */ /* 0x000fe40003f45320 */
[----:B------:R-:W-:Y:S02]  /*1930*/  @!P1 IADD3 R18, PT, PT, -R18, RZ, RZ ;  /* 0x000000ff12129210 */ /* 0x000fe40007ffe1ff */
[----:B-1----:R-:W-:Y:S02]  /*1940*/  ISETP.NE.U32.AND P1, PT, R42, 0x1, PT ;  /* 0x000000012a00780c */ /* 0x002fe40003f25070 */
[----:B------:R-:W-:-:S02]  /*1950*/  @!P5 LOP3.LUT R18, RZ, R12, RZ, 0x33, !PT ;  /* 0x0000000cff12d212 */ /* 0x000fc400078e33ff */
[----:B0-----:R-:W-:Y:S02]  /*1960*/  ISETP.NE.U32.AND P5, PT, R44, 0x1, PT ;  /* 0x000000012c00780c */ /* 0x001fe40003fa5070 */
[----:B------:R-:W-:Y:S01]  /*1970*/  ISETP.NE.AND.EX P1, PT, R43, RZ, PT, P1 ;  /* 0x000000ff2b00720c */ /* 0x000fe20003f25310 */
[----:B------:R-:W-:Y:S01]  /*1980*/  IMAD.MOV R43, RZ, RZ, -R18 ;  /* 0x000000ffff2b7224 */ /* 0x000fe200078e0a12 */
[----:B------:R-:W-:Y:S02]  /*1990*/  SEL R20, R20, RZ, P2 ;  /* 0x000000ff14147207 */ /* 0x000fe40001000000 */
[----:B------:R-:W-:Y:S01]  /*19a0*/  ISETP.NE.AND.EX P5, PT, R45, RZ, PT, P5 ;  /* 0x000000ff2d00720c */ /* 0x000fe20003fa5350 */
[----:B------:R-:W-:Y:S01]  /*19b0*/  IMAD R12, R12, R43, R49 ;  /* 0x0000002b0c0c7224 */ /* 0x000fe200078e0231 */
[----:B--2---:R-:W-:Y:S01]  /*19c0*/  ISETP.NE.U32.AND P2, PT, R46, 0x1, PT ;  /* 0x000000012e00780c */ /* 0x004fe20003f45070 */
        /* <DEDUP_REMOVED lines=18> */
.L_x_3305:
[----:B------:R-:W-:Y:S05]  /*1af0*/  BSYNC.RECONVERGENT B1 ;  /* 0x0000000000017941 */ /* 0x000fea0003800200 */
.L_x_3304:
        /* <DEDUP_REMOVED lines=118> */
.L_x_3307:
[----:B------:R-:W-:Y:S05]  /*2260*/  BSYNC.RECONVERGENT B1 ;  /* 0x0000000000017941 */ /* 0x000fea0003800200 */
.L_x_3306:
        /* <DEDUP_REMOVED lines=45> */
[----:B0-----:R-:W-:Y:S02]  /*2540*/  IABS R53, R12 ;  /* 0x0000000c00357213 */ /* 0x001fe40000000000 */
[----:B------:R-:W-:Y:S02]  /*2550*/  ISETP.NE.AND P5, PT, R12, RZ, PT ;  /* 0x000000ff0c00720c */ /* 0x000fe40003fa5270 */
        /* <DEDUP_REMOVED lines=39> */
[----:B------:R-:W-:-:S07]  /*27d0*/  ISETP.GE.AND P3, PT, R20, RZ, PT ;  /* 0x000000ff1400720c */ /* 0x000fce0003f66270 */
[----:B------:R-:W-:Y:S01]  /*27e0*/  @P1 VIADD R16, R16, 0x1 ;  /* 0x0000000110101836 */ /* 0x000fe20000000000 */
[----:B-1----:R-:W-:-:S04]  /*27f0*/  ISETP.NE.U32.AND P1, PT, R42, 0x1, PT ;  /* 0x000000012a00780c */ /* 0x002fc80003f25070 */
[----:B------:R-:W-:Y:S02]  /*2800*/  ISETP.NE.AND.EX P4, PT, R43, RZ, PT, P1 ;  /* 0x000000ff2b00720c */ /* 0x000fe40003f85310 */
[----:B------:R-:W-:Y:S02]  /*2810*/  @!P3 IADD3 R16, PT, PT, -R16, RZ, RZ ;  /* 0x000000ff1010b210 */ /* 0x000fe40007ffe1ff */
        /* <DEDUP_REMOVED lines=26> */
.L_x_3309:
[----:B------:R-:W-:Y:S05]  /*29c0*/  BSYNC.RECONVERGENT B1 ;  /* 0x0000000000017941 */ /* 0x000fea0003800200 */
.L_x_3308:
[-C--:B------:R-:W-:Y:S01]  /*29d0*/  ISETP.GE.U32.AND P4, PT, R9, R14.reuse, PT ;  /* 0x0000000e0900720c */ /* 0x080fe20003f86070 */
[----:B------:R-:W-:Y:S01]  /*29e0*/  VIADD R35, R41, 0x140 ;  /* 0x0000014029237836 */ /* 0x000fe20000000000 */
[----:B------:R-:W-:Y:S01]  /*29f0*/  BSSY.RECONVERGENT B1, `(.L_x_3310) ;  /* 0x000007d000017945 */ /* 0x000fe20003800200 */
[-C--:B------:R-:W-:Y:S01]  /*2a00*/  ISETP.GE.U32.AND P3, PT, R17, R14.reuse, PT ;  /* 0x0000000e1100720c */ /* 0x080fe20003f66070 */
[----:B------:R-:W-:Y:S01]  /*2a10*/  IMAD.MOV.U32 R18, RZ, RZ, -0x800000 ;  /* 0xff800000ff127424 */ /* 0x000fe200078e00ff */
[----:B------:R-:W-:Y:S02]  /*2a20*/  ISETP.GE.AND.EX P4, PT, RZ, R15, PT, P4 ;  /* 0x0000000fff00720c */ /* 0x000fe40003f86340 */
[-C--:B------:R-:W-:Y:S02]  /*2a30*/  ISETP.GE.U32.AND P6, PT, R19, R14.reuse, PT ;  /* 0x0000000e1300720c */ /* 0x080fe40003fc6070 */
[-C--:B------:R-:W-:Y:S02]  /*2a40*/  ISETP.GE.U32.AND P5, PT, R37, R14.reuse, PT ;  /* 0x0000000e2500720c */ /* 0x080fe40003fa6070 */
[----:B------:R-:W-:-:S02]  /*2a50*/  ISETP.GE.U32.AND P1, PT, R11, R14, PT ;  /* 0x0000000e0b00720c */ /* 0x000fc40003f26070 */
[----:B------:R-:W-:Y:S02]  /*2a60*/  ISETP.GE.U32.AND P2, PT, R35, R14, PT ;  /* 0x0000000e2300720c */ /* 0x000fe40003f46070 */
[----:B------:R-:W-:-:S03]  /*2a70*/  IADD3 R41, PT, PT, R41, 0x160, RZ ;  /* 0x0000016029297810 */ /* 0x000fc60007ffe0ff */
        /* <DEDUP_REMOVED lines=116> */
.L_x_3311:
[----:B------:R-:W-:Y:S05]  /*31c0*/  BSYNC.RECONVERGENT B1 ;  /* 0x0000000000017941 */ /* 0x000fea0003800200 */
.L_x_3310:
        /* <DEDUP_REMOVED lines=60> */
[----:B------:R-:W2:Y:S01]  /*3590*/  LDC.64 R44, c[0x0][0x398] ;  /* 0x0000e600ff2c7b82 */ /* 0x000ea20000000a00 */
[----:B0-----:R-:W0:Y:S09]  /*35a0*/  MUFU.RCP R32, R32 ;  /* 0x0000002000207308 */ /* 0x001e320000001000 */
        /* <DEDUP_REMOVED lines=59> */
.L_x_3313:
[----:B------:R-:W-:Y:S05]  /*3960*/  BSYNC.RECONVERGENT B1 ;  /* 0x0000000000017941 */ /* 0x000fea0003800200 */
.L_x_3312:
        /* <DEDUP_REMOVED lines=119> */
.L_x_3315:
[----:B------:R-:W-:Y:S05]  /*40e0*/  BSYNC.RECONVERGENT B1 ;  /* 0x0000000000017941 */ /* 0x000fea0003800200 */
.L_x_3314:
        /* <DEDUP_REMOVED lines=35> */
[----:B------:R-:W1:Y:S01]  /*4320*/  LDC.64 R42, c[0x0][0x398] ;  /* 0x0000e600ff2a7b82 */ /* 0x000e620000000a00 */
[----:B0-----:R-:W0:Y:S09]  /*4330*/  MUFU.RCP R30, R30 ;  /* 0x0000001e001e7308 */ /* 0x001e320000001000 */
[----:B------:R-:W-:Y:S01]  /*4340*/  @P5 VIADD R28, R28, 0x1 ;  /* 0x000000011c1c5836 */ /* 0x000fe20000000000 */
[----:B------:R-:W-:-:S02]  /*4350*/  ISETP.GE.AND P5, PT, R26, RZ, PT ;  /* 0x000000ff1a00720c */ /* 0x000fc40003fa6270 */
[----:B0-----:R-:W-:-:S04]  /*4360*/  IADD3 R36, PT, PT, R30, 0xffffffe, RZ ;  /* 0x0ffffffe1e247810 */ /* 0x001fc80007ffe0ff */
[----:B------:R0:W2:Y:S07]  /*4370*/  F2I.FTZ.U32.TRUNC.NTZ R37, R36 ;  /* 0x0000002400257305 */ /* 0x0000ae000021f000 */
[----:B------:R-:W-:Y:S01]  /*4380*/  @!P5 IMAD.MOV R28, RZ, RZ, -R28 ;  /* 0x000000ffff1cd224 */ /* 0x000fe200078e0a1c */
[----:B------:R-:W-:Y:S01]  /*4390*/  ISETP.NE.AND P5, PT, R47, RZ, PT ;  /* 0x000000ff2f00720c */ /* 0x000fe20003fa5270 */
[----:B0-----:R-:W-:Y:S02]  /*43a0*/  IMAD.MOV.U32 R36, RZ, RZ, RZ ;  /* 0x000000ffff247224 */ /* 0x001fe400078e00ff */
[----:B--2---:R-:W-:-:S10]  /*43b0*/  IMAD.MOV R26, RZ, RZ, -R37 ;  /* 0x000000ffff1a7224 */ /* 0x004fd400078e0a25 */
        /* <DEDUP_REMOVED lines=8> */
[----:B------:R-:W2:Y:S02]  /*4440*/  LDC.64 R38, c[0x0][0x390] ;  /* 0x0000e400ff267b82 */ /* 0x000ea40000000a00 */
        /* <DEDUP_REMOVED lines=20> */
[----:B--2---:R-:W-:-:S03]  /*4590*/  ISETP.NE.U32.AND P5, PT, R38, 0x1, PT ;  /* 0x000000012600780c */ /* 0x004fc60003fa5070 */
        /* <DEDUP_REMOVED lines=8> */
[----:B-1----:R-:W-:-:S04]  /*4620*/  ISETP.NE.U32.AND P5, PT, R42, 0x1, PT ;  /* 0x000000012a00780c */ /* 0x002fc80003fa5070 */
[----:B------:R-:W-:Y:S01]  /*4630*/  ISETP.NE.AND.EX P5, PT, R43, RZ, PT, P5 ;  /* 0x000000ff2b00720c */ /* 0x000fe20003fa5350 */
[----:B------:R-:W-:-:S05]  /*4640*/  IMAD.HI.U32 R24, R47, R32, RZ ;  /* 0x000000202f187227 */ /* 0x000fca00078e00ff */
        /* <DEDUP_REMOVED lines=37> */
.L_x_3317:
[----:B------:R-:W-:Y:S05]  /*48a0*/  BSYNC.RECONVERGENT B1 ;  /* 0x0000000000017941 */ /* 0x000fea0003800200 */
.L_x_3316:
        /* <DEDUP_REMOVED lines=22> */
[----:B------:R-:W-:-:S04]  /*4a10*/  IMAD.HI.U32 R43, R37, R43, R36 ;  /* 0x0000002b252b7227 */ /* 0x000fc800078e0024 */
[----:B------:R-:W-:Y:S02]  /*4a20*/  VIADD R36, R30, 0xffffffe ;  /* 0x0ffffffe1e247836 */ /* 0x000fe40000000000 */
        /* <DEDUP_REMOVED lines=9> */
[----:B------:R-:W-:Y:S01]  /*4ac0*/  ISETP.GE.U32.AND P1, PT, R12, R39, PT ;  /* 0x000000270c00720c */ /* 0x000fe20003f26070 */
[----:B------:R-:W-:Y:S01]  /*4ad0*/  IMAD R39, R34, R45, RZ ;  /* 0x0000002d22277224 */ /* 0x000fe200078e02ff */
[----:B------:R-:W-:-:S03]  /*4ae0*/  LOP3.LUT R12, R11, R32, RZ, 0x3c, !PT ;  /* 0x000000200b0c7212 */ /* 0x000fc600078e3cff */
[----:B------:R-:W-:Y:S01]  /*4af0*/  IMAD.HI.U32 R39, R37, R39, R36 ;  /* 0x0000002725277227 */ /* 0x000fe200078e0024 */
        /* <DEDUP_REMOVED lines=9> */
[----:B------:R-:W0:Y:S04]  /*4b90*/  I2F.RP R34, R49 ;  /* 0x0000003100227306 */ /* 0x000e280000209400 */
[----:B------:R-:W-:-:S05]  /*4ba0*/  IABS R32, R43 ;  /* 0x0000002b00207213 */ /* 0x000fca0000000000 */
        /* <DEDUP_REMOVED lines=43> */
[----:B-1----:R-:W-:Y:S02]  /*4e60*/  ISETP.NE.U32.AND P1, PT, R36, 0x1, PT ;  /* 0x000000012400780c */ /* 0x002fe40003f25070 */
[----:B------:R-:W-:Y:S02]  /*4e70*/  SHF.R.S64 R36, RZ, 0x1e, R11 ;  /* 0x0000001eff247819 */ /* 0x000fe4000000100b */
[----:B------:R-:W-:Y:S01]  /*4e80*/  ISETP.NE.AND.EX P1, PT, R37, RZ, PT, P1 ;  /* 0x000000ff2500720c */ /* 0x000fe20003f25310 */
[----:B------:R-:W-:Y:S01]  /*4e90*/  IMAD R37, R28, UR36, RZ ;  /* 0x000000241c257c24 */ /* 0x000fe2000f8e02ff */
[----:B------:R-:W-:Y:S02]  /*4ea0*/  @!P5 LOP3.LUT R26, RZ, R12, RZ, 0x33, !PT ;  /* 0x0000000cff1ad212 */ /* 0x000fe400078e33ff */
[----:B--2---:R-:W-:-:S02]  /*4eb0*/  ISETP.NE.U32.AND P5, PT, R38, 0x1, PT ;  /* 0x000000012600780c */ /* 0x004fc40003fa5070 */
[----:B------:R-:W-:Y:S01]  /*4ec0*/  SEL R30, R32, RZ, P1 ;  /* 0x000000ff201e7207 */ /* 0x000fe20000800000 */
[----:B------:R-:W-:Y:S01]  /*4ed0*/  IMAD.MOV R45, RZ, RZ, -R26 ;  /* 0x000000ffff2d7224 */ /* 0x000fe200078e0a1a */
[----:B0-----:R-:W-:Y:S02]  /*4ee0*/  ISETP.NE.U32.AND P1, PT, R42, 0x1, PT ;  /* 0x000000012a00780c */ /* 0x001fe40003f25070 */
        /* <DEDUP_REMOVED lines=18> */
.L_x_3319:
[----:B------:R-:W-:Y:S05]  /*5010*/  BSYNC.RECONVERGENT B1 ;  /* 0x0000000000017941 */ /* 0x000fea0003800200 */
.L_x_3318:
        /* <DEDUP_REMOVED lines=46> */
[----:B-1----:R-:W-:Y:S02]  /*5300*/  IABS R35, R12 ;  /* 0x0000000c00237213 */ /* 0x002fe40000000000 */
        /* <DEDUP_REMOVED lines=14> */
[----:B------:R-:W-:Y:S02]  /*53f0*/  IMAD.MOV.U32 R34, RZ, RZ, RZ ;  /* 0x000000ffff227224 */ /* 0x000fe400078e00ff */
[----:B0-----:R-:W-:-:S04]  /*5400*/  VIADD R35, R36, 0xffffffe ;  /* 0x0ffffffe24237836 */ /* 0x001fc80000000000 */
[----:B------:R-:W-:Y:S02]  /*5410*/  @P2 IADD3 R32, PT, PT, R32, 0x1, RZ ;  /* 0x0000000120202810 */ /* 0x000fe40007ffe0ff */
[----:B------:R-:W0:Y:S03]  /*5420*/  F2I.FTZ.U32.TRUNC.NTZ R35, R35 ;  /* 0x0000002300237305 */ /* 0x000e26000021f000 */
[----:B------:R-:W-:-:S04]  /*5430*/  IMAD.MOV.U32 R40, RZ, RZ, R32 ;  /* 0x000000ffff287224 */ /* 0x000fc800078e0020 */
[----:B------:R-:W-:Y:S01]  /*5440*/  @!P1 IMAD.MOV R40, RZ, RZ, -R40 ;  /* 0x000000ffff289224 */ /* 0x000fe200078e0a28 */
[----:B------:R-:W-:-:S05]  /*5450*/  @!P5 LOP3.LUT R40, RZ, R28, RZ, 0x33, !PT ;  /* 0x0000001cff28d212 */ /* 0x000fca00078e33ff */
[----:B------:R-:W-:Y:S01]  /*5460*/  IMAD.MOV R37, RZ, RZ, -R40 ;  /* 0x000000ffff257224 */ /* 0x000fe200078e0a28 */
[----:B0-----:R-:W-:-:S03]  /*5470*/  IADD3 R32, PT, PT, RZ, -R35, RZ ;  /* 0x80000023ff207210 */ /* 0x001fc60007ffe0ff */
[----:B------:R-:W-:Y:S02]  /*5480*/  IMAD R45, R28, R37, R39 ;  /* 0x000000251c2d7224 */ /* 0x000fe400078e0227 */
[----:B------:R-:W0:Y:S01]  /*5490*/  LDC.64 R38, c[0x0][0x3a0] ;  /* 0x0000e800ff267b82 */ /* 0x000e220000000a00 */
[----:B------:R-:W-:Y:S02]  /*54a0*/  IMAD R37, R32, R43, RZ ;  /* 0x0000002b20257224 */ /* 0x000fe400078e02ff */
[----:B------:R-:W-:Y:S02]  /*54b0*/  IABS R32, R45 ;  /* 0x0000002d00207213 */ /* 0x000fe40000000000 */
        /* <DEDUP_REMOVED lines=15> */
[----:B--2---:R-:W-:Y:S02]  /*55b0*/  ISETP.NE.U32.AND P1, PT, R34, 0x1, PT ;  /* 0x000000012200780c */ /* 0x004fe40003f25070 */
[----:B------:R-:W-:Y:S02]  /*55c0*/  SHF.R.S64 R34, RZ, 0x1e, R11 ;  /* 0x0000001eff227819 */ /* 0x000fe4000000100b */
[----:B------:R-:W-:Y:S01]  /*55d0*/  ISETP.NE.AND.EX P1, PT, R35, RZ, PT, P1 ;  /* 0x000000ff2300720c */ /* 0x000fe20003f25310 */
[----:B------:R-:W-:Y:S01]  /*55e0*/  @!P2 IMAD.MOV R28, RZ, RZ, -R28 ;  /* 0x000000ffff1ca224 */ /* 0x000fe200078e0a1c */
[----:B-1----:R-:W-:Y:S02]  /*55f0*/  ISETP.NE.U32.AND P2, PT, R36, 0x1, PT ;  /* 0x000000012400780c */ /* 0x002fe40003f45070 */
[----:B------:R-:W-:-:S02]  /*5600*/  @!P5 LOP3.LUT R28, RZ, R12, RZ, 0x33, !PT ;  /* 0x0000000cff1cd212 */ /* 0x000fc400078e33ff */
[----:B------:R-:W-:Y:S02]  /*5610*/  SEL R30, R30, RZ, P1 ;  /* 0x000000ff1e1e7207 */ /* 0x000fe40000800000 */
[----:B0-----:R-:W-:Y:S02]  /*5620*/  ISETP.NE.U32.AND P1, PT, R38, 0x1, PT ;  /* 0x000000012600780c */ /* 0x001fe40003f25070 */
[----:B------:R-:W-:Y:S01]  /*5630*/  ISETP.NE.AND.EX P2, PT, R37, RZ, PT, P2 ;  /* 0x000000ff2500720c */ /* 0x000fe20003f45320 */
[----:B------:R-:W-:Y:S01]  /*5640*/  IMAD.MOV R37, RZ, RZ, -R28 ;  /* 0x000000ffff257224 */ /* 0x000fe200078e0a1c */
[----:B------:R-:W-:Y:S01]  /*5650*/  ISETP.NE.AND.EX P1, PT, R39, RZ, PT, P1 ;  /* 0x000000ff2700720c */ /* 0x000fe20003f25310 */
[----:B------:R-:W-:Y:S01]  /*5660*/  IMAD R35, R30, UR36, RZ ;  /* 0x000000241e237c24 */ /* 0x000fe2000f8e02ff */
[----:B---3--:R-:W-:Y:S01]  /*5670*/  ISETP.NE.U32.AND P5, PT, R42, 0x1, PT ;  /* 0x000000012a00780c */ /* 0x008fe20003fa5070 */
        /* <DEDUP_REMOVED lines=18> */
.L_x_3321:
[----:B------:R-:W-:Y:S05]  /*57a0*/  BSYNC.RECONVERGENT B1 ;  /* 0x0000000000017941 */ /* 0x000fea0003800200 */
.L_x_3320:
        /* <DEDUP_REMOVED lines=61> */
[----:B0-----:R-:W-:Y:S02]  /*5b80*/  VIADD R35, R36, 0xffffffe ;  /* 0x0ffffffe24237836 */ /* 0x001fe40000000000 */
[----:B------:R-:W-:-:S04]  /*5b90*/  HFMA2 R34, -RZ, RZ, 0, 0 ;  /* 0x00000000ff227431 */ /* 0x000fc800000001ff */
[----:B------:R-:W-:Y:S01]  /*5ba0*/  @P1 VIADD R32, R32, 0x1 ;  /* 0x0000000120201836 */ /* 0x000fe20000000000 */
[----:B------:R-:W0:Y:S03]  /*5bb0*/  F2I.FTZ.U32.TRUNC.NTZ R35, R35 ;  /* 0x0000002300237305 */ /* 0x000e26000021f000 */
[----:B------:R-:W-:-:S05]  /*5bc0*/  IMAD.MOV.U32 R40, RZ, RZ, R32 ;  /* 0x000000ffff287224 */ /* 0x000fca00078e0020 */
[----:B------:R-:W-:Y:S02]  /*5bd0*/  @!P4 IADD3 R40, PT, PT, -R40, RZ, RZ ;  /* 0x000000ff2828c210 */ /* 0x000fe40007ffe1ff */
[----:B------:R-:W-:-:S05]  /*5be0*/  @!P2 LOP3.LUT R40, RZ, R12, RZ, 0x33, !PT ;  /* 0x0000000cff28a212 */ /* 0x000fca00078e33ff */
[----:B------:R-:W-:Y:S02]  /*5bf0*/  IMAD.MOV R37, RZ, RZ, -R40 ;  /* 0x000000ffff257224 */ /* 0x000fe400078e0a28 */
[----:B0-----:R-:W-:Y:S02]  /*5c00*/  IMAD.MOV R32, RZ, RZ, -R35 ;  /* 0x000000ffff207224 */ /* 0x001fe400078e0a23 */
        /* <DEDUP_REMOVED lines=50> */
.L_x_3323:
[----:B------:R-:W-:Y:S05]  /*5f30*/  BSYNC.RECONVERGENT B1 ;  /* 0x0000000000017941 */ /* 0x000fea0003800200 */
.L_x_3322:
        /* <DEDUP_REMOVED lines=71> */
[----:B------:R-:W-:Y:S02]  /*63b0*/  ISETP.NE.AND P4, PT, R12, RZ, PT ;  /* 0x000000ff0c00720c */ /* 0x000fe40003f85270 */
[----:B--2---:R-:W-:Y:S01]  /*63c0*/  MOV R34, RZ ;  /* 0x000000ff00227202 */ /* 0x004fe20000000f00 */
        /* <DEDUP_REMOVED lines=52> */
.L_x_3325:
[----:B------:R-:W-:Y:S05]  /*6710*/  BSYNC.RECONVERGENT B1 ;  /* 0x0000000000017941 */ /* 0x000fea0003800200 */
.L_x_3324:
        /* <DEDUP_REMOVED lines=11> */
[----:B------:R-:W-:Y:S02]  /*67d0*/  MOV R46, 0xff800000 ;  /* 0xff800000002e7802 */ /* 0x000fe40000000f00 */
[----:B------:R-:W-:Y:S01]  /*67e0*/  MOV R48, 0xff800000 ;  /* 0xff80000000307802 */ /* 0x000fe20000000f00 */
[----:B------:R-:W-:Y:S08]  /*67f0*/  @P6 BRA `(.L_x_3327) ;  /* 0x0000000400dc6947 */ /* 0x000ff00003800000 */
[----:B------:R-:W0:Y:S01]  /*6800*/  LDC R36, c[0x0][0x3b8] ;  /* 0x0000ee00ff247b82 */ /* 0x000e220000000800 */
[----:B------:R-:W-:Y:S02]  /*6810*/  HFMA2 R14, -RZ, RZ, 0, 0 ;  /* 0x00000000ff0e7431 */ /* 0x000fe400000001ff */
[----:B------:R-:W-:Y:S01]  /*6820*/  IMAD R11, R0, UR52, R23 ;  /* 0x00000034000b7c24 */ /* 0x000fe2000f8e0217 */
[C---:B------:R-:W-:Y:S02]  /*6830*/  R2UR UR6, R50.reuse ;  /* 0x00000000320672ca */ /* 0x040fe400000e0000 */
        /* <DEDUP_REMOVED lines=31> */
[----:B0-----:R-:W0:Y:S01]  /*6a30*/  LDC R35, c[0x0][0x3c0] ;  /* 0x0000f000ff237b82 */ /* 0x001e220000000800 */
[----:B-1----:R-:W-:-:S11]  /*6a40*/  IMAD.MOV R37, RZ, RZ, -R15 ;  /* 0x000000ffff257224 */ /* 0x002fd600078e0a0f */
[----:B------:R-:W-:Y:S01]  /*6a50*/  @!P6 LOP3.LUT R40, RZ, R36, RZ, 0x33, !PT ;  /* 0x00000024ff28e212 */ /* 0x000fe200078e33ff */
[----:B------:R-:W-:-:S03]  /*6a60*/  IMAD R37, R37, R38, RZ ;  /* 0x0000002625257224 */ /* 0x000fc600078e02ff */
[----:B------:R-:W-:-:S05]  /*6a70*/  IADD3 R14, PT, PT, -R40, RZ, RZ ;  /* 0x000000ff280e7210 */ /* 0x000fca0007ffe1ff */
[----:B------:R-:W-:Y:S02]  /*6a80*/  IMAD R41, R36, R14, R11 ;  /* 0x0000000e24297224 */ /* 0x000fe400078e020b */
[----:B------:R-:W-:-:S03]  /*6a90*/  IMAD.MOV.U32 R14, RZ, RZ, RZ ;  /* 0x000000ffff0e7224 */ /* 0x000fc600078e00ff */
[----:B------:R-:W-:Y:S01]  /*6aa0*/  IABS R36, R41 ;  /* 0x0000002900247213 */ /* 0x000fe20000000000 */
[----:B------:R-:W-:Y:S01]  /*6ab0*/  IMAD.HI.U32 R14, R15, R37, R14 ;  /* 0x000000250f0e7227 */ /* 0x000fe200078e000e */
[----:B0-----:R-:W-:-:S03]  /*6ac0*/  IABS R45, R35 ;  /* 0x00000023002d7213 */ /* 0x001fc60000000000 */
        /* <DEDUP_REMOVED lines=10> */
[----:B------:R-:W-:Y:S02]  /*6b70*/  LOP3.LUT R15, R41, R12, RZ, 0x3c, !PT ;  /* 0x0000000c290f7212 */ /* 0x000fe400078e3cff */
[----:B0-----:R-:W-:-:S09]  /*6b80*/  IADD3 R38, PT, PT, R36, 0xffffffe, RZ ;  /* 0x0ffffffe24267810 */ /* 0x001fd20007ffe0ff */
[----:B------:R-:W-:Y:S02]  /*6b90*/  @P6 IADD3 R14, PT, PT, R14, 0x1, RZ ;  /* 0x000000010e0e6810 */ /* 0x000fe40007ffe0ff */
[----:B------:R-:W-:Y:S01]  /*6ba0*/  ISETP.GE.AND P6, PT, R15, RZ, PT ;  /* 0x000000ff0f00720c */ /* 0x000fe20003fc6270 */
[----:B------:R0:W1:Y:S02]  /*6bb0*/  F2I.FTZ.U32.TRUNC.NTZ R39, R38 ;  /* 0x0000002600277305 */ /* 0x000064000021f000 */
[----:B------:R-:W-:Y:S02]  /*6bc0*/  IMAD.MOV.U32 R43, RZ, RZ, R14 ;  /* 0x000000ffff2b7224 */ /* 0x000fe400078e000e */
[----:B------:R-:W2:Y:S01]  /*6bd0*/  LDC.64 R14, c[0x0][0x390] ;  /* 0x0000e400ff0e7b82 */ /* 0x000ea20000000a00 */
[----:B0-----:R-:W-:-:S07]  /*6be0*/  IMAD.MOV.U32 R38, RZ, RZ, RZ ;  /* 0x000000ffff267224 */ /* 0x001fce00078e00ff */
[----:B------:R-:W-:Y:S01]  /*6bf0*/  @!P6 IMAD.MOV R43, RZ, RZ, -R43 ;  /* 0x000000ffff2be224 */ /* 0x000fe200078e0a2b */
[----:B------:R-:W-:Y:S01]  /*6c00*/  ISETP.NE.AND P6, PT, R12, RZ, PT ;  /* 0x000000ff0c00720c */ /* 0x000fe20003fc5270 */
[----:B-1----:R-:W-:-:S12]  /*6c10*/  IMAD.MOV R47, RZ, RZ, -R39 ;  /* 0x000000ffff2f7224 */ /* 0x002fd800078e0a27 */
[----:B------:R-:W-:Y:S02]  /*6c20*/  @!P6 LOP3.LUT R43, RZ, R12, RZ, 0x33, !PT ;  /* 0x0000000cff2be212 */ /* 0x000fe400078e33ff */
[----:B--2---:R-:W-:-:S03]  /*6c30*/  ISETP.NE.U32.AND P6, PT, R14, 0x1, PT ;  /* 0x000000010e00780c */ /* 0x004fc60003fc5070 */
[----:B------:R-:W-:Y:S01]  /*6c40*/  IMAD.MOV R37, RZ, RZ, -R43 ;  /* 0x000000ffff257224 */ /* 0x000fe200078e0a2b */
[----:B------:R-:W-:-:S03]  /*6c50*/  ISETP.NE.AND.EX P6, PT, R15, RZ, PT, P6 ;  /* 0x000000ff0f00720c */ /* 0x000fc60003fc5360 */
[----:B------:R-:W-:Y:S01]  /*6c60*/  IMAD R48, R12, R37, R41 ;  /* 0x000000250c307224 */ /* 0x000fe200078e0229 */
[----:B------:R-:W-:Y:S01]  /*6c70*/  MOV R12, R47 ;  /* 0x0000002f000c7202 */ /* 0x000fe20000000f00 */
[----:B------:R-:W0:Y:S01]  /*6c80*/  LDC.64 R36, c[0x0][0x398] ;  /* 0x0000e600ff247b82 */ /* 0x000e220000000a00 */
[----:B------:R-:W-:-:S03]  /*6c90*/  SEL R40, R40, RZ, P6 ;  /* 0x000000ff28287207 */ /* 0x000fc60003000000 */
[----:B------:R-:W-:Y:S01]  /*6ca0*/  IMAD R41, R12, R45, RZ ;  /* 0x0000002d0c297224 */ /* 0x000fe200078e02ff */
[----:B------:R-:W-:-:S03]  /*6cb0*/  IABS R12, R48 ;  /* 0x00000030000c7213 */ /* 0x000fc60000000000 */
[----:B------:R-:W-:-:S04]  /*6cc0*/  IMAD.HI.U32 R41, R39, R41, R38 ;  /* 0x0000002927297227 */ /* 0x000fc800078e0026 */
[----:B------:R-:W-:-:S04]  /*6cd0*/  IMAD.MOV.U32 R14, RZ, RZ, R12 ;  /* 0x000000ffff0e7224 */ /* 0x000fc800078e000c */
[----:B------:R-:W-:-:S05]  /*6ce0*/  IMAD.HI.U32 R12, R41, R14, RZ ;  /* 0x0000000e290c7227 */ /* 0x000fca00078e00ff */
[----:B------:R-:W-:Y:S02]  /*6cf0*/  IADD3 R15, PT, PT, -R12, RZ, RZ ;  /* 0x000000ff0c0f7210 */ /* 0x000fe40007ffe1ff */
[----:B0-----:R-:W-:-:S03]  /*6d00*/  ISETP.NE.U32.AND P6, PT, R36, 0x1, PT ;  /* 0x000000012400780c */ /* 0x001fc60003fc5070 */
[----:B------:R-:W-:Y:S01]  /*6d10*/  IMAD R14, R45, R15, R14 ;  /* 0x0000000f2d0e7224 */ /* 0x000fe200078e020e */
[----:B------:R-:W-:Y:S02]  /*6d20*/  ISETP.NE.AND.EX P6, PT, R37, RZ, PT, P6 ;  /* 0x000000ff2500720c */ /* 0x000fe40003fc5360 */
[----:B------:R-:W0:Y:S02]  /*6d30*/  LDC.64 R36, c[0x0][0x3a8] ;  /* 0x0000ea00ff247b82 */ /* 0x000e240000000a00 */
[----:B------:R-:W-:Y:S02]  /*6d40*/  SEL R38, R43, RZ, P6 ;  /* 0x000000ff2b267207 */ /* 0x000fe40003000000 */
[----:B------:R-:W-:-:S13]  /*6d50*/  ISETP.GT.U32.AND P6, PT, R45, R14, PT ;  /* 0x0000000e2d00720c */ /* 0x000fda0003fc4070 */
        /* <DEDUP_REMOVED lines=33> */
.L_x_3327:
[----:B------:R-:W-:Y:S05]  /*6f70*/  BSYNC.RECONVERGENT B1 ;  /* 0x0000000000017941 */ /* 0x000fea0003800200 */
.L_x_3326:
        /* <DEDUP_REMOVED lines=85> */
[----:B------:R-:W-:Y:S01]  /*74d0*/  ISETP.GE.AND P5, PT, R36, RZ, PT ;  /* 0x000000ff2400720c */ /* 0x000fe20003fa6270 */
[----:B------:R-:W-:Y:S02]  /*74e0*/  IMAD R39, R39, UR36, RZ ;  /* 0x0000002427277c24 */ /* 0x000fe4000f8e02ff */
[----:B------:R-:W1:Y:S08]  /*74f0*/  LDC.64 R34, c[0x0][0x3a0] ;  /* 0x0000e800ff227b82 */ /* 0x000e700000000a00 */
[----:B------:R-:W2:Y:S01]  /*7500*/  LDC.64 R36, c[0x0][0x3a8] ;  /* 0x0000ea00ff247b82 */ /* 0x000ea20000000a00 */
[----:B------:R-:W-:Y:S01]  /*7510*/  @P6 VIADD R38, R38, 0x1 ;  /* 0x0000000126266836 */ /* 0x000fe20000000000 */
[----:B------:R-:W-:-:S04]  /*7520*/  ISETP.NE.AND P6, PT, R12, RZ, PT ;  /* 0x000000ff0c00720c */ /* 0x000fc80003fc5270 */
[----:B------:R-:W-:Y:S02]  /*7530*/  @!P5 IADD3 R38, PT, PT, -R38, RZ, RZ ;  /* 0x000000ff2626d210 */ /* 0x000fe40007ffe1ff */
[----:B0-----:R-:W-:-:S04]  /*7540*/  ISETP.NE.U32.AND P5, PT, R14, 0x1, PT ;  /* 0x000000010e00780c */ /* 0x001fc80003fa5070 */
[----:B------:R-:W-:-:S03]  /*7550*/  ISETP.NE.AND.EX P5, PT, R15, RZ, PT, P5 ;  /* 0x000000ff0f00720c */ /* 0x000fc60003fa5350 */
[----:B------:R-:W-:Y:S02]  /*7560*/  @!P6 LOP3.LUT R38, RZ, R12, RZ, 0x33, !PT ;  /* 0x0000000cff26e212 */ /* 0x000fe400078e33ff */
[----:B-1----:R-:W-:Y:S02]  /*7570*/  ISETP.NE.U32.AND P6, PT, R34, 0x1, PT ;  /* 0x000000012200780c */ /* 0x002fe40003fc5070 */
[----:B------:R-:W-:Y:S01]  /*7580*/  SEL R14, R40, RZ, P5 ;  /* 0x000000ff280e7207 */ /* 0x000fe20002800000 */
[----:B------:R-:W-:Y:S01]  /*7590*/  IMAD.MOV R15, RZ, RZ, -R38 ;  /* 0x000000ffff0f7224 */ /* 0x000fe200078e0a26 */
[----:B------:R-:W-:Y:S02]  /*75a0*/  ISETP.NE.AND.EX P6, PT, R35, RZ, PT, P6 ;  /* 0x000000ff2300720c */ /* 0x000fe40003fc5360 */
[----:B--2---:R-:W-:Y:S01]  /*75b0*/  ISETP.NE.U32.AND P5, PT, R36, 0x1, PT ;  /* 0x000000012400780c */ /* 0x004fe20003fa5070 */
[----:B------:R-:W-:Y:S01]  /*75c0*/  IMAD R12, R12, R15, R41 ;  /* 0x0000000f0c0c7224 */ /* 0x000fe200078e0229 */
[----:B------:R-:W-:Y:S01]  /*75d0*/  SEL R38, R38, RZ, P6 ;  /* 0x000000ff26267207 */ /* 0x000fe20003000000 */
[----:B------:R-:W-:Y:S01]  /*75e0*/  IMAD R39, R14, UR37, R39 ;  /* 0x000000250e277c24 */ /* 0x000fe2000f8e0227 */
[----:B------:R-:W-:-:S02]  /*75f0*/  ISETP.NE.AND.EX P5, PT, R37, RZ, PT, P5 ;  /* 0x000000ff2500720c */ /* 0x000fc40003fa5350 */
        /* <DEDUP_REMOVED lines=14> */
.L_x_3329:
[----:B------:R-:W-:Y:S05]  /*76e0*/  BSYNC.RECONVERGENT B1 ;  /* 0x0000000000017941 */ /* 0x000fea0003800200 */
.L_x_3328:
        /* <DEDUP_REMOVED lines=82> */
[----:B------:R-:W-:Y:S02]  /*7c10*/  @!P5 IADD3 R43, PT, PT, R43, 0x1, RZ ;  /* 0x000000012b2bd810 */ /* 0x000fe40007ffe0ff */
[----:B------:R-:W-:Y:S02]  /*7c20*/  ISETP.GE.AND P5, PT, R14, RZ, PT ;  /* 0x000000ff0e00720c */ /* 0x000fe40003fa6270 */
[----:B------:R-:W-:Y:S02]  /*7c30*/  ISETP.GE.U32.AND P6, PT, R36, R41, PT ;  /* 0x000000292400720c */ /* 0x000fe40003fc6070 */
[----:B------:R-:W1:Y:S01]  /*7c40*/  LDC.64 R36, c[0x0][0x398] ;  /* 0x0000e600ff247b82 */ /* 0x000e620000000a00 */
[----:B------:R-:W-:Y:S02]  /*7c50*/  SEL R35, R35, RZ, P1 ;  /* 0x000000ff23237207 */ /* 0x000fe40000800000 */
[----:B0-----:R-:W-:-:S03]  /*7c60*/  ISETP.NE.U32.AND P1, PT, R38, 0x1, PT ;  /* 0x000000012600780c */ /* 0x001fc60003f25070 */
[----:B------:R-:W-:Y:S01]  /*7c70*/  IMAD R35, R35, UR36, RZ ;  /* 0x0000002423237c24 */ /* 0x000fe2000f8e02ff */
[----:B------:R-:W-:Y:S01]  /*7c80*/  ISETP.NE.AND.EX P1, PT, R39, RZ, PT, P1 ;  /* 0x000000ff2700720c */ /* 0x000fe20003f25310 */
[----:B------:R-:W0:Y:S03]  /*7c90*/  LDC.64 R40, c[0x0][0x3a8] ;  /* 0x0000ea00ff287b82 */ /* 0x000e260000000a00 */
[----:B------:R-:W-:Y:S01]  /*7ca0*/  @P6 VIADD R43, R43, 0x1 ;  /* 0x000000012b2b6836 */ /* 0x000fe20000000000 */
[----:B------:R-:W-:-:S03]  /*7cb0*/  ISETP.NE.AND P6, PT, R12, RZ, PT ;  /* 0x000000ff0c00720c */ /* 0x000fc60003fc5270 */
[----:B------:R-:W-:Y:S01]  /*7cc0*/  @!P5 IMAD.MOV R43, RZ, RZ, -R43 ;  /* 0x000000ffff2bd224 */ /* 0x000fe200078e0a2b */
[----:B-1----:R-:W-:-:S09]  /*7cd0*/  ISETP.NE.U32.AND P5, PT, R36, 0x1, PT ;  /* 0x000000012400780c */ /* 0x002fd20003fa5070 */
        /* <DEDUP_REMOVED lines=23> */
.L_x_3331:
[----:B------:R-:W-:Y:S05]  /*7e50*/  BSYNC.RECONVERGENT B1 ;  /* 0x0000000000017941 */ /* 0x000fea0003800200 */
.L_x_3330:
        /* <DEDUP_REMOVED lines=74> */
[----:B------:R-:W-:Y:S02]  /*8300*/  ISETP.GE.AND P1, PT, R38, RZ, PT ;  /* 0x000000ff2600720c */ /* 0x000fe40003f26270 */
[----:B------:R-:W0:Y:S01]  /*8310*/  LDC.64 R38, c[0x0][0x3a0] ;  /* 0x0000e800ff267b82 */ /* 0x000e220000000a00 */
        /* <DEDUP_REMOVED lines=15> */
[----:B------:R-:W-:Y:S02]  /*8410*/  @!P5 LOP3.LUT R43, RZ, R12, RZ, 0x33, !PT ;  /* 0x0000000cff2bd212 */ /* 0x000fe400078e33ff */
[----:B0-----:R-:W-:Y:S02]  /*8420*/  ISETP.NE.U32.AND P5, PT, R38, 0x1, PT ;  /* 0x000000012600780c */ /* 0x001fe40003fa5070 */
[----:B------:R-:W-:Y:S02]  /*8430*/  SEL R35, R35, RZ, P2 ;  /* 0x000000ff23237207 */ /* 0x000fe40001000000 */
[----:B--2---:R-:W-:Y:S02]  /*8440*/  ISETP.NE.U32.AND P1, PT, R36, 0x1, PT ;  /* 0x000000012400780c */ /* 0x004fe40003f25070 */
[----:B------:R-:W-:Y:S01]  /*8450*/  IADD3 R15, PT, PT, -R43, RZ, RZ ;  /* 0x000000ff2b0f7210 */ /* 0x000fe20007ffe1ff */
[----:B------:R-:W-:Y:S01]  /*8460*/  IMAD R35, R35, UR36, RZ ;  /* 0x0000002423237c24 */ /* 0x000fe2000f8e02ff */
[----:B------:R-:W-:-:S02]  /*8470*/  ISETP.NE.AND.EX P1, PT, R37, RZ, PT, P1 ;  /* 0x000000ff2500720c */ /* 0x000fc40003f25310 */
[----:B------:R-:W-:Y:S01]  /*8480*/  ISETP.NE.AND.EX P5, PT, R39, RZ, PT, P5 ;  /* 0x000000ff2700720c */ /* 0x000fe20003fa5350 */
[----:B------:R-:W-:Y:S01]  /*8490*/  IMAD R12, R12, R15, R47 ;  /* 0x0000000f0c0c7224 */ /* 0x000fe200078e022f */
[----:B---3--:R-:W-:Y:S02]  /*84a0*/  ISETP.NE.U32.AND P2, PT, R40, 0x1, PT ;  /* 0x000000012800780c */ /* 0x008fe40003f45070 */
        /* <DEDUP_REMOVED lines=18> */
.L_x_3333:
[----:B------:R-:W-:Y:S05]  /*85d0*/  BSYNC.RECONVERGENT B1 ;  /* 0x0000000000017941 */ /* 0x000fea0003800200 */
.L_x_3332:
        /* <DEDUP_REMOVED lines=69> */
[----:B------:R-:W-:Y:S02]  /*8a30*/  IMAD R37, R14, R41, RZ ;  /* 0x000000290e257224 */ /* 0x000fe400078e02ff */
[----:B------:R-:W-:Y:S01]  /*8a40*/  IMAD.MOV.U32 R14, RZ, RZ, RZ ;  /* 0x000000ffff0e7224 */ /* 0x000fe200078e00ff */
[----:B------:R-:W-:Y:S02]  /*8a50*/  IABS R36, R45 ;  /* 0x0000002d00247213 */ /* 0x000fe40000000000 */
[----:B------:R-:W-:Y:S01]  /*8a60*/  LOP3.LUT R38, R45, R12, RZ, 0x3c, !PT ;  /* 0x0000000c2d267212 */ /* 0x000fe200078e3cff */
[----:B------:R-:W-:-:S03]  /*8a70*/  IMAD.HI.U32 R37, R15, R37, R14 ;  /* 0x000000250f257227 */ /* 0x000fc600078e000e */
[----:B------:R-:W-:Y:S02]  /*8a80*/  ISETP.GE.AND P5, PT, R38, RZ, PT ;  /* 0x000000ff2600720c */ /* 0x000fe40003fa6270 */
[----:B------:R-:W0:Y:S01]  /*8a90*/  LDC.64 R38, c[0x0][0x3a0] ;  /* 0x0000e800ff267b82 */ /* 0x000e220000000a00 */
        /* <DEDUP_REMOVED lines=16> */
[----:B------:R-:W-:Y:S01]  /*8ba0*/  SEL R35, R35, RZ, P5 ;  /* 0x000000ff23237207 */ /* 0x000fe20002800000 */
[----:B------:R-:W-:Y:S01]  /*8bb0*/  IMAD.MOV R15, RZ, RZ, -R42 ;  /* 0x000000ffff0f7224 */ /* 0x000fe200078e0a2a */
[----:B--2---:R-:W-:Y:S02]  /*8bc0*/  ISETP.NE.U32.AND P2, PT, R36, 0x1, PT ;  /* 0x000000012400780c */ /* 0x004fe40003f45070 */
[----:B------:R-:W-:Y:S01]  /*8bd0*/  SHF.R.S64 R36, RZ, 0x1e, R11 ;  /* 0x0000001eff247819 */ /* 0x000fe2000000100b */
[----:B------:R-:W-:Y:S01]  /*8be0*/  IMAD R35, R35, UR36, RZ ;  /* 0x0000002423237c24 */ /* 0x000fe2000f8e02ff */
[----:B------:R-:W-:Y:S01]  /*8bf0*/  ISETP.NE.AND.EX P3, PT, R37, RZ, PT, P2 ;  /* 0x000000ff2500720c */ /* 0x000fe20003f65320 */
[----:B------:R-:W-:Y:S01]  /*8c00*/  IMAD R12, R12, R15, R45 ;  /* 0x0000000f0c0c7224 */ /* 0x000fe200078e022d */
[----:B------:R-:W-:-:S02]  /*8c10*/  ISETP.NE.AND.EX P2, PT, R39, RZ, PT, P1 ;  /* 0x000000ff2700720c */ /* 0x000fc40003f45310 */
[----:B---3--:R-:W-:Y:S02]  /*8c20*/  ISETP.NE.U32.AND P1, PT, R40, 0x1, PT ;  /* 0x000000012800780c */ /* 0x008fe40003f25070 */
        /* <DEDUP_REMOVED lines=17> */
.L_x_3335:
[----:B------:R-:W-:Y:S05]  /*8d40*/  BSYNC.RECONVERGENT B1 ;  /* 0x0000000000017941 */ /* 0x000fea0003800200 */
.L_x_3334:
        /* <DEDUP_REMOVED lines=84> */
[----:B------:R-:W2:Y:S08]  /*9290*/  LDC.64 R36, c[0x0][0x398] ;  /* 0x0000e600ff247b82 */ /* 0x000eb00000000a00 */
[----:B------:R-:W3:Y:S03]  /*92a0*/  LDC.64 R40, c[0x0][0x3a8] ;  /* 0x0000ea00ff287b82 */ /* 0x000ee60000000a00 */
[----:B------:R-:W-:Y:S01]  /*92b0*/  @P1 VIADD R43, R43, 0x1 ;  /* 0x000000012b2b1836 */ /* 0x000fe20000000000 */
[----:B-1----:R-:W-:-:S04]  /*92c0*/  ISETP.NE.U32.AND P1, PT, R14, 0x1, PT ;  /* 0x000000010e00780c */ /* 0x002fc80003f25070 */
[----:B------:R-:W-:Y:S02]  /*92d0*/  ISETP.NE.AND.EX P4, PT, R15, RZ, PT, P1 ;  /* 0x000000ff0f00720c */ /* 0x000fe40003f85310 */
[----:B------:R-:W-:Y:S02]  /*92e0*/  @!P3 IADD3 R43, PT, PT, -R43, RZ, RZ ;  /* 0x000000ff2b2bb210 */ /* 0x000fe40007ffe1ff */
[----:B------:R-:W-:Y:S02]  /*92f0*/  @!P5 LOP3.LUT R43, RZ, R12, RZ, 0x33, !PT ;  /* 0x0000000cff2bd212 */ /* 0x000fe400078e33ff */
[----:B0-----:R-:W-:Y:S02]  /*9300*/  ISETP.NE.U32.AND P1, PT, R38, 0x1, PT ;  /* 0x000000012600780c */ /* 0x001fe40003f25070 */
[----:B--2---:R-:W-:Y:S01]  /*9310*/  ISETP.NE.U32.AND P2, PT, R36, 0x1, PT ;  /* 0x000000012400780c */ /* 0x004fe20003f45070 */
[----:B------:R-:W-:Y:S01]  /*9320*/  IMAD.MOV R15, RZ, RZ, -R43 ;  /* 0x000000ffff0f7224 */ /* 0x000fe200078e0a2b */
[----:B------:R-:W-:-:S02]  /*9330*/  SEL R35, R35, RZ, P4 ;  /* 0x000000ff23237207 */ /* 0x000fc40002000000 */
[----:B------:R-:W-:Y:S01]  /*9340*/  ISETP.NE.AND.EX P3, PT, R37, RZ, PT, P2 ;  /* 0x000000ff2500720c */ /* 0x000fe20003f65320 */
[----:B------:R-:W-:Y:S01]  /*9350*/  IMAD R12, R12, R15, R45 ;  /* 0x0000000f0c0c7224 */ /* 0x000fe200078e022d */
[----:B------:R-:W-:Y:S01]  /*9360*/  ISETP.NE.AND.EX P2, PT, R39, RZ, PT, P1 ;  /* 0x000000ff2700720c */ /* 0x000fe20003f45310 */
[----:B------:R-:W-:Y:S01]  /*9370*/  IMAD R35, R35, UR36, RZ ;  /* 0x0000002423237c24 */ /* 0x000fe2000f8e02ff */
        /* <DEDUP_REMOVED lines=19> */
.L_x_3337:
[----:B------:R-:W-:Y:S05]  /*94b0*/  BSYNC.RECONVERGENT B1 ;  /* 0x0000000000017941 */ /* 0x000fea0003800200 */
.L_x_3336:
        /* <DEDUP_REMOVED lines=24> */
[----:B------:R-:W-:Y:S01]  /*9640*/  FADD R38, -R15, R10 ;  /* 0x0000000a0f267221 */ /* 0x000fe20000000100 */
[-C--:B------:R-:W-:Y:S01]  /*9650*/  FFMA.RM R16, R37, R12.reuse, 12582913 ;  /* 0x4b40000125107423 */ /* 0x080fe2000000400c */
[-C--:B------:R-:W-:Y:S01]  /*9660*/  FFMA.RM R35, R35, R12.reuse, 12582913 ;  /* 0x4b40000123237423 */ /* 0x080fe2000000400c */
        /* <DEDUP_REMOVED lines=15> */
[-C--:B------:R-:W-:Y:S01]  /*9760*/  FFMA.SAT R39, R38, R11.reuse, 0.5 ;  /* 0x3f00000026277423 */ /* 0x080fe2000000200b */
[----:B------:R-:W-:Y:S01]  /*9770*/  FADD R15, R35, -12583039 ;  /* 0xcb40007f230f7421 */ /* 0x000fe20000000000 */
[----:B------:R-:W-:Y:S01]  /*9780*/  FFMA R13, R56, 1.4426950216293334961, -R13 ;  /* 0x3fb8aa3b380d7823 */ /* 0x000fe2000000080d */
[----:B------:R-:W-:Y:S01]  /*9790*/  FFMA R37, R40, 1.4426950216293334961, -R37 ;  /* 0x3fb8aa3b28257823 */ /* 0x000fe20000000825 */
[-C--:B------:R-:W-:Y:S01]  /*97a0*/  FFMA.RM R8, R39, R12.reuse, 12582913 ;  /* 0x4b40000127087423 */ /* 0x080fe2000000400c */
[----:B------:R-:W-:Y:S01]  /*97b0*/  FFMA R15, R54, 1.4426950216293334961, -R15 ;  /* 0x3fb8aa3b360f7823 */ /* 0x000fe2000000080f */
[----:B------:R-:W-:Y:S01]  /*97c0*/  FFMA R56, R56, 1.925963033500011079e-08, R13 ;  /* 0x32a5706038387823 */ /* 0x000fe2000000000d */
[----:B------:R-:W-:Y:S01]  /*97d0*/  FFMA R36, R40, 1.925963033500011079e-08, R37 ;  /* 0x32a5706028247823 */ /* 0x000fe20000000025 */
[----:B------:R-:W-:Y:S01]  /*97e0*/  FADD R13, R8, -12583039 ;  /* 0xcb40007f080d7421 */ /* 0x000fe20000000000 */
[----:B------:R-:W-:Y:S01]  /*97f0*/  FFMA R54, R54, 1.925963033500011079e-08, R15 ;  /* 0x32a5706036367823 */ /* 0x000fe2000000000f */
[-C--:B------:R-:W-:Y:S01]  /*9800*/  FFMA.SAT R37, R14, R11.reuse, 0.5 ;  /* 0x3f0000000e257423 */ /* 0x080fe2000000200b */
[-C--:B------:R-:W-:Y:S01]  /*9810*/  FFMA.SAT R15, R18, R11.reuse, 0.5 ;  /* 0x3f000000120f7423 */ /* 0x080fe2000000200b */
[----:B------:R-:W-:Y:S01]  /*9820*/  FFMA R13, R38, 1.4426950216293334961, -R13 ;  /* 0x3fb8aa3b260d7823 */ /* 0x000fe2000000080d */
[----:B------:R-:W-:Y:S01]  /*9830*/  FFMA.SAT R53, R26, R11, 0.5 ;  /* 0x3f0000001a357423 */ /* 0x000fe2000000200b */
[-C--:B------:R-:W-:Y:S01]  /*9840*/  FFMA.RM R37, R37, R12.reuse, 12582913 ;  /* 0x4b40000125257423 */ /* 0x080fe2000000400c */
[----:B------:R-:W-:Y:S01]  /*9850*/  FFMA.RM R15, R15, R12, 12582913 ;  /* 0x4b4000010f0f7423 */ /* 0x000fe2000000400c */
[----:B------:R-:W-:Y:S01]  /*9860*/  FFMA R47, R38, 1.925963033500011079e-08, R13 ;  /* 0x32a57060262f7823 */ /* 0x000fe2000000000d */
[----:B------:R-:W-:-:S02]  /*9870*/  IMAD.SHL.U32 R8, R8, 0x800000, RZ ;  /* 0x0080000008087824 */ /* 0x000fc400078e00ff */
[----:B------:R-:W-:Y:S01]  /*9880*/  FADD R13, R37, -12583039 ;  /* 0xcb40007f250d7421 */ /* 0x000fe20000000000 */
[----:B------:R-:W-:Y:S01]  /*9890*/  FADD R39, R15, -12583039 ;  /* 0xcb40007f0f277421 */ /* 0x000fe20000000000 */
[-C--:B------:R-:W-:Y:S02]  /*98a0*/  FFMA.SAT R55, R30, R11.reuse, 0.5 ;  /* 0x3f0000001e377423 */ /* 0x080fe4000000200b */
[----:B------:R-:W-:Y:S01]  /*98b0*/  FFMA R13, R14, 1.4426950216293334961, -R13 ;  /* 0x3fb8aa3b0e0d7823 */ /* 0x000fe2000000080d */
[----:B------:R-:W-:Y:S01]  /*98c0*/  FFMA R39, R18, 1.4426950216293334961, -R39 ;  /* 0x3fb8aa3b12277823 */ /* 0x000fe20000000827 */
[----:B------:R-:W1:Y:S02]  /*98d0*/  MUFU.EX2 R47, R47 ;  /* 0x0000002f002f7308 */ /* 0x000e640000000800 */
[----:B------:R-:W-:Y:S01]  /*98e0*/  FFMA R45, R14, 1.925963033500011079e-08, R13 ;  /* 0x32a570600e2d7823 */ /* 0x000fe2000000000d */
[----:B------:R-:W-:Y:S01]  /*98f0*/  FFMA R40, R18, 1.925963033500011079e-08, R39 ;  /* 0x32a5706012287823 */ /* 0x000fe20000000027 */
[-C--:B------:R-:W-:Y:S01]  /*9900*/  FFMA.SAT R13, R10, R11.reuse, 0.5 ;  /* 0x3f0000000a0d7423 */ /* 0x080fe2000000200b */
[----:B------:R-:W-:Y:S01]  /*9910*/  FFMA.SAT R39, R22, R11, 0.5 ;  /* 0x3f00000016277423 */ /* 0x000fe2000000200b */
[-C--:B------:R-:W-:Y:S01]  /*9920*/  FFMA.RM R14, R53, R12.reuse, 12582913 ;  /* 0x4b400001350e7423 */ /* 0x080fe2000000400c */
[----:B------:R-:W-:Y:S01]  /*9930*/  SHF.L.U32 R18, R15, 0x17, RZ ;  /* 0x000000170f127819 */ /* 0x000fe200000006ff */
[-C--:B------:R-:W-:Y:S01]  /*9940*/  FFMA.RM R20, R13, R12.reuse, 12582913 ;  /* 0x4b4000010d147423 */ /* 0x080fe2000000400c */
[----:B------:R-:W-:Y:S01]  /*9950*/  FFMA.RM R13, R39, R12, 12582913 ;  /* 0x4b400001270d7423 */ /* 0x000fe2000000400c */
[----:B------:R-:W2:Y:S02]  /*9960*/  MUFU.EX2 R45, R45 ;  /* 0x0000002d002d7308 */ /* 0x000ea40000000800 */
[C---:B------:R-:W-:Y:S01]  /*9970*/  FADD R39, R20.reuse, -12583039 ;  /* 0xcb40007f14277421 */ /* 0x040fe20000000000 */
[----:B------:R-:W-:Y:S01]  /*9980*/  FADD R43, R13, -12583039 ;  /* 0xcb40007f0d2b7421 */ /* 0x000fe20000000000 */
[----:B------:R-:W-:-:S02]  /*9990*/  IMAD.SHL.U32 R20, R20, 0x800000, RZ ;  /* 0x0080000014147824 */ /* 0x000fc400078e00ff */
[----:B------:R-:W-:Y:S01]  /*99a0*/  FFMA R39, R10, 1.4426950216293334961, -R39 ;  /* 0x3fb8aa3b0a277823 */ /* 0x000fe20000000827 */
[----:B------:R-:W-:Y:S01]  /*99b0*/  FFMA R43, R22, 1.4426950216293334961, -R43 ;  /* 0x3fb8aa3b162b7823 */ /* 0x000fe2000000082b */
[----:B-1----:R-:W-:Y:S01]  /*99c0*/  FMUL R8, R8, R47 ;  /* 0x0000002f08087220 */ /* 0x002fe20000400000 */
[----:B------:R-:W-:Y:S01]  /*99d0*/  MUFU.EX2 R53, R36 ;  /* 0x0000002400357308 */ /* 0x000fe20000000800 */
[----:B------:R-:W-:Y:S01]  /*99e0*/  FFMA R39, R10, 1.925963033500011079e-08, R39 ;  /* 0x32a570600a277823 */ /* 0x000fe20000000027 */
[----:B------:R-:W-:Y:S01]  /*99f0*/  FFMA R22, R22, 1.925963033500011079e-08, R43 ;  /* 0x32a5706016167823 */ /* 0x000fe2000000002b */
[----:B------:R-:W-:Y:S01]  /*9a00*/  FFMA.SAT R43, R6, R11, 0.5 ;  /* 0x3f000000062b7423 */ /* 0x000fe2000000200b */
[----:B------:R-:W-:Y:S02]  /*9a10*/  IMAD.SHL.U32 R10, R28, 0x800000, RZ ;  /* 0x008000001c0a7824 */ /* 0x000fe400078e00ff */
[----:B------:R-:W-:Y:S02]  /*9a20*/  IMAD.SHL.U32 R13, R13, 0x800000, RZ ;  /* 0x008000000d0d7824 */ /* 0x000fe400078e00ff */
[----:B------:R-:W-:Y:S01]  /*9a30*/  FFMA.RM R24, R43, R12, 12582913 ;  /* 0x4b4000012b187423 */ /* 0x000fe2000000400c */
[----:B------:R-:W1:Y:S03]  /*9a40*/  MUFU.EX2 R39, R39 ;  /* 0x0000002700277308 */ /* 0x000e660000000800 */
[C---:B------:R-:W-:Y:S01]  /*9a50*/  FADD R49, R24.reuse, -12583039 ;  /* 0xcb40007f18317421 */ /* 0x040fe20000000000 */
[----:B------:R-:W-:-:S03]  /*9a60*/  SHF.L.U32 R24, R24, 0x17, RZ ;  /* 0x0000001718187819 */ /* 0x000fc600000006ff */
[C---:B------:R-:W-:Y:S01]  /*9a70*/  FFMA R49, R6.reuse, 1.4426950216293334961, -R49 ;  /* 0x3fb8aa3b06317823 */ /* 0x040fe20000000831 */
[----:B------:R-:W3:Y:S03]  /*9a80*/  MUFU.EX2 R43, R56 ;  /* 0x00000038002b7308 */ /* 0x000ee60000000800 */
[----:B------:R-:W-:Y:S01]  /*9a90*/  FFMA R38, R6, 1.925963033500011079e-08, R49 ;  /* 0x32a5706006267823 */ /* 0x000fe20000000031 */
[----:B------:R-:W-:Y:S01]  /*9aa0*/  SHF.L.U32 R6, R16, 0x17, RZ ;  /* 0x0000001710067819 */ /* 0x000fe200000006ff */
[----:B------:R-:W-:Y:S02]  /*9ab0*/  IMAD.SHL.U32 R16, R37, 0x800000, RZ ;  /* 0x0080000025107824 */ /* 0x000fe400078e00ff */
[----:B------:R-:W-:Y:S01]  /*9ac0*/  FFMA.SAT R37, R34, R11, 0.5 ;  /* 0x3f00000022257423 */ /* 0x000fe2000000200b */
[----:B------:R-:W-:Y:S01]  /*9ad0*/  FADD R49, R14, -12583039 ;  /* 0xcb40007f0e317421 */ /* 0x000fe20000000000 */
[----:B------:R-:W4:Y:S01]  /*9ae0*/  MUFU.EX2 R22, R22 ;  /* 0x0000001600167308 */ /* 0x000f220000000800 */
[----:B--2---:R-:W-:Y:S01]  /*9af0*/  FMUL R16, R16, R45 ;  /* 0x0000002d10107220 */ /* 0x004fe20000400000 */
[-C--:B------:R-:W-:Y:S01]  /*9b00*/  FFMA.RM R37, R37, R12.reuse, 12582913 ;  /* 0x4b40000125257423 */ /* 0x080fe2000000400c */
[----:B------:R-:W-:Y:S01]  /*9b10*/  FFMA R49, R26, 1.4426950216293334961, -R49 ;  /* 0x3fb8aa3b1a317823 */ /* 0x000fe20000000831 */
[----:B-1----:R-:W-:Y:S01]  /*9b20*/  FMUL R20, R20, R39 ;  /* 0x0000002714147220 */ /* 0x002fe20000400000 */
[----:B------:R-:W-:Y:S01]  /*9b30*/  FFMA.SAT R39, R52, R11, 0.5 ;  /* 0x3f00000034277423 */ /* 0x000fe2000000200b */
[----:B------:R-:W-:Y:S01]  /*9b40*/  FADD R47, R37, -12583039 ;  /* 0xcb40007f252f7421 */ /* 0x000fe20000000000 */
[----:B------:R-:W-:Y:S01]  /*9b50*/  FFMA R26, R26, 1.925963033500011079e-08, R49 ;  /* 0x32a570601a1a7823 */ /* 0x000fe20000000031 */
[----:B------:R-:W1:Y:S01]  /*9b60*/  MUFU.EX2 R45, R40 ;  /* 0x00000028002d7308 */ /* 0x000e620000000800 */
[----:B---3--:R-:W-:Y:S01]  /*9b70*/  FMUL R10, R10, R43 ;  /* 0x0000002b0a0a7220 */ /* 0x008fe20000400000 */
[----:B------:R-:W-:Y:S01]  /*9b80*/  FFMA R47, R34, 1.4426950216293334961, -R47 ;  /* 0x3fb8aa3b222f7823 */ /* 0x000fe2000000082f */
[----:B------:R-:W-:Y:S01]  /*9b90*/  FFMA.SAT R43, R4, R11, 0.5 ;  /* 0x3f000000042b7423 */ /* 0x000fe2000000200b */
[----:B------:R-:W-:Y:S01]  /*9ba0*/  FMUL R6, R6, R53 ;  /* 0x0000003506067220 */ /* 0x000fe20000400000 */
[-C--:B------:R-:W-:Y:S01]  /*9bb0*/  FFMA.SAT R53, R32, R11.reuse, 0.5 ;  /* 0x3f00000020357423 */ /* 0x080fe2000000200b */
[----:B------:R-:W-:Y:S01]  /*9bc0*/  FFMA R34, R34, 1.925963033500011079e-08, R47 ;  /* 0x32a5706022227823 */ /* 0x000fe2000000002f */
[----:B------:R-:W-:Y:S01]  /*9bd0*/  FFMA.SAT R47, R46, R11, 0.5 ;  /* 0x3f0000002e2f7423 */ /* 0x000fe2000000200b */
[-C--:B------:R-:W-:Y:S01]  /*9be0*/  FFMA.RM R28, R43, R12.reuse, 12582913 ;  /* 0x4b4000012b1c7423 */ /* 0x080fe2000000400c */
[----:B------:R-:W2:Y:S01]  /*9bf0*/  MUFU.EX2 R49, R54 ;  /* 0x0000003600317308 */ /* 0x000ea20000000800 */
[-C--:B------:R-:W-:Y:S01]  /*9c00*/  FFMA.RM R39, R39, R12.reuse, 12582913 ;  /* 0x4b40000127277423 */ /* 0x080fe2000000400c */
[-C--:B------:R-:W-:Y:S01]  /*9c10*/  FFMA.RM R15, R47, R12.reuse, 12582913 ;  /* 0x4b4000012f0f7423 */ /* 0x080fe2000000400c */
[----:B------:R-:W-:Y:S01]  /*9c20*/  FADD R43, R28, -12583039 ;  /* 0xcb40007f1c2b7421 */ /* 0x000fe20000000000 */
[----:B------:R-:W-:Y:S01]  /*9c30*/  FFMA.RM R36, R53, R12, 12582913 ;  /* 0x4b40000135247423 */ /* 0x000fe2000000400c */
[----:B----4-:R-:W-:Y:S01]  /*9c40*/  FMUL R22, R13, R22 ;  /* 0x000000160d167220 */ /* 0x010fe20000400000 */
[----:B------:R-:W-:-:S02]  /*9c50*/  IMAD.SHL.U32 R14, R14, 0x800000, RZ ;  /* 0x008000000e0e7824 */ /* 0x000fc400078e00ff */
[----:B------:R-:W-:Y:S01]  /*9c60*/  FFMA R43, R4, 1.4426950216293334961, -R43 ;  /* 0x3fb8aa3b042b7823 */ /* 0x000fe2000000082b */
[----:B-1----:R-:W-:Y:S01]  /*9c70*/  FMUL R18, R18, R45 ;  /* 0x0000002d12127220 */ /* 0x002fe20000400000 */
[----:B------:R-:W-:Y:S01]  /*9c80*/  FADD R45, R15, -12583039 ;  /* 0xcb40007f0f2d7421 */ /* 0x000fe20000000000 */
[----:B------:R-:W-:Y:S01]  /*9c90*/  FADD R53, R36, -12583039 ;  /* 0xcb40007f24357421 */ /* 0x000fe20000000000 */
[----:B------:R-:W-:Y:S01]  /*9ca0*/  FFMA R43, R4, 1.925963033500011079e-08, R43 ;  /* 0x32a57060042b7823 */ /* 0x000fe2000000002b */
[----:B------:R-:W-:Y:S02]  /*9cb0*/  IMAD.SHL.U32 R4, R35, 0x800000, RZ ;  /* 0x0080000023047824 */ /* 0x000fe400078e00ff */
[----:B------:R-:W-:Y:S01]  /*9cc0*/  FFMA R45, R46, 1.4426950216293334961, -R45 ;  /* 0x3fb8aa3b2e2d7823 */ /* 0x000fe2000000082d */
[----:B------:R-:W-:Y:S01]  /*9cd0*/  FFMA.RM R35, R55, R12, 12582913 ;  /* 0x4b40000137237423 */ /* 0x000fe2000000400c */
[----:B------:R-:W-:Y:S01]  /*9ce0*/  FFMA R53, R32, 1.4426950216293334961, -R53 ;  /* 0x3fb8aa3b20357823 */ /* 0x000fe20000000835 */
[----:B------:R-:W-:Y:S01]  /*9cf0*/  FFMA.SAT R55, R44, R11, 0.5 ;  /* 0x3f0000002c377423 */ /* 0x000fe2000000200b */
[----:B------:R-:W-:Y:S01]  /*9d00*/  FFMA R46, R46, 1.925963033500011079e-08, R45 ;  /* 0x32a570602e2e7823 */ /* 0x000fe2000000002d */
[----:B------:R-:W-:Y:S01]  /*9d10*/  FADD R45, R39, -12583039 ;  /* 0xcb40007f272d7421 */ /* 0x000fe20000000000 */
[----:B--2---:R-:W-:Y:S01]  /*9d20*/  FMUL R4, R4, R49 ;  /* 0x0000003104047220 */ /* 0x004fe20000400000 */
[----:B------:R-:W-:Y:S01]  /*9d30*/  FADD R49, R35, -12583039 ;  /* 0xcb40007f23317421 */ /* 0x000fe20000000000 */
[----:B------:R-:W1:Y:S01]  /*9d40*/  MUFU.EX2 R47, R38 ;  /* 0x00000026002f7308 */ /* 0x000e620000000800 */
[----:B------:R-:W-:Y:S01]  /*9d50*/  FFMA R45, R52, 1.4426950216293334961, -R45 ;  /* 0x3fb8aa3b342d7823 */ /* 0x000fe2000000082d */
[----:B------:R-:W-:-:S02]  /*9d60*/  IMAD.SHL.U32 R28, R28, 0x800000, RZ ;  /* 0x008000001c1c7824 */ /* 0x000fc400078e00ff */
[----:B------:R-:W-:Y:S01]  /*9d70*/  FFMA R49, R30, 1.4426950216293334961, -R49 ;  /* 0x3fb8aa3b1e317823 */ /* 0x000fe20000000831 */
[----:B------:R-:W-:Y:S02]  /*9d80*/  IMAD.SHL.U32 R36, R36, 0x800000, RZ ;  /* 0x0080000024247824 */ /* 0x000fe400078e00ff */
[----:B------:R-:W-:Y:S01]  /*9d90*/  FFMA R52, R52, 1.925963033500011079e-08, R45 ;  /* 0x32a5706034347823 */ /* 0x000fe2000000002d */
[-C--:B------:R-:W-:Y:S01]  /*9da0*/  FFMA.SAT R45, R42, R11.reuse, 0.5 ;  /* 0x3f0000002a2d7423 */ /* 0x080fe2000000200b */
[----:B------:R-:W-:Y:S01]  /*9db0*/  FFMA R49, R30, 1.925963033500011079e-08, R49 ;  /* 0x32a570601e317823 */ /* 0x000fe20000000031 */
[----:B------:R-:W-:Y:S01]  /*9dc0*/  FFMA R30, R32, 1.925963033500011079e-08, R53 ;  /* 0x32a57060201e7823 */ /* 0x000fe20000000035 */
[----:B------:R-:W-:Y:S01]  /*9dd0*/  FFMA.SAT R53, R48, R11, 0.5 ;  /* 0x3f00000030357423 */ /* 0x000fe2000000200b */
[-C--:B------:R-:W-:Y:S01]  /*9de0*/  FFMA.RM R11, R45, R12.reuse, 12582913 ;  /* 0x4b4000012d0b7423 */ /* 0x080fe2000000400c */
[----:B------:R-:W2:Y:S01]  /*9df0*/  MUFU.EX2 R43, R43 ;  /* 0x0000002b002b7308 */ /* 0x000ea20000000800 */
[----:B------:R-:W-:Y:S01]  /*9e00*/  SHF.L.U32 R37, R37, 0x17, RZ ;  /* 0x0000001725257819 */ /* 0x000fe200000006ff */
[-C--:B------:R-:W-:Y:S01]  /*9e10*/  FFMA.RM R32, R53, R12.reuse, 12582913 ;  /* 0x4b40000135207423 */ /* 0x080fe2000000400c */
[----:B------:R-:W-:Y:S01]  /*9e20*/  FADD R45, R11, -12583039 ;  /* 0xcb40007f0b2d7421 */ /* 0x000fe20000000000 */
[----:B------:R-:W-:Y:S01]  /*9e30*/  FFMA.RM R12, R55, R12, 12582913 ;  /* 0x4b400001370c7423 */ /* 0x000fe2000000400c */
[----:B------:R-:W-:-:S02]  /*9e40*/  IMAD.SHL.U32 R15, R15, 0x800000, RZ ;  /* 0x008000000f0f7824 */ /* 0x000fc400078e00ff */
[----:B------:R-:W-:Y:S01]  /*9e50*/  FADD R53, R32, -12583039 ;  /* 0xcb40007f20357421 */ /* 0x000fe20000000000 */
[----:B------:R-:W-:Y:S01]  /*9e60*/  FFMA R45, R42, 1.4426950216293334961, -R45 ;  /* 0x3fb8aa3b2a2d7823 */ /* 0x000fe2000000082d */
[----:B------:R-:W-:Y:S01]  /*9e70*/  MUFU.EX2 R49, R49 ;  /* 0x0000003100317308 */ /* 0x000fe20000000800 */
[----:B-1----:R-:W-:Y:S01]  /*9e80*/  FMUL R24, R24, R47 ;  /* 0x0000002f18187220 */ /* 0x002fe20000400000 */
[----:B------:R-:W-:Y:S01]  /*9e90*/  FFMA R53, R48, 1.4426950216293334961, -R53 ;  /* 0x3fb8aa3b30357823 */ /* 0x000fe20000000835 */
[----:B------:R-:W-:Y:S01]  /*9ea0*/  FFMA R42, R42, 1.925963033500011079e-08, R45 ;  /* 0x32a570602a2a7823 */ /* 0x000fe2000000002d */
[----:B------:R-:W-:Y:S01]  /*9eb0*/  FADD R45, RZ, R10 ;  /* 0x0000000aff2d7221 */ /* 0x000fe20000000000 */
[----:B------:R-:W-:Y:S01]  /*9ec0*/  SHF.L.U32 R11, R11, 0x17, RZ ;  /* 0x000000170b0b7819 */ /* 0x000fe200000006ff */
[----:B------:R-:W-:Y:S02]  /*9ed0*/  FFMA R48, R48, 1.925963033500011079e-08, R53 ;  /* 0x32a5706030307823 */ /* 0x000fe40000000035 */
[----:B------:R-:W-:Y:S01]  /*9ee0*/  FADD R45, R45, R4 ;  /* 0x000000042d2d7221 */ /* 0x000fe20000000000 */
[----:B------:R-:W1:Y:S01]  /*9ef0*/  MUFU.EX2 R53, R26 ;  /* 0x0000001a00357308 */ /* 0x000e620000000800 */
[----:B--2---:R-:W-:Y:S01]  /*9f00*/  FMUL R28, R28, R43 ;  /* 0x0000002b1c1c7220 */ /* 0x004fe20000400000 */
[C---:B------:R-:W-:Y:S01]  /*9f10*/  FADD R43, R12.reuse, -12583039 ;  /* 0xcb40007f0c2b7421 */ /* 0x040fe20000000000 */
[----:B------:R-:W-:Y:S01]  /*9f20*/  FADD R45, R45, R6 ;  /* 0x000000062d2d7221 */ /* 0x000fe20000000000 */
[----:B------:R-:W-:-:S02]  /*9f30*/  IMAD.SHL.U32 R12, R12, 0x800000, RZ ;  /* 0x008000000c0c7824 */ /* 0x000fc400078e00ff */
[C---:B------:R-:W-:Y:S01]  /*9f40*/  FFMA R43, R44.reuse, 1.4426950216293334961, -R43 ;  /* 0x3fb8aa3b2c2b7823 */ /* 0x040fe2000000082b */
[----:B------:R-:W-:Y:S01]  /*9f50*/  FADD R45, R45, R8 ;  /* 0x000000082d2d7221 */ /* 0x000fe20000000000 */
[----:B------:R2:W3:Y:S02]  /*9f60*/  MUFU.EX2 R13, R30 ;  /* 0x0000001e000d7308 */ /* 0x0004e40000000800 */
[----:B------:R-:W-:Y:S01]  /*9f70*/  FFMA R43, R44, 1.925963033500011079e-08, R43 ;  /* 0x32a570602c2b7823 */ /* 0x000fe2000000002b */
[----:B------:R-:W-:-:S04]  /*9f80*/  FADD R45, R45, R16 ;  /* 0x000000102d2d7221 */ /* 0x000fc80000000000 */
[----:B------:R-:W-:Y:S01]  /*9f90*/  FADD R45, R45, R18 ;  /* 0x000000122d2d7221 */ /* 0x000fe20000000000 */
[----:B------:R-:W4:Y:S01]  /*9fa0*/  MUFU.EX2 R48, R48 ;  /* 0x0000003000307308 */ /* 0x000f220000000800 */
[----:B-1----:R-:W-:Y:S01]  /*9fb0*/  FMUL R26, R14, R53 ;  /* 0x000000350e1a7220 */ /* 0x002fe20000400000 */
[----:B--2---:R-:W-:Y:S01]  /*9fc0*/  SHF.L.U32 R30, R35, 0x17, RZ ;  /* 0x00000017231e7819 */ /* 0x004fe200000006ff */
[----:B------:R-:W-:Y:S01]  /*9fd0*/  FADD R45, R45, R20 ;  /* 0x000000142d2d7221 */ /* 0x000fe20000000000 */
[----:B------:R-:W-:-:S03]  /*9fe0*/  IMAD.SHL.U32 R35, R32, 0x800000, RZ ;  /* 0x0080000020237824 */ /* 0x000fc600078e00ff */
[----:B------:R-:W-:Y:S01]  /*9ff0*/  FADD R45, R45, R22 ;  /* 0x000000162d2d7221 */ /* 0x000fe20000000000 */
[----:B------:R4:W1:Y:S01]  /*a000*/  MUFU.EX2 R14, R34 ;  /* 0x00000022000e7308 */ /* 0x0008620000000800 */
[----:B------:R-:W-:Y:S01]  /*a010*/  FMUL R30, R30, R49 ;  /* 0x000000311e1e7220 */ /* 0x000fe20000400000 */
[----:B---3--:R-:W-:Y:S01]  /*a020*/  FMUL R32, R36, R13 ;  /* 0x0000000d24207220 */ /* 0x008fe20000400000 */
[----:B------:R-:W-:-:S04]  /*a030*/  FADD R45, R45, R24 ;  /* 0x000000182d2d7221 */ /* 0x000fc80000000000 */
[----:B------:R-:W-:Y:S01]  /*a040*/  FADD R45, R45, R26 ;  /* 0x0000001a2d2d7221 */ /* 0x000fe20000000000 */
[----:B------:R-:W2:Y:S01]  /*a050*/  MUFU.EX2 R46, R46 ;  /* 0x0000002e002e7308 */ /* 0x000ea20000000800 */
[----:B----4-:R-:W-:Y:S02]  /*a060*/  FMUL R34, R35, R48 ;  /* 0x0000003023227220 */ /* 0x010fe40000400000 */
[----:B------:R-:W-:-:S04]  /*a070*/  FADD R45, R45, R28 ;  /* 0x0000001c2d2d7221 */ /* 0x000fc80000000000 */
[----:B------:R-:W-:Y:S01]  /*a080*/  FADD R45, R45, R30 ;  /* 0x0000001e2d2d7221 */ /* 0x000fe20000000000 */
[----:B------:R-:W3:Y:S01]  /*a090*/  MUFU.EX2 R52, R52 ;  /* 0x0000003400347308 */ /* 0x000ee20000000800 */
[----:B-1----:R-:W-:Y:S01]  /*a0a0*/  FMUL R35, R37, R14 ;  /* 0x0000000e25237220 */ /* 0x002fe20000400000 */
[----:B------:R-:W-:Y:S02]  /*a0b0*/  IMAD.SHL.U32 R37, R39, 0x800000, RZ ;  /* 0x0080000027257824 */ /* 0x000fe400078e00ff */
[----:B------:R-:W-:-:S04]  /*a0c0*/  FADD R45, R45, R32 ;  /* 0x000000202d2d7221 */ /* 0x000fc80000000000 */
[----:B------:R-:W-:Y:S01]  /*a0d0*/  FADD R14, R45, R34 ;  /* 0x000000222d0e7221 */ /* 0x000fe20000000000 */
[----:B------:R-:W1:Y:S01]  /*a0e0*/  MUFU.EX2 R42, R42 ;  /* 0x0000002a002a7308 */ /* 0x000e620000000800 */
[----:B--2---:R-:W-:Y:S02]  /*a0f0*/  FMUL R36, R15, R46 ;  /* 0x0000002e0f247220 */ /* 0x004fe40000400000 */
[----:B------:R-:W-:-:S04]  /*a100*/  FADD R13, R14, R35 ;  /* 0x000000230e0d7221 */ /* 0x000fc80000000000 */
[----:B------:R-:W-:Y:S01]  /*a110*/  FADD R14, R13, R36 ;  /* 0x000000240d0e7221 */ /* 0x000fe20000000000 */
[----:B------:R-:W2:Y:S01]  /*a120*/  MUFU.EX2 R43, R43 ;  /* 0x0000002b002b7308 */ /* 0x000ea20000000800 */
[----:B---3--:R-:W-:-:S04]  /*a130*/  FMUL R37, R37, R52 ;  /* 0x0000003425257220 */ /* 0x008fc80000400000 */
[----:B------:R-:W-:Y:S01]  /*a140*/  FADD R14, R14, R37 ;  /* 0x000000250e0e7221 */ /* 0x000fe20000000000 */
[----:B-1----:R-:W-:-:S04]  /*a150*/  FMUL R39, R11, R42 ;  /* 0x0000002a0b277220 */ /* 0x002fc80000400000 */
[----:B------:R-:W-:Y:S01]  /*a160*/  FADD R13, R14, R39 ;  /* 0x000000270e0d7221 */ /* 0x000fe20000000000 */
[----:B--2---:R-:W-:-:S04]  /*a170*/  FMUL R38, R12, R43 ;  /* 0x0000002b0c267220 */ /* 0x004fc80000400000 */
        /* <DEDUP_REMOVED lines=10> */
.L_x_3389:
        /* <DEDUP_REMOVED lines=12> */
[----:B01----:R-:W-:Y:S05]  /*a2e0*/  CALL.REL.NOINC `($__internal_36_$__cuda_sm3x_div_rn_noftz_f32_slowpath) ;  /* 0x0000002800147944 */ /* 0x003fea0003c00000 */
[----:B------:R-:W-:-:S07]  /*a2f0*/  MOV R15, R14 ;  /* 0x0000000e000f7202 */ /* 0x000fce0000000f00 */
.L_x_3340:
[----:B------:R-:W-:Y:S05]  /*a300*/  BSYNC.RECONVERGENT B3 ;  /* 0x0000000000037941 */ /* 0x000fea0003800200 */
.L_x_3339:
        /* <DEDUP_REMOVED lines=10> */
[----:B------:R-:W-:Y:S01]  /*a3b0*/  MOV R12, 0xa3e0 ;  /* 0x0000a3e0000c7802 */ /* 0x000fe20000000f00 */
[----:B------:R-:W-:-:S07]  /*a3c0*/  IMAD.MOV.U32 R11, RZ, RZ, R13 ;  /* 0x000000ffff0b7224 */ /* 0x000fce00078e000d */
[----:B01----:R-:W-:Y:S05]  /*a3d0*/  CALL.REL.NOINC `($__internal_36_$__cuda_sm3x_div_rn_noftz_f32_slowpath) ;  /* 0x0000002400d87944 */ /* 0x003fea0003c00000 */
[----:B------:R-:W-:-:S07]  /*a3e0*/  MOV R43, R14 ;  /* 0x0000000e002b7202 */ /* 0x000fce0000000f00 */
.L_x_3342:
[----:B------:R-:W-:Y:S05]  /*a3f0*/  BSYNC.RECONVERGENT B3 ;  /* 0x0000000000037941 */ /* 0x000fea0003800200 */
.L_x_3341:
        /* <DEDUP_REMOVED lines=14> */
.L_x_3344:
[----:B------:R-:W-:Y:S05]  /*a4e0*/  BSYNC.RECONVERGENT B3 ;  /* 0x0000000000037941 */ /* 0x000fea0003800200 */
.L_x_3343:
        /* <DEDUP_REMOVED lines=14> */
.L_x_3346:
[----:B------:R-:W-:Y:S05]  /*a5d0*/  BSYNC.RECONVERGENT B3 ;  /* 0x0000000000037941 */ /* 0x000fea0003800200 */
.L_x_3345:
        /* <DEDUP_REMOVED lines=14> */
.L_x_3348:
[----:B------:R-:W-:Y:S05]  /*a6c0*/  BSYNC.RECONVERGENT B3 ;  /* 0x0000000000037941 */ /* 0x000fea0003800200 */
.L_x_3347:
        /* <DEDUP_REMOVED lines=14> */
.L_x_3350:
[----:B------:R-:W-:Y:S05]  /*a7b0*/  BSYNC.RECONVERGENT B3 ;  /* 0x0000000000037941 */ /* 0x000fea0003800200 */
.L_x_3349:
        /* <DEDUP_REMOVED lines=14> */
.L_x_3352:
[----:B------:R-:W-:Y:S05]  /*a8a0*/  BSYNC.RECONVERGENT B3 ;  /* 0x0000000000037941 */ /* 0x000fea0003800200 */
.L_x_3351:
        /* <DEDUP_REMOVED lines=14> */
.L_x_3354:
[----:B------:R-:W-:Y:S05]  /*a990*/  BSYNC.RECONVERGENT B3 ;  /* 0x0000000000037941 */ /* 0x000fea0003800200 */
.L_x_3353:
        /* <DEDUP_REMOVED lines=14> */
.L_x_3356:
[----:B------:R-:W-:Y:S05]  /*aa80*/  BSYNC.RECONVERGENT B3 ;  /* 0x0000000000037941 */ /* 0x000fea0003800200 */
.L_x_3355:
        /* <DEDUP_REMOVED lines=14> */
.L_x_3358:
[----:B------:R-:W-:Y:S05]  /*ab70*/  BSYNC.RECONVERGENT B3 ;  /* 0x0000000000037941 */ /* 0x000fea0003800200 */
.L_x_3357:
        /* <DEDUP_REMOVED lines=14> */
.L_x_3360:
[----:B------:R-:W-:Y:S05]  /*ac60*/  BSYNC.RECONVERGENT B3 ;  /* 0x0000000000037941 */ /* 0x000fea0003800200 */
.L_x_3359:
        /* <DEDUP_REMOVED lines=14> */
.L_x_3362:
[----:B------:R-:W-:Y:S05]  /*ad50*/  BSYNC.RECONVERGENT B3 ;  /* 0x0000000000037941 */ /* 0x000fea0003800200 */
.L_x_3361:
        /* <DEDUP_REMOVED lines=14> */
.L_x_3364:
[----:B------:R-:W-:Y:S05]  /*ae40*/  BSYNC.RECONVERGENT B3 ;  /* 0x0000000000037941 */ /* 0x000fea0003800200 */
.L_x_3363:
        /* <DEDUP_REMOVED lines=14> */
.L_x_3366:
[----:B------:R-:W-:Y:S05]  /*af30*/  BSYNC.RECONVERGENT B3 ;  /* 0x0000000000037941 */ /* 0x000fea0003800200 */
.L_x_3365:
        /* <DEDUP_REMOVED lines=14> */
.L_x_3368:
[----:B------:R-:W-:Y:S05]  /*b020*/  BSYNC.RECONVERGENT B3 ;  /* 0x0000000000037941 */ /* 0x000fea0003800200 */
.L_x_3367:
        /* <DEDUP_REMOVED lines=14> */
.L_x_3370:
[----:B------:R-:W-:Y:S05]  /*b110*/  BSYNC.RECONVERGENT B3 ;  /* 0x0000000000037941 */ /* 0x000fea0003800200 */
.L_x_3369:
        /* <DEDUP_REMOVED lines=14> */
.L_x_3372:
[----:B------:R-:W-:Y:S05]  /*b200*/  BSYNC.RECONVERGENT B3 ;  /* 0x0000000000037941 */ /* 0x000fea0003800200 */
.L_x_3371:
        /* <DEDUP_REMOVED lines=14> */
.L_x_3374:
[----:B------:R-:W-:Y:S05]  /*b2f0*/  BSYNC.RECONVERGENT B3 ;  /* 0x0000000000037941 */ /* 0x000fea0003800200 */
.L_x_3373:
        /* <DEDUP_REMOVED lines=14> */
.L_x_3376:
[----:B------:R-:W-:Y:S05]  /*b3e0*/  BSYNC.RECONVERGENT B3 ;  /* 0x0000000000037941 */ /* 0x000fea0003800200 */
.L_x_3375:
[----:B0-----:R-:W-:Y:S02]  /*b3f0*/  VIADD R8, R41, 0x80 ;  /* 0x0000008029087836 */ /* 0x001fe40000000000 */
[----:B------:R-:W-:Y:S02]  /*b400*/  HFMA2 R11, -RZ, RZ, 0, 0 ;  /* 0x00000000ff0b7431 */ /* 0x000fe400000001ff */
[----:B------:R-:W-:Y:S01]  /*b410*/  IMAD R13, R2, UR48, RZ ;  /* 0x00000030020d7c24 */ /* 0x000fe2000f8e02ff */
[----:B------:R-:W-:Y:S01]  /*b420*/  ISETP.GE.U32.AND P6, PT, R3, UR44, PT ;  /* 0x0000002c03007c0c */ /* 0x000fe2000bfc6070 */
[----:B------:R-:W-:Y:S01]  /*b430*/  IMAD.MOV.U32 R10, RZ, RZ, R41 ;  /* 0x000000ffff0a7224 */ /* 0x000fe200078e0029 */
[----:B------:R-:W-:Y:S01]  /*b440*/  ISETP.GE.U32.AND P3, PT, R8, UR44, PT ;  /* 0x0000002c08007c0c */ /* 0x000fe2000bf66070 */
[----:B------:R-:W-:Y:S01]  /*b450*/  IMAD R13, R0, UR49, R13 ;  /* 0x00000031000d7c24 */ /* 0x000fe2000f8e020d */
[----:B------:R-:W-:Y:S01]  /*b460*/  @!P0 R2UR UR4, R50 ;  /* 0x00000000320482ca */ /* 0x000fe200000e0000 */
[----:B------:R-:W-:Y:S01]  /*b470*/  VIADD R8, R41, 0x100 ;  /* 0x0000010029087836 */ /* 0x000fe20000000000 */
[----:B------:R-:W-:Y:S01]  /*b480*/  ISETP.GE.AND.EX P3, PT, RZ, UR45, PT, P3 ;  /* 0x0000002dff007c0c */ /* 0x000fe2000bf66330 */
[----:B------:R-:W-:Y:S01]  /*b490*/  IMAD.WIDE.U32 R10, R0, UR48, R10 ;  /* 0x00000030000a7c25 */ /* 0x000fe2000f8e000a */
[----:B------:R-:W-:-:S02]  /*b4a0*/  @!P0 R2UR UR5, R51 ;  /* 0x00000000330582ca */ /* 0x000fc400000e0000 */
[----:B------:R-:W-:Y:S01]  /*b4b0*/  ISETP.GE.AND.EX P6, PT, RZ, UR45, PT, P6 ;  /* 0x0000002dff007c0c */ /* 0x000fe2000bfc6360 */
[----:B------:R-:W-:Y:S01]  /*b4c0*/  IMAD.IADD R11, R11, 0x1, R13 ;  /* 0x000000010b0b7824 */ /* 0x000fe200078e020d */
[----:B------:R-:W-:Y:S02]  /*b4d0*/  LEA R12, P1, R10, UR50, 0x2 ;  /* 0x000000320a0c7c11 */ /* 0x000fe4000f8210ff */
[----:B------:R-:W-:Y:S02]  /*b4e0*/  ISETP.GE.U32.AND P5, PT, R5, UR44, PT ;  /* 0x0000002c05007c0c */ /* 0x000fe4000bfa6070 */
[----:B------:R-:W-:-:S03]  /*b4f0*/  ISETP.GE.U32.AND P4, PT, R7, UR44, PT ;  /* 0x0000002c07007c0c */ /* 0x000fc6000bf86070 */
[----:B------:R-:W-:Y:S02]  /*b500*/  @!P3 R2UR UR12, R50 ;  /* 0x00000000320cb2ca */ /* 0x000fe400000e0000 */
[----:B------:R-:W-:Y:S02]  /*b510*/  @!P3 R2UR UR13, R51 ;  /* 0x00000000330db2ca */ /* 0x000fe400000e0000 */
[----:B------:R-:W-:Y:S02]  /*b520*/  LEA.HI.X R13, R10, UR51, R11, 0x2, P1 ;  /* 0x000000330a0d7c11 */ /* 0x000fe400088f140b */
[----:B------:R-:W-:Y:S01]  /*b530*/  ISETP.GE.U32.AND P1, PT, R8, UR44, PT ;  /* 0x0000002c08007c0c */ /* 0x000fe2000bf26070 */
[----:B------:R-:W-:Y:S01]  /*b540*/  VIADD R8, R41, 0x140 ;  /* 0x0000014029087836 */ /* 0x000fe20000000000 */
[----:B------:R-:W-:Y:S01]  /*b550*/  ISETP.GE.AND.EX P5, PT, RZ, UR45, PT, P5 ;  /* 0x0000002dff007c0c */ /* 0x000fe2000bfa6350 */
[----:B------:R0:W-:Y:S01]  /*b560*/  @!P0 STG.E desc[UR4][R12.64], R15 ;  /* 0x0000000f0c008986 */ /* 0x0001e2000c101904 */
[----:B------:R-:W-:-:S02]  /*b570*/  ISETP.GE.AND.EX P4, PT, RZ, UR45, PT, P4 ;  /* 0x0000002dff007c0c */ /* 0x000fc4000bf86340 */
[----:B------:R-:W-:Y:S01]  /*b580*/  ISETP.GE.U32.AND P0, PT, R8, UR44, PT ;  /* 0x0000002c08007c0c */ /* 0x000fe2000bf06070 */
[----:B------:R-:W-:Y:S01]  /*b590*/  VIADD R8, R41, 0x160 ;  /* 0x0000016029087836 */ /* 0x000fe20000000000 */
[----:B------:R-:W-:Y:S01]  /*b5a0*/  @!P6 R2UR UR6, R50 ;  /* 0x000000003206e2ca */ /* 0x000fe200000e0000 */
[----:B------:R0:W-:Y:S01]  /*b5b0*/  @!P3 STG.E desc[UR12][R12.64+0x200], R49 ;  /* 0x000200310c00b986 */ /* 0x0001e2000c10190c */
[----:B------:R-:W-:Y:S02]  /*b5c0*/  ISETP.GE.U32.AND P3, PT, R9, UR44, PT ;  /* 0x0000002c09007c0c */ /* 0x000fe4000bf66070 */
[----:B------:R-:W-:Y:S02]  /*b5d0*/  @!P6 R2UR UR7, R51 ;  /* 0x000000003307e2ca */ /* 0x000fe400000e0000 */
[----:B------:R-:W-:Y:S02]  /*b5e0*/  ISETP.GE.AND.EX P0, PT, RZ, UR45, PT, P0 ;  /* 0x0000002dff007c0c */ /* 0x000fe4000bf06300 */
[----:B------:R-:W-:-:S02]  /*b5f0*/  ISETP.GE.AND.EX P3, PT, RZ, UR45, PT, P3 ;  /* 0x0000002dff007c0c */ /* 0x000fc4000bf66330 */
[C---:B------:R-:W-:Y:S02]  /*b600*/  @!P5 R2UR UR8, R50.reuse ;  /* 0x000000003208d2ca */ /* 0x040fe400000e0000 */
[C---:B------:R-:W-:Y:S02]  /*b610*/  @!P5 R2UR UR9, R51.reuse ;  /* 0x000000003309d2ca */ /* 0x040fe400000e0000 */
[C---:B------:R-:W-:Y:S02]  /*b620*/  @!P4 R2UR UR10, R50.reuse ;  /* 0x00000000320ac2ca */ /* 0x040fe400000e0000 */
[----:B------:R-:W-:Y:S01]  /*b630*/  @!P4 R2UR UR11, R51 ;  /* 0x00000000330bc2ca */ /* 0x000fe200000e0000 */
[----:B------:R0:W-:Y:S01]  /*b640*/  @!P6 STG.E desc[UR6][R12.64+0x80], R43 ;  /* 0x0000802b0c00e986 */ /* 0x0001e2000c101906 */
[----:B------:R-:W-:Y:S02]  /*b650*/  ISETP.GE.U32.AND P6, PT, R17, UR44, PT ;  /* 0x0000002c11007c0c */ /* 0x000fe4000bfc6070 */
[----:B------:R-:W-:-:S02]  /*b660*/  @!P0 R2UR UR14, R50 ;  /* 0x00000000320e82ca */ /* 0x000fc400000e0000 */
[----:B------:R-:W-:Y:S02]  /*b670*/  @!P0 R2UR UR15, R51 ;  /* 0x00000000330f82ca */ /* 0x000fe400000e0000 */
[----:B------:R-:W-:Y:S01]  /*b680*/  IADD3 R10, PT, PT, R41, 0x120, RZ ;  /* 0x00000120290a7810 */ /* 0x000fe20007ffe0ff */
[----:B------:R0:W-:Y:S01]  /*b690*/  @!P5 STG.E desc[UR8][R12.64+0x100], R45 ;  /* 0x0001002d0c00d986 */ /* 0x0001e2000c101908 */
[----:B------:R-:W-:Y:S02]  /*b6a0*/  @!P3 R2UR UR4, R50 ;  /* 0x000000003204b2ca */ /* 0x000fe400000e0000 */
[----:B------:R-:W-:Y:S01]  /*b6b0*/  @!P3 R2UR UR5, R51 ;  /* 0x000000003305b2ca */ /* 0x000fe200000e0000 */
[----:B------:R0:W-:Y:S01]  /*b6c0*/  @!P4 STG.E desc[UR10][R12.64+0x180], R47 ;  /* 0x0001802f0c00c986 */ /* 0x0001e2000c10190a */
[----:B------:R-:W-:Y:S02]  /*b6d0*/  ISETP.GE.AND.EX P6, PT, RZ, UR45, PT, P6 ;  /* 0x0000002dff007c0c */ /* 0x000fe4000bfc6360 */
[----:B------:R-:W-:-:S02]  /*b6e0*/  ISETP.GE.U32.AND P2, PT, R10, UR44, PT ;  /* 0x0000002c0a007c0c */ /* 0x000fc4000bf46070 */
[----:B------:R-:W-:Y:S01]  /*b6f0*/  ISETP.GE.U32.AND P5, PT, R19, UR44, PT ;  /* 0x0000002c13007c0c */ /* 0x000fe2000bfa6070 */
[----:B------:R0:W-:Y:S01]  /*b700*/  @!P0 STG.E desc[UR14][R12.64+0x500], R63 ;  /* 0x0005003f0c008986 */ /* 0x0001e2000c10190e */
[----:B------:R-:W-:Y:S02]  /*b710*/  ISETP.GE.U32.AND P4, PT, R8, UR44, PT ;  /* 0x0000002c08007c0c */ /* 0x000fe4000bf86070 */
[----:B------:R-:W-:Y:S02]  /*b720*/  ISETP.GE.AND.EX P5, PT, RZ, UR45, PT, P5 ;  /* 0x0000002dff007c0c */ /* 0x000fe4000bfa6350 */
[----:B------:R-:W-:Y:S01]  /*b730*/  ISETP.GE.AND.EX P1, PT, RZ, UR45, PT, P1 ;  /* 0x0000002dff007c0c */ /* 0x000fe2000bf26310 */
[----:B------:R0:W-:Y:S01]  /*b740*/  @!P3 STG.E desc[UR4][R12.64+0x280], R53 ;  /* 0x000280350c00b986 */ /* 0x0001e2000c101904 */
[----:B------:R-:W-:Y:S01]  /*b750*/  ISETP.GE.AND.EX P2, PT, RZ, UR45, PT, P2 ;  /* 0x0000002dff007c0c */ /* 0x000fe2000bf46320 */
[----:B------:R-:W2:Y:S01]  /*b760*/  LDCU UR4, c[0x0][0x370] ;  /* 0x00006e00ff0477ac */ /* 0x000ea20008000800 */
[----:B------:R-:W-:Y:S01]  /*b770*/  ISETP.GE.AND.EX P4, PT, RZ, UR45, PT, P4 ;  /* 0x0000002dff007c0c */ /* 0x000fe2000bf86340 */
[----:B------:R-:W2:Y:S01]  /*b780*/  LDC R11, c[0x0][0x364] ;  /* 0x0000d900ff0b7b82 */ /* 0x000ea20000000800 */
        /* <DEDUP_REMOVED lines=15> */
[----:B--2---:R-:W-:Y:S01]  /*b880*/  IMAD R11, R11, UR4, RZ ;  /* 0x000000040b0b7c24 */ /* 0x004fe2000f8e02ff */
        /* <DEDUP_REMOVED lines=41> */
.L_x_3299:
[----:B------:R-:W-:Y:S05]  /*bb20*/  EXIT ;  /* 0x000000000000794d */ /* 0x000fea0003800000 */
.L_x_3338:
[----:B------:R-:W-:Y:S01]  /*bb30*/  BSSY B1, `(.L_x_3378) ;  /* 0x0000007000017945 */ /* 0x000fe20003800000 */
[----:B------:R-:W-:Y:S01]  /*bb40*/  MOV R12, 0x10 ;  /* 0x00000010000c7802 */ /* 0x000fe20000000f00 */
[----:B------:R-:W-:Y:S02]  /*bb50*/  IMAD.MOV.U32 R11, RZ, RZ, 0x1f ;  /* 0x0000001fff0b7424 */ /* 0x000fe400078e00ff */
[----:B------:R-:W-:-:S07]  /*bb60*/  IMAD.MOV.U32 R15, RZ, RZ, -0x1 ;  /* 0xffffffffff0f7424 */ /* 0x000fce00078e00ff */
[----:B0-----:R-:W-:Y:S05]  /*bb70*/  WARPSYNC.COLLECTIVE R15, `(.L_x_3379) ;  /* 0x000000000f087348 */ /* 0x001fea0003c00000 */
[----:B------:R1:W2:Y:S02]  /*bb80*/  SHFL.BFLY P6, R14, R13, R12, R11 ;  /* 0x0c00000c0d0e7389 */ /* 0x0002a400000c000b */
[----:B012---:R-:W-:Y:S05]  /*bb90*/  ENDCOLLECTIVE ;  /* 0x000000000000791b */ /* 0x007fea0003800000 */
.L_x_3379:
[----:B------:R-:W-:Y:S05]  /*bba0*/  BSYNC B1 ;  /* 0x0000000000017941 */ /* 0x000fea0003800000 */
.L_x_3378:
[----:B------:R-:W-:Y:S01]  /*bbb0*/  HFMA2 R12, -RZ, RZ, 0, 4.76837158203125e-07 ;  /* 0x00000008ff0c7431 */ /* 0x000fe200000001ff */
[----:B------:R-:W-:Y:S01]  /*bbc0*/  FMNMX R13, R14, R13, !PT ;  /* 0x0000000d0e0d7209 */ /* 0x000fe20007800000 */
[----:B------:R-:W-:Y:S02]  /*bbd0*/  IMAD.MOV.U32 R11, RZ, RZ, 0x1f ;  /* 0x0000001fff0b7424 */ /* 0x000fe400078e00ff */
[----:B------:R-:W-:-:S07]  /*bbe0*/  IMAD.MOV.U32 R15, RZ, RZ, -0x1 ;  /* 0xffffffffff0f7424 */ /* 0x000fce00078e00ff */
[----:B------:R-:W-:Y:S05]  /*bbf0*/  WARPSYNC.COLLECTIVE R15, `(.L_x_3380) ;  /* 0x000000000f087348 */ /* 0x000fea0003c00000 */
[----:B------:R0:W1:Y:S02]  /*bc00*/  SHFL.BFLY P6, R14, R13, R12, R11 ;  /* 0x0c00000c0d0e7389 */ /* 0x00006400000c000b */
[----:B01----:R-:W-:Y:S05]  /*bc10*/  ENDCOLLECTIVE ;  /* 0x000000000000791b */ /* 0x003fea0003800000 */
.L_x_3380:
[----:B------:R-:W-:Y:S01]  /*bc20*/  IMAD.MOV.U32 R12, RZ, RZ, 0x4 ;  /* 0x00000004ff0c7424 */ /* 0x000fe200078e00ff */
[----:B------:R-:W-:-:S04]  /*bc30*/  FMNMX R35, R13, R14, !PT ;  /* 0x0000000e0d237209 */ /* 0x000fc80007800000 */
[----:B------:R-:W-:-:S07]  /*bc40*/  MOV R13, R35 ;  /* 0x00000023000d7202 */ /* 0x000fce0000000f00 */
[----:B------:R-:W-:Y:S05]  /*bc50*/  WARPSYNC.COLLECTIVE R15, `(.L_x_3381) ;  /* 0x000000000f087348 */ /* 0x000fea0003c00000 */
[----:B------:R0:W1:Y:S02]  /*bc60*/  SHFL.BFLY P6, R14, R13, R12, R11 ;  /* 0x0c00000c0d0e7389 */ /* 0x00006400000c000b */
[----:B01----:R-:W-:Y:S05]  /*bc70*/  ENDCOLLECTIVE ;  /* 0x000000000000791b */ /* 0x003fea0003800000 */
.L_x_3381:
[----:B------:R-:W-:Y:S01]  /*bc80*/  HFMA2 R12, -RZ, RZ, 0, 1.1920928955078125e-07 ;  /* 0x00000002ff0c7431 */ /* 0x000fe200000001ff */
[----:B------:R-:W-:-:S05]  /*bc90*/  FMNMX R36, R35, R14, !PT ;  /* 0x0000000e23247209 */ /* 0x000fca0007800000 */
[----:B------:R-:W-:-:S07]  /*bca0*/  IMAD.MOV.U32 R13, RZ, RZ, R36 ;  /* 0x000000ffff0d7224 */ /* 0x000fce00078e0024 */
[----:B------:R-:W-:Y:S05]  /*bcb0*/  WARPSYNC.COLLECTIVE R15, `(.L_x_3382) ;  /* 0x000000000f087348 */ /* 0x000fea0003c00000 */
[----:B------:R0:W1:Y:S02]  /*bcc0*/  SHFL.BFLY P6, R14, R13, R12, R11 ;  /* 0x0c00000c0d0e7389 */ /* 0x00006400000c000b */
[----:B01----:R-:W-:Y:S05]  /*bcd0*/  ENDCOLLECTIVE ;  /* 0x000000000000791b */ /* 0x003fea0003800000 */
.L_x_3382:
[----:B------:R-:W-:Y:S01]  /*bce0*/  IMAD.MOV.U32 R12, RZ, RZ, 0x1 ;  /* 0x00000001ff0c7424 */ /* 0x000fe200078e00ff */
[----:B------:R-:W-:-:S05]  /*bcf0*/  FMNMX R37, R36, R14, !PT ;  /* 0x0000000e24257209 */ /* 0x000fca0007800000 */
[----:B------:R-:W-:-:S07]  /*bd00*/  IMAD.MOV.U32 R13, RZ, RZ, R37 ;  /* 0x000000ffff0d7224 */ /* 0x000fce00078e0025 */
[----:B------:R-:W-:Y:S05]  /*bd10*/  WARPSYNC.COLLECTIVE R15, `(.L_x_3383) ;  /* 0x000000000f087348 */ /* 0x000fea0003c00000 */
[----:B------:R0:W1:Y:S02]  /*bd20*/  SHFL.BFLY P6, R14, R13, R12, R11 ;  /* 0x0c00000c0d0e7389 */ /* 0x00006400000c000b */
[----:B01----:R-:W-:Y:S05]  /*bd30*/  ENDCOLLECTIVE ;  /* 0x000000000000791b */ /* 0x003fea0003800000 */
.L_x_3383:
        /* <DEDUP_REMOVED lines=17> */
[-C--:B------:R-:W-:Y:S01]  /*be50*/  FFMA.SAT R15, R6, R13.reuse, 0.5 ;  /* 0x3f000000060f7423 */ /* 0x080fe2000000200d */
[C---:B------:R-:W-:Y:S01]  /*be60*/  FADD R28, -R37.reuse, R28 ;  /* 0x0000001c251c7221 */ /* 0x040fe20000000100 */
[C---:B------:R-:W-:Y:S01]  /*be70*/  FFMA R35, R4.reuse, 1.4426950216293334961, -R35 ;  /* 0x3fb8aa3b04237823 */ /* 0x040fe20000000823 */
[----:B------:R-:W-:Y:S01]  /*be80*/  FADD R30, -R37, R30 ;  /* 0x0000001e251e7221 */ /* 0x000fe20000000100 */
[----:B------:R-:W-:Y:S01]  /*be90*/  FFMA.RM R15, R15, R12, 12582913 ;  /* 0x4b4000010f0f7423 */ /* 0x000fe2000000400c */
[C---:B------:R-:W-:Y:S01]  /*bea0*/  FADD R32, -R37.reuse, R32 ;  /* 0x0000002025207221 */ /* 0x040fe20000000100 */
[----:B------:R-:W-:Y:S01]  /*beb0*/  FFMA R35, R4, 1.925963033500011079e-08, R35 ;  /* 0x32a5706004237823 */ /* 0x000fe20000000023 */
[C---:B------:R-:W-:Y:S01]  /*bec0*/  FADD R48, -R37.reuse, R48 ;  /* 0x0000003025307221 */ /* 0x040fe20000000100 */
[C---:B------:R-:W-:Y:S01]  /*bed0*/  FADD R11, -R37.reuse, R34 ;  /* 0x00000022250b7221 */ /* 0x040fe20000000100 */
[C---:B------:R-:W-:Y:S01]  /*bee0*/  FADD R46, -R37.reuse, R46 ;  /* 0x0000002e252e7221 */ /* 0x040fe20000000100 */
[C---:B------:R-:W-:Y:S01]  /*bef0*/  FADD R52, -R37.reuse, R52 ;  /* 0x0000003425347221 */ /* 0x040fe20000000100 */
[C---:B------:R-:W-:Y:S01]  /*bf00*/  FADD R42, -R37.reuse, R42 ;  /* 0x0000002a252a7221 */ /* 0x040fe20000000100 */
[----:B------:R-:W0:Y:S01]  /*bf10*/  MUFU.EX2 R35, R35 ;  /* 0x0000002300237308 */ /* 0x000e220000000800 */
[----:B------:R-:W-:Y:S01]  /*bf20*/  FADD R44, -R37, R44 ;  /* 0x0000002c252c7221 */ /* 0x000fe20000000100 */
[C---:B------:R-:W-:Y:S01]  /*bf30*/  FADD R37, R15.reuse, -12583039 ;  /* 0xcb40007f0f257421 */ /* 0x040fe20000000000 */
[----:B------:R-:W-:Y:S01]  /*bf40*/  SHF.L.U32 R4, R15, 0x17, RZ ;  /* 0x000000170f047819 */ /* 0x000fe200000006ff */
[----:B------:R-:W-:-:S02]  /*bf50*/  FFMA.SAT R15, R8, R13, 0.5 ;  /* 0x3f000000080f7423 */ /* 0x000fc4000000200d */
        /* <DEDUP_REMOVED lines=11> */
[----:B------:R-:W-:-:S05]  /*c010*/  IMAD.SHL.U32 R8, R15, 0x800000, RZ ;  /* 0x008000000f087824 */ /* 0x000fca00078e00ff */
[----:B------:R-:W0:Y:S01]  /*c020*/  MUFU.EX2 R35, R35 ;  /* 0x0000002300237308 */ /* 0x000e220000000800 */
[----:B-1----:R-:W-:Y:S01]  /*c030*/  FMUL R4, R4, R37 ;  /* 0x0000002504047220 */ /* 0x002fe20000400000 */
[----:B------:R-:W-:Y:S01]  /*c040*/  FADD R37, R15, -12583039 ;  /* 0xcb40007f0f257421 */ /* 0x000fe20000000000 */
[----:B------:R-:W-:-:S03]  /*c050*/  FFMA.SAT R15, R16, R13, 0.5 ;  /* 0x3f000000100f7423 */ /* 0x000fc6000000200d */
        /* <DEDUP_REMOVED lines=129> */
[----:B-1----:R-:W-:Y:S01]  /*c870*/  FMUL R38, R15, R44 ;  /* 0x0000002c0f267220 */ /* 0x002fe20000400000 */
        /* <DEDUP_REMOVED lines=14> */
[----:B------:R-:W-:-:S03]  /*c960*/  HFMA2 R12, -RZ, RZ, 0, 9.5367431640625e-07 ;  /* 0x00000010ff0c7431 */ /* 0x000fc600000001ff */
[----:B------:R-:W-:-:S07]  /*c970*/  FADD R13, R13, R38 ;  /* 0x000000260d0d7221 */ /* 0x000fce0000000000 */
[----:B------:R-:W-:Y:S05]  /*c980*/  WARPSYNC.COLLECTIVE R15, `(.L_x_3384) ;  /* 0x000000000f087348 */ /* 0x000fea0003c00000 */
[----:B------:R0:W1:Y:S02]  /*c990*/  SHFL.BFLY P6, R14, R13, R12, R11 ;  /* 0x0c00000c0d0e7389 */ /* 0x00006400000c000b */
[----:B01----:R-:W-:Y:S05]  /*c9a0*/  ENDCOLLECTIVE ;  /* 0x000000000000791b */ /* 0x003fea0003800000 */
.L_x_3384:
[----:B------:R-:W-:Y:S02]  /*c9b0*/  IMAD.MOV.U32 R12, RZ, RZ, 0x8 ;  /* 0x00000008ff0c7424 */ /* 0x000fe400078e00ff */
[----:B------:R-:W-:-:S05]  /*c9c0*/  FADD R40, R13, R14 ;  /* 0x0000000e0d287221 */ /* 0x000fca0000000000 */
[----:B------:R-:W-:-:S07]  /*c9d0*/  MOV R13, R40 ;  /* 0x00000028000d7202 */ /* 0x000fce0000000f00 */
[----:B------:R-:W-:Y:S05]  /*c9e0*/  WARPSYNC.COLLECTIVE R15, `(.L_x_3385) ;  /* 0x000000000f087348 */ /* 0x000fea0003c00000 */
[----:B------:R0:W1:Y:S02]  /*c9f0*/  SHFL.BFLY P6, R14, R13, R12, R11 ;  /* 0x0c00000c0d0e7389 */ /* 0x00006400000c000b */
[----:B01----:R-:W-:Y:S05]  /*ca00*/  ENDCOLLECTIVE ;  /* 0x000000000000791b */ /* 0x003fea0003800000 */
.L_x_3385:
[----:B------:R-:W-:Y:S02]  /*ca10*/  HFMA2 R12, -RZ, RZ, 0, 2.384185791015625e-07 ;  /* 0x00000004ff0c7431 */ /* 0x000fe400000001ff */
[----:B------:R-:W-:-:S04]  /*ca20*/  FADD R42, R40, R14 ;  /* 0x0000000e282a7221 */ /* 0x000fc80000000000 */
[----:B------:R-:W-:-:S07]  /*ca30*/  IMAD.MOV.U32 R13, RZ, RZ, R42 ;  /* 0x000000ffff0d7224 */ /* 0x000fce00078e002a */
[----:B------:R-:W-:Y:S05]  /*ca40*/  WARPSYNC.COLLECTIVE R15, `(.L_x_3386) ;  /* 0x000000000f087348 */ /* 0x000fea0003c00000 */
[----:B------:R0:W1:Y:S02]  /*ca50*/  SHFL.BFLY P6, R14, R13, R12, R11 ;  /* 0x0c00000c0d0e7389 */ /* 0x00006400000c000b */
[----:B01----:R-:W-:Y:S05]  /*ca60*/  ENDCOLLECTIVE ;  /* 0x000000000000791b */ /* 0x003fea0003800000 */
.L_x_3386:
[----:B------:R-:W-:Y:S02]  /*ca70*/  IMAD.MOV.U32 R12, RZ, RZ, 0x2 ;  /* 0x00000002ff0c7424 */ /* 0x000fe400078e00ff */
[----:B------:R-:W-:-:S04]  /*ca80*/  FADD R43, R42, R14 ;  /* 0x0000000e2a2b7221 */ /* 0x000fc80000000000 */
[----:B------:R-:W-:-:S07]  /*ca90*/  IMAD.MOV.U32 R13, RZ, RZ, R43 ;  /* 0x000000ffff0d7224 */ /* 0x000fce00078e002b */
[----:B------:R-:W-:Y:S05]  /*caa0*/  WARPSYNC.COLLECTIVE R15, `(.L_x_3387) ;  /* 0x000000000f087348 */ /* 0x000fea0003c00000 */
[----:B------:R0:W1:Y:S02]  /*cab0*/  SHFL.BFLY P6, R14, R13, R12, R11 ;  /* 0x0c00000c0d0e7389 */ /* 0x00006400000c000b */
[----:B01----:R-:W-:Y:S05]  /*cac0*/  ENDCOLLECTIVE ;  /* 0x000000000000791b */ /* 0x003fea0003800000 */
.L_x_3387:
[----:B------:R-:W-:Y:S02]  /*cad0*/  IMAD.MOV.U32 R12, RZ, RZ, 0x1 ;  /* 0x00000001ff0c7424 */ /* 0x000fe400078e00ff */
[----:B------:R-:W-:-:S05]  /*cae0*/  FADD R44, R43, R14 ;  /* 0x0000000e2b2c7221 */ /* 0x000fca0000000000 */
[----:B------:R-:W-:-:S07]  /*caf0*/  MOV R13, R44 ;  /* 0x0000002c000d7202 */ /* 0x000fce0000000f00 */
[----:B------:R-:W-:Y:S05]  /*cb00*/  WARPSYNC.COLLECTIVE R15, `(.L_x_3388) ;  /* 0x000000000f087348 */ /* 0x000fea0003c00000 */
[----:B------:R0:W1:Y:S02]  /*cb10*/  SHFL.BFLY P6, R14, R13, R12, R11 ;  /* 0x0c00000c0d0e7389 */ /* 0x00006400000c000b */
[----:B01----:R-:W-:Y:S05]  /*cb20*/  ENDCOLLECTIVE ;  /* 0x000000000000791b */ /* 0x003fea0003800000 */
.L_x_3388:
[----:B------:R-:W-:Y:S05]  /*cb30*/  BRA `(.L_x_3389) ;  /* 0xffffffd400b87947 */ /* 0x000fea000383ffff */
        .weak           $__internal_36_$__cuda_sm3x_div_rn_noftz_f32_slowpath
        .type           $__internal_36_$__cuda_sm3x_div_rn_noftz_f32_slowpath,@function
        .size           $__internal_36_$__cuda_sm3x_div_rn_noftz_f32_slowpath,(.L_x_37413 - $__internal_36_$__cuda_sm3x_div_rn_noftz_f32_slowpath)
$__internal_36_$__cuda_sm3x_div_rn_noftz_f32_slowpath:
        /* <DEDUP_REMOVED lines=34> */
.L_x_3391:
        /* <DEDUP_REMOVED lines=37> */
[----:B------:R-:W-:-:S03]  /*cfb0*/  LOP3.LUT R14, R14, 0x800000, RZ, 0xfc, !PT ;  /* 0x008000000e0e7812 */ /* 0x000fc600078efcff */
        /* <DEDUP_REMOVED lines=13> */
.L_x_3398:
[----:B------:R-:W-:-:S04]  /*d090*/  LOP3.LUT R10, R10, 0x80000000, RZ, 0xc0, !PT ;  /* 0x800000000a0a7812 */ /* 0x000fc800078ec0ff */
[----:B------:R-:W-:Y:S01]  /*d0a0*/  LOP3.LUT R10, R10, 0x7f800000, RZ, 0xfc, !PT ;  /* 0x7f8000000a0a7812 */ /* 0x000fe200078efcff */
[----:B------:R-:W-:Y:S06]  /*d0b0*/  BRA `(.L_x_3399) ;  /* 0x0000000000047947 */ /* 0x000fec0003800000 */
.L_x_3397:
[----:B------:R-:W-:-:S07]  /*d0c0*/  IMAD R10, R14, 0x800000, R10 ;  /* 0x008000000e0a7824 */ /* 0x000fce00078e020a */
.L_x_3399:
[----:B------:R-:W-:Y:S05]  /*d0d0*/  BSYNC.RECONVERGENT B2 ;  /* 0x0000000000027941 */ /* 0x000fea0003800200 */
.L_x_3396:
[----:B------:R-:W-:Y:S05]  /*d0e0*/  BRA `(.L_x_3400) ;  /* 0x0000000000207947 */ /* 0x000fea0003800000 */
.L_x_3395:
[----:B------:R-:W-:-:S04]  /*d0f0*/  LOP3.LUT R10, R11, 0x80000000, R10, 0x48, !PT ;  /* 0x800000000b0a7812 */ /* 0x000fc800078e480a */
[----:B------:R-:W-:Y:S01]  /*d100*/  LOP3.LUT R10, R10, 0x7f800000, RZ, 0xfc, !PT ;  /* 0x7f8000000a0a7812 */ /* 0x000fe200078efcff */
[----:B------:R-:W-:Y:S06]  /*d110*/  BRA `(.L_x_3400) ;  /* 0x0000000000147947 */ /* 0x000fec0003800000 */
.L_x_3394:
[----:B------:R-:W-:Y:S01]  /*d120*/  LOP3.LUT R10, R11, 0x80000000, R10, 0x48, !PT ;  /* 0x800000000b0a7812 */ /* 0x000fe200078e480a */
[----:B------:R-:W-:Y:S06]  /*d130*/  BRA `(.L_x_3400) ;  /* 0x00000000000c7947 */ /* 0x000fec0003800000 */
.L_x_3393:
[----:B------:R-:W0:Y:S01]  /*d140*/  MUFU.RSQ R10, -QNAN ;  /* 0xffc00000000a7908 */ /* 0x000e220000001400 */
[----:B------:R-:W-:Y:S05]  /*d150*/  BRA `(.L_x_3400) ;  /* 0x0000000000047947 */ /* 0x000fea0003800000 */
.L_x_3392:
[----:B------:R-:W-:-:S07]  /*d160*/  FADD.FTZ R10, R10, R11 ;  /* 0x0000000b0a0a7221 */ /* 0x000fce0000010000 */
.L_x_3400:
[----:B------:R-:W-:Y:S05]  /*d170*/  BSYNC.RECONVERGENT B1 ;  /* 0x0000000000017941 */ /* 0x000fea0003800200 */
.L_x_3390:
[----:B0-----:R-:W-:Y:S01]  /*d180*/  IMAD.MOV.U32 R14, RZ, RZ, R10 ;  /* 0x000000ffff0e7224 */ /* 0x001fe200078e000a */
[----:B------:R-:W-:Y:S01]  /*d190*/  MOV R10, R12 ;  /* 0x0000000c000a7202 */ /* 0x000fe20000000f00 */
[----:B------:R-:W-:-:S04]  /*d1a0*/  IMAD.MOV.U32 R11, RZ, RZ, 0x0 ;  /* 0x00000000ff0b7424 */ /* 0x000fc800078e00ff */
[----:B------:R-:W-:Y:S05]  /*d1b0*/  RET.REL.NODEC R10 `(_Z15SoftmaxWarpImplI22BroadcastScaleMaskLoadIffbLm4EiE11DirectStoreIffEfLi1ELi19ELi32ELi1ELb1EL9Algorithm0EEvT_T0_ll) ;  /* 0xffffff2c0a907950 */ /* 0x000fea0003c3ffff */
.L_x_3401:
        /* <DEDUP_REMOVED lines=12> */
.L_x_37413:


//--------------------- .text._Z15SoftmaxWarpImplI22BroadcastScaleMaskLoadIffbLm4EiE11DirectStoreIffEfLi1ELi19ELi32ELi1ELb0EL9Algorithm0EEvT_T0_ll --------------------------
	.section	.text._Z15SoftmaxWarpImplI22BroadcastScaleMaskLoadIffbLm4EiE11DirectStoreIffEfLi1ELi19ELi32ELi1ELb0EL9Algorithm0EEvT_T0_ll,"ax",@progbits
	.align	128
        .global         _Z15SoftmaxWarpImplI22BroadcastScaleMaskLoadIffbLm4EiE11DirectStoreIffEfLi1ELi19ELi32ELi1ELb0EL9Algorithm0EEvT_T0_ll
        .type           _Z15SoftmaxWarpImplI22BroadcastScaleMaskLoadIffbLm4EiE11DirectStoreIffEfLi1ELi19ELi32ELi1ELb0EL9Algorithm0EEvT_T0_ll,@function
        .size           _Z15SoftmaxWarpImplI22BroadcastScaleMaskLoadIffbLm4EiE11DirectStoreIffEfLi1ELi19ELi32ELi1ELb0EL9Algorithm0EEvT_T0_ll,(.L_x_37414 - _Z15SoftmaxWarpImplI22BroadcastScaleMaskLoadIffbLm4EiE11DirectStoreIffEfLi1ELi19ELi32ELi1ELb0EL9Algorithm0EEvT_T0_ll)
        .other          _Z15SoftmaxWarpImplI22BroadcastScaleMaskLoadIffbLm4EiE11DirectStoreIffEfLi1ELi19ELi32ELi1ELb0EL9Algorithm0EEvT_T0_ll,@"STO_CUDA_ENTRY STV_DEFAULT"
_Z15SoftmaxWarpImplI22BroadcastScaleMaskLoadIffbLm4EiE11DirectStoreIffEfLi1ELi19ELi32ELi1ELb0EL9Algorithm0EEvT_T0_ll:
.text._Z15SoftmaxWarpImplI22BroadcastScaleMaskLoadIffbLm4EiE11DirectStoreIffEfLi1ELi19ELi32ELi1ELb0EL9Algorithm0EEvT_T0_ll:
        /* <DEDUP_REMOVED lines=30> */
.L_x_3402:
        /* <DEDUP_REMOVED lines=14> */
.L_x_3443:
        /* <DEDUP_REMOVED lines=8> */
[----:B------:R-:W-:-:S02]  /*0340*/  ISETP.NE.AND P2, PT, RZ, UR55, PT ;  /* 0x00000037ff007c0c */ /* 0x000fc4000bf45270 */
[----:B------:R-:W-:Y:S02]  /*0350*/  LOP3.LUT R17, RZ, UR55, RZ, 0x33, !PT ;  /* 0x00000037ff117c12 */ /* 0x000fe4000f8e33ff */
[----:B------:R-:W-:Y:S02]  /*0360*/  IABS R20, R22 ;  /* 0x0000001600147213 */ /* 0x000fe40000000000 */
[----:B-1----:R-:W-:Y:S01]  /*0370*/  R2UR UR14, R2 ;  /* 0x00000000020e72ca */ /* 0x002fe200000e0000 */
[----:B------:R-:W0:Y:S01]  /*0380*/  I2F.RP R0, UR11 ;  /* 0x0000000b00007d06 */ /* 0x000e220008209400 */
[----:B------:R-:W-:-:S07]  /*0390*/  R2UR UR15, R3 ;  /* 0x00000000030f72ca */ /* 0x000fce00000e0000 */
[----:B------:R-:W1:Y:S08]  /*03a0*/  I2F.RP R11, UR10 ;  /* 0x0000000a000b7d06 */ /* 0x000e700008209400 */
[----:B0-----:R-:W0:Y:S08]  /*03b0*/  MUFU.RCP R0, R0 ;  /* 0x0000000000007308 */ /* 0x001e300000001000 */
[----:B-1----:R-:W1:Y:S01]  /*03c0*/  MUFU.RCP R11, R11 ;  /* 0x0000000b000b7308 */ /* 0x002e620000001000 */
[----:B0-----:R-:W-:Y:S01]  /*03d0*/  VIADD R4, R0, 0xffffffe ;  /* 0x0ffffffe00047836 */ /* 0x001fe20000000000 */
[----:B------:R-:W-:-:S04]  /*03e0*/  IADD3 R0, PT, PT, R18, 0x20, RZ ;  /* 0x0000002012007810 */ /* 0x000fc80007ffe0ff */
[----:B------:R-:W-:Y:S02]  /*03f0*/  IABS R14, R0 ;  /* 0x00000000000e7213 */ /* 0x000fe40000000000 */
        /* <DEDUP_REMOVED lines=8> */
[----:B------:R-:W-:-:S03]  /*0480*/  IABS R12, UR57 ;  /* 0x00000039000c7c13 */ /* 0x000fc60008000000 */
[----:B------:R-:W-:Y:S01]  /*0490*/  IMAD.HI.U32 R4, R10, UR7, RZ ;  /* 0x000000070a047c27 */ /* 0x000fe2000f8e00ff */
[----:B------:R-:W-:-:S03]  /*04a0*/  R2UR UR12, R12 ;  /* 0x000000000c0c72ca */ /* 0x000fc600000e0000 */
[----:B------:R-:W-:Y:S02]  /*04b0*/  IMAD.MOV R5, RZ, RZ, -R4 ;  /* 0x000000ffff057224 */ /* 0x000fe400078e0a04 */
[----:B------:R-:W-:Y:S02]  /*04c0*/  IMAD.HI.U32 R11, R14, UR7, RZ ;  /* 0x000000070e0b7c27 */ /* 0x000fe4000f8e00ff */
[----:B------:R-:W-:Y:S02]  /*04d0*/  UIADD3 UR8, UPT, UPT, URZ, -UR5, URZ ;  /* 0x80000005ff087290 */ /* 0x000fe4000fffe0ff */
[----:B------:R-:W-:Y:S02]  /*04e0*/  IMAD R10, R5, UR11, R10 ;  /* 0x0000000b050a7c24 */ /* 0x000fe4000f8e020a */
[----:B------:R-:W-:Y:S01]  /*04f0*/  VIADD R5, R18, 0x40 ;  /* 0x0000004012057836 */ /* 0x000fe20000000000 */
[----:B------:R-:W-:Y:S01]  /*0500*/  UIMAD UR8, UR8, UR10, URZ ;  /* 0x0000000a080872a4 */ /* 0x000fe2000f8e02ff */
[----:B------:R-:W-:Y:S01]  /*0510*/  IMAD.MOV R13, RZ, RZ, -R11 ;  /* 0x000000ffff0d7224 */ /* 0x000fe200078e0a0b */
[----:B------:R-:W-:Y:S01]  /*0520*/  ISETP.LT.U32.AND P0, PT, R10, UR11, PT ;  /* 0x0000000b0a007c0c */ /* 0x000fe2000bf01070 */
[----:B------:R-:W-:Y:S01]  /*0530*/  IMAD.HI.U32 R25, R20, UR7, RZ ;  /* 0x0000000714197c27 */ /* 0x000fe2000f8e00ff */
[----:B------:R-:W-:Y:S01]  /*0540*/  IABS R15, R5 ;  /* 0x00000005000f7213 */ /* 0x000fe20000000000 */
[----:B------:R-:W-:-:S02]  /*0550*/  UIMAD.WIDE.U32 UR8, UR5, UR8, UR4 ;  /* 0x00000008050872a5 */ /* 0x000fc4000f8e0004 */
[----:B------:R-:W-:Y:S02]  /*0560*/  IMAD R14, R13, UR11, R14 ;  /* 0x0000000b0d0e7c24 */ /* 0x000fe4000f8e020e */
[----:B------:R-:W-:-:S04]  /*0570*/  IMAD.HI.U32 R16, R15, UR7, RZ ;  /* 0x000000070f107c27 */ /* 0x000fc8000f8e00ff */
[----:B------:R-:W-:Y:S02]  /*0580*/  IMAD.MOV R21, RZ, RZ, -R25 ;  /* 0x000000ffff157224 */ /* 0x000fe400078e0a19 */
[----:B------:R-:W-:Y:S01]  /*0590*/  @!P0 IADD3 R10, PT, PT, R10, -UR11, RZ ;  /* 0x8000000b0a0a8c10 */ /* 0x000fe2000fffe0ff */
[----:B------:R-:W-:Y:S01]  /*05a0*/  @!P0 VIADD R4, R4, 0x1 ;  /* 0x0000000104048836 */ /* 0x000fe20000000000 */
[----:B------:R-:W-:Y:S02]  /*05b0*/  ISETP.LT.U32.AND P0, PT, R14, UR11, PT ;  /* 0x0000000b0e007c0c */ /* 0x000fe4000bf01070 */
[----:B------:R-:W-:Y:S02]  /*05c0*/  ISETP.GE.U32.AND P1, PT, R10, UR11, PT ;  /* 0x0000000b0a007c0c */ /* 0x000fe4000bf26070 */
[----:B------:R-:W-:-:S04]  /*05d0*/  LOP3.LUT R10, R18, UR55, RZ, 0x3c, !PT ;  /* 0x00000037120a7c12 */ /* 0x000fc8000f8e3cff */
[----:B------:R-:W-:Y:S02]  /*05e0*/  ISETP.GE.AND P3, PT, R10, RZ, PT ;  /* 0x000000ff0a00720c */ /* 0x000fe40003f66270 */
[----:B------:R-:W-:-:S03]  /*05f0*/  IADD3 R10, PT, PT, -R16, RZ, RZ ;  /* 0x000000ff100a7210 */ /* 0x000fc60007ffe1ff */
[----:B------:R-:W-:Y:S02]  /*0600*/  @!P0 IADD3 R14, PT, PT, R14, -UR11, RZ ;  /* 0x8000000b0e0e8c10 */ /* 0x000fe4000fffe0ff */
[----:B------:R-:W-:Y:S01]  /*0610*/  @P1 VIADD R4, R4, 0x1 ;  /* 0x0000000104041836 */ /* 0x000fe20000000000 */
[----:B------:R-:W-:Y:S01]  /*0620*/  @!P0 IADD3 R11, PT, PT, R11, 0x1, RZ ;  /* 0x000000010b0b8810 */ /* 0x000fe20007ffe0ff */
[----:B------:R-:W-:-:S04]  /*0630*/  IMAD R10, R10, UR11, R15 ;  /* 0x0000000b0a0a7c24 */ /* 0x000fc8000f8e020f */
[----:B------:R-:W-:Y:S01]  /*0640*/  @!P3 IMAD.MOV R4, RZ, RZ, -R4 ;  /* 0x000000ffff04b224 */ /* 0x000fe200078e0a04 */
[----:B------:R-:W-:Y:S02]  /*0650*/  ISETP.LT.U32.AND P1, PT, R10, UR11, PT ;  /* 0x0000000b0a007c0c */ /* 0x000fe4000bf21070 */
[----:B------:R-:W-:Y:S02]  /*0660*/  ISETP.GE.U32.AND P3, PT, R14, UR11, PT ;  /* 0x0000000b0e007c0c */ /* 0x000fe4000bf66070 */
[----:B------:R-:W-:Y:S02]  /*0670*/  SEL R13, R17, R4, !P2 ;  /* 0x00000004110d7207 */ /* 0x000fe40005000000 */
[----:B------:R-:W-:-:S03]  /*0680*/  LOP3.LUT R4, R0, UR55, RZ, 0x3c, !PT ;  /* 0x0000003700047c12 */ /* 0x000fc6000f8e3cff */
[----:B------:R-:W-:Y:S01]  /*0690*/  IMAD.MOV R15, RZ, RZ, -R13 ;  /* 0x000000ffff0f7224 */ /* 0x000fe200078e0a0d */
[----:B------:R-:W-:-:S03]  /*06a0*/  ISETP.GE.AND P5, PT, R4, RZ, PT ;  /* 0x000000ff0400720c */ /* 0x000fc60003fa6270 */
[----:B------:R-:W-:Y:S01]  /*06b0*/  IMAD R12, R15, UR55, R18 ;  /* 0x000000370f0c7c24 */ /* 0x000fe2000f8e0212 */
[----:B------:R-:W-:Y:S01]  /*06c0*/  LOP3.LUT R15, R5, UR55, RZ, 0x3c, !PT ;  /* 0x00000037050f7c12 */ /* 0x000fe2000f8e3cff */
[----:B------:R-:W-:Y:S02]  /*06d0*/  @!P1 VIADD R10, R10, -UR11 ;  /* 0x8000000b0a0a9c36 */ /* 0x000fe40008000000 */
[----:B------:R-:W-:Y:S01]  /*06e0*/  @P3 VIADD R11, R11, 0x1 ;  /* 0x000000010b0b3836 */ /* 0x000fe20000000000 */
[----:B------:R-:W-:Y:S01]  /*06f0*/  IABS R4, R12 ;  /* 0x0000000c00047213 */ /* 0x000fe20000000000 */
[----:B------:R-:W-:Y:S01]  /*0700*/  @!P1 VIADD R16, R16, 0x1 ;  /* 0x0000000110109836 */ /* 0x000fe20000000000 */
[----:B------:R-:W-:Y:S02]  /*0710*/  ISETP.GE.U32.AND P4, PT, R10, UR11, PT ;  /* 0x0000000b0a007c0c */ /* 0x000fe4000bf86070 */
[----:B------:R-:W0:Y:S01]  /*0720*/  I2F.RP R10, UR12 ;  /* 0x0000000c000a7d06 */ /* 0x000e220008209400 */
[----:B------:R-:W-:Y:S01]  /*0730*/  IMAD.HI.U32 R14, R4, UR9, RZ ;  /* 0x00000009040e7c27 */ /* 0x000fe2000f8e00ff */
[----:B------:R-:W-:-:S03]  /*0740*/  ISETP.GE.AND P0, PT, R15, RZ, PT ;  /* 0x000000ff0f00720c */ /* 0x000fc60003f06270 */
[----:B------:R-:W-:Y:S01]  /*0750*/  @!P5 IMAD.MOV R11, RZ, RZ, -R11 ;  /* 0x000000ffff0bd224 */ /* 0x000fe200078e0a0b */
[----:B------:R-:W-:-:S04]  /*0760*/  IADD3 R19, PT, PT, -R14, RZ, RZ ;  /* 0x000000ff0e137210 */ /* 0x000fc80007ffe1ff */
[----:B------:R-:W-:Y:S01]  /*0770*/  SEL R11, R17, R11, !P2 ;  /* 0x0000000b110b7207 */ /* 0x000fe20005000000 */
[----:B------:R-:W-:Y:S01]  /*0780*/  IMAD R4, R19, UR10, R4 ;  /* 0x0000000a13047c24 */ /* 0x000fe2000f8e0204 */
[----:B------:R-:W-:Y:S01]  /*0790*/  @P4 IADD3 R16, PT, PT, R16, 0x1, RZ ;  /* 0x0000000110104810 */ /* 0x000fe20007ffe0ff */
[----:B0-----:R0:W1:Y:S03]  /*07a0*/  MUFU.RCP R15, R10 ;  /* 0x0000000a000f7308 */ /* 0x0010660000001000 */
[----:B------:R-:W-:Y:S01]  /*07b0*/  ISETP.LT.U32.AND P1, PT, R4, UR10, PT ;  /* 0x0000000a04007c0c */ /* 0x000fe2000bf21070 */
[----:B------:R-:W-:Y:S01]  /*07c0*/  IMAD.MOV R19, RZ, RZ, -R11 ;  /* 0x000000ffff137224 */ /* 0x000fe200078e0a0b */
[----:B------:R-:W-:-:S03]  /*07d0*/  @!P0 IADD3 R16, PT, PT, -R16, RZ, RZ ;  /* 0x000000ff10108210 */ /* 0x000fc60007ffe1ff */
[----:B------:R-:W-:Y:S02]  /*07e0*/  IMAD R24, R19, UR55, R0 ;  /* 0x0000003713187c24 */ /* 0x000fe4000f8e0200 */
[----:B------:R-:W-:Y:S01]  /*07f0*/  IMAD R19, R21, UR11, R20 ;  /* 0x0000000b15137c24 */ /* 0x000fe2000f8e0214 */
[----:B0-----:R-:W-:Y:S02]  /*0800*/  SEL R10, R17, R16, !P2 ;  /* 0x00000010110a7207 */ /* 0x001fe40005000000 */
[----:B------:R-:W-:Y:S02]  /*0810*/  IABS R20, R24 ;  /* 0x0000001800147213 */ /* 0x000fe40000000000 */
[----:B------:R-:W-:Y:S01]  /*0820*/  ISETP.LT.U32.AND P3, PT, R19, UR11, PT ;  /* 0x0000000b13007c0c */ /* 0x000fe2000bf61070 */
[----:B------:R-:W-:Y:S01]  /*0830*/  IMAD.MOV R26, RZ, RZ, -R10 ;  /* 0x000000ffff1a7224 */ /* 0x000fe200078e0a0a */
[----:B------:R-:W-:Y:S01]  /*0840*/  @!P1 IADD3 R4, PT, PT, R4, -UR10, RZ ;  /* 0x8000000a04049c10 */ /* 0x000fe2000fffe0ff */
[----:B-1----:R-:W-:Y:S01]  /*0850*/  VIADD R16, R15, 0xffffffe ;  /* 0x0ffffffe0f107836 */ /* 0x002fe20000000000 */
[----:B------:R-:W-:Y:S01]  /*0860*/  LOP3.LUT R15, R12, UR56, RZ, 0x3c, !PT ;  /* 0x000000380c0f7c12 */ /* 0x000fe2000f8e3cff */
[----:B------:R-:W-:Y:S01]  /*0870*/  IMAD R21, R26, UR55, R5 ;  /* 0x000000371a157c24 */ /* 0x000fe2000f8e0205 */
[----:B------:R-:W-:Y:S01]  /*0880*/  ISETP.GE.U32.AND P0, PT, R4, UR10, PT ;  /* 0x0000000a04007c0c */ /* 0x000fe2000bf06070 */
[----:B------:R-:W-:Y:S01]  /*0890*/  IMAD.HI.U32 R4, R20, UR9, RZ ;  /* 0x0000000914047c27 */ /* 0x000fe2000f8e00ff */
[----:B------:R-:W-:Y:S01]  /*08a0*/  ISETP.GE.AND P5, PT, R15, RZ, PT ;  /* 0x000000ff0f00720c */ /* 0x000fe20003fa6270 */
[----:B------:R0:W1:Y:S01]  /*08b0*/  F2I.FTZ.U32.TRUNC.NTZ R28, R16 ;  /* 0x00000010001c7305 */ /* 0x000062000021f000 */
[----:B------:R-:W-:Y:S01]  /*08c0*/  @!P1 IADD3 R14, PT, PT, R14, 0x1, RZ ;  /* 0x000000010e0e9810 */ /* 0x000fe20007ffe0ff */
[----:B------:R-:W-:Y:S01]  /*08d0*/  IMAD.MOV R23, RZ, RZ, -R4 ;  /* 0x000000ffff177224 */ /* 0x000fe200078e0a04 */
[----:B------:R-:W-:Y:S01]  /*08e0*/  IABS R27, R21 ;  /* 0x00000015001b7213 */ /* 0x000fe20000000000 */
[----:B------:R-:W-:Y:S01]  /*08f0*/  @!P3 VIADD R19, R19, -UR11 ;  /* 0x8000000b1313bc36 */ /* 0x000fe20008000000 */
[----:B------:R-:W-:Y:S01]  /*0900*/  ISETP.NE.AND P1, PT, RZ, UR56, PT ;  /* 0x00000038ff007c0c */ /* 0x000fe2000bf25270 */
[----:B------:R-:W-:Y:S01]  /*0910*/  @!P3 VIADD R25, R25, 0x1 ;  /* 0x000000011919b836 */ /* 0x000fe20000000000 */
[----:B------:R-:W-:Y:S01]  /*0920*/  SHF.R.S64 R15, RZ, 0x1e, R0 ;  /* 0x0000001eff0f7819 */ /* 0x000fe20000001000 */
[----:B------:R-:W-:Y:S01]  /*0930*/  IMAD.HI.U32 R26, R27, UR9, RZ ;  /* 0x000000091b1a7c27 */ /* 0x000fe2000f8e00ff */
[----:B------:R-:W-:-:S02]  /*0940*/  ISETP.GE.U32.AND P4, PT, R19, UR11, PT ;  /* 0x0000000b13007c0c */ /* 0x000fc4000bf86070 */
[----:B------:R-:W-:Y:S01]  /*0950*/  LOP3.LUT R19, R22, UR55, RZ, 0x3c, !PT ;  /* 0x0000003716137c12 */ /* 0x000fe2000f8e3cff */
[----:B0-----:R-:W-:Y:S01]  /*0960*/  IMAD R16, R23, UR10, R20 ;  /* 0x0000000a17107c24 */ /* 0x001fe2000f8e0214 */
[----:B------:R-:W-:Y:S01]  /*0970*/  LOP3.LUT R20, RZ, UR56, RZ, 0x33, !PT ;  /* 0x00000038ff147c12 */ /* 0x000fe2000f8e33ff */
[----:B------:R-:W-:Y:S01]  /*0980*/  @P0 VIADD R14, R14, 0x1 ;  /* 0x000000010e0e0836 */ /* 0x000fe20000000000 */
[----:B-1----:R-:W-:Y:S01]  /*0990*/  R2UR UR5, R28 ;  /* 0x000000001c0572ca */ /* 0x002fe200000e0000 */
[----:B------:R-:W-:Y:S01]  /*09a0*/  IMAD.MOV R28, RZ, RZ, -R26 ;  /* 0x000000ffff1c7224 */ /* 0x000fe200078e0a1a */
[----:B------:R-:W-:Y:S02]  /*09b0*/  ISETP.LT.U32.AND P0, PT, R16, UR10, PT ;  /* 0x0000000a10007c0c */ /* 0x000fe4000bf01070 */
[----:B------:R-:W-:Y:S01]  /*09c0*/  @!P5 IADD3 R14, PT, PT, -R14, RZ, RZ ;  /* 0x000000ff0e0ed210 */ /* 0x000fe20007ffe1ff */
[----:B------:R-:W-:Y:S01]  /*09d0*/  IMAD R23, R28, UR10, R27 ;  /* 0x0000000a1c177c24 */ /* 0x000fe2000f8e021b */
[----:B------:R-:W-:Y:S01]  /*09e0*/  ISETP.GE.AND P5, PT, R19, RZ, PT ;  /* 0x000000ff1300720c */ /* 0x000fe20003fa6270 */
[----:B------:R-:W-:Y:S01]  /*09f0*/  @P4 VIADD R25, R25, 0x1 ;  /* 0x0000000119194836 */ /* 0x000fe20000000000 */
[----:B------:R-:W-:-:S02]  /*0a00*/  SEL R19, R20, R14, !P1 ;  /* 0x0000000e14137207 */ /* 0x000fc40004800000 */
[----:B------:R-:W-:Y:S02]  /*0a10*/  ISETP.LT.U32.AND P4, PT, R23, UR10, PT ;  /* 0x0000000a17007c0c */ /* 0x000fe4000bf81070 */
[----:B------:R-:W-:Y:S01]  /*0a20*/  IADD3 R14, P6, PT, R15, UR44, RZ ;  /* 0x0000002c0f0e7c10 */ /* 0x000fe2000ffde0ff */
[----:B------:R-:W-:Y:S01]  /*0a30*/  UIADD3 UR6, UPT, UPT, URZ, -UR5, URZ ;  /* 0x80000005ff067290 */ /* 0x000fe2000fffe0ff */
[----:B------:R-:W-:Y:S01]  /*0a40*/  IADD3 R27, PT, PT, -R19, RZ, RZ ;  /* 0x000000ff131b7210 */ /* 0x000fe20007ffe1ff */
[----:B------:R-:W-:Y:S01]  /*0a50*/  @!P0 VIADD R16, R16, -UR10 ;  /* 0x8000000a10108c36 */ /* 0x000fe20008000000 */
[----:B------:R-:W-:Y:S01]  /*0a60*/  LEA.HI.X.SX32 R15, R0, UR45, 0x2, P6 ;  /* 0x0000002d000f7c11 */ /* 0x000fe2000b0f16ff */
[----:B------:R-:W-:Y:S01]  /*0a70*/  UIMAD UR6, UR6, UR12, URZ ;  /* 0x0000000c060672a4 */ /* 0x000fe2000f8e02ff */
[----:B------:R-:W-:Y:S01]  /*0a80*/  LOP3.LUT R0, R24, UR56, RZ, 0x3c, !PT ;  /* 0x0000003818007c12 */ /* 0x000fe2000f8e3cff */
[----:B------:R-:W-:Y:S01]  /*0a90*/  @!P5 IMAD.MOV R25, RZ, RZ, -R25 ;  /* 0x000000ffff19d224 */ /* 0x000fe200078e0a19 */
[----:B------:R-:W-:Y:S01]  /*0aa0*/  ISETP.GE.U32.AND P3, PT, R16, UR10, PT ;  /* 0x0000000a10007c0c */ /* 0x000fe2000bf66070 */
[----:B------:R-:W-:Y:S01]  /*0ab0*/  IMAD R12, R27, UR56, R12 ;  /* 0x000000381b0c7c24 */ /* 0x000fe2000f8e020c */
[----:B------:R-:W-:Y:S01]  /*0ac0*/  ISETP.GE.AND P5, PT, R0, RZ, PT ;  /* 0x000000ff0000720c */ /* 0x000fe20003fa6270 */
[----:B------:R-:W-:Y:S01]  /*0ad0*/  @!P0 VIADD R4, R4, 0x1 ;  /* 0x0000000104048836 */ /* 0x000fe20000000000 */
[----:B------:R-:W-:Y:S01]  /*0ae0*/  SEL R16, R17, R25, !P2 ;  /* 0x0000001911107207 */ /* 0x000fe20005000000 */
[----:B------:R-:W-:Y:S01]  /*0af0*/  UIMAD.WIDE.U32 UR4, UR5, UR6, UR4 ;  /* 0x00000006050472a5 */ /* 0x000fe2000f8e0004 */
[----:B------:R-:W-:Y:S01]  /*0b00*/  @!P4 VIADD R23, R23, -UR10 ;  /* 0x8000000a1717cc36 */ /* 0x000fe20008000000 */
[----:B------:R-:W-:Y:S01]  /*0b10*/  IABS R30, R12 ;  /* 0x0000000c001e7213 */ /* 0x000fe20000000000 */
[----:B------:R0:W2:Y:S01]  /*0b20*/  LDG.E R27, desc[UR14][R14.64] ;  /* 0x0000000e0e1b7981 */ /* 0x0000a2000c1e1900 */
[----:B------:R-:W-:-:S04]  /*0b30*/  IADD3 R25, PT, PT, -R16, RZ, RZ ;  /* 0x000000ff10197210 */ /* 0x000fc80007ffe1ff */
[----:B------:R-:W-:Y:S02]  /*0b40*/  @P3 VIADD R4, R4, 0x1 ;  /* 0x0000000104043836 */ /* 0x000fe40000000000 */
[----:B------:R-:W-:Y:S01]  /*0b50*/  IMAD R25, R25, UR55, R22 ;  /* 0x0000003719197c24 */ /* 0x000fe2000f8e0216 */
[----:B------:R-:W-:Y:S01]  /*0b60*/  ISETP.GE.U32.AND P6, PT, R23, UR10, PT ;  /* 0x0000000a17007c0c */ /* 0x000fe2000bfc6070 */
[----:B------:R-:W-:-:S03]  /*0b70*/  IMAD.HI.U32 R29, R30, UR5, RZ ;  /* 0x000000051e1d7c27 */ /* 0x000fc6000f8e00ff */
[----:B------:R-:W-:Y:S01]  /*0b80*/  IABS R32, R25 ;  /* 0x0000001900207213 */ /* 0x000fe20000000000 */
[----:B------:R-:W-:Y:S01]  /*0b90*/  IMAD.MOV.U32 R23, RZ, RZ, R4 ;  /* 0x000000ffff177224 */ /* 0x000fe200078e0004 */
[----:B------:R-:W-:Y:S02]  /*0ba0*/  LOP3.LUT R0, R21, UR56, RZ, 0x3c, !PT ;  /* 0x0000003815007c12 */ /* 0x000fe4000f8e3cff */
[----:B------:R-:W-:Y:S01]  /*0bb0*/  IADD3 R31, PT, PT, -R29, RZ, RZ ;  /* 0x000000ff1d1f7210 */ /* 0x000fe20007ffe1ff */
[----:B------:R-:W-:Y:S02]  /*0bc0*/  @!P5 IMAD.MOV R23, RZ, RZ, -R23 ;  /* 0x000000ffff17d224 */ /* 0x000fe400078e0a17 */
[----:B0-----:R-:W-:Y:S01]  /*0bd0*/  IMAD.HI.U32 R15, R32, UR9, RZ ;  /* 0x00000009200f7c27 */ /* 0x001fe2000f8e00ff */
[----:B------:R-:W-:Y:S02]  /*0be0*/  ISETP.GE.AND P0, PT, R0, RZ, PT ;  /* 0x000000ff0000720c */ /* 0x000fe40003f06270 */
[----:B------:R-:W-:Y:S01]  /*0bf0*/  SEL R23, R20, R23, !P1 ;  /* 0x0000001714177207 */ /* 0x000fe20004800000 */
[----:B------:R-:W-:-:S02]  /*0c00*/  @!P4 VIADD R26, R26, 0x1 ;  /* 0x000000011a1ac836 */ /* 0x000fc40000000000 */
[----:B------:R-:W-:Y:S01]  /*0c10*/  IMAD R30, R31, UR12, R30 ;  /* 0x0000000c1f1e7c24 */ /* 0x000fe2000f8e021e */
[----:B------:R-:W-:Y:S01]  /*0c20*/  IADD3 R31, PT, PT, -R15, RZ, RZ ;  /* 0x000000ff0f1f7210 */ /* 0x000fe20007ffe1ff */
[----:B------:R-:W-:Y:S02]  /*0c30*/  @P6 VIADD R26, R26, 0x1 ;  /* 0x000000011a1a6836 */ /* 0x000fe40000000000 */
[----:B------:R-:W-:Y:S01]  /*0c40*/  IMAD.MOV R33, RZ, RZ, -R23 ;  /* 0x000000ffff217224 */ /* 0x000fe200078e0a17 */
[----:B------:R-:W-:Y:S01]  /*0c50*/  ISETP.LT.U32.AND P5, PT, R30, UR12, PT ;  /* 0x0000000c1e007c0c */ /* 0x000fe2000bfa1070 */
[----:B------:R-:W-:Y:S01]  /*0c60*/  IMAD R32, R31, UR10, R32 ;  /* 0x0000000a1f207c24 */ /* 0x000fe2000f8e0220 */
[----:B------:R-:W-:Y:S01]  /*0c70*/  MOV R31, R26 ;  /* 0x0000001a001f7202 */ /* 0x000fe20000000f00 */
[----:B------:R-:W-:Y:S01]  /*0c80*/  IMAD R14, R33, UR56, R24 ;  /* 0x00000038210e7c24 */ /* 0x000fe2000f8e0218 */
[----:B------:R-:W-:-:S03]  /*0c90*/  SHF.R.S64 R4, RZ, 0x1e, R5 ;  /* 0x0000001eff047819 */ /* 0x000fc60000001005 */
[----:B------:R-:W-:Y:S01]  /*0ca0*/  @!P0 IMAD.MOV R31, RZ, RZ, -R31 ;  /* 0x000000ffff1f8224 */ /* 0x000fe200078e0a1f */
[----:B------:R-:W-:Y:S02]  /*0cb0*/  IABS R35, R14 ;  /* 0x0000000e00237213 */ /* 0x000fe40000000000 */
[----:B------:R-:W-:Y:S02]  /*0cc0*/  IADD3 R0, PT, PT, R18, 0x80, RZ ;  /* 0x0000008012007810 */ /* 0x000fe40007ffe0ff */
[----:B------:R-:W-:Y:S02]  /*0cd0*/  IADD3 R4, P3, PT, R4, UR44, RZ ;  /* 0x0000002c04047c10 */ /* 0x000fe4000ff7e0ff */
[----:B------:R-:W-:Y:S01]  /*0ce0*/  SEL R28, R20, R31, !P1 ;  /* 0x0000001f141c7207 */ /* 0x000fe20004800000 */
[----:B------:R-:W-:Y:S01]  /*0cf0*/  IMAD.MOV.U32 R31, RZ, RZ, R35 ;  /* 0x000000ffff1f7224 */ /* 0x000fe200078e0023 */
[----:B------:R-:W-:Y:S01]  /*0d00*/  IABS R34, R0 ;  /* 0x0000000000227213 */ /* 0x000fe20000000000 */
[----:B------:R-:W-:Y:S01]  /*0d10*/  @!P5 VIADD R30, R30, -UR12 ;  /* 0x8000000c1e1edc36 */ /* 0x000fe20008000000 */
[----:B------:R-:W-:-:S02]  /*0d20*/  ISETP.LT.U32.AND P6, PT, R32, UR10, PT ;  /* 0x0000000a20007c0c */ /* 0x000fc4000bfc1070 */
[----:B------:R-:W-:Y:S01]  /*0d30*/  LEA.HI.X.SX32 R5, R5, UR45, 0x2, P3 ;  /* 0x0000002d05057c11 */ /* 0x000fe200098f16ff */
[----:B------:R-:W-:Y:S01]  /*0d40*/  IMAD.HI.U32 R35, R31, UR5, RZ ;  /* 0x000000051f237c27 */ /* 0x000fe2000f8e00ff */
[----:B------:R-:W-:-:S03]  /*0d50*/  ISETP.GE.U32.AND P4, PT, R30, UR12, PT ;  /* 0x0000000c1e007c0c */ /* 0x000fc6000bf86070 */
[----:B------:R-:W-:Y:S01]  /*0d60*/  IMAD.HI.U32 R24, R34, UR7, RZ ;  /* 0x0000000722187c27 */ /* 0x000fe2000f8e00ff */
[----:B------:R0:W3:Y:S03]  /*0d70*/  LDG.E R26, desc[UR14][R4.64] ;  /* 0x0000000e041a7981 */ /* 0x0000e6000c1e1900 */
[----:B------:R-:W-:Y:S01]  /*0d80*/  IMAD.MOV R30, RZ, RZ, -R28 ;  /* 0x000000ffff1e7224 */ /* 0x000fe200078e0a1c */
[----:B------:R-:W-:-:S03]  /*0d90*/  IADD3 R33, PT, PT, -R24, RZ, RZ ;  /* 0x000000ff18217210 */ /* 0x000fc60007ffe1ff */
[----:B------:R-:W-:Y:S02]  /*0da0*/  IMAD R21, R30, UR56, R21 ;  /* 0x000000381e157c24 */ /* 0x000fe4000f8e0215 */
[----:B0-----:R-:W-:Y:S01]  /*0db0*/  IMAD.MOV R4, RZ, RZ, -R35 ;  /* 0x000000ffff047224 */ /* 0x001fe200078e0a23 */
[----:B------:R-:W-:-:S03]  /*0dc0*/  @!P6 IADD3 R32, PT, PT, R32, -UR10, RZ ;  /* 0x8000000a2020ec10 */ /* 0x000fc6000fffe0ff */
[----:B------:R-:W-:Y:S01]  /*0dd0*/  IMAD R4, R4, UR12, R31 ;  /* 0x0000000c04047c24 */ /* 0x000fe2000f8e021f */
[----:B------:R-:W-:Y:S01]  /*0de0*/  LOP3.LUT R31, R12, UR57, RZ, 0x3c, !PT ;  /* 0x000000390c1f7c12 */ /* 0x000fe2000f8e3cff */
[----:B------:R-:W-:Y:S01]  /*0df0*/  IMAD R5, R33, UR11, R34 ;  /* 0x0000000b21057c24 */ /* 0x000fe2000f8e0222 */
[----:B------:R-:W-:Y:S01]  /*0e00*/  IABS R30, R21 ;  /* 0x00000015001e7213 */ /* 0x000fe20000000000 */
[----:B------:R-:W-:Y:S01]  /*0e10*/  @!P5 VIADD R29, R29, 0x1 ;  /* 0x000000011d1dd836 */ /* 0x000fe20000000000 */
[----:B------:R-:W-:Y:S02]  /*0e20*/  ISETP.GE.AND P5, PT, R31, RZ, PT ;  /* 0x000000ff1f00720c */ /* 0x000fe40003fa6270 */
[----:B------:R-:W-:Y:S02]  /*0e30*/  ISETP.GE.U32.AND P3, PT, R32, UR10, PT ;  /* 0x0000000a20007c0c */ /* 0x000fe4000bf66070 */
[----:B------:R-:W-:Y:S01]  /*0e40*/  LOP3.LUT R31, R25, UR56, RZ, 0x3c, !PT ;  /* 0x00000038191f7c12 */ /* 0x000fe2000f8e3cff */
[----:B------:R-:W-:Y:S01]  /*0e50*/  IMAD.HI.U32 R32, R30, UR5, RZ ;  /* 0x000000051e207c27 */ /* 0x000fe2000f8e00ff */
[----:B------:R-:W-:-:S02]  /*0e60*/  ISETP.LT.U32.AND P0, PT, R5, UR11, PT ;  /* 0x0000000b05007c0c */ /* 0x000fc4000bf01070 */
[----:B------:R-:W-:Y:S01]  /*0e70*/  @P4 IADD3 R29, PT, PT, R29, 0x1, RZ ;  /* 0x000000011d1d4810 */ /* 0x000fe20007ffe0ff */
[----:B------:R-:W-:Y:S01]  /*0e80*/  @!P6 VIADD R15, R15, 0x1 ;  /* 0x000000010f0fe836 */ /* 0x000fe20000000000 */
[----:B------:R-:W-:Y:S02]  /*0e90*/  ISETP.LT.U32.AND P4, PT, R4, UR12, PT ;  /* 0x0000000c04007c0c */ /* 0x000fe4000bf81070 */
[----:B------:R-:W-:Y:S02]  /*0ea0*/  ISETP.GE.AND P6, PT, R31, RZ, PT ;  /* 0x000000ff1f00720c */ /* 0x000fe40003fc6270 */
[----:B------:R-:W-:Y:S01]  /*0eb0*/  IADD3 R31, PT, PT, -R32, RZ, RZ ;  /* 0x000000ff201f7210 */ /* 0x000fe20007ffe1ff */
[----:B------:R-:W-:-:S04]  /*0ec0*/  @P3 VIADD R15, R15, 0x1 ;  /* 0x000000010f0f3836 */ /* 0x000fc80000000000 */
[----:B------:R-:W-:Y:S02]  /*0ed0*/  IMAD R30, R31, UR12, R30 ;  /* 0x0000000c1f1e7c24 */ /* 0x000fe4000f8e021e */
[----:B------:R-:W-:Y:S02]  /*0ee0*/  @!P0 VIADD R5, R5, -UR11 ;  /* 0x8000000b05058c36 */ /* 0x000fe40008000000 */
[----:B------:R-:W-:Y:S02]  /*0ef0*/  @!P4 VIADD R4, R4, -UR12 ;  /* 0x8000000c0404cc36 */ /* 0x000fe40008000000 */
[----:B------:R-:W-:Y:S01]  /*0f00*/  @!P6 IMAD.MOV R15, RZ, RZ, -R15 ;  /* 0x000000ffff0fe224 */ /* 0x000fe200078e0a0f */
[----:B------:R-:W-:Y:S02]  /*0f10*/  ISETP.LT.U32.AND P6, PT, R30, UR12, PT ;  /* 0x0000000c1e007c0c */ /* 0x000fe4000bfc1070 */
[----:B------:R-:W-:Y:S02]  /*0f20*/  ISETP.GE.U32.AND P3, PT, R5, UR11, PT ;  /* 0x0000000b05007c0c */ /* 0x000fe4000bf66070 */
[----:B------:R-:W-:-:S02]  /*0f30*/  @!P5 IADD3 R29, PT, PT, -R29, RZ, RZ ;  /* 0x000000ff1d1dd210 */ /* 0x000fc40007ffe1ff */
[----:B------:R-:W-:Y:S02]  /*0f40*/  ISETP.GE.U32.AND P5, PT, R4, UR12, PT ;  /* 0x0000000c04007c0c */ /* 0x000fe4000bfa6070 */
[----:B------:R-:W0:Y:S01]  /*0f50*/  LDC.64 R4, c[0x0][0x390] ;  /* 0x0000e400ff047b82 */ /* 0x000e220000000a00 */
[----:B------:R-:W-:Y:S01]  /*0f60*/  LOP3.LUT R31, R0, UR55, RZ, 0x3c, !PT ;  /* 0x00000037001f7c12 */ /* 0x000fe2000f8e3cff */
[----:B------:R-:W-:Y:S01]  /*0f70*/  @!P0 VIADD R24, R24, 0x1 ;  /* 0x0000000118188836 */ /* 0x000fe20000000000 */
[----:B------:R-:W-:Y:S02]  /*0f80*/  SEL R33, R20, R15, !P1 ;  /* 0x0000000f14217207 */ /* 0x000fe40004800000 */
[----:B------:R-:W-:Y:S02]  /*0f90*/  ISETP.GE.AND P0, PT, R31, RZ, PT ;  /* 0x000000ff1f00720c */ /* 0x000fe40003f06270 */
[----:B------:R-:W-:Y:S01]  /*0fa0*/  @!P6 IADD3 R30, PT, PT, R30, -UR12, RZ ;  /* 0x8000000c1e1eec10 */ /* 0x000fe2000fffe0ff */
[----:B------:R-:W-:-:S03]  /*0fb0*/  @P3 VIADD R24, R24, 0x1 ;  /* 0x0000000118183836 */ /* 0x000fc60000000000 */
[----:B------:R-:W-:Y:S01]  /*0fc0*/  ISETP.GE.U32.AND P3, PT, R30, UR12, PT ;  /* 0x0000000c1e007c0c */ /* 0x000fe2000bf66070 */
[----:B------:R-:W-:Y:S01]  /*0fd0*/  IMAD.MOV R30, RZ, RZ, -R33 ;  /* 0x000000ffff1e7224 */ /* 0x000fe200078e0a21 */
[----:B------:R-:W-:-:S03]  /*0fe0*/  MOV R34, R24 ;  /* 0x0000001800227202 */ /* 0x000fc60000000f00 */
[----:B------:R-:W-:Y:S02]  /*0ff0*/  IMAD R24, R30, UR56, R25 ;  /* 0x000000381e187c24 */ /* 0x000fe4000f8e0219 */
[----:B------:R-:W1:Y:S01]  /*1000*/  LDC.64 R30, c[0x0][0x398] ;  /* 0x0000e600ff1e7b82 */ /* 0x000e620000000a00 */
[----:B------:R-:W-:Y:S01]  /*1010*/  @!P0 IMAD.MOV R34, RZ, RZ, -R34 ;  /* 0x000000ffff228224 */ /* 0x000fe200078e0a22 */
[----:B0-----:R-:W-:-:S04]  /*1020*/  ISETP.NE.U32.AND P0, PT, R4, 0x1, PT ;  /* 0x000000010400780c */ /* 0x001fc80003f05070 */
[----:B------:R-:W-:Y:S02]  /*1030*/  SEL R15, R17, R34, !P2 ;  /* 0x00000022110f7207 */ /* 0x000fe40005000000 */
[----:B------:R-:W-:Y:S02]  /*1040*/  ISETP.NE.AND.EX P0, PT, R5, RZ, PT, P0 ;  /* 0x000000ff0500720c */ /* 0x000fe40003f05300 */
[----:B------:R-:W-:-:S05]  /*1050*/  IADD3 R5, PT, PT, -R15, RZ, RZ ;  /* 0x000000ff0f057210 */ /* 0x000fca0007ffe1ff */
[----:B------:R-:W-:Y:S01]  /*1060*/  IMAD R34, R5, UR55, R0 ;  /* 0x0000003705227c24 */ /* 0x000fe2000f8e0200 */
[----:B------:R-:W-:Y:S01]  /*1070*/  LOP3.LUT R4, R14, UR57, RZ, 0x3c, !PT ;  /* 0x000000390e047c12 */ /* 0x000fe2000f8e3cff */
[----:B------:R-:W-:-:S03]  /*1080*/  @!P4 VIADD R35, R35, 0x1 ;  /* 0x000000012323c836 */ /* 0x000fc60000000000 */
[----:B------:R-:W-:Y:S01]  /*1090*/  IABS R36, R34 ;  /* 0x0000002200247213 */ /* 0x000fe20000000000 */
[----:B------:R-:W-:Y:S01]  /*10a0*/  @P5 VIADD R35, R35, 0x1 ;  /* 0x0000000123235836 */ /* 0x000fe20000000000 */
[----:B-1----:R-:W-:Y:S02]  /*10b0*/  ISETP.NE.U32.AND P4, PT, R30, 0x1, PT ;  /* 0x000000011e00780c */ /* 0x002fe40003f85070 */
[----:B------:R-:W-:Y:S01]  /*10c0*/  ISETP.GE.AND P5, PT, R4, RZ, PT ;  /* 0x000000ff0400720c */ /* 0x000fe20003fa6270 */
[----:B------:R-:W-:Y:S01]  /*10d0*/  IMAD.HI.U32 R30, R36, UR9, RZ ;  /* 0x00000009241e7c27 */ /* 0x000fe2000f8e00ff */
[----:B------:R-:W-:-:S04]  /*10e0*/  IABS R25, R24 ;  /* 0x0000001800197213 */ /* 0x000fc80000000000 */
[----:B------:R-:W-:Y:S02]  /*10f0*/  IADD3 R5, PT, PT, -R30, RZ, RZ ;  /* 0x000000ff1e057210 */ /* 0x000fe40007ffe1ff */
[----:B------:R-:W-:-:S03]  /*1100*/  ISETP.NE.AND.EX P4, PT, R31, RZ, PT, P4 ;  /* 0x000000ff1f00720c */ /* 0x000fc60003f85340 */
[----:B------:R-:W-:Y:S02]  /*1110*/  IMAD R36, R5, UR10, R36 ;  /* 0x0000000a05247c24 */ /* 0x000fe4000f8e0224 */
[----:B------:R-:W-:-:S04]  /*1120*/  IMAD.HI.U32 R31, R25, UR5, RZ ;  /* 0x00000005191f7c27 */ /* 0x000fc8000f8e00ff */
[----:B------:R-:W-:Y:S01]  /*1130*/  @!P5 IMAD.MOV R35, RZ, RZ, -R35 ;  /* 0x000000ffff23d224 */ /* 0x000fe200078e0a23 */
[----:B------:R-:W-:Y:S01]  /*1140*/  ISETP.LT.U32.AND P5, PT, R36, UR10, PT ;  /* 0x0000000a24007c0c */ /* 0x000fe2000bfa1070 */
[----:B------:R-:W-:-:S04]  /*1150*/  IMAD.MOV R4, RZ, RZ, -R31 ;  /* 0x000000ffff047224 */ /* 0x000fc800078e0a1f */
[----:B------:R-:W-:Y:S01]  /*1160*/  IMAD R25, R4, UR12, R25 ;  /* 0x0000000c04197c24 */ /* 0x000fe2000f8e0219 */
[----:B------:R-:W-:Y:S01]  /*1170*/  SHF.R.S64 R4, RZ, 0x1e, R22 ;  /* 0x0000001eff047819 */ /* 0x000fe20000001016 */
[----:B------:R-:W-:-:S03]  /*1180*/  @!P6 VIADD R32, R32, 0x1 ;  /* 0x000000012020e836 */ /* 0x000fc60000000000 */
[----:B------:R-:W-:-:S03]  /*1190*/  IADD3 R4, P6, PT, R4, UR44, RZ ;  /* 0x0000002c04047c10 */ /* 0x000fc6000ffde0ff */
[----:B------:R-:W-:Y:S02]  /*11a0*/  @!P5 IADD3 R36, PT, PT, R36, -UR10, RZ ;  /* 0x8000000a2424dc10 */ /* 0x000fe4000fffe0ff */
[----:B------:R-:W-:Y:S02]  /*11b0*/  LEA.HI.X.SX32 R5, R22, UR45, 0x2, P6 ;  /* 0x0000002d16057c11 */ /* 0x000fe4000b0f16ff */
[----:B------:R-:W-:Y:S01]  /*11c0*/  ISETP.GE.U32.AND P6, PT, R36, UR10, PT ;  /* 0x0000000a24007c0c */ /* 0x000fe2000bfc6070 */
[----:B------:R-:W-:Y:S01]  /*11d0*/  @!P5 VIADD R30, R30, 0x1 ;  /* 0x000000011e1ed836 */ /* 0x000fe20000000000 */
[----:B------:R-:W-:Y:S02]  /*11e0*/  ISETP.LT.U32.AND P5, PT, R25, UR12, PT ;  /* 0x0000000c19007c0c */ /* 0x000fe4000bfa1070 */
[----:B------:R-:W-:-:S09]  /*11f0*/  LOP3.LUT R22, R34, UR56, RZ, 0x3c, !PT ;  /* 0x0000003822167c12 */ /* 0x000fd2000f8e3cff */
[----:B------:R-:W-:Y:S01]  /*1200*/  @P6 VIADD R30, R30, 0x1 ;  /* 0x000000011e1e6836 */ /* 0x000fe20000000000 */
[----:B------:R-:W-:Y:S01]  /*1210*/  ISETP.GE.AND P6, PT, R22, RZ, PT ;  /* 0x000000ff1600720c */ /* 0x000fe20003fc6270 */
[----:B------:R-:W-:-:S03]  /*1220*/  @!P5 VIADD R25, R25, -UR12 ;  /* 0x8000000c1919dc36 */ /* 0x000fc60008000000 */
[----:B------:R-:W-:Y:S02]  /*1230*/  MOV R37, R30 ;  /* 0x0000001e00257202 */ /* 0x000fe40000000f00 */
[----:B------:R-:W-:Y:S02]  /*1240*/  SEL R13, R13, RZ, P0 ;  /* 0x000000ff0d0d7207 */ /* 0x000fe40000000000 */
[----:B------:R-:W-:-:S05]  /*1250*/  SEL R30, R19, RZ, P4 ;  /* 0x000000ff131e7207 */ /* 0x000fca0002000000 */
[----:B------:R-:W-:Y:S01]  /*1260*/  @!P6 IMAD.MOV R37, RZ, RZ, -R37 ;  /* 0x000000ffff25e224 */ /* 0x000fe200078e0a25 */
[----:B------:R-:W-:Y:S02]  /*1270*/  ISETP.GE.U32.AND P6, PT, R25, UR12, PT ;  /* 0x0000000c19007c0c */ /* 0x000fe4000bfc6070 */
[----:B------:R0:W4:Y:S01]  /*1280*/  LDG.E R25, desc[UR14][R4.64] ;  /* 0x0000000e04197981 */ /* 0x000122000c1e1900 */
[----:B------:R-:W-:Y:S01]  /*1290*/  IMAD R13, R13, UR40, RZ ;  /* 0x000000280d0d7c24 */ /* 0x000fe2000f8e02ff */
[----:B------:R-:W-:Y:S01]  /*12a0*/  SEL R19, R20, R37, !P1 ;  /* 0x0000002514137207 */ /* 0x000fe20004800000 */
[----:B------:R-:W-:Y:S01]  /*12b0*/  @P3 VIADD R32, R32, 0x1 ;  /* 0x0000000120203836 */ /* 0x000fe20000000000 */
[----:B------:R-:W-:Y:S01]  /*12c0*/  SEL R11, R11, RZ, P0 ;  /* 0x000000ff0b0b7207 */ /* 0x000fe20000000000 */
[----:B------:R-:W-:Y:S01]  /*12d0*/  IMAD R30, R30, UR41, R13 ;  /* 0x000000291e1e7c24 */ /* 0x000fe2000f8e020d */
[----:B------:R-:W-:Y:S02]  /*12e0*/  SEL R10, R10, RZ, P0 ;  /* 0x000000ff0a0a7207 */ /* 0x000fe40000000000 */
[----:B0-----:R-:W-:-:S02]  /*12f0*/  LOP3.LUT R5, R21, UR57, RZ, 0x3c, !PT ;  /* 0x0000003915057c12 */ /* 0x001fc4000f8e3cff */
[----:B------:R-:W-:Y:S02]  /*1300*/  IADD3 R13, PT, PT, -R19, RZ, RZ ;  /* 0x000000ff130d7210 */ /* 0x000fe40007ffe1ff */
[----:B------:R-:W-:Y:S01]  /*1310*/  ISETP.GE.AND P3, PT, R5, RZ, PT ;  /* 0x000000ff0500720c */ /* 0x000fe20003f66270 */
[----:B------:R-:W-:Y:S01]  /*1320*/  IMAD R4, R11, UR40, RZ ;  /* 0x000000280b047c24 */ /* 0x000fe2000f8e02ff */
[----:B------:R-:W-:Y:S01]  /*1330*/  SEL R23, R23, RZ, P4 ;  /* 0x000000ff17177207 */ /* 0x000fe20002000000 */
[----:B------:R-:W-:Y:S01]  /*1340*/  IMAD R11, R10, UR40, RZ ;  /* 0x000000280a0b7c24 */ /* 0x000fe2000f8e02ff */
[----:B------:R-:W-:Y:S01]  /*1350*/  LOP3.LUT R10, R24, UR57, RZ, 0x3c, !PT ;  /* 0x00000039180a7c12 */ /* 0x000fe2000f8e3cff */
[----:B------:R-:W-:Y:S01]  /*1360*/  IMAD R13, R13, UR56, R34 ;  /* 0x000000380d0d7c24 */ /* 0x000fe2000f8e0222 */
[----:B------:R-:W-:Y:S01]  /*1370*/  SEL R16, R16, RZ, P0 ;  /* 0x000000ff10107207 */ /* 0x000fe20000000000 */
[----:B------:R-:W-:Y:S02]  /*1380*/  IMAD.MOV.U32 R5, RZ, RZ, R32 ;  /* 0x000000ffff057224 */ /* 0x000fe400078e0020 */
[----:B------:R-:W-:Y:S01]  /*1390*/  @!P5 VIADD R31, R31, 0x1 ;  /* 0x000000011f1fd836 */ /* 0x000fe20000000000 */
[----:B------:R-:W-:Y:S01]  /*13a0*/  ISETP.GE.AND P5, PT, R10, RZ, PT ;  /* 0x000000ff0a00720c */ /* 0x000fe20003fa6270 */
[----:B------:R-:W-:Y:S01]  /*13b0*/  IMAD R23, R23, UR41, R4 ;  /* 0x0000002917177c24 */ /* 0x000fe2000f8e0204 */
[----:B------:R-:W-:Y:S01]  /*13c0*/  IABS R4, R13 ;  /* 0x0000000d00047213 */ /* 0x000fe20000000000 */
[----:B------:R-:W-:Y:S01]  /*13d0*/  IMAD R37, R16, UR40, RZ ;  /* 0x0000002810257c24 */ /* 0x000fe2000f8e02ff */
[----:B------:R-:W-:-:S02]  /*13e0*/  @!P3 IADD3 R5, PT, PT, -R5, RZ, RZ ;  /* 0x000000ff0505b210 */ /* 0x000fc40007ffe1ff */
[----:B------:R-:W-:Y:S02]  /*13f0*/  ISETP.NE.AND P3, PT, RZ, UR57, PT ;  /* 0x00000039ff007c0c */ /* 0x000fe4000bf65270 */
[----:B------:R-:W-:Y:S02]  /*1400*/  LOP3.LUT R16, RZ, UR57, RZ, 0x33, !PT ;  /* 0x00000039ff107c12 */ /* 0x000fe4000f8e33ff */
[----:B------:R-:W-:Y:S01]  /*1410*/  SEL R28, R28, RZ, P4 ;  /* 0x000000ff1c1c7207 */ /* 0x000fe20002000000 */
[----:B------:R-:W-:Y:S01]  /*1420*/  IMAD.HI.U32 R32, R4, UR5, RZ ;  /* 0x0000000504207c27 */ /* 0x000fe2000f8e00ff */
[----:B------:R-:W-:Y:S02]  /*1430*/  SEL R22, R33, RZ, P4 ;  /* 0x000000ff21167207 */ /* 0x000fe40002000000 */
[----:B------:R-:W-:Y:S01]  /*1440*/  SEL R33, R16, R5, !P3 ;  /* 0x0000000510217207 */ /* 0x000fe20005800000 */
[----:B------:R-:W-:Y:S02]  /*1450*/  @P6 VIADD R31, R31, 0x1 ;  /* 0x000000011f1f6836 */ /* 0x000fe40000000000 */
[----:B------:R-:W-:Y:S01]  /*1460*/  IMAD R28, R28, UR41, R11 ;  /* 0x000000291c1c7c24 */ /* 0x000fe2000f8e020b */
[----:B------:R-:W-:Y:S01]  /*1470*/  SEL R29, R16, R29, !P3 ;  /* 0x0000001d101d7207 */ /* 0x000fe20005800000 */
[----:B------:R-:W-:Y:S01]  /*1480*/  IMAD.MOV R11, RZ, RZ, -R32 ;  /* 0x000000ffff0b7224 */ /* 0x000fe200078e0a20 */
[----:B------:R-:W-:Y:S01]  /*1490*/  IADD3 R10, PT, PT, -R33, RZ, RZ ;  /* 0x000000ff210a7210 */ /* 0x000fe20007ffe1ff */
[----:B------:R-:W-:-:S02]  /*14a0*/  @!P5 IMAD.MOV R31, RZ, RZ, -R31 ;  /* 0x000000ffff1fd224 */ /* 0x000fc400078e0a1f */
[----:B------:R-:W-:Y:S01]  /*14b0*/  IMAD R4, R11, UR12, R4 ;  /* 0x0000000c0b047c24 */ /* 0x000fe2000f8e0204 */
[----:B------:R-:W-:Y:S01]  /*14c0*/  IADD3 R11, PT, PT, -R29, RZ, RZ ;  /* 0x000000ff1d0b7210 */ /* 0x000fe20007ffe1ff */
[----:B------:R-:W-:Y:S01]  /*14d0*/  IMAD R10, R10, UR57, R21 ;  /* 0x000000390a0a7c24 */ /* 0x000fe2000f8e0215 */
[----:B------:R-:W-:Y:S01]  /*14e0*/  SEL R31, R16, R31, !P3 ;  /* 0x0000001f101f7207 */ /* 0x000fe20005800000 */
[----:B------:R-:W-:Y:S01]  /*14f0*/  VIADD R21, R18, 0xa0 ;  /* 0x000000a012157836 */ /* 0x000fe20000000000 */
[----:B------:R-:W-:Y:S01]  /*1500*/  SEL R34, R16, R35, !P3 ;  /* 0x0000002310227207 */ /* 0x000fe20005800000 */
[----:B------:R-:W-:Y:S01]  /*1510*/  IMAD R12, R11, UR57, R12 ;  /* 0x000000390b0c7c24 */ /* 0x000fe2000f8e020c */
[----:B------:R-:W-:Y:S02]  /*1520*/  IADD3 R11, PT, PT, -R31, RZ, RZ ;  /* 0x000000ff1f0b7210 */ /* 0x000fe40007ffe1ff */
[----:B------:R-:W-:Y:S01]  /*1530*/  IABS R35, R21 ;  /* 0x0000001500237213 */ /* 0x000fe20000000000 */
[----:B------:R-:W-:-:S02]  /*1540*/  UISETP.NE.U32.AND UP0, UPT, UR36, 0x1, UPT ;  /* 0x000000012400788c */ /* 0x000fc4000bf05070 */
[----:B------:R-:W-:Y:S02]  /*1550*/  IMAD R11, R11, UR57, R24 ;  /* 0x000000390b0b7c24 */ /* 0x000fe4000f8e0218 */
[----:B------:R-:W-:Y:S01]  /*1560*/  IMAD.HI.U32 R24, R35, UR7, RZ ;  /* 0x0000000723187c27 */ /* 0x000fe2000f8e00ff */
[----:B------:R-:W-:-:S03]  /*1570*/  UISETP.NE.AND.EX UP0, UPT, UR37, URZ, UPT, UP0 ;  /* 0x000000ff2500728c */ /* 0x000fc6000bf05300 */
[----:B------:R-:W-:Y:S02]  /*1580*/  IMAD.MOV R36, RZ, RZ, -R24 ;  /* 0x000000ffff247224 */ /* 0x000fe400078e0a18 */
[----:B------:R-:W-:Y:S02]  /*1590*/  IMAD.MOV R5, RZ, RZ, -R34 ;  /* 0x000000ffff057224 */ /* 0x000fe400078e0a22 */
[----:B------:R-:W-:Y:S01]  /*15a0*/  IMAD R35, R36, UR11, R35 ;  /* 0x0000000b24237c24 */ /* 0x000fe2000f8e0223 */
[----:B------:R-:W-:Y:S01]  /*15b0*/  PLOP3.LUT P6, PT, PT, PT, UP0, 0x40, 0x4 ;  /* 0x000000000004781c */ /* 0x000fe20003fce808 */
[----:B------:R-:W-:-:S03]  /*15c0*/  IMAD R14, R5, UR57, R14 ;  /* 0x00000039050e7c24 */ /* 0x000fc6000f8e020e */
[----:B------:R-:W-:Y:S02]  /*15d0*/  ISETP.LT.U32.AND P5, PT, R35, UR11, PT ;  /* 0x0000000b23007c0c */ /* 0x000fe4000bfa1070 */
[----:B------:R-:W-:Y:S02]  /*15e0*/  SEL R5, R29, RZ, !P6 ;  /* 0x000000ff1d057207 */ /* 0x000fe40007000000 */
[----:B------:R-:W-:-:S04]  /*15f0*/  PLOP3.LUT P6, PT, PT, PT, UP0, 0x40, 0x4 ;  /* 0x000000000004781c */ /* 0x000fc80003fce808 */
[----:B------:R-:W-:Y:S02]  /*1600*/  SEL R34, R34, RZ, !P6 ;  /* 0x000000ff22227207 */ /* 0x000fe40007000000 */
[----:B------:R-:W-:-:S03]  /*1610*/  PLOP3.LUT P6, PT, PT, PT, UP0, 0x40, 0x4 ;  /* 0x000000000004781c */ /* 0x000fc60003fce808 */
        /* <DEDUP_REMOVED lines=8> */
[----:B------:R-:W-:Y:S01]  /*16a0*/  @P6 VIADD R24, R24, 0x1 ;  /* 0x0000000118186836 */ /* 0x000fe20000000000 */
[----:B------:R-:W-:-:S05]  /*16b0*/  ISETP.LT.U32.AND P6, PT, R4, UR12, PT ;  /* 0x0000000c04007c0c */ /* 0x000fca000bfc1070 */
[----:B------:R-:W-:-:S04]  /*16c0*/  @!P5 IADD3 R24, PT, PT, -R24, RZ, RZ ;  /* 0x000000ff1818d210 */ /* 0x000fc80007ffe1ff */
[----:B------:R-:W-:-:S04]  /*16d0*/  SEL R36, R17, R24, !P2 ;  /* 0x0000001811247207 */ /* 0x000fc80005000000 */
[----:B------:R-:W-:-:S05]  /*16e0*/  @!P6 VIADD R4, R4, -UR12 ;  /* 0x8000000c0404ec36 */ /* 0x000fca0008000000 */
[----:B------:R-:W-:Y:S01]  /*16f0*/  ISETP.GE.U32.AND P5, PT, R4, UR12, PT ;  /* 0x0000000c04007c0c */ /* 0x000fe2000bfa6070 */
        /* <DEDUP_REMOVED lines=8> */
[----:B------:R-:W-:Y:S01]  /*1780*/  SHF.R.S64 R4, RZ, 0x1e, R0 ;  /* 0x0000001eff047819 */ /* 0x000fe20000001000 */
[----:B------:R-:W-:Y:S02]  /*1790*/  IMAD R19, R5, UR42, R30 ;  /* 0x0000002a05137c24 */ /* 0x000fe4000f8e021e */
        /* <DEDUP_REMOVED lines=9> */
[----:B------:R-:W-:Y:S01]  /*1830*/  LOP3.LUT R0, R38, UR56, RZ, 0x3c, !PT ;  /* 0x0000003826007c12 */ /* 0x000fe2000f8e3cff */
[----:B------:R-:W-:Y:S01]  /*1840*/  IMAD R22, R22, UR41, R37 ;  /* 0x0000002916167c24 */ /* 0x000fe2000f8e0225 */
[----:B------:R0:W5:Y:S09]  /*1850*/  LDG.E R24, desc[UR14][R4.64] ;  /* 0x0000000e04187981 */ /* 0x000172000c1e1900 */
[----:B------:R-:W-:-:S02]  /*1860*/  @P6 IADD3 R15, PT, PT, R15, 0x1, RZ ;  /* 0x000000010f0f6810 */ /* 0x000fc40007ffe0ff */
[----:B------:R-:W-:-:S13]  /*1870*/  ISETP.GE.AND P6, PT, R0, RZ, PT ;  /* 0x000000ff0000720c */ /* 0x000fda0003fc6270 */
[----:B------:R-:W-:-:S05]  /*1880*/  @!P6 IMAD.MOV R15, RZ, RZ, -R15 ;  /* 0x000000ffff0fe224 */ /* 0x000fca00078e0a0f */
[----:B------:R-:W-:-:S05]  /*1890*/  SEL R30, R20, R15, !P1 ;  /* 0x0000000f141e7207 */ /* 0x000fca0004800000 */
[----:B------:R-:W-:Y:S01]  /*18a0*/  IMAD.MOV R35, RZ, RZ, -R30 ;  /* 0x000000ffff237224 */ /* 0x000fe200078e0a1e */
[----:B------:R-:W-:-:S03]  /*18b0*/  LOP3.LUT R0, R13, UR57, RZ, 0x3c, !PT ;  /* 0x000000390d007c12 */ /* 0x000fc6000f8e3cff */
[----:B------:R-:W-:Y:S01]  /*18c0*/  IMAD R35, R35, UR56, R38 ;  /* 0x0000003823237c24 */ /* 0x000fe2000f8e0226 */
[----:B------:R-:W-:-:S04]  /*18d0*/  ISETP.GE.AND P6, PT, R0, RZ, PT ;  /* 0x000000ff0000720c */ /* 0x000fc80003fc6270 */
[----:B------:R-:W-:-:S05]  /*18e0*/  IABS R0, R35 ;  /* 0x0000002300007213 */ /* 0x000fca0000000000 */
[----:B------:R-:W-:-:S05]  /*18f0*/  IMAD.HI.U32 R37, R0, UR5, RZ ;  /* 0x0000000500257c27 */ /* 0x000fca000f8e00ff */
[----:B0-----:R-:W-:Y:S02]  /*1900*/  IADD3 R5, PT, PT, -R37, RZ, RZ ;  /* 0x000000ff25057210 */ /* 0x001fe40007ffe1ff */
[----:B------:R-:W-:-:S03]  /*1910*/  SEL R36, R36, RZ, P0 ;  /* 0x000000ff24247207 */ /* 0x000fc60000000000 */
[----:B------:R-:W-:Y:S02]  /*1920*/  IMAD R0, R5, UR12, R0 ;  /* 0x0000000c05007c24 */ /* 0x000fe4000f8e0200 */
[----:B------:R-:W-:Y:S02]  /*1930*/  @P5 VIADD R32, R32, 0x1 ;  /* 0x0000000120205836 */ /* 0x000fe40000000000 */
[----:B------:R-:W-:Y:S01]  /*1940*/  IMAD R15, R36, UR40, RZ ;  /* 0x00000028240f7c24 */ /* 0x000fe2000f8e02ff */
[----:B------:R-:W-:Y:S01]  /*1950*/  ISETP.LT.U32.AND P5, PT, R0, UR12, PT ;  /* 0x0000000c00007c0c */ /* 0x000fe2000bfa1070 */
[----:B------:R-:W-:Y:S01]  /*1960*/  VIADD R36, R18, 0xc0 ;  /* 0x000000c012247836 */ /* 0x000fe20000000000 */
[----:B------:R-:W-:-:S04]  /*1970*/  SEL R30, R30, RZ, P4 ;  /* 0x000000ff1e1e7207 */ /* 0x000fc80002000000 */
[----:B------:R-:W-:Y:S01]  /*1980*/  IABS R4, R36 ;  /* 0x0000002400047213 */ /* 0x000fe20000000000 */
[----:B------:R-:W-:Y:S02]  /*1990*/  IMAD R30, R30, UR41, R15 ;  /* 0x000000291e1e7c24 */ /* 0x000fe4000f8e020f */
[----:B------:R-:W-:Y:S02]  /*19a0*/  IMAD R15, R34, UR42, R23 ;  /* 0x0000002a220f7c24 */ /* 0x000fe4000f8e0217 */
[----:B------:R-:W-:-:S04]  /*19b0*/  IMAD.HI.U32 R23, R4, UR7, RZ ;  /* 0x0000000704177c27 */ /* 0x000fc8000f8e00ff */
[----:B------:R-:W-:Y:S01]  /*19c0*/  @!P5 VIADD R0, R0, -UR12 ;  /* 0x8000000c0000dc36 */ /* 0x000fe20008000000 */
[----:B------:R-:W-:Y:S01]  /*19d0*/  @!P6 IADD3 R32, PT, PT, -R32, RZ, RZ ;  /* 0x000000ff2020e210 */ /* 0x000fe20007ffe1ff */
[----:B------:R-:W-:-:S03]  /*19e0*/  IMAD.MOV R5, RZ, RZ, -R23 ;  /* 0x000000ffff057224 */ /* 0x000fc600078e0a17 */
[----:B------:R-:W-:Y:S01]  /*19f0*/  ISETP.GE.U32.AND P6, PT, R0, UR12, PT ;  /* 0x0000000c00007c0c */ /* 0x000fe2000bfc6070 */
[----:B------:R-:W-:Y:S02]  /*1a00*/  IMAD R0, R29, UR42, R28 ;  /* 0x0000002a1d007c24 */ /* 0x000fe4000f8e021c */
[----:B------:R-:W-:Y:S01]  /*1a10*/  IMAD R28, R5, UR11, R4 ;  /* 0x0000000b051c7c24 */ /* 0x000fe2000f8e0204 */
[----:B------:R-:W-:Y:S02]  /*1a20*/  SHF.R.S64 R4, RZ, 0x1e, R21 ;  /* 0x0000001eff047819 */ /* 0x000fe40000001015 */
[----:B------:R-:W-:Y:S02]  /*1a30*/  @!P5 IADD3 R37, PT, PT, R37, 0x1, RZ ;  /* 0x000000012525d810 */ /* 0x000fe40007ffe0ff */
[----:B------:R-:W-:-:S04]  /*1a40*/  IADD3 R4, P5, PT, R4, UR44, RZ ;  /* 0x0000002c04047c10 */ /* 0x000fc8000ffbe0ff */
[----:B------:R-:W-:Y:S02]  /*1a50*/  LEA.HI.X.SX32 R5, R21, UR45, 0x2, P5 ;  /* 0x0000002d15057c11 */ /* 0x000fe4000a8f16ff */
[----:B------:R-:W-:-:S13]  /*1a60*/  ISETP.LT.U32.AND P5, PT, R28, UR11, PT ;  /* 0x0000000b1c007c0c */ /* 0x000fda000bfa1070 */
[----:B------:R-:W-:Y:S02]  /*1a70*/  @!P5 VIADD R28, R28, -UR11 ;  /* 0x8000000b1c1cdc36 */ /* 0x000fe40008000000 */
[----:B------:R-:W-:-:S03]  /*1a80*/  @!P5 VIADD R23, R23, 0x1 ;  /* 0x000000011717d836 */ /* 0x000fc60000000000 */
[----:B------:R-:W-:Y:S02]  /*1a90*/  ISETP.GE.U32.AND P5, PT, R28, UR11, PT ;  /* 0x0000000b1c007c0c */ /* 0x000fe4000bfa6070 */
[----:B------:R-:W-:-:S11]  /*1aa0*/  LOP3.LUT R21, R36, UR55, RZ, 0x3c, !PT ;  /* 0x0000003724157c12 */ /* 0x000fd6000f8e3cff */
[----:B------:R-:W-:Y:S02]  /*1ab0*/  @P5 IADD3 R23, PT, PT, R23, 0x1, RZ ;  /* 0x0000000117175810 */ /* 0x000fe40007ffe0ff */
[----:B------:R-:W-:Y:S02]  /*1ac0*/  ISETP.GE.AND P5, PT, R21, RZ, PT ;  /* 0x000000ff1500720c */ /* 0x000fe40003fa6270 */
[----:B------:R-:W-:Y:S01]  /*1ad0*/  LOP3.LUT R21, R35, UR57, RZ, 0x3c, !PT ;  /* 0x0000003923157c12 */ /* 0x000fe2000f8e3cff */
[----:B------:R-:W-:Y:S02]  /*1ae0*/  IMAD.MOV.U32 R28, RZ, RZ, R23 ;  /* 0x000000ffff1c7224 */ /* 0x000fe400078e0017 */
[----:B------:R-:W-:Y:S01]  /*1af0*/  @P6 VIADD R37, R37, 0x1 ;  /* 0x0000000125256836 */ /* 0x000fe20000000000 */
[----:B------:R0:W5:Y:S07]  /*1b00*/  LDG.E R23, desc[UR14][R4.64] ;  /* 0x0000000e04177981 */ /* 0x00016e000c1e1900 */
[----:B------:R-:W-:Y:S01]  /*1b10*/  @!P5 IMAD.MOV R28, RZ, RZ, -R28 ;  /* 0x000000ffff1cd224 */ /* 0x000fe200078e0a1c */
[----:B------:R-:W-:-:S04]  /*1b20*/  ISETP.GE.AND P5, PT, R21, RZ, PT ;  /* 0x000000ff1500720c */ /* 0x000fc80003fa6270 */
[----:B------:R-:W-:-:S04]  /*1b30*/  SEL R21, R17, R28, !P2 ;  /* 0x0000001c11157207 */ /* 0x000fc80005000000 */
[----:B------:R-:W-:Y:S01]  /*1b40*/  IADD3 R29, PT, PT, -R21, RZ, RZ ;  /* 0x000000ff151d7210 */ /* 0x000fe20007ffe1ff */
[----:B------:R-:W-:Y:S01]  /*1b50*/  IMAD R31, R31, UR42, R22 ;  /* 0x0000002a1f1f7c24 */ /* 0x000fe2000f8e0216 */
[----:B------:R-:W-:-:S03]  /*1b60*/  SEL R22, R16, R32, !P3 ;  /* 0x0000002010167207 */ /* 0x000fc60005800000 */
[----:B------:R-:W-:Y:S01]  /*1b70*/  IMAD R29, R29, UR55, R36 ;  /* 0x000000371d1d7c24 */ /* 0x000fe2000f8e0224 */
[----:B------:R-:W-:Y:S02]  /*1b80*/  @!P5 IADD3 R37, PT, PT, -R37, RZ, RZ ;  /* 0x000000ff2525d210 */ /* 0x000fe40007ffe1ff */
[----:B------:R-:W-:Y:S02]  /*1b90*/  PLOP3.LUT P6, PT, PT, PT, UP0, 0x40, 0x4 ;  /* 0x000000000004781c */ /* 0x000fe40003fce808 */
[----:B------:R-:W-:Y:S02]  /*1ba0*/  SEL R34, R16, R37, !P3 ;  /* 0x0000002510227207 */ /* 0x000fe40005800000 */
[----:B0-----:R-:W-:Y:S01]  /*1bb0*/  IABS R5, R29 ;  /* 0x0000001d00057213 */ /* 0x001fe20000000000 */
[----:B------:R-:W-:Y:S01]  /*1bc0*/  IMAD.MOV R32, RZ, RZ, -R22 ;  /* 0x000000ffff207224 */ /* 0x000fe200078e0a16 */
[----:B------:R-:W-:Y:S01]  /*1bd0*/  SEL R28, R22, RZ, !P6 ;  /* 0x000000ff161c7207 */ /* 0x000fe20007000000 */
[----:B------:R-:W-:-:S02]  /*1be0*/  IMAD.MOV R22, RZ, RZ, -R34 ;  /* 0x000000ffff167224 */ /* 0x000fc400078e0a22 */
[----:B------:R-:W-:-:S04]  /*1bf0*/  IMAD.HI.U32 R4, R5, UR9, RZ ;  /* 0x0000000905047c27 */ /* 0x000fc8000f8e00ff */
[----:B------:R-:W-:Y:S02]  /*1c00*/  IMAD R32, R32, UR57, R13 ;  /* 0x0000003920207c24 */ /* 0x000fe4000f8e020d */
        /* <DEDUP_REMOVED lines=30> */
[----:B------:R-:W-:Y:S01]  /*1df0*/  IMAD.MOV.U32 R21, RZ, RZ, R4 ;  /* 0x000000ffff157224 */ /* 0x000fe200078e0004 */
[----:B------:R-:W-:-:S03]  /*1e00*/  SHF.R.S64 R5, RZ, 0x1e, R36 ;  /* 0x0000001eff057819 */ /* 0x000fc60000001024 */
[----:B------:R-:W-:Y:S01]  /*1e10*/  @!P6 IMAD.MOV R21, RZ, RZ, -R21 ;  /* 0x000000ffff15e224 */ /* 0x000fe200078e0a15 */
[----:B------:R-:W-:-:S04]  /*1e20*/  IADD3 R4, P5, PT, R5, UR44, RZ ;  /* 0x0000002c05047c10 */ /* 0x000fc8000ffbe0ff */
[----:B------:R-:W-:Y:S01]  /*1e30*/  SEL R35, R16, R21, !P3 ;  /* 0x0000001510237207 */ /* 0x000fe20005800000 */
[----:B------:R-:W-:Y:S01]  /*1e40*/  VIADD R21, R18, 0xe0 ;  /* 0x000000e012157836 */ /* 0x000fe20000000000 */
[----:B------:R-:W-:-:S04]  /*1e50*/  LEA.HI.X.SX32 R5, R36, UR45, 0x2, P5 ;  /* 0x0000002d24057c11 */ /* 0x000fc8000a8f16ff */
[----:B------:R-:W-:Y:S01]  /*1e60*/  IABS R36, R21 ;  /* 0x0000001500247213 */ /* 0x000fe20000000000 */
[----:B------:R0:W5:Y:S01]  /*1e70*/  LDG.E R22, desc[UR14][R4.64] ;  /* 0x0000000e04167981 */ /* 0x000162000c1e1900 */
[----:B------:R-:W-:-:S03]  /*1e80*/  PLOP3.LUT P6, PT, PT, PT, UP0, 0x40, 0x4 ;  /* 0x000000000004781c */ /* 0x000fc60003fce808 */
[----:B0-----:R-:W-:-:S04]  /*1e90*/  IMAD.HI.U32 R4, R36, UR7, RZ ;  /* 0x0000000724047c27 */ /* 0x001fc8000f8e00ff */
[----:B------:R-:W-:Y:S01]  /*1ea0*/  IMAD.MOV R5, RZ, RZ, -R4 ;  /* 0x000000ffff057224 */ /* 0x000fe200078e0a04 */
[----:B------:R-:W-:-:S03]  /*1eb0*/  IADD3 R29, PT, PT, -R35, RZ, RZ ;  /* 0x000000ff231d7210 */ /* 0x000fc60007ffe1ff */
[----:B------:R-:W-:Y:S01]  /*1ec0*/  IMAD R5, R5, UR11, R36 ;  /* 0x0000000b05057c24 */ /* 0x000fe2000f8e0224 */
[----:B------:R-:W-:-:S04]  /*1ed0*/  SEL R35, R35, RZ, !P6 ;  /* 0x000000ff23237207 */ /* 0x000fc80007000000 */
[----:B------:R-:W-:Y:S02]  /*1ee0*/  ISETP.LT.U32.AND P6, PT, R5, UR11, PT ;  /* 0x0000000b05007c0c */ /* 0x000fe4000bfc1070 */
[----:B------:R-:W-:Y:S01]  /*1ef0*/  PLOP3.LUT P5, PT, PT, PT, UP0, 0x40, 0x4 ;  /* 0x000000000004781c */ /* 0x000fe20003fae808 */
[----:B------:R-:W-:-:S03]  /*1f00*/  IMAD R28, R28, UR42, R33 ;  /* 0x0000002a1c1c7c24 */ /* 0x000fc6000f8e0221 */
        /* <DEDUP_REMOVED lines=58> */
[----:B------:R-:W-:Y:S02]  /*22b0*/  LEA.HI.X.SX32 R5, R21, UR45, 0x2, P5 ;  /* 0x0000002d15057c11 */ /* 0x000fe4000a8f16ff */
[----:B------:R-:W-:Y:S02]  /*22c0*/  PLOP3.LUT P5, PT, PT, PT, UP1, 0x40, 0x4 ;  /* 0x000000000004781c */ /* 0x000fe40003fae818 */
[----:B------:R-:W-:Y:S01]  /*22d0*/  IABS R38, R15 ;  /* 0x0000000f00267213 */ /* 0x000fe20000000000 */
[----:B------:R0:W4:Y:S01]  /*22e0*/  LDG.E R21, desc[UR14][R4.64] ;  /* 0x0000000e04157981 */ /* 0x000122000c1e1900 */
[----:B------:R-:W-:-:S03]  /*22f0*/  SEL R33, R10, RZ, !P5 ;  /* 0x000000ff0a217207 */ /* 0x000fc60006800000 */
[----:B------:R-:W-:-:S04]  /*2300*/  IMAD.MOV.U32 R10, RZ, RZ, R38 ;  /* 0x000000ffff0a7224 */ /* 0x000fc800078e0026 */
[----:B0-----:R-:W-:Y:S01]  /*2310*/  IMAD.HI.U32 R4, R10, UR7, RZ ;  /* 0x000000070a047c27 */ /* 0x001fe2000f8e00ff */
[----:B------:R-:W-:-:S04]  /*2320*/  IADD3 R35, PT, PT, -R14, RZ, RZ ;  /* 0x000000ff0e237210 */ /* 0x000fc80007ffe1ff */
[----:B------:R-:W-:Y:S02]  /*2330*/  IADD3 R5, PT, PT, -R4, RZ, RZ ;  /* 0x000000ff04057210 */ /* 0x000fe40007ffe1ff */
[----:B------:R-:W-:-:S03]  /*2340*/  PLOP3.LUT P6, PT, PT, PT, UP0, 0x40, 0x4 ;  /* 0x000000000004781c */ /* 0x000fc60003fce808 */
[----:B------:R-:W-:Y:S02]  /*2350*/  IMAD R5, R5, UR11, R10 ;  /* 0x0000000b05057c24 */ /* 0x000fe4000f8e020a */
[----:B------:R-:W-:Y:S01]  /*2360*/  IMAD R35, R35, UR57, R36 ;  /* 0x0000003923237c24 */ /* 0x000fe2000f8e0224 */
[----:B------:R-:W-:Y:S02]  /*2370*/  SEL R36, R14, RZ, !P6 ;  /* 0x000000ff0e247207 */ /* 0x000fe40007000000 */
[----:B------:R-:W-:Y:S02]  /*2380*/  ISETP.LT.U32.AND P6, PT, R5, UR11, PT ;  /* 0x0000000b05007c0c */ /* 0x000fe4000bfc1070 */
[----:B------:R-:W-:Y:S01]  /*2390*/  PLOP3.LUT P5, PT, PT, PT, UP1, 0x40, 0x4 ;  /* 0x000000000004781c */ /* 0x000fe20003fae818 */
[----:B------:R-:W-:-:S03]  /*23a0*/  IMAD R33, R33, UR43, R0 ;  /* 0x0000002b21217c24 */ /* 0x000fc6000f8e0200 */
[----:B------:R-:W-:-:S07]  /*23b0*/  SEL R0, R11, RZ, !P5 ;  /* 0x000000ff0b007207 */ /* 0x000fce0006800000 */
        /* <DEDUP_REMOVED lines=9> */
[----:B------:R-:W-:-:S05]  /*2450*/  SEL R32, R17, R4, !P2 ;  /* 0x0000000411207207 */ /* 0x000fca0005000000 */
[----:B------:R-:W-:-:S04]  /*2460*/  IMAD.MOV R10, RZ, RZ, -R32 ;  /* 0x000000ffff0a7224 */ /* 0x000fc800078e0a20 */
[----:B------:R-:W-:Y:S02]  /*2470*/  IMAD R39, R10, UR55, R15 ;  /* 0x000000370a277c24 */ /* 0x000fe4000f8e020f */
[----:B------:R-:W-:Y:S01]  /*2480*/  IMAD R31, R0, UR43, R31 ;  /* 0x0000002b001f7c24 */ /* 0x000fe2000f8e021f */
[C---:B------:R-:W-:Y:S01]  /*2490*/  IADD3 R4, P5, PT, R12.reuse, UR46, RZ ;  /* 0x0000002e0c047c10 */ /* 0x040fe2000ffbe0ff */
[----:B------:R-:W-:Y:S01]  /*24a0*/  IMAD R0, R5, UR43, R28 ;  /* 0x0000002b05007c24 */ /* 0x000fe2000f8e021c */
[----:B------:R-:W-:Y:S02]  /*24b0*/  IABS R28, R39 ;  /* 0x00000027001c7213 */ /* 0x000fe40000000000 */
[----:B------:R-:W-:-:S03]  /*24c0*/  LEA.HI.X.SX32 R5, R12, UR47, 0x1, P5 ;  /* 0x0000002f0c057c11 */ /* 0x000fc6000a8f0eff */
[----:B------:R-:W-:-:S04]  /*24d0*/  IMAD.HI.U32 R12, R28, UR9, RZ ;  /* 0x000000091c0c7c27 */ /* 0x000fc8000f8e00ff */
[----:B------:R-:W-:Y:S01]  /*24e0*/  IMAD R36, R36, UR42, R37 ;  /* 0x0000002a24247c24 */ /* 0x000fe2000f8e0225 */
[----:B------:R-:W-:Y:S01]  /*24f0*/  IADD3 R37, PT, PT, -R12, RZ, RZ ;  /* 0x000000ff0c257210 */ /* 0x000fe20007ffe1ff */
[----:B------:R0:W2:Y:S01]  /*2500*/  LDG.E.U8 R14, desc[UR14][R4.64] ;  /* 0x0000000e040e7981 */ /* 0x0000a2000c1e1100 */
[----:B------:R-:W-:-:S03]  /*2510*/  R2UR UR16, R2 ;  /* 0x00000000021072ca */ /* 0x000fc600000e0000 */
[----:B------:R-:W-:Y:S01]  /*2520*/  IMAD R28, R37, UR10, R28 ;  /* 0x0000000a251c7c24 */ /* 0x000fe2000f8e021c */
[----:B------:R-:W-:Y:S02]  /*2530*/  R2UR UR17, R3 ;  /* 0x00000000031172ca */ /* 0x000fe400000e0000 */
[C---:B------:R-:W-:Y:S02]  /*2540*/  IADD3 R10, P5, PT, R33.reuse, UR46, RZ ;  /* 0x0000002e210a7c10 */ /* 0x040fe4000ffbe0ff */
[----:B------:R-:W-:Y:S02]  /*2550*/  ISETP.LT.U32.AND P6, PT, R28, UR10, PT ;  /* 0x0000000a1c007c0c */ /* 0x000fe4000bfc1070 */
[----:B------:R-:W-:-:S07]  /*2560*/  LEA.HI.X.SX32 R11, R33, UR47, 0x1, P5 ;  /* 0x0000002f210b7c11 */ /* 0x000fce000a8f0eff */
[----:B------:R1:W3:Y:S04]  /*2570*/  LDG.E.U8 R33, desc[UR16][R10.64] ;  /* 0x000000100a217981 */ /* 0x0002e8000c1e1100 */
[----:B------:R-:W-:Y:S01]  /*2580*/  @!P6 VIADD R28, R28, -UR10 ;  /* 0x8000000a1c1cec36 */ /* 0x000fe20008000000 */
[----:B0-----:R-:W-:-:S04]  /*2590*/  LOP3.LUT R4, R39, UR56, RZ, 0x3c, !PT ;  /* 0x0000003827047c12 */ /* 0x001fc8000f8e3cff */
        /* <DEDUP_REMOVED lines=11> */
[----:B-1----:R-:W-:-:S03]  /*2650*/  IABS R10, R28 ;  /* 0x0000001c000a7213 */ /* 0x002fc60000000000 */
        /* <DEDUP_REMOVED lines=13> */
[----:B------:R-:W-:Y:S01]  /*2730*/  IMAD.MOV R5, RZ, RZ, -R4 ;  /* 0x000000ffff057224 */ /* 0x000fe200078e0a04 */
[----:B------:R-:W-:-:S03]  /*2740*/  PLOP3.LUT P6, PT, PT, PT, UP0, 0x40, 0x4 ;  /* 0x000000000004781c */ /* 0x000fc60003fce808 */
[----:B------:R-:W-:Y:S01]  /*2750*/  IMAD R5, R5, UR57, R28 ;  /* 0x0000003905057c24 */ /* 0x000fe2000f8e021c */
[----:B------:R-:W-:Y:S02]  /*2760*/  IADD3 R28, PT, PT, R18, 0x120, RZ ;  /* 0x00000120121c7810 */ /* 0x000fe40007ffe0ff */
[----:B------:R-:W-:Y:S02]  /*2770*/  SEL R4, R4, RZ, !P6 ;  /* 0x000000ff04047207 */ /* 0x000fe40007000000 */
[----:B------:R-:W-:-:S03]  /*2780*/  IABS R12, R28 ;  /* 0x0000001c000c7213 */ /* 0x000fc60000000000 */
[----:B------:R-:W-:Y:S02]  /*2790*/  IMAD R10, R4, UR42, R11 ;  /* 0x0000002a040a7c24 */ /* 0x000fe4000f8e020b */
[----:B------:R-:W-:-:S04]  /*27a0*/  IMAD.HI.U32 R4, R12, UR7, RZ ;  /* 0x000000070c047c27 */ /* 0x000fc8000f8e00ff */
[----:B------:R-:W-:-:S04]  /*27b0*/  IMAD.MOV R11, RZ, RZ, -R4 ;  /* 0x000000ffff0b7224 */ /* 0x000fc800078e0a04 */
[----:B------:R-:W-:-:S05]  /*27c0*/  IMAD R11, R11, UR11, R12 ;  /* 0x0000000b0b0b7c24 */ /* 0x000fca000f8e020c */
        /* <DEDUP_REMOVED lines=8> */
[----:B------:R-:W-:-:S06]  /*2850*/  @P5 VIADD R4, R4, 0x1 ;  /* 0x0000000104045836 */ /* 0x000fcc0000000000 */
[----:B------:R-:W-:Y:S01]  /*2860*/  @!P6 IMAD.MOV R4, RZ, RZ, -R4 ;  /* 0x000000ffff04e224 */ /* 0x000fe200078e0a04 */
[----:B------:R-:W-:Y:S01]  /*2870*/  PLOP3.LUT P5, PT, PT, PT, UP1, 0x40, 0x4 ;  /* 0x000000000004781c */ /* 0x000fe20003fae818 */
[----:B------:R-:W-:-:S03]  /*2880*/  IMAD R29, R29, UR57, R40 ;  /* 0x000000391d1d7c24 */ /* 0x000fc6000f8e0228 */
[----:B------:R-:W-:Y:S01]  /*2890*/  SEL R32, R17, R4, !P2 ;  /* 0x0000000411207207 */ /* 0x000fe20005000000 */
[----:B------:R-:W-:Y:S01]  /*28a0*/  IMAD R34, R13, UR43, R34 ;  /* 0x0000002b0d227c24 */ /* 0x000fe2000f8e0222 */
[----:B------:R-:W-:Y:S02]  /*28b0*/  SEL R13, R29, RZ, !P5 ;  /* 0x000000ff1d0d7207 */ /* 0x000fe40006800000 */
[----:B------:R-:W-:Y:S02]  /*28c0*/  IADD3 R37, PT, PT, -R32, RZ, RZ ;  /* 0x000000ff20257210 */ /* 0x000fe40007ffe1ff */
[----:B------:R-:W-:-:S03]  /*28d0*/  PLOP3.LUT P5, PT, PT, PT, UP1, 0x40, 0x4 ;  /* 0x000000000004781c */ /* 0x000fc60003fae818 */
[----:B------:R-:W-:Y:S01]  /*28e0*/  IMAD R37, R37, UR55, R28 ;  /* 0x0000003725257c24 */ /* 0x000fe2000f8e021c */
[----:B------:R-:W-:Y:S02]  /*28f0*/  SEL R29, R35, RZ, !P5 ;  /* 0x000000ff231d7207 */ /* 0x000fe40006800000 */
[----:B------:R-:W-:Y:S02]  /*2900*/  PLOP3.LUT P5, PT, PT, PT, UP1, 0x40, 0x4 ;  /* 0x000000000004781c */ /* 0x000fe40003fae818 */
[----:B------:R-:W-:Y:S02]  /*2910*/  IABS R40, R37 ;  /* 0x0000002500287213 */ /* 0x000fe40000000000 */
[----:B------:R-:W-:Y:S02]  /*2920*/  SEL R5, R5, RZ, !P5 ;  /* 0x000000ff05057207 */ /* 0x000fe40006800000 */
[----:B------:R-:W-:Y:S01]  /*2930*/  IADD3 R4, P5, PT, R31, UR46, RZ ;  /* 0x0000002e1f047c10 */ /* 0x000fe2000ffbe0ff */
[----:B------:R-:W-:-:S04]  /*2940*/  IMAD.HI.U32 R38, R40, UR9, RZ ;  /* 0x0000000928267c27 */ /* 0x000fc8000f8e00ff */
[----:B------:R-:W-:Y:S02]  /*2950*/  IMAD R29, R29, UR43, R36 ;  /* 0x0000002b1d1d7c24 */ /* 0x000fe4000f8e0224 */
[----:B------:R-:W-:Y:S01]  /*2960*/  IMAD R36, R5, UR43, R10 ;  /* 0x0000002b05247c24 */ /* 0x000fe2000f8e020a */
[----:B------:R-:W-:Y:S01]  /*2970*/  LEA.HI.X.SX32 R5, R31, UR47, 0x1, P5 ;  /* 0x0000002f1f057c11 */ /* 0x000fe2000a8f0eff */
[----:B------:R-:W-:-:S04]  /*2980*/  IMAD.MOV R31, RZ, RZ, -R38 ;  /* 0x000000ffff1f7224 */ /* 0x000fc800078e0a26 */
[----:B------:R-:W-:Y:S01]  /*2990*/  IMAD R40, R31, UR10, R40 ;  /* 0x0000000a1f287c24 */ /* 0x000fe2000f8e0228 */
[----:B------:R-:W-:Y:S01]  /*29a0*/  IADD3 R10, P5, PT, R0, UR46, RZ ;  /* 0x0000002e000a7c10 */ /* 0x000fe2000ffbe0ff */
[----:B------:R-:W-:Y:S01]  /*29b0*/  IMAD R13, R13, UR43, R30 ;  /* 0x0000002b0d0d7c24 */ /* 0x000fe2000f8e021e */
[----:B------:R0:W5:Y:S02]  /*29c0*/  LDG.E.U8 R39, desc[UR14][R4.64] ;  /* 0x0000000e04277981 */ /* 0x000164000c1e1100 */
[----:B------:R-:W-:Y:S02]  /*29d0*/  ISETP.LT.U32.AND P6, PT, R40, UR10, PT ;  /* 0x0000000a28007c0c */ /* 0x000fe4000bfc1070 */
[----:B------:R-:W-:Y:S02]  /*29e0*/  LEA.HI.X.SX32 R11, R0, UR47, 0x1, P5 ;  /* 0x0000002f000b7c11 */ /* 0x000fe4000a8f0eff */
[----:B------:R-:W-:-:S03]  /*29f0*/  IADD3 R30, P5, PT, R34, UR46, RZ ;  /* 0x0000002e221e7c10 */ /* 0x000fc6000ffbe0ff */
[----:B------:R-:W4:Y:S01]  /*2a00*/  LDG.E.U8 R0, desc[UR14][R10.64] ;  /* 0x0000000e0a007981 */ /* 0x000f22000c1e1100 */
[----:B------:R-:W-:Y:S02]  /*2a10*/  LEA.HI.X.SX32 R31, R34, UR47, 0x1, P5 ;  /* 0x0000002f221f7c11 */ /* 0x000fe4000a8f0eff */
[----:B------:R-:W-:-:S03]  /*2a20*/  IADD3 R12, P5, PT, R13, UR46, RZ ;  /* 0x0000002e0d0c7c10 */ /* 0x000fc6000ffbe0ff */
[----:B------:R-:W-:Y:S01]  /*2a30*/  @!P6 VIADD R40, R40, -UR10 ;  /* 0x8000000a2828ec36 */ /* 0x000fe20008000000 */
[----:B------:R-:W-:Y:S01]  /*2a40*/  LEA.HI.X.SX32 R13, R13, UR47, 0x1, P5 ;  /* 0x0000002f0d0d7c11 */ /* 0x000fe2000a8f0eff */
[----:B------:R-:W5:Y:S01]  /*2a50*/  LDG.E.U8 R35, desc[UR14][R30.64] ;  /* 0x0000000e1e237981 */ /* 0x000f62000c1e1100 */
[----:B0-----:R-:W-:Y:S02]  /*2a60*/  LOP3.LUT R4, R37, UR56, RZ, 0x3c, !PT ;  /* 0x0000003825047c12 */ /* 0x001fe4000f8e3cff */
[----:B------:R-:W-:Y:S01]  /*2a70*/  ISETP.GE.U32.AND P5, PT, R40, UR10, PT ;  /* 0x0000000a28007c0c */ /* 0x000fe2000bfa6070 */
[----:B------:R0:W5:Y:S01]  /*2a80*/  LDG.E.U8 R34, desc[UR14][R12.64] ;  /* 0x0000000e0c227981 */ /* 0x000162000c1e1100 */
[----:B------:R-:W-:Y:S02]  /*2a90*/  @!P6 IADD3 R38, PT, PT, R38, 0x1, RZ ;  /* 0x000000012626e810 */ /* 0x000fe40007ffe0ff */
[----:B------:R-:W-:Y:S02]  /*2aa0*/  ISETP.GE.AND P6, PT, R4, RZ, PT ;  /* 0x000000ff0400720c */ /* 0x000fe40003fc6270 */
[----:B------:R-:W1:Y:S07]  /*2ab0*/  LDC.64 R4, c[0x0][0x3f0] ;  /* 0x0000fc00ff047b82 */ /* 0x000e6e0000000a00 */
[----:B------:R-:W-:-:S04]  /*2ac0*/  @P5 VIADD R38, R38, 0x1 ;  /* 0x0000000126265836 */ /* 0x000fc80000000000 */
[----:B------:R-:W-:-:S05]  /*2ad0*/  @!P6 IMAD.MOV R38, RZ, RZ, -R38 ;  /* 0x000000ffff26e224 */ /* 0x000fca00078e0a26 */
[----:B------:R-:W-:-:S04]  /*2ae0*/  SEL R38, R20, R38, !P1 ;  /* 0x0000002614267207 */ /* 0x000fc80004800000 */
[----:B0-----:R-:W-:-:S05]  /*2af0*/  IADD3 R12, PT, PT, -R38, RZ, RZ ;  /* 0x000000ff260c7210 */ /* 0x001fca0007ffe1ff */
[----:B------:R-:W-:Y:S01]  /*2b00*/  IMAD R12, R12, UR56, R37 ;  /* 0x000000380c0c7c24 */ /* 0x000fe2000f8e0225 */
[----:B------:R-:W-:-:S04]  /*2b10*/  IADD3 R10, P5, PT, R29, UR46, RZ ;  /* 0x0000002e1d0a7c10 */ /* 0x000fc8000ffbe0ff */
[----:B------:R-:W-:Y:S02]  /*2b20*/  IABS R30, R12 ;  /* 0x0000000c001e7213 */ /* 0x000fe40000000000 */
[----:B------:R-:W-:-:S03]  /*2b30*/  LEA.HI.X.SX32 R11, R29, UR47, 0x1, P5 ;  /* 0x0000002f1d0b7c11 */ /* 0x000fc6000a8f0eff */
[----:B------:R-:W-:Y:S01]  /*2b40*/  IMAD.HI.U32 R13, R30, UR5, RZ ;  /* 0x000000051e0d7c27 */ /* 0x000fe2000f8e00ff */
[----:B-1----:R-:W-:Y:S01]  /*2b50*/  R2UR UR4, R5 ;  /* 0x00000000050472ca */ /* 0x002fe200000e0000 */
[----:B------:R0:W5:Y:S02]  /*2b60*/  LDG.E.U8 R29, desc[UR14][R10.64] ;  /* 0x0000000e0a1d7981 */ /* 0x000164000c1e1100 */
[----:B------:R-:W-:Y:S01]  /*2b70*/  IMAD.MOV R5, RZ, RZ, -R13 ;  /* 0x000000ffff057224 */ /* 0x000fe200078e0a0d */
[----:B------:R-:W-:-:S03]  /*2b80*/  IADD3 R37, PT, PT, R18, 0x140, RZ ;  /* 0x0000014012257810 */ /* 0x000fc60007ffe0ff */
[----:B------:R-:W-:Y:S01]  /*2b90*/  IMAD R5, R5, UR12, R30 ;  /* 0x0000000c05057c24 */ /* 0x000fe2000f8e021e */
[----:B0-----:R-:W-:-:S04]  /*2ba0*/  SHF.R.S64 R10, RZ, 0x1e, R15 ;  /* 0x0000001eff0a7819 */ /* 0x001fc8000000100f */
[----:B------:R-:W-:-:S04]  /*2bb0*/  IADD3 R10, P5, PT, R10, UR44, RZ ;  /* 0x0000002c0a0a7c10 */ /* 0x000fc8000ffbe0ff */
[----:B------:R-:W-:Y:S02]  /*2bc0*/  LEA.HI.X.SX32 R11, R15, UR45, 0x2, P5 ;  /* 0x0000002d0f0b7c11 */ /* 0x000fe4000a8f16ff */
[----:B------:R-:W-:Y:S02]  /*2bd0*/  ISETP.LT.U32.AND P5, PT, R5, UR12, PT ;  /* 0x0000000c05007c0c */ /* 0x000fe4000bfa1070 */
[----:B------:R-:W-:-:S05]  /*2be0*/  IABS R30, R37 ;  /* 0x00000025001e7213 */ /* 0x000fca0000000000 */
[----:B------:R-:W-:Y:S01]  /*2bf0*/  IMAD.HI.U32 R15, R30, UR7, RZ ;  /* 0x000000071e0f7c27 */ /* 0x000fe2000f8e00ff */
[----:B--2---:R-:W-:-:S03]  /*2c00*/  ISETP.NE.AND P3, PT, R14, RZ, PT ;  /* 0x000000ff0e00720c */ /* 0x004fc60003f65270 */
[----:B------:R-:W-:Y:S02]  /*2c10*/  IMAD.MOV R31, RZ, RZ, -R15 ;  /* 0x000000ffff1f7224 */ /* 0x000fe400078e0a0f */
[----:B------:R-:W-:Y:S01]  /*2c20*/  @!P5 VIADD R5, R5, -UR12 ;  /* 0x8000000c0505dc36 */ /* 0x000fe20008000000 */
[----:B---3--:R-:W-:Y:S01]  /*2c30*/  ISETP.NE.AND P6, PT, R33, RZ, PT ;  /* 0x000000ff2100720c */ /* 0x008fe20003fc5270 */
[----:B------:R-:W-:Y:S01]  /*2c40*/  IMAD R30, R31, UR11, R30 ;  /* 0x0000000b1f1e7c24 */ /* 0x000fe2000f8e021e */
[----:B------:R-:W-:Y:S02]  /*2c50*/  P2R R14, PR, RZ, 0x8 ;  /* 0x00000008ff0e7803 */ /* 0x000fe40000000000 */
[----:B------:R-:W-:Y:S02]  /*2c60*/  ISETP.GE.U32.AND P3, PT, R5, UR12, PT ;  /* 0x0000000c05007c0c */ /* 0x000fe4000bf66070 */
[----:B------:R-:W-:Y:S02]  /*2c70*/  P2R R5, PR, RZ, 0x40 ;  /* 0x00000040ff057803 */ /* 0x000fe40000000000 */
[----:B------:R-:W-:Y:S01]  /*2c80*/  ISETP.LT.U32.AND P6, PT, R30, UR11, PT ;  /* 0x0000000b1e007c0c */ /* 0x000fe2000bfc1070 */
[----:B------:R-:W-:-:S12]  /*2c90*/  @!P5 VIADD R13, R13, 0x1 ;  /* 0x000000010d0dd836 */ /* 0x000fd80000000000 */
[----:B------:R-:W-:-:S05]  /*2ca0*/  @!P6 VIADD R30, R30, -UR11 ;  /* 0x8000000b1e1eec36 */ /* 0x000fca0008000000 */
[----:B------:R-:W-:Y:S02]  /*2cb0*/  ISETP.GE.U32.AND P5, PT, R30, UR11, PT ;  /* 0x0000000b1e007c0c */ /* 0x000fe4000bfa6070 */
[----:B------:R-:W-:Y:S02]  /*2cc0*/  @!P6 IADD3 R15, PT, PT, R15, 0x1, RZ ;  /* 0x000000010f0fe810 */ /* 0x000fe40007ffe0ff */
[----:B------:R-:W-:-:S09]  /*2cd0*/  LOP3.LUT R30, R37, UR55, RZ, 0x3c, !PT ;  /* 0x00000037251e7c12 */ /* 0x000fd2000f8e3cff */
[----:B------:R-:W-:Y:S01]  /*2ce0*/  @P5 VIADD R15, R15, 0x1 ;  /* 0x000000010f0f5836 */ /* 0x000fe20000000000 */
[----:B------:R-:W-:-:S03]  /*2cf0*/  ISETP.GE.AND P5, PT, R30, RZ, PT ;  /* 0x000000ff1e00720c */ /* 0x000fc60003fa6270 */
[----:B------:R-:W-:Y:S02]  /*2d00*/  IMAD.MOV.U32 R40, RZ, RZ, R15 ;  /* 0x000000ffff287224 */ /* 0x000fe400078e000f */
[----:B------:R0:W2:Y:S08]  /*2d10*/  LDG.E R15, desc[UR14][R10.64] ;  /* 0x0000000e0a0f7981 */ /* 0x0000b0000c1e1900 */
[----:B------:R-:W-:Y:S01]  /*2d20*/  @!P5 IMAD.MOV R40, RZ, RZ, -R40 ;  /* 0x000000ffff28d224 */ /* 0x000fe200078e0a28 */
[----:B------:R-:W-:-:S04]  /*2d30*/  IADD3 R30, P5, PT, R36, UR46, RZ ;  /* 0x0000002e241e7c10 */ /* 0x000fc8000ffbe0ff */
[----:B------:R-:W-:Y:S02]  /*2d40*/  LEA.HI.X.SX32 R31, R36, UR47, 0x1, P5 ;  /* 0x0000002f241f7c11 */ /* 0x000fe4000a8f0eff */
[----:B------:R-:W-:Y:S02]  /*2d50*/  SEL R36, R17, R40, !P2 ;  /* 0x0000002811247207 */ /* 0x000fe40005000000 */
[----:B------:R-:W-:Y:S01]  /*2d60*/  LOP3.LUT R33, R12, UR57, RZ, 0x3c, !PT ;  /* 0x000000390c217c12 */ /* 0x000fe2000f8e3cff */
[----:B------:R-:W3:Y:S02]  /*2d70*/  LDG.E.U8 R30, desc[UR14][R30.64] ;  /* 0x0000000e1e1e7981 */ /* 0x000ee4000c1e1100 */
[----:B0-----:R-:W-:-:S04]  /*2d80*/  IMAD.MOV R10, RZ, RZ, -R36 ;  /* 0x000000ffff0a7224 */ /* 0x001fc800078e0a24 */
[----:B------:R-:W-:Y:S01]  /*2d90*/  IMAD R41, R10, UR55, R37 ;  /* 0x000000370a297c24 */ /* 0x000fe2000f8e0225 */
[----:B------:R-:W-:-:S04]  /*2da0*/  SEL R32, R32, RZ, P0 ;  /* 0x000000ff20207207 */ /* 0x000fc80000000000 */
[----:B------:R-:W-:Y:S02]  /*2db0*/  IABS R11, R41 ;  /* 0x00000029000b7213 */ /* 0x000fe40000000000 */
[----:B------:R-:W-:-:S03]  /*2dc0*/  ISETP.GE.AND P6, PT, R33, RZ, PT ;  /* 0x000000ff2100720c */ /* 0x000fc60003fc6270 */
[----:B------:R-:W-:-:S04]  /*2dd0*/  IMAD.HI.U32 R10, R11, UR9, RZ ;  /* 0x000000090b0a7c27 */ /* 0x000fc8000f8e00ff */
[----:B------:R-:W-:Y:S01]  /*2de0*/  IMAD R33, R32, UR40, RZ ;  /* 0x0000002820217c24 */ /* 0x000fe2000f8e02ff */
[----:B------:R-:W-:-:S05]  /*2df0*/  IADD3 R32, PT, PT, -R10, RZ, RZ ;  /* 0x000000ff0a207210 */ /* 0x000fca0007ffe1ff */
[----:B------:R-:W-:-:S05]  /*2e00*/  IMAD R11, R32, UR10, R11 ;  /* 0x0000000a200b7c24 */ /* 0x000fca000f8e020b */
[----:B------:R-:W-:-:S13]  /*2e10*/  ISETP.LT.U32.AND P5, PT, R11, UR10, PT ;  /* 0x0000000a0b007c0c */ /* 0x000fda000bfa1070 */
[----:B------:R-:W-:Y:S02]  /*2e20*/  @!P5 VIADD R11, R11, -UR10 ;  /* 0x8000000a0b0bdc36 */ /* 0x000fe40008000000 */
[----:B------:R-:W-:-:S03]  /*2e30*/  @!P5 VIADD R10, R10, 0x1 ;  /* 0x000000010a0ad836 */ /* 0x000fc60000000000 */
[----:B------:R-:W-:Y:S02]  /*2e40*/  ISETP.GE.U32.AND P5, PT, R11, UR10, PT ;  /* 0x0000000a0b007c0c */ /* 0x000fe4000bfa6070 */
[----:B------:R-:W-:Y:S02]  /*2e50*/  LOP3.LUT R11, R41, UR56, RZ, 0x3c, !PT ;  /* 0x00000038290b7c12 */ /* 0x000fe4000f8e3cff */
[----:B------:R-:W-:-:S09]  /*2e60*/  @P3 IADD3 R13, PT, PT, R13, 0x1, RZ ;  /* 0x000000010d0d3810 */ /* 0x000fd20007ffe0ff */
[----:B------:R-:W-:Y:S02]  /*2e70*/  @P5 IADD3 R10, PT, PT, R10, 0x1, RZ ;  /* 0x000000010a0a5810 */ /* 0x000fe40007ffe0ff */
[----:B------:R-:W-:Y:S02]  /*2e80*/  ISETP.GE.AND P5, PT, R11, RZ, PT ;  /* 0x000000ff0b00720c */ /* 0x000fe40003fa6270 */
[----:B------:R-:W-:Y:S02]  /*2e90*/  ISETP.NE.AND P3, PT, RZ, UR57, PT ;  /* 0x00000039ff007c0c */ /* 0x000fe4000bf65270 */
[----:B------:R-:W-:Y:S02]  /*2ea0*/  @!P6 IADD3 R13, PT, PT, -R13, RZ, RZ ;  /* 0x000000ff0d0de210 */ /* 0x000fe40007ffe1ff */
[----:B------:R-:W-:Y:S02]  /*2eb0*/  SEL R38, R38, RZ, P4 ;  /* 0x000000ff26267207 */ /* 0x000fe40002000000 */
[----:B------:R-:W-:-:S05]  /*2ec0*/  SEL R13, R16, R13, !P3 ;  /* 0x0000000d100d7207 */ /* 0x000fca0005800000 */
[----:B------:R-:W-:Y:S01]  /*2ed0*/  @!P5 IMAD.MOV R10, RZ, RZ, -R10 ;  /* 0x000000ffff0ad224 */ /* 0x000fe200078e0a0a */
[----:B------:R-:W-:Y:S01]  /*2ee0*/  PLOP3.LUT P5, PT, PT, PT, UP0, 0x40, 0x4 ;  /* 0x000000000004781c */ /* 0x000fe20003fae808 */
[----:B------:R-:W-:Y:S02]  /*2ef0*/  IMAD R38, R38, UR41, R33 ;  /* 0x0000002926267c24 */ /* 0x000fe4000f8e0221 */
[----:B------:R-:W-:Y:S01]  /*2f00*/  IMAD.MOV R33, RZ, RZ, -R13 ;  /* 0x000000ffff217224 */ /* 0x000fe200078e0a0d */
[----:B------:R-:W-:Y:S02]  /*2f10*/  SEL R13, R13, RZ, !P5 ;  /* 0x000000ff0d0d7207 */ /* 0x000fe40006800000 */
[----:B------:R-:W-:-:S03]  /*2f20*/  SEL R42, R20, R10, !P1 ;  /* 0x0000000a142a7207 */ /* 0x000fc60004800000 */
[----:B------:R-:W-:Y:S02]  /*2f30*/  IMAD R13, R13, UR42, R38 ;  /* 0x0000002a0d0d7c24 */ /* 0x000fe4000f8e0226 */
[----:B------:R-:W-:-:S04]  /*2f40*/  IMAD.MOV R38, RZ, RZ, -R42 ;  /* 0x000000ffff267224 */ /* 0x000fc800078e0a2a */
[----:B------:R-:W-:-:S05]  /*2f50*/  IMAD R38, R38, UR56, R41 ;  /* 0x0000003826267c24 */ /* 0x000fca000f8e0229 */
[----:B------:R-:W-:Y:S01]  /*2f60*/  IABS R10, R38 ;  /* 0x00000026000a7213 */ /* 0x000fe20000000000 */
[----:B------:R-:W-:-:S04]  /*2f70*/  IMAD R12, R33, UR57, R12 ;  /* 0x00000039210c7c24 */ /* 0x000fc8000f8e020c */
[----:B------:R-:W-:Y:S01]  /*2f80*/  IMAD.HI.U32 R40, R10, UR5, RZ ;  /* 0x000000050a287c27 */ /* 0x000fe2000f8e00ff */
[----:B------:R-:W-:Y:S02]  /*2f90*/  PLOP3.LUT P5, PT, PT, PT, UP1, 0x40, 0x4 ;  /* 0x000000000004781c */ /* 0x000fe40003fae818 */
[----:B------:R-:W-:Y:S02]  /*2fa0*/  SHF.R.S64 R32, RZ, 0x1e, R28 ;  /* 0x0000001eff207819 */ /* 0x000fe4000000101c */
[----:B------:R-:W-:Y:S02]  /*2fb0*/  IADD3 R11, PT, PT, -R40, RZ, RZ ;  /* 0x000000ff280b7210 */ /* 0x000fe40007ffe1ff */
[----:B------:R-:W-:Y:S02]  /*2fc0*/  SEL R12, R12, RZ, !P5 ;  /* 0x000000ff0c0c7207 */ /* 0x000fe40006800000 */
[----:B------:R-:W-:Y:S01]  /*2fd0*/  IADD3 R32, P5, PT, R32, UR44, RZ ;  /* 0x0000002c20207c10 */ /* 0x000fe2000ffbe0ff */
[----:B------:R-:W-:-:S03]  /*2fe0*/  IMAD R10, R11, UR12, R10 ;  /* 0x0000000c0b0a7c24 */ /* 0x000fc6000f8e020a */
[----:B------:R-:W-:Y:S02]  /*2ff0*/  LEA.HI.X.SX32 R33, R28, UR45, 0x2, P5 ;  /* 0x0000002d1c217c11 */ /* 0x000fe4000a8f16ff */
[----:B------:R-:W-:Y:S01]  /*3000*/  ISETP.LT.U32.AND P5, PT, R10, UR12, PT ;  /* 0x0000000c0a007c0c */ /* 0x000fe2000bfa1070 */
[----:B------:R-:W-:Y:S01]  /*3010*/  IMAD R13, R12, UR43, R13 ;  /* 0x0000002b0c0d7c24 */ /* 0x000fe2000f8e020d */
[----:B------:R-:W-:Y:S01]  /*3020*/  SEL R36, R36, RZ, P0 ;  /* 0x000000ff24247207 */ /* 0x000fe20000000000 */
[----:B------:R0:W2:Y:S10]  /*3030*/  LDG.E R28, desc[UR14][R32.64] ;  /* 0x0000000e201c7981 */ /* 0x0000b4000c1e1900 */
[----:B------:R-:W-:-:S02]  /*3040*/  @!P5 VIADD R10, R10, -UR12 ;  /* 0x8000000c0a0adc36 */ /* 0x000fc40008000000 */
[----:B------:R-:W-:-:S03]  /*3050*/  @!P5 VIADD R40, R40, 0x1 ;  /* 0x000000012828d836 */ /* 0x000fc60000000000 */
[----:B------:R-:W-:Y:S02]  /*3060*/  ISETP.GE.U32.AND P5, PT, R10, UR12, PT ;  /* 0x0000000c0a007c0c */ /* 0x000fe4000bfa6070 */
[----:B------:R-:W-:-:S11]  /*3070*/  LOP3.LUT R10, R38, UR57, RZ, 0x3c, !PT ;  /* 0x00000039260a7c12 */ /* 0x000fd6000f8e3cff */
[----:B------:R-:W-:Y:S02]  /*3080*/  @P5 IADD3 R40, PT, PT, R40, 0x1, RZ ;  /* 0x0000000128285810 */ /* 0x000fe40007ffe0ff */
[----:B------:R-:W-:-:S04]  /*3090*/  IADD3 R12, P5, PT, R13, UR46, RZ ;  /* 0x0000002e0d0c7c10 */ /* 0x000fc8000ffbe0ff */
[----:B------:R-:W-:Y:S02]  /*30a0*/  LEA.HI.X.SX32 R13, R13, UR47, 0x1, P5 ;  /* 0x0000002f0d0d7c11 */ /* 0x000fe4000a8f0eff */
[----:B------:R-:W-:Y:S01]  /*30b0*/  ISETP.GE.AND P5, PT, R10, RZ, PT ;  /* 0x000000ff0a00720c */ /* 0x000fe20003fa6270 */
[----:B0-----:R-:W-:Y:S01]  /*30c0*/  IMAD R33, R36, UR40, RZ ;  /* 0x0000002824217c24 */ /* 0x001fe2000f8e02ff */
[----:B------:R-:W-:Y:S01]  /*30d0*/  SEL R32, R42, RZ, P4 ;  /* 0x000000ff2a207207 */ /* 0x000fe20002000000 */
[----:B------:R0:W2:Y:S10]  /*30e0*/  LDG.E.U8 R31, desc[UR14][R12.64] ;  /* 0x0000000e0c1f7981 */ /* 0x0000b4000c1e1100 */
[----:B------:R-:W-:Y:S01]  /*30f0*/  @!P5 IMAD.MOV R40, RZ, RZ, -R40 ;  /* 0x000000ffff28d224 */ /* 0x000fe200078e0a28 */
[----:B------:R-:W-:-:S04]  /*3100*/  PLOP3.LUT P5, PT, PT, PT, UP0, 0x40, 0x4 ;  /* 0x000000000004781c */ /* 0x000fc80003fae808 */
[----:B------:R-:W-:Y:S01]  /*3110*/  SEL R40, R16, R40, !P3 ;  /* 0x0000002810287207 */ /* 0x000fe20005800000 */
[----:B------:R-:W-:-:S03]  /*3120*/  IMAD R33, R32, UR41, R33 ;  /* 0x0000002920217c24 */ /* 0x000fc6000f8e0221 */
[----:B0-----:R-:W-:Y:S01]  /*3130*/  SEL R12, R40, RZ, !P5 ;  /* 0x000000ff280c7207 */ /* 0x001fe20006800000 */
[----:B------:R-:W-:-:S04]  /*3140*/  IMAD.MOV R13, RZ, RZ, -R40 ;  /* 0x000000ffff0d7224 */ /* 0x000fc800078e0a28 */
[----:B------:R-:W-:Y:S02]  /*3150*/  IMAD R38, R13, UR57, R38 ;  /* 0x000000390d267c24 */ /* 0x000fe4000f8e0226 */
[----:B------:R-:W-:Y:S01]  /*3160*/  IMAD R13, R12, UR42, R33 ;  /* 0x0000002a0c0d7c24 */ /* 0x000fe2000f8e0221 */
[----:B------:R-:W-:Y:S02]  /*3170*/  IADD3 R33, PT, PT, R18, 0x160, RZ ;  /* 0x0000016012217810 */ /* 0x000fe40007ffe0ff */
[----:B------:R-:W-:Y:S02]  /*3180*/  SHF.R.S64 R10, RZ, 0x1e, R37 ;  /* 0x0000001eff0a7819 */ /* 0x000fe40000001025 */
        /* <DEDUP_REMOVED lines=12> */
[----:B------:R-:W-:-:S04]  /*3250*/  PLOP3.LUT P5, PT, PT, PT, UP1, 0x40, 0x4 ;  /* 0x000000000004781c */ /* 0x000fc80003fae818 */
[----:B------:R-:W-:Y:S02]  /*3260*/  SEL R38, R38, RZ, !P5 ;  /* 0x000000ff26267207 */ /* 0x000fe40006800000 */
[----:B------:R-:W-:Y:S01]  /*3270*/  ISETP.GE.AND P5, PT, R32, RZ, PT ;  /* 0x000000ff2000720c */ /* 0x000fe20003fa6270 */
[----:B------:R-:W-:Y:S01]  /*3280*/  IMAD.MOV.U32 R36, RZ, RZ, R12 ;  /* 0x000000ffff247224 */ /* 0x000fe200078e000c */
[----:B------:R0:W2:Y:S11]  /*3290*/  LDG.E R32, desc[UR14][R10.64] ;  /* 0x0000000e0a207981 */ /* 0x0000b6000c1e1900 */
[----:B------:R-:W-:-:S04]  /*32a0*/  @!P5 IADD3 R36, PT, PT, -R36, RZ, RZ ;  /* 0x000000ff2424d210 */ /* 0x000fc80007ffe1ff */
[----:B------:R-:W-:-:S05]  /*32b0*/  SEL R40, R17, R36, !P2 ;  /* 0x0000002411287207 */ /* 0x000fca0005000000 */
[----:B------:R-:W-:-:S04]  /*32c0*/  IMAD.MOV R36, RZ, RZ, -R40 ;  /* 0x000000ffff247224 */ /* 0x000fc800078e0a28 */
[----:B------:R-:W-:Y:S02]  /*32d0*/  IMAD R42, R36, UR55, R33 ;  /* 0x00000037242a7c24 */ /* 0x000fe4000f8e0221 */
[----:B------:R-:W-:-:S03]  /*32e0*/  IMAD R13, R38, UR43, R13 ;  /* 0x0000002b260d7c24 */ /* 0x000fc6000f8e020d */
[----:B------:R-:W-:-:S05]  /*32f0*/  IABS R38, R42 ;  /* 0x0000002a00267213 */ /* 0x000fca0000000000 */
[----:B------:R-:W-:-:S04]  /*3300*/  IMAD.HI.U32 R36, R38, UR9, RZ ;  /* 0x0000000926247c27 */ /* 0x000fc8000f8e00ff */
[----:B------:R-:W-:Y:S01]  /*3310*/  IMAD.MOV R41, RZ, RZ, -R36 ;  /* 0x000000ffff297224 */ /* 0x000fe200078e0a24 */
[----:B------:R-:W-:-:S03]  /*3320*/  IADD3 R12, P5, PT, R13, UR46, RZ ;  /* 0x0000002e0d0c7c10 */ /* 0x000fc6000ffbe0ff */
[----:B------:R-:W-:Y:S01]  /*3330*/  IMAD R38, R41, UR10, R38 ;  /* 0x0000000a29267c24 */ /* 0x000fe2000f8e0226 */
[----:B------:R-:W-:-:S04]  /*3340*/  LEA.HI.X.SX32 R13, R13, UR47, 0x1, P5 ;  /* 0x0000002f0d0d7c11 */ /* 0x000fc8000a8f0eff */
[----:B------:R-:W-:Y:S01]  /*3350*/  ISETP.LT.U32.AND P5, PT, R38, UR10, PT ;  /* 0x0000000a26007c0c */ /* 0x000fe2000bfa1070 */
[----:B------:R1:W2:-:S12]  /*3360*/  LDG.E.U8 R37, desc[UR14][R12.64] ;  /* 0x0000000e0c257981 */ /* 0x000298000c1e1100 */
        /* <DEDUP_REMOVED lines=13> */
[----:B-1----:R-:W-:Y:S01]  /*3440*/  IMAD R13, R11, UR41, R10 ;  /* 0x000000290b0d7c24 */ /* 0x002fe2000f8e020a */
        /* <DEDUP_REMOVED lines=10> */
[----:B------:R-:W-:Y:S01]  /*34f0*/  ISETP.GE.AND P5, PT, R11, RZ, PT ;  /* 0x000000ff0b00720c */ /* 0x000fe20003fa6270 */
[----:B------:R-:W-:-:S12]  /*3500*/  VIADD R38, R18, 0x180 ;  /* 0x0000018012267836 */ /* 0x000fd80000000000 */
[----:B------:R-:W-:-:S04]  /*3510*/  @!P5 IADD3 R10, PT, PT, -R10, RZ, RZ ;  /* 0x000000ff0a0ad210 */ /* 0x000fc80007ffe1ff */
[----:B------:R-:W-:Y:S02]  /*3520*/  SEL R10, R16, R10, !P3 ;  /* 0x0000000a100a7207 */ /* 0x000fe40005800000 */
[----:B------:R-:W-:-:S03]  /*3530*/  PLOP3.LUT P5, PT, PT, PT, UP0, 0x40, 0x4 ;  /* 0x000000000004781c */ /* 0x000fc60003fae808 */
[----:B------:R-:W-:Y:S01]  /*3540*/  IMAD.MOV R11, RZ, RZ, -R10 ;  /* 0x000000ffff0b7224 */ /* 0x000fe200078e0a0a */
[----:B------:R-:W-:Y:S02]  /*3550*/  SEL R10, R10, RZ, !P5 ;  /* 0x000000ff0a0a7207 */ /* 0x000fe40006800000 */
[----:B------:R-:W-:Y:S01]  /*3560*/  IABS R41, R38 ;  /* 0x0000002600297213 */ /* 0x000fe20000000000 */
[----:B------:R-:W-:Y:S01]  /*3570*/  IMAD R11, R11, UR57, R42 ;  /* 0x000000390b0b7c24 */ /* 0x000fe2000f8e022a */
[----:B------:R-:W-:Y:S01]  /*3580*/  PLOP3.LUT P5, PT, PT, PT, UP1, 0x40, 0x4 ;  /* 0x000000000004781c */ /* 0x000fe20003fae818 */
[----:B------:R-:W-:Y:S01]  /*3590*/  IMAD R13, R10, UR42, R13 ;  /* 0x0000002a0a0d7c24 */ /* 0x000fe2000f8e020d */
[----:B------:R-:W-:Y:S01]  /*35a0*/  SHF.R.S64 R10, RZ, 0x1e, R33 ;  /* 0x0000001eff0a7819 */ /* 0x000fe20000001021 */
[----:B------:R-:W-:Y:S01]  /*35b0*/  IMAD.HI.U32 R40, R41, UR7, RZ ;  /* 0x0000000729287c27 */ /* 0x000fe2000f8e00ff */
[----:B------:R-:W-:Y:S02]  /*35c0*/  SEL R12, R11, RZ, !P5 ;  /* 0x000000ff0b0c7207 */ /* 0x000fe40006800000 */
[----:B------:R-:W-:-:S02]  /*35d0*/  IADD3 R10, P5, PT, R10, UR44, RZ ;  /* 0x0000002c0a0a7c10 */ /* 0x000fc4000ffbe0ff */
[----:B------:R-:W-:Y:S01]  /*35e0*/  IADD3 R42, PT, PT, -R40, RZ, RZ ;  /* 0x000000ff282a7210 */ /* 0x000fe20007ffe1ff */
[----:B------:R-:W-:Y:S01]  /*35f0*/  IMAD R13, R12, UR43, R13 ;  /* 0x0000002b0c0d7c24 */ /* 0x000fe2000f8e020d */
[----:B------:R-:W-:-:S03]  /*3600*/  LEA.HI.X.SX32 R11, R33, UR45, 0x2, P5 ;  /* 0x0000002d210b7c11 */ /* 0x000fc6000a8f16ff */
[----:B------:R-:W-:Y:S01]  /*3610*/  IMAD R41, R42, UR11, R41 ;  /* 0x0000000b2a297c24 */ /* 0x000fe2000f8e0229 */
[C---:B------:R-:W-:Y:S01]  /*3620*/  IADD3 R12, P5, PT, R13.reuse, UR46, RZ ;  /* 0x0000002e0d0c7c10 */ /* 0x040fe2000ffbe0ff */
[----:B------:R0:W2:Y:S03]  /*3630*/  LDG.E R33, desc[UR14][R10.64] ;  /* 0x0000000e0a217981 */ /* 0x0000a6000c1e1900 */
[----:B------:R-:W-:Y:S02]  /*3640*/  LEA.HI.X.SX32 R13, R13, UR47, 0x1, P5 ;  /* 0x0000002f0d0d7c11 */ /* 0x000fe4000a8f0eff */
[----:B------:R-:W-:-:S03]  /*3650*/  ISETP.LT.U32.AND P5, PT, R41, UR11, PT ;  /* 0x0000000b29007c0c */ /* 0x000fc6000bfa1070 */
[----:B------:R1:W2:Y:S10]  /*3660*/  LDG.E.U8 R36, desc[UR16][R12.64] ;  /* 0x000000100c247981 */ /* 0x0002b4000c1e1100 */
[----:B------:R-:W-:-:S02]  /*3670*/  @!P5 VIADD R41, R41, -UR11 ;  /* 0x8000000b2929dc36 */ /* 0x000fc40008000000 */
        /* <DEDUP_REMOVED lines=47> */
[----:B------:R-:W-:Y:S01]  /*3970*/  SEL R11, R11, RZ, !P5 ;  /* 0x000000ff0b0b7207 */ /* 0x000fe20006800000 */
[----:B------:R-:W-:-:S04]  /*3980*/  VIADD R41, R18, 0x1a0 ;  /* 0x000001a012297836 */ /* 0x000fc80000000000 */
[----:B------:R-:W-:Y:S01]  /*3990*/  IMAD R13, R11, UR43, R10 ;  /* 0x0000002b0b0d7c24 */ /* 0x000fe2000f8e020a */
[----:B------:R-:W-:Y:S02]  /*39a0*/  SHF.R.S64 R10, RZ, 0x1e, R38 ;  /* 0x0000001eff0a7819 */ /* 0x000fe40000001026 */
[----:B------:R-:W-:Y:S02]  /*39b0*/  IABS R43, R41 ;  /* 0x00000029002b7213 */ /* 0x000fe40000000000 */
[----:B------:R-:W-:-:S03]  /*39c0*/  IADD3 R10, P5, PT, R10, UR44, RZ ;  /* 0x0000002c0a0a7c10 */ /* 0x000fc6000ffbe0ff */
[----:B------:R-:W-:Y:S01]  /*39d0*/  IMAD.HI.U32 R42, R43, UR7, RZ ;  /* 0x000000072b2a7c27 */ /* 0x000fe2000f8e00ff */
[----:B------:R-:W-:Y:S02]  /*39e0*/  LEA.HI.X.SX32 R11, R38, UR45, 0x2, P5 ;  /* 0x0000002d260b7c11 */ /* 0x000fe4000a8f16ff */
[----:B------:R-:W-:-:S03]  /*39f0*/  IADD3 R12, P5, PT, R13, UR46, RZ ;  /* 0x0000002e0d0c7c10 */ /* 0x000fc6000ffbe0ff */
[----:B------:R0:W2:Y:S01]  /*3a00*/  LDG.E R38, desc[UR14][R10.64] ;  /* 0x0000000e0a267981 */ /* 0x0000a2000c1e1900 */
[----:B------:R-:W-:Y:S02]  /*3a10*/  LEA.HI.X.SX32 R13, R13, UR47, 0x1, P5 ;  /* 0x0000002f0d0d7c11 */ /* 0x000fe4000a8f0eff */
[----:B----4-:R-:W-:Y:S02]  /*3a20*/  ISETP.NE.AND P5, PT, R0, RZ, PT ;  /* 0x000000ff0000720c */ /* 0x010fe40003fa5270 */
[----:B-----5:R-:W-:Y:S01]  /*3a30*/  ISETP.NE.AND P6, PT, R39, RZ, PT ;  /* 0x000000ff2700720c */ /* 0x020fe20003fc5270 */
        /* <DEDUP_REMOVED lines=57> */
[----:B------:R-:W-:Y:S02]  /*3dd0*/  IADD3 R10, P5, PT, R10, UR44, RZ ;  /* 0x0000002c0a0a7c10 */ /* 0x000fe4000ffbe0ff */
[----:B------:R-:W-:Y:S02]  /*3de0*/  IABS R45, R44 ;  /* 0x0000002c002d7213 */ /* 0x000fe40000000000 */
[----:B------:R-:W-:Y:S02]  /*3df0*/  LEA.HI.X.SX32 R11, R41, UR45, 0x2, P5 ;  /* 0x0000002d290b7c11 */ /* 0x000fe4000a8f16ff */
[----:B------:R-:W-:-:S03]  /*3e00*/  IADD3 R12, P5, PT, R13, UR46, RZ ;  /* 0x0000002e0d0c7c10 */ /* 0x000fc6000ffbe0ff */
[----:B------:R0:W5:Y:S01]  /*3e10*/  LDG.E R41, desc[UR14][R10.64] ;  /* 0x0000000e0a297981 */ /* 0x000162000c1e1900 */
[----:B------:R-:W-:Y:S02]  /*3e20*/  LEA.HI.X.SX32 R13, R13, UR47, 0x1, P5 ;  /* 0x0000002f0d0d7c11 */ /* 0x000fe4000a8f0eff */
[----:B------:R-:W-:Y:S01]  /*3e30*/  ISETP.NE.AND P5, PT, R34, RZ, PT ;  /* 0x000000ff2200720c */ /* 0x000fe20003fa5270 */
        /* <DEDUP_REMOVED lines=15> */
[----:B-1----:R-:W-:-:S05]  /*3f30*/  IMAD R13, R11, UR55, R44 ;  /* 0x000000370b0d7c24 */ /* 0x002fca000f8e022c */
        /* <DEDUP_REMOVED lines=37> */
[----:B------:R-:W-:-:S02]  /*4190*/  P2R R0, PR, RZ, 0x40 ;  /* 0x00000040ff007803 */ /* 0x000fc40000000000 */
[----:B------:R-:W-:Y:S01]  /*41a0*/  ISETP.NE.AND P6, PT, R35, RZ, PT ;  /* 0x000000ff2300720c */ /* 0x000fe20003fc5270 */
[----:B------:R-:W-:Y:S01]  /*41b0*/  IMAD R11, R11, UR42, R34 ;  /* 0x0000002a0b0b7c24 */ /* 0x000fe2000f8e0222 */
        /* <DEDUP_REMOVED lines=11> */
[----:B------:R0:W5:Y:S03]  /*4270*/  LDG.E R34, desc[UR14][R10.64] ;  /* 0x0000000e0a227981 */ /* 0x000166000c1e1900 */
        /* <DEDUP_REMOVED lines=16> */
[----:B-1----:R-:W-:-:S05]  /*4380*/  IMAD R13, R10, UR55, R29 ;  /* 0x000000370a0d7c24 */ /* 0x002fca000f8e021d */
        /* <DEDUP_REMOVED lines=39> */
[----:B------:R-:W-:Y:S02]  /*4600*/  P2R R45, PR, RZ, 0x40 ;  /* 0x00000040ff2d7803 */ /* 0x000fe40000000000 */
[----:B--2---:R-:W-:Y:S01]  /*4610*/  ISETP.NE.AND P6, PT, R31, RZ, PT ;  /* 0x000000ff1f00720c */ /* 0x004fe20003fc5270 */
[----:B------:R-:W-:Y:S01]  /*4620*/  IMAD R13, R10, UR43, R11 ;  /* 0x0000002b0a0d7c24 */ /* 0x000fe2000f8e020b */
[----:B------:R-:W-:Y:S02]  /*4630*/  SHF.R.S64 R10, RZ, 0x1e, R29 ;  /* 0x0000001eff0a7819 */ /* 0x000fe4000000101d */
[----:B------:R-:W-:Y:S02]  /*4640*/  IADD3 R31, PT, PT, R18, 0x200, RZ ;  /* 0x00000200121f7810 */ /* 0x000fe40007ffe0ff */
[----:B------:R-:W-:-:S02]  /*4650*/  IADD3 R10, P5, PT, R10, UR44, RZ ;  /* 0x0000002c0a0a7c10 */ /* 0x000fc4000ffbe0ff */
        /* <DEDUP_REMOVED lines=20> */
[----:B-1----:R-:W-:-:S05]  /*47a0*/  IADD3 R12, PT, PT, -R10, RZ, RZ ;  /* 0x000000ff0a0c7210 */ /* 0x002fca0007ffe1ff */
        /* <DEDUP_REMOVED lines=44> */
[----:B------:R-:W-:Y:S02]  /*4a70*/  IADD3 R10, P5, PT, R10, UR44, RZ ;  /* 0x0000002c0a0a7c10 */ /* 0x000fe4000ffbe0ff */
[----:B------:R-:W-:Y:S02]  /*4a80*/  P2R R48, PR, RZ, 0x40 ;  /* 0x00000040ff307803 */ /* 0x000fe40000000000 */
[----:B------:R-:W-:Y:S02]  /*4a90*/  LEA.HI.X.SX32 R11, R31, UR45, 0x2, P5 ;  /* 0x0000002d1f0b7c11 */ /* 0x000fe4000a8f16ff */
[----:B------:R-:W-:Y:S01]  /*4aa0*/  ISETP.NE.AND P6, PT, R36, RZ, PT ;  /* 0x000000ff2400720c */ /* 0x000fe20003fc5270 */
[----:B------:R-:W-:Y:S01]  /*4ab0*/  IMAD.HI.U32 R36, R51, UR7, RZ ;  /* 0x0000000733247c27 */ /* 0x000fe2000f8e00ff */
[C---:B------:R-:W-:Y:S01]  /*4ac0*/  IADD3 R12, P5, PT, R13.reuse, UR46, RZ ;  /* 0x0000002e0d0c7c10 */ /* 0x040fe2000ffbe0ff */
[----:B------:R0:W2:Y:S03]  /*4ad0*/  LDG.E R31, desc[UR14][R10.64] ;  /* 0x0000000e0a1f7981 */ /* 0x0000a6000c1e1900 */
[----:B------:R-:W-:-:S02]  /*4ae0*/  LEA.HI.X.SX32 R13, R13, UR47, 0x1, P5 ;  /* 0x0000002f0d0d7c11 */ /* 0x000fc4000a8f0eff */
[----:B----4-:R-:W-:-:S03]  /*4af0*/  ISETP.NE.AND P5, PT, R40, RZ, PT ;  /* 0x000000ff2800720c */ /* 0x010fc60003fa5270 */
        /* <DEDUP_REMOVED lines=57> */
[----:B-----5:R-:W-:Y:S02]  /*4e90*/  ISETP.NE.AND P5, PT, R42, RZ, PT ;  /* 0x000000ff2a00720c */ /* 0x020fe40003fa5270 */
[----:B------:R-:W-:Y:S01]  /*4ea0*/  SHF.R.S64 R12, RZ, 0x1e, R18 ;  /* 0x0000001eff0c7819 */ /* 0x000fe20000001012 */
[----:B------:R0:W5:Y:S01]  /*4eb0*/  LDG.E.U8 R19, desc[UR14][R10.64] ;  /* 0x0000000e0a137981 */ /* 0x000162000c1e1100 */
[----:B------:R-:W-:Y:S02]  /*4ec0*/  P2R R42, PR, RZ, 0x20 ;  /* 0x00000020ff2a7803 */ /* 0x000fe40000000000 */
[----:B------:R-:W-:Y:S02]  /*4ed0*/  ISETP.NE.AND P5, PT, R43, RZ, PT ;  /* 0x000000ff2b00720c */ /* 0x000fe40003fa5270 */
[----:B------:R-:W-:-:S02]  /*4ee0*/  P2R R40, PR, RZ, 0x40 ;  /* 0x00000040ff287803 */ /* 0x000fc40000000000 */
[----:B------:R-:W-:Y:S02]  /*4ef0*/  P2R R43, PR, RZ, 0x20 ;  /* 0x00000020ff2b7803 */ /* 0x000fe40000000000 */
[----:B------:R-:W-:Y:S02]  /*4f00*/  ISETP.NE.AND P5, PT, R35, RZ, PT ;  /* 0x000000ff2300720c */ /* 0x000fe40003fa5270 */
[----:B------:R-:W-:Y:S02]  /*4f10*/  IADD3 R12, P6, PT, R12, UR44, RZ ;  /* 0x0000002c0c0c7c10 */ /* 0x000fe4000ffde0ff */
[----:B------:R-:W-:Y:S02]  /*4f20*/  P2R R35, PR, RZ, 0x20 ;  /* 0x00000020ff237803 */ /* 0x000fe40000000000 */
[----:B------:R-:W-:Y:S02]  /*4f30*/  ISETP.NE.AND P5, PT, R39, RZ, PT ;  /* 0x000000ff2700720c */ /* 0x000fe40003fa5270 */
[----:B------:R-:W-:-:S02]  /*4f40*/  LEA.HI.X.SX32 R13, R18, UR45, 0x2, P6 ;  /* 0x0000002d120d7c11 */ /* 0x000fc4000b0f16ff */
[----:B------:R-:W-:Y:S02]  /*4f50*/  P2R R39, PR, RZ, 0x20 ;  /* 0x00000020ff277803 */ /* 0x000fe40000000000 */
[----:B------:R-:W-:Y:S02]  /*4f60*/  ISETP.NE.AND P5, PT, R0, RZ, PT ;  /* 0x000000ff0000720c */ /* 0x000fe40003fa5270 */
[----:B------:R1:W2:Y:S01]  /*4f70*/  LDG.E R0, desc[UR14][R12.64] ;  /* 0x0000000e0c007981 */ /* 0x0002a2000c1e1900 */
[----:B------:R-:W-:Y:S02]  /*4f80*/  IADD3 R18, PT, PT, R18, 0x240, RZ ;  /* 0x0000024012127810 */ /* 0x000fe40007ffe0ff */
[----:B------:R-:W-:Y:S02]  /*4f90*/  P2R R51, PR, RZ, 0x20 ;  /* 0x00000020ff337803 */ /* 0x000fe40000000000 */
[----:B------:R-:W-:Y:S02]  /*4fa0*/  ISETP.NE.AND P5, PT, R5, RZ, PT ;  /* 0x000000ff0500720c */ /* 0x000fe40003fa5270 */
[----:B------:R-:W-:-:S02]  /*4fb0*/  IABS R52, R18 ;  /* 0x0000001200347213 */ /* 0x000fc40000000000 */
[----:B------:R-:W-:Y:S02]  /*4fc0*/  P2R R5, PR, RZ, 0x20 ;  /* 0x00000020ff057803 */ /* 0x000fe40000000000 */
[----:B------:R-:W-:Y:S01]  /*4fd0*/  ISETP.NE.AND P5, PT, R14, RZ, PT ;  /* 0x000000ff0e00720c */ /* 0x000fe20003fa5270 */
[----:B------:R-:W-:-:S04]  /*4fe0*/  IMAD.HI.U32 R14, R52, UR7, RZ ;  /* 0x00000007340e7c27 */ /* 0x000fc8000f8e00ff */
[----:B0-----:R-:W-:-:S04]  /*4ff0*/  IMAD.MOV R11, RZ, RZ, -R14 ;  /* 0x000000ffff0b7224 */ /* 0x001fc800078e0a0e */
        /* <DEDUP_REMOVED lines=39> */
[----:B------:R-:W-:Y:S01]  /*5270*/  FMUL R27, R27, UR4 ;  /* 0x000000041b1b7c20 */ /* 0x000fe20008400000 */
[----:B------:R-:W-:Y:S02]  /*5280*/  SEL R14, R14, RZ, P0 ;  /* 0x000000ff0e0e7207 */ /* 0x000fe40000000000 */
[----:B------:R-:W-:-:S09]  /*5290*/  PLOP3.LUT P0, PT, PT, PT, UP0, 0x40, 0x4 ;  /* 0x000000000004781c */ /* 0x000fd20003f0e808 */
[----:B------:R-:W-:-:S05]  /*52a0*/  @!P1 IMAD.MOV R10, RZ, RZ, -R10 ;  /* 0x000000ffff0a9224 */ /* 0x000fca00078e0a0a */
[----:B------:R-:W-:Y:S02]  /*52b0*/  SEL R16, R16, R10, !P3 ;  /* 0x0000000a10107207 */ /* 0x000fe40005800000 */
[----:B------:R-:W-:Y:S02]  /*52c0*/  SHF.R.S64 R10, RZ, 0x1e, R50 ;  /* 0x0000001eff0a7819 */ /* 0x000fe40000001032 */
[----:B------:R-:W-:Y:S02]  /*52d0*/  IADD3 R13, PT, PT, -R16, RZ, RZ ;  /* 0x000000ff100d7210 */ /* 0x000fe40007ffe1ff */
[----:B------:R-:W-:Y:S02]  /*52e0*/  IADD3 R10, P3, PT, R10, UR44, RZ ;  /* 0x0000002c0a0a7c10 */ /* 0x000fe4000ff7e0ff */
[----:B------:R-:W-:Y:S02]  /*52f0*/  SEL R20, R20, RZ, P4 ;  /* 0x000000ff14147207 */ /* 0x000fe40002000000 */
[----:B------:R-:W-:-:S02]  /*5300*/  ISETP.NE.AND P4, PT, R30, RZ, PT ;  /* 0x000000ff1e00720c */ /* 0x000fc40003f85270 */
[----:B------:R-:W-:Y:S01]  /*5310*/  SEL R30, R16, RZ, !P0 ;  /* 0x000000ff101e7207 */ /* 0x000fe20004000000 */
[----:B------:R-:W-:Y:S01]  /*5320*/  IMAD R44, R13, UR57, R12 ;  /* 0x000000390d2c7c24 */ /* 0x000fe2000f8e020c */
[-C--:B------:R-:W-:Y:S02]  /*5330*/  FSEL R16, R27, R4.reuse, P5 ;  /* 0x000000041b107208 */ /* 0x080fe40002800000 */
[----:B------:R-:W-:Y:S02]  /*5340*/  LEA.HI.X.SX32 R11, R50, UR45, 0x2, P3 ;  /* 0x0000002d320b7c11 */ /* 0x000fe400098f16ff */
[----:B------:R-:W-:Y:S01]  /*5350*/  ISETP.NE.AND P5, PT, R5, RZ, PT ;  /* 0x000000ff0500720c */ /* 0x000fe20003fa5270 */
[----:B------:R-:W-:Y:S01]  /*5360*/  FMUL R5, R26, UR4 ;  /* 0x000000041a057c20 */ /* 0x000fe20008400000 */
[C---:B------:R-:W-:Y:S02]  /*5370*/  IADD3 R12, P3, PT, R36.reuse, UR46, RZ ;  /* 0x0000002e240c7c10 */ /* 0x040fe4000ff7e0ff */
[----:B------:R-:W-:Y:S01]  /*5380*/  PLOP3.LUT P0, PT, PT, PT, UP1, 0x40, 0x4 ;  /* 0x000000000004781c */ /* 0x000fe20003f0e818 */
[----:B------:R-:W-:Y:S01]  /*5390*/  FMUL R21, R21, UR4 ;  /* 0x0000000415157c20 */ /* 0x000fe20008400000 */
[----:B------:R-:W-:Y:S01]  /*53a0*/  LEA.HI.X.SX32 R13, R36, UR47, 0x1, P3 ;  /* 0x0000002f240d7c11 */ /* 0x000fe200098f0eff */
[----:B------:R-:W-:Y:S01]  /*53b0*/  FMUL R17, R25, UR4 ;  /* 0x0000000419117c20 */ /* 0x000fe20008400000 */
[----:B------:R-:W-:Y:S01]  /*53c0*/  ISETP.NE.AND P3, PT, R45, RZ, PT ;  /* 0x000000ff2d00720c */ /* 0x000fe20003f65270 */
[----:B------:R-:W-:Y:S01]  /*53d0*/  FMUL R15, R15, UR4 ;  /* 0x000000040f0f7c20 */ /* 0x000fe20008400000 */
[----:B------:R-:W-:-:S02]  /*53e0*/  FSEL R5, R5, R4, P5 ;  /* 0x0000000405057208 */ /* 0x000fc40002800000 */
[----:B------:R-:W-:Y:S02]  /*53f0*/  SEL R44, R44, RZ, !P0 ;  /* 0x000000ff2c2c7207 */ /* 0x000fe40004000000 */
[----:B------:R-:W-:Y:S02]  /*5400*/  ISETP.NE.AND P5, PT, R51, RZ, PT ;  /* 0x000000ff3300720c */ /* 0x000fe40003fa5270 */
[----:B-----5:R-:W-:Y:S01]  /*5410*/  ISETP.NE.AND P0, PT, R19, RZ, PT ;  /* 0x000000ff1300720c */ /* 0x020fe20003f05270 */
[----:B------:R-:W-:Y:S01]  /*5420*/  FMUL R19, R24, UR4 ;  /* 0x0000000418137c20 */ /* 0x000fe20008400000 */
[-C--:B------:R-:W-:Y:S02]  /*5430*/  FSEL R24, R21, R4.reuse, P3 ;  /* 0x0000000415187208 */ /* 0x080fe40001800000 */
[-C--:B------:R-:W-:Y:S02]  /*5440*/  FSEL R17, R17, R4.reuse, P5 ;  /* 0x0000000411117208 */ /* 0x080fe40002800000 */
[----:B------:R-:W-:Y:S01]  /*5450*/  FSEL R21, R15, R4, P4 ;  /* 0x000000040f157208 */ /* 0x000fe20002000000 */
[----:B------:R-:W-:Y:S01]  /*5460*/  IMAD R15, R14, UR40, RZ ;  /* 0x000000280e0f7c24 */ /* 0x000fe2000f8e02ff */
[----:B------:R-:W-:-:S03]  /*5470*/  ISETP.NE.AND P5, PT, R39, RZ, PT ;  /* 0x000000ff2700720c */ /* 0x000fc60003fa5270 */
[----:B------:R-:W-:Y:S01]  /*5480*/  IMAD R15, R20, UR41, R15 ;  /* 0x00000029140f7c24 */ /* 0x000fe2000f8e020f */
[-C--:B------:R-:W-:Y:S02]  /*5490*/  FSEL R19, R19, R4.reuse, P5 ;  /* 0x0000000413137208 */ /* 0x080fe40002800000 */
[----:B------:R-:W-:Y:S01]  /*54a0*/  ISETP.NE.AND P5, PT, R35, RZ, PT ;  /* 0x000000ff2300720c */ /* 0x000fe20003fa5270 */
[----:B------:R-:W-:Y:S01]  /*54b0*/  IMAD R15, R30, UR42, R15 ;  /* 0x0000002a1e0f7c24 */ /* 0x000fe2000f8e020f */
[----:B------:R-:W-:Y:S01]  /*54c0*/  SHF.R.S64 R14, RZ, 0x1e, R18 ;  /* 0x0000001eff0e7819 */ /* 0x000fe20000001012 */
[----:B--2---:R-:W-:Y:S02]  /*54d0*/  FMUL R35, R0, UR4 ;  /* 0x0000000400237c20 */ /* 0x004fe40008400000 */
[----:B------:R-:W-:Y:S01]  /*54e0*/  IMAD R44, R44, UR43, R15 ;  /* 0x0000002b2c2c7c24 */ /* 0x000fe2000f8e020f */
[----:B------:R-:W-:Y:S02]  /*54f0*/  R2UR UR6, R2 ;  /* 0x00000000020672ca */ /* 0x000fe400000e0000 */
[----:B------:R-:W-:-:S02]  /*5500*/  FSEL R35, R35, R4, P0 ;  /* 0x0000000423237208 */ /* 0x000fc40000000000 */
[----:B------:R-:W-:Y:S02]  /*5510*/  IADD3 R14, P0, PT, R14, UR44, RZ ;  /* 0x0000002c0e0e7c10 */ /* 0x000fe4000ff1e0ff */
[----:B------:R-:W-:Y:S02]  /*5520*/  R2UR UR7, R3 ;  /* 0x00000000030772ca */ /* 0x000fe400000e0000 */
[----:B------:R-:W-:Y:S02]  /*5530*/  LEA.HI.X.SX32 R15, R18, UR45, 0x2, P0 ;  /* 0x0000002d120f7c11 */ /* 0x000fe400080f16ff */
[----:B------:R-:W-:-:S04]  /*5540*/  IADD3 R26, P0, PT, R44, UR46, RZ ;  /* 0x0000002e2c1a7c10 */ /* 0x000fc8000ff1e0ff */
[----:B------:R-:W-:-:S05]  /*5550*/  LEA.HI.X.SX32 R27, R44, UR47, 0x1, P0 ;  /* 0x0000002f2c1b7c11 */ /* 0x000fca00080f0eff */
[----:B------:R-:W2:Y:S04]  /*5560*/  LDG.E.U8 R26, desc[UR6][R26.64] ;  /* 0x000000061a1a7981 */ /* 0x000ea8000c1e1100 */
[----:B------:R0:W3:Y:S04]  /*5570*/  LDG.E R10, desc[UR6][R10.64] ;  /* 0x000000060a0a7981 */ /* 0x0000e8000c1e1900 */
[----:B------:R-:W5:Y:S04]  /*5580*/  LDG.E.U8 R12, desc[UR6][R12.64] ;  /* 0x000000060c0c7981 */ /* 0x000f68000c1e1100 */
[----:B------:R-:W5:Y:S01]  /*5590*/  LDG.E R14, desc[UR6][R14.64] ;  /* 0x000000060e0e7981 */ /* 0x000f62000c1e1900 */
[----:B------:R-:W-:-:S02]  /*55a0*/  ISETP.NE.AND P3, PT, R37, RZ, PT ;  /* 0x000000ff2500720c */ /* 0x000fc40003f65270 */
[----:B------:R-:W-:-:S04]  /*55b0*/  FMNMX R37, R35, -INF , !PT ;  /* 0xff80000023257809 */ /* 0x000fc80007800000 */
[----:B------:R-:W-:Y:S01]  /*55c0*/  FMNMX R0, R37, R16, !PT ;  /* 0x0000001025007209 */ /* 0x000fe20007800000 */
[----:B------:R-:W-:-:S03]  /*55d0*/  FMUL R23, R23, UR4 ;  /* 0x0000000417177c20 */ /* 0x000fc60008400000 */
[----:B------:R-:W-:Y:S01]  /*55e0*/  FMNMX R0, R0, R5, !PT ;  /* 0x0000000500007209 */ /* 0x000fe20007800000 */
[----:B------:R-:W-:-:S03]  /*55f0*/  FMUL R25, R22, UR4 ;  /* 0x0000000416197c20 */ /* 0x000fc60008400000 */
[----:B------:R-:W-:Y:S02]  /*5600*/  FMNMX R0, R0, R17, !PT ;  /* 0x0000001100007209 */ /* 0x000fe40007800000 */
[-C--:B------:R-:W-:Y:S02]  /*5610*/  FSEL R23, R23, R4.reuse, P5 ;  /* 0x0000000417177208 */ /* 0x080fe40002800000 */
[----:B------:R-:W-:Y:S02]  /*5620*/  ISETP.NE.AND P5, PT, R43, RZ, PT ;  /* 0x000000ff2b00720c */ /* 0x000fe40003fa5270 */
[----:B------:R-:W-:Y:S02]  /*5630*/  FMNMX R0, R0, R19, !PT ;  /* 0x0000001300007209 */ /* 0x000fe40007800000 */
[----:B------:R-:W-:Y:S02]  /*5640*/  FSEL R22, R25, R4, P5 ;  /* 0x0000000419167208 */ /* 0x000fe40002800000 */
[----:B0-----:R-:W-:Y:S01]  /*5650*/  FMNMX R11, R0, R23, !PT ;  /* 0x00000017000b7209 */ /* 0x001fe20007800000 */
[----:B------:R-:W-:-:S03]  /*5660*/  FMUL R25, R28, UR4 ;  /* 0x000000041c197c20 */ /* 0x000fc60008400000 */
[----:B------:R-:W-:Y:S02]  /*5670*/  FMNMX R11, R11, R22, !PT ;  /* 0x000000160b0b7209 */ /* 0x000fe40007800000 */
[----:B------:R-:W-:Y:S02]  /*5680*/  ISETP.NE.AND P6, PT, R48, RZ, PT ;  /* 0x000000ff3000720c */ /* 0x000fe40003fc5270 */
[----:B------:R-:W-:Y:S01]  /*5690*/  FMNMX R0, R11, R24, !PT ;  /* 0x000000180b007209 */ /* 0x000fe20007800000 */
[----:B------:R-:W-:Y:S01]  /*56a0*/  FMUL R27, R32, UR4 ;  /* 0x00000004201b7c20 */ /* 0x000fe20008400000 */
[----:B------:R-:W-:Y:S02]  /*56b0*/  FSEL R25, R25, R4, P6 ;  /* 0x0000000419197208 */ /* 0x000fe40003000000 */
[----:B------:R-:W-:Y:S01]  /*56c0*/  FMNMX R0, R0, R21, !PT ;  /* 0x0000001500007209 */ /* 0x000fe20007800000 */
[----:B------:R-:W-:Y:S01]  /*56d0*/  FMUL R33, R33, UR4 ;  /* 0x0000000421217c20 */ /* 0x000fe20008400000 */
[----:B------:R-:W-:-:S02]  /*56e0*/  ISETP.NE.AND P4, PT, R40, RZ, PT ;  /* 0x000000ff2800720c */ /* 0x000fc40003f85270 */
[-C--:B------:R-:W-:Y:S02]  /*56f0*/  FSEL R27, R27, R4.reuse, P3 ;  /* 0x000000041b1b7208 */ /* 0x080fe40001800000 */
        /* <DEDUP_REMOVED lines=9> */
[----:B------:R-:W-:Y:S01]  /*5790*/  FMUL R39, R34, UR4 ;  /* 0x0000000422277c20 */ /* 0x000fe20008400000 */
[-C--:B------:R-:W-:Y:S02]  /*57a0*/  FSEL R43, R41, R4.reuse, P5 ;  /* 0x00000004292b7208 */ /* 0x080fe40002800000 */
[----:B------:R-:W-:Y:S01]  /*57b0*/  FMNMX R0, R0, R37, !PT ;  /* 0x0000002500007209 */ /* 0x000fe20007800000 */
[----:B------:R-:W-:Y:S01]  /*57c0*/  FMUL R29, R29, UR4 ;  /* 0x000000041d1d7c20 */ /* 0x000fe20008400000 */
[----:B------:R-:W-:Y:S02]  /*57d0*/  ISETP.NE.AND P1, PT, R46, RZ, PT ;  /* 0x000000ff2e00720c */ /* 0x000fe40003f25270 */
[----:B------:R-:W-:-:S02]  /*57e0*/  FSEL R39, R39, R4, P2 ;  /* 0x0000000427277208 */ /* 0x000fc40001000000 */
[----:B------:R-:W-:Y:S01]  /*57f0*/  FMNMX R0, R0, R43, !PT ;  /* 0x0000002b00007209 */ /* 0x000fe20007800000 */
[----:B------:R-:W-:Y:S01]  /*5800*/  FMUL R31, R31, UR4 ;  /* 0x000000041f1f7c20 */ /* 0x000fe20008400000 */
[----:B----4-:R-:W-:Y:S02]  /*5810*/  ISETP.NE.AND P0, PT, R47, RZ, PT ;  /* 0x000000ff2f00720c */ /* 0x010fe40003f05270 */
[-C--:B------:R-:W-:Y:S02]  /*5820*/  FSEL R41, R29, R4.reuse, P1 ;  /* 0x000000041d297208 */ /* 0x080fe40000800000 */
[----:B------:R-:W-:Y:S02]  /*5830*/  FMNMX R0, R0, R39, !PT ;  /* 0x0000002700007209 */ /* 0x000fe40007800000 */
[----:B------:R-:W-:Y:S02]  /*5840*/  FSEL R31, R31, R4, P0 ;  /* 0x000000041f1f7208 */ /* 0x000fe40000000000 */
[----:B------:R-:W-:-:S04]  /*5850*/  FMNMX R0, R0, R41, !PT ;  /* 0x0000002900007209 */ /* 0x000fc80007800000 */
[----:B------:R-:W-:Y:S02]  /*5860*/  FMNMX R0, R0, R31, !PT ;  /* 0x0000001f00007209 */ /* 0x000fe40007800000 */
[----:B--2---:R-:W-:Y:S01]  /*5870*/  ISETP.NE.AND P2, PT, R26, RZ, PT ;  /* 0x000000ff1a00720c */ /* 0x004fe20003f45270 */
        /* <DEDUP_REMOVED lines=50> */
[----:B------:R-:W-:Y:S01]  /*5ba0*/  FADD R10, R16, -12583039 ;  /* 0xcb40007f100a7421 */ /* 0x000fe20000000000 */
[----:B------:R-:W-:Y:S01]  /*5bb0*/  FADD R14, R4, -12583039 ;  /* 0xcb40007f040e7421 */ /* 0x000fe20000000000 */
[----:B------:R-:W-:-:S02]  /*5bc0*/  IMAD.SHL.U32 R0, R0, 0x800000, RZ ;  /* 0x0080000000007824 */ /* 0x000fc400078e00ff */
[----:B------:R-:W-:Y:S01]  /*5bd0*/  FFMA R10, R35, 1.4426950216293334961, -R10 ;  /* 0x3fb8aa3b230a7823 */ /* 0x000fe2000000080a */
[----:B------:R-:W-:Y:S01]  /*5be0*/  FFMA R14, R45, 1.4426950216293334961, -R14 ;  /* 0x3fb8aa3b2d0e7823 */ /* 0x000fe2000000080e */
[----:B------:R-:W0:Y:S01]  /*5bf0*/  MUFU.EX2 R47, R47 ;  /* 0x0000002f002f7308 */ /* 0x000e220000000800 */
[----:B------:R-:W-:Y:S02]  /*5c00*/  IMAD.SHL.U32 R4, R4, 0x800000, RZ ;  /* 0x0080000004047824 */ /* 0x000fe400078e00ff */
[----:B------:R-:W-:Y:S01]  /*5c10*/  FFMA R35, R35, 1.925963033500011079e-08, R10 ;  /* 0x32a5706023237823 */ /* 0x000fe2000000000a */
[----:B------:R-:W-:Y:S01]  /*5c20*/  FFMA R45, R45, 1.925963033500011079e-08, R14 ;  /* 0x32a570602d2d7823 */ /* 0x000fe2000000000e */
[----:B------:R-:W-:Y:S01]  /*5c30*/  FFMA.SAT R10, R19, R12, 0.5 ;  /* 0x3f000000130a7423 */ /* 0x000fe2000000200c */
[----:B------:R-:W-:-:S03]  /*5c40*/  FADD R14, R20, -12583039 ;  /* 0xcb40007f140e7421 */ /* 0x000fc60000000000 */
[----:B------:R-:W-:Y:S01]  /*5c50*/  FFMA.RM R10, R10, R11, 12582913 ;  /* 0x4b4000010a0a7423 */ /* 0x000fe2000000400b */
[C---:B------:R-:W-:Y:S01]  /*5c60*/  FFMA R14, R17.reuse, 1.4426950216293334961, -R14 ;  /* 0x3fb8aa3b110e7823 */ /* 0x040fe2000000080e */
[----:B------:R-:W1:Y:S02]  /*5c70*/  MUFU.EX2 R35, R35 ;  /* 0x0000002300237308 */ /* 0x000e640000000800 */
[C---:B------:R-:W-:Y:S01]  /*5c80*/  FADD R18, R10.reuse, -12583039 ;  /* 0xcb40007f0a127421 */ /* 0x040fe20000000000 */
[----:B------:R-:W-:Y:S01]  /*5c90*/  FFMA R28, R17, 1.925963033500011079e-08, R14 ;  /* 0x32a57060111c7823 */ /* 0x000fe2000000000e */
[-C--:B------:R-:W-:Y:S01]  /*5ca0*/  FFMA.SAT R14, R23, R12.reuse, 0.5 ;  /* 0x3f000000170e7423 */ /* 0x080fe2000000200c */
[----:B------:R-:W-:Y:S02]  /*5cb0*/  IMAD.SHL.U32 R10, R10, 0x800000, RZ ;  /* 0x008000000a0a7824 */ /* 0x000fe400078e00ff */
[C---:B------:R-:W-:Y:S01]  /*5cc0*/  FFMA R18, R19.reuse, 1.4426950216293334961, -R18 ;  /* 0x3fb8aa3b13127823 */ /* 0x040fe20000000812 */
[----:B0-----:R-:W-:Y:S01]  /*5cd0*/  FMUL R17, R0, R47 ;  /* 0x0000002f00117220 */ /* 0x001fe20000400000 */
[-C--:B------:R-:W-:Y:S01]  /*5ce0*/  FFMA.RM R14, R14, R11.reuse, 12582913 ;  /* 0x4b4000010e0e7423 */ /* 0x080fe2000000400b */
[----:B------:R-:W-:Y:S01]  /*5cf0*/  SHF.L.U32 R0, R16, 0x17, RZ ;  /* 0x0000001710007819 */ /* 0x000fe200000006ff */
[----:B------:R-:W-:Y:S01]  /*5d00*/  FFMA R24, R19, 1.925963033500011079e-08, R18 ;  /* 0x32a5706013187823 */ /* 0x000fe20000000012 */
[----:B------:R-:W-:Y:S01]  /*5d10*/  FFMA.SAT R16, R5, R12, 0.5 ;  /* 0x3f00000005107423 */ /* 0x000fe2000000200c */
[C---:B------:R-:W-:Y:S01]  /*5d20*/  FADD R18, R14.reuse, -12583039 ;  /* 0xcb40007f0e127421 */ /* 0x040fe20000000000 */
[----:B------:R-:W0:Y:S01]  /*5d30*/  MUFU.EX2 R28, R28 ;  /* 0x0000001c001c7308 */ /* 0x000e220000000800 */
[----:B------:R-:W-:Y:S01]  /*5d40*/  SHF.L.U32 R14, R14, 0x17, RZ ;  /* 0x000000170e0e7819 */ /* 0x000fe200000006ff */
[----:B------:R-:W-:Y:S01]  /*5d50*/  FFMA.RM R19, R16, R11, 12582913 ;  /* 0x4b40000110137423 */ /* 0x000fe2000000400b */
[----:B------:R-:W-:Y:S01]  /*5d60*/  FFMA R18, R23, 1.4426950216293334961, -R18 ;  /* 0x3fb8aa3b17127823 */ /* 0x000fe20000000812 */
[----:B-1----:R-:W-:-:S02]  /*5d70*/  FMUL R0, R0, R35 ;  /* 0x0000002300007220 */ /* 0x002fc40000400000 */
[----:B------:R-:W-:Y:S01]  /*5d80*/  FADD R16, R19, -12583039 ;  /* 0xcb40007f13107421 */ /* 0x000fe20000000000 */
[----:B------:R-:W-:Y:S01]  /*5d90*/  FFMA R26, R23, 1.925963033500011079e-08, R18 ;  /* 0x32a57060171a7823 */ /* 0x000fe20000000012 */
[----:B------:R-:W-:Y:S01]  /*5da0*/  FFMA.SAT R18, R15, R12, 0.5 ;  /* 0x3f0000000f127423 */ /* 0x000fe2000000200c */
[----:B------:R-:W-:Y:S01]  /*5db0*/  SHF.L.U32 R19, R19, 0x17, RZ ;  /* 0x0000001713137819 */ /* 0x000fe200000006ff */
[C---:B------:R-:W-:Y:S01]  /*5dc0*/  FFMA R16, R5.reuse, 1.4426950216293334961, -R16 ;  /* 0x3fb8aa3b05107823 */ /* 0x040fe20000000810 */
[----:B------:R1:W-:Y:S01]  /*5dd0*/  MUFU.EX2 R35, R26 ;  /* 0x0000001a00237308 */ /* 0x0003e20000000800 */
[----:B------:R-:W-:Y:S02]  /*5de0*/  FFMA.RM R18, R18, R11, 12582913 ;  /* 0x4b40000112127423 */ /* 0x000fe4000000400b */
[----:B------:R-:W-:Y:S01]  /*5df0*/  FFMA R32, R5, 1.925963033500011079e-08, R16 ;  /* 0x32a5706005207823 */ /* 0x000fe20000000010 */
[----:B------:R-:W-:Y:S01]  /*5e00*/  SHF.L.U32 R5, R20, 0x17, RZ ;  /* 0x0000001714057819 */ /* 0x000fe200000006ff */
[C---:B------:R-:W-:Y:S01]  /*5e10*/  FADD R22, R18.reuse, -12583039 ;  /* 0xcb40007f12167421 */ /* 0x040fe20000000000 */
[----:B------:R-:W-:-:S02]  /*5e20*/  IMAD.SHL.U32 R18, R18, 0x800000, RZ ;  /* 0x0080000012127824 */ /* 0x000fc400078e00ff */
[----:B------:R-:W2:Y:S01]  /*5e30*/  MUFU.EX2 R45, R45 ;  /* 0x0000002d002d7308 */ /* 0x000ea20000000800 */
[----:B------:R-:W-:Y:S01]  /*5e40*/  FFMA R22, R15, 1.4426950216293334961, -R22 ;  /* 0x3fb8aa3b0f167823 */ /* 0x000fe20000000816 */
[----:B0-----:R-:W-:Y:S01]  /*5e50*/  FMUL R5, R5, R28 ;  /* 0x0000001c05057220 */ /* 0x001fe20000400000 */
[-C--:B-1----:R-:W-:Y:S02]  /*5e60*/  FFMA.SAT R26, R41, R12.reuse, 0.5 ;  /* 0x3f000000291a7423 */ /* 0x082fe4000000200c */
[----:B------:R-:W-:Y:S01]  /*5e70*/  FFMA R23, R15, 1.925963033500011079e-08, R22 ;  /* 0x32a570600f177823 */ /* 0x000fe20000000016 */
[----:B------:R-:W-:Y:S01]  /*5e80*/  FFMA.SAT R22, R21, R12, 0.5 ;  /* 0x3f00000015167423 */ /* 0x000fe2000000200c */
[-C--:B------:R-:W-:Y:S01]  /*5e90*/  FFMA.RM R26, R26, R11.reuse, 12582913 ;  /* 0x4b4000011a1a7423 */ /* 0x080fe2000000400b */
[----:B------:R0:W1:Y:S02]  /*5ea0*/  MUFU.EX2 R15, R24 ;  /* 0x00000018000f7308 */ /* 0x0000640000000800 */
[----:B------:R-:W-:-:S04]  /*5eb0*/  FFMA.RM R22, R22, R11, 12582913 ;  /* 0x4b40000116167423 */ /* 0x000fc8000000400b */
[----:B------:R-:W-:Y:S02]  /*5ec0*/  FADD R16, R22, -12583039 ;  /* 0xcb40007f16107421 */ /* 0x000fe40000000000 */
[----:B------:R-:W3:Y:S01]  /*5ed0*/  MUFU.EX2 R23, R23 ;  /* 0x0000001700177308 */ /* 0x000ee20000000800 */
[-C--:B0-----:R-:W-:Y:S01]  /*5ee0*/  FFMA.SAT R24, R39, R12.reuse, 0.5 ;  /* 0x3f00000027187423 */ /* 0x081fe2000000200c */
[C---:B------:R-:W-:Y:S01]  /*5ef0*/  FFMA R16, R21.reuse, 1.4426950216293334961, -R16 ;  /* 0x3fb8aa3b15107823 */ /* 0x040fe20000000810 */
[----:B--2---:R-:W-:Y:S02]  /*5f00*/  FMUL R4, R4, R45 ;  /* 0x0000002d04047220 */ /* 0x004fe40000400000 */
[----:B------:R-:W-:Y:S01]  /*5f10*/  FFMA.RM R24, R24, R11, 12582913 ;  /* 0x4b40000118187423 */ /* 0x000fe2000000400b */
[----:B------:R-:W-:Y:S01]  /*5f20*/  FFMA R30, R21, 1.925963033500011079e-08, R16 ;  /* 0x32a57060151e7823 */ /* 0x000fe20000000010 */
[----:B------:R-:W-:Y:S01]  /*5f30*/  FFMA.SAT R16, R25, R12, 0.5 ;  /* 0x3f00000019107423 */ /* 0x000fe2000000200c */
[----:B------:R-:W0:Y:S01]  /*5f40*/  MUFU.EX2 R32, R32 ;  /* 0x0000002000207308 */ /* 0x000e220000000800 */
[----:B-1----:R-:W-:-:S02]  /*5f50*/  FMUL R10, R10, R15 ;  /* 0x0000000f0a0a7220 */ /* 0x002fc40000400000 */
[----:B------:R-:W-:-:S04]  /*5f60*/  FFMA.RM R21, R16, R11, 12582913 ;  /* 0x4b40000110157423 */ /* 0x000fc8000000400b */
[C---:B------:R-:W-:Y:S01]  /*5f70*/  FADD R16, R21.reuse, -12583039 ;  /* 0xcb40007f15107421 */ /* 0x040fe20000000000 */
[----:B------:R-:W-:Y:S01]  /*5f80*/  SHF.L.U32 R21, R21, 0x17, RZ ;  /* 0x0000001715157819 */ /* 0x000fe200000006ff */
[----:B---3--:R-:W-:Y:S02]  /*5f90*/  FMUL R18, R18, R23 ;  /* 0x0000001712127220 */ /* 0x008fe40000400000 */
[----:B------:R-:W-:-:S04]  /*5fa0*/  FFMA R16, R25, 1.4426950216293334961, -R16 ;  /* 0x3fb8aa3b19107823 */ /* 0x000fc80000000810 */
        /* <DEDUP_REMOVED lines=8> */
[----:B------:R-:W-:Y:S01]  /*6030*/  FMUL R16, R14, R35 ;  /* 0x000000230e107220 */ /* 0x000fe20000400000 */
[----:B------:R-:W-:Y:S01]  /*6040*/  FFMA.SAT R14, R33, R12, 0.5 ;  /* 0x3f000000210e7423 */ /* 0x000fe2000000200c */
[----:B------:R1:W2:Y:S03]  /*6050*/  MUFU.EX2 R35, R30 ;  /* 0x0000001e00237308 */ /* 0x0002a60000000800 */
[----:B------:R-:W-:Y:S01]  /*6060*/  FFMA.RM R14, R14, R11, 12582913 ;  /* 0x4b4000010e0e7423 */ /* 0x000fe2000000400b */
[----:B0-----:R-:W-:Y:S01]  /*6070*/  FMUL R21, R21, R28 ;  /* 0x0000001c15157220 */ /* 0x001fe20000400000 */
[-C--:B------:R-:W-:Y:S02]  /*6080*/  FFMA.SAT R28, R31, R12.reuse, 0.5 ;  /* 0x3f0000001f1c7423 */ /* 0x080fe4000000200c */
[C---:B------:R-:W-:Y:S01]  /*6090*/  FADD R20, R14.reuse, -12583039 ;  /* 0xcb40007f0e147421 */ /* 0x040fe20000000000 */
[----:B------:R-:W0:Y:S01]  /*60a0*/  MUFU.EX2 R27, R27 ;  /* 0x0000001b001b7308 */ /* 0x000e220000000800 */
[----:B-1----:R-:W-:Y:S01]  /*60b0*/  FFMA.SAT R30, R13, R12, 0.5 ;  /* 0x3f0000000d1e7423 */ /* 0x002fe2000000200c */
[----:B------:R-:W-:Y:S01]  /*60c0*/  SHF.L.U32 R14, R14, 0x17, RZ ;  /* 0x000000170e0e7819 */ /* 0x000fe200000006ff */
[----:B------:R-:W-:-:S04]  /*60d0*/  FFMA R20, R33, 1.4426950216293334961, -R20 ;  /* 0x3fb8aa3b21147823 */ /* 0x000fc80000000814 */
[----:B------:R-:W-:Y:S01]  /*60e0*/  FFMA R33, R33, 1.925963033500011079e-08, R20 ;  /* 0x32a5706021217823 */ /* 0x000fe20000000014 */
[----:B------:R-:W-:-:S04]  /*60f0*/  FFMA.SAT R20, R37, R12, 0.5 ;  /* 0x3f00000025147423 */ /* 0x000fc8000000200c */
[----:B------:R-:W-:Y:S01]  /*6100*/  FFMA.RM R15, R20, R11, 12582913 ;  /* 0x4b400001140f7423 */ /* 0x000fe2000000400b */
[----:B------:R-:W1:Y:S03]  /*6110*/  MUFU.EX2 R33, R33 ;  /* 0x0000002100217308 */ /* 0x000e660000000800 */
[----:B------:R-:W-:-:S04]  /*6120*/  FADD R20, R15, -12583039 ;  /* 0xcb40007f0f147421 */ /* 0x000fc80000000000 */
[----:B------:R-:W-:-:S04]  /*6130*/  FFMA R20, R37, 1.4426950216293334961, -R20 ;  /* 0x3fb8aa3b25147823 */ /* 0x000fc80000000814 */
[----:B------:R-:W-:Y:S01]  /*6140*/  FFMA R37, R37, 1.925963033500011079e-08, R20 ;  /* 0x32a5706025257823 */ /* 0x000fe20000000014 */
[----:B------:R-:W-:-:S03]  /*6150*/  FFMA.SAT R20, R43, R12, 0.5 ;  /* 0x3f0000002b147423 */ /* 0x000fc6000000200c */
[----:B------:R-:W-:Y:S01]  /*6160*/  MUFU.EX2 R34, R37 ;  /* 0x0000002500227308 */ /* 0x000fe20000000800 */
[----:B------:R-:W-:-:S04]  /*6170*/  FFMA.RM R23, R20, R11, 12582913 ;  /* 0x4b40000114177423 */ /* 0x000fc8000000400b */
[C---:B------:R-:W-:Y:S01]  /*6180*/  FADD R20, R23.reuse, -12583039 ;  /* 0xcb40007f17147421 */ /* 0x040fe20000000000 */
[----:B------:R-:W-:-:S03]  /*6190*/  SHF.L.U32 R23, R23, 0x17, RZ ;  /* 0x0000001717177819 */ /* 0x000fc600000006ff */
[----:B------:R-:W-:-:S04]  /*61a0*/  FFMA R20, R43, 1.4426950216293334961, -R20 ;  /* 0x3fb8aa3b2b147823 */ /* 0x000fc80000000814 */
[----:B------:R-:W-:Y:S01]  /*61b0*/  FFMA R43, R43, 1.925963033500011079e-08, R20 ;  /* 0x32a570602b2b7823 */ /* 0x000fe20000000014 */
[----:B------:R-:W-:Y:S02]  /*61c0*/  IMAD.SHL.U32 R20, R22, 0x800000, RZ ;  /* 0x0080000016147824 */ /* 0x000fe400078e00ff */
[C---:B------:R-:W-:Y:S01]  /*61d0*/  FADD R22, R24.reuse, -12583039 ;  /* 0xcb40007f18167421 */ /* 0x040fe20000000000 */
[----:B------:R-:W-:Y:S01]  /*61e0*/  IMAD.SHL.U32 R24, R24, 0x800000, RZ ;  /* 0x0080000018187824 */ /* 0x000fe200078e00ff */
[----:B------:R-:W-:Y:S01]  /*61f0*/  MUFU.EX2 R36, R43 ;  /* 0x0000002b00247308 */ /* 0x000fe20000000800 */
[----:B--2---:R-:W-:Y:S01]  /*6200*/  FMUL R20, R20, R35 ;  /* 0x0000002314147220 */ /* 0x004fe20000400000 */
[----:B------:R-:W-:-:S04]  /*6210*/  FFMA R22, R39, 1.4426950216293334961, -R22 ;  /* 0x3fb8aa3b27167823 */ /* 0x000fc80000000816 */
[----:B------:R-:W-:Y:S01]  /*6220*/  FFMA R39, R39, 1.925963033500011079e-08, R22 ;  /* 0x32a5706027277823 */ /* 0x000fe20000000016 */
[C---:B------:R-:W-:Y:S01]  /*6230*/  FADD R22, R26.reuse, -12583039 ;  /* 0xcb40007f1a167421 */ /* 0x040fe20000000000 */
[----:B------:R-:W-:-:S03]  /*6240*/  SHF.L.U32 R26, R26, 0x17, RZ ;  /* 0x000000171a1a7819 */ /* 0x000fc600000006ff */
[C---:B------:R-:W-:Y:S01]  /*6250*/  FFMA R22, R41.reuse, 1.4426950216293334961, -R22 ;  /* 0x3fb8aa3b29167823 */ /* 0x040fe20000000816 */
[----:B------:R-:W-:Y:S03]  /*6260*/  MUFU.EX2 R39, R39 ;  /* 0x0000002700277308 */ /* 0x000fe60000000800 */
[----:B------:R-:W-:Y:S01]  /*6270*/  FFMA R41, R41, 1.925963033500011079e-08, R22 ;  /* 0x32a5706029297823 */ /* 0x000fe20000000016 */
[----:B------:R-:W-:Y:S02]  /*6280*/  IMAD.SHL.U32 R22, R25, 0x800000, RZ ;  /* 0x0080000019167824 */ /* 0x000fe400078e00ff */
[----:B------:R-:W-:Y:S02]  /*6290*/  FFMA.RM R25, R28, R11, 12582913 ;  /* 0x4b4000011c197423 */ /* 0x000fe4000000400b */
[----:B0-----:R-:W-:Y:S02]  /*62a0*/  FMUL R22, R22, R27 ;  /* 0x0000001b16167220 */ /* 0x001fe40000400000 */
[C---:B------:R-:W-:Y:S01]  /*62b0*/  FADD R28, R25.reuse, -12583039 ;  /* 0xcb40007f191c7421 */ /* 0x040fe20000000000 */
[----:B------:R-:W-:Y:S01]  /*62c0*/  FADD R27, RZ, R17 ;  /* 0x00000011ff1b7221 */ /* 0x000fe20000000000 */
[----:B------:R-:W0:Y:S01]  /*62d0*/  MUFU.EX2 R41, R41 ;  /* 0x0000002900297308 */ /* 0x000e220000000800 */
[----:B------:R-:W-:-:S02]  /*62e0*/  IMAD.SHL.U32 R25, R25, 0x800000, RZ ;  /* 0x0080000019197824 */ /* 0x000fc400078e00ff */
[----:B------:R-:W-:Y:S01]  /*62f0*/  FFMA R28, R31, 1.4426950216293334961, -R28 ;  /* 0x3fb8aa3b1f1c7823 */ /* 0x000fe2000000081c */
[----:B------:R-:W-:-:S03]  /*6300*/  FADD R27, R27, R0 ;  /* 0x000000001b1b7221 */ /* 0x000fc60000000000 */
[----:B------:R-:W-:Y:S01]  /*6310*/  FFMA R32, R31, 1.925963033500011079e-08, R28 ;  /* 0x32a570601f207823 */ /* 0x000fe2000000001c */
[----:B------:R-:W-:-:S04]  /*6320*/  FFMA.SAT R28, R29, R12, 0.5 ;  /* 0x3f0000001d1c7423 */ /* 0x000fc8000000200c */
[-C--:B------:R-:W-:Y:S01]  /*6330*/  FFMA.RM R12, R28, R11.reuse, 12582913 ;  /* 0x4b4000011c0c7423 */ /* 0x080fe2000000400b */
[----:B------:R-:W-:Y:S01]  /*6340*/  FFMA.RM R11, R30, R11, 12582913 ;  /* 0x4b4000011e0b7423 */ /* 0x000fe2000000400b */
[----:B-1----:R-:W-:Y:S01]  /*6350*/  FMUL R30, R14, R33 ;  /* 0x000000210e1e7220 */ /* 0x002fe20000400000 */
[----:B------:R-:W1:Y:S01]  /*6360*/  MUFU.EX2 R32, R32 ;  /* 0x0000002000207308 */ /* 0x000e620000000800 */
[----:B------:R-:W-:Y:S01]  /*6370*/  FADD R28, R12, -12583039 ;  /* 0xcb40007f0c1c7421 */ /* 0x000fe20000000000 */
[----:B0-----:R-:W-:-:S03]  /*6380*/  FMUL R26, R26, R41 ;  /* 0x000000291a1a7220 */ /* 0x001fc60000400000 */
[----:B------:R-:W-:-:S04]  /*6390*/  FFMA R28, R29, 1.4426950216293334961, -R28 ;  /* 0x3fb8aa3b1d1c7823 */ /* 0x000fc8000000081c */
[----:B------:R-:W-:Y:S01]  /*63a0*/  FFMA R31, R29, 1.925963033500011079e-08, R28 ;  /* 0x32a570601d1f7823 */ /* 0x000fe2000000001c */
[----:B------:R-:W-:Y:S01]  /*63b0*/  FADD R28, R11, -12583039 ;  /* 0xcb40007f0b1c7421 */ /* 0x000fe20000000000 */
[----:B------:R-:W-:-:S03]  /*63c0*/  IMAD.SHL.U32 R29, R15, 0x800000, RZ ;  /* 0x008000000f1d7824 */ /* 0x000fc600078e00ff */
[----:B------:R-:W-:Y:S01]  /*63d0*/  FFMA R28, R13, 1.4426950216293334961, -R28 ;  /* 0x3fb8aa3b0d1c7823 */ /* 0x000fe2000000081c */
[----:B------:R-:W-:Y:S01]  /*63e0*/  FMUL R29, R29, R34 ;  /* 0x000000221d1d7220 */ /* 0x000fe20000400000 */
[----:B------:R-:W0:Y:S01]  /*63f0*/  MUFU.EX2 R31, R31 ;  /* 0x0000001f001f7308 */ /* 0x000e220000000800 */
[----:B-1----:R-:W-:Y:S01]  /*6400*/  FMUL R25, R25, R32 ;  /* 0x0000002019197220 */ /* 0x002fe20000400000 */
[----:B------:R-:W-:Y:S01]  /*6410*/  FFMA R13, R13, 1.925963033500011079e-08, R28 ;  /* 0x32a570600d0d7823 */ /* 0x000fe2000000001c */
[----:B------:R-:W-:-:S04]  /*6420*/  FADD R28, R27, R4 ;  /* 0x000000041b1c7221 */ /* 0x000fc80000000000 */
[----:B------:R-:W-:Y:S01]  /*6430*/  FADD R27, R28, R5 ;  /* 0x000000051c1b7221 */ /* 0x000fe20000000000 */
[----:B------:R-:W-:Y:S01]  /*6440*/  FMUL R28, R23, R36 ;  /* 0x00000024171c7220 */ /* 0x000fe20000400000 */
[----:B------:R-:W1:Y:S01]  /*6450*/  MUFU.EX2 R34, R13 ;  /* 0x0000000d00227308 */ /* 0x000e620000000800 */
[----:B------:R-:W-:Y:S02]  /*6460*/  IMAD.SHL.U32 R23, R11, 0x800000, RZ ;  /* 0x008000000b177824 */ /* 0x000fe400078e00ff */
[----:B------:R-:W-:-:S04]  /*6470*/  FADD R27, R27, R10 ;  /* 0x0000000a1b1b7221 */ /* 0x000fc80000000000 */
[----:B------:R-:W-:-:S04]  /*6480*/  FADD R27, R27, R16 ;  /* 0x000000101b1b7221 */ /* 0x000fc80000000000 */
[----:B------:R-:W-:Y:S01]  /*6490*/  FADD R14, R27, R18 ;  /* 0x000000121b0e7221 */ /* 0x000fe20000000000 */
[----:B------:R-:W-:Y:S01]  /*64a0*/  FMUL R27, R24, R39 ;  /* 0x00000027181b7220 */ /* 0x000fe20000400000 */
[----:B------:R-:W-:Y:S02]  /*64b0*/  SHF.L.U32 R24, R12, 0x17, RZ ;  /* 0x000000170c187819 */ /* 0x000fe400000006ff */
[----:B------:R-:W-:-:S03]  /*64c0*/  FADD R15, R14, R19 ;  /* 0x000000130e0f7221 */ /* 0x000fc60000000000 */
[----:B0-----:R-:W-:Y:S01]  /*64d0*/  FMUL R24, R24, R31 ;  /* 0x0000001f18187220 */ /* 0x001fe20000400000 */
        /* <DEDUP_REMOVED lines=21> */
.L_x_3455:
        /* <DEDUP_REMOVED lines=12> */
[----:B0-----:R-:W-:Y:S05]  /*66f0*/  CALL.REL.NOINC `($__internal_37_$__cuda_sm3x_div_rn_noftz_f32_slowpath) ;  /* 0x0000002400307944 */ /* 0x001fea0003c00000 */
[----:B------:R-:W-:-:S07]  /*6700*/  IMAD.MOV.U32 R14, RZ, RZ, R11 ;  /* 0x000000ffff0e7224 */ /* 0x000fce00078e000b */
.L_x_3406:
[----:B------:R-:W-:Y:S05]  /*6710*/  BSYNC.RECONVERGENT B3 ;  /* 0x0000000000037941 */ /* 0x000fea0003800200 */
.L_x_3405:
        /* <DEDUP_REMOVED lines=12> */
[----:B0-----:R-:W-:Y:S05]  /*67e0*/  CALL.REL.NOINC `($__internal_37_$__cuda_sm3x_div_rn_noftz_f32_slowpath) ;  /* 0x0000002000f47944 */ /* 0x001fea0003c00000 */
[----:B------:R-:W-:-:S07]  /*67f0*/  MOV R15, R11 ;  /* 0x0000000b000f7202 */ /* 0x000fce0000000f00 */
.L_x_3408:
[----:B------:R-:W-:Y:S05]  /*6800*/  BSYNC.RECONVERGENT B3 ;  /* 0x0000000000037941 */ /* 0x000fea0003800200 */
.L_x_3407:
        /* <DEDUP_REMOVED lines=12> */
[----:B0-----:R-:W-:Y:S05]  /*68d0*/  CALL.REL.NOINC `($__internal_37_$__cuda_sm3x_div_rn_noftz_f32_slowpath) ;  /* 0x0000002000b87944 */ /* 0x001fea0003c00000 */
[----:B------:R-:W-:-:S07]  /*68e0*/  IMAD.MOV.U32 R0, RZ, RZ, R11 ;  /* 0x000000ffff007224 */ /* 0x000fce00078e000b */
.L_x_3410:
[----:B------:R-:W-:Y:S05]  /*68f0*/  BSYNC.RECONVERGENT B3 ;  /* 0x0000000000037941 */ /* 0x000fea0003800200 */
.L_x_3409:
        /* <DEDUP_REMOVED lines=14> */
.L_x_3412:
[----:B------:R-:W-:Y:S05]  /*69e0*/  BSYNC.RECONVERGENT B3 ;  /* 0x0000000000037941 */ /* 0x000fea0003800200 */
.L_x_3411:
        /* <DEDUP_REMOVED lines=14> */
.L_x_3414:
[----:B------:R-:W-:Y:S05]  /*6ad0*/  BSYNC.RECONVERGENT B3 ;  /* 0x0000000000037941 */ /* 0x000fea0003800200 */
.L_x_3413:
        /* <DEDUP_REMOVED lines=14> */
.L_x_3416:
[----:B------:R-:W-:Y:S05]  /*6bc0*/  BSYNC.RECONVERGENT B3 ;  /* 0x0000000000037941 */ /* 0x000fea0003800200 */
.L_x_3415:
        /* <DEDUP_REMOVED lines=14> */
.L_x_3418:
[----:B------:R-:W-:Y:S05]  /*6cb0*/  BSYNC.RECONVERGENT B3 ;  /* 0x0000000000037941 */ /* 0x000fea0003800200 */
.L_x_3417:
        /* <DEDUP_REMOVED lines=14> */
.L_x_3420:
[----:B------:R-:W-:Y:S05]  /*6da0*/  BSYNC.RECONVERGENT B3 ;  /* 0x0000000000037941 */ /* 0x000fea0003800200 */
.L_x_3419:
        /* <DEDUP_REMOVED lines=14> */
.L_x_3422:
[----:B------:R-:W-:Y:S05]  /*6e90*/  BSYNC.RECONVERGENT B3 ;  /* 0x0000000000037941 */ /* 0x000fea0003800200 */
.L_x_3421:
        /* <DEDUP_REMOVED lines=14> */
.L_x_3424:
[----:B------:R-:W-:Y:S05]  /*6f80*/  BSYNC.RECONVERGENT B3 ;  /* 0x0000000000037941 */ /* 0x000fea0003800200 */
.L_x_3423:
        /* <DEDUP_REMOVED lines=14> */
.L_x_3426:
[----:B------:R-:W-:Y:S05]  /*7070*/  BSYNC.RECONVERGENT B3 ;  /* 0x0000000000037941 */ /* 0x000fea0003800200 */
.L_x_3425:
        /* <DEDUP_REMOVED lines=14> */
.L_x_3428:
[----:B------:R-:W-:Y:S05]  /*7160*/  BSYNC.RECONVERGENT B3 ;  /* 0x0000000000037941 */ /* 0x000fea0003800200 */
.L_x_3427:
        /* <DEDUP_REMOVED lines=14> */
.L_x_3430:
[----:B------:R-:W-:Y:S05]  /*7250*/  BSYNC.RECONVERGENT B3 ;  /* 0x0000000000037941 */ /* 0x000fea0003800200 */
.L_x_3429:
        /* <DEDUP_REMOVED lines=14> */
.L_x_3432:
[----:B------:R-:W-:Y:S05]  /*7340*/  BSYNC.RECONVERGENT B3 ;  /* 0x0000000000037941 */ /* 0x000fea0003800200 */
.L_x_3431:
        /* <DEDUP_REMOVED lines=14> */
.L_x_3434:
[----:B------:R-:W-:Y:S05]  /*7430*/  BSYNC.RECONVERGENT B3 ;  /* 0x0000000000037941 */ /* 0x000fea0003800200 */
.L_x_3433:
        /* <DEDUP_REMOVED lines=14> */
.L_x_3436:
[----:B------:R-:W-:Y:S05]  /*7520*/  BSYNC.RECONVERGENT B3 ;  /* 0x0000000000037941 */ /* 0x000fea0003800200 */
.L_x_3435:
        /* <DEDUP_REMOVED lines=14> */
.L_x_3438:
[----:B------:R-:W-:Y:S05]  /*7610*/  BSYNC.RECONVERGENT B3 ;  /* 0x0000000000037941 */ /* 0x000fea0003800200 */
.L_x_3437:
        /* <DEDUP_REMOVED lines=14> */
.L_x_3440:
[----:B------:R-:W-:Y:S05]  /*7700*/  BSYNC.RECONVERGENT B3 ;  /* 0x0000000000037941 */ /* 0x000fea0003800200 */
.L_x_3439:
        /* <DEDUP_REMOVED lines=13> */
.L_x_3442:
[----:B------:R-:W-:Y:S05]  /*77e0*/  BSYNC.RECONVERGENT B3 ;  /* 0x0000000000037941 */ /* 0x000fea0003800200 */
.L_x_3441:
        /* <DEDUP_REMOVED lines=59> */
.L_x_3403:
[----:B------:R-:W-:Y:S05]  /*7ba0*/  EXIT ;  /* 0x000000000000794d */ /* 0x000fea0003800000 */
.L_x_3404:
[----:B------:R-:W-:Y:S01]  /*7bb0*/  BSSY B1, `(.L_x_3444) ;  /* 0x0000007000017945 */ /* 0x000fe20003800000 */
[----:B------:R-:W-:Y:S01]  /*7bc0*/  MOV R12, 0x10 ;  /* 0x00000010000c7802 */ /* 0x000fe20000000f00 */
[----:B------:R-:W-:Y:S01]  /*7bd0*/  IMAD.MOV.U32 R11, RZ, RZ, 0x1f ;  /* 0x0000001fff0b7424 */ /* 0x000fe200078e00ff */
[----:B------:R-:W-:-:S07]  /*7be0*/  MOV R15, 0xffffffff ;  /* 0xffffffff000f7802 */ /* 0x000fce0000000f00 */
[----:B------:R-:W-:Y:S05]  /*7bf0*/  WARPSYNC.COLLECTIVE R15, `(.L_x_3445) ;  /* 0x000000000f087348 */ /* 0x000fea0003c00000 */
[----:B------:R0:W1:Y:S02]  /*7c00*/  SHFL.BFLY P6, R14, R13, R12, R11 ;  /* 0x0c00000c0d0e7389 */ /* 0x00006400000c000b */
[----:B01----:R-:W-:Y:S05]  /*7c10*/  ENDCOLLECTIVE ;  /* 0x000000000000791b */ /* 0x003fea0003800000 */
.L_x_3445:
[----:B------:R-:W-:Y:S05]  /*7c20*/  BSYNC B1 ;  /* 0x0000000000017941 */ /* 0x000fea0003800000 */
.L_x_3444:
[----:B------:R-:W-:Y:S01]  /*7c30*/  HFMA2 R11, -RZ, RZ, 0, 1.847743988037109375e-06 ;  /* 0x0000001fff0b7431 */ /* 0x000fe200000001ff */
[----:B------:R-:W-:Y:S01]  /*7c40*/  FMNMX R13, R13, R14, !PT ;  /* 0x0000000e0d0d7209 */ /* 0x000fe20007800000 */
[----:B------:R-:W-:Y:S02]  /*7c50*/  IMAD.MOV.U32 R12, RZ, RZ, 0x8 ;  /* 0x00000008ff0c7424 */ /* 0x000fe400078e00ff */
[----:B------:R-:W-:-:S07]  /*7c60*/  IMAD.MOV.U32 R15, RZ, RZ, -0x1 ;  /* 0xffffffffff0f7424 */ /* 0x000fce00078e00ff */
[----:B------:R-:W-:Y:S05]  /*7c70*/  WARPSYNC.COLLECTIVE R15, `(.L_x_3446) ;  /* 0x000000000f087348 */ /* 0x000fea0003c00000 */
[----:B------:R0:W1:Y:S02]  /*7c80*/  SHFL.BFLY P6, R14, R13, R12, R11 ;  /* 0x0c00000c0d0e7389 */ /* 0x00006400000c000b */
[----:B01----:R-:W-:Y:S05]  /*7c90*/  ENDCOLLECTIVE ;  /* 0x000000000000791b */ /* 0x003fea0003800000 */
.L_x_3446:
[----:B------:R-:W-:Y:S01]  /*7ca0*/  IMAD.MOV.U32 R12, RZ, RZ, 0x4 ;  /* 0x00000004ff0c7424 */ /* 0x000fe200078e00ff */
[----:B------:R-:W-:-:S04]  /*7cb0*/  FMNMX R0, R13, R14, !PT ;  /* 0x0000000e0d007209 */ /* 0x000fc80007800000 */
[----:B------:R-:W-:-:S07]  /*7cc0*/  MOV R13, R0 ;  /* 0x00000000000d7202 */ /* 0x000fce0000000f00 */
[----:B------:R-:W-:Y:S05]  /*7cd0*/  WARPSYNC.COLLECTIVE R15, `(.L_x_3447) ;  /* 0x000000000f087348 */ /* 0x000fea0003c00000 */
[----:B------:R0:W1:Y:S02]  /*7ce0*/  SHFL.BFLY P6, R14, R13, R12, R11 ;  /* 0x0c00000c0d0e7389 */ /* 0x00006400000c000b */
[----:B01----:R-:W-:Y:S05]  /*7cf0*/  ENDCOLLECTIVE ;  /* 0x000000000000791b */ /* 0x003fea0003800000 */
.L_x_3447:
[----:B------:R-:W-:Y:S01]  /*7d00*/  IMAD.MOV.U32 R12, RZ, RZ, 0x2 ;  /* 0x00000002ff0c7424 */ /* 0x000fe200078e00ff */
[----:B------:R-:W-:-:S04]  /*7d10*/  FMNMX R10, R0, R14, !PT ;  /* 0x0000000e000a7209 */ /* 0x000fc80007800000 */
[----:B------:R-:W-:-:S07]  /*7d20*/  MOV R13, R10 ;  /* 0x0000000a000d7202 */ /* 0x000fce0000000f00 */
[----:B------:R-:W-:Y:S05]  /*7d30*/  WARPSYNC.COLLECTIVE R15, `(.L_x_3448) ;  /* 0x000000000f087348 */ /* 0x000fea0003c00000 */
[----:B------:R0:W1:Y:S02]  /*7d40*/  SHFL.BFLY P6, R14, R13, R12, R11 ;  /* 0x0c00000c0d0e7389 */ /* 0x00006400000c000b */
[----:B01----:R-:W-:Y:S05]  /*7d50*/  ENDCOLLECTIVE ;  /* 0x000000000000791b */ /* 0x003fea0003800000 */
.L_x_3448:
[----:B------:R-:W-:Y:S01]  /*7d60*/  IMAD.MOV.U32 R12, RZ, RZ, 0x1 ;  /* 0x00000001ff0c7424 */ /* 0x000fe200078e00ff */
[----:B------:R-:W-:-:S04]  /*7d70*/  FMNMX R18, R10, R14, !PT ;  /* 0x0000000e0a127209 */ /* 0x000fc80007800000 */
[----:B------:R-:W-:-:S07]  /*7d80*/  MOV R13, R18 ;  /* 0x00000012000d7202 */ /* 0x000fce0000000f00 */
[----:B------:R-:W-:Y:S05]  /*7d90*/  WARPSYNC.COLLECTIVE R15, `(.L_x_3449) ;  /* 0x000000000f087348 */ /* 0x000fea0003c00000 */
[----:B------:R0:W1:Y:S02]  /*7da0*/  SHFL.BFLY P6, R14, R13, R12, R11 ;  /* 0x0c00000c0d0e7389 */ /* 0x00006400000c000b */
[----:B01----:R-:W-:Y:S05]  /*7db0*/  ENDCOLLECTIVE ;  /* 0x000000000000791b */ /* 0x003fea0003800000 */
.L_x_3449:
[----:B------:R-:W-:Y:S01]  /*7dc0*/  IMAD.MOV.U32 R13, RZ, RZ, 0x437c0000 ;  /* 0x437c0000ff0d7424 */ /* 0x000fe200078e00ff */
[----:B------:R-:W-:-:S05]  /*7dd0*/  FMNMX R20, R18, R14, !PT ;  /* 0x0000000e12147209 */ /* 0x000fca0007800000 */
[--C-:B------:R-:W-:Y:S01]  /*7de0*/  FADD R14, R19, -R20.reuse ;  /* 0x80000014130e7221 */ /* 0x100fe20000000000 */
[--C-:B------:R-:W-:Y:S01]  /*7df0*/  FADD R19, R24, -R20.reuse ;  /* 0x8000001418137221 */ /* 0x100fe20000000000 */
[----:B------:R-:W-:Y:S02]  /*7e00*/  HFMA2 R24, -RZ, RZ, 0.96630859375, -0.0022525787353515625 ;  /* 0x3bbb989dff187431 */ /* 0x000fe400000001ff */
        /* <DEDUP_REMOVED lines=18> */
[----:B------:R-:W-:Y:S01]  /*7f30*/  SHF.L.U32 R4, R4, 0x17, RZ ;  /* 0x0000001704047819 */ /* 0x000fe200000006ff */
[--C-:B------:R-:W-:Y:S01]  /*7f40*/  FADD R31, R31, -R20.reuse ;  /* 0x800000141f1f7221 */ /* 0x100fe20000000000 */
[----:B------:R-:W-:Y:S01]  /*7f50*/  FADD R11, R29, -R20 ;  /* 0x800000141d0b7221 */ /* 0x000fe20000000000 */
[----:B------:R-:W-:Y:S01]  /*7f60*/  FFMA R15, R26, 1.4426950216293334961, -R15 ;  /* 0x3fb8aa3b1a0f7823 */ /* 0x000fe2000000080f */
[----:B------:R-:W-:-:S03]  /*7f70*/  FFMA.SAT R22, R10, R24, 0.5 ;  /* 0x3f0000000a167423 */ /* 0x000fc60000002018 */
[----:B------:R-:W-:Y:S01]  /*7f80*/  FFMA R15, R26, 1.925963033500011079e-08, R15 ;  /* 0x32a570601a0f7823 */ /* 0x000fe2000000000f */
[----:B------:R-:W-:-:S05]  /*7f90*/  FFMA.RM R22, R22, R13, 12582913 ;  /* 0x4b40000116167423 */ /* 0x000fca000000400d */
[----:B------:R-:W0:Y:S02]  /*7fa0*/  MUFU.EX2 R15, R15 ;  /* 0x0000000f000f7308 */ /* 0x000e240000000800 */
        /* <DEDUP_REMOVED lines=20> */
[----:B------:R-:W-:-:S03]  /*80f0*/  IMAD.SHL.U32 R5, R22, 0x800000, RZ ;  /* 0x0080000016057824 */ /* 0x000fc600078e00ff */
        /* <DEDUP_REMOVED lines=116> */
[----:B------:R-:W-:Y:S01]  /*8840*/  FFMA R11, R12, 1.4426950216293334961, -R11 ;  /* 0x3fb8aa3b0c0b7823 */ /* 0x000fe2000000080b */
[----:B------:R-:W0:Y:S02]  /*8850*/  MUFU.EX2 R13, R13 ;  /* 0x0000000d000d7308 */ /* 0x000e240000000800 */
[----:B0-----:R-:W-:Y:S01]  /*8860*/  FMUL R24, R14, R13 ;  /* 0x0000000d0e187220 */ /* 0x001fe20000400000 */
        /* <DEDUP_REMOVED lines=28> */
.L_x_3450:
[----:B------:R-:W-:Y:S02]  /*8a30*/  IMAD.MOV.U32 R12, RZ, RZ, 0x8 ;  /* 0x00000008ff0c7424 */ /* 0x000fe400078e00ff */
[----:B------:R-:W-:-:S05]  /*8a40*/  FADD R31, R13, R14 ;  /* 0x0000000e0d1f7221 */ /* 0x000fca0000000000 */
[----:B------:R-:W-:-:S07]  /*8a50*/  MOV R13, R31 ;  /* 0x0000001f000d7202 */ /* 0x000fce0000000f00 */
[----:B------:R-:W-:Y:S05]  /*8a60*/  WARPSYNC.COLLECTIVE R15, `(.L_x_3451) ;  /* 0x000000000f087348 */ /* 0x000fea0003c00000 */
[----:B------:R0:W1:Y:S02]  /*8a70*/  SHFL.BFLY P6, R14, R13, R12, R11 ;  /* 0x0c00000c0d0e7389 */ /* 0x00006400000c000b */
[----:B01----:R-:W-:Y:S05]  /*8a80*/  ENDCOLLECTIVE ;  /* 0x000000000000791b */ /* 0x003fea0003800000 */
.L_x_3451:
[----:B------:R-:W-:Y:S02]  /*8a90*/  IMAD.MOV.U32 R12, RZ, RZ, 0x4 ;  /* 0x00000004ff0c7424 */ /* 0x000fe400078e00ff */
[----:B------:R-:W-:-:S05]  /*8aa0*/  FADD R32, R31, R14 ;  /* 0x0000000e1f207221 */ /* 0x000fca0000000000 */
[----:B------:R-:W-:-:S07]  /*8ab0*/  MOV R13, R32 ;  /* 0x00000020000d7202 */ /* 0x000fce0000000f00 */
[----:B------:R-:W-:Y:S05]  /*8ac0*/  WARPSYNC.COLLECTIVE R15, `(.L_x_3452) ;  /* 0x000000000f087348 */ /* 0x000fea0003c00000 */
[----:B------:R0:W1:Y:S02]  /*8ad0*/  SHFL.BFLY P6, R14, R13, R12, R11 ;  /* 0x0c00000c0d0e7389 */ /* 0x00006400000c000b */
[----:B01----:R-:W-:Y:S05]  /*8ae0*/  ENDCOLLECTIVE ;  /* 0x000000000000791b */ /* 0x003fea0003800000 */
.L_x_3452:
[----:B------:R-:W-:Y:S02]  /*8af0*/  IMAD.MOV.U32 R12, RZ, RZ, 0x2 ;  /* 0x00000002ff0c7424 */ /* 0x000fe400078e00ff */
[----:B------:R-:W-:-:S05]  /*8b00*/  FADD R33, R32, R14 ;  /* 0x0000000e20217221 */ /* 0x000fca0000000000 */
[----:B------:R-:W-:-:S07]  /*8b10*/  MOV R13, R33 ;  /* 0x00000021000d7202 */ /* 0x000fce0000000f00 */
[----:B------:R-:W-:Y:S05]  /*8b20*/  WARPSYNC.COLLECTIVE R15, `(.L_x_3453) ;  /* 0x000000000f087348 */ /* 0x000fea0003c00000 */
[----:B------:R0:W1:Y:S02]  /*8b30*/  SHFL.BFLY P6, R14, R13, R12, R11 ;  /* 0x0c00000c0d0e7389 */ /* 0x00006400000c000b */
[----:B01----:R-:W-:Y:S05]  /*8b40*/  ENDCOLLECTIVE ;  /* 0x000000000000791b */ /* 0x003fea0003800000 */
.L_x_3453:
[----:B------:R-:W-:Y:S02]  /*8b50*/  IMAD.MOV.U32 R12, RZ, RZ, 0x1 ;  /* 0x00000001ff0c7424 */ /* 0x000fe400078e00ff */
[----:B------:R-:W-:-:S05]  /*8b60*/  FADD R34, R33, R14 ;  /* 0x0000000e21227221 */ /* 0x000fca0000000000 */
[----:B------:R-:W-:-:S07]  /*8b70*/  MOV R13, R34 ;  /* 0x00000022000d7202 */ /* 0x000fce0000000f00 */
[----:B------:R-:W-:Y:S05]  /*8b80*/  WARPSYNC.COLLECTIVE R15, `(.L_x_3454) ;  /* 0x000000000f087348 */ /* 0x000fea0003c00000 */
[----:B------:R0:W1:Y:S02]  /*8b90*/  SHFL.BFLY P6, R14, R13, R12, R11 ;  /* 0x0c00000c0d0e7389 */ /* 0x00006400000c000b */
[----:B01----:R-:W-:Y:S05]  /*8ba0*/  ENDCOLLECTIVE ;  /* 0x000000000000791b */ /* 0x003fea0003800000 */
.L_x_3454:
[----:B------:R-:W-:Y:S05]  /*8bb0*/  BRA `(.L_x_3455) ;  /* 0xffffffd8009c7947 */ /* 0x000fea000383ffff */
        .weak           $__internal_37_$__cuda_sm3x_div_rn_noftz_f32_slowpath
        .type           $__internal_37_$__cuda_sm3x_div_rn_noftz_f32_slowpath,@function
        .size           $__internal_37_$__cuda_sm3x_div_rn_noftz_f32_slowpath,(.L_x_37414 - $__internal_37_$__cuda_sm3x_div_rn_noftz_f32_slowpath)
$__internal_37_$__cuda_sm3x_div_rn_noftz_f32_slowpath:
        /* <DEDUP_REMOVED lines=34> */
.L_x_3457:
[----:B------:R-:W-:Y:S01]  /*8de0*/  LEA R11, R13, 0xc0800000, 0x17 ;  /* 0xc08000000d0b7811 */ /* 0x000fe200078eb8ff */
[----:B------:R-:W-:Y:S01]  /*8df0*/  VIADD R34, R34, 0xffffff81 ;  /* 0xffffff8122227836 */ /* 0x000fe20000000000 */
[----:B------:R-:W-:Y:S02]  /*8e00*/  BSSY.RECONVERGENT B2, `(.L_x_3462) ;  /* 0x0000035000027945 */ /* 0x000fe40003800200 */
[----:B------:R-:W-:-:S04]  /*8e10*/  IADD3 R37, PT, PT, -R11, R12, RZ ;  /* 0x0000000c0b257210 */ /* 0x000fc80007ffe1ff */
        /* <DEDUP_REMOVED lines=47> */
.L_x_3464:
[----:B------:R-:W-:-:S04]  /*9110*/  LOP3.LUT R11, R11, 0x80000000, RZ, 0xc0, !PT ;  /* 0x800000000b0b7812 */ /* 0x000fc800078ec0ff */
[----:B------:R-:W-:Y:S01]  /*9120*/  LOP3.LUT R11, R11, 0x7f800000, RZ, 0xfc, !PT ;  /* 0x7f8000000b0b7812 */ /* 0x000fe200078efcff */
[----:B------:R-:W-:Y:S06]  /*9130*/  BRA `(.L_x_3465) ;  /* 0x0000000000047947 */ /* 0x000fec0003800000 */
.L_x_3463:
[----:B------:R-:W-:-:S07]  /*9140*/  LEA R11, R34, R11, 0x17 ;  /* 0x0000000b220b7211 */ /* 0x000fce00078eb8ff */
.L_x_3465:
[----:B------:R-:W-:Y:S05]  /*9150*/  BSYNC.RECONVERGENT B2 ;  /* 0x0000000000027941 */ /* 0x000fea0003800200 */
.L_x_3462:
[----:B------:R-:W-:Y:S05]  /*9160*/  BRA `(.L_x_3466) ;  /* 0x0000000000207947 */ /* 0x000fea0003800000 */
.L_x_3461:
[----:B------:R-:W-:-:S04]  /*9170*/  LOP3.LUT R11, R12, 0x80000000, R17, 0x48, !PT ;  /* 0x800000000c0b7812 */ /* 0x000fc800078e4811 */
[----:B------:R-:W-:Y:S01]  /*9180*/  LOP3.LUT R11, R11, 0x7f800000, RZ, 0xfc, !PT ;  /* 0x7f8000000b0b7812 */ /* 0x000fe200078efcff */
[----:B------:R-:W-:Y:S06]  /*9190*/  BRA `(.L_x_3466) ;  /* 0x0000000000147947 */ /* 0x000fec0003800000 */
.L_x_3460:
[----:B------:R-:W-:Y:S01]  /*91a0*/  LOP3.LUT R11, R12, 0x80000000, R17, 0x48, !PT ;  /* 0x800000000c0b7812 */ /* 0x000fe200078e4811 */
[----:B------:R-:W-:Y:S06]  /*91b0*/  BRA `(.L_x_3466) ;  /* 0x00000000000c7947 */ /* 0x000fec0003800000 */
.L_x_3459:
[----:B------:R-:W0:Y:S01]  /*91c0*/  MUFU.RSQ R11, -QNAN ;  /* 0xffc00000000b7908 */ /* 0x000e220000001400 */
[----:B------:R-:W-:Y:S05]  /*91d0*/  BRA `(.L_x_3466) ;  /* 0x0000000000047947 */ /* 0x000fea0003800000 */
.L_x_3458:
[----:B------:R-:W-:-:S07]  /*91e0*/  FADD.FTZ R11, R17, R12 ;  /* 0x0000000c110b7221 */ /* 0x000fce0000010000 */
.L_x_3466:
[----:B------:R-:W-:Y:S05]  /*91f0*/  BSYNC.RECONVERGENT B1 ;  /* 0x0000000000017941 */ /* 0x000fea0003800200 */
.L_x_3456:
[----:B------:R-:W-:Y:S02]  /*9200*/  HFMA2 R13, -RZ, RZ, 0, 0 ;  /* 0x00000000ff0d7431 */ /* 0x000fe400000001ff */
[----:B------:R-:W-:-:S04]  /*9210*/  IMAD.MOV.U32 R12, RZ, RZ, R32 ;  /* 0x000000ffff0c7224 */ /* 0x000fc800078e0020 */
[----:B0-----:R-:W-:Y:S05]  /*9220*/  RET.REL.NODEC R12 `(_Z15SoftmaxWarpImplI22BroadcastScaleMaskLoadIffbLm4EiE11DirectStoreIffEfLi1ELi19ELi32ELi1ELb0EL9Algorithm0EEvT_T0_ll) ;  /* 0xffffff6c0c747950 */ /* 0x001fea0003c3ffff */
.L_x_3467:
        /* <DEDUP_REMOVED lines=13> */
.L_x_37414:


//--------------------- .text._Z15SoftmaxWarpImplI22BroadcastScaleMaskLoadIffbLm4EiE11DirectStoreIffEfLi1ELi18ELi32ELi1ELb1EL9Algorithm0EEvT_T0_ll --------------------------
	.section	.text._Z15SoftmaxWarpImplI22BroadcastScaleMaskLoadIffbLm4EiE11DirectStoreIffEfLi1ELi18ELi32ELi1ELb1EL9Algorithm0EEvT_T0_ll,"ax",@progbits
	.align	128
        .global         _Z15SoftmaxWarpImplI22BroadcastScaleMaskLoadIffbLm4EiE11DirectStoreIffEfLi1ELi18ELi32ELi1ELb1EL9Algorithm0EEvT_T0_ll
        .type           _Z15SoftmaxWarpImplI22BroadcastScaleMaskLoadIffbLm4EiE11DirectStoreIffEfLi1ELi18ELi32ELi1ELb1EL9Algorithm0EEvT_T0_ll,@function
        .size           _Z15SoftmaxWarpImplI22BroadcastScaleMaskLoadIffbLm4EiE11DirectStoreIffEfLi1ELi18ELi32ELi1ELb1EL9Algorithm0EEvT_T0_ll,(.L_x_37415 - _Z15SoftmaxWarpImplI22BroadcastScaleMaskLoadIffbLm4EiE11DirectStoreIffEfLi1ELi18ELi32ELi1ELb1EL9Algorithm0EEvT_T0_ll)
        .other          _Z15SoftmaxWarpImplI22BroadcastScaleMaskLoadIffbLm4EiE11DirectStoreIffEfLi1ELi18ELi32ELi1ELb1EL9Algorithm0EEvT_T0_ll,@"STO_CUDA_ENTRY STV_DEFAULT"
_Z15SoftmaxWarpImplI22BroadcastScaleMaskLoadIffbLm4EiE11DirectStoreIffEfLi1ELi18ELi32ELi1ELb1EL9Algorithm0EEvT_T0_ll:
.text._Z15SoftmaxWarpImplI22BroadcastScaleMaskLoadIffbLm4EiE11DirectStoreIffEfLi1ELi18ELi32ELi1ELb1EL9Algorithm0EEvT_T0_ll:
        /* <DEDUP_REMOVED lines=29> */
.L_x_3468:
        /* <DEDUP_REMOVED lines=24> */
[C---:B------:R-:W-:Y:S02]  /*0350*/  VIADD R33, R41.reuse, 0x200 ;  /* 0x0000020029217836 */ /* 0x040fe40000000000 */
[----:B-1----:R-:W-:-:S07]  /*0360*/  VIADD R35, R41, 0x220 ;  /* 0x0000022029237836 */ /* 0x002fce0000000000 */
.L_x_3543:
[----:B0-----:R-:W0:Y:S01]  /*0370*/  LDC.64 R14, c[0x0][0x410] ;  /* 0x00010400ff0e7b82 */ /* 0x001e220000000a00 */
[----:B------:R-:W-:Y:S01]  /*0380*/  BSSY.RECONVERGENT B1, `(.L_x_3470) ;  /* 0x0000081000017945 */ /* 0x000fe20003800200 */
[----:B------:R-:W-:Y:S01]  /*0390*/  MOV R4, 0xff800000 ;  /* 0xff80000000047802 */ /* 0x000fe20000000f00 */
[----:B------:R-:W-:Y:S01]  /*03a0*/  IMAD.MOV.U32 R13, RZ, RZ, -0x800000 ;  /* 0xff800000ff0d7424 */ /* 0x000fe200078e00ff */
[-C--:B0-----:R-:W-:Y:S02]  /*03b0*/  ISETP.GE.U32.AND P0, PT, R41, R14.reuse, PT ;  /* 0x0000000e2900720c */ /* 0x081fe40003f06070 */
[-C--:B------:R-:W-:Y:S02]  /*03c0*/  ISETP.GE.U32.AND P6, PT, R3, R14.reuse, PT ;  /* 0x0000000e0300720c */ /* 0x080fe40003fc6070 */
[----:B------:R-:W-:Y:S02]  /*03d0*/  ISETP.GE.AND.EX P0, PT, RZ, R15, PT, P0 ;  /* 0x0000000fff00720c */ /* 0x000fe40003f06300 */
[----:B------:R-:W-:-:S02]  /*03e0*/  ISETP.GE.U32.AND P1, PT, R5, R14, PT ;  /* 0x0000000e0500720c */ /* 0x000fc40003f26070 */
[-C--:B------:R-:W-:Y:S02]  /*03f0*/  ISETP.GE.U32.AND P2, PT, R7, R14.reuse, PT ;  /* 0x0000000e0700720c */ /* 0x080fe40003f46070 */
[-C--:B------:R-:W-:Y:S02]  /*0400*/  ISETP.GE.U32.AND P3, PT, R9, R14.reuse, PT ;  /* 0x0000000e0900720c */ /* 0x080fe40003f66070 */
[----:B------:R-:W-:Y:S02]  /*0410*/  ISETP.GE.U32.AND P4, PT, R17, R14, PT ;  /* 0x0000000e1100720c */ /* 0x000fe40003f86070 */
[----:B------:R-:W-:-:S03]  /*0420*/  ISETP.GE.AND.EX P6, PT, RZ, R15, PT, P6 ;  /* 0x0000000fff00720c */ /* 0x000fc60003fc6360 */
[----:B-1----:R-:W-:Y:S10]  /*0430*/  @P0 BRA `(.L_x_3471) ;  /* 0x0000000400d40947 */ /* 0x002ff40003800000 */
        /* <DEDUP_REMOVED lines=44> */
[----:B------:R-:W-:-:S04]  /*0700*/  IMAD.MOV.U32 R10, RZ, RZ, R12 ;  /* 0x000000ffff0a7224 */ /* 0x000fc800078e000c */
[----:B------:R-:W-:-:S05]  /*0710*/  IMAD.HI.U32 R11, R11, R10, RZ ;  /* 0x0000000a0b0b7227 */ /* 0x000fca00078e00ff */
[----:B------:R-:W-:-:S05]  /*0720*/  IADD3 R12, PT, PT, -R11, RZ, RZ ;  /* 0x000000ff0b0c7210 */ /* 0x000fca0007ffe1ff */
[C---:B------:R-:W-:Y:S01]  /*0730*/  IMAD R10, R39.reuse, R12, R10 ;  /* 0x0000000c270a7224 */ /* 0x040fe200078e020a */
[----:B0-----:R-:W-:Y:S01]  /*0740*/  IABS R43, R8 ;  /* 0x00000008002b7213 */ /* 0x001fe20000000000 */
[----:B------:R-:W0:Y:S03]  /*0750*/  LDC.64 R12, c[0x0][0x390] ;  /* 0x0000e400ff0c7b82 */ /* 0x000e260000000a00 */
[----:B------:R-:W-:Y:S01]  /*0760*/  ISETP.GT.U32.AND P5, PT, R39, R10, PT ;  /* 0x0000000a2700720c */ /* 0x000fe20003fa4070 */
[----:B------:R-:W1:-:S12]  /*0770*/  I2F.RP R16, R43 ;  /* 0x0000002b00107306 */ /* 0x000e580000209400 */
[----:B------:R-:W-:Y:S02]  /*0780*/  @!P5 IMAD.IADD R10, R10, 0x1, -R39 ;  /* 0x000000010a0ad824 */ /* 0x000fe400078e0a27 */
[----:B------:R-:W-:Y:S01]  /*0790*/  @!P5 VIADD R11, R11, 0x1 ;  /* 0x000000010b0bd836 */ /* 0x000fe20000000000 */
[----:B-1----:R-:W1:Y:S02]  /*07a0*/  MUFU.RCP R16, R16 ;  /* 0x0000001000107308 */ /* 0x002e640000001000 */
[----:B------:R-:W-:Y:S02]  /*07b0*/  ISETP.GE.U32.AND P5, PT, R10, R39, PT ;  /* 0x000000270a00720c */ /* 0x000fe40003fa6070 */
[----:B------:R-:W-:-:S11]  /*07c0*/  LOP3.LUT R10, R45, R6, RZ, 0x3c, !PT ;  /* 0x000000062d0a7212 */ /* 0x000fd600078e3cff */
[----:B------:R-:W-:Y:S01]  /*07d0*/  @P5 VIADD R11, R11, 0x1 ;  /* 0x000000010b0b5836 */ /* 0x000fe20000000000 */
[----:B------:R-:W-:Y:S01]  /*07e0*/  ISETP.GE.AND P5, PT, R10, RZ, PT ;  /* 0x000000ff0a00720c */ /* 0x000fe20003fa6270 */
[----:B-1----:R-:W-:-:S03]  /*07f0*/  VIADD R36, R16, 0xffffffe ;  /* 0x0ffffffe10247836 */ /* 0x002fc60000000000 */
[----:B------:R-:W-:Y:S01]  /*0800*/  MOV R20, R11 ;  /* 0x0000000b00147202 */ /* 0x000fe20000000f00 */
[----:B------:R1:W2:Y:S01]  /*0810*/  F2I.FTZ.U32.TRUNC.NTZ R37, R36 ;  /* 0x0000002400257305 */ /* 0x0002a2000021f000 */
[----:B------:R-:W3:Y:S07]  /*0820*/  LDC.64 R10, c[0x0][0x398] ;  /* 0x0000e600ff0a7b82 */ /* 0x000eee0000000a00 */
[----:B------:R-:W-:Y:S01]  /*0830*/  @!P5 IMAD.MOV R20, RZ, RZ, -R20 ;  /* 0x000000ffff14d224 */ /* 0x000fe200078e0a14 */
[----:B------:R-:W-:Y:S01]  /*0840*/  ISETP.NE.AND P5, PT, R6, RZ, PT ;  /* 0x000000ff0600720c */ /* 0x000fe20003fa5270 */
[----:B-1----:R-:W-:-:S02]  /*0850*/  IMAD.MOV.U32 R36, RZ, RZ, RZ ;  /* 0x000000ffff247224 */ /* 0x002fc400078e00ff */
[----:B--2---:R-:W-:-:S10]  /*0860*/  IMAD.MOV R16, RZ, RZ, -R37 ;  /* 0x000000ffff107224 */ /* 0x004fd400078e0a25 */
[----:B------:R-:W-:Y:S02]  /*0870*/  @!P5 LOP3.LUT R20, RZ, R6, RZ, 0x33, !PT ;  /* 0x00000006ff14d212 */ /* 0x000fe400078e33ff */
[----:B0-----:R-:W-:Y:S02]  /*0880*/  ISETP.NE.U32.AND P5, PT, R12, 0x1, PT ;  /* 0x000000010c00780c */ /* 0x001fe40003fa5070 */
[----:B------:R-:W-:Y:S02]  /*0890*/  IADD3 R39, PT, PT, -R20, RZ, RZ ;  /* 0x000000ff14277210 */ /* 0x000fe40007ffe1ff */
[----:B------:R-:W-:-:S03]  /*08a0*/  ISETP.NE.AND.EX P5, PT, R13, RZ, PT, P5 ;  /* 0x000000ff0d00720c */ /* 0x000fc60003fa5350 */
[----:B------:R-:W-:Y:S01]  /*08b0*/  IMAD R45, R6, R39, R45 ;  /* 0x00000027062d7224 */ /* 0x000fe200078e022d */
[----:B------:R-:W-:Y:S01]  /*08c0*/  SEL R12, R18, RZ, P5 ;  /* 0x000000ff120c7207 */ /* 0x000fe20002800000 */
[----:B------:R-:W-:Y:S01]  /*08d0*/  IMAD R39, R16, R43, RZ ;  /* 0x0000002b10277224 */ /* 0x000fe200078e02ff */
[----:B---3--:R-:W-:Y:S02]  /*08e0*/  ISETP.NE.U32.AND P5, PT, R10, 0x1, PT ;  /* 0x000000010a00780c */ /* 0x008fe40003fa5070 */
[----:B------:R-:W-:Y:S01]  /*08f0*/  IABS R6, R45 ;  /* 0x0000002d00067213 */ /* 0x000fe20000000000 */
[----:B------:R-:W-:Y:S01]  /*0900*/  IMAD.HI.U32 R36, R37, R39, R36 ;  /* 0x0000002725247227 */ /* 0x000fe200078e0024 */
[----:B------:R-:W-:Y:S01]  /*0910*/  ISETP.NE.AND.EX P5, PT, R11, RZ, PT, P5 ;  /* 0x000000ff0b00720c */ /* 0x000fe20003fa5350 */
[----:B------:R-:W0:Y:S02]  /*0920*/  LDC.64 R38, c[0x0][0x3a8] ;  /* 0x0000ea00ff267b82 */ /* 0x000e240000000a00 */
[----:B------:R-:W-:-:S02]  /*0930*/  IMAD R11, R12, UR36, RZ ;  /* 0x000000240c0b7c24 */ /* 0x000fc4000f8e02ff */
        /* <DEDUP_REMOVED lines=10> */
[----:B------:R-:W-:Y:S01]  /*09e0*/  LOP3.LUT R6, R45, R8, RZ, 0x3c, !PT ;  /* 0x000000082d067212 */ /* 0x000fe200078e3cff */
[----:B------:R-:W1:Y:S10]  /*09f0*/  LDC.64 R42, c[0x0][0x3a0] ;  /* 0x0000e800ff2a7b82 */ /* 0x000e740000000a00 */
[----:B------:R-:W-:Y:S01]  /*0a00*/  @P5 VIADD R36, R36, 0x1 ;  /* 0x0000000124245836 */ /* 0x000fe20000000000 */
        /* <DEDUP_REMOVED lines=24> */
.L_x_3471:
[----:B------:R-:W-:Y:S05]  /*0b90*/  BSYNC.RECONVERGENT B1 ;  /* 0x0000000000017941 */ /* 0x000fea0003800200 */
.L_x_3470:
[----:B------:R-:W-:Y:S01]  /*0ba0*/  BSSY.RECONVERGENT B1, `(.L_x_3472) ;  /* 0x000007a000017945 */ /* 0x000fe20003800200 */
[----:B------:R-:W-:Y:S02]  /*0bb0*/  ISETP.GE.U32.AND P5, PT, R19, R14, PT ;  /* 0x0000000e1300720c */ /* 0x000fe40003fa6070 */
        /* <DEDUP_REMOVED lines=15> */
[----:B------:R1:W0:Y:S02]  /*0cb0*/  F2I.FTZ.U32.TRUNC.NTZ R11, R18 ;  /* 0x00000012000b7305 */ /* 0x000224000021f000 */
[----:B-1----:R-:W-:Y:S01]  /*0cc0*/  IABS R18, R8 ;  /* 0x0000000800127213 */ /* 0x002fe20000000000 */
        /* <DEDUP_REMOVED lines=18> */
[----:B------:R-:W0:Y:S02]  /*0df0*/  LDC R12, c[0x0][0x3c0] ;  /* 0x0000f000ff0c7b82 */ /* 0x000e240000000800 */
[----:B------:R1:W2:Y:S04]  /*0e00*/  F2I.FTZ.U32.TRUNC.NTZ R11, R10 ;  /* 0x0000000a000b7305 */ /* 0x0002a8000021f000 */
[----:B------:R-:W-:Y:S01]  /*0e10*/  @!P6 IMAD.MOV R20, RZ, RZ, -R20 ;  /* 0x000000ffff14e224 */ /* 0x000fe200078e0a14 */
[----:B------:R-:W-:Y:S01]  /*0e20*/  ISETP.NE.AND P6, PT, R45, RZ, PT ;  /* 0x000000ff2d00720c */ /* 0x000fe20003fc5270 */
[----:B-1----:R-:W-:Y:S01]  /*0e30*/  IMAD.MOV.U32 R10, RZ, RZ, RZ ;  /* 0x000000ffff0a7224 */ /* 0x002fe200078e00ff */
[----:B--2---:R-:W-:-:S11]  /*0e40*/  IADD3 R39, PT, PT, RZ, -R11, RZ ;  /* 0x8000000bff277210 */ /* 0x004fd60007ffe0ff */
[----:B------:R-:W-:Y:S02]  /*0e50*/  @!P6 LOP3.LUT R20, RZ, R45, RZ, 0x33, !PT ;  /* 0x0000002dff14e212 */ /* 0x000fe400078e33ff */
[----:B0-----:R-:W-:-:S03]  /*0e60*/  IABS R47, R12 ;  /* 0x0000000c002f7213 */ /* 0x001fc60000000000 */
[----:B------:R-:W-:-:S04]  /*0e70*/  IMAD.MOV R37, RZ, RZ, -R20 ;  /* 0x000000ffff257224 */ /* 0x000fc800078e0a14 */
        /* <DEDUP_REMOVED lines=17> */
[----:B------:R-:W-:Y:S01]  /*0f90*/  @P6 VIADD R10, R10, 0x1 ;  /* 0x000000010a0a6836 */ /* 0x000fe20000000000 */
[----:B------:R-:W-:Y:S01]  /*0fa0*/  ISETP.GE.AND P6, PT, R11, RZ, PT ;  /* 0x000000ff0b00720c */ /* 0x000fe20003fc6270 */
[----:B------:R1:W2:Y:S03]  /*0fb0*/  F2I.FTZ.U32.TRUNC.NTZ R39, R38 ;  /* 0x0000002600277305 */ /* 0x0002a6000021f000 */
[----:B------:R-:W-:Y:S02]  /*0fc0*/  MOV R22, R10 ;  /* 0x0000000a00167202 */ /* 0x000fe40000000f00 */
[----:B------:R-:W3:Y:S01]  /*0fd0*/  LDC.64 R10, c[0x0][0x398] ;  /* 0x0000e600ff0a7b82 */ /* 0x000ee20000000a00 */
[----:B-1----:R-:W-:-:S06]  /*0fe0*/  IMAD.MOV.U32 R38, RZ, RZ, RZ ;  /* 0x000000ffff267224 */ /* 0x002fcc00078e00ff */
[----:B------:R-:W-:Y:S01]  /*0ff0*/  @!P6 IMAD.MOV R22, RZ, RZ, -R22 ;  /* 0x000000ffff16e224 */ /* 0x000fe200078e0a16 */
[----:B------:R-:W-:Y:S01]  /*1000*/  ISETP.NE.AND P6, PT, R8, RZ, PT ;  /* 0x000000ff0800720c */ /* 0x000fe20003fc5270 */
[----:B--2---:R-:W-:-:S12]  /*1010*/  IMAD.MOV R16, RZ, RZ, -R39 ;  /* 0x000000ffff107224 */ /* 0x004fd800078e0a27 */
[----:B------:R-:W-:Y:S02]  /*1020*/  @!P6 LOP3.LUT R22, RZ, R8, RZ, 0x33, !PT ;  /* 0x00000008ff16e212 */ /* 0x000fe400078e33ff */
[----:B0-----:R-:W-:Y:S02]  /*1030*/  ISETP.NE.U32.AND P6, PT, R36, 0x1, PT ;  /* 0x000000012400780c */ /* 0x001fe40003fc5070 */
[----:B------:R-:W-:Y:S02]  /*1040*/  IADD3 R43, PT, PT, -R22, RZ, RZ ;  /* 0x000000ff162b7210 */ /* 0x000fe40007ffe1ff */
[----:B------:R-:W-:-:S03]  /*1050*/  ISETP.NE.AND.EX P6, PT, R37, RZ, PT, P6 ;  /* 0x000000ff2500720c */ /* 0x000fc60003fc5360 */
[----:B------:R-:W-:Y:S02]  /*1060*/  IMAD R43, R8, R43, R45 ;  /* 0x0000002b082b7224 */ /* 0x000fe400078e022d */
[----:B------:R-:W-:Y:S01]  /*1070*/  IMAD R45, R16, R47, RZ ;  /* 0x0000002f102d7224 */ /* 0x000fe200078e02ff */
[----:B------:R-:W-:Y:S02]  /*1080*/  SEL R16, R20, RZ, P6 ;  /* 0x000000ff14107207 */ /* 0x000fe40003000000 */
[----:B------:R-:W-:Y:S01]  /*1090*/  IABS R18, R43 ;  /* 0x0000002b00127213 */ /* 0x000fe20000000000 */
[----:B------:R-:W-:Y:S01]  /*10a0*/  IMAD.HI.U32 R45, R39, R45, R38 ;  /* 0x0000002d272d7227 */ /* 0x000fe200078e0026 */
[----:B---3--:R-:W-:Y:S01]  /*10b0*/  ISETP.NE.U32.AND P6, PT, R10, 0x1, PT ;  /* 0x000000010a00780c */ /* 0x008fe20003fc5070 */
[----:B------:R-:W0:Y:S02]  /*10c0*/  LDC.64 R38, c[0x0][0x3a8] ;  /* 0x0000ea00ff267b82 */ /* 0x000e240000000a00 */
[----:B------:R-:W-:Y:S01]  /*10d0*/  IMAD R16, R16, UR36, RZ ;  /* 0x0000002410107c24 */ /* 0x000fe2000f8e02ff */
[----:B------:R-:W-:Y:S01]  /*10e0*/  ISETP.NE.AND.EX P6, PT, R11, RZ, PT, P6 ;  /* 0x000000ff0b00720c */ /* 0x000fe20003fc5360 */
[----:B------:R-:W-:-:S03]  /*10f0*/  IMAD.HI.U32 R8, R45, R18, RZ ;  /* 0x000000122d087227 */ /* 0x000fc600078e00ff */
[----:B------:R-:W-:Y:S01]  /*1100*/  SEL R11, R22, RZ, P6 ;  /* 0x000000ff160b7207 */ /* 0x000fe20003000000 */
[----:B------:R-:W-:-:S04]  /*1110*/  IMAD.MOV R37, RZ, RZ, -R8 ;  /* 0x000000ffff257224 */ /* 0x000fc800078e0a08 */
[----:B------:R-:W-:Y:S02]  /*1120*/  IMAD R10, R47, R37, R18 ;  /* 0x000000252f0a7224 */ /* 0x000fe400078e0212 */
[----:B------:R-:W1:Y:S01]  /*1130*/  LDC.64 R36, c[0x0][0x3a0] ;  /* 0x0000e800ff247b82 */ /* 0x000e620000000a00 */
[----:B------:R-:W-:Y:S02]  /*1140*/  IMAD R11, R11, UR37, R16 ;  /* 0x000000250b0b7c24 */ /* 0x000fe4000f8e0210 */
        /* <DEDUP_REMOVED lines=11> */
[----:B-1----:R-:W-:-:S04]  /*1200*/  ISETP.NE.U32.AND P6, PT, R36, 0x1, PT ;  /* 0x000000012400780c */ /* 0x002fc80003fc5070 */
        /* <DEDUP_REMOVED lines=19> */
.L_x_3473:
[----:B------:R-:W-:Y:S05]  /*1340*/  BSYNC.RECONVERGENT B1 ;  /* 0x0000000000017941 */ /* 0x000fea0003800200 */
.L_x_3472:
        /* <DEDUP_REMOVED lines=21> */
[----:B-1----:R-:W-:Y:S02]  /*14a0*/  IABS R20, R12 ;  /* 0x0000000c00147213 */ /* 0x002fe40000000000 */
        /* <DEDUP_REMOVED lines=20> */
[----:B------:R-:W-:-:S02]  /*15f0*/  @!P1 IADD3 R22, PT, PT, -R22, RZ, RZ ;  /* 0x000000ff16169210 */ /* 0x000fc40007ffe1ff */
[----:B------:R-:W-:Y:S01]  /*1600*/  ISETP.NE.AND P1, PT, R47, RZ, PT ;  /* 0x000000ff2f00720c */ /* 0x000fe20003f25270 */
[----:B-1----:R-:W-:Y:S02]  /*1610*/  HFMA2 R10, -RZ, RZ, 0, 0 ;  /* 0x00000000ff0a7431 */ /* 0x002fe400000001ff */
[----:B--2---:R-:W-:-:S10]  /*1620*/  IMAD.MOV R43, RZ, RZ, -R11 ;  /* 0x000000ffff2b7224 */ /* 0x004fd400078e0a0b */
        /* <DEDUP_REMOVED lines=27> */
[----:B------:R-:W-:Y:S02]  /*17e0*/  ISETP.NE.AND P1, PT, R12, RZ, PT ;  /* 0x000000ff0c00720c */ /* 0x000fe40003f25270 */
[----:B--2---:R-:W-:-:S11]  /*17f0*/  IADD3 R18, PT, PT, RZ, -R43, RZ ;  /* 0x8000002bff127210 */ /* 0x004fd60007ffe0ff */
[----:B------:R-:W-:Y:S02]  /*1800*/  @!P1 LOP3.LUT R24, RZ, R12, RZ, 0x33, !PT ;  /* 0x0000000cff189212 */ /* 0x000fe400078e33ff */
[----:B0-----:R-:W-:-:S03]  /*1810*/  ISETP.NE.U32.AND P1, PT, R38, 0x1, PT ;  /* 0x000000012600780c */ /* 0x001fc60003f25070 */
[----:B------:R-:W-:Y:S01]  /*1820*/  IMAD.MOV R45, RZ, RZ, -R24 ;  /* 0x000000ffff2d7224 */ /* 0x000fe200078e0a18 */
        /* <DEDUP_REMOVED lines=11> */
[----:B------:R-:W-:Y:S02]  /*18e0*/  SEL R11, R24, RZ, P1 ;  /* 0x000000ff180b7207 */ /* 0x000fe40000800000 */
[----:B------:R-:W-:-:S03]  /*18f0*/  IADD3 R39, PT, PT, -R12, RZ, RZ ;  /* 0x000000ff0c277210 */ /* 0x000fc60007ffe1ff */
[----:B------:R-:W-:Y:S02]  /*1900*/  IMAD R11, R11, UR37, R18 ;  /* 0x000000250b0b7c24 */ /* 0x000fe4000f8e0212 */
        /* <DEDUP_REMOVED lines=33> */
.L_x_3475:
[----:B------:R-:W-:Y:S05]  /*1b20*/  BSYNC.RECONVERGENT B1 ;  /* 0x0000000000017941 */ /* 0x000fea0003800200 */
.L_x_3474:
        /* <DEDUP_REMOVED lines=40> */
[----:B------:R-:W-:-:S13]  /*1db0*/  ISETP.NE.AND P2, PT, R45, RZ, PT ;  /* 0x000000ff2d00720c */ /* 0x000fda0003f45270 */
        /* <DEDUP_REMOVED lines=38> */
[----:B--2---:R-:W-:Y:S01]  /*2020*/  ISETP.NE.U32.AND P2, PT, R38, 0x1, PT ;  /* 0x000000012600780c */ /* 0x004fe20003f45070 */
[----:B------:R-:W0:Y:S03]  /*2030*/  LDC.64 R44, c[0x0][0x3a8] ;  /* 0x0000ea00ff2c7b82 */ /* 0x000e260000000a00 */
[----:B------:R-:W-:Y:S01]  /*2040*/  ISETP.NE.AND.EX P2, PT, R39, RZ, PT, P2 ;  /* 0x000000ff2700720c */ /* 0x000fe20003f45320 */
[----:B------:R-:W-:-:S03]  /*2050*/  IMAD.HI.U32 R11, R11, R16, RZ ;  /* 0x000000100b0b7227 */ /* 0x000fc600078e00ff */
[----:B------:R-:W-:Y:S01]  /*2060*/  SEL R20, R24, RZ, P2 ;  /* 0x000000ff18147207 */ /* 0x000fe20001000000 */
[----:B------:R-:W1:Y:S01]  /*2070*/  LDC.64 R38, c[0x0][0x3a0] ;  /* 0x0000e800ff267b82 */ /* 0x000e620000000a00 */
        /* <DEDUP_REMOVED lines=35> */
.L_x_3477:
[----:B------:R-:W-:Y:S05]  /*22b0*/  BSYNC.RECONVERGENT B1 ;  /* 0x0000000000017941 */ /* 0x000fea0003800200 */
.L_x_3476:
        /* <DEDUP_REMOVED lines=122> */
.L_x_3479:
[----:B------:R-:W-:Y:S05]  /*2a60*/  BSYNC.RECONVERGENT B1 ;  /* 0x0000000000017941 */ /* 0x000fea0003800200 */
.L_x_3478:
[----:B------:R-:W-:Y:S01]  /*2a70*/  BSSY.RECONVERGENT B1, `(.L_x_3480) ;  /* 0x0000078000017945 */ /* 0x000fe20003800200 */
[----:B------:R-:W-:Y:S01]  /*2a80*/  ISETP.GE.U32.AND P3, PT, R11, R14, PT ;  /* 0x0000000e0b00720c */ /* 0x000fe20003f66070 */
[----:B------:R-:W-:Y:S01]  /*2a90*/  IMAD.MOV.U32 R18, RZ, RZ, -0x800000 ;  /* 0xff800000ff127424 */ /* 0x000fe200078e00ff */
[----:B------:R-:W-:Y:S01]  /*2aa0*/  IADD3 R41, PT, PT, R41, 0x160, RZ ;  /* 0x0000016029297810 */ /* 0x000fe20007ffe0ff */
        /* <DEDUP_REMOVED lines=116> */
.L_x_3481:
[----:B------:R-:W-:Y:S05]  /*31f0*/  BSYNC.RECONVERGENT B1 ;  /* 0x0000000000017941 */ /* 0x000fea0003800200 */
.L_x_3480:
        /* <DEDUP_REMOVED lines=121> */
.L_x_3483:
[----:B------:R-:W-:Y:S05]  /*3990*/  BSYNC.RECONVERGENT B1 ;  /* 0x0000000000017941 */ /* 0x000fea0003800200 */
.L_x_3482:
        /* <DEDUP_REMOVED lines=119> */
.L_x_3485:
[----:B------:R-:W-:Y:S05]  /*4110*/  BSYNC.RECONVERGENT B1 ;  /* 0x0000000000017941 */ /* 0x000fea0003800200 */
.L_x_3484:
        /* <DEDUP_REMOVED lines=123> */
.L_x_3487:
[----:B------:R-:W-:Y:S05]  /*48d0*/  BSYNC.RECONVERGENT B1 ;  /* 0x0000000000017941 */ /* 0x000fea0003800200 */
.L_x_3486:
[----:B------:R-:W-:Y:S01]  /*48e0*/  BSSY.RECONVERGENT B1, `(.L_x_3488) ;  /* 0x0000078000017945 */ /* 0x000fe20003800200 */
[----:B------:R-:W-:Y:S01]  /*48f0*/  MOV R26, 0xff800000 ;  /* 0xff800000001a7802 */ /* 0x000fe20000000f00 */
[----:B------:R-:W-:Y:S02]  /*4900*/  IMAD.MOV.U32 R28, RZ, RZ, -0x800000 ;  /* 0xff800000ff1c7424 */ /* 0x000fe400078e00ff */
        /* <DEDUP_REMOVED lines=31> */
[----:B------:R-:W0:Y:S03]  /*4b00*/  LDC R28, c[0x0][0x3c0] ;  /* 0x0000f000ff1c7b82 */ /* 0x000e260000000800 */
[----:B------:R1:W2:Y:S02]  /*4b10*/  F2I.FTZ.U32.TRUNC.NTZ R37, R36 ;  /* 0x0000002400257305 */ /* 0x0002a4000021f000 */
[----:B------:R-:W-:Y:S02]  /*4b20*/  @P1 IADD3 R32, PT, PT, R32, 0x1, RZ ;  /* 0x0000000120201810 */ /* 0x000fe40007ffe0ff */
[----:B------:R-:W-:-:S04]  /*4b30*/  ISETP.NE.AND P1, PT, R43, RZ, PT ;  /* 0x000000ff2b00720c */ /* 0x000fc80003f25270 */
[----:B------:R-:W-:Y:S02]  /*4b40*/  @!P2 IMAD.MOV R32, RZ, RZ, -R32 ;  /* 0x000000ffff20a224 */ /* 0x000fe400078e0a20 */
[----:B-1----:R-:W-:Y:S02]  /*4b50*/  IMAD.MOV.U32 R36, RZ, RZ, RZ ;  /* 0x000000ffff247224 */ /* 0x002fe400078e00ff */
[----:B--2---:R-:W-:-:S05]  /*4b60*/  IMAD.MOV R34, RZ, RZ, -R37 ;  /* 0x000000ffff227224 */ /* 0x004fca00078e0a25 */
[----:B------:R-:W-:-:S04]  /*4b70*/  @!P1 LOP3.LUT R32, RZ, R43, RZ, 0x33, !PT ;  /* 0x0000002bff209212 */ /* 0x000fc800078e33ff */
[----:B------:R-:W-:Y:S02]  /*4b80*/  IADD3 R39, PT, PT, -R32, RZ, RZ ;  /* 0x000000ff20277210 */ /* 0x000fe40007ffe1ff */
        /* <DEDUP_REMOVED lines=50> */
[----:B-1----:R-:W-:-:S04]  /*4eb0*/  ISETP.NE.U32.AND P1, PT, R36, 0x1, PT ;  /* 0x000000012400780c */ /* 0x002fc80003f25070 */
[----:B------:R-:W-:Y:S01]  /*4ec0*/  ISETP.NE.AND.EX P1, PT, R37, RZ, PT, P1 ;  /* 0x000000ff2500720c */ /* 0x000fe20003f25310 */
[----:B------:R-:W-:Y:S02]  /*4ed0*/  IMAD R37, R32, UR36, RZ ;  /* 0x0000002420257c24 */ /* 0x000fe4000f8e02ff */
        /* <DEDUP_REMOVED lines=24> */
.L_x_3489:
[----:B------:R-:W-:Y:S05]  /*5060*/  BSYNC.RECONVERGENT B1 ;  /* 0x0000000000017941 */ /* 0x000fea0003800200 */
.L_x_3488:
        /* <DEDUP_REMOVED lines=92> */
[----:B0-----:R-:W-:-:S02]  /*5630*/  ISETP.NE.U32.AND P1, PT, R42, 0x1, PT ;  /* 0x000000012a00780c */ /* 0x001fc40003f25070 */
[----:B------:R-:W-:Y:S01]  /*5640*/  ISETP.NE.AND.EX P2, PT, R39, RZ, PT, P2 ;  /* 0x000000ff2700720c */ /* 0x000fe20003f45320 */
[----:B------:R-:W-:Y:S01]  /*5650*/  IMAD.MOV R39, RZ, RZ, -R26 ;  /* 0x000000ffff277224 */ /* 0x000fe200078e0a1a */
        /* <DEDUP_REMOVED lines=22> */
.L_x_3491:
[----:B------:R-:W-:Y:S05]  /*57c0*/  BSYNC.RECONVERGENT B1 ;  /* 0x0000000000017941 */ /* 0x000fea0003800200 */
.L_x_3490:
        /* <DEDUP_REMOVED lines=47> */
[----:B------:R-:W0:Y:S03]  /*5ac0*/  I2F.RP R38, R47 ;  /* 0x0000002f00267306 */ /* 0x000e260000209400 */
        /* <DEDUP_REMOVED lines=14> */
[----:B------:R-:W-:Y:S01]  /*5bb0*/  ISETP.GE.AND P3, PT, R36, RZ, PT ;  /* 0x000000ff2400720c */ /* 0x000fe20003f66270 */
[----:B------:R-:W-:-:S06]  /*5bc0*/  IMAD.MOV.U32 R36, RZ, RZ, RZ ;  /* 0x000000ffff247224 */ /* 0x000fcc00078e00ff */
        /* <DEDUP_REMOVED lines=55> */
.L_x_3493:
[----:B------:R-:W-:Y:S05]  /*5f40*/  BSYNC.RECONVERGENT B1 ;  /* 0x0000000000017941 */ /* 0x000fea0003800200 */
.L_x_3492:
[-C--:B------:R-:W-:Y:S01]  /*5f50*/  ISETP.GE.AND.EX P5, PT, RZ, R15.reuse, PT, P5 ;  /* 0x0000000fff00720c */ /* 0x080fe20003fa6350 */
[----:B------:R-:W-:Y:S01]  /*5f60*/  BSSY.RECONVERGENT B1, `(.L_x_3494) ;  /* 0x0000087000017945 */ /* 0x000fe20003800200 */
[-C--:B------:R-:W-:Y:S01]  /*5f70*/  ISETP.GE.U32.AND P1, PT, R29, R14.reuse, PT ;  /* 0x0000000e1d00720c */ /* 0x080fe20003f26070 */
[----:B------:R-:W-:Y:S01]  /*5f80*/  IMAD.MOV.U32 R32, RZ, RZ, -0x800000 ;  /* 0xff800000ff207424 */ /* 0x000fe200078e00ff */
[-C--:B------:R-:W-:Y:S01]  /*5f90*/  ISETP.GE.U32.AND P2, PT, R31, R14.reuse, PT ;  /* 0x0000000e1f00720c */ /* 0x080fe20003f46070 */
[----:B------:R-:W-:Y:S01]  /*5fa0*/  IMAD.MOV.U32 R34, RZ, RZ, -0x800000 ;  /* 0xff800000ff227424 */ /* 0x000fe200078e00ff */
[-C--:B------:R-:W-:Y:S01]  /*5fb0*/  ISETP.GE.U32.AND P3, PT, R33, R14.reuse, PT ;  /* 0x0000000e2100720c */ /* 0x080fe20003f66070 */
[----:B------:R-:W-:Y:S01]  /*5fc0*/  IMAD.MOV.U32 R42, RZ, RZ, -0x800000 ;  /* 0xff800000ff2a7424 */ /* 0x000fe200078e00ff */
[----:B------:R-:W-:Y:S02]  /*5fd0*/  ISETP.GE.U32.AND P4, PT, R35, R14, PT ;  /* 0x0000000e2300720c */ /* 0x000fe40003f86070 */
[----:B------:R-:W-:-:S02]  /*5fe0*/  ISETP.GE.AND.EX P6, PT, RZ, R15, PT, P6 ;  /* 0x0000000fff00720c */ /* 0x000fc40003fc6360 */
[-C--:B------:R-:W-:Y:S02]  /*5ff0*/  ISETP.GE.AND.EX P1, PT, RZ, R15.reuse, PT, P1 ;  /* 0x0000000fff00720c */ /* 0x080fe40003f26310 */
[-C--:B------:R-:W-:Y:S02]  /*6000*/  ISETP.GE.AND.EX P2, PT, RZ, R15.reuse, PT, P2 ;  /* 0x0000000fff00720c */ /* 0x080fe40003f46320 */
[-C--:B------:R-:W-:Y:S02]  /*6010*/  ISETP.GE.AND.EX P3, PT, RZ, R15.reuse, PT, P3 ;  /* 0x0000000fff00720c */ /* 0x080fe40003f66330 */
        /* <DEDUP_REMOVED lines=21> */
[----:B------:R-:W-:Y:S02]  /*6170*/  IMAD.MOV.U32 R14, RZ, RZ, R40 ;  /* 0x000000ffff0e7224 */ /* 0x000fe400078e0028 */
[----:B------:R-:W1:Y:S02]  /*6180*/  LDC R40, c[0x0][0x3c0] ;  /* 0x0000f000ff287b82 */ /* 0x000e640000000800 */
[----:B------:R-:W-:-:S04]  /*6190*/  IMAD.HI.U32 R41, R39, R14, RZ ;  /* 0x0000000e27297227 */ /* 0x000fc800078e00ff */
[----:B------:R-:W-:-:S04]  /*61a0*/  IMAD.MOV R15, RZ, RZ, -R41 ;  /* 0x000000ffff0f7224 */ /* 0x000fc800078e0a29 */
[----:B------:R-:W-:-:S05]  /*61b0*/  IMAD R14, R37, R15, R14 ;  /* 0x0000000f250e7224 */ /* 0x000fca00078e020e */
[----:B------:R-:W-:Y:S02]  /*61c0*/  ISETP.GT.U32.AND P5, PT, R37, R14, PT ;  /* 0x0000000e2500720c */ /* 0x000fe40003fa4070 */
[----:B0-----:R-:W-:-:S04]  /*61d0*/  IABS R38, R12 ;  /* 0x0000000c00267213 */ /* 0x001fc80000000000 */
[----:B------:R-:W0:Y:S01]  /*61e0*/  I2F.RP R39, R38 ;  /* 0x0000002600277306 */ /* 0x000e220000209400 */
[----:B-1----:R-:W-:-:S06]  /*61f0*/  IABS R47, R40 ;  /* 0x00000028002f7213 */ /* 0x002fcc0000000000 */
        /* <DEDUP_REMOVED lines=8> */
[----:B------:R-:W0:Y:S07]  /*6280*/  F2I.FTZ.U32.TRUNC.NTZ R15, R37 ;  /* 0x00000025000f7305 */ /* 0x000e2e000021f000 */
[----:B------:R-:W-:Y:S01]  /*6290*/  @!P5 IMAD.MOV R41, RZ, RZ, -R41 ;  /* 0x000000ffff29d224 */ /* 0x000fe200078e0a29 */
[----:B------:R-:W-:Y:S01]  /*62a0*/  ISETP.NE.AND P5, PT, R36, RZ, PT ;  /* 0x000000ff2400720c */ /* 0x000fe20003fa5270 */
[----:B0-----:R-:W-:-:S12]  /*62b0*/  IMAD.MOV R39, RZ, RZ, -R15 ;  /* 0x000000ffff277224 */ /* 0x001fd800078e0a0f */
[----:B------:R-:W-:Y:S01]  /*62c0*/  @!P5 LOP3.LUT R41, RZ, R36, RZ, 0x33, !PT ;  /* 0x00000024ff29d212 */ /* 0x000fe200078e33ff */
[----:B------:R-:W-:-:S03]  /*62d0*/  IMAD R39, R39, R38, RZ ;  /* 0x0000002627277224 */ /* 0x000fc600078e02ff */
[----:B------:R-:W-:-:S05]  /*62e0*/  IADD3 R14, PT, PT, -R41, RZ, RZ ;  /* 0x000000ff290e7210 */ /* 0x000fca0007ffe1ff */
        /* <DEDUP_REMOVED lines=34> */
[----:B------:R-:W-:Y:S01]  /*6510*/  IABS R12, R43 ;  /* 0x0000002b000c7213 */ /* 0x000fe20000000000 */
[----:B------:R-:W-:Y:S02]  /*6520*/  IMAD R41, R41, UR36, RZ ;  /* 0x0000002429297c24 */ /* 0x000fe4000f8e02ff */
        /* <DEDUP_REMOVED lines=42> */
.L_x_3495:
[----:B------:R-:W-:Y:S05]  /*67d0*/  BSYNC.RECONVERGENT B1 ;  /* 0x0000000000017941 */ /* 0x000fea0003800200 */
.L_x_3494:
        /* <DEDUP_REMOVED lines=32> */
[----:B------:R-:W0:Y:S02]  /*69e0*/  LDC R12, c[0x0][0x3c0] ;  /* 0x0000f000ff0c7b82 */ /* 0x000e240000000800 */
[----:B------:R-:W1:Y:S03]  /*69f0*/  F2I.FTZ.U32.TRUNC.NTZ R15, R15 ;  /* 0x0000000f000f7305 */ /* 0x000e66000021f000 */
[----:B------:R-:W-:Y:S01]  /*6a00*/  @P5 VIADD R36, R36, 0x1 ;  /* 0x0000000124245836 */ /* 0x000fe20000000000 */
[----:B------:R-:W-:-:S05]  /*6a10*/  ISETP.NE.AND P5, PT, R38, RZ, PT ;  /* 0x000000ff2600720c */ /* 0x000fca0003fa5270 */
[----:B------:R-:W-:Y:S01]  /*6a20*/  @!P6 IMAD.MOV R36, RZ, RZ, -R36 ;  /* 0x000000ffff24e224 */ /* 0x000fe200078e0a24 */
[----:B-1----:R-:W-:-:S07]  /*6a30*/  IADD3 R37, PT, PT, RZ, -R15, RZ ;  /* 0x8000000fff257210 */ /* 0x002fce0007ffe0ff */
[----:B------:R-:W-:Y:S01]  /*6a40*/  @!P5 LOP3.LUT R36, RZ, R38, RZ, 0x33, !PT ;  /* 0x00000026ff24d212 */ /* 0x000fe200078e33ff */
[----:B------:R-:W-:-:S04]  /*6a50*/  IMAD R37, R37, R40, RZ ;  /* 0x0000002825257224 */ /* 0x000fc800078e02ff */
[----:B------:R-:W-:Y:S01]  /*6a60*/  IMAD.MOV R14, RZ, RZ, -R36 ;  /* 0x000000ffff0e7224 */ /* 0x000fe200078e0a24 */
[----:B0-----:R-:W-:-:S03]  /*6a70*/  IABS R50, R12 ;  /* 0x0000000c00327213 */ /* 0x001fc60000000000 */
        /* <DEDUP_REMOVED lines=34> */
[----:B------:R-:W-:Y:S01]  /*6ca0*/  IMAD R37, R50, R38, R37 ;  /* 0x0000002632257224 */ /* 0x000fe200078e0225 */
[----:B------:R-:W-:-:S04]  /*6cb0*/  LOP3.LUT R38, R45, R12, RZ, 0x3c, !PT ;  /* 0x0000000c2d267212 */ /* 0x000fc800078e3cff */
[----:B------:R-:W-:Y:S02]  /*6cc0*/  ISETP.GT.U32.AND P5, PT, R50, R37, PT ;  /* 0x000000253200720c */ /* 0x000fe40003fa4070 */
[----:B0-----:R-:W-:-:S04]  /*6cd0*/  ISETP.NE.U32.AND P6, PT, R14, 0x1, PT ;  /* 0x000000010e00780c */ /* 0x001fc80003fc5070 */
[----:B------:R-:W-:Y:S02]  /*6ce0*/  ISETP.NE.AND.EX P6, PT, R15, RZ, PT, P6 ;  /* 0x000000ff0f00720c */ /* 0x000fe40003fc5360 */
[----:B------:R-:W0:Y:S02]  /*6cf0*/  LDC.64 R14, c[0x0][0x398] ;  /* 0x0000e600ff0e7b82 */ /* 0x000e240000000a00 */
[----:B------:R-:W-:-:S03]  /*6d00*/  SEL R40, R36, RZ, P6 ;  /* 0x000000ff24287207 */ /* 0x000fc60003000000 */
[----:B------:R-:W-:Y:S02]  /*6d10*/  @!P5 IMAD.IADD R37, R37, 0x1, -R50 ;  /* 0x000000012525d824 */ /* 0x000fe400078e0a32 */
[----:B------:R-:W-:Y:S01]  /*6d20*/  @!P5 VIADD R32, R32, 0x1 ;  /* 0x000000012020d836 */ /* 0x000fe20000000000 */
[----:B------:R-:W-:Y:S02]  /*6d30*/  ISETP.GE.AND P5, PT, R38, RZ, PT ;  /* 0x000000ff2600720c */ /* 0x000fe40003fa6270 */
        /* <DEDUP_REMOVED lines=33> */
.L_x_3497:
[----:B------:R-:W-:Y:S05]  /*6f50*/  BSYNC.RECONVERGENT B1 ;  /* 0x0000000000017941 */ /* 0x000fea0003800200 */
.L_x_3496:
        /* <DEDUP_REMOVED lines=44> */
[----:B------:R-:W-:Y:S01]  /*7220*/  IABS R38, R39 ;  /* 0x0000002700267213 */ /* 0x000fe20000000000 */
[----:B------:R-:W-:-:S02]  /*7230*/  IMAD.HI.U32 R14, R15, R37, R14 ;  /* 0x000000250f0e7227 */ /* 0x000fc400078e000e */
        /* <DEDUP_REMOVED lines=46> */
[----:B------:R-:W-:-:S04]  /*7520*/  ISETP.NE.AND P6, PT, R12, RZ, PT ;  /* 0x000000ff0c00720c */ /* 0x000fc80003fc5270 */
[----:B------:R-:W-:Y:S02]  /*7530*/  @!P5 IADD3 R44, PT, PT, -R44, RZ, RZ ;  /* 0x000000ff2c2cd210 */ /* 0x000fe40007ffe1ff */
[----:B-1----:R-:W-:-:S07]  /*7540*/  ISETP.NE.U32.AND P5, PT, R36, 0x1, PT ;  /* 0x000000012400780c */ /* 0x002fce0003fa5070 */
[----:B------:R-:W-:Y:S02]  /*7550*/  @!P6 LOP3.LUT R44, RZ, R12, RZ, 0x33, !PT ;  /* 0x0000000cff2ce212 */ /* 0x000fe400078e33ff */
[----:B------:R-:W-:Y:S02]  /*7560*/  ISETP.NE.AND.EX P5, PT, R37, RZ, PT, P5 ;  /* 0x000000ff2500720c */ /* 0x000fe40003fa5350 */
[----:B------:R-:W-:Y:S01]  /*7570*/  SHF.R.S64 R36, RZ, 0x1e, R11 ;  /* 0x0000001eff247819 */ /* 0x000fe2000000100b */
[----:B------:R-:W-:Y:S01]  /*7580*/  IMAD.MOV R15, RZ, RZ, -R44 ;  /* 0x000000ffff0f7224 */ /* 0x000fe200078e0a2c */
        /* <DEDUP_REMOVED lines=19> */
.L_x_3499:
[----:B------:R-:W-:Y:S05]  /*76c0*/  BSYNC.RECONVERGENT B1 ;  /* 0x0000000000017941 */ /* 0x000fea0003800200 */
.L_x_3498:
        /* <DEDUP_REMOVED lines=90> */
[----:B------:R-:W-:Y:S02]  /*7c70*/  ISETP.NE.AND.EX P2, PT, R15, RZ, PT, P2 ;  /* 0x000000ff0f00720c */ /* 0x000fe40003f45320 */
        /* <DEDUP_REMOVED lines=28> */
.L_x_3501:
[----:B------:R-:W-:Y:S05]  /*7e40*/  BSYNC.RECONVERGENT B1 ;  /* 0x0000000000017941 */ /* 0x000fea0003800200 */
.L_x_3500:
        /* <DEDUP_REMOVED lines=43> */
[----:B------:R-:W-:Y:S01]  /*8100*/  IMAD.MOV.U32 R14, RZ, RZ, RZ ;  /* 0x000000ffff0e7224 */ /* 0x000fe200078e00ff */
[----:B------:R-:W-:-:S03]  /*8110*/  IABS R38, R39 ;  /* 0x0000002700267213 */ /* 0x000fc60000000000 */
        /* <DEDUP_REMOVED lines=20> */
[----:B------:R-:W-:Y:S02]  /*8260*/  @!P2 LOP3.LUT R45, RZ, R36, RZ, 0x33, !PT ;  /* 0x00000024ff2da212 */ /* 0x000fe400078e33ff */
[----:B------:R-:W-:-:S03]  /*8270*/  ISETP.NE.AND P3, PT, R12, RZ, PT ;  /* 0x000000ff0c00720c */ /* 0x000fc60003f65270 */
        /* <DEDUP_REMOVED lines=27> */
[----:B------:R-:W-:Y:S01]  /*8430*/  SHF.R.S64 R36, RZ, 0x1e, R11 ;  /* 0x0000001eff247819 */ /* 0x000fe2000000100b */
[----:B------:R-:W-:Y:S01]  /*8440*/  IMAD R15, R34, UR36, RZ ;  /* 0x00000024220f7c24 */ /* 0x000fe2000f8e02ff */
[----:B------:R-:W-:-:S02]  /*8450*/  ISETP.NE.AND.EX P3, PT, R37, RZ, PT, P2 ;  /* 0x000000ff2500720c */ /* 0x000fc40003f65320 */
[----:B------:R-:W-:Y:S02]  /*8460*/  IADD3 R37, PT, PT, -R43, RZ, RZ ;  /* 0x000000ff2b257210 */ /* 0x000fe40007ffe1ff */
        /* <DEDUP_REMOVED lines=20> */
.L_x_3503:
[----:B------:R-:W-:Y:S05]  /*85b0*/  BSYNC.RECONVERGENT B1 ;  /* 0x0000000000017941 */ /* 0x000fea0003800200 */
.L_x_3502:
        /* <DEDUP_REMOVED lines=15> */
[----:B0-----:R-:W-:Y:S01]  /*86b0*/  MOV R14, RZ ;  /* 0x000000ff000e7202 */ /* 0x001fe20000000f00 */
[----:B--2---:R-:W-:-:S04]  /*86c0*/  IMAD.MOV R40, RZ, RZ, -R15 ;  /* 0x000000ffff287224 */ /* 0x004fc800078e0a0f */
[----:B------:R-:W-:Y:S01]  /*86d0*/  IMAD R39, R40, R37, RZ ;  /* 0x0000002528277224 */ /* 0x000fe200078e02ff */
[----:B-1----:R-:W-:-:S03]  /*86e0*/  IABS R40, R36 ;  /* 0x0000002400287213 */ /* 0x002fc60000000000 */
        /* <DEDUP_REMOVED lines=22> */
[----:B------:R-:W-:Y:S02]  /*8850*/  IMAD R39, R38, R14, R11 ;  /* 0x0000000e26277224 */ /* 0x000fe400078e020b */
[----:B------:R-:W-:Y:S01]  /*8860*/  HFMA2 R14, -RZ, RZ, 0, 0 ;  /* 0x00000000ff0e7431 */ /* 0x000fe200000001ff */
[----:B0-----:R-:W-:Y:S02]  /*8870*/  IABS R41, R12 ;  /* 0x0000000c00297213 */ /* 0x001fe40000000000 */
[----:B------:R-:W-:Y:S02]  /*8880*/  ISETP.NE.AND P5, PT, R12, RZ, PT ;  /* 0x000000ff0c00720c */ /* 0x000fe40003fa5270 */
        /* <DEDUP_REMOVED lines=51> */
[----:B------:R-:W-:Y:S01]  /*8bc0*/  ISETP.NE.AND.EX P3, PT, R37, RZ, PT, P2 ;  /* 0x000000ff2500720c */ /* 0x000fe20003f65320 */
[----:B------:R-:W-:Y:S01]  /*8bd0*/  IMAD.MOV R37, RZ, RZ, -R43 ;  /* 0x000000ffff257224 */ /* 0x000fe200078e0a2b */
[----:B------:R-:W-:-:S02]  /*8be0*/  ISETP.NE.AND.EX P2, PT, R39, RZ, PT, P1 ;  /* 0x000000ff2700720c */ /* 0x000fc40003f45310 */
        /* <DEDUP_REMOVED lines=19> */
.L_x_3505:
[----:B------:R-:W-:Y:S05]  /*8d20*/  BSYNC.RECONVERGENT B1 ;  /* 0x0000000000017941 */ /* 0x000fea0003800200 */
.L_x_3504:
        /* <DEDUP_REMOVED lines=45> */
[-C--:B------:R-:W-:Y:S01]  /*9000*/  FFMA.SAT R20, R61, R12.reuse, 0.5 ;  /* 0x3f0000003d147423 */ /* 0x080fe2000000200c */
[----:B------:R-:W-:Y:S01]  /*9010*/  FFMA R30, R14, 1.925963033500011079e-08, R69 ;  /* 0x32a570600e1e7823 */ /* 0x000fe20000000045 */
        /* <DEDUP_REMOVED lines=11> */
[-C--:B------:R-:W-:Y:S01]  /*90d0*/  FFMA.SAT R18, R59, R12.reuse, 0.5 ;  /* 0x3f0000003b127423 */ /* 0x080fe2000000200c */
[----:B------:R-:W-:Y:S01]  /*90e0*/  FADD R28, R24, -12583039 ;  /* 0xcb40007f181c7421 */ /* 0x000fe20000000000 */
[----:B------:R-:W-:Y:S01]  /*90f0*/  FFMA R32, R40, 1.925963033500011079e-08, R32 ;  /* 0x32a5706028207823 */ /* 0x000fe20000000020 */
[----:B------:R-:W-:Y:S01]  /*9100*/  FFMA R20, R61, 1.4426950216293334961, -R14 ;  /* 0x3fb8aa3b3d147823 */ /* 0x000fe2000000080e */
[-C--:B------:R-:W-:Y:S01]  /*9110*/  FFMA.RM R18, R18, R11.reuse, 12582913 ;  /* 0x4b40000112127423 */ /* 0x080fe2000000400b */
[----:B------:R-:W-:Y:S01]  /*9120*/  FFMA.RM R14, R22, R11, 12582913 ;  /* 0x4b400001160e7423 */ /* 0x000fe2000000400b */
        /* <DEDUP_REMOVED lines=8> */
[----:B------:R-:W-:Y:S01]  /*91b0*/  IMAD.SHL.U32 R10, R10, 0x800000, RZ ;  /* 0x008000000a0a7824 */ /* 0x000fe200078e00ff */
[----:B------:R-:W1:Y:S01]  /*91c0*/  MUFU.EX2 R65, R65 ;  /* 0x0000004100417308 */ /* 0x000e620000000800 */
[----:B------:R-:W-:Y:S01]  /*91d0*/  FFMA R59, R59, 1.925963033500011079e-08, R20 ;  /* 0x32a570603b3b7823 */ /* 0x000fe20000000014 */
[-C--:B------:R-:W-:Y:S01]  /*91e0*/  FFMA.SAT R20, R55, R12.reuse, 0.5 ;  /* 0x3f00000037147423 */ /* 0x080fe2000000200c */
[----:B------:R-:W-:Y:S01]  /*91f0*/  FFMA R22, R63, 1.925963033500011079e-08, R22 ;  /* 0x32a570603f167823 */ /* 0x000fe20000000016 */
[----:B------:R-:W-:Y:S01]  /*9200*/  FFMA.SAT R44, R13, R12, 0.5 ;  /* 0x3f0000000d2c7423 */ /* 0x000fe2000000200c */
[----:B------:R-:W-:-:S02]  /*9210*/  IMAD.SHL.U32 R18, R18, 0x800000, RZ ;  /* 0x0080000012127824 */ /* 0x000fc400078e00ff */
[----:B------:R-:W-:Y:S01]  /*9220*/  FFMA.RM R20, R20, R11, 12582913 ;  /* 0x4b40000114147423 */ /* 0x000fe2000000400b */
[----:B------:R-:W-:Y:S01]  /*9230*/  SHF.L.U32 R4, R4, 0x17, RZ ;  /* 0x0000001704047819 */ /* 0x000fe200000006ff */
[----:B------:R-:W2:Y:S01]  /*9240*/  MUFU.EX2 R63, R32 ;  /* 0x00000020003f7308 */ /* 0x000ea20000000800 */
[----:B------:R-:W-:Y:S02]  /*9250*/  IMAD.SHL.U32 R14, R14, 0x800000, RZ ;  /* 0x008000000e0e7824 */ /* 0x000fe400078e00ff */
[----:B------:R-:W-:Y:S01]  /*9260*/  FADD R26, R20, -12583039 ;  /* 0xcb40007f141a7421 */ /* 0x000fe20000000000 */
[----:B------:R-:W-:Y:S01]  /*9270*/  IMAD.SHL.U32 R6, R6, 0x800000, RZ ;  /* 0x0080000006067824 */ /* 0x000fe200078e00ff */
[----:B------:R-:W-:Y:S01]  /*9280*/  SHF.L.U32 R16, R16, 0x17, RZ ;  /* 0x0000001710107819 */ /* 0x000fe200000006ff */
[----:B------:R-:W-:Y:S02]  /*9290*/  IMAD.SHL.U32 R8, R8, 0x800000, RZ ;  /* 0x0080000008087824 */ /* 0x000fe400078e00ff */
[C---:B------:R-:W-:Y:S01]  /*92a0*/  FFMA R26, R55.reuse, 1.4426950216293334961, -R26 ;  /* 0x3fb8aa3b371a7823 */ /* 0x040fe2000000081a */
[----:B------:R-:W-:Y:S01]  /*92b0*/  IMAD.SHL.U32 R24, R24, 0x800000, RZ ;  /* 0x0080000018187824 */ /* 0x000fe200078e00ff */
[----:B------:R-:W3:Y:S01]  /*92c0*/  MUFU.EX2 R59, R59 ;  /* 0x0000003b003b7308 */ /* 0x000ee20000000800 */
[----:B-1----:R-:W-:Y:S01]  /*92d0*/  FMUL R6, R6, R65 ;  /* 0x0000004106067220 */ /* 0x002fe20000400000 */
[----:B------:R-:W-:Y:S01]  /*92e0*/  FFMA R36, R55, 1.925963033500011079e-08, R26 ;  /* 0x32a5706037247823 */ /* 0x000fe2000000001a */
[----:B------:R-:W-:-:S04]  /*92f0*/  FFMA.SAT R26, R53, R12, 0.5 ;  /* 0x3f000000351a7423 */ /* 0x000fc8000000200c */
[----:B------:R-:W-:Y:S01]  /*9300*/  FFMA.RM R26, R26, R11, 12582913 ;  /* 0x4b4000011a1a7423 */ /* 0x000fe2000000400b */
[----:B------:R1:W4:Y:S01]  /*9310*/  MUFU.EX2 R55, R30 ;  /* 0x0000001e00377308 */ /* 0x0003220000000800 */
[----:B--2---:R-:W-:Y:S02]  /*9320*/  FMUL R4, R4, R63 ;  /* 0x0000003f04047220 */ /* 0x004fe40000400000 */
[C---:B------:R-:W-:Y:S01]  /*9330*/  FADD R28, R26.reuse, -12583039 ;  /* 0xcb40007f1a1c7421 */ /* 0x040fe20000000000 */
[----:B------:R-:W-:-:S03]  /*9340*/  IMAD.SHL.U32 R26, R26, 0x800000, RZ ;  /* 0x008000001a1a7824 */ /* 0x000fc600078e00ff */
[----:B------:R-:W-:Y:S01]  /*9350*/  FFMA R28, R53, 1.4426950216293334961, -R28 ;  /* 0x3fb8aa3b351c7823 */ /* 0x000fe2000000081c */
[----:B------:R-:W2:Y:S01]  /*9360*/  MUFU.EX2 R67, R67 ;  /* 0x0000004300437308 */ /* 0x000ea20000000800 */
[-C--:B-1----:R-:W-:Y:S01]  /*9370*/  FFMA.SAT R30, R47, R12.reuse, 0.5 ;  /* 0x3f0000002f1e7423 */ /* 0x082fe2000000200c */
[----:B---3--:R-:W-:Y:S01]  /*9380*/  FMUL R18, R18, R59 ;  /* 0x0000003b12127220 */ /* 0x008fe20000400000 */
[----:B------:R-:W-:Y:S01]  /*9390*/  FFMA R53, R53, 1.925963033500011079e-08, R28 ;  /* 0x32a5706035357823 */ /* 0x000fe2000000001c */
[----:B------:R-:W-:Y:S01]  /*93a0*/  FFMA.SAT R28, R51, R12, 0.5 ;  /* 0x3f000000331c7423 */ /* 0x000fe2000000200c */
[----:B------:R-:W-:-:S03]  /*93b0*/  FFMA.RM R30, R30, R11, 12582913 ;  /* 0x4b4000011e1e7423 */ /* 0x000fc6000000400b */
[----:B------:R-:W-:Y:S01]  /*93c0*/  FFMA.RM R28, R28, R11, 12582913 ;  /* 0x4b4000011c1c7423 */ /* 0x000fe2000000400b */
[----:B------:R-:W-:Y:S01]  /*93d0*/  FADD R32, R30, -12583039 ;  /* 0xcb40007f1e207421 */ /* 0x000fe20000000000 */
[----:B----4-:R-:W-:Y:S01]  /*93e0*/  FMUL R10, R10, R55 ;  /* 0x000000370a0a7220 */ /* 0x010fe20000400000 */
[----:B------:R-:W1:Y:S01]  /*93f0*/  MUFU.EX2 R61, R61 ;  /* 0x0000003d003d7308 */ /* 0x000e620000000800 */
[C---:B------:R-:W-:Y:S01]  /*9400*/  FADD R34, R28.reuse, -12583039 ;  /* 0xcb40007f1c227421 */ /* 0x040fe20000000000 */
[----:B------:R-:W-:Y:S01]  /*9410*/  FFMA R32, R47, 1.4426950216293334961, -R32 ;  /* 0x3fb8aa3b2f207823 */ /* 0x000fe20000000820 */
[----:B------:R-:W-:Y:S01]  /*9420*/  SHF.L.U32 R28, R28, 0x17, RZ ;  /* 0x000000171c1c7819 */ /* 0x000fe200000006ff */
[----:B------:R-:W-:Y:S02]  /*9430*/  IMAD.SHL.U32 R30, R30, 0x800000, RZ ;  /* 0x008000001e1e7824 */ /* 0x000fe400078e00ff */
[----:B------:R-:W-:Y:S01]  /*9440*/  FFMA R34, R51, 1.4426950216293334961, -R34 ;  /* 0x3fb8aa3b33227823 */ /* 0x000fe20000000822 */
[----:B------:R-:W-:Y:S01]  /*9450*/  FFMA R47, R47, 1.925963033500011079e-08, R32 ;  /* 0x32a570602f2f7823 */ /* 0x000fe20000000020 */
[----:B------:R-:W-:Y:S01]  /*9460*/  FFMA.SAT R32, R45, R12, 0.5 ;  /* 0x3f0000002d207423 */ /* 0x000fe2000000200c */
[----:B------:R-:W-:Y:S01]  /*9470*/  MUFU.EX2 R55, R22 ;  /* 0x0000001600377308 */ /* 0x000fe20000000800 */
[----:B------:R-:W-:Y:S01]  /*9480*/  FFMA R51, R51, 1.925963033500011079e-08, R34 ;  /* 0x32a5706033337823 */ /* 0x000fe20000000022 */
[----:B--2---:R-:W-:Y:S01]  /*9490*/  FMUL R8, R8, R67 ;  /* 0x0000004308087220 */ /* 0x004fe20000400000 */
[----:B------:R-:W-:-:S04]  /*94a0*/  FFMA.RM R32, R32, R11, 12582913 ;  /* 0x4b40000120207423 */ /* 0x000fc8000000400b */
[----:B------:R-:W-:Y:S01]  /*94b0*/  FADD R34, R32, -12583039 ;  /* 0xcb40007f20227421 */ /* 0x000fe20000000000 */
[----:B------:R-:W-:Y:S01]  /*94c0*/  MUFU.EX2 R59, R36 ;  /* 0x00000024003b7308 */ /* 0x000fe20000000800 */
[----:B-1----:R-:W-:Y:S01]  /*94d0*/  FMUL R16, R16, R61 ;  /* 0x0000003d10107220 */ /* 0x002fe20000400000 */
[----:B------:R-:W-:Y:S02]  /*94e0*/  IMAD.SHL.U32 R32, R32, 0x800000, RZ ;  /* 0x0080000020207824 */ /* 0x000fe400078e00ff */
[----:B------:R-:W-:-:S04]  /*94f0*/  FFMA R34, R45, 1.4426950216293334961, -R34 ;  /* 0x3fb8aa3b2d227823 */ /* 0x000fc80000000822 */
[----:B------:R-:W-:Y:S01]  /*9500*/  FFMA R45, R45, 1.925963033500011079e-08, R34 ;  /* 0x32a570602d2d7823 */ /* 0x000fe20000000022 */
[----:B------:R-:W-:Y:S01]  /*9510*/  FFMA.SAT R34, R43, R12, 0.5 ;  /* 0x3f0000002b227423 */ /* 0x000fe2000000200c */
[----:B------:R-:W1:Y:S03]  /*9520*/  MUFU.EX2 R57, R57 ;  /* 0x0000003900397308 */ /* 0x000e660000000800 */
[----:B------:R-:W-:-:S04]  /*9530*/  FFMA.RM R34, R34, R11, 12582913 ;  /* 0x4b40000122227423 */ /* 0x000fc8000000400b */
[C---:B------:R-:W-:Y:S01]  /*9540*/  FADD R38, R34.reuse, -12583039 ;  /* 0xcb40007f22267421 */ /* 0x040fe20000000000 */
[----:B------:R-:W2:Y:S01]  /*9550*/  MUFU.EX2 R53, R53 ;  /* 0x0000003500357308 */ /* 0x000ea20000000800 */
[----:B------:R-:W-:Y:S02]  /*9560*/  SHF.L.U32 R34, R34, 0x17, RZ ;  /* 0x0000001722227819 */ /* 0x000fe400000006ff */
[----:B------:R-:W-:-:S04]  /*9570*/  FFMA R38, R43, 1.4426950216293334961, -R38 ;  /* 0x3fb8aa3b2b267823 */ /* 0x000fc80000000826 */
[----:B------:R-:W-:Y:S01]  /*9580*/  FFMA R43, R43, 1.925963033500011079e-08, R38 ;  /* 0x32a570602b2b7823 */ /* 0x000fe20000000026 */
[----:B------:R-:W-:Y:S01]  /*9590*/  FFMA.SAT R38, R37, R12, 0.5 ;  /* 0x3f00000025267423 */ /* 0x000fe2000000200c */
[----:B------:R-:W3:Y:S01]  /*95a0*/  MUFU.EX2 R51, R51 ;  /* 0x0000003300337308 */ /* 0x000ee20000000800 */
[----:B-1----:R-:W-:Y:S02]  /*95b0*/  FMUL R24, R24, R57 ;  /* 0x0000003918187220 */ /* 0x002fe40000400000 */
[----:B------:R-:W-:-:S04]  /*95c0*/  FFMA.RM R38, R38, R11, 12582913 ;  /* 0x4b40000126267423 */ /* 0x000fc8000000400b */
[----:B------:R-:W-:Y:S01]  /*95d0*/  FADD R40, R38, -12583039 ;  /* 0xcb40007f26287421 */ /* 0x000fe20000000000 */
[----:B------:R-:W1:Y:S01]  /*95e0*/  MUFU.EX2 R47, R47 ;  /* 0x0000002f002f7308 */ /* 0x000e620000000800 */
[----:B--2---:R-:W-:Y:S02]  /*95f0*/  FMUL R26, R26, R53 ;  /* 0x000000351a1a7220 */ /* 0x004fe40000400000 */
[----:B------:R-:W-:-:S04]  /*9600*/  FFMA R40, R37, 1.4426950216293334961, -R40 ;  /* 0x3fb8aa3b25287823 */ /* 0x000fc80000000828 */
[----:B------:R-:W-:Y:S01]  /*9610*/  FFMA R40, R37, 1.925963033500011079e-08, R40 ;  /* 0x32a5706025287823 */ /* 0x000fe20000000028 */
[----:B------:R-:W-:Y:S01]  /*9620*/  FFMA.RM R37, R42, R11, 12582913 ;  /* 0x4b4000012a257423 */ /* 0x000fe2000000400b */
[----:B------:R-:W2:Y:S01]  /*9630*/  MUFU.EX2 R45, R45 ;  /* 0x0000002d002d7308 */ /* 0x000ea20000000800 */
[----:B---3--:R-:W-:Y:S02]  /*9640*/  FMUL R28, R28, R51 ;  /* 0x000000331c1c7220 */ /* 0x008fe40000400000 */
[C---:B------:R-:W-:Y:S01]  /*9650*/  FADD R42, R37.reuse, -12583039 ;  /* 0xcb40007f252a7421 */ /* 0x040fe20000000000 */
[----:B------:R-:W-:-:S03]  /*9660*/  IMAD.SHL.U32 R37, R37, 0x800000, RZ ;  /* 0x0080000025257824 */ /* 0x000fc600078e00ff */
[C---:B------:R-:W-:Y:S01]  /*9670*/  FFMA R42, R15.reuse, 1.4426950216293334961, -R42 ;  /* 0x3fb8aa3b0f2a7823 */ /* 0x040fe2000000082a */
[----:B------:R-:W3:Y:S01]  /*9680*/  MUFU.EX2 R43, R43 ;  /* 0x0000002b002b7308 */ /* 0x000ee20000000800 */
[----:B-1----:R-:W-:Y:S02]  /*9690*/  FMUL R30, R30, R47 ;  /* 0x0000002f1e1e7220 */ /* 0x002fe40000400000 */
[----:B------:R-:W-:Y:S01]  /*96a0*/  FFMA R15, R15, 1.925963033500011079e-08, R42 ;  /* 0x32a570600f0f7823 */ /* 0x000fe2000000002a */
[----:B------:R-:W-:-:S04]  /*96b0*/  FFMA.SAT R42, R39, R12, 0.5 ;  /* 0x3f000000272a7423 */ /* 0x000fc8000000200c */
[-C--:B------:R-:W-:Y:S01]  /*96c0*/  FFMA.RM R12, R42, R11.reuse, 12582913 ;  /* 0x4b4000012a0c7423 */ /* 0x080fe2000000400b */
[----:B------:R-:W-:Y:S01]  /*96d0*/  FFMA.RM R11, R44, R11, 12582913 ;  /* 0x4b4000012c0b7423 */ /* 0x000fe2000000400b */
[----:B------:R-:W1:Y:S01]  /*96e0*/  MUFU.EX2 R53, R40 ;  /* 0x0000002800357308 */ /* 0x000e620000000800 */
[----:B--2---:R-:W-:Y:S01]  /*96f0*/  FMUL R32, R32, R45 ;  /* 0x0000002d20207220 */ /* 0x004fe20000400000 */
[----:B------:R-:W-:-:S04]  /*9700*/  FADD R22, R12, -12583039 ;  /* 0xcb40007f0c167421 */ /* 0x000fc80000000000 */
[C---:B------:R-:W-:Y:S01]  /*9710*/  FFMA R36, R39.reuse, 1.4426950216293334961, -R22 ;  /* 0x3fb8aa3b27247823 */ /* 0x040fe20000000816 */
[----:B------:R-:W-:Y:S01]  /*9720*/  SHF.L.U32 R22, R20, 0x17, RZ ;  /* 0x0000001714167819 */ /* 0x000fe200000006ff */
[----:B------:R-:W-:Y:S01]  /*9730*/  FMUL R20, R14, R55 ;  /* 0x000000370e147220 */ /* 0x000fe20000400000 */
[----:B------:R-:W-:Y:S01]  /*9740*/  FADD R55, RZ, R10 ;  /* 0x0000000aff377221 */ /* 0x000fe20000000000 */
[----:B------:R-:W-:Y:S01]  /*9750*/  FFMA R39, R39, 1.925963033500011079e-08, R36 ;  /* 0x32a5706027277823 */ /* 0x000fe20000000024 */
[----:B------:R-:W-:Y:S01]  /*9760*/  FADD R36, R11, -12583039 ;  /* 0xcb40007f0b247421 */ /* 0x000fe20000000000 */
[----:B------:R-:W-:Y:S01]  /*9770*/  FMUL R22, R22, R59 ;  /* 0x0000003b16167220 */ /* 0x000fe20000400000 */
[----:B------:R-:W-:Y:S01]  /*9780*/  FADD R55, R55, R4 ;  /* 0x0000000437377221 */ /* 0x000fe20000000000 */
[----:B------:R-:W2:Y:S01]  /*9790*/  MUFU.EX2 R14, R15 ;  /* 0x0000000f000e7308 */ /* 0x000ea20000000800 */
[----:B------:R-:W-:Y:S01]  /*97a0*/  FFMA R36, R13, 1.4426950216293334961, -R36 ;  /* 0x3fb8aa3b0d247823 */ /* 0x000fe20000000824 */
[----:B---3--:R-:W-:Y:S01]  /*97b0*/  FMUL R34, R34, R43 ;  /* 0x0000002b22227220 */ /* 0x008fe20000400000 */
[----:B------:R-:W-:Y:S01]  /*97c0*/  FADD R55, R55, R6 ;  /* 0x0000000637377221 */ /* 0x000fe20000000000 */
[----:B------:R-:W-:-:S02]  /*97d0*/  IMAD.SHL.U32 R11, R11, 0x800000, RZ ;  /* 0x008000000b0b7824 */ /* 0x000fc400078e00ff */
[----:B------:R-:W-:Y:S01]  /*97e0*/  FFMA R13, R13, 1.925963033500011079e-08, R36 ;  /* 0x32a570600d0d7823 */ /* 0x000fe20000000024 */
[----:B------:R-:W-:Y:S02]  /*97f0*/  IMAD.SHL.U32 R36, R38, 0x800000, RZ ;  /* 0x0080000026247824 */ /* 0x000fe400078e00ff */
[----:B------:R-:W-:Y:S01]  /*9800*/  FADD R55, R55, R8 ;  /* 0x0000000837377221 */ /* 0x000fe20000000000 */
[----:B------:R3:W4:Y:S01]  /*9810*/  MUFU.EX2 R40, R39 ;  /* 0x0000002700287308 */ /* 0x0007220000000800 */
[----:B-1----:R-:W-:Y:S02]  /*9820*/  FMUL R36, R36, R53 ;  /* 0x0000003524247220 */ /* 0x002fe40000400000 */
[----:B------:R-:W-:-:S04]  /*9830*/  FADD R55, R55, R16 ;  /* 0x0000001037377221 */ /* 0x000fc80000000000 */
[----:B------:R-:W-:Y:S01]  /*9840*/  FADD R55, R55, R18 ;  /* 0x0000001237377221 */ /* 0x000fe20000000000 */
[----:B------:R-:W1:Y:S01]  /*9850*/  MUFU.EX2 R38, R13 ;  /* 0x0000000d00267308 */ /* 0x000e620000000800 */
[----:B---3--:R-:W-:Y:S01]  /*9860*/  SHF.L.U32 R39, R12, 0x17, RZ ;  /* 0x000000170c277819 */ /* 0x008fe200000006ff */
[----:B--2---:R-:W-:Y:S01]  /*9870*/  FMUL R37, R37, R14 ;  /* 0x0000000e25257220 */ /* 0x004fe20000400000 */
[----:B------:R-:W-:-:S04]  /*9880*/  FADD R55, R55, R20 ;  /* 0x0000001437377221 */ /* 0x000fc80000000000 */
[----:B------:R-:W-:Y:S01]  /*9890*/  FADD R55, R55, R22 ;  /* 0x0000001637377221 */ /* 0x000fe20000000000 */
[----:B----4-:R-:W-:-:S03]  /*98a0*/  FMUL R39, R39, R40 ;  /* 0x0000002827277220 */ /* 0x010fc60000400000 */
        /* <DEDUP_REMOVED lines=20> */
.L_x_3555:
        /* <DEDUP_REMOVED lines=12> */
[----:B01----:R-:W-:Y:S05]  /*9ab0*/  CALL.REL.NOINC `($__internal_38_$__cuda_sm3x_div_rn_noftz_f32_slowpath) ;  /* 0x0000002400947944 */ /* 0x003fea0003c00000 */
[----:B------:R-:W-:-:S07]  /*9ac0*/  MOV R15, R14 ;  /* 0x0000000e000f7202 */ /* 0x000fce0000000f00 */
.L_x_3508:
[----:B------:R-:W-:Y:S05]  /*9ad0*/  BSYNC.RECONVERGENT B3 ;  /* 0x0000000000037941 */ /* 0x000fea0003800200 */
.L_x_3507:
        /* <DEDUP_REMOVED lines=12> */
[----:B01----:R-:W-:Y:S05]  /*9ba0*/  CALL.REL.NOINC `($__internal_38_$__cuda_sm3x_div_rn_noftz_f32_slowpath) ;  /* 0x0000002400587944 */ /* 0x003fea0003c00000 */
[----:B------:R-:W-:-:S07]  /*9bb0*/  MOV R43, R14 ;  /* 0x0000000e002b7202 */ /* 0x000fce0000000f00 */
.L_x_3510:
[----:B------:R-:W-:Y:S05]  /*9bc0*/  BSYNC.RECONVERGENT B3 ;  /* 0x0000000000037941 */ /* 0x000fea0003800200 */
.L_x_3509:
        /* <DEDUP_REMOVED lines=14> */
.L_x_3512:
[----:B------:R-:W-:Y:S05]  /*9cb0*/  BSYNC.RECONVERGENT B3 ;  /* 0x0000000000037941 */ /* 0x000fea0003800200 */
.L_x_3511:
        /* <DEDUP_REMOVED lines=14> */
.L_x_3514:
[----:B------:R-:W-:Y:S05]  /*9da0*/  BSYNC.RECONVERGENT B3 ;  /* 0x0000000000037941 */ /* 0x000fea0003800200 */
.L_x_3513:
        /* <DEDUP_REMOVED lines=14> */
.L_x_3516:
[----:B------:R-:W-:Y:S05]  /*9e90*/  BSYNC.RECONVERGENT B3 ;  /* 0x0000000000037941 */ /* 0x000fea0003800200 */
.L_x_3515:
        /* <DEDUP_REMOVED lines=14> */
.L_x_3518:
[----:B------:R-:W-:Y:S05]  /*9f80*/  BSYNC.RECONVERGENT B3 ;  /* 0x0000000000037941 */ /* 0x000fea0003800200 */
.L_x_3517:
        /* <DEDUP_REMOVED lines=14> */
.L_x_3520:
[----:B------:R-:W-:Y:S05]  /*a070*/  BSYNC.RECONVERGENT B3 ;  /* 0x0000000000037941 */ /* 0x000fea0003800200 */
.L_x_3519:
        /* <DEDUP_REMOVED lines=14> */
.L_x_3522:
[----:B------:R-:W-:Y:S05]  /*a160*/  BSYNC.RECONVERGENT B3 ;  /* 0x0000000000037941 */ /* 0x000fea0003800200 */
.L_x_3521:
        /* <DEDUP_REMOVED lines=14> */
.L_x_3524:
[----:B------:R-:W-:Y:S05]  /*a250*/  BSYNC.RECONVERGENT B3 ;  /* 0x0000000000037941 */ /* 0x000fea0003800200 */
.L_x_3523:
        /* <DEDUP_REMOVED lines=14> */
.L_x_3526:
[----:B------:R-:W-:Y:S05]  /*a340*/  BSYNC.RECONVERGENT B3 ;  /* 0x0000000000037941 */ /* 0x000fea0003800200 */
.L_x_3525:
        /* <DEDUP_REMOVED lines=14> */
.L_x_3528:
[----:B------:R-:W-:Y:S05]  /*a430*/  BSYNC.RECONVERGENT B3 ;  /* 0x0000000000037941 */ /* 0x000fea0003800200 */
.L_x_3527:
        /* <DEDUP_REMOVED lines=14> */
.L_x_3530:
[----:B------:R-:W-:Y:S05]  /*a520*/  BSYNC.RECONVERGENT B3 ;  /* 0x0000000000037941 */ /* 0x000fea0003800200 */
.L_x_3529:
        /* <DEDUP_REMOVED lines=14> */
.L_x_3532:
[----:B------:R-:W-:Y:S05]  /*a610*/  BSYNC.RECONVERGENT B3 ;  /* 0x0000000000037941 */ /* 0x000fea0003800200 */
.L_x_3531:
        /* <DEDUP_REMOVED lines=14> */
.L_x_3534:
[----:B------:R-:W-:Y:S05]  /*a700*/  BSYNC.RECONVERGENT B3 ;  /* 0x0000000000037941 */ /* 0x000fea0003800200 */
.L_x_3533:
        /* <DEDUP_REMOVED lines=14> */
.L_x_3536:
[----:B------:R-:W-:Y:S05]  /*a7f0*/  BSYNC.RECONVERGENT B3 ;  /* 0x0000000000037941 */ /* 0x000fea0003800200 */
.L_x_3535:
        /* <DEDUP_REMOVED lines=14> */
.L_x_3538:
[----:B------:R-:W-:Y:S05]  /*a8e0*/  BSYNC.RECONVERGENT B3 ;  /* 0x0000000000037941 */ /* 0x000fea0003800200 */
.L_x_3537:
        /* <DEDUP_REMOVED lines=14> */
.L_x_3540:
[----:B------:R-:W-:Y:S05]  /*a9d0*/  BSYNC.RECONVERGENT B3 ;  /* 0x0000000000037941 */ /* 0x000fea0003800200 */
.L_x_3539:
        /* <DEDUP_REMOVED lines=14> */
.L_x_3542:
[----:B------:R-:W-:Y:S05]  /*aac0*/  BSYNC.RECONVERGENT B3 ;  /* 0x0000000000037941 */ /* 0x000fea0003800200 */
.L_x_3541:
[----:B------:R-:W-:Y:S01]  /*aad0*/  ISETP.GE.U32.AND P3, PT, R3, UR44, PT ;  /* 0x0000002c03007c0c */ /* 0x000fe2000bf66070 */
[----:B------:R-:W-:Y:S01]  /*aae0*/  IMAD R13, R2, UR48, RZ ;  /* 0x00000030020d7c24 */ /* 0x000fe2000f8e02ff */
[----:B------:R-:W-:Y:S01]  /*aaf0*/  ISETP.GE.U32.AND P1, PT, R7, UR44, PT ;  /* 0x0000002c07007c0c */ /* 0x000fe2000bf26070 */
[----:B0-----:R-:W-:Y:S01]  /*ab00*/  IMAD.MOV.U32 R10, RZ, RZ, R41 ;  /* 0x000000ffff0a7224 */ /* 0x001fe200078e0029 */
[----:B------:R-:W-:Y:S01]  /*ab10*/  ISETP.GE.AND.EX P3, PT, RZ, UR45, PT, P3 ;  /* 0x0000002dff007c0c */ /* 0x000fe2000bf66330 */
[----:B------:R-:W-:Y:S01]  /*ab20*/  IMAD.MOV.U32 R11, RZ, RZ, RZ ;  /* 0x000000ffff0b7224 */ /* 0x000fe200078e00ff */
[----:B------:R-:W-:Y:S01]  /*ab30*/  @!P0 R2UR UR4, R48 ;  /* 0x00000000300482ca */ /* 0x000fe200000e0000 */
[C---:B------:R-:W-:Y:S01]  /*ab40*/  IMAD R13, R0.reuse, UR49, R13 ;  /* 0x00000031000d7c24 */ /* 0x040fe2000f8e020d */
[----:B------:R-:W-:Y:S01]  /*ab50*/  @!P0 R2UR UR5, R49 ;  /* 0x00000000310582ca */ /* 0x000fe200000e0000 */
[----:B------:R-:W-:Y:S01]  /*ab60*/  IMAD.WIDE.U32 R10, R0, UR48, R10 ;  /* 0x00000030000a7c25 */ /* 0x000fe2000f8e000a */
[----:B------:R-:W-:-:S02]  /*ab70*/  ISETP.GE.AND.EX P5, PT, RZ, UR45, PT, P1 ;  /* 0x0000002dff007c0c */ /* 0x000fc4000bfa6310 */
[----:B------:R-:W-:Y:S01]  /*ab80*/  ISETP.GE.U32.AND P4, PT, R5, UR44, PT ;  /* 0x0000002c05007c0c */ /* 0x000fe2000bf86070 */
[----:B------:R-:W-:Y:S01]  /*ab90*/  VIADD R8, R41, 0x100 ;  /* 0x0000010029087836 */ /* 0x000fe20000000000 */
[----:B------:R-:W-:Y:S02]  /*aba0*/  IADD3 R11, PT, PT, R11, R13, RZ ;  /* 0x0000000d0b0b7210 */ /* 0x000fe40007ffe0ff */
[----:B------:R-:W-:Y:S02]  /*abb0*/  LEA R12, P1, R10, UR50, 0x2 ;  /* 0x000000320a0c7c11 */ /* 0x000fe4000f8210ff */
[----:B------:R-:W-:Y:S02]  /*abc0*/  @!P3 R2UR UR6, R48 ;  /* 0x000000003006b2ca */ /* 0x000fe400000e0000 */
[----:B------:R-:W-:Y:S02]  /*abd0*/  @!P3 R2UR UR7, R49 ;  /* 0x000000003107b2ca */ /* 0x000fe400000e0000 */
[----:B------:R-:W-:Y:S01]  /*abe0*/  LEA.HI.X R13, R10, UR51, R11, 0x2, P1 ;  /* 0x000000330a0d7c11 */ /* 0x000fe200088f140b */
[----:B------:R-:W-:Y:S01]  /*abf0*/  VIADD R10, R41, 0x140 ;  /* 0x00000140290a7836 */ /* 0x000fe20000000000 */
[----:B------:R-:W-:-:S02]  /*ac00*/  ISETP.GE.AND.EX P4, PT, RZ, UR45, PT, P4 ;  /* 0x0000002dff007c0c */ /* 0x000fc4000bf86340 */
[----:B------:R-:W-:Y:S01]  /*ac10*/  @!P5 R2UR UR10, R48 ;  /* 0x00000000300ad2ca */ /* 0x000fe200000e0000 */
[----:B------:R0:W-:Y:S01]  /*ac20*/  @!P0 STG.E desc[UR4][R12.64], R15 ;  /* 0x0000000f0c008986 */ /* 0x0001e2000c101904 */
[----:B------:R-:W-:Y:S02]  /*ac30*/  ISETP.GE.U32.AND P0, PT, R17, UR44, PT ;  /* 0x0000002c11007c0c */ /* 0x000fe4000bf06070 */
[----:B------:R-:W-:Y:S02]  /*ac40*/  @!P5 R2UR UR11, R49 ;  /* 0x00000000310bd2ca */ /* 0x000fe400000e0000 */
[----:B------:R-:W-:Y:S01]  /*ac50*/  ISETP.GE.AND.EX P0, PT, RZ, UR45, PT, P0 ;  /* 0x0000002dff007c0c */ /* 0x000fe2000bf06300 */
[----:B------:R0:W-:Y:S01]  /*ac60*/  @!P3 STG.E desc[UR6][R12.64+0x80], R43 ;  /* 0x0000802b0c00b986 */ /* 0x0001e2000c101906 */
[----:B------:R-:W-:Y:S02]  /*ac70*/  ISETP.GE.U32.AND P3, PT, R9, UR44, PT ;  /* 0x0000002c09007c0c */ /* 0x000fe4000bf66070 */
[----:B------:R-:W-:-:S02]  /*ac80*/  ISETP.GE.U32.AND P2, PT, R8, UR44, PT ;  /* 0x0000002c08007c0c */ /* 0x000fc4000bf46070 */
[----:B------:R-:W-:Y:S02]  /*ac90*/  ISETP.GE.AND.EX P3, PT, RZ, UR45, PT, P3 ;  /* 0x0000002dff007c0c */ /* 0x000fe4000bf66330 */
[----:B------:R-:W-:Y:S02]  /*aca0*/  @!P4 R2UR UR8, R48 ;  /* 0x000000003008c2ca */ /* 0x000fe400000e0000 */
[C---:B------:R-:W-:Y:S01]  /*acb0*/  @!P4 R2UR UR9, R49.reuse ;  /* 0x000000003109c2ca */ /* 0x040fe200000e0000 */
[----:B------:R0:W-:Y:S01]  /*acc0*/  @!P5 STG.E desc[UR10][R12.64+0x180], R47 ;  /* 0x0001802f0c00d986 */ /* 0x0001e2000c10190a */
[----:B------:R-:W-:Y:S02]  /*acd0*/  ISETP.GE.U32.AND P1, PT, R10, UR44, PT ;  /* 0x0000002c0a007c0c */ /* 0x000fe4000bf26070 */
[----:B------:R-:W-:Y:S02]  /*ace0*/  @!P0 R2UR UR6, R48 ;  /* 0x00000000300682ca */ /* 0x000fe400000e0000 */
[----:B------:R-:W-:-:S02]  /*acf0*/  @!P0 R2UR UR7, R49 ;  /* 0x00000000310782ca */ /* 0x000fc400000e0000 */
[----:B------:R-:W-:Y:S02]  /*ad00*/  ISETP.GE.U32.AND P5, PT, R19, UR44, PT ;  /* 0x0000002c13007c0c */ /* 0x000fe4000bfa6070 */
[----:B------:R-:W-:Y:S02]  /*ad10*/  @!P3 R2UR UR4, R48 ;  /* 0x000000003004b2ca */ /* 0x000fe400000e0000 */
[----:B------:R-:W-:Y:S01]  /*ad20*/  @!P3 R2UR UR5, R49 ;  /* 0x000000003105b2ca */ /* 0x000fe200000e0000 */
[----:B------:R0:W-:Y:S01]  /*ad30*/  @!P4 STG.E desc[UR8][R12.64+0x100], R45 ;  /* 0x0001002d0c00c986 */ /* 0x0001e2000c101908 */
[----:B------:R-:W-:Y:S02]  /*ad40*/  ISETP.GE.U32.AND P4, PT, R21, UR44, PT ;  /* 0x0000002c15007c0c */ /* 0x000fe4000bf86070 */
[----:B------:R-:W-:Y:S02]  /*ad50*/  ISETP.GE.U32.AND P6, PT, R23, UR44, PT ;  /* 0x0000002c17007c0c */ /* 0x000fe4000bfc6070 */
[----:B------:R-:W-:Y:S01]  /*ad60*/  ISETP.GE.AND.EX P5, PT, RZ, UR45, PT, P5 ;  /* 0x0000002dff007c0c */ /* 0x000fe2000bfa6350 */
[----:B------:R0:W-:Y:S01]  /*ad70*/  @!P0 STG.E desc[UR6][R12.64+0x280], R53 ;  /* 0x000280350c008986 */ /* 0x0001e2000c101906 */
[----:B------:R-:W-:-:S02]  /*ad80*/  ISETP.GE.AND.EX P4, PT, RZ, UR45, PT, P4 ;  /* 0x0000002dff007c0c */ /* 0x000fc4000bf86340 */
[----:B------:R-:W-:Y:S02]  /*ad90*/  ISETP.GE.AND.EX P2, PT, RZ, UR45, PT, P2 ;  /* 0x0000002dff007c0c */ /* 0x000fe4000bf46320 */
[----:B------:R-:W-:Y:S01]  /*ada0*/  ISETP.GE.AND.EX P6, PT, RZ, UR45, PT, P6 ;  /* 0x0000002dff007c0c */ /* 0x000fe2000bfc6360 */
[----:B------:R0:W-:Y:S01]  /*adb0*/  @!P3 STG.E desc[UR4][R12.64+0x200], R51 ;  /* 0x000200330c00b986 */ /* 0x0001e2000c101904 */
[----:B------:R-:W-:Y:S01]  /*adc0*/  ISETP.GE.AND.EX P1, PT, RZ, UR45, PT, P1 ;  /* 0x0000002dff007c0c */ /* 0x000fe2000bf26310 */
[----:B------:R-:W2:Y:S01]  /*add0*/  LDCU UR4, c[0x0][0x370] ;  /* 0x00006e00ff0477ac */ /* 0x000ea20008000800 */
[----:B------:R-:W-:Y:S01]  /*ade0*/  ISETP.GE.U32.AND P0, PT, R35, UR44, PT ;  /* 0x0000002c23007c0c */ /* 0x000fe2000bf06070 */
[----:B------:R-:W2:Y:S01]  /*adf0*/  LDC R11, c[0x0][0x364] ;  /* 0x0000d900ff0b7b82 */ /* 0x000ea20000000800 */
[----:B------:R-:W-:Y:S02]  /*ae00*/  IADD3 R8, PT, PT, R41, 0x160, RZ ;  /* 0x0000016029087810 */ /* 0x000fe40007ffe0ff */
        /* <DEDUP_REMOVED lines=56> */
.L_x_3469:
[----:B------:R-:W-:Y:S05]  /*b190*/  EXIT ;  /* 0x000000000000794d */ /* 0x000fea0003800000 */
.L_x_3506:
[----:B------:R-:W-:Y:S01]  /*b1a0*/  BSSY B1, `(.L_x_3544) ;  /* 0x0000007000017945 */ /* 0x000fe20003800000 */
[----:B------:R-:W-:Y:S01]  /*b1b0*/  IMAD.MOV.U32 R12, RZ, RZ, 0x10 ;  /* 0x00000010ff0c7424 */ /* 0x000fe200078e00ff */
[----:B------:R-:W-:Y:S01]  /*b1c0*/  MOV R15, 0xffffffff ;  /* 0xffffffff000f7802 */ /* 0x000fe20000000f00 */
[----:B------:R-:W-:-:S07]  /*b1d0*/  IMAD.MOV.U32 R11, RZ, RZ, 0x1f ;  /* 0x0000001fff0b7424 */ /* 0x000fce00078e00ff */
[----:B0-----:R-:W-:Y:S05]  /*b1e0*/  WARPSYNC.COLLECTIVE R15, `(.L_x_3545) ;  /* 0x000000000f087348 */ /* 0x001fea0003c00000 */
[----:B------:R1:W2:Y:S02]  /*b1f0*/  SHFL.BFLY P6, R14, R13, R12, R11 ;  /* 0x0c00000c0d0e7389 */ /* 0x0002a400000c000b */
[----:B012---:R-:W-:Y:S05]  /*b200*/  ENDCOLLECTIVE ;  /* 0x000000000000791b */ /* 0x007fea0003800000 */
.L_x_3545:
[----:B------:R-:W-:Y:S05]  /*b210*/  BSYNC B1 ;  /* 0x0000000000017941 */ /* 0x000fea0003800000 */
.L_x_3544:
[----:B------:R-:W-:Y:S01]  /*b220*/  FMNMX R13, R14, R13, !PT ;  /* 0x0000000d0e0d7209 */ /* 0x000fe20007800000 */
[----:B------:R-:W-:Y:S01]  /*b230*/  IMAD.MOV.U32 R12, RZ, RZ, 0x8 ;  /* 0x00000008ff0c7424 */ /* 0x000fe200078e00ff */
[----:B------:R-:W-:Y:S01]  /*b240*/  MOV R15, 0xffffffff ;  /* 0xffffffff000f7802 */ /* 0x000fe20000000f00 */
[----:B------:R-:W-:-:S07]  /*b250*/  IMAD.MOV.U32 R11, RZ, RZ, 0x1f ;  /* 0x0000001fff0b7424 */ /* 0x000fce00078e00ff */
[----:B------:R-:W-:Y:S05]  /*b260*/  WARPSYNC.COLLECTIVE R15, `(.L_x_3546) ;  /* 0x000000000f087348 */ /* 0x000fea0003c00000 */
[----:B------:R0:W1:Y:S02]  /*b270*/  SHFL.BFLY P6, R14, R13, R12, R11 ;  /* 0x0c00000c0d0e7389 */ /* 0x00006400000c000b */
[----:B01----:R-:W-:Y:S05]  /*b280*/  ENDCOLLECTIVE ;  /* 0x000000000000791b */ /* 0x003fea0003800000 */
.L_x_3546:
[----:B------:R-:W-:Y:S01]  /*b290*/  IMAD.MOV.U32 R12, RZ, RZ, 0x4 ;  /* 0x00000004ff0c7424 */ /* 0x000fe200078e00ff */
[----:B------:R-:W-:-:S05]  /*b2a0*/  FMNMX R36, R13, R14, !PT ;  /* 0x0000000e0d247209 */ /* 0x000fca0007800000 */
[----:B------:R-:W-:-:S07]  /*b2b0*/  IMAD.MOV.U32 R13, RZ, RZ, R36 ;  /* 0x000000ffff0d7224 */ /* 0x000fce00078e0024 */
[----:B------:R-:W-:Y:S05]  /*b2c0*/  WARPSYNC.COLLECTIVE R15, `(.L_x_3547) ;  /* 0x000000000f087348 */ /* 0x000fea0003c00000 */
[----:B------:R0:W1:Y:S02]  /*b2d0*/  SHFL.BFLY P6, R14, R13, R12, R11 ;  /* 0x0c00000c0d0e7389 */ /* 0x00006400000c000b */
[----:B01----:R-:W-:Y:S05]  /*b2e0*/  ENDCOLLECTIVE ;  /* 0x000000000000791b */ /* 0x003fea0003800000 */
.L_x_3547:
[----:B------:R-:W-:Y:S01]  /*b2f0*/  IMAD.MOV.U32 R12, RZ, RZ, 0x2 ;  /* 0x00000002ff0c7424 */ /* 0x000fe200078e00ff */
[----:B------:R-:W-:-:S04]  /*b300*/  FMNMX R37, R36, R14, !PT ;  /* 0x0000000e24257209 */ /* 0x000fc80007800000 */
[----:B------:R-:W-:-:S07]  /*b310*/  MOV R13, R37 ;  /* 0x00000025000d7202 */ /* 0x000fce0000000f00 */
[----:B------:R-:W-:Y:S05]  /*b320*/  WARPSYNC.COLLECTIVE R15, `(.L_x_3548) ;  /* 0x000000000f087348 */ /* 0x000fea0003c00000 */
[----:B------:R0:W1:Y:S02]  /*b330*/  SHFL.BFLY P6, R14, R13, R12, R11 ;  /* 0x0c00000c0d0e7389 */ /* 0x00006400000c000b */
[----:B01----:R-:W-:Y:S05]  /*b340*/  ENDCOLLECTIVE ;  /* 0x000000000000791b */ /* 0x003fea0003800000 */
.L_x_3548:
[----:B------:R-:W-:Y:S01]  /*b350*/  HFMA2 R12, -RZ, RZ, 0, 5.9604644775390625e-08 ;  /* 0x00000001ff0c7431 */ /* 0x000fe200000001ff */
[----:B------:R-:W-:-:S05]  /*b360*/  FMNMX R38, R37, R14, !PT ;  /* 0x0000000e25267209 */ /* 0x000fca0007800000 */
[----:B------:R-:W-:-:S07]  /*b370*/  IMAD.MOV.U32 R13, RZ, RZ, R38 ;  /* 0x000000ffff0d7224 */ /* 0x000fce00078e0026 */
[----:B------:R-:W-:Y:S05]  /*b380*/  WARPSYNC.COLLECTIVE R15, `(.L_x_3549) ;  /* 0x000000000f087348 */ /* 0x000fea0003c00000 */
[----:B------:R0:W1:Y:S02]  /*b390*/  SHFL.BFLY P6, R14, R13, R12, R11 ;  /* 0x0c00000c0d0e7389 */ /* 0x00006400000c000b */
[----:B01----:R-:W-:Y:S05]  /*b3a0*/  ENDCOLLECTIVE ;  /* 0x000000000000791b */ /* 0x003fea0003800000 */
.L_x_3549:
[----:B------:R-:W-:Y:S01]  /*b3b0*/  IMAD.MOV.U32 R15, RZ, RZ, 0x3bbb989d ;  /* 0x3bbb989dff0f7424 */ /* 0x000fe200078e00ff */
[----:B------:R-:W-:Y:S01]  /*b3c0*/  FMNMX R37, R38, R14, !PT ;  /* 0x0000000e26257209 */ /* 0x000fe20007800000 */
[----:B------:R-:W-:-:S04]  /*b3d0*/  IMAD.MOV.U32 R38, RZ, RZ, 0x437c0000 ;  /* 0x437c0000ff267424 */ /* 0x000fc800078e00ff */
        /* <DEDUP_REMOVED lines=88> */
[-C--:B------:R-:W-:Y:S01]  /*b960*/  FFMA.RM R37, R37, R38.reuse, 12582913 ;  /* 0x4b40000125257423 */ /* 0x080fe20000004026 */
[----:B0-----:R-:W-:Y:S01]  /*b970*/  FMUL R22, R22, R43 ;  /* 0x0000002b16167220 */ /* 0x001fe20000400000 */
[----:B------:R-:W0:Y:S02]  /*b980*/  MUFU.EX2 R39, R39 ;  /* 0x0000002700277308 */ /* 0x000e240000000800 */
[C---:B------:R-:W-:Y:S01]  /*b990*/  FADD R43, R37.reuse, -12583039 ;  /* 0xcb40007f252b7421 */ /* 0x040fe20000000000 */
[----:B------:R-:W-:Y:S01]  /*b9a0*/  SHF.L.U32 R26, R37, 0x17, RZ ;  /* 0x00000017251a7819 */ /* 0x000fe200000006ff */
[----:B------:R-:W-:Y:S02]  /*b9b0*/  FFMA.SAT R37, R11, R15, 0.5 ;  /* 0x3f0000000b257423 */ /* 0x000fe4000000200f */
[----:B------:R-:W-:Y:S02]  /*b9c0*/  FFMA R43, R28, 1.4426950216293334961, -R43 ;  /* 0x3fb8aa3b1c2b7823 */ /* 0x000fe4000000082b */
[----:B------:R-:W-:-:S02]  /*b9d0*/  FFMA.RM R37, R37, R38, 12582913 ;  /* 0x4b40000125257423 */ /* 0x000fc40000004026 */
[----:B------:R-:W-:Y:S02]  /*b9e0*/  FFMA R43, R28, 1.925963033500011079e-08, R43 ;  /* 0x32a570601c2b7823 */ /* 0x000fe4000000002b */
[C---:B------:R-:W-:Y:S01]  /*b9f0*/  FADD R14, R37.reuse, -12583039 ;  /* 0xcb40007f250e7421 */ /* 0x040fe20000000000 */
[----:B------:R-:W-:-:S03]  /*ba00*/  IMAD.SHL.U32 R28, R37, 0x800000, RZ ;  /* 0x00800000251c7824 */ /* 0x000fc600078e00ff */
[C---:B------:R-:W-:Y:S01]  /*ba10*/  FFMA R14, R11.reuse, 1.4426950216293334961, -R14 ;  /* 0x3fb8aa3b0b0e7823 */ /* 0x040fe2000000080e */
[----:B0-----:R-:W-:Y:S01]  /*ba20*/  FMUL R24, R24, R39 ;  /* 0x0000002718187220 */ /* 0x001fe20000400000 */
[----:B------:R-:W0:Y:S02]  /*ba30*/  MUFU.EX2 R43, R43 ;  /* 0x0000002b002b7308 */ /* 0x000e240000000800 */
        /* <DEDUP_REMOVED lines=55> */
[----:B------:R-:W-:Y:S01]  /*bdb0*/  FFMA R42, R42, 1.925963033500011079e-08, R11 ;  /* 0x32a570602a2a7823 */ /* 0x000fe2000000000b */
[----:B------:R-:W-:-:S02]  /*bdc0*/  FADD R11, RZ, R10 ;  /* 0x0000000aff0b7221 */ /* 0x000fc40000000000 */
[----:B------:R-:W0:Y:S02]  /*bdd0*/  MUFU.EX2 R39, R14 ;  /* 0x0000000e00277308 */ /* 0x000e240000000800 */
[----:B------:R-:W-:-:S04]  /*bde0*/  FADD R11, R11, R4 ;  /* 0x000000040b0b7221 */ /* 0x000fc80000000000 */
[----:B------:R-:W-:Y:S02]  /*bdf0*/  FADD R11, R11, R6 ;  /* 0x000000060b0b7221 */ /* 0x000fe40000000000 */
[----:B------:R-:W1:Y:S02]  /*be00*/  MUFU.EX2 R42, R42 ;  /* 0x0000002a002a7308 */ /* 0x000e640000000800 */
[----:B------:R-:W-:-:S04]  /*be10*/  FADD R11, R11, R8 ;  /* 0x000000080b0b7221 */ /* 0x000fc80000000000 */
[----:B------:R-:W-:Y:S01]  /*be20*/  FADD R11, R11, R16 ;  /* 0x000000100b0b7221 */ /* 0x000fe20000000000 */
[----:B0-----:R-:W-:-:S03]  /*be30*/  FMUL R39, R12, R39 ;  /* 0x000000270c277220 */ /* 0x001fc60000400000 */
[----:B------:R-:W-:-:S04]  /*be40*/  FADD R11, R11, R18 ;  /* 0x000000120b0b7221 */ /* 0x000fc80000000000 */
[----:B------:R-:W-:Y:S01]  /*be50*/  FADD R11, R11, R20 ;  /* 0x000000140b0b7221 */ /* 0x000fe20000000000 */
[----:B-1----:R-:W-:-:S03]  /*be60*/  FMUL R38, R15, R42 ;  /* 0x0000002a0f267220 */ /* 0x002fc60000400000 */
[----:B------:R-:W-:Y:S01]  /*be70*/  FADD R11, R11, R22 ;  /* 0x000000160b0b7221 */ /* 0x000fe20000000000 */
[----:B------:R-:W-:-:S03]  /*be80*/  IMAD.MOV.U32 R15, RZ, RZ, -0x1 ;  /* 0xffffffffff0f7424 */ /* 0x000fc600078e00ff */
        /* <DEDUP_REMOVED lines=15> */
.L_x_3550:
[----:B------:R-:W-:Y:S02]  /*bf80*/  IMAD.MOV.U32 R12, RZ, RZ, 0x8 ;  /* 0x00000008ff0c7424 */ /* 0x000fe400078e00ff */
[----:B------:R-:W-:-:S05]  /*bf90*/  FADD R40, R13, R14 ;  /* 0x0000000e0d287221 */ /* 0x000fca0000000000 */
[----:B------:R-:W-:-:S07]  /*bfa0*/  MOV R13, R40 ;  /* 0x00000028000d7202 */ /* 0x000fce0000000f00 */
[----:B------:R-:W-:Y:S05]  /*bfb0*/  WARPSYNC.COLLECTIVE R15, `(.L_x_3551) ;  /* 0x000000000f087348 */ /* 0x000fea0003c00000 */
[----:B------:R0:W1:Y:S02]  /*bfc0*/  SHFL.BFLY P6, R14, R13, R12, R11 ;  /* 0x0c00000c0d0e7389 */ /* 0x00006400000c000b */
[----:B01----:R-:W-:Y:S05]  /*bfd0*/  ENDCOLLECTIVE ;  /* 0x000000000000791b */ /* 0x003fea0003800000 */
.L_x_3551:
[----:B------:R-:W-:Y:S02]  /*bfe0*/  HFMA2 R12, -RZ, RZ, 0, 2.384185791015625e-07 ;  /* 0x00000004ff0c7431 */ /* 0x000fe400000001ff */
[----:B------:R-:W-:-:S04]  /*bff0*/  FADD R42, R40, R14 ;  /* 0x0000000e282a7221 */ /* 0x000fc80000000000 */
[----:B------:R-:W-:-:S07]  /*c000*/  IMAD.MOV.U32 R13, RZ, RZ, R42 ;  /* 0x000000ffff0d7224 */ /* 0x000fce00078e002a */
[----:B------:R-:W-:Y:S05]  /*c010*/  WARPSYNC.COLLECTIVE R15, `(.L_x_3552) ;  /* 0x000000000f087348 */ /* 0x000fea0003c00000 */
[----:B------:R0:W1:Y:S02]  /*c020*/  SHFL.BFLY P6, R14, R13, R12, R11 ;  /* 0x0c00000c0d0e7389 */ /* 0x00006400000c000b */
[----:B01----:R-:W-:Y:S05]  /*c030*/  ENDCOLLECTIVE ;  /* 0x000000000000791b */ /* 0x003fea0003800000 */
.L_x_3552:
[----:B------:R-:W-:Y:S02]  /*c040*/  IMAD.MOV.U32 R12, RZ, RZ, 0x2 ;  /* 0x00000002ff0c7424 */ /* 0x000fe400078e00ff */
[----:B------:R-:W-:-:S04]  /*c050*/  FADD R43, R42, R14 ;  /* 0x0000000e2a2b7221 */ /* 0x000fc80000000000 */
[----:B------:R-:W-:-:S07]  /*c060*/  IMAD.MOV.U32 R13, RZ, RZ, R43 ;  /* 0x000000ffff0d7224 */ /* 0x000fce00078e002b */
[----:B------:R-:W-:Y:S05]  /*c070*/  WARPSYNC.COLLECTIVE R15, `(.L_x_3553) ;  /* 0x000000000f087348 */ /* 0x000fea0003c00000 */
[----:B------:R0:W1:Y:S02]  /*c080*/  SHFL.BFLY P6, R14, R13, R12, R11 ;  /* 0x0c00000c0d0e7389 */ /* 0x00006400000c000b */
[----:B01----:R-:W-:Y:S05]  /*c090*/  ENDCOLLECTIVE ;  /* 0x000000000000791b */ /* 0x003fea0003800000 */
.L_x_3553:
[----:B------:R-:W-:Y:S02]  /*c0a0*/  IMAD.MOV.U32 R12, RZ, RZ, 0x1 ;  /* 0x00000001ff0c7424 */ /* 0x000fe400078e00ff */
[----:B------:R-:W-:-:S05]  /*c0b0*/  FADD R44, R43, R14 ;  /* 0x0000000e2b2c7221 */ /* 0x000fca0000000000 */
[----:B------:R-:W-:-:S07]  /*c0c0*/  MOV R13, R44 ;  /* 0x0000002c000d7202 */ /* 0x000fce0000000f00 */
[----:B------:R-:W-:Y:S05]  /*c0d0*/  WARPSYNC.COLLECTIVE R15, `(.L_x_3554) ;  /* 0x000000000f087348 */ /* 0x000fea0003c00000 */
[----:B------:R0:W1:Y:S02]  /*c0e0*/  SHFL.BFLY P6, R14, R13, R12, R11 ;  /* 0x0c00000c0d0e7389 */ /* 0x00006400000c000b */
[----:B01----:R-:W-:Y:S05]  /*c0f0*/  ENDCOLLECTIVE ;  /* 0x000000000000791b */ /* 0x003fea0003800000 */
.L_x_3554:
[----:B------:R-:W-:Y:S05]  /*c100*/  BRA `(.L_x_3555) ;  /* 0xffffffd800387947 */ /* 0x000fea000383ffff */
        .weak           $__internal_38_$__cuda_sm3x_div_rn_noftz_f32_slowpath
        .type           $__internal_38_$__cuda_sm3x_div_rn_noftz_f32_slowpath,@function
        .size           $__internal_38_$__cuda_sm3x_div_rn_noftz_f32_slowpath,(.L_x_37415 - $__internal_38_$__cuda_sm3x_div_rn_noftz_f32_slowpath)
$__internal_38_$__cuda_sm3x_div_rn_noftz_f32_slowpath:
        /* <DEDUP_REMOVED lines=34> */
.L_x_3557:
        /* <DEDUP_REMOVED lines=35> */
[----:B------:R-:W-:Y:S01]  /*c560*/  VIADD R42, R50, 0x20 ;  /* 0x00000020322a7836 */ /* 0x000fe20000000000 */
[----:B------:R-:W-:Y:S01]  /*c570*/  LOP3.LUT R40, R40, 0x800000, RZ, 0xfc, !PT ;  /* 0x0080000028287812 */ /* 0x000fe200078efcff */
[----:B------:R-:W-:-:S02]  /*c580*/  IMAD.MOV R44, RZ, RZ, -R50 ;  /* 0x000000ffff2c7224 */ /* 0x000fc400078e0a32 */
        /* <DEDUP_REMOVED lines=13> */
.L_x_3564:
[----:B------:R-:W-:-:S04]  /*c660*/  LOP3.LUT R10, R10, 0x80000000, RZ, 0xc0, !PT ;  /* 0x800000000a0a7812 */ /* 0x000fc800078ec0ff */
[----:B------:R-:W-:Y:S01]  /*c670*/  LOP3.LUT R10, R10, 0x7f800000, RZ, 0xfc, !PT ;  /* 0x7f8000000a0a7812 */ /* 0x000fe200078efcff */
[----:B------:R-:W-:Y:S06]  /*c680*/  BRA `(.L_x_3565) ;  /* 0x0000000000047947 */ /* 0x000fec0003800000 */
.L_x_3563:
[----:B------:R-:W-:-:S07]  /*c690*/  IMAD R10, R46, 0x800000, R10 ;  /* 0x008000002e0a7824 */ /* 0x000fce00078e020a */
.L_x_3565:
[----:B------:R-:W-:Y:S05]  /*c6a0*/  BSYNC.RECONVERGENT B2 ;  /* 0x0000000000027941 */ /* 0x000fea0003800200 */
.L_x_3562:
[----:B------:R-:W-:Y:S05]  /*c6b0*/  BRA `(.L_x_3566) ;  /* 0x0000000000207947 */ /* 0x000fea0003800000 */
.L_x_3561:
[----:B------:R-:W-:-:S04]  /*c6c0*/  LOP3.LUT R10, R11, 0x80000000, R10, 0x48, !PT ;  /* 0x800000000b0a7812 */ /* 0x000fc800078e480a */
[----:B------:R-:W-:Y:S01]  /*c6d0*/  LOP3.LUT R10, R10, 0x7f800000, RZ, 0xfc, !PT ;  /* 0x7f8000000a0a7812 */ /* 0x000fe200078efcff */
[----:B------:R-:W-:Y:S06]  /*c6e0*/  BRA `(.L_x_3566) ;  /* 0x0000000000147947 */ /* 0x000fec0003800000 */
.L_x_3560:
[----:B------:R-:W-:Y:S01]  /*c6f0*/  LOP3.LUT R10, R11, 0x80000000, R10, 0x48, !PT ;  /* 0x800000000b0a7812 */ /* 0x000fe200078e480a */
[----:B------:R-:W-:Y:S06]  /*c700*/  BRA `(.L_x_3566) ;  /* 0x00000000000c7947 */ /* 0x000fec0003800000 */
.L_x_3559:
[----:B------:R-:W0:Y:S01]  /*c710*/  MUFU.RSQ R10, -QNAN ;  /* 0xffc00000000a7908 */ /* 0x000e220000001400 */
[----:B------:R-:W-:Y:S05]  /*c720*/  BRA `(.L_x_3566) ;  /* 0x0000000000047947 */ /* 0x000fea0003800000 */
.L_x_3558:
[----:B------:R-:W-:-:S07]  /*c730*/  FADD.FTZ R10, R10, R11 ;  /* 0x0000000b0a0a7221 */ /* 0x000fce0000010000 */
.L_x_3566:
[----:B------:R-:W-:Y:S05]  /*c740*/  BSYNC.RECONVERGENT B1 ;  /* 0x0000000000017941 */ /* 0x000fea0003800200 */
.L_x_3556:
[----:B0-----:R-:W-:Y:S01]  /*c750*/  IMAD.MOV.U32 R14, RZ, RZ, R10 ;  /* 0x000000ffff0e7224 */ /* 0x001fe200078e000a */
[----:B------:R-:W-:Y:S01]  /*c760*/  MOV R10, R12 ;  /* 0x0000000c000a7202 */ /* 0x000fe20000000f00 */
[----:B------:R-:W-:-:S04]  /*c770*/  IMAD.MOV.U32 R11, RZ, RZ, 0x0 ;  /* 0x00000000ff0b7424 */ /* 0x000fc800078e00ff */
[----:B------:R-:W-:Y:S05]  /*c780*/  RET.REL.NODEC R10 `(_Z15SoftmaxWarpImplI22BroadcastScaleMaskLoadIffbLm4EiE11DirectStoreIffEfLi1ELi18ELi32ELi1ELb1EL9Algorithm0EEvT_T0_ll) ;  /* 0xffffff380a1c7950 */ /* 0x000fea0003c3ffff */
.L_x_3567:
        /* <DEDUP_REMOVED lines=15> */
.L_x_37415:


//--------------------- .text._Z15SoftmaxWarpImplI22BroadcastScaleMaskLoadIffbLm4EiE11DirectStoreIffEfLi1ELi18ELi32ELi1ELb0EL9Algorithm0EEvT_T0_ll --------------------------
	.section	.text._Z15SoftmaxWarpImplI22BroadcastScaleMaskLoadIffbLm4EiE11DirectStoreIffEfLi1ELi18ELi32ELi1ELb0EL9Algorithm0EEvT_T0_ll,"ax",@progbits
	.align	128
        .global         _Z15SoftmaxWarpImplI22BroadcastScaleMaskLoadIffbLm4EiE11DirectStoreIffEfLi1ELi18ELi32ELi1ELb0EL9Algorithm0EEvT_T0_ll
        .type           _Z15SoftmaxWarpImplI22BroadcastScaleMaskLoadIffbLm4EiE11DirectStoreIffEfLi1ELi18ELi32ELi1ELb0EL9Algorithm0EEvT_T0_ll,@function
        .size           _Z15SoftmaxWarpImplI22BroadcastScaleMaskLoadIffbLm4EiE11DirectStoreIffEfLi1ELi18ELi32ELi1ELb0EL9Algorithm0EEvT_T0_ll,(.L_x_37416 - _Z15SoftmaxWarpImplI22BroadcastScaleMaskLoadIffbLm4EiE11DirectStoreIffEfLi1ELi18ELi32ELi1ELb0EL9Algorithm0EEvT_T0_ll)
        .other          _Z15SoftmaxWarpImplI22BroadcastScaleMaskLoadIffbLm4EiE11DirectStoreIffEfLi1ELi18ELi32ELi1ELb0EL9Algorithm0EEvT_T0_ll,@"STO_CUDA_ENTRY STV_DEFAULT"
_Z15SoftmaxWarpImplI22BroadcastScaleMaskLoadIffbLm4EiE11DirectStoreIffEfLi1ELi18ELi32ELi1ELb0EL9Algorithm0EEvT_T0_ll:
.text._Z15SoftmaxWarpImplI22BroadcastScaleMaskLoadIffbLm4EiE11DirectStoreIffEfLi1ELi18ELi32ELi1ELb0EL9Algorithm0EEvT_T0_ll:
        /* <DEDUP_REMOVED lines=30> */
.L_x_3568:
        /* <DEDUP_REMOVED lines=14> */
.L_x_3607:
        /* <DEDUP_REMOVED lines=8> */
[----:B------:R-:W-:Y:S02]  /*0340*/  LOP3.LUT R44, RZ, UR56, RZ, 0x33, !PT ;  /* 0x00000038ff2c7c12 */ /* 0x000fe4000f8e33ff */
[----:B-1----:R-:W-:Y:S02]  /*0350*/  R2UR UR14, R6 ;  /* 0x00000000060e72ca */ /* 0x002fe400000e0000 */
[----:B------:R-:W-:Y:S01]  /*0360*/  R2UR UR15, R7 ;  /* 0x00000000070f72ca */ /* 0x000fe200000e0000 */
[----:B------:R-:W0:Y:S08]  /*0370*/  I2F.RP R4, UR11 ;  /* 0x0000000b00047d06 */ /* 0x000e300008209400 */
        /* <DEDUP_REMOVED lines=21> */
[C---:B------:R-:W-:Y:S01]  /*04d0*/  VIADD R9, R45.reuse, 0x40 ;  /* 0x000000402d097836 */ /* 0x040fe20000000000 */
[----:B------:R-:W-:Y:S01]  /*04e0*/  UIMAD UR8, UR8, UR10, URZ ;  /* 0x0000000a080872a4 */ /* 0x000fe2000f8e02ff */
[----:B------:R-:W-:Y:S01]  /*04f0*/  IMAD.MOV R14, RZ, RZ, -R11 ;  /* 0x000000ffff0e7224 */ /* 0x000fe200078e0a0b */
[----:B------:R-:W-:Y:S01]  /*0500*/  ISETP.LT.U32.AND P0, PT, R10, UR11, PT ;  /* 0x0000000b0a007c0c */ /* 0x000fe2000bf01070 */
[----:B------:R-:W0:Y:S01]  /*0510*/  I2F.RP R12, UR12 ;  /* 0x0000000c000c7d06 */ /* 0x000e220008209400 */
[----:B------:R-:W-:Y:S01]  /*0520*/  IABS R16, R9 ;  /* 0x0000000900107213 */ /* 0x000fe20000000000 */
[----:B------:R-:W-:Y:S01]  /*0530*/  IMAD R13, R14, UR11, R13 ;  /* 0x0000000b0e0d7c24 */ /* 0x000fe2000f8e020d */
[----:B------:R-:W-:Y:S01]  /*0540*/  UIMAD.WIDE.U32 UR8, UR5, UR8, UR4 ;  /* 0x00000008050872a5 */ /* 0x000fe2000f8e0004 */
[----:B------:R-:W-:-:S02]  /*0550*/  VIADD R14, R45, 0x60 ;  /* 0x000000602d0e7836 */ /* 0x000fc40000000000 */
[----:B------:R-:W-:-:S03]  /*0560*/  IMAD.HI.U32 R15, R16, UR7, RZ ;  /* 0x00000007100f7c27 */ /* 0x000fc6000f8e00ff */
[----:B------:R-:W-:Y:S02]  /*0570*/  IABS R20, R14 ;  /* 0x0000000e00147213 */ /* 0x000fe40000000000 */
[----:B------:R-:W-:Y:S01]  /*0580*/  IADD3 R17, PT, PT, -R15, RZ, RZ ;  /* 0x000000ff0f117210 */ /* 0x000fe20007ffe1ff */
[----:B------:R-:W-:Y:S01]  /*0590*/  @!P0 VIADD R8, R8, 0x1 ;  /* 0x0000000108088836 */ /* 0x000fe20000000000 */
[----:B------:R-:W-:Y:S02]  /*05a0*/  @!P0 IADD3 R10, PT, PT, R10, -UR11, RZ ;  /* 0x8000000b0a0a8c10 */ /* 0x000fe4000fffe0ff */
[----:B------:R-:W-:Y:S02]  /*05b0*/  ISETP.LT.U32.AND P0, PT, R13, UR11, PT ;  /* 0x0000000b0d007c0c */ /* 0x000fe4000bf01070 */
[----:B------:R-:W-:Y:S02]  /*05c0*/  ISETP.GE.U32.AND P1, PT, R10, UR11, PT ;  /* 0x0000000b0a007c0c */ /* 0x000fe4000bf26070 */
[----:B------:R-:W-:-:S04]  /*05d0*/  LOP3.LUT R10, R45, UR55, RZ, 0x3c, !PT ;  /* 0x000000372d0a7c12 */ /* 0x000fc8000f8e3cff */
[----:B------:R-:W-:Y:S01]  /*05e0*/  ISETP.GE.AND P3, PT, R10, RZ, PT ;  /* 0x000000ff0a00720c */ /* 0x000fe20003f66270 */
[----:B------:R-:W-:Y:S02]  /*05f0*/  IMAD R10, R17, UR11, R16 ;  /* 0x0000000b110a7c24 */ /* 0x000fe4000f8e0210 */
[----:B------:R-:W-:Y:S02]  /*0600*/  IMAD.HI.U32 R16, R20, UR7, RZ ;  /* 0x0000000714107c27 */ /* 0x000fe4000f8e00ff */
[----:B------:R-:W-:Y:S02]  /*0610*/  @!P0 IADD3 R13, PT, PT, R13, -UR11, RZ ;  /* 0x8000000b0d0d8c10 */ /* 0x000fe4000fffe0ff */
[----:B------:R-:W-:Y:S01]  /*0620*/  @P1 VIADD R8, R8, 0x1 ;  /* 0x0000000108081836 */ /* 0x000fe20000000000 */
[----:B------:R-:W-:Y:S01]  /*0630*/  ISETP.NE.AND P1, PT, RZ, UR55, PT ;  /* 0x00000037ff007c0c */ /* 0x000fe2000bf25270 */
[----:B------:R-:W-:Y:S01]  /*0640*/  IMAD.MOV R21, RZ, RZ, -R16 ;  /* 0x000000ffff157224 */ /* 0x000fe200078e0a10 */
[----:B------:R-:W-:-:S02]  /*0650*/  ISETP.LT.U32.AND P2, PT, R10, UR11, PT ;  /* 0x0000000b0a007c0c */ /* 0x000fc4000bf41070 */
[----:B------:R-:W-:Y:S01]  /*0660*/  @!P0 IADD3 R11, PT, PT, R11, 0x1, RZ ;  /* 0x000000010b0b8810 */ /* 0x000fe20007ffe0ff */
[----:B------:R-:W-:Y:S01]  /*0670*/  @!P3 IMAD.MOV R8, RZ, RZ, -R8 ;  /* 0x000000ffff08b224 */ /* 0x000fe200078e0a08 */
[----:B------:R-:W-:Y:S01]  /*0680*/  ISETP.GE.U32.AND P3, PT, R13, UR11, PT ;  /* 0x0000000b0d007c0c */ /* 0x000fe2000bf66070 */
[----:B------:R-:W-:Y:S01]  /*0690*/  IMAD R20, R21, UR11, R20 ;  /* 0x0000000b15147c24 */ /* 0x000fe2000f8e0214 */
[----:B------:R-:W-:Y:S02]  /*06a0*/  LOP3.LUT R13, R9, UR55, RZ, 0x3c, !PT ;  /* 0x00000037090d7c12 */ /* 0x000fe4000f8e3cff */
[----:B------:R-:W-:Y:S02]  /*06b0*/  SEL R17, R33, R8, !P1 ;  /* 0x0000000821117207 */ /* 0x000fe40004800000 */
[----:B------:R-:W-:Y:S02]  /*06c0*/  LOP3.LUT R8, R4, UR55, RZ, 0x3c, !PT ;  /* 0x0000003704087c12 */ /* 0x000fe4000f8e3cff */
[----:B------:R-:W-:Y:S01]  /*06d0*/  ISETP.GE.AND P0, PT, R13, RZ, PT ;  /* 0x000000ff0d00720c */ /* 0x000fe20003f06270 */
[----:B------:R-:W-:Y:S01]  /*06e0*/  IMAD.MOV R18, RZ, RZ, -R17 ;  /* 0x000000ffff127224 */ /* 0x000fe200078e0a11 */
[----:B------:R-:W-:Y:S01]  /*06f0*/  ISETP.GE.AND P5, PT, R8, RZ, PT ;  /* 0x000000ff0800720c */ /* 0x000fe20003fa6270 */
[----:B------:R-:W-:Y:S01]  /*0700*/  @!P2 VIADD R10, R10, -UR11 ;  /* 0x8000000b0a0aac36 */ /* 0x000fe20008000000 */
[----:B0-----:R0:W1:Y:S01]  /*0710*/  MUFU.RCP R13, R12 ;  /* 0x0000000c000d7308 */ /* 0x0010620000001000 */
[----:B------:R-:W-:-:S02]  /*0720*/  IMAD R18, R18, UR55, R45 ;  /* 0x0000003712127c24 */ /* 0x000fc4000f8e022d */
[----:B------:R-:W-:Y:S01]  /*0730*/  @P3 VIADD R11, R11, 0x1 ;  /* 0x000000010b0b3836 */ /* 0x000fe20000000000 */
[----:B------:R-:W-:Y:S01]  /*0740*/  ISETP.GE.U32.AND P4, PT, R10, UR11, PT ;  /* 0x0000000b0a007c0c */ /* 0x000fe2000bf86070 */
[----:B------:R-:W-:Y:S01]  /*0750*/  @!P2 VIADD R15, R15, 0x1 ;  /* 0x000000010f0fa836 */ /* 0x000fe20000000000 */
[----:B------:R-:W-:Y:S02]  /*0760*/  IABS R8, R18 ;  /* 0x0000001200087213 */ /* 0x000fe40000000000 */
[----:B------:R-:W-:-:S03]  /*0770*/  ISETP.LT.U32.AND P3, PT, R20, UR11, PT ;  /* 0x0000000b14007c0c */ /* 0x000fc6000bf61070 */
[----:B------:R-:W-:-:S04]  /*0780*/  IMAD.HI.U32 R10, R8, UR9, RZ ;  /* 0x00000009080a7c27 */ /* 0x000fc8000f8e00ff */
[----:B------:R-:W-:Y:S01]  /*0790*/  @!P5 IMAD.MOV R11, RZ, RZ, -R11 ;  /* 0x000000ffff0bd224 */ /* 0x000fe200078e0a0b */
[----:B------:R-:W-:Y:S02]  /*07a0*/  IADD3 R19, PT, PT, -R10, RZ, RZ ;  /* 0x000000ff0a137210 */ /* 0x000fe40007ffe1ff */
[----:B------:R-:W-:Y:S02]  /*07b0*/  @P4 IADD3 R15, PT, PT, R15, 0x1, RZ ;  /* 0x000000010f0f4810 */ /* 0x000fe40007ffe0ff */
[----:B------:R-:W-:Y:S01]  /*07c0*/  SEL R11, R33, R11, !P1 ;  /* 0x0000000b210b7207 */ /* 0x000fe20004800000 */
[----:B------:R-:W-:Y:S01]  /*07d0*/  IMAD R8, R19, UR10, R8 ;  /* 0x0000000a13087c24 */ /* 0x000fe2000f8e0208 */
[----:B------:R-:W-:Y:S01]  /*07e0*/  @!P0 IADD3 R15, PT, PT, -R15, RZ, RZ ;  /* 0x000000ff0f0f8210 */ /* 0x000fe20007ffe1ff */
[----:B------:R-:W-:Y:S02]  /*07f0*/  @!P3 VIADD R20, R20, -UR11 ;  /* 0x8000000b1414bc36 */ /* 0x000fe40008000000 */
[----:B------:R-:W-:Y:S01]  /*0800*/  IMAD.MOV R19, RZ, RZ, -R11 ;  /* 0x000000ffff137224 */ /* 0x000fe200078e0a0b */
[----:B------:R-:W-:Y:S01]  /*0810*/  ISETP.LT.U32.AND P2, PT, R8, UR10, PT ;  /* 0x0000000a08007c0c */ /* 0x000fe2000bf41070 */
[----:B------:R-:W-:Y:S01]  /*0820*/  @!P3 VIADD R16, R16, 0x1 ;  /* 0x000000011010b836 */ /* 0x000fe20000000000 */
[----:B0-----:R-:W-:Y:S01]  /*0830*/  SEL R12, R33, R15, !P1 ;  /* 0x0000000f210c7207 */ /* 0x001fe20004800000 */
[----:B------:R-:W-:Y:S01]  /*0840*/  IMAD R19, R19, UR55, R4 ;  /* 0x0000003713137c24 */ /* 0x000fe2000f8e0204 */
[----:B------:R-:W-:Y:S01]  /*0850*/  ISETP.GE.U32.AND P4, PT, R20, UR11, PT ;  /* 0x0000000b14007c0c */ /* 0x000fe2000bf86070 */
[----:B-1----:R-:W-:Y:S01]  /*0860*/  VIADD R15, R13, 0xffffffe ;  /* 0x0ffffffe0d0f7836 */ /* 0x002fe20000000000 */
[----:B------:R-:W-:Y:S01]  /*0870*/  LOP3.LUT R13, R18, UR56, RZ, 0x3c, !PT ;  /* 0x00000038120d7c12 */ /* 0x000fe2000f8e3cff */
[----:B------:R-:W-:Y:S01]  /*0880*/  IMAD.MOV R24, RZ, RZ, -R12 ;  /* 0x000000ffff187224 */ /* 0x000fe200078e0a0c */
[----:B------:R-:W-:-:S02]  /*0890*/  IABS R22, R19 ;  /* 0x0000001300167213 */ /* 0x000fc40000000000 */
[----:B------:R-:W-:Y:S01]  /*08a0*/  ISETP.GE.AND P5, PT, R13, RZ, PT ;  /* 0x000000ff0d00720c */ /* 0x000fe20003fa6270 */
[----:B------:R-:W0:Y:S01]  /*08b0*/  F2I.FTZ.U32.TRUNC.NTZ R15, R15 ;  /* 0x0000000f000f7305 */ /* 0x000e22000021f000 */
[----:B------:R-:W-:Y:S01]  /*08c0*/  IMAD R21, R24, UR55, R9 ;  /* 0x0000003718157c24 */ /* 0x000fe2000f8e0209 */
[----:B------:R-:W-:Y:S02]  /*08d0*/  @!P2 IADD3 R8, PT, PT, R8, -UR10, RZ ;  /* 0x8000000a0808ac10 */ /* 0x000fe4000fffe0ff */
[----:B------:R-:W-:Y:S02]  /*08e0*/  @!P2 IADD3 R10, PT, PT, R10, 0x1, RZ ;  /* 0x000000010a0aa810 */ /* 0x000fe40007ffe0ff */
[----:B------:R-:W-:Y:S01]  /*08f0*/  ISETP.GE.U32.AND P0, PT, R8, UR10, PT ;  /* 0x0000000a08007c0c */ /* 0x000fe2000bf06070 */
[----:B------:R-:W-:Y:S01]  /*0900*/  IMAD.HI.U32 R8, R22, UR9, RZ ;  /* 0x0000000916087c27 */ /* 0x000fe2000f8e00ff */
[----:B------:R-:W-:Y:S02]  /*0910*/  IABS R25, R21 ;  /* 0x0000001500197213 */ /* 0x000fe40000000000 */
[----:B------:R-:W-:Y:S01]  /*0920*/  ISETP.NE.AND P2, PT, RZ, UR56, PT ;  /* 0x00000038ff007c0c */ /* 0x000fe2000bf45270 */
[----:B------:R-:W-:-:S02]  /*0930*/  IMAD.MOV R23, RZ, RZ, -R8 ;  /* 0x000000ffff177224 */ /* 0x000fc400078e0a08 */
[----:B------:R-:W-:Y:S02]  /*0940*/  @P4 VIADD R16, R16, 0x1 ;  /* 0x0000000110104836 */ /* 0x000fe40000000000 */
[----:B------:R-:W-:Y:S01]  /*0950*/  IMAD R13, R23, UR10, R22 ;  /* 0x0000000a170d7c24 */ /* 0x000fe2000f8e0216 */
[----:B------:R-:W-:Y:S02]  /*0960*/  LOP3.LUT R23, R14, UR55, RZ, 0x3c, !PT ;  /* 0x000000370e177c12 */ /* 0x000fe4000f8e3cff */
[----:B0-----:R-:W-:Y:S01]  /*0970*/  R2UR UR5, R15 ;  /* 0x000000000f0572ca */ /* 0x001fe200000e0000 */
[----:B------:R-:W-:Y:S01]  /*0980*/  @P0 VIADD R10, R10, 0x1 ;  /* 0x000000010a0a0836 */ /* 0x000fe20000000000 */
[----:B------:R-:W-:Y:S01]  /*0990*/  ISETP.LT.U32.AND P0, PT, R13, UR10, PT ;  /* 0x0000000a0d007c0c */ /* 0x000fe2000bf01070 */
[----:B------:R-:W-:Y:S01]  /*09a0*/  IMAD.HI.U32 R15, R25, UR9, RZ ;  /* 0x00000009190f7c27 */ /* 0x000fe2000f8e00ff */
[----:B------:R-:W-:Y:S02]  /*09b0*/  SHF.R.S64 R22, RZ, 0x1e, R4 ;  /* 0x0000001eff167819 */ /* 0x000fe40000001004 */
[----:B------:R-:W-:Y:S01]  /*09c0*/  @!P5 IADD3 R10, PT, PT, -R10, RZ, RZ ;  /* 0x000000ff0a0ad210 */ /* 0x000fe20007ffe1ff */
[----:B------:R-:W-:Y:S01]  /*09d0*/  IMAD.MOV R20, RZ, RZ, -R15 ;  /* 0x000000ffff147224 */ /* 0x000fe200078e0a0f */
[----:B------:R-:W-:-:S02]  /*09e0*/  ISETP.GE.AND P5, PT, R23, RZ, PT ;  /* 0x000000ff1700720c */ /* 0x000fc40003fa6270 */
[----:B------:R-:W-:Y:S01]  /*09f0*/  IADD3 R22, P6, PT, R22, UR44, RZ ;  /* 0x0000002c16167c10 */ /* 0x000fe2000ffde0ff */
[----:B------:R-:W-:Y:S01]  /*0a00*/  IMAD R25, R20, UR10, R25 ;  /* 0x0000000a14197c24 */ /* 0x000fe2000f8e0219 */
[----:B------:R-:W-:Y:S01]  /*0a10*/  SEL R20, R44, R10, !P2 ;  /* 0x0000000a2c147207 */ /* 0x000fe20005000000 */
[----:B------:R-:W-:Y:S01]  /*0a20*/  UIADD3 UR6, UPT, UPT, URZ, -UR5, URZ ;  /* 0x80000005ff067290 */ /* 0x000fe2000fffe0ff */
[----:B------:R-:W-:Y:S01]  /*0a30*/  LOP3.LUT R10, R19, UR56, RZ, 0x3c, !PT ;  /* 0x00000038130a7c12 */ /* 0x000fe2000f8e3cff */
[----:B------:R-:W-:Y:S01]  /*0a40*/  @!P0 VIADD R13, R13, -UR10 ;  /* 0x8000000a0d0d8c36 */ /* 0x000fe20008000000 */
[----:B------:R-:W-:Y:S01]  /*0a50*/  ISETP.LT.U32.AND P4, PT, R25, UR10, PT ;  /* 0x0000000a19007c0c */ /* 0x000fe2000bf81070 */
[----:B------:R-:W-:Y:S01]  /*0a60*/  @!P0 VIADD R8, R8, 0x1 ;  /* 0x0000000108088836 */ /* 0x000fe20000000000 */
[----:B------:R-:W-:Y:S01]  /*0a70*/  IADD3 R27, PT, PT, -R20, RZ, RZ ;  /* 0x000000ff141b7210 */ /* 0x000fe20007ffe1ff */
[----:B------:R-:W-:Y:S01]  /*0a80*/  UIMAD UR6, UR6, UR12, URZ ;  /* 0x0000000c060672a4 */ /* 0x000fe2000f8e02ff */
[----:B------:R-:W-:Y:S01]  /*0a90*/  ISETP.GE.U32.AND P3, PT, R13, UR10, PT ;  /* 0x0000000a0d007c0c */ /* 0x000fe2000bf66070 */
[----:B------:R-:W-:Y:S01]  /*0aa0*/  @!P5 IMAD.MOV R16, RZ, RZ, -R16 ;  /* 0x000000ffff10d224 */ /* 0x000fe200078e0a10 */
[----:B------:R-:W-:Y:S01]  /*0ab0*/  ISETP.GE.AND P5, PT, R10, RZ, PT ;  /* 0x000000ff0a00720c */ /* 0x000fe20003fa6270 */
[----:B------:R-:W-:Y:S01]  /*0ac0*/  IMAD R18, R27, UR56, R18 ;  /* 0x000000381b127c24 */ /* 0x000fe2000f8e0212 */
[----:B------:R-:W-:Y:S01]  /*0ad0*/  UIMAD.WIDE.U32 UR4, UR5, UR6, UR4 ;  /* 0x00000006050472a5 */ /* 0x000fe2000f8e0004 */
[----:B------:R-:W-:-:S02]  /*0ae0*/  LEA.HI.X.SX32 R23, R4, UR45, 0x2, P6 ;  /* 0x0000002d04177c11 */ /* 0x000fc4000b0f16ff */
[----:B------:R-:W-:Y:S02]  /*0af0*/  SEL R16, R33, R16, !P1 ;  /* 0x0000001021107207 */ /* 0x000fe40004800000 */
[----:B------:R-:W-:Y:S01]  /*0b00*/  @!P4 VIADD R25, R25, -UR10 ;  /* 0x8000000a1919cc36 */ /* 0x000fe20008000000 */
[----:B------:R-:W-:Y:S01]  /*0b10*/  IABS R27, R18 ;  /* 0x00000012001b7213 */ /* 0x000fe20000000000 */
[----:B------:R0:W2:Y:S01]  /*0b20*/  LDG.E R4, desc[UR14][R22.64] ;  /* 0x0000000e16047981 */ /* 0x0000a2000c1e1900 */
[----:B------:R-:W-:Y:S01]  /*0b30*/  IADD3 R13, PT, PT, -R16, RZ, RZ ;  /* 0x000000ff100d7210 */ /* 0x000fe20007ffe1ff */
[----:B------:R-:W-:Y:S01]  /*0b40*/  @P3 VIADD R8, R8, 0x1 ;  /* 0x0000000108083836 */ /* 0x000fe20000000000 */
[----:B------:R-:W-:-:S03]  /*0b50*/  ISETP.GE.U32.AND P6, PT, R25, UR10, PT ;  /* 0x0000000a19007c0c */ /* 0x000fc6000bfc6070 */
[----:B------:R-:W-:Y:S02]  /*0b60*/  IMAD R13, R13, UR55, R14 ;  /* 0x000000370d0d7c24 */ /* 0x000fe4000f8e020e */
[----:B------:R-:W-:-:S03]  /*0b70*/  IMAD.MOV.U32 R25, RZ, RZ, R8 ;  /* 0x000000ffff197224 */ /* 0x000fc600078e0008 */
[----:B------:R-:W-:Y:S01]  /*0b80*/  IABS R28, R13 ;  /* 0x0000000d001c7213 */ /* 0x000fe20000000000 */
[----:B------:R-:W-:Y:S01]  /*0b90*/  IMAD.HI.U32 R24, R27, UR5, RZ ;  /* 0x000000051b187c27 */ /* 0x000fe2000f8e00ff */
[----:B------:R-:W-:-:S03]  /*0ba0*/  LOP3.LUT R10, R21, UR56, RZ, 0x3c, !PT ;  /* 0x00000038150a7c12 */ /* 0x000fc6000f8e3cff */
[----:B------:R-:W-:Y:S02]  /*0bb0*/  @!P5 IMAD.MOV R25, RZ, RZ, -R25 ;  /* 0x000000ffff19d224 */ /* 0x000fe400078e0a19 */
[----:B0-----:R-:W-:Y:S01]  /*0bc0*/  IMAD.HI.U32 R23, R28, UR9, RZ ;  /* 0x000000091c177c27 */ /* 0x001fe2000f8e00ff */
[----:B------:R-:W-:Y:S02]  /*0bd0*/  IADD3 R26, PT, PT, -R24, RZ, RZ ;  /* 0x000000ff181a7210 */ /* 0x000fe40007ffe1ff */
[----:B------:R-:W-:Y:S01]  /*0be0*/  ISETP.GE.AND P0, PT, R10, RZ, PT ;  /* 0x000000ff0a00720c */ /* 0x000fe20003f06270 */
[----:B------:R-:W-:Y:S01]  /*0bf0*/  @!P4 VIADD R15, R15, 0x1 ;  /* 0x000000010f0fc836 */ /* 0x000fe20000000000 */
[----:B------:R-:W-:Y:S02]  /*0c00*/  SEL R22, R44, R25, !P2 ;  /* 0x000000192c167207 */ /* 0x000fe40005000000 */
[----:B------:R-:W-:Y:S01]  /*0c10*/  IADD3 R10, PT, PT, R45, 0x80, RZ ;  /* 0x000000802d0a7810 */ /* 0x000fe20007ffe0ff */
[----:B------:R-:W-:Y:S01]  /*0c20*/  @P6 VIADD R15, R15, 0x1 ;  /* 0x000000010f0f6836 */ /* 0x000fe20000000000 */
[----:B------:R-:W-:Y:S01]  /*0c30*/  IADD3 R25, PT, PT, -R23, RZ, RZ ;  /* 0x000000ff17197210 */ /* 0x000fe20007ffe1ff */
[----:B------:R-:W-:Y:S01]  /*0c40*/  IMAD R27, R26, UR12, R27 ;  /* 0x0000000c1a1b7c24 */ /* 0x000fe2000f8e021b */
[----:B------:R-:W-:Y:S01]  /*0c50*/  IABS R31, R10 ;  /* 0x0000000a001f7213 */ /* 0x000fe20000000000 */
[----:B------:R-:W-:Y:S01]  /*0c60*/  IMAD.MOV R26, RZ, RZ, -R22 ;  /* 0x000000ffff1a7224 */ /* 0x000fe200078e0a16 */
[----:B------:R-:W-:Y:S01]  /*0c70*/  SHF.R.S64 R8, RZ, 0x1e, R9 ;  /* 0x0000001eff087819 */ /* 0x000fe20000001009 */
[----:B------:R-:W-:Y:S01]  /*0c80*/  IMAD R28, R25, UR10, R28 ;  /* 0x0000000a191c7c24 */ /* 0x000fe2000f8e021c */
[----:B------:R-:W-:Y:S01]  /*0c90*/  MOV R25, R15 ;  /* 0x0000000f00197202 */ /* 0x000fe20000000f00 */
[----:B------:R-:W-:Y:S01]  /*0ca0*/  IMAD R19, R26, UR56, R19 ;  /* 0x000000381a137c24 */ /* 0x000fe2000f8e0213 */
[----:B------:R-:W-:Y:S01]  /*0cb0*/  IADD3 R8, P3, PT, R8, UR44, RZ ;  /* 0x0000002c08087c10 */ /* 0x000fe2000ff7e0ff */
[----:B------:R-:W-:Y:S01]  /*0cc0*/  IMAD.HI.U32 R26, R31, UR7, RZ ;  /* 0x000000071f1a7c27 */ /* 0x000fe2000f8e00ff */
[----:B------:R-:W-:-:S02]  /*0cd0*/  ISETP.LT.U32.AND P5, PT, R27, UR12, PT ;  /* 0x0000000c1b007c0c */ /* 0x000fc4000bfa1070 */
[----:B------:R-:W-:Y:S01]  /*0ce0*/  ISETP.LT.U32.AND P6, PT, R28, UR10, PT ;  /* 0x0000000a1c007c0c */ /* 0x000fe2000bfc1070 */
[----:B------:R-:W-:Y:S01]  /*0cf0*/  @!P0 IMAD.MOV R25, RZ, RZ, -R25 ;  /* 0x000000ffff198224 */ /* 0x000fe200078e0a19 */
[----:B------:R-:W-:Y:S02]  /*0d00*/  LEA.HI.X.SX32 R9, R9, UR45, 0x2, P3 ;  /* 0x0000002d09097c11 */ /* 0x000fe400098f16ff */
[----:B------:R-:W-:Y:S02]  /*0d10*/  IADD3 R32, PT, PT, -R26, RZ, RZ ;  /* 0x000000ff1a207210 */ /* 0x000fe40007ffe1ff */
[----:B------:R-:W-:Y:S01]  /*0d20*/  IABS R29, R19 ;  /* 0x00000013001d7213 */ /* 0x000fe20000000000 */
[----:B------:R0:W3:Y:S01]  /*0d30*/  LDG.E R15, desc[UR14][R8.64] ;  /* 0x0000000e080f7981 */ /* 0x0000e2000c1e1900 */
[----:B------:R-:W-:-:S05]  /*0d40*/  SEL R25, R44, R25, !P2 ;  /* 0x000000192c197207 */ /* 0x000fca0005000000 */
[----:B------:R-:W-:Y:S02]  /*0d50*/  IMAD.MOV R30, RZ, RZ, -R25 ;  /* 0x000000ffff1e7224 */ /* 0x000fe400078e0a19 */
[----:B0-----:R-:W-:Y:S02]  /*0d60*/  IMAD R9, R32, UR11, R31 ;  /* 0x0000000b20097c24 */ /* 0x001fe4000f8e021f */
[----:B------:R-:W-:-:S04]  /*0d70*/  IMAD.HI.U32 R32, R29, UR5, RZ ;  /* 0x000000051d207c27 */ /* 0x000fc8000f8e00ff */
[----:B------:R-:W-:Y:S01]  /*0d80*/  @!P5 VIADD R27, R27, -UR12 ;  /* 0x8000000c1b1bdc36 */ /* 0x000fe20008000000 */
[----:B------:R-:W-:Y:S01]  /*0d90*/  IADD3 R8, PT, PT, -R32, RZ, RZ ;  /* 0x000000ff20087210 */ /* 0x000fe20007ffe1ff */
[----:B------:R-:W-:Y:S02]  /*0da0*/  @!P6 VIADD R28, R28, -UR10 ;  /* 0x8000000a1c1cec36 */ /* 0x000fe40008000000 */
[----:B------:R-:W-:Y:S01]  /*0db0*/  IMAD R21, R30, UR56, R21 ;  /* 0x000000381e157c24 */ /* 0x000fe2000f8e0215 */
[----:B------:R-:W-:Y:S01]  /*0dc0*/  ISETP.GE.U32.AND P0, PT, R27, UR12, PT ;  /* 0x0000000c1b007c0c */ /* 0x000fe2000bf06070 */
[----:B------:R-:W-:Y:S01]  /*0dd0*/  IMAD R8, R8, UR12, R29 ;  /* 0x0000000c08087c24 */ /* 0x000fe2000f8e021d */
[----:B------:R-:W-:Y:S02]  /*0de0*/  ISETP.GE.U32.AND P3, PT, R28, UR10, PT ;  /* 0x0000000a1c007c0c */ /* 0x000fe4000bf66070 */
[----:B------:R-:W-:Y:S02]  /*0df0*/  ISETP.LT.U32.AND P4, PT, R9, UR11, PT ;  /* 0x0000000b09007c0c */ /* 0x000fe4000bf81070 */
[----:B------:R-:W-:-:S02]  /*0e00*/  IABS R27, R21 ;  /* 0x00000015001b7213 */ /* 0x000fc40000000000 */
[----:B------:R-:W-:Y:S02]  /*0e10*/  LOP3.LUT R28, R18, UR57, RZ, 0x3c, !PT ;  /* 0x00000039121c7c12 */ /* 0x000fe4000f8e3cff */
[----:B------:R-:W-:Y:S01]  /*0e20*/  LOP3.LUT R29, R13, UR56, RZ, 0x3c, !PT ;  /* 0x000000380d1d7c12 */ /* 0x000fe2000f8e3cff */
[----:B------:R-:W-:Y:S01]  /*0e30*/  @!P5 VIADD R24, R24, 0x1 ;  /* 0x000000011818d836 */ /* 0x000fe20000000000 */
[----:B------:R-:W-:Y:S02]  /*0e40*/  @!P6 IADD3 R23, PT, PT, R23, 0x1, RZ ;  /* 0x000000011717e810 */ /* 0x000fe40007ffe0ff */
[----:B------:R-:W-:Y:S01]  /*0e50*/  ISETP.GE.AND P5, PT, R28, RZ, PT ;  /* 0x000000ff1c00720c */ /* 0x000fe20003fa6270 */
[----:B------:R-:W-:Y:S01]  /*0e60*/  IMAD.HI.U32 R28, R27, UR5, RZ ;  /* 0x000000051b1c7c27 */ /* 0x000fe2000f8e00ff */
[----:B------:R-:W-:-:S03]  /*0e70*/  ISETP.GE.AND P6, PT, R29, RZ, PT ;  /* 0x000000ff1d00720c */ /* 0x000fc60003fc6270 */
[----:B------:R-:W-:Y:S01]  /*0e80*/  IMAD.MOV R30, RZ, RZ, -R28 ;  /* 0x000000ffff1e7224 */ /* 0x000fe200078e0a1c */
[----:B------:R-:W-:Y:S01]  /*0e90*/  @P3 IADD3 R23, PT, PT, R23, 0x1, RZ ;  /* 0x0000000117173810 */ /* 0x000fe20007ffe0ff */
[----:B------:R-:W-:Y:S01]  /*0ea0*/  @P0 VIADD R24, R24, 0x1 ;  /* 0x0000000118180836 */ /* 0x000fe20000000000 */
[----:B------:R-:W-:Y:S01]  /*0eb0*/  ISETP.LT.U32.AND P0, PT, R8, UR12, PT ;  /* 0x0000000c08007c0c */ /* 0x000fe2000bf01070 */
[----:B------:R-:W-:Y:S02]  /*0ec0*/  @!P4 VIADD R9, R9, -UR11 ;  /* 0x8000000b0909cc36 */ /* 0x000fe40008000000 */
[----:B------:R-:W-:-:S03]  /*0ed0*/  IMAD R27, R30, UR12, R27 ;  /* 0x0000000c1e1b7c24 */ /* 0x000fc6000f8e021b */
[----:B------:R-:W-:Y:S02]  /*0ee0*/  ISETP.GE.U32.AND P3, PT, R9, UR11, PT ;  /* 0x0000000b09007c0c */ /* 0x000fe4000bf66070 */
[----:B------:R-:W-:Y:S02]  /*0ef0*/  @!P6 IADD3 R23, PT, PT, -R23, RZ, RZ ;  /* 0x000000ff1717e210 */ /* 0x000fe40007ffe1ff */
[----:B------:R-:W-:Y:S01]  /*0f00*/  ISETP.LT.U32.AND P6, PT, R27, UR12, PT ;  /* 0x0000000c1b007c0c */ /* 0x000fe2000bfc1070 */
[----:B------:R-:W-:Y:S02]  /*0f10*/  @!P4 VIADD R26, R26, 0x1 ;  /* 0x000000011a1ac836 */ /* 0x000fe40000000000 */
[----:B------:R-:W-:Y:S02]  /*0f20*/  @!P0 VIADD R8, R8, -UR12 ;  /* 0x8000000c08088c36 */ /* 0x000fe40008000000 */
[----:B------:R-:W-:-:S03]  /*0f30*/  @!P5 IMAD.MOV R24, RZ, RZ, -R24 ;  /* 0x000000ffff18d224 */ /* 0x000fc600078e0a18 */
[----:B------:R-:W-:Y:S02]  /*0f40*/  ISETP.GE.U32.AND P5, PT, R8, UR12, PT ;  /* 0x0000000c08007c0c */ /* 0x000fe4000bfa6070 */
[----:B------:R-:W-:Y:S01]  /*0f50*/  @P3 IADD3 R26, PT, PT, R26, 0x1, RZ ;  /* 0x000000011a1a3810 */ /* 0x000fe20007ffe0ff */
[----:B------:R-:W0:Y:S02]  /*0f60*/  LDC.64 R8, c[0x0][0x390] ;  /* 0x0000e400ff087b82 */ /* 0x000e240000000a00 */
[----:B------:R-:W-:Y:S01]  /*0f70*/  @!P6 VIADD R27, R27, -UR12 ;  /* 0x8000000c1b1bec36 */ /* 0x000fe20008000000 */
[----:B------:R-:W-:Y:S01]  /*0f80*/  LOP3.LUT R29, R10, UR55, RZ, 0x3c, !PT ;  /* 0x000000370a1d7c12 */ /* 0x000fe2000f8e3cff */
[----:B------:R-:W-:-:S03]  /*0f90*/  IMAD.MOV.U32 R34, RZ, RZ, R26 ;  /* 0x000000ffff227224 */ /* 0x000fc600078e001a */
[----:B------:R-:W-:Y:S02]  /*0fa0*/  ISETP.GE.U32.AND P3, PT, R27, UR12, PT ;  /* 0x0000000c1b007c0c */ /* 0x000fe4000bf66070 */
[----:B------:R-:W1:Y:S01]  /*0fb0*/  LDC.64 R26, c[0x0][0x398] ;  /* 0x0000e600ff1a7b82 */ /* 0x000e620000000a00 */
[----:B------:R-:W-:Y:S02]  /*0fc0*/  ISETP.GE.AND P4, PT, R29, RZ, PT ;  /* 0x000000ff1d00720c */ /* 0x000fe40003f86270 */
[----:B------:R-:W-:-:S05]  /*0fd0*/  SEL R30, R44, R23, !P2 ;  /* 0x000000172c1e7207 */ /* 0x000fca0005000000 */
[----:B------:R-:W-:-:S06]  /*0fe0*/  IMAD.MOV R36, RZ, RZ, -R30 ;  /* 0x000000ffff247224 */ /* 0x000fcc00078e0a1e */
[----:B------:R-:W-:Y:S01]  /*0ff0*/  @!P4 IADD3 R34, PT, PT, -R34, RZ, RZ ;  /* 0x000000ff2222c210 */ /* 0x000fe20007ffe1ff */
[----:B------:R-:W-:Y:S01]  /*1000*/  IMAD R23, R36, UR56, R13 ;  /* 0x0000003824177c24 */ /* 0x000fe2000f8e020d */
[----:B0-----:R-:W-:Y:S02]  /*1010*/  ISETP.NE.U32.AND P4, PT, R8, 0x1, PT ;  /* 0x000000010800780c */ /* 0x001fe40003f85070 */
[----:B------:R-:W-:Y:S01]  /*1020*/  SEL R13, R33, R34, !P1 ;  /* 0x00000022210d7207 */ /* 0x000fe20004800000 */
[----:B------:R-:W-:Y:S01]  /*1030*/  @!P0 VIADD R32, R32, 0x1 ;  /* 0x0000000120208836 */ /* 0x000fe20000000000 */
[----:B------:R-:W-:-:S03]  /*1040*/  ISETP.NE.AND.EX P4, PT, R9, RZ, PT, P4 ;  /* 0x000000ff0900720c */ /* 0x000fc60003f85340 */
[----:B------:R-:W-:Y:S01]  /*1050*/  IMAD.MOV R9, RZ, RZ, -R13 ;  /* 0x000000ffff097224 */ /* 0x000fe200078e0a0d */
[----:B-1----:R-:W-:Y:S02]  /*1060*/  ISETP.NE.U32.AND P0, PT, R26, 0x1, PT ;  /* 0x000000011a00780c */ /* 0x002fe40003f05070 */
[----:B------:R-:W-:Y:S02]  /*1070*/  IABS R26, R23 ;  /* 0x00000017001a7213 */ /* 0x000fe40000000000 */
[----:B------:R-:W-:Y:S01]  /*1080*/  ISETP.NE.AND.EX P0, PT, R27, RZ, PT, P0 ;  /* 0x000000ff1b00720c */ /* 0x000fe20003f05300 */
[----:B------:R-:W-:Y:S01]  /*1090*/  IMAD R27, R9, UR55, R10 ;  /* 0x00000037091b7c24 */ /* 0x000fe2000f8e020a */
[----:B------:R-:W-:Y:S01]  /*10a0*/  LOP3.LUT R8, R19, UR57, RZ, 0x3c, !PT ;  /* 0x0000003913087c12 */ /* 0x000fe2000f8e3cff */
[----:B------:R-:W-:-:S03]  /*10b0*/  IMAD.HI.U32 R29, R26, UR5, RZ ;  /* 0x000000051a1d7c27 */ /* 0x000fc6000f8e00ff */
[----:B------:R-:W-:Y:S01]  /*10c0*/  IABS R34, R27 ;  /* 0x0000001b00227213 */ /* 0x000fe20000000000 */
[----:B------:R-:W-:Y:S01]  /*10d0*/  IMAD.MOV R9, RZ, RZ, -R29 ;  /* 0x000000ffff097224 */ /* 0x000fe200078e0a1d */
[----:B------:R-:W-:Y:S02]  /*10e0*/  @P5 IADD3 R32, PT, PT, R32, 0x1, RZ ;  /* 0x0000000120205810 */ /* 0x000fe40007ffe0ff */
[----:B------:R-:W-:Y:S01]  /*10f0*/  ISETP.GE.AND P5, PT, R8, RZ, PT ;  /* 0x000000ff0800720c */ /* 0x000fe20003fa6270 */
[----:B------:R-:W-:-:S04]  /*1100*/  IMAD.HI.U32 R31, R34, UR9, RZ ;  /* 0x00000009221f7c27 */ /* 0x000fc8000f8e00ff */
[----:B------:R-:W-:Y:S02]  /*1110*/  IMAD R26, R9, UR12, R26 ;  /* 0x0000000c091a7c24 */ /* 0x000fe4000f8e021a */
[----:B------:R-:W-:-:S04]  /*1120*/  IMAD.MOV R9, RZ, RZ, -R31 ;  /* 0x000000ffff097224 */ /* 0x000fc800078e0a1f */
[----:B------:R-:W-:Y:S02]  /*1130*/  IMAD R34, R9, UR10, R34 ;  /* 0x0000000a09227c24 */ /* 0x000fe4000f8e0222 */
[----:B------:R-:W-:-:S03]  /*1140*/  @!P5 IADD3 R32, PT, PT, -R32, RZ, RZ ;  /* 0x000000ff2020d210 */ /* 0x000fc60007ffe1ff */
[----:B------:R-:W-:Y:S02]  /*1150*/  ISETP.LT.U32.AND P5, PT, R34, UR10, PT ;  /* 0x0000000a22007c0c */ /* 0x000fe4000bfa1070 */
[----:B------:R-:W-:Y:S01]  /*1160*/  SHF.R.S64 R8, RZ, 0x1e, R14 ;  /* 0x0000001eff087819 */ /* 0x000fe2000000100e */
[----:B------:R-:W-:-:S03]  /*1170*/  @!P6 VIADD R28, R28, 0x1 ;  /* 0x000000011c1ce836 */ /* 0x000fc60000000000 */
[----:B------:R-:W-:-:S07]  /*1180*/  IADD3 R8, P6, PT, R8, UR44, RZ ;  /* 0x0000002c08087c10 */ /* 0x000fce000ffde0ff */
[----:B------:R-:W-:Y:S01]  /*1190*/  @!P5 VIADD R34, R34, -UR10 ;  /* 0x8000000a2222dc36 */ /* 0x000fe20008000000 */
[----:B------:R-:W-:-:S04]  /*11a0*/  LEA.HI.X.SX32 R9, R14, UR45, 0x2, P6 ;  /* 0x0000002d0e097c11 */ /* 0x000fc8000b0f16ff */
[----:B------:R-:W-:Y:S02]  /*11b0*/  ISETP.GE.U32.AND P6, PT, R34, UR10, PT ;  /* 0x0000000a22007c0c */ /* 0x000fe4000bfc6070 */
[----:B------:R-:W-:Y:S02]  /*11c0*/  @!P5 IADD3 R31, PT, PT, R31, 0x1, RZ ;  /* 0x000000011f1fd810 */ /* 0x000fe40007ffe0ff */
[----:B------:R-:W-:Y:S02]  /*11d0*/  LOP3.LUT R14, R27, UR56, RZ, 0x3c, !PT ;  /* 0x000000381b0e7c12 */ /* 0x000fe4000f8e3cff */
[----:B------:R-:W-:-:S07]  /*11e0*/  ISETP.LT.U32.AND P5, PT, R26, UR12, PT ;  /* 0x0000000c1a007c0c */ /* 0x000fce000bfa1070 */
[----:B------:R-:W-:Y:S01]  /*11f0*/  @P6 VIADD R31, R31, 0x1 ;  /* 0x000000011f1f6836 */ /* 0x000fe20000000000 */
[----:B------:R-:W-:Y:S02]  /*1200*/  ISETP.GE.AND P6, PT, R14, RZ, PT ;  /* 0x000000ff0e00720c */ /* 0x000fe40003fc6270 */
[----:B------:R-:W-:Y:S01]  /*1210*/  SEL R17, R17, RZ, P4 ;  /* 0x000000ff11117207 */ /* 0x000fe20002000000 */
[----:B------:R0:W4:Y:S02]  /*1220*/  LDG.E R14, desc[UR14][R8.64] ;  /* 0x0000000e080e7981 */ /* 0x000124000c1e1900 */
[----:B------:R-:W-:-:S08]  /*1230*/  @!P5 VIADD R26, R26, -UR12 ;  /* 0x8000000c1a1adc36 */ /* 0x000fd00008000000 */
[----:B------:R-:W-:Y:S02]  /*1240*/  @!P6 IADD3 R31, PT, PT, -R31, RZ, RZ ;  /* 0x000000ff1f1fe210 */ /* 0x000fe40007ffe1ff */
[----:B------:R-:W-:Y:S02]  /*1250*/  ISETP.GE.U32.AND P6, PT, R26, UR12, PT ;  /* 0x0000000c1a007c0c */ /* 0x000fe4000bfc6070 */
[----:B------:R-:W-:Y:S02]  /*1260*/  SEL R26, R20, RZ, P0 ;  /* 0x000000ff141a7207 */ /* 0x000fe40000000000 */
[----:B------:R-:W-:Y:S01]  /*1270*/  SEL R20, R44, R31, !P2 ;  /* 0x0000001f2c147207 */ /* 0x000fe20005000000 */
[----:B------:R-:W-:Y:S01]  /*1280*/  IMAD R17, R17, UR40, RZ ;  /* 0x0000002811117c24 */ /* 0x000fe2000f8e02ff */
[----:B0-----:R-:W-:-:S03]  /*1290*/  LOP3.LUT R8, R21, UR57, RZ, 0x3c, !PT ;  /* 0x0000003915087c12 */ /* 0x001fc6000f8e3cff */
[----:B------:R-:W-:Y:S01]  /*12a0*/  IMAD.MOV R34, RZ, RZ, -R20 ;  /* 0x000000ffff227224 */ /* 0x000fe200078e0a14 */
[----:B------:R-:W-:Y:S01]  /*12b0*/  SEL R16, R16, RZ, P4 ;  /* 0x000000ff10107207 */ /* 0x000fe20002000000 */
[----:B------:R-:W-:Y:S01]  /*12c0*/  IMAD R26, R26, UR41, R17 ;  /* 0x000000291a1a7c24 */ /* 0x000fe2000f8e0211 */
[----:B------:R-:W-:Y:S01]  /*12d0*/  SEL R17, R11, RZ, P4 ;  /* 0x000000ff0b117207 */ /* 0x000fe20002000000 */
[----:B------:R-:W-:Y:S01]  /*12e0*/  IMAD R11, R34, UR56, R27 ;  /* 0x00000038220b7c24 */ /* 0x000fe2000f8e021b */
[----:B------:R-:W-:Y:S01]  /*12f0*/  SEL R27, R12, RZ, P4 ;  /* 0x000000ff0c1b7207 */ /* 0x000fe20002000000 */
[----:B------:R-:W-:Y:S01]  /*1300*/  @P3 VIADD R28, R28, 0x1 ;  /* 0x000000011c1c3836 */ /* 0x000fe20000000000 */
[----:B------:R-:W-:Y:S02]  /*1310*/  SEL R12, R22, RZ, P0 ;  /* 0x000000ff160c7207 */ /* 0x000fe40000000000 */
[----:B------:R-:W-:Y:S01]  /*1320*/  ISETP.GE.AND P3, PT, R8, RZ, PT ;  /* 0x000000ff0800720c */ /* 0x000fe20003f66270 */
[----:B------:R-:W-:Y:S01]  /*1330*/  IMAD R9, R16, UR40, RZ ;  /* 0x0000002810097c24 */ /* 0x000fe2000f8e02ff */
[----:B------:R-:W-:-:S02]  /*1340*/  SEL R22, R30, RZ, P0 ;  /* 0x000000ff1e167207 */ /* 0x000fc40000000000 */
[----:B------:R-:W-:-:S03]  /*1350*/  MOV R16, R28 ;  /* 0x0000001c00107202 */ /* 0x000fc60000000f00 */
[----:B------:R-:W-:Y:S01]  /*1360*/  IMAD R22, R22, UR41, R9 ;  /* 0x0000002916167c24 */ /* 0x000fe2000f8e0209 */
[----:B------:R-:W-:Y:S02]  /*1370*/  LOP3.LUT R9, R23, UR57, RZ, 0x3c, !PT ;  /* 0x0000003917097c12 */ /* 0x000fe4000f8e3cff */
[----:B------:R-:W-:Y:S02]  /*1380*/  @!P5 IADD3 R29, PT, PT, R29, 0x1, RZ ;  /* 0x000000011d1dd810 */ /* 0x000fe40007ffe0ff */
[----:B------:R-:W-:Y:S01]  /*1390*/  ISETP.GE.AND P5, PT, R9, RZ, PT ;  /* 0x000000ff0900720c */ /* 0x000fe20003fa6270 */
[----:B------:R-:W-:Y:S01]  /*13a0*/  IMAD R8, R27, UR40, RZ ;  /* 0x000000281b087c24 */ /* 0x000fe2000f8e02ff */
[----:B------:R-:W-:Y:S01]  /*13b0*/  LOP3.LUT R27, RZ, UR57, RZ, 0x33, !PT ;  /* 0x00000039ff1b7c12 */ /* 0x000fe2000f8e33ff */
[----:B------:R-:W-:Y:S01]  /*13c0*/  @!P3 IMAD.MOV R16, RZ, RZ, -R16 ;  /* 0x000000ffff10b224 */ /* 0x000fe200078e0a10 */
[----:B------:R-:W-:Y:S01]  /*13d0*/  ISETP.NE.AND P3, PT, RZ, UR57, PT ;  /* 0x00000039ff007c0c */ /* 0x000fe2000bf65270 */
[----:B------:R-:W-:-:S03]  /*13e0*/  IMAD R17, R17, UR40, RZ ;  /* 0x0000002811117c24 */ /* 0x000fc6000f8e02ff */
[----:B------:R-:W-:Y:S01]  /*13f0*/  SEL R31, R27, R32, !P3 ;  /* 0x000000201b1f7207 */ /* 0x000fe20005800000 */
[----:B------:R-:W-:Y:S01]  /*1400*/  IMAD R12, R12, UR41, R17 ;  /* 0x000000290c0c7c24 */ /* 0x000fe2000f8e0211 */
[----:B------:R-:W-:Y:S01]  /*1410*/  IABS R17, R11 ;  /* 0x0000000b00117213 */ /* 0x000fe20000000000 */
[----:B------:R-:W-:Y:S01]  /*1420*/  @P6 VIADD R29, R29, 0x1 ;  /* 0x000000011d1d6836 */ /* 0x000fe20000000000 */
[----:B------:R-:W-:Y:S02]  /*1430*/  SEL R9, R27, R16, !P3 ;  /* 0x000000101b097207 */ /* 0x000fe40005800000 */
[----:B------:R-:W-:Y:S02]  /*1440*/  SEL R25, R25, RZ, P0 ;  /* 0x000000ff19197207 */ /* 0x000fe40000000000 */
[----:B------:R-:W-:Y:S01]  /*1450*/  IADD3 R16, PT, PT, -R31, RZ, RZ ;  /* 0x000000ff1f107210 */ /* 0x000fe20007ffe1ff */
[----:B------:R-:W-:-:S04]  /*1460*/  IMAD.HI.U32 R30, R17, UR5, RZ ;  /* 0x00000005111e7c27 */ /* 0x000fc8000f8e00ff */
[----:B------:R-:W-:Y:S02]  /*1470*/  IMAD.MOV R32, RZ, RZ, -R9 ;  /* 0x000000ffff207224 */ /* 0x000fe400078e0a09 */
[----:B------:R-:W-:Y:S01]  /*1480*/  @!P5 IMAD.MOV R29, RZ, RZ, -R29 ;  /* 0x000000ffff1dd224 */ /* 0x000fe200078e0a1d */
[----:B------:R-:W-:Y:S01]  /*1490*/  SEL R24, R27, R24, !P3 ;  /* 0x000000181b187207 */ /* 0x000fe20005800000 */
[----:B------:R-:W-:Y:S02]  /*14a0*/  IMAD R28, R25, UR41, R8 ;  /* 0x00000029191c7c24 */ /* 0x000fe4000f8e0208 */
[----:B------:R-:W-:Y:S02]  /*14b0*/  IMAD R19, R16, UR57, R19 ;  /* 0x0000003910137c24 */ /* 0x000fe4000f8e0213 */
[----:B------:R-:W-:Y:S02]  /*14c0*/  IMAD.MOV R8, RZ, RZ, -R30 ;  /* 0x000000ffff087224 */ /* 0x000fe400078e0a1e */
[----:B------:R-:W-:Y:S01]  /*14d0*/  IMAD R16, R32, UR57, R21 ;  /* 0x0000003920107c24 */ /* 0x000fe2000f8e0215 */
[----:B------:R-:W-:-:S02]  /*14e0*/  SEL R32, R27, R29, !P3 ;  /* 0x0000001d1b207207 */ /* 0x000fc40005800000 */
[----:B------:R-:W-:Y:S01]  /*14f0*/  IADD3 R21, PT, PT, R45, 0xa0, RZ ;  /* 0x000000a02d157810 */ /* 0x000fe20007ffe0ff */
[----:B------:R-:W-:Y:S02]  /*1500*/  IMAD R8, R8, UR12, R17 ;  /* 0x0000000c08087c24 */ /* 0x000fe4000f8e0211 */
[----:B------:R-:W-:Y:S01]  /*1510*/  IMAD.MOV R17, RZ, RZ, -R24 ;  /* 0x000000ffff117224 */ /* 0x000fe200078e0a18 */
[----:B------:R-:W-:Y:S01]  /*1520*/  IABS R35, R21 ;  /* 0x0000001500237213 */ /* 0x000fe20000000000 */
[----:B------:R-:W-:Y:S02]  /*1530*/  IMAD.MOV R34, RZ, RZ, -R32 ;  /* 0x000000ffff227224 */ /* 0x000fe400078e0a20 */
[----:B------:R-:W-:Y:S01]  /*1540*/  IMAD R18, R17, UR57, R18 ;  /* 0x0000003911127c24 */ /* 0x000fe2000f8e0212 */
[----:B------:R-:W-:Y:S01]  /*1550*/  UISETP.NE.U32.AND UP0, UPT, UR36, 0x1, UPT ;  /* 0x000000012400788c */ /* 0x000fe2000bf05070 */
[----:B------:R-:W-:Y:S02]  /*1560*/  IMAD R17, R34, UR57, R23 ;  /* 0x0000003922117c24 */ /* 0x000fe4000f8e0217 */
[----:B------:R-:W-:Y:S01]  /*1570*/  IMAD.HI.U32 R34, R35, UR7, RZ ;  /* 0x0000000723227c27 */ /* 0x000fe2000f8e00ff */
[----:B------:R-:W-:-:S03]  /*1580*/  UISETP.NE.AND.EX UP0, UPT, UR37, URZ, UPT, UP0 ;  /* 0x000000ff2500728c */ /* 0x000fc6000bf05300 */
[----:B------:R-:W-:-:S04]  /*1590*/  IMAD.MOV R36, RZ, RZ, -R34 ;  /* 0x000000ffff247224 */ /* 0x000fc800078e0a22 */
[----:B------:R-:W-:Y:S01]  /*15a0*/  IMAD R35, R36, UR11, R35 ;  /* 0x0000000b24237c24 */ /* 0x000fe2000f8e0223 */
[----:B------:R-:W-:-:S04]  /*15b0*/  PLOP3.LUT P6, PT, PT, PT, UP0, 0x40, 0x4 ;  /* 0x000000000004781c */ /* 0x000fc80003fce808 */
[----:B------:R-:W-:Y:S02]  /*15c0*/  ISETP.LT.U32.AND P5, PT, R35, UR11, PT ;  /* 0x0000000b23007c0c */ /* 0x000fe4000bfa1070 */
[----:B------:R-:W-:Y:S02]  /*15d0*/  SEL R25, R24, RZ, !P6 ;  /* 0x000000ff18197207 */ /* 0x000fe40007000000 */
[----:B------:R-:W-:-:S04]  /*15e0*/  PLOP3.LUT P6, PT, PT, PT, UP0, 0x40, 0x4 ;  /* 0x000000000004781c */ /* 0x000fc80003fce808 */
[----:B------:R-:W-:Y:S02]  /*15f0*/  SEL R31, R31, RZ, !P6 ;  /* 0x000000ff1f1f7207 */ /* 0x000fe40007000000 */
[----:B------:R-:W-:-:S04]  /*1600*/  PLOP3.LUT P6, PT, PT, PT, UP0, 0x40, 0x4 ;  /* 0x000000000004781c */ /* 0x000fc80003fce808 */
        /* <DEDUP_REMOVED lines=22> */
[----:B------:R-:W-:Y:S01]  /*1770*/  IMAD.HI.U32 R13, R20, UR9, RZ ;  /* 0x00000009140d7c27 */ /* 0x000fe2000f8e00ff */
[----:B------:R-:W-:-:S03]  /*1780*/  SHF.R.S64 R8, RZ, 0x1e, R10 ;  /* 0x0000001eff087819 */ /* 0x000fc6000000100a */
        /* <DEDUP_REMOVED lines=12> */
[----:B------:R-:W-:Y:S02]  /*1850*/  MOV R35, R13 ;  /* 0x0000000d00237202 */ /* 0x000fe40000000f00 */
[----:B------:R-:W-:Y:S01]  /*1860*/  LOP3.LUT R10, R11, UR57, RZ, 0x3c, !PT ;  /* 0x000000390b0a7c12 */ /* 0x000fe2000f8e3cff */
[----:B------:R0:W5:Y:S06]  /*1870*/  LDG.E R13, desc[UR14][R8.64] ;  /* 0x0000000e080d7981 */ /* 0x00016c000c1e1900 */
[----:B------:R-:W-:Y:S01]  /*1880*/  @!P6 IMAD.MOV R35, RZ, RZ, -R35 ;  /* 0x000000ffff23e224 */ /* 0x000fe200078e0a23 */
[----:B------:R-:W-:-:S04]  /*1890*/  ISETP.GE.AND P6, PT, R10, RZ, PT ;  /* 0x000000ff0a00720c */ /* 0x000fc80003fc6270 */
[----:B------:R-:W-:-:S05]  /*18a0*/  SEL R10, R44, R35, !P2 ;  /* 0x000000232c0a7207 */ /* 0x000fca0005000000 */
[----:B------:R-:W-:Y:S01]  /*18b0*/  IMAD.MOV R34, RZ, RZ, -R10 ;  /* 0x000000ffff227224 */ /* 0x000fe200078e0a0a */
[----:B------:R-:W-:-:S03]  /*18c0*/  SEL R32, R32, RZ, P4 ;  /* 0x000000ff20207207 */ /* 0x000fc60002000000 */
[----:B------:R-:W-:Y:S02]  /*18d0*/  IMAD R34, R34, UR56, R37 ;  /* 0x0000003822227c24 */ /* 0x000fe4000f8e0225 */
[----:B------:R-:W-:-:S03]  /*18e0*/  IMAD R35, R32, UR40, RZ ;  /* 0x0000002820237c24 */ /* 0x000fc6000f8e02ff */
[----:B------:R-:W-:Y:S02]  /*18f0*/  IABS R20, R34 ;  /* 0x0000002200147213 */ /* 0x000fe40000000000 */
[----:B------:R-:W-:Y:S02]  /*1900*/  SEL R32, R10, RZ, P0 ;  /* 0x000000ff0a207207 */ /* 0x000fe40000000000 */
[----:B------:R-:W-:-:S03]  /*1910*/  MOV R10, R20 ;  /* 0x00000014000a7202 */ /* 0x000fc60000000f00 */
[----:B------:R-:W-:Y:S02]  /*1920*/  IMAD R32, R32, UR41, R35 ;  /* 0x0000002920207c24 */ /* 0x000fe4000f8e0223 */
[----:B------:R-:W-:-:S04]  /*1930*/  IMAD.HI.U32 R35, R10, UR5, RZ ;  /* 0x000000050a237c27 */ /* 0x000fc8000f8e00ff */
[----:B0-----:R-:W-:-:S04]  /*1940*/  IMAD.MOV R9, RZ, RZ, -R35 ;  /* 0x000000ffff097224 */ /* 0x001fc800078e0a23 */
[----:B------:R-:W-:Y:S02]  /*1950*/  IMAD R8, R9, UR12, R10 ;  /* 0x0000000c09087c24 */ /* 0x000fe4000f8e020a */
[----:B------:R-:W-:-:S03]  /*1960*/  @P5 VIADD R30, R30, 0x1 ;  /* 0x000000011e1e5836 */ /* 0x000fc60000000000 */
[----:B------:R-:W-:Y:S02]  /*1970*/  ISETP.LT.U32.AND P5, PT, R8, UR12, PT ;  /* 0x0000000c08007c0c */ /* 0x000fe4000bfa1070 */
[----:B------:R-:W-:Y:S02]  /*1980*/  MOV R36, R30 ;  /* 0x0000001e00247202 */ /* 0x000fe40000000f00 */
[----:B------:R-:W-:Y:S01]  /*1990*/  IADD3 R30, PT, PT, R45, 0xc0, RZ ;  /* 0x000000c02d1e7810 */ /* 0x000fe20007ffe0ff */
[----:B------:R-:W-:-:S03]  /*19a0*/  IMAD R25, R25, UR42, R26 ;  /* 0x0000002a19197c24 */ /* 0x000fc6000f8e021a */
[----:B------:R-:W-:Y:S01]  /*19b0*/  IABS R26, R30 ;  /* 0x0000001e001a7213 */ /* 0x000fe20000000000 */
[----:B------:R-:W-:-:S04]  /*19c0*/  IMAD R10, R31, UR42, R12 ;  /* 0x0000002a1f0a7c24 */ /* 0x000fc8000f8e020c */
[----:B------:R-:W-:Y:S02]  /*19d0*/  @!P5 VIADD R8, R8, -UR12 ;  /* 0x8000000c0808dc36 */ /* 0x000fe40008000000 */
[----:B------:R-:W-:-:S04]  /*19e0*/  IMAD.HI.U32 R12, R26, UR7, RZ ;  /* 0x000000071a0c7c27 */ /* 0x000fc8000f8e00ff */
[----:B------:R-:W-:Y:S01]  /*19f0*/  @!P6 IMAD.MOV R36, RZ, RZ, -R36 ;  /* 0x000000ffff24e224 */ /* 0x000fe200078e0a24 */
[----:B------:R-:W-:Y:S01]  /*1a00*/  ISETP.GE.U32.AND P6, PT, R8, UR12, PT ;  /* 0x0000000c08007c0c */ /* 0x000fe2000bfc6070 */
[----:B------:R-:W-:Y:S01]  /*1a10*/  IMAD.MOV R9, RZ, RZ, -R12 ;  /* 0x000000ffff097224 */ /* 0x000fe200078e0a0c */
[----:B------:R-:W-:Y:S01]  /*1a20*/  SHF.R.S64 R8, RZ, 0x1e, R21 ;  /* 0x0000001eff087819 */ /* 0x000fe20000001015 */
[----:B------:R-:W-:Y:S02]  /*1a30*/  @!P5 VIADD R35, R35, 0x1 ;  /* 0x000000012323d836 */ /* 0x000fe40000000000 */
[----:B------:R-:W-:Y:S01]  /*1a40*/  IMAD R26, R9, UR11, R26 ;  /* 0x0000000b091a7c24 */ /* 0x000fe2000f8e021a */
        /* <DEDUP_REMOVED lines=9> */
[----:B------:R-:W-:Y:S01]  /*1ae0*/  MOV R26, R12 ;  /* 0x0000000c001a7202 */ /* 0x000fe20000000f00 */
[----:B------:R-:W-:-:S08]  /*1af0*/  IMAD R20, R29, UR42, R28 ;  /* 0x0000002a1d147c24 */ /* 0x000fd0000f8e021c */
[----:B------:R-:W-:Y:S01]  /*1b00*/  @!P5 IMAD.MOV R26, RZ, RZ, -R26 ;  /* 0x000000ffff1ad224 */ /* 0x000fe200078e0a1a */
[----:B------:R-:W-:-:S04]  /*1b10*/  SEL R36, R27, R36, !P3 ;  /* 0x000000241b247207 */ /* 0x000fc80005800000 */
[----:B------:R-:W-:Y:S01]  /*1b20*/  SEL R29, R33, R26, !P1 ;  /* 0x0000001a211d7207 */ /* 0x000fe20004800000 */
[----:B------:R-:W-:-:S04]  /*1b30*/  IMAD.MOV R28, RZ, RZ, -R36 ;  /* 0x000000ffff1c7224 */ /* 0x000fc800078e0a24 */
[----:B------:R-:W-:Y:S01]  /*1b40*/  IMAD.MOV R21, RZ, RZ, -R29 ;  /* 0x000000ffff157224 */ /* 0x000fe200078e0a1d */
[----:B------:R-:W-:-:S03]  /*1b50*/  LOP3.LUT R12, R34, UR57, RZ, 0x3c, !PT ;  /* 0x00000039220c7c12 */ /* 0x000fc6000f8e3cff */
[----:B------:R-:W-:Y:S02]  /*1b60*/  IMAD R31, R21, UR55, R30 ;  /* 0x00000037151f7c24 */ /* 0x000fe4000f8e021e */
[----:B------:R-:W-:Y:S01]  /*1b70*/  IMAD R28, R28, UR57, R11 ;  /* 0x000000391c1c7c24 */ /* 0x000fe2000f8e020b */
[----:B------:R-:W-:Y:S02]  /*1b80*/  @P6 IADD3 R35, PT, PT, R35, 0x1, RZ ;  /* 0x0000000123236810 */ /* 0x000fe40007ffe0ff */
[----:B------:R-:W-:Y:S02]  /*1b90*/  IABS R11, R31 ;  /* 0x0000001f000b7213 */ /* 0x000fe40000000000 */
[----:B------:R-:W-:Y:S02]  /*1ba0*/  ISETP.GE.AND P5, PT, R12, RZ, PT ;  /* 0x000000ff0c00720c */ /* 0x000fe40003fa6270 */
[----:B------:R-:W-:Y:S01]  /*1bb0*/  PLOP3.LUT P6, PT, PT, PT, UP0, 0x40, 0x4 ;  /* 0x000000000004781c */ /* 0x000fe20003fce808 */
[----:B------:R0:W5:Y:S01]  /*1bc0*/  LDG.E R12, desc[UR14][R8.64] ;  /* 0x0000000e080c7981 */ /* 0x000162000c1e1900 */
[----:B------:R-:W-:-:S02]  /*1bd0*/  IMAD R26, R23, UR42, R22 ;  /* 0x0000002a171a7c24 */ /* 0x000fc4000f8e0216 */
[----:B0-----:R-:W-:Y:S01]  /*1be0*/  IMAD.HI.U32 R8, R11, UR9, RZ ;  /* 0x000000090b087c27 */ /* 0x001fe2000f8e00ff */
[----:B------:R-:W-:-:S03]  /*1bf0*/  SEL R9, R36, RZ, !P6 ;  /* 0x000000ff24097207 */ /* 0x000fc60007000000 */
[----:B------:R-:W-:Y:S02]  /*1c00*/  IMAD.MOV R22, RZ, RZ, -R8 ;  /* 0x000000ffff167224 */ /* 0x000fe400078e0a08 */
[----:B------:R-:W-:Y:S02]  /*1c10*/  IMAD R24, R9, UR42, R24 ;  /* 0x0000002a09187c24 */ /* 0x000fe4000f8e0218 */
[----:B------:R-:W-:-:S05]  /*1c20*/  IMAD R9, R22, UR10, R11 ;  /* 0x0000000a16097c24 */ /* 0x000fca000f8e020b */
[----:B------:R-:W-:Y:S01]  /*1c30*/  ISETP.LT.U32.AND P6, PT, R9, UR10, PT ;  /* 0x0000000a09007c0c */ /* 0x000fe2000bfc1070 */
[----:B------:R-:W-:-:S12]  /*1c40*/  @!P5 IMAD.MOV R35, RZ, RZ, -R35 ;  /* 0x000000ffff23d224 */ /* 0x000fd800078e0a23 */
        /* <DEDUP_REMOVED lines=8> */
[----:B------:R-:W-:Y:S02]  /*1cd0*/  IADD3 R8, PT, PT, -R9, RZ, RZ ;  /* 0x000000ff09087210 */ /* 0x000fe40007ffe1ff */
[----:B------:R-:W-:-:S03]  /*1ce0*/  SEL R23, R27, R35, !P3 ;  /* 0x000000231b177207 */ /* 0x000fc60005800000 */
[----:B------:R-:W-:Y:S01]  /*1cf0*/  IMAD R35, R8, UR56, R31 ;  /* 0x0000003808237c24 */ /* 0x000fe2000f8e021f */
[----:B------:R-:W-:Y:S02]  /*1d00*/  SEL R29, R29, RZ, P4 ;  /* 0x000000ff1d1d7207 */ /* 0x000fe40002000000 */
[----:B------:R-:W-:Y:S02]  /*1d10*/  IADD3 R21, PT, PT, -R23, RZ, RZ ;  /* 0x000000ff17157210 */ /* 0x000fe40007ffe1ff */
[----:B------:R-:W-:Y:S01]  /*1d20*/  IABS R11, R35 ;  /* 0x00000023000b7213 */ /* 0x000fe20000000000 */
[----:B------:R-:W-:Y:S01]  /*1d30*/  IMAD R29, R29, UR40, RZ ;  /* 0x000000281d1d7c24 */ /* 0x000fe2000f8e02ff */
[----:B------:R-:W-:Y:S01]  /*1d40*/  SEL R8, R9, RZ, P0 ;  /* 0x000000ff09087207 */ /* 0x000fe20000000000 */
[----:B------:R-:W-:Y:S02]  /*1d50*/  IMAD R21, R21, UR57, R34 ;  /* 0x0000003915157c24 */ /* 0x000fe4000f8e0222 */
[----:B------:R-:W-:-:S02]  /*1d60*/  IMAD.MOV.U32 R9, RZ, RZ, R11 ;  /* 0x000000ffff097224 */ /* 0x000fc400078e000b */
        /* <DEDUP_REMOVED lines=10> */
[----:B------:R-:W-:-:S05]  /*1e10*/  @P5 VIADD R8, R8, 0x1 ;  /* 0x0000000108085836 */ /* 0x000fca0000000000 */
[----:B------:R-:W-:Y:S02]  /*1e20*/  MOV R22, R8 ;  /* 0x0000000800167202 */ /* 0x000fe40000000f00 */
[----:B------:R-:W-:-:S03]  /*1e30*/  SHF.R.S64 R9, RZ, 0x1e, R30 ;  /* 0x0000001eff097819 */ /* 0x000fc6000000101e */
[----:B------:R-:W-:Y:S01]  /*1e40*/  @!P6 IMAD.MOV R22, RZ, RZ, -R22 ;  /* 0x000000ffff16e224 */ /* 0x000fe200078e0a16 */
[----:B------:R-:W-:-:S04]  /*1e50*/  IADD3 R8, P5, PT, R9, UR44, RZ ;  /* 0x0000002c09087c10 */ /* 0x000fc8000ffbe0ff */
[----:B------:R-:W-:Y:S02]  /*1e60*/  SEL R31, R27, R22, !P3 ;  /* 0x000000161b1f7207 */ /* 0x000fe40005800000 */
[----:B------:R-:W-:Y:S02]  /*1e70*/  LEA.HI.X.SX32 R9, R30, UR45, 0x2, P5 ;  /* 0x0000002d1e097c11 */ /* 0x000fe4000a8f16ff */
[----:B------:R-:W-:Y:S01]  /*1e80*/  IADD3 R30, PT, PT, R45, 0xe0, RZ ;  /* 0x000000e02d1e7810 */ /* 0x000fe20007ffe0ff */
[----:B------:R-:W-:Y:S01]  /*1e90*/  IMAD.MOV R22, RZ, RZ, -R31 ;  /* 0x000000ffff167224 */ /* 0x000fe200078e0a1f */
[----:B------:R-:W-:Y:S01]  /*1ea0*/  PLOP3.LUT P5, PT, PT, PT, UP0, 0x40, 0x4 ;  /* 0x000000000004781c */ /* 0x000fe20003fae808 */
[----:B------:R0:W5:Y:S01]  /*1eb0*/  LDG.E R11, desc[UR14][R8.64] ;  /* 0x0000000e080b7981 */ /* 0x000162000c1e1900 */
[----:B------:R-:W-:Y:S01]  /*1ec0*/  PLOP3.LUT P6, PT, PT, PT, UP0, 0x40, 0x4 ;  /* 0x000000000004781c */ /* 0x000fe20003fce808 */
[----:B------:R-:W-:Y:S01]  /*1ed0*/  IMAD R22, R22, UR57, R35 ;  /* 0x0000003916167c24 */ /* 0x000fe2000f8e0223 */
[----:B------:R-:W-:-:S02]  /*1ee0*/  IABS R35, R30 ;  /* 0x0000001e00237213 */ /* 0x000fc40000000000 */
[----:B------:R-:W-:Y:S02]  /*1ef0*/  SEL R29, R23, RZ, !P5 ;  /* 0x000000ff171d7207 */ /* 0x000fe40006800000 */
[----:B------:R-:W-:Y:S01]  /*1f00*/  SEL R23, R31, RZ, !P6 ;  /* 0x000000ff1f177207 */ /* 0x000fe20007000000 */
[----:B------:R-:W-:-:S04]  /*1f10*/  IMAD.MOV.U32 R31, RZ, RZ, R35 ;  /* 0x000000ffff1f7224 */ /* 0x000fc800078e0023 */
[----:B0-----:R-:W-:-:S04]  /*1f20*/  IMAD.HI.U32 R8, R31, UR7, RZ ;  /* 0x000000071f087c27 */ /* 0x001fc8000f8e00ff */
        /* <DEDUP_REMOVED lines=13> */
[----:B------:R-:W-:-:S04]  /*2000*/  UISETP.NE.AND.EX UP1, UPT, UR39, URZ, UPT, UP1 ;  /* 0x000000ff2700728c */ /* 0x000fc8000bf25310 */
        /* <DEDUP_REMOVED lines=42> */
[----:B------:R-:W-:Y:S01]  /*22b0*/  IADD3 R8, P5, PT, R9, UR44, RZ ;  /* 0x0000002c09087c10 */ /* 0x000fe2000ffbe0ff */
[----:B------:R-:W-:-:S03]  /*22c0*/  VIADD R19, R45, 0x100 ;  /* 0x000001002d137836 */ /* 0x000fc60000000000 */
[----:B------:R-:W-:Y:S02]  /*22d0*/  SEL R31, R27, R10, !P3 ;  /* 0x0000000a1b1f7207 */ /* 0x000fe40005800000 */
[----:B------:R-:W-:Y:S01]  /*22e0*/  LEA.HI.X.SX32 R9, R30, UR45, 0x2, P5 ;  /* 0x0000002d1e097c11 */ /* 0x000fe2000a8f16ff */
[----:B------:R-:W-:Y:S01]  /*22f0*/  IMAD R23, R23, UR42, R34 ;  /* 0x0000002a17177c24 */ /* 0x000fe2000f8e0222 */
[----:B------:R-:W-:Y:S02]  /*2300*/  IADD3 R30, PT, PT, -R31, RZ, RZ ;  /* 0x000000ff1f1e7210 */ /* 0x000fe40007ffe1ff */
[----:B------:R-:W-:Y:S01]  /*2310*/  PLOP3.LUT P5, PT, PT, PT, UP1, 0x40, 0x4 ;  /* 0x000000000004781c */ /* 0x000fe20003fae818 */
[----:B------:R0:W5:Y:S01]  /*2320*/  LDG.E R10, desc[UR14][R8.64] ;  /* 0x0000000e080a7981 */ /* 0x000162000c1e1900 */
[----:B------:R-:W-:Y:S01]  /*2330*/  IABS R34, R19 ;  /* 0x0000001300227213 */ /* 0x000fe20000000000 */
[----:B------:R-:W-:Y:S01]  /*2340*/  IMAD R30, R30, UR57, R35 ;  /* 0x000000391e1e7c24 */ /* 0x000fe2000f8e0223 */
[----:B------:R-:W-:-:S03]  /*2350*/  SEL R35, R16, RZ, !P5 ;  /* 0x000000ff10237207 */ /* 0x000fc60006800000 */
[----:B------:R-:W-:-:S04]  /*2360*/  IMAD.MOV.U32 R16, RZ, RZ, R34 ;  /* 0x000000ffff107224 */ /* 0x000fc800078e0022 */
[----:B0-----:R-:W-:-:S05]  /*2370*/  IMAD.HI.U32 R8, R16, UR7, RZ ;  /* 0x0000000710087c27 */ /* 0x001fca000f8e00ff */
[----:B------:R-:W-:Y:S02]  /*2380*/  IADD3 R9, PT, PT, -R8, RZ, RZ ;  /* 0x000000ff08097210 */ /* 0x000fe40007ffe1ff */
[----:B------:R-:W-:-:S03]  /*2390*/  PLOP3.LUT P6, PT, PT, PT, UP0, 0x40, 0x4 ;  /* 0x000000000004781c */ /* 0x000fc60003fce808 */
[----:B------:R-:W-:Y:S01]  /*23a0*/  IMAD R9, R9, UR11, R16 ;  /* 0x0000000b09097c24 */ /* 0x000fe2000f8e0210 */
[----:B------:R-:W-:-:S04]  /*23b0*/  SEL R31, R31, RZ, !P6 ;  /* 0x000000ff1f1f7207 */ /* 0x000fc80007000000 */
[----:B------:R-:W-:Y:S02]  /*23c0*/  ISETP.LT.U32.AND P6, PT, R9, UR11, PT ;  /* 0x0000000b09007c0c */ /* 0x000fe4000bfc1070 */
[----:B------:R-:W-:-:S04]  /*23d0*/  PLOP3.LUT P5, PT, PT, PT, UP1, 0x40, 0x4 ;  /* 0x000000000004781c */ /* 0x000fc80003fae818 */
[----:B------:R-:W-:-:S07]  /*23e0*/  SEL R17, R17, RZ, !P5 ;  /* 0x000000ff11117207 */ /* 0x000fce0006800000 */
        /* <DEDUP_REMOVED lines=9> */
[----:B------:R-:W-:-:S03]  /*2480*/  SEL R9, R28, RZ, !P5 ;  /* 0x000000ff1c097207 */ /* 0x000fc60006800000 */
[----:B------:R-:W-:Y:S01]  /*2490*/  IMAD.MOV R16, RZ, RZ, -R34 ;  /* 0x000000ffff107224 */ /* 0x000fe200078e0a22 */
[----:B------:R-:W-:Y:S01]  /*24a0*/  IADD3 R8, P5, PT, R18, UR46, RZ ;  /* 0x0000002e12087c10 */ /* 0x000fe2000ffbe0ff */
[----:B------:R-:W-:Y:S02]  /*24b0*/  IMAD R20, R35, UR43, R20 ;  /* 0x0000002b23147c24 */ /* 0x000fe4000f8e0214 */
[----:B------:R-:W-:Y:S02]  /*24c0*/  IMAD R37, R16, UR55, R19 ;  /* 0x0000003710257c24 */ /* 0x000fe4000f8e0213 */
[----:B------:R-:W-:Y:S01]  /*24d0*/  IMAD R28, R9, UR43, R24 ;  /* 0x0000002b091c7c24 */ /* 0x000fe2000f8e0218 */
[----:B------:R-:W-:Y:S01]  /*24e0*/  LEA.HI.X.SX32 R9, R18, UR47, 0x1, P5 ;  /* 0x0000002f12097c11 */ /* 0x000fe2000a8f0eff */
[----:B------:R-:W-:Y:S01]  /*24f0*/  IMAD R31, R31, UR42, R32 ;  /* 0x0000002a1f1f7c24 */ /* 0x000fe2000f8e0220 */
[C---:B------:R-:W-:Y:S01]  /*2500*/  IADD3 R16, P5, PT, R20.reuse, UR46, RZ ;  /* 0x0000002e14107c10 */ /* 0x040fe2000ffbe0ff */
[----:B------:R-:W-:Y:S01]  /*2510*/  IMAD R32, R17, UR43, R26 ;  /* 0x0000002b11207c24 */ /* 0x000fe2000f8e021a */
[----:B------:R-:W-:Y:S01]  /*2520*/  IABS R26, R37 ;  /* 0x00000025001a7213 */ /* 0x000fe20000000000 */
[----:B------:R0:W2:Y:S01]  /*2530*/  LDG.E.U8 R18, desc[UR14][R8.64] ;  /* 0x0000000e08127981 */ /* 0x0000a2000c1e1100 */
[----:B------:R-:W-:-:S03]  /*2540*/  LEA.HI.X.SX32 R17, R20, UR47, 0x1, P5 ;  /* 0x0000002f14117c11 */ /* 0x000fc6000a8f0eff */
        /* <DEDUP_REMOVED lines=33> */
[----:B------:R-:W-:Y:S02]  /*2760*/  SEL R8, R27, R8, !P3 ;  /* 0x000000081b087207 */ /* 0x000fe40005800000 */
[----:B------:R-:W-:-:S03]  /*2770*/  IADD3 R20, PT, PT, R45, 0x120, RZ ;  /* 0x000001202d147810 */ /* 0x000fc60007ffe0ff */
[----:B------:R-:W-:Y:S01]  /*2780*/  IMAD.MOV R9, RZ, RZ, -R8 ;  /* 0x000000ffff097224 */ /* 0x000fe200078e0a08 */
[----:B------:R-:W-:Y:S02]  /*2790*/  PLOP3.LUT P6, PT, PT, PT, UP0, 0x40, 0x4 ;  /* 0x000000000004781c */ /* 0x000fe40003fce808 */
[----:B------:R-:W-:Y:S01]  /*27a0*/  PLOP3.LUT P5, PT, PT, PT, UP1, 0x40, 0x4 ;  /* 0x000000000004781c */ /* 0x000fe20003fae818 */
[----:B------:R-:W-:Y:S01]  /*27b0*/  IMAD R9, R9, UR57, R26 ;  /* 0x0000003909097c24 */ /* 0x000fe2000f8e021a */
[----:B------:R-:W-:Y:S02]  /*27c0*/  IABS R26, R20 ;  /* 0x00000014001a7213 */ /* 0x000fe40000000000 */
[----:B------:R-:W-:Y:S02]  /*27d0*/  SEL R16, R8, RZ, !P6 ;  /* 0x000000ff08107207 */ /* 0x000fe40007000000 */
[----:B------:R-:W-:Y:S01]  /*27e0*/  SEL R8, R21, RZ, !P5 ;  /* 0x000000ff15087207 */ /* 0x000fe20006800000 */
[----:B------:R-:W-:-:S04]  /*27f0*/  IMAD.MOV.U32 R21, RZ, RZ, R26 ;  /* 0x000000ffff157224 */ /* 0x000fc800078e001a */
[----:B------:R-:W-:Y:S02]  /*2800*/  IMAD R29, R8, UR43, R29 ;  /* 0x0000002b081d7c24 */ /* 0x000fe4000f8e021d */
[----:B------:R-:W-:-:S04]  /*2810*/  IMAD.HI.U32 R8, R21, UR7, RZ ;  /* 0x0000000715087c27 */ /* 0x000fc8000f8e00ff */
        /* <DEDUP_REMOVED lines=10> */
[----:B------:R-:W-:-:S05]  /*28c0*/  PLOP3.LUT P5, PT, PT, PT, UP1, 0x40, 0x4 ;  /* 0x000000000004781c */ /* 0x000fca0003fae818 */
[----:B------:R-:W-:Y:S02]  /*28d0*/  @!P6 IADD3 R8, PT, PT, -R8, RZ, RZ ;  /* 0x000000ff0808e210 */ /* 0x000fe40007ffe1ff */
[----:B------:R-:W-:Y:S02]  /*28e0*/  SEL R22, R22, RZ, !P5 ;  /* 0x000000ff16167207 */ /* 0x000fe40006800000 */
[----:B------:R-:W-:Y:S02]  /*28f0*/  SEL R21, R33, R8, !P1 ;  /* 0x0000000821157207 */ /* 0x000fe40004800000 */
[----:B------:R-:W-:Y:S01]  /*2900*/  PLOP3.LUT P5, PT, PT, PT, UP1, 0x40, 0x4 ;  /* 0x000000000004781c */ /* 0x000fe20003fae818 */
[----:B------:R-:W-:Y:S02]  /*2910*/  IMAD R17, R22, UR43, R23 ;  /* 0x0000002b16117c24 */ /* 0x000fe4000f8e0217 */
[----:B------:R-:W-:Y:S01]  /*2920*/  IMAD.MOV R23, RZ, RZ, -R21 ;  /* 0x000000ffff177224 */ /* 0x000fe200078e0a15 */
[----:B------:R-:W-:-:S02]  /*2930*/  SEL R30, R30, RZ, !P5 ;  /* 0x000000ff1e1e7207 */ /* 0x000fc40006800000 */
[----:B------:R-:W-:Y:S01]  /*2940*/  PLOP3.LUT P5, PT, PT, PT, UP1, 0x40, 0x4 ;  /* 0x000000000004781c */ /* 0x000fe20003fae818 */
[----:B------:R-:W-:Y:S02]  /*2950*/  IMAD R38, R23, UR55, R20 ;  /* 0x0000003717267c24 */ /* 0x000fe4000f8e0214 */
[----:B------:R-:W-:Y:S01]  /*2960*/  IMAD R37, R30, UR43, R31 ;  /* 0x0000002b1e257c24 */ /* 0x000fe2000f8e021f */
[----:B------:R-:W-:Y:S02]  /*2970*/  SEL R9, R9, RZ, !P5 ;  /* 0x000000ff09097207 */ /* 0x000fe40006800000 */
[C---:B------:R-:W-:Y:S02]  /*2980*/  IADD3 R8, P5, PT, R32.reuse, UR46, RZ ;  /* 0x0000002e20087c10 */ /* 0x040fe4000ffbe0ff */
[----:B------:R-:W-:Y:S01]  /*2990*/  IABS R31, R38 ;  /* 0x00000026001f7213 */ /* 0x000fe20000000000 */
[----:B------:R-:W-:Y:S01]  /*29a0*/  IMAD R26, R9, UR43, R16 ;  /* 0x0000002b091a7c24 */ /* 0x000fe2000f8e0210 */
[----:B------:R-:W-:-:S03]  /*29b0*/  LEA.HI.X.SX32 R9, R32, UR47, 0x1, P5 ;  /* 0x0000002f20097c11 */ /* 0x000fc6000a8f0eff */
[----:B------:R-:W-:Y:S01]  /*29c0*/  IMAD.HI.U32 R32, R31, UR9, RZ ;  /* 0x000000091f207c27 */ /* 0x000fe2000f8e00ff */
[----:B------:R-:W-:Y:S01]  /*29d0*/  IADD3 R22, P5, PT, R28, UR46, RZ ;  /* 0x0000002e1c167c10 */ /* 0x000fe2000ffbe0ff */
[----:B------:R0:W4:Y:S02]  /*29e0*/  LDG.E.U8 R35, desc[UR14][R8.64] ;  /* 0x0000000e08237981 */ /* 0x000124000c1e1100 */
[----:B------:R-:W-:-:S04]  /*29f0*/  IMAD.MOV R16, RZ, RZ, -R32 ;  /* 0x000000ffff107224 */ /* 0x000fc800078e0a20 */
[----:B------:R-:W-:-:S05]  /*2a00*/  IMAD R31, R16, UR10, R31 ;  /* 0x0000000a101f7c24 */ /* 0x000fca000f8e021f */
[----:B------:R-:W-:Y:S02]  /*2a10*/  ISETP.LT.U32.AND P6, PT, R31, UR10, PT ;  /* 0x0000000a1f007c0c */ /* 0x000fe4000bfc1070 */
[----:B------:R-:W-:Y:S02]  /*2a20*/  LEA.HI.X.SX32 R23, R28, UR47, 0x1, P5 ;  /* 0x0000002f1c177c11 */ /* 0x000fe4000a8f0eff */
[C---:B------:R-:W-:Y:S02]  /*2a30*/  IADD3 R28, P5, PT, R29.reuse, UR46, RZ ;  /* 0x0000002e1d1c7c10 */ /* 0x040fe4000ffbe0ff */
[----:B0-----:R-:W-:Y:S01]  /*2a40*/  LOP3.LUT R8, R38, UR56, RZ, 0x3c, !PT ;  /* 0x0000003826087c12 */ /* 0x001fe2000f8e3cff */
[----:B------:R-:W5:Y:S01]  /*2a50*/  LDG.E.U8 R34, desc[UR14][R22.64] ;  /* 0x0000000e16227981 */ /* 0x000f62000c1e1100 */
[----:B------:R-:W-:Y:S02]  /*2a60*/  LEA.HI.X.SX32 R29, R29, UR47, 0x1, P5 ;  /* 0x0000002f1d1d7c11 */ /* 0x000fe4000a8f0eff */
[----:B------:R-:W-:-:S03]  /*2a70*/  IADD3 R16, P5, PT, R17, UR46, RZ ;  /* 0x0000002e11107c10 */ /* 0x000fc6000ffbe0ff */
[----:B------:R-:W-:Y:S01]  /*2a80*/  @!P6 IADD3 R31, PT, PT, R31, -UR10, RZ ;  /* 0x8000000a1f1fec10 */ /* 0x000fe2000fffe0ff */
[----:B------:R-:W-:Y:S01]  /*2a90*/  @!P6 VIADD R32, R32, 0x1 ;  /* 0x000000012020e836 */ /* 0x000fe20000000000 */
[----:B------:R-:W-:Y:S01]  /*2aa0*/  LEA.HI.X.SX32 R17, R17, UR47, 0x1, P5 ;  /* 0x0000002f11117c11 */ /* 0x000fe2000a8f0eff */
[----:B------:R0:W5:Y:S01]  /*2ab0*/  LDG.E.U8 R30, desc[UR14][R28.64] ;  /* 0x0000000e1c1e7981 */ /* 0x000162000c1e1100 */
[----:B------:R-:W-:Y:S02]  /*2ac0*/  ISETP.GE.U32.AND P5, PT, R31, UR10, PT ;  /* 0x0000000a1f007c0c */ /* 0x000fe4000bfa6070 */
[----:B------:R-:W-:Y:S01]  /*2ad0*/  ISETP.GE.AND P6, PT, R8, RZ, PT ;  /* 0x000000ff0800720c */ /* 0x000fe20003fc6270 */
[----:B------:R1:W5:Y:S01]  /*2ae0*/  LDG.E.U8 R31, desc[UR14][R16.64] ;  /* 0x0000000e101f7981 */ /* 0x000362000c1e1100 */
[----:B------:R-:W3:Y:S09]  /*2af0*/  LDC.64 R8, c[0x0][0x3f0] ;  /* 0x0000fc00ff087b82 */ /* 0x000ef20000000a00 */
[----:B------:R-:W-:-:S05]  /*2b00*/  @P5 VIADD R32, R32, 0x1 ;  /* 0x0000000120205836 */ /* 0x000fca0000000000 */
[----:B------:R-:W-:-:S04]  /*2b10*/  @!P6 IADD3 R32, PT, PT, -R32, RZ, RZ ;  /* 0x000000ff2020e210 */ /* 0x000fc80007ffe1ff */
[----:B0-----:R-:W-:-:S05]  /*2b20*/  SEL R28, R44, R32, !P2 ;  /* 0x000000202c1c7207 */ /* 0x001fca0005000000 */
[----:B-1----:R-:W-:-:S04]  /*2b30*/  IMAD.MOV R17, RZ, RZ, -R28 ;  /* 0x000000ffff117224 */ /* 0x002fc800078e0a1c */
[----:B------:R-:W-:-:S05]  /*2b40*/  IMAD R38, R17, UR56, R38 ;  /* 0x0000003811267c24 */ /* 0x000fca000f8e0226 */
[----:B------:R-:W-:Y:S02]  /*2b50*/  IABS R17, R38 ;  /* 0x0000002600117213 */ /* 0x000fe40000000000 */
[----:B--2---:R-:W-:-:S03]  /*2b60*/  ISETP.NE.AND P3, PT, R18, RZ, PT ;  /* 0x000000ff1200720c */ /* 0x004fc60003f65270 */
[----:B------:R-:W-:Y:S01]  /*2b70*/  IMAD.HI.U32 R16, R17, UR5, RZ ;  /* 0x0000000511107c27 */ /* 0x000fe2000f8e00ff */
[----:B---3--:R-:W-:-:S03]  /*2b80*/  R2UR UR4, R9 ;  /* 0x00000000090472ca */ /* 0x008fc600000e0000 */
[----:B------:R-:W-:Y:S01]  /*2b90*/  IMAD.MOV R18, RZ, RZ, -R16 ;  /* 0x000000ffff127224 */ /* 0x000fe200078e0a10 */
[----:B------:R-:W-:-:S03]  /*2ba0*/  IADD3 R36, P5, PT, R37, UR46, RZ ;  /* 0x0000002e25247c10 */ /* 0x000fc6000ffbe0ff */
[----:B------:R-:W-:Y:S01]  /*2bb0*/  IMAD R9, R18, UR12, R17 ;  /* 0x0000000c12097c24 */ /* 0x000fe2000f8e0211 */
[----:B------:R-:W-:Y:S02]  /*2bc0*/  SHF.R.S64 R18, RZ, 0x1e, R19 ;  /* 0x0000001eff127819 */ /* 0x000fe40000001013 */
[----:B------:R-:W-:Y:S02]  /*2bd0*/  LEA.HI.X.SX32 R37, R37, UR47, 0x1, P5 ;  /* 0x0000002f25257c11 */ /* 0x000fe4000a8f0eff */
[----:B------:R-:W-:Y:S02]  /*2be0*/  IADD3 R18, P5, PT, R18, UR44, RZ ;  /* 0x0000002c12127c10 */ /* 0x000fe4000ffbe0ff */
[----:B------:R-:W-:Y:S01]  /*2bf0*/  ISETP.NE.AND P6, PT, R24, RZ, PT ;  /* 0x000000ff1800720c */ /* 0x000fe20003fc5270 */
[----:B------:R-:W2:Y:S01]  /*2c00*/  LDG.E.U8 R36, desc[UR14][R36.64] ;  /* 0x0000000e24247981 */ /* 0x000ea2000c1e1100 */
[----:B------:R-:W-:Y:S02]  /*2c10*/  LEA.HI.X.SX32 R19, R19, UR45, 0x2, P5 ;  /* 0x0000002d13137c11 */ /* 0x000fe4000a8f16ff */
[----:B------:R-:W-:Y:S01]  /*2c20*/  ISETP.LT.U32.AND P5, PT, R9, UR12, PT ;  /* 0x0000000c09007c0c */ /* 0x000fe2000bfa1070 */
[----:B------:R-:W-:Y:S01]  /*2c30*/  VIADD R24, R45, 0x140 ;  /* 0x000001402d187836 */ /* 0x000fe20000000000 */
[----:B------:R-:W-:-:S04]  /*2c40*/  P2R R22, PR, RZ, 0x8 ;  /* 0x00000008ff167803 */ /* 0x000fc80000000000 */
[----:B------:R-:W-:-:S07]  /*2c50*/  IABS R17, R24 ;  /* 0x0000001800117213 */ /* 0x000fce0000000000 */
[----:B------:R-:W-:-:S04]  /*2c60*/  @!P5 IADD3 R9, PT, PT, R9, -UR12, RZ ;  /* 0x8000000c0909dc10 */ /* 0x000fc8000fffe0ff */
[----:B------:R-:W-:Y:S01]  /*2c70*/  ISETP.GE.U32.AND P3, PT, R9, UR12, PT ;  /* 0x0000000c09007c0c */ /* 0x000fe2000bf66070 */
[----:B------:R-:W-:-:S04]  /*2c80*/  IMAD.HI.U32 R9, R17, UR7, RZ ;  /* 0x0000000711097c27 */ /* 0x000fc8000f8e00ff */
[----:B------:R-:W-:-:S04]  /*2c90*/  IMAD.MOV R32, RZ, RZ, -R9 ;  /* 0x000000ffff207224 */ /* 0x000fc800078e0a09 */
[----:B------:R-:W-:Y:S01]  /*2ca0*/  IMAD R17, R32, UR11, R17 ;  /* 0x0000000b20117c24 */ /* 0x000fe2000f8e0211 */
[----:B------:R-:W-:-:S04]  /*2cb0*/  P2R R23, PR, RZ, 0x40 ;  /* 0x00000040ff177803 */ /* 0x000fc80000000000 */
        /* <DEDUP_REMOVED lines=8> */
[----:B------:R-:W-:-:S06]  /*2d40*/  @P3 VIADD R16, R16, 0x1 ;  /* 0x0000000110103836 */ /* 0x000fcc0000000000 */
[----:B------:R-:W-:Y:S02]  /*2d50*/  @P5 IADD3 R9, PT, PT, R9, 0x1, RZ ;  /* 0x0000000109095810 */ /* 0x000fe40007ffe0ff */
[----:B------:R-:W-:Y:S01]  /*2d60*/  ISETP.GE.AND P5, PT, R17, RZ, PT ;  /* 0x000000ff1100720c */ /* 0x000fe20003fa6270 */
[----:B------:R-:W-:Y:S02]  /*2d70*/  IMAD.MOV.U32 R32, RZ, RZ, R16 ;  /* 0x000000ffff207224 */ /* 0x000fe400078e0010 */
[----:B------:R-:W-:Y:S01]  /*2d80*/  IMAD.MOV.U32 R40, RZ, RZ, R9 ;  /* 0x000000ffff287224 */ /* 0x000fe200078e0009 */
[----:B------:R-:W-:Y:S01]  /*2d90*/  ISETP.NE.AND P3, PT, RZ, UR57, PT ;  /* 0x00000039ff007c0c */ /* 0x000fe2000bf65270 */
[----:B------:R-:W-:Y:S01]  /*2da0*/  @!P6 IMAD.MOV R32, RZ, RZ, -R32 ;  /* 0x000000ffff20e224 */ /* 0x000fe200078e0a20 */
[----:B------:R0:W3:Y:S07]  /*2db0*/  LDG.E R9, desc[UR14][R18.64] ;  /* 0x0000000e12097981 */ /* 0x0000ee000c1e1900 */
[----:B------:R-:W-:-:S02]  /*2dc0*/  @!P5 IADD3 R40, PT, PT, -R40, RZ, RZ ;  /* 0x000000ff2828d210 */ /* 0x000fc40007ffe1ff */
[C---:B------:R-:W-:Y:S02]  /*2dd0*/  IADD3 R16, P5, PT, R26.reuse, UR46, RZ ;  /* 0x0000002e1a107c10 */ /* 0x040fe4000ffbe0ff */
[----:B------:R-:W-:Y:S02]  /*2de0*/  SEL R32, R27, R32, !P3 ;  /* 0x000000201b207207 */ /* 0x000fe40005800000 */
[----:B------:R-:W-:Y:S02]  /*2df0*/  LEA.HI.X.SX32 R17, R26, UR47, 0x1, P5 ;  /* 0x0000002f1a117c11 */ /* 0x000fe4000a8f0eff */
[----:B------:R-:W-:Y:S02]  /*2e00*/  SEL R26, R33, R40, !P1 ;  /* 0x00000028211a7207 */ /* 0x000fe40004800000 */
[----:B------:R-:W-:Y:S01]  /*2e10*/  IADD3 R29, PT, PT, -R32, RZ, RZ ;  /* 0x000000ff201d7210 */ /* 0x000fe20007ffe1ff */
[----:B------:R1:W3:Y:S02]  /*2e20*/  LDG.E.U8 R37, desc[UR14][R16.64] ;  /* 0x0000000e10257981 */ /* 0x0002e4000c1e1100 */
[----:B0-----:R-:W-:-:S02]  /*2e30*/  IMAD.MOV R19, RZ, RZ, -R26 ;  /* 0x000000ffff137224 */ /* 0x001fc400078e0a1a */
[----:B------:R-:W-:Y:S02]  /*2e40*/  IMAD R38, R29, UR57, R38 ;  /* 0x000000391d267c24 */ /* 0x000fe4000f8e0226 */
        /* <DEDUP_REMOVED lines=13> */
[----:B------:R-:W-:Y:S02]  /*2f20*/  SEL R21, R21, RZ, P4 ;  /* 0x000000ff15157207 */ /* 0x000fe40002000000 */
[----:B------:R-:W-:-:S05]  /*2f30*/  SEL R28, R28, RZ, P0 ;  /* 0x000000ff1c1c7207 */ /* 0x000fca0000000000 */
[----:B------:R-:W-:Y:S01]  /*2f40*/  @!P5 IMAD.MOV R19, RZ, RZ, -R19 ;  /* 0x000000ffff13d224 */ /* 0x000fe200078e0a13 */
[----:B------:R-:W-:Y:S01]  /*2f50*/  PLOP3.LUT P5, PT, PT, PT, UP0, 0x40, 0x4 ;  /* 0x000000000004781c */ /* 0x000fe20003fae808 */
[----:B------:R-:W-:-:S03]  /*2f60*/  IMAD R21, R21, UR40, RZ ;  /* 0x0000002815157c24 */ /* 0x000fc6000f8e02ff */
[----:B------:R-:W-:Y:S01]  /*2f70*/  SEL R32, R32, RZ, !P5 ;  /* 0x000000ff20207207 */ /* 0x000fe20006800000 */
[----:B------:R-:W-:Y:S01]  /*2f80*/  IMAD R21, R28, UR41, R21 ;  /* 0x000000291c157c24 */ /* 0x000fe2000f8e0215 */
[----:B------:R-:W-:-:S03]  /*2f90*/  PLOP3.LUT P5, PT, PT, PT, UP1, 0x40, 0x4 ;  /* 0x000000000004781c */ /* 0x000fc60003fae818 */
[----:B------:R-:W-:Y:S01]  /*2fa0*/  IMAD R21, R32, UR42, R21 ;  /* 0x0000002a20157c24 */ /* 0x000fe2000f8e0215 */
[----:B------:R-:W-:-:S05]  /*2fb0*/  SEL R38, R38, RZ, !P5 ;  /* 0x000000ff26267207 */ /* 0x000fca0006800000 */
[----:B------:R-:W-:Y:S01]  /*2fc0*/  IMAD R21, R38, UR43, R21 ;  /* 0x0000002b26157c24 */ /* 0x000fe2000f8e0215 */
        /* <DEDUP_REMOVED lines=15> */
[----:B------:R-:W-:-:S11]  /*30c0*/  LOP3.LUT R20, R28, UR57, RZ, 0x3c, !PT ;  /* 0x000000391c147c12 */ /* 0x000fd6000f8e3cff */
[----:B------:R-:W-:Y:S02]  /*30d0*/  @P5 IADD3 R29, PT, PT, R29, 0x1, RZ ;  /* 0x000000011d1d5810 */ /* 0x000fe40007ffe0ff */
        /* <DEDUP_REMOVED lines=10> */
[----:B------:R-:W-:-:S04]  /*3180*/  SEL R29, R27, R29, !P3 ;  /* 0x0000001d1b1d7207 */ /* 0x000fc80005800000 */
[----:B------:R-:W-:-:S05]  /*3190*/  SEL R17, R29, RZ, !P5 ;  /* 0x000000ff1d117207 */ /* 0x000fca0006800000 */
[----:B------:R-:W-:Y:S01]  /*31a0*/  IMAD R17, R17, UR42, R26 ;  /* 0x0000002a11117c24 */ /* 0x000fe2000f8e021a */
[----:B------:R-:W-:Y:S02]  /*31b0*/  IADD3 R26, PT, PT, R45, 0x160, RZ ;  /* 0x000001602d1a7810 */ /* 0x000fe40007ffe0ff */
[----:B------:R-:W-:Y:S02]  /*31c0*/  SHF.R.S64 R20, RZ, 0x1e, R24 ;  /* 0x0000001eff147819 */ /* 0x000fe40000001018 */
[----:B-1----:R-:W-:Y:S02]  /*31d0*/  IABS R19, R26 ;  /* 0x0000001a00137213 */ /* 0x002fe40000000000 */
        /* <DEDUP_REMOVED lines=8> */
[----:B------:R-:W-:Y:S01]  /*3260*/  ISETP.GE.U32.AND P5, PT, R19, UR11, PT ;  /* 0x0000000b13007c0c */ /* 0x000fe2000bfa6070 */
[----:B------:R-:W-:Y:S01]  /*3270*/  IMAD.MOV R29, RZ, RZ, -R29 ;  /* 0x000000ffff1d7224 */ /* 0x000fe200078e0a1d */
[----:B------:R-:W-:-:S03]  /*3280*/  LOP3.LUT R19, R26, UR55, RZ, 0x3c, !PT ;  /* 0x000000371a137c12 */ /* 0x000fc6000f8e3cff */
[----:B------:R-:W-:-:S08]  /*3290*/  IMAD R28, R29, UR57, R28 ;  /* 0x000000391d1c7c24 */ /* 0x000fd0000f8e021c */
[----:B------:R-:W-:Y:S01]  /*32a0*/  @P5 VIADD R18, R18, 0x1 ;  /* 0x0000000112125836 */ /* 0x000fe20000000000 */
[----:B------:R-:W-:-:S04]  /*32b0*/  PLOP3.LUT P5, PT, PT, PT, UP1, 0x40, 0x4 ;  /* 0x000000000004781c */ /* 0x000fc80003fae818 */
[----:B------:R-:W-:Y:S02]  /*32c0*/  SEL R28, R28, RZ, !P5 ;  /* 0x000000ff1c1c7207 */ /* 0x000fe40006800000 */
[----:B------:R-:W-:Y:S01]  /*32d0*/  ISETP.GE.AND P5, PT, R19, RZ, PT ;  /* 0x000000ff1300720c */ /* 0x000fe20003fa6270 */
[----:B------:R-:W-:-:S12]  /*32e0*/  IMAD.MOV.U32 R38, RZ, RZ, R18 ;  /* 0x000000ffff267224 */ /* 0x000fd800078e0012 */
[----:B------:R-:W-:-:S04]  /*32f0*/  @!P5 IADD3 R38, PT, PT, -R38, RZ, RZ ;  /* 0x000000ff2626d210 */ /* 0x000fc80007ffe1ff */
[----:B------:R-:W-:-:S05]  /*3300*/  SEL R39, R33, R38, !P1 ;  /* 0x0000002621277207 */ /* 0x000fca0004800000 */
[----:B------:R-:W-:-:S04]  /*3310*/  IMAD.MOV R29, RZ, RZ, -R39 ;  /* 0x000000ffff1d7224 */ /* 0x000fc800078e0a27 */
[----:B------:R-:W-:-:S05]  /*3320*/  IMAD R40, R29, UR55, R26 ;  /* 0x000000371d287c24 */ /* 0x000fca000f8e021a */
[----:B------:R-:W-:Y:S01]  /*3330*/  IABS R29, R40 ;  /* 0x00000028001d7213 */ /* 0x000fe20000000000 */
[----:B------:R-:W-:-:S04]  /*3340*/  IMAD R17, R28, UR43, R17 ;  /* 0x0000002b1c117c24 */ /* 0x000fc8000f8e0211 */
[----:B------:R-:W-:-:S04]  /*3350*/  IMAD.HI.U32 R28, R29, UR9, RZ ;  /* 0x000000091d1c7c27 */ /* 0x000fc8000f8e00ff */
[----:B------:R-:W-:Y:S01]  /*3360*/  IMAD.MOV R38, RZ, RZ, -R28 ;  /* 0x000000ffff267224 */ /* 0x000fe200078e0a1c */
[----:B------:R-:W-:-:S03]  /*3370*/  IADD3 R18, P5, PT, R17, UR46, RZ ;  /* 0x0000002e11127c10 */ /* 0x000fc6000ffbe0ff */
[----:B------:R-:W-:Y:S01]  /*3380*/  IMAD R29, R38, UR10, R29 ;  /* 0x0000000a261d7c24 */ /* 0x000fe2000f8e021d */
[----:B------:R-:W-:Y:S02]  /*3390*/  LEA.HI.X.SX32 R19, R17, UR47, 0x1, P5 ;  /* 0x0000002f11137c11 */ /* 0x000fe4000a8f0eff */
[----:B------:R-:W3:Y:S02]  /*33a0*/  LDG.E R17, desc[UR14][R20.64] ;  /* 0x0000000e14117981 */ /* 0x000ee4000c1e1900 */
[C---:B------:R-:W-:Y:S02]  /*33b0*/  ISETP.LT.U32.AND P5, PT, R29.reuse, UR10, PT ;  /* 0x0000000a1d007c0c */ /* 0x040fe4000bfa1070 */
[----:B------:R0:W3:Y:S11]  /*33c0*/  LDG.E.U8 R24, desc[UR14][R18.64] ;  /* 0x0000000e12187981 */ /* 0x0000f6000c1e1100 */
        /* <DEDUP_REMOVED lines=32> */
[----:B------:R-:W-:Y:S01]  /*35d0*/  IMAD R21, R18, UR42, R21 ;  /* 0x0000002a12157c24 */ /* 0x000fe2000f8e0215 */
[----:B------:R-:W-:-:S02]  /*35e0*/  SHF.R.S64 R18, RZ, 0x1e, R26 ;  /* 0x0000001eff127819 */ /* 0x000fc4000000101a */
[----:B------:R-:W-:Y:S02]  /*35f0*/  SEL R20, R19, RZ, !P5 ;  /* 0x000000ff13147207 */ /* 0x000fe40006800000 */
[----:B------:R-:W-:-:S03]  /*3600*/  IADD3 R18, P5, PT, R18, UR44, RZ ;  /* 0x0000002c12127c10 */ /* 0x000fc6000ffbe0ff */
[----:B------:R-:W-:Y:S01]  /*3610*/  IMAD R20, R20, UR43, R21 ;  /* 0x0000002b14147c24 */ /* 0x000fe2000f8e0215 */
[----:B------:R-:W-:-:S04]  /*3620*/  LEA.HI.X.SX32 R19, R26, UR45, 0x2, P5 ;  /* 0x0000002d1a137c11 */ /* 0x000fc8000a8f16ff */
[C---:B------:R-:W-:Y:S01]  /*3630*/  IADD3 R38, P5, PT, R20.reuse, UR46, RZ ;  /* 0x0000002e14267c10 */ /* 0x040fe2000ffbe0ff */
[----:B------:R0:W3:Y:S03]  /*3640*/  LDG.E R18, desc[UR14][R18.64] ;  /* 0x0000000e12127981 */ /* 0x0000e6000c1e1900 */
[----:B------:R-:W-:Y:S01]  /*3650*/  LEA.HI.X.SX32 R39, R20, UR47, 0x1, P5 ;  /* 0x0000002f14277c11 */ /* 0x000fe2000a8f0eff */
[----:B------:R-:W-:Y:S01]  /*3660*/  VIADD R20, R45, 0x180 ;  /* 0x000001802d147836 */ /* 0x000fe20000000000 */
[----:B----4-:R-:W-:-:S03]  /*3670*/  ISETP.NE.AND P6, PT, R35, RZ, PT ;  /* 0x000000ff2300720c */ /* 0x010fc60003fc5270 */
[----:B------:R1:W4:Y:S01]  /*3680*/  LDG.E.U8 R38, desc[UR16][R38.64] ;  /* 0x0000001026267981 */ /* 0x000322000c1e1100 */
        /* <DEDUP_REMOVED lines=57> */
[----:B------:R-:W-:Y:S02]  /*3a20*/  IADD3 R35, PT, PT, R45, 0x1a0, RZ ;  /* 0x000001a02d237810 */ /* 0x000fe40007ffe0ff */
[----:B------:R-:W-:Y:S02]  /*3a30*/  LEA.HI.X.SX32 R29, R20, UR45, 0x2, P5 ;  /* 0x0000002d141d7c11 */ /* 0x000fe4000a8f16ff */
[C---:B------:R-:W-:Y:S02]  /*3a40*/  IADD3 R20, P5, PT, R21.reuse, UR46, RZ ;  /* 0x0000002e15147c10 */ /* 0x040fe4000ffbe0ff */
[----:B-1----:R-:W-:Y:S01]  /*3a50*/  IABS R39, R35 ;  /* 0x0000002300277213 */ /* 0x002fe20000000000 */
[----:B------:R0:W4:Y:S01]  /*3a60*/  LDG.E R19, desc[UR14][R28.64] ;  /* 0x0000000e1c137981 */ /* 0x000122000c1e1900 */
[----:B------:R-:W-:Y:S02]  /*3a70*/  LEA.HI.X.SX32 R21, R21, UR47, 0x1, P5 ;  /* 0x0000002f15157c11 */ /* 0x000fe4000a8f0eff */
[----:B-----5:R-:W-:Y:S01]  /*3a80*/  ISETP.NE.AND P5, PT, R34, RZ, PT ;  /* 0x000000ff2200720c */ /* 0x020fe20003fa5270 */
[----:B------:R-:W-:-:S02]  /*3a90*/  IMAD.HI.U32 R34, R39, UR7, RZ ;  /* 0x0000000727227c27 */ /* 0x000fc4000f8e00ff */
        /* <DEDUP_REMOVED lines=63> */
[----:B------:R-:W5:Y:S01]  /*3e90*/  LDG.E R20, desc[UR14][R20.64] ;  /* 0x0000000e14147981 */ /* 0x000f62000c1e1900 */
[----:B------:R-:W-:Y:S02]  /*3ea0*/  LEA.HI.X.SX32 R29, R29, UR47, 0x1, P5 ;  /* 0x0000002f1d1d7c11 */ /* 0x000fe4000a8f0eff */
[----:B------:R-:W-:Y:S01]  /*3eb0*/  ISETP.NE.AND P5, PT, R31, RZ, PT ;  /* 0x000000ff1f00720c */ /* 0x000fe20003fa5270 */
[----:B------:R-:W-:Y:S02]  /*3ec0*/  IMAD.HI.U32 R31, R34, UR7, RZ ;  /* 0x00000007221f7c27 */ /* 0x000fe4000f8e00ff */
[----:B------:R0:W5:Y:S03]  /*3ed0*/  LDG.E.U8 R28, desc[UR14][R28.64] ;  /* 0x0000000e1c1c7981 */ /* 0x000166000c1e1100 */
[----:B------:R-:W-:-:S05]  /*3ee0*/  IADD3 R35, PT, PT, -R31, RZ, RZ ;  /* 0x000000ff1f237210 */ /* 0x000fca0007ffe1ff */
[----:B------:R-:W-:Y:S01]  /*3ef0*/  IMAD R34, R35, UR11, R34 ;  /* 0x0000000b23227c24 */ /* 0x000fe2000f8e0222 */
[----:B------:R-:W-:-:S04]  /*3f00*/  P2R R46, PR, RZ, 0x20 ;  /* 0x00000020ff2e7803 */ /* 0x000fc80000000000 */
        /* <DEDUP_REMOVED lines=52> */
[----:B------:R-:W-:Y:S01]  /*4250*/  IADD3 R48, PT, PT, R45, 0x1e0, RZ ;  /* 0x000001e02d307810 */ /* 0x000fe20007ffe0ff */
[----:B------:R-:W-:Y:S01]  /*4260*/  IMAD R29, R29, UR43, R42 ;  /* 0x0000002b1d1d7c24 */ /* 0x000fe2000f8e022a */
[----:B------:R-:W-:Y:S02]  /*4270*/  P2R R21, PR, RZ, 0x40 ;  /* 0x00000040ff157803 */ /* 0x000fe40000000000 */
[----:B------:R-:W-:Y:S02]  /*4280*/  LEA.HI.X.SX32 R35, R30, UR45, 0x2, P5 ;  /* 0x0000002d1e237c11 */ /* 0x000fe4000a8f16ff */
[----:B--2---:R-:W-:-:S02]  /*4290*/  ISETP.NE.AND P6, PT, R36, RZ, PT ;  /* 0x000000ff2400720c */ /* 0x004fc40003fc5270 */
[C---:B------:R-:W-:Y:S01]  /*42a0*/  IADD3 R30, P5, PT, R29.reuse, UR46, RZ ;  /* 0x0000002e1d1e7c10 */ /* 0x040fe2000ffbe0ff */
[----:B------:R0:W2:Y:S01]  /*42b0*/  LDG.E R34, desc[UR14][R34.64] ;  /* 0x0000000e22227981 */ /* 0x0000a2000c1e1900 */
[----:B------:R-:W-:Y:S02]  /*42c0*/  IABS R36, R48 ;  /* 0x0000003000247213 */ /* 0x000fe40000000000 */
[----:B------:R-:W-:-:S03]  /*42d0*/  LEA.HI.X.SX32 R31, R29, UR47, 0x1, P5 ;  /* 0x0000002f1d1f7c11 */ /* 0x000fc6000a8f0eff */
[----:B------:R-:W-:Y:S01]  /*42e0*/  IMAD.HI.U32 R29, R36, UR7, RZ ;  /* 0x00000007241d7c27 */ /* 0x000fe2000f8e00ff */
[----:B---3--:R-:W-:Y:S01]  /*42f0*/  ISETP.NE.AND P5, PT, R37, RZ, PT ;  /* 0x000000ff2500720c */ /* 0x008fe20003fa5270 */
[----:B------:R1:W3:Y:S02]  /*4300*/  LDG.E.U8 R30, desc[UR14][R30.64] ;  /* 0x0000000e1e1e7981 */ /* 0x0002e4000c1e1100 */
[----:B------:R-:W-:-:S04]  /*4310*/  IMAD.MOV R37, RZ, RZ, -R29 ;  /* 0x000000ffff257224 */ /* 0x000fc800078e0a1d */
[----:B------:R-:W-:Y:S01]  /*4320*/  IMAD R36, R37, UR11, R36 ;  /* 0x0000000b25247c24 */ /* 0x000fe2000f8e0224 */
[----:B0-----:R-:W-:-:S04]  /*4330*/  P2R R35, PR, RZ, 0x20 ;  /* 0x00000020ff237803 */ /* 0x001fc80000000000 */
        /* <DEDUP_REMOVED lines=25> */
[----:B------:R-:W-:-:S03]  /*44d0*/  SEL R31, R37, RZ, P4 ;  /* 0x000000ff251f7207 */ /* 0x000fc60002000000 */
[----:B------:R-:W-:Y:S01]  /*44e0*/  IMAD R29, R29, UR56, R42 ;  /* 0x000000381d1d7c24 */ /* 0x000fe2000f8e022a */
[----:B------:R-:W-:Y:S01]  /*44f0*/  SEL R36, R36, RZ, P0 ;  /* 0x000000ff24247207 */ /* 0x000fe20000000000 */
[----:B------:R-:W-:-:S03]  /*4500*/  IMAD R31, R31, UR40, RZ ;  /* 0x000000281f1f7c24 */ /* 0x000fc6000f8e02ff */
        /* <DEDUP_REMOVED lines=12> */
[----:B------:R-:W-:-:S12]  /*45d0*/  VIADD R47, R45, 0x200 ;  /* 0x000002002d2f7836 */ /* 0x000fd80000000000 */
        /* <DEDUP_REMOVED lines=8> */
[----:B------:R-:W-:Y:S02]  /*4660*/  IABS R31, R47 ;  /* 0x0000002f001f7213 */ /* 0x000fe40000000000 */
[----:B------:R-:W-:-:S02]  /*4670*/  SEL R29, R29, RZ, !P5 ;  /* 0x000000ff1d1d7207 */ /* 0x000fc40006800000 */
[----:B------:R-:W-:Y:S01]  /*4680*/  ISETP.NE.AND P5, PT, R24, RZ, PT ;  /* 0x000000ff1800720c */ /* 0x000fe20003fa5270 */
[----:B------:R-:W-:Y:S01]  /*4690*/  IMAD.HI.U32 R24, R31, UR7, RZ ;  /* 0x000000071f187c27 */ /* 0x000fe2000f8e00ff */
[----:B------:R-:W-:Y:S02]  /*46a0*/  P2R R39, PR, RZ, 0x40 ;  /* 0x00000040ff277803 */ /* 0x000fe40000000000 */
[----:B------:R-:W-:Y:S02]  /*46b0*/  ISETP.NE.AND P6, PT, R32, RZ, PT ;  /* 0x000000ff2000720c */ /* 0x000fe40003fc5270 */
[----:B------:R-:W-:-:S05]  /*46c0*/  IADD3 R32, PT, PT, -R24, RZ, RZ ;  /* 0x000000ff18207210 */ /* 0x000fca0007ffe1ff */
        /* <DEDUP_REMOVED lines=55> */
[----:B----4-:R-:W-:-:S03]  /*4a40*/  ISETP.NE.AND P5, PT, R38, RZ, PT ;  /* 0x000000ff2600720c */ /* 0x010fc60003fa5270 */
[----:B------:R0:W4:Y:S01]  /*4a50*/  LDG.E.U8 R32, desc[UR14][R24.64] ;  /* 0x0000000e18207981 */ /* 0x000122000c1e1100 */
        /* <DEDUP_REMOVED lines=10> */
[----:B------:R-:W-:Y:S01]  /*4b00*/  SHF.R.S64 R22, RZ, 0x1e, R45 ;  /* 0x0000001eff167819 */ /* 0x000fe2000000102d */
[----:B------:R-:W-:Y:S01]  /*4b10*/  IMAD R29, R29, UR43, R36 ;  /* 0x0000002b1d1d7c24 */ /* 0x000fe2000f8e0224 */
[----:B------:R-:W-:Y:S02]  /*4b20*/  P2R R36, PR, RZ, 0x40 ;  /* 0x00000040ff247803 */ /* 0x000fe40000000000 */
[----:B------:R-:W-:-:S04]  /*4b30*/  IADD3 R22, P6, PT, R22, UR44, RZ ;  /* 0x0000002c16167c10 */ /* 0x000fc8000ffde0ff */
[C---:B------:R-:W-:Y:S02]  /*4b40*/  LEA.HI.X.SX32 R23, R45.reuse, UR45, 0x2, P6 ;  /* 0x0000002d2d177c11 */ /* 0x040fe4000b0f16ff */
[----:B------:R-:W-:-:S03]  /*4b50*/  IADD3 R45, PT, PT, R45, 0x220, RZ ;  /* 0x000002202d2d7810 */ /* 0x000fc60007ffe0ff */
[----:B------:R1:W2:Y:S01]  /*4b60*/  LDG.E R43, desc[UR14][R22.64] ;  /* 0x0000000e162b7981 */ /* 0x0002a2000c1e1900 */
        /* <DEDUP_REMOVED lines=48> */
[----:B------:R-:W-:Y:S02]  /*4e70*/  SEL R25, R23, RZ, !P0 ;  /* 0x000000ff17197207 */ /* 0x000fe40004000000 */
[----:B------:R-:W-:-:S02]  /*4e80*/  IADD3 R22, P0, PT, R22, UR44, RZ ;  /* 0x0000002c16167c10 */ /* 0x000fc4000ff1e0ff */
[----:B------:R-:W-:Y:S02]  /*4e90*/  SEL R33, R33, RZ, P4 ;  /* 0x000000ff21217207 */ /* 0x000fe40002000000 */
[----:B------:R-:W-:Y:S02]  /*4ea0*/  LEA.HI.X.SX32 R23, R48, UR45, 0x2, P0 ;  /* 0x0000002d30177c11 */ /* 0x000fe400080f16ff */
[----:B------:R-:W-:Y:S01]  /*4eb0*/  PLOP3.LUT P0, PT, PT, PT, UP1, 0x40, 0x4 ;  /* 0x000000000004781c */ /* 0x000fe20003f0e818 */
[----:B------:R-:W-:-:S03]  /*4ec0*/  IMAD R33, R33, UR40, RZ ;  /* 0x0000002821217c24 */ /* 0x000fc6000f8e02ff */
[----:B------:R-:W-:Y:S02]  /*4ed0*/  SEL R27, R24, RZ, !P0 ;  /* 0x000000ff181b7207 */ /* 0x000fe40004000000 */
[----:B------:R-:W-:Y:S01]  /*4ee0*/  SHF.R.S64 R24, RZ, 0x1e, R47 ;  /* 0x0000001eff187819 */ /* 0x000fe2000000102f */
[----:B------:R-:W-:-:S03]  /*4ef0*/  IMAD R44, R44, UR41, R33 ;  /* 0x000000292c2c7c24 */ /* 0x000fc6000f8e0221 */
[----:B------:R-:W-:Y:S01]  /*4f00*/  IADD3 R24, P0, PT, R24, UR44, RZ ;  /* 0x0000002c18187c10 */ /* 0x000fe2000ff1e0ff */
[----:B------:R-:W-:-:S03]  /*4f10*/  IMAD R44, R25, UR42, R44 ;  /* 0x0000002a192c7c24 */ /* 0x000fc6000f8e022c */
[----:B------:R-:W-:Y:S02]  /*4f20*/  LEA.HI.X.SX32 R25, R47, UR45, 0x2, P0 ;  /* 0x0000002d2f197c11 */ /* 0x000fe400080f16ff */
[----:B-----5:R-:W-:Y:S02]  /*4f30*/  ISETP.NE.AND P0, PT, R26, RZ, PT ;  /* 0x000000ff1a00720c */ /* 0x020fe40003f05270 */
[----:B------:R-:W-:Y:S01]  /*4f40*/  SHF.R.S64 R26, RZ, 0x1e, R45 ;  /* 0x0000001eff1a7819 */ /* 0x000fe2000000102d */
[----:B------:R-:W-:-:S03]  /*4f50*/  IMAD R44, R27, UR43, R44 ;  /* 0x0000002b1b2c7c24 */ /* 0x000fc6000f8e022c */
[----:B------:R-:W-:-:S04]  /*4f60*/  IADD3 R26, P1, PT, R26, UR44, RZ ;  /* 0x0000002c1a1a7c10 */ /* 0x000fc8000ff3e0ff */
[----:B------:R-:W-:Y:S02]  /*4f70*/  LEA.HI.X.SX32 R27, R45, UR45, 0x2, P1 ;  /* 0x0000002d2d1b7c11 */ /* 0x000fe400088f16ff */
[----:B------:R-:W-:Y:S02]  /*4f80*/  ISETP.NE.AND P1, PT, R28, RZ, PT ;  /* 0x000000ff1c00720c */ /* 0x000fe40003f25270 */
[----:B------:R-:W-:-:S04]  /*4f90*/  IADD3 R28, P2, PT, R29, UR46, RZ ;  /* 0x0000002e1d1c7c10 */ /* 0x000fc8000ff5e0ff */
[----:B------:R-:W-:Y:S02]  /*4fa0*/  LEA.HI.X.SX32 R29, R29, UR47, 0x1, P2 ;  /* 0x0000002f1d1d7c11 */ /* 0x000fe400090f0eff */
[----:B---3--:R-:W-:Y:S02]  /*4fb0*/  ISETP.NE.AND P2, PT, R30, RZ, PT ;  /* 0x000000ff1e00720c */ /* 0x008fe40003f45270 */
[----:B------:R-:W-:Y:S02]  /*4fc0*/  IADD3 R30, P3, PT, R31, UR46, RZ ;  /* 0x0000002e1f1e7c10 */ /* 0x000fe4000ff7e0ff */
[----:B------:R-:W-:Y:S02]  /*4fd0*/  R2UR UR6, R6 ;  /* 0x00000000060672ca */ /* 0x000fe400000e0000 */
[----:B------:R-:W-:Y:S02]  /*4fe0*/  R2UR UR7, R7 ;  /* 0x00000000070772ca */ /* 0x000fe400000e0000 */
[----:B------:R-:W-:-:S02]  /*4ff0*/  LEA.HI.X.SX32 R31, R31, UR47, 0x1, P3 ;  /* 0x0000002f1f1f7c11 */ /* 0x000fc400098f0eff */
[----:B----4-:R-:W-:Y:S02]  /*5000*/  ISETP.NE.AND P3, PT, R32, RZ, PT ;  /* 0x000000ff2000720c */ /* 0x010fe40003f65270 */
[----:B------:R-:W-:-:S04]  /*5010*/  IADD3 R32, P4, PT, R44, UR46, RZ ;  /* 0x0000002e2c207c10 */ /* 0x000fc8000ff9e0ff */
[----:B------:R-:W-:-:S03]  /*5020*/  LEA.HI.X.SX32 R33, R44, UR47, 0x1, P4 ;  /* 0x0000002f2c217c11 */ /* 0x000fc6000a0f0eff */
[----:B------:R-:W3:Y:S04]  /*5030*/  LDG.E R22, desc[UR6][R22.64] ;  /* 0x0000000616167981 */ /* 0x000ee8000c1e1900 */
[----:B------:R-:W4:Y:S04]  /*5040*/  LDG.E.U8 R32, desc[UR6][R32.64] ;  /* 0x0000000620207981 */ /* 0x000f28000c1e1100 */
[----:B------:R-:W5:Y:S04]  /*5050*/  LDG.E.U8 R28, desc[UR6][R28.64] ;  /* 0x000000061c1c7981 */ /* 0x000f68000c1e1100 */
[----:B------:R0:W5:Y:S04]  /*5060*/  LDG.E R24, desc[UR6][R24.64] ;  /* 0x0000000618187981 */ /* 0x000168000c1e1900 */
[----:B------:R1:W5:Y:S04]  /*5070*/  LDG.E.U8 R30, desc[UR6][R30.64] ;  /* 0x000000061e1e7981 */ /* 0x000368000c1e1100 */
[----:B------:R5:W5:Y:S01]  /*5080*/  LDG.E R26, desc[UR6][R26.64] ;  /* 0x000000061a1a7981 */ /* 0x000b62000c1e1900 */
[----:B------:R-:W-:Y:S01]  /*5090*/  ISETP.NE.AND P4, PT, R21, RZ, PT ;  /* 0x000000ff1500720c */ /* 0x000fe20003f85270 */
[----:B------:R-:W-:Y:S01]  /*50a0*/  FMUL R21, R4, UR4 ;  /* 0x0000000404157c20 */ /* 0x000fe20008400000 */
[----:B------:R-:W-:-:S04]  /*50b0*/  FMUL R15, R15, UR4 ;  /* 0x000000040f0f7c20 */ /* 0x000fc80008400000 */
[----:B------:R-:W-:Y:S02]  /*50c0*/  FSEL R21, R21, R8, P5 ;  /* 0x0000000815157208 */ /* 0x000fe40002800000 */
[----:B------:R-:W-:-:S04]  /*50d0*/  ISETP.NE.AND P5, PT, R42, RZ, PT ;  /* 0x000000ff2a00720c */ /* 0x000fc80003fa5270 */
[----:B------:R-:W-:Y:S02]  /*50e0*/  FSEL R42, R15, R8, P5 ;  /* 0x000000080f2a7208 */ /* 0x000fe40002800000 */
[----:B------:R-:W-:Y:S01]  /*50f0*/  ISETP.NE.AND P5, PT, R41, RZ, PT ;  /* 0x000000ff2900720c */ /* 0x000fe20003fa5270 */
[----:B------:R-:W-:Y:S01]  /*5100*/  FMUL R41, R14, UR4 ;  /* 0x000000040e297c20 */ /* 0x000fe20008400000 */
[----:B------:R-:W-:Y:S01]  /*5110*/  FMUL R13, R13, UR4 ;  /* 0x000000040d0d7c20 */ /* 0x000fe20008400000 */
[----:B--2---:R-:W-:-:S03]  /*5120*/  FMUL R43, R43, UR4 ;  /* 0x000000042b2b7c20 */ /* 0x004fc60008400000 */
[-C--:B------:R-:W-:Y:S02]  /*5130*/  FSEL R41, R41, R8.reuse, P5 ;  /* 0x0000000829297208 */ /* 0x080fe40002800000 */
[----:B------:R-:W-:Y:S02]  /*5140*/  ISETP.NE.AND P5, PT, R40, RZ, PT ;  /* 0x000000ff2800720c */ /* 0x000fe40003fa5270 */
[-C--:B------:R-:W-:Y:S02]  /*5150*/  FSEL R43, R43, R8.reuse, P3 ;  /* 0x000000082b2b7208 */ /* 0x080fe40001800000 */
[----:B------:R-:W-:Y:S02]  /*5160*/  FSEL R40, R13, R8, P5 ;  /* 0x000000080d287208 */ /* 0x000fe40002800000 */
[----:B------:R-:W-:Y:S01]  /*5170*/  ISETP.NE.AND P5, PT, R39, RZ, PT ;  /* 0x000000ff2700720c */ /* 0x000fe20003fa5270 */
[----:B------:R-:W-:Y:S01]  /*5180*/  FMUL R39, R12, UR4 ;  /* 0x000000040c277c20 */ /* 0x000fe20008400000 */
[----:B------:R-:W-:Y:S01]  /*5190*/  FMUL R11, R11, UR4 ;  /* 0x000000040b0b7c20 */ /* 0x000fe20008400000 */
[----:B------:R-:W-:-:S02]  /*51a0*/  ISETP.NE.AND P6, PT, R46, RZ, PT ;  /* 0x000000ff2e00720c */ /* 0x000fc40003fc5270 */
[----:B------:R-:W-:Y:S02]  /*51b0*/  FMNMX R4, R43, -INF , !PT ;  /* 0xff8000002b047809 */ /* 0x000fe40007800000 */
[-C--:B------:R-:W-:Y:S02]  /*51c0*/  FSEL R39, R39, R8.reuse, P4 ;  /* 0x0000000827277208 */ /* 0x080fe40002000000 */
[----:B------:R-:W-:Y:S02]  /*51d0*/  ISETP.NE.AND P4, PT, R36, RZ, PT ;  /* 0x000000ff2400720c */ /* 0x000fe40003f85270 */
[----:B------:R-:W-:Y:S02]  /*51e0*/  FSEL R36, R11, R8, P6 ;  /* 0x000000080b247208 */ /* 0x000fe40003000000 */
[----:B------:R-:W-:-:S04]  /*51f0*/  FMNMX R11, R4, R21, !PT ;  /* 0x00000015040b7209 */ /* 0x000fc80007800000 */
[----:B------:R-:W-:-:S04]  /*5200*/  FMNMX R4, R11, R42, !PT ;  /* 0x0000002a0b047209 */ /* 0x000fc80007800000 */
[----:B------:R-:W-:Y:S02]  /*5210*/  FMNMX R11, R4, R41, !PT ;  /* 0x00000029040b7209 */ /* 0x000fe40007800000 */
[----:B------:R-:W-:Y:S02]  /*5220*/  ISETP.NE.AND P6, PT, R37, RZ, PT ;  /* 0x000000ff2500720c */ /* 0x000fe40003fc5270 */
[----:B------:R-:W-:Y:S01]  /*5230*/  FMNMX R4, R11, R40, !PT ;  /* 0x000000280b047209 */ /* 0x000fe20007800000 */
[----:B------:R-:W-:-:S03]  /*5240*/  FMUL R37, R10, UR4 ;  /* 0x000000040a257c20 */ /* 0x000fc60008400000 */
[----:B------:R-:W-:Y:S01]  /*5250*/  FMNMX R11, R4, R39, !PT ;  /* 0x00000027040b7209 */ /* 0x000fe20007800000 */
[----:B------:R-:W-:Y:S01]  /*5260*/  FMUL R9, R9, UR4 ;  /* 0x0000000409097c20 */ /* 0x000fe20008400000 */
[----:B------:R-:W-:Y:S02]  /*5270*/  FSEL R37, R37, R8, P5 ;  /* 0x0000000825257208 */ /* 0x000fe40002800000 */
[----:B------:R-:W-:Y:S02]  /*5280*/  ISETP.NE.AND P3, PT, R35, RZ, PT ;  /* 0x000000ff2300720c */ /* 0x000fe40003f65270 */
[----:B------:R-:W-:Y:S01]  /*5290*/  FMNMX R4, R11, R36, !PT ;  /* 0x000000240b047209 */ /* 0x000fe20007800000 */
[----:B0-----:R-:W-:Y:S01]  /*52a0*/  FMUL R25, R16, UR4 ;  /* 0x0000000410197c20 */ /* 0x001fe20008400000 */
[-C--:B------:R-:W-:Y:S02]  /*52b0*/  FSEL R23, R9, R8.reuse, P3 ;  /* 0x0000000809177208 */ /* 0x080fe40001800000 */
[----:B------:R-:W-:Y:S01]  /*52c0*/  FMNMX R4, R4, R37, !PT ;  /* 0x0000002504047209 */ /* 0x000fe20007800000 */
[----:B------:R-:W-:Y:S01]  /*52d0*/  FMUL R17, R17, UR4 ;  /* 0x0000000411117c20 */ /* 0x000fe20008400000 */
[----:B------:R-:W-:-:S02]  /*52e0*/  FSEL R25, R25, R8, P4 ;  /* 0x0000000819197208 */ /* 0x000fc40002000000 */
[----:B------:R-:W-:Y:S01]  /*52f0*/  FMNMX R4, R4, R23, !PT ;  /* 0x0000001704047209 */ /* 0x000fe20007800000 */
[----:B------:R-:W-:Y:S01]  /*5300*/  FMUL R45, R18, UR4 ;  /* 0x00000004122d7c20 */ /* 0x000fe20008400000 */
[----:B------:R-:W-:Y:S02]  /*5310*/  ISETP.NE.AND P5, PT, R38, RZ, PT ;  /* 0x000000ff2600720c */ /* 0x000fe40003fa5270 */
[-C--:B------:R-:W-:Y:S02]  /*5320*/  FSEL R47, R17, R8.reuse, P6 ;  /* 0x00000008112f7208 */ /* 0x080fe40003000000 */
[----:B------:R-:W-:Y:S01]  /*5330*/  FMNMX R4, R4, R25, !PT ;  /* 0x0000001904047209 */ /* 0x000fe20007800000 */
[----:B------:R-:W-:Y:S01]  /*5340*/  FMUL R19, R19, UR4 ;  /* 0x0000000413137c20 */ /* 0x000fe20008400000 */
[-C--:B------:R-:W-:Y:S02]  /*5350*/  FSEL R45, R45, R8.reuse, P5 ;  /* 0x000000082d2d7208 */ /* 0x080fe40002800000 */
[----:B------:R-:W-:Y:S01]  /*5360*/  FMNMX R4, R4, R47, !PT ;  /* 0x0000002f04047209 */ /* 0x000fe20007800000 */
[----:B------:R-:W-:Y:S01]  /*5370*/  FMUL R35, R20, UR4 ;  /* 0x0000000414237c20 */ /* 0x000fe20008400000 */
[----:B------:R-:W-:-:S02]  /*5380*/  FSEL R33, R19, R8, P0 ;  /* 0x0000000813217208 */ /* 0x000fc40000000000 */
[----:B------:R-:W-:Y:S01]  /*5390*/  FMNMX R4, R4, R45, !PT ;  /* 0x0000002d04047209 */ /* 0x000fe20007800000 */
[----:B-1----:R-:W-:Y:S01]  /*53a0*/  FMUL R31, R34, UR4 ;  /* 0x00000004221f7c20 */ /* 0x002fe20008400000 */
[-C--:B------:R-:W-:Y:S02]  /*53b0*/  FSEL R35, R35, R8.reuse, P1 ;  /* 0x0000000823237208 */ /* 0x080fe40000800000 */
[----:B------:R-:W-:Y:S02]  /*53c0*/  FMNMX R4, R4, R33, !PT ;  /* 0x0000002104047209 */ /* 0x000fe40007800000 */
[----:B------:R-:W-:Y:S02]  /*53d0*/  FSEL R31, R31, R8, P2 ;  /* 0x000000081f1f7208 */ /* 0x000fe40001000000 */
[----:B------:R-:W-:-:S04]  /*53e0*/  FMNMX R4, R4, R35, !PT ;  /* 0x0000002304047209 */ /* 0x000fc80007800000 */
[----:B------:R-:W-:Y:S01]  /*53f0*/  FMNMX R4, R4, R31, !PT ;  /* 0x0000001f04047209 */ /* 0x000fe20007800000 */
[----:B---3--:R-:W-:Y:S01]  /*5400*/  FMUL R29, R22, UR4 ;  /* 0x00000004161d7c20 */ /* 0x008fe20008400000 */
[----:B----4-:R-:W-:Y:S02]  /*5410*/  ISETP.NE.AND P3, PT, R32, RZ, PT ;  /* 0x000000ff2000720c */ /* 0x010fe40003f65270 */
[----:B-----5:R-:W-:Y:S01]  /*5420*/  ISETP.NE.AND P0, PT, R28, RZ, PT ;  /* 0x000000ff1c00720c */ /* 0x020fe20003f05270 */
[----:B------:R-:W-:-:S03]  /*5430*/  FMUL R27, R24, UR4 ;  /* 0x00000004181b7c20 */ /* 0x000fc60008400000 */
[-C--:B------:R-:W-:Y:S02]  /*5440*/  FSEL R29, R29, R8.reuse, P0 ;  /* 0x000000081d1d7208 */ /* 0x080fe40000000000 */
        /* <DEDUP_REMOVED lines=27> */
[-C--:B------:R-:W-:Y:S01]  /*5600*/  FFMA.SAT R21, R38, R11.reuse, 0.5 ;  /* 0x3f00000026157423 */ /* 0x080fe2000000200b */
[-C--:B------:R-:W-:Y:S01]  /*5610*/  FFMA.RM R9, R9, R12.reuse, 12582913 ;  /* 0x4b40000109097423 */ /* 0x080fe2000000400c */
[--C-:B------:R-:W-:Y:S01]  /*5620*/  FADD R40, R40, -R28.reuse ;  /* 0x8000001c28287221 */ /* 0x100fe20000000000 */
[--C-:B------:R-:W-:Y:S01]  /*5630*/  FADD R16, R39, -R28.reuse ;  /* 0x8000001c27107221 */ /* 0x100fe20000000000 */
[--C-:B------:R-:W-:Y:S01]  /*5640*/  FADD R36, R36, -R28.reuse ;  /* 0x8000001c24247221 */ /* 0x100fe20000000000 */
[----:B------:R-:W-:Y:S01]  /*5650*/  FADD R13, R9, -12583039 ;  /* 0xcb40007f090d7421 */ /* 0x000fe20000000000 */
[--C-:B------:R-:W-:Y:S01]  /*5660*/  FADD R4, R37, -R28.reuse ;  /* 0x8000001c25047221 */ /* 0x100fe20000000000 */
[--C-:B------:R-:W-:Y:S01]  /*5670*/  FADD R32, R23, -R28.reuse ;  /* 0x8000001c17207221 */ /* 0x100fe20000000000 */
[--C-:B------:R-:W-:Y:S01]  /*5680*/  FADD R30, R25, -R28.reuse ;  /* 0x8000001c191e7221 */ /* 0x100fe20000000000 */
[C---:B------:R-:W-:Y:S01]  /*5690*/  FFMA R15, R44.reuse, 1.4426950216293334961, -R13 ;  /* 0x3fb8aa3b2c0f7823 */ /* 0x040fe2000000080d */
[-C--:B------:R-:W-:Y:S01]  /*56a0*/  FFMA.RM R13, R17, R12.reuse, 12582913 ;  /* 0x4b400001110d7423 */ /* 0x080fe2000000400c */
[--C-:B------:R-:W-:Y:S01]  /*56b0*/  FADD R10, R47, -R28.reuse ;  /* 0x8000001c2f0a7221 */ /* 0x100fe20000000000 */
[--C-:B------:R-:W-:Y:S01]  /*56c0*/  FADD R24, R45, -R28.reuse ;  /* 0x8000001c2d187221 */ /* 0x100fe20000000000 */
[----:B------:R-:W-:Y:S01]  /*56d0*/  FFMA R44, R44, 1.925963033500011079e-08, R15 ;  /* 0x32a570602c2c7823 */ /* 0x000fe2000000000f */
[----:B------:R-:W-:Y:S01]  /*56e0*/  FADD R15, R13, -12583039 ;  /* 0xcb40007f0d0f7421 */ /* 0x000fe20000000000 */
        /* <DEDUP_REMOVED lines=14> */
[----:B------:R-:W0:Y:S01]  /*57d0*/  MUFU.EX2 R44, R44 ;  /* 0x0000002c002c7308 */ /* 0x000e220000000800 */
[----:B------:R-:W-:Y:S01]  /*57e0*/  FFMA R17, R42, 1.4426950216293334961, -R17 ;  /* 0x3fb8aa3b2a117823 */ /* 0x000fe20000000811 */
[----:B------:R-:W-:Y:S01]  /*57f0*/  FFMA R19, R38, 1.4426950216293334961, -R19 ;  /* 0x3fb8aa3b26137823 */ /* 0x000fe20000000813 */
[----:B------:R-:W-:-:S02]  /*5800*/  IMAD.SHL.U32 R9, R9, 0x800000, RZ ;  /* 0x0080000009097824 */ /* 0x000fc400078e00ff */
[-C--:B------:R-:W-:Y:S01]  /*5810*/  FFMA.SAT R25, R32, R11.reuse, 0.5 ;  /* 0x3f00000020197423 */ /* 0x080fe2000000200b */
[----:B------:R-:W-:Y:S01]  /*5820*/  FFMA R42, R42, 1.925963033500011079e-08, R17 ;  /* 0x32a570602a2a7823 */ /* 0x000fe20000000011 */
[----:B------:R-:W-:Y:S01]  /*5830*/  FFMA R38, R38, 1.925963033500011079e-08, R19 ;  /* 0x32a5706026267823 */ /* 0x000fe20000000013 */
[----:B------:R-:W-:Y:S01]  /*5840*/  FFMA.SAT R17, R16, R11, 0.5 ;  /* 0x3f00000010117423 */ /* 0x000fe2000000200b */
[----:B------:R-:W-:Y:S01]  /*5850*/  FADD R19, R23, -12583039 ;  /* 0xcb40007f17137421 */ /* 0x000fe20000000000 */
[----:B------:R-:W1:Y:S01]  /*5860*/  MUFU.EX2 R34, R34 ;  /* 0x0000002200227308 */ /* 0x000e620000000800 */
[----:B------:R-:W-:Y:S01]  /*5870*/  SHF.L.U32 R13, R13, 0x17, RZ ;  /* 0x000000170d0d7819 */ /* 0x000fe200000006ff */
[-C--:B------:R-:W-:Y:S01]  /*5880*/  FFMA.RM R17, R17, R12.reuse, 12582913 ;  /* 0x4b40000111117423 */ /* 0x080fe2000000400c */
[----:B------:R-:W-:Y:S01]  /*5890*/  FFMA R19, R40, 1.4426950216293334961, -R19 ;  /* 0x3fb8aa3b28137823 */ /* 0x000fe20000000813 */
[----:B------:R-:W-:Y:S01]  /*58a0*/  FFMA.RM R25, R25, R12, 12582913 ;  /* 0x4b40000119197423 */ /* 0x000fe2000000400c */
[----:B------:R-:W-:-:S02]  /*58b0*/  IMAD.SHL.U32 R8, R8, 0x800000, RZ ;  /* 0x0080000008087824 */ /* 0x000fc400078e00ff */
[----:B------:R-:W-:Y:S01]  /*58c0*/  FADD R21, R17, -12583039 ;  /* 0xcb40007f11157421 */ /* 0x000fe20000000000 */
[----:B------:R-:W-:Y:S01]  /*58d0*/  FFMA R40, R40, 1.925963033500011079e-08, R19 ;  /* 0x32a5706028287823 */ /* 0x000fe20000000013 */
[-C--:B------:R-:W-:Y:S01]  /*58e0*/  FFMA.SAT R19, R36, R11.reuse, 0.5 ;  /* 0x3f00000024137423 */ /* 0x080fe2000000200b */
[----:B------:R-:W-:Y:S01]  /*58f0*/  FFMA.SAT R35, R24, R11, 0.5 ;  /* 0x3f00000018237423 */ /* 0x000fe2000000200b */
[C---:B------:R-:W-:Y:S01]  /*5900*/  FFMA R21, R16.reuse, 1.4426950216293334961, -R21 ;  /* 0x3fb8aa3b10157823 */ /* 0x040fe20000000815 */
[----:B------:R-:W-:Y:S01]  /*5910*/  MUFU.EX2 R33, R40 ;  /* 0x0000002800217308 */ /* 0x000fe20000000800 */
[----:B------:R-:W-:Y:S01]  /*5920*/  FFMA.RM R19, R19, R12, 12582913 ;  /* 0x4b40000113137423 */ /* 0x000fe2000000400c */
[----:B------:R-:W-:Y:S01]  /*5930*/  SHF.L.U32 R17, R17, 0x17, RZ ;  /* 0x0000001711117819 */ /* 0x000fe200000006ff */
[----:B------:R-:W-:Y:S01]  /*5940*/  FFMA R27, R16, 1.925963033500011079e-08, R21 ;  /* 0x32a57060101b7823 */ /* 0x000fe20000000015 */
[----:B0-----:R-:W-:Y:S01]  /*5950*/  FMUL R16, R9, R44 ;  /* 0x0000002c09107220 */ /* 0x001fe20000400000 */
[----:B------:R-:W-:-:S03]  /*5960*/  FADD R21, R19, -12583039 ;  /* 0xcb40007f13157421 */ /* 0x000fc60000000000 */
[----:B------:R-:W-:Y:S01]  /*5970*/  MUFU.EX2 R38, R38 ;  /* 0x0000002600267308 */ /* 0x000fe20000000800 */
[----:B------:R-:W-:-:S04]  /*5980*/  FFMA R21, R36, 1.4426950216293334961, -R21 ;  /* 0x3fb8aa3b24157823 */ /* 0x000fc80000000815 */
[----:B------:R-:W-:Y:S01]  /*5990*/  FFMA R36, R36, 1.925963033500011079e-08, R21 ;  /* 0x32a5706024247823 */ /* 0x000fe20000000015 */
[----:B------:R-:W-:-:S04]  /*59a0*/  FFMA.SAT R21, R4, R11, 0.5 ;  /* 0x3f00000004157423 */ /* 0x000fc8000000200b */
[----:B------:R-:W-:-:S04]  /*59b0*/  FFMA.RM R21, R21, R12, 12582913 ;  /* 0x4b40000115157423 */ /* 0x000fc8000000400c */
[----:B------:R-:W-:-:S04]  /*59c0*/  FADD R9, R21, -12583039 ;  /* 0xcb40007f15097421 */ /* 0x000fc80000000000 */
[----:B------:R-:W-:-:S04]  /*59d0*/  FFMA R9, R4, 1.4426950216293334961, -R9 ;  /* 0x3fb8aa3b04097823 */ /* 0x000fc80000000809 */
[----:B------:R-:W-:Y:S01]  /*59e0*/  FFMA R29, R4, 1.925963033500011079e-08, R9 ;  /* 0x32a57060041d7823 */ /* 0x000fe20000000009 */
[----:B-1----:R-:W-:Y:S01]  /*59f0*/  FMUL R4, R13, R34 ;  /* 0x000000220d047220 */ /* 0x002fe20000400000 */
[----:B------:R-:W0:Y:S01]  /*5a00*/  MUFU.EX2 R9, R42 ;  /* 0x0000002a00097308 */ /* 0x000e220000000800 */
[----:B------:R-:W-:-:S04]  /*5a10*/  FADD R13, R25, -12583039 ;  /* 0xcb40007f190d7421 */ /* 0x000fc80000000000 */
[----:B------:R-:W-:-:S04]  /*5a20*/  FFMA R13, R32, 1.4426950216293334961, -R13 ;  /* 0x3fb8aa3b200d7823 */ /* 0x000fc8000000080d */
[----:B------:R-:W-:Y:S01]  /*5a30*/  FFMA R32, R32, 1.925963033500011079e-08, R13 ;  /* 0x32a5706020207823 */ /* 0x000fe2000000000d */
[----:B------:R-:W-:-:S04]  /*5a40*/  FFMA.SAT R13, R30, R11, 0.5 ;  /* 0x3f0000001e0d7423 */ /* 0x000fc8000000200b */
[----:B------:R-:W-:Y:S01]  /*5a50*/  FFMA.RM R13, R13, R12, 12582913 ;  /* 0x4b4000010d0d7423 */ /* 0x000fe2000000400c */
[----:B0-----:R-:W-:-:S03]  /*5a60*/  FMUL R8, R8, R9 ;  /* 0x0000000908087220 */ /* 0x001fc60000400000 */
[----:B------:R-:W-:Y:S01]  /*5a70*/  FADD R31, R13, -12583039 ;  /* 0xcb40007f0d1f7421 */ /* 0x000fe20000000000 */
[----:B------:R-:W-:Y:S01]  /*5a80*/  SHF.L.U32 R9, R15, 0x17, RZ ;  /* 0x000000170f097819 */ /* 0x000fe200000006ff */
[----:B------:R-:W-:Y:S01]  /*5a90*/  FFMA.SAT R15, R10, R11, 0.5 ;  /* 0x3f0000000a0f7423 */ /* 0x000fe2000000200b */
[----:B------:R-:W-:Y:S01]  /*5aa0*/  SHF.L.U32 R13, R13, 0x17, RZ ;  /* 0x000000170d0d7819 */ /* 0x000fe200000006ff */
[C---:B------:R-:W-:Y:S02]  /*5ab0*/  FFMA R31, R30.reuse, 1.4426950216293334961, -R31 ;  /* 0x3fb8aa3b1e1f7823 */ /* 0x040fe4000000081f */
[----:B------:R-:W-:Y:S01]  /*5ac0*/  FFMA.RM R15, R15, R12, 12582913 ;  /* 0x4b4000010f0f7423 */ /* 0x000fe2000000400c */
[----:B------:R-:W-:Y:S01]  /*5ad0*/  FMUL R9, R9, R38 ;  /* 0x0000002609097220 */ /* 0x000fe20000400000 */
[----:B------:R-:W-:Y:S01]  /*5ae0*/  FFMA R30, R30, 1.925963033500011079e-08, R31 ;  /* 0x32a570601e1e7823 */ /* 0x000fe2000000001f */
[----:B------:R-:W0:Y:S01]  /*5af0*/  MUFU.EX2 R38, R27 ;  /* 0x0000001b00267308 */ /* 0x000e220000000800 */
[C---:B------:R-:W-:Y:S01]  /*5b00*/  FADD R31, R15.reuse, -12583039 ;  /* 0xcb40007f0f1f7421 */ /* 0x040fe20000000000 */
[----:B------:R-:W-:-:S03]  /*5b10*/  IMAD.SHL.U32 R15, R15, 0x800000, RZ ;  /* 0x008000000f0f7824 */ /* 0x000fc600078e00ff */
[----:B------:R-:W-:-:S03]  /*5b20*/  FFMA R31, R10, 1.4426950216293334961, -R31 ;  /* 0x3fb8aa3b0a1f7823 */ /* 0x000fc6000000081f */
[----:B------:R-:W-:Y:S01]  /*5b30*/  MUFU.EX2 R30, R30 ;  /* 0x0000001e001e7308 */ /* 0x000fe20000000800 */
[----:B------:R-:W-:Y:S01]  /*5b40*/  FFMA R31, R10, 1.925963033500011079e-08, R31 ;  /* 0x32a570600a1f7823 */ /* 0x000fe2000000001f */
[----:B------:R-:W-:Y:S02]  /*5b50*/  IMAD.SHL.U32 R10, R23, 0x800000, RZ ;  /* 0x00800000170a7824 */ /* 0x000fe400078e00ff */
[----:B------:R-:W-:Y:S02]  /*5b60*/  FFMA.RM R23, R35, R12, 12582913 ;  /* 0x4b40000123177423 */ /* 0x000fe4000000400c */
[----:B------:R-:W-:Y:S02]  /*5b70*/  FMUL R10, R10, R33 ;  /* 0x000000210a0a7220 */ /* 0x000fe40000400000 */
[----:B------:R-:W-:Y:S01]  /*5b80*/  FADD R33, R23, -12583039 ;  /* 0xcb40007f17217421 */ /* 0x000fe20000000000 */
[----:B------:R-:W1:Y:S01]  /*5b90*/  MUFU.EX2 R35, R36 ;  /* 0x0000002400237308 */ /* 0x000e620000000800 */
[----:B0-----:R-:W-:Y:S01]  /*5ba0*/  FMUL R17, R17, R38 ;  /* 0x0000002611117220 */ /* 0x001fe20000400000 */
[----:B------:R-:W-:Y:S01]  /*5bb0*/  SHF.L.U32 R23, R23, 0x17, RZ ;  /* 0x0000001717177819 */ /* 0x000fe200000006ff */
[----:B------:R-:W-:-:S04]  /*5bc0*/  FFMA R33, R24, 1.4426950216293334961, -R33 ;  /* 0x3fb8aa3b18217823 */ /* 0x000fc80000000821 */
[----:B------:R-:W-:Y:S01]  /*5bd0*/  FFMA R34, R24, 1.925963033500011079e-08, R33 ;  /* 0x32a5706018227823 */ /* 0x000fe20000000021 */
[-C--:B------:R-:W-:Y:S01]  /*5be0*/  FFMA.SAT R33, R18, R11.reuse, 0.5 ;  /* 0x3f00000012217423 */ /* 0x080fe2000000200b */
[----:B------:R-:W0:Y:S03]  /*5bf0*/  MUFU.EX2 R38, R29 ;  /* 0x0000001d00267308 */ /* 0x000e260000000800 */
[----:B------:R-:W-:Y:S01]  /*5c00*/  FFMA.RM R24, R33, R12, 12582913 ;  /* 0x4b40000121187423 */ /* 0x000fe2000000400c */
[----:B------:R-:W-:-:S03]  /*5c10*/  FFMA.SAT R33, R14, R11, 0.5 ;  /* 0x3f0000000e217423 */ /* 0x000fc6000000200b */
[----:B------:R-:W-:Y:S01]  /*5c20*/  FADD R27, R24, -12583039 ;  /* 0xcb40007f181b7421 */ /* 0x000fe20000000000 */
[----:B------:R-:W-:Y:S01]  /*5c30*/  FFMA.RM R33, R33, R12, 12582913 ;  /* 0x4b40000121217423 */ /* 0x000fe2000000400c */
[----:B------:R-:W-:Y:S02]  /*5c40*/  MUFU.EX2 R34, R34 ;  /* 0x0000002200227308 */ /* 0x000fe40000000800 */
[----:B------:R-:W-:-:S04]  /*5c50*/  FFMA R27, R18, 1.4426950216293334961, -R27 ;  /* 0x3fb8aa3b121b7823 */ /* 0x000fc8000000081b */
[----:B------:R-:W-:Y:S01]  /*5c60*/  FFMA R27, R18, 1.925963033500011079e-08, R27 ;  /* 0x32a57060121b7823 */ /* 0x000fe2000000001b */
[----:B------:R-:W-:Y:S01]  /*5c70*/  IMAD.SHL.U32 R18, R19, 0x800000, RZ ;  /* 0x0080000013127824 */ /* 0x000fe200078e00ff */
[----:B------:R-:W-:Y:S01]  /*5c80*/  SHF.L.U32 R19, R21, 0x17, RZ ;  /* 0x0000001715137819 */ /* 0x000fe200000006ff */
[----:B------:R-:W-:Y:S02]  /*5c90*/  FFMA.SAT R21, R20, R11, 0.5 ;  /* 0x3f00000014157423 */ /* 0x000fe4000000200b */
[----:B-1----:R-:W-:Y:S01]  /*5ca0*/  FMUL R18, R18, R35 ;  /* 0x0000002312127220 */ /* 0x002fe20000400000 */
[----:B------:R-:W-:Y:S01]  /*5cb0*/  FADD R35, R33, -12583039 ;  /* 0xcb40007f21237421 */ /* 0x000fe20000000000 */
[----:B0-----:R-:W-:Y:S02]  /*5cc0*/  FMUL R19, R19, R38 ;  /* 0x0000002613137220 */ /* 0x001fe40000400000 */
[----:B------:R-:W-:Y:S01]  /*5cd0*/  MUFU.EX2 R38, R31 ;  /* 0x0000001f00267308 */ /* 0x000fe20000000800 */
[----:B------:R-:W-:-:S04]  /*5ce0*/  FFMA R35, R14, 1.4426950216293334961, -R35 ;  /* 0x3fb8aa3b0e237823 */ /* 0x000fc80000000823 */
[----:B------:R-:W-:Y:S01]  /*5cf0*/  FFMA R37, R14, 1.925963033500011079e-08, R35 ;  /* 0x32a570600e257823 */ /* 0x000fe20000000023 */
[----:B------:R-:W-:Y:S02]  /*5d00*/  FFMA.RM R14, R21, R12, 12582913 ;  /* 0x4b400001150e7423 */ /* 0x000fe4000000400c */
[----:B------:R-:W0:Y:S02]  /*5d10*/  MUFU.EX2 R21, R32 ;  /* 0x0000002000157308 */ /* 0x000e240000000800 */
[----:B------:R-:W-:-:S04]  /*5d20*/  FADD R29, R14, -12583039 ;  /* 0xcb40007f0e1d7421 */ /* 0x000fc80000000000 */
[C---:B------:R-:W-:Y:S02]  /*5d30*/  FFMA R29, R20.reuse, 1.4426950216293334961, -R29 ;  /* 0x3fb8aa3b141d7823 */ /* 0x040fe4000000081d */
[----:B------:R-:W-:Y:S02]  /*5d40*/  MUFU.EX2 R37, R37 ;  /* 0x0000002500257308 */ /* 0x000fe40000000800 */
[----:B------:R-:W-:Y:S01]  /*5d50*/  FFMA R35, R20, 1.925963033500011079e-08, R29 ;  /* 0x32a5706014237823 */ /* 0x000fe2000000001d */
[-C--:B------:R-:W-:Y:S01]  /*5d60*/  FFMA.SAT R29, R22, R11.reuse, 0.5 ;  /* 0x3f000000161d7423 */ /* 0x080fe2000000200b */
[----:B------:R-:W-:Y:S02]  /*5d70*/  IMAD.SHL.U32 R20, R25, 0x800000, RZ ;  /* 0x0080000019147824 */ /* 0x000fe400078e00ff */
[----:B------:R-:W-:Y:S01]  /*5d80*/  FFMA.SAT R25, R28, R11, 0.5 ;  /* 0x3f0000001c197423 */ /* 0x000fe2000000200b */
[----:B------:R-:W-:Y:S01]  /*5d90*/  FFMA.RM R29, R29, R12, 12582913 ;  /* 0x4b4000011d1d7423 */ /* 0x000fe2000000400c */
[----:B------:R-:W-:Y:S01]  /*5da0*/  MUFU.EX2 R35, R35 ;  /* 0x0000002300237308 */ /* 0x000fe20000000800 */
[----:B0-----:R-:W-:-:S02]  /*5db0*/  FMUL R20, R20, R21 ;  /* 0x0000001514147220 */ /* 0x001fc40000400000 */
[----:B------:R-:W-:-:S04]  /*5dc0*/  FADD R21, R29, -12583039 ;  /* 0xcb40007f1d157421 */ /* 0x000fc80000000000 */
        /* <DEDUP_REMOVED lines=8> */
[----:B------:R-:W-:-:S04]  /*5e50*/  FFMA R21, R26, 1.4426950216293334961, -R21 ;  /* 0x3fb8aa3b1a157823 */ /* 0x000fc80000000815 */
[----:B------:R-:W-:Y:S01]  /*5e60*/  FFMA R36, R26, 1.925963033500011079e-08, R21 ;  /* 0x32a570601a247823 */ /* 0x000fe20000000015 */
[C---:B------:R-:W-:Y:S01]  /*5e70*/  FADD R21, R12.reuse, -12583039 ;  /* 0xcb40007f0c157421 */ /* 0x040fe20000000000 */
[----:B------:R1:W-:Y:S01]  /*5e80*/  MUFU.EX2 R26, R27 ;  /* 0x0000001b001a7308 */ /* 0x0003e20000000800 */
[----:B------:R-:W-:Y:S02]  /*5e90*/  SHF.L.U32 R12, R12, 0x17, RZ ;  /* 0x000000170c0c7819 */ /* 0x000fe400000006ff */
[----:B------:R-:W-:-:S04]  /*5ea0*/  FFMA R21, R28, 1.4426950216293334961, -R21 ;  /* 0x3fb8aa3b1c157823 */ /* 0x000fc80000000815 */
[----:B------:R-:W-:Y:S01]  /*5eb0*/  FFMA R32, R28, 1.925963033500011079e-08, R21 ;  /* 0x32a570601c207823 */ /* 0x000fe20000000015 */
[----:B------:R-:W-:Y:S01]  /*5ec0*/  FADD R21, RZ, R16 ;  /* 0x00000010ff157221 */ /* 0x000fe20000000000 */
[----:B-1----:R-:W-:Y:S01]  /*5ed0*/  FMUL R27, R23, R34 ;  /* 0x00000022171b7220 */ /* 0x002fe20000400000 */
[----:B------:R-:W1:Y:S01]  /*5ee0*/  MUFU.EX2 R36, R36 ;  /* 0x0000002400247308 */ /* 0x000e620000000800 */
[----:B------:R-:W-:Y:S01]  /*5ef0*/  SHF.L.U32 R23, R29, 0x17, RZ ;  /* 0x000000171d177819 */ /* 0x000fe200000006ff */
[----:B------:R-:W-:-:S04]  /*5f00*/  FADD R21, R21, R4 ;  /* 0x0000000415157221 */ /* 0x000fc80000000000 */
[----:B------:R-:W-:Y:S01]  /*5f10*/  FADD R28, R21, R8 ;  /* 0x00000008151c7221 */ /* 0x000fe20000000000 */
[----:B0-----:R-:W-:-:S03]  /*5f20*/  FMUL R23, R23, R22 ;  /* 0x0000001617177220 */ /* 0x001fc60000400000 */
[----:B------:R-:W-:-:S04]  /*5f30*/  FADD R21, R28, R9 ;  /* 0x000000091c157221 */ /* 0x000fc80000000000 */
[----:B------:R-:W-:Y:S01]  /*5f40*/  FADD R28, R21, R10 ;  /* 0x0000000a151c7221 */ /* 0x000fe20000000000 */
[----:B------:R-:W-:Y:S01]  /*5f50*/  FMUL R21, R13, R30 ;  /* 0x0000001e0d157220 */ /* 0x000fe20000400000 */
[----:B-1----:R-:W-:Y:S02]  /*5f60*/  FMUL R22, R11, R36 ;  /* 0x000000240b167220 */ /* 0x002fe40000400000 */
[----:B------:R-:W-:Y:S01]  /*5f70*/  FADD R13, R28, R17 ;  /* 0x000000111c0d7221 */ /* 0x000fe20000000000 */
[----:B------:R-:W-:Y:S01]  /*5f80*/  FMUL R28, R15, R38 ;  /* 0x000000260f1c7220 */ /* 0x000fe20000400000 */
[----:B------:R-:W-:Y:S02]  /*5f90*/  IMAD.SHL.U32 R15, R24, 0x800000, RZ ;  /* 0x00800000180f7824 */ /* 0x000fe400078e00ff */
[----:B------:R-:W-:Y:S02]  /*5fa0*/  FADD R30, R13, R18 ;  /* 0x000000120d1e7221 */ /* 0x000fe40000000000 */
[----:B------:R-:W-:-:S02]  /*5fb0*/  FMUL R26, R15, R26 ;  /* 0x0000001a0f1a7220 */ /* 0x000fc40000400000 */
[----:B------:R-:W-:Y:S01]  /*5fc0*/  FADD R13, R30, R19 ;  /* 0x000000131e0d7221 */ /* 0x000fe20000000000 */
[----:B------:R-:W0:Y:S03]  /*5fd0*/  MUFU.EX2 R15, R32 ;  /* 0x00000020000f7308 */ /* 0x000e260000000800 */
[----:B------:R-:W-:-:S04]  /*5fe0*/  FADD R30, R13, R20 ;  /* 0x000000140d1e7221 */ /* 0x000fc80000000000 */
[----:B------:R-:W-:Y:S01]  /*5ff0*/  FADD R13, R30, R21 ;  /* 0x000000151e0d7221 */ /* 0x000fe20000000000 */
[----:B------:R-:W-:-:S03]  /*6000*/  SHF.L.U32 R30, R33, 0x17, RZ ;  /* 0x00000017211e7819 */ /* 0x000fc600000006ff */
[----:B------:R-:W-:Y:S02]  /*6010*/  FADD R24, R13, R28 ;  /* 0x0000001c0d187221 */ /* 0x000fe40000000000 */
[----:B------:R-:W-:Y:S02]  /*6020*/  FMUL R25, R30, R37 ;  /* 0x000000251e197220 */ /* 0x000fe40000400000 */
[----:B------:R-:W-:Y:S01]  /*6030*/  FADD R13, R24, R27 ;  /* 0x0000001b180d7221 */ /* 0x000fe20000000000 */
[----:B------:R-:W-:Y:S02]  /*6040*/  IMAD.SHL.U32 R24, R14, 0x800000, RZ ;  /* 0x008000000e187824 */ /* 0x000fe400078e00ff */
[----:B0-----:R-:W-:Y:S01]  /*6050*/  FMUL R29, R12, R15 ;  /* 0x0000000f0c1d7220 */ /* 0x001fe20000400000 */
[----:B------:R-:W-:Y:S01]  /*6060*/  FADD R14, R13, R26 ;  /* 0x0000001a0d0e7221 */ /* 0x000fe20000000000 */
[----:B------:R-:W-:-:S03]  /*6070*/  FMUL R24, R24, R35 ;  /* 0x0000002318187220 */ /* 0x000fc60000400000 */
        /* <DEDUP_REMOVED lines=14> */
.L_x_3619:
        /* <DEDUP_REMOVED lines=12> */
[----:B------:R-:W-:Y:S05]  /*6220*/  CALL.REL.NOINC `($__internal_39_$__cuda_sm3x_div_rn_noftz_f32_slowpath) ;  /* 0x0000002000c87944 */ /* 0x000fea0003c00000 */
[----:B------:R-:W-:-:S07]  /*6230*/  MOV R14, R11 ;  /* 0x0000000b000e7202 */ /* 0x000fce0000000f00 */
.L_x_3572:
[----:B------:R-:W-:Y:S05]  /*6240*/  BSYNC.RECONVERGENT B3 ;  /* 0x0000000000037941 */ /* 0x000fea0003800200 */
.L_x_3571:
        /* <DEDUP_REMOVED lines=12> */
[----:B------:R-:W-:Y:S05]  /*6310*/  CALL.REL.NOINC `($__internal_39_$__cuda_sm3x_div_rn_noftz_f32_slowpath) ;  /* 0x00000020008c7944 */ /* 0x000fea0003c00000 */
[----:B------:R-:W-:-:S07]  /*6320*/  IMAD.MOV.U32 R15, RZ, RZ, R11 ;  /* 0x000000ffff0f7224 */ /* 0x000fce00078e000b */
.L_x_3574:
[----:B------:R-:W-:Y:S05]  /*6330*/  BSYNC.RECONVERGENT B3 ;  /* 0x0000000000037941 */ /* 0x000fea0003800200 */
.L_x_3573:
        /* <DEDUP_REMOVED lines=12> */
[----:B------:R-:W-:Y:S05]  /*6400*/  CALL.REL.NOINC `($__internal_39_$__cuda_sm3x_div_rn_noftz_f32_slowpath) ;  /* 0x0000002000507944 */ /* 0x000fea0003c00000 */
[----:B------:R-:W-:-:S07]  /*6410*/  MOV R4, R11 ;  /* 0x0000000b00047202 */ /* 0x000fce0000000f00 */
.L_x_3576:
[----:B------:R-:W-:Y:S05]  /*6420*/  BSYNC.RECONVERGENT B3 ;  /* 0x0000000000037941 */ /* 0x000fea0003800200 */
.L_x_3575:
        /* <DEDUP_REMOVED lines=14> */
.L_x_3578:
[----:B------:R-:W-:Y:S05]  /*6510*/  BSYNC.RECONVERGENT B3 ;  /* 0x0000000000037941 */ /* 0x000fea0003800200 */
.L_x_3577:
        /* <DEDUP_REMOVED lines=14> */
.L_x_3580:
[----:B------:R-:W-:Y:S05]  /*6600*/  BSYNC.RECONVERGENT B3 ;  /* 0x0000000000037941 */ /* 0x000fea0003800200 */
.L_x_3579:
        /* <DEDUP_REMOVED lines=14> */
.L_x_3582:
[----:B------:R-:W-:Y:S05]  /*66f0*/  BSYNC.RECONVERGENT B3 ;  /* 0x0000000000037941 */ /* 0x000fea0003800200 */
.L_x_3581:
        /* <DEDUP_REMOVED lines=14> */
.L_x_3584:
[----:B------:R-:W-:Y:S05]  /*67e0*/  BSYNC.RECONVERGENT B3 ;  /* 0x0000000000037941 */ /* 0x000fea0003800200 */
.L_x_3583:
        /* <DEDUP_REMOVED lines=14> */
.L_x_3586:
[----:B------:R-:W-:Y:S05]  /*68d0*/  BSYNC.RECONVERGENT B3 ;  /* 0x0000000000037941 */ /* 0x000fea0003800200 */
.L_x_3585:
        /* <DEDUP_REMOVED lines=14> */
.L_x_3588:
[----:B------:R-:W-:Y:S05]  /*69c0*/  BSYNC.RECONVERGENT B3 ;  /* 0x0000000000037941 */ /* 0x000fea0003800200 */
.L_x_3587:
        /* <DEDUP_REMOVED lines=14> */
.L_x_3590:
[----:B------:R-:W-:Y:S05]  /*6ab0*/  BSYNC.RECONVERGENT B3 ;  /* 0x0000000000037941 */ /* 0x000fea0003800200 */
.L_x_3589:
        /* <DEDUP_REMOVED lines=14> */
.L_x_3592:
[----:B------:R-:W-:Y:S05]  /*6ba0*/  BSYNC.RECONVERGENT B3 ;  /* 0x0000000000037941 */ /* 0x000fea0003800200 */
.L_x_3591:
        /* <DEDUP_REMOVED lines=14> */
.L_x_3594:
[----:B------:R-:W-:Y:S05]  /*6c90*/  BSYNC.RECONVERGENT B3 ;  /* 0x0000000000037941 */ /* 0x000fea0003800200 */
.L_x_3593:
        /* <DEDUP_REMOVED lines=14> */
.L_x_3596:
[----:B------:R-:W-:Y:S05]  /*6d80*/  BSYNC.RECONVERGENT B3 ;  /* 0x0000000000037941 */ /* 0x000fea0003800200 */
.L_x_3595:
        /* <DEDUP_REMOVED lines=14> */
.L_x_3598:
[----:B------:R-:W-:Y:S05]  /*6e70*/  BSYNC.RECONVERGENT B3 ;  /* 0x0000000000037941 */ /* 0x000fea0003800200 */
.L_x_3597:
        /* <DEDUP_REMOVED lines=14> */
.L_x_3600:
[----:B------:R-:W-:Y:S05]  /*6f60*/  BSYNC.RECONVERGENT B3 ;  /* 0x0000000000037941 */ /* 0x000fea0003800200 */
.L_x_3599:
        /* <DEDUP_REMOVED lines=14> */
.L_x_3602:
[----:B------:R-:W-:Y:S05]  /*7050*/  BSYNC.RECONVERGENT B3 ;  /* 0x0000000000037941 */ /* 0x000fea0003800200 */
.L_x_3601:
        /* <DEDUP_REMOVED lines=14> */
.L_x_3604:
[----:B------:R-:W-:Y:S05]  /*7140*/  BSYNC.RECONVERGENT B3 ;  /* 0x0000000000037941 */ /* 0x000fea0003800200 */
.L_x_3603:
        /* <DEDUP_REMOVED lines=13> */
.L_x_3606:
[----:B------:R-:W-:Y:S05]  /*7220*/  BSYNC.RECONVERGENT B3 ;  /* 0x0000000000037941 */ /* 0x000fea0003800200 */
.L_x_3605:
        /* <DEDUP_REMOVED lines=58> */
.L_x_3569:
[----:B------:R-:W-:Y:S05]  /*75d0*/  EXIT ;  /* 0x000000000000794d */ /* 0x000fea0003800000 */
.L_x_3570:
[----:B------:R-:W-:Y:S01]  /*75e0*/  BSSY B1, `(.L_x_3608) ;  /* 0x0000007000017945 */ /* 0x000fe20003800000 */
[----:B------:R-:W-:Y:S01]  /*75f0*/  MOV R12, 0x10 ;  /* 0x00000010000c7802 */ /* 0x000fe20000000f00 */
[----:B------:R-:W-:Y:S01]  /*7600*/  IMAD.MOV.U32 R11, RZ, RZ, 0x1f ;  /* 0x0000001fff0b7424 */ /* 0x000fe200078e00ff */
[----:B------:R-:W-:-:S07]  /*7610*/  MOV R15, 0xffffffff ;  /* 0xffffffff000f7802 */ /* 0x000fce0000000f00 */
[----:B------:R-:W-:Y:S05]  /*7620*/  WARPSYNC.COLLECTIVE R15, `(.L_x_3609) ;  /* 0x000000000f087348 */ /* 0x000fea0003c00000 */
[----:B------:R0:W1:Y:S02]  /*7630*/  SHFL.BFLY P6, R14, R13, R12, R11 ;  /* 0x0c00000c0d0e7389 */ /* 0x00006400000c000b */
[----:B01----:R-:W-:Y:S05]  /*7640*/  ENDCOLLECTIVE ;  /* 0x000000000000791b */ /* 0x003fea0003800000 */
.L_x_3609:
[----:B------:R-:W-:Y:S05]  /*7650*/  BSYNC B1 ;  /* 0x0000000000017941 */ /* 0x000fea0003800000 */
.L_x_3608:
[----:B------:R-:W-:Y:S01]  /*7660*/  HFMA2 R11, -RZ, RZ, 0, 1.847743988037109375e-06 ;  /* 0x0000001fff0b7431 */ /* 0x000fe200000001ff */
[----:B------:R-:W-:Y:S01]  /*7670*/  FMNMX R13, R13, R14, !PT ;  /* 0x0000000e0d0d7209 */ /* 0x000fe20007800000 */
[----:B------:R-:W-:Y:S02]  /*7680*/  IMAD.MOV.U32 R12, RZ, RZ, 0x8 ;  /* 0x00000008ff0c7424 */ /* 0x000fe400078e00ff */
[----:B------:R-:W-:Y:S02]  /*7690*/  HFMA2 R22, -RZ, RZ, 0.96630859375, -0.0022525787353515625 ;  /* 0x3bbb989dff167431 */ /* 0x000fe400000001ff */
[----:B------:R-:W-:-:S07]  /*76a0*/  IMAD.MOV.U32 R15, RZ, RZ, -0x1 ;  /* 0xffffffffff0f7424 */ /* 0x000fce00078e00ff */
[----:B------:R-:W-:Y:S05]  /*76b0*/  WARPSYNC.COLLECTIVE R15, `(.L_x_3610) ;  /* 0x000000000f087348 */ /* 0x000fea0003c00000 */
[----:B------:R0:W1:Y:S02]  /*76c0*/  SHFL.BFLY P6, R14, R13, R12, R11 ;  /* 0x0c00000c0d0e7389 */ /* 0x00006400000c000b */
[----:B01----:R-:W-:Y:S05]  /*76d0*/  ENDCOLLECTIVE ;  /* 0x000000000000791b */ /* 0x003fea0003800000 */
.L_x_3610:
[----:B------:R-:W-:Y:S01]  /*76e0*/  IMAD.MOV.U32 R12, RZ, RZ, 0x4 ;  /* 0x00000004ff0c7424 */ /* 0x000fe200078e00ff */
[----:B------:R-:W-:-:S04]  /*76f0*/  FMNMX R4, R13, R14, !PT ;  /* 0x0000000e0d047209 */ /* 0x000fc80007800000 */
[----:B------:R-:W-:-:S07]  /*7700*/  MOV R13, R4 ;  /* 0x00000004000d7202 */ /* 0x000fce0000000f00 */
[----:B------:R-:W-:Y:S05]  /*7710*/  WARPSYNC.COLLECTIVE R15, `(.L_x_3611) ;  /* 0x000000000f087348 */ /* 0x000fea0003c00000 */
[----:B------:R0:W1:Y:S02]  /*7720*/  SHFL.BFLY P6, R14, R13, R12, R11 ;  /* 0x0c00000c0d0e7389 */ /* 0x00006400000c000b */
[----:B01----:R-:W-:Y:S05]  /*7730*/  ENDCOLLECTIVE ;  /* 0x000000000000791b */ /* 0x003fea0003800000 */
.L_x_3611:
[----:B------:R-:W-:Y:S01]  /*7740*/  IMAD.MOV.U32 R12, RZ, RZ, 0x2 ;  /* 0x00000002ff0c7424 */ /* 0x000fe200078e00ff */
[----:B------:R-:W-:-:S04]  /*7750*/  FMNMX R9, R4, R14, !PT ;  /* 0x0000000e04097209 */ /* 0x000fc80007800000 */
[----:B------:R-:W-:-:S07]  /*7760*/  MOV R13, R9 ;  /* 0x00000009000d7202 */ /* 0x000fce0000000f00 */
[----:B------:R-:W-:Y:S05]  /*7770*/  WARPSYNC.COLLECTIVE R15, `(.L_x_3612) ;  /* 0x000000000f087348 */ /* 0x000fea0003c00000 */
[----:B------:R0:W1:Y:S02]  /*7780*/  SHFL.BFLY P6, R14, R13, R12, R11 ;  /* 0x0c00000c0d0e7389 */ /* 0x00006400000c000b */
[----:B01----:R-:W-:Y:S05]  /*7790*/  ENDCOLLECTIVE ;  /* 0x000000000000791b */ /* 0x003fea0003800000 */
.L_x_3612:
[----:B------:R-:W-:Y:S01]  /*77a0*/  IMAD.MOV.U32 R12, RZ, RZ, 0x1 ;  /* 0x00000001ff0c7424 */ /* 0x000fe200078e00ff */
[----:B------:R-:W-:-:S04]  /*77b0*/  FMNMX R10, R9, R14, !PT ;  /* 0x0000000e090a7209 */ /* 0x000fc80007800000 */
[----:B------:R-:W-:-:S07]  /*77c0*/  MOV R13, R10 ;  /* 0x0000000a000d7202 */ /* 0x000fce0000000f00 */
[----:B------:R-:W-:Y:S05]  /*77d0*/  WARPSYNC.COLLECTIVE R15, `(.L_x_3613) ;  /* 0x000000000f087348 */ /* 0x000fea0003c00000 */
[----:B------:R0:W1:Y:S02]  /*77e0*/  SHFL.BFLY P6, R14, R13, R12, R11 ;  /* 0x0c00000c0d0e7389 */ /* 0x00006400000c000b */
[----:B01----:R-:W-:Y:S05]  /*77f0*/  ENDCOLLECTIVE ;  /* 0x000000000000791b */ /* 0x003fea0003800000 */
.L_x_3613:
[----:B------:R-:W-:Y:S01]  /*7800*/  IMAD.MOV.U32 R13, RZ, RZ, 0x437c0000 ;  /* 0x437c0000ff0d7424 */ /* 0x000fe200078e00ff */
        /* <DEDUP_REMOVED lines=16> */
[--C-:B------:R-:W-:Y:S01]  /*7910*/  FADD R47, R47, -R16.reuse ;  /* 0x800000102f2f7221 */ /* 0x100fe20000000000 */
[C---:B------:R-:W-:Y:S01]  /*7920*/  FFMA R15, R20.reuse, 1.4426950216293334961, -R15 ;  /* 0x3fb8aa3b140f7823 */ /* 0x040fe2000000080f */
[--C-:B------:R-:W-:Y:S01]  /*7930*/  FADD R45, R45, -R16.reuse ;  /* 0x800000102d2d7221 */ /* 0x100fe20000000000 */
[--C-:B------:R-:W-:Y:S01]  /*7940*/  FADD R33, R33, -R16.reuse ;  /* 0x8000001021217221 */ /* 0x100fe20000000000 */
[--C-:B------:R-:W-:Y:S01]  /*7950*/  FADD R35, R35, -R16.reuse ;  /* 0x8000001023237221 */ /* 0x100fe20000000000 */
[----:B------:R-:W-:Y:S01]  /*7960*/  FFMA R15, R20, 1.925963033500011079e-08, R15 ;  /* 0x32a57060140f7823 */ /* 0x000fe2000000000f */
[--C-:B------:R-:W-:Y:S01]  /*7970*/  FADD R31, R31, -R16.reuse ;  /* 0x800000101f1f7221 */ /* 0x100fe20000000000 */
[--C-:B------:R-:W-:Y:S01]  /*7980*/  FADD R29, R29, -R16.reuse ;  /* 0x800000101d1d7221 */ /* 0x100fe20000000000 */
[----:B------:R-:W-:Y:S01]  /*7990*/  FADD R11, R27, -R16 ;  /* 0x800000101b0b7221 */ /* 0x000fe20000000000 */
[----:B------:R-:W-:-:S02]  /*79a0*/  FFMA.SAT R24, R10, R22, 0.5 ;  /* 0x3f0000000a187423 */ /* 0x000fc40000002016 */
[----:B------:R-:W0:Y:S02]  /*79b0*/  MUFU.EX2 R15, R15 ;  /* 0x0000000f000f7308 */ /* 0x000e240000000800 */
[----:B------:R-:W-:Y:S01]  /*79c0*/  FFMA.RM R24, R24, R13, 12582913 ;  /* 0x4b40000118187423 */ /* 0x000fe2000000400d */
        /* <DEDUP_REMOVED lines=122> */
[----:B------:R-:W-:Y:S01]  /*8170*/  FFMA.RM R29, R22, R13, 12582913 ;  /* 0x4b400001161d7423 */ /* 0x000fe2000000400d */
[----:B------:R-:W-:Y:S02]  /*8180*/  FADD R13, RZ, R16 ;  /* 0x00000010ff0d7221 */ /* 0x000fe40000000000 */
[C---:B------:R-:W-:Y:S01]  /*8190*/  FADD R22, R14.reuse, -12583039 ;  /* 0xcb40007f0e167421 */ /* 0x040fe20000000000 */
[----:B------:R-:W-:Y:S01]  /*81a0*/  SHF.L.U32 R14, R14, 0x17, RZ ;  /* 0x000000170e0e7819 */ /* 0x000fe200000006ff */
[----:B------:R-:W-:Y:S02]  /*81b0*/  FADD R13, R13, R4 ;  /* 0x000000040d0d7221 */ /* 0x000fe40000000000 */
[----:B------:R-:W-:-:S04]  /*81c0*/  FFMA R22, R11, 1.4426950216293334961, -R22 ;  /* 0x3fb8aa3b0b167823 */ /* 0x000fc80000000816 */
[----:B------:R-:W-:Y:S01]  /*81d0*/  FFMA R15, R11, 1.925963033500011079e-08, R22 ;  /* 0x32a570600b0f7823 */ /* 0x000fe20000000016 */
[C---:B------:R-:W-:Y:S01]  /*81e0*/  FADD R11, R29.reuse, -12583039 ;  /* 0xcb40007f1d0b7421 */ /* 0x040fe20000000000 */
[----:B------:R-:W-:-:S03]  /*81f0*/  IMAD.SHL.U32 R29, R29, 0x800000, RZ ;  /* 0x008000001d1d7824 */ /* 0x000fc600078e00ff */
[C---:B------:R-:W-:Y:S01]  /*8200*/  FFMA R11, R12.reuse, 1.4426950216293334961, -R11 ;  /* 0x3fb8aa3b0c0b7823 */ /* 0x040fe2000000080b */
[----:B------:R-:W0:Y:S03]  /*8210*/  MUFU.EX2 R15, R15 ;  /* 0x0000000f000f7308 */ /* 0x000e260000000800 */
[----:B------:R-:W-:Y:S01]  /*8220*/  FFMA R11, R12, 1.925963033500011079e-08, R11 ;  /* 0x32a570600c0b7823 */ /* 0x000fe2000000000b */
[----:B------:R-:W-:-:S04]  /*8230*/  FADD R12, R13, R8 ;  /* 0x000000080d0c7221 */ /* 0x000fc80000000000 */
[----:B------:R-:W-:-:S04]  /*8240*/  FADD R13, R12, R9 ;  /* 0x000000090c0d7221 */ /* 0x000fc80000000000 */
[----:B------:R-:W-:-:S04]  /*8250*/  FADD R12, R13, R10 ;  /* 0x0000000a0d0c7221 */ /* 0x000fc80000000000 */
[----:B------:R-:W-:Y:S01]  /*8260*/  FADD R13, R12, R17 ;  /* 0x000000110c0d7221 */ /* 0x000fe20000000000 */
[----:B0-----:R-:W-:Y:S01]  /*8270*/  FMUL R22, R14, R15 ;  /* 0x0000000f0e167220 */ /* 0x001fe20000400000 */
[----:B------:R-:W-:Y:S01]  /*8280*/  MOV R15, 0xffffffff ;  /* 0xffffffff000f7802 */ /* 0x000fe20000000f00 */
        /* <DEDUP_REMOVED lines=14> */
[----:B------:R-:W-:Y:S01]  /*8370*/  FADD R13, R12, R29 ;  /* 0x0000001d0c0d7221 */ /* 0x000fe20000000000 */
[----:B------:R-:W-:-:S07]  /*8380*/  MOV R12, 0x10 ;  /* 0x00000010000c7802 */ /* 0x000fce0000000f00 */
[----:B------:R-:W-:Y:S05]  /*8390*/  WARPSYNC.COLLECTIVE R15, `(.L_x_3614) ;  /* 0x000000000f087348 */ /* 0x000fea0003c00000 */
[----:B------:R0:W1:Y:S02]  /*83a0*/  SHFL.BFLY P6, R14, R13, R12, R11 ;  /* 0x0c00000c0d0e7389 */ /* 0x00006400000c000b */
[----:B01----:R-:W-:Y:S05]  /*83b0*/  ENDCOLLECTIVE ;  /* 0x000000000000791b */ /* 0x003fea0003800000 */
.L_x_3614:
[----:B------:R-:W-:Y:S02]  /*83c0*/  HFMA2 R12, -RZ, RZ, 0, 4.76837158203125e-07 ;  /* 0x00000008ff0c7431 */ /* 0x000fe400000001ff */
[----:B------:R-:W-:-:S04]  /*83d0*/  FADD R30, R13, R14 ;  /* 0x0000000e0d1e7221 */ /* 0x000fc80000000000 */
[----:B------:R-:W-:-:S07]  /*83e0*/  IMAD.MOV.U32 R13, RZ, RZ, R30 ;  /* 0x000000ffff0d7224 */ /* 0x000fce00078e001e */
[----:B------:R-:W-:Y:S05]  /*83f0*/  WARPSYNC.COLLECTIVE R15, `(.L_x_3615) ;  /* 0x000000000f087348 */ /* 0x000fea0003c00000 */
[----:B------:R0:W1:Y:S02]  /*8400*/  SHFL.BFLY P6, R14, R13, R12, R11 ;  /* 0x0c00000c0d0e7389 */ /* 0x00006400000c000b */
[----:B01----:R-:W-:Y:S05]  /*8410*/  ENDCOLLECTIVE ;  /* 0x000000000000791b */ /* 0x003fea0003800000 */
.L_x_3615:
[----:B------:R-:W-:Y:S01]  /*8420*/  MOV R12, 0x4 ;  /* 0x00000004000c7802 */ /* 0x000fe20000000f00 */
[----:B------:R-:W-:-:S04]  /*8430*/  FADD R31, R30, R14 ;  /* 0x0000000e1e1f7221 */ /* 0x000fc80000000000 */
[----:B------:R-:W-:-:S07]  /*8440*/  IMAD.MOV.U32 R13, RZ, RZ, R31 ;  /* 0x000000ffff0d7224 */ /* 0x000fce00078e001f */
[----:B------:R-:W-:Y:S05]  /*8450*/  WARPSYNC.COLLECTIVE R15, `(.L_x_3616) ;  /* 0x000000000f087348 */ /* 0x000fea0003c00000 */
[----:B------:R0:W1:Y:S02]  /*8460*/  SHFL.BFLY P6, R14, R13, R12, R11 ;  /* 0x0c00000c0d0e7389 */ /* 0x00006400000c000b */
[----:B01----:R-:W-:Y:S05]  /*8470*/  ENDCOLLECTIVE ;  /* 0x000000000000791b */ /* 0x003fea0003800000 */
.L_x_3616:
[----:B------:R-:W-:Y:S02]  /*8480*/  HFMA2 R12, -RZ, RZ, 0, 1.1920928955078125e-07 ;  /* 0x00000002ff0c7431 */ /* 0x000fe400000001ff */
[----:B------:R-:W-:-:S04]  /*8490*/  FADD R32, R31, R14 ;  /* 0x0000000e1f207221 */ /* 0x000fc80000000000 */
[----:B------:R-:W-:-:S07]  /*84a0*/  IMAD.MOV.U32 R13, RZ, RZ, R32 ;  /* 0x000000ffff0d7224 */ /* 0x000fce00078e0020 */
[----:B------:R-:W-:Y:S05]  /*84b0*/  WARPSYNC.COLLECTIVE R15, `(.L_x_3617) ;  /* 0x000000000f087348 */ /* 0x000fea0003c00000 */
[----:B------:R0:W1:Y:S02]  /*84c0*/  SHFL.BFLY P6, R14, R13, R12, R11 ;  /* 0x0c00000c0d0e7389 */ /* 0x00006400000c000b */
[----:B01----:R-:W-:Y:S05]  /*84d0*/  ENDCOLLECTIVE ;  /* 0x000000000000791b */ /* 0x003fea0003800000 */
.L_x_3617:
[----:B------:R-:W-:Y:S01]  /*84e0*/  MOV R12, 0x1 ;  /* 0x00000001000c7802 */ /* 0x000fe20000000f00 */
[----:B------:R-:W-:-:S04]  /*84f0*/  FADD R33, R32, R14 ;  /* 0x0000000e20217221 */ /* 0x000fc80000000000 */
[----:B------:R-:W-:-:S07]  /*8500*/  IMAD.MOV.U32 R13, RZ, RZ, R33 ;  /* 0x000000ffff0d7224 */ /* 0x000fce00078e0021 */
[----:B------:R-:W-:Y:S05]  /*8510*/  WARPSYNC.COLLECTIVE R15, `(.L_x_3618) ;  /* 0x000000000f087348 */ /* 0x000fea0003c00000 */
[----:B------:R0:W1:Y:S02]  /*8520*/  SHFL.BFLY P6, R14, R13, R12, R11 ;  /* 0x0c00000c0d0e7389 */ /* 0x00006400000c000b */
[----:B01----:R-:W-:Y:S05]  /*8530*/  ENDCOLLECTIVE ;  /* 0x000000000000791b */ /* 0x003fea0003800000 */
.L_x_3618:
[----:B------:R-:W-:Y:S05]  /*8540*/  BRA `(.L_x_3619) ;  /* 0xffffffdc00047947 */ /* 0x000fea000383ffff */
        .weak           $__internal_39_$__cuda_sm3x_div_rn_noftz_f32_slowpath
        .type           $__internal_39_$__cuda_sm3x_div_rn_noftz_f32_slowpath,@function
        .size           $__internal_39_$__cuda_sm3x_div_rn_noftz_f32_slowpath,(.L_x_37416 - $__internal_39_$__cuda_sm3x_div_rn_noftz_f32_slowpath)
$__internal_39_$__cuda_sm3x_div_rn_noftz_f32_slowpath:
        /* <DEDUP_REMOVED lines=35> */
.L_x_3621:
        /* <DEDUP_REMOVED lines=51> */
.L_x_3628:
[----:B------:R-:W-:-:S04]  /*8ab0*/  LOP3.LUT R11, R11, 0x80000000, RZ, 0xc0, !PT ;  /* 0x800000000b0b7812 */ /* 0x000fc800078ec0ff */
[----:B------:R-:W-:Y:S01]  /*8ac0*/  LOP3.LUT R11, R11, 0x7f800000, RZ, 0xfc, !PT ;  /* 0x7f8000000b0b7812 */ /* 0x000fe200078efcff */
[----:B------:R-:W-:Y:S06]  /*8ad0*/  BRA `(.L_x_3629) ;  /* 0x0000000000047947 */ /* 0x000fec0003800000 */
.L_x_3627:
[----:B------:R-:W-:-:S07]  /*8ae0*/  LEA R11, R12, R11, 0x17 ;  /* 0x0000000b0c0b7211 */ /* 0x000fce00078eb8ff */
.L_x_3629:
[----:B------:R-:W-:Y:S05]  /*8af0*/  BSYNC.RECONVERGENT B2 ;  /* 0x0000000000027941 */ /* 0x000fea0003800200 */
.L_x_3626:
[----:B------:R-:W-:Y:S05]  /*8b00*/  BRA `(.L_x_3630) ;  /* 0x0000000000207947 */ /* 0x000fea0003800000 */
.L_x_3625:
[----:B------:R-:W-:-:S04]  /*8b10*/  LOP3.LUT R11, R11, 0x80000000, R35, 0x48, !PT ;  /* 0x800000000b0b7812 */ /* 0x000fc800078e4823 */
[----:B------:R-:W-:Y:S01]  /*8b20*/  LOP3.LUT R11, R11, 0x7f800000, RZ, 0xfc, !PT ;  /* 0x7f8000000b0b7812 */ /* 0x000fe200078efcff */
[----:B------:R-:W-:Y:S06]  /*8b30*/  BRA `(.L_x_3630) ;  /* 0x0000000000147947 */ /* 0x000fec0003800000 */
.L_x_3624:
[----:B------:R-:W-:Y:S01]  /*8b40*/  LOP3.LUT R11, R11, 0x80000000, R35, 0x48, !PT ;  /* 0x800000000b0b7812 */ /* 0x000fe200078e4823 */
[----:B------:R-:W-:Y:S06]  /*8b50*/  BRA `(.L_x_3630) ;  /* 0x00000000000c7947 */ /* 0x000fec0003800000 */
.L_x_3623:
[----:B------:R-:W0:Y:S01]  /*8b60*/  MUFU.RSQ R11, -QNAN ;  /* 0xffc00000000b7908 */ /* 0x000e220000001400 */
[----:B------:R-:W-:Y:S05]  /*8b70*/  BRA `(.L_x_3630) ;  /* 0x0000000000047947 */ /* 0x000fea0003800000 */
.L_x_3622:
[----:B------:R-:W-:-:S07]  /*8b80*/  FADD.FTZ R11, R16, R11 ;  /* 0x0000000b100b7221 */ /* 0x000fce0000010000 */
.L_x_3630:
[----:B------:R-:W-:Y:S05]  /*8b90*/  BSYNC.RECONVERGENT B1 ;  /* 0x0000000000017941 */ /* 0x000fea0003800200 */
.L_x_3620:
[----:B------:R-:W-:Y:S02]  /*8ba0*/  HFMA2 R13, -RZ, RZ, 0, 0 ;  /* 0x00000000ff0d7431 */ /* 0x000fe400000001ff */
[----:B------:R-:W-:-:S04]  /*8bb0*/  IMAD.MOV.U32 R12, RZ, RZ, R30 ;  /* 0x000000ffff0c7224 */ /* 0x000fc800078e001e */
[----:B0-----:R-:W-:Y:S05]  /*8bc0*/  RET.REL.NODEC R12 `(_Z15SoftmaxWarpImplI22BroadcastScaleMaskLoadIffbLm4EiE11DirectStoreIffEfLi1ELi18ELi32ELi1ELb0EL9Algorithm0EEvT_T0_ll) ;  /* 0xffffff740c0c7950 */ /* 0x001fea0003c3ffff */
.L_x_3631:
        /* <DEDUP_REMOVED lines=11> */
.L_x_37416:


//--------------------- .text._Z15SoftmaxWarpImplI22BroadcastScaleMaskLoadIffbLm4EiE11DirectStoreIffEfLi1ELi17ELi32ELi1ELb1EL9Algorithm0EEvT_T0_ll --------------------------
	.section	.text._Z15SoftmaxWarpImplI22BroadcastScaleMaskLoadIffbLm4EiE11DirectStoreIffEfLi1ELi17ELi32ELi1ELb1EL9Algorithm0EEvT_T0_ll,"ax",@progbits
	.align	128
        .global         _Z15SoftmaxWarpImplI22BroadcastScaleMaskLoadIffbLm4EiE11DirectStoreIffEfLi1ELi17ELi32ELi1ELb1EL9Algorithm0EEvT_T0_ll
        .type           _Z15SoftmaxWarpImplI22BroadcastScaleMaskLoadIffbLm4EiE11DirectStoreIffEfLi1ELi17ELi32ELi1ELb1EL9Algorithm0EEvT_T0_ll,@function
        .size           _Z15SoftmaxWarpImplI22BroadcastScaleMaskLoadIffbLm4EiE11DirectStoreIffEfLi1ELi17ELi32ELi1ELb1EL9Algorithm0EEvT_T0_ll,(.L_x_37417 - _Z15SoftmaxWarpImplI22BroadcastScaleMaskLoadIffbLm4EiE11DirectStoreIffEfLi1ELi17ELi32ELi1ELb1EL9Algorithm0EEvT_T0_ll)
        .other          _Z15SoftmaxWarpImplI22BroadcastScaleMaskLoadIffbLm4EiE11DirectStoreIffEfLi1ELi17ELi32ELi1ELb1EL9Algorithm0EEvT_T0_ll,@"STO_CUDA_ENTRY STV_DEFAULT"
_Z15SoftmaxWarpImplI22BroadcastScaleMaskLoadIffbLm4EiE11DirectStoreIffEfLi1ELi17ELi32ELi1ELb1EL9Algorithm0EEvT_T0_ll:
.text._Z15SoftmaxWarpImplI22BroadcastScaleMaskLoadIffbLm4EiE11DirectStoreIffEfLi1ELi17ELi32ELi1ELb1EL9Algorithm0EEvT_T0_ll:
        /* <DEDUP_REMOVED lines=29> */
.L_x_3632:
        /* <DEDUP_REMOVED lines=26> */
.L_x_3703:
        /* <DEDUP_REMOVED lines=129> */
.L_x_3635:
[----:B------:R-:W-:Y:S05]  /*0b80*/  BSYNC.RECONVERGENT B1 ;  /* 0x0000000000017941 */ /* 0x000fea0003800200 */
.L_x_3634:
        /* <DEDUP_REMOVED lines=124> */
.L_x_3637:
[----:B------:R-:W-:Y:S05]  /*1350*/  BSYNC.RECONVERGENT B1 ;  /* 0x0000000000017941 */ /* 0x000fea0003800200 */
.L_x_3636:
        /* <DEDUP_REMOVED lines=121> */
.L_x_3639:
[----:B------:R-:W-:Y:S05]  /*1af0*/  BSYNC.RECONVERGENT B1 ;  /* 0x0000000000017941 */ /* 0x000fea0003800200 */
.L_x_3638:
        /* <DEDUP_REMOVED lines=122> */
.L_x_3641:
[----:B------:R-:W-:Y:S05]  /*22a0*/  BSYNC.RECONVERGENT B1 ;  /* 0x0000000000017941 */ /* 0x000fea0003800200 */
.L_x_3640:
[----:B------:R-:W-:Y:S01]  /*22b0*/  BSSY.RECONVERGENT B1, `(.L_x_3642) ;  /* 0x0000078000017945 */ /* 0x000fe20003800200 */
[----:B------:R-:W-:Y:S01]  /*22c0*/  ISETP.GE.U32.AND P3, PT, R23, R14, PT ;  /* 0x0000000e1700720c */ /* 0x000fe20003f66070 */
[----:B------:R-:W-:Y:S02]  /*22d0*/  VIADD R39, R39, 0x140 ;  /* 0x0000014027277836 */ /* 0x000fe40000000000 */
[----:B------:R-:W-:Y:S01]  /*22e0*/  IMAD.MOV.U32 R16, RZ, RZ, -0x800000 ;  /* 0xff800000ff107424 */ /* 0x000fe200078e00ff */
[----:B------:R-:W-:Y:S09]  /*22f0*/  @P2 BRA `(.L_x_3643) ;  /* 0x0000000400cc2947 */ /* 0x000ff20003800000 */
        /* <DEDUP_REMOVED lines=62> */
[----:B------:R-:W-:Y:S02]  /*26e0*/  ISETP.NE.AND P2, PT, R16, RZ, PT ;  /* 0x000000ff1000720c */ /* 0x000fe40003f45270 */
[----:B0-----:R-:W-:Y:S01]  /*26f0*/  MOV R42, RZ ;  /* 0x000000ff002a7202 */ /* 0x001fe20000000f00 */
        /* <DEDUP_REMOVED lines=51> */
.L_x_3643:
[----:B------:R-:W-:Y:S05]  /*2a30*/  BSYNC.RECONVERGENT B1 ;  /* 0x0000000000017941 */ /* 0x000fea0003800200 */
.L_x_3642:
        /* <DEDUP_REMOVED lines=121> */
.L_x_3645:
[----:B------:R-:W-:Y:S05]  /*31d0*/  BSYNC.RECONVERGENT B1 ;  /* 0x0000000000017941 */ /* 0x000fea0003800200 */
.L_x_3644:
        /* <DEDUP_REMOVED lines=119> */
.L_x_3647:
[----:B------:R-:W-:Y:S05]  /*3950*/  BSYNC.RECONVERGENT B1 ;  /* 0x0000000000017941 */ /* 0x000fea0003800200 */
.L_x_3646:
[-C--:B------:R-:W-:Y:S01]  /*3960*/  ISETP.GE.AND.EX P5, PT, RZ, R15.reuse, PT, P5 ;  /* 0x0000000fff00720c */ /* 0x080fe20003fa6350 */
[----:B------:R-:W-:Y:S01]  /*3970*/  BSSY.RECONVERGENT B1, `(.L_x_3648) ;  /* 0x000007b000017945 */ /* 0x000fe20003800200 */
[----:B------:R-:W-:Y:S01]  /*3980*/  ISETP.GE.U32.AND P1, PT, R27, R14, PT ;  /* 0x0000000e1b00720c */ /* 0x000fe20003f26070 */
[----:B------:R-:W-:Y:S01]  /*3990*/  IMAD.MOV.U32 R22, RZ, RZ, -0x800000 ;  /* 0xff800000ff167424 */ /* 0x000fe200078e00ff */
[-C--:B------:R-:W-:Y:S02]  /*39a0*/  ISETP.GE.AND.EX P4, PT, RZ, R15.reuse, PT, P4 ;  /* 0x0000000fff00720c */ /* 0x080fe40003f86340 */
[-C--:B------:R-:W-:Y:S02]  /*39b0*/  ISETP.GE.AND.EX P3, PT, RZ, R15.reuse, PT, P3 ;  /* 0x0000000fff00720c */ /* 0x080fe40003f66330 */
[----:B------:R-:W-:Y:S02]  /*39c0*/  ISETP.GE.AND.EX P2, PT, RZ, R15, PT, P2 ;  /* 0x0000000fff00720c */ /* 0x000fe40003f46320 */
[----:B------:R-:W-:-:S03]  /*39d0*/  MOV R24, 0xff800000 ;  /* 0xff80000000187802 */ /* 0x000fc60000000f00 */
        /* <DEDUP_REMOVED lines=116> */
.L_x_3649:
[----:B------:R-:W-:Y:S05]  /*4120*/  BSYNC.RECONVERGENT B1 ;  /* 0x0000000000017941 */ /* 0x000fea0003800200 */
.L_x_3648:
        /* <DEDUP_REMOVED lines=55> */
[----:B------:R0:W1:Y:S02]  /*44a0*/  F2I.FTZ.U32.TRUNC.NTZ R37, R36 ;  /* 0x0000002400257305 */ /* 0x000064000021f000 */
[----:B------:R-:W-:Y:S02]  /*44b0*/  ISETP.GE.U32.AND P4, PT, R30, R45, PT ;  /* 0x0000002d1e00720c */ /* 0x000fe40003f86070 */
[----:B------:R-:W-:-:S04]  /*44c0*/  LOP3.LUT R30, R43, R22, RZ, 0x3c, !PT ;  /* 0x000000162b1e7212 */ /* 0x000fc800078e3cff */
        /* <DEDUP_REMOVED lines=59> */
.L_x_3651:
[----:B------:R-:W-:Y:S05]  /*4880*/  BSYNC.RECONVERGENT B1 ;  /* 0x0000000000017941 */ /* 0x000fea0003800200 */
.L_x_3650:
        /* <DEDUP_REMOVED lines=89> */
[----:B------:R-:W-:Y:S01]  /*4e20*/  ISETP.NE.AND.EX P3, PT, R37, RZ, PT, P3 ;  /* 0x000000ff2500720c */ /* 0x000fe20003f65330 */
[----:B------:R-:W-:Y:S01]  /*4e30*/  @!P4 IMAD.MOV R30, RZ, RZ, -R30 ;  /* 0x000000ffff1ec224 */ /* 0x000fe200078e0a1e */
[----:B-1----:R-:W-:Y:S02]  /*4e40*/  ISETP.NE.U32.AND P4, PT, R40, 0x1, PT ;  /* 0x000000012800780c */ /* 0x002fe40003f85070 */
[----:B------:R-:W-:Y:S02]  /*4e50*/  @!P5 LOP3.LUT R30, RZ, R12, RZ, 0x33, !PT ;  /* 0x0000000cff1ed212 */ /* 0x000fe400078e33ff */
[----:B------:R-:W-:Y:S02]  /*4e60*/  SEL R28, R28, RZ, P3 ;  /* 0x000000ff1c1c7207 */ /* 0x000fe40001800000 */
[----:B0-----:R-:W-:Y:S02]  /*4e70*/  ISETP.NE.U32.AND P3, PT, R42, 0x1, PT ;  /* 0x000000012a00780c */ /* 0x001fe40003f65070 */
[----:B------:R-:W-:Y:S01]  /*4e80*/  ISETP.NE.AND.EX P4, PT, R41, RZ, PT, P4 ;  /* 0x000000ff2900720c */ /* 0x000fe20003f85340 */
[----:B------:R-:W-:Y:S01]  /*4e90*/  IMAD.MOV R41, RZ, RZ, -R30 ;  /* 0x000000ffff297224 */ /* 0x000fe200078e0a1e */
        /* <DEDUP_REMOVED lines=22> */
.L_x_3653:
[----:B------:R-:W-:Y:S05]  /*5000*/  BSYNC.RECONVERGENT B1 ;  /* 0x0000000000017941 */ /* 0x000fea0003800200 */
.L_x_3652:
        /* <DEDUP_REMOVED lines=65> */
[----:B------:R-:W-:Y:S01]  /*5420*/  @!P3 LOP3.LUT R34, RZ, R12, RZ, 0x33, !PT ;  /* 0x0000000cff22b212 */ /* 0x000fe200078e33ff */
[----:B-1----:R-:W-:-:S03]  /*5430*/  IMAD.MOV R30, RZ, RZ, -R37 ;  /* 0x000000ffff1e7224 */ /* 0x002fc600078e0a25 */
        /* <DEDUP_REMOVED lines=20> */
[----:B--2---:R-:W-:Y:S02]  /*5580*/  ISETP.NE.U32.AND P3, PT, R36, 0x1, PT ;  /* 0x000000012400780c */ /* 0x004fe40003f65070 */
        /* <DEDUP_REMOVED lines=11> */
[----:B---3--:R-:W-:Y:S01]  /*5640*/  ISETP.NE.U32.AND P3, PT, R44, 0x1, PT ;  /* 0x000000012c00780c */ /* 0x008fe20003f65070 */
        /* <DEDUP_REMOVED lines=18> */
.L_x_3655:
[----:B------:R-:W-:Y:S05]  /*5770*/  BSYNC.RECONVERGENT B1 ;  /* 0x0000000000017941 */ /* 0x000fea0003800200 */
.L_x_3654:
        /* <DEDUP_REMOVED lines=8> */
[----:B------:R-:W-:Y:S01]  /*5800*/  ISETP.GE.U32.AND P5, PT, R35, R14, PT ;  /* 0x0000000e2300720c */ /* 0x000fe20003fa6070 */
[----:B------:R-:W-:Y:S01]  /*5810*/  IMAD.MOV.U32 R46, RZ, RZ, -0x800000 ;  /* 0xff800000ff2e7424 */ /* 0x000fe200078e00ff */
        /* <DEDUP_REMOVED lines=42> */
[----:B------:R-:W0:Y:S08]  /*5ac0*/  F2I.FTZ.U32.TRUNC.NTZ R15, R37 ;  /* 0x00000025000f7305 */ /* 0x000e30000021f000 */
[----:B------:R-:W-:Y:S01]  /*5ad0*/  @!P6 IMAD.MOV R41, RZ, RZ, -R41 ;  /* 0x000000ffff29e224 */ /* 0x000fe200078e0a29 */
[----:B------:R-:W-:Y:S02]  /*5ae0*/  ISETP.NE.AND P6, PT, R36, RZ, PT ;  /* 0x000000ff2400720c */ /* 0x000fe40003fc5270 */
[----:B0-----:R-:W-:-:S05]  /*5af0*/  IADD3 R39, PT, PT, RZ, -R15, RZ ;  /* 0x8000000fff277210 */ /* 0x001fca0007ffe0ff */
[----:B------:R-:W-:-:S06]  /*5b00*/  IMAD R39, R39, R38, RZ ;  /* 0x0000002627277224 */ /* 0x000fcc00078e02ff */
[----:B------:R-:W-:-:S05]  /*5b10*/  @!P6 LOP3.LUT R41, RZ, R36, RZ, 0x33, !PT ;  /* 0x00000024ff29e212 */ /* 0x000fca00078e33ff */
        /* <DEDUP_REMOVED lines=33> */
[----:B------:R-:W-:-:S03]  /*5d30*/  IMAD.MOV.U32 R12, RZ, RZ, R46 ;  /* 0x000000ffff0c7224 */ /* 0x000fc600078e002e */
[----:B------:R-:W-:Y:S02]  /*5d40*/  IMAD R41, R41, UR36, RZ ;  /* 0x0000002429297c24 */ /* 0x000fe4000f8e02ff */
[----:B------:R-:W-:Y:S01]  /*5d50*/  IMAD R51, R12, R47, RZ ;  /* 0x0000002f0c337224 */ /* 0x000fe200078e02ff */
[----:B------:R-:W-:-:S03]  /*5d60*/  IABS R12, R43 ;  /* 0x0000002b000c7213 */ /* 0x000fc60000000000 */
[----:B------:R-:W-:Y:S01]  /*5d70*/  IMAD.HI.U32 R51, R39, R51, R38 ;  /* 0x0000003327337227 */ /* 0x000fe200078e0026 */
[----:B------:R-:W-:-:S05]  /*5d80*/  MOV R14, R12 ;  /* 0x0000000c000e7202 */ /* 0x000fca0000000f00 */
[----:B------:R-:W-:-:S04]  /*5d90*/  IMAD.HI.U32 R12, R51, R14, RZ ;  /* 0x0000000e330c7227 */ /* 0x000fc800078e00ff */
[----:B------:R-:W-:Y:S01]  /*5da0*/  IMAD.MOV R15, RZ, RZ, -R12 ;  /* 0x000000ffff0f7224 */ /* 0x000fe200078e0a0c */
[----:B0-----:R-:W-:-:S03]  /*5db0*/  ISETP.NE.U32.AND P6, PT, R36, 0x1, PT ;  /* 0x000000012400780c */ /* 0x001fc60003fc5070 */
[----:B------:R-:W-:Y:S01]  /*5dc0*/  IMAD R14, R47, R15, R14 ;  /* 0x0000000f2f0e7224 */ /* 0x000fe200078e020e */
[----:B------:R-:W-:Y:S02]  /*5dd0*/  ISETP.NE.AND.EX P6, PT, R37, RZ, PT, P6 ;  /* 0x000000ff2500720c */ /* 0x000fe40003fc5360 */
[----:B------:R-:W0:Y:S02]  /*5de0*/  LDC.64 R36, c[0x0][0x3a8] ;  /* 0x0000ea00ff247b82 */ /* 0x000e240000000a00 */
[----:B------:R-:W-:Y:S02]  /*5df0*/  SEL R38, R45, RZ, P6 ;  /* 0x000000ff2d267207 */ /* 0x000fe40003000000 */
[----:B------:R-:W-:-:S03]  /*5e00*/  ISETP.GT.U32.AND P6, PT, R47, R14, PT ;  /* 0x0000000e2f00720c */ /* 0x000fc60003fc4070 */
[----:B------:R-:W-:-:S10]  /*5e10*/  IMAD R41, R38, UR37, R41 ;  /* 0x0000002526297c24 */ /* 0x000fd4000f8e0229 */
        /* <DEDUP_REMOVED lines=31> */
.L_x_3657:
[----:B------:R-:W-:Y:S05]  /*6010*/  BSYNC.RECONVERGENT B1 ;  /* 0x0000000000017941 */ /* 0x000fea0003800200 */
.L_x_3656:
        /* <DEDUP_REMOVED lines=29> */
[----:B------:R-:W-:Y:S01]  /*61f0*/  LOP3.LUT R12, R11, R38, RZ, 0x3c, !PT ;  /* 0x000000260b0c7212 */ /* 0x000fe200078e3cff */
[----:B0-----:R-:W-:-:S03]  /*6200*/  VIADD R15, R39, 0xffffffe ;  /* 0x0ffffffe270f7836 */ /* 0x001fc60000000000 */
[----:B------:R-:W-:Y:S02]  /*6210*/  ISETP.GE.AND P6, PT, R12, RZ, PT ;  /* 0x000000ff0c00720c */ /* 0x000fe40003fc6270 */
[----:B------:R-:W0:Y:S01]  /*6220*/  LDC R12, c[0x0][0x3c0] ;  /* 0x0000f000ff0c7b82 */ /* 0x000e220000000800 */
[----:B------:R-:W1:Y:S04]  /*6230*/  F2I.FTZ.U32.TRUNC.NTZ R15, R15 ;  /* 0x0000000f000f7305 */ /* 0x000e68000021f000 */
[----:B------:R-:W-:Y:S01]  /*6240*/  @P1 VIADD R36, R36, 0x1 ;  /* 0x0000000124241836 */ /* 0x000fe20000000000 */
[----:B------:R-:W-:-:S05]  /*6250*/  ISETP.NE.AND P1, PT, R38, RZ, PT ;  /* 0x000000ff2600720c */ /* 0x000fca0003f25270 */
[----:B------:R-:W-:Y:S01]  /*6260*/  @!P6 IADD3 R36, PT, PT, -R36, RZ, RZ ;  /* 0x000000ff2424e210 */ /* 0x000fe20007ffe1ff */
[----:B-1----:R-:W-:-:S07]  /*6270*/  IMAD.MOV R37, RZ, RZ, -R15 ;  /* 0x000000ffff257224 */ /* 0x002fce00078e0a0f */
[----:B------:R-:W-:Y:S01]  /*6280*/  @!P1 LOP3.LUT R36, RZ, R38, RZ, 0x33, !PT ;  /* 0x00000026ff249212 */ /* 0x000fe200078e33ff */
[----:B------:R-:W-:-:S04]  /*6290*/  IMAD R37, R37, R40, RZ ;  /* 0x0000002825257224 */ /* 0x000fc800078e02ff */
[----:B------:R-:W-:Y:S01]  /*62a0*/  IMAD.MOV R14, RZ, RZ, -R36 ;  /* 0x000000ffff0e7224 */ /* 0x000fe200078e0a24 */
[----:B0-----:R-:W-:-:S03]  /*62b0*/  IABS R50, R12 ;  /* 0x0000000c00327213 */ /* 0x001fc60000000000 */
[----:B------:R-:W-:Y:S01]  /*62c0*/  IMAD R39, R38, R14, R11 ;  /* 0x0000000e26277224 */ /* 0x000fe200078e020b */
[----:B------:R-:W-:-:S04]  /*62d0*/  MOV R14, RZ ;  /* 0x000000ff000e7202 */ /* 0x000fc80000000f00 */
        /* <DEDUP_REMOVED lines=28> */
[----:B------:R-:W0:Y:S01]  /*64a0*/  LDC.64 R14, c[0x0][0x390] ;  /* 0x0000e400ff0e7b82 */ /* 0x000e220000000a00 */
[----:B------:R-:W-:-:S05]  /*64b0*/  MOV R37, R38 ;  /* 0x0000002600257202 */ /* 0x000fca0000000f00 */
[----:B------:R-:W-:-:S04]  /*64c0*/  IMAD.HI.U32 R30, R30, R37, RZ ;  /* 0x000000251e1e7227 */ /* 0x000fc800078e00ff */
[----:B------:R-:W-:-:S04]  /*64d0*/  IMAD.MOV R38, RZ, RZ, -R30 ;  /* 0x000000ffff267224 */ /* 0x000fc800078e0a1e */
[----:B------:R-:W-:Y:S01]  /*64e0*/  IMAD R37, R50, R38, R37 ;  /* 0x0000002632257224 */ /* 0x000fe200078e0225 */
[----:B------:R-:W-:-:S04]  /*64f0*/  LOP3.LUT R38, R45, R12, RZ, 0x3c, !PT ;  /* 0x0000000c2d267212 */ /* 0x000fc800078e3cff */
[----:B------:R-:W-:Y:S02]  /*6500*/  ISETP.GT.U32.AND P1, PT, R50, R37, PT ;  /* 0x000000253200720c */ /* 0x000fe40003f24070 */
[----:B0-----:R-:W-:-:S04]  /*6510*/  ISETP.NE.U32.AND P6, PT, R14, 0x1, PT ;  /* 0x000000010e00780c */ /* 0x001fc80003fc5070 */
[----:B------:R-:W-:Y:S02]  /*6520*/  ISETP.NE.AND.EX P6, PT, R15, RZ, PT, P6 ;  /* 0x000000ff0f00720c */ /* 0x000fe40003fc5360 */
[----:B------:R-:W0:Y:S05]  /*6530*/  LDC.64 R14, c[0x0][0x398] ;  /* 0x0000e600ff0e7b82 */ /* 0x000e2a0000000a00 */
[----:B------:R-:W-:Y:S01]  /*6540*/  @!P1 IMAD.IADD R37, R37, 0x1, -R50 ;  /* 0x0000000125259824 */ /* 0x000fe200078e0a32 */
[----:B------:R-:W-:Y:S02]  /*6550*/  SEL R40, R36, RZ, P6 ;  /* 0x000000ff24287207 */ /* 0x000fe40003000000 */
[----:B------:R-:W-:-:S02]  /*6560*/  @!P1 IADD3 R30, PT, PT, R30, 0x1, RZ ;  /* 0x000000011e1e9810 */ /* 0x000fc40007ffe0ff */
[----:B------:R-:W-:Y:S02]  /*6570*/  ISETP.GE.U32.AND P6, PT, R37, R50, PT ;  /* 0x000000322500720c */ /* 0x000fe40003fc6070 */
[----:B------:R-:W1:Y:S01]  /*6580*/  LDC.64 R36, c[0x0][0x3a0] ;  /* 0x0000e800ff247b82 */ /* 0x000e620000000a00 */
[----:B------:R-:W-:-:S07]  /*6590*/  ISETP.GE.AND P1, PT, R38, RZ, PT ;  /* 0x000000ff2600720c */ /* 0x000fce0003f26270 */
[----:B------:R-:W2:Y:S03]  /*65a0*/  LDC.64 R38, c[0x0][0x3a8] ;  /* 0x0000ea00ff267b82 */ /* 0x000ea60000000a00 */
[----:B------:R-:W-:Y:S01]  /*65b0*/  @P6 VIADD R30, R30, 0x1 ;  /* 0x000000011e1e6836 */ /* 0x000fe20000000000 */
        /* <DEDUP_REMOVED lines=9> */
[----:B------:R-:W-:Y:S02]  /*6650*/  IADD3 R41, PT, PT, -R30, RZ, RZ ;  /* 0x000000ff1e297210 */ /* 0x000fe40007ffe1ff */
[----:B--2---:R-:W-:Y:S02]  /*6660*/  ISETP.NE.U32.AND P1, PT, R38, 0x1, PT ;  /* 0x000000012600780c */ /* 0x004fe40003f25070 */
        /* <DEDUP_REMOVED lines=18> */
.L_x_3659:
[----:B------:R-:W-:Y:S05]  /*6790*/  BSYNC.RECONVERGENT B1 ;  /* 0x0000000000017941 */ /* 0x000fea0003800200 */
.L_x_3658:
        /* <DEDUP_REMOVED lines=80> */
[----:B------:R-:W-:-:S07]  /*6ca0*/  ISETP.NE.AND.EX P1, PT, R15, RZ, PT, P1 ;  /* 0x000000ff0f00720c */ /* 0x000fce0003f25310 */
[----:B------:R-:W-:Y:S01]  /*6cb0*/  @!P2 IMAD.IADD R36, R36, 0x1, -R41 ;  /* 0x000000012424a824 */ /* 0x000fe200078e0a29 */
[----:B------:R-:W-:Y:S01]  /*6cc0*/  SEL R43, R43, RZ, P1 ;  /* 0x000000ff2b2b7207 */ /* 0x000fe20000800000 */
[----:B------:R-:W-:Y:S01]  /*6cd0*/  @!P2 VIADD R44, R44, 0x1 ;  /* 0x000000012c2ca836 */ /* 0x000fe20000000000 */
[----:B------:R-:W-:Y:S02]  /*6ce0*/  ISETP.GE.AND P2, PT, R14, RZ, PT ;  /* 0x000000ff0e00720c */ /* 0x000fe40003f46270 */
[----:B------:R-:W-:Y:S01]  /*6cf0*/  ISETP.GE.U32.AND P6, PT, R36, R41, PT ;  /* 0x000000292400720c */ /* 0x000fe20003fc6070 */
[----:B------:R-:W-:Y:S01]  /*6d00*/  IMAD R43, R43, UR36, RZ ;  /* 0x000000242b2b7c24 */ /* 0x000fe2000f8e02ff */
[----:B------:R-:W1:Y:S01]  /*6d10*/  LDC.64 R36, c[0x0][0x398] ;  /* 0x0000e600ff247b82 */ /* 0x000e620000000a00 */
[----:B0-----:R-:W-:-:S04]  /*6d20*/  ISETP.NE.U32.AND P1, PT, R38, 0x1, PT ;  /* 0x000000012600780c */ /* 0x001fc80003f25070 */
[----:B------:R-:W-:-:S03]  /*6d30*/  ISETP.NE.AND.EX P1, PT, R39, RZ, PT, P1 ;  /* 0x000000ff2700720c */ /* 0x000fc60003f25310 */
[----:B------:R-:W0:Y:S03]  /*6d40*/  LDC.64 R40, c[0x0][0x3a8] ;  /* 0x0000ea00ff287b82 */ /* 0x000e260000000a00 */
[----:B------:R-:W-:Y:S02]  /*6d50*/  @P6 IADD3 R44, PT, PT, R44, 0x1, RZ ;  /* 0x000000012c2c6810 */ /* 0x000fe40007ffe0ff */
[----:B------:R-:W-:-:S03]  /*6d60*/  ISETP.NE.AND P6, PT, R12, RZ, PT ;  /* 0x000000ff0c00720c */ /* 0x000fc60003fc5270 */
[----:B------:R-:W-:Y:S01]  /*6d70*/  @!P2 IMAD.MOV R44, RZ, RZ, -R44 ;  /* 0x000000ffff2ca224 */ /* 0x000fe200078e0a2c */
[----:B-1----:R-:W-:-:S09]  /*6d80*/  ISETP.NE.U32.AND P2, PT, R36, 0x1, PT ;  /* 0x000000012400780c */ /* 0x002fd20003f45070 */
        /* <DEDUP_REMOVED lines=23> */
.L_x_3661:
[----:B------:R-:W-:Y:S05]  /*6f00*/  BSYNC.RECONVERGENT B1 ;  /* 0x0000000000017941 */ /* 0x000fea0003800200 */
.L_x_3660:
        /* <DEDUP_REMOVED lines=92> */
[----:B--2---:R-:W-:Y:S02]  /*74d0*/  ISETP.NE.U32.AND P1, PT, R36, 0x1, PT ;  /* 0x000000012400780c */ /* 0x004fe40003f25070 */
[----:B------:R-:W-:-:S02]  /*74e0*/  SEL R32, R32, RZ, P2 ;  /* 0x000000ff20207207 */ /* 0x000fc40001000000 */
[----:B------:R-:W-:Y:S01]  /*74f0*/  ISETP.NE.AND.EX P1, PT, R37, RZ, PT, P1 ;  /* 0x000000ff2500720c */ /* 0x000fe20003f25310 */
[----:B------:R-:W-:Y:S01]  /*7500*/  IMAD.MOV R37, RZ, RZ, -R43 ;  /* 0x000000ffff257224 */ /* 0x000fe200078e0a2b */
        /* <DEDUP_REMOVED lines=22> */
.L_x_3663:
[----:B------:R-:W-:Y:S05]  /*7670*/  BSYNC.RECONVERGENT B1 ;  /* 0x0000000000017941 */ /* 0x000fea0003800200 */
.L_x_3662:
        /* <DEDUP_REMOVED lines=71> */
[----:B------:R-:W0:Y:S01]  /*7af0*/  LDC.64 R38, c[0x0][0x3a0] ;  /* 0x0000e800ff267b82 */ /* 0x000e220000000a00 */
[----:B------:R-:W-:Y:S02]  /*7b00*/  IABS R36, R47 ;  /* 0x0000002f00247213 */ /* 0x000fe40000000000 */
[----:B------:R-:W-:-:S04]  /*7b10*/  LOP3.LUT R40, R47, R12, RZ, 0x3c, !PT ;  /* 0x0000000c2f287212 */ /* 0x000fc800078e3cff */
[----:B------:R-:W-:Y:S01]  /*7b20*/  ISETP.GE.AND P4, PT, R40, RZ, PT ;  /* 0x000000ff2800720c */ /* 0x000fe20003f86270 */
        /* <DEDUP_REMOVED lines=43> */
.L_x_3665:
[----:B------:R-:W-:Y:S05]  /*7de0*/  BSYNC.RECONVERGENT B1 ;  /* 0x0000000000017941 */ /* 0x000fea0003800200 */
.L_x_3664:
        /* <DEDUP_REMOVED lines=118> */
.L_x_3667:
[----:B------:R-:W-:Y:S05]  /*8550*/  BSYNC.RECONVERGENT B1 ;  /* 0x0000000000017941 */ /* 0x000fea0003800200 */
.L_x_3666:
        /* <DEDUP_REMOVED lines=20> */
[----:B------:R-:W-:Y:S01]  /*86a0*/  FADD R52, -R15, R16 ;  /* 0x000000100f347221 */ /* 0x000fe20000000100 */
        /* <DEDUP_REMOVED lines=21> */
[----:B------:R-:W-:Y:S01]  /*8800*/  FADD R42, -R15, R42 ;  /* 0x0000002a0f2a7221 */ /* 0x000fe20000000100 */
        /* <DEDUP_REMOVED lines=27> */
[----:B------:R-:W1:Y:S01]  /*89c0*/  MUFU.EX2 R37, R37 ;  /* 0x0000002500257308 */ /* 0x000e620000000800 */
[----:B------:R-:W-:Y:S01]  /*89d0*/  FADD R51, R26, -12583039 ;  /* 0xcb40007f1a337421 */ /* 0x000fe20000000000 */
[----:B------:R-:W-:Y:S01]  /*89e0*/  FFMA R41, R40, 1.4426950216293334961, -R41 ;  /* 0x3fb8aa3b28297823 */ /* 0x000fe20000000829 */
[----:B------:R-:W-:Y:S01]  /*89f0*/  FFMA R45, R24, 1.4426950216293334961, -R43 ;  /* 0x3fb8aa3b182d7823 */ /* 0x000fe2000000082b */
[----:B------:R-:W-:-:S02]  /*8a00*/  IMAD.SHL.U32 R10, R10, 0x800000, RZ ;  /* 0x008000000a0a7824 */ /* 0x000fc400078e00ff */
[----:B------:R-:W-:Y:S01]  /*8a10*/  FFMA R51, R22, 1.4426950216293334961, -R51 ;  /* 0x3fb8aa3b16337823 */ /* 0x000fe20000000833 */
[----:B------:R-:W-:Y:S01]  /*8a20*/  FFMA R43, R40, 1.925963033500011079e-08, R41 ;  /* 0x32a57060282b7823 */ /* 0x000fe20000000029 */
[----:B------:R-:W-:Y:S01]  /*8a30*/  FFMA R41, R24, 1.925963033500011079e-08, R45 ;  /* 0x32a5706018297823 */ /* 0x000fe2000000002d */
[-C--:B------:R-:W-:Y:S01]  /*8a40*/  FFMA.SAT R45, R20, R11.reuse, 0.5 ;  /* 0x3f000000142d7423 */ /* 0x080fe2000000200b */
[----:B------:R-:W-:Y:S01]  /*8a50*/  FFMA R22, R22, 1.925963033500011079e-08, R51 ;  /* 0x32a5706016167823 */ /* 0x000fe20000000033 */
[-C--:B------:R-:W-:Y:S01]  /*8a60*/  FFMA.SAT R51, R46, R11.reuse, 0.5 ;  /* 0x3f0000002e337423 */ /* 0x080fe2000000200b */
[----:B------:R-:W-:Y:S01]  /*8a70*/  MUFU.EX2 R47, R47 ;  /* 0x0000002f002f7308 */ /* 0x000fe20000000800 */
[-C--:B------:R-:W-:Y:S01]  /*8a80*/  FFMA.RM R24, R45, R12.reuse, 12582913 ;  /* 0x4b4000012d187423 */ /* 0x080fe2000000400c */
[----:B------:R-:W-:Y:S01]  /*8a90*/  SHF.L.U32 R13, R13, 0x17, RZ ;  /* 0x000000170d0d7819 */ /* 0x000fe200000006ff */
[----:B------:R-:W-:Y:S01]  /*8aa0*/  FFMA.RM R30, R51, R12, 12582913 ;  /* 0x4b400001331e7423 */ /* 0x000fe2000000400c */
[----:B------:R-:W-:Y:S01]  /*8ab0*/  FFMA.SAT R55, R42, R11, 0.5 ;  /* 0x3f0000002a377423 */ /* 0x000fe2000000200b */
[----:B------:R-:W-:Y:S01]  /*8ac0*/  FADD R45, R24, -12583039 ;  /* 0xcb40007f182d7421 */ /* 0x000fe20000000000 */
[----:B-1----:R-:W-:Y:S01]  /*8ad0*/  FMUL R10, R10, R37 ;  /* 0x000000250a0a7220 */ /* 0x002fe20000400000 */
[----:B------:R-:W-:Y:S01]  /*8ae0*/  FADD R51, R30, -12583039 ;  /* 0xcb40007f1e337421 */ /* 0x000fe20000000000 */
[-C--:B------:R-:W-:Y:S01]  /*8af0*/  FFMA.SAT R37, R6, R11.reuse, 0.5 ;  /* 0x3f00000006257423 */ /* 0x080fe2000000200b */
[----:B------:R-:W-:Y:S01]  /*8b00*/  FFMA R45, R20, 1.4426950216293334961, -R45 ;  /* 0x3fb8aa3b142d7823 */ /* 0x000fe2000000082d */
[----:B------:R-:W-:Y:S01]  /*8b10*/  MUFU.EX2 R52, R52 ;  /* 0x0000003400347308 */ /* 0x000fe20000000800 */
[----:B------:R-:W-:Y:S01]  /*8b20*/  FFMA R51, R46, 1.4426950216293334961, -R51 ;  /* 0x3fb8aa3b2e337823 */ /* 0x000fe20000000833 */
[----:B------:R-:W-:Y:S01]  /*8b30*/  SHF.L.U32 R14, R14, 0x17, RZ ;  /* 0x000000170e0e7819 */ /* 0x000fe200000006ff */
[----:B------:R-:W-:Y:S01]  /*8b40*/  FFMA R20, R20, 1.925963033500011079e-08, R45 ;  /* 0x32a5706014147823 */ /* 0x000fe2000000002d */
[----:B------:R-:W-:Y:S01]  /*8b50*/  FFMA.SAT R45, R4, R11, 0.5 ;  /* 0x3f000000042d7423 */ /* 0x000fe2000000200b */
[----:B------:R-:W-:Y:S01]  /*8b60*/  FFMA R46, R46, 1.925963033500011079e-08, R51 ;  /* 0x32a570602e2e7823 */ /* 0x000fe20000000033 */
[----:B------:R-:W-:-:S02]  /*8b70*/  IMAD.SHL.U32 R26, R26, 0x800000, RZ ;  /* 0x008000001a1a7824 */ /* 0x000fc400078e00ff */
[----:B------:R-:W-:Y:S01]  /*8b80*/  FFMA.RM R28, R45, R12, 12582913 ;  /* 0x4b4000012d1c7423 */ /* 0x000fe2000000400c */
[----:B------:R-:W-:Y:S01]  /*8b90*/  MUFU.EX2 R51, R54 ;  /* 0x0000003600337308 */ /* 0x000fe20000000800 */
[----:B------:R-:W-:Y:S02]  /*8ba0*/  IMAD.SHL.U32 R24, R24, 0x800000, RZ ;  /* 0x0080000018187824 */ /* 0x000fe400078e00ff */
[----:B------:R-:W-:-:S04]  /*8bb0*/  FADD R45, R28, -12583039 ;  /* 0xcb40007f1c2d7421 */ /* 0x000fc80000000000 */
[C---:B------:R-:W-:Y:S01]  /*8bc0*/  FFMA R45, R4.reuse, 1.4426950216293334961, -R45 ;  /* 0x3fb8aa3b042d7823 */ /* 0x040fe2000000082d */
[----:B------:R-:W-:Y:S03]  /*8bd0*/  MUFU.EX2 R53, R50 ;  /* 0x0000003200357308 */ /* 0x000fe60000000800 */
[----:B------:R-:W-:Y:S01]  /*8be0*/  FFMA R38, R4, 1.925963033500011079e-08, R45 ;  /* 0x32a5706004267823 */ /* 0x000fe2000000002d */
[----:B------:R-:W-:Y:S01]  /*8bf0*/  SHF.L.U32 R4, R36, 0x17, RZ ;  /* 0x0000001724047819 */ /* 0x000fe200000006ff */
[----:B------:R-:W-:-:S03]  /*8c00*/  FFMA.RM R36, R37, R12, 12582913 ;  /* 0x4b40000125247423 */ /* 0x000fc6000000400c */
[----:B------:R-:W1:Y:S01]  /*8c10*/  MUFU.EX2 R45, R56 ;  /* 0x00000038002d7308 */ /* 0x000e620000000800 */
[----:B------:R-:W-:-:S04]  /*8c20*/  FADD R37, R36, -12583039 ;  /* 0xcb40007f24257421 */ /* 0x000fc80000000000 */
[----:B------:R-:W-:-:S03]  /*8c30*/  FFMA R37, R6, 1.4426950216293334961, -R37 ;  /* 0x3fb8aa3b06257823 */ /* 0x000fc60000000825 */
[----:B------:R-:W2:Y:S08]  /*8c40*/  MUFU.EX2 R41, R41 ;  /* 0x0000002900297308 */ /* 0x000eb00000000800 */
[----:B------:R-:W-:Y:S01]  /*8c50*/  MUFU.EX2 R38, R38 ;  /* 0x0000002600267308 */ /* 0x000fe20000000800 */
[----:B-1----:R-:W-:Y:S01]  /*8c60*/  FMUL R4, R4, R45 ;  /* 0x0000002d04047220 */ /* 0x002fe20000400000 */
[----:B------:R-:W-:Y:S01]  /*8c70*/  FFMA R45, R6, 1.925963033500011079e-08, R37 ;  /* 0x32a57060062d7823 */ /* 0x000fe20000000025 */
[----:B------:R-:W-:-:S02]  /*8c80*/  IMAD.SHL.U32 R6, R8, 0x800000, RZ ;  /* 0x0080000008067824 */ /* 0x000fc400078e00ff */
[----:B------:R-:W-:Y:S01]  /*8c90*/  FFMA.SAT R37, R44, R11, 0.5 ;  /* 0x3f0000002c257423 */ /* 0x000fe2000000200b */
[----:B------:R-:W-:Y:S02]  /*8ca0*/  IMAD.SHL.U32 R8, R18, 0x800000, RZ ;  /* 0x0080000012087824 */ /* 0x000fe400078e00ff */
[----:B------:R-:W-:Y:S01]  /*8cb0*/  FMUL R6, R6, R51 ;  /* 0x0000003306067220 */ /* 0x000fe20000400000 */
[----:B------:R-:W-:Y:S01]  /*8cc0*/  FFMA.RM R37, R37, R12, 12582913 ;  /* 0x4b40000125257423 */ /* 0x000fe2000000400c */
[----:B------:R-:W-:Y:S01]  /*8cd0*/  FMUL R8, R8, R47 ;  /* 0x0000002f08087220 */ /* 0x000fe20000400000 */
[----:B------:R-:W-:Y:S01]  /*8ce0*/  FFMA.SAT R47, R32, R11, 0.5 ;  /* 0x3f000000202f7423 */ /* 0x000fe2000000200b */
[----:B------:R-:W-:Y:S02]  /*8cf0*/  IMAD.SHL.U32 R18, R16, 0x800000, RZ ;  /* 0x0080000010127824 */ /* 0x000fe400078e00ff */
[----:B------:R-:W-:Y:S01]  /*8d00*/  FADD R51, R37, -12583039 ;  /* 0xcb40007f25337421 */ /* 0x000fe20000000000 */
[----:B------:R-:W-:Y:S01]  /*8d10*/  FMUL R16, R13, R52 ;  /* 0x000000340d107220 */ /* 0x000fe20000400000 */
[----:B------:R-:W-:Y:S01]  /*8d20*/  FFMA.RM R40, R47, R12, 12582913 ;  /* 0x4b4000012f287423 */ /* 0x000fe2000000400c */
[----:B------:R-:W-:Y:S01]  /*8d30*/  FADD R13, RZ, R10 ;  /* 0x0000000aff0d7221 */ /* 0x000fe20000000000 */
[----:B------:R-:W-:Y:S01]  /*8d40*/  FFMA R51, R44, 1.4426950216293334961, -R51 ;  /* 0x3fb8aa3b2c337823 */ /* 0x000fe20000000833 */
[----:B------:R-:W-:Y:S01]  /*8d50*/  FMUL R18, R18, R53 ;  /* 0x0000003512127220 */ /* 0x000fe20000400000 */
[----:B------:R-:W-:Y:S01]  /*8d60*/  FADD R47, R40, -12583039 ;  /* 0xcb40007f282f7421 */ /* 0x000fe20000000000 */
[----:B------:R-:W-:Y:S01]  /*8d70*/  FADD R13, R13, R4 ;  /* 0x000000040d0d7221 */ /* 0x000fe20000000000 */
[----:B------:R-:W-:Y:S01]  /*8d80*/  FFMA R44, R44, 1.925963033500011079e-08, R51 ;  /* 0x32a570602c2c7823 */ /* 0x000fe20000000033 */
[----:B------:R-:W1:Y:S01]  /*8d90*/  MUFU.EX2 R46, R46 ;  /* 0x0000002e002e7308 */ /* 0x000e620000000800 */
[----:B------:R-:W-:Y:S01]  /*8da0*/  FFMA R47, R32, 1.4426950216293334961, -R47 ;  /* 0x3fb8aa3b202f7823 */ /* 0x000fe2000000082f */
[----:B------:R-:W-:Y:S01]  /*8db0*/  FADD R13, R13, R6 ;  /* 0x000000060d0d7221 */ /* 0x000fe20000000000 */
[----:B------:R-:W-:-:S02]  /*8dc0*/  SHF.L.U32 R37, R37, 0x17, RZ ;  /* 0x0000001725257819 */ /* 0x000fc400000006ff */
[----:B------:R-:W-:Y:S01]  /*8dd0*/  FFMA R32, R32, 1.925963033500011079e-08, R47 ;  /* 0x32a5706020207823 */ /* 0x000fe2000000002f */
[----:B------:R-:W-:Y:S01]  /*8de0*/  FFMA.SAT R47, R34, R11, 0.5 ;  /* 0x3f000000222f7423 */ /* 0x000fe2000000200b */
[----:B------:R-:W-:Y:S01]  /*8df0*/  FADD R13, R13, R8 ;  /* 0x000000080d0d7221 */ /* 0x000fe20000000000 */
[----:B------:R-:W-:Y:S02]  /*8e00*/  MUFU.EX2 R51, R43 ;  /* 0x0000002b00337308 */ /* 0x000fe40000000800 */
[-C--:B------:R-:W-:Y:S01]  /*8e10*/  FFMA.RM R11, R47, R12.reuse, 12582913 ;  /* 0x4b4000012f0b7423 */ /* 0x080fe2000000400c */
[----:B------:R-:W-:Y:S01]  /*8e20*/  FADD R13, R13, R16 ;  /* 0x000000100d0d7221 */ /* 0x000fe20000000000 */
[----:B------:R-:W-:Y:S02]  /*8e30*/  FFMA.RM R12, R55, R12, 12582913 ;  /* 0x4b400001370c7423 */ /* 0x000fe4000000400c */
[----:B------:R-:W-:Y:S01]  /*8e40*/  FADD R55, R11, -12583039 ;  /* 0xcb40007f0b377421 */ /* 0x000fe20000000000 */
[----:B------:R-:W-:Y:S01]  /*8e50*/  FADD R13, R13, R18 ;  /* 0x000000120d0d7221 */ /* 0x000fe20000000000 */
[----:B------:R2:W3:Y:S01]  /*8e60*/  MUFU.EX2 R43, R22 ;  /* 0x00000016002b7308 */ /* 0x0004e20000000800 */
[----:B------:R-:W-:-:S02]  /*8e70*/  IMAD.SHL.U32 R11, R11, 0x800000, RZ ;  /* 0x008000000b0b7824 */ /* 0x000fc400078e00ff */
[----:B------:R-:W-:-:S04]  /*8e80*/  FFMA R55, R34, 1.4426950216293334961, -R55 ;  /* 0x3fb8aa3b22377823 */ /* 0x000fc80000000837 */
[----:B------:R-:W-:Y:S01]  /*8e90*/  FFMA R34, R34, 1.925963033500011079e-08, R55 ;  /* 0x32a5706022227823 */ /* 0x000fe20000000037 */
[----:B------:R4:W5:Y:S01]  /*8ea0*/  MUFU.EX2 R47, R20 ;  /* 0x00000014002f7308 */ /* 0x0009620000000800 */
[----:B--2---:R-:W-:Y:S01]  /*8eb0*/  FMUL R22, R14, R41 ;  /* 0x000000290e167220 */ /* 0x004fe20000400000 */
[----:B------:R-:W-:-:S04]  /*8ec0*/  IMAD.SHL.U32 R41, R30, 0x800000, RZ ;  /* 0x008000001e297824 */ /* 0x000fc800078e00ff */
[----:B-1----:R-:W-:Y:S02]  /*8ed0*/  FMUL R30, R41, R46 ;  /* 0x0000002e291e7220 */ /* 0x002fe40000400000 */
[----:B------:R-:W1:Y:S01]  /*8ee0*/  MUFU.EX2 R45, R45 ;  /* 0x0000002d002d7308 */ /* 0x000e620000000800 */
[----:B----4-:R-:W-:Y:S02]  /*8ef0*/  IMAD.SHL.U32 R20, R15, 0x800000, RZ ;  /* 0x008000000f147824 */ /* 0x010fe400078e00ff */
[----:B---3--:R-:W-:Y:S01]  /*8f00*/  FMUL R26, R26, R43 ;  /* 0x0000002b1a1a7220 */ /* 0x008fe20000400000 */
[----:B------:R-:W-:Y:S01]  /*8f10*/  FADD R43, R12, -12583039 ;  /* 0xcb40007f0c2b7421 */ /* 0x000fe20000000000 */
[----:B------:R-:W-:Y:S01]  /*8f20*/  SHF.L.U32 R15, R28, 0x17, RZ ;  /* 0x000000171c0f7819 */ /* 0x000fe200000006ff */
[----:B------:R-:W-:Y:S01]  /*8f30*/  FMUL R20, R20, R51 ;  /* 0x0000003314147220 */ /* 0x000fe20000400000 */
[----:B------:R-:W-:Y:S01]  /*8f40*/  SHF.L.U32 R12, R12, 0x17, RZ ;  /* 0x000000170c0c7819 */ /* 0x000fe200000006ff */
[----:B------:R-:W-:Y:S01]  /*8f50*/  FFMA R43, R42, 1.4426950216293334961, -R43 ;  /* 0x3fb8aa3b2a2b7823 */ /* 0x000fe2000000082b */
[----:B------:R-:W2:Y:S01]  /*8f60*/  MUFU.EX2 R44, R44 ;  /* 0x0000002c002c7308 */ /* 0x000ea20000000800 */
[----:B------:R-:W-:Y:S01]  /*8f70*/  FADD R13, R13, R20 ;  /* 0x000000140d0d7221 */ /* 0x000fe20000000000 */
[----:B-----5:R-:W-:Y:S01]  /*8f80*/  FMUL R24, R24, R47 ;  /* 0x0000002f18187220 */ /* 0x020fe20000400000 */
[----:B------:R-:W-:Y:S01]  /*8f90*/  FMUL R28, R15, R38 ;  /* 0x000000260f1c7220 */ /* 0x000fe20000400000 */
[----:B------:R-:W-:Y:S01]  /*8fa0*/  FFMA R43, R42, 1.925963033500011079e-08, R43 ;  /* 0x32a570602a2b7823 */ /* 0x000fe2000000002b */
[----:B------:R-:W-:-:S03]  /*8fb0*/  FADD R13, R13, R22 ;  /* 0x000000160d0d7221 */ /* 0x000fc60000000000 */
[----:B------:R3:W4:Y:S01]  /*8fc0*/  MUFU.EX2 R47, R32 ;  /* 0x00000020002f7308 */ /* 0x0007220000000800 */
[----:B------:R-:W-:-:S04]  /*8fd0*/  FADD R13, R13, R24 ;  /* 0x000000180d0d7221 */ /* 0x000fc80000000000 */
[----:B------:R-:W-:-:S03]  /*8fe0*/  FADD R13, R13, R26 ;  /* 0x0000001a0d0d7221 */ /* 0x000fc60000000000 */
[----:B------:R2:W5:Y:S01]  /*8ff0*/  MUFU.EX2 R14, R34 ;  /* 0x00000022000e7308 */ /* 0x0005620000000800 */
[----:B---3--:R-:W-:Y:S02]  /*9000*/  IMAD.SHL.U32 R32, R36, 0x800000, RZ ;  /* 0x0080000024207824 */ /* 0x008fe400078e00ff */
[----:B------:R-:W-:Y:S01]  /*9010*/  FADD R13, R13, R28 ;  /* 0x0000001c0d0d7221 */ /* 0x000fe20000000000 */
[----:B------:R-:W-:Y:S02]  /*9020*/  IMAD.SHL.U32 R36, R40, 0x800000, RZ ;  /* 0x0080000028247824 */ /* 0x000fe400078e00ff */
[----:B-1----:R-:W-:Y:S01]  /*9030*/  FMUL R32, R32, R45 ;  /* 0x0000002d20207220 */ /* 0x002fe20000400000 */
[----:B------:R-:W-:Y:S01]  /*9040*/  FADD R13, R13, R30 ;  /* 0x0000001e0d0d7221 */ /* 0x000fe20000000000 */
[----:B------:R-:W1:Y:S01]  /*9050*/  MUFU.EX2 R43, R43 ;  /* 0x0000002b002b7308 */ /* 0x000e620000000800 */
[----:B--2---:R-:W-:Y:S02]  /*9060*/  FMUL R34, R37, R44 ;  /* 0x0000002c25227220 */ /* 0x004fe40000400000 */
[----:B------:R-:W-:Y:S01]  /*9070*/  FADD R13, R13, R32 ;  /* 0x000000200d0d7221 */ /* 0x000fe20000000000 */
[----:B----4-:R-:W-:-:S03]  /*9080*/  FMUL R36, R36, R47 ;  /* 0x0000002f24247220 */ /* 0x010fc60000400000 */
[----:B------:R-:W-:Y:S01]  /*9090*/  FADD R13, R13, R34 ;  /* 0x000000220d0d7221 */ /* 0x000fe20000000000 */
[----:B-----5:R-:W-:-:S03]  /*90a0*/  FMUL R38, R11, R14 ;  /* 0x0000000e0b267220 */ /* 0x020fc60000400000 */
[----:B------:R-:W-:Y:S01]  /*90b0*/  FADD R13, R13, R36 ;  /* 0x000000240d0d7221 */ /* 0x000fe20000000000 */
[----:B-1----:R-:W-:-:S03]  /*90c0*/  FMUL R37, R12, R43 ;  /* 0x0000002b0c257220 */ /* 0x002fc60000400000 */
        /* <DEDUP_REMOVED lines=11> */
.L_x_3715:
        /* <DEDUP_REMOVED lines=12> */
[----:B0-----:R-:W-:Y:S05]  /*9240*/  CALL.REL.NOINC `($__internal_40_$__cuda_sm3x_div_rn_noftz_f32_slowpath) ;  /* 0x0000002400187944 */ /* 0x001fea0003c00000 */
[----:B------:R-:W-:-:S07]  /*9250*/  IMAD.MOV.U32 R15, RZ, RZ, R13 ;  /* 0x000000ffff0f7224 */ /* 0x000fce00078e000d */
.L_x_3670:
[----:B------:R-:W-:Y:S05]  /*9260*/  BSYNC.RECONVERGENT B3 ;  /* 0x0000000000037941 */ /* 0x000fea0003800200 */
.L_x_3669:
        /* <DEDUP_REMOVED lines=12> */
[----:B0-----:R-:W-:Y:S05]  /*9330*/  CALL.REL.NOINC `($__internal_40_$__cuda_sm3x_div_rn_noftz_f32_slowpath) ;  /* 0x0000002000dc7944 */ /* 0x001fea0003c00000 */
[----:B------:R-:W-:-:S07]  /*9340*/  IMAD.MOV.U32 R41, RZ, RZ, R13 ;  /* 0x000000ffff297224 */ /* 0x000fce00078e000d */
.L_x_3672:
[----:B------:R-:W-:Y:S05]  /*9350*/  BSYNC.RECONVERGENT B3 ;  /* 0x0000000000037941 */ /* 0x000fea0003800200 */
.L_x_3671:
        /* <DEDUP_REMOVED lines=14> */
.L_x_3674:
[----:B------:R-:W-:Y:S05]  /*9440*/  BSYNC.RECONVERGENT B3 ;  /* 0x0000000000037941 */ /* 0x000fea0003800200 */
.L_x_3673:
        /* <DEDUP_REMOVED lines=14> */
.L_x_3676:
[----:B------:R-:W-:Y:S05]  /*9530*/  BSYNC.RECONVERGENT B3 ;  /* 0x0000000000037941 */ /* 0x000fea0003800200 */
.L_x_3675:
        /* <DEDUP_REMOVED lines=14> */
.L_x_3678:
[----:B------:R-:W-:Y:S05]  /*9620*/  BSYNC.RECONVERGENT B3 ;  /* 0x0000000000037941 */ /* 0x000fea0003800200 */
.L_x_3677:
        /* <DEDUP_REMOVED lines=14> */
.L_x_3680:
[----:B------:R-:W-:Y:S05]  /*9710*/  BSYNC.RECONVERGENT B3 ;  /* 0x0000000000037941 */ /* 0x000fea0003800200 */
.L_x_3679:
        /* <DEDUP_REMOVED lines=14> */
.L_x_3682:
[----:B------:R-:W-:Y:S05]  /*9800*/  BSYNC.RECONVERGENT B3 ;  /* 0x0000000000037941 */ /* 0x000fea0003800200 */
.L_x_3681:
        /* <DEDUP_REMOVED lines=14> */
.L_x_3684:
[----:B------:R-:W-:Y:S05]  /*98f0*/  BSYNC.RECONVERGENT B3 ;  /* 0x0000000000037941 */ /* 0x000fea0003800200 */
.L_x_3683:
        /* <DEDUP_REMOVED lines=14> */
.L_x_3686:
[----:B------:R-:W-:Y:S05]  /*99e0*/  BSYNC.RECONVERGENT B3 ;  /* 0x0000000000037941 */ /* 0x000fea0003800200 */
.L_x_3685:
        /* <DEDUP_REMOVED lines=14> */
.L_x_3688:
[----:B------:R-:W-:Y:S05]  /*9ad0*/  BSYNC.RECONVERGENT B3 ;  /* 0x0000000000037941 */ /* 0x000fea0003800200 */
.L_x_3687:
        /* <DEDUP_REMOVED lines=14> */
.L_x_3690:
[----:B------:R-:W-:Y:S05]  /*9bc0*/  BSYNC.RECONVERGENT B3 ;  /* 0x0000000000037941 */ /* 0x000fea0003800200 */
.L_x_3689:
        /* <DEDUP_REMOVED lines=14> */
.L_x_3692:
[----:B------:R-:W-:Y:S05]  /*9cb0*/  BSYNC.RECONVERGENT B3 ;  /* 0x0000000000037941 */ /* 0x000fea0003800200 */
.L_x_3691:
        /* <DEDUP_REMOVED lines=14> */
.L_x_3694:
[----:B------:R-:W-:Y:S05]  /*9da0*/  BSYNC.RECONVERGENT B3 ;  /* 0x0000000000037941 */ /* 0x000fea0003800200 */
.L_x_3693:
        /* <DEDUP_REMOVED lines=14> */
.L_x_3696:
[----:B------:R-:W-:Y:S05]  /*9e90*/  BSYNC.RECONVERGENT B3 ;  /* 0x0000000000037941 */ /* 0x000fea0003800200 */
.L_x_3695:
        /* <DEDUP_REMOVED lines=14> */
.L_x_3698:
[----:B------:R-:W-:Y:S05]  /*9f80*/  BSYNC.RECONVERGENT B3 ;  /* 0x0000000000037941 */ /* 0x000fea0003800200 */
.L_x_3697:
        /* <DEDUP_REMOVED lines=14> */
.L_x_3700:
[----:B------:R-:W-:Y:S05]  /*a070*/  BSYNC.RECONVERGENT B3 ;  /* 0x0000000000037941 */ /* 0x000fea0003800200 */
.L_x_3699:
        /* <DEDUP_REMOVED lines=14> */
.L_x_3702:
[----:B------:R-:W-:Y:S05]  /*a160*/  BSYNC.RECONVERGENT B3 ;  /* 0x0000000000037941 */ /* 0x000fea0003800200 */
.L_x_3701:
[----:B------:R-:W-:Y:S01]  /*a170*/  ISETP.GE.U32.AND P1, PT, R3, UR44, PT ;  /* 0x0000002c03007c0c */ /* 0x000fe2000bf26070 */
[----:B------:R-:W-:Y:S01]  /*a180*/  IMAD R13, R2, UR48, RZ ;  /* 0x00000030020d7c24 */ /* 0x000fe2000f8e02ff */
[----:B0-----:R-:W-:Y:S01]  /*a190*/  MOV R10, R39 ;  /* 0x00000027000a7202 */ /* 0x001fe20000000f00 */
[----:B------:R-:W-:Y:S01]  /*a1a0*/  IMAD.MOV.U32 R11, RZ, RZ, RZ ;  /* 0x000000ffff0b7224 */ /* 0x000fe200078e00ff */
[----:B------:R-:W-:Y:S01]  /*a1b0*/  ISETP.GE.AND.EX P2, PT, RZ, UR45, PT, P1 ;  /* 0x0000002dff007c0c */ /* 0x000fe2000bf46310 */
[----:B------:R-:W-:Y:S01]  /*a1c0*/  IMAD R13, R0, UR49, R13 ;  /* 0x00000031000d7c24 */ /* 0x000fe2000f8e020d */
[----:B------:R-:W-:Y:S01]  /*a1d0*/  @!P0 R2UR UR4, R48 ;  /* 0x00000000300482ca */ /* 0x000fe200000e0000 */
[----:B------:R-:W-:Y:S01]  /*a1e0*/  IMAD.WIDE.U32 R10, R0, UR48, R10 ;  /* 0x00000030000a7c25 */ /* 0x000fe2000f8e000a */
[----:B------:R-:W-:Y:S02]  /*a1f0*/  @!P0 R2UR UR5, R49 ;  /* 0x00000000310582ca */ /* 0x000fe400000e0000 */
[----:B------:R-:W-:Y:S01]  /*a200*/  ISETP.GE.U32.AND P3, PT, R5, UR44, PT ;  /* 0x0000002c05007c0c */ /* 0x000fe2000bf66070 */
[----:B------:R-:W-:Y:S01]  /*a210*/  IMAD.IADD R11, R11, 0x1, R13 ;  /* 0x000000010b0b7824 */ /* 0x000fe200078e020d */
[----:B------:R-:W-:-:S02]  /*a220*/  LEA R12, P1, R10, UR50, 0x2 ;  /* 0x000000320a0c7c11 */ /* 0x000fc4000f8210ff */
[----:B------:R-:W-:Y:S02]  /*a230*/  ISETP.GE.AND.EX P3, PT, RZ, UR45, PT, P3 ;  /* 0x0000002dff007c0c */ /* 0x000fe4000bf66330 */
[----:B------:R-:W-:Y:S02]  /*a240*/  LEA.HI.X R13, R10, UR51, R11, 0x2, P1 ;  /* 0x000000330a0d7c11 */ /* 0x000fe400088f140b */
[----:B------:R-:W-:Y:S02]  /*a250*/  @!P2 R2UR UR6, R48 ;  /* 0x000000003006a2ca */ /* 0x000fe400000e0000 */
[----:B------:R-:W-:Y:S01]  /*a260*/  @!P2 R2UR UR7, R49 ;  /* 0x000000003107a2ca */ /* 0x000fe200000e0000 */
[----:B------:R0:W-:Y:S01]  /*a270*/  @!P0 STG.E desc[UR4][R12.64], R15 ;  /* 0x0000000f0c008986 */ /* 0x0001e2000c101904 */
[----:B------:R-:W-:Y:S02]  /*a280*/  ISETP.GE.U32.AND P0, PT, R9, UR44, PT ;  /* 0x0000002c09007c0c */ /* 0x000fe4000bf06070 */
[----:B------:R-:W-:-:S02]  /*a290*/  IADD3 R10, PT, PT, R39, 0x100, RZ ;  /* 0x00000100270a7810 */ /* 0x000fc40007ffe0ff */
[----:B------:R-:W-:Y:S02]  /*a2a0*/  ISETP.GE.AND.EX P0, PT, RZ, UR45, PT, P0 ;  /* 0x0000002dff007c0c */ /* 0x000fe4000bf06300 */
[----:B------:R-:W-:Y:S02]  /*a2b0*/  @!P3 R2UR UR8, R48 ;  /* 0x000000003008b2ca */ /* 0x000fe400000e0000 */
[----:B------:R-:W-:Y:S02]  /*a2c0*/  @!P3 R2UR UR9, R49 ;  /* 0x000000003109b2ca */ /* 0x000fe400000e0000 */
[----:B------:R-:W-:Y:S01]  /*a2d0*/  ISETP.GE.U32.AND P1, PT, R10, UR44, PT ;  /* 0x0000002c0a007c0c */ /* 0x000fe2000bf26070 */
[----:B------:R0:W-:Y:S01]  /*a2e0*/  @!P2 STG.E desc[UR6][R12.64+0x80], R41 ;  /* 0x000080290c00a986 */ /* 0x0001e2000c101906 */
[----:B------:R-:W-:Y:S01]  /*a2f0*/  ISETP.GE.U32.AND P2, PT, R7, UR44, PT ;  /* 0x0000002c07007c0c */ /* 0x000fe2000bf46070 */
[----:B------:R-:W-:Y:S01]  /*a300*/  VIADD R10, R39, 0x140 ;  /* 0x00000140270a7836 */ /* 0x000fe20000000000 */
[----:B------:R-:W-:-:S02]  /*a310*/  ISETP.GE.U32.AND P5, PT, R17, UR44, PT ;  /* 0x0000002c11007c0c */ /* 0x000fc4000bfa6070 */
[----:B------:R-:W-:Y:S02]  /*a320*/  ISETP.GE.AND.EX P2, PT, RZ, UR45, PT, P2 ;  /* 0x0000002dff007c0c */ /* 0x000fe4000bf46320 */
[----:B------:R-:W-:Y:S02]  /*a330*/  @!P0 R2UR UR6, R48 ;  /* 0x00000000300682ca */ /* 0x000fe400000e0000 */
[----:B------:R-:W-:Y:S01]  /*a340*/  @!P0 R2UR UR7, R49 ;  /* 0x00000000310782ca */ /* 0x000fe200000e0000 */
[----:B------:R0:W-:Y:S01]  /*a350*/  @!P3 STG.E desc[UR8][R12.64+0x100], R45 ;  /* 0x0001002d0c00b986 */ /* 0x0001e2000c101908 */
[----:B------:R-:W-:Y:S02]  /*a360*/  ISETP.GE.U32.AND P4, PT, R19, UR44, PT ;  /* 0x0000002c13007c0c */ /* 0x000fe4000bf86070 */
[----:B------:R-:W-:Y:S02]  /*a370*/  ISETP.GE.U32.AND P3, PT, R21, UR44, PT ;  /* 0x0000002c15007c0c */ /* 0x000fe4000bf66070 */
[----:B------:R-:W-:-:S02]  /*a380*/  ISETP.GE.U32.AND P6, PT, R23, UR44, PT ;  /* 0x0000002c17007c0c */ /* 0x000fc4000bfc6070 */
[----:B------:R-:W-:Y:S02]  /*a390*/  ISETP.GE.AND.EX P5, PT, RZ, UR45, PT, P5 ;  /* 0x0000002dff007c0c */ /* 0x000fe4000bfa6350 */
[----:B------:R-:W-:Y:S02]  /*a3a0*/  @!P2 R2UR UR4, R48 ;  /* 0x000000003004a2ca */ /* 0x000fe400000e0000 */
[----:B------:R-:W-:Y:S01]  /*a3b0*/  @!P2 R2UR UR5, R49 ;  /* 0x000000003105a2ca */ /* 0x000fe200000e0000 */
[----:B------:R0:W-:Y:S01]  /*a3c0*/  @!P0 STG.E desc[UR6][R12.64+0x200], R51 ;  /* 0x000200330c008986 */ /* 0x0001e2000c101906 */
[----:B------:R-:W-:Y:S02]  /*a3d0*/  ISETP.GE.AND.EX P4, PT, RZ, UR45, PT, P4 ;  /* 0x0000002dff007c0c */ /* 0x000fe4000bf86340 */
[----:B------:R-:W-:Y:S02]  /*a3e0*/  ISETP.GE.AND.EX P3, PT, RZ, UR45, PT, P3 ;  /* 0x0000002dff007c0c */ /* 0x000fe4000bf66330 */
[----:B------:R-:W-:-:S02]  /*a3f0*/  ISETP.GE.AND.EX P1, PT, RZ, UR45, PT, P1 ;  /* 0x0000002dff007c0c */ /* 0x000fc4000bf26310 */
[----:B------:R-:W-:Y:S02]  /*a400*/  ISETP.GE.AND.EX P6, PT, RZ, UR45, PT, P6 ;  /* 0x0000002dff007c0c */ /* 0x000fe4000bfc6360 */
[----:B------:R-:W-:Y:S02]  /*a410*/  ISETP.GE.U32.AND P0, PT, R35, UR44, PT ;  /* 0x0000002c23007c0c */ /* 0x000fe4000bf06070 */
[----:B------:R-:W-:Y:S01]  /*a420*/  @!P5 R2UR UR8, R48 ;  /* 0x000000003008d2ca */ /* 0x000fe200000e0000 */
[----:B------:R0:W-:Y:S01]  /*a430*/  @!P2 STG.E desc[UR4][R12.64+0x180], R47 ;  /* 0x0001802f0c00a986 */ /* 0x0001e2000c101904 */
[----:B------:R-:W1:Y:S01]  /*a440*/  LDCU UR4, c[0x0][0x370] ;  /* 0x00006e00ff0477ac */ /* 0x000e620008000800 */
[----:B------:R-:W1:Y:S01]  /*a450*/  LDC R11, c[0x0][0x364] ;  /* 0x0000d900ff0b7b82 */ /* 0x000e620000000800 */
[----:B------:R-:W-:Y:S02]  /*a460*/  ISETP.GE.AND.EX P0, PT, RZ, UR45, PT, P0 ;  /* 0x0000002dff007c0c */ /* 0x000fe4000bf06300 */
        /* <DEDUP_REMOVED lines=54> */
.L_x_3633:
[----:B------:R-:W-:Y:S05]  /*a7d0*/  EXIT ;  /* 0x000000000000794d */ /* 0x000fea0003800000 */
.L_x_3668:
[----:B------:R-:W-:Y:S01]  /*a7e0*/  HFMA2 R11, -RZ, RZ, 0, 1.847743988037109375e-06 ;  /* 0x0000001fff0b7431 */ /* 0x000fe200000001ff */
[----:B------:R-:W-:Y:S01]  /*a7f0*/  BSSY B1, `(.L_x_3704) ;  /* 0x0000006000017945 */ /* 0x000fe20003800000 */
[----:B------:R-:W-:Y:S02]  /*a800*/  IMAD.MOV.U32 R12, RZ, RZ, 0x10 ;  /* 0x00000010ff0c7424 */ /* 0x000fe400078e00ff */
[----:B------:R-:W-:-:S07]  /*a810*/  IMAD.MOV.U32 R15, RZ, RZ, -0x1 ;  /* 0xffffffffff0f7424 */ /* 0x000fce00078e00ff */
[----:B0-----:R-:W-:Y:S05]  /*a820*/  WARPSYNC.COLLECTIVE R15, `(.L_x_3705) ;  /* 0x000000000f087348 */ /* 0x001fea0003c00000 */
[----:B------:R1:W2:Y:S02]  /*a830*/  SHFL.BFLY P6, R14, R13, R12, R11 ;  /* 0x0c00000c0d0e7389 */ /* 0x0002a400000c000b */
[----:B012---:R-:W-:Y:S05]  /*a840*/  ENDCOLLECTIVE ;  /* 0x000000000000791b */ /* 0x007fea0003800000 */
.L_x_3705:
[----:B------:R-:W-:Y:S05]  /*a850*/  BSYNC B1 ;  /* 0x0000000000017941 */ /* 0x000fea0003800000 */
.L_x_3704:
[----:B------:R-:W-:Y:S01]  /*a860*/  FMNMX R13, R14, R13, !PT ;  /* 0x0000000d0e0d7209 */ /* 0x000fe20007800000 */
[----:B------:R-:W-:Y:S01]  /*a870*/  IMAD.MOV.U32 R12, RZ, RZ, 0x8 ;  /* 0x00000008ff0c7424 */ /* 0x000fe200078e00ff */
[----:B------:R-:W-:Y:S01]  /*a880*/  MOV R11, 0x1f ;  /* 0x0000001f000b7802 */ /* 0x000fe20000000f00 */
[----:B------:R-:W-:-:S07]  /*a890*/  IMAD.MOV.U32 R15, RZ, RZ, -0x1 ;  /* 0xffffffffff0f7424 */ /* 0x000fce00078e00ff */
[----:B------:R-:W-:Y:S05]  /*a8a0*/  WARPSYNC.COLLECTIVE R15, `(.L_x_3706) ;  /* 0x000000000f087348 */ /* 0x000fea0003c00000 */
[----:B------:R0:W1:Y:S02]  /*a8b0*/  SHFL.BFLY P6, R14, R13, R12, R11 ;  /* 0x0c00000c0d0e7389 */ /* 0x00006400000c000b */
[----:B01----:R-:W-:Y:S05]  /*a8c0*/  ENDCOLLECTIVE ;  /* 0x000000000000791b */ /* 0x003fea0003800000 */
.L_x_3706:
[----:B------:R-:W-:Y:S01]  /*a8d0*/  HFMA2 R12, -RZ, RZ, 0, 2.384185791015625e-07 ;  /* 0x00000004ff0c7431 */ /* 0x000fe200000001ff */
[----:B------:R-:W-:-:S05]  /*a8e0*/  FMNMX R36, R13, R14, !PT ;  /* 0x0000000e0d247209 */ /* 0x000fca0007800000 */
[----:B------:R-:W-:-:S07]  /*a8f0*/  IMAD.MOV.U32 R13, RZ, RZ, R36 ;  /* 0x000000ffff0d7224 */ /* 0x000fce00078e0024 */
[----:B------:R-:W-:Y:S05]  /*a900*/  WARPSYNC.COLLECTIVE R15, `(.L_x_3707) ;  /* 0x000000000f087348 */ /* 0x000fea0003c00000 */
[----:B------:R0:W1:Y:S02]  /*a910*/  SHFL.BFLY P6, R14, R13, R12, R11 ;  /* 0x0c00000c0d0e7389 */ /* 0x00006400000c000b */
[----:B01----:R-:W-:Y:S05]  /*a920*/  ENDCOLLECTIVE ;  /* 0x000000000000791b */ /* 0x003fea0003800000 */
.L_x_3707:
[----:B------:R-:W-:Y:S01]  /*a930*/  IMAD.MOV.U32 R12, RZ, RZ, 0x2 ;  /* 0x00000002ff0c7424 */ /* 0x000fe200078e00ff */
[----:B------:R-:W-:-:S05]  /*a940*/  FMNMX R37, R36, R14, !PT ;  /* 0x0000000e24257209 */ /* 0x000fca0007800000 */
[----:B------:R-:W-:-:S07]  /*a950*/  IMAD.MOV.U32 R13, RZ, RZ, R37 ;  /* 0x000000ffff0d7224 */ /* 0x000fce00078e0025 */
[----:B------:R-:W-:Y:S05]  /*a960*/  WARPSYNC.COLLECTIVE R15, `(.L_x_3708) ;  /* 0x000000000f087348 */ /* 0x000fea0003c00000 */
[----:B------:R0:W1:Y:S02]  /*a970*/  SHFL.BFLY P6, R14, R13, R12, R11 ;  /* 0x0c00000c0d0e7389 */ /* 0x00006400000c000b */
[----:B01----:R-:W-:Y:S05]  /*a980*/  ENDCOLLECTIVE ;  /* 0x000000000000791b */ /* 0x003fea0003800000 */
.L_x_3708:
[----:B------:R-:W-:Y:S01]  /*a990*/  IMAD.MOV.U32 R12, RZ, RZ, 0x1 ;  /* 0x00000001ff0c7424 */ /* 0x000fe200078e00ff */
[----:B------:R-:W-:-:S04]  /*a9a0*/  FMNMX R38, R37, R14, !PT ;  /* 0x0000000e25267209 */ /* 0x000fc80007800000 */
[----:B------:R-:W-:-:S07]  /*a9b0*/  MOV R13, R38 ;  /* 0x00000026000d7202 */ /* 0x000fce0000000f00 */
[----:B------:R-:W-:Y:S05]  /*a9c0*/  WARPSYNC.COLLECTIVE R15, `(.L_x_3709) ;  /* 0x000000000f087348 */ /* 0x000fea0003c00000 */
[----:B------:R0:W1:Y:S02]  /*a9d0*/  SHFL.BFLY P6, R14, R13, R12, R11 ;  /* 0x0c00000c0d0e7389 */ /* 0x00006400000c000b */
[----:B01----:R-:W-:Y:S05]  /*a9e0*/  ENDCOLLECTIVE ;  /* 0x000000000000791b */ /* 0x003fea0003800000 */
.L_x_3709:
[----:B------:R-:W-:Y:S02]  /*a9f0*/  HFMA2 R12, -RZ, RZ, 3.7421875, 0 ;  /* 0x437c0000ff0c7431 */ /* 0x000fe400000001ff */
        /* <DEDUP_REMOVED lines=14> */
[-C--:B------:R-:W-:Y:S01]  /*aae0*/  FFMA.SAT R13, R4, R11.reuse, 0.5 ;  /* 0x3f000000040d7423 */ /* 0x080fe2000000200b */
[C---:B------:R-:W-:Y:S01]  /*aaf0*/  FADD R40, -R37.reuse, R30 ;  /* 0x0000001e25287221 */ /* 0x040fe20000000100 */
[C---:B------:R-:W-:Y:S01]  /*ab00*/  FADD R44, -R37.reuse, R44 ;  /* 0x0000002c252c7221 */ /* 0x040fe20000000100 */
[C---:B------:R-:W-:Y:S01]  /*ab10*/  FADD R50, -R37.reuse, R32 ;  /* 0x0000002025327221 */ /* 0x040fe20000000100 */
[C---:B------:R-:W-:Y:S01]  /*ab20*/  FADD R52, -R37.reuse, R34 ;  /* 0x0000002225347221 */ /* 0x040fe20000000100 */
[----:B------:R-:W-:Y:S01]  /*ab30*/  FADD R42, -R37, R42 ;  /* 0x0000002a252a7221 */ /* 0x000fe20000000100 */
[-C--:B------:R-:W-:Y:S01]  /*ab40*/  FFMA.SAT R37, R6, R11.reuse, 0.5 ;  /* 0x3f00000006257423 */ /* 0x080fe2000000200b */
[----:B------:R-:W-:Y:S01]  /*ab50*/  FFMA.RM R13, R13, R12, 12582913 ;  /* 0x4b4000010d0d7423 */ /* 0x000fe2000000400c */
[----:B------:R-:W-:-:S02]  /*ab60*/  FFMA.SAT R41, R8, R11, 0.5 ;  /* 0x3f00000008297423 */ /* 0x000fc4000000200b */
[-C--:B------:R-:W-:Y:S01]  /*ab70*/  FFMA.RM R37, R37, R12.reuse, 12582913 ;  /* 0x4b40000125257423 */ /* 0x080fe2000000400c */
[C---:B------:R-:W-:Y:S01]  /*ab80*/  FADD R15, R13.reuse, -12583039 ;  /* 0xcb40007f0d0f7421 */ /* 0x040fe20000000000 */
[----:B------:R-:W-:Y:S02]  /*ab90*/  IMAD.SHL.U32 R10, R13, 0x800000, RZ ;  /* 0x008000000d0a7824 */ /* 0x000fe400078e00ff */
[----:B------:R-:W-:Y:S01]  /*aba0*/  FFMA.RM R41, R41, R12, 12582913 ;  /* 0x4b40000129297423 */ /* 0x000fe2000000400c */
[----:B------:R-:W-:Y:S01]  /*abb0*/  FADD R13, R37, -12583039 ;  /* 0xcb40007f250d7421 */ /* 0x000fe20000000000 */
[----:B------:R-:W-:-:S03]  /*abc0*/  FFMA R15, R4, 1.4426950216293334961, -R15 ;  /* 0x3fb8aa3b040f7823 */ /* 0x000fc6000000080f */
[----:B------:R-:W-:Y:S01]  /*abd0*/  FFMA R13, R6, 1.4426950216293334961, -R13 ;  /* 0x3fb8aa3b060d7823 */ /* 0x000fe2000000080d */
[----:B------:R-:W-:Y:S01]  /*abe0*/  FFMA R15, R4, 1.925963033500011079e-08, R15 ;  /* 0x32a57060040f7823 */ /* 0x000fe2000000000f */
[----:B------:R-:W-:Y:S02]  /*abf0*/  IMAD.SHL.U32 R4, R37, 0x800000, RZ ;  /* 0x0080000025047824 */ /* 0x000fe400078e00ff */
[----:B------:R-:W-:Y:S01]  /*ac00*/  FFMA.SAT R37, R14, R11, 0.5 ;  /* 0x3f0000000e257423 */ /* 0x000fe2000000200b */
[----:B------:R-:W-:Y:S01]  /*ac10*/  FFMA R13, R6, 1.925963033500011079e-08, R13 ;  /* 0x32a57060060d7823 */ /* 0x000fe2000000000d */
[----:B------:R-:W-:Y:S01]  /*ac20*/  SHF.L.U32 R6, R41, 0x17, RZ ;  /* 0x0000001729067819 */ /* 0x000fe200000006ff */
[----:B------:R-:W0:Y:S01]  /*ac30*/  MUFU.EX2 R15, R15 ;  /* 0x0000000f000f7308 */ /* 0x000e220000000800 */
[----:B------:R-:W-:-:S07]  /*ac40*/  FFMA.RM R37, R37, R12, 12582913 ;  /* 0x4b40000125257423 */ /* 0x000fce000000400c */
[----:B------:R-:W1:Y:S01]  /*ac50*/  MUFU.EX2 R13, R13 ;  /* 0x0000000d000d7308 */ /* 0x000e620000000800 */
[----:B0-----:R-:W-:Y:S01]  /*ac60*/  FMUL R10, R10, R15 ;  /* 0x0000000f0a0a7220 */ /* 0x001fe20000400000 */
[----:B------:R-:W-:Y:S01]  /*ac70*/  FADD R15, R41, -12583039 ;  /* 0xcb40007f290f7421 */ /* 0x000fe20000000000 */
[----:B------:R-:W-:-:S03]  /*ac80*/  FFMA.SAT R41, R16, R11, 0.5 ;  /* 0x3f00000010297423 */ /* 0x000fc6000000200b */
[----:B------:R-:W-:Y:S01]  /*ac90*/  FFMA R15, R8, 1.4426950216293334961, -R15 ;  /* 0x3fb8aa3b080f7823 */ /* 0x000fe2000000080f */
[-C--:B------:R-:W-:Y:S01]  /*aca0*/  FFMA.RM R41, R41, R12.reuse, 12582913 ;  /* 0x4b40000129297423 */ /* 0x080fe2000000400c */
[----:B-1----:R-:W-:Y:S01]  /*acb0*/  FMUL R4, R4, R13 ;  /* 0x0000000d04047220 */ /* 0x002fe20000400000 */
[C---:B------:R-:W-:Y:S01]  /*acc0*/  FADD R13, R37.reuse, -12583039 ;  /* 0xcb40007f250d7421 */ /* 0x040fe20000000000 */
[----:B------:R-:W-:Y:S01]  /*acd0*/  FFMA R15, R8, 1.925963033500011079e-08, R15 ;  /* 0x32a57060080f7823 */ /* 0x000fe2000000000f */
[----:B------:R-:W-:Y:S02]  /*ace0*/  IMAD.SHL.U32 R8, R37, 0x800000, RZ ;  /* 0x0080000025087824 */ /* 0x000fe400078e00ff */
[----:B------:R-:W-:Y:S01]  /*acf0*/  FFMA.SAT R37, R18, R11, 0.5 ;  /* 0x3f00000012257423 */ /* 0x000fe2000000200b */
[C---:B------:R-:W-:Y:S02]  /*ad00*/  FFMA R13, R14.reuse, 1.4426950216293334961, -R13 ;  /* 0x3fb8aa3b0e0d7823 */ /* 0x040fe4000000080d */
[----:B------:R-:W0:Y:S02]  /*ad10*/  MUFU.EX2 R15, R15 ;  /* 0x0000000f000f7308 */ /* 0x000e240000000800 */
[----:B------:R-:W-:Y:S01]  /*ad20*/  FFMA R13, R14, 1.925963033500011079e-08, R13 ;  /* 0x32a570600e0d7823 */ /* 0x000fe2000000000d */
[----:B------:R-:W-:-:S05]  /*ad30*/  FFMA.RM R37, R37, R12, 12582913 ;  /* 0x4b40000125257423 */ /* 0x000fca000000400c */
[----:B------:R-:W1:Y:S01]  /*ad40*/  MUFU.EX2 R13, R13 ;  /* 0x0000000d000d7308 */ /* 0x000e620000000800 */
[----:B0-----:R-:W-:Y:S01]  /*ad50*/  FMUL R6, R6, R15 ;  /* 0x0000000f06067220 */ /* 0x001fe20000400000 */
[----:B------:R-:W-:-:S04]  /*ad60*/  FADD R15, R41, -12583039 ;  /* 0xcb40007f290f7421 */ /* 0x000fc80000000000 */
[----:B------:R-:W-:Y:S01]  /*ad70*/  FFMA R15, R16, 1.4426950216293334961, -R15 ;  /* 0x3fb8aa3b100f7823 */ /* 0x000fe2000000080f */
[----:B-1----:R-:W-:Y:S01]  /*ad80*/  FMUL R8, R8, R13 ;  /* 0x0000000d08087220 */ /* 0x002fe20000400000 */
[----:B------:R-:W-:Y:S02]  /*ad90*/  FADD R13, R37, -12583039 ;  /* 0xcb40007f250d7421 */ /* 0x000fe40000000000 */
[----:B------:R-:W-:Y:S01]  /*ada0*/  FFMA R15, R16, 1.925963033500011079e-08, R15 ;  /* 0x32a57060100f7823 */ /* 0x000fe2000000000f */
[----:B------:R-:W-:Y:S02]  /*adb0*/  IMAD.SHL.U32 R16, R41, 0x800000, RZ ;  /* 0x0080000029107824 */ /* 0x000fe400078e00ff */
[-C--:B------:R-:W-:Y:S01]  /*adc0*/  FFMA.SAT R41, R20, R11.reuse, 0.5 ;  /* 0x3f00000014297423 */ /* 0x080fe2000000200b */
[C---:B------:R-:W-:Y:S02]  /*add0*/  FFMA R13, R18.reuse, 1.4426950216293334961, -R13 ;  /* 0x3fb8aa3b120d7823 */ /* 0x040fe4000000080d */
[----:B------:R-:W0:Y:S02]  /*ade0*/  MUFU.EX2 R15, R15 ;  /* 0x0000000f000f7308 */ /* 0x000e240000000800 */
[----:B------:R-:W-:Y:S01]  /*adf0*/  FFMA R13, R18, 1.925963033500011079e-08, R13 ;  /* 0x32a57060120d7823 */ /* 0x000fe2000000000d */
[----:B------:R-:W-:Y:S01]  /*ae00*/  SHF.L.U32 R18, R37, 0x17, RZ ;  /* 0x0000001725127819 */ /* 0x000fe200000006ff */
[----:B------:R-:W-:Y:S01]  /*ae10*/  FFMA.SAT R37, R24, R11, 0.5 ;  /* 0x3f00000018257423 */ /* 0x000fe2000000200b */
[----:B------:R-:W-:-:S03]  /*ae20*/  FFMA.RM R41, R41, R12, 12582913 ;  /* 0x4b40000129297423 */ /* 0x000fc6000000400c */
[----:B------:R-:W-:Y:S01]  /*ae30*/  FFMA.RM R37, R37, R12, 12582913 ;  /* 0x4b40000125257423 */ /* 0x000fe2000000400c */
[----:B------:R-:W1:Y:S03]  /*ae40*/  MUFU.EX2 R13, R13 ;  /* 0x0000000d000d7308 */ /* 0x000e660000000800 */
[----:B------:R-:W-:Y:S02]  /*ae50*/  IMAD.SHL.U32 R22, R37, 0x800000, RZ ;  /* 0x0080000025167824 */ /* 0x000fe400078e00ff */
[----:B0-----:R-:W-:Y:S01]  /*ae60*/  FMUL R16, R16, R15 ;  /* 0x0000000f10107220 */ /* 0x001fe20000400000 */
[----:B------:R-:W-:-:S04]  /*ae70*/  FADD R15, R41, -12583039 ;  /* 0xcb40007f290f7421 */ /* 0x000fc80000000000 */
[----:B------:R-:W-:Y:S01]  /*ae80*/  FFMA R15, R20, 1.4426950216293334961, -R15 ;  /* 0x3fb8aa3b140f7823 */ /* 0x000fe2000000080f */
[----:B-1----:R-:W-:Y:S01]  /*ae90*/  FMUL R18, R18, R13 ;  /* 0x0000000d12127220 */ /* 0x002fe20000400000 */
[----:B------:R-:W-:Y:S02]  /*aea0*/  FADD R13, R37, -12583039 ;  /* 0xcb40007f250d7421 */ /* 0x000fe40000000000 */
[----:B------:R-:W-:Y:S01]  /*aeb0*/  FFMA R15, R20, 1.925963033500011079e-08, R15 ;  /* 0x32a57060140f7823 */ /* 0x000fe2000000000f */
[-C--:B------:R-:W-:Y:S01]  /*aec0*/  FFMA.SAT R37, R28, R11.reuse, 0.5 ;  /* 0x3f0000001c257423 */ /* 0x080fe2000000200b */
[----:B------:R-:W-:Y:S02]  /*aed0*/  IMAD.SHL.U32 R20, R41, 0x800000, RZ ;  /* 0x0080000029147824 */ /* 0x000fe400078e00ff */
[----:B------:R-:W-:Y:S01]  /*aee0*/  FFMA R13, R24, 1.4426950216293334961, -R13 ;  /* 0x3fb8aa3b180d7823 */ /* 0x000fe2000000080d */
[----:B------:R-:W-:Y:S01]  /*aef0*/  FFMA.SAT R41, R36, R11, 0.5 ;  /* 0x3f00000024297423 */ /* 0x000fe2000000200b */
[-C--:B------:R-:W-:Y:S01]  /*af00*/  FFMA.RM R37, R37, R12.reuse, 12582913 ;  /* 0x4b40000125257423 */ /* 0x080fe2000000400c */
[----:B------:R-:W0:Y:S01]  /*af10*/  MUFU.EX2 R15, R15 ;  /* 0x0000000f000f7308 */ /* 0x000e220000000800 */
[----:B------:R-:W-:Y:S01]  /*af20*/  FFMA R13, R24, 1.925963033500011079e-08, R13 ;  /* 0x32a57060180d7823 */ /* 0x000fe2000000000d */
[----:B------:R-:W-:Y:S01]  /*af30*/  FFMA.RM R41, R41, R12, 12582913 ;  /* 0x4b40000129297423 */ /* 0x000fe2000000400c */
[----:B------:R-:W-:-:S04]  /*af40*/  IMAD.SHL.U32 R26, R37, 0x800000, RZ ;  /* 0x00800000251a7824 */ /* 0x000fc800078e00ff */
[C---:B------:R-:W-:Y:S01]  /*af50*/  SHF.L.U32 R24, R41.reuse, 0x17, RZ ;  /* 0x0000001729187819 */ /* 0x040fe200000006ff */
[----:B------:R-:W1:Y:S01]  /*af60*/  MUFU.EX2 R13, R13 ;  /* 0x0000000d000d7308 */ /* 0x000e620000000800 */
[----:B0-----:R-:W-:Y:S01]  /*af70*/  FMUL R20, R20, R15 ;  /* 0x0000000f14147220 */ /* 0x001fe20000400000 */
[----:B------:R-:W-:Y:S01]  /*af80*/  FADD R15, R41, -12583039 ;  /* 0xcb40007f290f7421 */ /* 0x000fe20000000000 */
[----:B------:R-:W-:-:S03]  /*af90*/  FFMA.SAT R41, R38, R11, 0.5 ;  /* 0x3f00000026297423 */ /* 0x000fc6000000200b */
[----:B------:R-:W-:Y:S01]  /*afa0*/  FFMA R15, R36, 1.4426950216293334961, -R15 ;  /* 0x3fb8aa3b240f7823 */ /* 0x000fe2000000080f */
[-C--:B------:R-:W-:Y:S01]  /*afb0*/  FFMA.RM R41, R41, R12.reuse, 12582913 ;  /* 0x4b40000129297423 */ /* 0x080fe2000000400c */
[----:B-1----:R-:W-:Y:S01]  /*afc0*/  FMUL R22, R22, R13 ;  /* 0x0000000d16167220 */ /* 0x002fe20000400000 */
[----:B------:R-:W-:Y:S01]  /*afd0*/  FADD R13, R37, -12583039 ;  /* 0xcb40007f250d7421 */ /* 0x000fe20000000000 */
[----:B------:R-:W-:Y:S01]  /*afe0*/  FFMA R15, R36, 1.925963033500011079e-08, R15 ;  /* 0x32a57060240f7823 */ /* 0x000fe2000000000f */
[----:B------:R-:W-:Y:S02]  /*aff0*/  FFMA.SAT R37, R46, R11, 0.5 ;  /* 0x3f0000002e257423 */ /* 0x000fe4000000200b */
[C---:B------:R-:W-:Y:S02]  /*b000*/  FFMA R13, R28.reuse, 1.4426950216293334961, -R13 ;  /* 0x3fb8aa3b1c0d7823 */ /* 0x040fe4000000080d */
[----:B------:R-:W-:Y:S01]  /*b010*/  FFMA.RM R37, R37, R12, 12582913 ;  /* 0x4b40000125257423 */ /* 0x000fe2000000400c */
[----:B------:R-:W0:Y:S01]  /*b020*/  MUFU.EX2 R15, R15 ;  /* 0x0000000f000f7308 */ /* 0x000e220000000800 */
[----:B------:R-:W-:Y:S01]  /*b030*/  FFMA R13, R28, 1.925963033500011079e-08, R13 ;  /* 0x32a570601c0d7823 */ /* 0x000fe2000000000d */
[----:B------:R-:W-:-:S02]  /*b040*/  IMAD.SHL.U32 R28, R41, 0x800000, RZ ;  /* 0x00800000291c7824 */ /* 0x000fc400078e00ff */
[----:B------:R-:W-:-:S04]  /*b050*/  SHF.L.U32 R30, R37, 0x17, RZ ;  /* 0x00000017251e7819 */ /* 0x000fc800000006ff */
        /* <DEDUP_REMOVED lines=9> */
[----:B------:R-:W-:Y:S01]  /*b0f0*/  FFMA.SAT R37, R44, R11, 0.5 ;  /* 0x3f0000002c257423 */ /* 0x000fe2000000200b */
[----:B------:R-:W-:Y:S02]  /*b100*/  IMAD.SHL.U32 R32, R41, 0x800000, RZ ;  /* 0x0080000029207824 */ /* 0x000fe400078e00ff */
[C---:B------:R-:W-:Y:S01]  /*b110*/  FFMA R13, R46.reuse, 1.4426950216293334961, -R13 ;  /* 0x3fb8aa3b2e0d7823 */ /* 0x040fe2000000080d */
[----:B------:R-:W-:Y:S01]  /*b120*/  FFMA.RM R37, R37, R12, 12582913 ;  /* 0x4b40000125257423 */ /* 0x000fe2000000400c */
[----:B------:R-:W0:Y:S02]  /*b130*/  MUFU.EX2 R15, R15 ;  /* 0x0000000f000f7308 */ /* 0x000e240000000800 */
[----:B------:R-:W-:Y:S01]  /*b140*/  FFMA R13, R46, 1.925963033500011079e-08, R13 ;  /* 0x32a570602e0d7823 */ /* 0x000fe2000000000d */
[----:B------:R-:W-:-:S05]  /*b150*/  IMAD.SHL.U32 R34, R37, 0x800000, RZ ;  /* 0x0080000025227824 */ /* 0x000fca00078e00ff */
        /* <DEDUP_REMOVED lines=8> */
[-C--:B------:R-:W-:Y:S01]  /*b1e0*/  FFMA.SAT R37, R52, R11.reuse, 0.5 ;  /* 0x3f00000034257423 */ /* 0x080fe2000000200b */
[----:B------:R-:W-:Y:S01]  /*b1f0*/  FFMA.SAT R11, R42, R11, 0.5 ;  /* 0x3f0000002a0b7423 */ /* 0x000fe2000000200b */
[----:B------:R-:W-:Y:S01]  /*b200*/  FFMA R15, R40, 1.925963033500011079e-08, R15 ;  /* 0x32a57060280f7823 */ /* 0x000fe2000000000f */
[C---:B------:R-:W-:Y:S01]  /*b210*/  FFMA R13, R44.reuse, 1.4426950216293334961, -R13 ;  /* 0x3fb8aa3b2c0d7823 */ /* 0x040fe2000000080d */
[-C--:B------:R-:W-:Y:S01]  /*b220*/  FFMA.RM R37, R37, R12.reuse, 12582913 ;  /* 0x4b40000125257423 */ /* 0x080fe2000000400c */
[----:B------:R-:W-:Y:S01]  /*b230*/  FFMA.RM R12, R11, R12, 12582913 ;  /* 0x4b4000010b0c7423 */ /* 0x000fe2000000400c */
[----:B------:R-:W-:Y:S01]  /*b240*/  SHF.L.U32 R36, R41, 0x17, RZ ;  /* 0x0000001729247819 */ /* 0x000fe200000006ff */
[----:B------:R-:W-:Y:S01]  /*b250*/  FFMA R13, R44, 1.925963033500011079e-08, R13 ;  /* 0x32a570602c0d7823 */ /* 0x000fe2000000000d */
[C---:B------:R-:W-:Y:S01]  /*b260*/  FADD R11, R37.reuse, -12583039 ;  /* 0xcb40007f250b7421 */ /* 0x040fe20000000000 */
[----:B------:R-:W0:Y:S01]  /*b270*/  MUFU.EX2 R15, R15 ;  /* 0x0000000f000f7308 */ /* 0x000e220000000800 */
[----:B------:R-:W-:-:S02]  /*b280*/  IMAD.SHL.U32 R37, R37, 0x800000, RZ ;  /* 0x0080000025257824 */ /* 0x000fc400078e00ff */
[----:B------:R-:W-:-:S04]  /*b290*/  FFMA R11, R52, 1.4426950216293334961, -R11 ;  /* 0x3fb8aa3b340b7823 */ /* 0x000fc8000000080b */
[----:B------:R-:W-:Y:S01]  /*b2a0*/  FFMA R52, R52, 1.925963033500011079e-08, R11 ;  /* 0x32a5706034347823 */ /* 0x000fe2000000000b */
[C---:B------:R-:W-:Y:S01]  /*b2b0*/  FADD R11, R12.reuse, -12583039 ;  /* 0xcb40007f0c0b7421 */ /* 0x040fe20000000000 */
[----:B------:R-:W1:Y:S01]  /*b2c0*/  MUFU.EX2 R13, R13 ;  /* 0x0000000d000d7308 */ /* 0x000e620000000800 */
[----:B------:R-:W-:Y:S02]  /*b2d0*/  IMAD.SHL.U32 R12, R12, 0x800000, RZ ;  /* 0x008000000c0c7824 */ /* 0x000fe400078e00ff */
[----:B------:R-:W-:-:S04]  /*b2e0*/  FFMA R11, R42, 1.4426950216293334961, -R11 ;  /* 0x3fb8aa3b2a0b7823 */ /* 0x000fc8000000080b */
[----:B------:R-:W-:Y:S01]  /*b2f0*/  FFMA R42, R42, 1.925963033500011079e-08, R11 ;  /* 0x32a570602a2a7823 */ /* 0x000fe2000000000b */
[----:B------:R-:W-:Y:S01]  /*b300*/  FADD R11, RZ, R10 ;  /* 0x0000000aff0b7221 */ /* 0x000fe20000000000 */
[----:B0-----:R-:W-:Y:S01]  /*b310*/  FMUL R32, R32, R15 ;  /* 0x0000000f20207220 */ /* 0x001fe20000400000 */
[----:B------:R-:W-:Y:S01]  /*b320*/  FADD R15, R41, -12583039 ;  /* 0xcb40007f290f7421 */ /* 0x000fe20000000000 */
[----:B------:R-:W0:Y:S01]  /*b330*/  MUFU.EX2 R52, R52 ;  /* 0x0000003400347308 */ /* 0x000e220000000800 */
[----:B------:R-:W-:Y:S02]  /*b340*/  FADD R11, R11, R4 ;  /* 0x000000040b0b7221 */ /* 0x000fe40000000000 */
[----:B------:R-:W-:Y:S02]  /*b350*/  FFMA R15, R50, 1.4426950216293334961, -R15 ;  /* 0x3fb8aa3b320f7823 */ /* 0x000fe4000000080f */
[----:B------:R-:W-:Y:S01]  /*b360*/  FADD R11, R11, R6 ;  /* 0x000000060b0b7221 */ /* 0x000fe20000000000 */
[----:B-1----:R-:W-:Y:S01]  /*b370*/  FMUL R34, R34, R13 ;  /* 0x0000000d22227220 */ /* 0x002fe20000400000 */
[----:B------:R-:W-:Y:S01]  /*b380*/  FFMA R15, R50, 1.925963033500011079e-08, R15 ;  /* 0x32a57060320f7823 */ /* 0x000fe2000000000f */
        /* <DEDUP_REMOVED lines=11> */
[----:B--2---:R-:W-:Y:S01]  /*b440*/  FMUL R36, R36, R15 ;  /* 0x0000000f24247220 */ /* 0x004fe20000400000 */
[----:B------:R-:W-:Y:S02]  /*b450*/  IMAD.MOV.U32 R15, RZ, RZ, -0x1 ;  /* 0xffffffffff0f7424 */ /* 0x000fe400078e00ff */
        /* <DEDUP_REMOVED lines=12> */
.L_x_3710:
[----:B------:R-:W-:Y:S02]  /*b520*/  IMAD.MOV.U32 R12, RZ, RZ, 0x8 ;  /* 0x00000008ff0c7424 */ /* 0x000fe400078e00ff */
[----:B------:R-:W-:-:S05]  /*b530*/  FADD R40, R13, R14 ;  /* 0x0000000e0d287221 */ /* 0x000fca0000000000 */
[----:B------:R-:W-:-:S07]  /*b540*/  MOV R13, R40 ;  /* 0x00000028000d7202 */ /* 0x000fce0000000f00 */
[----:B------:R-:W-:Y:S05]  /*b550*/  WARPSYNC.COLLECTIVE R15, `(.L_x_3711) ;  /* 0x000000000f087348 */ /* 0x000fea0003c00000 */
[----:B------:R0:W1:Y:S02]  /*b560*/  SHFL.BFLY P6, R14, R13, R12, R11 ;  /* 0x0c00000c0d0e7389 */ /* 0x00006400000c000b */
[----:B01----:R-:W-:Y:S05]  /*b570*/  ENDCOLLECTIVE ;  /* 0x000000000000791b */ /* 0x003fea0003800000 */
.L_x_3711:
[----:B------:R-:W-:Y:S02]  /*b580*/  HFMA2 R12, -RZ, RZ, 0, 2.384185791015625e-07 ;  /* 0x00000004ff0c7431 */ /* 0x000fe400000001ff */
[----:B------:R-:W-:-:S04]  /*b590*/  FADD R41, R40, R14 ;  /* 0x0000000e28297221 */ /* 0x000fc80000000000 */
[----:B------:R-:W-:-:S07]  /*b5a0*/  IMAD.MOV.U32 R13, RZ, RZ, R41 ;  /* 0x000000ffff0d7224 */ /* 0x000fce00078e0029 */
[----:B------:R-:W-:Y:S05]  /*b5b0*/  WARPSYNC.COLLECTIVE R15, `(.L_x_3712) ;  /* 0x000000000f087348 */ /* 0x000fea0003c00000 */
[----:B------:R0:W1:Y:S02]  /*b5c0*/  SHFL.BFLY P6, R14, R13, R12, R11 ;  /* 0x0c00000c0d0e7389 */ /* 0x00006400000c000b */
[----:B01----:R-:W-:Y:S05]  /*b5d0*/  ENDCOLLECTIVE ;  /* 0x000000000000791b */ /* 0x003fea0003800000 */
.L_x_3712:
[----:B------:R-:W-:Y:S02]  /*b5e0*/  IMAD.MOV.U32 R12, RZ, RZ, 0x2 ;  /* 0x00000002ff0c7424 */ /* 0x000fe400078e00ff */
[----:B------:R-:W-:-:S04]  /*b5f0*/  FADD R42, R41, R14 ;  /* 0x0000000e292a7221 */ /* 0x000fc80000000000 */
[----:B------:R-:W-:-:S07]  /*b600*/  IMAD.MOV.U32 R13, RZ, RZ, R42 ;  /* 0x000000ffff0d7224 */ /* 0x000fce00078e002a */
[----:B------:R-:W-:Y:S05]  /*b610*/  WARPSYNC.COLLECTIVE R15, `(.L_x_3713) ;  /* 0x000000000f087348 */ /* 0x000fea0003c00000 */
[----:B------:R0:W1:Y:S02]  /*b620*/  SHFL.BFLY P6, R14, R13, R12, R11 ;  /* 0x0c00000c0d0e7389 */ /* 0x00006400000c000b */
[----:B01----:R-:W-:Y:S05]  /*b630*/  ENDCOLLECTIVE ;  /* 0x000000000000791b */ /* 0x003fea0003800000 */
.L_x_3713:
[----:B------:R-:W-:Y:S02]  /*b640*/  IMAD.MOV.U32 R12, RZ, RZ, 0x1 ;  /* 0x00000001ff0c7424 */ /* 0x000fe400078e00ff */
[----:B------:R-:W-:-:S05]  /*b650*/  FADD R43, R42, R14 ;  /* 0x0000000e2a2b7221 */ /* 0x000fca0000000000 */
[----:B------:R-:W-:-:S07]  /*b660*/  MOV R13, R43 ;  /* 0x0000002b000d7202 */ /* 0x000fce0000000f00 */
[----:B------:R-:W-:Y:S05]  /*b670*/  WARPSYNC.COLLECTIVE R15, `(.L_x_3714) ;  /* 0x000000000f087348 */ /* 0x000fea0003c00000 */
[----:B------:R0:W1:Y:S02]  /*b680*/  SHFL.BFLY P6, R14, R13, R12, R11 ;  /* 0x0c00000c0d0e7389 */ /* 0x00006400000c000b */
[----:B01----:R-:W-:Y:S05]  /*b690*/  ENDCOLLECTIVE ;  /* 0x000000000000791b */ /* 0x003fea0003800000 */
.L_x_3714:
[----:B------:R-:W-:Y:S05]  /*b6a0*/  BRA `(.L_x_3715) ;  /* 0xffffffd800b47947 */ /* 0x000fea000383ffff */
        .weak           $__internal_40_$__cuda_sm3x_div_rn_noftz_f32_slowpath
        .type           $__internal_40_$__cuda_sm3x_div_rn_noftz_f32_slowpath,@function
        .size           $__internal_40_$__cuda_sm3x_div_rn_noftz_f32_slowpath,(.L_x_37417 - $__internal_40_$__cuda_sm3x_div_rn_noftz_f32_slowpath)
$__internal_40_$__cuda_sm3x_div_rn_noftz_f32_slowpath:
        /* <DEDUP_REMOVED lines=34> */
.L_x_3717:
        /* <DEDUP_REMOVED lines=30> */
[----:B------:R-:W-:Y:S01]  /*bab0*/  IMAD.MOV R42, RZ, RZ, -R44 ;  /* 0x000000ffff2a7224 */ /* 0x000fe200078e0a2c */
[C---:B------:R-:W-:Y:S02]  /*bac0*/  ISETP.NE.AND P3, PT, R44.reuse, RZ, PT ;  /* 0x000000ff2c00720c */ /* 0x040fe40003f65270 */
[C---:B------:R-:W-:Y:S02]  /*bad0*/  ISETP.NE.AND P2, PT, R44.reuse, RZ, PT ;  /* 0x000000ff2c00720c */ /* 0x040fe40003f45270 */
[----:B------:R-:W-:Y:S01]  /*bae0*/  LOP3.LUT R14, R13, 0x7fffff, RZ, 0xc0, !PT ;  /* 0x007fffff0d0e7812 */ /* 0x000fe200078ec0ff */
[CCC-:B------:R-:W-:Y:S01]  /*baf0*/  FFMA.RP R13, R11.reuse, R46.reuse, R40.reuse ;  /* 0x0000002e0b0d7223 */ /* 0x1c0fe20000008028 */
[----:B------:R-:W-:Y:S01]  /*bb00*/  FFMA.RM R40, R11, R46, R40 ;  /* 0x0000002e0b287223 */ /* 0x000fe20000004028 */
[----:B------:R-:W-:Y:S01]  /*bb10*/  VIADD R11, R44, 0x20 ;  /* 0x000000202c0b7836 */ /* 0x000fe20000000000 */
        /* <DEDUP_REMOVED lines=14> */
.L_x_3724:
[----:B------:R-:W-:-:S04]  /*bc00*/  LOP3.LUT R10, R10, 0x80000000, RZ, 0xc0, !PT ;  /* 0x800000000a0a7812 */ /* 0x000fc800078ec0ff */
[----:B------:R-:W-:Y:S01]  /*bc10*/  LOP3.LUT R10, R10, 0x7f800000, RZ, 0xfc, !PT ;  /* 0x7f8000000a0a7812 */ /* 0x000fe200078efcff */
[----:B------:R-:W-:Y:S06]  /*bc20*/  BRA `(.L_x_3725) ;  /* 0x0000000000047947 */ /* 0x000fec0003800000 */
.L_x_3723:
[----:B------:R-:W-:-:S07]  /*bc30*/  IMAD R10, R42, 0x800000, R10 ;  /* 0x008000002a0a7824 */ /* 0x000fce00078e020a */
.L_x_3725:
[----:B------:R-:W-:Y:S05]  /*bc40*/  BSYNC.RECONVERGENT B2 ;  /* 0x0000000000027941 */ /* 0x000fea0003800200 */
.L_x_3722:
[----:B------:R-:W-:Y:S05]  /*bc50*/  BRA `(.L_x_3726) ;  /* 0x0000000000207947 */ /* 0x000fea0003800000 */
.L_x_3721:
[----:B------:R-:W-:-:S04]  /*bc60*/  LOP3.LUT R10, R11, 0x80000000, R10, 0x48, !PT ;  /* 0x800000000b0a7812 */ /* 0x000fc800078e480a */
[----:B------:R-:W-:Y:S01]  /*bc70*/  LOP3.LUT R10, R10, 0x7f800000, RZ, 0xfc, !PT ;  /* 0x7f8000000a0a7812 */ /* 0x000fe200078efcff */
[----:B------:R-:W-:Y:S06]  /*bc80*/  BRA `(.L_x_3726) ;  /* 0x0000000000147947 */ /* 0x000fec0003800000 */
.L_x_3720:
[----:B------:R-:W-:Y:S01]  /*bc90*/  LOP3.LUT R10, R11, 0x80000000, R10, 0x48, !PT ;  /* 0x800000000b0a7812 */ /* 0x000fe200078e480a */
[----:B------:R-:W-:Y:S06]  /*bca0*/  BRA `(.L_x_3726) ;  /* 0x00000000000c7947 */ /* 0x000fec0003800000 */
.L_x_3719:
[----:B------:R-:W0:Y:S01]  /*bcb0*/  MUFU.RSQ R10, -QNAN ;  /* 0xffc00000000a7908 */ /* 0x000e220000001400 */
[----:B------:R-:W-:Y:S05]  /*bcc0*/  BRA `(.L_x_3726) ;  /* 0x0000000000047947 */ /* 0x000fea0003800000 */
.L_x_3718:
[----:B------:R-:W-:-:S07]  /*bcd0*/  FADD.FTZ R10, R10, R11 ;  /* 0x0000000b0a0a7221 */ /* 0x000fce0000010000 */
.L_x_3726:
[----:B------:R-:W-:Y:S05]  /*bce0*/  BSYNC.RECONVERGENT B1 ;  /* 0x0000000000017941 */ /* 0x000fea0003800200 */
.L_x_3716:
[----:B0-----:R-:W-:Y:S01]  /*bcf0*/  IMAD.MOV.U32 R13, RZ, RZ, R10 ;  /* 0x000000ffff0d7224 */ /* 0x001fe200078e000a */
[----:B------:R-:W-:Y:S01]  /*bd00*/  MOV R10, R12 ;  /* 0x0000000c000a7202 */ /* 0x000fe20000000f00 */
[----:B------:R-:W-:-:S04]  /*bd10*/  IMAD.MOV.U32 R11, RZ, RZ, 0x0 ;  /* 0x00000000ff0b7424 */ /* 0x000fc800078e00ff */
[----:B------:R-:W-:Y:S05]  /*bd20*/  RET.REL.NODEC R10 `(_Z15SoftmaxWarpImplI22BroadcastScaleMaskLoadIffbLm4EiE11DirectStoreIffEfLi1ELi17ELi32ELi1ELb1EL9Algorithm0EEvT_T0_ll) ;  /* 0xffffff400ab47950 */ /* 0x000fea0003c3ffff */
.L_x_3727:
        /* <DEDUP_REMOVED lines=13> */
.L_x_37417:


//--------------------- .text._Z15SoftmaxWarpImplI22BroadcastScaleMaskLoadIffbLm4EiE11DirectStoreIffEfLi1ELi17ELi32ELi1ELb0EL9Algorithm0EEvT_T0_ll --------------------------
	.section	.text._Z15SoftmaxWarpImplI22BroadcastScaleMaskLoadIffbLm4EiE11DirectStoreIffEfLi1ELi17ELi32ELi1ELb0EL9Algorithm0EEvT_T0_ll,"ax",@progbits
	.align	128
        .global         _Z15SoftmaxWarpImplI22BroadcastScaleMaskLoadIffbLm4EiE11DirectStoreIffEfLi1ELi17ELi32ELi1ELb0EL9Algorithm0EEvT_T0_ll
        .type           _Z15SoftmaxWarpImplI22BroadcastScaleMaskLoadIffbLm4EiE11DirectStoreIffEfLi1ELi17ELi32ELi1ELb0EL9Algorithm0EEvT_T0_ll,@function
        .size           _Z15SoftmaxWarpImplI22BroadcastScaleMaskLoadIffbLm4EiE11DirectStoreIffEfLi1ELi17ELi32ELi1ELb0EL9Algorithm0EEvT_T0_ll,(.L_x_37418 - _Z15SoftmaxWarpImplI22BroadcastScaleMaskLoadIffbLm4EiE11DirectStoreIffEfLi1ELi17ELi32ELi1ELb0EL9Algorithm0EEvT_T0_ll)
        .other          _Z15SoftmaxWarpImplI22BroadcastScaleMaskLoadIffbLm4EiE11DirectStoreIffEfLi1ELi17ELi32ELi1ELb0EL9Algorithm0EEvT_T0_ll,@"STO_CUDA_ENTRY STV_DEFAULT"
_Z15SoftmaxWarpImplI22BroadcastScaleMaskLoadIffbLm4EiE11DirectStoreIffEfLi1ELi17ELi32ELi1ELb0EL9Algorithm0EEvT_T0_ll:
.text._Z15SoftmaxWarpImplI22BroadcastScaleMaskLoadIffbLm4EiE11DirectStoreIffEfLi1ELi17ELi32ELi1ELb0EL9Algorithm0EEvT_T0_ll:
        /* <DEDUP_REMOVED lines=30> */
.L_x_3728:
        /* <DEDUP_REMOVED lines=14> */
.L_x_3765:
        /* <DEDUP_REMOVED lines=36> */
[----:B------:R-:W-:-:S02]  /*0500*/  ISETP.LT.U32.AND P0, PT, R10, UR11, PT ;  /* 0x0000000b0a007c0c */ /* 0x000fc4000bf01070 */
[----:B------:R-:W-:Y:S01]  /*0510*/  IABS R17, R9 ;  /* 0x0000000900117213 */ /* 0x000fe20000000000 */
[----:B------:R-:W-:Y:S01]  /*0520*/  IMAD R11, R14, UR11, R13 ;  /* 0x0000000b0e0b7c24 */ /* 0x000fe2000f8e020d */
[----:B------:R-:W-:-:S03]  /*0530*/  UIMAD.WIDE.U32 UR8, UR5, UR8, UR4 ;  /* 0x00000008050872a5 */ /* 0x000fc6000f8e0004 */
[----:B------:R-:W-:-:S06]  /*0540*/  IMAD.HI.U32 R16, R17, UR7, RZ ;  /* 0x0000000711107c27 */ /* 0x000fcc000f8e00ff */
        /* <DEDUP_REMOVED lines=9> */
[----:B------:R-:W-:Y:S01]  /*05e0*/  ISETP.NE.AND P1, PT, RZ, UR55, PT ;  /* 0x00000037ff007c0c */ /* 0x000fe2000bf25270 */
[----:B------:R-:W-:Y:S01]  /*05f0*/  IMAD R10, R10, UR11, R17 ;  /* 0x0000000b0a0a7c24 */ /* 0x000fe2000f8e0211 */
[----:B------:R-:W-:-:S03]  /*0600*/  @!P0 IADD3 R15, PT, PT, R15, 0x1, RZ ;  /* 0x000000010f0f8810 */ /* 0x000fc60007ffe0ff */
[----:B------:R-:W-:Y:S01]  /*0610*/  @!P3 IMAD.MOV R8, RZ, RZ, -R8 ;  /* 0x000000ffff08b224 */ /* 0x000fe200078e0a08 */
[----:B------:R-:W-:Y:S02]  /*0620*/  ISETP.LT.U32.AND P2, PT, R10, UR11, PT ;  /* 0x0000000b0a007c0c */ /* 0x000fe4000bf41070 */
[----:B------:R-:W-:Y:S02]  /*0630*/  ISETP.GE.U32.AND P3, PT, R11, UR11, PT ;  /* 0x0000000b0b007c0c */ /* 0x000fe4000bf66070 */
[----:B------:R-:W-:Y:S01]  /*0640*/  SEL R17, R33, R8, !P1 ;  /* 0x0000000821117207 */ /* 0x000fe20004800000 */
[----:B------:R-:W0:Y:S01]  /*0650*/  I2F.RP R11, UR12 ;  /* 0x0000000c000b7d06 */ /* 0x000e220008209400 */
[----:B------:R-:W-:-:S03]  /*0660*/  LOP3.LUT R8, R4, UR55, RZ, 0x3c, !PT ;  /* 0x0000003704087c12 */ /* 0x000fc6000f8e3cff */
[----:B------:R-:W-:Y:S01]  /*0670*/  IMAD.MOV R13, RZ, RZ, -R17 ;  /* 0x000000ffff0d7224 */ /* 0x000fe200078e0a11 */
[----:B------:R-:W-:-:S03]  /*0680*/  ISETP.GE.AND P5, PT, R8, RZ, PT ;  /* 0x000000ff0800720c */ /* 0x000fc60003fa6270 */
[----:B------:R-:W-:Y:S02]  /*0690*/  IMAD R18, R13, UR55, R42 ;  /* 0x000000370d127c24 */ /* 0x000fe4000f8e022a */
[----:B------:R-:W-:Y:S02]  /*06a0*/  @!P2 VIADD R10, R10, -UR11 ;  /* 0x8000000b0a0aac36 */ /* 0x000fe40008000000 */
[----:B------:R-:W-:Y:S01]  /*06b0*/  VIADD R13, R42, 0x60 ;  /* 0x000000602a0d7836 */ /* 0x000fe20000000000 */
[----:B------:R-:W-:Y:S01]  /*06c0*/  IABS R8, R18 ;  /* 0x0000001200087213 */ /* 0x000fe20000000000 */
[----:B------:R-:W-:Y:S01]  /*06d0*/  @P3 VIADD R15, R15, 0x1 ;  /* 0x000000010f0f3836 */ /* 0x000fe20000000000 */
[----:B------:R-:W-:Y:S01]  /*06e0*/  ISETP.GE.U32.AND P4, PT, R10, UR11, PT ;  /* 0x0000000b0a007c0c */ /* 0x000fe2000bf86070 */
[----:B------:R-:W-:Y:S01]  /*06f0*/  @!P2 VIADD R16, R16, 0x1 ;  /* 0x000000011010a836 */ /* 0x000fe20000000000 */
[----:B------:R-:W-:Y:S01]  /*0700*/  LOP3.LUT R10, R9, UR55, RZ, 0x3c, !PT ;  /* 0x00000037090a7c12 */ /* 0x000fe2000f8e3cff */
[----:B------:R-:W-:Y:S01]  /*0710*/  IMAD.HI.U32 R14, R8, UR9, RZ ;  /* 0x00000009080e7c27 */ /* 0x000fe2000f8e00ff */
[----:B------:R-:W-:Y:S01]  /*0720*/  IABS R20, R13 ;  /* 0x0000000d00147213 */ /* 0x000fe20000000000 */
[----:B0-----:R-:W0:Y:S01]  /*0730*/  MUFU.RCP R12, R11 ;  /* 0x0000000b000c7308 */ /* 0x001e220000001000 */
[----:B------:R-:W-:Y:S01]  /*0740*/  ISETP.GE.AND P0, PT, R10, RZ, PT ;  /* 0x000000ff0a00720c */ /* 0x000fe20003f06270 */
[----:B------:R-:W-:Y:S01]  /*0750*/  @!P5 IMAD.MOV R15, RZ, RZ, -R15 ;  /* 0x000000ffff0fd224 */ /* 0x000fe200078e0a0f */
[----:B------:R-:W-:Y:S01]  /*0760*/  IADD3 R19, PT, PT, -R14, RZ, RZ ;  /* 0x000000ff0e137210 */ /* 0x000fe20007ffe1ff */
[----:B------:R-:W-:-:S03]  /*0770*/  IMAD.HI.U32 R23, R20, UR7, RZ ;  /* 0x0000000714177c27 */ /* 0x000fc6000f8e00ff */
[----:B------:R-:W-:Y:S01]  /*0780*/  SEL R10, R33, R15, !P1 ;  /* 0x0000000f210a7207 */ /* 0x000fe20004800000 */
[----:B------:R-:W-:Y:S01]  /*0790*/  IMAD R8, R19, UR10, R8 ;  /* 0x0000000a13087c24 */ /* 0x000fe2000f8e0208 */
[----:B------:R-:W-:Y:S01]  /*07a0*/  @P4 IADD3 R16, PT, PT, R16, 0x1, RZ ;  /* 0x0000000110104810 */ /* 0x000fe20007ffe0ff */
[----:B------:R-:W-:Y:S02]  /*07b0*/  IMAD.MOV R15, RZ, RZ, -R23 ;  /* 0x000000ffff0f7224 */ /* 0x000fe400078e0a17 */
[----:B------:R-:W-:Y:S01]  /*07c0*/  IMAD.MOV R19, RZ, RZ, -R10 ;  /* 0x000000ffff137224 */ /* 0x000fe200078e0a0a */
[----:B------:R-:W-:Y:S01]  /*07d0*/  ISETP.LT.U32.AND P2, PT, R8, UR10, PT ;  /* 0x0000000a08007c0c */ /* 0x000fe2000bf41070 */
[----:B------:R-:W-:Y:S01]  /*07e0*/  IMAD R20, R15, UR11, R20 ;  /* 0x0000000b0f147c24 */ /* 0x000fe2000f8e0214 */
[----:B------:R-:W-:Y:S01]  /*07f0*/  @!P0 IADD3 R16, PT, PT, -R16, RZ, RZ ;  /* 0x000000ff10108210 */ /* 0x000fe20007ffe1ff */
[----:B------:R-:W-:Y:S02]  /*0800*/  IMAD R19, R19, UR55, R4 ;  /* 0x0000003713137c24 */ /* 0x000fe4000f8e0204 */
[----:B0-----:R-:W-:Y:S01]  /*0810*/  VIADD R15, R12, 0xffffffe ;  /* 0x0ffffffe0c0f7836 */ /* 0x001fe20000000000 */
[----:B------:R-:W-:-:S02]  /*0820*/  SEL R11, R33, R16, !P1 ;  /* 0x00000010210b7207 */ /* 0x000fc40004800000 */
[----:B------:R-:W-:Y:S02]  /*0830*/  ISETP.LT.U32.AND P3, PT, R20, UR11, PT ;  /* 0x0000000b14007c0c */ /* 0x000fe4000bf61070 */
[----:B------:R-:W-:Y:S01]  /*0840*/  IABS R16, R19 ;  /* 0x0000001300107213 */ /* 0x000fe20000000000 */
[----:B------:R-:W-:Y:S01]  /*0850*/  IMAD.MOV R12, RZ, RZ, -R11 ;  /* 0x000000ffff0c7224 */ /* 0x000fe200078e0a0b */
[----:B------:R-:W0:Y:S01]  /*0860*/  F2I.FTZ.U32.TRUNC.NTZ R15, R15 ;  /* 0x0000000f000f7305 */ /* 0x000e22000021f000 */
[----:B------:R-:W-:Y:S02]  /*0870*/  @!P2 IADD3 R8, PT, PT, R8, -UR10, RZ ;  /* 0x8000000a0808ac10 */ /* 0x000fe4000fffe0ff */
[----:B------:R-:W-:Y:S01]  /*0880*/  IMAD R21, R12, UR55, R9 ;  /* 0x000000370c157c24 */ /* 0x000fe2000f8e0209 */
[----:B------:R-:W-:Y:S02]  /*0890*/  LOP3.LUT R12, R18, UR56, RZ, 0x3c, !PT ;  /* 0x00000038120c7c12 */ /* 0x000fe4000f8e3cff */
[----:B------:R-:W-:Y:S01]  /*08a0*/  ISETP.GE.U32.AND P0, PT, R8, UR10, PT ;  /* 0x0000000a08007c0c */ /* 0x000fe2000bf06070 */
[----:B------:R-:W-:Y:S01]  /*08b0*/  IMAD.HI.U32 R8, R16, UR9, RZ ;  /* 0x0000000910087c27 */ /* 0x000fe2000f8e00ff */
[----:B------:R-:W-:-:S02]  /*08c0*/  ISETP.GE.AND P5, PT, R12, RZ, PT ;  /* 0x000000ff0c00720c */ /* 0x000fc40003fa6270 */
[----:B------:R-:W-:Y:S01]  /*08d0*/  @!P2 IADD3 R14, PT, PT, R14, 0x1, RZ ;  /* 0x000000010e0ea810 */ /* 0x000fe20007ffe0ff */
[----:B------:R-:W-:Y:S01]  /*08e0*/  IMAD.MOV R25, RZ, RZ, -R8 ;  /* 0x000000ffff197224 */ /* 0x000fe200078e0a08 */
[----:B------:R-:W-:Y:S01]  /*08f0*/  IABS R22, R21 ;  /* 0x0000001500167213 */ /* 0x000fe20000000000 */
[----:B------:R-:W-:Y:S01]  /*0900*/  @!P3 VIADD R20, R20, -UR11 ;  /* 0x8000000b1414bc36 */ /* 0x000fe20008000000 */
[----:B------:R-:W-:Y:S01]  /*0910*/  ISETP.NE.AND P2, PT, RZ, UR56, PT ;  /* 0x00000038ff007c0c */ /* 0x000fe2000bf45270 */
[----:B------:R-:W-:Y:S01]  /*0920*/  IMAD R16, R25, UR10, R16 ;  /* 0x0000000a19107c24 */ /* 0x000fe2000f8e0210 */
[----:B0-----:R-:W-:Y:S01]  /*0930*/  R2UR UR5, R15 ;  /* 0x000000000f0572ca */ /* 0x001fe200000e0000 */
[----:B------:R-:W-:Y:S01]  /*0940*/  IMAD.HI.U32 R12, R22, UR9, RZ ;  /* 0x00000009160c7c27 */ /* 0x000fe2000f8e00ff */
[----:B------:R-:W-:Y:S02]  /*0950*/  ISETP.GE.U32.AND P4, PT, R20, UR11, PT ;  /* 0x0000000b14007c0c */ /* 0x000fe4000bf86070 */
[----:B------:R-:W-:Y:S01]  /*0960*/  LOP3.LUT R20, R13, UR55, RZ, 0x3c, !PT ;  /* 0x000000370d147c12 */ /* 0x000fe2000f8e3cff */
[----:B------:R-:W-:Y:S01]  /*0970*/  @P0 VIADD R14, R14, 0x1 ;  /* 0x000000010e0e0836 */ /* 0x000fe20000000000 */
[----:B------:R-:W-:Y:S01]  /*0980*/  ISETP.LT.U32.AND P0, PT, R16, UR10, PT ;  /* 0x0000000a10007c0c */ /* 0x000fe2000bf01070 */
[----:B------:R-:W-:Y:S01]  /*0990*/  IMAD.MOV R25, RZ, RZ, -R12 ;  /* 0x000000ffff197224 */ /* 0x000fe200078e0a0c */
[----:B------:R-:W-:Y:S01]  /*09a0*/  SHF.R.S64 R15, RZ, 0x1e, R4 ;  /* 0x0000001eff0f7819 */ /* 0x000fe20000001004 */
[----:B------:R-:W-:Y:S01]  /*09b0*/  @!P3 VIADD R23, R23, 0x1 ;  /* 0x000000011717b836 */ /* 0x000fe20000000000 */
[----:B------:R-:W-:Y:S01]  /*09c0*/  @!P5 IADD3 R14, PT, PT, -R14, RZ, RZ ;  /* 0x000000ff0e0ed210 */ /* 0x000fe20007ffe1ff */
[----:B------:R-:W-:Y:S01]  /*09d0*/  IMAD R22, R25, UR10, R22 ;  /* 0x0000000a19167c24 */ /* 0x000fe2000f8e0216 */
[----:B------:R-:W-:Y:S01]  /*09e0*/  ISETP.GE.AND P5, PT, R20, RZ, PT ;  /* 0x000000ff1400720c */ /* 0x000fe20003fa6270 */
[----:B------:R-:W-:Y:S01]  /*09f0*/  UIADD3 UR6, UPT, UPT, URZ, -UR5, URZ ;  /* 0x80000005ff067290 */ /* 0x000fe2000fffe0ff */
[----:B------:R-:W-:Y:S01]  /*0a00*/  SEL R20, R41, R14, !P2 ;  /* 0x0000000e29147207 */ /* 0x000fe20005000000 */
[----:B------:R-:W-:Y:S01]  /*0a10*/  @P4 VIADD R23, R23, 0x1 ;  /* 0x0000000117174836 */ /* 0x000fe20000000000 */
[----:B------:R-:W-:Y:S01]  /*0a20*/  ISETP.LT.U32.AND P4, PT, R22, UR10, PT ;  /* 0x0000000a16007c0c */ /* 0x000fe2000bf81070 */
[----:B------:R-:W-:Y:S01]  /*0a30*/  UIMAD UR6, UR6, UR12, URZ ;  /* 0x0000000c060672a4 */ /* 0x000fe2000f8e02ff */
[----:B------:R-:W-:Y:S01]  /*0a40*/  IADD3 R25, PT, PT, -R20, RZ, RZ ;  /* 0x000000ff14197210 */ /* 0x000fe20007ffe1ff */
[----:B------:R-:W-:Y:S01]  /*0a50*/  @!P0 VIADD R16, R16, -UR10 ;  /* 0x8000000a10108c36 */ /* 0x000fe20008000000 */
[----:B------:R-:W-:Y:S01]  /*0a60*/  IADD3 R14, P6, PT, R15, UR44, RZ ;  /* 0x0000002c0f0e7c10 */ /* 0x000fe2000ffde0ff */
[----:B------:R-:W-:-:S02]  /*0a70*/  UIMAD.WIDE.U32 UR4, UR5, UR6, UR4 ;  /* 0x00000006050472a5 */ /* 0x000fc4000f8e0004 */
[----:B------:R-:W-:Y:S01]  /*0a80*/  IMAD R18, R25, UR56, R18 ;  /* 0x0000003819127c24 */ /* 0x000fe2000f8e0212 */
[----:B------:R-:W-:Y:S01]  /*0a90*/  ISETP.GE.U32.AND P3, PT, R16, UR10, PT ;  /* 0x0000000a10007c0c */ /* 0x000fe2000bf66070 */
[----:B------:R-:W-:Y:S01]  /*0aa0*/  @!P5 IMAD.MOV R23, RZ, RZ, -R23 ;  /* 0x000000ffff17d224 */ /* 0x000fe200078e0a17 */
[----:B------:R-:W-:Y:S02]  /*0ab0*/  LEA.HI.X.SX32 R15, R4, UR45, 0x2, P6 ;  /* 0x0000002d040f7c11 */ /* 0x000fe4000b0f16ff */
[----:B------:R-:W-:Y:S02]  /*0ac0*/  IABS R27, R18 ;  /* 0x00000012001b7213 */ /* 0x000fe40000000000 */
[----:B------:R-:W-:Y:S02]  /*0ad0*/  SEL R16, R33, R23, !P1 ;  /* 0x0000001721107207 */ /* 0x000fe40004800000 */
[----:B------:R-:W-:Y:S01]  /*0ae0*/  LOP3.LUT R23, R19, UR56, RZ, 0x3c, !PT ;  /* 0x0000003813177c12 */ /* 0x000fe2000f8e3cff */
[----:B------:R-:W-:Y:S01]  /*0af0*/  @!P0 VIADD R8, R8, 0x1 ;  /* 0x0000000108088836 */ /* 0x000fe20000000000 */
[----:B------:R-:W-:Y:S01]  /*0b00*/  IADD3 R4, PT, PT, -R16, RZ, RZ ;  /* 0x000000ff10047210 */ /* 0x000fe20007ffe1ff */
[----:B------:R-:W-:Y:S01]  /*0b10*/  @!P4 VIADD R22, R22, -UR10 ;  /* 0x8000000a1616cc36 */ /* 0x000fe20008000000 */
[----:B------:R-:W-:Y:S01]  /*0b20*/  ISETP.GE.AND P5, PT, R23, RZ, PT ;  /* 0x000000ff1700720c */ /* 0x000fe20003fa6270 */
[----:B------:R-:W-:Y:S01]  /*0b30*/  IMAD.HI.U32 R24, R27, UR5, RZ ;  /* 0x000000051b187c27 */ /* 0x000fe2000f8e00ff */
[----:B------:R0:W2:Y:S02]  /*0b40*/  LDG.E R15, desc[UR14][R14.64] ;  /* 0x0000000e0e0f7981 */ /* 0x0000a4000c1e1900 */
[----:B------:R-:W-:Y:S01]  /*0b50*/  ISETP.GE.U32.AND P6, PT, R22, UR10, PT ;  /* 0x0000000a16007c0c */ /* 0x000fe2000bfc6070 */
[----:B------:R-:W-:Y:S01]  /*0b60*/  IMAD R23, R4, UR55, R13 ;  /* 0x0000003704177c24 */ /* 0x000fe2000f8e020d */
[----:B------:R-:W-:Y:S01]  /*0b70*/  IADD3 R26, PT, PT, -R24, RZ, RZ ;  /* 0x000000ff181a7210 */ /* 0x000fe20007ffe1ff */
[----:B------:R-:W-:Y:S01]  /*0b80*/  @P3 VIADD R8, R8, 0x1 ;  /* 0x0000000108083836 */ /* 0x000fe20000000000 */
[----:B------:R-:W-:Y:S01]  /*0b90*/  LOP3.LUT R4, R21, UR56, RZ, 0x3c, !PT ;  /* 0x0000003815047c12 */ /* 0x000fe2000f8e3cff */
[----:B------:R-:W-:Y:S01]  /*0ba0*/  @!P4 VIADD R12, R12, 0x1 ;  /* 0x000000010c0cc836 */ /* 0x000fe20000000000 */
[----:B------:R-:W-:Y:S01]  /*0bb0*/  IABS R29, R23 ;  /* 0x00000017001d7213 */ /* 0x000fe20000000000 */
[----:B------:R-:W-:Y:S01]  /*0bc0*/  IMAD.MOV.U32 R22, RZ, RZ, R8 ;  /* 0x000000ffff167224 */ /* 0x000fe200078e0008 */
[----:B------:R-:W-:Y:S01]  /*0bd0*/  ISETP.GE.AND P0, PT, R4, RZ, PT ;  /* 0x000000ff0400720c */ /* 0x000fe20003f06270 */
[----:B------:R-:W-:Y:S01]  /*0be0*/  IMAD R27, R26, UR12, R27 ;  /* 0x0000000c1a1b7c24 */ /* 0x000fe2000f8e021b */
[----:B------:R-:W-:Y:S01]  /*0bf0*/  IADD3 R4, PT, PT, R42, 0x80, RZ ;  /* 0x000000802a047810 */ /* 0x000fe20007ffe0ff */
[----:B------:R-:W-:Y:S01]  /*0c00*/  @!P5 IMAD.MOV R22, RZ, RZ, -R22 ;  /* 0x000000ffff16d224 */ /* 0x000fe200078e0a16 */
[----:B------:R-:W-:Y:S01]  /*0c10*/  SHF.R.S64 R8, RZ, 0x1e, R9 ;  /* 0x0000001eff087819 */ /* 0x000fe20000001009 */
[----:B------:R-:W-:Y:S01]  /*0c20*/  IMAD.HI.U32 R26, R29, UR9, RZ ;  /* 0x000000091d1a7c27 */ /* 0x000fe2000f8e00ff */
[----:B------:R-:W-:-:S02]  /*0c30*/  IABS R31, R4 ;  /* 0x00000004001f7213 */ /* 0x000fc40000000000 */
[----:B------:R-:W-:Y:S01]  /*0c40*/  SEL R22, R41, R22, !P2 ;  /* 0x0000001629167207 */ /* 0x000fe20005000000 */
[----:B------:R-:W-:Y:S01]  /*0c50*/  @P6 VIADD R12, R12, 0x1 ;  /* 0x000000010c0c6836 */ /* 0x000fe20000000000 */
[----:B------:R-:W-:Y:S02]  /*0c60*/  IADD3 R28, PT, PT, -R26, RZ, RZ ;  /* 0x000000ff1a1c7210 */ /* 0x000fe40007ffe1ff */
[----:B------:R-:W-:Y:S01]  /*0c70*/  ISETP.LT.U32.AND P5, PT, R27, UR12, PT ;  /* 0x0000000c1b007c0c */ /* 0x000fe2000bfa1070 */
[----:B0-----:R-:W-:Y:S01]  /*0c80*/  IMAD.MOV R14, RZ, RZ, -R22 ;  /* 0x000000ffff0e7224 */ /* 0x001fe200078e0a16 */
[----:B------:R-:W-:Y:S01]  /*0c90*/  IADD3 R8, P3, PT, R8, UR44, RZ ;  /* 0x0000002c08087c10 */ /* 0x000fe2000ff7e0ff */
[----:B------:R-:W-:Y:S01]  /*0ca0*/  IMAD R29, R28, UR10, R29 ;  /* 0x0000000a1c1d7c24 */ /* 0x000fe2000f8e021d */
[----:B------:R-:W-:Y:S01]  /*0cb0*/  MOV R28, R12 ;  /* 0x0000000c001c7202 */ /* 0x000fe20000000f00 */
[----:B------:R-:W-:Y:S01]  /*0cc0*/  IMAD R19, R14, UR56, R19 ;  /* 0x000000380e137c24 */ /* 0x000fe2000f8e0213 */
[----:B------:R-:W-:Y:S01]  /*0cd0*/  LEA.HI.X.SX32 R9, R9, UR45, 0x2, P3 ;  /* 0x0000002d09097c11 */ /* 0x000fe200098f16ff */
[----:B------:R-:W-:Y:S01]  /*0ce0*/  IMAD.HI.U32 R12, R31, UR7, RZ ;  /* 0x000000071f0c7c27 */ /* 0x000fe2000f8e00ff */
[----:B------:R-:W-:-:S02]  /*0cf0*/  ISETP.LT.U32.AND P6, PT, R29, UR10, PT ;  /* 0x0000000a1d007c0c */ /* 0x000fc4000bfc1070 */
[----:B------:R-:W-:Y:S01]  /*0d00*/  IABS R30, R19 ;  /* 0x00000013001e7213 */ /* 0x000fe20000000000 */
[----:B------:R-:W-:Y:S01]  /*0d10*/  @!P0 IMAD.MOV R28, RZ, RZ, -R28 ;  /* 0x000000ffff1c8224 */ /* 0x000fe200078e0a1c */
[----:B------:R-:W-:Y:S01]  /*0d20*/  IADD3 R32, PT, PT, -R12, RZ, RZ ;  /* 0x000000ff0c207210 */ /* 0x000fe20007ffe1ff */
[----:B------:R0:W3:Y:S01]  /*0d30*/  LDG.E R14, desc[UR14][R8.64] ;  /* 0x0000000e080e7981 */ /* 0x0000e2000c1e1900 */
[----:B------:R-:W-:Y:S02]  /*0d40*/  @!P5 VIADD R27, R27, -UR12 ;  /* 0x8000000c1b1bdc36 */ /* 0x000fe40008000000 */
[----:B------:R-:W-:Y:S01]  /*0d50*/  SEL R25, R41, R28, !P2 ;  /* 0x0000001c29197207 */ /* 0x000fe20005000000 */
[----:B------:R-:W-:Y:S02]  /*0d60*/  IMAD.MOV.U32 R28, RZ, RZ, R30 ;  /* 0x000000ffff1c7224 */ /* 0x000fe400078e001e */
[----:B------:R-:W-:Y:S01]  /*0d70*/  ISETP.GE.U32.AND P0, PT, R27, UR12, PT ;  /* 0x0000000c1b007c0c */ /* 0x000fe2000bf06070 */
[----:B------:R-:W-:Y:S01]  /*0d80*/  @!P5 VIADD R24, R24, 0x1 ;  /* 0x000000011818d836 */ /* 0x000fe20000000000 */
[----:B------:R-:W-:Y:S01]  /*0d90*/  @!P6 IADD3 R29, PT, PT, R29, -UR10, RZ ;  /* 0x8000000a1d1dec10 */ /* 0x000fe2000fffe0ff */
[----:B------:R-:W-:-:S02]  /*0da0*/  IMAD.MOV R30, RZ, RZ, -R25 ;  /* 0x000000ffff1e7224 */ /* 0x000fc400078e0a19 */
[----:B0-----:R-:W-:Y:S01]  /*0db0*/  IMAD R9, R32, UR11, R31 ;  /* 0x0000000b20097c24 */ /* 0x001fe2000f8e021f */
[----:B------:R-:W-:Y:S01]  /*0dc0*/  ISETP.GE.U32.AND P3, PT, R29, UR10, PT ;  /* 0x0000000a1d007c0c */ /* 0x000fe2000bf66070 */
[----:B------:R-:W-:Y:S01]  /*0dd0*/  IMAD.HI.U32 R32, R28, UR5, RZ ;  /* 0x000000051c207c27 */ /* 0x000fe2000f8e00ff */
[----:B------:R-:W-:Y:S02]  /*0de0*/  LOP3.LUT R29, R23, UR56, RZ, 0x3c, !PT ;  /* 0x00000038171d7c12 */ /* 0x000fe4000f8e3cff */
[----:B------:R-:W-:Y:S01]  /*0df0*/  ISETP.LT.U32.AND P4, PT, R9, UR11, PT ;  /* 0x0000000b09007c0c */ /* 0x000fe2000bf81070 */
[----:B------:R-:W-:Y:S02]  /*0e00*/  IMAD R21, R30, UR56, R21 ;  /* 0x000000381e157c24 */ /* 0x000fe4000f8e0215 */
[----:B------:R-:W-:Y:S01]  /*0e10*/  IMAD.MOV R27, RZ, RZ, -R32 ;  /* 0x000000ffff1b7224 */ /* 0x000fe200078e0a20 */
[----:B------:R-:W-:Y:S01]  /*0e20*/  @P0 IADD3 R24, PT, PT, R24, 0x1, RZ ;  /* 0x0000000118180810 */ /* 0x000fe20007ffe0ff */
[----:B------:R-:W-:Y:S01]  /*0e30*/  @!P6 VIADD R26, R26, 0x1 ;  /* 0x000000011a1ae836 */ /* 0x000fe20000000000 */
[----:B------:R-:W-:Y:S01]  /*0e40*/  ISETP.GE.AND P6, PT, R29, RZ, PT ;  /* 0x000000ff1d00720c */ /* 0x000fe20003fc6270 */
[----:B------:R-:W-:Y:S01]  /*0e50*/  IMAD R8, R27, UR12, R28 ;  /* 0x0000000c1b087c24 */ /* 0x000fe2000f8e021c */
[----:B------:R-:W-:Y:S01]  /*0e60*/  IABS R27, R21 ;  /* 0x00000015001b7213 */ /* 0x000fe20000000000 */
[----:B------:R-:W-:Y:S01]  /*0e70*/  @P3 VIADD R26, R26, 0x1 ;  /* 0x000000011a1a3836 */ /* 0x000fe20000000000 */
[----:B------:R-:W-:-:S02]  /*0e80*/  LOP3.LUT R28, R18, UR57, RZ, 0x3c, !PT ;  /* 0x00000039121c7c12 */ /* 0x000fc4000f8e3cff */
[----:B------:R-:W-:Y:S01]  /*0e90*/  ISETP.LT.U32.AND P0, PT, R8, UR12, PT ;  /* 0x0000000c08007c0c */ /* 0x000fe2000bf01070 */
[----:B------:R-:W-:Y:S01]  /*0ea0*/  @!P4 VIADD R9, R9, -UR11 ;  /* 0x8000000b0909cc36 */ /* 0x000fe20008000000 */
[----:B------:R-:W-:Y:S01]  /*0eb0*/  ISETP.GE.AND P5, PT, R28, RZ, PT ;  /* 0x000000ff1c00720c */ /* 0x000fe20003fa6270 */
[----:B------:R-:W-:Y:S01]  /*0ec0*/  IMAD.HI.U32 R28, R27, UR5, RZ ;  /* 0x000000051b1c7c27 */ /* 0x000fe2000f8e00ff */
[----:B------:R-:W-:Y:S02]  /*0ed0*/  LOP3.LUT R29, R4, UR55, RZ, 0x3c, !PT ;  /* 0x00000037041d7c12 */ /* 0x000fe4000f8e3cff */
[----:B------:R-:W-:Y:S01]  /*0ee0*/  ISETP.GE.U32.AND P3, PT, R9, UR11, PT ;  /* 0x0000000b09007c0c */ /* 0x000fe2000bf66070 */
[----:B------:R-:W-:Y:S01]  /*0ef0*/  @!P6 IMAD.MOV R26, RZ, RZ, -R26 ;  /* 0x000000ffff1ae224 */ /* 0x000fe200078e0a1a */
[----:B------:R-:W-:Y:S01]  /*0f00*/  IADD3 R30, PT, PT, -R28, RZ, RZ ;  /* 0x000000ff1c1e7210 */ /* 0x000fe20007ffe1ff */
[----:B------:R-:W-:Y:S01]  /*0f10*/  @!P4 VIADD R12, R12, 0x1 ;  /* 0x000000010c0cc836 */ /* 0x000fe20000000000 */
[----:B------:R-:W-:-:S03]  /*0f20*/  ISETP.GE.AND P4, PT, R29, RZ, PT ;  /* 0x000000ff1d00720c */ /* 0x000fc60003f86270 */
[----:B------:R-:W-:Y:S01]  /*0f30*/  IMAD R27, R30, UR12, R27 ;  /* 0x0000000c1e1b7c24 */ /* 0x000fe2000f8e021b */
[----:B------:R-:W-:Y:S01]  /*0f40*/  SEL R30, R41, R26, !P2 ;  /* 0x0000001a291e7207 */ /* 0x000fe20005000000 */
[----:B------:R-:W-:Y:S01]  /*0f50*/  @!P0 VIADD R8, R8, -UR12 ;  /* 0x8000000c08088c36 */ /* 0x000fe20008000000 */
[----:B------:R-:W-:Y:S01]  /*0f60*/  @!P5 IADD3 R24, PT, PT, -R24, RZ, RZ ;  /* 0x000000ff1818d210 */ /* 0x000fe20007ffe1ff */
[----:B------:R-:W-:Y:S01]  /*0f70*/  @!P0 VIADD R32, R32, 0x1 ;  /* 0x0000000120208836 */ /* 0x000fe20000000000 */
[----:B------:R-:W-:Y:S01]  /*0f80*/  ISETP.LT.U32.AND P6, PT, R27, UR12, PT ;  /* 0x0000000c1b007c0c */ /* 0x000fe2000bfc1070 */
[----:B------:R-:W-:Y:S01]  /*0f90*/  IMAD.MOV R26, RZ, RZ, -R30 ;  /* 0x000000ffff1a7224 */ /* 0x000fe200078e0a1e */
[----:B------:R-:W-:Y:S01]  /*0fa0*/  ISETP.GE.U32.AND P5, PT, R8, UR12, PT ;  /* 0x0000000c08007c0c */ /* 0x000fe2000bfa6070 */
[----:B------:R-:W-:Y:S01]  /*0fb0*/  @P3 VIADD R12, R12, 0x1 ;  /* 0x000000010c0c3836 */ /* 0x000fe20000000000 */
[----:B------:R-:W0:Y:S01]  /*0fc0*/  LDC.64 R8, c[0x0][0x390] ;  /* 0x0000e400ff087b82 */ /* 0x000e220000000a00 */
[----:B------:R-:W-:-:S03]  /*0fd0*/  IMAD R23, R26, UR56, R23 ;  /* 0x000000381a177c24 */ /* 0x000fc6000f8e0217 */
[----:B------:R-:W-:-:S04]  /*0fe0*/  @!P4 IADD3 R12, PT, PT, -R12, RZ, RZ ;  /* 0x000000ff0c0cc210 */ /* 0x000fc80007ffe1ff */
[----:B------:R-:W-:Y:S01]  /*0ff0*/  SEL R12, R33, R12, !P1 ;  /* 0x0000000c210c7207 */ /* 0x000fe20004800000 */
[----:B------:R-:W-:Y:S01]  /*1000*/  @!P6 VIADD R28, R28, 0x1 ;  /* 0x000000011c1ce836 */ /* 0x000fe20000000000 */
[----:B------:R-:W-:Y:S02]  /*1010*/  @!P6 IADD3 R27, PT, PT, R27, -UR12, RZ ;  /* 0x8000000c1b1bec10 */ /* 0x000fe4000fffe0ff */
[----:B------:R-:W-:Y:S02]  /*1020*/  @P5 IADD3 R32, PT, PT, R32, 0x1, RZ ;  /* 0x0000000120205810 */ /* 0x000fe40007ffe0ff */
[----:B------:R-:W-:Y:S02]  /*1030*/  ISETP.GE.U32.AND P3, PT, R27, UR12, PT ;  /* 0x0000000c1b007c0c */ /* 0x000fe4000bf66070 */
[----:B------:R-:W1:Y:S01]  /*1040*/  LDC.64 R26, c[0x0][0x398] ;  /* 0x0000e600ff1a7b82 */ /* 0x000e620000000a00 */
[----:B0-----:R-:W-:Y:S02]  /*1050*/  ISETP.NE.U32.AND P4, PT, R8, 0x1, PT ;  /* 0x000000010800780c */ /* 0x001fe40003f85070 */
[----:B------:R-:W-:-:S02]  /*1060*/  LOP3.LUT R8, R19, UR57, RZ, 0x3c, !PT ;  /* 0x0000003913087c12 */ /* 0x000fc4000f8e3cff */
[----:B------:R-:W-:Y:S01]  /*1070*/  ISETP.NE.AND.EX P4, PT, R9, RZ, PT, P4 ;  /* 0x000000ff0900720c */ /* 0x000fe20003f85340 */
[----:B------:R-:W-:Y:S01]  /*1080*/  IMAD.MOV R9, RZ, RZ, -R12 ;  /* 0x000000ffff097224 */ /* 0x000fe200078e0a0c */
[----:B------:R-:W-:Y:S02]  /*1090*/  ISETP.GE.AND P5, PT, R8, RZ, PT ;  /* 0x000000ff0800720c */ /* 0x000fe40003fa6270 */
[----:B------:R-:W-:-:S04]  /*10a0*/  SHF.R.S64 R8, RZ, 0x1e, R13 ;  /* 0x0000001eff087819 */ /* 0x000fc8000000100d */
[----:B------:R-:W-:Y:S02]  /*10b0*/  IADD3 R8, P6, PT, R8, UR44, RZ ;  /* 0x0000002c08087c10 */ /* 0x000fe4000ffde0ff */
[----:B-1----:R-:W-:Y:S02]  /*10c0*/  ISETP.NE.U32.AND P0, PT, R26, 0x1, PT ;  /* 0x000000011a00780c */ /* 0x002fe40003f05070 */
[----:B------:R-:W-:Y:S02]  /*10d0*/  IABS R26, R23 ;  /* 0x00000017001a7213 */ /* 0x000fe40000000000 */
[----:B------:R-:W-:Y:S01]  /*10e0*/  ISETP.NE.AND.EX P0, PT, R27, RZ, PT, P0 ;  /* 0x000000ff1b00720c */ /* 0x000fe20003f05300 */
[----:B------:R-:W-:Y:S01]  /*10f0*/  IMAD R27, R9, UR55, R4 ;  /* 0x00000037091b7c24 */ /* 0x000fe2000f8e0204 */
[----:B------:R-:W-:Y:S01]  /*1100*/  @!P5 IADD3 R32, PT, PT, -R32, RZ, RZ ;  /* 0x000000ff2020d210 */ /* 0x000fe20007ffe1ff */
[----:B------:R-:W-:-:S03]  /*1110*/  IMAD.HI.U32 R29, R26, UR5, RZ ;  /* 0x000000051a1d7c27 */ /* 0x000fc6000f8e00ff */
[----:B------:R-:W-:Y:S01]  /*1120*/  IABS R34, R27 ;  /* 0x0000001b00227213 */ /* 0x000fe20000000000 */
[----:B------:R-:W-:-:S04]  /*1130*/  IMAD.MOV R9, RZ, RZ, -R29 ;  /* 0x000000ffff097224 */ /* 0x000fc800078e0a1d */
[----:B------:R-:W-:-:S04]  /*1140*/  IMAD.HI.U32 R31, R34, UR9, RZ ;  /* 0x00000009221f7c27 */ /* 0x000fc8000f8e00ff */
[----:B------:R-:W-:Y:S02]  /*1150*/  IMAD R26, R9, UR12, R26 ;  /* 0x0000000c091a7c24 */ /* 0x000fe4000f8e021a */
[----:B------:R-:W-:-:S04]  /*1160*/  IMAD.MOV R9, RZ, RZ, -R31 ;  /* 0x000000ffff097224 */ /* 0x000fc800078e0a1f */
[----:B------:R-:W-:Y:S01]  /*1170*/  IMAD R34, R9, UR10, R34 ;  /* 0x0000000a09227c24 */ /* 0x000fe2000f8e0222 */
[----:B------:R-:W-:Y:S02]  /*1180*/  LEA.HI.X.SX32 R9, R13, UR45, 0x2, P6 ;  /* 0x0000002d0d097c11 */ /* 0x000fe4000b0f16ff */
[----:B------:R-:W-:Y:S02]  /*1190*/  LOP3.LUT R13, R27, UR56, RZ, 0x3c, !PT ;  /* 0x000000381b0d7c12 */ /* 0x000fe4000f8e3cff */
[----:B------:R-:W-:-:S13]  /*11a0*/  ISETP.LT.U32.AND P5, PT, R34, UR10, PT ;  /* 0x0000000a22007c0c */ /* 0x000fda000bfa1070 */
[----:B------:R-:W-:Y:S01]  /*11b0*/  @!P5 VIADD R34, R34, -UR10 ;  /* 0x8000000a2222dc36 */ /* 0x000fe20008000000 */
[----:B------:R-:W-:Y:S02]  /*11c0*/  @!P5 IADD3 R31, PT, PT, R31, 0x1, RZ ;  /* 0x000000011f1fd810 */ /* 0x000fe40007ffe0ff */
[----:B------:R-:W-:Y:S02]  /*11d0*/  ISETP.LT.U32.AND P5, PT, R26, UR12, PT ;  /* 0x0000000c1a007c0c */ /* 0x000fe4000bfa1070 */
[----:B------:R-:W-:Y:S02]  /*11e0*/  ISETP.GE.U32.AND P6, PT, R34, UR10, PT ;  /* 0x0000000a22007c0c */ /* 0x000fe4000bfc6070 */
[----:B------:R-:W-:-:S09]  /*11f0*/  SEL R17, R17, RZ, P4 ;  /* 0x000000ff11117207 */ /* 0x000fd20002000000 */
[----:B------:R-:W-:Y:S02]  /*1200*/  @!P5 VIADD R26, R26, -UR12 ;  /* 0x8000000c1a1adc36 */ /* 0x000fe40008000000 */
[----:B------:R-:W-:Y:S01]  /*1210*/  @P6 VIADD R31, R31, 0x1 ;  /* 0x000000011f1f6836 */ /* 0x000fe20000000000 */
[----:B------:R-:W-:Y:S01]  /*1220*/  ISETP.GE.AND P6, PT, R13, RZ, PT ;  /* 0x000000ff0d00720c */ /* 0x000fe20003fc6270 */
[----:B------:R-:W-:Y:S01]  /*1230*/  IMAD R17, R17, UR40, RZ ;  /* 0x0000002811117c24 */ /* 0x000fe2000f8e02ff */
[----:B------:R0:W4:Y:S11]  /*1240*/  LDG.E R13, desc[UR14][R8.64] ;  /* 0x0000000e080d7981 */ /* 0x000136000c1e1900 */
[----:B------:R-:W-:-:S02]  /*1250*/  @!P6 IADD3 R31, PT, PT, -R31, RZ, RZ ;  /* 0x000000ff1f1fe210 */ /* 0x000fc40007ffe1ff */
[----:B------:R-:W-:Y:S02]  /*1260*/  ISETP.GE.U32.AND P6, PT, R26, UR12, PT ;  /* 0x0000000c1a007c0c */ /* 0x000fe4000bfc6070 */
[----:B------:R-:W-:Y:S02]  /*1270*/  SEL R26, R20, RZ, P0 ;  /* 0x000000ff141a7207 */ /* 0x000fe40000000000 */
[----:B------:R-:W-:Y:S02]  /*1280*/  SEL R20, R41, R31, !P2 ;  /* 0x0000001f29147207 */ /* 0x000fe40005000000 */
[----:B0-----:R-:W-:Y:S01]  /*1290*/  LOP3.LUT R9, R21, UR57, RZ, 0x3c, !PT ;  /* 0x0000003915097c12 */ /* 0x001fe2000f8e3cff */
[----:B------:R-:W-:Y:S02]  /*12a0*/  IMAD R26, R26, UR41, R17 ;  /* 0x000000291a1a7c24 */ /* 0x000fe4000f8e0211 */
[----:B------:R-:W-:Y:S01]  /*12b0*/  IMAD.MOV R34, RZ, RZ, -R20 ;  /* 0x000000ffff227224 */ /* 0x000fe200078e0a14 */
[----:B------:R-:W-:-:S02]  /*12c0*/  SEL R17, R10, RZ, P4 ;  /* 0x000000ff0a117207 */ /* 0x000fc40002000000 */
[----:B------:R-:W-:Y:S01]  /*12d0*/  SEL R16, R16, RZ, P4 ;  /* 0x000000ff10107207 */ /* 0x000fe20002000000 */
[----:B------:R-:W-:Y:S01]  /*12e0*/  IMAD R10, R34, UR56, R27 ;  /* 0x00000038220a7c24 */ /* 0x000fe2000f8e021b */
[----:B------:R-:W-:Y:S01]  /*12f0*/  SEL R27, R11, RZ, P4 ;  /* 0x000000ff0b1b7207 */ /* 0x000fe20002000000 */
[----:B------:R-:W-:Y:S01]  /*1300*/  @P3 VIADD R28, R28, 0x1 ;  /* 0x000000011c1c3836 */ /* 0x000fe20000000000 */
[----:B------:R-:W-:Y:S02]  /*1310*/  SEL R11, R22, RZ, P0 ;  /* 0x000000ff160b7207 */ /* 0x000fe40000000000 */
[----:B------:R-:W-:Y:S01]  /*1320*/  ISETP.GE.AND P3, PT, R9, RZ, PT ;  /* 0x000000ff0900720c */ /* 0x000fe20003f66270 */
[----:B------:R-:W-:Y:S01]  /*1330*/  IMAD R9, R16, UR40, RZ ;  /* 0x0000002810097c24 */ /* 0x000fe2000f8e02ff */
[----:B------:R-:W-:Y:S01]  /*1340*/  SEL R22, R30, RZ, P0 ;  /* 0x000000ff1e167207 */ /* 0x000fe20000000000 */
[----:B------:R-:W-:Y:S01]  /*1350*/  IMAD R8, R17, UR40, RZ ;  /* 0x0000002811087c24 */ /* 0x000fe2000f8e02ff */
[----:B------:R-:W-:-:S03]  /*1360*/  MOV R16, R28 ;  /* 0x0000001c00107202 */ /* 0x000fc60000000f00 */
[----:B------:R-:W-:Y:S01]  /*1370*/  IMAD R22, R22, UR41, R9 ;  /* 0x0000002916167c24 */ /* 0x000fe2000f8e0209 */
[----:B------:R-:W-:Y:S02]  /*1380*/  LOP3.LUT R9, R23, UR57, RZ, 0x3c, !PT ;  /* 0x0000003917097c12 */ /* 0x000fe4000f8e3cff */
[----:B------:R-:W-:Y:S02]  /*1390*/  @!P5 IADD3 R29, PT, PT, R29, 0x1, RZ ;  /* 0x000000011d1dd810 */ /* 0x000fe40007ffe0ff */
[----:B------:R-:W-:Y:S01]  /*13a0*/  ISETP.GE.AND P5, PT, R9, RZ, PT ;  /* 0x000000ff0900720c */ /* 0x000fe20003fa6270 */
[----:B------:R-:W-:Y:S02]  /*13b0*/  IMAD R11, R11, UR41, R8 ;  /* 0x000000290b0b7c24 */ /* 0x000fe4000f8e0208 */
[----:B------:R-:W-:Y:S01]  /*13c0*/  IMAD R8, R27, UR40, RZ ;  /* 0x000000281b087c24 */ /* 0x000fe2000f8e02ff */
[----:B------:R-:W-:Y:S01]  /*13d0*/  LOP3.LUT R27, RZ, UR57, RZ, 0x33, !PT ;  /* 0x00000039ff1b7c12 */ /* 0x000fe2000f8e33ff */
[----:B------:R-:W-:Y:S01]  /*13e0*/  @!P3 IMAD.MOV R16, RZ, RZ, -R16 ;  /* 0x000000ffff10b224 */ /* 0x000fe200078e0a10 */
[----:B------:R-:W-:Y:S01]  /*13f0*/  ISETP.NE.AND P3, PT, RZ, UR57, PT ;  /* 0x00000039ff007c0c */ /* 0x000fe2000bf65270 */
[----:B------:R-:W-:Y:S01]  /*1400*/  @P6 VIADD R29, R29, 0x1 ;  /* 0x000000011d1d6836 */ /* 0x000fe20000000000 */
[----:B------:R-:W-:-:S02]  /*1410*/  IABS R17, R10 ;  /* 0x0000000a00117213 */ /* 0x000fc40000000000 */
[C---:B------:R-:W-:Y:S02]  /*1420*/  SEL R32, R27.reuse, R32, !P3 ;  /* 0x000000201b207207 */ /* 0x040fe40005800000 */
[----:B------:R-:W-:Y:S02]  /*1430*/  SEL R9, R27, R16, !P3 ;  /* 0x000000101b097207 */ /* 0x000fe40005800000 */
[----:B------:R-:W-:Y:S01]  /*1440*/  SEL R25, R25, RZ, P0 ;  /* 0x000000ff19197207 */ /* 0x000fe20000000000 */
[----:B------:R-:W-:Y:S01]  /*1450*/  IMAD.HI.U32 R30, R17, UR5, RZ ;  /* 0x00000005111e7c27 */ /* 0x000fe2000f8e00ff */
[----:B------:R-:W-:-:S03]  /*1460*/  IADD3 R16, PT, PT, -R32, RZ, RZ ;  /* 0x000000ff20107210 */ /* 0x000fc60007ffe1ff */
[----:B------:R-:W-:Y:S02]  /*1470*/  @!P5 IMAD.MOV R29, RZ, RZ, -R29 ;  /* 0x000000ffff1dd224 */ /* 0x000fe400078e0a1d */
[----:B------:R-:W-:Y:S01]  /*1480*/  IMAD.MOV R34, RZ, RZ, -R9 ;  /* 0x000000ffff227224 */ /* 0x000fe200078e0a09 */
[----:B------:R-:W-:Y:S01]  /*1490*/  SEL R24, R27, R24, !P3 ;  /* 0x000000181b187207 */ /* 0x000fe20005800000 */
[----:B------:R-:W-:Y:S01]  /*14a0*/  IMAD R28, R25, UR41, R8 ;  /* 0x00000029191c7c24 */ /* 0x000fe2000f8e0208 */
[----:B------:R-:W-:Y:S01]  /*14b0*/  SEL R31, R27, R29, !P3 ;  /* 0x0000001d1b1f7207 */ /* 0x000fe20005800000 */
[----:B------:R-:W-:Y:S02]  /*14c0*/  IMAD.MOV R8, RZ, RZ, -R30 ;  /* 0x000000ffff087224 */ /* 0x000fe400078e0a1e */
[----:B------:R-:W-:Y:S02]  /*14d0*/  IMAD R19, R16, UR57, R19 ;  /* 0x0000003910137c24 */ /* 0x000fe4000f8e0213 */
[----:B------:R-:W-:Y:S01]  /*14e0*/  IMAD R16, R34, UR57, R21 ;  /* 0x0000003922107c24 */ /* 0x000fe2000f8e0215 */
[----:B------:R-:W-:Y:S01]  /*14f0*/  IADD3 R21, PT, PT, R42, 0xa0, RZ ;  /* 0x000000a02a157810 */ /* 0x000fe20007ffe0ff */
[----:B------:R-:W-:-:S02]  /*1500*/  IMAD R8, R8, UR12, R17 ;  /* 0x0000000c08087c24 */ /* 0x000fc4000f8e0211 */
        /* <DEDUP_REMOVED lines=33> */
[----:B------:R-:W-:Y:S02]  /*1720*/  IABS R8, R35 ;  /* 0x0000002300087213 */ /* 0x000fe40000000000 */
[----:B------:R-:W-:Y:S02]  /*1730*/  SEL R24, R20, RZ, P0 ;  /* 0x000000ff14187207 */ /* 0x000fe40000000000 */
[----:B------:R-:W-:Y:S01]  /*1740*/  MOV R20, R8 ;  /* 0x0000000800147202 */ /* 0x000fe20000000f00 */
[----:B------:R-:W-:-:S04]  /*1750*/  IMAD R9, R12, UR40, RZ ;  /* 0x000000280c097c24 */ /* 0x000fc8000f8e02ff */
[----:B------:R-:W-:Y:S01]  /*1760*/  IMAD.HI.U32 R12, R20, UR9, RZ ;  /* 0x00000009140c7c27 */ /* 0x000fe2000f8e00ff */
[----:B------:R-:W-:-:S03]  /*1770*/  SHF.R.S64 R8, RZ, 0x1e, R4 ;  /* 0x0000001eff087819 */ /* 0x000fc60000001004 */
[----:B------:R-:W-:Y:S02]  /*1780*/  IMAD R24, R24, UR41, R9 ;  /* 0x0000002918187c24 */ /* 0x000fe4000f8e0209 */
        /* <DEDUP_REMOVED lines=14> */
[----:B------:R-:W-:-:S05]  /*1870*/  SEL R20, R41, R4, !P2 ;  /* 0x0000000429147207 */ /* 0x000fca0005000000 */
[----:B------:R-:W-:Y:S01]  /*1880*/  IMAD.MOV R34, RZ, RZ, -R20 ;  /* 0x000000ffff227224 */ /* 0x000fe200078e0a14 */
[----:B------:R-:W-:-:S03]  /*1890*/  SEL R31, R31, RZ, P4 ;  /* 0x000000ff1f1f7207 */ /* 0x000fc60002000000 */
[----:B------:R-:W-:Y:S02]  /*18a0*/  IMAD R34, R34, UR56, R35 ;  /* 0x0000003822227c24 */ /* 0x000fe4000f8e0223 */
[----:B------:R-:W-:-:S03]  /*18b0*/  IMAD R25, R25, UR42, R26 ;  /* 0x0000002a19197c24 */ /* 0x000fc6000f8e021a */
[----:B------:R-:W-:Y:S01]  /*18c0*/  IABS R26, R34 ;  /* 0x00000022001a7213 */ /* 0x000fe20000000000 */
[----:B------:R-:W-:Y:S01]  /*18d0*/  IMAD R4, R31, UR40, RZ ;  /* 0x000000281f047c24 */ /* 0x000fe2000f8e02ff */
[----:B------:R-:W-:Y:S02]  /*18e0*/  SEL R31, R20, RZ, P0 ;  /* 0x000000ff141f7207 */ /* 0x000fe40000000000 */
[----:B------:R-:W-:Y:S02]  /*18f0*/  MOV R20, R26 ;  /* 0x0000001a00147202 */ /* 0x000fe40000000f00 */
[----:B------:R-:W-:-:S03]  /*1900*/  LOP3.LUT R12, R10, UR57, RZ, 0x3c, !PT ;  /* 0x000000390a0c7c12 */ /* 0x000fc6000f8e3cff */
[----:B------:R-:W-:Y:S01]  /*1910*/  IMAD.HI.U32 R35, R20, UR5, RZ ;  /* 0x0000000514237c27 */ /* 0x000fe2000f8e00ff */
[----:B------:R-:W-:Y:S02]  /*1920*/  ISETP.GE.AND P6, PT, R12, RZ, PT ;  /* 0x000000ff0c00720c */ /* 0x000fe40003fc6270 */
[----:B------:R0:W5:Y:S01]  /*1930*/  LDG.E R12, desc[UR14][R8.64] ;  /* 0x0000000e080c7981 */ /* 0x000162000c1e1900 */
[----:B------:R-:W-:Y:S02]  /*1940*/  IMAD R31, R31, UR41, R4 ;  /* 0x000000291f1f7c24 */ /* 0x000fe4000f8e0204 */
[----:B0-----:R-:W-:-:S04]  /*1950*/  IMAD.MOV R9, RZ, RZ, -R35 ;  /* 0x000000ffff097224 */ /* 0x001fc800078e0a23 */
[----:B------:R-:W-:Y:S02]  /*1960*/  IMAD R4, R9, UR12, R20 ;  /* 0x0000000c09047c24 */ /* 0x000fe4000f8e0214 */
[----:B------:R-:W-:-:S03]  /*1970*/  @P5 VIADD R30, R30, 0x1 ;  /* 0x000000011e1e5836 */ /* 0x000fc60000000000 */
[----:B------:R-:W-:Y:S02]  /*1980*/  ISETP.LT.U32.AND P5, PT, R4, UR12, PT ;  /* 0x0000000c04007c0c */ /* 0x000fe4000bfa1070 */
[----:B------:R-:W-:Y:S02]  /*1990*/  MOV R36, R30 ;  /* 0x0000001e00247202 */ /* 0x000fe40000000f00 */
[----:B------:R-:W-:-:S04]  /*19a0*/  IADD3 R30, PT, PT, R42, 0xc0, RZ ;  /* 0x000000c02a1e7810 */ /* 0x000fc80007ffe0ff */
[----:B------:R-:W-:Y:S01]  /*19b0*/  IABS R26, R30 ;  /* 0x0000001e001a7213 */ /* 0x000fe20000000000 */
[----:B------:R-:W-:-:S04]  /*19c0*/  @!P6 IMAD.MOV R36, RZ, RZ, -R36 ;  /* 0x000000ffff24e224 */ /* 0x000fc800078e0a24 */
[----:B------:R-:W-:-:S05]  /*19d0*/  @!P5 VIADD R4, R4, -UR12 ;  /* 0x8000000c0404dc36 */ /* 0x000fca0008000000 */
[----:B------:R-:W-:Y:S01]  /*19e0*/  ISETP.GE.U32.AND P6, PT, R4, UR12, PT ;  /* 0x0000000c04007c0c */ /* 0x000fe2000bfc6070 */
        /* <DEDUP_REMOVED lines=16> */
[----:B------:R-:W-:Y:S01]  /*1af0*/  @!P5 IMAD.MOV R26, RZ, RZ, -R26 ;  /* 0x000000ffff1ad224 */ /* 0x000fe200078e0a1a */
[----:B------:R-:W-:-:S04]  /*1b00*/  SEL R36, R27, R36, !P3 ;  /* 0x000000241b247207 */ /* 0x000fc80005800000 */
[----:B------:R-:W-:Y:S01]  /*1b10*/  SEL R21, R33, R26, !P1 ;  /* 0x0000001a21157207 */ /* 0x000fe20004800000 */
[----:B------:R-:W-:-:S04]  /*1b20*/  IMAD R26, R23, UR42, R22 ;  /* 0x0000002a171a7c24 */ /* 0x000fc8000f8e0216 */
[----:B------:R-:W-:Y:S02]  /*1b30*/  IMAD.MOV R23, RZ, RZ, -R21 ;  /* 0x000000ffff177224 */ /* 0x000fe400078e0a15 */
[----:B------:R-:W-:Y:S01]  /*1b40*/  IMAD R20, R29, UR42, R28 ;  /* 0x0000002a1d147c24 */ /* 0x000fe2000f8e021c */
[----:B------:R-:W-:Y:S01]  /*1b50*/  LOP3.LUT R11, R34, UR57, RZ, 0x3c, !PT ;  /* 0x00000039220b7c12 */ /* 0x000fe2000f8e3cff */
[----:B------:R-:W-:Y:S02]  /*1b60*/  IMAD.MOV R29, RZ, RZ, -R36 ;  /* 0x000000ffff1d7224 */ /* 0x000fe400078e0a24 */
[----:B------:R-:W-:Y:S01]  /*1b70*/  IMAD R37, R23, UR55, R30 ;  /* 0x0000003717257c24 */ /* 0x000fe2000f8e021e */
[----:B------:R-:W-:Y:S01]  /*1b80*/  @P6 IADD3 R35, PT, PT, R35, 0x1, RZ ;  /* 0x0000000123236810 */ /* 0x000fe20007ffe0ff */
[----:B------:R-:W-:Y:S01]  /*1b90*/  IMAD R29, R29, UR57, R10 ;  /* 0x000000391d1d7c24 */ /* 0x000fe2000f8e020a */
[----:B------:R-:W-:Y:S02]  /*1ba0*/  PLOP3.LUT P6, PT, PT, PT, UP0, 0x40, 0x4 ;  /* 0x000000000004781c */ /* 0x000fe40003fce808 */
[----:B------:R-:W-:-:S02]  /*1bb0*/  IABS R10, R37 ;  /* 0x00000025000a7213 */ /* 0x000fc40000000000 */
[----:B------:R-:W-:Y:S02]  /*1bc0*/  ISETP.GE.AND P5, PT, R11, RZ, PT ;  /* 0x000000ff0b00720c */ /* 0x000fe40003fa6270 */
[----:B------:R0:W5:Y:S02]  /*1bd0*/  LDG.E R11, desc[UR14][R8.64] ;  /* 0x0000000e080b7981 */ /* 0x000164000c1e1900 */
[----:B0-----:R-:W-:Y:S01]  /*1be0*/  SEL R9, R36, RZ, !P6 ;  /* 0x000000ff24097207 */ /* 0x001fe20007000000 */
[----:B------:R-:W-:-:S04]  /*1bf0*/  IMAD.HI.U32 R8, R10, UR9, RZ ;  /* 0x000000090a087c27 */ /* 0x000fc8000f8e00ff */
[----:B------:R-:W-:Y:S02]  /*1c00*/  IMAD R22, R9, UR42, R24 ;  /* 0x0000002a09167c24 */ /* 0x000fe4000f8e0218 */
[----:B------:R-:W-:-:S04]  /*1c10*/  IMAD.MOV R9, RZ, RZ, -R8 ;  /* 0x000000ffff097224 */ /* 0x000fc800078e0a08 */
        /* <DEDUP_REMOVED lines=17> */
[----:B------:R-:W-:Y:S01]  /*1d30*/  IMAD.MOV.U32 R9, RZ, RZ, R10 ;  /* 0x000000ffff097224 */ /* 0x000fe200078e000a */
[----:B------:R-:W-:Y:S01]  /*1d40*/  SEL R28, R27, R35, !P3 ;  /* 0x000000231b1c7207 */ /* 0x000fe20005800000 */
        /* <DEDUP_REMOVED lines=11> */
[----:B------:R-:W-:-:S04]  /*1e00*/  SHF.R.S64 R9, RZ, 0x1e, R30 ;  /* 0x0000001eff097819 */ /* 0x000fc8000000101e */
[----:B------:R-:W-:Y:S02]  /*1e10*/  MOV R10, R8 ;  /* 0x00000008000a7202 */ /* 0x000fe40000000f00 */
[----:B------:R-:W-:Y:S02]  /*1e20*/  IADD3 R23, PT, PT, -R28, RZ, RZ ;  /* 0x000000ff1c177210 */ /* 0x000fe40007ffe1ff */
[----:B------:R-:W-:Y:S01]  /*1e30*/  IADD3 R8, P5, PT, R9, UR44, RZ ;  /* 0x0000002c09087c10 */ /* 0x000fe2000ffbe0ff */
[----:B------:R-:W-:Y:S01]  /*1e40*/  @!P6 IMAD.MOV R10, RZ, RZ, -R10 ;  /* 0x000000ffff0ae224 */ /* 0x000fe200078e0a0a */
[----:B------:R-:W-:Y:S01]  /*1e50*/  IADD3 R21, PT, PT, R42, 0xe0, RZ ;  /* 0x000000e02a157810 */ /* 0x000fe20007ffe0ff */
[----:B------:R-:W-:Y:S01]  /*1e60*/  IMAD R23, R23, UR57, R34 ;  /* 0x0000003917177c24 */ /* 0x000fe2000f8e0222 */
[----:B------:R-:W-:Y:S02]  /*1e70*/  LEA.HI.X.SX32 R9, R30, UR45, 0x2, P5 ;  /* 0x0000002d1e097c11 */ /* 0x000fe4000a8f16ff */
[----:B------:R-:W-:-:S02]  /*1e80*/  SEL R32, R27, R10, !P3 ;  /* 0x0000000a1b207207 */ /* 0x000fc40005800000 */
[----:B------:R-:W-:Y:S01]  /*1e90*/  PLOP3.LUT P5, PT, PT, PT, UP0, 0x40, 0x4 ;  /* 0x000000000004781c */ /* 0x000fe20003fae808 */
[----:B------:R0:W5:Y:S01]  /*1ea0*/  LDG.E R10, desc[UR14][R8.64] ;  /* 0x0000000e080a7981 */ /* 0x000162000c1e1900 */
[----:B------:R-:W-:Y:S02]  /*1eb0*/  PLOP3.LUT P6, PT, PT, PT, UP0, 0x40, 0x4 ;  /* 0x000000000004781c */ /* 0x000fe40003fce808 */
[----:B------:R-:W-:Y:S01]  /*1ec0*/  IABS R34, R21 ;  /* 0x0000001500227213 */ /* 0x000fe20000000000 */
[----:B------:R-:W-:Y:S01]  /*1ed0*/  IMAD.MOV R24, RZ, RZ, -R32 ;  /* 0x000000ffff187224 */ /* 0x000fe200078e0a20 */
[----:B------:R-:W-:Y:S02]  /*1ee0*/  SEL R30, R28, RZ, !P5 ;  /* 0x000000ff1c1e7207 */ /* 0x000fe40006800000 */
[----:B------:R-:W-:Y:S01]  /*1ef0*/  SEL R28, R32, RZ, !P6 ;  /* 0x000000ff201c7207 */ /* 0x000fe20007000000 */
[----:B------:R-:W-:-:S04]  /*1f00*/  IMAD.MOV.U32 R32, RZ, RZ, R34 ;  /* 0x000000ffff207224 */ /* 0x000fc800078e0022 */
        /* <DEDUP_REMOVED lines=14> */
[----:B------:R-:W-:Y:S01]  /*1ff0*/  SEL R31, R33, R8, !P1 ;  /* 0x00000008211f7207 */ /* 0x000fe20004800000 */
[----:B------:R-:W-:-:S04]  /*2000*/  IMAD R28, R28, UR42, R35 ;  /* 0x0000002a1c1c7c24 */ /* 0x000fc8000f8e0223 */
[----:B------:R-:W-:Y:S01]  /*2010*/  IMAD.MOV R8, RZ, RZ, -R31 ;  /* 0x000000ffff087224 */ /* 0x000fe200078e0a1f */
        /* <DEDUP_REMOVED lines=43> */
[----:B------:R-:W-:Y:S01]  /*22d0*/  IADD3 R21, PT, PT, R42, 0x100, RZ ;  /* 0x000001002a157810 */ /* 0x000fe20007ffe0ff */
[----:B------:R-:W-:Y:S01]  /*22e0*/  IMAD.MOV R19, RZ, RZ, -R31 ;  /* 0x000000ffff137224 */ /* 0x000fe200078e0a1f */
[----:B------:R-:W-:Y:S01]  /*22f0*/  PLOP3.LUT P5, PT, PT, PT, UP1, 0x40, 0x4 ;  /* 0x000000000004781c */ /* 0x000fe20003fae818 */
[----:B------:R0:W5:Y:S02]  /*2300*/  LDG.E R4, desc[UR14][R8.64] ;  /* 0x0000000e08047981 */ /* 0x000164000c1e1900 */
[----:B------:R-:W-:Y:S01]  /*2310*/  IMAD R19, R19, UR57, R34 ;  /* 0x0000003913137c24 */ /* 0x000fe2000f8e0222 */
[----:B------:R-:W-:-:S02]  /*2320*/  IABS R34, R21 ;  /* 0x0000001500227213 */ /* 0x000fc40000000000 */
[----:B------:R-:W-:-:S03]  /*2330*/  SEL R35, R16, RZ, !P5 ;  /* 0x000000ff10237207 */ /* 0x000fc60006800000 */
[----:B------:R-:W-:-:S04]  /*2340*/  IMAD.MOV.U32 R16, RZ, RZ, R34 ;  /* 0x000000ffff107224 */ /* 0x000fc800078e0022 */
[----:B0-----:R-:W-:-:S04]  /*2350*/  IMAD.HI.U32 R8, R16, UR7, RZ ;  /* 0x0000000710087c27 */ /* 0x001fc8000f8e00ff */
[----:B------:R-:W-:Y:S01]  /*2360*/  IMAD.MOV R9, RZ, RZ, -R8 ;  /* 0x000000ffff097224 */ /* 0x000fe200078e0a08 */
[----:B------:R-:W-:-:S03]  /*2370*/  PLOP3.LUT P6, PT, PT, PT, UP0, 0x40, 0x4 ;  /* 0x000000000004781c */ /* 0x000fc60003fce808 */
        /* <DEDUP_REMOVED lines=15> */
[----:B------:R-:W-:Y:S01]  /*2470*/  IADD3 R8, P5, PT, R18, UR46, RZ ;  /* 0x0000002e12087c10 */ /* 0x000fe2000ffbe0ff */
[----:B------:R-:W-:-:S03]  /*2480*/  IMAD R31, R31, UR42, R32 ;  /* 0x0000002a1f1f7c24 */ /* 0x000fc6000f8e0220 */
[----:B------:R-:W-:Y:S01]  /*2490*/  LEA.HI.X.SX32 R9, R18, UR47, 0x1, P5 ;  /* 0x0000002f12097c11 */ /* 0x000fe2000a8f0eff */
[----:B------:R-:W-:Y:S02]  /*24a0*/  IMAD R32, R29, UR43, R22 ;  /* 0x0000002b1d207c24 */ /* 0x000fe4000f8e0216 */
[----:B------:R-:W-:Y:S02]  /*24b0*/  IMAD.MOV R16, RZ, RZ, -R34 ;  /* 0x000000ffff107224 */ /* 0x000fe400078e0a22 */
[----:B------:R0:W2:Y:S01]  /*24c0*/  LDG.E.U8 R29, desc[UR14][R8.64] ;  /* 0x0000000e081d7981 */ /* 0x0000a2000c1e1100 */
[----:B------:R-:W-:Y:S02]  /*24d0*/  IMAD R24, R24, UR57, R37 ;  /* 0x0000003918187c24 */ /* 0x000fe4000f8e0225 */
[----:B------:R-:W-:Y:S02]  /*24e0*/  IMAD R37, R16, UR55, R21 ;  /* 0x0000003710257c24 */ /* 0x000fe4000f8e0215 */
[----:B------:R-:W-:-:S03]  /*24f0*/  IMAD R35, R35, UR43, R20 ;  /* 0x0000002b23237c24 */ /* 0x000fc6000f8e0214 */
[----:B------:R-:W-:Y:S02]  /*2500*/  IABS R22, R37 ;  /* 0x0000002500167213 */ /* 0x000fe40000000000 */
[----:B------:R-:W-:Y:S01]  /*2510*/  IADD3 R16, P5, PT, R35, UR46, RZ ;  /* 0x0000002e23107c10 */ /* 0x000fe2000ffbe0ff */
[----:B------:R-:W-:Y:S02]  /*2520*/  IMAD R20, R17, UR43, R26 ;  /* 0x0000002b11147c24 */ /* 0x000fe4000f8e021a */
[----:B------:R-:W-:Y:S01]  /*2530*/  IMAD.HI.U32 R18, R22, UR9, RZ ;  /* 0x0000000916127c27 */ /* 0x000fe2000f8e00ff */
[----:B------:R-:W-:Y:S02]  /*2540*/  R2UR UR16, R6 ;  /* 0x00000000061072ca */ /* 0x000fe400000e0000 */
[----:B------:R-:W-:Y:S02]  /*2550*/  R2UR UR17, R7 ;  /* 0x00000000071172ca */ /* 0x000fe400000e0000 */
[----:B------:R-:W-:Y:S01]  /*2560*/  LEA.HI.X.SX32 R17, R35, UR47, 0x1, P5 ;  /* 0x0000002f23117c11 */ /* 0x000fe2000a8f0eff */
[----:B------:R-:W-:-:S04]  /*2570*/  IMAD.MOV R35, RZ, RZ, -R18 ;  /* 0x000000ffff237224 */ /* 0x000fc800078e0a12 */
[----:B------:R-:W-:-:S05]  /*2580*/  IMAD R22, R35, UR10, R22 ;  /* 0x0000000a23167c24 */ /* 0x000fca000f8e0216 */
[----:B------:R-:W-:Y:S01]  /*2590*/  ISETP.LT.U32.AND P6, PT, R22, UR10, PT ;  /* 0x0000000a16007c0c */ /* 0x000fe2000bfc1070 */
[----:B------:R1:W3:Y:S01]  /*25a0*/  LDG.E.U8 R26, desc[UR16][R16.64] ;  /* 0x00000010101a7981 */ /* 0x0002e2000c1e1100 */
[----:B0-----:R-:W-:-:S11]  /*25b0*/  LOP3.LUT R8, R37, UR56, RZ, 0x3c, !PT ;  /* 0x0000003825087c12 */ /* 0x001fd6000f8e3cff */
[----:B------:R-:W-:-:S04]  /*25c0*/  @!P6 IADD3 R22, PT, PT, R22, -UR10, RZ ;  /* 0x8000000a1616ec10 */ /* 0x000fc8000fffe0ff */
[----:B------:R-:W-:Y:S01]  /*25d0*/  ISETP.GE.U32.AND P5, PT, R22, UR10, PT ;  /* 0x0000000a16007c0c */ /* 0x000fe2000bfa6070 */
[----:B------:R-:W-:Y:S01]  /*25e0*/  @!P6 VIADD R18, R18, 0x1 ;  /* 0x000000011212e836 */ /* 0x000fe20000000000 */
[----:B------:R-:W-:-:S11]  /*25f0*/  ISETP.GE.AND P6, PT, R8, RZ, PT ;  /* 0x000000ff0800720c */ /* 0x000fd60003fc6270 */
        /* <DEDUP_REMOVED lines=24> */
[----:B------:R-:W-:-:S03]  /*2780*/  IABS R9, R22 ;  /* 0x0000001600097213 */ /* 0x000fc60000000000 */
[----:B------:R-:W-:Y:S01]  /*2790*/  IMAD.MOV R16, RZ, RZ, -R8 ;  /* 0x000000ffff107224 */ /* 0x000fe200078e0a08 */
[----:B------:R-:W-:-:S05]  /*27a0*/  SEL R8, R8, RZ, !P6 ;  /* 0x000000ff08087207 */ /* 0x000fca0007000000 */
[----:B------:R-:W-:Y:S02]  /*27b0*/  IMAD R35, R8, UR42, R35 ;  /* 0x0000002a08237c24 */ /* 0x000fe4000f8e0223 */
[----:B------:R-:W-:-:S05]  /*27c0*/  IMAD.HI.U32 R8, R9, UR7, RZ ;  /* 0x0000000709087c27 */ /* 0x000fca000f8e00ff */
[----:B------:R-:W-:-:S05]  /*27d0*/  IADD3 R18, PT, PT, -R8, RZ, RZ ;  /* 0x000000ff08127210 */ /* 0x000fca0007ffe1ff */
[----:B------:R-:W-:-:S05]  /*27e0*/  IMAD R9, R18, UR11, R9 ;  /* 0x0000000b12097c24 */ /* 0x000fca000f8e0209 */
        /* <DEDUP_REMOVED lines=11> */
[----:B------:R-:W-:Y:S02]  /*28a0*/  SEL R9, R24, RZ, !P5 ;  /* 0x000000ff18097207 */ /* 0x000fe40006800000 */
[----:B------:R-:W-:Y:S02]  /*28b0*/  PLOP3.LUT P5, PT, PT, PT, UP1, 0x40, 0x4 ;  /* 0x000000000004781c */ /* 0x000fe40003fae818 */
[----:B------:R-:W-:Y:S01]  /*28c0*/  SEL R23, R33, R8, !P1 ;  /* 0x0000000821177207 */ /* 0x000fe20004800000 */
[----:B------:R-:W-:Y:S01]  /*28d0*/  IMAD R16, R16, UR57, R37 ;  /* 0x0000003910107c24 */ /* 0x000fe2000f8e0225 */
[----:B------:R-:W-:Y:S01]  /*28e0*/  SEL R8, R19, RZ, !P5 ;  /* 0x000000ff13087207 */ /* 0x000fe20006800000 */
[----:B------:R-:W-:Y:S01]  /*28f0*/  IMAD R24, R9, UR43, R28 ;  /* 0x0000002b09187c24 */ /* 0x000fe2000f8e021c */
[----:B------:R-:W-:Y:S01]  /*2900*/  PLOP3.LUT P5, PT, PT, PT, UP1, 0x40, 0x4 ;  /* 0x000000000004781c */ /* 0x000fe20003fae818 */
[----:B------:R-:W-:-:S02]  /*2910*/  IMAD.MOV R9, RZ, RZ, -R23 ;  /* 0x000000ffff097224 */ /* 0x000fc400078e0a17 */
[----:B------:R-:W-:Y:S01]  /*2920*/  IMAD R17, R17, UR43, R30 ;  /* 0x0000002b11117c24 */ /* 0x000fe2000f8e021e */
[----:B------:R-:W-:Y:S01]  /*2930*/  SEL R16, R16, RZ, !P5 ;  /* 0x000000ff10107207 */ /* 0x000fe20006800000 */
[----:B------:R-:W-:-:S04]  /*2940*/  IMAD R30, R9, UR55, R22 ;  /* 0x00000037091e7c24 */ /* 0x000fc8000f8e0216 */
[----:B------:R-:W-:Y:S01]  /*2950*/  IMAD R28, R16, UR43, R35 ;  /* 0x0000002b101c7c24 */ /* 0x000fe2000f8e0223 */
[----:B------:R-:W-:Y:S01]  /*2960*/  IABS R16, R30 ;  /* 0x0000001e00107213 */ /* 0x000fe20000000000 */
[----:B------:R-:W-:Y:S01]  /*2970*/  IMAD R31, R8, UR43, R31 ;  /* 0x0000002b081f7c24 */ /* 0x000fe2000f8e021f */
[----:B------:R-:W-:-:S03]  /*2980*/  IADD3 R8, P5, PT, R20, UR46, RZ ;  /* 0x0000002e14087c10 */ /* 0x000fc6000ffbe0ff */
[----:B------:R-:W-:Y:S01]  /*2990*/  IMAD.HI.U32 R38, R16, UR9, RZ ;  /* 0x0000000910267c27 */ /* 0x000fe2000f8e00ff */
[----:B------:R-:W-:Y:S02]  /*29a0*/  LEA.HI.X.SX32 R9, R20, UR47, 0x1, P5 ;  /* 0x0000002f14097c11 */ /* 0x000fe4000a8f0eff */
[----:B------:R-:W-:Y:S02]  /*29b0*/  IADD3 R34, P5, PT, R32, UR46, RZ ;  /* 0x0000002e20227c10 */ /* 0x000fe4000ffbe0ff */
[----:B------:R-:W-:Y:S01]  /*29c0*/  IADD3 R19, PT, PT, -R38, RZ, RZ ;  /* 0x000000ff26137210 */ /* 0x000fe20007ffe1ff */
[----:B------:R0:W4:Y:S01]  /*29d0*/  LDG.E.U8 R20, desc[UR14][R8.64] ;  /* 0x0000000e08147981 */ /* 0x000122000c1e1100 */
[----:B------:R-:W-:-:S03]  /*29e0*/  LEA.HI.X.SX32 R35, R32, UR47, 0x1, P5 ;  /* 0x0000002f20237c11 */ /* 0x000fc6000a8f0eff */
[----:B------:R-:W-:Y:S01]  /*29f0*/  IMAD R32, R19, UR10, R16 ;  /* 0x0000000a13207c24 */ /* 0x000fe2000f8e0210 */
[----:B--2---:R-:W-:Y:S01]  /*2a00*/  ISETP.NE.AND P3, PT, R29, RZ, PT ;  /* 0x000000ff1d00720c */ /* 0x004fe20003f65270 */
[----:B------:R-:W2:Y:S03]  /*2a10*/  LDG.E.U8 R34, desc[UR14][R34.64] ;  /* 0x0000000e22227981 */ /* 0x000ea6000c1e1100 */
[----:B------:R-:W-:Y:S02]  /*2a20*/  ISETP.LT.U32.AND P6, PT, R32, UR10, PT ;  /* 0x0000000a20007c0c */ /* 0x000fe4000bfc1070 */
[----:B------:R-:W-:-:S04]  /*2a30*/  IADD3 R16, P5, PT, R17, UR46, RZ ;  /* 0x0000002e11107c10 */ /* 0x000fc8000ffbe0ff */
[----:B------:R-:W-:Y:S02]  /*2a40*/  LEA.HI.X.SX32 R17, R17, UR47, 0x1, P5 ;  /* 0x0000002f11117c11 */ /* 0x000fe4000a8f0eff */
[----:B------:R-:W-:Y:S02]  /*2a50*/  IADD3 R18, P5, PT, R24, UR46, RZ ;  /* 0x0000002e18127c10 */ /* 0x000fe4000ffbe0ff */
[----:B0-----:R-:W-:Y:S01]  /*2a60*/  LOP3.LUT R8, R30, UR56, RZ, 0x3c, !PT ;  /* 0x000000381e087c12 */ /* 0x001fe2000f8e3cff */
[----:B------:R0:W5:Y:S02]  /*2a70*/  LDG.E.U8 R37, desc[UR14][R16.64] ;  /* 0x0000000e10257981 */ /* 0x000164000c1e1100 */
[----:B------:R-:W-:Y:S01]  /*2a80*/  @!P6 VIADD R32, R32, -UR10 ;  /* 0x8000000a2020ec36 */ /* 0x000fe20008000000 */
[----:B------:R-:W-:-:S04]  /*2a90*/  LEA.HI.X.SX32 R19, R24, UR47, 0x1, P5 ;  /* 0x0000002f18137c11 */ /* 0x000fc8000a8f0eff */
[----:B------:R-:W-:Y:S01]  /*2aa0*/  ISETP.GE.U32.AND P5, PT, R32, UR10, PT ;  /* 0x0000000a20007c0c */ /* 0x000fe2000bfa6070 */
[----:B------:R-:W-:Y:S01]  /*2ab0*/  @!P6 VIADD R38, R38, 0x1 ;  /* 0x000000012626e836 */ /* 0x000fe20000000000 */
[----:B------:R-:W-:Y:S01]  /*2ac0*/  ISETP.GE.AND P6, PT, R8, RZ, PT ;  /* 0x000000ff0800720c */ /* 0x000fe20003fc6270 */
[----:B------:R1:W5:Y:S01]  /*2ad0*/  LDG.E.U8 R36, desc[UR14][R18.64] ;  /* 0x0000000e12247981 */ /* 0x000362000c1e1100 */
[----:B------:R-:W3:Y:S09]  /*2ae0*/  LDC.64 R8, c[0x0][0x3f0] ;  /* 0x0000fc00ff087b82 */ /* 0x000ef20000000a00 */
[----:B------:R-:W-:-:S02]  /*2af0*/  @P5 IADD3 R38, PT, PT, R38, 0x1, RZ ;  /* 0x0000000126265810 */ /* 0x000fc40007ffe0ff */
[----:B0-----:R-:W-:-:S03]  /*2b00*/  IADD3 R16, P5, PT, R31, UR46, RZ ;  /* 0x0000002e1f107c10 */ /* 0x001fc6000ffbe0ff */
[----:B------:R-:W-:Y:S01]  /*2b10*/  @!P6 IMAD.MOV R38, RZ, RZ, -R38 ;  /* 0x000000ffff26e224 */ /* 0x000fe200078e0a26 */
[----:B------:R-:W-:-:S04]  /*2b20*/  LEA.HI.X.SX32 R17, R31, UR47, 0x1, P5 ;  /* 0x0000002f1f117c11 */ /* 0x000fc8000a8f0eff */
[----:B------:R-:W-:Y:S01]  /*2b30*/  SEL R31, R41, R38, !P2 ;  /* 0x00000026291f7207 */ /* 0x000fe20005000000 */
[----:B------:R0:W5:Y:S04]  /*2b40*/  LDG.E.U8 R24, desc[UR14][R16.64] ;  /* 0x0000000e10187981 */ /* 0x000168000c1e1100 */
[----:B-1----:R-:W-:-:S04]  /*2b50*/  IMAD.MOV R19, RZ, RZ, -R31 ;  /* 0x000000ffff137224 */ /* 0x002fc800078e0a1f */
[----:B------:R-:W-:-:S05]  /*2b60*/  IMAD R30, R19, UR56, R30 ;  /* 0x00000038131e7c24 */ /* 0x000fca000f8e021e */
[----:B------:R-:W-:-:S05]  /*2b70*/  IABS R18, R30 ;  /* 0x0000001e00127213 */ /* 0x000fca0000000000 */
[----:B------:R-:W-:Y:S01]  /*2b80*/  IMAD.HI.U32 R29, R18, UR5, RZ ;  /* 0x00000005121d7c27 */ /* 0x000fe2000f8e00ff */
[----:B---3--:R-:W-:-:S04]  /*2b90*/  R2UR UR4, R9 ;  /* 0x00000000090472ca */ /* 0x008fc800000e0000 */
[----:B------:R-:W-:-:S05]  /*2ba0*/  IADD3 R9, PT, PT, -R29, RZ, RZ ;  /* 0x000000ff1d097210 */ /* 0x000fca0007ffe1ff */
[----:B------:R-:W-:Y:S01]  /*2bb0*/  IMAD R9, R9, UR12, R18 ;  /* 0x0000000c09097c24 */ /* 0x000fe2000f8e0212 */
[----:B------:R-:W-:-:S04]  /*2bc0*/  SHF.R.S64 R18, RZ, 0x1e, R21 ;  /* 0x0000001eff127819 */ /* 0x000fc80000001015 */
[----:B------:R-:W-:-:S04]  /*2bd0*/  IADD3 R18, P5, PT, R18, UR44, RZ ;  /* 0x0000002c12127c10 */ /* 0x000fc8000ffbe0ff */
[----:B------:R-:W-:Y:S02]  /*2be0*/  LEA.HI.X.SX32 R19, R21, UR45, 0x2, P5 ;  /* 0x0000002d15137c11 */ /* 0x000fe4000a8f16ff */
[----:B------:R-:W-:Y:S02]  /*2bf0*/  ISETP.LT.U32.AND P5, PT, R9, UR12, PT ;  /* 0x0000000c09007c0c */ /* 0x000fe4000bfa1070 */
[----:B------:R-:W-:Y:S01]  /*2c00*/  ISETP.NE.AND P6, PT, R26, RZ, PT ;  /* 0x000000ff1a00720c */ /* 0x000fe20003fc5270 */
        /* <DEDUP_REMOVED lines=14> */
[----:B------:R-:W-:-:S11]  /*2cf0*/  LOP3.LUT R16, R26, UR55, RZ, 0x3c, !PT ;  /* 0x000000371a107c12 */ /* 0x000fd6000f8e3cff */
[----:B------:R-:W-:Y:S01]  /*2d00*/  @P5 VIADD R9, R9, 0x1 ;  /* 0x0000000109095836 */ /* 0x000fe20000000000 */
[----:B------:R-:W-:-:S04]  /*2d10*/  ISETP.GE.AND P5, PT, R16, RZ, PT ;  /* 0x000000ff1000720c */ /* 0x000fc80003fa6270 */
[----:B------:R-:W-:Y:S02]  /*2d20*/  MOV R38, R9 ;  /* 0x0000000900267202 */ /* 0x000fe40000000f00 */
[----:B------:R0:W3:Y:S07]  /*2d30*/  LDG.E R9, desc[UR14][R18.64] ;  /* 0x0000000e12097981 */ /* 0x0000ee000c1e1900 */
[----:B------:R-:W-:Y:S01]  /*2d40*/  @!P5 IMAD.MOV R38, RZ, RZ, -R38 ;  /* 0x000000ffff26d224 */ /* 0x000fe200078e0a26 */
[----:B------:R-:W-:-:S04]  /*2d50*/  IADD3 R16, P5, PT, R28, UR46, RZ ;  /* 0x0000002e1c107c10 */ /* 0x000fc8000ffbe0ff */
[----:B0-----:R-:W-:Y:S02]  /*2d60*/  SEL R18, R33, R38, !P1 ;  /* 0x0000002621127207 */ /* 0x001fe40004800000 */
[----:B------:R-:W-:-:S03]  /*2d70*/  LOP3.LUT R32, R30, UR57, RZ, 0x3c, !PT ;  /* 0x000000391e207c12 */ /* 0x000fc6000f8e3cff */
[----:B------:R-:W-:Y:S01]  /*2d80*/  IMAD.MOV R19, RZ, RZ, -R18 ;  /* 0x000000ffff137224 */ /* 0x000fe200078e0a12 */
[----:B------:R-:W-:-:S03]  /*2d90*/  LEA.HI.X.SX32 R17, R28, UR47, 0x1, P5 ;  /* 0x0000002f1c117c11 */ /* 0x000fc6000a8f0eff */
[----:B------:R-:W-:Y:S01]  /*2da0*/  IMAD R40, R19, UR55, R26 ;  /* 0x0000003713287c24 */ /* 0x000fe2000f8e021a */
[----:B------:R-:W-:Y:S02]  /*2db0*/  ISETP.GE.AND P6, PT, R32, RZ, PT ;  /* 0x000000ff2000720c */ /* 0x000fe40003fc6270 */
[----:B------:R0:W3:Y:S02]  /*2dc0*/  LDG.E.U8 R32, desc[UR14][R16.64] ;  /* 0x0000000e10207981 */ /* 0x0000e4000c1e1100 */
        /* <DEDUP_REMOVED lines=9> */
[----:B------:R-:W-:Y:S01]  /*2e60*/  @P3 VIADD R29, R29, 0x1 ;  /* 0x000000011d1d3836 */ /* 0x000fe20000000000 */
[----:B------:R-:W-:-:S03]  /*2e70*/  ISETP.NE.AND P3, PT, RZ, UR57, PT ;  /* 0x00000039ff007c0c */ /* 0x000fc6000bf65270 */
[----:B------:R-:W-:-:S06]  /*2e80*/  @!P6 IMAD.MOV R29, RZ, RZ, -R29 ;  /* 0x000000ffff1de224 */ /* 0x000fcc00078e0a1d */
[----:B------:R-:W-:Y:S01]  /*2e90*/  @P5 VIADD R16, R16, 0x1 ;  /* 0x0000000110105836 */ /* 0x000fe20000000000 */
[----:B------:R-:W-:Y:S02]  /*2ea0*/  ISETP.GE.AND P5, PT, R17, RZ, PT ;  /* 0x000000ff1100720c */ /* 0x000fe40003fa6270 */
[----:B------:R-:W-:Y:S02]  /*2eb0*/  SEL R23, R23, RZ, P4 ;  /* 0x000000ff17177207 */ /* 0x000fe40002000000 */
[----:B------:R-:W-:Y:S02]  /*2ec0*/  MOV R38, R16 ;  /* 0x0000001000267202 */ /* 0x000fe40000000f00 */
[----:B------:R-:W-:Y:S01]  /*2ed0*/  SEL R29, R27, R29, !P3 ;  /* 0x0000001d1b1d7207 */ /* 0x000fe20005800000 */
[----:B------:R-:W-:Y:S01]  /*2ee0*/  IMAD R28, R23, UR40, RZ ;  /* 0x00000028171c7c24 */ /* 0x000fe2000f8e02ff */
[----:B------:R-:W-:Y:S02]  /*2ef0*/  SEL R31, R31, RZ, P0 ;  /* 0x000000ff1f1f7207 */ /* 0x000fe40000000000 */
[----:B------:R-:W-:-:S03]  /*2f00*/  IADD3 R23, PT, PT, -R29, RZ, RZ ;  /* 0x000000ff1d177210 */ /* 0x000fc60007ffe1ff */
[----:B------:R-:W-:Y:S01]  /*2f10*/  @!P5 IMAD.MOV R38, RZ, RZ, -R38 ;  /* 0x000000ffff26d224 */ /* 0x000fe200078e0a26 */
[----:B------:R-:W-:Y:S01]  /*2f20*/  PLOP3.LUT P5, PT, PT, PT, UP0, 0x40, 0x4 ;  /* 0x000000000004781c */ /* 0x000fe20003fae808 */
[----:B------:R-:W-:-:S03]  /*2f30*/  IMAD R30, R23, UR57, R30 ;  /* 0x00000039171e7c24 */ /* 0x000fc6000f8e021e */
[----:B------:R-:W-:Y:S01]  /*2f40*/  SEL R29, R29, RZ, !P5 ;  /* 0x000000ff1d1d7207 */ /* 0x000fe20006800000 */
[----:B------:R-:W-:Y:S01]  /*2f50*/  IMAD R28, R31, UR41, R28 ;  /* 0x000000291f1c7c24 */ /* 0x000fe2000f8e021c */
[----:B------:R-:W-:-:S03]  /*2f60*/  PLOP3.LUT P5, PT, PT, PT, UP1, 0x40, 0x4 ;  /* 0x000000000004781c */ /* 0x000fc60003fae818 */
[----:B------:R-:W-:Y:S01]  /*2f70*/  IMAD R29, R29, UR42, R28 ;  /* 0x0000002a1d1d7c24 */ /* 0x000fe2000f8e021c */
[----:B------:R-:W-:-:S05]  /*2f80*/  SEL R30, R30, RZ, !P5 ;  /* 0x000000ff1e1e7207 */ /* 0x000fca0006800000 */
[----:B------:R-:W-:Y:S01]  /*2f90*/  IMAD R29, R30, UR43, R29 ;  /* 0x0000002b1e1d7c24 */ /* 0x000fe2000f8e021d */
[----:B------:R-:W-:Y:S02]  /*2fa0*/  SEL R30, R41, R38, !P2 ;  /* 0x00000026291e7207 */ /* 0x000fe40005000000 */
[----:B------:R-:W-:-:S03]  /*2fb0*/  SHF.R.S64 R16, RZ, 0x1e, R22 ;  /* 0x0000001eff107819 */ /* 0x000fc60000001016 */
[----:B------:R-:W-:Y:S01]  /*2fc0*/  IMAD.MOV R19, RZ, RZ, -R30 ;  /* 0x000000ffff137224 */ /* 0x000fe200078e0a1e */
[----:B------:R-:W-:-:S03]  /*2fd0*/  IADD3 R16, P5, PT, R16, UR44, RZ ;  /* 0x0000002c10107c10 */ /* 0x000fc6000ffbe0ff */
[----:B------:R-:W-:Y:S01]  /*2fe0*/  IMAD R19, R19, UR56, R40 ;  /* 0x0000003813137c24 */ /* 0x000fe2000f8e0228 */
        /* <DEDUP_REMOVED lines=12> */
[----:B------:R-:W-:-:S04]  /*30b0*/  IADD3 R38, P5, PT, R29, UR46, RZ ;  /* 0x0000002e1d267c10 */ /* 0x000fc8000ffbe0ff */
[----:B------:R-:W-:Y:S02]  /*30c0*/  LEA.HI.X.SX32 R39, R29, UR47, 0x1, P5 ;  /* 0x0000002f1d277c11 */ /* 0x000fe4000a8f0eff */
[----:B------:R-:W-:Y:S02]  /*30d0*/  ISETP.GE.AND P5, PT, R22, RZ, PT ;  /* 0x000000ff1600720c */ /* 0x000fe40003fa6270 */
[----:B------:R-:W-:Y:S01]  /*30e0*/  SEL R18, R18, RZ, P4 ;  /* 0x000000ff12127207 */ /* 0x000fe20002000000 */
[----:B------:R-:W3:Y:S01]  /*30f0*/  LDG.E.U8 R38, desc[UR14][R38.64] ;  /* 0x0000000e26267981 */ /* 0x000ee2000c1e1100 */
[----:B0-----:R-:W-:-:S03]  /*3100*/  SEL R17, R30, RZ, P0 ;  /* 0x000000ff1e117207 */ /* 0x001fc60000000000 */
[----:B------:R-:W-:-:S06]  /*3110*/  IMAD R18, R18, UR40, RZ ;  /* 0x0000002812127c24 */ /* 0x000fcc000f8e02ff */
[----:B------:R-:W-:Y:S02]  /*3120*/  @!P5 IADD3 R28, PT, PT, -R28, RZ, RZ ;  /* 0x000000ff1c1cd210 */ /* 0x000fe40007ffe1ff */
[----:B------:R-:W-:Y:S02]  /*3130*/  PLOP3.LUT P5, PT, PT, PT, UP0, 0x40, 0x4 ;  /* 0x000000000004781c */ /* 0x000fe40003fae808 */
[----:B------:R-:W-:Y:S01]  /*3140*/  SEL R28, R27, R28, !P3 ;  /* 0x0000001c1b1c7207 */ /* 0x000fe20005800000 */
[----:B------:R-:W-:Y:S01]  /*3150*/  IMAD R18, R17, UR41, R18 ;  /* 0x0000002911127c24 */ /* 0x000fe2000f8e0212 */
[----:B------:R-:W-:Y:S02]  /*3160*/  SHF.R.S64 R22, RZ, 0x1e, R26 ;  /* 0x0000001eff167819 */ /* 0x000fe4000000101a */
[----:B------:R-:W-:Y:S01]  /*3170*/  SEL R17, R28, RZ, !P5 ;  /* 0x000000ff1c117207 */ /* 0x000fe20006800000 */
[----:B------:R-:W-:Y:S01]  /*3180*/  IMAD.MOV R28, RZ, RZ, -R28 ;  /* 0x000000ffff1c7224 */ /* 0x000fe200078e0a1c */
[----:B------:R-:W-:-:S03]  /*3190*/  IADD3 R22, P6, PT, R22, UR44, RZ ;  /* 0x0000002c16167c10 */ /* 0x000fc6000ffde0ff */
[----:B------:R-:W-:Y:S01]  /*31a0*/  IMAD R19, R28, UR57, R19 ;  /* 0x000000391c137c24 */ /* 0x000fe2000f8e0213 */
[----:B------:R-:W-:Y:S02]  /*31b0*/  IADD3 R28, PT, PT, R42, 0x160, RZ ;  /* 0x000001602a1c7810 */ /* 0x000fe40007ffe0ff */
[----:B------:R-:W-:Y:S02]  /*31c0*/  LEA.HI.X.SX32 R23, R26, UR45, 0x2, P6 ;  /* 0x0000002d1a177c11 */ /* 0x000fe4000b0f16ff */
        /* <DEDUP_REMOVED lines=67> */
[----:B------:R-:W-:Y:S02]  /*3600*/  LEA.HI.X.SX32 R19, R28, UR45, 0x2, P5 ;  /* 0x0000002d1c137c11 */ /* 0x000fe4000a8f16ff */
[C---:B------:R-:W-:Y:S02]  /*3610*/  IADD3 R28, P5, PT, R22.reuse, UR46, RZ ;  /* 0x0000002e161c7c10 */ /* 0x040fe4000ffbe0ff */
[----:B------:R-:W-:Y:S01]  /*3620*/  IABS R30, R23 ;  /* 0x00000017001e7213 */ /* 0x000fe20000000000 */
[----:B------:R0:W3:Y:S01]  /*3630*/  LDG.E R18, desc[UR14][R18.64] ;  /* 0x0000000e12127981 */ /* 0x0000e2000c1e1900 */
[----:B------:R-:W-:-:S03]  /*3640*/  LEA.HI.X.SX32 R29, R22, UR47, 0x1, P5 ;  /* 0x0000002f161d7c11 */ /* 0x000fc6000a8f0eff */
[----:B------:R-:W-:Y:S02]  /*3650*/  IMAD.HI.U32 R22, R30, UR7, RZ ;  /* 0x000000071e167c27 */ /* 0x000fe4000f8e00ff */
[----:B------:R1:W3:Y:S02]  /*3660*/  LDG.E.U8 R28, desc[UR16][R28.64] ;  /* 0x000000101c1c7981 */ /* 0x0002e4000c1e1100 */
        /* <DEDUP_REMOVED lines=54> */
[----:B------:R-:W-:Y:S02]  /*39d0*/  IADD3 R22, P5, PT, R22, UR44, RZ ;  /* 0x0000002c16167c10 */ /* 0x000fe4000ffbe0ff */
[----:B----4-:R-:W-:Y:S02]  /*39e0*/  ISETP.NE.AND P6, PT, R20, RZ, PT ;  /* 0x000000ff1400720c */ /* 0x010fe40003fc5270 */
[----:B------:R-:W-:Y:S01]  /*39f0*/  LEA.HI.X.SX32 R23, R23, UR45, 0x2, P5 ;  /* 0x0000002d17177c11 */ /* 0x000fe2000a8f16ff */
[----:B------:R-:W-:Y:S01]  /*3a00*/  VIADD R20, R42, 0x1a0 ;  /* 0x000001a02a147836 */ /* 0x000fe20000000000 */
[----:B------:R-:W-:-:S03]  /*3a10*/  IADD3 R30, P5, PT, R29, UR46, RZ ;  /* 0x0000002e1d1e7c10 */ /* 0x000fc6000ffbe0ff */
[----:B------:R0:W4:Y:S01]  /*3a20*/  LDG.E R19, desc[UR14][R22.64] ;  /* 0x0000000e16137981 */ /* 0x000122000c1e1900 */
[----:B------:R-:W-:Y:S02]  /*3a30*/  LEA.HI.X.SX32 R31, R29, UR47, 0x1, P5 ;  /* 0x0000002f1d1f7c11 */ /* 0x000fe4000a8f0eff */
[----:B--2---:R-:W-:Y:S02]  /*3a40*/  ISETP.NE.AND P5, PT, R34, RZ, PT ;  /* 0x000000ff2200720c */ /* 0x004fe40003fa5270 */
[----:B------:R-:W-:Y:S01]  /*3a50*/  IABS R34, R20 ;  /* 0x0000001400227213 */ /* 0x000fe20000000000 */
[----:B------:R1:W2:Y:S04]  /*3a60*/  LDG.E.U8 R30, desc[UR14][R30.64] ;  /* 0x0000000e1e1e7981 */ /* 0x0002a8000c1e1100 */
        /* <DEDUP_REMOVED lines=61> */
[----:B------:R0:W4:Y:S01]  /*3e40*/  LDG.E R20, desc[UR14][R22.64] ;  /* 0x0000000e16147981 */ /* 0x000122000c1e1900 */
[----:B------:R-:W-:Y:S01]  /*3e50*/  LEA.HI.X.SX32 R35, R29, UR47, 0x1, P5 ;  /* 0x0000002f1d237c11 */ /* 0x000fe2000a8f0eff */
[----:B------:R-:W-:Y:S01]  /*3e60*/  IMAD.HI.U32 R29, R31, UR7, RZ ;  /* 0x000000071f1d7c27 */ /* 0x000fe2000f8e00ff */
[----:B-----5:R-:W-:-:S03]  /*3e70*/  ISETP.NE.AND P5, PT, R36, RZ, PT ;  /* 0x000000ff2400720c */ /* 0x020fc60003fa5270 */
[----:B------:R1:W5:Y:S01]  /*3e80*/  LDG.E.U8 R34, desc[UR14][R34.64] ;  /* 0x0000000e22227981 */ /* 0x000362000c1e1100 */
        /* <DEDUP_REMOVED lines=28> */
[C---:B------:R-:W-:Y:S02]  /*4050*/  IADD3 R22, PT, PT, -R36.reuse, RZ, RZ ;  /* 0x000000ff24167210 */ /* 0x040fe40007ffe1ff */
[----:B------:R-:W-:Y:S01]  /*4060*/  SEL R29, R36, RZ, P0 ;  /* 0x000000ff241d7207 */ /* 0x000fe20000000000 */
[----:B------:R-:W-:Y:S02]  /*4070*/  IMAD R36, R23, UR40, RZ ;  /* 0x0000002817247c24 */ /* 0x000fe4000f8e02ff */
        /* <DEDUP_REMOVED lines=24> */
[----:B------:R-:W-:Y:S02]  /*4200*/  IABS R23, R45 ;  /* 0x0000002d00177213 */ /* 0x000fe40000000000 */
[----:B------:R-:W-:Y:S02]  /*4210*/  P2R R44, PR, RZ, 0x40 ;  /* 0x00000040ff2c7803 */ /* 0x000fe40000000000 */
[----:B------:R-:W-:Y:S01]  /*4220*/  ISETP.NE.AND P6, PT, R37, RZ, PT ;  /* 0x000000ff2500720c */ /* 0x000fe20003fc5270 */
[----:B------:R-:W-:-:S03]  /*4230*/  IMAD.HI.U32 R22, R23, UR7, RZ ;  /* 0x0000000717167c27 */ /* 0x000fc6000f8e00ff */
[----:B------:R-:W-:Y:S02]  /*4240*/  P2R R39, PR, RZ, 0x40 ;  /* 0x00000040ff277803 */ /* 0x000fe40000000000 */
[----:B------:R-:W-:Y:S02]  /*4250*/  ISETP.NE.AND P6, PT, R24, RZ, PT ;  /* 0x000000ff1800720c */ /* 0x000fe40003fc5270 */
        /* <DEDUP_REMOVED lines=54> */
[----:B------:R-:W-:-:S04]  /*45c0*/  IADD3 R24, P5, PT, R25, UR46, RZ ;  /* 0x0000002e19187c10 */ /* 0x000fc8000ffbe0ff */
[----:B------:R-:W-:Y:S01]  /*45d0*/  LEA.HI.X.SX32 R25, R25, UR47, 0x1, P5 ;  /* 0x0000002f19197c11 */ /* 0x000fe2000a8f0eff */
[----:B------:R-:W-:Y:S01]  /*45e0*/  IMAD R31, R22, UR43, R23 ;  /* 0x0000002b161f7c24 */ /* 0x000fe2000f8e0217 */
[----:B------:R-:W-:-:S03]  /*45f0*/  SHF.R.S64 R22, RZ, 0x1e, R42 ;  /* 0x0000001eff167819 */ /* 0x000fc6000000102a */
[----:B------:R0:W3:Y:S01]  /*4600*/  LDG.E.U8 R32, desc[UR14][R24.64] ;  /* 0x0000000e18207981 */ /* 0x0000e2000c1e1100 */
[----:B------:R-:W-:Y:S02]  /*4610*/  P2R R36, PR, RZ, 0x40 ;  /* 0x00000040ff247803 */ /* 0x000fe40000000000 */
[----:B------:R-:W-:Y:S02]  /*4620*/  IADD3 R22, P6, PT, R22, UR44, RZ ;  /* 0x0000002c16167c10 */ /* 0x000fe4000ffde0ff */
[----:B------:R-:W-:Y:S02]  /*4630*/  ISETP.NE.AND P5, PT, R38, RZ, PT ;  /* 0x000000ff2600720c */ /* 0x000fe40003fa5270 */
[C---:B------:R-:W-:Y:S02]  /*4640*/  LEA.HI.X.SX32 R23, R42.reuse, UR45, 0x2, P6 ;  /* 0x0000002d2a177c11 */ /* 0x040fe4000b0f16ff */
[----:B------:R-:W-:Y:S02]  /*4650*/  IADD3 R42, PT, PT, R42, 0x200, RZ ;  /* 0x000002002a2a7810 */ /* 0x000fe40007ffe0ff */
[----:B------:R-:W-:-:S02]  /*4660*/  P2R R40, PR, RZ, 0x20 ;  /* 0x00000020ff287803 */ /* 0x000fc40000000000 */
[----:B------:R-:W-:Y:S02]  /*4670*/  ISETP.NE.AND P5, PT, R39, RZ, PT ;  /* 0x000000ff2700720c */ /* 0x000fe40003fa5270 */
[----:B------:R-:W-:Y:S02]  /*4680*/  IABS R48, R42 ;  /* 0x0000002a00307213 */ /* 0x000fe40000000000 */
[----:B------:R-:W-:Y:S02]  /*4690*/  P2R R39, PR, RZ, 0x20 ;  /* 0x00000020ff277803 */ /* 0x000fe40000000000 */
[----:B------:R-:W-:Y:S01]  /*46a0*/  ISETP.NE.AND P5, PT, R47, RZ, PT ;  /* 0x000000ff2f00720c */ /* 0x000fe20003fa5270 */
[----:B------:R-:W-:-:S04]  /*46b0*/  IMAD.HI.U32 R47, R48, UR7, RZ ;  /* 0x00000007302f7c27 */ /* 0x000fc8000f8e00ff */
[----:B0-----:R-:W-:-:S04]  /*46c0*/  IMAD.MOV R25, RZ, RZ, -R47 ;  /* 0x000000ffff197224 */ /* 0x001fc800078e0a2f */
[----:B------:R-:W-:-:S05]  /*46d0*/  IMAD R24, R25, UR11, R48 ;  /* 0x0000000b19187c24 */ /* 0x000fca000f8e0230 */
[----:B------:R-:W-:Y:S02]  /*46e0*/  ISETP.LT.U32.AND P6, PT, R24, UR11, PT ;  /* 0x0000000b18007c0c */ /* 0x000fe4000bfc1070 */
[----:B------:R-:W-:-:S11]  /*46f0*/  P2R R38, PR, RZ, 0x20 ;  /* 0x00000020ff267803 */ /* 0x000fd60000000000 */
[----:B------:R-:W-:Y:S01]  /*4700*/  @!P6 IADD3 R24, PT, PT, R24, -UR11, RZ ;  /* 0x8000000b1818ec10 */ /* 0x000fe2000fffe0ff */
[----:B------:R-:W-:-:S03]  /*4710*/  @!P6 VIADD R47, R47, 0x1 ;  /* 0x000000012f2fe836 */ /* 0x000fc60000000000 */
[----:B------:R-:W-:Y:S02]  /*4720*/  ISETP.GE.U32.AND P6, PT, R24, UR11, PT ;  /* 0x0000000b18007c0c */ /* 0x000fe4000bfc6070 */
[----:B------:R-:W-:Y:S02]  /*4730*/  ISETP.NE.AND P5, PT, R43, RZ, PT ;  /* 0x000000ff2b00720c */ /* 0x000fe40003fa5270 */
[----:B------:R0:W4:Y:S02]  /*4740*/  LDG.E R43, desc[UR14][R22.64] ;  /* 0x0000000e162b7981 */ /* 0x000124000c1e1900 */
[----:B0-----:R-:W-:-:S07]  /*4750*/  LOP3.LUT R22, R42, UR55, RZ, 0x3c, !PT ;  /* 0x000000372a167c12 */ /* 0x001fce000f8e3cff */
        /* <DEDUP_REMOVED lines=32> */
[----:B------:R-:W-:Y:S02]  /*4960*/  SEL R33, R33, RZ, P4 ;  /* 0x000000ff21217207 */ /* 0x000fe40002000000 */
[----:B------:R-:W-:-:S09]  /*4970*/  SEL R24, R41, RZ, P0 ;  /* 0x000000ff29187207 */ /* 0x000fd20000000000 */
[----:B------:R-:W-:-:S05]  /*4980*/  @!P1 IMAD.MOV R23, RZ, RZ, -R23 ;  /* 0x000000ffff179224 */ /* 0x000fca00078e0a17 */
[----:B------:R-:W-:Y:S01]  /*4990*/  SEL R23, R27, R23, !P3 ;  /* 0x000000171b177207 */ /* 0x000fe20005800000 */
[----:B------:R-:W-:-:S03]  /*49a0*/  IMAD R33, R33, UR40, RZ ;  /* 0x0000002821217c24 */ /* 0x000fc6000f8e02ff */
[----:B------:R-:W-:Y:S02]  /*49b0*/  IADD3 R25, PT, PT, -R23, RZ, RZ ;  /* 0x000000ff17197210 */ /* 0x000fe40007ffe1ff */
[----:B------:R-:W-:Y:S01]  /*49c0*/  ISETP.NE.AND P6, PT, R44, RZ, PT ;  /* 0x000000ff2c00720c */ /* 0x000fe20003fc5270 */
[----:B------:R-:W-:Y:S01]  /*49d0*/  IMAD R44, R24, UR41, R33 ;  /* 0x00000029182c7c24 */ /* 0x000fe2000f8e0221 */
[----:B------:R-:W-:Y:S01]  /*49e0*/  PLOP3.LUT P0, PT, PT, PT, UP0, 0x40, 0x4 ;  /* 0x000000000004781c */ /* 0x000fe20003f0e808 */
[----:B------:R-:W-:Y:S01]  /*49f0*/  IMAD R24, R25, UR57, R22 ;  /* 0x0000003919187c24 */ /* 0x000fe2000f8e0216 */
[----:B------:R-:W-:Y:S02]  /*4a00*/  SHF.R.S64 R22, RZ, 0x1e, R46 ;  /* 0x0000001eff167819 */ /* 0x000fe4000000102e */
[----:B------:R-:W-:Y:S02]  /*4a10*/  SEL R25, R23, RZ, !P0 ;  /* 0x000000ff17197207 */ /* 0x000fe40004000000 */
[----:B------:R-:W-:-:S04]  /*4a20*/  IADD3 R22, P0, PT, R22, UR44, RZ ;  /* 0x0000002c16167c10 */ /* 0x000fc8000ff1e0ff */
[----:B------:R-:W-:Y:S02]  /*4a30*/  LEA.HI.X.SX32 R23, R46, UR45, 0x2, P0 ;  /* 0x0000002d2e177c11 */ /* 0x000fe400080f16ff */
[----:B------:R-:W-:-:S04]  /*4a40*/  PLOP3.LUT P0, PT, PT, PT, UP1, 0x40, 0x4 ;  /* 0x000000000004781c */ /* 0x000fc80003f0e818 */
[----:B------:R-:W-:Y:S02]  /*4a50*/  SEL R27, R24, RZ, !P0 ;  /* 0x000000ff181b7207 */ /* 0x000fe40004000000 */
[----:B------:R-:W-:Y:S01]  /*4a60*/  SHF.R.S64 R24, RZ, 0x1e, R45 ;  /* 0x0000001eff187819 */ /* 0x000fe2000000102d */
[----:B------:R-:W-:-:S03]  /*4a70*/  IMAD R44, R25, UR42, R44 ;  /* 0x0000002a192c7c24 */ /* 0x000fc6000f8e022c */
[----:B------:R-:W-:-:S04]  /*4a80*/  IADD3 R24, P0, PT, R24, UR44, RZ ;  /* 0x0000002c18187c10 */ /* 0x000fc8000ff1e0ff */
[----:B------:R-:W-:Y:S02]  /*4a90*/  LEA.HI.X.SX32 R25, R45, UR45, 0x2, P0 ;  /* 0x0000002d2d197c11 */ /* 0x000fe400080f16ff */
[----:B------:R-:W-:Y:S02]  /*4aa0*/  ISETP.NE.AND P0, PT, R26, RZ, PT ;  /* 0x000000ff1a00720c */ /* 0x000fe40003f05270 */
[----:B------:R-:W-:Y:S01]  /*4ab0*/  SHF.R.S64 R26, RZ, 0x1e, R42 ;  /* 0x0000001eff1a7819 */ /* 0x000fe2000000102a */
[----:B------:R-:W-:-:S03]  /*4ac0*/  IMAD R44, R27, UR43, R44 ;  /* 0x0000002b1b2c7c24 */ /* 0x000fc6000f8e022c */
[----:B------:R-:W-:-:S04]  /*4ad0*/  IADD3 R26, P1, PT, R26, UR44, RZ ;  /* 0x0000002c1a1a7c10 */ /* 0x000fc8000ff3e0ff */
[----:B------:R-:W-:Y:S02]  /*4ae0*/  LEA.HI.X.SX32 R27, R42, UR45, 0x2, P1 ;  /* 0x0000002d2a1b7c11 */ /* 0x000fe400088f16ff */
[----:B------:R-:W-:Y:S02]  /*4af0*/  ISETP.NE.AND P1, PT, R28, RZ, PT ;  /* 0x000000ff1c00720c */ /* 0x000fe40003f25270 */
[----:B------:R-:W-:-:S04]  /*4b00*/  IADD3 R28, P2, PT, R29, UR46, RZ ;  /* 0x0000002e1d1c7c10 */ /* 0x000fc8000ff5e0ff */
[----:B------:R-:W-:Y:S02]  /*4b10*/  LEA.HI.X.SX32 R29, R29, UR47, 0x1, P2 ;  /* 0x0000002f1d1d7c11 */ /* 0x000fe400090f0eff */
[----:B--2---:R-:W-:Y:S02]  /*4b20*/  ISETP.NE.AND P2, PT, R30, RZ, PT ;  /* 0x000000ff1e00720c */ /* 0x004fe40003f45270 */
[----:B------:R-:W-:Y:S02]  /*4b30*/  IADD3 R30, P3, PT, R31, UR46, RZ ;  /* 0x0000002e1f1e7c10 */ /* 0x000fe4000ff7e0ff */
[----:B------:R-:W-:Y:S02]  /*4b40*/  R2UR UR6, R6 ;  /* 0x00000000060672ca */ /* 0x000fe400000e0000 */
[----:B------:R-:W-:Y:S02]  /*4b50*/  R2UR UR7, R7 ;  /* 0x00000000070772ca */ /* 0x000fe400000e0000 */
[----:B------:R-:W-:-:S02]  /*4b60*/  LEA.HI.X.SX32 R31, R31, UR47, 0x1, P3 ;  /* 0x0000002f1f1f7c11 */ /* 0x000fc400098f0eff */
[----:B---3--:R-:W-:Y:S02]  /*4b70*/  ISETP.NE.AND P3, PT, R32, RZ, PT ;  /* 0x000000ff2000720c */ /* 0x008fe40003f65270 */
[----:B------:R-:W-:-:S04]  /*4b80*/  IADD3 R32, P4, PT, R44, UR46, RZ ;  /* 0x0000002e2c207c10 */ /* 0x000fc8000ff9e0ff */
[----:B------:R-:W-:-:S03]  /*4b90*/  LEA.HI.X.SX32 R33, R44, UR47, 0x1, P4 ;  /* 0x0000002f2c217c11 */ /* 0x000fc6000a0f0eff */
[----:B------:R-:W2:Y:S04]  /*4ba0*/  LDG.E R22, desc[UR6][R22.64] ;  /* 0x0000000616167981 */ /* 0x000ea8000c1e1900 */
[----:B------:R-:W3:Y:S04]  /*4bb0*/  LDG.E.U8 R32, desc[UR6][R32.64] ;  /* 0x0000000620207981 */ /* 0x000ee8000c1e1100 */
[----:B------:R0:W3:Y:S04]  /*4bc0*/  LDG.E.U8 R28, desc[UR6][R28.64] ;  /* 0x000000061c1c7981 */ /* 0x0000e8000c1e1100 */
[----:B------:R1:W3:Y:S04]  /*4bd0*/  LDG.E R24, desc[UR6][R24.64] ;  /* 0x0000000618187981 */ /* 0x0002e8000c1e1900 */
[----:B------:R2:W3:Y:S04]  /*4be0*/  LDG.E.U8 R30, desc[UR6][R30.64] ;  /* 0x000000061e1e7981 */ /* 0x0004e8000c1e1100 */
[----:B------:R3:W3:Y:S01]  /*4bf0*/  LDG.E R26, desc[UR6][R26.64] ;  /* 0x000000061a1a7981 */ /* 0x0006e2000c1e1900 */
[----:B------:R-:W-:Y:S01]  /*4c00*/  FMUL R15, R15, UR4 ;  /* 0x000000040f0f7c20 */ /* 0x000fe20008400000 */
[----:B------:R-:W-:Y:S01]  /*4c10*/  ISETP.NE.AND P4, PT, R21, RZ, PT ;  /* 0x000000ff1500720c */ /* 0x000fe20003f85270 */
[----:B------:R-:W-:-:S03]  /*4c20*/  FMUL R13, R13, UR4 ;  /* 0x000000040d0d7c20 */ /* 0x000fc60008400000 */
[----:B------:R-:W-:Y:S01]  /*4c30*/  FSEL R21, R15, R8, P5 ;  /* 0x000000080f157208 */ /* 0x000fe20002800000 */
[----:B------:R-:W-:Y:S01]  /*4c40*/  FMUL R15, R14, UR4 ;  /* 0x000000040e0f7c20 */ /* 0x000fe20008400000 */
[----:B------:R-:W-:Y:S01]  /*4c50*/  ISETP.NE.AND P5, PT, R38, RZ, PT ;  /* 0x000000ff2600720c */ /* 0x000fe20003fa5270 */
[----:B----4-:R-:W-:-:S03]  /*4c60*/  FMUL R41, R43, UR4 ;  /* 0x000000042b297c20 */ /* 0x010fc60008400000 */
[-C--:B------:R-:W-:Y:S02]  /*4c70*/  FSEL R38, R15, R8.reuse, P4 ;  /* 0x000000080f267208 */ /* 0x080fe40002000000 */
[----:B------:R-:W-:Y:S02]  /*4c80*/  ISETP.NE.AND P4, PT, R36, RZ, PT ;  /* 0x000000ff2400720c */ /* 0x000fe40003f85270 */
[-C--:B------:R-:W-:Y:S02]  /*4c90*/  FSEL R36, R13, R8.reuse, P6 ;  /* 0x000000080d247208 */ /* 0x080fe40003000000 */
[----:B------:R-:W-:Y:S01]  /*4ca0*/  ISETP.NE.AND P6, PT, R37, RZ, PT ;  /* 0x000000ff2500720c */ /* 0x000fe20003fc5270 */
[----:B------:R-:W-:Y:S01]  /*4cb0*/  FMUL R37, R12, UR4 ;  /* 0x000000040c257c20 */ /* 0x000fe20008400000 */
[----:B------:R-:W-:Y:S01]  /*4cc0*/  FSEL R41, R41, R8, P3 ;  /* 0x0000000829297208 */ /* 0x000fe20001800000 */
[----:B------:R-:W-:-:S03]  /*4cd0*/  FMUL R11, R11, UR4 ;  /* 0x000000040b0b7c20 */ /* 0x000fc60008400000 */
[-C--:B------:R-:W-:Y:S02]  /*4ce0*/  FSEL R37, R37, R8.reuse, P5 ;  /* 0x0000000825257208 */ /* 0x080fe40002800000 */
[----:B------:R-:W-:Y:S02]  /*4cf0*/  ISETP.NE.AND P5, PT, R39, RZ, PT ;  /* 0x000000ff2700720c */ /* 0x000fe40003fa5270 */
[----:B------:R-:W-:Y:S02]  /*4d00*/  FMNMX R12, R41, -INF , !PT ;  /* 0xff800000290c7809 */ /* 0x000fe40007800000 */
[----:B------:R-:W-:Y:S02]  /*4d10*/  FSEL R39, R11, R8, P5 ;  /* 0x000000080b277208 */ /* 0x000fe40002800000 */
[----:B------:R-:W-:-:S04]  /*4d20*/  FMNMX R11, R12, R21, !PT ;  /* 0x000000150c0b7209 */ /* 0x000fc80007800000 */
[----:B------:R-:W-:Y:S01]  /*4d30*/  FMNMX R11, R11, R38, !PT ;  /* 0x000000260b0b7209 */ /* 0x000fe20007800000 */
[----:B0-----:R-:W-:-:S03]  /*4d40*/  FMUL R29, R10, UR4 ;  /* 0x000000040a1d7c20 */ /* 0x001fc60008400000 */
[----:B------:R-:W-:Y:S02]  /*4d50*/  FMNMX R12, R11, R36, !PT ;  /* 0x000000240b0c7209 */ /* 0x000fe40007800000 */
[----:B------:R-:W-:Y:S02]  /*4d60*/  ISETP.NE.AND P3, PT, R35, RZ, PT ;  /* 0x000000ff2300720c */ /* 0x000fe40003f65270 */
[----:B------:R-:W-:Y:S01]  /*4d70*/  FMNMX R12, R12, R37, !PT ;  /* 0x000000250c0c7209 */ /* 0x000fe20007800000 */
[----:B------:R-:W-:Y:S01]  /*4d80*/  FMUL R23, R4, UR4 ;  /* 0x0000000404177c20 */ /* 0x000fe20008400000 */
[-C--:B------:R-:W-:Y:S02]  /*4d90*/  FSEL R29, R29, R8.reuse, P3 ;  /* 0x000000081d1d7208 */ /* 0x080fe40001800000 */
[----:B------:R-:W-:Y:S01]  /*4da0*/  FMNMX R12, R12, R39, !PT ;  /* 0x000000270c0c7209 */ /* 0x000fe20007800000 */
[----:B------:R-:W-:Y:S01]  /*4db0*/  FMUL R9, R9, UR4 ;  /* 0x0000000409097c20 */ /* 0x000fe20008400000 */
[----:B------:R-:W-:-:S02]  /*4dc0*/  FSEL R23, R23, R8, P4 ;  /* 0x0000000817177208 */ /* 0x000fc40002000000 */
[----:B------:R-:W-:Y:S01]  /*4dd0*/  FMNMX R12, R12, R29, !PT ;  /* 0x0000001d0c0c7209 */ /* 0x000fe20007800000 */
[----:B------:R-:W-:Y:S01]  /*4de0*/  FMUL R35, R16, UR4 ;  /* 0x0000000410237c20 */ /* 0x000fe20008400000 */
[----:B------:R-:W-:Y:S02]  /*4df0*/  ISETP.NE.AND P5, PT, R40, RZ, PT ;  /* 0x000000ff2800720c */ /* 0x000fe40003fa5270 */
[-C--:B-1----:R-:W-:Y:S02]  /*4e00*/  FSEL R25, R9, R8.reuse, P6 ;  /* 0x0000000809197208 */ /* 0x082fe40003000000 */
        /* <DEDUP_REMOVED lines=8> */
[-C--:B------:R-:W-:Y:S02]  /*4e90*/  FSEL R45, R45, R8.reuse, P1 ;  /* 0x000000082d2d7208 */ /* 0x080fe40000800000 */
[----:B------:R-:W-:Y:S01]  /*4ea0*/  FMNMX R12, R12, R33, !PT ;  /* 0x000000210c0c7209 */ /* 0x000fe20007800000 */
[----:B------:R-:W-:Y:S01]  /*4eb0*/  FMUL R43, R20, UR4 ;  /* 0x00000004142b7c20 */ /* 0x000fe20008400000 */
[----:B-----5:R-:W-:Y:S02]  /*4ec0*/  ISETP.NE.AND P0, PT, R34, RZ, PT ;  /* 0x000000ff2200720c */ /* 0x020fe40003f05270 */
[----:B------:R-:W-:Y:S02]  /*4ed0*/  FSEL R47, R19, R8, P2 ;  /* 0x00000008132f7208 */ /* 0x000fe40001000000 */
[----:B------:R-:W-:-:S02]  /*4ee0*/  FMNMX R12, R12, R45, !PT ;  /* 0x0000002d0c0c7209 */ /* 0x000fc40007800000 */
[----:B------:R-:W-:Y:S02]  /*4ef0*/  FSEL R43, R43, R8, P0 ;  /* 0x000000082b2b7208 */ /* 0x000fe40000000000 */
[----:B------:R-:W-:-:S04]  /*4f00*/  FMNMX R12, R12, R47, !PT ;  /* 0x0000002f0c0c7209 */ /* 0x000fc80007800000 */
[----:B------:R-:W-:Y:S01]  /*4f10*/  FMNMX R12, R12, R43, !PT ;  /* 0x0000002b0c0c7209 */ /* 0x000fe20007800000 */
[----:B--2---:R-:W-:Y:S01]  /*4f20*/  FMUL R31, R22, UR4 ;  /* 0x00000004161f7c20 */ /* 0x004fe20008400000 */
[----:B---3--:R-:W-:Y:S02]  /*4f30*/  ISETP.NE.AND P2, PT, R32, RZ, PT ;  /* 0x000000ff2000720c */ /* 0x008fe40003f45270 */
[----:B------:R-:W-:Y:S01]  /*4f40*/  ISETP.NE.AND P1, PT, R28, RZ, PT ;  /* 0x000000ff1c00720c */ /* 0x000fe20003f25270 */
        /* <DEDUP_REMOVED lines=31> */
[--C-:B------:R-:W-:Y:S01]  /*5140*/  FADD R4, R25, -R14.reuse ;  /* 0x8000000e19047221 */ /* 0x100fe20000000000 */
[-C--:B------:R-:W-:Y:S01]  /*5150*/  FFMA.RM R21, R21, R12.reuse, 12582913 ;  /* 0x4b40000115157423 */ /* 0x080fe2000000400c */
[-C--:B------:R-:W-:Y:S01]  /*5160*/  FFMA.SAT R25, R36, R11.reuse, 0.5 ;  /* 0x3f00000024197423 */ /* 0x080fe2000000200b */
[----:B------:R-:W-:Y:S01]  /*5170*/  FADD R9, R15, -12583039 ;  /* 0xcb40007f0f097421 */ /* 0x000fe20000000000 */
[--C-:B------:R-:W-:Y:S01]  /*5180*/  FADD R32, R37, -R14.reuse ;  /* 0x8000000e25207221 */ /* 0x100fe20000000000 */
[--C-:B------:R-:W-:Y:S01]  /*5190*/  FADD R30, R29, -R14.reuse ;  /* 0x8000000e1d1e7221 */ /* 0x100fe20000000000 */
[-C--:B------:R-:W-:Y:S01]  /*51a0*/  FFMA.RM R25, R25, R12.reuse, 12582913 ;  /* 0x4b40000119197423 */ /* 0x080fe2000000400c */
[----:B------:R-:W-:Y:S01]  /*51b0*/  FFMA R13, R42, 1.4426950216293334961, -R9 ;  /* 0x3fb8aa3b2a0d7823 */ /* 0x000fe20000000809 */
[-C--:B------:R-:W-:Y:S01]  /*51c0*/  FFMA.RM R9, R17, R12.reuse, 12582913 ;  /* 0x4b40000111097423 */ /* 0x080fe2000000400c */
[-C--:B------:R-:W-:Y:S01]  /*51d0*/  FFMA.SAT R29, R32, R11.reuse, 0.5 ;  /* 0x3f000000201d7423 */ /* 0x080fe2000000200b */
[--C-:B------:R-:W-:Y:S01]  /*51e0*/  FADD R16, R23, -R14.reuse ;  /* 0x8000000e17107221 */ /* 0x100fe20000000000 */
[----:B------:R-:W-:Y:S01]  /*51f0*/  FFMA R42, R42, 1.925963033500011079e-08, R13 ;  /* 0x32a570602a2a7823 */ /* 0x000fe2000000000d */
[----:B------:R-:W-:Y:S01]  /*5200*/  FADD R17, R9, -12583039 ;  /* 0xcb40007f09117421 */ /* 0x000fe20000000000 */
[----:B------:R-:W-:Y:S01]  /*5210*/  FADD R13, R21, -12583039 ;  /* 0xcb40007f150d7421 */ /* 0x000fe20000000000 */
[----:B------:R-:W-:Y:S01]  /*5220*/  FFMA.RM R29, R29, R12, 12582913 ;  /* 0x4b4000011d1d7423 */ /* 0x000fe2000000400c */
[----:B------:R-:W-:Y:S01]  /*5230*/  FADD R22, R27, -R14 ;  /* 0x8000000e1b167221 */ /* 0x000fe20000000000 */
[----:B------:R-:W-:Y:S01]  /*5240*/  FFMA R17, R38, 1.4426950216293334961, -R17 ;  /* 0x3fb8aa3b26117823 */ /* 0x000fe20000000811 */
[----:B------:R-:W-:Y:S01]  /*5250*/  FFMA R13, R40, 1.4426950216293334961, -R13 ;  /* 0x3fb8aa3b280d7823 */ /* 0x000fe2000000080d */
[----:B------:R-:W-:Y:S01]  /*5260*/  MUFU.EX2 R42, R42 ;  /* 0x0000002a002a7308 */ /* 0x000fe20000000800 */
[-C--:B------:R-:W-:Y:S01]  /*5270*/  FFMA.SAT R27, R16, R11.reuse, 0.5 ;  /* 0x3f000000101b7423 */ /* 0x080fe2000000200b */
[----:B------:R-:W-:Y:S01]  /*5280*/  FFMA R38, R38, 1.925963033500011079e-08, R17 ;  /* 0x32a5706026267823 */ /* 0x000fe20000000011 */
[----:B------:R-:W-:Y:S01]  /*5290*/  FFMA.SAT R17, R34, R11, 0.5 ;  /* 0x3f00000022117423 */ /* 0x000fe2000000200b */
[----:B------:R-:W-:Y:S01]  /*52a0*/  FFMA R40, R40, 1.925963033500011079e-08, R13 ;  /* 0x32a5706028287823 */ /* 0x000fe2000000000d */
[----:B------:R-:W-:Y:S01]  /*52b0*/  FADD R13, R25, -12583039 ;  /* 0xcb40007f190d7421 */ /* 0x000fe20000000000 */
[----:B------:R-:W-:-:S02]  /*52c0*/  IMAD.SHL.U32 R15, R15, 0x800000, RZ ;  /* 0x008000000f0f7824 */ /* 0x000fc400078e00ff */
[-C--:B------:R-:W-:Y:S01]  /*52d0*/  FFMA.RM R17, R17, R12.reuse, 12582913 ;  /* 0x4b40000111117423 */ /* 0x080fe2000000400c */
[--C-:B------:R-:W-:Y:S01]  /*52e0*/  FADD R20, R31, -R14.reuse ;  /* 0x8000000e1f147221 */ /* 0x100fe20000000000 */
[C---:B------:R-:W-:Y:S01]  /*52f0*/  FFMA R13, R36.reuse, 1.4426950216293334961, -R13 ;  /* 0x3fb8aa3b240d7823 */ /* 0x040fe2000000080d */
[--C-:B------:R-:W-:Y:S01]  /*5300*/  FADD R28, R35, -R14.reuse ;  /* 0x8000000e231c7221 */ /* 0x100fe20000000000 */
[----:B------:R-:W-:Y:S01]  /*5310*/  FADD R19, R17, -12583039 ;  /* 0xcb40007f11137421 */ /* 0x000fe20000000000 */
[--C-:B------:R-:W-:Y:S01]  /*5320*/  FADD R26, R33, -R14.reuse ;  /* 0x8000000e211a7221 */ /* 0x100fe20000000000 */
[----:B------:R-:W-:Y:S01]  /*5330*/  FFMA R36, R36, 1.925963033500011079e-08, R13 ;  /* 0x32a5706024247823 */ /* 0x000fe2000000000d */
[----:B------:R-:W-:Y:S01]  /*5340*/  FADD R13, R29, -12583039 ;  /* 0xcb40007f1d0d7421 */ /* 0x000fe20000000000 */
[----:B------:R-:W-:Y:S01]  /*5350*/  FFMA R19, R34, 1.4426950216293334961, -R19 ;  /* 0x3fb8aa3b22137823 */ /* 0x000fe20000000813 */
[-C--:B------:R-:W-:Y:S01]  /*5360*/  FFMA.SAT R35, R28, R11.reuse, 0.5 ;  /* 0x3f0000001c237423 */ /* 0x080fe2000000200b */
[----:B------:R-:W0:Y:S01]  /*5370*/  MUFU.EX2 R33, R38 ;  /* 0x0000002600217308 */ /* 0x000e220000000800 */
[----:B------:R-:W-:Y:S01]  /*5380*/  FFMA R13, R32, 1.4426950216293334961, -R13 ;  /* 0x3fb8aa3b200d7823 */ /* 0x000fe2000000080d */
[----:B------:R-:W-:Y:S01]  /*5390*/  FFMA R34, R34, 1.925963033500011079e-08, R19 ;  /* 0x32a5706022227823 */ /* 0x000fe20000000013 */
[----:B------:R-:W-:Y:S01]  /*53a0*/  FFMA.SAT R19, R30, R11, 0.5 ;  /* 0x3f0000001e137423 */ /* 0x000fe2000000200b */
[--C-:B------:R-:W-:Y:S01]  /*53b0*/  FADD R10, R45, -R14.reuse ;  /* 0x8000000e2d0a7221 */ /* 0x100fe20000000000 */
[----:B------:R-:W-:Y:S01]  /*53c0*/  FFMA R32, R32, 1.925963033500011079e-08, R13 ;  /* 0x32a5706020207823 */ /* 0x000fe2000000000d */
[--C-:B------:R-:W-:Y:S01]  /*53d0*/  FADD R24, R47, -R14.reuse ;  /* 0x8000000e2f187221 */ /* 0x100fe20000000000 */
[----:B------:R-:W-:Y:S01]  /*53e0*/  FFMA.RM R19, R19, R12, 12582913 ;  /* 0x4b40000113137423 */ /* 0x000fe2000000400c */
[--C-:B------:R-:W-:Y:S01]  /*53f0*/  FADD R18, R43, -R14.reuse ;  /* 0x8000000e2b127221 */ /* 0x100fe20000000000 */
[----:B------:R-:W-:Y:S01]  /*5400*/  FADD R14, R8, -R14 ;  /* 0x8000000e080e7221 */ /* 0x000fe20000000000 */
[----:B------:R-:W-:-:S02]  /*5410*/  IMAD.SHL.U32 R8, R9, 0x800000, RZ ;  /* 0x0080000009087824 */ /* 0x000fc400078e00ff */
[----:B------:R-:W-:Y:S01]  /*5420*/  FADD R13, R19, -12583039 ;  /* 0xcb40007f130d7421 */ /* 0x000fe20000000000 */
[----:B------:R-:W-:Y:S01]  /*5430*/  MUFU.EX2 R32, R32 ;  /* 0x0000002000207308 */ /* 0x000fe20000000800 */
[----:B------:R-:W-:Y:S01]  /*5440*/  IMAD.SHL.U32 R29, R29, 0x800000, RZ ;  /* 0x008000001d1d7824 */ /* 0x000fe200078e00ff */
[----:B------:R-:W-:Y:S01]  /*5450*/  SHF.L.U32 R17, R17, 0x17, RZ ;  /* 0x0000001711117819 */ /* 0x000fe200000006ff */
[----:B------:R-:W-:Y:S01]  /*5460*/  FFMA R23, R30, 1.4426950216293334961, -R13 ;  /* 0x3fb8aa3b1e177823 */ /* 0x000fe2000000080d */
[----:B------:R-:W-:Y:S01]  /*5470*/  FFMA.RM R13, R27, R12, 12582913 ;  /* 0x4b4000011b0d7423 */ /* 0x000fe2000000400c */
[----:B0-----:R-:W-:Y:S01]  /*5480*/  FMUL R8, R8, R33 ;  /* 0x0000002108087220 */ /* 0x001fe20000400000 */
[----:B------:R-:W-:Y:S02]  /*5490*/  IMAD.SHL.U32 R19, R19, 0x800000, RZ ;  /* 0x0080000013137824 */ /* 0x000fe400078e00ff */
[----:B------:R-:W-:Y:S01]  /*54a0*/  FFMA R30, R30, 1.925963033500011079e-08, R23 ;  /* 0x32a570601e1e7823 */ /* 0x000fe20000000017 */
[----:B------:R-:W-:Y:S01]  /*54b0*/  FADD R23, R13, -12583039 ;  /* 0xcb40007f0d177421 */ /* 0x000fe20000000000 */
[----:B------:R-:W0:Y:S01]  /*54c0*/  MUFU.EX2 R34, R34 ;  /* 0x0000002200227308 */ /* 0x000e220000000800 */
[----:B------:R-:W-:-:S02]  /*54d0*/  FFMA.SAT R39, R14, R11, 0.5 ;  /* 0x3f0000000e277423 */ /* 0x000fc4000000200b */
[----:B------:R-:W-:-:S04]  /*54e0*/  FFMA R23, R16, 1.4426950216293334961, -R23 ;  /* 0x3fb8aa3b10177823 */ /* 0x000fc80000000817 */
[----:B------:R-:W-:Y:S01]  /*54f0*/  FFMA R27, R16, 1.925963033500011079e-08, R23 ;  /* 0x32a57060101b7823 */ /* 0x000fe20000000017 */
[----:B------:R-:W-:Y:S01]  /*5500*/  FMUL R16, R15, R42 ;  /* 0x0000002a0f107220 */ /* 0x000fe20000400000 */
[----:B------:R-:W-:Y:S01]  /*5510*/  FFMA.SAT R15, R4, R11, 0.5 ;  /* 0x3f000000040f7423 */ /* 0x000fe2000000200b */
[----:B------:R-:W1:Y:S03]  /*5520*/  MUFU.EX2 R23, R40 ;  /* 0x0000002800177308 */ /* 0x000e660000000800 */
[----:B------:R-:W-:-:S04]  /*5530*/  FFMA.RM R15, R15, R12, 12582913 ;  /* 0x4b4000010f0f7423 */ /* 0x000fc8000000400c */
[----:B------:R-:W-:Y:S01]  /*5540*/  FADD R31, R15, -12583039 ;  /* 0xcb40007f0f1f7421 */ /* 0x000fe20000000000 */
[----:B------:R-:W-:Y:S01]  /*5550*/  MUFU.EX2 R30, R30 ;  /* 0x0000001e001e7308 */ /* 0x000fe20000000800 */
[----:B0-----:R-:W-:Y:S01]  /*5560*/  FMUL R17, R17, R34 ;  /* 0x0000002211117220 */ /* 0x001fe20000400000 */
[----:B------:R-:W-:Y:S02]  /*5570*/  IMAD.SHL.U32 R15, R15, 0x800000, RZ ;  /* 0x008000000f0f7824 */ /* 0x000fe400078e00ff */
[----:B------:R-:W-:-:S04]  /*5580*/  FFMA R31, R4, 1.4426950216293334961, -R31 ;  /* 0x3fb8aa3b041f7823 */ /* 0x000fc8000000081f */
[----:B------:R-:W-:Y:S01]  /*5590*/  FFMA R31, R4, 1.925963033500011079e-08, R31 ;  /* 0x32a57060041f7823 */ /* 0x000fe2000000001f */
[----:B------:R-:W-:Y:S01]  /*55a0*/  SHF.L.U32 R4, R21, 0x17, RZ ;  /* 0x0000001715047819 */ /* 0x000fe200000006ff */
[----:B------:R-:W-:Y:S01]  /*55b0*/  FFMA.RM R21, R35, R12, 12582913 ;  /* 0x4b40000123157423 */ /* 0x000fe2000000400c */
[----:B------:R-:W-:Y:S01]  /*55c0*/  FFMA.SAT R35, R10, R11, 0.5 ;  /* 0x3f0000000a237423 */ /* 0x000fe2000000200b */
[----:B------:R-:W-:Y:S02]  /*55d0*/  MUFU.EX2 R37, R27 ;  /* 0x0000001b00257308 */ /* 0x000fe40000000800 */
[----:B-1----:R-:W-:Y:S01]  /*55e0*/  FMUL R4, R4, R23 ;  /* 0x0000001704047220 */ /* 0x002fe20000400000 */
        /* <DEDUP_REMOVED lines=11> */
[----:B------:R-:W-:Y:S01]  /*56a0*/  SHF.L.U32 R9, R25, 0x17, RZ ;  /* 0x0000001719097819 */ /* 0x000fe200000006ff */
[----:B------:R-:W-:-:S04]  /*56b0*/  FFMA.RM R25, R35, R12, 12582913 ;  /* 0x4b40000123197423 */ /* 0x000fc8000000400c */
[----:B------:R-:W-:Y:S01]  /*56c0*/  FADD R35, R25, -12583039 ;  /* 0xcb40007f19237421 */ /* 0x000fe20000000000 */
[----:B0-----:R-:W-:Y:S01]  /*56d0*/  FMUL R9, R9, R36 ;  /* 0x0000002409097220 */ /* 0x001fe20000400000 */
[----:B------:R-:W-:Y:S01]  /*56e0*/  MUFU.EX2 R33, R33 ;  /* 0x0000002100217308 */ /* 0x000fe20000000800 */
[----:B-1----:R-:W-:Y:S01]  /*56f0*/  FMUL R21, R21, R28 ;  /* 0x0000001c15157220 */ /* 0x002fe20000400000 */
[----:B------:R-:W-:Y:S01]  /*5700*/  FFMA R35, R10, 1.4426950216293334961, -R35 ;  /* 0x3fb8aa3b0a237823 */ /* 0x000fe20000000823 */
[----:B------:R-:W-:-:S03]  /*5710*/  IMAD.SHL.U32 R28, R23, 0x800000, RZ ;  /* 0x00800000171c7824 */ /* 0x000fc600078e00ff */
[----:B------:R-:W-:Y:S01]  /*5720*/  FFMA R35, R10, 1.925963033500011079e-08, R35 ;  /* 0x32a570600a237823 */ /* 0x000fe20000000023 */
[----:B------:R-:W-:Y:S01]  /*5730*/  FMUL R10, R29, R32 ;  /* 0x000000201d0a7220 */ /* 0x000fe20000400000 */
[----:B------:R-:W-:Y:S01]  /*5740*/  FFMA.SAT R29, R24, R11, 0.5 ;  /* 0x3f000000181d7423 */ /* 0x000fe2000000200b */
[----:B------:R-:W0:Y:S03]  /*5750*/  MUFU.EX2 R36, R31 ;  /* 0x0000001f00247308 */ /* 0x000e260000000800 */
[----:B------:R-:W-:-:S04]  /*5760*/  FFMA.RM R26, R29, R12, 12582913 ;  /* 0x4b4000011d1a7423 */ /* 0x000fc8000000400c */
[----:B------:R-:W-:Y:S01]  /*5770*/  FADD R29, R26, -12583039 ;  /* 0xcb40007f1a1d7421 */ /* 0x000fe20000000000 */
[----:B------:R-:W1:Y:S03]  /*5780*/  MUFU.EX2 R35, R35 ;  /* 0x0000002300237308 */ /* 0x000e660000000800 */
        /* <DEDUP_REMOVED lines=9> */
[----:B------:R-:W-:-:S03]  /*5820*/  FMUL R18, R19, R30 ;  /* 0x0000001e13127220 */ /* 0x000fc60000400000 */
[----:B------:R-:W-:Y:S01]  /*5830*/  FFMA.RM R29, R29, R12, 12582913 ;  /* 0x4b4000011d1d7423 */ /* 0x000fe2000000400c */
[----:B------:R-:W2:Y:S03]  /*5840*/  MUFU.EX2 R34, R34 ;  /* 0x0000002200227308 */ /* 0x000ea60000000800 */
[----:B------:R-:W-:-:S04]  /*5850*/  FADD R19, R29, -12583039 ;  /* 0xcb40007f1d137421 */ /* 0x000fc80000000000 */
[----:B------:R-:W-:-:S04]  /*5860*/  FFMA R19, R20, 1.4426950216293334961, -R19 ;  /* 0x3fb8aa3b14137823 */ /* 0x000fc80000000813 */
[----:B------:R-:W-:Y:S01]  /*5870*/  FFMA R30, R20, 1.925963033500011079e-08, R19 ;  /* 0x32a57060141e7823 */ /* 0x000fe20000000013 */
[----:B------:R-:W-:Y:S01]  /*5880*/  FFMA.SAT R19, R22, R11, 0.5 ;  /* 0x3f00000016137423 */ /* 0x000fe2000000200b */
[----:B------:R-:W-:Y:S02]  /*5890*/  SHF.L.U32 R20, R13, 0x17, RZ ;  /* 0x000000170d147819 */ /* 0x000fe400000006ff */
[----:B------:R-:W3:Y:S01]  /*58a0*/  MUFU.EX2 R31, R30 ;  /* 0x0000001e001f7308 */ /* 0x000ee20000000800 */
[-C--:B------:R-:W-:Y:S01]  /*58b0*/  FFMA.RM R11, R19, R12.reuse, 12582913 ;  /* 0x4b400001130b7423 */ /* 0x080fe2000000400c */
[----:B------:R-:W-:-:S03]  /*58c0*/  FFMA.RM R12, R39, R12, 12582913 ;  /* 0x4b400001270c7423 */ /* 0x000fc6000000400c */
[----:B------:R-:W-:-:S04]  /*58d0*/  FADD R19, R11, -12583039 ;  /* 0xcb40007f0b137421 */ /* 0x000fc80000000000 */
[----:B------:R-:W-:-:S04]  /*58e0*/  FFMA R19, R22, 1.4426950216293334961, -R19 ;  /* 0x3fb8aa3b16137823 */ /* 0x000fc80000000813 */
[----:B------:R-:W-:Y:S01]  /*58f0*/  FFMA R27, R22, 1.925963033500011079e-08, R19 ;  /* 0x32a57060161b7823 */ /* 0x000fe20000000013 */
[----:B------:R-:W-:-:S04]  /*5900*/  FADD R19, RZ, R16 ;  /* 0x00000010ff137221 */ /* 0x000fc80000000000 */
[----:B------:R-:W-:Y:S01]  /*5910*/  FADD R13, R19, R4 ;  /* 0x00000004130d7221 */ /* 0x000fe20000000000 */
[----:B------:R-:W-:Y:S01]  /*5920*/  FMUL R19, R20, R37 ;  /* 0x0000002514137220 */ /* 0x000fe20000400000 */
[----:B------:R-:W4:Y:S02]  /*5930*/  MUFU.EX2 R27, R27 ;  /* 0x0000001b001b7308 */ /* 0x000f240000000800 */
[----:B------:R-:W-:-:S04]  /*5940*/  FADD R20, R13, R8 ;  /* 0x000000080d147221 */ /* 0x000fc80000000000 */
[----:B------:R-:W-:Y:S01]  /*5950*/  FADD R13, R20, R9 ;  /* 0x00000009140d7221 */ /* 0x000fe20000000000 */
[----:B0-----:R-:W-:Y:S01]  /*5960*/  FMUL R20, R15, R36 ;  /* 0x000000240f147220 */ /* 0x001fe20000400000 */
[----:B------:R-:W-:Y:S01]  /*5970*/  FADD R15, R12, -12583039 ;  /* 0xcb40007f0c0f7421 */ /* 0x000fe20000000000 */
[----:B------:R-:W-:Y:S01]  /*5980*/  SHF.L.U32 R36, R25, 0x17, RZ ;  /* 0x0000001719247819 */ /* 0x000fe200000006ff */
[----:B------:R-:W-:Y:S01]  /*5990*/  FADD R22, R13, R10 ;  /* 0x0000000a0d167221 */ /* 0x000fe20000000000 */
[----:B------:R-:W-:Y:S01]  /*59a0*/  SHF.L.U32 R25, R24, 0x17, RZ ;  /* 0x0000001718197819 */ /* 0x000fe200000006ff */
[----:B------:R-:W-:Y:S01]  /*59b0*/  FFMA R15, R14, 1.4426950216293334961, -R15 ;  /* 0x3fb8aa3b0e0f7823 */ /* 0x000fe2000000080f */
[----:B------:R-:W-:Y:S02]  /*59c0*/  IMAD.SHL.U32 R12, R12, 0x800000, RZ ;  /* 0x008000000c0c7824 */ /* 0x000fe400078e00ff */
[----:B------:R-:W-:Y:S01]  /*59d0*/  FADD R13, R22, R17 ;  /* 0x00000011160d7221 */ /* 0x000fe20000000000 */
[----:B-1----:R-:W-:Y:S01]  /*59e0*/  FMUL R23, R36, R35 ;  /* 0x0000002324177220 */ /* 0x002fe20000400000 */
[----:B--2---:R-:W-:-:S02]  /*59f0*/  FMUL R25, R25, R34 ;  /* 0x0000002219197220 */ /* 0x004fc40000400000 */
[----:B------:R-:W-:-:S04]  /*5a00*/  FADD R22, R13, R18 ;  /* 0x000000120d167221 */ /* 0x000fc80000000000 */
[----:B------:R-:W-:Y:S01]  /*5a10*/  FADD R13, R22, R19 ;  /* 0x00000013160d7221 */ /* 0x000fe20000000000 */
[----:B------:R-:W-:Y:S01]  /*5a20*/  FMUL R22, R28, R33 ;  /* 0x000000211c167220 */ /* 0x000fe20000400000 */
[----:B------:R-:W-:Y:S01]  /*5a30*/  FFMA R33, R14, 1.925963033500011079e-08, R15 ;  /* 0x32a570600e217823 */ /* 0x000fe2000000000f */
[----:B------:R-:W-:Y:S02]  /*5a40*/  IMAD.SHL.U32 R15, R26, 0x800000, RZ ;  /* 0x008000001a0f7824 */ /* 0x000fe400078e00ff */
[----:B------:R-:W-:Y:S01]  /*5a50*/  FADD R28, R13, R20 ;  /* 0x000000140d1c7221 */ /* 0x000fe20000000000 */
[----:B------:R-:W-:Y:S02]  /*5a60*/  IMAD.SHL.U32 R26, R29, 0x800000, RZ ;  /* 0x008000001d1a7824 */ /* 0x000fe400078e00ff */
[----:B------:R-:W-:Y:S01]  /*5a70*/  FMUL R24, R15, R32 ;  /* 0x000000200f187220 */ /* 0x000fe20000400000 */
[----:B------:R-:W-:Y:S01]  /*5a80*/  FADD R13, R28, R21 ;  /* 0x000000151c0d7221 */ /* 0x000fe20000000000 */
[----:B------:R-:W0:Y:S01]  /*5a90*/  MUFU.EX2 R33, R33 ;  /* 0x0000002100217308 */ /* 0x000e220000000800 */
[----:B------:R-:W-:Y:S01]  /*5aa0*/  SHF.L.U32 R28, R11, 0x17, RZ ;  /* 0x000000170b1c7819 */ /* 0x000fe200000006ff */
[----:B---3--:R-:W-:Y:S01]  /*5ab0*/  FMUL R26, R26, R31 ;  /* 0x0000001f1a1a7220 */ /* 0x008fe20000400000 */
[----:B------:R-:W-:-:S03]  /*5ac0*/  FADD R14, R13, R22 ;  /* 0x000000160d0e7221 */ /* 0x000fc60000000000 */
[----:B----4-:R-:W-:Y:S01]  /*5ad0*/  FMUL R28, R28, R27 ;  /* 0x0000001b1c1c7220 */ /* 0x010fe20000400000 */
[----:B------:R-:W-:-:S04]  /*5ae0*/  FADD R13, R14, R23 ;  /* 0x000000170e0d7221 */ /* 0x000fc80000000000 */
[----:B------:R-:W-:-:S04]  /*5af0*/  FADD R14, R13, R24 ;  /* 0x000000180d0e7221 */ /* 0x000fc80000000000 */
        /* <DEDUP_REMOVED lines=14> */
.L_x_3777:
        /* <DEDUP_REMOVED lines=12> */
[----:B0-----:R-:W-:Y:S05]  /*5ca0*/  CALL.REL.NOINC `($__internal_41_$__cuda_sm3x_div_rn_noftz_f32_slowpath) ;  /* 0x0000002000607944 */ /* 0x001fea0003c00000 */
[----:B------:R-:W-:-:S07]  /*5cb0*/  IMAD.MOV.U32 R14, RZ, RZ, R11 ;  /* 0x000000ffff0e7224 */ /* 0x000fce00078e000b */
.L_x_3732:
[----:B------:R-:W-:Y:S05]  /*5cc0*/  BSYNC.RECONVERGENT B3 ;  /* 0x0000000000037941 */ /* 0x000fea0003800200 */
.L_x_3731:
        /* <DEDUP_REMOVED lines=12> */
[----:B0-----:R-:W-:Y:S05]  /*5d90*/  CALL.REL.NOINC `($__internal_41_$__cuda_sm3x_div_rn_noftz_f32_slowpath) ;  /* 0x0000002000247944 */ /* 0x001fea0003c00000 */
[----:B------:R-:W-:-:S07]  /*5da0*/  MOV R15, R11 ;  /* 0x0000000b000f7202 */ /* 0x000fce0000000f00 */
.L_x_3734:
[----:B------:R-:W-:Y:S05]  /*5db0*/  BSYNC.RECONVERGENT B3 ;  /* 0x0000000000037941 */ /* 0x000fea0003800200 */
.L_x_3733:
        /* <DEDUP_REMOVED lines=12> */
[----:B0-----:R-:W-:Y:S05]  /*5e80*/  CALL.REL.NOINC `($__internal_41_$__cuda_sm3x_div_rn_noftz_f32_slowpath) ;  /* 0x0000001c00e87944 */ /* 0x001fea0003c00000 */
[----:B------:R-:W-:-:S07]  /*5e90*/  IMAD.MOV.U32 R4, RZ, RZ, R11 ;  /* 0x000000ffff047224 */ /* 0x000fce00078e000b */
.L_x_3736:
[----:B------:R-:W-:Y:S05]  /*5ea0*/  BSYNC.RECONVERGENT B3 ;  /* 0x0000000000037941 */ /* 0x000fea0003800200 */
.L_x_3735:
        /* <DEDUP_REMOVED lines=14> */
.L_x_3738:
[----:B------:R-:W-:Y:S05]  /*5f90*/  BSYNC.RECONVERGENT B3 ;  /* 0x0000000000037941 */ /* 0x000fea0003800200 */
.L_x_3737:
        /* <DEDUP_REMOVED lines=14> */
.L_x_3740:
[----:B------:R-:W-:Y:S05]  /*6080*/  BSYNC.RECONVERGENT B3 ;  /* 0x0000000000037941 */ /* 0x000fea0003800200 */
.L_x_3739:
        /* <DEDUP_REMOVED lines=14> */
.L_x_3742:
[----:B------:R-:W-:Y:S05]  /*6170*/  BSYNC.RECONVERGENT B3 ;  /* 0x0000000000037941 */ /* 0x000fea0003800200 */
.L_x_3741:
        /* <DEDUP_REMOVED lines=14> */
.L_x_3744:
[----:B------:R-:W-:Y:S05]  /*6260*/  BSYNC.RECONVERGENT B3 ;  /* 0x0000000000037941 */ /* 0x000fea0003800200 */
.L_x_3743:
        /* <DEDUP_REMOVED lines=14> */
.L_x_3746:
[----:B------:R-:W-:Y:S05]  /*6350*/  BSYNC.RECONVERGENT B3 ;  /* 0x0000000000037941 */ /* 0x000fea0003800200 */
.L_x_3745:
        /* <DEDUP_REMOVED lines=14> */
.L_x_3748:
[----:B------:R-:W-:Y:S05]  /*6440*/  BSYNC.RECONVERGENT B3 ;  /* 0x0000000000037941 */ /* 0x000fea0003800200 */
.L_x_3747:
        /* <DEDUP_REMOVED lines=14> */
.L_x_3750:
[----:B------:R-:W-:Y:S05]  /*6530*/  BSYNC.RECONVERGENT B3 ;  /* 0x0000000000037941 */ /* 0x000fea0003800200 */
.L_x_3749:
        /* <DEDUP_REMOVED lines=14> */
.L_x_3752:
[----:B------:R-:W-:Y:S05]  /*6620*/  BSYNC.RECONVERGENT B3 ;  /* 0x0000000000037941 */ /* 0x000fea0003800200 */
.L_x_3751:
        /* <DEDUP_REMOVED lines=14> */
.L_x_3754:
[----:B------:R-:W-:Y:S05]  /*6710*/  BSYNC.RECONVERGENT B3 ;  /* 0x0000000000037941 */ /* 0x000fea0003800200 */
.L_x_3753:
        /* <DEDUP_REMOVED lines=14> */
.L_x_3756:
[----:B------:R-:W-:Y:S05]  /*6800*/  BSYNC.RECONVERGENT B3 ;  /* 0x0000000000037941 */ /* 0x000fea0003800200 */
.L_x_3755:
        /* <DEDUP_REMOVED lines=14> */
.L_x_3758:
[----:B------:R-:W-:Y:S05]  /*68f0*/  BSYNC.RECONVERGENT B3 ;  /* 0x0000000000037941 */ /* 0x000fea0003800200 */
.L_x_3757:
        /* <DEDUP_REMOVED lines=14> */
.L_x_3760:
[----:B------:R-:W-:Y:S05]  /*69e0*/  BSYNC.RECONVERGENT B3 ;  /* 0x0000000000037941 */ /* 0x000fea0003800200 */
.L_x_3759:
        /* <DEDUP_REMOVED lines=14> */
.L_x_3762:
[----:B------:R-:W-:Y:S05]  /*6ad0*/  BSYNC.RECONVERGENT B3 ;  /* 0x0000000000037941 */ /* 0x000fea0003800200 */
.L_x_3761:
        /* <DEDUP_REMOVED lines=13> */
.L_x_3764:
[----:B------:R-:W-:Y:S05]  /*6bb0*/  BSYNC.RECONVERGENT B3 ;  /* 0x0000000000037941 */ /* 0x000fea0003800200 */
.L_x_3763:
        /* <DEDUP_REMOVED lines=57> */
.L_x_3729:
[----:B------:R-:W-:Y:S05]  /*6f50*/  EXIT ;  /* 0x000000000000794d */ /* 0x000fea0003800000 */
.L_x_3730:
[----:B------:R-:W-:Y:S01]  /*6f60*/  BSSY B1, `(.L_x_3766) ;  /* 0x0000007000017945 */ /* 0x000fe20003800000 */
[----:B------:R-:W-:Y:S01]  /*6f70*/  MOV R12, 0x10 ;  /* 0x00000010000c7802 */ /* 0x000fe20000000f00 */
[----:B------:R-:W-:Y:S01]  /*6f80*/  IMAD.MOV.U32 R11, RZ, RZ, 0x1f ;  /* 0x0000001fff0b7424 */ /* 0x000fe200078e00ff */
[----:B------:R-:W-:-:S07]  /*6f90*/  MOV R15, 0xffffffff ;  /* 0xffffffff000f7802 */ /* 0x000fce0000000f00 */
[----:B------:R-:W-:Y:S05]  /*6fa0*/  WARPSYNC.COLLECTIVE R15, `(.L_x_3767) ;  /* 0x000000000f087348 */ /* 0x000fea0003c00000 */
[----:B------:R0:W1:Y:S02]  /*6fb0*/  SHFL.BFLY P6, R14, R13, R12, R11 ;  /* 0x0c00000c0d0e7389 */ /* 0x00006400000c000b */
[----:B01----:R-:W-:Y:S05]  /*6fc0*/  ENDCOLLECTIVE ;  /* 0x000000000000791b */ /* 0x003fea0003800000 */
.L_x_3767:
[----:B------:R-:W-:Y:S05]  /*6fd0*/  BSYNC B1 ;  /* 0x0000000000017941 */ /* 0x000fea0003800000 */
.L_x_3766:
[----:B------:R-:W-:Y:S01]  /*6fe0*/  HFMA2 R11, -RZ, RZ, 0, 1.847743988037109375e-06 ;  /* 0x0000001fff0b7431 */ /* 0x000fe200000001ff */
[----:B------:R-:W-:Y:S01]  /*6ff0*/  FMNMX R13, R13, R14, !PT ;  /* 0x0000000e0d0d7209 */ /* 0x000fe20007800000 */
[----:B------:R-:W-:Y:S02]  /*7000*/  IMAD.MOV.U32 R12, RZ, RZ, 0x8 ;  /* 0x00000008ff0c7424 */ /* 0x000fe400078e00ff */
[----:B------:R-:W-:-:S07]  /*7010*/  IMAD.MOV.U32 R15, RZ, RZ, -0x1 ;  /* 0xffffffffff0f7424 */ /* 0x000fce00078e00ff */
[----:B------:R-:W-:Y:S05]  /*7020*/  WARPSYNC.COLLECTIVE R15, `(.L_x_3768) ;  /* 0x000000000f087348 */ /* 0x000fea0003c00000 */
[----:B------:R0:W1:Y:S02]  /*7030*/  SHFL.BFLY P6, R14, R13, R12, R11 ;  /* 0x0c00000c0d0e7389 */ /* 0x00006400000c000b */
[----:B01----:R-:W-:Y:S05]  /*7040*/  ENDCOLLECTIVE ;  /* 0x000000000000791b */ /* 0x003fea0003800000 */
.L_x_3768:
[----:B------:R-:W-:Y:S01]  /*7050*/  IMAD.MOV.U32 R12, RZ, RZ, 0x4 ;  /* 0x00000004ff0c7424 */ /* 0x000fe200078e00ff */
[----:B------:R-:W-:-:S04]  /*7060*/  FMNMX R4, R13, R14, !PT ;  /* 0x0000000e0d047209 */ /* 0x000fc80007800000 */
[----:B------:R-:W-:-:S07]  /*7070*/  MOV R13, R4 ;  /* 0x00000004000d7202 */ /* 0x000fce0000000f00 */
[----:B------:R-:W-:Y:S05]  /*7080*/  WARPSYNC.COLLECTIVE R15, `(.L_x_3769) ;  /* 0x000000000f087348 */ /* 0x000fea0003c00000 */
[----:B------:R0:W1:Y:S02]  /*7090*/  SHFL.BFLY P6, R14, R13, R12, R11 ;  /* 0x0c00000c0d0e7389 */ /* 0x00006400000c000b */
[----:B01----:R-:W-:Y:S05]  /*70a0*/  ENDCOLLECTIVE ;  /* 0x000000000000791b */ /* 0x003fea0003800000 */
.L_x_3769:
[----:B------:R-:W-:Y:S01]  /*70b0*/  IMAD.MOV.U32 R12, RZ, RZ, 0x2 ;  /* 0x00000002ff0c7424 */ /* 0x000fe200078e00ff */
[----:B------:R-:W-:-:S04]  /*70c0*/  FMNMX R9, R4, R14, !PT ;  /* 0x0000000e04097209 */ /* 0x000fc80007800000 */
[----:B------:R-:W-:-:S07]  /*70d0*/  MOV R13, R9 ;  /* 0x00000009000d7202 */ /* 0x000fce0000000f00 */
[----:B------:R-:W-:Y:S05]  /*70e0*/  WARPSYNC.COLLECTIVE R15, `(.L_x_3770) ;  /* 0x000000000f087348 */ /* 0x000fea0003c00000 */
[----:B------:R0:W1:Y:S02]  /*70f0*/  SHFL.BFLY P6, R14, R13, R12, R11 ;  /* 0x0c00000c0d0e7389 */ /* 0x00006400000c000b */
[----:B01----:R-:W-:Y:S05]  /*7100*/  ENDCOLLECTIVE ;  /* 0x000000000000791b */ /* 0x003fea0003800000 */
.L_x_3770:
[----:B------:R-:W-:Y:S01]  /*7110*/  IMAD.MOV.U32 R12, RZ, RZ, 0x1 ;  /* 0x00000001ff0c7424 */ /* 0x000fe200078e00ff */
[----:B------:R-:W-:-:S04]  /*7120*/  FMNMX R10, R9, R14, !PT ;  /* 0x0000000e090a7209 */ /* 0x000fc80007800000 */
[----:B------:R-:W-:-:S07]  /*7130*/  MOV R13, R10 ;  /* 0x0000000a000d7202 */ /* 0x000fce0000000f00 */
[----:B------:R-:W-:Y:S05]  /*7140*/  WARPSYNC.COLLECTIVE R15, `(.L_x_3771) ;  /* 0x000000000f087348 */ /* 0x000fea0003c00000 */
[----:B------:R0:W1:Y:S02]  /*7150*/  SHFL.BFLY P6, R14, R13, R12, R11 ;  /* 0x0c00000c0d0e7389 */ /* 0x00006400000c000b */
[----:B01----:R-:W-:Y:S05]  /*7160*/  ENDCOLLECTIVE ;  /* 0x000000000000791b */ /* 0x003fea0003800000 */
.L_x_3771:
[----:B------:R-:W-:Y:S02]  /*7170*/  HFMA2 R12, -RZ, RZ, 0.96630859375, -0.0022525787353515625 ;  /* 0x3bbb989dff0c7431 */ /* 0x000fe400000001ff */
[----:B------:R-:W-:Y:S01]  /*7180*/  IMAD.MOV.U32 R13, RZ, RZ, 0x437c0000 ;  /* 0x437c0000ff0d7424 */ /* 0x000fe200078e00ff */
        /* <DEDUP_REMOVED lines=152> */
[----:B------:R-:W-:Y:S01]  /*7b10*/  FADD R11, R11, R4 ;  /* 0x000000040b0b7221 */ /* 0x000fe20000000000 */
[----:B------:R1:W2:Y:S03]  /*7b20*/  MUFU.EX2 R30, R15 ;  /* 0x0000000f001e7308 */ /* 0x0002a60000000800 */
[----:B------:R-:W-:-:S04]  /*7b30*/  FADD R12, R11, R8 ;  /* 0x000000080b0c7221 */ /* 0x000fc80000000000 */
[----:B------:R-:W-:Y:S01]  /*7b40*/  FADD R11, R12, R9 ;  /* 0x000000090c0b7221 */ /* 0x000fe20000000000 */
[----:B0-----:R-:W-:Y:S01]  /*7b50*/  FMUL R28, R14, R27 ;  /* 0x0000001b0e1c7220 */ /* 0x001fe20000400000 */
[----:B-1----:R-:W-:Y:S02]  /*7b60*/  IMAD.MOV.U32 R15, RZ, RZ, -0x1 ;  /* 0xffffffffff0f7424 */ /* 0x002fe400078e00ff */
        /* <DEDUP_REMOVED lines=19> */
.L_x_3772:
[----:B------:R-:W-:Y:S02]  /*7ca0*/  IMAD.MOV.U32 R12, RZ, RZ, 0x8 ;  /* 0x00000008ff0c7424 */ /* 0x000fe400078e00ff */
[----:B------:R-:W-:-:S05]  /*7cb0*/  FADD R29, R13, R14 ;  /* 0x0000000e0d1d7221 */ /* 0x000fca0000000000 */
[----:B------:R-:W-:-:S07]  /*7cc0*/  MOV R13, R29 ;  /* 0x0000001d000d7202 */ /* 0x000fce0000000f00 */
[----:B------:R-:W-:Y:S05]  /*7cd0*/  WARPSYNC.COLLECTIVE R15, `(.L_x_3773) ;  /* 0x000000000f087348 */ /* 0x000fea0003c00000 */
[----:B------:R0:W1:Y:S02]  /*7ce0*/  SHFL.BFLY P6, R14, R13, R12, R11 ;  /* 0x0c00000c0d0e7389 */ /* 0x00006400000c000b */
[----:B01----:R-:W-:Y:S05]  /*7cf0*/  ENDCOLLECTIVE ;  /* 0x000000000000791b */ /* 0x003fea0003800000 */
.L_x_3773:
[----:B------:R-:W-:Y:S02]  /*7d00*/  IMAD.MOV.U32 R12, RZ, RZ, 0x4 ;  /* 0x00000004ff0c7424 */ /* 0x000fe400078e00ff */
[----:B------:R-:W-:-:S05]  /*7d10*/  FADD R30, R29, R14 ;  /* 0x0000000e1d1e7221 */ /* 0x000fca0000000000 */
[----:B------:R-:W-:-:S07]  /*7d20*/  MOV R13, R30 ;  /* 0x0000001e000d7202 */ /* 0x000fce0000000f00 */
[----:B------:R-:W-:Y:S05]  /*7d30*/  WARPSYNC.COLLECTIVE R15, `(.L_x_3774) ;  /* 0x000000000f087348 */ /* 0x000fea0003c00000 */
[----:B------:R0:W1:Y:S02]  /*7d40*/  SHFL.BFLY P6, R14, R13, R12, R11 ;  /* 0x0c00000c0d0e7389 */ /* 0x00006400000c000b */
[----:B01----:R-:W-:Y:S05]  /*7d50*/  ENDCOLLECTIVE ;  /* 0x000000000000791b */ /* 0x003fea0003800000 */
.L_x_3774:
[----:B------:R-:W-:Y:S02]  /*7d60*/  IMAD.MOV.U32 R12, RZ, RZ, 0x2 ;  /* 0x00000002ff0c7424 */ /* 0x000fe400078e00ff */
[----:B------:R-:W-:-:S05]  /*7d70*/  FADD R31, R30, R14 ;  /* 0x0000000e1e1f7221 */ /* 0x000fca0000000000 */
[----:B------:R-:W-:-:S07]  /*7d80*/  MOV R13, R31 ;  /* 0x0000001f000d7202 */ /* 0x000fce0000000f00 */
[----:B------:R-:W-:Y:S05]  /*7d90*/  WARPSYNC.COLLECTIVE R15, `(.L_x_3775) ;  /* 0x000000000f087348 */ /* 0x000fea0003c00000 */
[----:B------:R0:W1:Y:S02]  /*7da0*/  SHFL.BFLY P6, R14, R13, R12, R11 ;  /* 0x0c00000c0d0e7389 */ /* 0x00006400000c000b */
[----:B01----:R-:W-:Y:S05]  /*7db0*/  ENDCOLLECTIVE ;  /* 0x000000000000791b */ /* 0x003fea0003800000 */
.L_x_3775:
[----:B------:R-:W-:Y:S02]  /*7dc0*/  IMAD.MOV.U32 R12, RZ, RZ, 0x1 ;  /* 0x00000001ff0c7424 */ /* 0x000fe400078e00ff */
[----:B------:R-:W-:-:S05]  /*7dd0*/  FADD R32, R31, R14 ;  /* 0x0000000e1f207221 */ /* 0x000fca0000000000 */
[----:B------:R-:W-:-:S07]  /*7de0*/  MOV R13, R32 ;  /* 0x00000020000d7202 */ /* 0x000fce0000000f00 */
[----:B------:R-:W-:Y:S05]  /*7df0*/  WARPSYNC.COLLECTIVE R15, `(.L_x_3776) ;  /* 0x000000000f087348 */ /* 0x000fea0003c00000 */
[----:B------:R0:W1:Y:S02]  /*7e00*/  SHFL.BFLY P6, R14, R13, R12, R11 ;  /* 0x0c00000c0d0e7389 */ /* 0x00006400000c000b */
[----:B01----:R-:W-:Y:S05]  /*7e10*/  ENDCOLLECTIVE ;  /* 0x000000000000791b */ /* 0x003fea0003800000 */
.L_x_3776:
[----:B------:R-:W-:Y:S05]  /*7e20*/  BRA `(.L_x_3777) ;  /* 0xffffffdc006c7947 */ /* 0x000fea000383ffff */
        .weak           $__internal_41_$__cuda_sm3x_div_rn_noftz_f32_slowpath
        .type           $__internal_41_$__cuda_sm3x_div_rn_noftz_f32_slowpath,@function
        .size           $__internal_41_$__cuda_sm3x_div_rn_noftz_f32_slowpath,(.L_x_37418 - $__internal_41_$__cuda_sm3x_div_rn_noftz_f32_slowpath)
$__internal_41_$__cuda_sm3x_div_rn_noftz_f32_slowpath:
        /* <DEDUP_REMOVED lines=35> */
.L_x_3779:
        /* <DEDUP_REMOVED lines=29> */
[CC--:B------:R-:W-:Y:S01]  /*8230*/  FFMA.RZ R13, R32.reuse, R34.reuse, R33 ;  /* 0x00000022200d7223 */ /* 0x0c0fe2000000c021 */
[----:B------:R-:W-:Y:S01]  /*8240*/  IMAD.MOV R30, RZ, RZ, -R35 ;  /* 0x000000ffff1e7224 */ /* 0x000fe200078e0a23 */
[C---:B------:R-:W-:Y:S02]  /*8250*/  ISETP.NE.AND P2, PT, R35.reuse, RZ, PT ;  /* 0x000000ff2300720c */ /* 0x040fe40003f45270 */
[----:B------:R-:W-:Y:S02]  /*8260*/  ISETP.NE.AND P1, PT, R35, RZ, PT ;  /* 0x000000ff2300720c */ /* 0x000fe40003f25270 */
[----:B------:R-:W-:Y:S01]  /*8270*/  LOP3.LUT R16, R13, 0x7fffff, RZ, 0xc0, !PT ;  /* 0x007fffff0d107812 */ /* 0x000fe200078ec0ff */
[CCC-:B------:R-:W-:Y:S01]  /*8280*/  FFMA.RP R13, R32.reuse, R34.reuse, R33.reuse ;  /* 0x00000022200d7223 */ /* 0x1c0fe20000008021 */
[----:B------:R-:W-:Y:S01]  /*8290*/  FFMA.RM R32, R32, R34, R33 ;  /* 0x0000002220207223 */ /* 0x000fe20000004021 */
[----:B------:R-:W-:Y:S02]  /*82a0*/  IADD3 R33, PT, PT, R35, 0x20, RZ ;  /* 0x0000002023217810 */ /* 0x000fe40007ffe0ff */
        /* <DEDUP_REMOVED lines=14> */
.L_x_3786:
[----:B------:R-:W-:-:S04]  /*8390*/  LOP3.LUT R11, R11, 0x80000000, RZ, 0xc0, !PT ;  /* 0x800000000b0b7812 */ /* 0x000fc800078ec0ff */
[----:B------:R-:W-:Y:S01]  /*83a0*/  LOP3.LUT R11, R11, 0x7f800000, RZ, 0xfc, !PT ;  /* 0x7f8000000b0b7812 */ /* 0x000fe200078efcff */
[----:B------:R-:W-:Y:S06]  /*83b0*/  BRA `(.L_x_3787) ;  /* 0x0000000000047947 */ /* 0x000fec0003800000 */
.L_x_3785:
[----:B------:R-:W-:-:S07]  /*83c0*/  IMAD R11, R30, 0x800000, R11 ;  /* 0x008000001e0b7824 */ /* 0x000fce00078e020b */
.L_x_3787:
[----:B------:R-:W-:Y:S05]  /*83d0*/  BSYNC.RECONVERGENT B2 ;  /* 0x0000000000027941 */ /* 0x000fea0003800200 */
.L_x_3784:
[----:B------:R-:W-:Y:S05]  /*83e0*/  BRA `(.L_x_3788) ;  /* 0x0000000000207947 */ /* 0x000fea0003800000 */
.L_x_3783:
[----:B------:R-:W-:-:S04]  /*83f0*/  LOP3.LUT R11, R11, 0x80000000, R33, 0x48, !PT ;  /* 0x800000000b0b7812 */ /* 0x000fc800078e4821 */
[----:B------:R-:W-:Y:S01]  /*8400*/  LOP3.LUT R11, R11, 0x7f800000, RZ, 0xfc, !PT ;  /* 0x7f8000000b0b7812 */ /* 0x000fe200078efcff */
[----:B------:R-:W-:Y:S06]  /*8410*/  BRA `(.L_x_3788) ;  /* 0x0000000000147947 */ /* 0x000fec0003800000 */
.L_x_3782:
[----:B------:R-:W-:Y:S01]  /*8420*/  LOP3.LUT R11, R11, 0x80000000, R33, 0x48, !PT ;  /* 0x800000000b0b7812 */ /* 0x000fe200078e4821 */
[----:B------:R-:W-:Y:S06]  /*8430*/  BRA `(.L_x_3788) ;  /* 0x00000000000c7947 */ /* 0x000fec0003800000 */
.L_x_3781:
[----:B------:R-:W0:Y:S01]  /*8440*/  MUFU.RSQ R11, -QNAN ;  /* 0xffc00000000b7908 */ /* 0x000e220000001400 */
[----:B------:R-:W-:Y:S05]  /*8450*/  BRA `(.L_x_3788) ;  /* 0x0000000000047947 */ /* 0x000fea0003800000 */
.L_x_3780:
[----:B------:R-:W-:-:S07]  /*8460*/  FADD.FTZ R11, R16, R11 ;  /* 0x0000000b100b7221 */ /* 0x000fce0000010000 */
.L_x_3788:
[----:B------:R-:W-:Y:S05]  /*8470*/  BSYNC.RECONVERGENT B1 ;  /* 0x0000000000017941 */ /* 0x000fea0003800200 */
.L_x_3778:
[----:B------:R-:W-:-:S04]  /*8480*/  HFMA2 R13, -RZ, RZ, 0, 0 ;  /* 0x00000000ff0d7431 */ /* 0x000fc800000001ff */
[----:B0-----:R-:W-:Y:S05]  /*8490*/  RET.REL.NODEC R12 `(_Z15SoftmaxWarpImplI22BroadcastScaleMaskLoadIffbLm4EiE11DirectStoreIffEfLi1ELi17ELi32ELi1ELb0EL9Algorithm0EEvT_T0_ll) ;  /* 0xffffff780cd87950 */ /* 0x001fea0003c3ffff */
.L_x_3789:
        /* <DEDUP_REMOVED lines=14> */
.L_x_37418:


//--------------------- .text._Z15SoftmaxWarpImplI22BroadcastScaleMaskLoadIffbLm4EiE11DirectStoreIffEfLi1ELi16ELi32ELi1ELb1EL9Algorithm0EEvT_T0_ll --------------------------
	.section	.text._Z15SoftmaxWarpImplI22BroadcastScaleMaskLoadIffbLm4EiE11DirectStoreIffEfLi1ELi16ELi32ELi1ELb1EL9Algorithm0EEvT_T0_ll,"ax",@progbits
	.align	128
        .global         _Z15SoftmaxWarpImplI22BroadcastScaleMaskLoadIffbLm4EiE11DirectStoreIffEfLi1ELi16ELi32ELi1ELb1EL9Algorithm0EEvT_T0_ll
        .type           _Z15SoftmaxWarpImplI22BroadcastScaleMaskLoadIffbLm4EiE11DirectStoreIffEfLi1ELi16ELi32ELi1ELb1EL9Algorithm0EEvT_T0_ll,@function
        .size           _Z15SoftmaxWarpImplI22BroadcastScaleMaskLoadIffbLm4EiE11DirectStoreIffEfLi1ELi16ELi32ELi1ELb1EL9Algorithm0EEvT_T0_ll,(.L_x_37419 - _Z15SoftmaxWarpImplI22BroadcastScaleMaskLoadIffbLm4EiE11DirectStoreIffEfLi1ELi16ELi32ELi1ELb1EL9Algorithm0EEvT_T0_ll)
        .other          _Z15SoftmaxWarpImplI22BroadcastScaleMaskLoadIffbLm4EiE11DirectStoreIffEfLi1ELi16ELi32ELi1ELb1EL9Algorithm0EEvT_T0_ll,@"STO_CUDA_ENTRY STV_DEFAULT"
_Z15SoftmaxWarpImplI22BroadcastScaleMaskLoadIffbLm4EiE11DirectStoreIffEfLi1ELi16ELi32ELi1ELb1EL9Algorithm0EEvT_T0_ll:
.text._Z15SoftmaxWarpImplI22BroadcastScaleMaskLoadIffbLm4EiE11DirectStoreIffEfLi1ELi16ELi32ELi1ELb1EL9Algorithm0EEvT_T0_ll:
        /* <DEDUP_REMOVED lines=29> */
.L_x_3790:
        /* <DEDUP_REMOVED lines=26> */
[----:B-1----:R-:W-:-:S07]  /*0370*/  VIADD R33, R37, 0x1c0 ;  /* 0x000001c025217836 */ /* 0x002fce0000000000 */
.L_x_3857:
[----:B0-----:R-:W0:Y:S01]  /*0380*/  LDC.64 R14, c[0x0][0x410] ;  /* 0x00010400ff0e7b82 */ /* 0x001e220000000a00 */
[----:B------:R-:W-:Y:S01]  /*0390*/  BSSY.RECONVERGENT B1, `(.L_x_3792) ;  /* 0x000007c000017945 */ /* 0x000fe20003800200 */
[----:B------:R-:W-:Y:S02]  /*03a0*/  IMAD.MOV.U32 R4, RZ, RZ, -0x800000 ;  /* 0xff800000ff047424 */ /* 0x000fe400078e00ff */
[----:B------:R-:W-:Y:S01]  /*03b0*/  IMAD.MOV.U32 R13, RZ, RZ, -0x800000 ;  /* 0xff800000ff0d7424 */ /* 0x000fe200078e00ff */
[-C--:B0-----:R-:W-:Y:S02]  /*03c0*/  ISETP.GE.U32.AND P0, PT, R37, R14.reuse, PT ;  /* 0x0000000e2500720c */ /* 0x081fe40003f06070 */
[-C--:B------:R-:W-:Y:S02]  /*03d0*/  ISETP.GE.U32.AND P1, PT, R43, R14.reuse, PT ;  /* 0x0000000e2b00720c */ /* 0x080fe40003f26070 */
[----:B------:R-:W-:Y:S02]  /*03e0*/  ISETP.GE.AND.EX P0, PT, RZ, R15, PT, P0 ;  /* 0x0000000fff00720c */ /* 0x000fe40003f06300 */
[----:B------:R-:W-:-:S11]  /*03f0*/  ISETP.GE.U32.AND P5, PT, R3, R14, PT ;  /* 0x0000000e0300720c */ /* 0x000fd60003fa6070 */
[----:B-1----:R-:W-:Y:S05]  /*0400*/  @P0 BRA `(.L_x_3793) ;  /* 0x0000000400d00947 */ /* 0x002fea0003800000 */
        /* <DEDUP_REMOVED lines=27> */
[----:B------:R-:W-:Y:S02]  /*05c0*/  @!P3 IMAD.IADD R4, R4, 0x1, -R13 ;  /* 0x000000010404b824 */ /* 0x000fe400078e0a0d */
[----:B------:R-:W-:Y:S01]  /*05d0*/  @!P3 VIADD R6, R6, 0x1 ;  /* 0x000000010606b836 */ /* 0x000fe20000000000 */
[----:B------:R-:W-:Y:S02]  /*05e0*/  ISETP.NE.AND P3, PT, R16, RZ, PT ;  /* 0x000000ff1000720c */ /* 0x000fe40003f65270 */
[----:B------:R-:W-:Y:S02]  /*05f0*/  ISETP.GE.U32.AND P2, PT, R4, R13, PT ;  /* 0x0000000d0400720c */ /* 0x000fe40003f46070 */
[----:B------:R-:W-:Y:S02]  /*0600*/  LOP3.LUT R4, R37, R16, RZ, 0x3c, !PT ;  /* 0x0000001025047212 */ /* 0x000fe400078e3cff */
[----:B-1----:R-:W-:Y:S02]  /*0610*/  IADD3 R13, PT, PT, RZ, -R11, RZ ;  /* 0x8000000bff0d7210 */ /* 0x002fe40007ffe0ff */
[----:B------:R-:W-:-:S02]  /*0620*/  ISETP.GE.AND P4, PT, R4, RZ, PT ;  /* 0x000000ff0400720c */ /* 0x000fc40003f86270 */
[----:B------:R-:W0:Y:S01]  /*0630*/  LDC R4, c[0x0][0x3c0] ;  /* 0x0000f000ff047b82 */ /* 0x000e220000000800 */
[----:B------:R-:W-:-:S04]  /*0640*/  IMAD R13, R13, R18, RZ ;  /* 0x000000120d0d7224 */ /* 0x000fc800078e02ff */
[----:B------:R-:W-:Y:S02]  /*0650*/  @P2 VIADD R6, R6, 0x1 ;  /* 0x0000000106062836 */ /* 0x000fe40000000000 */
[----:B------:R-:W-:-:S04]  /*0660*/  IMAD.HI.U32 R10, R11, R13, R10 ;  /* 0x0000000d0b0a7227 */ /* 0x000fc800078e000a */
[----:B------:R-:W-:Y:S01]  /*0670*/  @!P4 IMAD.MOV R6, RZ, RZ, -R6 ;  /* 0x000000ffff06c224 */ /* 0x000fe200078e0a06 */
[----:B------:R-:W-:-:S05]  /*0680*/  @!P3 LOP3.LUT R6, RZ, R16, RZ, 0x33, !PT ;  /* 0x00000010ff06b212 */ /* 0x000fca00078e33ff */
[----:B------:R-:W-:-:S04]  /*0690*/  IMAD.MOV R12, RZ, RZ, -R6 ;  /* 0x000000ffff0c7224 */ /* 0x000fc800078e0a06 */
[----:B------:R-:W-:Y:S01]  /*06a0*/  IMAD R45, R16, R12, R37 ;  /* 0x0000000c102d7224 */ /* 0x000fe200078e0225 */
[----:B0-----:R-:W-:-:S04]  /*06b0*/  IABS R41, R4 ;  /* 0x0000000400297213 */ /* 0x001fc80000000000 */
[----:B------:R-:W-:-:S05]  /*06c0*/  IABS R12, R45 ;  /* 0x0000002d000c7213 */ /* 0x000fca0000000000 */
        /* <DEDUP_REMOVED lines=8> */
[----:B------:R-:W-:Y:S01]  /*0750*/  @!P3 VIADD R10, R10, 0x1 ;  /* 0x000000010a0ab836 */ /* 0x000fe20000000000 */
[----:B------:R-:W-:Y:S01]  /*0760*/  ISETP.NE.AND P3, PT, R8, RZ, PT ;  /* 0x000000ff0800720c */ /* 0x000fe20003f65270 */
[----:B0-----:R-:W-:Y:S01]  /*0770*/  VIADD R13, R12, 0xffffffe ;  /* 0x0ffffffe0c0d7836 */ /* 0x001fe20000000000 */
[----:B------:R-:W-:Y:S02]  /*0780*/  ISETP.GE.U32.AND P2, PT, R11, R18, PT ;  /* 0x000000120b00720c */ /* 0x000fe40003f46070 */
[----:B------:R-:W-:-:S04]  /*0790*/  LOP3.LUT R11, R45, R8, RZ, 0x3c, !PT ;  /* 0x000000082d0b7212 */ /* 0x000fc800078e3cff */
[----:B------:R-:W-:Y:S02]  /*07a0*/  ISETP.GE.AND P4, PT, R11, RZ, PT ;  /* 0x000000ff0b00720c */ /* 0x000fe40003f86270 */
[----:B------:R0:W1:Y:S05]  /*07b0*/  F2I.FTZ.U32.TRUNC.NTZ R11, R13 ;  /* 0x0000000d000b7305 */ /* 0x00006a000021f000 */
[----:B------:R-:W-:Y:S01]  /*07c0*/  @P2 IADD3 R10, PT, PT, R10, 0x1, RZ ;  /* 0x000000010a0a2810 */ /* 0x000fe20007ffe0ff */
[----:B0-----:R-:W0:Y:S04]  /*07d0*/  LDC.64 R12, c[0x0][0x390] ;  /* 0x0000e400ff0c7b82 */ /* 0x001e280000000a00 */
[----:B------:R-:W-:-:S04]  /*07e0*/  IMAD.MOV.U32 R16, RZ, RZ, R10 ;  /* 0x000000ffff107224 */ /* 0x000fc800078e000a */
        /* <DEDUP_REMOVED lines=29> */
[----:B---3--:R-:W-:Y:S01]  /*09c0*/  ISETP.NE.U32.AND P4, PT, R40, 0x1, PT ;  /* 0x000000012800780c */ /* 0x008fe20003f85070 */
        /* <DEDUP_REMOVED lines=24> */
.L_x_3793:
[----:B------:R-:W-:Y:S05]  /*0b50*/  BSYNC.RECONVERGENT B1 ;  /* 0x0000000000017941 */ /* 0x000fea0003800200 */
.L_x_3792:
[----:B------:R-:W-:Y:S01]  /*0b60*/  ISETP.GE.AND.EX P6, PT, RZ, R15, PT, P1 ;  /* 0x0000000fff00720c */ /* 0x000fe20003fc6310 */
[----:B------:R-:W-:Y:S01]  /*0b70*/  BSSY.RECONVERGENT B1, `(.L_x_3794) ;  /* 0x000007c000017945 */ /* 0x000fe20003800200 */
[-C--:B------:R-:W-:Y:S02]  /*0b80*/  ISETP.GE.U32.AND P4, PT, R5, R14.reuse, PT ;  /* 0x0000000e0500720c */ /* 0x080fe40003f86070 */
[-C--:B------:R-:W-:Y:S02]  /*0b90*/  ISETP.GE.U32.AND P3, PT, R7, R14.reuse, PT ;  /* 0x0000000e0700720c */ /* 0x080fe40003f66070 */
[-C--:B------:R-:W-:Y:S02]  /*0ba0*/  ISETP.GE.U32.AND P2, PT, R9, R14.reuse, PT ;  /* 0x0000000e0900720c */ /* 0x080fe40003f46070 */
[----:B------:R-:W-:Y:S02]  /*0bb0*/  ISETP.GE.U32.AND P1, PT, R17, R14, PT ;  /* 0x0000000e1100720c */ /* 0x000fe40003f26070 */
[----:B------:R-:W-:-:S03]  /*0bc0*/  MOV R6, 0xff800000 ;  /* 0xff80000000067802 */ /* 0x000fc60000000f00 */
        /* <DEDUP_REMOVED lines=32> */
[----:B0-----:R-:W-:Y:S02]  /*0dd0*/  VIADD R10, R12, 0xffffffe ;  /* 0x0ffffffe0c0a7836 */ /* 0x001fe40000000000 */
[----:B------:R-:W0:Y:S02]  /*0de0*/  LDC R12, c[0x0][0x3c0] ;  /* 0x0000f000ff0c7b82 */ /* 0x000e240000000800 */
[----:B------:R1:W2:Y:S08]  /*0df0*/  F2I.FTZ.U32.TRUNC.NTZ R11, R10 ;  /* 0x0000000a000b7305 */ /* 0x0002b0000021f000 */
[----:B------:R-:W-:Y:S01]  /*0e00*/  @!P6 IMAD.MOV R16, RZ, RZ, -R16 ;  /* 0x000000ffff10e224 */ /* 0x000fe200078e0a10 */
[----:B------:R-:W-:Y:S01]  /*0e10*/  ISETP.NE.AND P6, PT, R45, RZ, PT ;  /* 0x000000ff2d00720c */ /* 0x000fe20003fc5270 */
[----:B-1----:R-:W-:-:S02]  /*0e20*/  IMAD.MOV.U32 R10, RZ, RZ, RZ ;  /* 0x000000ffff0a7224 */ /* 0x002fc400078e00ff */
[----:B--2---:R-:W-:-:S10]  /*0e30*/  IMAD.MOV R39, RZ, RZ, -R11 ;  /* 0x000000ffff277224 */ /* 0x004fd400078e0a0b */
[----:B------:R-:W-:-:S04]  /*0e40*/  @!P6 LOP3.LUT R16, RZ, R45, RZ, 0x33, !PT ;  /* 0x0000002dff10e212 */ /* 0x000fc800078e33ff */
[----:B------:R-:W-:Y:S02]  /*0e50*/  IADD3 R37, PT, PT, -R16, RZ, RZ ;  /* 0x000000ff10257210 */ /* 0x000fe40007ffe1ff */
[----:B0-----:R-:W-:-:S03]  /*0e60*/  IABS R49, R12 ;  /* 0x0000000c00317213 */ /* 0x001fc60000000000 */
        /* <DEDUP_REMOVED lines=76> */
.L_x_3795:
[----:B------:R-:W-:Y:S05]  /*1330*/  BSYNC.RECONVERGENT B1 ;  /* 0x0000000000017941 */ /* 0x000fea0003800200 */
.L_x_3794:
        /* <DEDUP_REMOVED lines=37> */
[----:B0-----:R-:W-:Y:S02]  /*1590*/  IADD3 R10, PT, PT, R16, 0xffffffe, RZ ;  /* 0x0ffffffe100a7810 */ /* 0x001fe40007ffe0ff */
[----:B------:R-:W0:Y:S02]  /*15a0*/  LDC R16, c[0x0][0x3c0] ;  /* 0x0000f000ff107b82 */ /* 0x000e240000000800 */
[----:B------:R1:W2:Y:S07]  /*15b0*/  F2I.FTZ.U32.TRUNC.NTZ R11, R10 ;  /* 0x0000000a000b7305 */ /* 0x0002ae000021f000 */
[----:B------:R-:W-:Y:S01]  /*15c0*/  @!P5 IMAD.MOV R18, RZ, RZ, -R18 ;  /* 0x000000ffff12d224 */ /* 0x000fe200078e0a12 */
[----:B------:R-:W-:Y:S01]  /*15d0*/  ISETP.NE.AND P5, PT, R45, RZ, PT ;  /* 0x000000ff2d00720c */ /* 0x000fe20003fa5270 */
[----:B-1----:R-:W-:-:S02]  /*15e0*/  IMAD.MOV.U32 R10, RZ, RZ, RZ ;  /* 0x000000ffff0a7224 */ /* 0x002fc400078e00ff */
[----:B--2---:R-:W-:-:S10]  /*15f0*/  IMAD.MOV R39, RZ, RZ, -R11 ;  /* 0x000000ffff277224 */ /* 0x004fd400078e0a0b */
[----:B------:R-:W-:Y:S02]  /*1600*/  @!P5 LOP3.LUT R18, RZ, R45, RZ, 0x33, !PT ;  /* 0x0000002dff12d212 */ /* 0x000fe400078e33ff */
[----:B0-----:R-:W-:Y:S02]  /*1610*/  IABS R49, R16 ;  /* 0x0000001000317213 */ /* 0x001fe40000000000 */
        /* <DEDUP_REMOVED lines=20> */
[----:B------:R1:W2:Y:S02]  /*1760*/  F2I.FTZ.U32.TRUNC.NTZ R39, R38 ;  /* 0x0000002600277305 */ /* 0x0002a4000021f000 */
[----:B------:R-:W-:Y:S02]  /*1770*/  IMAD.MOV.U32 R22, RZ, RZ, R10 ;  /* 0x000000ffff167224 */ /* 0x000fe400078e000a */
[----:B------:R-:W3:Y:S01]  /*1780*/  LDC.64 R10, c[0x0][0x398] ;  /* 0x0000e600ff0a7b82 */ /* 0x000ee20000000a00 */
[----:B-1----:R-:W-:-:S07]  /*1790*/  MOV R38, RZ ;  /* 0x000000ff00267202 */ /* 0x002fce0000000f00 */
[----:B------:R-:W-:Y:S02]  /*17a0*/  @!P5 IADD3 R22, PT, PT, -R22, RZ, RZ ;  /* 0x000000ff1616d210 */ /* 0x000fe40007ffe1ff */
[----:B------:R-:W-:Y:S01]  /*17b0*/  ISETP.NE.AND P5, PT, R12, RZ, PT ;  /* 0x000000ff0c00720c */ /* 0x000fe20003fa5270 */
[----:B--2---:R-:W-:-:S12]  /*17c0*/  IMAD.MOV R20, RZ, RZ, -R39 ;  /* 0x000000ffff147224 */ /* 0x004fd800078e0a27 */
        /* <DEDUP_REMOVED lines=50> */
.L_x_3797:
[----:B------:R-:W-:Y:S05]  /*1af0*/  BSYNC.RECONVERGENT B1 ;  /* 0x0000000000017941 */ /* 0x000fea0003800200 */
.L_x_3796:
        /* <DEDUP_REMOVED lines=36> */
[----:B------:R-:W0:Y:S02]  /*1d40*/  LDC R18, c[0x0][0x3c0] ;  /* 0x0000f000ff127b82 */ /* 0x000e240000000800 */
[----:B------:R1:W2:Y:S08]  /*1d50*/  F2I.FTZ.U32.TRUNC.NTZ R11, R10 ;  /* 0x0000000a000b7305 */ /* 0x0002b0000021f000 */
        /* <DEDUP_REMOVED lines=27> */
[----:B------:R-:W-:Y:S02]  /*1f10*/  IMAD.MOV.U32 R24, RZ, RZ, R10 ;  /* 0x000000ffff187224 */ /* 0x000fe400078e000a */
[----:B------:R-:W3:Y:S01]  /*1f20*/  LDC.64 R10, c[0x0][0x398] ;  /* 0x0000e600ff0a7b82 */ /* 0x000ee20000000a00 */
[----:B-1----:R-:W-:-:S07]  /*1f30*/  IMAD.MOV.U32 R38, RZ, RZ, RZ ;  /* 0x000000ffff267224 */ /* 0x002fce00078e00ff */
[----:B------:R-:W-:Y:S01]  /*1f40*/  @!P4 IMAD.MOV R24, RZ, RZ, -R24 ;  /* 0x000000ffff18c224 */ /* 0x000fe200078e0a18 */
[----:B------:R-:W-:Y:S01]  /*1f50*/  ISETP.NE.AND P4, PT, R16, RZ, PT ;  /* 0x000000ff1000720c */ /* 0x000fe20003f85270 */
[----:B--2---:R-:W-:-:S12]  /*1f60*/  IMAD.MOV R22, RZ, RZ, -R39 ;  /* 0x000000ffff167224 */ /* 0x004fd800078e0a27 */
        /* <DEDUP_REMOVED lines=10> */
[----:B------:R-:W-:-:S05]  /*2010*/  ISETP.NE.AND.EX P4, PT, R11, RZ, PT, P4 ;  /* 0x000000ff0b00720c */ /* 0x000fca0003f85340 */
[----:B------:R-:W-:-:S04]  /*2020*/  IMAD.HI.U32 R16, R45, R22, RZ ;  /* 0x000000162d107227 */ /* 0x000fc800078e00ff */
[----:B------:R-:W-:-:S04]  /*2030*/  IMAD.MOV R37, RZ, RZ, -R16 ;  /* 0x000000ffff257224 */ /* 0x000fc800078e0a10 */
[C---:B------:R-:W-:Y:S01]  /*2040*/  IMAD R10, R49.reuse, R37, R22 ;  /* 0x00000025310a7224 */ /* 0x040fe200078e0216 */
[----:B------:R-:W-:Y:S01]  /*2050*/  SEL R22, R24, RZ, P4 ;  /* 0x000000ff18167207 */ /* 0x000fe20002000000 */
        /* <DEDUP_REMOVED lines=35> */
.L_x_3799:
[----:B------:R-:W-:Y:S05]  /*2290*/  BSYNC.RECONVERGENT B1 ;  /* 0x0000000000017941 */ /* 0x000fea0003800200 */
.L_x_3798:
        /* <DEDUP_REMOVED lines=121> */
.L_x_3801:
[----:B------:R-:W-:Y:S05]  /*2a30*/  BSYNC.RECONVERGENT B1 ;  /* 0x0000000000017941 */ /* 0x000fea0003800200 */
.L_x_3800:
        /* <DEDUP_REMOVED lines=42> */
[----:B------:R-:W-:Y:S01]  /*2ce0*/  IADD3 R12, PT, PT, -R20, RZ, RZ ;  /* 0x000000ff140c7210 */ /* 0x000fe20007ffe1ff */
[----:B------:R-:W-:-:S04]  /*2cf0*/  IMAD.HI.U32 R39, R37, R39, R36 ;  /* 0x0000002725277227 */ /* 0x000fc800078e0024 */
[----:B------:R-:W-:Y:S02]  /*2d00*/  IMAD R49, R22, R12, R11 ;  /* 0x0000000c16317224 */ /* 0x000fe400078e020b */
[----:B------:R-:W0:Y:S03]  /*2d10*/  LDC R12, c[0x0][0x3c0] ;  /* 0x0000f000ff0c7b82 */ /* 0x000e260000000800 */
[----:B------:R-:W-:-:S05]  /*2d20*/  IABS R24, R49 ;  /* 0x0000003100187213 */ /* 0x000fca0000000000 */
        /* <DEDUP_REMOVED lines=11> */
[----:B------:R-:W2:Y:S01]  /*2de0*/  LDC.64 R40, c[0x0][0x398] ;  /* 0x0000e600ff287b82 */ /* 0x000ea20000000a00 */
[----:B0-----:R-:W0:Y:S09]  /*2df0*/  MUFU.RCP R28, R28 ;  /* 0x0000001c001c7308 */ /* 0x001e320000001000 */
        /* <DEDUP_REMOVED lines=59> */
.L_x_3803:
[----:B------:R-:W-:Y:S05]  /*31b0*/  BSYNC.RECONVERGENT B1 ;  /* 0x0000000000017941 */ /* 0x000fea0003800200 */
.L_x_3802:
        /* <DEDUP_REMOVED lines=121> */
.L_x_3805:
[----:B------:R-:W-:Y:S05]  /*3950*/  BSYNC.RECONVERGENT B1 ;  /* 0x0000000000017941 */ /* 0x000fea0003800200 */
.L_x_3804:
        /* <DEDUP_REMOVED lines=77> */
[----:B--2---:R-:W-:Y:S02]  /*3e30*/  ISETP.NE.U32.AND P6, PT, R40, 0x1, PT ;  /* 0x000000012800780c */ /* 0x004fe40003fc5070 */
[----:B------:R-:W-:Y:S01]  /*3e40*/  IABS R28, R45 ;  /* 0x0000002d001c7213 */ /* 0x000fe20000000000 */
[----:B------:R-:W-:Y:S01]  /*3e50*/  IMAD.HI.U32 R22, R37, R49, R36 ;  /* 0x0000003125167227 */ /* 0x000fe200078e0024 */
[----:B------:R-:W-:-:S03]  /*3e60*/  ISETP.NE.AND.EX P6, PT, R41, RZ, PT, P6 ;  /* 0x000000ff2900720c */ /* 0x000fc60003fc5360 */
[----:B------:R-:W-:-:S04]  /*3e70*/  IMAD.MOV.U32 R37, RZ, RZ, R28 ;  /* 0x000000ffff257224 */ /* 0x000fc800078e001c */
[----:B------:R-:W-:-:S04]  /*3e80*/  IMAD.HI.U32 R22, R22, R37, RZ ;  /* 0x0000002516167227 */ /* 0x000fc800078e00ff */
[----:B------:R-:W-:-:S04]  /*3e90*/  IMAD.MOV R28, RZ, RZ, -R22 ;  /* 0x000000ffff1c7224 */ /* 0x000fc800078e0a16 */
[----:B------:R-:W-:Y:S01]  /*3ea0*/  IMAD R37, R26, R28, R37 ;  /* 0x0000001c1a257224 */ /* 0x000fe200078e0225 */
[----:B------:R-:W-:-:S04]  /*3eb0*/  SEL R28, R30, RZ, P6 ;  /* 0x000000ff1e1c7207 */ /* 0x000fc80003000000 */
[----:B------:R-:W-:-:S13]  /*3ec0*/  ISETP.GT.U32.AND P6, PT, R26, R37, PT ;  /* 0x000000251a00720c */ /* 0x000fda0003fc4070 */
[----:B------:R-:W-:Y:S01]  /*3ed0*/  @!P6 IMAD.IADD R37, R37, 0x1, -R26 ;  /* 0x000000012525e824 */ /* 0x000fe200078e0a1a */
[----:B------:R-:W-:-:S04]  /*3ee0*/  @!P6 IADD3 R22, PT, PT, R22, 0x1, RZ ;  /* 0x000000011616e810 */ /* 0x000fc80007ffe0ff */
[----:B------:R-:W-:Y:S02]  /*3ef0*/  ISETP.GE.U32.AND P6, PT, R37, R26, PT ;  /* 0x0000001a2500720c */ /* 0x000fe40003fc6070 */
[----:B------:R-:W-:Y:S01]  /*3f00*/  LOP3.LUT R26, R45, R12, RZ, 0x3c, !PT ;  /* 0x0000000c2d1a7212 */ /* 0x000fe200078e3cff */
[----:B------:R-:W1:Y:S10]  /*3f10*/  LDC.64 R36, c[0x0][0x3a0] ;  /* 0x0000e800ff247b82 */ /* 0x000e740000000a00 */
        /* <DEDUP_REMOVED lines=28> */
.L_x_3807:
[----:B------:R-:W-:Y:S05]  /*40e0*/  BSYNC.RECONVERGENT B1 ;  /* 0x0000000000017941 */ /* 0x000fea0003800200 */
.L_x_3806:
        /* <DEDUP_REMOVED lines=71> */
[----:B------:R-:W-:Y:S01]  /*4560*/  @!P5 LOP3.LUT R32, RZ, R24, RZ, 0x33, !PT ;  /* 0x00000018ff20d212 */ /* 0x000fe200078e33ff */
[----:B------:R-:W-:Y:S01]  /*4570*/  IMAD R49, R49, R28, RZ ;  /* 0x0000001c31317224 */ /* 0x000fe200078e02ff */
[----:B--2---:R-:W-:-:S03]  /*4580*/  ISETP.NE.U32.AND P5, PT, R36, 0x1, PT ;  /* 0x000000012400780c */ /* 0x004fc60003fa5070 */
[----:B------:R-:W-:Y:S01]  /*4590*/  IMAD.MOV R30, RZ, RZ, -R32 ;  /* 0x000000ffff1e7224 */ /* 0x000fe200078e0a20 */
[----:B------:R-:W-:-:S03]  /*45a0*/  ISETP.NE.AND.EX P5, PT, R37, RZ, PT, P5 ;  /* 0x000000ff2500720c */ /* 0x000fc60003fa5350 */
[----:B------:R-:W-:Y:S01]  /*45b0*/  IMAD R45, R24, R30, R45 ;  /* 0x0000001e182d7224 */ /* 0x000fe200078e022d */
[----:B------:R-:W-:Y:S01]  /*45c0*/  SEL R26, R26, RZ, P5 ;  /* 0x000000ff1a1a7207 */ /* 0x000fe20002800000 */
[----:B------:R-:W-:Y:S01]  /*45d0*/  IMAD.HI.U32 R24, R41, R49, R40 ;  /* 0x0000003129187227 */ /* 0x000fe200078e0028 */
[----:B-1----:R-:W-:Y:S02]  /*45e0*/  ISETP.NE.U32.AND P5, PT, R38, 0x1, PT ;  /* 0x000000012600780c */ /* 0x002fe40003fa5070 */
        /* <DEDUP_REMOVED lines=42> */
.L_x_3809:
[----:B------:R-:W-:Y:S05]  /*4890*/  BSYNC.RECONVERGENT B1 ;  /* 0x0000000000017941 */ /* 0x000fea0003800200 */
.L_x_3808:
        /* <DEDUP_REMOVED lines=69> */
[----:B------:R-:W-:Y:S01]  /*4cf0*/  @!P4 LOP3.LUT R34, RZ, R26, RZ, 0x33, !PT ;  /* 0x0000001aff22c212 */ /* 0x000fe200078e33ff */
[----:B------:R-:W-:Y:S01]  /*4d00*/  IMAD R49, R49, R30, RZ ;  /* 0x0000001e31317224 */ /* 0x000fe200078e02ff */
[----:B-1----:R-:W-:-:S03]  /*4d10*/  ISETP.NE.U32.AND P4, PT, R36, 0x1, PT ;  /* 0x000000012400780c */ /* 0x002fc60003f85070 */
[----:B------:R-:W-:Y:S01]  /*4d20*/  IMAD.MOV R32, RZ, RZ, -R34 ;  /* 0x000000ffff207224 */ /* 0x000fe200078e0a22 */
[----:B------:R-:W-:-:S03]  /*4d30*/  ISETP.NE.AND.EX P4, PT, R37, RZ, PT, P4 ;  /* 0x000000ff2500720c */ /* 0x000fc60003f85340 */
[----:B------:R-:W-:Y:S01]  /*4d40*/  IMAD R45, R26, R32, R45 ;  /* 0x000000201a2d7224 */ /* 0x000fe200078e022d */
[----:B------:R-:W-:Y:S01]  /*4d50*/  SEL R28, R28, RZ, P4 ;  /* 0x000000ff1c1c7207 */ /* 0x000fe20002000000 */
[----:B------:R-:W-:Y:S01]  /*4d60*/  IMAD.HI.U32 R26, R41, R49, R40 ;  /* 0x00000031291a7227 */ /* 0x000fe200078e0028 */
[----:B0-----:R-:W-:Y:S02]  /*4d70*/  ISETP.NE.U32.AND P4, PT, R38, 0x1, PT ;  /* 0x000000012600780c */ /* 0x001fe40003f85070 */
        /* <DEDUP_REMOVED lines=42> */
.L_x_3811:
[----:B------:R-:W-:Y:S05]  /*5020*/  BSYNC.RECONVERGENT B1 ;  /* 0x0000000000017941 */ /* 0x000fea0003800200 */
.L_x_3810:
        /* <DEDUP_REMOVED lines=43> */
[----:B------:R-:W-:Y:S02]  /*52e0*/  ISETP.GE.U32.AND P3, PT, R14, R39, PT ;  /* 0x000000270e00720c */ /* 0x000fe40003f66070 */
[----:B------:R-:W-:-:S03]  /*52f0*/  LOP3.LUT R14, R11, R12, RZ, 0x3c, !PT ;  /* 0x0000000c0b0e7212 */ /* 0x000fc600078e3cff */
[----:B------:R-:W0:Y:S08]  /*5300*/  F2I.FTZ.U32.TRUNC.NTZ R15, R15 ;  /* 0x0000000f000f7305 */ /* 0x000e30000021f000 */
[----:B------:R-:W-:Y:S02]  /*5310*/  @P3 IADD3 R40, PT, PT, R40, 0x1, RZ ;  /* 0x0000000128283810 */ /* 0x000fe40007ffe0ff */
[----:B------:R-:W-:-:S02]  /*5320*/  ISETP.GE.AND P3, PT, R14, RZ, PT ;  /* 0x000000ff0e00720c */ /* 0x000fc40003f66270 */
[----:B0-----:R-:W-:-:S05]  /*5330*/  IADD3 R14, PT, PT, RZ, -R15, RZ ;  /* 0x8000000fff0e7210 */ /* 0x001fca0007ffe0ff */
[----:B------:R-:W-:Y:S02]  /*5340*/  IMAD R39, R14, R37, RZ ;  /* 0x000000250e277224 */ /* 0x000fe400078e02ff */
[----:B------:R-:W-:-:S04]  /*5350*/  IMAD.MOV.U32 R14, RZ, RZ, RZ ;  /* 0x000000ffff0e7224 */ /* 0x000fc800078e00ff */
[----:B------:R-:W-:Y:S01]  /*5360*/  @!P3 IMAD.MOV R40, RZ, RZ, -R40 ;  /* 0x000000ffff28b224 */ /* 0x000fe200078e0a28 */
[----:B------:R-:W-:Y:S01]  /*5370*/  ISETP.NE.AND P3, PT, R12, RZ, PT ;  /* 0x000000ff0c00720c */ /* 0x000fe20003f65270 */
[----:B------:R-:W-:-:S12]  /*5380*/  IMAD.HI.U32 R39, R15, R39, R14 ;  /* 0x000000270f277227 */ /* 0x000fd800078e000e */
[----:B------:R-:W-:-:S05]  /*5390*/  @!P3 LOP3.LUT R40, RZ, R12, RZ, 0x33, !PT ;  /* 0x0000000cff28b212 */ /* 0x000fca00078e33ff */
[----:B------:R-:W-:-:S04]  /*53a0*/  IMAD.MOV R45, RZ, RZ, -R40 ;  /* 0x000000ffff2d7224 */ /* 0x000fc800078e0a28 */
[----:B------:R-:W-:-:S05]  /*53b0*/  IMAD R45, R12, R45, R11 ;  /* 0x0000002d0c2d7224 */ /* 0x000fca00078e020b */
[----:B------:R-:W-:-:S04]  /*53c0*/  IABS R12, R45 ;  /* 0x0000002d000c7213 */ /* 0x000fc80000000000 */
        /* <DEDUP_REMOVED lines=14> */
[----:B------:R-:W-:-:S02]  /*54b0*/  ISETP.GE.AND P3, PT, R14, RZ, PT ;  /* 0x000000ff0e00720c */ /* 0x000fc40003f66270 */
[----:B------:R-:W1:Y:S11]  /*54c0*/  LDC.64 R14, c[0x0][0x390] ;  /* 0x0000e400ff0e7b82 */ /* 0x000e760000000a00 */
[----:B------:R-:W-:Y:S01]  /*54d0*/  @!P3 IMAD.MOV R44, RZ, RZ, -R44 ;  /* 0x000000ffff2cb224 */ /* 0x000fe200078e0a2c */
[----:B------:R-:W-:-:S02]  /*54e0*/  ISETP.NE.AND P3, PT, R36, RZ, PT ;  /* 0x000000ff2400720c */ /* 0x000fc40003f65270 */
[----:B0-----:R-:W-:-:S04]  /*54f0*/  IADD3 R38, PT, PT, R48, 0xffffffe, RZ ;  /* 0x0ffffffe30267810 */ /* 0x001fc80007ffe0ff */
[----:B------:R0:W2:Y:S07]  /*5500*/  F2I.FTZ.U32.TRUNC.NTZ R39, R38 ;  /* 0x0000002600277305 */ /* 0x0000ae000021f000 */
[----:B------:R-:W-:Y:S01]  /*5510*/  @!P3 LOP3.LUT R44, RZ, R36, RZ, 0x33, !PT ;  /* 0x00000024ff2cb212 */ /* 0x000fe200078e33ff */
[----:B0-----:R-:W-:Y:S01]  /*5520*/  HFMA2 R38, -RZ, RZ, 0, 0 ;  /* 0x00000000ff267431 */ /* 0x001fe200000001ff */
[----:B-1----:R-:W-:-:S03]  /*5530*/  ISETP.NE.U32.AND P3, PT, R14, 0x1, PT ;  /* 0x000000010e00780c */ /* 0x002fc60003f65070 */
[----:B------:R-:W-:Y:S01]  /*5540*/  IMAD.MOV R37, RZ, RZ, -R44 ;  /* 0x000000ffff257224 */ /* 0x000fe200078e0a2c */
[----:B------:R-:W-:Y:S01]  /*5550*/  ISETP.NE.AND.EX P3, PT, R15, RZ, PT, P3 ;  /* 0x000000ff0f00720c */ /* 0x000fe20003f65330 */
[----:B--2---:R-:W-:Y:S02]  /*5560*/  IMAD.MOV R48, RZ, RZ, -R39 ;  /* 0x000000ffff307224 */ /* 0x004fe400078e0a27 */
[----:B------:R-:W-:Y:S01]  /*5570*/  IMAD R45, R36, R37, R45 ;  /* 0x00000025242d7224 */ /* 0x000fe200078e022d */
[----:B------:R-:W-:Y:S01]  /*5580*/  SEL R40, R40, RZ, P3 ;  /* 0x000000ff28287207 */ /* 0x000fe20001800000 */
[----:B------:R-:W0:Y:S01]  /*5590*/  LDC.64 R36, c[0x0][0x398] ;  /* 0x0000e600ff247b82 */ /* 0x000e220000000a00 */
[----:B------:R-:W-:-:S04]  /*55a0*/  IMAD R49, R48, R41, RZ ;  /* 0x0000002930317224 */ /* 0x000fc800078e02ff */
[----:B------:R-:W-:Y:S01]  /*55b0*/  IMAD.HI.U32 R49, R39, R49, R38 ;  /* 0x0000003127317227 */ /* 0x000fe200078e0026 */
[----:B------:R-:W-:-:S05]  /*55c0*/  IABS R38, R45 ;  /* 0x0000002d00267213 */ /* 0x000fca0000000000 */
[----:B------:R-:W-:-:S04]  /*55d0*/  IMAD.MOV.U32 R14, RZ, RZ, R38 ;  /* 0x000000ffff0e7224 */ /* 0x000fc800078e0026 */
        /* <DEDUP_REMOVED lines=41> */
.L_x_3813:
[----:B------:R-:W-:Y:S05]  /*5870*/  BSYNC.RECONVERGENT B1 ;  /* 0x0000000000017941 */ /* 0x000fea0003800200 */
.L_x_3812:
        /* <DEDUP_REMOVED lines=39> */
[----:B------:R-:W-:Y:S01]  /*5af0*/  @!P2 LOP3.LUT R36, RZ, R38, RZ, 0x33, !PT ;  /* 0x00000026ff24a212 */ /* 0x000fe200078e33ff */
[----:B------:R-:W-:-:S03]  /*5b00*/  IMAD R41, R40, R39, RZ ;  /* 0x0000002728297224 */ /* 0x000fc600078e02ff */
[----:B------:R-:W-:Y:S01]  /*5b10*/  IADD3 R42, PT, PT, -R36, RZ, RZ ;  /* 0x000000ff242a7210 */ /* 0x000fe20007ffe1ff */
[----:B------:R-:W-:-:S04]  /*5b20*/  IMAD.HI.U32 R41, R15, R41, R14 ;  /* 0x000000290f297227 */ /* 0x000fc800078e000e */
[----:B------:R-:W-:-:S05]  /*5b30*/  IMAD R42, R38, R42, R11 ;  /* 0x0000002a262a7224 */ /* 0x000fca00078e020b */
[----:B------:R-:W-:-:S05]  /*5b40*/  IABS R38, R42 ;  /* 0x0000002a00267213 */ /* 0x000fca0000000000 */
[----:B------:R-:W-:Y:S01]  /*5b50*/  IMAD.MOV.U32 R14, RZ, RZ, R38 ;  /* 0x000000ffff0e7224 */ /* 0x000fe200078e0026 */
[----:B0-----:R-:W-:-:S03]  /*5b60*/  IABS R38, R12 ;  /* 0x0000000c00267213 */ /* 0x001fc60000000000 */
        /* <DEDUP_REMOVED lines=14> */
[----:B------:R-:W-:-:S05]  /*5c50*/  ISETP.NE.AND P2, PT, R37, RZ, PT ;  /* 0x000000ff2500720c */ /* 0x000fca0003f45270 */
[----:B------:R-:W-:Y:S02]  /*5c60*/  @!P3 IMAD.MOV R40, RZ, RZ, -R40 ;  /* 0x000000ffff28b224 */ /* 0x000fe400078e0a28 */
[----:B0-----:R-:W-:-:S06]  /*5c70*/  IMAD.MOV.U32 R14, RZ, RZ, RZ ;  /* 0x000000ffff0e7224 */ /* 0x001fcc00078e00ff */
[----:B------:R-:W-:Y:S02]  /*5c80*/  @!P2 LOP3.LUT R40, RZ, R37, RZ, 0x33, !PT ;  /* 0x00000025ff28a212 */ /* 0x000fe400078e33ff */
[----:B-1----:R-:W-:-:S03]  /*5c90*/  IADD3 R39, PT, PT, RZ, -R15, RZ ;  /* 0x8000000fff277210 */ /* 0x002fc60007ffe0ff */
        /* <DEDUP_REMOVED lines=9> */
[----:B------:R-:W-:-:S05]  /*5d30*/  IMAD R37, R38, R39, R37 ;  /* 0x0000002726257224 */ /* 0x000fca00078e0225 */
[----:B------:R-:W-:Y:S02]  /*5d40*/  ISETP.GT.U32.AND P2, PT, R38, R37, PT ;  /* 0x000000252600720c */ /* 0x000fe40003f44070 */
[----:B0-----:R-:W-:-:S04]  /*5d50*/  ISETP.NE.U32.AND P3, PT, R14, 0x1, PT ;  /* 0x000000010e00780c */ /* 0x001fc80003f65070 */
[----:B------:R-:W-:Y:S02]  /*5d60*/  ISETP.NE.AND.EX P3, PT, R15, RZ, PT, P3 ;  /* 0x000000ff0f00720c */ /* 0x000fe40003f65330 */
[----:B------:R-:W0:Y:S05]  /*5d70*/  LDC.64 R14, c[0x0][0x398] ;  /* 0x0000e600ff0e7b82 */ /* 0x000e2a0000000a00 */
[----:B------:R-:W-:Y:S01]  /*5d80*/  @!P2 IMAD.IADD R37, R37, 0x1, -R38 ;  /* 0x000000012525a824 */ /* 0x000fe200078e0a26 */
[----:B------:R-:W-:Y:S02]  /*5d90*/  SEL R45, R36, RZ, P3 ;  /* 0x000000ff242d7207 */ /* 0x000fe40001800000 */
[----:B------:R-:W-:-:S02]  /*5da0*/  @!P2 IADD3 R42, PT, PT, R42, 0x1, RZ ;  /* 0x000000012a2aa810 */ /* 0x000fc40007ffe0ff */
[----:B------:R-:W-:Y:S01]  /*5db0*/  ISETP.GE.U32.AND P3, PT, R37, R38, PT ;  /* 0x000000262500720c */ /* 0x000fe20003f66070 */
[----:B------:R-:W-:Y:S01]  /*5dc0*/  IMAD R45, R45, UR36, RZ ;  /* 0x000000242d2d7c24 */ /* 0x000fe2000f8e02ff */
        /* <DEDUP_REMOVED lines=33> */
.L_x_3815:
[----:B------:R-:W-:Y:S05]  /*5fe0*/  BSYNC.RECONVERGENT B1 ;  /* 0x0000000000017941 */ /* 0x000fea0003800200 */
.L_x_3814:
        /* <DEDUP_REMOVED lines=44> */
[----:B------:R-:W-:Y:S02]  /*62b0*/  IMAD R39, R40, R37, RZ ;  /* 0x0000002528277224 */ /* 0x000fe400078e02ff */
[----:B------:R-:W1:Y:S01]  /*62c0*/  LDC.64 R40, c[0x0][0x3a8] ;  /* 0x0000ea00ff287b82 */ /* 0x000e620000000a00 */
[----:B------:R-:W-:Y:S01]  /*62d0*/  IABS R38, R49 ;  /* 0x0000003100267213 */ /* 0x000fe20000000000 */
[----:B------:R-:W-:-:S03]  /*62e0*/  IMAD.HI.U32 R39, R15, R39, R14 ;  /* 0x000000270f277227 */ /* 0x000fc600078e000e */
[----:B------:R-:W-:Y:S02]  /*62f0*/  MOV R14, R38 ;  /* 0x00000026000e7202 */ /* 0x000fe40000000f00 */
[----:B0-----:R-:W-:-:S03]  /*6300*/  IABS R38, R34 ;  /* 0x0000002200267213 */ /* 0x001fc60000000000 */
        /* <DEDUP_REMOVED lines=12> */
[----:B------:R-:W-:-:S04]  /*63d0*/  ISETP.GE.AND P1, PT, R14, RZ, PT ;  /* 0x000000ff0e00720c */ /* 0x000fc80003f26270 */
[----:B------:R-:W0:Y:S03]  /*63e0*/  F2I.FTZ.U32.TRUNC.NTZ R15, R15 ;  /* 0x0000000f000f7305 */ /* 0x000e26000021f000 */
[----:B------:R-:W-:-:S06]  /*63f0*/  @P2 VIADD R45, R45, 0x1 ;  /* 0x000000012d2d2836 */ /* 0x000fcc0000000000 */
        /* <DEDUP_REMOVED lines=8> */
[----:B------:R-:W-:-:S04]  /*6480*/  IMAD.HI.U32 R14, R15, R37, R14 ;  /* 0x000000250f0e7227 */ /* 0x000fc800078e000e */
[----:B------:R-:W-:-:S04]  /*6490*/  IMAD.MOV.U32 R37, RZ, RZ, R36 ;  /* 0x000000ffff257224 */ /* 0x000fc800078e0024 */
[----:B------:R-:W-:Y:S02]  /*64a0*/  IMAD.HI.U32 R48, R14, R37, RZ ;  /* 0x000000250e307227 */ /* 0x000fe400078e00ff */
[----:B------:R-:W0:Y:S02]  /*64b0*/  LDC.64 R14, c[0x0][0x390] ;  /* 0x0000e400ff0e7b82 */ /* 0x000e240000000a00 */
[----:B------:R-:W-:-:S04]  /*64c0*/  IMAD.MOV R36, RZ, RZ, -R48 ;  /* 0x000000ffff247224 */ /* 0x000fc800078e0a30 */
[----:B------:R-:W-:-:S05]  /*64d0*/  IMAD R37, R38, R36, R37 ;  /* 0x0000002426257224 */ /* 0x000fca00078e0225 */
[----:B------:R-:W-:-:S13]  /*64e0*/  ISETP.GT.U32.AND P2, PT, R38, R37, PT ;  /* 0x000000252600720c */ /* 0x000fda0003f44070 */
[-C--:B------:R-:W-:Y:S01]  /*64f0*/  @!P2 IADD3 R37, PT, PT, R37, -R38.reuse, RZ ;  /* 0x800000262525a210 */ /* 0x080fe20007ffe0ff */
[----:B------:R-:W-:Y:S01]  /*6500*/  @!P2 VIADD R48, R48, 0x1 ;  /* 0x000000013030a836 */ /* 0x000fe20000000000 */
[----:B0-----:R-:W-:Y:S02]  /*6510*/  ISETP.NE.U32.AND P1, PT, R14, 0x1, PT ;  /* 0x000000010e00780c */ /* 0x001fe40003f25070 */
[----:B------:R-:W-:Y:S02]  /*6520*/  ISETP.GE.U32.AND P3, PT, R37, R38, PT ;  /* 0x000000262500720c */ /* 0x000fe40003f66070 */
[----:B------:R-:W0:Y:S01]  /*6530*/  LDC.64 R36, c[0x0][0x398] ;  /* 0x0000e600ff247b82 */ /* 0x000e220000000a00 */
[----:B------:R-:W-:Y:S02]  /*6540*/  LOP3.LUT R14, R49, R34, RZ, 0x3c, !PT ;  /* 0x00000022310e7212 */ /* 0x000fe400078e3cff */
[----:B------:R-:W-:Y:S02]  /*6550*/  ISETP.NE.AND.EX P1, PT, R15, RZ, PT, P1 ;  /* 0x000000ff0f00720c */ /* 0x000fe40003f25310 */
[----:B------:R-:W-:-:S02]  /*6560*/  ISETP.GE.AND P2, PT, R14, RZ, PT ;  /* 0x000000ff0e00720c */ /* 0x000fc40003f46270 */
[----:B------:R-:W-:Y:S01]  /*6570*/  SEL R12, R12, RZ, P1 ;  /* 0x000000ff0c0c7207 */ /* 0x000fe20000800000 */
[----:B------:R-:W2:Y:S03]  /*6580*/  LDC.64 R38, c[0x0][0x3a0] ;  /* 0x0000e800ff267b82 */ /* 0x000ea60000000a00 */
[----:B------:R-:W-:Y:S01]  /*6590*/  @P3 VIADD R48, R48, 0x1 ;  /* 0x0000000130303836 */ /* 0x000fe20000000000 */
[----:B------:R-:W-:Y:S01]  /*65a0*/  ISETP.NE.AND P3, PT, R34, RZ, PT ;  /* 0x000000ff2200720c */ /* 0x000fe20003f65270 */
[----:B------:R-:W-:-:S05]  /*65b0*/  IMAD R12, R12, UR36, RZ ;  /* 0x000000240c0c7c24 */ /* 0x000fca000f8e02ff */
[----:B------:R-:W-:Y:S02]  /*65c0*/  @!P2 IADD3 R48, PT, PT, -R48, RZ, RZ ;  /* 0x000000ff3030a210 */ /* 0x000fe40007ffe1ff */
[----:B0-----:R-:W-:-:S05]  /*65d0*/  ISETP.NE.U32.AND P2, PT, R36, 0x1, PT ;  /* 0x000000012400780c */ /* 0x001fca0003f45070 */
[----:B------:R-:W-:Y:S02]  /*65e0*/  @!P3 LOP3.LUT R48, RZ, R34, RZ, 0x33, !PT ;  /* 0x00000022ff30b212 */ /* 0x000fe400078e33ff */
[----:B------:R-:W-:Y:S02]  /*65f0*/  ISETP.NE.AND.EX P2, PT, R37, RZ, PT, P2 ;  /* 0x000000ff2500720c */ /* 0x000fe40003f45320 */
[----:B-1----:R-:W-:Y:S01]  /*6600*/  ISETP.NE.U32.AND P3, PT, R40, 0x1, PT ;  /* 0x000000012800780c */ /* 0x002fe20003f65070 */
[----:B------:R-:W-:Y:S01]  /*6610*/  IMAD.MOV R14, RZ, RZ, -R48 ;  /* 0x000000ffff0e7224 */ /* 0x000fe200078e0a30 */
[----:B--2---:R-:W-:Y:S02]  /*6620*/  ISETP.NE.U32.AND P1, PT, R38, 0x1, PT ;  /* 0x000000012600780c */ /* 0x004fe40003f25070 */
[----:B------:R-:W-:Y:S01]  /*6630*/  SEL R45, R45, RZ, P2 ;  /* 0x000000ff2d2d7207 */ /* 0x000fe20001000000 */
[----:B------:R-:W-:Y:S01]  /*6640*/  IMAD R34, R34, R14, R49 ;  /* 0x0000000e22227224 */ /* 0x000fe200078e0231 */
[----:B------:R-:W-:-:S02]  /*6650*/  ISETP.NE.AND.EX P1, PT, R39, RZ, PT, P1 ;  /* 0x000000ff2700720c */ /* 0x000fc40003f25310 */
[----:B------:R-:W-:Y:S01]  /*6660*/  ISETP.NE.AND.EX P3, PT, R41, RZ, PT, P3 ;  /* 0x000000ff2900720c */ /* 0x000fe20003f65330 */
        /* <DEDUP_REMOVED lines=16> */
.L_x_3817:
[----:B------:R-:W-:Y:S05]  /*6770*/  BSYNC.RECONVERGENT B1 ;  /* 0x0000000000017941 */ /* 0x000fea0003800200 */
.L_x_3816:
        /* <DEDUP_REMOVED lines=19> */
[----:B------:R-:W-:Y:S01]  /*68b0*/  IMAD.MOV.U32 R14, RZ, RZ, R32 ;  /* 0x000000ffff0e7224 */ /* 0x000fe200078e0020 */
[----:B-1----:R-:W-:-:S03]  /*68c0*/  IABS R32, R36 ;  /* 0x0000002400207213 */ /* 0x002fc60000000000 */
        /* <DEDUP_REMOVED lines=13> */
[----:B0-----:R-:W-:Y:S02]  /*69a0*/  IADD3 R14, PT, PT, R32, 0xffffffe, RZ ;  /* 0x0ffffffe200e7810 */ /* 0x001fe40007ffe0ff */
[----:B------:R-:W0:Y:S02]  /*69b0*/  LDC R32, c[0x0][0x3c0] ;  /* 0x0000f000ff207b82 */ /* 0x000e240000000800 */
[----:B------:R1:W2:Y:S01]  /*69c0*/  F2I.FTZ.U32.TRUNC.NTZ R15, R14 ;  /* 0x0000000e000f7305 */ /* 0x0002a2000021f000 */
[----:B------:R-:W-:-:S06]  /*69d0*/  @P1 VIADD R12, R12, 0x1 ;  /* 0x000000010c0c1836 */ /* 0x000fcc0000000000 */
[----:B------:R-:W-:Y:S02]  /*69e0*/  @!P3 IADD3 R12, PT, PT, -R12, RZ, RZ ;  /* 0x000000ff0c0cb210 */ /* 0x000fe40007ffe1ff */
[----:B------:R-:W-:Y:S01]  /*69f0*/  @!P2 LOP3.LUT R12, RZ, R38, RZ, 0x33, !PT ;  /* 0x00000026ff0ca212 */ /* 0x000fe200078e33ff */
[----:B-1----:R-:W-:-:S04]  /*6a00*/  HFMA2 R14, -RZ, RZ, 0, 0 ;  /* 0x00000000ff0e7431 */ /* 0x002fc800000001ff */
[----:B------:R-:W-:Y:S02]  /*6a10*/  IMAD.MOV R49, RZ, RZ, -R12 ;  /* 0x000000ffff317224 */ /* 0x000fe400078e0a0c */
[----:B--2---:R-:W-:Y:S02]  /*6a20*/  IMAD.MOV R40, RZ, RZ, -R15 ;  /* 0x000000ffff287224 */ /* 0x004fe400078e0a0f */
[----:B------:R-:W-:Y:S02]  /*6a30*/  IMAD R49, R38, R49, R11 ;  /* 0x0000003126317224 */ /* 0x000fe400078e020b */
[----:B------:R-:W-:-:S03]  /*6a40*/  IMAD R39, R40, R37, RZ ;  /* 0x0000002528277224 */ /* 0x000fc600078e02ff */
[----:B------:R-:W-:Y:S01]  /*6a50*/  IABS R38, R49 ;  /* 0x0000003100267213 */ /* 0x000fe20000000000 */
[----:B------:R-:W-:-:S04]  /*6a60*/  IMAD.HI.U32 R39, R15, R39, R14 ;  /* 0x000000270f277227 */ /* 0x000fc800078e000e */
[----:B------:R-:W-:Y:S01]  /*6a70*/  IMAD.MOV.U32 R14, RZ, RZ, R38 ;  /* 0x000000ffff0e7224 */ /* 0x000fe200078e0026 */
[----:B0-----:R-:W-:-:S03]  /*6a80*/  IABS R38, R32 ;  /* 0x0000002000267213 */ /* 0x001fc60000000000 */
        /* <DEDUP_REMOVED lines=24> */
[----:B------:R-:W-:-:S03]  /*6c10*/  IMAD.HI.U32 R14, R15, R37, R14 ;  /* 0x000000250f0e7227 */ /* 0x000fc600078e000e */
[----:B------:R-:W-:Y:S01]  /*6c20*/  ISETP.GE.AND P1, PT, R40, RZ, PT ;  /* 0x000000ff2800720c */ /* 0x000fe20003f26270 */
[----:B------:R-:W-:Y:S01]  /*6c30*/  IMAD.MOV.U32 R37, RZ, RZ, R36 ;  /* 0x000000ffff257224 */ /* 0x000fe200078e0024 */
[----:B------:R-:W0:Y:S03]  /*6c40*/  LDC.64 R40, c[0x0][0x3a8] ;  /* 0x0000ea00ff287b82 */ /* 0x000e260000000a00 */
        /* <DEDUP_REMOVED lines=16> */
[----:B------:R-:W-:Y:S02]  /*6d50*/  SEL R12, R12, RZ, P2 ;  /* 0x000000ff0c0c7207 */ /* 0x000fe40001000000 */
[----:B0-----:R-:W-:Y:S01]  /*6d60*/  ISETP.NE.U32.AND P2, PT, R40, 0x1, PT ;  /* 0x000000012800780c */ /* 0x001fe20003f45070 */
[----:B------:R-:W-:Y:S01]  /*6d70*/  IMAD.MOV R14, RZ, RZ, -R48 ;  /* 0x000000ffff0e7224 */ /* 0x000fe200078e0a30 */
[----:B--2---:R-:W-:Y:S01]  /*6d80*/  ISETP.NE.U32.AND P1, PT, R36, 0x1, PT ;  /* 0x000000012400780c */ /* 0x004fe20003f25070 */
[----:B------:R-:W-:Y:S01]  /*6d90*/  IMAD R12, R12, UR36, RZ ;  /* 0x000000240c0c7c24 */ /* 0x000fe2000f8e02ff */
[----:B------:R-:W-:Y:S01]  /*6da0*/  ISETP.NE.AND.EX P2, PT, R41, RZ, PT, P2 ;  /* 0x000000ff2900720c */ /* 0x000fe20003f45320 */
[----:B------:R-:W-:Y:S01]  /*6db0*/  IMAD R32, R32, R14, R49 ;  /* 0x0000000e20207224 */ /* 0x000fe200078e0231 */
[----:B------:R-:W-:-:S02]  /*6dc0*/  ISETP.NE.AND.EX P1, PT, R37, RZ, PT, P1 ;  /* 0x000000ff2500720c */ /* 0x000fc40003f25310 */
[----:B------:R-:W-:Y:S02]  /*6dd0*/  SHF.R.S64 R36, RZ, 0x1e, R11 ;  /* 0x0000001eff247819 */ /* 0x000fe4000000100b */
[----:B---3--:R-:W-:Y:S02]  /*6de0*/  ISETP.NE.U32.AND P3, PT, R38, 0x1, PT ;  /* 0x000000012600780c */ /* 0x008fe40003f65070 */
[----:B------:R-:W-:Y:S02]  /*6df0*/  SEL R45, R45, RZ, P1 ;  /* 0x000000ff2d2d7207 */ /* 0x000fe40000800000 */
[----:B------:R-:W-:Y:S02]  /*6e00*/  ISETP.NE.AND.EX P3, PT, R39, RZ, PT, P3 ;  /* 0x000000ff2700720c */ /* 0x000fe40003f65330 */
[----:B------:R-:W-:Y:S01]  /*6e10*/  SEL R32, R32, RZ, P2 ;  /* 0x000000ff20207207 */ /* 0x000fe20001000000 */
[----:B------:R-:W-:Y:S01]  /*6e20*/  IMAD R45, R45, UR37, R12 ;  /* 0x000000252d2d7c24 */ /* 0x000fe2000f8e020c */
        /* <DEDUP_REMOVED lines=13> */
.L_x_3819:
[----:B------:R-:W-:Y:S05]  /*6f00*/  BSYNC.RECONVERGENT B1 ;  /* 0x0000000000017941 */ /* 0x000fea0003800200 */
.L_x_3818:
        /* <DEDUP_REMOVED lines=20> */
[----:B-1----:R-:W-:-:S03]  /*7050*/  IABS R30, R36 ;  /* 0x00000024001e7213 */ /* 0x002fc60000000000 */
        /* <DEDUP_REMOVED lines=25> */
[----:B------:R-:W-:-:S04]  /*71f0*/  IMAD.HI.U32 R39, R15, R39, R14 ;  /* 0x000000270f277227 */ /* 0x000fc800078e000e */
        /* <DEDUP_REMOVED lines=15> */
[----:B------:R-:W0:Y:S06]  /*72f0*/  F2I.FTZ.U32.TRUNC.NTZ R15, R15 ;  /* 0x0000000f000f7305 */ /* 0x000e2c000021f000 */
[----:B------:R-:W-:-:S06]  /*7300*/  @P1 VIADD R45, R45, 0x1 ;  /* 0x000000012d2d1836 */ /* 0x000fcc0000000000 */
[----:B------:R-:W-:Y:S01]  /*7310*/  @!P3 IMAD.MOV R45, RZ, RZ, -R45 ;  /* 0x000000ffff2db224 */ /* 0x000fe200078e0a2d */
[----:B------:R-:W-:Y:S02]  /*7320*/  @!P2 LOP3.LUT R45, RZ, R36, RZ, 0x33, !PT ;  /* 0x00000024ff2da212 */ /* 0x000fe400078e33ff */
[----:B0-----:R-:W-:Y:S02]  /*7330*/  IADD3 R37, PT, PT, RZ, -R15, RZ ;  /* 0x8000000fff257210 */ /* 0x001fe40007ffe0ff */
[----:B------:R-:W-:Y:S01]  /*7340*/  ISETP.NE.AND P3, PT, R30, RZ, PT ;  /* 0x000000ff1e00720c */ /* 0x000fe20003f65270 */
[----:B------:R-:W-:Y:S02]  /*7350*/  IMAD.MOV R14, RZ, RZ, -R45 ;  /* 0x000000ffff0e7224 */ /* 0x000fe400078e0a2d */
[----:B------:R-:W-:Y:S02]  /*7360*/  IMAD R37, R37, R38, RZ ;  /* 0x0000002625257224 */ /* 0x000fe400078e02ff */
[----:B------:R-:W-:-:S02]  /*7370*/  IMAD R49, R36, R14, R49 ;  /* 0x0000000e24317224 */ /* 0x000fc400078e0231 */
[----:B------:R-:W-:-:S03]  /*7380*/  IMAD.MOV.U32 R14, RZ, RZ, RZ ;  /* 0x000000ffff0e7224 */ /* 0x000fc600078e00ff */
[----:B------:R-:W-:Y:S01]  /*7390*/  IABS R36, R49 ;  /* 0x0000003100247213 */ /* 0x000fe20000000000 */
[----:B------:R-:W-:Y:S01]  /*73a0*/  IMAD.HI.U32 R14, R15, R37, R14 ;  /* 0x000000250f0e7227 */ /* 0x000fe200078e000e */
[----:B------:R-:W-:Y:S02]  /*73b0*/  LOP3.LUT R40, R49, R30, RZ, 0x3c, !PT ;  /* 0x0000001e31287212 */ /* 0x000fe400078e3cff */
[----:B------:R-:W-:Y:S02]  /*73c0*/  MOV R37, R36 ;  /* 0x0000002400257202 */ /* 0x000fe40000000f00 */
        /* <DEDUP_REMOVED lines=17> */
[----:B------:R-:W-:Y:S02]  /*74e0*/  SEL R12, R12, RZ, P5 ;  /* 0x000000ff0c0c7207 */ /* 0x000fe40002800000 */
[----:B------:R-:W-:Y:S02]  /*74f0*/  IADD3 R14, PT, PT, -R48, RZ, RZ ;  /* 0x000000ff300e7210 */ /* 0x000fe40007ffe1ff */
[----:B--2---:R-:W-:Y:S01]  /*7500*/  ISETP.NE.U32.AND P2, PT, R36, 0x1, PT ;  /* 0x000000012400780c */ /* 0x004fe20003f45070 */
[----:B------:R-:W-:Y:S01]  /*7510*/  IMAD R12, R12, UR36, RZ ;  /* 0x000000240c0c7c24 */ /* 0x000fe2000f8e02ff */
[----:B------:R-:W-:Y:S01]  /*7520*/  SHF.R.S64 R36, RZ, 0x1e, R11 ;  /* 0x0000001eff247819 */ /* 0x000fe2000000100b */
[----:B------:R-:W-:Y:S01]  /*7530*/  IMAD R30, R30, R14, R49 ;  /* 0x0000000e1e1e7224 */ /* 0x000fe200078e0231 */
[----:B------:R-:W-:-:S02]  /*7540*/  ISETP.NE.AND.EX P3, PT, R37, RZ, PT, P2 ;  /* 0x000000ff2500720c */ /* 0x000fc40003f65320 */
[----:B---3--:R-:W-:Y:S02]  /*7550*/  ISETP.NE.U32.AND P1, PT, R38, 0x1, PT ;  /* 0x000000012600780c */ /* 0x008fe40003f25070 */
[----:B------:R-:W-:Y:S02]  /*7560*/  SEL R45, R45, RZ, P3 ;  /* 0x000000ff2d2d7207 */ /* 0x000fe40001800000 */
[----:B------:R-:W-:Y:S02]  /*7570*/  ISETP.NE.AND.EX P2, PT, R39, RZ, PT, P1 ;  /* 0x000000ff2700720c */ /* 0x000fe40003f45310 */
[----:B0-----:R-:W-:Y:S01]  /*7580*/  ISETP.NE.U32.AND P1, PT, R40, 0x1, PT ;  /* 0x000000012800780c */ /* 0x001fe20003f25070 */
[----:B------:R-:W-:Y:S01]  /*7590*/  IMAD R45, R45, UR37, R12 ;  /* 0x000000252d2d7c24 */ /* 0x000fe2000f8e020c */
[----:B------:R-:W-:Y:S02]  /*75a0*/  SEL R48, R48, RZ, P2 ;  /* 0x000000ff30307207 */ /* 0x000fe40001000000 */
        /* <DEDUP_REMOVED lines=14> */
.L_x_3821:
[----:B------:R-:W-:Y:S05]  /*7690*/  BSYNC.RECONVERGENT B1 ;  /* 0x0000000000017941 */ /* 0x000fea0003800200 */
.L_x_3820:
        /* <DEDUP_REMOVED lines=45> */
[----:B0-----:R-:W-:Y:S02]  /*7970*/  ISETP.NE.AND P5, PT, R28, RZ, PT ;  /* 0x000000ff1c00720c */ /* 0x001fe40003fa5270 */
[----:B------:R-:W-:Y:S01]  /*7980*/  IABS R38, R49 ;  /* 0x0000003100267213 */ /* 0x000fe20000000000 */
[----:B------:R-:W-:-:S03]  /*7990*/  IMAD.HI.U32 R39, R15, R39, R14 ;  /* 0x000000270f277227 */ /* 0x000fc600078e000e */
[----:B------:R-:W-:Y:S02]  /*79a0*/  MOV R14, R38 ;  /* 0x00000026000e7202 */ /* 0x000fe40000000f00 */
[----:B------:R-:W-:-:S03]  /*79b0*/  IABS R38, R28 ;  /* 0x0000001c00267213 */ /* 0x000fc60000000000 */
        /* <DEDUP_REMOVED lines=23> */
[----:B------:R-:W-:Y:S01]  /*7b30*/  LOP3.LUT R40, R49, R28, RZ, 0x3c, !PT ;  /* 0x0000001c31287212 */ /* 0x000fe200078e3cff */
[----:B------:R-:W-:-:S03]  /*7b40*/  IMAD.HI.U32 R14, R15, R37, R14 ;  /* 0x000000250f0e7227 */ /* 0x000fc600078e000e */
[----:B------:R-:W-:Y:S02]  /*7b50*/  ISETP.GE.AND P3, PT, R40, RZ, PT ;  /* 0x000000ff2800720c */ /* 0x000fe40003f66270 */
[----:B------:R-:W0:Y:S01]  /*7b60*/  LDC.64 R40, c[0x0][0x3a8] ;  /* 0x0000ea00ff287b82 */ /* 0x000e220000000a00 */
[----:B------:R-:W-:-:S04]  /*7b70*/  IMAD.MOV.U32 R37, RZ, RZ, R36 ;  /* 0x000000ffff257224 */ /* 0x000fc800078e0024 */
        /* <DEDUP_REMOVED lines=15> */
[----:B------:R-:W-:Y:S02]  /*7c70*/  SEL R12, R12, RZ, P4 ;  /* 0x000000ff0c0c7207 */ /* 0x000fe40002000000 */
[----:B--2---:R-:W-:Y:S01]  /*7c80*/  ISETP.NE.U32.AND P2, PT, R36, 0x1, PT ;  /* 0x000000012400780c */ /* 0x004fe20003f45070 */
[----:B------:R-:W-:Y:S01]  /*7c90*/  IMAD.MOV R14, RZ, RZ, -R48 ;  /* 0x000000ffff0e7224 */ /* 0x000fe200078e0a30 */
[----:B------:R-:W-:Y:S01]  /*7ca0*/  SHF.R.S64 R36, RZ, 0x1e, R11 ;  /* 0x0000001eff247819 */ /* 0x000fe2000000100b */
[----:B------:R-:W-:Y:S01]  /*7cb0*/  IMAD R12, R12, UR36, RZ ;  /* 0x000000240c0c7c24 */ /* 0x000fe2000f8e02ff */
[----:B------:R-:W-:Y:S01]  /*7cc0*/  ISETP.NE.AND.EX P3, PT, R37, RZ, PT, P2 ;  /* 0x000000ff2500720c */ /* 0x000fe20003f65320 */
[----:B------:R-:W-:Y:S01]  /*7cd0*/  IMAD R28, R28, R14, R49 ;  /* 0x0000000e1c1c7224 */ /* 0x000fe200078e0231 */
[----:B---3--:R-:W-:-:S02]  /*7ce0*/  ISETP.NE.U32.AND P1, PT, R38, 0x1, PT ;  /* 0x000000012600780c */ /* 0x008fc40003f25070 */
        /* <DEDUP_REMOVED lines=19> */
.L_x_3823:
[----:B------:R-:W-:Y:S05]  /*7e20*/  BSYNC.RECONVERGENT B1 ;  /* 0x0000000000017941 */ /* 0x000fea0003800200 */
.L_x_3822:
        /* <DEDUP_REMOVED lines=20> */
[C---:B------:R-:W-:Y:S01]  /*7f70*/  FADD R48, -R15.reuse, R16 ;  /* 0x000000100f307221 */ /* 0x040fe20000000100 */
        /* <DEDUP_REMOVED lines=32> */
[-C--:B------:R-:W-:Y:S01]  /*8180*/  FFMA.SAT R15, R36, R11.reuse, 0.5 ;  /* 0x3f000000240f7423 */ /* 0x080fe2000000200b */
[----:B------:R-:W-:Y:S01]  /*8190*/  FFMA R54, R54, 1.925963033500011079e-08, R39 ;  /* 0x32a5706036367823 */ /* 0x000fe20000000027 */
[-C--:B------:R-:W-:Y:S01]  /*81a0*/  FFMA.SAT R39, R14, R11.reuse, 0.5 ;  /* 0x3f0000000e277423 */ /* 0x080fe2000000200b */
[C---:B------:R-:W-:Y:S01]  /*81b0*/  FFMA R13, R48.reuse, 1.4426950216293334961, -R13 ;  /* 0x3fb8aa3b300d7823 */ /* 0x040fe2000000080d */
[-C--:B------:R-:W-:Y:S01]  /*81c0*/  FFMA.RM R24, R15, R12.reuse, 12582913 ;  /* 0x4b4000010f187423 */ /* 0x080fe2000000400c */
[----:B------:R-:W1:Y:S01]  /*81d0*/  MUFU.EX2 R49, R56 ;  /* 0x0000003800317308 */ /* 0x000e620000000800 */
[----:B------:R-:W-:Y:S01]  /*81e0*/  FFMA.RM R20, R39, R12, 12582913 ;  /* 0x4b40000127147423 */ /* 0x000fe2000000400c */
[----:B------:R-:W-:Y:S01]  /*81f0*/  FFMA R39, R48, 1.925963033500011079e-08, R13 ;  /* 0x32a5706030277823 */ /* 0x000fe2000000000d */
[----:B------:R-:W-:Y:S01]  /*8200*/  FADD R13, R24, -12583039 ;  /* 0xcb40007f180d7421 */ /* 0x000fe20000000000 */
[----:B------:R-:W-:Y:S01]  /*8210*/  FFMA.SAT R53, R44, R11, 0.5 ;  /* 0x3f0000002c357423 */ /* 0x000fe2000000200b */
[----:B------:R-:W-:Y:S01]  /*8220*/  FADD R15, R20, -12583039 ;  /* 0xcb40007f140f7421 */ /* 0x000fe20000000000 */
[----:B------:R-:W-:-:S02]  /*8230*/  IMAD.SHL.U32 R10, R10, 0x800000, RZ ;  /* 0x008000000a0a7824 */ /* 0x000fc400078e00ff */
[----:B------:R-:W-:Y:S01]  /*8240*/  FFMA R13, R36, 1.4426950216293334961, -R13 ;  /* 0x3fb8aa3b240d7823 */ /* 0x000fe2000000080d */
[----:B------:R-:W-:Y:S02]  /*8250*/  IMAD.SHL.U32 R4, R4, 0x800000, RZ ;  /* 0x0080000004047824 */ /* 0x000fe400078e00ff */
[----:B------:R-:W-:Y:S01]  /*8260*/  FFMA R15, R14, 1.4426950216293334961, -R15 ;  /* 0x3fb8aa3b0e0f7823 */ /* 0x000fe2000000080f */
[----:B------:R-:W-:Y:S01]  /*8270*/  SHF.L.U32 R6, R6, 0x17, RZ ;  /* 0x0000001706067819 */ /* 0x000fe200000006ff */
[----:B------:R-:W-:Y:S01]  /*8280*/  FFMA R41, R36, 1.925963033500011079e-08, R13 ;  /* 0x32a5706024297823 */ /* 0x000fe2000000000d */
[-C--:B------:R-:W-:Y:S01]  /*8290*/  FFMA.SAT R13, R40, R11.reuse, 0.5 ;  /* 0x3f000000280d7423 */ /* 0x080fe2000000200b */
[----:B------:R-:W-:Y:S01]  /*82a0*/  FFMA R45, R14, 1.925963033500011079e-08, R15 ;  /* 0x32a570600e2d7823 */ /* 0x000fe2000000000f */
[----:B------:R-:W-:Y:S01]  /*82b0*/  FFMA.SAT R15, R38, R11, 0.5 ;  /* 0x3f000000260f7423 */ /* 0x000fe2000000200b */
[----:B------:R-:W-:Y:S01]  /*82c0*/  MUFU.EX2 R54, R54 ;  /* 0x0000003600367308 */ /* 0x000fe20000000800 */
[-C--:B------:R-:W-:Y:S01]  /*82d0*/  FFMA.RM R14, R13, R12.reuse, 12582913 ;  /* 0x4b4000010d0e7423 */ /* 0x080fe2000000400c */
[----:B-1----:R-:W-:Y:S01]  /*82e0*/  FMUL R10, R10, R49 ;  /* 0x000000310a0a7220 */ /* 0x002fe20000400000 */
[----:B------:R-:W-:Y:S01]  /*82f0*/  FFMA.RM R22, R15, R12, 12582913 ;  /* 0x4b4000010f167423 */ /* 0x000fe2000000400c */
[----:B------:R-:W-:Y:S01]  /*8300*/  FFMA.SAT R49, R42, R11, 0.5 ;  /* 0x3f0000002a317423 */ /* 0x000fe2000000200b */
[----:B------:R-:W-:Y:S01]  /*8310*/  FADD R13, R14, -12583039 ;  /* 0xcb40007f0e0d7421 */ /* 0x000fe20000000000 */
[----:B------:R-:W-:-:S02]  /*8320*/  IMAD.SHL.U32 R20, R20, 0x800000, RZ ;  /* 0x0080000014147824 */ /* 0x000fc400078e00ff */
[----:B------:R-:W-:Y:S01]  /*8330*/  FADD R15, R22, -12583039 ;  /* 0xcb40007f160f7421 */ /* 0x000fe20000000000 */
[----:B------:R-:W-:Y:S01]  /*8340*/  FFMA.RM R30, R49, R12, 12582913 ;  /* 0x4b400001311e7423 */ /* 0x000fe2000000400c */
[----:B------:R-:W-:Y:S01]  /*8350*/  FFMA R13, R40, 1.4426950216293334961, -R13 ;  /* 0x3fb8aa3b280d7823 */ /* 0x000fe2000000080d */
[----:B------:R-:W1:Y:S01]  /*8360*/  MUFU.EX2 R49, R52 ;  /* 0x0000003400317308 */ /* 0x000e620000000800 */
[----:B------:R-:W-:Y:S02]  /*8370*/  FFMA R15, R38, 1.4426950216293334961, -R15 ;  /* 0x3fb8aa3b260f7823 */ /* 0x000fe4000000080f */
[----:B------:R-:W-:Y:S01]  /*8380*/  FFMA R40, R40, 1.925963033500011079e-08, R13 ;  /* 0x32a5706028287823 */ /* 0x000fe2000000000d */
[----:B------:R-:W-:Y:S01]  /*8390*/  FFMA.SAT R13, R26, R11, 0.5 ;  /* 0x3f0000001a0d7423 */ /* 0x000fe2000000200b */
[----:B------:R-:W-:-:S03]  /*83a0*/  FFMA R38, R38, 1.925963033500011079e-08, R15 ;  /* 0x32a5706026267823 */ /* 0x000fc6000000000f */
[----:B------:R-:W-:Y:S01]  /*83b0*/  FFMA.RM R13, R13, R12, 12582913 ;  /* 0x4b4000010d0d7423 */ /* 0x000fe2000000400c */
[----:B------:R-:W-:Y:S03]  /*83c0*/  MUFU.EX2 R41, R41 ;  /* 0x0000002900297308 */ /* 0x000fe60000000800 */
[C---:B------:R-:W-:Y:S01]  /*83d0*/  FADD R15, R13.reuse, -12583039 ;  /* 0xcb40007f0d0f7421 */ /* 0x040fe20000000000 */
[----:B------:R-:W-:-:S03]  /*83e0*/  IMAD.SHL.U32 R13, R13, 0x800000, RZ ;  /* 0x008000000d0d7824 */ /* 0x000fc600078e00ff */
[----:B------:R-:W-:Y:S01]  /*83f0*/  FFMA R51, R26, 1.4426950216293334961, -R15 ;  /* 0x3fb8aa3b1a337823 */ /* 0x000fe2000000080f */
[-C--:B------:R-:W-:Y:S01]  /*8400*/  FFMA.RM R15, R53, R12.reuse, 12582913 ;  /* 0x4b400001350f7423 */ /* 0x080fe2000000400c */
[----:B------:R-:W-:Y:S01]  /*8410*/  FFMA.SAT R53, R34, R11, 0.5 ;  /* 0x3f00000022357423 */ /* 0x000fe2000000200b */
[----:B-1----:R-:W-:Y:S01]  /*8420*/  FMUL R4, R4, R49 ;  /* 0x0000003104047220 */ /* 0x002fe20000400000 */
[----:B------:R-:W-:Y:S01]  /*8430*/  FFMA R26, R26, 1.925963033500011079e-08, R51 ;  /* 0x32a570601a1a7823 */ /* 0x000fe20000000033 */
[----:B------:R-:W-:Y:S01]  /*8440*/  FADD R51, R15, -12583039 ;  /* 0xcb40007f0f337421 */ /* 0x000fe20000000000 */
[----:B------:R-:W-:Y:S01]  /*8450*/  FFMA.RM R36, R53, R12, 12582913 ;  /* 0x4b40000135247423 */ /* 0x000fe2000000400c */
[----:B------:R-:W-:Y:S01]  /*8460*/  FFMA.SAT R53, R28, R11, 0.5 ;  /* 0x3f0000001c357423 */ /* 0x000fe2000000200b */
[----:B------:R-:W1:Y:S01]  /*8470*/  MUFU.EX2 R45, R45 ;  /* 0x0000002d002d7308 */ /* 0x000e620000000800 */
[----:B------:R-:W-:Y:S01]  /*8480*/  FFMA R51, R44, 1.4426950216293334961, -R51 ;  /* 0x3fb8aa3b2c337823 */ /* 0x000fe20000000833 */
[----:B------:R-:W-:Y:S01]  /*8490*/  FADD R49, R36, -12583039 ;  /* 0xcb40007f24317421 */ /* 0x000fe20000000000 */
[----:B------:R-:W-:-:S02]  /*84a0*/  IMAD.SHL.U32 R15, R15, 0x800000, RZ ;  /* 0x008000000f0f7824 */ /* 0x000fc400078e00ff */
[----:B------:R-:W-:Y:S01]  /*84b0*/  FFMA R44, R44, 1.925963033500011079e-08, R51 ;  /* 0x32a570602c2c7823 */ /* 0x000fe20000000033 */
[----:B------:R-:W-:Y:S01]  /*84c0*/  FADD R51, R30, -12583039 ;  /* 0xcb40007f1e337421 */ /* 0x000fe20000000000 */
[----:B------:R-:W-:Y:S01]  /*84d0*/  FFMA R49, R34, 1.4426950216293334961, -R49 ;  /* 0x3fb8aa3b22317823 */ /* 0x000fe20000000831 */
[----:B------:R-:W-:Y:S02]  /*84e0*/  MUFU.EX2 R40, R40 ;  /* 0x0000002800287308 */ /* 0x000fe40000000800 */
[----:B------:R-:W-:Y:S01]  /*84f0*/  FFMA R51, R42, 1.4426950216293334961, -R51 ;  /* 0x3fb8aa3b2a337823 */ /* 0x000fe20000000833 */
[----:B------:R-:W-:-:S03]  /*8500*/  FFMA R48, R34, 1.925963033500011079e-08, R49 ;  /* 0x32a5706022307823 */ /* 0x000fc60000000031 */
[----:B------:R-:W-:Y:S02]  /*8510*/  FFMA R42, R42, 1.925963033500011079e-08, R51 ;  /* 0x32a570602a2a7823 */ /* 0x000fe40000000033 */
[----:B------:R-:W2:Y:S01]  /*8520*/  MUFU.EX2 R51, R50 ;  /* 0x0000003200337308 */ /* 0x000ea20000000800 */
[----:B-1----:R-:W-:Y:S01]  /*8530*/  FMUL R20, R20, R45 ;  /* 0x0000002d14147220 */ /* 0x002fe20000400000 */
[----:B------:R-:W-:-:S06]  /*8540*/  IMAD.SHL.U32 R45, R14, 0x800000, RZ ;  /* 0x008000000e2d7824 */ /* 0x000fcc00078e00ff */
[----:B------:R1:W3:Y:S08]  /*8550*/  MUFU.EX2 R49, R39 ;  /* 0x0000002700317308 */ /* 0x0002f00000000800 */
[----:B------:R-:W4:Y:S01]  /*8560*/  MUFU.EX2 R38, R38 ;  /* 0x0000002600267308 */ /* 0x000f220000000800 */
[----:B--2---:R-:W-:Y:S01]  /*8570*/  FMUL R6, R6, R51 ;  /* 0x0000003306067220 */ /* 0x004fe20000400000 */
[----:B------:R-:W-:-:S04]  /*8580*/  FFMA.SAT R51, R32, R11, 0.5 ;  /* 0x3f00000020337423 */ /* 0x000fc8000000200b */
[----:B------:R-:W-:Y:S02]  /*8590*/  FFMA.RM R34, R51, R12, 12582913 ;  /* 0x4b40000133227423 */ /* 0x000fe4000000400c */
[----:B------:R-:W2:Y:S02]  /*85a0*/  MUFU.EX2 R26, R26 ;  /* 0x0000001a001a7308 */ /* 0x000ea40000000800 */
[----:B------:R-:W-:-:S04]  /*85b0*/  FADD R51, R34, -12583039 ;  /* 0xcb40007f22337421 */ /* 0x000fc80000000000 */
[C---:B------:R-:W-:Y:S02]  /*85c0*/  FFMA R51, R32.reuse, 1.4426950216293334961, -R51 ;  /* 0x3fb8aa3b20337823 */ /* 0x040fe40000000833 */
[----:B------:R-:W5:Y:S02]  /*85d0*/  MUFU.EX2 R44, R44 ;  /* 0x0000002c002c7308 */ /* 0x000f640000000800 */
[----:B------:R-:W-:Y:S01]  /*85e0*/  FFMA R32, R32, 1.925963033500011079e-08, R51 ;  /* 0x32a5706020207823 */ /* 0x000fe20000000033 */
[----:B------:R-:W-:-:S04]  /*85f0*/  FFMA.SAT R51, R8, R11, 0.5 ;  /* 0x3f00000008337423 */ /* 0x000fc8000000200b */
[-C--:B------:R-:W-:Y:S01]  /*8600*/  FFMA.RM R11, R51, R12.reuse, 12582913 ;  /* 0x4b400001330b7423 */ /* 0x080fe2000000400c */
[----:B------:R-:W-:Y:S02]  /*8610*/  IMAD.SHL.U32 R51, R16, 0x800000, RZ ;  /* 0x0080000010337824 */ /* 0x000fe400078e00ff */
[----:B------:R-:W-:Y:S01]  /*8620*/  FFMA.RM R12, R53, R12, 12582913 ;  /* 0x4b400001350c7423 */ /* 0x000fe2000000400c */
[----:B------:R-:W-:Y:S01]  /*8630*/  IMAD.SHL.U32 R16, R18, 0x800000, RZ ;  /* 0x0080000012107824 */ /* 0x000fe200078e00ff */
[----:B------:R-:W-:Y:S01]  /*8640*/  SHF.L.U32 R18, R24, 0x17, RZ ;  /* 0x0000001718127819 */ /* 0x000fe200000006ff */
[----:B-1----:R-:W-:Y:S01]  /*8650*/  FADD R39, R11, -12583039 ;  /* 0xcb40007f0b277421 */ /* 0x002fe20000000000 */
[----:B------:R-:W1:Y:S01]  /*8660*/  MUFU.EX2 R42, R42 ;  /* 0x0000002a002a7308 */ /* 0x000e620000000800 */
[----:B---3--:R-:W-:Y:S01]  /*8670*/  FMUL R16, R16, R49 ;  /* 0x0000003110107220 */ /* 0x008fe20000400000 */
[----:B------:R-:W-:Y:S01]  /*8680*/  SHF.L.U32 R49, R22, 0x17, RZ ;  /* 0x0000001716317819 */ /* 0x000fe200000006ff */
[----:B------:R-:W-:Y:S01]  /*8690*/  FMUL R18, R18, R41 ;  /* 0x0000002912127220 */ /* 0x000fe20000400000 */
[----:B------:R-:W-:Y:S01]  /*86a0*/  FADD R41, RZ, R10 ;  /* 0x0000000aff297221 */ /* 0x000fe20000000000 */
[----:B------:R-:W-:Y:S01]  /*86b0*/  FFMA R39, R8, 1.4426950216293334961, -R39 ;  /* 0x3fb8aa3b08277823 */ /* 0x000fe20000000827 */
[----:B------:R-:W-:Y:S01]  /*86c0*/  FMUL R24, R45, R40 ;  /* 0x000000282d187220 */ /* 0x000fe20000400000 */
[----:B------:R-:W-:Y:S01]  /*86d0*/  FADD R45, R12, -12583039 ;  /* 0xcb40007f0c2d7421 */ /* 0x000fe20000000000 */
[----:B------:R-:W-:Y:S01]  /*86e0*/  FADD R41, R41, R4 ;  /* 0x0000000429297221 */ /* 0x000fe20000000000 */
[----:B------:R-:W-:Y:S01]  /*86f0*/  FFMA R39, R8, 1.925963033500011079e-08, R39 ;  /* 0x32a5706008277823 */ /* 0x000fe20000000027 */
[----:B------:R-:W-:Y:S01]  /*8700*/  FMUL R8, R51, R54 ;  /* 0x0000003633087220 */ /* 0x000fe20000400000 */
[----:B------:R-:W3:Y:S01]  /*8710*/  MUFU.EX2 R48, R48 ;  /* 0x0000003000307308 */ /* 0x000ee20000000800 */
[----:B------:R-:W-:Y:S01]  /*8720*/  FADD R41, R41, R6 ;  /* 0x0000000629297221 */ /* 0x000fe20000000000 */
[----:B----4-:R-:W-:Y:S01]  /*8730*/  FMUL R22, R49, R38 ;  /* 0x0000002631167220 */ /* 0x010fe20000400000 */
[----:B------:R-:W-:Y:S01]  /*8740*/  FFMA R45, R28, 1.4426950216293334961, -R45 ;  /* 0x3fb8aa3b1c2d7823 */ /* 0x000fe2000000082d */
[----:B--2---:R-:W-:Y:S01]  /*8750*/  FMUL R26, R13, R26 ;  /* 0x0000001a0d1a7220 */ /* 0x004fe20000400000 */
[----:B------:R-:W-:Y:S01]  /*8760*/  FADD R41, R41, R8 ;  /* 0x0000000829297221 */ /* 0x000fe20000000000 */
[----:B------:R-:W-:Y:S01]  /*8770*/  SHF.L.U32 R13, R30, 0x17, RZ ;  /* 0x000000171e0d7819 */ /* 0x000fe200000006ff */
[----:B------:R-:W-:Y:S01]  /*8780*/  FFMA R45, R28, 1.925963033500011079e-08, R45 ;  /* 0x32a570601c2d7823 */ /* 0x000fe2000000002d */
[----:B------:R-:W2:Y:S01]  /*8790*/  MUFU.EX2 R32, R32 ;  /* 0x0000002000207308 */ /* 0x000ea20000000800 */
[----:B------:R-:W-:Y:S01]  /*87a0*/  FADD R41, R41, R16 ;  /* 0x0000001029297221 */ /* 0x000fe20000000000 */
[----:B-----5:R-:W-:Y:S01]  /*87b0*/  FMUL R38, R15, R44 ;  /* 0x0000002c0f267220 */ /* 0x020fe20000400000 */
[----:B------:R-:W-:-:S02]  /*87c0*/  IMAD.SHL.U32 R15, R36, 0x800000, RZ ;  /* 0x00800000240f7824 */ /* 0x000fc400078e00ff */
[----:B-1----:R-:W-:Y:S01]  /*87d0*/  FMUL R36, R13, R42 ;  /* 0x0000002a0d247220 */ /* 0x002fe20000400000 */
[----:B------:R-:W-:Y:S01]  /*87e0*/  FADD R41, R41, R18 ;  /* 0x0000001229297221 */ /* 0x000fe20000000000 */
[----:B------:R-:W-:Y:S01]  /*87f0*/  IMAD.SHL.U32 R13, R34, 0x800000, RZ ;  /* 0x00800000220d7824 */ /* 0x000fe200078e00ff */
[----:B------:R-:W-:Y:S01]  /*8800*/  SHF.L.U32 R30, R11, 0x17, RZ ;  /* 0x000000170b1e7819 */ /* 0x000fe200000006ff */
[----:B------:R-:W1:Y:S01]  /*8810*/  MUFU.EX2 R39, R39 ;  /* 0x0000002700277308 */ /* 0x000e620000000800 */
[----:B------:R-:W-:Y:S01]  /*8820*/  FADD R41, R41, R20 ;  /* 0x0000001429297221 */ /* 0x000fe20000000000 */
[----:B---3--:R-:W-:Y:S01]  /*8830*/  FMUL R34, R15, R48 ;  /* 0x000000300f227220 */ /* 0x008fe20000400000 */
[----:B------:R-:W-:Y:S02]  /*8840*/  IMAD.SHL.U32 R12, R12, 0x800000, RZ ;  /* 0x008000000c0c7824 */ /* 0x000fe400078e00ff */
[----:B------:R-:W-:-:S03]  /*8850*/  FADD R41, R41, R24 ;  /* 0x0000001829297221 */ /* 0x000fc60000000000 */
[----:B------:R-:W3:Y:S01]  /*8860*/  MUFU.EX2 R45, R45 ;  /* 0x0000002d002d7308 */ /* 0x000ee20000000800 */
[----:B------:R-:W-:Y:S01]  /*8870*/  FADD R41, R41, R22 ;  /* 0x0000001629297221 */ /* 0x000fe20000000000 */
[----:B--2---:R-:W-:-:S03]  /*8880*/  FMUL R32, R13, R32 ;  /* 0x000000200d207220 */ /* 0x004fc60000400000 */
[----:B------:R-:W-:-:S04]  /*8890*/  FADD R41, R41, R26 ;  /* 0x0000001a29297221 */ /* 0x000fc80000000000 */
[----:B------:R-:W-:Y:S01]  /*88a0*/  FADD R41, R41, R38 ;  /* 0x0000002629297221 */ /* 0x000fe20000000000 */
[----:B-1----:R-:W-:-:S03]  /*88b0*/  FMUL R30, R30, R39 ;  /* 0x000000271e1e7220 */ /* 0x002fc60000400000 */
[----:B------:R-:W-:-:S04]  /*88c0*/  FADD R41, R41, R36 ;  /* 0x0000002429297221 */ /* 0x000fc80000000000 */
[----:B------:R-:W-:Y:S01]  /*88d0*/  FADD R41, R41, R34 ;  /* 0x0000002229297221 */ /* 0x000fe20000000000 */
[----:B---3--:R-:W-:-:S03]  /*88e0*/  FMUL R28, R12, R45 ;  /* 0x0000002d0c1c7220 */ /* 0x008fc60000400000 */
        /* <DEDUP_REMOVED lines=12> */
.L_x_3869:
        /* <DEDUP_REMOVED lines=12> */
[----:B01----:R-:W-:Y:S05]  /*8a70*/  CALL.REL.NOINC `($__internal_42_$__cuda_sm3x_div_rn_noftz_f32_slowpath) ;  /* 0x0000002000987944 */ /* 0x003fea0003c00000 */
[----:B------:R-:W-:-:S07]  /*8a80*/  MOV R15, R12 ;  /* 0x0000000c000f7202 */ /* 0x000fce0000000f00 */
.L_x_3826:
[----:B------:R-:W-:Y:S05]  /*8a90*/  BSYNC.RECONVERGENT B3 ;  /* 0x0000000000037941 */ /* 0x000fea0003800200 */
.L_x_3825:
        /* <DEDUP_REMOVED lines=12> */
[----:B01----:R-:W-:Y:S05]  /*8b60*/  CALL.REL.NOINC `($__internal_42_$__cuda_sm3x_div_rn_noftz_f32_slowpath) ;  /* 0x00000020005c7944 */ /* 0x003fea0003c00000 */
[----:B------:R-:W-:-:S07]  /*8b70*/  MOV R39, R12 ;  /* 0x0000000c00277202 */ /* 0x000fce0000000f00 */
.L_x_3828:
[----:B------:R-:W-:Y:S05]  /*8b80*/  BSYNC.RECONVERGENT B3 ;  /* 0x0000000000037941 */ /* 0x000fea0003800200 */
.L_x_3827:
        /* <DEDUP_REMOVED lines=14> */
.L_x_3830:
[----:B------:R-:W-:Y:S05]  /*8c70*/  BSYNC.RECONVERGENT B3 ;  /* 0x0000000000037941 */ /* 0x000fea0003800200 */
.L_x_3829:
        /* <DEDUP_REMOVED lines=14> */
.L_x_3832:
[----:B------:R-:W-:Y:S05]  /*8d60*/  BSYNC.RECONVERGENT B3 ;  /* 0x0000000000037941 */ /* 0x000fea0003800200 */
.L_x_3831:
        /* <DEDUP_REMOVED lines=14> */
.L_x_3834:
[----:B------:R-:W-:Y:S05]  /*8e50*/  BSYNC.RECONVERGENT B3 ;  /* 0x0000000000037941 */ /* 0x000fea0003800200 */
.L_x_3833:
        /* <DEDUP_REMOVED lines=14> */
.L_x_3836:
[----:B------:R-:W-:Y:S05]  /*8f40*/  BSYNC.RECONVERGENT B3 ;  /* 0x0000000000037941 */ /* 0x000fea0003800200 */
.L_x_3835:
        /* <DEDUP_REMOVED lines=14> */
.L_x_3838:
[----:B------:R-:W-:Y:S05]  /*9030*/  BSYNC.RECONVERGENT B3 ;  /* 0x0000000000037941 */ /* 0x000fea0003800200 */
.L_x_3837:
        /* <DEDUP_REMOVED lines=14> */
.L_x_3840:
[----:B------:R-:W-:Y:S05]  /*9120*/  BSYNC.RECONVERGENT B3 ;  /* 0x0000000000037941 */ /* 0x000fea0003800200 */
.L_x_3839:
        /* <DEDUP_REMOVED lines=14> */
.L_x_3842:
[----:B------:R-:W-:Y:S05]  /*9210*/  BSYNC.RECONVERGENT B3 ;  /* 0x0000000000037941 */ /* 0x000fea0003800200 */
.L_x_3841:
        /* <DEDUP_REMOVED lines=14> */
.L_x_3844:
[----:B------:R-:W-:Y:S05]  /*9300*/  BSYNC.RECONVERGENT B3 ;  /* 0x0000000000037941 */ /* 0x000fea0003800200 */
.L_x_3843:
        /* <DEDUP_REMOVED lines=14> */
.L_x_3846:
[----:B------:R-:W-:Y:S05]  /*93f0*/  BSYNC.RECONVERGENT B3 ;  /* 0x0000000000037941 */ /* 0x000fea0003800200 */
.L_x_3845:
        /* <DEDUP_REMOVED lines=14> */
.L_x_3848:
[----:B------:R-:W-:Y:S05]  /*94e0*/  BSYNC.RECONVERGENT B3 ;  /* 0x0000000000037941 */ /* 0x000fea0003800200 */
.L_x_3847:
        /* <DEDUP_REMOVED lines=14> */
.L_x_3850:
[----:B------:R-:W-:Y:S05]  /*95d0*/  BSYNC.RECONVERGENT B3 ;  /* 0x0000000000037941 */ /* 0x000fea0003800200 */
.L_x_3849:
        /* <DEDUP_REMOVED lines=14> */
.L_x_3852:
[----:B------:R-:W-:Y:S05]  /*96c0*/  BSYNC.RECONVERGENT B3 ;  /* 0x0000000000037941 */ /* 0x000fea0003800200 */
.L_x_3851:
        /* <DEDUP_REMOVED lines=14> */
.L_x_3854:
[----:B------:R-:W-:Y:S05]  /*97b0*/  BSYNC.RECONVERGENT B3 ;  /* 0x0000000000037941 */ /* 0x000fea0003800200 */
.L_x_3853:
        /* <DEDUP_REMOVED lines=14> */
.L_x_3856:
[----:B------:R-:W-:Y:S05]  /*98a0*/  BSYNC.RECONVERGENT B3 ;  /* 0x0000000000037941 */ /* 0x000fea0003800200 */
.L_x_3855:
[----:B------:R-:W-:Y:S01]  /*98b0*/  IMAD R13, R2, UR48, RZ ;  /* 0x00000030020d7c24 */ /* 0x000fe2000f8e02ff */
[----:B------:R-:W-:Y:S01]  /*98c0*/  ISETP.GE.U32.AND P1, PT, R43, UR44, PT ;  /* 0x0000002c2b007c0c */ /* 0x000fe2000bf26070 */
[----:B0-----:R-:W-:Y:S01]  /*98d0*/  IMAD.MOV.U32 R10, RZ, RZ, R37 ;  /* 0x000000ffff0a7224 */ /* 0x001fe200078e0025 */
[----:B------:R-:W-:Y:S01]  /*98e0*/  @!P0 R2UR UR4, R46 ;  /* 0x000000002e0482ca */ /* 0x000fe200000e0000 */
[----:B------:R-:W-:Y:S01]  /*98f0*/  IMAD.MOV.U32 R11, RZ, RZ, RZ ;  /* 0x000000ffff0b7224 */ /* 0x000fe200078e00ff */
[----:B------:R-:W-:Y:S01]  /*9900*/  @!P0 R2UR UR5, R47 ;  /* 0x000000002f0582ca */ /* 0x000fe200000e0000 */
[C---:B------:R-:W-:Y:S01]  /*9910*/  IMAD R13, R0.reuse, UR49, R13 ;  /* 0x00000031000d7c24 */ /* 0x040fe2000f8e020d */
[----:B------:R-:W-:Y:S01]  /*9920*/  ISETP.GE.AND.EX P2, PT, RZ, UR45, PT, P1 ;  /* 0x0000002dff007c0c */ /* 0x000fe2000bf46310 */
[----:B------:R-:W-:Y:S01]  /*9930*/  IMAD.WIDE.U32 R10, R0, UR48, R10 ;  /* 0x00000030000a7c25 */ /* 0x000fe2000f8e000a */
[----:B------:R-:W-:Y:S02]  /*9940*/  ISETP.GE.U32.AND P6, PT, R5, UR44, PT ;  /* 0x0000002c05007c0c */ /* 0x000fe4000bfc6070 */
[----:B------:R-:W-:-:S02]  /*9950*/  ISETP.GE.U32.AND P5, PT, R7, UR44, PT ;  /* 0x0000002c07007c0c */ /* 0x000fc4000bfa6070 */
[----:B------:R-:W-:Y:S02]  /*9960*/  IADD3 R11, PT, PT, R11, R13, RZ ;  /* 0x0000000d0b0b7210 */ /* 0x000fe40007ffe0ff */
[C---:B------:R-:W-:Y:S02]  /*9970*/  LEA R12, P1, R10.reuse, UR50, 0x2 ;  /* 0x000000320a0c7c11 */ /* 0x040fe4000f8210ff */
[----:B------:R-:W-:Y:S02]  /*9980*/  ISETP.GE.AND.EX P6, PT, RZ, UR45, PT, P6 ;  /* 0x0000002dff007c0c */ /* 0x000fe4000bfc6360 */
[----:B------:R-:W-:Y:S02]  /*9990*/  LEA.HI.X R13, R10, UR51, R11, 0x2, P1 ;  /* 0x000000330a0d7c11 */ /* 0x000fe400088f140b */
[----:B------:R-:W-:Y:S02]  /*99a0*/  ISETP.GE.U32.AND P1, PT, R3, UR44, PT ;  /* 0x0000002c03007c0c */ /* 0x000fe4000bf26070 */
[----:B------:R-:W-:Y:S01]  /*99b0*/  @!P2 R2UR UR6, R46 ;  /* 0x000000002e06a2ca */ /* 0x000fe200000e0000 */
[----:B------:R0:W-:Y:S01]  /*99c0*/  @!P0 STG.E desc[UR4][R12.64], R15 ;  /* 0x0000000f0c008986 */ /* 0x0001e2000c101904 */
[----:B------:R-:W-:-:S02]  /*99d0*/  ISETP.GE.U32.AND P0, PT, R21, UR44, PT ;  /* 0x0000002c15007c0c */ /* 0x000fc4000bf06070 */
[----:B------:R-:W-:Y:S02]  /*99e0*/  ISETP.GE.AND.EX P1, PT, RZ, UR45, PT, P1 ;  /* 0x0000002dff007c0c */ /* 0x000fe4000bf26310 */
[----:B------:R-:W-:Y:S02]  /*99f0*/  ISETP.GE.AND.EX P0, PT, RZ, UR45, PT, P0 ;  /* 0x0000002dff007c0c */ /* 0x000fe4000bf06300 */
[----:B------:R-:W-:Y:S02]  /*9a00*/  @!P2 R2UR UR7, R47 ;  /* 0x000000002f07a2ca */ /* 0x000fe400000e0000 */
[----:B------:R-:W-:Y:S02]  /*9a10*/  ISETP.GE.U32.AND P4, PT, R9, UR44, PT ;  /* 0x0000002c09007c0c */ /* 0x000fe4000bf86070 */
[----:B------:R-:W-:Y:S02]  /*9a20*/  ISETP.GE.U32.AND P3, PT, R17, UR44, PT ;  /* 0x0000002c11007c0c */ /* 0x000fe4000bf66070 */
[----:B------:R-:W-:-:S02]  /*9a30*/  ISETP.GE.AND.EX P5, PT, RZ, UR45, PT, P5 ;  /* 0x0000002dff007c0c */ /* 0x000fc4000bfa6350 */
[----:B------:R-:W-:Y:S02]  /*9a40*/  ISETP.GE.AND.EX P4, PT, RZ, UR45, PT, P4 ;  /* 0x0000002dff007c0c */ /* 0x000fe4000bf86340 */
[C---:B------:R-:W-:Y:S02]  /*9a50*/  @!P1 R2UR UR4, R46.reuse ;  /* 0x000000002e0492ca */ /* 0x040fe400000e0000 */
[----:B------:R-:W-:Y:S01]  /*9a60*/  @!P0 R2UR UR16, R46 ;  /* 0x000000002e1082ca */ /* 0x000fe200000e0000 */
[----:B------:R0:W-:Y:S01]  /*9a70*/  @!P2 STG.E desc[UR6][R12.64+0x80], R39 ;  /* 0x000080270c00a986 */ /* 0x0001e2000c101906 */
[C---:B------:R-:W-:Y:S02]  /*9a80*/  @!P0 R2UR UR17, R47.reuse ;  /* 0x000000002f1182ca */ /* 0x040fe400000e0000 */
[----:B------:R-:W-:Y:S02]  /*9a90*/  @!P1 R2UR UR5, R47 ;  /* 0x000000002f0592ca */ /* 0x000fe400000e0000 */
[----:B------:R-:W-:-:S02]  /*9aa0*/  ISETP.GE.U32.AND P2, PT, R19, UR44, PT ;  /* 0x0000002c13007c0c */ /* 0x000fc4000bf46070 */
[----:B------:R-:W-:Y:S02]  /*9ab0*/  ISETP.GE.AND.EX P3, PT, RZ, UR45, PT, P3 ;  /* 0x0000002dff007c0c */ /* 0x000fe4000bf66330 */
[----:B------:R-:W-:Y:S02]  /*9ac0*/  ISETP.GE.AND.EX P2, PT, RZ, UR45, PT, P2 ;  /* 0x0000002dff007c0c */ /* 0x000fe4000bf46320 */
[C---:B------:R-:W-:Y:S02]  /*9ad0*/  @!P6 R2UR UR6, R46.reuse ;  /* 0x000000002e06e2ca */ /* 0x040fe400000e0000 */
[----:B------:R-:W-:Y:S01]  /*9ae0*/  @!P6 R2UR UR7, R47 ;  /* 0x000000002f07e2ca */ /* 0x000fe200000e0000 */
[----:B------:R0:W-:Y:S01]  /*9af0*/  @!P0 STG.E desc[UR16][R12.64+0x400], R57 ;  /* 0x000400390c008986 */ /* 0x0001e2000c101910 */
[----:B------:R-:W-:Y:S02]  /*9b00*/  ISETP.GE.U32.AND P0, PT, R23, UR44, PT ;  /* 0x0000002c17007c0c */ /* 0x000fe4000bf06070 */
[----:B------:R-:W-:Y:S01]  /*9b10*/  @!P5 R2UR UR8, R46 ;  /* 0x000000002e08d2ca */ /* 0x000fe200000e0000 */
[----:B------:R0:W-:Y:S01]  /*9b20*/  @!P1 STG.E desc[UR4][R12.64+0x100], R41 ;  /* 0x000100290c009986 */ /* 0x0001e2000c101904 */
[----:B------:R-:W2:Y:S01]  /*9b30*/  LDCU UR4, c[0x0][0x370] ;  /* 0x00006e00ff0477ac */ /* 0x000ea20008000800 */
[----:B------:R-:W2:Y:S01]  /*9b40*/  LDC R11, c[0x0][0x364] ;  /* 0x0000d900ff0b7b82 */ /* 0x000ea20000000800 */
[----:B------:R-:W-:-:S02]  /*9b50*/  ISETP.GE.AND.EX P0, PT, RZ, UR45, PT, P0 ;  /* 0x0000002dff007c0c */ /* 0x000fc4000bf06300 */
[C---:B------:R-:W-:Y:S02]  /*9b60*/  @!P5 R2UR UR9, R47.reuse ;  /* 0x000000002f09d2ca */ /* 0x040fe400000e0000 */
[C---:B------:R-:W-:Y:S01]  /*9b70*/  @!P4 R2UR UR10, R46.reuse ;  /* 0x000000002e0ac2ca */ /* 0x040fe200000e0000 */
[----:B------:R0:W-:Y:S01]  /*9b80*/  @!P6 STG.E desc[UR6][R12.64+0x180], R45 ;  /* 0x0001802d0c00e986 */ /* 0x0001e2000c101906 */
[C---:B------:R-:W-:Y:S02]  /*9b90*/  @!P4 R2UR UR11, R47.reuse ;  /* 0x000000002f0bc2ca */ /* 0x040fe400000e0000 */
[C---:B------:R-:W-:Y:S02]  /*9ba0*/  @!P3 R2UR UR12, R46.reuse ;  /* 0x000000002e0cb2ca */ /* 0x040fe400000e0000 */
[----:B------:R-:W-:Y:S02]  /*9bb0*/  @!P3 R2UR UR13, R47 ;  /* 0x000000002f0db2ca */ /* 0x000fe400000e0000 */
[----:B------:R-:W-:-:S02]  /*9bc0*/  @!P2 R2UR UR14, R46 ;  /* 0x000000002e0ea2ca */ /* 0x000fc400000e0000 */
[C---:B------:R-:W-:Y:S01]  /*9bd0*/  @!P2 R2UR UR15, R47.reuse ;  /* 0x000000002f0fa2ca */ /* 0x040fe200000e0000 */
[----:B------:R0:W-:Y:S01]  /*9be0*/  @!P5 STG.E desc[UR8][R12.64+0x200], R49 ;  /* 0x000200310c00d986 */ /* 0x0001e2000c101908 */
[----:B------:R-:W-:Y:S02]  /*9bf0*/  @!P0 R2UR UR6, R46 ;  /* 0x000000002e0682ca */ /* 0x000fe400000e0000 */
[----:B------:R-:W-:Y:S01]  /*9c00*/  @!P0 R2UR UR7, R47 ;  /* 0x000000002f0782ca */ /* 0x000fe200000e0000 */
[----:B------:R0:W-:Y:S01]  /*9c10*/  @!P4 STG.E desc[UR10][R12.64+0x280], R51 ;  /* 0x000280330c00c986 */ /* 0x0001e2000c10190a */
[----:B------:R-:W-:Y:S02]  /*9c20*/  ISETP.GE.U32.AND P4, PT, R25, UR44, PT ;  /* 0x0000002c19007c0c */ /* 0x000fe4000bf86070 */
[----:B------:R-:W-:Y:S01]  /*9c30*/  ISETP.GE.U32.AND P6, PT, R29, UR44, PT ;  /* 0x0000002c1d007c0c */ /* 0x000fe2000bfc6070 */
[----:B------:R0:W-:Y:S01]  /*9c40*/  @!P3 STG.E desc[UR12][R12.64+0x300], R53 ;  /* 0x000300350c00b986 */ /* 0x0001e2000c10190c */
[----:B------:R-:W-:Y:S01]  /*9c50*/  ISETP.GE.U32.AND P3, PT, R27, UR44, PT ;  /* 0x0000002c1b007c0c */ /* 0x000fe2000bf66070 */
[----:B--2---:R-:W-:Y:S01]  /*9c60*/  IMAD R11, R11, UR4, RZ ;  /* 0x000000040b0b7c24 */ /* 0x004fe2000f8e02ff */
        /* <DEDUP_REMOVED lines=35> */
.L_x_3791:
[----:B------:R-:W-:Y:S05]  /*9ea0*/  EXIT ;  /* 0x000000000000794d */ /* 0x000fea0003800000 */
.L_x_3824:
[----:B------:R-:W-:Y:S01]  /*9eb0*/  BSSY B1, `(.L_x_3858) ;  /* 0x0000007000017945 */ /* 0x000fe20003800000 */
[----:B------:R-:W-:Y:S01]  /*9ec0*/  IMAD.MOV.U32 R12, RZ, RZ, 0x10 ;  /* 0x00000010ff0c7424 */ /* 0x000fe200078e00ff */
[----:B------:R-:W-:Y:S01]  /*9ed0*/  MOV R15, 0xffffffff ;  /* 0xffffffff000f7802 */ /* 0x000fe20000000f00 */
[----:B------:R-:W-:-:S07]  /*9ee0*/  IMAD.MOV.U32 R11, RZ, RZ, 0x1f ;  /* 0x0000001fff0b7424 */ /* 0x000fce00078e00ff */
[----:B0-----:R-:W-:Y:S05]  /*9ef0*/  WARPSYNC.COLLECTIVE R15, `(.L_x_3859) ;  /* 0x000000000f087348 */ /* 0x001fea0003c00000 */
[----:B------:R1:W2:Y:S02]  /*9f00*/  SHFL.BFLY P6, R14, R13, R12, R11 ;  /* 0x0c00000c0d0e7389 */ /* 0x0002a400000c000b */
[----:B012---:R-:W-:Y:S05]  /*9f10*/  ENDCOLLECTIVE ;  /* 0x000000000000791b */ /* 0x007fea0003800000 */
.L_x_3859:
[----:B------:R-:W-:Y:S05]  /*9f20*/  BSYNC B1 ;  /* 0x0000000000017941 */ /* 0x000fea0003800000 */
.L_x_3858:
[----:B------:R-:W-:Y:S01]  /*9f30*/  FMNMX R13, R14, R13, !PT ;  /* 0x0000000d0e0d7209 */ /* 0x000fe20007800000 */
[----:B------:R-:W-:Y:S01]  /*9f40*/  IMAD.MOV.U32 R12, RZ, RZ, 0x8 ;  /* 0x00000008ff0c7424 */ /* 0x000fe200078e00ff */
[----:B------:R-:W-:Y:S01]  /*9f50*/  MOV R15, 0xffffffff ;  /* 0xffffffff000f7802 */ /* 0x000fe20000000f00 */
[----:B------:R-:W-:-:S07]  /*9f60*/  IMAD.MOV.U32 R11, RZ, RZ, 0x1f ;  /* 0x0000001fff0b7424 */ /* 0x000fce00078e00ff */
[----:B------:R-:W-:Y:S05]  /*9f70*/  WARPSYNC.COLLECTIVE R15, `(.L_x_3860) ;  /* 0x000000000f087348 */ /* 0x000fea0003c00000 */
[----:B------:R0:W1:Y:S02]  /*9f80*/  SHFL.BFLY P6, R14, R13, R12, R11 ;  /* 0x0c00000c0d0e7389 */ /* 0x00006400000c000b */
[----:B01----:R-:W-:Y:S05]  /*9f90*/  ENDCOLLECTIVE ;  /* 0x000000000000791b */ /* 0x003fea0003800000 */
.L_x_3860:
[----:B------:R-:W-:Y:S01]  /*9fa0*/  IMAD.MOV.U32 R12, RZ, RZ, 0x4 ;  /* 0x00000004ff0c7424 */ /* 0x000fe200078e00ff */
[----:B------:R-:W-:-:S05]  /*9fb0*/  FMNMX R36, R13, R14, !PT ;  /* 0x0000000e0d247209 */ /* 0x000fca0007800000 */
[----:B------:R-:W-:-:S07]  /*9fc0*/  IMAD.MOV.U32 R13, RZ, RZ, R36 ;  /* 0x000000ffff0d7224 */ /* 0x000fce00078e0024 */
[----:B------:R-:W-:Y:S05]  /*9fd0*/  WARPSYNC.COLLECTIVE R15, `(.L_x_3861) ;  /* 0x000000000f087348 */ /* 0x000fea0003c00000 */
[----:B------:R0:W1:Y:S02]  /*9fe0*/  SHFL.BFLY P6, R14, R13, R12, R11 ;  /* 0x0c00000c0d0e7389 */ /* 0x00006400000c000b */
[----:B01----:R-:W-:Y:S05]  /*9ff0*/  ENDCOLLECTIVE ;  /* 0x000000000000791b */ /* 0x003fea0003800000 */
.L_x_3861:
[----:B------:R-:W-:Y:S01]  /*a000*/  IMAD.MOV.U32 R12, RZ, RZ, 0x2 ;  /* 0x00000002ff0c7424 */ /* 0x000fe200078e00ff */
[----:B------:R-:W-:-:S04]  /*a010*/  FMNMX R38, R36, R14, !PT ;  /* 0x0000000e24267209 */ /* 0x000fc80007800000 */
[----:B------:R-:W-:-:S07]  /*a020*/  MOV R13, R38 ;  /* 0x00000026000d7202 */ /* 0x000fce0000000f00 */
[----:B------:R-:W-:Y:S05]  /*a030*/  WARPSYNC.COLLECTIVE R15, `(.L_x_3862) ;  /* 0x000000000f087348 */ /* 0x000fea0003c00000 */
[----:B------:R0:W1:Y:S02]  /*a040*/  SHFL.BFLY P6, R14, R13, R12, R11 ;  /* 0x0c00000c0d0e7389 */ /* 0x00006400000c000b */
[----:B01----:R-:W-:Y:S05]  /*a050*/  ENDCOLLECTIVE ;  /* 0x000000000000791b */ /* 0x003fea0003800000 */
.L_x_3862:
[----:B------:R-:W-:Y:S01]  /*a060*/  HFMA2 R12, -RZ, RZ, 0, 5.9604644775390625e-08 ;  /* 0x00000001ff0c7431 */ /* 0x000fe200000001ff */
[----:B------:R-:W-:-:S05]  /*a070*/  FMNMX R39, R38, R14, !PT ;  /* 0x0000000e26277209 */ /* 0x000fca0007800000 */
[----:B------:R-:W-:-:S07]  /*a080*/  IMAD.MOV.U32 R13, RZ, RZ, R39 ;  /* 0x000000ffff0d7224 */ /* 0x000fce00078e0027 */
[----:B------:R-:W-:Y:S05]  /*a090*/  WARPSYNC.COLLECTIVE R15, `(.L_x_3863) ;  /* 0x000000000f087348 */ /* 0x000fea0003c00000 */
[----:B------:R0:W1:Y:S02]  /*a0a0*/  SHFL.BFLY P6, R14, R13, R12, R11 ;  /* 0x0c00000c0d0e7389 */ /* 0x00006400000c000b */
[----:B01----:R-:W-:Y:S05]  /*a0b0*/  ENDCOLLECTIVE ;  /* 0x000000000000791b */ /* 0x003fea0003800000 */
.L_x_3863:
[----:B------:R-:W-:Y:S02]  /*a0c0*/  IMAD.MOV.U32 R11, RZ, RZ, 0x3bbb989d ;  /* 0x3bbb989dff0b7424 */ /* 0x000fe400078e00ff */
[----:B------:R-:W-:Y:S01]  /*a0d0*/  IMAD.MOV.U32 R12, RZ, RZ, 0x437c0000 ;  /* 0x437c0000ff0c7424 */ /* 0x000fe200078e00ff */
[----:B------:R-:W-:-:S05]  /*a0e0*/  FMNMX R39, R39, R14, !PT ;  /* 0x0000000e27277209 */ /* 0x000fca0007800000 */
        /* <DEDUP_REMOVED lines=11> */
[----:B------:R-:W-:Y:S01]  /*a1a0*/  FADD R36, -R39, R24 ;  /* 0x0000001827247221 */ /* 0x000fe20000000100 */
[C---:B------:R-:W-:Y:S01]  /*a1b0*/  FADD R15, R13.reuse, -12583039 ;  /* 0xcb40007f0d0f7421 */ /* 0x040fe20000000000 */
[----:B------:R-:W-:Y:S01]  /*a1c0*/  SHF.L.U32 R10, R13, 0x17, RZ ;  /* 0x000000170d0a7819 */ /* 0x000fe200000006ff */
        /* <DEDUP_REMOVED lines=8> */
[----:B------:R-:W-:Y:S01]  /*a250*/  FADD R28, -R39, R28 ;  /* 0x0000001c271c7221 */ /* 0x000fe20000000100 */
[----:B------:R-:W-:Y:S01]  /*a260*/  FFMA.SAT R39, R6, R11, 0.5 ;  /* 0x3f00000006277423 */ /* 0x000fe2000000200b */
[----:B------:R-:W-:-:S02]  /*a270*/  FFMA.RM R41, R41, R12, 12582913 ;  /* 0x4b40000129297423 */ /* 0x000fc4000000400c */
[----:B------:R-:W0:Y:S01]  /*a280*/  MUFU.EX2 R15, R15 ;  /* 0x0000000f000f7308 */ /* 0x000e220000000800 */
[----:B------:R-:W-:Y:S01]  /*a290*/  FFMA.RM R39, R39, R12, 12582913 ;  /* 0x4b40000127277423 */ /* 0x000fe2000000400c */
[----:B------:R-:W-:-:S03]  /*a2a0*/  FFMA.SAT R45, R28, R11, 0.5 ;  /* 0x3f0000001c2d7423 */ /* 0x000fc6000000200b */
[C---:B------:R-:W-:Y:S01]  /*a2b0*/  FADD R13, R39.reuse, -12583039 ;  /* 0xcb40007f270d7421 */ /* 0x040fe20000000000 */
[----:B------:R-:W-:Y:S02]  /*a2c0*/  IMAD.SHL.U32 R4, R39, 0x800000, RZ ;  /* 0x0080000027047824 */ /* 0x000fe400078e00ff */
[----:B------:R-:W-:Y:S01]  /*a2d0*/  FFMA.SAT R39, R14, R11, 0.5 ;  /* 0x3f0000000e277423 */ /* 0x000fe2000000200b */
[----:B------:R-:W-:-:S03]  /*a2e0*/  FFMA R13, R6, 1.4426950216293334961, -R13 ;  /* 0x3fb8aa3b060d7823 */ /* 0x000fc6000000080d */
[----:B------:R-:W-:Y:S01]  /*a2f0*/  FFMA.RM R39, R39, R12, 12582913 ;  /* 0x4b40000127277423 */ /* 0x000fe2000000400c */
[----:B------:R-:W-:Y:S01]  /*a300*/  FFMA R13, R6, 1.925963033500011079e-08, R13 ;  /* 0x32a57060060d7823 */ /* 0x000fe2000000000d */
[C---:B------:R-:W-:Y:S02]  /*a310*/  IMAD.SHL.U32 R6, R41.reuse, 0x800000, RZ ;  /* 0x0080000029067824 */ /* 0x040fe400078e00ff */
[----:B0-----:R-:W-:Y:S01]  /*a320*/  FMUL R10, R10, R15 ;  /* 0x0000000f0a0a7220 */ /* 0x001fe20000400000 */
[----:B------:R-:W-:Y:S02]  /*a330*/  FADD R15, R41, -12583039 ;  /* 0xcb40007f290f7421 */ /* 0x000fe40000000000 */
[----:B------:R-:W0:Y:S01]  /*a340*/  MUFU.EX2 R13, R13 ;  /* 0x0000000d000d7308 */ /* 0x000e220000000800 */
[----:B------:R-:W-:Y:S01]  /*a350*/  FFMA.SAT R41, R16, R11, 0.5 ;  /* 0x3f00000010297423 */ /* 0x000fe2000000200b */
[----:B------:R-:W-:-:S03]  /*a360*/  FFMA R15, R8, 1.4426950216293334961, -R15 ;  /* 0x3fb8aa3b080f7823 */ /* 0x000fc6000000080f */
[----:B------:R-:W-:Y:S01]  /*a370*/  FFMA.RM R41, R41, R12, 12582913 ;  /* 0x4b40000129297423 */ /* 0x000fe2000000400c */
[----:B------:R-:W-:Y:S01]  /*a380*/  FFMA R15, R8, 1.925963033500011079e-08, R15 ;  /* 0x32a57060080f7823 */ /* 0x000fe2000000000f */
[----:B------:R-:W-:-:S05]  /*a390*/  SHF.L.U32 R8, R39, 0x17, RZ ;  /* 0x0000001727087819 */ /* 0x000fca00000006ff */
        /* <DEDUP_REMOVED lines=17> */
[----:B------:R-:W-:-:S04]  /*a4b0*/  FADD R13, R39, -12583039 ;  /* 0xcb40007f270d7421 */ /* 0x000fc80000000000 */
[----:B------:R-:W-:-:S04]  /*a4c0*/  FFMA R13, R18, 1.4426950216293334961, -R13 ;  /* 0x3fb8aa3b120d7823 */ /* 0x000fc8000000080d */
[----:B------:R-:W-:Y:S01]  /*a4d0*/  FFMA R13, R18, 1.925963033500011079e-08, R13 ;  /* 0x32a57060120d7823 */ /* 0x000fe2000000000d */
[----:B------:R-:W-:Y:S02]  /*a4e0*/  IMAD.SHL.U32 R18, R39, 0x800000, RZ ;  /* 0x0080000027127824 */ /* 0x000fe400078e00ff */
[----:B------:R-:W-:Y:S01]  /*a4f0*/  FFMA.SAT R39, R22, R11, 0.5 ;  /* 0x3f00000016277423 */ /* 0x000fe2000000200b */
[----:B-1----:R-:W-:Y:S01]  /*a500*/  FMUL R16, R16, R15 ;  /* 0x0000000f10107220 */ /* 0x002fe20000400000 */
[----:B------:R-:W-:Y:S01]  /*a510*/  FADD R15, R41, -12583039 ;  /* 0xcb40007f290f7421 */ /* 0x000fe20000000000 */
[----:B------:R-:W0:Y:S01]  /*a520*/  MUFU.EX2 R13, R13 ;  /* 0x0000000d000d7308 */ /* 0x000e220000000800 */
[----:B------:R-:W-:Y:S02]  /*a530*/  FFMA.RM R39, R39, R12, 12582913 ;  /* 0x4b40000127277423 */ /* 0x000fe4000000400c */
[----:B------:R-:W-:Y:S02]  /*a540*/  FFMA R15, R20, 1.4426950216293334961, -R15 ;  /* 0x3fb8aa3b140f7823 */ /* 0x000fe4000000080f */
[----:B------:R-:W-:-:S02]  /*a550*/  IMAD.SHL.U32 R24, R39, 0x800000, RZ ;  /* 0x0080000027187824 */ /* 0x000fc400078e00ff */
[----:B------:R-:W-:Y:S01]  /*a560*/  FFMA R15, R20, 1.925963033500011079e-08, R15 ;  /* 0x32a57060140f7823 */ /* 0x000fe2000000000f */
[----:B------:R-:W-:Y:S01]  /*a570*/  SHF.L.U32 R20, R41, 0x17, RZ ;  /* 0x0000001729147819 */ /* 0x000fe200000006ff */
[----:B------:R-:W-:-:S04]  /*a580*/  FFMA.SAT R41, R36, R11, 0.5 ;  /* 0x3f00000024297423 */ /* 0x000fc8000000200b */
[----:B------:R-:W1:Y:S01]  /*a590*/  MUFU.EX2 R15, R15 ;  /* 0x0000000f000f7308 */ /* 0x000e620000000800 */
[----:B------:R-:W-:Y:S01]  /*a5a0*/  FFMA.RM R41, R41, R12, 12582913 ;  /* 0x4b40000129297423 */ /* 0x000fe2000000400c */
        /* <DEDUP_REMOVED lines=8> */
[----:B------:R-:W-:Y:S02]  /*a630*/  FADD R15, R41, -12583039 ;  /* 0xcb40007f290f7421 */ /* 0x000fe40000000000 */
[----:B------:R-:W0:Y:S01]  /*a640*/  MUFU.EX2 R13, R13 ;  /* 0x0000000d000d7308 */ /* 0x000e220000000800 */
[----:B------:R-:W-:Y:S01]  /*a650*/  FFMA.SAT R41, R44, R11, 0.5 ;  /* 0x3f0000002c297423 */ /* 0x000fe2000000200b */
[----:B------:R-:W-:-:S03]  /*a660*/  FFMA R15, R36, 1.4426950216293334961, -R15 ;  /* 0x3fb8aa3b240f7823 */ /* 0x000fc6000000080f */
[----:B------:R-:W-:Y:S01]  /*a670*/  FFMA.RM R41, R41, R12, 12582913 ;  /* 0x4b40000129297423 */ /* 0x000fe2000000400c */
[----:B------:R-:W-:-:S03]  /*a680*/  FFMA R15, R36, 1.925963033500011079e-08, R15 ;  /* 0x32a57060240f7823 */ /* 0x000fc6000000000f */
[----:B------:R-:W-:-:S03]  /*a690*/  IMAD.SHL.U32 R38, R41, 0x800000, RZ ;  /* 0x0080000029267824 */ /* 0x000fc600078e00ff */
[----:B------:R-:W1:Y:S01]  /*a6a0*/  MUFU.EX2 R15, R15 ;  /* 0x0000000f000f7308 */ /* 0x000e620000000800 */
[----:B0-----:R-:W-:Y:S01]  /*a6b0*/  FMUL R24, R24, R13 ;  /* 0x0000000d18187220 */ /* 0x001fe20000400000 */
[----:B------:R-:W-:-:S04]  /*a6c0*/  FADD R13, R39, -12583039 ;  /* 0xcb40007f270d7421 */ /* 0x000fc80000000000 */
[----:B------:R-:W-:-:S04]  /*a6d0*/  FFMA R13, R26, 1.4426950216293334961, -R13 ;  /* 0x3fb8aa3b1a0d7823 */ /* 0x000fc8000000080d */
[----:B------:R-:W-:Y:S01]  /*a6e0*/  FFMA R13, R26, 1.925963033500011079e-08, R13 ;  /* 0x32a570601a0d7823 */ /* 0x000fe2000000000d */
[----:B------:R-:W-:Y:S01]  /*a6f0*/  SHF.L.U32 R26, R39, 0x17, RZ ;  /* 0x00000017271a7819 */ /* 0x000fe200000006ff */
[----:B------:R-:W-:Y:S01]  /*a700*/  FFMA.SAT R39, R42, R11, 0.5 ;  /* 0x3f0000002a277423 */ /* 0x000fe2000000200b */
[----:B-1----:R-:W-:Y:S01]  /*a710*/  FMUL R22, R22, R15 ;  /* 0x0000000f16167220 */ /* 0x002fe20000400000 */
[----:B------:R-:W-:Y:S02]  /*a720*/  FADD R15, R41, -12583039 ;  /* 0xcb40007f290f7421 */ /* 0x000fe40000000000 */
[----:B------:R-:W0:Y:S01]  /*a730*/  MUFU.EX2 R13, R13 ;  /* 0x0000000d000d7308 */ /* 0x000e220000000800 */
[----:B------:R-:W-:Y:S01]  /*a740*/  FFMA.SAT R41, R34, R11, 0.5 ;  /* 0x3f00000022297423 */ /* 0x000fe2000000200b */
[-C--:B------:R-:W-:Y:S01]  /*a750*/  FFMA.RM R39, R39, R12.reuse, 12582913 ;  /* 0x4b40000127277423 */ /* 0x080fe2000000400c */
[----:B------:R-:W-:Y:S02]  /*a760*/  FFMA R15, R44, 1.4426950216293334961, -R15 ;  /* 0x3fb8aa3b2c0f7823 */ /* 0x000fe4000000080f */
[----:B------:R-:W-:Y:S01]  /*a770*/  FFMA.RM R41, R41, R12, 12582913 ;  /* 0x4b40000129297423 */ /* 0x000fe2000000400c */
[----:B------:R-:W-:-:S02]  /*a780*/  IMAD.SHL.U32 R36, R39, 0x800000, RZ ;  /* 0x0080000027247824 */ /* 0x000fc400078e00ff */
[----:B------:R-:W-:-:S06]  /*a790*/  FFMA R15, R44, 1.925963033500011079e-08, R15 ;  /* 0x32a570602c0f7823 */ /* 0x000fcc000000000f */
[----:B------:R-:W1:Y:S01]  /*a7a0*/  MUFU.EX2 R15, R15 ;  /* 0x0000000f000f7308 */ /* 0x000e620000000800 */
[----:B0-----:R-:W-:Y:S01]  /*a7b0*/  FMUL R26, R26, R13 ;  /* 0x0000000d1a1a7220 */ /* 0x001fe20000400000 */
[----:B------:R-:W-:Y:S01]  /*a7c0*/  FADD R13, R39, -12583039 ;  /* 0xcb40007f270d7421 */ /* 0x000fe20000000000 */
[----:B------:R-:W-:-:S03]  /*a7d0*/  FFMA.SAT R39, R32, R11, 0.5 ;  /* 0x3f00000020277423 */ /* 0x000fc6000000200b */
[----:B------:R-:W-:-:S04]  /*a7e0*/  FFMA R13, R42, 1.4426950216293334961, -R13 ;  /* 0x3fb8aa3b2a0d7823 */ /* 0x000fc8000000080d */
[----:B------:R-:W-:Y:S01]  /*a7f0*/  FFMA R13, R42, 1.925963033500011079e-08, R13 ;  /* 0x32a570602a0d7823 */ /* 0x000fe2000000000d */
[----:B-1----:R-:W-:Y:S01]  /*a800*/  FMUL R38, R38, R15 ;  /* 0x0000000f26267220 */ /* 0x002fe20000400000 */
[----:B------:R-:W-:-:S04]  /*a810*/  FADD R15, R41, -12583039 ;  /* 0xcb40007f290f7421 */ /* 0x000fc80000000000 */
[----:B------:R-:W0:Y:S01]  /*a820*/  MUFU.EX2 R13, R13 ;  /* 0x0000000d000d7308 */ /* 0x000e220000000800 */
[----:B------:R-:W-:-:S04]  /*a830*/  FFMA R15, R34, 1.4426950216293334961, -R15 ;  /* 0x3fb8aa3b220f7823 */ /* 0x000fc8000000080f */
[----:B------:R-:W-:Y:S01]  /*a840*/  FFMA R15, R34, 1.925963033500011079e-08, R15 ;  /* 0x32a57060220f7823 */ /* 0x000fe2000000000f */
[----:B------:R-:W-:Y:S01]  /*a850*/  SHF.L.U32 R34, R41, 0x17, RZ ;  /* 0x0000001729227819 */ /* 0x000fe200000006ff */
[----:B------:R-:W-:-:S04]  /*a860*/  FFMA.SAT R41, R30, R11, 0.5 ;  /* 0x3f0000001e297423 */ /* 0x000fc8000000200b */
[----:B------:R-:W1:Y:S01]  /*a870*/  MUFU.EX2 R15, R15 ;  /* 0x0000000f000f7308 */ /* 0x000e620000000800 */
[-C--:B------:R-:W-:Y:S01]  /*a880*/  FFMA.RM R11, R41, R12.reuse, 12582913 ;  /* 0x4b400001290b7423 */ /* 0x080fe2000000400c */
[----:B0-----:R-:W-:Y:S01]  /*a890*/  FMUL R36, R36, R13 ;  /* 0x0000000d24247220 */ /* 0x001fe20000400000 */
[-C--:B------:R-:W-:Y:S01]  /*a8a0*/  FFMA.RM R13, R39, R12.reuse, 12582913 ;  /* 0x4b400001270d7423 */ /* 0x080fe2000000400c */
[----:B------:R-:W-:-:S03]  /*a8b0*/  FFMA.RM R12, R45, R12, 12582913 ;  /* 0x4b4000012d0c7423 */ /* 0x000fc6000000400c */
[C---:B------:R-:W-:Y:S01]  /*a8c0*/  FADD R39, R13.reuse, -12583039 ;  /* 0xcb40007f0d277421 */ /* 0x040fe20000000000 */
[----:B------:R-:W-:-:S03]  /*a8d0*/  IMAD.SHL.U32 R13, R13, 0x800000, RZ ;  /* 0x008000000d0d7824 */ /* 0x000fc600078e00ff */
[----:B------:R-:W-:Y:S01]  /*a8e0*/  FFMA R39, R32, 1.4426950216293334961, -R39 ;  /* 0x3fb8aa3b20277823 */ /* 0x000fe20000000827 */
[----:B-1----:R-:W-:Y:S01]  /*a8f0*/  FMUL R34, R34, R15 ;  /* 0x0000000f22227220 */ /* 0x002fe20000400000 */
[C---:B------:R-:W-:Y:S02]  /*a900*/  FADD R15, R11.reuse, -12583039 ;  /* 0xcb40007f0b0f7421 */ /* 0x040fe40000000000 */
[----:B------:R-:W-:Y:S01]  /*a910*/  FFMA R39, R32, 1.925963033500011079e-08, R39 ;  /* 0x32a5706020277823 */ /* 0x000fe20000000027 */
[----:B------:R-:W-:Y:S02]  /*a920*/  IMAD.SHL.U32 R11, R11, 0x800000, RZ ;  /* 0x008000000b0b7824 */ /* 0x000fe400078e00ff */
[C---:B------:R-:W-:Y:S01]  /*a930*/  FFMA R15, R30.reuse, 1.4426950216293334961, -R15 ;  /* 0x3fb8aa3b1e0f7823 */ /* 0x040fe2000000080f */
[----:B------:R-:W0:Y:S03]  /*a940*/  MUFU.EX2 R32, R39 ;  /* 0x0000002700207308 */ /* 0x000e260000000800 */
        /* <DEDUP_REMOVED lines=12> */
[----:B-1----:R-:W-:Y:S01]  /*aa10*/  FMUL R30, R11, R14 ;  /* 0x0000000e0b1e7220 */ /* 0x002fe20000400000 */
[----:B------:R-:W-:Y:S02]  /*aa20*/  IMAD.MOV.U32 R11, RZ, RZ, 0x1f ;  /* 0x0000001fff0b7424 */ /* 0x000fe400078e00ff */
        /* <DEDUP_REMOVED lines=18> */
.L_x_3864:
[----:B------:R-:W-:Y:S02]  /*ab50*/  IMAD.MOV.U32 R12, RZ, RZ, 0x8 ;  /* 0x00000008ff0c7424 */ /* 0x000fe400078e00ff */
[----:B------:R-:W-:-:S04]  /*ab60*/  FADD R39, R13, R14 ;  /* 0x0000000e0d277221 */ /* 0x000fc80000000000 */
[----:B------:R-:W-:-:S07]  /*ab70*/  IMAD.MOV.U32 R13, RZ, RZ, R39 ;  /* 0x000000ffff0d7224 */ /* 0x000fce00078e0027 */
[----:B------:R-:W-:Y:S05]  /*ab80*/  WARPSYNC.COLLECTIVE R15, `(.L_x_3865) ;  /* 0x000000000f087348 */ /* 0x000fea0003c00000 */
[----:B------:R0:W1:Y:S02]  /*ab90*/  SHFL.BFLY P6, R14, R13, R12, R11 ;  /* 0x0c00000c0d0e7389 */ /* 0x00006400000c000b */
[----:B01----:R-:W-:Y:S05]  /*aba0*/  ENDCOLLECTIVE ;  /* 0x000000000000791b */ /* 0x003fea0003800000 */
.L_x_3865:
[----:B------:R-:W-:Y:S02]  /*abb0*/  IMAD.MOV.U32 R12, RZ, RZ, 0x4 ;  /* 0x00000004ff0c7424 */ /* 0x000fe400078e00ff */
[----:B------:R-:W-:-:S05]  /*abc0*/  FADD R40, R39, R14 ;  /* 0x0000000e27287221 */ /* 0x000fca0000000000 */
[----:B------:R-:W-:-:S07]  /*abd0*/  MOV R13, R40 ;  /* 0x00000028000d7202 */ /* 0x000fce0000000f00 */
[----:B------:R-:W-:Y:S05]  /*abe0*/  WARPSYNC.COLLECTIVE R15, `(.L_x_3866) ;  /* 0x000000000f087348 */ /* 0x000fea0003c00000 */
[----:B------:R0:W1:Y:S02]  /*abf0*/  SHFL.BFLY P6, R14, R13, R12, R11 ;  /* 0x0c00000c0d0e7389 */ /* 0x00006400000c000b */
[----:B01----:R-:W-:Y:S05]  /*ac00*/  ENDCOLLECTIVE ;  /* 0x000000000000791b */ /* 0x003fea0003800000 */
.L_x_3866:
[----:B------:R-:W-:Y:S02]  /*ac10*/  HFMA2 R12, -RZ, RZ, 0, 1.1920928955078125e-07 ;  /* 0x00000002ff0c7431 */ /* 0x000fe400000001ff */
[----:B------:R-:W-:-:S04]  /*ac20*/  FADD R41, R40, R14 ;  /* 0x0000000e28297221 */ /* 0x000fc80000000000 */
[----:B------:R-:W-:-:S07]  /*ac30*/  IMAD.MOV.U32 R13, RZ, RZ, R41 ;  /* 0x000000ffff0d7224 */ /* 0x000fce00078e0029 */
[----:B------:R-:W-:Y:S05]  /*ac40*/  WARPSYNC.COLLECTIVE R15, `(.L_x_3867) ;  /* 0x000000000f087348 */ /* 0x000fea0003c00000 */
[----:B------:R0:W1:Y:S02]  /*ac50*/  SHFL.BFLY P6, R14, R13, R12, R11 ;  /* 0x0c00000c0d0e7389 */ /* 0x00006400000c000b */
[----:B01----:R-:W-:Y:S05]  /*ac60*/  ENDCOLLECTIVE ;  /* 0x000000000000791b */ /* 0x003fea0003800000 */
.L_x_3867:
[----:B------:R-:W-:Y:S02]  /*ac70*/  IMAD.MOV.U32 R12, RZ, RZ, 0x1 ;  /* 0x00000001ff0c7424 */ /* 0x000fe400078e00ff */
[----:B------:R-:W-:-:S04]  /*ac80*/  FADD R42, R41, R14 ;  /* 0x0000000e292a7221 */ /* 0x000fc80000000000 */
[----:B------:R-:W-:-:S07]  /*ac90*/  IMAD.MOV.U32 R13, RZ, RZ, R42 ;  /* 0x000000ffff0d7224 */ /* 0x000fce00078e002a */
[----:B------:R-:W-:Y:S05]  /*aca0*/  WARPSYNC.COLLECTIVE R15, `(.L_x_3868) ;  /* 0x000000000f087348 */ /* 0x000fea0003c00000 */
[----:B------:R0:W1:Y:S02]  /*acb0*/  SHFL.BFLY P6, R14, R13, R12, R11 ;  /* 0x0c00000c0d0e7389 */ /* 0x00006400000c000b */
[----:B01----:R-:W-:Y:S05]  /*acc0*/  ENDCOLLECTIVE ;  /* 0x000000000000791b */ /* 0x003fea0003800000 */
.L_x_3868:
[----:B------:R-:W-:Y:S05]  /*acd0*/  BRA `(.L_x_3869) ;  /* 0xffffffdc00347947 */ /* 0x000fea000383ffff */
        .weak           $__internal_42_$__cuda_sm3x_div_rn_noftz_f32_slowpath
        .type           $__internal_42_$__cuda_sm3x_div_rn_noftz_f32_slowpath,@function
        .size           $__internal_42_$__cuda_sm3x_div_rn_noftz_f32_slowpath,(.L_x_37419 - $__internal_42_$__cuda_sm3x_div_rn_noftz_f32_slowpath)
$__internal_42_$__cuda_sm3x_div_rn_noftz_f32_slowpath:
        /* <DEDUP_REMOVED lines=27> */
[----:B------:R-:W-:-:S04]  /*ae90*/  IADD3 R40, PT, PT, R42, -0x1, RZ ;  /* 0xffffffff2a287810 */ /* 0x000fc80007ffe0ff */
[----:B------:R-:W-:Y:S01]  /*aea0*/  ISETP.GE.AND P1, PT, R40, RZ, PT ;  /* 0x000000ff2800720c */ /* 0x000fe20003f26270 */
[----:B------:R-:W-:-:S05]  /*aeb0*/  VIADD R40, R12, 0xffffffff ;  /* 0xffffffff0c287836 */ /* 0x000fca0000000000 */
[----:B------:R-:W-:-:S07]  /*aec0*/  ISETP.GE.AND P2, PT, R40, RZ, PT ;  /* 0x000000ff2800720c */ /* 0x000fce0003f46270 */
[----:B------:R-:W-:Y:S01]  /*aed0*/  @P1 IMAD.MOV.U32 R40, RZ, RZ, RZ ;  /* 0x000000ffff281224 */ /* 0x000fe200078e00ff */
[----:B------:R-:W-:Y:S01]  /*aee0*/  @!P1 MOV R40, 0xffffffc0 ;  /* 0xffffffc000289802 */ /* 0x000fe20000000f00 */
[----:B------:R-:W-:-:S04]  /*aef0*/  @!P1 FFMA R10, R10, 1.84467440737095516160e+19, RZ ;  /* 0x5f8000000a0a9823 */ /* 0x000fc800000000ff */
[----:B------:R-:W-:Y:S01]  /*af00*/  @!P2 FFMA R11, R11, 1.84467440737095516160e+19, RZ ;  /* 0x5f8000000b0ba823 */ /* 0x000fe200000000ff */
[----:B------:R-:W-:-:S07]  /*af10*/  @!P2 VIADD R40, R40, 0x40 ;  /* 0x000000402828a836 */ /* 0x000fce0000000000 */
.L_x_3871:
        /* <DEDUP_REMOVED lines=51> */
.L_x_3878:
[----:B------:R-:W-:-:S04]  /*b250*/  LOP3.LUT R10, R10, 0x80000000, RZ, 0xc0, !PT ;  /* 0x800000000a0a7812 */ /* 0x000fc800078ec0ff */
[----:B------:R-:W-:Y:S01]  /*b260*/  LOP3.LUT R10, R10, 0x7f800000, RZ, 0xfc, !PT ;  /* 0x7f8000000a0a7812 */ /* 0x000fe200078efcff */
[----:B------:R-:W-:Y:S06]  /*b270*/  BRA `(.L_x_3879) ;  /* 0x0000000000047947 */ /* 0x000fec0003800000 */
.L_x_3877:
[----:B------:R-:W-:-:S07]  /*b280*/  IMAD R10, R42, 0x800000, R10 ;  /* 0x008000002a0a7824 */ /* 0x000fce00078e020a */
.L_x_3879:
[----:B------:R-:W-:Y:S05]  /*b290*/  BSYNC.RECONVERGENT B2 ;  /* 0x0000000000027941 */ /* 0x000fea0003800200 */
.L_x_3876:
[----:B------:R-:W-:Y:S05]  /*b2a0*/  BRA `(.L_x_3880) ;  /* 0x0000000000207947 */ /* 0x000fea0003800000 */
.L_x_3875:
[----:B------:R-:W-:-:S04]  /*b2b0*/  LOP3.LUT R10, R11, 0x80000000, R10, 0x48, !PT ;  /* 0x800000000b0a7812 */ /* 0x000fc800078e480a */
[----:B------:R-:W-:Y:S01]  /*b2c0*/  LOP3.LUT R10, R10, 0x7f800000, RZ, 0xfc, !PT ;  /* 0x7f8000000a0a7812 */ /* 0x000fe200078efcff */
[----:B------:R-:W-:Y:S06]  /*b2d0*/  BRA `(.L_x_3880) ;  /* 0x0000000000147947 */ /* 0x000fec0003800000 */
.L_x_3874:
[----:B------:R-:W-:Y:S01]  /*b2e0*/  LOP3.LUT R10, R11, 0x80000000, R10, 0x48, !PT ;  /* 0x800000000b0a7812 */ /* 0x000fe200078e480a */
[----:B------:R-:W-:Y:S06]  /*b2f0*/  BRA `(.L_x_3880) ;  /* 0x00000000000c7947 */ /* 0x000fec0003800000 */
.L_x_3873:
[----:B------:R-:W0:Y:S01]  /*b300*/  MUFU.RSQ R10, -QNAN ;  /* 0xffc00000000a7908 */ /* 0x000e220000001400 */
[----:B------:R-:W-:Y:S05]  /*b310*/  BRA `(.L_x_3880) ;  /* 0x0000000000047947 */ /* 0x000fea0003800000 */
.L_x_3872:
[----:B------:R-:W-:-:S07]  /*b320*/  FADD.FTZ R10, R10, R11 ;  /* 0x0000000b0a0a7221 */ /* 0x000fce0000010000 */
.L_x_3880:
[----:B------:R-:W-:Y:S05]  /*b330*/  BSYNC.RECONVERGENT B1 ;  /* 0x0000000000017941 */ /* 0x000fea0003800200 */
.L_x_3870:
[----:B0-----:R-:W-:Y:S01]  /*b340*/  IMAD.MOV.U32 R12, RZ, RZ, R10 ;  /* 0x000000ffff0c7224 */ /* 0x001fe200078e000a */
[----:B------:R-:W-:Y:S01]  /*b350*/  MOV R10, R14 ;  /* 0x0000000e000a7202 */ /* 0x000fe20000000f00 */
[----:B------:R-:W-:-:S04]  /*b360*/  IMAD.MOV.U32 R11, RZ, RZ, 0x0 ;  /* 0x00000000ff0b7424 */ /* 0x000fc800078e00ff */
[----:B------:R-:W-:Y:S05]  /*b370*/  RET.REL.NODEC R10 `(_Z15SoftmaxWarpImplI22BroadcastScaleMaskLoadIffbLm4EiE11DirectStoreIffEfLi1ELi16ELi32ELi1ELb1EL9Algorithm0EEvT_T0_ll) ;  /* 0xffffff4c0a207950 */ /* 0x000fea0003c3ffff */
.L_x_3881:
        /* <DEDUP_REMOVED lines=16> */
.L_x_37419:


//--------------------- .text._Z15SoftmaxWarpImplI22BroadcastScaleMaskLoadIffbLm4EiE11DirectStoreIffEfLi1ELi16ELi32ELi1ELb0EL9Algorithm0EEvT_T0_ll --------------------------
	.section	.text._Z15SoftmaxWarpImplI22BroadcastScaleMaskLoadIffbLm4EiE11DirectStoreIffEfLi1ELi16ELi32ELi1ELb0EL9Algorithm0EEvT_T0_ll,"ax",@progbits
	.align	128
        .global         _Z15SoftmaxWarpImplI22BroadcastScaleMaskLoadIffbLm4EiE11DirectStoreIffEfLi1ELi16ELi32ELi1ELb0EL9Algorithm0EEvT_T0_ll
        .type           _Z15SoftmaxWarpImplI22BroadcastScaleMaskLoadIffbLm4EiE11DirectStoreIffEfLi1ELi16ELi32ELi1ELb0EL9Algorithm0EEvT_T0_ll,@function
        .size           _Z15SoftmaxWarpImplI22BroadcastScaleMaskLoadIffbLm4EiE11DirectStoreIffEfLi1ELi16ELi32ELi1ELb0EL9Algorithm0EEvT_T0_ll,(.L_x_37420 - _Z15SoftmaxWarpImplI22BroadcastScaleMaskLoadIffbLm4EiE11DirectStoreIffEfLi1ELi16ELi32ELi1ELb0EL9Algorithm0EEvT_T0_ll)
        .other          _Z15SoftmaxWarpImplI22BroadcastScaleMaskLoadIffbLm4EiE11DirectStoreIffEfLi1ELi16ELi32ELi1ELb0EL9Algorithm0EEvT_T0_ll,@"STO_CUDA_ENTRY STV_DEFAULT"
_Z15SoftmaxWarpImplI22BroadcastScaleMaskLoadIffbLm4EiE11DirectStoreIffEfLi1ELi16ELi32ELi1ELb0EL9Algorithm0EEvT_T0_ll:
.text._Z15SoftmaxWarpImplI22BroadcastScaleMaskLoadIffbLm4EiE11DirectStoreIffEfLi1ELi16ELi32ELi1ELb0EL9Algorithm0EEvT_T0_ll:
        /* <DEDUP_REMOVED lines=30> */
.L_x_3882:
        /* <DEDUP_REMOVED lines=14> */
.L_x_3917:
        /* <DEDUP_REMOVED lines=8> */
[----:B------:R-:W-:-:S02]  /*0340*/  LOP3.LUT R15, RZ, UR55, RZ, 0x33, !PT ;  /* 0x00000037ff0f7c12 */ /* 0x000fc4000f8e33ff */
[----:B------:R-:W-:Y:S02]  /*0350*/  IABS R12, R11 ;  /* 0x0000000b000c7213 */ /* 0x000fe40000000000 */
        /* <DEDUP_REMOVED lines=29> */
[----:B------:R-:W-:Y:S01]  /*0530*/  IMAD R7, R8, UR11, R7 ;  /* 0x0000000b08077c24 */ /* 0x000fe2000f8e0207 */
[----:B------:R-:W-:Y:S01]  /*0540*/  IABS R8, UR57 ;  /* 0x0000003900087c13 */ /* 0x000fe20008000000 */
[----:B------:R-:W-:-:S03]  /*0550*/  IMAD.HI.U32 R10, R9, UR7, RZ ;  /* 0x00000007090a7c27 */ /* 0x000fc6000f8e00ff */
[----:B------:R-:W-:Y:S01]  /*0560*/  R2UR UR12, R8 ;  /* 0x00000000080c72ca */ /* 0x000fe200000e0000 */
[----:B------:R-:W-:Y:S01]  /*0570*/  IMAD.MOV R17, RZ, RZ, -R20 ;  /* 0x000000ffff117224 */ /* 0x000fe200078e0a14 */
[----:B------:R-:W-:Y:S01]  /*0580*/  LOP3.LUT R8, R3, UR55, RZ, 0x3c, !PT ;  /* 0x0000003703087c12 */ /* 0x000fe2000f8e3cff */
[----:B------:R-:W-:Y:S01]  /*0590*/  @!P0 VIADD R2, R2, 0x1 ;  /* 0x0000000102028836 */ /* 0x000fe20000000000 */
[----:B------:R-:W-:Y:S01]  /*05a0*/  @!P0 IADD3 R4, PT, PT, R4, -UR11, RZ ;  /* 0x8000000b04048c10 */ /* 0x000fe2000fffe0ff */
[----:B------:R-:W-:Y:S01]  /*05b0*/  IMAD R12, R17, UR11, R12 ;  /* 0x0000000b110c7c24 */ /* 0x000fe2000f8e020c */
[----:B------:R-:W-:Y:S02]  /*05c0*/  ISETP.LT.U32.AND P0, PT, R7, UR11, PT ;  /* 0x0000000b07007c0c */ /* 0x000fe4000bf01070 */
[----:B------:R-:W-:Y:S02]  /*05d0*/  ISETP.GE.U32.AND P1, PT, R4, UR11, PT ;  /* 0x0000000b04007c0c */ /* 0x000fe4000bf26070 */
[----:B------:R-:W-:-:S04]  /*05e0*/  LOP3.LUT R4, R16, UR55, RZ, 0x3c, !PT ;  /* 0x0000003710047c12 */ /* 0x000fc8000f8e3cff */
[----:B------:R-:W-:Y:S02]  /*05f0*/  ISETP.GE.AND P3, PT, R4, RZ, PT ;  /* 0x000000ff0400720c */ /* 0x000fe40003f66270 */
[----:B------:R-:W-:-:S03]  /*0600*/  IADD3 R4, PT, PT, -R10, RZ, RZ ;  /* 0x000000ff0a047210 */ /* 0x000fc60007ffe1ff */
[----:B------:R-:W-:Y:S02]  /*0610*/  @!P0 IADD3 R7, PT, PT, R7, -UR11, RZ ;  /* 0x8000000b07078c10 */ /* 0x000fe4000fffe0ff */
[----:B------:R-:W-:Y:S01]  /*0620*/  IMAD R4, R4, UR11, R9 ;  /* 0x0000000b04047c24 */ /* 0x000fe2000f8e0209 */
[----:B------:R-:W-:Y:S01]  /*0630*/  @!P0 IADD3 R5, PT, PT, R5, 0x1, RZ ;  /* 0x0000000105058810 */ /* 0x000fe20007ffe0ff */
[----:B------:R-:W-:Y:S01]  /*0640*/  @P1 VIADD R2, R2, 0x1 ;  /* 0x0000000102021836 */ /* 0x000fe20000000000 */
[----:B------:R-:W-:Y:S02]  /*0650*/  ISETP.NE.AND P1, PT, RZ, UR55, PT ;  /* 0x00000037ff007c0c */ /* 0x000fe4000bf25270 */
[----:B------:R-:W-:Y:S01]  /*0660*/  ISETP.LT.U32.AND P2, PT, R4, UR11, PT ;  /* 0x0000000b04007c0c */ /* 0x000fe2000bf41070 */
[----:B------:R-:W-:Y:S01]  /*0670*/  @!P3 IMAD.MOV R2, RZ, RZ, -R2 ;  /* 0x000000ffff02b224 */ /* 0x000fe200078e0a02 */
[----:B------:R-:W-:Y:S02]  /*0680*/  ISETP.GE.U32.AND P3, PT, R7, UR11, PT ;  /* 0x0000000b07007c0c */ /* 0x000fe4000bf66070 */
[----:B------:R-:W-:-:S02]  /*0690*/  ISETP.GE.AND P0, PT, R8, RZ, PT ;  /* 0x000000ff0800720c */ /* 0x000fc40003f06270 */
[----:B------:R-:W-:Y:S02]  /*06a0*/  SEL R6, R15, R2, !P1 ;  /* 0x000000020f067207 */ /* 0x000fe40004800000 */
[----:B------:R-:W-:-:S03]  /*06b0*/  LOP3.LUT R2, R0, UR55, RZ, 0x3c, !PT ;  /* 0x0000003700027c12 */ /* 0x000fc6000f8e3cff */
[----:B------:R-:W-:Y:S01]  /*06c0*/  IMAD.MOV R9, RZ, RZ, -R6 ;  /* 0x000000ffff097224 */ /* 0x000fe200078e0a06 */
[----:B------:R-:W-:Y:S01]  /*06d0*/  ISETP.GE.AND P5, PT, R2, RZ, PT ;  /* 0x000000ff0200720c */ /* 0x000fe20003fa6270 */
[----:B------:R-:W-:Y:S02]  /*06e0*/  @!P2 VIADD R4, R4, -UR11 ;  /* 0x8000000b0404ac36 */ /* 0x000fe40008000000 */
[----:B------:R-:W-:Y:S02]  /*06f0*/  IMAD R7, R9, UR55, R16 ;  /* 0x0000003709077c24 */ /* 0x000fe4000f8e0210 */
[----:B------:R-:W-:Y:S01]  /*0700*/  @!P2 VIADD R10, R10, 0x1 ;  /* 0x000000010a0aa836 */ /* 0x000fe20000000000 */
[----:B------:R-:W-:Y:S01]  /*0710*/  ISETP.GE.U32.AND P4, PT, R4, UR11, PT ;  /* 0x0000000b04007c0c */ /* 0x000fe2000bf86070 */
[----:B------:R-:W-:Y:S01]  /*0720*/  @P3 VIADD R5, R5, 0x1 ;  /* 0x0000000105053836 */ /* 0x000fe20000000000 */
[----:B------:R-:W-:Y:S01]  /*0730*/  IABS R2, R7 ;  /* 0x0000000700027213 */ /* 0x000fe20000000000 */
[----:B------:R-:W0:Y:S01]  /*0740*/  I2F.RP R4, UR12 ;  /* 0x0000000c00047d06 */ /* 0x000e220008209400 */
[----:B------:R-:W-:-:S03]  /*0750*/  ISETP.LT.U32.AND P3, PT, R12, UR11, PT ;  /* 0x0000000b0c007c0c */ /* 0x000fc6000bf61070 */
[----:B------:R-:W-:-:S04]  /*0760*/  IMAD.HI.U32 R9, R2, UR9, RZ ;  /* 0x0000000902097c27 */ /* 0x000fc8000f8e00ff */
[----:B------:R-:W-:Y:S01]  /*0770*/  @!P5 IMAD.MOV R5, RZ, RZ, -R5 ;  /* 0x000000ffff05d224 */ /* 0x000fe200078e0a05 */
[----:B------:R-:W-:Y:S02]  /*0780*/  IADD3 R13, PT, PT, -R9, RZ, RZ ;  /* 0x000000ff090d7210 */ /* 0x000fe40007ffe1ff */
[----:B------:R-:W-:Y:S02]  /*0790*/  @P4 IADD3 R10, PT, PT, R10, 0x1, RZ ;  /* 0x000000010a0a4810 */ /* 0x000fe40007ffe0ff */
[----:B------:R-:W-:Y:S01]  /*07a0*/  SEL R5, R15, R5, !P1 ;  /* 0x000000050f057207 */ /* 0x000fe20004800000 */
[----:B------:R-:W-:Y:S01]  /*07b0*/  IMAD R2, R13, UR10, R2 ;  /* 0x0000000a0d027c24 */ /* 0x000fe2000f8e0202 */
[----:B0-----:R0:W1:Y:S01]  /*07c0*/  MUFU.RCP R8, R4 ;  /* 0x0000000400087308 */ /* 0x0010620000001000 */
[----:B------:R-:W-:Y:S01]  /*07d0*/  @!P0 IADD3 R10, PT, PT, -R10, RZ, RZ ;  /* 0x000000ff0a0a8210 */ /* 0x000fe20007ffe1ff */
[----:B------:R-:W-:Y:S02]  /*07e0*/  @!P3 VIADD R12, R12, -UR11 ;  /* 0x8000000b0c0cbc36 */ /* 0x000fe40008000000 */
[----:B------:R-:W-:Y:S01]  /*07f0*/  ISETP.LT.U32.AND P2, PT, R2, UR10, PT ;  /* 0x0000000a02007c0c */ /* 0x000fe2000bf41070 */
[----:B------:R-:W-:-:S02]  /*0800*/  IMAD.MOV R13, RZ, RZ, -R5 ;  /* 0x000000ffff0d7224 */ /* 0x000fc400078e0a05 */
[----:B------:R-:W-:Y:S01]  /*0810*/  ISETP.GE.U32.AND P4, PT, R12, UR11, PT ;  /* 0x0000000b0c007c0c */ /* 0x000fe2000bf86070 */
[----:B------:R-:W-:Y:S01]  /*0820*/  @!P3 VIADD R20, R20, 0x1 ;  /* 0x000000011414b836 */ /* 0x000fe20000000000 */
[----:B0-----:R-:W-:Y:S01]  /*0830*/  SEL R4, R15, R10, !P1 ;  /* 0x0000000a0f047207 */ /* 0x001fe20004800000 */
[--C-:B------:R-:W-:Y:S01]  /*0840*/  IMAD R18, R13, UR55, R0.reuse ;  /* 0x000000370d127c24 */ /* 0x100fe2000f8e0200 */
[----:B------:R-:W-:Y:S02]  /*0850*/  LOP3.LUT R13, R11, UR55, RZ, 0x3c, !PT ;  /* 0x000000370b0d7c12 */ /* 0x000fe4000f8e3cff */
[----:B------:R-:W-:Y:S02]  /*0860*/  SHF.R.S64 R12, RZ, 0x1e, R0 ;  /* 0x0000001eff0c7819 */ /* 0x000fe40000001000 */
[----:B------:R-:W-:Y:S01]  /*0870*/  IABS R17, R18 ;  /* 0x0000001200117213 */ /* 0x000fe20000000000 */
[----:B-1----:R-:W-:Y:S01]  /*0880*/  VIADD R10, R8, 0xffffffe ;  /* 0x0ffffffe080a7836 */ /* 0x002fe20000000000 */
[----:B------:R-:W-:Y:S01]  /*0890*/  @!P2 IADD3 R2, PT, PT, R2, -UR10, RZ ;  /* 0x8000000a0202ac10 */ /* 0x000fe2000fffe0ff */
[----:B------:R-:W-:Y:S01]  /*08a0*/  IMAD.MOV R8, RZ, RZ, -R4 ;  /* 0x000000ffff087224 */ /* 0x000fe200078e0a04 */
[----:B------:R-:W-:Y:S01]  /*08b0*/  @!P2 IADD3 R9, PT, PT, R9, 0x1, RZ ;  /* 0x000000010909a810 */ /* 0x000fe20007ffe0ff */
[----:B------:R-:W-:Y:S01]  /*08c0*/  @P4 VIADD R20, R20, 0x1 ;  /* 0x0000000114144836 */ /* 0x000fe20000000000 */
[----:B------:R-:W-:Y:S01]  /*08d0*/  ISETP.GE.U32.AND P0, PT, R2, UR10, PT ;  /* 0x0000000a02007c0c */ /* 0x000fe2000bf06070 */
[----:B------:R-:W-:Y:S01]  /*08e0*/  IMAD R19, R8, UR55, R3 ;  /* 0x0000003708137c24 */ /* 0x000fe2000f8e0203 */
[----:B------:R-:W-:Y:S01]  /*08f0*/  LOP3.LUT R8, R7, UR56, RZ, 0x3c, !PT ;  /* 0x0000003807087c12 */ /* 0x000fe2000f8e3cff */
[----:B------:R-:W0:Y:S01]  /*0900*/  F2I.FTZ.U32.TRUNC.NTZ R10, R10 ;  /* 0x0000000a000a7305 */ /* 0x000e22000021f000 */
[----:B------:R-:W-:Y:S01]  /*0910*/  IMAD.HI.U32 R2, R17, UR9, RZ ;  /* 0x0000000911027c27 */ /* 0x000fe2000f8e00ff */
[----:B------:R-:W-:-:S02]  /*0920*/  ISETP.NE.AND P2, PT, RZ, UR56, PT ;  /* 0x00000038ff007c0c */ /* 0x000fc4000bf45270 */
[----:B------:R-:W-:Y:S01]  /*0930*/  ISETP.GE.AND P5, PT, R8, RZ, PT ;  /* 0x000000ff0800720c */ /* 0x000fe20003fa6270 */
[----:B------:R-:W-:Y:S01]  /*0940*/  IMAD.MOV R14, RZ, RZ, -R2 ;  /* 0x000000ffff0e7224 */ /* 0x000fe200078e0a02 */
[----:B------:R-:W-:Y:S02]  /*0950*/  IABS R21, R19 ;  /* 0x0000001300157213 */ /* 0x000fe40000000000 */
[----:B------:R-:W-:Y:S01]  /*0960*/  IADD3 R12, P6, PT, R12, UR44, RZ ;  /* 0x0000002c0c0c7c10 */ /* 0x000fe2000ffde0ff */
[----:B------:R-:W-:Y:S01]  /*0970*/  IMAD R17, R14, UR10, R17 ;  /* 0x0000000a0e117c24 */ /* 0x000fe2000f8e0211 */
[----:B------:R-:W-:Y:S01]  /*0980*/  LOP3.LUT R14, RZ, UR56, RZ, 0x33, !PT ;  /* 0x00000038ff0e7c12 */ /* 0x000fe2000f8e33ff */
[----:B------:R-:W-:Y:S02]  /*0990*/  @P0 VIADD R9, R9, 0x1 ;  /* 0x0000000109090836 */ /* 0x000fe40000000000 */
[----:B------:R-:W-:Y:S01]  /*09a0*/  IMAD.HI.U32 R8, R21, UR9, RZ ;  /* 0x0000000915087c27 */ /* 0x000fe2000f8e00ff */
[----:B------:R-:W-:-:S02]  /*09b0*/  ISETP.LT.U32.AND P0, PT, R17, UR10, PT ;  /* 0x0000000a11007c0c */ /* 0x000fc4000bf01070 */
[----:B0-----:R-:W-:Y:S01]  /*09c0*/  R2UR UR5, R10 ;  /* 0x000000000a0572ca */ /* 0x001fe200000e0000 */
[----:B------:R-:W-:Y:S01]  /*09d0*/  IMAD.MOV R10, RZ, RZ, -R8 ;  /* 0x000000ffff0a7224 */ /* 0x000fe200078e0a08 */
[----:B------:R-:W-:Y:S02]  /*09e0*/  @!P5 IADD3 R9, PT, PT, -R9, RZ, RZ ;  /* 0x000000ff0909d210 */ /* 0x000fe40007ffe1ff */
[----:B------:R-:W-:Y:S01]  /*09f0*/  ISETP.GE.AND P5, PT, R13, RZ, PT ;  /* 0x000000ff0d00720c */ /* 0x000fe20003fa6270 */
[----:B------:R-:W-:Y:S01]  /*0a00*/  IMAD R21, R10, UR10, R21 ;  /* 0x0000000a0a157c24 */ /* 0x000fe2000f8e0215 */
[----:B------:R-:W-:Y:S02]  /*0a10*/  SEL R10, R14, R9, !P2 ;  /* 0x000000090e0a7207 */ /* 0x000fe40005000000 */
[----:B------:R-:W-:Y:S02]  /*0a20*/  LEA.HI.X.SX32 R13, R0, UR45, 0x2, P6 ;  /* 0x0000002d000d7c11 */ /* 0x000fe4000b0f16ff */
[----:B------:R-:W-:Y:S01]  /*0a30*/  IADD3 R24, PT, PT, -R10, RZ, RZ ;  /* 0x000000ff0a187210 */ /* 0x000fe20007ffe1ff */
[----:B------:R-:W-:Y:S01]  /*0a40*/  @!P0 VIADD R17, R17, -UR10 ;  /* 0x8000000a11118c36 */ /* 0x000fe20008000000 */
[----:B------:R-:W-:Y:S01]  /*0a50*/  ISETP.LT.U32.AND P4, PT, R21, UR10, PT ;  /* 0x0000000a15007c0c */ /* 0x000fe2000bf81070 */
[----:B------:R-:W-:Y:S01]  /*0a60*/  UIADD3 UR6, UPT, UPT, URZ, -UR5, URZ ;  /* 0x80000005ff067290 */ /* 0x000fe2000fffe0ff */
[----:B------:R-:W-:Y:S01]  /*0a70*/  LOP3.LUT R0, R18, UR56, RZ, 0x3c, !PT ;  /* 0x0000003812007c12 */ /* 0x000fe2000f8e3cff */
[----:B------:R-:W-:Y:S01]  /*0a80*/  IMAD R7, R24, UR56, R7 ;  /* 0x0000003818077c24 */ /* 0x000fe2000f8e0207 */
[----:B------:R-:W-:Y:S01]  /*0a90*/  ISETP.GE.U32.AND P3, PT, R17, UR10, PT ;  /* 0x0000000a11007c0c */ /* 0x000fe2000bf66070 */
[----:B------:R-:W-:Y:S01]  /*0aa0*/  @!P5 IMAD.MOV R20, RZ, RZ, -R20 ;  /* 0x000000ffff14d224 */ /* 0x000fe200078e0a14 */
[----:B------:R-:W-:Y:S01]  /*0ab0*/  UIMAD UR6, UR6, UR12, URZ ;  /* 0x0000000c060672a4 */ /* 0x000fe2000f8e02ff */
[----:B------:R-:W-:Y:S01]  /*0ac0*/  @!P0 VIADD R2, R2, 0x1 ;  /* 0x0000000102028836 */ /* 0x000fe20000000000 */
[----:B------:R-:W-:Y:S01]  /*0ad0*/  IABS R26, R7 ;  /* 0x00000007001a7213 */ /* 0x000fe20000000000 */
[----:B------:R0:W2:Y:S01]  /*0ae0*/  LDG.E R13, desc[UR14][R12.64] ;  /* 0x0000000e0c0d7981 */ /* 0x0000a2000c1e1900 */
[----:B------:R-:W-:Y:S01]  /*0af0*/  SEL R9, R15, R20, !P1 ;  /* 0x000000140f097207 */ /* 0x000fe20004800000 */
[----:B------:R-:W-:-:S03]  /*0b00*/  UIMAD.WIDE.U32 UR4, UR5, UR6, UR4 ;  /* 0x00000006050472a5 */ /* 0x000fc6000f8e0004 */
[----:B------:R-:W-:Y:S01]  /*0b10*/  IADD3 R20, PT, PT, -R9, RZ, RZ ;  /* 0x000000ff09147210 */ /* 0x000fe20007ffe1ff */
[----:B------:R-:W-:-:S04]  /*0b20*/  @!P4 VIADD R21, R21, -UR10 ;  /* 0x8000000a1515cc36 */ /* 0x000fc80008000000 */
[----:B------:R-:W-:Y:S02]  /*0b30*/  IMAD R20, R20, UR55, R11 ;  /* 0x0000003714147c24 */ /* 0x000fe4000f8e020b */
[----:B------:R-:W-:Y:S01]  /*0b40*/  IMAD.HI.U32 R24, R26, UR5, RZ ;  /* 0x000000051a187c27 */ /* 0x000fe2000f8e00ff */
[----:B------:R-:W-:Y:S02]  /*0b50*/  ISETP.GE.AND P5, PT, R0, RZ, PT ;  /* 0x000000ff0000720c */ /* 0x000fe40003fa6270 */
[----:B------:R-:W-:Y:S02]  /*0b60*/  IABS R27, R20 ;  /* 0x00000014001b7213 */ /* 0x000fe40000000000 */
[----:B------:R-:W-:Y:S02]  /*0b70*/  ISETP.GE.U32.AND P6, PT, R21, UR10, PT ;  /* 0x0000000a15007c0c */ /* 0x000fe4000bfc6070 */
[----:B------:R-:W-:Y:S01]  /*0b80*/  IADD3 R17, PT, PT, -R24, RZ, RZ ;  /* 0x000000ff18117210 */ /* 0x000fe20007ffe1ff */
[----:B------:R-:W-:Y:S01]  /*0b90*/  IMAD.HI.U32 R21, R27, UR9, RZ ;  /* 0x000000091b157c27 */ /* 0x000fe2000f8e00ff */
[----:B------:R-:W-:-:S03]  /*0ba0*/  LOP3.LUT R0, R19, UR56, RZ, 0x3c, !PT ;  /* 0x0000003813007c12 */ /* 0x000fc6000f8e3cff */
[----:B------:R-:W-:Y:S01]  /*0bb0*/  @P3 VIADD R2, R2, 0x1 ;  /* 0x0000000102023836 */ /* 0x000fe20000000000 */
[----:B0-----:R-:W-:Y:S01]  /*0bc0*/  IADD3 R12, PT, PT, -R21, RZ, RZ ;  /* 0x000000ff150c7210 */ /* 0x001fe20007ffe1ff */
[----:B------:R-:W-:Y:S02]  /*0bd0*/  IMAD R26, R17, UR12, R26 ;  /* 0x0000000c111a7c24 */ /* 0x000fe4000f8e021a */
[----:B------:R-:W-:Y:S01]  /*0be0*/  IMAD.MOV.U32 R17, RZ, RZ, R2 ;  /* 0x000000ffff117224 */ /* 0x000fe200078e0002 */
[----:B------:R-:W-:Y:S01]  /*0bf0*/  ISETP.GE.AND P0, PT, R0, RZ, PT ;  /* 0x000000ff0000720c */ /* 0x000fe20003f06270 */
[----:B------:R-:W-:Y:S02]  /*0c00*/  @!P4 VIADD R8, R8, 0x1 ;  /* 0x000000010808c836 */ /* 0x000fe40000000000 */
[----:B------:R-:W-:Y:S01]  /*0c10*/  @!P5 IMAD.MOV R17, RZ, RZ, -R17 ;  /* 0x000000ffff11d224 */ /* 0x000fe200078e0a11 */
[----:B------:R-:W-:Y:S01]  /*0c20*/  ISETP.LT.U32.AND P5, PT, R26, UR12, PT ;  /* 0x0000000c1a007c0c */ /* 0x000fe2000bfa1070 */
[----:B------:R-:W-:-:S02]  /*0c30*/  @P6 VIADD R8, R8, 0x1 ;  /* 0x0000000108086836 */ /* 0x000fc40000000000 */
[----:B------:R-:W-:Y:S01]  /*0c40*/  IMAD R27, R12, UR10, R27 ;  /* 0x0000000a0c1b7c24 */ /* 0x000fe2000f8e021b */
[----:B------:R-:W-:Y:S02]  /*0c50*/  IADD3 R0, PT, PT, R16, 0x80, RZ ;  /* 0x0000008010007810 */ /* 0x000fe40007ffe0ff */
[----:B------:R-:W-:Y:S02]  /*0c60*/  SEL R17, R14, R17, !P2 ;  /* 0x000000110e117207 */ /* 0x000fe40005000000 */
[----:B------:R-:W-:Y:S02]  /*0c70*/  MOV R25, R8 ;  /* 0x0000000800197202 */ /* 0x000fe40000000f00 */
[----:B------:R-:W-:Y:S02]  /*0c80*/  ISETP.LT.U32.AND P6, PT, R27, UR10, PT ;  /* 0x0000000a1b007c0c */ /* 0x000fe4000bfc1070 */
[----:B------:R-:W-:Y:S01]  /*0c90*/  IABS R34, R0 ;  /* 0x0000000000227213 */ /* 0x000fe20000000000 */
[----:B------:R-:W-:Y:S01]  /*0ca0*/  IMAD.MOV R33, RZ, RZ, -R17 ;  /* 0x000000ffff217224 */ /* 0x000fe200078e0a11 */
[----:B------:R-:W-:Y:S01]  /*0cb0*/  SHF.R.S64 R2, RZ, 0x1e, R3 ;  /* 0x0000001eff027819 */ /* 0x000fe20000001003 */
[----:B------:R-:W-:-:S02]  /*0cc0*/  @!P0 IMAD.MOV R25, RZ, RZ, -R25 ;  /* 0x000000ffff198224 */ /* 0x000fc400078e0a19 */
[----:B------:R-:W-:Y:S01]  /*0cd0*/  IMAD.HI.U32 R8, R34, UR7, RZ ;  /* 0x0000000722087c27 */ /* 0x000fe2000f8e00ff */
[----:B------:R-:W-:-:S03]  /*0ce0*/  IADD3 R2, P3, PT, R2, UR44, RZ ;  /* 0x0000002c02027c10 */ /* 0x000fc6000ff7e0ff */
[----:B------:R-:W-:Y:S01]  /*0cf0*/  IMAD R18, R33, UR56, R18 ;  /* 0x0000003821127c24 */ /* 0x000fe2000f8e0212 */
[----:B------:R-:W-:Y:S01]  /*0d00*/  SEL R25, R14, R25, !P2 ;  /* 0x000000190e197207 */ /* 0x000fe20005000000 */
[----:B------:R-:W-:Y:S01]  /*0d10*/  @!P5 VIADD R26, R26, -UR12 ;  /* 0x8000000c1a1adc36 */ /* 0x000fe20008000000 */
[----:B------:R-:W-:Y:S01]  /*0d20*/  LEA.HI.X.SX32 R3, R3, UR45, 0x2, P3 ;  /* 0x0000002d03037c11 */ /* 0x000fe200098f16ff */
[----:B------:R-:W-:Y:S01]  /*0d30*/  @!P6 VIADD R27, R27, -UR10 ;  /* 0x8000000a1b1bec36 */ /* 0x000fe20008000000 */
[----:B------:R-:W-:Y:S02]  /*0d40*/  IADD3 R33, PT, PT, -R8, RZ, RZ ;  /* 0x000000ff08217210 */ /* 0x000fe40007ffe1ff */
[----:B------:R-:W-:Y:S01]  /*0d50*/  IABS R32, R18 ;  /* 0x0000001200207213 */ /* 0x000fe20000000000 */
[----:B------:R0:W3:Y:S01]  /*0d60*/  LDG.E R12, desc[UR14][R2.64] ;  /* 0x0000000e020c7981 */ /* 0x0000e2000c1e1900 */
[----:B------:R-:W-:Y:S01]  /*0d70*/  ISETP.GE.U32.AND P0, PT, R26, UR12, PT ;  /* 0x0000000c1a007c0c */ /* 0x000fe2000bf06070 */
[----:B------:R-:W-:Y:S01]  /*0d80*/  IMAD.MOV R26, RZ, RZ, -R25 ;  /* 0x000000ffff1a7224 */ /* 0x000fe200078e0a19 */
[----:B------:R-:W-:-:S02]  /*0d90*/  ISETP.GE.U32.AND P3, PT, R27, UR10, PT ;  /* 0x0000000a1b007c0c */ /* 0x000fc4000bf66070 */
[----:B------:R-:W-:Y:S01]  /*0da0*/  LOP3.LUT R27, R7, UR57, RZ, 0x3c, !PT ;  /* 0x00000039071b7c12 */ /* 0x000fe2000f8e3cff */
[----:B------:R-:W-:Y:S02]  /*0db0*/  IMAD R19, R26, UR56, R19 ;  /* 0x000000381a137c24 */ /* 0x000fe4000f8e0213 */
[----:B0-----:R-:W-:Y:S02]  /*0dc0*/  IMAD R3, R33, UR11, R34 ;  /* 0x0000000b21037c24 */ /* 0x001fe4000f8e0222 */
[----:B------:R-:W-:Y:S01]  /*0dd0*/  IMAD.HI.U32 R34, R32, UR5, RZ ;  /* 0x0000000520227c27 */ /* 0x000fe2000f8e00ff */
[----:B------:R-:W-:-:S03]  /*0de0*/  IABS R26, R19 ;  /* 0x00000013001a7213 */ /* 0x000fc60000000000 */
[----:B------:R-:W-:Y:S01]  /*0df0*/  @!P5 VIADD R24, R24, 0x1 ;  /* 0x000000011818d836 */ /* 0x000fe20000000000 */
[----:B------:R-:W-:Y:S02]  /*0e00*/  IADD3 R33, PT, PT, -R34, RZ, RZ ;  /* 0x000000ff22217210 */ /* 0x000fe40007ffe1ff */
[----:B------:R-:W-:Y:S02]  /*0e10*/  ISETP.GE.AND P5, PT, R27, RZ, PT ;  /* 0x000000ff1b00720c */ /* 0x000fe40003fa6270 */
[----:B------:R-:W-:Y:S01]  /*0e20*/  LOP3.LUT R27, R20, UR56, RZ, 0x3c, !PT ;  /* 0x00000038141b7c12 */ /* 0x000fe2000f8e3cff */
[----:B------:R-:W-:Y:S01]  /*0e30*/  IMAD R2, R33, UR12, R32 ;  /* 0x0000000c21027c24 */ /* 0x000fe2000f8e0220 */
[----:B------:R-:W-:Y:S01]  /*0e40*/  @!P6 IADD3 R21, PT, PT, R21, 0x1, RZ ;  /* 0x000000011515e810 */ /* 0x000fe20007ffe0ff */
[----:B------:R-:W-:Y:S01]  /*0e50*/  IMAD.HI.U32 R32, R26, UR5, RZ ;  /* 0x000000051a207c27 */ /* 0x000fe2000f8e00ff */
[----:B------:R-:W-:Y:S02]  /*0e60*/  ISETP.LT.U32.AND P4, PT, R3, UR11, PT ;  /* 0x0000000b03007c0c */ /* 0x000fe4000bf81070 */
[----:B------:R-:W-:Y:S01]  /*0e70*/  ISETP.GE.AND P6, PT, R27, RZ, PT ;  /* 0x000000ff1b00720c */ /* 0x000fe20003fc6270 */
[----:B------:R-:W-:Y:S01]  /*0e80*/  IMAD.MOV R27, RZ, RZ, -R32 ;  /* 0x000000ffff1b7224 */ /* 0x000fe200078e0a20 */
[----:B------:R-:W-:-:S03]  /*0e90*/  @P3 IADD3 R21, PT, PT, R21, 0x1, RZ ;  /* 0x0000000115153810 */ /* 0x000fc60007ffe0ff */
[----:B------:R-:W-:-:S06]  /*0ea0*/  IMAD R26, R27, UR12, R26 ;  /* 0x0000000c1b1a7c24 */ /* 0x000fcc000f8e021a */
[----:B------:R-:W-:Y:S02]  /*0eb0*/  @!P4 VIADD R3, R3, -UR11 ;  /* 0x8000000b0303cc36 */ /* 0x000fe40008000000 */
[----:B------:R-:W-:Y:S02]  /*0ec0*/  @!P6 IADD3 R21, PT, PT, -R21, RZ, RZ ;  /* 0x000000ff1515e210 */ /* 0x000fe40007ffe1ff */
[----:B------:R-:W-:Y:S01]  /*0ed0*/  ISETP.LT.U32.AND P6, PT, R26, UR12, PT ;  /* 0x0000000c1a007c0c */ /* 0x000fe2000bfc1070 */
[----:B------:R-:W-:Y:S01]  /*0ee0*/  @P0 VIADD R24, R24, 0x1 ;  /* 0x0000000118180836 */ /* 0x000fe20000000000 */
[----:B------:R-:W-:Y:S02]  /*0ef0*/  ISETP.GE.U32.AND P3, PT, R3, UR11, PT ;  /* 0x0000000b03007c0c */ /* 0x000fe4000bf66070 */
[----:B------:R-:W-:Y:S01]  /*0f00*/  ISETP.LT.U32.AND P0, PT, R2, UR12, PT ;  /* 0x0000000c02007c0c */ /* 0x000fe2000bf01070 */
[----:B------:R-:W-:Y:S01]  /*0f10*/  @!P4 VIADD R8, R8, 0x1 ;  /* 0x000000010808c836 */ /* 0x000fe20000000000 */
[----:B------:R-:W-:-:S07]  /*0f20*/  LOP3.LUT R27, R0, UR55, RZ, 0x3c, !PT ;  /* 0x00000037001b7c12 */ /* 0x000fce000f8e3cff */
[----:B------:R-:W-:Y:S01]  /*0f30*/  @!P6 VIADD R26, R26, -UR12 ;  /* 0x8000000c1a1aec36 */ /* 0x000fe20008000000 */
[----:B------:R-:W-:Y:S02]  /*0f40*/  ISETP.GE.AND P4, PT, R27, RZ, PT ;  /* 0x000000ff1b00720c */ /* 0x000fe40003f86270 */
[----:B------:R-:W-:Y:S01]  /*0f50*/  @P3 IADD3 R8, PT, PT, R8, 0x1, RZ ;  /* 0x0000000108083810 */ /* 0x000fe20007ffe0ff */
[----:B------:R-:W-:Y:S01]  /*0f60*/  @!P0 VIADD R2, R2, -UR12 ;  /* 0x8000000c02028c36 */ /* 0x000fe20008000000 */
[----:B------:R-:W-:Y:S02]  /*0f70*/  ISETP.GE.U32.AND P3, PT, R26, UR12, PT ;  /* 0x0000000c1a007c0c */ /* 0x000fe4000bf66070 */
[----:B------:R-:W0:Y:S01]  /*0f80*/  LDC.64 R26, c[0x0][0x398] ;  /* 0x0000e600ff1a7b82 */ /* 0x000e220000000a00 */
[----:B------:R-:W-:Y:S01]  /*0f90*/  @!P5 IMAD.MOV R24, RZ, RZ, -R24 ;  /* 0x000000ffff18d224 */ /* 0x000fe200078e0a18 */
[----:B------:R-:W-:-:S06]  /*0fa0*/  ISETP.GE.U32.AND P5, PT, R2, UR12, PT ;  /* 0x0000000c02007c0c */ /* 0x000fcc000bfa6070 */
[----:B------:R-:W1:Y:S01]  /*0fb0*/  LDC.64 R2, c[0x0][0x390] ;  /* 0x0000e400ff027b82 */ /* 0x000e620000000a00 */
[----:B------:R-:W-:Y:S01]  /*0fc0*/  SEL R33, R14, R21, !P2 ;  /* 0x000000150e217207 */ /* 0x000fe20005000000 */
[----:B------:R-:W-:-:S04]  /*0fd0*/  @!P4 IMAD.MOV R8, RZ, RZ, -R8 ;  /* 0x000000ffff08c224 */ /* 0x000fc800078e0a08 */
[----:B------:R-:W-:Y:S01]  /*0fe0*/  IMAD.MOV R21, RZ, RZ, -R33 ;  /* 0x000000ffff157224 */ /* 0x000fe200078e0a21 */
[----:B------:R-:W-:-:S03]  /*0ff0*/  SEL R8, R15, R8, !P1 ;  /* 0x000000080f087207 */ /* 0x000fc60004800000 */
[----:B------:R-:W-:Y:S01]  /*1000*/  IMAD R20, R21, UR56, R20 ;  /* 0x0000003815147c24 */ /* 0x000fe2000f8e0214 */
[----:B------:R-:W-:Y:S01]  /*1010*/  @!P0 IADD3 R34, PT, PT, R34, 0x1, RZ ;  /* 0x0000000122228810 */ /* 0x000fe20007ffe0ff */
[----:B------:R-:W-:Y:S01]  /*1020*/  IMAD.MOV R21, RZ, RZ, -R8 ;  /* 0x000000ffff157224 */ /* 0x000fe200078e0a08 */
[----:B0-----:R-:W-:Y:S02]  /*1030*/  ISETP.NE.U32.AND P0, PT, R26, 0x1, PT ;  /* 0x000000011a00780c */ /* 0x001fe40003f05070 */
[----:B------:R-:W-:Y:S01]  /*1040*/  IABS R26, R20 ;  /* 0x00000014001a7213 */ /* 0x000fe20000000000 */
[----:B------:R-:W-:Y:S01]  /*1050*/  IMAD R21, R21, UR55, R0 ;  /* 0x0000003715157c24 */ /* 0x000fe2000f8e0200 */
[----:B------:R-:W-:-:S03]  /*1060*/  ISETP.NE.AND.EX P0, PT, R27, RZ, PT, P0 ;  /* 0x000000ff1b00720c */ /* 0x000fc60003f05300 */
[----:B------:R-:W-:Y:S01]  /*1070*/  IMAD.HI.U32 R27, R26, UR5, RZ ;  /* 0x000000051a1b7c27 */ /* 0x000fe2000f8e00ff */
[----:B-1----:R-:W-:Y:S02]  /*1080*/  ISETP.NE.U32.AND P4, PT, R2, 0x1, PT ;  /* 0x000000010200780c */ /* 0x002fe40003f85070 */
[----:B------:R-:W-:Y:S02]  /*1090*/  LOP3.LUT R2, R18, UR57, RZ, 0x3c, !PT ;  /* 0x0000003912027c12 */ /* 0x000fe4000f8e3cff */
[----:B------:R-:W-:Y:S01]  /*10a0*/  IABS R36, R21 ;  /* 0x0000001500247213 */ /* 0x000fe20000000000 */
[----:B------:R-:W-:Y:S01]  /*10b0*/  @P5 VIADD R34, R34, 0x1 ;  /* 0x0000000122225836 */ /* 0x000fe20000000000 */
[----:B------:R-:W-:Y:S02]  /*10c0*/  ISETP.NE.AND.EX P4, PT, R3, RZ, PT, P4 ;  /* 0x000000ff0300720c */ /* 0x000fe40003f85340 */
[----:B------:R-:W-:Y:S01]  /*10d0*/  IADD3 R3, PT, PT, -R27, RZ, RZ ;  /* 0x000000ff1b037210 */ /* 0x000fe20007ffe1ff */
[----:B------:R-:W-:Y:S01]  /*10e0*/  IMAD.HI.U32 R35, R36, UR9, RZ ;  /* 0x0000000924237c27 */ /* 0x000fe2000f8e00ff */
[----:B------:R-:W-:-:S03]  /*10f0*/  ISETP.GE.AND P5, PT, R2, RZ, PT ;  /* 0x000000ff0200720c */ /* 0x000fc60003fa6270 */
[----:B------:R-:W-:Y:S02]  /*1100*/  IMAD R26, R3, UR12, R26 ;  /* 0x0000000c031a7c24 */ /* 0x000fe4000f8e021a */
[----:B------:R-:W-:-:S04]  /*1110*/  IMAD.MOV R3, RZ, RZ, -R35 ;  /* 0x000000ffff037224 */ /* 0x000fc800078e0a23 */
[----:B------:R-:W-:-:S04]  /*1120*/  IMAD R36, R3, UR10, R36 ;  /* 0x0000000a03247c24 */ /* 0x000fc8000f8e0224 */
[----:B------:R-:W-:Y:S01]  /*1130*/  @!P5 IMAD.MOV R34, RZ, RZ, -R34 ;  /* 0x000000ffff22d224 */ /* 0x000fe200078e0a22 */
[----:B------:R-:W-:Y:S02]  /*1140*/  ISETP.LT.U32.AND P5, PT, R36, UR10, PT ;  /* 0x0000000a24007c0c */ /* 0x000fe4000bfa1070 */
[----:B------:R-:W-:Y:S02]  /*1150*/  SHF.R.S64 R2, RZ, 0x1e, R11 ;  /* 0x0000001eff027819 */ /* 0x000fe4000000100b */
[----:B------:R-:W-:Y:S02]  /*1160*/  @!P6 IADD3 R32, PT, PT, R32, 0x1, RZ ;  /* 0x000000012020e810 */ /* 0x000fe40007ffe0ff */
[----:B------:R-:W-:-:S07]  /*1170*/  IADD3 R2, P6, PT, R2, UR44, RZ ;  /* 0x0000002c02027c10 */ /* 0x000fce000ffde0ff */
[----:B------:R-:W-:Y:S01]  /*1180*/  @!P5 VIADD R36, R36, -UR10 ;  /* 0x8000000a2424dc36 */ /* 0x000fe20008000000 */
[----:B------:R-:W-:-:S04]  /*1190*/  LEA.HI.X.SX32 R3, R11, UR45, 0x2, P6 ;  /* 0x0000002d0b037c11 */ /* 0x000fc8000b0f16ff */
[----:B------:R-:W-:Y:S01]  /*11a0*/  ISETP.GE.U32.AND P6, PT, R36, UR10, PT ;  /* 0x0000000a24007c0c */ /* 0x000fe2000bfc6070 */
[----:B------:R-:W-:Y:S01]  /*11b0*/  @!P5 VIADD R35, R35, 0x1 ;  /* 0x000000012323d836 */ /* 0x000fe20000000000 */
[----:B------:R-:W-:Y:S02]  /*11c0*/  LOP3.LUT R11, R21, UR56, RZ, 0x3c, !PT ;  /* 0x00000038150b7c12 */ /* 0x000fe4000f8e3cff */
[----:B------:R-:W-:-:S09]  /*11d0*/  ISETP.LT.U32.AND P5, PT, R26, UR12, PT ;  /* 0x0000000c1a007c0c */ /* 0x000fd2000bfa1070 */
[----:B------:R-:W-:Y:S02]  /*11e0*/  @P6 IADD3 R35, PT, PT, R35, 0x1, RZ ;  /* 0x0000000123236810 */ /* 0x000fe40007ffe0ff */
[----:B------:R-:W-:Y:S02]  /*11f0*/  ISETP.GE.AND P6, PT, R11, RZ, PT ;  /* 0x000000ff0b00720c */ /* 0x000fe40003fc6270 */
[----:B------:R-:W-:Y:S01]  /*1200*/  @!P5 VIADD R26, R26, -UR12 ;  /* 0x8000000c1a1adc36 */ /* 0x000fe20008000000 */
[----:B------:R-:W-:Y:S01]  /*1210*/  SEL R6, R6, RZ, P4 ;  /* 0x000000ff06067207 */ /* 0x000fe20002000000 */
[----:B------:R-:W-:Y:S01]  /*1220*/  IMAD.MOV.U32 R37, RZ, RZ, R35 ;  /* 0x000000ffff257224 */ /* 0x000fe200078e0023 */
[----:B------:R0:W4:Y:S08]  /*1230*/  LDG.E R11, desc[UR14][R2.64] ;  /* 0x0000000e020b7981 */ /* 0x000130000c1e1900 */
[----:B------:R-:W-:-:S02]  /*1240*/  @!P6 IADD3 R37, PT, PT, -R37, RZ, RZ ;  /* 0x000000ff2525e210 */ /* 0x000fc40007ffe1ff */
[----:B------:R-:W-:Y:S02]  /*1250*/  ISETP.GE.U32.AND P6, PT, R26, UR12, PT ;  /* 0x0000000c1a007c0c */ /* 0x000fe4000bfc6070 */
[----:B------:R-:W-:Y:S02]  /*1260*/  SEL R26, R10, RZ, P0 ;  /* 0x000000ff0a1a7207 */ /* 0x000fe40000000000 */
[----:B------:R-:W-:Y:S01]  /*1270*/  SEL R10, R14, R37, !P2 ;  /* 0x000000250e0a7207 */ /* 0x000fe20005000000 */
[----:B------:R-:W-:Y:S01]  /*1280*/  IMAD R35, R6, UR40, RZ ;  /* 0x0000002806237c24 */ /* 0x000fe2000f8e02ff */
[----:B0-----:R-:W-:Y:S02]  /*1290*/  LOP3.LUT R3, R19, UR57, RZ, 0x3c, !PT ;  /* 0x0000003913037c12 */ /* 0x001fe4000f8e3cff */
[----:B------:R-:W-:Y:S01]  /*12a0*/  SEL R5, R5, RZ, P4 ;  /* 0x000000ff05057207 */ /* 0x000fe20002000000 */
[----:B------:R-:W-:Y:S02]  /*12b0*/  IMAD.MOV R6, RZ, RZ, -R10 ;  /* 0x000000ffff067224 */ /* 0x000fe400078e0a0a */
[----:B------:R-:W-:Y:S01]  /*12c0*/  @P3 VIADD R32, R32, 0x1 ;  /* 0x0000000120203836 */ /* 0x000fe20000000000 */
[----:B------:R-:W-:Y:S01]  /*12d0*/  ISETP.GE.AND P3, PT, R3, RZ, PT ;  /* 0x000000ff0300720c */ /* 0x000fe20003f66270 */
[----:B------:R-:W-:Y:S01]  /*12e0*/  IMAD R6, R6, UR56, R21 ;  /* 0x0000003806067c24 */ /* 0x000fe2000f8e0215 */
[----:B------:R-:W-:Y:S01]  /*12f0*/  SEL R21, R17, RZ, P0 ;  /* 0x000000ff11157207 */ /* 0x000fe20000000000 */
[----:B------:R-:W-:Y:S01]  /*1300*/  IMAD R2, R5, UR40, RZ ;  /* 0x0000002805027c24 */ /* 0x000fe2000f8e02ff */
[----:B------:R-:W-:-:S03]  /*1310*/  SEL R4, R4, RZ, P4 ;  /* 0x000000ff04047207 */ /* 0x000fc60002000000 */
[----:B------:R-:W-:Y:S02]  /*1320*/  IMAD R21, R21, UR41, R2 ;  /* 0x0000002915157c24 */ /* 0x000fe4000f8e0202 */
[----:B------:R-:W-:Y:S01]  /*1330*/  IMAD R2, R4, UR40, RZ ;  /* 0x0000002804027c24 */ /* 0x000fe2000f8e02ff */
[----:B------:R-:W-:Y:S02]  /*1340*/  MOV R4, R32 ;  /* 0x0000002000047202 */ /* 0x000fe40000000f00 */
[----:B------:R-:W-:Y:S02]  /*1350*/  SEL R9, R9, RZ, P4 ;  /* 0x000000ff09097207 */ /* 0x000fe40002000000 */
[----:B------:R-:W-:Y:S01]  /*1360*/  LOP3.LUT R17, RZ, UR57, RZ, 0x33, !PT ;  /* 0x00000039ff117c12 */ /* 0x000fe2000f8e33ff */
[----:B------:R-:W-:Y:S01]  /*1370*/  @!P3 IMAD.MOV R4, RZ, RZ, -R4 ;  /* 0x000000ffff04b224 */ /* 0x000fe200078e0a04 */
[----:B------:R-:W-:Y:S01]  /*1380*/  ISETP.NE.AND P3, PT, RZ, UR57, PT ;  /* 0x00000039ff007c0c */ /* 0x000fe2000bf65270 */
[----:B------:R-:W-:Y:S01]  /*1390*/  IMAD R36, R9, UR40, RZ ;  /* 0x0000002809247c24 */ /* 0x000fe2000f8e02ff */
[----:B------:R-:W-:-:S02]  /*13a0*/  LOP3.LUT R5, R20, UR57, RZ, 0x3c, !PT ;  /* 0x0000003914057c12 */ /* 0x000fc4000f8e3cff */
[----:B------:R-:W-:Y:S02]  /*13b0*/  SEL R9, R33, RZ, P0 ;  /* 0x000000ff21097207 */ /* 0x000fe40000000000 */
[----:B------:R-:W-:Y:S02]  /*13c0*/  SEL R24, R17, R24, !P3 ;  /* 0x0000001811187207 */ /* 0x000fe40005800000 */
[----:B------:R-:W-:Y:S02]  /*13d0*/  @!P5 IADD3 R27, PT, PT, R27, 0x1, RZ ;  /* 0x000000011b1bd810 */ /* 0x000fe40007ffe0ff */
[----:B------:R-:W-:Y:S01]  /*13e0*/  ISETP.GE.AND P5, PT, R5, RZ, PT ;  /* 0x000000ff0500720c */ /* 0x000fe20003fa6270 */
[----:B------:R-:W-:Y:S02]  /*13f0*/  IMAD R9, R9, UR41, R36 ;  /* 0x0000002909097c24 */ /* 0x000fe4000f8e0224 */
[----:B------:R-:W-:Y:S02]  /*1400*/  IMAD.MOV R36, RZ, RZ, -R24 ;  /* 0x000000ffff247224 */ /* 0x000fe400078e0a18 */
[----:B------:R-:W-:Y:S01]  /*1410*/  @P6 VIADD R27, R27, 0x1 ;  /* 0x000000011b1b6836 */ /* 0x000fe20000000000 */
[----:B------:R-:W-:Y:S01]  /*1420*/  SEL R33, R17, R4, !P3 ;  /* 0x0000000411217207 */ /* 0x000fe20005800000 */
[----:B------:R-:W-:-:S02]  /*1430*/  IMAD R7, R36, UR57, R7 ;  /* 0x0000003924077c24 */ /* 0x000fc4000f8e0207 */
[----:B------:R-:W-:Y:S02]  /*1440*/  IMAD.MOV.U32 R36, RZ, RZ, R27 ;  /* 0x000000ffff247224 */ /* 0x000fe400078e001b */
[----:B------:R-:W-:Y:S02]  /*1450*/  IMAD.MOV R4, RZ, RZ, -R33 ;  /* 0x000000ffff047224 */ /* 0x000fe400078e0a21 */
[----:B------:R-:W-:Y:S01]  /*1460*/  VIADD R27, R16, 0xa0 ;  /* 0x000000a0101b7836 */ /* 0x000fe20000000000 */
[----:B------:R-:W-:Y:S01]  /*1470*/  @!P5 IADD3 R36, PT, PT, -R36, RZ, RZ ;  /* 0x000000ff2424d210 */ /* 0x000fe20007ffe1ff */
[----:B------:R-:W-:Y:S01]  /*1480*/  IMAD R4, R4, UR57, R19 ;  /* 0x0000003904047c24 */ /* 0x000fe2000f8e0213 */
[----:B------:R-:W-:Y:S02]  /*1490*/  IABS R3, R6 ;  /* 0x0000000600037213 */ /* 0x000fe40000000000 */
[----:B------:R-:W-:Y:S02]  /*14a0*/  SEL R19, R17, R36, !P3 ;  /* 0x0000002411137207 */ /* 0x000fe40005800000 */
[----:B------:R-:W-:Y:S01]  /*14b0*/  IABS R37, R27 ;  /* 0x0000001b00257213 */ /* 0x000fe20000000000 */
[----:B------:R-:W-:Y:S01]  /*14c0*/  IMAD R26, R26, UR41, R35 ;  /* 0x000000291a1a7c24 */ /* 0x000fe2000f8e0223 */
[----:B------:R-:W-:Y:S01]  /*14d0*/  SEL R25, R25, RZ, P0 ;  /* 0x000000ff19197207 */ /* 0x000fe20000000000 */
[----:B------:R-:W-:-:S02]  /*14e0*/  IMAD.MOV R5, RZ, RZ, -R19 ;  /* 0x000000ffff057224 */ /* 0x000fc400078e0a13 */
[----:B------:R-:W-:Y:S01]  /*14f0*/  IMAD.HI.U32 R35, R37, UR7, RZ ;  /* 0x0000000725237c27 */ /* 0x000fe2000f8e00ff */
[----:B------:R-:W-:-:S03]  /*1500*/  UISETP.NE.U32.AND UP0, UPT, UR36, 0x1, UPT ;  /* 0x000000012400788c */ /* 0x000fc6000bf05070 */
[----:B------:R-:W-:Y:S01]  /*1510*/  IMAD.HI.U32 R32, R3, UR5, RZ ;  /* 0x0000000503207c27 */ /* 0x000fe2000f8e00ff */
[----:B------:R-:W-:-:S03]  /*1520*/  SEL R34, R17, R34, !P3 ;  /* 0x0000002211227207 */ /* 0x000fc60005800000 */
[----:B------:R-:W-:Y:S01]  /*1530*/  IMAD R5, R5, UR57, R20 ;  /* 0x0000003905057c24 */ /* 0x000fe2000f8e0214 */
[----:B------:R-:W-:Y:S01]  /*1540*/  IADD3 R20, PT, PT, -R35, RZ, RZ ;  /* 0x000000ff23147210 */ /* 0x000fe20007ffe1ff */
[----:B------:R-:W-:Y:S01]  /*1550*/  IMAD R25, R25, UR41, R2 ;  /* 0x0000002919197c24 */ /* 0x000fe2000f8e0202 */
[----:B------:R-:W-:Y:S01]  /*1560*/  UISETP.NE.AND.EX UP0, UPT, UR37, URZ, UPT, UP0 ;  /* 0x000000ff2500728c */ /* 0x000fe2000bf05300 */
[----:B------:R-:W-:Y:S02]  /*1570*/  IMAD.MOV R2, RZ, RZ, -R32 ;  /* 0x000000ffff027224 */ /* 0x000fe400078e0a20 */
[----:B------:R-:W-:Y:S02]  /*1580*/  IMAD R37, R20, UR11, R37 ;  /* 0x0000000b14257c24 */ /* 0x000fe4000f8e0225 */
[----:B------:R-:W-:Y:S01]  /*1590*/  IMAD R2, R2, UR12, R3 ;  /* 0x0000000c02027c24 */ /* 0x000fe2000f8e0203 */
[----:B------:R-:W-:Y:S02]  /*15a0*/  IADD3 R3, PT, PT, -R34, RZ, RZ ;  /* 0x000000ff22037210 */ /* 0x000fe40007ffe1ff */
[----:B------:R-:W-:-:S02]  /*15b0*/  PLOP3.LUT P6, PT, PT, PT, UP0, 0x40, 0x4 ;  /* 0x000000000004781c */ /* 0x000fc40003fce808 */
[----:B------:R-:W-:Y:S01]  /*15c0*/  ISETP.LT.U32.AND P5, PT, R37, UR11, PT ;  /* 0x0000000b25007c0c */ /* 0x000fe2000bfa1070 */
[----:B------:R-:W-:Y:S01]  /*15d0*/  IMAD R18, R3, UR57, R18 ;  /* 0x0000003903127c24 */ /* 0x000fe2000f8e0212 */
        /* <DEDUP_REMOVED lines=8> */
[----:B------:R-:W-:Y:S01]  /*1660*/  ISETP.GE.U32.AND P6, PT, R37, UR11, PT ;  /* 0x0000000b25007c0c */ /* 0x000fe2000bfc6070 */
[----:B------:R-:W-:Y:S01]  /*1670*/  @!P5 VIADD R35, R35, 0x1 ;  /* 0x000000012323d836 */ /* 0x000fe20000000000 */
[----:B------:R-:W-:-:S04]  /*1680*/  LOP3.LUT R19, R27, UR55, RZ, 0x3c, !PT ;  /* 0x000000371b137c12 */ /* 0x000fc8000f8e3cff */
[----:B------:R-:W-:-:S07]  /*1690*/  ISETP.GE.AND P5, PT, R19, RZ, PT ;  /* 0x000000ff1300720c */ /* 0x000fce0003fa6270 */
[----:B------:R-:W-:Y:S02]  /*16a0*/  @P6 IADD3 R35, PT, PT, R35, 0x1, RZ ;  /* 0x0000000123236810 */ /* 0x000fe40007ffe0ff */
[----:B------:R-:W-:-:S04]  /*16b0*/  ISETP.LT.U32.AND P6, PT, R2, UR12, PT ;  /* 0x0000000c02007c0c */ /* 0x000fc8000bfc1070 */
[----:B------:R-:W-:-:S05]  /*16c0*/  @!P5 IMAD.MOV R35, RZ, RZ, -R35 ;  /* 0x000000ffff23d224 */ /* 0x000fca00078e0a23 */
[----:B------:R-:W-:-:S04]  /*16d0*/  SEL R19, R15, R35, !P1 ;  /* 0x000000230f137207 */ /* 0x000fc80004800000 */
[----:B------:R-:W-:-:S05]  /*16e0*/  @!P6 VIADD R2, R2, -UR12 ;  /* 0x8000000c0202ec36 */ /* 0x000fca0008000000 */
[----:B------:R-:W-:Y:S02]  /*16f0*/  ISETP.GE.U32.AND P5, PT, R2, UR12, PT ;  /* 0x0000000c02007c0c */ /* 0x000fe4000bfa6070 */
        /* <DEDUP_REMOVED lines=8> */
[----:B------:R-:W-:Y:S02]  /*1780*/  IMAD R24, R3, UR42, R26 ;  /* 0x0000002a03187c24 */ /* 0x000fe4000f8e021a */
[----:B------:R-:W-:-:S04]  /*1790*/  IMAD.MOV R3, RZ, RZ, -R10 ;  /* 0x000000ffff037224 */ /* 0x000fc800078e0a0a */
        /* <DEDUP_REMOVED lines=13> */
[----:B------:R-:W-:Y:S02]  /*1870*/  LOP3.LUT R0, R6, UR57, RZ, 0x3c, !PT ;  /* 0x0000003906007c12 */ /* 0x000fe4000f8e3cff */
[----:B------:R-:W-:Y:S01]  /*1880*/  SEL R19, R19, RZ, P4 ;  /* 0x000000ff13137207 */ /* 0x000fe20002000000 */
[----:B------:R-:W-:Y:S01]  /*1890*/  @P5 VIADD R32, R32, 0x1 ;  /* 0x0000000120205836 */ /* 0x000fe20000000000 */
[----:B------:R0:W5:Y:S03]  /*18a0*/  LDG.E R10, desc[UR14][R2.64] ;  /* 0x0000000e020a7981 */ /* 0x000166000c1e1900 */
[----:B------:R-:W-:-:S05]  /*18b0*/  @!P6 IMAD.MOV R33, RZ, RZ, -R33 ;  /* 0x000000ffff21e224 */ /* 0x000fca00078e0a21 */
[----:B------:R-:W-:-:S05]  /*18c0*/  SEL R33, R14, R33, !P2 ;  /* 0x000000210e217207 */ /* 0x000fca0005000000 */
[----:B------:R-:W-:-:S04]  /*18d0*/  IMAD.MOV R26, RZ, RZ, -R33 ;  /* 0x000000ffff1a7224 */ /* 0x000fc800078e0a21 */
[----:B------:R-:W-:Y:S01]  /*18e0*/  IMAD R26, R26, UR56, R35 ;  /* 0x000000381a1a7c24 */ /* 0x000fe2000f8e0223 */
[----:B------:R-:W-:Y:S01]  /*18f0*/  ISETP.GE.AND P6, PT, R0, RZ, PT ;  /* 0x000000ff0000720c */ /* 0x000fe20003fc6270 */
[----:B------:R-:W-:-:S03]  /*1900*/  IMAD R0, R19, UR40, RZ ;  /* 0x0000002813007c24 */ /* 0x000fc6000f8e02ff */
[----:B------:R-:W-:-:S04]  /*1910*/  IABS R35, R26 ;  /* 0x0000001a00237213 */ /* 0x000fc80000000000 */
[----:B------:R-:W-:Y:S02]  /*1920*/  MOV R19, R35 ;  /* 0x0000002300137202 */ /* 0x000fe40000000f00 */
[----:B------:R-:W-:-:S03]  /*1930*/  SEL R33, R33, RZ, P0 ;  /* 0x000000ff21217207 */ /* 0x000fc60000000000 */
[----:B------:R-:W-:-:S04]  /*1940*/  IMAD.HI.U32 R37, R19, UR5, RZ ;  /* 0x0000000513257c27 */ /* 0x000fc8000f8e00ff */
[----:B------:R-:W-:Y:S02]  /*1950*/  IMAD R33, R33, UR41, R0 ;  /* 0x0000002921217c24 */ /* 0x000fe4000f8e0200 */
[----:B------:R-:W-:-:S04]  /*1960*/  IMAD.MOV R0, RZ, RZ, -R37 ;  /* 0x000000ffff007224 */ /* 0x000fc800078e0a25 */
[----:B------:R-:W-:-:S05]  /*1970*/  IMAD R0, R0, UR12, R19 ;  /* 0x0000000c00007c24 */ /* 0x000fca000f8e0213 */
[----:B------:R-:W-:Y:S02]  /*1980*/  ISETP.LT.U32.AND P5, PT, R0, UR12, PT ;  /* 0x0000000c00007c0c */ /* 0x000fe4000bfa1070 */
[----:B------:R-:W-:Y:S02]  /*1990*/  IADD3 R35, PT, PT, R16, 0xc0, RZ ;  /* 0x000000c010237810 */ /* 0x000fe40007ffe0ff */
[----:B------:R-:W-:Y:S02]  /*19a0*/  MOV R38, R32 ;  /* 0x0000002000267202 */ /* 0x000fe40000000f00 */
[----:B0-----:R-:W-:-:S03]  /*19b0*/  IABS R2, R35 ;  /* 0x0000002300027213 */ /* 0x001fc60000000000 */
[----:B------:R-:W-:-:S04]  /*19c0*/  @!P6 IMAD.MOV R38, RZ, RZ, -R38 ;  /* 0x000000ffff26e224 */ /* 0x000fc800078e0a26 */
[----:B------:R-:W-:-:S05]  /*19d0*/  @!P5 VIADD R0, R0, -UR12 ;  /* 0x8000000c0000dc36 */ /* 0x000fca0008000000 */
[----:B------:R-:W-:Y:S01]  /*19e0*/  ISETP.GE.U32.AND P6, PT, R0, UR12, PT ;  /* 0x0000000c00007c0c */ /* 0x000fe2000bfc6070 */
        /* <DEDUP_REMOVED lines=12> */
[----:B------:R-:W-:Y:S01]  /*1ab0*/  LOP3.LUT R21, R35, UR55, RZ, 0x3c, !PT ;  /* 0x0000003723157c12 */ /* 0x000fe2000f8e3cff */
[----:B------:R-:W-:-:S10]  /*1ac0*/  IMAD R19, R34, UR42, R25 ;  /* 0x0000002a22137c24 */ /* 0x000fd4000f8e0219 */
[----:B------:R-:W-:Y:S01]  /*1ad0*/  @P5 VIADD R0, R0, 0x1 ;  /* 0x0000000100005836 */ /* 0x000fe20000000000 */
[----:B------:R-:W-:-:S04]  /*1ae0*/  ISETP.GE.AND P5, PT, R21, RZ, PT ;  /* 0x000000ff1500720c */ /* 0x000fc80003fa6270 */
[----:B------:R-:W-:Y:S02]  /*1af0*/  MOV R34, R0 ;  /* 0x0000000000227202 */ /* 0x000fe40000000f00 */
[----:B------:R-:W-:-:S07]  /*1b00*/  LOP3.LUT R0, R26, UR57, RZ, 0x3c, !PT ;  /* 0x000000391a007c12 */ /* 0x000fce000f8e3cff */
[----:B------:R-:W-:Y:S01]  /*1b10*/  @!P5 IMAD.MOV R34, RZ, RZ, -R34 ;  /* 0x000000ffff22d224 */ /* 0x000fe200078e0a22 */
[----:B------:R-:W-:Y:S01]  /*1b20*/  ISETP.GE.AND P5, PT, R0, RZ, PT ;  /* 0x000000ff0000720c */ /* 0x000fe20003fa6270 */
[----:B------:R-:W-:Y:S01]  /*1b30*/  IMAD R25, R20, UR42, R9 ;  /* 0x0000002a14197c24 */ /* 0x000fe2000f8e0209 */
[----:B------:R-:W-:Y:S01]  /*1b40*/  @P6 IADD3 R37, PT, PT, R37, 0x1, RZ ;  /* 0x0000000125256810 */ /* 0x000fe20007ffe0ff */
[----:B------:R0:W5:Y:S01]  /*1b50*/  LDG.E R0, desc[UR14][R2.64] ;  /* 0x0000000e02007981 */ /* 0x000162000c1e1900 */
[----:B------:R-:W-:-:S05]  /*1b60*/  SEL R34, R15, R34, !P1 ;  /* 0x000000220f227207 */ /* 0x000fca0004800000 */
[----:B------:R-:W-:-:S04]  /*1b70*/  IMAD.MOV R20, RZ, RZ, -R34 ;  /* 0x000000ffff147224 */ /* 0x000fc800078e0a22 */
[----:B------:R-:W-:Y:S02]  /*1b80*/  @!P5 IMAD.MOV R37, RZ, RZ, -R37 ;  /* 0x000000ffff25d224 */ /* 0x000fe400078e0a25 */
[----:B------:R-:W-:Y:S01]  /*1b90*/  IMAD R36, R20, UR55, R35 ;  /* 0x0000003714247c24 */ /* 0x000fe2000f8e0223 */
[C---:B------:R-:W-:Y:S02]  /*1ba0*/  SEL R38, R17.reuse, R38, !P3 ;  /* 0x0000002611267207 */ /* 0x040fe40005800000 */
[----:B0-----:R-:W-:Y:S02]  /*1bb0*/  SEL R2, R17, R37, !P3 ;  /* 0x0000002511027207 */ /* 0x001fe40005800000 */
[----:B------:R-:W-:Y:S01]  /*1bc0*/  IABS R20, R36 ;  /* 0x0000002400147213 */ /* 0x000fe20000000000 */
[----:B------:R-:W-:Y:S01]  /*1bd0*/  IMAD.MOV R27, RZ, RZ, -R38 ;  /* 0x000000ffff1b7224 */ /* 0x000fe200078e0a26 */
[----:B------:R-:W-:Y:S02]  /*1be0*/  PLOP3.LUT P6, PT, PT, PT, UP0, 0x40, 0x4 ;  /* 0x000000000004781c */ /* 0x000fe40003fce808 */
[----:B------:R-:W-:Y:S01]  /*1bf0*/  IADD3 R9, PT, PT, -R2, RZ, RZ ;  /* 0x000000ff02097210 */ /* 0x000fe20007ffe1ff */
[----:B------:R-:W-:Y:S01]  /*1c00*/  IMAD.HI.U32 R3, R20, UR9, RZ ;  /* 0x0000000914037c27 */ /* 0x000fe2000f8e00ff */
[----:B------:R-:W-:-:S03]  /*1c10*/  SEL R21, R38, RZ, !P6 ;  /* 0x000000ff26157207 */ /* 0x000fc60007000000 */
[----:B------:R-:W-:Y:S02]  /*1c20*/  IMAD R27, R27, UR57, R6 ;  /* 0x000000391b1b7c24 */ /* 0x000fe4000f8e0206 */
        /* <DEDUP_REMOVED lines=32> */
[----:B------:R-:W-:-:S05]  /*1e30*/  IADD3 R8, P5, PT, R8, UR44, RZ ;  /* 0x0000002c08087c10 */ /* 0x000fca000ffbe0ff */
[----:B------:R-:W-:Y:S02]  /*1e40*/  @!P6 IADD3 R3, PT, PT, -R3, RZ, RZ ;  /* 0x000000ff0303e210 */ /* 0x000fe40007ffe1ff */
[----:B------:R-:W-:Y:S02]  /*1e50*/  LEA.HI.X.SX32 R9, R35, UR45, 0x2, P5 ;  /* 0x0000002d23097c11 */ /* 0x000fe4000a8f16ff */
[----:B------:R-:W-:Y:S01]  /*1e60*/  SEL R26, R17, R3, !P3 ;  /* 0x00000003111a7207 */ /* 0x000fe20005800000 */
[----:B------:R-:W-:Y:S01]  /*1e70*/  VIADD R3, R16, 0xe0 ;  /* 0x000000e010037836 */ /* 0x000fe20000000000 */
[----:B------:R-:W-:Y:S01]  /*1e80*/  PLOP3.LUT P5, PT, PT, PT, UP0, 0x40, 0x4 ;  /* 0x000000000004781c */ /* 0x000fe20003fae808 */
[----:B------:R0:W5:Y:S03]  /*1e90*/  LDG.E R8, desc[UR14][R8.64] ;  /* 0x0000000e08087981 */ /* 0x000166000c1e1900 */
[----:B------:R-:W-:-:S02]  /*1ea0*/  SEL R2, R2, RZ, !P5 ;  /* 0x000000ff02027207 */ /* 0x000fc40006800000 */
[----:B------:R-:W-:-:S03]  /*1eb0*/  IABS R34, R3 ;  /* 0x0000000300227213 */ /* 0x000fc60000000000 */
[----:B------:R-:W-:Y:S02]  /*1ec0*/  IMAD R33, R2, UR42, R33 ;  /* 0x0000002a02217c24 */ /* 0x000fe4000f8e0221 */
[----:B------:R-:W-:-:S05]  /*1ed0*/  IMAD.HI.U32 R2, R34, UR7, RZ ;  /* 0x0000000722027c27 */ /* 0x000fca000f8e00ff */
[----:B0-----:R-:W-:Y:S02]  /*1ee0*/  IADD3 R9, PT, PT, -R2, RZ, RZ ;  /* 0x000000ff02097210 */ /* 0x001fe40007ffe1ff */
[----:B------:R-:W-:-:S03]  /*1ef0*/  PLOP3.LUT P6, PT, PT, PT, UP0, 0x40, 0x4 ;  /* 0x000000000004781c */ /* 0x000fc60003fce808 */
[----:B------:R-:W-:Y:S02]  /*1f00*/  IMAD R9, R9, UR11, R34 ;  /* 0x0000000b09097c24 */ /* 0x000fe4000f8e0222 */
[----:B------:R-:W-:Y:S01]  /*1f10*/  IMAD.MOV R20, RZ, RZ, -R26 ;  /* 0x000000ffff147224 */ /* 0x000fe200078e0a1a */
        /* <DEDUP_REMOVED lines=9> */
[----:B------:R-:W-:-:S04]  /*1fb0*/  UISETP.NE.U32.AND UP1, UPT, UR38, 0x1, UPT ;  /* 0x000000012600788c */ /* 0x000fc8000bf25070 */
[----:B------:R-:W-:Y:S01]  /*1fc0*/  SEL R34, R15, R2, !P1 ;  /* 0x000000020f227207 */ /* 0x000fe20004800000 */
[----:B------:R-:W-:-:S04]  /*1fd0*/  UISETP.NE.AND.EX UP1, UPT, UR39, URZ, UPT, UP1 ;  /* 0x000000ff2700728c */ /* 0x000fc8000bf25310 */
[----:B------:R-:W-:-:S04]  /*1fe0*/  IMAD.MOV R2, RZ, RZ, -R34 ;  /* 0x000000ffff027224 */ /* 0x000fc800078e0a22 */
[----:B------:R-:W-:Y:S01]  /*1ff0*/  IMAD R35, R2, UR55, R3 ;  /* 0x0000003702237c24 */ /* 0x000fe2000f8e0203 */
[----:B------:R-:W-:-:S04]  /*2000*/  PLOP3.LUT P6, PT, PT, PT, UP1, 0x40, 0x4 ;  /* 0x000000000004781c */ /* 0x000fc80003fce818 */
[----:B------:R-:W-:Y:S02]  /*2010*/  IABS R2, R35 ;  /* 0x0000002300027213 */ /* 0x000fe40000000000 */
[----:B------:R-:W-:Y:S02]  /*2020*/  PLOP3.LUT P5, PT, PT, PT, UP1, 0x40, 0x4 ;  /* 0x000000000004781c */ /* 0x000fe40003fae818 */
[----:B------:R-:W-:Y:S02]  /*2030*/  SEL R9, R18, RZ, !P6 ;  /* 0x000000ff12097207 */ /* 0x000fe40007000000 */
[----:B------:R-:W-:Y:S02]  /*2040*/  MOV R18, R2 ;  /* 0x0000000200127202 */ /* 0x000fe40000000f00 */
[----:B------:R-:W-:-:S03]  /*2050*/  SEL R7, R7, RZ, !P5 ;  /* 0x000000ff07077207 */ /* 0x000fc60006800000 */
        /* <DEDUP_REMOVED lines=32> */
[----:B------:R-:W-:-:S05]  /*2260*/  MOV R18, R2 ;  /* 0x0000000200127202 */ /* 0x000fca0000000f00 */
[----:B------:R-:W-:Y:S01]  /*2270*/  @!P6 IMAD.MOV R18, RZ, RZ, -R18 ;  /* 0x000000ffff12e224 */ /* 0x000fe200078e0a12 */
[----:B------:R-:W-:-:S04]  /*2280*/  SHF.R.S64 R7, RZ, 0x1e, R3 ;  /* 0x0000001eff077819 */ /* 0x000fc80000001003 */
[----:B------:R-:W-:Y:S02]  /*2290*/  SEL R34, R17, R18, !P3 ;  /* 0x0000001211227207 */ /* 0x000fe40005800000 */
[----:B------:R-:W-:Y:S02]  /*22a0*/  IADD3 R2, P5, PT, R7, UR44, RZ ;  /* 0x0000002c07027c10 */ /* 0x000fe4000ffbe0ff */
[----:B------:R-:W-:Y:S01]  /*22b0*/  IADD3 R18, PT, PT, R16, 0x100, RZ ;  /* 0x0000010010127810 */ /* 0x000fe20007ffe0ff */
[----:B------:R-:W-:Y:S01]  /*22c0*/  IMAD.MOV R7, RZ, RZ, -R34 ;  /* 0x000000ffff077224 */ /* 0x000fe200078e0a22 */
[----:B------:R-:W-:Y:S02]  /*22d0*/  LEA.HI.X.SX32 R3, R3, UR45, 0x2, P5 ;  /* 0x0000002d03037c11 */ /* 0x000fe4000a8f16ff */
[----:B------:R-:W-:Y:S01]  /*22e0*/  PLOP3.LUT P5, PT, PT, PT, UP1, 0x40, 0x4 ;  /* 0x000000000004781c */ /* 0x000fe20003fae818 */
[----:B------:R-:W-:Y:S01]  /*22f0*/  IMAD R7, R7, UR57, R36 ;  /* 0x0000003907077c24 */ /* 0x000fe2000f8e0224 */
[----:B------:R-:W-:Y:S01]  /*2300*/  IABS R36, R18 ;  /* 0x0000001200247213 */ /* 0x000fe20000000000 */
[----:B------:R0:W5:Y:S01]  /*2310*/  LDG.E R9, desc[UR14][R2.64] ;  /* 0x0000000e02097981 */ /* 0x000162000c1e1900 */
[----:B------:R-:W-:Y:S01]  /*2320*/  SEL R4, R4, RZ, !P5 ;  /* 0x000000ff04047207 */ /* 0x000fe20006800000 */
[----:B------:R-:W-:-:S04]  /*2330*/  IMAD R26, R26, UR42, R37 ;  /* 0x0000002a1a1a7c24 */ /* 0x000fc8000f8e0225 */
[----:B------:R-:W-:Y:S02]  /*2340*/  IMAD R37, R4, UR43, R19 ;  /* 0x0000002b04257c24 */ /* 0x000fe4000f8e0213 */
        /* <DEDUP_REMOVED lines=16> */
[----:B------:R-:W-:Y:S01]  /*2450*/  IADD3 R5, PT, PT, -R38, RZ, RZ ;  /* 0x000000ff26057210 */ /* 0x000fe20007ffe1ff */
[----:B------:R-:W-:Y:S01]  /*2460*/  IMAD R20, R20, UR57, R39 ;  /* 0x0000003914147c24 */ /* 0x000fe2000f8e0227 */
[----:B------:R-:W-:-:S03]  /*2470*/  PLOP3.LUT P5, PT, PT, PT, UP1, 0x40, 0x4 ;  /* 0x000000000004781c */ /* 0x000fc60003fae818 */
[----:B------:R-:W-:Y:S01]  /*2480*/  IMAD R39, R5, UR55, R18 ;  /* 0x0000003705277c24 */ /* 0x000fe2000f8e0212 */
[----:B------:R-:W-:Y:S01]  /*2490*/  SEL R36, R27, RZ, !P5 ;  /* 0x000000ff1b247207 */ /* 0x000fe20006800000 */
[----:B------:R-:W-:-:S03]  /*24a0*/  IMAD R19, R2, UR43, R25 ;  /* 0x0000002b02137c24 */ /* 0x000fc6000f8e0219 */
[----:B------:R-:W-:Y:S01]  /*24b0*/  IABS R27, R39 ;  /* 0x00000027001b7213 */ /* 0x000fe20000000000 */
[----:B------:R-:W-:Y:S01]  /*24c0*/  IMAD R36, R36, UR43, R21 ;  /* 0x0000002b24247c24 */ /* 0x000fe2000f8e0215 */
[----:B------:R-:W-:-:S03]  /*24d0*/  IADD3 R2, P5, PT, R32, UR46, RZ ;  /* 0x0000002e20027c10 */ /* 0x000fc6000ffbe0ff */
[----:B------:R-:W-:Y:S01]  /*24e0*/  IMAD.HI.U32 R21, R27, UR9, RZ ;  /* 0x000000091b157c27 */ /* 0x000fe2000f8e00ff */
[----:B------:R-:W-:-:S03]  /*24f0*/  LEA.HI.X.SX32 R3, R32, UR47, 0x1, P5 ;  /* 0x0000002f20037c11 */ /* 0x000fc6000a8f0eff */
[----:B------:R-:W-:-:S04]  /*2500*/  IMAD.MOV R32, RZ, RZ, -R21 ;  /* 0x000000ffff207224 */ /* 0x000fc800078e0a15 */
[----:B------:R-:W-:Y:S02]  /*2510*/  IMAD R27, R32, UR10, R27 ;  /* 0x0000000a201b7c24 */ /* 0x000fe4000f8e021b */
[----:B------:R-:W-:Y:S02]  /*2520*/  IMAD R34, R34, UR42, R35 ;  /* 0x0000002a22227c24 */ /* 0x000fe4000f8e0223 */
[----:B------:R0:W2:Y:S01]  /*2530*/  LDG.E.U8 R35, desc[UR14][R2.64] ;  /* 0x0000000e02237981 */ /* 0x0000a2000c1e1100 */
[----:B------:R-:W-:Y:S02]  /*2540*/  ISETP.LT.U32.AND P6, PT, R27, UR10, PT ;  /* 0x0000000a1b007c0c */ /* 0x000fe4000bfc1070 */
[----:B------:R-:W-:Y:S02]  /*2550*/  R2UR UR16, R22 ;  /* 0x00000000161072ca */ /* 0x000fe400000e0000 */
[----:B------:R-:W-:Y:S02]  /*2560*/  R2UR UR17, R23 ;  /* 0x00000000171172ca */ /* 0x000fe400000e0000 */
[----:B------:R-:W-:-:S04]  /*2570*/  IADD3 R4, P5, PT, R37, UR46, RZ ;  /* 0x0000002e25047c10 */ /* 0x000fc8000ffbe0ff */
[----:B------:R-:W-:-:S03]  /*2580*/  LEA.HI.X.SX32 R5, R37, UR47, 0x1, P5 ;  /* 0x0000002f25057c11 */ /* 0x000fc6000a8f0eff */
[----:B------:R-:W-:Y:S01]  /*2590*/  @!P6 VIADD R27, R27, -UR10 ;  /* 0x8000000a1b1bec36 */ /* 0x000fe20008000000 */
[----:B0-----:R-:W-:Y:S02]  /*25a0*/  LOP3.LUT R2, R39, UR56, RZ, 0x3c, !PT ;  /* 0x0000003827027c12 */ /* 0x001fe4000f8e3cff */
[----:B------:R-:W-:Y:S01]  /*25b0*/  @!P6 IADD3 R21, PT, PT, R21, 0x1, RZ ;  /* 0x000000011515e810 */ /* 0x000fe20007ffe0ff */
[----:B------:R0:W3:Y:S01]  /*25c0*/  LDG.E.U8 R25, desc[UR16][R4.64] ;  /* 0x0000001004197981 */ /* 0x0000e2000c1e1100 */
[----:B------:R-:W-:Y:S02]  /*25d0*/  ISETP.GE.U32.AND P5, PT, R27, UR10, PT ;  /* 0x0000000a1b007c0c */ /* 0x000fe4000bfa6070 */
[----:B------:R-:W-:-:S11]  /*25e0*/  ISETP.GE.AND P6, PT, R2, RZ, PT ;  /* 0x000000ff0200720c */ /* 0x000fd60003fc6270 */
[----:B------:R-:W-:-:S04]  /*25f0*/  @P5 VIADD R21, R21, 0x1 ;  /* 0x0000000115155836 */ /* 0x000fc80000000000 */
[----:B------:R-:W-:-:S05]  /*2600*/  @!P6 IMAD.MOV R21, RZ, RZ, -R21 ;  /* 0x000000ffff15e224 */ /* 0x000fca00078e0a15 */
[----:B------:R-:W-:-:S04]  /*2610*/  SEL R21, R14, R21, !P2 ;  /* 0x000000150e157207 */ /* 0x000fc80005000000 */
[----:B------:R-:W-:-:S05]  /*2620*/  IADD3 R2, PT, PT, -R21, RZ, RZ ;  /* 0x000000ff15027210 */ /* 0x000fca0007ffe1ff */
[----:B------:R-:W-:Y:S01]  /*2630*/  IMAD R32, R2, UR56, R39 ;  /* 0x0000003802207c24 */ /* 0x000fe2000f8e0227 */
[----:B------:R-:W-:-:S05]  /*2640*/  SEL R2, R38, RZ, P4 ;  /* 0x000000ff26027207 */ /* 0x000fca0002000000 */
[----:B------:R-:W-:Y:S01]  /*2650*/  IMAD R3, R2, UR40, RZ ;  /* 0x0000002802037c24 */ /* 0x000fe2000f8e02ff */
[----:B------:R-:W-:Y:S02]  /*2660*/  SEL R2, R21, RZ, P0 ;  /* 0x000000ff15027207 */ /* 0x000fe40000000000 */
[----:B0-----:R-:W-:-:S03]  /*2670*/  IABS R4, R32 ;  /* 0x0000002000047213 */ /* 0x001fc60000000000 */
        /* <DEDUP_REMOVED lines=11> */
[----:B------:R-:W-:-:S04]  /*2730*/  VIADD R21, R16, 0x120 ;  /* 0x0000012010157836 */ /* 0x000fc80000000000 */
        /* <DEDUP_REMOVED lines=33> */
[----:B------:R-:W-:-:S02]  /*2950*/  IABS R4, R37 ;  /* 0x0000002500047213 */ /* 0x000fc40000000000 */
[----:B------:R-:W-:Y:S01]  /*2960*/  LEA.HI.X.SX32 R27, R19, UR47, 0x1, P5 ;  /* 0x0000002f131b7c11 */ /* 0x000fe2000a8f0eff */
[----:B------:R-:W-:Y:S02]  /*2970*/  IMAD R38, R7, UR43, R34 ;  /* 0x0000002b07267c24 */ /* 0x000fe4000f8e0222 */
[----:B------:R-:W-:Y:S02]  /*2980*/  IMAD.HI.U32 R19, R4, UR9, RZ ;  /* 0x0000000904137c27 */ /* 0x000fe4000f8e00ff */
[----:B------:R-:W4:Y:S02]  /*2990*/  LDG.E.U8 R26, desc[UR14][R26.64] ;  /* 0x0000000e1a1a7981 */ /* 0x000f24000c1e1100 */
[----:B------:R-:W-:Y:S01]  /*29a0*/  IMAD R34, R3, UR43, R2 ;  /* 0x0000002b03227c24 */ /* 0x000fe2000f8e0202 */
[----:B------:R-:W-:Y:S01]  /*29b0*/  IADD3 R2, P5, PT, R36, UR46, RZ ;  /* 0x0000002e24027c10 */ /* 0x000fe2000ffbe0ff */
[----:B------:R-:W-:-:S03]  /*29c0*/  IMAD.MOV R7, RZ, RZ, -R19 ;  /* 0x000000ffff077224 */ /* 0x000fc600078e0a13 */
[----:B------:R-:W-:Y:S01]  /*29d0*/  LEA.HI.X.SX32 R3, R36, UR47, 0x1, P5 ;  /* 0x0000002f24037c11 */ /* 0x000fe2000a8f0eff */
[----:B------:R-:W-:-:S04]  /*29e0*/  IMAD R36, R7, UR10, R4 ;  /* 0x0000000a07247c24 */ /* 0x000fc8000f8e0204 */
[----:B------:R0:W5:Y:S01]  /*29f0*/  LDG.E.U8 R33, desc[UR14][R2.64] ;  /* 0x0000000e02217981 */ /* 0x000162000c1e1100 */
[----:B------:R-:W-:Y:S02]  /*2a00*/  ISETP.LT.U32.AND P6, PT, R36, UR10, PT ;  /* 0x0000000a24007c0c */ /* 0x000fe4000bfc1070 */
[----:B------:R-:W-:-:S04]  /*2a10*/  IADD3 R4, P5, PT, R5, UR46, RZ ;  /* 0x0000002e05047c10 */ /* 0x000fc8000ffbe0ff */
[----:B------:R-:W-:Y:S02]  /*2a20*/  LEA.HI.X.SX32 R5, R5, UR47, 0x1, P5 ;  /* 0x0000002f05057c11 */ /* 0x000fe4000a8f0eff */
[----:B------:R-:W-:Y:S02]  /*2a30*/  IADD3 R6, P5, PT, R39, UR46, RZ ;  /* 0x0000002e27067c10 */ /* 0x000fe4000ffbe0ff */
[----:B0-----:R-:W-:Y:S01]  /*2a40*/  LOP3.LUT R2, R37, UR56, RZ, 0x3c, !PT ;  /* 0x0000003825027c12 */ /* 0x001fe2000f8e3cff */
[----:B------:R0:W5:Y:S02]  /*2a50*/  LDG.E.U8 R32, desc[UR14][R4.64] ;  /* 0x0000000e04207981 */ /* 0x000164000c1e1100 */
[----:B------:R-:W-:Y:S02]  /*2a60*/  @!P6 IADD3 R36, PT, PT, R36, -UR10, RZ ;  /* 0x8000000a2424ec10 */ /* 0x000fe4000fffe0ff */
[----:B------:R-:W-:Y:S02]  /*2a70*/  LEA.HI.X.SX32 R7, R39, UR47, 0x1, P5 ;  /* 0x0000002f27077c11 */ /* 0x000fe4000a8f0eff */
[----:B------:R-:W-:Y:S01]  /*2a80*/  ISETP.GE.U32.AND P5, PT, R36, UR10, PT ;  /* 0x0000000a24007c0c */ /* 0x000fe2000bfa6070 */
[----:B------:R-:W-:Y:S01]  /*2a90*/  @!P6 VIADD R19, R19, 0x1 ;  /* 0x000000011313e836 */ /* 0x000fe20000000000 */
[----:B------:R-:W-:Y:S01]  /*2aa0*/  ISETP.GE.AND P6, PT, R2, RZ, PT ;  /* 0x000000ff0200720c */ /* 0x000fe20003fc6270 */
[----:B------:R1:W5:Y:S01]  /*2ab0*/  LDG.E.U8 R27, desc[UR14][R6.64] ;  /* 0x0000000e061b7981 */ /* 0x000362000c1e1100 */
[----:B0-----:R-:W0:Y:S09]  /*2ac0*/  LDC.64 R4, c[0x0][0x3f0] ;  /* 0x0000fc00ff047b82 */ /* 0x001e320000000a00 */
[----:B------:R-:W-:-:S05]  /*2ad0*/  @P5 VIADD R19, R19, 0x1 ;  /* 0x0000000113135836 */ /* 0x000fca0000000000 */
[----:B------:R-:W-:-:S05]  /*2ae0*/  MOV R39, R19 ;  /* 0x0000001300277202 */ /* 0x000fca0000000f00 */
[----:B------:R-:W-:Y:S01]  /*2af0*/  @!P6 IMAD.MOV R39, RZ, RZ, -R39 ;  /* 0x000000ffff27e224 */ /* 0x000fe200078e0a27 */
[----:B------:R-:W-:-:S04]  /*2b00*/  IADD3 R2, P5, PT, R38, UR46, RZ ;  /* 0x0000002e26027c10 */ /* 0x000fc8000ffbe0ff */
[----:B------:R-:W-:Y:S02]  /*2b10*/  SEL R39, R14, R39, !P2 ;  /* 0x000000270e277207 */ /* 0x000fe40005000000 */
[----:B------:R-:W-:-:S03]  /*2b20*/  LEA.HI.X.SX32 R3, R38, UR47, 0x1, P5 ;  /* 0x0000002f26037c11 */ /* 0x000fc6000a8f0eff */
[----:B------:R-:W-:Y:S01]  /*2b30*/  IMAD.MOV R38, RZ, RZ, -R39 ;  /* 0x000000ffff267224 */ /* 0x000fe200078e0a27 */
[----:B0-----:R-:W-:Y:S01]  /*2b40*/  R2UR UR4, R5 ;  /* 0x00000000050472ca */ /* 0x001fe200000e0000 */
[----:B------:R0:W5:Y:S02]  /*2b50*/  LDG.E.U8 R19, desc[UR14][R2.64] ;  /* 0x0000000e02137981 */ /* 0x000164000c1e1100 */
[----:B------:R-:W-:-:S05]  /*2b60*/  IMAD R38, R38, UR56, R37 ;  /* 0x0000003826267c24 */ /* 0x000fca000f8e0225 */
[----:B-1----:R-:W-:-:S05]  /*2b70*/  IABS R6, R38 ;  /* 0x0000002600067213 */ /* 0x002fca0000000000 */
[----:B------:R-:W-:-:S05]  /*2b80*/  IMAD.HI.U32 R40, R6, UR5, RZ ;  /* 0x0000000506287c27 */ /* 0x000fca000f8e00ff */
[----:B------:R-:W-:-:S05]  /*2b90*/  IADD3 R5, PT, PT, -R40, RZ, RZ ;  /* 0x000000ff28057210 */ /* 0x000fca0007ffe1ff */
[----:B0-----:R-:W-:Y:S01]  /*2ba0*/  IMAD R2, R5, UR12, R6 ;  /* 0x0000000c05027c24 */ /* 0x001fe2000f8e0206 */
[----:B------:R-:W-:-:S04]  /*2bb0*/  SHF.R.S64 R6, RZ, 0x1e, R18 ;  /* 0x0000001eff067819 */ /* 0x000fc80000001012 */
[----:B------:R-:W-:-:S04]  /*2bc0*/  IADD3 R6, P5, PT, R6, UR44, RZ ;  /* 0x0000002c06067c10 */ /* 0x000fc8000ffbe0ff */
[----:B------:R-:W-:Y:S02]  /*2bd0*/  LEA.HI.X.SX32 R7, R18, UR45, 0x2, P5 ;  /* 0x0000002d12077c11 */ /* 0x000fe4000a8f16ff */
[----:B------:R-:W-:Y:S02]  /*2be0*/  ISETP.LT.U32.AND P5, PT, R2, UR12, PT ;  /* 0x0000000c02007c0c */ /* 0x000fe4000bfa1070 */
[----:B--2---:R-:W-:Y:S01]  /*2bf0*/  ISETP.NE.AND P3, PT, R35, RZ, PT ;  /* 0x000000ff2300720c */ /* 0x004fe20003f65270 */
[----:B------:R-:W-:-:S05]  /*2c00*/  VIADD R35, R16, 0x140 ;  /* 0x0000014010237836 */ /* 0x000fca0000000000 */
[----:B------:R-:W-:-:S05]  /*2c10*/  IABS R3, R35 ;  /* 0x0000002300037213 */ /* 0x000fca0000000000 */
[----:B------:R-:W-:Y:S01]  /*2c20*/  @!P5 VIADD R2, R2, -UR12 ;  /* 0x8000000c0202dc36 */ /* 0x000fe20008000000 */
[----:B------:R-:W-:-:S04]  /*2c30*/  P2R R36, PR, RZ, 0x8 ;  /* 0x00000008ff247803 */ /* 0x000fc80000000000 */
[----:B------:R-:W-:Y:S01]  /*2c40*/  ISETP.GE.U32.AND P3, PT, R2, UR12, PT ;  /* 0x0000000c02007c0c */ /* 0x000fe2000bf66070 */
[----:B------:R-:W-:-:S05]  /*2c50*/  IMAD.HI.U32 R2, R3, UR7, RZ ;  /* 0x0000000703027c27 */ /* 0x000fca000f8e00ff */
[----:B------:R-:W-:Y:S02]  /*2c60*/  IADD3 R18, PT, PT, -R2, RZ, RZ ;  /* 0x000000ff02127210 */ /* 0x000fe40007ffe1ff */
[----:B---3--:R-:W-:-:S03]  /*2c70*/  ISETP.NE.AND P6, PT, R25, RZ, PT ;  /* 0x000000ff1900720c */ /* 0x008fc60003fc5270 */
        /* <DEDUP_REMOVED lines=11> */
[----:B------:R-:W-:-:S07]  /*2d30*/  LOP3.LUT R5, R38, UR57, RZ, 0x3c, !PT ;  /* 0x0000003926057c12 */ /* 0x000fce000f8e3cff */
[----:B------:R-:W-:Y:S01]  /*2d40*/  @!P5 IMAD.MOV R42, RZ, RZ, -R42 ;  /* 0x000000ffff2ad224 */ /* 0x000fe200078e0a2a */
[----:B------:R-:W-:-:S04]  /*2d50*/  IADD3 R2, P5, PT, R34, UR46, RZ ;  /* 0x0000002e22027c10 */ /* 0x000fc8000ffbe0ff */
[----:B------:R-:W-:Y:S02]  /*2d60*/  LEA.HI.X.SX32 R3, R34, UR47, 0x1, P5 ;  /* 0x0000002f22037c11 */ /* 0x000fe4000a8f0eff */
[----:B------:R-:W-:Y:S02]  /*2d70*/  SEL R34, R15, R42, !P1 ;  /* 0x0000002a0f227207 */ /* 0x000fe40004800000 */
[----:B------:R-:W-:Y:S01]  /*2d80*/  ISETP.GE.AND P6, PT, R5, RZ, PT ;  /* 0x000000ff0500720c */ /* 0x000fe20003fc6270 */
[----:B------:R-:W2:Y:S04]  /*2d90*/  LDG.E.U8 R18, desc[UR14][R2.64] ;  /* 0x0000000e02127981 */ /* 0x000ea8000c1e1100 */
[----:B------:R0:W3:Y:S02]  /*2da0*/  LDG.E R5, desc[UR14][R6.64] ;  /* 0x0000000e06057981 */ /* 0x0000e4000c1e1900 */
[----:B0-----:R-:W-:-:S04]  /*2db0*/  IMAD.MOV R6, RZ, RZ, -R34 ;  /* 0x000000ffff067224 */ /* 0x001fc800078e0a22 */
        /* <DEDUP_REMOVED lines=13> */
[----:B------:R-:W-:Y:S02]  /*2e90*/  @P5 IADD3 R2, PT, PT, R2, 0x1, RZ ;  /* 0x0000000102025810 */ /* 0x000fe40007ffe0ff */
[----:B------:R-:W-:Y:S02]  /*2ea0*/  ISETP.GE.AND P5, PT, R3, RZ, PT ;  /* 0x000000ff0300720c */ /* 0x000fe40003fa6270 */
[----:B------:R-:W-:Y:S02]  /*2eb0*/  SEL R40, R17, R40, !P3 ;  /* 0x0000002811287207 */ /* 0x000fe40005800000 */
[----:B------:R-:W-:Y:S02]  /*2ec0*/  SEL R20, R20, RZ, P4 ;  /* 0x000000ff14147207 */ /* 0x000fe40002000000 */
[----:B------:R-:W-:Y:S02]  /*2ed0*/  IADD3 R25, PT, PT, -R40, RZ, RZ ;  /* 0x000000ff28197210 */ /* 0x000fe40007ffe1ff */
[----:B------:R-:W-:Y:S01]  /*2ee0*/  SEL R39, R39, RZ, P0 ;  /* 0x000000ff27277207 */ /* 0x000fe20000000000 */
[----:B------:R-:W-:-:S04]  /*2ef0*/  IMAD R20, R20, UR40, RZ ;  /* 0x0000002814147c24 */ /* 0x000fc8000f8e02ff */
[----:B------:R-:W-:Y:S01]  /*2f00*/  @!P5 IMAD.MOV R2, RZ, RZ, -R2 ;  /* 0x000000ffff02d224 */ /* 0x000fe200078e0a02 */
[----:B------:R-:W-:Y:S01]  /*2f10*/  PLOP3.LUT P5, PT, PT, PT, UP0, 0x40, 0x4 ;  /* 0x000000000004781c */ /* 0x000fe20003fae808 */
[----:B------:R-:W-:-:S03]  /*2f20*/  IMAD R38, R25, UR57, R38 ;  /* 0x0000003919267c24 */ /* 0x000fc6000f8e0226 */
[----:B------:R-:W-:Y:S01]  /*2f30*/  SEL R40, R40, RZ, !P5 ;  /* 0x000000ff28287207 */ /* 0x000fe20006800000 */
[----:B------:R-:W-:Y:S01]  /*2f40*/  IMAD R39, R39, UR41, R20 ;  /* 0x0000002927277c24 */ /* 0x000fe2000f8e0214 */
[----:B------:R-:W-:Y:S02]  /*2f50*/  PLOP3.LUT P5, PT, PT, PT, UP1, 0x40, 0x4 ;  /* 0x000000000004781c */ /* 0x000fe40003fae818 */
[----:B------:R-:W-:Y:S01]  /*2f60*/  SEL R41, R14, R2, !P2 ;  /* 0x000000020e297207 */ /* 0x000fe20005000000 */
[----:B------:R-:W-:Y:S01]  /*2f70*/  IMAD R39, R40, UR42, R39 ;  /* 0x0000002a28277c24 */ /* 0x000fe2000f8e0227 */
[----:B------:R-:W-:-:S05]  /*2f80*/  SEL R38, R38, RZ, !P5 ;  /* 0x000000ff26267207 */ /* 0x000fca0006800000 */
[----:B------:R-:W-:Y:S01]  /*2f90*/  IMAD R39, R38, UR43, R39 ;  /* 0x0000002b26277c24 */ /* 0x000fe2000f8e0227 */
        /* <DEDUP_REMOVED lines=14> */
[----:B------:R-:W-:-:S11]  /*3080*/  LOP3.LUT R6, R38, UR57, RZ, 0x3c, !PT ;  /* 0x0000003926067c12 */ /* 0x000fd6000f8e3cff */
[----:B------:R-:W-:Y:S02]  /*3090*/  @P5 IADD3 R40, PT, PT, R40, 0x1, RZ ;  /* 0x0000000128285810 */ /* 0x000fe40007ffe0ff */
        /* <DEDUP_REMOVED lines=8> */
[----:B------:R-:W-:-:S04]  /*3120*/  LEA.HI.X.SX32 R7, R35, UR45, 0x2, P6 ;  /* 0x0000002d23077c11 */ /* 0x000fc8000b0f16ff */
[----:B------:R-:W-:Y:S01]  /*3130*/  SEL R40, R17, R40, !P3 ;  /* 0x0000002811287207 */ /* 0x000fe20005800000 */
[----:B------:R-:W-:Y:S01]  /*3140*/  VIADD R35, R16, 0x160 ;  /* 0x0000016010237836 */ /* 0x000fe20000000000 */
[----:B0-----:R-:W-:Y:S02]  /*3150*/  SEL R21, R41, RZ, P0 ;  /* 0x000000ff29157207 */ /* 0x001fe40000000000 */
[----:B-1----:R-:W-:Y:S01]  /*3160*/  IADD3 R3, PT, PT, -R40, RZ, RZ ;  /* 0x000000ff28037210 */ /* 0x002fe20007ffe1ff */
[----:B------:R-:W-:Y:S01]  /*3170*/  IMAD R34, R34, UR40, RZ ;  /* 0x0000002822227c24 */ /* 0x000fe2000f8e02ff */
[----:B------:R-:W-:-:S03]  /*3180*/  PLOP3.LUT P5, PT, PT, PT, UP0, 0x40, 0x4 ;  /* 0x000000000004781c */ /* 0x000fc60003fae808 */
[----:B------:R-:W-:Y:S01]  /*3190*/  IMAD R38, R3, UR57, R38 ;  /* 0x0000003903267c24 */ /* 0x000fe2000f8e0226 */
[----:B------:R-:W-:Y:S01]  /*31a0*/  SEL R2, R40, RZ, !P5 ;  /* 0x000000ff28027207 */ /* 0x000fe20006800000 */
[----:B------:R-:W-:Y:S01]  /*31b0*/  IMAD R21, R21, UR41, R34 ;  /* 0x0000002915157c24 */ /* 0x000fe2000f8e0222 */
[----:B------:R-:W-:-:S03]  /*31c0*/  IABS R3, R35 ;  /* 0x0000002300037213 */ /* 0x000fc60000000000 */
        /* <DEDUP_REMOVED lines=12> */
[----:B------:R-:W-:Y:S02]  /*3290*/  ISETP.GE.AND P5, PT, R3, RZ, PT ;  /* 0x000000ff0300720c */ /* 0x000fe40003fa6270 */
[----:B------:R-:W-:Y:S01]  /*32a0*/  MOV R40, R2 ;  /* 0x0000000200287202 */ /* 0x000fe20000000f00 */
[----:B------:R-:W-:-:S10]  /*32b0*/  IMAD R21, R38, UR43, R21 ;  /* 0x0000002b26157c24 */ /* 0x000fd4000f8e0215 */
[----:B------:R-:W-:-:S05]  /*32c0*/  @!P5 IMAD.MOV R40, RZ, RZ, -R40 ;  /* 0x000000ffff28d224 */ /* 0x000fca00078e0a28 */
[----:B------:R-:W-:-:S04]  /*32d0*/  SEL R41, R15, R40, !P1 ;  /* 0x000000280f297207 */ /* 0x000fc80004800000 */
[----:B------:R-:W-:-:S05]  /*32e0*/  IADD3 R38, PT, PT, -R41, RZ, RZ ;  /* 0x000000ff29267210 */ /* 0x000fca0007ffe1ff */
[----:B------:R-:W-:-:S05]  /*32f0*/  IMAD R42, R38, UR55, R35 ;  /* 0x00000037262a7c24 */ /* 0x000fca000f8e0223 */
[----:B------:R-:W-:-:S05]  /*3300*/  IABS R39, R42 ;  /* 0x0000002a00277213 */ /* 0x000fca0000000000 */
        /* <DEDUP_REMOVED lines=34> */
[----:B------:R-:W-:-:S05]  /*3530*/  @!P5 IMAD.MOV R2, RZ, RZ, -R2 ;  /* 0x000000ffff02d224 */ /* 0x000fca00078e0a02 */
[----:B------:R-:W-:Y:S02]  /*3540*/  SEL R2, R17, R2, !P3 ;  /* 0x0000000211027207 */ /* 0x000fe40005800000 */
[----:B------:R-:W-:Y:S02]  /*3550*/  PLOP3.LUT P5, PT, PT, PT, UP0, 0x40, 0x4 ;  /* 0x000000000004781c */ /* 0x000fe40003fae808 */
[C---:B------:R-:W-:Y:S02]  /*3560*/  IADD3 R3, PT, PT, -R2.reuse, RZ, RZ ;  /* 0x000000ff02037210 */ /* 0x040fe40007ffe1ff */
[----:B------:R-:W-:Y:S02]  /*3570*/  SEL R2, R2, RZ, !P5 ;  /* 0x000000ff02027207 */ /* 0x000fe40006800000 */
[----:B------:R-:W-:Y:S01]  /*3580*/  IABS R41, R39 ;  /* 0x0000002700297213 */ /* 0x000fe20000000000 */
[----:B------:R-:W-:Y:S01]  /*3590*/  IMAD R3, R3, UR57, R42 ;  /* 0x0000003903037c24 */ /* 0x000fe2000f8e022a */
[----:B------:R-:W-:Y:S01]  /*35a0*/  PLOP3.LUT P5, PT, PT, PT, UP1, 0x40, 0x4 ;  /* 0x000000000004781c */ /* 0x000fe20003fae818 */
[----:B------:R-:W-:Y:S01]  /*35b0*/  IMAD R7, R2, UR42, R7 ;  /* 0x0000002a02077c24 */ /* 0x000fe2000f8e0207 */
[----:B------:R-:W-:Y:S01]  /*35c0*/  SHF.R.S64 R2, RZ, 0x1e, R35 ;  /* 0x0000001eff027819 */ /* 0x000fe20000001023 */
[----:B------:R-:W-:Y:S01]  /*35d0*/  IMAD.HI.U32 R40, R41, UR7, RZ ;  /* 0x0000000729287c27 */ /* 0x000fe2000f8e00ff */
[----:B------:R-:W-:-:S02]  /*35e0*/  SEL R6, R3, RZ, !P5 ;  /* 0x000000ff03067207 */ /* 0x000fc40006800000 */
[----:B------:R-:W-:Y:S02]  /*35f0*/  IADD3 R2, P5, PT, R2, UR44, RZ ;  /* 0x0000002c02027c10 */ /* 0x000fe4000ffbe0ff */
[----:B------:R-:W-:Y:S01]  /*3600*/  IADD3 R42, PT, PT, -R40, RZ, RZ ;  /* 0x000000ff282a7210 */ /* 0x000fe20007ffe1ff */
[----:B------:R-:W-:Y:S01]  /*3610*/  IMAD R7, R6, UR43, R7 ;  /* 0x0000002b06077c24 */ /* 0x000fe2000f8e0207 */
[----:B------:R-:W-:-:S03]  /*3620*/  LEA.HI.X.SX32 R3, R35, UR45, 0x2, P5 ;  /* 0x0000002d23037c11 */ /* 0x000fc6000a8f16ff */
[----:B------:R-:W-:Y:S01]  /*3630*/  IMAD R41, R42, UR11, R41 ;  /* 0x0000000b2a297c24 */ /* 0x000fe2000f8e0229 */
[C---:B------:R-:W-:Y:S01]  /*3640*/  IADD3 R6, P5, PT, R7.reuse, UR46, RZ ;  /* 0x0000002e07067c10 */ /* 0x040fe2000ffbe0ff */
[----:B------:R0:W3:Y:S03]  /*3650*/  LDG.E R35, desc[UR14][R2.64] ;  /* 0x0000000e02237981 */ /* 0x0000e6000c1e1900 */
[----:B------:R-:W-:Y:S02]  /*3660*/  LEA.HI.X.SX32 R7, R7, UR47, 0x1, P5 ;  /* 0x0000002f07077c11 */ /* 0x000fe4000a8f0eff */
        /* <DEDUP_REMOVED lines=53> */
[----:B------:R-:W-:Y:S02]  /*39c0*/  SHF.R.S64 R2, RZ, 0x1e, R39 ;  /* 0x0000001eff027819 */ /* 0x000fe40000001027 */
[----:B------:R-:W-:Y:S02]  /*39d0*/  IABS R41, R45 ;  /* 0x0000002d00297213 */ /* 0x000fe40000000000 */
[----:B------:R-:W-:Y:S02]  /*39e0*/  IADD3 R2, P5, PT, R2, UR44, RZ ;  /* 0x0000002c02027c10 */ /* 0x000fe4000ffbe0ff */
[----:B----4-:R-:W-:Y:S02]  /*39f0*/  ISETP.NE.AND P6, PT, R26, RZ, PT ;  /* 0x000000ff1a00720c */ /* 0x010fe40003fc5270 */
[----:B------:R-:W-:Y:S01]  /*3a00*/  LEA.HI.X.SX32 R3, R39, UR45, 0x2, P5 ;  /* 0x0000002d27037c11 */ /* 0x000fe2000a8f16ff */
[----:B------:R-:W-:Y:S01]  /*3a10*/  IMAD.HI.U32 R26, R41, UR7, RZ ;  /* 0x00000007291a7c27 */ /* 0x000fe2000f8e00ff */
[----:B------:R-:W-:-:S03]  /*3a20*/  IADD3 R6, P5, PT, R7, UR46, RZ ;  /* 0x0000002e07067c10 */ /* 0x000fc6000ffbe0ff */
[----:B------:R0:W4:Y:S01]  /*3a30*/  LDG.E R39, desc[UR14][R2.64] ;  /* 0x0000000e02277981 */ /* 0x000122000c1e1900 */
[----:B------:R-:W-:Y:S02]  /*3a40*/  LEA.HI.X.SX32 R7, R7, UR47, 0x1, P5 ;  /* 0x0000002f07077c11 */ /* 0x000fe4000a8f0eff */
[----:B-----5:R-:W-:-:S03]  /*3a50*/  ISETP.NE.AND P5, PT, R33, RZ, PT ;  /* 0x000000ff2100720c */ /* 0x020fc60003fa5270 */
[----:B------:R1:W5:Y:S01]  /*3a60*/  LDG.E.U8 R40, desc[UR14][R6.64] ;  /* 0x0000000e06287981 */ /* 0x000362000c1e1100 */
        /* <DEDUP_REMOVED lines=11> */
[----:B-1----:R-:W-:-:S04]  /*3b20*/  SEL R7, R15, R26, !P1 ;  /* 0x0000001a0f077207 */ /* 0x002fc80004800000 */
        /* <DEDUP_REMOVED lines=74> */
[----:B------:R-:W-:Y:S01]  /*3fd0*/  IMAD.MOV R2, RZ, RZ, -R26 ;  /* 0x000000ffff027224 */ /* 0x000fe200078e0a1a */
[----:B------:R-:W-:Y:S01]  /*3fe0*/  SEL R7, R26, RZ, P0 ;  /* 0x000000ff1a077207 */ /* 0x000fe20000000000 */
[----:B------:R-:W-:Y:S02]  /*3ff0*/  IMAD R26, R3, UR40, RZ ;  /* 0x00000028031a7c24 */ /* 0x000fe4000f8e02ff */
[----:B------:R-:W-:Y:S02]  /*4000*/  IMAD R2, R2, UR56, R43 ;  /* 0x0000003802027c24 */ /* 0x000fe4000f8e022b */
[----:B------:R-:W-:-:S03]  /*4010*/  IMAD R26, R7, UR41, R26 ;  /* 0x00000029071a7c24 */ /* 0x000fc6000f8e021a */
[----:B------:R-:W-:Y:S02]  /*4020*/  IABS R7, R2 ;  /* 0x0000000200077213 */ /* 0x000fe40000000000 */
[----:B------:R-:W-:-:S03]  /*4030*/  P2R R6, PR, RZ, 0x40 ;  /* 0x00000040ff067803 */ /* 0x000fc60000000000 */
[----:B------:R-:W-:Y:S01]  /*4040*/  IMAD.HI.U32 R3, R7, UR5, RZ ;  /* 0x0000000507037c27 */ /* 0x000fe2000f8e00ff */
[----:B------:R-:W-:-:S04]  /*4050*/  ISETP.NE.AND P6, PT, R32, RZ, PT ;  /* 0x000000ff2000720c */ /* 0x000fc80003fc5270 */
        /* <DEDUP_REMOVED lines=22> */
[----:B------:R-:W-:-:S04]  /*41c0*/  ISETP.NE.AND P5, PT, R19, RZ, PT ;  /* 0x000000ff1300720c */ /* 0x000fc80003fa5270 */
[----:B------:R-:W-:Y:S02]  /*41d0*/  P2R R42, PR, RZ, 0x20 ;  /* 0x00000020ff2a7803 */ /* 0x000fe40000000000 */
[----:B------:R-:W-:Y:S02]  /*41e0*/  ISETP.NE.AND P5, PT, R6, RZ, PT ;  /* 0x000000ff0600720c */ /* 0x000fe40003fa5270 */
[----:B------:R-:W-:Y:S02]  /*41f0*/  SHF.R.S64 R6, RZ, 0x1e, R16 ;  /* 0x0000001eff067819 */ /* 0x000fe40000001010 */
[----:B------:R-:W-:Y:S02]  /*4200*/  P2R R27, PR, RZ, 0x40 ;  /* 0x00000040ff1b7803 */ /* 0x000fe40000000000 */
[----:B------:R-:W-:-:S04]  /*4210*/  IADD3 R6, P6, PT, R6, UR44, RZ ;  /* 0x0000002c06067c10 */ /* 0x000fc8000ffde0ff */
[C---:B------:R-:W-:Y:S02]  /*4220*/  LEA.HI.X.SX32 R7, R16.reuse, UR45, 0x2, P6 ;  /* 0x0000002d10077c11 */ /* 0x040fe4000b0f16ff */
[----:B------:R-:W-:Y:S02]  /*4230*/  IADD3 R16, PT, PT, R16, 0x1e0, RZ ;  /* 0x000001e010107810 */ /* 0x000fe40007ffe0ff */
[----:B------:R-:W-:Y:S02]  /*4240*/  P2R R43, PR, RZ, 0x20 ;  /* 0x00000020ff2b7803 */ /* 0x000fe40000000000 */
[----:B------:R-:W-:Y:S02]  /*4250*/  ISETP.NE.AND P5, PT, R37, RZ, PT ;  /* 0x000000ff2500720c */ /* 0x000fe40003fa5270 */
        /* <DEDUP_REMOVED lines=11> */
[----:B------:R-:W-:-:S11]  /*4310*/  P2R R32, PR, RZ, 0x20 ;  /* 0x00000020ff207803 */ /* 0x000fd60000000000 */
[----:B------:R-:W-:-:S05]  /*4320*/  @!P6 IMAD.MOV R19, RZ, RZ, -R19 ;  /* 0x000000ffff13e224 */ /* 0x000fca00078e0a13 */
[----:B------:R-:W-:-:S04]  /*4330*/  SEL R15, R15, R19, !P1 ;  /* 0x000000130f0f7207 */ /* 0x000fc80004800000 */
[----:B------:R-:W-:Y:S02]  /*4340*/  IADD3 R3, PT, PT, -R15, RZ, RZ ;  /* 0x000000ff0f037210 */ /* 0x000fe40007ffe1ff */
[----:B------:R-:W-:Y:S02]  /*4350*/  ISETP.NE.AND P5, PT, R36, RZ, PT ;  /* 0x000000ff2400720c */ /* 0x000fe40003fa5270 */
[----:B------:R0:W4:Y:S02]  /*4360*/  LDG.E R36, desc[UR14][R6.64] ;  /* 0x0000000e06247981 */ /* 0x000124000c1e1900 */
[----:B0-----:R-:W-:-:S05]  /*4370*/  IMAD R7, R3, UR55, R16 ;  /* 0x0000003703077c24 */ /* 0x001fca000f8e0210 */
        /* <DEDUP_REMOVED lines=14> */
[----:B------:R-:W-:-:S03]  /*4460*/  ISETP.NE.AND P6, PT, R46, RZ, PT ;  /* 0x000000ff2e00720c */ /* 0x000fc60003fc5270 */
        /* <DEDUP_REMOVED lines=13> */
[----:B------:R-:W-:-:S03]  /*4540*/  SEL R3, R14, RZ, P0 ;  /* 0x000000ff0e037207 */ /* 0x000fc60000000000 */
[----:B------:R-:W-:-:S06]  /*4550*/  IMAD R6, R15, UR40, RZ ;  /* 0x000000280f067c24 */ /* 0x000fcc000f8e02ff */
[----:B------:R-:W-:Y:S01]  /*4560*/  @!P1 IMAD.MOV R2, RZ, RZ, -R2 ;  /* 0x000000ffff029224 */ /* 0x000fe200078e0a02 */
[----:B------:R-:W-:Y:S01]  /*4570*/  PLOP3.LUT P0, PT, PT, PT, UP0, 0x40, 0x4 ;  /* 0x000000000004781c */ /* 0x000fe20003f0e808 */
[----:B------:R-:W-:Y:S01]  /*4580*/  IMAD R15, R3, UR41, R6 ;  /* 0x00000029030f7c24 */ /* 0x000fe2000f8e0206 */
[----:B------:R-:W-:Y:S02]  /*4590*/  SHF.R.S64 R6, RZ, 0x1e, R45 ;  /* 0x0000001eff067819 */ /* 0x000fe4000000102d */
[----:B------:R-:W-:-:S04]  /*45a0*/  SEL R2, R17, R2, !P3 ;  /* 0x0000000211027207 */ /* 0x000fc80005800000 */
[C---:B------:R-:W-:Y:S02]  /*45b0*/  IADD3 R3, PT, PT, -R2.reuse, RZ, RZ ;  /* 0x000000ff02037210 */ /* 0x040fe40007ffe1ff */
[----:B------:R-:W-:Y:S02]  /*45c0*/  SEL R2, R2, RZ, !P0 ;  /* 0x000000ff02027207 */ /* 0x000fe40004000000 */
[----:B------:R-:W-:Y:S01]  /*45d0*/  IADD3 R6, P0, PT, R6, UR44, RZ ;  /* 0x0000002c06067c10 */ /* 0x000fe2000ff1e0ff */
[----:B------:R-:W-:Y:S02]  /*45e0*/  IMAD R3, R3, UR57, R46 ;  /* 0x0000003903037c24 */ /* 0x000fe4000f8e022e */
[----:B------:R-:W-:Y:S01]  /*45f0*/  IMAD R15, R2, UR42, R15 ;  /* 0x0000002a020f7c24 */ /* 0x000fe2000f8e020f */
[----:B------:R-:W-:Y:S02]  /*4600*/  LEA.HI.X.SX32 R7, R45, UR45, 0x2, P0 ;  /* 0x0000002d2d077c11 */ /* 0x000fe400080f16ff */
[----:B------:R-:W-:-:S02]  /*4610*/  PLOP3.LUT P0, PT, PT, PT, UP1, 0x40, 0x4 ;  /* 0x000000000004781c */ /* 0x000fc40003f0e818 */
[----:B------:R-:W-:Y:S02]  /*4620*/  SHF.R.S64 R2, RZ, 0x1e, R44 ;  /* 0x0000001eff027819 */ /* 0x000fe4000000102c */
[----:B------:R-:W-:Y:S02]  /*4630*/  SEL R14, R3, RZ, !P0 ;  /* 0x000000ff030e7207 */ /* 0x000fe40004000000 */
[----:B------:R-:W-:-:S03]  /*4640*/  IADD3 R2, P0, PT, R2, UR44, RZ ;  /* 0x0000002c02027c10 */ /* 0x000fc6000ff1e0ff */
[----:B------:R-:W-:Y:S01]  /*4650*/  IMAD R37, R14, UR43, R15 ;  /* 0x0000002b0e257c24 */ /* 0x000fe2000f8e020f */
[----:B------:R-:W-:Y:S02]  /*4660*/  LEA.HI.X.SX32 R3, R44, UR45, 0x2, P0 ;  /* 0x0000002d2c037c11 */ /* 0x000fe400080f16ff */
[----:B--2---:R-:W-:Y:S02]  /*4670*/  ISETP.NE.AND P0, PT, R18, RZ, PT ;  /* 0x000000ff1200720c */ /* 0x004fe40003f05270 */
[----:B------:R-:W-:Y:S02]  /*4680*/  SHF.R.S64 R14, RZ, 0x1e, R16 ;  /* 0x0000001eff0e7819 */ /* 0x000fe40000001010 */
[----:B------:R-:W-:Y:S02]  /*4690*/  IADD3 R18, P3, PT, R26, UR46, RZ ;  /* 0x0000002e1a127c10 */ /* 0x000fe4000ff7e0ff */
[----:B------:R-:W-:Y:S02]  /*46a0*/  R2UR UR6, R22 ;  /* 0x00000000160672ca */ /* 0x000fe400000e0000 */
[----:B------:R-:W-:-:S02]  /*46b0*/  R2UR UR7, R23 ;  /* 0x00000000170772ca */ /* 0x000fc400000e0000 */
[----:B------:R-:W-:Y:S02]  /*46c0*/  IADD3 R14, P1, PT, R14, UR44, RZ ;  /* 0x0000002c0e0e7c10 */ /* 0x000fe4000ff3e0ff */
[----:B------:R-:W-:Y:S02]  /*46d0*/  LEA.HI.X.SX32 R19, R26, UR47, 0x1, P3 ;  /* 0x0000002f1a137c11 */ /* 0x000fe400098f0eff */
[----:B---3--:R-:W-:Y:S02]  /*46e0*/  ISETP.NE.AND P3, PT, R24, RZ, PT ;  /* 0x000000ff1800720c */ /* 0x008fe40003f65270 */
[----:B------:R-:W-:Y:S02]  /*46f0*/  IADD3 R24, P4, PT, R37, UR46, RZ ;  /* 0x0000002e25187c10 */ /* 0x000fe4000ff9e0ff */
[----:B------:R-:W-:Y:S02]  /*4700*/  LEA.HI.X.SX32 R15, R16, UR45, 0x2, P1 ;  /* 0x0000002d100f7c11 */ /* 0x000fe400088f16ff */
[----:B------:R-:W-:Y:S01]  /*4710*/  IADD3 R16, P2, PT, R41, UR46, RZ ;  /* 0x0000002e29107c10 */ /* 0x000fe2000ff5e0ff */
[----:B------:R-:W2:Y:S01]  /*4720*/  LDG.E R7, desc[UR6][R6.64] ;  /* 0x0000000606077981 */ /* 0x000ea2000c1e1900 */
[----:B------:R-:W-:-:S02]  /*4730*/  ISETP.NE.AND P1, PT, R25, RZ, PT ;  /* 0x000000ff1900720c */ /* 0x000fc40003f25270 */
[----:B------:R-:W-:Y:S01]  /*4740*/  LEA.HI.X.SX32 R25, R37, UR47, 0x1, P4 ;  /* 0x0000002f25197c11 */ /* 0x000fe2000a0f0eff */
[----:B------:R0:W3:Y:S01]  /*4750*/  LDG.E R2, desc[UR6][R2.64] ;  /* 0x0000000602027981 */ /* 0x0000e2000c1e1900 */
[----:B------:R-:W-:-:S03]  /*4760*/  LEA.HI.X.SX32 R17, R41, UR47, 0x1, P2 ;  /* 0x0000002f29117c11 */ /* 0x000fc600090f0eff */
[----:B------:R-:W3:Y:S04]  /*4770*/  LDG.E.U8 R24, desc[UR6][R24.64] ;  /* 0x0000000618187981 */ /* 0x000ee8000c1e1100 */
[----:B------:R-:W3:Y:S04]  /*4780*/  LDG.E.U8 R17, desc[UR6][R16.64] ;  /* 0x0000000610117981 */ /* 0x000ee8000c1e1100 */
[----:B------:R1:W3:Y:S04]  /*4790*/  LDG.E.U8 R19, desc[UR6][R18.64] ;  /* 0x0000000612137981 */ /* 0x0002e8000c1e1100 */
[----:B------:R-:W3:Y:S01]  /*47a0*/  LDG.E R14, desc[UR6][R14.64] ;  /* 0x000000060e0e7981 */ /* 0x000ee2000c1e1900 */
        /* <DEDUP_REMOVED lines=9> */
[----:B0-----:R-:W-:Y:S01]  /*4840*/  FMUL R3, R0, UR4 ;  /* 0x0000000400037c20 */ /* 0x001fe20008400000 */
[----:B------:R-:W-:Y:S02]  /*4850*/  ISETP.NE.AND P5, PT, R42, RZ, PT ;  /* 0x000000ff2a00720c */ /* 0x000fe40003fa5270 */
[----:B------:R-:W-:Y:S01]  /*4860*/  ISETP.NE.AND P4, PT, R27, RZ, PT ;  /* 0x000000ff1b00720c */ /* 0x000fe20003f85270 */
[----:B------:R-:W-:-:S03]  /*4870*/  FMUL R9, R9, UR4 ;  /* 0x0000000409097c20 */ /* 0x000fc60008400000 */
[----:B------:R-:W-:Y:S01]  /*4880*/  FSEL R6, R3, R4, P4 ;  /* 0x0000000403067208 */ /* 0x000fe20002000000 */
[----:B------:R-:W-:Y:S01]  /*4890*/  FMUL R5, R5, UR4 ;  /* 0x0000000405057c20 */ /* 0x000fe20008400000 */
[----:B------:R-:W-:Y:S01]  /*48a0*/  FMUL R3, R20, UR4 ;  /* 0x0000000414037c20 */ /* 0x000fe20008400000 */
[----:B----4-:R-:W-:-:S05]  /*48b0*/  FMUL R11, R36, UR4 ;  /* 0x00000004240b7c20 */ /* 0x010fca0008400000 */
[----:B------:R-:W-:-:S04]  /*48c0*/  FSEL R36, R11, R4, P3 ;  /* 0x000000040b247208 */ /* 0x000fc80001800000 */
[----:B------:R-:W-:-:S04]  /*48d0*/  FMNMX R11, R36, -INF , !PT ;  /* 0xff800000240b7809 */ /* 0x000fc80007800000 */
[----:B------:R-:W-:Y:S01]  /*48e0*/  FMNMX R13, R11, R34, !PT ;  /* 0x000000220b0d7209 */ /* 0x000fe20007800000 */
[----:B------:R-:W-:Y:S01]  /*48f0*/  FMUL R11, R10, UR4 ;  /* 0x000000040a0b7c20 */ /* 0x000fe20008400000 */
[----:B------:R-:W-:Y:S02]  /*4900*/  ISETP.NE.AND P3, PT, R33, RZ, PT ;  /* 0x000000ff2100720c */ /* 0x000fe40003f65270 */
[----:B------:R-:W-:Y:S02]  /*4910*/  FMNMX R13, R13, R32, !PT ;  /* 0x000000200d0d7209 */ /* 0x000fe40007800000 */
[----:B------:R-:W-:Y:S02]  /*4920*/  FSEL R42, R11, R4, P3 ;  /* 0x000000040b2a7208 */ /* 0x000fe40001800000 */
[----:B------:R-:W-:Y:S01]  /*4930*/  FMNMX R13, R13, R26, !PT ;  /* 0x0000001a0d0d7209 */ /* 0x000fe20007800000 */
[----:B------:R-:W-:-:S03]  /*4940*/  FMUL R11, R8, UR4 ;  /* 0x00000004080b7c20 */ /* 0x000fc60008400000 */
[----:B------:R-:W-:Y:S02]  /*4950*/  FMNMX R13, R13, R42, !PT ;  /* 0x0000002a0d0d7209 */ /* 0x000fe40007800000 */
[----:B-1----:R-:W-:Y:S02]  /*4960*/  FSEL R18, R11, R4, P6 ;  /* 0x000000040b127208 */ /* 0x002fe40003000000 */
[----:B------:R-:W-:Y:S02]  /*4970*/  FMNMX R13, R13, R6, !PT ;  /* 0x000000060d0d7209 */ /* 0x000fe40007800000 */
[----:B------:R-:W-:Y:S02]  /*4980*/  FSEL R8, R9, R4, P5 ;  /* 0x0000000409087208 */ /* 0x000fe40002800000 */
[----:B------:R-:W-:Y:S02]  /*4990*/  FMNMX R13, R13, R18, !PT ;  /* 0x000000120d0d7209 */ /* 0x000fe40007800000 */
[----:B------:R-:W-:-:S02]  /*49a0*/  FSEL R16, R5, R4, P0 ;  /* 0x0000000405107208 */ /* 0x000fc40000000000 */
        /* <DEDUP_REMOVED lines=8> */
[----:B------:R-:W-:Y:S01]  /*4a30*/  FMUL R39, R39, UR4 ;  /* 0x0000000427277c20 */ /* 0x000fe20008400000 */
[----:B-----5:R-:W-:-:S02]  /*4a40*/  ISETP.NE.AND P1, PT, R40, RZ, PT ;  /* 0x000000ff2800720c */ /* 0x020fc40003f25270 */
[----:B------:R-:W-:Y:S02]  /*4a50*/  FSEL R40, R35, R4, P0 ;  /* 0x0000000423287208 */ /* 0x000fe40000000000 */
[----:B------:R-:W-:Y:S02]  /*4a60*/  FMNMX R13, R13, R46, !PT ;  /* 0x0000002e0d0d7209 */ /* 0x000fe40007800000 */
[----:B------:R-:W-:Y:S02]  /*4a70*/  FSEL R44, R39, R4, P1 ;  /* 0x00000004272c7208 */ /* 0x000fe40000800000 */
[----:B------:R-:W-:-:S04]  /*4a80*/  FMNMX R13, R13, R40, !PT ;  /* 0x000000280d0d7209 */ /* 0x000fc80007800000 */
[----:B------:R-:W-:Y:S01]  /*4a90*/  FMNMX R13, R13, R44, !PT ;  /* 0x0000002c0d0d7209 */ /* 0x000fe20007800000 */
[----:B--2---:R-:W-:Y:S01]  /*4aa0*/  FMUL R7, R7, UR4 ;  /* 0x0000000407077c20 */ /* 0x004fe20008400000 */
[----:B---3--:R-:W-:Y:S01]  /*4ab0*/  ISETP.NE.AND P3, PT, R24, RZ, PT ;  /* 0x000000ff1800720c */ /* 0x008fe20003f65270 */
[----:B------:R-:W-:Y:S01]  /*4ac0*/  FMUL R3, R2, UR4 ;  /* 0x0000000402037c20 */ /* 0x000fe20008400000 */
        /* <DEDUP_REMOVED lines=29> */
[----:B------:R-:W-:Y:S01]  /*4ca0*/  FFMA.SAT R4, R32, R9, 0.5 ;  /* 0x3f00000020047423 */ /* 0x000fe20000002009 */
        /* <DEDUP_REMOVED lines=16> */
[----:B------:R-:W-:Y:S01]  /*4db0*/  FFMA.RM R15, R4, R7, 12582913 ;  /* 0x4b400001040f7423 */ /* 0x000fe20000004007 */
[-C--:B------:R-:W-:Y:S01]  /*4dc0*/  FFMA.SAT R4, R42, R9.reuse, 0.5 ;  /* 0x3f0000002a047423 */ /* 0x080fe20000002009 */
[----:B------:R-:W-:Y:S01]  /*4dd0*/  FFMA R11, R34, 1.4426950216293334961, -R11 ;  /* 0x3fb8aa3b220b7823 */ /* 0x000fe2000000080b */
[----:B------:R-:W-:Y:S01]  /*4de0*/  FFMA R36, R36, 1.925963033500011079e-08, R5 ;  /* 0x32a5706024247823 */ /* 0x000fe20000000005 */
[----:B------:R-:W-:Y:S01]  /*4df0*/  FADD R5, R15, -12583039 ;  /* 0xcb40007f0f057421 */ /* 0x000fe20000000000 */
[-C--:B------:R-:W-:Y:S01]  /*4e00*/  FFMA.SAT R6, R26, R9.reuse, 0.5 ;  /* 0x3f0000001a067423 */ /* 0x080fe20000002009 */
[----:B------:R-:W-:Y:S01]  /*4e10*/  FFMA R19, R34, 1.925963033500011079e-08, R11 ;  /* 0x32a5706022137823 */ /* 0x000fe2000000000b */
[----:B------:R-:W-:Y:S01]  /*4e20*/  FFMA.SAT R8, R18, R9, 0.5 ;  /* 0x3f00000012087423 */ /* 0x000fe20000002009 */
[----:B------:R-:W-:Y:S01]  /*4e30*/  FFMA R11, R32, 1.4426950216293334961, -R5 ;  /* 0x3fb8aa3b200b7823 */ /* 0x000fe20000000805 */
[-C--:B------:R-:W-:Y:S01]  /*4e40*/  FFMA.RM R5, R4, R7.reuse, 12582913 ;  /* 0x4b40000104057423 */ /* 0x080fe20000004007 */
[----:B------:R-:W-:Y:S01]  /*4e50*/  FFMA.RM R3, R6, R7, 12582913 ;  /* 0x4b40000106037423 */ /* 0x000fe20000004007 */
[----:B------:R-:W-:Y:S01]  /*4e60*/  FFMA.SAT R6, R10, R9, 0.5 ;  /* 0x3f0000000a067423 */ /* 0x000fe20000002009 */
[----:B------:R-:W-:Y:S01]  /*4e70*/  FFMA R32, R32, 1.925963033500011079e-08, R11 ;  /* 0x32a5706020207823 */ /* 0x000fe2000000000b */
[----:B------:R-:W-:Y:S01]  /*4e80*/  FADD R11, R5, -12583039 ;  /* 0xcb40007f050b7421 */ /* 0x000fe20000000000 */
[----:B------:R-:W-:Y:S01]  /*4e90*/  FADD R17, R3, -12583039 ;  /* 0xcb40007f03117421 */ /* 0x000fe20000000000 */
[-C--:B------:R-:W-:Y:S01]  /*4ea0*/  FFMA.RM R6, R6, R7.reuse, 12582913 ;  /* 0x4b40000106067423 */ /* 0x080fe20000004007 */
[----:B------:R-:W-:Y:S01]  /*4eb0*/  FFMA.RM R8, R8, R7, 12582913 ;  /* 0x4b40000108087423 */ /* 0x000fe20000004007 */
[----:B------:R-:W-:Y:S01]  /*4ec0*/  FFMA R11, R42, 1.4426950216293334961, -R11 ;  /* 0x3fb8aa3b2a0b7823 */ /* 0x000fe2000000080b */
[----:B------:R-:W-:Y:S01]  /*4ed0*/  FFMA R17, R26, 1.4426950216293334961, -R17 ;  /* 0x3fb8aa3b1a117823 */ /* 0x000fe20000000811 */
[-C--:B------:R-:W-:Y:S01]  /*4ee0*/  FFMA.SAT R4, R0, R9.reuse, 0.5 ;  /* 0x3f00000000047423 */ /* 0x080fe20000002009 */
[----:B------:R-:W0:Y:S01]  /*4ef0*/  MUFU.EX2 R25, R36 ;  /* 0x0000002400197308 */ /* 0x000e220000000800 */
[----:B------:R-:W-:Y:S01]  /*4f00*/  FFMA R42, R42, 1.925963033500011079e-08, R11 ;  /* 0x32a570602a2a7823 */ /* 0x000fe2000000000b */
[----:B------:R-:W-:Y:S01]  /*4f10*/  FADD R11, R6, -12583039 ;  /* 0xcb40007f060b7421 */ /* 0x000fe20000000000 */
[----:B------:R-:W-:Y:S01]  /*4f20*/  FFMA R26, R26, 1.925963033500011079e-08, R17 ;  /* 0x32a570601a1a7823 */ /* 0x000fe20000000011 */
[----:B------:R-:W-:Y:S01]  /*4f30*/  FADD R17, R8, -12583039 ;  /* 0xcb40007f08117421 */ /* 0x000fe20000000000 */
[-C--:B------:R-:W-:Y:S01]  /*4f40*/  FFMA.SAT R34, R40, R9.reuse, 0.5 ;  /* 0x3f00000028227423 */ /* 0x080fe20000002009 */
[----:B------:R-:W-:Y:S01]  /*4f50*/  FFMA R11, R10, 1.4426950216293334961, -R11 ;  /* 0x3fb8aa3b0a0b7823 */ /* 0x000fe2000000080b */
[----:B------:R-:W-:Y:S01]  /*4f60*/  FFMA.SAT R14, R46, R9, 0.5 ;  /* 0x3f0000002e0e7423 */ /* 0x000fe20000002009 */
[----:B------:R-:W-:Y:S01]  /*4f70*/  FFMA R21, R18, 1.4426950216293334961, -R17 ;  /* 0x3fb8aa3b12157823 */ /* 0x000fe20000000811 */
[----:B------:R-:W1:Y:S01]  /*4f80*/  MUFU.EX2 R19, R19 ;  /* 0x0000001300137308 */ /* 0x000e620000000800 */
[----:B------:R-:W-:Y:S01]  /*4f90*/  FFMA R17, R10, 1.925963033500011079e-08, R11 ;  /* 0x32a570600a117823 */ /* 0x000fe2000000000b */
[----:B------:R-:W-:Y:S01]  /*4fa0*/  FFMA.RM R11, R4, R7, 12582913 ;  /* 0x4b400001040b7423 */ /* 0x000fe20000004007 */
[----:B------:R-:W-:Y:S01]  /*4fb0*/  FFMA R18, R18, 1.925963033500011079e-08, R21 ;  /* 0x32a5706012127823 */ /* 0x000fe20000000015 */
[----:B------:R-:W-:-:S02]  /*4fc0*/  IMAD.SHL.U32 R4, R13, 0x800000, RZ ;  /* 0x008000000d047824 */ /* 0x000fc400078e00ff */
[----:B------:R-:W-:Y:S01]  /*4fd0*/  FFMA.SAT R10, R16, R9, 0.5 ;  /* 0x3f000000100a7423 */ /* 0x000fe20000002009 */
[----:B------:R-:W-:Y:S01]  /*4fe0*/  FADD R21, R11, -12583039 ;  /* 0xcb40007f0b157421 */ /* 0x000fe20000000000 */
[----:B------:R-:W-:Y:S01]  /*4ff0*/  SHF.L.U32 R3, R3, 0x17, RZ ;  /* 0x0000001703037819 */ /* 0x000fe200000006ff */
[----:B0-----:R-:W-:Y:S01]  /*5000*/  FMUL R4, R4, R25 ;  /* 0x0000001904047220 */ /* 0x001fe20000400000 */
[----:B------:R-:W0:Y:S01]  /*5010*/  MUFU.EX2 R26, R26 ;  /* 0x0000001a001a7308 */ /* 0x000e220000000800 */
[----:B------:R-:W-:Y:S01]  /*5020*/  FFMA R21, R0, 1.4426950216293334961, -R21 ;  /* 0x3fb8aa3b00157823 */ /* 0x000fe20000000815 */
[-C--:B------:R-:W-:Y:S01]  /*5030*/  FFMA.RM R10, R10, R7.reuse, 12582913 ;  /* 0x4b4000010a0a7423 */ /* 0x080fe20000004007 */
[----:B------:R-:W-:Y:S01]  /*5040*/  FFMA.RM R14, R14, R7, 12582913 ;  /* 0x4b4000010e0e7423 */ /* 0x000fe20000004007 */
[----:B------:R-:W-:Y:S02]  /*5050*/  IMAD.SHL.U32 R5, R5, 0x800000, RZ ;  /* 0x0080000005057824 */ /* 0x000fe400078e00ff */
[----:B------:R-:W-:Y:S01]  /*5060*/  FFMA R21, R0, 1.925963033500011079e-08, R21 ;  /* 0x32a5706000157823 */ /* 0x000fe20000000015 */
[----:B------:R-:W-:Y:S01]  /*5070*/  FFMA.SAT R0, R38, R9, 0.5 ;  /* 0x3f00000026007423 */ /* 0x000fe20000002009 */
[----:B------:R-:W-:Y:S01]  /*5080*/  FADD R27, R10, -12583039 ;  /* 0xcb40007f0a1b7421 */ /* 0x000fe20000000000 */
[----:B------:R-:W-:Y:S01]  /*5090*/  MUFU.EX2 R18, R18 ;  /* 0x0000001200127308 */ /* 0x000fe20000000800 */
[----:B------:R-:W-:Y:S01]  /*50a0*/  SHF.L.U32 R6, R6, 0x17, RZ ;  /* 0x0000001706067819 */ /* 0x000fe200000006ff */
[----:B------:R-:W-:Y:S01]  /*50b0*/  FFMA.RM R13, R0, R7, 12582913 ;  /* 0x4b400001000d7423 */ /* 0x000fe20000004007 */
[----:B------:R-:W-:Y:S01]  /*50c0*/  SHF.L.U32 R0, R2, 0x17, RZ ;  /* 0x0000001702007819 */ /* 0x000fe200000006ff */
[----:B------:R-:W-:-:S02]  /*50d0*/  IMAD.SHL.U32 R2, R15, 0x800000, RZ ;  /* 0x008000000f027824 */ /* 0x000fc400078e00ff */
[----:B------:R-:W-:Y:S01]  /*50e0*/  FFMA.RM R15, R34, R7, 12582913 ;  /* 0x4b400001220f7423 */ /* 0x000fe20000004007 */
[----:B------:R-:W-:Y:S01]  /*50f0*/  FADD R25, R13, -12583039 ;  /* 0xcb40007f0d197421 */ /* 0x000fe20000000000 */
[----:B------:R-:W-:Y:S01]  /*5100*/  FFMA R27, R16, 1.4426950216293334961, -R27 ;  /* 0x3fb8aa3b101b7823 */ /* 0x000fe2000000081b */
[----:B-1----:R-:W-:Y:S01]  /*5110*/  FMUL R0, R0, R19 ;  /* 0x0000001300007220 */ /* 0x002fe20000400000 */
[----:B------:R-:W-:Y:S01]  /*5120*/  FADD R19, R15, -12583039 ;  /* 0xcb40007f0f137421 */ /* 0x000fe20000000000 */
[----:B------:R-:W-:Y:S01]  /*5130*/  FFMA R25, R38, 1.4426950216293334961, -R25 ;  /* 0x3fb8aa3b26197823 */ /* 0x000fe20000000819 */
[----:B------:R-:W-:Y:S01]  /*5140*/  FFMA R16, R16, 1.925963033500011079e-08, R27 ;  /* 0x32a5706010107823 */ /* 0x000fe2000000001b */
[----:B------:R-:W-:Y:S01]  /*5150*/  FADD R27, R14, -12583039 ;  /* 0xcb40007f0e1b7421 */ /* 0x000fe20000000000 */
[----:B------:R-:W-:Y:S01]  /*5160*/  FFMA R19, R40, 1.4426950216293334961, -R19 ;  /* 0x3fb8aa3b28137823 */ /* 0x000fe20000000813 */
[----:B------:R-:W-:Y:S01]  /*5170*/  FFMA R38, R38, 1.925963033500011079e-08, R25 ;  /* 0x32a5706026267823 */ /* 0x000fe20000000019 */
[----:B0-----:R-:W-:Y:S01]  /*5180*/  FMUL R3, R3, R26 ;  /* 0x0000001a03037220 */ /* 0x001fe20000400000 */
[----:B------:R0:W1:Y:S01]  /*5190*/  MUFU.EX2 R25, R32 ;  /* 0x0000002000197308 */ /* 0x0000620000000800 */
[----:B------:R-:W-:Y:S01]  /*51a0*/  FFMA R40, R40, 1.925963033500011079e-08, R19 ;  /* 0x32a5706028287823 */ /* 0x000fe20000000013 */
[----:B------:R-:W-:Y:S01]  /*51b0*/  FFMA.SAT R26, R24, R9, 0.5 ;  /* 0x3f000000181a7423 */ /* 0x000fe20000002009 */
[----:B------:R-:W-:Y:S01]  /*51c0*/  FFMA R27, R46, 1.4426950216293334961, -R27 ;  /* 0x3fb8aa3b2e1b7823 */ /* 0x000fe2000000081b */
[----:B------:R-:W-:-:S02]  /*51d0*/  SHF.L.U32 R13, R13, 0x17, RZ ;  /* 0x000000170d0d7819 */ /* 0x000fc400000006ff */
[----:B------:R-:W-:Y:S01]  /*51e0*/  SHF.L.U32 R15, R15, 0x17, RZ ;  /* 0x000000170f0f7819 */ /* 0x000fe200000006ff */
[----:B------:R-:W-:Y:S01]  /*51f0*/  FFMA R46, R46, 1.925963033500011079e-08, R27 ;  /* 0x32a570602e2e7823 */ /* 0x000fe2000000001b */
[----:B------:R-:W2:Y:S01]  /*5200*/  MUFU.EX2 R42, R42 ;  /* 0x0000002a002a7308 */ /* 0x000ea20000000800 */
[----:B0-----:R-:W-:-:S04]  /*5210*/  FFMA.SAT R32, R44, R9, 0.5 ;  /* 0x3f0000002c207423 */ /* 0x001fc80000002009 */
[----:B------:R-:W-:Y:S01]  /*5220*/  FFMA.RM R19, R32, R7, 12582913 ;  /* 0x4b40000120137423 */ /* 0x000fe20000004007 */
[----:B------:R-:W-:Y:S01]  /*5230*/  SHF.L.U32 R32, R11, 0x17, RZ ;  /* 0x000000170b207819 */ /* 0x000fe200000006ff */
[----:B------:R-:W-:Y:S01]  /*5240*/  IMAD.SHL.U32 R11, R10, 0x800000, RZ ;  /* 0x008000000a0b7824 */ /* 0x000fe200078e00ff */
[----:B------:R-:W0:Y:S01]  /*5250*/  MUFU.EX2 R17, R17 ;  /* 0x0000001100117308 */ /* 0x000e220000000800 */
[----:B-1----:R-:W-:Y:S01]  /*5260*/  FMUL R2, R2, R25 ;  /* 0x0000001902027220 */ /* 0x002fe20000400000 */
[C---:B------:R-:W-:Y:S01]  /*5270*/  FADD R25, R19.reuse, -12583039 ;  /* 0xcb40007f13197421 */ /* 0x040fe20000000000 */
[----:B------:R-:W-:-:S03]  /*5280*/  IMAD.SHL.U32 R19, R19, 0x800000, RZ ;  /* 0x0080000013137824 */ /* 0x000fc600078e00ff */
[C---:B------:R-:W-:Y:S02]  /*5290*/  FFMA R25, R44.reuse, 1.4426950216293334961, -R25 ;  /* 0x3fb8aa3b2c197823 */ /* 0x040fe40000000819 */
[----:B------:R-:W1:Y:S01]  /*52a0*/  MUFU.EX2 R21, R21 ;  /* 0x0000001500157308 */ /* 0x000e620000000800 */
[----:B--2---:R-:W-:Y:S01]  /*52b0*/  FMUL R5, R5, R42 ;  /* 0x0000002a05057220 */ /* 0x004fe20000400000 */
[----:B------:R-:W-:Y:S01]  /*52c0*/  FFMA R44, R44, 1.925963033500011079e-08, R25 ;  /* 0x32a570602c2c7823 */ /* 0x000fe20000000019 */
[----:B------:R-:W-:Y:S01]  /*52d0*/  FFMA.RM R25, R26, R7, 12582913 ;  /* 0x4b4000011a197423 */ /* 0x000fe20000004007 */
[----:B------:R-:W-:-:S03]  /*52e0*/  FFMA.SAT R26, R12, R9, 0.5 ;  /* 0x3f0000000c1a7423 */ /* 0x000fc60000002009 */
[C---:B------:R-:W-:Y:S01]  /*52f0*/  FADD R27, R25.reuse, -12583039 ;  /* 0xcb40007f191b7421 */ /* 0x040fe20000000000 */
[----:B------:R-:W-:Y:S01]  /*5300*/  FFMA.RM R26, R26, R7, 12582913 ;  /* 0x4b4000011a1a7423 */ /* 0x000fe20000004007 */
[----:B------:R-:W2:Y:S01]  /*5310*/  MUFU.EX2 R16, R16 ;  /* 0x0000001000107308 */ /* 0x000ea20000000800 */
[----:B0-----:R-:W-:Y:S01]  /*5320*/  FMUL R6, R6, R17 ;  /* 0x0000001106067220 */ /* 0x001fe20000400000 */
[----:B------:R-:W-:Y:S01]  /*5330*/  FFMA R27, R24, 1.4426950216293334961, -R27 ;  /* 0x3fb8aa3b181b7823 */ /* 0x000fe2000000081b */
[----:B------:R-:W-:Y:S01]  /*5340*/  IMAD.SHL.U32 R17, R14, 0x800000, RZ ;  /* 0x008000000e117824 */ /* 0x000fe200078e00ff */
[----:B------:R-:W-:Y:S02]  /*5350*/  SHF.L.U32 R25, R25, 0x17, RZ ;  /* 0x0000001719197819 */ /* 0x000fe400000006ff */
[----:B------:R-:W-:Y:S01]  /*5360*/  FFMA R27, R24, 1.925963033500011079e-08, R27 ;  /* 0x32a57060181b7823 */ /* 0x000fe2000000001b */
[----:B------:R-:W-:Y:S01]  /*5370*/  FFMA.SAT R24, R20, R9, 0.5 ;  /* 0x3f00000014187423 */ /* 0x000fe20000002009 */
[----:B------:R-:W-:Y:S03]  /*5380*/  MUFU.EX2 R38, R38 ;  /* 0x0000002600267308 */ /* 0x000fe60000000800 */
[----:B------:R-:W-:-:S04]  /*5390*/  FFMA.RM R24, R24, R7, 12582913 ;  /* 0x4b40000118187423 */ /* 0x000fc80000004007 */
[----:B------:R-:W-:Y:S01]  /*53a0*/  FADD R7, R24, -12583039 ;  /* 0xcb40007f18077421 */ /* 0x000fe20000000000 */
[----:B------:R-:W0:Y:S03]  /*53b0*/  MUFU.EX2 R46, R46 ;  /* 0x0000002e002e7308 */ /* 0x000e260000000800 */
[----:B------:R-:W-:Y:S01]  /*53c0*/  FFMA R9, R20, 1.4426950216293334961, -R7 ;  /* 0x3fb8aa3b14097823 */ /* 0x000fe20000000807 */
[----:B------:R-:W-:-:S03]  /*53d0*/  IMAD.SHL.U32 R7, R8, 0x800000, RZ ;  /* 0x0080000008077824 */ /* 0x000fc600078e00ff */
[----:B------:R-:W-:Y:S01]  /*53e0*/  FFMA R20, R20, 1.925963033500011079e-08, R9 ;  /* 0x32a5706014147823 */ /* 0x000fe20000000009 */
[----:B------:R-:W-:Y:S01]  /*53f0*/  FADD R9, RZ, R4 ;  /* 0x00000004ff097221 */ /* 0x000fe20000000000 */
[----:B------:R-:W-:Y:S01]  /*5400*/  FMUL R7, R7, R18 ;  /* 0x0000001207077220 */ /* 0x000fe20000400000 */
[----:B------:R-:W3:Y:S02]  /*5410*/  MUFU.EX2 R40, R40 ;  /* 0x0000002800287308 */ /* 0x000ee40000000800 */
[----:B------:R-:W-:-:S04]  /*5420*/  FADD R9, R9, R0 ;  /* 0x0000000009097221 */ /* 0x000fc80000000000 */
[----:B------:R-:W-:Y:S02]  /*5430*/  FADD R8, R9, R2 ;  /* 0x0000000209087221 */ /* 0x000fe40000000000 */
[----:B------:R-:W4:Y:S02]  /*5440*/  MUFU.EX2 R44, R44 ;  /* 0x0000002c002c7308 */ /* 0x000f240000000800 */
[----:B------:R-:W-:Y:S01]  /*5450*/  FADD R18, R8, R3 ;  /* 0x0000000308127221 */ /* 0x000fe20000000000 */
[----:B-1----:R-:W-:Y:S01]  /*5460*/  FMUL R8, R32, R21 ;  /* 0x0000001520087220 */ /* 0x002fe20000400000 */
[C---:B------:R-:W-:Y:S01]  /*5470*/  FADD R21, R26.reuse, -12583039 ;  /* 0xcb40007f1a157421 */ /* 0x040fe20000000000 */
[----:B------:R-:W-:Y:S01]  /*5480*/  SHF.L.U32 R26, R26, 0x17, RZ ;  /* 0x000000171a1a7819 */ /* 0x000fe200000006ff */
[----:B------:R-:W-:Y:S02]  /*5490*/  FADD R9, R18, R5 ;  /* 0x0000000512097221 */ /* 0x000fe40000000000 */
[----:B------:R-:W-:Y:S01]  /*54a0*/  FFMA R21, R12, 1.4426950216293334961, -R21 ;  /* 0x3fb8aa3b0c157823 */ /* 0x000fe20000000815 */
[----:B------:R-:W1:Y:S01]  /*54b0*/  MUFU.EX2 R32, R27 ;  /* 0x0000001b00207308 */ /* 0x000e620000000800 */
[----:B------:R-:W-:Y:S01]  /*54c0*/  FADD R10, R9, R6 ;  /* 0x00000006090a7221 */ /* 0x000fe20000000000 */
[----:B--2---:R-:W-:Y:S01]  /*54d0*/  FMUL R9, R11, R16 ;  /* 0x000000100b097220 */ /* 0x004fe20000400000 */
[----:B0-----:R-:W-:Y:S01]  /*54e0*/  FMUL R16, R17, R46 ;  /* 0x0000002e11107220 */ /* 0x001fe20000400000 */
[----:B---3--:R-:W-:Y:S01]  /*54f0*/  FMUL R17, R15, R40 ;  /* 0x000000280f117220 */ /* 0x008fe20000400000 */
[----:B------:R-:W-:Y:S01]  /*5500*/  FADD R11, R10, R7 ;  /* 0x000000070a0b7221 */ /* 0x000fe20000000000 */
[----:B------:R-:W-:Y:S01]  /*5510*/  FMUL R10, R13, R38 ;  /* 0x000000260d0a7220 */ /* 0x000fe20000400000 */
[----:B------:R-:W-:Y:S01]  /*5520*/  FFMA R13, R12, 1.925963033500011079e-08, R21 ;  /* 0x32a570600c0d7823 */ /* 0x000fe20000000015 */
[----:B------:R-:W0:Y:S01]  /*5530*/  MUFU.EX2 R20, R20 ;  /* 0x0000001400147308 */ /* 0x000e220000000800 */
[----:B------:R-:W-:Y:S01]  /*5540*/  FADD R14, R11, R8 ;  /* 0x000000080b0e7221 */ /* 0x000fe20000000000 */
[----:B----4-:R-:W-:Y:S01]  /*5550*/  FMUL R18, R19, R44 ;  /* 0x0000002c13127220 */ /* 0x010fe20000400000 */
[----:B------:R-:W-:-:S02]  /*5560*/  IMAD.SHL.U32 R21, R24, 0x800000, RZ ;  /* 0x0080000018157824 */ /* 0x000fc400078e00ff */
[----:B------:R-:W-:-:S03]  /*5570*/  FADD R11, R14, R9 ;  /* 0x000000090e0b7221 */ /* 0x000fc60000000000 */
[----:B------:R-:W2:Y:S01]  /*5580*/  MUFU.EX2 R13, R13 ;  /* 0x0000000d000d7308 */ /* 0x000ea20000000800 */
[----:B------:R-:W-:Y:S01]  /*5590*/  FADD R11, R11, R10 ;  /* 0x0000000a0b0b7221 */ /* 0x000fe20000000000 */
[----:B-1----:R-:W-:-:S03]  /*55a0*/  FMUL R19, R25, R32 ;  /* 0x0000002019137220 */ /* 0x002fc60000400000 */
[----:B------:R-:W-:-:S04]  /*55b0*/  FADD R12, R11, R16 ;  /* 0x000000100b0c7221 */ /* 0x000fc80000000000 */
[----:B------:R-:W-:Y:S01]  /*55c0*/  FADD R11, R12, R17 ;  /* 0x000000110c0b7221 */ /* 0x000fe20000000000 */
[----:B0-----:R-:W-:-:S03]  /*55d0*/  FMUL R21, R21, R20 ;  /* 0x0000001415157220 */ /* 0x001fc60000400000 */
[----:B------:R-:W-:-:S04]  /*55e0*/  FADD R12, R11, R18 ;  /* 0x000000120b0c7221 */ /* 0x000fc80000000000 */
[----:B------:R-:W-:Y:S01]  /*55f0*/  FADD R12, R12, R19 ;  /* 0x000000130c0c7221 */ /* 0x000fe20000000000 */
[----:B--2---:R-:W-:-:S03]  /*5600*/  FMUL R20, R26, R13 ;  /* 0x0000000d1a147220 */ /* 0x004fc60000400000 */
        /* <DEDUP_REMOVED lines=11> */
.L_x_3929:
        /* <DEDUP_REMOVED lines=11> */
[----:B0-----:R-:W-:Y:S05]  /*5770*/  CALL.REL.NOINC `($__internal_43_$__cuda_sm3x_div_rn_noftz_f32_slowpath) ;  /* 0x0000001c00c07944 */ /* 0x001fea0003c00000 */
[----:B------:R-:W-:-:S07]  /*5780*/  IMAD.MOV.U32 R14, RZ, RZ, R4 ;  /* 0x000000ffff0e7224 */ /* 0x000fce00078e0004 */
.L_x_3886:
[----:B------:R-:W-:Y:S05]  /*5790*/  BSYNC.RECONVERGENT B3 ;  /* 0x0000000000037941 */ /* 0x000fea0003800200 */
.L_x_3885:
        /* <DEDUP_REMOVED lines=11> */
[----:B0-----:R-:W-:Y:S05]  /*5850*/  CALL.REL.NOINC `($__internal_43_$__cuda_sm3x_div_rn_noftz_f32_slowpath) ;  /* 0x0000001c00887944 */ /* 0x001fea0003c00000 */
[----:B------:R-:W-:-:S07]  /*5860*/  IMAD.MOV.U32 R15, RZ, RZ, R4 ;  /* 0x000000ffff0f7224 */ /* 0x000fce00078e0004 */
.L_x_3888:
[----:B------:R-:W-:Y:S05]  /*5870*/  BSYNC.RECONVERGENT B3 ;  /* 0x0000000000037941 */ /* 0x000fea0003800200 */
.L_x_3887:
        /* <DEDUP_REMOVED lines=13> */
.L_x_3890:
[----:B------:R-:W-:Y:S05]  /*5950*/  BSYNC.RECONVERGENT B3 ;  /* 0x0000000000037941 */ /* 0x000fea0003800200 */
.L_x_3889:
        /* <DEDUP_REMOVED lines=13> */
.L_x_3892:
[----:B------:R-:W-:Y:S05]  /*5a30*/  BSYNC.RECONVERGENT B3 ;  /* 0x0000000000037941 */ /* 0x000fea0003800200 */
.L_x_3891:
        /* <DEDUP_REMOVED lines=13> */
.L_x_3894:
[----:B------:R-:W-:Y:S05]  /*5b10*/  BSYNC.RECONVERGENT B3 ;  /* 0x0000000000037941 */ /* 0x000fea0003800200 */
.L_x_3893:
        /* <DEDUP_REMOVED lines=13> */
.L_x_3896:
[----:B------:R-:W-:Y:S05]  /*5bf0*/  BSYNC.RECONVERGENT B3 ;  /* 0x0000000000037941 */ /* 0x000fea0003800200 */
.L_x_3895:
        /* <DEDUP_REMOVED lines=13> */
.L_x_3898:
[----:B------:R-:W-:Y:S05]  /*5cd0*/  BSYNC.RECONVERGENT B3 ;  /* 0x0000000000037941 */ /* 0x000fea0003800200 */
.L_x_3897:
        /* <DEDUP_REMOVED lines=13> */
.L_x_3900:
[----:B------:R-:W-:Y:S05]  /*5db0*/  BSYNC.RECONVERGENT B3 ;  /* 0x0000000000037941 */ /* 0x000fea0003800200 */
.L_x_3899:
        /* <DEDUP_REMOVED lines=13> */
.L_x_3902:
[----:B------:R-:W-:Y:S05]  /*5e90*/  BSYNC.RECONVERGENT B3 ;  /* 0x0000000000037941 */ /* 0x000fea0003800200 */
.L_x_3901:
        /* <DEDUP_REMOVED lines=13> */
.L_x_3904:
[----:B------:R-:W-:Y:S05]  /*5f70*/  BSYNC.RECONVERGENT B3 ;  /* 0x0000000000037941 */ /* 0x000fea0003800200 */
.L_x_3903:
        /* <DEDUP_REMOVED lines=13> */
.L_x_3906:
[----:B------:R-:W-:Y:S05]  /*6050*/  BSYNC.RECONVERGENT B3 ;  /* 0x0000000000037941 */ /* 0x000fea0003800200 */
.L_x_3905:
        /* <DEDUP_REMOVED lines=13> */
.L_x_3908:
[----:B------:R-:W-:Y:S05]  /*6130*/  BSYNC.RECONVERGENT B3 ;  /* 0x0000000000037941 */ /* 0x000fea0003800200 */
.L_x_3907:
        /* <DEDUP_REMOVED lines=13> */
.L_x_3910:
[----:B------:R-:W-:Y:S05]  /*6210*/  BSYNC.RECONVERGENT B3 ;  /* 0x0000000000037941 */ /* 0x000fea0003800200 */
.L_x_3909:
        /* <DEDUP_REMOVED lines=13> */
.L_x_3912:
[----:B------:R-:W-:Y:S05]  /*62f0*/  BSYNC.RECONVERGENT B3 ;  /* 0x0000000000037941 */ /* 0x000fea0003800200 */
.L_x_3911:
        /* <DEDUP_REMOVED lines=13> */
.L_x_3914:
[----:B------:R-:W-:Y:S05]  /*63d0*/  BSYNC.RECONVERGENT B3 ;  /* 0x0000000000037941 */ /* 0x000fea0003800200 */
.L_x_3913:
        /* <DEDUP_REMOVED lines=13> */
.L_x_3916:
[----:B------:R-:W-:Y:S05]  /*64b0*/  BSYNC.RECONVERGENT B3 ;  /* 0x0000000000037941 */ /* 0x000fea0003800200 */
.L_x_3915:
        /* <DEDUP_REMOVED lines=53> */
[----:B------:R2:W-:Y:S01]  /*6810*/  STG.E desc[UR28][R12.64+0x780], R25 ;  /* 0x000780190c007986 */ /* 0x0005e2000c10191c */
[----:B------:R-:W-:Y:S05]  /*6820*/  @!P0 BRA `(.L_x_3917) ;  /* 0xffffff9800a48947 */ /* 0x000fea000383ffff */
[----:B------:R-:W-:Y:S05]  /*6830*/  BSYNC B0 ;  /* 0x0000000000007941 */ /* 0x000fea0003800000 */
.L_x_3883:
[----:B------:R-:W-:Y:S05]  /*6840*/  EXIT ;  /* 0x000000000000794d */ /* 0x000fea0003800000 */
.L_x_3884:
[----:B------:R-:W-:Y:S01]  /*6850*/  HFMA2 R11, -RZ, RZ, 0, 1.847743988037109375e-06 ;  /* 0x0000001fff0b7431 */ /* 0x000fe200000001ff */
[----:B------:R-:W-:Y:S01]  /*6860*/  BSSY B1, `(.L_x_3918) ;  /* 0x0000006000017945 */ /* 0x000fe20003800000 */
[----:B------:R-:W-:Y:S02]  /*6870*/  IMAD.MOV.U32 R12, RZ, RZ, 0x10 ;  /* 0x00000010ff0c7424 */ /* 0x000fe400078e00ff */
[----:B------:R-:W-:-:S07]  /*6880*/  IMAD.MOV.U32 R15, RZ, RZ, -0x1 ;  /* 0xffffffffff0f7424 */ /* 0x000fce00078e00ff */
[----:B------:R-:W-:Y:S05]  /*6890*/  WARPSYNC.COLLECTIVE R15, `(.L_x_3919) ;  /* 0x000000000f087348 */ /* 0x000fea0003c00000 */
[----:B------:R0:W1:Y:S02]  /*68a0*/  SHFL.BFLY P6, R14, R13, R12, R11 ;  /* 0x0c00000c0d0e7389 */ /* 0x00006400000c000b */
[----:B01----:R-:W-:Y:S05]  /*68b0*/  ENDCOLLECTIVE ;  /* 0x000000000000791b */ /* 0x003fea0003800000 */
.L_x_3919:
[----:B------:R-:W-:Y:S05]  /*68c0*/  BSYNC B1 ;  /* 0x0000000000017941 */ /* 0x000fea0003800000 */
.L_x_3918:
[----:B------:R-:W-:Y:S01]  /*68d0*/  FMNMX R13, R13, R14, !PT ;  /* 0x0000000e0d0d7209 */ /* 0x000fe20007800000 */
[----:B------:R-:W-:Y:S01]  /*68e0*/  IMAD.MOV.U32 R11, RZ, RZ, 0x1f ;  /* 0x0000001fff0b7424 */ /* 0x000fe200078e00ff */
[----:B------:R-:W-:Y:S02]  /*68f0*/  MOV R12, 0x8 ;  /* 0x00000008000c7802 */ /* 0x000fe40000000f00 */
[----:B------:R-:W-:-:S07]  /*6900*/  MOV R15, 0xffffffff ;  /* 0xffffffff000f7802 */ /* 0x000fce0000000f00 */
[----:B------:R-:W-:Y:S05]  /*6910*/  WARPSYNC.COLLECTIVE R15, `(.L_x_3920) ;  /* 0x000000000f087348 */ /* 0x000fea0003c00000 */
[----:B------:R0:W1:Y:S02]  /*6920*/  SHFL.BFLY P6, R14, R13, R12, R11 ;  /* 0x0c00000c0d0e7389 */ /* 0x00006400000c000b */
[----:B01----:R-:W-:Y:S05]  /*6930*/  ENDCOLLECTIVE ;  /* 0x000000000000791b */ /* 0x003fea0003800000 */
.L_x_3920:
[----:B------:R-:W-:Y:S01]  /*6940*/  HFMA2 R12, -RZ, RZ, 0, 2.384185791015625e-07 ;  /* 0x00000004ff0c7431 */ /* 0x000fe200000001ff */
[----:B------:R-:W-:-:S05]  /*6950*/  FMNMX R0, R13, R14, !PT ;  /* 0x0000000e0d007209 */ /* 0x000fca0007800000 */
[----:B------:R-:W-:-:S07]  /*6960*/  IMAD.MOV.U32 R13, RZ, RZ, R0 ;  /* 0x000000ffff0d7224 */ /* 0x000fce00078e0000 */
[----:B------:R-:W-:Y:S05]  /*6970*/  WARPSYNC.COLLECTIVE R15, `(.L_x_3921) ;  /* 0x000000000f087348 */ /* 0x000fea0003c00000 */
[----:B------:R0:W1:Y:S02]  /*6980*/  SHFL.BFLY P6, R14, R13, R12, R11 ;  /* 0x0c00000c0d0e7389 */ /* 0x00006400000c000b */
[----:B01----:R-:W-:Y:S05]  /*6990*/  ENDCOLLECTIVE ;  /* 0x000000000000791b */ /* 0x003fea0003800000 */
.L_x_3921:
[----:B------:R-:W-:Y:S02]  /*69a0*/  MOV R12, 0x2 ;  /* 0x00000002000c7802 */ /* 0x000fe40000000f00 */
[----:B------:R-:W-:-:S05]  /*69b0*/  FMNMX R2, R0, R14, !PT ;  /* 0x0000000e00027209 */ /* 0x000fca0007800000 */
[----:B------:R-:W-:-:S07]  /*69c0*/  IMAD.MOV.U32 R13, RZ, RZ, R2 ;  /* 0x000000ffff0d7224 */ /* 0x000fce00078e0002 */
[----:B------:R-:W-:Y:S05]  /*69d0*/  WARPSYNC.COLLECTIVE R15, `(.L_x_3922) ;  /* 0x000000000f087348 */ /* 0x000fea0003c00000 */
[----:B------:R0:W1:Y:S02]  /*69e0*/  SHFL.BFLY P6, R14, R13, R12, R11 ;  /* 0x0c00000c0d0e7389 */ /* 0x00006400000c000b */
[----:B01----:R-:W-:Y:S05]  /*69f0*/  ENDCOLLECTIVE ;  /* 0x000000000000791b */ /* 0x003fea0003800000 */
.L_x_3922:
[----:B------:R-:W-:Y:S01]  /*6a00*/  HFMA2 R12, -RZ, RZ, 0, 5.9604644775390625e-08 ;  /* 0x00000001ff0c7431 */ /* 0x000fe200000001ff */
[----:B------:R-:W-:-:S05]  /*6a10*/  FMNMX R3, R2, R14, !PT ;  /* 0x0000000e02037209 */ /* 0x000fca0007800000 */
[----:B------:R-:W-:-:S07]  /*6a20*/  IMAD.MOV.U32 R13, RZ, RZ, R3 ;  /* 0x000000ffff0d7224 */ /* 0x000fce00078e0003 */
[----:B------:R-:W-:Y:S05]  /*6a30*/  WARPSYNC.COLLECTIVE R15, `(.L_x_3923) ;  /* 0x000000000f087348 */ /* 0x000fea0003c00000 */
[----:B------:R0:W1:Y:S02]  /*6a40*/  SHFL.BFLY P6, R14, R13, R12, R11 ;  /* 0x0c00000c0d0e7389 */ /* 0x00006400000c000b */
[----:B01----:R-:W-:Y:S05]  /*6a50*/  ENDCOLLECTIVE ;  /* 0x000000000000791b */ /* 0x003fea0003800000 */
.L_x_3923:
        /* <DEDUP_REMOVED lines=22> */
[----:B------:R-:W-:Y:S01]  /*6bc0*/  FFMA.SAT R15, R10, R11, 0.5 ;  /* 0x3f0000000a0f7423 */ /* 0x000fe2000000200b */
[----:B------:R-:W-:-:S02]  /*6bd0*/  IMAD.SHL.U32 R4, R13, 0x800000, RZ ;  /* 0x008000000d047824 */ /* 0x000fc400078e00ff */
[-C--:B------:R-:W-:Y:S01]  /*6be0*/  FFMA.SAT R17, R2, R11.reuse, 0.5 ;  /* 0x3f00000002117423 */ /* 0x080fe2000000200b */
[----:B------:R-:W-:Y:S01]  /*6bf0*/  FFMA R9, R0, 1.4426950216293334961, -R9 ;  /* 0x3fb8aa3b00097823 */ /* 0x000fe20000000809 */
[-C--:B------:R-:W-:Y:S01]  /*6c00*/  FFMA.RM R15, R15, R12.reuse, 12582913 ;  /* 0x4b4000010f0f7423 */ /* 0x080fe2000000400c */
[-C--:B------:R-:W-:Y:S01]  /*6c10*/  FFMA.SAT R19, R40, R11.reuse, 0.5 ;  /* 0x3f00000028137423 */ /* 0x080fe2000000200b */
[-C--:B------:R-:W-:Y:S01]  /*6c20*/  FFMA.RM R17, R17, R12.reuse, 12582913 ;  /* 0x4b40000111117423 */ /* 0x080fe2000000400c */
[----:B------:R-:W-:Y:S01]  /*6c30*/  FFMA R9, R0, 1.925963033500011079e-08, R9 ;  /* 0x32a5706000097823 */ /* 0x000fe20000000009 */
[C---:B------:R-:W-:Y:S01]  /*6c40*/  FADD R13, R15.reuse, -12583039 ;  /* 0xcb40007f0f0d7421 */ /* 0x040fe20000000000 */
[----:B------:R-:W-:Y:S01]  /*6c50*/  SHF.L.U32 R0, R15, 0x17, RZ ;  /* 0x000000170f007819 */ /* 0x000fe200000006ff */
[-C--:B------:R-:W-:Y:S01]  /*6c60*/  FFMA.SAT R15, R3, R11.reuse, 0.5 ;  /* 0x3f000000030f7423 */ /* 0x080fe2000000200b */
[-C--:B------:R-:W-:Y:S01]  /*6c70*/  FFMA.RM R19, R19, R12.reuse, 12582913 ;  /* 0x4b40000113137423 */ /* 0x080fe2000000400c */
[----:B------:R-:W-:Y:S01]  /*6c80*/  FFMA R13, R10, 1.4426950216293334961, -R13 ;  /* 0x3fb8aa3b0a0d7823 */ /* 0x000fe2000000080d */
[----:B------:R-:W0:Y:S01]  /*6c90*/  MUFU.EX2 R9, R9 ;  /* 0x0000000900097308 */ /* 0x000e220000000800 */
[----:B------:R-:W-:Y:S01]  /*6ca0*/  FFMA.RM R15, R15, R12, 12582913 ;  /* 0x4b4000010f0f7423 */ /* 0x000fe2000000400c */
[----:B------:R-:W-:Y:S01]  /*6cb0*/  FFMA.SAT R21, R24, R11, 0.5 ;  /* 0x3f00000018157423 */ /* 0x000fe2000000200b */
[----:B------:R-:W-:-:S02]  /*6cc0*/  FFMA R13, R10, 1.925963033500011079e-08, R13 ;  /* 0x32a570600a0d7823 */ /* 0x000fc4000000000d */
[----:B------:R-:W-:Y:S01]  /*6cd0*/  FADD R10, R15, -12583039 ;  /* 0xcb40007f0f0a7421 */ /* 0x000fe20000000000 */
[----:B------:R-:W-:-:S03]  /*6ce0*/  FFMA.RM R21, R21, R12, 12582913 ;  /* 0x4b40000115157423 */ /* 0x000fc6000000400c */
[----:B------:R-:W1:Y:S01]  /*6cf0*/  MUFU.EX2 R13, R13 ;  /* 0x0000000d000d7308 */ /* 0x000e620000000800 */
[----:B------:R-:W-:-:S04]  /*6d00*/  FFMA R10, R3, 1.4426950216293334961, -R10 ;  /* 0x3fb8aa3b030a7823 */ /* 0x000fc8000000080a */
[----:B------:R-:W-:Y:S01]  /*6d10*/  FFMA R10, R3, 1.925963033500011079e-08, R10 ;  /* 0x32a57060030a7823 */ /* 0x000fe2000000000a */
[----:B------:R-:W-:Y:S01]  /*6d20*/  SHF.L.U32 R3, R15, 0x17, RZ ;  /* 0x000000170f037819 */ /* 0x000fe200000006ff */
[----:B------:R-:W-:Y:S01]  /*6d30*/  FFMA.SAT R15, R7, R11, 0.5 ;  /* 0x3f000000070f7423 */ /* 0x000fe2000000200b */
[----:B0-----:R-:W-:Y:S01]  /*6d40*/  FMUL R4, R4, R9 ;  /* 0x0000000904047220 */ /* 0x001fe20000400000 */
[----:B------:R-:W-:Y:S02]  /*6d50*/  FADD R9, R17, -12583039 ;  /* 0xcb40007f11097421 */ /* 0x000fe40000000000 */
[----:B------:R-:W0:Y:S01]  /*6d60*/  MUFU.EX2 R10, R10 ;  /* 0x0000000a000a7308 */ /* 0x000e220000000800 */
[----:B------:R-:W-:Y:S01]  /*6d70*/  FFMA.RM R15, R15, R12, 12582913 ;  /* 0x4b4000010f0f7423 */ /* 0x000fe2000000400c */
[----:B------:R-:W-:-:S04]  /*6d80*/  FFMA R9, R2, 1.4426950216293334961, -R9 ;  /* 0x3fb8aa3b02097823 */ /* 0x000fc80000000809 */
[----:B------:R-:W-:Y:S01]  /*6d90*/  FFMA R9, R2, 1.925963033500011079e-08, R9 ;  /* 0x32a5706002097823 */ /* 0x000fe20000000009 */
[----:B-1----:R-:W-:Y:S01]  /*6da0*/  FMUL R0, R0, R13 ;  /* 0x0000000d00007220 */ /* 0x002fe20000400000 */
[-C--:B------:R-:W-:Y:S01]  /*6db0*/  FFMA.SAT R13, R5, R11.reuse, 0.5 ;  /* 0x3f000000050d7423 */ /* 0x080fe2000000200b */
[----:B------:R-:W-:Y:S02]  /*6dc0*/  IMAD.SHL.U32 R2, R17, 0x800000, RZ ;  /* 0x0080000011027824 */ /* 0x000fe400078e00ff */
[----:B------:R-:W-:Y:S01]  /*6dd0*/  FFMA.SAT R17, R38, R11, 0.5 ;  /* 0x3f00000026117423 */ /* 0x000fe2000000200b */
[----:B------:R-:W1:Y:S01]  /*6de0*/  MUFU.EX2 R9, R9 ;  /* 0x0000000900097308 */ /* 0x000e620000000800 */
[-C--:B------:R-:W-:Y:S02]  /*6df0*/  FFMA.RM R13, R13, R12.reuse, 12582913 ;  /* 0x4b4000010d0d7423 */ /* 0x080fe4000000400c */
[----:B------:R-:W-:Y:S02]  /*6e00*/  FFMA.RM R17, R17, R12, 12582913 ;  /* 0x4b40000111117423 */ /* 0x000fe4000000400c */
[----:B------:R-:W-:Y:S01]  /*6e10*/  FADD R18, R13, -12583039 ;  /* 0xcb40007f0d127421 */ /* 0x000fe20000000000 */
[----:B0-----:R-:W-:Y:S01]  /*6e20*/  FMUL R3, R3, R10 ;  /* 0x0000000a03037220 */ /* 0x001fe20000400000 */
[----:B------:R-:W-:-:S02]  /*6e30*/  FADD R10, R15, -12583039 ;  /* 0xcb40007f0f0a7421 */ /* 0x000fc40000000000 */
[----:B------:R-:W-:Y:S02]  /*6e40*/  FFMA R18, R5, 1.4426950216293334961, -R18 ;  /* 0x3fb8aa3b05127823 */ /* 0x000fe40000000812 */
[----:B------:R-:W-:Y:S02]  /*6e50*/  FFMA R10, R7, 1.4426950216293334961, -R10 ;  /* 0x3fb8aa3b070a7823 */ /* 0x000fe4000000080a */
[----:B------:R-:W-:Y:S01]  /*6e60*/  FFMA R18, R5, 1.925963033500011079e-08, R18 ;  /* 0x32a5706005127823 */ /* 0x000fe20000000012 */
[----:B------:R-:W-:Y:S02]  /*6e70*/  IMAD.SHL.U32 R5, R13, 0x800000, RZ ;  /* 0x008000000d057824 */ /* 0x000fe400078e00ff */
[----:B------:R-:W-:Y:S01]  /*6e80*/  FFMA R10, R7, 1.925963033500011079e-08, R10 ;  /* 0x32a57060070a7823 */ /* 0x000fe2000000000a */
[----:B------:R-:W-:Y:S02]  /*6e90*/  IMAD.SHL.U32 R7, R15, 0x800000, RZ ;  /* 0x008000000f077824 */ /* 0x000fe400078e00ff */
[----:B-1----:R-:W-:Y:S01]  /*6ea0*/  FMUL R2, R2, R9 ;  /* 0x0000000902027220 */ /* 0x002fe20000400000 */
[-C--:B------:R-:W-:Y:S01]  /*6eb0*/  FFMA.SAT R9, R6, R11.reuse, 0.5 ;  /* 0x3f00000006097423 */ /* 0x080fe2000000200b */
[----:B------:R-:W-:Y:S01]  /*6ec0*/  FFMA.SAT R15, R16, R11, 0.5 ;  /* 0x3f000000100f7423 */ /* 0x000fe2000000200b */
[----:B------:R-:W0:Y:S02]  /*6ed0*/  MUFU.EX2 R18, R18 ;  /* 0x0000001200127308 */ /* 0x000e240000000800 */
[-C--:B------:R-:W-:Y:S01]  /*6ee0*/  FFMA.RM R9, R9, R12.reuse, 12582913 ;  /* 0x4b40000109097423 */ /* 0x080fe2000000400c */
[----:B------:R-:W-:-:S03]  /*6ef0*/  FFMA.RM R15, R15, R12, 12582913 ;  /* 0x4b4000010f0f7423 */ /* 0x000fc6000000400c */
[----:B------:R-:W-:Y:S02]  /*6f00*/  FADD R13, R9, -12583039 ;  /* 0xcb40007f090d7421 */ /* 0x000fe40000000000 */
[----:B------:R-:W1:Y:S02]  /*6f10*/  MUFU.EX2 R10, R10 ;  /* 0x0000000a000a7308 */ /* 0x000e640000000800 */
[----:B------:R-:W-:-:S04]  /*6f20*/  FFMA R13, R6, 1.4426950216293334961, -R13 ;  /* 0x3fb8aa3b060d7823 */ /* 0x000fc8000000080d */
[----:B------:R-:W-:Y:S01]  /*6f30*/  FFMA R13, R6, 1.925963033500011079e-08, R13 ;  /* 0x32a57060060d7823 */ /* 0x000fe2000000000d */
[----:B------:R-:W-:Y:S01]  /*6f40*/  SHF.L.U32 R6, R9, 0x17, RZ ;  /* 0x0000001709067819 */ /* 0x000fe200000006ff */
[----:B------:R-:W-:Y:S01]  /*6f50*/  FFMA.SAT R9, R8, R11, 0.5 ;  /* 0x3f00000008097423 */ /* 0x000fe2000000200b */
[----:B0-----:R-:W-:-:S03]  /*6f60*/  FMUL R5, R5, R18 ;  /* 0x0000001205057220 */ /* 0x001fc60000400000 */
        /* <DEDUP_REMOVED lines=35> */
[----:B------:R-:W-:-:S04]  /*71a0*/  FFMA R13, R40, 1.925963033500011079e-08, R13 ;  /* 0x32a57060280d7823 */ /* 0x000fc8000000000d */
[----:B------:R0:W1:Y:S02]  /*71b0*/  MUFU.EX2 R18, R13 ;  /* 0x0000000d00127308 */ /* 0x0000640000000800 */
[----:B0-----:R-:W-:-:S04]  /*71c0*/  FADD R13, R21, -12583039 ;  /* 0xcb40007f150d7421 */ /* 0x001fc80000000000 */
[C---:B------:R-:W-:Y:S01]  /*71d0*/  FFMA R13, R24.reuse, 1.4426950216293334961, -R13 ;  /* 0x3fb8aa3b180d7823 */ /* 0x040fe2000000080d */
[----:B-1----:R-:W-:Y:S01]  /*71e0*/  FMUL R17, R19, R18 ;  /* 0x0000001213117220 */ /* 0x002fe20000400000 */
[C---:B------:R-:W-:Y:S01]  /*71f0*/  FADD R19, R15.reuse, -12583039 ;  /* 0xcb40007f0f137421 */ /* 0x040fe20000000000 */
[----:B------:R-:W-:Y:S02]  /*7200*/  IMAD.SHL.U32 R15, R15, 0x800000, RZ ;  /* 0x008000000f0f7824 */ /* 0x000fe400078e00ff */
[----:B------:R-:W-:Y:S01]  /*7210*/  FFMA R13, R24, 1.925963033500011079e-08, R13 ;  /* 0x32a57060180d7823 */ /* 0x000fe2000000000d */
[----:B------:R-:W-:-:S04]  /*7220*/  FFMA R19, R44, 1.4426950216293334961, -R19 ;  /* 0x3fb8aa3b2c137823 */ /* 0x000fc80000000813 */
[----:B------:R-:W-:-:S04]  /*7230*/  FFMA R19, R44, 1.925963033500011079e-08, R19 ;  /* 0x32a570602c137823 */ /* 0x000fc80000000013 */
[----:B------:R0:W1:Y:S02]  /*7240*/  MUFU.EX2 R18, R19 ;  /* 0x0000001300127308 */ /* 0x0000640000000800 */
[----:B0-----:R-:W-:Y:S01]  /*7250*/  SHF.L.U32 R19, R21, 0x17, RZ ;  /* 0x0000001715137819 */ /* 0x001fe200000006ff */
        /* <DEDUP_REMOVED lines=19> */
[----:B------:R-:W2:Y:S01]  /*7390*/  MUFU.EX2 R25, R25 ;  /* 0x0000001900197308 */ /* 0x000ea20000000800 */
[----:B0-----:R-:W-:Y:S01]  /*73a0*/  FMUL R21, R15, R20 ;  /* 0x000000140f157220 */ /* 0x001fe20000400000 */
[----:B------:R-:W-:Y:S02]  /*73b0*/  IMAD.MOV.U32 R15, RZ, RZ, -0x1 ;  /* 0xffffffffff0f7424 */ /* 0x000fe400078e00ff */
        /* <DEDUP_REMOVED lines=19> */
.L_x_3924:
[----:B------:R-:W-:Y:S02]  /*74f0*/  IMAD.MOV.U32 R12, RZ, RZ, 0x8 ;  /* 0x00000008ff0c7424 */ /* 0x000fe400078e00ff */
[----:B------:R-:W-:-:S05]  /*7500*/  FADD R24, R13, R14 ;  /* 0x0000000e0d187221 */ /* 0x000fca0000000000 */
[----:B------:R-:W-:-:S07]  /*7510*/  MOV R13, R24 ;  /* 0x00000018000d7202 */ /* 0x000fce0000000f00 */
[----:B------:R-:W-:Y:S05]  /*7520*/  WARPSYNC.COLLECTIVE R15, `(.L_x_3925) ;  /* 0x000000000f087348 */ /* 0x000fea0003c00000 */
[----:B------:R0:W1:Y:S02]  /*7530*/  SHFL.BFLY P6, R14, R13, R12, R11 ;  /* 0x0c00000c0d0e7389 */ /* 0x00006400000c000b */
[----:B01----:R-:W-:Y:S05]  /*7540*/  ENDCOLLECTIVE ;  /* 0x000000000000791b */ /* 0x003fea0003800000 */
.L_x_3925:
[----:B------:R-:W-:Y:S02]  /*7550*/  IMAD.MOV.U32 R12, RZ, RZ, 0x4 ;  /* 0x00000004ff0c7424 */ /* 0x000fe400078e00ff */
[----:B------:R-:W-:-:S05]  /*7560*/  FADD R25, R24, R14 ;  /* 0x0000000e18197221 */ /* 0x000fca0000000000 */
[----:B------:R-:W-:-:S07]  /*7570*/  MOV R13, R25 ;  /* 0x00000019000d7202 */ /* 0x000fce0000000f00 */
[----:B------:R-:W-:Y:S05]  /*7580*/  WARPSYNC.COLLECTIVE R15, `(.L_x_3926) ;  /* 0x000000000f087348 */ /* 0x000fea0003c00000 */
[----:B------:R0:W1:Y:S02]  /*7590*/  SHFL.BFLY P6, R14, R13, R12, R11 ;  /* 0x0c00000c0d0e7389 */ /* 0x00006400000c000b */
[----:B01----:R-:W-:Y:S05]  /*75a0*/  ENDCOLLECTIVE ;  /* 0x000000000000791b */ /* 0x003fea0003800000 */
.L_x_3926:
[----:B------:R-:W-:Y:S02]  /*75b0*/  IMAD.MOV.U32 R12, RZ, RZ, 0x2 ;  /* 0x00000002ff0c7424 */ /* 0x000fe400078e00ff */
[----:B------:R-:W-:-:S05]  /*75c0*/  FADD R26, R25, R14 ;  /* 0x0000000e191a7221 */ /* 0x000fca0000000000 */
[----:B------:R-:W-:-:S07]  /*75d0*/  MOV R13, R26 ;  /* 0x0000001a000d7202 */ /* 0x000fce0000000f00 */
[----:B------:R-:W-:Y:S05]  /*75e0*/  WARPSYNC.COLLECTIVE R15, `(.L_x_3927) ;  /* 0x000000000f087348 */ /* 0x000fea0003c00000 */
[----:B------:R0:W1:Y:S02]  /*75f0*/  SHFL.BFLY P6, R14, R13, R12, R11 ;  /* 0x0c00000c0d0e7389 */ /* 0x00006400000c000b */
[----:B01----:R-:W-:Y:S05]  /*7600*/  ENDCOLLECTIVE ;  /* 0x000000000000791b */ /* 0x003fea0003800000 */
.L_x_3927:
[----:B------:R-:W-:Y:S02]  /*7610*/  IMAD.MOV.U32 R12, RZ, RZ, 0x1 ;  /* 0x00000001ff0c7424 */ /* 0x000fe400078e00ff */
[----:B------:R-:W-:-:S05]  /*7620*/  FADD R27, R26, R14 ;  /* 0x0000000e1a1b7221 */ /* 0x000fca0000000000 */
[----:B------:R-:W-:-:S07]  /*7630*/  MOV R13, R27 ;  /* 0x0000001b000d7202 */ /* 0x000fce0000000f00 */
[----:B------:R-:W-:Y:S05]  /*7640*/  WARPSYNC.COLLECTIVE R15, `(.L_x_3928) ;  /* 0x000000000f087348 */ /* 0x000fea0003c00000 */
[----:B------:R0:W1:Y:S02]  /*7650*/  SHFL.BFLY P6, R14, R13, R12, R11 ;  /* 0x0c00000c0d0e7389 */ /* 0x00006400000c000b */
[----:B01----:R-:W-:Y:S05]  /*7660*/  ENDCOLLECTIVE ;  /* 0x000000000000791b */ /* 0x003fea0003800000 */
.L_x_3928:
[----:B------:R-:W-:Y:S05]  /*7670*/  BRA `(.L_x_3929) ;  /* 0xffffffe000107947 */ /* 0x000fea000383ffff */
        .weak           $__internal_43_$__cuda_sm3x_div_rn_noftz_f32_slowpath
        .type           $__internal_43_$__cuda_sm3x_div_rn_noftz_f32_slowpath,@function
        .size           $__internal_43_$__cuda_sm3x_div_rn_noftz_f32_slowpath,(.L_x_37420 - $__internal_43_$__cuda_sm3x_div_rn_noftz_f32_slowpath)
$__internal_43_$__cuda_sm3x_div_rn_noftz_f32_slowpath:
        /* <DEDUP_REMOVED lines=35> */
.L_x_3931:
        /* <DEDUP_REMOVED lines=51> */
.L_x_3938:
[----:B------:R-:W-:-:S04]  /*7be0*/  LOP3.LUT R4, R4, 0x80000000, RZ, 0xc0, !PT ;  /* 0x8000000004047812 */ /* 0x000fc800078ec0ff */
[----:B------:R-:W-:Y:S01]  /*7bf0*/  LOP3.LUT R4, R4, 0x7f800000, RZ, 0xfc, !PT ;  /* 0x7f80000004047812 */ /* 0x000fe200078efcff */
[----:B------:R-:W-:Y:S06]  /*7c00*/  BRA `(.L_x_3939) ;  /* 0x0000000000047947 */ /* 0x000fec0003800000 */
.L_x_3937:
[----:B------:R-:W-:-:S07]  /*7c10*/  IMAD R4, R33, 0x800000, R4 ;  /* 0x0080000021047824 */ /* 0x000fce00078e0204 */
.L_x_3939:
[----:B------:R-:W-:Y:S05]  /*7c20*/  BSYNC.RECONVERGENT B2 ;  /* 0x0000000000027941 */ /* 0x000fea0003800200 */
.L_x_3936:
[----:B------:R-:W-:Y:S05]  /*7c30*/  BRA `(.L_x_3940) ;  /* 0x0000000000207947 */ /* 0x000fea0003800000 */
.L_x_3935:
[----:B------:R-:W-:-:S04]  /*7c40*/  LOP3.LUT R4, R25, 0x80000000, R4, 0x48, !PT ;  /* 0x8000000019047812 */ /* 0x000fc800078e4804 */
[----:B------:R-:W-:Y:S01]  /*7c50*/  LOP3.LUT R4, R4, 0x7f800000, RZ, 0xfc, !PT ;  /* 0x7f80000004047812 */ /* 0x000fe200078efcff */
[----:B------:R-:W-:Y:S06]  /*7c60*/  BRA `(.L_x_3940) ;  /* 0x0000000000147947 */ /* 0x000fec0003800000 */
.L_x_3934:
[----:B------:R-:W-:Y:S01]  /*7c70*/  LOP3.LUT R4, R25, 0x80000000, R4, 0x48, !PT ;  /* 0x8000000019047812 */ /* 0x000fe200078e4804 */
[----:B------:R-:W-:Y:S06]  /*7c80*/  BRA `(.L_x_3940) ;  /* 0x00000000000c7947 */ /* 0x000fec0003800000 */
.L_x_3933:
[----:B------:R-:W0:Y:S01]  /*7c90*/  MUFU.RSQ R4, -QNAN ;  /* 0xffc0000000047908 */ /* 0x000e220000001400 */
[----:B------:R-:W-:Y:S05]  /*7ca0*/  BRA `(.L_x_3940) ;  /* 0x0000000000047947 */ /* 0x000fea0003800000 */
.L_x_3932:
[----:B------:R-:W-:-:S07]  /*7cb0*/  FADD.FTZ R4, R4, R11 ;  /* 0x0000000b04047221 */ /* 0x000fce0000010000 */
.L_x_3940:
[----:B------:R-:W-:Y:S05]  /*7cc0*/  BSYNC.RECONVERGENT B1 ;  /* 0x0000000000017941 */ /* 0x000fea0003800200 */
.L_x_3930:
[----:B------:R-:W-:-:S04]  /*7cd0*/  HFMA2 R13, -RZ, RZ, 0, 0 ;  /* 0x00000000ff0d7431 */ /* 0x000fc800000001ff */
[----:B0-----:R-:W-:Y:S05]  /*7ce0*/  RET.REL.NODEC R12 `(_Z15SoftmaxWarpImplI22BroadcastScaleMaskLoadIffbLm4EiE11DirectStoreIffEfLi1ELi16ELi32ELi1ELb0EL9Algorithm0EEvT_T0_ll) ;  /* 0xffffff800cc47950 */ /* 0x001fea0003c3ffff */
.L_x_3941:
        /* <DEDUP_REMOVED lines=9> */
.L_x_37420:


//--------------------- .text._Z15SoftmaxWarpImplI22BroadcastScaleMaskLoadIffbLm4EiE11DirectStoreIffEfLi1ELi15ELi32ELi1ELb1EL9Algorithm0EEvT_T0_ll --------------------------
	.section	.text._Z15SoftmaxWarpImplI22BroadcastScaleMaskLoadIffbLm4EiE11DirectStoreIffEfLi1ELi15ELi32ELi1ELb1EL9Algorithm0EEvT_T0_ll,"ax",@progbits
	.align	128
        .global         _Z15SoftmaxWarpImplI22BroadcastScaleMaskLoadIffbLm4EiE11DirectStoreIffEfLi1ELi15ELi32ELi1ELb1EL9Algorithm0EEvT_T0_ll
        .type           _Z15SoftmaxWarpImplI22BroadcastScaleMaskLoadIffbLm4EiE11DirectStoreIffEfLi1ELi15ELi32ELi1ELb1EL9Algorithm0EEvT_T0_ll,@function
        .size           _Z15SoftmaxWarpImplI22BroadcastScaleMaskLoadIffbLm4EiE11DirectStoreIffEfLi1ELi15ELi32ELi1ELb1EL9Algorithm0EEvT_T0_ll,(.L_x_37421 - _Z15SoftmaxWarpImplI22BroadcastScaleMaskLoadIffbLm4EiE11DirectStoreIffEfLi1ELi15ELi32ELi1ELb1EL9Algorithm0EEvT_T0_ll)
        .other          _Z15SoftmaxWarpImplI22BroadcastScaleMaskLoadIffbLm4EiE11DirectStoreIffEfLi1ELi15ELi32ELi1ELb1EL9Algorithm0EEvT_T0_ll,@"STO_CUDA_ENTRY STV_DEFAULT"
_Z15SoftmaxWarpImplI22BroadcastScaleMaskLoadIffbLm4EiE11DirectStoreIffEfLi1ELi15ELi32ELi1ELb1EL9Algorithm0EEvT_T0_ll:
.text._Z15SoftmaxWarpImplI22BroadcastScaleMaskLoadIffbLm4EiE11DirectStoreIffEfLi1ELi15ELi32ELi1ELb1EL9Algorithm0EEvT_T0_ll:
        /* <DEDUP_REMOVED lines=29> */
.L_x_3942:
        /* <DEDUP_REMOVED lines=23> */
.L_x_4005:
[----:B0-2---:R-:W0:Y:S01]  /*0340*/  LDC.64 R14, c[0x0][0x410] ;  /* 0x00010400ff0e7b82 */ /* 0x005e220000000a00 */
[C---:B------:R-:W-:Y:S01]  /*0350*/  VIADD R21, R0.reuse, 0x20 ;  /* 0x0000002000157836 */ /* 0x040fe20000000000 */
[----:B------:R-:W-:Y:S01]  /*0360*/  BSSY.RECONVERGENT B1, `(.L_x_3944) ;  /* 0x0000085000017945 */ /* 0x000fe20003800200 */
[C---:B------:R-:W-:Y:S01]  /*0370*/  VIADD R12, R0.reuse, 0x40 ;  /* 0x00000040000c7836 */ /* 0x040fe20000000000 */
[----:B------:R-:W-:Y:S01]  /*0380*/  MOV R20, 0xff800000 ;  /* 0xff80000000147802 */ /* 0x000fe20000000f00 */
[C---:B------:R-:W-:Y:S02]  /*0390*/  VIADD R11, R0.reuse, 0x60 ;  /* 0x00000060000b7836 */ /* 0x040fe40000000000 */
[----:B------:R-:W-:Y:S02]  /*03a0*/  IMAD.MOV.U32 R22, RZ, RZ, -0x800000 ;  /* 0xff800000ff167424 */ /* 0x000fe400078e00ff */
[----:B------:R-:W-:Y:S01]  /*03b0*/  IMAD.MOV.U32 R13, RZ, RZ, -0x800000 ;  /* 0xff800000ff0d7424 */ /* 0x000fe200078e00ff */
[----:B0-----:R-:W-:-:S02]  /*03c0*/  ISETP.GE.U32.AND P1, PT, R0, R14, PT ;  /* 0x0000000e0000720c */ /* 0x001fc40003f26070 */
[-C--:B------:R-:W-:Y:S02]  /*03d0*/  ISETP.GE.U32.AND P2, PT, R21, R14.reuse, PT ;  /* 0x0000000e1500720c */ /* 0x080fe40003f46070 */
[----:B------:R-:W-:Y:S02]  /*03e0*/  ISETP.GE.AND.EX P1, PT, RZ, R15, PT, P1 ;  /* 0x0000000fff00720c */ /* 0x000fe40003f26310 */
[-C--:B------:R-:W-:Y:S02]  /*03f0*/  ISETP.GE.U32.AND P0, PT, R12, R14.reuse, PT ;  /* 0x0000000e0c00720c */ /* 0x080fe40003f06070 */
[-C--:B------:R-:W-:Y:S02]  /*0400*/  ISETP.GE.U32.AND P5, PT, R11, R14.reuse, PT ;  /* 0x0000000e0b00720c */ /* 0x080fe40003fa6070 */
[-C--:B------:R-:W-:Y:S02]  /*0410*/  ISETP.GE.U32.AND P4, PT, R4, R14.reuse, PT ;  /* 0x0000000e0400720c */ /* 0x080fe40003f86070 */
[----:B------:R-:W-:-:S02]  /*0420*/  ISETP.GE.U32.AND P3, PT, R5, R14, PT ;  /* 0x0000000e0500720c */ /* 0x000fc40003f66070 */
        /* <DEDUP_REMOVED lines=32> */
[----:B------:R-:W-:-:S03]  /*0630*/  LOP3.LUT R23, R13, R32, RZ, 0x3c, !PT ;  /* 0x000000200d177212 */ /* 0x000fc600078e3cff */
[----:B------:R0:W1:Y:S08]  /*0640*/  F2I.FTZ.U32.TRUNC.NTZ R25, R24 ;  /* 0x0000001800197305 */ /* 0x000070000021f000 */
[----:B------:R-:W-:Y:S01]  /*0650*/  @P6 VIADD R30, R30, 0x1 ;  /* 0x000000011e1e6836 */ /* 0x000fe20000000000 */
[----:B------:R-:W-:Y:S01]  /*0660*/  ISETP.GE.AND P6, PT, R23, RZ, PT ;  /* 0x000000ff1700720c */ /* 0x000fe20003fc6270 */
[----:B0-----:R-:W-:Y:S01]  /*0670*/  IMAD.MOV.U32 R24, RZ, RZ, RZ ;  /* 0x000000ffff187224 */ /* 0x001fe200078e00ff */
[----:B-1----:R-:W-:-:S05]  /*0680*/  IADD3 R26, PT, PT, RZ, -R25, RZ ;  /* 0x80000019ff1a7210 */ /* 0x002fca0007ffe0ff */
[----:B------:R-:W-:-:S06]  /*0690*/  IMAD R29, R26, R27, RZ ;  /* 0x0000001b1a1d7224 */ /* 0x000fcc00078e02ff */
[----:B------:R-:W-:Y:S01]  /*06a0*/  @!P6 IMAD.MOV R30, RZ, RZ, -R30 ;  /* 0x000000ffff1ee224 */ /* 0x000fe200078e0a1e */
[----:B------:R-:W-:Y:S01]  /*06b0*/  ISETP.NE.AND P6, PT, R32, RZ, PT ;  /* 0x000000ff2000720c */ /* 0x000fe20003fc5270 */
[----:B------:R-:W-:-:S12]  /*06c0*/  IMAD.HI.U32 R25, R25, R29, R24 ;  /* 0x0000001d19197227 */ /* 0x000fd800078e0018 */
[----:B------:R-:W-:-:S05]  /*06d0*/  @!P6 LOP3.LUT R30, RZ, R32, RZ, 0x33, !PT ;  /* 0x00000020ff1ee212 */ /* 0x000fca00078e33ff */
[----:B------:R-:W-:-:S04]  /*06e0*/  IMAD.MOV R23, RZ, RZ, -R30 ;  /* 0x000000ffff177224 */ /* 0x000fc800078e0a1e */
        /* <DEDUP_REMOVED lines=15> */
[----:B------:R-:W1:Y:S10]  /*07e0*/  LDC.64 R26, c[0x0][0x390] ;  /* 0x0000e400ff1a7b82 */ /* 0x000e740000000a00 */
[----:B------:R-:W-:Y:S01]  /*07f0*/  @P6 VIADD R25, R25, 0x1 ;  /* 0x0000000119196836 */ /* 0x000fe20000000000 */
[----:B------:R-:W-:Y:S01]  /*0800*/  ISETP.GE.AND P6, PT, R24, RZ, PT ;  /* 0x000000ff1800720c */ /* 0x000fe20003fc6270 */
[----:B0-----:R-:W-:-:S03]  /*0810*/  VIADD R28, R31, 0xffffffe ;  /* 0x0ffffffe1f1c7836 */ /* 0x001fc60000000000 */
[----:B------:R-:W-:Y:S01]  /*0820*/  MOV R32, R25 ;  /* 0x0000001900207202 */ /* 0x000fe20000000f00 */
[----:B------:R0:W2:Y:S01]  /*0830*/  F2I.FTZ.U32.TRUNC.NTZ R29, R28 ;  /* 0x0000001c001d7305 */ /* 0x0000a2000021f000 */
[----:B------:R-:W3:Y:S07]  /*0840*/  LDC.64 R24, c[0x0][0x398] ;  /* 0x0000e600ff187b82 */ /* 0x000eee0000000a00 */
[----:B------:R-:W-:Y:S01]  /*0850*/  @!P6 IMAD.MOV R32, RZ, RZ, -R32 ;  /* 0x000000ffff20e224 */ /* 0x000fe200078e0a20 */
[----:B------:R-:W-:Y:S01]  /*0860*/  ISETP.NE.AND P6, PT, R20, RZ, PT ;  /* 0x000000ff1400720c */ /* 0x000fe20003fc5270 */
[----:B0-----:R-:W-:-:S02]  /*0870*/  IMAD.MOV.U32 R28, RZ, RZ, RZ ;  /* 0x000000ffff1c7224 */ /* 0x001fc400078e00ff */
[----:B--2---:R-:W-:-:S10]  /*0880*/  IMAD.MOV R36, RZ, RZ, -R29 ;  /* 0x000000ffff247224 */ /* 0x004fd400078e0a1d */
[----:B------:R-:W-:Y:S02]  /*0890*/  @!P6 LOP3.LUT R32, RZ, R20, RZ, 0x33, !PT ;  /* 0x00000014ff20e212 */ /* 0x000fe400078e33ff */
[----:B-1----:R-:W-:Y:S02]  /*08a0*/  ISETP.NE.U32.AND P6, PT, R26, 0x1, PT ;  /* 0x000000011a00780c */ /* 0x002fe40003fc5070 */
        /* <DEDUP_REMOVED lines=9> */
[----:B------:R-:W-:-:S03]  /*0940*/  ISETP.NE.AND.EX P6, PT, R25, RZ, PT, P6 ;  /* 0x000000ff1900720c */ /* 0x000fc60003fc5360 */
[----:B------:R-:W-:Y:S02]  /*0950*/  IMAD R25, R30, UR36, RZ ;  /* 0x000000241e197c24 */ /* 0x000fe4000f8e02ff */
        /* <DEDUP_REMOVED lines=37> */
.L_x_3945:
[----:B------:R-:W-:Y:S05]  /*0bb0*/  BSYNC.RECONVERGENT B1 ;  /* 0x0000000000017941 */ /* 0x000fea0003800200 */
.L_x_3944:
        /* <DEDUP_REMOVED lines=30> */
[----:B------:R-:W-:-:S02]  /*0da0*/  @!P6 IMAD.IADD R22, R22, 0x1, -R27 ;  /* 0x000000011616e824 */ /* 0x000fc400078e0a1b */
[----:B------:R-:W-:-:S03]  /*0db0*/  @!P6 VIADD R26, R26, 0x1 ;  /* 0x000000011a1ae836 */ /* 0x000fc60000000000 */
[----:B------:R-:W-:Y:S01]  /*0dc0*/  ISETP.GE.U32.AND P2, PT, R22, R27, PT ;  /* 0x0000001b1600720c */ /* 0x000fe20003f46070 */
[----:B-1----:R-:W-:Y:S01]  /*0dd0*/  IMAD.MOV R27, RZ, RZ, -R23 ;  /* 0x000000ffff1b7224 */ /* 0x002fe200078e0a17 */
[----:B------:R-:W-:-:S03]  /*0de0*/  LOP3.LUT R22, R21, R30, RZ, 0x3c, !PT ;  /* 0x0000001e15167212 */ /* 0x000fc600078e3cff */
[----:B------:R-:W-:Y:S01]  /*0df0*/  IMAD R27, R27, R32, RZ ;  /* 0x000000201b1b7224 */ /* 0x000fe200078e02ff */
[----:B------:R-:W-:Y:S02]  /*0e00*/  ISETP.GE.AND P6, PT, R22, RZ, PT ;  /* 0x000000ff1600720c */ /* 0x000fe40003fc6270 */
[----:B0-----:R-:W-:-:S05]  /*0e10*/  IABS R34, R24 ;  /* 0x0000001800227213 */ /* 0x001fca0000000000 */
[----:B------:R-:W-:Y:S02]  /*0e20*/  @P2 IADD3 R26, PT, PT, R26, 0x1, RZ ;  /* 0x000000011a1a2810 */ /* 0x000fe40007ffe0ff */
[----:B------:R-:W-:-:S04]  /*0e30*/  ISETP.NE.AND P2, PT, R30, RZ, PT ;  /* 0x000000ff1e00720c */ /* 0x000fc80003f45270 */
[----:B------:R-:W-:-:S09]  /*0e40*/  @!P6 IMAD.MOV R26, RZ, RZ, -R26 ;  /* 0x000000ffff1ae224 */ /* 0x000fd200078e0a1a */
        /* <DEDUP_REMOVED lines=17> */
[----:B------:R-:W1:Y:S03]  /*0f60*/  LDC.64 R32, c[0x0][0x3a0] ;  /* 0x0000e800ff207b82 */ /* 0x000e660000000a00 */
[----:B------:R-:W-:Y:S01]  /*0f70*/  ISETP.GE.AND P6, PT, R23, RZ, PT ;  /* 0x000000ff1700720c */ /* 0x000fe20003fc6270 */
[----:B0-----:R-:W-:-:S06]  /*0f80*/  VIADD R23, R28, 0xffffffe ;  /* 0x0ffffffe1c177836 */ /* 0x001fcc0000000000 */
        /* <DEDUP_REMOVED lines=9> */
[----:B------:R-:W-:Y:S01]  /*1020*/  IMAD R25, R29, R34, RZ ;  /* 0x000000221d197224 */ /* 0x000fe200078e02ff */
[----:B------:R-:W0:Y:S01]  /*1030*/  LDC.64 R30, c[0x0][0x390] ;  /* 0x0000e400ff1e7b82 */ /* 0x000e220000000a00 */
[----:B------:R-:W-:Y:S01]  /*1040*/  IMAD.MOV.U32 R22, RZ, RZ, RZ ;  /* 0x000000ffff167224 */ /* 0x000fe200078e00ff */
[----:B------:R-:W-:-:S03]  /*1050*/  IABS R28, R35 ;  /* 0x00000023001c7213 */ /* 0x000fc60000000000 */
[----:B------:R-:W-:Y:S01]  /*1060*/  IMAD.HI.U32 R22, R23, R25, R22 ;  /* 0x0000001917167227 */ /* 0x000fe200078e0016 */
[----:B------:R-:W-:-:S05]  /*1070*/  MOV R23, R28 ;  /* 0x0000001c00177202 */ /* 0x000fca0000000f00 */
[----:B------:R-:W-:-:S04]  /*1080*/  IMAD.HI.U32 R22, R22, R23, RZ ;  /* 0x0000001716167227 */ /* 0x000fc800078e00ff */
[----:B------:R-:W-:-:S04]  /*1090*/  IMAD.MOV R28, RZ, RZ, -R22 ;  /* 0x000000ffff1c7224 */ /* 0x000fc800078e0a16 */
[C---:B------:R-:W-:Y:S02]  /*10a0*/  IMAD R23, R34.reuse, R28, R23 ;  /* 0x0000001c22177224 */ /* 0x040fe400078e0217 */
[----:B------:R-:W2:Y:S03]  /*10b0*/  LDC.64 R28, c[0x0][0x3a8] ;  /* 0x0000ea00ff1c7b82 */ /* 0x000ea60000000a00 */
        /* <DEDUP_REMOVED lines=40> */
.L_x_3947:
[----:B------:R-:W-:Y:S05]  /*1340*/  BSYNC.RECONVERGENT B1 ;  /* 0x0000000000017941 */ /* 0x000fea0003800200 */
.L_x_3946:
        /* <DEDUP_REMOVED lines=19> */
[----:B------:R-:W-:-:S04]  /*1480*/  IMAD R23, R23, R28, RZ ;  /* 0x0000001c17177224 */ /* 0x000fc800078e02ff */
[----:B------:R-:W-:Y:S01]  /*1490*/  IMAD.HI.U32 R30, R25, R23, R24 ;  /* 0x00000017191e7227 */ /* 0x000fe200078e0018 */
[----:B-1----:R-:W-:-:S05]  /*14a0*/  IABS R25, R26 ;  /* 0x0000001a00197213 */ /* 0x002fca0000000000 */
[----:B------:R-:W-:-:S04]  /*14b0*/  IMAD.HI.U32 R23, R30, R21, RZ ;  /* 0x000000151e177227 */ /* 0x000fc800078e00ff */
[----:B------:R-:W-:Y:S01]  /*14c0*/  IMAD.MOV.U32 R30, RZ, RZ, R25 ;  /* 0x000000ffff1e7224 */ /* 0x000fe200078e0019 */
[----:B------:R-:W-:-:S03]  /*14d0*/  IADD3 R24, PT, PT, -R23, RZ, RZ ;  /* 0x000000ff17187210 */ /* 0x000fc60007ffe1ff */
        /* <DEDUP_REMOVED lines=9> */
[----:B------:R-:W-:Y:S01]  /*1570*/  ISETP.GE.AND P0, PT, R21, RZ, PT ;  /* 0x000000ff1500720c */ /* 0x000fe20003f06270 */
[----:B0-----:R-:W-:Y:S01]  /*1580*/  VIADD R24, R27, 0xffffffe ;  /* 0x0ffffffe1b187836 */ /* 0x001fe20000000000 */
[----:B------:R-:W0:Y:S03]  /*1590*/  LDC R21, c[0x0][0x3c0] ;  /* 0x0000f000ff157b82 */ /* 0x000e260000000800 */
[----:B------:R1:W3:Y:S02]  /*15a0*/  F2I.FTZ.U32.TRUNC.NTZ R25, R24 ;  /* 0x0000001800197305 */ /* 0x0002e4000021f000 */
[----:B------:R-:W-:-:S06]  /*15b0*/  @P2 IADD3 R23, PT, PT, R23, 0x1, RZ ;  /* 0x0000000117172810 */ /* 0x000fcc0007ffe0ff */
[----:B------:R-:W-:Y:S01]  /*15c0*/  @!P0 IMAD.MOV R23, RZ, RZ, -R23 ;  /* 0x000000ffff178224 */ /* 0x000fe200078e0a17 */
[----:B------:R-:W-:Y:S01]  /*15d0*/  @!P6 LOP3.LUT R23, RZ, R29, RZ, 0x33, !PT ;  /* 0x0000001dff17e212 */ /* 0x000fe200078e33ff */
[----:B-1----:R-:W-:-:S03]  /*15e0*/  IMAD.MOV.U32 R24, RZ, RZ, RZ ;  /* 0x000000ffff187224 */ /* 0x002fc600078e00ff */
[----:B------:R-:W-:Y:S01]  /*15f0*/  IADD3 R27, PT, PT, -R23, RZ, RZ ;  /* 0x000000ff171b7210 */ /* 0x000fe20007ffe1ff */
[----:B---3--:R-:W-:-:S04]  /*1600*/  IMAD.MOV R31, RZ, RZ, -R25 ;  /* 0x000000ffff1f7224 */ /* 0x008fc800078e0a19 */
[----:B------:R-:W-:Y:S02]  /*1610*/  IMAD R29, R29, R27, R12 ;  /* 0x0000001b1d1d7224 */ /* 0x000fe400078e020c */
[----:B------:R-:W-:Y:S01]  /*1620*/  IMAD R27, R31, R30, RZ ;  /* 0x0000001e1f1b7224 */ /* 0x000fe200078e02ff */
        /* <DEDUP_REMOVED lines=19> */
[----:B------:R-:W-:Y:S02]  /*1760*/  IMAD.MOV.U32 R34, RZ, RZ, R24 ;  /* 0x000000ffff227224 */ /* 0x000fe400078e0018 */
[----:B------:R-:W-:-:S03]  /*1770*/  HFMA2 R24, -RZ, RZ, 0, 0 ;  /* 0x00000000ff187431 */ /* 0x000fc600000001ff */
[----:B------:R-:W-:Y:S01]  /*1780*/  @!P0 IADD3 R34, PT, PT, -R34, RZ, RZ ;  /* 0x000000ff22228210 */ /* 0x000fe20007ffe1ff */
[----:B0-----:R-:W-:Y:S01]  /*1790*/  IMAD.MOV R31, RZ, RZ, -R25 ;  /* 0x000000ffff1f7224 */ /* 0x001fe200078e0a19 */
[----:B------:R-:W-:-:S05]  /*17a0*/  @!P6 LOP3.LUT R34, RZ, R26, RZ, 0x33, !PT ;  /* 0x0000001aff22e212 */ /* 0x000fca00078e33ff */
[----:B------:R-:W-:-:S04]  /*17b0*/  IMAD.MOV R27, RZ, RZ, -R34 ;  /* 0x000000ffff1b7224 */ /* 0x000fc800078e0a22 */
[----:B------:R-:W-:Y:S02]  /*17c0*/  IMAD R36, R26, R27, R29 ;  /* 0x0000001b1a247224 */ /* 0x000fe400078e021d */
[----:B------:R-:W-:Y:S01]  /*17d0*/  IMAD R27, R31, R40, RZ ;  /* 0x000000281f1b7224 */ /* 0x000fe200078e02ff */
[----:B------:R-:W0:Y:S02]  /*17e0*/  LDC.64 R28, c[0x0][0x398] ;  /* 0x0000e600ff1c7b82 */ /* 0x000e240000000a00 */
[----:B------:R-:W-:Y:S01]  /*17f0*/  IABS R26, R36 ;  /* 0x00000024001a7213 */ /* 0x000fe20000000000 */
[----:B------:R-:W-:-:S04]  /*1800*/  IMAD.HI.U32 R24, R25, R27, R24 ;  /* 0x0000001b19187227 */ /* 0x000fc800078e0018 */
[----:B------:R-:W-:Y:S01]  /*1810*/  IMAD.MOV.U32 R25, RZ, RZ, R26 ;  /* 0x000000ffff197224 */ /* 0x000fe200078e001a */
[----:B------:R-:W1:Y:S03]  /*1820*/  LDC.64 R30, c[0x0][0x3a0] ;  /* 0x0000e800ff1e7b82 */ /* 0x000e660000000a00 */
        /* <DEDUP_REMOVED lines=18> */
[----:B-1----:R-:W-:Y:S01]  /*1950*/  ISETP.NE.U32.AND P0, PT, R30, 0x1, PT ;  /* 0x000000011e00780c */ /* 0x002fe20003f05070 */
[----:B------:R-:W-:Y:S01]  /*1960*/  IMAD.MOV R28, RZ, RZ, -R24 ;  /* 0x000000ffff1c7224 */ /* 0x000fe200078e0a18 */
[----:B------:R-:W-:-:S02]  /*1970*/  ISETP.NE.AND.EX P2, PT, R29, RZ, PT, P2 ;  /* 0x000000ff1d00720c */ /* 0x000fc40003f45320 */
        /* <DEDUP_REMOVED lines=22> */
.L_x_3949:
[----:B------:R-:W-:Y:S05]  /*1ae0*/  BSYNC.RECONVERGENT B1 ;  /* 0x0000000000017941 */ /* 0x000fea0003800200 */
.L_x_3948:
        /* <DEDUP_REMOVED lines=47> */
[----:B------:R-:W-:-:S03]  /*1de0*/  IMAD.HI.U32 R25, R27, R25, R26 ;  /* 0x000000191b197227 */ /* 0x000fc600078e001a */
        /* <DEDUP_REMOVED lines=12> */
[----:B------:R-:W-:Y:S01]  /*1eb0*/  ISETP.NE.AND P2, PT, R23, RZ, PT ;  /* 0x000000ff1700720c */ /* 0x000fe20003f45270 */
[----:B------:R-:W0:Y:S01]  /*1ec0*/  F2I.FTZ.U32.TRUNC.NTZ R27, R27 ;  /* 0x0000001b001b7305 */ /* 0x000e22000021f000 */
        /* <DEDUP_REMOVED lines=26> */
[----:B0-----:R-:W-:Y:S02]  /*2070*/  ISETP.NE.U32.AND P2, PT, R28, 0x1, PT ;  /* 0x000000011c00780c */ /* 0x001fe40003f45070 */
[----:B------:R-:W-:Y:S02]  /*2080*/  SHF.R.S64 R28, RZ, 0x1e, R11 ;  /* 0x0000001eff1c7819 */ /* 0x000fe4000000100b */
[----:B------:R-:W-:Y:S02]  /*2090*/  ISETP.NE.AND.EX P2, PT, R29, RZ, PT, P2 ;  /* 0x000000ff1d00720c */ /* 0x000fe40003f45320 */
[----:B------:R-:W-:Y:S02]  /*20a0*/  @!P0 IADD3 R23, PT, PT, -R23, RZ, RZ ;  /* 0x000000ff17178210 */ /* 0x000fe40007ffe1ff */
[----:B--2---:R-:W-:Y:S02]  /*20b0*/  ISETP.NE.U32.AND P0, PT, R32, 0x1, PT ;  /* 0x000000012000780c */ /* 0x004fe40003f05070 */
[----:B------:R-:W-:-:S02]  /*20c0*/  @!P5 LOP3.LUT R23, RZ, R12, RZ, 0x33, !PT ;  /* 0x0000000cff17d212 */ /* 0x000fc400078e33ff */
[----:B---3--:R-:W-:Y:S02]  /*20d0*/  ISETP.NE.U32.AND P5, PT, R30, 0x1, PT ;  /* 0x000000011e00780c */ /* 0x008fe40003fa5070 */
        /* <DEDUP_REMOVED lines=24> */
.L_x_3951:
[----:B------:R-:W-:Y:S05]  /*2260*/  BSYNC.RECONVERGENT B1 ;  /* 0x0000000000017941 */ /* 0x000fea0003800200 */
.L_x_3950:
        /* <DEDUP_REMOVED lines=46> */
[----:B------:R-:W-:-:S05]  /*2550*/  @!P4 LOP3.LUT R23, RZ, R30, RZ, 0x33, !PT ;  /* 0x0000001eff17c212 */ /* 0x000fca00078e33ff */
[----:B------:R-:W-:-:S04]  /*2560*/  IMAD.MOV R28, RZ, RZ, -R23 ;  /* 0x000000ffff1c7224 */ /* 0x000fc800078e0a17 */
[----:B------:R-:W-:Y:S02]  /*2570*/  IMAD R35, R30, R28, R11 ;  /* 0x0000001c1e237224 */ /* 0x000fe400078e020b */
[----:B------:R-:W-:Y:S01]  /*2580*/  IMAD.MOV.U32 R28, RZ, RZ, RZ ;  /* 0x000000ffff1c7224 */ /* 0x000fe200078e00ff */
[----:B------:R-:W0:Y:S02]  /*2590*/  LDC.64 R30, c[0x0][0x390] ;  /* 0x0000e400ff1e7b82 */ /* 0x000e240000000a00 */
[----:B------:R-:W-:Y:S01]  /*25a0*/  IABS R27, R35 ;  /* 0x00000023001b7213 */ /* 0x000fe20000000000 */
[----:B------:R-:W-:-:S06]  /*25b0*/  IMAD.HI.U32 R28, R29, R25, R28 ;  /* 0x000000191d1c7227 */ /* 0x000fcc00078e001c */
        /* <DEDUP_REMOVED lines=11> */
[----:B------:R-:W-:Y:S01]  /*2670*/  @P4 IADD3 R25, PT, PT, R25, 0x1, RZ ;  /* 0x0000000119194810 */ /* 0x000fe20007ffe0ff */
[----:B------:R-:W1:Y:S01]  /*2680*/  LDC.64 R28, c[0x0][0x398] ;  /* 0x0000e600ff1c7b82 */ /* 0x000e620000000a00 */
[----:B------:R-:W-:Y:S01]  /*2690*/  ISETP.GE.AND P4, PT, R27, RZ, PT ;  /* 0x000000ff1b00720c */ /* 0x000fe20003f86270 */
[----:B------:R2:W3:Y:S02]  /*26a0*/  F2I.FTZ.U32.TRUNC.NTZ R33, R32 ;  /* 0x0000002000217305 */ /* 0x0004e4000021f000 */
[----:B------:R-:W-:Y:S02]  /*26b0*/  IMAD.MOV.U32 R34, RZ, RZ, R25 ;  /* 0x000000ffff227224 */ /* 0x000fe400078e0019 */
[----:B--2---:R-:W-:-:S08]  /*26c0*/  HFMA2 R32, -RZ, RZ, 0, 0 ;  /* 0x00000000ff207431 */ /* 0x004fd000000001ff */
[----:B------:R-:W-:Y:S02]  /*26d0*/  @!P4 IADD3 R34, PT, PT, -R34, RZ, RZ ;  /* 0x000000ff2222c210 */ /* 0x000fe40007ffe1ff */
        /* <DEDUP_REMOVED lines=12> */
[----:B-1----:R-:W-:-:S03]  /*27a0*/  ISETP.NE.U32.AND P4, PT, R28, 0x1, PT ;  /* 0x000000011c00780c */ /* 0x002fc60003f85070 */
        /* <DEDUP_REMOVED lines=21> */
[----:B-1----:R-:W-:Y:S01]  /*2900*/  ISETP.NE.U32.AND P4, PT, R28, 0x1, PT ;  /* 0x000000011c00780c */ /* 0x002fe20003f85070 */
[----:B------:R-:W-:Y:S01]  /*2910*/  IMAD R28, R25, UR36, RZ ;  /* 0x00000024191c7c24 */ /* 0x000fe2000f8e02ff */
[----:B------:R-:W-:Y:S02]  /*2920*/  SHF.R.S64 R30, RZ, 0x1e, R11 ;  /* 0x0000001eff1e7819 */ /* 0x000fe4000000100b */
[----:B------:R-:W-:Y:S01]  /*2930*/  ISETP.NE.AND.EX P4, PT, R29, RZ, PT, P4 ;  /* 0x000000ff1d00720c */ /* 0x000fe20003f85340 */
        /* <DEDUP_REMOVED lines=14> */
.L_x_3953:
[----:B------:R-:W-:Y:S05]  /*2a20*/  BSYNC.RECONVERGENT B1 ;  /* 0x0000000000017941 */ /* 0x000fea0003800200 */
.L_x_3952:
        /* <DEDUP_REMOVED lines=33> */
[----:B------:R-:W-:Y:S02]  /*2c40*/  LOP3.LUT R21, R11, R32, RZ, 0x3c, !PT ;  /* 0x000000200b157212 */ /* 0x000fe400078e3cff */
[----:B0-----:R-:W-:-:S06]  /*2c50*/  IADD3 R31, PT, PT, R25, 0xffffffe, RZ ;  /* 0x0ffffffe191f7810 */ /* 0x001fcc0007ffe0ff */
[----:B------:R-:W0:Y:S03]  /*2c60*/  F2I.FTZ.U32.TRUNC.NTZ R31, R31 ;  /* 0x0000001f001f7305 */ /* 0x000e26000021f000 */
[----:B------:R-:W-:Y:S01]  /*2c70*/  @P3 VIADD R23, R23, 0x1 ;  /* 0x0000000117173836 */ /* 0x000fe20000000000 */
[----:B------:R-:W-:Y:S02]  /*2c80*/  ISETP.GE.AND P3, PT, R21, RZ, PT ;  /* 0x000000ff1500720c */ /* 0x000fe40003f66270 */
[----:B------:R-:W1:Y:S11]  /*2c90*/  LDC R21, c[0x0][0x3c0] ;  /* 0x0000f000ff157b82 */ /* 0x000e760000000800 */
[----:B------:R-:W-:Y:S01]  /*2ca0*/  @!P3 IMAD.MOV R23, RZ, RZ, -R23 ;  /* 0x000000ffff17b224 */ /* 0x000fe200078e0a17 */
[----:B------:R-:W-:Y:S01]  /*2cb0*/  ISETP.NE.AND P3, PT, R32, RZ, PT ;  /* 0x000000ff2000720c */ /* 0x000fe20003f65270 */
[----:B0-----:R-:W-:-:S04]  /*2cc0*/  IMAD.MOV R25, RZ, RZ, -R31 ;  /* 0x000000ffff197224 */ /* 0x001fc800078e0a1f */
[----:B------:R-:W-:Y:S01]  /*2cd0*/  IMAD R25, R25, R36, RZ ;  /* 0x0000002419197224 */ /* 0x000fe200078e02ff */
[----:B-1----:R-:W-:-:S07]  /*2ce0*/  IABS R42, R21 ;  /* 0x00000015002a7213 */ /* 0x002fce0000000000 */
[----:B------:R-:W-:-:S04]  /*2cf0*/  @!P3 LOP3.LUT R23, RZ, R32, RZ, 0x33, !PT ;  /* 0x00000020ff17b212 */ /* 0x000fc800078e33ff */
[----:B------:R-:W-:-:S05]  /*2d00*/  IADD3 R30, PT, PT, -R23, RZ, RZ ;  /* 0x000000ff171e7210 */ /* 0x000fca0007ffe1ff */
[----:B------:R-:W-:Y:S02]  /*2d10*/  IMAD R29, R32, R30, R11 ;  /* 0x0000001e201d7224 */ /* 0x000fe400078e020b */
[----:B------:R-:W-:Y:S01]  /*2d20*/  IMAD.MOV.U32 R30, RZ, RZ, RZ ;  /* 0x000000ffff1e7224 */ /* 0x000fe200078e00ff */
[----:B------:R-:W0:Y:S02]  /*2d30*/  LDC.64 R32, c[0x0][0x390] ;  /* 0x0000e400ff207b82 */ /* 0x000e240000000a00 */
[----:B------:R-:W-:Y:S01]  /*2d40*/  IABS R27, R29 ;  /* 0x0000001d001b7213 */ /* 0x000fe20000000000 */
[----:B------:R-:W-:-:S06]  /*2d50*/  IMAD.HI.U32 R30, R31, R25, R30 ;  /* 0x000000191f1e7227 */ /* 0x000fcc00078e001e */
        /* <DEDUP_REMOVED lines=13> */
[----:B------:R1:W2:Y:S01]  /*2e30*/  F2I.FTZ.U32.TRUNC.NTZ R35, R34 ;  /* 0x0000002200237305 */ /* 0x0002a2000021f000 */
[----:B------:R-:W3:Y:S02]  /*2e40*/  LDC.64 R30, c[0x0][0x398] ;  /* 0x0000e600ff1e7b82 */ /* 0x000ee40000000a00 */
[----:B------:R-:W-:Y:S01]  /*2e50*/  MOV R36, R25 ;  /* 0x0000001900247202 */ /* 0x000fe20000000f00 */
[----:B-1----:R-:W-:-:S08]  /*2e60*/  IMAD.MOV.U32 R34, RZ, RZ, RZ ;  /* 0x000000ffff227224 */ /* 0x002fd000078e00ff */
[----:B------:R-:W-:Y:S01]  /*2e70*/  @!P3 IMAD.MOV R36, RZ, RZ, -R36 ;  /* 0x000000ffff24b224 */ /* 0x000fe200078e0a24 */
[----:B------:R-:W-:Y:S02]  /*2e80*/  ISETP.NE.AND P3, PT, R12, RZ, PT ;  /* 0x000000ff0c00720c */ /* 0x000fe40003f65270 */
[----:B--2---:R-:W-:-:S11]  /*2e90*/  IADD3 R27, PT, PT, RZ, -R35, RZ ;  /* 0x80000023ff1b7210 */ /* 0x004fd60007ffe0ff */
        /* <DEDUP_REMOVED lines=10> */
[----:B---3--:R-:W-:-:S03]  /*2f40*/  ISETP.NE.U32.AND P3, PT, R30, 0x1, PT ;  /* 0x000000011e00780c */ /* 0x008fc60003f65070 */
[----:B------:R-:W-:Y:S01]  /*2f50*/  IMAD.HI.U32 R12, R12, R27, RZ ;  /* 0x0000001b0c0c7227 */ /* 0x000fe200078e00ff */
[----:B------:R-:W-:-:S04]  /*2f60*/  ISETP.NE.AND.EX P3, PT, R31, RZ, PT, P3 ;  /* 0x000000ff1f00720c */ /* 0x000fc80003f65330 */
[----:B------:R-:W-:-:S05]  /*2f70*/  IADD3 R30, PT, PT, -R12, RZ, RZ ;  /* 0x000000ff0c1e7210 */ /* 0x000fca0007ffe1ff */
[----:B------:R-:W-:Y:S01]  /*2f80*/  IMAD R23, R42, R30, R27 ;  /* 0x0000001e2a177224 */ /* 0x000fe200078e021b */
        /* <DEDUP_REMOVED lines=35> */
.L_x_3955:
[----:B------:R-:W-:Y:S05]  /*31c0*/  BSYNC.RECONVERGENT B1 ;  /* 0x0000000000017941 */ /* 0x000fea0003800200 */
.L_x_3954:
[----:B------:R-:W-:Y:S01]  /*31d0*/  BSSY.RECONVERGENT B1, `(.L_x_3956) ;  /* 0x0000077000017945 */ /* 0x000fe20003800200 */
        /* <DEDUP_REMOVED lines=31> */
[----:B0-----:R-:W-:-:S10]  /*33d0*/  VIADD R33, R25, 0xffffffe ;  /* 0x0ffffffe19217836 */ /* 0x001fd40000000000 */
[----:B------:R-:W-:Y:S01]  /*33e0*/  @P2 VIADD R23, R23, 0x1 ;  /* 0x0000000117172836 */ /* 0x000fe20000000000 */
[----:B------:R-:W-:Y:S01]  /*33f0*/  ISETP.GE.AND P2, PT, R21, RZ, PT ;  /* 0x000000ff1500720c */ /* 0x000fe20003f46270 */
[----:B------:R-:W0:Y:S01]  /*3400*/  F2I.FTZ.U32.TRUNC.NTZ R33, R33 ;  /* 0x0000002100217305 */ /* 0x000e22000021f000 */
[----:B------:R-:W1:Y:S11]  /*3410*/  LDC R21, c[0x0][0x3c0] ;  /* 0x0000f000ff157b82 */ /* 0x000e760000000800 */
[----:B------:R-:W-:-:S02]  /*3420*/  @!P2 IADD3 R23, PT, PT, -R23, RZ, RZ ;  /* 0x000000ff1717a210 */ /* 0x000fc40007ffe1ff */
[----:B------:R-:W-:Y:S01]  /*3430*/  ISETP.NE.AND P2, PT, R34, RZ, PT ;  /* 0x000000ff2200720c */ /* 0x000fe20003f45270 */
[----:B0-----:R-:W-:-:S04]  /*3440*/  IMAD.MOV R25, RZ, RZ, -R33 ;  /* 0x000000ffff197224 */ /* 0x001fc800078e0a21 */
[----:B------:R-:W-:Y:S01]  /*3450*/  IMAD R25, R25, R40, RZ ;  /* 0x0000002819197224 */ /* 0x000fe200078e02ff */
[----:B-1----:R-:W-:-:S07]  /*3460*/  IABS R42, R21 ;  /* 0x00000015002a7213 */ /* 0x002fce0000000000 */
[----:B------:R-:W-:-:S05]  /*3470*/  @!P2 LOP3.LUT R23, RZ, R34, RZ, 0x33, !PT ;  /* 0x00000022ff17a212 */ /* 0x000fca00078e33ff */
[----:B------:R-:W-:-:S04]  /*3480*/  IMAD.MOV R32, RZ, RZ, -R23 ;  /* 0x000000ffff207224 */ /* 0x000fc800078e0a17 */
[----:B------:R-:W-:Y:S01]  /*3490*/  IMAD R29, R34, R32, R11 ;  /* 0x00000020221d7224 */ /* 0x000fe200078e020b */
[----:B------:R-:W-:Y:S01]  /*34a0*/  MOV R32, RZ ;  /* 0x000000ff00207202 */ /* 0x000fe20000000f00 */
[----:B------:R-:W0:Y:S03]  /*34b0*/  LDC.64 R34, c[0x0][0x390] ;  /* 0x0000e400ff227b82 */ /* 0x000e260000000a00 */
        /* <DEDUP_REMOVED lines=15> */
[----:B------:R-:W1:Y:S01]  /*35b0*/  LDC.64 R32, c[0x0][0x398] ;  /* 0x0000e600ff207b82 */ /* 0x000e620000000a00 */
[----:B------:R2:W3:Y:S01]  /*35c0*/  F2I.FTZ.U32.TRUNC.NTZ R37, R36 ;  /* 0x0000002400257305 */ /* 0x0004e2000021f000 */
[----:B------:R-:W-:Y:S02]  /*35d0*/  IMAD.MOV.U32 R31, RZ, RZ, R25 ;  /* 0x000000ffff1f7224 */ /* 0x000fe400078e0019 */
[----:B--2---:R-:W-:-:S08]  /*35e0*/  IMAD.MOV.U32 R36, RZ, RZ, RZ ;  /* 0x000000ffff247224 */ /* 0x004fd000078e00ff */
[----:B------:R-:W-:Y:S01]  /*35f0*/  @!P2 IMAD.MOV R31, RZ, RZ, -R31 ;  /* 0x000000ffff1fa224 */ /* 0x000fe200078e0a1f */
[----:B------:R-:W-:Y:S01]  /*3600*/  ISETP.NE.AND P2, PT, R12, RZ, PT ;  /* 0x000000ff0c00720c */ /* 0x000fe20003f45270 */
[----:B---3--:R-:W-:-:S12]  /*3610*/  IMAD.MOV R27, RZ, RZ, -R37 ;  /* 0x000000ffff1b7224 */ /* 0x008fd800078e0a25 */
        /* <DEDUP_REMOVED lines=50> */
.L_x_3957:
[----:B------:R-:W-:Y:S05]  /*3940*/  BSYNC.RECONVERGENT B1 ;  /* 0x0000000000017941 */ /* 0x000fea0003800200 */
.L_x_3956:
        /* <DEDUP_REMOVED lines=36> */
[----:B------:R-:W-:Y:S01]  /*3b90*/  ISETP.GE.AND P6, PT, R12, RZ, PT ;  /* 0x000000ff0c00720c */ /* 0x000fe20003fc6270 */
[----:B------:R0:W1:Y:S02]  /*3ba0*/  F2I.FTZ.U32.TRUNC.NTZ R35, R34 ;  /* 0x0000002200237305 */ /* 0x000064000021f000 */
[----:B0-----:R-:W-:-:S10]  /*3bb0*/  IMAD.MOV.U32 R34, RZ, RZ, RZ ;  /* 0x000000ffff227224 */ /* 0x001fd400078e00ff */
[----:B------:R-:W-:Y:S01]  /*3bc0*/  @!P6 IMAD.MOV R23, RZ, RZ, -R23 ;  /* 0x000000ffff17e224 */ /* 0x000fe200078e0a17 */
[----:B------:R-:W-:Y:S02]  /*3bd0*/  ISETP.NE.AND P6, PT, R42, RZ, PT ;  /* 0x000000ff2a00720c */ /* 0x000fe40003fc5270 */
[----:B-1----:R-:W-:-:S05]  /*3be0*/  IADD3 R25, PT, PT, RZ, -R35, RZ ;  /* 0x80000023ff197210 */ /* 0x002fca0007ffe0ff */
[----:B------:R-:W-:-:S04]  /*3bf0*/  IMAD R25, R25, R36, RZ ;  /* 0x0000002419197224 */ /* 0x000fc800078e02ff */
[----:B------:R-:W-:Y:S02]  /*3c00*/  IMAD.HI.U32 R40, R35, R25, R34 ;  /* 0x0000001923287227 */ /* 0x000fe400078e0022 */
[----:B------:R-:W-:-:S05]  /*3c10*/  @!P6 LOP3.LUT R23, RZ, R42, RZ, 0x33, !PT ;  /* 0x0000002aff17e212 */ /* 0x000fca00078e33ff */
[----:B------:R-:W-:-:S04]  /*3c20*/  IMAD.MOV R12, RZ, RZ, -R23 ;  /* 0x000000ffff0c7224 */ /* 0x000fc800078e0a17 */
        /* <DEDUP_REMOVED lines=19> */
[----:B0-----:R-:W-:-:S06]  /*3d60*/  VIADD R35, R31, 0xffffffe ;  /* 0x0ffffffe1f237836 */ /* 0x001fcc0000000000 */
[----:B------:R-:W0:Y:S02]  /*3d70*/  F2I.FTZ.U32.TRUNC.NTZ R35, R35 ;  /* 0x0000002300237305 */ /* 0x000e24000021f000 */
[----:B------:R-:W-:Y:S02]  /*3d80*/  @!P6 IADD3 R29, PT, PT, -R29, RZ, RZ ;  /* 0x000000ff1d1de210 */ /* 0x000fe40007ffe1ff */
[----:B------:R-:W-:Y:S01]  /*3d90*/  ISETP.NE.AND P6, PT, R21, RZ, PT ;  /* 0x000000ff1500720c */ /* 0x000fe20003fc5270 */
[----:B0-----:R-:W-:-:S12]  /*3da0*/  IMAD.MOV R25, RZ, RZ, -R35 ;  /* 0x000000ffff197224 */ /* 0x001fd800078e0a23 */
[----:B------:R-:W-:Y:S02]  /*3db0*/  @!P6 LOP3.LUT R29, RZ, R21, RZ, 0x33, !PT ;  /* 0x00000015ff1de212 */ /* 0x000fe400078e33ff */
[----:B--2---:R-:W-:-:S03]  /*3dc0*/  ISETP.NE.U32.AND P6, PT, R36, 0x1, PT ;  /* 0x000000012400780c */ /* 0x004fc60003fc5070 */
        /* <DEDUP_REMOVED lines=10> */
[----:B------:R-:W-:-:S03]  /*3e70*/  ISETP.NE.AND.EX P6, PT, R41, RZ, PT, P6 ;  /* 0x000000ff2900720c */ /* 0x000fc60003fc5360 */
        /* <DEDUP_REMOVED lines=38> */
.L_x_3959:
[----:B------:R-:W-:Y:S05]  /*40e0*/  BSYNC.RECONVERGENT B1 ;  /* 0x0000000000017941 */ /* 0x000fea0003800200 */
.L_x_3958:
        /* <DEDUP_REMOVED lines=31> */
[----:B------:R-:W-:Y:S02]  /*42e0*/  LOP3.LUT R12, R11, R44, RZ, 0x3c, !PT ;  /* 0x0000002c0b0c7212 */ /* 0x000fe400078e3cff */
[----:B0-----:R-:W-:-:S09]  /*42f0*/  IADD3 R36, PT, PT, R25, 0xffffffe, RZ ;  /* 0x0ffffffe19247810 */ /* 0x001fd20007ffe0ff */
[----:B------:R-:W-:Y:S01]  /*4300*/  @P0 VIADD R23, R23, 0x1 ;  /* 0x0000000117170836 */ /* 0x000fe20000000000 */
[----:B------:R-:W-:Y:S01]  /*4310*/  ISETP.GE.AND P0, PT, R12, RZ, PT ;  /* 0x000000ff0c00720c */ /* 0x000fe20003f06270 */
[----:B------:R0:W1:Y:S02]  /*4320*/  F2I.FTZ.U32.TRUNC.NTZ R37, R36 ;  /* 0x0000002400257305 */ /* 0x000064000021f000 */
[----:B0-----:R-:W-:-:S10]  /*4330*/  IMAD.MOV.U32 R36, RZ, RZ, RZ ;  /* 0x000000ffff247224 */ /* 0x001fd400078e00ff */
[----:B------:R-:W-:Y:S01]  /*4340*/  @!P0 IMAD.MOV R23, RZ, RZ, -R23 ;  /* 0x000000ffff178224 */ /* 0x000fe200078e0a17 */
[----:B------:R-:W-:Y:S01]  /*4350*/  ISETP.NE.AND P0, PT, R44, RZ, PT ;  /* 0x000000ff2c00720c */ /* 0x000fe20003f05270 */
[----:B-1----:R-:W-:-:S04]  /*4360*/  IMAD.MOV R25, RZ, RZ, -R37 ;  /* 0x000000ffff197224 */ /* 0x002fc800078e0a25 */
[----:B------:R-:W-:-:S04]  /*4370*/  IMAD R25, R25, R40, RZ ;  /* 0x0000002819197224 */ /* 0x000fc800078e02ff */
[----:B------:R-:W-:-:S04]  /*4380*/  IMAD.HI.U32 R42, R37, R25, R36 ;  /* 0x00000019252a7227 */ /* 0x000fc800078e0024 */
[----:B------:R-:W-:-:S04]  /*4390*/  @!P0 LOP3.LUT R23, RZ, R44, RZ, 0x33, !PT ;  /* 0x0000002cff178212 */ /* 0x000fc800078e33ff */
[----:B------:R-:W-:-:S05]  /*43a0*/  IADD3 R12, PT, PT, -R23, RZ, RZ ;  /* 0x000000ff170c7210 */ /* 0x000fca0007ffe1ff */
        /* <DEDUP_REMOVED lines=17> */
[----:B------:R-:W-:-:S03]  /*44c0*/  ISETP.GE.AND P0, PT, R27, RZ, PT ;  /* 0x000000ff1b00720c */ /* 0x000fc60003f06270 */
[----:B------:R-:W-:Y:S01]  /*44d0*/  IMAD.MOV.U32 R29, RZ, RZ, R25 ;  /* 0x000000ffff1d7224 */ /* 0x000fe200078e0019 */
[----:B0-----:R-:W-:-:S09]  /*44e0*/  IADD3 R37, PT, PT, R31, 0xffffffe, RZ ;  /* 0x0ffffffe1f257810 */ /* 0x001fd20007ffe0ff */
[----:B------:R-:W-:Y:S01]  /*44f0*/  @!P0 IMAD.MOV R29, RZ, RZ, -R29 ;  /* 0x000000ffff1d8224 */ /* 0x000fe200078e0a1d */
[----:B------:R-:W-:Y:S01]  /*4500*/  ISETP.NE.AND P0, PT, R21, RZ, PT ;  /* 0x000000ff1500720c */ /* 0x000fe20003f05270 */
[----:B------:R-:W0:-:S12]  /*4510*/  F2I.FTZ.U32.TRUNC.NTZ R37, R37 ;  /* 0x0000002500257305 */ /* 0x000e18000021f000 */
[----:B------:R-:W-:Y:S02]  /*4520*/  @!P0 LOP3.LUT R29, RZ, R21, RZ, 0x33, !PT ;  /* 0x00000015ff1d8212 */ /* 0x000fe400078e33ff */
[----:B--2---:R-:W-:Y:S02]  /*4530*/  ISETP.NE.U32.AND P0, PT, R40, 0x1, PT ;  /* 0x000000012800780c */ /* 0x004fe40003f05070 */
[----:B0-----:R-:W-:Y:S01]  /*4540*/  IADD3 R25, PT, PT, RZ, -R37, RZ ;  /* 0x80000025ff197210 */ /* 0x001fe20007ffe0ff */
[----:B------:R-:W-:Y:S01]  /*4550*/  IMAD.MOV R36, RZ, RZ, -R29 ;  /* 0x000000ffff247224 */ /* 0x000fe200078e0a1d */
[----:B------:R-:W-:Y:S02]  /*4560*/  ISETP.NE.AND.EX P0, PT, R41, RZ, PT, P0 ;  /* 0x000000ff2900720c */ /* 0x000fe40003f05300 */
[----:B------:R-:W0:Y:S01]  /*4570*/  LDC.64 R40, c[0x0][0x3a8] ;  /* 0x0000ea00ff287b82 */ /* 0x000e220000000a00 */
[----:B------:R-:W-:Y:S02]  /*4580*/  IMAD R31, R21, R36, R44 ;  /* 0x00000024151f7224 */ /* 0x000fe400078e022c */
[----:B------:R-:W-:Y:S01]  /*4590*/  IMAD R21, R25, R46, RZ ;  /* 0x0000002e19157224 */ /* 0x000fe200078e02ff */
[----:B------:R-:W-:Y:S01]  /*45a0*/  SEL R25, R23, RZ, P0 ;  /* 0x000000ff17197207 */ /* 0x000fe20000000000 */
[----:B------:R-:W-:Y:S01]  /*45b0*/  IMAD.MOV.U32 R36, RZ, RZ, RZ ;  /* 0x000000ffff247224 */ /* 0x000fe200078e00ff */
[----:B------:R-:W-:-:S02]  /*45c0*/  IABS R27, R31 ;  /* 0x0000001f001b7213 */ /* 0x000fc40000000000 */
[----:B-1----:R-:W-:Y:S01]  /*45d0*/  ISETP.NE.U32.AND P0, PT, R42, 0x1, PT ;  /* 0x000000012a00780c */ /* 0x002fe20003f05070 */
[----:B------:R-:W-:-:S03]  /*45e0*/  IMAD.HI.U32 R36, R37, R21, R36 ;  /* 0x0000001525247227 */ /* 0x000fc600078e0024 */
[----:B------:R-:W-:-:S03]  /*45f0*/  ISETP.NE.AND.EX P0, PT, R43, RZ, PT, P0 ;  /* 0x000000ff2b00720c */ /* 0x000fc60003f05300 */
        /* <DEDUP_REMOVED lines=38> */
.L_x_3961:
[----:B------:R-:W-:Y:S05]  /*4860*/  BSYNC.RECONVERGENT B1 ;  /* 0x0000000000017941 */ /* 0x000fea0003800200 */
.L_x_3960:
        /* <DEDUP_REMOVED lines=38> */
[----:B0-----:R-:W-:-:S12]  /*4ad0*/  IMAD.MOV.U32 R14, RZ, RZ, RZ ;  /* 0x000000ffff0e7224 */ /* 0x001fd800078e00ff */
[----:B------:R-:W-:Y:S02]  /*4ae0*/  @!P5 IMAD.IADD R12, R12, 0x1, -R25 ;  /* 0x000000010c0cd824 */ /* 0x000fe400078e0a19 */
[----:B------:R-:W-:-:S03]  /*4af0*/  @!P5 VIADD R23, R23, 0x1 ;  /* 0x000000011717d836 */ /* 0x000fc60000000000 */
[----:B------:R-:W-:Y:S02]  /*4b00*/  ISETP.GE.U32.AND P5, PT, R12, R25, PT ;  /* 0x000000190c00720c */ /* 0x000fe40003fa6070 */
[----:B------:R-:W-:Y:S02]  /*4b10*/  LOP3.LUT R12, R11, R44, RZ, 0x3c, !PT ;  /* 0x0000002c0b0c7212 */ /* 0x000fe400078e3cff */
[----:B-1----:R-:W-:-:S05]  /*4b20*/  IADD3 R25, PT, PT, RZ, -R15, RZ ;  /* 0x8000000fff197210 */ /* 0x002fca0007ffe0ff */
[----:B------:R-:W-:-:S04]  /*4b30*/  IMAD R25, R25, R46, RZ ;  /* 0x0000002e19197224 */ /* 0x000fc800078e02ff */
[----:B------:R-:W-:Y:S01]  /*4b40*/  @P5 IADD3 R23, PT, PT, R23, 0x1, RZ ;  /* 0x0000000117175810 */ /* 0x000fe20007ffe0ff */
[----:B------:R-:W-:Y:S01]  /*4b50*/  IMAD.HI.U32 R40, R15, R25, R14 ;  /* 0x000000190f287227 */ /* 0x000fe200078e000e */
[----:B------:R-:W-:-:S13]  /*4b60*/  ISETP.GE.AND P5, PT, R12, RZ, PT ;  /* 0x000000ff0c00720c */ /* 0x000fda0003fa6270 */
[----:B------:R-:W-:Y:S01]  /*4b70*/  @!P5 IMAD.MOV R23, RZ, RZ, -R23 ;  /* 0x000000ffff17d224 */ /* 0x000fe200078e0a17 */
[----:B------:R-:W-:-:S13]  /*4b80*/  ISETP.NE.AND P5, PT, R44, RZ, PT ;  /* 0x000000ff2c00720c */ /* 0x000fda0003fa5270 */
        /* <DEDUP_REMOVED lines=20> */
[----:B------:R-:W-:-:S10]  /*4cd0*/  IMAD.MOV.U32 R25, RZ, RZ, R14 ;  /* 0x000000ffff197224 */ /* 0x000fd400078e000e */
[----:B------:R-:W-:Y:S01]  /*4ce0*/  @!P5 IADD3 R25, PT, PT, -R25, RZ, RZ ;  /* 0x000000ff1919d210 */ /* 0x000fe20007ffe1ff */
[----:B0-----:R-:W-:Y:S01]  /*4cf0*/  VIADD R15, R27, 0xffffffe ;  /* 0x0ffffffe1b0f7836 */ /* 0x001fe20000000000 */
[----:B------:R-:W-:-:S05]  /*4d00*/  ISETP.NE.AND P5, PT, R21, RZ, PT ;  /* 0x000000ff1500720c */ /* 0x000fca0003fa5270 */
[----:B------:R-:W0:Y:S08]  /*4d10*/  F2I.FTZ.U32.TRUNC.NTZ R15, R15 ;  /* 0x0000000f000f7305 */ /* 0x000e30000021f000 */
[----:B------:R-:W-:Y:S02]  /*4d20*/  @!P5 LOP3.LUT R25, RZ, R21, RZ, 0x33, !PT ;  /* 0x00000015ff19d212 */ /* 0x000fe400078e33ff */
[----:B-1----:R-:W-:-:S03]  /*4d30*/  ISETP.NE.U32.AND P5, PT, R40, 0x1, PT ;  /* 0x000000012800780c */ /* 0x002fc60003fa5070 */
[----:B------:R-:W-:Y:S01]  /*4d40*/  IMAD.MOV R14, RZ, RZ, -R25 ;  /* 0x000000ffff0e7224 */ /* 0x000fe200078e0a19 */
[----:B------:R-:W-:Y:S02]  /*4d50*/  ISETP.NE.AND.EX P5, PT, R41, RZ, PT, P5 ;  /* 0x000000ff2900720c */ /* 0x000fe40003fa5350 */
[----:B0-----:R-:W-:Y:S01]  /*4d60*/  IADD3 R31, PT, PT, RZ, -R15, RZ ;  /* 0x8000000fff1f7210 */ /* 0x001fe20007ffe0ff */
[----:B------:R-:W-:Y:S01]  /*4d70*/  IMAD R27, R21, R14, R44 ;  /* 0x0000000e151b7224 */ /* 0x000fe200078e022c */
[----:B------:R-:W-:Y:S01]  /*4d80*/  SEL R23, R23, RZ, P5 ;  /* 0x000000ff17177207 */ /* 0x000fe20002800000 */
[----:B------:R-:W0:Y:S02]  /*4d90*/  LDC.64 R44, c[0x0][0x398] ;  /* 0x0000e600ff2c7b82 */ /* 0x000e240000000a00 */
[----:B------:R-:W-:-:S04]  /*4da0*/  IMAD.MOV.U32 R14, RZ, RZ, R31 ;  /* 0x000000ffff0e7224 */ /* 0x000fc800078e001f */
[----:B------:R-:W-:Y:S02]  /*4db0*/  IMAD R21, R14, R29, RZ ;  /* 0x0000001d0e157224 */ /* 0x000fe400078e02ff */
[----:B------:R-:W-:Y:S01]  /*4dc0*/  IMAD.MOV.U32 R14, RZ, RZ, RZ ;  /* 0x000000ffff0e7224 */ /* 0x000fe200078e00ff */
[----:B------:R-:W1:Y:S03]  /*4dd0*/  LDC.64 R40, c[0x0][0x3a8] ;  /* 0x0000ea00ff287b82 */ /* 0x000e660000000a00 */
[----:B------:R-:W-:Y:S01]  /*4de0*/  IMAD.HI.U32 R21, R15, R21, R14 ;  /* 0x000000150f157227 */ /* 0x000fe200078e000e */
[----:B------:R-:W-:-:S05]  /*4df0*/  IABS R14, R27 ;  /* 0x0000001b000e7213 */ /* 0x000fca0000000000 */
[----:B------:R-:W-:-:S05]  /*4e00*/  IMAD.HI.U32 R21, R21, R14, RZ ;  /* 0x0000000e15157227 */ /* 0x000fca00078e00ff */
[----:B------:R-:W-:Y:S02]  /*4e10*/  IADD3 R15, PT, PT, -R21, RZ, RZ ;  /* 0x000000ff150f7210 */ /* 0x000fe40007ffe1ff */
[----:B0-----:R-:W-:Y:S02]  /*4e20*/  ISETP.NE.U32.AND P5, PT, R44, 0x1, PT ;  /* 0x000000012c00780c */ /* 0x001fe40003fa5070 */
[----:B------:R-:W-:Y:S01]  /*4e30*/  SHF.R.S64 R44, RZ, 0x1e, R11 ;  /* 0x0000001eff2c7819 */ /* 0x000fe2000000100b */
[----:B------:R-:W-:Y:S01]  /*4e40*/  IMAD R14, R29, R15, R14 ;  /* 0x0000000f1d0e7224 */ /* 0x000fe200078e020e */
        /* <DEDUP_REMOVED lines=13> */
[----:B0-----:R-:W-:Y:S01]  /*4f20*/  ISETP.NE.U32.AND P5, PT, R14, 0x1, PT ;  /* 0x000000010e00780c */ /* 0x001fe20003fa5070 */
[----:B------:R-:W-:-:S03]  /*4f30*/  IMAD R14, R23, UR36, RZ ;  /* 0x00000024170e7c24 */ /* 0x000fc6000f8e02ff */
[----:B------:R-:W-:Y:S01]  /*4f40*/  ISETP.NE.AND.EX P5, PT, R15, RZ, PT, P5 ;  /* 0x000000ff0f00720c */ /* 0x000fe20003fa5350 */
[----:B------:R-:W-:Y:S02]  /*4f50*/  IMAD.MOV R15, RZ, RZ, -R21 ;  /* 0x000000ffff0f7224 */ /* 0x000fe400078e0a15 */
[----:B------:R-:W-:Y:S01]  /*4f60*/  IMAD R14, R25, UR37, R14 ;  /* 0x00000025190e7c24 */ /* 0x000fe2000f8e020e */
        /* <DEDUP_REMOVED lines=17> */
.L_x_3963:
[----:B------:R-:W-:Y:S05]  /*5080*/  BSYNC.RECONVERGENT B1 ;  /* 0x0000000000017941 */ /* 0x000fea0003800200 */
.L_x_3962:
        /* <DEDUP_REMOVED lines=41> */
[----:B------:R-:W-:-:S04]  /*5320*/  IMAD.MOV R14, RZ, RZ, -R23 ;  /* 0x000000ffff0e7224 */ /* 0x000fc800078e0a17 */
[----:B------:R-:W-:Y:S01]  /*5330*/  IMAD R46, R46, R14, R11 ;  /* 0x0000000e2e2e7224 */ /* 0x000fe200078e020b */
[----:B------:R-:W-:-:S04]  /*5340*/  MOV R14, RZ ;  /* 0x000000ff000e7202 */ /* 0x000fc80000000f00 */
[----:B------:R-:W-:Y:S01]  /*5350*/  IABS R27, R46 ;  /* 0x0000002e001b7213 */ /* 0x000fe20000000000 */
[----:B------:R-:W-:Y:S01]  /*5360*/  IMAD.HI.U32 R14, R15, R25, R14 ;  /* 0x000000190f0e7227 */ /* 0x000fe200078e000e */
[----:B0-----:R-:W-:-:S03]  /*5370*/  IABS R25, R12 ;  /* 0x0000000c00197213 */ /* 0x001fc60000000000 */
[----:B------:R-:W-:Y:S02]  /*5380*/  IMAD.MOV.U32 R15, RZ, RZ, R27 ;  /* 0x000000ffff0f7224 */ /* 0x000fe400078e001b */
[----:B------:R-:W0:Y:S02]  /*5390*/  I2F.RP R27, R25 ;  /* 0x00000019001b7306 */ /* 0x000e240000209400 */
[----:B------:R-:W-:-:S04]  /*53a0*/  IMAD.HI.U32 R14, R14, R15, RZ ;  /* 0x0000000f0e0e7227 */ /* 0x000fc800078e00ff */
[----:B------:R-:W-:-:S04]  /*53b0*/  IMAD.MOV R44, RZ, RZ, -R14 ;  /* 0x000000ffff2c7224 */ /* 0x000fc800078e0a0e */
        /* <DEDUP_REMOVED lines=36> */
[----:B------:R-:W2:Y:S01]  /*5600*/  LDC.64 R44, c[0x0][0x3a0] ;  /* 0x0000e800ff2c7b82 */ /* 0x000ea20000000a00 */
[----:B------:R-:W-:-:S04]  /*5610*/  LOP3.LUT R25, R31, R12, RZ, 0x3c, !PT ;  /* 0x0000000c1f197212 */ /* 0x000fc800078e3cff */
[----:B------:R-:W-:-:S06]  /*5620*/  ISETP.GE.AND P4, PT, R25, RZ, PT ;  /* 0x000000ff1900720c */ /* 0x000fcc0003f86270 */
[----:B------:R-:W-:Y:S02]  /*5630*/  @P5 IADD3 R21, PT, PT, R21, 0x1, RZ ;  /* 0x0000000115155810 */ /* 0x000fe40007ffe0ff */
[----:B------:R-:W-:-:S05]  /*5640*/  ISETP.NE.AND P5, PT, R12, RZ, PT ;  /* 0x000000ff0c00720c */ /* 0x000fca0003fa5270 */
[----:B------:R-:W-:Y:S01]  /*5650*/  @!P4 IMAD.MOV R21, RZ, RZ, -R21 ;  /* 0x000000ffff15c224 */ /* 0x000fe200078e0a15 */
[----:B-1----:R-:W-:-:S04]  /*5660*/  ISETP.NE.U32.AND P4, PT, R14, 0x1, PT ;  /* 0x000000010e00780c */ /* 0x002fc80003f85070 */
[----:B------:R-:W-:-:S03]  /*5670*/  ISETP.NE.AND.EX P4, PT, R15, RZ, PT, P4 ;  /* 0x000000ff0f00720c */ /* 0x000fc60003f85340 */
        /* <DEDUP_REMOVED lines=24> */
.L_x_3965:
[----:B------:R-:W-:Y:S05]  /*5800*/  BSYNC.RECONVERGENT B1 ;  /* 0x0000000000017941 */ /* 0x000fea0003800200 */
.L_x_3964:
        /* <DEDUP_REMOVED lines=31> */
[----:B------:R-:W-:Y:S01]  /*5a00*/  ISETP.NE.AND P5, PT, R44, RZ, PT ;  /* 0x000000ff2c00720c */ /* 0x000fe20003fa5270 */
[----:B0-----:R-:W-:Y:S01]  /*5a10*/  IMAD.MOV R46, RZ, RZ, -R15 ;  /* 0x000000ffff2e7224 */ /* 0x001fe200078e0a0f */
[----:B------:R-:W-:Y:S02]  /*5a20*/  ISETP.GE.U32.AND P4, PT, R12, R27, PT ;  /* 0x0000001b0c00720c */ /* 0x000fe40003f86070 */
[----:B------:R-:W-:Y:S01]  /*5a30*/  LOP3.LUT R12, R11, R44, RZ, 0x3c, !PT ;  /* 0x0000002c0b0c7212 */ /* 0x000fe200078e3cff */
[----:B------:R-:W-:-:S03]  /*5a40*/  IMAD R27, R46, R25, RZ ;  /* 0x000000192e1b7224 */ /* 0x000fc600078e02ff */
        /* <DEDUP_REMOVED lines=47> */
[----:B------:R-:W-:Y:S01]  /*5d40*/  ISETP.GE.U32.AND P5, PT, R27, R52, PT ;  /* 0x000000341b00720c */ /* 0x000fe20003fa6070 */
[----:B------:R-:W1:Y:S01]  /*5d50*/  LDC.64 R14, c[0x0][0x398] ;  /* 0x0000e600ff0e7b82 */ /* 0x000e620000000a00 */
[----:B------:R-:W-:Y:S02]  /*5d60*/  LOP3.LUT R27, R29, R12, RZ, 0x3c, !PT ;  /* 0x0000000c1d1b7212 */ /* 0x000fe400078e3cff */
[----:B------:R-:W-:Y:S02]  /*5d70*/  SEL R21, R21, RZ, P3 ;  /* 0x000000ff15157207 */ /* 0x000fe40001800000 */
[----:B------:R-:W-:-:S07]  /*5d80*/  ISETP.GE.AND P4, PT, R27, RZ, PT ;  /* 0x000000ff1b00720c */ /* 0x000fce0003f86270 */
[----:B------:R-:W-:Y:S01]  /*5d90*/  @P5 VIADD R23, R23, 0x1 ;  /* 0x0000000117175836 */ /* 0x000fe20000000000 */
[----:B------:R-:W-:-:S05]  /*5da0*/  ISETP.NE.AND P5, PT, R12, RZ, PT ;  /* 0x000000ff0c00720c */ /* 0x000fca0003fa5270 */
[----:B------:R-:W-:Y:S02]  /*5db0*/  @!P4 IADD3 R23, PT, PT, -R23, RZ, RZ ;  /* 0x000000ff1717c210 */ /* 0x000fe40007ffe1ff */
[----:B--2---:R-:W-:Y:S02]  /*5dc0*/  ISETP.NE.U32.AND P4, PT, R44, 0x1, PT ;  /* 0x000000012c00780c */ /* 0x004fe40003f85070 */
[----:B------:R-:W-:Y:S02]  /*5dd0*/  SHF.R.S64 R44, RZ, 0x1e, R11 ;  /* 0x0000001eff2c7819 */ /* 0x000fe4000000100b */
[----:B-1----:R-:W-:Y:S01]  /*5de0*/  ISETP.NE.U32.AND P3, PT, R14, 0x1, PT ;  /* 0x000000010e00780c */ /* 0x002fe20003f65070 */
[----:B------:R-:W-:Y:S01]  /*5df0*/  IMAD R14, R21, UR36, RZ ;  /* 0x00000024150e7c24 */ /* 0x000fe2000f8e02ff */
[----:B------:R-:W-:Y:S02]  /*5e00*/  @!P5 LOP3.LUT R23, RZ, R12, RZ, 0x33, !PT ;  /* 0x0000000cff17d212 */ /* 0x000fe400078e33ff */
[----:B------:R-:W-:-:S02]  /*5e10*/  ISETP.NE.AND.EX P3, PT, R15, RZ, PT, P3 ;  /* 0x000000ff0f00720c */ /* 0x000fc40003f65330 */
[----:B------:R-:W-:Y:S01]  /*5e20*/  ISETP.NE.AND.EX P4, PT, R45, RZ, PT, P4 ;  /* 0x000000ff2d00720c */ /* 0x000fe20003f85340 */
[----:B------:R-:W-:Y:S01]  /*5e30*/  IMAD.MOV R15, RZ, RZ, -R23 ;  /* 0x000000ffff0f7224 */ /* 0x000fe200078e0a17 */
[----:B0-----:R-:W-:Y:S02]  /*5e40*/  ISETP.NE.U32.AND P5, PT, R46, 0x1, PT ;  /* 0x000000012e00780c */ /* 0x001fe40003fa5070 */
        /* <DEDUP_REMOVED lines=18> */
.L_x_3967:
[----:B------:R-:W-:Y:S05]  /*5f70*/  BSYNC.RECONVERGENT B1 ;  /* 0x0000000000017941 */ /* 0x000fea0003800200 */
.L_x_3966:
        /* <DEDUP_REMOVED lines=16> */
[----:B------:R-:W0:Y:S02]  /*6080*/  F2I.FTZ.U32.TRUNC.NTZ R15, R15 ;  /* 0x0000000f000f7305 */ /* 0x000e24000021f000 */
[----:B0-----:R-:W-:-:S04]  /*6090*/  IMAD.MOV R14, RZ, RZ, -R15 ;  /* 0x000000ffff0e7224 */ /* 0x001fc800078e0a0f */
[----:B------:R-:W-:Y:S02]  /*60a0*/  IMAD R25, R14, R21, RZ ;  /* 0x000000150e197224 */ /* 0x000fe400078e02ff */
[----:B------:R-:W-:-:S04]  /*60b0*/  IMAD.MOV.U32 R14, RZ, RZ, RZ ;  /* 0x000000ffff0e7224 */ /* 0x000fc800078e00ff */
[----:B------:R-:W-:Y:S01]  /*60c0*/  IMAD.HI.U32 R25, R15, R25, R14 ;  /* 0x000000190f197227 */ /* 0x000fe200078e000e */
[----:B------:R-:W-:-:S03]  /*60d0*/  MOV R14, R27 ;  /* 0x0000001b000e7202 */ /* 0x000fc60000000f00 */
[----:B------:R-:W-:Y:S02]  /*60e0*/  IMAD.MOV.U32 R27, RZ, RZ, R12 ;  /* 0x000000ffff1b7224 */ /* 0x000fe400078e000c */
        /* <DEDUP_REMOVED lines=24> */
[----:B------:R-:W-:Y:S02]  /*6270*/  IMAD.HI.U32 R25, R21, R14, RZ ;  /* 0x0000000e15197227 */ /* 0x000fe400078e00ff */
[----:B------:R-:W0:Y:S02]  /*6280*/  LDC R21, c[0x0][0x3c0] ;  /* 0x0000f000ff157b82 */ /* 0x000e240000000800 */
[----:B------:R-:W-:-:S04]  /*6290*/  IMAD.MOV R15, RZ, RZ, -R25 ;  /* 0x000000ffff0f7224 */ /* 0x000fc800078e0a19 */
[----:B------:R-:W-:-:S05]  /*62a0*/  IMAD R14, R27, R15, R14 ;  /* 0x0000000f1b0e7224 */ /* 0x000fca00078e020e */
[----:B------:R-:W-:-:S13]  /*62b0*/  ISETP.GT.U32.AND P3, PT, R27, R14, PT ;  /* 0x0000000e1b00720c */ /* 0x000fda0003f64070 */
[----:B------:R-:W-:Y:S01]  /*62c0*/  @!P3 IADD3 R14, PT, PT, R14, -R27, RZ ;  /* 0x8000001b0e0eb210 */ /* 0x000fe20007ffe0ff */
[----:B------:R-:W-:Y:S01]  /*62d0*/  @!P3 VIADD R25, R25, 0x1 ;  /* 0x000000011919b836 */ /* 0x000fe20000000000 */
[----:B0-----:R-:W-:Y:S02]  /*62e0*/  IABS R56, R21 ;  /* 0x0000001500387213 */ /* 0x001fe40000000000 */
[----:B------:R-:W-:Y:S02]  /*62f0*/  ISETP.GE.U32.AND P2, PT, R14, R27, PT ;  /* 0x0000001b0e00720c */ /* 0x000fe40003f46070 */
[----:B------:R-:W0:Y:S01]  /*6300*/  I2F.RP R27, R56 ;  /* 0x00000038001b7306 */ /* 0x000e220000209400 */
[----:B------:R-:W-:Y:S02]  /*6310*/  LOP3.LUT R14, R44, R23, RZ, 0x3c, !PT ;  /* 0x000000172c0e7212 */ /* 0x000fe400078e3cff */
[----:B------:R-:W-:Y:S02]  /*6320*/  ISETP.NE.AND P3, PT, R23, RZ, PT ;  /* 0x000000ff1700720c */ /* 0x000fe40003f65270 */
[----:B------:R-:W-:-:S02]  /*6330*/  ISETP.GE.AND P4, PT, R14, RZ, PT ;  /* 0x000000ff0e00720c */ /* 0x000fc40003f86270 */
[----:B------:R-:W1:Y:S04]  /*6340*/  LDC.64 R14, c[0x0][0x398] ;  /* 0x0000e600ff0e7b82 */ /* 0x000e680000000a00 */
[----:B------:R-:W-:Y:S01]  /*6350*/  @P2 VIADD R25, R25, 0x1 ;  /* 0x0000000119192836 */ /* 0x000fe20000000000 */
[----:B0-----:R-:W0:Y:S06]  /*6360*/  MUFU.RCP R27, R27 ;  /* 0x0000001b001b7308 */ /* 0x001e2c0000001000 */
[----:B------:R-:W-:-:S02]  /*6370*/  @!P4 IADD3 R25, PT, PT, -R25, RZ, RZ ;  /* 0x000000ff1919c210 */ /* 0x000fc40007ffe1ff */
[----:B------:R-:W-:-:S05]  /*6380*/  @!P3 LOP3.LUT R25, RZ, R23, RZ, 0x33, !PT ;  /* 0x00000017ff19b212 */ /* 0x000fca00078e33ff */
[----:B------:R-:W-:-:S04]  /*6390*/  IMAD.MOV R54, RZ, RZ, -R25 ;  /* 0x000000ffff367224 */ /* 0x000fc800078e0a19 */
[----:B------:R-:W-:Y:S02]  /*63a0*/  IMAD R54, R23, R54, R44 ;  /* 0x0000003617367224 */ /* 0x000fe400078e022c */
[----:B------:R-:W2:Y:S01]  /*63b0*/  LDC.64 R44, c[0x0][0x390] ;  /* 0x0000e400ff2c7b82 */ /* 0x000ea20000000a00 */
[----:B0-----:R-:W-:Y:S01]  /*63c0*/  VIADD R46, R27, 0xffffffe ;  /* 0x0ffffffe1b2e7836 */ /* 0x001fe20000000000 */
[----:B-1----:R-:W-:-:S03]  /*63d0*/  ISETP.NE.U32.AND P3, PT, R14, 0x1, PT ;  /* 0x000000010e00780c */ /* 0x002fc60003f65070 */
[----:B------:R0:W1:Y:S01]  /*63e0*/  F2I.FTZ.U32.TRUNC.NTZ R47, R46 ;  /* 0x0000002e002f7305 */ /* 0x000062000021f000 */
[----:B------:R-:W-:-:S04]  /*63f0*/  ISETP.NE.AND.EX P3, PT, R15, RZ, PT, P3 ;  /* 0x000000ff0f00720c */ /* 0x000fc80003f65330 */
[----:B------:R-:W-:Y:S01]  /*6400*/  SEL R25, R25, RZ, P3 ;  /* 0x000000ff19197207 */ /* 0x000fe20001800000 */
[----:B0-----:R-:W-:Y:S01]  /*6410*/  IMAD.MOV.U32 R46, RZ, RZ, RZ ;  /* 0x000000ffff2e7224 */ /* 0x001fe200078e00ff */
[----:B-1----:R-:W-:Y:S02]  /*6420*/  IADD3 R23, PT, PT, RZ, -R47, RZ ;  /* 0x8000002fff177210 */ /* 0x002fe40007ffe0ff */
[----:B--2---:R-:W-:-:S03]  /*6430*/  ISETP.NE.U32.AND P2, PT, R44, 0x1, PT ;  /* 0x000000012c00780c */ /* 0x004fc60003f45070 */
[----:B------:R-:W-:Y:S01]  /*6440*/  IMAD R23, R23, R56, RZ ;  /* 0x0000003817177224 */ /* 0x000fe200078e02ff */
[----:B------:R-:W-:-:S03]  /*6450*/  ISETP.NE.AND.EX P2, PT, R45, RZ, PT, P2 ;  /* 0x000000ff2d00720c */ /* 0x000fc60003f45320 */
[----:B------:R-:W-:Y:S01]  /*6460*/  IMAD.HI.U32 R14, R47, R23, R46 ;  /* 0x000000172f0e7227 */ /* 0x000fe200078e002e */
[----:B------:R-:W-:Y:S01]  /*6470*/  IABS R23, R54 ;  /* 0x0000003600177213 */ /* 0x000fe20000000000 */
[----:B------:R-:W0:Y:S01]  /*6480*/  LDC.64 R46, c[0x0][0x3a8] ;  /* 0x0000ea00ff2e7b82 */ /* 0x000e220000000a00 */
[----:B------:R-:W-:-:S03]  /*6490*/  SEL R12, R12, RZ, P2 ;  /* 0x000000ff0c0c7207 */ /* 0x000fc60001000000 */
[----:B------:R-:W-:-:S04]  /*64a0*/  IMAD.HI.U32 R14, R14, R23, RZ ;  /* 0x000000170e0e7227 */ /* 0x000fc800078e00ff */
[----:B------:R-:W-:Y:S02]  /*64b0*/  IMAD.MOV R44, RZ, RZ, -R14 ;  /* 0x000000ffff2c7224 */ /* 0x000fe400078e0a0e */
[----:B------:R-:W-:Y:S02]  /*64c0*/  IMAD R12, R12, UR36, RZ ;  /* 0x000000240c0c7c24 */ /* 0x000fe4000f8e02ff */
[C---:B------:R-:W-:Y:S02]  /*64d0*/  IMAD R23, R56.reuse, R44, R23 ;  /* 0x0000002c38177224 */ /* 0x040fe400078e0217 */
[----:B------:R-:W1:Y:S01]  /*64e0*/  LDC.64 R44, c[0x0][0x3a0] ;  /* 0x0000e800ff2c7b82 */ /* 0x000e620000000a00 */
[----:B------:R-:W-:Y:S02]  /*64f0*/  IMAD R25, R25, UR37, R12 ;  /* 0x0000002519197c24 */ /* 0x000fe4000f8e020c */
[----:B------:R-:W-:Y:S02]  /*6500*/  ISETP.GT.U32.AND P4, PT, R56, R23, PT ;  /* 0x000000173800720c */ /* 0x000fe40003f84070 */
[----:B0-----:R-:W-:-:S04]  /*6510*/  ISETP.NE.U32.AND P2, PT, R46, 0x1, PT ;  /* 0x000000012e00780c */ /* 0x001fc80003f45070 */
[----:B------:R-:W-:-:S07]  /*6520*/  ISETP.NE.AND.EX P2, PT, R47, RZ, PT, P2 ;  /* 0x000000ff2f00720c */ /* 0x000fce0003f45320 */
        /* <DEDUP_REMOVED lines=10> */
[----:B------:R-:W-:Y:S02]  /*65d0*/  ISETP.NE.AND.EX P4, PT, R45, RZ, PT, P4 ;  /* 0x000000ff2d00720c */ /* 0x000fe40003f85340 */
        /* <DEDUP_REMOVED lines=17> */
.L_x_3969:
[----:B------:R-:W-:Y:S05]  /*66f0*/  BSYNC.RECONVERGENT B1 ;  /* 0x0000000000017941 */ /* 0x000fea0003800200 */
.L_x_3968:
        /* <DEDUP_REMOVED lines=20> */
[----:B------:R-:W-:Y:S01]  /*6840*/  IMAD.MOV.U32 R14, RZ, RZ, R27 ;  /* 0x000000ffff0e7224 */ /* 0x000fe200078e001b */
[----:B------:R-:W-:-:S03]  /*6850*/  MOV R27, R12 ;  /* 0x0000000c001b7202 */ /* 0x000fc60000000f00 */
        /* <DEDUP_REMOVED lines=21> */
[----:B------:R-:W-:-:S05]  /*69b0*/  HFMA2 R14, -RZ, RZ, 0, 0 ;  /* 0x00000000ff0e7431 */ /* 0x000fca00000001ff */
[----:B------:R-:W-:Y:S01]  /*69c0*/  IMAD.HI.U32 R21, R15, R21, R14 ;  /* 0x000000150f157227 */ /* 0x000fe200078e000e */
[----:B------:R-:W-:-:S05]  /*69d0*/  IABS R14, R44 ;  /* 0x0000002c000e7213 */ /* 0x000fca0000000000 */
[----:B------:R-:W-:Y:S02]  /*69e0*/  IMAD.HI.U32 R25, R21, R14, RZ ;  /* 0x0000000e15197227 */ /* 0x000fe400078e00ff */
[----:B------:R-:W0:Y:S02]  /*69f0*/  LDC R21, c[0x0][0x3c0] ;  /* 0x0000f000ff157b82 */ /* 0x000e240000000800 */
[----:B------:R-:W-:-:S04]  /*6a00*/  IMAD.MOV R15, RZ, RZ, -R25 ;  /* 0x000000ffff0f7224 */ /* 0x000fc800078e0a19 */
[----:B------:R-:W-:-:S05]  /*6a10*/  IMAD R14, R27, R15, R14 ;  /* 0x0000000f1b0e7224 */ /* 0x000fca00078e020e */
[----:B------:R-:W-:-:S13]  /*6a20*/  ISETP.GT.U32.AND P3, PT, R27, R14, PT ;  /* 0x0000000e1b00720c */ /* 0x000fda0003f64070 */
[----:B------:R-:W-:Y:S01]  /*6a30*/  @!P3 IMAD.IADD R14, R14, 0x1, -R27 ;  /* 0x000000010e0eb824 */ /* 0x000fe200078e0a1b */
[----:B0-----:R-:W-:Y:S02]  /*6a40*/  IABS R56, R21 ;  /* 0x0000001500387213 */ /* 0x001fe40000000000 */
[----:B------:R-:W-:Y:S02]  /*6a50*/  @!P3 IADD3 R25, PT, PT, R25, 0x1, RZ ;  /* 0x000000011919b810 */ /* 0x000fe40007ffe0ff */
[----:B------:R-:W-:Y:S02]  /*6a60*/  ISETP.GE.U32.AND P2, PT, R14, R27, PT ;  /* 0x0000001b0e00720c */ /* 0x000fe40003f46070 */
[----:B------:R-:W0:Y:S01]  /*6a70*/  I2F.RP R27, R56 ;  /* 0x00000038001b7306 */ /* 0x000e220000209400 */
[----:B------:R-:W-:Y:S02]  /*6a80*/  LOP3.LUT R14, R44, R23, RZ, 0x3c, !PT ;  /* 0x000000172c0e7212 */ /* 0x000fe400078e3cff */
[----:B------:R-:W-:-:S02]  /*6a90*/  ISETP.NE.AND P3, PT, R23, RZ, PT ;  /* 0x000000ff1700720c */ /* 0x000fc40003f65270 */
[----:B------:R-:W-:Y:S02]  /*6aa0*/  ISETP.GE.AND P4, PT, R14, RZ, PT ;  /* 0x000000ff0e00720c */ /* 0x000fe40003f86270 */
[----:B------:R-:W1:Y:S04]  /*6ab0*/  LDC.64 R14, c[0x0][0x398] ;  /* 0x0000e600ff0e7b82 */ /* 0x000e680000000a00 */
[----:B------:R-:W-:Y:S01]  /*6ac0*/  @P2 VIADD R25, R25, 0x1 ;  /* 0x0000000119192836 */ /* 0x000fe20000000000 */
[----:B0-----:R-:W0:Y:S06]  /*6ad0*/  MUFU.RCP R27, R27 ;  /* 0x0000001b001b7308 */ /* 0x001e2c0000001000 */
[----:B------:R-:W-:Y:S01]  /*6ae0*/  @!P4 IMAD.MOV R25, RZ, RZ, -R25 ;  /* 0x000000ffff19c224 */ /* 0x000fe200078e0a19 */
[----:B------:R-:W-:-:S04]  /*6af0*/  @!P3 LOP3.LUT R25, RZ, R23, RZ, 0x33, !PT ;  /* 0x00000017ff19b212 */ /* 0x000fc800078e33ff */
[----:B------:R-:W-:-:S05]  /*6b00*/  IADD3 R50, PT, PT, -R25, RZ, RZ ;  /* 0x000000ff19327210 */ /* 0x000fca0007ffe1ff */
[----:B------:R-:W-:Y:S02]  /*6b10*/  IMAD R50, R23, R50, R44 ;  /* 0x0000003217327224 */ /* 0x000fe400078e022c */
[----:B------:R-:W2:Y:S01]  /*6b20*/  LDC.64 R44, c[0x0][0x390] ;  /* 0x0000e400ff2c7b82 */ /* 0x000ea20000000a00 */
[----:B-1----:R-:W-:Y:S01]  /*6b30*/  ISETP.NE.U32.AND P3, PT, R14, 0x1, PT ;  /* 0x000000010e00780c */ /* 0x002fe20003f65070 */
[----:B0-----:R-:W-:-:S03]  /*6b40*/  VIADD R46, R27, 0xffffffe ;  /* 0x0ffffffe1b2e7836 */ /* 0x001fc60000000000 */
[----:B------:R-:W-:Y:S01]  /*6b50*/  ISETP.NE.AND.EX P3, PT, R15, RZ, PT, P3 ;  /* 0x000000ff0f00720c */ /* 0x000fe20003f65330 */
[----:B------:R0:W1:Y:S03]  /*6b60*/  F2I.FTZ.U32.TRUNC.NTZ R47, R46 ;  /* 0x0000002e002f7305 */ /* 0x000066000021f000 */
[----:B------:R-:W-:Y:S02]  /*6b70*/  SEL R25, R25, RZ, P3 ;  /* 0x000000ff19197207 */ /* 0x000fe40001800000 */
[----:B0-----:R-:W-:Y:S01]  /*6b80*/  MOV R46, RZ ;  /* 0x000000ff002e7202 */ /* 0x001fe20000000f00 */
[----:B-1----:R-:W-:Y:S01]  /*6b90*/  IMAD.MOV R23, RZ, RZ, -R47 ;  /* 0x000000ffff177224 */ /* 0x002fe200078e0a2f */
        /* <DEDUP_REMOVED lines=44> */
.L_x_3971:
[----:B------:R-:W-:Y:S05]  /*6e60*/  BSYNC.RECONVERGENT B1 ;  /* 0x0000000000017941 */ /* 0x000fea0003800200 */
.L_x_3970:
        /* <DEDUP_REMOVED lines=16> */
[----:B0-----:R-:W-:-:S04]  /*6f70*/  IMAD.MOV R14, RZ, RZ, -R15 ;  /* 0x000000ffff0e7224 */ /* 0x001fc800078e0a0f */
[----:B------:R-:W-:Y:S02]  /*6f80*/  IMAD R25, R14, R21, RZ ;  /* 0x000000150e197224 */ /* 0x000fe400078e02ff */
[----:B------:R-:W-:-:S05]  /*6f90*/  HFMA2 R14, -RZ, RZ, 0, 0 ;  /* 0x00000000ff0e7431 */ /* 0x000fca00000001ff */
[----:B------:R-:W-:-:S04]  /*6fa0*/  IMAD.HI.U32 R25, R15, R25, R14 ;  /* 0x000000190f197227 */ /* 0x000fc800078e000e */
[----:B------:R-:W-:Y:S02]  /*6fb0*/  IMAD.MOV.U32 R14, RZ, RZ, R27 ;  /* 0x000000ffff0e7224 */ /* 0x000fe400078e001b */
[----:B------:R-:W-:Y:S02]  /*6fc0*/  IMAD.MOV.U32 R27, RZ, RZ, R12 ;  /* 0x000000ffff1b7224 */ /* 0x000fe400078e000c */
        /* <DEDUP_REMOVED lines=17> */
[----:B0-----:R-:W-:-:S03]  /*70e0*/  IADD3 R44, PT, PT, RZ, -R15, RZ ;  /* 0x8000000fff2c7210 */ /* 0x001fc60007ffe0ff */
[----:B------:R-:W-:Y:S02]  /*70f0*/  IMAD.MOV R14, RZ, RZ, -R12 ;  /* 0x000000ffff0e7224 */ /* 0x000fe400078e0a0c */
[----:B------:R-:W-:Y:S02]  /*7100*/  IMAD R21, R44, R27, RZ ;  /* 0x0000001b2c157224 */ /* 0x000fe400078e02ff */
[----:B------:R-:W-:Y:S02]  /*7110*/  IMAD R42, R42, R14, R11 ;  /* 0x0000000e2a2a7224 */ /* 0x000fe400078e020b */
[----:B------:R-:W-:-:S04]  /*7120*/  IMAD.MOV.U32 R14, RZ, RZ, RZ ;  /* 0x000000ffff0e7224 */ /* 0x000fc800078e00ff */
[----:B------:R-:W-:Y:S01]  /*7130*/  IMAD.HI.U32 R21, R15, R21, R14 ;  /* 0x000000150f157227 */ /* 0x000fe200078e000e */
[----:B------:R-:W-:-:S05]  /*7140*/  IABS R14, R42 ;  /* 0x0000002a000e7213 */ /* 0x000fca0000000000 */
[----:B------:R-:W-:Y:S02]  /*7150*/  IMAD.HI.U32 R25, R21, R14, RZ ;  /* 0x0000000e15197227 */ /* 0x000fe400078e00ff */
[----:B------:R-:W0:Y:S03]  /*7160*/  LDC R21, c[0x0][0x3c0] ;  /* 0x0000f000ff157b82 */ /* 0x000e260000000800 */
[----:B------:R-:W-:-:S05]  /*7170*/  IADD3 R15, PT, PT, -R25, RZ, RZ ;  /* 0x000000ff190f7210 */ /* 0x000fca0007ffe1ff */
[----:B------:R-:W-:-:S05]  /*7180*/  IMAD R14, R27, R15, R14 ;  /* 0x0000000f1b0e7224 */ /* 0x000fca00078e020e */
[----:B------:R-:W-:Y:S02]  /*7190*/  ISETP.GT.U32.AND P2, PT, R27, R14, PT ;  /* 0x0000000e1b00720c */ /* 0x000fe40003f44070 */
[----:B0-----:R-:W-:-:S11]  /*71a0*/  IABS R56, R21 ;  /* 0x0000001500387213 */ /* 0x001fd60000000000 */
[----:B------:R-:W-:Y:S02]  /*71b0*/  @!P2 IMAD.IADD R14, R14, 0x1, -R27 ;  /* 0x000000010e0ea824 */ /* 0x000fe400078e0a1b */
[----:B------:R-:W-:Y:S01]  /*71c0*/  @!P2 VIADD R25, R25, 0x1 ;  /* 0x000000011919a836 */ /* 0x000fe20000000000 */
[----:B------:R-:W-:Y:S02]  /*71d0*/  ISETP.NE.AND P2, PT, R23, RZ, PT ;  /* 0x000000ff1700720c */ /* 0x000fe40003f45270 */
[----:B------:R-:W-:Y:S02]  /*71e0*/  ISETP.GE.U32.AND P0, PT, R14, R27, PT ;  /* 0x0000001b0e00720c */ /* 0x000fe40003f06070 */
[----:B------:R-:W0:Y:S01]  /*71f0*/  I2F.RP R27, R56 ;  /* 0x00000038001b7306 */ /* 0x000e220000209400 */
[----:B------:R-:W-:-:S04]  /*7200*/  LOP3.LUT R14, R42, R23, RZ, 0x3c, !PT ;  /* 0x000000172a0e7212 */ /* 0x000fc800078e3cff */
[----:B------:R-:W-:Y:S02]  /*7210*/  ISETP.GE.AND P3, PT, R14, RZ, PT ;  /* 0x000000ff0e00720c */ /* 0x000fe40003f66270 */
[----:B------:R-:W1:Y:S04]  /*7220*/  LDC.64 R14, c[0x0][0x398] ;  /* 0x0000e600ff0e7b82 */ /* 0x000e680000000a00 */
[----:B------:R-:W-:Y:S01]  /*7230*/  @P0 IADD3 R25, PT, PT, R25, 0x1, RZ ;  /* 0x0000000119190810 */ /* 0x000fe20007ffe0ff */
[----:B0-----:R-:W0:Y:S06]  /*7240*/  MUFU.RCP R27, R27 ;  /* 0x0000001b001b7308 */ /* 0x001e2c0000001000 */
[----:B------:R-:W-:Y:S01]  /*7250*/  @!P3 IMAD.MOV R25, RZ, RZ, -R25 ;  /* 0x000000ffff19b224 */ /* 0x000fe200078e0a19 */
[----:B------:R-:W-:-:S05]  /*7260*/  @!P2 LOP3.LUT R25, RZ, R23, RZ, 0x33, !PT ;  /* 0x00000017ff19a212 */ /* 0x000fca00078e33ff */
[----:B------:R-:W-:-:S04]  /*7270*/  IMAD.MOV R46, RZ, RZ, -R25 ;  /* 0x000000ffff2e7224 */ /* 0x000fc800078e0a19 */
[----:B------:R-:W-:Y:S02]  /*7280*/  IMAD R46, R23, R46, R42 ;  /* 0x0000002e172e7224 */ /* 0x000fe400078e022a */
[----:B------:R-:W2:Y:S01]  /*7290*/  LDC.64 R42, c[0x0][0x390] ;  /* 0x0000e400ff2a7b82 */ /* 0x000ea20000000a00 */
[----:B-1----:R-:W-:Y:S02]  /*72a0*/  ISETP.NE.U32.AND P2, PT, R14, 0x1, PT ;  /* 0x000000010e00780c */ /* 0x002fe40003f45070 */
[----:B0-----:R-:W-:Y:S02]  /*72b0*/  IADD3 R44, PT, PT, R27, 0xffffffe, RZ ;  /* 0x0ffffffe1b2c7810 */ /* 0x001fe40007ffe0ff */
[----:B------:R-:W-:Y:S02]  /*72c0*/  ISETP.NE.AND.EX P2, PT, R15, RZ, PT, P2 ;  /* 0x000000ff0f00720c */ /* 0x000fe40003f45320 */
[----:B------:R0:W1:Y:S02]  /*72d0*/  F2I.FTZ.U32.TRUNC.NTZ R45, R44 ;  /* 0x0000002c002d7305 */ /* 0x000064000021f000 */
[----:B------:R-:W-:Y:S01]  /*72e0*/  SEL R25, R25, RZ, P2 ;  /* 0x000000ff19197207 */ /* 0x000fe20001000000 */
[----:B0-----:R-:W-:-:S02]  /*72f0*/  IMAD.MOV.U32 R44, RZ, RZ, RZ ;  /* 0x000000ffff2c7224 */ /* 0x001fc400078e00ff */
        /* <DEDUP_REMOVED lines=9> */
[----:B------:R-:W-:Y:S01]  /*7390*/  IMAD R12, R12, UR36, RZ ;  /* 0x000000240c0c7c24 */ /* 0x000fe2000f8e02ff */
[----:B------:R-:W-:-:S03]  /*73a0*/  IADD3 R42, PT, PT, -R14, RZ, RZ ;  /* 0x000000ff0e2a7210 */ /* 0x000fc60007ffe1ff */
[----:B------:R-:W-:Y:S02]  /*73b0*/  IMAD R25, R25, UR37, R12 ;  /* 0x0000002519197c24 */ /* 0x000fe4000f8e020c */
[C---:B------:R-:W-:Y:S02]  /*73c0*/  IMAD R23, R56.reuse, R42, R23 ;  /* 0x0000002a38177224 */ /* 0x040fe400078e0217 */
[----:B------:R-:W1:Y:S03]  /*73d0*/  LDC.64 R42, c[0x0][0x3a0] ;  /* 0x0000e800ff2a7b82 */ /* 0x000e660000000a00 */
[----:B------:R-:W-:Y:S02]  /*73e0*/  ISETP.GT.U32.AND P4, PT, R56, R23, PT ;  /* 0x000000173800720c */ /* 0x000fe40003f84070 */
[----:B0-----:R-:W-:Y:S02]  /*73f0*/  ISETP.NE.U32.AND P0, PT, R44, 0x1, PT ;  /* 0x000000012c00780c */ /* 0x001fe40003f05070 */
[----:B------:R-:W-:-:S02]  /*7400*/  SHF.R.S64 R44, RZ, 0x1e, R11 ;  /* 0x0000001eff2c7819 */ /* 0x000fc4000000100b */
[----:B------:R-:W-:-:S07]  /*7410*/  ISETP.NE.AND.EX P0, PT, R45, RZ, PT, P0 ;  /* 0x000000ff2d00720c */ /* 0x000fce0003f05300 */
        /* <DEDUP_REMOVED lines=8> */
[----:B------:R-:W-:Y:S01]  /*74a0*/  @!P5 IMAD.MOV R14, RZ, RZ, -R14 ;  /* 0x000000ffff0ed224 */ /* 0x000fe200078e0a0e */
[----:B------:R-:W-:Y:S02]  /*74b0*/  @!P4 LOP3.LUT R14, RZ, R21, RZ, 0x33, !PT ;  /* 0x00000015ff0ec212 */ /* 0x000fe400078e33ff */
[----:B------:R-:W-:-:S03]  /*74c0*/  ISETP.NE.AND.EX P3, PT, R43, RZ, PT, P3 ;  /* 0x000000ff2b00720c */ /* 0x000fc60003f65330 */
        /* <DEDUP_REMOVED lines=16> */
.L_x_3973:
[----:B------:R-:W-:Y:S05]  /*75d0*/  BSYNC.RECONVERGENT B1 ;  /* 0x0000000000017941 */ /* 0x000fea0003800200 */
.L_x_3972:
        /* <DEDUP_REMOVED lines=19> */
[-C--:B------:R-:W-:Y:S01]  /*7710*/  FFMA.SAT R23, R14, R11.reuse, 0.5 ;  /* 0x3f0000000e177423 */ /* 0x080fe2000000200b */
[-C--:B------:R-:W-:Y:S01]  /*7720*/  FFMA.SAT R21, R24, R11.reuse, 0.5 ;  /* 0x3f00000018157423 */ /* 0x080fe2000000200b */
[-C--:B------:R-:W-:Y:S01]  /*7730*/  FFMA.SAT R25, R26, R11.reuse, 0.5 ;  /* 0x3f0000001a197423 */ /* 0x080fe2000000200b */
[-C--:B------:R-:W-:Y:S01]  /*7740*/  FFMA.RM R20, R13, R12.reuse, 12582913 ;  /* 0x4b4000010d147423 */ /* 0x080fe2000000400c */
[-C--:B------:R-:W-:Y:S01]  /*7750*/  FFMA.RM R23, R23, R12.reuse, 12582913 ;  /* 0x4b40000117177423 */ /* 0x080fe2000000400c */
[-C--:B------:R-:W-:Y:S01]  /*7760*/  FFMA.RM R21, R21, R12.reuse, 12582913 ;  /* 0x4b40000115157423 */ /* 0x080fe2000000400c */
        /* <DEDUP_REMOVED lines=10> */
[----:B------:R-:W-:Y:S01]  /*7810*/  FADD R13, R23, -12583039 ;  /* 0xcb40007f170d7421 */ /* 0x000fe20000000000 */
[C---:B------:R-:W-:Y:S01]  /*7820*/  FADD R52, -R15.reuse, R52 ;  /* 0x000000340f347221 */ /* 0x040fe20000000100 */
[C---:B------:R-:W-:Y:S01]  /*7830*/  FADD R54, -R15.reuse, R54 ;  /* 0x000000360f367221 */ /* 0x040fe20000000100 */
[C---:B------:R-:W-:Y:S01]  /*7840*/  FADD R50, -R15.reuse, R50 ;  /* 0x000000320f327221 */ /* 0x040fe20000000100 */
[----:B------:R-:W-:Y:S01]  /*7850*/  FADD R42, -R15, R42 ;  /* 0x0000002a0f2a7221 */ /* 0x000fe20000000100 */
[----:B------:R-:W-:Y:S01]  /*7860*/  FADD R15, R21, -12583039 ;  /* 0xcb40007f150f7421 */ /* 0x000fe20000000000 */
[----:B------:R-:W-:Y:S01]  /*7870*/  FFMA R13, R14, 1.4426950216293334961, -R13 ;  /* 0x3fb8aa3b0e0d7823 */ /* 0x000fe2000000080d */
[----:B------:R-:W-:Y:S01]  /*7880*/  FFMA.RM R22, R25, R12, 12582913 ;  /* 0x4b40000119167423 */ /* 0x000fe2000000400c */
[-C--:B------:R-:W-:Y:S01]  /*7890*/  FFMA.SAT R27, R30, R11.reuse, 0.5 ;  /* 0x3f0000001e1b7423 */ /* 0x080fe2000000200b */
[----:B------:R-:W-:Y:S01]  /*78a0*/  FFMA R15, R24, 1.4426950216293334961, -R15 ;  /* 0x3fb8aa3b180f7823 */ /* 0x000fe2000000080f */
[----:B------:R-:W-:Y:S01]  /*78b0*/  FFMA R33, R14, 1.925963033500011079e-08, R13 ;  /* 0x32a570600e217823 */ /* 0x000fe2000000000d */
[----:B------:R-:W-:Y:S01]  /*78c0*/  FADD R13, R22, -12583039 ;  /* 0xcb40007f160d7421 */ /* 0x000fe20000000000 */
[----:B------:R-:W-:Y:S01]  /*78d0*/  FFMA.SAT R25, R28, R11, 0.5 ;  /* 0x3f0000001c197423 */ /* 0x000fe2000000200b */
[----:B------:R-:W-:Y:S01]  /*78e0*/  FFMA R31, R24, 1.925963033500011079e-08, R15 ;  /* 0x32a57060181f7823 */ /* 0x000fe2000000000f */
[----:B------:R-:W-:-:S02]  /*78f0*/  IMAD.SHL.U32 R20, R20, 0x800000, RZ ;  /* 0x0080000014147824 */ /* 0x000fc400078e00ff */
[C---:B------:R-:W-:Y:S01]  /*7900*/  FFMA R15, R26.reuse, 1.4426950216293334961, -R13 ;  /* 0x3fb8aa3b1a0f7823 */ /* 0x040fe2000000080d */
[-C--:B------:R-:W-:Y:S01]  /*7910*/  FFMA.RM R13, R27, R12.reuse, 12582913 ;  /* 0x4b4000011b0d7423 */ /* 0x080fe2000000400c */
[-C--:B------:R-:W-:Y:S01]  /*7920*/  FFMA.RM R25, R25, R12.reuse, 12582913 ;  /* 0x4b40000119197423 */ /* 0x080fe2000000400c */
[----:B------:R-:W-:Y:S01]  /*7930*/  MUFU.EX2 R33, R33 ;  /* 0x0000002100217308 */ /* 0x000fe20000000800 */
[----:B------:R-:W-:Y:S01]  /*7940*/  FFMA R26, R26, 1.925963033500011079e-08, R15 ;  /* 0x32a570601a1a7823 */ /* 0x000fe2000000000f */
[----:B------:R-:W-:Y:S01]  /*7950*/  FADD R27, R13, -12583039 ;  /* 0xcb40007f0d1b7421 */ /* 0x000fe20000000000 */
[----:B------:R-:W-:Y:S01]  /*7960*/  FADD R15, R25, -12583039 ;  /* 0xcb40007f190f7421 */ /* 0x000fe20000000000 */
[----:B------:R-:W-:Y:S01]  /*7970*/  FFMA.SAT R37, R34, R11, 0.5 ;  /* 0x3f00000022257423 */ /* 0x000fe2000000200b */
[----:B------:R-:W-:Y:S02]  /*7980*/  IMAD.SHL.U32 R22, R22, 0x800000, RZ ;  /* 0x0080000016167824 */ /* 0x000fe400078e00ff */
[----:B------:R-:W-:Y:S01]  /*7990*/  FFMA R29, R30, 1.4426950216293334961, -R27 ;  /* 0x3fb8aa3b1e1d7823 */ /* 0x000fe2000000081b */
[----:B------:R-:W-:Y:S01]  /*79a0*/  FFMA R15, R28, 1.4426950216293334961, -R15 ;  /* 0x3fb8aa3b1c0f7823 */ /* 0x000fe2000000080f */
[----:B------:R-:W-:Y:S01]  /*79b0*/  FFMA.RM R14, R37, R12, 12582913 ;  /* 0x4b400001250e7423 */ /* 0x000fe2000000400c */
[----:B------:R-:W-:-:S02]  /*79c0*/  IMAD.SHL.U32 R21, R21, 0x800000, RZ ;  /* 0x0080000015157824 */ /* 0x000fc400078e00ff */
[----:B------:R-:W-:Y:S01]  /*79d0*/  FFMA R30, R30, 1.925963033500011079e-08, R29 ;  /* 0x32a570601e1e7823 */ /* 0x000fe2000000001d */
[----:B------:R-:W-:Y:S01]  /*79e0*/  FFMA R27, R28, 1.925963033500011079e-08, R15 ;  /* 0x32a570601c1b7823 */ /* 0x000fe2000000000f */
[----:B------:R-:W0:Y:S01]  /*79f0*/  MUFU.EX2 R29, R44 ;  /* 0x0000002c001d7308 */ /* 0x000e220000000800 */
[----:B------:R-:W-:Y:S01]  /*7a00*/  FFMA.SAT R15, R32, R11, 0.5 ;  /* 0x3f000000200f7423 */ /* 0x000fe2000000200b */
[----:B------:R-:W-:-:S03]  /*7a10*/  IMAD.SHL.U32 R13, R13, 0x800000, RZ ;  /* 0x008000000d0d7824 */ /* 0x000fc600078e00ff */
[----:B------:R-:W-:-:S03]  /*7a20*/  FFMA.RM R15, R15, R12, 12582913 ;  /* 0x4b4000010f0f7423 */ /* 0x000fc6000000400c */
[----:B------:R-:W2:Y:S01]  /*7a30*/  MUFU.EX2 R44, R31 ;  /* 0x0000001f002c7308 */ /* 0x000ea20000000800 */
[C---:B------:R-:W-:Y:S01]  /*7a40*/  FADD R35, R15.reuse, -12583039 ;  /* 0xcb40007f0f237421 */ /* 0x040fe20000000000 */
[----:B------:R-:W-:-:S03]  /*7a50*/  IMAD.SHL.U32 R15, R15, 0x800000, RZ ;  /* 0x008000000f0f7824 */ /* 0x000fc600078e00ff */
[----:B------:R-:W-:-:S03]  /*7a60*/  FFMA R35, R32, 1.4426950216293334961, -R35 ;  /* 0x3fb8aa3b20237823 */ /* 0x000fc60000000823 */
[----:B------:R-:W-:Y:S01]  /*7a70*/  MUFU.EX2 R30, R30 ;  /* 0x0000001e001e7308 */ /* 0x000fe20000000800 */
[----:B0-----:R-:W-:Y:S01]  /*7a80*/  FMUL R24, R20, R29 ;  /* 0x0000001d14187220 */ /* 0x001fe20000400000 */
[----:B------:R-:W-:Y:S01]  /*7a90*/  FFMA.SAT R29, R36, R11, 0.5 ;  /* 0x3f000000241d7423 */ /* 0x000fe2000000200b */
[----:B------:R-:W-:Y:S01]  /*7aa0*/  SHF.L.U32 R20, R23, 0x17, RZ ;  /* 0x0000001717147819 */ /* 0x000fe200000006ff */
[----:B------:R-:W-:Y:S01]  /*7ab0*/  FFMA R32, R32, 1.925963033500011079e-08, R35 ;  /* 0x32a5706020207823 */ /* 0x000fe20000000023 */
[----:B------:R-:W-:Y:S01]  /*7ac0*/  FADD R35, R14, -12583039 ;  /* 0xcb40007f0e237421 */ /* 0x000fe20000000000 */
[----:B------:R-:W-:Y:S02]  /*7ad0*/  FFMA.RM R28, R29, R12, 12582913 ;  /* 0x4b4000011d1c7423 */ /* 0x000fe4000000400c */
[----:B------:R-:W-:Y:S01]  /*7ae0*/  FMUL R20, R20, R33 ;  /* 0x0000002114147220 */ /* 0x000fe20000400000 */
[----:B------:R-:W-:Y:S01]  /*7af0*/  FFMA R35, R34, 1.4426950216293334961, -R35 ;  /* 0x3fb8aa3b22237823 */ /* 0x000fe20000000823 */
[----:B------:R-:W-:Y:S01]  /*7b00*/  FADD R29, R28, -12583039 ;  /* 0xcb40007f1c1d7421 */ /* 0x000fe20000000000 */
[----:B--2---:R-:W-:Y:S01]  /*7b10*/  FMUL R21, R21, R44 ;  /* 0x0000002c15157220 */ /* 0x004fe20000400000 */
[----:B------:R-:W0:Y:S01]  /*7b20*/  MUFU.EX2 R32, R32 ;  /* 0x0000002000207308 */ /* 0x000e220000000800 */
[----:B------:R-:W-:Y:S01]  /*7b30*/  FFMA R34, R34, 1.925963033500011079e-08, R35 ;  /* 0x32a5706022227823 */ /* 0x000fe20000000023 */
[----:B------:R-:W-:-:S04]  /*7b40*/  FFMA R29, R36, 1.4426950216293334961, -R29 ;  /* 0x3fb8aa3b241d7823 */ /* 0x000fc8000000081d */
[----:B------:R-:W-:Y:S01]  /*7b50*/  FFMA R36, R36, 1.925963033500011079e-08, R29 ;  /* 0x32a5706024247823 */ /* 0x000fe2000000001d */
[----:B------:R-:W-:Y:S01]  /*7b60*/  FFMA.SAT R29, R40, R11, 0.5 ;  /* 0x3f000000281d7423 */ /* 0x000fe2000000200b */
[----:B------:R2:W-:Y:S03]  /*7b70*/  MUFU.EX2 R44, R27 ;  /* 0x0000001b002c7308 */ /* 0x0005e60000000800 */
[----:B------:R-:W-:-:S04]  /*7b80*/  FFMA.RM R29, R29, R12, 12582913 ;  /* 0x4b4000011d1d7423 */ /* 0x000fc8000000400c */
[C---:B------:R-:W-:Y:S01]  /*7b90*/  FADD R23, R29.reuse, -12583039 ;  /* 0xcb40007f1d177421 */ /* 0x040fe20000000000 */
[----:B------:R-:W-:Y:S01]  /*7ba0*/  MUFU.EX2 R34, R34 ;  /* 0x0000002200227308 */ /* 0x000fe20000000800 */
[----:B--2---:R-:W-:Y:S01]  /*7bb0*/  FFMA.SAT R27, R42, R11, 0.5 ;  /* 0x3f0000002a1b7423 */ /* 0x004fe2000000200b */
[----:B------:R-:W-:Y:S02]  /*7bc0*/  IMAD.SHL.U32 R29, R29, 0x800000, RZ ;  /* 0x008000001d1d7824 */ /* 0x000fe400078e00ff */
[----:B------:R-:W-:-:S04]  /*7bd0*/  FFMA R23, R40, 1.4426950216293334961, -R23 ;  /* 0x3fb8aa3b28177823 */ /* 0x000fc80000000817 */
[----:B------:R-:W-:Y:S01]  /*7be0*/  FFMA R40, R40, 1.925963033500011079e-08, R23 ;  /* 0x32a5706028287823 */ /* 0x000fe20000000017 */
[----:B------:R-:W-:Y:S01]  /*7bf0*/  FFMA.SAT R23, R48, R11, 0.5 ;  /* 0x3f00000030177423 */ /* 0x000fe2000000200b */
[----:B------:R-:W2:Y:S03]  /*7c00*/  MUFU.EX2 R36, R36 ;  /* 0x0000002400247308 */ /* 0x000ea60000000800 */
[----:B------:R-:W-:-:S04]  /*7c10*/  FFMA.RM R31, R23, R12, 12582913 ;  /* 0x4b400001171f7423 */ /* 0x000fc8000000400c */
[C---:B------:R-:W-:Y:S01]  /*7c20*/  FADD R33, R31.reuse, -12583039 ;  /* 0xcb40007f1f217421 */ /* 0x040fe20000000000 */
[----:B------:R0:W3:Y:S01]  /*7c30*/  MUFU.EX2 R23, R26 ;  /* 0x0000001a00177308 */ /* 0x0000e20000000800 */
[----:B------:R-:W-:Y:S02]  /*7c40*/  SHF.L.U32 R31, R31, 0x17, RZ ;  /* 0x000000171f1f7819 */ /* 0x000fe400000006ff */
[----:B------:R-:W-:-:S04]  /*7c50*/  FFMA R33, R48, 1.4426950216293334961, -R33 ;  /* 0x3fb8aa3b30217823 */ /* 0x000fc80000000821 */
[----:B------:R-:W-:Y:S01]  /*7c60*/  FFMA R48, R48, 1.925963033500011079e-08, R33 ;  /* 0x32a5706030307823 */ /* 0x000fe20000000021 */
[----:B------:R-:W-:Y:S01]  /*7c70*/  FFMA.SAT R33, R52, R11, 0.5 ;  /* 0x3f00000034217423 */ /* 0x000fe2000000200b */
[----:B------:R-:W4:Y:S01]  /*7c80*/  MUFU.EX2 R40, R40 ;  /* 0x0000002800287308 */ /* 0x000f220000000800 */
[----:B0-----:R-:W-:Y:S01]  /*7c90*/  FMUL R26, R15, R32 ;  /* 0x000000200f1a7220 */ /* 0x001fe20000400000 */
[----:B------:R-:W-:Y:S02]  /*7ca0*/  IMAD.SHL.U32 R15, R28, 0x800000, RZ ;  /* 0x008000001c0f7824 */ /* 0x000fe400078e00ff */
[----:B------:R-:W-:Y:S02]  /*7cb0*/  FFMA.RM R33, R33, R12, 12582913 ;  /* 0x4b40000121217423 */ /* 0x000fe4000000400c */
[----:B--2---:R-:W-:Y:S02]  /*7cc0*/  FMUL R28, R15, R36 ;  /* 0x000000240f1c7220 */ /* 0x004fe40000400000 */
[----:B------:R-:W-:Y:S01]  /*7cd0*/  FADD R35, R33, -12583039 ;  /* 0xcb40007f21237421 */ /* 0x000fe20000000000 */
[----:B---3--:R-:W-:Y:S01]  /*7ce0*/  FMUL R22, R22, R23 ;  /* 0x0000001716167220 */ /* 0x008fe20000400000 */
[----:B------:R-:W-:Y:S01]  /*7cf0*/  SHF.L.U32 R23, R25, 0x17, RZ ;  /* 0x0000001719177819 */ /* 0x000fe200000006ff */
[----:B------:R-:W-:Y:S01]  /*7d00*/  MUFU.EX2 R48, R48 ;  /* 0x0000003000307308 */ /* 0x000fe20000000800 */
[----:B------:R-:W-:Y:S01]  /*7d10*/  FFMA R35, R52, 1.4426950216293334961, -R35 ;  /* 0x3fb8aa3b34237823 */ /* 0x000fe20000000823 */
[----:B------:R-:W-:-:S02]  /*7d20*/  IMAD.SHL.U32 R33, R33, 0x800000, RZ ;  /* 0x0080000021217824 */ /* 0x000fc400078e00ff */
[----:B------:R-:W-:Y:S01]  /*7d30*/  FMUL R23, R23, R44 ;  /* 0x0000002c17177220 */ /* 0x000fe20000400000 */
[----:B------:R-:W-:Y:S01]  /*7d40*/  FFMA R52, R52, 1.925963033500011079e-08, R35 ;  /* 0x32a5706034347823 */ /* 0x000fe20000000023 */
[----:B------:R-:W-:Y:S01]  /*7d50*/  FFMA.SAT R35, R54, R11, 0.5 ;  /* 0x3f00000036237423 */ /* 0x000fe2000000200b */
[----:B----4-:R-:W-:-:S03]  /*7d60*/  FMUL R29, R29, R40 ;  /* 0x000000281d1d7220 */ /* 0x010fc60000400000 */
[----:B------:R-:W-:Y:S01]  /*7d70*/  FFMA.RM R35, R35, R12, 12582913 ;  /* 0x4b40000123237423 */ /* 0x000fe2000000400c */
[----:B------:R-:W-:Y:S03]  /*7d80*/  MUFU.EX2 R52, R52 ;  /* 0x0000003400347308 */ /* 0x000fe60000000800 */
[C---:B------:R-:W-:Y:S01]  /*7d90*/  FADD R25, R35.reuse, -12583039 ;  /* 0xcb40007f23197421 */ /* 0x040fe20000000000 */
[----:B------:R-:W-:-:S03]  /*7da0*/  IMAD.SHL.U32 R32, R35, 0x800000, RZ ;  /* 0x0080000023207824 */ /* 0x000fc600078e00ff */
[----:B------:R-:W-:-:S04]  /*7db0*/  FFMA R25, R54, 1.4426950216293334961, -R25 ;  /* 0x3fb8aa3b36197823 */ /* 0x000fc80000000819 */
[----:B------:R-:W-:Y:S01]  /*7dc0*/  FFMA R54, R54, 1.925963033500011079e-08, R25 ;  /* 0x32a5706036367823 */ /* 0x000fe20000000019 */
[----:B------:R-:W-:-:S03]  /*7dd0*/  FFMA.SAT R25, R50, R11, 0.5 ;  /* 0x3f00000032197423 */ /* 0x000fc6000000200b */
[----:B------:R-:W0:Y:S01]  /*7de0*/  MUFU.EX2 R37, R54 ;  /* 0x0000003600257308 */ /* 0x000e220000000800 */
[-C--:B------:R-:W-:Y:S01]  /*7df0*/  FFMA.RM R11, R25, R12.reuse, 12582913 ;  /* 0x4b400001190b7423 */ /* 0x080fe2000000400c */
[----:B------:R-:W-:Y:S01]  /*7e00*/  FFMA.RM R12, R27, R12, 12582913 ;  /* 0x4b4000011b0c7423 */ /* 0x000fe2000000400c */
[----:B------:R-:W-:Y:S02]  /*7e10*/  SHF.L.U32 R27, R14, 0x17, RZ ;  /* 0x000000170e1b7819 */ /* 0x000fe400000006ff */
[----:B------:R-:W-:Y:S01]  /*7e20*/  FADD R25, R11, -12583039 ;  /* 0xcb40007f0b197421 */ /* 0x000fe20000000000 */
[----:B------:R-:W-:Y:S02]  /*7e30*/  FADD R41, R12, -12583039 ;  /* 0xcb40007f0c297421 */ /* 0x000fe40000000000 */
[----:B------:R-:W-:Y:S01]  /*7e40*/  FMUL R27, R27, R34 ;  /* 0x000000221b1b7220 */ /* 0x000fe20000400000 */
[----:B------:R-:W-:Y:S01]  /*7e50*/  FFMA R25, R50, 1.4426950216293334961, -R25 ;  /* 0x3fb8aa3b32197823 */ /* 0x000fe20000000819 */
[----:B------:R-:W-:Y:S01]  /*7e60*/  FFMA R41, R42, 1.4426950216293334961, -R41 ;  /* 0x3fb8aa3b2a297823 */ /* 0x000fe20000000829 */
[----:B------:R-:W-:-:S02]  /*7e70*/  IMAD.SHL.U32 R34, R12, 0x800000, RZ ;  /* 0x008000000c227824 */ /* 0x000fc400078e00ff */
[----:B------:R-:W-:Y:S01]  /*7e80*/  FFMA R50, R50, 1.925963033500011079e-08, R25 ;  /* 0x32a5706032327823 */ /* 0x000fe20000000019 */
[----:B------:R-:W-:Y:S01]  /*7e90*/  FMUL R25, R13, R30 ;  /* 0x0000001e0d197220 */ /* 0x000fe20000400000 */
[----:B------:R-:W-:Y:S01]  /*7ea0*/  FADD R13, RZ, R24 ;  /* 0x00000018ff0d7221 */ /* 0x000fe20000000000 */
[----:B------:R-:W-:Y:S01]  /*7eb0*/  FFMA R41, R42, 1.925963033500011079e-08, R41 ;  /* 0x32a570602a297823 */ /* 0x000fe20000000029 */
[----:B0-----:R-:W-:Y:S02]  /*7ec0*/  FMUL R32, R32, R37 ;  /* 0x0000002520207220 */ /* 0x001fe40000400000 */
[----:B------:R-:W-:Y:S01]  /*7ed0*/  FADD R30, R13, R20 ;  /* 0x000000140d1e7221 */ /* 0x000fe20000000000 */
[----:B------:R-:W0:Y:S03]  /*7ee0*/  MUFU.EX2 R50, R50 ;  /* 0x0000003200327308 */ /* 0x000e260000000800 */
[----:B------:R-:W-:Y:S01]  /*7ef0*/  FADD R13, R30, R21 ;  /* 0x000000151e0d7221 */ /* 0x000fe20000000000 */
[----:B------:R-:W-:Y:S01]  /*7f00*/  FMUL R30, R31, R48 ;  /* 0x000000301f1e7220 */ /* 0x000fe20000400000 */
[----:B------:R-:W-:Y:S01]  /*7f10*/  FMUL R31, R33, R52 ;  /* 0x00000034211f7220 */ /* 0x000fe20000400000 */
[----:B------:R-:W-:Y:S01]  /*7f20*/  SHF.L.U32 R33, R11, 0x17, RZ ;  /* 0x000000170b217819 */ /* 0x000fe200000006ff */
[----:B------:R-:W-:Y:S01]  /*7f30*/  FADD R14, R13, R22 ;  /* 0x000000160d0e7221 */ /* 0x000fe20000000000 */
[----:B------:R-:W2:Y:S03]  /*7f40*/  MUFU.EX2 R41, R41 ;  /* 0x0000002900297308 */ /* 0x000ea60000000800 */
[----:B------:R-:W-:-:S04]  /*7f50*/  FADD R14, R14, R23 ;  /* 0x000000170e0e7221 */ /* 0x000fc80000000000 */
[----:B------:R-:W-:Y:S01]  /*7f60*/  FADD R13, R14, R25 ;  /* 0x000000190e0d7221 */ /* 0x000fe20000000000 */
[----:B0-----:R-:W-:-:S03]  /*7f70*/  FMUL R33, R33, R50 ;  /* 0x0000003221217220 */ /* 0x001fc60000400000 */
        /* <DEDUP_REMOVED lines=18> */
[----:B------:R0:W2:Y:S02]  /*80a0*/  SHFL.BFLY PT, R14, R40, 0x1, 0x1f ;  /* 0x0c201f00280e7f89 */ /* 0x0000a400000e0000 */
.L_x_4017:
        /* <DEDUP_REMOVED lines=12> */
[----:B01----:R-:W-:Y:S05]  /*8170*/  CALL.REL.NOINC `($__internal_44_$__cuda_sm3x_div_rn_noftz_f32_slowpath) ;  /* 0x0000002000287944 */ /* 0x003fea0003c00000 */
[----:B------:R-:W-:-:S07]  /*8180*/  MOV R35, R11 ;  /* 0x0000000b00237202 */ /* 0x000fce0000000f00 */
.L_x_3976:
[----:B------:R-:W-:Y:S05]  /*8190*/  BSYNC.RECONVERGENT B3 ;  /* 0x0000000000037941 */ /* 0x000fea0003800200 */
.L_x_3975:
        /* <DEDUP_REMOVED lines=12> */
[----:B01----:R-:W-:Y:S05]  /*8260*/  CALL.REL.NOINC `($__internal_44_$__cuda_sm3x_div_rn_noftz_f32_slowpath) ;  /* 0x0000001c00ec7944 */ /* 0x003fea0003c00000 */
[----:B------:R-:W-:-:S07]  /*8270*/  MOV R37, R11 ;  /* 0x0000000b00257202 */ /* 0x000fce0000000f00 */
.L_x_3978:
[----:B------:R-:W-:Y:S05]  /*8280*/  BSYNC.RECONVERGENT B3 ;  /* 0x0000000000037941 */ /* 0x000fea0003800200 */
.L_x_3977:
        /* <DEDUP_REMOVED lines=14> */
.L_x_3980:
[----:B------:R-:W-:Y:S05]  /*8370*/  BSYNC.RECONVERGENT B3 ;  /* 0x0000000000037941 */ /* 0x000fea0003800200 */
.L_x_3979:
        /* <DEDUP_REMOVED lines=14> */
.L_x_3982:
[----:B------:R-:W-:Y:S05]  /*8460*/  BSYNC.RECONVERGENT B3 ;  /* 0x0000000000037941 */ /* 0x000fea0003800200 */
.L_x_3981:
        /* <DEDUP_REMOVED lines=14> */
.L_x_3984:
[----:B------:R-:W-:Y:S05]  /*8550*/  BSYNC.RECONVERGENT B3 ;  /* 0x0000000000037941 */ /* 0x000fea0003800200 */
.L_x_3983:
        /* <DEDUP_REMOVED lines=14> */
.L_x_3986:
[----:B------:R-:W-:Y:S05]  /*8640*/  BSYNC.RECONVERGENT B3 ;  /* 0x0000000000037941 */ /* 0x000fea0003800200 */
.L_x_3985:
        /* <DEDUP_REMOVED lines=14> */
.L_x_3988:
[----:B------:R-:W-:Y:S05]  /*8730*/  BSYNC.RECONVERGENT B3 ;  /* 0x0000000000037941 */ /* 0x000fea0003800200 */
.L_x_3987:
        /* <DEDUP_REMOVED lines=14> */
.L_x_3990:
[----:B------:R-:W-:Y:S05]  /*8820*/  BSYNC.RECONVERGENT B3 ;  /* 0x0000000000037941 */ /* 0x000fea0003800200 */
.L_x_3989:
        /* <DEDUP_REMOVED lines=14> */
.L_x_3992:
[----:B------:R-:W-:Y:S05]  /*8910*/  BSYNC.RECONVERGENT B3 ;  /* 0x0000000000037941 */ /* 0x000fea0003800200 */
.L_x_3991:
        /* <DEDUP_REMOVED lines=14> */
.L_x_3994:
[----:B------:R-:W-:Y:S05]  /*8a00*/  BSYNC.RECONVERGENT B3 ;  /* 0x0000000000037941 */ /* 0x000fea0003800200 */
.L_x_3993:
        /* <DEDUP_REMOVED lines=14> */
.L_x_3996:
[----:B------:R-:W-:Y:S05]  /*8af0*/  BSYNC.RECONVERGENT B3 ;  /* 0x0000000000037941 */ /* 0x000fea0003800200 */
.L_x_3995:
        /* <DEDUP_REMOVED lines=14> */
.L_x_3998:
[----:B------:R-:W-:Y:S05]  /*8be0*/  BSYNC.RECONVERGENT B3 ;  /* 0x0000000000037941 */ /* 0x000fea0003800200 */
.L_x_3997:
        /* <DEDUP_REMOVED lines=14> */
.L_x_4000:
[----:B------:R-:W-:Y:S05]  /*8cd0*/  BSYNC.RECONVERGENT B3 ;  /* 0x0000000000037941 */ /* 0x000fea0003800200 */
.L_x_3999:
        /* <DEDUP_REMOVED lines=14> */
.L_x_4002:
[----:B------:R-:W-:Y:S05]  /*8dc0*/  BSYNC.RECONVERGENT B3 ;  /* 0x0000000000037941 */ /* 0x000fea0003800200 */
.L_x_4001:
        /* <DEDUP_REMOVED lines=13> */
.L_x_4004:
[----:B------:R-:W-:Y:S05]  /*8ea0*/  BSYNC.RECONVERGENT B3 ;  /* 0x0000000000037941 */ /* 0x000fea0003800200 */
.L_x_4003:
[----:B------:R-:W-:Y:S01]  /*8eb0*/  MOV R12, R0 ;  /* 0x00000000000c7202 */ /* 0x000fe20000000f00 */
[----:B------:R-:W-:Y:S01]  /*8ec0*/  IMAD R14, R2, UR48, RZ ;  /* 0x00000030020e7c24 */ /* 0x000fe2000f8e02ff */
[----:B-1----:R-:W-:Y:S01]  /*8ed0*/  @!P1 R2UR UR4, R38 ;  /* 0x00000000260492ca */ /* 0x002fe200000e0000 */
[----:B------:R-:W-:Y:S01]  /*8ee0*/  IMAD.MOV.U32 R13, RZ, RZ, RZ ;  /* 0x000000ffff0d7224 */ /* 0x000fe200078e00ff */
[----:B------:R-:W-:Y:S01]  /*8ef0*/  @!P1 R2UR UR5, R39 ;  /* 0x00000000270592ca */ /* 0x000fe200000e0000 */
[C---:B------:R-:W-:Y:S01]  /*8f00*/  IMAD R15, R3.reuse, UR49, R14 ;  /* 0x00000031030f7c24 */ /* 0x040fe2000f8e020e */
[----:B------:R-:W-:Y:S01]  /*8f10*/  IADD3 R20, PT, PT, R0, 0x20, RZ ;  /* 0x0000002000147810 */ /* 0x000fe20007ffe0ff */
[----:B------:R-:W-:Y:S01]  /*8f20*/  IMAD.WIDE.U32 R12, R3, UR48, R12 ;  /* 0x00000030030c7c25 */ /* 0x000fe2000f8e000c */
[----:B------:R-:W-:Y:S02]  /*8f30*/  ISETP.GE.U32.AND P6, PT, R4, UR44, PT ;  /* 0x0000002c04007c0c */ /* 0x000fe4000bfc6070 */
[----:B------:R-:W-:Y:S01]  /*8f40*/  ISETP.GE.U32.AND P2, PT, R20, UR44, PT ;  /* 0x0000002c14007c0c */ /* 0x000fe2000bf46070 */
[----:B------:R-:W-:Y:S01]  /*8f50*/  IMAD.IADD R13, R13, 0x1, R15 ;  /* 0x000000010d0d7824 */ /* 0x000fe200078e020f */
[----:B------:R-:W-:-:S02]  /*8f60*/  LEA R14, P0, R12, UR50, 0x2 ;  /* 0x000000320c0e7c11 */ /* 0x000fc4000f8010ff */
[----:B------:R-:W-:Y:S02]  /*8f70*/  ISETP.GE.AND.EX P6, PT, RZ, UR45, PT, P6 ;  /* 0x0000002dff007c0c */ /* 0x000fe4000bfc6360 */
[----:B------:R-:W-:Y:S01]  /*8f80*/  LEA.HI.X R15, R12, UR51, R13, 0x2, P0 ;  /* 0x000000330c0f7c11 */ /* 0x000fe200080f140d */
[----:B------:R-:W-:Y:S01]  /*8f90*/  VIADD R12, R0, 0x60 ;  /* 0x00000060000c7836 */ /* 0x000fe20000000000 */
[----:B------:R-:W-:Y:S02]  /*8fa0*/  ISETP.GE.U32.AND P5, PT, R5, UR44, PT ;  /* 0x0000002c05007c0c */ /* 0x000fe4000bfa6070 */
[----:B------:R-:W-:Y:S01]  /*8fb0*/  ISETP.GE.U32.AND P4, PT, R6, UR44, PT ;  /* 0x0000002c06007c0c */ /* 0x000fe2000bf86070 */
[----:B------:R2:W-:Y:S01]  /*8fc0*/  @!P1 STG.E desc[UR4][R14.64], R35 ;  /* 0x000000230e009986 */ /* 0x0005e2000c101904 */
[----:B------:R-:W-:Y:S01]  /*8fd0*/  ISETP.GE.U32.AND P0, PT, R12, UR44, PT ;  /* 0x0000002c0c007c0c */ /* 0x000fe2000bf06070 */
[----:B------:R-:W-:Y:S01]  /*8fe0*/  VIADD R12, R0, 0x40 ;  /* 0x00000040000c7836 */ /* 0x000fe20000000000 */
[----:B------:R-:W-:-:S02]  /*8ff0*/  ISETP.GE.AND.EX P1, PT, RZ, UR45, PT, P2 ;  /* 0x0000002dff007c0c */ /* 0x000fc4000bf26320 */
        /* <DEDUP_REMOVED lines=9> */
[----:B------:R-:W-:Y:S02]  /*9090*/  @!P1 R2UR UR5, R39 ;  /* 0x00000000270592ca */ /* 0x000fe400000e0000 */
[----:B------:R-:W-:Y:S02]  /*90a0*/  ISETP.GE.AND.EX P2, PT, RZ, UR45, PT, P2 ;  /* 0x0000002dff007c0c */ /* 0x000fe4000bf46320 */
        /* <DEDUP_REMOVED lines=8> */
[----:B------:R-:W-:Y:S01]  /*9130*/  ISETP.GE.U32.AND P1, PT, R12, UR44, PT ;  /* 0x0000002c0c007c0c */ /* 0x000fe2000bf26070 */
[----:B------:R-:W1:Y:S01]  /*9140*/  LDCU UR4, c[0x0][0x370] ;  /* 0x00006e00ff0477ac */ /* 0x000e620008000800 */
[----:B------:R-:W1:Y:S01]  /*9150*/  LDC R12, c[0x0][0x364] ;  /* 0x0000d900ff0c7b82 */ /* 0x000e620000000800 */
[----:B------:R-:W-:Y:S01]  /*9160*/  ISETP.GE.AND.EX P0, PT, RZ, UR45, PT, P0 ;  /* 0x0000002dff007c0c */ /* 0x000fe2000bf06300 */
[----:B------:R2:W-:Y:S01]  /*9170*/  @!P6 STG.E desc[UR8][R14.64+0x200], R43 ;  /* 0x0002002b0e00e986 */ /* 0x0005e2000c101908 */
[----:B------:R-:W-:-:S02]  /*9180*/  @!P4 R2UR UR13, R39 ;  /* 0x00000000270dc2ca */ /* 0x000fc400000e0000 */
[C---:B------:R-:W-:Y:S01]  /*9190*/  @!P3 R2UR UR14, R38.reuse ;  /* 0x00000000260eb2ca */ /* 0x040fe200000e0000 */
[----:B------:R2:W-:Y:S01]  /*91a0*/  @!P5 STG.E desc[UR10][R14.64+0x280], R23 ;  /* 0x000280170e00d986 */ /* 0x0005e2000c10190a */
[C---:B------:R-:W-:Y:S02]  /*91b0*/  @!P3 R2UR UR15, R39.reuse ;  /* 0x00000000270fb2ca */ /* 0x040fe400000e0000 */
[C---:B------:R-:W-:Y:S02]  /*91c0*/  @!P2 R2UR UR16, R38.reuse ;  /* 0x000000002610a2ca */ /* 0x040fe400000e0000 */
[----:B------:R-:W-:Y:S02]  /*91d0*/  @!P2 R2UR UR17, R39 ;  /* 0x000000002711a2ca */ /* 0x000fe400000e0000 */
[----:B------:R-:W-:Y:S02]  /*91e0*/  ISETP.GE.U32.AND P6, PT, R17, UR44, PT ;  /* 0x0000002c11007c0c */ /* 0x000fe4000bfc6070 */
[----:B------:R-:W-:Y:S01]  /*91f0*/  @!P0 R2UR UR8, R38 ;  /* 0x00000000260882ca */ /* 0x000fe200000e0000 */
[----:B------:R2:W-:Y:S01]  /*9200*/  @!P4 STG.E desc[UR12][R14.64+0x300], R25 ;  /* 0x000300190e00c986 */ /* 0x0005e2000c10190c */
[----:B------:R-:W-:-:S02]  /*9210*/  @!P0 R2UR UR9, R39 ;  /* 0x00000000270982ca */ /* 0x000fc400000e0000 */
[----:B------:R-:W-:Y:S01]  /*9220*/  ISETP.GE.U32.AND P4, PT, R10, UR44, PT ;  /* 0x0000002c0a007c0c */ /* 0x000fe2000bf86070 */
[----:B------:R2:W-:Y:S01]  /*9230*/  @!P3 STG.E desc[UR14][R14.64+0x380], R45 ;  /* 0x0003802d0e00b986 */ /* 0x0005e2000c10190e */
[----:B------:R-:W-:Y:S02]  /*9240*/  ISETP.GE.U32.AND P3, PT, R16, UR44, PT ;  /* 0x0000002c10007c0c */ /* 0x000fe4000bf66070 */
[----:B------:R-:W-:Y:S01]  /*9250*/  ISETP.GE.U32.AND P5, PT, R18, UR44, PT ;  /* 0x0000002c12007c0c */ /* 0x000fe2000bfa6070 */
[----:B------:R2:W-:Y:S01]  /*9260*/  @!P2 STG.E desc[UR16][R14.64+0x400], R27 ;  /* 0x0004001b0e00a986 */ /* 0x0005e2000c101910 */
[----:B------:R-:W-:Y:S01]  /*9270*/  ISETP.GE.U32.AND P2, PT, R19, UR44, PT ;  /* 0x0000002c13007c0c */ /* 0x000fe2000bf46070 */
[----:B-1----:R-:W-:Y:S01]  /*9280*/  IMAD R12, R12, UR4, RZ ;  /* 0x000000040c0c7c24 */ /* 0x002fe2000f8e02ff */
[----:B------:R-:W-:Y:S02]  /*9290*/  ISETP.GE.AND.EX P4, PT, RZ, UR45, PT, P4 ;  /* 0x0000002dff007c0c */ /* 0x000fe4000bf86340 */
[----:B------:R-:W-:Y:S01]  /*92a0*/  ISETP.GE.AND.EX P3, PT, RZ, UR45, PT, P3 ;  /* 0x0000002dff007c0c */ /* 0x000fe2000bf66330 */
[----:B------:R2:W-:Y:S01]  /*92b0*/  @!P0 STG.E desc[UR8][R14.64+0x480], R47 ;  /* 0x0004802f0e008986 */ /* 0x0005e2000c101908 */
[----:B------:R-:W-:-:S02]  /*92c0*/  ISETP.GE.AND.EX P6, PT, RZ, UR45, PT, P6 ;  /* 0x0000002dff007c0c */ /* 0x000fc4000bfc6360 */
[----:B------:R-:W-:Y:S02]  /*92d0*/  ISETP.GE.AND.EX P5, PT, RZ, UR45, PT, P5 ;  /* 0x0000002dff007c0c */ /* 0x000fe4000bfa6350 */
[----:B------:R-:W-:Y:S02]  /*92e0*/  ISETP.GE.AND.EX P1, PT, RZ, UR45, PT, P1 ;  /* 0x0000002dff007c0c */ /* 0x000fe4000bf26310 */
[----:B------:R-:W-:Y:S02]  /*92f0*/  ISETP.GE.AND.EX P2, PT, RZ, UR45, PT, P2 ;  /* 0x0000002dff007c0c */ /* 0x000fe4000bf46320 */
[----:B------:R-:W-:Y:S02]  /*9300*/  IADD3 R3, P0, PT, R12, R3, RZ ;  /* 0x000000030c037210 */ /* 0x000fe40007f1e0ff */
        /* <DEDUP_REMOVED lines=23> */
.L_x_3943:
[----:B------:R-:W-:Y:S05]  /*9480*/  EXIT ;  /* 0x000000000000794d */ /* 0x000fea0003800000 */
.L_x_3974:
[----:B------:R-:W-:Y:S01]  /*9490*/  HFMA2 R12, -RZ, RZ, 0, 9.5367431640625e-07 ;  /* 0x00000010ff0c7431 */ /* 0x000fe200000001ff */
[----:B------:R-:W-:Y:S01]  /*94a0*/  BSSY B1, `(.L_x_4006) ;  /* 0x0000006000017945 */ /* 0x000fe20003800000 */
[----:B------:R-:W-:Y:S02]  /*94b0*/  IMAD.MOV.U32 R11, RZ, RZ, 0x1f ;  /* 0x0000001fff0b7424 */ /* 0x000fe400078e00ff */
[----:B------:R-:W-:-:S07]  /*94c0*/  IMAD.MOV.U32 R15, RZ, RZ, -0x1 ;  /* 0xffffffffff0f7424 */ /* 0x000fce00078e00ff */
[----:B-1----:R-:W-:Y:S05]  /*94d0*/  WARPSYNC.COLLECTIVE R15, `(.L_x_4007) ;  /* 0x000000000f087348 */ /* 0x002fea0003c00000 */
[----:B------:R0:W2:Y:S02]  /*94e0*/  SHFL.BFLY P6, R14, R13, R12, R11 ;  /* 0x0c00000c0d0e7389 */ /* 0x0000a400000c000b */
[----:B012---:R-:W-:Y:S05]  /*94f0*/  ENDCOLLECTIVE ;  /* 0x000000000000791b */ /* 0x007fea0003800000 */
.L_x_4007:
[----:B------:R-:W-:Y:S05]  /*9500*/  BSYNC B1 ;  /* 0x0000000000017941 */ /* 0x000fea0003800000 */
.L_x_4006:
[----:B------:R-:W-:Y:S01]  /*9510*/  FMNMX R13, R14, R13, !PT ;  /* 0x0000000d0e0d7209 */ /* 0x000fe20007800000 */
[----:B------:R-:W-:Y:S01]  /*9520*/  IMAD.MOV.U32 R11, RZ, RZ, 0x1f ;  /* 0x0000001fff0b7424 */ /* 0x000fe200078e00ff */
[----:B------:R-:W-:Y:S01]  /*9530*/  MOV R12, 0x8 ;  /* 0x00000008000c7802 */ /* 0x000fe20000000f00 */
[----:B------:R-:W-:-:S07]  /*9540*/  IMAD.MOV.U32 R15, RZ, RZ, -0x1 ;  /* 0xffffffffff0f7424 */ /* 0x000fce00078e00ff */
[----:B------:R-:W-:Y:S05]  /*9550*/  WARPSYNC.COLLECTIVE R15, `(.L_x_4008) ;  /* 0x000000000f087348 */ /* 0x000fea0003c00000 */
[----:B------:R0:W1:Y:S02]  /*9560*/  SHFL.BFLY P6, R14, R13, R12, R11 ;  /* 0x0c00000c0d0e7389 */ /* 0x00006400000c000b */
[----:B01----:R-:W-:Y:S05]  /*9570*/  ENDCOLLECTIVE ;  /* 0x000000000000791b */ /* 0x003fea0003800000 */
.L_x_4008:
[----:B------:R-:W-:Y:S01]  /*9580*/  IMAD.MOV.U32 R12, RZ, RZ, 0x4 ;  /* 0x00000004ff0c7424 */ /* 0x000fe200078e00ff */
[----:B------:R-:W-:-:S04]  /*9590*/  FMNMX R21, R13, R14, !PT ;  /* 0x0000000e0d157209 */ /* 0x000fc80007800000 */
[----:B------:R-:W-:-:S07]  /*95a0*/  MOV R13, R21 ;  /* 0x00000015000d7202 */ /* 0x000fce0000000f00 */
[----:B------:R-:W-:Y:S05]  /*95b0*/  WARPSYNC.COLLECTIVE R15, `(.L_x_4009) ;  /* 0x000000000f087348 */ /* 0x000fea0003c00000 */
[----:B------:R0:W1:Y:S02]  /*95c0*/  SHFL.BFLY P6, R14, R13, R12, R11 ;  /* 0x0c00000c0d0e7389 */ /* 0x00006400000c000b */
[----:B01----:R-:W-:Y:S05]  /*95d0*/  ENDCOLLECTIVE ;  /* 0x000000000000791b */ /* 0x003fea0003800000 */
.L_x_4009:
[----:B------:R-:W-:Y:S01]  /*95e0*/  HFMA2 R12, -RZ, RZ, 0, 1.1920928955078125e-07 ;  /* 0x00000002ff0c7431 */ /* 0x000fe200000001ff */
[----:B------:R-:W-:-:S05]  /*95f0*/  FMNMX R23, R21, R14, !PT ;  /* 0x0000000e15177209 */ /* 0x000fca0007800000 */
[----:B------:R-:W-:-:S07]  /*9600*/  IMAD.MOV.U32 R13, RZ, RZ, R23 ;  /* 0x000000ffff0d7224 */ /* 0x000fce00078e0017 */
[----:B------:R-:W-:Y:S05]  /*9610*/  WARPSYNC.COLLECTIVE R15, `(.L_x_4010) ;  /* 0x000000000f087348 */ /* 0x000fea0003c00000 */
[----:B------:R0:W1:Y:S02]  /*9620*/  SHFL.BFLY P6, R14, R13, R12, R11 ;  /* 0x0c00000c0d0e7389 */ /* 0x00006400000c000b */
[----:B01----:R-:W-:Y:S05]  /*9630*/  ENDCOLLECTIVE ;  /* 0x000000000000791b */ /* 0x003fea0003800000 */
.L_x_4010:
[----:B------:R-:W-:Y:S01]  /*9640*/  IMAD.MOV.U32 R12, RZ, RZ, 0x1 ;  /* 0x00000001ff0c7424 */ /* 0x000fe200078e00ff */
[----:B------:R-:W-:-:S05]  /*9650*/  FMNMX R25, R23, R14, !PT ;  /* 0x0000000e17197209 */ /* 0x000fca0007800000 */
[----:B------:R-:W-:-:S07]  /*9660*/  IMAD.MOV.U32 R13, RZ, RZ, R25 ;  /* 0x000000ffff0d7224 */ /* 0x000fce00078e0019 */
[----:B------:R-:W-:Y:S05]  /*9670*/  WARPSYNC.COLLECTIVE R15, `(.L_x_4011) ;  /* 0x000000000f087348 */ /* 0x000fea0003c00000 */
[----:B------:R0:W1:Y:S02]  /*9680*/  SHFL.BFLY P6, R14, R13, R12, R11 ;  /* 0x0c00000c0d0e7389 */ /* 0x00006400000c000b */
[----:B01----:R-:W-:Y:S05]  /*9690*/  ENDCOLLECTIVE ;  /* 0x000000000000791b */ /* 0x003fea0003800000 */
.L_x_4011:
        /* <DEDUP_REMOVED lines=22> */
[----:B------:R-:W-:Y:S01]  /*9800*/  FADD R11, -R25, R42 ;  /* 0x0000002a190b7221 */ /* 0x000fe20000000100 */
        /* <DEDUP_REMOVED lines=105> */
[----:B------:R-:W-:Y:S01]  /*9ea0*/  SHF.L.U32 R15, R15, 0x17, RZ ;  /* 0x000000170f0f7819 */ /* 0x000fe200000006ff */
[----:B------:R-:W-:Y:S02]  /*9eb0*/  IMAD.SHL.U32 R14, R14, 0x800000, RZ ;  /* 0x008000000e0e7824 */ /* 0x000fe400078e00ff */
        /* <DEDUP_REMOVED lines=17> */
[----:B------:R-:W-:Y:S02]  /*9fd0*/  HFMA2 R11, -RZ, RZ, 0, 1.847743988037109375e-06 ;  /* 0x0000001fff0b7431 */ /* 0x000fe400000001ff */
        /* <DEDUP_REMOVED lines=11> */
.L_x_4012:
[----:B------:R-:W-:Y:S01]  /*a090*/  MOV R12, 0x8 ;  /* 0x00000008000c7802 */ /* 0x000fe20000000f00 */
[----:B------:R-:W-:-:S04]  /*a0a0*/  FADD R35, R13, R14 ;  /* 0x0000000e0d237221 */ /* 0x000fc80000000000 */
[----:B------:R-:W-:-:S07]  /*a0b0*/  IMAD.MOV.U32 R13, RZ, RZ, R35 ;  /* 0x000000ffff0d7224 */ /* 0x000fce00078e0023 */
[----:B------:R-:W-:Y:S05]  /*a0c0*/  WARPSYNC.COLLECTIVE R15, `(.L_x_4013) ;  /* 0x000000000f087348 */ /* 0x000fea0003c00000 */
[----:B------:R0:W1:Y:S02]  /*a0d0*/  SHFL.BFLY P6, R14, R13, R12, R11 ;  /* 0x0c00000c0d0e7389 */ /* 0x00006400000c000b */
[----:B01----:R-:W-:Y:S05]  /*a0e0*/  ENDCOLLECTIVE ;  /* 0x000000000000791b */ /* 0x003fea0003800000 */
.L_x_4013:
[----:B------:R-:W-:Y:S02]  /*a0f0*/  IMAD.MOV.U32 R12, RZ, RZ, 0x4 ;  /* 0x00000004ff0c7424 */ /* 0x000fe400078e00ff */
[----:B------:R-:W-:-:S04]  /*a100*/  FADD R36, R35, R14 ;  /* 0x0000000e23247221 */ /* 0x000fc80000000000 */
[----:B------:R-:W-:-:S07]  /*a110*/  IMAD.MOV.U32 R13, RZ, RZ, R36 ;  /* 0x000000ffff0d7224 */ /* 0x000fce00078e0024 */
[----:B------:R-:W-:Y:S05]  /*a120*/  WARPSYNC.COLLECTIVE R15, `(.L_x_4014) ;  /* 0x000000000f087348 */ /* 0x000fea0003c00000 */
[----:B------:R0:W1:Y:S02]  /*a130*/  SHFL.BFLY P6, R14, R13, R12, R11 ;  /* 0x0c00000c0d0e7389 */ /* 0x00006400000c000b */
[----:B01----:R-:W-:Y:S05]  /*a140*/  ENDCOLLECTIVE ;  /* 0x000000000000791b */ /* 0x003fea0003800000 */
.L_x_4014:
[----:B------:R-:W-:Y:S02]  /*a150*/  IMAD.MOV.U32 R12, RZ, RZ, 0x2 ;  /* 0x00000002ff0c7424 */ /* 0x000fe400078e00ff */
[----:B------:R-:W-:-:S05]  /*a160*/  FADD R37, R36, R14 ;  /* 0x0000000e24257221 */ /* 0x000fca0000000000 */
[----:B------:R-:W-:-:S07]  /*a170*/  MOV R13, R37 ;  /* 0x00000025000d7202 */ /* 0x000fce0000000f00 */
[----:B------:R-:W-:Y:S05]  /*a180*/  WARPSYNC.COLLECTIVE R15, `(.L_x_4015) ;  /* 0x000000000f087348 */ /* 0x000fea0003c00000 */
[----:B------:R0:W1:Y:S02]  /*a190*/  SHFL.BFLY P6, R14, R13, R12, R11 ;  /* 0x0c00000c0d0e7389 */ /* 0x00006400000c000b */
[----:B01----:R-:W-:Y:S05]  /*a1a0*/  ENDCOLLECTIVE ;  /* 0x000000000000791b */ /* 0x003fea0003800000 */
.L_x_4015:
[----:B------:R-:W-:Y:S02]  /*a1b0*/  HFMA2 R12, -RZ, RZ, 0, 5.9604644775390625e-08 ;  /* 0x00000001ff0c7431 */ /* 0x000fe400000001ff */
[----:B------:R-:W-:-:S04]  /*a1c0*/  FADD R40, R37, R14 ;  /* 0x0000000e25287221 */ /* 0x000fc80000000000 */
[----:B------:R-:W-:-:S07]  /*a1d0*/  IMAD.MOV.U32 R13, RZ, RZ, R40 ;  /* 0x000000ffff0d7224 */ /* 0x000fce00078e0028 */
[----:B------:R-:W-:Y:S05]  /*a1e0*/  WARPSYNC.COLLECTIVE R15, `(.L_x_4016) ;  /* 0x000000000f087348 */ /* 0x000fea0003c00000 */
[----:B------:R0:W1:Y:S02]  /*a1f0*/  SHFL.BFLY P6, R14, R13, R12, R11 ;  /* 0x0c00000c0d0e7389 */ /* 0x00006400000c000b */
[----:B01----:R-:W-:Y:S05]  /*a200*/  ENDCOLLECTIVE ;  /* 0x000000000000791b */ /* 0x003fea0003800000 */
.L_x_4016:
[----:B------:R-:W-:Y:S05]  /*a210*/  BRA `(.L_x_4017) ;  /* 0xffffffdc00a47947 */ /* 0x000fea000383ffff */
        .weak           $__internal_44_$__cuda_sm3x_div_rn_noftz_f32_slowpath
        .type           $__internal_44_$__cuda_sm3x_div_rn_noftz_f32_slowpath,@function
        .size           $__internal_44_$__cuda_sm3x_div_rn_noftz_f32_slowpath,(.L_x_37421 - $__internal_44_$__cuda_sm3x_div_rn_noftz_f32_slowpath)
$__internal_44_$__cuda_sm3x_div_rn_noftz_f32_slowpath:
        /* <DEDUP_REMOVED lines=34> */
.L_x_4019:
        /* <DEDUP_REMOVED lines=51> */
.L_x_4026:
[----:B------:R-:W-:-:S04]  /*a770*/  LOP3.LUT R11, R11, 0x80000000, RZ, 0xc0, !PT ;  /* 0x800000000b0b7812 */ /* 0x000fc800078ec0ff */
[----:B------:R-:W-:Y:S01]  /*a780*/  LOP3.LUT R11, R11, 0x7f800000, RZ, 0xfc, !PT ;  /* 0x7f8000000b0b7812 */ /* 0x000fe200078efcff */
[----:B------:R-:W-:Y:S06]  /*a790*/  BRA `(.L_x_4027) ;  /* 0x0000000000047947 */ /* 0x000fec0003800000 */
.L_x_4025:
[----:B------:R-:W-:-:S07]  /*a7a0*/  LEA R11, R14, R11, 0x17 ;  /* 0x0000000b0e0b7211 */ /* 0x000fce00078eb8ff */
.L_x_4027:
[----:B------:R-:W-:Y:S05]  /*a7b0*/  BSYNC.RECONVERGENT B2 ;  /* 0x0000000000027941 */ /* 0x000fea0003800200 */
.L_x_4024:
[----:B------:R-:W-:Y:S05]  /*a7c0*/  BRA `(.L_x_4028) ;  /* 0x0000000000207947 */ /* 0x000fea0003800000 */
.L_x_4023:
[----:B------:R-:W-:-:S04]  /*a7d0*/  LOP3.LUT R11, R11, 0x80000000, R24, 0x48, !PT ;  /* 0x800000000b0b7812 */ /* 0x000fc800078e4818 */
[----:B------:R-:W-:Y:S01]  /*a7e0*/  LOP3.LUT R11, R11, 0x7f800000, RZ, 0xfc, !PT ;  /* 0x7f8000000b0b7812 */ /* 0x000fe200078efcff */
[----:B------:R-:W-:Y:S06]  /*a7f0*/  BRA `(.L_x_4028) ;  /* 0x0000000000147947 */ /* 0x000fec0003800000 */
.L_x_4022:
[----:B------:R-:W-:Y:S01]  /*a800*/  LOP3.LUT R11, R11, 0x80000000, R24, 0x48, !PT ;  /* 0x800000000b0b7812 */ /* 0x000fe200078e4818 */
[----:B------:R-:W-:Y:S06]  /*a810*/  BRA `(.L_x_4028) ;  /* 0x00000000000c7947 */ /* 0x000fec0003800000 */
.L_x_4021:
[----:B------:R-:W0:Y:S01]  /*a820*/  MUFU.RSQ R11, -QNAN ;  /* 0xffc00000000b7908 */ /* 0x000e220000001400 */
[----:B------:R-:W-:Y:S05]  /*a830*/  BRA `(.L_x_4028) ;  /* 0x0000000000047947 */ /* 0x000fea0003800000 */
.L_x_4020:
[----:B------:R-:W-:-:S07]  /*a840*/  FADD.FTZ R11, R24, R11 ;  /* 0x0000000b180b7221 */ /* 0x000fce0000010000 */
.L_x_4028:
[----:B------:R-:W-:Y:S05]  /*a850*/  BSYNC.RECONVERGENT B1 ;  /* 0x0000000000017941 */ /* 0x000fea0003800200 */
.L_x_4018:
[----:B------:R-:W-:-:S04]  /*a860*/  IMAD.MOV.U32 R13, RZ, RZ, 0x0 ;  /* 0x00000000ff0d7424 */ /* 0x000fc800078e00ff */
[----:B0-----:R-:W-:Y:S05]  /*a870*/  RET.REL.NODEC R12 `(_Z15SoftmaxWarpImplI22BroadcastScaleMaskLoadIffbLm4EiE11DirectStoreIffEfLi1ELi15ELi32ELi1ELb1EL9Algorithm0EEvT_T0_ll) ;  /* 0xffffff540ce07950 */ /* 0x001fea0003c3ffff */
.L_x_4029:
        /* <DEDUP_REMOVED lines=16> */
.L_x_37421:


//--------------------- .text._Z15SoftmaxWarpImplI22BroadcastScaleMaskLoadIffbLm4EiE11DirectStoreIffEfLi1ELi15ELi32ELi1ELb0EL9Algorithm0EEvT_T0_ll --------------------------
	.section	.text._Z15SoftmaxWarpImplI22BroadcastScaleMaskLoadIffbLm4EiE11DirectStoreIffEfLi1ELi15ELi32ELi1ELb0EL9Algorithm0EEvT_T0_ll,"ax",@progbits
	.align	128
        .global         _Z15SoftmaxWarpImplI22BroadcastScaleMaskLoadIffbLm4EiE11DirectStoreIffEfLi1ELi15ELi32ELi1ELb0EL9Algorithm0EEvT_T0_ll
        .type           _Z15SoftmaxWarpImplI22BroadcastScaleMaskLoadIffbLm4EiE11DirectStoreIffEfLi1ELi15ELi32ELi1ELb0EL9Algorithm0EEvT_T0_ll,@function
        .size           _Z15SoftmaxWarpImplI22BroadcastScaleMaskLoadIffbLm4EiE11DirectStoreIffEfLi1ELi15ELi32ELi1ELb0EL9Algorithm0EEvT_T0_ll,(.L_x_37422 - _Z15SoftmaxWarpImplI22BroadcastScaleMaskLoadIffbLm4EiE11DirectStoreIffEfLi1ELi15ELi32ELi1ELb0EL9Algorithm0EEvT_T0_ll)
        .other          _Z15SoftmaxWarpImplI22BroadcastScaleMaskLoadIffbLm4EiE11DirectStoreIffEfLi1ELi15ELi32ELi1ELb0EL9Algorithm0EEvT_T0_ll,@"STO_CUDA_ENTRY STV_DEFAULT"
_Z15SoftmaxWarpImplI22BroadcastScaleMaskLoadIffbLm4EiE11DirectStoreIffEfLi1ELi15ELi32ELi1ELb0EL9Algorithm0EEvT_T0_ll:
.text._Z15SoftmaxWarpImplI22BroadcastScaleMaskLoadIffbLm4EiE11DirectStoreIffEfLi1ELi15ELi32ELi1ELb0EL9Algorithm0EEvT_T0_ll:
        /* <DEDUP_REMOVED lines=30> */
.L_x_4030:
        /* <DEDUP_REMOVED lines=14> */
.L_x_4063:
[----:B--2---:R-:W-:Y:S01]  /*02c0*/  IABS R4, UR55 ;  /* 0x0000003700047c13 */ /* 0x004fe20008000000 */
[----:B0-----:R-:W-:Y:S01]  /*02d0*/  IMAD R38, R3, UR54, R2 ;  /* 0x0000003603267c24 */ /* 0x001fe2000f8e0202 */
[----:B------:R-:W-:Y:S01]  /*02e0*/  IABS R9, UR56 ;  /* 0x0000003800097c13 */ /* 0x000fe20008000000 */
[----:B------:R-:W-:Y:S01]  /*02f0*/  UMOV UR4, URZ ;  /* 0x000000ff00047c82 */ /* 0x000fe20008000000 */
[----:B------:R-:W-:Y:S01]  /*0300*/  R2UR UR11, R4 ;  /* 0x00000000040b72ca */ /* 0x000fe200000e0000 */
[----:B------:R-:W-:Y:S01]  /*0310*/  VIADD R10, R38, 0x40 ;  /* 0x00000040260a7836 */ /* 0x000fe20000000000 */
[----:B------:R-:W-:Y:S02]  /*0320*/  R2UR UR10, R9 ;  /* 0x00000000090a72ca */ /* 0x000fe400000e0000 */
[----:B------:R-:W-:Y:S02]  /*0330*/  ISETP.NE.AND P2, PT, RZ, UR55, PT ;  /* 0x00000037ff007c0c */ /* 0x000fe4000bf45270 */
[----:B------:R-:W-:-:S02]  /*0340*/  IABS R15, R10 ;  /* 0x0000000a000f7213 */ /* 0x000fc40000000000 */
[----:B------:R-:W-:Y:S02]  /*0350*/  LOP3.LUT R23, RZ, UR55, RZ, 0x33, !PT ;  /* 0x00000037ff177c12 */ /* 0x000fe4000f8e33ff */
[----:B------:R-:W-:Y:S02]  /*0360*/  LOP3.LUT R29, RZ, UR56, RZ, 0x33, !PT ;  /* 0x00000038ff1d7c12 */ /* 0x000fe4000f8e33ff */
[----:B-1----:R-:W-:Y:S01]  /*0370*/  R2UR UR14, R6 ;  /* 0x00000000060e72ca */ /* 0x002fe200000e0000 */
[----:B------:R-:W0:Y:S01]  /*0380*/  I2F.RP R4, UR11 ;  /* 0x0000000b00047d06 */ /* 0x000e220008209400 */
[----:B------:R-:W-:-:S07]  /*0390*/  R2UR UR15, R7 ;  /* 0x00000000070f72ca */ /* 0x000fce00000e0000 */
        /* <DEDUP_REMOVED lines=12> */
[----:B-1----:R-:W-:Y:S02]  /*0460*/  R2UR UR5, R12 ;  /* 0x000000000c0572ca */ /* 0x002fe400000e0000 */
[----:B------:R-:W-:-:S03]  /*0470*/  IABS R12, UR57 ;  /* 0x00000039000c7c13 */ /* 0x000fc60008000000 */
[----:B------:R-:W-:Y:S01]  /*0480*/  IMAD.HI.U32 R4, R8, UR7, RZ ;  /* 0x0000000708047c27 */ /* 0x000fe2000f8e00ff */
[----:B------:R-:W-:Y:S02]  /*0490*/  R2UR UR12, R12 ;  /* 0x000000000c0c72ca */ /* 0x000fe400000e0000 */
[----:B------:R-:W-:Y:S01]  /*04a0*/  LOP3.LUT R12, R10, UR55, RZ, 0x3c, !PT ;  /* 0x000000370a0c7c12 */ /* 0x000fe2000f8e3cff */
        /* <DEDUP_REMOVED lines=19> */
[----:B------:R-:W-:Y:S02]  /*05e0*/  @P1 VIADD R4, R4, 0x1 ;  /* 0x0000000104041836 */ /* 0x000fe40000000000 */
[----:B------:R-:W-:Y:S02]  /*05f0*/  IMAD R8, R8, UR11, R15 ;  /* 0x0000000b08087c24 */ /* 0x000fe4000f8e020f */
[----:B------:R-:W-:Y:S02]  /*0600*/  @!P0 IADD3 R13, PT, PT, R13, -UR11, RZ ;  /* 0x8000000b0d0d8c10 */ /* 0x000fe4000fffe0ff */
[----:B------:R-:W-:Y:S01]  /*0610*/  @!P3 IMAD.MOV R4, RZ, RZ, -R4 ;  /* 0x000000ffff04b224 */ /* 0x000fe200078e0a04 */
[----:B------:R-:W-:Y:S02]  /*0620*/  ISETP.LT.U32.AND P1, PT, R8, UR11, PT ;  /* 0x0000000b08007c0c */ /* 0x000fe4000bf21070 */
[----:B------:R-:W-:Y:S02]  /*0630*/  ISETP.GE.U32.AND P3, PT, R13, UR11, PT ;  /* 0x0000000b0d007c0c */ /* 0x000fe4000bf66070 */
[----:B------:R-:W-:Y:S01]  /*0640*/  SEL R22, R23, R4, !P2 ;  /* 0x0000000417167207 */ /* 0x000fe20005000000 */
[----:B------:R-:W0:Y:S01]  /*0650*/  I2F.RP R13, UR12 ;  /* 0x0000000c000d7d06 */ /* 0x000e220008209400 */
[----:B------:R-:W-:-:S02]  /*0660*/  LOP3.LUT R4, R9, UR55, RZ, 0x3c, !PT ;  /* 0x0000003709047c12 */ /* 0x000fc4000f8e3cff */
[----:B------:R-:W-:Y:S01]  /*0670*/  @!P0 IADD3 R11, PT, PT, R11, 0x1, RZ ;  /* 0x000000010b0b8810 */ /* 0x000fe20007ffe0ff */
[----:B------:R-:W-:Y:S01]  /*0680*/  IMAD.MOV R15, RZ, RZ, -R22 ;  /* 0x000000ffff0f7224 */ /* 0x000fe200078e0a16 */
[----:B------:R-:W-:Y:S01]  /*0690*/  ISETP.GE.AND P5, PT, R4, RZ, PT ;  /* 0x000000ff0400720c */ /* 0x000fe20003fa6270 */
[----:B------:R-:W-:Y:S01]  /*06a0*/  VIADD R4, R38, 0x60 ;  /* 0x0000006026047836 */ /* 0x000fe20000000000 */
[----:B------:R-:W-:Y:S01]  /*06b0*/  ISETP.GE.AND P0, PT, R12, RZ, PT ;  /* 0x000000ff0c00720c */ /* 0x000fe20003f06270 */
[----:B------:R-:W-:Y:S02]  /*06c0*/  IMAD R18, R15, UR55, R38 ;  /* 0x000000370f127c24 */ /* 0x000fe4000f8e0226 */
[----:B------:R-:W-:Y:S01]  /*06d0*/  @!P1 VIADD R8, R8, -UR11 ;  /* 0x8000000b08089c36 */ /* 0x000fe20008000000 */
[----:B------:R-:W-:Y:S01]  /*06e0*/  IABS R17, R4 ;  /* 0x0000000400117213 */ /* 0x000fe20000000000 */
[----:B------:R-:W-:Y:S01]  /*06f0*/  @P3 VIADD R11, R11, 0x1 ;  /* 0x000000010b0b3836 */ /* 0x000fe20000000000 */
[----:B------:R-:W-:Y:S01]  /*0700*/  IABS R15, R18 ;  /* 0x00000012000f7213 */ /* 0x000fe20000000000 */
[----:B------:R-:W-:Y:S01]  /*0710*/  @!P1 VIADD R16, R16, 0x1 ;  /* 0x0000000110109836 */ /* 0x000fe20000000000 */
[----:B------:R-:W-:Y:S01]  /*0720*/  ISETP.GE.U32.AND P4, PT, R8, UR11, PT ;  /* 0x0000000b08007c0c */ /* 0x000fe2000bf86070 */
[----:B0-----:R-:W0:Y:S01]  /*0730*/  MUFU.RCP R14, R13 ;  /* 0x0000000d000e7308 */ /* 0x001e220000001000 */
[----:B------:R-:W-:Y:S01]  /*0740*/  MOV R12, R11 ;  /* 0x0000000b000c7202 */ /* 0x000fe20000000f00 */
[----:B------:R-:W-:-:S03]  /*0750*/  IMAD.HI.U32 R8, R15, UR9, RZ ;  /* 0x000000090f087c27 */ /* 0x000fc6000f8e00ff */
[----:B------:R-:W-:Y:S01]  /*0760*/  @!P5 IADD3 R12, PT, PT, -R12, RZ, RZ ;  /* 0x000000ff0c0cd210 */ /* 0x000fe20007ffe1ff */
[----:B------:R-:W-:-:S03]  /*0770*/  IMAD.MOV R20, RZ, RZ, -R8 ;  /* 0x000000ffff147224 */ /* 0x000fc600078e0a08 */
[----:B------:R-:W-:Y:S01]  /*0780*/  SEL R12, R23, R12, !P2 ;  /* 0x0000000c170c7207 */ /* 0x000fe20005000000 */
[----:B------:R-:W-:Y:S02]  /*0790*/  IMAD R11, R20, UR10, R15 ;  /* 0x0000000a140b7c24 */ /* 0x000fe4000f8e020f */
[----:B------:R-:W-:-:S03]  /*07a0*/  IMAD.HI.U32 R15, R17, UR7, RZ ;  /* 0x00000007110f7c27 */ /* 0x000fc6000f8e00ff */
[----:B------:R-:W-:Y:S01]  /*07b0*/  ISETP.LT.U32.AND P1, PT, R11, UR10, PT ;  /* 0x0000000a0b007c0c */ /* 0x000fe2000bf21070 */
[----:B------:R-:W-:Y:S01]  /*07c0*/  IMAD.MOV R20, RZ, RZ, -R12 ;  /* 0x000000ffff147224 */ /* 0x000fe200078e0a0c */
[----:B------:R-:W-:Y:S01]  /*07d0*/  IADD3 R24, PT, PT, -R15, RZ, RZ ;  /* 0x000000ff0f187210 */ /* 0x000fe20007ffe1ff */
[----:B------:R-:W-:Y:S02]  /*07e0*/  @P4 VIADD R16, R16, 0x1 ;  /* 0x0000000110104836 */ /* 0x000fe40000000000 */
[----:B------:R-:W-:Y:S02]  /*07f0*/  IMAD R19, R20, UR55, R9 ;  /* 0x0000003714137c24 */ /* 0x000fe4000f8e0209 */
[----:B------:R-:W-:Y:S02]  /*0800*/  IMAD R20, R24, UR11, R17 ;  /* 0x0000000b18147c24 */ /* 0x000fe4000f8e0211 */
[----:B------:R-:W-:Y:S01]  /*0810*/  @!P0 IMAD.MOV R16, RZ, RZ, -R16 ;  /* 0x000000ffff108224 */ /* 0x000fe200078e0a10 */
[----:B------:R-:W-:Y:S01]  /*0820*/  IABS R21, R19 ;  /* 0x0000001300157213 */ /* 0x000fe20000000000 */
[----:B0-----:R-:W-:Y:S01]  /*0830*/  VIADD R17, R14, 0xffffffe ;  /* 0x0ffffffe0e117836 */ /* 0x001fe20000000000 */
[----:B------:R-:W-:Y:S01]  /*0840*/  ISETP.LT.U32.AND P3, PT, R20, UR11, PT ;  /* 0x0000000b14007c0c */ /* 0x000fe2000bf61070 */
[----:B------:R-:W-:Y:S01]  /*0850*/  @!P1 VIADD R11, R11, -UR10 ;  /* 0x8000000a0b0b9c36 */ /* 0x000fe20008000000 */
[----:B------:R-:W-:Y:S01]  /*0860*/  SEL R13, R23, R16, !P2 ;  /* 0x00000010170d7207 */ /* 0x000fe20005000000 */
[----:B------:R0:W1:Y:S01]  /*0870*/  F2I.FTZ.U32.TRUNC.NTZ R26, R17 ;  /* 0x00000011001a7305 */ /* 0x000062000021f000 */
[----:B------:R-:W-:Y:S01]  /*0880*/  LOP3.LUT R14, R18, UR56, RZ, 0x3c, !PT ;  /* 0x00000038120e7c12 */ /* 0x000fe2000f8e3cff */
[----:B------:R-:W-:Y:S01]  /*0890*/  @!P1 VIADD R8, R8, 0x1 ;  /* 0x0000000108089836 */ /* 0x000fe20000000000 */
[----:B------:R-:W-:Y:S01]  /*08a0*/  ISETP.GE.U32.AND P0, PT, R11, UR10, PT ;  /* 0x0000000a0b007c0c */ /* 0x000fe2000bf06070 */
[----:B------:R-:W-:Y:S01]  /*08b0*/  IMAD.HI.U32 R11, R21, UR9, RZ ;  /* 0x00000009150b7c27 */ /* 0x000fe2000f8e00ff */
[----:B------:R-:W-:-:S02]  /*08c0*/  IADD3 R25, PT, PT, -R13, RZ, RZ ;  /* 0x000000ff0d197210 */ /* 0x000fc40007ffe1ff */
[----:B------:R-:W-:Y:S01]  /*08d0*/  ISETP.GE.AND P5, PT, R14, RZ, PT ;  /* 0x000000ff0e00720c */ /* 0x000fe20003fa6270 */
[----:B------:R-:W-:Y:S01]  /*08e0*/  IMAD.MOV R24, RZ, RZ, -R11 ;  /* 0x000000ffff187224 */ /* 0x000fe200078e0a0b */
[----:B------:R-:W-:Y:S01]  /*08f0*/  ISETP.NE.AND P1, PT, RZ, UR56, PT ;  /* 0x00000038ff007c0c */ /* 0x000fe2000bf25270 */
[----:B------:R-:W-:Y:S01]  /*0900*/  IMAD R16, R25, UR55, R10 ;  /* 0x0000003719107c24 */ /* 0x000fe2000f8e020a */
[----:B------:R-:W-:Y:S01]  /*0910*/  @!P3 IADD3 R20, PT, PT, R20, -UR11, RZ ;  /* 0x8000000b1414bc10 */ /* 0x000fe2000fffe0ff */
[----:B0-----:R-:W-:Y:S01]  /*0920*/  IMAD R17, R24, UR10, R21 ;  /* 0x0000000a18117c24 */ /* 0x001fe2000f8e0215 */
[----:B------:R-:W-:Y:S01]  /*0930*/  LOP3.LUT R21, R4, UR55, RZ, 0x3c, !PT ;  /* 0x0000003704157c12 */ /* 0x000fe2000f8e3cff */
[----:B------:R-:W-:Y:S01]  /*0940*/  @!P3 VIADD R15, R15, 0x1 ;  /* 0x000000010f0fb836 */ /* 0x000fe20000000000 */
[----:B------:R-:W-:Y:S01]  /*0950*/  IABS R25, R16 ;  /* 0x0000001000197213 */ /* 0x000fe20000000000 */
[----:B------:R-:W-:Y:S01]  /*0960*/  @P0 VIADD R8, R8, 0x1 ;  /* 0x0000000108080836 */ /* 0x000fe20000000000 */
[----:B------:R-:W-:-:S02]  /*0970*/  ISETP.GE.U32.AND P4, PT, R20, UR11, PT ;  /* 0x0000000b14007c0c */ /* 0x000fc4000bf86070 */
[----:B-1----:R-:W-:Y:S01]  /*0980*/  R2UR UR5, R26 ;  /* 0x000000001a0572ca */ /* 0x002fe200000e0000 */
[----:B------:R-:W-:Y:S01]  /*0990*/  IMAD.HI.U32 R14, R25, UR9, RZ ;  /* 0x00000009190e7c27 */ /* 0x000fe2000f8e00ff */
[----:B------:R-:W-:Y:S02]  /*09a0*/  ISETP.LT.U32.AND P0, PT, R17, UR10, PT ;  /* 0x0000000a11007c0c */ /* 0x000fe4000bf01070 */
[----:B------:R-:W-:Y:S01]  /*09b0*/  SHF.R.S64 R20, RZ, 0x1e, R9 ;  /* 0x0000001eff147819 */ /* 0x000fe20000001009 */
[----:B------:R-:W-:Y:S01]  /*09c0*/  @!P5 IMAD.MOV R8, RZ, RZ, -R8 ;  /* 0x000000ffff08d224 */ /* 0x000fe200078e0a08 */
[----:B------:R-:W-:Y:S02]  /*09d0*/  ISETP.GE.AND P5, PT, R21, RZ, PT ;  /* 0x000000ff1500720c */ /* 0x000fe40003fa6270 */
[----:B------:R-:W-:Y:S02]  /*09e0*/  IADD3 R24, PT, PT, -R14, RZ, RZ ;  /* 0x000000ff0e187210 */ /* 0x000fe40007ffe1ff */
[----:B------:R-:W-:Y:S01]  /*09f0*/  SEL R26, R29, R8, !P1 ;  /* 0x000000081d1a7207 */ /* 0x000fe20004800000 */
[----:B------:R-:W-:Y:S01]  /*0a00*/  @P4 VIADD R15, R15, 0x1 ;  /* 0x000000010f0f4836 */ /* 0x000fe20000000000 */
[----:B------:R-:W-:Y:S01]  /*0a10*/  IADD3 R8, P6, PT, R20, UR44, RZ ;  /* 0x0000002c14087c10 */ /* 0x000fe2000ffde0ff */
[----:B------:R-:W-:Y:S01]  /*0a20*/  IMAD R21, R24, UR10, R25 ;  /* 0x0000000a18157c24 */ /* 0x000fe2000f8e0219 */
[----:B------:R-:W-:Y:S01]  /*0a30*/  UIADD3 UR6, UPT, UPT, URZ, -UR5, URZ ;  /* 0x80000005ff067290 */ /* 0x000fe2000fffe0ff */
[----:B------:R-:W-:Y:S01]  /*0a40*/  IMAD.MOV R25, RZ, RZ, -R26 ;  /* 0x000000ffff197224 */ /* 0x000fe200078e0a1a */
[----:B------:R-:W-:-:S02]  /*0a50*/  @!P0 IADD3 R17, PT, PT, R17, -UR10, RZ ;  /* 0x8000000a11118c10 */ /* 0x000fc4000fffe0ff */
[----:B------:R-:W-:Y:S01]  /*0a60*/  ISETP.LT.U32.AND P4, PT, R21, UR10, PT ;  /* 0x0000000a15007c0c */ /* 0x000fe2000bf81070 */
[----:B------:R-:W-:Y:S01]  /*0a70*/  IMAD R18, R25, UR56, R18 ;  /* 0x0000003819127c24 */ /* 0x000fe2000f8e0212 */
[----:B------:R-:W-:Y:S01]  /*0a80*/  @!P5 IADD3 R15, PT, PT, -R15, RZ, RZ ;  /* 0x000000ff0f0fd210 */ /* 0x000fe20007ffe1ff */
[----:B------:R-:W-:Y:S01]  /*0a90*/  UIMAD UR6, UR6, UR12, URZ ;  /* 0x0000000c060672a4 */ /* 0x000fe2000f8e02ff */
[----:B------:R-:W-:Y:S02]  /*0aa0*/  ISETP.GE.U32.AND P3, PT, R17, UR10, PT ;  /* 0x0000000a11007c0c */ /* 0x000fe4000bf66070 */
[----:B------:R-:W-:Y:S01]  /*0ab0*/  SEL R20, R23, R15, !P2 ;  /* 0x0000000f17147207 */ /* 0x000fe20005000000 */
[----:B------:R-:W-:Y:S01]  /*0ac0*/  UIMAD.WIDE.U32 UR4, UR5, UR6, UR4 ;  /* 0x00000006050472a5 */ /* 0x000fe2000f8e0004 */
[----:B------:R-:W-:Y:S02]  /*0ad0*/  IABS R25, R18 ;  /* 0x0000001200197213 */ /* 0x000fe40000000000 */
[----:B------:R-:W-:Y:S01]  /*0ae0*/  LOP3.LUT R24, R19, UR56, RZ, 0x3c, !PT ;  /* 0x0000003813187c12 */ /* 0x000fe2000f8e3cff */
[----:B------:R-:W-:Y:S01]  /*0af0*/  IMAD.MOV R17, RZ, RZ, -R20 ;  /* 0x000000ffff117224 */ /* 0x000fe200078e0a14 */
[----:B------:R-:W-:Y:S01]  /*0b00*/  LEA.HI.X.SX32 R9, R9, UR45, 0x2, P6 ;  /* 0x0000002d09097c11 */ /* 0x000fe2000b0f16ff */
[----:B------:R-:W-:Y:S01]  /*0b10*/  IMAD.HI.U32 R27, R25, UR5, RZ ;  /* 0x00000005191b7c27 */ /* 0x000fe2000f8e00ff */
[----:B------:R-:W-:-:S03]  /*0b20*/  ISETP.GE.AND P5, PT, R24, RZ, PT ;  /* 0x000000ff1800720c */ /* 0x000fc60003fa6270 */
[----:B------:R-:W-:Y:S01]  /*0b30*/  @!P0 VIADD R11, R11, 0x1 ;  /* 0x000000010b0b8836 */ /* 0x000fe20000000000 */
[----:B------:R-:W-:Y:S01]  /*0b40*/  @!P4 IADD3 R21, PT, PT, R21, -UR10, RZ ;  /* 0x8000000a1515cc10 */ /* 0x000fe2000fffe0ff */
[----:B------:R-:W-:Y:S01]  /*0b50*/  IMAD R17, R17, UR55, R4 ;  /* 0x0000003711117c24 */ /* 0x000fe2000f8e0204 */
[----:B------:R-:W-:Y:S01]  /*0b60*/  @!P4 IADD3 R14, PT, PT, R14, 0x1, RZ ;  /* 0x000000010e0ec810 */ /* 0x000fe20007ffe0ff */
[----:B------:R-:W-:Y:S01]  /*0b70*/  IMAD.MOV R28, RZ, RZ, -R27 ;  /* 0x000000ffff1c7224 */ /* 0x000fe200078e0a1b */
[----:B------:R0:W2:Y:S01]  /*0b80*/  LDG.E R15, desc[UR14][R8.64] ;  /* 0x0000000e080f7981 */ /* 0x0000a2000c1e1900 */
[----:B------:R-:W-:Y:S01]  /*0b90*/  @P3 VIADD R11, R11, 0x1 ;  /* 0x000000010b0b3836 */ /* 0x000fe20000000000 */
[----:B------:R-:W-:Y:S01]  /*0ba0*/  ISETP.GE.U32.AND P6, PT, R21, UR10, PT ;  /* 0x0000000a15007c0c */ /* 0x000fe2000bfc6070 */
[----:B------:R-:W-:Y:S01]  /*0bb0*/  IMAD R25, R28, UR12, R25 ;  /* 0x0000000c1c197c24 */ /* 0x000fe2000f8e0219 */
[----:B------:R-:W-:Y:S02]  /*0bc0*/  LOP3.LUT R24, R16, UR56, RZ, 0x3c, !PT ;  /* 0x0000003810187c12 */ /* 0x000fe4000f8e3cff */
[----:B------:R-:W-:-:S02]  /*0bd0*/  IABS R30, R17 ;  /* 0x00000011001e7213 */ /* 0x000fc40000000000 */
[----:B------:R-:W-:Y:S01]  /*0be0*/  MOV R28, R11 ;  /* 0x0000000b001c7202 */ /* 0x000fe20000000f00 */
[----:B------:R-:W-:Y:S01]  /*0bf0*/  VIADD R11, R38, 0x80 ;  /* 0x00000080260b7836 */ /* 0x000fe20000000000 */
[----:B------:R-:W-:Y:S01]  /*0c00*/  ISETP.GE.AND P0, PT, R24, RZ, PT ;  /* 0x000000ff1800720c */ /* 0x000fe20003f06270 */
[----:B------:R-:W-:Y:S01]  /*0c10*/  IMAD.HI.U32 R24, R30, UR9, RZ ;  /* 0x000000091e187c27 */ /* 0x000fe2000f8e00ff */
[----:B0-----:R-:W-:Y:S02]  /*0c20*/  SHF.R.S64 R8, RZ, 0x1e, R10 ;  /* 0x0000001eff087819 */ /* 0x001fe4000000100a */
[----:B------:R-:W-:Y:S01]  /*0c30*/  IABS R33, R11 ;  /* 0x0000000b00217213 */ /* 0x000fe20000000000 */
[----:B------:R-:W-:Y:S01]  /*0c40*/  @!P5 IMAD.MOV R28, RZ, RZ, -R28 ;  /* 0x000000ffff1cd224 */ /* 0x000fe200078e0a1c */
[----:B------:R-:W-:Y:S01]  /*0c50*/  ISETP.LT.U32.AND P5, PT, R25, UR12, PT ;  /* 0x0000000c19007c0c */ /* 0x000fe2000bfa1070 */
[----:B------:R-:W-:Y:S01]  /*0c60*/  IMAD.MOV R31, RZ, RZ, -R24 ;  /* 0x000000ffff1f7224 */ /* 0x000fe200078e0a18 */
[----:B------:R-:W-:Y:S01]  /*0c70*/  IADD3 R8, P3, PT, R8, UR44, RZ ;  /* 0x0000002c08087c10 */ /* 0x000fe2000ff7e0ff */
[----:B------:R-:W-:Y:S01]  /*0c80*/  @P6 VIADD R14, R14, 0x1 ;  /* 0x000000010e0e6836 */ /* 0x000fe20000000000 */
[----:B------:R-:W-:Y:S01]  /*0c90*/  SEL R21, R29, R28, !P1 ;  /* 0x0000001c1d157207 */ /* 0x000fe20004800000 */
[----:B------:R-:W-:Y:S01]  /*0ca0*/  IMAD R28, R31, UR10, R30 ;  /* 0x0000000a1f1c7c24 */ /* 0x000fe2000f8e021e */
[----:B------:R-:W-:Y:S01]  /*0cb0*/  LEA.HI.X.SX32 R9, R10, UR45, 0x2, P3 ;  /* 0x0000002d0a097c11 */ /* 0x000fe200098f16ff */
[----:B------:R-:W-:Y:S01]  /*0cc0*/  IMAD.MOV.U32 R30, RZ, RZ, R14 ;  /* 0x000000ffff1e7224 */ /* 0x000fe200078e000e */
[----:B------:R-:W-:-:S02]  /*0cd0*/  IADD3 R32, PT, PT, -R21, RZ, RZ ;  /* 0x000000ff15207210 */ /* 0x000fc40007ffe1ff */
[----:B------:R-:W-:Y:S01]  /*0ce0*/  ISETP.LT.U32.AND P6, PT, R28, UR10, PT ;  /* 0x0000000a1c007c0c */ /* 0x000fe2000bfc1070 */
[----:B------:R-:W-:Y:S01]  /*0cf0*/  @!P0 IMAD.MOV R30, RZ, RZ, -R30 ;  /* 0x000000ffff1e8224 */ /* 0x000fe200078e0a1e */
[----:B------:R0:W3:Y:S01]  /*0d00*/  LDG.E R14, desc[UR14][R8.64] ;  /* 0x0000000e080e7981 */ /* 0x0000e2000c1e1900 */
[----:B------:R-:W-:Y:S01]  /*0d10*/  IMAD R19, R32, UR56, R19 ;  /* 0x0000003820137c24 */ /* 0x000fe2000f8e0213 */
[----:B------:R-:W-:Y:S01]  /*0d20*/  @!P5 IADD3 R25, PT, PT, R25, -UR12, RZ ;  /* 0x8000000c1919dc10 */ /* 0x000fe2000fffe0ff */
[----:B------:R-:W-:Y:S01]  /*0d30*/  IMAD.HI.U32 R10, R33, UR7, RZ ;  /* 0x00000007210a7c27 */ /* 0x000fe2000f8e00ff */
[----:B------:R-:W-:Y:S02]  /*0d40*/  SEL R30, R29, R30, !P1 ;  /* 0x0000001e1d1e7207 */ /* 0x000fe40004800000 */
[----:B------:R-:W-:Y:S01]  /*0d50*/  ISETP.GE.U32.AND P4, PT, R25, UR12, PT ;  /* 0x0000000c19007c0c */ /* 0x000fe2000bf86070 */
[----:B------:R-:W-:Y:S01]  /*0d60*/  IMAD.MOV R32, RZ, RZ, -R10 ;  /* 0x000000ffff207224 */ /* 0x000fe200078e0a0a */
[----:B------:R-:W-:Y:S01]  /*0d70*/  IABS R31, R19 ;  /* 0x00000013001f7213 */ /* 0x000fe20000000000 */
[----:B------:R-:W-:-:S02]  /*0d80*/  IMAD.MOV R25, RZ, RZ, -R30 ;  /* 0x000000ffff197224 */ /* 0x000fc400078e0a1e */
[----:B------:R-:W-:Y:S01]  /*0d90*/  @!P6 IADD3 R28, PT, PT, R28, -UR10, RZ ;  /* 0x8000000a1c1cec10 */ /* 0x000fe2000fffe0ff */
[----:B0-----:R-:W-:Y:S02]  /*0da0*/  IMAD R9, R32, UR11, R33 ;  /* 0x0000000b20097c24 */ /* 0x001fe4000f8e0221 */
[----:B------:R-:W-:Y:S01]  /*0db0*/  IMAD R16, R25, UR56, R16 ;  /* 0x0000003819107c24 */ /* 0x000fe2000f8e0210 */
[----:B------:R-:W-:Y:S01]  /*0dc0*/  ISETP.GE.U32.AND P3, PT, R28, UR10, PT ;  /* 0x0000000a1c007c0c */ /* 0x000fe2000bf66070 */
[----:B------:R-:W-:Y:S01]  /*0dd0*/  IMAD.HI.U32 R33, R31, UR5, RZ ;  /* 0x000000051f217c27 */ /* 0x000fe2000f8e00ff */
[----:B------:R-:W-:Y:S02]  /*0de0*/  LOP3.LUT R28, R18, UR57, RZ, 0x3c, !PT ;  /* 0x00000039121c7c12 */ /* 0x000fe4000f8e3cff */
[----:B------:R-:W-:Y:S01]  /*0df0*/  IABS R25, R16 ;  /* 0x0000001000197213 */ /* 0x000fe20000000000 */
[----:B------:R-:W-:Y:S02]  /*0e00*/  IMAD.MOV R8, RZ, RZ, -R33 ;  /* 0x000000ffff087224 */ /* 0x000fe400078e0a21 */
[----:B------:R-:W-:Y:S01]  /*0e10*/  @!P5 VIADD R27, R27, 0x1 ;  /* 0x000000011b1bd836 */ /* 0x000fe20000000000 */
[----:B------:R-:W-:-:S02]  /*0e20*/  ISETP.GE.AND P5, PT, R28, RZ, PT ;  /* 0x000000ff1c00720c */ /* 0x000fc40003fa6270 */
[----:B------:R-:W-:Y:S01]  /*0e30*/  LOP3.LUT R28, R17, UR56, RZ, 0x3c, !PT ;  /* 0x00000038111c7c12 */ /* 0x000fe2000f8e3cff */
[----:B------:R-:W-:Y:S01]  /*0e40*/  IMAD R8, R8, UR12, R31 ;  /* 0x0000000c08087c24 */ /* 0x000fe2000f8e021f */
[----:B------:R-:W-:Y:S01]  /*0e50*/  ISETP.LT.U32.AND P0, PT, R9, UR11, PT ;  /* 0x0000000b09007c0c */ /* 0x000fe2000bf01070 */
[----:B------:R-:W-:-:S04]  /*0e60*/  IMAD.HI.U32 R31, R25, UR5, RZ ;  /* 0x00000005191f7c27 */ /* 0x000fc8000f8e00ff */
[----:B------:R-:W-:Y:S01]  /*0e70*/  @!P6 VIADD R24, R24, 0x1 ;  /* 0x000000011818e836 */ /* 0x000fe20000000000 */
[----:B------:R-:W-:Y:S02]  /*0e80*/  ISETP.GE.AND P6, PT, R28, RZ, PT ;  /* 0x000000ff1c00720c */ /* 0x000fe40003fc6270 */
[----:B------:R-:W-:Y:S01]  /*0e90*/  IADD3 R28, PT, PT, -R31, RZ, RZ ;  /* 0x000000ff1f1c7210 */ /* 0x000fe20007ffe1ff */
[----:B------:R-:W-:-:S04]  /*0ea0*/  @P3 VIADD R24, R24, 0x1 ;  /* 0x0000000118183836 */ /* 0x000fc80000000000 */
[----:B------:R-:W-:Y:S02]  /*0eb0*/  IMAD R25, R28, UR12, R25 ;  /* 0x0000000c1c197c24 */ /* 0x000fe4000f8e0219 */
[----:B------:R-:W-:-:S04]  /*0ec0*/  @!P0 VIADD R9, R9, -UR11 ;  /* 0x8000000b09098c36 */ /* 0x000fc80008000000 */
[----:B------:R-:W-:Y:S01]  /*0ed0*/  @!P6 IMAD.MOV R24, RZ, RZ, -R24 ;  /* 0x000000ffff18e224 */ /* 0x000fe200078e0a18 */
[----:B------:R-:W-:Y:S02]  /*0ee0*/  ISETP.LT.U32.AND P6, PT, R25, UR12, PT ;  /* 0x0000000c19007c0c */ /* 0x000fe4000bfc1070 */
[----:B------:R-:W-:Y:S02]  /*0ef0*/  ISETP.GE.U32.AND P3, PT, R9, UR11, PT ;  /* 0x0000000b09007c0c */ /* 0x000fe4000bf66070 */
[----:B------:R-:W-:Y:S02]  /*0f00*/  @P4 IADD3 R27, PT, PT, R27, 0x1, RZ ;  /* 0x000000011b1b4810 */ /* 0x000fe40007ffe0ff */
[----:B------:R-:W-:Y:S02]  /*0f10*/  SEL R32, R29, R24, !P1 ;  /* 0x000000181d207207 */ /* 0x000fe40004800000 */
[----:B------:R-:W-:Y:S01]  /*0f20*/  ISETP.LT.U32.AND P4, PT, R8, UR12, PT ;  /* 0x0000000c08007c0c */ /* 0x000fe2000bf81070 */
[----:B------:R-:W-:-:S02]  /*0f30*/  @!P0 VIADD R10, R10, 0x1 ;  /* 0x000000010a0a8836 */ /* 0x000fc40000000000 */
[----:B------:R-:W-:Y:S02]  /*0f40*/  IMAD.MOV R24, RZ, RZ, -R32 ;  /* 0x000000ffff187224 */ /* 0x000fe400078e0a20 */
[----:B------:R-:W-:Y:S02]  /*0f50*/  @!P6 IADD3 R25, PT, PT, R25, -UR12, RZ ;  /* 0x8000000c1919ec10 */ /* 0x000fe4000fffe0ff */
[----:B------:R-:W-:Y:S01]  /*0f60*/  @P3 VIADD R10, R10, 0x1 ;  /* 0x000000010a0a3836 */ /* 0x000fe20000000000 */
[----:B------:R-:W-:Y:S01]  /*0f70*/  LOP3.LUT R28, R11, UR55, RZ, 0x3c, !PT ;  /* 0x000000370b1c7c12 */ /* 0x000fe2000f8e3cff */
[----:B------:R-:W-:Y:S01]  /*0f80*/  IMAD R17, R24, UR56, R17 ;  /* 0x0000003818117c24 */ /* 0x000fe2000f8e0211 */
[----:B------:R-:W-:Y:S02]  /*0f90*/  ISETP.GE.U32.AND P3, PT, R25, UR12, PT ;  /* 0x0000000c19007c0c */ /* 0x000fe4000bf66070 */
[----:B------:R-:W0:Y:S01]  /*0fa0*/  LDC.64 R24, c[0x0][0x398] ;  /* 0x0000e600ff187b82 */ /* 0x000e220000000a00 */
[----:B------:R-:W-:Y:S01]  /*0fb0*/  @!P4 VIADD R8, R8, -UR12 ;  /* 0x8000000c0808cc36 */ /* 0x000fe20008000000 */
[----:B------:R-:W-:-:S02]  /*0fc0*/  ISETP.GE.AND P0, PT, R28, RZ, PT ;  /* 0x000000ff1c00720c */ /* 0x000fc40003f06270 */
[----:B------:R-:W-:Y:S02]  /*0fd0*/  @!P5 IADD3 R27, PT, PT, -R27, RZ, RZ ;  /* 0x000000ff1b1bd210 */ /* 0x000fe40007ffe1ff */
[----:B------:R-:W-:Y:S02]  /*0fe0*/  ISETP.GE.U32.AND P5, PT, R8, UR12, PT ;  /* 0x0000000c08007c0c */ /* 0x000fe4000bfa6070 */
[----:B------:R-:W1:Y:S07]  /*0ff0*/  LDC.64 R8, c[0x0][0x390] ;  /* 0x0000e400ff087b82 */ /* 0x000e6e0000000a00 */
[----:B------:R-:W-:Y:S01]  /*1000*/  @!P0 IADD3 R10, PT, PT, -R10, RZ, RZ ;  /* 0x000000ff0a0a8210 */ /* 0x000fe20007ffe1ff */
[----:B------:R-:W-:-:S03]  /*1010*/  @!P4 VIADD R33, R33, 0x1 ;  /* 0x000000012121c836 */ /* 0x000fc60000000000 */
[----:B------:R-:W-:Y:S02]  /*1020*/  SEL R10, R23, R10, !P2 ;  /* 0x0000000a170a7207 */ /* 0x000fe40005000000 */
[----:B0-----:R-:W-:-:S03]  /*1030*/  ISETP.NE.U32.AND P4, PT, R24, 0x1, PT ;  /* 0x000000011800780c */ /* 0x001fc60003f85070 */
[----:B------:R-:W-:-:S04]  /*1040*/  IMAD.MOV R24, RZ, RZ, -R10 ;  /* 0x000000ffff187224 */ /* 0x000fc800078e0a0a */
[----:B------:R-:W-:Y:S01]  /*1050*/  IMAD R24, R24, UR55, R11 ;  /* 0x0000003718187c24 */ /* 0x000fe2000f8e020b */
[----:B-1----:R-:W-:Y:S02]  /*1060*/  ISETP.NE.U32.AND P0, PT, R8, 0x1, PT ;  /* 0x000000010800780c */ /* 0x002fe40003f05070 */
[----:B------:R-:W-:Y:S02]  /*1070*/  LOP3.LUT R8, R19, UR57, RZ, 0x3c, !PT ;  /* 0x0000003913087c12 */ /* 0x000fe4000f8e3cff */
[----:B------:R-:W-:Y:S02]  /*1080*/  IABS R35, R24 ;  /* 0x0000001800237213 */ /* 0x000fe40000000000 */
[----:B------:R-:W-:Y:S02]  /*1090*/  @P5 IADD3 R33, PT, PT, R33, 0x1, RZ ;  /* 0x0000000121215810 */ /* 0x000fe40007ffe0ff */
[----:B------:R-:W-:Y:S01]  /*10a0*/  ISETP.GE.AND P5, PT, R8, RZ, PT ;  /* 0x000000ff0800720c */ /* 0x000fe20003fa6270 */
[----:B------:R-:W-:-:S04]  /*10b0*/  IMAD.HI.U32 R34, R35, UR9, RZ ;  /* 0x0000000923227c27 */ /* 0x000fc8000f8e00ff */
[----:B------:R-:W-:-:S04]  /*10c0*/  IMAD.MOV R8, RZ, RZ, -R34 ;  /* 0x000000ffff087224 */ /* 0x000fc800078e0a22 */
[----:B------:R-:W-:-:S04]  /*10d0*/  IMAD R35, R8, UR10, R35 ;  /* 0x0000000a08237c24 */ /* 0x000fc8000f8e0223 */
[----:B------:R-:W-:Y:S02]  /*10e0*/  @!P5 IADD3 R33, PT, PT, -R33, RZ, RZ ;  /* 0x000000ff2121d210 */ /* 0x000fe40007ffe1ff */
[----:B------:R-:W-:Y:S02]  /*10f0*/  ISETP.LT.U32.AND P5, PT, R35, UR10, PT ;  /* 0x0000000a23007c0c */ /* 0x000fe4000bfa1070 */
[----:B------:R-:W-:Y:S02]  /*1100*/  IABS R28, R17 ;  /* 0x00000011001c7213 */ /* 0x000fe40000000000 */
[----:B------:R-:W-:Y:S02]  /*1110*/  ISETP.NE.AND.EX P4, PT, R25, RZ, PT, P4 ;  /* 0x000000ff1900720c */ /* 0x000fe40003f85340 */
[----:B------:R-:W-:Y:S01]  /*1120*/  SHF.R.S64 R8, RZ, 0x1e, R4 ;  /* 0x0000001eff087819 */ /* 0x000fe20000001004 */
[----:B------:R-:W-:Y:S01]  /*1130*/  IMAD.HI.U32 R25, R28, UR5, RZ ;  /* 0x000000051c197c27 */ /* 0x000fe2000f8e00ff */
[----:B------:R-:W-:-:S03]  /*1140*/  ISETP.NE.AND.EX P0, PT, R9, RZ, PT, P0 ;  /* 0x000000ff0900720c */ /* 0x000fc60003f05300 */
[----:B------:R-:W-:Y:S02]  /*1150*/  IMAD.MOV R9, RZ, RZ, -R25 ;  /* 0x000000ffff097224 */ /* 0x000fe400078e0a19 */
[----:B------:R-:W-:Y:S01]  /*1160*/  @!P6 VIADD R31, R31, 0x1 ;  /* 0x000000011f1fe836 */ /* 0x000fe20000000000 */
[----:B------:R-:W-:Y:S01]  /*1170*/  IADD3 R8, P6, PT, R8, UR44, RZ ;  /* 0x0000002c08087c10 */ /* 0x000fe2000ffde0ff */
[----:B------:R-:W-:Y:S02]  /*1180*/  @!P5 VIADD R35, R35, -UR10 ;  /* 0x8000000a2323dc36 */ /* 0x000fe40008000000 */
[----:B------:R-:W-:Y:S01]  /*1190*/  IMAD R28, R9, UR12, R28 ;  /* 0x0000000c091c7c24 */ /* 0x000fe2000f8e021c */
[----:B------:R-:W-:Y:S02]  /*11a0*/  LEA.HI.X.SX32 R9, R4, UR45, 0x2, P6 ;  /* 0x0000002d04097c11 */ /* 0x000fe4000b0f16ff */
[----:B------:R-:W-:Y:S02]  /*11b0*/  ISETP.GE.U32.AND P6, PT, R35, UR10, PT ;  /* 0x0000000a23007c0c */ /* 0x000fe4000bfc6070 */
[----:B------:R-:W-:-:S02]  /*11c0*/  @!P5 IADD3 R34, PT, PT, R34, 0x1, RZ ;  /* 0x000000012222d810 */ /* 0x000fc40007ffe0ff */
[----:B------:R-:W-:Y:S02]  /*11d0*/  LOP3.LUT R4, R24, UR56, RZ, 0x3c, !PT ;  /* 0x0000003818047c12 */ /* 0x000fe4000f8e3cff */
[----:B------:R-:W-:-:S07]  /*11e0*/  ISETP.LT.U32.AND P5, PT, R28, UR12, PT ;  /* 0x0000000c1c007c0c */ /* 0x000fce000bfa1070 */
[----:B------:R-:W-:Y:S01]  /*11f0*/  @P6 VIADD R34, R34, 0x1 ;  /* 0x0000000122226836 */ /* 0x000fe20000000000 */
[----:B------:R-:W-:Y:S02]  /*1200*/  ISETP.GE.AND P6, PT, R4, RZ, PT ;  /* 0x000000ff0400720c */ /* 0x000fe40003fc6270 */
[----:B------:R-:W-:Y:S01]  /*1210*/  SEL R22, R22, RZ, P0 ;  /* 0x000000ff16167207 */ /* 0x000fe20000000000 */
[----:B------:R0:W4:Y:S02]  /*1220*/  LDG.E R4, desc[UR14][R8.64] ;  /* 0x0000000e08047981 */ /* 0x000124000c1e1900 */
[----:B------:R-:W-:Y:S02]  /*1230*/  @!P5 VIADD R28, R28, -UR12 ;  /* 0x8000000c1c1cdc36 */ /* 0x000fe40008000000 */
[----:B------:R-:W-:-:S06]  /*1240*/  IMAD R35, R22, UR40, RZ ;  /* 0x0000002816237c24 */ /* 0x000fcc000f8e02ff */
[----:B------:R-:W-:Y:S02]  /*1250*/  @!P6 IADD3 R34, PT, PT, -R34, RZ, RZ ;  /* 0x000000ff2222e210 */ /* 0x000fe40007ffe1ff */
[----:B------:R-:W-:Y:S02]  /*1260*/  ISETP.GE.U32.AND P6, PT, R28, UR12, PT ;  /* 0x0000000c1c007c0c */ /* 0x000fe4000bfc6070 */
[----:B------:R-:W-:Y:S02]  /*1270*/  SEL R28, R26, RZ, P4 ;  /* 0x000000ff1a1c7207 */ /* 0x000fe40002000000 */
[----:B------:R-:W-:-:S03]  /*1280*/  SEL R22, R29, R34, !P1 ;  /* 0x000000221d167207 */ /* 0x000fc60004800000 */
[----:B------:R-:W-:Y:S01]  /*1290*/  IMAD R28, R28, UR41, R35 ;  /* 0x000000291c1c7c24 */ /* 0x000fe2000f8e0223 */
[----:B0-----:R-:W-:Y:S01]  /*12a0*/  LOP3.LUT R9, R16, UR57, RZ, 0x3c, !PT ;  /* 0x0000003910097c12 */ /* 0x001fe2000f8e3cff */
[----:B------:R-:W-:Y:S01]  /*12b0*/  IMAD.MOV R35, RZ, RZ, -R22 ;  /* 0x000000ffff237224 */ /* 0x000fe200078e0a16 */
[----:B------:R-:W-:Y:S01]  /*12c0*/  SEL R20, R20, RZ, P0 ;  /* 0x000000ff14147207 */ /* 0x000fe20000000000 */
[----:B------:R-:W-:Y:S01]  /*12d0*/  @P3 VIADD R31, R31, 0x1 ;  /* 0x000000011f1f3836 */ /* 0x000fe20000000000 */
[----:B------:R-:W-:Y:S01]  /*12e0*/  SEL R26, R12, RZ, P0 ;  /* 0x000000ff0c1a7207 */ /* 0x000fe20000000000 */
[----:B------:R-:W-:Y:S01]  /*12f0*/  IMAD R12, R35, UR56, R24 ;  /* 0x00000038230c7c24 */ /* 0x000fe2000f8e0218 */
[----:B------:R-:W-:Y:S02]  /*1300*/  SEL R13, R13, RZ, P0 ;  /* 0x000000ff0d0d7207 */ /* 0x000fe40000000000 */
[----:B------:R-:W-:Y:S01]  /*1310*/  ISETP.GE.AND P3, PT, R9, RZ, PT ;  /* 0x000000ff0900720c */ /* 0x000fe20003f66270 */
[----:B------:R-:W-:Y:S01]  /*1320*/  IMAD R9, R20, UR40, RZ ;  /* 0x0000002814097c24 */ /* 0x000fe2000f8e02ff */
[----:B------:R-:W-:Y:S01]  /*1330*/  SEL R21, R21, RZ, P4 ;  /* 0x000000ff15157207 */ /* 0x000fe20002000000 */
[----:B------:R-:W-:Y:S01]  /*1340*/  IMAD R8, R26, UR40, RZ ;  /* 0x000000281a087c24 */ /* 0x000fe2000f8e02ff */
[----:B------:R-:W-:Y:S01]  /*1350*/  SEL R20, R30, RZ, P4 ;  /* 0x000000ff1e147207 */ /* 0x000fe20002000000 */
[----:B------:R-:W-:Y:S01]  /*1360*/  IMAD R13, R13, UR40, RZ ;  /* 0x000000280d0d7c24 */ /* 0x000fe2000f8e02ff */
[----:B------:R-:W-:-:S02]  /*1370*/  SEL R32, R32, RZ, P4 ;  /* 0x000000ff20207207 */ /* 0x000fc40002000000 */
[----:B------:R-:W-:Y:S01]  /*1380*/  IABS R26, R12 ;  /* 0x0000000c001a7213 */ /* 0x000fe20000000000 */
[----:B------:R-:W-:Y:S01]  /*1390*/  IMAD R8, R21, UR41, R8 ;  /* 0x0000002915087c24 */ /* 0x000fe2000f8e0208 */
[----:B------:R-:W-:Y:S01]  /*13a0*/  LOP3.LUT R30, R17, UR57, RZ, 0x3c, !PT ;  /* 0x00000039111e7c12 */ /* 0x000fe2000f8e3cff */
[----:B------:R-:W-:Y:S01]  /*13b0*/  IMAD R20, R20, UR41, R13 ;  /* 0x0000002914147c24 */ /* 0x000fe2000f8e020d */
[----:B------:R-:W-:Y:S01]  /*13c0*/  MOV R21, R31 ;  /* 0x0000001f00157202 */ /* 0x000fe20000000f00 */
[----:B------:R-:W-:Y:S01]  /*13d0*/  IMAD R13, R32, UR41, R9 ;  /* 0x00000029200d7c24 */ /* 0x000fe2000f8e0209 */
[----:B------:R-:W-:Y:S01]  /*13e0*/  @!P5 IADD3 R25, PT, PT, R25, 0x1, RZ ;  /* 0x000000011919d810 */ /* 0x000fe20007ffe0ff */
[----:B------:R-:W-:Y:S01]  /*13f0*/  IMAD.HI.U32 R9, R26, UR5, RZ ;  /* 0x000000051a097c27 */ /* 0x000fe2000f8e00ff */
[----:B------:R-:W-:Y:S02]  /*1400*/  ISETP.GE.AND P5, PT, R30, RZ, PT ;  /* 0x000000ff1e00720c */ /* 0x000fe40003fa6270 */
[----:B------:R-:W-:Y:S01]  /*1410*/  LOP3.LUT R24, RZ, UR57, RZ, 0x33, !PT ;  /* 0x00000039ff187c12 */ /* 0x000fe2000f8e33ff */
[----:B------:R-:W-:Y:S01]  /*1420*/  @!P3 IMAD.MOV R21, RZ, RZ, -R21 ;  /* 0x000000ffff15b224 */ /* 0x000fe200078e0a15 */
[----:B------:R-:W-:Y:S01]  /*1430*/  ISETP.NE.AND P3, PT, RZ, UR57, PT ;  /* 0x00000039ff007c0c */ /* 0x000fe2000bf65270 */
[----:B------:R-:W-:-:S02]  /*1440*/  IMAD.MOV R31, RZ, RZ, -R9 ;  /* 0x000000ffff1f7224 */ /* 0x000fc400078e0a09 */
[----:B------:R-:W-:Y:S02]  /*1450*/  @P6 VIADD R25, R25, 0x1 ;  /* 0x0000000119196836 */ /* 0x000fe40000000000 */
[----:B------:R-:W-:Y:S01]  /*1460*/  IMAD R26, R31, UR12, R26 ;  /* 0x0000000c1f1a7c24 */ /* 0x000fe2000f8e021a */
[C---:B------:R-:W-:Y:S02]  /*1470*/  SEL R31, R24.reuse, R33, !P3 ;  /* 0x00000021181f7207 */ /* 0x040fe40005800000 */
[----:B------:R-:W-:Y:S01]  /*1480*/  SEL R33, R24, R21, !P3 ;  /* 0x0000001518217207 */ /* 0x000fe20005800000 */
[----:B------:R-:W-:Y:S01]  /*1490*/  @!P5 IMAD.MOV R25, RZ, RZ, -R25 ;  /* 0x000000ffff19d224 */ /* 0x000fe200078e0a19 */
[----:B------:R-:W-:-:S03]  /*14a0*/  IADD3 R30, PT, PT, -R31, RZ, RZ ;  /* 0x000000ff1f1e7210 */ /* 0x000fc60007ffe1ff */
[----:B------:R-:W-:Y:S01]  /*14b0*/  IMAD.MOV R21, RZ, RZ, -R33 ;  /* 0x000000ffff157224 */ /* 0x000fe200078e0a21 */
[----:B------:R-:W-:-:S03]  /*14c0*/  SEL R25, R24, R25, !P3 ;  /* 0x0000001918197207 */ /* 0x000fc60005800000 */
[----:B------:R-:W-:Y:S01]  /*14d0*/  IMAD R16, R21, UR57, R16 ;  /* 0x0000003915107c24 */ /* 0x000fe2000f8e0210 */
[----:B------:R-:W-:Y:S01]  /*14e0*/  IADD3 R21, PT, PT, R38, 0xa0, RZ ;  /* 0x000000a026157810 */ /* 0x000fe20007ffe0ff */
[----:B------:R-:W-:Y:S01]  /*14f0*/  IMAD R19, R30, UR57, R19 ;  /* 0x000000391e137c24 */ /* 0x000fe2000f8e0213 */
[----:B------:R-:W-:Y:S01]  /*1500*/  SEL R27, R24, R27, !P3 ;  /* 0x0000001b181b7207 */ /* 0x000fe20005800000 */
[----:B------:R-:W-:Y:S01]  /*1510*/  IMAD.MOV R30, RZ, RZ, -R25 ;  /* 0x000000ffff1e7224 */ /* 0x000fe200078e0a19 */
[----:B------:R-:W-:Y:S01]  /*1520*/  IABS R34, R21 ;  /* 0x0000001500227213 */ /* 0x000fe20000000000 */
[----:B------:R-:W-:Y:S02]  /*1530*/  UISETP.NE.U32.AND UP0, UPT, UR36, 0x1, UPT ;  /* 0x000000012400788c */ /* 0x000fe4000bf05070 */
[----:B------:R-:W-:Y:S02]  /*1540*/  IMAD.MOV R35, RZ, RZ, -R27 ;  /* 0x000000ffff237224 */ /* 0x000fe400078e0a1b */
[----:B------:R-:W-:-:S02]  /*1550*/  IMAD R17, R30, UR57, R17 ;  /* 0x000000391e117c24 */ /* 0x000fc4000f8e0211 */
[----:B------:R-:W-:Y:S01]  /*1560*/  IMAD.HI.U32 R30, R34, UR7, RZ ;  /* 0x00000007221e7c27 */ /* 0x000fe2000f8e00ff */
[----:B------:R-:W-:-:S03]  /*1570*/  UISETP.NE.AND.EX UP0, UPT, UR37, URZ, UPT, UP0 ;  /* 0x000000ff2500728c */ /* 0x000fc6000bf05300 */
        /* <DEDUP_REMOVED lines=25> */
[----:B------:R-:W-:-:S04]  /*1710*/  SEL R10, R10, RZ, P0 ;  /* 0x000000ff0a0a7207 */ /* 0x000fc80000000000 */
[----:B------:R-:W-:Y:S02]  /*1720*/  IABS R30, R27 ;  /* 0x0000001b001e7213 */ /* 0x000fe40000000000 */
[----:B------:R-:W-:Y:S01]  /*1730*/  SEL R25, R22, RZ, P4 ;  /* 0x000000ff16197207 */ /* 0x000fe20002000000 */
[----:B------:R-:W-:Y:S02]  /*1740*/  IMAD R10, R10, UR40, RZ ;  /* 0x000000280a0a7c24 */ /* 0x000fe4000f8e02ff */
[----:B------:R-:W-:-:S04]  /*1750*/  IMAD.HI.U32 R22, R30, UR9, RZ ;  /* 0x000000091e167c27 */ /* 0x000fc8000f8e00ff */
[----:B------:R-:W-:Y:S01]  /*1760*/  IMAD R28, R35, UR42, R28 ;  /* 0x0000002a231c7c24 */ /* 0x000fe2000f8e021c */
[----:B------:R-:W-:Y:S01]  /*1770*/  IADD3 R35, PT, PT, -R22, RZ, RZ ;  /* 0x000000ff16237210 */ /* 0x000fe20007ffe1ff */
[----:B------:R-:W-:Y:S01]  /*1780*/  IMAD R25, R25, UR41, R10 ;  /* 0x0000002919197c24 */ /* 0x000fe2000f8e020a */
[----:B------:R-:W-:Y:S01]  /*1790*/  SHF.R.S64 R10, RZ, 0x1e, R11 ;  /* 0x0000001eff0a7819 */ /* 0x000fe2000000100b */
[----:B------:R-:W-:Y:S02]  /*17a0*/  @!P6 VIADD R9, R9, 0x1 ;  /* 0x000000010909e836 */ /* 0x000fe40000000000 */
[----:B------:R-:W-:Y:S01]  /*17b0*/  IMAD R30, R35, UR10, R30 ;  /* 0x0000000a231e7c24 */ /* 0x000fe2000f8e021e */
[----:B------:R-:W-:-:S04]  /*17c0*/  IADD3 R10, P6, PT, R10, UR44, RZ ;  /* 0x0000002c0a0a7c10 */ /* 0x000fc8000ffde0ff */
[----:B------:R-:W-:Y:S02]  /*17d0*/  LEA.HI.X.SX32 R11, R11, UR45, 0x2, P6 ;  /* 0x0000002d0b0b7c11 */ /* 0x000fe4000b0f16ff */
[----:B------:R-:W-:-:S03]  /*17e0*/  ISETP.LT.U32.AND P6, PT, R30, UR10, PT ;  /* 0x0000000a1e007c0c */ /* 0x000fc6000bfc1070 */
[----:B------:R0:W5:Y:S10]  /*17f0*/  LDG.E R10, desc[UR14][R10.64] ;  /* 0x0000000e0a0a7981 */ /* 0x000174000c1e1900 */
[----:B------:R-:W-:Y:S01]  /*1800*/  @!P6 IADD3 R30, PT, PT, R30, -UR10, RZ ;  /* 0x8000000a1e1eec10 */ /* 0x000fe2000fffe0ff */
[----:B------:R-:W-:-:S03]  /*1810*/  @!P6 VIADD R22, R22, 0x1 ;  /* 0x000000011616e836 */ /* 0x000fc60000000000 */
[----:B------:R-:W-:Y:S02]  /*1820*/  ISETP.GE.U32.AND P6, PT, R30, UR10, PT ;  /* 0x0000000a1e007c0c */ /* 0x000fe4000bfc6070 */
[----:B------:R-:W-:-:S11]  /*1830*/  LOP3.LUT R30, R27, UR56, RZ, 0x3c, !PT ;  /* 0x000000381b1e7c12 */ /* 0x000fd6000f8e3cff */
[----:B------:R-:W-:Y:S01]  /*1840*/  @P6 VIADD R22, R22, 0x1 ;  /* 0x0000000116166836 */ /* 0x000fe20000000000 */
[----:B------:R-:W-:Y:S02]  /*1850*/  ISETP.GE.AND P6, PT, R30, RZ, PT ;  /* 0x000000ff1e00720c */ /* 0x000fe40003fc6270 */
[----:B------:R-:W-:-:S11]  /*1860*/  LOP3.LUT R30, R12, UR57, RZ, 0x3c, !PT ;  /* 0x000000390c1e7c12 */ /* 0x000fd6000f8e3cff */
[----:B------:R-:W-:Y:S01]  /*1870*/  @!P6 IMAD.MOV R22, RZ, RZ, -R22 ;  /* 0x000000ffff16e224 */ /* 0x000fe200078e0a16 */
[----:B------:R-:W-:-:S04]  /*1880*/  ISETP.GE.AND P6, PT, R30, RZ, PT ;  /* 0x000000ff1e00720c */ /* 0x000fc80003fc6270 */
[----:B------:R-:W-:-:S04]  /*1890*/  SEL R30, R29, R22, !P1 ;  /* 0x000000161d1e7207 */ /* 0x000fc80004800000 */
[----:B------:R-:W-:-:S05]  /*18a0*/  IADD3 R22, PT, PT, -R30, RZ, RZ ;  /* 0x000000ff1e167210 */ /* 0x000fca0007ffe1ff */
[----:B------:R-:W-:-:S05]  /*18b0*/  IMAD R27, R22, UR56, R27 ;  /* 0x00000038161b7c24 */ /* 0x000fca000f8e021b */
[----:B------:R-:W-:-:S05]  /*18c0*/  IABS R22, R27 ;  /* 0x0000001b00167213 */ /* 0x000fca0000000000 */
[----:B------:R-:W-:-:S04]  /*18d0*/  IMAD.HI.U32 R34, R22, UR5, RZ ;  /* 0x0000000516227c27 */ /* 0x000fc8000f8e00ff */
[----:B0-----:R-:W-:-:S04]  /*18e0*/  IMAD.MOV R11, RZ, RZ, -R34 ;  /* 0x000000ffff0b7224 */ /* 0x001fc800078e0a22 */
[----:B------:R-:W-:Y:S01]  /*18f0*/  IMAD R11, R11, UR12, R22 ;  /* 0x0000000c0b0b7c24 */ /* 0x000fe2000f8e0216 */
[----:B------:R-:W-:Y:S01]  /*1900*/  SEL R26, R26, RZ, P0 ;  /* 0x000000ff1a1a7207 */ /* 0x000fe20000000000 */
[----:B------:R-:W-:-:S03]  /*1910*/  @P5 VIADD R9, R9, 0x1 ;  /* 0x0000000109095836 */ /* 0x000fc60000000000 */
[----:B------:R-:W-:Y:S01]  /*1920*/  ISETP.LT.U32.AND P5, PT, R11, UR12, PT ;  /* 0x0000000c0b007c0c */ /* 0x000fe2000bfa1070 */
[----:B------:R-:W-:Y:S01]  /*1930*/  IMAD R35, R26, UR40, RZ ;  /* 0x000000281a237c24 */ /* 0x000fe2000f8e02ff */
[----:B------:R-:W-:Y:S02]  /*1940*/  SEL R26, R30, RZ, P4 ;  /* 0x000000ff1e1a7207 */ /* 0x000fe40002000000 */
[----:B------:R-:W-:-:S03]  /*1950*/  IADD3 R22, PT, PT, R38, 0xc0, RZ ;  /* 0x000000c026167810 */ /* 0x000fc60007ffe0ff */
[----:B------:R-:W-:Y:S01]  /*1960*/  IMAD R26, R26, UR41, R35 ;  /* 0x000000291a1a7c24 */ /* 0x000fe2000f8e0223 */
[----:B------:R-:W-:Y:S02]  /*1970*/  MOV R35, R9 ;  /* 0x0000000900237202 */ /* 0x000fe40000000f00 */
[----:B------:R-:W-:-:S03]  /*1980*/  IABS R9, R22 ;  /* 0x0000001600097213 */ /* 0x000fc60000000000 */
[----:B------:R-:W-:Y:S02]  /*1990*/  @!P5 VIADD R11, R11, -UR12 ;  /* 0x8000000c0b0bdc36 */ /* 0x000fe40008000000 */
[----:B------:R-:W-:-:S03]  /*19a0*/  @!P6 IMAD.MOV R35, RZ, RZ, -R35 ;  /* 0x000000ffff23e224 */ /* 0x000fc600078e0a23 */
        /* <DEDUP_REMOVED lines=17> */
[----:B------:R-:W-:-:S07]  /*1ac0*/  LOP3.LUT R11, R27, UR57, RZ, 0x3c, !PT ;  /* 0x000000391b0b7c12 */ /* 0x000fce000f8e3cff */
[----:B------:R-:W-:Y:S01]  /*1ad0*/  @!P5 IMAD.MOV R36, RZ, RZ, -R36 ;  /* 0x000000ffff24d224 */ /* 0x000fe200078e0a24 */
[----:B------:R-:W-:Y:S01]  /*1ae0*/  ISETP.GE.AND P5, PT, R11, RZ, PT ;  /* 0x000000ff0b00720c */ /* 0x000fe20003fa6270 */
[----:B------:R-:W-:Y:S01]  /*1af0*/  IMAD R32, R32, UR42, R13 ;  /* 0x0000002a20207c24 */ /* 0x000fe2000f8e020d */
[----:B------:R-:W-:Y:S01]  /*1b00*/  SEL R35, R24, R35, !P3 ;  /* 0x0000002318237207 */ /* 0x000fe20005800000 */
[----:B------:R-:W-:Y:S01]  /*1b10*/  IMAD R20, R33, UR42, R20 ;  /* 0x0000002a21147c24 */ /* 0x000fe2000f8e0214 */
[----:B------:R-:W-:Y:S01]  /*1b20*/  SEL R31, R23, R36, !P2 ;  /* 0x00000024171f7207 */ /* 0x000fe20005000000 */
[----:B------:R0:W5:Y:S04]  /*1b30*/  LDG.E R11, desc[UR14][R8.64] ;  /* 0x0000000e080b7981 */ /* 0x000168000c1e1900 */
[----:B------:R-:W-:Y:S01]  /*1b40*/  IMAD.MOV R13, RZ, RZ, -R31 ;  /* 0x000000ffff0d7224 */ /* 0x000fe200078e0a1f */
[----:B------:R-:W-:-:S03]  /*1b50*/  @P6 IADD3 R34, PT, PT, R34, 0x1, RZ ;  /* 0x0000000122226810 */ /* 0x000fc60007ffe0ff */
[----:B------:R-:W-:Y:S01]  /*1b60*/  IMAD R13, R13, UR55, R22 ;  /* 0x000000370d0d7c24 */ /* 0x000fe2000f8e0216 */
[----:B------:R-:W-:Y:S01]  /*1b70*/  PLOP3.LUT P6, PT, PT, PT, UP0, 0x40, 0x4 ;  /* 0x000000000004781c */ /* 0x000fe20003fce808 */
[----:B------:R-:W-:Y:S02]  /*1b80*/  IMAD.MOV R33, RZ, RZ, -R35 ;  /* 0x000000ffff217224 */ /* 0x000fe400078e0a23 */
[----:B------:R-:W-:Y:S01]  /*1b90*/  @!P5 IMAD.MOV R34, RZ, RZ, -R34 ;  /* 0x000000ffff22d224 */ /* 0x000fe200078e0a22 */
[----:B0-----:R-:W-:Y:S01]  /*1ba0*/  IABS R8, R13 ;  /* 0x0000000d00087213 */ /* 0x001fe20000000000 */
[----:B------:R-:W-:Y:S01]  /*1bb0*/  IMAD R33, R33, UR57, R12 ;  /* 0x0000003921217c24 */ /* 0x000fe2000f8e020c */
[----:B------:R-:W-:Y:S02]  /*1bc0*/  SEL R12, R35, RZ, !P6 ;  /* 0x000000ff230c7207 */ /* 0x000fe40007000000 */
[----:B------:R-:W-:Y:S02]  /*1bd0*/  MOV R35, R8 ;  /* 0x0000000800237202 */ /* 0x000fe40000000f00 */
[----:B------:R-:W-:Y:S01]  /*1be0*/  SEL R8, R24, R34, !P3 ;  /* 0x0000002218087207 */ /* 0x000fe20005800000 */
[----:B------:R-:W-:-:S02]  /*1bf0*/  IMAD R25, R12, UR42, R25 ;  /* 0x0000002a0c197c24 */ /* 0x000fc4000f8e0219 */
[----:B------:R-:W-:-:S04]  /*1c00*/  IMAD.HI.U32 R9, R35, UR9, RZ ;  /* 0x0000000923097c27 */ /* 0x000fc8000f8e00ff */
[----:B------:R-:W-:-:S04]  /*1c10*/  IMAD.MOV R12, RZ, RZ, -R8 ;  /* 0x000000ffff0c7224 */ /* 0x000fc800078e0a08 */
        /* <DEDUP_REMOVED lines=34> */
[----:B------:R-:W-:-:S03]  /*1e40*/  LEA.HI.X.SX32 R13, R22, UR45, 0x2, P5 ;  /* 0x0000002d160d7c11 */ /* 0x000fc6000a8f16ff */
[----:B------:R-:W-:Y:S01]  /*1e50*/  IMAD.MOV R22, RZ, RZ, -R34 ;  /* 0x000000ffff167224 */ /* 0x000fe200078e0a22 */
[----:B------:R-:W-:Y:S01]  /*1e60*/  PLOP3.LUT P6, PT, PT, PT, UP0, 0x40, 0x4 ;  /* 0x000000000004781c */ /* 0x000fe20003fce808 */
[----:B------:R0:W5:Y:S02]  /*1e70*/  LDG.E R12, desc[UR14][R12.64] ;  /* 0x0000000e0c0c7981 */ /* 0x000164000c1e1900 */
[----:B------:R-:W-:Y:S01]  /*1e80*/  IMAD R22, R22, UR57, R9 ;  /* 0x0000003916167c24 */ /* 0x000fe2000f8e0209 */
[----:B------:R-:W-:Y:S02]  /*1e90*/  IADD3 R9, PT, PT, R38, 0xe0, RZ ;  /* 0x000000e026097810 */ /* 0x000fe40007ffe0ff */
[----:B------:R-:W-:Y:S02]  /*1ea0*/  PLOP3.LUT P5, PT, PT, PT, UP0, 0x40, 0x4 ;  /* 0x000000000004781c */ /* 0x000fe40003fae808 */
[----:B------:R-:W-:Y:S02]  /*1eb0*/  IABS R35, R9 ;  /* 0x0000000900237213 */ /* 0x000fe40000000000 */
[----:B------:R-:W-:-:S02]  /*1ec0*/  SEL R34, R34, RZ, !P6 ;  /* 0x000000ff22227207 */ /* 0x000fc40007000000 */
[----:B------:R-:W-:Y:S01]  /*1ed0*/  SEL R31, R8, RZ, !P5 ;  /* 0x000000ff081f7207 */ /* 0x000fe20006800000 */
[----:B------:R-:W-:-:S04]  /*1ee0*/  IMAD.HI.U32 R8, R35, UR7, RZ ;  /* 0x0000000723087c27 */ /* 0x000fc8000f8e00ff */
[----:B------:R-:W-:Y:S02]  /*1ef0*/  IMAD R27, R34, UR42, R27 ;  /* 0x0000002a221b7c24 */ /* 0x000fe4000f8e021b */
[----:B------:R-:W-:-:S04]  /*1f00*/  IMAD.MOV R34, RZ, RZ, -R8 ;  /* 0x000000ffff227224 */ /* 0x000fc800078e0a08 */
[----:B0-----:R-:W-:-:S05]  /*1f10*/  IMAD R13, R34, UR11, R35 ;  /* 0x0000000b220d7c24 */ /* 0x001fca000f8e0223 */
[----:B------:R-:W-:-:S13]  /*1f20*/  ISETP.LT.U32.AND P6, PT, R13, UR11, PT ;  /* 0x0000000b0d007c0c */ /* 0x000fda000bfc1070 */
[----:B------:R-:W-:Y:S01]  /*1f30*/  @!P6 VIADD R13, R13, -UR11 ;  /* 0x8000000b0d0dec36 */ /* 0x000fe20008000000 */
[----:B------:R-:W-:-:S04]  /*1f40*/  @!P6 IADD3 R8, PT, PT, R8, 0x1, RZ ;  /* 0x000000010808e810 */ /* 0x000fc80007ffe0ff */
[----:B------:R-:W-:Y:S02]  /*1f50*/  ISETP.GE.U32.AND P5, PT, R13, UR11, PT ;  /* 0x0000000b0d007c0c */ /* 0x000fe4000bfa6070 */
[----:B------:R-:W-:-:S04]  /*1f60*/  LOP3.LUT R13, R9, UR55, RZ, 0x3c, !PT ;  /* 0x00000037090d7c12 */ /* 0x000fc8000f8e3cff */
[----:B------:R-:W-:-:S07]  /*1f70*/  ISETP.GE.AND P6, PT, R13, RZ, PT ;  /* 0x000000ff0d00720c */ /* 0x000fce0003fc6270 */
[----:B------:R-:W-:-:S06]  /*1f80*/  @P5 VIADD R8, R8, 0x1 ;  /* 0x0000000108085836 */ /* 0x000fcc0000000000 */
[----:B------:R-:W-:Y:S01]  /*1f90*/  @!P6 IMAD.MOV R8, RZ, RZ, -R8 ;  /* 0x000000ffff08e224 */ /* 0x000fe200078e0a08 */
[----:B------:R-:W-:-:S04]  /*1fa0*/  UISETP.NE.U32.AND UP1, UPT, UR38, 0x1, UPT ;  /* 0x000000012600788c */ /* 0x000fc8000bf25070 */
[----:B------:R-:W-:Y:S01]  /*1fb0*/  SEL R8, R23, R8, !P2 ;  /* 0x0000000817087207 */ /* 0x000fe20005000000 */
[----:B------:R-:W-:-:S03]  /*1fc0*/  UISETP.NE.AND.EX UP1, UPT, UR39, URZ, UPT, UP1 ;  /* 0x000000ff2700728c */ /* 0x000fc6000bf25310 */
[----:B------:R-:W-:-:S05]  /*1fd0*/  IADD3 R34, PT, PT, -R8, RZ, RZ ;  /* 0x000000ff08227210 */ /* 0x000fca0007ffe1ff */
[----:B------:R-:W-:Y:S01]  /*1fe0*/  IMAD R13, R34, UR55, R9 ;  /* 0x00000037220d7c24 */ /* 0x000fe2000f8e0209 */
[----:B------:R-:W-:Y:S02]  /*1ff0*/  PLOP3.LUT P6, PT, PT, PT, UP1, 0x40, 0x4 ;  /* 0x000000000004781c */ /* 0x000fe40003fce818 */
[----:B------:R-:W-:Y:S02]  /*2000*/  PLOP3.LUT P5, PT, PT, PT, UP1, 0x40, 0x4 ;  /* 0x000000000004781c */ /* 0x000fe40003fae818 */
[----:B------:R-:W-:Y:S01]  /*2010*/  IABS R34, R13 ;  /* 0x0000000d00227213 */ /* 0x000fe20000000000 */
[----:B------:R-:W-:Y:S01]  /*2020*/  IMAD R26, R31, UR42, R26 ;  /* 0x0000002a1f1a7c24 */ /* 0x000fe2000f8e021a */
[----:B------:R-:W-:Y:S02]  /*2030*/  SEL R19, R19, RZ, !P6 ;  /* 0x000000ff13137207 */ /* 0x000fe40007000000 */
[----:B------:R-:W-:Y:S01]  /*2040*/  SEL R31, R18, RZ, !P5 ;  /* 0x000000ff121f7207 */ /* 0x000fe20006800000 */
        /* <DEDUP_REMOVED lines=19> */
[----:B------:R-:W-:-:S04]  /*2180*/  IMAD.HI.U32 R8, R18, UR5, RZ ;  /* 0x0000000512087c27 */ /* 0x000fc8000f8e00ff */
[----:B------:R-:W-:Y:S02]  /*2190*/  IMAD R30, R30, UR41, R13 ;  /* 0x000000291e1e7c24 */ /* 0x000fe4000f8e020d */
        /* <DEDUP_REMOVED lines=10> */
[----:B------:R-:W-:-:S04]  /*2240*/  SHF.R.S64 R18, RZ, 0x1e, R9 ;  /* 0x0000001eff127819 */ /* 0x000fc80000001009 */
[----:B------:R-:W-:Y:S02]  /*2250*/  @!P6 IADD3 R13, PT, PT, -R13, RZ, RZ ;  /* 0x000000ff0d0de210 */ /* 0x000fe40007ffe1ff */
[----:B------:R-:W-:Y:S02]  /*2260*/  IADD3 R8, P5, PT, R18, UR44, RZ ;  /* 0x0000002c12087c10 */ /* 0x000fe4000ffbe0ff */
[----:B------:R-:W-:Y:S01]  /*2270*/  SEL R18, R24, R13, !P3 ;  /* 0x0000000d18127207 */ /* 0x000fe20005800000 */
[----:B------:R-:W-:Y:S02]  /*2280*/  IMAD R28, R31, UR43, R28 ;  /* 0x0000002b1f1c7c24 */ /* 0x000fe4000f8e021c */
[----:B------:R-:W-:Y:S02]  /*2290*/  VIADD R31, R38, 0x100 ;  /* 0x00000100261f7836 */ /* 0x000fe40000000000 */
[----:B------:R-:W-:Y:S01]  /*22a0*/  IMAD.MOV R34, RZ, RZ, -R18 ;  /* 0x000000ffff227224 */ /* 0x000fe200078e0a12 */
[----:B------:R-:W-:-:S02]  /*22b0*/  LEA.HI.X.SX32 R9, R9, UR45, 0x2, P5 ;  /* 0x0000002d09097c11 */ /* 0x000fc4000a8f16ff */
[----:B------:R-:W-:Y:S01]  /*22c0*/  PLOP3.LUT P5, PT, PT, PT, UP1, 0x40, 0x4 ;  /* 0x000000000004781c */ /* 0x000fe20003fae818 */
[----:B------:R-:W-:Y:S01]  /*22d0*/  IMAD R19, R34, UR57, R19 ;  /* 0x0000003922137c24 */ /* 0x000fe2000f8e0213 */
[----:B------:R-:W-:Y:S01]  /*22e0*/  IABS R34, R31 ;  /* 0x0000001f00227213 */ /* 0x000fe20000000000 */
[----:B------:R0:W5:Y:S01]  /*22f0*/  LDG.E R13, desc[UR14][R8.64] ;  /* 0x0000000e080d7981 */ /* 0x000162000c1e1900 */
[----:B------:R-:W-:Y:S02]  /*2300*/  SEL R37, R16, RZ, !P5 ;  /* 0x000000ff10257207 */ /* 0x000fe40006800000 */
[----:B------:R-:W-:-:S05]  /*2310*/  MOV R16, R34 ;  /* 0x0000002200107202 */ /* 0x000fca0000000f00 */
[----:B0-----:R-:W-:-:S04]  /*2320*/  IMAD.HI.U32 R8, R16, UR7, RZ ;  /* 0x0000000710087c27 */ /* 0x001fc8000f8e00ff */
[----:B------:R-:W-:Y:S02]  /*2330*/  IMAD R9, R37, UR43, R20 ;  /* 0x0000002b25097c24 */ /* 0x000fe4000f8e0214 */
        /* <DEDUP_REMOVED lines=14> */
[----:B------:R-:W-:Y:S01]  /*2420*/  @!P6 IMAD.MOV R8, RZ, RZ, -R8 ;  /* 0x000000ffff08e224 */ /* 0x000fe200078e0a08 */
[----:B------:R-:W-:-:S04]  /*2430*/  PLOP3.LUT P5, PT, PT, PT, UP1, 0x40, 0x4 ;  /* 0x000000000004781c */ /* 0x000fc80003fae818 */
[----:B------:R-:W-:-:S04]  /*2440*/  SEL R32, R23, R8, !P2 ;  /* 0x0000000817207207 */ /* 0x000fc80005000000 */
[----:B------:R-:W-:Y:S02]  /*2450*/  IADD3 R8, PT, PT, -R32, RZ, RZ ;  /* 0x000000ff20087210 */ /* 0x000fe40007ffe1ff */
[----:B------:R-:W-:Y:S02]  /*2460*/  SEL R18, R33, RZ, !P5 ;  /* 0x000000ff21127207 */ /* 0x000fe40006800000 */
[----:B------:R-:W-:Y:S01]  /*2470*/  IADD3 R16, P5, PT, R35, UR46, RZ ;  /* 0x0000002e23107c10 */ /* 0x000fe2000ffbe0ff */
[----:B------:R-:W-:-:S03]  /*2480*/  IMAD R37, R8, UR55, R31 ;  /* 0x0000003708257c24 */ /* 0x000fc6000f8e021f */
[----:B------:R-:W-:Y:S02]  /*2490*/  LEA.HI.X.SX32 R17, R35, UR47, 0x1, P5 ;  /* 0x0000002f23117c11 */ /* 0x000fe4000a8f0eff */
[----:B------:R-:W-:Y:S01]  /*24a0*/  IABS R35, R37 ;  /* 0x0000002500237213 */ /* 0x000fe20000000000 */
[----:B------:R-:W-:Y:S01]  /*24b0*/  IMAD R18, R18, UR43, R25 ;  /* 0x0000002b12127c24 */ /* 0x000fe2000f8e0219 */
[----:B------:R-:W-:Y:S01]  /*24c0*/  R2UR UR16, R6 ;  /* 0x00000000061072ca */ /* 0x000fe200000e0000 */
[----:B------:R0:W2:Y:S02]  /*24d0*/  LDG.E.U8 R20, desc[UR14][R16.64] ;  /* 0x0000000e10147981 */ /* 0x0000a4000c1e1100 */
[----:B------:R-:W-:Y:S01]  /*24e0*/  IMAD.HI.U32 R25, R35, UR9, RZ ;  /* 0x0000000923197c27 */ /* 0x000fe2000f8e00ff */
[----:B------:R-:W-:-:S03]  /*24f0*/  R2UR UR17, R7 ;  /* 0x00000000071172ca */ /* 0x000fc600000e0000 */
[----:B------:R-:W-:Y:S01]  /*2500*/  IMAD.MOV R36, RZ, RZ, -R25 ;  /* 0x000000ffff247224 */ /* 0x000fe200078e0a19 */
[----:B------:R-:W-:-:S03]  /*2510*/  IADD3 R8, P5, PT, R9, UR46, RZ ;  /* 0x0000002e09087c10 */ /* 0x000fc6000ffbe0ff */
[----:B------:R-:W-:Y:S01]  /*2520*/  IMAD R35, R36, UR10, R35 ;  /* 0x0000000a24237c24 */ /* 0x000fe2000f8e0223 */
[----:B------:R-:W-:-:S04]  /*2530*/  LEA.HI.X.SX32 R9, R9, UR47, 0x1, P5 ;  /* 0x0000002f09097c11 */ /* 0x000fc8000a8f0eff */
[----:B------:R-:W-:Y:S01]  /*2540*/  ISETP.LT.U32.AND P6, PT, R35, UR10, PT ;  /* 0x0000000a23007c0c */ /* 0x000fe2000bfc1070 */
[----:B------:R1:W3:Y:S01]  /*2550*/  LDG.E.U8 R33, desc[UR16][R8.64] ;  /* 0x0000001008217981 */ /* 0x0002e2000c1e1100 */
[----:B0-----:R-:W-:-:S11]  /*2560*/  LOP3.LUT R16, R37, UR56, RZ, 0x3c, !PT ;  /* 0x0000003825107c12 */ /* 0x001fd6000f8e3cff */
[----:B------:R-:W-:Y:S01]  /*2570*/  @!P6 VIADD R35, R35, -UR10 ;  /* 0x8000000a2323ec36 */ /* 0x000fe20008000000 */
[----:B------:R-:W-:-:S04]  /*2580*/  @!P6 IADD3 R25, PT, PT, R25, 0x1, RZ ;  /* 0x000000011919e810 */ /* 0x000fc80007ffe0ff */
[----:B------:R-:W-:Y:S02]  /*2590*/  ISETP.GE.U32.AND P5, PT, R35, UR10, PT ;  /* 0x0000000a23007c0c */ /* 0x000fe4000bfa6070 */
[----:B------:R-:W-:-:S11]  /*25a0*/  ISETP.GE.AND P6, PT, R16, RZ, PT ;  /* 0x000000ff1000720c */ /* 0x000fd60003fc6270 */
[----:B------:R-:W-:-:S04]  /*25b0*/  @P5 VIADD R25, R25, 0x1 ;  /* 0x0000000119195836 */ /* 0x000fc80000000000 */
[----:B------:R-:W-:-:S05]  /*25c0*/  @!P6 IMAD.MOV R25, RZ, RZ, -R25 ;  /* 0x000000ffff19e224 */ /* 0x000fca00078e0a19 */
[----:B------:R-:W-:-:S04]  /*25d0*/  SEL R25, R29, R25, !P1 ;  /* 0x000000191d197207 */ /* 0x000fc80004800000 */
[----:B-1----:R-:W-:Y:S02]  /*25e0*/  IADD3 R8, PT, PT, -R25, RZ, RZ ;  /* 0x000000ff19087210 */ /* 0x002fe40007ffe1ff */
        /* <DEDUP_REMOVED lines=25> */
[----:B------:R-:W-:Y:S02]  /*2780*/  IMAD.MOV.U32 R21, RZ, RZ, R32 ;  /* 0x000000ffff157224 */ /* 0x000fe400078e0020 */
[----:B------:R-:W-:Y:S02]  /*2790*/  IMAD R16, R16, UR42, R17 ;  /* 0x0000002a10107c24 */ /* 0x000fe4000f8e0211 */
        /* <DEDUP_REMOVED lines=18> */
[----:B------:R-:W-:Y:S02]  /*28c0*/  IMAD R35, R22, UR43, R27 ;  /* 0x0000002b16237c24 */ /* 0x000fe4000f8e021b */
[----:B------:R-:W-:Y:S01]  /*28d0*/  IMAD.MOV R26, RZ, RZ, -R32 ;  /* 0x000000ffff1a7224 */ /* 0x000fe200078e0a20 */
[----:B------:R-:W-:Y:S01]  /*28e0*/  PLOP3.LUT P5, PT, PT, PT, UP1, 0x40, 0x4 ;  /* 0x000000000004781c */ /* 0x000fe20003fae818 */
[----:B------:R-:W-:-:S02]  /*28f0*/  IMAD R8, R8, UR57, R37 ;  /* 0x0000003908087c24 */ /* 0x000fc4000f8e0225 */
[----:B------:R-:W-:Y:S02]  /*2900*/  IMAD R22, R19, UR43, R30 ;  /* 0x0000002b13167c24 */ /* 0x000fe4000f8e021e */
[----:B------:R-:W-:Y:S01]  /*2910*/  IMAD R30, R26, UR55, R25 ;  /* 0x000000371a1e7c24 */ /* 0x000fe2000f8e0219 */
[----:B------:R-:W-:Y:S02]  /*2920*/  SEL R17, R8, RZ, !P5 ;  /* 0x000000ff08117207 */ /* 0x000fe40006800000 */
[C---:B------:R-:W-:Y:S02]  /*2930*/  IADD3 R36, P5, PT, R34.reuse, UR46, RZ ;  /* 0x0000002e22247c10 */ /* 0x040fe4000ffbe0ff */
[----:B------:R-:W-:Y:S02]  /*2940*/  IABS R39, R30 ;  /* 0x0000001e00277213 */ /* 0x000fe40000000000 */
[----:B------:R-:W-:-:S03]  /*2950*/  LEA.HI.X.SX32 R37, R34, UR47, 0x1, P5 ;  /* 0x0000002f22257c11 */ /* 0x000fc6000a8f0eff */
[----:B------:R-:W-:Y:S01]  /*2960*/  IMAD.HI.U32 R34, R39, UR9, RZ ;  /* 0x0000000927227c27 */ /* 0x000fe2000f8e00ff */
[----:B------:R-:W-:Y:S01]  /*2970*/  SEL R32, R32, RZ, P0 ;  /* 0x000000ff20207207 */ /* 0x000fe20000000000 */
[----:B------:R-:W4:Y:S03]  /*2980*/  LDG.E.U8 R36, desc[UR14][R36.64] ;  /* 0x0000000e24247981 */ /* 0x000f26000c1e1100 */
[----:B------:R-:W-:-:S05]  /*2990*/  IADD3 R8, PT, PT, -R34, RZ, RZ ;  /* 0x000000ff22087210 */ /* 0x000fca0007ffe1ff */
[----:B------:R-:W-:Y:S02]  /*29a0*/  IMAD R39, R8, UR10, R39 ;  /* 0x0000000a08277c24 */ /* 0x000fe4000f8e0227 */
[----:B------:R-:W-:-:S03]  /*29b0*/  IMAD R26, R17, UR43, R16 ;  /* 0x0000002b111a7c24 */ /* 0x000fc6000f8e0210 */
[----:B------:R-:W-:Y:S02]  /*29c0*/  ISETP.LT.U32.AND P6, PT, R39, UR10, PT ;  /* 0x0000000a27007c0c */ /* 0x000fe4000bfc1070 */
[----:B------:R-:W-:-:S04]  /*29d0*/  IADD3 R16, P5, PT, R18, UR46, RZ ;  /* 0x0000002e12107c10 */ /* 0x000fc8000ffbe0ff */
[----:B------:R-:W-:Y:S02]  /*29e0*/  LEA.HI.X.SX32 R17, R18, UR47, 0x1, P5 ;  /* 0x0000002f12117c11 */ /* 0x000fe4000a8f0eff */
[----:B------:R-:W-:-:S03]  /*29f0*/  IADD3 R8, P5, PT, R9, UR46, RZ ;  /* 0x0000002e09087c10 */ /* 0x000fc6000ffbe0ff */
[----:B------:R0:W5:Y:S01]  /*2a00*/  LDG.E.U8 R27, desc[UR14][R16.64] ;  /* 0x0000000e101b7981 */ /* 0x000162000c1e1100 */
[----:B------:R-:W-:Y:S01]  /*2a10*/  LEA.HI.X.SX32 R9, R9, UR47, 0x1, P5 ;  /* 0x0000002f09097c11 */ /* 0x000fe2000a8f0eff */
[----:B------:R-:W-:Y:S01]  /*2a20*/  @!P6 VIADD R39, R39, -UR10 ;  /* 0x8000000a2727ec36 */ /* 0x000fe20008000000 */
[C---:B------:R-:W-:Y:S01]  /*2a30*/  IADD3 R18, P5, PT, R35.reuse, UR46, RZ ;  /* 0x0000002e23127c10 */ /* 0x040fe2000ffbe0ff */
[----:B------:R-:W-:Y:S02]  /*2a40*/  @!P6 VIADD R34, R34, 0x1 ;  /* 0x000000012222e836 */ /* 0x000fe40000000000 */
[----:B------:R1:W5:Y:S01]  /*2a50*/  LDG.E.U8 R21, desc[UR14][R8.64] ;  /* 0x0000000e08157981 */ /* 0x000362000c1e1100 */
[----:B------:R-:W-:Y:S02]  /*2a60*/  LEA.HI.X.SX32 R19, R35, UR47, 0x1, P5 ;  /* 0x0000002f23137c11 */ /* 0x000fe4000a8f0eff */
[----:B------:R-:W-:Y:S02]  /*2a70*/  ISETP.GE.U32.AND P5, PT, R39, UR10, PT ;  /* 0x0000000a27007c0c */ /* 0x000fe4000bfa6070 */
[----:B0-----:R-:W-:Y:S01]  /*2a80*/  LOP3.LUT R16, R30, UR56, RZ, 0x3c, !PT ;  /* 0x000000381e107c12 */ /* 0x001fe2000f8e3cff */
[----:B------:R0:W5:Y:S03]  /*2a90*/  LDG.E.U8 R39, desc[UR14][R18.64] ;  /* 0x0000000e12277981 */ /* 0x000166000c1e1100 */
[----:B------:R-:W-:Y:S01]  /*2aa0*/  ISETP.GE.AND P6, PT, R16, RZ, PT ;  /* 0x000000ff1000720c */ /* 0x000fe20003fc6270 */
[----:B-1----:R-:W1:Y:S06]  /*2ab0*/  LDC.64 R8, c[0x0][0x3f0] ;  /* 0x0000fc00ff087b82 */ /* 0x002e6c0000000a00 */
[----:B------:R-:W-:-:S06]  /*2ac0*/  @P5 IADD3 R34, PT, PT, R34, 0x1, RZ ;  /* 0x0000000122225810 */ /* 0x000fcc0007ffe0ff */
[----:B------:R-:W-:-:S05]  /*2ad0*/  @!P6 IMAD.MOV R34, RZ, RZ, -R34 ;  /* 0x000000ffff22e224 */ /* 0x000fca00078e0a22 */
[----:B------:R-:W-:-:S04]  /*2ae0*/  SEL R34, R29, R34, !P1 ;  /* 0x000000221d227207 */ /* 0x000fc80004800000 */
[----:B0-----:R-:W-:-:S05]  /*2af0*/  IADD3 R19, PT, PT, -R34, RZ, RZ ;  /* 0x000000ff22137210 */ /* 0x001fca0007ffe1ff */
[----:B------:R-:W-:-:S05]  /*2b00*/  IMAD R19, R19, UR56, R30 ;  /* 0x0000003813137c24 */ /* 0x000fca000f8e021e */
[----:B------:R-:W-:Y:S02]  /*2b10*/  IABS R18, R19 ;  /* 0x0000001300127213 */ /* 0x000fe40000000000 */
[----:B-1----:R-:W-:-:S03]  /*2b20*/  R2UR UR4, R9 ;  /* 0x00000000090472ca */ /* 0x002fc600000e0000 */
[----:B------:R-:W-:Y:S01]  /*2b30*/  IMAD.HI.U32 R35, R18, UR5, RZ ;  /* 0x0000000512237c27 */ /* 0x000fe2000f8e00ff */
[----:B------:R-:W-:-:S03]  /*2b40*/  IADD3 R16, P5, PT, R22, UR46, RZ ;  /* 0x0000002e16107c10 */ /* 0x000fc6000ffbe0ff */
[----:B------:R-:W-:Y:S01]  /*2b50*/  IMAD.MOV R9, RZ, RZ, -R35 ;  /* 0x000000ffff097224 */ /* 0x000fe200078e0a23 */
[----:B------:R-:W-:Y:S02]  /*2b60*/  SHF.R.S64 R30, RZ, 0x1e, R31 ;  /* 0x0000001eff1e7819 */ /* 0x000fe4000000101f */
[----:B------:R-:W-:Y:S01]  /*2b70*/  LEA.HI.X.SX32 R17, R22, UR47, 0x1, P5 ;  /* 0x0000002f16117c11 */ /* 0x000fe2000a8f0eff */
[----:B------:R-:W-:Y:S01]  /*2b80*/  IMAD R9, R9, UR12, R18 ;  /* 0x0000000c09097c24 */ /* 0x000fe2000f8e0212 */
[----:B------:R-:W-:Y:S01]  /*2b90*/  IADD3 R30, P5, PT, R30, UR44, RZ ;  /* 0x0000002c1e1e7c10 */ /* 0x000fe2000ffbe0ff */
[----:B------:R-:W-:Y:S02]  /*2ba0*/  VIADD R18, R38, 0x140 ;  /* 0x0000014026127836 */ /* 0x000fe40000000000 */
[----:B------:R0:W5:Y:S01]  /*2bb0*/  LDG.E.U8 R22, desc[UR14][R16.64] ;  /* 0x0000000e10167981 */ /* 0x000162000c1e1100 */
[----:B------:R-:W-:Y:S02]  /*2bc0*/  LEA.HI.X.SX32 R31, R31, UR45, 0x2, P5 ;  /* 0x0000002d1f1f7c11 */ /* 0x000fe4000a8f16ff */
[----:B------:R-:W-:-:S02]  /*2bd0*/  ISETP.LT.U32.AND P5, PT, R9, UR12, PT ;  /* 0x0000000c09007c0c */ /* 0x000fc4000bfa1070 */
[----:B--2---:R-:W-:Y:S01]  /*2be0*/  ISETP.NE.AND P3, PT, R20, RZ, PT ;  /* 0x000000ff1400720c */ /* 0x004fe20003f65270 */
[----:B------:R1:W2:Y:S01]  /*2bf0*/  LDG.E R30, desc[UR14][R30.64] ;  /* 0x0000000e1e1e7981 */ /* 0x0002a2000c1e1900 */
[----:B0-----:R-:W-:-:S05]  /*2c00*/  IABS R16, R18 ;  /* 0x0000001200107213 */ /* 0x001fca0000000000 */
[----:B------:R-:W-:-:S04]  /*2c10*/  IMAD.HI.U32 R40, R16, UR7, RZ ;  /* 0x0000000710287c27 */ /* 0x000fc8000f8e00ff */
[----:B------:R-:W-:Y:S02]  /*2c20*/  @!P5 IADD3 R9, PT, PT, R9, -UR12, RZ ;  /* 0x8000000c0909dc10 */ /* 0x000fe4000fffe0ff */
[----:B------:R-:W-:Y:S02]  /*2c30*/  IADD3 R17, PT, PT, -R40, RZ, RZ ;  /* 0x000000ff28117210 */ /* 0x000fe40007ffe1ff */
[----:B---3--:R-:W-:-:S03]  /*2c40*/  ISETP.NE.AND P6, PT, R33, RZ, PT ;  /* 0x000000ff2100720c */ /* 0x008fc60003fc5270 */
[----:B------:R-:W-:Y:S01]  /*2c50*/  IMAD R16, R17, UR11, R16 ;  /* 0x0000000b11107c24 */ /* 0x000fe2000f8e0210 */
[----:B------:R-:W-:Y:S02]  /*2c60*/  P2R R20, PR, RZ, 0x8 ;  /* 0x00000008ff147803 */ /* 0x000fe40000000000 */
[----:B------:R-:W-:Y:S02]  /*2c70*/  ISETP.GE.U32.AND P3, PT, R9, UR12, PT ;  /* 0x0000000c09007c0c */ /* 0x000fe4000bf66070 */
[----:B------:R-:W-:Y:S02]  /*2c80*/  P2R R9, PR, RZ, 0x40 ;  /* 0x00000040ff097803 */ /* 0x000fe40000000000 */
[----:B------:R-:W-:Y:S01]  /*2c90*/  ISETP.LT.U32.AND P6, PT, R16, UR11, PT ;  /* 0x0000000b10007c0c */ /* 0x000fe2000bfc1070 */
[----:B------:R-:W-:Y:S01]  /*2ca0*/  @!P5 VIADD R35, R35, 0x1 ;  /* 0x000000012323d836 */ /* 0x000fe20000000000 */
[----:B------:R-:W-:-:S11]  /*2cb0*/  LOP3.LUT R33, R19, UR57, RZ, 0x3c, !PT ;  /* 0x0000003913217c12 */ /* 0x000fd6000f8e3cff */
[----:B------:R-:W-:Y:S01]  /*2cc0*/  @!P6 VIADD R16, R16, -UR11 ;  /* 0x8000000b1010ec36 */ /* 0x000fe20008000000 */
[----:B------:R-:W-:-:S04]  /*2cd0*/  @!P6 IADD3 R40, PT, PT, R40, 0x1, RZ ;  /* 0x000000012828e810 */ /* 0x000fc80007ffe0ff */
[----:B------:R-:W-:Y:S02]  /*2ce0*/  ISETP.GE.U32.AND P5, PT, R16, UR11, PT ;  /* 0x0000000b10007c0c */ /* 0x000fe4000bfa6070 */
[----:B------:R-:W-:Y:S02]  /*2cf0*/  ISETP.GE.AND P6, PT, R33, RZ, PT ;  /* 0x000000ff2100720c */ /* 0x000fe40003fc6270 */
[----:B------:R-:W-:Y:S01]  /*2d00*/  LOP3.LUT R16, R18, UR55, RZ, 0x3c, !PT ;  /* 0x0000003712107c12 */ /* 0x000fe2000f8e3cff */
[----:B------:R-:W-:Y:S01]  /*2d10*/  @P3 VIADD R35, R35, 0x1 ;  /* 0x0000000123233836 */ /* 0x000fe20000000000 */
[----:B------:R-:W-:Y:S01]  /*2d20*/  SEL R34, R34, RZ, P4 ;  /* 0x000000ff22227207 */ /* 0x000fe20002000000 */
[----:B------:R-:W-:Y:S01]  /*2d30*/  IMAD R33, R32, UR40, RZ ;  /* 0x0000002820217c24 */ /* 0x000fe2000f8e02ff */
[----:B------:R-:W-:-:S05]  /*2d40*/  ISETP.NE.AND P3, PT, RZ, UR57, PT ;  /* 0x00000039ff007c0c */ /* 0x000fca000bf65270 */
[----:B------:R-:W-:Y:S02]  /*2d50*/  @P5 IADD3 R40, PT, PT, R40, 0x1, RZ ;  /* 0x0000000128285810 */ /* 0x000fe40007ffe0ff */
[----:B------:R-:W-:Y:S01]  /*2d60*/  ISETP.GE.AND P5, PT, R16, RZ, PT ;  /* 0x000000ff1000720c */ /* 0x000fe20003fa6270 */
[----:B------:R-:W-:Y:S02]  /*2d70*/  @!P6 IMAD.MOV R35, RZ, RZ, -R35 ;  /* 0x000000ffff23e224 */ /* 0x000fe400078e0a23 */
[----:B------:R-:W-:-:S03]  /*2d80*/  IMAD R32, R34, UR41, R33 ;  /* 0x0000002922207c24 */ /* 0x000fc6000f8e0221 */
[----:B------:R-:W-:-:S04]  /*2d90*/  SEL R33, R24, R35, !P3 ;  /* 0x0000002318217207 */ /* 0x000fc80005800000 */
[----:B------:R-:W-:-:S03]  /*2da0*/  IADD3 R34, PT, PT, -R33, RZ, RZ ;  /* 0x000000ff21227210 */ /* 0x000fc60007ffe1ff */
[----:B------:R-:W-:Y:S02]  /*2db0*/  @!P5 IADD3 R40, PT, PT, -R40, RZ, RZ ;  /* 0x000000ff2828d210 */ /* 0x000fe40007ffe1ff */
[----:B------:R-:W-:Y:S02]  /*2dc0*/  IMAD R34, R34, UR57, R19 ;  /* 0x0000003922227c24 */ /* 0x000fe4000f8e0213 */
[----:B------:R-:W-:Y:S02]  /*2dd0*/  SEL R19, R23, R40, !P2 ;  /* 0x0000002817137207 */ /* 0x000fe40005000000 */
[----:B------:R-:W-:-:S03]  /*2de0*/  IADD3 R16, P5, PT, R26, UR46, RZ ;  /* 0x0000002e1a107c10 */ /* 0x000fc6000ffbe0ff */
[----:B-1----:R-:W-:Y:S01]  /*2df0*/  IMAD.MOV R31, RZ, RZ, -R19 ;  /* 0x000000ffff1f7224 */ /* 0x002fe200078e0a13 */
[----:B------:R-:W-:-:S03]  /*2e00*/  LEA.HI.X.SX32 R17, R26, UR47, 0x1, P5 ;  /* 0x0000002f1a117c11 */ /* 0x000fc6000a8f0eff */
[----:B------:R-:W-:Y:S02]  /*2e10*/  IMAD R31, R31, UR55, R18 ;  /* 0x000000371f1f7c24 */ /* 0x000fe4000f8e0212 */
[----:B------:R0:W3:Y:S03]  /*2e20*/  LDG.E.U8 R26, desc[UR14][R16.64] ;  /* 0x0000000e101a7981 */ /* 0x0000e6000c1e1100 */
[----:B0-----:R-:W-:-:S05]  /*2e30*/  IABS R17, R31 ;  /* 0x0000001f00117213 */ /* 0x001fca0000000000 */
        /* <DEDUP_REMOVED lines=12> */
[----:B------:R-:W-:-:S04]  /*2f00*/  PLOP3.LUT P5, PT, PT, PT, UP0, 0x40, 0x4 ;  /* 0x000000000004781c */ /* 0x000fc80003fae808 */
[----:B------:R-:W-:Y:S02]  /*2f10*/  SEL R33, R33, RZ, !P5 ;  /* 0x000000ff21217207 */ /* 0x000fe40006800000 */
[----:B------:R-:W-:-:S03]  /*2f20*/  PLOP3.LUT P5, PT, PT, PT, UP1, 0x40, 0x4 ;  /* 0x000000000004781c */ /* 0x000fc60003fae818 */
[----:B------:R-:W-:Y:S01]  /*2f30*/  IMAD R16, R33, UR42, R32 ;  /* 0x0000002a21107c24 */ /* 0x000fe2000f8e0220 */
[----:B------:R-:W-:Y:S02]  /*2f40*/  SHF.R.S64 R32, RZ, 0x1e, R25 ;  /* 0x0000001eff207819 */ /* 0x000fe40000001019 */
[----:B------:R-:W-:Y:S02]  /*2f50*/  SEL R17, R34, RZ, !P5 ;  /* 0x000000ff22117207 */ /* 0x000fe40006800000 */
[----:B------:R-:W-:-:S04]  /*2f60*/  IADD3 R32, P5, PT, R32, UR44, RZ ;  /* 0x0000002c20207c10 */ /* 0x000fc8000ffbe0ff */
[----:B------:R-:W-:Y:S02]  /*2f70*/  LEA.HI.X.SX32 R33, R25, UR45, 0x2, P5 ;  /* 0x0000002d19217c11 */ /* 0x000fe4000a8f16ff */
[----:B------:R-:W-:Y:S01]  /*2f80*/  SEL R25, R29, R40, !P1 ;  /* 0x000000281d197207 */ /* 0x000fe20004800000 */
[----:B------:R-:W-:Y:S01]  /*2f90*/  IMAD R17, R17, UR43, R16 ;  /* 0x0000002b11117c24 */ /* 0x000fe2000f8e0210 */
[----:B------:R-:W-:Y:S01]  /*2fa0*/  SEL R19, R19, RZ, P0 ;  /* 0x000000ff13137207 */ /* 0x000fe20000000000 */
[----:B------:R-:W2:Y:S01]  /*2fb0*/  LDG.E R32, desc[UR14][R32.64] ;  /* 0x0000000e20207981 */ /* 0x000ea2000c1e1900 */
        /* <DEDUP_REMOVED lines=16> */
[----:B------:R0:W2:Y:S03]  /*30c0*/  LDG.E.U8 R16, desc[UR14][R16.64] ;  /* 0x0000000e10107981 */ /* 0x0000a6000c1e1100 */
[----:B------:R-:W-:Y:S02]  /*30d0*/  IADD3 R34, P6, PT, R34, UR44, RZ ;  /* 0x0000002c22227c10 */ /* 0x000fe4000ffde0ff */
[----:B------:R-:W-:-:S02]  /*30e0*/  SEL R25, R25, RZ, P4 ;  /* 0x000000ff19197207 */ /* 0x000fc40002000000 */
[----:B------:R-:W-:Y:S01]  /*30f0*/  LEA.HI.X.SX32 R35, R18, UR45, 0x2, P6 ;  /* 0x0000002d12237c11 */ /* 0x000fe2000b0f16ff */
[----:B------:R-:W-:Y:S02]  /*3100*/  IMAD R18, R19, UR40, RZ ;  /* 0x0000002813127c24 */ /* 0x000fe4000f8e02ff */
[----:B------:R-:W-:Y:S01]  /*3110*/  @!P5 IMAD.MOV R37, RZ, RZ, -R37 ;  /* 0x000000ffff25d224 */ /* 0x000fe200078e0a25 */
[----:B------:R-:W-:Y:S01]  /*3120*/  PLOP3.LUT P5, PT, PT, PT, UP0, 0x40, 0x4 ;  /* 0x000000000004781c */ /* 0x000fe20003fae808 */
[----:B------:R-:W-:Y:S02]  /*3130*/  IMAD R18, R25, UR41, R18 ;  /* 0x0000002919127c24 */ /* 0x000fe4000f8e0212 */
[----:B------:R-:W-:Y:S01]  /*3140*/  VIADD R25, R38, 0x160 ;  /* 0x0000016026197836 */ /* 0x000fe20000000000 */
[----:B------:R-:W-:-:S04]  /*3150*/  SEL R37, R24, R37, !P3 ;  /* 0x0000002518257207 */ /* 0x000fc80005800000 */
[C---:B0-----:R-:W-:Y:S02]  /*3160*/  SEL R17, R37.reuse, RZ, !P5 ;  /* 0x000000ff25117207 */ /* 0x041fe40006800000 */
[----:B------:R-:W-:Y:S02]  /*3170*/  IABS R19, R25 ;  /* 0x0000001900137213 */ /* 0x000fe40000000000 */
[----:B------:R-:W-:Y:S01]  /*3180*/  IADD3 R40, PT, PT, -R37, RZ, RZ ;  /* 0x000000ff25287210 */ /* 0x000fe20007ffe1ff */
[----:B------:R-:W-:Y:S02]  /*3190*/  IMAD R18, R17, UR42, R18 ;  /* 0x0000002a11127c24 */ /* 0x000fe4000f8e0212 */
[----:B------:R-:W-:-:S04]  /*31a0*/  IMAD.HI.U32 R17, R19, UR7, RZ ;  /* 0x0000000713117c27 */ /* 0x000fc8000f8e00ff */
[----:B------:R-:W-:Y:S01]  /*31b0*/  IMAD R31, R40, UR57, R31 ;  /* 0x00000039281f7c24 */ /* 0x000fe2000f8e021f */
        /* <DEDUP_REMOVED lines=11> */
[----:B------:R-:W-:-:S11]  /*3270*/  MOV R40, R17 ;  /* 0x0000001100287202 */ /* 0x000fd60000000f00 */
        /* <DEDUP_REMOVED lines=11> */
[----:B------:R-:W2:Y:S02]  /*3330*/  LDG.E R31, desc[UR14][R34.64] ;  /* 0x0000000e221f7981 */ /* 0x000ea4000c1e1900 */
[C---:B------:R-:W-:Y:S02]  /*3340*/  ISETP.LT.U32.AND P5, PT, R37.reuse, UR10, PT ;  /* 0x0000000a25007c0c */ /* 0x040fe4000bfa1070 */
[----:B------:R0:W2:Y:S11]  /*3350*/  LDG.E.U8 R17, desc[UR14][R18.64] ;  /* 0x0000000e12117981 */ /* 0x0000b6000c1e1100 */
        /* <DEDUP_REMOVED lines=32> */
[----:B------:R-:W-:-:S03]  /*3560*/  VIADD R41, R38, 0x180 ;  /* 0x0000018026297836 */ /* 0x000fc60000000000 */
[----:B------:R-:W-:Y:S02]  /*3570*/  SEL R33, R18, RZ, !P5 ;  /* 0x000000ff12217207 */ /* 0x000fe40006800000 */
[----:B------:R-:W-:Y:S02]  /*3580*/  SHF.R.S64 R18, RZ, 0x1e, R25 ;  /* 0x0000001eff127819 */ /* 0x000fe40000001019 */
[----:B------:R-:W-:Y:S02]  /*3590*/  IABS R37, R41 ;  /* 0x0000002900257213 */ /* 0x000fe40000000000 */
[----:B------:R-:W-:Y:S01]  /*35a0*/  IADD3 R18, P5, PT, R18, UR44, RZ ;  /* 0x0000002c12127c10 */ /* 0x000fe2000ffbe0ff */
[----:B------:R-:W-:-:S03]  /*35b0*/  IMAD R34, R34, UR42, R19 ;  /* 0x0000002a22227c24 */ /* 0x000fc6000f8e0213 */
[----:B------:R-:W-:Y:S01]  /*35c0*/  LEA.HI.X.SX32 R19, R25, UR45, 0x2, P5 ;  /* 0x0000002d19137c11 */ /* 0x000fe2000a8f16ff */
[----:B------:R-:W-:-:S04]  /*35d0*/  IMAD.HI.U32 R25, R37, UR7, RZ ;  /* 0x0000000725197c27 */ /* 0x000fc8000f8e00ff */
[----:B------:R-:W-:Y:S01]  /*35e0*/  IMAD R33, R33, UR43, R34 ;  /* 0x0000002b21217c24 */ /* 0x000fe2000f8e0222 */
[----:B------:R-:W-:-:S04]  /*35f0*/  IADD3 R40, PT, PT, -R25, RZ, RZ ;  /* 0x000000ff19287210 */ /* 0x000fc80007ffe1ff */
[----:B------:R-:W-:Y:S01]  /*3600*/  IADD3 R34, P5, PT, R33, UR46, RZ ;  /* 0x0000002e21227c10 */ /* 0x000fe2000ffbe0ff */
[----:B------:R-:W-:-:S03]  /*3610*/  IMAD R37, R40, UR11, R37 ;  /* 0x0000000b28257c24 */ /* 0x000fc6000f8e0225 */
[----:B------:R-:W-:Y:S02]  /*3620*/  LEA.HI.X.SX32 R35, R33, UR47, 0x1, P5 ;  /* 0x0000002f21237c11 */ /* 0x000fe4000a8f0eff */
[C---:B------:R-:W-:Y:S01]  /*3630*/  ISETP.LT.U32.AND P5, PT, R37.reuse, UR11, PT ;  /* 0x0000000b25007c0c */ /* 0x040fe2000bfa1070 */
[----:B------:R0:W2:Y:S04]  /*3640*/  LDG.E R33, desc[UR14][R18.64] ;  /* 0x0000000e12217981 */ /* 0x0000a8000c1e1900 */
[----:B------:R1:W2:Y:S08]  /*3650*/  LDG.E.U8 R34, desc[UR16][R34.64] ;  /* 0x0000001022227981 */ /* 0x0002b0000c1e1100 */
        /* <DEDUP_REMOVED lines=52> */
[----:B----4-:R-:W-:-:S03]  /*39a0*/  ISETP.NE.AND P6, PT, R36, RZ, PT ;  /* 0x000000ff2400720c */ /* 0x010fc60003fc5270 */
[----:B------:R-:W-:-:S04]  /*39b0*/  IMAD.HI.U32 R18, R19, UR7, RZ ;  /* 0x0000000713127c27 */ /* 0x000fc8000f8e00ff */
[----:B------:R-:W-:Y:S01]  /*39c0*/  IMAD.MOV R36, RZ, RZ, -R18 ;  /* 0x000000ffff247224 */ /* 0x000fe200078e0a12 */
[----:B-----5:R-:W-:-:S03]  /*39d0*/  ISETP.NE.AND P5, PT, R27, RZ, PT ;  /* 0x000000ff1b00720c */ /* 0x020fc60003fa5270 */
        /* <DEDUP_REMOVED lines=55> */
[----:B------:R0:W4:Y:S01]  /*3d50*/  LDG.E.U8 R28, desc[UR14][R18.64] ;  /* 0x0000000e121c7981 */ /* 0x000122000c1e1100 */
[----:B------:R-:W-:-:S04]  /*3d60*/  ISETP.NE.AND P5, PT, R21, RZ, PT ;  /* 0x000000ff1500720c */ /* 0x000fc80003fa5270 */
[----:B------:R-:W-:Y:S02]  /*3d70*/  P2R R36, PR, RZ, 0x20 ;  /* 0x00000020ff247803 */ /* 0x000fe40000000000 */
[----:B------:R-:W-:Y:S02]  /*3d80*/  ISETP.NE.AND P5, PT, R20, RZ, PT ;  /* 0x000000ff1400720c */ /* 0x000fe40003fa5270 */
[----:B------:R-:W-:Y:S02]  /*3d90*/  SHF.R.S64 R20, RZ, 0x1e, R38 ;  /* 0x0000001eff147819 */ /* 0x000fe40000001026 */
[----:B------:R-:W-:Y:S02]  /*3da0*/  P2R R35, PR, RZ, 0x40 ;  /* 0x00000040ff237803 */ /* 0x000fe40000000000 */
[----:B------:R-:W-:-:S04]  /*3db0*/  IADD3 R20, P6, PT, R20, UR44, RZ ;  /* 0x0000002c14147c10 */ /* 0x000fc8000ffde0ff */
[C---:B------:R-:W-:Y:S01]  /*3dc0*/  LEA.HI.X.SX32 R21, R38.reuse, UR45, 0x2, P6 ;  /* 0x0000002d26157c11 */ /* 0x040fe2000b0f16ff */
[----:B------:R-:W-:-:S04]  /*3dd0*/  VIADD R38, R38, 0x1c0 ;  /* 0x000001c026267836 */ /* 0x000fc80000000000 */
[----:B------:R1:W5:Y:S01]  /*3de0*/  LDG.E R37, desc[UR14][R20.64] ;  /* 0x0000000e14257981 */ /* 0x000362000c1e1900 */
[----:B------:R-:W-:-:S05]  /*3df0*/  IABS R44, R38 ;  /* 0x00000026002c7213 */ /* 0x000fca0000000000 */
[----:B------:R-:W-:-:S05]  /*3e00*/  IMAD.HI.U32 R43, R44, UR7, RZ ;  /* 0x000000072c2b7c27 */ /* 0x000fca000f8e00ff */
[----:B0-----:R-:W-:-:S05]  /*3e10*/  IADD3 R19, PT, PT, -R43, RZ, RZ ;  /* 0x000000ff2b137210 */ /* 0x001fca0007ffe1ff */
        /* <DEDUP_REMOVED lines=10> */
[----:B------:R-:W-:-:S03]  /*3ec0*/  ISETP.NE.AND P2, PT, R39, RZ, PT ;  /* 0x000000ff2700720c */ /* 0x000fc60003f45270 */
        /* <DEDUP_REMOVED lines=29> */
[----:B------:R-:W-:Y:S02]  /*40a0*/  SHF.R.S64 R20, RZ, 0x1e, R40 ;  /* 0x0000001eff147819 */ /* 0x000fe40000001028 */
[----:B------:R-:W-:Y:S02]  /*40b0*/  SEL R29, R29, RZ, P4 ;  /* 0x000000ff1d1d7207 */ /* 0x000fe40002000000 */
[----:B------:R-:W-:-:S05]  /*40c0*/  IADD3 R20, P0, PT, R20, UR44, RZ ;  /* 0x0000002c14147c10 */ /* 0x000fca000ff1e0ff */
[----:B------:R-:W-:Y:S02]  /*40d0*/  @!P1 IADD3 R18, PT, PT, -R18, RZ, RZ ;  /* 0x000000ff12129210 */ /* 0x000fe40007ffe1ff */
[----:B------:R-:W-:Y:S01]  /*40e0*/  ISETP.NE.AND P1, PT, R22, RZ, PT ;  /* 0x000000ff1600720c */ /* 0x000fe20003f25270 */
[----:B------:R-:W-:Y:S01]  /*40f0*/  IMAD R22, R23, UR40, RZ ;  /* 0x0000002817167c24 */ /* 0x000fe2000f8e02ff */
[----:B------:R-:W-:Y:S02]  /*4100*/  SEL R24, R24, R18, !P3 ;  /* 0x0000001218187207 */ /* 0x000fe40005800000 */
[----:B------:R-:W-:Y:S01]  /*4110*/  LEA.HI.X.SX32 R21, R40, UR45, 0x2, P0 ;  /* 0x0000002d28157c11 */ /* 0x000fe200080f16ff */
[----:B------:R-:W-:Y:S01]  /*4120*/  IMAD R29, R29, UR41, R22 ;  /* 0x000000291d1d7c24 */ /* 0x000fe2000f8e0216 */
[----:B------:R-:W-:Y:S01]  /*4130*/  PLOP3.LUT P0, PT, PT, PT, UP0, 0x40, 0x4 ;  /* 0x000000000004781c */ /* 0x000fe20003f0e808 */
[----:B------:R-:W-:-:S03]  /*4140*/  IMAD.MOV R22, RZ, RZ, -R24 ;  /* 0x000000ffff167224 */ /* 0x000fc600078e0a18 */
[----:B------:R-:W-:Y:S01]  /*4150*/  SEL R24, R24, RZ, !P0 ;  /* 0x000000ff18187207 */ /* 0x000fe20004000000 */
[----:B------:R-:W-:Y:S01]  /*4160*/  IMAD R39, R22, UR57, R39 ;  /* 0x0000003916277c24 */ /* 0x000fe2000f8e0227 */
[----:B------:R-:W-:Y:S02]  /*4170*/  PLOP3.LUT P0, PT, PT, PT, UP1, 0x40, 0x4 ;  /* 0x000000000004781c */ /* 0x000fe40003f0e818 */
[----:B------:R-:W-:Y:S01]  /*4180*/  SHF.R.S64 R22, RZ, 0x1e, R38 ;  /* 0x0000001eff167819 */ /* 0x000fe20000001026 */
[----:B------:R-:W-:Y:S01]  /*4190*/  IMAD R24, R24, UR42, R29 ;  /* 0x0000002a18187c24 */ /* 0x000fe2000f8e021d */
[----:B------:R-:W-:Y:S02]  /*41a0*/  SEL R39, R39, RZ, !P0 ;  /* 0x000000ff27277207 */ /* 0x000fe40004000000 */
[----:B------:R-:W-:Y:S02]  /*41b0*/  IADD3 R22, P0, PT, R22, UR44, RZ ;  /* 0x0000002c16167c10 */ /* 0x000fe4000ff1e0ff */
[----:B------:R-:W-:Y:S01]  /*41c0*/  SHF.R.S64 R18, RZ, 0x1e, R41 ;  /* 0x0000001eff127819 */ /* 0x000fe20000001029 */
[----:B------:R-:W-:Y:S01]  /*41d0*/  IMAD R39, R39, UR43, R24 ;  /* 0x0000002b27277c24 */ /* 0x000fe2000f8e0218 */
[----:B------:R-:W-:-:S02]  /*41e0*/  LEA.HI.X.SX32 R23, R38, UR45, 0x2, P0 ;  /* 0x0000002d26177c11 */ /* 0x000fc400080f16ff */
[C---:B------:R-:W-:Y:S02]  /*41f0*/  IADD3 R24, P0, PT, R25.reuse, UR46, RZ ;  /* 0x0000002e19187c10 */ /* 0x040fe4000ff1e0ff */
[----:B------:R-:W-:Y:S02]  /*4200*/  IADD3 R18, P3, PT, R18, UR44, RZ ;  /* 0x0000002c12127c10 */ /* 0x000fe4000ff7e0ff */
[----:B------:R-:W-:Y:S02]  /*4210*/  LEA.HI.X.SX32 R25, R25, UR47, 0x1, P0 ;  /* 0x0000002f19197c11 */ /* 0x000fe400080f0eff */
[----:B------:R-:W-:Y:S02]  /*4220*/  LEA.HI.X.SX32 R19, R41, UR45, 0x2, P3 ;  /* 0x0000002d29137c11 */ /* 0x000fe400098f16ff */
[----:B---3--:R-:W-:Y:S02]  /*4230*/  ISETP.NE.AND P0, PT, R26, RZ, PT ;  /* 0x000000ff1a00720c */ /* 0x008fe40003f05270 */
[----:B------:R-:W-:-:S02]  /*4240*/  IADD3 R26, P3, PT, R27, UR46, RZ ;  /* 0x0000002e1b1a7c10 */ /* 0x000fc4000ff7e0ff */
[----:B------:R-:W-:Y:S02]  /*4250*/  R2UR UR6, R6 ;  /* 0x00000000060672ca */ /* 0x000fe400000e0000 */
[----:B------:R-:W-:Y:S02]  /*4260*/  R2UR UR7, R7 ;  /* 0x00000000070772ca */ /* 0x000fe400000e0000 */
[----:B------:R-:W-:Y:S02]  /*4270*/  LEA.HI.X.SX32 R27, R27, UR47, 0x1, P3 ;  /* 0x0000002f1b1b7c11 */ /* 0x000fe400098f0eff */
[----:B----4-:R-:W-:Y:S02]  /*4280*/  ISETP.NE.AND P3, PT, R28, RZ, PT ;  /* 0x000000ff1c00720c */ /* 0x010fe40003f65270 */
[----:B------:R-:W-:-:S04]  /*4290*/  IADD3 R28, P4, PT, R39, UR46, RZ ;  /* 0x0000002e271c7c10 */ /* 0x000fc8000ff9e0ff */
[----:B------:R-:W-:-:S03]  /*42a0*/  LEA.HI.X.SX32 R29, R39, UR47, 0x1, P4 ;  /* 0x0000002f271d7c11 */ /* 0x000fc6000a0f0eff */
[----:B------:R0:W3:Y:S04]  /*42b0*/  LDG.E R19, desc[UR6][R18.64] ;  /* 0x0000000612137981 */ /* 0x0000e8000c1e1900 */
[----:B------:R-:W4:Y:S04]  /*42c0*/  LDG.E.U8 R25, desc[UR6][R24.64] ;  /* 0x0000000618197981 */ /* 0x000f28000c1e1100 */
[----:B------:R-:W4:Y:S04]  /*42d0*/  LDG.E.U8 R29, desc[UR6][R28.64] ;  /* 0x000000061c1d7981 */ /* 0x000f28000c1e1100 */
[----:B------:R1:W4:Y:S04]  /*42e0*/  LDG.E R21, desc[UR6][R20.64] ;  /* 0x0000000614157981 */ /* 0x000328000c1e1900 */
[----:B------:R-:W4:Y:S04]  /*42f0*/  LDG.E.U8 R27, desc[UR6][R26.64] ;  /* 0x000000061a1b7981 */ /* 0x000f28000c1e1100 */
[----:B------:R2:W4:Y:S01]  /*4300*/  LDG.E R23, desc[UR6][R22.64] ;  /* 0x0000000616177981 */ /* 0x000522000c1e1900 */
[----:B------:R-:W-:Y:S01]  /*4310*/  FMUL R15, R15, UR4 ;  /* 0x000000040f0f7c20 */ /* 0x000fe20008400000 */
[----:B-----5:R-:W-:-:S04]  /*4320*/  FMUL R37, R37, UR4 ;  /* 0x0000000425257c20 */ /* 0x020fc80008400000 */
[-C--:B------:R-:W-:Y:S02]  /*4330*/  FSEL R38, R15, R8.reuse, P5 ;  /* 0x000000080f267208 */ /* 0x080fe40002800000 */
[----:B------:R-:W-:Y:S02]  /*4340*/  ISETP.NE.AND P5, PT, R36, RZ, PT ;  /* 0x000000ff2400720c */ /* 0x000fe40003fa5270 */
[-C--:B------:R-:W-:Y:S02]  /*4350*/  FSEL R36, R37, R8.reuse, P3 ;  /* 0x0000000825247208 */ /* 0x080fe40001800000 */
[----:B------:R-:W-:Y:S01]  /*4360*/  ISETP.NE.AND P3, PT, R9, RZ, PT ;  /* 0x000000ff0900720c */ /* 0x000fe20003f65270 */
[----:B------:R-:W-:Y:S01]  /*4370*/  FMUL R9, R14, UR4 ;  /* 0x000000040e097c20 */ /* 0x000fe20008400000 */
[----:B------:R-:W-:Y:S02]  /*4380*/  ISETP.NE.AND P4, PT, R35, RZ, PT ;  /* 0x000000ff2300720c */ /* 0x000fe40003f85270 */
[----:B------:R-:W-:Y:S01]  /*4390*/  FMNMX R35, R36, -INF , !PT ;  /* 0xff80000024237809 */ /* 0x000fe20007800000 */
[----:B------:R-:W-:Y:S01]  /*43a0*/  FMUL R15, R4, UR4 ;  /* 0x00000004040f7c20 */ /* 0x000fe20008400000 */
[----:B0-----:R-:W-:-:S02]  /*43b0*/  FSEL R18, R9, R8, P3 ;  /* 0x0000000809127208 */ /* 0x001fc40001800000 */
        /* <DEDUP_REMOVED lines=28> */
[----:B------:R-:W-:Y:S02]  /*4580*/  FMNMX R35, R35, R30, !PT ;  /* 0x0000001e23237209 */ /* 0x000fe40007800000 */
[----:B------:R-:W-:Y:S02]  /*4590*/  FSEL R40, R33, R8, P0 ;  /* 0x0000000821287208 */ /* 0x000fe40000000000 */
[----:B------:R-:W-:-:S04]  /*45a0*/  FMNMX R35, R35, R42, !PT ;  /* 0x0000002a23237209 */ /* 0x000fc80007800000 */
[----:B------:R-:W-:Y:S01]  /*45b0*/  FMNMX R35, R35, R40, !PT ;  /* 0x0000002823237209 */ /* 0x000fe20007800000 */
[----:B---3--:R-:W-:Y:S01]  /*45c0*/  FMUL R19, R19, UR4 ;  /* 0x0000000413137c20 */ /* 0x008fe20008400000 */
[----:B----4-:R-:W-:Y:S02]  /*45d0*/  ISETP.NE.AND P2, PT, R25, RZ, PT ;  /* 0x000000ff1900720c */ /* 0x010fe40003f45270 */
        /* <DEDUP_REMOVED lines=30> */
[--C-:B------:R-:W-:Y:S01]  /*47c0*/  FADD R14, R8, -R15.reuse ;  /* 0x8000000f080e7221 */ /* 0x100fe20000000000 */
[-C--:B------:R-:W-:Y:S01]  /*47d0*/  FFMA.RM R18, R9, R12.reuse, 12582913 ;  /* 0x4b40000109127423 */ /* 0x080fe2000000400c */
[-C--:B------:R-:W-:Y:S01]  /*47e0*/  FFMA.SAT R9, R44, R11.reuse, 0.5 ;  /* 0x3f0000002c097423 */ /* 0x080fe2000000200b */
        /* <DEDUP_REMOVED lines=8> */
[--C-:B------:R-:W-:Y:S01]  /*4870*/  FADD R30, R30, -R15.reuse ;  /* 0x8000000f1e1e7221 */ /* 0x100fe20000000000 */
[--C-:B------:R-:W-:Y:S01]  /*4880*/  FADD R42, R42, -R15.reuse ;  /* 0x8000000f2a2a7221 */ /* 0x100fe20000000000 */
[----:B------:R-:W-:Y:S01]  /*4890*/  FFMA R8, R17, 1.925963033500011079e-08, R10 ;  /* 0x32a5706011087823 */ /* 0x000fe2000000000a */
        /* <DEDUP_REMOVED lines=15> */
[----:B------:R-:W-:Y:S01]  /*4990*/  FFMA R25, R13, 1.925963033500011079e-08, R26 ;  /* 0x32a570600d197823 */ /* 0x000fe2000000001a */
[-C--:B------:R-:W-:Y:S01]  /*49a0*/  FFMA.SAT R31, R30, R11.reuse, 0.5 ;  /* 0x3f0000001e1f7423 */ /* 0x080fe2000000200b */
        /* <DEDUP_REMOVED lines=8> */
[----:B------:R-:W0:Y:S01]  /*4a30*/  MUFU.EX2 R25, R25 ;  /* 0x0000001900197308 */ /* 0x000e220000000800 */
[----:B------:R-:W-:Y:S01]  /*4a40*/  SHF.L.U32 R4, R4, 0x17, RZ ;  /* 0x0000001704047819 */ /* 0x000fe200000006ff */
[----:B------:R-:W-:Y:S01]  /*4a50*/  FFMA R27, R22, 1.4426950216293334961, -R13 ;  /* 0x3fb8aa3b161b7823 */ /* 0x000fe2000000080d */
[-C--:B------:R-:W-:Y:S01]  /*4a60*/  FFMA.RM R13, R15, R12.reuse, 12582913 ;  /* 0x4b4000010f0d7423 */ /* 0x080fe2000000400c */
[----:B------:R-:W-:Y:S01]  /*4a70*/  FFMA.RM R15, R17, R12, 12582913 ;  /* 0x4b400001110f7423 */ /* 0x000fe2000000400c */
[----:B------:R-:W-:Y:S01]  /*4a80*/  SHF.L.U32 R18, R18, 0x17, RZ ;  /* 0x0000001712127819 */ /* 0x000fe200000006ff */
[----:B------:R-:W-:Y:S01]  /*4a90*/  FFMA R27, R22, 1.925963033500011079e-08, R27 ;  /* 0x32a57060161b7823 */ /* 0x000fe2000000001b */
[----:B------:R-:W-:Y:S01]  /*4aa0*/  FADD R17, R13, -12583039 ;  /* 0xcb40007f0d117421 */ /* 0x000fe20000000000 */
[----:B------:R-:W-:Y:S01]  /*4ab0*/  FADD R19, R15, -12583039 ;  /* 0xcb40007f0f137421 */ /* 0x000fe20000000000 */
[----:B------:R-:W-:Y:S01]  /*4ac0*/  MUFU.EX2 R38, R38 ;  /* 0x0000002600267308 */ /* 0x000fe20000000800 */
[----:B------:R-:W-:Y:S01]  /*4ad0*/  SHF.L.U32 R13, R13, 0x17, RZ ;  /* 0x000000170d0d7819 */ /* 0x000fe200000006ff */
[----:B------:R-:W-:Y:S01]  /*4ae0*/  FFMA R17, R24, 1.4426950216293334961, -R17 ;  /* 0x3fb8aa3b18117823 */ /* 0x000fe20000000811 */
[----:B------:R-:W-:Y:S01]  /*4af0*/  FFMA R19, R20, 1.4426950216293334961, -R19 ;  /* 0x3fb8aa3b14137823 */ /* 0x000fe20000000813 */
[----:B------:R-:W-:-:S02]  /*4b00*/  IMAD.SHL.U32 R36, R15, 0x800000, RZ ;  /* 0x008000000f247824 */ /* 0x000fc400078e00ff */
[----:B------:R-:W-:Y:S01]  /*4b10*/  FFMA R24, R24, 1.925963033500011079e-08, R17 ;  /* 0x32a5706018187823 */ /* 0x000fe20000000011 */
[----:B------:R-:W-:Y:S01]  /*4b20*/  FFMA R17, R20, 1.925963033500011079e-08, R19 ;  /* 0x32a5706014117823 */ /* 0x000fe20000000013 */
[----:B------:R-:W-:Y:S01]  /*4b30*/  FFMA.SAT R19, R28, R11, 0.5 ;  /* 0x3f0000001c137423 */ /* 0x000fe2000000200b */
[----:B------:R-:W-:Y:S03]  /*4b40*/  MUFU.EX2 R26, R26 ;  /* 0x0000001a001a7308 */ /* 0x000fe60000000800 */
[----:B------:R-:W-:-:S04]  /*4b50*/  FFMA.RM R20, R19, R12, 12582913 ;  /* 0x4b40000113147423 */ /* 0x000fc8000000400c */
[C---:B------:R-:W-:Y:S01]  /*4b60*/  FADD R21, R20.reuse, -12583039 ;  /* 0xcb40007f14157421 */ /* 0x040fe20000000000 */
[----:B------:R1:W2:Y:S01]  /*4b70*/  MUFU.EX2 R19, R8 ;  /* 0x0000000800137308 */ /* 0x0002a20000000800 */
[----:B------:R-:W-:Y:S02]  /*4b80*/  SHF.L.U32 R15, R20, 0x17, RZ ;  /* 0x00000017140f7819 */ /* 0x000fe400000006ff */
[----:B------:R-:W-:Y:S01]  /*4b90*/  FFMA R29, R28, 1.4426950216293334961, -R21 ;  /* 0x3fb8aa3b1c1d7823 */ /* 0x000fe20000000815 */
[----:B------:R-:W-:Y:S01]  /*4ba0*/  FFMA.RM R21, R31, R12, 12582913 ;  /* 0x4b4000011f157423 */ /* 0x000fe2000000400c */
[----:B------:R-:W-:Y:S02]  /*4bb0*/  FFMA.SAT R31, R40, R11, 0.5 ;  /* 0x3f000000281f7423 */ /* 0x000fe4000000200b */
[----:B------:R-:W-:Y:S01]  /*4bc0*/  FFMA R28, R28, 1.925963033500011079e-08, R29 ;  /* 0x32a570601c1c7823 */ /* 0x000fe2000000001d */
[----:B------:R-:W-:Y:S01]  /*4bd0*/  FADD R29, R21, -12583039 ;  /* 0xcb40007f151d7421 */ /* 0x000fe20000000000 */
[----:B-1----:R-:W-:-:S02]  /*4be0*/  IMAD.SHL.U32 R8, R23, 0x800000, RZ ;  /* 0x0080000017087824 */ /* 0x002fc400078e00ff */
[-C--:B------:R-:W-:Y:S01]  /*4bf0*/  FFMA.RM R23, R31, R12.reuse, 12582913 ;  /* 0x4b4000011f177423 */ /* 0x080fe2000000400c */
[----:B------:R-:W1:Y:S01]  /*4c00*/  MUFU.EX2 R27, R27 ;  /* 0x0000001b001b7308 */ /* 0x000e620000000800 */
[----:B------:R-:W-:Y:S01]  /*4c10*/  FFMA R29, R30, 1.4426950216293334961, -R29 ;  /* 0x3fb8aa3b1e1d7823 */ /* 0x000fe2000000081d */
[----:B0-----:R-:W-:Y:S01]  /*4c20*/  FMUL R8, R8, R25 ;  /* 0x0000001908087220 */ /* 0x001fe20000400000 */
[-C--:B------:R-:W-:Y:S01]  /*4c30*/  FFMA.SAT R25, R32, R11.reuse, 0.5 ;  /* 0x3f00000020197423 */ /* 0x080fe2000000200b */
[----:B------:R-:W-:Y:S01]  /*4c40*/  FADD R31, R23, -12583039 ;  /* 0xcb40007f171f7421 */ /* 0x000fe20000000000 */
[----:B------:R-:W-:Y:S01]  /*4c50*/  FFMA R30, R30, 1.925963033500011079e-08, R29 ;  /* 0x32a570601e1e7823 */ /* 0x000fe2000000001d */
[----:B------:R-:W-:Y:S01]  /*4c60*/  FFMA.SAT R29, R42, R11, 0.5 ;  /* 0x3f0000002a1d7423 */ /* 0x000fe2000000200b */
[-C--:B------:R-:W-:Y:S01]  /*4c70*/  FFMA.RM R25, R25, R12.reuse, 12582913 ;  /* 0x4b40000119197423 */ /* 0x080fe2000000400c */
[----:B------:R-:W-:Y:S01]  /*4c80*/  FFMA R31, R40, 1.4426950216293334961, -R31 ;  /* 0x3fb8aa3b281f7823 */ /* 0x000fe2000000081f */
[----:B--2---:R-:W-:Y:S01]  /*4c90*/  FMUL R19, R18, R19 ;  /* 0x0000001312137220 */ /* 0x004fe20000400000 */
[----:B------:R-:W-:Y:S01]  /*4ca0*/  FFMA.RM R22, R29, R12, 12582913 ;  /* 0x4b4000011d167423 */ /* 0x000fe2000000400c */
[----:B------:R-:W0:Y:S01]  /*4cb0*/  MUFU.EX2 R24, R24 ;  /* 0x0000001800187308 */ /* 0x000e220000000800 */
[----:B------:R-:W-:Y:S01]  /*4cc0*/  FFMA R40, R40, 1.925963033500011079e-08, R31 ;  /* 0x32a5706028287823 */ /* 0x000fe2000000001f */
[----:B------:R-:W-:Y:S01]  /*4cd0*/  FFMA.SAT R31, R14, R11, 0.5 ;  /* 0x3f0000000e1f7423 */ /* 0x000fe2000000200b */
[----:B------:R-:W-:Y:S01]  /*4ce0*/  FADD R29, R22, -12583039 ;  /* 0xcb40007f161d7421 */ /* 0x000fe20000000000 */
[----:B------:R-:W-:-:S02]  /*4cf0*/  IMAD.SHL.U32 R18, R9, 0x800000, RZ ;  /* 0x0080000009127824 */ /* 0x000fc400078e00ff */
[----:B------:R-:W-:Y:S02]  /*4d00*/  IMAD.SHL.U32 R21, R21, 0x800000, RZ ;  /* 0x0080000015157824 */ /* 0x000fe400078e00ff */
[----:B------:R-:W-:Y:S01]  /*4d10*/  FFMA R29, R42, 1.4426950216293334961, -R29 ;  /* 0x3fb8aa3b2a1d7823 */ /* 0x000fe2000000081d */
[----:B------:R-:W2:Y:S01]  /*4d20*/  MUFU.EX2 R17, R17 ;  /* 0x0000001100117308 */ /* 0x000ea20000000800 */
[----:B-1----:R-:W-:Y:S01]  /*4d30*/  FMUL R9, R18, R27 ;  /* 0x0000001b12097220 */ /* 0x002fe20000400000 */
[----:B------:R-:W-:Y:S02]  /*4d40*/  IMAD.SHL.U32 R23, R23, 0x800000, RZ ;  /* 0x0080000017177824 */ /* 0x000fe400078e00ff */
[----:B------:R-:W-:-:S04]  /*4d50*/  FFMA R42, R42, 1.925963033500011079e-08, R29 ;  /* 0x32a570602a2a7823 */ /* 0x000fc8000000001d */
[----:B------:R-:W1:Y:S01]  /*4d60*/  MUFU.EX2 R29, R44 ;  /* 0x0000002c001d7308 */ /* 0x000e620000000800 */
[----:B0-----:R-:W-:-:S07]  /*4d70*/  FMUL R18, R13, R24 ;  /* 0x000000180d127220 */ /* 0x001fce0000400000 */
[----:B------:R-:W0:Y:S01]  /*4d80*/  MUFU.EX2 R28, R28 ;  /* 0x0000001c001c7308 */ /* 0x000e220000000800 */
[----:B--2---:R-:W-:-:S07]  /*4d90*/  FMUL R17, R36, R17 ;  /* 0x0000001124117220 */ /* 0x004fce0000400000 */
[----:B------:R-:W2:Y:S01]  /*4da0*/  MUFU.EX2 R30, R30 ;  /* 0x0000001e001e7308 */ /* 0x000ea20000000800 */
[----:B-1----:R-:W-:Y:S01]  /*4db0*/  FMUL R4, R4, R29 ;  /* 0x0000001d04047220 */ /* 0x002fe20000400000 */
[C---:B------:R-:W-:Y:S01]  /*4dc0*/  FADD R29, R25.reuse, -12583039 ;  /* 0xcb40007f191d7421 */ /* 0x040fe20000000000 */
[----:B------:R-:W-:-:S03]  /*4dd0*/  SHF.L.U32 R25, R25, 0x17, RZ ;  /* 0x0000001719197819 */ /* 0x000fc600000006ff */
[C---:B------:R-:W-:Y:S02]  /*4de0*/  FFMA R29, R32.reuse, 1.4426950216293334961, -R29 ;  /* 0x3fb8aa3b201d7823 */ /* 0x040fe4000000081d */
[----:B------:R-:W1:Y:S01]  /*4df0*/  MUFU.EX2 R42, R42 ;  /* 0x0000002a002a7308 */ /* 0x000e620000000800 */
[----:B0-----:R-:W-:Y:S01]  /*4e00*/  FMUL R20, R15, R28 ;  /* 0x0000001c0f147220 */ /* 0x001fe20000400000 */
[----:B------:R-:W-:Y:S01]  /*4e10*/  FFMA R32, R32, 1.925963033500011079e-08, R29 ;  /* 0x32a5706020207823 */ /* 0x000fe2000000001d */
[----:B------:R-:W-:Y:S01]  /*4e20*/  FFMA.SAT R29, R34, R11, 0.5 ;  /* 0x3f000000221d7423 */ /* 0x000fe2000000200b */
[----:B------:R-:W-:-:S03]  /*4e30*/  SHF.L.U32 R15, R22, 0x17, RZ ;  /* 0x00000017160f7819 */ /* 0x000fc600000006ff */
[-C--:B------:R-:W-:Y:S01]  /*4e40*/  FFMA.RM R11, R29, R12.reuse, 12582913 ;  /* 0x4b4000011d0b7423 */ /* 0x080fe2000000400c */
[----:B------:R-:W-:Y:S01]  /*4e50*/  FFMA.RM R12, R31, R12, 12582913 ;  /* 0x4b4000011f0c7423 */ /* 0x000fe2000000400c */
[----:B------:R-:W-:Y:S01]  /*4e60*/  SHF.L.U32 R31, R16, 0x17, RZ ;  /* 0x00000017101f7819 */ /* 0x000fe200000006ff */
[----:B------:R-:W0:Y:S01]  /*4e70*/  MUFU.EX2 R40, R40 ;  /* 0x0000002800287308 */ /* 0x000e220000000800 */
[----:B------:R-:W-:Y:S01]  /*4e80*/  FADD R29, R11, -12583039 ;  /* 0xcb40007f0b1d7421 */ /* 0x000fe20000000000 */
[C---:B------:R-:W-:Y:S01]  /*4e90*/  FADD R27, R12.reuse, -12583039 ;  /* 0xcb40007f0c1b7421 */ /* 0x040fe20000000000 */
[----:B--2---:R-:W-:Y:S01]  /*4ea0*/  FMUL R22, R21, R30 ;  /* 0x0000001e15167220 */ /* 0x004fe20000400000 */
[----:B------:R-:W-:Y:S01]  /*4eb0*/  SHF.L.U32 R12, R12, 0x17, RZ ;  /* 0x000000170c0c7819 */ /* 0x000fe200000006ff */
[----:B------:R-:W-:Y:S01]  /*4ec0*/  FFMA R29, R34, 1.4426950216293334961, -R29 ;  /* 0x3fb8aa3b221d7823 */ /* 0x000fe2000000081d */
[----:B------:R-:W-:Y:S01]  /*4ed0*/  FFMA R27, R14, 1.4426950216293334961, -R27 ;  /* 0x3fb8aa3b0e1b7823 */ /* 0x000fe2000000081b */
[----:B-1----:R-:W-:Y:S01]  /*4ee0*/  FMUL R21, R15, R42 ;  /* 0x0000002a0f157220 */ /* 0x002fe20000400000 */
[----:B------:R-:W1:Y:S01]  /*4ef0*/  MUFU.EX2 R32, R32 ;  /* 0x0000002000207308 */ /* 0x000e620000000800 */
[----:B------:R-:W-:Y:S01]  /*4f00*/  FFMA R34, R34, 1.925963033500011079e-08, R29 ;  /* 0x32a5706022227823 */ /* 0x000fe2000000001d */
[----:B------:R-:W-:-:S02]  /*4f10*/  IMAD.SHL.U32 R29, R10, 0x800000, RZ ;  /* 0x008000000a1d7824 */ /* 0x000fc400078e00ff */
[----:B------:R-:W-:Y:S01]  /*4f20*/  FMUL R10, R31, R26 ;  /* 0x0000001a1f0a7220 */ /* 0x000fe20000400000 */
[----:B------:R-:W-:Y:S01]  /*4f30*/  FFMA R27, R14, 1.925963033500011079e-08, R27 ;  /* 0x32a570600e1b7823 */ /* 0x000fe2000000001b */
[----:B------:R-:W-:Y:S01]  /*4f40*/  FMUL R16, R29, R38 ;  /* 0x000000261d107220 */ /* 0x000fe20000400000 */
[----:B------:R-:W-:Y:S01]  /*4f50*/  FADD R29, RZ, R19 ;  /* 0x00000013ff1d7221 */ /* 0x000fe20000000000 */
[----:B------:R-:W-:Y:S01]  /*4f60*/  MUFU.EX2 R34, R34 ;  /* 0x0000002200227308 */ /* 0x000fe20000000800 */
[----:B0-----:R-:W-:Y:S02]  /*4f70*/  FMUL R23, R23, R40 ;  /* 0x0000002817177220 */ /* 0x001fe40000400000 */
[----:B------:R-:W-:-:S04]  /*4f80*/  FADD R29, R29, R8 ;  /* 0x000000081d1d7221 */ /* 0x000fc80000000000 */
[----:B------:R-:W-:Y:S01]  /*4f90*/  FADD R29, R29, R4 ;  /* 0x000000041d1d7221 */ /* 0x000fe20000000000 */
[----:B------:R-:W0:Y:S03]  /*4fa0*/  MUFU.EX2 R27, R27 ;  /* 0x0000001b001b7308 */ /* 0x000e260000000800 */
[----:B------:R-:W-:-:S04]  /*4fb0*/  FADD R29, R29, R16 ;  /* 0x000000101d1d7221 */ /* 0x000fc80000000000 */
[----:B------:R-:W-:-:S04]  /*4fc0*/  FADD R26, R29, R10 ;  /* 0x0000000a1d1a7221 */ /* 0x000fc80000000000 */
[----:B------:R-:W-:-:S04]  /*4fd0*/  FADD R13, R26, R9 ;  /* 0x000000091a0d7221 */ /* 0x000fc80000000000 */
[----:B------:R-:W-:-:S04]  /*4fe0*/  FADD R24, R13, R18 ;  /* 0x000000120d187221 */ /* 0x000fc80000000000 */
[----:B------:R-:W-:Y:S01]  /*4ff0*/  FADD R13, R24, R17 ;  /* 0x00000011180d7221 */ /* 0x000fe20000000000 */
[----:B-1----:R-:W-:Y:S01]  /*5000*/  FMUL R24, R25, R32 ;  /* 0x0000002019187220 */ /* 0x002fe20000400000 */
[----:B0-----:R-:W-:Y:S02]  /*5010*/  FMUL R25, R12, R27 ;  /* 0x0000001b0c197220 */ /* 0x001fe40000400000 */
        /* <DEDUP_REMOVED lines=18> */
.L_x_4075:
        /* <DEDUP_REMOVED lines=12> */
[----:B0-----:R-:W-:Y:S05]  /*5200*/  CALL.REL.NOINC `($__internal_45_$__cuda_sm3x_div_rn_noftz_f32_slowpath) ;  /* 0x0000001c00907944 */ /* 0x001fea0003c00000 */
[----:B------:R-:W-:-:S07]  /*5210*/  MOV R14, R11 ;  /* 0x0000000b000e7202 */ /* 0x000fce0000000f00 */
.L_x_4034:
[----:B------:R-:W-:Y:S05]  /*5220*/  BSYNC.RECONVERGENT B3 ;  /* 0x0000000000037941 */ /* 0x000fea0003800200 */
.L_x_4033:
        /* <DEDUP_REMOVED lines=12> */
[----:B0-----:R-:W-:Y:S05]  /*52f0*/  CALL.REL.NOINC `($__internal_45_$__cuda_sm3x_div_rn_noftz_f32_slowpath) ;  /* 0x0000001c00547944 */ /* 0x001fea0003c00000 */
[----:B------:R-:W-:-:S07]  /*5300*/  IMAD.MOV.U32 R15, RZ, RZ, R11 ;  /* 0x000000ffff0f7224 */ /* 0x000fce00078e000b */
.L_x_4036:
[----:B------:R-:W-:Y:S05]  /*5310*/  BSYNC.RECONVERGENT B3 ;  /* 0x0000000000037941 */ /* 0x000fea0003800200 */
.L_x_4035:
        /* <DEDUP_REMOVED lines=12> */
[----:B0-----:R-:W-:Y:S05]  /*53e0*/  CALL.REL.NOINC `($__internal_45_$__cuda_sm3x_div_rn_noftz_f32_slowpath) ;  /* 0x0000001c00187944 */ /* 0x001fea0003c00000 */
[----:B------:R-:W-:-:S07]  /*53f0*/  MOV R8, R11 ;  /* 0x0000000b00087202 */ /* 0x000fce0000000f00 */
.L_x_4038:
[----:B------:R-:W-:Y:S05]  /*5400*/  BSYNC.RECONVERGENT B3 ;  /* 0x0000000000037941 */ /* 0x000fea0003800200 */
.L_x_4037:
        /* <DEDUP_REMOVED lines=14> */
.L_x_4040:
[----:B------:R-:W-:Y:S05]  /*54f0*/  BSYNC.RECONVERGENT B3 ;  /* 0x0000000000037941 */ /* 0x000fea0003800200 */
.L_x_4039:
        /* <DEDUP_REMOVED lines=14> */
.L_x_4042:
[----:B------:R-:W-:Y:S05]  /*55e0*/  BSYNC.RECONVERGENT B3 ;  /* 0x0000000000037941 */ /* 0x000fea0003800200 */
.L_x_4041:
        /* <DEDUP_REMOVED lines=14> */
.L_x_4044:
[----:B------:R-:W-:Y:S05]  /*56d0*/  BSYNC.RECONVERGENT B3 ;  /* 0x0000000000037941 */ /* 0x000fea0003800200 */
.L_x_4043:
        /* <DEDUP_REMOVED lines=14> */
.L_x_4046:
[----:B------:R-:W-:Y:S05]  /*57c0*/  BSYNC.RECONVERGENT B3 ;  /* 0x0000000000037941 */ /* 0x000fea0003800200 */
.L_x_4045:
        /* <DEDUP_REMOVED lines=14> */
.L_x_4048:
[----:B------:R-:W-:Y:S05]  /*58b0*/  BSYNC.RECONVERGENT B3 ;  /* 0x0000000000037941 */ /* 0x000fea0003800200 */
.L_x_4047:
        /* <DEDUP_REMOVED lines=14> */
.L_x_4050:
[----:B------:R-:W-:Y:S05]  /*59a0*/  BSYNC.RECONVERGENT B3 ;  /* 0x0000000000037941 */ /* 0x000fea0003800200 */
.L_x_4049:
        /* <DEDUP_REMOVED lines=14> */
.L_x_4052:
[----:B------:R-:W-:Y:S05]  /*5a90*/  BSYNC.RECONVERGENT B3 ;  /* 0x0000000000037941 */ /* 0x000fea0003800200 */
.L_x_4051:
        /* <DEDUP_REMOVED lines=14> */
.L_x_4054:
[----:B------:R-:W-:Y:S05]  /*5b80*/  BSYNC.RECONVERGENT B3 ;  /* 0x0000000000037941 */ /* 0x000fea0003800200 */
.L_x_4053:
        /* <DEDUP_REMOVED lines=14> */
.L_x_4056:
[----:B------:R-:W-:Y:S05]  /*5c70*/  BSYNC.RECONVERGENT B3 ;  /* 0x0000000000037941 */ /* 0x000fea0003800200 */
.L_x_4055:
        /* <DEDUP_REMOVED lines=14> */
.L_x_4058:
[----:B------:R-:W-:Y:S05]  /*5d60*/  BSYNC.RECONVERGENT B3 ;  /* 0x0000000000037941 */ /* 0x000fea0003800200 */
.L_x_4057:
        /* <DEDUP_REMOVED lines=14> */
.L_x_4060:
[----:B------:R-:W-:Y:S05]  /*5e50*/  BSYNC.RECONVERGENT B3 ;  /* 0x0000000000037941 */ /* 0x000fea0003800200 */
.L_x_4059:
        /* <DEDUP_REMOVED lines=13> */
.L_x_4062:
[----:B------:R-:W-:Y:S05]  /*5f30*/  BSYNC.RECONVERGENT B3 ;  /* 0x0000000000037941 */ /* 0x000fea0003800200 */
.L_x_4061:
        /* <DEDUP_REMOVED lines=52> */
[----:B------:R2:W-:Y:S01]  /*6280*/  STG.E desc[UR28][R24.64+0x700], R11 ;  /* 0x0007000b18007986 */ /* 0x0005e2000c10191c */
[----:B------:R-:W-:Y:S05]  /*6290*/  @!P0 BRA `(.L_x_4063) ;  /* 0xffffffa000088947 */ /* 0x000fea000383ffff */
[----:B------:R-:W-:Y:S05]  /*62a0*/  BSYNC B0 ;  /* 0x0000000000007941 */ /* 0x000fea0003800000 */
.L_x_4031:
[----:B------:R-:W-:Y:S05]  /*62b0*/  EXIT ;  /* 0x000000000000794d */ /* 0x000fea0003800000 */
.L_x_4032:
[----:B------:R-:W-:Y:S01]  /*62c0*/  HFMA2 R11, -RZ, RZ, 0, 1.847743988037109375e-06 ;  /* 0x0000001fff0b7431 */ /* 0x000fe200000001ff */
[----:B------:R-:W-:Y:S01]  /*62d0*/  BSSY B1, `(.L_x_4064) ;  /* 0x0000006000017945 */ /* 0x000fe20003800000 */
[----:B------:R-:W-:Y:S02]  /*62e0*/  IMAD.MOV.U32 R12, RZ, RZ, 0x10 ;  /* 0x00000010ff0c7424 */ /* 0x000fe400078e00ff */
[----:B------:R-:W-:-:S07]  /*62f0*/  IMAD.MOV.U32 R15, RZ, RZ, -0x1 ;  /* 0xffffffffff0f7424 */ /* 0x000fce00078e00ff */
[----:B------:R-:W-:Y:S05]  /*6300*/  WARPSYNC.COLLECTIVE R15, `(.L_x_4065) ;  /* 0x000000000f087348 */ /* 0x000fea0003c00000 */
[----:B------:R0:W1:Y:S02]  /*6310*/  SHFL.BFLY P6, R14, R13, R12, R11 ;  /* 0x0c00000c0d0e7389 */ /* 0x00006400000c000b */
[----:B01----:R-:W-:Y:S05]  /*6320*/  ENDCOLLECTIVE ;  /* 0x000000000000791b */ /* 0x003fea0003800000 */
.L_x_4065:
[----:B------:R-:W-:Y:S05]  /*6330*/  BSYNC B1 ;  /* 0x0000000000017941 */ /* 0x000fea0003800000 */
.L_x_4064:
        /* <DEDUP_REMOVED lines=8> */
.L_x_4066:
[----:B------:R-:W-:Y:S01]  /*63c0*/  HFMA2 R12, -RZ, RZ, 0, 2.384185791015625e-07 ;  /* 0x00000004ff0c7431 */ /* 0x000fe200000001ff */
[----:B------:R-:W-:-:S05]  /*63d0*/  FMNMX R4, R13, R14, !PT ;  /* 0x0000000e0d047209 */ /* 0x000fca0007800000 */
[----:B------:R-:W-:-:S07]  /*63e0*/  IMAD.MOV.U32 R13, RZ, RZ, R4 ;  /* 0x000000ffff0d7224 */ /* 0x000fce00078e0004 */
[----:B------:R-:W-:Y:S05]  /*63f0*/  WARPSYNC.COLLECTIVE R15, `(.L_x_4067) ;  /* 0x000000000f087348 */ /* 0x000fea0003c00000 */
[----:B------:R0:W1:Y:S02]  /*6400*/  SHFL.BFLY P6, R14, R13, R12, R11 ;  /* 0x0c00000c0d0e7389 */ /* 0x00006400000c000b */
[----:B01----:R-:W-:Y:S05]  /*6410*/  ENDCOLLECTIVE ;  /* 0x000000000000791b */ /* 0x003fea0003800000 */
.L_x_4067:
[----:B------:R-:W-:Y:S02]  /*6420*/  MOV R12, 0x2 ;  /* 0x00000002000c7802 */ /* 0x000fe40000000f00 */
[----:B------:R-:W-:-:S05]  /*6430*/  FMNMX R9, R4, R14, !PT ;  /* 0x0000000e04097209 */ /* 0x000fca0007800000 */
[----:B------:R-:W-:-:S07]  /*6440*/  IMAD.MOV.U32 R13, RZ, RZ, R9 ;  /* 0x000000ffff0d7224 */ /* 0x000fce00078e0009 */
[----:B------:R-:W-:Y:S05]  /*6450*/  WARPSYNC.COLLECTIVE R15, `(.L_x_4068) ;  /* 0x000000000f087348 */ /* 0x000fea0003c00000 */
[----:B------:R0:W1:Y:S02]  /*6460*/  SHFL.BFLY P6, R14, R13, R12, R11 ;  /* 0x0c00000c0d0e7389 */ /* 0x00006400000c000b */
[----:B01----:R-:W-:Y:S05]  /*6470*/  ENDCOLLECTIVE ;  /* 0x000000000000791b */ /* 0x003fea0003800000 */
.L_x_4068:
[----:B------:R-:W-:Y:S01]  /*6480*/  HFMA2 R12, -RZ, RZ, 0, 5.9604644775390625e-08 ;  /* 0x00000001ff0c7431 */ /* 0x000fe200000001ff */
[----:B------:R-:W-:-:S05]  /*6490*/  FMNMX R10, R9, R14, !PT ;  /* 0x0000000e090a7209 */ /* 0x000fca0007800000 */
[----:B------:R-:W-:-:S07]  /*64a0*/  IMAD.MOV.U32 R13, RZ, RZ, R10 ;  /* 0x000000ffff0d7224 */ /* 0x000fce00078e000a */
[----:B------:R-:W-:Y:S05]  /*64b0*/  WARPSYNC.COLLECTIVE R15, `(.L_x_4069) ;  /* 0x000000000f087348 */ /* 0x000fea0003c00000 */
[----:B------:R0:W1:Y:S02]  /*64c0*/  SHFL.BFLY P6, R14, R13, R12, R11 ;  /* 0x0c00000c0d0e7389 */ /* 0x00006400000c000b */
[----:B01----:R-:W-:Y:S05]  /*64d0*/  ENDCOLLECTIVE ;  /* 0x000000000000791b */ /* 0x003fea0003800000 */
.L_x_4069:
[----:B------:R-:W-:Y:S01]  /*64e0*/  FMNMX R9, R10, R14, !PT ;  /* 0x0000000e0a097209 */ /* 0x000fe20007800000 */
[----:B------:R-:W-:-:S04]  /*64f0*/  IMAD.MOV.U32 R14, RZ, RZ, 0x3bbb989d ;  /* 0x3bbb989dff0e7424 */ /* 0x000fc800078e00ff */
        /* <DEDUP_REMOVED lines=11> */
[----:B------:R-:W-:Y:S01]  /*65b0*/  FADD R25, R16, -R9 ;  /* 0x8000000910197221 */ /* 0x000fe20000000000 */
[C---:B------:R-:W-:Y:S01]  /*65c0*/  FADD R10, R4.reuse, -12583039 ;  /* 0xcb40007f040a7421 */ /* 0x040fe20000000000 */
[----:B------:R-:W-:-:S02]  /*65d0*/  IMAD.SHL.U32 R4, R4, 0x800000, RZ ;  /* 0x0080000004047824 */ /* 0x000fc400078e00ff */
[----:B------:R-:W-:Y:S01]  /*65e0*/  FADD R8, R12, -12583039 ;  /* 0xcb40007f0c087421 */ /* 0x000fe20000000000 */
[--C-:B------:R-:W-:Y:S01]  /*65f0*/  FADD R27, R28, -R9.reuse ;  /* 0x800000091c1b7221 */ /* 0x100fe20000000000 */
[----:B------:R-:W-:Y:S01]  /*6600*/  FFMA R10, R17, 1.4426950216293334961, -R10 ;  /* 0x3fb8aa3b110a7823 */ /* 0x000fe2000000080a */
[--C-:B------:R-:W-:Y:S01]  /*6610*/  FADD R29, R30, -R9.reuse ;  /* 0x800000091e1d7221 */ /* 0x100fe20000000000 */
[----:B------:R-:W-:Y:S01]  /*6620*/  FFMA R8, R41, 1.4426950216293334961, -R8 ;  /* 0x3fb8aa3b29087823 */ /* 0x000fe20000000808 */
[--C-:B------:R-:W-:Y:S01]  /*6630*/  FADD R35, R42, -R9.reuse ;  /* 0x800000092a237221 */ /* 0x100fe20000000000 */
[----:B------:R-:W-:Y:S01]  /*6640*/  FFMA R10, R17, 1.925963033500011079e-08, R10 ;  /* 0x32a57060110a7823 */ /* 0x000fe2000000000a */
[--C-:B------:R-:W-:Y:S01]  /*6650*/  FADD R17, R22, -R9.reuse ;  /* 0x8000000916117221 */ /* 0x100fe20000000000 */
[----:B------:R-:W-:Y:S01]  /*6660*/  FFMA R41, R41, 1.925963033500011079e-08, R8 ;  /* 0x32a5706029297823 */ /* 0x000fe20000000008 */
[--C-:B------:R-:W-:Y:S01]  /*6670*/  FADD R33, R40, -R9.reuse ;  /* 0x8000000928217221 */ /* 0x100fe20000000000 */
[----:B------:R0:W1:Y:S01]  /*6680*/  MUFU.EX2 R19, R10 ;  /* 0x0000000a00137308 */ /* 0x0000620000000800 */
[--C-:B------:R-:W-:Y:S01]  /*6690*/  FADD R31, R32, -R9.reuse ;  /* 0x80000009201f7221 */ /* 0x100fe20000000000 */
[----:B------:R-:W-:Y:S01]  /*66a0*/  FADD R11, R34, -R9 ;  /* 0x80000009220b7221 */ /* 0x000fe20000000000 */
[-C--:B------:R-:W-:Y:S01]  /*66b0*/  FFMA.SAT R16, R15, R14.reuse, 0.5 ;  /* 0x3f0000000f107423 */ /* 0x080fe2000000200e */
[-C--:B------:R-:W-:Y:S01]  /*66c0*/  FFMA.SAT R20, R25, R14.reuse, 0.5 ;  /* 0x3f00000019147423 */ /* 0x080fe2000000200e */
[-C--:B------:R-:W-:Y:S01]  /*66d0*/  FFMA.SAT R22, R27, R14.reuse, 0.5 ;  /* 0x3f0000001b167423 */ /* 0x080fe2000000200e */
[-C--:B------:R-:W-:Y:S01]  /*66e0*/  FFMA.SAT R26, R29, R14.reuse, 0.5 ;  /* 0x3f0000001d1a7423 */ /* 0x080fe2000000200e */
[-C--:B------:R-:W-:Y:S01]  /*66f0*/  FFMA.SAT R28, R31, R14.reuse, 0.5 ;  /* 0x3f0000001f1c7423 */ /* 0x080fe2000000200e */
[-C--:B------:R-:W-:Y:S01]  /*6700*/  FFMA.RM R20, R20, R23.reuse, 12582913 ;  /* 0x4b40000114147423 */ /* 0x080fe20000004017 */
[-C--:B0-----:R-:W-:Y:S01]  /*6710*/  FFMA.SAT R10, R13, R14.reuse, 0.5 ;  /* 0x3f0000000d0a7423 */ /* 0x081fe2000000200e */
[-C--:B------:R-:W-:Y:S01]  /*6720*/  FFMA.RM R22, R22, R23.reuse, 12582913 ;  /* 0x4b40000116167423 */ /* 0x080fe20000004017 */
[-C--:B------:R-:W-:Y:S01]  /*6730*/  FFMA.RM R26, R26, R23.reuse, 12582913 ;  /* 0x4b4000011a1a7423 */ /* 0x080fe20000004017 */
[----:B------:R-:W0:Y:S01]  /*6740*/  MUFU.EX2 R41, R41 ;  /* 0x0000002900297308 */ /* 0x000e220000000800 */
[----:B------:R-:W-:Y:S01]  /*6750*/  FFMA.RM R10, R10, R23, 12582913 ;  /* 0x4b4000010a0a7423 */ /* 0x000fe20000004017 */
[----:B------:R-:W-:Y:S01]  /*6760*/  FADD R24, R22, -12583039 ;  /* 0xcb40007f16187421 */ /* 0x000fe20000000000 */
[----:B-1----:R-:W-:Y:S01]  /*6770*/  FMUL R19, R4, R19 ;  /* 0x0000001304137220 */ /* 0x002fe20000400000 */
[----:B------:R-:W-:-:S02]  /*6780*/  FFMA.SAT R4, R39, R14, 0.5 ;  /* 0x3f00000027047423 */ /* 0x000fc4000000200e */
[C---:B------:R-:W-:Y:S02]  /*6790*/  FFMA R24, R27.reuse, 1.4426950216293334961, -R24 ;  /* 0x3fb8aa3b1b187823 */ /* 0x040fe40000000818 */
[----:B------:R-:W-:Y:S02]  /*67a0*/  FFMA.RM R4, R4, R23, 12582913 ;  /* 0x4b40000104047423 */ /* 0x000fe40000004017 */
[----:B------:R-:W-:Y:S02]  /*67b0*/  FFMA R24, R27, 1.925963033500011079e-08, R24 ;  /* 0x32a570601b187823 */ /* 0x000fe40000000018 */
[C---:B------:R-:W-:Y:S01]  /*67c0*/  FADD R8, R4.reuse, -12583039 ;  /* 0xcb40007f04087421 */ /* 0x040fe20000000000 */
[----:B------:R-:W-:-:S03]  /*67d0*/  IMAD.SHL.U32 R4, R4, 0x800000, RZ ;  /* 0x0080000004047824 */ /* 0x000fc600078e00ff */
[----:B------:R-:W-:-:S04]  /*67e0*/  FFMA R8, R39, 1.4426950216293334961, -R8 ;  /* 0x3fb8aa3b27087823 */ /* 0x000fc80000000808 */
[----:B------:R-:W-:Y:S01]  /*67f0*/  FFMA R39, R39, 1.925963033500011079e-08, R8 ;  /* 0x32a5706027277823 */ /* 0x000fe20000000008 */
[----:B------:R-:W-:Y:S01]  /*6800*/  SHF.L.U32 R8, R12, 0x17, RZ ;  /* 0x000000170c087819 */ /* 0x000fe200000006ff */
[C---:B------:R-:W-:Y:S01]  /*6810*/  FADD R12, R10.reuse, -12583039 ;  /* 0xcb40007f0a0c7421 */ /* 0x040fe20000000000 */
[----:B------:R-:W-:-:S03]  /*6820*/  SHF.L.U32 R10, R10, 0x17, RZ ;  /* 0x000000170a0a7819 */ /* 0x000fc600000006ff */
[C---:B------:R-:W-:Y:S01]  /*6830*/  FFMA R12, R13.reuse, 1.4426950216293334961, -R12 ;  /* 0x3fb8aa3b0d0c7823 */ /* 0x040fe2000000080c */
[----:B------:R-:W1:Y:S01]  /*6840*/  MUFU.EX2 R39, R39 ;  /* 0x0000002700277308 */ /* 0x000e620000000800 */
[----:B0-----:R-:W-:Y:S02]  /*6850*/  FMUL R8, R8, R41 ;  /* 0x0000002908087220 */ /* 0x001fe40000400000 */
[----:B------:R-:W-:Y:S01]  /*6860*/  FFMA R12, R13, 1.925963033500011079e-08, R12 ;  /* 0x32a570600d0c7823 */ /* 0x000fe2000000000c */
[----:B------:R-:W-:-:S04]  /*6870*/  FFMA.RM R13, R16, R23, 12582913 ;  /* 0x4b400001100d7423 */ /* 0x000fc80000004017 */
[----:B------:R0:W2:Y:S01]  /*6880*/  MUFU.EX2 R9, R12 ;  /* 0x0000000c00097308 */ /* 0x0000a20000000800 */
[----:B------:R-:W-:-:S04]  /*6890*/  FADD R16, R13, -12583039 ;  /* 0xcb40007f0d107421 */ /* 0x000fc80000000000 */
[----:B------:R-:W-:-:S04]  /*68a0*/  FFMA R16, R15, 1.4426950216293334961, -R16 ;  /* 0x3fb8aa3b0f107823 */ /* 0x000fc80000000810 */
[----:B------:R-:W-:Y:S01]  /*68b0*/  FFMA R15, R15, 1.925963033500011079e-08, R16 ;  /* 0x32a570600f0f7823 */ /* 0x000fe20000000010 */
[----:B0-----:R-:W-:Y:S01]  /*68c0*/  FFMA.SAT R12, R21, R14, 0.5 ;  /* 0x3f000000150c7423 */ /* 0x001fe2000000200e */
[----:B-1----:R-:W-:-:S04]  /*68d0*/  FMUL R4, R4, R39 ;  /* 0x0000002704047220 */ /* 0x002fc80000400000 */
[----:B------:R-:W0:Y:S01]  /*68e0*/  MUFU.EX2 R15, R15 ;  /* 0x0000000f000f7308 */ /* 0x000e220000000800 */
[----:B--2---:R-:W-:Y:S01]  /*68f0*/  FMUL R16, R10, R9 ;  /* 0x000000090a107220 */ /* 0x004fe20000400000 */
[----:B------:R-:W-:-:S04]  /*6900*/  FFMA.SAT R10, R17, R14, 0.5 ;  /* 0x3f000000110a7423 */ /* 0x000fc8000000200e */
[----:B------:R-:W-:-:S04]  /*6910*/  FFMA.RM R9, R10, R23, 12582913 ;  /* 0x4b4000010a097423 */ /* 0x000fc80000004017 */
[C---:B------:R-:W-:Y:S01]  /*6920*/  FADD R10, R9.reuse, -12583039 ;  /* 0xcb40007f090a7421 */ /* 0x040fe20000000000 */
[----:B------:R-:W-:-:S03]  /*6930*/  SHF.L.U32 R9, R9, 0x17, RZ ;  /* 0x0000001709097819 */ /* 0x000fc600000006ff */
[----:B------:R-:W-:-:S04]  /*6940*/  FFMA R10, R17, 1.4426950216293334961, -R10 ;  /* 0x3fb8aa3b110a7823 */ /* 0x000fc8000000080a */
[----:B------:R-:W-:Y:S01]  /*6950*/  FFMA R17, R17, 1.925963033500011079e-08, R10 ;  /* 0x32a5706011117823 */ /* 0x000fe2000000000a */
[----:B------:R-:W-:Y:S02]  /*6960*/  IMAD.SHL.U32 R10, R13, 0x800000, RZ ;  /* 0x008000000d0a7824 */ /* 0x000fe400078e00ff */
[----:B------:R-:W-:Y:S02]  /*6970*/  FFMA.RM R13, R12, R23, 12582913 ;  /* 0x4b4000010c0d7423 */ /* 0x000fe40000004017 */
[----:B------:R1:W2:Y:S01]  /*6980*/  MUFU.EX2 R12, R17 ;  /* 0x00000011000c7308 */ /* 0x0002a20000000800 */
[----:B0-----:R-:W-:Y:S01]  /*6990*/  FMUL R10, R10, R15 ;  /* 0x0000000f0a0a7220 */ /* 0x001fe20000400000 */
[C---:B------:R-:W-:Y:S01]  /*69a0*/  FADD R18, R13.reuse, -12583039 ;  /* 0xcb40007f0d127421 */ /* 0x040fe20000000000 */
[----:B------:R-:W-:-:S03]  /*69b0*/  IMAD.SHL.U32 R13, R13, 0x800000, RZ ;  /* 0x008000000d0d7824 */ /* 0x000fc600078e00ff */
[----:B------:R-:W-:Y:S01]  /*69c0*/  FFMA R18, R21, 1.4426950216293334961, -R18 ;  /* 0x3fb8aa3b15127823 */ /* 0x000fe20000000812 */
[----:B-1----:R-:W-:-:S03]  /*69d0*/  SHF.L.U32 R17, R20, 0x17, RZ ;  /* 0x0000001714117819 */ /* 0x002fc600000006ff */
[----:B------:R-:W-:-:S04]  /*69e0*/  FFMA R21, R21, 1.925963033500011079e-08, R18 ;  /* 0x32a5706015157823 */ /* 0x000fc80000000012 */
[----:B------:R-:W0:Y:S01]  /*69f0*/  MUFU.EX2 R18, R21 ;  /* 0x0000001500127308 */ /* 0x000e220000000800 */
[----:B--2---:R-:W-:Y:S01]  /*6a00*/  FMUL R9, R9, R12 ;  /* 0x0000000c09097220 */ /* 0x004fe20000400000 */
[----:B------:R-:W-:Y:S01]  /*6a10*/  FADD R12, R20, -12583039 ;  /* 0xcb40007f140c7421 */ /* 0x000fe20000000000 */
[----:B------:R-:W-:-:S03]  /*6a20*/  FADD R20, R26, -12583039 ;  /* 0xcb40007f1a147421 */ /* 0x000fc60000000000 */
[----:B------:R-:W-:Y:S01]  /*6a30*/  FFMA R12, R25, 1.4426950216293334961, -R12 ;  /* 0x3fb8aa3b190c7823 */ /* 0x000fe2000000080c */
[----:B------:R-:W-:-:S03]  /*6a40*/  FFMA R20, R29, 1.4426950216293334961, -R20 ;  /* 0x3fb8aa3b1d147823 */ /* 0x000fc60000000814 */
[----:B------:R-:W-:Y:S01]  /*6a50*/  FFMA R12, R25, 1.925963033500011079e-08, R12 ;  /* 0x32a57060190c7823 */ /* 0x000fe2000000000c */
[----:B------:R-:W-:Y:S01]  /*6a60*/  FFMA R29, R29, 1.925963033500011079e-08, R20 ;  /* 0x32a570601d1d7823 */ /* 0x000fe20000000014 */
[----:B------:R-:W-:Y:S01]  /*6a70*/  IMAD.SHL.U32 R20, R22, 0x800000, RZ ;  /* 0x0080000016147824 */ /* 0x000fe200078e00ff */
[----:B------:R-:W-:Y:S01]  /*6a80*/  SHF.L.U32 R22, R26, 0x17, RZ ;  /* 0x000000171a167819 */ /* 0x000fe200000006ff */
[----:B0-----:R-:W-:Y:S02]  /*6a90*/  FMUL R18, R13, R18 ;  /* 0x000000120d127220 */ /* 0x001fe40000400000 */
[----:B------:R-:W0:Y:S08]  /*6aa0*/  MUFU.EX2 R12, R12 ;  /* 0x0000000c000c7308 */ /* 0x000e300000000800 */
[----:B------:R-:W1:Y:S08]  /*6ab0*/  MUFU.EX2 R13, R24 ;  /* 0x00000018000d7308 */ /* 0x000e700000000800 */
[----:B------:R-:W2:Y:S01]  /*6ac0*/  MUFU.EX2 R29, R29 ;  /* 0x0000001d001d7308 */ /* 0x000ea20000000800 */
[----:B0-----:R-:W-:Y:S01]  /*6ad0*/  FMUL R17, R17, R12 ;  /* 0x0000000c11117220 */ /* 0x001fe20000400000 */
[----:B------:R-:W-:-:S04]  /*6ae0*/  FFMA.SAT R12, R35, R14, 0.5 ;  /* 0x3f000000230c7423 */ /* 0x000fc8000000200e */
[----:B------:R-:W-:Y:S01]  /*6af0*/  FFMA.RM R15, R12, R23, 12582913 ;  /* 0x4b4000010c0f7423 */ /* 0x000fe20000004017 */
[----:B-1----:R-:W-:-:S03]  /*6b00*/  FMUL R20, R20, R13 ;  /* 0x0000000d14147220 */ /* 0x002fc60000400000 */
[C---:B------:R-:W-:Y:S01]  /*6b10*/  FADD R12, R15.reuse, -12583039 ;  /* 0xcb40007f0f0c7421 */ /* 0x040fe20000000000 */
[----:B------:R-:W-:Y:S02]  /*6b20*/  IMAD.SHL.U32 R15, R15, 0x800000, RZ ;  /* 0x008000000f0f7824 */ /* 0x000fe400078e00ff */
[----:B------:R-:W-:Y:S01]  /*6b30*/  FFMA.RM R13, R28, R23, 12582913 ;  /* 0x4b4000011c0d7423 */ /* 0x000fe20000004017 */
[----:B------:R-:W-:Y:S01]  /*6b40*/  FFMA R12, R35, 1.4426950216293334961, -R12 ;  /* 0x3fb8aa3b230c7823 */ /* 0x000fe2000000080c */
[----:B--2---:R-:W-:-:S03]  /*6b50*/  FMUL R22, R22, R29 ;  /* 0x0000001d16167220 */ /* 0x004fc60000400000 */
[----:B------:R-:W-:Y:S01]  /*6b60*/  FFMA R35, R35, 1.925963033500011079e-08, R12 ;  /* 0x32a5706023237823 */ /* 0x000fe2000000000c */
        /* <DEDUP_REMOVED lines=8> */
[C---:B------:R-:W-:Y:S01]  /*6bf0*/  FADD R24, R13.reuse, -12583039 ;  /* 0xcb40007f0d187421 */ /* 0x040fe20000000000 */
[----:B------:R-:W-:-:S03]  /*6c00*/  IMAD.SHL.U32 R13, R13, 0x800000, RZ ;  /* 0x008000000d0d7824 */ /* 0x000fc600078e00ff */
[----:B------:R-:W-:-:S04]  /*6c10*/  FFMA R24, R31, 1.4426950216293334961, -R24 ;  /* 0x3fb8aa3b1f187823 */ /* 0x000fc80000000818 */
[----:B------:R-:W-:Y:S01]  /*6c20*/  FFMA R31, R31, 1.925963033500011079e-08, R24 ;  /* 0x32a570601f1f7823 */ /* 0x000fe20000000018 */
[-C--:B------:R-:W-:Y:S01]  /*6c30*/  FFMA.SAT R24, R11, R14.reuse, 0.5 ;  /* 0x3f0000000b187423 */ /* 0x080fe2000000200e */
[----:B------:R-:W-:Y:S02]  /*6c40*/  FFMA.SAT R14, R37, R14, 0.5 ;  /* 0x3f000000250e7423 */ /* 0x000fe4000000200e */
[----:B------:R-:W-:Y:S01]  /*6c50*/  MUFU.EX2 R28, R31 ;  /* 0x0000001f001c7308 */ /* 0x000fe20000000800 */
[-C--:B------:R-:W-:Y:S01]  /*6c60*/  FFMA.RM R15, R24, R23.reuse, 12582913 ;  /* 0x4b400001180f7423 */ /* 0x080fe20000004017 */
[----:B------:R-:W-:-:S03]  /*6c70*/  FFMA.RM R14, R14, R23, 12582913 ;  /* 0x4b4000010e0e7423 */ /* 0x000fc60000004017 */
[C---:B------:R-:W-:Y:S01]  /*6c80*/  FADD R24, R15.reuse, -12583039 ;  /* 0xcb40007f0f187421 */ /* 0x040fe20000000000 */
[----:B------:R-:W-:Y:S02]  /*6c90*/  SHF.L.U32 R15, R15, 0x17, RZ ;  /* 0x000000170f0f7819 */ /* 0x000fe400000006ff */
[----:B------:R-:W0:Y:S01]  /*6ca0*/  MUFU.EX2 R23, R26 ;  /* 0x0000001a00177308 */ /* 0x000e220000000800 */
[----:B------:R-:W-:-:S04]  /*6cb0*/  FFMA R24, R11, 1.4426950216293334961, -R24 ;  /* 0x3fb8aa3b0b187823 */ /* 0x000fc80000000818 */
[----:B------:R-:W-:Y:S01]  /*6cc0*/  FFMA R25, R11, 1.925963033500011079e-08, R24 ;  /* 0x32a570600b197823 */ /* 0x000fe20000000018 */
[----:B------:R-:W-:Y:S01]  /*6cd0*/  FADD R11, RZ, R19 ;  /* 0x00000013ff0b7221 */ /* 0x000fe20000000000 */
[C---:B------:R-:W-:Y:S01]  /*6ce0*/  FADD R24, R14.reuse, -12583039 ;  /* 0xcb40007f0e187421 */ /* 0x040fe20000000000 */
[----:B------:R-:W-:Y:S01]  /*6cf0*/  IMAD.SHL.U32 R14, R14, 0x800000, RZ ;  /* 0x008000000e0e7824 */ /* 0x000fe200078e00ff */
[----:B------:R-:W1:Y:S01]  /*6d00*/  MUFU.EX2 R30, R25 ;  /* 0x00000019001e7308 */ /* 0x000e620000000800 */
[----:B------:R-:W-:Y:S01]  /*6d10*/  FADD R11, R11, R8 ;  /* 0x000000080b0b7221 */ /* 0x000fe20000000000 */
[----:B------:R-:W-:-:S03]  /*6d20*/  FFMA R24, R37, 1.4426950216293334961, -R24 ;  /* 0x3fb8aa3b25187823 */ /* 0x000fc60000000818 */
[----:B------:R-:W-:Y:S01]  /*6d30*/  FADD R11, R11, R4 ;  /* 0x000000040b0b7221 */ /* 0x000fe20000000000 */
[----:B------:R-:W-:Y:S01]  /*6d40*/  FFMA R37, R37, 1.925963033500011079e-08, R24 ;  /* 0x32a5706025257823 */ /* 0x000fe20000000018 */
[----:B0-----:R-:W-:Y:S02]  /*6d50*/  FMUL R23, R12, R23 ;  /* 0x000000170c177220 */ /* 0x001fe40000400000 */
[----:B------:R-:W-:-:S03]  /*6d60*/  FADD R11, R11, R16 ;  /* 0x000000100b0b7221 */ /* 0x000fc60000000000 */
[----:B------:R-:W0:Y:S01]  /*6d70*/  MUFU.EX2 R37, R37 ;  /* 0x0000002500257308 */ /* 0x000e220000000800 */
[----:B------:R-:W-:-:S04]  /*6d80*/  FADD R24, R11, R10 ;  /* 0x0000000a0b187221 */ /* 0x000fc80000000000 */
[----:B------:R-:W-:Y:S01]  /*6d90*/  FADD R11, R24, R9 ;  /* 0x00000009180b7221 */ /* 0x000fe20000000000 */
[----:B------:R-:W-:Y:S01]  /*6da0*/  FMUL R24, R13, R28 ;  /* 0x0000001c0d187220 */ /* 0x000fe20000400000 */
[----:B-1----:R-:W-:Y:S01]  /*6db0*/  FMUL R26, R15, R30 ;  /* 0x0000001e0f1a7220 */ /* 0x002fe20000400000 */
[----:B------:R-:W-:Y:S01]  /*6dc0*/  MOV R15, 0xffffffff ;  /* 0xffffffff000f7802 */ /* 0x000fe20000000f00 */
        /* <DEDUP_REMOVED lines=15> */
.L_x_4070:
[----:B------:R-:W-:Y:S02]  /*6ec0*/  HFMA2 R12, -RZ, RZ, 0, 4.76837158203125e-07 ;  /* 0x00000008ff0c7431 */ /* 0x000fe400000001ff */
[----:B------:R-:W-:-:S04]  /*6ed0*/  FADD R27, R13, R14 ;  /* 0x0000000e0d1b7221 */ /* 0x000fc80000000000 */
[----:B------:R-:W-:-:S07]  /*6ee0*/  IMAD.MOV.U32 R13, RZ, RZ, R27 ;  /* 0x000000ffff0d7224 */ /* 0x000fce00078e001b */
[----:B------:R-:W-:Y:S05]  /*6ef0*/  WARPSYNC.COLLECTIVE R15, `(.L_x_4071) ;  /* 0x000000000f087348 */ /* 0x000fea0003c00000 */
[----:B------:R0:W1:Y:S02]  /*6f00*/  SHFL.BFLY P6, R14, R13, R12, R11 ;  /* 0x0c00000c0d0e7389 */ /* 0x00006400000c000b */
[----:B01----:R-:W-:Y:S05]  /*6f10*/  ENDCOLLECTIVE ;  /* 0x000000000000791b */ /* 0x003fea0003800000 */
.L_x_4071:
[----:B------:R-:W-:Y:S01]  /*6f20*/  MOV R12, 0x4 ;  /* 0x00000004000c7802 */ /* 0x000fe20000000f00 */
[----:B------:R-:W-:-:S04]  /*6f30*/  FADD R28, R27, R14 ;  /* 0x0000000e1b1c7221 */ /* 0x000fc80000000000 */
[----:B------:R-:W-:-:S07]  /*6f40*/  IMAD.MOV.U32 R13, RZ, RZ, R28 ;  /* 0x000000ffff0d7224 */ /* 0x000fce00078e001c */
[----:B------:R-:W-:Y:S05]  /*6f50*/  WARPSYNC.COLLECTIVE R15, `(.L_x_4072) ;  /* 0x000000000f087348 */ /* 0x000fea0003c00000 */
[----:B------:R0:W1:Y:S02]  /*6f60*/  SHFL.BFLY P6, R14, R13, R12, R11 ;  /* 0x0c00000c0d0e7389 */ /* 0x00006400000c000b */
[----:B01----:R-:W-:Y:S05]  /*6f70*/  ENDCOLLECTIVE ;  /* 0x000000000000791b */ /* 0x003fea0003800000 */
.L_x_4072:
[----:B------:R-:W-:Y:S02]  /*6f80*/  HFMA2 R12, -RZ, RZ, 0, 1.1920928955078125e-07 ;  /* 0x00000002ff0c7431 */ /* 0x000fe400000001ff */
[----:B------:R-:W-:-:S04]  /*6f90*/  FADD R29, R28, R14 ;  /* 0x0000000e1c1d7221 */ /* 0x000fc80000000000 */
[----:B------:R-:W-:-:S07]  /*6fa0*/  IMAD.MOV.U32 R13, RZ, RZ, R29 ;  /* 0x000000ffff0d7224 */ /* 0x000fce00078e001d */
[----:B------:R-:W-:Y:S05]  /*6fb0*/  WARPSYNC.COLLECTIVE R15, `(.L_x_4073) ;  /* 0x000000000f087348 */ /* 0x000fea0003c00000 */
[----:B------:R0:W1:Y:S02]  /*6fc0*/  SHFL.BFLY P6, R14, R13, R12, R11 ;  /* 0x0c00000c0d0e7389 */ /* 0x00006400000c000b */
[----:B01----:R-:W-:Y:S05]  /*6fd0*/  ENDCOLLECTIVE ;  /* 0x000000000000791b */ /* 0x003fea0003800000 */
.L_x_4073:
[----:B------:R-:W-:Y:S01]  /*6fe0*/  MOV R12, 0x1 ;  /* 0x00000001000c7802 */ /* 0x000fe20000000f00 */
[----:B------:R-:W-:-:S04]  /*6ff0*/  FADD R30, R29, R14 ;  /* 0x0000000e1d1e7221 */ /* 0x000fc80000000000 */
[----:B------:R-:W-:-:S07]  /*7000*/  IMAD.MOV.U32 R13, RZ, RZ, R30 ;  /* 0x000000ffff0d7224 */ /* 0x000fce00078e001e */
[----:B------:R-:W-:Y:S05]  /*7010*/  WARPSYNC.COLLECTIVE R15, `(.L_x_4074) ;  /* 0x000000000f087348 */ /* 0x000fea0003c00000 */
[----:B------:R0:W1:Y:S02]  /*7020*/  SHFL.BFLY P6, R14, R13, R12, R11 ;  /* 0x0c00000c0d0e7389 */ /* 0x00006400000c000b */
[----:B01----:R-:W-:Y:S05]  /*7030*/  ENDCOLLECTIVE ;  /* 0x000000000000791b */ /* 0x003fea0003800000 */
.L_x_4074:
[----:B------:R-:W-:Y:S05]  /*7040*/  BRA `(.L_x_4075) ;  /* 0xffffffe0003c7947 */ /* 0x000fea000383ffff */
        .weak           $__internal_45_$__cuda_sm3x_div_rn_noftz_f32_slowpath
        .type           $__internal_45_$__cuda_sm3x_div_rn_noftz_f32_slowpath,@function
        .size           $__internal_45_$__cuda_sm3x_div_rn_noftz_f32_slowpath,(.L_x_37422 - $__internal_45_$__cuda_sm3x_div_rn_noftz_f32_slowpath)
$__internal_45_$__cuda_sm3x_div_rn_noftz_f32_slowpath:
        /* <DEDUP_REMOVED lines=34> */
.L_x_4077:
        /* <DEDUP_REMOVED lines=51> */
.L_x_4084:
[----:B------:R-:W-:-:S04]  /*75a0*/  LOP3.LUT R12, R12, 0x80000000, RZ, 0xc0, !PT ;  /* 0x800000000c0c7812 */ /* 0x000fc800078ec0ff */
[----:B------:R-:W-:Y:S01]  /*75b0*/  LOP3.LUT R12, R12, 0x7f800000, RZ, 0xfc, !PT ;  /* 0x7f8000000c0c7812 */ /* 0x000fe200078efcff */
[----:B------:R-:W-:Y:S06]  /*75c0*/  BRA `(.L_x_4085) ;  /* 0x0000000000047947 */ /* 0x000fec0003800000 */
.L_x_4083:
[----:B------:R-:W-:-:S07]  /*75d0*/  IMAD R12, R30, 0x800000, R12 ;  /* 0x008000001e0c7824 */ /* 0x000fce00078e020c */
.L_x_4085:
[----:B------:R-:W-:Y:S05]  /*75e0*/  BSYNC.RECONVERGENT B2 ;  /* 0x0000000000027941 */ /* 0x000fea0003800200 */
.L_x_4082:
[----:B------:R-:W-:Y:S05]  /*75f0*/  BRA `(.L_x_4086) ;  /* 0x0000000000207947 */ /* 0x000fea0003800000 */
.L_x_4081:
[----:B------:R-:W-:-:S04]  /*7600*/  LOP3.LUT R12, R12, 0x80000000, R19, 0x48, !PT ;  /* 0x800000000c0c7812 */ /* 0x000fc800078e4813 */
[----:B------:R-:W-:Y:S01]  /*7610*/  LOP3.LUT R12, R12, 0x7f800000, RZ, 0xfc, !PT ;  /* 0x7f8000000c0c7812 */ /* 0x000fe200078efcff */
[----:B------:R-:W-:Y:S06]  /*7620*/  BRA `(.L_x_4086) ;  /* 0x0000000000147947 */ /* 0x000fec0003800000 */
.L_x_4080:
[----:B------:R-:W-:Y:S01]  /*7630*/  LOP3.LUT R12, R12, 0x80000000, R19, 0x48, !PT ;  /* 0x800000000c0c7812 */ /* 0x000fe200078e4813 */
[----:B------:R-:W-:Y:S06]  /*7640*/  BRA `(.L_x_4086) ;  /* 0x00000000000c7947 */ /* 0x000fec0003800000 */
.L_x_4079:
[----:B------:R-:W0:Y:S01]  /*7650*/  MUFU.RSQ R12, -QNAN ;  /* 0xffc00000000c7908 */ /* 0x000e220000001400 */
[----:B------:R-:W-:Y:S05]  /*7660*/  BRA `(.L_x_4086) ;  /* 0x0000000000047947 */ /* 0x000fea0003800000 */
.L_x_4078:
[----:B------:R-:W-:-:S07]  /*7670*/  FADD.FTZ R12, R19, R12 ;  /* 0x0000000c130c7221 */ /* 0x000fce0000010000 */
.L_x_4086:
[----:B------:R-:W-:Y:S05]  /*7680*/  BSYNC.RECONVERGENT B1 ;  /* 0x0000000000017941 */ /* 0x000fea0003800200 */
.L_x_4076:
[----:B------:R-:W-:Y:S01]  /*7690*/  HFMA2 R13, -RZ, RZ, 0, 0 ;  /* 0x00000000ff0d7431 */ /* 0x000fe200000001ff */
[----:B0-----:R-:W-:Y:S01]  /*76a0*/  MOV R11, R12 ;  /* 0x0000000c000b7202 */ /* 0x001fe20000000f00 */
[----:B------:R-:W-:-:S04]  /*76b0*/  IMAD.MOV.U32 R12, RZ, RZ, R28 ;  /* 0x000000ffff0c7224 */ /* 0x000fc800078e001c */
[----:B------:R-:W-:Y:S05]  /*76c0*/  RET.REL.NODEC R12 `(_Z15SoftmaxWarpImplI22BroadcastScaleMaskLoadIffbLm4EiE11DirectStoreIffEfLi1ELi15ELi32ELi1ELb0EL9Algorithm0EEvT_T0_ll) ;  /* 0xffffff880c4c7950 */ /* 0x000fea0003c3ffff */
.L_x_4087:
        /* <DEDUP_REMOVED lines=11> */
.L_x_37422:


//--------------------- .text._Z15SoftmaxWarpImplI22BroadcastScaleMaskLoadIffbLm4EiE11DirectStoreIffEfLi1ELi14ELi32ELi1ELb1EL9Algorithm0EEvT_T0_ll --------------------------
	.section	.text._Z15SoftmaxWarpImplI22BroadcastScaleMaskLoadIffbLm4EiE11DirectStoreIffEfLi1ELi14ELi32ELi1ELb1EL9Algorithm0EEvT_T0_ll,"ax",@progbits
	.align	128
        .global         _Z15SoftmaxWarpImplI22BroadcastScaleMaskLoadIffbLm4EiE11DirectStoreIffEfLi1ELi14ELi32ELi1ELb1EL9Algorithm0EEvT_T0_ll
        .type           _Z15SoftmaxWarpImplI22BroadcastScaleMaskLoadIffbLm4EiE11DirectStoreIffEfLi1ELi14ELi32ELi1ELb1EL9Algorithm0EEvT_T0_ll,@function
        .size           _Z15SoftmaxWarpImplI22BroadcastScaleMaskLoadIffbLm4EiE11DirectStoreIffEfLi1ELi14ELi32ELi1ELb1EL9Algorithm0EEvT_T0_ll,(.L_x_37423 - _Z15SoftmaxWarpImplI22BroadcastScaleMaskLoadIffbLm4EiE11DirectStoreIffEfLi1ELi14ELi32ELi1ELb1EL9Algorithm0EEvT_T0_ll)
        .other          _Z15SoftmaxWarpImplI22BroadcastScaleMaskLoadIffbLm4EiE11DirectStoreIffEfLi1ELi14ELi32ELi1ELb1EL9Algorithm0EEvT_T0_ll,@"STO_CUDA_ENTRY STV_DEFAULT"
_Z15SoftmaxWarpImplI22BroadcastScaleMaskLoadIffbLm4EiE11DirectStoreIffEfLi1ELi14ELi32ELi1ELb1EL9Algorithm0EEvT_T0_ll:
.text._Z15SoftmaxWarpImplI22BroadcastScaleMaskLoadIffbLm4EiE11DirectStoreIffEfLi1ELi14ELi32ELi1ELb1EL9Algorithm0EEvT_T0_ll:
        /* <DEDUP_REMOVED lines=29> */
.L_x_4088:
        /* <DEDUP_REMOVED lines=24> */
.L_x_4147:
[----:B0-----:R-:W0:Y:S01]  /*0350*/  LDC.64 R28, c[0x0][0x410] ;  /* 0x00010400ff1c7b82 */ /* 0x001e220000000a00 */
[C---:B------:R-:W-:Y:S01]  /*0360*/  VIADD R24, R2.reuse, 0x40 ;  /* 0x0000004002187836 */ /* 0x040fe20000000000 */
[C---:B------:R-:W-:Y:S01]  /*0370*/  IADD3 R25, PT, PT, R2.reuse, 0x20, RZ ;  /* 0x0000002002197810 */ /* 0x040fe20007ffe0ff */
[C---:B------:R-:W-:Y:S01]  /*0380*/  VIADD R11, R2.reuse, 0x60 ;  /* 0x00000060020b7836 */ /* 0x040fe20000000000 */
[----:B------:R-:W-:Y:S01]  /*0390*/  BSSY.RECONVERGENT B1, `(.L_x_4090) ;  /* 0x0000084000017945 */ /* 0x000fe20003800200 */
[----:B------:R-:W-:Y:S01]  /*03a0*/  IMAD.MOV.U32 R20, RZ, RZ, -0x800000 ;  /* 0xff800000ff147424 */ /* 0x000fe200078e00ff */
[----:B------:R-:W-:Y:S01]  /*03b0*/  MOV R21, 0xff800000 ;  /* 0xff80000000157802 */ /* 0x000fe20000000f00 */
        /* <DEDUP_REMOVED lines=39> */
[----:B------:R-:W-:Y:S02]  /*0630*/  @!P6 IMAD.IADD R13, R13, 0x1, -R26 ;  /* 0x000000010d0de824 */ /* 0x000fe400078e0a1a */
[----:B------:R-:W-:Y:S02]  /*0640*/  @!P6 VIADD R27, R27, 0x1 ;  /* 0x000000011b1be836 */ /* 0x000fe40000000000 */
[----:B-1----:R-:W-:Y:S01]  /*0650*/  IMAD.MOV R23, RZ, RZ, -R15 ;  /* 0x000000ffff177224 */ /* 0x002fe200078e0a0f */
[----:B------:R-:W-:Y:S02]  /*0660*/  ISETP.GE.U32.AND P6, PT, R13, R26, PT ;  /* 0x0000001a0d00720c */ /* 0x000fe40003fc6070 */
[----:B------:R-:W-:Y:S01]  /*0670*/  LOP3.LUT R13, R20, R31, RZ, 0x3c, !PT ;  /* 0x0000001f140d7212 */ /* 0x000fe200078e3cff */
[----:B------:R-:W0:Y:S10]  /*0680*/  LDC R26, c[0x0][0x3c0] ;  /* 0x0000f000ff1a7b82 */ /* 0x000e340000000800 */
[----:B------:R-:W-:-:S02]  /*0690*/  @P6 IADD3 R27, PT, PT, R27, 0x1, RZ ;  /* 0x000000011b1b6810 */ /* 0x000fc40007ffe0ff */
[----:B------:R-:W-:Y:S02]  /*06a0*/  ISETP.GE.AND P6, PT, R13, RZ, PT ;  /* 0x000000ff0d00720c */ /* 0x000fe40003fc6270 */
[----:B0-----:R-:W-:-:S11]  /*06b0*/  IABS R30, R26 ;  /* 0x0000001a001e7213 */ /* 0x001fd60000000000 */
[----:B------:R-:W-:Y:S01]  /*06c0*/  @!P6 IMAD.MOV R27, RZ, RZ, -R27 ;  /* 0x000000ffff1be224 */ /* 0x000fe200078e0a1b */
[----:B------:R-:W-:-:S13]  /*06d0*/  ISETP.NE.AND P6, PT, R31, RZ, PT ;  /* 0x000000ff1f00720c */ /* 0x000fda0003fc5270 */
        /* <DEDUP_REMOVED lines=18> */
[----:B------:R-:W-:Y:S02]  /*0800*/  ISETP.GE.AND P6, PT, R13, RZ, PT ;  /* 0x000000ff0d00720c */ /* 0x000fe40003fc6270 */
[----:B0-----:R-:W-:Y:S01]  /*0810*/  IADD3 R13, PT, PT, R22, 0xffffffe, RZ ;  /* 0x0ffffffe160d7810 */ /* 0x001fe20007ffe0ff */
[----:B------:R-:W-:Y:S01]  /*0820*/  IMAD.MOV.U32 R33, RZ, RZ, R15 ;  /* 0x000000ffff217224 */ /* 0x000fe200078e000f */
[----:B------:R-:W0:Y:S04]  /*0830*/  LDC.64 R22, c[0x0][0x398] ;  /* 0x0000e600ff167b82 */ /* 0x000e280000000a00 */
[----:B------:R-:W1:Y:S04]  /*0840*/  F2I.FTZ.U32.TRUNC.NTZ R13, R13 ;  /* 0x0000000d000d7305 */ /* 0x000e68000021f000 */
[----:B------:R-:W2:Y:S01]  /*0850*/  LDC.64 R14, c[0x0][0x390] ;  /* 0x0000e400ff0e7b82 */ /* 0x000ea20000000a00 */
[----:B------:R-:W-:Y:S01]  /*0860*/  @!P6 IMAD.MOV R33, RZ, RZ, -R33 ;  /* 0x000000ffff21e224 */ /* 0x000fe200078e0a21 */
[----:B------:R-:W-:Y:S01]  /*0870*/  ISETP.NE.AND P6, PT, R12, RZ, PT ;  /* 0x000000ff0c00720c */ /* 0x000fe20003fc5270 */
[----:B-1----:R-:W-:-:S12]  /*0880*/  IMAD.MOV R37, RZ, RZ, -R13 ;  /* 0x000000ffff257224 */ /* 0x002fd800078e0a0d */
[----:B------:R-:W-:-:S05]  /*0890*/  @!P6 LOP3.LUT R33, RZ, R12, RZ, 0x33, !PT ;  /* 0x0000000cff21e212 */ /* 0x000fca00078e33ff */
[----:B------:R-:W-:-:S04]  /*08a0*/  IMAD.MOV R32, RZ, RZ, -R33 ;  /* 0x000000ffff207224 */ /* 0x000fc800078e0a21 */
[----:B------:R-:W-:Y:S01]  /*08b0*/  IMAD R35, R12, R32, R31 ;  /* 0x000000200c237224 */ /* 0x000fe200078e021f */
[----:B------:R-:W-:Y:S01]  /*08c0*/  MOV R12, RZ ;  /* 0x000000ff000c7202 */ /* 0x000fe20000000f00 */
[----:B------:R-:W-:Y:S01]  /*08d0*/  IMAD R31, R37, R30, RZ ;  /* 0x0000001e251f7224 */ /* 0x000fe200078e02ff */
[----:B--2---:R-:W-:Y:S02]  /*08e0*/  ISETP.NE.U32.AND P6, PT, R14, 0x1, PT ;  /* 0x000000010e00780c */ /* 0x004fe40003fc5070 */
[----:B------:R-:W-:Y:S01]  /*08f0*/  IABS R32, R35 ;  /* 0x0000002300207213 */ /* 0x000fe20000000000 */
[----:B------:R-:W-:Y:S01]  /*0900*/  IMAD.HI.U32 R12, R13, R31, R12 ;  /* 0x0000001f0d0c7227 */ /* 0x000fe200078e000c */
[----:B------:R-:W-:-:S03]  /*0910*/  ISETP.NE.AND.EX P6, PT, R15, RZ, PT, P6 ;  /* 0x000000ff0f00720c */ /* 0x000fc60003fc5360 */
[----:B------:R-:W-:Y:S01]  /*0920*/  IMAD.MOV.U32 R13, RZ, RZ, R32 ;  /* 0x000000ffff0d7224 */ /* 0x000fe200078e0020 */
[----:B------:R-:W-:Y:S02]  /*0930*/  SEL R27, R27, RZ, P6 ;  /* 0x000000ff1b1b7207 */ /* 0x000fe40003000000 */
[----:B0-----:R-:W-:Y:S01]  /*0940*/  ISETP.NE.U32.AND P6, PT, R22, 0x1, PT ;  /* 0x000000011600780c */ /* 0x001fe20003fc5070 */
[----:B------:R-:W-:-:S03]  /*0950*/  IMAD.HI.U32 R12, R12, R13, RZ ;  /* 0x0000000d0c0c7227 */ /* 0x000fc600078e00ff */
[----:B------:R-:W-:Y:S01]  /*0960*/  ISETP.NE.AND.EX P6, PT, R23, RZ, PT, P6 ;  /* 0x000000ff1700720c */ /* 0x000fe20003fc5360 */
[----:B------:R-:W-:Y:S01]  /*0970*/  IMAD.MOV R14, RZ, RZ, -R12 ;  /* 0x000000ffff0e7224 */ /* 0x000fe200078e0a0c */
[----:B------:R-:W0:Y:S02]  /*0980*/  LDC.64 R22, c[0x0][0x3a8] ;  /* 0x0000ea00ff167b82 */ /* 0x000e240000000a00 */
[----:B------:R-:W-:Y:S01]  /*0990*/  SEL R31, R33, RZ, P6 ;  /* 0x000000ff211f7207 */ /* 0x000fe20003000000 */
[----:B------:R-:W-:-:S05]  /*09a0*/  IMAD R13, R30, R14, R13 ;  /* 0x0000000e1e0d7224 */ /* 0x000fca00078e020d */
[----:B------:R-:W-:Y:S01]  /*09b0*/  ISETP.GT.U32.AND P6, PT, R30, R13, PT ;  /* 0x0000000d1e00720c */ /* 0x000fe20003fc4070 */
[----:B------:R-:W1:-:S12]  /*09c0*/  LDC.64 R14, c[0x0][0x3a0] ;  /* 0x0000e800ff0e7b82 */ /* 0x000e580000000a00 */
        /* <DEDUP_REMOVED lines=13> */
[----:B------:R-:W-:Y:S01]  /*0aa0*/  IMAD R31, R31, UR37, R14 ;  /* 0x000000251f1f7c24 */ /* 0x000fe2000f8e020e */
        /* <DEDUP_REMOVED lines=18> */
.L_x_4091:
[----:B------:R-:W-:Y:S05]  /*0bd0*/  BSYNC.RECONVERGENT B1 ;  /* 0x0000000000017941 */ /* 0x000fea0003800200 */
.L_x_4090:
        /* <DEDUP_REMOVED lines=32> */
[----:B------:R-:W0:Y:S05]  /*0de0*/  LDC R12, c[0x0][0x3c0] ;  /* 0x0000f000ff0c7b82 */ /* 0x000e2a0000000800 */
[----:B------:R-:W-:Y:S01]  /*0df0*/  @P2 VIADD R22, R22, 0x1 ;  /* 0x0000000116162836 */ /* 0x000fe20000000000 */
[----:B------:R-:W-:Y:S01]  /*0e00*/  ISETP.NE.AND P2, PT, R26, RZ, PT ;  /* 0x000000ff1a00720c */ /* 0x000fe20003f45270 */
[----:B------:R-:W1:Y:S04]  /*0e10*/  F2I.FTZ.U32.TRUNC.NTZ R15, R15 ;  /* 0x0000000f000f7305 */ /* 0x000e68000021f000 */
[----:B------:R-:W-:-:S08]  /*0e20*/  @!P6 IADD3 R22, PT, PT, -R22, RZ, RZ ;  /* 0x000000ff1616e210 */ /* 0x000fd00007ffe1ff */
[----:B------:R-:W-:Y:S01]  /*0e30*/  @!P2 LOP3.LUT R22, RZ, R26, RZ, 0x33, !PT ;  /* 0x0000001aff16a212 */ /* 0x000fe200078e33ff */
[----:B-1----:R-:W-:-:S04]  /*0e40*/  IMAD.MOV R30, RZ, RZ, -R15 ;  /* 0x000000ffff1e7224 */ /* 0x002fc800078e0a0f */
[----:B------:R-:W-:Y:S02]  /*0e50*/  IMAD.MOV R14, RZ, RZ, -R22 ;  /* 0x000000ffff0e7224 */ /* 0x000fe400078e0a16 */
[----:B------:R-:W-:Y:S02]  /*0e60*/  IMAD R27, R30, R23, RZ ;  /* 0x000000171e1b7224 */ /* 0x000fe400078e02ff */
[----:B------:R-:W-:Y:S02]  /*0e70*/  IMAD R32, R26, R14, R25 ;  /* 0x0000000e1a207224 */ /* 0x000fe400078e0219 */
[----:B------:R-:W-:Y:S01]  /*0e80*/  HFMA2 R14, -RZ, RZ, 0, 0 ;  /* 0x00000000ff0e7431 */ /* 0x000fe200000001ff */
[----:B0-----:R-:W-:Y:S02]  /*0e90*/  IABS R26, R12 ;  /* 0x0000000c001a7213 */ /* 0x001fe40000000000 */
[----:B------:R-:W-:Y:S02]  /*0ea0*/  IABS R30, R32 ;  /* 0x00000020001e7213 */ /* 0x000fe40000000000 */
[----:B------:R-:W-:-:S06]  /*0eb0*/  IMAD.HI.U32 R27, R15, R27, R14 ;  /* 0x0000001b0f1b7227 */ /* 0x000fcc00078e000e */
[----:B------:R-:W-:Y:S02]  /*0ec0*/  IMAD.HI.U32 R14, R27, R30, RZ ;  /* 0x0000001e1b0e7227 */ /* 0x000fe400078e00ff */
[----:B------:R-:W0:Y:S02]  /*0ed0*/  I2F.RP R27, R26 ;  /* 0x0000001a001b7306 */ /* 0x000e240000209400 */
        /* <DEDUP_REMOVED lines=9> */
[----:B0-----:R-:W-:-:S06]  /*0f70*/  VIADD R15, R27, 0xffffffe ;  /* 0x0ffffffe1b0f7836 */ /* 0x001fcc0000000000 */
[----:B------:R-:W0:Y:S06]  /*0f80*/  F2I.FTZ.U32.TRUNC.NTZ R15, R15 ;  /* 0x0000000f000f7305 */ /* 0x000e2c000021f000 */
        /* <DEDUP_REMOVED lines=28> */
[----:B------:R-:W2:Y:S08]  /*1150*/  LDC.64 R26, c[0x0][0x3a0] ;  /* 0x0000e800ff1a7b82 */ /* 0x000eb00000000a00 */
[----:B------:R-:W-:Y:S01]  /*1160*/  @P6 VIADD R21, R21, 0x1 ;  /* 0x0000000115156836 */ /* 0x000fe20000000000 */
[----:B------:R-:W-:-:S04]  /*1170*/  ISETP.NE.AND P6, PT, R12, RZ, PT ;  /* 0x000000ff0c00720c */ /* 0x000fc80003fc5270 */
[----:B------:R-:W-:Y:S02]  /*1180*/  @!P2 IADD3 R21, PT, PT, -R21, RZ, RZ ;  /* 0x000000ff1515a210 */ /* 0x000fe40007ffe1ff */
[----:B0-----:R-:W-:Y:S02]  /*1190*/  ISETP.NE.U32.AND P2, PT, R14, 0x1, PT ;  /* 0x000000010e00780c */ /* 0x001fe40003f45070 */
[----:B------:R-:W-:Y:S02]  /*11a0*/  SHF.R.S64 R14, RZ, 0x1e, R25 ;  /* 0x0000001eff0e7819 */ /* 0x000fe40000001019 */
        /* <DEDUP_REMOVED lines=24> */
.L_x_4093:
[----:B------:R-:W-:Y:S05]  /*1330*/  BSYNC.RECONVERGENT B1 ;  /* 0x0000000000017941 */ /* 0x000fea0003800200 */
.L_x_4092:
        /* <DEDUP_REMOVED lines=39> */
[----:B------:R-:W-:-:S05]  /*15b0*/  @!P6 LOP3.LUT R25, RZ, R23, RZ, 0x33, !PT ;  /* 0x00000017ff19e212 */ /* 0x000fca00078e33ff */
[----:B------:R-:W-:-:S04]  /*15c0*/  IMAD.MOV R14, RZ, RZ, -R25 ;  /* 0x000000ffff0e7224 */ /* 0x000fc800078e0a19 */
[----:B------:R-:W-:Y:S02]  /*15d0*/  IMAD R31, R23, R14, R24 ;  /* 0x0000000e171f7224 */ /* 0x000fe400078e0218 */
[----:B------:R-:W-:Y:S02]  /*15e0*/  IMAD R23, R27, R26, RZ ;  /* 0x0000001a1b177224 */ /* 0x000fe400078e02ff */
[----:B------:R-:W-:Y:S01]  /*15f0*/  IMAD.MOV.U32 R14, RZ, RZ, RZ ;  /* 0x000000ffff0e7224 */ /* 0x000fe200078e00ff */
[----:B------:R-:W-:-:S03]  /*1600*/  IABS R27, R31 ;  /* 0x0000001f001b7213 */ /* 0x000fc60000000000 */
[----:B------:R-:W-:Y:S01]  /*1610*/  IMAD.HI.U32 R14, R15, R23, R14 ;  /* 0x000000170f0e7227 */ /* 0x000fe200078e000e */
[----:B------:R-:W-:Y:S02]  /*1620*/  MOV R15, R27 ;  /* 0x0000001b000f7202 */ /* 0x000fe40000000f00 */
[----:B-1----:R-:W-:-:S03]  /*1630*/  IABS R27, R12 ;  /* 0x0000000c001b7213 */ /* 0x002fc60000000000 */
[----:B------:R-:W-:Y:S01]  /*1640*/  IMAD.HI.U32 R32, R14, R15, RZ ;  /* 0x0000000f0e207227 */ /* 0x000fe200078e00ff */
[----:B------:R-:W0:Y:S03]  /*1650*/  I2F.RP R23, R27 ;  /* 0x0000001b00177306 */ /* 0x000e260000209400 */
        /* <DEDUP_REMOVED lines=35> */
[----:B------:R-:W3:Y:S11]  /*1890*/  LDC.64 R26, c[0x0][0x3a0] ;  /* 0x0000e800ff1a7b82 */ /* 0x000ef60000000a00 */
[----:B------:R-:W-:Y:S01]  /*18a0*/  @P1 VIADD R33, R33, 0x1 ;  /* 0x0000000121211836 */ /* 0x000fe20000000000 */
[----:B--2---:R-:W-:-:S02]  /*18b0*/  ISETP.NE.U32.AND P1, PT, R14, 0x1, PT ;  /* 0x000000010e00780c */ /* 0x004fc40003f25070 */
[----:B------:R-:W-:Y:S01]  /*18c0*/  SHF.R.S64 R14, RZ, 0x1e, R24 ;  /* 0x0000001eff0e7819 */ /* 0x000fe20000001018 */
[----:B------:R-:W-:Y:S01]  /*18d0*/  @!P2 IMAD.MOV R33, RZ, RZ, -R33 ;  /* 0x000000ffff21a224 */ /* 0x000fe200078e0a21 */
[----:B------:R-:W-:Y:S02]  /*18e0*/  ISETP.NE.AND.EX P1, PT, R15, RZ, PT, P1 ;  /* 0x000000ff0f00720c */ /* 0x000fe40003f25310 */
[----:B-1----:R-:W-:Y:S02]  /*18f0*/  ISETP.NE.U32.AND P2, PT, R22, 0x1, PT ;  /* 0x000000011600780c */ /* 0x002fe40003f45070 */
[----:B------:R-:W-:Y:S02]  /*1900*/  @!P6 LOP3.LUT R33, RZ, R12, RZ, 0x33, !PT ;  /* 0x0000000cff21e212 */ /* 0x000fe400078e33ff */
[----:B------:R-:W-:Y:S02]  /*1910*/  SEL R25, R25, RZ, P1 ;  /* 0x000000ff19197207 */ /* 0x000fe40000800000 */
[----:B---3--:R-:W-:-:S02]  /*1920*/  ISETP.NE.U32.AND P1, PT, R26, 0x1, PT ;  /* 0x000000011a00780c */ /* 0x008fc40003f25070 */
[----:B------:R-:W-:Y:S01]  /*1930*/  ISETP.NE.AND.EX P2, PT, R23, RZ, PT, P2 ;  /* 0x000000ff1700720c */ /* 0x000fe20003f45320 */
[----:B------:R-:W-:Y:S01]  /*1940*/  IMAD R25, R25, UR36, RZ ;  /* 0x0000002419197c24 */ /* 0x000fe2000f8e02ff */
[----:B------:R-:W-:Y:S02]  /*1950*/  IADD3 R15, PT, PT, -R33, RZ, RZ ;  /* 0x000000ff210f7210 */ /* 0x000fe40007ffe1ff */
[----:B------:R-:W-:Y:S02]  /*1960*/  ISETP.NE.AND.EX P1, PT, R27, RZ, PT, P1 ;  /* 0x000000ff1b00720c */ /* 0x000fe40003f25310 */
[----:B0-----:R-:W-:Y:S01]  /*1970*/  ISETP.NE.U32.AND P6, PT, R30, 0x1, PT ;  /* 0x000000011e00780c */ /* 0x001fe20003fc5070 */
[----:B------:R-:W-:Y:S01]  /*1980*/  IMAD R12, R12, R15, R35 ;  /* 0x0000000f0c0c7224 */ /* 0x000fe200078e0223 */
        /* <DEDUP_REMOVED lines=17> */
.L_x_4095:
[----:B------:R-:W-:Y:S05]  /*1aa0*/  BSYNC.RECONVERGENT B1 ;  /* 0x0000000000017941 */ /* 0x000fea0003800200 */
.L_x_4094:
        /* <DEDUP_REMOVED lines=45> */
[----:B------:R-:W-:-:S04]  /*1d80*/  IMAD.HI.U32 R31, R15, R31, R14 ;  /* 0x0000001f0f1f7227 */ /* 0x000fc800078e000e */
[----:B------:R-:W-:Y:S01]  /*1d90*/  IMAD.MOV.U32 R14, RZ, RZ, R26 ;  /* 0x000000ffff0e7224 */ /* 0x000fe200078e001a */
[----:B-1----:R-:W-:-:S03]  /*1da0*/  IABS R26, R12 ;  /* 0x0000000c001a7213 */ /* 0x002fc60000000000 */
[----:B------:R-:W-:Y:S01]  /*1db0*/  IMAD.HI.U32 R32, R31, R14, RZ ;  /* 0x0000000e1f207227 */ /* 0x000fe200078e00ff */
[----:B------:R-:W0:Y:S04]  /*1dc0*/  I2F.RP R30, R26 ;  /* 0x0000001a001e7306 */ /* 0x000e280000209400 */
        /* <DEDUP_REMOVED lines=19> */
[----:B------:R-:W-:Y:S02]  /*1f00*/  IMAD R25, R31, R26, RZ ;  /* 0x0000001a1f197224 */ /* 0x000fe400078e02ff */
[----:B------:R-:W0:Y:S01]  /*1f10*/  LDC.64 R30, c[0x0][0x3a8] ;  /* 0x0000ea00ff1e7b82 */ /* 0x000e220000000a00 */
[----:B------:R-:W-:Y:S01]  /*1f20*/  IABS R27, R35 ;  /* 0x00000023001b7213 */ /* 0x000fe20000000000 */
[----:B------:R-:W-:Y:S01]  /*1f30*/  IMAD.HI.U32 R14, R15, R25, R14 ;  /* 0x000000190f0e7227 */ /* 0x000fe200078e000e */
[----:B------:R-:W-:-:S04]  /*1f40*/  LOP3.LUT R34, R35, R12, RZ, 0x3c, !PT ;  /* 0x0000000c23227212 */ /* 0x000fc800078e3cff */
[----:B------:R-:W-:Y:S01]  /*1f50*/  ISETP.GE.AND P1, PT, R34, RZ, PT ;  /* 0x000000ff2200720c */ /* 0x000fe20003f26270 */
[----:B------:R-:W-:Y:S01]  /*1f60*/  IMAD.HI.U32 R33, R14, R27, RZ ;  /* 0x0000001b0e217227 */ /* 0x000fe200078e00ff */
[----:B------:R-:W1:Y:S04]  /*1f70*/  LDC.64 R24, c[0x0][0x398] ;  /* 0x0000e600ff187b82 */ /* 0x000e680000000a00 */
        /* <DEDUP_REMOVED lines=8> */
[----:B------:R-:W3:Y:S11]  /*2000*/  LDC.64 R26, c[0x0][0x3a0] ;  /* 0x0000e800ff1a7b82 */ /* 0x000ef60000000a00 */
[----:B------:R-:W-:-:S02]  /*2010*/  @P2 IADD3 R33, PT, PT, R33, 0x1, RZ ;  /* 0x0000000121212810 */ /* 0x000fc40007ffe0ff */
[----:B--2---:R-:W-:Y:S02]  /*2020*/  ISETP.NE.U32.AND P2, PT, R14, 0x1, PT ;  /* 0x000000010e00780c */ /* 0x004fe40003f45070 */
[----:B------:R-:W-:Y:S01]  /*2030*/  SHF.R.S64 R14, RZ, 0x1e, R11 ;  /* 0x0000001eff0e7819 */ /* 0x000fe2000000100b */
[----:B------:R-:W-:Y:S01]  /*2040*/  @!P1 IMAD.MOV R33, RZ, RZ, -R33 ;  /* 0x000000ffff219224 */ /* 0x000fe200078e0a21 */
[----:B-1----:R-:W-:Y:S02]  /*2050*/  ISETP.NE.U32.AND P1, PT, R24, 0x1, PT ;  /* 0x000000011800780c */ /* 0x002fe40003f25070 */
[----:B------:R-:W-:Y:S02]  /*2060*/  ISETP.NE.AND.EX P2, PT, R15, RZ, PT, P2 ;  /* 0x000000ff0f00720c */ /* 0x000fe40003f45320 */
[----:B------:R-:W-:Y:S02]  /*2070*/  @!P3 LOP3.LUT R33, RZ, R12, RZ, 0x33, !PT ;  /* 0x0000000cff21b212 */ /* 0x000fe400078e33ff */
[----:B------:R-:W-:-:S02]  /*2080*/  ISETP.NE.AND.EX P1, PT, R25, RZ, PT, P1 ;  /* 0x000000ff1900720c */ /* 0x000fc40003f25310 */
[----:B---3--:R-:W-:Y:S01]  /*2090*/  ISETP.NE.U32.AND P3, PT, R26, 0x1, PT ;  /* 0x000000011a00780c */ /* 0x008fe20003f65070 */
[----:B------:R-:W-:Y:S01]  /*20a0*/  IMAD.MOV R15, RZ, RZ, -R33 ;  /* 0x000000ffff0f7224 */ /* 0x000fe200078e0a21 */
[----:B------:R-:W-:Y:S02]  /*20b0*/  SEL R23, R23, RZ, P2 ;  /* 0x000000ff17177207 */ /* 0x000fe40001000000 */
[----:B------:R-:W-:Y:S01]  /*20c0*/  ISETP.NE.AND.EX P3, PT, R27, RZ, PT, P3 ;  /* 0x000000ff1b00720c */ /* 0x000fe20003f65330 */
[----:B------:R-:W-:Y:S01]  /*20d0*/  IMAD R12, R12, R15, R35 ;  /* 0x0000000f0c0c7224 */ /* 0x000fe200078e0223 */
[----:B0-----:R-:W-:Y:S01]  /*20e0*/  ISETP.NE.U32.AND P2, PT, R30, 0x1, PT ;  /* 0x000000011e00780c */ /* 0x001fe20003f45070 */
        /* <DEDUP_REMOVED lines=18> */
.L_x_4097:
[----:B------:R-:W-:Y:S05]  /*2210*/  BSYNC.RECONVERGENT B1 ;  /* 0x0000000000017941 */ /* 0x000fea0003800200 */
.L_x_4096:
        /* <DEDUP_REMOVED lines=45> */
[----:B-1----:R-:W-:-:S04]  /*24f0*/  IMAD.MOV R25, RZ, RZ, -R15 ;  /* 0x000000ffff197224 */ /* 0x002fc800078e0a0f */
[----:B------:R-:W-:-:S06]  /*2500*/  IMAD R25, R25, R26, RZ ;  /* 0x0000001a19197224 */ /* 0x000fcc00078e02ff */
[----:B------:R-:W-:Y:S01]  /*2510*/  @!P4 LOP3.LUT R31, RZ, R12, RZ, 0x33, !PT ;  /* 0x0000000cff1fc212 */ /* 0x000fe200078e33ff */
[----:B------:R-:W-:-:S03]  /*2520*/  IMAD.HI.U32 R24, R15, R25, R14 ;  /* 0x000000190f187227 */ /* 0x000fc600078e000e */
[----:B------:R-:W-:-:S05]  /*2530*/  IADD3 R33, PT, PT, -R31, RZ, RZ ;  /* 0x000000ff1f217210 */ /* 0x000fca0007ffe1ff */
        /* <DEDUP_REMOVED lines=16> */
[----:B------:R-:W-:Y:S02]  /*2640*/  @P4 IADD3 R14, PT, PT, R14, 0x1, RZ ;  /* 0x000000010e0e4810 */ /* 0x000fe40007ffe0ff */
[----:B------:R-:W-:Y:S01]  /*2650*/  ISETP.GE.AND P4, PT, R15, RZ, PT ;  /* 0x000000ff0f00720c */ /* 0x000fe20003f86270 */
[----:B-1----:R-:W-:Y:S02]  /*2660*/  VIADD R15, R27, 0xffffffe ;  /* 0x0ffffffe1b0f7836 */ /* 0x002fe40000000000 */
[----:B------:R-:W-:Y:S01]  /*2670*/  IMAD.MOV.U32 R34, RZ, RZ, R14 ;  /* 0x000000ffff227224 */ /* 0x000fe200078e000e */
[----:B------:R-:W1:Y:S03]  /*2680*/  LDC.64 R26, c[0x0][0x398] ;  /* 0x0000e600ff1a7b82 */ /* 0x000e660000000a00 */
[----:B------:R-:W2:Y:S06]  /*2690*/  F2I.FTZ.U32.TRUNC.NTZ R15, R15 ;  /* 0x0000000f000f7305 */ /* 0x000eac000021f000 */
[----:B------:R-:W-:-:S02]  /*26a0*/  @!P4 IADD3 R34, PT, PT, -R34, RZ, RZ ;  /* 0x000000ff2222c210 */ /* 0x000fc40007ffe1ff */
[----:B------:R-:W-:Y:S01]  /*26b0*/  ISETP.NE.AND P4, PT, R30, RZ, PT ;  /* 0x000000ff1e00720c */ /* 0x000fe20003f85270 */
[----:B--2---:R-:W-:-:S04]  /*26c0*/  IMAD.MOV R35, RZ, RZ, -R15 ;  /* 0x000000ffff237224 */ /* 0x004fc800078e0a0f */
[----:B------:R-:W-:-:S08]  /*26d0*/  IMAD R35, R35, R32, RZ ;  /* 0x0000002023237224 */ /* 0x000fd000078e02ff */
[----:B------:R-:W-:Y:S02]  /*26e0*/  @!P4 LOP3.LUT R34, RZ, R30, RZ, 0x33, !PT ;  /* 0x0000001eff22c212 */ /* 0x000fe400078e33ff */
[----:B0-----:R-:W-:-:S03]  /*26f0*/  ISETP.NE.U32.AND P4, PT, R24, 0x1, PT ;  /* 0x000000011800780c */ /* 0x001fc60003f85070 */
[----:B------:R-:W-:Y:S01]  /*2700*/  IMAD.MOV R14, RZ, RZ, -R34 ;  /* 0x000000ffff0e7224 */ /* 0x000fe200078e0a22 */
[----:B------:R-:W-:-:S03]  /*2710*/  ISETP.NE.AND.EX P4, PT, R25, RZ, PT, P4 ;  /* 0x000000ff1900720c */ /* 0x000fc60003f85340 */
[----:B------:R-:W-:Y:S01]  /*2720*/  IMAD R33, R30, R14, R33 ;  /* 0x0000000e1e217224 */ /* 0x000fe200078e0221 */
[----:B------:R-:W-:Y:S02]  /*2730*/  MOV R14, RZ ;  /* 0x000000ff000e7202 */ /* 0x000fe40000000f00 */
[----:B------:R-:W-:Y:S02]  /*2740*/  SEL R31, R31, RZ, P4 ;  /* 0x000000ff1f1f7207 */ /* 0x000fe40002000000 */
[----:B------:R-:W-:Y:S01]  /*2750*/  IABS R30, R33 ;  /* 0x00000021001e7213 */ /* 0x000fe20000000000 */
[----:B------:R-:W-:Y:S01]  /*2760*/  IMAD.HI.U32 R14, R15, R35, R14 ;  /* 0x000000230f0e7227 */ /* 0x000fe200078e000e */
[----:B-1----:R-:W-:-:S03]  /*2770*/  ISETP.NE.U32.AND P4, PT, R26, 0x1, PT ;  /* 0x000000011a00780c */ /* 0x002fc60003f85070 */
[----:B------:R-:W-:Y:S01]  /*2780*/  IMAD.MOV.U32 R15, RZ, RZ, R30 ;  /* 0x000000ffff0f7224 */ /* 0x000fe200078e001e */
        /* <DEDUP_REMOVED lines=13> */
[----:B------:R-:W-:Y:S02]  /*2860*/  MOV R26, R14 ;  /* 0x0000000e001a7202 */ /* 0x000fe40000000f00 */
[----:B------:R-:W1:Y:S07]  /*2870*/  LDC.64 R14, c[0x0][0x3a8] ;  /* 0x0000ea00ff0e7b82 */ /* 0x000e6e0000000a00 */
        /* <DEDUP_REMOVED lines=9> */
[----:B------:R-:W-:-:S03]  /*2910*/  IMAD R14, R31, UR36, RZ ;  /* 0x000000241f0e7c24 */ /* 0x000fc6000f8e02ff */
[----:B------:R-:W-:Y:S01]  /*2920*/  ISETP.NE.AND.EX P4, PT, R15, RZ, PT, P4 ;  /* 0x000000ff0f00720c */ /* 0x000fe20003f85340 */
[----:B------:R-:W-:Y:S01]  /*2930*/  IMAD R27, R27, UR37, R14 ;  /* 0x000000251b1b7c24 */ /* 0x000fe2000f8e020e */
[----:B------:R-:W-:Y:S02]  /*2940*/  SHF.R.S64 R14, RZ, 0x1e, R11 ;  /* 0x0000001eff0e7819 */ /* 0x000fe4000000100b */
        /* <DEDUP_REMOVED lines=13> */
.L_x_4099:
[----:B------:R-:W-:Y:S05]  /*2a20*/  BSYNC.RECONVERGENT B1 ;  /* 0x0000000000017941 */ /* 0x000fea0003800200 */
.L_x_4098:
        /* <DEDUP_REMOVED lines=82> */
[----:B------:R-:W-:Y:S01]  /*2f50*/  ISETP.NE.AND.EX P5, PT, R31, RZ, PT, P5 ;  /* 0x000000ff1f00720c */ /* 0x000fe20003fa5350 */
[----:B------:R-:W-:Y:S02]  /*2f60*/  IMAD R32, R32, UR36, RZ ;  /* 0x0000002420207c24 */ /* 0x000fe4000f8e02ff */
[----:B------:R-:W-:Y:S01]  /*2f70*/  IMAD.HI.U32 R26, R37, R14, RZ ;  /* 0x0000000e251a7227 */ /* 0x000fe200078e00ff */
[----:B------:R-:W-:-:S03]  /*2f80*/  SEL R31, R35, RZ, P5 ;  /* 0x000000ff231f7207 */ /* 0x000fc60002800000 */
        /* <DEDUP_REMOVED lines=10> */
[----:B------:R-:W0:Y:S02]  /*3030*/  LDC.64 R14, c[0x0][0x3a0] ;  /* 0x0000e800ff0e7b82 */ /* 0x000e240000000a00 */
[----:B------:R-:W-:-:S06]  /*3040*/  MOV R30, R26 ;  /* 0x0000001a001e7202 */ /* 0x000fcc0000000f00 */
[----:B------:R-:W1:Y:S03]  /*3050*/  LDC.64 R26, c[0x0][0x3a8] ;  /* 0x0000ea00ff1a7b82 */ /* 0x000e660000000a00 */
        /* <DEDUP_REMOVED lines=24> */
.L_x_4101:
[----:B------:R-:W-:Y:S05]  /*31e0*/  BSYNC.RECONVERGENT B1 ;  /* 0x0000000000017941 */ /* 0x000fea0003800200 */
.L_x_4100:
        /* <DEDUP_REMOVED lines=63> */
[----:B------:R-:W-:-:S02]  /*35e0*/  @P6 IADD3 R14, PT, PT, R14, 0x1, RZ ;  /* 0x000000010e0e6810 */ /* 0x000fc40007ffe0ff */
[----:B------:R-:W-:Y:S01]  /*35f0*/  ISETP.GE.AND P6, PT, R15, RZ, PT ;  /* 0x000000ff0f00720c */ /* 0x000fe20003fc6270 */
[----:B0-----:R-:W-:Y:S02]  /*3600*/  VIADD R15, R30, 0xffffffe ;  /* 0x0ffffffe1e0f7836 */ /* 0x001fe40000000000 */
[----:B------:R-:W-:Y:S01]  /*3610*/  IMAD.MOV.U32 R36, RZ, RZ, R14 ;  /* 0x000000ffff247224 */ /* 0x000fe200078e000e */
[----:B------:R-:W0:Y:S03]  /*3620*/  LDC.64 R30, c[0x0][0x398] ;  /* 0x0000e600ff1e7b82 */ /* 0x000e260000000a00 */
[----:B------:R-:W2:Y:S06]  /*3630*/  F2I.FTZ.U32.TRUNC.NTZ R15, R15 ;  /* 0x0000000f000f7305 */ /* 0x000eac000021f000 */
[----:B------:R-:W-:-:S02]  /*3640*/  @!P6 IADD3 R36, PT, PT, -R36, RZ, RZ ;  /* 0x000000ff2424e210 */ /* 0x000fc40007ffe1ff */
[----:B------:R-:W-:Y:S01]  /*3650*/  ISETP.NE.AND P6, PT, R32, RZ, PT ;  /* 0x000000ff2000720c */ /* 0x000fe20003fc5270 */
[----:B--2---:R-:W-:-:S04]  /*3660*/  IMAD.MOV R37, RZ, RZ, -R15 ;  /* 0x000000ffff257224 */ /* 0x004fc800078e0a0f */
[----:B------:R-:W-:-:S08]  /*3670*/  IMAD R37, R37, R34, RZ ;  /* 0x0000002225257224 */ /* 0x000fd000078e02ff */
[----:B------:R-:W-:Y:S02]  /*3680*/  @!P6 LOP3.LUT R36, RZ, R32, RZ, 0x33, !PT ;  /* 0x00000020ff24e212 */ /* 0x000fe400078e33ff */
[----:B-1----:R-:W-:-:S03]  /*3690*/  ISETP.NE.U32.AND P6, PT, R26, 0x1, PT ;  /* 0x000000011a00780c */ /* 0x002fc60003fc5070 */
[----:B------:R-:W-:Y:S01]  /*36a0*/  IMAD.MOV R14, RZ, RZ, -R36 ;  /* 0x000000ffff0e7224 */ /* 0x000fe200078e0a24 */
[----:B------:R-:W-:-:S03]  /*36b0*/  ISETP.NE.AND.EX P6, PT, R27, RZ, PT, P6 ;  /* 0x000000ff1b00720c */ /* 0x000fc60003fc5360 */
[----:B------:R-:W-:Y:S01]  /*36c0*/  IMAD R35, R32, R14, R35 ;  /* 0x0000000e20237224 */ /* 0x000fe200078e0223 */
[----:B------:R-:W-:Y:S02]  /*36d0*/  MOV R14, RZ ;  /* 0x000000ff000e7202 */ /* 0x000fe40000000f00 */
[----:B------:R-:W-:Y:S02]  /*36e0*/  SEL R33, R33, RZ, P6 ;  /* 0x000000ff21217207 */ /* 0x000fe40003000000 */
[----:B------:R-:W-:Y:S01]  /*36f0*/  IABS R32, R35 ;  /* 0x0000002300207213 */ /* 0x000fe20000000000 */
[----:B------:R-:W-:Y:S01]  /*3700*/  IMAD.HI.U32 R14, R15, R37, R14 ;  /* 0x000000250f0e7227 */ /* 0x000fe200078e000e */
[----:B0-----:R-:W-:-:S03]  /*3710*/  ISETP.NE.U32.AND P6, PT, R30, 0x1, PT ;  /* 0x000000011e00780c */ /* 0x001fc60003fc5070 */
[----:B------:R-:W-:Y:S01]  /*3720*/  IMAD.MOV.U32 R15, RZ, RZ, R32 ;  /* 0x000000ffff0f7224 */ /* 0x000fe200078e0020 */
[----:B------:R-:W-:-:S03]  /*3730*/  ISETP.NE.AND.EX P6, PT, R31, RZ, PT, P6 ;  /* 0x000000ff1f00720c */ /* 0x000fc60003fc5360 */
[----:B------:R-:W-:Y:S01]  /*3740*/  IMAD.HI.U32 R26, R14, R15, RZ ;  /* 0x0000000f0e1a7227 */ /* 0x000fe200078e00ff */
[----:B------:R-:W-:-:S03]  /*3750*/  SEL R31, R36, RZ, P6 ;  /* 0x000000ff241f7207 */ /* 0x000fc60003000000 */
[----:B------:R-:W-:-:S04]  /*3760*/  IMAD.MOV R14, RZ, RZ, -R26 ;  /* 0x000000ffff0e7224 */ /* 0x000fc800078e0a1a */
[----:B------:R-:W-:Y:S01]  /*3770*/  IMAD R15, R34, R14, R15 ;  /* 0x0000000e220f7224 */ /* 0x000fe200078e020f */
[----:B------:R-:W-:-:S04]  /*3780*/  LOP3.LUT R14, R35, R12, RZ, 0x3c, !PT ;  /* 0x0000000c230e7212 */ /* 0x000fc800078e3cff */
[----:B------:R-:W-:-:S13]  /*3790*/  ISETP.GT.U32.AND P6, PT, R34, R15, PT ;  /* 0x0000000f2200720c */ /* 0x000fda0003fc4070 */
[----:B------:R-:W-:Y:S01]  /*37a0*/  @!P6 IMAD.IADD R15, R15, 0x1, -R34 ;  /* 0x000000010f0fe824 */ /* 0x000fe200078e0a22 */
[----:B------:R-:W-:-:S04]  /*37b0*/  @!P6 IADD3 R26, PT, PT, R26, 0x1, RZ ;  /* 0x000000011a1ae810 */ /* 0x000fc80007ffe0ff */
[----:B------:R-:W-:-:S13]  /*37c0*/  ISETP.GE.U32.AND P6, PT, R15, R34, PT ;  /* 0x000000220f00720c */ /* 0x000fda0003fc6070 */
        /* <DEDUP_REMOVED lines=31> */
.L_x_4103:
[----:B------:R-:W-:Y:S05]  /*39c0*/  BSYNC.RECONVERGENT B1 ;  /* 0x0000000000017941 */ /* 0x000fea0003800200 */
.L_x_4102:
        /* <DEDUP_REMOVED lines=69> */
[----:B-1----:R-:W-:-:S04]  /*3e20*/  IMAD.MOV R38, RZ, RZ, -R33 ;  /* 0x000000ffff267224 */ /* 0x002fc800078e0a21 */
[----:B------:R-:W-:-:S08]  /*3e30*/  IMAD R39, R38, R35, RZ ;  /* 0x0000002326277224 */ /* 0x000fd000078e02ff */
[----:B------:R-:W-:-:S05]  /*3e40*/  @!P1 LOP3.LUT R37, RZ, R27, RZ, 0x33, !PT ;  /* 0x0000001bff259212 */ /* 0x000fca00078e33ff */
[----:B------:R-:W-:Y:S01]  /*3e50*/  IMAD.MOV R36, RZ, RZ, -R37 ;  /* 0x000000ffff247224 */ /* 0x000fe200078e0a25 */
[----:B--2---:R-:W-:-:S03]  /*3e60*/  ISETP.NE.U32.AND P1, PT, R14, 0x1, PT ;  /* 0x000000010e00780c */ /* 0x004fc60003f25070 */
[----:B------:R-:W-:Y:S01]  /*3e70*/  IMAD R27, R27, R36, R32 ;  /* 0x000000241b1b7224 */ /* 0x000fe200078e0220 */
[----:B------:R-:W-:Y:S02]  /*3e80*/  MOV R32, RZ ;  /* 0x000000ff00207202 */ /* 0x000fe40000000f00 */
[----:B------:R-:W-:-:S03]  /*3e90*/  ISETP.NE.AND.EX P1, PT, R15, RZ, PT, P1 ;  /* 0x000000ff0f00720c */ /* 0x000fc60003f25310 */
[----:B------:R-:W-:Y:S01]  /*3ea0*/  IMAD.HI.U32 R39, R33, R39, R32 ;  /* 0x0000002721277227 */ /* 0x000fe200078e0020 */
[----:B------:R-:W-:Y:S02]  /*3eb0*/  IABS R32, R27 ;  /* 0x0000001b00207213 */ /* 0x000fe40000000000 */
[----:B------:R-:W-:Y:S02]  /*3ec0*/  SEL R34, R34, RZ, P1 ;  /* 0x000000ff22227207 */ /* 0x000fe40000800000 */
[----:B0-----:R-:W-:Y:S01]  /*3ed0*/  ISETP.NE.U32.AND P1, PT, R30, 0x1, PT ;  /* 0x000000011e00780c */ /* 0x001fe20003f25070 */
[----:B------:R-:W-:Y:S02]  /*3ee0*/  IMAD.MOV.U32 R14, RZ, RZ, R32 ;  /* 0x000000ffff0e7224 */ /* 0x000fe400078e0020 */
[----:B------:R-:W-:Y:S01]  /*3ef0*/  IMAD R34, R34, UR36, RZ ;  /* 0x0000002422227c24 */ /* 0x000fe2000f8e02ff */
[----:B------:R-:W-:Y:S01]  /*3f00*/  ISETP.NE.AND.EX P1, PT, R31, RZ, PT, P1 ;  /* 0x000000ff1f00720c */ /* 0x000fe20003f25310 */
[----:B------:R-:W-:Y:S01]  /*3f10*/  IMAD.HI.U32 R32, R39, R14, RZ ;  /* 0x0000000e27207227 */ /* 0x000fe200078e00ff */
[----:B------:R-:W0:Y:S02]  /*3f20*/  LDC.64 R30, c[0x0][0x3a8] ;  /* 0x0000ea00ff1e7b82 */ /* 0x000e240000000a00 */
        /* <DEDUP_REMOVED lines=36> */
.L_x_4105:
[----:B------:R-:W-:Y:S05]  /*4170*/  BSYNC.RECONVERGENT B1 ;  /* 0x0000000000017941 */ /* 0x000fea0003800200 */
.L_x_4104:
        /* <DEDUP_REMOVED lines=48> */
[----:B-1----:R-:W-:-:S05]  /*4480*/  IADD3 R29, PT, PT, RZ, -R15, RZ ;  /* 0x8000000fff1d7210 */ /* 0x002fca0007ffe0ff */
[----:B------:R-:W-:-:S06]  /*4490*/  IMAD R29, R29, R28, RZ ;  /* 0x0000001c1d1d7224 */ /* 0x000fcc00078e02ff */
[----:B------:R-:W-:Y:S01]  /*44a0*/  @!P2 LOP3.LUT R32, RZ, R12, RZ, 0x33, !PT ;  /* 0x0000000cff20a212 */ /* 0x000fe200078e33ff */
[----:B------:R-:W-:-:S04]  /*44b0*/  IMAD.HI.U32 R38, R15, R29, R14 ;  /* 0x0000001d0f267227 */ /* 0x000fc800078e000e */
[----:B------:R-:W-:-:S04]  /*44c0*/  IMAD.MOV R35, RZ, RZ, -R32 ;  /* 0x000000ffff237224 */ /* 0x000fc800078e0a20 */
[----:B------:R-:W-:Y:S02]  /*44d0*/  IMAD R35, R12, R35, R11 ;  /* 0x000000230c237224 */ /* 0x000fe400078e020b */
[----:B------:R-:W0:Y:S03]  /*44e0*/  LDC R12, c[0x0][0x3c0] ;  /* 0x0000f000ff0c7b82 */ /* 0x000e260000000800 */
[----:B------:R-:W-:-:S04]  /*44f0*/  IABS R31, R35 ;  /* 0x00000023001f7213 */ /* 0x000fc80000000000 */
[----:B------:R-:W-:-:S05]  /*4500*/  MOV R15, R31 ;  /* 0x0000001f000f7202 */ /* 0x000fca0000000f00 */
        /* <DEDUP_REMOVED lines=12> */
[----:B------:R-:W-:-:S04]  /*45d0*/  ISETP.GE.AND P2, PT, R15, RZ, PT ;  /* 0x000000ff0f00720c */ /* 0x000fc80003f46270 */
[----:B------:R-:W-:Y:S01]  /*45e0*/  MOV R38, R14 ;  /* 0x0000000e00267202 */ /* 0x000fe20000000f00 */
[----:B0-----:R-:W-:Y:S01]  /*45f0*/  VIADD R31, R29, 0xffffffe ;  /* 0x0ffffffe1d1f7836 */ /* 0x001fe20000000000 */
[----:B------:R-:W0:Y:S05]  /*4600*/  LDC.64 R14, c[0x0][0x390] ;  /* 0x0000e400ff0e7b82 */ /* 0x000e2a0000000a00 */
[----:B------:R-:W1:Y:S02]  /*4610*/  F2I.FTZ.U32.TRUNC.NTZ R31, R31 ;  /* 0x0000001f001f7305 */ /* 0x000e64000021f000 */
[----:B------:R-:W-:Y:S01]  /*4620*/  @!P2 IMAD.MOV R38, RZ, RZ, -R38 ;  /* 0x000000ffff26a224 */ /* 0x000fe200078e0a26 */
[----:B------:R-:W-:Y:S01]  /*4630*/  ISETP.NE.AND P2, PT, R30, RZ, PT ;  /* 0x000000ff1e00720c */ /* 0x000fe20003f45270 */
[----:B------:R-:W2:Y:S01]  /*4640*/  LDC.64 R28, c[0x0][0x398] ;  /* 0x0000e600ff1c7b82 */ /* 0x000ea20000000a00 */
[----:B-1----:R-:W-:-:S11]  /*4650*/  IMAD.MOV R40, RZ, RZ, -R31 ;  /* 0x000000ffff287224 */ /* 0x002fd600078e0a1f */
[----:B------:R-:W-:Y:S02]  /*4660*/  @!P2 LOP3.LUT R38, RZ, R30, RZ, 0x33, !PT ;  /* 0x0000001eff26a212 */ /* 0x000fe400078e33ff */
[----:B0-----:R-:W-:Y:S02]  /*4670*/  ISETP.NE.U32.AND P2, PT, R14, 0x1, PT ;  /* 0x000000010e00780c */ /* 0x001fe40003f45070 */
[----:B------:R-:W-:Y:S02]  /*4680*/  IADD3 R37, PT, PT, -R38, RZ, RZ ;  /* 0x000000ff26257210 */ /* 0x000fe40007ffe1ff */
[----:B------:R-:W-:-:S03]  /*4690*/  ISETP.NE.AND.EX P2, PT, R15, RZ, PT, P2 ;  /* 0x000000ff0f00720c */ /* 0x000fc60003f45320 */
[----:B------:R-:W-:Y:S01]  /*46a0*/  IMAD R35, R30, R37, R35 ;  /* 0x000000251e237224 */ /* 0x000fe200078e0223 */
[----:B------:R-:W-:Y:S01]  /*46b0*/  SEL R32, R32, RZ, P2 ;  /* 0x000000ff20207207 */ /* 0x000fe20001000000 */
[----:B------:R-:W-:Y:S01]  /*46c0*/  IMAD R37, R40, R33, RZ ;  /* 0x0000002128257224 */ /* 0x000fe200078e02ff */
[----:B--2---:R-:W-:Y:S01]  /*46d0*/  ISETP.NE.U32.AND P2, PT, R28, 0x1, PT ;  /* 0x000000011c00780c */ /* 0x004fe20003f45070 */
[----:B------:R-:W-:Y:S02]  /*46e0*/  IMAD.MOV.U32 R30, RZ, RZ, RZ ;  /* 0x000000ffff1e7224 */ /* 0x000fe400078e00ff */
[----:B------:R-:W-:Y:S01]  /*46f0*/  IMAD R32, R32, UR36, RZ ;  /* 0x0000002420207c24 */ /* 0x000fe2000f8e02ff */
[----:B------:R-:W-:Y:S01]  /*4700*/  ISETP.NE.AND.EX P2, PT, R29, RZ, PT, P2 ;  /* 0x000000ff1d00720c */ /* 0x000fe20003f45320 */
[----:B------:R-:W-:Y:S01]  /*4710*/  IMAD.HI.U32 R37, R31, R37, R30 ;  /* 0x000000251f257227 */ /* 0x000fe200078e001e */
[----:B------:R-:W-:Y:S01]  /*4720*/  IABS R30, R35 ;  /* 0x00000023001e7213 */ /* 0x000fe20000000000 */
[----:B------:R-:W0:Y:S01]  /*4730*/  LDC.64 R28, c[0x0][0x3a8] ;  /* 0x0000ea00ff1c7b82 */ /* 0x000e220000000a00 */
[----:B------:R-:W-:-:S03]  /*4740*/  SEL R31, R38, RZ, P2 ;  /* 0x000000ff261f7207 */ /* 0x000fc60001000000 */
[----:B------:R-:W-:Y:S02]  /*4750*/  IMAD.MOV.U32 R14, RZ, RZ, R30 ;  /* 0x000000ffff0e7224 */ /* 0x000fe400078e001e */
[----:B------:R-:W-:Y:S02]  /*4760*/  IMAD R31, R31, UR37, R32 ;  /* 0x000000251f1f7c24 */ /* 0x000fe4000f8e0220 */
        /* <DEDUP_REMOVED lines=35> */
.L_x_4107:
[----:B------:R-:W-:Y:S05]  /*49a0*/  BSYNC.RECONVERGENT B1 ;  /* 0x0000000000017941 */ /* 0x000fea0003800200 */
.L_x_4106:
        /* <DEDUP_REMOVED lines=40> */
[----:B------:R-:W-:Y:S01]  /*4c30*/  @!P2 LOP3.LUT R28, RZ, R30, RZ, 0x33, !PT ;  /* 0x0000001eff1ca212 */ /* 0x000fe200078e33ff */
[----:B------:R-:W-:-:S04]  /*4c40*/  IMAD R33, R32, R31, RZ ;  /* 0x0000001f20217224 */ /* 0x000fc800078e02ff */
[----:B------:R-:W-:Y:S02]  /*4c50*/  IMAD.MOV R40, RZ, RZ, -R28 ;  /* 0x000000ffff287224 */ /* 0x000fe400078e0a1c */
[----:B------:R-:W-:-:S04]  /*4c60*/  IMAD.HI.U32 R33, R15, R33, R14 ;  /* 0x000000210f217227 */ /* 0x000fc800078e000e */
[----:B------:R-:W-:-:S05]  /*4c70*/  IMAD R40, R30, R40, R11 ;  /* 0x000000281e287224 */ /* 0x000fca00078e020b */
[----:B------:R-:W-:-:S05]  /*4c80*/  IABS R30, R40 ;  /* 0x00000028001e7213 */ /* 0x000fca0000000000 */
        /* <DEDUP_REMOVED lines=16> */
[----:B------:R-:W-:-:S04]  /*4d90*/  ISETP.NE.AND P2, PT, R29, RZ, PT ;  /* 0x000000ff1d00720c */ /* 0x000fc80003f45270 */
[----:B------:R-:W-:Y:S02]  /*4da0*/  @!P3 IMAD.MOV R32, RZ, RZ, -R32 ;  /* 0x000000ffff20b224 */ /* 0x000fe400078e0a20 */
[----:B0-----:R-:W-:Y:S02]  /*4db0*/  IMAD.MOV.U32 R14, RZ, RZ, RZ ;  /* 0x000000ffff0e7224 */ /* 0x001fe400078e00ff */
[----:B-1----:R-:W-:-:S05]  /*4dc0*/  IMAD.MOV R31, RZ, RZ, -R15 ;  /* 0x000000ffff1f7224 */ /* 0x002fca00078e0a0f */
[----:B------:R-:W-:-:S04]  /*4dd0*/  @!P2 LOP3.LUT R32, RZ, R29, RZ, 0x33, !PT ;  /* 0x0000001dff20a212 */ /* 0x000fc800078e33ff */
        /* <DEDUP_REMOVED lines=9> */
[----:B------:R-:W-:-:S05]  /*4e70*/  IMAD R29, R30, R31, R29 ;  /* 0x0000001f1e1d7224 */ /* 0x000fca00078e021d */
        /* <DEDUP_REMOVED lines=42> */
.L_x_4109:
[----:B------:R-:W-:Y:S05]  /*5120*/  BSYNC.RECONVERGENT B1 ;  /* 0x0000000000017941 */ /* 0x000fea0003800200 */
.L_x_4108:
        /* <DEDUP_REMOVED lines=38> */
[----:B------:R-:W-:-:S06]  /*5390*/  @P3 VIADD R12, R12, 0x1 ;  /* 0x000000010c0c3836 */ /* 0x000fcc0000000000 */
[----:B------:R-:W-:Y:S01]  /*53a0*/  @!P2 IMAD.MOV R12, RZ, RZ, -R12 ;  /* 0x000000ffff0ca224 */ /* 0x000fe200078e0a0c */
[----:B------:R-:W-:Y:S01]  /*53b0*/  @!P4 LOP3.LUT R12, RZ, R30, RZ, 0x33, !PT ;  /* 0x0000001eff0cc212 */ /* 0x000fe200078e33ff */
[----:B0-----:R-:W-:-:S04]  /*53c0*/  IMAD.MOV.U32 R14, RZ, RZ, RZ ;  /* 0x000000ffff0e7224 */ /* 0x001fc800078e00ff */
[----:B------:R-:W-:Y:S01]  /*53d0*/  IMAD.MOV R31, RZ, RZ, -R12 ;  /* 0x000000ffff1f7224 */ /* 0x000fe200078e0a0c */
[----:B-1----:R-:W-:-:S03]  /*53e0*/  IADD3 R32, PT, PT, RZ, -R15, RZ ;  /* 0x8000000fff207210 */ /* 0x002fc60007ffe0ff */
[----:B------:R-:W-:Y:S02]  /*53f0*/  IMAD R31, R30, R31, R11 ;  /* 0x0000001f1e1f7224 */ /* 0x000fe400078e020b */
[----:B------:R-:W-:-:S03]  /*5400*/  IMAD R33, R32, R29, RZ ;  /* 0x0000001d20217224 */ /* 0x000fc600078e02ff */
[----:B------:R-:W-:Y:S01]  /*5410*/  IABS R30, R31 ;  /* 0x0000001f001e7213 */ /* 0x000fe20000000000 */
[----:B------:R-:W-:-:S03]  /*5420*/  IMAD.HI.U32 R33, R15, R33, R14 ;  /* 0x000000210f217227 */ /* 0x000fc600078e000e */
[----:B------:R-:W-:Y:S02]  /*5430*/  MOV R14, R30 ;  /* 0x0000001e000e7202 */ /* 0x000fe40000000f00 */
[----:B--2---:R-:W-:-:S03]  /*5440*/  IABS R30, R35 ;  /* 0x00000023001e7213 */ /* 0x004fc60000000000 */
[----:B------:R-:W-:Y:S01]  /*5450*/  IMAD.HI.U32 R37, R33, R14, RZ ;  /* 0x0000000e21257227 */ /* 0x000fe200078e00ff */
[----:B------:R-:W0:Y:S03]  /*5460*/  I2F.RP R32, R30 ;  /* 0x0000001e00207306 */ /* 0x000e260000209400 */
        /* <DEDUP_REMOVED lines=11> */
[----:B------:R-:W-:Y:S01]  /*5520*/  HFMA2 R14, -RZ, RZ, 0, 0 ;  /* 0x00000000ff0e7431 */ /* 0x000fe200000001ff */
[----:B------:R-:W0:Y:S02]  /*5530*/  LDC.64 R32, c[0x0][0x3a8] ;  /* 0x0000ea00ff207b82 */ /* 0x000e240000000a00 */
        /* <DEDUP_REMOVED lines=8> */
[----:B------:R-:W-:-:S03]  /*55c0*/  IMAD.HI.U32 R14, R15, R29, R14 ;  /* 0x0000001d0f0e7227 */ /* 0x000fc600078e000e */
[----:B------:R-:W-:-:S05]  /*55d0*/  IABS R28, R44 ;  /* 0x0000002c001c7213 */ /* 0x000fca0000000000 */
        /* <DEDUP_REMOVED lines=8> */
[----:B-1----:R-:W-:Y:S02]  /*5660*/  ISETP.NE.U32.AND P2, PT, R14, 0x1, PT ;  /* 0x000000010e00780c */ /* 0x002fe40003f45070 */
[----:B------:R-:W-:Y:S02]  /*5670*/  ISETP.GE.U32.AND P4, PT, R29, R30, PT ;  /* 0x0000001e1d00720c */ /* 0x000fe40003f86070 */
[----:B------:R-:W1:Y:S01]  /*5680*/  LDC.64 R28, c[0x0][0x398] ;  /* 0x0000e600ff1c7b82 */ /* 0x000e620000000a00 */
        /* <DEDUP_REMOVED lines=9> */
[----:B-1----:R-:W-:-:S05]  /*5720*/  ISETP.NE.U32.AND P3, PT, R28, 0x1, PT ;  /* 0x000000011c00780c */ /* 0x002fca0003f65070 */
[----:B------:R-:W-:Y:S02]  /*5730*/  @!P4 LOP3.LUT R39, RZ, R35, RZ, 0x33, !PT ;  /* 0x00000023ff27c212 */ /* 0x000fe400078e33ff */
[----:B------:R-:W-:Y:S02]  /*5740*/  ISETP.NE.AND.EX P3, PT, R29, RZ, PT, P3 ;  /* 0x000000ff1d00720c */ /* 0x000fe40003f65330 */
[----:B0-----:R-:W-:Y:S01]  /*5750*/  ISETP.NE.U32.AND P4, PT, R32, 0x1, PT ;  /* 0x000000012000780c */ /* 0x001fe20003f85070 */
        /* <DEDUP_REMOVED lines=22> */
.L_x_4111:
[----:B------:R-:W-:Y:S05]  /*58c0*/  BSYNC.RECONVERGENT B1 ;  /* 0x0000000000017941 */ /* 0x000fea0003800200 */
.L_x_4110:
        /* <DEDUP_REMOVED lines=35> */
[----:B------:R-:W0:Y:S03]  /*5b00*/  LDC R33, c[0x0][0x3c0] ;  /* 0x0000f000ff217b82 */ /* 0x000e260000000800 */
[----:B------:R-:W1:Y:S03]  /*5b10*/  F2I.FTZ.U32.TRUNC.NTZ R15, R15 ;  /* 0x0000000f000f7305 */ /* 0x000e66000021f000 */
[----:B------:R-:W-:-:S06]  /*5b20*/  @P2 VIADD R12, R12, 0x1 ;  /* 0x000000010c0c2836 */ /* 0x000fcc0000000000 */
[----:B------:R-:W-:Y:S02]  /*5b30*/  @!P4 IADD3 R12, PT, PT, -R12, RZ, RZ ;  /* 0x000000ff0c0cc210 */ /* 0x000fe40007ffe1ff */
[----:B------:R-:W-:Y:S01]  /*5b40*/  @!P3 LOP3.LUT R12, RZ, R30, RZ, 0x33, !PT ;  /* 0x0000001eff0cb212 */ /* 0x000fe200078e33ff */
[----:B-1----:R-:W-:-:S04]  /*5b50*/  IMAD.MOV R14, RZ, RZ, -R15 ;  /* 0x000000ffff0e7224 */ /* 0x002fc800078e0a0f */
[----:B------:R-:W-:Y:S02]  /*5b60*/  IMAD.MOV R37, RZ, RZ, -R12 ;  /* 0x000000ffff257224 */ /* 0x000fe400078e0a0c */
[----:B------:R-:W-:Y:S02]  /*5b70*/  IMAD R29, R14, R31, RZ ;  /* 0x0000001f0e1d7224 */ /* 0x000fe400078e02ff */
[----:B------:R-:W-:Y:S02]  /*5b80*/  HFMA2 R14, -RZ, RZ, 0, 0 ;  /* 0x00000000ff0e7431 */ /* 0x000fe400000001ff */
[----:B------:R-:W-:-:S03]  /*5b90*/  IMAD R37, R30, R37, R11 ;  /* 0x000000251e257224 */ /* 0x000fc600078e020b */
[----:B------:R-:W-:Y:S02]  /*5ba0*/  IMAD.HI.U32 R29, R15, R29, R14 ;  /* 0x0000001d0f1d7227 */ /* 0x000fe400078e000e */
[----:B------:R-:W-:Y:S02]  /*5bb0*/  IABS R14, R37 ;  /* 0x00000025000e7213 */ /* 0x000fe40000000000 */
[----:B0-----:R-:W-:-:S03]  /*5bc0*/  IABS R15, R33 ;  /* 0x00000021000f7213 */ /* 0x001fc60000000000 */
        /* <DEDUP_REMOVED lines=15> */
[----:B------:R-:W0:Y:S05]  /*5cc0*/  F2I.FTZ.U32.TRUNC.NTZ R15, R15 ;  /* 0x0000000f000f7305 */ /* 0x000e2a000021f000 */
[----:B------:R-:W-:Y:S01]  /*5cd0*/  @!P4 IMAD.MOV R35, RZ, RZ, -R35 ;  /* 0x000000ffff23c224 */ /* 0x000fe200078e0a23 */
        /* <DEDUP_REMOVED lines=11> */
[----:B------:R-:W-:Y:S01]  /*5d90*/  IMAD R28, R29, R30, R28 ;  /* 0x0000001e1d1c7224 */ /* 0x000fe200078e021c */
[----:B------:R-:W-:-:S04]  /*5da0*/  LOP3.LUT R30, R44, R33, RZ, 0x3c, !PT ;  /* 0x000000212c1e7212 */ /* 0x000fc800078e3cff */
[----:B------:R-:W-:Y:S02]  /*5db0*/  ISETP.GT.U32.AND P5, PT, R29, R28, PT ;  /* 0x0000001c1d00720c */ /* 0x000fe40003fa4070 */
[----:B------:R-:W-:Y:S02]  /*5dc0*/  ISETP.GE.AND P4, PT, R30, RZ, PT ;  /* 0x000000ff1e00720c */ /* 0x000fe40003f86270 */
[----:B------:R-:W1:Y:S01]  /*5dd0*/  LDC.64 R30, c[0x0][0x3a8] ;  /* 0x0000ea00ff1e7b82 */ /* 0x000e620000000a00 */
[----:B0-----:R-:W-:-:S04]  /*5de0*/  ISETP.NE.U32.AND P2, PT, R14, 0x1, PT ;  /* 0x000000010e00780c */ /* 0x001fc80003f45070 */
[----:B------:R-:W-:-:S04]  /*5df0*/  ISETP.NE.AND.EX P2, PT, R15, RZ, PT, P2 ;  /* 0x000000ff0f00720c */ /* 0x000fc80003f45320 */
[-C--:B------:R-:W-:Y:S01]  /*5e00*/  @!P5 IADD3 R28, PT, PT, R28, -R29.reuse, RZ ;  /* 0x8000001d1c1cd210 */ /* 0x080fe20007ffe0ff */
[----:B------:R-:W0:Y:S01]  /*5e10*/  LDC.64 R14, c[0x0][0x398] ;  /* 0x0000e600ff0e7b82 */ /* 0x000e220000000a00 */
[----:B------:R-:W-:Y:S01]  /*5e20*/  @!P5 VIADD R37, R37, 0x1 ;  /* 0x000000012525d836 */ /* 0x000fe20000000000 */
[----:B------:R-:W-:Y:S02]  /*5e30*/  ISETP.NE.AND P5, PT, R33, RZ, PT ;  /* 0x000000ff2100720c */ /* 0x000fe40003fa5270 */
[----:B------:R-:W-:Y:S02]  /*5e40*/  ISETP.GE.U32.AND P3, PT, R28, R29, PT ;  /* 0x0000001d1c00720c */ /* 0x000fe40003f66070 */
[----:B------:R-:W-:Y:S02]  /*5e50*/  SEL R12, R12, RZ, P2 ;  /* 0x000000ff0c0c7207 */ /* 0x000fe40001000000 */
[----:B------:R-:W2:Y:S03]  /*5e60*/  LDC.64 R28, c[0x0][0x3a0] ;  /* 0x0000e800ff1c7b82 */ /* 0x000ea60000000a00 */
[----:B------:R-:W-:Y:S01]  /*5e70*/  IMAD R12, R12, UR36, RZ ;  /* 0x000000240c0c7c24 */ /* 0x000fe2000f8e02ff */
[----:B-1----:R-:W-:-:S05]  /*5e80*/  ISETP.NE.U32.AND P2, PT, R30, 0x1, PT ;  /* 0x000000011e00780c */ /* 0x002fca0003f45070 */
[----:B------:R-:W-:Y:S01]  /*5e90*/  @P3 VIADD R37, R37, 0x1 ;  /* 0x0000000125253836 */ /* 0x000fe20000000000 */
[----:B------:R-:W-:-:S04]  /*5ea0*/  ISETP.NE.AND.EX P2, PT, R31, RZ, PT, P2 ;  /* 0x000000ff1f00720c */ /* 0x000fc80003f45320 */
[----:B------:R-:W-:Y:S02]  /*5eb0*/  @!P4 IADD3 R37, PT, PT, -R37, RZ, RZ ;  /* 0x000000ff2525c210 */ /* 0x000fe40007ffe1ff */
[----:B0-----:R-:W-:Y:S02]  /*5ec0*/  ISETP.NE.U32.AND P3, PT, R14, 0x1, PT ;  /* 0x000000010e00780c */ /* 0x001fe40003f65070 */
[----:B------:R-:W-:Y:S02]  /*5ed0*/  @!P5 LOP3.LUT R37, RZ, R33, RZ, 0x33, !PT ;  /* 0x00000021ff25d212 */ /* 0x000fe400078e33ff */
[----:B------:R-:W-:-:S03]  /*5ee0*/  ISETP.NE.AND.EX P3, PT, R15, RZ, PT, P3 ;  /* 0x000000ff0f00720c */ /* 0x000fc60003f65330 */
[----:B------:R-:W-:Y:S01]  /*5ef0*/  IMAD.MOV R14, RZ, RZ, -R37 ;  /* 0x000000ffff0e7224 */ /* 0x000fe200078e0a25 */
[----:B--2---:R-:W-:Y:S02]  /*5f00*/  ISETP.NE.U32.AND P4, PT, R28, 0x1, PT ;  /* 0x000000011c00780c */ /* 0x004fe40003f85070 */
[----:B------:R-:W-:Y:S01]  /*5f10*/  SEL R35, R35, RZ, P3 ;  /* 0x000000ff23237207 */ /* 0x000fe20001800000 */
[----:B------:R-:W-:Y:S01]  /*5f20*/  IMAD R33, R33, R14, R44 ;  /* 0x0000000e21217224 */ /* 0x000fe200078e022c */
[----:B------:R-:W-:Y:S02]  /*5f30*/  ISETP.NE.AND.EX P4, PT, R29, RZ, PT, P4 ;  /* 0x000000ff1d00720c */ /* 0x000fe40003f85340 */
[----:B------:R-:W-:Y:S01]  /*5f40*/  SHF.R.S64 R28, RZ, 0x1e, R11 ;  /* 0x0000001eff1c7819 */ /* 0x000fe2000000100b */
        /* <DEDUP_REMOVED lines=15> */
.L_x_4113:
[----:B------:R-:W-:Y:S05]  /*6040*/  BSYNC.RECONVERGENT B1 ;  /* 0x0000000000017941 */ /* 0x000fea0003800200 */
.L_x_4112:
        /* <DEDUP_REMOVED lines=19> */
[----:B-1----:R-:W-:-:S03]  /*6180*/  IABS R31, R28 ;  /* 0x0000001c001f7213 */ /* 0x002fc60000000000 */
[----:B------:R-:W-:-:S04]  /*6190*/  IMAD.MOV.U32 R14, RZ, RZ, R35 ;  /* 0x000000ffff0e7224 */ /* 0x000fc800078e0023 */
        /* <DEDUP_REMOVED lines=20> */
[----:B------:R-:W-:Y:S02]  /*62e0*/  IMAD R29, R14, R31, RZ ;  /* 0x0000001f0e1d7224 */ /* 0x000fe400078e02ff */
[----:B------:R-:W-:Y:S02]  /*62f0*/  IMAD R37, R30, R37, R11 ;  /* 0x000000251e257224 */ /* 0x000fe400078e020b */
[----:B------:R-:W-:-:S04]  /*6300*/  IMAD.MOV.U32 R14, RZ, RZ, RZ ;  /* 0x000000ffff0e7224 */ /* 0x000fc800078e00ff */
[----:B------:R-:W-:Y:S01]  /*6310*/  IMAD.HI.U32 R29, R15, R29, R14 ;  /* 0x0000001d0f1d7227 */ /* 0x000fe200078e000e */
[----:B------:R-:W-:Y:S02]  /*6320*/  IABS R14, R37 ;  /* 0x00000025000e7213 */ /* 0x000fe40000000000 */
[----:B0-----:R-:W-:-:S03]  /*6330*/  IABS R15, R33 ;  /* 0x00000021000f7213 */ /* 0x001fc60000000000 */
        /* <DEDUP_REMOVED lines=21> */
[----:B------:R-:W-:Y:S02]  /*6490*/  HFMA2 R14, -RZ, RZ, 0, 0 ;  /* 0x00000000ff0e7431 */ /* 0x000fe400000001ff */
[----:B------:R-:W-:-:S05]  /*64a0*/  IMAD R36, R28, R36, R37 ;  /* 0x000000241c247224 */ /* 0x000fca00078e0225 */
        /* <DEDUP_REMOVED lines=12> */
[----:B------:R-:W-:Y:S01]  /*6570*/  @!P5 IMAD.IADD R28, R28, 0x1, -R29 ;  /* 0x000000011c1cd824 */ /* 0x000fe200078e0a1d */
[----:B------:R-:W0:Y:S01]  /*6580*/  LDC.64 R14, c[0x0][0x398] ;  /* 0x0000e600ff0e7b82 */ /* 0x000e220000000a00 */
[----:B------:R-:W-:Y:S02]  /*6590*/  @!P5 IADD3 R37, PT, PT, R37, 0x1, RZ ;  /* 0x000000012525d810 */ /* 0x000fe40007ffe0ff */
[----:B------:R-:W-:Y:S02]  /*65a0*/  ISETP.NE.AND P5, PT, R33, RZ, PT ;  /* 0x000000ff2100720c */ /* 0x000fe40003fa5270 */
[----:B------:R-:W-:Y:S02]  /*65b0*/  ISETP.GE.U32.AND P3, PT, R28, R29, PT ;  /* 0x0000001d1c00720c */ /* 0x000fe40003f66070 */
[----:B------:R-:W-:Y:S01]  /*65c0*/  SEL R12, R12, RZ, P2 ;  /* 0x000000ff0c0c7207 */ /* 0x000fe20001000000 */
[----:B------:R-:W2:Y:S04]  /*65d0*/  LDC.64 R28, c[0x0][0x3a0] ;  /* 0x0000e800ff1c7b82 */ /* 0x000ea80000000a00 */
[----:B------:R-:W-:Y:S01]  /*65e0*/  IMAD R12, R12, UR36, RZ ;  /* 0x000000240c0c7c24 */ /* 0x000fe2000f8e02ff */
[----:B-1----:R-:W-:-:S05]  /*65f0*/  ISETP.NE.U32.AND P2, PT, R30, 0x1, PT ;  /* 0x000000011e00780c */ /* 0x002fca0003f45070 */
[----:B------:R-:W-:Y:S01]  /*6600*/  @P3 VIADD R37, R37, 0x1 ;  /* 0x0000000125253836 */ /* 0x000fe20000000000 */
[----:B------:R-:W-:-:S03]  /*6610*/  ISETP.NE.AND.EX P2, PT, R31, RZ, PT, P2 ;  /* 0x000000ff1f00720c */ /* 0x000fc60003f45320 */
[----:B------:R-:W-:Y:S01]  /*6620*/  @!P4 IMAD.MOV R37, RZ, RZ, -R37 ;  /* 0x000000ffff25c224 */ /* 0x000fe200078e0a25 */
[----:B------:R-:W-:Y:S02]  /*6630*/  @!P5 LOP3.LUT R37, RZ, R33, RZ, 0x33, !PT ;  /* 0x00000021ff25d212 */ /* 0x000fe400078e33ff */
[----:B0-----:R-:W-:Y:S02]  /*6640*/  ISETP.NE.U32.AND P3, PT, R14, 0x1, PT ;  /* 0x000000010e00780c */ /* 0x001fe40003f65070 */
[----:B------:R-:W-:Y:S02]  /*6650*/  IADD3 R14, PT, PT, -R37, RZ, RZ ;  /* 0x000000ff250e7210 */ /* 0x000fe40007ffe1ff */
[----:B------:R-:W-:Y:S02]  /*6660*/  ISETP.NE.AND.EX P3, PT, R15, RZ, PT, P3 ;  /* 0x000000ff0f00720c */ /* 0x000fe40003f65330 */
[----:B--2---:R-:W-:Y:S01]  /*6670*/  ISETP.NE.U32.AND P4, PT, R28, 0x1, PT ;  /* 0x000000011c00780c */ /* 0x004fe20003f85070 */
[----:B------:R-:W-:Y:S01]  /*6680*/  IMAD R33, R33, R14, R36 ;  /* 0x0000000e21217224 */ /* 0x000fe200078e0224 */
[----:B------:R-:W-:-:S02]  /*6690*/  SEL R35, R35, RZ, P3 ;  /* 0x000000ff23237207 */ /* 0x000fc40001800000 */
        /* <DEDUP_REMOVED lines=17> */
.L_x_4115:
[----:B------:R-:W-:Y:S05]  /*67b0*/  BSYNC.RECONVERGENT B1 ;  /* 0x0000000000017941 */ /* 0x000fea0003800200 */
.L_x_4114:
        /* <DEDUP_REMOVED lines=16> */
[----:B------:R-:W-:Y:S01]  /*68c0*/  IMAD R31, R14, R29, RZ ;  /* 0x0000001d0e1f7224 */ /* 0x000fe200078e02ff */
[----:B------:R-:W-:-:S05]  /*68d0*/  MOV R14, RZ ;  /* 0x000000ff000e7202 */ /* 0x000fca0000000f00 */
[----:B------:R-:W-:Y:S01]  /*68e0*/  IMAD.HI.U32 R33, R15, R31, R14 ;  /* 0x0000001f0f217227 */ /* 0x000fe200078e000e */
[----:B-1----:R-:W-:-:S03]  /*68f0*/  IABS R31, R28 ;  /* 0x0000001c001f7213 */ /* 0x002fc60000000000 */
        /* <DEDUP_REMOVED lines=21> */
[----:B------:R-:W-:Y:S02]  /*6a50*/  IMAD R29, R14, R31, RZ ;  /* 0x0000001f0e1d7224 */ /* 0x000fe400078e02ff */
[----:B------:R-:W-:Y:S01]  /*6a60*/  IMAD R35, R30, R35, R11 ;  /* 0x000000231e237224 */ /* 0x000fe200078e020b */
[----:B0-----:R-:W-:Y:S01]  /*6a70*/  ISETP.NE.AND P4, PT, R33, RZ, PT ;  /* 0x000000ff2100720c */ /* 0x001fe20003f85270 */
[----:B------:R-:W-:-:S04]  /*6a80*/  IMAD.MOV.U32 R14, RZ, RZ, RZ ;  /* 0x000000ffff0e7224 */ /* 0x000fc800078e00ff */
[----:B------:R-:W-:Y:S01]  /*6a90*/  IMAD.HI.U32 R29, R15, R29, R14 ;  /* 0x0000001d0f1d7227 */ /* 0x000fe200078e000e */
[----:B------:R-:W-:Y:S02]  /*6aa0*/  IABS R14, R35 ;  /* 0x00000023000e7213 */ /* 0x000fe40000000000 */
[----:B------:R-:W-:-:S03]  /*6ab0*/  IABS R15, R33 ;  /* 0x00000021000f7213 */ /* 0x000fc60000000000 */
        /* <DEDUP_REMOVED lines=13> */
[----:B0-----:R-:W-:-:S06]  /*6b90*/  VIADD R15, R30, 0xffffffe ;  /* 0x0ffffffe1e0f7836 */ /* 0x001fcc0000000000 */
[----:B------:R-:W0:Y:S01]  /*6ba0*/  F2I.FTZ.U32.TRUNC.NTZ R15, R15 ;  /* 0x0000000f000f7305 */ /* 0x000e22000021f000 */
[----:B------:R-:W-:-:S05]  /*6bb0*/  @P1 VIADD R34, R34, 0x1 ;  /* 0x0000000122221836 */ /* 0x000fca0000000000 */
[----:B------:R-:W-:Y:S01]  /*6bc0*/  @!P3 IMAD.MOV R34, RZ, RZ, -R34 ;  /* 0x000000ffff22b224 */ /* 0x000fe200078e0a22 */
[----:B------:R-:W-:-:S05]  /*6bd0*/  @!P2 LOP3.LUT R34, RZ, R28, RZ, 0x33, !PT ;  /* 0x0000001cff22a212 */ /* 0x000fca00078e33ff */
[----:B------:R-:W-:Y:S01]  /*6be0*/  IMAD.MOV R46, RZ, RZ, -R34 ;  /* 0x000000ffff2e7224 */ /* 0x000fe200078e0a22 */
[----:B0-----:R-:W-:-:S03]  /*6bf0*/  IADD3 R14, PT, PT, RZ, -R15, RZ ;  /* 0x8000000fff0e7210 */ /* 0x001fc60007ffe0ff */
[----:B------:R-:W-:Y:S02]  /*6c00*/  IMAD R46, R28, R46, R35 ;  /* 0x0000002e1c2e7224 */ /* 0x000fe400078e0223 */
[----:B------:R-:W-:-:S03]  /*6c10*/  IMAD R31, R14, R29, RZ ;  /* 0x0000001d0e1f7224 */ /* 0x000fc600078e02ff */
[----:B------:R-:W-:Y:S01]  /*6c20*/  IABS R28, R46 ;  /* 0x0000002e001c7213 */ /* 0x000fe20000000000 */
[----:B------:R-:W-:-:S04]  /*6c30*/  IMAD.MOV.U32 R14, RZ, RZ, RZ ;  /* 0x000000ffff0e7224 */ /* 0x000fc800078e00ff */
[----:B------:R-:W-:Y:S02]  /*6c40*/  IMAD.HI.U32 R31, R15, R31, R14 ;  /* 0x0000001f0f1f7227 */ /* 0x000fe400078e000e */
[----:B------:R-:W0:Y:S04]  /*6c50*/  LDC.64 R14, c[0x0][0x390] ;  /* 0x0000e400ff0e7b82 */ /* 0x000e280000000a00 */
[----:B------:R-:W-:-:S05]  /*6c60*/  IMAD.HI.U32 R35, R31, R28, RZ ;  /* 0x0000001c1f237227 */ /* 0x000fca00078e00ff */
[----:B------:R-:W-:-:S05]  /*6c70*/  IADD3 R30, PT, PT, -R35, RZ, RZ ;  /* 0x000000ff231e7210 */ /* 0x000fca0007ffe1ff */
[----:B------:R-:W-:Y:S01]  /*6c80*/  IMAD R28, R29, R30, R28 ;  /* 0x0000001e1d1c7224 */ /* 0x000fe200078e021c */
[----:B------:R-:W-:-:S04]  /*6c90*/  LOP3.LUT R30, R46, R33, RZ, 0x3c, !PT ;  /* 0x000000212e1e7212 */ /* 0x000fc800078e3cff */
[----:B------:R-:W-:Y:S02]  /*6ca0*/  ISETP.GT.U32.AND P3, PT, R29, R28, PT ;  /* 0x0000001c1d00720c */ /* 0x000fe40003f64070 */
[----:B------:R-:W-:Y:S02]  /*6cb0*/  ISETP.GE.AND P5, PT, R30, RZ, PT ;  /* 0x000000ff1e00720c */ /* 0x000fe40003fa6270 */
[----:B------:R-:W1:Y:S01]  /*6cc0*/  LDC.64 R30, c[0x0][0x3a8] ;  /* 0x0000ea00ff1e7b82 */ /* 0x000e620000000a00 */
[----:B0-----:R-:W-:-:S04]  /*6cd0*/  ISETP.NE.U32.AND P1, PT, R14, 0x1, PT ;  /* 0x000000010e00780c */ /* 0x001fc80003f25070 */
[----:B------:R-:W-:-:S03]  /*6ce0*/  ISETP.NE.AND.EX P1, PT, R15, RZ, PT, P1 ;  /* 0x000000ff0f00720c */ /* 0x000fc60003f25310 */
[----:B------:R-:W0:Y:S01]  /*6cf0*/  LDC.64 R14, c[0x0][0x398] ;  /* 0x0000e600ff0e7b82 */ /* 0x000e220000000a00 */
[----:B------:R-:W-:Y:S01]  /*6d00*/  @!P3 IMAD.IADD R28, R28, 0x1, -R29 ;  /* 0x000000011c1cb824 */ /* 0x000fe200078e0a1d */
[----:B------:R-:W-:Y:S01]  /*6d10*/  SEL R12, R12, RZ, P1 ;  /* 0x000000ff0c0c7207 */ /* 0x000fe20000800000 */
[----:B------:R-:W-:-:S03]  /*6d20*/  @!P3 VIADD R35, R35, 0x1 ;  /* 0x000000012323b836 */ /* 0x000fc60000000000 */
[----:B------:R-:W-:Y:S02]  /*6d30*/  ISETP.GE.U32.AND P2, PT, R28, R29, PT ;  /* 0x0000001d1c00720c */ /* 0x000fe40003f46070 */
[----:B------:R-:W2:Y:S01]  /*6d40*/  LDC.64 R28, c[0x0][0x3a0] ;  /* 0x0000e800ff1c7b82 */ /* 0x000ea20000000a00 */
[----:B-1----:R-:W-:-:S10]  /*6d50*/  ISETP.NE.U32.AND P1, PT, R30, 0x1, PT ;  /* 0x000000011e00780c */ /* 0x002fd40003f25070 */
[----:B------:R-:W-:Y:S02]  /*6d60*/  @P2 IADD3 R35, PT, PT, R35, 0x1, RZ ;  /* 0x0000000123232810 */ /* 0x000fe40007ffe0ff */
[----:B------:R-:W-:Y:S02]  /*6d70*/  ISETP.NE.AND.EX P1, PT, R31, RZ, PT, P1 ;  /* 0x000000ff1f00720c */ /* 0x000fe40003f25310 */
[----:B0-----:R-:W-:Y:S01]  /*6d80*/  ISETP.NE.U32.AND P3, PT, R14, 0x1, PT ;  /* 0x000000010e00780c */ /* 0x001fe20003f65070 */
[----:B------:R-:W-:Y:S01]  /*6d90*/  @!P5 IMAD.MOV R35, RZ, RZ, -R35 ;  /* 0x000000ffff23d224 */ /* 0x000fe200078e0a23 */
[----:B------:R-:W-:Y:S02]  /*6da0*/  @!P4 LOP3.LUT R35, RZ, R33, RZ, 0x33, !PT ;  /* 0x00000021ff23c212 */ /* 0x000fe400078e33ff */
[----:B------:R-:W-:Y:S01]  /*6db0*/  ISETP.NE.AND.EX P3, PT, R15, RZ, PT, P3 ;  /* 0x000000ff0f00720c */ /* 0x000fe20003f65330 */
[----:B------:R-:W-:Y:S02]  /*6dc0*/  IMAD R15, R12, UR36, RZ ;  /* 0x000000240c0f7c24 */ /* 0x000fe4000f8e02ff */
[----:B------:R-:W-:Y:S01]  /*6dd0*/  IMAD.MOV R14, RZ, RZ, -R35 ;  /* 0x000000ffff0e7224 */ /* 0x000fe200078e0a23 */
[----:B--2---:R-:W-:-:S02]  /*6de0*/  ISETP.NE.U32.AND P2, PT, R28, 0x1, PT ;  /* 0x000000011c00780c */ /* 0x004fc40003f45070 */
        /* <DEDUP_REMOVED lines=19> */
.L_x_4117:
[----:B------:R-:W-:Y:S05]  /*6f20*/  BSYNC.RECONVERGENT B1 ;  /* 0x0000000000017941 */ /* 0x000fea0003800200 */
.L_x_4116:
        /* <DEDUP_REMOVED lines=20> */
[C---:B------:R-:W-:Y:S01]  /*7070*/  FADD R35, -R49.reuse, R24 ;  /* 0x0000001831237221 */ /* 0x040fe20000000100 */
[----:B------:R-:W-:Y:S01]  /*7080*/  FADD R29, -R49, R26 ;  /* 0x0000001a311d7221 */ /* 0x000fe20000000100 */
[-C--:B------:R-:W-:Y:S01]  /*7090*/  FFMA.RM R30, R30, R11.reuse, 12582913 ;  /* 0x4b4000011e1e7423 */ /* 0x080fe2000000400b */
[-C--:B------:R-:W-:Y:S01]  /*70a0*/  FFMA.RM R20, R20, R11.reuse, 12582913 ;  /* 0x4b40000114147423 */ /* 0x080fe2000000400b */
[-C--:B------:R-:W-:Y:S01]  /*70b0*/  FFMA.SAT R26, R41, R12.reuse, 0.5 ;  /* 0x3f000000291a7423 */ /* 0x080fe2000000200c */
[-C--:B------:R-:W-:Y:S01]  /*70c0*/  FFMA.SAT R24, R39, R12.reuse, 0.5 ;  /* 0x3f00000027187423 */ /* 0x080fe2000000200c */
[----:B------:R-:W-:Y:S01]  /*70d0*/  FADD R14, R30, -12583039 ;  /* 0xcb40007f1e0e7421 */ /* 0x000fe20000000000 */
[----:B------:R-:W-:Y:S01]  /*70e0*/  FADD R22, R20, -12583039 ;  /* 0xcb40007f14167421 */ /* 0x000fe20000000000 */
[-C--:B------:R-:W-:Y:S01]  /*70f0*/  FFMA.RM R26, R26, R11.reuse, 12582913 ;  /* 0x4b4000011a1a7423 */ /* 0x080fe2000000400b */
[-C--:B------:R-:W-:Y:S01]  /*7100*/  FFMA.RM R24, R24, R11.reuse, 12582913 ;  /* 0x4b40000118187423 */ /* 0x080fe2000000400b */
[----:B------:R-:W-:Y:S01]  /*7110*/  FFMA R14, R45, 1.4426950216293334961, -R14 ;  /* 0x3fb8aa3b2d0e7823 */ /* 0x000fe2000000080e */
[----:B------:R-:W-:Y:S01]  /*7120*/  FFMA R22, R47, 1.4426950216293334961, -R22 ;  /* 0x3fb8aa3b2f167823 */ /* 0x000fe20000000816 */
[-C--:B------:R-:W-:Y:S01]  /*7130*/  FFMA.SAT R28, R35, R12.reuse, 0.5 ;  /* 0x3f000000231c7423 */ /* 0x080fe2000000200c */
[----:B------:R-:W-:Y:S01]  /*7140*/  FADD R31, -R49, R40 ;  /* 0x00000028311f7221 */ /* 0x000fe20000000100 */
[----:B------:R-:W-:Y:S01]  /*7150*/  FFMA R45, R45, 1.925963033500011079e-08, R14 ;  /* 0x32a570602d2d7823 */ /* 0x000fe2000000000e */
[----:B------:R-:W-:Y:S01]  /*7160*/  FFMA R47, R47, 1.925963033500011079e-08, R22 ;  /* 0x32a570602f2f7823 */ /* 0x000fe20000000016 */
[----:B------:R-:W-:Y:S01]  /*7170*/  FADD R14, R26, -12583039 ;  /* 0xcb40007f1a0e7421 */ /* 0x000fe20000000000 */
[----:B------:R-:W-:Y:S01]  /*7180*/  FADD R22, R24, -12583039 ;  /* 0xcb40007f18167421 */ /* 0x000fe20000000000 */
[C---:B------:R-:W-:Y:S01]  /*7190*/  FADD R37, -R49.reuse, R25 ;  /* 0x0000001931257221 */ /* 0x040fe20000000100 */
[----:B------:R-:W-:Y:S01]  /*71a0*/  FADD R21, -R49, R32 ;  /* 0x0000002031157221 */ /* 0x000fe20000000100 */
[----:B------:R-:W-:Y:S01]  /*71b0*/  FFMA R14, R41, 1.4426950216293334961, -R14 ;  /* 0x3fb8aa3b290e7823 */ /* 0x000fe2000000080e */
[----:B------:R-:W-:Y:S01]  /*71c0*/  FFMA R40, R39, 1.4426950216293334961, -R22 ;  /* 0x3fb8aa3b27287823 */ /* 0x000fe20000000816 */
[-C--:B------:R-:W-:Y:S01]  /*71d0*/  FFMA.RM R22, R28, R11.reuse, 12582913 ;  /* 0x4b4000011c167423 */ /* 0x080fe2000000400b */
[-C--:B------:R-:W-:Y:S01]  /*71e0*/  FFMA.SAT R32, R37, R12.reuse, 0.5 ;  /* 0x3f00000025207423 */ /* 0x080fe2000000200c */
[----:B------:R-:W-:Y:S01]  /*71f0*/  FFMA R41, R41, 1.925963033500011079e-08, R14 ;  /* 0x32a5706029297823 */ /* 0x000fe2000000000e */
[----:B------:R-:W-:Y:S01]  /*7200*/  FADD R13, -R49, R34 ;  /* 0x00000022310d7221 */ /* 0x000fe20000000100 */
[----:B------:R-:W-:Y:S01]  /*7210*/  FADD R14, R22, -12583039 ;  /* 0xcb40007f160e7421 */ /* 0x000fe20000000000 */
[-C--:B------:R-:W-:Y:S01]  /*7220*/  FFMA.RM R25, R32, R11.reuse, 12582913 ;  /* 0x4b40000120197423 */ /* 0x080fe2000000400b */
[----:B------:R-:W-:Y:S01]  /*7230*/  FFMA R40, R39, 1.925963033500011079e-08, R40 ;  /* 0x32a5706027287823 */ /* 0x000fe20000000028 */
[-C--:B------:R-:W-:Y:S01]  /*7240*/  FFMA.SAT R34, R29, R12.reuse, 0.5 ;  /* 0x3f0000001d227423 */ /* 0x080fe2000000200c */
[----:B------:R-:W-:Y:S01]  /*7250*/  FFMA R28, R35, 1.4426950216293334961, -R14 ;  /* 0x3fb8aa3b231c7823 */ /* 0x000fe2000000080e */
[C---:B------:R-:W-:Y:S01]  /*7260*/  FADD R23, -R49.reuse, R27 ;  /* 0x0000001b31177221 */ /* 0x040fe20000000100 */
[----:B------:R-:W-:Y:S01]  /*7270*/  FADD R33, -R49, R38 ;  /* 0x0000002631217221 */ /* 0x000fe20000000100 */
[-C--:B------:R-:W-:Y:S01]  /*7280*/  FFMA.RM R14, R34, R11.reuse, 12582913 ;  /* 0x4b400001220e7423 */ /* 0x080fe2000000400b */
[----:B------:R-:W-:Y:S01]  /*7290*/  FFMA R39, R35, 1.925963033500011079e-08, R28 ;  /* 0x32a5706023277823 */ /* 0x000fe2000000001c */
[----:B------:R-:W-:Y:S01]  /*72a0*/  FADD R28, R25, -12583039 ;  /* 0xcb40007f191c7421 */ /* 0x000fe20000000000 */
[----:B------:R-:W-:Y:S01]  /*72b0*/  FADD R15, -R49, R36 ;  /* 0x00000024310f7221 */ /* 0x000fe20000000100 */
[----:B------:R-:W-:Y:S01]  /*72c0*/  FADD R32, R14, -12583039 ;  /* 0xcb40007f0e207421 */ /* 0x000fe20000000000 */
[-C--:B------:R-:W-:Y:S01]  /*72d0*/  FFMA.SAT R36, R33, R12.reuse, 0.5 ;  /* 0x3f00000021247423 */ /* 0x080fe2000000200c */
[----:B------:R-:W-:Y:S01]  /*72e0*/  FFMA R28, R37, 1.4426950216293334961, -R28 ;  /* 0x3fb8aa3b251c7823 */ /* 0x000fe2000000081c */
[----:B------:R-:W-:Y:S01]  /*72f0*/  MUFU.EX2 R41, R41 ;  /* 0x0000002900297308 */ /* 0x000fe20000000800 */
[----:B------:R-:W-:Y:S01]  /*7300*/  FFMA R32, R29, 1.4426950216293334961, -R32 ;  /* 0x3fb8aa3b1d207823 */ /* 0x000fe20000000820 */
[----:B------:R-:W-:Y:S01]  /*7310*/  FADD R27, -R49, R44 ;  /* 0x0000002c311b7221 */ /* 0x000fe20000000100 */
[----:B------:R-:W-:Y:S01]  /*7320*/  FFMA R37, R37, 1.925963033500011079e-08, R28 ;  /* 0x32a5706025257823 */ /* 0x000fe2000000001c */
[----:B------:R-:W-:Y:S01]  /*7330*/  FFMA.SAT R28, R23, R12, 0.5 ;  /* 0x3f000000171c7423 */ /* 0x000fe2000000200c */
[----:B------:R-:W-:Y:S01]  /*7340*/  FFMA R38, R29, 1.925963033500011079e-08, R32 ;  /* 0x32a570601d267823 */ /* 0x000fe20000000020 */
[----:B------:R-:W-:Y:S01]  /*7350*/  FFMA.RM R29, R36, R11, 12582913 ;  /* 0x4b400001241d7423 */ /* 0x000fe2000000400b */
[----:B------:R-:W-:-:S02]  /*7360*/  IMAD.SHL.U32 R26, R26, 0x800000, RZ ;  /* 0x008000001a1a7824 */ /* 0x000fc400078e00ff */
[----:B------:R-:W-:Y:S01]  /*7370*/  FFMA.RM R28, R28, R11, 12582913 ;  /* 0x4b4000011c1c7423 */ /* 0x000fe2000000400b */
[----:B------:R0:W2:Y:S01]  /*7380*/  MUFU.EX2 R32, R45 ;  /* 0x0000002d00207308 */ /* 0x0000a20000000800 */
[----:B------:R-:W-:Y:S01]  /*7390*/  FFMA.SAT R46, R13, R12, 0.5 ;  /* 0x3f0000000d2e7423 */ /* 0x000fe2000000200c */
[----:B------:R-:W-:Y:S01]  /*73a0*/  SHF.L.U32 R20, R20, 0x17, RZ ;  /* 0x0000001714147819 */ /* 0x000fe200000006ff */
[----:B------:R-:W-:-:S04]  /*73b0*/  FADD R34, R28, -12583039 ;  /* 0xcb40007f1c227421 */ /* 0x000fc80000000000 */
[C---:B------:R-:W-:Y:S01]  /*73c0*/  FFMA R34, R23.reuse, 1.4426950216293334961, -R34 ;  /* 0x3fb8aa3b17227823 */ /* 0x040fe20000000822 */
[----:B------:R-:W-:Y:S01]  /*73d0*/  MUFU.EX2 R40, R40 ;  /* 0x0000002800287308 */ /* 0x000fe20000000800 */
[----:B0-----:R-:W-:Y:S02]  /*73e0*/  SHF.L.U32 R45, R22, 0x17, RZ ;  /* 0x00000017162d7819 */ /* 0x001fe400000006ff */
[----:B------:R-:W-:Y:S01]  /*73f0*/  FFMA R36, R23, 1.925963033500011079e-08, R34 ;  /* 0x32a5706017247823 */ /* 0x000fe20000000022 */
[----:B------:R-:W-:Y:S02]  /*7400*/  IMAD.SHL.U32 R23, R30, 0x800000, RZ ;  /* 0x008000001e177824 */ /* 0x000fe400078e00ff */
[----:B------:R-:W-:Y:S01]  /*7410*/  FFMA.SAT R30, R31, R12, 0.5 ;  /* 0x3f0000001f1e7423 */ /* 0x000fe2000000200c */
[----:B------:R-:W-:Y:S01]  /*7420*/  FADD R34, R29, -12583039 ;  /* 0xcb40007f1d227421 */ /* 0x000fe20000000000 */
[----:B------:R-:W0:Y:S02]  /*7430*/  MUFU.EX2 R47, R47 ;  /* 0x0000002f002f7308 */ /* 0x000e240000000800 */
[----:B------:R-:W-:Y:S01]  /*7440*/  FFMA.RM R30, R30, R11, 12582913 ;  /* 0x4b4000011e1e7423 */ /* 0x000fe2000000400b */
[----:B--2---:R-:W-:Y:S01]  /*7450*/  FMUL R23, R23, R32 ;  /* 0x0000002017177220 */ /* 0x004fe20000400000 */
[----:B------:R-:W-:-:S02]  /*7460*/  FFMA R34, R33, 1.4426950216293334961, -R34 ;  /* 0x3fb8aa3b21227823 */ /* 0x000fc40000000822 */
[----:B------:R-:W-:Y:S02]  /*7470*/  FADD R32, R30, -12583039 ;  /* 0xcb40007f1e207421 */ /* 0x000fe40000000000 */
[----:B------:R-:W-:Y:S01]  /*7480*/  FFMA R33, R33, 1.925963033500011079e-08, R34 ;  /* 0x32a5706021217823 */ /* 0x000fe20000000022 */
[----:B------:R-:W-:Y:S01]  /*7490*/  FFMA.SAT R34, R21, R12, 0.5 ;  /* 0x3f00000015227423 */ /* 0x000fe2000000200c */
[C---:B------:R-:W-:Y:S01]  /*74a0*/  FFMA R32, R31.reuse, 1.4426950216293334961, -R32 ;  /* 0x3fb8aa3b1f207823 */ /* 0x040fe20000000820 */
[----:B------:R-:W-:Y:S03]  /*74b0*/  MUFU.EX2 R37, R37 ;  /* 0x0000002500257308 */ /* 0x000fe60000000800 */
[----:B------:R-:W-:Y:S01]  /*74c0*/  FFMA R32, R31, 1.925963033500011079e-08, R32 ;  /* 0x32a570601f207823 */ /* 0x000fe20000000020 */
[----:B------:R-:W-:Y:S01]  /*74d0*/  FFMA.RM R31, R34, R11, 12582913 ;  /* 0x4b400001221f7423 */ /* 0x000fe2000000400b */
[----:B0-----:R-:W-:-:S03]  /*74e0*/  FMUL R20, R20, R47 ;  /* 0x0000002f14147220 */ /* 0x001fc60000400000 */
[----:B------:R-:W-:Y:S01]  /*74f0*/  FADD R34, R31, -12583039 ;  /* 0xcb40007f1f227421 */ /* 0x000fe20000000000 */
[----:B------:R-:W-:Y:S03]  /*7500*/  MUFU.EX2 R38, R38 ;  /* 0x0000002600267308 */ /* 0x000fe60000000800 */
[----:B------:R-:W-:-:S04]  /*7510*/  FFMA R34, R21, 1.4426950216293334961, -R34 ;  /* 0x3fb8aa3b15227823 */ /* 0x000fc80000000822 */
[----:B------:R-:W-:Y:S01]  /*7520*/  FFMA R35, R21, 1.925963033500011079e-08, R34 ;  /* 0x32a5706015237823 */ /* 0x000fe20000000022 */
[----:B------:R-:W-:Y:S01]  /*7530*/  FFMA.SAT R34, R27, R12, 0.5 ;  /* 0x3f0000001b227423 */ /* 0x000fe2000000200c */
[----:B------:R-:W-:Y:S01]  /*7540*/  FMUL R21, R26, R41 ;  /* 0x000000291a157220 */ /* 0x000fe20000400000 */
[----:B------:R-:W-:Y:S01]  /*7550*/  IMAD.SHL.U32 R41, R24, 0x800000, RZ ;  /* 0x0080000018297824 */ /* 0x000fe200078e00ff */
[----:B------:R-:W0:Y:S01]  /*7560*/  MUFU.EX2 R26, R39 ;  /* 0x00000027001a7308 */ /* 0x000e220000000800 */
[----:B------:R-:W-:Y:S02]  /*7570*/  FFMA.RM R34, R34, R11, 12582913 ;  /* 0x4b40000122227423 */ /* 0x000fe4000000400b */
[----:B------:R-:W-:Y:S01]  /*7580*/  FMUL R22, R41, R40 ;  /* 0x0000002829167220 */ /* 0x000fe20000400000 */
[----:B------:R-:W-:Y:S01]  /*7590*/  FADD R41, RZ, R23 ;  /* 0x00000017ff297221 */ /* 0x000fe20000000000 */
[C---:B------:R-:W-:Y:S01]  /*75a0*/  FADD R44, R34.reuse, -12583039 ;  /* 0xcb40007f222c7421 */ /* 0x040fe20000000000 */
[----:B------:R-:W-:-:S02]  /*75b0*/  IMAD.SHL.U32 R34, R34, 0x800000, RZ ;  /* 0x0080000022227824 */ /* 0x000fc400078e00ff */
[----:B------:R-:W-:Y:S01]  /*75c0*/  MUFU.EX2 R36, R36 ;  /* 0x0000002400247308 */ /* 0x000fe20000000800 */
[----:B------:R-:W-:-:S04]  /*75d0*/  FFMA R44, R27, 1.4426950216293334961, -R44 ;  /* 0x3fb8aa3b1b2c7823 */ /* 0x000fc8000000082c */
[----:B------:R-:W-:Y:S01]  /*75e0*/  FFMA R27, R27, 1.925963033500011079e-08, R44 ;  /* 0x32a570601b1b7823 */ /* 0x000fe2000000002c */
[----:B------:R-:W-:Y:S02]  /*75f0*/  FFMA.SAT R44, R15, R12, 0.5 ;  /* 0x3f0000000f2c7423 */ /* 0x000fe4000000200c */
[----:B------:R2:W3:Y:S01]  /*7600*/  MUFU.EX2 R39, R33 ;  /* 0x0000002100277308 */ /* 0x0004e20000000800 */
[----:B0-----:R-:W-:Y:S01]  /*7610*/  FMUL R24, R45, R26 ;  /* 0x0000001a2d187220 */ /* 0x001fe20000400000 */
[-C--:B------:R-:W-:Y:S01]  /*7620*/  FFMA.RM R12, R44, R11.reuse, 12582913 ;  /* 0x4b4000012c0c7423 */ /* 0x080fe2000000400b */
[----:B------:R-:W-:Y:S01]  /*7630*/  FADD R26, R41, R20 ;  /* 0x00000014291a7221 */ /* 0x000fe20000000000 */
[----:B------:R-:W-:Y:S02]  /*7640*/  FFMA.RM R11, R46, R11, 12582913 ;  /* 0x4b4000012e0b7423 */ /* 0x000fe4000000400b */
[----:B------:R-:W-:Y:S02]  /*7650*/  FADD R44, R12, -12583039 ;  /* 0xcb40007f0c2c7421 */ /* 0x000fe40000000000 */
[----:B------:R0:W4:Y:S01]  /*7660*/  MUFU.EX2 R40, R32 ;  /* 0x0000002000287308 */ /* 0x0001220000000800 */
[----:B--2---:R-:W-:Y:S01]  /*7670*/  FADD R33, R26, R21 ;  /* 0x000000151a217221 */ /* 0x004fe20000000000 */
[----:B------:R-:W-:-:S03]  /*7680*/  FFMA R44, R15, 1.4426950216293334961, -R44 ;  /* 0x3fb8aa3b0f2c7823 */ /* 0x000fc6000000082c */
[----:B------:R-:W-:Y:S01]  /*7690*/  FADD R33, R33, R22 ;  /* 0x0000001621217221 */ /* 0x000fe20000000000 */
[----:B------:R-:W-:Y:S01]  /*76a0*/  FFMA R15, R15, 1.925963033500011079e-08, R44 ;  /* 0x32a570600f0f7823 */ /* 0x000fe2000000002c */
[----:B------:R-:W-:Y:S01]  /*76b0*/  IMAD.SHL.U32 R44, R25, 0x800000, RZ ;  /* 0x00800000192c7824 */ /* 0x000fe200078e00ff */
[----:B------:R-:W2:Y:S01]  /*76c0*/  MUFU.EX2 R35, R35 ;  /* 0x0000002300237308 */ /* 0x000ea20000000800 */
[----:B0-----:R-:W-:Y:S02]  /*76d0*/  IMAD.SHL.U32 R32, R29, 0x800000, RZ ;  /* 0x008000001d207824 */ /* 0x001fe400078e00ff */
[----:B------:R-:W-:Y:S01]  /*76e0*/  FMUL R25, R44, R37 ;  /* 0x000000252c197220 */ /* 0x000fe20000400000 */
[----:B------:R-:W-:Y:S02]  /*76f0*/  IMAD.SHL.U32 R37, R14, 0x800000, RZ ;  /* 0x008000000e257824 */ /* 0x000fe400078e00ff */
[----:B------:R-:W-:Y:S01]  /*7700*/  FADD R14, R33, R24 ;  /* 0x00000018210e7221 */ /* 0x000fe20000000000 */
[----:B------:R-:W-:Y:S01]  /*7710*/  SHF.L.U32 R33, R28, 0x17, RZ ;  /* 0x000000171c217819 */ /* 0x000fe200000006ff */
[----:B---3--:R-:W-:Y:S01]  /*7720*/  FMUL R32, R32, R39 ;  /* 0x0000002720207220 */ /* 0x008fe20000400000 */
[----:B------:R-:W-:Y:S01]  /*7730*/  FMUL R26, R37, R38 ;  /* 0x00000026251a7220 */ /* 0x000fe20000400000 */
[----:B------:R-:W-:Y:S01]  /*7740*/  FADD R38, R11, -12583039 ;  /* 0xcb40007f0b267421 */ /* 0x000fe20000000000 */
[----:B------:R-:W-:Y:S01]  /*7750*/  FADD R29, R14, R25 ;  /* 0x000000190e1d7221 */ /* 0x000fe20000000000 */
[----:B------:R-:W0:Y:S01]  /*7760*/  MUFU.EX2 R27, R27 ;  /* 0x0000001b001b7308 */ /* 0x000e220000000800 */
[----:B------:R-:W-:Y:S01]  /*7770*/  FMUL R33, R33, R36 ;  /* 0x0000002421217220 */ /* 0x000fe20000400000 */
[----:B------:R-:W-:Y:S01]  /*7780*/  FFMA R38, R13, 1.4426950216293334961, -R38 ;  /* 0x3fb8aa3b0d267823 */ /* 0x000fe20000000826 */
[----:B------:R-:W-:Y:S01]  /*7790*/  FADD R14, R29, R26 ;  /* 0x0000001a1d0e7221 */ /* 0x000fe20000000000 */
[----:B------:R-:W-:Y:S01]  /*77a0*/  IMAD.SHL.U32 R29, R30, 0x800000, RZ ;  /* 0x008000001e1d7824 */ /* 0x000fe200078e00ff */
[----:B------:R-:W-:Y:S01]  /*77b0*/  SHF.L.U32 R30, R31, 0x17, RZ ;  /* 0x000000171f1e7819 */ /* 0x000fe200000006ff */
[----:B------:R-:W-:Y:S01]  /*77c0*/  FFMA R38, R13, 1.925963033500011079e-08, R38 ;  /* 0x32a570600d267823 */ /* 0x000fe20000000026 */
[----:B------:R-:W-:Y:S01]  /*77d0*/  FADD R13, R14, R33 ;  /* 0x000000210e0d7221 */ /* 0x000fe20000000000 */
[----:B------:R-:W3:Y:S01]  /*77e0*/  MUFU.EX2 R15, R15 ;  /* 0x0000000f000f7308 */ /* 0x000ee20000000800 */
[----:B----4-:R-:W-:Y:S01]  /*77f0*/  FMUL R31, R29, R40 ;  /* 0x000000281d1f7220 */ /* 0x010fe20000400000 */
[----:B--2---:R-:W-:Y:S01]  /*7800*/  FMUL R30, R30, R35 ;  /* 0x000000231e1e7220 */ /* 0x004fe20000400000 */
[----:B------:R-:W-:Y:S01]  /*7810*/  FADD R14, R13, R32 ;  /* 0x000000200d0e7221 */ /* 0x000fe20000000000 */
[----:B------:R-:W-:-:S03]  /*7820*/  IMAD.SHL.U32 R28, R12, 0x800000, RZ ;  /* 0x008000000c1c7824 */ /* 0x000fc600078e00ff */
[----:B------:R-:W-:Y:S01]  /*7830*/  FADD R13, R14, R31 ;  /* 0x0000001f0e0d7221 */ /* 0x000fe20000000000 */
[----:B------:R-:W2:Y:S01]  /*7840*/  MUFU.EX2 R38, R38 ;  /* 0x0000002600267308 */ /* 0x000ea20000000800 */
[----:B0-----:R-:W-:Y:S01]  /*7850*/  FMUL R29, R34, R27 ;  /* 0x0000001b221d7220 */ /* 0x001fe20000400000 */
[----:B------:R-:W-:Y:S01]  /*7860*/  SHF.L.U32 R27, R11, 0x17, RZ ;  /* 0x000000170b1b7819 */ /* 0x000fe200000006ff */
[----:B------:R-:W-:-:S04]  /*7870*/  FADD R12, R13, R30 ;  /* 0x0000001e0d0c7221 */ /* 0x000fc80000000000 */
[----:B------:R-:W-:Y:S01]  /*7880*/  FADD R11, R12, R29 ;  /* 0x0000001d0c0b7221 */ /* 0x000fe20000000000 */
[----:B---3--:R-:W-:-:S04]  /*7890*/  FMUL R28, R28, R15 ;  /* 0x0000000f1c1c7220 */ /* 0x008fc80000400000 */
[----:B------:R-:W-:Y:S01]  /*78a0*/  FADD R12, R11, R28 ;  /* 0x0000001c0b0c7221 */ /* 0x000fe20000000000 */
[----:B--2---:R-:W-:-:S04]  /*78b0*/  FMUL R27, R27, R38 ;  /* 0x000000261b1b7220 */ /* 0x004fc80000400000 */
        /* <DEDUP_REMOVED lines=10> */
.L_x_4159:
        /* <DEDUP_REMOVED lines=12> */
[----:B01----:R-:W-:Y:S05]  /*7a20*/  CALL.REL.NOINC `($__internal_46_$__cuda_sm3x_div_rn_noftz_f32_slowpath) ;  /* 0x0000001c00a47944 */ /* 0x003fea0003c00000 */
[----:B------:R-:W-:-:S07]  /*7a30*/  IMAD.MOV.U32 R35, RZ, RZ, R11 ;  /* 0x000000ffff237224 */ /* 0x000fce00078e000b */
.L_x_4120:
[----:B------:R-:W-:Y:S05]  /*7a40*/  BSYNC.RECONVERGENT B3 ;  /* 0x0000000000037941 */ /* 0x000fea0003800200 */
.L_x_4119:
[----:B------:R-:W2:Y:S01]  /*7a50*/  MUFU.RCP R11, R14 ;  /* 0x0000000e000b7308 */ /* 0x000ea20000001000 */
[----:B------:R-:W-:Y:S07]  /*7a60*/  BSSY.RECONVERGENT B3, `(.L_x_4121) ;  /* 0x000000d000037945 */ /* 0x000fee0003800200 */
[----:B------:R-:W3:Y:S01]  /*7a70*/  FCHK P1, R20, R14 ;  /* 0x0000000e14007302 */ /* 0x000ee20000020000 */
[----:B--2---:R-:W-:-:S04]  /*7a80*/  FFMA R12, -R14, R11, 1 ;  /* 0x3f8000000e0c7423 */ /* 0x004fc8000000010b */
[----:B------:R-:W-:-:S04]  /*7a90*/  FFMA R34, R11, R12, R11 ;  /* 0x0000000c0b227223 */ /* 0x000fc8000000000b */
[----:B0-----:R-:W-:-:S04]  /*7aa0*/  FFMA R37, R20, R34, RZ ;  /* 0x0000002214257223 */ /* 0x001fc800000000ff */
[----:B------:R-:W-:-:S04]  /*7ab0*/  FFMA R12, -R14, R37, R20 ;  /* 0x000000250e0c7223 */ /* 0x000fc80000000114 */
[----:B------:R-:W-:Y:S01]  /*7ac0*/  FFMA R37, R34, R12, R37 ;  /* 0x0000000c22257223 */ /* 0x000fe20000000025 */
[----:B---3--:R-:W-:Y:S06]  /*7ad0*/  @!P1 BRA `(.L_x_4122) ;  /* 0x0000000000149947 */ /* 0x008fec0003800000 */
[----:B------:R-:W-:Y:S01]  /*7ae0*/  MOV R23, R20 ;  /* 0x0000001400177202 */ /* 0x000fe20000000f00 */
[----:B------:R-:W-:Y:S01]  /*7af0*/  IMAD.MOV.U32 R12, RZ, RZ, R14 ;  /* 0x000000ffff0c7224 */ /* 0x000fe200078e000e */
[----:B------:R-:W-:-:S07]  /*7b00*/  MOV R15, 0x7b20 ;  /* 0x00007b20000f7802 */ /* 0x000fce0000000f00 */
[----:B-1----:R-:W-:Y:S05]  /*7b10*/  CALL.REL.NOINC `($__internal_46_$__cuda_sm3x_div_rn_noftz_f32_slowpath) ;  /* 0x0000001c00687944 */ /* 0x002fea0003c00000 */
[----:B------:R-:W-:-:S07]  /*7b20*/  IMAD.MOV.U32 R37, RZ, RZ, R11 ;  /* 0x000000ffff257224 */ /* 0x000fce00078e000b */
.L_x_4122:
[----:B------:R-:W-:Y:S05]  /*7b30*/  BSYNC.RECONVERGENT B3 ;  /* 0x0000000000037941 */ /* 0x000fea0003800200 */
.L_x_4121:
[----:B------:R-:W0:Y:S01]  /*7b40*/  MUFU.RCP R11, R14 ;  /* 0x0000000e000b7308 */ /* 0x000e220000001000 */
[----:B------:R-:W-:Y:S07]  /*7b50*/  BSSY.RECONVERGENT B3, `(.L_x_4123) ;  /* 0x000000d000037945 */ /* 0x000fee0003800200 */
[----:B------:R-:W2:Y:S01]  /*7b60*/  FCHK P1, R21, R14 ;  /* 0x0000000e15007302 */ /* 0x000ea20000020000 */
[----:B0-----:R-:W-:-:S04]  /*7b70*/  FFMA R12, -R14, R11, 1 ;  /* 0x3f8000000e0c7423 */ /* 0x001fc8000000010b */
        /* <DEDUP_REMOVED lines=8> */
[----:B-1----:R-:W-:Y:S05]  /*7c00*/  CALL.REL.NOINC `($__internal_46_$__cuda_sm3x_div_rn_noftz_f32_slowpath) ;  /* 0x0000001c002c7944 */ /* 0x002fea0003c00000 */
[----:B------:R-:W-:-:S07]  /*7c10*/  IMAD.MOV.U32 R39, RZ, RZ, R11 ;  /* 0x000000ffff277224 */ /* 0x000fce00078e000b */
.L_x_4124:
[----:B------:R-:W-:Y:S05]  /*7c20*/  BSYNC.RECONVERGENT B3 ;  /* 0x0000000000037941 */ /* 0x000fea0003800200 */
.L_x_4123:
        /* <DEDUP_REMOVED lines=14> */
.L_x_4126:
[----:B------:R-:W-:Y:S05]  /*7d10*/  BSYNC.RECONVERGENT B3 ;  /* 0x0000000000037941 */ /* 0x000fea0003800200 */
.L_x_4125:
        /* <DEDUP_REMOVED lines=14> */
.L_x_4128:
[----:B------:R-:W-:Y:S05]  /*7e00*/  BSYNC.RECONVERGENT B3 ;  /* 0x0000000000037941 */ /* 0x000fea0003800200 */
.L_x_4127:
        /* <DEDUP_REMOVED lines=14> */
.L_x_4130:
[----:B------:R-:W-:Y:S05]  /*7ef0*/  BSYNC.RECONVERGENT B3 ;  /* 0x0000000000037941 */ /* 0x000fea0003800200 */
.L_x_4129:
        /* <DEDUP_REMOVED lines=14> */
.L_x_4132:
[----:B------:R-:W-:Y:S05]  /*7fe0*/  BSYNC.RECONVERGENT B3 ;  /* 0x0000000000037941 */ /* 0x000fea0003800200 */
.L_x_4131:
        /* <DEDUP_REMOVED lines=14> */
.L_x_4134:
[----:B------:R-:W-:Y:S05]  /*80d0*/  BSYNC.RECONVERGENT B3 ;  /* 0x0000000000037941 */ /* 0x000fea0003800200 */
.L_x_4133:
        /* <DEDUP_REMOVED lines=14> */
.L_x_4136:
[----:B------:R-:W-:Y:S05]  /*81c0*/  BSYNC.RECONVERGENT B3 ;  /* 0x0000000000037941 */ /* 0x000fea0003800200 */
.L_x_4135:
        /* <DEDUP_REMOVED lines=14> */
.L_x_4138:
[----:B------:R-:W-:Y:S05]  /*82b0*/  BSYNC.RECONVERGENT B3 ;  /* 0x0000000000037941 */ /* 0x000fea0003800200 */
.L_x_4137:
        /* <DEDUP_REMOVED lines=14> */
.L_x_4140:
[----:B------:R-:W-:Y:S05]  /*83a0*/  BSYNC.RECONVERGENT B3 ;  /* 0x0000000000037941 */ /* 0x000fea0003800200 */
.L_x_4139:
        /* <DEDUP_REMOVED lines=14> */
.L_x_4142:
[----:B------:R-:W-:Y:S05]  /*8490*/  BSYNC.RECONVERGENT B3 ;  /* 0x0000000000037941 */ /* 0x000fea0003800200 */
.L_x_4141:
        /* <DEDUP_REMOVED lines=14> */
.L_x_4144:
[----:B------:R-:W-:Y:S05]  /*8580*/  BSYNC.RECONVERGENT B3 ;  /* 0x0000000000037941 */ /* 0x000fea0003800200 */
.L_x_4143:
        /* <DEDUP_REMOVED lines=13> */
.L_x_4146:
[----:B------:R-:W-:Y:S05]  /*8660*/  BSYNC.RECONVERGENT B3 ;  /* 0x0000000000037941 */ /* 0x000fea0003800200 */
.L_x_4145:
[----:B------:R-:W-:Y:S02]  /*8670*/  HFMA2 R13, -RZ, RZ, 0, 0 ;  /* 0x00000000ff0d7431 */ /* 0x000fe400000001ff */
[----:B------:R-:W-:Y:S01]  /*8680*/  IMAD R14, R5, UR48, RZ ;  /* 0x00000030050e7c24 */ /* 0x000fe2000f8e02ff */
[----:B-1----:R-:W-:Y:S01]  /*8690*/  @!P0 R2UR UR4, R42 ;  /* 0x000000002a0482ca */ /* 0x002fe200000e0000 */
[----:B------:R-:W-:Y:S01]  /*86a0*/  IMAD.MOV.U32 R12, RZ, RZ, R2 ;  /* 0x000000ffff0c7224 */ /* 0x000fe200078e0002 */
[----:B------:R-:W-:Y:S01]  /*86b0*/  @!P0 R2UR UR5, R43 ;  /* 0x000000002b0582ca */ /* 0x000fe200000e0000 */
[----:B------:R-:W-:Y:S01]  /*86c0*/  IMAD R15, R3, UR49, R14 ;  /* 0x00000031030f7c24 */ /* 0x000fe2000f8e020e */
[----:B------:R-:W-:Y:S01]  /*86d0*/  ISETP.GE.U32.AND P4, PT, R6, UR44, PT ;  /* 0x0000002c06007c0c */ /* 0x000fe2000bf86070 */
[C---:B------:R-:W-:Y:S01]  /*86e0*/  VIADD R22, R2.reuse, 0x20 ;  /* 0x0000002002167836 */ /* 0x040fe20000000000 */
[----:B------:R-:W-:Y:S01]  /*86f0*/  ISETP.GE.U32.AND P5, PT, R7, UR44, PT ;  /* 0x0000002c07007c0c */ /* 0x000fe2000bfa6070 */
[----:B------:R-:W-:Y:S01]  /*8700*/  VIADD R20, R2, 0x40 ;  /* 0x0000004002147836 */ /* 0x000fe20000000000 */
[----:B------:R-:W-:Y:S01]  /*8710*/  ISETP.GE.U32.AND P6, PT, R8, UR44, PT ;  /* 0x0000002c08007c0c */ /* 0x000fe2000bfc6070 */
        /* <DEDUP_REMOVED lines=8> */
[----:B------:R-:W-:-:S02]  /*87a0*/  ISETP.GE.U32.AND P3, PT, R4, UR44, PT ;  /* 0x0000002c04007c0c */ /* 0x000fc4000bf66070 */
[----:B------:R-:W-:Y:S01]  /*87b0*/  ISETP.GE.AND.EX P2, PT, RZ, UR45, PT, P2 ;  /* 0x0000002dff007c0c */ /* 0x000fe2000bf46320 */
[----:B------:R0:W-:Y:S01]  /*87c0*/  @!P0 STG.E desc[UR4][R14.64], R35 ;  /* 0x000000230e008986 */ /* 0x0001e2000c101904 */
[----:B------:R-:W-:Y:S02]  /*87d0*/  ISETP.GE.AND.EX P3, PT, RZ, UR45, PT, P3 ;  /* 0x0000002dff007c0c */ /* 0x000fe4000bf66330 */
[----:B------:R-:W-:Y:S02]  /*87e0*/  ISETP.GE.AND.EX P4, PT, RZ, UR45, PT, P4 ;  /* 0x0000002dff007c0c */ /* 0x000fe4000bf86340 */
[----:B------:R-:W-:Y:S02]  /*87f0*/  ISETP.GE.AND.EX P5, PT, RZ, UR45, PT, P5 ;  /* 0x0000002dff007c0c */ /* 0x000fe4000bfa6350 */
[----:B------:R-:W-:Y:S02]  /*8800*/  ISETP.GE.AND.EX P6, PT, RZ, UR45, PT, P6 ;  /* 0x0000002dff007c0c */ /* 0x000fe4000bfc6360 */
[----:B------:R-:W-:-:S02]  /*8810*/  ISETP.GE.U32.AND P0, PT, R12, UR44, PT ;  /* 0x0000002c0c007c0c */ /* 0x000fc4000bf06070 */
[C---:B------:R-:W-:Y:S02]  /*8820*/  @!P1 R2UR UR6, R42.reuse ;  /* 0x000000002a0692ca */ /* 0x040fe400000e0000 */
[----:B------:R-:W-:Y:S02]  /*8830*/  ISETP.GE.AND.EX P0, PT, RZ, UR45, PT, P0 ;  /* 0x0000002dff007c0c */ /* 0x000fe4000bf06300 */
        /* <DEDUP_REMOVED lines=56> */
.L_x_4089:
[----:B------:R-:W-:Y:S05]  /*8bc0*/  EXIT ;  /* 0x000000000000794d */ /* 0x000fea0003800000 */
.L_x_4118:
[----:B------:R-:W-:Y:S01]  /*8bd0*/  BSSY B1, `(.L_x_4148) ;  /* 0x0000007000017945 */ /* 0x000fe20003800000 */
[----:B------:R-:W-:Y:S01]  /*8be0*/  IMAD.MOV.U32 R12, RZ, RZ, 0x10 ;  /* 0x00000010ff0c7424 */ /* 0x000fe200078e00ff */
[----:B------:R-:W-:Y:S01]  /*8bf0*/  MOV R11, 0x1f ;  /* 0x0000001f000b7802 */ /* 0x000fe20000000f00 */
[----:B------:R-:W-:-:S07]  /*8c00*/  IMAD.MOV.U32 R15, RZ, RZ, -0x1 ;  /* 0xffffffffff0f7424 */ /* 0x000fce00078e00ff */
[----:B-1----:R-:W-:Y:S05]  /*8c10*/  WARPSYNC.COLLECTIVE R15, `(.L_x_4149) ;  /* 0x000000000f087348 */ /* 0x002fea0003c00000 */
[----:B------:R0:W2:Y:S02]  /*8c20*/  SHFL.BFLY P6, R14, R13, R12, R11 ;  /* 0x0c00000c0d0e7389 */ /* 0x0000a400000c000b */
[----:B012---:R-:W-:Y:S05]  /*8c30*/  ENDCOLLECTIVE ;  /* 0x000000000000791b */ /* 0x007fea0003800000 */
.L_x_4149:
[----:B------:R-:W-:Y:S05]  /*8c40*/  BSYNC B1 ;  /* 0x0000000000017941 */ /* 0x000fea0003800000 */
.L_x_4148:
[----:B------:R-:W-:Y:S01]  /*8c50*/  HFMA2 R11, -RZ, RZ, 0, 1.847743988037109375e-06 ;  /* 0x0000001fff0b7431 */ /* 0x000fe200000001ff */
[----:B------:R-:W-:Y:S01]  /*8c60*/  FMNMX R13, R14, R13, !PT ;  /* 0x0000000d0e0d7209 */ /* 0x000fe20007800000 */
[----:B------:R-:W-:Y:S02]  /*8c70*/  IMAD.MOV.U32 R12, RZ, RZ, 0x8 ;  /* 0x00000008ff0c7424 */ /* 0x000fe400078e00ff */
[----:B------:R-:W-:-:S07]  /*8c80*/  IMAD.MOV.U32 R15, RZ, RZ, -0x1 ;  /* 0xffffffffff0f7424 */ /* 0x000fce00078e00ff */
[----:B------:R-:W-:Y:S05]  /*8c90*/  WARPSYNC.COLLECTIVE R15, `(.L_x_4150) ;  /* 0x000000000f087348 */ /* 0x000fea0003c00000 */
[----:B------:R0:W1:Y:S02]  /*8ca0*/  SHFL.BFLY P6, R14, R13, R12, R11 ;  /* 0x0c00000c0d0e7389 */ /* 0x00006400000c000b */
[----:B01----:R-:W-:Y:S05]  /*8cb0*/  ENDCOLLECTIVE ;  /* 0x000000000000791b */ /* 0x003fea0003800000 */
.L_x_4150:
[----:B------:R-:W-:Y:S02]  /*8cc0*/  MOV R12, 0x4 ;  /* 0x00000004000c7802 */ /* 0x000fe40000000f00 */
[----:B------:R-:W-:-:S05]  /*8cd0*/  FMNMX R28, R13, R14, !PT ;  /* 0x0000000e0d1c7209 */ /* 0x000fca0007800000 */
[----:B------:R-:W-:-:S07]  /*8ce0*/  IMAD.MOV.U32 R13, RZ, RZ, R28 ;  /* 0x000000ffff0d7224 */ /* 0x000fce00078e001c */
[----:B------:R-:W-:Y:S05]  /*8cf0*/  WARPSYNC.COLLECTIVE R15, `(.L_x_4151) ;  /* 0x000000000f087348 */ /* 0x000fea0003c00000 */
[----:B------:R0:W1:Y:S02]  /*8d00*/  SHFL.BFLY P6, R14, R13, R12, R11 ;  /* 0x0c00000c0d0e7389 */ /* 0x00006400000c000b */
[----:B01----:R-:W-:Y:S05]  /*8d10*/  ENDCOLLECTIVE ;  /* 0x000000000000791b */ /* 0x003fea0003800000 */
.L_x_4151:
[----:B------:R-:W-:Y:S01]  /*8d20*/  IMAD.MOV.U32 R12, RZ, RZ, 0x2 ;  /* 0x00000002ff0c7424 */ /* 0x000fe200078e00ff */
[----:B------:R-:W-:-:S05]  /*8d30*/  FMNMX R29, R28, R14, !PT ;  /* 0x0000000e1c1d7209 */ /* 0x000fca0007800000 */
[----:B------:R-:W-:-:S07]  /*8d40*/  IMAD.MOV.U32 R13, RZ, RZ, R29 ;  /* 0x000000ffff0d7224 */ /* 0x000fce00078e001d */
[----:B------:R-:W-:Y:S05]  /*8d50*/  WARPSYNC.COLLECTIVE R15, `(.L_x_4152) ;  /* 0x000000000f087348 */ /* 0x000fea0003c00000 */
[----:B------:R0:W1:Y:S02]  /*8d60*/  SHFL.BFLY P6, R14, R13, R12, R11 ;  /* 0x0c00000c0d0e7389 */ /* 0x00006400000c000b */
[----:B01----:R-:W-:Y:S05]  /*8d70*/  ENDCOLLECTIVE ;  /* 0x000000000000791b */ /* 0x003fea0003800000 */
.L_x_4152:
[----:B------:R-:W-:Y:S01]  /*8d80*/  IMAD.MOV.U32 R12, RZ, RZ, 0x1 ;  /* 0x00000001ff0c7424 */ /* 0x000fe200078e00ff */
[----:B------:R-:W-:-:S04]  /*8d90*/  FMNMX R30, R29, R14, !PT ;  /* 0x0000000e1d1e7209 */ /* 0x000fc80007800000 */
[----:B------:R-:W-:-:S07]  /*8da0*/  MOV R13, R30 ;  /* 0x0000001e000d7202 */ /* 0x000fce0000000f00 */
[----:B------:R-:W-:Y:S05]  /*8db0*/  WARPSYNC.COLLECTIVE R15, `(.L_x_4153) ;  /* 0x000000000f087348 */ /* 0x000fea0003c00000 */
[----:B------:R0:W1:Y:S02]  /*8dc0*/  SHFL.BFLY P6, R14, R13, R12, R11 ;  /* 0x0c00000c0d0e7389 */ /* 0x00006400000c000b */
[----:B01----:R-:W-:Y:S05]  /*8dd0*/  ENDCOLLECTIVE ;  /* 0x000000000000791b */ /* 0x003fea0003800000 */
.L_x_4153:
        /* <DEDUP_REMOVED lines=21> */
[----:B------:R-:W-:Y:S02]  /*8f30*/  FADD R34, -R29, R34 ;  /* 0x000000221d227221 */ /* 0x000fe40000000100 */
        /* <DEDUP_REMOVED lines=127> */
.L_x_4154:
[----:B------:R-:W-:Y:S02]  /*9730*/  IMAD.MOV.U32 R12, RZ, RZ, 0x8 ;  /* 0x00000008ff0c7424 */ /* 0x000fe400078e00ff */
[----:B------:R-:W-:-:S05]  /*9740*/  FADD R34, R13, R14 ;  /* 0x0000000e0d227221 */ /* 0x000fca0000000000 */
[----:B------:R-:W-:-:S07]  /*9750*/  MOV R13, R34 ;  /* 0x00000022000d7202 */ /* 0x000fce0000000f00 */
[----:B------:R-:W-:Y:S05]  /*9760*/  WARPSYNC.COLLECTIVE R15, `(.L_x_4155) ;  /* 0x000000000f087348 */ /* 0x000fea0003c00000 */
[----:B------:R0:W1:Y:S02]  /*9770*/  SHFL.BFLY P6, R14, R13, R12, R11 ;  /* 0x0c00000c0d0e7389 */ /* 0x00006400000c000b */
[----:B01----:R-:W-:Y:S05]  /*9780*/  ENDCOLLECTIVE ;  /* 0x000000000000791b */ /* 0x003fea0003800000 */
.L_x_4155:
[----:B------:R-:W-:Y:S02]  /*9790*/  HFMA2 R12, -RZ, RZ, 0, 2.384185791015625e-07 ;  /* 0x00000004ff0c7431 */ /* 0x000fe400000001ff */
[----:B------:R-:W-:-:S04]  /*97a0*/  FADD R35, R34, R14 ;  /* 0x0000000e22237221 */ /* 0x000fc80000000000 */
[----:B------:R-:W-:-:S07]  /*97b0*/  IMAD.MOV.U32 R13, RZ, RZ, R35 ;  /* 0x000000ffff0d7224 */ /* 0x000fce00078e0023 */
[----:B------:R-:W-:Y:S05]  /*97c0*/  WARPSYNC.COLLECTIVE R15, `(.L_x_4156) ;  /* 0x000000000f087348 */ /* 0x000fea0003c00000 */
[----:B------:R0:W1:Y:S02]  /*97d0*/  SHFL.BFLY P6, R14, R13, R12, R11 ;  /* 0x0c00000c0d0e7389 */ /* 0x00006400000c000b */
[----:B01----:R-:W-:Y:S05]  /*97e0*/  ENDCOLLECTIVE ;  /* 0x000000000000791b */ /* 0x003fea0003800000 */
.L_x_4156:
[----:B------:R-:W-:Y:S02]  /*97f0*/  IMAD.MOV.U32 R12, RZ, RZ, 0x2 ;  /* 0x00000002ff0c7424 */ /* 0x000fe400078e00ff */
[----:B------:R-:W-:-:S04]  /*9800*/  FADD R36, R35, R14 ;  /* 0x0000000e23247221 */ /* 0x000fc80000000000 */
[----:B------:R-:W-:-:S07]  /*9810*/  IMAD.MOV.U32 R13, RZ, RZ, R36 ;  /* 0x000000ffff0d7224 */ /* 0x000fce00078e0024 */
[----:B------:R-:W-:Y:S05]  /*9820*/  WARPSYNC.COLLECTIVE R15, `(.L_x_4157) ;  /* 0x000000000f087348 */ /* 0x000fea0003c00000 */
[----:B------:R0:W1:Y:S02]  /*9830*/  SHFL.BFLY P6, R14, R13, R12, R11 ;  /* 0x0c00000c0d0e7389 */ /* 0x00006400000c000b */
[----:B01----:R-:W-:Y:S05]  /*9840*/  ENDCOLLECTIVE ;  /* 0x000000000000791b */ /* 0x003fea0003800000 */
.L_x_4157:
[----:B------:R-:W-:Y:S02]  /*9850*/  IMAD.MOV.U32 R12, RZ, RZ, 0x1 ;  /* 0x00000001ff0c7424 */ /* 0x000fe400078e00ff */
[----:B------:R-:W-:-:S05]  /*9860*/  FADD R37, R36, R14 ;  /* 0x0000000e24257221 */ /* 0x000fca0000000000 */
[----:B------:R-:W-:-:S07]  /*9870*/  MOV R13, R37 ;  /* 0x00000025000d7202 */ /* 0x000fce0000000f00 */
[----:B------:R-:W-:Y:S05]  /*9880*/  WARPSYNC.COLLECTIVE R15, `(.L_x_4158) ;  /* 0x000000000f087348 */ /* 0x000fea0003c00000 */
[----:B------:R0:W1:Y:S02]  /*9890*/  SHFL.BFLY P6, R14, R13, R12, R11 ;  /* 0x0c00000c0d0e7389 */ /* 0x00006400000c000b */
[----:B01----:R-:W-:Y:S05]  /*98a0*/  ENDCOLLECTIVE ;  /* 0x000000000000791b */ /* 0x003fea0003800000 */
.L_x_4158:
[----:B------:R-:W-:Y:S05]  /*98b0*/  BRA `(.L_x_4159) ;  /* 0xffffffe000287947 */ /* 0x000fea000383ffff */
        .weak           $__internal_46_$__cuda_sm3x_div_rn_noftz_f32_slowpath
        .type           $__internal_46_$__cuda_sm3x_div_rn_noftz_f32_slowpath,@function
        .size           $__internal_46_$__cuda_sm3x_div_rn_noftz_f32_slowpath,(.L_x_37423 - $__internal_46_$__cuda_sm3x_div_rn_noftz_f32_slowpath)
$__internal_46_$__cuda_sm3x_div_rn_noftz_f32_slowpath:
        /* <DEDUP_REMOVED lines=34> */
.L_x_4161:
        /* <DEDUP_REMOVED lines=8> */
[----:B------:R-:W-:Y:S01]  /*9b60*/  FFMA R23, R53, R38, R53 ;  /* 0x0000002635177223 */ /* 0x000fe20000000035 */
[----:B------:R-:W-:-:S03]  /*9b70*/  IADD3 R53, PT, PT, R36, 0x7f, -R13 ;  /* 0x0000007f24357810 */ /* 0x000fc60007ffe80d */
[----:B------:R-:W-:Y:S02]  /*9b80*/  FFMA R38, R11, R23, RZ ;  /* 0x000000170b267223 */ /* 0x000fe400000000ff */
[----:B------:R-:W-:Y:S02]  /*9b90*/  IMAD.IADD R53, R53, 0x1, R34 ;  /* 0x0000000135357824 */ /* 0x000fe400078e0222 */
        /* <DEDUP_REMOVED lines=39> */
.L_x_4168:
[----:B------:R-:W-:-:S04]  /*9e10*/  LOP3.LUT R12, R12, 0x80000000, RZ, 0xc0, !PT ;  /* 0x800000000c0c7812 */ /* 0x000fc800078ec0ff */
[----:B------:R-:W-:Y:S01]  /*9e20*/  LOP3.LUT R12, R12, 0x7f800000, RZ, 0xfc, !PT ;  /* 0x7f8000000c0c7812 */ /* 0x000fe200078efcff */
[----:B------:R-:W-:Y:S06]  /*9e30*/  BRA `(.L_x_4169) ;  /* 0x0000000000047947 */ /* 0x000fec0003800000 */
.L_x_4167:
[----:B------:R-:W-:-:S07]  /*9e40*/  IMAD R12, R53, 0x800000, R12 ;  /* 0x00800000350c7824 */ /* 0x000fce00078e020c */
.L_x_4169:
[----:B------:R-:W-:Y:S05]  /*9e50*/  BSYNC.RECONVERGENT B2 ;  /* 0x0000000000027941 */ /* 0x000fea0003800200 */
.L_x_4166:
[----:B------:R-:W-:Y:S05]  /*9e60*/  BRA `(.L_x_4170) ;  /* 0x0000000000207947 */ /* 0x000fea0003800000 */
.L_x_4165:
[----:B------:R-:W-:-:S04]  /*9e70*/  LOP3.LUT R12, R12, 0x80000000, R23, 0x48, !PT ;  /* 0x800000000c0c7812 */ /* 0x000fc800078e4817 */
[----:B------:R-:W-:Y:S01]  /*9e80*/  LOP3.LUT R12, R12, 0x7f800000, RZ, 0xfc, !PT ;  /* 0x7f8000000c0c7812 */ /* 0x000fe200078efcff */
[----:B------:R-:W-:Y:S06]  /*9e90*/  BRA `(.L_x_4170) ;  /* 0x0000000000147947 */ /* 0x000fec0003800000 */
.L_x_4164:
[----:B------:R-:W-:Y:S01]  /*9ea0*/  LOP3.LUT R12, R12, 0x80000000, R23, 0x48, !PT ;  /* 0x800000000c0c7812 */ /* 0x000fe200078e4817 */
[----:B------:R-:W-:Y:S06]  /*9eb0*/  BRA `(.L_x_4170) ;  /* 0x00000000000c7947 */ /* 0x000fec0003800000 */
.L_x_4163:
[----:B------:R-:W0:Y:S01]  /*9ec0*/  MUFU.RSQ R12, -QNAN ;  /* 0xffc00000000c7908 */ /* 0x000e220000001400 */
[----:B------:R-:W-:Y:S05]  /*9ed0*/  BRA `(.L_x_4170) ;  /* 0x0000000000047947 */ /* 0x000fea0003800000 */
.L_x_4162:
[----:B------:R-:W-:-:S07]  /*9ee0*/  FADD.FTZ R12, R23, R12 ;  /* 0x0000000c170c7221 */ /* 0x000fce0000010000 */
.L_x_4170:
[----:B------:R-:W-:Y:S05]  /*9ef0*/  BSYNC.RECONVERGENT B1 ;  /* 0x0000000000017941 */ /* 0x000fea0003800200 */
.L_x_4160:
[----:B0-----:R-:W-:Y:S01]  /*9f00*/  IMAD.MOV.U32 R11, RZ, RZ, R12 ;  /* 0x000000ffff0b7224 */ /* 0x001fe200078e000c */
[----:B------:R-:W-:Y:S01]  /*9f10*/  MOV R12, R15 ;  /* 0x0000000f000c7202 */ /* 0x000fe20000000f00 */
[----:B------:R-:W-:-:S04]  /*9f20*/  IMAD.MOV.U32 R13, RZ, RZ, 0x0 ;  /* 0x00000000ff0d7424 */ /* 0x000fc800078e00ff */
[----:B------:R-:W-:Y:S05]  /*9f30*/  RET.REL.NODEC R12 `(_Z15SoftmaxWarpImplI22BroadcastScaleMaskLoadIffbLm4EiE11DirectStoreIffEfLi1ELi14ELi32ELi1ELb1EL9Algorithm0EEvT_T0_ll) ;  /* 0xffffff600c307950 */ /* 0x000fea0003c3ffff */
.L_x_4171:
        /* <DEDUP_REMOVED lines=12> */
.L_x_37423:


//--------------------- .text._Z15SoftmaxWarpImplI22BroadcastScaleMaskLoadIffbLm4EiE11DirectStoreIffEfLi1ELi14ELi32ELi1ELb0EL9Algorithm0EEvT_T0_ll --------------------------
	.section	.text._Z15SoftmaxWarpImplI22BroadcastScaleMaskLoadIffbLm4EiE11DirectStoreIffEfLi1ELi14ELi32ELi1ELb0EL9Algorithm0EEvT_T0_ll,"ax",@progbits
	.align	128
        .global         _Z15SoftmaxWarpImplI22BroadcastScaleMaskLoadIffbLm4EiE11DirectStoreIffEfLi1ELi14ELi32ELi1ELb0EL9Algorithm0EEvT_T0_ll
        .type           _Z15SoftmaxWarpImplI22BroadcastScaleMaskLoadIffbLm4EiE11DirectStoreIffEfLi1ELi14ELi32ELi1ELb0EL9Algorithm0EEvT_T0_ll,@function
        .size           _Z15SoftmaxWarpImplI22BroadcastScaleMaskLoadIffbLm4EiE11DirectStoreIffEfLi1ELi14ELi32ELi1ELb0EL9Algorithm0EEvT_T0_ll,(.L_x_37424 - _Z15SoftmaxWarpImplI22BroadcastScaleMaskLoadIffbLm4EiE11DirectStoreIffEfLi1ELi14ELi32ELi1ELb0EL9Algorithm0EEvT_T0_ll)
        .other          _Z15SoftmaxWarpImplI22BroadcastScaleMaskLoadIffbLm4EiE11DirectStoreIffEfLi1ELi14ELi32ELi1ELb0EL9Algorithm0EEvT_T0_ll,@"STO_CUDA_ENTRY STV_DEFAULT"
_Z15SoftmaxWarpImplI22BroadcastScaleMaskLoadIffbLm4EiE11DirectStoreIffEfLi1ELi14ELi32ELi1ELb0EL9Algorithm0EEvT_T0_ll:
.text._Z15SoftmaxWarpImplI22BroadcastScaleMaskLoadIffbLm4EiE11DirectStoreIffEfLi1ELi14ELi32ELi1ELb0EL9Algorithm0EEvT_T0_ll:
        /* <DEDUP_REMOVED lines=12> */
[----:B------:R-:W0:Y:S01]  /*00c0*/  LDCU.128 UR48, c[0x0][0x380] ;  /* 0x00007000ff3077ac */ /* 0x000e220008000c00 */
[----:B------:R-:W0:Y:S04]  /*00d0*/  LDCU.128 UR52, c[0x0][0x400] ;  /* 0x00008000ff3477ac */ /* 0x000e280008000c00 */
        /* <DEDUP_REMOVED lines=17> */
.L_x_4172:
        /* <DEDUP_REMOVED lines=14> */
.L_x_4203:
        /* <DEDUP_REMOVED lines=8> */
[----:B------:R-:W-:Y:S02]  /*0350*/  ISETP.NE.AND P5, PT, RZ, UR59, PT ;  /* 0x0000003bff007c0c */ /* 0x000fe4000bfa5270 */
[----:B------:R-:W-:-:S02]  /*0360*/  IABS R9, R4 ;  /* 0x0000000400097213 */ /* 0x000fc40000000000 */
[----:B------:R-:W-:Y:S02]  /*0370*/  IABS R12, R5 ;  /* 0x00000005000c7213 */ /* 0x000fe40000000000 */
[----:B------:R-:W-:Y:S02]  /*0380*/  SHF.R.S64 R15, RZ, 0x1e, R4 ;  /* 0x0000001eff0f7819 */ /* 0x000fe40000001004 */
[----:B-1----:R-:W-:Y:S01]  /*0390*/  R2UR UR14, R20 ;  /* 0x00000000140e72ca */ /* 0x002fe200000e0000 */
[----:B------:R-:W0:Y:S01]  /*03a0*/  I2F.RP R0, UR11 ;  /* 0x0000000b00007d06 */ /* 0x000e220008209400 */
[----:B------:R-:W-:-:S07]  /*03b0*/  R2UR UR15, R21 ;  /* 0x00000000150f72ca */ /* 0x000fce00000e0000 */
[----:B------:R-:W1:Y:S08]  /*03c0*/  I2F.RP R3, UR10 ;  /* 0x0000000a00037d06 */ /* 0x000e700008209400 */
[----:B0-----:R-:W0:Y:S08]  /*03d0*/  MUFU.RCP R0, R0 ;  /* 0x0000000000007308 */ /* 0x001e300000001000 */
[----:B-1----:R-:W-:Y:S01]  /*03e0*/  MUFU.RCP R3, R3 ;  /* 0x0000000300037308 */ /* 0x002fe20000001000 */
[----:B0-----:R-:W-:Y:S01]  /*03f0*/  VIADD R2, R0, 0xffffffe ;  /* 0x0ffffffe00027836 */ /* 0x001fe20000000000 */
[----:B------:R-:W-:-:S06]  /*0400*/  IABS R0, R6 ;  /* 0x0000000600007213 */ /* 0x000fcc0000000000 */
[----:B------:R-:W0:Y:S02]  /*0410*/  F2I.FTZ.U32.TRUNC.NTZ R2, R2 ;  /* 0x0000000200027305 */ /* 0x000e24000021f000 */
[----:B0-----:R-:W-:-:S13]  /*0420*/  R2UR UR5, R2 ;  /* 0x00000000020572ca */ /* 0x001fda00000e0000 */
[----:B------:R-:W-:-:S04]  /*0430*/  UIADD3 UR6, UPT, UPT, URZ, -UR5, URZ ;  /* 0x80000005ff067290 */ /* 0x000fc8000fffe0ff */
[----:B------:R-:W-:-:S04]  /*0440*/  UIMAD UR6, UR6, UR11, URZ ;  /* 0x0000000b060672a4 */ /* 0x000fc8000f8e02ff */
[----:B------:R-:W-:-:S06]  /*0450*/  UIMAD.WIDE.U32 UR6, UR5, UR6, UR4 ;  /* 0x00000006050672a5 */ /* 0x000fcc000f8e0004 */
[----:B------:R-:W-:-:S04]  /*0460*/  IMAD.HI.U32 R2, R0, UR7, RZ ;  /* 0x0000000700027c27 */ /* 0x000fc8000f8e00ff */
[----:B------:R-:W-:Y:S01]  /*0470*/  IMAD.HI.U32 R8, R9, UR7, RZ ;  /* 0x0000000709087c27 */ /* 0x000fe2000f8e00ff */
[----:B------:R-:W-:-:S03]  /*0480*/  IADD3 R7, PT, PT, -R2, RZ, RZ ;  /* 0x000000ff02077210 */ /* 0x000fc60007ffe1ff */
[----:B------:R-:W-:Y:S02]  /*0490*/  IMAD.MOV R10, RZ, RZ, -R8 ;  /* 0x000000ffff0a7224 */ /* 0x000fe400078e0a08 */
[----:B------:R-:W-:Y:S01]  /*04a0*/  IMAD R0, R7, UR11, R0 ;  /* 0x0000000b07007c24 */ /* 0x000fe2000f8e0200 */
[----:B------:R-:W-:Y:S01]  /*04b0*/  IADD3 R7, PT, PT, R3, 0xffffffe, RZ ;  /* 0x0ffffffe03077810 */ /* 0x000fe20007ffe0ff */
[----:B------:R-:W-:Y:S01]  /*04c0*/  IMAD R9, R10, UR11, R9 ;  /* 0x0000000b0a097c24 */ /* 0x000fe2000f8e0209 */
[----:B------:R-:W-:Y:S01]  /*04d0*/  LOP3.LUT R3, R6, UR59, RZ, 0x3c, !PT ;  /* 0x0000003b06037c12 */ /* 0x000fe2000f8e3cff */
[----:B------:R-:W-:Y:S01]  /*04e0*/  IMAD.HI.U32 R11, R12, UR7, RZ ;  /* 0x000000070c0b7c27 */ /* 0x000fe2000f8e00ff */
[----:B------:R-:W-:Y:S02]  /*04f0*/  ISETP.LT.U32.AND P1, PT, R0, UR11, PT ;  /* 0x0000000b00007c0c */ /* 0x000fe4000bf21070 */
[----:B------:R-:W-:Y:S01]  /*0500*/  ISETP.LT.U32.AND P2, PT, R9, UR11, PT ;  /* 0x0000000b09007c0c */ /* 0x000fe2000bf41070 */
[----:B------:R-:W-:Y:S01]  /*0510*/  IMAD.MOV R13, RZ, RZ, -R11 ;  /* 0x000000ffff0d7224 */ /* 0x000fe200078e0a0b */
[----:B------:R-:W0:Y:S01]  /*0520*/  F2I.FTZ.U32.TRUNC.NTZ R7, R7 ;  /* 0x0000000700077305 */ /* 0x000e22000021f000 */
[----:B------:R-:W-:-:S02]  /*0530*/  ISETP.GE.AND P3, PT, R3, RZ, PT ;  /* 0x000000ff0300720c */ /* 0x000fc40003f66270 */
[----:B------:R-:W-:Y:S01]  /*0540*/  IMAD R10, R13, UR11, R12 ;  /* 0x0000000b0d0a7c24 */ /* 0x000fe2000f8e020c */
[----:B------:R-:W-:-:S04]  /*0550*/  LOP3.LUT R3, R4, UR59, RZ, 0x3c, !PT ;  /* 0x0000003b04037c12 */ /* 0x000fc8000f8e3cff */
[----:B------:R-:W-:Y:S01]  /*0560*/  ISETP.LT.U32.AND P0, PT, R10, UR11, PT ;  /* 0x0000000b0a007c0c */ /* 0x000fe2000bf01070 */
[----:B------:R-:W-:Y:S02]  /*0570*/  @!P1 VIADD R0, R0, -UR11 ;  /* 0x8000000b00009c36 */ /* 0x000fe40008000000 */
[----:B------:R-:W-:Y:S01]  /*0580*/  @!P2 IADD3 R9, PT, PT, R9, -UR11, RZ ;  /* 0x8000000b0909ac10 */ /* 0x000fe2000fffe0ff */
[----:B------:R-:W-:Y:S02]  /*0590*/  @!P1 VIADD R2, R2, 0x1 ;  /* 0x0000000102029836 */ /* 0x000fe40000000000 */
[----:B------:R-:W-:Y:S01]  /*05a0*/  ISETP.GE.U32.AND P4, PT, R0, UR11, PT ;  /* 0x0000000b00007c0c */ /* 0x000fe2000bf86070 */
[----:B------:R-:W-:Y:S01]  /*05b0*/  @!P2 VIADD R8, R8, 0x1 ;  /* 0x000000010808a836 */ /* 0x000fe20000000000 */
[----:B------:R-:W-:Y:S02]  /*05c0*/  ISETP.GE.U32.AND P1, PT, R9, UR11, PT ;  /* 0x0000000b09007c0c */ /* 0x000fe4000bf26070 */
[----:B------:R-:W-:-:S02]  /*05d0*/  IABS R0, UR61 ;  /* 0x0000003d00007c13 */ /* 0x000fc40008000000 */
[----:B0-----:R-:W-:Y:S01]  /*05e0*/  R2UR UR5, R7 ;  /* 0x00000000070572ca */ /* 0x001fe200000e0000 */
[----:B------:R-:W-:Y:S01]  /*05f0*/  @!P0 VIADD R11, R11, 0x1 ;  /* 0x000000010b0b8836 */ /* 0x000fe20000000000 */
[----:B------:R-:W-:Y:S02]  /*0600*/  R2UR UR12, R0 ;  /* 0x00000000000c72ca */ /* 0x000fe400000e0000 */
[----:B------:R-:W-:Y:S02]  /*0610*/  LOP3.LUT R0, RZ, UR59, RZ, 0x33, !PT ;  /* 0x0000003bff007c12 */ /* 0x000fe4000f8e33ff */
[----:B------:R-:W-:Y:S01]  /*0620*/  @!P0 IADD3 R10, PT, PT, R10, -UR11, RZ ;  /* 0x8000000b0a0a8c10 */ /* 0x000fe2000fffe0ff */
[----:B------:R-:W-:Y:S01]  /*0630*/  @P4 VIADD R2, R2, 0x1 ;  /* 0x0000000102024836 */ /* 0x000fe20000000000 */
[----:B------:R-:W-:Y:S02]  /*0640*/  ISETP.GE.AND P4, PT, R3, RZ, PT ;  /* 0x000000ff0300720c */ /* 0x000fe40003f86270 */
[----:B------:R-:W-:Y:S01]  /*0650*/  LOP3.LUT R3, R5, UR59, RZ, 0x3c, !PT ;  /* 0x0000003b05037c12 */ /* 0x000fe2000f8e3cff */
[----:B------:R-:W-:Y:S01]  /*0660*/  @!P3 IMAD.MOV R2, RZ, RZ, -R2 ;  /* 0x000000ffff02b224 */ /* 0x000fe200078e0a02 */
[----:B------:R-:W-:Y:S01]  /*0670*/  ISETP.GE.U32.AND P2, PT, R10, UR11, PT ;  /* 0x0000000b0a007c0c */ /* 0x000fe2000bf46070 */
[----:B------:R-:W-:Y:S01]  /*0680*/  UIADD3 UR8, UPT, UPT, URZ, -UR5, URZ ;  /* 0x80000005ff087290 */ /* 0x000fe2000fffe0ff */
[----:B------:R-:W-:Y:S01]  /*0690*/  @P1 IADD3 R8, PT, PT, R8, 0x1, RZ ;  /* 0x0000000108081810 */ /* 0x000fe20007ffe0ff */
[----:B------:R-:W0:Y:S01]  /*06a0*/  I2F.RP R14, UR12 ;  /* 0x0000000c000e7d06 */ /* 0x000e220008209400 */
[----:B------:R-:W-:Y:S01]  /*06b0*/  SEL R9, R0, R2, !P5 ;  /* 0x0000000200097207 */ /* 0x000fe20006800000 */
[----:B------:R-:W-:Y:S01]  /*06c0*/  UIMAD UR8, UR8, UR10, URZ ;  /* 0x0000000a080872a4 */ /* 0x000fe2000f8e02ff */
[----:B------:R-:W-:-:S03]  /*06d0*/  ISETP.GE.AND P1, PT, R3, RZ, PT ;  /* 0x000000ff0300720c */ /* 0x000fc60003f26270 */
[----:B------:R-:W-:Y:S01]  /*06e0*/  IMAD.MOV R3, RZ, RZ, -R9 ;  /* 0x000000ffff037224 */ /* 0x000fe200078e0a09 */
[----:B------:R-:W-:Y:S01]  /*06f0*/  @!P4 IADD3 R8, PT, PT, -R8, RZ, RZ ;  /* 0x000000ff0808c210 */ /* 0x000fe20007ffe1ff */
[----:B------:R-:W-:Y:S01]  /*0700*/  UIMAD.WIDE.U32 UR8, UR5, UR8, UR4 ;  /* 0x00000008050872a5 */ /* 0x000fe2000f8e0004 */
[----:B------:R-:W-:Y:S01]  /*0710*/  R2UR UR4, R20 ;  /* 0x00000000140472ca */ /* 0x000fe200000e0000 */
[----:B------:R-:W-:Y:S01]  /*0720*/  IMAD R10, R3, UR59, R6 ;  /* 0x0000003b030a7c24 */ /* 0x000fe2000f8e0206 */
[----:B------:R-:W-:Y:S01]  /*0730*/  SEL R2, R0, R8, !P5 ;  /* 0x0000000800027207 */ /* 0x000fe20006800000 */
[----:B------:R-:W-:Y:S01]  /*0740*/  @P2 VIADD R11, R11, 0x1 ;  /* 0x000000010b0b2836 */ /* 0x000fe20000000000 */
[----:B------:R-:W-:Y:S02]  /*0750*/  R2UR UR5, R21 ;  /* 0x00000000150572ca */ /* 0x000fe400000e0000 */
[----:B------:R-:W-:Y:S01]  /*0760*/  IABS R13, R10 ;  /* 0x0000000a000d7213 */ /* 0x000fe20000000000 */
[----:B------:R-:W-:Y:S01]  /*0770*/  IMAD.MOV.U32 R7, RZ, RZ, R11 ;  /* 0x000000ffff077224 */ /* 0x000fe200078e000b */
[----:B------:R-:W-:Y:S01]  /*0780*/  IADD3 R3, PT, PT, -R2, RZ, RZ ;  /* 0x000000ff02037210 */ /* 0x000fe20007ffe1ff */
[----:B0-----:R-:W0:Y:S02]  /*0790*/  MUFU.RCP R14, R14 ;  /* 0x0000000e000e7308 */ /* 0x001e240000001000 */
[----:B------:R-:W-:-:S04]  /*07a0*/  IMAD.HI.U32 R11, R13, UR9, RZ ;  /* 0x000000090d0b7c27 */ /* 0x000fc8000f8e00ff */
[----:B------:R-:W-:Y:S02]  /*07b0*/  @!P1 IMAD.MOV R7, RZ, RZ, -R7 ;  /* 0x000000ffff079224 */ /* 0x000fe400078e0a07 */
[----:B------:R-:W-:Y:S02]  /*07c0*/  IMAD R8, R3, UR59, R4 ;  /* 0x0000003b03087c24 */ /* 0x000fe4000f8e0204 */
[----:B------:R-:W-:Y:S01]  /*07d0*/  IMAD.MOV R12, RZ, RZ, -R11 ;  /* 0x000000ffff0c7224 */ /* 0x000fe200078e0a0b */
[----:B------:R-:W-:Y:S02]  /*07e0*/  SEL R7, R0, R7, !P5 ;  /* 0x0000000700077207 */ /* 0x000fe40006800000 */
[----:B------:R-:W-:Y:S01]  /*07f0*/  IABS R17, R8 ;  /* 0x0000000800117213 */ /* 0x000fe20000000000 */
[----:B------:R-:W-:Y:S01]  /*0800*/  IMAD R13, R12, UR10, R13 ;  /* 0x0000000a0c0d7c24 */ /* 0x000fe2000f8e020d */
[----:B------:R-:W-:-:S03]  /*0810*/  IADD3 R16, PT, PT, -R7, RZ, RZ ;  /* 0x000000ff07107210 */ /* 0x000fc60007ffe1ff */
[----:B------:R-:W-:Y:S01]  /*0820*/  IMAD.HI.U32 R12, R17, UR9, RZ ;  /* 0x00000009110c7c27 */ /* 0x000fe2000f8e00ff */
[----:B------:R-:W-:-:S03]  /*0830*/  ISETP.LT.U32.AND P1, PT, R13, UR10, PT ;  /* 0x0000000a0d007c0c */ /* 0x000fc6000bf21070 */
[----:B------:R-:W-:Y:S02]  /*0840*/  IMAD R3, R16, UR59, R5 ;  /* 0x0000003b10037c24 */ /* 0x000fe4000f8e0205 */
[----:B------:R-:W-:-:S03]  /*0850*/  IMAD.MOV R16, RZ, RZ, -R12 ;  /* 0x000000ffff107224 */ /* 0x000fc600078e0a0c */
[----:B------:R-:W-:Y:S01]  /*0860*/  IABS R19, R3 ;  /* 0x0000000300137213 */ /* 0x000fe20000000000 */
[----:B------:R-:W-:Y:S02]  /*0870*/  IMAD R17, R16, UR10, R17 ;  /* 0x0000000a10117c24 */ /* 0x000fe4000f8e0211 */
[----:B0-----:R-:W-:Y:S01]  /*0880*/  VIADD R16, R14, 0xffffffe ;  /* 0x0ffffffe0e107836 */ /* 0x001fe20000000000 */
[----:B------:R-:W-:Y:S01]  /*0890*/  IADD3 R14, P0, PT, R15, UR48, RZ ;  /* 0x000000300f0e7c10 */ /* 0x000fe2000ff1e0ff */
[----:B------:R-:W-:Y:S01]  /*08a0*/  IMAD.HI.U32 R18, R19, UR9, RZ ;  /* 0x0000000913127c27 */ /* 0x000fe2000f8e00ff */
[----:B------:R-:W-:Y:S02]  /*08b0*/  @!P1 IADD3 R13, PT, PT, R13, -UR10, RZ ;  /* 0x8000000a0d0d9c10 */ /* 0x000fe4000fffe0ff */
[----:B------:R-:W-:Y:S01]  /*08c0*/  ISETP.LT.U32.AND P4, PT, R17, UR10, PT ;  /* 0x0000000a11007c0c */ /* 0x000fe2000bf81070 */
[----:B------:R-:W0:Y:S01]  /*08d0*/  F2I.FTZ.U32.TRUNC.NTZ R16, R16 ;  /* 0x0000001000107305 */ /* 0x000e22000021f000 */
[----:B------:R-:W-:Y:S01]  /*08e0*/  ISETP.GE.U32.AND P2, PT, R13, UR10, PT ;  /* 0x0000000a0d007c0c */ /* 0x000fe2000bf46070 */
[----:B------:R-:W-:Y:S01]  /*08f0*/  IMAD.MOV R26, RZ, RZ, -R18 ;  /* 0x000000ffff1a7224 */ /* 0x000fe200078e0a12 */
[----:B------:R-:W-:-:S02]  /*0900*/  LOP3.LUT R13, R10, UR60, RZ, 0x3c, !PT ;  /* 0x0000003c0a0d7c12 */ /* 0x000fc4000f8e3cff */
[----:B------:R-:W-:Y:S01]  /*0910*/  LEA.HI.X.SX32 R15, R4, UR49, 0x2, P0 ;  /* 0x00000031040f7c11 */ /* 0x000fe200080f16ff */
[----:B------:R-:W-:Y:S01]  /*0920*/  @!P1 VIADD R11, R11, 0x1 ;  /* 0x000000010b0b9836 */ /* 0x000fe20000000000 */
[----:B------:R-:W-:Y:S01]  /*0930*/  ISETP.GE.AND P6, PT, R13, RZ, PT ;  /* 0x000000ff0d00720c */ /* 0x000fe20003fc6270 */
[----:B------:R-:W-:Y:S01]  /*0940*/  IMAD R19, R26, UR10, R19 ;  /* 0x0000000a1a137c24 */ /* 0x000fe2000f8e0213 */
[----:B------:R-:W-:Y:S01]  /*0950*/  SHF.R.S64 R4, RZ, 0x1e, R5 ;  /* 0x0000001eff047819 */ /* 0x000fe20000001005 */
[----:B------:R1:W2:Y:S03]  /*0960*/  LDG.E R14, desc[UR4][R14.64] ;  /* 0x000000040e0e7981 */ /* 0x0002a6000c1e1900 */
[----:B------:R-:W-:Y:S01]  /*0970*/  IADD3 R4, P0, PT, R4, UR48, RZ ;  /* 0x0000003004047c10 */ /* 0x000fe2000ff1e0ff */
[----:B------:R-:W-:Y:S01]  /*0980*/  @P2 VIADD R11, R11, 0x1 ;  /* 0x000000010b0b2836 */ /* 0x000fe20000000000 */
[----:B0-----:R-:W-:-:S02]  /*0990*/  R2UR UR5, R16 ;  /* 0x00000000100572ca */ /* 0x001fc400000e0000 */
[----:B------:R-:W-:Y:S02]  /*09a0*/  LEA.HI.X.SX32 R5, R5, UR49, 0x2, P0 ;  /* 0x0000003105057c11 */ /* 0x000fe400080f16ff */
[----:B------:R-:W-:Y:S02]  /*09b0*/  ISETP.LT.U32.AND P0, PT, R19, UR10, PT ;  /* 0x0000000a13007c0c */ /* 0x000fe4000bf01070 */
[----:B------:R-:W-:Y:S01]  /*09c0*/  @!P4 IADD3 R17, PT, PT, R17, -UR10, RZ ;  /* 0x8000000a1111cc10 */ /* 0x000fe2000fffe0ff */
[----:B------:R0:W3:Y:S01]  /*09d0*/  LDG.E R13, desc[UR14][R4.64] ;  /* 0x0000000e040d7981 */ /* 0x0000e2000c1e1900 */
[----:B------:R-:W-:Y:S02]  /*09e0*/  ISETP.NE.AND P3, PT, RZ, UR60, PT ;  /* 0x0000003cff007c0c */ /* 0x000fe4000bf65270 */
[----:B-1----:R-:W-:Y:S02]  /*09f0*/  LOP3.LUT R15, RZ, UR60, RZ, 0x33, !PT ;  /* 0x0000003cff0f7c12 */ /* 0x002fe4000f8e33ff */
[----:B------:R-:W-:-:S02]  /*0a00*/  @!P6 IADD3 R11, PT, PT, -R11, RZ, RZ ;  /* 0x000000ff0b0be210 */ /* 0x000fc40007ffe1ff */
[----:B------:R-:W-:Y:S02]  /*0a10*/  ISETP.GE.U32.AND P2, PT, R17, UR10, PT ;  /* 0x0000000a11007c0c */ /* 0x000fe4000bf46070 */
[----:B------:R-:W-:Y:S02]  /*0a20*/  SEL R17, R15, R11, !P3 ;  /* 0x0000000b0f117207 */ /* 0x000fe40005800000 */
[----:B------:R-:W-:Y:S01]  /*0a30*/  LOP3.LUT R16, R8, UR60, RZ, 0x3c, !PT ;  /* 0x0000003c08107c12 */ /* 0x000fe2000f8e3cff */
[----:B------:R-:W-:Y:S01]  /*0a40*/  UIADD3 UR6, UPT, UPT, URZ, -UR5, URZ ;  /* 0x80000005ff067290 */ /* 0x000fe2000fffe0ff */
[----:B0-----:R-:W-:Y:S01]  /*0a50*/  LOP3.LUT R4, R3, UR60, RZ, 0x3c, !PT ;  /* 0x0000003c03047c12 */ /* 0x001fe2000f8e3cff */
[----:B------:R-:W-:Y:S01]  /*0a60*/  IMAD.MOV R5, RZ, RZ, -R17 ;  /* 0x000000ffff057224 */ /* 0x000fe200078e0a11 */
[----:B------:R-:W-:Y:S01]  /*0a70*/  ISETP.GE.AND P1, PT, R16, RZ, PT ;  /* 0x000000ff1000720c */ /* 0x000fe20003f26270 */
[----:B------:R-:W-:Y:S02]  /*0a80*/  @!P0 VIADD R19, R19, -UR10 ;  /* 0x8000000a13138c36 */ /* 0x000fe40008000000 */
[----:B------:R-:W-:Y:S01]  /*0a90*/  @!P4 VIADD R12, R12, 0x1 ;  /* 0x000000010c0cc836 */ /* 0x000fe20000000000 */
[----:B------:R-:W-:Y:S01]  /*0aa0*/  ISETP.GE.AND P4, PT, R4, RZ, PT ;  /* 0x000000ff0400720c */ /* 0x000fe20003f86270 */
[----:B------:R-:W-:Y:S01]  /*0ab0*/  IMAD R4, R5, UR60, R10 ;  /* 0x0000003c05047c24 */ /* 0x000fe2000f8e020a */
[----:B------:R-:W-:Y:S01]  /*0ac0*/  UIMAD UR6, UR6, UR12, URZ ;  /* 0x0000000c060672a4 */ /* 0x000fe2000f8e02ff */
[----:B------:R-:W-:Y:S01]  /*0ad0*/  ISETP.GE.U32.AND P6, PT, R19, UR10, PT ;  /* 0x0000000a13007c0c */ /* 0x000fe2000bfc6070 */
[----:B------:R-:W-:Y:S01]  /*0ae0*/  UMOV UR4, URZ ;  /* 0x000000ff00047c82 */ /* 0x000fe20008000000 */
[----:B------:R-:W-:Y:S01]  /*0af0*/  UISETP.NE.U32.AND UP0, UPT, UR40, 0x1, UPT ;  /* 0x000000012800788c */ /* 0x000fe2000bf05070 */
[----:B------:R-:W-:Y:S01]  /*0b00*/  @P2 VIADD R12, R12, 0x1 ;  /* 0x000000010c0c2836 */ /* 0x000fe20000000000 */
[----:B------:R-:W-:Y:S01]  /*0b10*/  UIMAD.WIDE.U32 UR4, UR5, UR6, UR4 ;  /* 0x00000006050472a5 */ /* 0x000fe2000f8e0004 */
[----:B------:R-:W-:Y:S01]  /*0b20*/  IABS R11, R4 ;  /* 0x00000004000b7213 */ /* 0x000fe20000000000 */
[----:B------:R-:W-:Y:S01]  /*0b30*/  UISETP.NE.AND.EX UP0, UPT, UR41, URZ, UPT, UP0 ;  /* 0x000000ff2900728c */ /* 0x000fe2000bf05300 */
[----:B------:R-:W-:Y:S01]  /*0b40*/  @!P0 IADD3 R18, PT, PT, R18, 0x1, RZ ;  /* 0x0000000112128810 */ /* 0x000fe20007ffe0ff */
[----:B------:R-:W-:Y:S01]  /*0b50*/  UISETP.NE.U32.AND UP2, UPT, UR42, 0x1, UPT ;  /* 0x000000012a00788c */ /* 0x000fe2000bf45070 */
[----:B------:R-:W-:Y:S01]  /*0b60*/  @!P1 IADD3 R12, PT, PT, -R12, RZ, RZ ;  /* 0x000000ff0c0c9210 */ /* 0x000fe20007ffe1ff */
[----:B------:R-:W-:-:S02]  /*0b70*/  IMAD.HI.U32 R16, R11, UR5, RZ ;  /* 0x000000050b107c27 */ /* 0x000fc4000f8e00ff */
[----:B------:R-:W-:Y:S01]  /*0b80*/  UISETP.NE.AND.EX UP2, UPT, UR43, URZ, UPT, UP2 ;  /* 0x000000ff2b00728c */ /* 0x000fe2000bf45320 */
[----:B------:R-:W-:Y:S02]  /*0b90*/  PLOP3.LUT P0, PT, PT, PT, UP0, 0x40, 0x4 ;  /* 0x000000000004781c */ /* 0x000fe40003f0e808 */
[----:B------:R-:W-:Y:S01]  /*0ba0*/  SEL R19, R15, R12, !P3 ;  /* 0x0000000c0f137207 */ /* 0x000fe20005800000 */
[----:B------:R-:W-:Y:S01]  /*0bb0*/  @P6 VIADD R18, R18, 0x1 ;  /* 0x0000000112126836 */ /* 0x000fe20000000000 */
[----:B------:R-:W-:Y:S02]  /*0bc0*/  IADD3 R12, PT, PT, -R16, RZ, RZ ;  /* 0x000000ff100c7210 */ /* 0x000fe40007ffe1ff */
[----:B------:R-:W-:Y:S01]  /*0bd0*/  SEL R9, R9, RZ, !P0 ;  /* 0x000000ff09097207 */ /* 0x000fe20004000000 */
[----:B------:R-:W-:Y:S01]  /*0be0*/  @!P4 IMAD.MOV R18, RZ, RZ, -R18 ;  /* 0x000000ffff12c224 */ /* 0x000fe200078e0a12 */
[----:B------:R-:W-:Y:S01]  /*0bf0*/  PLOP3.LUT P2, PT, PT, PT, UP2, 0x40, 0x4 ;  /* 0x000000000004781c */ /* 0x000fe20003f4e828 */
[----:B------:R-:W-:Y:S01]  /*0c00*/  IMAD R12, R12, UR12, R11 ;  /* 0x0000000c0c0c7c24 */ /* 0x000fe2000f8e020b */
[----:B------:R-:W-:Y:S01]  /*0c10*/  PLOP3.LUT P0, PT, PT, PT, UP0, 0x40, 0x4 ;  /* 0x000000000004781c */ /* 0x000fe20003f0e808 */
[----:B------:R-:W-:Y:S01]  /*0c20*/  IMAD R10, R9, UR44, RZ ;  /* 0x0000002c090a7c24 */ /* 0x000fe2000f8e02ff */
[----:B------:R-:W-:Y:S01]  /*0c30*/  SEL R5, R17, RZ, !P2 ;  /* 0x000000ff11057207 */ /* 0x000fe20005000000 */
[----:B------:R-:W-:Y:S01]  /*0c40*/  IMAD.MOV R9, RZ, RZ, -R19 ;  /* 0x000000ffff097224 */ /* 0x000fe200078e0a13 */
[----:B------:R-:W-:-:S02]  /*0c50*/  SEL R18, R15, R18, !P3 ;  /* 0x000000120f127207 */ /* 0x000fc40005800000 */
[----:B------:R-:W-:Y:S01]  /*0c60*/  ISETP.LT.U32.AND P6, PT, R12, UR12, PT ;  /* 0x0000000c0c007c0c */ /* 0x000fe2000bfc1070 */
[----:B------:R-:W-:Y:S01]  /*0c70*/  IMAD R8, R9, UR60, R8 ;  /* 0x0000003c09087c24 */ /* 0x000fe2000f8e0208 */
[----:B------:R-:W-:Y:S02]  /*0c80*/  PLOP3.LUT P1, PT, PT, PT, UP2, 0x40, 0x4 ;  /* 0x000000000004781c */ /* 0x000fe40003f2e828 */
[----:B------:R-:W-:Y:S01]  /*0c90*/  SEL R2, R2, RZ, !P0 ;  /* 0x000000ff02027207 */ /* 0x000fe20004000000 */
[----:B------:R-:W-:Y:S01]  /*0ca0*/  IMAD R5, R5, UR45, R10 ;  /* 0x0000002d05057c24 */ /* 0x000fe2000f8e020a */
[----:B------:R-:W-:Y:S01]  /*0cb0*/  SEL R11, R19, RZ, !P1 ;  /* 0x000000ff130b7207 */ /* 0x000fe20004800000 */
[----:B------:R-:W-:Y:S01]  /*0cc0*/  IMAD.MOV R10, RZ, RZ, -R18 ;  /* 0x000000ffff0a7224 */ /* 0x000fe200078e0a12 */
[----:B------:R-:W-:Y:S01]  /*0cd0*/  PLOP3.LUT P2, PT, PT, PT, UP0, 0x40, 0x4 ;  /* 0x000000000004781c */ /* 0x000fe20003f4e808 */
[----:B------:R-:W-:Y:S01]  /*0ce0*/  IMAD R2, R2, UR44, RZ ;  /* 0x0000002c02027c24 */ /* 0x000fe2000f8e02ff */
[----:B------:R-:W-:Y:S01]  /*0cf0*/  IABS R17, R8 ;  /* 0x0000000800117213 */ /* 0x000fe20000000000 */
[----:B------:R-:W-:Y:S01]  /*0d00*/  IMAD R3, R10, UR60, R3 ;  /* 0x0000003c0a037c24 */ /* 0x000fe2000f8e0203 */
[----:B------:R-:W-:Y:S01]  /*0d10*/  PLOP3.LUT P0, PT, PT, PT, UP2, 0x40, 0x4 ;  /* 0x000000000004781c */ /* 0x000fe20003f0e828 */
[----:B------:R-:W-:Y:S01]  /*0d20*/  IMAD R11, R11, UR45, R2 ;  /* 0x0000002d0b0b7c24 */ /* 0x000fe2000f8e0202 */
[----:B------:R-:W-:Y:S01]  /*0d30*/  SEL R7, R7, RZ, !P2 ;  /* 0x000000ff07077207 */ /* 0x000fe20005000000 */
[----:B------:R-:W-:Y:S01]  /*0d40*/  @!P6 VIADD R12, R12, -UR12 ;  /* 0x8000000c0c0cec36 */ /* 0x000fe20008000000 */
[----:B------:R-:W-:-:S02]  /*0d50*/  MOV R2, R17 ;  /* 0x0000001100027202 */ /* 0x000fc40000000f00 */
[----:B------:R-:W-:Y:S02]  /*0d60*/  SEL R10, R18, RZ, !P0 ;  /* 0x000000ff120a7207 */ /* 0x000fe40004000000 */
[----:B------:R-:W-:Y:S01]  /*0d70*/  IABS R18, R3 ;  /* 0x0000000300127213 */ /* 0x000fe20000000000 */
[----:B------:R-:W-:Y:S02]  /*0d80*/  IMAD R7, R7, UR44, RZ ;  /* 0x0000002c07077c24 */ /* 0x000fe4000f8e02ff */
[----:B------:R-:W-:Y:S01]  /*0d90*/  VIADD R9, R6, 0x60 ;  /* 0x0000006006097836 */ /* 0x000fe20000000000 */
[----:B------:R-:W-:Y:S01]  /*0da0*/  ISETP.GE.U32.AND P2, PT, R12, UR12, PT ;  /* 0x0000000c0c007c0c */ /* 0x000fe2000bf46070 */
[----:B------:R-:W-:Y:S01]  /*0db0*/  IMAD.HI.U32 R17, R2, UR5, RZ ;  /* 0x0000000502117c27 */ /* 0x000fe2000f8e00ff */
[----:B------:R-:W-:-:S03]  /*0dc0*/  LOP3.LUT R19, R4, UR61, RZ, 0x3c, !PT ;  /* 0x0000003d04137c12 */ /* 0x000fc6000f8e3cff */
[----:B------:R-:W-:Y:S01]  /*0dd0*/  IMAD.HI.U32 R12, R18, UR5, RZ ;  /* 0x00000005120c7c27 */ /* 0x000fe2000f8e00ff */
[----:B------:R-:W-:-:S03]  /*0de0*/  IABS R26, R9 ;  /* 0x00000009001a7213 */ /* 0x000fc60000000000 */
[----:B------:R-:W-:Y:S02]  /*0df0*/  IMAD R10, R10, UR45, R7 ;  /* 0x0000002d0a0a7c24 */ /* 0x000fe4000f8e0207 */
[----:B------:R-:W-:Y:S01]  /*0e00*/  IMAD.MOV R7, RZ, RZ, -R17 ;  /* 0x000000ffff077224 */ /* 0x000fe200078e0a11 */
[----:B------:R-:W-:Y:S02]  /*0e10*/  ISETP.GE.AND P4, PT, R19, RZ, PT ;  /* 0x000000ff1300720c */ /* 0x000fe40003f86270 */
[----:B------:R-:W-:Y:S01]  /*0e20*/  IADD3 R19, PT, PT, -R12, RZ, RZ ;  /* 0x000000ff0c137210 */ /* 0x000fe20007ffe1ff */
[----:B------:R-:W-:Y:S02]  /*0e30*/  IMAD R2, R7, UR12, R2 ;  /* 0x0000000c07027c24 */ /* 0x000fe4000f8e0202 */
[----:B------:R-:W-:-:S04]  /*0e40*/  IMAD.HI.U32 R7, R26, UR7, RZ ;  /* 0x000000071a077c27 */ /* 0x000fc8000f8e00ff */
[----:B------:R-:W-:Y:S02]  /*0e50*/  IMAD R18, R19, UR12, R18 ;  /* 0x0000000c13127c24 */ /* 0x000fe4000f8e0212 */
[----:B------:R-:W-:-:S04]  /*0e60*/  IMAD.MOV R19, RZ, RZ, -R7 ;  /* 0x000000ffff137224 */ /* 0x000fc800078e0a07 */
[----:B------:R-:W-:-:S05]  /*0e70*/  IMAD R19, R19, UR11, R26 ;  /* 0x0000000b13137c24 */ /* 0x000fca000f8e021a */
[----:B------:R-:W-:Y:S02]  /*0e80*/  ISETP.LT.U32.AND P1, PT, R19, UR11, PT ;  /* 0x0000000b13007c0c */ /* 0x000fe4000bf21070 */
[----:B------:R-:W-:Y:S02]  /*0e90*/  ISETP.LT.U32.AND P0, PT, R2, UR12, PT ;  /* 0x0000000c02007c0c */ /* 0x000fe4000bf01070 */
[----:B------:R-:W-:-:S09]  /*0ea0*/  @!P6 IADD3 R16, PT, PT, R16, 0x1, RZ ;  /* 0x000000011010e810 */ /* 0x000fd20007ffe0ff */
[----:B------:R-:W-:-:S05]  /*0eb0*/  @!P1 VIADD R19, R19, -UR11 ;  /* 0x8000000b13139c36 */ /* 0x000fca0008000000 */
[----:B------:R-:W-:Y:S02]  /*0ec0*/  ISETP.GE.U32.AND P6, PT, R19, UR11, PT ;  /* 0x0000000b13007c0c */ /* 0x000fe4000bfc6070 */
[----:B------:R-:W-:Y:S01]  /*0ed0*/  LOP3.LUT R19, R9, UR59, RZ, 0x3c, !PT ;  /* 0x0000003b09137c12 */ /* 0x000fe2000f8e3cff */
[----:B------:R-:W-:Y:S01]  /*0ee0*/  @!P0 VIADD R17, R17, 0x1 ;  /* 0x0000000111118836 */ /* 0x000fe20000000000 */
[----:B------:R-:W-:Y:S01]  /*0ef0*/  @!P1 IADD3 R7, PT, PT, R7, 0x1, RZ ;  /* 0x0000000107079810 */ /* 0x000fe20007ffe0ff */
[----:B------:R-:W-:Y:S01]  /*0f00*/  @!P0 VIADD R2, R2, -UR12 ;  /* 0x8000000c02028c36 */ /* 0x000fe20008000000 */
[----:B------:R-:W-:Y:S02]  /*0f10*/  ISETP.GE.AND P0, PT, R19, RZ, PT ;  /* 0x000000ff1300720c */ /* 0x000fe40003f06270 */
[----:B------:R-:W-:Y:S01]  /*0f20*/  LOP3.LUT R19, R8, UR61, RZ, 0x3c, !PT ;  /* 0x0000003d08137c12 */ /* 0x000fe2000f8e3cff */
[----:B------:R-:W-:Y:S01]  /*0f30*/  @P2 VIADD R16, R16, 0x1 ;  /* 0x0000000110102836 */ /* 0x000fe20000000000 */
[----:B------:R-:W-:-:S03]  /*0f40*/  ISETP.LT.U32.AND P1, PT, R18, UR12, PT ;  /* 0x0000000c12007c0c */ /* 0x000fc6000bf21070 */
[----:B------:R-:W-:Y:S01]  /*0f50*/  @P6 VIADD R7, R7, 0x1 ;  /* 0x0000000107076836 */ /* 0x000fe20000000000 */
[----:B------:R-:W-:Y:S02]  /*0f60*/  ISETP.GE.U32.AND P2, PT, R2, UR12, PT ;  /* 0x0000000c02007c0c */ /* 0x000fe4000bf46070 */
[----:B------:R-:W-:Y:S01]  /*0f70*/  ISETP.GE.AND P6, PT, R19, RZ, PT ;  /* 0x000000ff1300720c */ /* 0x000fe20003fc6270 */
[----:B------:R-:W-:Y:S01]  /*0f80*/  IMAD.MOV.U32 R19, RZ, RZ, R7 ;  /* 0x000000ffff137224 */ /* 0x000fe200078e0007 */
[----:B------:R-:W-:Y:S01]  /*0f90*/  MOV R2, R16 ;  /* 0x0000001000027202 */ /* 0x000fe20000000f00 */
[----:B------:R-:W-:-:S03]  /*0fa0*/  UISETP.NE.U32.AND UP1, UPT, UR36, 0x1, UPT ;  /* 0x000000012400788c */ /* 0x000fc6000bf25070 */
[----:B------:R-:W-:Y:S01]  /*0fb0*/  @!P0 IADD3 R19, PT, PT, -R19, RZ, RZ ;  /* 0x000000ff13138210 */ /* 0x000fe20007ffe1ff */
[----:B------:R-:W-:Y:S01]  /*0fc0*/  @!P4 IMAD.MOV R2, RZ, RZ, -R2 ;  /* 0x000000ffff02c224 */ /* 0x000fe200078e0a02 */
[----:B------:R-:W-:Y:S01]  /*0fd0*/  UISETP.NE.AND.EX UP1, UPT, UR37, URZ, UPT, UP1 ;  /* 0x000000ff2500728c */ /* 0x000fe2000bf25310 */
[----:B------:R-:W-:Y:S02]  /*0fe0*/  ISETP.NE.AND P4, PT, RZ, UR61, PT ;  /* 0x0000003dff007c0c */ /* 0x000fe4000bf85270 */
[----:B------:R-:W-:Y:S02]  /*0ff0*/  LOP3.LUT R7, RZ, UR61, RZ, 0x33, !PT ;  /* 0x0000003dff077c12 */ /* 0x000fe4000f8e33ff */
[----:B------:R-:W-:Y:S01]  /*1000*/  SEL R16, R0, R19, !P5 ;  /* 0x0000001300107207 */ /* 0x000fe20006800000 */
[----:B------:R-:W-:Y:S01]  /*1010*/  @!P1 VIADD R18, R18, -UR12 ;  /* 0x8000000c12129c36 */ /* 0x000fe20008000000 */
[----:B------:R-:W-:Y:S01]  /*1020*/  SEL R2, R7, R2, !P4 ;  /* 0x0000000207027207 */ /* 0x000fe20006000000 */
[----:B------:R-:W-:Y:S01]  /*1030*/  @P2 VIADD R17, R17, 0x1 ;  /* 0x0000000111112836 */ /* 0x000fe20000000000 */
[----:B------:R-:W-:-:S02]  /*1040*/  PLOP3.LUT P2, PT, PT, PT, UP1, 0x40, 0x4 ;  /* 0x000000000004781c */ /* 0x000fc40003f4e818 */
[----:B------:R-:W-:Y:S01]  /*1050*/  IADD3 R26, PT, PT, -R16, RZ, RZ ;  /* 0x000000ff101a7210 */ /* 0x000fe20007ffe1ff */
[----:B------:R-:W-:Y:S01]  /*1060*/  IMAD.MOV R19, RZ, RZ, -R2 ;  /* 0x000000ffff137224 */ /* 0x000fe200078e0a02 */
[----:B------:R-:W-:Y:S01]  /*1070*/  ISETP.GE.U32.AND P0, PT, R18, UR12, PT ;  /* 0x0000000c12007c0c */ /* 0x000fe2000bf06070 */
[----:B------:R-:W-:Y:S01]  /*1080*/  @!P6 IMAD.MOV R17, RZ, RZ, -R17 ;  /* 0x000000ffff11e224 */ /* 0x000fe200078e0a11 */
[----:B------:R-:W-:Y:S01]  /*1090*/  SEL R18, R2, RZ, !P2 ;  /* 0x000000ff02127207 */ /* 0x000fe20005000000 */
[----:B------:R-:W-:Y:S02]  /*10a0*/  IMAD R26, R26, UR59, R9 ;  /* 0x0000003b1a1a7c24 */ /* 0x000fe4000f8e0209 */
[----:B------:R-:W-:Y:S01]  /*10b0*/  IMAD R2, R19, UR61, R4 ;  /* 0x0000003d13027c24 */ /* 0x000fe2000f8e0204 */
[----:B------:R-:W-:Y:S01]  /*10c0*/  SEL R19, R7, R17, !P4 ;  /* 0x0000001107137207 */ /* 0x000fe20006000000 */
[----:B------:R-:W-:Y:S01]  /*10d0*/  IMAD R5, R18, UR46, R5 ;  /* 0x0000002e12057c24 */ /* 0x000fe2000f8e0205 */
[----:B------:R-:W-:-:S02]  /*10e0*/  IABS R18, R26 ;  /* 0x0000001a00127213 */ /* 0x000fc40000000000 */
[----:B------:R-:W-:Y:S02]  /*10f0*/  LOP3.LUT R4, R3, UR61, RZ, 0x3c, !PT ;  /* 0x0000003d03047c12 */ /* 0x000fe4000f8e3cff */
[----:B------:R-:W-:Y:S01]  /*1100*/  IADD3 R27, PT, PT, -R19, RZ, RZ ;  /* 0x000000ff131b7210 */ /* 0x000fe20007ffe1ff */
[----:B------:R-:W-:Y:S01]  /*1110*/  IMAD.HI.U32 R17, R18, UR9, RZ ;  /* 0x0000000912117c27 */ /* 0x000fe2000f8e00ff */
[----:B------:R-:W-:-:S03]  /*1120*/  ISETP.GE.AND P2, PT, R4, RZ, PT ;  /* 0x000000ff0400720c */ /* 0x000fc60003f46270 */
        /* <DEDUP_REMOVED lines=12> */
[----:B------:R-:W-:Y:S02]  /*11f0*/  IADD3 R17, PT, PT, -R18, RZ, RZ ;  /* 0x000000ff12117210 */ /* 0x000fe40007ffe1ff */
[----:B------:R-:W-:-:S03]  /*1200*/  PLOP3.LUT P6, PT, PT, PT, UP0, 0x40, 0x4 ;  /* 0x000000000004781c */ /* 0x000fc60003fce808 */
[----:B------:R-:W-:Y:S01]  /*1210*/  IMAD R17, R17, UR60, R26 ;  /* 0x0000003c11117c24 */ /* 0x000fe2000f8e021a */
[----:B------:R-:W-:Y:S02]  /*1220*/  SEL R16, R16, RZ, !P6 ;  /* 0x000000ff10107207 */ /* 0x000fe40007000000 */
[----:B------:R-:W-:Y:S02]  /*1230*/  PLOP3.LUT P6, PT, PT, PT, UP2, 0x40, 0x4 ;  /* 0x000000000004781c */ /* 0x000fe40003fce828 */
[----:B------:R-:W-:Y:S01]  /*1240*/  IABS R8, R17 ;  /* 0x0000001100087213 */ /* 0x000fe20000000000 */
[----:B------:R-:W-:Y:S01]  /*1250*/  IMAD R29, R16, UR44, RZ ;  /* 0x0000002c101d7c24 */ /* 0x000fe2000f8e02ff */
[----:B------:R-:W-:-:S03]  /*1260*/  SEL R18, R18, RZ, !P6 ;  /* 0x000000ff12127207 */ /* 0x000fc60007000000 */
[----:B------:R-:W-:-:S04]  /*1270*/  IMAD.HI.U32 R27, R8, UR5, RZ ;  /* 0x00000005081b7c27 */ /* 0x000fc8000f8e00ff */
[----:B------:R-:W-:Y:S02]  /*1280*/  IMAD R18, R18, UR45, R29 ;  /* 0x0000002d12127c24 */ /* 0x000fe4000f8e021d */
[----:B------:R-:W-:Y:S01]  /*1290*/  IMAD.MOV R29, RZ, RZ, -R27 ;  /* 0x000000ffff1d7224 */ /* 0x000fe200078e0a1b */
[----:B------:R-:W-:-:S03]  /*12a0*/  PLOP3.LUT P6, PT, PT, PT, UP1, 0x40, 0x4 ;  /* 0x000000000004781c */ /* 0x000fc60003fce818 */
[----:B------:R-:W-:Y:S01]  /*12b0*/  IMAD R8, R29, UR12, R8 ;  /* 0x0000000c1d087c24 */ /* 0x000fe2000f8e0208 */
[----:B------:R-:W-:-:S04]  /*12c0*/  SEL R16, R19, RZ, !P6 ;  /* 0x000000ff13107207 */ /* 0x000fc80007000000 */
[----:B------:R-:W-:Y:S02]  /*12d0*/  ISETP.LT.U32.AND P6, PT, R8, UR12, PT ;  /* 0x0000000c08007c0c */ /* 0x000fe4000bfc1070 */
[----:B------:R-:W-:Y:S02]  /*12e0*/  @!P1 IADD3 R12, PT, PT, R12, 0x1, RZ ;  /* 0x000000010c0c9810 */ /* 0x000fe40007ffe0ff */
[----:B------:R-:W-:-:S03]  /*12f0*/  LOP3.LUT R19, R17, UR61, RZ, 0x3c, !PT ;  /* 0x0000003d11137c12 */ /* 0x000fc6000f8e3cff */
[----:B------:R-:W-:-:S06]  /*1300*/  @P0 VIADD R12, R12, 0x1 ;  /* 0x000000010c0c0836 */ /* 0x000fcc0000000000 */
[----:B------:R-:W-:Y:S02]  /*1310*/  @!P6 VIADD R8, R8, -UR12 ;  /* 0x8000000c0808ec36 */ /* 0x000fe40008000000 */
[----:B------:R-:W-:-:S03]  /*1320*/  @!P2 IMAD.MOV R12, RZ, RZ, -R12 ;  /* 0x000000ffff0ca224 */ /* 0x000fc600078e0a0c */
[----:B------:R-:W-:Y:S02]  /*1330*/  ISETP.GE.U32.AND P1, PT, R8, UR12, PT ;  /* 0x0000000c08007c0c */ /* 0x000fe4000bf26070 */
[----:B------:R-:W-:Y:S02]  /*1340*/  SHF.R.S64 R8, RZ, 0x1e, R9 ;  /* 0x0000001eff087819 */ /* 0x000fe40000001009 */
[----:B------:R-:W-:Y:S01]  /*1350*/  ISETP.GE.AND P2, PT, R19, RZ, PT ;  /* 0x000000ff1300720c */ /* 0x000fe20003f46270 */
[----:B------:R-:W-:Y:S01]  /*1360*/  IMAD R19, R16, UR46, R11 ;  /* 0x0000002e10137c24 */ /* 0x000fe2000f8e020b */
[----:B------:R-:W-:Y:S02]  /*1370*/  IADD3 R8, P0, PT, R8, UR48, RZ ;  /* 0x0000003008087c10 */ /* 0x000fe4000ff1e0ff */
[----:B------:R-:W-:Y:S02]  /*1380*/  IADD3 R11, PT, PT, R6, 0x80, RZ ;  /* 0x00000080060b7810 */ /* 0x000fe40007ffe0ff */
[----:B------:R-:W-:-:S02]  /*1390*/  LEA.HI.X.SX32 R9, R9, UR49, 0x2, P0 ;  /* 0x0000003109097c11 */ /* 0x000fc400080f16ff */
[----:B------:R-:W-:Y:S02]  /*13a0*/  IABS R28, R11 ;  /* 0x0000000b001c7213 */ /* 0x000fe40000000000 */
[----:B------:R-:W-:Y:S02]  /*13b0*/  SEL R26, R7, R12, !P4 ;  /* 0x0000000c071a7207 */ /* 0x000fe40006000000 */
[----:B------:R0:W4:Y:S01]  /*13c0*/  LDG.E R12, desc[UR14][R8.64] ;  /* 0x0000000e080c7981 */ /* 0x000122000c1e1900 */
[----:B------:R-:W-:Y:S01]  /*13d0*/  @!P6 IADD3 R27, PT, PT, R27, 0x1, RZ ;  /* 0x000000011b1be810 */ /* 0x000fe20007ffe0ff */
[----:B0-----:R-:W-:-:S05]  /*13e0*/  IMAD.HI.U32 R8, R28, UR7, RZ ;  /* 0x000000071c087c27 */ /* 0x001fca000f8e00ff */
[----:B------:R-:W-:Y:S01]  /*13f0*/  IADD3 R9, PT, PT, -R8, RZ, RZ ;  /* 0x000000ff08097210 */ /* 0x000fe20007ffe1ff */
[----:B------:R-:W-:-:S04]  /*1400*/  @P1 VIADD R27, R27, 0x1 ;  /* 0x000000011b1b1836 */ /* 0x000fc80000000000 */
[----:B------:R-:W-:-:S05]  /*1410*/  IMAD R9, R9, UR11, R28 ;  /* 0x0000000b09097c24 */ /* 0x000fca000f8e021c */
[----:B------:R-:W-:Y:S01]  /*1420*/  ISETP.LT.U32.AND P1, PT, R9, UR11, PT ;  /* 0x0000000b09007c0c */ /* 0x000fe2000bf21070 */
[----:B------:R-:W-:Y:S01]  /*1430*/  IMAD.MOV R16, RZ, RZ, -R26 ;  /* 0x000000ffff107224 */ /* 0x000fe200078e0a1a */
[----:B------:R-:W-:-:S03]  /*1440*/  PLOP3.LUT P0, PT, PT, PT, UP1, 0x40, 0x4 ;  /* 0x000000000004781c */ /* 0x000fc60003f0e818 */
[----:B------:R-:W-:Y:S01]  /*1450*/  IMAD R16, R16, UR61, R3 ;  /* 0x0000003d10107c24 */ /* 0x000fe2000f8e0203 */
[----:B------:R-:W-:-:S07]  /*1460*/  SEL R3, R26, RZ, !P0 ;  /* 0x000000ff1a037207 */ /* 0x000fce0004000000 */
[----:B------:R-:W-:-:S05]  /*1470*/  @!P1 VIADD R9, R9, -UR11 ;  /* 0x8000000b09099c36 */ /* 0x000fca0008000000 */
[----:B------:R-:W-:Y:S02]  /*1480*/  ISETP.GE.U32.AND P0, PT, R9, UR11, PT ;  /* 0x0000000b09007c0c */ /* 0x000fe4000bf06070 */
[----:B------:R-:W-:Y:S01]  /*1490*/  LOP3.LUT R9, R11, UR59, RZ, 0x3c, !PT ;  /* 0x0000003b0b097c12 */ /* 0x000fe2000f8e3cff */
[----:B------:R-:W-:-:S03]  /*14a0*/  @!P2 IMAD.MOV R27, RZ, RZ, -R27 ;  /* 0x000000ffff1ba224 */ /* 0x000fc600078e0a1b */
[----:B------:R-:W-:Y:S01]  /*14b0*/  ISETP.GE.AND P2, PT, R9, RZ, PT ;  /* 0x000000ff0900720c */ /* 0x000fe20003f46270 */
[----:B------:R-:W-:Y:S01]  /*14c0*/  @!P1 VIADD R8, R8, 0x1 ;  /* 0x0000000108089836 */ /* 0x000fe20000000000 */
[----:B------:R-:W-:-:S05]  /*14d0*/  SEL R27, R7, R27, !P4 ;  /* 0x0000001b071b7207 */ /* 0x000fca0006000000 */
[----:B------:R-:W-:Y:S01]  /*14e0*/  @P0 IADD3 R8, PT, PT, R8, 0x1, RZ ;  /* 0x0000000108080810 */ /* 0x000fe20007ffe0ff */
[----:B------:R-:W-:Y:S02]  /*14f0*/  IMAD.MOV R26, RZ, RZ, -R27 ;  /* 0x000000ffff1a7224 */ /* 0x000fe400078e0a1b */
[----:B------:R-:W-:-:S03]  /*1500*/  IMAD R10, R3, UR46, R10 ;  /* 0x0000002e030a7c24 */ /* 0x000fc6000f8e020a */
[----:B------:R-:W-:Y:S02]  /*1510*/  @!P2 IMAD.MOV R8, RZ, RZ, -R8 ;  /* 0x000000ffff08a224 */ /* 0x000fe400078e0a08 */
[----:B------:R-:W-:-:S03]  /*1520*/  IMAD R3, R26, UR61, R17 ;  /* 0x0000003d1a037c24 */ /* 0x000fc6000f8e0211 */
[----:B------:R-:W-:-:S05]  /*1530*/  SEL R26, R0, R8, !P5 ;  /* 0x00000008001a7207 */ /* 0x000fca0006800000 */
[----:B------:R-:W-:-:S04]  /*1540*/  IMAD.MOV R8, RZ, RZ, -R26 ;  /* 0x000000ffff087224 */ /* 0x000fc800078e0a1a */
[----:B------:R-:W-:Y:S01]  /*1550*/  IMAD R29, R8, UR59, R11 ;  /* 0x0000003b081d7c24 */ /* 0x000fe2000f8e020b */
[----:B------:R-:W-:-:S04]  /*1560*/  PLOP3.LUT P0, PT, PT, PT, UP1, 0x40, 0x4 ;  /* 0x000000000004781c */ /* 0x000fc80003f0e818 */
[----:B------:R-:W-:Y:S02]  /*1570*/  IABS R9, R29 ;  /* 0x0000001d00097213 */ /* 0x000fe40000000000 */
[----:B------:R-:W-:-:S03]  /*1580*/  SEL R17, R27, RZ, !P0 ;  /* 0x000000ff1b117207 */ /* 0x000fc60004000000 */
[----:B------:R-:W-:-:S04]  /*1590*/  IMAD.HI.U32 R8, R9, UR9, RZ ;  /* 0x0000000909087c27 */ /* 0x000fc8000f8e00ff */
[----:B------:R-:W-:Y:S01]  /*15a0*/  IMAD R17, R17, UR46, R18 ;  /* 0x0000002e11117c24 */ /* 0x000fe2000f8e0212 */
[----:B------:R-:W-:-:S05]  /*15b0*/  IADD3 R18, PT, PT, -R8, RZ, RZ ;  /* 0x000000ff08127210 */ /* 0x000fca0007ffe1ff */
[----:B------:R-:W-:Y:S01]  /*15c0*/  IMAD R9, R18, UR10, R9 ;  /* 0x0000000a12097c24 */ /* 0x000fe2000f8e0209 */
[----:B------:R-:W-:-:S04]  /*15d0*/  UISETP.NE.U32.AND UP3, UPT, UR38, 0x1, UPT ;  /* 0x000000012600788c */ /* 0x000fc8000bf65070 */
[----:B------:R-:W-:Y:S01]  /*15e0*/  ISETP.LT.U32.AND P1, PT, R9, UR10, PT ;  /* 0x0000000a09007c0c */ /* 0x000fe2000bf21070 */
[----:B------:R-:W-:-:S06]  /*15f0*/  UISETP.NE.AND.EX UP3, UPT, UR39, URZ, UPT, UP3 ;  /* 0x000000ff2700728c */ /* 0x000fcc000bf65330 */
[----:B------:R-:W-:-:S06]  /*1600*/  PLOP3.LUT P0, PT, PT, PT, UP3, 0x40, 0x4 ;  /* 0x000000000004781c */ /* 0x000fcc0003f0e838 */
[----:B------:R-:W-:Y:S01]  /*1610*/  @!P1 VIADD R9, R9, -UR10 ;  /* 0x8000000a09099c36 */ /* 0x000fe20008000000 */
[----:B------:R-:W-:-:S04]  /*1620*/  SEL R4, R4, RZ, !P0 ;  /* 0x000000ff04047207 */ /* 0x000fc80004000000 */
[----:B------:R-:W-:Y:S02]  /*1630*/  ISETP.GE.U32.AND P0, PT, R9, UR10, PT ;  /* 0x0000000a09007c0c */ /* 0x000fe4000bf06070 */
[----:B------:R-:W-:Y:S01]  /*1640*/  LOP3.LUT R9, R29, UR60, RZ, 0x3c, !PT ;  /* 0x0000003c1d097c12 */ /* 0x000fe2000f8e3cff */
[----:B------:R-:W-:-:S03]  /*1650*/  @!P1 VIADD R8, R8, 0x1 ;  /* 0x0000000108089836 */ /* 0x000fc60000000000 */
[----:B------:R-:W-:-:S07]  /*1660*/  ISETP.GE.AND P2, PT, R9, RZ, PT ;  /* 0x000000ff0900720c */ /* 0x000fce0003f46270 */
[----:B------:R-:W-:-:S06]  /*1670*/  @P0 IADD3 R8, PT, PT, R8, 0x1, RZ ;  /* 0x0000000108080810 */ /* 0x000fcc0007ffe0ff */
[----:B------:R-:W-:-:S05]  /*1680*/  @!P2 IMAD.MOV R8, RZ, RZ, -R8 ;  /* 0x000000ffff08a224 */ /* 0x000fca00078e0a08 */
[----:B------:R-:W-:Y:S02]  /*1690*/  SEL R9, R15, R8, !P3 ;  /* 0x000000080f097207 */ /* 0x000fe40005800000 */
[----:B------:R-:W-:-:S03]  /*16a0*/  PLOP3.LUT P0, PT, PT, PT, UP0, 0x40, 0x4 ;  /* 0x000000000004781c */ /* 0x000fc60003f0e808 */
[----:B------:R-:W-:-:S04]  /*16b0*/  IMAD.MOV R8, RZ, RZ, -R9 ;  /* 0x000000ffff087224 */ /* 0x000fc800078e0a09 */
[----:B------:R-:W-:Y:S01]  /*16c0*/  IMAD R29, R8, UR60, R29 ;  /* 0x0000003c081d7c24 */ /* 0x000fe2000f8e021d */
[----:B------:R-:W-:Y:S02]  /*16d0*/  SEL R8, R26, RZ, !P0 ;  /* 0x000000ff1a087207 */ /* 0x000fe40004000000 */
[----:B------:R-:W-:Y:S02]  /*16e0*/  PLOP3.LUT P0, PT, PT, PT, UP2, 0x40, 0x4 ;  /* 0x000000000004781c */ /* 0x000fe40003f0e828 */
[----:B------:R-:W-:Y:S01]  /*16f0*/  IABS R18, R29 ;  /* 0x0000001d00127213 */ /* 0x000fe20000000000 */
[----:B------:R-:W-:Y:S02]  /*1700*/  IMAD R4, R4, UR47, R19 ;  /* 0x0000002f04047c24 */ /* 0x000fe4000f8e0213 */
[----:B------:R-:W-:Y:S01]  /*1710*/  IMAD R19, R8, UR44, RZ ;  /* 0x0000002c08137c24 */ /* 0x000fe2000f8e02ff */
[----:B------:R-:W-:Y:S01]  /*1720*/  SEL R8, R9, RZ, !P0 ;  /* 0x000000ff09087207 */ /* 0x000fe20004000000 */
[----:B------:R-:W-:-:S05]  /*1730*/  IMAD.HI.U32 R9, R18, UR5, RZ ;  /* 0x0000000512097c27 */ /* 0x000fca000f8e00ff */
[----:B------:R-:W-:Y:S01]  /*1740*/  IADD3 R27, PT, PT, -R9, RZ, RZ ;  /* 0x000000ff091b7210 */ /* 0x000fe20007ffe1ff */
[----:B------:R-:W-:-:S04]  /*1750*/  IMAD R19, R8, UR45, R19 ;  /* 0x0000002d08137c24 */ /* 0x000fc8000f8e0213 */
        /* <DEDUP_REMOVED lines=8> */
[----:B------:R-:W-:-:S03]  /*17e0*/  SHF.R.S64 R8, RZ, 0x1e, R11 ;  /* 0x0000001eff087819 */ /* 0x000fc6000000100b */
[----:B------:R-:W-:Y:S01]  /*17f0*/  IMAD.MOV.U32 R18, RZ, RZ, R9 ;  /* 0x000000ffff127224 */ /* 0x000fe200078e0009 */
[----:B------:R-:W-:-:S03]  /*1800*/  IADD3 R8, P0, PT, R8, UR48, RZ ;  /* 0x0000003008087c10 */ /* 0x000fc6000ff1e0ff */
[----:B------:R-:W-:Y:S01]  /*1810*/  @!P2 IMAD.MOV R18, RZ, RZ, -R18 ;  /* 0x000000ffff12a224 */ /* 0x000fe200078e0a12 */
[----:B------:R-:W-:Y:S02]  /*1820*/  LEA.HI.X.SX32 R9, R11, UR49, 0x2, P0 ;  /* 0x000000310b097c11 */ /* 0x000fe400080f16ff */
[----:B------:R-:W-:Y:S02]  /*1830*/  PLOP3.LUT P0, PT, PT, PT, UP1, 0x40, 0x4 ;  /* 0x000000000004781c */ /* 0x000fe40003f0e818 */
[----:B------:R-:W-:Y:S01]  /*1840*/  SEL R18, R7, R18, !P4 ;  /* 0x0000001207127207 */ /* 0x000fe20006000000 */
[----:B------:R0:W5:Y:S03]  /*1850*/  LDG.E R11, desc[UR14][R8.64] ;  /* 0x0000000e080b7981 */ /* 0x000166000c1e1900 */
[C---:B------:R-:W-:Y:S02]  /*1860*/  IADD3 R26, PT, PT, -R18.reuse, RZ, RZ ;  /* 0x000000ff121a7210 */ /* 0x040fe40007ffe1ff */
[----:B------:R-:W-:-:S02]  /*1870*/  SEL R18, R18, RZ, !P0 ;  /* 0x000000ff12127207 */ /* 0x000fc40004000000 */
[----:B------:R-:W-:-:S03]  /*1880*/  PLOP3.LUT P0, PT, PT, PT, UP3, 0x40, 0x4 ;  /* 0x000000000004781c */ /* 0x000fc60003f0e838 */
[----:B------:R-:W-:Y:S02]  /*1890*/  IMAD R27, R18, UR46, R19 ;  /* 0x0000002e121b7c24 */ /* 0x000fe4000f8e0213 */
[----:B------:R-:W-:Y:S01]  /*18a0*/  VIADD R18, R6, 0xa0 ;  /* 0x000000a006127836 */ /* 0x000fe20000000000 */
[----:B------:R-:W-:-:S04]  /*18b0*/  SEL R19, R16, RZ, !P0 ;  /* 0x000000ff10137207 */ /* 0x000fc80004000000 */
[----:B------:R-:W-:Y:S01]  /*18c0*/  IABS R16, R18 ;  /* 0x0000001200107213 */ /* 0x000fe20000000000 */
[----:B------:R-:W-:-:S04]  /*18d0*/  IMAD R19, R19, UR47, R10 ;  /* 0x0000002f13137c24 */ /* 0x000fc8000f8e020a */
[----:B------:R-:W-:Y:S01]  /*18e0*/  IMAD.HI.U32 R10, R16, UR7, RZ ;  /* 0x00000007100a7c27 */ /* 0x000fe2000f8e00ff */
[----:B0-----:R-:W-:-:S03]  /*18f0*/  IADD3 R8, P0, PT, R4, UR50, RZ ;  /* 0x0000003204087c10 */ /* 0x001fc6000ff1e0ff */
[----:B------:R-:W-:Y:S02]  /*1900*/  IMAD R26, R26, UR61, R29 ;  /* 0x0000003d1a1a7c24 */ /* 0x000fe4000f8e021d */
[----:B------:R-:W-:Y:S01]  /*1910*/  IMAD.MOV R29, RZ, RZ, -R10 ;  /* 0x000000ffff1d7224 */ /* 0x000fe200078e0a0a */
[----:B------:R-:W-:-:S03]  /*1920*/  LEA.HI.X.SX32 R9, R4, UR51, 0x1, P0 ;  /* 0x0000003304097c11 */ /* 0x000fc600080f0eff */
[----:B------:R-:W-:Y:S02]  /*1930*/  IMAD R16, R29, UR11, R16 ;  /* 0x0000000b1d107c24 */ /* 0x000fe4000f8e0210 */
[----:B------:R0:W2:Y:S03]  /*1940*/  LDG.E.U8 R4, desc[UR14][R8.64] ;  /* 0x0000000e08047981 */ /* 0x0000a6000c1e1100 */
[----:B------:R-:W-:-:S13]  /*1950*/  ISETP.LT.U32.AND P2, PT, R16, UR11, PT ;  /* 0x0000000b10007c0c */ /* 0x000fda000bf41070 */
[----:B------:R-:W-:-:S04]  /*1960*/  @!P2 IADD3 R16, PT, PT, R16, -UR11, RZ ;  /* 0x8000000b1010ac10 */ /* 0x000fc8000fffe0ff */
[----:B------:R-:W-:Y:S02]  /*1970*/  ISETP.GE.U32.AND P1, PT, R16, UR11, PT ;  /* 0x0000000b10007c0c */ /* 0x000fe4000bf26070 */
[----:B------:R-:W-:Y:S01]  /*1980*/  LOP3.LUT R16, R18, UR59, RZ, 0x3c, !PT ;  /* 0x0000003b12107c12 */ /* 0x000fe2000f8e3cff */
[----:B------:R-:W-:-:S03]  /*1990*/  @!P2 VIADD R10, R10, 0x1 ;  /* 0x000000010a0aa836 */ /* 0x000fc60000000000 */
[----:B------:R-:W-:-:S07]  /*19a0*/  ISETP.GE.AND P0, PT, R16, RZ, PT ;  /* 0x000000ff1000720c */ /* 0x000fce0003f06270 */
[----:B------:R-:W-:Y:S01]  /*19b0*/  @P1 VIADD R10, R10, 0x1 ;  /* 0x000000010a0a1836 */ /* 0x000fe20000000000 */
[----:B------:R-:W-:-:S04]  /*19c0*/  PLOP3.LUT P1, PT, PT, PT, UP3, 0x40, 0x4 ;  /* 0x000000000004781c */ /* 0x000fc80003f2e838 */
[----:B0-----:R-:W-:Y:S02]  /*19d0*/  SEL R8, R3, RZ, !P1 ;  /* 0x000000ff03087207 */ /* 0x001fe40004800000 */
[----:B------:R-:W-:-:S03]  /*19e0*/  @!P0 IADD3 R10, PT, PT, -R10, RZ, RZ ;  /* 0x000000ff0a0a8210 */ /* 0x000fc60007ffe1ff */
[----:B------:R-:W-:Y:S01]  /*19f0*/  IMAD R17, R8, UR47, R17 ;  /* 0x0000002f08117c24 */ /* 0x000fe2000f8e0211 */
[----:B------:R-:W-:-:S04]  /*1a00*/  IADD3 R8, P0, PT, R19, UR50, RZ ;  /* 0x0000003213087c10 */ /* 0x000fc8000ff1e0ff */
[----:B------:R-:W-:-:S05]  /*1a10*/  LEA.HI.X.SX32 R9, R19, UR51, 0x1, P0 ;  /* 0x0000003313097c11 */ /* 0x000fca00080f0eff */
[----:B------:R0:W3:Y:S01]  /*1a20*/  LDG.E.U8 R8, desc[UR14][R8.64] ;  /* 0x0000000e08087981 */ /* 0x0000e2000c1e1100 */
[----:B------:R-:W-:-:S05]  /*1a30*/  SEL R10, R0, R10, !P5 ;  /* 0x0000000a000a7207 */ /* 0x000fca0006800000 */
[----:B------:R-:W-:Y:S01]  /*1a40*/  IMAD.MOV R3, RZ, RZ, -R10 ;  /* 0x000000ffff037224 */ /* 0x000fe200078e0a0a */
[----:B------:R-:W-:-:S03]  /*1a50*/  R2UR UR16, R20 ;  /* 0x00000000141072ca */ /* 0x000fc600000e0000 */
[----:B------:R-:W-:Y:S01]  /*1a60*/  IMAD R32, R3, UR59, R18 ;  /* 0x0000003b03207c24 */ /* 0x000fe2000f8e0212 */
[----:B------:R-:W-:Y:S02]  /*1a70*/  R2UR UR17, R21 ;  /* 0x00000000151172ca */ /* 0x000fe400000e0000 */
[C---:B------:R-:W-:Y:S02]  /*1a80*/  IADD3 R16, P0, PT, R17.reuse, UR50, RZ ;  /* 0x0000003211107c10 */ /* 0x040fe4000ff1e0ff */
[----:B------:R-:W-:Y:S02]  /*1a90*/  IABS R29, R32 ;  /* 0x00000020001d7213 */ /* 0x000fe40000000000 */
[----:B------:R-:W-:-:S03]  /*1aa0*/  LEA.HI.X.SX32 R17, R17, UR51, 0x1, P0 ;  /* 0x0000003311117c11 */ /* 0x000fc600080f0eff */
[----:B------:R-:W-:Y:S01]  /*1ab0*/  IMAD.HI.U32 R28, R29, UR9, RZ ;  /* 0x000000091d1c7c27 */ /* 0x000fe2000f8e00ff */
[----:B------:R-:W-:-:S03]  /*1ac0*/  PLOP3.LUT P2, PT, PT, PT, UP3, 0x40, 0x4 ;  /* 0x000000000004781c */ /* 0x000fc60003f4e838 */
[----:B------:R-:W-:Y:S01]  /*1ad0*/  IMAD.MOV R30, RZ, RZ, -R28 ;  /* 0x000000ffff1e7224 */ /* 0x000fe200078e0a1c */
[----:B------:R-:W-:Y:S01]  /*1ae0*/  SEL R26, R26, RZ, !P2 ;  /* 0x000000ff1a1a7207 */ /* 0x000fe20005000000 */
[----:B------:R-:W4:Y:S02]  /*1af0*/  LDG.E.U8 R19, desc[UR16][R16.64] ;  /* 0x0000001010137981 */ /* 0x000f24000c1e1100 */
[----:B------:R-:W-:Y:S02]  /*1b00*/  IMAD R29, R30, UR10, R29 ;  /* 0x0000000a1e1d7c24 */ /* 0x000fe4000f8e021d */
[----:B------:R-:W-:-:S03]  /*1b10*/  IMAD R27, R26, UR47, R27 ;  /* 0x0000002f1a1b7c24 */ /* 0x000fc6000f8e021b */
[----:B------:R-:W-:Y:S02]  /*1b20*/  ISETP.LT.U32.AND P1, PT, R29, UR10, PT ;  /* 0x0000000a1d007c0c */ /* 0x000fe4000bf21070 */
[----:B------:R-:W-:-:S04]  /*1b30*/  IADD3 R26, P0, PT, R27, UR50, RZ ;  /* 0x000000321b1a7c10 */ /* 0x000fc8000ff1e0ff */
[----:B------:R-:W-:-:S05]  /*1b40*/  LEA.HI.X.SX32 R27, R27, UR51, 0x1, P0 ;  /* 0x000000331b1b7c11 */ /* 0x000fca00080f0eff */
[----:B------:R1:W5:Y:S02]  /*1b50*/  LDG.E.U8 R3, desc[UR14][R26.64] ;  /* 0x0000000e1a037981 */ /* 0x000364000c1e1100 */
[----:B------:R-:W-:Y:S02]  /*1b60*/  @!P1 IADD3 R29, PT, PT, R29, -UR10, RZ ;  /* 0x8000000a1d1d9c10 */ /* 0x000fe4000fffe0ff */
[----:B0-----:R-:W-:Y:S02]  /*1b70*/  LOP3.LUT R9, R32, UR60, RZ, 0x3c, !PT ;  /* 0x0000003c20097c12 */ /* 0x001fe4000f8e3cff */
[----:B------:R-:W-:Y:S02]  /*1b80*/  ISETP.GE.U32.AND P0, PT, R29, UR10, PT ;  /* 0x0000000a1d007c0c */ /* 0x000fe4000bf06070 */
[----:B------:R-:W-:Y:S01]  /*1b90*/  ISETP.GE.AND P2, PT, R9, RZ, PT ;  /* 0x000000ff0900720c */ /* 0x000fe20003f46270 */
[----:B------:R-:W-:-:S10]  /*1ba0*/  @!P1 VIADD R28, R28, 0x1 ;  /* 0x000000011c1c9836 */ /* 0x000fd40000000000 */
[----:B------:R-:W-:-:S05]  /*1bb0*/  @P0 VIADD R28, R28, 0x1 ;  /* 0x000000011c1c0836 */ /* 0x000fca0000000000 */
[----:B------:R-:W-:-:S04]  /*1bc0*/  @!P2 IADD3 R28, PT, PT, -R28, RZ, RZ ;  /* 0x000000ff1c1ca210 */ /* 0x000fc80007ffe1ff */
[----:B------:R-:W-:Y:S02]  /*1bd0*/  SEL R28, R15, R28, !P3 ;  /* 0x0000001c0f1c7207 */ /* 0x000fe40005800000 */
[----:B------:R-:W-:-:S03]  /*1be0*/  PLOP3.LUT P0, PT, PT, PT, UP0, 0x40, 0x4 ;  /* 0x000000000004781c */ /* 0x000fc60003f0e808 */
[----:B------:R-:W-:Y:S01]  /*1bf0*/  IMAD.MOV R9, RZ, RZ, -R28 ;  /* 0x000000ffff097224 */ /* 0x000fe200078e0a1c */
[----:B------:R-:W-:-:S03]  /*1c00*/  SEL R10, R10, RZ, !P0 ;  /* 0x000000ff0a0a7207 */ /* 0x000fc60004000000 */
[----:B-1----:R-:W-:Y:S01]  /*1c10*/  IMAD R27, R9, UR60, R32 ;  /* 0x0000003c091b7c24 */ /* 0x002fe2000f8e0220 */
[----:B------:R-:W-:Y:S01]  /*1c20*/  PLOP3.LUT P0, PT, PT, PT, UP2, 0x40, 0x4 ;  /* 0x000000000004781c */ /* 0x000fe20003f0e828 */
[----:B------:R-:W-:-:S03]  /*1c30*/  IMAD R17, R10, UR44, RZ ;  /* 0x0000002c0a117c24 */ /* 0x000fc6000f8e02ff */
[----:B------:R-:W-:Y:S02]  /*1c40*/  IABS R16, R27 ;  /* 0x0000001b00107213 */ /* 0x000fe40000000000 */
[----:B------:R-:W-:-:S03]  /*1c50*/  SEL R10, R28, RZ, !P0 ;  /* 0x000000ff1c0a7207 */ /* 0x000fc60004000000 */
[----:B------:R-:W-:-:S04]  /*1c60*/  IMAD.HI.U32 R9, R16, UR5, RZ ;  /* 0x0000000510097c27 */ /* 0x000fc8000f8e00ff */
[----:B------:R-:W-:Y:S02]  /*1c70*/  IMAD R28, R10, UR45, R17 ;  /* 0x0000002d0a1c7c24 */ /* 0x000fe4000f8e0211 */
[----:B------:R-:W-:-:S04]  /*1c80*/  IMAD.MOV R17, RZ, RZ, -R9 ;  /* 0x000000ffff117224 */ /* 0x000fc800078e0a09 */
[----:B------:R-:W-:-:S05]  /*1c90*/  IMAD R10, R17, UR12, R16 ;  /* 0x0000000c110a7c24 */ /* 0x000fca000f8e0210 */
[----:B------:R-:W-:-:S13]  /*1ca0*/  ISETP.LT.U32.AND P1, PT, R10, UR12, PT ;  /* 0x0000000c0a007c0c */ /* 0x000fda000bf21070 */
[----:B------:R-:W-:-:S04]  /*1cb0*/  @!P1 IADD3 R10, PT, PT, R10, -UR12, RZ ;  /* 0x8000000c0a0a9c10 */ /* 0x000fc8000fffe0ff */
[----:B------:R-:W-:Y:S02]  /*1cc0*/  ISETP.GE.U32.AND P0, PT, R10, UR12, PT ;  /* 0x0000000c0a007c0c */ /* 0x000fe4000bf06070 */
[----:B------:R-:W-:-:S04]  /*1cd0*/  LOP3.LUT R10, R27, UR61, RZ, 0x3c, !PT ;  /* 0x0000003d1b0a7c12 */ /* 0x000fc8000f8e3cff */
[----:B------:R-:W-:Y:S01]  /*1ce0*/  ISETP.GE.AND P2, PT, R10, RZ, PT ;  /* 0x000000ff0a00720c */ /* 0x000fe20003f46270 */
[----:B------:R-:W-:Y:S01]  /*1cf0*/  @!P1 VIADD R9, R9, 0x1 ;  /* 0x0000000109099836 */ /* 0x000fe20000000000 */
[----:B------:R-:W-:-:S05]  /*1d00*/  SHF.R.S64 R16, RZ, 0x1e, R18 ;  /* 0x0000001eff107819 */ /* 0x000fca0000001012 */
[----:B------:R-:W-:Y:S01]  /*1d10*/  @P0 VIADD R9, R9, 0x1 ;  /* 0x0000000109090836 */ /* 0x000fe20000000000 */
[----:B------:R-:W-:-:S05]  /*1d20*/  IADD3 R16, P0, PT, R16, UR48, RZ ;  /* 0x0000003010107c10 */ /* 0x000fca000ff1e0ff */
[----:B------:R-:W-:Y:S02]  /*1d30*/  @!P2 IADD3 R9, PT, PT, -R9, RZ, RZ ;  /* 0x000000ff0909a210 */ /* 0x000fe40007ffe1ff */
[----:B------:R-:W-:Y:S01]  /*1d40*/  LEA.HI.X.SX32 R17, R18, UR49, 0x2, P0 ;  /* 0x0000003112117c11 */ /* 0x000fe200080f16ff */
[----:B------:R-:W-:Y:S01]  /*1d50*/  VIADD R18, R6, 0xc0 ;  /* 0x000000c006127836 */ /* 0x000fe20000000000 */
[----:B------:R-:W-:-:S03]  /*1d60*/  SEL R9, R7, R9, !P4 ;  /* 0x0000000907097207 */ /* 0x000fc60006000000 */
[----:B------:R0:W5:Y:S01]  /*1d70*/  LDG.E R10, desc[UR14][R16.64] ;  /* 0x0000000e100a7981 */ /* 0x000162000c1e1900 */
[----:B------:R-:W-:Y:S01]  /*1d80*/  IABS R29, R18 ;  /* 0x00000012001d7213 */ /* 0x000fe20000000000 */
[----:B------:R-:W-:-:S04]  /*1d90*/  IMAD.MOV R26, RZ, RZ, -R9 ;  /* 0x000000ffff1a7224 */ /* 0x000fc800078e0a09 */
[----:B------:R-:W-:Y:S02]  /*1da0*/  IMAD R26, R26, UR61, R27 ;  /* 0x0000003d1a1a7c24 */ /* 0x000fe4000f8e021b */
[----:B------:R-:W-:-:S05]  /*1db0*/  IMAD.HI.U32 R27, R29, UR7, RZ ;  /* 0x000000071d1b7c27 */ /* 0x000fca000f8e00ff */
[----:B0-----:R-:W-:-:S05]  /*1dc0*/  IADD3 R16, PT, PT, -R27, RZ, RZ ;  /* 0x000000ff1b107210 */ /* 0x001fca0007ffe1ff */
        /* <DEDUP_REMOVED lines=16> */
[----:B------:R-:W-:-:S03]  /*1ed0*/  SEL R2, R2, RZ, !P0 ;  /* 0x000000ff02027207 */ /* 0x000fc60004000000 */
[----:B------:R-:W-:Y:S02]  /*1ee0*/  IMAD.MOV R17, RZ, RZ, -R30 ;  /* 0x000000ffff117224 */ /* 0x000fe400078e0a1e */
[----:B------:R-:W-:Y:S02]  /*1ef0*/  IMAD R9, R26, UR47, R9 ;  /* 0x0000002f1a097c24 */ /* 0x000fe4000f8e0209 */
[----:B------:R-:W-:Y:S02]  /*1f00*/  IMAD R31, R17, UR59, R18 ;  /* 0x0000003b111f7c24 */ /* 0x000fe4000f8e0212 */
[----:B------:R-:W-:Y:S01]  /*1f10*/  IMAD R5, R2, UR47, R5 ;  /* 0x0000002f02057c24 */ /* 0x000fe2000f8e0205 */
[C---:B------:R-:W-:Y:S02]  /*1f20*/  IADD3 R16, P0, PT, R9.reuse, UR50, RZ ;  /* 0x0000003209107c10 */ /* 0x040fe4000ff1e0ff */
[----:B------:R-:W-:Y:S02]  /*1f30*/  IABS R2, R31 ;  /* 0x0000001f00027213 */ /* 0x000fe40000000000 */
[----:B------:R-:W-:-:S02]  /*1f40*/  LEA.HI.X.SX32 R17, R9, UR51, 0x1, P0 ;  /* 0x0000003309117c11 */ /* 0x000fc400080f0eff */
[----:B------:R-:W-:-:S03]  /*1f50*/  MOV R9, R2 ;  /* 0x0000000200097202 */ /* 0x000fc60000000f00 */
[----:B------:R0:W5:Y:S02]  /*1f60*/  LDG.E.U8 R29, desc[UR14][R16.64] ;  /* 0x0000000e101d7981 */ /* 0x000164000c1e1100 */
[----:B------:R-:W-:Y:S01]  /*1f70*/  IMAD.HI.U32 R2, R9, UR9, RZ ;  /* 0x0000000909027c27 */ /* 0x000fe2000f8e00ff */
[----:B--2---:R-:W-:-:S03]  /*1f80*/  ISETP.NE.AND P0, PT, R4, RZ, PT ;  /* 0x000000ff0400720c */ /* 0x004fc60003f05270 */
[----:B------:R-:W-:-:S04]  /*1f90*/  IMAD.MOV R4, RZ, RZ, -R2 ;  /* 0x000000ffff047224 */ /* 0x000fc800078e0a02 */
[----:B------:R-:W-:-:S05]  /*1fa0*/  IMAD R4, R4, UR10, R9 ;  /* 0x0000000a04047c24 */ /* 0x000fca000f8e0209 */
[----:B------:R-:W-:Y:S02]  /*1fb0*/  ISETP.LT.U32.AND P1, PT, R4, UR10, PT ;  /* 0x0000000a04007c0c */ /* 0x000fe4000bf21070 */
[----:B------:R-:W-:-:S11]  /*1fc0*/  P2R R27, PR, RZ, 0x1 ;  /* 0x00000001ff1b7803 */ /* 0x000fd60000000000 */
[----:B------:R-:W-:-:S05]  /*1fd0*/  @!P1 VIADD R4, R4, -UR10 ;  /* 0x8000000a04049c36 */ /* 0x000fca0008000000 */
[----:B------:R-:W-:Y:S02]  /*1fe0*/  ISETP.GE.U32.AND P0, PT, R4, UR10, PT ;  /* 0x0000000a04007c0c */ /* 0x000fe4000bf06070 */
[----:B------:R-:W-:-:S04]  /*1ff0*/  LOP3.LUT R4, R31, UR60, RZ, 0x3c, !PT ;  /* 0x0000003c1f047c12 */ /* 0x000fc8000f8e3cff */
[----:B------:R-:W-:Y:S02]  /*2000*/  ISETP.GE.AND P2, PT, R4, RZ, PT ;  /* 0x000000ff0400720c */ /* 0x000fe40003f46270 */
[----:B------:R-:W-:-:S05]  /*2010*/  @!P1 IADD3 R2, PT, PT, R2, 0x1, RZ ;  /* 0x0000000102029810 */ /* 0x000fca0007ffe0ff */
[----:B------:R-:W-:-:S06]  /*2020*/  @P0 VIADD R2, R2, 0x1 ;  /* 0x0000000102020836 */ /* 0x000fcc0000000000 */
[----:B------:R-:W-:Y:S01]  /*2030*/  @!P2 IMAD.MOV R2, RZ, RZ, -R2 ;  /* 0x000000ffff02a224 */ /* 0x000fe200078e0a02 */
[----:B---3--:R-:W-:Y:S02]  /*2040*/  ISETP.NE.AND P1, PT, R8, RZ, PT ;  /* 0x000000ff0800720c */ /* 0x008fe40003f25270 */
[----:B------:R-:W1:Y:S02]  /*2050*/  LDC.64 R8, c[0x0][0x3f0] ;  /* 0x0000fc00ff087b82 */ /* 0x000e640000000a00 */
[----:B------:R-:W-:-:S04]  /*2060*/  SEL R4, R15, R2, !P3 ;  /* 0x000000020f047207 */ /* 0x000fc80005800000 */
[----:B------:R-:W-:-:S05]  /*2070*/  IADD3 R2, PT, PT, -R4, RZ, RZ ;  /* 0x000000ff04027210 */ /* 0x000fca0007ffe1ff */
[----:B------:R-:W-:-:S05]  /*2080*/  IMAD R2, R2, UR60, R31 ;  /* 0x0000003c02027c24 */ /* 0x000fca000f8e021f */
[----:B0-----:R-:W-:-:S05]  /*2090*/  IABS R16, R2 ;  /* 0x0000000200107213 */ /* 0x001fca0000000000 */
[----:B------:R-:W-:Y:S01]  /*20a0*/  IMAD.HI.U32 R31, R16, UR5, RZ ;  /* 0x00000005101f7c27 */ /* 0x000fe2000f8e00ff */
[----:B-1----:R-:W-:-:S03]  /*20b0*/  R2UR UR4, R9 ;  /* 0x00000000090472ca */ /* 0x002fc600000e0000 */
[----:B------:R-:W-:-:S04]  /*20c0*/  IMAD.MOV R9, RZ, RZ, -R31 ;  /* 0x000000ffff097224 */ /* 0x000fc800078e0a1f */
[----:B------:R-:W-:-:S05]  /*20d0*/  IMAD R9, R9, UR12, R16 ;  /* 0x0000000c09097c24 */ /* 0x000fca000f8e0210 */
[----:B------:R-:W-:Y:S02]  /*20e0*/  ISETP.LT.U32.AND P2, PT, R9, UR12, PT ;  /* 0x0000000c09007c0c */ /* 0x000fe4000bf41070 */
[----:B----4-:R-:W-:Y:S02]  /*20f0*/  ISETP.NE.AND P0, PT, R19, RZ, PT ;  /* 0x000000ff1300720c */ /* 0x010fe40003f05270 */
[----:B------:R-:W-:Y:S02]  /*2100*/  SHF.R.S64 R16, RZ, 0x1e, R18 ;  /* 0x0000001eff107819 */ /* 0x000fe40000001012 */
[----:B------:R-:W-:Y:S02]  /*2110*/  P2R R26, PR, RZ, 0x1 ;  /* 0x00000001ff1a7803 */ /* 0x000fe40000000000 */
[----:B------:R-:W-:-:S05]  /*2120*/  IADD3 R16, P0, PT, R16, UR48, RZ ;  /* 0x0000003010107c10 */ /* 0x000fca000ff1e0ff */
[----:B------:R-:W-:Y:S01]  /*2130*/  @!P2 VIADD R9, R9, -UR12 ;  /* 0x8000000c0909ac36 */ /* 0x000fe20008000000 */
[----:B------:R-:W-:Y:S02]  /*2140*/  P2R R28, PR, RZ, 0x2 ;  /* 0x00000002ff1c7803 */ /* 0x000fe40000000000 */
[----:B------:R-:W-:Y:S02]  /*2150*/  LEA.HI.X.SX32 R17, R18, UR49, 0x2, P0 ;  /* 0x0000003112117c11 */ /* 0x000fe400080f16ff */
[----:B------:R-:W-:Y:S02]  /*2160*/  ISETP.GE.U32.AND P1, PT, R9, UR12, PT ;  /* 0x0000000c09007c0c */ /* 0x000fe4000bf26070 */
[----:B------:R-:W-:Y:S02]  /*2170*/  LOP3.LUT R18, R2, UR61, RZ, 0x3c, !PT ;  /* 0x0000003d02127c12 */ /* 0x000fe4000f8e3cff */
[----:B------:R-:W-:Y:S02]  /*2180*/  IADD3 R9, PT, PT, R6, 0xe0, RZ ;  /* 0x000000e006097810 */ /* 0x000fe40007ffe0ff */
[----:B------:R-:W-:-:S02]  /*2190*/  ISETP.GE.AND P0, PT, R18, RZ, PT ;  /* 0x000000ff1200720c */ /* 0x000fc40003f06270 */
[----:B------:R-:W-:Y:S02]  /*21a0*/  IABS R18, R9 ;  /* 0x0000000900127213 */ /* 0x000fe40000000000 */
[----:B-----5:R-:W-:-:S03]  /*21b0*/  ISETP.NE.AND P6, PT, R3, RZ, PT ;  /* 0x000000ff0300720c */ /* 0x020fc60003fc5270 */
[----:B------:R-:W-:-:S04]  /*21c0*/  IMAD.HI.U32 R3, R18, UR7, RZ ;  /* 0x0000000712037c27 */ /* 0x000fc8000f8e00ff */
[----:B------:R-:W-:-:S04]  /*21d0*/  IMAD.MOV R33, RZ, RZ, -R3 ;  /* 0x000000ffff217224 */ /* 0x000fc800078e0a03 */
[----:B------:R-:W-:Y:S01]  /*21e0*/  IMAD R18, R33, UR11, R18 ;  /* 0x0000000b21127c24 */ /* 0x000fe2000f8e0212 */
[----:B------:R-:W-:-:S04]  /*21f0*/  P2R R19, PR, RZ, 0x40 ;  /* 0x00000040ff137803 */ /* 0x000fc80000000000 */
[----:B------:R-:W-:-:S13]  /*2200*/  ISETP.LT.U32.AND P6, PT, R18, UR11, PT ;  /* 0x0000000b12007c0c */ /* 0x000fda000bfc1070 */
[----:B------:R-:W-:Y:S01]  /*2210*/  @!P6 VIADD R18, R18, -UR11 ;  /* 0x8000000b1212ec36 */ /* 0x000fe20008000000 */
[----:B------:R-:W-:-:S04]  /*2220*/  @!P6 IADD3 R3, PT, PT, R3, 0x1, RZ ;  /* 0x000000010303e810 */ /* 0x000fc80007ffe0ff */
[----:B------:R-:W-:Y:S02]  /*2230*/  ISETP.GE.U32.AND P6, PT, R18, UR11, PT ;  /* 0x0000000b12007c0c */ /* 0x000fe4000bfc6070 */
[----:B------:R-:W-:Y:S01]  /*2240*/  LOP3.LUT R18, R9, UR59, RZ, 0x3c, !PT ;  /* 0x0000003b09127c12 */ /* 0x000fe2000f8e3cff */
[----:B------:R-:W-:Y:S01]  /*2250*/  @!P2 VIADD R31, R31, 0x1 ;  /* 0x000000011f1fa836 */ /* 0x000fe20000000000 */
[----:B------:R-:W-:-:S03]  /*2260*/  PLOP3.LUT P2, PT, PT, PT, UP0, 0x40, 0x4 ;  /* 0x000000000004781c */ /* 0x000fc60003f4e808 */
[----:B------:R-:W-:-:S06]  /*2270*/  @P1 VIADD R31, R31, 0x1 ;  /* 0x000000011f1f1836 */ /* 0x000fcc0000000000 */
[----:B------:R-:W-:Y:S01]  /*2280*/  @P6 VIADD R3, R3, 0x1 ;  /* 0x0000000103036836 */ /* 0x000fe20000000000 */
[----:B------:R-:W-:Y:S02]  /*2290*/  ISETP.GE.AND P6, PT, R18, RZ, PT ;  /* 0x000000ff1200720c */ /* 0x000fe40003fc6270 */
[----:B------:R-:W-:Y:S02]  /*22a0*/  SEL R30, R30, RZ, !P2 ;  /* 0x000000ff1e1e7207 */ /* 0x000fe40005000000 */
[----:B------:R-:W-:Y:S01]  /*22b0*/  PLOP3.LUT P1, PT, PT, PT, UP2, 0x40, 0x4 ;  /* 0x000000000004781c */ /* 0x000fe20003f2e828 */
[----:B------:R-:W-:Y:S01]  /*22c0*/  IMAD.MOV.U32 R33, RZ, RZ, R3 ;  /* 0x000000ffff217224 */ /* 0x000fe200078e0003 */
[----:B------:R-:W-:Y:S01]  /*22d0*/  @!P0 IADD3 R31, PT, PT, -R31, RZ, RZ ;  /* 0x000000ff1f1f8210 */ /* 0x000fe20007ffe1ff */
[----:B------:R-:W-:Y:S01]  /*22e0*/  IMAD R3, R30, UR44, RZ ;  /* 0x0000002c1e037c24 */ /* 0x000fe2000f8e02ff */
[----:B------:R-:W-:Y:S02]  /*22f0*/  SEL R4, R4, RZ, !P1 ;  /* 0x000000ff04047207 */ /* 0x000fe40004800000 */
[----:B------:R-:W-:-:S02]  /*2300*/  SEL R31, R7, R31, !P4 ;  /* 0x0000001f071f7207 */ /* 0x000fc40006000000 */
[----:B------:R-:W-:Y:S02]  /*2310*/  PLOP3.LUT P0, PT, PT, PT, UP1, 0x40, 0x4 ;  /* 0x000000000004781c */ /* 0x000fe40003f0e818 */
[----:B------:R-:W-:Y:S01]  /*2320*/  @!P6 IADD3 R33, PT, PT, -R33, RZ, RZ ;  /* 0x000000ff2121e210 */ /* 0x000fe20007ffe1ff */
[----:B------:R-:W-:Y:S01]  /*2330*/  IMAD R4, R4, UR45, R3 ;  /* 0x0000002d04047c24 */ /* 0x000fe2000f8e0203 */
[----:B------:R-:W-:Y:S02]  /*2340*/  SEL R3, R31, RZ, !P0 ;  /* 0x000000ff1f037207 */ /* 0x000fe40004000000 */
[----:B------:R-:W-:-:S03]  /*2350*/  SEL R18, R0, R33, !P5 ;  /* 0x0000002100127207 */ /* 0x000fc60006800000 */
[----:B------:R-:W-:Y:S02]  /*2360*/  IMAD R3, R3, UR46, R4 ;  /* 0x0000002e03037c24 */ /* 0x000fe4000f8e0204 */
[----:B------:R-:W-:-:S04]  /*2370*/  IMAD.MOV R4, RZ, RZ, -R18 ;  /* 0x000000ffff047224 */ /* 0x000fc800078e0a12 */
[----:B------:R-:W-:-:S05]  /*2380*/  IMAD R33, R4, UR59, R9 ;  /* 0x0000003b04217c24 */ /* 0x000fca000f8e0209 */
[----:B------:R-:W-:Y:S01]  /*2390*/  IABS R30, R33 ;  /* 0x00000021001e7213 */ /* 0x000fe20000000000 */
[----:B------:R-:W-:-:S04]  /*23a0*/  IMAD.MOV R31, RZ, RZ, -R31 ;  /* 0x000000ffff1f7224 */ /* 0x000fc800078e0a1f */
        /* <DEDUP_REMOVED lines=15> */
[----:B------:R-:W2:Y:S09]  /*24a0*/  LDG.E R4, desc[UR14][R16.64] ;  /* 0x0000000e10047981 */ /* 0x000eb2000c1e1900 */
        /* <DEDUP_REMOVED lines=13> */
[----:B0-----:R-:W-:-:S04]  /*2580*/  LOP3.LUT R2, R35, UR61, RZ, 0x3c, !PT ;  /* 0x0000003d23027c12 */ /* 0x001fc8000f8e3cff */
[----:B------:R-:W-:Y:S02]  /*2590*/  ISETP.GE.U32.AND P1, PT, R32, UR12, PT ;  /* 0x0000000c20007c0c */ /* 0x000fe4000bf26070 */
[----:B------:R-:W-:Y:S02]  /*25a0*/  ISETP.GE.AND P2, PT, R2, RZ, PT ;  /* 0x000000ff0200720c */ /* 0x000fe40003f46270 */
[----:B------:R-:W-:Y:S02]  /*25b0*/  @!P0 IADD3 R30, PT, PT, R30, 0x1, RZ ;  /* 0x000000011e1e8810 */ /* 0x000fe40007ffe0ff */
[----:B------:R-:W-:-:S04]  /*25c0*/  PLOP3.LUT P0, PT, PT, PT, UP0, 0x40, 0x4 ;  /* 0x000000000004781c */ /* 0x000fc80003f0e808 */
[----:B------:R-:W-:-:S03]  /*25d0*/  SEL R18, R18, RZ, !P0 ;  /* 0x000000ff12127207 */ /* 0x000fc60004000000 */
[----:B------:R-:W-:Y:S01]  /*25e0*/  @P1 VIADD R30, R30, 0x1 ;  /* 0x000000011e1e1836 */ /* 0x000fe20000000000 */
[----:B------:R-:W-:-:S03]  /*25f0*/  PLOP3.LUT P0, PT, PT, PT, UP2, 0x40, 0x4 ;  /* 0x000000000004781c */ /* 0x000fc60003f0e828 */
[----:B------:R-:W-:Y:S01]  /*2600*/  @!P2 IMAD.MOV R30, RZ, RZ, -R30 ;  /* 0x000000ffff1ea224 */ /* 0x000fe200078e0a1e */
[----:B------:R-:W-:Y:S01]  /*2610*/  SEL R2, R34, RZ, !P0 ;  /* 0x000000ff22027207 */ /* 0x000fe20004000000 */
[----:B------:R-:W-:Y:S01]  /*2620*/  IMAD R3, R18, UR44, RZ ;  /* 0x0000002c12037c24 */ /* 0x000fe2000f8e02ff */
[----:B------:R-:W-:Y:S02]  /*2630*/  PLOP3.LUT P0, PT, PT, PT, UP1, 0x40, 0x4 ;  /* 0x000000000004781c */ /* 0x000fe40003f0e818 */
[----:B------:R-:W-:Y:S01]  /*2640*/  SEL R30, R7, R30, !P4 ;  /* 0x0000001e071e7207 */ /* 0x000fe20006000000 */
[----:B------:R-:W-:-:S03]  /*2650*/  IMAD R18, R2, UR45, R3 ;  /* 0x0000002d02127c24 */ /* 0x000fc6000f8e0203 */
[----:B------:R-:W-:Y:S02]  /*2660*/  SEL R3, R30, RZ, !P0 ;  /* 0x000000ff1e037207 */ /* 0x000fe40004000000 */
[----:B------:R-:W-:-:S03]  /*2670*/  SHF.R.S64 R16, RZ, 0x1e, R9 ;  /* 0x0000001eff107819 */ /* 0x000fc60000001009 */
[----:B------:R-:W-:Y:S02]  /*2680*/  IMAD R3, R3, UR46, R18 ;  /* 0x0000002e03037c24 */ /* 0x000fe4000f8e0212 */
[----:B------:R-:W-:Y:S01]  /*2690*/  VIADD R18, R6, 0x100 ;  /* 0x0000010006127836 */ /* 0x000fe20000000000 */
[----:B------:R-:W-:Y:S02]  /*26a0*/  IADD3 R2, PT, PT, -R30, RZ, RZ ;  /* 0x000000ff1e027210 */ /* 0x000fe40007ffe1ff */
[----:B------:R-:W-:Y:S02]  /*26b0*/  IADD3 R16, P6, PT, R16, UR48, RZ ;  /* 0x0000003010107c10 */ /* 0x000fe4000ffde0ff */
[----:B------:R-:W-:Y:S02]  /*26c0*/  IABS R30, R18 ;  /* 0x00000012001e7213 */ /* 0x000fe40000000000 */
[----:B------:R-:W-:-:S03]  /*26d0*/  LEA.HI.X.SX32 R17, R9, UR49, 0x2, P6 ;  /* 0x0000003109117c11 */ /* 0x000fc6000b0f16ff */
[----:B------:R-:W-:-:S04]  /*26e0*/  IMAD.HI.U32 R9, R30, UR7, RZ ;  /* 0x000000071e097c27 */ /* 0x000fc8000f8e00ff */
[----:B------:R-:W-:-:S04]  /*26f0*/  IMAD.MOV R33, RZ, RZ, -R9 ;  /* 0x000000ffff217224 */ /* 0x000fc800078e0a09 */
        /* <DEDUP_REMOVED lines=13> */
[----:B------:R-:W4:Y:S09]  /*27d0*/  LDG.E R9, desc[UR14][R16.64] ;  /* 0x0000000e10097981 */ /* 0x000f32000c1e1900 */
        /* <DEDUP_REMOVED lines=11> */
[----:B------:R0:W5:-:S12]  /*2890*/  LDG.E.U8 R32, desc[UR14][R2.64] ;  /* 0x0000000e02207981 */ /* 0x000158000c1e1100 */
[----:B------:R-:W-:Y:S02]  /*28a0*/  @!P0 VIADD R33, R33, -UR10 ;  /* 0x8000000a21218c36 */ /* 0x000fe40008000000 */
[----:B------:R-:W-:-:S03]  /*28b0*/  @!P0 VIADD R30, R30, 0x1 ;  /* 0x000000011e1e8836 */ /* 0x000fc60000000000 */
[----:B------:R-:W-:Y:S02]  /*28c0*/  ISETP.GE.U32.AND P0, PT, R33, UR10, PT ;  /* 0x0000000a21007c0c */ /* 0x000fe4000bf06070 */
[----:B0-----:R-:W-:-:S11]  /*28d0*/  LOP3.LUT R2, R37, UR60, RZ, 0x3c, !PT ;  /* 0x0000003c25027c12 */ /* 0x001fd6000f8e3cff */
[----:B------:R-:W-:Y:S02]  /*28e0*/  @P0 IADD3 R30, PT, PT, R30, 0x1, RZ ;  /* 0x000000011e1e0810 */ /* 0x000fe40007ffe0ff */
[----:B------:R-:W-:-:S13]  /*28f0*/  ISETP.GE.AND P0, PT, R2, RZ, PT ;  /* 0x000000ff0200720c */ /* 0x000fda0003f06270 */
[----:B------:R-:W-:-:S05]  /*2900*/  @!P0 IMAD.MOV R30, RZ, RZ, -R30 ;  /* 0x000000ffff1e8224 */ /* 0x000fca00078e0a1e */
[----:B------:R-:W-:Y:S02]  /*2910*/  SEL R3, R15, R30, !P3 ;  /* 0x0000001e0f037207 */ /* 0x000fe40005800000 */
[----:B------:R-:W-:-:S03]  /*2920*/  PLOP3.LUT P0, PT, PT, PT, UP0, 0x40, 0x4 ;  /* 0x000000000004781c */ /* 0x000fc60003f0e808 */
[----:B------:R-:W-:-:S04]  /*2930*/  IMAD.MOV R2, RZ, RZ, -R3 ;  /* 0x000000ffff027224 */ /* 0x000fc800078e0a03 */
[----:B------:R-:W-:Y:S01]  /*2940*/  IMAD R30, R2, UR60, R37 ;  /* 0x0000003c021e7c24 */ /* 0x000fe2000f8e0225 */
[----:B------:R-:W-:Y:S02]  /*2950*/  SEL R2, R35, RZ, !P0 ;  /* 0x000000ff23027207 */ /* 0x000fe40004000000 */
[----:B------:R-:W-:-:S03]  /*2960*/  PLOP3.LUT P0, PT, PT, PT, UP2, 0x40, 0x4 ;  /* 0x000000000004781c */ /* 0x000fc60003f0e828 */
[----:B------:R-:W-:Y:S01]  /*2970*/  IMAD R2, R2, UR44, RZ ;  /* 0x0000002c02027c24 */ /* 0x000fe2000f8e02ff */
[----:B------:R-:W-:-:S05]  /*2980*/  SEL R3, R3, RZ, !P0 ;  /* 0x000000ff03037207 */ /* 0x000fca0004000000 */
        /* <DEDUP_REMOVED lines=16> */
[----:B------:R-:W-:-:S03]  /*2a90*/  SEL R2, R2, RZ, !P0 ;  /* 0x000000ff02027207 */ /* 0x000fc60004000000 */
[----:B------:R-:W-:Y:S01]  /*2aa0*/  IMAD R3, R3, UR61, R30 ;  /* 0x0000003d03037c24 */ /* 0x000fe2000f8e021e */
[----:B------:R-:W-:Y:S02]  /*2ab0*/  IADD3 R30, PT, PT, R6, 0x120, RZ ;  /* 0x00000120061e7810 */ /* 0x000fe40007ffe0ff */
        /* <DEDUP_REMOVED lines=12> */
[----:B------:R-:W4:Y:S01]  /*2b80*/  LDG.E R18, desc[UR14][R16.64] ;  /* 0x0000000e10127981 */ /* 0x000f22000c1e1900 */
[----:B------:R-:W-:-:S02]  /*2b90*/  LEA.HI.X.SX32 R3, R3, UR51, 0x1, P0 ;  /* 0x0000003303037c11 */ /* 0x000fc400080f0eff */
[----:B------:R-:W-:-:S03]  /*2ba0*/  ISETP.LT.U32.AND P0, PT, R34, UR11, PT ;  /* 0x0000000b22007c0c */ /* 0x000fc6000bf01070 */
[----:B------:R0:W2:Y:S10]  /*2bb0*/  LDG.E.U8 R35, desc[UR16][R2.64] ;  /* 0x0000001002237981 */ /* 0x0000b4000c1e1100 */
        /* <DEDUP_REMOVED lines=24> */
[----:B------:R-:W-:-:S05]  /*2d40*/  IADD3 R2, PT, PT, -R3, RZ, RZ ;  /* 0x000000ff03027210 */ /* 0x000fca0007ffe1ff */
[----:B------:R-:W-:Y:S01]  /*2d50*/  IMAD R34, R2, UR60, R17 ;  /* 0x0000003c02227c24 */ /* 0x000fe2000f8e0211 */
[----:B------:R-:W-:Y:S02]  /*2d60*/  SEL R2, R33, RZ, !P0 ;  /* 0x000000ff21027207 */ /* 0x000fe40004000000 */
[----:B------:R-:W-:-:S03]  /*2d70*/  PLOP3.LUT P0, PT, PT, PT, UP2, 0x40, 0x4 ;  /* 0x000000000004781c */ /* 0x000fc60003f0e828 */
[----:B------:R-:W-:Y:S01]  /*2d80*/  IMAD R2, R2, UR44, RZ ;  /* 0x0000002c02027c24 */ /* 0x000fe2000f8e02ff */
[----:B------:R-:W-:-:S05]  /*2d90*/  SEL R3, R3, RZ, !P0 ;  /* 0x000000ff03037207 */ /* 0x000fca0004000000 */
        /* <DEDUP_REMOVED lines=23> */
[----:B------:R-:W-:Y:S01]  /*2f10*/  ISETP.NE.AND P1, PT, R29, RZ, PT ;  /* 0x000000ff1d00720c */ /* 0x000fe20003f25270 */
[----:B------:R-:W-:Y:S01]  /*2f20*/  VIADD R29, R6, 0x140 ;  /* 0x00000140061d7836 */ /* 0x000fe20000000000 */
[----:B------:R-:W-:-:S04]  /*2f30*/  IADD3 R2, P0, PT, R2, UR48, RZ ;  /* 0x0000003002027c10 */ /* 0x000fc8000ff1e0ff */
[----:B------:R-:W-:Y:S02]  /*2f40*/  LEA.HI.X.SX32 R3, R30, UR49, 0x2, P0 ;  /* 0x000000311e037c11 */ /* 0x000fe400080f16ff */
[C---:B------:R-:W-:Y:S02]  /*2f50*/  IADD3 R16, P0, PT, R17.reuse, UR50, RZ ;  /* 0x0000003211107c10 */ /* 0x040fe4000ff1e0ff */
[----:B------:R-:W-:Y:S01]  /*2f60*/  IABS R36, R29 ;  /* 0x0000001d00247213 */ /* 0x000fe20000000000 */
[----:B------:R0:W4:Y:S01]  /*2f70*/  LDG.E R30, desc[UR14][R2.64] ;  /* 0x0000000e021e7981 */ /* 0x000122000c1e1900 */
[----:B------:R-:W-:Y:S02]  /*2f80*/  LEA.HI.X.SX32 R17, R17, UR51, 0x1, P0 ;  /* 0x0000003311117c11 */ /* 0x000fe400080f0eff */
[----:B---3--:R-:W-:Y:S01]  /*2f90*/  ISETP.NE.AND P0, PT, R31, RZ, PT ;  /* 0x000000ff1f00720c */ /* 0x008fe20003f05270 */
[----:B------:R-:W-:Y:S02]  /*2fa0*/  IMAD.HI.U32 R31, R36, UR7, RZ ;  /* 0x00000007241f7c27 */ /* 0x000fe4000f8e00ff */
[----:B------:R1:W3:Y:S02]  /*2fb0*/  LDG.E.U8 R37, desc[UR14][R16.64] ;  /* 0x0000000e10257981 */ /* 0x0002e4000c1e1100 */
        /* <DEDUP_REMOVED lines=25> */
[----:B------:R-:W-:Y:S02]  /*3150*/  @!P0 IADD3 R2, PT, PT, -R2, RZ, RZ ;  /* 0x000000ff02028210 */ /* 0x000fe40007ffe1ff */
[----:B------:R-:W-:Y:S02]  /*3160*/  PLOP3.LUT P0, PT, PT, PT, UP0, 0x40, 0x4 ;  /* 0x000000000004781c */ /* 0x000fe40003f0e808 */
[----:B------:R-:W-:Y:S02]  /*3170*/  SEL R16, R15, R2, !P3 ;  /* 0x000000020f107207 */ /* 0x000fe40005800000 */
[----:B------:R-:W-:Y:S02]  /*3180*/  SEL R3, R31, RZ, !P0 ;  /* 0x000000ff1f037207 */ /* 0x000fe40004000000 */
[----:B------:R-:W-:Y:S01]  /*3190*/  PLOP3.LUT P0, PT, PT, PT, UP2, 0x40, 0x4 ;  /* 0x000000000004781c */ /* 0x000fe20003f0e828 */
[----:B------:R-:W-:Y:S02]  /*31a0*/  IMAD.MOV R2, RZ, RZ, -R16 ;  /* 0x000000ffff027224 */ /* 0x000fe400078e0a10 */
[----:B------:R-:W-:Y:S01]  /*31b0*/  IMAD R3, R3, UR44, RZ ;  /* 0x0000002c03037c24 */ /* 0x000fe2000f8e02ff */
[----:B------:R-:W-:Y:S01]  /*31c0*/  SEL R16, R16, RZ, !P0 ;  /* 0x000000ff10107207 */ /* 0x000fe20004000000 */
[----:B------:R-:W-:-:S04]  /*31d0*/  IMAD R2, R2, UR60, R17 ;  /* 0x0000003c02027c24 */ /* 0x000fc8000f8e0211 */
        /* <DEDUP_REMOVED lines=27> */
[----:B------:R0:W4:Y:S01]  /*3390*/  LDG.E R31, desc[UR14][R2.64] ;  /* 0x0000000e021f7981 */ /* 0x000122000c1e1900 */
[----:B------:R-:W-:-:S05]  /*33a0*/  LEA.HI.X.SX32 R17, R17, UR51, 0x1, P0 ;  /* 0x0000003311117c11 */ /* 0x000fca00080f0eff */
[----:B------:R1:W4:Y:S01]  /*33b0*/  LDG.E.U8 R29, desc[UR14][R16.64] ;  /* 0x0000000e101d7981 */ /* 0x000322000c1e1100 */
[----:B-----5:R-:W-:Y:S01]  /*33c0*/  ISETP.NE.AND P1, PT, R32, RZ, PT ;  /* 0x000000ff2000720c */ /* 0x020fe20003f25270 */
[----:B------:R-:W-:-:S05]  /*33d0*/  VIADD R32, R6, 0x160 ;  /* 0x0000016006207836 */ /* 0x000fca0000000000 */
[----:B------:R-:W-:-:S05]  /*33e0*/  IABS R39, R32 ;  /* 0x0000002000277213 */ /* 0x000fca0000000000 */
[----:B------:R-:W-:-:S05]  /*33f0*/  IMAD.HI.U32 R38, R39, UR7, RZ ;  /* 0x0000000727267c27 */ /* 0x000fca000f8e00ff */
[----:B0-----:R-:W-:Y:S02]  /*3400*/  IADD3 R2, PT, PT, -R38, RZ, RZ ;  /* 0x000000ff26027210 */ /* 0x001fe40007ffe1ff */
[----:B--2---:R-:W-:-:S03]  /*3410*/  ISETP.NE.AND P0, PT, R35, RZ, PT ;  /* 0x000000ff2300720c */ /* 0x004fc60003f05270 */
[----:B------:R-:W-:Y:S01]  /*3420*/  IMAD R2, R2, UR11, R39 ;  /* 0x0000000b02027c24 */ /* 0x000fe2000f8e0227 */
[----:B------:R-:W-:-:S04]  /*3430*/  P2R R36, PR, RZ, 0x1 ;  /* 0x00000001ff247803 */ /* 0x000fc80000000000 */
        /* <DEDUP_REMOVED lines=9> */
[----:B-1----:R-:W-:-:S04]  /*34d0*/  IMAD.MOV R17, RZ, RZ, -R3 ;  /* 0x000000ffff117224 */ /* 0x002fc800078e0a03 */
        /* <DEDUP_REMOVED lines=12> */
[----:B------:R-:W-:Y:S01]  /*35a0*/  @!P0 IMAD.MOV R2, RZ, RZ, -R2 ;  /* 0x000000ffff028224 */ /* 0x000fe200078e0a02 */
[----:B------:R-:W-:-:S04]  /*35b0*/  PLOP3.LUT P0, PT, PT, PT, UP0, 0x40, 0x4 ;  /* 0x000000000004781c */ /* 0x000fc80003f0e808 */
[----:B------:R-:W-:Y:S02]  /*35c0*/  SEL R16, R15, R2, !P3 ;  /* 0x000000020f107207 */ /* 0x000fe40005800000 */
[----:B------:R-:W-:-:S03]  /*35d0*/  SEL R3, R3, RZ, !P0 ;  /* 0x000000ff03037207 */ /* 0x000fc60004000000 */
[----:B------:R-:W-:Y:S01]  /*35e0*/  IMAD.MOV R2, RZ, RZ, -R16 ;  /* 0x000000ffff027224 */ /* 0x000fe200078e0a10 */
[----:B------:R-:W-:-:S03]  /*35f0*/  PLOP3.LUT P0, PT, PT, PT, UP2, 0x40, 0x4 ;  /* 0x000000000004781c */ /* 0x000fc60003f0e828 */
[----:B------:R-:W-:Y:S01]  /*3600*/  IMAD R2, R2, UR60, R39 ;  /* 0x0000003c02027c24 */ /* 0x000fe2000f8e0227 */
[----:B------:R-:W-:Y:S01]  /*3610*/  SEL R16, R16, RZ, !P0 ;  /* 0x000000ff10107207 */ /* 0x000fe20004000000 */
[----:B------:R-:W-:-:S03]  /*3620*/  IMAD R3, R3, UR44, RZ ;  /* 0x0000002c03037c24 */ /* 0x000fc6000f8e02ff */
        /* <DEDUP_REMOVED lines=21> */
[----:B---3--:R-:W-:-:S03]  /*3780*/  ISETP.NE.AND P2, PT, R37, RZ, PT ;  /* 0x000000ff2500720c */ /* 0x008fc60003f45270 */
[----:B------:R-:W-:Y:S01]  /*3790*/  IMAD R17, R2, UR47, R3 ;  /* 0x0000002f02117c24 */ /* 0x000fe2000f8e0203 */
[----:B------:R-:W-:Y:S02]  /*37a0*/  SHF.R.S64 R2, RZ, 0x1e, R32 ;  /* 0x0000001eff027819 */ /* 0x000fe40000001020 */
[----:B------:R-:W-:Y:S02]  /*37b0*/  P2R R37, PR, RZ, 0x4 ;  /* 0x00000004ff257803 */ /* 0x000fe40000000000 */
[----:B------:R-:W-:Y:S02]  /*37c0*/  IADD3 R2, P0, PT, R2, UR48, RZ ;  /* 0x0000003002027c10 */ /* 0x000fe4000ff1e0ff */
[----:B------:R-:W-:Y:S02]  /*37d0*/  ISETP.NE.AND P2, PT, R28, RZ, PT ;  /* 0x000000ff1c00720c */ /* 0x000fe40003f45270 */
[----:B------:R-:W-:Y:S02]  /*37e0*/  LEA.HI.X.SX32 R3, R32, UR49, 0x2, P0 ;  /* 0x0000003120037c11 */ /* 0x000fe400080f16ff */
[----:B------:R-:W-:-:S02]  /*37f0*/  IADD3 R16, P0, PT, R17, UR50, RZ ;  /* 0x0000003211107c10 */ /* 0x000fc4000ff1e0ff */
[----:B------:R-:W-:Y:S01]  /*3800*/  P2R R39, PR, RZ, 0x4 ;  /* 0x00000004ff277803 */ /* 0x000fe20000000000 */
[----:B------:R0:W2:Y:S01]  /*3810*/  LDG.E R32, desc[UR14][R2.64] ;  /* 0x0000000e02207981 */ /* 0x0000a2000c1e1900 */
[----:B------:R-:W-:Y:S02]  /*3820*/  ISETP.NE.AND P2, PT, R27, RZ, PT ;  /* 0x000000ff1b00720c */ /* 0x000fe40003f45270 */
[----:B------:R-:W-:Y:S02]  /*3830*/  IADD3 R27, PT, PT, R6, 0x180, RZ ;  /* 0x00000180061b7810 */ /* 0x000fe40007ffe0ff */
[----:B------:R-:W-:Y:S02]  /*3840*/  LEA.HI.X.SX32 R17, R17, UR51, 0x1, P0 ;  /* 0x0000003311117c11 */ /* 0x000fe400080f0eff */
[----:B------:R-:W-:-:S03]  /*3850*/  P2R R35, PR, RZ, 0x2 ;  /* 0x00000002ff237803 */ /* 0x000fc60000000000 */
[----:B------:R1:W3:Y:S01]  /*3860*/  LDG.E.U8 R38, desc[UR14][R16.64] ;  /* 0x0000000e10267981 */ /* 0x0002e2000c1e1100 */
[----:B----4-:R-:W-:Y:S02]  /*3870*/  ISETP.NE.AND P0, PT, R29, RZ, PT ;  /* 0x000000ff1d00720c */ /* 0x010fe40003f05270 */
        /* <DEDUP_REMOVED lines=29> */
[----:B------:R-:W-:Y:S02]  /*3a50*/  IADD3 R2, PT, PT, -R16, RZ, RZ ;  /* 0x000000ff10027210 */ /* 0x000fe40007ffe1ff */
[----:B------:R-:W-:Y:S02]  /*3a60*/  SEL R3, R3, RZ, !P1 ;  /* 0x000000ff03037207 */ /* 0x000fe40004800000 */
[----:B------:R-:W-:Y:S01]  /*3a70*/  PLOP3.LUT P1, PT, PT, PT, UP2, 0x40, 0x4 ;  /* 0x000000000004781c */ /* 0x000fe20003f2e828 */
[----:B------:R-:W-:Y:S02]  /*3a80*/  IMAD R2, R2, UR60, R29 ;  /* 0x0000003c02027c24 */ /* 0x000fe4000f8e021d */
[----:B------:R-:W-:Y:S01]  /*3a90*/  IMAD R3, R3, UR44, RZ ;  /* 0x0000002c03037c24 */ /* 0x000fe2000f8e02ff */
[----:B------:R-:W-:Y:S02]  /*3aa0*/  SEL R16, R16, RZ, !P1 ;  /* 0x000000ff10107207 */ /* 0x000fe40004800000 */
        /* <DEDUP_REMOVED lines=25> */
[----:B------:R-:W-:-:S03]  /*3c40*/  IADD3 R16, P1, PT, R17, UR50, RZ ;  /* 0x0000003211107c10 */ /* 0x000fc6000ff3e0ff */
[----:B------:R0:W4:Y:S01]  /*3c50*/  LDG.E R27, desc[UR14][R2.64] ;  /* 0x0000000e021b7981 */ /* 0x000122000c1e1900 */
[----:B------:R-:W-:Y:S02]  /*3c60*/  LEA.HI.X.SX32 R17, R17, UR51, 0x1, P1 ;  /* 0x0000003311117c11 */ /* 0x000fe400088f0eff */
[----:B------:R-:W-:-:S04]  /*3c70*/  IADD3 R28, P1, PT, R5, UR50, RZ ;  /* 0x00000032051c7c10 */ /* 0x000fc8000ff3e0ff */
[----:B------:R-:W-:Y:S01]  /*3c80*/  LEA.HI.X.SX32 R29, R5, UR51, 0x1, P1 ;  /* 0x00000033051d7c11 */ /* 0x000fe200088f0eff */
[----:B------:R1:W5:Y:S01]  /*3c90*/  LDG.E.U8 R17, desc[UR14][R16.64] ;  /* 0x0000000e10117981 */ /* 0x000362000c1e1100 */
[----:B------:R-:W-:-:S03]  /*3ca0*/  SHF.R.S64 R5, RZ, 0x1e, R6 ;  /* 0x0000001eff057819 */ /* 0x000fc60000001006 */
[----:B------:R2:W3:Y:S01]  /*3cb0*/  LDG.E.U8 R28, desc[UR14][R28.64] ;  /* 0x0000000e1c1c7981 */ /* 0x0004e2000c1e1100 */
[----:B0-----:R-:W-:-:S04]  /*3cc0*/  IADD3 R2, P6, PT, R5, UR48, RZ ;  /* 0x0000003005027c10 */ /* 0x001fc8000ffde0ff */
[----:B------:R-:W-:-:S05]  /*3cd0*/  LEA.HI.X.SX32 R3, R6, UR49, 0x2, P6 ;  /* 0x0000003106037c11 */ /* 0x000fca000b0f16ff */
[----:B------:R0:W4:Y:S01]  /*3ce0*/  LDG.E R2, desc[UR14][R2.64] ;  /* 0x0000000e02027981 */ /* 0x000122000c1e1900 */
[----:B------:R-:W-:-:S05]  /*3cf0*/  VIADD R5, R6, 0x1a0 ;  /* 0x000001a006057836 */ /* 0x000fca0000000000 */
[----:B-1----:R-:W-:-:S05]  /*3d00*/  IABS R16, R5 ;  /* 0x0000000500107213 */ /* 0x002fca0000000000 */
[----:B------:R-:W-:-:S04]  /*3d10*/  IMAD.HI.U32 R6, R16, UR7, RZ ;  /* 0x0000000710067c27 */ /* 0x000fc8000f8e00ff */
[----:B--2---:R-:W-:-:S04]  /*3d20*/  IMAD.MOV R29, RZ, RZ, -R6 ;  /* 0x000000ffff1d7224 */ /* 0x004fc800078e0a06 */
[----:B------:R-:W-:-:S05]  /*3d30*/  IMAD R16, R29, UR11, R16 ;  /* 0x0000000b1d107c24 */ /* 0x000fca000f8e0210 */
        /* <DEDUP_REMOVED lines=23> */
[----:B------:R-:W-:Y:S02]  /*3eb0*/  ISETP.NE.AND P6, PT, R19, RZ, PT ;  /* 0x000000ff1300720c */ /* 0x000fe40003fc5270 */
        /* <DEDUP_REMOVED lines=14> */
[----:B------:R-:W-:-:S12]  /*3fa0*/  FMUL R11, R11, UR4 ;  /* 0x000000040b0b7c20 */ /* 0x000fd80008400000 */
[----:B------:R-:W-:Y:S02]  /*3fb0*/  @!P3 IADD3 R3, PT, PT, -R3, RZ, RZ ;  /* 0x000000ff0303b210 */ /* 0x000fe40007ffe1ff */
[----:B------:R-:W-:Y:S02]  /*3fc0*/  PLOP3.LUT P3, PT, PT, PT, UP0, 0x40, 0x4 ;  /* 0x000000000004781c */ /* 0x000fe40003f6e808 */
[----:B------:R-:W-:Y:S02]  /*3fd0*/  SEL R6, R7, R3, !P4 ;  /* 0x0000000307067207 */ /* 0x000fe40006000000 */
[----:B------:R-:W-:Y:S02]  /*3fe0*/  SEL R7, R0, RZ, !P3 ;  /* 0x000000ff00077207 */ /* 0x000fe40005800000 */
[----:B------:R-:W-:Y:S01]  /*3ff0*/  PLOP3.LUT P3, PT, PT, PT, UP2, 0x40, 0x4 ;  /* 0x000000000004781c */ /* 0x000fe20003f6e828 */
[----:B------:R-:W-:-:S03]  /*4000*/  IMAD.MOV R0, RZ, RZ, -R6 ;  /* 0x000000ffff007224 */ /* 0x000fc600078e0a06 */
[----:B------:R-:W-:Y:S02]  /*4010*/  SEL R3, R19, RZ, !P3 ;  /* 0x000000ff13037207 */ /* 0x000fe40005800000 */
[----:B------:R-:W-:Y:S01]  /*4020*/  PLOP3.LUT P3, PT, PT, PT, UP1, 0x40, 0x4 ;  /* 0x000000000004781c */ /* 0x000fe20003f6e818 */
[----:B------:R-:W-:-:S03]  /*4030*/  IMAD R0, R0, UR61, R29 ;  /* 0x0000003d00007c24 */ /* 0x000fc6000f8e021d */
[----:B------:R-:W-:Y:S02]  /*4040*/  SEL R19, R6, RZ, !P3 ;  /* 0x000000ff06137207 */ /* 0x000fe40005800000 */
[----:B------:R-:W-:Y:S01]  /*4050*/  PLOP3.LUT P3, PT, PT, PT, UP3, 0x40, 0x4 ;  /* 0x000000000004781c */ /* 0x000fe20003f6e838 */
[----:B------:R-:W-:Y:S01]  /*4060*/  FMUL R15, R14, UR4 ;  /* 0x000000040e0f7c20 */ /* 0x000fe20008400000 */
[----:B------:R-:W-:Y:S02]  /*4070*/  ISETP.NE.AND P4, PT, R26, RZ, PT ;  /* 0x000000ff1a00720c */ /* 0x000fe40003f85270 */
[----:B------:R-:W-:Y:S02]  /*4080*/  SEL R0, R0, RZ, !P3 ;  /* 0x000000ff00007207 */ /* 0x000fe40005800000 */
[----:B------:R-:W-:Y:S01]  /*4090*/  ISETP.NE.AND P3, PT, R34, RZ, PT ;  /* 0x000000ff2200720c */ /* 0x000fe20003f65270 */
[----:B------:R-:W-:Y:S01]  /*40a0*/  FMUL R13, R13, UR4 ;  /* 0x000000040d0d7c20 */ /* 0x000fe20008400000 */
[----:B------:R-:W-:-:S02]  /*40b0*/  FSEL R26, R15, R8, P2 ;  /* 0x000000080f1a7208 */ /* 0x000fc40001000000 */
[----:B------:R-:W-:Y:S02]  /*40c0*/  ISETP.NE.AND P2, PT, R39, RZ, PT ;  /* 0x000000ff2700720c */ /* 0x000fe40003f45270 */
[----:B------:R-:W-:Y:S02]  /*40d0*/  R2UR UR6, R20 ;  /* 0x00000000140672ca */ /* 0x000fe400000e0000 */
[----:B------:R-:W-:Y:S02]  /*40e0*/  R2UR UR7, R21 ;  /* 0x00000000150772ca */ /* 0x000fe400000e0000 */
[-C--:B------:R-:W-:Y:S01]  /*40f0*/  FSEL R16, R13, R8.reuse, P2 ;  /* 0x000000080d107208 */ /* 0x080fe20001000000 */
[----:B------:R-:W-:Y:S01]  /*4100*/  FMUL R13, R12, UR4 ;  /* 0x000000040c0d7c20 */ /* 0x000fe20008400000 */
[----:B---3--:R-:W-:Y:S02]  /*4110*/  ISETP.NE.AND P5, PT, R28, RZ, PT ;  /* 0x000000ff1c00720c */ /* 0x008fe40003fa5270 */
[----:B------:R-:W-:Y:S01]  /*4120*/  FSEL R28, R11, R8, P6 ;  /* 0x000000080b1c7208 */ /* 0x000fe20003000000 */
[----:B------:R-:W-:Y:S01]  /*4130*/  FMUL R11, R10, UR4 ;  /* 0x000000040a0b7c20 */ /* 0x000fe20008400000 */
[----:B------:R-:W-:-:S04]  /*4140*/  IMAD R10, R7, UR44, RZ ;  /* 0x0000002c070a7c24 */ /* 0x000fc8000f8e02ff */
[----:B------:R-:W-:Y:S02]  /*4150*/  IMAD R10, R3, UR45, R10 ;  /* 0x0000002d030a7c24 */ /* 0x000fe4000f8e020a */
[----:B----4-:R-:W-:Y:S01]  /*4160*/  FMUL R3, R2, UR4 ;  /* 0x0000000402037c20 */ /* 0x010fe20008400000 */
[----:B------:R-:W-:Y:S01]  /*4170*/  SHF.R.S64 R2, RZ, 0x1e, R5 ;  /* 0x0000001eff027819 */ /* 0x000fe20000001005 */
[----:B------:R-:W-:Y:S01]  /*4180*/  IMAD R19, R19, UR46, R10 ;  /* 0x0000002e13137c24 */ /* 0x000fe2000f8e020a */
[-C--:B------:R-:W-:Y:S02]  /*4190*/  FSEL R34, R11, R8.reuse, P3 ;  /* 0x000000080b227208 */ /* 0x080fe40001800000 */
[----:B------:R-:W-:Y:S01]  /*41a0*/  IADD3 R2, P3, PT, R2, UR48, RZ ;  /* 0x0000003002027c10 */ /* 0x000fe2000ff7e0ff */
[----:B------:R-:W-:Y:S01]  /*41b0*/  IMAD R0, R0, UR47, R19 ;  /* 0x0000002f00007c24 */ /* 0x000fe2000f8e0213 */
[----:B------:R-:W-:Y:S02]  /*41c0*/  FSEL R10, R3, R8, P5 ;  /* 0x00000008030a7208 */ /* 0x000fe40002800000 */
[----:B------:R-:W-:-:S02]  /*41d0*/  LEA.HI.X.SX32 R3, R5, UR49, 0x2, P3 ;  /* 0x0000003105037c11 */ /* 0x000fc400098f16ff */
[C---:B------:R-:W-:Y:S02]  /*41e0*/  IADD3 R12, P3, PT, R0.reuse, UR50, RZ ;  /* 0x00000032000c7c10 */ /* 0x040fe4000ff7e0ff */
[----:B------:R-:W-:Y:S01]  /*41f0*/  FSEL R6, R13, R8, P4 ;  /* 0x000000080d067208 */ /* 0x000fe20002000000 */
[----:B------:R0:W2:Y:S01]  /*4200*/  LDG.E R2, desc[UR6][R2.64] ;  /* 0x0000000602027981 */ /* 0x0000a2000c1e1900 */
[----:B------:R-:W-:-:S05]  /*4210*/  LEA.HI.X.SX32 R13, R0, UR51, 0x1, P3 ;  /* 0x00000033000d7c11 */ /* 0x000fca00098f0eff */
[----:B------:R-:W3:Y:S01]  /*4220*/  LDG.E.U8 R12, desc[UR6][R12.64] ;  /* 0x000000060c0c7981 */ /* 0x000ee2000c1e1100 */
[----:B------:R-:W-:-:S04]  /*4230*/  FMNMX R5, R10, -INF , !PT ;  /* 0xff8000000a057809 */ /* 0x000fc80007800000 */
[----:B------:R-:W-:-:S04]  /*4240*/  FMNMX R5, R5, R26, !PT ;  /* 0x0000001a05057209 */ /* 0x000fc80007800000 */
[----:B------:R-:W-:-:S04]  /*4250*/  FMNMX R5, R5, R16, !PT ;  /* 0x0000001005057209 */ /* 0x000fc80007800000 */
[----:B------:R-:W-:Y:S01]  /*4260*/  FMNMX R7, R5, R6, !PT ;  /* 0x0000000605077209 */ /* 0x000fe20007800000 */
[----:B------:R-:W-:Y:S01]  /*4270*/  FMUL R5, R4, UR4 ;  /* 0x0000000404057c20 */ /* 0x000fe20008400000 */
[----:B------:R-:W-:Y:S02]  /*4280*/  ISETP.NE.AND P5, PT, R33, RZ, PT ;  /* 0x000000ff2100720c */ /* 0x000fe40003fa5270 */
[----:B------:R-:W-:Y:S01]  /*4290*/  FMNMX R7, R7, R28, !PT ;  /* 0x0000001c07077209 */ /* 0x000fe20007800000 */
[----:B------:R-:W-:Y:S01]  /*42a0*/  FMUL R9, R9, UR4 ;  /* 0x0000000409097c20 */ /* 0x000fe20008400000 */
[----:B------:R-:W-:Y:S02]  /*42b0*/  ISETP.NE.AND P1, PT, R38, RZ, PT ;  /* 0x000000ff2600720c */ /* 0x000fe40003f25270 */
[----:B------:R-:W-:Y:S02]  /*42c0*/  ISETP.NE.AND P4, PT, R35, RZ, PT ;  /* 0x000000ff2300720c */ /* 0x000fe40003f85270 */
[----:B------:R-:W-:-:S02]  /*42d0*/  FSEL R38, R5, R8, P5 ;  /* 0x0000000805267208 */ /* 0x000fc40002800000 */
[----:B------:R-:W-:Y:S01]  /*42e0*/  FMNMX R7, R7, R34, !PT ;  /* 0x0000002207077209 */ /* 0x000fe20007800000 */
[----:B------:R-:W-:Y:S01]  /*42f0*/  FMUL R5, R18, UR4 ;  /* 0x0000000412057c20 */ /* 0x000fe20008400000 */
[----:B------:R-:W-:Y:S02]  /*4300*/  ISETP.NE.AND P6, PT, R36, RZ, PT ;  /* 0x000000ff2400720c */ /* 0x000fe40003fc5270 */
[----:B------:R-:W-:Y:S02]  /*4310*/  FSEL R36, R9, R8, P4 ;  /* 0x0000000809247208 */ /* 0x000fe40002000000 */
[----:B------:R-:W-:Y:S01]  /*4320*/  FMNMX R7, R7, R38, !PT ;  /* 0x0000002607077209 */ /* 0x000fe20007800000 */
[----:B0-----:R-:W-:Y:S01]  /*4330*/  FMUL R3, R30, UR4 ;  /* 0x000000041e037c20 */ /* 0x001fe20008400000 */
[----:B------:R-:W-:Y:S02]  /*4340*/  ISETP.NE.AND P2, PT, R37, RZ, PT ;  /* 0x000000ff2500720c */ /* 0x000fe40003f45270 */
        /* <DEDUP_REMOVED lines=14> */
[----:B------:R-:W-:Y:S02]  /*4430*/  FMNMX R7, R7, R42, !PT ;  /* 0x0000002a07077209 */ /* 0x000fe40007800000 */
[----:B---3--:R-:W-:-:S13]  /*4440*/  ISETP.NE.AND P2, PT, R12, RZ, PT ;  /* 0x000000ff0c00720c */ /* 0x008fda0003f45270 */
[----:B--2---:R-:W-:Y:S01]  /*4450*/  @P2 FMUL R8, R2, UR4 ;  /* 0x0000000402082c20 */ /* 0x004fe20008400000 */
        /* <DEDUP_REMOVED lines=33> */
[----:B------:R-:W-:Y:S01]  /*4670*/  FADD R10, R8, -R5 ;  /* 0x80000005080a7221 */ /* 0x000fe20000000000 */
[C---:B------:R-:W-:Y:S01]  /*4680*/  FADD R5, R3.reuse, -12583039 ;  /* 0xcb40007f03057421 */ /* 0x040fe20000000000 */
[----:B------:R-:W-:Y:S01]  /*4690*/  FFMA R9, R26, 1.4426950216293334961, -R9 ;  /* 0x3fb8aa3b1a097823 */ /* 0x000fe20000000809 */
[----:B------:R-:W-:-:S02]  /*46a0*/  IMAD.SHL.U32 R3, R3, 0x800000, RZ ;  /* 0x0080000003037824 */ /* 0x000fc400078e00ff */
[-C--:B------:R-:W-:Y:S01]  /*46b0*/  FFMA.SAT R15, R38, R11.reuse, 0.5 ;  /* 0x3f000000260f7423 */ /* 0x080fe2000000200b */
[----:B------:R-:W-:Y:S01]  /*46c0*/  FFMA R5, R4, 1.4426950216293334961, -R5 ;  /* 0x3fb8aa3b04057823 */ /* 0x000fe20000000805 */
[----:B------:R-:W-:Y:S01]  /*46d0*/  FFMA R26, R26, 1.925963033500011079e-08, R9 ;  /* 0x32a570601a1a7823 */ /* 0x000fe20000000009 */
[-C--:B------:R-:W-:Y:S01]  /*46e0*/  FFMA.SAT R9, R16, R11.reuse, 0.5 ;  /* 0x3f00000010097423 */ /* 0x080fe2000000200b */
[----:B------:R-:W-:Y:S01]  /*46f0*/  FFMA.SAT R17, R36, R11, 0.5 ;  /* 0x3f00000024117423 */ /* 0x000fe2000000200b */
[----:B------:R-:W-:Y:S01]  /*4700*/  FFMA R5, R4, 1.925963033500011079e-08, R5 ;  /* 0x32a5706004057823 */ /* 0x000fe20000000005 */
[----:B------:R-:W-:Y:S01]  /*4710*/  MUFU.EX2 R13, R26 ;  /* 0x0000001a000d7308 */ /* 0x000fe20000000800 */
[-C--:B------:R-:W-:Y:S01]  /*4720*/  FFMA.RM R2, R9, R12.reuse, 12582913 ;  /* 0x4b40000109027423 */ /* 0x080fe2000000400c */
[----:B------:R-:W-:-:S03]  /*4730*/  FFMA.RM R17, R17, R12, 12582913 ;  /* 0x4b40000111117423 */ /* 0x000fc6000000400c */
[C---:B------:R-:W-:Y:S01]  /*4740*/  FADD R9, R2.reuse, -12583039 ;  /* 0xcb40007f02097421 */ /* 0x040fe20000000000 */
[----:B------:R-:W-:Y:S01]  /*4750*/  SHF.L.U32 R2, R2, 0x17, RZ ;  /* 0x0000001702027819 */ /* 0x000fe200000006ff */
[----:B------:R-:W-:Y:S01]  /*4760*/  FADD R19, R17, -12583039 ;  /* 0xcb40007f11137421 */ /* 0x000fe20000000000 */
[----:B------:R-:W0:Y:S01]  /*4770*/  MUFU.EX2 R0, R5 ;  /* 0x0000000500007308 */ /* 0x000e220000000800 */
[----:B------:R-:W-:Y:S02]  /*4780*/  FFMA R9, R16, 1.4426950216293334961, -R9 ;  /* 0x3fb8aa3b10097823 */ /* 0x000fe40000000809 */
[----:B------:R-:W-:Y:S02]  /*4790*/  FFMA R19, R36, 1.4426950216293334961, -R19 ;  /* 0x3fb8aa3b24137823 */ /* 0x000fe40000000813 */
[----:B------:R-:W-:Y:S01]  /*47a0*/  FFMA R16, R16, 1.925963033500011079e-08, R9 ;  /* 0x32a5706010107823 */ /* 0x000fe20000000009 */
[----:B------:R-:W-:Y:S01]  /*47b0*/  FFMA.SAT R9, R6, R11, 0.5 ;  /* 0x3f00000006097423 */ /* 0x000fe2000000200b */
[----:B------:R-:W-:-:S03]  /*47c0*/  FFMA R19, R36, 1.925963033500011079e-08, R19 ;  /* 0x32a5706024137823 */ /* 0x000fc60000000013 */
[----:B------:R-:W-:-:S03]  /*47d0*/  FFMA.RM R8, R9, R12, 12582913 ;  /* 0x4b40000109087423 */ /* 0x000fc6000000400c */
[----:B------:R-:W-:Y:S01]  /*47e0*/  MUFU.EX2 R19, R19 ;  /* 0x0000001300137308 */ /* 0x000fe20000000800 */
[----:B0-----:R-:W-:Y:S01]  /*47f0*/  FMUL R9, R3, R0 ;  /* 0x0000000003097220 */ /* 0x001fe20000400000 */
[----:B------:R-:W-:Y:S01]  /*4800*/  FADD R3, R8, -12583039 ;  /* 0xcb40007f08037421 */ /* 0x000fe20000000000 */
[----:B------:R-:W-:Y:S02]  /*4810*/  IMAD.SHL.U32 R0, R7, 0x800000, RZ ;  /* 0x0080000007007824 */ /* 0x000fe400078e00ff */
[----:B------:R-:W-:Y:S01]  /*4820*/  FFMA.SAT R7, R34, R11, 0.5 ;  /* 0x3f00000022077423 */ /* 0x000fe2000000200b */
[----:B------:R-:W-:Y:S01]  /*4830*/  FFMA R3, R6, 1.4426950216293334961, -R3 ;  /* 0x3fb8aa3b06037823 */ /* 0x000fe20000000803 */
[----:B------:R-:W-:Y:S02]  /*4840*/  FMUL R0, R0, R13 ;  /* 0x0000000d00007220 */ /* 0x000fe40000400000 */
[----:B------:R-:W-:Y:S01]  /*4850*/  FFMA.RM R7, R7, R12, 12582913 ;  /* 0x4b40000107077423 */ /* 0x000fe2000000400c */
[----:B------:R-:W-:Y:S01]  /*4860*/  FFMA R6, R6, 1.925963033500011079e-08, R3 ;  /* 0x32a5706006067823 */ /* 0x000fe20000000003 */
[----:B------:R-:W-:-:S02]  /*4870*/  FFMA.SAT R3, R28, R11, 0.5 ;  /* 0x3f0000001c037423 */ /* 0x000fc4000000200b */
[C---:B------:R-:W-:Y:S01]  /*4880*/  FADD R13, R7.reuse, -12583039 ;  /* 0xcb40007f070d7421 */ /* 0x040fe20000000000 */
[----:B------:R-:W-:Y:S01]  /*4890*/  SHF.L.U32 R7, R7, 0x17, RZ ;  /* 0x0000001707077819 */ /* 0x000fe200000006ff */
[----:B------:R-:W-:Y:S01]  /*48a0*/  FFMA.RM R4, R3, R12, 12582913 ;  /* 0x4b40000103047423 */ /* 0x000fe2000000400c */
[----:B------:R-:W-:Y:S01]  /*48b0*/  MUFU.EX2 R6, R6 ;  /* 0x0000000600067308 */ /* 0x000fe20000000800 */
[----:B------:R-:W-:Y:S02]  /*48c0*/  FFMA R13, R34, 1.4426950216293334961, -R13 ;  /* 0x3fb8aa3b220d7823 */ /* 0x000fe4000000080d */
[C---:B------:R-:W-:Y:S01]  /*48d0*/  FADD R5, R4.reuse, -12583039 ;  /* 0xcb40007f04057421 */ /* 0x040fe20000000000 */
[----:B------:R-:W-:Y:S02]  /*48e0*/  IMAD.SHL.U32 R4, R4, 0x800000, RZ ;  /* 0x0080000004047824 */ /* 0x000fe400078e00ff */
[----:B------:R-:W-:Y:S01]  /*48f0*/  FFMA R13, R34, 1.925963033500011079e-08, R13 ;  /* 0x32a57060220d7823 */ /* 0x000fe2000000000d */
[C---:B------:R-:W-:Y:S01]  /*4900*/  FFMA R5, R28.reuse, 1.4426950216293334961, -R5 ;  /* 0x3fb8aa3b1c057823 */ /* 0x040fe20000000805 */
[----:B------:R-:W0:Y:S03]  /*4910*/  MUFU.EX2 R3, R16 ;  /* 0x0000001000037308 */ /* 0x000e260000000800 */
[----:B------:R-:W-:-:S06]  /*4920*/  FFMA R5, R28, 1.925963033500011079e-08, R5 ;  /* 0x32a570601c057823 */ /* 0x000fcc0000000005 */
[----:B------:R-:W1:Y:S01]  /*4930*/  MUFU.EX2 R5, R5 ;  /* 0x0000000500057308 */ /* 0x000e620000000800 */
[----:B0-----:R-:W-:Y:S01]  /*4940*/  FMUL R2, R2, R3 ;  /* 0x0000000302027220 */ /* 0x001fe20000400000 */
[----:B------:R-:W-:-:S06]  /*4950*/  IMAD.SHL.U32 R3, R8, 0x800000, RZ ;  /* 0x0080000008037824 */ /* 0x000fcc00078e00ff */
[----:B------:R-:W0:Y:S01]  /*4960*/  MUFU.EX2 R8, R13 ;  /* 0x0000000d00087308 */ /* 0x000e220000000800 */
[----:B------:R-:W-:Y:S01]  /*4970*/  FMUL R3, R3, R6 ;  /* 0x0000000603037220 */ /* 0x000fe20000400000 */
[----:B------:R-:W-:Y:S01]  /*4980*/  FFMA.RM R6, R15, R12, 12582913 ;  /* 0x4b4000010f067423 */ /* 0x000fe2000000400c */
[----:B-1----:R-:W-:-:S03]  /*4990*/  FMUL R4, R4, R5 ;  /* 0x0000000504047220 */ /* 0x002fc60000400000 */
[C---:B------:R-:W-:Y:S01]  /*49a0*/  FADD R15, R6.reuse, -12583039 ;  /* 0xcb40007f060f7421 */ /* 0x040fe20000000000 */
[----:B------:R-:W-:-:S03]  /*49b0*/  IMAD.SHL.U32 R6, R6, 0x800000, RZ ;  /* 0x0080000006067824 */ /* 0x000fc600078e00ff */
[----:B------:R-:W-:-:S04]  /*49c0*/  FFMA R15, R38, 1.4426950216293334961, -R15 ;  /* 0x3fb8aa3b260f7823 */ /* 0x000fc8000000080f */
[----:B------:R-:W-:Y:S01]  /*49d0*/  FFMA R15, R38, 1.925963033500011079e-08, R15 ;  /* 0x32a57060260f7823 */ /* 0x000fe2000000000f */
[----:B0-----:R-:W-:Y:S01]  /*49e0*/  FMUL R5, R7, R8 ;  /* 0x0000000807057220 */ /* 0x001fe20000400000 */
[----:B------:R-:W-:Y:S01]  /*49f0*/  FFMA.SAT R7, R18, R11, 0.5 ;  /* 0x3f00000012077423 */ /* 0x000fe2000000200b */
[----:B------:R-:W-:-:S03]  /*4a00*/  IMAD.SHL.U32 R8, R17, 0x800000, RZ ;  /* 0x0080000011087824 */ /* 0x000fc600078e00ff */
[----:B------:R-:W0:Y:S01]  /*4a10*/  MUFU.EX2 R15, R15 ;  /* 0x0000000f000f7308 */ /* 0x000e220000000800 */
[----:B------:R-:W-:Y:S01]  /*4a20*/  FFMA.RM R7, R7, R12, 12582913 ;  /* 0x4b40000107077423 */ /* 0x000fe2000000400c */
[----:B------:R-:W-:Y:S01]  /*4a30*/  FMUL R8, R8, R19 ;  /* 0x0000001308087220 */ /* 0x000fe20000400000 */
[----:B------:R-:W-:Y:S02]  /*4a40*/  FFMA.SAT R19, R10, R11, 0.5 ;  /* 0x3f0000000a137423 */ /* 0x000fe4000000200b */
[C---:B------:R-:W-:Y:S01]  /*4a50*/  FADD R13, R7.reuse, -12583039 ;  /* 0xcb40007f070d7421 */ /* 0x040fe20000000000 */
[----:B------:R-:W-:-:S03]  /*4a60*/  SHF.L.U32 R7, R7, 0x17, RZ ;  /* 0x0000001707077819 */ /* 0x000fc600000006ff */
[----:B------:R-:W-:-:S04]  /*4a70*/  FFMA R13, R18, 1.4426950216293334961, -R13 ;  /* 0x3fb8aa3b120d7823 */ /* 0x000fc8000000080d */
[----:B------:R-:W-:Y:S01]  /*4a80*/  FFMA R18, R18, 1.925963033500011079e-08, R13 ;  /* 0x32a5706012127823 */ /* 0x000fe2000000000d */
[----:B------:R-:W-:Y:S01]  /*4a90*/  FFMA.SAT R13, R30, R11, 0.5 ;  /* 0x3f0000001e0d7423 */ /* 0x000fe2000000200b */
[----:B0-----:R-:W-:Y:S01]  /*4aa0*/  FMUL R6, R6, R15 ;  /* 0x0000000f06067220 */ /* 0x001fe20000400000 */
[----:B------:R-:W-:Y:S02]  /*4ab0*/  FFMA.SAT R15, R32, R11, 0.5 ;  /* 0x3f000000200f7423 */ /* 0x000fe4000000200b */
[-C--:B------:R-:W-:Y:S01]  /*4ac0*/  FFMA.RM R13, R13, R12.reuse, 12582913 ;  /* 0x4b4000010d0d7423 */ /* 0x080fe2000000400c */
[----:B------:R-:W0:Y:S01]  /*4ad0*/  MUFU.EX2 R18, R18 ;  /* 0x0000001200127308 */ /* 0x000e220000000800 */
[----:B------:R-:W-:Y:S02]  /*4ae0*/  FFMA.RM R14, R15, R12, 12582913 ;  /* 0x4b4000010f0e7423 */ /* 0x000fe4000000400c */
[C---:B------:R-:W-:Y:S01]  /*4af0*/  FADD R27, R13.reuse, -12583039 ;  /* 0xcb40007f0d1b7421 */ /* 0x040fe20000000000 */
[----:B------:R-:W-:-:S02]  /*4b00*/  IMAD.SHL.U32 R13, R13, 0x800000, RZ ;  /* 0x008000000d0d7824 */ /* 0x000fc400078e00ff */
[----:B------:R-:W-:Y:S01]  /*4b10*/  FADD R15, R14, -12583039 ;  /* 0xcb40007f0e0f7421 */ /* 0x000fe20000000000 */
[----:B------:R-:W-:Y:S01]  /*4b20*/  FFMA R27, R30, 1.4426950216293334961, -R27 ;  /* 0x3fb8aa3b1e1b7823 */ /* 0x000fe2000000081b */
[----:B------:R-:W-:Y:S02]  /*4b30*/  IMAD.SHL.U32 R14, R14, 0x800000, RZ ;  /* 0x008000000e0e7824 */ /* 0x000fe400078e00ff */
[----:B------:R-:W-:Y:S01]  /*4b40*/  FFMA R15, R32, 1.4426950216293334961, -R15 ;  /* 0x3fb8aa3b200f7823 */ /* 0x000fe2000000080f */
[----:B------:R-:W-:-:S03]  /*4b50*/  FFMA R30, R30, 1.925963033500011079e-08, R27 ;  /* 0x32a570601e1e7823 */ /* 0x000fc6000000001b */
[----:B------:R-:W-:Y:S01]  /*4b60*/  FFMA R32, R32, 1.925963033500011079e-08, R15 ;  /* 0x32a5706020207823 */ /* 0x000fe2000000000f */
[----:B------:R-:W-:Y:S02]  /*4b70*/  FFMA.SAT R15, R40, R11, 0.5 ;  /* 0x3f000000280f7423 */ /* 0x000fe4000000200b */
[----:B------:R-:W1:Y:S01]  /*4b80*/  MUFU.EX2 R30, R30 ;  /* 0x0000001e001e7308 */ /* 0x000e620000000800 */
[----:B0-----:R-:W-:Y:S01]  /*4b90*/  FMUL R7, R7, R18 ;  /* 0x0000001207077220 */ /* 0x001fe20000400000 */
[----:B------:R-:W-:-:S04]  /*4ba0*/  FFMA.RM R15, R15, R12, 12582913 ;  /* 0x4b4000010f0f7423 */ /* 0x000fc8000000400c */
[C---:B------:R-:W-:Y:S01]  /*4bb0*/  FADD R17, R15.reuse, -12583039 ;  /* 0xcb40007f0f117421 */ /* 0x040fe20000000000 */
[----:B------:R-:W-:Y:S01]  /*4bc0*/  SHF.L.U32 R15, R15, 0x17, RZ ;  /* 0x000000170f0f7819 */ /* 0x000fe200000006ff */
[----:B------:R-:W0:Y:S02]  /*4bd0*/  MUFU.EX2 R27, R32 ;  /* 0x00000020001b7308 */ /* 0x000e240000000800 */
[----:B------:R-:W-:-:S04]  /*4be0*/  FFMA R17, R40, 1.4426950216293334961, -R17 ;  /* 0x3fb8aa3b28117823 */ /* 0x000fc80000000811 */
[----:B------:R-:W-:Y:S01]  /*4bf0*/  FFMA R40, R40, 1.925963033500011079e-08, R17 ;  /* 0x32a5706028287823 */ /* 0x000fe20000000011 */
[----:B------:R-:W-:-:S04]  /*4c00*/  FFMA.SAT R17, R42, R11, 0.5 ;  /* 0x3f0000002a117423 */ /* 0x000fc8000000200b */
[-C--:B------:R-:W-:Y:S01]  /*4c10*/  FFMA.RM R11, R17, R12.reuse, 12582913 ;  /* 0x4b400001110b7423 */ /* 0x080fe2000000400c */
[----:B------:R-:W-:Y:S01]  /*4c20*/  FFMA.RM R12, R19, R12, 12582913 ;  /* 0x4b400001130c7423 */ /* 0x000fe2000000400c */
[----:B-1----:R-:W-:Y:S01]  /*4c30*/  FMUL R19, R13, R30 ;  /* 0x0000001e0d137220 */ /* 0x002fe20000400000 */
[----:B------:R-:W-:Y:S01]  /*4c40*/  MUFU.EX2 R40, R40 ;  /* 0x0000002800287308 */ /* 0x000fe20000000800 */
[C---:B------:R-:W-:Y:S01]  /*4c50*/  FADD R17, R11.reuse, -12583039 ;  /* 0xcb40007f0b117421 */ /* 0x040fe20000000000 */
[----:B------:R-:W-:Y:S02]  /*4c60*/  IMAD.SHL.U32 R11, R11, 0x800000, RZ ;  /* 0x008000000b0b7824 */ /* 0x000fe400078e00ff */
[----:B0-----:R-:W-:Y:S01]  /*4c70*/  FMUL R18, R14, R27 ;  /* 0x0000001b0e127220 */ /* 0x001fe20000400000 */
        /* <DEDUP_REMOVED lines=34> */
.L_x_4215:
        /* <DEDUP_REMOVED lines=12> */
[----:B------:R-:W-:Y:S05]  /*4f60*/  CALL.REL.NOINC `($__internal_47_$__cuda_sm3x_div_rn_noftz_f32_slowpath) ;  /* 0x0000001c00287944 */ /* 0x000fea0003c00000 */
[----:B------:R-:W-:-:S07]  /*4f70*/  IMAD.MOV.U32 R14, RZ, RZ, R9 ;  /* 0x000000ffff0e7224 */ /* 0x000fce00078e0009 */
.L_x_4176:
[----:B------:R-:W-:Y:S05]  /*4f80*/  BSYNC.RECONVERGENT B3 ;  /* 0x0000000000037941 */ /* 0x000fea0003800200 */
.L_x_4175:
        /* <DEDUP_REMOVED lines=12> */
[----:B------:R-:W-:Y:S05]  /*5050*/  CALL.REL.NOINC `($__internal_47_$__cuda_sm3x_div_rn_noftz_f32_slowpath) ;  /* 0x0000001800ec7944 */ /* 0x000fea0003c00000 */
[----:B------:R-:W-:-:S07]  /*5060*/  IMAD.MOV.U32 R11, RZ, RZ, R9 ;  /* 0x000000ffff0b7224 */ /* 0x000fce00078e0009 */
.L_x_4178:
[----:B------:R-:W-:Y:S05]  /*5070*/  BSYNC.RECONVERGENT B3 ;  /* 0x0000000000037941 */ /* 0x000fea0003800200 */
.L_x_4177:
        /* <DEDUP_REMOVED lines=14> */
.L_x_4180:
[----:B------:R-:W-:Y:S05]  /*5160*/  BSYNC.RECONVERGENT B3 ;  /* 0x0000000000037941 */ /* 0x000fea0003800200 */
.L_x_4179:
        /* <DEDUP_REMOVED lines=14> */
.L_x_4182:
[----:B------:R-:W-:Y:S05]  /*5250*/  BSYNC.RECONVERGENT B3 ;  /* 0x0000000000037941 */ /* 0x000fea0003800200 */
.L_x_4181:
        /* <DEDUP_REMOVED lines=14> */
.L_x_4184:
[----:B------:R-:W-:Y:S05]  /*5340*/  BSYNC.RECONVERGENT B3 ;  /* 0x0000000000037941 */ /* 0x000fea0003800200 */
.L_x_4183:
        /* <DEDUP_REMOVED lines=12> */
[----:B------:R-:W-:Y:S05]  /*5410*/  CALL.REL.NOINC `($__internal_47_$__cuda_sm3x_div_rn_noftz_f32_slowpath) ;  /* 0x0000001400fc7944 */ /* 0x000fea0003c00000 */
[----:B------:R-:W-:-:S07]  /*5420*/  MOV R4, R9 ;  /* 0x0000000900047202 */ /* 0x000fce0000000f00 */
.L_x_4186:
[----:B------:R-:W-:Y:S05]  /*5430*/  BSYNC.RECONVERGENT B3 ;  /* 0x0000000000037941 */ /* 0x000fea0003800200 */
.L_x_4185:
        /* <DEDUP_REMOVED lines=14> */
.L_x_4188:
[----:B------:R-:W-:Y:S05]  /*5520*/  BSYNC.RECONVERGENT B3 ;  /* 0x0000000000037941 */ /* 0x000fea0003800200 */
.L_x_4187:
        /* <DEDUP_REMOVED lines=14> */
.L_x_4190:
[----:B------:R-:W-:Y:S05]  /*5610*/  BSYNC.RECONVERGENT B3 ;  /* 0x0000000000037941 */ /* 0x000fea0003800200 */
.L_x_4189:
        /* <DEDUP_REMOVED lines=14> */
.L_x_4192:
[----:B------:R-:W-:Y:S05]  /*5700*/  BSYNC.RECONVERGENT B3 ;  /* 0x0000000000037941 */ /* 0x000fea0003800200 */
.L_x_4191:
        /* <DEDUP_REMOVED lines=14> */
.L_x_4194:
[----:B------:R-:W-:Y:S05]  /*57f0*/  BSYNC.RECONVERGENT B3 ;  /* 0x0000000000037941 */ /* 0x000fea0003800200 */
.L_x_4193:
        /* <DEDUP_REMOVED lines=14> */
.L_x_4196:
[----:B------:R-:W-:Y:S05]  /*58e0*/  BSYNC.RECONVERGENT B3 ;  /* 0x0000000000037941 */ /* 0x000fea0003800200 */
.L_x_4195:
        /* <DEDUP_REMOVED lines=14> */
.L_x_4198:
[----:B------:R-:W-:Y:S05]  /*59d0*/  BSYNC.RECONVERGENT B3 ;  /* 0x0000000000037941 */ /* 0x000fea0003800200 */
.L_x_4197:
        /* <DEDUP_REMOVED lines=14> */
.L_x_4200:
[----:B------:R-:W-:Y:S05]  /*5ac0*/  BSYNC.RECONVERGENT B3 ;  /* 0x0000000000037941 */ /* 0x000fea0003800200 */
.L_x_4199:
        /* <DEDUP_REMOVED lines=13> */
.L_x_4202:
[----:B------:R-:W-:Y:S05]  /*5ba0*/  BSYNC.RECONVERGENT B3 ;  /* 0x0000000000037941 */ /* 0x000fea0003800200 */
.L_x_4201:
        /* <DEDUP_REMOVED lines=27> */
[C---:B------:R-:W-:Y:S02]  /*5d60*/  R2UR UR16, R20.reuse ;  /* 0x00000000141072ca */ /* 0x040fe400000e0000 */
        /* <DEDUP_REMOVED lines=23> */
[----:B------:R2:W-:Y:S02]  /*5ee0*/  STG.E desc[UR28][R28.64+0x680], R9 ;  /* 0x000680091c007986 */ /* 0x0005e4000c10191c */
[----:B------:R-:W-:Y:S05]  /*5ef0*/  @!P0 BRA `(.L_x_4203) ;  /* 0xffffffa000f48947 */ /* 0x000fea000383ffff */
[----:B------:R-:W-:Y:S05]  /*5f00*/  BSYNC B0 ;  /* 0x0000000000007941 */ /* 0x000fea0003800000 */
.L_x_4173:
[----:B------:R-:W-:Y:S05]  /*5f10*/  EXIT ;  /* 0x000000000000794d */ /* 0x000fea0003800000 */
.L_x_4174:
[----:B------:R-:W-:Y:S01]  /*5f20*/  HFMA2 R11, -RZ, RZ, 0, 1.847743988037109375e-06 ;  /* 0x0000001fff0b7431 */ /* 0x000fe200000001ff */
[----:B------:R-:W-:Y:S01]  /*5f30*/  BSSY B1, `(.L_x_4204) ;  /* 0x0000006000017945 */ /* 0x000fe20003800000 */
[----:B------:R-:W-:Y:S02]  /*5f40*/  IMAD.MOV.U32 R12, RZ, RZ, 0x10 ;  /* 0x00000010ff0c7424 */ /* 0x000fe400078e00ff */
[----:B------:R-:W-:-:S07]  /*5f50*/  IMAD.MOV.U32 R15, RZ, RZ, -0x1 ;  /* 0xffffffffff0f7424 */ /* 0x000fce00078e00ff */
[----:B------:R-:W-:Y:S05]  /*5f60*/  WARPSYNC.COLLECTIVE R15, `(.L_x_4205) ;  /* 0x000000000f087348 */ /* 0x000fea0003c00000 */
[----:B------:R0:W1:Y:S02]  /*5f70*/  SHFL.BFLY P6, R14, R13, R12, R11 ;  /* 0x0c00000c0d0e7389 */ /* 0x00006400000c000b */
[----:B01----:R-:W-:Y:S05]  /*5f80*/  ENDCOLLECTIVE ;  /* 0x000000000000791b */ /* 0x003fea0003800000 */
.L_x_4205:
[----:B------:R-:W-:Y:S05]  /*5f90*/  BSYNC B1 ;  /* 0x0000000000017941 */ /* 0x000fea0003800000 */
.L_x_4204:
[----:B------:R-:W-:Y:S01]  /*5fa0*/  FMNMX R13, R13, R14, !PT ;  /* 0x0000000e0d0d7209 */ /* 0x000fe20007800000 */
[----:B------:R-:W-:Y:S01]  /*5fb0*/  IMAD.MOV.U32 R11, RZ, RZ, 0x1f ;  /* 0x0000001fff0b7424 */ /* 0x000fe200078e00ff */
[----:B------:R-:W-:Y:S02]  /*5fc0*/  MOV R12, 0x8 ;  /* 0x00000008000c7802 */ /* 0x000fe40000000f00 */
[----:B------:R-:W-:-:S07]  /*5fd0*/  MOV R15, 0xffffffff ;  /* 0xffffffff000f7802 */ /* 0x000fce0000000f00 */
[----:B------:R-:W-:Y:S05]  /*5fe0*/  WARPSYNC.COLLECTIVE R15, `(.L_x_4206) ;  /* 0x000000000f087348 */ /* 0x000fea0003c00000 */
[----:B------:R0:W1:Y:S02]  /*5ff0*/  SHFL.BFLY P6, R14, R13, R12, R11 ;  /* 0x0c00000c0d0e7389 */ /* 0x00006400000c000b */
[----:B01----:R-:W-:Y:S05]  /*6000*/  ENDCOLLECTIVE ;  /* 0x000000000000791b */ /* 0x003fea0003800000 */
.L_x_4206:
[----:B------:R-:W-:Y:S01]  /*6010*/  HFMA2 R12, -RZ, RZ, 0, 2.384185791015625e-07 ;  /* 0x00000004ff0c7431 */ /* 0x000fe200000001ff */
[----:B------:R-:W-:-:S05]  /*6020*/  FMNMX R0, R13, R14, !PT ;  /* 0x0000000e0d007209 */ /* 0x000fca0007800000 */
[----:B------:R-:W-:-:S07]  /*6030*/  IMAD.MOV.U32 R13, RZ, RZ, R0 ;  /* 0x000000ffff0d7224 */ /* 0x000fce00078e0000 */
[----:B------:R-:W-:Y:S05]  /*6040*/  WARPSYNC.COLLECTIVE R15, `(.L_x_4207) ;  /* 0x000000000f087348 */ /* 0x000fea0003c00000 */
[----:B------:R0:W1:Y:S02]  /*6050*/  SHFL.BFLY P6, R14, R13, R12, R11 ;  /* 0x0c00000c0d0e7389 */ /* 0x00006400000c000b */
[----:B01----:R-:W-:Y:S05]  /*6060*/  ENDCOLLECTIVE ;  /* 0x000000000000791b */ /* 0x003fea0003800000 */
.L_x_4207:
[----:B------:R-:W-:Y:S02]  /*6070*/  MOV R12, 0x2 ;  /* 0x00000002000c7802 */ /* 0x000fe40000000f00 */
[----:B------:R-:W-:-:S05]  /*6080*/  FMNMX R2, R0, R14, !PT ;  /* 0x0000000e00027209 */ /* 0x000fca0007800000 */
[----:B------:R-:W-:-:S07]  /*6090*/  IMAD.MOV.U32 R13, RZ, RZ, R2 ;  /* 0x000000ffff0d7224 */ /* 0x000fce00078e0002 */
[----:B------:R-:W-:Y:S05]  /*60a0*/  WARPSYNC.COLLECTIVE R15, `(.L_x_4208) ;  /* 0x000000000f087348 */ /* 0x000fea0003c00000 */
[----:B------:R0:W1:Y:S02]  /*60b0*/  SHFL.BFLY P6, R14, R13, R12, R11 ;  /* 0x0c00000c0d0e7389 */ /* 0x00006400000c000b */
[----:B01----:R-:W-:Y:S05]  /*60c0*/  ENDCOLLECTIVE ;  /* 0x000000000000791b */ /* 0x003fea0003800000 */
.L_x_4208:
[----:B------:R-:W-:Y:S01]  /*60d0*/  HFMA2 R12, -RZ, RZ, 0, 5.9604644775390625e-08 ;  /* 0x00000001ff0c7431 */ /* 0x000fe200000001ff */
[----:B------:R-:W-:-:S05]  /*60e0*/  FMNMX R3, R2, R14, !PT ;  /* 0x0000000e02037209 */ /* 0x000fca0007800000 */
[----:B------:R-:W-:-:S07]  /*60f0*/  IMAD.MOV.U32 R13, RZ, RZ, R3 ;  /* 0x000000ffff0d7224 */ /* 0x000fce00078e0003 */
[----:B------:R-:W-:Y:S05]  /*6100*/  WARPSYNC.COLLECTIVE R15, `(.L_x_4209) ;  /* 0x000000000f087348 */ /* 0x000fea0003c00000 */
[----:B------:R0:W1:Y:S02]  /*6110*/  SHFL.BFLY P6, R14, R13, R12, R11 ;  /* 0x0c00000c0d0e7389 */ /* 0x00006400000c000b */
[----:B01----:R-:W-:Y:S05]  /*6120*/  ENDCOLLECTIVE ;  /* 0x000000000000791b */ /* 0x003fea0003800000 */
.L_x_4209:
[----:B------:R-:W-:Y:S01]  /*6130*/  IMAD.MOV.U32 R13, RZ, RZ, 0x3bbb989d ;  /* 0x3bbb989dff0d7424 */ /* 0x000fe200078e00ff */
[----:B------:R-:W-:Y:S02]  /*6140*/  MOV R12, 0x437c0000 ;  /* 0x437c0000000c7802 */ /* 0x000fe40000000f00 */
        /* <DEDUP_REMOVED lines=29> */
[----:B0-----:R-:W-:-:S04]  /*6320*/  FFMA.SAT R15, R2, R13, 0.5 ;  /* 0x3f000000020f7423 */ /* 0x001fc8000000200d */
[----:B------:R-:W-:-:S04]  /*6330*/  FFMA.RM R15, R15, R12, 12582913 ;  /* 0x4b4000010f0f7423 */ /* 0x000fc8000000400c */
[----:B------:R-:W-:Y:S01]  /*6340*/  FADD R17, R15, -12583039 ;  /* 0xcb40007f0f117421 */ /* 0x000fe20000000000 */
[----:B-1----:R-:W-:-:S03]  /*6350*/  FMUL R9, R9, R8 ;  /* 0x0000000809097220 */ /* 0x002fc60000400000 */
[----:B------:R-:W-:-:S04]  /*6360*/  FFMA R17, R2, 1.4426950216293334961, -R17 ;  /* 0x3fb8aa3b02117823 */ /* 0x000fc80000000811 */
[----:B------:R-:W-:Y:S01]  /*6370*/  FFMA R17, R2, 1.925963033500011079e-08, R17 ;  /* 0x32a5706002117823 */ /* 0x000fe20000000011 */
[----:B------:R-:W-:Y:S02]  /*6380*/  IMAD.SHL.U32 R2, R15, 0x800000, RZ ;  /* 0x008000000f027824 */ /* 0x000fe400078e00ff */
[----:B------:R-:W-:Y:S01]  /*6390*/  FFMA.SAT R15, R3, R13, 0.5 ;  /* 0x3f000000030f7423 */ /* 0x000fe2000000200d */
[----:B--2---:R-:W-:-:S03]  /*63a0*/  FMUL R0, R0, R19 ;  /* 0x0000001300007220 */ /* 0x004fc60000400000 */
        /* <DEDUP_REMOVED lines=37> */
[----:B------:R-:W-:-:S03]  /*6600*/  SHF.L.U32 R8, R15, 0x17, RZ ;  /* 0x000000170f087819 */ /* 0x000fc600000006ff */
        /* <DEDUP_REMOVED lines=8> */
[----:B------:R-:W-:Y:S02]  /*6690*/  FFMA.SAT R7, R18, R13, 0.5 ;  /* 0x3f00000012077423 */ /* 0x000fe4000000200d */
[----:B------:R-:W-:Y:S02]  /*66a0*/  FFMA R30, R30, 1.925963033500011079e-08, R19 ;  /* 0x32a570601e1e7823 */ /* 0x000fe40000000013 */
[----:B------:R-:W-:-:S04]  /*66b0*/  FFMA.RM R7, R7, R12, 12582913 ;  /* 0x4b40000107077423 */ /* 0x000fc8000000400c */
[C---:B------:R-:W-:Y:S01]  /*66c0*/  FADD R15, R7.reuse, -12583039 ;  /* 0xcb40007f070f7421 */ /* 0x040fe20000000000 */
[----:B------:R-:W0:Y:S01]  /*66d0*/  MUFU.EX2 R30, R30 ;  /* 0x0000001e001e7308 */ /* 0x000e220000000800 */
[----:B------:R-:W-:Y:S02]  /*66e0*/  IMAD.SHL.U32 R7, R7, 0x800000, RZ ;  /* 0x0080000007077824 */ /* 0x000fe400078e00ff */
[----:B------:R-:W-:-:S04]  /*66f0*/  FFMA R15, R18, 1.4426950216293334961, -R15 ;  /* 0x3fb8aa3b120f7823 */ /* 0x000fc8000000080f */
[----:B------:R-:W-:-:S04]  /*6700*/  FFMA R15, R18, 1.925963033500011079e-08, R15 ;  /* 0x32a57060120f7823 */ /* 0x000fc8000000000f */
[----:B------:R1:W2:Y:S01]  /*6710*/  MUFU.EX2 R14, R15 ;  /* 0x0000000f000e7308 */ /* 0x0002a20000000800 */
[----:B0-----:R-:W-:Y:S01]  /*6720*/  FMUL R19, R17, R30 ;  /* 0x0000001e11137220 */ /* 0x001fe20000400000 */
[----:B-1----:R-:W-:-:S04]  /*6730*/  FFMA.SAT R15, R32, R13, 0.5 ;  /* 0x3f000000200f7423 */ /* 0x002fc8000000200d */
[----:B------:R-:W-:-:S04]  /*6740*/  FFMA.RM R15, R15, R12, 12582913 ;  /* 0x4b4000010f0f7423 */ /* 0x000fc8000000400c */
[C---:B------:R-:W-:Y:S01]  /*6750*/  FADD R17, R15.reuse, -12583039 ;  /* 0xcb40007f0f117421 */ /* 0x040fe20000000000 */
[----:B------:R-:W-:Y:S02]  /*6760*/  IMAD.SHL.U32 R15, R15, 0x800000, RZ ;  /* 0x008000000f0f7824 */ /* 0x000fe400078e00ff */
[----:B--2---:R-:W-:Y:S01]  /*6770*/  FMUL R7, R7, R14 ;  /* 0x0000000e07077220 */ /* 0x004fe20000400000 */
        /* <DEDUP_REMOVED lines=20> */
[----:B------:R-:W-:-:S03]  /*68c0*/  FFMA R10, R11, 1.4426950216293334961, -R10 ;  /* 0x3fb8aa3b0b0a7823 */ /* 0x000fc6000000080a */
[----:B------:R-:W-:Y:S01]  /*68d0*/  FFMA R13, R42, 1.925963033500011079e-08, R13 ;  /* 0x32a570602a0d7823 */ /* 0x000fe2000000000d */
[----:B------:R-:W-:Y:S01]  /*68e0*/  FFMA R14, R11, 1.925963033500011079e-08, R10 ;  /* 0x32a570600b0e7823 */ /* 0x000fe2000000000a */
[----:B------:R-:W-:Y:S02]  /*68f0*/  SHF.L.U32 R10, R12, 0x17, RZ ;  /* 0x000000170c0a7819 */ /* 0x000fe400000006ff */
[----:B------:R-:W0:Y:S08]  /*6900*/  MUFU.EX2 R16, R13 ;  /* 0x0000000d00107308 */ /* 0x000e300000000800 */
[----:B------:R-:W1:Y:S01]  /*6910*/  MUFU.EX2 R11, R14 ;  /* 0x0000000e000b7308 */ /* 0x000e620000000800 */
[----:B0-----:R-:W-:Y:S01]  /*6920*/  FMUL R16, R15, R16 ;  /* 0x000000100f107220 */ /* 0x001fe20000400000 */
[----:B------:R-:W-:-:S02]  /*6930*/  IMAD.MOV.U32 R15, RZ, RZ, -0x1 ;  /* 0xffffffffff0f7424 */ /* 0x000fc400078e00ff */
        /* <DEDUP_REMOVED lines=16> */
[----:B------:R-:W-:-:S07]  /*6a40*/  HFMA2 R11, -RZ, RZ, 0, 1.847743988037109375e-06 ;  /* 0x0000001fff0b7431 */ /* 0x000fce00000001ff */
[----:B------:R-:W-:Y:S05]  /*6a50*/  WARPSYNC.COLLECTIVE R15, `(.L_x_4210) ;  /* 0x000000000f087348 */ /* 0x000fea0003c00000 */
[----:B------:R0:W1:Y:S02]  /*6a60*/  SHFL.BFLY P6, R14, R13, R12, R11 ;  /* 0x0c00000c0d0e7389 */ /* 0x00006400000c000b */
[----:B01----:R-:W-:Y:S05]  /*6a70*/  ENDCOLLECTIVE ;  /* 0x000000000000791b */ /* 0x003fea0003800000 */
.L_x_4210:
[----:B------:R-:W-:Y:S02]  /*6a80*/  IMAD.MOV.U32 R12, RZ, RZ, 0x8 ;  /* 0x00000008ff0c7424 */ /* 0x000fe400078e00ff */
[----:B------:R-:W-:-:S05]  /*6a90*/  FADD R26, R13, R14 ;  /* 0x0000000e0d1a7221 */ /* 0x000fca0000000000 */
[----:B------:R-:W-:-:S07]  /*6aa0*/  MOV R13, R26 ;  /* 0x0000001a000d7202 */ /* 0x000fce0000000f00 */
[----:B------:R-:W-:Y:S05]  /*6ab0*/  WARPSYNC.COLLECTIVE R15, `(.L_x_4211) ;  /* 0x000000000f087348 */ /* 0x000fea0003c00000 */
[----:B------:R0:W1:Y:S02]  /*6ac0*/  SHFL.BFLY P6, R14, R13, R12, R11 ;  /* 0x0c00000c0d0e7389 */ /* 0x00006400000c000b */
[----:B01----:R-:W-:Y:S05]  /*6ad0*/  ENDCOLLECTIVE ;  /* 0x000000000000791b */ /* 0x003fea0003800000 */
.L_x_4211:
[----:B------:R-:W-:Y:S02]  /*6ae0*/  IMAD.MOV.U32 R12, RZ, RZ, 0x4 ;  /* 0x00000004ff0c7424 */ /* 0x000fe400078e00ff */
[----:B------:R-:W-:-:S05]  /*6af0*/  FADD R27, R26, R14 ;  /* 0x0000000e1a1b7221 */ /* 0x000fca0000000000 */
[----:B------:R-:W-:-:S07]  /*6b00*/  MOV R13, R27 ;  /* 0x0000001b000d7202 */ /* 0x000fce0000000f00 */
[----:B------:R-:W-:Y:S05]  /*6b10*/  WARPSYNC.COLLECTIVE R15, `(.L_x_4212) ;  /* 0x000000000f087348 */ /* 0x000fea0003c00000 */
[----:B------:R0:W1:Y:S02]  /*6b20*/  SHFL.BFLY P6, R14, R13, R12, R11 ;  /* 0x0c00000c0d0e7389 */ /* 0x00006400000c000b */
[----:B01----:R-:W-:Y:S05]  /*6b30*/  ENDCOLLECTIVE ;  /* 0x000000000000791b */ /* 0x003fea0003800000 */
.L_x_4212:
[----:B------:R-:W-:Y:S02]  /*6b40*/  IMAD.MOV.U32 R12, RZ, RZ, 0x2 ;  /* 0x00000002ff0c7424 */ /* 0x000fe400078e00ff */
[----:B------:R-:W-:-:S05]  /*6b50*/  FADD R28, R27, R14 ;  /* 0x0000000e1b1c7221 */ /* 0x000fca0000000000 */
[----:B------:R-:W-:-:S07]  /*6b60*/  MOV R13, R28 ;  /* 0x0000001c000d7202 */ /* 0x000fce0000000f00 */
[----:B------:R-:W-:Y:S05]  /*6b70*/  WARPSYNC.COLLECTIVE R15, `(.L_x_4213) ;  /* 0x000000000f087348 */ /* 0x000fea0003c00000 */
[----:B------:R0:W1:Y:S02]  /*6b80*/  SHFL.BFLY P6, R14, R13, R12, R11 ;  /* 0x0c00000c0d0e7389 */ /* 0x00006400000c000b */
[----:B01----:R-:W-:Y:S05]  /*6b90*/  ENDCOLLECTIVE ;  /* 0x000000000000791b */ /* 0x003fea0003800000 */
.L_x_4213:
[----:B------:R-:W-:Y:S02]  /*6ba0*/  IMAD.MOV.U32 R12, RZ, RZ, 0x1 ;  /* 0x00000001ff0c7424 */ /* 0x000fe400078e00ff */
[----:B------:R-:W-:-:S05]  /*6bb0*/  FADD R29, R28, R14 ;  /* 0x0000000e1c1d7221 */ /* 0x000fca0000000000 */
[----:B------:R-:W-:-:S07]  /*6bc0*/  MOV R13, R29 ;  /* 0x0000001d000d7202 */ /* 0x000fce0000000f00 */
[----:B------:R-:W-:Y:S05]  /*6bd0*/  WARPSYNC.COLLECTIVE R15, `(.L_x_4214) ;  /* 0x000000000f087348 */ /* 0x000fea0003c00000 */
[----:B------:R0:W1:Y:S02]  /*6be0*/  SHFL.BFLY P6, R14, R13, R12, R11 ;  /* 0x0c00000c0d0e7389 */ /* 0x00006400000c000b */
[----:B01----:R-:W-:Y:S05]  /*6bf0*/  ENDCOLLECTIVE ;  /* 0x000000000000791b */ /* 0x003fea0003800000 */
.L_x_4214:
[----:B------:R-:W-:Y:S05]  /*6c00*/  BRA `(.L_x_4215) ;  /* 0xffffffe000a47947 */ /* 0x000fea000383ffff */
        .weak           $__internal_47_$__cuda_sm3x_div_rn_noftz_f32_slowpath
        .type           $__internal_47_$__cuda_sm3x_div_rn_noftz_f32_slowpath,@function
        .size           $__internal_47_$__cuda_sm3x_div_rn_noftz_f32_slowpath,(.L_x_37424 - $__internal_47_$__cuda_sm3x_div_rn_noftz_f32_slowpath)
$__internal_47_$__cuda_sm3x_div_rn_noftz_f32_slowpath:
        /* <DEDUP_REMOVED lines=34> */
.L_x_4217:
[----:B------:R-:W-:Y:S01]  /*6e30*/  LEA R31, R27, 0xc0800000, 0x17 ;  /* 0xc08000001b1f7811 */ /* 0x000fe200078eb8ff */
[----:B------:R-:W-:Y:S01]  /*6e40*/  VIADD R28, R28, 0xffffff81 ;  /* 0xffffff811c1c7836 */ /* 0x000fe20000000000 */
[----:B------:R-:W-:Y:S02]  /*6e50*/  BSSY.RECONVERGENT B2, `(.L_x_4222) ;  /* 0x0000035000027945 */ /* 0x000fe40003800200 */
[----:B------:R-:W-:Y:S01]  /*6e60*/  IADD3 R31, PT, PT, -R31, R12, RZ ;  /* 0x0000000c1f1f7210 */ /* 0x000fe20007ffe1ff */
[C---:B------:R-:W-:Y:S01]  /*6e70*/  IMAD R9, R28.reuse, -0x800000, R9 ;  /* 0xff8000001c097824 */ /* 0x040fe200078e0209 */
[----:B------:R-:W-:Y:S02]  /*6e80*/  IADD3 R30, PT, PT, R28, 0x7f, -R27 ;  /* 0x0000007f1c1e7810 */ /* 0x000fe40007ffe81b */
        /* <DEDUP_REMOVED lines=26> */
[C---:B------:R-:W-:Y:S01]  /*7030*/  VIADD R28, R12.reuse, 0x20 ;  /* 0x000000200c1c7836 */ /* 0x040fe20000000000 */
[C---:B------:R-:W-:Y:S02]  /*7040*/  ISETP.NE.AND P2, PT, R12.reuse, RZ, PT ;  /* 0x000000ff0c00720c */ /* 0x040fe40003f45270 */
[C---:B------:R-:W-:Y:S02]  /*7050*/  ISETP.NE.AND P1, PT, R12.reuse, RZ, PT ;  /* 0x000000ff0c00720c */ /* 0x040fe40003f25270 */
[----:B------:R-:W-:Y:S02]  /*7060*/  LOP3.LUT R13, R13, 0x7fffff, RZ, 0xc0, !PT ;  /* 0x007fffff0d0d7812 */ /* 0x000fe400078ec0ff */
[----:B------:R-:W-:-:S02]  /*7070*/  IADD3 R12, PT, PT, -R12, RZ, RZ ;  /* 0x000000ff0c0c7210 */ /* 0x000fc40007ffe1ff */
[----:B------:R-:W-:Y:S02]  /*7080*/  LOP3.LUT R13, R13, 0x800000, RZ, 0xfc, !PT ;  /* 0x008000000d0d7812 */ /* 0x000fe400078efcff */
[----:B------:R-:W-:Y:S02]  /*7090*/  FSETP.NEU.FTZ.AND P0, PT, R27, R30, PT ;  /* 0x0000001e1b00720b */ /* 0x000fe40003f1d000 */
        /* <DEDUP_REMOVED lines=12> */
.L_x_4224:
[----:B------:R-:W-:-:S04]  /*7160*/  LOP3.LUT R9, R9, 0x80000000, RZ, 0xc0, !PT ;  /* 0x8000000009097812 */ /* 0x000fc800078ec0ff */
[----:B------:R-:W-:Y:S01]  /*7170*/  LOP3.LUT R9, R9, 0x7f800000, RZ, 0xfc, !PT ;  /* 0x7f80000009097812 */ /* 0x000fe200078efcff */
[----:B------:R-:W-:Y:S06]  /*7180*/  BRA `(.L_x_4225) ;  /* 0x0000000000047947 */ /* 0x000fec0003800000 */
.L_x_4223:
[----:B------:R-:W-:-:S07]  /*7190*/  LEA R9, R30, R9, 0x17 ;  /* 0x000000091e097211 */ /* 0x000fce00078eb8ff */
.L_x_4225:
[----:B------:R-:W-:Y:S05]  /*71a0*/  BSYNC.RECONVERGENT B2 ;  /* 0x0000000000027941 */ /* 0x000fea0003800200 */
.L_x_4222:
[----:B------:R-:W-:Y:S05]  /*71b0*/  BRA `(.L_x_4226) ;  /* 0x0000000000207947 */ /* 0x000fea0003800000 */
.L_x_4221:
[----:B------:R-:W-:-:S04]  /*71c0*/  LOP3.LUT R9, R12, 0x80000000, R9, 0x48, !PT ;  /* 0x800000000c097812 */ /* 0x000fc800078e4809 */
[----:B------:R-:W-:Y:S01]  /*71d0*/  LOP3.LUT R9, R9, 0x7f800000, RZ, 0xfc, !PT ;  /* 0x7f80000009097812 */ /* 0x000fe200078efcff */
[----:B------:R-:W-:Y:S06]  /*71e0*/  BRA `(.L_x_4226) ;  /* 0x0000000000147947 */ /* 0x000fec0003800000 */
.L_x_4220:
[----:B------:R-:W-:Y:S01]  /*71f0*/  LOP3.LUT R9, R12, 0x80000000, R9, 0x48, !PT ;  /* 0x800000000c097812 */ /* 0x000fe200078e4809 */
[----:B------:R-:W-:Y:S06]  /*7200*/  BRA `(.L_x_4226) ;  /* 0x00000000000c7947 */ /* 0x000fec0003800000 */
.L_x_4219:
[----:B------:R-:W0:Y:S01]  /*7210*/  MUFU.RSQ R9, -QNAN ;  /* 0xffc0000000097908 */ /* 0x000e220000001400 */
[----:B------:R-:W-:Y:S05]  /*7220*/  BRA `(.L_x_4226) ;  /* 0x0000000000047947 */ /* 0x000fea0003800000 */
.L_x_4218:
[----:B------:R-:W-:-:S07]  /*7230*/  FADD.FTZ R9, R9, R12 ;  /* 0x0000000c09097221 */ /* 0x000fce0000010000 */
.L_x_4226:
[----:B------:R-:W-:Y:S05]  /*7240*/  BSYNC.RECONVERGENT B1 ;  /* 0x0000000000017941 */ /* 0x000fea0003800200 */
.L_x_4216:
[----:B------:R-:W-:Y:S02]  /*7250*/  HFMA2 R13, -RZ, RZ, 0, 0 ;  /* 0x00000000ff0d7431 */ /* 0x000fe400000001ff */
[----:B------:R-:W-:-:S04]  /*7260*/  IMAD.MOV.U32 R12, RZ, RZ, R15 ;  /* 0x000000ffff0c7224 */ /* 0x000fc800078e000f */
[----:B0-----:R-:W-:Y:S05]  /*7270*/  RET.REL.NODEC R12 `(_Z15SoftmaxWarpImplI22BroadcastScaleMaskLoadIffbLm4EiE11DirectStoreIffEfLi1ELi14ELi32ELi1ELb0EL9Algorithm0EEvT_T0_ll) ;  /* 0xffffff8c0c607950 */ /* 0x001fea0003c3ffff */
.L_x_4227:
        /* <DEDUP_REMOVED lines=16> */
.L_x_37424:


//--------------------- .text._Z15SoftmaxWarpImplI22BroadcastScaleMaskLoadIffbLm4EiE11DirectStoreIffEfLi1ELi13ELi32ELi1ELb1EL9Algorithm0EEvT_T0_ll --------------------------
	.section	.text._Z15SoftmaxWarpImplI22BroadcastScaleMaskLoadIffbLm4EiE11DirectStoreIffEfLi1ELi13ELi32ELi1ELb1EL9Algorithm0EEvT_T0_ll,"ax",@progbits
	.align	128
        .global         _Z15SoftmaxWarpImplI22BroadcastScaleMaskLoadIffbLm4EiE11DirectStoreIffEfLi1ELi13ELi32ELi1ELb1EL9Algorithm0EEvT_T0_ll
        .type           _Z15SoftmaxWarpImplI22BroadcastScaleMaskLoadIffbLm4EiE11DirectStoreIffEfLi1ELi13ELi32ELi1ELb1EL9Algorithm0EEvT_T0_ll,@function
        .size           _Z15SoftmaxWarpImplI22BroadcastScaleMaskLoadIffbLm4EiE11DirectStoreIffEfLi1ELi13ELi32ELi1ELb1EL9Algorithm0EEvT_T0_ll,(.L_x_37425 - _Z15SoftmaxWarpImplI22BroadcastScaleMaskLoadIffbLm4EiE11DirectStoreIffEfLi1ELi13ELi32ELi1ELb1EL9Algorithm0EEvT_T0_ll)
        .other          _Z15SoftmaxWarpImplI22BroadcastScaleMaskLoadIffbLm4EiE11DirectStoreIffEfLi1ELi13ELi32ELi1ELb1EL9Algorithm0EEvT_T0_ll,@"STO_CUDA_ENTRY STV_DEFAULT"
_Z15SoftmaxWarpImplI22BroadcastScaleMaskLoadIffbLm4EiE11DirectStoreIffEfLi1ELi13ELi32ELi1ELb1EL9Algorithm0EEvT_T0_ll:
.text._Z15SoftmaxWarpImplI22BroadcastScaleMaskLoadIffbLm4EiE11DirectStoreIffEfLi1ELi13ELi32ELi1ELb1EL9Algorithm0EEvT_T0_ll:
        /* <DEDUP_REMOVED lines=29> */
.L_x_4228:
        /* <DEDUP_REMOVED lines=26> */
.L_x_4283:
[----:B0-2---:R-:W0:Y:S01]  /*0370*/  LDC.64 R14, c[0x0][0x410] ;  /* 0x00010400ff0e7b82 */ /* 0x005e220000000a00 */
[----:B------:R-:W-:Y:S01]  /*0380*/  BSSY.RECONVERGENT B1, `(.L_x_4230) ;  /* 0x000007f000017945 */ /* 0x000fe20003800200 */
[----:B------:R-:W-:Y:S02]  /*0390*/  IMAD.MOV.U32 R22, RZ, RZ, -0x800000 ;  /* 0xff800000ff167424 */ /* 0x000fe400078e00ff */
        /* <DEDUP_REMOVED lines=53> */
[----:B------:R-:W-:-:S04]  /*06f0*/  IMAD.HI.U32 R13, R13, R12, RZ ;  /* 0x0000000c0d0d7227 */ /* 0x000fc800078e00ff */
[----:B------:R-:W-:-:S04]  /*0700*/  IMAD.MOV R24, RZ, RZ, -R13 ;  /* 0x000000ffff187224 */ /* 0x000fc800078e0a0d */
        /* <DEDUP_REMOVED lines=16> */
[----:B------:R-:W-:Y:S01]  /*0810*/  @!P6 IMAD.MOV R30, RZ, RZ, -R30 ;  /* 0x000000ffff1ee224 */ /* 0x000fe200078e0a1e */
[----:B------:R-:W-:Y:S01]  /*0820*/  ISETP.NE.AND P6, PT, R22, RZ, PT ;  /* 0x000000ff1600720c */ /* 0x000fe20003fc5270 */
[----:B0-----:R-:W-:Y:S01]  /*0830*/  IMAD.MOV.U32 R26, RZ, RZ, RZ ;  /* 0x000000ffff1a7224 */ /* 0x001fe200078e00ff */
[----:B--2---:R-:W-:-:S11]  /*0840*/  IADD3 R34, PT, PT, RZ, -R27, RZ ;  /* 0x8000001bff227210 */ /* 0x004fd60007ffe0ff */
        /* <DEDUP_REMOVED lines=11> */
[----:B------:R-:W-:-:S03]  /*0900*/  ISETP.NE.AND.EX P6, PT, R13, RZ, PT, P6 ;  /* 0x000000ff0d00720c */ /* 0x000fc60003fc5360 */
[----:B------:R-:W-:Y:S01]  /*0910*/  IMAD R28, R28, UR36, RZ ;  /* 0x000000241c1c7c24 */ /* 0x000fe2000f8e02ff */
[----:B------:R-:W-:Y:S01]  /*0920*/  SEL R13, R30, RZ, P6 ;  /* 0x000000ff1e0d7207 */ /* 0x000fe20003000000 */
        /* <DEDUP_REMOVED lines=36> */
.L_x_4231:
[----:B------:R-:W-:Y:S05]  /*0b70*/  BSYNC.RECONVERGENT B1 ;  /* 0x0000000000017941 */ /* 0x000fea0003800200 */
.L_x_4230:
        /* <DEDUP_REMOVED lines=37> */
[----:B------:R-:W-:Y:S01]  /*0dd0*/  ISETP.GE.AND P1, PT, R12, RZ, PT ;  /* 0x000000ff0c00720c */ /* 0x000fe20003f26270 */
[----:B0-----:R-:W-:Y:S01]  /*0de0*/  IMAD.MOV.U32 R24, RZ, RZ, RZ ;  /* 0x000000ffff187224 */ /* 0x001fe200078e00ff */
[----:B------:R-:W0:Y:S01]  /*0df0*/  LDC R12, c[0x0][0x3c0] ;  /* 0x0000f000ff0c7b82 */ /* 0x000e220000000800 */
[----:B-1----:R-:W-:-:S04]  /*0e00*/  IMAD.MOV R27, RZ, RZ, -R25 ;  /* 0x000000ffff1b7224 */ /* 0x002fc800078e0a19 */
[----:B------:R-:W-:-:S06]  /*0e10*/  IMAD R27, R27, R28, RZ ;  /* 0x0000001c1b1b7224 */ /* 0x000fcc00078e02ff */
[----:B------:R-:W-:Y:S01]  /*0e20*/  @!P1 IMAD.MOV R30, RZ, RZ, -R30 ;  /* 0x000000ffff1e9224 */ /* 0x000fe200078e0a1e */
[----:B------:R-:W-:Y:S02]  /*0e30*/  ISETP.NE.AND P1, PT, R26, RZ, PT ;  /* 0x000000ff1a00720c */ /* 0x000fe40003f25270 */
[----:B0-----:R-:W-:-:S11]  /*0e40*/  IABS R31, R12 ;  /* 0x0000000c001f7213 */ /* 0x001fd60000000000 */
[----:B------:R-:W-:-:S04]  /*0e50*/  @!P1 LOP3.LUT R30, RZ, R26, RZ, 0x33, !PT ;  /* 0x0000001aff1e9212 */ /* 0x000fc800078e33ff */
[----:B------:R-:W-:-:S05]  /*0e60*/  IADD3 R32, PT, PT, -R30, RZ, RZ ;  /* 0x000000ff1e207210 */ /* 0x000fca0007ffe1ff */
[----:B------:R-:W-:Y:S02]  /*0e70*/  IMAD R32, R26, R32, R11 ;  /* 0x000000201a207224 */ /* 0x000fe400078e020b */
[----:B------:R-:W-:-:S03]  /*0e80*/  IMAD.HI.U32 R26, R25, R27, R24 ;  /* 0x0000001b191a7227 */ /* 0x000fc600078e0018 */
[----:B------:R-:W-:-:S05]  /*0e90*/  IABS R29, R32 ;  /* 0x00000020001d7213 */ /* 0x000fca0000000000 */
        /* <DEDUP_REMOVED lines=19> */
[----:B------:R-:W-:Y:S02]  /*0fd0*/  ISETP.NE.AND P1, PT, R23, RZ, PT ;  /* 0x000000ff1700720c */ /* 0x000fe40003f25270 */
[----:B--2---:R-:W-:-:S11]  /*0fe0*/  IADD3 R34, PT, PT, RZ, -R25, RZ ;  /* 0x80000019ff227210 */ /* 0x004fd60007ffe0ff */
        /* <DEDUP_REMOVED lines=13> */
[----:B------:R-:W-:-:S02]  /*10c0*/  MOV R24, R32 ;  /* 0x0000002000187202 */ /* 0x000fc40000000f00 */
        /* <DEDUP_REMOVED lines=38> */
.L_x_4233:
[----:B------:R-:W-:Y:S05]  /*1330*/  BSYNC.RECONVERGENT B1 ;  /* 0x0000000000017941 */ /* 0x000fea0003800200 */
.L_x_4232:
        /* <DEDUP_REMOVED lines=65> */
[----:B------:R-:W0:Y:S04]  /*1750*/  LDC.64 R28, c[0x0][0x398] ;  /* 0x0000e600ff1c7b82 */ /* 0x000e280000000a00 */
[----:B------:R-:W2:Y:S03]  /*1760*/  F2I.FTZ.U32.TRUNC.NTZ R25, R25 ;  /* 0x0000001900197305 */ /* 0x000ea6000021f000 */
[----:B------:R-:W-:Y:S01]  /*1770*/  @!P2 IMAD.MOV R34, RZ, RZ, -R34 ;  /* 0x000000ffff22a224 */ /* 0x000fe200078e0a22 */
[----:B------:R-:W-:Y:S01]  /*1780*/  ISETP.NE.AND P2, PT, R30, RZ, PT ;  /* 0x000000ff1e00720c */ /* 0x000fe20003f45270 */
[----:B--2---:R-:W-:-:S12]  /*1790*/  IMAD.MOV R35, RZ, RZ, -R25 ;  /* 0x000000ffff237224 */ /* 0x004fd800078e0a19 */
[----:B------:R-:W-:Y:S01]  /*17a0*/  @!P2 LOP3.LUT R34, RZ, R30, RZ, 0x33, !PT ;  /* 0x0000001eff22a212 */ /* 0x000fe200078e33ff */
[----:B------:R-:W-:Y:S01]  /*17b0*/  IMAD R35, R35, R32, RZ ;  /* 0x0000002023237224 */ /* 0x000fe200078e02ff */
[----:B-1----:R-:W-:Y:S02]  /*17c0*/  ISETP.NE.U32.AND P2, PT, R26, 0x1, PT ;  /* 0x000000011a00780c */ /* 0x002fe40003f45070 */
[----:B------:R-:W-:Y:S02]  /*17d0*/  IADD3 R24, PT, PT, -R34, RZ, RZ ;  /* 0x000000ff22187210 */ /* 0x000fe40007ffe1ff */
[----:B------:R-:W-:-:S03]  /*17e0*/  ISETP.NE.AND.EX P2, PT, R27, RZ, PT, P2 ;  /* 0x000000ff1b00720c */ /* 0x000fc60003f45320 */
[----:B------:R-:W-:Y:S01]  /*17f0*/  IMAD R33, R30, R24, R33 ;  /* 0x000000181e217224 */ /* 0x000fe200078e0221 */
[----:B------:R-:W-:Y:S01]  /*1800*/  SEL R31, R31, RZ, P2 ;  /* 0x000000ff1f1f7207 */ /* 0x000fe20001000000 */
[----:B------:R-:W-:Y:S01]  /*1810*/  IMAD.MOV.U32 R24, RZ, RZ, RZ ;  /* 0x000000ffff187224 */ /* 0x000fe200078e00ff */
[----:B0-----:R-:W-:Y:S02]  /*1820*/  ISETP.NE.U32.AND P2, PT, R28, 0x1, PT ;  /* 0x000000011c00780c */ /* 0x001fe40003f45070 */
[----:B------:R-:W-:Y:S01]  /*1830*/  IABS R30, R33 ;  /* 0x00000021001e7213 */ /* 0x000fe20000000000 */
[----:B------:R-:W-:Y:S01]  /*1840*/  IMAD.HI.U32 R24, R25, R35, R24 ;  /* 0x0000002319187227 */ /* 0x000fe200078e0018 */
[----:B------:R-:W-:-:S03]  /*1850*/  ISETP.NE.AND.EX P2, PT, R29, RZ, PT, P2 ;  /* 0x000000ff1d00720c */ /* 0x000fc60003f45320 */
[----:B------:R-:W-:Y:S01]  /*1860*/  IMAD.MOV.U32 R25, RZ, RZ, R30 ;  /* 0x000000ffff197224 */ /* 0x000fe200078e001e */
[----:B------:R-:W-:-:S03]  /*1870*/  SEL R29, R34, RZ, P2 ;  /* 0x000000ff221d7207 */ /* 0x000fc60001000000 */
        /* <DEDUP_REMOVED lines=12> */
[----:B------:R-:W1:Y:S08]  /*1940*/  LDC.64 R24, c[0x0][0x3a8] ;  /* 0x0000ea00ff187b82 */ /* 0x000e700000000a00 */
        /* <DEDUP_REMOVED lines=26> */
.L_x_4235:
[----:B------:R-:W-:Y:S05]  /*1af0*/  BSYNC.RECONVERGENT B1 ;  /* 0x0000000000017941 */ /* 0x000fea0003800200 */
.L_x_4234:
        /* <DEDUP_REMOVED lines=98> */
[----:B------:R-:W0:Y:S01]  /*2120*/  LDC.64 R26, c[0x0][0x3a0] ;  /* 0x0000e800ff1a7b82 */ /* 0x000e220000000a00 */
[----:B------:R-:W-:-:S07]  /*2130*/  IMAD.MOV.U32 R30, RZ, RZ, R28 ;  /* 0x000000ffff1e7224 */ /* 0x000fce00078e001c */
[----:B------:R-:W1:Y:S03]  /*2140*/  LDC.64 R28, c[0x0][0x3a8] ;  /* 0x0000ea00ff1c7b82 */ /* 0x000e660000000a00 */
        /* <DEDUP_REMOVED lines=24> */
.L_x_4237:
[----:B------:R-:W-:Y:S05]  /*22d0*/  BSYNC.RECONVERGENT B1 ;  /* 0x0000000000017941 */ /* 0x000fea0003800200 */
.L_x_4236:
        /* <DEDUP_REMOVED lines=59> */
[----:B------:R-:W-:Y:S01]  /*2690*/  LOP3.LUT R27, R35, R32, RZ, 0x3c, !PT ;  /* 0x00000020231b7212 */ /* 0x000fe200078e3cff */
[----:B------:R-:W1:Y:S10]  /*26a0*/  LDC.64 R28, c[0x0][0x390] ;  /* 0x0000e400ff1c7b82 */ /* 0x000e740000000a00 */
        /* <DEDUP_REMOVED lines=39> */
[----:B0-----:R-:W-:Y:S01]  /*2920*/  ISETP.NE.U32.AND P4, PT, R26, 0x1, PT ;  /* 0x000000011a00780c */ /* 0x001fe20003f85070 */
[----:B------:R-:W-:-:S03]  /*2930*/  IMAD R26, R33, UR36, RZ ;  /* 0x00000024211a7c24 */ /* 0x000fc6000f8e02ff */
[----:B------:R-:W-:Y:S01]  /*2940*/  ISETP.NE.AND.EX P4, PT, R27, RZ, PT, P4 ;  /* 0x000000ff1b00720c */ /* 0x000fe20003f85340 */
[----:B------:R-:W-:Y:S01]  /*2950*/  IMAD R31, R31, UR37, R26 ;  /* 0x000000251f1f7c24 */ /* 0x000fe2000f8e021a */
[C---:B------:R-:W-:Y:S02]  /*2960*/  IADD3 R27, PT, PT, -R30.reuse, RZ, RZ ;  /* 0x000000ff1e1b7210 */ /* 0x040fe40007ffe1ff */
[----:B------:R-:W-:Y:S02]  /*2970*/  SEL R30, R30, RZ, P4 ;  /* 0x000000ff1e1e7207 */ /* 0x000fe40002000000 */
[----:B-1----:R-:W-:Y:S01]  /*2980*/  ISETP.NE.U32.AND P4, PT, R28, 0x1, PT ;  /* 0x000000011c00780c */ /* 0x002fe20003f85070 */
        /* <DEDUP_REMOVED lines=16> */
.L_x_4239:
[----:B------:R-:W-:Y:S05]  /*2a90*/  BSYNC.RECONVERGENT B1 ;  /* 0x0000000000017941 */ /* 0x000fea0003800200 */
.L_x_4238:
        /* <DEDUP_REMOVED lines=72> */
[----:B------:R-:W-:Y:S01]  /*2f20*/  @!P5 LOP3.LUT R37, RZ, R27, RZ, 0x33, !PT ;  /* 0x0000001bff25d212 */ /* 0x000fe200078e33ff */
[----:B------:R-:W-:-:S03]  /*2f30*/  IMAD R39, R38, R35, RZ ;  /* 0x0000002326277224 */ /* 0x000fc600078e02ff */
[----:B------:R-:W-:Y:S02]  /*2f40*/  IADD3 R36, PT, PT, -R37, RZ, RZ ;  /* 0x000000ff25247210 */ /* 0x000fe40007ffe1ff */
[----:B0-----:R-:W-:-:S03]  /*2f50*/  ISETP.NE.U32.AND P5, PT, R28, 0x1, PT ;  /* 0x000000011c00780c */ /* 0x001fc60003fa5070 */
[----:B------:R-:W-:Y:S01]  /*2f60*/  IMAD R27, R27, R36, R32 ;  /* 0x000000241b1b7224 */ /* 0x000fe200078e0220 */
[----:B------:R-:W-:Y:S01]  /*2f70*/  ISETP.NE.AND.EX P5, PT, R29, RZ, PT, P5 ;  /* 0x000000ff1d00720c */ /* 0x000fe20003fa5350 */
[----:B------:R-:W-:-:S03]  /*2f80*/  IMAD.MOV.U32 R32, RZ, RZ, RZ ;  /* 0x000000ffff207224 */ /* 0x000fc600078e00ff */
[----:B------:R-:W-:Y:S01]  /*2f90*/  SEL R34, R34, RZ, P5 ;  /* 0x000000ff22227207 */ /* 0x000fe20002800000 */
[----:B------:R-:W-:Y:S01]  /*2fa0*/  IMAD.HI.U32 R39, R33, R39, R32 ;  /* 0x0000002721277227 */ /* 0x000fe200078e0020 */
[----:B------:R-:W-:Y:S02]  /*2fb0*/  IABS R32, R27 ;  /* 0x0000001b00207213 */ /* 0x000fe40000000000 */
[----:B--2---:R-:W-:Y:S01]  /*2fc0*/  ISETP.NE.U32.AND P5, PT, R30, 0x1, PT ;  /* 0x000000011e00780c */ /* 0x004fe20003fa5070 */
[----:B------:R-:W-:Y:S02]  /*2fd0*/  IMAD R34, R34, UR36, RZ ;  /* 0x0000002422227c24 */ /* 0x000fe4000f8e02ff */
[----:B------:R-:W-:Y:S01]  /*2fe0*/  IMAD.MOV.U32 R28, RZ, RZ, R32 ;  /* 0x000000ffff1c7224 */ /* 0x000fe200078e0020 */
[----:B------:R-:W-:Y:S02]  /*2ff0*/  ISETP.NE.AND.EX P5, PT, R31, RZ, PT, P5 ;  /* 0x000000ff1f00720c */ /* 0x000fe40003fa5350 */
[----:B------:R-:W0:Y:S01]  /*3000*/  LDC.64 R30, c[0x0][0x3a8] ;  /* 0x0000ea00ff1e7b82 */ /* 0x000e220000000a00 */
        /* <DEDUP_REMOVED lines=37> */
.L_x_4241:
[----:B------:R-:W-:Y:S05]  /*3260*/  BSYNC.RECONVERGENT B1 ;  /* 0x0000000000017941 */ /* 0x000fea0003800200 */
.L_x_4240:
        /* <DEDUP_REMOVED lines=122> */
.L_x_4243:
[----:B------:R-:W-:Y:S05]  /*3a10*/  BSYNC.RECONVERGENT B1 ;  /* 0x0000000000017941 */ /* 0x000fea0003800200 */
.L_x_4242:
        /* <DEDUP_REMOVED lines=53> */
[----:B------:R-:W-:-:S05]  /*3d70*/  IMAD R32, R12, R32, R11 ;  /* 0x000000200c207224 */ /* 0x000fca00078e020b */
[----:B------:R-:W-:-:S04]  /*3d80*/  IABS R12, R32 ;  /* 0x00000020000c7213 */ /* 0x000fc80000000000 */
[----:B------:R-:W-:Y:S02]  /*3d90*/  MOV R15, R12 ;  /* 0x0000000c000f7202 */ /* 0x000fe40000000f00 */
[----:B------:R-:W0:Y:S03]  /*3da0*/  LDC R12, c[0x0][0x3c0] ;  /* 0x0000f000ff0c7b82 */ /* 0x000e260000000800 */
[----:B------:R-:W-:-:S04]  /*3db0*/  IMAD.HI.U32 R38, R38, R15, RZ ;  /* 0x0000000f26267227 */ /* 0x000fc800078e00ff */
[----:B------:R-:W-:-:S04]  /*3dc0*/  IMAD.MOV R14, RZ, RZ, -R38 ;  /* 0x000000ffff0e7224 */ /* 0x000fc800078e0a26 */
[----:B------:R-:W-:Y:S01]  /*3dd0*/  IMAD R15, R30, R14, R15 ;  /* 0x0000000e1e0f7224 */ /* 0x000fe200078e020f */
[----:B------:R-:W-:-:S04]  /*3de0*/  LOP3.LUT R14, R32, R29, RZ, 0x3c, !PT ;  /* 0x0000001d200e7212 */ /* 0x000fc800078e3cff */
[----:B------:R-:W-:Y:S02]  /*3df0*/  ISETP.GT.U32.AND P1, PT, R30, R15, PT ;  /* 0x0000000f1e00720c */ /* 0x000fe40003f24070 */
[----:B0-----:R-:W-:-:S04]  /*3e00*/  IABS R37, R12 ;  /* 0x0000000c00257213 */ /* 0x001fc80000000000 */
[----:B------:R-:W0:Y:S07]  /*3e10*/  I2F.RP R31, R37 ;  /* 0x00000025001f7306 */ /* 0x000e2e0000209400 */
[----:B------:R-:W-:Y:S01]  /*3e20*/  @!P1 IADD3 R15, PT, PT, R15, -R30, RZ ;  /* 0x8000001e0f0f9210 */ /* 0x000fe20007ffe0ff */
[----:B------:R-:W-:-:S03]  /*3e30*/  @!P1 VIADD R38, R38, 0x1 ;  /* 0x0000000126269836 */ /* 0x000fc60000000000 */
[----:B------:R-:W-:Y:S01]  /*3e40*/  ISETP.GE.U32.AND P1, PT, R15, R30, PT ;  /* 0x0000001e0f00720c */ /* 0x000fe20003f26070 */
[----:B0-----:R-:W0:-:S12]  /*3e50*/  MUFU.RCP R31, R31 ;  /* 0x0000001f001f7308 */ /* 0x001e180000001000 */
[----:B------:R-:W-:Y:S01]  /*3e60*/  @P1 VIADD R38, R38, 0x1 ;  /* 0x0000000126261836 */ /* 0x000fe20000000000 */
[----:B------:R-:W-:Y:S02]  /*3e70*/  ISETP.GE.AND P1, PT, R14, RZ, PT ;  /* 0x000000ff0e00720c */ /* 0x000fe40003f26270 */
[----:B------:R-:W1:Y:S01]  /*3e80*/  LDC.64 R14, c[0x0][0x390] ;  /* 0x0000e400ff0e7b82 */ /* 0x000e620000000a00 */
[----:B0-----:R-:W-:-:S10]  /*3e90*/  IADD3 R33, PT, PT, R31, 0xffffffe, RZ ;  /* 0x0ffffffe1f217810 */ /* 0x001fd40007ffe0ff */
[----:B------:R-:W-:Y:S01]  /*3ea0*/  @!P1 IMAD.MOV R38, RZ, RZ, -R38 ;  /* 0x000000ffff269224 */ /* 0x000fe200078e0a26 */
[----:B------:R-:W-:Y:S01]  /*3eb0*/  ISETP.NE.AND P1, PT, R29, RZ, PT ;  /* 0x000000ff1d00720c */ /* 0x000fe20003f25270 */
[----:B------:R-:W0:-:S12]  /*3ec0*/  F2I.FTZ.U32.TRUNC.NTZ R33, R33 ;  /* 0x0000002100217305 */ /* 0x000e18000021f000 */
[----:B------:R-:W-:Y:S02]  /*3ed0*/  @!P1 LOP3.LUT R38, RZ, R29, RZ, 0x33, !PT ;  /* 0x0000001dff269212 */ /* 0x000fe400078e33ff */
[----:B-1----:R-:W-:-:S03]  /*3ee0*/  ISETP.NE.U32.AND P1, PT, R14, 0x1, PT ;  /* 0x000000010e00780c */ /* 0x002fc60003f25070 */
[----:B------:R-:W-:Y:S01]  /*3ef0*/  IMAD.MOV R30, RZ, RZ, -R38 ;  /* 0x000000ffff1e7224 */ /* 0x000fe200078e0a26 */
[----:B------:R-:W-:Y:S01]  /*3f00*/  ISETP.NE.AND.EX P1, PT, R15, RZ, PT, P1 ;  /* 0x000000ff0f00720c */ /* 0x000fe20003f25310 */
[----:B0-----:R-:W-:Y:S02]  /*3f10*/  IMAD.MOV R39, RZ, RZ, -R33 ;  /* 0x000000ffff277224 */ /* 0x001fe400078e0a21 */
[----:B------:R-:W-:Y:S01]  /*3f20*/  IMAD R29, R29, R30, R32 ;  /* 0x0000001e1d1d7224 */ /* 0x000fe200078e0220 */
[----:B------:R-:W-:Y:S01]  /*3f30*/  SEL R35, R35, RZ, P1 ;  /* 0x000000ff23237207 */ /* 0x000fe20000800000 */
[----:B------:R-:W0:Y:S01]  /*3f40*/  LDC.64 R30, c[0x0][0x398] ;  /* 0x0000e600ff1e7b82 */ /* 0x000e220000000a00 */
[----:B------:R-:W-:-:S03]  /*3f50*/  MOV R32, R39 ;  /* 0x0000002700207202 */ /* 0x000fc60000000f00 */
[----:B------:R-:W-:Y:S02]  /*3f60*/  IMAD R35, R35, UR36, RZ ;  /* 0x0000002423237c24 */ /* 0x000fe4000f8e02ff */
[----:B------:R-:W-:Y:S02]  /*3f70*/  IMAD R39, R32, R37, RZ ;  /* 0x0000002520277224 */ /* 0x000fe400078e02ff */
[----:B------:R-:W-:-:S04]  /*3f80*/  IMAD.MOV.U32 R32, RZ, RZ, RZ ;  /* 0x000000ffff207224 */ /* 0x000fc800078e00ff */
[----:B------:R-:W-:Y:S01]  /*3f90*/  IMAD.HI.U32 R39, R33, R39, R32 ;  /* 0x0000002721277227 */ /* 0x000fe200078e0020 */
[----:B------:R-:W-:-:S05]  /*3fa0*/  IABS R32, R29 ;  /* 0x0000001d00207213 */ /* 0x000fca0000000000 */
[----:B------:R-:W-:-:S04]  /*3fb0*/  IMAD.MOV.U32 R14, RZ, RZ, R32 ;  /* 0x000000ffff0e7224 */ /* 0x000fc800078e0020 */
[----:B------:R-:W-:Y:S01]  /*3fc0*/  IMAD.HI.U32 R32, R39, R14, RZ ;  /* 0x0000000e27207227 */ /* 0x000fe200078e00ff */
[----:B0-----:R-:W-:-:S04]  /*3fd0*/  ISETP.NE.U32.AND P1, PT, R30, 0x1, PT ;  /* 0x000000011e00780c */ /* 0x001fc80003f25070 */
[----:B------:R-:W-:Y:S02]  /*3fe0*/  IADD3 R15, PT, PT, -R32, RZ, RZ ;  /* 0x000000ff200f7210 */ /* 0x000fe40007ffe1ff */
[----:B------:R-:W-:Y:S02]  /*3ff0*/  ISETP.NE.AND.EX P1, PT, R31, RZ, PT, P1 ;  /* 0x000000ff1f00720c */ /* 0x000fe40003f25310 */
[----:B------:R-:W0:Y:S01]  /*4000*/  LDC.64 R30, c[0x0][0x3a8] ;  /* 0x0000ea00ff1e7b82 */ /* 0x000e220000000a00 */
        /* <DEDUP_REMOVED lines=35> */
.L_x_4245:
[----:B------:R-:W-:Y:S05]  /*4240*/  BSYNC.RECONVERGENT B1 ;  /* 0x0000000000017941 */ /* 0x000fea0003800200 */
.L_x_4244:
        /* <DEDUP_REMOVED lines=43> */
[----:B------:R-:W-:-:S04]  /*4500*/  IMAD.MOV R37, RZ, RZ, -R29 ;  /* 0x000000ffff257224 */ /* 0x000fc800078e0a1d */
[----:B------:R-:W-:-:S05]  /*4510*/  IMAD R37, R32, R37, R11 ;  /* 0x0000002520257224 */ /* 0x000fca00078e020b */
        /* <DEDUP_REMOVED lines=17> */
[----:B------:R-:W-:-:S04]  /*4630*/  ISETP.NE.AND P1, PT, R30, RZ, PT ;  /* 0x000000ff1e00720c */ /* 0x000fc80003f25270 */
[----:B------:R-:W-:-:S09]  /*4640*/  @!P2 IMAD.MOV R35, RZ, RZ, -R35 ;  /* 0x000000ffff23a224 */ /* 0x000fd200078e0a23 */
        /* <DEDUP_REMOVED lines=21> */
[----:B------:R-:W-:-:S03]  /*47a0*/  ISETP.GE.AND P1, PT, R32, RZ, PT ;  /* 0x000000ff2000720c */ /* 0x000fc60003f26270 */
[----:B------:R-:W1:Y:S08]  /*47b0*/  LDC.64 R30, c[0x0][0x3a0] ;  /* 0x0000e800ff1e7b82 */ /* 0x000e700000000a00 */
[----:B------:R-:W2:Y:S01]  /*47c0*/  LDC.64 R32, c[0x0][0x3a8] ;  /* 0x0000ea00ff207b82 */ /* 0x000ea20000000a00 */
[----:B------:R-:W-:Y:S01]  /*47d0*/  @P2 VIADD R39, R39, 0x1 ;  /* 0x0000000127272836 */ /* 0x000fe20000000000 */
[----:B------:R-:W-:-:S04]  /*47e0*/  ISETP.NE.AND P2, PT, R12, RZ, PT ;  /* 0x000000ff0c00720c */ /* 0x000fc80003f45270 */
[----:B------:R-:W-:Y:S02]  /*47f0*/  @!P1 IADD3 R39, PT, PT, -R39, RZ, RZ ;  /* 0x000000ff27279210 */ /* 0x000fe40007ffe1ff */
[----:B0-----:R-:W-:Y:S01]  /*4800*/  ISETP.NE.U32.AND P1, PT, R14, 0x1, PT ;  /* 0x000000010e00780c */ /* 0x001fe20003f25070 */
[----:B------:R-:W-:-:S03]  /*4810*/  IMAD R14, R29, UR36, RZ ;  /* 0x000000241d0e7c24 */ /* 0x000fc6000f8e02ff */
[----:B------:R-:W-:-:S03]  /*4820*/  ISETP.NE.AND.EX P1, PT, R15, RZ, PT, P1 ;  /* 0x000000ff0f00720c */ /* 0x000fc60003f25310 */
[----:B------:R-:W-:Y:S02]  /*4830*/  @!P2 LOP3.LUT R39, RZ, R12, RZ, 0x33, !PT ;  /* 0x0000000cff27a212 */ /* 0x000fe400078e33ff */
[----:B-1----:R-:W-:Y:S02]  /*4840*/  ISETP.NE.U32.AND P2, PT, R30, 0x1, PT ;  /* 0x000000011e00780c */ /* 0x002fe40003f45070 */
[----:B------:R-:W-:Y:S01]  /*4850*/  SEL R35, R35, RZ, P1 ;  /* 0x000000ff23237207 */ /* 0x000fe20000800000 */
[----:B------:R-:W-:Y:S01]  /*4860*/  IMAD.MOV R15, RZ, RZ, -R39 ;  /* 0x000000ffff0f7224 */ /* 0x000fe200078e0a27 */
[----:B------:R-:W-:Y:S02]  /*4870*/  ISETP.NE.AND.EX P2, PT, R31, RZ, PT, P2 ;  /* 0x000000ff1f00720c */ /* 0x000fe40003f45320 */
[----:B------:R-:W-:Y:S01]  /*4880*/  SHF.R.S64 R30, RZ, 0x1e, R11 ;  /* 0x0000001eff1e7819 */ /* 0x000fe2000000100b */
[----:B------:R-:W-:Y:S01]  /*4890*/  IMAD R12, R12, R15, R37 ;  /* 0x0000000f0c0c7224 */ /* 0x000fe200078e0225 */
[----:B--2---:R-:W-:Y:S01]  /*48a0*/  ISETP.NE.U32.AND P1, PT, R32, 0x1, PT ;  /* 0x000000012000780c */ /* 0x004fe20003f25070 */
[----:B------:R-:W-:Y:S01]  /*48b0*/  IMAD R14, R35, UR37, R14 ;  /* 0x00000025230e7c24 */ /* 0x000fe2000f8e020e */
        /* <DEDUP_REMOVED lines=15> */
.L_x_4247:
[----:B------:R-:W-:Y:S05]  /*49b0*/  BSYNC.RECONVERGENT B1 ;  /* 0x0000000000017941 */ /* 0x000fea0003800200 */
.L_x_4246:
        /* <DEDUP_REMOVED lines=32> */
[----:B------:R-:W-:Y:S01]  /*4bc0*/  LOP3.LUT R14, R11, R32, RZ, 0x3c, !PT ;  /* 0x000000200b0e7212 */ /* 0x000fe200078e3cff */
[----:B------:R-:W1:Y:S01]  /*4bd0*/  LDC R29, c[0x0][0x3c0] ;  /* 0x0000f000ff1d7b82 */ /* 0x000e620000000800 */
        /* <DEDUP_REMOVED lines=10> */
[----:B------:R-:W-:Y:S01]  /*4c80*/  IMAD R33, R32, R33, R11 ;  /* 0x0000002120217224 */ /* 0x000fe200078e020b */
[----:B-1----:R-:W-:-:S04]  /*4c90*/  IABS R32, R29 ;  /* 0x0000001d00207213 */ /* 0x002fc80000000000 */
[----:B------:R-:W0:Y:S01]  /*4ca0*/  I2F.RP R37, R32 ;  /* 0x0000002000257306 */ /* 0x000e220000209400 */
[----:B------:R-:W-:Y:S01]  /*4cb0*/  IMAD.HI.U32 R35, R15, R35, R14 ;  /* 0x000000230f237227 */ /* 0x000fe200078e000e */
[----:B------:R-:W-:-:S05]  /*4cc0*/  IABS R14, R33 ;  /* 0x00000021000e7213 */ /* 0x000fca0000000000 */
        /* <DEDUP_REMOVED lines=13> */
[----:B------:R-:W-:-:S05]  /*4da0*/  MOV R14, RZ ;  /* 0x000000ff000e7202 */ /* 0x000fca0000000f00 */
[----:B------:R-:W-:Y:S02]  /*4db0*/  @P2 VIADD R35, R35, 0x1 ;  /* 0x0000000123232836 */ /* 0x000fe40000000000 */
[----:B0-----:R-:W-:-:S04]  /*4dc0*/  IMAD.MOV R31, RZ, RZ, -R15 ;  /* 0x000000ffff1f7224 */ /* 0x001fc800078e0a0f */
[----:B------:R-:W-:Y:S01]  /*4dd0*/  @!P1 IADD3 R35, PT, PT, -R35, RZ, RZ ;  /* 0x000000ff23239210 */ /* 0x000fe20007ffe1ff */
[----:B------:R-:W-:Y:S01]  /*4de0*/  IMAD R31, R31, R32, RZ ;  /* 0x000000201f1f7224 */ /* 0x000fe200078e02ff */
[----:B------:R-:W-:-:S03]  /*4df0*/  @!P3 LOP3.LUT R35, RZ, R30, RZ, 0x33, !PT ;  /* 0x0000001eff23b212 */ /* 0x000fc600078e33ff */
[----:B------:R-:W-:-:S04]  /*4e00*/  IMAD.HI.U32 R14, R15, R31, R14 ;  /* 0x0000001f0f0e7227 */ /* 0x000fc800078e000e */
[----:B------:R-:W-:-:S04]  /*4e10*/  IMAD.MOV R44, RZ, RZ, -R35 ;  /* 0x000000ffff2c7224 */ /* 0x000fc800078e0a23 */
        /* <DEDUP_REMOVED lines=8> */
[----:B0-----:R-:W-:Y:S02]  /*4ea0*/  ISETP.NE.U32.AND P1, PT, R14, 0x1, PT ;  /* 0x000000010e00780c */ /* 0x001fe40003f25070 */
[----:B------:R-:W-:Y:S02]  /*4eb0*/  @!P2 IADD3 R37, PT, PT, R37, 0x1, RZ ;  /* 0x000000012525a810 */ /* 0x000fe40007ffe0ff */
[----:B------:R-:W-:Y:S02]  /*4ec0*/  ISETP.NE.AND.EX P1, PT, R15, RZ, PT, P1 ;  /* 0x000000ff0f00720c */ /* 0x000fe40003f25310 */
[----:B------:R-:W-:Y:S01]  /*4ed0*/  ISETP.GE.U32.AND P3, PT, R31, R32, PT ;  /* 0x000000201f00720c */ /* 0x000fe20003f66070 */
[----:B------:R-:W0:Y:S01]  /*4ee0*/  LDC.64 R14, c[0x0][0x398] ;  /* 0x0000e600ff0e7b82 */ /* 0x000e220000000a00 */
[----:B------:R-:W-:Y:S02]  /*4ef0*/  LOP3.LUT R32, R44, R29, RZ, 0x3c, !PT ;  /* 0x0000001d2c207212 */ /* 0x000fe400078e3cff */
[----:B------:R-:W-:-:S02]  /*4f00*/  SEL R12, R12, RZ, P1 ;  /* 0x000000ff0c0c7207 */ /* 0x000fc40000800000 */
[----:B------:R-:W-:-:S03]  /*4f10*/  ISETP.GE.AND P2, PT, R32, RZ, PT ;  /* 0x000000ff2000720c */ /* 0x000fc60003f46270 */
[----:B------:R-:W1:Y:S01]  /*4f20*/  LDC.64 R30, c[0x0][0x3a0] ;  /* 0x0000e800ff1e7b82 */ /* 0x000e620000000a00 */
[----:B------:R-:W-:-:S03]  /*4f30*/  IMAD R12, R12, UR36, RZ ;  /* 0x000000240c0c7c24 */ /* 0x000fc6000f8e02ff */
[----:B------:R-:W-:Y:S01]  /*4f40*/  @P3 VIADD R37, R37, 0x1 ;  /* 0x0000000125253836 */ /* 0x000fe20000000000 */
[----:B------:R-:W-:-:S03]  /*4f50*/  ISETP.NE.AND P3, PT, R29, RZ, PT ;  /* 0x000000ff1d00720c */ /* 0x000fc60003f65270 */
[----:B------:R-:W2:Y:S02]  /*4f60*/  LDC.64 R32, c[0x0][0x3a8] ;  /* 0x0000ea00ff207b82 */ /* 0x000ea40000000a00 */
[----:B------:R-:W-:Y:S01]  /*4f70*/  @!P2 IMAD.MOV R37, RZ, RZ, -R37 ;  /* 0x000000ffff25a224 */ /* 0x000fe200078e0a25 */
[----:B0-----:R-:W-:-:S07]  /*4f80*/  ISETP.NE.U32.AND P1, PT, R14, 0x1, PT ;  /* 0x000000010e00780c */ /* 0x001fce0003f25070 */
[----:B------:R-:W-:Y:S02]  /*4f90*/  @!P3 LOP3.LUT R37, RZ, R29, RZ, 0x33, !PT ;  /* 0x0000001dff25b212 */ /* 0x000fe400078e33ff */
[----:B------:R-:W-:Y:S02]  /*4fa0*/  ISETP.NE.AND.EX P1, PT, R15, RZ, PT, P1 ;  /* 0x000000ff0f00720c */ /* 0x000fe40003f25310 */
[----:B------:R-:W-:Y:S02]  /*4fb0*/  IADD3 R14, PT, PT, -R37, RZ, RZ ;  /* 0x000000ff250e7210 */ /* 0x000fe40007ffe1ff */
[----:B-1----:R-:W-:Y:S02]  /*4fc0*/  ISETP.NE.U32.AND P2, PT, R30, 0x1, PT ;  /* 0x000000011e00780c */ /* 0x002fe40003f45070 */
[----:B------:R-:W-:Y:S01]  /*4fd0*/  SEL R35, R35, RZ, P1 ;  /* 0x000000ff23237207 */ /* 0x000fe20000800000 */
[----:B------:R-:W-:Y:S01]  /*4fe0*/  IMAD R29, R29, R14, R44 ;  /* 0x0000000e1d1d7224 */ /* 0x000fe200078e022c */
[----:B------:R-:W-:-:S02]  /*4ff0*/  ISETP.NE.AND.EX P2, PT, R31, RZ, PT, P2 ;  /* 0x000000ff1f00720c */ /* 0x000fc40003f45320 */
[----:B------:R-:W-:Y:S01]  /*5000*/  SHF.R.S64 R30, RZ, 0x1e, R11 ;  /* 0x0000001eff1e7819 */ /* 0x000fe2000000100b */
[----:B------:R-:W-:Y:S01]  /*5010*/  IMAD R12, R35, UR37, R12 ;  /* 0x00000025230c7c24 */ /* 0x000fe2000f8e020c */
[----:B--2---:R-:W-:Y:S02]  /*5020*/  ISETP.NE.U32.AND P3, PT, R32, 0x1, PT ;  /* 0x000000012000780c */ /* 0x004fe40003f65070 */
        /* <DEDUP_REMOVED lines=15> */
.L_x_4249:
[----:B------:R-:W-:Y:S05]  /*5120*/  BSYNC.RECONVERGENT B1 ;  /* 0x0000000000017941 */ /* 0x000fea0003800200 */
.L_x_4248:
        /* <DEDUP_REMOVED lines=52> */
[----:B------:R-:W-:Y:S01]  /*5470*/  @!P2 IMAD.IADD R14, R14, 0x1, -R31 ;  /* 0x000000010e0ea824 */ /* 0x000fe200078e0a1f */
[----:B------:R-:W0:Y:S01]  /*5480*/  I2F.RP R39, R37 ;  /* 0x0000002500277306 */ /* 0x000e220000209400 */
[----:B------:R-:W-:Y:S01]  /*5490*/  @!P2 VIADD R35, R35, 0x1 ;  /* 0x000000012323a836 */ /* 0x000fe20000000000 */
[----:B------:R-:W-:Y:S02]  /*54a0*/  ISETP.NE.AND P2, PT, R30, RZ, PT ;  /* 0x000000ff1e00720c */ /* 0x000fe40003f45270 */
[----:B------:R-:W-:Y:S02]  /*54b0*/  ISETP.GE.U32.AND P1, PT, R14, R31, PT ;  /* 0x0000001f0e00720c */ /* 0x000fe40003f26070 */
[----:B------:R-:W-:-:S04]  /*54c0*/  LOP3.LUT R14, R33, R30, RZ, 0x3c, !PT ;  /* 0x0000001e210e7212 */ /* 0x000fc800078e3cff */
[----:B------:R-:W-:Y:S01]  /*54d0*/  ISETP.GE.AND P3, PT, R14, RZ, PT ;  /* 0x000000ff0e00720c */ /* 0x000fe20003f66270 */
[----:B0-----:R-:W0:Y:S06]  /*54e0*/  MUFU.RCP R39, R39 ;  /* 0x0000002700277308 */ /* 0x001e2c0000001000 */
[----:B------:R-:W-:-:S06]  /*54f0*/  @P1 IADD3 R35, PT, PT, R35, 0x1, RZ ;  /* 0x0000000123231810 */ /* 0x000fcc0007ffe0ff */
[----:B------:R-:W-:Y:S01]  /*5500*/  @!P3 IMAD.MOV R35, RZ, RZ, -R35 ;  /* 0x000000ffff23b224 */ /* 0x000fe200078e0a23 */
[----:B------:R-:W-:-:S05]  /*5510*/  @!P2 LOP3.LUT R35, RZ, R30, RZ, 0x33, !PT ;  /* 0x0000001eff23a212 */ /* 0x000fca00078e33ff */
[----:B------:R-:W-:Y:S01]  /*5520*/  IMAD.MOV R15, RZ, RZ, -R35 ;  /* 0x000000ffff0f7224 */ /* 0x000fe200078e0a23 */
[----:B0-----:R-:W-:-:S03]  /*5530*/  IADD3 R32, PT, PT, R39, 0xffffffe, RZ ;  /* 0x0ffffffe27207810 */ /* 0x001fc60007ffe0ff */
[----:B------:R-:W-:Y:S02]  /*5540*/  IMAD R46, R30, R15, R33 ;  /* 0x0000000f1e2e7224 */ /* 0x000fe400078e0221 */
[----:B------:R-:W0:Y:S01]  /*5550*/  LDC.64 R30, c[0x0][0x390] ;  /* 0x0000e400ff1e7b82 */ /* 0x000e220000000a00 */
[----:B------:R1:W2:Y:S07]  /*5560*/  F2I.FTZ.U32.TRUNC.NTZ R33, R32 ;  /* 0x0000002000217305 */ /* 0x0002ae000021f000 */
[----:B------:R-:W3:Y:S01]  /*5570*/  LDC.64 R14, c[0x0][0x398] ;  /* 0x0000e600ff0e7b82 */ /* 0x000ee20000000a00 */
[----:B-1----:R-:W-:Y:S01]  /*5580*/  IMAD.MOV.U32 R32, RZ, RZ, RZ ;  /* 0x000000ffff207224 */ /* 0x002fe200078e00ff */
[----:B0-----:R-:W-:Y:S01]  /*5590*/  ISETP.NE.U32.AND P1, PT, R30, 0x1, PT ;  /* 0x000000011e00780c */ /* 0x001fe20003f25070 */
[----:B--2---:R-:W-:-:S03]  /*55a0*/  IMAD.MOV R30, RZ, RZ, -R33 ;  /* 0x000000ffff1e7224 */ /* 0x004fc600078e0a21 */
[----:B------:R-:W-:Y:S01]  /*55b0*/  ISETP.NE.AND.EX P1, PT, R31, RZ, PT, P1 ;  /* 0x000000ff1f00720c */ /* 0x000fe20003f25310 */
[----:B------:R-:W-:Y:S01]  /*55c0*/  IMAD R31, R30, R37, RZ ;  /* 0x000000251e1f7224 */ /* 0x000fe200078e02ff */
[----:B------:R-:W-:Y:S02]  /*55d0*/  IABS R30, R46 ;  /* 0x0000002e001e7213 */ /* 0x000fe40000000000 */
[----:B---3--:R-:W-:Y:S01]  /*55e0*/  ISETP.NE.U32.AND P2, PT, R14, 0x1, PT ;  /* 0x000000010e00780c */ /* 0x008fe20003f45070 */
[----:B------:R-:W-:Y:S01]  /*55f0*/  IMAD.HI.U32 R31, R33, R31, R32 ;  /* 0x0000001f211f7227 */ /* 0x000fe200078e0020 */
[----:B------:R-:W-:Y:S02]  /*5600*/  LOP3.LUT R32, R46, R29, RZ, 0x3c, !PT ;  /* 0x0000001d2e207212 */ /* 0x000fe400078e3cff */
[----:B------:R-:W-:Y:S02]  /*5610*/  ISETP.NE.AND.EX P2, PT, R15, RZ, PT, P2 ;  /* 0x000000ff0f00720c */ /* 0x000fe40003f45320 */
[----:B------:R-:W-:Y:S01]  /*5620*/  SEL R12, R12, RZ, P1 ;  /* 0x000000ff0c0c7207 */ /* 0x000fe20000800000 */
[----:B------:R-:W-:Y:S01]  /*5630*/  IMAD.HI.U32 R14, R31, R30, RZ ;  /* 0x0000001e1f0e7227 */ /* 0x000fe200078e00ff */
[----:B------:R-:W-:-:S03]  /*5640*/  SEL R35, R35, RZ, P2 ;  /* 0x000000ff23237207 */ /* 0x000fc60001000000 */
[----:B------:R-:W-:Y:S01]  /*5650*/  IMAD R12, R12, UR36, RZ ;  /* 0x000000240c0c7c24 */ /* 0x000fe2000f8e02ff */
[----:B------:R-:W-:-:S03]  /*5660*/  IADD3 R31, PT, PT, -R14, RZ, RZ ;  /* 0x000000ff0e1f7210 */ /* 0x000fc60007ffe1ff */
[----:B------:R-:W-:Y:S02]  /*5670*/  IMAD R35, R35, UR37, R12 ;  /* 0x0000002523237c24 */ /* 0x000fe4000f8e020c */
[----:B------:R-:W-:-:S05]  /*5680*/  IMAD R30, R37, R31, R30 ;  /* 0x0000001f251e7224 */ /* 0x000fca00078e021e */
[----:B------:R-:W-:-:S13]  /*5690*/  ISETP.GT.U32.AND P3, PT, R37, R30, PT ;  /* 0x0000001e2500720c */ /* 0x000fda0003f64070 */
[----:B------:R-:W-:Y:S02]  /*56a0*/  @!P3 IMAD.IADD R30, R30, 0x1, -R37 ;  /* 0x000000011e1eb824 */ /* 0x000fe400078e0a25 */
[----:B------:R-:W-:Y:S01]  /*56b0*/  @!P3 VIADD R14, R14, 0x1 ;  /* 0x000000010e0eb836 */ /* 0x000fe20000000000 */
[----:B------:R-:W-:Y:S02]  /*56c0*/  ISETP.GE.AND P3, PT, R32, RZ, PT ;  /* 0x000000ff2000720c */ /* 0x000fe40003f66270 */
[----:B------:R-:W-:Y:S01]  /*56d0*/  ISETP.GE.U32.AND P4, PT, R30, R37, PT ;  /* 0x000000251e00720c */ /* 0x000fe20003f86070 */
[----:B------:R-:W0:Y:S08]  /*56e0*/  LDC.64 R32, c[0x0][0x3a8] ;  /* 0x0000ea00ff207b82 */ /* 0x000e300000000a00 */
[----:B------:R-:W1:Y:S04]  /*56f0*/  LDC.64 R30, c[0x0][0x3a0] ;  /* 0x0000e800ff1e7b82 */ /* 0x000e680000000a00 */
[----:B------:R-:W-:-:S02]  /*5700*/  @P4 IADD3 R14, PT, PT, R14, 0x1, RZ ;  /* 0x000000010e0e4810 */ /* 0x000fc40007ffe0ff */
[----:B------:R-:W-:-:S03]  /*5710*/  ISETP.NE.AND P4, PT, R29, RZ, PT ;  /* 0x000000ff1d00720c */ /* 0x000fc60003f85270 */
[----:B------:R-:W-:Y:S01]  /*5720*/  @!P3 IMAD.MOV R14, RZ, RZ, -R14 ;  /* 0x000000ffff0eb224 */ /* 0x000fe200078e0a0e */
[----:B0-----:R-:W-:-:S09]  /*5730*/  ISETP.NE.U32.AND P1, PT, R32, 0x1, PT ;  /* 0x000000012000780c */ /* 0x001fd20003f25070 */
[----:B------:R-:W-:Y:S02]  /*5740*/  @!P4 LOP3.LUT R14, RZ, R29, RZ, 0x33, !PT ;  /* 0x0000001dff0ec212 */ /* 0x000fe400078e33ff */
[----:B------:R-:W-:Y:S02]  /*5750*/  ISETP.NE.AND.EX P1, PT, R33, RZ, PT, P1 ;  /* 0x000000ff2100720c */ /* 0x000fe40003f25310 */
[----:B-1----:R-:W-:Y:S01]  /*5760*/  ISETP.NE.U32.AND P3, PT, R30, 0x1, PT ;  /* 0x000000011e00780c */ /* 0x002fe20003f65070 */
[----:B------:R-:W-:Y:S01]  /*5770*/  IMAD.MOV R15, RZ, RZ, -R14 ;  /* 0x000000ffff0f7224 */ /* 0x000fe200078e0a0e */
[----:B------:R-:W-:Y:S02]  /*5780*/  SHF.R.S64 R30, RZ, 0x1e, R11 ;  /* 0x0000001eff1e7819 */ /* 0x000fe4000000100b */
[----:B------:R-:W-:Y:S01]  /*5790*/  ISETP.NE.AND.EX P3, PT, R31, RZ, PT, P3 ;  /* 0x000000ff1f00720c */ /* 0x000fe20003f65330 */
[----:B------:R-:W-:-:S03]  /*57a0*/  IMAD R29, R29, R15, R46 ;  /* 0x0000000f1d1d7224 */ /* 0x000fc600078e022e */
        /* <DEDUP_REMOVED lines=14> */
.L_x_4251:
[----:B------:R-:W-:Y:S05]  /*5890*/  BSYNC.RECONVERGENT B1 ;  /* 0x0000000000017941 */ /* 0x000fea0003800200 */
.L_x_4250:
        /* <DEDUP_REMOVED lines=53> */
[----:B------:R-:W-:Y:S01]  /*5bf0*/  ISETP.GE.U32.AND P1, PT, R14, R31, PT ;  /* 0x0000001f0e00720c */ /* 0x000fe20003f26070 */
[----:B------:R-:W0:Y:S01]  /*5c00*/  I2F.RP R39, R37 ;  /* 0x0000002500277306 */ /* 0x000e220000209400 */
[----:B------:R-:W-:Y:S02]  /*5c10*/  LOP3.LUT R14, R33, R30, RZ, 0x3c, !PT ;  /* 0x0000001e210e7212 */ /* 0x000fe400078e3cff */
[----:B------:R-:W-:Y:S02]  /*5c20*/  ISETP.NE.AND P2, PT, R30, RZ, PT ;  /* 0x000000ff1e00720c */ /* 0x000fe40003f45270 */
[----:B------:R-:W-:-:S07]  /*5c30*/  ISETP.GE.AND P3, PT, R14, RZ, PT ;  /* 0x000000ff0e00720c */ /* 0x000fce0003f66270 */
[----:B------:R-:W-:Y:S01]  /*5c40*/  @P1 VIADD R35, R35, 0x1 ;  /* 0x0000000123231836 */ /* 0x000fe20000000000 */
[----:B0-----:R-:W0:Y:S05]  /*5c50*/  MUFU.RCP R39, R39 ;  /* 0x0000002700277308 */ /* 0x001e2a0000001000 */
        /* <DEDUP_REMOVED lines=8> */
[----:B0-----:R-:W-:Y:S02]  /*5ce0*/  MOV R32, RZ ;  /* 0x000000ff00207202 */ /* 0x001fe40000000f00 */
[----:B-1----:R-:W-:Y:S01]  /*5cf0*/  ISETP.NE.U32.AND P1, PT, R30, 0x1, PT ;  /* 0x000000011e00780c */ /* 0x002fe20003f25070 */
        /* <DEDUP_REMOVED lines=8> */
[----:B------:R-:W-:Y:S01]  /*5d80*/  ISETP.GE.AND P5, PT, R32, RZ, PT ;  /* 0x000000ff2000720c */ /* 0x000fe20003fa6270 */
[----:B------:R-:W-:Y:S01]  /*5d90*/  IMAD.HI.U32 R14, R31, R30, RZ ;  /* 0x0000001e1f0e7227 */ /* 0x000fe200078e00ff */
[----:B------:R-:W0:Y:S01]  /*5da0*/  LDC.64 R32, c[0x0][0x3a8] ;  /* 0x0000ea00ff207b82 */ /* 0x000e220000000a00 */
[----:B------:R-:W-:-:S02]  /*5db0*/  SEL R12, R12, RZ, P1 ;  /* 0x000000ff0c0c7207 */ /* 0x000fc40000800000 */
[----:B------:R-:W-:Y:S01]  /*5dc0*/  IMAD.MOV R31, RZ, RZ, -R14 ;  /* 0x000000ffff1f7224 */ /* 0x000fe200078e0a0e */
[----:B------:R-:W-:Y:S02]  /*5dd0*/  SEL R35, R35, RZ, P2 ;  /* 0x000000ff23237207 */ /* 0x000fe40001000000 */
[----:B------:R-:W-:Y:S02]  /*5de0*/  IMAD R12, R12, UR36, RZ ;  /* 0x000000240c0c7c24 */ /* 0x000fe4000f8e02ff */
[----:B------:R-:W-:Y:S02]  /*5df0*/  IMAD R30, R37, R31, R30 ;  /* 0x0000001f251e7224 */ /* 0x000fe400078e021e */
[----:B------:R-:W-:-:S03]  /*5e00*/  IMAD R35, R35, UR37, R12 ;  /* 0x0000002523237c24 */ /* 0x000fc6000f8e020c */
[----:B------:R-:W-:Y:S02]  /*5e10*/  ISETP.GT.U32.AND P4, PT, R37, R30, PT ;  /* 0x0000001e2500720c */ /* 0x000fe40003f84070 */
[----:B0-----:R-:W-:-:S11]  /*5e20*/  ISETP.NE.U32.AND P1, PT, R32, 0x1, PT ;  /* 0x000000012000780c */ /* 0x001fd60003f25070 */
[----:B------:R-:W-:Y:S01]  /*5e30*/  @!P4 IMAD.IADD R30, R30, 0x1, -R37 ;  /* 0x000000011e1ec824 */ /* 0x000fe200078e0a25 */
[----:B------:R-:W-:Y:S02]  /*5e40*/  @!P4 IADD3 R14, PT, PT, R14, 0x1, RZ ;  /* 0x000000010e0ec810 */ /* 0x000fe40007ffe0ff */
[----:B------:R-:W-:Y:S02]  /*5e50*/  ISETP.NE.AND P4, PT, R29, RZ, PT ;  /* 0x000000ff1d00720c */ /* 0x000fe40003f85270 */
[----:B------:R-:W-:Y:S02]  /*5e60*/  ISETP.GE.U32.AND P3, PT, R30, R37, PT ;  /* 0x000000251e00720c */ /* 0x000fe40003f66070 */
[----:B------:R-:W0:Y:S01]  /*5e70*/  LDC.64 R30, c[0x0][0x3a0] ;  /* 0x0000e800ff1e7b82 */ /* 0x000e220000000a00 */
[----:B------:R-:W-:-:S10]  /*5e80*/  ISETP.NE.AND.EX P1, PT, R33, RZ, PT, P1 ;  /* 0x000000ff2100720c */ /* 0x000fd40003f25310 */
[----:B------:R-:W-:-:S04]  /*5e90*/  @P3 VIADD R14, R14, 0x1 ;  /* 0x000000010e0e3836 */ /* 0x000fc80000000000 */
[----:B------:R-:W-:Y:S01]  /*5ea0*/  @!P5 IMAD.MOV R14, RZ, RZ, -R14 ;  /* 0x000000ffff0ed224 */ /* 0x000fe200078e0a0e */
[----:B------:R-:W-:-:S04]  /*5eb0*/  @!P4 LOP3.LUT R14, RZ, R29, RZ, 0x33, !PT ;  /* 0x0000001dff0ec212 */ /* 0x000fc800078e33ff */
[----:B------:R-:W-:Y:S02]  /*5ec0*/  IADD3 R15, PT, PT, -R14, RZ, RZ ;  /* 0x000000ff0e0f7210 */ /* 0x000fe40007ffe1ff */
[----:B0-----:R-:W-:-:S03]  /*5ed0*/  ISETP.NE.U32.AND P3, PT, R30, 0x1, PT ;  /* 0x000000011e00780c */ /* 0x001fc60003f65070 */
[----:B------:R-:W-:Y:S01]  /*5ee0*/  IMAD R29, R29, R15, R36 ;  /* 0x0000000f1d1d7224 */ /* 0x000fe200078e0224 */
[----:B------:R-:W-:Y:S02]  /*5ef0*/  SHF.R.S64 R30, RZ, 0x1e, R11 ;  /* 0x0000001eff1e7819 */ /* 0x000fe4000000100b */
[----:B------:R-:W-:Y:S02]  /*5f00*/  ISETP.NE.AND.EX P3, PT, R31, RZ, PT, P3 ;  /* 0x000000ff1f00720c */ /* 0x000fe40003f65330 */
[----:B------:R-:W-:Y:S02]  /*5f10*/  SEL R29, R29, RZ, P1 ;  /* 0x000000ff1d1d7207 */ /* 0x000fe40000800000 */
        /* <DEDUP_REMOVED lines=13> */
.L_x_4253:
[----:B------:R-:W-:Y:S05]  /*5ff0*/  BSYNC.RECONVERGENT B1 ;  /* 0x0000000000017941 */ /* 0x000fea0003800200 */
.L_x_4252:
        /* <DEDUP_REMOVED lines=54> */
[----:B------:R-:W-:Y:S01]  /*6360*/  LOP3.LUT R14, R33, R30, RZ, 0x3c, !PT ;  /* 0x0000001e210e7212 */ /* 0x000fe200078e3cff */
[----:B------:R-:W0:Y:S01]  /*6370*/  I2F.RP R39, R37 ;  /* 0x0000002500277306 */ /* 0x000e220000209400 */
[----:B------:R-:W-:Y:S02]  /*6380*/  ISETP.NE.AND P2, PT, R30, RZ, PT ;  /* 0x000000ff1e00720c */ /* 0x000fe40003f45270 */
[----:B------:R-:W-:-:S07]  /*6390*/  ISETP.GE.AND P3, PT, R14, RZ, PT ;  /* 0x000000ff0e00720c */ /* 0x000fce0003f66270 */
[----:B------:R-:W-:Y:S01]  /*63a0*/  @P1 VIADD R35, R35, 0x1 ;  /* 0x0000000123231836 */ /* 0x000fe20000000000 */
[----:B0-----:R-:W0:Y:S05]  /*63b0*/  MUFU.RCP R39, R39 ;  /* 0x0000002700277308 */ /* 0x001e2a0000001000 */
[----:B------:R-:W-:Y:S02]  /*63c0*/  @!P3 IADD3 R35, PT, PT, -R35, RZ, RZ ;  /* 0x000000ff2323b210 */ /* 0x000fe40007ffe1ff */
[----:B------:R-:W-:-:S05]  /*63d0*/  @!P2 LOP3.LUT R35, RZ, R30, RZ, 0x33, !PT ;  /* 0x0000001eff23a212 */ /* 0x000fca00078e33ff */
[----:B------:R-:W-:-:S04]  /*63e0*/  IMAD.MOV R15, RZ, RZ, -R35 ;  /* 0x000000ffff0f7224 */ /* 0x000fc800078e0a23 */
[----:B------:R-:W-:Y:S02]  /*63f0*/  IMAD R34, R30, R15, R33 ;  /* 0x0000000f1e227224 */ /* 0x000fe400078e0221 */
[----:B------:R-:W1:Y:S01]  /*6400*/  LDC.64 R30, c[0x0][0x390] ;  /* 0x0000e400ff1e7b82 */ /* 0x000e620000000a00 */
[----:B0-----:R-:W-:-:S04]  /*6410*/  VIADD R32, R39, 0xffffffe ;  /* 0x0ffffffe27207836 */ /* 0x001fc80000000000 */
[----:B------:R0:W2:Y:S03]  /*6420*/  F2I.FTZ.U32.TRUNC.NTZ R33, R32 ;  /* 0x0000002000217305 */ /* 0x0000a6000021f000 */
[----:B------:R-:W3:Y:S01]  /*6430*/  LDC.64 R14, c[0x0][0x398] ;  /* 0x0000e600ff0e7b82 */ /* 0x000ee20000000a00 */
[----:B0-----:R-:W-:Y:S01]  /*6440*/  IMAD.MOV.U32 R32, RZ, RZ, RZ ;  /* 0x000000ffff207224 */ /* 0x001fe200078e00ff */
[----:B-1----:R-:W-:Y:S02]  /*6450*/  ISETP.NE.U32.AND P1, PT, R30, 0x1, PT ;  /* 0x000000011e00780c */ /* 0x002fe40003f25070 */
[----:B--2---:R-:W-:Y:S02]  /*6460*/  IADD3 R30, PT, PT, RZ, -R33, RZ ;  /* 0x80000021ff1e7210 */ /* 0x004fe40007ffe0ff */
[----:B------:R-:W-:-:S03]  /*6470*/  ISETP.NE.AND.EX P1, PT, R31, RZ, PT, P1 ;  /* 0x000000ff1f00720c */ /* 0x000fc60003f25310 */
        /* <DEDUP_REMOVED lines=17> */
[-C--:B------:R-:W-:Y:S01]  /*6590*/  @!P4 IADD3 R30, PT, PT, R30, -R37.reuse, RZ ;  /* 0x800000251e1ec210 */ /* 0x080fe20007ffe0ff */
[----:B------:R-:W-:Y:S01]  /*65a0*/  @!P4 VIADD R14, R14, 0x1 ;  /* 0x000000010e0ec836 */ /* 0x000fe20000000000 */
[----:B------:R-:W-:Y:S02]  /*65b0*/  ISETP.NE.AND P4, PT, R29, RZ, PT ;  /* 0x000000ff1d00720c */ /* 0x000fe40003f85270 */
[----:B------:R-:W-:Y:S02]  /*65c0*/  ISETP.GE.U32.AND P3, PT, R30, R37, PT ;  /* 0x000000251e00720c */ /* 0x000fe40003f66070 */
[----:B------:R-:W0:Y:S01]  /*65d0*/  LDC.64 R30, c[0x0][0x3a0] ;  /* 0x0000e800ff1e7b82 */ /* 0x000e220000000a00 */
[----:B------:R-:W-:-:S10]  /*65e0*/  ISETP.NE.AND.EX P1, PT, R33, RZ, PT, P1 ;  /* 0x000000ff2100720c */ /* 0x000fd40003f25310 */
[----:B------:R-:W-:-:S05]  /*65f0*/  @P3 VIADD R14, R14, 0x1 ;  /* 0x000000010e0e3836 */ /* 0x000fca0000000000 */
[----:B------:R-:W-:Y:S02]  /*6600*/  @!P5 IADD3 R14, PT, PT, -R14, RZ, RZ ;  /* 0x000000ff0e0ed210 */ /* 0x000fe40007ffe1ff */
[----:B------:R-:W-:-:S05]  /*6610*/  @!P4 LOP3.LUT R14, RZ, R29, RZ, 0x33, !PT ;  /* 0x0000001dff0ec212 */ /* 0x000fca00078e33ff */
[----:B------:R-:W-:Y:S01]  /*6620*/  IMAD.MOV R15, RZ, RZ, -R14 ;  /* 0x000000ffff0f7224 */ /* 0x000fe200078e0a0e */
        /* <DEDUP_REMOVED lines=18> */
.L_x_4255:
[----:B------:R-:W-:Y:S05]  /*6750*/  BSYNC.RECONVERGENT B1 ;  /* 0x0000000000017941 */ /* 0x000fea0003800200 */
.L_x_4254:
        /* <DEDUP_REMOVED lines=34> */
[----:B------:R-:W-:Y:S01]  /*6980*/  FADD R34, -R15, R34 ;  /* 0x000000220f227221 */ /* 0x000fe20000000100 */
        /* <DEDUP_REMOVED lines=8> */
[----:B------:R-:W-:Y:S01]  /*6a10*/  FFMA.SAT R29, R14, R11, 0.5 ;  /* 0x3f0000000e1d7423 */ /* 0x000fe2000000200b */
[----:B------:R-:W-:Y:S01]  /*6a20*/  FFMA R50, R50, 1.925963033500011079e-08, R13 ;  /* 0x32a5706032327823 */ /* 0x000fe2000000000d */
[----:B------:R-:W-:Y:S01]  /*6a30*/  FFMA R31, R24, 1.925963033500011079e-08, R31 ;  /* 0x32a57060181f7823 */ /* 0x000fe2000000001f */
[----:B------:R-:W-:Y:S01]  /*6a40*/  FADD R13, R15, -12583039 ;  /* 0xcb40007f0f0d7421 */ /* 0x000fe20000000000 */
[----:B------:R-:W-:Y:S01]  /*6a50*/  FFMA.RM R24, R29, R12, 12582913 ;  /* 0x4b4000011d187423 */ /* 0x000fe2000000400c */
[----:B------:R-:W0:Y:S01]  /*6a60*/  MUFU.EX2 R52, R52 ;  /* 0x0000003400347308 */ /* 0x000e220000000800 */
[----:B------:R-:W-:-:S02]  /*6a70*/  IMAD.SHL.U32 R25, R25, 0x800000, RZ ;  /* 0x0080000019197824 */ /* 0x000fc400078e00ff */
[----:B------:R-:W-:Y:S01]  /*6a80*/  FFMA R27, R48, 1.4426950216293334961, -R13 ;  /* 0x3fb8aa3b301b7823 */ /* 0x000fe2000000080d */
[----:B------:R-:W-:Y:S01]  /*6a90*/  FFMA.RM R13, R33, R12, 12582913 ;  /* 0x4b400001210d7423 */ /* 0x000fe2000000400c */
[----:B------:R-:W-:Y:S01]  /*6aa0*/  IMAD.SHL.U32 R22, R22, 0x800000, RZ ;  /* 0x0080000016167824 */ /* 0x000fe200078e00ff */
[----:B------:R-:W-:Y:S01]  /*6ab0*/  SHF.L.U32 R23, R23, 0x17, RZ ;  /* 0x0000001717177819 */ /* 0x000fe200000006ff */
[----:B------:R-:W-:Y:S01]  /*6ac0*/  FFMA R48, R48, 1.925963033500011079e-08, R27 ;  /* 0x32a5706030307823 */ /* 0x000fe2000000001b */
[----:B------:R-:W-:Y:S01]  /*6ad0*/  FADD R29, R13, -12583039 ;  /* 0xcb40007f0d1d7421 */ /* 0x000fe20000000000 */
[----:B------:R-:W-:Y:S01]  /*6ae0*/  FADD R27, R24, -12583039 ;  /* 0xcb40007f181b7421 */ /* 0x000fe20000000000 */
[----:B------:R-:W-:Y:S01]  /*6af0*/  IMAD.SHL.U32 R15, R15, 0x800000, RZ ;  /* 0x008000000f0f7824 */ /* 0x000fe200078e00ff */
[----:B------:R-:W-:Y:S01]  /*6b00*/  SHF.L.U32 R13, R13, 0x17, RZ ;  /* 0x000000170d0d7819 */ /* 0x000fe200000006ff */
[----:B------:R-:W-:Y:S01]  /*6b10*/  FFMA R29, R32, 1.4426950216293334961, -R29 ;  /* 0x3fb8aa3b201d7823 */ /* 0x000fe2000000081d */
[----:B------:R-:W-:Y:S01]  /*6b20*/  FFMA R27, R14, 1.4426950216293334961, -R27 ;  /* 0x3fb8aa3b0e1b7823 */ /* 0x000fe2000000081b */
[----:B------:R-:W2:Y:S02]  /*6b30*/  MUFU.EX2 R48, R48 ;  /* 0x0000003000307308 */ /* 0x000ea40000000800 */
[----:B------:R-:W-:Y:S01]  /*6b40*/  FFMA R32, R32, 1.925963033500011079e-08, R29 ;  /* 0x32a5706020207823 */ /* 0x000fe2000000001d */
[-C--:B------:R-:W-:Y:S01]  /*6b50*/  FFMA.SAT R29, R38, R11.reuse, 0.5 ;  /* 0x3f000000261d7423 */ /* 0x080fe2000000200b */
[----:B------:R-:W-:Y:S01]  /*6b60*/  FFMA R33, R14, 1.925963033500011079e-08, R27 ;  /* 0x32a570600e217823 */ /* 0x000fe2000000001b */
[----:B------:R-:W-:-:S02]  /*6b70*/  FFMA.SAT R27, R26, R11, 0.5 ;  /* 0x3f0000001a1b7423 */ /* 0x000fc4000000200b */
[-C--:B------:R-:W-:Y:S01]  /*6b80*/  FFMA.RM R14, R29, R12.reuse, 12582913 ;  /* 0x4b4000011d0e7423 */ /* 0x080fe2000000400c */
[----:B------:R-:W-:Y:S01]  /*6b90*/  MUFU.EX2 R32, R32 ;  /* 0x0000002000207308 */ /* 0x000fe20000000800 */
[----:B------:R-:W-:Y:S02]  /*6ba0*/  FFMA.RM R28, R27, R12, 12582913 ;  /* 0x4b4000011b1c7423 */ /* 0x000fe4000000400c */
[----:B------:R-:W-:Y:S02]  /*6bb0*/  FADD R29, R14, -12583039 ;  /* 0xcb40007f0e1d7421 */ /* 0x000fe40000000000 */
[C---:B------:R-:W-:Y:S01]  /*6bc0*/  FADD R27, R28.reuse, -12583039 ;  /* 0xcb40007f1c1b7421 */ /* 0x040fe20000000000 */
[----:B------:R-:W-:Y:S02]  /*6bd0*/  IMAD.SHL.U32 R28, R28, 0x800000, RZ ;  /* 0x008000001c1c7824 */ /* 0x000fe400078e00ff */
[----:B------:R-:W-:Y:S01]  /*6be0*/  FFMA R29, R38, 1.4426950216293334961, -R29 ;  /* 0x3fb8aa3b261d7823 */ /* 0x000fe2000000081d */
[----:B------:R-:W-:Y:S01]  /*6bf0*/  MUFU.EX2 R33, R33 ;  /* 0x0000002100217308 */ /* 0x000fe20000000800 */
[----:B------:R-:W-:-:S02]  /*6c00*/  FFMA R27, R26, 1.4426950216293334961, -R27 ;  /* 0x3fb8aa3b1a1b7823 */ /* 0x000fc4000000081b */
[----:B------:R-:W-:Y:S01]  /*6c10*/  FFMA R38, R38, 1.925963033500011079e-08, R29 ;  /* 0x32a5706026267823 */ /* 0x000fe2000000001d */
[----:B------:R-:W-:Y:S01]  /*6c20*/  FFMA.SAT R29, R40, R11, 0.5 ;  /* 0x3f000000281d7423 */ /* 0x000fe2000000200b */
[----:B------:R-:W-:Y:S01]  /*6c30*/  FFMA R27, R26, 1.925963033500011079e-08, R27 ;  /* 0x32a570601a1b7823 */ /* 0x000fe2000000001b */
[----:B0-----:R-:W-:Y:S02]  /*6c40*/  FMUL R26, R25, R52 ;  /* 0x00000034191a7220 */ /* 0x001fe40000400000 */
[----:B------:R-:W-:Y:S01]  /*6c50*/  FFMA.RM R29, R29, R12, 12582913 ;  /* 0x4b4000011d1d7423 */ /* 0x000fe2000000400c */
[----:B------:R0:W3:Y:S03]  /*6c60*/  MUFU.EX2 R25, R50 ;  /* 0x0000003200197308 */ /* 0x0000e60000000800 */
[C---:B------:R-:W-:Y:S01]  /*6c70*/  FADD R35, R29.reuse, -12583039 ;  /* 0xcb40007f1d237421 */ /* 0x040fe20000000000 */
[----:B------:R-:W-:-:S03]  /*6c80*/  SHF.L.U32 R29, R29, 0x17, RZ ;  /* 0x000000171d1d7819 */ /* 0x000fc600000006ff */
[----:B------:R-:W-:Y:S01]  /*6c90*/  FFMA R35, R40, 1.4426950216293334961, -R35 ;  /* 0x3fb8aa3b28237823 */ /* 0x000fe20000000823 */
[----:B------:R4:W5:Y:S01]  /*6ca0*/  MUFU.EX2 R52, R31 ;  /* 0x0000001f00347308 */ /* 0x0009620000000800 */
[----:B0-----:R-:W-:Y:S02]  /*6cb0*/  IMAD.SHL.U32 R50, R24, 0x800000, RZ ;  /* 0x0080000018327824 */ /* 0x001fe400078e00ff */
[----:B--2---:R-:W-:Y:S01]  /*6cc0*/  FMUL R24, R15, R48 ;  /* 0x000000300f187220 */ /* 0x004fe20000400000 */
[----:B------:R-:W-:Y:S01]  /*6cd0*/  FFMA R40, R40, 1.925963033500011079e-08, R35 ;  /* 0x32a5706028287823 */ /* 0x000fe20000000023 */
[----:B------:R-:W-:Y:S01]  /*6ce0*/  FFMA.SAT R35, R44, R11, 0.5 ;  /* 0x3f0000002c237423 */ /* 0x000fe2000000200b */
[----:B------:R-:W-:-:S03]  /*6cf0*/  FADD R15, RZ, R26 ;  /* 0x0000001aff0f7221 */ /* 0x000fc60000000000 */
[-C--:B------:R-:W-:Y:S01]  /*6d00*/  FFMA.RM R30, R35, R12.reuse, 12582913 ;  /* 0x4b400001231e7423 */ /* 0x080fe2000000400c */
[----:B---3--:R-:W-:Y:S01]  /*6d10*/  FMUL R22, R22, R25 ;  /* 0x0000001916167220 */ /* 0x008fe20000400000 */
[-C--:B----4-:R-:W-:Y:S01]  /*6d20*/  FFMA.SAT R31, R46, R11.reuse, 0.5 ;  /* 0x3f0000002e1f7423 */ /* 0x090fe2000000200b */
[----:B------:R-:W-:Y:S01]  /*6d30*/  FFMA.SAT R35, R34, R11, 0.5 ;  /* 0x3f00000022237423 */ /* 0x000fe2000000200b */
[----:B------:R-:W-:Y:S01]  /*6d40*/  FADD R25, R30, -12583039 ;  /* 0xcb40007f1e197421 */ /* 0x000fe20000000000 */
[----:B------:R-:W-:Y:S01]  /*6d50*/  FADD R48, R15, R22 ;  /* 0x000000160f307221 */ /* 0x000fe20000000000 */
[----:B------:R-:W-:Y:S01]  /*6d60*/  FFMA.RM R31, R31, R12, 12582913 ;  /* 0x4b4000011f1f7423 */ /* 0x000fe2000000400c */
[----:B------:R-:W0:Y:S01]  /*6d70*/  MUFU.EX2 R38, R38 ;  /* 0x0000002600267308 */ /* 0x000e220000000800 */
[----:B------:R-:W-:Y:S01]  /*6d80*/  FFMA R25, R44, 1.4426950216293334961, -R25 ;  /* 0x3fb8aa3b2c197823 */ /* 0x000fe20000000819 */
[----:B-----5:R-:W-:-:S03]  /*6d90*/  FMUL R23, R23, R52 ;  /* 0x0000003417177220 */ /* 0x020fc60000400000 */
[----:B------:R-:W-:Y:S01]  /*6da0*/  FFMA R44, R44, 1.925963033500011079e-08, R25 ;  /* 0x32a570602c2c7823 */ /* 0x000fe20000000019 */
[----:B------:R-:W-:Y:S02]  /*6db0*/  FADD R25, R31, -12583039 ;  /* 0xcb40007f1f197421 */ /* 0x000fe40000000000 */
[----:B------:R-:W-:Y:S02]  /*6dc0*/  MUFU.EX2 R40, R40 ;  /* 0x0000002800287308 */ /* 0x000fe40000000800 */
[----:B------:R-:W-:-:S04]  /*6dd0*/  FFMA R25, R46, 1.4426950216293334961, -R25 ;  /* 0x3fb8aa3b2e197823 */ /* 0x000fc80000000819 */
[----:B------:R-:W-:Y:S01]  /*6de0*/  FFMA R46, R46, 1.925963033500011079e-08, R25 ;  /* 0x32a570602e2e7823 */ /* 0x000fe20000000019 */
[----:B------:R-:W-:Y:S01]  /*6df0*/  FFMA.SAT R25, R36, R11, 0.5 ;  /* 0x3f00000024197423 */ /* 0x000fe2000000200b */
[----:B------:R-:W-:Y:S03]  /*6e00*/  MUFU.EX2 R44, R44 ;  /* 0x0000002c002c7308 */ /* 0x000fe60000000800 */
[-C--:B------:R-:W-:Y:S01]  /*6e10*/  FFMA.RM R11, R25, R12.reuse, 12582913 ;  /* 0x4b400001190b7423 */ /* 0x080fe2000000400c */
[----:B------:R-:W-:-:S03]  /*6e20*/  FFMA.RM R12, R35, R12, 12582913 ;  /* 0x4b400001230c7423 */ /* 0x000fc6000000400c */
[----:B------:R-:W-:Y:S01]  /*6e30*/  FADD R25, R11, -12583039 ;  /* 0xcb40007f0b197421 */ /* 0x000fe20000000000 */
[----:B------:R2:W3:Y:S03]  /*6e40*/  MUFU.EX2 R35, R27 ;  /* 0x0000001b00237308 */ /* 0x0004e60000000800 */
[----:B------:R-:W-:-:S04]  /*6e50*/  FFMA R25, R36, 1.4426950216293334961, -R25 ;  /* 0x3fb8aa3b24197823 */ /* 0x000fc80000000819 */
[----:B------:R-:W-:Y:S01]  /*6e60*/  FFMA R36, R36, 1.925963033500011079e-08, R25 ;  /* 0x32a5706024247823 */ /* 0x000fe20000000019 */
[----:B------:R-:W-:Y:S01]  /*6e70*/  FMUL R25, R50, R33 ;  /* 0x0000002132197220 */ /* 0x000fe20000400000 */
[----:B--2---:R-:W-:Y:S01]  /*6e80*/  FMUL R27, R13, R32 ;  /* 0x000000200d1b7220 */ /* 0x004fe20000400000 */
[----:B------:R-:W-:Y:S01]  /*6e90*/  FADD R13, R48, R23 ;  /* 0x00000017300d7221 */ /* 0x000fe20000000000 */
[----:B------:R-:W2:Y:S01]  /*6ea0*/  MUFU.EX2 R46, R46 ;  /* 0x0000002e002e7308 */ /* 0x000ea20000000800 */
[----:B------:R-:W-:Y:S02]  /*6eb0*/  IMAD.SHL.U32 R33, R14, 0x800000, RZ ;  /* 0x008000000e217824 */ /* 0x000fe400078e00ff */
[----:B------:R-:W-:Y:S01]  /*6ec0*/  FADD R32, R13, R24 ;  /* 0x000000180d207221 */ /* 0x000fe20000000000 */
[----:B------:R-:W-:Y:S01]  /*6ed0*/  FADD R13, R12, -12583039 ;  /* 0xcb40007f0c0d7421 */ /* 0x000fe20000000000 */
[----:B0-----:R-:W-:Y:S01]  /*6ee0*/  FMUL R33, R33, R38 ;  /* 0x0000002621217220 */ /* 0x001fe20000400000 */
[----:B---3--:R-:W-:Y:S01]  /*6ef0*/  FMUL R28, R28, R35 ;  /* 0x000000231c1c7220 */ /* 0x008fe20000400000 */
[----:B------:R-:W-:Y:S01]  /*6f00*/  FADD R32, R32, R25 ;  /* 0x0000001920207221 */ /* 0x000fe20000000000 */
[----:B------:R-:W-:Y:S01]  /*6f10*/  FFMA R15, R34, 1.4426950216293334961, -R13 ;  /* 0x3fb8aa3b220f7823 */ /* 0x000fe2000000080d */
[----:B------:R-:W0:Y:S02]  /*6f20*/  MUFU.EX2 R36, R36 ;  /* 0x0000002400247308 */ /* 0x000e240000000800 */
[----:B------:R-:W-:Y:S01]  /*6f30*/  FADD R13, R32, R27 ;  /* 0x0000001b200d7221 */ /* 0x000fe20000000000 */
[----:B------:R-:W-:Y:S01]  /*6f40*/  FFMA R34, R34, 1.925963033500011079e-08, R15 ;  /* 0x32a5706022227823 */ /* 0x000fe2000000000f */
[----:B------:R-:W-:-:S02]  /*6f50*/  IMAD.SHL.U32 R15, R30, 0x800000, RZ ;  /* 0x008000001e0f7824 */ /* 0x000fc400078e00ff */
[----:B------:R-:W-:Y:S01]  /*6f60*/  FMUL R32, R29, R40 ;  /* 0x000000281d207220 */ /* 0x000fe20000400000 */
[----:B------:R-:W-:Y:S01]  /*6f70*/  FADD R14, R13, R28 ;  /* 0x0000001c0d0e7221 */ /* 0x000fe20000000000 */
[----:B------:R-:W-:Y:S01]  /*6f80*/  IMAD.SHL.U32 R29, R31, 0x800000, RZ ;  /* 0x008000001f1d7824 */ /* 0x000fe200078e00ff */
[----:B------:R-:W3:Y:S01]  /*6f90*/  MUFU.EX2 R35, R34 ;  /* 0x0000002200237308 */ /* 0x000ee20000000800 */
[----:B------:R-:W-:Y:S01]  /*6fa0*/  FMUL R31, R15, R44 ;  /* 0x0000002c0f1f7220 */ /* 0x000fe20000400000 */
[----:B------:R-:W-:Y:S01]  /*6fb0*/  FADD R13, R14, R33 ;  /* 0x000000210e0d7221 */ /* 0x000fe20000000000 */
[----:B--2---:R-:W-:-:S03]  /*6fc0*/  FMUL R30, R29, R46 ;  /* 0x0000002e1d1e7220 */ /* 0x004fc60000400000 */
[----:B------:R-:W-:Y:S01]  /*6fd0*/  FADD R14, R13, R32 ;  /* 0x000000200d0e7221 */ /* 0x000fe20000000000 */
[----:B------:R-:W-:-:S03]  /*6fe0*/  SHF.L.U32 R13, R11, 0x17, RZ ;  /* 0x000000170b0d7819 */ /* 0x000fc600000006ff */
[----:B------:R-:W-:Y:S01]  /*6ff0*/  FADD R11, R14, R31 ;  /* 0x0000001f0e0b7221 */ /* 0x000fe20000000000 */
[----:B------:R-:W-:Y:S02]  /*7000*/  IMAD.SHL.U32 R14, R12, 0x800000, RZ ;  /* 0x008000000c0e7824 */ /* 0x000fe400078e00ff */
[----:B0-----:R-:W-:Y:S01]  /*7010*/  FMUL R29, R13, R36 ;  /* 0x000000240d1d7220 */ /* 0x001fe20000400000 */
[----:B------:R-:W-:Y:S01]  /*7020*/  FADD R12, R11, R30 ;  /* 0x0000001e0b0c7221 */ /* 0x000fe20000000000 */
[----:B---3--:R-:W-:-:S03]  /*7030*/  FMUL R34, R14, R35 ;  /* 0x000000230e227220 */ /* 0x008fc60000400000 */
        /* <DEDUP_REMOVED lines=11> */
.L_x_4295:
        /* <DEDUP_REMOVED lines=12> */
[----:B01----:R-:W-:Y:S05]  /*71b0*/  CALL.REL.NOINC `($__internal_48_$__cuda_sm3x_div_rn_noftz_f32_slowpath) ;  /* 0x0000001c00247944 */ /* 0x003fea0003c00000 */
[----:B------:R-:W-:-:S07]  /*71c0*/  MOV R35, R26 ;  /* 0x0000001a00237202 */ /* 0x000fce0000000f00 */
.L_x_4258:
[----:B------:R-:W-:Y:S05]  /*71d0*/  BSYNC.RECONVERGENT B3 ;  /* 0x0000000000037941 */ /* 0x000fea0003800200 */
.L_x_4257:
        /* <DEDUP_REMOVED lines=12> */
[----:B01----:R-:W-:Y:S05]  /*72a0*/  CALL.REL.NOINC `($__internal_48_$__cuda_sm3x_div_rn_noftz_f32_slowpath) ;  /* 0x0000001800e87944 */ /* 0x003fea0003c00000 */
[----:B------:R-:W-:-:S07]  /*72b0*/  MOV R37, R26 ;  /* 0x0000001a00257202 */ /* 0x000fce0000000f00 */
.L_x_4260:
[----:B------:R-:W-:Y:S05]  /*72c0*/  BSYNC.RECONVERGENT B3 ;  /* 0x0000000000037941 */ /* 0x000fea0003800200 */
.L_x_4259:
        /* <DEDUP_REMOVED lines=14> */
.L_x_4262:
[----:B------:R-:W-:Y:S05]  /*73b0*/  BSYNC.RECONVERGENT B3 ;  /* 0x0000000000037941 */ /* 0x000fea0003800200 */
.L_x_4261:
        /* <DEDUP_REMOVED lines=14> */
.L_x_4264:
[----:B------:R-:W-:Y:S05]  /*74a0*/  BSYNC.RECONVERGENT B3 ;  /* 0x0000000000037941 */ /* 0x000fea0003800200 */
.L_x_4263:
        /* <DEDUP_REMOVED lines=14> */
.L_x_4266:
[----:B------:R-:W-:Y:S05]  /*7590*/  BSYNC.RECONVERGENT B3 ;  /* 0x0000000000037941 */ /* 0x000fea0003800200 */
.L_x_4265:
        /* <DEDUP_REMOVED lines=14> */
.L_x_4268:
[----:B------:R-:W-:Y:S05]  /*7680*/  BSYNC.RECONVERGENT B3 ;  /* 0x0000000000037941 */ /* 0x000fea0003800200 */
.L_x_4267:
        /* <DEDUP_REMOVED lines=14> */
.L_x_4270:
[----:B------:R-:W-:Y:S05]  /*7770*/  BSYNC.RECONVERGENT B3 ;  /* 0x0000000000037941 */ /* 0x000fea0003800200 */
.L_x_4269:
        /* <DEDUP_REMOVED lines=14> */
.L_x_4272:
[----:B------:R-:W-:Y:S05]  /*7860*/  BSYNC.RECONVERGENT B3 ;  /* 0x0000000000037941 */ /* 0x000fea0003800200 */
.L_x_4271:
        /* <DEDUP_REMOVED lines=14> */
.L_x_4274:
[----:B------:R-:W-:Y:S05]  /*7950*/  BSYNC.RECONVERGENT B3 ;  /* 0x0000000000037941 */ /* 0x000fea0003800200 */
.L_x_4273:
        /* <DEDUP_REMOVED lines=14> */
.L_x_4276:
[----:B------:R-:W-:Y:S05]  /*7a40*/  BSYNC.RECONVERGENT B3 ;  /* 0x0000000000037941 */ /* 0x000fea0003800200 */
.L_x_4275:
        /* <DEDUP_REMOVED lines=14> */
.L_x_4278:
[----:B------:R-:W-:Y:S05]  /*7b30*/  BSYNC.RECONVERGENT B3 ;  /* 0x0000000000037941 */ /* 0x000fea0003800200 */
.L_x_4277:
        /* <DEDUP_REMOVED lines=14> */
.L_x_4280:
[----:B------:R-:W-:Y:S05]  /*7c20*/  BSYNC.RECONVERGENT B3 ;  /* 0x0000000000037941 */ /* 0x000fea0003800200 */
.L_x_4279:
        /* <DEDUP_REMOVED lines=14> */
.L_x_4282:
[----:B------:R-:W-:Y:S05]  /*7d10*/  BSYNC.RECONVERGENT B3 ;  /* 0x0000000000037941 */ /* 0x000fea0003800200 */
.L_x_4281:
[----:B------:R-:W-:Y:S01]  /*7d20*/  IMAD R14, R5, UR48, RZ ;  /* 0x00000030050e7c24 */ /* 0x000fe2000f8e02ff */
[----:B-1----:R-:W-:Y:S01]  /*7d30*/  @!P0 R2UR UR4, R42 ;  /* 0x000000002a0482ca */ /* 0x002fe200000e0000 */
[----:B------:R-:W-:Y:S01]  /*7d40*/  IMAD.MOV.U32 R12, RZ, RZ, R2 ;  /* 0x000000ffff0c7224 */ /* 0x000fe200078e0002 */
[----:B------:R-:W-:Y:S01]  /*7d50*/  @!P0 R2UR UR5, R43 ;  /* 0x000000002b0582ca */ /* 0x000fe200000e0000 */
[----:B------:R-:W-:Y:S01]  /*7d60*/  IMAD.MOV.U32 R13, RZ, RZ, RZ ;  /* 0x000000ffff0d7224 */ /* 0x000fe200078e00ff */
[----:B------:R-:W-:Y:S01]  /*7d70*/  ISETP.GE.U32.AND P2, PT, R4, UR44, PT ;  /* 0x0000002c04007c0c */ /* 0x000fe2000bf46070 */
[C---:B------:R-:W-:Y:S01]  /*7d80*/  IMAD R15, R3.reuse, UR49, R14 ;  /* 0x00000031030f7c24 */ /* 0x040fe2000f8e020e */
[----:B------:R-:W-:Y:S01]  /*7d90*/  ISETP.GE.U32.AND P1, PT, R6, UR44, PT ;  /* 0x0000002c06007c0c */ /* 0x000fe2000bf26070 */
[----:B------:R-:W-:Y:S01]  /*7da0*/  IMAD.WIDE.U32 R12, R3, UR48, R12 ;  /* 0x00000030030c7c25 */ /* 0x000fe2000f8e000c */
[----:B------:R-:W-:Y:S02]  /*7db0*/  ISETP.GE.U32.AND P5, PT, R7, UR44, PT ;  /* 0x0000002c07007c0c */ /* 0x000fe4000bfa6070 */
[----:B------:R-:W-:-:S02]  /*7dc0*/  ISETP.GE.U32.AND P4, PT, R8, UR44, PT ;  /* 0x0000002c08007c0c */ /* 0x000fc4000bf86070 */
[----:B------:R-:W-:Y:S02]  /*7dd0*/  IADD3 R13, PT, PT, R13, R15, RZ ;  /* 0x0000000f0d0d7210 */ /* 0x000fe40007ffe0ff */
[C---:B------:R-:W-:Y:S02]  /*7de0*/  LEA R14, P6, R12.reuse, UR50, 0x2 ;  /* 0x000000320c0e7c11 */ /* 0x040fe4000f8c10ff */
[----:B------:R-:W-:Y:S02]  /*7df0*/  ISETP.GE.U32.AND P3, PT, R9, UR44, PT ;  /* 0x0000002c09007c0c */ /* 0x000fe4000bf66070 */
[----:B------:R-:W-:Y:S02]  /*7e00*/  LEA.HI.X R15, R12, UR51, R13, 0x2, P6 ;  /* 0x000000330c0f7c11 */ /* 0x000fe4000b0f140d */
[----:B------:R-:W-:Y:S02]  /*7e10*/  ISETP.GE.AND.EX P2, PT, RZ, UR45, PT, P2 ;  /* 0x0000002dff007c0c */ /* 0x000fe4000bf46320 */
[----:B------:R-:W-:Y:S01]  /*7e20*/  ISETP.GE.AND.EX P1, PT, RZ, UR45, PT, P1 ;  /* 0x0000002dff007c0c */ /* 0x000fe2000bf26310 */
[----:B------:R2:W-:Y:S01]  /*7e30*/  @!P0 STG.E desc[UR4][R14.64], R35 ;  /* 0x000000230e008986 */ /* 0x0005e2000c101904 */
[----:B------:R-:W-:-:S02]  /*7e40*/  ISETP.GE.AND.EX P5, PT, RZ, UR45, PT, P5 ;  /* 0x0000002dff007c0c */ /* 0x000fc4000bfa6350 */
[----:B------:R-:W-:Y:S02]  /*7e50*/  ISETP.GE.AND.EX P4, PT, RZ, UR45, PT, P4 ;  /* 0x0000002dff007c0c */ /* 0x000fe4000bf86340 */
[----:B------:R-:W-:Y:S02]  /*7e60*/  ISETP.GE.AND.EX P3, PT, RZ, UR45, PT, P3 ;  /* 0x0000002dff007c0c */ /* 0x000fe4000bf66330 */
[----:B------:R-:W-:Y:S02]  /*7e70*/  ISETP.GE.U32.AND P0, PT, R10, UR44, PT ;  /* 0x0000002c0a007c0c */ /* 0x000fe4000bf06070 */
[----:B------:R-:W-:Y:S02]  /*7e80*/  ISETP.GE.U32.AND P6, PT, R18, UR44, PT ;  /* 0x0000002c12007c0c */ /* 0x000fe4000bfc6070 */
[----:B------:R-:W-:Y:S02]  /*7e90*/  ISETP.GE.AND.EX P0, PT, RZ, UR45, PT, P0 ;  /* 0x0000002dff007c0c */ /* 0x000fe4000bf06300 */
        /* <DEDUP_REMOVED lines=27> */
[----:B------:R-:W-:Y:S02]  /*8050*/  ISETP.GE.AND.EX P2, PT, RZ, UR45, PT, P2 ;  /* 0x0000002dff007c0c */ /* 0x000fe4000bf46320 */
        /* <DEDUP_REMOVED lines=25> */
.L_x_4229:
[----:B------:R-:W-:Y:S05]  /*81f0*/  EXIT ;  /* 0x000000000000794d */ /* 0x000fea0003800000 */
.L_x_4256:
[----:B------:R-:W-:Y:S01]  /*8200*/  BSSY B1, `(.L_x_4284) ;  /* 0x0000007000017945 */ /* 0x000fe20003800000 */
[----:B------:R-:W-:Y:S01]  /*8210*/  IMAD.MOV.U32 R12, RZ, RZ, 0x10 ;  /* 0x00000010ff0c7424 */ /* 0x000fe200078e00ff */
[----:B------:R-:W-:Y:S01]  /*8220*/  MOV R15, 0xffffffff ;  /* 0xffffffff000f7802 */ /* 0x000fe20000000f00 */
[----:B------:R-:W-:-:S07]  /*8230*/  IMAD.MOV.U32 R11, RZ, RZ, 0x1f ;  /* 0x0000001fff0b7424 */ /* 0x000fce00078e00ff */
[----:B-1----:R-:W-:Y:S05]  /*8240*/  WARPSYNC.COLLECTIVE R15, `(.L_x_4285) ;  /* 0x000000000f087348 */ /* 0x002fea0003c00000 */
[----:B------:R0:W2:Y:S02]  /*8250*/  SHFL.BFLY P6, R14, R13, R12, R11 ;  /* 0x0c00000c0d0e7389 */ /* 0x0000a400000c000b */
[----:B012---:R-:W-:Y:S05]  /*8260*/  ENDCOLLECTIVE ;  /* 0x000000000000791b */ /* 0x007fea0003800000 */
.L_x_4285:
[----:B------:R-:W-:Y:S05]  /*8270*/  BSYNC B1 ;  /* 0x0000000000017941 */ /* 0x000fea0003800000 */
.L_x_4284:
[----:B------:R-:W-:Y:S01]  /*8280*/  FMNMX R13, R14, R13, !PT ;  /* 0x0000000d0e0d7209 */ /* 0x000fe20007800000 */
[----:B------:R-:W-:Y:S01]  /*8290*/  IMAD.MOV.U32 R12, RZ, RZ, 0x8 ;  /* 0x00000008ff0c7424 */ /* 0x000fe200078e00ff */
[----:B------:R-:W-:Y:S01]  /*82a0*/  MOV R15, 0xffffffff ;  /* 0xffffffff000f7802 */ /* 0x000fe20000000f00 */
[----:B------:R-:W-:-:S07]  /*82b0*/  IMAD.MOV.U32 R11, RZ, RZ, 0x1f ;  /* 0x0000001fff0b7424 */ /* 0x000fce00078e00ff */
[----:B------:R-:W-:Y:S05]  /*82c0*/  WARPSYNC.COLLECTIVE R15, `(.L_x_4286) ;  /* 0x000000000f087348 */ /* 0x000fea0003c00000 */
[----:B------:R0:W1:Y:S02]  /*82d0*/  SHFL.BFLY P6, R14, R13, R12, R11 ;  /* 0x0c00000c0d0e7389 */ /* 0x00006400000c000b */
[----:B01----:R-:W-:Y:S05]  /*82e0*/  ENDCOLLECTIVE ;  /* 0x000000000000791b */ /* 0x003fea0003800000 */
.L_x_4286:
[----:B------:R-:W-:Y:S01]  /*82f0*/  IMAD.MOV.U32 R12, RZ, RZ, 0x4 ;  /* 0x00000004ff0c7424 */ /* 0x000fe200078e00ff */
[----:B------:R-:W-:-:S05]  /*8300*/  FMNMX R29, R13, R14, !PT ;  /* 0x0000000e0d1d7209 */ /* 0x000fca0007800000 */
[----:B------:R-:W-:-:S07]  /*8310*/  IMAD.MOV.U32 R13, RZ, RZ, R29 ;  /* 0x000000ffff0d7224 */ /* 0x000fce00078e001d */
[----:B------:R-:W-:Y:S05]  /*8320*/  WARPSYNC.COLLECTIVE R15, `(.L_x_4287) ;  /* 0x000000000f087348 */ /* 0x000fea0003c00000 */
[----:B------:R0:W1:Y:S02]  /*8330*/  SHFL.BFLY P6, R14, R13, R12, R11 ;  /* 0x0c00000c0d0e7389 */ /* 0x00006400000c000b */
[----:B01----:R-:W-:Y:S05]  /*8340*/  ENDCOLLECTIVE ;  /* 0x000000000000791b */ /* 0x003fea0003800000 */
.L_x_4287:
[----:B------:R-:W-:Y:S01]  /*8350*/  IMAD.MOV.U32 R12, RZ, RZ, 0x2 ;  /* 0x00000002ff0c7424 */ /* 0x000fe200078e00ff */
[----:B------:R-:W-:-:S04]  /*8360*/  FMNMX R30, R29, R14, !PT ;  /* 0x0000000e1d1e7209 */ /* 0x000fc80007800000 */
[----:B------:R-:W-:-:S07]  /*8370*/  MOV R13, R30 ;  /* 0x0000001e000d7202 */ /* 0x000fce0000000f00 */
[----:B------:R-:W-:Y:S05]  /*8380*/  WARPSYNC.COLLECTIVE R15, `(.L_x_4288) ;  /* 0x000000000f087348 */ /* 0x000fea0003c00000 */
[----:B------:R0:W1:Y:S02]  /*8390*/  SHFL.BFLY P6, R14, R13, R12, R11 ;  /* 0x0c00000c0d0e7389 */ /* 0x00006400000c000b */
[----:B01----:R-:W-:Y:S05]  /*83a0*/  ENDCOLLECTIVE ;  /* 0x000000000000791b */ /* 0x003fea0003800000 */
.L_x_4288:
[----:B------:R-:W-:Y:S01]  /*83b0*/  HFMA2 R12, -RZ, RZ, 0, 5.9604644775390625e-08 ;  /* 0x00000001ff0c7431 */ /* 0x000fe200000001ff */
[----:B------:R-:W-:-:S05]  /*83c0*/  FMNMX R31, R30, R14, !PT ;  /* 0x0000000e1e1f7209 */ /* 0x000fca0007800000 */
[----:B------:R-:W-:-:S07]  /*83d0*/  IMAD.MOV.U32 R13, RZ, RZ, R31 ;  /* 0x000000ffff0d7224 */ /* 0x000fce00078e001f */
[----:B------:R-:W-:Y:S05]  /*83e0*/  WARPSYNC.COLLECTIVE R15, `(.L_x_4289) ;  /* 0x000000000f087348 */ /* 0x000fea0003c00000 */
[----:B------:R0:W1:Y:S02]  /*83f0*/  SHFL.BFLY P6, R14, R13, R12, R11 ;  /* 0x0c00000c0d0e7389 */ /* 0x00006400000c000b */
[----:B01----:R-:W-:Y:S05]  /*8400*/  ENDCOLLECTIVE ;  /* 0x000000000000791b */ /* 0x003fea0003800000 */
.L_x_4289:
[----:B------:R-:W-:Y:S02]  /*8410*/  IMAD.MOV.U32 R13, RZ, RZ, 0x3bbb989d ;  /* 0x3bbb989dff0d7424 */ /* 0x000fe400078e00ff */
[----:B------:R-:W-:Y:S01]  /*8420*/  IMAD.MOV.U32 R12, RZ, RZ, 0x437c0000 ;  /* 0x437c0000ff0c7424 */ /* 0x000fe200078e00ff */
[----:B------:R-:W-:-:S05]  /*8430*/  FMNMX R31, R31, R14, !PT ;  /* 0x0000000e1f1f7209 */ /* 0x000fca0007800000 */
[C---:B------:R-:W-:Y:S01]  /*8440*/  FADD R22, -R31.reuse, R22 ;  /* 0x000000161f167221 */ /* 0x040fe20000000100 */
[C---:B------:R-:W-:Y:S01]  /*8450*/  FADD R14, -R31.reuse, R26 ;  /* 0x0000001a1f0e7221 */ /* 0x040fe20000000100 */
[C---:B------:R-:W-:Y:S01]  /*8460*/  FADD R23, -R31.reuse, R23 ;  /* 0x000000171f177221 */ /* 0x040fe20000000100 */
[C---:B------:R-:W-:Y:S01]  /*8470*/  FADD R24, -R31.reuse, R24 ;  /* 0x000000181f187221 */ /* 0x040fe20000000100 */
[C---:B------:R-:W-:Y:S01]  /*8480*/  FFMA.SAT R15, R22.reuse, R13, 0.5 ;  /* 0x3f000000160f7423 */ /* 0x040fe2000000200d */
        /* <DEDUP_REMOVED lines=8> */
[----:B------:R-:W-:Y:S01]  /*8510*/  SHF.L.U32 R15, R15, 0x17, RZ ;  /* 0x000000170f0f7819 */ /* 0x000fe200000006ff */
[C---:B------:R-:W-:Y:S01]  /*8520*/  FADD R46, -R31.reuse, R46 ;  /* 0x0000002e1f2e7221 */ /* 0x040fe20000000100 */
[C---:B------:R-:W-:Y:S01]  /*8530*/  FADD R36, -R31.reuse, R36 ;  /* 0x000000241f247221 */ /* 0x040fe20000000100 */
[----:B------:R-:W-:Y:S01]  /*8540*/  FFMA R29, R22, 1.4426950216293334961, -R29 ;  /* 0x3fb8aa3b161d7823 */ /* 0x000fe2000000081d */
[----:B------:R-:W-:-:S03]  /*8550*/  FADD R11, -R31, R34 ;  /* 0x000000221f0b7221 */ /* 0x000fc60000000100 */
        /* <DEDUP_REMOVED lines=118> */
.L_x_4290:
[----:B------:R-:W-:Y:S02]  /*8cc0*/  IMAD.MOV.U32 R12, RZ, RZ, 0x8 ;  /* 0x00000008ff0c7424 */ /* 0x000fe400078e00ff */
[----:B------:R-:W-:-:S04]  /*8cd0*/  FADD R35, R13, R14 ;  /* 0x0000000e0d237221 */ /* 0x000fc80000000000 */
[----:B------:R-:W-:-:S07]  /*8ce0*/  IMAD.MOV.U32 R13, RZ, RZ, R35 ;  /* 0x000000ffff0d7224 */ /* 0x000fce00078e0023 */
[----:B------:R-:W-:Y:S05]  /*8cf0*/  WARPSYNC.COLLECTIVE R15, `(.L_x_4291) ;  /* 0x000000000f087348 */ /* 0x000fea0003c00000 */
[----:B------:R0:W1:Y:S02]  /*8d00*/  SHFL.BFLY P6, R14, R13, R12, R11 ;  /* 0x0c00000c0d0e7389 */ /* 0x00006400000c000b */
[----:B01----:R-:W-:Y:S05]  /*8d10*/  ENDCOLLECTIVE ;  /* 0x000000000000791b */ /* 0x003fea0003800000 */
.L_x_4291:
[----:B------:R-:W-:Y:S02]  /*8d20*/  IMAD.MOV.U32 R12, RZ, RZ, 0x4 ;  /* 0x00000004ff0c7424 */ /* 0x000fe400078e00ff */
[----:B------:R-:W-:-:S05]  /*8d30*/  FADD R36, R35, R14 ;  /* 0x0000000e23247221 */ /* 0x000fca0000000000 */
[----:B------:R-:W-:-:S07]  /*8d40*/  MOV R13, R36 ;  /* 0x00000024000d7202 */ /* 0x000fce0000000f00 */
[----:B------:R-:W-:Y:S05]  /*8d50*/  WARPSYNC.COLLECTIVE R15, `(.L_x_4292) ;  /* 0x000000000f087348 */ /* 0x000fea0003c00000 */
[----:B------:R0:W1:Y:S02]  /*8d60*/  SHFL.BFLY P6, R14, R13, R12, R11 ;  /* 0x0c00000c0d0e7389 */ /* 0x00006400000c000b */
[----:B01----:R-:W-:Y:S05]  /*8d70*/  ENDCOLLECTIVE ;  /* 0x000000000000791b */ /* 0x003fea0003800000 */
.L_x_4292:
[----:B------:R-:W-:Y:S02]  /*8d80*/  HFMA2 R12, -RZ, RZ, 0, 1.1920928955078125e-07 ;  /* 0x00000002ff0c7431 */ /* 0x000fe400000001ff */
[----:B------:R-:W-:-:S04]  /*8d90*/  FADD R37, R36, R14 ;  /* 0x0000000e24257221 */ /* 0x000fc80000000000 */
[----:B------:R-:W-:-:S07]  /*8da0*/  IMAD.MOV.U32 R13, RZ, RZ, R37 ;  /* 0x000000ffff0d7224 */ /* 0x000fce00078e0025 */
[----:B------:R-:W-:Y:S05]  /*8db0*/  WARPSYNC.COLLECTIVE R15, `(.L_x_4293) ;  /* 0x000000000f087348 */ /* 0x000fea0003c00000 */
[----:B------:R0:W1:Y:S02]  /*8dc0*/  SHFL.BFLY P6, R14, R13, R12, R11 ;  /* 0x0c00000c0d0e7389 */ /* 0x00006400000c000b */
[----:B01----:R-:W-:Y:S05]  /*8dd0*/  ENDCOLLECTIVE ;  /* 0x000000000000791b */ /* 0x003fea0003800000 */
.L_x_4293:
[----:B------:R-:W-:Y:S02]  /*8de0*/  IMAD.MOV.U32 R12, RZ, RZ, 0x1 ;  /* 0x00000001ff0c7424 */ /* 0x000fe400078e00ff */
[----:B------:R-:W-:-:S04]  /*8df0*/  FADD R38, R37, R14 ;  /* 0x0000000e25267221 */ /* 0x000fc80000000000 */
[----:B------:R-:W-:-:S07]  /*8e00*/  IMAD.MOV.U32 R13, RZ, RZ, R38 ;  /* 0x000000ffff0d7224 */ /* 0x000fce00078e0026 */
[----:B------:R-:W-:Y:S05]  /*8e10*/  WARPSYNC.COLLECTIVE R15, `(.L_x_4294) ;  /* 0x000000000f087348 */ /* 0x000fea0003c00000 */
[----:B------:R0:W1:Y:S02]  /*8e20*/  SHFL.BFLY P6, R14, R13, R12, R11 ;  /* 0x0c00000c0d0e7389 */ /* 0x00006400000c000b */
[----:B01----:R-:W-:Y:S05]  /*8e30*/  ENDCOLLECTIVE ;  /* 0x000000000000791b */ /* 0x003fea0003800000 */
.L_x_4294:
[----:B------:R-:W-:Y:S05]  /*8e40*/  BRA `(.L_x_4295) ;  /* 0xffffffe000a87947 */ /* 0x000fea000383ffff */
        .weak           $__internal_48_$__cuda_sm3x_div_rn_noftz_f32_slowpath
        .type           $__internal_48_$__cuda_sm3x_div_rn_noftz_f32_slowpath,@function
        .size           $__internal_48_$__cuda_sm3x_div_rn_noftz_f32_slowpath,(.L_x_37425 - $__internal_48_$__cuda_sm3x_div_rn_noftz_f32_slowpath)
$__internal_48_$__cuda_sm3x_div_rn_noftz_f32_slowpath:
[----:B------:R-:W-:Y:S01]  /*8e50*/  SHF.R.U32.HI R12, RZ, 0x17, R11 ;  /* 0x00000017ff0c7819 */ /* 0x000fe2000001160b */
[----:B------:R-:W-:Y:S01]  /*8e60*/  BSSY.RECONVERGENT B1, `(.L_x_4296) ;  /* 0x0000065000017945 */ /* 0x000fe20003800200 */
[----:B------:R-:W-:Y:S02]  /*8e70*/  SHF.R.U32.HI R51, RZ, 0x17, R26 ;  /* 0x00000017ff337819 */ /* 0x000fe4000001161a */
[----:B------:R-:W-:Y:S02]  /*8e80*/  LOP3.LUT R12, R12, 0xff, RZ, 0xc0, !PT ;  /* 0x000000ff0c0c7812 */ /* 0x000fe400078ec0ff */
[----:B------:R-:W-:Y:S02]  /*8e90*/  LOP3.LUT R51, R51, 0xff, RZ, 0xc0, !PT ;  /* 0x000000ff33337812 */ /* 0x000fe400078ec0ff */
[----:B------:R-:W-:-:S03]  /*8ea0*/  IADD3 R36, PT, PT, R12, -0x1, RZ ;  /* 0xffffffff0c247810 */ /* 0x000fc60007ffe0ff */
[----:B------:R-:W-:Y:S01]  /*8eb0*/  VIADD R13, R51, 0xffffffff ;  /* 0xffffffff330d7836 */ /* 0x000fe20000000000 */
[----:B------:R-:W-:Y:S01]  /*8ec0*/  ISETP.GT.U32.AND P1, PT, R36, 0xfd, PT ;  /* 0x000000fd2400780c */ /* 0x000fe20003f24070 */
[----:B------:R-:W-:-:S03]  /*8ed0*/  IMAD.MOV.U32 R36, RZ, RZ, R26 ;  /* 0x000000ffff247224 */ /* 0x000fc600078e001a */
        /* <DEDUP_REMOVED lines=20> */
[----:B------:R-:W-:Y:S01]  /*9020*/  ISETP.GE.AND P1, PT, R13, RZ, PT ;  /* 0x000000ff0d00720c */ /* 0x000fe20003f26270 */
[----:B------:R-:W-:-:S05]  /*9030*/  VIADD R13, R12, 0xffffffff ;  /* 0xffffffff0c0d7836 */ /* 0x000fca0000000000 */
[----:B------:R-:W-:-:S07]  /*9040*/  ISETP.GE.AND P2, PT, R13, RZ, PT ;  /* 0x000000ff0d00720c */ /* 0x000fce0003f46270 */
[----:B------:R-:W-:Y:S01]  /*9050*/  @P1 MOV R13, RZ ;  /* 0x000000ff000d1202 */ /* 0x000fe20000000f00 */
[----:B------:R-:W-:Y:S02]  /*9060*/  @!P1 IMAD.MOV.U32 R13, RZ, RZ, -0x40 ;  /* 0xffffffc0ff0d9424 */ /* 0x000fe400078e00ff */
[----:B------:R-:W-:-:S03]  /*9070*/  @!P1 FFMA R36, R26, 1.84467440737095516160e+19, RZ ;  /* 0x5f8000001a249823 */ /* 0x000fc600000000ff */
[----:B------:R-:W-:Y:S01]  /*9080*/  @!P2 FFMA R11, R11, 1.84467440737095516160e+19, RZ ;  /* 0x5f8000000b0ba823 */ /* 0x000fe200000000ff */
[----:B------:R-:W-:-:S07]  /*9090*/  @!P2 VIADD R13, R13, 0x40 ;  /* 0x000000400d0da836 */ /* 0x000fce0000000000 */
.L_x_4297:
[----:B------:R-:W-:Y:S01]  /*90a0*/  LEA R26, R12, 0xc0800000, 0x17 ;  /* 0xc08000000c1a7811 */ /* 0x000fe200078eb8ff */
[----:B------:R-:W-:Y:S01]  /*90b0*/  VIADD R51, R51, 0xffffff81 ;  /* 0xffffff8133337836 */ /* 0x000fe20000000000 */
[----:B------:R-:W-:Y:S02]  /*90c0*/  BSSY.RECONVERGENT B2, `(.L_x_4302) ;  /* 0x0000035000027945 */ /* 0x000fe40003800200 */
[----:B------:R-:W-:Y:S01]  /*90d0*/  IADD3 R38, PT, PT, -R26, R11, RZ ;  /* 0x0000000b1a267210 */ /* 0x000fe20007ffe1ff */
[----:B------:R-:W-:-:S03]  /*90e0*/  IMAD R11, R51, -0x800000, R36 ;  /* 0xff800000330b7824 */ /* 0x000fc600078e0224 */
        /* <DEDUP_REMOVED lines=46> */
.L_x_4304:
[----:B------:R-:W-:-:S04]  /*93d0*/  LOP3.LUT R26, R26, 0x80000000, RZ, 0xc0, !PT ;  /* 0x800000001a1a7812 */ /* 0x000fc800078ec0ff */
[----:B------:R-:W-:Y:S01]  /*93e0*/  LOP3.LUT R26, R26, 0x7f800000, RZ, 0xfc, !PT ;  /* 0x7f8000001a1a7812 */ /* 0x000fe200078efcff */
[----:B------:R-:W-:Y:S06]  /*93f0*/  BRA `(.L_x_4305) ;  /* 0x0000000000047947 */ /* 0x000fec0003800000 */
.L_x_4303:
[----:B------:R-:W-:-:S07]  /*9400*/  IMAD R26, R13, 0x800000, R26 ;  /* 0x008000000d1a7824 */ /* 0x000fce00078e021a */
.L_x_4305:
[----:B------:R-:W-:Y:S05]  /*9410*/  BSYNC.RECONVERGENT B2 ;  /* 0x0000000000027941 */ /* 0x000fea0003800200 */
.L_x_4302:
[----:B------:R-:W-:Y:S05]  /*9420*/  BRA `(.L_x_4306) ;  /* 0x0000000000207947 */ /* 0x000fea0003800000 */
.L_x_4301:
[----:B------:R-:W-:-:S04]  /*9430*/  LOP3.LUT R11, R11, 0x80000000, R36, 0x48, !PT ;  /* 0x800000000b0b7812 */ /* 0x000fc800078e4824 */
[----:B------:R-:W-:Y:S01]  /*9440*/  LOP3.LUT R26, R11, 0x7f800000, RZ, 0xfc, !PT ;  /* 0x7f8000000b1a7812 */ /* 0x000fe200078efcff */
[----:B------:R-:W-:Y:S06]  /*9450*/  BRA `(.L_x_4306) ;  /* 0x0000000000147947 */ /* 0x000fec0003800000 */
.L_x_4300:
[----:B------:R-:W-:Y:S01]  /*9460*/  LOP3.LUT R26, R11, 0x80000000, R36, 0x48, !PT ;  /* 0x800000000b1a7812 */ /* 0x000fe200078e4824 */
[----:B------:R-:W-:Y:S06]  /*9470*/  BRA `(.L_x_4306) ;  /* 0x00000000000c7947 */ /* 0x000fec0003800000 */
.L_x_4299:
[----:B------:R-:W0:Y:S01]  /*9480*/  MUFU.RSQ R26, -QNAN ;  /* 0xffc00000001a7908 */ /* 0x000e220000001400 */
[----:B------:R-:W-:Y:S05]  /*9490*/  BRA `(.L_x_4306) ;  /* 0x0000000000047947 */ /* 0x000fea0003800000 */
.L_x_4298:
[----:B------:R-:W-:-:S07]  /*94a0*/  FADD.FTZ R26, R26, R11 ;  /* 0x0000000b1a1a7221 */ /* 0x000fce0000010000 */
.L_x_4306:
[----:B------:R-:W-:Y:S05]  /*94b0*/  BSYNC.RECONVERGENT B1 ;  /* 0x0000000000017941 */ /* 0x000fea0003800200 */
.L_x_4296:
[----:B------:R-:W-:Y:S01]  /*94c0*/  MOV R12, R14 ;  /* 0x0000000e000c7202 */ /* 0x000fe20000000f00 */
[----:B------:R-:W-:-:S04]  /*94d0*/  IMAD.MOV.U32 R13, RZ, RZ, 0x0 ;  /* 0x00000000ff0d7424 */ /* 0x000fc800078e00ff */
[----:B0-----:R-:W-:Y:S05]  /*94e0*/  RET.REL.NODEC R12 `(_Z15SoftmaxWarpImplI22BroadcastScaleMaskLoadIffbLm4EiE11DirectStoreIffEfLi1ELi13ELi32ELi1ELb1EL9Algorithm0EEvT_T0_ll) ;  /* 0xffffff680cc47950 */ /* 0x001fea0003c3ffff */
.L_x_4307:
        /* <DEDUP_REMOVED lines=9> */
.L_x_37425:


//--------------------- .text._Z15SoftmaxWarpImplI22BroadcastScaleMaskLoadIffbLm4EiE11DirectStoreIffEfLi1ELi13ELi32ELi1ELb0EL9Algorithm0EEvT_T0_ll --------------------------
	.section	.text._Z15SoftmaxWarpImplI22BroadcastScaleMaskLoadIffbLm4EiE11DirectStoreIffEfLi1ELi13ELi32ELi1ELb0EL9Algorithm0EEvT_T0_ll,"ax",@progbits
	.align	128
        .global         _Z15SoftmaxWarpImplI22BroadcastScaleMaskLoadIffbLm4EiE11DirectStoreIffEfLi1ELi13ELi32ELi1ELb0EL9Algorithm0EEvT_T0_ll
        .type           _Z15SoftmaxWarpImplI22BroadcastScaleMaskLoadIffbLm4EiE11DirectStoreIffEfLi1ELi13ELi32ELi1ELb0EL9Algorithm0EEvT_T0_ll,@function
        .size           _Z15SoftmaxWarpImplI22BroadcastScaleMaskLoadIffbLm4EiE11DirectStoreIffEfLi1ELi13ELi32ELi1ELb0EL9Algorithm0EEvT_T0_ll,(.L_x_37426 - _Z15SoftmaxWarpImplI22BroadcastScaleMaskLoadIffbLm4EiE11DirectStoreIffEfLi1ELi13ELi32ELi1ELb0EL9Algorithm0EEvT_T0_ll)
        .other          _Z15SoftmaxWarpImplI22BroadcastScaleMaskLoadIffbLm4EiE11DirectStoreIffEfLi1ELi13ELi32ELi1ELb0EL9Algorithm0EEvT_T0_ll,@"STO_CUDA_ENTRY STV_DEFAULT"
_Z15SoftmaxWarpImplI22BroadcastScaleMaskLoadIffbLm4EiE11DirectStoreIffEfLi1ELi13ELi32ELi1ELb0EL9Algorithm0EEvT_T0_ll:
.text._Z15SoftmaxWarpImplI22BroadcastScaleMaskLoadIffbLm4EiE11DirectStoreIffEfLi1ELi13ELi32ELi1ELb0EL9Algorithm0EEvT_T0_ll:
        /* <DEDUP_REMOVED lines=31> */
.L_x_4308:
        /* <DEDUP_REMOVED lines=14> */
.L_x_4337:
        /* <DEDUP_REMOVED lines=9> */
[----:B------:R-:W-:Y:S02]  /*0360*/  ISETP.NE.AND P5, PT, RZ, UR59, PT ;  /* 0x0000003bff007c0c */ /* 0x000fe4000bfa5270 */
[----:B-1----:R-:W-:Y:S02]  /*0370*/  R2UR UR14, R20 ;  /* 0x00000000140e72ca */ /* 0x002fe400000e0000 */
[----:B------:R-:W-:Y:S01]  /*0380*/  R2UR UR15, R21 ;  /* 0x00000000150f72ca */ /* 0x000fe200000e0000 */
[----:B------:R-:W0:Y:S08]  /*0390*/  I2F.RP R0, UR11 ;  /* 0x0000000b00007d06 */ /* 0x000e300008209400 */
[----:B------:R-:W1:Y:S08]  /*03a0*/  I2F.RP R4, UR10 ;  /* 0x0000000a00047d06 */ /* 0x000e700008209400 */
[----:B0-----:R-:W0:Y:S08]  /*03b0*/  MUFU.RCP R0, R0 ;  /* 0x0000000000007308 */ /* 0x001e300000001000 */
[----:B-1----:R-:W-:Y:S01]  /*03c0*/  MUFU.RCP R4, R4 ;  /* 0x0000000400047308 */ /* 0x002fe20000001000 */
[----:B0-----:R-:W-:-:S02]  /*03d0*/  VIADD R2, R0, 0xffffffe ;  /* 0x0ffffffe00027836 */ /* 0x001fc40000000000 */
[----:B------:R-:W-:-:S05]  /*03e0*/  VIADD R0, R12, 0x40 ;  /* 0x000000400c007836 */ /* 0x000fca0000000000 */
[----:B------:R-:W0:Y:S01]  /*03f0*/  F2I.FTZ.U32.TRUNC.NTZ R2, R2 ;  /* 0x0000000200027305 */ /* 0x000e22000021f000 */
[----:B------:R-:W-:Y:S02]  /*0400*/  IABS R11, R0 ;  /* 0x00000000000b7213 */ /* 0x000fe40000000000 */
        /* <DEDUP_REMOVED lines=18> */
[----:B------:R-:W-:-:S04]  /*0530*/  IABS R4, UR61 ;  /* 0x0000003d00047c13 */ /* 0x000fc80008000000 */
[----:B------:R-:W-:Y:S02]  /*0540*/  R2UR UR12, R4 ;  /* 0x00000000040c72ca */ /* 0x000fe400000e0000 */
[----:B------:R-:W-:Y:S01]  /*0550*/  @!P1 VIADD R3, R3, -UR11 ;  /* 0x8000000b03039c36 */ /* 0x000fe20008000000 */
[----:B------:R-:W-:Y:S01]  /*0560*/  LOP3.LUT R4, R0, UR59, RZ, 0x3c, !PT ;  /* 0x0000003b00047c12 */ /* 0x000fe2000f8e3cff */
[----:B------:R-:W-:Y:S01]  /*0570*/  @!P1 VIADD R2, R2, 0x1 ;  /* 0x0000000102029836 */ /* 0x000fe20000000000 */
[----:B------:R-:W-:Y:S01]  /*0580*/  @!P2 IADD3 R7, PT, PT, R7, -UR11, RZ ;  /* 0x8000000b0707ac10 */ /* 0x000fe2000fffe0ff */
[----:B------:R-:W-:Y:S01]  /*0590*/  @!P2 VIADD R8, R8, 0x1 ;  /* 0x000000010808a836 */ /* 0x000fe20000000000 */
[----:B------:R-:W-:Y:S01]  /*05a0*/  ISETP.GE.U32.AND P4, PT, R3, UR11, PT ;  /* 0x0000000b03007c0c */ /* 0x000fe2000bf86070 */
[----:B------:R-:W-:Y:S01]  /*05b0*/  IMAD R3, R10, UR11, R11 ;  /* 0x0000000b0a037c24 */ /* 0x000fe2000f8e020b */
[----:B------:R-:W-:Y:S02]  /*05c0*/  ISETP.GE.U32.AND P1, PT, R7, UR11, PT ;  /* 0x0000000b07007c0c */ /* 0x000fe4000bf26070 */
[----:B0-----:R-:W-:-:S02]  /*05d0*/  R2UR UR5, R6 ;  /* 0x00000000060572ca */ /* 0x001fc400000e0000 */
[----:B------:R-:W-:Y:S02]  /*05e0*/  ISETP.LT.U32.AND P0, PT, R3, UR11, PT ;  /* 0x0000000b03007c0c */ /* 0x000fe4000bf01070 */
[----:B------:R-:W-:Y:S02]  /*05f0*/  LOP3.LUT R6, R5, UR59, RZ, 0x3c, !PT ;  /* 0x0000003b05067c12 */ /* 0x000fe4000f8e3cff */
[----:B------:R-:W-:-:S03]  /*0600*/  LOP3.LUT R7, RZ, UR59, RZ, 0x33, !PT ;  /* 0x0000003bff077c12 */ /* 0x000fc6000f8e33ff */
[----:B------:R-:W-:Y:S01]  /*0610*/  @P4 VIADD R2, R2, 0x1 ;  /* 0x0000000102024836 */ /* 0x000fe20000000000 */
[----:B------:R-:W-:Y:S02]  /*0620*/  ISETP.GE.AND P4, PT, R6, RZ, PT ;  /* 0x000000ff0600720c */ /* 0x000fe40003f86270 */
[----:B------:R-:W-:Y:S01]  /*0630*/  @P1 IADD3 R8, PT, PT, R8, 0x1, RZ ;  /* 0x0000000108081810 */ /* 0x000fe20007ffe0ff */
[----:B------:R-:W-:Y:S01]  /*0640*/  @!P3 IMAD.MOV R2, RZ, RZ, -R2 ;  /* 0x000000ffff02b224 */ /* 0x000fe200078e0a02 */
[----:B------:R-:W-:Y:S01]  /*0650*/  UIADD3 UR8, UPT, UPT, URZ, -UR5, URZ ;  /* 0x80000005ff087290 */ /* 0x000fe2000fffe0ff */
[----:B------:R-:W-:Y:S01]  /*0660*/  @!P0 IADD3 R3, PT, PT, R3, -UR11, RZ ;  /* 0x8000000b03038c10 */ /* 0x000fe2000fffe0ff */
[----:B------:R-:W-:Y:S01]  /*0670*/  @!P0 VIADD R9, R9, 0x1 ;  /* 0x0000000109098836 */ /* 0x000fe20000000000 */
[----:B------:R-:W-:Y:S01]  /*0680*/  ISETP.GE.AND P1, PT, R4, RZ, PT ;  /* 0x000000ff0400720c */ /* 0x000fe20003f26270 */
[----:B------:R-:W-:Y:S01]  /*0690*/  UIMAD UR8, UR8, UR10, URZ ;  /* 0x0000000a080872a4 */ /* 0x000fe2000f8e02ff */
[----:B------:R-:W-:Y:S01]  /*06a0*/  ISETP.GE.U32.AND P2, PT, R3, UR11, PT ;  /* 0x0000000b03007c0c */ /* 0x000fe2000bf46070 */
[----:B------:R-:W0:Y:S01]  /*06b0*/  I2F.RP R4, UR12 ;  /* 0x0000000c00047d06 */ /* 0x000e220008209400 */
[----:B------:R-:W-:Y:S01]  /*06c0*/  SEL R13, R7, R2, !P5 ;  /* 0x00000002070d7207 */ /* 0x000fe20006800000 */
[----:B------:R-:W-:Y:S01]  /*06d0*/  UIMAD.WIDE.U32 UR8, UR5, UR8, UR4 ;  /* 0x00000008050872a5 */ /* 0x000fe2000f8e0004 */
[----:B------:R-:W-:-:S02]  /*06e0*/  @!P4 IADD3 R8, PT, PT, -R8, RZ, RZ ;  /* 0x000000ff0808c210 */ /* 0x000fc40007ffe1ff */
[----:B------:R-:W-:Y:S01]  /*06f0*/  R2UR UR4, R20 ;  /* 0x00000000140472ca */ /* 0x000fe200000e0000 */
[----:B------:R-:W-:Y:S01]  /*0700*/  IMAD.MOV R3, RZ, RZ, -R13 ;  /* 0x000000ffff037224 */ /* 0x000fe200078e0a0d */
[----:B------:R-:W-:Y:S02]  /*0710*/  SEL R2, R7, R8, !P5 ;  /* 0x0000000807027207 */ /* 0x000fe40006800000 */
[----:B------:R-:W-:Y:S01]  /*0720*/  R2UR UR5, R21 ;  /* 0x00000000150572ca */ /* 0x000fe200000e0000 */
[----:B------:R-:W-:Y:S02]  /*0730*/  IMAD R14, R3, UR59, R12 ;  /* 0x0000003b030e7c24 */ /* 0x000fe4000f8e020c */
[----:B------:R-:W-:Y:S02]  /*0740*/  @P2 VIADD R9, R9, 0x1 ;  /* 0x0000000109092836 */ /* 0x000fe40000000000 */
[----:B------:R-:W-:Y:S01]  /*0750*/  IMAD.MOV R8, RZ, RZ, -R2 ;  /* 0x000000ffff087224 */ /* 0x000fe200078e0a02 */
[----:B------:R-:W-:Y:S01]  /*0760*/  IABS R6, R14 ;  /* 0x0000000e00067213 */ /* 0x000fe20000000000 */
[----:B0-----:R-:W0:Y:S01]  /*0770*/  MUFU.RCP R4, R4 ;  /* 0x0000000400047308 */ /* 0x001e220000001000 */
[----:B------:R-:W-:Y:S01]  /*0780*/  @!P1 IADD3 R9, PT, PT, -R9, RZ, RZ ;  /* 0x000000ff09099210 */ /* 0x000fe20007ffe1ff */
[----:B------:R-:W-:-:S02]  /*0790*/  IMAD R3, R8, UR59, R5 ;  /* 0x0000003b08037c24 */ /* 0x000fc4000f8e0205 */
[----:B------:R-:W-:Y:S01]  /*07a0*/  IMAD.HI.U32 R15, R6, UR9, RZ ;  /* 0x00000009060f7c27 */ /* 0x000fe2000f8e00ff */
[----:B------:R-:W-:Y:S02]  /*07b0*/  SEL R10, R7, R9, !P5 ;  /* 0x00000009070a7207 */ /* 0x000fe40006800000 */
[----:B------:R-:W-:Y:S01]  /*07c0*/  IABS R19, R3 ;  /* 0x0000000300137213 */ /* 0x000fe20000000000 */
[----:B------:R-:W-:Y:S02]  /*07d0*/  IMAD.MOV R9, RZ, RZ, -R15 ;  /* 0x000000ffff097224 */ /* 0x000fe400078e0a0f */
[----:B------:R-:W-:Y:S02]  /*07e0*/  IMAD.MOV R11, RZ, RZ, -R10 ;  /* 0x000000ffff0b7224 */ /* 0x000fe400078e0a0a */
[----:B------:R-:W-:Y:S02]  /*07f0*/  IMAD R6, R9, UR10, R6 ;  /* 0x0000000a09067c24 */ /* 0x000fe4000f8e0206 */
[----:B------:R-:W-:-:S02]  /*0800*/  IMAD R11, R11, UR59, R0 ;  /* 0x0000003b0b0b7c24 */ /* 0x000fc4000f8e0200 */
[----:B------:R-:W-:Y:S01]  /*0810*/  IMAD.HI.U32 R16, R19, UR9, RZ ;  /* 0x0000000913107c27 */ /* 0x000fe2000f8e00ff */
[----:B------:R-:W-:Y:S02]  /*0820*/  ISETP.LT.U32.AND P1, PT, R6, UR10, PT ;  /* 0x0000000a06007c0c */ /* 0x000fe4000bf21070 */
[----:B------:R-:W-:Y:S01]  /*0830*/  IABS R27, R11 ;  /* 0x0000000b001b7213 */ /* 0x000fe20000000000 */
[----:B0-----:R-:W-:Y:S01]  /*0840*/  VIADD R18, R4, 0xffffffe ;  /* 0x0ffffffe04127836 */ /* 0x001fe20000000000 */
[----:B------:R-:W-:-:S03]  /*0850*/  IADD3 R8, PT, PT, -R16, RZ, RZ ;  /* 0x000000ff10087210 */ /* 0x000fc60007ffe1ff */
[----:B------:R-:W-:Y:S01]  /*0860*/  IMAD.HI.U32 R26, R27, UR9, RZ ;  /* 0x000000091b1a7c27 */ /* 0x000fe2000f8e00ff */
[----:B------:R-:W-:Y:S01]  /*0870*/  LOP3.LUT R17, R14, UR60, RZ, 0x3c, !PT ;  /* 0x0000003c0e117c12 */ /* 0x000fe2000f8e3cff */
[----:B------:R-:W0:Y:S02]  /*0880*/  F2I.FTZ.U32.TRUNC.NTZ R18, R18 ;  /* 0x0000001200127305 */ /* 0x000e24000021f000 */
[----:B------:R-:W-:Y:S01]  /*0890*/  IMAD R19, R8, UR10, R19 ;  /* 0x0000000a08137c24 */ /* 0x000fe2000f8e0213 */
[----:B------:R-:W-:Y:S01]  /*08a0*/  SHF.R.S64 R8, RZ, 0x1e, R5 ;  /* 0x0000001eff087819 */ /* 0x000fe20000001005 */
[----:B------:R-:W-:Y:S01]  /*08b0*/  @!P1 VIADD R6, R6, -UR10 ;  /* 0x8000000a06069c36 */ /* 0x000fe20008000000 */
[----:B------:R-:W-:Y:S02]  /*08c0*/  IADD3 R28, PT, PT, -R26, RZ, RZ ;  /* 0x000000ff1a1c7210 */ /* 0x000fe40007ffe1ff */
[----:B------:R-:W-:Y:S02]  /*08d0*/  IADD3 R4, P0, PT, R8, UR48, RZ ;  /* 0x0000003008047c10 */ /* 0x000fe4000ff1e0ff */
[----:B------:R-:W-:Y:S01]  /*08e0*/  ISETP.GE.U32.AND P2, PT, R6, UR10, PT ;  /* 0x0000000a06007c0c */ /* 0x000fe2000bf46070 */
[----:B------:R-:W-:Y:S01]  /*08f0*/  IMAD R27, R28, UR10, R27 ;  /* 0x0000000a1c1b7c24 */ /* 0x000fe2000f8e021b */
[----:B------:R-:W-:-:S02]  /*0900*/  SHF.R.S64 R8, RZ, 0x1e, R0 ;  /* 0x0000001eff087819 */ /* 0x000fc40000001000 */
[----:B------:R-:W-:Y:S02]  /*0910*/  LEA.HI.X.SX32 R5, R5, UR49, 0x2, P0 ;  /* 0x0000003105057c11 */ /* 0x000fe400080f16ff */
[----:B------:R-:W-:Y:S02]  /*0920*/  ISETP.GE.AND P6, PT, R17, RZ, PT ;  /* 0x000000ff1100720c */ /* 0x000fe40003fc6270 */
[----:B------:R-:W-:Y:S01]  /*0930*/  IADD3 R8, P0, PT, R8, UR48, RZ ;  /* 0x0000003008087c10 */ /* 0x000fe2000ff1e0ff */
[----:B------:R-:W-:Y:S01]  /*0940*/  @!P1 VIADD R15, R15, 0x1 ;  /* 0x000000010f0f9836 */ /* 0x000fe20000000000 */
[----:B------:R-:W-:Y:S01]  /*0950*/  ISETP.LT.U32.AND P4, PT, R19, UR10, PT ;  /* 0x0000000a13007c0c */ /* 0x000fe2000bf81070 */
[----:B------:R1:W2:Y:S01]  /*0960*/  LDG.E R6, desc[UR4][R4.64] ;  /* 0x0000000404067981 */ /* 0x0002a2000c1e1900 */
[----:B------:R-:W-:Y:S02]  /*0970*/  LEA.HI.X.SX32 R9, R0, UR49, 0x2, P0 ;  /* 0x0000003100097c11 */ /* 0x000fe400080f16ff */
[----:B------:R-:W-:-:S02]  /*0980*/  ISETP.LT.U32.AND P0, PT, R27, UR10, PT ;  /* 0x0000000a1b007c0c */ /* 0x000fc4000bf01070 */
[----:B------:R-:W-:Y:S02]  /*0990*/  @P2 IADD3 R15, PT, PT, R15, 0x1, RZ ;  /* 0x000000010f0f2810 */ /* 0x000fe40007ffe0ff */
[----:B------:R-:W-:Y:S02]  /*09a0*/  LOP3.LUT R0, R3, UR60, RZ, 0x3c, !PT ;  /* 0x0000003c03007c12 */ /* 0x000fe4000f8e3cff */
[----:B0-----:R-:W-:Y:S01]  /*09b0*/  R2UR UR5, R18 ;  /* 0x00000000120572ca */ /* 0x001fe200000e0000 */
[----:B------:R-:W-:Y:S01]  /*09c0*/  @!P6 IMAD.MOV R15, RZ, RZ, -R15 ;  /* 0x000000ffff0fe224 */ /* 0x000fe200078e0a0f */
[----:B------:R-:W-:Y:S01]  /*09d0*/  ISETP.GE.AND P2, PT, R0, RZ, PT ;  /* 0x000000ff0000720c */ /* 0x000fe20003f46270 */
[----:B------:R-:W-:Y:S01]  /*09e0*/  @!P4 VIADD R19, R19, -UR10 ;  /* 0x8000000a1313cc36 */ /* 0x000fe20008000000 */
[----:B------:R-:W-:Y:S01]  /*09f0*/  ISETP.NE.AND P1, PT, RZ, UR60, PT ;  /* 0x0000003cff007c0c */ /* 0x000fe2000bf25270 */
[----:B------:R-:W-:Y:S01]  /*0a00*/  UISETP.NE.U32.AND UP0, UPT, UR40, 0x1, UPT ;  /* 0x000000012800788c */ /* 0x000fe2000bf05070 */
[----:B------:R-:W-:Y:S01]  /*0a10*/  LOP3.LUT R0, RZ, UR60, RZ, 0x33, !PT ;  /* 0x0000003cff007c12 */ /* 0x000fe2000f8e33ff */
[----:B------:R-:W-:Y:S01]  /*0a20*/  @!P0 VIADD R27, R27, -UR10 ;  /* 0x8000000a1b1b8c36 */ /* 0x000fe20008000000 */
[----:B-1----:R-:W-:Y:S01]  /*0a30*/  LOP3.LUT R4, R11, UR60, RZ, 0x3c, !PT ;  /* 0x0000003c0b047c12 */ /* 0x002fe2000f8e3cff */
[----:B------:R-:W-:Y:S01]  /*0a40*/  @!P4 VIADD R16, R16, 0x1 ;  /* 0x000000011010c836 */ /* 0x000fe20000000000 */
[----:B------:R-:W-:Y:S01]  /*0a50*/  SEL R15, R0, R15, !P1 ;  /* 0x0000000f000f7207 */ /* 0x000fe20004800000 */
[----:B------:R-:W-:Y:S01]  /*0a60*/  UMOV UR4, URZ ;  /* 0x000000ff00047c82 */ /* 0x000fe20008000000 */
[----:B------:R-:W-:Y:S01]  /*0a70*/  ISETP.GE.U32.AND P3, PT, R19, UR10, PT ;  /* 0x0000000a13007c0c */ /* 0x000fe2000bf66070 */
[----:B------:R-:W-:Y:S01]  /*0a80*/  UIADD3 UR6, UPT, UPT, URZ, -UR5, URZ ;  /* 0x80000005ff067290 */ /* 0x000fe2000fffe0ff */
[----:B------:R-:W-:Y:S01]  /*0a90*/  IADD3 R5, PT, PT, -R15, RZ, RZ ;  /* 0x000000ff0f057210 */ /* 0x000fe20007ffe1ff */
[----:B------:R-:W-:Y:S01]  /*0aa0*/  UISETP.NE.U32.AND UP2, UPT, UR42, 0x1, UPT ;  /* 0x000000012a00788c */ /* 0x000fe2000bf45070 */
[----:B------:R-:W-:Y:S01]  /*0ab0*/  ISETP.GE.U32.AND P6, PT, R27, UR10, PT ;  /* 0x0000000a1b007c0c */ /* 0x000fe2000bfc6070 */
[----:B------:R-:W-:Y:S01]  /*0ac0*/  UISETP.NE.AND.EX UP0, UPT, UR41, URZ, UPT, UP0 ;  /* 0x000000ff2900728c */ /* 0x000fe2000bf05300 */
[----:B------:R-:W-:Y:S01]  /*0ad0*/  ISETP.GE.AND P4, PT, R4, RZ, PT ;  /* 0x000000ff0400720c */ /* 0x000fe20003f86270 */
[----:B------:R-:W-:Y:S01]  /*0ae0*/  IMAD R4, R5, UR60, R14 ;  /* 0x0000003c05047c24 */ /* 0x000fe2000f8e020e */
[----:B------:R-:W-:Y:S01]  /*0af0*/  UIMAD UR6, UR6, UR12, URZ ;  /* 0x0000000c060672a4 */ /* 0x000fe2000f8e02ff */
[----:B------:R-:W-:Y:S01]  /*0b00*/  @!P0 VIADD R26, R26, 0x1 ;  /* 0x000000011a1a8836 */ /* 0x000fe20000000000 */
[----:B------:R0:W3:Y:S01]  /*0b10*/  LDG.E R9, desc[UR14][R8.64] ;  /* 0x0000000e08097981 */ /* 0x0000e2000c1e1900 */
[----:B------:R-:W-:Y:S01]  /*0b20*/  PLOP3.LUT P0, PT, PT, PT, UP0, 0x40, 0x4 ;  /* 0x000000000004781c */ /* 0x000fe20003f0e808 */
[----:B------:R-:W-:Y:S01]  /*0b30*/  UIMAD.WIDE.U32 UR4, UR5, UR6, UR4 ;  /* 0x00000006050472a5 */ /* 0x000fe2000f8e0004 */
[----:B------:R-:W-:Y:S01]  /*0b40*/  IABS R14, R4 ;  /* 0x00000004000e7213 */ /* 0x000fe20000000000 */
[----:B------:R-:W-:Y:S01]  /*0b50*/  UISETP.NE.AND.EX UP2, UPT, UR43, URZ, UPT, UP2 ;  /* 0x000000ff2b00728c */ /* 0x000fe2000bf45320 */
[----:B------:R-:W-:Y:S01]  /*0b60*/  @P3 IADD3 R16, PT, PT, R16, 0x1, RZ ;  /* 0x0000000110103810 */ /* 0x000fe20007ffe0ff */
[----:B------:R-:W-:Y:S01]  /*0b70*/  UISETP.NE.U32.AND UP1, UPT, UR36, 0x1, UPT ;  /* 0x000000012400788c */ /* 0x000fe2000bf25070 */
[----:B------:R-:W-:Y:S01]  /*0b80*/  SEL R5, R13, RZ, !P0 ;  /* 0x000000ff0d057207 */ /* 0x000fe20004000000 */
[----:B------:R-:W-:Y:S01]  /*0b90*/  @P6 VIADD R26, R26, 0x1 ;  /* 0x000000011a1a6836 */ /* 0x000fe20000000000 */
[----:B------:R-:W-:Y:S01]  /*0ba0*/  PLOP3.LUT P0, PT, PT, PT, UP0, 0x40, 0x4 ;  /* 0x000000000004781c */ /* 0x000fe20003f0e808 */
[----:B------:R-:W-:Y:S01]  /*0bb0*/  IMAD.HI.U32 R13, R14, UR5, RZ ;  /* 0x000000050e0d7c27 */ /* 0x000fe2000f8e00ff */
[----:B------:R-:W-:Y:S01]  /*0bc0*/  PLOP3.LUT P3, PT, PT, PT, UP2, 0x40, 0x4 ;  /* 0x000000000004781c */ /* 0x000fe20003f6e828 */
[----:B------:R-:W-:Y:S01]  /*0bd0*/  UISETP.NE.AND.EX UP1, UPT, UR37, URZ, UPT, UP1 ;  /* 0x000000ff2500728c */ /* 0x000fe2000bf25310 */
[----:B------:R-:W-:Y:S01]  /*0be0*/  @!P4 IADD3 R26, PT, PT, -R26, RZ, RZ ;  /* 0x000000ff1a1ac210 */ /* 0x000fe20007ffe1ff */
[----:B------:R-:W-:Y:S01]  /*0bf0*/  @!P2 IMAD.MOV R16, RZ, RZ, -R16 ;  /* 0x000000ffff10a224 */ /* 0x000fe200078e0a10 */
[----:B------:R-:W-:Y:S01]  /*0c00*/  SEL R15, R15, RZ, !P3 ;  /* 0x000000ff0f0f7207 */ /* 0x000fe20005800000 */
[----:B------:R-:W-:Y:S01]  /*0c10*/  IMAD.MOV R17, RZ, RZ, -R13 ;  /* 0x000000ffff117224 */ /* 0x000fe200078e0a0d */
[C---:B------:R-:W-:Y:S01]  /*0c20*/  SEL R26, R0.reuse, R26, !P1 ;  /* 0x0000001a001a7207 */ /* 0x040fe20004800000 */
[----:B0-----:R-:W-:Y:S01]  /*0c30*/  IMAD R8, R5, UR44, RZ ;  /* 0x0000002c05087c24 */ /* 0x001fe2000f8e02ff */
[----:B------:R-:W-:Y:S01]  /*0c40*/  SEL R18, R0, R16, !P1 ;  /* 0x0000001000127207 */ /* 0x000fe20004800000 */
[----:B------:R-:W-:Y:S01]  /*0c50*/  IMAD R14, R17, UR12, R14 ;  /* 0x0000000c110e7c24 */ /* 0x000fe2000f8e020e */
[----:B------:R-:W-:Y:S01]  /*0c60*/  PLOP3.LUT P3, PT, PT, PT, UP0, 0x40, 0x4 ;  /* 0x000000000004781c */ /* 0x000fe20003f6e808 */
[----:B------:R-:W-:Y:S01]  /*0c70*/  IMAD R15, R15, UR45, R8 ;  /* 0x0000002d0f0f7c24 */ /* 0x000fe2000f8e0208 */
[----:B------:R-:W-:Y:S01]  /*0c80*/  IADD3 R8, PT, PT, -R26, RZ, RZ ;  /* 0x000000ff1a087210 */ /* 0x000fe20007ffe1ff */
[----:B------:R-:W-:Y:S01]  /*0c90*/  IMAD.MOV R16, RZ, RZ, -R18 ;  /* 0x000000ffff107224 */ /* 0x000fe200078e0a12 */
[----:B------:R-:W-:-:S02]  /*0ca0*/  ISETP.LT.U32.AND P6, PT, R14, UR12, PT ;  /* 0x0000000c0e007c0c */ /* 0x000fc4000bfc1070 */
[----:B------:R-:W-:Y:S01]  /*0cb0*/  PLOP3.LUT P2, PT, PT, PT, UP2, 0x40, 0x4 ;  /* 0x000000000004781c */ /* 0x000fe20003f4e828 */
[----:B------:R-:W-:Y:S01]  /*0cc0*/  IMAD R5, R16, UR60, R3 ;  /* 0x0000003c10057c24 */ /* 0x000fe2000f8e0203 */
[----:B------:R-:W-:Y:S01]  /*0cd0*/  SEL R2, R2, RZ, !P0 ;  /* 0x000000ff02027207 */ /* 0x000fe20004000000 */
[----:B------:R-:W-:Y:S01]  /*0ce0*/  IMAD R3, R8, UR60, R11 ;  /* 0x0000003c08037c24 */ /* 0x000fe2000f8e020b */
[----:B------:R-:W-:Y:S02]  /*0cf0*/  SEL R8, R10, RZ, !P3 ;  /* 0x000000ff0a087207 */ /* 0x000fe40005800000 */
[----:B------:R-:W-:Y:S01]  /*0d00*/  SEL R10, R18, RZ, !P2 ;  /* 0x000000ff120a7207 */ /* 0x000fe20005000000 */
[----:B------:R-:W-:Y:S01]  /*0d10*/  IMAD R11, R2, UR44, RZ ;  /* 0x0000002c020b7c24 */ /* 0x000fe2000f8e02ff */
[----:B------:R-:W-:Y:S01]  /*0d20*/  PLOP3.LUT P0, PT, PT, PT, UP2, 0x40, 0x4 ;  /* 0x000000000004781c */ /* 0x000fe20003f0e828 */
[----:B------:R-:W-:Y:S01]  /*0d30*/  IMAD R17, R8, UR44, RZ ;  /* 0x0000002c08117c24 */ /* 0x000fe2000f8e02ff */
[----:B------:R-:W-:Y:S01]  /*0d40*/  IABS R18, R5 ;  /* 0x0000000500127213 */ /* 0x000fe20000000000 */
[----:B------:R-:W-:Y:S01]  /*0d50*/  IMAD R10, R10, UR45, R11 ;  /* 0x0000002d0a0a7c24 */ /* 0x000fe2000f8e020b */
[----:B------:R-:W-:Y:S01]  /*0d60*/  SEL R2, R26, RZ, !P0 ;  /* 0x000000ff1a027207 */ /* 0x000fe20004000000 */
[----:B------:R-:W-:Y:S01]  /*0d70*/  @!P6 VIADD R14, R14, -UR12 ;  /* 0x8000000c0e0eec36 */ /* 0x000fe20008000000 */
[----:B------:R-:W-:Y:S01]  /*0d80*/  IABS R19, R3 ;  /* 0x0000000300137213 */ /* 0x000fe20000000000 */
[----:B------:R-:W-:-:S03]  /*0d90*/  IMAD.HI.U32 R16, R18, UR5, RZ ;  /* 0x0000000512107c27 */ /* 0x000fc6000f8e00ff */
[----:B------:R-:W-:Y:S01]  /*0da0*/  ISETP.GE.U32.AND P3, PT, R14, UR12, PT ;  /* 0x0000000c0e007c0c */ /* 0x000fe2000bf66070 */
[----:B------:R-:W-:Y:S02]  /*0db0*/  VIADD R11, R12, 0x60 ;  /* 0x000000600c0b7836 */ /* 0x000fe40000000000 */
[----:B------:R-:W-:Y:S01]  /*0dc0*/  IMAD R8, R2, UR45, R17 ;  /* 0x0000002d02087c24 */ /* 0x000fe2000f8e0211 */
[----:B------:R-:W-:Y:S01]  /*0dd0*/  LOP3.LUT R2, R4, UR61, RZ, 0x3c, !PT ;  /* 0x0000003d04027c12 */ /* 0x000fe2000f8e3cff */
[----:B------:R-:W-:Y:S01]  /*0de0*/  IMAD.HI.U32 R14, R19, UR5, RZ ;  /* 0x00000005130e7c27 */ /* 0x000fe2000f8e00ff */
[----:B------:R-:W-:Y:S02]  /*0df0*/  IADD3 R17, PT, PT, -R16, RZ, RZ ;  /* 0x000000ff10117210 */ /* 0x000fe40007ffe1ff */
[----:B------:R-:W-:Y:S01]  /*0e00*/  IABS R27, R11 ;  /* 0x0000000b001b7213 */ /* 0x000fe20000000000 */
[----:B------:R-:W-:Y:S01]  /*0e10*/  IMAD.MOV R26, RZ, RZ, -R14 ;  /* 0x000000ffff1a7224 */ /* 0x000fe200078e0a0e */
[----:B------:R-:W-:Y:S01]  /*0e20*/  ISETP.GE.AND P4, PT, R2, RZ, PT ;  /* 0x000000ff0200720c */ /* 0x000fe20003f86270 */
[----:B------:R-:W-:-:S02]  /*0e30*/  IMAD R2, R17, UR12, R18 ;  /* 0x0000000c11027c24 */ /* 0x000fc4000f8e0212 */
[----:B------:R-:W-:-:S03]  /*0e40*/  IMAD.HI.U32 R18, R27, UR7, RZ ;  /* 0x000000071b127c27 */ /* 0x000fc6000f8e00ff */
[----:B------:R-:W-:Y:S01]  /*0e50*/  ISETP.LT.U32.AND P0, PT, R2, UR12, PT ;  /* 0x0000000c02007c0c */ /* 0x000fe2000bf01070 */
[----:B------:R-:W-:Y:S02]  /*0e60*/  IMAD R17, R26, UR12, R19 ;  /* 0x0000000c1a117c24 */ /* 0x000fe4000f8e0213 */
[----:B------:R-:W-:Y:S02]  /*0e70*/  IMAD.MOV R26, RZ, RZ, -R18 ;  /* 0x000000ffff1a7224 */ /* 0x000fe400078e0a12 */
[----:B------:R-:W-:Y:S02]  /*0e80*/  @!P6 VIADD R13, R13, 0x1 ;  /* 0x000000010d0de836 */ /* 0x000fe40000000000 */
[----:B------:R-:W-:Y:S02]  /*0e90*/  IMAD R19, R26, UR11, R27 ;  /* 0x0000000b1a137c24 */ /* 0x000fe4000f8e021b */
[----:B------:R-:W-:-:S03]  /*0ea0*/  @P3 VIADD R13, R13, 0x1 ;  /* 0x000000010d0d3836 */ /* 0x000fc60000000000 */
[----:B------:R-:W-:Y:S01]  /*0eb0*/  ISETP.LT.U32.AND P2, PT, R19, UR11, PT ;  /* 0x0000000b13007c0c */ /* 0x000fe2000bf41070 */
[----:B------:R-:W-:Y:S01]  /*0ec0*/  @!P0 VIADD R16, R16, 0x1 ;  /* 0x0000000110108836 */ /* 0x000fe20000000000 */
[----:B------:R-:W-:-:S04]  /*0ed0*/  @!P0 IADD3 R2, PT, PT, R2, -UR12, RZ ;  /* 0x8000000c02028c10 */ /* 0x000fc8000fffe0ff */
[----:B------:R-:W-:Y:S01]  /*0ee0*/  ISETP.GE.U32.AND P3, PT, R2, UR12, PT ;  /* 0x0000000c02007c0c */ /* 0x000fe2000bf66070 */
[----:B------:R-:W-:Y:S01]  /*0ef0*/  IMAD.MOV.U32 R2, RZ, RZ, R13 ;  /* 0x000000ffff027224 */ /* 0x000fe200078e000d */
[----:B------:R-:W-:-:S03]  /*0f00*/  LOP3.LUT R13, RZ, UR61, RZ, 0x33, !PT ;  /* 0x0000003dff0d7c12 */ /* 0x000fc6000f8e33ff */
[----:B------:R-:W-:Y:S01]  /*0f10*/  @!P4 IMAD.MOV R2, RZ, RZ, -R2 ;  /* 0x000000ffff02c224 */ /* 0x000fe200078e0a02 */
[----:B------:R-:W-:Y:S01]  /*0f20*/  ISETP.NE.AND P4, PT, RZ, UR61, PT ;  /* 0x0000003dff007c0c */ /* 0x000fe2000bf85270 */
[----:B------:R-:W-:Y:S01]  /*0f30*/  @!P2 VIADD R18, R18, 0x1 ;  /* 0x000000011212a836 */ /* 0x000fe20000000000 */
[----:B------:R-:W-:Y:S02]  /*0f40*/  @!P2 IADD3 R19, PT, PT, R19, -UR11, RZ ;  /* 0x8000000b1313ac10 */ /* 0x000fe4000fffe0ff */
[----:B------:R-:W-:Y:S02]  /*0f50*/  ISETP.LT.U32.AND P2, PT, R17, UR12, PT ;  /* 0x0000000c11007c0c */ /* 0x000fe4000bf41070 */
[----:B------:R-:W-:Y:S01]  /*0f60*/  ISETP.GE.U32.AND P6, PT, R19, UR11, PT ;  /* 0x0000000b13007c0c */ /* 0x000fe2000bfc6070 */
[----:B------:R-:W-:Y:S01]  /*0f70*/  @P3 VIADD R16, R16, 0x1 ;  /* 0x0000000110103836 */ /* 0x000fe20000000000 */
[----:B------:R-:W-:Y:S02]  /*0f80*/  LOP3.LUT R19, R11, UR59, RZ, 0x3c, !PT ;  /* 0x0000003b0b137c12 */ /* 0x000fe4000f8e3cff */
[----:B------:R-:W-:-:S02]  /*0f90*/  SEL R2, R13, R2, !P4 ;  /* 0x000000020d027207 */ /* 0x000fc40006000000 */
[----:B------:R-:W-:Y:S02]  /*0fa0*/  ISETP.GE.AND P0, PT, R19, RZ, PT ;  /* 0x000000ff1300720c */ /* 0x000fe40003f06270 */
[----:B------:R-:W-:Y:S02]  /*0fb0*/  LOP3.LUT R19, R5, UR61, RZ, 0x3c, !PT ;  /* 0x0000003d05137c12 */ /* 0x000fe4000f8e3cff */
[----:B------:R-:W-:Y:S01]  /*0fc0*/  PLOP3.LUT P3, PT, PT, PT, UP1, 0x40, 0x4 ;  /* 0x000000000004781c */ /* 0x000fe20003f6e818 */
[----:B------:R-:W-:Y:S01]  /*0fd0*/  @!P2 VIADD R17, R17, -UR12 ;  /* 0x8000000c1111ac36 */ /* 0x000fe20008000000 */
[----:B------:R-:W-:Y:S02]  /*0fe0*/  @!P2 IADD3 R14, PT, PT, R14, 0x1, RZ ;  /* 0x000000010e0ea810 */ /* 0x000fe40007ffe0ff */
[----:B------:R-:W-:Y:S02]  /*0ff0*/  @P6 IADD3 R18, PT, PT, R18, 0x1, RZ ;  /* 0x0000000112126810 */ /* 0x000fe40007ffe0ff */
[----:B------:R-:W-:-:S02]  /*1000*/  ISETP.GE.AND P6, PT, R19, RZ, PT ;  /* 0x000000ff1300720c */ /* 0x000fc40003fc6270 */
[----:B------:R-:W-:Y:S02]  /*1010*/  SEL R26, R2, RZ, !P3 ;  /* 0x000000ff021a7207 */ /* 0x000fe40005800000 */
[----:B------:R-:W-:Y:S02]  /*1020*/  @!P0 IADD3 R18, PT, PT, -R18, RZ, RZ ;  /* 0x000000ff12128210 */ /* 0x000fe40007ffe1ff */
[----:B------:R-:W-:Y:S01]  /*1030*/  ISETP.GE.U32.AND P0, PT, R17, UR12, PT ;  /* 0x0000000c11007c0c */ /* 0x000fe2000bf06070 */
[----:B------:R-:W-:Y:S01]  /*1040*/  IMAD.MOV R17, RZ, RZ, -R2 ;  /* 0x000000ffff117224 */ /* 0x000fe200078e0a02 */
[----:B------:R-:W-:Y:S01]  /*1050*/  SEL R18, R7, R18, !P5 ;  /* 0x0000001207127207 */ /* 0x000fe20006800000 */
[----:B------:R-:W-:Y:S02]  /*1060*/  IMAD R15, R26, UR46, R15 ;  /* 0x0000002e1a0f7c24 */ /* 0x000fe4000f8e020f */
[----:B------:R-:W-:Y:S01]  /*1070*/  IMAD R2, R17, UR61, R4 ;  /* 0x0000003d11027c24 */ /* 0x000fe2000f8e0204 */
[----:B------:R-:W-:Y:S01]  /*1080*/  IADD3 R28, PT, PT, -R18, RZ, RZ ;  /* 0x000000ff121c7210 */ /* 0x000fe20007ffe1ff */
[----:B------:R-:W-:Y:S01]  /*1090*/  @!P6 IMAD.MOV R16, RZ, RZ, -R16 ;  /* 0x000000ffff10e224 */ /* 0x000fe200078e0a10 */
[----:B------:R-:W-:-:S03]  /*10a0*/  LOP3.LUT R17, R3, UR61, RZ, 0x3c, !PT ;  /* 0x0000003d03117c12 */ /* 0x000fc6000f8e3cff */
[----:B------:R-:W-:Y:S01]  /*10b0*/  IMAD R28, R28, UR59, R11 ;  /* 0x0000003b1c1c7c24 */ /* 0x000fe2000f8e020b */
[----:B------:R-:W-:Y:S01]  /*10c0*/  SEL R4, R13, R16, !P4 ;  /* 0x000000100d047207 */ /* 0x000fe20006000000 */
[----:B------:R-:W-:Y:S01]  /*10d0*/  @P0 VIADD R14, R14, 0x1 ;  /* 0x000000010e0e0836 */ /* 0x000fe20000000000 */
[----:B------:R-:W-:Y:S02]  /*10e0*/  ISETP.GE.AND P3, PT, R17, RZ, PT ;  /* 0x000000ff1100720c */ /* 0x000fe40003f66270 */
[----:B------:R-:W-:Y:S02]  /*10f0*/  IABS R19, R28 ;  /* 0x0000001c00137213 */ /* 0x000fe40000000000 */
[----:B------:R-:W-:-:S03]  /*1100*/  IADD3 R16, PT, PT, -R4, RZ, RZ ;  /* 0x000000ff04107210 */ /* 0x000fc60007ffe1ff */
[----:B------:R-:W-:-:S04]  /*1110*/  IMAD.HI.U32 R17, R19, UR9, RZ ;  /* 0x0000000913117c27 */ /* 0x000fc8000f8e00ff */
[----:B------:R-:W-:Y:S02]  /*1120*/  IMAD.MOV R26, RZ, RZ, -R17 ;  /* 0x000000ffff1a7224 */ /* 0x000fe400078e0a11 */
[----:B------:R-:W-:Y:S02]  /*1130*/  IMAD R16, R16, UR61, R5 ;  /* 0x0000003d10107c24 */ /* 0x000fe4000f8e0205 */
[----:B------:R-:W-:Y:S02]  /*1140*/  IMAD R5, R26, UR10, R19 ;  /* 0x0000000a1a057c24 */ /* 0x000fe4000f8e0213 */
[----:B------:R-:W-:-:S03]  /*1150*/  @!P3 IMAD.MOV R14, RZ, RZ, -R14 ;  /* 0x000000ffff0eb224 */ /* 0x000fc600078e0a0e */
[----:B------:R-:W-:Y:S02]  /*1160*/  ISETP.LT.U32.AND P6, PT, R5, UR10, PT ;  /* 0x0000000a05007c0c */ /* 0x000fe4000bfc1070 */
[----:B------:R-:W-:-:S11]  /*1170*/  SEL R14, R13, R14, !P4 ;  /* 0x0000000e0d0e7207 */ /* 0x000fd60006000000 */
[----:B------:R-:W-:Y:S01]  /*1180*/  @!P6 IADD3 R5, PT, PT, R5, -UR10, RZ ;  /* 0x8000000a0505ec10 */ /* 0x000fe2000fffe0ff */
[----:B------:R-:W-:-:S03]  /*1190*/  @!P6 VIADD R17, R17, 0x1 ;  /* 0x000000011111e836 */ /* 0x000fc60000000000 */
[----:B------:R-:W-:Y:S02]  /*11a0*/  ISETP.GE.U32.AND P6, PT, R5, UR10, PT ;  /* 0x0000000a05007c0c */ /* 0x000fe4000bfc6070 */
[----:B------:R-:W-:-:S11]  /*11b0*/  LOP3.LUT R5, R28, UR60, RZ, 0x3c, !PT ;  /* 0x0000003c1c057c12 */ /* 0x000fd6000f8e3cff */
[----:B------:R-:W-:Y:S01]  /*11c0*/  @P6 VIADD R17, R17, 0x1 ;  /* 0x0000000111116836 */ /* 0x000fe20000000000 */
[----:B------:R-:W-:-:S13]  /*11d0*/  ISETP.GE.AND P6, PT, R5, RZ, PT ;  /* 0x000000ff0500720c */ /* 0x000fda0003fc6270 */
[----:B------:R-:W-:Y:S01]  /*11e0*/  @!P6 IMAD.MOV R17, RZ, RZ, -R17 ;  /* 0x000000ffff11e224 */ /* 0x000fe200078e0a11 */
[----:B------:R-:W-:-:S04]  /*11f0*/  PLOP3.LUT P6, PT, PT, PT, UP0, 0x40, 0x4 ;  /* 0x000000000004781c */ /* 0x000fc80003fce808 */
[----:B------:R-:W-:Y:S02]  /*1200*/  SEL R26, R0, R17, !P1 ;  /* 0x00000011001a7207 */ /* 0x000fe40004800000 */
[----:B------:R-:W-:Y:S02]  /*1210*/  SEL R18, R18, RZ, !P6 ;  /* 0x000000ff12127207 */ /* 0x000fe40007000000 */
[----:B------:R-:W-:Y:S02]  /*1220*/  IADD3 R17, PT, PT, -R26, RZ, RZ ;  /* 0x000000ff1a117210 */ /* 0x000fe40007ffe1ff */
[----:B------:R-:W-:Y:S01]  /*1230*/  PLOP3.LUT P6, PT, PT, PT, UP2, 0x40, 0x4 ;  /* 0x000000000004781c */ /* 0x000fe20003fce828 */
[----:B------:R-:W-:Y:S02]  /*1240*/  IMAD R5, R18, UR44, RZ ;  /* 0x0000002c12057c24 */ /* 0x000fe4000f8e02ff */
[----:B------:R-:W-:Y:S01]  /*1250*/  IMAD R17, R17, UR60, R28 ;  /* 0x0000003c11117c24 */ /* 0x000fe2000f8e021c */
[----:B------:R-:W-:-:S02]  /*1260*/  SEL R18, R26, RZ, !P6 ;  /* 0x000000ff1a127207 */ /* 0x000fc40007000000 */
[----:B------:R-:W-:Y:S02]  /*1270*/  PLOP3.LUT P6, PT, PT, PT, UP1, 0x40, 0x4 ;  /* 0x000000000004781c */ /* 0x000fe40003fce818 */
[----:B------:R-:W-:Y:S01]  /*1280*/  IABS R19, R17 ;  /* 0x0000001100137213 */ /* 0x000fe20000000000 */
[----:B------:R-:W-:-:S04]  /*1290*/  IMAD R18, R18, UR45, R5 ;  /* 0x0000002d12127c24 */ /* 0x000fc8000f8e0205 */
[----:B------:R-:W-:-:S04]  /*12a0*/  IMAD.HI.U32 R26, R19, UR5, RZ ;  /* 0x00000005131a7c27 */ /* 0x000fc8000f8e00ff */
[----:B------:R-:W-:-:S04]  /*12b0*/  IMAD.MOV R28, RZ, RZ, -R26 ;  /* 0x000000ffff1c7224 */ /* 0x000fc800078e0a1a */
[----:B------:R-:W-:Y:S01]  /*12c0*/  IMAD R5, R28, UR12, R19 ;  /* 0x0000000c1c057c24 */ /* 0x000fe2000f8e0213 */
[----:B------:R-:W-:Y:S01]  /*12d0*/  SEL R19, R4, RZ, !P6 ;  /* 0x000000ff04137207 */ /* 0x000fe20007000000 */
[----:B------:R-:W-:Y:S01]  /*12e0*/  IMAD.MOV R28, RZ, RZ, -R14 ;  /* 0x000000ffff1c7224 */ /* 0x000fe200078e0a0e */
[----:B------:R-:W-:Y:S02]  /*12f0*/  SHF.R.S64 R4, RZ, 0x1e, R11 ;  /* 0x0000001eff047819 */ /* 0x000fe4000000100b */
[----:B------:R-:W-:Y:S01]  /*1300*/  ISETP.LT.U32.AND P6, PT, R5, UR12, PT ;  /* 0x0000000c05007c0c */ /* 0x000fe2000bfc1070 */
[----:B------:R-:W-:Y:S01]  /*1310*/  IMAD R10, R19, UR46, R10 ;  /* 0x0000002e130a7c24 */ /* 0x000fe2000f8e020a */
[----:B------:R-:W-:-:S11]  /*1320*/  IADD3 R4, P0, PT, R4, UR48, RZ ;  /* 0x0000003004047c10 */ /* 0x000fd6000ff1e0ff */
[----:B------:R-:W-:Y:S01]  /*1330*/  @!P6 VIADD R5, R5, -UR12 ;  /* 0x8000000c0505ec36 */ /* 0x000fe20008000000 */
[----:B------:R-:W-:-:S04]  /*1340*/  @!P6 IADD3 R26, PT, PT, R26, 0x1, RZ ;  /* 0x000000011a1ae810 */ /* 0x000fc80007ffe0ff */
[----:B------:R-:W-:Y:S02]  /*1350*/  ISETP.GE.U32.AND P2, PT, R5, UR12, PT ;  /* 0x0000000c05007c0c */ /* 0x000fe4000bf46070 */
[----:B------:R-:W-:-:S04]  /*1360*/  LOP3.LUT R5, R17, UR61, RZ, 0x3c, !PT ;  /* 0x0000003d11057c12 */ /* 0x000fc8000f8e3cff */
[----:B------:R-:W-:Y:S02]  /*1370*/  ISETP.GE.AND P3, PT, R5, RZ, PT ;  /* 0x000000ff0500720c */ /* 0x000fe40003f66270 */
[----:B------:R-:W-:Y:S02]  /*1380*/  LEA.HI.X.SX32 R5, R11, UR49, 0x2, P0 ;  /* 0x000000310b057c11 */ /* 0x000fe400080f16ff */
[----:B------:R-:W-:-:S03]  /*1390*/  IADD3 R11, PT, PT, R12, 0x80, RZ ;  /* 0x000000800c0b7810 */ /* 0x000fc60007ffe0ff */
[----:B------:R-:W-:Y:S01]  /*13a0*/  @P2 VIADD R26, R26, 0x1 ;  /* 0x000000011a1a2836 */ /* 0x000fe20000000000 */
[----:B------:R-:W-:Y:S01]  /*13b0*/  PLOP3.LUT P0, PT, PT, PT, UP1, 0x40, 0x4 ;  /* 0x000000000004781c */ /* 0x000fe20003f0e818 */
[----:B------:R0:W4:Y:S01]  /*13c0*/  LDG.E R5, desc[UR14][R4.64] ;  /* 0x0000000e04057981 */ /* 0x000122000c1e1900 */
[----:B------:R-:W-:Y:S01]  /*13d0*/  IABS R27, R11 ;  /* 0x0000000b001b7213 */ /* 0x000fe20000000000 */
[----:B------:R-:W-:Y:S01]  /*13e0*/  IMAD R3, R28, UR61, R3 ;  /* 0x0000003d1c037c24 */ /* 0x000fe2000f8e0203 */
[----:B------:R-:W-:Y:S01]  /*13f0*/  SEL R19, R14, RZ, !P0 ;  /* 0x000000ff0e137207 */ /* 0x000fe20004000000 */
[----:B------:R-:W-:Y:S01]  /*1400*/  @!P3 IMAD.MOV R26, RZ, RZ, -R26 ;  /* 0x000000ffff1ab224 */ /* 0x000fe200078e0a1a */
[----:B------:R-:W-:Y:S01]  /*1410*/  UISETP.NE.U32.AND UP3, UPT, UR38, 0x1, UPT ;  /* 0x000000012600788c */ /* 0x000fe2000bf65070 */
[----:B------:R-:W-:-:S03]  /*1420*/  IMAD.HI.U32 R14, R27, UR7, RZ ;  /* 0x000000071b0e7c27 */ /* 0x000fc6000f8e00ff */
[----:B------:R-:W-:Y:S01]  /*1430*/  SEL R26, R13, R26, !P4 ;  /* 0x0000001a0d1a7207 */ /* 0x000fe20006000000 */
[----:B------:R-:W-:Y:S01]  /*1440*/  UISETP.NE.AND.EX UP3, UPT, UR39, URZ, UPT, UP3 ;  /* 0x000000ff2700728c */ /* 0x000fe2000bf65330 */
[----:B------:R-:W-:Y:S01]  /*1450*/  IADD3 R28, PT, PT, -R14, RZ, RZ ;  /* 0x000000ff0e1c7210 */ /* 0x000fe20007ffe1ff */
[----:B------:R-:W-:Y:S02]  /*1460*/  IMAD R8, R19, UR46, R8 ;  /* 0x0000002e13087c24 */ /* 0x000fe4000f8e0208 */
[----:B0-----:R-:W-:-:S04]  /*1470*/  IMAD.MOV R4, RZ, RZ, -R26 ;  /* 0x000000ffff047224 */ /* 0x001fc800078e0a1a */
[----:B------:R-:W-:Y:S02]  /*1480*/  IMAD R4, R4, UR61, R17 ;  /* 0x0000003d04047c24 */ /* 0x000fe4000f8e0211 */
[----:B------:R-:W-:-:S05]  /*1490*/  IMAD R17, R28, UR11, R27 ;  /* 0x0000000b1c117c24 */ /* 0x000fca000f8e021b */
[----:B------:R-:W-:-:S13]  /*14a0*/  ISETP.LT.U32.AND P2, PT, R17, UR11, PT ;  /* 0x0000000b11007c0c */ /* 0x000fda000bf41070 */
[----:B------:R-:W-:Y:S02]  /*14b0*/  @!P2 VIADD R17, R17, -UR11 ;  /* 0x8000000b1111ac36 */ /* 0x000fe40008000000 */
[----:B------:R-:W-:-:S03]  /*14c0*/  @!P2 VIADD R14, R14, 0x1 ;  /* 0x000000010e0ea836 */ /* 0x000fc60000000000 */
[----:B------:R-:W-:Y:S02]  /*14d0*/  ISETP.GE.U32.AND P0, PT, R17, UR11, PT ;  /* 0x0000000b11007c0c */ /* 0x000fe4000bf06070 */
[----:B------:R-:W-:-:S04]  /*14e0*/  LOP3.LUT R17, R11, UR59, RZ, 0x3c, !PT ;  /* 0x0000003b0b117c12 */ /* 0x000fc8000f8e3cff */
        /* <DEDUP_REMOVED lines=8> */
[----:B------:R-:W-:-:S03]  /*1570*/  SEL R19, R16, RZ, !P0 ;  /* 0x000000ff10137207 */ /* 0x000fc60004000000 */
[----:B------:R-:W-:Y:S02]  /*1580*/  IMAD.MOV R14, RZ, RZ, -R27 ;  /* 0x000000ffff0e7224 */ /* 0x000fe400078e0a1b */
[----:B------:R-:W-:Y:S02]  /*1590*/  IMAD R16, R19, UR47, R10 ;  /* 0x0000002f13107c24 */ /* 0x000fe4000f8e020a */
[----:B------:R-:W-:-:S05]  /*15a0*/  IMAD R29, R14, UR59, R11 ;  /* 0x0000003b0e1d7c24 */ /* 0x000fca000f8e020b */
[----:B------:R-:W-:-:S04]  /*15b0*/  IABS R14, R29 ;  /* 0x0000001d000e7213 */ /* 0x000fc80000000000 */
[----:B------:R-:W-:-:S05]  /*15c0*/  MOV R26, R14 ;  /* 0x0000000e001a7202 */ /* 0x000fca0000000f00 */
        /* <DEDUP_REMOVED lines=10> */
[----:B------:R-:W-:-:S05]  /*1670*/  PLOP3.LUT P0, PT, PT, PT, UP0, 0x40, 0x4 ;  /* 0x000000000004781c */ /* 0x000fca0003f0e808 */
[----:B------:R-:W-:-:S05]  /*1680*/  @!P3 IMAD.MOV R14, RZ, RZ, -R14 ;  /* 0x000000ffff0eb224 */ /* 0x000fca00078e0a0e */
[----:B------:R-:W-:-:S04]  /*1690*/  SEL R14, R0, R14, !P1 ;  /* 0x0000000e000e7207 */ /* 0x000fc80004800000 */
[----:B------:R-:W-:-:S05]  /*16a0*/  IADD3 R10, PT, PT, -R14, RZ, RZ ;  /* 0x000000ff0e0a7210 */ /* 0x000fca0007ffe1ff */
[----:B------:R-:W-:Y:S01]  /*16b0*/  IMAD R29, R10, UR60, R29 ;  /* 0x0000003c0a1d7c24 */ /* 0x000fe2000f8e021d */
[----:B------:R-:W-:Y:S02]  /*16c0*/  SEL R10, R27, RZ, !P0 ;  /* 0x000000ff1b0a7207 */ /* 0x000fe40004000000 */
[----:B------:R-:W-:Y:S02]  /*16d0*/  PLOP3.LUT P0, PT, PT, PT, UP2, 0x40, 0x4 ;  /* 0x000000000004781c */ /* 0x000fe40003f0e828 */
[----:B------:R-:W-:Y:S01]  /*16e0*/  IABS R18, R29 ;  /* 0x0000001d00127213 */ /* 0x000fe20000000000 */
[----:B------:R-:W-:Y:S01]  /*16f0*/  IMAD R19, R10, UR44, RZ ;  /* 0x0000002c0a137c24 */ /* 0x000fe2000f8e02ff */
[----:B------:R-:W-:-:S03]  /*1700*/  SEL R10, R14, RZ, !P0 ;  /* 0x000000ff0e0a7207 */ /* 0x000fc60004000000 */
[----:B------:R-:W-:-:S04]  /*1710*/  IMAD.HI.U32 R14, R18, UR5, RZ ;  /* 0x00000005120e7c27 */ /* 0x000fc8000f8e00ff */
        /* <DEDUP_REMOVED lines=11> */
[----:B------:R-:W-:-:S04]  /*17d0*/  IADD3 R10, P0, PT, R10, UR48, RZ ;  /* 0x000000300a0a7c10 */ /* 0x000fc8000ff1e0ff */
[----:B------:R-:W-:Y:S01]  /*17e0*/  LEA.HI.X.SX32 R11, R11, UR49, 0x2, P0 ;  /* 0x000000310b0b7c11 */ /* 0x000fe200080f16ff */
[----:B------:R-:W-:Y:S01]  /*17f0*/  @!P3 IMAD.MOV R14, RZ, RZ, -R14 ;  /* 0x000000ffff0eb224 */ /* 0x000fe200078e0a0e */
[----:B------:R-:W-:-:S04]  /*1800*/  PLOP3.LUT P0, PT, PT, PT, UP1, 0x40, 0x4 ;  /* 0x000000000004781c */ /* 0x000fc80003f0e818 */
[----:B------:R-:W-:Y:S02]  /*1810*/  SEL R18, R13, R14, !P4 ;  /* 0x0000000e0d127207 */ /* 0x000fe40006000000 */
[----:B------:R0:W5:Y:S02]  /*1820*/  LDG.E R14, desc[UR14][R10.64] ;  /* 0x0000000e0a0e7981 */ /* 0x000164000c1e1900 */
[C---:B------:R-:W-:Y:S02]  /*1830*/  IADD3 R26, PT, PT, -R18.reuse, RZ, RZ ;  /* 0x000000ff121a7210 */ /* 0x040fe40007ffe1ff */
[----:B------:R-:W-:Y:S02]  /*1840*/  SEL R18, R18, RZ, !P0 ;  /* 0x000000ff12127207 */ /* 0x000fe40004000000 */
[----:B------:R-:W-:Y:S01]  /*1850*/  PLOP3.LUT P0, PT, PT, PT, UP3, 0x40, 0x4 ;  /* 0x000000000004781c */ /* 0x000fe20003f0e838 */
[----:B------:R-:W-:Y:S02]  /*1860*/  IMAD R26, R26, UR61, R29 ;  /* 0x0000003d1a1a7c24 */ /* 0x000fe4000f8e021d */
[----:B------:R-:W-:Y:S01]  /*1870*/  IMAD R27, R18, UR46, R19 ;  /* 0x0000002e121b7c24 */ /* 0x000fe2000f8e0213 */
[----:B------:R-:W-:Y:S01]  /*1880*/  SEL R3, R3, RZ, !P0 ;  /* 0x000000ff03037207 */ /* 0x000fe20004000000 */
[----:B------:R-:W-:Y:S01]  /*1890*/  VIADD R18, R12, 0xa0 ;  /* 0x000000a00c127836 */ /* 0x000fe20000000000 */
[----:B0-----:R-:W-:-:S03]  /*18a0*/  IADD3 R10, P0, PT, R16, UR50, RZ ;  /* 0x00000032100a7c10 */ /* 0x001fc6000ff1e0ff */
[----:B------:R-:W-:Y:S01]  /*18b0*/  IMAD R19, R3, UR47, R8 ;  /* 0x0000002f03137c24 */ /* 0x000fe2000f8e0208 */
[----:B------:R-:W-:Y:S02]  /*18c0*/  IABS R28, R18 ;  /* 0x00000012001c7213 */ /* 0x000fe40000000000 */
[----:B------:R-:W-:-:S03]  /*18d0*/  LEA.HI.X.SX32 R11, R16, UR51, 0x1, P0 ;  /* 0x00000033100b7c11 */ /* 0x000fc600080f0eff */
[----:B------:R-:W-:Y:S02]  /*18e0*/  IMAD.HI.U32 R8, R28, UR7, RZ ;  /* 0x000000071c087c27 */ /* 0x000fe4000f8e00ff */
[----:B------:R0:W2:Y:S01]  /*18f0*/  LDG.E.U8 R3, desc[UR14][R10.64] ;  /* 0x0000000e0a037981 */ /* 0x0000a2000c1e1100 */
[----:B------:R-:W-:Y:S01]  /*1900*/  R2UR UR16, R20 ;  /* 0x00000000141072ca */ /* 0x000fe200000e0000 */
[----:B------:R-:W-:Y:S01]  /*1910*/  IMAD.MOV R29, RZ, RZ, -R8 ;  /* 0x000000ffff1d7224 */ /* 0x000fe200078e0a08 */
[----:B------:R-:W-:-:S03]  /*1920*/  R2UR UR17, R21 ;  /* 0x00000000151172ca */ /* 0x000fc600000e0000 */
[----:B------:R-:W-:-:S05]  /*1930*/  IMAD R16, R29, UR11, R28 ;  /* 0x0000000b1d107c24 */ /* 0x000fca000f8e021c */
[----:B------:R-:W-:-:S13]  /*1940*/  ISETP.LT.U32.AND P3, PT, R16, UR11, PT ;  /* 0x0000000b10007c0c */ /* 0x000fda000bf61070 */
[----:B------:R-:W-:Y:S01]  /*1950*/  @!P3 IADD3 R16, PT, PT, R16, -UR11, RZ ;  /* 0x8000000b1010bc10 */ /* 0x000fe2000fffe0ff */
[----:B------:R-:W-:Y:S01]  /*1960*/  @!P3 VIADD R8, R8, 0x1 ;  /* 0x000000010808b836 */ /* 0x000fe20000000000 */
[----:B------:R-:W-:Y:S02]  /*1970*/  PLOP3.LUT P3, PT, PT, PT, UP3, 0x40, 0x4 ;  /* 0x000000000004781c */ /* 0x000fe40003f6e838 */
[----:B------:R-:W-:Y:S02]  /*1980*/  ISETP.GE.U32.AND P2, PT, R16, UR11, PT ;  /* 0x0000000b10007c0c */ /* 0x000fe4000bf46070 */
[----:B------:R-:W-:Y:S02]  /*1990*/  LOP3.LUT R16, R18, UR59, RZ, 0x3c, !PT ;  /* 0x0000003b12107c12 */ /* 0x000fe4000f8e3cff */
[----:B------:R-:W-:Y:S02]  /*19a0*/  SEL R26, R26, RZ, !P3 ;  /* 0x000000ff1a1a7207 */ /* 0x000fe40005800000 */
[----:B------:R-:W-:-:S03]  /*19b0*/  ISETP.GE.AND P0, PT, R16, RZ, PT ;  /* 0x000000ff1000720c */ /* 0x000fc60003f06270 */
[----:B------:R-:W-:-:S04]  /*19c0*/  IMAD R27, R26, UR47, R27 ;  /* 0x0000002f1a1b7c24 */ /* 0x000fc8000f8e021b */
[----:B------:R-:W-:Y:S01]  /*19d0*/  @P2 VIADD R8, R8, 0x1 ;  /* 0x0000000108082836 */ /* 0x000fe20000000000 */
[----:B------:R-:W-:-:S04]  /*19e0*/  PLOP3.LUT P2, PT, PT, PT, UP3, 0x40, 0x4 ;  /* 0x000000000004781c */ /* 0x000fc80003f4e838 */
[----:B------:R-:W-:Y:S02]  /*19f0*/  SEL R4, R4, RZ, !P2 ;  /* 0x000000ff04047207 */ /* 0x000fe40005000000 */
[----:B------:R-:W-:Y:S02]  /*1a00*/  @!P0 IADD3 R8, PT, PT, -R8, RZ, RZ ;  /* 0x000000ff08088210 */ /* 0x000fe40007ffe1ff */
[----:B0-----:R-:W-:Y:S01]  /*1a10*/  IADD3 R10, P0, PT, R19, UR50, RZ ;  /* 0x00000032130a7c10 */ /* 0x001fe2000ff1e0ff */
[----:B------:R-:W-:Y:S01]  /*1a20*/  IMAD R4, R4, UR47, R17 ;  /* 0x0000002f04047c24 */ /* 0x000fe2000f8e0211 */
[----:B------:R-:W-:Y:S02]  /*1a30*/  SEL R8, R7, R8, !P5 ;  /* 0x0000000807087207 */ /* 0x000fe40006800000 */
[----:B------:R-:W-:Y:S02]  /*1a40*/  LEA.HI.X.SX32 R11, R19, UR51, 0x1, P0 ;  /* 0x00000033130b7c11 */ /* 0x000fe400080f0eff */
[----:B------:R-:W-:Y:S01]  /*1a50*/  IADD3 R16, P0, PT, R4, UR50, RZ ;  /* 0x0000003204107c10 */ /* 0x000fe2000ff1e0ff */
[----:B------:R-:W-:-:S02]  /*1a60*/  IMAD.MOV R17, RZ, RZ, -R8 ;  /* 0x000000ffff117224 */ /* 0x000fc400078e0a08 */
[----:B------:R0:W3:Y:S02]  /*1a70*/  LDG.E.U8 R10, desc[UR14][R10.64] ;  /* 0x0000000e0a0a7981 */ /* 0x0000e4000c1e1100 */
[----:B------:R-:W-:Y:S01]  /*1a80*/  IMAD R30, R17, UR59, R18 ;  /* 0x0000003b111e7c24 */ /* 0x000fe2000f8e0212 */
[----:B------:R-:W-:-:S05]  /*1a90*/  LEA.HI.X.SX32 R17, R4, UR51, 0x1, P0 ;  /* 0x0000003304117c11 */ /* 0x000fca00080f0eff */
[----:B------:R-:W4:Y:S01]  /*1aa0*/  LDG.E.U8 R4, desc[UR16][R16.64] ;  /* 0x0000001010047981 */ /* 0x000f22000c1e1100 */
[----:B------:R-:W-:-:S05]  /*1ab0*/  IABS R28, R30 ;  /* 0x0000001e001c7213 */ /* 0x000fca0000000000 */
[----:B------:R-:W-:-:S04]  /*1ac0*/  IMAD.HI.U32 R19, R28, UR9, RZ ;  /* 0x000000091c137c27 */ /* 0x000fc8000f8e00ff */
[----:B------:R-:W-:-:S04]  /*1ad0*/  IMAD.MOV R29, RZ, RZ, -R19 ;  /* 0x000000ffff1d7224 */ /* 0x000fc800078e0a13 */
[----:B------:R-:W-:-:S05]  /*1ae0*/  IMAD R28, R29, UR10, R28 ;  /* 0x0000000a1d1c7c24 */ /* 0x000fca000f8e021c */
[----:B------:R-:W-:Y:S02]  /*1af0*/  ISETP.LT.U32.AND P2, PT, R28, UR10, PT ;  /* 0x0000000a1c007c0c */ /* 0x000fe4000bf41070 */
[----:B------:R-:W-:-:S04]  /*1b00*/  IADD3 R26, P0, PT, R27, UR50, RZ ;  /* 0x000000321b1a7c10 */ /* 0x000fc8000ff1e0ff */
[----:B------:R-:W-:Y:S02]  /*1b10*/  LEA.HI.X.SX32 R27, R27, UR51, 0x1, P0 ;  /* 0x000000331b1b7c11 */ /* 0x000fe400080f0eff */
[----:B0-----:R-:W-:-:S03]  /*1b20*/  LOP3.LUT R11, R30, UR60, RZ, 0x3c, !PT ;  /* 0x0000003c1e0b7c12 */ /* 0x001fc6000f8e3cff */
[----:B------:R0:W5:Y:S02]  /*1b30*/  LDG.E.U8 R26, desc[UR14][R26.64] ;  /* 0x0000000e1a1a7981 */ /* 0x000164000c1e1100 */
[----:B------:R-:W-:-:S04]  /*1b40*/  @!P2 IADD3 R28, PT, PT, R28, -UR10, RZ ;  /* 0x8000000a1c1cac10 */ /* 0x000fc8000fffe0ff */
        /* <DEDUP_REMOVED lines=9> */
[----:B0-----:R-:W-:Y:S01]  /*1be0*/  IMAD R27, R11, UR60, R30 ;  /* 0x0000003c0b1b7c24 */ /* 0x001fe2000f8e021e */
[----:B------:R-:W-:-:S04]  /*1bf0*/  PLOP3.LUT P0, PT, PT, PT, UP2, 0x40, 0x4 ;  /* 0x000000000004781c */ /* 0x000fc80003f0e828 */
[----:B------:R-:W-:Y:S01]  /*1c00*/  IABS R17, R27 ;  /* 0x0000001b00117213 */ /* 0x000fe20000000000 */
[----:B------:R-:W-:Y:S01]  /*1c10*/  IMAD R16, R8, UR44, RZ ;  /* 0x0000002c08107c24 */ /* 0x000fe2000f8e02ff */
        /* <DEDUP_REMOVED lines=14> */
[----:B------:R-:W-:-:S04]  /*1d00*/  @!P3 IADD3 R8, PT, PT, -R8, RZ, RZ ;  /* 0x000000ff0808b210 */ /* 0x000fc80007ffe1ff */
[----:B------:R-:W-:Y:S01]  /*1d10*/  SEL R11, R13, R8, !P4 ;  /* 0x000000080d0b7207 */ /* 0x000fe20006000000 */
[----:B------:R-:W-:Y:S01]  /*1d20*/  VIADD R29, R12, 0xc0 ;  /* 0x000000c00c1d7836 */ /* 0x000fe20000000000 */
[----:B------:R-:W-:-:S03]  /*1d30*/  LEA.HI.X.SX32 R17, R18, UR49, 0x2, P0 ;  /* 0x0000003112117c11 */ /* 0x000fc600080f16ff */
[----:B------:R-:W-:Y:S02]  /*1d40*/  IMAD.MOV R18, RZ, RZ, -R11 ;  /* 0x000000ffff127224 */ /* 0x000fe400078e0a0b */
[----:B------:R0:W5:Y:S02]  /*1d50*/  LDG.E R8, desc[UR14][R16.64] ;  /* 0x0000000e10087981 */ /* 0x000164000c1e1900 */
[----:B------:R-:W-:Y:S01]  /*1d60*/  IMAD R18, R18, UR61, R27 ;  /* 0x0000003d12127c24 */ /* 0x000fe2000f8e021b */
[----:B------:R-:W-:-:S05]  /*1d70*/  IABS R27, R29 ;  /* 0x0000001d001b7213 */ /* 0x000fca0000000000 */
        /* <DEDUP_REMOVED lines=28> */
[----:B------:R-:W-:-:S04]  /*1f40*/  IMAD.HI.U32 R2, R11, UR9, RZ ;  /* 0x000000090b027c27 */ /* 0x000fc8000f8e00ff */
[----:B------:R-:W-:Y:S01]  /*1f50*/  IMAD.MOV R16, RZ, RZ, -R2 ;  /* 0x000000ffff107224 */ /* 0x000fe200078e0a02 */
[----:B--2---:R-:W-:-:S03]  /*1f60*/  ISETP.NE.AND P0, PT, R3, RZ, PT ;  /* 0x000000ff0300720c */ /* 0x004fc60003f05270 */
        /* <DEDUP_REMOVED lines=9> */
[----:B------:R-:W-:-:S05]  /*2000*/  @!P3 IMAD.MOV R2, RZ, RZ, -R2 ;  /* 0x000000ffff02b224 */ /* 0x000fca00078e0a02 */
[----:B------:R-:W-:Y:S02]  /*2010*/  SEL R3, R0, R2, !P1 ;  /* 0x0000000200037207 */ /* 0x000fe40004800000 */
[----:B---3--:R-:W-:Y:S02]  /*2020*/  ISETP.NE.AND P2, PT, R10, RZ, PT ;  /* 0x000000ff0a00720c */ /* 0x008fe40003f45270 */
[----:B------:R-:W1:Y:S01]  /*2030*/  LDC.64 R10, c[0x0][0x3f0] ;  /* 0x0000fc00ff0a7b82 */ /* 0x000e620000000a00 */
[----:B------:R-:W-:-:S05]  /*2040*/  IADD3 R2, PT, PT, -R3, RZ, RZ ;  /* 0x000000ff03027210 */ /* 0x000fca0007ffe1ff */
[----:B------:R-:W-:Y:S01]  /*2050*/  IMAD R2, R2, UR60, R17 ;  /* 0x0000003c02027c24 */ /* 0x000fe2000f8e0211 */
[----:B----4-:R-:W-:-:S04]  /*2060*/  ISETP.NE.AND P0, PT, R4, RZ, PT ;  /* 0x000000ff0400720c */ /* 0x010fc80003f05270 */
[----:B------:R-:W-:-:S05]  /*2070*/  IABS R16, R2 ;  /* 0x0000000200107213 */ /* 0x000fca0000000000 */
[----:B------:R-:W-:Y:S01]  /*2080*/  IMAD.HI.U32 R4, R16, UR5, RZ ;  /* 0x0000000510047c27 */ /* 0x000fe2000f8e00ff */
[----:B-1----:R-:W-:-:S03]  /*2090*/  R2UR UR4, R11 ;  /* 0x000000000b0472ca */ /* 0x002fc600000e0000 */
[----:B------:R-:W-:-:S04]  /*20a0*/  IMAD.MOV R11, RZ, RZ, -R4 ;  /* 0x000000ffff0b7224 */ /* 0x000fc800078e0a04 */
[----:B------:R-:W-:-:S05]  /*20b0*/  IMAD R11, R11, UR12, R16 ;  /* 0x0000000c0b0b7c24 */ /* 0x000fca000f8e0210 */
[----:B------:R-:W-:Y:S02]  /*20c0*/  ISETP.LT.U32.AND P3, PT, R11, UR12, PT ;  /* 0x0000000c0b007c0c */ /* 0x000fe4000bf61070 */
[----:B------:R-:W-:Y:S02]  /*20d0*/  SHF.R.S64 R16, RZ, 0x1e, R29 ;  /* 0x0000001eff107819 */ /* 0x000fe4000000101d */
[----:B0-----:R-:W-:Y:S02]  /*20e0*/  P2R R19, PR, RZ, 0x1 ;  /* 0x00000001ff137803 */ /* 0x001fe40000000000 */
[----:B------:R-:W-:Y:S02]  /*20f0*/  IADD3 R16, P0, PT, R16, UR48, RZ ;  /* 0x0000003010107c10 */ /* 0x000fe4000ff1e0ff */
[----:B------:R-:W-:-:S05]  /*2100*/  P2R R28, PR, RZ, 0x4 ;  /* 0x00000004ff1c7803 */ /* 0x000fca0000000000 */
[----:B------:R-:W-:Y:S01]  /*2110*/  @!P3 VIADD R11, R11, -UR12 ;  /* 0x8000000c0b0bbc36 */ /* 0x000fe20008000000 */
[----:B------:R-:W-:Y:S02]  /*2120*/  LEA.HI.X.SX32 R17, R29, UR49, 0x2, P0 ;  /* 0x000000311d117c11 */ /* 0x000fe400080f16ff */
[----:B------:R-:W-:Y:S02]  /*2130*/  LOP3.LUT R29, R2, UR61, RZ, 0x3c, !PT ;  /* 0x0000003d021d7c12 */ /* 0x000fe4000f8e3cff */
[----:B------:R-:W-:Y:S02]  /*2140*/  ISETP.GE.U32.AND P2, PT, R11, UR12, PT ;  /* 0x0000000c0b007c0c */ /* 0x000fe4000bf46070 */
[----:B------:R-:W-:Y:S02]  /*2150*/  IADD3 R11, PT, PT, R12, 0xe0, RZ ;  /* 0x000000e00c0b7810 */ /* 0x000fe40007ffe0ff */
[----:B------:R-:W-:Y:S02]  /*2160*/  ISETP.GE.AND P0, PT, R29, RZ, PT ;  /* 0x000000ff1d00720c */ /* 0x000fe40003f06270 */
[----:B------:R-:W-:-:S02]  /*2170*/  IABS R29, R11 ;  /* 0x0000000b001d7213 */ /* 0x000fc40000000000 */
        /* <DEDUP_REMOVED lines=9> */
[----:B------:R-:W-:Y:S02]  /*2210*/  LOP3.LUT R29, R11, UR59, RZ, 0x3c, !PT ;  /* 0x0000003b0b1d7c12 */ /* 0x000fe4000f8e3cff */
[----:B------:R-:W-:-:S09]  /*2220*/  @!P3 IADD3 R4, PT, PT, R4, 0x1, RZ ;  /* 0x000000010404b810 */ /* 0x000fd20007ffe0ff */
[----:B------:R-:W-:Y:S01]  /*2230*/  @P6 VIADD R26, R26, 0x1 ;  /* 0x000000011a1a6836 */ /* 0x000fe20000000000 */
[----:B------:R-:W-:Y:S01]  /*2240*/  ISETP.GE.AND P6, PT, R29, RZ, PT ;  /* 0x000000ff1d00720c */ /* 0x000fe20003fc6270 */
[----:B------:R-:W-:Y:S01]  /*2250*/  @P2 VIADD R4, R4, 0x1 ;  /* 0x0000000104042836 */ /* 0x000fe20000000000 */
[----:B------:R-:W-:Y:S02]  /*2260*/  PLOP3.LUT P3, PT, PT, PT, UP0, 0x40, 0x4 ;  /* 0x000000000004781c */ /* 0x000fe40003f6e808 */
[----:B------:R-:W-:Y:S01]  /*2270*/  PLOP3.LUT P2, PT, PT, PT, UP2, 0x40, 0x4 ;  /* 0x000000000004781c */ /* 0x000fe20003f4e828 */
[----:B------:R-:W-:Y:S01]  /*2280*/  @!P0 IMAD.MOV R4, RZ, RZ, -R4 ;  /* 0x000000ffff048224 */ /* 0x000fe200078e0a04 */
[----:B------:R-:W-:Y:S02]  /*2290*/  SEL R30, R30, RZ, !P3 ;  /* 0x000000ff1e1e7207 */ /* 0x000fe40005800000 */
[----:B------:R-:W-:-:S05]  /*22a0*/  SEL R3, R3, RZ, !P2 ;  /* 0x000000ff03037207 */ /* 0x000fca0005000000 */
[----:B------:R-:W-:Y:S01]  /*22b0*/  @!P6 IMAD.MOV R26, RZ, RZ, -R26 ;  /* 0x000000ffff1ae224 */ /* 0x000fe200078e0a1a */
[----:B------:R-:W-:Y:S01]  /*22c0*/  SEL R4, R13, R4, !P4 ;  /* 0x000000040d047207 */ /* 0x000fe20006000000 */
[----:B------:R-:W-:Y:S01]  /*22d0*/  IMAD R30, R30, UR44, RZ ;  /* 0x0000002c1e1e7c24 */ /* 0x000fe2000f8e02ff */
[----:B------:R-:W-:Y:S02]  /*22e0*/  PLOP3.LUT P0, PT, PT, PT, UP1, 0x40, 0x4 ;  /* 0x000000000004781c */ /* 0x000fe40003f0e818 */
[----:B------:R-:W-:Y:S01]  /*22f0*/  SEL R26, R7, R26, !P5 ;  /* 0x0000001a071a7207 */ /* 0x000fe20006800000 */
[----:B------:R-:W-:Y:S01]  /*2300*/  IMAD R30, R3, UR45, R30 ;  /* 0x0000002d031e7c24 */ /* 0x000fe2000f8e021e */
[C---:B------:R-:W-:Y:S02]  /*2310*/  SEL R3, R4.reuse, RZ, !P0 ;  /* 0x000000ff04037207 */ /* 0x040fe40004000000 */
[----:B------:R-:W-:Y:S01]  /*2320*/  IADD3 R29, PT, PT, -R4, RZ, RZ ;  /* 0x000000ff041d7210 */ /* 0x000fe20007ffe1ff */
[----:B------:R-:W-:-:S04]  /*2330*/  IMAD.MOV R4, RZ, RZ, -R26 ;  /* 0x000000ffff047224 */ /* 0x000fc800078e0a1a */
[----:B------:R-:W-:Y:S02]  /*2340*/  IMAD R32, R4, UR59, R11 ;  /* 0x0000003b04207c24 */ /* 0x000fe4000f8e020b */
[----:B------:R-:W-:-:S03]  /*2350*/  IMAD R2, R29, UR61, R2 ;  /* 0x0000003d1d027c24 */ /* 0x000fc6000f8e0202 */
        /* <DEDUP_REMOVED lines=11> */
[----:B------:R-:W-:-:S04]  /*2410*/  PLOP3.LUT P0, PT, PT, PT, UP3, 0x40, 0x4 ;  /* 0x000000000004781c */ /* 0x000fc80003f0e838 */
[----:B------:R-:W-:Y:S02]  /*2420*/  SEL R2, R2, RZ, !P0 ;  /* 0x000000ff02027207 */ /* 0x000fe40004000000 */
[----:B------:R-:W-:Y:S02]  /*2430*/  ISETP.GE.AND P0, PT, R30, RZ, PT ;  /* 0x000000ff1e00720c */ /* 0x000fe40003f06270 */
[----:B------:R-:W-:Y:S01]  /*2440*/  MOV R29, R4 ;  /* 0x00000004001d7202 */ /* 0x000fe20000000f00 */
[----:B------:R-:W-:Y:S01]  /*2450*/  IMAD R3, R2, UR47, R3 ;  /* 0x0000002f02037c24 */ /* 0x000fe2000f8e0203 */
[----:B------:R-:W2:Y:S09]  /*2460*/  LDG.E R4, desc[UR14][R16.64] ;  /* 0x0000000e10047981 */ /* 0x000eb2000c1e1900 */
        /* <DEDUP_REMOVED lines=15> */
[----:B------:R-:W-:Y:S01]  /*2560*/  ISETP.GE.AND P3, PT, R2, RZ, PT ;  /* 0x000000ff0200720c */ /* 0x000fe20003f66270 */
[----:B------:R-:W-:Y:S01]  /*2570*/  @!P0 VIADD R29, R29, 0x1 ;  /* 0x000000011d1d8836 */ /* 0x000fe20000000000 */
[----:B------:R-:W-:-:S04]  /*2580*/  PLOP3.LUT P0, PT, PT, PT, UP0, 0x40, 0x4 ;  /* 0x000000000004781c */ /* 0x000fc80003f0e808 */
[----:B------:R-:W-:-:S05]  /*2590*/  SEL R26, R26, RZ, !P0 ;  /* 0x000000ff1a1a7207 */ /* 0x000fca0004000000 */
[----:B------:R-:W-:Y:S02]  /*25a0*/  @P2 IADD3 R29, PT, PT, R29, 0x1, RZ ;  /* 0x000000011d1d2810 */ /* 0x000fe40007ffe0ff */
        /* <DEDUP_REMOVED lines=9> */
[----:B------:R-:W-:Y:S01]  /*2640*/  IMAD R3, R3, UR46, R26 ;  /* 0x0000002e03037c24 */ /* 0x000fe2000f8e021a */
[----:B------:R-:W-:Y:S01]  /*2650*/  IADD3 R26, PT, PT, R12, 0x100, RZ ;  /* 0x000001000c1a7810 */ /* 0x000fe20007ffe0ff */
[----:B------:R-:W-:Y:S01]  /*2660*/  IMAD.MOV R2, RZ, RZ, -R29 ;  /* 0x000000ffff027224 */ /* 0x000fe200078e0a1d */
[----:B------:R-:W-:Y:S02]  /*2670*/  IADD3 R16, P6, PT, R16, UR48, RZ ;  /* 0x0000003010107c10 */ /* 0x000fe4000ffde0ff */
[----:B------:R-:W-:Y:S02]  /*2680*/  IABS R29, R26 ;  /* 0x0000001a001d7213 */ /* 0x000fe40000000000 */
[----:B------:R-:W-:-:S03]  /*2690*/  LEA.HI.X.SX32 R17, R11, UR49, 0x2, P6 ;  /* 0x000000310b117c11 */ /* 0x000fc6000b0f16ff */
[----:B------:R-:W-:-:S04]  /*26a0*/  IMAD.HI.U32 R11, R29, UR7, RZ ;  /* 0x000000071d0b7c27 */ /* 0x000fc8000f8e00ff */
        /* <DEDUP_REMOVED lines=11> */
[----:B------:R-:W-:Y:S01]  /*2760*/  ISETP.GE.AND P0, PT, R29, RZ, PT ;  /* 0x000000ff1d00720c */ /* 0x000fe20003f06270 */
[----:B------:R-:W-:Y:S02]  /*2770*/  IMAD.MOV.U32 R30, RZ, RZ, R11 ;  /* 0x000000ffff1e7224 */ /* 0x000fe400078e000b */
[----:B------:R-:W-:Y:S01]  /*2780*/  IMAD R3, R2, UR47, R3 ;  /* 0x0000002f02037c24 */ /* 0x000fe2000f8e0203 */
[----:B------:R-:W4:Y:S09]  /*2790*/  LDG.E R11, desc[UR14][R16.64] ;  /* 0x0000000e100b7981 */ /* 0x000f32000c1e1900 */
[----:B------:R-:W-:-:S04]  /*27a0*/  @!P0 IADD3 R30, PT, PT, -R30, RZ, RZ ;  /* 0x000000ff1e1e8210 */ /* 0x000fc80007ffe1ff */
[----:B------:R-:W-:-:S05]  /*27b0*/  SEL R32, R7, R30, !P5 ;  /* 0x0000001e07207207 */ /* 0x000fca0006800000 */
[----:B------:R-:W-:-:S04]  /*27c0*/  IMAD.MOV R29, RZ, RZ, -R32 ;  /* 0x000000ffff1d7224 */ /* 0x000fc800078e0a20 */
        /* <DEDUP_REMOVED lines=8> */
[----:B------:R0:W5:-:S12]  /*2850*/  LDG.E.U8 R34, desc[UR14][R2.64] ;  /* 0x0000000e02227981 */ /* 0x000158000c1e1100 */
[----:B------:R-:W-:Y:S01]  /*2860*/  @!P0 IADD3 R30, PT, PT, R30, -UR10, RZ ;  /* 0x8000000a1e1e8c10 */ /* 0x000fe2000fffe0ff */
[----:B------:R-:W-:-:S03]  /*2870*/  @!P0 VIADD R29, R29, 0x1 ;  /* 0x000000011d1d8836 */ /* 0x000fc60000000000 */
[----:B------:R-:W-:Y:S02]  /*2880*/  ISETP.GE.U32.AND P0, PT, R30, UR10, PT ;  /* 0x0000000a1e007c0c */ /* 0x000fe4000bf06070 */
[----:B0-----:R-:W-:-:S11]  /*2890*/  LOP3.LUT R2, R37, UR60, RZ, 0x3c, !PT ;  /* 0x0000003c25027c12 */ /* 0x001fd6000f8e3cff */
[----:B------:R-:W-:Y:S01]  /*28a0*/  @P0 VIADD R29, R29, 0x1 ;  /* 0x000000011d1d0836 */ /* 0x000fe20000000000 */
[----:B------:R-:W-:-:S13]  /*28b0*/  ISETP.GE.AND P0, PT, R2, RZ, PT ;  /* 0x000000ff0200720c */ /* 0x000fda0003f06270 */
[----:B------:R-:W-:-:S04]  /*28c0*/  @!P0 IADD3 R29, PT, PT, -R29, RZ, RZ ;  /* 0x000000ff1d1d8210 */ /* 0x000fc80007ffe1ff */
        /* <DEDUP_REMOVED lines=39> */
[----:B------:R-:W4:Y:S03]  /*2b40*/  LDG.E R26, desc[UR14][R16.64] ;  /* 0x0000000e101a7981 */ /* 0x000f26000c1e1900 */
        /* <DEDUP_REMOVED lines=60> */
[----:B------:R-:W-:Y:S01]  /*2f10*/  IABS R36, R39 ;  /* 0x0000002700247213 */ /* 0x000fe20000000000 */
[----:B------:R0:W4:Y:S01]  /*2f20*/  LDG.E R29, desc[UR14][R16.64] ;  /* 0x0000000e101d7981 */ /* 0x000122000c1e1900 */
[----:B------:R-:W-:Y:S02]  /*2f30*/  LEA.HI.X.SX32 R3, R3, UR51, 0x1, P0 ;  /* 0x0000003303037c11 */ /* 0x000fe400080f0eff */
[----:B------:R-:W-:Y:S01]  /*2f40*/  ISETP.NE.AND P0, PT, R18, RZ, PT ;  /* 0x000000ff1200720c */ /* 0x000fe20003f05270 */
[----:B------:R-:W-:-:S02]  /*2f50*/  IMAD.HI.U32 R18, R36, UR7, RZ ;  /* 0x0000000724127c27 */ /* 0x000fc4000f8e00ff */
[----:B------:R1:W4:Y:S02]  /*2f60*/  LDG.E.U8 R32, desc[UR14][R2.64] ;  /* 0x0000000e02207981 */ /* 0x000324000c1e1100 */
[----:B------:R-:W-:-:S04]  /*2f70*/  IMAD.MOV R37, RZ, RZ, -R18 ;  /* 0x000000ffff257224 */ /* 0x000fc800078e0a12 */
[----:B0-----:R-:W-:Y:S01]  /*2f80*/  IMAD R16, R37, UR11, R36 ;  /* 0x0000000b25107c24 */ /* 0x001fe2000f8e0224 */
        /* <DEDUP_REMOVED lines=117> */
[----:B------:R-:W-:Y:S01]  /*36e0*/  VIADD R17, R12, 0x140 ;  /* 0x000001400c117836 */ /* 0x000fe20000000000 */
[----:B-----5:R-:W-:-:S04]  /*36f0*/  ISETP.NE.AND P3, PT, R34, RZ, PT ;  /* 0x000000ff2200720c */ /* 0x020fc80003f65270 */
[----:B------:R-:W-:Y:S02]  /*3700*/  SHF.R.S64 R16, RZ, 0x1e, R17 ;  /* 0x0000001eff107819 */ /* 0x000fe40000001011 */
[----:B------:R-:W-:Y:S02]  /*3710*/  P2R R34, PR, RZ, 0x8 ;  /* 0x00000008ff227803 */ /* 0x000fe40000000000 */
[----:B------:R-:W-:Y:S02]  /*3720*/  IADD3 R16, P0, PT, R16, UR48, RZ ;  /* 0x0000003010107c10 */ /* 0x000fe4000ff1e0ff */
[----:B------:R-:W-:Y:S02]  /*3730*/  ISETP.NE.AND P3, PT, R31, RZ, PT ;  /* 0x000000ff1f00720c */ /* 0x000fe40003f65270 */
[----:B------:R-:W-:Y:S02]  /*3740*/  LEA.HI.X.SX32 R17, R17, UR49, 0x2, P0 ;  /* 0x0000003111117c11 */ /* 0x000fe400080f16ff */
[----:B------:R-:W-:-:S02]  /*3750*/  IADD3 R18, P0, PT, R38, UR50, RZ ;  /* 0x0000003226127c10 */ /* 0x000fc4000ff1e0ff */
[----:B------:R-:W-:Y:S01]  /*3760*/  P2R R36, PR, RZ, 0x8 ;  /* 0x00000008ff247803 */ /* 0x000fe20000000000 */
[----:B------:R1:W5:Y:S01]  /*3770*/  LDG.E R31, desc[UR14][R16.64] ;  /* 0x0000000e101f7981 */ /* 0x000362000c1e1900 */
[----:B------:R-:W-:Y:S02]  /*3780*/  ISETP.NE.AND P3, PT, R19, RZ, PT ;  /* 0x000000ff1300720c */ /* 0x000fe40003f65270 */
[----:B------:R-:W-:Y:S02]  /*3790*/  LEA.HI.X.SX32 R19, R38, UR51, 0x1, P0 ;  /* 0x0000003326137c11 */ /* 0x000fe400080f0eff */
[----:B0-----:R-:W-:-:S04]  /*37a0*/  IADD3 R2, P0, PT, R15, UR50, RZ ;  /* 0x000000320f027c10 */ /* 0x001fc8000ff1e0ff */
[----:B------:R-:W-:Y:S01]  /*37b0*/  LEA.HI.X.SX32 R3, R15, UR51, 0x1, P0 ;  /* 0x000000330f037c11 */ /* 0x000fe200080f0eff */
[----:B------:R0:W5:Y:S04]  /*37c0*/  LDG.E.U8 R19, desc[UR14][R18.64] ;  /* 0x0000000e12137981 */ /* 0x000168000c1e1100 */
[----:B------:R2:W4:Y:S01]  /*37d0*/  LDG.E.U8 R2, desc[UR14][R2.64] ;  /* 0x0000000e02027981 */ /* 0x000522000c1e1100 */
[----:B------:R-:W-:-:S04]  /*37e0*/  SHF.R.S64 R15, RZ, 0x1e, R12 ;  /* 0x0000001eff0f7819 */ /* 0x000fc8000000100c */
[----:B-1----:R-:W-:-:S04]  /*37f0*/  IADD3 R16, P0, PT, R15, UR48, RZ ;  /* 0x000000300f107c10 */ /* 0x002fc8000ff1e0ff */
[----:B------:R-:W-:-:S06]  /*3800*/  LEA.HI.X.SX32 R17, R12, UR49, 0x2, P0 ;  /* 0x000000310c117c11 */ /* 0x000fcc00080f16ff */
[----:B------:R1:W5:Y:S01]  /*3810*/  LDG.E R17, desc[UR14][R16.64] ;  /* 0x0000000e10117981 */ /* 0x000362000c1e1900 */
[----:B------:R-:W-:-:S04]  /*3820*/  IADD3 R15, PT, PT, R12, 0x180, RZ ;  /* 0x000001800c0f7810 */ /* 0x000fc80007ffe0ff */
[----:B0-----:R-:W-:Y:S02]  /*3830*/  IABS R18, R15 ;  /* 0x0000000f00127213 */ /* 0x001fe40000000000 */
[----:B------:R-:W-:-:S03]  /*3840*/  IABS R41, UR59 ;  /* 0x0000003b00297c13 */ /* 0x000fc60008000000 */
[----:B--2---:R-:W-:-:S04]  /*3850*/  IMAD.HI.U32 R3, R18, UR7, RZ ;  /* 0x0000000712037c27 */ /* 0x004fc8000f8e00ff */
[----:B------:R-:W-:-:S04]  /*3860*/  IMAD.MOV R39, RZ, RZ, -R3 ;  /* 0x000000ffff277224 */ /* 0x000fc800078e0a03 */
[----:B------:R-:W-:-:S05]  /*3870*/  IMAD R18, R41, R39, R18 ;  /* 0x0000002729127224 */ /* 0x000fca00078e0212 */
[----:B------:R-:W-:-:S13]  /*3880*/  ISETP.GT.U32.AND P6, PT, R41, R18, PT ;  /* 0x000000122900720c */ /* 0x000fda0003fc4070 */
[----:B------:R-:W-:Y:S01]  /*3890*/  @!P6 IMAD.IADD R18, R18, 0x1, -R41 ;  /* 0x000000011212e824 */ /* 0x000fe200078e0a29 */
[----:B------:R-:W-:-:S04]  /*38a0*/  @!P6 IADD3 R3, PT, PT, R3, 0x1, RZ ;  /* 0x000000010303e810 */ /* 0x000fc80007ffe0ff */
[----:B------:R-:W-:Y:S02]  /*38b0*/  ISETP.GE.U32.AND P6, PT, R18, R41, PT ;  /* 0x000000291200720c */ /* 0x000fe40003fc6070 */
        /* <DEDUP_REMOVED lines=8> */
[----:B------:R-:W-:Y:S01]  /*3940*/  IMAD.HI.U32 R3, R16, UR9, RZ ;  /* 0x0000000910037c27 */ /* 0x000fe2000f8e00ff */
[----:B------:R-:W-:-:S03]  /*3950*/  IADD3 R12, PT, PT, R12, 0x160, RZ ;  /* 0x000001600c0c7810 */ /* 0x000fc60007ffe0ff */
[----:B------:R-:W-:Y:S01]  /*3960*/  FMUL R5, R5, UR4 ;  /* 0x0000000405057c20 */ /* 0x000fe20008400000 */
[----:B------:R-:W-:Y:S02]  /*3970*/  ISETP.NE.AND P2, PT, R30, RZ, PT ;  /* 0x000000ff1e00720c */ /* 0x000fe40003f45270 */
[----:B---3--:R-:W-:Y:S01]  /*3980*/  ISETP.NE.AND P5, PT, R37, RZ, PT ;  /* 0x000000ff2500720c */ /* 0x008fe20003fa5270 */
        /* <DEDUP_REMOVED lines=25> */
[----:B----4-:R-:W-:Y:S02]  /*3b20*/  ISETP.NE.AND P1, PT, R2, RZ, PT ;  /* 0x000000ff0200720c */ /* 0x010fe40003f25270 */
[----:B------:R-:W-:Y:S02]  /*3b30*/  SHF.R.S64 R2, RZ, 0x1e, R12 ;  /* 0x0000001eff027819 */ /* 0x000fe4000000100c */
[----:B------:R-:W-:Y:S02]  /*3b40*/  SEL R13, R13, R3, !P4 ;  /* 0x000000030d0d7207 */ /* 0x000fe40006000000 */
[----:B------:R-:W-:-:S04]  /*3b50*/  IADD3 R2, P4, PT, R2, UR48, RZ ;  /* 0x0000003002027c10 */ /* 0x000fc8000ff9e0ff */
[----:B------:R-:W-:Y:S02]  /*3b60*/  LEA.HI.X.SX32 R3, R12, UR49, 0x2, P4 ;  /* 0x000000310c037c11 */ /* 0x000fe4000a0f16ff */
[----:B------:R-:W-:Y:S02]  /*3b70*/  PLOP3.LUT P4, PT, PT, PT, UP0, 0x40, 0x4 ;  /* 0x000000000004781c */ /* 0x000fe40003f8e808 */
[----:B------:R-:W-:Y:S02]  /*3b80*/  ISETP.NE.AND P6, PT, R28, RZ, PT ;  /* 0x000000ff1c00720c */ /* 0x000fe40003fc5270 */
[----:B------:R-:W-:Y:S02]  /*3b90*/  SEL R12, R7, RZ, !P4 ;  /* 0x000000ff070c7207 */ /* 0x000fe40006000000 */
[----:B------:R-:W-:Y:S02]  /*3ba0*/  PLOP3.LUT P4, PT, PT, PT, UP2, 0x40, 0x4 ;  /* 0x000000000004781c */ /* 0x000fe40003f8e828 */
[----:B------:R-:W-:Y:S01]  /*3bb0*/  FSEL R28, R5, R10, P3 ;  /* 0x0000000a051c7208 */ /* 0x000fe20001800000 */
[----:B------:R-:W-:Y:S01]  /*3bc0*/  FMUL R5, R14, UR4 ;  /* 0x000000040e057c20 */ /* 0x000fe20008400000 */
[----:B------:R-:W-:Y:S01]  /*3bd0*/  ISETP.NE.AND P3, PT, R36, RZ, PT ;  /* 0x000000ff2400720c */ /* 0x000fe20003f65270 */
[----:B------:R-:W-:Y:S01]  /*3be0*/  IMAD.MOV R7, RZ, RZ, -R13 ;  /* 0x000000ffff077224 */ /* 0x000fe200078e0a0d */
[----:B------:R-:W-:-:S02]  /*3bf0*/  SEL R30, R16, RZ, !P4 ;  /* 0x000000ff101e7207 */ /* 0x000fc40006000000 */
[----:B------:R-:W-:Y:S02]  /*3c00*/  PLOP3.LUT P4, PT, PT, PT, UP1, 0x40, 0x4 ;  /* 0x000000000004781c */ /* 0x000fe40003f8e818 */
[----:B------:R-:W-:Y:S01]  /*3c10*/  FSEL R18, R5, R10, P3 ;  /* 0x0000000a05127208 */ /* 0x000fe20001800000 */
[----:B------:R-:W-:Y:S01]  /*3c20*/  IMAD R5, R12, UR44, RZ ;  /* 0x0000002c0c057c24 */ /* 0x000fe2000f8e02ff */
[----:B------:R-:W-:Y:S01]  /*3c30*/  SEL R13, R13, RZ, !P4 ;  /* 0x000000ff0d0d7207 */ /* 0x000fe20006000000 */
[----:B------:R-:W-:Y:S01]  /*3c40*/  IMAD R0, R7, UR61, R0 ;  /* 0x0000003d07007c24 */ /* 0x000fe2000f8e0200 */
[----:B------:R-:W-:Y:S01]  /*3c50*/  PLOP3.LUT P4, PT, PT, PT, UP3, 0x40, 0x4 ;  /* 0x000000000004781c */ /* 0x000fe20003f8e838 */
[----:B------:R-:W-:Y:S02]  /*3c60*/  IMAD R30, R30, UR45, R5 ;  /* 0x0000002d1e1e7c24 */ /* 0x000fe4000f8e0205 */
[----:B-----5:R-:W-:Y:S01]  /*3c70*/  FMUL R17, R17, UR4 ;  /* 0x0000000411117c20 */ /* 0x020fe20008400000 */
[----:B------:R-:W-:-:S02]  /*3c80*/  SHF.R.S64 R12, RZ, 0x1e, R15 ;  /* 0x0000001eff0c7819 */ /* 0x000fc4000000100f */
[----:B------:R-:W-:Y:S01]  /*3c90*/  SEL R0, R0, RZ, !P4 ;  /* 0x000000ff00007207 */ /* 0x000fe20006000000 */
[----:B------:R-:W-:Y:S01]  /*3ca0*/  IMAD R13, R13, UR46, R30 ;  /* 0x0000002e0d0d7c24 */ /* 0x000fe2000f8e021e */
[----:B------:R-:W-:Y:S02]  /*3cb0*/  ISETP.NE.AND P0, PT, R32, RZ, PT ;  /* 0x000000ff2000720c */ /* 0x000fe40003f05270 */
[----:B------:R-:W-:Y:S01]  /*3cc0*/  FSEL R32, R17, R10, P1 ;  /* 0x0000000a11207208 */ /* 0x000fe20000800000 */
[----:B------:R-:W-:Y:S01]  /*3cd0*/  IMAD R0, R0, UR47, R13 ;  /* 0x0000002f00007c24 */ /* 0x000fe2000f8e020d */
[----:B------:R-:W-:Y:S02]  /*3ce0*/  IADD3 R12, P1, PT, R12, UR48, RZ ;  /* 0x000000300c0c7c10 */ /* 0x000fe4000ff3e0ff */
[----:B------:R-:W-:Y:S02]  /*3cf0*/  R2UR UR6, R20 ;  /* 0x00000000140672ca */ /* 0x000fe400000e0000 */
[----:B------:R-:W-:-:S02]  /*3d00*/  R2UR UR7, R21 ;  /* 0x00000000150772ca */ /* 0x000fc400000e0000 */
[----:B------:R-:W-:Y:S02]  /*3d10*/  LEA.HI.X.SX32 R13, R15, UR49, 0x2, P1 ;  /* 0x000000310f0d7c11 */ /* 0x000fe400088f16ff */
[----:B------:R-:W-:-:S04]  /*3d20*/  IADD3 R14, P1, PT, R0, UR50, RZ ;  /* 0x00000032000e7c10 */ /* 0x000fc8000ff3e0ff */
[----:B------:R-:W-:-:S05]  /*3d30*/  LEA.HI.X.SX32 R15, R0, UR51, 0x1, P1 ;  /* 0x00000033000f7c11 */ /* 0x000fca00088f0eff */
[----:B------:R-:W2:Y:S04]  /*3d40*/  LDG.E.U8 R14, desc[UR6][R14.64] ;  /* 0x000000060e0e7981 */ /* 0x000ea8000c1e1100 */
[----:B------:R0:W3:Y:S04]  /*3d50*/  LDG.E R2, desc[UR6][R2.64] ;  /* 0x0000000602027981 */ /* 0x0000e8000c1e1900 */
[----:B------:R-:W4:Y:S01]  /*3d60*/  LDG.E R12, desc[UR6][R12.64] ;  /* 0x000000060c0c7981 */ /* 0x000f22000c1e1900 */
[----:B------:R-:W-:Y:S01]  /*3d70*/  FMUL R7, R6, UR4 ;  /* 0x0000000406077c20 */ /* 0x000fe20008400000 */
[----:B------:R-:W-:Y:S01]  /*3d80*/  ISETP.NE.AND P4, PT, R27, RZ, PT ;  /* 0x000000ff1b00720c */ /* 0x000fe20003f85270 */
[----:B------:R-:W-:Y:S01]  /*3d90*/  FMUL R9, R9, UR4 ;  /* 0x0000000409097c20 */ /* 0x000fe20008400000 */
[----:B------:R-:W-:-:S02]  /*3da0*/  FMNMX R5, R32, -INF , !PT ;  /* 0xff80000020057809 */ /* 0x000fc40007800000 */
[-C--:B------:R-:W-:Y:S02]  /*3db0*/  FSEL R6, R7, R10.reuse, P4 ;  /* 0x0000000a07067208 */ /* 0x080fe40002000000 */
[----:B------:R-:W-:Y:S02]  /*3dc0*/  FSEL R16, R9, R10, P6 ;  /* 0x0000000a09107208 */ /* 0x000fe40003000000 */
[----:B------:R-:W-:-:S04]  /*3dd0*/  FMNMX R5, R5, R6, !PT ;  /* 0x0000000605057209 */ /* 0x000fc80007800000 */
[----:B------:R-:W-:Y:S01]  /*3de0*/  FMNMX R7, R5, R16, !PT ;  /* 0x0000001005077209 */ /* 0x000fe20007800000 */
[----:B------:R-:W-:Y:S01]  /*3df0*/  FMUL R5, R8, UR4 ;  /* 0x0000000408057c20 */ /* 0x000fe20008400000 */
[----:B------:R-:W-:Y:S02]  /*3e00*/  ISETP.NE.AND P4, PT, R35, RZ, PT ;  /* 0x000000ff2300720c */ /* 0x000fe40003f85270 */
        /* <DEDUP_REMOVED lines=9> */
[----:B0-----:R-:W-:Y:S01]  /*3ea0*/  FMUL R3, R26, UR4 ;  /* 0x000000041a037c20 */ /* 0x001fe20008400000 */
[----:B------:R-:W-:Y:S02]  /*3eb0*/  FSEL R26, R11, R10, P3 ;  /* 0x0000000a0b1a7208 */ /* 0x000fe40001800000 */
[----:B------:R-:W-:Y:S01]  /*3ec0*/  FMNMX R9, R9, R30, !PT ;  /* 0x0000001e09097209 */ /* 0x000fe20007800000 */
[----:B------:R-:W-:Y:S01]  /*3ed0*/  FMUL R29, R29, UR4 ;  /* 0x000000041d1d7c20 */ /* 0x000fe20008400000 */
        /* <DEDUP_REMOVED lines=45> */
[----:B------:R-:W-:Y:S01]  /*41b0*/  FADD R10, R10, -R5 ;  /* 0x800000050a0a7221 */ /* 0x000fe20000000000 */
[----:B------:R-:W-:Y:S01]  /*41c0*/  FFMA R3, R32, 1.4426950216293334961, -R3 ;  /* 0x3fb8aa3b20037823 */ /* 0x000fe20000000803 */
[----:B------:R-:W-:Y:S01]  /*41d0*/  FFMA.RM R5, R2, R9, 12582913 ;  /* 0x4b40000102057423 */ /* 0x000fe20000004009 */
[----:B------:R-:W-:Y:S01]  /*41e0*/  FFMA.SAT R4, R16, R11, 0.5 ;  /* 0x3f00000010047423 */ /* 0x000fe2000000200b */
[----:B------:R-:W-:-:S02]  /*41f0*/  IMAD.SHL.U32 R0, R0, 0x800000, RZ ;  /* 0x0080000000007824 */ /* 0x000fc400078e00ff */
[----:B------:R-:W-:Y:S01]  /*4200*/  FFMA R32, R32, 1.925963033500011079e-08, R3 ;  /* 0x32a5706020207823 */ /* 0x000fe20000000003 */
[----:B------:R-:W-:Y:S01]  /*4210*/  FADD R3, R5, -12583039 ;  /* 0xcb40007f05037421 */ /* 0x000fe20000000000 */
[----:B------:R-:W-:Y:S01]  /*4220*/  FFMA.RM R2, R4, R9, 12582913 ;  /* 0x4b40000104027423 */ /* 0x000fe20000004009 */
[-C--:B------:R-:W-:Y:S01]  /*4230*/  FFMA.SAT R4, R28, R11.reuse, 0.5 ;  /* 0x3f0000001c047423 */ /* 0x080fe2000000200b */
[----:B------:R-:W-:Y:S01]  /*4240*/  FFMA.SAT R12, R8, R11, 0.5 ;  /* 0x3f000000080c7423 */ /* 0x000fe2000000200b */
[----:B------:R-:W-:Y:S01]  /*4250*/  FFMA R3, R6, 1.4426950216293334961, -R3 ;  /* 0x3fb8aa3b06037823 */ /* 0x000fe20000000803 */
[C---:B------:R-:W-:Y:S01]  /*4260*/  FADD R7, R2.reuse, -12583039 ;  /* 0xcb40007f02077421 */ /* 0x040fe20000000000 */
[----:B------:R-:W-:Y:S02]  /*4270*/  SHF.L.U32 R2, R2, 0x17, RZ ;  /* 0x0000001702027819 */ /* 0x000fe400000006ff */
[----:B------:R-:W-:Y:S01]  /*4280*/  FFMA R6, R6, 1.925963033500011079e-08, R3 ;  /* 0x32a5706006067823 */ /* 0x000fe20000000003 */
[----:B------:R-:W-:Y:S01]  /*4290*/  FFMA.RM R3, R4, R9, 12582913 ;  /* 0x4b40000104037423 */ /* 0x000fe20000004009 */
[----:B------:R-:W-:Y:S01]  /*42a0*/  FFMA R7, R16, 1.4426950216293334961, -R7 ;  /* 0x3fb8aa3b10077823 */ /* 0x000fe20000000807 */
[----:B------:R-:W-:-:S02]  /*42b0*/  FFMA.SAT R4, R18, R11, 0.5 ;  /* 0x3f00000012047423 */ /* 0x000fc4000000200b */
[C---:B------:R-:W-:Y:S01]  /*42c0*/  FADD R13, R3.reuse, -12583039 ;  /* 0xcb40007f030d7421 */ /* 0x040fe20000000000 */
[----:B------:R-:W-:Y:S01]  /*42d0*/  FFMA R16, R16, 1.925963033500011079e-08, R7 ;  /* 0x32a5706010107823 */ /* 0x000fe20000000007 */
[----:B------:R-:W-:Y:S01]  /*42e0*/  FFMA.RM R4, R4, R9, 12582913 ;  /* 0x4b40000104047423 */ /* 0x000fe20000004009 */
[----:B------:R-:W0:Y:S01]  /*42f0*/  MUFU.EX2 R7, R32 ;  /* 0x0000002000077308 */ /* 0x000e220000000800 */
[----:B------:R-:W-:Y:S01]  /*4300*/  FFMA R13, R28, 1.4426950216293334961, -R13 ;  /* 0x3fb8aa3b1c0d7823 */ /* 0x000fe2000000080d */
[----:B------:R-:W-:Y:S02]  /*4310*/  IMAD.SHL.U32 R3, R3, 0x800000, RZ ;  /* 0x0080000003037824 */ /* 0x000fe400078e00ff */
[C---:B------:R-:W-:Y:S01]  /*4320*/  FADD R15, R4.reuse, -12583039 ;  /* 0xcb40007f040f7421 */ /* 0x040fe20000000000 */
[----:B------:R-:W-:Y:S02]  /*4330*/  IMAD.SHL.U32 R4, R4, 0x800000, RZ ;  /* 0x0080000004047824 */ /* 0x000fe400078e00ff */
[----:B------:R-:W-:Y:S01]  /*4340*/  FFMA R28, R28, 1.925963033500011079e-08, R13 ;  /* 0x32a570601c1c7823 */ /* 0x000fe2000000000d */
[C---:B------:R-:W-:Y:S01]  /*4350*/  FFMA R15, R18.reuse, 1.4426950216293334961, -R15 ;  /* 0x3fb8aa3b120f7823 */ /* 0x040fe2000000080f */
[----:B------:R1:W2:Y:S03]  /*4360*/  MUFU.EX2 R13, R6 ;  /* 0x00000006000d7308 */ /* 0x0002a60000000800 */
[----:B------:R-:W-:Y:S01]  /*4370*/  FFMA R15, R18, 1.925963033500011079e-08, R15 ;  /* 0x32a57060120f7823 */ /* 0x000fe2000000000f */
[----:B------:R-:W-:-:S04]  /*4380*/  FFMA.SAT R18, R10, R11, 0.5 ;  /* 0x3f0000000a127423 */ /* 0x000fc8000000200b */
[----:B------:R-:W3:Y:S01]  /*4390*/  MUFU.EX2 R28, R28 ;  /* 0x0000001c001c7308 */ /* 0x000ee20000000800 */
[----:B0-----:R-:W-:Y:S01]  /*43a0*/  FMUL R7, R0, R7 ;  /* 0x0000000700077220 */ /* 0x001fe20000400000 */
[----:B------:R-:W-:Y:S02]  /*43b0*/  IMAD.SHL.U32 R0, R5, 0x800000, RZ ;  /* 0x0080000005007824 */ /* 0x000fe400078e00ff */
[----:B------:R-:W-:Y:S01]  /*43c0*/  FFMA.RM R5, R12, R9, 12582913 ;  /* 0x4b4000010c057423 */ /* 0x000fe20000004009 */
[-C--:B-1----:R-:W-:Y:S01]  /*43d0*/  FFMA.SAT R6, R30, R11.reuse, 0.5 ;  /* 0x3f0000001e067423 */ /* 0x082fe2000000200b */
[----:B------:R-:W-:Y:S02]  /*43e0*/  FFMA.SAT R12, R34, R11, 0.5 ;  /* 0x3f000000220c7423 */ /* 0x000fe4000000200b */
[C---:B------:R-:W-:Y:S01]  /*43f0*/  FADD R17, R5.reuse, -12583039 ;  /* 0xcb40007f05117421 */ /* 0x040fe20000000000 */
[----:B------:R-:W-:Y:S01]  /*4400*/  FFMA.RM R6, R6, R9, 12582913 ;  /* 0x4b40000106067423 */ /* 0x000fe20000004009 */
[----:B--2---:R-:W-:Y:S01]  /*4410*/  FMUL R0, R0, R13 ;  /* 0x0000000d00007220 */ /* 0x004fe20000400000 */
[----:B------:R-:W0:Y:S01]  /*4420*/  MUFU.EX2 R15, R15 ;  /* 0x0000000f000f7308 */ /* 0x000e220000000800 */
[----:B------:R-:W-:Y:S01]  /*4430*/  FFMA R17, R8, 1.4426950216293334961, -R17 ;  /* 0x3fb8aa3b08117823 */ /* 0x000fe20000000811 */
[----:B------:R-:W-:Y:S01]  /*4440*/  FFMA.RM R12, R12, R9, 12582913 ;  /* 0x4b4000010c0c7423 */ /* 0x000fe20000004009 */
[----:B------:R-:W-:-:S02]  /*4450*/  SHF.L.U32 R5, R5, 0x17, RZ ;  /* 0x0000001705057819 */ /* 0x000fc400000006ff */
[----:B------:R-:W-:Y:S01]  /*4460*/  FFMA R17, R8, 1.925963033500011079e-08, R17 ;  /* 0x32a5706008117823 */ /* 0x000fe20000000011 */
[----:B------:R-:W-:Y:S01]  /*4470*/  FFMA.SAT R8, R26, R11, 0.5 ;  /* 0x3f0000001a087423 */ /* 0x000fe2000000200b */
[----:B---3--:R-:W-:Y:S01]  /*4480*/  FMUL R3, R3, R28 ;  /* 0x0000001c03037220 */ /* 0x008fe20000400000 */
[----:B------:R1:W2:Y:S02]  /*4490*/  MUFU.EX2 R13, R16 ;  /* 0x00000010000d7308 */ /* 0x0002a40000000800 */
[----:B------:R-:W-:-:S06]  /*44a0*/  FFMA.RM R8, R8, R9, 12582913 ;  /* 0x4b40000108087423 */ /* 0x000fcc0000004009 */
[----:B------:R-:W3:Y:S01]  /*44b0*/  MUFU.EX2 R14, R17 ;  /* 0x00000011000e7308 */ /* 0x000ee20000000800 */
[----:B0-----:R-:W-:Y:S01]  /*44c0*/  FMUL R4, R4, R15 ;  /* 0x0000000f04047220 */ /* 0x001fe20000400000 */
[----:B-1----:R-:W-:Y:S01]  /*44d0*/  FFMA.SAT R16, R36, R11, 0.5 ;  /* 0x3f00000024107423 */ /* 0x002fe2000000200b */
[----:B--2---:R-:W-:Y:S01]  /*44e0*/  FMUL R2, R2, R13 ;  /* 0x0000000d02027220 */ /* 0x004fe20000400000 */
[C---:B------:R-:W-:Y:S01]  /*44f0*/  FADD R13, R6.reuse, -12583039 ;  /* 0xcb40007f060d7421 */ /* 0x040fe20000000000 */
[----:B------:R-:W-:-:S03]  /*4500*/  IMAD.SHL.U32 R6, R6, 0x800000, RZ ;  /* 0x0080000006067824 */ /* 0x000fc600078e00ff */
[----:B------:R-:W-:Y:S01]  /*4510*/  FFMA R13, R30, 1.4426950216293334961, -R13 ;  /* 0x3fb8aa3b1e0d7823 */ /* 0x000fe2000000080d */
[----:B---3--:R-:W-:-:S03]  /*4520*/  FMUL R5, R5, R14 ;  /* 0x0000000e05057220 */ /* 0x008fc60000400000 */
[----:B------:R-:W-:Y:S01]  /*4530*/  FFMA R30, R30, 1.925963033500011079e-08, R13 ;  /* 0x32a570601e1e7823 */ /* 0x000fe2000000000d */
[----:B------:R-:W-:Y:S01]  /*4540*/  FADD R13, R8, -12583039 ;  /* 0xcb40007f080d7421 */ /* 0x000fe20000000000 */
[----:B------:R-:W-:Y:S01]  /*4550*/  FFMA.SAT R14, R40, R11, 0.5 ;  /* 0x3f000000280e7423 */ /* 0x000fe2000000200b */
[----:B------:R-:W-:Y:S01]  /*4560*/  IMAD.SHL.U32 R8, R8, 0x800000, RZ ;  /* 0x0080000008087824 */ /* 0x000fe200078e00ff */
[----:B------:R-:W0:Y:S01]  /*4570*/  MUFU.EX2 R15, R30 ;  /* 0x0000001e000f7308 */ /* 0x000e220000000800 */
[----:B------:R-:W-:-:S04]  /*4580*/  FFMA R13, R26, 1.4426950216293334961, -R13 ;  /* 0x3fb8aa3b1a0d7823 */ /* 0x000fc8000000080d */
[----:B------:R-:W-:Y:S01]  /*4590*/  FFMA R26, R26, 1.925963033500011079e-08, R13 ;  /* 0x32a570601a1a7823 */ /* 0x000fe2000000000d */
[----:B------:R-:W-:-:S04]  /*45a0*/  FADD R13, R12, -12583039 ;  /* 0xcb40007f0c0d7421 */ /* 0x000fc80000000000 */
[----:B------:R-:W-:-:S04]  /*45b0*/  FFMA R13, R34, 1.4426950216293334961, -R13 ;  /* 0x3fb8aa3b220d7823 */ /* 0x000fc8000000080d */
[----:B------:R-:W-:Y:S01]  /*45c0*/  FFMA R34, R34, 1.925963033500011079e-08, R13 ;  /* 0x32a5706022227823 */ /* 0x000fe2000000000d */
[----:B------:R-:W-:Y:S01]  /*45d0*/  FFMA.RM R13, R14, R9, 12582913 ;  /* 0x4b4000010e0d7423 */ /* 0x000fe20000004009 */
[----:B------:R-:W-:Y:S01]  /*45e0*/  FFMA.SAT R14, R38, R11, 0.5 ;  /* 0x3f000000260e7423 */ /* 0x000fe2000000200b */
[----:B0-----:R-:W-:Y:S01]  /*45f0*/  FMUL R6, R6, R15 ;  /* 0x0000000f06067220 */ /* 0x001fe20000400000 */
[-C--:B------:R-:W-:Y:S01]  /*4600*/  FFMA.RM R11, R18, R9.reuse, 12582913 ;  /* 0x4b400001120b7423 */ /* 0x080fe20000004009 */
[C---:B------:R-:W-:Y:S01]  /*4610*/  FADD R17, R13.reuse, -12583039 ;  /* 0xcb40007f0d117421 */ /* 0x040fe20000000000 */
[----:B------:R-:W-:Y:S01]  /*4620*/  FFMA.RM R14, R14, R9, 12582913 ;  /* 0x4b4000010e0e7423 */ /* 0x000fe20000004009 */
[----:B------:R-:W-:Y:S01]  /*4630*/  MUFU.EX2 R34, R34 ;  /* 0x0000002200227308 */ /* 0x000fe20000000800 */
[----:B------:R-:W-:Y:S02]  /*4640*/  IMAD.SHL.U32 R13, R13, 0x800000, RZ ;  /* 0x008000000d0d7824 */ /* 0x000fe400078e00ff */
[----:B------:R-:W-:Y:S01]  /*4650*/  FFMA R17, R40, 1.4426950216293334961, -R17 ;  /* 0x3fb8aa3b28117823 */ /* 0x000fe20000000811 */
[C---:B------:R-:W-:Y:S01]  /*4660*/  FADD R15, R14.reuse, -12583039 ;  /* 0xcb40007f0e0f7421 */ /* 0x040fe20000000000 */
[----:B------:R-:W-:-:S02]  /*4670*/  IMAD.SHL.U32 R14, R14, 0x800000, RZ ;  /* 0x008000000e0e7824 */ /* 0x000fc400078e00ff */
[----:B------:R-:W-:Y:S01]  /*4680*/  FFMA R40, R40, 1.925963033500011079e-08, R17 ;  /* 0x32a5706028287823 */ /* 0x000fe20000000011 */
[C---:B------:R-:W-:Y:S01]  /*4690*/  FFMA R15, R38.reuse, 1.4426950216293334961, -R15 ;  /* 0x3fb8aa3b260f7823 */ /* 0x040fe2000000080f */
[----:B------:R-:W0:Y:S03]  /*46a0*/  MUFU.EX2 R17, R26 ;  /* 0x0000001a00117308 */ /* 0x000e260000000800 */
[----:B------:R-:W-:Y:S01]  /*46b0*/  FFMA R38, R38, 1.925963033500011079e-08, R15 ;  /* 0x32a5706026267823 */ /* 0x000fe2000000000f */
[----:B------:R-:W-:-:S04]  /*46c0*/  FFMA.RM R15, R16, R9, 12582913 ;  /* 0x4b400001100f7423 */ /* 0x000fc80000004009 */
[C---:B------:R-:W-:Y:S01]  /*46d0*/  FADD R9, R15.reuse, -12583039 ;  /* 0xcb40007f0f097421 */ /* 0x040fe20000000000 */
[----:B------:R-:W1:Y:S01]  /*46e0*/  MUFU.EX2 R40, R40 ;  /* 0x0000002800287308 */ /* 0x000e620000000800 */
[----:B------:R-:W-:Y:S02]  /*46f0*/  SHF.L.U32 R15, R15, 0x17, RZ ;  /* 0x000000170f0f7819 */ /* 0x000fe400000006ff */
[----:B------:R-:W-:-:S04]  /*4700*/  FFMA R9, R36, 1.4426950216293334961, -R9 ;  /* 0x3fb8aa3b24097823 */ /* 0x000fc80000000809 */
[----:B------:R-:W-:Y:S01]  /*4710*/  FFMA R36, R36, 1.925963033500011079e-08, R9 ;  /* 0x32a5706024247823 */ /* 0x000fe20000000009 */
[C---:B------:R-:W-:Y:S01]  /*4720*/  FADD R9, R11.reuse, -12583039 ;  /* 0xcb40007f0b097421 */ /* 0x040fe20000000000 */
[----:B------:R-:W-:Y:S01]  /*4730*/  MUFU.EX2 R19, R38 ;  /* 0x0000002600137308 */ /* 0x000fe20000000800 */
[----:B0-----:R-:W-:Y:S01]  /*4740*/  FMUL R8, R8, R17 ;  /* 0x0000001108087220 */ /* 0x001fe20000400000 */
[----:B------:R-:W-:Y:S02]  /*4750*/  IMAD.SHL.U32 R11, R11, 0x800000, RZ ;  /* 0x008000000b0b7824 */ /* 0x000fe400078e00ff */
[----:B------:R-:W-:-:S04]  /*4760*/  FFMA R9, R10, 1.4426950216293334961, -R9 ;  /* 0x3fb8aa3b0a097823 */ /* 0x000fc80000000809 */
[----:B------:R-:W-:Y:S01]  /*4770*/  FFMA R27, R10, 1.925963033500011079e-08, R9 ;  /* 0x32a570600a1b7823 */ /* 0x000fe20000000009 */
[----:B------:R-:W-:Y:S01]  /*4780*/  FADD R9, RZ, R7 ;  /* 0x00000007ff097221 */ /* 0x000fe20000000000 */
[----:B------:R-:W0:Y:S01]  /*4790*/  MUFU.EX2 R36, R36 ;  /* 0x0000002400247308 */ /* 0x000e220000000800 */
[----:B-1----:R-:W-:Y:S02]  /*47a0*/  FMUL R16, R13, R40 ;  /* 0x000000280d107220 */ /* 0x002fe40000400000 */
[----:B------:R-:W-:-:S04]  /*47b0*/  FADD R9, R9, R0 ;  /* 0x0000000009097221 */ /* 0x000fc80000000000 */
[----:B------:R-:W-:-:S04]  /*47c0*/  FADD R10, R9, R2 ;  /* 0x00000002090a7221 */ /* 0x000fc80000000000 */
[----:B------:R-:W-:-:S04]  /*47d0*/  FADD R9, R10, R3 ;  /* 0x000000030a097221 */ /* 0x000fc80000000000 */
[----:B------:R-:W-:Y:S01]  /*47e0*/  FADD R10, R9, R4 ;  /* 0x00000004090a7221 */ /* 0x000fe20000000000 */
[----:B------:R-:W-:Y:S01]  /*47f0*/  SHF.L.U32 R9, R12, 0x17, RZ ;  /* 0x000000170c097819 */ /* 0x000fe200000006ff */
[----:B0-----:R-:W-:Y:S01]  /*4800*/  FMUL R18, R15, R36 ;  /* 0x000000240f127220 */ /* 0x001fe20000400000 */
[----:B------:R-:W0:Y:S01]  /*4810*/  MUFU.EX2 R12, R27 ;  /* 0x0000001b000c7308 */ /* 0x000e220000000800 */
[----:B------:R-:W-:Y:S02]  /*4820*/  FADD R17, R10, R5 ;  /* 0x000000050a117221 */ /* 0x000fe40000000000 */
[----:B------:R-:W-:Y:S02]  /*4830*/  FMUL R9, R9, R34 ;  /* 0x0000002209097220 */ /* 0x000fe40000400000 */
[----:B------:R-:W-:-:S04]  /*4840*/  FADD R17, R17, R6 ;  /* 0x0000000611117221 */ /* 0x000fc80000000000 */
[----:B------:R-:W-:-:S04]  /*4850*/  FADD R10, R17, R8 ;  /* 0x00000008110a7221 */ /* 0x000fc80000000000 */
[----:B------:R-:W-:Y:S01]  /*4860*/  FADD R13, R10, R9 ;  /* 0x000000090a0d7221 */ /* 0x000fe20000000000 */
[----:B------:R-:W-:-:S03]  /*4870*/  FMUL R10, R14, R19 ;  /* 0x000000130e0a7220 */ /* 0x000fc60000400000 */
        /* <DEDUP_REMOVED lines=14> */
.L_x_4349:
        /* <DEDUP_REMOVED lines=12> */
[----:B0-----:R-:W-:Y:S05]  /*4a20*/  CALL.REL.NOINC `($__internal_49_$__cuda_sm3x_div_rn_noftz_f32_slowpath) ;  /* 0x0000001800c07944 */ /* 0x001fea0003c00000 */
[----:B------:R-:W-:-:S07]  /*4a30*/  MOV R11, R7 ;  /* 0x00000007000b7202 */ /* 0x000fce0000000f00 */
.L_x_4312:
[----:B------:R-:W-:Y:S05]  /*4a40*/  BSYNC.RECONVERGENT B3 ;  /* 0x0000000000037941 */ /* 0x000fea0003800200 */
.L_x_4311:
        /* <DEDUP_REMOVED lines=10> */
[----:B------:R-:W-:Y:S01]  /*4af0*/  MOV R26, 0x4b20 ;  /* 0x00004b20001a7802 */ /* 0x000fe20000000f00 */
[----:B------:R-:W-:-:S07]  /*4b00*/  IMAD.MOV.U32 R12, RZ, RZ, R19 ;  /* 0x000000ffff0c7224 */ /* 0x000fce00078e0013 */
[----:B0-----:R-:W-:Y:S05]  /*4b10*/  CALL.REL.NOINC `($__internal_49_$__cuda_sm3x_div_rn_noftz_f32_slowpath) ;  /* 0x0000001800847944 */ /* 0x001fea0003c00000 */
[----:B------:R-:W-:-:S07]  /*4b20*/  MOV R14, R7 ;  /* 0x00000007000e7202 */ /* 0x000fce0000000f00 */
.L_x_4314:
[----:B------:R-:W-:Y:S05]  /*4b30*/  BSYNC.RECONVERGENT B3 ;  /* 0x0000000000037941 */ /* 0x000fea0003800200 */
.L_x_4313:
        /* <DEDUP_REMOVED lines=14> */
.L_x_4316:
[----:B------:R-:W-:Y:S05]  /*4c20*/  BSYNC.RECONVERGENT B3 ;  /* 0x0000000000037941 */ /* 0x000fea0003800200 */
.L_x_4315:
        /* <DEDUP_REMOVED lines=14> */
.L_x_4318:
[----:B------:R-:W-:Y:S05]  /*4d10*/  BSYNC.RECONVERGENT B3 ;  /* 0x0000000000037941 */ /* 0x000fea0003800200 */
.L_x_4317:
        /* <DEDUP_REMOVED lines=14> */
.L_x_4320:
[----:B------:R-:W-:Y:S05]  /*4e00*/  BSYNC.RECONVERGENT B3 ;  /* 0x0000000000037941 */ /* 0x000fea0003800200 */
.L_x_4319:
        /* <DEDUP_REMOVED lines=14> */
.L_x_4322:
[----:B------:R-:W-:Y:S05]  /*4ef0*/  BSYNC.RECONVERGENT B3 ;  /* 0x0000000000037941 */ /* 0x000fea0003800200 */
.L_x_4321:
        /* <DEDUP_REMOVED lines=14> */
.L_x_4324:
[----:B------:R-:W-:Y:S05]  /*4fe0*/  BSYNC.RECONVERGENT B3 ;  /* 0x0000000000037941 */ /* 0x000fea0003800200 */
.L_x_4323:
        /* <DEDUP_REMOVED lines=14> */
.L_x_4326:
[----:B------:R-:W-:Y:S05]  /*50d0*/  BSYNC.RECONVERGENT B3 ;  /* 0x0000000000037941 */ /* 0x000fea0003800200 */
.L_x_4325:
        /* <DEDUP_REMOVED lines=14> */
.L_x_4328:
[----:B------:R-:W-:Y:S05]  /*51c0*/  BSYNC.RECONVERGENT B3 ;  /* 0x0000000000037941 */ /* 0x000fea0003800200 */
.L_x_4327:
        /* <DEDUP_REMOVED lines=14> */
.L_x_4330:
[----:B------:R-:W-:Y:S05]  /*52b0*/  BSYNC.RECONVERGENT B3 ;  /* 0x0000000000037941 */ /* 0x000fea0003800200 */
.L_x_4329:
        /* <DEDUP_REMOVED lines=12> */
[----:B0-----:R-:W-:Y:S05]  /*5380*/  CALL.REL.NOINC `($__internal_49_$__cuda_sm3x_div_rn_noftz_f32_slowpath) ;  /* 0x0000001000687944 */ /* 0x001fea0003c00000 */
[----:B------:R-:W-:-:S07]  /*5390*/  IMAD.MOV.U32 R9, RZ, RZ, R7 ;  /* 0x000000ffff097224 */ /* 0x000fce00078e0007 */
.L_x_4332:
[----:B------:R-:W-:Y:S05]  /*53a0*/  BSYNC.RECONVERGENT B3 ;  /* 0x0000000000037941 */ /* 0x000fea0003800200 */
.L_x_4331:
        /* <DEDUP_REMOVED lines=12> */
[----:B0-----:R-:W-:Y:S05]  /*5470*/  CALL.REL.NOINC `($__internal_49_$__cuda_sm3x_div_rn_noftz_f32_slowpath) ;  /* 0x00000010002c7944 */ /* 0x001fea0003c00000 */
[----:B------:R-:W-:-:S07]  /*5480*/  MOV R10, R7 ;  /* 0x00000007000a7202 */ /* 0x000fce0000000f00 */
.L_x_4334:
[----:B------:R-:W-:Y:S05]  /*5490*/  BSYNC.RECONVERGENT B3 ;  /* 0x0000000000037941 */ /* 0x000fea0003800200 */
.L_x_4333:
        /* <DEDUP_REMOVED lines=13> */
.L_x_4336:
[----:B------:R-:W-:Y:S05]  /*5570*/  BSYNC.RECONVERGENT B3 ;  /* 0x0000000000037941 */ /* 0x000fea0003800200 */
.L_x_4335:
        /* <DEDUP_REMOVED lines=53> */
.L_x_4309:
[----:B------:R-:W-:Y:S05]  /*58d0*/  EXIT ;  /* 0x000000000000794d */ /* 0x000fea0003800000 */
.L_x_4310:
[----:B------:R-:W-:Y:S01]  /*58e0*/  BSSY B1, `(.L_x_4338) ;  /* 0x0000007000017945 */ /* 0x000fe20003800000 */
[----:B------:R-:W-:Y:S01]  /*58f0*/  MOV R12, 0x10 ;  /* 0x00000010000c7802 */ /* 0x000fe20000000f00 */
[----:B------:R-:W-:Y:S01]  /*5900*/  IMAD.MOV.U32 R11, RZ, RZ, 0x1f ;  /* 0x0000001fff0b7424 */ /* 0x000fe200078e00ff */
[----:B------:R-:W-:-:S07]  /*5910*/  MOV R15, 0xffffffff ;  /* 0xffffffff000f7802 */ /* 0x000fce0000000f00 */
[----:B------:R-:W-:Y:S05]  /*5920*/  WARPSYNC.COLLECTIVE R15, `(.L_x_4339) ;  /* 0x000000000f087348 */ /* 0x000fea0003c00000 */
[----:B------:R0:W1:Y:S02]  /*5930*/  SHFL.BFLY P6, R14, R13, R12, R11 ;  /* 0x0c00000c0d0e7389 */ /* 0x00006400000c000b */
[----:B01----:R-:W-:Y:S05]  /*5940*/  ENDCOLLECTIVE ;  /* 0x000000000000791b */ /* 0x003fea0003800000 */
.L_x_4339:
[----:B------:R-:W-:Y:S05]  /*5950*/  BSYNC B1 ;  /* 0x0000000000017941 */ /* 0x000fea0003800000 */
.L_x_4338:
[----:B------:R-:W-:Y:S01]  /*5960*/  HFMA2 R11, -RZ, RZ, 0, 1.847743988037109375e-06 ;  /* 0x0000001fff0b7431 */ /* 0x000fe200000001ff */
[----:B------:R-:W-:Y:S01]  /*5970*/  FMNMX R13, R13, R14, !PT ;  /* 0x0000000e0d0d7209 */ /* 0x000fe20007800000 */
[----:B------:R-:W-:Y:S02]  /*5980*/  IMAD.MOV.U32 R12, RZ, RZ, 0x8 ;  /* 0x00000008ff0c7424 */ /* 0x000fe400078e00ff */
[----:B------:R-:W-:-:S07]  /*5990*/  IMAD.MOV.U32 R15, RZ, RZ, -0x1 ;  /* 0xffffffffff0f7424 */ /* 0x000fce00078e00ff */
[----:B------:R-:W-:Y:S05]  /*59a0*/  WARPSYNC.COLLECTIVE R15, `(.L_x_4340) ;  /* 0x000000000f087348 */ /* 0x000fea0003c00000 */
[----:B------:R0:W1:Y:S02]  /*59b0*/  SHFL.BFLY P6, R14, R13, R12, R11 ;  /* 0x0c00000c0d0e7389 */ /* 0x00006400000c000b */
[----:B01----:R-:W-:Y:S05]  /*59c0*/  ENDCOLLECTIVE ;  /* 0x000000000000791b */ /* 0x003fea0003800000 */
.L_x_4340:
[----:B------:R-:W-:Y:S01]  /*59d0*/  IMAD.MOV.U32 R12, RZ, RZ, 0x4 ;  /* 0x00000004ff0c7424 */ /* 0x000fe200078e00ff */
[----:B------:R-:W-:-:S04]  /*59e0*/  FMNMX R0, R13, R14, !PT ;  /* 0x0000000e0d007209 */ /* 0x000fc80007800000 */
[----:B------:R-:W-:-:S07]  /*59f0*/  MOV R13, R0 ;  /* 0x00000000000d7202 */ /* 0x000fce0000000f00 */
[----:B------:R-:W-:Y:S05]  /*5a00*/  WARPSYNC.COLLECTIVE R15, `(.L_x_4341) ;  /* 0x000000000f087348 */ /* 0x000fea0003c00000 */
[----:B------:R0:W1:Y:S02]  /*5a10*/  SHFL.BFLY P6, R14, R13, R12, R11 ;  /* 0x0c00000c0d0e7389 */ /* 0x00006400000c000b */
[----:B01----:R-:W-:Y:S05]  /*5a20*/  ENDCOLLECTIVE ;  /* 0x000000000000791b */ /* 0x003fea0003800000 */
.L_x_4341:
[----:B------:R-:W-:Y:S01]  /*5a30*/  IMAD.MOV.U32 R12, RZ, RZ, 0x2 ;  /* 0x00000002ff0c7424 */ /* 0x000fe200078e00ff */
[----:B------:R-:W-:-:S04]  /*5a40*/  FMNMX R2, R0, R14, !PT ;  /* 0x0000000e00027209 */ /* 0x000fc80007800000 */
[----:B------:R-:W-:-:S07]  /*5a50*/  MOV R13, R2 ;  /* 0x00000002000d7202 */ /* 0x000fce0000000f00 */
[----:B------:R-:W-:Y:S05]  /*5a60*/  WARPSYNC.COLLECTIVE R15, `(.L_x_4342) ;  /* 0x000000000f087348 */ /* 0x000fea0003c00000 */
[----:B------:R0:W1:Y:S02]  /*5a70*/  SHFL.BFLY P6, R14, R13, R12, R11 ;  /* 0x0c00000c0d0e7389 */ /* 0x00006400000c000b */
[----:B01----:R-:W-:Y:S05]  /*5a80*/  ENDCOLLECTIVE ;  /* 0x000000000000791b */ /* 0x003fea0003800000 */
.L_x_4342:
[----:B------:R-:W-:Y:S01]  /*5a90*/  IMAD.MOV.U32 R12, RZ, RZ, 0x1 ;  /* 0x00000001ff0c7424 */ /* 0x000fe200078e00ff */
[----:B------:R-:W-:-:S04]  /*5aa0*/  FMNMX R3, R2, R14, !PT ;  /* 0x0000000e02037209 */ /* 0x000fc80007800000 */
[----:B------:R-:W-:-:S07]  /*5ab0*/  MOV R13, R3 ;  /* 0x00000003000d7202 */ /* 0x000fce0000000f00 */
[----:B------:R-:W-:Y:S05]  /*5ac0*/  WARPSYNC.COLLECTIVE R15, `(.L_x_4343) ;  /* 0x000000000f087348 */ /* 0x000fea0003c00000 */
[----:B------:R0:W1:Y:S02]  /*5ad0*/  SHFL.BFLY P6, R14, R13, R12, R11 ;  /* 0x0c00000c0d0e7389 */ /* 0x00006400000c000b */
[----:B01----:R-:W-:Y:S05]  /*5ae0*/  ENDCOLLECTIVE ;  /* 0x000000000000791b */ /* 0x003fea0003800000 */
.L_x_4343:
        /* <DEDUP_REMOVED lines=77> */
[----:B------:R-:W-:-:S03]  /*5fc0*/  FFMA.SAT R9, R34, R13, 0.5 ;  /* 0x3f00000022097423 */ /* 0x000fc6000000200d */
[----:B------:R-:W0:Y:S01]  /*5fd0*/  MUFU.EX2 R17, R17 ;  /* 0x0000001100117308 */ /* 0x000e220000000800 */
[----:B------:R-:W-:Y:S01]  /*5fe0*/  FFMA.RM R9, R9, R12, 12582913 ;  /* 0x4b40000109097423 */ /* 0x000fe2000000400c */
[----:B-1----:R-:W-:-:S03]  /*5ff0*/  FMUL R6, R6, R15 ;  /* 0x0000000f06067220 */ /* 0x002fc60000400000 */
[C---:B------:R-:W-:Y:S01]  /*6000*/  FADD R15, R9.reuse, -12583039 ;  /* 0xcb40007f090f7421 */ /* 0x040fe20000000000 */
[----:B------:R-:W-:-:S03]  /*6010*/  SHF.L.U32 R9, R9, 0x17, RZ ;  /* 0x0000001709097819 */ /* 0x000fc600000006ff */
[----:B------:R-:W-:-:S04]  /*6020*/  FFMA R15, R34, 1.4426950216293334961, -R15 ;  /* 0x3fb8aa3b220f7823 */ /* 0x000fc8000000080f */
[----:B------:R-:W-:Y:S01]  /*6030*/  FFMA R15, R34, 1.925963033500011079e-08, R15 ;  /* 0x32a57060220f7823 */ /* 0x000fe2000000000f */
[----:B0-----:R-:W-:-:S03]  /*6040*/  FMUL R8, R8, R17 ;  /* 0x0000001108087220 */ /* 0x001fc60000400000 */
[----:B------:R0:W1:Y:S01]  /*6050*/  MUFU.EX2 R10, R15 ;  /* 0x0000000f000a7308 */ /* 0x0000620000000800 */
[----:B------:R-:W-:-:S04]  /*6060*/  FFMA.SAT R17, R40, R13, 0.5 ;  /* 0x3f00000028117423 */ /* 0x000fc8000000200d */
[----:B------:R-:W-:Y:S01]  /*6070*/  FFMA.RM R17, R17, R12, 12582913 ;  /* 0x4b40000111117423 */ /* 0x000fe2000000400c */
[----:B0-----:R-:W-:-:S03]  /*6080*/  FFMA.SAT R15, R38, R13, 0.5 ;  /* 0x3f000000260f7423 */ /* 0x001fc6000000200d */
[C---:B------:R-:W-:Y:S01]  /*6090*/  FADD R19, R17.reuse, -12583039 ;  /* 0xcb40007f11137421 */ /* 0x040fe20000000000 */
[----:B------:R-:W-:Y:S02]  /*60a0*/  IMAD.SHL.U32 R16, R17, 0x800000, RZ ;  /* 0x0080000011107824 */ /* 0x000fe400078e00ff */
[----:B------:R-:W-:Y:S01]  /*60b0*/  FFMA.RM R15, R15, R12, 12582913 ;  /* 0x4b4000010f0f7423 */ /* 0x000fe2000000400c */
[----:B------:R-:W-:-:S03]  /*60c0*/  FFMA R19, R40, 1.4426950216293334961, -R19 ;  /* 0x3fb8aa3b28137823 */ /* 0x000fc60000000813 */
[----:B------:R-:W-:Y:S01]  /*60d0*/  FADD R17, R15, -12583039 ;  /* 0xcb40007f0f117421 */ /* 0x000fe20000000000 */
[----:B-1----:R-:W-:Y:S01]  /*60e0*/  FMUL R9, R9, R10 ;  /* 0x0000000a09097220 */ /* 0x002fe20000400000 */
[----:B------:R-:W-:Y:S01]  /*60f0*/  SHF.L.U32 R10, R15, 0x17, RZ ;  /* 0x000000170f0a7819 */ /* 0x000fe200000006ff */
[-C--:B------:R-:W-:Y:S01]  /*6100*/  FFMA.SAT R15, R36, R13.reuse, 0.5 ;  /* 0x3f000000240f7423 */ /* 0x080fe2000000200d */
[----:B------:R-:W-:Y:S01]  /*6110*/  FFMA R17, R38, 1.4426950216293334961, -R17 ;  /* 0x3fb8aa3b26117823 */ /* 0x000fe20000000811 */
[----:B------:R-:W-:Y:S01]  /*6120*/  FFMA.SAT R13, R11, R13, 0.5 ;  /* 0x3f0000000b0d7423 */ /* 0x000fe2000000200d */
[----:B------:R-:W-:Y:S01]  /*6130*/  FFMA R19, R40, 1.925963033500011079e-08, R19 ;  /* 0x32a5706028137823 */ /* 0x000fe20000000013 */
[-C--:B------:R-:W-:Y:S01]  /*6140*/  FFMA.RM R15, R15, R12.reuse, 12582913 ;  /* 0x4b4000010f0f7423 */ /* 0x080fe2000000400c */
[----:B------:R-:W-:Y:S01]  /*6150*/  FFMA R17, R38, 1.925963033500011079e-08, R17 ;  /* 0x32a5706026117823 */ /* 0x000fe20000000011 */
[----:B------:R-:W-:Y:S02]  /*6160*/  FFMA.RM R12, R13, R12, 12582913 ;  /* 0x4b4000010d0c7423 */ /* 0x000fe4000000400c */
[C---:B------:R-:W-:Y:S01]  /*6170*/  FADD R13, R15.reuse, -12583039 ;  /* 0xcb40007f0f0d7421 */ /* 0x040fe20000000000 */
[----:B------:R-:W0:Y:S01]  /*6180*/  MUFU.EX2 R19, R19 ;  /* 0x0000001300137308 */ /* 0x000e220000000800 */
[C---:B------:R-:W-:Y:S01]  /*6190*/  FADD R14, R12.reuse, -12583039 ;  /* 0xcb40007f0c0e7421 */ /* 0x040fe20000000000 */
[----:B------:R-:W-:Y:S01]  /*61a0*/  SHF.L.U32 R12, R12, 0x17, RZ ;  /* 0x000000170c0c7819 */ /* 0x000fe200000006ff */
[----:B------:R-:W-:Y:S01]  /*61b0*/  FFMA R13, R36, 1.4426950216293334961, -R13 ;  /* 0x3fb8aa3b240d7823 */ /* 0x000fe2000000080d */
[----:B------:R-:W-:-:S02]  /*61c0*/  IMAD.SHL.U32 R15, R15, 0x800000, RZ ;  /* 0x008000000f0f7824 */ /* 0x000fc400078e00ff */
[C---:B------:R-:W-:Y:S01]  /*61d0*/  FFMA R14, R11.reuse, 1.4426950216293334961, -R14 ;  /* 0x3fb8aa3b0b0e7823 */ /* 0x040fe2000000080e */
[----:B------:R-:W-:Y:S01]  /*61e0*/  FFMA R13, R36, 1.925963033500011079e-08, R13 ;  /* 0x32a57060240d7823 */ /* 0x000fe2000000000d */
[----:B------:R-:W1:Y:S02]  /*61f0*/  MUFU.EX2 R17, R17 ;  /* 0x0000001100117308 */ /* 0x000e640000000800 */
[----:B------:R-:W-:Y:S01]  /*6200*/  FFMA R14, R11, 1.925963033500011079e-08, R14 ;  /* 0x32a570600b0e7823 */ /* 0x000fe2000000000e */
[----:B------:R-:W-:-:S04]  /*6210*/  FADD R11, RZ, R7 ;  /* 0x00000007ff0b7221 */ /* 0x000fc80000000000 */
[----:B------:R-:W-:Y:S01]  /*6220*/  FADD R11, R11, R0 ;  /* 0x000000000b0b7221 */ /* 0x000fe20000000000 */
[----:B------:R-:W2:Y:S01]  /*6230*/  MUFU.EX2 R18, R13 ;  /* 0x0000000d00127308 */ /* 0x000ea20000000800 */
[----:B0-----:R-:W-:Y:S01]  /*6240*/  FMUL R16, R16, R19 ;  /* 0x0000001310107220 */ /* 0x001fe20000400000 */
[----:B-1----:R-:W-:-:S06]  /*6250*/  FMUL R10, R10, R17 ;  /* 0x000000110a0a7220 */ /* 0x002fcc0000400000 */
[----:B------:R-:W0:Y:S01]  /*6260*/  MUFU.EX2 R17, R14 ;  /* 0x0000000e00117308 */ /* 0x000e220000000800 */
[----:B--2---:R-:W-:Y:S01]  /*6270*/  FMUL R18, R15, R18 ;  /* 0x000000120f127220 */ /* 0x004fe20000400000 */
[----:B------:R-:W-:Y:S02]  /*6280*/  IMAD.MOV.U32 R15, RZ, RZ, -0x1 ;  /* 0xffffffffff0f7424 */ /* 0x000fe400078e00ff */
[----:B0-----:R-:W-:Y:S01]  /*6290*/  FMUL R17, R12, R17 ;  /* 0x000000110c117220 */ /* 0x001fe20000400000 */
        /* <DEDUP_REMOVED lines=16> */
.L_x_4344:
[----:B------:R-:W-:Y:S02]  /*63a0*/  IMAD.MOV.U32 R12, RZ, RZ, 0x8 ;  /* 0x00000008ff0c7424 */ /* 0x000fe400078e00ff */
[----:B------:R-:W-:-:S05]  /*63b0*/  FADD R19, R13, R14 ;  /* 0x0000000e0d137221 */ /* 0x000fca0000000000 */
[----:B------:R-:W-:-:S07]  /*63c0*/  MOV R13, R19 ;  /* 0x00000013000d7202 */ /* 0x000fce0000000f00 */
[----:B------:R-:W-:Y:S05]  /*63d0*/  WARPSYNC.COLLECTIVE R15, `(.L_x_4345) ;  /* 0x000000000f087348 */ /* 0x000fea0003c00000 */
[----:B------:R0:W1:Y:S02]  /*63e0*/  SHFL.BFLY P6, R14, R13, R12, R11 ;  /* 0x0c00000c0d0e7389 */ /* 0x00006400000c000b */
[----:B01----:R-:W-:Y:S05]  /*63f0*/  ENDCOLLECTIVE ;  /* 0x000000000000791b */ /* 0x003fea0003800000 */
.L_x_4345:
[----:B------:R-:W-:Y:S02]  /*6400*/  IMAD.MOV.U32 R12, RZ, RZ, 0x4 ;  /* 0x00000004ff0c7424 */ /* 0x000fe400078e00ff */
[----:B------:R-:W-:-:S05]  /*6410*/  FADD R26, R19, R14 ;  /* 0x0000000e131a7221 */ /* 0x000fca0000000000 */
[----:B------:R-:W-:-:S07]  /*6420*/  MOV R13, R26 ;  /* 0x0000001a000d7202 */ /* 0x000fce0000000f00 */
[----:B------:R-:W-:Y:S05]  /*6430*/  WARPSYNC.COLLECTIVE R15, `(.L_x_4346) ;  /* 0x000000000f087348 */ /* 0x000fea0003c00000 */
[----:B------:R0:W1:Y:S02]  /*6440*/  SHFL.BFLY P6, R14, R13, R12, R11 ;  /* 0x0c00000c0d0e7389 */ /* 0x00006400000c000b */
[----:B01----:R-:W-:Y:S05]  /*6450*/  ENDCOLLECTIVE ;  /* 0x000000000000791b */ /* 0x003fea0003800000 */
.L_x_4346:
[----:B------:R-:W-:Y:S02]  /*6460*/  IMAD.MOV.U32 R12, RZ, RZ, 0x2 ;  /* 0x00000002ff0c7424 */ /* 0x000fe400078e00ff */
[----:B------:R-:W-:-:S05]  /*6470*/  FADD R27, R26, R14 ;  /* 0x0000000e1a1b7221 */ /* 0x000fca0000000000 */
[----:B------:R-:W-:-:S07]  /*6480*/  MOV R13, R27 ;  /* 0x0000001b000d7202 */ /* 0x000fce0000000f00 */
[----:B------:R-:W-:Y:S05]  /*6490*/  WARPSYNC.COLLECTIVE R15, `(.L_x_4347) ;  /* 0x000000000f087348 */ /* 0x000fea0003c00000 */
[----:B------:R0:W1:Y:S02]  /*64a0*/  SHFL.BFLY P6, R14, R13, R12, R11 ;  /* 0x0c00000c0d0e7389 */ /* 0x00006400000c000b */
[----:B01----:R-:W-:Y:S05]  /*64b0*/  ENDCOLLECTIVE ;  /* 0x000000000000791b */ /* 0x003fea0003800000 */
.L_x_4347:
[----:B------:R-:W-:Y:S02]  /*64c0*/  IMAD.MOV.U32 R12, RZ, RZ, 0x1 ;  /* 0x00000001ff0c7424 */ /* 0x000fe400078e00ff */
[----:B------:R-:W-:-:S05]  /*64d0*/  FADD R28, R27, R14 ;  /* 0x0000000e1b1c7221 */ /* 0x000fca0000000000 */
[----:B------:R-:W-:-:S07]  /*64e0*/  MOV R13, R28 ;  /* 0x0000001c000d7202 */ /* 0x000fce0000000f00 */
[----:B------:R-:W-:Y:S05]  /*64f0*/  WARPSYNC.COLLECTIVE R15, `(.L_x_4348) ;  /* 0x000000000f087348 */ /* 0x000fea0003c00000 */
[----:B------:R0:W1:Y:S02]  /*6500*/  SHFL.BFLY P6, R14, R13, R12, R11 ;  /* 0x0c00000c0d0e7389 */ /* 0x00006400000c000b */
[----:B01----:R-:W-:Y:S05]  /*6510*/  ENDCOLLECTIVE ;  /* 0x000000000000791b */ /* 0x003fea0003800000 */
.L_x_4348:
[----:B------:R-:W-:Y:S05]  /*6520*/  BRA `(.L_x_4349) ;  /* 0xffffffe4000c7947 */ /* 0x000fea000383ffff */
        .weak           $__internal_49_$__cuda_sm3x_div_rn_noftz_f32_slowpath
        .type           $__internal_49_$__cuda_sm3x_div_rn_noftz_f32_slowpath,@function
        .size           $__internal_49_$__cuda_sm3x_div_rn_noftz_f32_slowpath,(.L_x_37426 - $__internal_49_$__cuda_sm3x_div_rn_noftz_f32_slowpath)
$__internal_49_$__cuda_sm3x_div_rn_noftz_f32_slowpath:
        /* <DEDUP_REMOVED lines=34> */
.L_x_4351:
        /* <DEDUP_REMOVED lines=32> */
[C---:B------:R-:W-:Y:S01]  /*6950*/  VIADD R27, R29.reuse, 0x20 ;  /* 0x000000201d1b7836 */ /* 0x040fe20000000000 */
        /* <DEDUP_REMOVED lines=18> */
.L_x_4358:
[----:B------:R-:W-:-:S04]  /*6a80*/  LOP3.LUT R7, R7, 0x80000000, RZ, 0xc0, !PT ;  /* 0x8000000007077812 */ /* 0x000fc800078ec0ff */
[----:B------:R-:W-:Y:S01]  /*6a90*/  LOP3.LUT R7, R7, 0x7f800000, RZ, 0xfc, !PT ;  /* 0x7f80000007077812 */ /* 0x000fe200078efcff */
[----:B------:R-:W-:Y:S06]  /*6aa0*/  BRA `(.L_x_4359) ;  /* 0x0000000000047947 */ /* 0x000fec0003800000 */
.L_x_4357:
[----:B------:R-:W-:-:S07]  /*6ab0*/  LEA R7, R32, R7, 0x17 ;  /* 0x0000000720077211 */ /* 0x000fce00078eb8ff */
.L_x_4359:
[----:B------:R-:W-:Y:S05]  /*6ac0*/  BSYNC.RECONVERGENT B2 ;  /* 0x0000000000027941 */ /* 0x000fea0003800200 */
.L_x_4356:
[----:B------:R-:W-:Y:S05]  /*6ad0*/  BRA `(.L_x_4360) ;  /* 0x0000000000207947 */ /* 0x000fea0003800000 */
.L_x_4355:
[----:B------:R-:W-:-:S04]  /*6ae0*/  LOP3.LUT R7, R12, 0x80000000, R7, 0x48, !PT ;  /* 0x800000000c077812 */ /* 0x000fc800078e4807 */
[----:B------:R-:W-:Y:S01]  /*6af0*/  LOP3.LUT R7, R7, 0x7f800000, RZ, 0xfc, !PT ;  /* 0x7f80000007077812 */ /* 0x000fe200078efcff */
[----:B------:R-:W-:Y:S06]  /*6b00*/  BRA `(.L_x_4360) ;  /* 0x0000000000147947 */ /* 0x000fec0003800000 */
.L_x_4354:
[----:B------:R-:W-:Y:S01]  /*6b10*/  LOP3.LUT R7, R12, 0x80000000, R7, 0x48, !PT ;  /* 0x800000000c077812 */ /* 0x000fe200078e4807 */
[----:B------:R-:W-:Y:S06]  /*6b20*/  BRA `(.L_x_4360) ;  /* 0x00000000000c7947 */ /* 0x000fec0003800000 */
.L_x_4353:
[----:B------:R-:W0:Y:S01]  /*6b30*/  MUFU.RSQ R7, -QNAN ;  /* 0xffc0000000077908 */ /* 0x000e220000001400 */
[----:B------:R-:W-:Y:S05]  /*6b40*/  BRA `(.L_x_4360) ;  /* 0x0000000000047947 */ /* 0x000fea0003800000 */
.L_x_4352:
[----:B------:R-:W-:-:S07]  /*6b50*/  FADD.FTZ R7, R7, R12 ;  /* 0x0000000c07077221 */ /* 0x000fce0000010000 */
.L_x_4360:
[----:B------:R-:W-:Y:S05]  /*6b60*/  BSYNC.RECONVERGENT B1 ;  /* 0x0000000000017941 */ /* 0x000fea0003800200 */
.L_x_4350:
[----:B------:R-:W-:Y:S02]  /*6b70*/  HFMA2 R13, -RZ, RZ, 0, 0 ;  /* 0x00000000ff0d7431 */ /* 0x000fe400000001ff */
[----:B------:R-:W-:-:S04]  /*6b80*/  IMAD.MOV.U32 R12, RZ, RZ, R26 ;  /* 0x000000ffff0c7224 */ /* 0x000fc800078e001a */
[----:B0-----:R-:W-:Y:S05]  /*6b90*/  RET.REL.NODEC R12 `(_Z15SoftmaxWarpImplI22BroadcastScaleMaskLoadIffbLm4EiE11DirectStoreIffEfLi1ELi13ELi32ELi1ELb0EL9Algorithm0EEvT_T0_ll) ;  /* 0xffffff940c187950 */ /* 0x001fea0003c3ffff */
.L_x_4361:
        /* <DEDUP_REMOVED lines=14> */
.L_x_37426:


//--------------------- .text._Z15SoftmaxWarpImplI22BroadcastScaleMaskLoadIffbLm4EiE11DirectStoreIffEfLi1ELi12ELi32ELi1ELb1EL9Algorithm0EEvT_T0_ll --------------------------
	.section	.text._Z15SoftmaxWarpImplI22BroadcastScaleMaskLoadIffbLm4EiE11DirectStoreIffEfLi1ELi12ELi32ELi1ELb1EL9Algorithm0EEvT_T0_ll,"ax",@progbits
	.align	128
        .global         _Z15SoftmaxWarpImplI22BroadcastScaleMaskLoadIffbLm4EiE11DirectStoreIffEfLi1ELi12ELi32ELi1ELb1EL9Algorithm0EEvT_T0_ll
        .type           _Z15SoftmaxWarpImplI22BroadcastScaleMaskLoadIffbLm4EiE11DirectStoreIffEfLi1ELi12ELi32ELi1ELb1EL9Algorithm0EEvT_T0_ll,@function
        .size           _Z15SoftmaxWarpImplI22BroadcastScaleMaskLoadIffbLm4EiE11DirectStoreIffEfLi1ELi12ELi32ELi1ELb1EL9Algorithm0EEvT_T0_ll,(.L_x_37427 - _Z15SoftmaxWarpImplI22BroadcastScaleMaskLoadIffbLm4EiE11DirectStoreIffEfLi1ELi12ELi32ELi1ELb1EL9Algorithm0EEvT_T0_ll)
        .other          _Z15SoftmaxWarpImplI22BroadcastScaleMaskLoadIffbLm4EiE11DirectStoreIffEfLi1ELi12ELi32ELi1ELb1EL9Algorithm0EEvT_T0_ll,@"STO_CUDA_ENTRY STV_DEFAULT"
_Z15SoftmaxWarpImplI22BroadcastScaleMaskLoadIffbLm4EiE11DirectStoreIffEfLi1ELi12ELi32ELi1ELb1EL9Algorithm0EEvT_T0_ll:
.text._Z15SoftmaxWarpImplI22BroadcastScaleMaskLoadIffbLm4EiE11DirectStoreIffEfLi1ELi12ELi32ELi1ELb1EL9Algorithm0EEvT_T0_ll:
        /* <DEDUP_REMOVED lines=29> */
.L_x_4362:
        /* <DEDUP_REMOVED lines=19> */
[----:B------:R-:W-:-:S07]  /*0300*/  VIADD R21, R37, 0x160 ;  /* 0x0000016025157836 */ /* 0x000fce0000000000 */
.L_x_4413:
[----:B0--3--:R-:W0:Y:S01]  /*0310*/  LDC.64 R2, c[0x0][0x410] ;  /* 0x00010400ff027b82 */ /* 0x009e220000000a00 */
[C---:B------:R-:W-:Y:S01]  /*0320*/  VIADD R11, R37.reuse, 0x20 ;  /* 0x00000020250b7836 */ /* 0x040fe20000000000 */
[C---:B------:R-:W-:Y:S01]  /*0330*/  IADD3 R7, PT, PT, R37.reuse, 0x60, RZ ;  /* 0x0000006025077810 */ /* 0x040fe20007ffe0ff */
[C---:B------:R-:W-:Y:S01]  /*0340*/  VIADD R9, R37.reuse, 0x40 ;  /* 0x0000004025097836 */ /* 0x040fe20000000000 */
[----:B------:R-:W-:Y:S01]  /*0350*/  BSSY.RECONVERGENT B1, `(.L_x_4364) ;  /* 0x0000083000017945 */ /* 0x000fe20003800200 */
[----:B------:R-:W-:Y:S02]  /*0360*/  IMAD.MOV.U32 R5, RZ, RZ, -0x800000 ;  /* 0xff800000ff057424 */ /* 0x000fe400078e00ff */
        /* <DEDUP_REMOVED lines=129> */
.L_x_4365:
[----:B------:R-:W-:Y:S05]  /*0b80*/  BSYNC.RECONVERGENT B1 ;  /* 0x0000000000017941 */ /* 0x000fea0003800200 */
.L_x_4364:
        /* <DEDUP_REMOVED lines=28> */
[----:B0-----:R-:W-:Y:S02]  /*0d50*/  HFMA2 R14, -RZ, RZ, 0, 0 ;  /* 0x00000000ff0e7431 */ /* 0x001fe400000001ff */
[----:B-1----:R-:W-:-:S10]  /*0d60*/  IMAD.MOV R12, RZ, RZ, -R15 ;  /* 0x000000ffff0c7224 */ /* 0x002fd400078e0a0f */
[----:B------:R-:W-:Y:S02]  /*0d70*/  @!P6 IMAD.IADD R0, R0, 0x1, -R17 ;  /* 0x000000010000e824 */ /* 0x000fe400078e0a11 */
        /* <DEDUP_REMOVED lines=10> */
[----:B------:R-:W-:Y:S02]  /*0e20*/  @!P2 LOP3.LUT R6, RZ, R10, RZ, 0x33, !PT ;  /* 0x0000000aff06a212 */ /* 0x000fe400078e33ff */
[----:B0-----:R-:W-:-:S03]  /*0e30*/  IABS R45, R0 ;  /* 0x00000000002d7213 */ /* 0x001fc60000000000 */
[----:B------:R-:W-:Y:S01]  /*0e40*/  IMAD.MOV R8, RZ, RZ, -R6 ;  /* 0x000000ffff087224 */ /* 0x000fe200078e0a06 */
[----:B------:R-:W0:Y:S03]  /*0e50*/  I2F.RP R12, R45 ;  /* 0x0000002d000c7306 */ /* 0x000e260000209400 */
[----:B------:R-:W-:-:S05]  /*0e60*/  IMAD R39, R10, R8, R11 ;  /* 0x000000080a277224 */ /* 0x000fca00078e020b */
[----:B------:R-:W-:-:S05]  /*0e70*/  IABS R10, R39 ;  /* 0x00000027000a7213 */ /* 0x000fca0000000000 */
[----:B------:R-:W-:-:S04]  /*0e80*/  IMAD.HI.U32 R8, R17, R10, RZ ;  /* 0x0000000a11087227 */ /* 0x000fc800078e00ff */
[----:B------:R-:W-:Y:S01]  /*0e90*/  IMAD.MOV R15, RZ, RZ, -R8 ;  /* 0x000000ffff0f7224 */ /* 0x000fe200078e0a08 */
[----:B0-----:R-:W0:Y:S03]  /*0ea0*/  MUFU.RCP R12, R12 ;  /* 0x0000000c000c7308 */ /* 0x001e260000001000 */
[----:B------:R-:W-:-:S05]  /*0eb0*/  IMAD R10, R41, R15, R10 ;  /* 0x0000000f290a7224 */ /* 0x000fca00078e020a */
[----:B------:R-:W-:Y:S02]  /*0ec0*/  ISETP.GT.U32.AND P6, PT, R41, R10, PT ;  /* 0x0000000a2900720c */ /* 0x000fe40003fc4070 */
[----:B0-----:R-:W-:-:S11]  /*0ed0*/  IADD3 R14, PT, PT, R12, 0xffffffe, RZ ;  /* 0x0ffffffe0c0e7810 */ /* 0x001fd60007ffe0ff */
[----:B------:R-:W-:Y:S01]  /*0ee0*/  @!P6 IMAD.IADD R10, R10, 0x1, -R41 ;  /* 0x000000010a0ae824 */ /* 0x000fe200078e0a29 */
[----:B------:R0:W1:Y:S01]  /*0ef0*/  F2I.FTZ.U32.TRUNC.NTZ R15, R14 ;  /* 0x0000000e000f7305 */ /* 0x000062000021f000 */
[----:B------:R-:W-:-:S03]  /*0f00*/  @!P6 VIADD R8, R8, 0x1 ;  /* 0x000000010808e836 */ /* 0x000fc60000000000 */
[----:B------:R-:W-:Y:S02]  /*0f10*/  ISETP.GE.U32.AND P2, PT, R10, R41, PT ;  /* 0x000000290a00720c */ /* 0x000fe40003f46070 */
[----:B------:R-:W-:Y:S01]  /*0f20*/  LOP3.LUT R10, R39, R4, RZ, 0x3c, !PT ;  /* 0x00000004270a7212 */ /* 0x000fe200078e3cff */
[----:B0-----:R-:W-:-:S03]  /*0f30*/  IMAD.MOV.U32 R14, RZ, RZ, RZ ;  /* 0x000000ffff0e7224 */ /* 0x001fc600078e00ff */
[----:B------:R-:W-:-:S07]  /*0f40*/  ISETP.GE.AND P6, PT, R10, RZ, PT ;  /* 0x000000ff0a00720c */ /* 0x000fce0003fc6270 */
[----:B------:R-:W-:Y:S01]  /*0f50*/  @P2 VIADD R8, R8, 0x1 ;  /* 0x0000000108082836 */ /* 0x000fe20000000000 */
        /* <DEDUP_REMOVED lines=28> */
[----:B------:R-:W-:Y:S01]  /*1120*/  @!P2 IMAD.MOV R4, RZ, RZ, -R4 ;  /* 0x000000ffff04a224 */ /* 0x000fe200078e0a04 */
[----:B--2---:R-:W-:-:S04]  /*1130*/  ISETP.NE.U32.AND P2, PT, R14, 0x1, PT ;  /* 0x000000010e00780c */ /* 0x004fc80003f45070 */
[----:B------:R-:W-:Y:S01]  /*1140*/  ISETP.NE.AND.EX P2, PT, R15, RZ, PT, P2 ;  /* 0x000000ff0f00720c */ /* 0x000fe20003f45320 */
[----:B------:R-:W-:Y:S02]  /*1150*/  IMAD R15, R6, UR36, RZ ;  /* 0x00000024060f7c24 */ /* 0x000fe4000f8e02ff */
[----:B------:R-:W-:Y:S02]  /*1160*/  @!P6 LOP3.LUT R4, RZ, R0, RZ, 0x33, !PT ;  /* 0x00000000ff04e212 */ /* 0x000fe400078e33ff */
[----:B0-----:R-:W-:Y:S02]  /*1170*/  ISETP.NE.U32.AND P6, PT, R38, 0x1, PT ;  /* 0x000000012600780c */ /* 0x001fe40003fc5070 */
        /* <DEDUP_REMOVED lines=22> */
.L_x_4367:
[----:B------:R-:W-:Y:S05]  /*12e0*/  BSYNC.RECONVERGENT B1 ;  /* 0x0000000000017941 */ /* 0x000fea0003800200 */
.L_x_4366:
        /* <DEDUP_REMOVED lines=31> */
[----:B------:R-:W-:Y:S01]  /*14e0*/  @!P6 IADD3 R6, PT, PT, R6, 0x1, RZ ;  /* 0x000000010606e810 */ /* 0x000fe20007ffe0ff */
[----:B------:R-:W-:Y:S01]  /*14f0*/  @!P6 IMAD.IADD R0, R0, 0x1, -R15 ;  /* 0x000000010000e824 */ /* 0x000fe200078e0a0f */
[----:B------:R-:W-:-:S04]  /*1500*/  ISETP.NE.AND P6, PT, R12, RZ, PT ;  /* 0x000000ff0c00720c */ /* 0x000fc80003fc5270 */
        /* <DEDUP_REMOVED lines=8> */
[----:B------:R-:W-:-:S04]  /*1590*/  @!P6 LOP3.LUT R6, RZ, R12, RZ, 0x33, !PT ;  /* 0x0000000cff06e212 */ /* 0x000fc800078e33ff */
[----:B------:R-:W-:-:S05]  /*15a0*/  IADD3 R8, PT, PT, -R6, RZ, RZ ;  /* 0x000000ff06087210 */ /* 0x000fca0007ffe1ff */
[----:B------:R-:W-:Y:S01]  /*15b0*/  IMAD R17, R12, R8, R9 ;  /* 0x000000080c117224 */ /* 0x000fe200078e0209 */
[----:B0-----:R-:W-:-:S04]  /*15c0*/  IABS R43, R0 ;  /* 0x00000000002b7213 */ /* 0x001fc80000000000 */
[----:B------:R-:W-:Y:S01]  /*15d0*/  IABS R8, R17 ;  /* 0x0000001100087213 */ /* 0x000fe20000000000 */
[----:B------:R-:W0:Y:S04]  /*15e0*/  I2F.RP R14, R43 ;  /* 0x0000002b000e7306 */ /* 0x000e280000209400 */
[----:B------:R-:W-:-:S04]  /*15f0*/  IMAD.MOV.U32 R10, RZ, RZ, R8 ;  /* 0x000000ffff0a7224 */ /* 0x000fc800078e0008 */
        /* <DEDUP_REMOVED lines=13> */
[----:B------:R-:W-:Y:S01]  /*16d0*/  ISETP.GE.AND P1, PT, R10, RZ, PT ;  /* 0x000000ff0a00720c */ /* 0x000fe20003f26270 */
[----:B------:R-:W-:-:S06]  /*16e0*/  HFMA2 R10, -RZ, RZ, 0, 0 ;  /* 0x00000000ff0a7431 */ /* 0x000fcc00000001ff */
[----:B------:R-:W-:-:S05]  /*16f0*/  @P2 VIADD R8, R8, 0x1 ;  /* 0x0000000108082836 */ /* 0x000fca0000000000 */
[----:B------:R-:W-:Y:S01]  /*1700*/  MOV R12, R8 ;  /* 0x00000008000c7202 */ /* 0x000fe20000000f00 */
[----:B0-----:R-:W-:-:S04]  /*1710*/  IMAD.MOV R8, RZ, RZ, -R11 ;  /* 0x000000ffff087224 */ /* 0x001fc800078e0a0b */
        /* <DEDUP_REMOVED lines=52> */
.L_x_4369:
[----:B------:R-:W-:Y:S05]  /*1a60*/  BSYNC.RECONVERGENT B1 ;  /* 0x0000000000017941 */ /* 0x000fea0003800200 */
.L_x_4368:
        /* <DEDUP_REMOVED lines=73> */
[----:B------:R-:W-:Y:S01]  /*1f00*/  IMAD.HI.U32 R11, R9, R11, R8 ;  /* 0x0000000b090b7227 */ /* 0x000fe200078e0008 */
[----:B------:R-:W-:-:S05]  /*1f10*/  MOV R8, R4 ;  /* 0x0000000400087202 */ /* 0x000fca0000000f00 */
[----:B------:R-:W-:Y:S02]  /*1f20*/  IMAD.HI.U32 R4, R11, R8, RZ ;  /* 0x000000080b047227 */ /* 0x000fe400078e00ff */
[----:B------:R-:W1:Y:S02]  /*1f30*/  LDC.64 R10, c[0x0][0x398] ;  /* 0x0000e600ff0a7b82 */ /* 0x000e640000000a00 */
        /* <DEDUP_REMOVED lines=8> */
[----:B------:R-:W2:Y:S03]  /*1fc0*/  LDC.64 R16, c[0x0][0x3a0] ;  /* 0x0000e800ff107b82 */ /* 0x000ea60000000a00 */
[----:B------:R-:W-:-:S05]  /*1fd0*/  ISETP.GE.AND P1, PT, R8, RZ, PT ;  /* 0x000000ff0800720c */ /* 0x000fca0003f26270 */
[----:B------:R-:W3:Y:S02]  /*1fe0*/  LDC.64 R8, c[0x0][0x3a8] ;  /* 0x0000ea00ff087b82 */ /* 0x000ee40000000a00 */
[----:B------:R-:W-:Y:S01]  /*1ff0*/  @P2 VIADD R4, R4, 0x1 ;  /* 0x0000000104042836 */ /* 0x000fe20000000000 */
[----:B0-----:R-:W-:-:S04]  /*2000*/  ISETP.NE.U32.AND P2, PT, R14, 0x1, PT ;  /* 0x000000010e00780c */ /* 0x001fc80003f45070 */
[----:B------:R-:W-:Y:S01]  /*2010*/  ISETP.NE.AND.EX P2, PT, R15, RZ, PT, P2 ;  /* 0x000000ff0f00720c */ /* 0x000fe20003f45320 */
[----:B------:R-:W-:Y:S01]  /*2020*/  @!P1 IMAD.MOV R4, RZ, RZ, -R4 ;  /* 0x000000ffff049224 */ /* 0x000fe200078e0a04 */
[----:B-1----:R-:W-:Y:S02]  /*2030*/  ISETP.NE.U32.AND P1, PT, R10, 0x1, PT ;  /* 0x000000010a00780c */ /* 0x002fe40003f25070 */
[----:B------:R-:W-:Y:S02]  /*2040*/  @!P5 LOP3.LUT R4, RZ, R0, RZ, 0x33, !PT ;  /* 0x00000000ff04d212 */ /* 0x000fe400078e33ff */
[----:B------:R-:W-:Y:S02]  /*2050*/  ISETP.NE.AND.EX P1, PT, R11, RZ, PT, P1 ;  /* 0x000000ff0b00720c */ /* 0x000fe40003f25310 */
[----:B------:R-:W-:Y:S02]  /*2060*/  SEL R6, R6, RZ, P2 ;  /* 0x000000ff06067207 */ /* 0x000fe40001000000 */
[----:B--2---:R-:W-:-:S02]  /*2070*/  ISETP.NE.U32.AND P5, PT, R16, 0x1, PT ;  /* 0x000000011000780c */ /* 0x004fc40003fa5070 */
[----:B------:R-:W-:Y:S01]  /*2080*/  IADD3 R15, PT, PT, -R4, RZ, RZ ;  /* 0x000000ff040f7210 */ /* 0x000fe20007ffe1ff */
[----:B------:R-:W-:Y:S01]  /*2090*/  IMAD R11, R6, UR36, RZ ;  /* 0x00000024060b7c24 */ /* 0x000fe2000f8e02ff */
[----:B------:R-:W-:Y:S02]  /*20a0*/  ISETP.NE.AND.EX P5, PT, R17, RZ, PT, P5 ;  /* 0x000000ff1100720c */ /* 0x000fe40003fa5350 */
[----:B------:R-:W-:Y:S01]  /*20b0*/  SHF.R.S64 R6, RZ, 0x1e, R7 ;  /* 0x0000001eff067819 */ /* 0x000fe20000001007 */
[----:B------:R-:W-:Y:S01]  /*20c0*/  IMAD R0, R0, R15, R39 ;  /* 0x0000000f00007224 */ /* 0x000fe200078e0227 */
[----:B---3--:R-:W-:Y:S02]  /*20d0*/  ISETP.NE.U32.AND P2, PT, R8, 0x1, PT ;  /* 0x000000010800780c */ /* 0x008fe40003f45070 */
        /* <DEDUP_REMOVED lines=17> */
.L_x_4371:
[----:B------:R-:W-:Y:S05]  /*21f0*/  BSYNC.RECONVERGENT B1 ;  /* 0x0000000000017941 */ /* 0x000fea0003800200 */
.L_x_4370:
        /* <DEDUP_REMOVED lines=39> */
[----:B0-----:R-:W-:-:S11]  /*2470*/  IADD3 R9, PT, PT, R7, 0xffffffe, RZ ;  /* 0x0ffffffe07097810 */ /* 0x001fd60007ffe0ff */
[----:B------:R-:W-:Y:S01]  /*2480*/  @!P3 IMAD.MOV R12, RZ, RZ, -R12 ;  /* 0x000000ffff0cb224 */ /* 0x000fe200078e0a0c */
[----:B------:R-:W-:Y:S01]  /*2490*/  ISETP.NE.AND P3, PT, R15, RZ, PT ;  /* 0x000000ff0f00720c */ /* 0x000fe20003f65270 */
[----:B------:R-:W0:-:S12]  /*24a0*/  F2I.FTZ.U32.TRUNC.NTZ R9, R9 ;  /* 0x0000000900097305 */ /* 0x000e18000021f000 */
[----:B------:R-:W-:Y:S01]  /*24b0*/  @!P3 LOP3.LUT R12, RZ, R15, RZ, 0x33, !PT ;  /* 0x0000000fff0cb212 */ /* 0x000fe200078e33ff */
[----:B0-----:R-:W-:-:S03]  /*24c0*/  IMAD.MOV R4, RZ, RZ, -R9 ;  /* 0x000000ffff047224 */ /* 0x001fc600078e0a09 */
[----:B------:R-:W-:-:S05]  /*24d0*/  IADD3 R7, PT, PT, -R12, RZ, RZ ;  /* 0x000000ff0c077210 */ /* 0x000fca0007ffe1ff */
        /* <DEDUP_REMOVED lines=15> */
[----:B------:R-:W-:-:S03]  /*25d0*/  LOP3.LUT R8, R15, R6, RZ, 0x3c, !PT ;  /* 0x000000060f087212 */ /* 0x000fc600078e3cff */
[----:B0-----:R-:W0:Y:S08]  /*25e0*/  MUFU.RCP R16, R16 ;  /* 0x0000001000107308 */ /* 0x001e300000001000 */
[----:B------:R-:W-:Y:S01]  /*25f0*/  @P3 VIADD R7, R7, 0x1 ;  /* 0x0000000107073836 */ /* 0x000fe20000000000 */
[----:B------:R-:W-:Y:S02]  /*2600*/  ISETP.GE.AND P3, PT, R8, RZ, PT ;  /* 0x000000ff0800720c */ /* 0x000fe40003f66270 */
[----:B------:R-:W1:Y:S02]  /*2610*/  LDC.64 R8, c[0x0][0x390] ;  /* 0x0000e400ff087b82 */ /* 0x000e640000000a00 */
[----:B------:R-:W-:-:S09]  /*2620*/  MOV R14, R7 ;  /* 0x00000007000e7202 */ /* 0x000fd20000000f00 */
[----:B------:R-:W-:Y:S01]  /*2630*/  @!P3 IMAD.MOV R14, RZ, RZ, -R14 ;  /* 0x000000ffff0eb224 */ /* 0x000fe200078e0a0e */
[----:B------:R-:W-:Y:S01]  /*2640*/  ISETP.NE.AND P3, PT, R6, RZ, PT ;  /* 0x000000ff0600720c */ /* 0x000fe20003f65270 */
[----:B0-----:R-:W-:-:S04]  /*2650*/  VIADD R10, R16, 0xffffffe ;  /* 0x0ffffffe100a7836 */ /* 0x001fc80000000000 */
[----:B------:R0:W2:Y:S08]  /*2660*/  F2I.FTZ.U32.TRUNC.NTZ R11, R10 ;  /* 0x0000000a000b7305 */ /* 0x0000b0000021f000 */
[----:B------:R-:W-:Y:S01]  /*2670*/  @!P3 LOP3.LUT R14, RZ, R6, RZ, 0x33, !PT ;  /* 0x00000006ff0eb212 */ /* 0x000fe200078e33ff */
[----:B0-----:R-:W-:Y:S01]  /*2680*/  IMAD.MOV.U32 R10, RZ, RZ, RZ ;  /* 0x000000ffff0a7224 */ /* 0x001fe200078e00ff */
[----:B-1----:R-:W-:-:S02]  /*2690*/  ISETP.NE.U32.AND P3, PT, R8, 0x1, PT ;  /* 0x000000010800780c */ /* 0x002fc40003f65070 */
[----:B------:R-:W-:Y:S02]  /*26a0*/  IADD3 R7, PT, PT, -R14, RZ, RZ ;  /* 0x000000ff0e077210 */ /* 0x000fe40007ffe1ff */
[----:B------:R-:W-:Y:S01]  /*26b0*/  ISETP.NE.AND.EX P3, PT, R9, RZ, PT, P3 ;  /* 0x000000ff0900720c */ /* 0x000fe20003f65330 */
[----:B--2---:R-:W-:Y:S02]  /*26c0*/  IMAD.MOV R16, RZ, RZ, -R11 ;  /* 0x000000ffff107224 */ /* 0x004fe400078e0a0b */
[----:B------:R-:W-:Y:S01]  /*26d0*/  IMAD R17, R6, R7, R15 ;  /* 0x0000000706117224 */ /* 0x000fe200078e020f */
[----:B------:R-:W-:Y:S01]  /*26e0*/  SEL R12, R12, RZ, P3 ;  /* 0x000000ff0c0c7207 */ /* 0x000fe20001800000 */
[----:B------:R-:W0:Y:S01]  /*26f0*/  LDC.64 R6, c[0x0][0x398] ;  /* 0x0000e600ff067b82 */ /* 0x000e220000000a00 */
[----:B------:R-:W-:-:S03]  /*2700*/  IMAD R15, R16, R39, RZ ;  /* 0x00000027100f7224 */ /* 0x000fc600078e02ff */
[----:B------:R-:W-:Y:S02]  /*2710*/  IMAD R12, R12, UR36, RZ ;  /* 0x000000240c0c7c24 */ /* 0x000fe4000f8e02ff */
[----:B------:R-:W-:Y:S01]  /*2720*/  IMAD.HI.U32 R15, R11, R15, R10 ;  /* 0x0000000f0b0f7227 */ /* 0x000fe200078e000a */
[----:B------:R-:W-:-:S05]  /*2730*/  IABS R10, R17 ;  /* 0x00000011000a7213 */ /* 0x000fca0000000000 */
[----:B------:R-:W-:-:S05]  /*2740*/  IMAD.HI.U32 R8, R15, R10, RZ ;  /* 0x0000000a0f087227 */ /* 0x000fca00078e00ff */
[----:B------:R-:W-:Y:S02]  /*2750*/  IADD3 R9, PT, PT, -R8, RZ, RZ ;  /* 0x000000ff08097210 */ /* 0x000fe40007ffe1ff */
[----:B0-----:R-:W-:-:S03]  /*2760*/  ISETP.NE.U32.AND P3, PT, R6, 0x1, PT ;  /* 0x000000010600780c */ /* 0x001fc60003f65070 */
[----:B------:R-:W-:Y:S02]  /*2770*/  IMAD R6, R39, R9, R10 ;  /* 0x0000000927067224 */ /* 0x000fe400078e020a */
[----:B------:R-:W0:Y:S01]  /*2780*/  LDC.64 R10, c[0x0][0x3a8] ;  /* 0x0000ea00ff0a7b82 */ /* 0x000e220000000a00 */
[----:B------:R-:W-:-:S04]  /*2790*/  ISETP.NE.AND.EX P3, PT, R7, RZ, PT, P3 ;  /* 0x000000ff0700720c */ /* 0x000fc80003f65330 */
[----:B------:R-:W-:Y:S02]  /*27a0*/  SEL R7, R14, RZ, P3 ;  /* 0x000000ff0e077207 */ /* 0x000fe40001800000 */
[----:B------:R-:W-:Y:S01]  /*27b0*/  ISETP.GT.U32.AND P3, PT, R39, R6, PT ;  /* 0x000000062700720c */ /* 0x000fe20003f64070 */
[----:B------:R-:W1:Y:S02]  /*27c0*/  LDC.64 R14, c[0x0][0x3a0] ;  /* 0x0000e800ff0e7b82 */ /* 0x000e640000000a00 */
[----:B------:R-:W-:-:S10]  /*27d0*/  IMAD R7, R7, UR37, R12 ;  /* 0x0000002507077c24 */ /* 0x000fd4000f8e020c */
        /* <DEDUP_REMOVED lines=30> */
.L_x_4373:
[----:B------:R-:W-:Y:S05]  /*29c0*/  BSYNC.RECONVERGENT B1 ;  /* 0x0000000000017941 */ /* 0x000fea0003800200 */
.L_x_4372:
        /* <DEDUP_REMOVED lines=33> */
[----:B------:R-:W-:Y:S02]  /*2be0*/  LOP3.LUT R4, R0, R15, RZ, 0x3c, !PT ;  /* 0x0000000f00047212 */ /* 0x000fe400078e3cff */
[----:B0-----:R-:W-:-:S09]  /*2bf0*/  MOV R6, RZ ;  /* 0x000000ff00067202 */ /* 0x001fd20000000f00 */
[----:B------:R-:W-:Y:S01]  /*2c00*/  @P4 VIADD R12, R12, 0x1 ;  /* 0x000000010c0c4836 */ /* 0x000fe20000000000 */
[----:B------:R-:W-:Y:S01]  /*2c10*/  ISETP.GE.AND P4, PT, R4, RZ, PT ;  /* 0x000000ff0400720c */ /* 0x000fe20003f86270 */
[----:B-1----:R-:W-:-:S12]  /*2c20*/  IMAD.MOV R11, RZ, RZ, -R7 ;  /* 0x000000ffff0b7224 */ /* 0x002fd800078e0a07 */
[----:B------:R-:W-:Y:S02]  /*2c30*/  @!P4 IADD3 R12, PT, PT, -R12, RZ, RZ ;  /* 0x000000ff0c0cc210 */ /* 0x000fe40007ffe1ff */
[----:B------:R-:W-:-:S13]  /*2c40*/  ISETP.NE.AND P4, PT, R15, RZ, PT ;  /* 0x000000ff0f00720c */ /* 0x000fda0003f85270 */
        /* <DEDUP_REMOVED lines=10> */
[C---:B------:R-:W-:Y:S02]  /*2cf0*/  IMAD R7, R26.reuse, R8, R7 ;  /* 0x000000081a077224 */ /* 0x040fe400078e0207 */
[----:B------:R-:W1:Y:S03]  /*2d00*/  LDC.64 R8, c[0x0][0x390] ;  /* 0x0000e400ff087b82 */ /* 0x000e660000000a00 */
        /* <DEDUP_REMOVED lines=19> */
[----:B------:R-:W-:-:S03]  /*2e40*/  ISETP.NE.AND.EX P4, PT, R9, RZ, PT, P4 ;  /* 0x000000ff0900720c */ /* 0x000fc60003f85340 */
[----:B------:R-:W-:Y:S01]  /*2e50*/  IMAD R39, R10, R11, R15 ;  /* 0x0000000b0a277224 */ /* 0x000fe200078e020f */
[----:B------:R-:W-:Y:S01]  /*2e60*/  SEL R12, R12, RZ, P4 ;  /* 0x000000ff0c0c7207 */ /* 0x000fe20002000000 */
[----:B------:R-:W0:Y:S01]  /*2e70*/  LDC.64 R10, c[0x0][0x398] ;  /* 0x0000e600ff0a7b82 */ /* 0x000e220000000a00 */
[----:B--2---:R-:W-:-:S03]  /*2e80*/  IMAD.MOV R15, RZ, RZ, -R7 ;  /* 0x000000ffff0f7224 */ /* 0x004fc600078e0a07 */
[----:B------:R-:W-:Y:S02]  /*2e90*/  IMAD R12, R12, UR36, RZ ;  /* 0x000000240c0c7c24 */ /* 0x000fe4000f8e02ff */
[----:B------:R-:W-:-:S04]  /*2ea0*/  IMAD R15, R15, R14, RZ ;  /* 0x0000000e0f0f7224 */ /* 0x000fc800078e02ff */
[----:B------:R-:W-:Y:S01]  /*2eb0*/  IMAD.HI.U32 R6, R7, R15, R6 ;  /* 0x0000000f07067227 */ /* 0x000fe200078e0006 */
[----:B------:R-:W-:-:S05]  /*2ec0*/  IABS R7, R39 ;  /* 0x0000002700077213 */ /* 0x000fca0000000000 */
[----:B------:R-:W-:-:S05]  /*2ed0*/  IMAD.HI.U32 R6, R6, R7, RZ ;  /* 0x0000000706067227 */ /* 0x000fca00078e00ff */
[----:B------:R-:W-:Y:S02]  /*2ee0*/  IADD3 R8, PT, PT, -R6, RZ, RZ ;  /* 0x000000ff06087210 */ /* 0x000fe40007ffe1ff */
[----:B0-----:R-:W-:-:S03]  /*2ef0*/  ISETP.NE.U32.AND P4, PT, R10, 0x1, PT ;  /* 0x000000010a00780c */ /* 0x001fc60003f85070 */
[C---:B------:R-:W-:Y:S01]  /*2f00*/  IMAD R7, R14.reuse, R8, R7 ;  /* 0x000000080e077224 */ /* 0x040fe200078e0207 */
[----:B------:R-:W-:Y:S01]  /*2f10*/  ISETP.NE.AND.EX P4, PT, R11, RZ, PT, P4 ;  /* 0x000000ff0b00720c */ /* 0x000fe20003f85340 */
[----:B------:R-:W0:Y:S03]  /*2f20*/  LDC.64 R8, c[0x0][0x3a0] ;  /* 0x0000e800ff087b82 */ /* 0x000e260000000a00 */
[----:B------:R-:W-:Y:S02]  /*2f30*/  SEL R15, R17, RZ, P4 ;  /* 0x000000ff110f7207 */ /* 0x000fe40002000000 */
[----:B------:R-:W-:-:S03]  /*2f40*/  ISETP.GT.U32.AND P4, PT, R14, R7, PT ;  /* 0x000000070e00720c */ /* 0x000fc60003f84070 */
[----:B------:R-:W1:Y:S01]  /*2f50*/  LDC.64 R10, c[0x0][0x3a8] ;  /* 0x0000ea00ff0a7b82 */ /* 0x000e620000000a00 */
[----:B------:R-:W-:-:S09]  /*2f60*/  IMAD R15, R15, UR37, R12 ;  /* 0x000000250f0f7c24 */ /* 0x000fd2000f8e020c */
        /* <DEDUP_REMOVED lines=30> */
.L_x_4375:
[----:B------:R-:W-:Y:S05]  /*3150*/  BSYNC.RECONVERGENT B1 ;  /* 0x0000000000017941 */ /* 0x000fea0003800200 */
.L_x_4374:
        /* <DEDUP_REMOVED lines=43> */
[----:B0-----:R-:W-:-:S04]  /*3410*/  VIADD R2, R4, 0xffffffe ;  /* 0x0ffffffe04027836 */ /* 0x001fc80000000000 */
        /* <DEDUP_REMOVED lines=22> */
[----:B------:R-:W-:-:S11]  /*3580*/  LOP3.LUT R3, R10, R7, RZ, 0x3c, !PT ;  /* 0x000000070a037212 */ /* 0x000fd600078e3cff */
[----:B------:R-:W-:Y:S01]  /*3590*/  @P6 VIADD R2, R2, 0x1 ;  /* 0x0000000102026836 */ /* 0x000fe20000000000 */
[----:B------:R-:W-:Y:S01]  /*35a0*/  ISETP.GE.AND P6, PT, R3, RZ, PT ;  /* 0x000000ff0300720c */ /* 0x000fe20003fc6270 */
[----:B0-----:R-:W0:Y:S03]  /*35b0*/  MUFU.RCP R11, R11 ;  /* 0x0000000b000b7308 */ /* 0x001e260000001000 */
[----:B------:R-:W-:Y:S02]  /*35c0*/  MOV R15, R2 ;  /* 0x00000002000f7202 */ /* 0x000fe40000000f00 */
[----:B------:R-:W1:Y:S07]  /*35d0*/  LDC.64 R2, c[0x0][0x390] ;  /* 0x0000e400ff027b82 */ /* 0x000e6e0000000a00 */
[----:B------:R-:W-:Y:S01]  /*35e0*/  @!P6 IMAD.MOV R15, RZ, RZ, -R15 ;  /* 0x000000ffff0fe224 */ /* 0x000fe200078e0a0f */
[----:B------:R-:W-:Y:S01]  /*35f0*/  ISETP.NE.AND P6, PT, R7, RZ, PT ;  /* 0x000000ff0700720c */ /* 0x000fe20003fc5270 */
[----:B0-----:R-:W-:-:S06]  /*3600*/  VIADD R9, R11, 0xffffffe ;  /* 0x0ffffffe0b097836 */ /* 0x001fcc0000000000 */
[----:B------:R-:W0:Y:S06]  /*3610*/  F2I.FTZ.U32.TRUNC.NTZ R9, R9 ;  /* 0x0000000900097305 */ /* 0x000e2c000021f000 */
[----:B------:R-:W-:Y:S02]  /*3620*/  @!P6 LOP3.LUT R15, RZ, R7, RZ, 0x33, !PT ;  /* 0x00000007ff0fe212 */ /* 0x000fe400078e33ff */
[----:B-1----:R-:W-:Y:S02]  /*3630*/  ISETP.NE.U32.AND P6, PT, R2, 0x1, PT ;  /* 0x000000010200780c */ /* 0x002fe40003fc5070 */
[----:B------:R-:W-:-:S02]  /*3640*/  IADD3 R8, PT, PT, -R15, RZ, RZ ;  /* 0x000000ff0f087210 */ /* 0x000fc40007ffe1ff */
[----:B------:R-:W-:-:S03]  /*3650*/  ISETP.NE.AND.EX P6, PT, R3, RZ, PT, P6 ;  /* 0x000000ff0300720c */ /* 0x000fc60003fc5360 */
[----:B------:R-:W-:Y:S01]  /*3660*/  IMAD R7, R7, R8, R10 ;  /* 0x0000000807077224 */ /* 0x000fe200078e020a */
[----:B------:R-:W-:Y:S01]  /*3670*/  SEL R12, R12, RZ, P6 ;  /* 0x000000ff0c0c7207 */ /* 0x000fe20003000000 */
[----:B------:R-:W1:Y:S01]  /*3680*/  LDC.64 R10, c[0x0][0x398] ;  /* 0x0000e600ff0a7b82 */ /* 0x000e620000000a00 */
[--C-:B0-----:R-:W-:Y:S02]  /*3690*/  IMAD.MOV R17, RZ, RZ, -R9.reuse ;  /* 0x000000ffff117224 */ /* 0x101fe400078e0a09 */
[----:B------:R-:W-:Y:S02]  /*36a0*/  IMAD.MOV.U32 R8, RZ, RZ, RZ ;  /* 0x000000ffff087224 */ /* 0x000fe400078e00ff */
[----:B------:R-:W-:Y:S02]  /*36b0*/  IMAD R3, R17, R14, RZ ;  /* 0x0000000e11037224 */ /* 0x000fe400078e02ff */
[----:B------:R-:W-:Y:S02]  /*36c0*/  IMAD R12, R12, UR36, RZ ;  /* 0x000000240c0c7c24 */ /* 0x000fe4000f8e02ff */
[----:B------:R-:W-:Y:S01]  /*36d0*/  IMAD.HI.U32 R2, R9, R3, R8 ;  /* 0x0000000309027227 */ /* 0x000fe200078e0008 */
[----:B------:R-:W-:-:S05]  /*36e0*/  IABS R3, R7 ;  /* 0x0000000700037213 */ /* 0x000fca0000000000 */
[----:B------:R-:W-:-:S05]  /*36f0*/  IMAD.HI.U32 R2, R2, R3, RZ ;  /* 0x0000000302027227 */ /* 0x000fca00078e00ff */
[----:B------:R-:W-:Y:S02]  /*3700*/  IADD3 R8, PT, PT, -R2, RZ, RZ ;  /* 0x000000ff02087210 */ /* 0x000fe40007ffe1ff */
[----:B-1----:R-:W-:-:S03]  /*3710*/  ISETP.NE.U32.AND P6, PT, R10, 0x1, PT ;  /* 0x000000010a00780c */ /* 0x002fc60003fc5070 */
[----:B------:R-:W-:Y:S02]  /*3720*/  IMAD R3, R14, R8, R3 ;  /* 0x000000080e037224 */ /* 0x000fe400078e0203 */
[----:B------:R-:W0:Y:S01]  /*3730*/  LDC.64 R8, c[0x0][0x3a0] ;  /* 0x0000e800ff087b82 */ /* 0x000e220000000a00 */
        /* <DEDUP_REMOVED lines=36> */
.L_x_4377:
[----:B------:R-:W-:Y:S05]  /*3980*/  BSYNC.RECONVERGENT B1 ;  /* 0x0000000000017941 */ /* 0x000fea0003800200 */
.L_x_4376:
        /* <DEDUP_REMOVED lines=26> */
[----:B------:R-:W-:Y:S02]  /*3b30*/  IMAD R2, R9, R3, R2 ;  /* 0x0000000309027224 */ /* 0x000fe400078e0202 */
[----:B0-----:R-:W-:-:S03]  /*3b40*/  VIADD R3, R8, 0xffffffe ;  /* 0x0ffffffe08037836 */ /* 0x001fc60000000000 */
[----:B------:R-:W-:-:S03]  /*3b50*/  ISETP.GT.U32.AND P6, PT, R9, R2, PT ;  /* 0x000000020900720c */ /* 0x000fc60003fc4070 */
[----:B------:R-:W0:Y:S10]  /*3b60*/  F2I.FTZ.U32.TRUNC.NTZ R3, R3 ;  /* 0x0000000300037305 */ /* 0x000e34000021f000 */
[----:B------:R-:W-:Y:S01]  /*3b70*/  @!P6 IMAD.IADD R2, R2, 0x1, -R9 ;  /* 0x000000010202e824 */ /* 0x000fe200078e0a09 */
[----:B------:R-:W-:-:S04]  /*3b80*/  @!P6 IADD3 R11, PT, PT, R11, 0x1, RZ ;  /* 0x000000010b0be810 */ /* 0x000fc80007ffe0ff */
[----:B------:R-:W-:Y:S02]  /*3b90*/  ISETP.GE.U32.AND P5, PT, R2, R9, PT ;  /* 0x000000090200720c */ /* 0x000fe40003fa6070 */
[----:B------:R-:W-:Y:S02]  /*3ba0*/  LOP3.LUT R2, R0, R7, RZ, 0x3c, !PT ;  /* 0x0000000700027212 */ /* 0x000fe400078e3cff */
[----:B0-----:R-:W-:Y:S02]  /*3bb0*/  IADD3 R8, PT, PT, RZ, -R3, RZ ;  /* 0x80000003ff087210 */ /* 0x001fe40007ffe0ff */
[----:B------:R-:W-:-:S03]  /*3bc0*/  ISETP.GE.AND P6, PT, R2, RZ, PT ;  /* 0x000000ff0200720c */ /* 0x000fc60003fc6270 */
[----:B------:R-:W-:-:S04]  /*3bd0*/  IMAD R17, R8, R15, RZ ;  /* 0x0000000f08117224 */ /* 0x000fc800078e02ff */
[----:B------:R-:W-:Y:S01]  /*3be0*/  @P5 VIADD R11, R11, 0x1 ;  /* 0x000000010b0b5836 */ /* 0x000fe20000000000 */
[----:B------:R-:W-:-:S05]  /*3bf0*/  ISETP.NE.AND P5, PT, R7, RZ, PT ;  /* 0x000000ff0700720c */ /* 0x000fca0003fa5270 */
[----:B------:R-:W-:-:S08]  /*3c00*/  @!P6 IMAD.MOV R11, RZ, RZ, -R11 ;  /* 0x000000ffff0be224 */ /* 0x000fd000078e0a0b */
[----:B------:R-:W-:-:S05]  /*3c10*/  @!P5 LOP3.LUT R11, RZ, R7, RZ, 0x33, !PT ;  /* 0x00000007ff0bd212 */ /* 0x000fca00078e33ff */
[----:B------:R-:W-:-:S04]  /*3c20*/  IMAD.MOV R2, RZ, RZ, -R11 ;  /* 0x000000ffff027224 */ /* 0x000fc800078e0a0b */
[----:B------:R-:W-:Y:S02]  /*3c30*/  IMAD R9, R7, R2, R0 ;  /* 0x0000000207097224 */ /* 0x000fe400078e0200 */
[----:B------:R-:W-:Y:S01]  /*3c40*/  IMAD.MOV.U32 R2, RZ, RZ, RZ ;  /* 0x000000ffff027224 */ /* 0x000fe200078e00ff */
[----:B------:R-:W0:Y:S03]  /*3c50*/  LDC R7, c[0x0][0x3c0] ;  /* 0x0000f000ff077b82 */ /* 0x000e260000000800 */
[----:B------:R-:W-:Y:S01]  /*3c60*/  IMAD.HI.U32 R17, R3, R17, R2 ;  /* 0x0000001103117227 */ /* 0x000fe200078e0002 */
[----:B------:R-:W-:-:S05]  /*3c70*/  IABS R2, R9 ;  /* 0x0000000900027213 */ /* 0x000fca0000000000 */
        /* <DEDUP_REMOVED lines=10> */
[----:B0-----:R-:W0:Y:S03]  /*3d20*/  MUFU.RCP R26, R26 ;  /* 0x0000001a001a7308 */ /* 0x001e260000001000 */
[----:B------:R-:W-:-:S07]  /*3d30*/  ISETP.GE.AND P6, PT, R2, RZ, PT ;  /* 0x000000ff0200720c */ /* 0x000fce0003fc6270 */
[----:B------:R-:W-:Y:S02]  /*3d40*/  @P5 IADD3 R12, PT, PT, R12, 0x1, RZ ;  /* 0x000000010c0c5810 */ /* 0x000fe40007ffe0ff */
[----:B------:R-:W-:-:S04]  /*3d50*/  ISETP.NE.AND P5, PT, R4, RZ, PT ;  /* 0x000000ff0400720c */ /* 0x000fc80003fa5270 */
[----:B------:R-:W-:Y:S01]  /*3d60*/  @!P6 IMAD.MOV R12, RZ, RZ, -R12 ;  /* 0x000000ffff0ce224 */ /* 0x000fe200078e0a0c */
[----:B0-----:R-:W-:-:S04]  /*3d70*/  IADD3 R14, PT, PT, R26, 0xffffffe, RZ ;  /* 0x0ffffffe1a0e7810 */ /* 0x001fc80007ffe0ff */
[----:B------:R0:W1:Y:S04]  /*3d80*/  F2I.FTZ.U32.TRUNC.NTZ R15, R14 ;  /* 0x0000000e000f7305 */ /* 0x000068000021f000 */
[----:B------:R-:W-:-:S05]  /*3d90*/  @!P5 LOP3.LUT R12, RZ, R4, RZ, 0x33, !PT ;  /* 0x00000004ff0cd212 */ /* 0x000fca00078e33ff */
[----:B------:R-:W-:Y:S02]  /*3da0*/  IMAD.MOV R3, RZ, RZ, -R12 ;  /* 0x000000ffff037224 */ /* 0x000fe400078e0a0c */
[----:B0-----:R-:W-:Y:S02]  /*3db0*/  IMAD.MOV.U32 R14, RZ, RZ, RZ ;  /* 0x000000ffff0e7224 */ /* 0x001fe400078e00ff */
        /* <DEDUP_REMOVED lines=28> */
[----:B------:R-:W-:-:S02]  /*3f80*/  ISETP.NE.AND P6, PT, R7, RZ, PT ;  /* 0x000000ff0700720c */ /* 0x000fc40003fc5270 */
[----:B-1----:R-:W-:-:S11]  /*3f90*/  ISETP.NE.U32.AND P5, PT, R8, 0x1, PT ;  /* 0x000000010800780c */ /* 0x002fd60003fa5070 */
[----:B------:R-:W-:Y:S02]  /*3fa0*/  @!P6 LOP3.LUT R2, RZ, R7, RZ, 0x33, !PT ;  /* 0x00000007ff02e212 */ /* 0x000fe400078e33ff */
[----:B0-----:R-:W-:Y:S02]  /*3fb0*/  ISETP.NE.U32.AND P6, PT, R14, 0x1, PT ;  /* 0x000000010e00780c */ /* 0x001fe40003fc5070 */
[----:B------:R-:W-:Y:S01]  /*3fc0*/  ISETP.NE.AND.EX P5, PT, R9, RZ, PT, P5 ;  /* 0x000000ff0900720c */ /* 0x000fe20003fa5350 */
[----:B------:R-:W-:Y:S01]  /*3fd0*/  IMAD.MOV R3, RZ, RZ, -R2 ;  /* 0x000000ffff037224 */ /* 0x000fe200078e0a02 */
[----:B------:R-:W-:Y:S02]  /*3fe0*/  ISETP.NE.AND.EX P6, PT, R15, RZ, PT, P6 ;  /* 0x000000ff0f00720c */ /* 0x000fe40003fc5360 */
[----:B------:R-:W-:Y:S01]  /*3ff0*/  SEL R2, R2, RZ, P5 ;  /* 0x000000ff02027207 */ /* 0x000fe20002800000 */
[----:B------:R-:W-:Y:S01]  /*4000*/  IMAD R4, R7, R3, R4 ;  /* 0x0000000307047224 */ /* 0x000fe200078e0204 */
[----:B------:R-:W-:-:S03]  /*4010*/  SHF.R.S64 R14, RZ, 0x1e, R0 ;  /* 0x0000001eff0e7819 */ /* 0x000fc60000001000 */
        /* <DEDUP_REMOVED lines=13> */
.L_x_4379:
[----:B------:R-:W-:Y:S05]  /*40f0*/  BSYNC.RECONVERGENT B1 ;  /* 0x0000000000017941 */ /* 0x000fea0003800200 */
.L_x_4378:
        /* <DEDUP_REMOVED lines=35> */
[----:B0-----:R-:W-:-:S06]  /*4330*/  VIADD R3, R12, 0xffffffe ;  /* 0x0ffffffe0c037836 */ /* 0x001fcc0000000000 */
[----:B------:R-:W-:Y:S01]  /*4340*/  @P5 IADD3 R4, PT, PT, R4, 0x1, RZ ;  /* 0x0000000104045810 */ /* 0x000fe20007ffe0ff */
[----:B------:R-:W0:Y:S05]  /*4350*/  F2I.FTZ.U32.TRUNC.NTZ R3, R3 ;  /* 0x0000000300037305 */ /* 0x000e2a000021f000 */
[----:B------:R-:W-:Y:S01]  /*4360*/  @!P1 IMAD.MOV R4, RZ, RZ, -R4 ;  /* 0x000000ffff049224 */ /* 0x000fe200078e0a04 */
[----:B------:R-:W-:-:S04]  /*4370*/  @!P6 LOP3.LUT R4, RZ, R9, RZ, 0x33, !PT ;  /* 0x00000009ff04e212 */ /* 0x000fc800078e33ff */
[----:B------:R-:W-:Y:S02]  /*4380*/  IADD3 R2, PT, PT, -R4, RZ, RZ ;  /* 0x000000ff04027210 */ /* 0x000fe40007ffe1ff */
[----:B-1----:R-:W-:Y:S01]  /*4390*/  IABS R36, R11 ;  /* 0x0000000b00247213 */ /* 0x002fe20000000000 */
[----:B0-----:R-:W-:Y:S02]  /*43a0*/  IMAD.MOV R14, RZ, RZ, -R3 ;  /* 0x000000ffff0e7224 */ /* 0x001fe400078e0a03 */
        /* <DEDUP_REMOVED lines=14> */
[----:B------:R-:W0:Y:S03]  /*4490*/  LDC.64 R14, c[0x0][0x398] ;  /* 0x0000e600ff0e7b82 */ /* 0x000e260000000a00 */
[----:B------:R-:W-:-:S07]  /*44a0*/  ISETP.GE.AND P1, PT, R2, RZ, PT ;  /* 0x000000ff0200720c */ /* 0x000fce0003f26270 */
[----:B------:R-:W-:-:S06]  /*44b0*/  @P5 VIADD R9, R9, 0x1 ;  /* 0x0000000109095836 */ /* 0x000fcc0000000000 */
[----:B------:R-:W-:Y:S02]  /*44c0*/  @!P1 IADD3 R9, PT, PT, -R9, RZ, RZ ;  /* 0x000000ff09099210 */ /* 0x000fe40007ffe1ff */
[----:B------:R-:W-:-:S05]  /*44d0*/  @!P6 LOP3.LUT R9, RZ, R7, RZ, 0x33, !PT ;  /* 0x00000007ff09e212 */ /* 0x000fca00078e33ff */
[----:B------:R-:W-:Y:S01]  /*44e0*/  IMAD.MOV R2, RZ, RZ, -R9 ;  /* 0x000000ffff027224 */ /* 0x000fe200078e0a09 */
[----:B0-----:R-:W-:-:S03]  /*44f0*/  ISETP.NE.U32.AND P1, PT, R14, 0x1, PT ;  /* 0x000000010e00780c */ /* 0x001fc60003f25070 */
[----:B------:R-:W-:Y:S01]  /*4500*/  IMAD R26, R7, R2, R12 ;  /* 0x00000002071a7224 */ /* 0x000fe200078e020c */
[----:B------:R-:W-:Y:S01]  /*4510*/  ISETP.NE.AND.EX P1, PT, R15, RZ, PT, P1 ;  /* 0x000000ff0f00720c */ /* 0x000fe20003f25310 */
[----:B------:R-:W0:Y:S01]  /*4520*/  I2F.RP R7, R36 ;  /* 0x0000002400077306 */ /* 0x000e220000209400 */
[----:B------:R-:W1:Y:S02]  /*4530*/  LDC.64 R2, c[0x0][0x390] ;  /* 0x0000e400ff027b82 */ /* 0x000e640000000a00 */
[----:B------:R-:W-:-:S06]  /*4540*/  SEL R9, R9, RZ, P1 ;  /* 0x000000ff09097207 */ /* 0x000fcc0000800000 */
[----:B------:R-:W2:Y:S01]  /*4550*/  LDC.64 R14, c[0x0][0x3a8] ;  /* 0x0000ea00ff0e7b82 */ /* 0x000ea20000000a00 */
[----:B0-----:R-:W0:Y:S01]  /*4560*/  MUFU.RCP R7, R7 ;  /* 0x0000000700077308 */ /* 0x001e220000001000 */
[----:B-1----:R-:W-:-:S04]  /*4570*/  ISETP.NE.U32.AND P5, PT, R2, 0x1, PT ;  /* 0x000000010200780c */ /* 0x002fc80003fa5070 */
[----:B------:R-:W-:Y:S01]  /*4580*/  ISETP.NE.AND.EX P5, PT, R3, RZ, PT, P5 ;  /* 0x000000ff0300720c */ /* 0x000fe20003fa5350 */
[----:B0-----:R-:W-:-:S03]  /*4590*/  VIADD R38, R7, 0xffffffe ;  /* 0x0ffffffe07267836 */ /* 0x001fc60000000000 */
[----:B------:R-:W-:Y:S01]  /*45a0*/  SEL R4, R4, RZ, P5 ;  /* 0x000000ff04047207 */ /* 0x000fe20002800000 */
[----:B------:R0:W1:Y:S04]  /*45b0*/  F2I.FTZ.U32.TRUNC.NTZ R39, R38 ;  /* 0x0000002600277305 */ /* 0x000068000021f000 */
[----:B------:R-:W-:-:S04]  /*45c0*/  IMAD R4, R4, UR36, RZ ;  /* 0x0000002404047c24 */ /* 0x000fc8000f8e02ff */
[----:B------:R-:W-:Y:S02]  /*45d0*/  IMAD R4, R9, UR37, R4 ;  /* 0x0000002509047c24 */ /* 0x000fe4000f8e0204 */
[----:B0-----:R-:W-:Y:S01]  /*45e0*/  IMAD.MOV.U32 R38, RZ, RZ, RZ ;  /* 0x000000ffff267224 */ /* 0x001fe200078e00ff */
[----:B-1----:R-:W-:-:S05]  /*45f0*/  IADD3 R17, PT, PT, RZ, -R39, RZ ;  /* 0x80000027ff117210 */ /* 0x002fca0007ffe0ff */
        /* <DEDUP_REMOVED lines=18> */
[----:B0-----:R-:W-:-:S03]  /*4720*/  ISETP.NE.U32.AND P6, PT, R2, 0x1, PT ;  /* 0x000000010200780c */ /* 0x001fc60003fc5070 */
[----:B------:R-:W-:Y:S01]  /*4730*/  IMAD.MOV R12, RZ, RZ, -R7 ;  /* 0x000000ffff0c7224 */ /* 0x000fe200078e0a07 */
[----:B------:R-:W-:Y:S02]  /*4740*/  ISETP.NE.AND.EX P5, PT, R3, RZ, PT, P6 ;  /* 0x000000ff0300720c */ /* 0x000fe40003fa5360 */
[----:B--2---:R-:W-:Y:S01]  /*4750*/  ISETP.NE.U32.AND P6, PT, R14, 0x1, PT ;  /* 0x000000010e00780c */ /* 0x004fe20003fc5070 */
[----:B------:R-:W-:Y:S01]  /*4760*/  IMAD R11, R11, R12, R26 ;  /* 0x0000000c0b0b7224 */ /* 0x000fe200078e021a */
[----:B------:R-:W-:Y:S02]  /*4770*/  SEL R7, R7, RZ, P5 ;  /* 0x000000ff07077207 */ /* 0x000fe40002800000 */
        /* <DEDUP_REMOVED lines=15> */
.L_x_4381:
[----:B------:R-:W-:Y:S05]  /*4870*/  BSYNC.RECONVERGENT B1 ;  /* 0x0000000000017941 */ /* 0x000fea0003800200 */
.L_x_4380:
[----:B------:R-:W-:Y:S01]  /*4880*/  BSSY.RECONVERGENT B1, `(.L_x_4382) ;  /* 0x0000077000017945 */ /* 0x000fe20003800200 */
[----:B------:R-:W-:-:S03]  /*4890*/  MOV R26, 0xff800000 ;  /* 0xff800000001a7802 */ /* 0x000fc60000000f00 */
[----:B------:R-:W-:Y:S05]  /*48a0*/  @P2 BRA `(.L_x_4383) ;  /* 0x0000000400d02947 */ /* 0x000fea0003800000 */
[----:B------:R-:W0:Y:S01]  /*48b0*/  LDC R9, c[0x0][0x3b8] ;  /* 0x0000ee00ff097b82 */ /* 0x000e220000000800 */
[C---:B-1----:R-:W-:Y:S02]  /*48c0*/  R2UR UR6, R18.reuse ;  /* 0x00000000120672ca */ /* 0x042fe400000e0000 */
[C---:B------:R-:W-:Y:S02]  /*48d0*/  R2UR UR7, R19.reuse ;  /* 0x00000000130772ca */ /* 0x040fe400000e0000 */
[----:B------:R-:W-:Y:S02]  /*48e0*/  R2UR UR4, R18 ;  /* 0x00000000120472ca */ /* 0x000fe400000e0000 */
[----:B------:R-:W-:Y:S01]  /*48f0*/  R2UR UR5, R19 ;  /* 0x00000000130572ca */ /* 0x000fe200000e0000 */
[----:B------:R-:W1:Y:S08]  /*4900*/  LDC R7, c[0x0][0x3bc] ;  /* 0x0000ef00ff077b82 */ /* 0x000e700000000800 */
[----:B------:R-:W2:Y:S01]  /*4910*/  LDC.64 R38, c[0x0][0x398] ;  /* 0x0000e600ff267b82 */ /* 0x000ea20000000a00 */
[----:B0-----:R-:W-:-:S04]  /*4920*/  IABS R15, R9 ;  /* 0x00000009000f7213 */ /* 0x001fc80000000000 */
[----:B------:R-:W0:Y:S08]  /*4930*/  I2F.RP R0, R15 ;  /* 0x0000000f00007306 */ /* 0x000e300000209400 */
[----:B0-----:R-:W0:Y:S02]  /*4940*/  MUFU.RCP R0, R0 ;  /* 0x0000000000007308 */ /* 0x001e240000001000 */
[----:B0-----:R-:W-:-:S02]  /*4950*/  VIADD R2, R0, 0xffffffe ;  /* 0x0ffffffe00027836 */ /* 0x001fc40000000000 */
[----:B------:R-:W-:-:S04]  /*4960*/  IMAD R0, R22, UR52, R25 ;  /* 0x0000003416007c24 */ /* 0x000fc8000f8e0219 */
[----:B------:R0:W3:Y:S02]  /*4970*/  F2I.FTZ.U32.TRUNC.NTZ R3, R2 ;  /* 0x0000000200037305 */ /* 0x0000e4000021f000 */
[----:B0-----:R-:W-:Y:S02]  /*4980*/  HFMA2 R2, -RZ, RZ, 0, 0 ;  /* 0x00000000ff027431 */ /* 0x001fe400000001ff */
[----:B---3--:R-:W-:-:S04]  /*4990*/  IMAD.MOV R12, RZ, RZ, -R3 ;  /* 0x000000ffff0c7224 */ /* 0x008fc800078e0a03 */
[----:B------:R-:W-:-:S04]  /*49a0*/  IMAD R11, R12, R15, RZ ;  /* 0x0000000f0c0b7224 */ /* 0x000fc800078e02ff */
[----:B------:R-:W-:Y:S01]  /*49b0*/  IMAD.HI.U32 R3, R3, R11, R2 ;  /* 0x0000000b03037227 */ /* 0x000fe200078e0002 */
[----:B-1----:R-:W-:Y:S02]  /*49c0*/  IABS R11, R7 ;  /* 0x00000007000b7213 */ /* 0x002fe40000000000 */
[----:B------:R-:W-:Y:S02]  /*49d0*/  IABS R2, R0 ;  /* 0x0000000000027213 */ /* 0x000fe40000000000 */
[----:B------:R-:W0:Y:S03]  /*49e0*/  I2F.RP R14, R11 ;  /* 0x0000000b000e7306 */ /* 0x000e260000209400 */
[----:B------:R-:W-:-:S04]  /*49f0*/  IMAD.HI.U32 R12, R3, R2, RZ ;  /* 0x00000002030c7227 */ /* 0x000fc800078e00ff */
[----:B------:R-:W-:-:S04]  /*4a00*/  IMAD.MOV R3, RZ, RZ, -R12 ;  /* 0x000000ffff037224 */ /* 0x000fc800078e0a0c */
[C---:B------:R-:W-:Y:S01]  /*4a10*/  IMAD R2, R15.reuse, R3, R2 ;  /* 0x000000030f027224 */ /* 0x040fe200078e0202 */
[----:B0-----:R-:W0:Y:S04]  /*4a20*/  MUFU.RCP R14, R14 ;  /* 0x0000000e000e7308 */ /* 0x001e280000001000 */
[----:B------:R-:W-:-:S13]  /*4a30*/  ISETP.GT.U32.AND P2, PT, R15, R2, PT ;  /* 0x000000020f00720c */ /* 0x000fda0003f44070 */
[-C--:B------:R-:W-:Y:S02]  /*4a40*/  @!P2 IADD3 R2, PT, PT, R2, -R15.reuse, RZ ;  /* 0x8000000f0202a210 */ /* 0x080fe40007ffe0ff */
[----:B------:R-:W-:Y:S01]  /*4a50*/  @!P2 IADD3 R12, PT, PT, R12, 0x1, RZ ;  /* 0x000000010c0ca810 */ /* 0x000fe20007ffe0ff */
[----:B0-----:R-:W-:Y:S01]  /*4a60*/  VIADD R3, R14, 0xffffffe ;  /* 0x0ffffffe0e037836 */ /* 0x001fe20000000000 */
[----:B------:R-:W-:Y:S02]  /*4a70*/  ISETP.GE.U32.AND P1, PT, R2, R15, PT ;  /* 0x0000000f0200720c */ /* 0x000fe40003f26070 */
[----:B------:R-:W-:-:S03]  /*4a80*/  ISETP.NE.AND P2, PT, R9, RZ, PT ;  /* 0x000000ff0900720c */ /* 0x000fc60003f45270 */
[----:B------:R-:W0:Y:S08]  /*4a90*/  F2I.FTZ.U32.TRUNC.NTZ R3, R3 ;  /* 0x0000000300037305 */ /* 0x000e30000021f000 */
[----:B------:R-:W-:Y:S02]  /*4aa0*/  @P1 VIADD R12, R12, 0x1 ;  /* 0x000000010c0c1836 */ /* 0x000fe40000000000 */
[----:B0-----:R-:W-:-:S04]  /*4ab0*/  IMAD.MOV R2, RZ, RZ, -R3 ;  /* 0x000000ffff027224 */ /* 0x001fc800078e0a03 */
[----:B------:R-:W-:Y:S02]  /*4ac0*/  IMAD R15, R2, R11, RZ ;  /* 0x0000000b020f7224 */ /* 0x000fe400078e02ff */
[----:B------:R-:W-:-:S04]  /*4ad0*/  IMAD.MOV.U32 R2, RZ, RZ, RZ ;  /* 0x000000ffff027224 */ /* 0x000fc800078e00ff */
[----:B------:R-:W-:Y:S01]  /*4ae0*/  IMAD.HI.U32 R15, R3, R15, R2 ;  /* 0x0000000f030f7227 */ /* 0x000fe200078e0002 */
[----:B------:R-:W-:-:S04]  /*4af0*/  LOP3.LUT R2, R0, R9, RZ, 0x3c, !PT ;  /* 0x0000000900027212 */ /* 0x000fc800078e3cff */
[----:B------:R-:W-:Y:S01]  /*4b00*/  ISETP.GE.AND P5, PT, R2, RZ, PT ;  /* 0x000000ff0200720c */ /* 0x000fe20003fa6270 */
[----:B------:R-:W-:-:S12]  /*4b10*/  IMAD.MOV.U32 R2, RZ, RZ, R12 ;  /* 0x000000ffff027224 */ /* 0x000fd800078e000c */
[----:B------:R-:W-:Y:S02]  /*4b20*/  @!P5 IADD3 R2, PT, PT, -R2, RZ, RZ ;  /* 0x000000ff0202d210 */ /* 0x000fe40007ffe1ff */
[----:B------:R-:W-:-:S05]  /*4b30*/  @!P2 LOP3.LUT R2, RZ, R9, RZ, 0x33, !PT ;  /* 0x00000009ff02a212 */ /* 0x000fca00078e33ff */
[----:B------:R-:W-:-:S04]  /*4b40*/  IMAD.MOV R3, RZ, RZ, -R2 ;  /* 0x000000ffff037224 */ /* 0x000fc800078e0a02 */
[----:B------:R-:W-:-:S05]  /*4b50*/  IMAD R26, R9, R3, R0 ;  /* 0x00000003091a7224 */ /* 0x000fca00078e0200 */
[----:B------:R-:W-:-:S05]  /*4b60*/  IABS R12, R26 ;  /* 0x0000001a000c7213 */ /* 0x000fca0000000000 */
[----:B------:R-:W-:Y:S02]  /*4b70*/  IMAD.HI.U32 R3, R15, R12, RZ ;  /* 0x0000000c0f037227 */ /* 0x000fe400078e00ff */
[----:B------:R-:W0:Y:S02]  /*4b80*/  LDC.64 R14, c[0x0][0x390] ;  /* 0x0000e400ff0e7b82 */ /* 0x000e240000000a00 */
[----:B------:R-:W-:-:S04]  /*4b90*/  IMAD.MOV R9, RZ, RZ, -R3 ;  /* 0x000000ffff097224 */ /* 0x000fc800078e0a03 */
[----:B------:R-:W-:Y:S01]  /*4ba0*/  IMAD R12, R11, R9, R12 ;  /* 0x000000090b0c7224 */ /* 0x000fe200078e020c */
[----:B------:R-:W-:-:S04]  /*4bb0*/  LOP3.LUT R9, R26, R7, RZ, 0x3c, !PT ;  /* 0x000000071a097212 */ /* 0x000fc800078e3cff */
[----:B------:R-:W-:Y:S02]  /*4bc0*/  ISETP.GT.U32.AND P2, PT, R11, R12, PT ;  /* 0x0000000c0b00720c */ /* 0x000fe40003f44070 */
[----:B------:R-:W-:Y:S02]  /*4bd0*/  ISETP.GE.AND P5, PT, R9, RZ, PT ;  /* 0x000000ff0900720c */ /* 0x000fe40003fa6270 */
[----:B------:R-:W1:Y:S09]  /*4be0*/  LDC R9, c[0x0][0x3c0] ;  /* 0x0000f000ff097b82 */ /* 0x000e720000000800 */
[----:B------:R-:W-:Y:S01]  /*4bf0*/  @!P2 IADD3 R12, PT, PT, R12, -R11, RZ ;  /* 0x8000000b0c0ca210 */ /* 0x000fe20007ffe0ff */
[----:B------:R-:W-:Y:S01]  /*4c00*/  @!P2 VIADD R3, R3, 0x1 ;  /* 0x000000010303a836 */ /* 0x000fe20000000000 */
[----:B------:R-:W-:-:S02]  /*4c10*/  ISETP.NE.AND P2, PT, R7, RZ, PT ;  /* 0x000000ff0700720c */ /* 0x000fc40003f45270 */
[----:B------:R-:W-:Y:S02]  /*4c20*/  ISETP.GE.U32.AND P1, PT, R12, R11, PT ;  /* 0x0000000b0c00720c */ /* 0x000fe40003f26070 */
[----:B-1----:R-:W-:-:S11]  /*4c30*/  IABS R17, R9 ;  /* 0x0000000900117213 */ /* 0x002fd60000000000 */
[----:B------:R-:W-:Y:S01]  /*4c40*/  @P1 VIADD R3, R3, 0x1 ;  /* 0x0000000103031836 */ /* 0x000fe20000000000 */
[----:B--2---:R-:W-:-:S04]  /*4c50*/  ISETP.NE.U32.AND P1, PT, R38, 0x1, PT ;  /* 0x000000012600780c */ /* 0x004fc80003f25070 */
[----:B------:R-:W-:Y:S02]  /*4c60*/  MOV R11, R3 ;  /* 0x00000003000b7202 */ /* 0x000fe40000000f00 */
[----:B------:R-:W-:-:S03]  /*4c70*/  ISETP.NE.AND.EX P1, PT, R39, RZ, PT, P1 ;  /* 0x000000ff2700720c */ /* 0x000fc60003f25310 */
[----:B------:R-:W-:Y:S01]  /*4c80*/  @!P5 IMAD.MOV R11, RZ, RZ, -R11 ;  /* 0x000000ffff0bd224 */ /* 0x000fe200078e0a0b */
[----:B------:R-:W-:Y:S02]  /*4c90*/  @!P2 LOP3.LUT R11, RZ, R7, RZ, 0x33, !PT ;  /* 0x00000007ff0ba212 */ /* 0x000fe400078e33ff */
[----:B0-----:R-:W-:Y:S02]  /*4ca0*/  ISETP.NE.U32.AND P2, PT, R14, 0x1, PT ;  /* 0x000000010e00780c */ /* 0x001fe40003f45070 */
[----:B------:R-:W0:Y:S01]  /*4cb0*/  I2F.RP R14, R17 ;  /* 0x00000011000e7306 */ /* 0x000e220000209400 */
[----:B------:R-:W-:Y:S01]  /*4cc0*/  IMAD.MOV R12, RZ, RZ, -R11 ;  /* 0x000000ffff0c7224 */ /* 0x000fe200078e0a0b */
[----:B------:R-:W-:-:S03]  /*4cd0*/  ISETP.NE.AND.EX P2, PT, R15, RZ, PT, P2 ;  /* 0x000000ff0f00720c */ /* 0x000fc60003f45320 */
[----:B------:R-:W-:Y:S01]  /*4ce0*/  IMAD R12, R7, R12, R26 ;  /* 0x0000000c070c7224 */ /* 0x000fe200078e021a */
[----:B------:R-:W-:Y:S02]  /*4cf0*/  SEL R2, R2, RZ, P2 ;  /* 0x000000ff02027207 */ /* 0x000fe40001000000 */
[----:B------:R-:W-:Y:S02]  /*4d00*/  SEL R7, R11, RZ, P1 ;  /* 0x000000ff0b077207 */ /* 0x000fe40000800000 */
[----:B------:R-:W-:Y:S01]  /*4d10*/  LOP3.LUT R11, R12, R9, RZ, 0x3c, !PT ;  /* 0x000000090c0b7212 */ /* 0x000fe200078e3cff */
[----:B------:R-:W-:-:S03]  /*4d20*/  IMAD R2, R2, UR36, RZ ;  /* 0x0000002402027c24 */ /* 0x000fc6000f8e02ff */
[----:B------:R-:W-:Y:S01]  /*4d30*/  ISETP.GE.AND P2, PT, R11, RZ, PT ;  /* 0x000000ff0b00720c */ /* 0x000fe20003f46270 */
[----:B0-----:R-:W0:Y:S01]  /*4d40*/  MUFU.RCP R14, R14 ;  /* 0x0000000e000e7308 */ /* 0x001e220000001000 */
[----:B------:R-:W-:Y:S02]  /*4d50*/  IMAD R26, R7, UR37, R2 ;  /* 0x00000025071a7c24 */ /* 0x000fe4000f8e0202 */
[----:B------:R-:W-:Y:S01]  /*4d60*/  IMAD.MOV.U32 R2, RZ, RZ, RZ ;  /* 0x000000ffff027224 */ /* 0x000fe200078e00ff */
[----:B0-----:R-:W-:Y:S02]  /*4d70*/  IADD3 R3, PT, PT, R14, 0xffffffe, RZ ;  /* 0x0ffffffe0e037810 */ /* 0x001fe40007ffe0ff */
[----:B------:R-:W0:Y:S04]  /*4d80*/  LDC.64 R14, c[0x0][0x3a8] ;  /* 0x0000ea00ff0e7b82 */ /* 0x000e280000000a00 */
[----:B------:R-:W1:Y:S02]  /*4d90*/  F2I.FTZ.U32.TRUNC.NTZ R3, R3 ;  /* 0x0000000300037305 */ /* 0x000e64000021f000 */
[----:B-1----:R-:W-:-:S04]  /*4da0*/  IMAD.MOV R36, RZ, RZ, -R3 ;  /* 0x000000ffff247224 */ /* 0x002fc800078e0a03 */
        /* <DEDUP_REMOVED lines=11> */
[----:B------:R-:W1:Y:S11]  /*4e60*/  LDC.64 R2, c[0x0][0x3a0] ;  /* 0x0000e800ff027b82 */ /* 0x000e760000000a00 */
[----:B------:R-:W-:-:S05]  /*4e70*/  @P1 IADD3 R7, PT, PT, R7, 0x1, RZ ;  /* 0x0000000107071810 */ /* 0x000fca0007ffe0ff */
[----:B------:R-:W-:Y:S01]  /*4e80*/  @!P2 IMAD.MOV R7, RZ, RZ, -R7 ;  /* 0x000000ffff07a224 */ /* 0x000fe200078e0a07 */
[----:B------:R-:W-:Y:S02]  /*4e90*/  @!P5 LOP3.LUT R7, RZ, R9, RZ, 0x33, !PT ;  /* 0x00000009ff07d212 */ /* 0x000fe400078e33ff */
[----:B-1----:R-:W-:-:S03]  /*4ea0*/  ISETP.NE.U32.AND P1, PT, R2, 0x1, PT ;  /* 0x000000010200780c */ /* 0x002fc60003f25070 */
[----:B------:R-:W-:Y:S01]  /*4eb0*/  IMAD.MOV R2, RZ, RZ, -R7 ;  /* 0x000000ffff027224 */ /* 0x000fe200078e0a07 */
[----:B------:R-:W-:-:S03]  /*4ec0*/  ISETP.NE.AND.EX P2, PT, R3, RZ, PT, P1 ;  /* 0x000000ff0300720c */ /* 0x000fc60003f45310 */
[----:B------:R-:W-:Y:S01]  /*4ed0*/  IMAD R9, R9, R2, R12 ;  /* 0x0000000209097224 */ /* 0x000fe200078e020c */
[----:B0-----:R-:W-:Y:S02]  /*4ee0*/  ISETP.NE.U32.AND P1, PT, R14, 0x1, PT ;  /* 0x000000010e00780c */ /* 0x001fe40003f25070 */
        /* <DEDUP_REMOVED lines=16> */
.L_x_4383:
[----:B------:R-:W-:Y:S05]  /*4ff0*/  BSYNC.RECONVERGENT B1 ;  /* 0x0000000000017941 */ /* 0x000fea0003800200 */
.L_x_4382:
[----:B------:R-:W-:Y:S04]  /*5000*/  BSSY.RECONVERGENT B1, `(.L_x_4384) ;  /* 0x0000076000017945 */ /* 0x000fe80003800200 */
        /* <DEDUP_REMOVED lines=11> */
[----:B0-----:R-:W-:Y:S01]  /*50c0*/  IADD3 R2, PT, PT, R0, 0xffffffe, RZ ;  /* 0x0ffffffe00027810 */ /* 0x001fe20007ffe0ff */
[----:B------:R-:W-:-:S05]  /*50d0*/  IMAD R0, R22, UR52, R23 ;  /* 0x0000003416007c24 */ /* 0x000fca000f8e0217 */
[----:B------:R0:W3:Y:S02]  /*50e0*/  F2I.FTZ.U32.TRUNC.NTZ R3, R2 ;  /* 0x0000000200037305 */ /* 0x0000e4000021f000 */
[----:B0-----:R-:W-:Y:S02]  /*50f0*/  IMAD.MOV.U32 R2, RZ, RZ, RZ ;  /* 0x000000ffff027224 */ /* 0x001fe400078e00ff */
[----:B---3--:R-:W-:-:S04]  /*5100*/  IMAD.MOV R12, RZ, RZ, -R3 ;  /* 0x000000ffff0c7224 */ /* 0x008fc800078e0a03 */
[----:B------:R-:W-:-:S04]  /*5110*/  IMAD R11, R12, R15, RZ ;  /* 0x0000000f0c0b7224 */ /* 0x000fc800078e02ff */
[----:B------:R-:W-:Y:S01]  /*5120*/  IMAD.HI.U32 R3, R3, R11, R2 ;  /* 0x0000000b03037227 */ /* 0x000fe200078e0002 */
[----:B-1----:R-:W-:Y:S02]  /*5130*/  IABS R11, R7 ;  /* 0x00000007000b7213 */ /* 0x002fe40000000000 */
[----:B------:R-:W-:Y:S02]  /*5140*/  IABS R2, R0 ;  /* 0x0000000000027213 */ /* 0x000fe40000000000 */
[----:B------:R-:W0:Y:S03]  /*5150*/  I2F.RP R14, R11 ;  /* 0x0000000b000e7306 */ /* 0x000e260000209400 */
[----:B------:R-:W-:-:S05]  /*5160*/  IMAD.HI.U32 R12, R3, R2, RZ ;  /* 0x00000002030c7227 */ /* 0x000fca00078e00ff */
[----:B------:R-:W-:-:S05]  /*5170*/  IADD3 R3, PT, PT, -R12, RZ, RZ ;  /* 0x000000ff0c037210 */ /* 0x000fca0007ffe1ff */
[C---:B------:R-:W-:Y:S01]  /*5180*/  IMAD R2, R15.reuse, R3, R2 ;  /* 0x000000030f027224 */ /* 0x040fe200078e0202 */
[----:B0-----:R-:W0:Y:S04]  /*5190*/  MUFU.RCP R14, R14 ;  /* 0x0000000e000e7308 */ /* 0x001e280000001000 */
[----:B------:R-:W-:-:S13]  /*51a0*/  ISETP.GT.U32.AND P2, PT, R15, R2, PT ;  /* 0x000000020f00720c */ /* 0x000fda0003f44070 */
[----:B------:R-:W-:Y:S02]  /*51b0*/  @!P2 IMAD.IADD R2, R2, 0x1, -R15 ;  /* 0x000000010202a824 */ /* 0x000fe400078e0a0f */
[----:B0-----:R-:W-:Y:S02]  /*51c0*/  VIADD R3, R14, 0xffffffe ;  /* 0x0ffffffe0e037836 */ /* 0x001fe40000000000 */
[----:B------:R-:W-:Y:S01]  /*51d0*/  @!P2 VIADD R12, R12, 0x1 ;  /* 0x000000010c0ca836 */ /* 0x000fe20000000000 */
[----:B------:R-:W-:Y:S02]  /*51e0*/  ISETP.GE.U32.AND P1, PT, R2, R15, PT ;  /* 0x0000000f0200720c */ /* 0x000fe40003f26070 */
[----:B------:R-:W-:Y:S01]  /*51f0*/  ISETP.NE.AND P2, PT, R9, RZ, PT ;  /* 0x000000ff0900720c */ /* 0x000fe20003f45270 */
[----:B------:R-:W0:Y:S10]  /*5200*/  F2I.FTZ.U32.TRUNC.NTZ R3, R3 ;  /* 0x0000000300037305 */ /* 0x000e34000021f000 */
[----:B------:R-:W-:-:S02]  /*5210*/  @P1 IADD3 R12, PT, PT, R12, 0x1, RZ ;  /* 0x000000010c0c1810 */ /* 0x000fc40007ffe0ff */
[----:B0-----:R-:W-:-:S05]  /*5220*/  IADD3 R2, PT, PT, RZ, -R3, RZ ;  /* 0x80000003ff027210 */ /* 0x001fca0007ffe0ff */
[----:B------:R-:W-:Y:S02]  /*5230*/  IMAD R15, R2, R11, RZ ;  /* 0x0000000b020f7224 */ /* 0x000fe400078e02ff */
[----:B------:R-:W-:-:S04]  /*5240*/  IMAD.MOV.U32 R2, RZ, RZ, RZ ;  /* 0x000000ffff027224 */ /* 0x000fc800078e00ff */
[----:B------:R-:W-:Y:S01]  /*5250*/  IMAD.HI.U32 R15, R3, R15, R2 ;  /* 0x0000000f030f7227 */ /* 0x000fe200078e0002 */
[----:B------:R-:W-:-:S04]  /*5260*/  LOP3.LUT R2, R0, R9, RZ, 0x3c, !PT ;  /* 0x0000000900027212 */ /* 0x000fc800078e3cff */
[----:B------:R-:W-:Y:S01]  /*5270*/  ISETP.GE.AND P3, PT, R2, RZ, PT ;  /* 0x000000ff0200720c */ /* 0x000fe20003f66270 */
[----:B------:R-:W-:-:S12]  /*5280*/  IMAD.MOV.U32 R2, RZ, RZ, R12 ;  /* 0x000000ffff027224 */ /* 0x000fd800078e000c */
[----:B------:R-:W-:Y:S01]  /*5290*/  @!P3 IMAD.MOV R2, RZ, RZ, -R2 ;  /* 0x000000ffff02b224 */ /* 0x000fe200078e0a02 */
[----:B------:R-:W-:-:S04]  /*52a0*/  @!P2 LOP3.LUT R2, RZ, R9, RZ, 0x33, !PT ;  /* 0x00000009ff02a212 */ /* 0x000fc800078e33ff */
[----:B------:R-:W-:-:S05]  /*52b0*/  IADD3 R3, PT, PT, -R2, RZ, RZ ;  /* 0x000000ff02037210 */ /* 0x000fca0007ffe1ff */
        /* <DEDUP_REMOVED lines=10> */
[----:B------:R-:W-:Y:S01]  /*5360*/  @!P2 IMAD.IADD R12, R12, 0x1, -R11 ;  /* 0x000000010c0ca824 */ /* 0x000fe200078e0a0b */
[----:B------:R-:W-:-:S02]  /*5370*/  @!P2 IADD3 R3, PT, PT, R3, 0x1, RZ ;  /* 0x000000010303a810 */ /* 0x000fc40007ffe0ff */
[----:B------:R-:W-:Y:S02]  /*5380*/  ISETP.NE.AND P2, PT, R7, RZ, PT ;  /* 0x000000ff0700720c */ /* 0x000fe40003f45270 */
[----:B------:R-:W-:Y:S02]  /*5390*/  ISETP.GE.U32.AND P1, PT, R12, R11, PT ;  /* 0x0000000b0c00720c */ /* 0x000fe40003f26070 */
[----:B-1----:R-:W-:Y:S02]  /*53a0*/  IABS R17, R9 ;  /* 0x0000000900117213 */ /* 0x002fe40000000000 */
[----:B------:R-:W-:-:S09]  /*53b0*/  ISETP.NE.AND P5, PT, R9, RZ, PT ;  /* 0x000000ff0900720c */ /* 0x000fd20003fa5270 */
[----:B------:R-:W-:Y:S01]  /*53c0*/  @P1 VIADD R3, R3, 0x1 ;  /* 0x0000000103031836 */ /* 0x000fe20000000000 */
[----:B--2---:R-:W-:-:S03]  /*53d0*/  ISETP.NE.U32.AND P1, PT, R38, 0x1, PT ;  /* 0x000000012600780c */ /* 0x004fc60003f25070 */
[----:B------:R-:W-:Y:S01]  /*53e0*/  IMAD.MOV.U32 R11, RZ, RZ, R3 ;  /* 0x000000ffff0b7224 */ /* 0x000fe200078e0003 */
[----:B------:R-:W-:-:S04]  /*53f0*/  ISETP.NE.AND.EX P1, PT, R39, RZ, PT, P1 ;  /* 0x000000ff2700720c */ /* 0x000fc80003f25310 */
[----:B------:R-:W-:Y:S02]  /*5400*/  @!P3 IADD3 R11, PT, PT, -R11, RZ, RZ ;  /* 0x000000ff0b0bb210 */ /* 0x000fe40007ffe1ff */
        /* <DEDUP_REMOVED lines=13> */
[----:B------:R-:W-:Y:S02]  /*54e0*/  IMAD.MOV.U32 R2, RZ, RZ, RZ ;  /* 0x000000ffff027224 */ /* 0x000fe400078e00ff */
[----:B0-----:R-:W-:Y:S02]  /*54f0*/  VIADD R3, R14, 0xffffffe ;  /* 0x0ffffffe0e037836 */ /* 0x001fe40000000000 */
[----:B------:R-:W0:Y:S04]  /*5500*/  LDC.64 R14, c[0x0][0x3a8] ;  /* 0x0000ea00ff0e7b82 */ /* 0x000e280000000a00 */
[----:B------:R-:W1:Y:S02]  /*5510*/  F2I.FTZ.U32.TRUNC.NTZ R3, R3 ;  /* 0x0000000300037305 */ /* 0x000e64000021f000 */
        /* <DEDUP_REMOVED lines=11> */
[----:B------:R-:W1:Y:S11]  /*55d0*/  LDC.64 R2, c[0x0][0x3a0] ;  /* 0x0000e800ff027b82 */ /* 0x000e760000000a00 */
[----:B------:R-:W-:-:S05]  /*55e0*/  @P1 VIADD R7, R7, 0x1 ;  /* 0x0000000107071836 */ /* 0x000fca0000000000 */
[----:B------:R-:W-:Y:S02]  /*55f0*/  @!P3 IADD3 R7, PT, PT, -R7, RZ, RZ ;  /* 0x000000ff0707b210 */ /* 0x000fe40007ffe1ff */
        /* <DEDUP_REMOVED lines=22> */
.L_x_4385:
[----:B------:R-:W-:Y:S05]  /*5760*/  BSYNC.RECONVERGENT B1 ;  /* 0x0000000000017941 */ /* 0x000fea0003800200 */
.L_x_4384:
        /* <DEDUP_REMOVED lines=15> */
[----:B0-----:R-:W-:Y:S01]  /*5860*/  IMAD.MOV.U32 R2, RZ, RZ, RZ ;  /* 0x000000ffff027224 */ /* 0x001fe200078e00ff */
[----:B---3--:R-:W-:-:S05]  /*5870*/  IADD3 R12, PT, PT, RZ, -R3, RZ ;  /* 0x80000003ff0c7210 */ /* 0x008fca0007ffe0ff */
        /* <DEDUP_REMOVED lines=14> */
[----:B------:R-:W-:Y:S02]  /*5960*/  ISETP.NE.AND P2, PT, R9, RZ, PT ;  /* 0x000000ff0900720c */ /* 0x000fe40003f45270 */
[----:B------:R-:W0:Y:S09]  /*5970*/  F2I.FTZ.U32.TRUNC.NTZ R3, R3 ;  /* 0x0000000300037305 */ /* 0x000e32000021f000 */
[----:B------:R-:W-:-:S02]  /*5980*/  @P1 VIADD R12, R12, 0x1 ;  /* 0x000000010c0c1836 */ /* 0x000fc40000000000 */
[----:B0-----:R-:W-:-:S04]  /*5990*/  IMAD.MOV R2, RZ, RZ, -R3 ;  /* 0x000000ffff027224 */ /* 0x001fc800078e0a03 */
[----:B------:R-:W-:Y:S02]  /*59a0*/  IMAD R15, R2, R11, RZ ;  /* 0x0000000b020f7224 */ /* 0x000fe400078e02ff */
[----:B------:R-:W-:-:S05]  /*59b0*/  HFMA2 R2, -RZ, RZ, 0, 0 ;  /* 0x00000000ff027431 */ /* 0x000fca00000001ff */
[----:B------:R-:W-:Y:S01]  /*59c0*/  IMAD.HI.U32 R15, R3, R15, R2 ;  /* 0x0000000f030f7227 */ /* 0x000fe200078e0002 */
[----:B------:R-:W-:-:S04]  /*59d0*/  LOP3.LUT R2, R0, R9, RZ, 0x3c, !PT ;  /* 0x0000000900027212 */ /* 0x000fc800078e3cff */
[----:B------:R-:W-:Y:S02]  /*59e0*/  ISETP.GE.AND P3, PT, R2, RZ, PT ;  /* 0x000000ff0200720c */ /* 0x000fe40003f66270 */
[----:B------:R-:W-:-:S11]  /*59f0*/  MOV R2, R12 ;  /* 0x0000000c00027202 */ /* 0x000fd60000000f00 */
[----:B------:R-:W-:Y:S01]  /*5a00*/  @!P3 IMAD.MOV R2, RZ, RZ, -R2 ;  /* 0x000000ffff02b224 */ /* 0x000fe200078e0a02 */
[----:B------:R-:W-:-:S05]  /*5a10*/  @!P2 LOP3.LUT R2, RZ, R9, RZ, 0x33, !PT ;  /* 0x00000009ff02a212 */ /* 0x000fca00078e33ff */
[----:B------:R-:W-:-:S04]  /*5a20*/  IMAD.MOV R3, RZ, RZ, -R2 ;  /* 0x000000ffff037224 */ /* 0x000fc800078e0a02 */
[----:B------:R-:W-:-:S05]  /*5a30*/  IMAD R28, R9, R3, R0 ;  /* 0x00000003091c7224 */ /* 0x000fca00078e0200 */
[----:B------:R-:W-:-:S05]  /*5a40*/  IABS R12, R28 ;  /* 0x0000001c000c7213 */ /* 0x000fca0000000000 */
[----:B------:R-:W-:Y:S02]  /*5a50*/  IMAD.HI.U32 R3, R15, R12, RZ ;  /* 0x0000000c0f037227 */ /* 0x000fe400078e00ff */
[----:B------:R-:W0:Y:S03]  /*5a60*/  LDC.64 R14, c[0x0][0x390] ;  /* 0x0000e400ff0e7b82 */ /* 0x000e260000000a00 */
[----:B------:R-:W-:-:S05]  /*5a70*/  IADD3 R9, PT, PT, -R3, RZ, RZ ;  /* 0x000000ff03097210 */ /* 0x000fca0007ffe1ff */
[----:B------:R-:W-:Y:S01]  /*5a80*/  IMAD R12, R11, R9, R12 ;  /* 0x000000090b0c7224 */ /* 0x000fe200078e020c */
[----:B------:R-:W-:-:S04]  /*5a90*/  LOP3.LUT R9, R28, R7, RZ, 0x3c, !PT ;  /* 0x000000071c097212 */ /* 0x000fc800078e3cff */
[----:B------:R-:W-:Y:S02]  /*5aa0*/  ISETP.GT.U32.AND P2, PT, R11, R12, PT ;  /* 0x0000000c0b00720c */ /* 0x000fe40003f44070 */
[----:B------:R-:W-:Y:S02]  /*5ab0*/  ISETP.GE.AND P3, PT, R9, RZ, PT ;  /* 0x000000ff0900720c */ /* 0x000fe40003f66270 */
[----:B------:R-:W1:Y:S09]  /*5ac0*/  LDC R9, c[0x0][0x3c0] ;  /* 0x0000f000ff097b82 */ /* 0x000e720000000800 */
[----:B------:R-:W-:-:S02]  /*5ad0*/  @!P2 IMAD.IADD R12, R12, 0x1, -R11 ;  /* 0x000000010c0ca824 */ /* 0x000fc400078e0a0b */
[----:B------:R-:W-:Y:S01]  /*5ae0*/  @!P2 VIADD R3, R3, 0x1 ;  /* 0x000000010303a836 */ /* 0x000fe20000000000 */
[----:B------:R-:W-:Y:S02]  /*5af0*/  ISETP.NE.AND P2, PT, R7, RZ, PT ;  /* 0x000000ff0700720c */ /* 0x000fe40003f45270 */
[----:B------:R-:W-:Y:S02]  /*5b00*/  ISETP.GE.U32.AND P1, PT, R12, R11, PT ;  /* 0x0000000b0c00720c */ /* 0x000fe40003f26070 */
[----:B-1----:R-:W-:Y:S02]  /*5b10*/  IABS R17, R9 ;  /* 0x0000000900117213 */ /* 0x002fe40000000000 */
[----:B------:R-:W-:-:S09]  /*5b20*/  ISETP.NE.AND P4, PT, R9, RZ, PT ;  /* 0x000000ff0900720c */ /* 0x000fd20003f85270 */
[----:B------:R-:W-:Y:S02]  /*5b30*/  @P1 IADD3 R3, PT, PT, R3, 0x1, RZ ;  /* 0x0000000103031810 */ /* 0x000fe40007ffe0ff */
[----:B--2---:R-:W-:-:S03]  /*5b40*/  ISETP.NE.U32.AND P1, PT, R38, 0x1, PT ;  /* 0x000000012600780c */ /* 0x004fc60003f25070 */
[----:B------:R-:W-:Y:S01]  /*5b50*/  IMAD.MOV.U32 R11, RZ, RZ, R3 ;  /* 0x000000ffff0b7224 */ /* 0x000fe200078e0003 */
[----:B------:R-:W-:-:S03]  /*5b60*/  ISETP.NE.AND.EX P1, PT, R39, RZ, PT, P1 ;  /* 0x000000ff2700720c */ /* 0x000fc60003f25310 */
[----:B------:R-:W-:Y:S01]  /*5b70*/  @!P3 IMAD.MOV R11, RZ, RZ, -R11 ;  /* 0x000000ffff0bb224 */ /* 0x000fe200078e0a0b */
[----:B------:R-:W-:Y:S02]  /*5b80*/  @!P2 LOP3.LUT R11, RZ, R7, RZ, 0x33, !PT ;  /* 0x00000007ff0ba212 */ /* 0x000fe400078e33ff */
[----:B0-----:R-:W-:Y:S02]  /*5b90*/  ISETP.NE.U32.AND P2, PT, R14, 0x1, PT ;  /* 0x000000010e00780c */ /* 0x001fe40003f45070 */
[----:B------:R-:W0:Y:S01]  /*5ba0*/  I2F.RP R14, R17 ;  /* 0x00000011000e7306 */ /* 0x000e220000209400 */
[----:B------:R-:W-:Y:S02]  /*5bb0*/  IADD3 R12, PT, PT, -R11, RZ, RZ ;  /* 0x000000ff0b0c7210 */ /* 0x000fe40007ffe1ff */
[----:B------:R-:W-:-:S03]  /*5bc0*/  ISETP.NE.AND.EX P2, PT, R15, RZ, PT, P2 ;  /* 0x000000ff0f00720c */ /* 0x000fc60003f45320 */
[----:B------:R-:W-:Y:S01]  /*5bd0*/  IMAD R12, R7, R12, R28 ;  /* 0x0000000c070c7224 */ /* 0x000fe200078e021c */
[----:B------:R-:W-:Y:S02]  /*5be0*/  SEL R2, R2, RZ, P2 ;  /* 0x000000ff02027207 */ /* 0x000fe40001000000 */
[----:B------:R-:W-:Y:S02]  /*5bf0*/  SEL R7, R11, RZ, P1 ;  /* 0x000000ff0b077207 */ /* 0x000fe40000800000 */
[----:B------:R-:W-:Y:S01]  /*5c00*/  LOP3.LUT R11, R12, R9, RZ, 0x3c, !PT ;  /* 0x000000090c0b7212 */ /* 0x000fe200078e3cff */
[----:B------:R-:W-:Y:S01]  /*5c10*/  IMAD R2, R2, UR36, RZ ;  /* 0x0000002402027c24 */ /* 0x000fe2000f8e02ff */
[----:B0-----:R-:W0:Y:S03]  /*5c20*/  MUFU.RCP R14, R14 ;  /* 0x0000000e000e7308 */ /* 0x001e260000001000 */
[----:B------:R-:W-:-:S02]  /*5c30*/  IMAD R28, R7, UR37, R2 ;  /* 0x00000025071c7c24 */ /* 0x000fc4000f8e0202 */
[----:B------:R-:W-:Y:S01]  /*5c40*/  HFMA2 R2, -RZ, RZ, 0, 0 ;  /* 0x00000000ff027431 */ /* 0x000fe200000001ff */
[----:B------:R-:W-:Y:S01]  /*5c50*/  ISETP.GE.AND P3, PT, R11, RZ, PT ;  /* 0x000000ff0b00720c */ /* 0x000fe20003f66270 */
[----:B0-----:R-:W-:Y:S02]  /*5c60*/  VIADD R3, R14, 0xffffffe ;  /* 0x0ffffffe0e037836 */ /* 0x001fe40000000000 */
[----:B------:R-:W0:Y:S04]  /*5c70*/  LDC.64 R14, c[0x0][0x3a8] ;  /* 0x0000ea00ff0e7b82 */ /* 0x000e280000000a00 */
[----:B------:R-:W1:Y:S02]  /*5c80*/  F2I.FTZ.U32.TRUNC.NTZ R3, R3 ;  /* 0x0000000300037305 */ /* 0x000e64000021f000 */
[----:B-1----:R-:W-:-:S04]  /*5c90*/  IMAD.MOV R36, RZ, RZ, -R3 ;  /* 0x000000ffff247224 */ /* 0x002fc800078e0a03 */
        /* <DEDUP_REMOVED lines=35> */
.L_x_4387:
[----:B------:R-:W-:Y:S05]  /*5ed0*/  BSYNC.RECONVERGENT B1 ;  /* 0x0000000000017941 */ /* 0x000fea0003800200 */
.L_x_4386:
[----:B------:R-:W-:-:S03]  /*5ee0*/  UMOV UR4, 0xffffffff ;  /* 0xffffffff00047882 */ /* 0x000fc60000000000 */
[----:B------:R-:W-:Y:S05]  /*5ef0*/  BRA.DIV UR4, `(.L_x_4388) ;  /* 0x0000001a04107947 */ /* 0x000fea000b800000 */
[----:B------:R-:W0:Y:S01]  /*5f00*/  SHFL.BFLY PT, R14, R13, 0x10, 0x1f ;  /* 0x0e001f000d0e7f89 */ /* 0x000e2200000e0000 */
        /* <DEDUP_REMOVED lines=11> */
[----:B------:R-:W-:Y:S02]  /*5fc0*/  IMAD.MOV.U32 R5, RZ, RZ, 0x437c0000 ;  /* 0x437c0000ff057424 */ /* 0x000fe400078e00ff */
[C---:B------:R-:W-:Y:S01]  /*5fd0*/  FADD R34, -R9.reuse, R34 ;  /* 0x0000002209227221 */ /* 0x040fe20000000100 */
[C---:B------:R-:W-:Y:S01]  /*5fe0*/  FADD R32, -R9.reuse, R32 ;  /* 0x0000002009207221 */ /* 0x040fe20000000100 */
[----:B------:R-:W-:Y:S01]  /*5ff0*/  FFMA.SAT R14, R12, R7, 0.5 ;  /* 0x3f0000000c0e7423 */ /* 0x000fe20000002007 */
[C---:B------:R-:W-:Y:S01]  /*6000*/  FADD R2, -R9.reuse, R6 ;  /* 0x0000000609027221 */ /* 0x040fe20000000100 */
[C---:B------:R-:W-:Y:S01]  /*6010*/  FADD R24, -R9.reuse, R24 ;  /* 0x0000001809187221 */ /* 0x040fe20000000100 */
[C---:B------:R-:W-:Y:S01]  /*6020*/  FADD R16, -R9.reuse, R16 ;  /* 0x0000001009107221 */ /* 0x040fe20000000100 */
[----:B------:R-:W-:Y:S01]  /*6030*/  FFMA.RM R0, R14, R5, 12582913 ;  /* 0x4b4000010e007423 */ /* 0x000fe20000004005 */
[----:B------:R-:W-:Y:S01]  /*6040*/  FFMA.SAT R14, R34, R7, 0.5 ;  /* 0x3f000000220e7423 */ /* 0x000fe20000002007 */
[C---:B------:R-:W-:Y:S01]  /*6050*/  FADD R10, -R9.reuse, R10 ;  /* 0x0000000a090a7221 */ /* 0x040fe20000000100 */
[C---:B------:R-:W-:Y:S01]  /*6060*/  FADD R8, -R9.reuse, R8 ;  /* 0x0000000809087221 */ /* 0x040fe20000000100 */
[----:B------:R-:W-:Y:S01]  /*6070*/  FADD R3, R0, -12583039 ;  /* 0xcb40007f00037421 */ /* 0x000fe20000000000 */
[C---:B------:R-:W-:Y:S01]  /*6080*/  FADD R6, -R9.reuse, R4 ;  /* 0x0000000409067221 */ /* 0x040fe20000000100 */
[C---:B------:R-:W-:Y:S01]  /*6090*/  FADD R26, -R9.reuse, R26 ;  /* 0x0000001a091a7221 */ /* 0x040fe20000000100 */
[C---:B------:R-:W-:Y:S01]  /*60a0*/  FADD R30, -R9.reuse, R30 ;  /* 0x0000001e091e7221 */ /* 0x040fe20000000100 */
[----:B------:R-:W-:Y:S01]  /*60b0*/  FFMA R11, R12, 1.4426950216293334961, -R3 ;  /* 0x3fb8aa3b0c0b7823 */ /* 0x000fe20000000803 */
[----:B------:R-:W-:Y:S01]  /*60c0*/  FFMA.RM R3, R14, R5, 12582913 ;  /* 0x4b4000010e037423 */ /* 0x000fe20000004005 */
[----:B------:R-:W-:Y:S01]  /*60d0*/  FADD R28, -R9, R28 ;  /* 0x0000001c091c7221 */ /* 0x000fe20000000100 */
[-C--:B------:R-:W-:Y:S01]  /*60e0*/  FFMA.SAT R14, R32, R7.reuse, 0.5 ;  /* 0x3f000000200e7423 */ /* 0x080fe20000002007 */
[----:B------:R-:W-:Y:S01]  /*60f0*/  FFMA R13, R12, 1.925963033500011079e-08, R11 ;  /* 0x32a570600c0d7823 */ /* 0x000fe2000000000b */
[----:B------:R-:W-:Y:S01]  /*6100*/  FADD R9, R3, -12583039 ;  /* 0xcb40007f03097421 */ /* 0x000fe20000000000 */
[----:B------:R-:W-:Y:S01]  /*6110*/  FFMA.SAT R4, R24, R7, 0.5 ;  /* 0x3f00000018047423 */ /* 0x000fe20000002007 */
[-C--:B------:R-:W-:Y:S01]  /*6120*/  FFMA.RM R14, R14, R5.reuse, 12582913 ;  /* 0x4b4000010e0e7423 */ /* 0x080fe20000004005 */
[----:B------:R-:W-:Y:S01]  /*6130*/  SHF.L.U32 R0, R0, 0x17, RZ ;  /* 0x0000001700007819 */ /* 0x000fe200000006ff */
[----:B------:R-:W-:Y:S01]  /*6140*/  FFMA R11, R34, 1.4426950216293334961, -R9 ;  /* 0x3fb8aa3b220b7823 */ /* 0x000fe20000000809 */
[----:B------:R-:W0:Y:S01]  /*6150*/  MUFU.EX2 R13, R13 ;  /* 0x0000000d000d7308 */ /* 0x000e220000000800 */
[----:B------:R-:W-:Y:S01]  /*6160*/  FFMA.RM R9, R4, R5, 12582913 ;  /* 0x4b40000104097423 */ /* 0x000fe20000004005 */
[-C--:B------:R-:W-:Y:S01]  /*6170*/  FFMA.SAT R4, R16, R7.reuse, 0.5 ;  /* 0x3f00000010047423 */ /* 0x080fe20000002007 */
[----:B------:R-:W-:Y:S01]  /*6180*/  FFMA R34, R34, 1.925963033500011079e-08, R11 ;  /* 0x32a5706022227823 */ /* 0x000fe2000000000b */
[----:B------:R-:W-:Y:S01]  /*6190*/  FADD R11, R14, -12583039 ;  /* 0xcb40007f0e0b7421 */ /* 0x000fe20000000000 */
[----:B------:R-:W-:Y:S01]  /*61a0*/  FADD R15, R9, -12583039 ;  /* 0xcb40007f090f7421 */ /* 0x000fe20000000000 */
[----:B------:R-:W-:-:S02]  /*61b0*/  FFMA.SAT R12, R2, R7, 0.5 ;  /* 0x3f000000020c7423 */ /* 0x000fc40000002007 */
[----:B------:R-:W-:Y:S01]  /*61c0*/  FFMA R11, R32, 1.4426950216293334961, -R11 ;  /* 0x3fb8aa3b200b7823 */ /* 0x000fe2000000080b */
[----:B------:R-:W-:Y:S01]  /*61d0*/  FFMA R15, R24, 1.4426950216293334961, -R15 ;  /* 0x3fb8aa3b180f7823 */ /* 0x000fe2000000080f */
[-C--:B------:R-:W-:Y:S01]  /*61e0*/  FFMA.RM R12, R12, R5.reuse, 12582913 ;  /* 0x4b4000010c0c7423 */ /* 0x080fe20000004005 */
[----:B------:R-:W2:Y:S01]  /*61f0*/  MUFU.EX2 R39, R34 ;  /* 0x0000002200277308 */ /* 0x000ea20000000800 */
[----:B------:R-:W-:Y:S01]  /*6200*/  FFMA R36, R32, 1.925963033500011079e-08, R11 ;  /* 0x32a5706020247823 */ /* 0x000fe2000000000b */
[----:B------:R-:W-:Y:S01]  /*6210*/  FFMA.RM R11, R4, R5, 12582913 ;  /* 0x4b400001040b7423 */ /* 0x000fe20000004005 */
[----:B------:R-:W-:Y:S01]  /*6220*/  FFMA R24, R24, 1.925963033500011079e-08, R15 ;  /* 0x32a5706018187823 */ /* 0x000fe2000000000f */
[----:B0-----:R-:W-:Y:S01]  /*6230*/  FMUL R4, R0, R13 ;  /* 0x0000000d00047220 */ /* 0x001fe20000400000 */
[----:B------:R-:W-:Y:S01]  /*6240*/  FFMA.SAT R0, R10, R7, 0.5 ;  /* 0x3f0000000a007423 */ /* 0x000fe20000002007 */
[----:B------:R-:W-:-:S03]  /*6250*/  FADD R15, R11, -12583039 ;  /* 0xcb40007f0b0f7421 */ /* 0x000fc60000000000 */
[----:B------:R-:W-:Y:S01]  /*6260*/  MUFU.EX2 R24, R24 ;  /* 0x0000001800187308 */ /* 0x000fe20000000800 */
[----:B------:R-:W-:Y:S01]  /*6270*/  FFMA.RM R13, R0, R5, 12582913 ;  /* 0x4b400001000d7423 */ /* 0x000fe20000004005 */
[----:B------:R-:W-:Y:S02]  /*6280*/  IMAD.SHL.U32 R0, R3, 0x800000, RZ ;  /* 0x0080000003007824 */ /* 0x000fe400078e00ff */
[----:B------:R-:W-:Y:S01]  /*6290*/  FFMA R15, R16, 1.4426950216293334961, -R15 ;  /* 0x3fb8aa3b100f7823 */ /* 0x000fe2000000080f */
[----:B------:R-:W-:-:S03]  /*62a0*/  FADD R17, R13, -12583039 ;  /* 0xcb40007f0d117421 */ /* 0x000fc60000000000 */
[----:B------:R-:W-:Y:S01]  /*62b0*/  FFMA R16, R16, 1.925963033500011079e-08, R15 ;  /* 0x32a5706010107823 */ /* 0x000fe2000000000f */
[----:B------:R-:W-:Y:S01]  /*62c0*/  FADD R15, R12, -12583039 ;  /* 0xcb40007f0c0f7421 */ /* 0x000fe20000000000 */
[----:B------:R-:W-:Y:S01]  /*62d0*/  FFMA R17, R10, 1.4426950216293334961, -R17 ;  /* 0x3fb8aa3b0a117823 */ /* 0x000fe20000000811 */
[----:B------:R-:W0:Y:S01]  /*62e0*/  MUFU.EX2 R41, R36 ;  /* 0x0000002400297308 */ /* 0x000e220000000800 */
[----:B--2---:R-:W-:Y:S01]  /*62f0*/  FMUL R0, R0, R39 ;  /* 0x0000002700007220 */ /* 0x004fe20000400000 */
[----:B------:R-:W-:Y:S01]  /*6300*/  FFMA R15, R2, 1.4426950216293334961, -R15 ;  /* 0x3fb8aa3b020f7823 */ /* 0x000fe2000000080f */
[----:B------:R-:W-:Y:S01]  /*6310*/  FFMA R17, R10, 1.925963033500011079e-08, R17 ;  /* 0x32a570600a117823 */ /* 0x000fe20000000011 */
[----:B------:R-:W-:Y:S02]  /*6320*/  FFMA.SAT R10, R8, R7, 0.5 ;  /* 0x3f000000080a7423 */ /* 0x000fe40000002007 */
[----:B------:R-:W-:Y:S01]  /*6330*/  FFMA R15, R2, 1.925963033500011079e-08, R15 ;  /* 0x32a57060020f7823 */ /* 0x000fe2000000000f */
[----:B------:R-:W-:-:S02]  /*6340*/  IMAD.SHL.U32 R2, R14, 0x800000, RZ ;  /* 0x008000000e027824 */ /* 0x000fc400078e00ff */
[----:B------:R-:W-:Y:S01]  /*6350*/  FFMA.RM R10, R10, R5, 12582913 ;  /* 0x4b4000010a0a7423 */ /* 0x000fe20000004005 */
[----:B------:R-:W-:Y:S01]  /*6360*/  FFMA.SAT R14, R28, R7, 0.5 ;  /* 0x3f0000001c0e7423 */ /* 0x000fe20000002007 */
[----:B------:R-:W-:Y:S02]  /*6370*/  MUFU.EX2 R16, R16 ;  /* 0x0000001000107308 */ /* 0x000fe40000000800 */
[----:B------:R-:W-:Y:S01]  /*6380*/  FADD R3, R10, -12583039 ;  /* 0xcb40007f0a037421 */ /* 0x000fe20000000000 */
[----:B------:R-:W-:-:S03]  /*6390*/  FFMA.RM R14, R14, R5, 12582913 ;  /* 0x4b4000010e0e7423 */ /* 0x000fc60000004005 */
[----:B------:R-:W-:Y:S01]  /*63a0*/  FFMA R3, R8, 1.4426950216293334961, -R3 ;  /* 0x3fb8aa3b08037823 */ /* 0x000fe20000000803 */
[----:B0-----:R-:W-:Y:S01]  /*63b0*/  FMUL R2, R2, R41 ;  /* 0x0000002902027220 */ /* 0x001fe20000400000 */
[----:B------:R-:W0:Y:S02]  /*63c0*/  MUFU.EX2 R15, R15 ;  /* 0x0000000f000f7308 */ /* 0x000e240000000800 */
[----:B------:R-:W-:Y:S01]  /*63d0*/  FFMA R32, R8, 1.925963033500011079e-08, R3 ;  /* 0x32a5706008207823 */ /* 0x000fe20000000003 */
[----:B------:R-:W-:-:S04]  /*63e0*/  FFMA.SAT R8, R6, R7, 0.5 ;  /* 0x3f00000006087423 */ /* 0x000fc80000002007 */
[----:B------:R-:W-:Y:S01]  /*63f0*/  FFMA.RM R8, R8, R5, 12582913 ;  /* 0x4b40000108087423 */ /* 0x000fe20000004005 */
[----:B------:R2:W3:Y:S03]  /*6400*/  MUFU.EX2 R36, R17 ;  /* 0x0000001100247308 */ /* 0x0004e60000000800 */
[----:B------:R-:W-:-:S04]  /*6410*/  FADD R3, R8, -12583039 ;  /* 0xcb40007f08037421 */ /* 0x000fc80000000000 */
[----:B------:R-:W-:-:S04]  /*6420*/  FFMA R3, R6, 1.4426950216293334961, -R3 ;  /* 0x3fb8aa3b06037823 */ /* 0x000fc80000000803 */
[----:B------:R-:W-:Y:S01]  /*6430*/  FFMA R34, R6, 1.925963033500011079e-08, R3 ;  /* 0x32a5706006227823 */ /* 0x000fe20000000003 */
[----:B------:R-:W-:Y:S01]  /*6440*/  SHF.L.U32 R3, R9, 0x17, RZ ;  /* 0x0000001709037819 */ /* 0x000fe200000006ff */
[----:B------:R-:W-:-:S04]  /*6450*/  FFMA.SAT R6, R26, R7, 0.5 ;  /* 0x3f0000001a067423 */ /* 0x000fc80000002007 */
[----:B------:R-:W-:Y:S01]  /*6460*/  FMUL R3, R3, R24 ;  /* 0x0000001803037220 */ /* 0x000fe20000400000 */
[----:B------:R-:W-:Y:S01]  /*6470*/  FFMA.SAT R24, R30, R7, 0.5 ;  /* 0x3f0000001e187423 */ /* 0x000fe20000002007 */
[----:B------:R-:W-:Y:S01]  /*6480*/  FADD R7, R14, -12583039 ;  /* 0xcb40007f0e077421 */ /* 0x000fe20000000000 */
[-C--:B------:R-:W-:Y:S01]  /*6490*/  FFMA.RM R9, R6, R5.reuse, 12582913 ;  /* 0x4b40000106097423 */ /* 0x080fe20000004005 */
[----:B------:R-:W-:Y:S02]  /*64a0*/  IMAD.SHL.U32 R6, R12, 0x800000, RZ ;  /* 0x008000000c067824 */ /* 0x000fe400078e00ff */
[----:B------:R-:W-:Y:S01]  /*64b0*/  FFMA.RM R24, R24, R5, 12582913 ;  /* 0x4b40000118187423 */ /* 0x000fe20000004005 */
[----:B------:R-:W-:Y:S01]  /*64c0*/  FFMA R7, R28, 1.4426950216293334961, -R7 ;  /* 0x3fb8aa3b1c077823 */ /* 0x000fe20000000807 */
[----:B------:R-:W-:Y:S01]  /*64d0*/  FADD R39, R9, -12583039 ;  /* 0xcb40007f09277421 */ /* 0x000fe20000000000 */
[----:B------:R-:W-:Y:S01]  /*64e0*/  MUFU.EX2 R34, R34 ;  /* 0x0000002200227308 */ /* 0x000fe20000000800 */
[----:B------:R-:W-:Y:S01]  /*64f0*/  FADD R5, R24, -12583039 ;  /* 0xcb40007f18057421 */ /* 0x000fe20000000000 */
[----:B------:R-:W-:Y:S01]  /*6500*/  FFMA R28, R28, 1.925963033500011079e-08, R7 ;  /* 0x32a570601c1c7823 */ /* 0x000fe20000000007 */
[----:B------:R-:W-:Y:S01]  /*6510*/  FADD R7, RZ, R4 ;  /* 0x00000004ff077221 */ /* 0x000fe20000000000 */
[----:B------:R-:W-:Y:S01]  /*6520*/  FFMA R39, R26, 1.4426950216293334961, -R39 ;  /* 0x3fb8aa3b1a277823 */ /* 0x000fe20000000827 */
[----:B------:R-:W-:Y:S01]  /*6530*/  FFMA R5, R30, 1.4426950216293334961, -R5 ;  /* 0x3fb8aa3b1e057823 */ /* 0x000fe20000000805 */
[----:B0-----:R-:W-:Y:S01]  /*6540*/  FMUL R6, R6, R15 ;  /* 0x0000000f06067220 */ /* 0x001fe20000400000 */
[----:B------:R-:W-:Y:S01]  /*6550*/  FADD R7, R7, R0 ;  /* 0x0000000007077221 */ /* 0x000fe20000000000 */
[----:B------:R-:W-:Y:S01]  /*6560*/  FFMA R26, R26, 1.925963033500011079e-08, R39 ;  /* 0x32a570601a1a7823 */ /* 0x000fe20000000027 */
[----:B------:R-:W-:Y:S01]  /*6570*/  FFMA R30, R30, 1.925963033500011079e-08, R5 ;  /* 0x32a570601e1e7823 */ /* 0x000fe20000000005 */
[----:B------:R-:W0:Y:S01]  /*6580*/  MUFU.EX2 R39, R32 ;  /* 0x0000002000277308 */ /* 0x000e220000000800 */
[----:B------:R-:W-:-:S02]  /*6590*/  IMAD.SHL.U32 R5, R11, 0x800000, RZ ;  /* 0x008000000b057824 */ /* 0x000fc400078e00ff */
[----:B------:R-:W-:Y:S01]  /*65a0*/  FADD R12, R7, R2 ;  /* 0x00000002070c7221 */ /* 0x000fe20000000000 */
[----:B------:R-:W-:Y:S01]  /*65b0*/  SHF.L.U32 R7, R13, 0x17, RZ ;  /* 0x000000170d077819 */ /* 0x000fe200000006ff */
[----:B------:R-:W-:Y:S02]  /*65c0*/  IMAD.SHL.U32 R13, R8, 0x800000, RZ ;  /* 0x00800000080d7824 */ /* 0x000fe400078e00ff */
[----:B------:R-:W-:Y:S01]  /*65d0*/  FMUL R5, R5, R16 ;  /* 0x0000001005057220 */ /* 0x000fe20000400000 */
[----:B------:R-:W-:Y:S01]  /*65e0*/  FADD R12, R12, R3 ;  /* 0x000000030c0c7221 */ /* 0x000fe20000000000 */
[----:B--2---:R-:W-:Y:S01]  /*65f0*/  IMAD.SHL.U32 R17, R24, 0x800000, RZ ;  /* 0x0080000018117824 */ /* 0x004fe200078e00ff */
[----:B------:R-:W2:Y:S01]  /*6600*/  MUFU.EX2 R15, R26 ;  /* 0x0000001a000f7308 */ /* 0x000ea20000000800 */
[----:B---3--:R-:W-:Y:S01]  /*6610*/  FMUL R7, R7, R36 ;  /* 0x0000002407077220 */ /* 0x008fe20000400000 */
[----:B------:R-:W-:Y:S01]  /*6620*/  FADD R11, R12, R5 ;  /* 0x000000050c0b7221 */ /* 0x000fe20000000000 */
[----:B------:R-:W-:-:S02]  /*6630*/  IMAD.SHL.U32 R12, R10, 0x800000, RZ ;  /* 0x008000000a0c7824 */ /* 0x000fc400078e00ff */
[----:B------:R-:W-:Y:S02]  /*6640*/  IMAD.SHL.U32 R14, R14, 0x800000, RZ ;  /* 0x008000000e0e7824 */ /* 0x000fe400078e00ff */
[----:B------:R-:W-:Y:S01]  /*6650*/  FADD R10, R11, R6 ;  /* 0x000000060b0a7221 */ /* 0x000fe20000000000 */
[----:B------:R-:W3:Y:S01]  /*6660*/  MUFU.EX2 R30, R30 ;  /* 0x0000001e001e7308 */ /* 0x000ee20000000800 */
[----:B0-----:R-:W-:Y:S02]  /*6670*/  FMUL R8, R12, R39 ;  /* 0x000000270c087220 */ /* 0x001fe40000400000 */
[----:B------:R-:W-:Y:S01]  /*6680*/  FADD R11, R10, R7 ;  /* 0x000000070a0b7221 */ /* 0x000fe20000000000 */
[----:B------:R-:W-:Y:S01]  /*6690*/  SHF.L.U32 R10, R9, 0x17, RZ ;  /* 0x00000017090a7819 */ /* 0x000fe200000006ff */
[----:B------:R-:W-:Y:S02]  /*66a0*/  FMUL R9, R13, R34 ;  /* 0x000000220d097220 */ /* 0x000fe40000400000 */
[----:B------:R-:W-:Y:S01]  /*66b0*/  FADD R12, R11, R8 ;  /* 0x000000080b0c7221 */ /* 0x000fe20000000000 */
[----:B------:R-:W0:Y:S01]  /*66c0*/  MUFU.EX2 R41, R28 ;  /* 0x0000001c00297308 */ /* 0x000e220000000800 */
[----:B--2---:R-:W-:-:S02]  /*66d0*/  FMUL R10, R10, R15 ;  /* 0x0000000f0a0a7220 */ /* 0x004fc40000400000 */
[----:B------:R-:W-:-:S04]  /*66e0*/  FADD R11, R12, R9 ;  /* 0x000000090c0b7221 */ /* 0x000fc80000000000 */
[----:B------:R-:W-:Y:S01]  /*66f0*/  FADD R12, R11, R10 ;  /* 0x0000000a0b0c7221 */ /* 0x000fe20000000000 */
[----:B---3--:R-:W-:-:S04]  /*6700*/  FMUL R17, R17, R30 ;  /* 0x0000001e11117220 */ /* 0x008fc80000400000 */
[----:B------:R-:W-:Y:S01]  /*6710*/  FADD R13, R12, R17 ;  /* 0x000000110c0d7221 */ /* 0x000fe20000000000 */
[----:B0-----:R-:W-:-:S04]  /*6720*/  FMUL R16, R14, R41 ;  /* 0x000000290e107220 */ /* 0x001fc80000400000 */
        /* <DEDUP_REMOVED lines=10> */
.L_x_4425:
        /* <DEDUP_REMOVED lines=10> */
[----:B------:R-:W-:-:S07]  /*6870*/  MOV R12, 0x6890 ;  /* 0x00006890000c7802 */ /* 0x000fce0000000f00 */
[----:B01----:R-:W-:Y:S05]  /*6880*/  CALL.REL.NOINC `($__internal_50_$__cuda_sm3x_div_rn_noftz_f32_slowpath) ;  /* 0x0000001800987944 */ /* 0x003fea0003c00000 */
[----:B------:R-:W-:-:S07]  /*6890*/  MOV R14, R4 ;  /* 0x00000004000e7202 */ /* 0x000fce0000000f00 */
.L_x_4390:
[----:B------:R-:W-:Y:S05]  /*68a0*/  BSYNC.RECONVERGENT B3 ;  /* 0x0000000000037941 */ /* 0x000fea0003800200 */
.L_x_4389:
        /* <DEDUP_REMOVED lines=11> */
[----:B01----:R-:W-:Y:S05]  /*6960*/  CALL.REL.NOINC `($__internal_50_$__cuda_sm3x_div_rn_noftz_f32_slowpath) ;  /* 0x0000001800607944 */ /* 0x003fea0003c00000 */
[----:B------:R-:W-:-:S07]  /*6970*/  IMAD.MOV.U32 R15, RZ, RZ, R4 ;  /* 0x000000ffff0f7224 */ /* 0x000fce00078e0004 */
.L_x_4392:
[----:B------:R-:W-:Y:S05]  /*6980*/  BSYNC.RECONVERGENT B3 ;  /* 0x0000000000037941 */ /* 0x000fea0003800200 */
.L_x_4391:
        /* <DEDUP_REMOVED lines=11> */
[----:B01----:R-:W-:Y:S05]  /*6a40*/  CALL.REL.NOINC `($__internal_50_$__cuda_sm3x_div_rn_noftz_f32_slowpath) ;  /* 0x0000001800287944 */ /* 0x003fea0003c00000 */
[----:B------:R-:W-:-:S07]  /*6a50*/  IMAD.MOV.U32 R0, RZ, RZ, R4 ;  /* 0x000000ffff007224 */ /* 0x000fce00078e0004 */
.L_x_4394:
[----:B------:R-:W-:Y:S05]  /*6a60*/  BSYNC.RECONVERGENT B3 ;  /* 0x0000000000037941 */ /* 0x000fea0003800200 */
.L_x_4393:
        /* <DEDUP_REMOVED lines=12> */
[----:B------:R-:W-:-:S07]  /*6b30*/  MOV R2, R4 ;  /* 0x0000000400027202 */ /* 0x000fce0000000f00 */
.L_x_4396:
[----:B------:R-:W-:Y:S05]  /*6b40*/  BSYNC.RECONVERGENT B3 ;  /* 0x0000000000037941 */ /* 0x000fea0003800200 */
.L_x_4395:
        /* <DEDUP_REMOVED lines=13> */
.L_x_4398:
[----:B------:R-:W-:Y:S05]  /*6c20*/  BSYNC.RECONVERGENT B3 ;  /* 0x0000000000037941 */ /* 0x000fea0003800200 */
.L_x_4397:
        /* <DEDUP_REMOVED lines=13> */
.L_x_4400:
[----:B------:R-:W-:Y:S05]  /*6d00*/  BSYNC.RECONVERGENT B3 ;  /* 0x0000000000037941 */ /* 0x000fea0003800200 */
.L_x_4399:
        /* <DEDUP_REMOVED lines=13> */
.L_x_4402:
[----:B------:R-:W-:Y:S05]  /*6de0*/  BSYNC.RECONVERGENT B3 ;  /* 0x0000000000037941 */ /* 0x000fea0003800200 */
.L_x_4401:
        /* <DEDUP_REMOVED lines=13> */
.L_x_4404:
[----:B------:R-:W-:Y:S05]  /*6ec0*/  BSYNC.RECONVERGENT B3 ;  /* 0x0000000000037941 */ /* 0x000fea0003800200 */
.L_x_4403:
        /* <DEDUP_REMOVED lines=13> */
.L_x_4406:
[----:B------:R-:W-:Y:S05]  /*6fa0*/  BSYNC.RECONVERGENT B3 ;  /* 0x0000000000037941 */ /* 0x000fea0003800200 */
.L_x_4405:
        /* <DEDUP_REMOVED lines=13> */
.L_x_4408:
[----:B------:R-:W-:Y:S05]  /*7080*/  BSYNC.RECONVERGENT B3 ;  /* 0x0000000000037941 */ /* 0x000fea0003800200 */
.L_x_4407:
        /* <DEDUP_REMOVED lines=13> */
.L_x_4410:
[----:B------:R-:W-:Y:S05]  /*7160*/  BSYNC.RECONVERGENT B3 ;  /* 0x0000000000037941 */ /* 0x000fea0003800200 */
.L_x_4409:
        /* <DEDUP_REMOVED lines=13> */
.L_x_4412:
[----:B------:R-:W-:Y:S05]  /*7240*/  BSYNC.RECONVERGENT B3 ;  /* 0x0000000000037941 */ /* 0x000fea0003800200 */
.L_x_4411:
[----:B------:R-:W-:Y:S01]  /*7250*/  ISETP.GE.U32.AND P4, PT, R35, UR44, PT ;  /* 0x0000002c23007c0c */ /* 0x000fe2000bf86070 */
[C---:B------:R-:W-:Y:S01]  /*7260*/  VIADD R8, R37.reuse, 0x40 ;  /* 0x0000004025087836 */ /* 0x040fe20000000000 */
[----:B------:R-:W-:Y:S01]  /*7270*/  IADD3 R4, PT, PT, R37, 0x60, RZ ;  /* 0x0000006025047810 */ /* 0x000fe20007ffe0ff */
[----:B------:R-:W-:Y:S01]  /*7280*/  IMAD.MOV.U32 R9, RZ, RZ, RZ ;  /* 0x000000ffff097224 */ /* 0x000fe200078e00ff */
[----:B------:R-:W-:Y:S01]  /*7290*/  ISETP.GE.AND.EX P4, PT, RZ, UR45, PT, P4 ;  /* 0x0000002dff007c0c */ /* 0x000fe2000bf86340 */
[----:B------:R-:W-:Y:S01]  /*72a0*/  IMAD R17, R20, UR48, RZ ;  /* 0x0000003014117c24 */ /* 0x000fe2000f8e02ff */
[----:B------:R-:W-:Y:S01]  /*72b0*/  ISETP.GE.U32.AND P2, PT, R8, UR44, PT ;  /* 0x0000002c08007c0c */ /* 0x000fe2000bf46070 */
[----:B------:R-:W-:Y:S01]  /*72c0*/  IMAD.MOV.U32 R8, RZ, RZ, R37 ;  /* 0x000000ffff087224 */ /* 0x000fe200078e0025 */
[----:B------:R-:W-:Y:S02]  /*72d0*/  ISETP.GE.U32.AND P1, PT, R33, UR44, PT ;  /* 0x0000002c21007c0c */ /* 0x000fe4000bf26070 */
[----:B------:R-:W-:Y:S01]  /*72e0*/  ISETP.GE.U32.AND P3, PT, R4, UR44, PT ;  /* 0x0000002c04007c0c */ /* 0x000fe2000bf66070 */
[----:B------:R-:W-:Y:S01]  /*72f0*/  IMAD.WIDE.U32 R10, R22, UR48, R8 ;  /* 0x00000030160a7c25 */ /* 0x000fe2000f8e0008 */
[----:B-1----:R-:W-:-:S02]  /*7300*/  @!P0 R2UR UR4, R18 ;  /* 0x00000000120482ca */ /* 0x002fc400000e0000 */
[----:B------:R-:W-:Y:S01]  /*7310*/  @!P0 R2UR UR5, R19 ;  /* 0x00000000130582ca */ /* 0x000fe200000e0000 */
[----:B------:R-:W-:Y:S01]  /*7320*/  IMAD R9, R22, UR49, R17 ;  /* 0x0000003116097c24 */ /* 0x000fe2000f8e0211 */
[----:B------:R-:W-:Y:S01]  /*7330*/  ISETP.GE.AND.EX P5, PT, RZ, UR45, PT, P1 ;  /* 0x0000002dff007c0c */ /* 0x000fe2000bfa6310 */
[----:B------:R-:W-:Y:S01]  /*7340*/  VIADD R4, R37, 0x20 ;  /* 0x0000002025047836 */ /* 0x000fe20000000000 */
[----:B------:R-:W-:Y:S02]  /*7350*/  @!P4 R2UR UR10, R18 ;  /* 0x00000000120ac2ca */ /* 0x000fe400000e0000 */
[----:B------:R-:W-:Y:S02]  /*7360*/  @!P4 R2UR UR11, R19 ;  /* 0x00000000130bc2ca */ /* 0x000fe400000e0000 */
[----:B------:R-:W-:Y:S02]  /*7370*/  ISETP.GE.AND.EX P3, PT, RZ, UR45, PT, P3 ;  /* 0x0000002dff007c0c */ /* 0x000fe4000bf66330 */
[----:B------:R-:W-:-:S02]  /*7380*/  IADD3 R9, PT, PT, R11, R9, RZ ;  /* 0x000000090b097210 */ /* 0x000fc40007ffe0ff */
[C---:B------:R-:W-:Y:S02]  /*7390*/  LEA R8, P1, R10.reuse, UR50, 0x2 ;  /* 0x000000320a087c11 */ /* 0x040fe4000f8210ff */
[----:B------:R-:W-:Y:S02]  /*73a0*/  ISETP.GE.AND.EX P2, PT, RZ, UR45, PT, P2 ;  /* 0x0000002dff007c0c */ /* 0x000fe4000bf46320 */
[----:B------:R-:W-:Y:S02]  /*73b0*/  LEA.HI.X R9, R10, UR51, R9, 0x2, P1 ;  /* 0x000000330a097c11 */ /* 0x000fe400088f1409 */
[C---:B------:R-:W-:Y:S02]  /*73c0*/  @!P5 R2UR UR12, R18.reuse ;  /* 0x00000000120cd2ca */ /* 0x040fe400000e0000 */
[----:B------:R-:W-:Y:S01]  /*73d0*/  @!P5 R2UR UR13, R19 ;  /* 0x00000000130dd2ca */ /* 0x000fe200000e0000 */
[----:B------:R-:W-:Y:S01]  /*73e0*/  @!P0 STG.E desc[UR4][R8.64], R14 ;  /* 0x0000000e08008986 */ /* 0x000fe2000c101904 */
[----:B------:R-:W-:Y:S01]  /*73f0*/  ISETP.GE.U32.AND P0, PT, R31, UR44, PT ;  /* 0x0000002c1f007c0c */ /* 0x000fe2000bf06070 */
[----:B------:R-:W1:Y:S01]  /*7400*/  LDCU UR4, c[0x0][0x370] ;  /* 0x00006e00ff0477ac */ /* 0x000e620008000800 */
[----:B------:R-:W-:Y:S01]  /*7410*/  @!P3 R2UR UR8, R18 ;  /* 0x000000001208b2ca */ /* 0x000fe200000e0000 */
[----:B------:R2:W-:Y:S01]  /*7420*/  @!P4 STG.E desc[UR10][R8.64+0x200], R3 ;  /* 0x000200030800c986 */ /* 0x0005e2000c10190a */
[----:B------:R-:W-:-:S02]  /*7430*/  @!P3 R2UR UR9, R19 ;  /* 0x000000001309b2ca */ /* 0x000fc400000e0000 */
[----:B------:R-:W-:Y:S02]  /*7440*/  ISETP.GE.AND.EX P0, PT, RZ, UR45, PT, P0 ;  /* 0x0000002dff007c0c */ /* 0x000fe4000bf06300 */
[----:B------:R-:W-:Y:S02]  /*7450*/  @!P2 R2UR UR6, R18 ;  /* 0x000000001206a2ca */ /* 0x000fe400000e0000 */
[----:B------:R-:W-:Y:S01]  /*7460*/  @!P2 R2UR UR7, R19 ;  /* 0x000000001307a2ca */ /* 0x000fe200000e0000 */
[----:B------:R3:W-:Y:S01]  /*7470*/  @!P5 STG.E desc[UR12][R8.64+0x280], R5 ;  /* 0x000280050800d986 */ /* 0x0007e2000c10190c */
[----:B------:R-:W-:Y:S02]  /*7480*/  ISETP.GE.U32.AND P1, PT, R4, UR44, PT ;  /* 0x0000002c04007c0c */ /* 0x000fe4000bf26070 */
[----:B------:R-:W-:Y:S01]  /*7490*/  ISETP.GE.U32.AND P4, PT, R29, UR44, PT ;  /* 0x0000002c1d007c0c */ /* 0x000fe2000bf86070 */
[----:B--2---:R-:W1:Y:S01]  /*74a0*/  LDC R3, c[0x0][0x364] ;  /* 0x0000d900ff037b82 */ /* 0x004e620000000800 */
[----:B------:R-:W-:Y:S01]  /*74b0*/  ISETP.GE.U32.AND P6, PT, R25, UR44, PT ;  /* 0x0000002c19007c0c */ /* 0x000fe2000bfc6070 */
[----:B------:R3:W-:Y:S01]  /*74c0*/  @!P3 STG.E desc[UR8][R8.64+0x180], R2 ;  /* 0x000180020800b986 */ /* 0x0007e2000c101908 */
[----:B------:R-:W-:-:S02]  /*74d0*/  ISETP.GE.U32.AND P3, PT, R27, UR44, PT ;  /* 0x0000002c1b007c0c */ /* 0x000fc4000bf66070 */
[----:B------:R-:W-:Y:S02]  /*74e0*/  @!P0 R2UR UR8, R18 ;  /* 0x00000000120882ca */ /* 0x000fe400000e0000 */
[----:B------:R-:W-:Y:S01]  /*74f0*/  @!P0 R2UR UR9, R19 ;  /* 0x00000000130982ca */ /* 0x000fe200000e0000 */
[----:B------:R3:W-:Y:S01]  /*7500*/  @!P2 STG.E desc[UR6][R8.64+0x100], R0 ;  /* 0x000100000800a986 */ /* 0x0007e2000c101906 */
[----:B------:R-:W-:Y:S02]  /*7510*/  ISETP.GE.U32.AND P5, PT, R23, UR44, PT ;  /* 0x0000002c17007c0c */ /* 0x000fe4000bfa6070 */
[----:B------:R-:W-:Y:S02]  /*7520*/  ISETP.GE.U32.AND P2, PT, R21, UR44, PT ;  /* 0x0000002c15007c0c */ /* 0x000fe4000bf46070 */
[----:B------:R-:W-:Y:S02]  /*7530*/  ISETP.GE.AND.EX P4, PT, RZ, UR45, PT, P4 ;  /* 0x0000002dff007c0c */ /* 0x000fe4000bf86340 */
[----:B------:R-:W-:-:S02]  /*7540*/  ISETP.GE.AND.EX P3, PT, RZ, UR45, PT, P3 ;  /* 0x0000002dff007c0c */ /* 0x000fc4000bf66330 */
[----:B------:R-:W-:Y:S02]  /*7550*/  ISETP.GE.AND.EX P6, PT, RZ, UR45, PT, P6 ;  /* 0x0000002dff007c0c */ /* 0x000fe4000bfc6360 */
[----:B------:R-:W-:Y:S01]  /*7560*/  ISETP.GE.AND.EX P5, PT, RZ, UR45, PT, P5 ;  /* 0x0000002dff007c0c */ /* 0x000fe2000bfa6350 */
[----:B------:R3:W-:Y:S01]  /*7570*/  @!P0 STG.E desc[UR8][R8.64+0x300], R6 ;  /* 0x0003000608008986 */ /* 0x0007e2000c101908 */
[----:B------:R-:W-:Y:S02]  /*7580*/  ISETP.GE.AND.EX P1, PT, RZ, UR45, PT, P1 ;  /* 0x0000002dff007c0c */ /* 0x000fe4000bf26310 */
[----:B------:R-:W-:Y:S01]  /*7590*/  ISETP.GE.AND.EX P2, PT, RZ, UR45, PT, P2 ;  /* 0x0000002dff007c0c */ /* 0x000fe2000bf46320 */
[----:B-1----:R-:W-:Y:S02]  /*75a0*/  IMAD R3, R3, UR4, RZ ;  /* 0x0000000403037c24 */ /* 0x002fe4000f8e02ff */
[----:B------:R-:W-:Y:S02]  /*75b0*/  @!P4 R2UR UR10, R18 ;  /* 0x00000000120ac2ca */ /* 0x000fe400000e0000 */
[----:B------:R-:W-:-:S02]  /*75c0*/  @!P4 R2UR UR11, R19 ;  /* 0x00000000130bc2ca */ /* 0x000fc400000e0000 */
[C---:B------:R-:W-:Y:S02]  /*75d0*/  IADD3 R22, P0, PT, R3.reuse, R22, RZ ;  /* 0x0000001603167210 */ /* 0x040fe40007f1e0ff */
[----:B------:R-:W-:Y:S02]  /*75e0*/  @!P3 R2UR UR12, R18 ;  /* 0x00000000120cb2ca */ /* 0x000fe400000e0000 */
[----:B------:R-:W-:Y:S02]  /*75f0*/  LEA.HI.X.SX32 R20, R3, R20, 0x1, P0 ;  /* 0x0000001403147211 */ /* 0x000fe400000f0eff */
[----:B------:R-:W-:Y:S02]  /*7600*/  ISETP.GE.U32.AND P0, PT, R22, UR46, PT ;  /* 0x0000002e16007c0c */ /* 0x000fe4000bf06070 */
[C---:B------:R-:W-:Y:S02]  /*7610*/  @!P3 R2UR UR13, R19.reuse ;  /* 0x00000000130db2ca */ /* 0x040fe400000e0000 */
[----:B------:R-:W-:Y:S01]  /*7620*/  @!P6 R2UR UR14, R18 ;  /* 0x00000000120ee2ca */ /* 0x000fe200000e0000 */
[----:B------:R3:W-:Y:S01]  /*7630*/  @!P4 STG.E desc[UR10][R8.64+0x380], R7 ;  /* 0x000380070800c986 */ /* 0x0007e2000c10190a */
[----:B------:R-:W-:-:S02]  /*7640*/  @!P6 R2UR UR15, R19 ;  /* 0x00000000130fe2ca */ /* 0x000fc400000e0000 */
[C---:B------:R-:W-:Y:S02]  /*7650*/  @!P5 R2UR UR16, R18.reuse ;  /* 0x000000001210d2ca */ /* 0x040fe400000e0000 */
[C---:B------:R-:W-:Y:S02]  /*7660*/  @!P5 R2UR UR17, R19.reuse ;  /* 0x000000001311d2ca */ /* 0x040fe400000e0000 */
        /* <DEDUP_REMOVED lines=12> */
.L_x_4363:
[----:B------:R-:W-:Y:S05]  /*7730*/  EXIT ;  /* 0x000000000000794d */ /* 0x000fea0003800000 */
.L_x_4388:
[----:B------:R-:W-:Y:S01]  /*7740*/  HFMA2 R11, -RZ, RZ, 0, 1.847743988037109375e-06 ;  /* 0x0000001fff0b7431 */ /* 0x000fe200000001ff */
[----:B------:R-:W-:Y:S01]  /*7750*/  BSSY B1, `(.L_x_4414) ;  /* 0x0000006000017945 */ /* 0x000fe20003800000 */
[----:B------:R-:W-:Y:S02]  /*7760*/  IMAD.MOV.U32 R12, RZ, RZ, 0x10 ;  /* 0x00000010ff0c7424 */ /* 0x000fe400078e00ff */
[----:B------:R-:W-:-:S07]  /*7770*/  IMAD.MOV.U32 R15, RZ, RZ, -0x1 ;  /* 0xffffffffff0f7424 */ /* 0x000fce00078e00ff */
[----:B-1----:R-:W-:Y:S05]  /*7780*/  WARPSYNC.COLLECTIVE R15, `(.L_x_4415) ;  /* 0x000000000f087348 */ /* 0x002fea0003c00000 */
[----:B------:R0:W2:Y:S02]  /*7790*/  SHFL.BFLY P6, R14, R13, R12, R11 ;  /* 0x0c00000c0d0e7389 */ /* 0x0000a400000c000b */
[----:B012---:R-:W-:Y:S05]  /*77a0*/  ENDCOLLECTIVE ;  /* 0x000000000000791b */ /* 0x007fea0003800000 */
.L_x_4415:
[----:B------:R-:W-:Y:S05]  /*77b0*/  BSYNC B1 ;  /* 0x0000000000017941 */ /* 0x000fea0003800000 */
.L_x_4414:
[----:B------:R-:W-:Y:S01]  /*77c0*/  FMNMX R13, R14, R13, !PT ;  /* 0x0000000d0e0d7209 */ /* 0x000fe20007800000 */
[----:B------:R-:W-:Y:S01]  /*77d0*/  IMAD.MOV.U32 R12, RZ, RZ, 0x8 ;  /* 0x00000008ff0c7424 */ /* 0x000fe200078e00ff */
[----:B------:R-:W-:Y:S01]  /*77e0*/  MOV R11, 0x1f ;  /* 0x0000001f000b7802 */ /* 0x000fe20000000f00 */
[----:B------:R-:W-:-:S07]  /*77f0*/  IMAD.MOV.U32 R15, RZ, RZ, -0x1 ;  /* 0xffffffffff0f7424 */ /* 0x000fce00078e00ff */
[----:B------:R-:W-:Y:S05]  /*7800*/  WARPSYNC.COLLECTIVE R15, `(.L_x_4416) ;  /* 0x000000000f087348 */ /* 0x000fea0003c00000 */
[----:B------:R0:W1:Y:S02]  /*7810*/  SHFL.BFLY P6, R14, R13, R12, R11 ;  /* 0x0c00000c0d0e7389 */ /* 0x00006400000c000b */
[----:B01----:R-:W-:Y:S05]  /*7820*/  ENDCOLLECTIVE ;  /* 0x000000000000791b */ /* 0x003fea0003800000 */
.L_x_4416:
[----:B------:R-:W-:Y:S01]  /*7830*/  HFMA2 R12, -RZ, RZ, 0, 2.384185791015625e-07 ;  /* 0x00000004ff0c7431 */ /* 0x000fe200000001ff */
[----:B------:R-:W-:-:S05]  /*7840*/  FMNMX R0, R13, R14, !PT ;  /* 0x0000000e0d007209 */ /* 0x000fca0007800000 */
[----:B------:R-:W-:-:S07]  /*7850*/  IMAD.MOV.U32 R13, RZ, RZ, R0 ;  /* 0x000000ffff0d7224 */ /* 0x000fce00078e0000 */
[----:B------:R-:W-:Y:S05]  /*7860*/  WARPSYNC.COLLECTIVE R15, `(.L_x_4417) ;  /* 0x000000000f087348 */ /* 0x000fea0003c00000 */
[----:B------:R0:W1:Y:S02]  /*7870*/  SHFL.BFLY P6, R14, R13, R12, R11 ;  /* 0x0c00000c0d0e7389 */ /* 0x00006400000c000b */
[----:B01----:R-:W-:Y:S05]  /*7880*/  ENDCOLLECTIVE ;  /* 0x000000000000791b */ /* 0x003fea0003800000 */
.L_x_4417:
[----:B------:R-:W-:Y:S01]  /*7890*/  IMAD.MOV.U32 R12, RZ, RZ, 0x2 ;  /* 0x00000002ff0c7424 */ /* 0x000fe200078e00ff */
[----:B------:R-:W-:-:S05]  /*78a0*/  FMNMX R2, R0, R14, !PT ;  /* 0x0000000e00027209 */ /* 0x000fca0007800000 */
[----:B------:R-:W-:-:S07]  /*78b0*/  IMAD.MOV.U32 R13, RZ, RZ, R2 ;  /* 0x000000ffff0d7224 */ /* 0x000fce00078e0002 */
[----:B------:R-:W-:Y:S05]  /*78c0*/  WARPSYNC.COLLECTIVE R15, `(.L_x_4418) ;  /* 0x000000000f087348 */ /* 0x000fea0003c00000 */
[----:B------:R0:W1:Y:S02]  /*78d0*/  SHFL.BFLY P6, R14, R13, R12, R11 ;  /* 0x0c00000c0d0e7389 */ /* 0x00006400000c000b */
[----:B01----:R-:W-:Y:S05]  /*78e0*/  ENDCOLLECTIVE ;  /* 0x000000000000791b */ /* 0x003fea0003800000 */
.L_x_4418:
[----:B------:R-:W-:Y:S01]  /*78f0*/  IMAD.MOV.U32 R12, RZ, RZ, 0x1 ;  /* 0x00000001ff0c7424 */ /* 0x000fe200078e00ff */
[----:B------:R-:W-:-:S04]  /*7900*/  FMNMX R3, R2, R14, !PT ;  /* 0x0000000e02037209 */ /* 0x000fc80007800000 */
[----:B------:R-:W-:-:S07]  /*7910*/  MOV R13, R3 ;  /* 0x00000003000d7202 */ /* 0x000fce0000000f00 */
[----:B------:R-:W-:Y:S05]  /*7920*/  WARPSYNC.COLLECTIVE R15, `(.L_x_4419) ;  /* 0x000000000f087348 */ /* 0x000fea0003c00000 */
[----:B------:R0:W1:Y:S02]  /*7930*/  SHFL.BFLY P6, R14, R13, R12, R11 ;  /* 0x0c00000c0d0e7389 */ /* 0x00006400000c000b */
[----:B01----:R-:W-:Y:S05]  /*7940*/  ENDCOLLECTIVE ;  /* 0x000000000000791b */ /* 0x003fea0003800000 */
.L_x_4419:
        /* <DEDUP_REMOVED lines=24> */
[----:B------:R-:W-:Y:S02]  /*7ad0*/  IMAD.SHL.U32 R0, R9, 0x800000, RZ ;  /* 0x0080000009007824 */ /* 0x000fe400078e00ff */
        /* <DEDUP_REMOVED lines=59> */
[----:B------:R0:W2:Y:S01]  /*7e90*/  MUFU.EX2 R10, R15 ;  /* 0x0000000f000a7308 */ /* 0x0000a20000000800 */
[----:B-1----:R-:W-:Y:S01]  /*7ea0*/  FMUL R8, R8, R13 ;  /* 0x0000000d08087220 */ /* 0x002fe20000400000 */
[----:B------:R-:W-:-:S04]  /*7eb0*/  FFMA.SAT R13, R26, R11, 0.5 ;  /* 0x3f0000001a0d7423 */ /* 0x000fc8000000200b */
[----:B------:R-:W-:Y:S01]  /*7ec0*/  FFMA.RM R13, R13, R12, 12582913 ;  /* 0x4b4000010d0d7423 */ /* 0x000fe2000000400c */
[----:B0-----:R-:W-:-:S03]  /*7ed0*/  MOV R15, 0xffffffff ;  /* 0xffffffff000f7802 */ /* 0x001fc60000000f00 */
[----:B------:R-:W-:-:S04]  /*7ee0*/  FADD R17, R13, -12583039 ;  /* 0xcb40007f0d117421 */ /* 0x000fc80000000000 */
[----:B------:R-:W-:Y:S01]  /*7ef0*/  FFMA R17, R26, 1.4426950216293334961, -R17 ;  /* 0x3fb8aa3b1a117823 */ /* 0x000fe20000000811 */
[----:B--2---:R-:W-:Y:S01]  /*7f00*/  FMUL R9, R9, R10 ;  /* 0x0000000a09097220 */ /* 0x004fe20000400000 */
[----:B------:R-:W-:Y:S02]  /*7f10*/  IMAD.SHL.U32 R10, R13, 0x800000, RZ ;  /* 0x008000000d0a7824 */ /* 0x000fe400078e00ff */
[-C--:B------:R-:W-:Y:S01]  /*7f20*/  FFMA.SAT R13, R30, R11.reuse, 0.5 ;  /* 0x3f0000001e0d7423 */ /* 0x080fe2000000200b */
[----:B------:R-:W-:Y:S01]  /*7f30*/  FFMA.SAT R11, R28, R11, 0.5 ;  /* 0x3f0000001c0b7423 */ /* 0x000fe2000000200b */
[----:B------:R-:W-:Y:S02]  /*7f40*/  FFMA R17, R26, 1.925963033500011079e-08, R17 ;  /* 0x32a570601a117823 */ /* 0x000fe40000000011 */
[-C--:B------:R-:W-:Y:S01]  /*7f50*/  FFMA.RM R13, R13, R12.reuse, 12582913 ;  /* 0x4b4000010d0d7423 */ /* 0x080fe2000000400c */
[----:B------:R-:W-:-:S03]  /*7f60*/  FFMA.RM R12, R11, R12, 12582913 ;  /* 0x4b4000010b0c7423 */ /* 0x000fc6000000400c */
[C---:B------:R-:W-:Y:S01]  /*7f70*/  FADD R11, R13.reuse, -12583039 ;  /* 0xcb40007f0d0b7421 */ /* 0x040fe20000000000 */
[----:B------:R-:W0:Y:S01]  /*7f80*/  MUFU.EX2 R17, R17 ;  /* 0x0000001100117308 */ /* 0x000e220000000800 */
[----:B------:R-:W-:Y:S02]  /*7f90*/  IMAD.SHL.U32 R13, R13, 0x800000, RZ ;  /* 0x008000000d0d7824 */ /* 0x000fe400078e00ff */
[----:B------:R-:W-:-:S04]  /*7fa0*/  FFMA R11, R30, 1.4426950216293334961, -R11 ;  /* 0x3fb8aa3b1e0b7823 */ /* 0x000fc8000000080b */
[----:B------:R-:W-:Y:S01]  /*7fb0*/  FFMA R30, R30, 1.925963033500011079e-08, R11 ;  /* 0x32a570601e1e7823 */ /* 0x000fe2000000000b */
[C---:B------:R-:W-:Y:S01]  /*7fc0*/  FADD R11, R12.reuse, -12583039 ;  /* 0xcb40007f0c0b7421 */ /* 0x040fe20000000000 */
[----:B------:R-:W-:-:S03]  /*7fd0*/  SHF.L.U32 R12, R12, 0x17, RZ ;  /* 0x000000170c0c7819 */ /* 0x000fc600000006ff */
[C---:B------:R-:W-:Y:S01]  /*7fe0*/  FFMA R11, R28.reuse, 1.4426950216293334961, -R11 ;  /* 0x3fb8aa3b1c0b7823 */ /* 0x040fe2000000080b */
[----:B------:R-:W1:Y:S03]  /*7ff0*/  MUFU.EX2 R30, R30 ;  /* 0x0000001e001e7308 */ /* 0x000e660000000800 */
[----:B------:R-:W-:Y:S01]  /*8000*/  FFMA R28, R28, 1.925963033500011079e-08, R11 ;  /* 0x32a570601c1c7823 */ /* 0x000fe2000000000b */
[----:B0-----:R-:W-:-:S04]  /*8010*/  FMUL R10, R10, R17 ;  /* 0x000000110a0a7220 */ /* 0x001fc80000400000 */
[----:B------:R-:W0:Y:S01]  /*8020*/  MUFU.EX2 R11, R28 ;  /* 0x0000001c000b7308 */ /* 0x000e220000000800 */
[----:B-1----:R-:W-:Y:S01]  /*8030*/  FMUL R17, R13, R30 ;  /* 0x0000001e0d117220 */ /* 0x002fe20000400000 */
[----:B0-----:R-:W-:Y:S01]  /*8040*/  FMUL R16, R12, R11 ;  /* 0x0000000b0c107220 */ /* 0x001fe20000400000 */
        /* <DEDUP_REMOVED lines=17> */
.L_x_4420:
[----:B------:R-:W-:Y:S02]  /*8160*/  IMAD.MOV.U32 R12, RZ, RZ, 0x8 ;  /* 0x00000008ff0c7424 */ /* 0x000fe400078e00ff */
[----:B------:R-:W-:-:S04]  /*8170*/  FADD R24, R13, R14 ;  /* 0x0000000e0d187221 */ /* 0x000fc80000000000 */
[----:B------:R-:W-:-:S07]  /*8180*/  IMAD.MOV.U32 R13, RZ, RZ, R24 ;  /* 0x000000ffff0d7224 */ /* 0x000fce00078e0018 */
[----:B------:R-:W-:Y:S05]  /*8190*/  WARPSYNC.COLLECTIVE R15, `(.L_x_4421) ;  /* 0x000000000f087348 */ /* 0x000fea0003c00000 */
[----:B------:R0:W1:Y:S02]  /*81a0*/  SHFL.BFLY P6, R14, R13, R12, R11 ;  /* 0x0c00000c0d0e7389 */ /* 0x00006400000c000b */
[----:B01----:R-:W-:Y:S05]  /*81b0*/  ENDCOLLECTIVE ;  /* 0x000000000000791b */ /* 0x003fea0003800000 */
.L_x_4421:
[----:B------:R-:W-:Y:S02]  /*81c0*/  IMAD.MOV.U32 R12, RZ, RZ, 0x4 ;  /* 0x00000004ff0c7424 */ /* 0x000fe400078e00ff */
[----:B------:R-:W-:-:S05]  /*81d0*/  FADD R26, R24, R14 ;  /* 0x0000000e181a7221 */ /* 0x000fca0000000000 */
[----:B------:R-:W-:-:S07]  /*81e0*/  MOV R13, R26 ;  /* 0x0000001a000d7202 */ /* 0x000fce0000000f00 */
[----:B------:R-:W-:Y:S05]  /*81f0*/  WARPSYNC.COLLECTIVE R15, `(.L_x_4422) ;  /* 0x000000000f087348 */ /* 0x000fea0003c00000 */
[----:B------:R0:W1:Y:S02]  /*8200*/  SHFL.BFLY P6, R14, R13, R12, R11 ;  /* 0x0c00000c0d0e7389 */ /* 0x00006400000c000b */
[----:B01----:R-:W-:Y:S05]  /*8210*/  ENDCOLLECTIVE ;  /* 0x000000000000791b */ /* 0x003fea0003800000 */
.L_x_4422:
[----:B------:R-:W-:Y:S02]  /*8220*/  HFMA2 R12, -RZ, RZ, 0, 1.1920928955078125e-07 ;  /* 0x00000002ff0c7431 */ /* 0x000fe400000001ff */
[----:B------:R-:W-:-:S04]  /*8230*/  FADD R28, R26, R14 ;  /* 0x0000000e1a1c7221 */ /* 0x000fc80000000000 */
[----:B------:R-:W-:-:S07]  /*8240*/  IMAD.MOV.U32 R13, RZ, RZ, R28 ;  /* 0x000000ffff0d7224 */ /* 0x000fce00078e001c */
[----:B------:R-:W-:Y:S05]  /*8250*/  WARPSYNC.COLLECTIVE R15, `(.L_x_4423) ;  /* 0x000000000f087348 */ /* 0x000fea0003c00000 */
[----:B------:R0:W1:Y:S02]  /*8260*/  SHFL.BFLY P6, R14, R13, R12, R11 ;  /* 0x0c00000c0d0e7389 */ /* 0x00006400000c000b */
[----:B01----:R-:W-:Y:S05]  /*8270*/  ENDCOLLECTIVE ;  /* 0x000000000000791b */ /* 0x003fea0003800000 */
.L_x_4423:
[----:B------:R-:W-:Y:S02]  /*8280*/  IMAD.MOV.U32 R12, RZ, RZ, 0x1 ;  /* 0x00000001ff0c7424 */ /* 0x000fe400078e00ff */
[----:B------:R-:W-:-:S04]  /*8290*/  FADD R30, R28, R14 ;  /* 0x0000000e1c1e7221 */ /* 0x000fc80000000000 */
[----:B------:R-:W-:-:S07]  /*82a0*/  IMAD.MOV.U32 R13, RZ, RZ, R30 ;  /* 0x000000ffff0d7224 */ /* 0x000fce00078e001e */
[----:B------:R-:W-:Y:S05]  /*82b0*/  WARPSYNC.COLLECTIVE R15, `(.L_x_4424) ;  /* 0x000000000f087348 */ /* 0x000fea0003c00000 */
[----:B------:R0:W1:Y:S02]  /*82c0*/  SHFL.BFLY P6, R14, R13, R12, R11 ;  /* 0x0c00000c0d0e7389 */ /* 0x00006400000c000b */
[----:B01----:R-:W-:Y:S05]  /*82d0*/  ENDCOLLECTIVE ;  /* 0x000000000000791b */ /* 0x003fea0003800000 */
.L_x_4424:
[----:B------:R-:W-:Y:S05]  /*82e0*/  BRA `(.L_x_4425) ;  /* 0xffffffe400387947 */ /* 0x000fea000383ffff */
        .weak           $__internal_50_$__cuda_sm3x_div_rn_noftz_f32_slowpath
        .type           $__internal_50_$__cuda_sm3x_div_rn_noftz_f32_slowpath,@function
        .size           $__internal_50_$__cuda_sm3x_div_rn_noftz_f32_slowpath,(.L_x_37427 - $__internal_50_$__cuda_sm3x_div_rn_noftz_f32_slowpath)
$__internal_50_$__cuda_sm3x_div_rn_noftz_f32_slowpath:
        /* <DEDUP_REMOVED lines=35> */
.L_x_4427:
[----:B------:R-:W-:Y:S01]  /*8520*/  LEA R26, R13, 0xc0800000, 0x17 ;  /* 0xc08000000d1a7811 */ /* 0x000fe200078eb8ff */
[----:B------:R-:W-:Y:S01]  /*8530*/  VIADD R28, R28, 0xffffff81 ;  /* 0xffffff811c1c7836 */ /* 0x000fe20000000000 */
[----:B------:R-:W-:Y:S03]  /*8540*/  BSSY.RECONVERGENT B2, `(.L_x_4432) ;  /* 0x0000035000027945 */ /* 0x000fe60003800200 */
        /* <DEDUP_REMOVED lines=8> */
[----:B------:R-:W-:-:S04]  /*85d0*/  FFMA R26, R45, R32, R26 ;  /* 0x000000202d1a7223 */ /* 0x000fc8000000001a */
[----:B------:R-:W-:Y:S01]  /*85e0*/  FFMA R49, R47, R26, R4 ;  /* 0x0000001a2f317223 */ /* 0x000fe20000000004 */
[----:B------:R-:W-:-:S03]  /*85f0*/  IADD3 R47, PT, PT, R28, 0x7f, -R13 ;  /* 0x0000007f1c2f7810 */ /* 0x000fc60007ffe80d */
[----:B------:R-:W-:Y:S01]  /*8600*/  FFMA R4, R45, R49, R26 ;  /* 0x000000312d047223 */ /* 0x000fe2000000001a */
[----:B------:R-:W-:-:S04]  /*8610*/  IADD3 R47, PT, PT, R47, R24, RZ ;  /* 0x000000182f2f7210 */ /* 0x000fc80007ffe0ff */
        /* <DEDUP_REMOVED lines=35> */
.L_x_4434:
[----:B------:R-:W-:-:S04]  /*8850*/  LOP3.LUT R4, R4, 0x80000000, RZ, 0xc0, !PT ;  /* 0x8000000004047812 */ /* 0x000fc800078ec0ff */
[----:B------:R-:W-:Y:S01]  /*8860*/  LOP3.LUT R4, R4, 0x7f800000, RZ, 0xfc, !PT ;  /* 0x7f80000004047812 */ /* 0x000fe200078efcff */
[----:B------:R-:W-:Y:S06]  /*8870*/  BRA `(.L_x_4435) ;  /* 0x0000000000047947 */ /* 0x000fec0003800000 */
.L_x_4433:
[----:B------:R-:W-:-:S07]  /*8880*/  LEA R4, R47, R4, 0x17 ;  /* 0x000000042f047211 */ /* 0x000fce00078eb8ff */
.L_x_4435:
[----:B------:R-:W-:Y:S05]  /*8890*/  BSYNC.RECONVERGENT B2 ;  /* 0x0000000000027941 */ /* 0x000fea0003800200 */
.L_x_4432:
[----:B------:R-:W-:Y:S05]  /*88a0*/  BRA `(.L_x_4436) ;  /* 0x0000000000207947 */ /* 0x000fea0003800000 */
.L_x_4431:
[----:B------:R-:W-:-:S04]  /*88b0*/  LOP3.LUT R4, R45, 0x80000000, R4, 0x48, !PT ;  /* 0x800000002d047812 */ /* 0x000fc800078e4804 */
[----:B------:R-:W-:Y:S01]  /*88c0*/  LOP3.LUT R4, R4, 0x7f800000, RZ, 0xfc, !PT ;  /* 0x7f80000004047812 */ /* 0x000fe200078efcff */
[----:B------:R-:W-:Y:S06]  /*88d0*/  BRA `(.L_x_4436) ;  /* 0x0000000000147947 */ /* 0x000fec0003800000 */
.L_x_4430:
[----:B------:R-:W-:Y:S01]  /*88e0*/  LOP3.LUT R4, R45, 0x80000000, R4, 0x48, !PT ;  /* 0x800000002d047812 */ /* 0x000fe200078e4804 */
[----:B------:R-:W-:Y:S06]  /*88f0*/  BRA `(.L_x_4436) ;  /* 0x00000000000c7947 */ /* 0x000fec0003800000 */
.L_x_4429:
[----:B------:R-:W0:Y:S01]  /*8900*/  MUFU.RSQ R4, -QNAN ;  /* 0xffc0000000047908 */ /* 0x000e220000001400 */
[----:B------:R-:W-:Y:S05]  /*8910*/  BRA `(.L_x_4436) ;  /* 0x0000000000047947 */ /* 0x000fea0003800000 */
.L_x_4428:
[----:B------:R-:W-:-:S07]  /*8920*/  FADD.FTZ R4, R4, R11 ;  /* 0x0000000b04047221 */ /* 0x000fce0000010000 */
.L_x_4436:
[----:B------:R-:W-:Y:S05]  /*8930*/  BSYNC.RECONVERGENT B1 ;  /* 0x0000000000017941 */ /* 0x000fea0003800200 */
.L_x_4426:
[----:B------:R-:W-:-:S04]  /*8940*/  IMAD.MOV.U32 R13, RZ, RZ, 0x0 ;  /* 0x00000000ff0d7424 */ /* 0x000fc800078e00ff */
[----:B0-----:R-:W-:Y:S05]  /*8950*/  RET.REL.NODEC R12 `(_Z15SoftmaxWarpImplI22BroadcastScaleMaskLoadIffbLm4EiE11DirectStoreIffEfLi1ELi12ELi32ELi1ELb1EL9Algorithm0EEvT_T0_ll) ;  /* 0xffffff740ca87950 */ /* 0x001fea0003c3ffff */
.L_x_4437:
        /* <DEDUP_REMOVED lines=10> */
.L_x_37427:


//--------------------- .text._Z15SoftmaxWarpImplI22BroadcastScaleMaskLoadIffbLm4EiE11DirectStoreIffEfLi1ELi12ELi32ELi1ELb0EL9Algorithm0EEvT_T0_ll --------------------------
	.section	.text._Z15SoftmaxWarpImplI22BroadcastScaleMaskLoadIffbLm4EiE11DirectStoreIffEfLi1ELi12ELi32ELi1ELb0EL9Algorithm0EEvT_T0_ll,"ax",@progbits
	.align	128
        .global         _Z15SoftmaxWarpImplI22BroadcastScaleMaskLoadIffbLm4EiE11DirectStoreIffEfLi1ELi12ELi32ELi1ELb0EL9Algorithm0EEvT_T0_ll
        .type           _Z15SoftmaxWarpImplI22BroadcastScaleMaskLoadIffbLm4EiE11DirectStoreIffEfLi1ELi12ELi32ELi1ELb0EL9Algorithm0EEvT_T0_ll,@function
        .size           _Z15SoftmaxWarpImplI22BroadcastScaleMaskLoadIffbLm4EiE11DirectStoreIffEfLi1ELi12ELi32ELi1ELb0EL9Algorithm0EEvT_T0_ll,(.L_x_37428 - _Z15SoftmaxWarpImplI22BroadcastScaleMaskLoadIffbLm4EiE11DirectStoreIffEfLi1ELi12ELi32ELi1ELb0EL9Algorithm0EEvT_T0_ll)
        .other          _Z15SoftmaxWarpImplI22BroadcastScaleMaskLoadIffbLm4EiE11DirectStoreIffEfLi1ELi12ELi32ELi1ELb0EL9Algorithm0EEvT_T0_ll,@"STO_CUDA_ENTRY STV_DEFAULT"
_Z15SoftmaxWarpImplI22BroadcastScaleMaskLoadIffbLm4EiE11DirectStoreIffEfLi1ELi12ELi32ELi1ELb0EL9Algorithm0EEvT_T0_ll:
.text._Z15SoftmaxWarpImplI22BroadcastScaleMaskLoadIffbLm4EiE11DirectStoreIffEfLi1ELi12ELi32ELi1ELb0EL9Algorithm0EEvT_T0_ll:
        /* <DEDUP_REMOVED lines=31> */
.L_x_4438:
        /* <DEDUP_REMOVED lines=14> */
.L_x_4465:
[----:B--2---:R-:W-:Y:S01]  /*02d0*/  IABS R0, UR59 ;  /* 0x0000003b00007c13 */ /* 0x004fe20008000000 */
[----:B0-----:R-:W-:Y:S01]  /*02e0*/  IMAD R6, R22, UR58, R23 ;  /* 0x0000003a16067c24 */ /* 0x001fe2000f8e0217 */
[----:B------:R-:W-:Y:S01]  /*02f0*/  IABS R3, UR60 ;  /* 0x0000003c00037c13 */ /* 0x000fe20008000000 */
[----:B------:R-:W-:Y:S01]  /*0300*/  UMOV UR4, URZ ;  /* 0x000000ff00047c82 */ /* 0x000fe20008000000 */
[----:B------:R-:W-:Y:S02]  /*0310*/  R2UR UR11, R0 ;  /* 0x00000000000b72ca */ /* 0x000fe400000e0000 */
[----:B------:R-:W-:Y:S01]  /*0320*/  R2UR UR10, R3 ;  /* 0x00000000030a72ca */ /* 0x000fe200000e0000 */
[----:B------:R-:W-:Y:S01]  /*0330*/  VIADD R3, R6, 0x40 ;  /* 0x0000004006037836 */ /* 0x000fe20000000000 */
        /* <DEDUP_REMOVED lines=8> */
[----:B-1----:R-:W-:Y:S01]  /*03c0*/  MUFU.RCP R5, R5 ;  /* 0x0000000500057308 */ /* 0x002fe20000001000 */
[----:B0-----:R-:W-:-:S07]  /*03d0*/  VIADD R2, R0, 0xffffffe ;  /* 0x0ffffffe00027836 */ /* 0x001fce0000000000 */
[----:B------:R-:W0:Y:S02]  /*03e0*/  F2I.FTZ.U32.TRUNC.NTZ R2, R2 ;  /* 0x0000000200027305 */ /* 0x000e24000021f000 */
[----:B0-----:R-:W-:Y:S01]  /*03f0*/  R2UR UR5, R2 ;  /* 0x00000000020572ca */ /* 0x001fe200000e0000 */
[----:B------:R-:W-:-:S05]  /*0400*/  VIADD R2, R6, 0x20 ;  /* 0x0000002006027836 */ /* 0x000fca0000000000 */
[----:B------:R-:W-:Y:S02]  /*0410*/  IABS R9, R2 ;  /* 0x0000000200097213 */ /* 0x000fe40000000000 */
[----:B------:R-:W-:-:S05]  /*0420*/  SHF.R.S64 R15, RZ, 0x1e, R2 ;  /* 0x0000001eff0f7819 */ /* 0x000fca0000001002 */
        /* <DEDUP_REMOVED lines=29> */
[----:B------:R-:W-:-:S04]  /*0600*/  LOP3.LUT R7, R2, UR59, RZ, 0x3c, !PT ;  /* 0x0000003b02077c12 */ /* 0x000fc8000f8e3cff */
[----:B------:R-:W-:Y:S01]  /*0610*/  ISETP.GE.AND P5, PT, R7, RZ, PT ;  /* 0x000000ff0700720c */ /* 0x000fe20003fa6270 */
[----:B------:R-:W-:Y:S01]  /*0620*/  @P1 VIADD R0, R0, 0x1 ;  /* 0x0000000100001836 */ /* 0x000fe20000000000 */
[----:B------:R-:W-:Y:S02]  /*0630*/  ISETP.NE.AND P1, PT, RZ, UR59, PT ;  /* 0x0000003bff007c0c */ /* 0x000fe4000bf25270 */
[----:B------:R-:W-:Y:S01]  /*0640*/  @P2 IADD3 R8, PT, PT, R8, 0x1, RZ ;  /* 0x0000000108082810 */ /* 0x000fe20007ffe0ff */
[----:B------:R-:W-:Y:S01]  /*0650*/  @!P4 IMAD.MOV R0, RZ, RZ, -R0 ;  /* 0x000000ffff00c224 */ /* 0x000fe200078e0a00 */
[----:B------:R-:W-:Y:S01]  /*0660*/  ISETP.GE.AND P2, PT, R5, RZ, PT ;  /* 0x000000ff0500720c */ /* 0x000fe20003f46270 */
[----:B------:R-:W-:Y:S01]  /*0670*/  UIADD3 UR8, UPT, UPT, URZ, -UR5, URZ ;  /* 0x80000005ff087290 */ /* 0x000fe2000fffe0ff */
[----:B------:R-:W-:Y:S01]  /*0680*/  @!P0 IADD3 R4, PT, PT, R4, -UR11, RZ ;  /* 0x8000000b04048c10 */ /* 0x000fe2000fffe0ff */
[----:B------:R-:W-:Y:S01]  /*0690*/  IMAD.MOV.U32 R5, RZ, RZ, R8 ;  /* 0x000000ffff057224 */ /* 0x000fe200078e0008 */
[----:B------:R-:W-:Y:S01]  /*06a0*/  SEL R11, R14, R0, !P1 ;  /* 0x000000000e0b7207 */ /* 0x000fe20004800000 */
[----:B------:R-:W-:Y:S01]  /*06b0*/  UIMAD UR8, UR8, UR10, URZ ;  /* 0x0000000a080872a4 */ /* 0x000fe2000f8e02ff */
[----:B------:R-:W-:Y:S01]  /*06c0*/  ISETP.GE.U32.AND P3, PT, R4, UR11, PT ;  /* 0x0000000b04007c0c */ /* 0x000fe2000bf66070 */
[----:B------:R-:W-:Y:S01]  /*06d0*/  @!P5 IMAD.MOV R5, RZ, RZ, -R5 ;  /* 0x000000ffff05d224 */ /* 0x000fe200078e0a05 */
[----:B------:R-:W-:Y:S01]  /*06e0*/  @!P0 IADD3 R10, PT, PT, R10, 0x1, RZ ;  /* 0x000000010a0a8810 */ /* 0x000fe20007ffe0ff */
[----:B------:R-:W-:Y:S01]  /*06f0*/  IMAD.MOV R7, RZ, RZ, -R11 ;  /* 0x000000ffff077224 */ /* 0x000fe200078e0a0b */
[----:B------:R-:W0:Y:S01]  /*0700*/  I2F.RP R4, UR12 ;  /* 0x0000000c00047d06 */ /* 0x000e220008209400 */
[----:B------:R-:W-:Y:S01]  /*0710*/  UIMAD.WIDE.U32 UR8, UR5, UR8, UR4 ;  /* 0x00000008050872a5 */ /* 0x000fe2000f8e0004 */
[----:B------:R-:W-:Y:S01]  /*0720*/  SEL R0, R14, R5, !P1 ;  /* 0x000000050e007207 */ /* 0x000fe20004800000 */
[----:B------:R-:W-:Y:S01]  /*0730*/  IMAD R8, R7, UR59, R6 ;  /* 0x0000003b07087c24 */ /* 0x000fe2000f8e0206 */
[----:B------:R-:W-:-:S02]  /*0740*/  R2UR UR4, R18 ;  /* 0x00000000120472ca */ /* 0x000fc400000e0000 */
[----:B------:R-:W-:Y:S02]  /*0750*/  IADD3 R9, PT, PT, -R0, RZ, RZ ;  /* 0x000000ff00097210 */ /* 0x000fe40007ffe1ff */
[----:B------:R-:W-:Y:S01]  /*0760*/  IABS R5, R8 ;  /* 0x0000000800057213 */ /* 0x000fe20000000000 */
[----:B------:R-:W-:Y:S01]  /*0770*/  @P3 VIADD R10, R10, 0x1 ;  /* 0x000000010a0a3836 */ /* 0x000fe20000000000 */
[----:B------:R-:W-:Y:S01]  /*0780*/  R2UR UR5, R19 ;  /* 0x00000000130572ca */ /* 0x000fe200000e0000 */
[----:B------:R-:W-:Y:S02]  /*0790*/  IMAD R9, R9, UR59, R2 ;  /* 0x0000003b09097c24 */ /* 0x000fe4000f8e0202 */
[----:B------:R-:W-:Y:S02]  /*07a0*/  @!P2 IMAD.MOV R10, RZ, RZ, -R10 ;  /* 0x000000ffff0aa224 */ /* 0x000fe400078e0a0a */
[----:B------:R-:W-:Y:S01]  /*07b0*/  IMAD.HI.U32 R12, R5, UR9, RZ ;  /* 0x00000009050c7c27 */ /* 0x000fe2000f8e00ff */
[----:B0-----:R-:W0:Y:S01]  /*07c0*/  MUFU.RCP R4, R4 ;  /* 0x0000000400047308 */ /* 0x001e220000001000 */
[----:B------:R-:W-:-:S02]  /*07d0*/  IABS R17, R9 ;  /* 0x0000000900117213 */ /* 0x000fc40000000000 */
[----:B------:R-:W-:Y:S01]  /*07e0*/  SEL R7, R14, R10, !P1 ;  /* 0x0000000a0e077207 */ /* 0x000fe20004800000 */
[----:B------:R-:W-:Y:S02]  /*07f0*/  IMAD.MOV R10, RZ, RZ, -R12 ;  /* 0x000000ffff0a7224 */ /* 0x000fe400078e0a0c */
[----:B------:R-:W-:Y:S01]  /*0800*/  IMAD.HI.U32 R13, R17, UR9, RZ ;  /* 0x00000009110d7c27 */ /* 0x000fe2000f8e00ff */
[----:B------:R-:W-:-:S03]  /*0810*/  IADD3 R16, PT, PT, -R7, RZ, RZ ;  /* 0x000000ff07107210 */ /* 0x000fc60007ffe1ff */
[----:B------:R-:W-:Y:S02]  /*0820*/  IMAD R5, R10, UR10, R5 ;  /* 0x0000000a0a057c24 */ /* 0x000fe4000f8e0205 */
[----:B------:R-:W-:Y:S02]  /*0830*/  IMAD R10, R16, UR59, R3 ;  /* 0x0000003b100a7c24 */ /* 0x000fe4000f8e0203 */
[----:B------:R-:W-:Y:S01]  /*0840*/  IMAD.MOV R16, RZ, RZ, -R13 ;  /* 0x000000ffff107224 */ /* 0x000fe200078e0a0d */
[----:B------:R-:W-:Y:S02]  /*0850*/  ISETP.LT.U32.AND P0, PT, R5, UR10, PT ;  /* 0x0000000a05007c0c */ /* 0x000fe4000bf01070 */
[----:B------:R-:W-:Y:S01]  /*0860*/  IABS R25, R10 ;  /* 0x0000000a00197213 */ /* 0x000fe20000000000 */
[----:B------:R-:W-:Y:S02]  /*0870*/  IMAD R17, R16, UR10, R17 ;  /* 0x0000000a10117c24 */ /* 0x000fe4000f8e0211 */
[----:B0-----:R-:W-:Y:S01]  /*0880*/  VIADD R16, R4, 0xffffffe ;  /* 0x0ffffffe04107836 */ /* 0x001fe20000000000 */
[----:B------:R-:W-:Y:S01]  /*0890*/  IADD3 R4, P2, PT, R15, UR48, RZ ;  /* 0x000000300f047c10 */ /* 0x000fe2000ff5e0ff */
[----:B------:R-:W-:Y:S01]  /*08a0*/  IMAD.HI.U32 R20, R25, UR9, RZ ;  /* 0x0000000919147c27 */ /* 0x000fe2000f8e00ff */
[----:B------:R-:W-:-:S03]  /*08b0*/  ISETP.LT.U32.AND P5, PT, R17, UR10, PT ;  /* 0x0000000a11007c0c */ /* 0x000fc6000bfa1070 */
[----:B------:R-:W0:Y:S01]  /*08c0*/  F2I.FTZ.U32.TRUNC.NTZ R16, R16 ;  /* 0x0000001000107305 */ /* 0x000e22000021f000 */
[----:B------:R-:W-:Y:S01]  /*08d0*/  IMAD.MOV R26, RZ, RZ, -R20 ;  /* 0x000000ffff1a7224 */ /* 0x000fe200078e0a14 */
[----:B------:R-:W-:Y:S02]  /*08e0*/  @!P0 IADD3 R5, PT, PT, R5, -UR10, RZ ;  /* 0x8000000a05058c10 */ /* 0x000fe4000fffe0ff */
[----:B------:R-:W-:Y:S01]  /*08f0*/  LOP3.LUT R15, R8, UR60, RZ, 0x3c, !PT ;  /* 0x0000003c080f7c12 */ /* 0x000fe2000f8e3cff */
[----:B------:R-:W-:Y:S01]  /*0900*/  IMAD R25, R26, UR10, R25 ;  /* 0x0000000a1a197c24 */ /* 0x000fe2000f8e0219 */
[----:B------:R-:W-:Y:S02]  /*0910*/  ISETP.GE.U32.AND P3, PT, R5, UR10, PT ;  /* 0x0000000a05007c0c */ /* 0x000fe4000bf66070 */
[----:B------:R-:W-:Y:S02]  /*0920*/  LEA.HI.X.SX32 R5, R2, UR49, 0x2, P2 ;  /* 0x0000003102057c11 */ /* 0x000fe400090f16ff */
[----:B------:R-:W-:-:S02]  /*0930*/  SHF.R.S64 R2, RZ, 0x1e, R3 ;  /* 0x0000001eff027819 */ /* 0x000fc40000001003 */
[----:B------:R-:W-:Y:S02]  /*0940*/  ISETP.GE.AND P6, PT, R15, RZ, PT ;  /* 0x000000ff0f00720c */ /* 0x000fe40003fc6270 */
[----:B------:R-:W-:Y:S01]  /*0950*/  IADD3 R2, P2, PT, R2, UR48, RZ ;  /* 0x0000003002027c10 */ /* 0x000fe2000ff5e0ff */
[----:B------:R-:W-:Y:S01]  /*0960*/  @!P0 VIADD R12, R12, 0x1 ;  /* 0x000000010c0c8836 */ /* 0x000fe20000000000 */
[----:B------:R-:W2:Y:S01]  /*0970*/  LDG.E R5, desc[UR4][R4.64] ;  /* 0x0000000404057981 */ /* 0x000ea2000c1e1900 */
[----:B0-----:R-:W-:Y:S02]  /*0980*/  R2UR UR5, R16 ;  /* 0x00000000100572ca */ /* 0x001fe400000e0000 */
[----:B------:R-:W-:Y:S01]  /*0990*/  LEA.HI.X.SX32 R3, R3, UR49, 0x2, P2 ;  /* 0x0000003103037c11 */ /* 0x000fe200090f16ff */
[----:B------:R-:W-:Y:S01]  /*09a0*/  @P3 VIADD R12, R12, 0x1 ;  /* 0x000000010c0c3836 */ /* 0x000fe20000000000 */
[----:B------:R-:W-:Y:S02]  /*09b0*/  ISETP.LT.U32.AND P2, PT, R25, UR10, PT ;  /* 0x0000000a19007c0c */ /* 0x000fe4000bf41070 */
[----:B------:R-:W-:-:S02]  /*09c0*/  @!P5 IADD3 R17, PT, PT, R17, -UR10, RZ ;  /* 0x8000000a1111dc10 */ /* 0x000fc4000fffe0ff */
[----:B------:R-:W-:Y:S01]  /*09d0*/  ISETP.NE.AND P0, PT, RZ, UR60, PT ;  /* 0x0000003cff007c0c */ /* 0x000fe2000bf05270 */
[----:B------:R0:W3:Y:S01]  /*09e0*/  LDG.E R3, desc[UR14][R2.64] ;  /* 0x0000000e02037981 */ /* 0x0000e2000c1e1900 */
[----:B------:R-:W-:Y:S02]  /*09f0*/  ISETP.GE.U32.AND P4, PT, R17, UR10, PT ;  /* 0x0000000a11007c0c */ /* 0x000fe4000bf86070 */
[----:B------:R-:W-:Y:S02]  /*0a00*/  LOP3.LUT R16, RZ, UR60, RZ, 0x33, !PT ;  /* 0x0000003cff107c12 */ /* 0x000fe4000f8e33ff */
[----:B------:R-:W-:Y:S02]  /*0a10*/  @!P6 IADD3 R12, PT, PT, -R12, RZ, RZ ;  /* 0x000000ff0c0ce210 */ /* 0x000fe40007ffe1ff */
[----:B------:R-:W-:Y:S01]  /*0a20*/  LOP3.LUT R15, R9, UR60, RZ, 0x3c, !PT ;  /* 0x0000003c090f7c12 */ /* 0x000fe2000f8e3cff */
[----:B------:R-:W-:Y:S01]  /*0a30*/  @!P2 VIADD R25, R25, -UR10 ;  /* 0x8000000a1919ac36 */ /* 0x000fe20008000000 */
[----:B0-----:R-:W-:-:S02]  /*0a40*/  SEL R2, R16, R12, !P0 ;  /* 0x0000000c10027207 */ /* 0x001fc40004000000 */
[----:B------:R-:W-:Y:S01]  /*0a50*/  ISETP.GE.AND P3, PT, R15, RZ, PT ;  /* 0x000000ff0f00720c */ /* 0x000fe20003f66270 */
[----:B------:R-:W-:Y:S01]  /*0a60*/  UISETP.NE.U32.AND UP0, UPT, UR40, 0x1, UPT ;  /* 0x000000012800788c */ /* 0x000fe2000bf05070 */
[----:B------:R-:W-:Y:S01]  /*0a70*/  @!P5 VIADD R13, R13, 0x1 ;  /* 0x000000010d0dd836 */ /* 0x000fe20000000000 */
[----:B------:R-:W-:Y:S01]  /*0a80*/  UIADD3 UR6, UPT, UPT, URZ, -UR5, URZ ;  /* 0x80000005ff067290 */ /* 0x000fe2000fffe0ff */
[----:B------:R-:W-:Y:S01]  /*0a90*/  IMAD.MOV R15, RZ, RZ, -R2 ;  /* 0x000000ffff0f7224 */ /* 0x000fe200078e0a02 */
[----:B------:R-:W-:Y:S02]  /*0aa0*/  ISETP.GE.U32.AND P6, PT, R25, UR10, PT ;  /* 0x0000000a19007c0c */ /* 0x000fe4000bfc6070 */
[----:B------:R-:W-:Y:S01]  /*0ab0*/  LOP3.LUT R4, R10, UR60, RZ, 0x3c, !PT ;  /* 0x0000003c0a047c12 */ /* 0x000fe2000f8e3cff */
[----:B------:R-:W-:Y:S01]  /*0ac0*/  UISETP.NE.U32.AND UP2, UPT, UR42, 0x1, UPT ;  /* 0x000000012a00788c */ /* 0x000fe2000bf45070 */
[----:B------:R-:W-:Y:S01]  /*0ad0*/  IMAD R8, R15, UR60, R8 ;  /* 0x0000003c0f087c24 */ /* 0x000fe2000f8e0208 */
[----:B------:R-:W-:Y:S01]  /*0ae0*/  UISETP.NE.AND.EX UP0, UPT, UR41, URZ, UPT, UP0 ;  /* 0x000000ff2900728c */ /* 0x000fe2000bf05300 */
[----:B------:R-:W-:Y:S01]  /*0af0*/  @P4 VIADD R13, R13, 0x1 ;  /* 0x000000010d0d4836 */ /* 0x000fe20000000000 */
[----:B------:R-:W-:Y:S01]  /*0b00*/  UIMAD UR6, UR6, UR12, URZ ;  /* 0x0000000c060672a4 */ /* 0x000fe2000f8e02ff */
[----:B------:R-:W-:Y:S01]  /*0b10*/  ISETP.GE.AND P5, PT, R4, RZ, PT ;  /* 0x000000ff0400720c */ /* 0x000fe20003fa6270 */
[----:B------:R-:W-:Y:S01]  /*0b20*/  UMOV UR4, URZ ;  /* 0x000000ff00047c82 */ /* 0x000fe20008000000 */
[----:B------:R-:W-:Y:S01]  /*0b30*/  UISETP.NE.AND.EX UP2, UPT, UR43, URZ, UPT, UP2 ;  /* 0x000000ff2b00728c */ /* 0x000fe2000bf45320 */
[----:B------:R-:W-:Y:S01]  /*0b40*/  @!P2 IADD3 R20, PT, PT, R20, 0x1, RZ ;  /* 0x000000011414a810 */ /* 0x000fe20007ffe0ff */
[----:B------:R-:W-:Y:S01]  /*0b50*/  UIMAD.WIDE.U32 UR4, UR5, UR6, UR4 ;  /* 0x00000006050472a5 */ /* 0x000fe2000f8e0004 */
[----:B------:R-:W-:-:S02]  /*0b60*/  IABS R12, R8 ;  /* 0x00000008000c7213 */ /* 0x000fc40000000000 */
[----:B------:R-:W-:Y:S02]  /*0b70*/  PLOP3.LUT P2, PT, PT, PT, UP0, 0x40, 0x4 ;  /* 0x000000000004781c */ /* 0x000fe40003f4e808 */
[----:B------:R-:W-:Y:S01]  /*0b80*/  @!P3 IADD3 R13, PT, PT, -R13, RZ, RZ ;  /* 0x000000ff0d0db210 */ /* 0x000fe20007ffe1ff */
[----:B------:R-:W-:Y:S01]  /*0b90*/  @P6 VIADD R20, R20, 0x1 ;  /* 0x0000000114146836 */ /* 0x000fe20000000000 */
[----:B------:R-:W-:Y:S02]  /*0ba0*/  PLOP3.LUT P4, PT, PT, PT, UP2, 0x40, 0x4 ;  /* 0x000000000004781c */ /* 0x000fe40003f8e828 */
[----:B------:R-:W-:Y:S02]  /*0bb0*/  SEL R11, R11, RZ, !P2 ;  /* 0x000000ff0b0b7207 */ /* 0x000fe40005000000 */
[----:B------:R-:W-:Y:S01]  /*0bc0*/  SEL R25, R16, R13, !P0 ;  /* 0x0000000d10197207 */ /* 0x000fe20004000000 */
[----:B------:R-:W-:Y:S01]  /*0bd0*/  IMAD.HI.U32 R13, R12, UR5, RZ ;  /* 0x000000050c0d7c27 */ /* 0x000fe2000f8e00ff */
[----:B------:R-:W-:-:S03]  /*0be0*/  SEL R15, R2, RZ, !P4 ;  /* 0x000000ff020f7207 */ /* 0x000fc60006000000 */
[----:B------:R-:W-:Y:S02]  /*0bf0*/  @!P5 IMAD.MOV R20, RZ, RZ, -R20 ;  /* 0x000000ffff14d224 */ /* 0x000fe400078e0a14 */
[----:B------:R-:W-:Y:S01]  /*0c00*/  IMAD R2, R11, UR44, RZ ;  /* 0x0000002c0b027c24 */ /* 0x000fe2000f8e02ff */
[----:B------:R-:W-:Y:S02]  /*0c10*/  IADD3 R11, PT, PT, -R13, RZ, RZ ;  /* 0x000000ff0d0b7210 */ /* 0x000fe40007ffe1ff */
[----:B------:R-:W-:Y:S01]  /*0c20*/  SEL R20, R16, R20, !P0 ;  /* 0x0000001410147207 */ /* 0x000fe20004000000 */
[----:B------:R-:W-:Y:S01]  /*0c30*/  IMAD.MOV R4, RZ, RZ, -R25 ;  /* 0x000000ffff047224 */ /* 0x000fe200078e0a19 */
[----:B------:R-:W-:Y:S01]  /*0c40*/  PLOP3.LUT P2, PT, PT, PT, UP0, 0x40, 0x4 ;  /* 0x000000000004781c */ /* 0x000fe20003f4e808 */
[----:B------:R-:W-:Y:S01]  /*0c50*/  IMAD R12, R11, UR12, R12 ;  /* 0x0000000c0b0c7c24 */ /* 0x000fe2000f8e020c */
[----:B------:R-:W-:Y:S01]  /*0c60*/  PLOP3.LUT P3, PT, PT, PT, UP2, 0x40, 0x4 ;  /* 0x000000000004781c */ /* 0x000fe20003f6e828 */
[----:B------:R-:W-:Y:S01]  /*0c70*/  IMAD.MOV R17, RZ, RZ, -R20 ;  /* 0x000000ffff117224 */ /* 0x000fe200078e0a14 */
[----:B------:R-:W-:Y:S01]  /*0c80*/  PLOP3.LUT P4, PT, PT, PT, UP0, 0x40, 0x4 ;  /* 0x000000000004781c */ /* 0x000fe20003f8e808 */
[----:B------:R-:W-:Y:S01]  /*0c90*/  IMAD R9, R4, UR60, R9 ;  /* 0x0000003c04097c24 */ /* 0x000fe2000f8e0209 */
[----:B------:R-:W-:-:S02]  /*0ca0*/  SEL R0, R0, RZ, !P2 ;  /* 0x000000ff00007207 */ /* 0x000fc40005000000 */
[----:B------:R-:W-:Y:S01]  /*0cb0*/  ISETP.LT.U32.AND P6, PT, R12, UR12, PT ;  /* 0x0000000c0c007c0c */ /* 0x000fe2000bfc1070 */
[----:B------:R-:W-:Y:S01]  /*0cc0*/  IMAD R15, R15, UR45, R2 ;  /* 0x0000002d0f0f7c24 */ /* 0x000fe2000f8e0202 */
[----:B------:R-:W-:Y:S01]  /*0cd0*/  PLOP3.LUT P2, PT, PT, PT, UP2, 0x40, 0x4 ;  /* 0x000000000004781c */ /* 0x000fe20003f4e828 */
[----:B------:R-:W-:Y:S01]  /*0ce0*/  IMAD R2, R17, UR60, R10 ;  /* 0x0000003c11027c24 */ /* 0x000fe2000f8e020a */
[----:B------:R-:W-:Y:S01]  /*0cf0*/  SEL R10, R7, RZ, !P4 ;  /* 0x000000ff070a7207 */ /* 0x000fe20006000000 */
[----:B------:R-:W-:Y:S01]  /*0d00*/  IMAD R7, R0, UR44, RZ ;  /* 0x0000002c00077c24 */ /* 0x000fe2000f8e02ff */
[----:B------:R-:W-:Y:S02]  /*0d10*/  SEL R4, R25, RZ, !P3 ;  /* 0x000000ff19047207 */ /* 0x000fe40005800000 */
[----:B------:R-:W-:Y:S02]  /*0d20*/  SEL R17, R20, RZ, !P2 ;  /* 0x000000ff14117207 */ /* 0x000fe40005000000 */
[----:B------:R-:W-:Y:S01]  /*0d30*/  IABS R20, R9 ;  /* 0x0000000900147213 */ /* 0x000fe20000000000 */
[----:B------:R-:W-:-:S02]  /*0d40*/  IMAD R10, R10, UR44, RZ ;  /* 0x0000002c0a0a7c24 */ /* 0x000fc4000f8e02ff */
[----:B------:R-:W-:Y:S01]  /*0d50*/  IMAD R0, R4, UR45, R7 ;  /* 0x0000002d04007c24 */ /* 0x000fe2000f8e0207 */
[----:B------:R-:W-:Y:S01]  /*0d60*/  MOV R7, R20 ;  /* 0x0000001400077202 */ /* 0x000fe20000000f00 */
[----:B------:R-:W-:Y:S02]  /*0d70*/  VIADD R11, R6, 0x60 ;  /* 0x00000060060b7836 */ /* 0x000fe40000000000 */
[----:B------:R-:W-:Y:S01]  /*0d80*/  IMAD R4, R17, UR45, R10 ;  /* 0x0000002d11047c24 */ /* 0x000fe2000f8e020a */
[----:B------:R-:W-:Y:S01]  /*0d90*/  IABS R17, R2 ;  /* 0x0000000200117213 */ /* 0x000fe20000000000 */
[----:B------:R-:W-:Y:S02]  /*0da0*/  @!P6 VIADD R12, R12, -UR12 ;  /* 0x8000000c0c0cec36 */ /* 0x000fe40008000000 */
[----:B------:R-:W-:Y:S01]  /*0db0*/  IMAD.HI.U32 R10, R7, UR5, RZ ;  /* 0x00000005070a7c27 */ /* 0x000fe2000f8e00ff */
[----:B------:R-:W-:Y:S02]  /*0dc0*/  IABS R26, R11 ;  /* 0x0000000b001a7213 */ /* 0x000fe40000000000 */
[----:B------:R-:W-:Y:S01]  /*0dd0*/  LOP3.LUT R25, R8, UR61, RZ, 0x3c, !PT ;  /* 0x0000003d08197c12 */ /* 0x000fe2000f8e3cff */
[----:B------:R-:W-:Y:S01]  /*0de0*/  IMAD.MOV R20, RZ, RZ, -R10 ;  /* 0x000000ffff147224 */ /* 0x000fe200078e0a0a */
[----:B------:R-:W-:Y:S01]  /*0df0*/  ISETP.GE.U32.AND P5, PT, R12, UR12, PT ;  /* 0x0000000c0c007c0c */ /* 0x000fe2000bfa6070 */
[----:B------:R-:W-:Y:S01]  /*0e00*/  IMAD.HI.U32 R12, R17, UR5, RZ ;  /* 0x00000005110c7c27 */ /* 0x000fe2000f8e00ff */
[----:B------:R-:W-:-:S03]  /*0e10*/  ISETP.GE.AND P2, PT, R25, RZ, PT ;  /* 0x000000ff1900720c */ /* 0x000fc60003f46270 */
[----:B------:R-:W-:-:S04]  /*0e20*/  IMAD.HI.U32 R25, R26, UR7, RZ ;  /* 0x000000071a197c27 */ /* 0x000fc8000f8e00ff */
[----:B------:R-:W-:Y:S01]  /*0e30*/  IMAD R7, R20, UR12, R7 ;  /* 0x0000000c14077c24 */ /* 0x000fe2000f8e0207 */
[----:B------:R-:W-:Y:S01]  /*0e40*/  IADD3 R20, PT, PT, -R12, RZ, RZ ;  /* 0x000000ff0c147210 */ /* 0x000fe20007ffe1ff */
[----:B------:R-:W-:-:S04]  /*0e50*/  IMAD.MOV R27, RZ, RZ, -R25 ;  /* 0x000000ffff1b7224 */ /* 0x000fc800078e0a19 */
[----:B------:R-:W-:Y:S02]  /*0e60*/  IMAD R17, R20, UR12, R17 ;  /* 0x0000000c14117c24 */ /* 0x000fe4000f8e0211 */
[----:B------:R-:W-:-:S05]  /*0e70*/  IMAD R20, R27, UR11, R26 ;  /* 0x0000000b1b147c24 */ /* 0x000fca000f8e021a */
[----:B------:R-:W-:Y:S02]  /*0e80*/  ISETP.LT.U32.AND P4, PT, R20, UR11, PT ;  /* 0x0000000b14007c0c */ /* 0x000fe4000bf81070 */
[----:B------:R-:W-:Y:S02]  /*0e90*/  ISETP.LT.U32.AND P3, PT, R7, UR12, PT ;  /* 0x0000000c07007c0c */ /* 0x000fe4000bf61070 */
[----:B------:R-:W-:-:S09]  /*0ea0*/  @!P6 IADD3 R13, PT, PT, R13, 0x1, RZ ;  /* 0x000000010d0de810 */ /* 0x000fd20007ffe0ff */
[----:B------:R-:W-:-:S05]  /*0eb0*/  @!P4 VIADD R20, R20, -UR11 ;  /* 0x8000000b1414cc36 */ /* 0x000fca0008000000 */
[----:B------:R-:W-:Y:S02]  /*0ec0*/  ISETP.GE.U32.AND P6, PT, R20, UR11, PT ;  /* 0x0000000b14007c0c */ /* 0x000fe4000bfc6070 */
[----:B------:R-:W-:Y:S01]  /*0ed0*/  LOP3.LUT R20, R11, UR59, RZ, 0x3c, !PT ;  /* 0x0000003b0b147c12 */ /* 0x000fe2000f8e3cff */
[----:B------:R-:W-:Y:S02]  /*0ee0*/  @!P3 VIADD R10, R10, 0x1 ;  /* 0x000000010a0ab836 */ /* 0x000fe40000000000 */
[----:B------:R-:W-:Y:S01]  /*0ef0*/  @!P3 VIADD R7, R7, -UR12 ;  /* 0x8000000c0707bc36 */ /* 0x000fe20008000000 */
[----:B------:R-:W-:Y:S02]  /*0f00*/  ISETP.GE.AND P3, PT, R20, RZ, PT ;  /* 0x000000ff1400720c */ /* 0x000fe40003f66270 */
[----:B------:R-:W-:Y:S01]  /*0f10*/  @!P4 IADD3 R25, PT, PT, R25, 0x1, RZ ;  /* 0x000000011919c810 */ /* 0x000fe20007ffe0ff */
[----:B------:R-:W-:Y:S01]  /*0f20*/  @P5 VIADD R13, R13, 0x1 ;  /* 0x000000010d0d5836 */ /* 0x000fe20000000000 */
[----:B------:R-:W-:-:S02]  /*0f30*/  ISETP.LT.U32.AND P4, PT, R17, UR12, PT ;  /* 0x0000000c11007c0c */ /* 0x000fc4000bf81070 */
[----:B------:R-:W-:Y:S01]  /*0f40*/  ISETP.GE.U32.AND P5, PT, R7, UR12, PT ;  /* 0x0000000c07007c0c */ /* 0x000fe2000bfa6070 */
[----:B------:R-:W-:Y:S01]  /*0f50*/  @P6 VIADD R25, R25, 0x1 ;  /* 0x0000000119196836 */ /* 0x000fe20000000000 */
[----:B------:R-:W-:Y:S02]  /*0f60*/  LOP3.LUT R7, R9, UR61, RZ, 0x3c, !PT ;  /* 0x0000003d09077c12 */ /* 0x000fe4000f8e3cff */
[----:B------:R-:W-:Y:S02]  /*0f70*/  MOV R20, R13 ;  /* 0x0000000d00147202 */ /* 0x000fe40000000f00 */
[----:B------:R-:W-:Y:S01]  /*0f80*/  ISETP.GE.AND P6, PT, R7, RZ, PT ;  /* 0x000000ff0700720c */ /* 0x000fe20003fc6270 */
[----:B------:R-:W-:Y:S01]  /*0f90*/  @!P3 IMAD.MOV R25, RZ, RZ, -R25 ;  /* 0x000000ffff19b224 */ /* 0x000fe200078e0a19 */
[----:B------:R-:W-:Y:S01]  /*0fa0*/  UISETP.NE.U32.AND UP1, UPT, UR36, 0x1, UPT ;  /* 0x000000012400788c */ /* 0x000fe2000bf25070 */
[----:B------:R-:W-:Y:S01]  /*0fb0*/  @!P2 IMAD.MOV R20, RZ, RZ, -R20 ;  /* 0x000000ffff14a224 */ /* 0x000fe200078e0a14 */
[----:B------:R-:W-:-:S02]  /*0fc0*/  ISETP.NE.AND P2, PT, RZ, UR61, PT ;  /* 0x0000003dff007c0c */ /* 0x000fc4000bf45270 */
[----:B------:R-:W-:Y:S02]  /*0fd0*/  LOP3.LUT R7, RZ, UR61, RZ, 0x33, !PT ;  /* 0x0000003dff077c12 */ /* 0x000fe4000f8e33ff */
[----:B------:R-:W-:Y:S01]  /*0fe0*/  SEL R13, R14, R25, !P1 ;  /* 0x000000190e0d7207 */ /* 0x000fe20004800000 */
[----:B------:R-:W-:Y:S01]  /*0ff0*/  UISETP.NE.AND.EX UP1, UPT, UR37, URZ, UPT, UP1 ;  /* 0x000000ff2500728c */ /* 0x000fe2000bf25310 */
[----:B------:R-:W-:Y:S01]  /*1000*/  @!P4 IADD3 R17, PT, PT, R17, -UR12, RZ ;  /* 0x8000000c1111cc10 */ /* 0x000fe2000fffe0ff */
[----:B------:R-:W-:Y:S01]  /*1010*/  @P5 VIADD R10, R10, 0x1 ;  /* 0x000000010a0a5836 */ /* 0x000fe20000000000 */
[----:B------:R-:W-:Y:S01]  /*1020*/  SEL R20, R7, R20, !P2 ;  /* 0x0000001407147207 */ /* 0x000fe20005000000 */
[----:B------:R-:W-:Y:S01]  /*1030*/  IMAD.MOV R26, RZ, RZ, -R13 ;  /* 0x000000ffff1a7224 */ /* 0x000fe200078e0a0d */
[----:B------:R-:W-:Y:S01]  /*1040*/  ISETP.GE.U32.AND P3, PT, R17, UR12, PT ;  /* 0x0000000c11007c0c */ /* 0x000fe2000bf66070 */
[----:B------:R-:W-:Y:S01]  /*1050*/  @!P6 IMAD.MOV R10, RZ, RZ, -R10 ;  /* 0x000000ffff0ae224 */ /* 0x000fe200078e0a0a */
[----:B------:R-:W-:Y:S01]  /*1060*/  IADD3 R17, PT, PT, -R20, RZ, RZ ;  /* 0x000000ff14117210 */ /* 0x000fe20007ffe1ff */
[----:B------:R-:W-:Y:S01]  /*1070*/  IMAD R27, R26, UR59, R11 ;  /* 0x0000003b1a1b7c24 */ /* 0x000fe2000f8e020b */
[----:B------:R-:W-:-:S02]  /*1080*/  PLOP3.LUT P5, PT, PT, PT, UP1, 0x40, 0x4 ;  /* 0x000000000004781c */ /* 0x000fc40003fae818 */
[----:B------:R-:W-:Y:S01]  /*1090*/  SEL R10, R7, R10, !P2 ;  /* 0x0000000a070a7207 */ /* 0x000fe20005000000 */
[----:B------:R-:W-:Y:S01]  /*10a0*/  IMAD R8, R17, UR61, R8 ;  /* 0x0000003d11087c24 */ /* 0x000fe2000f8e0208 */
[----:B------:R-:W-:Y:S02]  /*10b0*/  SEL R20, R20, RZ, !P5 ;  /* 0x000000ff14147207 */ /* 0x000fe40006800000 */
[----:B------:R-:W-:Y:S02]  /*10c0*/  IABS R25, R27 ;  /* 0x0000001b00197213 */ /* 0x000fe40000000000 */
[----:B------:R-:W-:Y:S01]  /*10d0*/  LOP3.LUT R17, R2, UR61, RZ, 0x3c, !PT ;  /* 0x0000003d02117c12 */ /* 0x000fe2000f8e3cff */
[----:B------:R-:W-:Y:S02]  /*10e0*/  IMAD R15, R20, UR46, R15 ;  /* 0x0000002e140f7c24 */ /* 0x000fe4000f8e020f */
[----:B------:R-:W-:Y:S01]  /*10f0*/  IMAD.MOV R20, RZ, RZ, -R10 ;  /* 0x000000ffff147224 */ /* 0x000fe200078e0a0a */
[----:B------:R-:W-:Y:S01]  /*1100*/  ISETP.GE.AND P5, PT, R17, RZ, PT ;  /* 0x000000ff1100720c */ /* 0x000fe20003fa6270 */
        /* <DEDUP_REMOVED lines=22> */
[----:B------:R-:W-:Y:S01]  /*1270*/  IMAD R25, R25, UR45, R26 ;  /* 0x0000002d19197c24 */ /* 0x000fe2000f8e021a */
[----:B------:R-:W-:Y:S02]  /*1280*/  IADD3 R26, PT, PT, -R27, RZ, RZ ;  /* 0x000000ff1b1a7210 */ /* 0x000fe40007ffe1ff */
[----:B------:R-:W-:-:S03]  /*1290*/  PLOP3.LUT P6, PT, PT, PT, UP1, 0x40, 0x4 ;  /* 0x000000000004781c */ /* 0x000fc60003fce818 */
[----:B------:R-:W-:Y:S01]  /*12a0*/  IMAD R17, R26, UR12, R17 ;  /* 0x0000000c1a117c24 */ /* 0x000fe2000f8e0211 */
[----:B------:R-:W-:-:S04]  /*12b0*/  SEL R13, R10, RZ, !P6 ;  /* 0x000000ff0a0d7207 */ /* 0x000fc80007000000 */
[----:B------:R-:W-:Y:S01]  /*12c0*/  ISETP.LT.U32.AND P6, PT, R17, UR12, PT ;  /* 0x0000000c11007c0c */ /* 0x000fe2000bfc1070 */
[----:B------:R-:W-:-:S05]  /*12d0*/  @!P4 VIADD R12, R12, 0x1 ;  /* 0x000000010c0cc836 */ /* 0x000fca0000000000 */
[----:B------:R-:W-:-:S07]  /*12e0*/  @P3 IADD3 R12, PT, PT, R12, 0x1, RZ ;  /* 0x000000010c0c3810 */ /* 0x000fce0007ffe0ff */
[----:B------:R-:W-:-:S05]  /*12f0*/  @!P6 VIADD R17, R17, -UR12 ;  /* 0x8000000c1111ec36 */ /* 0x000fca0008000000 */
[----:B------:R-:W-:Y:S02]  /*1300*/  ISETP.GE.U32.AND P4, PT, R17, UR12, PT ;  /* 0x0000000c11007c0c */ /* 0x000fe4000bf86070 */
[----:B------:R-:W-:Y:S01]  /*1310*/  LOP3.LUT R17, R20, UR61, RZ, 0x3c, !PT ;  /* 0x0000003d14117c12 */ /* 0x000fe2000f8e3cff */
[----:B------:R-:W-:-:S03]  /*1320*/  @!P5 IMAD.MOV R12, RZ, RZ, -R12 ;  /* 0x000000ffff0cd224 */ /* 0x000fc600078e0a0c */
[----:B------:R-:W-:Y:S01]  /*1330*/  ISETP.GE.AND P5, PT, R17, RZ, PT ;  /* 0x000000ff1100720c */ /* 0x000fe20003fa6270 */
[----:B------:R-:W-:Y:S01]  /*1340*/  @!P6 VIADD R27, R27, 0x1 ;  /* 0x000000011b1be836 */ /* 0x000fe20000000000 */
[----:B------:R-:W-:-:S04]  /*1350*/  SHF.R.S64 R10, RZ, 0x1e, R11 ;  /* 0x0000001eff0a7819 */ /* 0x000fc8000000100b */
[----:B------:R-:W-:Y:S02]  /*1360*/  IADD3 R10, P3, PT, R10, UR48, RZ ;  /* 0x000000300a0a7c10 */ /* 0x000fe4000ff7e0ff */
[----:B------:R-:W-:Y:S01]  /*1370*/  @P4 IADD3 R27, PT, PT, R27, 0x1, RZ ;  /* 0x000000011b1b4810 */ /* 0x000fe20007ffe0ff */
[----:B------:R-:W-:Y:S01]  /*1380*/  IMAD R26, R13, UR46, R0 ;  /* 0x0000002e0d1a7c24 */ /* 0x000fe2000f8e0200 */
[----:B------:R-:W-:Y:S01]  /*1390*/  SEL R17, R7, R12, !P2 ;  /* 0x0000000c07117207 */ /* 0x000fe20005000000 */
[----:B------:R-:W-:Y:S01]  /*13a0*/  VIADD R13, R6, 0x80 ;  /* 0x00000080060d7836 */ /* 0x000fe20000000000 */
[----:B------:R-:W-:Y:S02]  /*13b0*/  LEA.HI.X.SX32 R11, R11, UR49, 0x2, P3 ;  /* 0x000000310b0b7c11 */ /* 0x000fe400098f16ff */
[----:B------:R-:W-:Y:S02]  /*13c0*/  PLOP3.LUT P3, PT, PT, PT, UP1, 0x40, 0x4 ;  /* 0x000000000004781c */ /* 0x000fe40003f6e818 */
[----:B------:R-:W-:Y:S01]  /*13d0*/  @!P5 IADD3 R27, PT, PT, -R27, RZ, RZ ;  /* 0x000000ff1b1bd210 */ /* 0x000fe20007ffe1ff */
[----:B------:R-:W-:Y:S01]  /*13e0*/  IMAD.MOV R29, RZ, RZ, -R17 ;  /* 0x000000ffff1d7224 */ /* 0x000fe200078e0a11 */
[----:B------:R-:W-:Y:S01]  /*13f0*/  SEL R17, R17, RZ, !P3 ;  /* 0x000000ff11117207 */ /* 0x000fe20005800000 */
[----:B------:R0:W4:Y:S01]  /*1400*/  LDG.E R0, desc[UR14][R10.64] ;  /* 0x0000000e0a007981 */ /* 0x000122000c1e1900 */
[----:B------:R-:W-:-:S02]  /*1410*/  SEL R27, R7, R27, !P2 ;  /* 0x0000001b071b7207 */ /* 0x000fc40005000000 */
[----:B------:R-:W-:Y:S01]  /*1420*/  IABS R28, R13 ;  /* 0x0000000d001c7213 */ /* 0x000fe20000000000 */
[----:B------:R-:W-:Y:S02]  /*1430*/  IMAD R17, R17, UR46, R4 ;  /* 0x0000002e11117c24 */ /* 0x000fe4000f8e0204 */
[----:B------:R-:W-:Y:S02]  /*1440*/  IMAD R12, R29, UR61, R2 ;  /* 0x0000003d1d0c7c24 */ /* 0x000fe4000f8e0202 */
[----:B------:R-:W-:-:S04]  /*1450*/  IMAD.HI.U32 R4, R28, UR7, RZ ;  /* 0x000000071c047c27 */ /* 0x000fc8000f8e00ff */
[----:B0-----:R-:W-:-:S04]  /*1460*/  IMAD.MOV R11, RZ, RZ, -R27 ;  /* 0x000000ffff0b7224 */ /* 0x001fc800078e0a1b */
        /* <DEDUP_REMOVED lines=8> */
[----:B------:R-:W-:-:S06]  /*14f0*/  @!P4 VIADD R4, R4, 0x1 ;  /* 0x000000010404c836 */ /* 0x000fcc0000000000 */
[----:B------:R-:W-:-:S06]  /*1500*/  @P3 VIADD R4, R4, 0x1 ;  /* 0x0000000104043836 */ /* 0x000fcc0000000000 */
[----:B------:R-:W-:-:S04]  /*1510*/  @!P5 IADD3 R4, PT, PT, -R4, RZ, RZ ;  /* 0x000000ff0404d210 */ /* 0x000fc80007ffe1ff */
[----:B------:R-:W-:-:S05]  /*1520*/  SEL R28, R14, R4, !P1 ;  /* 0x000000040e1c7207 */ /* 0x000fca0004800000 */
[----:B------:R-:W-:-:S04]  /*1530*/  IMAD.MOV R4, RZ, RZ, -R28 ;  /* 0x000000ffff047224 */ /* 0x000fc800078e0a1c */
[----:B------:R-:W-:-:S05]  /*1540*/  IMAD R29, R4, UR59, R13 ;  /* 0x0000003b041d7c24 */ /* 0x000fca000f8e020d */
[----:B------:R-:W-:-:S05]  /*1550*/  IABS R10, R29 ;  /* 0x0000001d000a7213 */ /* 0x000fca0000000000 */
[----:B------:R-:W-:-:S04]  /*1560*/  IMAD.HI.U32 R4, R10, UR9, RZ ;  /* 0x000000090a047c27 */ /* 0x000fc8000f8e00ff */
[----:B------:R-:W-:-:S04]  /*1570*/  IMAD.MOV R11, RZ, RZ, -R4 ;  /* 0x000000ffff0b7224 */ /* 0x000fc800078e0a04 */
[----:B------:R-:W-:Y:S01]  /*1580*/  IMAD R10, R11, UR10, R10 ;  /* 0x0000000a0b0a7c24 */ /* 0x000fe2000f8e020a */
[----:B------:R-:W-:-:S04]  /*1590*/  UISETP.NE.U32.AND UP3, UPT, UR38, 0x1, UPT ;  /* 0x000000012600788c */ /* 0x000fc8000bf65070 */
[----:B------:R-:W-:Y:S01]  /*15a0*/  ISETP.LT.U32.AND P4, PT, R10, UR10, PT ;  /* 0x0000000a0a007c0c */ /* 0x000fe2000bf81070 */
[----:B------:R-:W-:Y:S01]  /*15b0*/  UISETP.NE.AND.EX UP3, UPT, UR39, URZ, UPT, UP3 ;  /* 0x000000ff2700728c */ /* 0x000fe2000bf65330 */
[----:B------:R-:W-:-:S04]  /*15c0*/  PLOP3.LUT P3, PT, PT, PT, UP1, 0x40, 0x4 ;  /* 0x000000000004781c */ /* 0x000fc80003f6e818 */
[----:B------:R-:W-:Y:S02]  /*15d0*/  SEL R20, R27, RZ, !P3 ;  /* 0x000000ff1b147207 */ /* 0x000fe40005800000 */
[----:B------:R-:W-:-:S05]  /*15e0*/  PLOP3.LUT P3, PT, PT, PT, UP3, 0x40, 0x4 ;  /* 0x000000000004781c */ /* 0x000fca0003f6e838 */
[----:B------:R-:W-:Y:S02]  /*15f0*/  @!P4 IADD3 R10, PT, PT, R10, -UR10, RZ ;  /* 0x8000000a0a0acc10 */ /* 0x000fe4000fffe0ff */
[----:B------:R-:W-:Y:S02]  /*1600*/  SEL R9, R9, RZ, !P3 ;  /* 0x000000ff09097207 */ /* 0x000fe40005800000 */
[----:B------:R-:W-:Y:S02]  /*1610*/  ISETP.GE.U32.AND P3, PT, R10, UR10, PT ;  /* 0x0000000a0a007c0c */ /* 0x000fe4000bf66070 */
[----:B------:R-:W-:-:S04]  /*1620*/  LOP3.LUT R10, R29, UR60, RZ, 0x3c, !PT ;  /* 0x0000003c1d0a7c12 */ /* 0x000fc8000f8e3cff */
[----:B------:R-:W-:Y:S01]  /*1630*/  ISETP.GE.AND P5, PT, R10, RZ, PT ;  /* 0x000000ff0a00720c */ /* 0x000fe20003fa6270 */
[----:B------:R-:W-:-:S06]  /*1640*/  @!P4 VIADD R4, R4, 0x1 ;  /* 0x000000010404c836 */ /* 0x000fcc0000000000 */
[----:B------:R-:W-:-:S06]  /*1650*/  @P3 VIADD R4, R4, 0x1 ;  /* 0x0000000104043836 */ /* 0x000fcc0000000000 */
[----:B------:R-:W-:-:S04]  /*1660*/  @!P5 IADD3 R4, PT, PT, -R4, RZ, RZ ;  /* 0x000000ff0404d210 */ /* 0x000fc80007ffe1ff */
[----:B------:R-:W-:Y:S02]  /*1670*/  SEL R10, R16, R4, !P0 ;  /* 0x00000004100a7207 */ /* 0x000fe40004000000 */
[----:B------:R-:W-:-:S03]  /*1680*/  PLOP3.LUT P3, PT, PT, PT, UP0, 0x40, 0x4 ;  /* 0x000000000004781c */ /* 0x000fc60003f6e808 */
[----:B------:R-:W-:-:S04]  /*1690*/  IMAD.MOV R4, RZ, RZ, -R10 ;  /* 0x000000ffff047224 */ /* 0x000fc800078e0a0a */
[----:B------:R-:W-:Y:S01]  /*16a0*/  IMAD R30, R4, UR60, R29 ;  /* 0x0000003c041e7c24 */ /* 0x000fe2000f8e021d */
[----:B------:R-:W-:Y:S01]  /*16b0*/  SEL R4, R28, RZ, !P3 ;  /* 0x000000ff1c047207 */ /* 0x000fe20005800000 */
[----:B------:R-:W-:Y:S01]  /*16c0*/  IMAD R20, R20, UR46, R25 ;  /* 0x0000002e14147c24 */ /* 0x000fe2000f8e0219 */
[----:B------:R-:W-:Y:S02]  /*16d0*/  PLOP3.LUT P3, PT, PT, PT, UP2, 0x40, 0x4 ;  /* 0x000000000004781c */ /* 0x000fe40003f6e828 */
[----:B------:R-:W-:Y:S01]  /*16e0*/  IABS R25, R30 ;  /* 0x0000001e00197213 */ /* 0x000fe20000000000 */
[----:B------:R-:W-:Y:S01]  /*16f0*/  IMAD R11, R4, UR44, RZ ;  /* 0x0000002c040b7c24 */ /* 0x000fe2000f8e02ff */
        /* <DEDUP_REMOVED lines=16> */
[----:B------:R-:W-:Y:S02]  /*1800*/  LEA.HI.X.SX32 R11, R13, UR49, 0x2, P3 ;  /* 0x000000310d0b7c11 */ /* 0x000fe400098f16ff */
[----:B------:R-:W-:Y:S02]  /*1810*/  SEL R13, R7, R4, !P2 ;  /* 0x00000004070d7207 */ /* 0x000fe40005000000 */
[----:B------:R-:W-:Y:S01]  /*1820*/  PLOP3.LUT P3, PT, PT, PT, UP1, 0x40, 0x4 ;  /* 0x000000000004781c */ /* 0x000fe20003f6e818 */
[----:B------:R0:W5:Y:S03]  /*1830*/  LDG.E R4, desc[UR14][R10.64] ;  /* 0x0000000e0a047981 */ /* 0x000166000c1e1900 */
[----:B------:R-:W-:Y:S01]  /*1840*/  SEL R25, R13, RZ, !P3 ;  /* 0x000000ff0d197207 */ /* 0x000fe20005800000 */
[----:B------:R-:W-:Y:S01]  /*1850*/  IMAD.MOV R27, RZ, RZ, -R13 ;  /* 0x000000ffff1b7224 */ /* 0x000fe200078e0a0d */
[----:B------:R-:W-:-:S03]  /*1860*/  PLOP3.LUT P3, PT, PT, PT, UP3, 0x40, 0x4 ;  /* 0x000000000004781c */ /* 0x000fc60003f6e838 */
[----:B------:R-:W-:Y:S02]  /*1870*/  IMAD R26, R25, UR46, R26 ;  /* 0x0000002e191a7c24 */ /* 0x000fe4000f8e021a */
[----:B------:R-:W-:Y:S01]  /*1880*/  VIADD R25, R6, 0xa0 ;  /* 0x000000a006197836 */ /* 0x000fe20000000000 */
[----:B------:R-:W-:Y:S01]  /*1890*/  SEL R12, R12, RZ, !P3 ;  /* 0x000000ff0c0c7207 */ /* 0x000fe20005800000 */
[----:B------:R-:W-:-:S03]  /*18a0*/  IMAD R13, R27, UR61, R30 ;  /* 0x0000003d1b0d7c24 */ /* 0x000fc6000f8e021e */
[----:B------:R-:W-:Y:S01]  /*18b0*/  IABS R27, R25 ;  /* 0x00000019001b7213 */ /* 0x000fe20000000000 */
[----:B------:R-:W-:-:S04]  /*18c0*/  IMAD R12, R12, UR47, R17 ;  /* 0x0000002f0c0c7c24 */ /* 0x000fc8000f8e0211 */
[----:B------:R-:W-:-:S05]  /*18d0*/  IMAD.HI.U32 R17, R27, UR7, RZ ;  /* 0x000000071b117c27 */ /* 0x000fca000f8e00ff */
[----:B------:R-:W-:Y:S02]  /*18e0*/  IADD3 R28, PT, PT, -R17, RZ, RZ ;  /* 0x000000ff111c7210 */ /* 0x000fe40007ffe1ff */
[----:B0-----:R-:W-:-:S03]  /*18f0*/  IADD3 R10, P3, PT, R9, UR50, RZ ;  /* 0x00000032090a7c10 */ /* 0x001fc6000ff7e0ff */
[----:B------:R-:W-:Y:S01]  /*1900*/  IMAD R27, R28, UR11, R27 ;  /* 0x0000000b1c1b7c24 */ /* 0x000fe2000f8e021b */
[----:B------:R-:W-:-:S04]  /*1910*/  LEA.HI.X.SX32 R11, R9, UR51, 0x1, P3 ;  /* 0x00000033090b7c11 */ /* 0x000fc800098f0eff */
[----:B------:R-:W-:Y:S01]  /*1920*/  ISETP.LT.U32.AND P5, PT, R27, UR11, PT ;  /* 0x0000000b1b007c0c */ /* 0x000fe2000bfa1070 */
[----:B------:R0:W2:-:S12]  /*1930*/  LDG.E.U8 R9, desc[UR14][R10.64] ;  /* 0x0000000e0a097981 */ /* 0x000098000c1e1100 */
[----:B------:R-:W-:-:S05]  /*1940*/  @!P5 VIADD R27, R27, -UR11 ;  /* 0x8000000b1b1bdc36 */ /* 0x000fca0008000000 */
[----:B------:R-:W-:Y:S02]  /*1950*/  ISETP.GE.U32.AND P4, PT, R27, UR11, PT ;  /* 0x0000000b1b007c0c */ /* 0x000fe4000bf86070 */
[----:B------:R-:W-:Y:S01]  /*1960*/  LOP3.LUT R27, R25, UR59, RZ, 0x3c, !PT ;  /* 0x0000003b191b7c12 */ /* 0x000fe2000f8e3cff */
[----:B------:R-:W-:-:S03]  /*1970*/  @!P5 VIADD R17, R17, 0x1 ;  /* 0x000000011111d836 */ /* 0x000fc60000000000 */
[----:B------:R-:W-:-:S07]  /*1980*/  ISETP.GE.AND P3, PT, R27, RZ, PT ;  /* 0x000000ff1b00720c */ /* 0x000fce0003f66270 */
[----:B------:R-:W-:Y:S02]  /*1990*/  @P4 IADD3 R17, PT, PT, R17, 0x1, RZ ;  /* 0x0000000111114810 */ /* 0x000fe40007ffe0ff */
[----:B------:R-:W-:-:S04]  /*19a0*/  PLOP3.LUT P4, PT, PT, PT, UP3, 0x40, 0x4 ;  /* 0x000000000004781c */ /* 0x000fc80003f8e838 */
[----:B0-----:R-:W-:Y:S01]  /*19b0*/  SEL R11, R2, RZ, !P4 ;  /* 0x000000ff020b7207 */ /* 0x001fe20006000000 */
[----:B------:R-:W-:Y:S01]  /*19c0*/  @!P3 IMAD.MOV R17, RZ, RZ, -R17 ;  /* 0x000000ffff11b224 */ /* 0x000fe200078e0a11 */
[----:B------:R-:W-:-:S03]  /*19d0*/  IADD3 R10, P3, PT, R12, UR50, RZ ;  /* 0x000000320c0a7c10 */ /* 0x000fc6000ff7e0ff */
[----:B------:R-:W-:Y:S01]  /*19e0*/  IMAD R20, R11, UR47, R20 ;  /* 0x0000002f0b147c24 */ /* 0x000fe2000f8e0214 */
[----:B------:R-:W-:-:S05]  /*19f0*/  LEA.HI.X.SX32 R11, R12, UR51, 0x1, P3 ;  /* 0x000000330c0b7c11 */ /* 0x000fca00098f0eff */
[----:B------:R0:W3:Y:S01]  /*1a00*/  LDG.E.U8 R10, desc[UR14][R10.64] ;  /* 0x0000000e0a0a7981 */ /* 0x0000e2000c1e1100 */
[----:B------:R-:W-:Y:S02]  /*1a10*/  PLOP3.LUT P5, PT, PT, PT, UP3, 0x40, 0x4 ;  /* 0x000000000004781c */ /* 0x000fe40003fae838 */
[----:B------:R-:W-:Y:S02]  /*1a20*/  SEL R2, R14, R17, !P1 ;  /* 0x000000110e027207 */ /* 0x000fe40004800000 */
[----:B------:R-:W-:-:S05]  /*1a30*/  SEL R13, R13, RZ, !P5 ;  /* 0x000000ff0d0d7207 */ /* 0x000fca0006800000 */
[----:B------:R-:W-:Y:S02]  /*1a40*/  IMAD R27, R13, UR47, R26 ;  /* 0x0000002f0d1b7c24 */ /* 0x000fe4000f8e021a */
[----:B------:R-:W-:-:S04]  /*1a50*/  IMAD.MOV R26, RZ, RZ, -R2 ;  /* 0x000000ffff1a7224 */ /* 0x000fc800078e0a02 */
[----:B------:R-:W-:Y:S01]  /*1a60*/  IMAD R30, R26, UR59, R25 ;  /* 0x0000003b1a1e7c24 */ /* 0x000fe2000f8e0219 */
[----:B------:R-:W-:-:S04]  /*1a70*/  IADD3 R12, P3, PT, R20, UR50, RZ ;  /* 0x00000032140c7c10 */ /* 0x000fc8000ff7e0ff */
[----:B------:R-:W-:Y:S02]  /*1a80*/  IABS R28, R30 ;  /* 0x0000001e001c7213 */ /* 0x000fe40000000000 */
[----:B------:R-:W-:-:S03]  /*1a90*/  LEA.HI.X.SX32 R13, R20, UR51, 0x1, P3 ;  /* 0x00000033140d7c11 */ /* 0x000fc600098f0eff */
[----:B------:R-:W-:Y:S01]  /*1aa0*/  IMAD.HI.U32 R20, R28, UR9, RZ ;  /* 0x000000091c147c27 */ /* 0x000fe2000f8e00ff */
[----:B------:R-:W-:Y:S02]  /*1ab0*/  R2UR UR16, R18 ;  /* 0x00000000121072ca */ /* 0x000fe400000e0000 */
[----:B------:R-:W-:Y:S02]  /*1ac0*/  R2UR UR17, R19 ;  /* 0x00000000131172ca */ /* 0x000fe400000e0000 */
[----:B------:R-:W-:Y:S02]  /*1ad0*/  IADD3 R29, PT, PT, -R20, RZ, RZ ;  /* 0x000000ff141d7210 */ /* 0x000fe40007ffe1ff */
[----:B------:R-:W-:-:S03]  /*1ae0*/  IADD3 R26, P3, PT, R27, UR50, RZ ;  /* 0x000000321b1a7c10 */ /* 0x000fc6000ff7e0ff */
[----:B------:R-:W-:Y:S01]  /*1af0*/  IMAD R28, R29, UR10, R28 ;  /* 0x0000000a1d1c7c24 */ /* 0x000fe2000f8e021c */
[----:B------:R-:W-:-:S04]  /*1b00*/  LEA.HI.X.SX32 R27, R27, UR51, 0x1, P3 ;  /* 0x000000331b1b7c11 */ /* 0x000fc800098f0eff */
[----:B------:R-:W-:Y:S01]  /*1b10*/  ISETP.LT.U32.AND P4, PT, R28, UR10, PT ;  /* 0x0000000a1c007c0c */ /* 0x000fe2000bf81070 */
[----:B------:R1:W4:Y:S04]  /*1b20*/  LDG.E.U8 R17, desc[UR16][R12.64] ;  /* 0x000000100c117981 */ /* 0x000328000c1e1100 */
[----:B------:R1:W5:Y:S01]  /*1b30*/  LDG.E.U8 R27, desc[UR14][R26.64] ;  /* 0x0000000e1a1b7981 */ /* 0x000362000c1e1100 */
[----:B0-----:R-:W-:-:S07]  /*1b40*/  LOP3.LUT R11, R30, UR60, RZ, 0x3c, !PT ;  /* 0x0000003c1e0b7c12 */ /* 0x001fce000f8e3cff */
[----:B------:R-:W-:-:S05]  /*1b50*/  @!P4 VIADD R28, R28, -UR10 ;  /* 0x8000000a1c1ccc36 */ /* 0x000fca0008000000 */
[----:B------:R-:W-:Y:S02]  /*1b60*/  ISETP.GE.U32.AND P3, PT, R28, UR10, PT ;  /* 0x0000000a1c007c0c */ /* 0x000fe4000bf66070 */
[----:B------:R-:W-:Y:S01]  /*1b70*/  ISETP.GE.AND P5, PT, R11, RZ, PT ;  /* 0x000000ff0b00720c */ /* 0x000fe20003fa6270 */
[----:B------:R-:W-:-:S10]  /*1b80*/  @!P4 VIADD R20, R20, 0x1 ;  /* 0x000000011414c836 */ /* 0x000fd40000000000 */
[----:B------:R-:W-:-:S05]  /*1b90*/  @P3 IADD3 R20, PT, PT, R20, 0x1, RZ ;  /* 0x0000000114143810 */ /* 0x000fca0007ffe0ff */
[----:B------:R-:W-:-:S05]  /*1ba0*/  @!P5 IMAD.MOV R20, RZ, RZ, -R20 ;  /* 0x000000ffff14d224 */ /* 0x000fca00078e0a14 */
[----:B------:R-:W-:-:S05]  /*1bb0*/  SEL R20, R16, R20, !P0 ;  /* 0x0000001410147207 */ /* 0x000fca0004000000 */
[----:B------:R-:W-:Y:S01]  /*1bc0*/  IMAD.MOV R11, RZ, RZ, -R20 ;  /* 0x000000ffff0b7224 */ /* 0x000fe200078e0a14 */
[----:B------:R-:W-:-:S03]  /*1bd0*/  PLOP3.LUT P3, PT, PT, PT, UP0, 0x40, 0x4 ;  /* 0x000000000004781c */ /* 0x000fc60003f6e808 */
[----:B------:R-:W-:Y:S01]  /*1be0*/  IMAD R29, R11, UR60, R30 ;  /* 0x0000003c0b1d7c24 */ /* 0x000fe2000f8e021e */
[----:B------:R-:W-:Y:S02]  /*1bf0*/  SEL R2, R2, RZ, !P3 ;  /* 0x000000ff02027207 */ /* 0x000fe40005800000 */
[----:B------:R-:W-:Y:S02]  /*1c00*/  PLOP3.LUT P3, PT, PT, PT, UP2, 0x40, 0x4 ;  /* 0x000000000004781c */ /* 0x000fe40003f6e828 */
[----:B-1----:R-:W-:Y:S01]  /*1c10*/  IABS R13, R29 ;  /* 0x0000001d000d7213 */ /* 0x002fe20000000000 */
[----:B------:R-:W-:Y:S01]  /*1c20*/  IMAD R12, R2, UR44, RZ ;  /* 0x0000002c020c7c24 */ /* 0x000fe2000f8e02ff */
[----:B------:R-:W-:-:S03]  /*1c30*/  SEL R11, R20, RZ, !P3 ;  /* 0x000000ff140b7207 */ /* 0x000fc60005800000 */
        /* <DEDUP_REMOVED lines=9> */
[----:B------:R-:W-:Y:S02]  /*1cd0*/  ISETP.GE.AND P5, PT, R11, RZ, PT ;  /* 0x000000ff0b00720c */ /* 0x000fe40003fa6270 */
[----:B------:R-:W-:-:S05]  /*1ce0*/  SHF.R.S64 R12, RZ, 0x1e, R25 ;  /* 0x0000001eff0c7819 */ /* 0x000fca0000001019 */
[----:B------:R-:W-:Y:S02]  /*1cf0*/  @P3 IADD3 R2, PT, PT, R2, 0x1, RZ ;  /* 0x0000000102023810 */ /* 0x000fe40007ffe0ff */
[----:B------:R-:W-:-:S04]  /*1d00*/  IADD3 R12, P3, PT, R12, UR48, RZ ;  /* 0x000000300c0c7c10 */ /* 0x000fc8000ff7e0ff */
[----:B------:R-:W-:Y:S01]  /*1d10*/  @!P5 IMAD.MOV R2, RZ, RZ, -R2 ;  /* 0x000000ffff02d224 */ /* 0x000fe200078e0a02 */
[----:B------:R-:W-:Y:S02]  /*1d20*/  LEA.HI.X.SX32 R13, R25, UR49, 0x2, P3 ;  /* 0x00000031190d7c11 */ /* 0x000fe400098f16ff */
[----:B------:R-:W-:Y:S02]  /*1d30*/  PLOP3.LUT P3, PT, PT, PT, UP1, 0x40, 0x4 ;  /* 0x000000000004781c */ /* 0x000fe40003f6e818 */
[----:B------:R-:W-:Y:S02]  /*1d40*/  SEL R11, R7, R2, !P2 ;  /* 0x00000002070b7207 */ /* 0x000fe40005000000 */
[----:B------:R-:W-:Y:S01]  /*1d50*/  IADD3 R25, PT, PT, R6, 0xc0, RZ ;  /* 0x000000c006197810 */ /* 0x000fe20007ffe0ff */
[----:B------:R0:W5:Y:S02]  /*1d60*/  LDG.E R2, desc[UR14][R12.64] ;  /* 0x0000000e0c027981 */ /* 0x000164000c1e1900 */
[----:B------:R-:W-:Y:S01]  /*1d70*/  IMAD.MOV R20, RZ, RZ, -R11 ;  /* 0x000000ffff147224 */ /* 0x000fe200078e0a0b */
[----:B------:R-:W-:-:S02]  /*1d80*/  SEL R11, R11, RZ, !P3 ;  /* 0x000000ff0b0b7207 */ /* 0x000fc40005800000 */
[----:B------:R-:W-:-:S03]  /*1d90*/  IABS R28, R25 ;  /* 0x00000019001c7213 */ /* 0x000fc60000000000 */
[----:B------:R-:W-:Y:S02]  /*1da0*/  IMAD R11, R11, UR46, R26 ;  /* 0x0000002e0b0b7c24 */ /* 0x000fe4000f8e021a */
[----:B------:R-:W-:-:S04]  /*1db0*/  IMAD.HI.U32 R26, R28, UR7, RZ ;  /* 0x000000071c1a7c27 */ /* 0x000fc8000f8e00ff */
[----:B0-----:R-:W-:-:S04]  /*1dc0*/  IMAD.MOV R13, RZ, RZ, -R26 ;  /* 0x000000ffff0d7224 */ /* 0x001fc800078e0a1a */
[----:B------:R-:W-:-:S05]  /*1dd0*/  IMAD R12, R13, UR11, R28 ;  /* 0x0000000b0d0c7c24 */ /* 0x000fca000f8e021c */
[----:B------:R-:W-:Y:S01]  /*1de0*/  ISETP.LT.U32.AND P4, PT, R12, UR11, PT ;  /* 0x0000000b0c007c0c */ /* 0x000fe2000bf81070 */
[----:B------:R-:W-:Y:S01]  /*1df0*/  IMAD R20, R20, UR61, R29 ;  /* 0x0000003d14147c24 */ /* 0x000fe2000f8e021d */
[----:B------:R-:W-:-:S04]  /*1e00*/  PLOP3.LUT P3, PT, PT, PT, UP3, 0x40, 0x4 ;  /* 0x000000000004781c */ /* 0x000fc80003f6e838 */
[----:B------:R-:W-:-:S07]  /*1e10*/  SEL R20, R20, RZ, !P3 ;  /* 0x000000ff14147207 */ /* 0x000fce0005800000 */
[----:B------:R-:W-:-:S05]  /*1e20*/  @!P4 VIADD R12, R12, -UR11 ;  /* 0x8000000b0c0ccc36 */ /* 0x000fca0008000000 */
[----:B------:R-:W-:Y:S02]  /*1e30*/  ISETP.GE.U32.AND P3, PT, R12, UR11, PT ;  /* 0x0000000b0c007c0c */ /* 0x000fe4000bf66070 */
[----:B------:R-:W-:-:S04]  /*1e40*/  LOP3.LUT R12, R25, UR59, RZ, 0x3c, !PT ;  /* 0x0000003b190c7c12 */ /* 0x000fc8000f8e3cff */
[----:B------:R-:W-:Y:S02]  /*1e50*/  ISETP.GE.AND P5, PT, R12, RZ, PT ;  /* 0x000000ff0c00720c */ /* 0x000fe40003fa6270 */
[----:B------:R-:W-:-:S05]  /*1e60*/  @!P4 IADD3 R26, PT, PT, R26, 0x1, RZ ;  /* 0x000000011a1ac810 */ /* 0x000fca0007ffe0ff */
[----:B------:R-:W-:-:S06]  /*1e70*/  @P3 VIADD R26, R26, 0x1 ;  /* 0x000000011a1a3836 */ /* 0x000fcc0000000000 */
[----:B------:R-:W-:Y:S01]  /*1e80*/  @!P5 IMAD.MOV R26, RZ, RZ, -R26 ;  /* 0x000000ffff1ad224 */ /* 0x000fe200078e0a1a */
[----:B------:R-:W-:-:S04]  /*1e90*/  PLOP3.LUT P3, PT, PT, PT, UP3, 0x40, 0x4 ;  /* 0x000000000004781c */ /* 0x000fc80003f6e838 */
[----:B------:R-:W-:-:S04]  /*1ea0*/  SEL R28, R14, R26, !P1 ;  /* 0x0000001a0e1c7207 */ /* 0x000fc80004800000 */
[----:B------:R-:W-:Y:S01]  /*1eb0*/  IADD3 R12, PT, PT, -R28, RZ, RZ ;  /* 0x000000ff1c0c7210 */ /* 0x000fe20007ffe1ff */
[----:B------:R-:W-:Y:S01]  /*1ec0*/  IMAD R11, R20, UR47, R11 ;  /* 0x0000002f140b7c24 */ /* 0x000fe2000f8e020b */
[----:B------:R-:W-:-:S03]  /*1ed0*/  SEL R8, R8, RZ, !P3 ;  /* 0x000000ff08087207 */ /* 0x000fc60005800000 */
[----:B------:R-:W-:Y:S01]  /*1ee0*/  IMAD R29, R12, UR59, R25 ;  /* 0x0000003b0c1d7c24 */ /* 0x000fe2000f8e0219 */
[----:B------:R-:W-:Y:S01]  /*1ef0*/  IADD3 R12, P3, PT, R11, UR50, RZ ;  /* 0x000000320b0c7c10 */ /* 0x000fe2000ff7e0ff */
[----:B------:R-:W-:-:S03]  /*1f00*/  IMAD R15, R8, UR47, R15 ;  /* 0x0000002f080f7c24 */ /* 0x000fc6000f8e020f */
[----:B------:R-:W-:Y:S02]  /*1f10*/  IABS R8, R29 ;  /* 0x0000001d00087213 */ /* 0x000fe40000000000 */
[----:B------:R-:W-:-:S03]  /*1f20*/  LEA.HI.X.SX32 R13, R11, UR51, 0x1, P3 ;  /* 0x000000330b0d7c11 */ /* 0x000fc600098f0eff */
[----:B------:R-:W-:Y:S02]  /*1f30*/  IMAD.MOV.U32 R11, RZ, RZ, R8 ;  /* 0x000000ffff0b7224 */ /* 0x000fe400078e0008 */
[----:B------:R0:W5:Y:S02]  /*1f40*/  LDG.E.U8 R26, desc[UR14][R12.64] ;  /* 0x0000000e0c1a7981 */ /* 0x000164000c1e1100 */
[----:B------:R-:W-:-:S04]  /*1f50*/  IMAD.HI.U32 R8, R11, UR9, RZ ;  /* 0x000000090b087c27 */ /* 0x000fc8000f8e00ff */
[----:B------:R-:W-:Y:S01]  /*1f60*/  IMAD.MOV R20, RZ, RZ, -R8 ;  /* 0x000000ffff147224 */ /* 0x000fe200078e0a08 */
[----:B--2---:R-:W-:-:S03]  /*1f70*/  ISETP.NE.AND P3, PT, R9, RZ, PT ;  /* 0x000000ff0900720c */ /* 0x004fc60003f65270 */
[----:B------:R-:W-:-:S05]  /*1f80*/  IMAD R9, R20, UR10, R11 ;  /* 0x0000000a14097c24 */ /* 0x000fca000f8e020b */
[----:B------:R-:W-:Y:S02]  /*1f90*/  ISETP.LT.U32.AND P4, PT, R9, UR10, PT ;  /* 0x0000000a09007c0c */ /* 0x000fe4000bf81070 */
[----:B------:R-:W-:-:S11]  /*1fa0*/  P2R R31, PR, RZ, 0x8 ;  /* 0x00000008ff1f7803 */ /* 0x000fd60000000000 */
[----:B------:R-:W-:-:S04]  /*1fb0*/  @!P4 IADD3 R9, PT, PT, R9, -UR10, RZ ;  /* 0x8000000a0909cc10 */ /* 0x000fc8000fffe0ff */
[----:B------:R-:W-:Y:S02]  /*1fc0*/  ISETP.GE.U32.AND P3, PT, R9, UR10, PT ;  /* 0x0000000a09007c0c */ /* 0x000fe4000bf66070 */
[----:B------:R-:W-:-:S04]  /*1fd0*/  LOP3.LUT R9, R29, UR60, RZ, 0x3c, !PT ;  /* 0x0000003c1d097c12 */ /* 0x000fc8000f8e3cff */
[----:B------:R-:W-:Y:S01]  /*1fe0*/  ISETP.GE.AND P5, PT, R9, RZ, PT ;  /* 0x000000ff0900720c */ /* 0x000fe20003fa6270 */
[----:B------:R-:W-:-:S06]  /*1ff0*/  @!P4 VIADD R8, R8, 0x1 ;  /* 0x000000010808c836 */ /* 0x000fcc0000000000 */
[----:B------:R-:W-:-:S06]  /*2000*/  @P3 VIADD R8, R8, 0x1 ;  /* 0x0000000108083836 */ /* 0x000fcc0000000000 */
[----:B------:R-:W-:Y:S02]  /*2010*/  @!P5 IADD3 R8, PT, PT, -R8, RZ, RZ ;  /* 0x000000ff0808d210 */ /* 0x000fe40007ffe1ff */
[----:B---3--:R-:W-:Y:S02]  /*2020*/  ISETP.NE.AND P4, PT, R10, RZ, PT ;  /* 0x000000ff0a00720c */ /* 0x008fe40003f85270 */
[----:B------:R-:W1:Y:S01]  /*2030*/  LDC.64 R10, c[0x0][0x3f0] ;  /* 0x0000fc00ff0a7b82 */ /* 0x000e620000000a00 */
[----:B------:R-:W-:-:S05]  /*2040*/  SEL R9, R16, R8, !P0 ;  /* 0x0000000810097207 */ /* 0x000fca0004000000 */
[----:B------:R-:W-:-:S04]  /*2050*/  IMAD.MOV R8, RZ, RZ, -R9 ;  /* 0x000000ffff087224 */ /* 0x000fc800078e0a09 */
[----:B------:R-:W-:-:S05]  /*2060*/  IMAD R8, R8, UR60, R29 ;  /* 0x0000003c08087c24 */ /* 0x000fca000f8e021d */
[----:B0-----:R-:W-:-:S05]  /*2070*/  IABS R12, R8 ;  /* 0x00000008000c7213 */ /* 0x001fca0000000000 */
[----:B------:R-:W-:Y:S01]  /*2080*/  IMAD.HI.U32 R29, R12, UR5, RZ ;  /* 0x000000050c1d7c27 */ /* 0x000fe2000f8e00ff */
[----:B-1----:R-:W-:-:S03]  /*2090*/  R2UR UR4, R11 ;  /* 0x000000000b0472ca */ /* 0x002fc600000e0000 */
[----:B------:R-:W-:-:S04]  /*20a0*/  IMAD.MOV R11, RZ, RZ, -R29 ;  /* 0x000000ffff0b7224 */ /* 0x000fc800078e0a1d */
[----:B------:R-:W-:-:S05]  /*20b0*/  IMAD R11, R11, UR12, R12 ;  /* 0x0000000c0b0b7c24 */ /* 0x000fca000f8e020c */
[----:B------:R-:W-:Y:S02]  /*20c0*/  ISETP.LT.U32.AND P5, PT, R11, UR12, PT ;  /* 0x0000000c0b007c0c */ /* 0x000fe4000bfa1070 */
[----:B------:R-:W-:Y:S02]  /*20d0*/  SHF.R.S64 R12, RZ, 0x1e, R25 ;  /* 0x0000001eff0c7819 */ /* 0x000fe40000001019 */
[----:B----4-:R-:W-:Y:S01]  /*20e0*/  ISETP.NE.AND P3, PT, R17, RZ, PT ;  /* 0x000000ff1100720c */ /* 0x010fe20003f65270 */
[----:B------:R-:W-:Y:S01]  /*20f0*/  VIADD R17, R6, 0xe0 ;  /* 0x000000e006117836 */ /* 0x000fe20000000000 */
[----:B------:R-:W-:Y:S02]  /*2100*/  P2R R32, PR, RZ, 0x10 ;  /* 0x00000010ff207803 */ /* 0x000fe40000000000 */
[----:B------:R-:W-:-:S05]  /*2110*/  P2R R20, PR, RZ, 0x8 ;  /* 0x00000008ff147803 */ /* 0x000fca0000000000 */
[----:B------:R-:W-:Y:S02]  /*2120*/  @!P5 IADD3 R11, PT, PT, R11, -UR12, RZ ;  /* 0x8000000c0b0bdc10 */ /* 0x000fe4000fffe0ff */
[----:B------:R-:W-:Y:S02]  /*2130*/  IADD3 R12, P3, PT, R12, UR48, RZ ;  /* 0x000000300c0c7c10 */ /* 0x000fe4000ff7e0ff */
[----:B------:R-:W-:Y:S02]  /*2140*/  ISETP.GE.U32.AND P4, PT, R11, UR12, PT ;  /* 0x0000000c0b007c0c */ /* 0x000fe4000bf86070 */
[----:B-----5:R-:W-:Y:S02]  /*2150*/  ISETP.NE.AND P6, PT, R27, RZ, PT ;  /* 0x000000ff1b00720c */ /* 0x020fe40003fc5270 */
[----:B------:R-:W-:Y:S02]  /*2160*/  LOP3.LUT R11, R8, UR61, RZ, 0x3c, !PT ;  /* 0x0000003d080b7c12 */ /* 0x000fe4000f8e3cff */
[----:B------:R-:W-:-:S02]  /*2170*/  IABS R27, R17 ;  /* 0x00000011001b7213 */ /* 0x000fc40000000000 */
[----:B------:R-:W-:Y:S02]  /*2180*/  LEA.HI.X.SX32 R13, R25, UR49, 0x2, P3 ;  /* 0x00000031190d7c11 */ /* 0x000fe400098f16ff */
[----:B------:R-:W-:Y:S01]  /*2190*/  ISETP.GE.AND P3, PT, R11, RZ, PT ;  /* 0x000000ff0b00720c */ /* 0x000fe20003f66270 */
[----:B------:R-:W-:-:S04]  /*21a0*/  IMAD.HI.U32 R11, R27, UR7, RZ ;  /* 0x000000071b0b7c27 */ /* 0x000fc8000f8e00ff */
[----:B------:R-:W-:-:S04]  /*21b0*/  IMAD.MOV R30, RZ, RZ, -R11 ;  /* 0x000000ffff1e7224 */ /* 0x000fc800078e0a0b */
[----:B------:R-:W-:Y:S01]  /*21c0*/  IMAD R27, R30, UR11, R27 ;  /* 0x0000000b1e1b7c24 */ /* 0x000fe2000f8e021b */
[----:B------:R-:W-:-:S04]  /*21d0*/  P2R R25, PR, RZ, 0x40 ;  /* 0x00000040ff197803 */ /* 0x000fc80000000000 */
[----:B------:R-:W-:Y:S01]  /*21e0*/  ISETP.LT.U32.AND P6, PT, R27, UR11, PT ;  /* 0x0000000b1b007c0c */ /* 0x000fe2000bfc1070 */
[----:B------:R-:W-:-:S12]  /*21f0*/  @!P5 VIADD R29, R29, 0x1 ;  /* 0x000000011d1dd836 */ /* 0x000fd80000000000 */
[----:B------:R-:W-:Y:S01]  /*2200*/  @!P6 IADD3 R27, PT, PT, R27, -UR11, RZ ;  /* 0x8000000b1b1bec10 */ /* 0x000fe2000fffe0ff */
[----:B------:R-:W-:-:S03]  /*2210*/  @!P6 VIADD R11, R11, 0x1 ;  /* 0x000000010b0be836 */ /* 0x000fc60000000000 */
[----:B------:R-:W-:Y:S02]  /*2220*/  ISETP.GE.U32.AND P6, PT, R27, UR11, PT ;  /* 0x0000000b1b007c0c */ /* 0x000fe4000bfc6070 */
[----:B------:R-:W-:Y:S01]  /*2230*/  LOP3.LUT R27, R17, UR59, RZ, 0x3c, !PT ;  /* 0x0000003b111b7c12 */ /* 0x000fe2000f8e3cff */
[----:B------:R-:W-:Y:S01]  /*2240*/  @P4 VIADD R29, R29, 0x1 ;  /* 0x000000011d1d4836 */ /* 0x000fe20000000000 */
[----:B------:R-:W-:Y:S02]  /*2250*/  PLOP3.LUT P5, PT, PT, PT, UP0, 0x40, 0x4 ;  /* 0x000000000004781c */ /* 0x000fe40003fae808 */
[----:B------:R-:W-:Y:S02]  /*2260*/  PLOP3.LUT P4, PT, PT, PT, UP2, 0x40, 0x4 ;  /* 0x000000000004781c */ /* 0x000fe40003f8e828 */
[----:B------:R-:W-:-:S05]  /*2270*/  SEL R28, R28, RZ, !P5 ;  /* 0x000000ff1c1c7207 */ /* 0x000fca0006800000 */
[----:B------:R-:W-:Y:S01]  /*2280*/  @P6 VIADD R11, R11, 0x1 ;  /* 0x000000010b0b6836 */ /* 0x000fe20000000000 */
[----:B------:R-:W-:Y:S02]  /*2290*/  ISETP.GE.AND P6, PT, R27, RZ, PT ;  /* 0x000000ff1b00720c */ /* 0x000fe40003fc6270 */
[----:B------:R-:W-:Y:S01]  /*22a0*/  @!P3 IADD3 R29, PT, PT, -R29, RZ, RZ ;  /* 0x000000ff1d1db210 */ /* 0x000fe20007ffe1ff */
[----:B------:R-:W-:Y:S01]  /*22b0*/  IMAD R28, R28, UR44, RZ ;  /* 0x0000002c1c1c7c24 */ /* 0x000fe2000f8e02ff */
[----:B------:R-:W-:Y:S02]  /*22c0*/  SEL R9, R9, RZ, !P4 ;  /* 0x000000ff09097207 */ /* 0x000fe40006000000 */
[----:B------:R-:W-:Y:S02]  /*22d0*/  SEL R29, R7, R29, !P2 ;  /* 0x0000001d071d7207 */ /* 0x000fe40005000000 */
[----:B------:R-:W-:Y:S01]  /*22e0*/  PLOP3.LUT P3, PT, PT, PT, UP1, 0x40, 0x4 ;  /* 0x000000000004781c */ /* 0x000fe20003f6e818 */
[----:B------:R-:W-:-:S03]  /*22f0*/  IMAD R28, R9, UR45, R28 ;  /* 0x0000002d091c7c24 */ /* 0x000fc6000f8e021c */
[----:B------:R-:W-:Y:S02]  /*2300*/  SEL R9, R29, RZ, !P3 ;  /* 0x000000ff1d097207 */ /* 0x000fe40005800000 */
[----:B------:R-:W-:-:S03]  /*2310*/  @!P6 IADD3 R11, PT, PT, -R11, RZ, RZ ;  /* 0x000000ff0b0be210 */ /* 0x000fc60007ffe1ff */
[----:B------:R-:W-:Y:S01]  /*2320*/  IMAD R9, R9, UR46, R28 ;  /* 0x0000002e09097c24 */ /* 0x000fe2000f8e021c */
        /* <DEDUP_REMOVED lines=11> */
[----:B------:R-:W-:Y:S01]  /*23e0*/  IMAD.MOV R29, RZ, RZ, -R29 ;  /* 0x000000ffff1d7224 */ /* 0x000fe200078e0a1d */
[----:B------:R-:W-:-:S03]  /*23f0*/  LOP3.LUT R27, R34, UR60, RZ, 0x3c, !PT ;  /* 0x0000003c221b7c12 */ /* 0x000fc6000f8e3cff */
[----:B------:R-:W-:-:S08]  /*2400*/  IMAD R8, R29, UR61, R8 ;  /* 0x0000003d1d087c24 */ /* 0x000fd0000f8e0208 */
        /* <DEDUP_REMOVED lines=116> */
[----:B------:R0:W4:Y:S01]  /*2b50*/  LDG.E R28, desc[UR14][R8.64] ;  /* 0x0000000e081c7981 */ /* 0x000122000c1e1900 */
        /* <DEDUP_REMOVED lines=54> */
[----:B------:R-:W-:Y:S01]  /*2ec0*/  ISETP.NE.AND P5, PT, R26, RZ, PT ;  /* 0x000000ff1a00720c */ /* 0x000fe20003fa5270 */
[----:B------:R-:W-:Y:S02]  /*2ed0*/  VIADD R26, R6, 0x140 ;  /* 0x00000140061a7836 */ /* 0x000fe40000000000 */
[----:B------:R-:W-:Y:S01]  /*2ee0*/  IMAD R13, R9, UR47, R8 ;  /* 0x0000002f090d7c24 */ /* 0x000fe2000f8e0208 */
[----:B------:R-:W-:Y:S02]  /*2ef0*/  SHF.R.S64 R8, RZ, 0x1e, R29 ;  /* 0x0000001eff087819 */ /* 0x000fe4000000101d */
[----:B------:R-:W-:Y:S02]  /*2f00*/  P2R R35, PR, RZ, 0x20 ;  /* 0x00000020ff237803 */ /* 0x000fe40000000000 */
[----:B------:R-:W-:-:S02]  /*2f10*/  IADD3 R8, P3, PT, R8, UR48, RZ ;  /* 0x0000003008087c10 */ /* 0x000fc4000ff7e0ff */
[----:B------:R-:W-:Y:S02]  /*2f20*/  ISETP.NE.AND P5, PT, R31, RZ, PT ;  /* 0x000000ff1f00720c */ /* 0x000fe40003fa5270 */
[----:B------:R-:W-:Y:S02]  /*2f30*/  IABS R31, R26 ;  /* 0x0000001a001f7213 */ /* 0x000fe40000000000 */
[----:B------:R-:W-:Y:S02]  /*2f40*/  LEA.HI.X.SX32 R9, R29, UR49, 0x2, P3 ;  /* 0x000000311d097c11 */ /* 0x000fe400098f16ff */
[----:B---3--:R-:W-:Y:S01]  /*2f50*/  ISETP.NE.AND P4, PT, R27, RZ, PT ;  /* 0x000000ff1b00720c */ /* 0x008fe20003f85270 */
[----:B------:R-:W-:Y:S02]  /*2f60*/  IMAD.HI.U32 R27, R31, UR7, RZ ;  /* 0x000000071f1b7c27 */ /* 0x000fe4000f8e00ff */
[----:B------:R0:W3:Y:S01]  /*2f70*/  LDG.E R29, desc[UR14][R8.64] ;  /* 0x0000000e081d7981 */ /* 0x0000e2000c1e1900 */
[----:B------:R-:W-:Y:S01]  /*2f80*/  IADD3 R12, P3, PT, R13, UR50, RZ ;  /* 0x000000320d0c7c10 */ /* 0x000fe2000ff7e0ff */
[----:B0-----:R-:W-:-:S04]  /*2f90*/  IMAD.MOV R8, RZ, RZ, -R27 ;  /* 0x000000ffff087224 */ /* 0x001fc800078e0a1b */
[----:B------:R-:W-:Y:S01]  /*2fa0*/  IMAD R8, R8, UR11, R31 ;  /* 0x0000000b08087c24 */ /* 0x000fe2000f8e021f */
[----:B------:R-:W-:-:S04]  /*2fb0*/  LEA.HI.X.SX32 R13, R13, UR51, 0x1, P3 ;  /* 0x000000330d0d7c11 */ /* 0x000fc800098f0eff */
[----:B------:R-:W-:Y:S01]  /*2fc0*/  ISETP.LT.U32.AND P3, PT, R8, UR11, PT ;  /* 0x0000000b08007c0c */ /* 0x000fe2000bf61070 */
[----:B------:R0:W3:-:S12]  /*2fd0*/  LDG.E.U8 R34, desc[UR14][R12.64] ;  /* 0x0000000e0c227981 */ /* 0x0000d8000c1e1100 */
        /* <DEDUP_REMOVED lines=56> */
[----:B------:R0:W3:Y:S01]  /*3360*/  LDG.E R31, desc[UR14][R8.64] ;  /* 0x0000000e081f7981 */ /* 0x0000e2000c1e1900 */
[----:B------:R-:W-:Y:S02]  /*3370*/  LEA.HI.X.SX32 R13, R13, UR51, 0x1, P3 ;  /* 0x000000330d0d7c11 */ /* 0x000fe400098f0eff */
[C---:B------:R-:W-:Y:S02]  /*3380*/  IADD3 R26, P3, PT, R15.reuse, UR50, RZ ;  /* 0x000000320f1a7c10 */ /* 0x040fe4000ff7e0ff */
[----:B------:R-:W-:Y:S01]  /*3390*/  ISETP.NE.AND P2, PT, R32, RZ, PT ;  /* 0x000000ff2000720c */ /* 0x000fe20003f45270 */
[----:B------:R1:W3:Y:S01]  /*33a0*/  LDG.E.U8 R12, desc[UR14][R12.64] ;  /* 0x0000000e0c0c7981 */ /* 0x0002e2000c1e1100 */
[----:B------:R-:W-:Y:S01]  /*33b0*/  LEA.HI.X.SX32 R27, R15, UR51, 0x1, P3 ;  /* 0x000000330f1b7c11 */ /* 0x000fe200098f0eff */
[----:B------:R-:W-:Y:S01]  /*33c0*/  VIADD R15, R6, 0x160 ;  /* 0x00000160060f7836 */ /* 0x000fe20000000000 */
[----:B-----5:R-:W-:Y:S02]  /*33d0*/  ISETP.NE.AND P3, PT, R30, RZ, PT ;  /* 0x000000ff1e00720c */ /* 0x020fe40003f65270 */
[----:B------:R-:W-:Y:S01]  /*33e0*/  IABS R32, UR59 ;  /* 0x0000003b00207c13 */ /* 0x000fe20008000000 */
[----:B------:R5:W4:Y:S01]  /*33f0*/  LDG.E.U8 R26, desc[UR14][R26.64] ;  /* 0x0000000e1a1a7981 */ /* 0x000b22000c1e1100 */
[----:B0-----:R-:W-:-:S05]  /*3400*/  IABS R9, R15 ;  /* 0x0000000f00097213 */ /* 0x001fca0000000000 */
[----:B------:R-:W-:-:S05]  /*3410*/  IMAD.HI.U32 R8, R9, UR7, RZ ;  /* 0x0000000709087c27 */ /* 0x000fca000f8e00ff */
[----:B------:R-:W-:-:S05]  /*3420*/  IADD3 R30, PT, PT, -R8, RZ, RZ ;  /* 0x000000ff081e7210 */ /* 0x000fca0007ffe1ff */
[----:B------:R-:W-:-:S05]  /*3430*/  IMAD R9, R32, R30, R9 ;  /* 0x0000001e20097224 */ /* 0x000fca00078e0209 */
[----:B------:R-:W-:-:S13]  /*3440*/  ISETP.GT.U32.AND P6, PT, R32, R9, PT ;  /* 0x000000092000720c */ /* 0x000fda0003fc4070 */
[----:B------:R-:W-:Y:S02]  /*3450*/  @!P6 IMAD.IADD R9, R9, 0x1, -R32 ;  /* 0x000000010909e824 */ /* 0x000fe400078e0a20 */
[----:B------:R-:W-:-:S03]  /*3460*/  @!P6 VIADD R8, R8, 0x1 ;  /* 0x000000010808e836 */ /* 0x000fc60000000000 */
[----:B------:R-:W-:Y:S02]  /*3470*/  ISETP.GE.U32.AND P6, PT, R9, R32, PT ;  /* 0x000000200900720c */ /* 0x000fe40003fc6070 */
        /* <DEDUP_REMOVED lines=18> */
[----:B------:R-:W-:Y:S02]  /*35a0*/  R2UR UR6, R18 ;  /* 0x00000000120672ca */ /* 0x000fe400000e0000 */
[----:B------:R-:W-:-:S09]  /*35b0*/  R2UR UR7, R19 ;  /* 0x00000000130772ca */ /* 0x000fd200000e0000 */
[----:B------:R-:W-:-:S05]  /*35c0*/  @!P6 IMAD.MOV R8, RZ, RZ, -R8 ;  /* 0x000000ffff08e224 */ /* 0x000fca00078e0a08 */
[----:B-1----:R-:W-:Y:S02]  /*35d0*/  SEL R13, R16, R8, !P0 ;  /* 0x00000008100d7207 */ /* 0x002fe40004000000 */
[----:B------:R-:W-:-:S04]  /*35e0*/  SHF.R.S64 R8, RZ, 0x1e, R6 ;  /* 0x0000001eff087819 */ /* 0x000fc80000001006 */
[----:B------:R-:W-:-:S04]  /*35f0*/  IADD3 R8, P6, PT, R8, UR48, RZ ;  /* 0x0000003008087c10 */ /* 0x000fc8000ffde0ff */
[----:B------:R-:W-:-:S05]  /*3600*/  LEA.HI.X.SX32 R9, R6, UR49, 0x2, P6 ;  /* 0x0000003106097c11 */ /* 0x000fca000b0f16ff */
[----:B------:R-:W3:Y:S01]  /*3610*/  LDG.E R8, desc[UR6][R8.64] ;  /* 0x0000000608087981 */ /* 0x000ee2000c1e1900 */
[----:B-----5:R-:W-:-:S04]  /*3620*/  IMAD.MOV R27, RZ, RZ, -R13 ;  /* 0x000000ffff1b7224 */ /* 0x020fc800078e0a0d */
[----:B------:R-:W-:-:S05]  /*3630*/  IMAD R27, R27, UR60, R32 ;  /* 0x0000003c1b1b7c24 */ /* 0x000fca000f8e0220 */
[----:B------:R-:W-:-:S05]  /*3640*/  IABS R16, R27 ;  /* 0x0000001b00107213 */ /* 0x000fca0000000000 */
[----:B------:R-:W-:Y:S01]  /*3650*/  IMAD.HI.U32 R6, R16, UR5, RZ ;  /* 0x0000000510067c27 */ /* 0x000fe2000f8e00ff */
[----:B--2---:R-:W-:-:S04]  /*3660*/  ISETP.NE.AND P1, PT, R33, RZ, PT ;  /* 0x000000ff2100720c */ /* 0x004fc80003f25270 */
[----:B------:R-:W-:-:S05]  /*3670*/  IADD3 R33, PT, PT, -R6, RZ, RZ ;  /* 0x000000ff06217210 */ /* 0x000fca0007ffe1ff */
[----:B------:R-:W-:-:S05]  /*3680*/  IMAD R16, R33, UR12, R16 ;  /* 0x0000000c21107c24 */ /* 0x000fca000f8e0210 */
[----:B------:R-:W-:-:S13]  /*3690*/  ISETP.LT.U32.AND P6, PT, R16, UR12, PT ;  /* 0x0000000c10007c0c */ /* 0x000fda000bfc1070 */
[----:B------:R-:W-:Y:S02]  /*36a0*/  @!P6 VIADD R16, R16, -UR12 ;  /* 0x8000000c1010ec36 */ /* 0x000fe40008000000 */
[----:B------:R-:W-:-:S03]  /*36b0*/  @!P6 VIADD R6, R6, 0x1 ;  /* 0x000000010606e836 */ /* 0x000fc60000000000 */
[----:B------:R-:W-:Y:S02]  /*36c0*/  ISETP.GE.U32.AND P6, PT, R16, UR12, PT ;  /* 0x0000000c10007c0c */ /* 0x000fe4000bfc6070 */
[----:B------:R-:W-:Y:S01]  /*36d0*/  LOP3.LUT R16, R27, UR61, RZ, 0x3c, !PT ;  /* 0x0000003d1b107c12 */ /* 0x000fe2000f8e3cff */
[----:B------:R-:W-:-:S10]  /*36e0*/  FMUL R3, R3, UR4 ;  /* 0x0000000403037c20 */ /* 0x000fd40008400000 */
[----:B------:R-:W-:Y:S02]  /*36f0*/  @P6 IADD3 R6, PT, PT, R6, 0x1, RZ ;  /* 0x0000000106066810 */ /* 0x000fe40007ffe0ff */
[----:B------:R-:W-:-:S03]  /*3700*/  ISETP.GE.AND P6, PT, R16, RZ, PT ;  /* 0x000000ff1000720c */ /* 0x000fc60003fc6270 */
[----:B------:R-:W-:Y:S01]  /*3710*/  IMAD.MOV.U32 R30, RZ, RZ, R6 ;  /* 0x000000ffff1e7224 */ /* 0x000fe200078e0006 */
[----:B------:R-:W-:Y:S02]  /*3720*/  FSEL R16, R3, R10, P2 ;  /* 0x0000000a03107208 */ /* 0x000fe40001000000 */
[----:B------:R-:W-:-:S07]  /*3730*/  ISETP.NE.AND P2, PT, RZ, UR61, PT ;  /* 0x0000003dff007c0c */ /* 0x000fce000bf45270 */
[----:B------:R-:W-:-:S05]  /*3740*/  @!P6 IMAD.MOV R30, RZ, RZ, -R30 ;  /* 0x000000ffff1ee224 */ /* 0x000fca00078e0a1e */
[----:B------:R-:W-:Y:S02]  /*3750*/  SEL R7, R7, R30, !P2 ;  /* 0x0000001e07077207 */ /* 0x000fe40005000000 */
[----:B------:R-:W-:-:S04]  /*3760*/  PLOP3.LUT P2, PT, PT, PT, UP0, 0x40, 0x4 ;  /* 0x000000000004781c */ /* 0x000fc80003f4e808 */
[----:B------:R-:W-:Y:S02]  /*3770*/  SEL R14, R14, RZ, !P2 ;  /* 0x000000ff0e0e7207 */ /* 0x000fe40005000000 */
[----:B------:R-:W-:Y:S01]  /*3780*/  PLOP3.LUT P2, PT, PT, PT, UP2, 0x40, 0x4 ;  /* 0x000000000004781c */ /* 0x000fe20003f4e828 */
[----:B------:R-:W-:Y:S01]  /*3790*/  FMUL R3, R0, UR4 ;  /* 0x0000000400037c20 */ /* 0x000fe20008400000 */
[----:B------:R-:W-:Y:S02]  /*37a0*/  IADD3 R0, PT, PT, -R7, RZ, RZ ;  /* 0x000000ff07007210 */ /* 0x000fe40007ffe1ff */
[----:B------:R-:W-:Y:S02]  /*37b0*/  SEL R13, R13, RZ, !P2 ;  /* 0x000000ff0d0d7207 */ /* 0x000fe40005000000 */
[----:B------:R-:W-:Y:S01]  /*37c0*/  PLOP3.LUT P2, PT, PT, PT, UP1, 0x40, 0x4 ;  /* 0x000000000004781c */ /* 0x000fe20003f4e818 */
[----:B------:R-:W-:Y:S01]  /*37d0*/  IMAD R14, R14, UR44, RZ ;  /* 0x0000002c0e0e7c24 */ /* 0x000fe2000f8e02ff */
[----:B------:R-:W-:Y:S01]  /*37e0*/  ISETP.NE.AND P6, PT, R20, RZ, PT ;  /* 0x000000ff1400720c */ /* 0x000fe20003fc5270 */
[----:B------:R-:W-:Y:S01]  /*37f0*/  IMAD R27, R0, UR61, R27 ;  /* 0x0000003d001b7c24 */ /* 0x000fe2000f8e021b */
[----:B------:R-:W-:Y:S01]  /*3800*/  SEL R7, R7, RZ, !P2 ;  /* 0x000000ff07077207 */ /* 0x000fe20005000000 */
[----:B------:R-:W-:Y:S01]  /*3810*/  IMAD R14, R13, UR45, R14 ;  /* 0x0000002d0d0e7c24 */ /* 0x000fe2000f8e020e */
[----:B------:R-:W-:-:S02]  /*3820*/  PLOP3.LUT P2, PT, PT, PT, UP3, 0x40, 0x4 ;  /* 0x000000000004781c */ /* 0x000fc40003f4e838 */
[----:B------:R-:W-:Y:S01]  /*3830*/  FSEL R6, R3, R10, P6 ;  /* 0x0000000a03067208 */ /* 0x000fe20003000000 */
[----:B------:R-:W-:Y:S01]  /*3840*/  IMAD R14, R7, UR46, R14 ;  /* 0x0000002e070e7c24 */ /* 0x000fe2000f8e020e */
[----:B------:R-:W-:Y:S02]  /*3850*/  SEL R27, R27, RZ, !P2 ;  /* 0x000000ff1b1b7207 */ /* 0x000fe40005000000 */
[----:B------:R-:W-:-:S03]  /*3860*/  SHF.R.S64 R0, RZ, 0x1e, R15 ;  /* 0x0000001eff007819 */ /* 0x000fc6000000100f */
[----:B------:R-:W-:Y:S01]  /*3870*/  IMAD R27, R27, UR47, R14 ;  /* 0x0000002f1b1b7c24 */ /* 0x000fe2000f8e020e */
[----:B----4-:R-:W-:Y:S01]  /*3880*/  ISETP.NE.AND P2, PT, R26, RZ, PT ;  /* 0x000000ff1a00720c */ /* 0x010fe20003f45270 */
[----:B---3--:R-:W-:-:S05]  /*3890*/  FMUL R3, R8, UR4 ;  /* 0x0000000408037c20 */ /* 0x008fca0008400000 */
[----:B------:R-:W-:Y:S02]  /*38a0*/  FSEL R26, R3, R10, P2 ;  /* 0x0000000a031a7208 */ /* 0x000fe40001000000 */
[----:B------:R-:W-:-:S04]  /*38b0*/  IADD3 R14, P2, PT, R0, UR48, RZ ;  /* 0x00000030000e7c10 */ /* 0x000fc8000ff5e0ff */
[----:B------:R-:W-:Y:S02]  /*38c0*/  LEA.HI.X.SX32 R15, R15, UR49, 0x2, P2 ;  /* 0x000000310f0f7c11 */ /* 0x000fe400090f16ff */
[----:B------:R-:W-:-:S03]  /*38d0*/  IADD3 R32, P2, PT, R27, UR50, RZ ;  /* 0x000000321b207c10 */ /* 0x000fc6000ff5e0ff */
[----:B------:R-:W2:Y:S01]  /*38e0*/  LDG.E R14, desc[UR6][R14.64] ;  /* 0x000000060e0e7981 */ /* 0x000ea2000c1e1900 */
[----:B------:R-:W-:-:S05]  /*38f0*/  LEA.HI.X.SX32 R33, R27, UR51, 0x1, P2 ;  /* 0x000000331b217c11 */ /* 0x000fca00090f0eff */
[----:B------:R-:W3:Y:S01]  /*3900*/  LDG.E.U8 R32, desc[UR6][R32.64] ;  /* 0x0000000620207981 */ /* 0x000ee2000c1e1100 */
[----:B------:R-:W-:Y:S01]  /*3910*/  FMUL R5, R5, UR4 ;  /* 0x0000000405057c20 */ /* 0x000fe20008400000 */
[----:B------:R-:W-:-:S04]  /*3920*/  FMNMX R3, R26, -INF , !PT ;  /* 0xff8000001a037809 */ /* 0x000fc80007800000 */
[----:B------:R-:W-:-:S04]  /*3930*/  FSEL R20, R5, R10, P5 ;  /* 0x0000000a05147208 */ /* 0x000fc80002800000 */
        /* <DEDUP_REMOVED lines=23> */
[----:B------:R-:W-:Y:S02]  /*3ab0*/  FMNMX R7, R7, R30, !PT ;  /* 0x0000001e07077209 */ /* 0x000fe40007800000 */
[-C--:B------:R-:W-:Y:S02]  /*3ac0*/  FSEL R28, R31, R10.reuse, P2 ;  /* 0x0000000a1f1c7208 */ /* 0x080fe40001000000 */
[----:B---3--:R-:W-:Y:S02]  /*3ad0*/  ISETP.NE.AND P3, PT, R32, RZ, PT ;  /* 0x000000ff2000720c */ /* 0x008fe40003f65270 */
[----:B------:R-:W-:-:S04]  /*3ae0*/  FSEL R32, R29, R10, P0 ;  /* 0x0000000a1d207208 */ /* 0x000fc80000000000 */
[----:B------:R-:W-:-:S04]  /*3af0*/  FMNMX R7, R7, R32, !PT ;  /* 0x0000002007077209 */ /* 0x000fc80007800000 */
[----:B------:R-:W-:-:S03]  /*3b00*/  FMNMX R7, R7, R28, !PT ;  /* 0x0000001c07077209 */ /* 0x000fc60007800000 */
[----:B--2---:R-:W-:Y:S01]  /*3b10*/  @P3 FMUL R10, R14, UR4 ;  /* 0x000000040e0a3c20 */ /* 0x004fe20008400000 */
[----:B------:R-:W-:-:S04]  /*3b20*/  UMOV UR4, 0xffffffff ;  /* 0xffffffff00047882 */ /* 0x000fc80000000000 */
[----:B------:R-:W-:Y:S01]  /*3b30*/  FMNMX R13, R7, R10, !PT ;  /* 0x0000000a070d7209 */ /* 0x000fe20007800000 */
[----:B------:R-:W-:Y:S06]  /*3b40*/  BRA.DIV UR4, `(.L_x_4440) ;  /* 0x0000001604cc7947 */ /* 0x000fec000b800000 */
[----:B------:R-:W0:Y:S01]  /*3b50*/  SHFL.BFLY PT, R14, R13, 0x10, 0x1f ;  /* 0x0e001f000d0e7f89 */ /* 0x000e2200000e0000 */
[----:B------:R-:W-:Y:S02]  /*3b60*/  IMAD.MOV.U32 R7, RZ, RZ, 0x3bbb989d ;  /* 0x3bbb989dff077424 */ /* 0x000fe400078e00ff */
        /* <DEDUP_REMOVED lines=16> */
[----:B------:R-:W-:Y:S01]  /*3c70*/  FFMA.SAT R14, R6, R7, 0.5 ;  /* 0x3f000000060e7423 */ /* 0x000fe20000002007 */
        /* <DEDUP_REMOVED lines=11> */
[----:B------:R-:W-:Y:S01]  /*3d30*/  FADD R10, R10, -R5 ;  /* 0x800000050a0a7221 */ /* 0x000fe20000000000 */
[----:B------:R-:W-:Y:S01]  /*3d40*/  FFMA.SAT R12, R16, R7, 0.5 ;  /* 0x3f000000100c7423 */ /* 0x000fe20000002007 */
[----:B------:R-:W-:Y:S01]  /*3d50*/  FFMA R26, R26, 1.925963033500011079e-08, R3 ;  /* 0x32a570601a1a7823 */ /* 0x000fe20000000003 */
[----:B------:R-:W-:Y:S01]  /*3d60*/  FADD R3, R2, -12583039 ;  /* 0xcb40007f02037421 */ /* 0x000fe20000000000 */
[----:B------:R-:W-:Y:S01]  /*3d70*/  SHF.L.U32 R0, R0, 0x17, RZ ;  /* 0x0000001700007819 */ /* 0x000fe200000006ff */
[----:B------:R-:W-:Y:S01]  /*3d80*/  FFMA.RM R11, R12, R9, 12582913 ;  /* 0x4b4000010c0b7423 */ /* 0x000fe20000004009 */
[----:B------:R-:W-:Y:S01]  /*3d90*/  FFMA.SAT R12, R36, R7, 0.5 ;  /* 0x3f000000240c7423 */ /* 0x000fe20000002007 */
[----:B------:R-:W-:Y:S01]  /*3da0*/  FFMA R5, R20, 1.4426950216293334961, -R3 ;  /* 0x3fb8aa3b14057823 */ /* 0x000fe20000000803 */
[----:B------:R-:W-:-:S02]  /*3db0*/  FFMA.RM R3, R14, R9, 12582913 ;  /* 0x4b4000010e037423 */ /* 0x000fc40000004009 */
[----:B------:R-:W-:Y:S01]  /*3dc0*/  FFMA.RM R12, R12, R9, 12582913 ;  /* 0x4b4000010c0c7423 */ /* 0x000fe20000004009 */
[----:B------:R-:W-:Y:S01]  /*3dd0*/  FFMA R20, R20, 1.925963033500011079e-08, R5 ;  /* 0x32a5706014147823 */ /* 0x000fe20000000005 */
[----:B------:R-:W-:Y:S01]  /*3de0*/  FADD R13, R3, -12583039 ;  /* 0xcb40007f030d7421 */ /* 0x000fe20000000000 */
[----:B------:R-:W-:Y:S01]  /*3df0*/  FADD R5, R11, -12583039 ;  /* 0xcb40007f0b057421 */ /* 0x000fe20000000000 */
[----:B------:R-:W-:Y:S01]  /*3e00*/  FADD R17, R12, -12583039 ;  /* 0xcb40007f0c117421 */ /* 0x000fe20000000000 */
[----:B------:R-:W-:Y:S01]  /*3e10*/  SHF.L.U32 R3, R3, 0x17, RZ ;  /* 0x0000001703037819 */ /* 0x000fe200000006ff */
[----:B------:R-:W-:Y:S01]  /*3e20*/  FFMA R13, R6, 1.4426950216293334961, -R13 ;  /* 0x3fb8aa3b060d7823 */ /* 0x000fe2000000080d */
[----:B------:R-:W-:Y:S01]  /*3e30*/  FFMA R5, R16, 1.4426950216293334961, -R5 ;  /* 0x3fb8aa3b10057823 */ /* 0x000fe20000000805 */
[----:B------:R-:W-:Y:S02]  /*3e40*/  FFMA R17, R36, 1.4426950216293334961, -R17 ;  /* 0x3fb8aa3b24117823 */ /* 0x000fe40000000811 */
[----:B------:R-:W-:Y:S01]  /*3e50*/  FFMA R15, R6, 1.925963033500011079e-08, R13 ;  /* 0x32a57060060f7823 */ /* 0x000fe2000000000d */
[----:B------:R-:W-:Y:S01]  /*3e60*/  FFMA.SAT R6, R4, R7, 0.5 ;  /* 0x3f00000004067423 */ /* 0x000fe20000002007 */
[----:B------:R-:W-:Y:S01]  /*3e70*/  FFMA R16, R16, 1.925963033500011079e-08, R5 ;  /* 0x32a5706010107823 */ /* 0x000fe20000000005 */
[----:B------:R-:W-:Y:S01]  /*3e80*/  FFMA R36, R36, 1.925963033500011079e-08, R17 ;  /* 0x32a5706024247823 */ /* 0x000fe20000000011 */
[----:B------:R-:W0:Y:S01]  /*3e90*/  MUFU.EX2 R5, R26 ;  /* 0x0000001a00057308 */ /* 0x000e220000000800 */
[----:B------:R-:W-:-:S04]  /*3ea0*/  FFMA.RM R6, R6, R9, 12582913 ;  /* 0x4b40000106067423 */ /* 0x000fc80000004009 */
[----:B------:R-:W-:-:S03]  /*3eb0*/  FADD R13, R6, -12583039 ;  /* 0xcb40007f060d7421 */ /* 0x000fc60000000000 */
[----:B------:R1:W-:Y:S01]  /*3ec0*/  MUFU.EX2 R17, R16 ;  /* 0x0000001000117308 */ /* 0x0003e20000000800 */
[----:B------:R-:W-:-:S04]  /*3ed0*/  FFMA R13, R4, 1.4426950216293334961, -R13 ;  /* 0x3fb8aa3b040d7823 */ /* 0x000fc8000000080d */
[----:B------:R-:W-:-:S03]  /*3ee0*/  FFMA R14, R4, 1.925963033500011079e-08, R13 ;  /* 0x32a57060040e7823 */ /* 0x000fc6000000000d */
[----:B------:R2:W3:Y:S01]  /*3ef0*/  MUFU.EX2 R13, R20 ;  /* 0x00000014000d7308 */ /* 0x0004e20000000800 */
[----:B0-----:R-:W-:Y:S01]  /*3f00*/  FMUL R5, R0, R5 ;  /* 0x0000000500057220 */ /* 0x001fe20000400000 */
[----:B------:R-:W-:Y:S02]  /*3f10*/  IMAD.SHL.U32 R0, R2, 0x800000, RZ ;  /* 0x0080000002007824 */ /* 0x000fe400078e00ff */
[-C--:B------:R-:W-:Y:S01]  /*3f20*/  FFMA.SAT R2, R34, R7.reuse, 0.5 ;  /* 0x3f00000022027423 */ /* 0x080fe20000002007 */
[----:B-1----:R-:W-:-:S03]  /*3f30*/  FFMA.SAT R16, R32, R7, 0.5 ;  /* 0x3f00000020107423 */ /* 0x002fc60000002007 */
[----:B------:R-:W0:Y:S01]  /*3f40*/  MUFU.EX2 R4, R15 ;  /* 0x0000000f00047308 */ /* 0x000e220000000800 */
[----:B--2---:R-:W-:Y:S01]  /*3f50*/  FFMA.SAT R20, R8, R7, 0.5 ;  /* 0x3f00000008147423 */ /* 0x004fe20000002007 */
[----:B---3--:R-:W-:Y:S01]  /*3f60*/  FMUL R0, R0, R13 ;  /* 0x0000000d00007220 */ /* 0x008fe20000400000 */
[-C--:B------:R-:W-:Y:S01]  /*3f70*/  FFMA.RM R13, R2, R9.reuse, 12582913 ;  /* 0x4b400001020d7423 */ /* 0x080fe20000004009 */
[----:B------:R-:W-:Y:S02]  /*3f80*/  IMAD.SHL.U32 R2, R11, 0x800000, RZ ;  /* 0x008000000b027824 */ /* 0x000fe400078e00ff */
[----:B------:R-:W-:Y:S01]  /*3f90*/  FFMA.RM R11, R20, R9, 12582913 ;  /* 0x4b400001140b7423 */ /* 0x000fe20000004009 */
[----:B------:R-:W-:Y:S01]  /*3fa0*/  FADD R25, R13, -12583039 ;  /* 0xcb40007f0d197421 */ /* 0x000fe20000000000 */
[----:B------:R-:W-:Y:S02]  /*3fb0*/  FMUL R2, R2, R17 ;  /* 0x0000001102027220 */ /* 0x000fe40000400000 */
[----:B------:R-:W-:Y:S01]  /*3fc0*/  FADD R17, R11, -12583039 ;  /* 0xcb40007f0b117421 */ /* 0x000fe20000000000 */
[----:B0-----:R-:W-:Y:S01]  /*3fd0*/  FMUL R3, R3, R4 ;  /* 0x0000000403037220 */ /* 0x001fe20000400000 */
[----:B------:R-:W-:Y:S01]  /*3fe0*/  FFMA R25, R34, 1.4426950216293334961, -R25 ;  /* 0x3fb8aa3b22197823 */ /* 0x000fe20000000819 */
[----:B------:R-:W-:-:S02]  /*3ff0*/  IMAD.SHL.U32 R4, R6, 0x800000, RZ ;  /* 0x0080000006047824 */ /* 0x000fc400078e00ff */
[----:B------:R-:W-:Y:S01]  /*4000*/  FFMA R17, R8, 1.4426950216293334961, -R17 ;  /* 0x3fb8aa3b08117823 */ /* 0x000fe20000000811 */
[----:B------:R-:W-:Y:S02]  /*4010*/  IMAD.SHL.U32 R6, R12, 0x800000, RZ ;  /* 0x008000000c067824 */ /* 0x000fe400078e00ff */
[----:B------:R-:W-:Y:S01]  /*4020*/  FFMA R34, R34, 1.925963033500011079e-08, R25 ;  /* 0x32a5706022227823 */ /* 0x000fe20000000019 */
[----:B------:R-:W-:Y:S02]  /*4030*/  IMAD.SHL.U32 R11, R11, 0x800000, RZ ;  /* 0x008000000b0b7824 */ /* 0x000fe400078e00ff */
[----:B------:R-:W-:Y:S01]  /*4040*/  FFMA R17, R8, 1.925963033500011079e-08, R17 ;  /* 0x32a5706008117823 */ /* 0x000fe20000000011 */
[----:B------:R-:W-:Y:S01]  /*4050*/  FFMA.SAT R8, R30, R7, 0.5 ;  /* 0x3f0000001e087423 */ /* 0x000fe20000002007 */
[----:B------:R0:W1:Y:S03]  /*4060*/  MUFU.EX2 R25, R14 ;  /* 0x0000000e00197308 */ /* 0x0000660000000800 */
[----:B------:R-:W-:-:S04]  /*4070*/  FFMA.RM R8, R8, R9, 12582913 ;  /* 0x4b40000108087423 */ /* 0x000fc80000004009 */
[----:B------:R-:W-:Y:S01]  /*4080*/  FADD R15, R8, -12583039 ;  /* 0xcb40007f080f7421 */ /* 0x000fe20000000000 */
[----:B------:R-:W-:Y:S01]  /*4090*/  MUFU.EX2 R34, R34 ;  /* 0x0000002200227308 */ /* 0x000fe20000000800 */
[----:B0-----:R-:W-:Y:S02]  /*40a0*/  FFMA.SAT R14, R10, R7, 0.5 ;  /* 0x3f0000000a0e7423 */ /* 0x001fe40000002007 */
[----:B------:R-:W-:Y:S02]  /*40b0*/  FFMA R15, R30, 1.4426950216293334961, -R15 ;  /* 0x3fb8aa3b1e0f7823 */ /* 0x000fe4000000080f */
[-C--:B------:R-:W-:Y:S02]  /*40c0*/  FFMA.RM R14, R14, R9.reuse, 12582913 ;  /* 0x4b4000010e0e7423 */ /* 0x080fe40000004009 */
[----:B------:R-:W-:Y:S01]  /*40d0*/  FFMA R30, R30, 1.925963033500011079e-08, R15 ;  /* 0x32a570601e1e7823 */ /* 0x000fe2000000000f */
[----:B------:R-:W-:Y:S01]  /*40e0*/  FFMA.RM R15, R16, R9, 12582913 ;  /* 0x4b400001100f7423 */ /* 0x000fe20000004009 */
[----:B------:R-:W-:Y:S01]  /*40f0*/  FFMA.SAT R16, R28, R7, 0.5 ;  /* 0x3f0000001c107423 */ /* 0x000fe20000002007 */
[----:B-1----:R-:W-:Y:S01]  /*4100*/  FMUL R4, R4, R25 ;  /* 0x0000001904047220 */ /* 0x002fe20000400000 */
[----:B------:R-:W0:Y:S01]  /*4110*/  MUFU.EX2 R7, R36 ;  /* 0x0000002400077308 */ /* 0x000e220000000800 */
[----:B------:R-:W-:Y:S01]  /*4120*/  FADD R25, R15, -12583039 ;  /* 0xcb40007f0f197421 */ /* 0x000fe20000000000 */
[----:B------:R-:W-:-:S03]  /*4130*/  FFMA.RM R16, R16, R9, 12582913 ;  /* 0x4b40000110107423 */ /* 0x000fc60000004009 */
[----:B------:R-:W-:Y:S01]  /*4140*/  FFMA R25, R32, 1.4426950216293334961, -R25 ;  /* 0x3fb8aa3b20197823 */ /* 0x000fe20000000819 */
[C---:B------:R-:W-:Y:S01]  /*4150*/  FADD R9, R16.reuse, -12583039 ;  /* 0xcb40007f10097421 */ /* 0x040fe20000000000 */
[----:B------:R-:W-:Y:S01]  /*4160*/  IMAD.SHL.U32 R16, R16, 0x800000, RZ ;  /* 0x0080000010107824 */ /* 0x000fe200078e00ff */
[----:B------:R-:W1:Y:S01]  /*4170*/  MUFU.EX2 R20, R17 ;  /* 0x0000001100147308 */ /* 0x000e620000000800 */
[----:B------:R-:W-:Y:S01]  /*4180*/  FFMA R25, R32, 1.925963033500011079e-08, R25 ;  /* 0x32a5706020197823 */ /* 0x000fe20000000019 */
[----:B------:R-:W-:-:S04]  /*4190*/  FFMA R9, R28, 1.4426950216293334961, -R9 ;  /* 0x3fb8aa3b1c097823 */ /* 0x000fc80000000809 */
[----:B------:R-:W-:Y:S01]  /*41a0*/  FFMA R28, R28, 1.925963033500011079e-08, R9 ;  /* 0x32a570601c1c7823 */ /* 0x000fe20000000009 */
[----:B------:R-:W-:Y:S01]  /*41b0*/  FADD R9, R14, -12583039 ;  /* 0xcb40007f0e097421 */ /* 0x000fe20000000000 */
[----:B------:R-:W2:Y:S01]  /*41c0*/  MUFU.EX2 R30, R30 ;  /* 0x0000001e001e7308 */ /* 0x000ea20000000800 */
[----:B0-----:R-:W-:Y:S01]  /*41d0*/  FMUL R6, R6, R7 ;  /* 0x0000000706067220 */ /* 0x001fe20000400000 */
[----:B------:R-:W-:Y:S01]  /*41e0*/  FADD R7, RZ, R5 ;  /* 0x00000005ff077221 */ /* 0x000fe20000000000 */
[----:B------:R-:W-:Y:S01]  /*41f0*/  FFMA R9, R10, 1.4426950216293334961, -R9 ;  /* 0x3fb8aa3b0a097823 */ /* 0x000fe20000000809 */
[----:B------:R-:W-:Y:S02]  /*4200*/  IMAD.SHL.U32 R14, R14, 0x800000, RZ ;  /* 0x008000000e0e7824 */ /* 0x000fe400078e00ff */
[----:B------:R-:W-:Y:S01]  /*4210*/  FADD R7, R7, R0 ;  /* 0x0000000007077221 */ /* 0x000fe20000000000 */
[----:B------:R-:W-:Y:S01]  /*4220*/  FFMA R26, R10, 1.925963033500011079e-08, R9 ;  /* 0x32a570600a1a7823 */ /* 0x000fe20000000009 */
[----:B------:R-:W0:Y:S02]  /*4230*/  MUFU.EX2 R25, R25 ;  /* 0x0000001900197308 */ /* 0x000e240000000800 */
[----:B------:R-:W-:Y:S01]  /*4240*/  FADD R10, R7, R2 ;  /* 0x00000002070a7221 */ /* 0x000fe20000000000 */
[----:B------:R-:W-:-:S03]  /*4250*/  SHF.L.U32 R7, R13, 0x17, RZ ;  /* 0x000000170d077819 */ /* 0x000fc600000006ff */
[----:B------:R-:W-:Y:S02]  /*4260*/  FADD R9, R10, R3 ;  /* 0x000000030a097221 */ /* 0x000fe40000000000 */
[----:B------:R-:W3:Y:S01]  /*4270*/  MUFU.EX2 R17, R28 ;  /* 0x0000001c00117308 */ /* 0x000ee20000000800 */
[----:B------:R-:W-:Y:S01]  /*4280*/  FMUL R7, R7, R34 ;  /* 0x0000002207077220 */ /* 0x000fe20000400000 */
[----:B------:R-:W-:-:S04]  /*4290*/  FADD R9, R9, R4 ;  /* 0x0000000409097221 */ /* 0x000fc80000000000 */
[----:B------:R-:W-:Y:S01]  /*42a0*/  FADD R10, R9, R6 ;  /* 0x00000006090a7221 */ /* 0x000fe20000000000 */
[----:B------:R-:W-:Y:S01]  /*42b0*/  IMAD.SHL.U32 R9, R8, 0x800000, RZ ;  /* 0x0080000008097824 */ /* 0x000fe200078e00ff */
[----:B------:R-:W4:Y:S01]  /*42c0*/  MUFU.EX2 R13, R26 ;  /* 0x0000001a000d7308 */ /* 0x000f220000000800 */
[----:B-1----:R-:W-:Y:S01]  /*42d0*/  FMUL R8, R11, R20 ;  /* 0x000000140b087220 */ /* 0x002fe20000400000 */
[----:B------:R-:W-:Y:S01]  /*42e0*/  FADD R11, R10, R7 ;  /* 0x000000070a0b7221 */ /* 0x000fe20000000000 */
[----:B------:R-:W-:Y:S01]  /*42f0*/  SHF.L.U32 R10, R15, 0x17, RZ ;  /* 0x000000170f0a7819 */ /* 0x000fe200000006ff */
[----:B--2---:R-:W-:Y:S02]  /*4300*/  FMUL R9, R9, R30 ;  /* 0x0000001e09097220 */ /* 0x004fe40000400000 */
[----:B------:R-:W-:Y:S02]  /*4310*/  FADD R12, R11, R8 ;  /* 0x000000080b0c7221 */ /* 0x000fe40000000000 */
[----:B0-----:R-:W-:Y:S01]  /*4320*/  FMUL R10, R10, R25 ;  /* 0x000000190a0a7220 */ /* 0x001fe20000400000 */
[----:B---3--:R-:W-:Y:S01]  /*4330*/  FMUL R17, R16, R17 ;  /* 0x0000001110117220 */ /* 0x008fe20000400000 */
[----:B------:R-:W-:-:S04]  /*4340*/  FADD R11, R12, R9 ;  /* 0x000000090c0b7221 */ /* 0x000fc80000000000 */
[----:B------:R-:W-:Y:S01]  /*4350*/  FADD R12, R11, R10 ;  /* 0x0000000a0b0c7221 */ /* 0x000fe20000000000 */
[----:B----4-:R-:W-:-:S03]  /*4360*/  FMUL R16, R14, R13 ;  /* 0x0000000d0e107220 */ /* 0x010fc60000400000 */
        /* <DEDUP_REMOVED lines=11> */
.L_x_4477:
        /* <DEDUP_REMOVED lines=12> */
[----:B------:R-:W-:Y:S05]  /*44e0*/  CALL.REL.NOINC `($__internal_51_$__cuda_sm3x_div_rn_noftz_f32_slowpath) ;  /* 0x0000001800507944 */ /* 0x000fea0003c00000 */
[----:B------:R-:W-:-:S07]  /*44f0*/  IMAD.MOV.U32 R11, RZ, RZ, R5 ;  /* 0x000000ffff0b7224 */ /* 0x000fce00078e0005 */
.L_x_4442:
[----:B------:R-:W-:Y:S05]  /*4500*/  BSYNC.RECONVERGENT B3 ;  /* 0x0000000000037941 */ /* 0x000fea0003800200 */
.L_x_4441:
        /* <DEDUP_REMOVED lines=12> */
[----:B------:R-:W-:Y:S05]  /*45d0*/  CALL.REL.NOINC `($__internal_51_$__cuda_sm3x_div_rn_noftz_f32_slowpath) ;  /* 0x0000001800147944 */ /* 0x000fea0003c00000 */
[----:B------:R-:W-:-:S07]  /*45e0*/  IMAD.MOV.U32 R14, RZ, RZ, R5 ;  /* 0x000000ffff0e7224 */ /* 0x000fce00078e0005 */
.L_x_4444:
[----:B------:R-:W-:Y:S05]  /*45f0*/  BSYNC.RECONVERGENT B3 ;  /* 0x0000000000037941 */ /* 0x000fea0003800200 */
.L_x_4443:
        /* <DEDUP_REMOVED lines=14> */
.L_x_4446:
[----:B------:R-:W-:Y:S05]  /*46e0*/  BSYNC.RECONVERGENT B3 ;  /* 0x0000000000037941 */ /* 0x000fea0003800200 */
.L_x_4445:
        /* <DEDUP_REMOVED lines=14> */
.L_x_4448:
[----:B------:R-:W-:Y:S05]  /*47d0*/  BSYNC.RECONVERGENT B3 ;  /* 0x0000000000037941 */ /* 0x000fea0003800200 */
.L_x_4447:
        /* <DEDUP_REMOVED lines=14> */
.L_x_4450:
[----:B------:R-:W-:Y:S05]  /*48c0*/  BSYNC.RECONVERGENT B3 ;  /* 0x0000000000037941 */ /* 0x000fea0003800200 */
.L_x_4449:
        /* <DEDUP_REMOVED lines=14> */
.L_x_4452:
[----:B------:R-:W-:Y:S05]  /*49b0*/  BSYNC.RECONVERGENT B3 ;  /* 0x0000000000037941 */ /* 0x000fea0003800200 */
.L_x_4451:
        /* <DEDUP_REMOVED lines=14> */
.L_x_4454:
[----:B------:R-:W-:Y:S05]  /*4aa0*/  BSYNC.RECONVERGENT B3 ;  /* 0x0000000000037941 */ /* 0x000fea0003800200 */
.L_x_4453:
        /* <DEDUP_REMOVED lines=14> */
.L_x_4456:
[----:B------:R-:W-:Y:S05]  /*4b90*/  BSYNC.RECONVERGENT B3 ;  /* 0x0000000000037941 */ /* 0x000fea0003800200 */
.L_x_4455:
        /* <DEDUP_REMOVED lines=14> */
.L_x_4458:
[----:B------:R-:W-:Y:S05]  /*4c80*/  BSYNC.RECONVERGENT B3 ;  /* 0x0000000000037941 */ /* 0x000fea0003800200 */
.L_x_4457:
        /* <DEDUP_REMOVED lines=12> */
[----:B------:R-:W-:Y:S05]  /*4d50*/  CALL.REL.NOINC `($__internal_51_$__cuda_sm3x_div_rn_noftz_f32_slowpath) ;  /* 0x0000001000347944 */ /* 0x000fea0003c00000 */
[----:B------:R-:W-:-:S07]  /*4d60*/  MOV R9, R5 ;  /* 0x0000000500097202 */ /* 0x000fce0000000f00 */
.L_x_4460:
[----:B------:R-:W-:Y:S05]  /*4d70*/  BSYNC.RECONVERGENT B3 ;  /* 0x0000000000037941 */ /* 0x000fea0003800200 */
.L_x_4459:
        /* <DEDUP_REMOVED lines=14> */
.L_x_4462:
[----:B------:R-:W-:Y:S05]  /*4e60*/  BSYNC.RECONVERGENT B3 ;  /* 0x0000000000037941 */ /* 0x000fea0003800200 */
.L_x_4461:
        /* <DEDUP_REMOVED lines=13> */
.L_x_4464:
[----:B------:R-:W-:Y:S05]  /*4f40*/  BSYNC.RECONVERGENT B3 ;  /* 0x0000000000037941 */ /* 0x000fea0003800200 */
.L_x_4463:
[----:B------:R-:W-:Y:S01]  /*4f50*/  MOV R12, R23 ;  /* 0x00000017000c7202 */ /* 0x000fe20000000f00 */
[----:B------:R-:W-:Y:S01]  /*4f60*/  IMAD.MOV.U32 R13, RZ, RZ, RZ ;  /* 0x000000ffff0d7224 */ /* 0x000fe200078e00ff */
[----:B------:R-:W-:Y:S01]  /*4f70*/  R2UR UR4, R18 ;  /* 0x00000000120472ca */ /* 0x000fe200000e0000 */
[----:B------:R-:W-:Y:S01]  /*4f80*/  IMAD R15, R21, UR52, RZ ;  /* 0x00000034150f7c24 */ /* 0x000fe2000f8e02ff */
[C---:B------:R-:W-:Y:S01]  /*4f90*/  R2UR UR5, R19.reuse ;  /* 0x00000000130572ca */ /* 0x040fe200000e0000 */
        /* <DEDUP_REMOVED lines=19> */
[----:B------:R-:W-:Y:S02]  /*50d0*/  R2UR UR14, R18 ;  /* 0x00000000120e72ca */ /* 0x000fe400000e0000 */
        /* <DEDUP_REMOVED lines=16> */
[----:B------:R-:W-:Y:S02]  /*51e0*/  R2UR UR26, R18 ;  /* 0x00000000121a72ca */ /* 0x000fe400000e0000 */
        /* <DEDUP_REMOVED lines=8> */
.L_x_4439:
[----:B------:R-:W-:Y:S05]  /*5270*/  EXIT ;  /* 0x000000000000794d */ /* 0x000fea0003800000 */
.L_x_4440:
[----:B------:R-:W-:Y:S01]  /*5280*/  HFMA2 R11, -RZ, RZ, 0, 1.847743988037109375e-06 ;  /* 0x0000001fff0b7431 */ /* 0x000fe200000001ff */
[----:B------:R-:W-:Y:S01]  /*5290*/  BSSY B1, `(.L_x_4466) ;  /* 0x0000006000017945 */ /* 0x000fe20003800000 */
[----:B------:R-:W-:Y:S02]  /*52a0*/  IMAD.MOV.U32 R12, RZ, RZ, 0x10 ;  /* 0x00000010ff0c7424 */ /* 0x000fe400078e00ff */
[----:B------:R-:W-:-:S07]  /*52b0*/  IMAD.MOV.U32 R15, RZ, RZ, -0x1 ;  /* 0xffffffffff0f7424 */ /* 0x000fce00078e00ff */
[----:B------:R-:W-:Y:S05]  /*52c0*/  WARPSYNC.COLLECTIVE R15, `(.L_x_4467) ;  /* 0x000000000f087348 */ /* 0x000fea0003c00000 */
[----:B------:R0:W1:Y:S02]  /*52d0*/  SHFL.BFLY P6, R14, R13, R12, R11 ;  /* 0x0c00000c0d0e7389 */ /* 0x00006400000c000b */
[----:B01----:R-:W-:Y:S05]  /*52e0*/  ENDCOLLECTIVE ;  /* 0x000000000000791b */ /* 0x003fea0003800000 */
.L_x_4467:
[----:B------:R-:W-:Y:S05]  /*52f0*/  BSYNC B1 ;  /* 0x0000000000017941 */ /* 0x000fea0003800000 */
.L_x_4466:
[----:B------:R-:W-:Y:S01]  /*5300*/  FMNMX R13, R13, R14, !PT ;  /* 0x0000000e0d0d7209 */ /* 0x000fe20007800000 */
[----:B------:R-:W-:Y:S01]  /*5310*/  IMAD.MOV.U32 R11, RZ, RZ, 0x1f ;  /* 0x0000001fff0b7424 */ /* 0x000fe200078e00ff */
[----:B------:R-:W-:Y:S02]  /*5320*/  MOV R12, 0x8 ;  /* 0x00000008000c7802 */ /* 0x000fe40000000f00 */
[----:B------:R-:W-:-:S07]  /*5330*/  MOV R15, 0xffffffff ;  /* 0xffffffff000f7802 */ /* 0x000fce0000000f00 */
[----:B------:R-:W-:Y:S05]  /*5340*/  WARPSYNC.COLLECTIVE R15, `(.L_x_4468) ;  /* 0x000000000f087348 */ /* 0x000fea0003c00000 */
[----:B------:R0:W1:Y:S02]  /*5350*/  SHFL.BFLY P6, R14, R13, R12, R11 ;  /* 0x0c00000c0d0e7389 */ /* 0x00006400000c000b */
[----:B01----:R-:W-:Y:S05]  /*5360*/  ENDCOLLECTIVE ;  /* 0x000000000000791b */ /* 0x003fea0003800000 */
.L_x_4468:
[----:B------:R-:W-:Y:S01]  /*5370*/  HFMA2 R12, -RZ, RZ, 0, 2.384185791015625e-07 ;  /* 0x00000004ff0c7431 */ /* 0x000fe200000001ff */
[----:B------:R-:W-:-:S05]  /*5380*/  FMNMX R0, R13, R14, !PT ;  /* 0x0000000e0d007209 */ /* 0x000fca0007800000 */
[----:B------:R-:W-:-:S07]  /*5390*/  IMAD.MOV.U32 R13, RZ, RZ, R0 ;  /* 0x000000ffff0d7224 */ /* 0x000fce00078e0000 */
[----:B------:R-:W-:Y:S05]  /*53a0*/  WARPSYNC.COLLECTIVE R15, `(.L_x_4469) ;  /* 0x000000000f087348 */ /* 0x000fea0003c00000 */
[----:B------:R0:W1:Y:S02]  /*53b0*/  SHFL.BFLY P6, R14, R13, R12, R11 ;  /* 0x0c00000c0d0e7389 */ /* 0x00006400000c000b */
[----:B01----:R-:W-:Y:S05]  /*53c0*/  ENDCOLLECTIVE ;  /* 0x000000000000791b */ /* 0x003fea0003800000 */
.L_x_4469:
[----:B------:R-:W-:Y:S02]  /*53d0*/  MOV R12, 0x2 ;  /* 0x00000002000c7802 */ /* 0x000fe40000000f00 */
[----:B------:R-:W-:-:S05]  /*53e0*/  FMNMX R2, R0, R14, !PT ;  /* 0x0000000e00027209 */ /* 0x000fca0007800000 */
[----:B------:R-:W-:-:S07]  /*53f0*/  IMAD.MOV.U32 R13, RZ, RZ, R2 ;  /* 0x000000ffff0d7224 */ /* 0x000fce00078e0002 */
[----:B------:R-:W-:Y:S05]  /*5400*/  WARPSYNC.COLLECTIVE R15, `(.L_x_4470) ;  /* 0x000000000f087348 */ /* 0x000fea0003c00000 */
[----:B------:R0:W1:Y:S02]  /*5410*/  SHFL.BFLY P6, R14, R13, R12, R11 ;  /* 0x0c00000c0d0e7389 */ /* 0x00006400000c000b */
[----:B01----:R-:W-:Y:S05]  /*5420*/  ENDCOLLECTIVE ;  /* 0x000000000000791b */ /* 0x003fea0003800000 */
.L_x_4470:
[----:B------:R-:W-:Y:S01]  /*5430*/  HFMA2 R12, -RZ, RZ, 0, 5.9604644775390625e-08 ;  /* 0x00000001ff0c7431 */ /* 0x000fe200000001ff */
[----:B------:R-:W-:-:S05]  /*5440*/  FMNMX R3, R2, R14, !PT ;  /* 0x0000000e02037209 */ /* 0x000fca0007800000 */
[----:B------:R-:W-:-:S07]  /*5450*/  IMAD.MOV.U32 R13, RZ, RZ, R3 ;  /* 0x000000ffff0d7224 */ /* 0x000fce00078e0003 */
[----:B------:R-:W-:Y:S05]  /*5460*/  WARPSYNC.COLLECTIVE R15, `(.L_x_4471) ;  /* 0x000000000f087348 */ /* 0x000fea0003c00000 */
[----:B------:R0:W1:Y:S02]  /*5470*/  SHFL.BFLY P6, R14, R13, R12, R11 ;  /* 0x0c00000c0d0e7389 */ /* 0x00006400000c000b */
[----:B01----:R-:W-:Y:S05]  /*5480*/  ENDCOLLECTIVE ;  /* 0x000000000000791b */ /* 0x003fea0003800000 */
.L_x_4471:
        /* <DEDUP_REMOVED lines=44> */
[----:B------:R-:W-:Y:S01]  /*5750*/  SHF.L.U32 R3, R9, 0x17, RZ ;  /* 0x0000001709037819 */ /* 0x000fe200000006ff */
        /* <DEDUP_REMOVED lines=47> */
[-C--:B------:R-:W-:Y:S01]  /*5a50*/  FFMA.SAT R15, R28, R13.reuse, 0.5 ;  /* 0x3f0000001c0f7423 */ /* 0x080fe2000000200d */
[----:B------:R-:W-:Y:S01]  /*5a60*/  FFMA.SAT R13, R11, R13, 0.5 ;  /* 0x3f0000000b0d7423 */ /* 0x000fe2000000200d */
[----:B------:R-:W-:Y:S02]  /*5a70*/  FFMA R25, R32, 1.925963033500011079e-08, R25 ;  /* 0x32a5706020197823 */ /* 0x000fe40000000019 */
[-C--:B------:R-:W-:Y:S01]  /*5a80*/  FFMA.RM R15, R15, R12.reuse, 12582913 ;  /* 0x4b4000010f0f7423 */ /* 0x080fe2000000400c */
[----:B------:R-:W-:-:S03]  /*5a90*/  FFMA.RM R14, R13, R12, 12582913 ;  /* 0x4b4000010d0e7423 */ /* 0x000fc6000000400c */
[C---:B------:R-:W-:Y:S01]  /*5aa0*/  FADD R13, R15.reuse, -12583039 ;  /* 0xcb40007f0f0d7421 */ /* 0x040fe20000000000 */
[----:B------:R-:W-:Y:S01]  /*5ab0*/  IMAD.SHL.U32 R15, R15, 0x800000, RZ ;  /* 0x008000000f0f7824 */ /* 0x000fe200078e00ff */
[----:B------:R-:W0:Y:S02]  /*5ac0*/  MUFU.EX2 R25, R25 ;  /* 0x0000001900197308 */ /* 0x000e240000000800 */
[----:B------:R-:W-:-:S04]  /*5ad0*/  FFMA R13, R28, 1.4426950216293334961, -R13 ;  /* 0x3fb8aa3b1c0d7823 */ /* 0x000fc8000000080d */
[----:B------:R-:W-:-:S04]  /*5ae0*/  FFMA R13, R28, 1.925963033500011079e-08, R13 ;  /* 0x32a570601c0d7823 */ /* 0x000fc8000000000d */
[----:B------:R-:W1:Y:S01]  /*5af0*/  MUFU.EX2 R12, R13 ;  /* 0x0000000d000c7308 */ /* 0x000e620000000800 */
[----:B0-----:R-:W-:Y:S01]  /*5b00*/  FMUL R10, R10, R25 ;  /* 0x000000190a0a7220 */ /* 0x001fe20000400000 */
[----:B-1----:R-:W-:Y:S01]  /*5b10*/  FMUL R17, R15, R12 ;  /* 0x0000000c0f117220 */ /* 0x002fe20000400000 */
        /* <DEDUP_REMOVED lines=16> */
[----:B------:R-:W-:Y:S01]  /*5c20*/  FADD R12, R11, R10 ;  /* 0x0000000a0b0c7221 */ /* 0x000fe20000000000 */
[----:B------:R-:W-:-:S03]  /*5c30*/  HFMA2 R11, -RZ, RZ, 0, 1.847743988037109375e-06 ;  /* 0x0000001fff0b7431 */ /* 0x000fc600000001ff */
[----:B------:R-:W-:Y:S01]  /*5c40*/  FADD R13, R12, R17 ;  /* 0x000000110c0d7221 */ /* 0x000fe20000000000 */
[----:B------:R-:W-:-:S03]  /*5c50*/  IMAD.MOV.U32 R12, RZ, RZ, 0x10 ;  /* 0x00000010ff0c7424 */ /* 0x000fc600078e00ff */
[----:B------:R-:W-:-:S07]  /*5c60*/  FADD R13, R13, R16 ;  /* 0x000000100d0d7221 */ /* 0x000fce0000000000 */
[----:B------:R-:W-:Y:S05]  /*5c70*/  WARPSYNC.COLLECTIVE R15, `(.L_x_4472) ;  /* 0x000000000f087348 */ /* 0x000fea0003c00000 */
[----:B------:R0:W1:Y:S02]  /*5c80*/  SHFL.BFLY P6, R14, R13, R12, R11 ;  /* 0x0c00000c0d0e7389 */ /* 0x00006400000c000b */
[----:B01----:R-:W-:Y:S05]  /*5c90*/  ENDCOLLECTIVE ;  /* 0x000000000000791b */ /* 0x003fea0003800000 */
.L_x_4472:
[----:B------:R-:W-:Y:S02]  /*5ca0*/  IMAD.MOV.U32 R12, RZ, RZ, 0x8 ;  /* 0x00000008ff0c7424 */ /* 0x000fe400078e00ff */
[----:B------:R-:W-:-:S05]  /*5cb0*/  FADD R20, R13, R14 ;  /* 0x0000000e0d147221 */ /* 0x000fca0000000000 */
[----:B------:R-:W-:-:S07]  /*5cc0*/  MOV R13, R20 ;  /* 0x00000014000d7202 */ /* 0x000fce0000000f00 */
[----:B------:R-:W-:Y:S05]  /*5cd0*/  WARPSYNC.COLLECTIVE R15, `(.L_x_4473) ;  /* 0x000000000f087348 */ /* 0x000fea0003c00000 */
[----:B------:R0:W1:Y:S02]  /*5ce0*/  SHFL.BFLY P6, R14, R13, R12, R11 ;  /* 0x0c00000c0d0e7389 */ /* 0x00006400000c000b */
[----:B01----:R-:W-:Y:S05]  /*5cf0*/  ENDCOLLECTIVE ;  /* 0x000000000000791b */ /* 0x003fea0003800000 */
.L_x_4473:
[----:B------:R-:W-:Y:S02]  /*5d00*/  IMAD.MOV.U32 R12, RZ, RZ, 0x4 ;  /* 0x00000004ff0c7424 */ /* 0x000fe400078e00ff */
[----:B------:R-:W-:-:S05]  /*5d10*/  FADD R25, R20, R14 ;  /* 0x0000000e14197221 */ /* 0x000fca0000000000 */
[----:B------:R-:W-:-:S07]  /*5d20*/  MOV R13, R25 ;  /* 0x00000019000d7202 */ /* 0x000fce0000000f00 */
[----:B------:R-:W-:Y:S05]  /*5d30*/  WARPSYNC.COLLECTIVE R15, `(.L_x_4474) ;  /* 0x000000000f087348 */ /* 0x000fea0003c00000 */
[----:B------:R0:W1:Y:S02]  /*5d40*/  SHFL.BFLY P6, R14, R13, R12, R11 ;  /* 0x0c00000c0d0e7389 */ /* 0x00006400000c000b */
[----:B01----:R-:W-:Y:S05]  /*5d50*/  ENDCOLLECTIVE ;  /* 0x000000000000791b */ /* 0x003fea0003800000 */
.L_x_4474:
[----:B------:R-:W-:Y:S02]  /*5d60*/  IMAD.MOV.U32 R12, RZ, RZ, 0x2 ;  /* 0x00000002ff0c7424 */ /* 0x000fe400078e00ff */
[----:B------:R-:W-:-:S05]  /*5d70*/  FADD R26, R25, R14 ;  /* 0x0000000e191a7221 */ /* 0x000fca0000000000 */
[----:B------:R-:W-:-:S07]  /*5d80*/  MOV R13, R26 ;  /* 0x0000001a000d7202 */ /* 0x000fce0000000f00 */
[----:B------:R-:W-:Y:S05]  /*5d90*/  WARPSYNC.COLLECTIVE R15, `(.L_x_4475) ;  /* 0x000000000f087348 */ /* 0x000fea0003c00000 */
[----:B------:R0:W1:Y:S02]  /*5da0*/  SHFL.BFLY P6, R14, R13, R12, R11 ;  /* 0x0c00000c0d0e7389 */ /* 0x00006400000c000b */
[----:B01----:R-:W-:Y:S05]  /*5db0*/  ENDCOLLECTIVE ;  /* 0x000000000000791b */ /* 0x003fea0003800000 */
.L_x_4475:
[----:B------:R-:W-:Y:S02]  /*5dc0*/  IMAD.MOV.U32 R12, RZ, RZ, 0x1 ;  /* 0x00000001ff0c7424 */ /* 0x000fe400078e00ff */
[----:B------:R-:W-:-:S05]  /*5dd0*/  FADD R27, R26, R14 ;  /* 0x0000000e1a1b7221 */ /* 0x000fca0000000000 */
[----:B------:R-:W-:-:S07]  /*5de0*/  MOV R13, R27 ;  /* 0x0000001b000d7202 */ /* 0x000fce0000000f00 */
[----:B------:R-:W-:Y:S05]  /*5df0*/  WARPSYNC.COLLECTIVE R15, `(.L_x_4476) ;  /* 0x000000000f087348 */ /* 0x000fea0003c00000 */
[----:B------:R0:W1:Y:S02]  /*5e00*/  SHFL.BFLY P6, R14, R13, R12, R11 ;  /* 0x0c00000c0d0e7389 */ /* 0x00006400000c000b */
[----:B01----:R-:W-:Y:S05]  /*5e10*/  ENDCOLLECTIVE ;  /* 0x000000000000791b */ /* 0x003fea0003800000 */
.L_x_4476:
[----:B------:R-:W-:Y:S05]  /*5e20*/  BRA `(.L_x_4477) ;  /* 0xffffffe4007c7947 */ /* 0x000fea000383ffff */
        .weak           $__internal_51_$__cuda_sm3x_div_rn_noftz_f32_slowpath
        .type           $__internal_51_$__cuda_sm3x_div_rn_noftz_f32_slowpath,@function
        .size           $__internal_51_$__cuda_sm3x_div_rn_noftz_f32_slowpath,(.L_x_37428 - $__internal_51_$__cuda_sm3x_div_rn_noftz_f32_slowpath)
$__internal_51_$__cuda_sm3x_div_rn_noftz_f32_slowpath:
        /* <DEDUP_REMOVED lines=34> */
.L_x_4479:
        /* <DEDUP_REMOVED lines=51> */
.L_x_4486:
[----:B------:R-:W-:-:S04]  /*6380*/  LOP3.LUT R5, R5, 0x80000000, RZ, 0xc0, !PT ;  /* 0x8000000005057812 */ /* 0x000fc800078ec0ff */
[----:B------:R-:W-:Y:S01]  /*6390*/  LOP3.LUT R5, R5, 0x7f800000, RZ, 0xfc, !PT ;  /* 0x7f80000005057812 */ /* 0x000fe200078efcff */
[----:B------:R-:W-:Y:S06]  /*63a0*/  BRA `(.L_x_4487) ;  /* 0x0000000000047947 */ /* 0x000fec0003800000 */
.L_x_4485:
[----:B------:R-:W-:-:S07]  /*63b0*/  LEA R5, R20, R5, 0x17 ;  /* 0x0000000514057211 */ /* 0x000fce00078eb8ff */
.L_x_4487:
[----:B------:R-:W-:Y:S05]  /*63c0*/  BSYNC.RECONVERGENT B2 ;  /* 0x0000000000027941 */ /* 0x000fea0003800200 */
.L_x_4484:
[----:B------:R-:W-:Y:S05]  /*63d0*/  BRA `(.L_x_4488) ;  /* 0x0000000000207947 */ /* 0x000fea0003800000 */
.L_x_4483:
[----:B------:R-:W-:-:S04]  /*63e0*/  LOP3.LUT R5, R12, 0x80000000, R5, 0x48, !PT ;  /* 0x800000000c057812 */ /* 0x000fc800078e4805 */
[----:B------:R-:W-:Y:S01]  /*63f0*/  LOP3.LUT R5, R5, 0x7f800000, RZ, 0xfc, !PT ;  /* 0x7f80000005057812 */ /* 0x000fe200078efcff */
[----:B------:R-:W-:Y:S06]  /*6400*/  BRA `(.L_x_4488) ;  /* 0x0000000000147947 */ /* 0x000fec0003800000 */
.L_x_4482:
[----:B------:R-:W-:Y:S01]  /*6410*/  LOP3.LUT R5, R12, 0x80000000, R5, 0x48, !PT ;  /* 0x800000000c057812 */ /* 0x000fe200078e4805 */
[----:B------:R-:W-:Y:S06]  /*6420*/  BRA `(.L_x_4488) ;  /* 0x00000000000c7947 */ /* 0x000fec0003800000 */
.L_x_4481:
[----:B------:R-:W0:Y:S01]  /*6430*/  MUFU.RSQ R5, -QNAN ;  /* 0xffc0000000057908 */ /* 0x000e220000001400 */
[----:B------:R-:W-:Y:S05]  /*6440*/  BRA `(.L_x_4488) ;  /* 0x0000000000047947 */ /* 0x000fea0003800000 */
.L_x_4480:
[----:B------:R-:W-:-:S07]  /*6450*/  FADD.FTZ R5, R5, R12 ;  /* 0x0000000c05057221 */ /* 0x000fce0000010000 */
.L_x_4488:
[----:B------:R-:W-:Y:S05]  /*6460*/  BSYNC.RECONVERGENT B1 ;  /* 0x0000000000017941 */ /* 0x000fea0003800200 */
.L_x_4478:
[----:B------:R-:W-:Y:S02]  /*6470*/  HFMA2 R13, -RZ, RZ, 0, 0 ;  /* 0x00000000ff0d7431 */ /* 0x000fe400000001ff */
[----:B------:R-:W-:-:S04]  /*6480*/  IMAD.MOV.U32 R12, RZ, RZ, R15 ;  /* 0x000000ffff0c7224 */ /* 0x000fc800078e000f */
[----:B0-----:R-:W-:Y:S05]  /*6490*/  RET.REL.NODEC R12 `(_Z15SoftmaxWarpImplI22BroadcastScaleMaskLoadIffbLm4EiE11DirectStoreIffEfLi1ELi12ELi32ELi1ELb0EL9Algorithm0EEvT_T0_ll) ;  /* 0xffffff980cd87950 */ /* 0x001fea0003c3ffff */
.L_x_4489:
        /* <DEDUP_REMOVED lines=14> */
.L_x_37428:


//--------------------- .text._Z15SoftmaxWarpImplI22BroadcastScaleMaskLoadIffbLm4EiE11DirectStoreIffEfLi1ELi11ELi32ELi1ELb1EL9Algorithm0EEvT_T0_ll --------------------------
	.section	.text._Z15SoftmaxWarpImplI22BroadcastScaleMaskLoadIffbLm4EiE11DirectStoreIffEfLi1ELi11ELi32ELi1ELb1EL9Algorithm0EEvT_T0_ll,"ax",@progbits
	.align	128
        .global         _Z15SoftmaxWarpImplI22BroadcastScaleMaskLoadIffbLm4EiE11DirectStoreIffEfLi1ELi11ELi32ELi1ELb1EL9Algorithm0EEvT_T0_ll
        .type           _Z15SoftmaxWarpImplI22BroadcastScaleMaskLoadIffbLm4EiE11DirectStoreIffEfLi1ELi11ELi32ELi1ELb1EL9Algorithm0EEvT_T0_ll,@function
        .size           _Z15SoftmaxWarpImplI22BroadcastScaleMaskLoadIffbLm4EiE11DirectStoreIffEfLi1ELi11ELi32ELi1ELb1EL9Algorithm0EEvT_T0_ll,(.L_x_37429 - _Z15SoftmaxWarpImplI22BroadcastScaleMaskLoadIffbLm4EiE11DirectStoreIffEfLi1ELi11ELi32ELi1ELb1EL9Algorithm0EEvT_T0_ll)
        .other          _Z15SoftmaxWarpImplI22BroadcastScaleMaskLoadIffbLm4EiE11DirectStoreIffEfLi1ELi11ELi32ELi1ELb1EL9Algorithm0EEvT_T0_ll,@"STO_CUDA_ENTRY STV_DEFAULT"
_Z15SoftmaxWarpImplI22BroadcastScaleMaskLoadIffbLm4EiE11DirectStoreIffEfLi1ELi11ELi32ELi1ELb1EL9Algorithm0EEvT_T0_ll:
.text._Z15SoftmaxWarpImplI22BroadcastScaleMaskLoadIffbLm4EiE11DirectStoreIffEfLi1ELi11ELi32ELi1ELb1EL9Algorithm0EEvT_T0_ll:
        /* <DEDUP_REMOVED lines=29> */
.L_x_4490:
        /* <DEDUP_REMOVED lines=18> */
[----:B------:R-:W-:-:S07]  /*02f0*/  VIADD R9, R0, 0x120 ;  /* 0x0000012000097836 */ /* 0x000fce0000000000 */
.L_x_4537:
        /* <DEDUP_REMOVED lines=36> */
[----:B------:R-:W-:Y:S01]  /*0540*/  IMAD R25, R20, R21, RZ ;  /* 0x0000001514197224 */ /* 0x000fe200078e02ff */
[----:B------:R-:W-:-:S03]  /*0550*/  IABS R20, R23 ;  /* 0x0000001700147213 */ /* 0x000fc60000000000 */
        /* <DEDUP_REMOVED lines=26> */
[----:B0-----:R-:W0:Y:S04]  /*0700*/  MUFU.RCP R20, R20 ;  /* 0x0000001400147308 */ /* 0x001e280000001000 */
        /* <DEDUP_REMOVED lines=8> */
[----:B------:R-:W-:Y:S01]  /*0790*/  LOP3.LUT R12, R29, R24, RZ, 0x3c, !PT ;  /* 0x000000181d0c7212 */ /* 0x000fe200078e3cff */
[----:B------:R-:W1:Y:S10]  /*07a0*/  LDC.64 R16, c[0x0][0x390] ;  /* 0x0000e400ff107b82 */ /* 0x000e740000000a00 */
[----:B------:R-:W-:Y:S01]  /*07b0*/  @P6 VIADD R13, R13, 0x1 ;  /* 0x000000010d0d6836 */ /* 0x000fe20000000000 */
[----:B------:R-:W-:-:S02]  /*07c0*/  ISETP.GE.AND P6, PT, R12, RZ, PT ;  /* 0x000000ff0c00720c */ /* 0x000fc40003fc6270 */
[----:B0-----:R-:W-:Y:S01]  /*07d0*/  IADD3 R12, PT, PT, R20, 0xffffffe, RZ ;  /* 0x0ffffffe140c7810 */ /* 0x001fe20007ffe0ff */
[----:B------:R-:W-:Y:S01]  /*07e0*/  IMAD.MOV.U32 R30, RZ, RZ, R13 ;  /* 0x000000ffff1e7224 */ /* 0x000fe200078e000d */
[----:B------:R-:W0:Y:S02]  /*07f0*/  LDC.64 R20, c[0x0][0x398] ;  /* 0x0000e600ff147b82 */ /* 0x000e240000000a00 */
[----:B------:R2:W3:Y:S07]  /*0800*/  F2I.FTZ.U32.TRUNC.NTZ R13, R12 ;  /* 0x0000000c000d7305 */ /* 0x0004ee000021f000 */
[----:B------:R-:W-:Y:S01]  /*0810*/  @!P6 IMAD.MOV R30, RZ, RZ, -R30 ;  /* 0x000000ffff1ee224 */ /* 0x000fe200078e0a1e */
[----:B------:R-:W-:Y:S01]  /*0820*/  ISETP.NE.AND P6, PT, R24, RZ, PT ;  /* 0x000000ff1800720c */ /* 0x000fe20003fc5270 */
[----:B--2---:R-:W-:-:S02]  /*0830*/  IMAD.MOV.U32 R12, RZ, RZ, RZ ;  /* 0x000000ffff0c7224 */ /* 0x004fc400078e00ff */
[----:B---3--:R-:W-:-:S04]  /*0840*/  IMAD.MOV R32, RZ, RZ, -R13 ;  /* 0x000000ffff207224 */ /* 0x008fc800078e0a0d */
[----:B------:R-:W-:-:S06]  /*0850*/  IMAD R31, R32, R27, RZ ;  /* 0x0000001b201f7224 */ /* 0x000fcc00078e02ff */
[----:B------:R-:W-:Y:S01]  /*0860*/  @!P6 LOP3.LUT R30, RZ, R24, RZ, 0x33, !PT ;  /* 0x00000018ff1ee212 */ /* 0x000fe200078e33ff */
[----:B------:R-:W-:Y:S01]  /*0870*/  IMAD.HI.U32 R12, R13, R31, R12 ;  /* 0x0000001f0d0c7227 */ /* 0x000fe200078e000c */
        /* <DEDUP_REMOVED lines=48> */
.L_x_4493:
[----:B------:R-:W-:Y:S05]  /*0b80*/  BSYNC.RECONVERGENT B1 ;  /* 0x0000000000017941 */ /* 0x000fea0003800200 */
.L_x_4492:
        /* <DEDUP_REMOVED lines=28> */
[----:B0-----:R-:W-:-:S12]  /*0d50*/  HFMA2 R20, -RZ, RZ, 0, 0 ;  /* 0x00000000ff147431 */ /* 0x001fd800000001ff */
[----:B------:R-:W-:Y:S02]  /*0d60*/  @!P6 IMAD.IADD R12, R12, 0x1, -R25 ;  /* 0x000000010c0ce824 */ /* 0x000fe400078e0a19 */
[----:B------:R-:W-:-:S03]  /*0d70*/  @!P6 VIADD R18, R18, 0x1 ;  /* 0x000000011212e836 */ /* 0x000fc60000000000 */
[----:B------:R-:W-:Y:S01]  /*0d80*/  ISETP.GE.U32.AND P3, PT, R12, R25, PT ;  /* 0x000000190c00720c */ /* 0x000fe20003f66070 */
[----:B-1----:R-:W-:Y:S01]  /*0d90*/  IMAD.MOV R25, RZ, RZ, -R21 ;  /* 0x000000ffff197224 */ /* 0x002fe200078e0a15 */
[----:B------:R-:W-:-:S04]  /*0da0*/  LOP3.LUT R12, R22, R23, RZ, 0x3c, !PT ;  /* 0x00000017160c7212 */ /* 0x000fc800078e3cff */
[----:B------:R-:W-:Y:S02]  /*0db0*/  ISETP.GE.AND P6, PT, R12, RZ, PT ;  /* 0x000000ff0c00720c */ /* 0x000fe40003fc6270 */
[----:B------:R-:W0:Y:S05]  /*0dc0*/  LDC R12, c[0x0][0x3c0] ;  /* 0x0000f000ff0c7b82 */ /* 0x000e2a0000000800 */
[----:B------:R-:W-:Y:S02]  /*0dd0*/  @P3 IADD3 R18, PT, PT, R18, 0x1, RZ ;  /* 0x0000000112123810 */ /* 0x000fe40007ffe0ff */
[----:B------:R-:W-:-:S04]  /*0de0*/  ISETP.NE.AND P3, PT, R23, RZ, PT ;  /* 0x000000ff1700720c */ /* 0x000fc80003f65270 */
[----:B------:R-:W-:-:S09]  /*0df0*/  @!P6 IMAD.MOV R18, RZ, RZ, -R18 ;  /* 0x000000ffff12e224 */ /* 0x000fd200078e0a12 */
[----:B------:R-:W-:-:S05]  /*0e00*/  @!P3 LOP3.LUT R18, RZ, R23, RZ, 0x33, !PT ;  /* 0x00000017ff12b212 */ /* 0x000fca00078e33ff */
[----:B------:R-:W-:-:S04]  /*0e10*/  IMAD.MOV R26, RZ, RZ, -R18 ;  /* 0x000000ffff1a7224 */ /* 0x000fc800078e0a12 */
[----:B------:R-:W-:Y:S02]  /*0e20*/  IMAD R26, R23, R26, R22 ;  /* 0x0000001a171a7224 */ /* 0x000fe400078e0216 */
[----:B------:R-:W-:-:S03]  /*0e30*/  IMAD R23, R25, R24, RZ ;  /* 0x0000001819177224 */ /* 0x000fc600078e02ff */
[----:B------:R-:W-:Y:S01]  /*0e40*/  IABS R25, R26 ;  /* 0x0000001a00197213 */ /* 0x000fe20000000000 */
[----:B------:R-:W-:Y:S01]  /*0e50*/  IMAD.HI.U32 R20, R21, R23, R20 ;  /* 0x0000001715147227 */ /* 0x000fe200078e0014 */
[----:B0-----:R-:W-:-:S03]  /*0e60*/  IABS R23, R12 ;  /* 0x0000000c00177213 */ /* 0x001fc60000000000 */
        /* <DEDUP_REMOVED lines=20> */
[--C-:B0-----:R-:W-:Y:S02]  /*0fb0*/  IMAD.MOV R28, RZ, RZ, -R21.reuse ;  /* 0x000000ffff1c7224 */ /* 0x101fe400078e0a15 */
[----:B------:R-:W-:Y:S02]  /*0fc0*/  IMAD R17, R17, R20, R26 ;  /* 0x0000001411117224 */ /* 0x000fe400078e021a */
[----:B------:R-:W-:Y:S02]  /*0fd0*/  IMAD R25, R28, R23, RZ ;  /* 0x000000171c197224 */ /* 0x000fe400078e02ff */
[----:B------:R-:W-:Y:S01]  /*0fe0*/  IMAD.MOV.U32 R20, RZ, RZ, RZ ;  /* 0x000000ffff147224 */ /* 0x000fe200078e00ff */
[----:B------:R-:W-:Y:S01]  /*0ff0*/  IABS R26, R17 ;  /* 0x00000011001a7213 */ /* 0x000fe20000000000 */
[----:B------:R-:W0:Y:S02]  /*1000*/  LDC.64 R28, c[0x0][0x3a8] ;  /* 0x0000ea00ff1c7b82 */ /* 0x000e240000000a00 */
[----:B------:R-:W-:-:S06]  /*1010*/  IMAD.HI.U32 R25, R21, R25, R20 ;  /* 0x0000001915197227 */ /* 0x000fcc00078e0014 */
[----:B------:R-:W1:Y:S01]  /*1020*/  LDC.64 R20, c[0x0][0x390] ;  /* 0x0000e400ff147b82 */ /* 0x000e620000000a00 */
[----:B------:R-:W-:-:S05]  /*1030*/  IMAD.HI.U32 R25, R25, R26, RZ ;  /* 0x0000001a19197227 */ /* 0x000fca00078e00ff */
[----:B------:R-:W-:-:S05]  /*1040*/  IADD3 R27, PT, PT, -R25, RZ, RZ ;  /* 0x000000ff191b7210 */ /* 0x000fca0007ffe1ff */
        /* <DEDUP_REMOVED lines=9> */
[----:B------:R-:W-:Y:S02]  /*10e0*/  LOP3.LUT R23, R17, R12, RZ, 0x3c, !PT ;  /* 0x0000000c11177212 */ /* 0x000fe400078e3cff */
[----:B------:R-:W2:Y:S02]  /*10f0*/  LDC.64 R26, c[0x0][0x3a0] ;  /* 0x0000e800ff1a7b82 */ /* 0x000ea40000000a00 */
        /* <DEDUP_REMOVED lines=31> */
.L_x_4495:
[----:B------:R-:W-:Y:S05]  /*12f0*/  BSYNC.RECONVERGENT B1 ;  /* 0x0000000000017941 */ /* 0x000fea0003800200 */
.L_x_4494:
        /* <DEDUP_REMOVED lines=16> */
[----:B0-----:R-:W-:Y:S01]  /*1400*/  IMAD.MOV.U32 R20, RZ, RZ, RZ ;  /* 0x000000ffff147224 */ /* 0x001fe200078e00ff */
[----:B--2---:R-:W-:-:S05]  /*1410*/  IADD3 R17, PT, PT, RZ, -R21, RZ ;  /* 0x80000015ff117210 */ /* 0x004fca0007ffe0ff */
        /* <DEDUP_REMOVED lines=17> */
[----:B------:R0:W1:Y:S01]  /*1530*/  F2I.FTZ.U32.TRUNC.NTZ R21, R20 ;  /* 0x0000001400157305 */ /* 0x000062000021f000 */
        /* <DEDUP_REMOVED lines=11> */
[----:B------:R-:W-:Y:S01]  /*15f0*/  IMAD.MOV.U32 R20, RZ, RZ, R24 ;  /* 0x000000ffff147224 */ /* 0x000fe200078e0018 */
[----:B--2---:R-:W-:-:S03]  /*1600*/  IABS R24, R17 ;  /* 0x0000001100187213 */ /* 0x004fc60000000000 */
        /* <DEDUP_REMOVED lines=19> */
[----:B------:R-:W-:Y:S02]  /*1740*/  IMAD.MOV R30, RZ, RZ, -R28 ;  /* 0x000000ffff1e7224 */ /* 0x000fe400078e0a1c */
[----:B------:R-:W-:Y:S02]  /*1750*/  IMAD R23, R23, R24, RZ ;  /* 0x0000001817177224 */ /* 0x000fe400078e02ff */
[----:B------:R-:W-:Y:S02]  /*1760*/  IMAD R30, R22, R30, R25 ;  /* 0x0000001e161e7224 */ /* 0x000fe400078e0219 */
[----:B------:R-:W-:Y:S02]  /*1770*/  IMAD.HI.U32 R20, R21, R23, R20 ;  /* 0x0000001715147227 */ /* 0x000fe400078e0014 */
[----:B------:R-:W0:Y:S01]  /*1780*/  LDC.64 R22, c[0x0][0x398] ;  /* 0x0000e600ff167b82 */ /* 0x000e220000000a00 */
[----:B------:R-:W-:Y:S02]  /*1790*/  IABS R25, R30 ;  /* 0x0000001e00197213 */ /* 0x000fe40000000000 */
[----:B------:R-:W-:-:S03]  /*17a0*/  LOP3.LUT R26, R30, R17, RZ, 0x3c, !PT ;  /* 0x000000111e1a7212 */ /* 0x000fc600078e3cff */
[----:B------:R-:W-:Y:S01]  /*17b0*/  IMAD.HI.U32 R29, R20, R25, RZ ;  /* 0x00000019141d7227 */ /* 0x000fe200078e00ff */
[----:B------:R-:W-:Y:S02]  /*17c0*/  ISETP.GE.AND P3, PT, R26, RZ, PT ;  /* 0x000000ff1a00720c */ /* 0x000fe40003f66270 */
[----:B------:R-:W1:Y:S02]  /*17d0*/  LDC.64 R26, c[0x0][0x3a8] ;  /* 0x0000ea00ff1a7b82 */ /* 0x000e640000000a00 */
        /* <DEDUP_REMOVED lines=10> */
[----:B--2---:R-:W-:-:S03]  /*1880*/  ISETP.NE.U32.AND P1, PT, R20, 0x1, PT ;  /* 0x000000011400780c */ /* 0x004fc60003f25070 */
[----:B------:R-:W-:Y:S01]  /*1890*/  @!P3 IMAD.MOV R29, RZ, RZ, -R29 ;  /* 0x000000ffff1db224 */ /* 0x000fe200078e0a1d */
[----:B------:R-:W-:Y:S02]  /*18a0*/  ISETP.NE.AND.EX P1, PT, R21, RZ, PT, P1 ;  /* 0x000000ff1500720c */ /* 0x000fe40003f25310 */
[----:B0-----:R-:W-:Y:S02]  /*18b0*/  ISETP.NE.U32.AND P3, PT, R22, 0x1, PT ;  /* 0x000000011600780c */ /* 0x001fe40003f65070 */
[----:B------:R-:W-:Y:S02]  /*18c0*/  @!P6 LOP3.LUT R29, RZ, R17, RZ, 0x33, !PT ;  /* 0x00000011ff1de212 */ /* 0x000fe400078e33ff */
[----:B------:R-:W-:Y:S02]  /*18d0*/  SEL R12, R12, RZ, P1 ;  /* 0x000000ff0c0c7207 */ /* 0x000fe40000800000 */
[----:B---3--:R-:W-:Y:S01]  /*18e0*/  ISETP.NE.U32.AND P1, PT, R24, 0x1, PT ;  /* 0x000000011800780c */ /* 0x008fe20003f25070 */
        /* <DEDUP_REMOVED lines=24> */
.L_x_4497:
[----:B------:R-:W-:Y:S05]  /*1a70*/  BSYNC.RECONVERGENT B1 ;  /* 0x0000000000017941 */ /* 0x000fea0003800200 */
.L_x_4496:
        /* <DEDUP_REMOVED lines=62> */
[----:B------:R-:W-:-:S05]  /*1e60*/  @P1 IADD3 R22, PT, PT, R22, 0x1, RZ ;  /* 0x0000000116161810 */ /* 0x000fca0007ffe0ff */
[----:B------:R-:W-:Y:S02]  /*1e70*/  IMAD.MOV.U32 R21, RZ, RZ, R22 ;  /* 0x000000ffff157224 */ /* 0x000fe400078e0016 */
[----:B------:R-:W-:Y:S02]  /*1e80*/  IMAD.MOV.U32 R22, RZ, RZ, RZ ;  /* 0x000000ffff167224 */ /* 0x000fe400078e00ff */
        /* <DEDUP_REMOVED lines=25> */
[----:B0-----:R-:W-:Y:S02]  /*2020*/  ISETP.NE.U32.AND P1, PT, R24, 0x1, PT ;  /* 0x000000011800780c */ /* 0x001fe40003f25070 */
[----:B------:R-:W-:Y:S02]  /*2030*/  ISETP.NE.AND.EX P3, PT, R23, RZ, PT, P3 ;  /* 0x000000ff1700720c */ /* 0x000fe40003f65330 */
[----:B------:R-:W-:Y:S02]  /*2040*/  @!P4 LOP3.LUT R19, RZ, R17, RZ, 0x33, !PT ;  /* 0x00000011ff13c212 */ /* 0x000fe400078e33ff */
[----:B------:R-:W-:Y:S02]  /*2050*/  ISETP.NE.AND.EX P1, PT, R25, RZ, PT, P1 ;  /* 0x000000ff1900720c */ /* 0x000fe40003f25310 */
[----:B---3--:R-:W-:Y:S01]  /*2060*/  ISETP.NE.U32.AND P4, PT, R26, 0x1, PT ;  /* 0x000000011a00780c */ /* 0x008fe20003f85070 */
        /* <DEDUP_REMOVED lines=24> */
.L_x_4499:
[----:B------:R-:W-:Y:S05]  /*21f0*/  BSYNC.RECONVERGENT B1 ;  /* 0x0000000000017941 */ /* 0x000fea0003800200 */
.L_x_4498:
        /* <DEDUP_REMOVED lines=40> */
[----:B0-----:R-:W-:-:S10]  /*2480*/  MOV R24, RZ ;  /* 0x000000ff00187202 */ /* 0x001fd40000000f00 */
[----:B------:R-:W-:Y:S02]  /*2490*/  @!P4 IADD3 R19, PT, PT, -R19, RZ, RZ ;  /* 0x000000ff1313c210 */ /* 0x000fe40007ffe1ff */
[----:B------:R-:W-:Y:S01]  /*24a0*/  ISETP.NE.AND P4, PT, R30, RZ, PT ;  /* 0x000000ff1e00720c */ /* 0x000fe20003f85270 */
[----:B-1----:R-:W-:-:S04]  /*24b0*/  IMAD.MOV R26, RZ, RZ, -R25 ;  /* 0x000000ffff1a7224 */ /* 0x002fc800078e0a19 */
[----:B------:R-:W-:-:S04]  /*24c0*/  IMAD R21, R26, R23, RZ ;  /* 0x000000171a157224 */ /* 0x000fc800078e02ff */
[----:B------:R-:W-:-:S04]  /*24d0*/  IMAD.HI.U32 R21, R25, R21, R24 ;  /* 0x0000001519157227 */ /* 0x000fc800078e0018 */
[----:B------:R-:W-:-:S05]  /*24e0*/  @!P4 LOP3.LUT R19, RZ, R30, RZ, 0x33, !PT ;  /* 0x0000001eff13c212 */ /* 0x000fca00078e33ff */
[----:B------:R-:W-:-:S04]  /*24f0*/  IMAD.MOV R12, RZ, RZ, -R19 ;  /* 0x000000ffff0c7224 */ /* 0x000fc800078e0a13 */
[----:B------:R-:W-:Y:S02]  /*2500*/  IMAD R30, R30, R12, R11 ;  /* 0x0000000c1e1e7224 */ /* 0x000fe400078e020b */
[----:B------:R-:W0:Y:S03]  /*2510*/  LDC R12, c[0x0][0x3c0] ;  /* 0x0000f000ff0c7b82 */ /* 0x000e260000000800 */
[----:B------:R-:W-:-:S05]  /*2520*/  IABS R26, R30 ;  /* 0x0000001e001a7213 */ /* 0x000fca0000000000 */
        /* <DEDUP_REMOVED lines=10> */
[----:B------:R-:W1:Y:S01]  /*25d0*/  LDC.64 R26, c[0x0][0x390] ;  /* 0x0000e400ff1a7b82 */ /* 0x000e620000000a00 */
[----:B0-----:R-:W0:Y:S09]  /*25e0*/  MUFU.RCP R28, R28 ;  /* 0x0000001c001c7308 */ /* 0x001e320000001000 */
[----:B------:R-:W-:Y:S01]  /*25f0*/  @P4 VIADD R24, R24, 0x1 ;  /* 0x0000000118184836 */ /* 0x000fe20000000000 */
[----:B------:R-:W-:-:S04]  /*2600*/  ISETP.GE.AND P4, PT, R23, RZ, PT ;  /* 0x000000ff1700720c */ /* 0x000fc80003f86270 */
[----:B------:R-:W-:Y:S01]  /*2610*/  MOV R31, R24 ;  /* 0x00000018001f7202 */ /* 0x000fe20000000f00 */
[----:B0-----:R-:W-:Y:S02]  /*2620*/  VIADD R25, R28, 0xffffffe ;  /* 0x0ffffffe1c197836 */ /* 0x001fe40000000000 */
[----:B------:R-:W0:Y:S06]  /*2630*/  LDC.64 R28, c[0x0][0x398] ;  /* 0x0000e600ff1c7b82 */ /* 0x000e2c0000000a00 */
[----:B------:R-:W-:Y:S01]  /*2640*/  @!P4 IMAD.MOV R31, RZ, RZ, -R31 ;  /* 0x000000ffff1fc224 */ /* 0x000fe200078e0a1f */
[----:B------:R-:W-:Y:S01]  /*2650*/  ISETP.NE.AND P4, PT, R17, RZ, PT ;  /* 0x000000ff1100720c */ /* 0x000fe20003f85270 */
[----:B------:R-:W2:-:S12]  /*2660*/  F2I.FTZ.U32.TRUNC.NTZ R25, R25 ;  /* 0x0000001900197305 */ /* 0x000e98000021f000 */
[----:B------:R-:W-:Y:S02]  /*2670*/  @!P4 LOP3.LUT R31, RZ, R17, RZ, 0x33, !PT ;  /* 0x00000011ff1fc212 */ /* 0x000fe400078e33ff */
[----:B-1----:R-:W-:Y:S01]  /*2680*/  ISETP.NE.U32.AND P4, PT, R26, 0x1, PT ;  /* 0x000000011a00780c */ /* 0x002fe20003f85070 */
[----:B--2---:R-:W-:Y:S01]  /*2690*/  IMAD.MOV R24, RZ, RZ, -R25 ;  /* 0x000000ffff187224 */ /* 0x004fe200078e0a19 */
        /* <DEDUP_REMOVED lines=22> */
[----:B------:R-:W0:Y:S10]  /*2800*/  LDC.64 R24, c[0x0][0x3a0] ;  /* 0x0000e800ff187b82 */ /* 0x000e340000000a00 */
        /* <DEDUP_REMOVED lines=26> */
.L_x_4501:
[----:B------:R-:W-:Y:S05]  /*29b0*/  BSYNC.RECONVERGENT B1 ;  /* 0x0000000000017941 */ /* 0x000fea0003800200 */
.L_x_4500:
        /* <DEDUP_REMOVED lines=55> */
[----:B------:R-:W-:-:S05]  /*2d30*/  IABS R26, R28 ;  /* 0x0000001c001a7213 */ /* 0x000fca0000000000 */
[----:B------:R-:W-:-:S05]  /*2d40*/  IMAD.HI.U32 R14, R21, R26, RZ ;  /* 0x0000001a150e7227 */ /* 0x000fca00078e00ff */
[----:B------:R-:W-:-:S05]  /*2d50*/  IADD3 R15, PT, PT, -R14, RZ, RZ ;  /* 0x000000ff0e0f7210 */ /* 0x000fca0007ffe1ff */
[----:B------:R-:W-:Y:S01]  /*2d60*/  IMAD R26, R23, R15, R26 ;  /* 0x0000000f171a7224 */ /* 0x000fe200078e021a */
[----:B------:R-:W-:-:S04]  /*2d70*/  LOP3.LUT R15, R28, R17, RZ, 0x3c, !PT ;  /* 0x000000111c0f7212 */ /* 0x000fc800078e3cff */
[----:B------:R-:W-:Y:S02]  /*2d80*/  ISETP.GT.U32.AND P5, PT, R23, R26, PT ;  /* 0x0000001a1700720c */ /* 0x000fe40003fa4070 */
[----:B0-----:R-:W-:-:S04]  /*2d90*/  IABS R21, R12 ;  /* 0x0000000c00157213 */ /* 0x001fc80000000000 */
[----:B------:R-:W0:Y:S07]  /*2da0*/  I2F.RP R25, R21 ;  /* 0x0000001500197306 */ /* 0x000e2e0000209400 */
[----:B------:R-:W-:Y:S02]  /*2db0*/  @!P5 IMAD.IADD R26, R26, 0x1, -R23 ;  /* 0x000000011a1ad824 */ /* 0x000fe400078e0a17 */
[----:B------:R-:W-:-:S03]  /*2dc0*/  @!P5 VIADD R14, R14, 0x1 ;  /* 0x000000010e0ed836 */ /* 0x000fc60000000000 */
[----:B------:R-:W-:Y:S02]  /*2dd0*/  ISETP.GE.U32.AND P5, PT, R26, R23, PT ;  /* 0x000000171a00720c */ /* 0x000fe40003fa6070 */
[----:B------:R-:W1:Y:S01]  /*2de0*/  LDC.64 R26, c[0x0][0x390] ;  /* 0x0000e400ff1a7b82 */ /* 0x000e620000000a00 */
[----:B0-----:R-:W0:Y:S10]  /*2df0*/  MUFU.RCP R25, R25 ;  /* 0x0000001900197308 */ /* 0x001e340000001000 */
[----:B------:R-:W-:-:S02]  /*2e00*/  @P5 IADD3 R14, PT, PT, R14, 0x1, RZ ;  /* 0x000000010e0e5810 */ /* 0x000fc40007ffe0ff */
[----:B------:R-:W-:-:S03]  /*2e10*/  ISETP.GE.AND P5, PT, R15, RZ, PT ;  /* 0x000000ff0f00720c */ /* 0x000fc60003fa6270 */
[----:B------:R-:W-:Y:S01]  /*2e20*/  IMAD.MOV.U32 R23, RZ, RZ, R14 ;  /* 0x000000ffff177224 */ /* 0x000fe200078e000e */
[----:B0-----:R-:W-:-:S06]  /*2e30*/  IADD3 R15, PT, PT, R25, 0xffffffe, RZ ;  /* 0x0ffffffe190f7810 */ /* 0x001fcc0007ffe0ff */
[----:B------:R-:W0:Y:S03]  /*2e40*/  F2I.FTZ.U32.TRUNC.NTZ R15, R15 ;  /* 0x0000000f000f7305 */ /* 0x000e26000021f000 */
[----:B------:R-:W-:Y:S01]  /*2e50*/  @!P5 IMAD.MOV R23, RZ, RZ, -R23 ;  /* 0x000000ffff17d224 */ /* 0x000fe200078e0a17 */
[----:B------:R-:W-:Y:S01]  /*2e60*/  ISETP.NE.AND P5, PT, R17, RZ, PT ;  /* 0x000000ff1100720c */ /* 0x000fe20003fa5270 */
[----:B0-----:R-:W-:-:S12]  /*2e70*/  IMAD.MOV R25, RZ, RZ, -R15 ;  /* 0x000000ffff197224 */ /* 0x001fd800078e0a0f */
[----:B------:R-:W-:Y:S02]  /*2e80*/  @!P5 LOP3.LUT R23, RZ, R17, RZ, 0x33, !PT ;  /* 0x00000011ff17d212 */ /* 0x000fe400078e33ff */
[----:B-1----:R-:W-:-:S03]  /*2e90*/  ISETP.NE.U32.AND P5, PT, R26, 0x1, PT ;  /* 0x000000011a00780c */ /* 0x002fc60003fa5070 */
[----:B------:R-:W-:Y:S01]  /*2ea0*/  IMAD.MOV R14, RZ, RZ, -R23 ;  /* 0x000000ffff0e7224 */ /* 0x000fe200078e0a17 */
[----:B------:R-:W-:Y:S02]  /*2eb0*/  ISETP.NE.AND.EX P5, PT, R27, RZ, PT, P5 ;  /* 0x000000ff1b00720c */ /* 0x000fe40003fa5350 */
[----:B------:R-:W0:Y:S01]  /*2ec0*/  LDC.64 R26, c[0x0][0x3a8] ;  /* 0x0000ea00ff1a7b82 */ /* 0x000e220000000a00 */
[----:B------:R-:W-:Y:S01]  /*2ed0*/  IMAD R17, R17, R14, R28 ;  /* 0x0000000e11117224 */ /* 0x000fe200078e021c */
[----:B------:R-:W-:Y:S02]  /*2ee0*/  MOV R14, R25 ;  /* 0x00000019000e7202 */ /* 0x000fe40000000f00 */
[----:B------:R-:W-:-:S03]  /*2ef0*/  SEL R19, R19, RZ, P5 ;  /* 0x000000ff13137207 */ /* 0x000fc60002800000 */
[----:B------:R-:W-:Y:S01]  /*2f00*/  IMAD R25, R14, R21, RZ ;  /* 0x000000150e197224 */ /* 0x000fe200078e02ff */
[----:B------:R-:W1:Y:S01]  /*2f10*/  LDC.64 R28, c[0x0][0x398] ;  /* 0x0000e600ff1c7b82 */ /* 0x000e620000000a00 */
[----:B------:R-:W-:-:S04]  /*2f20*/  IMAD.MOV.U32 R14, RZ, RZ, RZ ;  /* 0x000000ffff0e7224 */ /* 0x000fc800078e00ff */
[----:B------:R-:W-:Y:S01]  /*2f30*/  IMAD.HI.U32 R25, R15, R25, R14 ;  /* 0x000000190f197227 */ /* 0x000fe200078e000e */
[----:B------:R-:W-:-:S05]  /*2f40*/  IABS R14, R17 ;  /* 0x00000011000e7213 */ /* 0x000fca0000000000 */
[----:B------:R-:W-:-:S04]  /*2f50*/  IMAD.HI.U32 R25, R25, R14, RZ ;  /* 0x0000000e19197227 */ /* 0x000fc800078e00ff */
[----:B------:R-:W-:-:S04]  /*2f60*/  IMAD.MOV R15, RZ, RZ, -R25 ;  /* 0x000000ffff0f7224 */ /* 0x000fc800078e0a19 */
[----:B------:R-:W-:Y:S01]  /*2f70*/  IMAD R14, R21, R15, R14 ;  /* 0x0000000f150e7224 */ /* 0x000fe200078e020e */
[----:B-1----:R-:W-:Y:S02]  /*2f80*/  ISETP.NE.U32.AND P5, PT, R28, 0x1, PT ;  /* 0x000000011c00780c */ /* 0x002fe40003fa5070 */
[----:B------:R-:W-:Y:S02]  /*2f90*/  SHF.R.S64 R28, RZ, 0x1e, R11 ;  /* 0x0000001eff1c7819 */ /* 0x000fe4000000100b */
        /* <DEDUP_REMOVED lines=35> */
.L_x_4503:
[----:B------:R-:W-:Y:S05]  /*31d0*/  BSYNC.RECONVERGENT B1 ;  /* 0x0000000000017941 */ /* 0x000fea0003800200 */
.L_x_4502:
        /* <DEDUP_REMOVED lines=25> */
[----:B------:R-:W-:Y:S01]  /*3370*/  IMAD R12, R21, R15, R12 ;  /* 0x0000000f150c7224 */ /* 0x000fe200078e020c */
[----:B------:R-:W-:-:S04]  /*3380*/  IADD3 R15, PT, PT, R25, 0xffffffe, RZ ;  /* 0x0ffffffe190f7810 */ /* 0x000fc80007ffe0ff */
[----:B------:R-:W-:Y:S02]  /*3390*/  ISETP.GT.U32.AND P5, PT, R21, R12, PT ;  /* 0x0000000c1500720c */ /* 0x000fe40003fa4070 */
[----:B------:R-:W0:Y:S11]  /*33a0*/  F2I.FTZ.U32.TRUNC.NTZ R15, R15 ;  /* 0x0000000f000f7305 */ /* 0x000e36000021f000 */
[----:B------:R-:W-:-:S02]  /*33b0*/  @!P5 IMAD.IADD R12, R12, 0x1, -R21 ;  /* 0x000000010c0cd824 */ /* 0x000fc400078e0a15 */
[----:B------:R-:W-:Y:S01]  /*33c0*/  @!P5 VIADD R17, R17, 0x1 ;  /* 0x000000011111d836 */ /* 0x000fe20000000000 */
[----:B0-----:R-:W-:Y:S02]  /*33d0*/  IADD3 R32, PT, PT, RZ, -R15, RZ ;  /* 0x8000000fff207210 */ /* 0x001fe40007ffe0ff */
[----:B------:R-:W-:Y:S02]  /*33e0*/  ISETP.GE.U32.AND P1, PT, R12, R21, PT ;  /* 0x000000150c00720c */ /* 0x000fe40003f26070 */
[----:B------:R-:W-:Y:S01]  /*33f0*/  LOP3.LUT R12, R11, R28, RZ, 0x3c, !PT ;  /* 0x0000001c0b0c7212 */ /* 0x000fe200078e3cff */
[----:B------:R-:W-:-:S03]  /*3400*/  IMAD R21, R32, R23, RZ ;  /* 0x0000001720157224 */ /* 0x000fc600078e02ff */
[----:B------:R-:W-:Y:S02]  /*3410*/  ISETP.GE.AND P5, PT, R12, RZ, PT ;  /* 0x000000ff0c00720c */ /* 0x000fe40003fa6270 */
[----:B------:R-:W0:Y:S05]  /*3420*/  LDC R12, c[0x0][0x3c0] ;  /* 0x0000f000ff0c7b82 */ /* 0x000e2a0000000800 */
[----:B------:R-:W-:Y:S01]  /*3430*/  @P1 VIADD R17, R17, 0x1 ;  /* 0x0000000111111836 */ /* 0x000fe20000000000 */
[----:B------:R-:W-:-:S05]  /*3440*/  ISETP.NE.AND P1, PT, R28, RZ, PT ;  /* 0x000000ff1c00720c */ /* 0x000fca0003f25270 */
[----:B------:R-:W-:-:S08]  /*3450*/  @!P5 IMAD.MOV R17, RZ, RZ, -R17 ;  /* 0x000000ffff11d224 */ /* 0x000fd000078e0a11 */
[----:B------:R-:W-:-:S05]  /*3460*/  @!P1 LOP3.LUT R17, RZ, R28, RZ, 0x33, !PT ;  /* 0x0000001cff119212 */ /* 0x000fca00078e33ff */
[----:B------:R-:W-:-:S04]  /*3470*/  IMAD.MOV R14, RZ, RZ, -R17 ;  /* 0x000000ffff0e7224 */ /* 0x000fc800078e0a11 */
[----:B------:R-:W-:Y:S02]  /*3480*/  IMAD R28, R28, R14, R11 ;  /* 0x0000000e1c1c7224 */ /* 0x000fe400078e020b */
[----:B------:R-:W-:-:S03]  /*3490*/  IMAD.MOV.U32 R14, RZ, RZ, RZ ;  /* 0x000000ffff0e7224 */ /* 0x000fc600078e00ff */
[----:B------:R-:W-:Y:S01]  /*34a0*/  IABS R32, R28 ;  /* 0x0000001c00207213 */ /* 0x000fe20000000000 */
[----:B------:R-:W-:-:S06]  /*34b0*/  IMAD.HI.U32 R21, R15, R21, R14 ;  /* 0x000000150f157227 */ /* 0x000fcc00078e000e */
[----:B------:R-:W-:Y:S01]  /*34c0*/  IMAD.HI.U32 R14, R21, R32, RZ ;  /* 0x00000020150e7227 */ /* 0x000fe200078e00ff */
[----:B0-----:R-:W-:-:S04]  /*34d0*/  IABS R21, R12 ;  /* 0x0000000c00157213 */ /* 0x001fc80000000000 */
[----:B------:R-:W-:Y:S01]  /*34e0*/  IADD3 R15, PT, PT, -R14, RZ, RZ ;  /* 0x000000ff0e0f7210 */ /* 0x000fe20007ffe1ff */
[----:B------:R-:W0:Y:S04]  /*34f0*/  I2F.RP R25, R21 ;  /* 0x0000001500197306 */ /* 0x000e280000209400 */
[----:B------:R-:W-:Y:S01]  /*3500*/  IMAD R32, R23, R15, R32 ;  /* 0x0000000f17207224 */ /* 0x000fe200078e0220 */
[----:B------:R-:W-:-:S04]  /*3510*/  LOP3.LUT R15, R28, R19, RZ, 0x3c, !PT ;  /* 0x000000131c0f7212 */ /* 0x000fc800078e3cff */
[----:B------:R-:W-:Y:S01]  /*3520*/  ISETP.GT.U32.AND P5, PT, R23, R32, PT ;  /* 0x000000201700720c */ /* 0x000fe20003fa4070 */
[----:B0-----:R-:W0:-:S12]  /*3530*/  MUFU.RCP R25, R25 ;  /* 0x0000001900197308 */ /* 0x001e180000001000 */
[----:B------:R-:W-:Y:S02]  /*3540*/  @!P5 IMAD.IADD R32, R32, 0x1, -R23 ;  /* 0x000000012020d824 */ /* 0x000fe400078e0a17 */
[----:B------:R-:W-:Y:S01]  /*3550*/  @!P5 VIADD R14, R14, 0x1 ;  /* 0x000000010e0ed836 */ /* 0x000fe20000000000 */
[----:B------:R-:W-:Y:S02]  /*3560*/  ISETP.GE.AND P5, PT, R15, RZ, PT ;  /* 0x000000ff0f00720c */ /* 0x000fe40003fa6270 */
[----:B------:R-:W-:Y:S02]  /*3570*/  ISETP.GE.U32.AND P1, PT, R32, R23, PT ;  /* 0x000000172000720c */ /* 0x000fe40003f26070 */
[----:B0-----:R-:W-:-:S06]  /*3580*/  IADD3 R15, PT, PT, R25, 0xffffffe, RZ ;  /* 0x0ffffffe190f7810 */ /* 0x001fcc0007ffe0ff */
[----:B------:R-:W0:Y:S05]  /*3590*/  F2I.FTZ.U32.TRUNC.NTZ R15, R15 ;  /* 0x0000000f000f7305 */ /* 0x000e2a000021f000 */
[----:B------:R-:W-:Y:S01]  /*35a0*/  @P1 VIADD R14, R14, 0x1 ;  /* 0x000000010e0e1836 */ /* 0x000fe20000000000 */
[----:B------:R-:W-:-:S03]  /*35b0*/  ISETP.NE.AND P1, PT, R19, RZ, PT ;  /* 0x000000ff1300720c */ /* 0x000fc60003f25270 */
[----:B------:R-:W-:-:S05]  /*35c0*/  IMAD.MOV.U32 R23, RZ, RZ, R14 ;  /* 0x000000ffff177224 */ /* 0x000fca00078e000e */
[----:B------:R-:W-:Y:S01]  /*35d0*/  @!P5 IADD3 R23, PT, PT, -R23, RZ, RZ ;  /* 0x000000ff1717d210 */ /* 0x000fe20007ffe1ff */
[----:B0-----:R-:W-:-:S04]  /*35e0*/  IMAD.MOV R32, RZ, RZ, -R15 ;  /* 0x000000ffff207224 */ /* 0x001fc800078e0a0f */
[----:B------:R-:W-:Y:S01]  /*35f0*/  @!P1 LOP3.LUT R23, RZ, R19, RZ, 0x33, !PT ;  /* 0x00000013ff179212 */ /* 0x000fe200078e33ff */
[----:B------:R-:W-:-:S04]  /*3600*/  IMAD R25, R32, R21, RZ ;  /* 0x0000001520197224 */ /* 0x000fc800078e02ff */
[----:B------:R-:W-:Y:S01]  /*3610*/  IMAD.MOV R14, RZ, RZ, -R23 ;  /* 0x000000ffff0e7224 */ /* 0x000fe200078e0a17 */
[----:B------:R-:W0:Y:S03]  /*3620*/  LDC.64 R32, c[0x0][0x3a8] ;  /* 0x0000ea00ff207b82 */ /* 0x000e260000000a00 */
[----:B------:R-:W-:Y:S02]  /*3630*/  IMAD R19, R19, R14, R28 ;  /* 0x0000000e13137224 */ /* 0x000fe400078e021c */
[----:B------:R-:W-:-:S03]  /*3640*/  HFMA2 R14, -RZ, RZ, 0, 0 ;  /* 0x00000000ff0e7431 */ /* 0x000fc600000001ff */
[----:B------:R-:W-:Y:S02]  /*3650*/  IABS R28, R19 ;  /* 0x00000013001c7213 */ /* 0x000fe40000000000 */
[----:B------:R-:W-:Y:S02]  /*3660*/  IMAD.HI.U32 R25, R15, R25, R14 ;  /* 0x000000190f197227 */ /* 0x000fe400078e000e */
[----:B------:R-:W1:Y:S04]  /*3670*/  LDC.64 R14, c[0x0][0x390] ;  /* 0x0000e400ff0e7b82 */ /* 0x000e680000000a00 */
        /* <DEDUP_REMOVED lines=11> */
[----:B------:R-:W-:Y:S01]  /*3730*/  LOP3.LUT R21, R19, R12, RZ, 0x3c, !PT ;  /* 0x0000000c13157212 */ /* 0x000fe200078e3cff */
[----:B------:R-:W2:Y:S03]  /*3740*/  LDC.64 R28, c[0x0][0x3a0] ;  /* 0x0000e800ff1c7b82 */ /* 0x000ea60000000a00 */
[----:B------:R-:W-:-:S07]  /*3750*/  ISETP.GE.AND P1, PT, R21, RZ, PT ;  /* 0x000000ff1500720c */ /* 0x000fce0003f26270 */
[----:B------:R-:W-:Y:S01]  /*3760*/  @P5 VIADD R25, R25, 0x1 ;  /* 0x0000000119195836 */ /* 0x000fe20000000000 */
[----:B------:R-:W-:-:S05]  /*3770*/  ISETP.NE.AND P5, PT, R12, RZ, PT ;  /* 0x000000ff0c00720c */ /* 0x000fca0003fa5270 */
[----:B------:R-:W-:Y:S01]  /*3780*/  @!P1 IMAD.MOV R25, RZ, RZ, -R25 ;  /* 0x000000ffff199224 */ /* 0x000fe200078e0a19 */
[----:B-1----:R-:W-:Y:S01]  /*3790*/  ISETP.NE.U32.AND P1, PT, R14, 0x1, PT ;  /* 0x000000010e00780c */ /* 0x002fe20003f25070 */
[----:B------:R-:W-:-:S03]  /*37a0*/  IMAD R14, R17, UR36, RZ ;  /* 0x00000024110e7c24 */ /* 0x000fc6000f8e02ff */
        /* <DEDUP_REMOVED lines=25> */
.L_x_4505:
[----:B------:R-:W-:Y:S05]  /*3940*/  BSYNC.RECONVERGENT B1 ;  /* 0x0000000000017941 */ /* 0x000fea0003800200 */
.L_x_4504:
        /* <DEDUP_REMOVED lines=44> */
[----:B------:R-:W-:-:S03]  /*3c10*/  IMAD.MOV.U32 R14, RZ, RZ, RZ ;  /* 0x000000ffff0e7224 */ /* 0x000fc600078e00ff */
[----:B------:R-:W-:Y:S01]  /*3c20*/  IABS R34, R32 ;  /* 0x0000002000227213 */ /* 0x000fe20000000000 */
[----:B------:R-:W-:Y:S01]  /*3c30*/  IMAD.HI.U32 R23, R15, R23, R14 ;  /* 0x000000170f177227 */ /* 0x000fe200078e000e */
[----:B0-----:R-:W-:-:S05]  /*3c40*/  IABS R15, R17 ;  /* 0x00000011000f7213 */ /* 0x001fca0000000000 */
        /* <DEDUP_REMOVED lines=13> */
[----:B------:R-:W1:Y:S01]  /*3d20*/  LDC.64 R34, c[0x0][0x3a8] ;  /* 0x0000ea00ff227b82 */ /* 0x000e620000000a00 */
[----:B0-----:R-:W-:-:S04]  /*3d30*/  IADD3 R27, PT, PT, R25, 0xffffffe, RZ ;  /* 0x0ffffffe191b7810 */ /* 0x001fc80007ffe0ff */
[----:B------:R-:W0:Y:S06]  /*3d40*/  F2I.FTZ.U32.TRUNC.NTZ R15, R27 ;  /* 0x0000001b000f7305 */ /* 0x000e2c000021f000 */
        /* <DEDUP_REMOVED lines=21> */
[----:B------:R-:W-:Y:S02]  /*3ea0*/  SEL R12, R12, RZ, P1 ;  /* 0x000000ff0c0c7207 */ /* 0x000fe40000800000 */
[----:B------:R-:W-:Y:S02]  /*3eb0*/  ISETP.GE.U32.AND P6, PT, R32, R23, PT ;  /* 0x000000172000720c */ /* 0x000fe40003fc6070 */
[----:B------:R-:W-:Y:S01]  /*3ec0*/  LOP3.LUT R23, R38, R17, RZ, 0x3c, !PT ;  /* 0x0000001126177212 */ /* 0x000fe200078e3cff */
[----:B------:R-:W-:Y:S01]  /*3ed0*/  IMAD R12, R12, UR36, RZ ;  /* 0x000000240c0c7c24 */ /* 0x000fe2000f8e02ff */
[----:B------:R-:W2:Y:S02]  /*3ee0*/  LDC.64 R32, c[0x0][0x3a0] ;  /* 0x0000e800ff207b82 */ /* 0x000ea40000000a00 */
[----:B------:R-:W-:-:S07]  /*3ef0*/  ISETP.GE.AND P5, PT, R23, RZ, PT ;  /* 0x000000ff1700720c */ /* 0x000fce0003fa6270 */
[----:B------:R-:W-:Y:S01]  /*3f00*/  @P6 VIADD R19, R19, 0x1 ;  /* 0x0000000113136836 */ /* 0x000fe20000000000 */
[----:B------:R-:W-:-:S05]  /*3f10*/  ISETP.NE.AND P6, PT, R17, RZ, PT ;  /* 0x000000ff1100720c */ /* 0x000fca0003fc5270 */
[----:B------:R-:W-:Y:S02]  /*3f20*/  @!P5 IADD3 R19, PT, PT, -R19, RZ, RZ ;  /* 0x000000ff1313d210 */ /* 0x000fe40007ffe1ff */
[----:B0-----:R-:W-:-:S04]  /*3f30*/  ISETP.NE.U32.AND P1, PT, R14, 0x1, PT ;  /* 0x000000010e00780c */ /* 0x001fc80003f25070 */
[----:B------:R-:W-:Y:S02]  /*3f40*/  ISETP.NE.AND.EX P1, PT, R15, RZ, PT, P1 ;  /* 0x000000ff0f00720c */ /* 0x000fe40003f25310 */
[----:B------:R-:W-:Y:S02]  /*3f50*/  @!P6 LOP3.LUT R19, RZ, R17, RZ, 0x33, !PT ;  /* 0x00000011ff13e212 */ /* 0x000fe400078e33ff */
[----:B--2---:R-:W-:Y:S02]  /*3f60*/  ISETP.NE.U32.AND P5, PT, R32, 0x1, PT ;  /* 0x000000012000780c */ /* 0x004fe40003fa5070 */
[----:B-1----:R-:W-:Y:S01]  /*3f70*/  ISETP.NE.U32.AND P6, PT, R34, 0x1, PT ;  /* 0x000000012200780c */ /* 0x002fe20003fc5070 */
[----:B------:R-:W-:Y:S01]  /*3f80*/  IMAD.MOV R14, RZ, RZ, -R19 ;  /* 0x000000ffff0e7224 */ /* 0x000fe200078e0a13 */
[----:B------:R-:W-:Y:S02]  /*3f90*/  ISETP.NE.AND.EX P5, PT, R33, RZ, PT, P5 ;  /* 0x000000ff2100720c */ /* 0x000fe40003fa5350 */
        /* <DEDUP_REMOVED lines=19> */
.L_x_4507:
[----:B------:R-:W-:Y:S05]  /*40d0*/  BSYNC.RECONVERGENT B1 ;  /* 0x0000000000017941 */ /* 0x000fea0003800200 */
.L_x_4506:
        /* <DEDUP_REMOVED lines=45> */
[----:B------:R-:W-:-:S06]  /*43b0*/  IMAD.HI.U32 R17, R15, R17, R14 ;  /* 0x000000110f117227 */ /* 0x000fcc00078e000e */
[----:B------:R-:W-:Y:S02]  /*43c0*/  IMAD.HI.U32 R14, R17, R32, RZ ;  /* 0x00000020110e7227 */ /* 0x000fe400078e00ff */
[----:B------:R-:W0:Y:S02]  /*43d0*/  LDC R17, c[0x0][0x3c0] ;  /* 0x0000f000ff117b82 */ /* 0x000e240000000800 */
[----:B------:R-:W-:-:S04]  /*43e0*/  IMAD.MOV R15, RZ, RZ, -R14 ;  /* 0x000000ffff0f7224 */ /* 0x000fc800078e0a0e */
[----:B------:R-:W-:Y:S01]  /*43f0*/  IMAD R32, R21, R15, R32 ;  /* 0x0000000f15207224 */ /* 0x000fe200078e0220 */
[----:B------:R-:W-:-:S04]  /*4400*/  LOP3.LUT R15, R34, R19, RZ, 0x3c, !PT ;  /* 0x00000013220f7212 */ /* 0x000fc800078e3cff */
[----:B------:R-:W-:Y:S02]  /*4410*/  ISETP.GT.U32.AND P3, PT, R21, R32, PT ;  /* 0x000000201500720c */ /* 0x000fe40003f64070 */
[----:B------:R-:W-:-:S11]  /*4420*/  ISETP.GE.AND P5, PT, R15, RZ, PT ;  /* 0x000000ff0f00720c */ /* 0x000fd60003fa6270 */
[----:B------:R-:W-:Y:S01]  /*4430*/  @!P3 IMAD.IADD R32, R32, 0x1, -R21 ;  /* 0x000000012020b824 */ /* 0x000fe200078e0a15 */
[----:B0-----:R-:W-:Y:S02]  /*4440*/  IABS R23, R17 ;  /* 0x0000001100177213 */ /* 0x001fe40000000000 */
[----:B------:R-:W-:Y:S02]  /*4450*/  @!P3 IADD3 R14, PT, PT, R14, 0x1, RZ ;  /* 0x000000010e0eb810 */ /* 0x000fe40007ffe0ff */
[----:B------:R-:W-:Y:S01]  /*4460*/  ISETP.GE.U32.AND P1, PT, R32, R21, PT ;  /* 0x000000152000720c */ /* 0x000fe20003f26070 */
[----:B------:R-:W0:Y:S01]  /*4470*/  I2F.RP R25, R23 ;  /* 0x0000001700197306 */ /* 0x000e220000209400 */
[----:B------:R-:W-:Y:S01]  /*4480*/  ISETP.NE.AND P3, PT, R19, RZ, PT ;  /* 0x000000ff1300720c */ /* 0x000fe20003f65270 */
[----:B------:R-:W1:Y:S10]  /*4490*/  LDC.64 R32, c[0x0][0x390] ;  /* 0x0000e400ff207b82 */ /* 0x000e740000000a00 */
[----:B------:R-:W-:Y:S01]  /*44a0*/  @P1 VIADD R14, R14, 0x1 ;  /* 0x000000010e0e1836 */ /* 0x000fe20000000000 */
[----:B0-----:R-:W0:Y:S03]  /*44b0*/  MUFU.RCP R25, R25 ;  /* 0x0000001900197308 */ /* 0x001e260000001000 */
[----:B------:R-:W-:-:S02]  /*44c0*/  IMAD.MOV.U32 R21, RZ, RZ, R14 ;  /* 0x000000ffff157224 */ /* 0x000fc400078e000e */
[----:B------:R-:W2:Y:S03]  /*44d0*/  LDC.64 R14, c[0x0][0x398] ;  /* 0x0000e600ff0e7b82 */ /* 0x000ea60000000a00 */
[----:B------:R-:W-:Y:S02]  /*44e0*/  @!P5 IADD3 R21, PT, PT, -R21, RZ, RZ ;  /* 0x000000ff1515d210 */ /* 0x000fe40007ffe1ff */
[----:B------:R-:W-:Y:S02]  /*44f0*/  @!P3 LOP3.LUT R21, RZ, R19, RZ, 0x33, !PT ;  /* 0x00000013ff15b212 */ /* 0x000fe400078e33ff */
[----:B-1----:R-:W-:-:S03]  /*4500*/  ISETP.NE.U32.AND P1, PT, R32, 0x1, PT ;  /* 0x000000012000780c */ /* 0x002fc60003f25070 */
[----:B------:R-:W-:Y:S01]  /*4510*/  IMAD.MOV R42, RZ, RZ, -R21 ;  /* 0x000000ffff2a7224 */ /* 0x000fe200078e0a15 */
[----:B------:R-:W-:-:S03]  /*4520*/  ISETP.NE.AND.EX P1, PT, R33, RZ, PT, P1 ;  /* 0x000000ff2100720c */ /* 0x000fc60003f25310 */
[----:B------:R-:W-:Y:S02]  /*4530*/  IMAD R42, R19, R42, R34 ;  /* 0x0000002a132a7224 */ /* 0x000fe400078e0222 */
[----:B0-----:R-:W-:Y:S01]  /*4540*/  VIADD R34, R25, 0xffffffe ;  /* 0x0ffffffe19227836 */ /* 0x001fe20000000000 */
[----:B------:R-:W-:-:S03]  /*4550*/  SEL R12, R12, RZ, P1 ;  /* 0x000000ff0c0c7207 */ /* 0x000fc60000800000 */
[----:B------:R0:W1:Y:S02]  /*4560*/  F2I.FTZ.U32.TRUNC.NTZ R35, R34 ;  /* 0x0000002200237305 */ /* 0x000064000021f000 */
[----:B------:R-:W-:Y:S01]  /*4570*/  IMAD R12, R12, UR36, RZ ;  /* 0x000000240c0c7c24 */ /* 0x000fe2000f8e02ff */
[----:B--2---:R-:W-:-:S04]  /*4580*/  ISETP.NE.U32.AND P3, PT, R14, 0x1, PT ;  /* 0x000000010e00780c */ /* 0x004fc80003f65070 */
[----:B------:R-:W-:Y:S01]  /*4590*/  ISETP.NE.AND.EX P3, PT, R15, RZ, PT, P3 ;  /* 0x000000ff0f00720c */ /* 0x000fe20003f65330 */
[----:B0-----:R-:W-:-:S03]  /*45a0*/  IMAD.MOV.U32 R34, RZ, RZ, RZ ;  /* 0x000000ffff227224 */ /* 0x001fc600078e00ff */
[----:B------:R-:W-:Y:S02]  /*45b0*/  SEL R21, R21, RZ, P3 ;  /* 0x000000ff15157207 */ /* 0x000fe40001800000 */
[----:B-1----:R-:W-:-:S03]  /*45c0*/  IADD3 R32, PT, PT, RZ, -R35, RZ ;  /* 0x80000023ff207210 */ /* 0x002fc60007ffe0ff */
[----:B------:R-:W-:Y:S02]  /*45d0*/  IMAD R21, R21, UR37, R12 ;  /* 0x0000002515157c24 */ /* 0x000fe4000f8e020c */
[----:B------:R-:W-:Y:S01]  /*45e0*/  IMAD R19, R32, R23, RZ ;  /* 0x0000001720137224 */ /* 0x000fe200078e02ff */
        /* <DEDUP_REMOVED lines=11> */
[----:B------:R-:W-:Y:S01]  /*46a0*/  @!P5 VIADD R14, R14, 0x1 ;  /* 0x000000010e0ed836 */ /* 0x000fe20000000000 */
[----:B------:R-:W-:Y:S02]  /*46b0*/  ISETP.GE.AND P5, PT, R19, RZ, PT ;  /* 0x000000ff1300720c */ /* 0x000fe40003fa6270 */
[----:B------:R-:W-:Y:S02]  /*46c0*/  ISETP.GE.U32.AND P6, PT, R32, R23, PT ;  /* 0x000000172000720c */ /* 0x000fe40003fc6070 */
[----:B------:R-:W0:Y:S11]  /*46d0*/  LDC.64 R32, c[0x0][0x3a0] ;  /* 0x0000e800ff207b82 */ /* 0x000e360000000a00 */
[----:B------:R-:W-:Y:S01]  /*46e0*/  @P6 VIADD R14, R14, 0x1 ;  /* 0x000000010e0e6836 */ /* 0x000fe20000000000 */
[----:B------:R-:W-:-:S04]  /*46f0*/  ISETP.NE.AND P6, PT, R17, RZ, PT ;  /* 0x000000ff1100720c */ /* 0x000fc80003fc5270 */
[----:B------:R-:W-:Y:S02]  /*4700*/  @!P5 IADD3 R14, PT, PT, -R14, RZ, RZ ;  /* 0x000000ff0e0ed210 */ /* 0x000fe40007ffe1ff */
[----:B0-----:R-:W-:-:S07]  /*4710*/  ISETP.NE.U32.AND P5, PT, R32, 0x1, PT ;  /* 0x000000012000780c */ /* 0x001fce0003fa5070 */
[----:B------:R-:W-:Y:S02]  /*4720*/  @!P6 LOP3.LUT R14, RZ, R17, RZ, 0x33, !PT ;  /* 0x00000011ff0ee212 */ /* 0x000fe400078e33ff */
[----:B------:R-:W-:Y:S02]  /*4730*/  ISETP.NE.AND.EX P5, PT, R33, RZ, PT, P5 ;  /* 0x000000ff2100720c */ /* 0x000fe40003fa5350 */
[----:B------:R-:W-:Y:S01]  /*4740*/  SHF.R.S64 R32, RZ, 0x1e, R11 ;  /* 0x0000001eff207819 */ /* 0x000fe2000000100b */
        /* <DEDUP_REMOVED lines=16> */
.L_x_4509:
[----:B------:R-:W-:Y:S05]  /*4850*/  BSYNC.RECONVERGENT B1 ;  /* 0x0000000000017941 */ /* 0x000fea0003800200 */
.L_x_4508:
        /* <DEDUP_REMOVED lines=42> */
[----:B------:R-:W-:-:S03]  /*4b00*/  IMAD.MOV.U32 R14, RZ, RZ, RZ ;  /* 0x000000ffff0e7224 */ /* 0x000fc600078e00ff */
[----:B------:R-:W-:Y:S01]  /*4b10*/  IABS R32, R34 ;  /* 0x0000002200207213 */ /* 0x000fe20000000000 */
[----:B------:R-:W-:-:S06]  /*4b20*/  IMAD.HI.U32 R17, R15, R17, R14 ;  /* 0x000000110f117227 */ /* 0x000fcc00078e000e */
[----:B------:R-:W-:Y:S02]  /*4b30*/  IMAD.HI.U32 R14, R17, R32, RZ ;  /* 0x00000020110e7227 */ /* 0x000fe400078e00ff */
[----:B------:R-:W0:Y:S03]  /*4b40*/  LDC R17, c[0x0][0x3c0] ;  /* 0x0000f000ff117b82 */ /* 0x000e260000000800 */
[----:B------:R-:W-:-:S05]  /*4b50*/  IADD3 R15, PT, PT, -R14, RZ, RZ ;  /* 0x000000ff0e0f7210 */ /* 0x000fca0007ffe1ff */
[----:B------:R-:W-:Y:S01]  /*4b60*/  IMAD R32, R21, R15, R32 ;  /* 0x0000000f15207224 */ /* 0x000fe200078e0220 */
[----:B------:R-:W-:-:S04]  /*4b70*/  LOP3.LUT R15, R34, R19, RZ, 0x3c, !PT ;  /* 0x00000013220f7212 */ /* 0x000fc800078e3cff */
[----:B------:R-:W-:Y:S02]  /*4b80*/  ISETP.GT.U32.AND P2, PT, R21, R32, PT ;  /* 0x000000201500720c */ /* 0x000fe40003f44070 */
[----:B------:R-:W-:Y:S02]  /*4b90*/  ISETP.GE.AND P3, PT, R15, RZ, PT ;  /* 0x000000ff0f00720c */ /* 0x000fe40003f66270 */
[----:B0-----:R-:W-:-:S09]  /*4ba0*/  IABS R23, R17 ;  /* 0x0000001100177213 */ /* 0x001fd20000000000 */
[----:B------:R-:W-:Y:S01]  /*4bb0*/  @!P2 IMAD.IADD R32, R32, 0x1, -R21 ;  /* 0x000000012020a824 */ /* 0x000fe200078e0a15 */
[----:B------:R-:W0:Y:S01]  /*4bc0*/  I2F.RP R25, R23 ;  /* 0x0000001700197306 */ /* 0x000e220000209400 */
[----:B------:R-:W-:Y:S01]  /*4bd0*/  @!P2 VIADD R14, R14, 0x1 ;  /* 0x000000010e0ea836 */ /* 0x000fe20000000000 */
[----:B------:R-:W-:Y:S02]  /*4be0*/  ISETP.NE.AND P2, PT, R19, RZ, PT ;  /* 0x000000ff1300720c */ /* 0x000fe40003f45270 */
[----:B------:R-:W-:Y:S02]  /*4bf0*/  ISETP.GE.U32.AND P1, PT, R32, R21, PT ;  /* 0x000000152000720c */ /* 0x000fe40003f26070 */
[----:B------:R-:W1:Y:S02]  /*4c00*/  LDC.64 R32, c[0x0][0x390] ;  /* 0x0000e400ff207b82 */ /* 0x000e640000000a00 */
[----:B0-----:R-:W0:Y:S09]  /*4c10*/  MUFU.RCP R25, R25 ;  /* 0x0000001900197308 */ /* 0x001e320000001000 */
[----:B------:R-:W-:-:S05]  /*4c20*/  @P1 IADD3 R14, PT, PT, R14, 0x1, RZ ;  /* 0x000000010e0e1810 */ /* 0x000fca0007ffe0ff */
[----:B------:R-:W-:Y:S02]  /*4c30*/  IMAD.MOV.U32 R21, RZ, RZ, R14 ;  /* 0x000000ffff157224 */ /* 0x000fe400078e000e */
[----:B------:R-:W2:Y:S02]  /*4c40*/  LDC.64 R14, c[0x0][0x398] ;  /* 0x0000e600ff0e7b82 */ /* 0x000ea40000000a00 */
[----:B------:R-:W-:Y:S01]  /*4c50*/  @!P3 IMAD.MOV R21, RZ, RZ, -R21 ;  /* 0x000000ffff15b224 */ /* 0x000fe200078e0a15 */
[----:B------:R-:W-:Y:S02]  /*4c60*/  @!P2 LOP3.LUT R21, RZ, R19, RZ, 0x33, !PT ;  /* 0x00000013ff15a212 */ /* 0x000fe400078e33ff */
[----:B-1----:R-:W-:Y:S02]  /*4c70*/  ISETP.NE.U32.AND P1, PT, R32, 0x1, PT ;  /* 0x000000012000780c */ /* 0x002fe40003f25070 */
[----:B------:R-:W-:Y:S02]  /*4c80*/  IADD3 R36, PT, PT, -R21, RZ, RZ ;  /* 0x000000ff15247210 */ /* 0x000fe40007ffe1ff */
[----:B------:R-:W-:-:S03]  /*4c90*/  ISETP.NE.AND.EX P1, PT, R33, RZ, PT, P1 ;  /* 0x000000ff2100720c */ /* 0x000fc60003f25310 */
[----:B------:R-:W-:Y:S01]  /*4ca0*/  IMAD R36, R19, R36, R34 ;  /* 0x0000002413247224 */ /* 0x000fe200078e0222 */
[----:B------:R-:W-:Y:S01]  /*4cb0*/  SEL R12, R12, RZ, P1 ;  /* 0x000000ff0c0c7207 */ /* 0x000fe20000800000 */
[----:B0-----:R-:W-:-:S04]  /*4cc0*/  VIADD R34, R25, 0xffffffe ;  /* 0x0ffffffe19227836 */ /* 0x001fc80000000000 */
[----:B------:R0:W1:Y:S01]  /*4cd0*/  F2I.FTZ.U32.TRUNC.NTZ R35, R34 ;  /* 0x0000002200237305 */ /* 0x000062000021f000 */
[----:B------:R-:W-:Y:S01]  /*4ce0*/  IMAD R12, R12, UR36, RZ ;  /* 0x000000240c0c7c24 */ /* 0x000fe2000f8e02ff */
[----:B--2---:R-:W-:Y:S02]  /*4cf0*/  ISETP.NE.U32.AND P2, PT, R14, 0x1, PT ;  /* 0x000000010e00780c */ /* 0x004fe40003f45070 */
[----:B0-----:R-:W-:Y:S02]  /*4d00*/  MOV R34, RZ ;  /* 0x000000ff00227202 */ /* 0x001fe40000000f00 */
[----:B------:R-:W-:Y:S01]  /*4d10*/  ISETP.NE.AND.EX P2, PT, R15, RZ, PT, P2 ;  /* 0x000000ff0f00720c */ /* 0x000fe20003f45320 */
[----:B-1----:R-:W-:-:S03]  /*4d20*/  IMAD.MOV R32, RZ, RZ, -R35 ;  /* 0x000000ffff207224 */ /* 0x002fc600078e0a23 */
[----:B------:R-:W-:Y:S01]  /*4d30*/  SEL R21, R21, RZ, P2 ;  /* 0x000000ff15157207 */ /* 0x000fe20001000000 */
[----:B------:R-:W-:Y:S01]  /*4d40*/  IMAD R19, R32, R23, RZ ;  /* 0x0000001720137224 */ /* 0x000fe200078e02ff */
[----:B------:R-:W-:-:S03]  /*4d50*/  IABS R32, R36 ;  /* 0x0000002400207213 */ /* 0x000fc60000000000 */
[----:B------:R-:W-:Y:S02]  /*4d60*/  IMAD R21, R21, UR37, R12 ;  /* 0x0000002515157c24 */ /* 0x000fe4000f8e020c */
        /* <DEDUP_REMOVED lines=8> */
[----:B0-----:R-:W-:-:S04]  /*4df0*/  ISETP.NE.U32.AND P1, PT, R34, 0x1, PT ;  /* 0x000000012200780c */ /* 0x001fc80003f25070 */
[----:B------:R-:W-:-:S05]  /*4e00*/  ISETP.NE.AND.EX P1, PT, R35, RZ, PT, P1 ;  /* 0x000000ff2300720c */ /* 0x000fca0003f25310 */
[----:B------:R-:W-:Y:S01]  /*4e10*/  @!P5 IMAD.IADD R32, R32, 0x1, -R23 ;  /* 0x000000012020d824 */ /* 0x000fe200078e0a17 */
[----:B------:R-:W-:Y:S02]  /*4e20*/  @!P5 IADD3 R14, PT, PT, R14, 0x1, RZ ;  /* 0x000000010e0ed810 */ /* 0x000fe40007ffe0ff */
[----:B------:R-:W-:Y:S02]  /*4e30*/  ISETP.NE.AND P5, PT, R17, RZ, PT ;  /* 0x000000ff1100720c */ /* 0x000fe40003fa5270 */
[----:B------:R-:W-:Y:S02]  /*4e40*/  ISETP.GE.U32.AND P3, PT, R32, R23, PT ;  /* 0x000000172000720c */ /* 0x000fe40003f66070 */
[----:B------:R-:W0:Y:S11]  /*4e50*/  LDC.64 R32, c[0x0][0x3a0] ;  /* 0x0000e800ff207b82 */ /* 0x000e360000000a00 */
        /* <DEDUP_REMOVED lines=22> */
.L_x_4511:
[----:B------:R-:W-:Y:S05]  /*4fc0*/  BSYNC.RECONVERGENT B1 ;  /* 0x0000000000017941 */ /* 0x000fea0003800200 */
.L_x_4510:
        /* <DEDUP_REMOVED lines=40> */
[----:B------:R-:W-:Y:S02]  /*5250*/  IMAD R17, R32, R21, RZ ;  /* 0x0000001520117224 */ /* 0x000fe400078e02ff */
[----:B------:R-:W-:Y:S02]  /*5260*/  IMAD R32, R30, R14, R11 ;  /* 0x0000000e1e207224 */ /* 0x000fe400078e020b */
[----:B------:R-:W-:-:S03]  /*5270*/  IMAD.MOV.U32 R14, RZ, RZ, RZ ;  /* 0x000000ffff0e7224 */ /* 0x000fc600078e00ff */
[----:B------:R-:W-:Y:S01]  /*5280*/  IABS R30, R32 ;  /* 0x00000020001e7213 */ /* 0x000fe20000000000 */
        /* <DEDUP_REMOVED lines=8> */
[----:B------:R-:W-:Y:S01]  /*5310*/  @!P2 IADD3 R30, PT, PT, R30, -R21, RZ ;  /* 0x800000151e1ea210 */ /* 0x000fe20007ffe0ff */
[----:B------:R-:W-:Y:S01]  /*5320*/  @!P2 VIADD R14, R14, 0x1 ;  /* 0x000000010e0ea836 */ /* 0x000fe20000000000 */
[----:B0-----:R-:W-:Y:S02]  /*5330*/  IABS R23, R17 ;  /* 0x0000001100177213 */ /* 0x001fe40000000000 */
[----:B------:R-:W-:Y:S02]  /*5340*/  ISETP.GE.U32.AND P1, PT, R30, R21, PT ;  /* 0x000000151e00720c */ /* 0x000fe40003f26070 */
[----:B------:R-:W0:Y:S01]  /*5350*/  I2F.RP R25, R23 ;  /* 0x0000001700197306 */ /* 0x000e220000209400 */
[----:B------:R-:W-:Y:S01]  /*5360*/  ISETP.NE.AND P2, PT, R19, RZ, PT ;  /* 0x000000ff1300720c */ /* 0x000fe20003f45270 */
[----:B------:R-:W1:Y:S09]  /*5370*/  LDC.64 R30, c[0x0][0x390] ;  /* 0x0000e400ff1e7b82 */ /* 0x000e720000000a00 */
[----:B------:R-:W-:Y:S01]  /*5380*/  @P1 VIADD R14, R14, 0x1 ;  /* 0x000000010e0e1836 */ /* 0x000fe20000000000 */
[----:B0-----:R-:W0:Y:S04]  /*5390*/  MUFU.RCP R25, R25 ;  /* 0x0000001900197308 */ /* 0x001e280000001000 */
[----:B------:R-:W-:-:S02]  /*53a0*/  MOV R21, R14 ;  /* 0x0000000e00157202 */ /* 0x000fc40000000f00 */
[----:B------:R-:W2:Y:S03]  /*53b0*/  LDC.64 R14, c[0x0][0x398] ;  /* 0x0000e600ff0e7b82 */ /* 0x000ea60000000a00 */
[----:B------:R-:W-:Y:S01]  /*53c0*/  @!P3 IMAD.MOV R21, RZ, RZ, -R21 ;  /* 0x000000ffff15b224 */ /* 0x000fe200078e0a15 */
[----:B------:R-:W-:Y:S02]  /*53d0*/  @!P2 LOP3.LUT R21, RZ, R19, RZ, 0x33, !PT ;  /* 0x00000013ff15a212 */ /* 0x000fe400078e33ff */
[----:B-1----:R-:W-:-:S03]  /*53e0*/  ISETP.NE.U32.AND P1, PT, R30, 0x1, PT ;  /* 0x000000011e00780c */ /* 0x002fc60003f25070 */
[----:B------:R-:W-:Y:S01]  /*53f0*/  IMAD.MOV R34, RZ, RZ, -R21 ;  /* 0x000000ffff227224 */ /* 0x000fe200078e0a15 */
[----:B------:R-:W-:-:S03]  /*5400*/  ISETP.NE.AND.EX P1, PT, R31, RZ, PT, P1 ;  /* 0x000000ff1f00720c */ /* 0x000fc60003f25310 */
[----:B------:R-:W-:Y:S01]  /*5410*/  IMAD R34, R19, R34, R32 ;  /* 0x0000002213227224 */ /* 0x000fe200078e0220 */
[----:B0-----:R-:W-:Y:S02]  /*5420*/  IADD3 R32, PT, PT, R25, 0xffffffe, RZ ;  /* 0x0ffffffe19207810 */ /* 0x001fe40007ffe0ff */
[----:B------:R-:W-:Y:S02]  /*5430*/  SEL R12, R12, RZ, P1 ;  /* 0x000000ff0c0c7207 */ /* 0x000fe40000800000 */
[----:B------:R0:W1:Y:S03]  /*5440*/  F2I.FTZ.U32.TRUNC.NTZ R33, R32 ;  /* 0x0000002000217305 */ /* 0x000066000021f000 */
[----:B------:R-:W-:Y:S01]  /*5450*/  IMAD R12, R12, UR36, RZ ;  /* 0x000000240c0c7c24 */ /* 0x000fe2000f8e02ff */
[----:B--2---:R-:W-:Y:S01]  /*5460*/  ISETP.NE.U32.AND P2, PT, R14, 0x1, PT ;  /* 0x000000010e00780c */ /* 0x004fe20003f45070 */
[----:B0-----:R-:W-:-:S03]  /*5470*/  IMAD.MOV.U32 R32, RZ, RZ, RZ ;  /* 0x000000ffff207224 */ /* 0x001fc600078e00ff */
[----:B------:R-:W-:-:S04]  /*5480*/  ISETP.NE.AND.EX P2, PT, R15, RZ, PT, P2 ;  /* 0x000000ff0f00720c */ /* 0x000fc80003f45320 */
[----:B------:R-:W-:Y:S01]  /*5490*/  SEL R21, R21, RZ, P2 ;  /* 0x000000ff15157207 */ /* 0x000fe20001000000 */
[----:B-1----:R-:W-:-:S04]  /*54a0*/  IMAD.MOV R30, RZ, RZ, -R33 ;  /* 0x000000ffff1e7224 */ /* 0x002fc800078e0a21 */
[----:B------:R-:W-:Y:S01]  /*54b0*/  IMAD R19, R30, R23, RZ ;  /* 0x000000171e137224 */ /* 0x000fe200078e02ff */
[----:B------:R-:W-:Y:S01]  /*54c0*/  IABS R30, R34 ;  /* 0x00000022001e7213 */ /* 0x000fe20000000000 */
[----:B------:R-:W-:Y:S02]  /*54d0*/  IMAD R21, R21, UR37, R12 ;  /* 0x0000002515157c24 */ /* 0x000fe4000f8e020c */
        /* <DEDUP_REMOVED lines=8> */
[----:B0-----:R-:W-:Y:S02]  /*5560*/  ISETP.NE.U32.AND P1, PT, R32, 0x1, PT ;  /* 0x000000012000780c */ /* 0x001fe40003f25070 */
[----:B------:R-:W-:Y:S02]  /*5570*/  SHF.R.S64 R32, RZ, 0x1e, R11 ;  /* 0x0000001eff207819 */ /* 0x000fe4000000100b */
[----:B------:R-:W-:-:S05]  /*5580*/  ISETP.NE.AND.EX P1, PT, R33, RZ, PT, P1 ;  /* 0x000000ff2100720c */ /* 0x000fca0003f25310 */
[----:B------:R-:W-:Y:S02]  /*5590*/  @!P4 IMAD.IADD R30, R30, 0x1, -R23 ;  /* 0x000000011e1ec824 */ /* 0x000fe400078e0a17 */
[----:B------:R-:W-:Y:S01]  /*55a0*/  @!P4 VIADD R14, R14, 0x1 ;  /* 0x000000010e0ec836 */ /* 0x000fe20000000000 */
[----:B------:R-:W-:Y:S02]  /*55b0*/  ISETP.NE.AND P4, PT, R17, RZ, PT ;  /* 0x000000ff1100720c */ /* 0x000fe40003f85270 */
[----:B------:R-:W-:Y:S02]  /*55c0*/  ISETP.GE.U32.AND P3, PT, R30, R23, PT ;  /* 0x000000171e00720c */ /* 0x000fe40003f66070 */
[----:B------:R-:W0:Y:S11]  /*55d0*/  LDC.64 R30, c[0x0][0x3a0] ;  /* 0x0000e800ff1e7b82 */ /* 0x000e360000000a00 */
[----:B------:R-:W-:-:S05]  /*55e0*/  @P3 IADD3 R14, PT, PT, R14, 0x1, RZ ;  /* 0x000000010e0e3810 */ /* 0x000fca0007ffe0ff */
[----:B------:R-:W-:Y:S01]  /*55f0*/  @!P5 IMAD.MOV R14, RZ, RZ, -R14 ;  /* 0x000000ffff0ed224 */ /* 0x000fe200078e0a0e */
[----:B------:R-:W-:-:S05]  /*5600*/  @!P4 LOP3.LUT R14, RZ, R17, RZ, 0x33, !PT ;  /* 0x00000011ff0ec212 */ /* 0x000fca00078e33ff */
[----:B------:R-:W-:Y:S01]  /*5610*/  IMAD.MOV R15, RZ, RZ, -R14 ;  /* 0x000000ffff0f7224 */ /* 0x000fe200078e0a0e */
[----:B0-----:R-:W-:-:S03]  /*5620*/  ISETP.NE.U32.AND P3, PT, R30, 0x1, PT ;  /* 0x000000011e00780c */ /* 0x001fc60003f65070 */
[----:B------:R-:W-:Y:S01]  /*5630*/  IMAD R17, R17, R15, R34 ;  /* 0x0000000f11117224 */ /* 0x000fe200078e0222 */
[----:B------:R-:W-:-:S04]  /*5640*/  ISETP.NE.AND.EX P3, PT, R31, RZ, PT, P3 ;  /* 0x000000ff1f00720c */ /* 0x000fc80003f65330 */
        /* <DEDUP_REMOVED lines=14> */
.L_x_4513:
[----:B------:R-:W-:Y:S05]  /*5730*/  BSYNC.RECONVERGENT B1 ;  /* 0x0000000000017941 */ /* 0x000fea0003800200 */
.L_x_4512:
        /* <DEDUP_REMOVED lines=24> */
[----:B------:R-:W-:Y:S01]  /*58c0*/  FADD R33, -R37, R26 ;  /* 0x0000001a25217221 */ /* 0x000fe20000000100 */
[-C--:B------:R-:W-:Y:S01]  /*58d0*/  FFMA.SAT R26, R31, R12.reuse, 0.5 ;  /* 0x3f0000001f1a7423 */ /* 0x080fe2000000200c */
[----:B------:R-:W-:Y:S01]  /*58e0*/  FADD R14, R18, -12583039 ;  /* 0xcb40007f120e7421 */ /* 0x000fe20000000000 */
[C---:B------:R-:W-:Y:S01]  /*58f0*/  FADD R27, -R37.reuse, R28 ;  /* 0x0000001c251b7221 */ /* 0x040fe20000000100 */
[----:B------:R-:W-:Y:S01]  /*5900*/  FADD R21, -R37, R38 ;  /* 0x0000002625157221 */ /* 0x000fe20000000100 */
[-C--:B------:R-:W-:Y:S01]  /*5910*/  FFMA.RM R17, R26, R11.reuse, 12582913 ;  /* 0x4b4000011a117423 */ /* 0x080fe2000000400b */
[----:B------:R-:W-:Y:S01]  /*5920*/  FFMA R24, R39, 1.4426950216293334961, -R14 ;  /* 0x3fb8aa3b27187823 */ /* 0x000fe2000000080e */
[-C--:B------:R-:W-:Y:S01]  /*5930*/  FFMA.RM R14, R20, R11.reuse, 12582913 ;  /* 0x4b400001140e7423 */ /* 0x080fe2000000400b */
[----:B------:R-:W-:Y:S01]  /*5940*/  FADD R20, R16, -12583039 ;  /* 0xcb40007f10147421 */ /* 0x000fe20000000000 */
[-C--:B------:R-:W-:Y:S01]  /*5950*/  FFMA.SAT R26, R33, R12.reuse, 0.5 ;  /* 0x3f000000211a7423 */ /* 0x080fe2000000200c */
[----:B------:R-:W-:Y:S01]  /*5960*/  FFMA R24, R39, 1.925963033500011079e-08, R24 ;  /* 0x32a5706027187823 */ /* 0x000fe20000000018 */
[----:B------:R-:W-:Y:S01]  /*5970*/  FADD R22, R14, -12583039 ;  /* 0xcb40007f0e167421 */ /* 0x000fe20000000000 */
[----:B------:R-:W-:Y:S01]  /*5980*/  FFMA R20, R35, 1.4426950216293334961, -R20 ;  /* 0x3fb8aa3b23147823 */ /* 0x000fe20000000814 */
[----:B------:R-:W-:Y:S01]  /*5990*/  FADD R23, -R37, R36 ;  /* 0x0000002425177221 */ /* 0x000fe20000000100 */
[-C--:B------:R-:W-:Y:S01]  /*59a0*/  FFMA.SAT R36, R21, R12.reuse, 0.5 ;  /* 0x3f00000015247423 */ /* 0x080fe2000000200c */
[----:B------:R-:W-:Y:S01]  /*59b0*/  FFMA R22, R15, 1.4426950216293334961, -R22 ;  /* 0x3fb8aa3b0f167823 */ /* 0x000fe20000000816 */
[----:B------:R-:W-:Y:S01]  /*59c0*/  FFMA R28, R35, 1.925963033500011079e-08, R20 ;  /* 0x32a57060231c7823 */ /* 0x000fe20000000014 */
[----:B------:R-:W-:Y:S01]  /*59d0*/  FADD R20, R17, -12583039 ;  /* 0xcb40007f11147421 */ /* 0x000fe20000000000 */
[----:B------:R-:W-:Y:S01]  /*59e0*/  FADD R13, -R37, R30 ;  /* 0x0000001e250d7221 */ /* 0x000fe20000000100 */
[----:B------:R-:W-:Y:S01]  /*59f0*/  FFMA R32, R15, 1.925963033500011079e-08, R22 ;  /* 0x32a570600f207823 */ /* 0x000fe20000000016 */
[----:B------:R-:W-:Y:S01]  /*5a00*/  FFMA.SAT R22, R29, R12, 0.5 ;  /* 0x3f0000001d167423 */ /* 0x000fe2000000200c */
[----:B------:R-:W-:Y:S01]  /*5a10*/  FFMA R20, R31, 1.4426950216293334961, -R20 ;  /* 0x3fb8aa3b1f147823 */ /* 0x000fe20000000814 */
[-C--:B------:R-:W-:Y:S01]  /*5a20*/  FFMA.RM R15, R26, R11.reuse, 12582913 ;  /* 0x4b4000011a0f7423 */ /* 0x080fe2000000400b */
[----:B------:R-:W-:Y:S01]  /*5a30*/  FADD R25, -R37, R42 ;  /* 0x0000002a25197221 */ /* 0x000fe20000000100 */
[----:B------:R-:W-:Y:S01]  /*5a40*/  FFMA.RM R19, R22, R11, 12582913 ;  /* 0x4b40000116137423 */ /* 0x000fe2000000400b */
[----:B------:R-:W-:Y:S01]  /*5a50*/  FFMA R34, R31, 1.925963033500011079e-08, R20 ;  /* 0x32a570601f227823 */ /* 0x000fe20000000014 */
[----:B------:R-:W-:Y:S01]  /*5a60*/  FADD R22, R15, -12583039 ;  /* 0xcb40007f0f167421 */ /* 0x000fe20000000000 */
[----:B------:R0:W-:Y:S01]  /*5a70*/  MUFU.EX2 R31, R24 ;  /* 0x00000018001f7308 */ /* 0x0001e20000000800 */
[----:B------:R-:W-:Y:S01]  /*5a80*/  FADD R20, R19, -12583039 ;  /* 0xcb40007f13147421 */ /* 0x000fe20000000000 */
[----:B------:R-:W-:-:S02]  /*5a90*/  IMAD.SHL.U32 R18, R18, 0x800000, RZ ;  /* 0x0080000012127824 */ /* 0x000fc400078e00ff */
[----:B------:R-:W-:Y:S01]  /*5aa0*/  FFMA R22, R33, 1.4426950216293334961, -R22 ;  /* 0x3fb8aa3b21167823 */ /* 0x000fe20000000816 */
[-C--:B------:R-:W-:Y:S01]  /*5ab0*/  FFMA.SAT R38, R13, R12.reuse, 0.5 ;  /* 0x3f0000000d267423 */ /* 0x080fe2000000200c */
[----:B------:R-:W-:Y:S01]  /*5ac0*/  FFMA R20, R29, 1.4426950216293334961, -R20 ;  /* 0x3fb8aa3b1d147823 */ /* 0x000fe20000000814 */
[----:B------:R-:W-:Y:S02]  /*5ad0*/  IMAD.SHL.U32 R14, R14, 0x800000, RZ ;  /* 0x008000000e0e7824 */ /* 0x000fe400078e00ff */
[----:B------:R-:W-:Y:S01]  /*5ae0*/  FFMA R26, R33, 1.925963033500011079e-08, R22 ;  /* 0x32a57060211a7823 */ /* 0x000fe20000000016 */
[----:B------:R-:W2:Y:S01]  /*5af0*/  MUFU.EX2 R28, R28 ;  /* 0x0000001c001c7308 */ /* 0x000ea20000000800 */
[----:B------:R-:W-:Y:S01]  /*5b00*/  FFMA R35, R29, 1.925963033500011079e-08, R20 ;  /* 0x32a570601d237823 */ /* 0x000fe20000000014 */
[-C--:B------:R-:W-:Y:S01]  /*5b10*/  FFMA.SAT R20, R27, R12.reuse, 0.5 ;  /* 0x3f0000001b147423 */ /* 0x080fe2000000200c */
[----:B0-----:R-:W-:Y:S01]  /*5b20*/  FFMA.SAT R24, R25, R12, 0.5 ;  /* 0x3f00000019187423 */ /* 0x001fe2000000200c */
[----:B------:R-:W-:Y:S01]  /*5b30*/  SHF.L.U32 R33, R16, 0x17, RZ ;  /* 0x0000001710217819 */ /* 0x000fe200000006ff */
[----:B------:R-:W-:-:S02]  /*5b40*/  IMAD.SHL.U32 R15, R15, 0x800000, RZ ;  /* 0x008000000f0f7824 */ /* 0x000fc400078e00ff */
[-C--:B------:R-:W-:Y:S01]  /*5b50*/  FFMA.RM R20, R20, R11.reuse, 12582913 ;  /* 0x4b40000114147423 */ /* 0x080fe2000000400b */
[----:B------:R-:W-:Y:S01]  /*5b60*/  FFMA.RM R24, R24, R11, 12582913 ;  /* 0x4b40000118187423 */ /* 0x000fe2000000400b */
[----:B------:R-:W-:Y:S02]  /*5b70*/  MUFU.EX2 R26, R26 ;  /* 0x0000001a001a7308 */ /* 0x000fe40000000800 */
[----:B------:R-:W-:-:S04]  /*5b80*/  FADD R22, R20, -12583039 ;  /* 0xcb40007f14167421 */ /* 0x000fc80000000000 */
[----:B------:R-:W-:Y:S01]  /*5b90*/  FFMA R30, R27, 1.4426950216293334961, -R22 ;  /* 0x3fb8aa3b1b1e7823 */ /* 0x000fe20000000816 */
[-C--:B------:R-:W-:Y:S01]  /*5ba0*/  FFMA.RM R22, R36, R11.reuse, 12582913 ;  /* 0x4b40000124167423 */ /* 0x080fe2000000400b */
[----:B------:R-:W-:Y:S01]  /*5bb0*/  FFMA.SAT R36, R23, R12, 0.5 ;  /* 0x3f00000017247423 */ /* 0x000fe2000000200c */
[----:B--2---:R-:W-:Y:S01]  /*5bc0*/  FMUL R16, R33, R28 ;  /* 0x0000001c21107220 */ /* 0x004fe20000400000 */
[----:B------:R-:W-:Y:S01]  /*5bd0*/  FFMA R27, R27, 1.925963033500011079e-08, R30 ;  /* 0x32a570601b1b7823 */ /* 0x000fe2000000001e */
[----:B------:R-:W-:Y:S01]  /*5be0*/  FADD R30, R22, -12583039 ;  /* 0xcb40007f161e7421 */ /* 0x000fe20000000000 */
[-C--:B------:R-:W-:Y:S01]  /*5bf0*/  FFMA.RM R12, R36, R11.reuse, 12582913 ;  /* 0x4b400001240c7423 */ /* 0x080fe2000000400b */
[----:B------:R-:W-:Y:S02]  /*5c00*/  IMAD.SHL.U32 R33, R17, 0x800000, RZ ;  /* 0x0080000011217824 */ /* 0x000fe400078e00ff */
[----:B------:R-:W-:Y:S01]  /*5c10*/  FFMA.RM R11, R38, R11, 12582913 ;  /* 0x4b400001260b7423 */ /* 0x000fe2000000400b */
[----:B------:R-:W-:Y:S01]  /*5c20*/  FFMA R30, R21, 1.4426950216293334961, -R30 ;  /* 0x3fb8aa3b151e7823 */ /* 0x000fe2000000081e */
[----:B------:R-:W-:Y:S01]  /*5c30*/  SHF.L.U32 R28, R19, 0x17, RZ ;  /* 0x00000017131c7819 */ /* 0x000fe200000006ff */
[----:B------:R-:W-:Y:S02]  /*5c40*/  MUFU.EX2 R27, R27 ;  /* 0x0000001b001b7308 */ /* 0x000fe40000000800 */
[----:B------:R-:W-:Y:S01]  /*5c50*/  FFMA R29, R21, 1.925963033500011079e-08, R30 ;  /* 0x32a57060151d7823 */ /* 0x000fe2000000001e */
[----:B------:R-:W-:Y:S01]  /*5c60*/  FMUL R21, R18, R31 ;  /* 0x0000001f12157220 */ /* 0x000fe20000400000 */
[----:B------:R-:W-:-:S04]  /*5c70*/  FADD R30, R24, -12583039 ;  /* 0xcb40007f181e7421 */ /* 0x000fc80000000000 */
[----:B------:R0:W2:Y:S01]  /*5c80*/  MUFU.EX2 R31, R32 ;  /* 0x00000020001f7308 */ /* 0x0000a20000000800 */
[----:B------:R-:W-:-:S04]  /*5c90*/  FFMA R30, R25, 1.4426950216293334961, -R30 ;  /* 0x3fb8aa3b191e7823 */ /* 0x000fc8000000081e */
[----:B------:R-:W-:-:S03]  /*5ca0*/  FFMA R30, R25, 1.925963033500011079e-08, R30 ;  /* 0x32a57060191e7823 */ /* 0x000fc6000000001e */
[----:B------:R-:W3:Y:S01]  /*5cb0*/  MUFU.EX2 R25, R35 ;  /* 0x0000002300197308 */ /* 0x000ee20000000800 */
[----:B0-----:R-:W-:-:S04]  /*5cc0*/  FADD R32, R12, -12583039 ;  /* 0xcb40007f0c207421 */ /* 0x001fc80000000000 */
[----:B------:R-:W-:-:S03]  /*5cd0*/  FFMA R32, R23, 1.4426950216293334961, -R32 ;  /* 0x3fb8aa3b17207823 */ /* 0x000fc60000000820 */
[----:B------:R-:W0:Y:S01]  /*5ce0*/  MUFU.EX2 R18, R34 ;  /* 0x0000002200127308 */ /* 0x000e220000000800 */
[----:B--2---:R-:W-:Y:S01]  /*5cf0*/  FMUL R17, R14, R31 ;  /* 0x0000001f0e117220 */ /* 0x004fe20000400000 */
[----:B------:R-:W-:Y:S01]  /*5d00*/  FADD R31, RZ, R21 ;  /* 0x00000015ff1f7221 */ /* 0x000fe20000000000 */
[----:B------:R-:W-:Y:S01]  /*5d10*/  FFMA R23, R23, 1.925963033500011079e-08, R32 ;  /* 0x32a5706017177823 */ /* 0x000fe20000000020 */
[C---:B------:R-:W-:Y:S01]  /*5d20*/  FADD R32, R11.reuse, -12583039 ;  /* 0xcb40007f0b207421 */ /* 0x040fe20000000000 */
[----:B------:R-:W-:Y:S01]  /*5d30*/  SHF.L.U32 R11, R11, 0x17, RZ ;  /* 0x000000170b0b7819 */ /* 0x000fe200000006ff */
[----:B------:R-:W-:Y:S02]  /*5d40*/  FADD R14, R31, R16 ;  /* 0x000000101f0e7221 */ /* 0x000fe40000000000 */
[----:B------:R-:W2:Y:S01]  /*5d50*/  MUFU.EX2 R29, R29 ;  /* 0x0000001d001d7308 */ /* 0x000ea20000000800 */
[----:B---3--:R-:W-:Y:S01]  /*5d60*/  FMUL R19, R28, R25 ;  /* 0x000000191c137220 */ /* 0x008fe20000400000 */
[----:B------:R-:W-:Y:S01]  /*5d70*/  FADD R25, R14, R17 ;  /* 0x000000110e197221 */ /* 0x000fe20000000000 */
[----:B------:R-:W-:-:S04]  /*5d80*/  FFMA R32, R13, 1.4426950216293334961, -R32 ;  /* 0x3fb8aa3b0d207823 */ /* 0x000fc80000000820 */
[----:B------:R-:W-:Y:S01]  /*5d90*/  FFMA R31, R13, 1.925963033500011079e-08, R32 ;  /* 0x32a570600d1f7823 */ /* 0x000fe20000000020 */
[----:B------:R-:W3:Y:S01]  /*5da0*/  MUFU.EX2 R30, R30 ;  /* 0x0000001e001e7308 */ /* 0x000ee20000000800 */
[----:B0-----:R-:W-:Y:S01]  /*5db0*/  FMUL R18, R33, R18 ;  /* 0x0000001221127220 */ /* 0x001fe20000400000 */
[----:B------:R-:W-:Y:S02]  /*5dc0*/  IMAD.SHL.U32 R32, R20, 0x800000, RZ ;  /* 0x0080000014207824 */ /* 0x000fe400078e00ff */
[----:B------:R-:W-:Y:S01]  /*5dd0*/  FMUL R20, R15, R26 ;  /* 0x0000001a0f147220 */ /* 0x000fe20000400000 */
[----:B------:R-:W-:Y:S01]  /*5de0*/  SHF.L.U32 R26, R22, 0x17, RZ ;  /* 0x00000017161a7819 */ /* 0x000fe200000006ff */
[----:B------:R-:W-:Y:S01]  /*5df0*/  FADD R28, R25, R18 ;  /* 0x00000012191c7221 */ /* 0x000fe20000000000 */
[----:B------:R-:W-:Y:S01]  /*5e00*/  FMUL R22, R32, R27 ;  /* 0x0000001b20167220 */ /* 0x000fe20000400000 */
[----:B------:R-:W-:Y:S01]  /*5e10*/  IMAD.SHL.U32 R15, R24, 0x800000, RZ ;  /* 0x00800000180f7824 */ /* 0x000fe200078e00ff */
[----:B------:R2:W0:Y:S01]  /*5e20*/  MUFU.EX2 R14, R23 ;  /* 0x00000017000e7308 */ /* 0x0004220000000800 */
[----:B------:R-:W-:Y:S01]  /*5e30*/  FADD R13, R28, R19 ;  /* 0x000000131c0d7221 */ /* 0x000fe20000000000 */
[----:B------:R-:W-:-:S03]  /*5e40*/  IMAD.SHL.U32 R25, R12, 0x800000, RZ ;  /* 0x008000000c197824 */ /* 0x000fc600078e00ff */
[----:B------:R-:W-:-:S03]  /*5e50*/  FADD R13, R13, R20 ;  /* 0x000000140d0d7221 */ /* 0x000fc60000000000 */
[----:B------:R-:W4:Y:S01]  /*5e60*/  MUFU.EX2 R28, R31 ;  /* 0x0000001f001c7308 */ /* 0x000f220000000800 */
[----:B--2---:R-:W-:Y:S01]  /*5e70*/  FMUL R23, R26, R29 ;  /* 0x0000001d1a177220 */ /* 0x004fe20000400000 */
[----:B------:R-:W-:Y:S01]  /*5e80*/  FADD R26, R13, R22 ;  /* 0x000000160d1a7221 */ /* 0x000fe20000000000 */
[----:B---3--:R-:W-:-:S03]  /*5e90*/  FMUL R24, R15, R30 ;  /* 0x0000001e0f187220 */ /* 0x008fc60000400000 */
[----:B------:R-:W-:Y:S01]  /*5ea0*/  FADD R13, R26, R23 ;  /* 0x000000171a0d7221 */ /* 0x000fe20000000000 */
[----:B0-----:R-:W-:-:S03]  /*5eb0*/  FMUL R26, R25, R14 ;  /* 0x0000000e191a7220 */ /* 0x001fc60000400000 */
[----:B------:R-:W-:-:S04]  /*5ec0*/  FADD R13, R13, R24 ;  /* 0x000000180d0d7221 */ /* 0x000fc80000000000 */
[----:B------:R-:W-:Y:S01]  /*5ed0*/  FADD R12, R13, R26 ;  /* 0x0000001a0d0c7221 */ /* 0x000fe20000000000 */
[----:B----4-:R-:W-:-:S04]  /*5ee0*/  FMUL R25, R11, R28 ;  /* 0x0000001c0b197220 */ /* 0x010fc80000400000 */
        /* <DEDUP_REMOVED lines=10> */
.L_x_4549:
        /* <DEDUP_REMOVED lines=12> */
[----:B01----:R-:W-:Y:S05]  /*6050*/  CALL.REL.NOINC `($__internal_52_$__cuda_sm3x_div_rn_noftz_f32_slowpath) ;  /* 0x0000001800487944 */ /* 0x003fea0003c00000 */
[----:B------:R-:W-:-:S07]  /*6060*/  IMAD.MOV.U32 R27, RZ, RZ, R11 ;  /* 0x000000ffff1b7224 */ /* 0x000fce00078e000b */
.L_x_4516:
[----:B------:R-:W-:Y:S05]  /*6070*/  BSYNC.RECONVERGENT B3 ;  /* 0x0000000000037941 */ /* 0x000fea0003800200 */
.L_x_4515:
        /* <DEDUP_REMOVED lines=12> */
[----:B01----:R-:W-:Y:S05]  /*6140*/  CALL.REL.NOINC `($__internal_52_$__cuda_sm3x_div_rn_noftz_f32_slowpath) ;  /* 0x00000018000c7944 */ /* 0x003fea0003c00000 */
[----:B------:R-:W-:-:S07]  /*6150*/  IMAD.MOV.U32 R31, RZ, RZ, R11 ;  /* 0x000000ffff1f7224 */ /* 0x000fce00078e000b */
.L_x_4518:
[----:B------:R-:W-:Y:S05]  /*6160*/  BSYNC.RECONVERGENT B3 ;  /* 0x0000000000037941 */ /* 0x000fea0003800200 */
.L_x_4517:
        /* <DEDUP_REMOVED lines=14> */
.L_x_4520:
[----:B------:R-:W-:Y:S05]  /*6250*/  BSYNC.RECONVERGENT B3 ;  /* 0x0000000000037941 */ /* 0x000fea0003800200 */
.L_x_4519:
        /* <DEDUP_REMOVED lines=14> */
.L_x_4522:
[----:B------:R-:W-:Y:S05]  /*6340*/  BSYNC.RECONVERGENT B3 ;  /* 0x0000000000037941 */ /* 0x000fea0003800200 */
.L_x_4521:
        /* <DEDUP_REMOVED lines=14> */
.L_x_4524:
[----:B------:R-:W-:Y:S05]  /*6430*/  BSYNC.RECONVERGENT B3 ;  /* 0x0000000000037941 */ /* 0x000fea0003800200 */
.L_x_4523:
        /* <DEDUP_REMOVED lines=14> */
.L_x_4526:
[----:B------:R-:W-:Y:S05]  /*6520*/  BSYNC.RECONVERGENT B3 ;  /* 0x0000000000037941 */ /* 0x000fea0003800200 */
.L_x_4525:
        /* <DEDUP_REMOVED lines=14> */
.L_x_4528:
[----:B------:R-:W-:Y:S05]  /*6610*/  BSYNC.RECONVERGENT B3 ;  /* 0x0000000000037941 */ /* 0x000fea0003800200 */
.L_x_4527:
        /* <DEDUP_REMOVED lines=14> */
.L_x_4530:
[----:B------:R-:W-:Y:S05]  /*6700*/  BSYNC.RECONVERGENT B3 ;  /* 0x0000000000037941 */ /* 0x000fea0003800200 */
.L_x_4529:
        /* <DEDUP_REMOVED lines=14> */
.L_x_4532:
[----:B------:R-:W-:Y:S05]  /*67f0*/  BSYNC.RECONVERGENT B3 ;  /* 0x0000000000037941 */ /* 0x000fea0003800200 */
.L_x_4531:
        /* <DEDUP_REMOVED lines=14> */
.L_x_4534:
[----:B------:R-:W-:Y:S05]  /*68e0*/  BSYNC.RECONVERGENT B3 ;  /* 0x0000000000037941 */ /* 0x000fea0003800200 */
.L_x_4533:
        /* <DEDUP_REMOVED lines=13> */
.L_x_4536:
[----:B------:R-:W-:Y:S05]  /*69c0*/  BSYNC.RECONVERGENT B3 ;  /* 0x0000000000037941 */ /* 0x000fea0003800200 */
.L_x_4535:
[C---:B------:R-:W-:Y:S01]  /*69d0*/  VIADD R13, R0.reuse, 0x20 ;  /* 0x00000020000d7836 */ /* 0x040fe20000000000 */
[----:B------:R-:W-:Y:S01]  /*69e0*/  IADD3 R12, PT, PT, R0, 0x60, RZ ;  /* 0x00000060000c7810 */ /* 0x000fe20007ffe0ff */
[----:B------:R-:W-:Y:S01]  /*69f0*/  IMAD R14, R2, UR48, RZ ;  /* 0x00000030020e7c24 */ /* 0x000fe2000f8e02ff */
[----:B-1----:R-:W-:Y:S02]  /*6a00*/  @!P0 R2UR UR4, R40 ;  /* 0x00000000280482ca */ /* 0x002fe400000e0000 */
        /* <DEDUP_REMOVED lines=9> */
[----:B------:R-:W-:Y:S02]  /*6aa0*/  ISETP.GE.AND.EX P2, PT, RZ, UR45, PT, P2 ;  /* 0x0000002dff007c0c */ /* 0x000fe4000bf46320 */
[----:B------:R-:W-:Y:S02]  /*6ab0*/  IADD3 R13, PT, PT, R13, R15, RZ ;  /* 0x0000000f0d0d7210 */ /* 0x000fe40007ffe0ff */
[C---:B------:R-:W-:Y:S02]  /*6ac0*/  LEA R14, P1, R12.reuse, UR50, 0x2 ;  /* 0x000000320c0e7c11 */ /* 0x040fe4000f8210ff */
[----:B------:R-:W-:Y:S02]  /*6ad0*/  ISETP.GE.AND.EX P4, PT, RZ, UR45, PT, P4 ;  /* 0x0000002dff007c0c */ /* 0x000fe4000bf86340 */
[----:B------:R-:W-:Y:S01]  /*6ae0*/  LEA.HI.X R15, R12, UR51, R13, 0x2, P1 ;  /* 0x000000330c0f7c11 */ /* 0x000fe200088f140d */
[----:B------:R-:W-:Y:S01]  /*6af0*/  VIADD R12, R0, 0x40 ;  /* 0x00000040000c7836 */ /* 0x000fe20000000000 */
[----:B------:R-:W-:-:S02]  /*6b00*/  @!P3 R2UR UR8, R40 ;  /* 0x000000002808b2ca */ /* 0x000fc400000e0000 */
[----:B------:R-:W-:Y:S01]  /*6b10*/  @!P3 R2UR UR9, R41 ;  /* 0x000000002909b2ca */ /* 0x000fe200000e0000 */
[----:B------:R2:W-:Y:S01]  /*6b20*/  @!P0 STG.E desc[UR4][R14.64], R27 ;  /* 0x0000001b0e008986 */ /* 0x0005e2000c101904 */
[----:B------:R-:W-:Y:S01]  /*6b30*/  ISETP.GE.U32.AND P0, PT, R5, UR44, PT ;  /* 0x0000002c05007c0c */ /* 0x000fe2000bf06070 */
[----:B------:R-:W1:Y:S01]  /*6b40*/  LDCU UR4, c[0x0][0x370] ;  /* 0x00006e00ff0477ac */ /* 0x000e620008000800 */
[----:B------:R-:W-:Y:S02]  /*6b50*/  ISETP.GE.U32.AND P1, PT, R12, UR44, PT ;  /* 0x0000002c0c007c0c */ /* 0x000fe4000bf26070 */
[----:B------:R-:W1:Y:S01]  /*6b60*/  LDC R12, c[0x0][0x364] ;  /* 0x0000d900ff0c7b82 */ /* 0x000e620000000800 */
[----:B------:R-:W-:Y:S02]  /*6b70*/  ISETP.GE.AND.EX P0, PT, RZ, UR45, PT, P0 ;  /* 0x0000002dff007c0c */ /* 0x000fe4000bf06300 */
[----:B------:R-:W-:Y:S02]  /*6b80*/  @!P2 R2UR UR6, R40 ;  /* 0x000000002806a2ca */ /* 0x000fe400000e0000 */
[----:B------:R-:W-:-:S02]  /*6b90*/  @!P2 R2UR UR7, R41 ;  /* 0x000000002907a2ca */ /* 0x000fc400000e0000 */
[----:B------:R-:W-:Y:S01]  /*6ba0*/  @!P4 R2UR UR10, R40 ;  /* 0x00000000280ac2ca */ /* 0x000fe200000e0000 */
[----:B------:R2:W-:Y:S01]  /*6bb0*/  @!P3 STG.E desc[UR8][R14.64+0x180], R17 ;  /* 0x000180110e00b986 */ /* 0x0005e2000c101908 */
[----:B------:R-:W-:Y:S02]  /*6bc0*/  @!P4 R2UR UR11, R41 ;  /* 0x00000000290bc2ca */ /* 0x000fe400000e0000 */
[----:B------:R-:W-:Y:S02]  /*6bd0*/  ISETP.GE.U32.AND P3, PT, R7, UR44, PT ;  /* 0x0000002c07007c0c */ /* 0x000fe4000bf66070 */
[----:B------:R-:W-:Y:S02]  /*6be0*/  ISETP.GE.U32.AND P6, PT, R8, UR44, PT ;  /* 0x0000002c08007c0c */ /* 0x000fe4000bfc6070 */
[----:B------:R-:W-:Y:S02]  /*6bf0*/  @!P0 R2UR UR8, R40 ;  /* 0x00000000280882ca */ /* 0x000fe400000e0000 */
[----:B------:R-:W-:Y:S01]  /*6c00*/  @!P0 R2UR UR9, R41 ;  /* 0x00000000290982ca */ /* 0x000fe200000e0000 */
[----:B------:R2:W-:Y:S01]  /*6c10*/  @!P2 STG.E desc[UR6][R14.64+0x80], R31 ;  /* 0x0000801f0e00a986 */ /* 0x0005e2000c101906 */
[----:B------:R-:W-:-:S02]  /*6c20*/  ISETP.GE.U32.AND P5, PT, R9, UR44, PT ;  /* 0x0000002c09007c0c */ /* 0x000fc4000bfa6070 */
[----:B------:R-:W-:Y:S01]  /*6c30*/  ISETP.GE.U32.AND P2, PT, R10, UR44, PT ;  /* 0x0000002c0a007c0c */ /* 0x000fe2000bf46070 */
[----:B------:R2:W-:Y:S01]  /*6c40*/  @!P4 STG.E desc[UR10][R14.64+0x200], R33 ;  /* 0x000200210e00c986 */ /* 0x0005e2000c10190a */
[----:B------:R-:W-:Y:S01]  /*6c50*/  ISETP.GE.U32.AND P4, PT, R6, UR44, PT ;  /* 0x0000002c06007c0c */ /* 0x000fe2000bf86070 */
[----:B-1----:R-:W-:Y:S01]  /*6c60*/  IMAD R12, R12, UR4, RZ ;  /* 0x000000040c0c7c24 */ /* 0x002fe2000f8e02ff */
[----:B------:R-:W-:Y:S02]  /*6c70*/  ISETP.GE.AND.EX P3, PT, RZ, UR45, PT, P3 ;  /* 0x0000002dff007c0c */ /* 0x000fe4000bf66330 */
[----:B------:R-:W-:Y:S02]  /*6c80*/  ISETP.GE.AND.EX P4, PT, RZ, UR45, PT, P4 ;  /* 0x0000002dff007c0c */ /* 0x000fe4000bf86340 */
[----:B------:R-:W-:Y:S01]  /*6c90*/  ISETP.GE.AND.EX P6, PT, RZ, UR45, PT, P6 ;  /* 0x0000002dff007c0c */ /* 0x000fe2000bfc6360 */
[----:B------:R2:W-:Y:S01]  /*6ca0*/  @!P0 STG.E desc[UR8][R14.64+0x280], R19 ;  /* 0x000280130e008986 */ /* 0x0005e2000c101908 */
[----:B------:R-:W-:-:S02]  /*6cb0*/  ISETP.GE.AND.EX P5, PT, RZ, UR45, PT, P5 ;  /* 0x0000002dff007c0c */ /* 0x000fc4000bfa6350 */
[----:B------:R-:W-:Y:S02]  /*6cc0*/  ISETP.GE.AND.EX P1, PT, RZ, UR45, PT, P1 ;  /* 0x0000002dff007c0c */ /* 0x000fe4000bf26310 */
[----:B------:R-:W-:Y:S02]  /*6cd0*/  ISETP.GE.AND.EX P2, PT, RZ, UR45, PT, P2 ;  /* 0x0000002dff007c0c */ /* 0x000fe4000bf46320 */
[----:B------:R-:W-:Y:S02]  /*6ce0*/  IADD3 R3, P0, PT, R12, R3, RZ ;  /* 0x000000030c037210 */ /* 0x000fe40007f1e0ff */
        /* <DEDUP_REMOVED lines=23> */
.L_x_4491:
[----:B------:R-:W-:Y:S05]  /*6e60*/  EXIT ;  /* 0x000000000000794d */ /* 0x000fea0003800000 */
.L_x_4514:
[----:B------:R-:W-:Y:S01]  /*6e70*/  HFMA2 R11, -RZ, RZ, 0, 1.847743988037109375e-06 ;  /* 0x0000001fff0b7431 */ /* 0x000fe200000001ff */
[----:B------:R-:W-:Y:S01]  /*6e80*/  BSSY B1, `(.L_x_4538) ;  /* 0x0000006000017945 */ /* 0x000fe20003800000 */
[----:B------:R-:W-:Y:S02]  /*6e90*/  IMAD.MOV.U32 R12, RZ, RZ, 0x10 ;  /* 0x00000010ff0c7424 */ /* 0x000fe400078e00ff */
[----:B------:R-:W-:-:S07]  /*6ea0*/  IMAD.MOV.U32 R15, RZ, RZ, -0x1 ;  /* 0xffffffffff0f7424 */ /* 0x000fce00078e00ff */
[----:B-1----:R-:W-:Y:S05]  /*6eb0*/  WARPSYNC.COLLECTIVE R15, `(.L_x_4539) ;  /* 0x000000000f087348 */ /* 0x002fea0003c00000 */
[----:B------:R0:W2:Y:S02]  /*6ec0*/  SHFL.BFLY P6, R14, R13, R12, R11 ;  /* 0x0c00000c0d0e7389 */ /* 0x0000a400000c000b */
[----:B012---:R-:W-:Y:S05]  /*6ed0*/  ENDCOLLECTIVE ;  /* 0x000000000000791b */ /* 0x007fea0003800000 */
.L_x_4539:
[----:B------:R-:W-:Y:S05]  /*6ee0*/  BSYNC B1 ;  /* 0x0000000000017941 */ /* 0x000fea0003800000 */
.L_x_4538:
[----:B------:R-:W-:Y:S01]  /*6ef0*/  FMNMX R13, R14, R13, !PT ;  /* 0x0000000d0e0d7209 */ /* 0x000fe20007800000 */
[----:B------:R-:W-:Y:S01]  /*6f00*/  IMAD.MOV.U32 R12, RZ, RZ, 0x8 ;  /* 0x00000008ff0c7424 */ /* 0x000fe200078e00ff */
[----:B------:R-:W-:Y:S01]  /*6f10*/  MOV R11, 0x1f ;  /* 0x0000001f000b7802 */ /* 0x000fe20000000f00 */
[----:B------:R-:W-:-:S07]  /*6f20*/  IMAD.MOV.U32 R15, RZ, RZ, -0x1 ;  /* 0xffffffffff0f7424 */ /* 0x000fce00078e00ff */
[----:B------:R-:W-:Y:S05]  /*6f30*/  WARPSYNC.COLLECTIVE R15, `(.L_x_4540) ;  /* 0x000000000f087348 */ /* 0x000fea0003c00000 */
[----:B------:R0:W1:Y:S02]  /*6f40*/  SHFL.BFLY P6, R14, R13, R12, R11 ;  /* 0x0c00000c0d0e7389 */ /* 0x00006400000c000b */
[----:B01----:R-:W-:Y:S05]  /*6f50*/  ENDCOLLECTIVE ;  /* 0x000000000000791b */ /* 0x003fea0003800000 */
.L_x_4540:
[----:B------:R-:W-:Y:S01]  /*6f60*/  HFMA2 R12, -RZ, RZ, 0, 2.384185791015625e-07 ;  /* 0x00000004ff0c7431 */ /* 0x000fe200000001ff */
[----:B------:R-:W-:-:S05]  /*6f70*/  FMNMX R17, R13, R14, !PT ;  /* 0x0000000e0d117209 */ /* 0x000fca0007800000 */
[----:B------:R-:W-:-:S07]  /*6f80*/  IMAD.MOV.U32 R13, RZ, RZ, R17 ;  /* 0x000000ffff0d7224 */ /* 0x000fce00078e0011 */
[----:B------:R-:W-:Y:S05]  /*6f90*/  WARPSYNC.COLLECTIVE R15, `(.L_x_4541) ;  /* 0x000000000f087348 */ /* 0x000fea0003c00000 */
[----:B------:R0:W1:Y:S02]  /*6fa0*/  SHFL.BFLY P6, R14, R13, R12, R11 ;  /* 0x0c00000c0d0e7389 */ /* 0x00006400000c000b */
[----:B01----:R-:W-:Y:S05]  /*6fb0*/  ENDCOLLECTIVE ;  /* 0x000000000000791b */ /* 0x003fea0003800000 */
.L_x_4541:
[----:B------:R-:W-:Y:S01]  /*6fc0*/  IMAD.MOV.U32 R12, RZ, RZ, 0x2 ;  /* 0x00000002ff0c7424 */ /* 0x000fe200078e00ff */
[----:B------:R-:W-:-:S05]  /*6fd0*/  FMNMX R19, R17, R14, !PT ;  /* 0x0000000e11137209 */ /* 0x000fca0007800000 */
[----:B------:R-:W-:-:S07]  /*6fe0*/  IMAD.MOV.U32 R13, RZ, RZ, R19 ;  /* 0x000000ffff0d7224 */ /* 0x000fce00078e0013 */
[----:B------:R-:W-:Y:S05]  /*6ff0*/  WARPSYNC.COLLECTIVE R15, `(.L_x_4542) ;  /* 0x000000000f087348 */ /* 0x000fea0003c00000 */
[----:B------:R0:W1:Y:S02]  /*7000*/  SHFL.BFLY P6, R14, R13, R12, R11 ;  /* 0x0c00000c0d0e7389 */ /* 0x00006400000c000b */
[----:B01----:R-:W-:Y:S05]  /*7010*/  ENDCOLLECTIVE ;  /* 0x000000000000791b */ /* 0x003fea0003800000 */
.L_x_4542:
[----:B------:R-:W-:Y:S01]  /*7020*/  IMAD.MOV.U32 R12, RZ, RZ, 0x1 ;  /* 0x00000001ff0c7424 */ /* 0x000fe200078e00ff */
[----:B------:R-:W-:-:S04]  /*7030*/  FMNMX R21, R19, R14, !PT ;  /* 0x0000000e13157209 */ /* 0x000fc80007800000 */
[----:B------:R-:W-:-:S07]  /*7040*/  MOV R13, R21 ;  /* 0x00000015000d7202 */ /* 0x000fce0000000f00 */
[----:B------:R-:W-:Y:S05]  /*7050*/  WARPSYNC.COLLECTIVE R15, `(.L_x_4543) ;  /* 0x000000000f087348 */ /* 0x000fea0003c00000 */
[----:B------:R0:W1:Y:S02]  /*7060*/  SHFL.BFLY P6, R14, R13, R12, R11 ;  /* 0x0c00000c0d0e7389 */ /* 0x00006400000c000b */
[----:B01----:R-:W-:Y:S05]  /*7070*/  ENDCOLLECTIVE ;  /* 0x000000000000791b */ /* 0x003fea0003800000 */
.L_x_4543:
        /* <DEDUP_REMOVED lines=17> */
[----:B------:R-:W-:Y:S01]  /*7190*/  FADD R30, -R21, R30 ;  /* 0x0000001e151e7221 */ /* 0x000fe20000000100 */
        /* <DEDUP_REMOVED lines=101> */
.L_x_4544:
[----:B------:R-:W-:Y:S02]  /*77f0*/  IMAD.MOV.U32 R12, RZ, RZ, 0x8 ;  /* 0x00000008ff0c7424 */ /* 0x000fe400078e00ff */
[----:B------:R-:W-:-:S05]  /*7800*/  FADD R27, R13, R14 ;  /* 0x0000000e0d1b7221 */ /* 0x000fca0000000000 */
[----:B------:R-:W-:-:S07]  /*7810*/  MOV R13, R27 ;  /* 0x0000001b000d7202 */ /* 0x000fce0000000f00 */
[----:B------:R-:W-:Y:S05]  /*7820*/  WARPSYNC.COLLECTIVE R15, `(.L_x_4545) ;  /* 0x000000000f087348 */ /* 0x000fea0003c00000 */
[----:B------:R0:W1:Y:S02]  /*7830*/  SHFL.BFLY P6, R14, R13, R12, R11 ;  /* 0x0c00000c0d0e7389 */ /* 0x00006400000c000b */
[----:B01----:R-:W-:Y:S05]  /*7840*/  ENDCOLLECTIVE ;  /* 0x000000000000791b */ /* 0x003fea0003800000 */
.L_x_4545:
[----:B------:R-:W-:Y:S02]  /*7850*/  HFMA2 R12, -RZ, RZ, 0, 2.384185791015625e-07 ;  /* 0x00000004ff0c7431 */ /* 0x000fe400000001ff */
[----:B------:R-:W-:-:S04]  /*7860*/  FADD R28, R27, R14 ;  /* 0x0000000e1b1c7221 */ /* 0x000fc80000000000 */
[----:B------:R-:W-:-:S07]  /*7870*/  IMAD.MOV.U32 R13, RZ, RZ, R28 ;  /* 0x000000ffff0d7224 */ /* 0x000fce00078e001c */
[----:B------:R-:W-:Y:S05]  /*7880*/  WARPSYNC.COLLECTIVE R15, `(.L_x_4546) ;  /* 0x000000000f087348 */ /* 0x000fea0003c00000 */
[----:B------:R0:W1:Y:S02]  /*7890*/  SHFL.BFLY P6, R14, R13, R12, R11 ;  /* 0x0c00000c0d0e7389 */ /* 0x00006400000c000b */
[----:B01----:R-:W-:Y:S05]  /*78a0*/  ENDCOLLECTIVE ;  /* 0x000000000000791b */ /* 0x003fea0003800000 */
.L_x_4546:
[----:B------:R-:W-:Y:S02]  /*78b0*/  IMAD.MOV.U32 R12, RZ, RZ, 0x2 ;  /* 0x00000002ff0c7424 */ /* 0x000fe400078e00ff */
[----:B------:R-:W-:-:S04]  /*78c0*/  FADD R29, R28, R14 ;  /* 0x0000000e1c1d7221 */ /* 0x000fc80000000000 */
[----:B------:R-:W-:-:S07]  /*78d0*/  IMAD.MOV.U32 R13, RZ, RZ, R29 ;  /* 0x000000ffff0d7224 */ /* 0x000fce00078e001d */
[----:B------:R-:W-:Y:S05]  /*78e0*/  WARPSYNC.COLLECTIVE R15, `(.L_x_4547) ;  /* 0x000000000f087348 */ /* 0x000fea0003c00000 */
[----:B------:R0:W1:Y:S02]  /*78f0*/  SHFL.BFLY P6, R14, R13, R12, R11 ;  /* 0x0c00000c0d0e7389 */ /* 0x00006400000c000b */
[----:B01----:R-:W-:Y:S05]  /*7900*/  ENDCOLLECTIVE ;  /* 0x000000000000791b */ /* 0x003fea0003800000 */
.L_x_4547:
[----:B------:R-:W-:Y:S02]  /*7910*/  IMAD.MOV.U32 R12, RZ, RZ, 0x1 ;  /* 0x00000001ff0c7424 */ /* 0x000fe400078e00ff */
[----:B------:R-:W-:-:S05]  /*7920*/  FADD R30, R29, R14 ;  /* 0x0000000e1d1e7221 */ /* 0x000fca0000000000 */
[----:B------:R-:W-:-:S07]  /*7930*/  MOV R13, R30 ;  /* 0x0000001e000d7202 */ /* 0x000fce0000000f00 */
[----:B------:R-:W-:Y:S05]  /*7940*/  WARPSYNC.COLLECTIVE R15, `(.L_x_4548) ;  /* 0x000000000f087348 */ /* 0x000fea0003c00000 */
[----:B------:R0:W1:Y:S02]  /*7950*/  SHFL.BFLY P6, R14, R13, R12, R11 ;  /* 0x0c00000c0d0e7389 */ /* 0x00006400000c000b */
[----:B01----:R-:W-:Y:S05]  /*7960*/  ENDCOLLECTIVE ;  /* 0x000000000000791b */ /* 0x003fea0003800000 */
.L_x_4548:
[----:B------:R-:W-:Y:S05]  /*7970*/  BRA `(.L_x_4549) ;  /* 0xffffffe400847947 */ /* 0x000fea000383ffff */
        .weak           $__internal_52_$__cuda_sm3x_div_rn_noftz_f32_slowpath
        .type           $__internal_52_$__cuda_sm3x_div_rn_noftz_f32_slowpath,@function
        .size           $__internal_52_$__cuda_sm3x_div_rn_noftz_f32_slowpath,(.L_x_37429 - $__internal_52_$__cuda_sm3x_div_rn_noftz_f32_slowpath)
$__internal_52_$__cuda_sm3x_div_rn_noftz_f32_slowpath:
        /* <DEDUP_REMOVED lines=35> */
.L_x_4551:
        /* <DEDUP_REMOVED lines=51> */
.L_x_4558:
[----:B------:R-:W-:-:S04]  /*7ee0*/  LOP3.LUT R11, R11, 0x80000000, RZ, 0xc0, !PT ;  /* 0x800000000b0b7812 */ /* 0x000fc800078ec0ff */
[----:B------:R-:W-:Y:S01]  /*7ef0*/  LOP3.LUT R11, R11, 0x7f800000, RZ, 0xfc, !PT ;  /* 0x7f8000000b0b7812 */ /* 0x000fe200078efcff */
[----:B------:R-:W-:Y:S06]  /*7f00*/  BRA `(.L_x_4559) ;  /* 0x0000000000047947 */ /* 0x000fec0003800000 */
.L_x_4557:
[----:B------:R-:W-:-:S07]  /*7f10*/  IMAD R11, R30, 0x800000, R11 ;  /* 0x008000001e0b7824 */ /* 0x000fce00078e020b */
.L_x_4559:
[----:B------:R-:W-:Y:S05]  /*7f20*/  BSYNC.RECONVERGENT B2 ;  /* 0x0000000000027941 */ /* 0x000fea0003800200 */
.L_x_4556:
[----:B------:R-:W-:Y:S05]  /*7f30*/  BRA `(.L_x_4560) ;  /* 0x0000000000207947 */ /* 0x000fea0003800000 */
.L_x_4555:
[----:B------:R-:W-:-:S04]  /*7f40*/  LOP3.LUT R11, R12, 0x80000000, R30, 0x48, !PT ;  /* 0x800000000c0b7812 */ /* 0x000fc800078e481e */
[----:B------:R-:W-:Y:S01]  /*7f50*/  LOP3.LUT R11, R11, 0x7f800000, RZ, 0xfc, !PT ;  /* 0x7f8000000b0b7812 */ /* 0x000fe200078efcff */
[----:B------:R-:W-:Y:S06]  /*7f60*/  BRA `(.L_x_4560) ;  /* 0x0000000000147947 */ /* 0x000fec0003800000 */
.L_x_4554:
[----:B------:R-:W-:Y:S01]  /*7f70*/  LOP3.LUT R11, R12, 0x80000000, R30, 0x48, !PT ;  /* 0x800000000c0b7812 */ /* 0x000fe200078e481e */
[----:B------:R-:W-:Y:S06]  /*7f80*/  BRA `(.L_x_4560) ;  /* 0x00000000000c7947 */ /* 0x000fec0003800000 */
.L_x_4553:
[----:B------:R-:W0:Y:S01]  /*7f90*/  MUFU.RSQ R11, -QNAN ;  /* 0xffc00000000b7908 */ /* 0x000e220000001400 */
[----:B------:R-:W-:Y:S05]  /*7fa0*/  BRA `(.L_x_4560) ;  /* 0x0000000000047947 */ /* 0x000fea0003800000 */
.L_x_4552:
[----:B------:R-:W-:-:S07]  /*7fb0*/  FADD.FTZ R11, R21, R12 ;  /* 0x0000000c150b7221 */ /* 0x000fce0000010000 */
.L_x_4560:
[----:B------:R-:W-:Y:S05]  /*7fc0*/  BSYNC.RECONVERGENT B1 ;  /* 0x0000000000017941 */ /* 0x000fea0003800200 */
.L_x_4550:
[----:B------:R-:W-:Y:S01]  /*7fd0*/  MOV R12, R28 ;  /* 0x0000001c000c7202 */ /* 0x000fe20000000f00 */
[----:B------:R-:W-:-:S04]  /*7fe0*/  IMAD.MOV.U32 R13, RZ, RZ, 0x0 ;  /* 0x00000000ff0d7424 */ /* 0x000fc800078e00ff */
[----:B0-----:R-:W-:Y:S05]  /*7ff0*/  RET.REL.NODEC R12 `(_Z15SoftmaxWarpImplI22BroadcastScaleMaskLoadIffbLm4EiE11DirectStoreIffEfLi1ELi11ELi32ELi1ELb1EL9Algorithm0EEvT_T0_ll) ;  /* 0xffffff800c007950 */ /* 0x001fea0003c3ffff */
.L_x_4561:
        /* <DEDUP_REMOVED lines=16> */
.L_x_37429:


//--------------------- .text._Z15SoftmaxWarpImplI22BroadcastScaleMaskLoadIffbLm4EiE11DirectStoreIffEfLi1ELi11ELi32ELi1ELb0EL9Algorithm0EEvT_T0_ll --------------------------
	.section	.text._Z15SoftmaxWarpImplI22BroadcastScaleMaskLoadIffbLm4EiE11DirectStoreIffEfLi1ELi11ELi32ELi1ELb0EL9Algorithm0EEvT_T0_ll,"ax",@progbits
	.align	128
        .global         _Z15SoftmaxWarpImplI22BroadcastScaleMaskLoadIffbLm4EiE11DirectStoreIffEfLi1ELi11ELi32ELi1ELb0EL9Algorithm0EEvT_T0_ll
        .type           _Z15SoftmaxWarpImplI22BroadcastScaleMaskLoadIffbLm4EiE11DirectStoreIffEfLi1ELi11ELi32ELi1ELb0EL9Algorithm0EEvT_T0_ll,@function
        .size           _Z15SoftmaxWarpImplI22BroadcastScaleMaskLoadIffbLm4EiE11DirectStoreIffEfLi1ELi11ELi32ELi1ELb0EL9Algorithm0EEvT_T0_ll,(.L_x_37430 - _Z15SoftmaxWarpImplI22BroadcastScaleMaskLoadIffbLm4EiE11DirectStoreIffEfLi1ELi11ELi32ELi1ELb0EL9Algorithm0EEvT_T0_ll)
        .other          _Z15SoftmaxWarpImplI22BroadcastScaleMaskLoadIffbLm4EiE11DirectStoreIffEfLi1ELi11ELi32ELi1ELb0EL9Algorithm0EEvT_T0_ll,@"STO_CUDA_ENTRY STV_DEFAULT"
_Z15SoftmaxWarpImplI22BroadcastScaleMaskLoadIffbLm4EiE11DirectStoreIffEfLi1ELi11ELi32ELi1ELb0EL9Algorithm0EEvT_T0_ll:
.text._Z15SoftmaxWarpImplI22BroadcastScaleMaskLoadIffbLm4EiE11DirectStoreIffEfLi1ELi11ELi32ELi1ELb0EL9Algorithm0EEvT_T0_ll:
        /* <DEDUP_REMOVED lines=31> */
.L_x_4562:
        /* <DEDUP_REMOVED lines=14> */
.L_x_4587:
        /* <DEDUP_REMOVED lines=8> */
[----:B------:R-:W-:Y:S02]  /*0350*/  LOP3.LUT R15, RZ, UR59, RZ, 0x33, !PT ;  /* 0x0000003bff0f7c12 */ /* 0x000fe4000f8e33ff */
[----:B------:R-:W-:-:S02]  /*0360*/  IABS R10, R5 ;  /* 0x00000005000a7213 */ /* 0x000fc40000000000 */
[----:B------:R-:W-:Y:S02]  /*0370*/  IABS R8, R3 ;  /* 0x0000000300087213 */ /* 0x000fe40000000000 */
[----:B-1----:R-:W-:Y:S02]  /*0380*/  R2UR UR12, R18 ;  /* 0x00000000120c72ca */ /* 0x002fe400000e0000 */
[----:B------:R-:W-:Y:S01]  /*0390*/  R2UR UR13, R19 ;  /* 0x00000000130d72ca */ /* 0x000fe200000e0000 */
[----:B------:R-:W0:Y:S08]  /*03a0*/  I2F.RP R0, UR10 ;  /* 0x0000000a00007d06 */ /* 0x000e300008209400 */
[----:B------:R-:W1:Y:S08]  /*03b0*/  I2F.RP R4, UR9 ;  /* 0x0000000900047d06 */ /* 0x000e700008209400 */
[----:B0-----:R-:W0:Y:S08]  /*03c0*/  MUFU.RCP R0, R0 ;  /* 0x0000000000007308 */ /* 0x001e300000001000 */
[----:B-1----:R-:W1:Y:S01]  /*03d0*/  MUFU.RCP R4, R4 ;  /* 0x0000000400047308 */ /* 0x002e620000001000 */
[----:B0-----:R-:W-:-:S07]  /*03e0*/  VIADD R2, R0, 0xffffffe ;  /* 0x0ffffffe00027836 */ /* 0x001fce0000000000 */
[----:B------:R-:W0:Y:S01]  /*03f0*/  F2I.FTZ.U32.TRUNC.NTZ R2, R2 ;  /* 0x0000000200027305 */ /* 0x000e22000021f000 */
[----:B-1----:R-:W-:Y:S02]  /*0400*/  IADD3 R6, PT, PT, R4, 0xffffffe, RZ ;  /* 0x0ffffffe04067810 */ /* 0x002fe40007ffe0ff */
[----:B------:R-:W-:-:S05]  /*0410*/  LOP3.LUT R4, R12, UR59, RZ, 0x3c, !PT ;  /* 0x0000003b0c047c12 */ /* 0x000fca000f8e3cff */
[----:B------:R-:W1:Y:S01]  /*0420*/  F2I.FTZ.U32.TRUNC.NTZ R6, R6 ;  /* 0x0000000600067305 */ /* 0x000e62000021f000 */
[----:B------:R-:W-:Y:S02]  /*0430*/  ISETP.GE.AND P4, PT, R4, RZ, PT ;  /* 0x000000ff0400720c */ /* 0x000fe40003f86270 */
[----:B------:R-:W-:Y:S02]  /*0440*/  IABS R4, UR61 ;  /* 0x0000003d00047c13 */ /* 0x000fe40008000000 */
[----:B0-----:R-:W-:Y:S02]  /*0450*/  R2UR UR5, R2 ;  /* 0x00000000020572ca */ /* 0x001fe400000e0000 */
[----:B------:R-:W-:Y:S02]  /*0460*/  IABS R2, R12 ;  /* 0x0000000c00027213 */ /* 0x000fe40000000000 */
[----:B------:R-:W-:Y:S02]  /*0470*/  R2UR UR11, R4 ;  /* 0x00000000040b72ca */ /* 0x000fe400000e0000 */
[----:B------:R-:W-:-:S07]  /*0480*/  LOP3.LUT R4, R5, UR59, RZ, 0x3c, !PT ;  /* 0x0000003b05047c12 */ /* 0x000fce000f8e3cff */
[----:B------:R-:W-:-:S04]  /*0490*/  UIADD3 UR6, UPT, UPT, URZ, -UR5, URZ ;  /* 0x80000005ff067290 */ /* 0x000fc8000fffe0ff */
[----:B------:R-:W-:-:S04]  /*04a0*/  UIMAD UR6, UR6, UR10, URZ ;  /* 0x0000000a060672a4 */ /* 0x000fc8000f8e02ff */
[----:B------:R-:W-:Y:S01]  /*04b0*/  UIMAD.WIDE.U32 UR6, UR5, UR6, UR4 ;  /* 0x00000006050672a5 */ /* 0x000fe2000f8e0004 */
[----:B-1----:R-:W-:Y:S02]  /*04c0*/  R2UR UR5, R6 ;  /* 0x00000000060572ca */ /* 0x002fe400000e0000 */
[----:B------:R-:W-:-:S03]  /*04d0*/  LOP3.LUT R6, R3, UR59, RZ, 0x3c, !PT ;  /* 0x0000003b03067c12 */ /* 0x000fc6000f8e3cff */
[----:B------:R-:W-:Y:S01]  /*04e0*/  IMAD.HI.U32 R0, R2, UR7, RZ ;  /* 0x0000000702007c27 */ /* 0x000fe2000f8e00ff */
[----:B------:R-:W-:-:S03]  /*04f0*/  ISETP.GE.AND P5, PT, R6, RZ, PT ;  /* 0x000000ff0600720c */ /* 0x000fc60003fa6270 */
[----:B------:R-:W-:Y:S01]  /*0500*/  IMAD.HI.U32 R7, R8, UR7, RZ ;  /* 0x0000000708077c27 */ /* 0x000fe2000f8e00ff */
[----:B------:R-:W-:-:S03]  /*0510*/  IADD3 R9, PT, PT, -R0, RZ, RZ ;  /* 0x000000ff00097210 */ /* 0x000fc60007ffe1ff */
[----:B------:R-:W-:Y:S02]  /*0520*/  UIADD3 UR6, UPT, UPT, URZ, -UR5, URZ ;  /* 0x80000005ff067290 */ /* 0x000fe4000fffe0ff */
[----:B------:R-:W-:Y:S02]  /*0530*/  IMAD R2, R9, UR10, R2 ;  /* 0x0000000a09027c24 */ /* 0x000fe4000f8e0202 */
[----:B------:R-:W-:Y:S01]  /*0540*/  IMAD.MOV R9, RZ, RZ, -R7 ;  /* 0x000000ffff097224 */ /* 0x000fe200078e0a07 */
[----:B------:R-:W-:Y:S02]  /*0550*/  UIMAD UR6, UR6, UR9, URZ ;  /* 0x00000009060672a4 */ /* 0x000fe4000f8e02ff */
[----:B------:R-:W-:Y:S01]  /*0560*/  ISETP.LT.U32.AND P2, PT, R2, UR10, PT ;  /* 0x0000000a02007c0c */ /* 0x000fe2000bf41070 */
[----:B------:R-:W-:Y:S01]  /*0570*/  IMAD R8, R9, UR10, R8 ;  /* 0x0000000a09087c24 */ /* 0x000fe2000f8e0208 */
[----:B------:R-:W-:Y:S01]  /*0580*/  UIMAD.WIDE.U32 UR4, UR5, UR6, UR4 ;  /* 0x00000006050472a5 */ /* 0x000fe2000f8e0004 */
[----:B------:R-:W-:-:S03]  /*0590*/  IMAD.HI.U32 R9, R10, UR7, RZ ;  /* 0x000000070a097c27 */ /* 0x000fc6000f8e00ff */
[----:B------:R-:W-:Y:S01]  /*05a0*/  ISETP.LT.U32.AND P3, PT, R8, UR10, PT ;  /* 0x0000000a08007c0c */ /* 0x000fe2000bf61070 */
[----:B------:R-:W-:Y:S02]  /*05b0*/  IMAD.MOV R11, RZ, RZ, -R9 ;  /* 0x000000ffff0b7224 */ /* 0x000fe400078e0a09 */
[----:B------:R-:W-:Y:S01]  /*05c0*/  UMOV UR6, UR5 ;  /* 0x0000000500067c82 */ /* 0x000fe20008000000 */
[----:B------:R-:W-:Y:S02]  /*05d0*/  R2UR UR4, R18 ;  /* 0x00000000120472ca */ /* 0x000fe400000e0000 */
[----:B------:R-:W-:Y:S01]  /*05e0*/  R2UR UR5, R19 ;  /* 0x00000000130572ca */ /* 0x000fe200000e0000 */
[----:B------:R-:W-:Y:S02]  /*05f0*/  @!P2 VIADD R2, R2, -UR10 ;  /* 0x8000000a0202ac36 */ /* 0x000fe40008000000 */
[----:B------:R-:W-:-:S03]  /*0600*/  @!P2 VIADD R0, R0, 0x1 ;  /* 0x000000010000a836 */ /* 0x000fc60000000000 */
[----:B------:R-:W-:Y:S01]  /*0610*/  ISETP.GE.U32.AND P1, PT, R2, UR10, PT ;  /* 0x0000000a02007c0c */ /* 0x000fe2000bf26070 */
[----:B------:R-:W-:Y:S01]  /*0620*/  IMAD R2, R11, UR10, R10 ;  /* 0x0000000a0b027c24 */ /* 0x000fe2000f8e020a */
[----:B------:R-:W-:Y:S01]  /*0630*/  @!P3 IADD3 R8, PT, PT, R8, -UR10, RZ ;  /* 0x8000000a0808bc10 */ /* 0x000fe2000fffe0ff */
[----:B------:R-:W-:-:S03]  /*0640*/  @!P3 VIADD R7, R7, 0x1 ;  /* 0x000000010707b836 */ /* 0x000fc60000000000 */
[----:B------:R-:W-:Y:S02]  /*0650*/  ISETP.LT.U32.AND P0, PT, R2, UR10, PT ;  /* 0x0000000a02007c0c */ /* 0x000fe4000bf01070 */
[----:B------:R-:W-:-:S05]  /*0660*/  ISETP.GE.U32.AND P2, PT, R8, UR10, PT ;  /* 0x0000000a08007c0c */ /* 0x000fca000bf46070 */
[----:B------:R-:W-:Y:S01]  /*0670*/  @P1 VIADD R0, R0, 0x1 ;  /* 0x0000000100001836 */ /* 0x000fe20000000000 */
[----:B------:R-:W-:-:S03]  /*0680*/  ISETP.NE.AND P1, PT, RZ, UR59, PT ;  /* 0x0000003bff007c0c */ /* 0x000fc6000bf25270 */
[----:B------:R-:W-:Y:S02]  /*0690*/  @!P4 IMAD.MOV R0, RZ, RZ, -R0 ;  /* 0x000000ffff00c224 */ /* 0x000fe400078e0a00 */
[----:B------:R-:W-:Y:S01]  /*06a0*/  @!P0 IADD3 R2, PT, PT, R2, -UR10, RZ ;  /* 0x8000000a02028c10 */ /* 0x000fe2000fffe0ff */
[----:B------:R-:W-:Y:S01]  /*06b0*/  @!P0 VIADD R9, R9, 0x1 ;  /* 0x0000000109098836 */ /* 0x000fe20000000000 */
[----:B------:R-:W-:Y:S02]  /*06c0*/  @P2 IADD3 R7, PT, PT, R7, 0x1, RZ ;  /* 0x0000000107072810 */ /* 0x000fe40007ffe0ff */
[----:B------:R-:W-:Y:S02]  /*06d0*/  SEL R11, R15, R0, !P1 ;  /* 0x000000000f0b7207 */ /* 0x000fe40004800000 */
[----:B------:R-:W-:Y:S02]  /*06e0*/  ISETP.GE.U32.AND P3, PT, R2, UR10, PT ;  /* 0x0000000a02007c0c */ /* 0x000fe4000bf66070 */
[----:B------:R-:W0:Y:S01]  /*06f0*/  I2F.RP R2, UR11 ;  /* 0x0000000b00027d06 */ /* 0x000e220008209400 */
[----:B------:R-:W-:Y:S01]  /*0700*/  IMAD.MOV R13, RZ, RZ, -R11 ;  /* 0x000000ffff0d7224 */ /* 0x000fe200078e0a0b */
[----:B------:R-:W-:-:S02]  /*0710*/  @!P5 IADD3 R7, PT, PT, -R7, RZ, RZ ;  /* 0x000000ff0707d210 */ /* 0x000fc40007ffe1ff */
[----:B------:R-:W-:Y:S01]  /*0720*/  ISETP.GE.AND P2, PT, R4, RZ, PT ;  /* 0x000000ff0400720c */ /* 0x000fe20003f46270 */
[----:B------:R-:W-:Y:S01]  /*0730*/  IMAD R13, R13, UR59, R12 ;  /* 0x0000003b0d0d7c24 */ /* 0x000fe2000f8e020c */
[----:B------:R-:W-:-:S04]  /*0740*/  SEL R0, R15, R7, !P1 ;  /* 0x000000070f007207 */ /* 0x000fc80004800000 */
[----:B------:R-:W-:Y:S01]  /*0750*/  IABS R4, R13 ;  /* 0x0000000d00047213 */ /* 0x000fe20000000000 */
[----:B------:R-:W-:Y:S02]  /*0760*/  @P3 VIADD R9, R9, 0x1 ;  /* 0x0000000109093836 */ /* 0x000fe40000000000 */
[----:B------:R-:W-:Y:S02]  /*0770*/  IMAD.MOV R10, RZ, RZ, -R0 ;  /* 0x000000ffff0a7224 */ /* 0x000fe400078e0a00 */
[----:B------:R-:W-:Y:S01]  /*0780*/  IMAD.HI.U32 R14, R4, UR6, RZ ;  /* 0x00000006040e7c27 */ /* 0x000fe2000f8e00ff */
[----:B0-----:R-:W0:Y:S01]  /*0790*/  MUFU.RCP R2, R2 ;  /* 0x0000000200027308 */ /* 0x001e220000001000 */
[----:B------:R-:W-:Y:S02]  /*07a0*/  @!P2 IADD3 R9, PT, PT, -R9, RZ, RZ ;  /* 0x000000ff0909a210 */ /* 0x000fe40007ffe1ff */
[----:B------:R-:W-:Y:S02]  /*07b0*/  IMAD.MOV R7, RZ, RZ, -R14 ;  /* 0x000000ffff077224 */ /* 0x000fe400078e0a0e */
[----:B------:R-:W-:Y:S01]  /*07c0*/  IMAD R10, R10, UR59, R3 ;  /* 0x0000003b0a0a7c24 */ /* 0x000fe2000f8e0203 */
[----:B------:R-:W-:Y:S01]  /*07d0*/  SEL R6, R15, R9, !P1 ;  /* 0x000000090f067207 */ /* 0x000fe20004800000 */
[----:B------:R-:W-:-:S03]  /*07e0*/  IMAD R4, R7, UR9, R4 ;  /* 0x0000000907047c24 */ /* 0x000fc6000f8e0204 */
[----:B------:R-:W-:Y:S01]  /*07f0*/  IABS R25, R10 ;  /* 0x0000000a00197213 */ /* 0x000fe20000000000 */
[----:B------:R-:W-:Y:S01]  /*0800*/  IMAD.MOV R8, RZ, RZ, -R6 ;  /* 0x000000ffff087224 */ /* 0x000fe200078e0a06 */
[----:B------:R-:W-:-:S03]  /*0810*/  ISETP.LT.U32.AND P0, PT, R4, UR9, PT ;  /* 0x0000000904007c0c */ /* 0x000fc6000bf01070 */
[----:B------:R-:W-:-:S04]  /*0820*/  IMAD.HI.U32 R23, R25, UR6, RZ ;  /* 0x0000000619177c27 */ /* 0x000fc8000f8e00ff */
[----:B------:R-:W-:Y:S01]  /*0830*/  IMAD R7, R8, UR59, R5 ;  /* 0x0000003b08077c24 */ /* 0x000fe2000f8e0205 */
[----:B------:R-:W-:Y:S01]  /*0840*/  IADD3 R8, PT, PT, -R23, RZ, RZ ;  /* 0x000000ff17087210 */ /* 0x000fe20007ffe1ff */
[----:B0-----:R-:W-:-:S03]  /*0850*/  VIADD R16, R2, 0xffffffe ;  /* 0x0ffffffe02107836 */ /* 0x001fc60000000000 */
[----:B------:R-:W-:Y:S01]  /*0860*/  IABS R26, R7 ;  /* 0x00000007001a7213 */ /* 0x000fe20000000000 */
[----:B------:R-:W-:Y:S01]  /*0870*/  IMAD R25, R8, UR9, R25 ;  /* 0x0000000908197c24 */ /* 0x000fe2000f8e0219 */
[----:B------:R-:W-:Y:S01]  /*0880*/  SHF.R.S64 R8, RZ, 0x1e, R3 ;  /* 0x0000001eff087819 */ /* 0x000fe20000001003 */
[----:B------:R-:W-:Y:S01]  /*0890*/  @!P0 VIADD R4, R4, -UR9 ;  /* 0x8000000904048c36 */ /* 0x000fe20008000000 */
[----:B------:R-:W0:Y:S01]  /*08a0*/  F2I.FTZ.U32.TRUNC.NTZ R16, R16 ;  /* 0x0000001000107305 */ /* 0x000e22000021f000 */
[----:B------:R-:W-:Y:S01]  /*08b0*/  IMAD.HI.U32 R24, R26, UR6, RZ ;  /* 0x000000061a187c27 */ /* 0x000fe2000f8e00ff */
[----:B------:R-:W-:Y:S02]  /*08c0*/  IADD3 R2, P2, PT, R8, UR48, RZ ;  /* 0x0000003008027c10 */ /* 0x000fe4000ff5e0ff */
[----:B------:R-:W-:Y:S02]  /*08d0*/  ISETP.GE.U32.AND P3, PT, R4, UR9, PT ;  /* 0x0000000904007c0c */ /* 0x000fe4000bf66070 */
[----:B------:R-:W-:-:S02]  /*08e0*/  LOP3.LUT R8, R13, UR60, RZ, 0x3c, !PT ;  /* 0x0000003c0d087c12 */ /* 0x000fc4000f8e3cff */
[----:B------:R-:W-:Y:S02]  /*08f0*/  IADD3 R9, PT, PT, -R24, RZ, RZ ;  /* 0x000000ff18097210 */ /* 0x000fe40007ffe1ff */
[----:B------:R-:W-:Y:S01]  /*0900*/  ISETP.GE.AND P6, PT, R8, RZ, PT ;  /* 0x000000ff0800720c */ /* 0x000fe20003fc6270 */
[----:B------:R-:W-:Y:S01]  /*0910*/  @!P0 VIADD R14, R14, 0x1 ;  /* 0x000000010e0e8836 */ /* 0x000fe20000000000 */
[----:B------:R-:W-:Y:S01]  /*0920*/  LEA.HI.X.SX32 R3, R3, UR49, 0x2, P2 ;  /* 0x0000003103037c11 */ /* 0x000fe200090f16ff */
[----:B------:R-:W-:Y:S01]  /*0930*/  IMAD R26, R9, UR9, R26 ;  /* 0x00000009091a7c24 */ /* 0x000fe2000f8e021a */
[----:B------:R-:W-:Y:S02]  /*0940*/  ISETP.LT.U32.AND P5, PT, R25, UR9, PT ;  /* 0x0000000919007c0c */ /* 0x000fe4000bfa1070 */
[----:B------:R-:W-:Y:S01]  /*0950*/  SHF.R.S64 R4, RZ, 0x1e, R5 ;  /* 0x0000001eff047819 */ /* 0x000fe20000001005 */
[----:B------:R1:W2:Y:S01]  /*0960*/  LDG.E R9, desc[UR4][R2.64] ;  /* 0x0000000402097981 */ /* 0x0002a2000c1e1900 */
[----:B0-----:R-:W-:-:S02]  /*0970*/  R2UR UR5, R16 ;  /* 0x00000000100572ca */ /* 0x001fc400000e0000 */
[----:B------:R-:W-:Y:S02]  /*0980*/  @P3 IADD3 R14, PT, PT, R14, 0x1, RZ ;  /* 0x000000010e0e3810 */ /* 0x000fe40007ffe0ff */
[----:B------:R-:W-:Y:S02]  /*0990*/  IADD3 R4, P2, PT, R4, UR48, RZ ;  /* 0x0000003004047c10 */ /* 0x000fe4000ff5e0ff */
[----:B------:R-:W-:Y:S01]  /*09a0*/  LOP3.LUT R16, R10, UR60, RZ, 0x3c, !PT ;  /* 0x0000003c0a107c12 */ /* 0x000fe2000f8e3cff */
[----:B------:R-:W-:Y:S01]  /*09b0*/  @!P6 IMAD.MOV R14, RZ, RZ, -R14 ;  /* 0x000000ffff0ee224 */ /* 0x000fe200078e0a0e */
[----:B------:R-:W-:Y:S02]  /*09c0*/  LEA.HI.X.SX32 R5, R5, UR49, 0x2, P2 ;  /* 0x0000003105057c11 */ /* 0x000fe400090f16ff */
[----:B------:R-:W-:Y:S02]  /*09d0*/  ISETP.GE.AND P3, PT, R16, RZ, PT ;  /* 0x000000ff1000720c */ /* 0x000fe40003f66270 */
[----:B------:R-:W-:-:S02]  /*09e0*/  ISETP.LT.U32.AND P2, PT, R26, UR9, PT ;  /* 0x000000091a007c0c */ /* 0x000fc4000bf41070 */
[----:B------:R-:W-:Y:S01]  /*09f0*/  ISETP.NE.AND P0, PT, RZ, UR60, PT ;  /* 0x0000003cff007c0c */ /* 0x000fe2000bf05270 */
[----:B------:R-:W-:Y:S01]  /*0a00*/  @!P5 VIADD R25, R25, -UR9 ;  /* 0x800000091919dc36 */ /* 0x000fe20008000000 */
[----:B------:R-:W-:Y:S01]  /*0a10*/  LOP3.LUT R16, RZ, UR60, RZ, 0x33, !PT ;  /* 0x0000003cff107c12 */ /* 0x000fe2000f8e33ff */
[----:B------:R-:W-:Y:S02]  /*0a20*/  UISETP.NE.U32.AND UP0, UPT, UR40, 0x1, UPT ;  /* 0x000000012800788c */ /* 0x000fe4000bf05070 */
[----:B------:R-:W-:Y:S01]  /*0a30*/  UISETP.NE.U32.AND UP2, UPT, UR42, 0x1, UPT ;  /* 0x000000012a00788c */ /* 0x000fe2000bf45070 */
[----:B------:R-:W-:Y:S01]  /*0a40*/  SEL R14, R16, R14, !P0 ;  /* 0x0000000e100e7207 */ /* 0x000fe20004000000 */
[----:B------:R-:W-:Y:S01]  /*0a50*/  UIADD3 UR8, UPT, UPT, URZ, -UR5, URZ ;  /* 0x80000005ff087290 */ /* 0x000fe2000fffe0ff */
[----:B------:R-:W-:Y:S02]  /*0a60*/  ISETP.GE.U32.AND P4, PT, R25, UR9, PT ;  /* 0x0000000919007c0c */ /* 0x000fe4000bf86070 */
[----:B-1----:R-:W-:Y:S01]  /*0a70*/  LOP3.LUT R3, R7, UR60, RZ, 0x3c, !PT ;  /* 0x0000003c07037c12 */ /* 0x002fe2000f8e3cff */
[----:B------:R-:W-:Y:S01]  /*0a80*/  @!P5 VIADD R23, R23, 0x1 ;  /* 0x000000011717d836 */ /* 0x000fe20000000000 */
[----:B------:R-:W-:Y:S01]  /*0a90*/  IADD3 R2, PT, PT, -R14, RZ, RZ ;  /* 0x000000ff0e027210 */ /* 0x000fe20007ffe1ff */
[----:B------:R-:W-:Y:S01]  /*0aa0*/  UISETP.NE.AND.EX UP0, UPT, UR41, URZ, UPT, UP0 ;  /* 0x000000ff2900728c */ /* 0x000fe2000bf05300 */
[----:B------:R-:W-:Y:S01]  /*0ab0*/  @!P2 VIADD R26, R26, -UR9 ;  /* 0x800000091a1aac36 */ /* 0x000fe20008000000 */
[----:B------:R-:W-:Y:S01]  /*0ac0*/  UIMAD UR8, UR8, UR11, URZ ;  /* 0x0000000b080872a4 */ /* 0x000fe2000f8e02ff */
[----:B------:R0:W3:Y:S01]  /*0ad0*/  LDG.E R8, desc[UR12][R4.64] ;  /* 0x0000000c04087981 */ /* 0x0000e2000c1e1900 */
[----:B------:R-:W-:Y:S01]  /*0ae0*/  IMAD R13, R2, UR60, R13 ;  /* 0x0000003c020d7c24 */ /* 0x000fe2000f8e020d */
[----:B------:R-:W-:Y:S01]  /*0af0*/  UISETP.NE.AND.EX UP2, UPT, UR43, URZ, UPT, UP2 ;  /* 0x000000ff2b00728c */ /* 0x000fe2000bf45320 */
[----:B------:R-:W-:Y:S01]  /*0b00*/  @!P2 VIADD R24, R24, 0x1 ;  /* 0x000000011818a836 */ /* 0x000fe20000000000 */
[----:B------:R-:W-:Y:S01]  /*0b10*/  UMOV UR4, URZ ;  /* 0x000000ff00047c82 */ /* 0x000fe20008000000 */
[----:B------:R-:W-:Y:S01]  /*0b20*/  ISETP.GE.AND P5, PT, R3, RZ, PT ;  /* 0x000000ff0300720c */ /* 0x000fe20003fa6270 */
[----:B------:R-:W-:Y:S01]  /*0b30*/  UIMAD.WIDE.U32 UR4, UR5, UR8, UR4 ;  /* 0x00000008050472a5 */ /* 0x000fe2000f8e0004 */
[----:B------:R-:W-:-:S02]  /*0b40*/  PLOP3.LUT P2, PT, PT, PT, UP0, 0x40, 0x4 ;  /* 0x000000000004781c */ /* 0x000fc40003f4e808 */
[----:B------:R-:W-:Y:S02]  /*0b50*/  ISETP.GE.U32.AND P6, PT, R26, UR9, PT ;  /* 0x000000091a007c0c */ /* 0x000fe4000bfc6070 */
[----:B------:R-:W-:Y:S02]  /*0b60*/  IABS R3, R13 ;  /* 0x0000000d00037213 */ /* 0x000fe40000000000 */
[----:B------:R-:W-:Y:S02]  /*0b70*/  @P4 IADD3 R23, PT, PT, R23, 0x1, RZ ;  /* 0x0000000117174810 */ /* 0x000fe40007ffe0ff */
[----:B------:R-:W-:Y:S02]  /*0b80*/  PLOP3.LUT P4, PT, PT, PT, UP2, 0x40, 0x4 ;  /* 0x000000000004781c */ /* 0x000fe40003f8e828 */
[----:B------:R-:W-:Y:S01]  /*0b90*/  SEL R11, R11, RZ, !P2 ;  /* 0x000000ff0b0b7207 */ /* 0x000fe20005000000 */
[----:B------:R-:W-:Y:S01]  /*0ba0*/  IMAD.HI.U32 R2, R3, UR5, RZ ;  /* 0x0000000503027c27 */ /* 0x000fe2000f8e00ff */
[----:B------:R-:W-:-:S03]  /*0bb0*/  SEL R14, R14, RZ, !P4 ;  /* 0x000000ff0e0e7207 */ /* 0x000fc60006000000 */
[----:B------:R-:W-:Y:S02]  /*0bc0*/  @!P3 IMAD.MOV R23, RZ, RZ, -R23 ;  /* 0x000000ffff17b224 */ /* 0x000fe400078e0a17 */
[----:B------:R-:W-:Y:S02]  /*0bd0*/  IMAD R11, R11, UR44, RZ ;  /* 0x0000002c0b0b7c24 */ /* 0x000fe4000f8e02ff */
[----:B0-----:R-:W-:Y:S01]  /*0be0*/  IMAD.MOV R4, RZ, RZ, -R2 ;  /* 0x000000ffff047224 */ /* 0x001fe200078e0a02 */
[----:B------:R-:W-:Y:S01]  /*0bf0*/  SEL R23, R16, R23, !P0 ;  /* 0x0000001710177207 */ /* 0x000fe20004000000 */
[----:B------:R-:W-:Y:S02]  /*0c00*/  IMAD R14, R14, UR45, R11 ;  /* 0x0000002d0e0e7c24 */ /* 0x000fe4000f8e020b */
[----:B------:R-:W-:Y:S02]  /*0c10*/  @P6 VIADD R24, R24, 0x1 ;  /* 0x0000000118186836 */ /* 0x000fe40000000000 */
[----:B------:R-:W-:Y:S01]  /*0c20*/  IMAD R11, R4, UR11, R3 ;  /* 0x0000000b040b7c24 */ /* 0x000fe2000f8e0203 */
[----:B------:R-:W-:Y:S01]  /*0c30*/  PLOP3.LUT P2, PT, PT, PT, UP0, 0x40, 0x4 ;  /* 0x000000000004781c */ /* 0x000fe20003f4e808 */
[----:B------:R-:W-:Y:S01]  /*0c40*/  IMAD.MOV R5, RZ, RZ, -R23 ;  /* 0x000000ffff057224 */ /* 0x000fe200078e0a17 */
[----:B------:R-:W-:-:S02]  /*0c50*/  @!P5 IADD3 R24, PT, PT, -R24, RZ, RZ ;  /* 0x000000ff1818d210 */ /* 0x000fc40007ffe1ff */
[----:B------:R-:W-:Y:S01]  /*0c60*/  ISETP.LT.U32.AND P6, PT, R11, UR11, PT ;  /* 0x0000000b0b007c0c */ /* 0x000fe2000bfc1070 */
[----:B------:R-:W-:Y:S01]  /*0c70*/  IMAD R10, R5, UR60, R10 ;  /* 0x0000003c050a7c24 */ /* 0x000fe2000f8e020a */
[----:B------:R-:W-:Y:S02]  /*0c80*/  SEL R25, R16, R24, !P0 ;  /* 0x0000001810197207 */ /* 0x000fe40004000000 */
[----:B------:R-:W-:Y:S02]  /*0c90*/  PLOP3.LUT P3, PT, PT, PT, UP2, 0x40, 0x4 ;  /* 0x000000000004781c */ /* 0x000fe40003f6e828 */
[----:B------:R-:W-:Y:S02]  /*0ca0*/  SEL R0, R0, RZ, !P2 ;  /* 0x000000ff00007207 */ /* 0x000fe40005000000 */
[----:B------:R-:W-:Y:S02]  /*0cb0*/  IADD3 R24, PT, PT, -R25, RZ, RZ ;  /* 0x000000ff19187210 */ /* 0x000fe40007ffe1ff */
[----:B------:R-:W-:Y:S01]  /*0cc0*/  SEL R3, R23, RZ, !P3 ;  /* 0x000000ff17037207 */ /* 0x000fe20005800000 */
[----:B------:R-:W-:Y:S01]  /*0cd0*/  IMAD R0, R0, UR44, RZ ;  /* 0x0000002c00007c24 */ /* 0x000fe2000f8e02ff */
[----:B------:R-:W-:-:S02]  /*0ce0*/  IABS R23, R10 ;  /* 0x0000000a00177213 */ /* 0x000fc40000000000 */
[----:B------:R-:W-:Y:S01]  /*0cf0*/  PLOP3.LUT P4, PT, PT, PT, UP0, 0x40, 0x4 ;  /* 0x000000000004781c */ /* 0x000fe20003f8e808 */
[----:B------:R-:W-:Y:S01]  /*0d00*/  IMAD R4, R24, UR60, R7 ;  /* 0x0000003c18047c24 */ /* 0x000fe2000f8e0207 */
[----:B------:R-:W-:Y:S01]  /*0d10*/  PLOP3.LUT P2, PT, PT, PT, UP2, 0x40, 0x4 ;  /* 0x000000000004781c */ /* 0x000fe20003f4e828 */
[----:B------:R-:W-:Y:S01]  /*0d20*/  @!P6 VIADD R11, R11, -UR11 ;  /* 0x8000000b0b0bec36 */ /* 0x000fe20008000000 */
[----:B------:R-:W-:Y:S01]  /*0d30*/  SEL R6, R6, RZ, !P4 ;  /* 0x000000ff06067207 */ /* 0x000fe20006000000 */
[----:B------:R-:W-:Y:S02]  /*0d40*/  IMAD R0, R3, UR45, R0 ;  /* 0x0000002d03007c24 */ /* 0x000fe4000f8e0200 */
[----:B------:R-:W-:Y:S01]  /*0d50*/  IMAD.HI.U32 R7, R23, UR5, RZ ;  /* 0x0000000517077c27 */ /* 0x000fe2000f8e00ff */
[----:B------:R-:W-:-:S03]  /*0d60*/  SEL R5, R25, RZ, !P2 ;  /* 0x000000ff19057207 */ /* 0x000fc60005000000 */
[----:B------:R-:W-:Y:S01]  /*0d70*/  VIADD R3, R12, 0x60 ;  /* 0x000000600c037836 */ /* 0x000fe20000000000 */
[----:B------:R-:W-:Y:S01]  /*0d80*/  ISETP.GE.U32.AND P5, PT, R11, UR11, PT ;  /* 0x0000000b0b007c0c */ /* 0x000fe2000bfa6070 */
[----:B------:R-:W-:Y:S01]  /*0d90*/  IMAD R6, R6, UR44, RZ ;  /* 0x0000002c06067c24 */ /* 0x000fe2000f8e02ff */
[----:B------:R-:W-:Y:S02]  /*0da0*/  IABS R25, R4 ;  /* 0x0000000400197213 */ /* 0x000fe40000000000 */
[----:B------:R-:W-:Y:S02]  /*0db0*/  LOP3.LUT R11, R13, UR61, RZ, 0x3c, !PT ;  /* 0x0000003d0d0b7c12 */ /* 0x000fe4000f8e3cff */
[----:B------:R-:W-:Y:S02]  /*0dc0*/  IADD3 R24, PT, PT, -R7, RZ, RZ ;  /* 0x000000ff07187210 */ /* 0x000fe40007ffe1ff */
[----:B------:R-:W-:Y:S01]  /*0dd0*/  IABS R26, R3 ;  /* 0x00000003001a7213 */ /* 0x000fe20000000000 */
[----:B------:R-:W-:Y:S01]  /*0de0*/  IMAD R5, R5, UR45, R6 ;  /* 0x0000002d05057c24 */ /* 0x000fe2000f8e0206 */
[----:B------:R-:W-:Y:S01]  /*0df0*/  ISETP.GE.AND P2, PT, R11, RZ, PT ;  /* 0x000000ff0b00720c */ /* 0x000fe20003f46270 */
[----:B------:R-:W-:-:S04]  /*0e00*/  IMAD.HI.U32 R6, R25, UR5, RZ ;  /* 0x0000000519067c27 */ /* 0x000fc8000f8e00ff */
[----:B------:R-:W-:Y:S02]  /*0e10*/  IMAD R11, R24, UR11, R23 ;  /* 0x0000000b180b7c24 */ /* 0x000fe4000f8e0217 */
[----:B------:R-:W-:-:S04]  /*0e20*/  IMAD.HI.U32 R23, R26, UR7, RZ ;  /* 0x000000071a177c27 */ /* 0x000fc8000f8e00ff */
[----:B------:R-:W-:Y:S02]  /*0e30*/  IMAD.MOV R24, RZ, RZ, -R6 ;  /* 0x000000ffff187224 */ /* 0x000fe400078e0a06 */
[----:B------:R-:W-:Y:S02]  /*0e40*/  IMAD.MOV R27, RZ, RZ, -R23 ;  /* 0x000000ffff1b7224 */ /* 0x000fe400078e0a17 */
[----:B------:R-:W-:Y:S02]  /*0e50*/  IMAD R25, R24, UR11, R25 ;  /* 0x0000000b18197c24 */ /* 0x000fe4000f8e0219 */
[----:B------:R-:W-:-:S05]  /*0e60*/  IMAD R24, R27, UR10, R26 ;  /* 0x0000000a1b187c24 */ /* 0x000fca000f8e021a */
[----:B------:R-:W-:Y:S02]  /*0e70*/  ISETP.LT.U32.AND P4, PT, R24, UR10, PT ;  /* 0x0000000a18007c0c */ /* 0x000fe4000bf81070 */
[----:B------:R-:W-:Y:S01]  /*0e80*/  ISETP.LT.U32.AND P3, PT, R11, UR11, PT ;  /* 0x0000000b0b007c0c */ /* 0x000fe2000bf61070 */
[----:B------:R-:W-:-:S10]  /*0e90*/  @!P6 VIADD R2, R2, 0x1 ;  /* 0x000000010202e836 */ /* 0x000fd40000000000 */
[----:B------:R-:W-:-:S04]  /*0ea0*/  @!P4 IADD3 R24, PT, PT, R24, -UR10, RZ ;  /* 0x8000000a1818cc10 */ /* 0x000fc8000fffe0ff */
[----:B------:R-:W-:Y:S02]  /*0eb0*/  ISETP.GE.U32.AND P6, PT, R24, UR10, PT ;  /* 0x0000000a18007c0c */ /* 0x000fe4000bfc6070 */
[----:B------:R-:W-:Y:S01]  /*0ec0*/  LOP3.LUT R24, R3, UR59, RZ, 0x3c, !PT ;  /* 0x0000003b03187c12 */ /* 0x000fe2000f8e3cff */
[----:B------:R-:W-:Y:S01]  /*0ed0*/  @!P3 VIADD R7, R7, 0x1 ;  /* 0x000000010707b836 */ /* 0x000fe20000000000 */
[----:B------:R-:W-:Y:S01]  /*0ee0*/  @!P3 IADD3 R11, PT, PT, R11, -UR11, RZ ;  /* 0x8000000b0b0bbc10 */ /* 0x000fe2000fffe0ff */
[----:B------:R-:W-:Y:S01]  /*0ef0*/  @!P4 VIADD R23, R23, 0x1 ;  /* 0x000000011717c836 */ /* 0x000fe20000000000 */
[----:B------:R-:W-:Y:S01]  /*0f00*/  ISETP.GE.AND P3, PT, R24, RZ, PT ;  /* 0x000000ff1800720c */ /* 0x000fe20003f66270 */
[----:B------:R-:W-:Y:S01]  /*0f10*/  @P5 VIADD R2, R2, 0x1 ;  /* 0x0000000102025836 */ /* 0x000fe20000000000 */
[----:B------:R-:W-:-:S05]  /*0f20*/  ISETP.GE.U32.AND P5, PT, R11, UR11, PT ;  /* 0x0000000b0b007c0c */ /* 0x000fca000bfa6070 */
[----:B------:R-:W-:Y:S01]  /*0f30*/  @P6 IADD3 R23, PT, PT, R23, 0x1, RZ ;  /* 0x0000000117176810 */ /* 0x000fe20007ffe0ff */
[----:B------:R-:W-:Y:S01]  /*0f40*/  IMAD.MOV.U32 R24, RZ, RZ, R2 ;  /* 0x000000ffff187224 */ /* 0x000fe200078e0002 */
[----:B------:R-:W-:Y:S01]  /*0f50*/  LOP3.LUT R11, R10, UR61, RZ, 0x3c, !PT ;  /* 0x0000003d0a0b7c12 */ /* 0x000fe2000f8e3cff */
[----:B------:R-:W-:Y:S02]  /*0f60*/  UISETP.NE.U32.AND UP1, UPT, UR36, 0x1, UPT ;  /* 0x000000012400788c */ /* 0x000fe4000bf25070 */
[----:B------:R-:W-:Y:S01]  /*0f70*/  IMAD.MOV.U32 R2, RZ, RZ, R23 ;  /* 0x000000ffff027224 */ /* 0x000fe200078e0017 */
[----:B------:R-:W-:Y:S01]  /*0f80*/  ISETP.LT.U32.AND P4, PT, R25, UR11, PT ;  /* 0x0000000b19007c0c */ /* 0x000fe2000bf81070 */
[----:B------:R-:W-:Y:S01]  /*0f90*/  UISETP.NE.AND.EX UP1, UPT, UR37, URZ, UPT, UP1 ;  /* 0x000000ff2500728c */ /* 0x000fe2000bf25310 */
[----:B------:R-:W-:Y:S01]  /*0fa0*/  ISETP.GE.AND P6, PT, R11, RZ, PT ;  /* 0x000000ff0b00720c */ /* 0x000fe20003fc6270 */
[----:B------:R-:W-:Y:S01]  /*0fb0*/  @!P3 IMAD.MOV R2, RZ, RZ, -R2 ;  /* 0x000000ffff02b224 */ /* 0x000fe200078e0a02 */
[----:B------:R-:W-:-:S02]  /*0fc0*/  @!P2 IADD3 R24, PT, PT, -R24, RZ, RZ ;  /* 0x000000ff1818a210 */ /* 0x000fc40007ffe1ff */
[----:B------:R-:W-:Y:S02]  /*0fd0*/  ISETP.NE.AND P2, PT, RZ, UR61, PT ;  /* 0x0000003dff007c0c */ /* 0x000fe4000bf45270 */
[----:B------:R-:W-:Y:S02]  /*0fe0*/  LOP3.LUT R23, RZ, UR61, RZ, 0x33, !PT ;  /* 0x0000003dff177c12 */ /* 0x000fe4000f8e33ff */
[----:B------:R-:W-:Y:S02]  /*0ff0*/  SEL R2, R15, R2, !P1 ;  /* 0x000000020f027207 */ /* 0x000fe40004800000 */
[----:B------:R-:W-:Y:S02]  /*1000*/  @P5 IADD3 R7, PT, PT, R7, 0x1, RZ ;  /* 0x0000000107075810 */ /* 0x000fe40007ffe0ff */
[----:B------:R-:W-:Y:S02]  /*1010*/  SEL R24, R23, R24, !P2 ;  /* 0x0000001817187207 */ /* 0x000fe40005000000 */
[----:B------:R-:W-:Y:S01]  /*1020*/  PLOP3.LUT P5, PT, PT, PT, UP1, 0x40, 0x4 ;  /* 0x000000000004781c */ /* 0x000fe20003fae818 */
[----:B------:R-:W-:-:S02]  /*1030*/  IMAD.MOV R28, RZ, RZ, -R2 ;  /* 0x000000ffff1c7224 */ /* 0x000fc400078e0a02 */
[----:B------:R-:W-:Y:S01]  /*1040*/  @!P4 VIADD R25, R25, -UR11 ;  /* 0x8000000b1919cc36 */ /* 0x000fe20008000000 */
[----:B------:R-:W-:Y:S01]  /*1050*/  SEL R11, R24, RZ, !P5 ;  /* 0x000000ff180b7207 */ /* 0x000fe20006800000 */
[----:B------:R-:W-:Y:S01]  /*1060*/  IMAD.MOV R26, RZ, RZ, -R24 ;  /* 0x000000ffff1a7224 */ /* 0x000fe200078e0a18 */
[----:B------:R-:W-:Y:S01]  /*1070*/  @!P6 IADD3 R7, PT, PT, -R7, RZ, RZ ;  /* 0x000000ff0707e210 */ /* 0x000fe20007ffe1ff */
[----:B------:R-:W-:Y:S01]  /*1080*/  IMAD R24, R28, UR59, R3 ;  /* 0x0000003b1c187c24 */ /* 0x000fe2000f8e0203 */
[----:B------:R-:W-:Y:S01]  /*1090*/  ISETP.GE.U32.AND P3, PT, R25, UR11, PT ;  /* 0x0000000b19007c0c */ /* 0x000fe2000bf66070 */
[----:B------:R-:W-:Y:S01]  /*10a0*/  IMAD R14, R11, UR46, R14 ;  /* 0x0000002e0b0e7c24 */ /* 0x000fe2000f8e020e */
[----:B------:R-:W-:Y:S01]  /*10b0*/  LOP3.LUT R25, R4, UR61, RZ, 0x3c, !PT ;  /* 0x0000003d04197c12 */ /* 0x000fe2000f8e3cff */
[----:B------:R-:W-:Y:S01]  /*10c0*/  IMAD R13, R26, UR61, R13 ;  /* 0x0000003d1a0d7c24 */ /* 0x000fe2000f8e020d */
[----:B------:R-:W-:Y:S02]  /*10d0*/  SEL R11, R23, R7, !P2 ;  /* 0x00000007170b7207 */ /* 0x000fe40005000000 */
[----:B------:R-:W-:-:S02]  /*10e0*/  IABS R26, R24 ;  /* 0x00000018001a7213 */ /* 0x000fc40000000000 */
[----:B------:R-:W-:Y:S01]  /*10f0*/  ISETP.GE.AND P5, PT, R25, RZ, PT ;  /* 0x000000ff1900720c */ /* 0x000fe20003fa6270 */
[----:B------:R-:W-:Y:S02]  /*1100*/  IMAD.MOV R25, RZ, RZ, -R11 ;  /* 0x000000ffff197224 */ /* 0x000fe400078e0a0b */
        /* <DEDUP_REMOVED lines=15> */
[----:B------:R-:W-:-:S03]  /*1200*/  SEL R2, R2, RZ, !P6 ;  /* 0x000000ff02027207 */ /* 0x000fc60007000000 */
[----:B------:R-:W-:Y:S01]  /*1210*/  IMAD R24, R7, UR60, R24 ;  /* 0x0000003c07187c24 */ /* 0x000fe2000f8e0218 */
[----:B------:R-:W-:-:S04]  /*1220*/  PLOP3.LUT P6, PT, PT, PT, UP2, 0x40, 0x4 ;  /* 0x000000000004781c */ /* 0x000fc80003fce828 */
        /* <DEDUP_REMOVED lines=9> */
[----:B------:R-:W-:Y:S01]  /*12c0*/  ISETP.LT.U32.AND P6, PT, R2, UR11, PT ;  /* 0x0000000b02007c0c */ /* 0x000fe2000bfc1070 */
[----:B------:R-:W-:Y:S01]  /*12d0*/  @!P4 VIADD R6, R6, 0x1 ;  /* 0x000000010606c836 */ /* 0x000fe20000000000 */
[----:B------:R-:W-:-:S03]  /*12e0*/  LOP3.LUT R25, R24, UR61, RZ, 0x3c, !PT ;  /* 0x0000003d18197c12 */ /* 0x000fc6000f8e3cff */
[----:B------:R-:W-:-:S08]  /*12f0*/  @P3 VIADD R6, R6, 0x1 ;  /* 0x0000000106063836 */ /* 0x000fd00000000000 */
[----:B------:R-:W-:-:S04]  /*1300*/  @!P6 IADD3 R2, PT, PT, R2, -UR11, RZ ;  /* 0x8000000b0202ec10 */ /* 0x000fc8000fffe0ff */
[----:B------:R-:W-:Y:S01]  /*1310*/  ISETP.GE.U32.AND P4, PT, R2, UR11, PT ;  /* 0x0000000b02007c0c */ /* 0x000fe2000bf86070 */
[----:B------:R-:W-:Y:S01]  /*1320*/  @!P6 VIADD R26, R26, 0x1 ;  /* 0x000000011a1ae836 */ /* 0x000fe20000000000 */
[----:B------:R-:W-:Y:S02]  /*1330*/  @!P5 IADD3 R6, PT, PT, -R6, RZ, RZ ;  /* 0x000000ff0606d210 */ /* 0x000fe40007ffe1ff */
[----:B------:R-:W-:Y:S02]  /*1340*/  ISETP.GE.AND P5, PT, R25, RZ, PT ;  /* 0x000000ff1900720c */ /* 0x000fe40003fa6270 */
[----:B------:R-:W-:Y:S02]  /*1350*/  SEL R27, R23, R6, !P2 ;  /* 0x00000006171b7207 */ /* 0x000fe40005000000 */
[----:B------:R-:W-:Y:S01]  /*1360*/  SHF.R.S64 R2, RZ, 0x1e, R3 ;  /* 0x0000001eff027819 */ /* 0x000fe20000001003 */
[----:B------:R-:W-:Y:S01]  /*1370*/  IMAD R6, R11, UR46, R0 ;  /* 0x0000002e0b067c24 */ /* 0x000fe2000f8e0200 */
[----:B------:R-:W-:-:S03]  /*1380*/  IADD3 R11, PT, PT, -R27, RZ, RZ ;  /* 0x000000ff1b0b7210 */ /* 0x000fc60007ffe1ff */
[----:B------:R-:W-:Y:S01]  /*1390*/  @P4 VIADD R26, R26, 0x1 ;  /* 0x000000011a1a4836 */ /* 0x000fe20000000000 */
[----:B------:R-:W-:Y:S01]  /*13a0*/  IADD3 R2, P3, PT, R2, UR48, RZ ;  /* 0x0000003002027c10 */ /* 0x000fe2000ff7e0ff */
[----:B------:R-:W-:Y:S02]  /*13b0*/  VIADD R25, R12, 0x80 ;  /* 0x000000800c197836 */ /* 0x000fe40000000000 */
[----:B------:R-:W-:Y:S01]  /*13c0*/  IMAD.MOV.U32 R28, RZ, RZ, R26 ;  /* 0x000000ffff1c7224 */ /* 0x000fe200078e001a */
[----:B------:R-:W-:Y:S01]  /*13d0*/  LEA.HI.X.SX32 R3, R3, UR49, 0x2, P3 ;  /* 0x0000003103037c11 */ /* 0x000fe200098f16ff */
[----:B------:R-:W-:Y:S01]  /*13e0*/  IMAD R11, R11, UR61, R4 ;  /* 0x0000003d0b0b7c24 */ /* 0x000fe2000f8e0204 */
[----:B------:R-:W-:Y:S02]  /*13f0*/  PLOP3.LUT P3, PT, PT, PT, UP1, 0x40, 0x4 ;  /* 0x000000000004781c */ /* 0x000fe40003f6e818 */
[----:B------:R-:W-:Y:S01]  /*1400*/  IABS R4, R25 ;  /* 0x0000001900047213 */ /* 0x000fe20000000000 */
[----:B------:R0:W4:Y:S01]  /*1410*/  LDG.E R0, desc[UR12][R2.64] ;  /* 0x0000000c02007981 */ /* 0x000122000c1e1900 */
[----:B------:R-:W-:-:S02]  /*1420*/  @!P5 IADD3 R28, PT, PT, -R28, RZ, RZ ;  /* 0x000000ff1c1cd210 */ /* 0x000fc40007ffe1ff */
[----:B------:R-:W-:Y:S01]  /*1430*/  SEL R26, R27, RZ, !P3 ;  /* 0x000000ff1b1a7207 */ /* 0x000fe20005800000 */
[----:B------:R-:W-:Y:S01]  /*1440*/  IMAD.MOV.U32 R27, RZ, RZ, R4 ;  /* 0x000000ffff1b7224 */ /* 0x000fe200078e0004 */
[----:B------:R-:W-:-:S05]  /*1450*/  SEL R28, R23, R28, !P2 ;  /* 0x0000001c171c7207 */ /* 0x000fca0005000000 */
[----:B0-----:R-:W-:Y:S02]  /*1460*/  IMAD.MOV R3, RZ, RZ, -R28 ;  /* 0x000000ffff037224 */ /* 0x001fe400078e0a1c */
        /* <DEDUP_REMOVED lines=15> */
[----:B------:R-:W-:Y:S01]  /*1560*/  IMAD.MOV R2, RZ, RZ, -R24 ;  /* 0x000000ffff027224 */ /* 0x000fe200078e0a18 */
[----:B------:R-:W-:-:S03]  /*1570*/  PLOP3.LUT P3, PT, PT, PT, UP1, 0x40, 0x4 ;  /* 0x000000000004781c */ /* 0x000fc60003f6e818 */
[----:B------:R-:W-:Y:S01]  /*1580*/  IMAD R2, R2, UR59, R25 ;  /* 0x0000003b02027c24 */ /* 0x000fe2000f8e0219 */
[----:B------:R-:W-:Y:S02]  /*1590*/  SEL R28, R28, RZ, !P3 ;  /* 0x000000ff1c1c7207 */ /* 0x000fe40005800000 */
[----:B------:R-:W-:Y:S02]  /*15a0*/  PLOP3.LUT P3, PT, PT, PT, UP3, 0x40, 0x4 ;  /* 0x000000000004781c */ /* 0x000fe40003f6e838 */
[----:B------:R-:W-:Y:S01]  /*15b0*/  IABS R27, R2 ;  /* 0x00000002001b7213 */ /* 0x000fe20000000000 */
[----:B------:R-:W-:Y:S01]  /*15c0*/  IMAD R26, R26, UR46, R5 ;  /* 0x0000002e1a1a7c24 */ /* 0x000fe2000f8e0205 */
[----:B------:R-:W-:Y:S01]  /*15d0*/  SEL R3, R10, RZ, !P3 ;  /* 0x000000ff0a037207 */ /* 0x000fe20005800000 */
        /* <DEDUP_REMOVED lines=16> */
[----:B------:R-:W-:-:S04]  /*16e0*/  PLOP3.LUT P3, PT, PT, PT, UP0, 0x40, 0x4 ;  /* 0x000000000004781c */ /* 0x000fc80003f6e808 */
[----:B------:R-:W-:Y:S02]  /*16f0*/  IABS R10, R2 ;  /* 0x00000002000a7213 */ /* 0x000fe40000000000 */
[----:B------:R-:W-:Y:S02]  /*1700*/  SEL R24, R24, RZ, !P3 ;  /* 0x000000ff18187207 */ /* 0x000fe40005800000 */
[----:B------:R-:W-:Y:S01]  /*1710*/  PLOP3.LUT P3, PT, PT, PT, UP2, 0x40, 0x4 ;  /* 0x000000000004781c */ /* 0x000fe20003f6e828 */
[----:B------:R-:W-:-:S03]  /*1720*/  IMAD.HI.U32 R7, R10, UR5, RZ ;  /* 0x000000050a077c27 */ /* 0x000fc6000f8e00ff */
[----:B------:R-:W-:Y:S01]  /*1730*/  SEL R6, R6, RZ, !P3 ;  /* 0x000000ff06067207 */ /* 0x000fe20005800000 */
[----:B------:R-:W-:Y:S01]  /*1740*/  IMAD R27, R24, UR44, RZ ;  /* 0x0000002c181b7c24 */ /* 0x000fe2000f8e02ff */
[----:B------:R-:W-:-:S03]  /*1750*/  IADD3 R29, PT, PT, -R7, RZ, RZ ;  /* 0x000000ff071d7210 */ /* 0x000fc60007ffe1ff */
        /* <DEDUP_REMOVED lines=16> */
[----:B------:R-:W-:Y:S01]  /*1860*/  VIADD R24, R12, 0xa0 ;  /* 0x000000a00c187836 */ /* 0x000fe20000000000 */
[----:B------:R0:W5:Y:S02]  /*1870*/  LDG.E R6, desc[UR12][R6.64] ;  /* 0x0000000c06067981 */ /* 0x000164000c1e1900 */
[C---:B------:R-:W-:Y:S02]  /*1880*/  IADD3 R25, PT, PT, -R10.reuse, RZ, RZ ;  /* 0x000000ff0a197210 */ /* 0x040fe40007ffe1ff */
[----:B------:R-:W-:-:S05]  /*1890*/  SEL R10, R10, RZ, !P3 ;  /* 0x000000ff0a0a7207 */ /* 0x000fca0005800000 */
[----:B------:R-:W-:Y:S01]  /*18a0*/  IMAD R10, R10, UR46, R27 ;  /* 0x0000002e0a0a7c24 */ /* 0x000fe2000f8e021b */
[----:B------:R-:W-:-:S05]  /*18b0*/  IABS R27, R24 ;  /* 0x00000018001b7213 */ /* 0x000fca0000000000 */
[----:B0-----:R-:W-:-:S04]  /*18c0*/  IMAD.HI.U32 R7, R27, UR7, RZ ;  /* 0x000000071b077c27 */ /* 0x001fc8000f8e00ff */
[----:B------:R-:W-:-:S04]  /*18d0*/  IMAD.MOV R28, RZ, RZ, -R7 ;  /* 0x000000ffff1c7224 */ /* 0x000fc800078e0a07 */
[----:B------:R-:W-:-:S05]  /*18e0*/  IMAD R27, R28, UR10, R27 ;  /* 0x0000000a1c1b7c24 */ /* 0x000fca000f8e021b */
[----:B------:R-:W-:Y:S02]  /*18f0*/  ISETP.LT.U32.AND P5, PT, R27, UR10, PT ;  /* 0x0000000a1b007c0c */ /* 0x000fe4000bfa1070 */
[----:B------:R-:W-:Y:S01]  /*1900*/  PLOP3.LUT P3, PT, PT, PT, UP3, 0x40, 0x4 ;  /* 0x000000000004781c */ /* 0x000fe20003f6e838 */
[----:B------:R-:W-:-:S03]  /*1910*/  IMAD R25, R25, UR61, R2 ;  /* 0x0000003d19197c24 */ /* 0x000fc6000f8e0202 */
[----:B------:R-:W-:Y:S02]  /*1920*/  SEL R11, R11, RZ, !P3 ;  /* 0x000000ff0b0b7207 */ /* 0x000fe40005800000 */
[----:B------:R-:W-:-:S05]  /*1930*/  IADD3 R2, P3, PT, R3, UR50, RZ ;  /* 0x0000003203027c10 */ /* 0x000fca000ff7e0ff */
[----:B------:R-:W-:Y:S02]  /*1940*/  @!P5 IADD3 R27, PT, PT, R27, -UR10, RZ ;  /* 0x8000000a1b1bdc10 */ /* 0x000fe4000fffe0ff */
[----:B------:R-:W-:Y:S02]  /*1950*/  LEA.HI.X.SX32 R3, R3, UR51, 0x1, P3 ;  /* 0x0000003303037c11 */ /* 0x000fe400098f0eff */
[----:B------:R-:W-:Y:S01]  /*1960*/  ISETP.GE.U32.AND P4, PT, R27, UR10, PT ;  /* 0x0000000a1b007c0c */ /* 0x000fe2000bf86070 */
[----:B------:R-:W-:Y:S02]  /*1970*/  IMAD R11, R11, UR47, R26 ;  /* 0x0000002f0b0b7c24 */ /* 0x000fe4000f8e021a */
[----:B------:R0:W2:Y:S01]  /*1980*/  LDG.E.U8 R26, desc[UR12][R2.64] ;  /* 0x0000000c021a7981 */ /* 0x0000a2000c1e1100 */
[----:B------:R-:W-:Y:S01]  /*1990*/  LOP3.LUT R27, R24, UR59, RZ, 0x3c, !PT ;  /* 0x0000003b181b7c12 */ /* 0x000fe2000f8e3cff */
[----:B------:R-:W-:-:S03]  /*19a0*/  @!P5 VIADD R7, R7, 0x1 ;  /* 0x000000010707d836 */ /* 0x000fc60000000000 */
[----:B------:R-:W-:-:S05]  /*19b0*/  ISETP.GE.AND P3, PT, R27, RZ, PT ;  /* 0x000000ff1b00720c */ /* 0x000fca0003f66270 */
[----:B------:R-:W-:Y:S01]  /*19c0*/  @P4 VIADD R7, R7, 0x1 ;  /* 0x0000000107074836 */ /* 0x000fe20000000000 */
[----:B------:R-:W-:-:S04]  /*19d0*/  PLOP3.LUT P4, PT, PT, PT, UP3, 0x40, 0x4 ;  /* 0x000000000004781c */ /* 0x000fc80003f8e838 */
[----:B------:R-:W-:-:S03]  /*19e0*/  SEL R4, R4, RZ, !P4 ;  /* 0x000000ff04047207 */ /* 0x000fc60006000000 */
[----:B------:R-:W-:Y:S02]  /*19f0*/  @!P3 IADD3 R7, PT, PT, -R7, RZ, RZ ;  /* 0x000000ff0707b210 */ /* 0x000fe40007ffe1ff */
[----:B------:R-:W-:Y:S01]  /*1a00*/  IMAD R5, R4, UR47, R5 ;  /* 0x0000002f04057c24 */ /* 0x000fe2000f8e0205 */
[----:B0-----:R-:W-:Y:S02]  /*1a10*/  IADD3 R2, P3, PT, R11, UR50, RZ ;  /* 0x000000320b027c10 */ /* 0x001fe4000ff7e0ff */
[----:B------:R-:W-:Y:S02]  /*1a20*/  R2UR UR14, R18 ;  /* 0x00000000120e72ca */ /* 0x000fe400000e0000 */
[----:B------:R-:W-:Y:S02]  /*1a30*/  R2UR UR15, R19 ;  /* 0x00000000130f72ca */ /* 0x000fe400000e0000 */
[----:B------:R-:W-:Y:S02]  /*1a40*/  LEA.HI.X.SX32 R3, R11, UR51, 0x1, P3 ;  /* 0x000000330b037c11 */ /* 0x000fe400098f0eff */
[----:B------:R-:W-:-:S02]  /*1a50*/  IADD3 R4, P3, PT, R5, UR50, RZ ;  /* 0x0000003205047c10 */ /* 0x000fc4000ff7e0ff */
[----:B------:R-:W-:Y:S01]  /*1a60*/  PLOP3.LUT P5, PT, PT, PT, UP3, 0x40, 0x4 ;  /* 0x000000000004781c */ /* 0x000fe20003fae838 */
[----:B------:R0:W3:Y:S01]  /*1a70*/  LDG.E.U8 R28, desc[UR12][R2.64] ;  /* 0x0000000c021c7981 */ /* 0x0000e2000c1e1100 */
[----:B------:R-:W-:Y:S02]  /*1a80*/  LEA.HI.X.SX32 R5, R5, UR51, 0x1, P3 ;  /* 0x0000003305057c11 */ /* 0x000fe400098f0eff */
[----:B------:R-:W-:-:S03]  /*1a90*/  SEL R25, R25, RZ, !P5 ;  /* 0x000000ff19197207 */ /* 0x000fc60006800000 */
[----:B------:R-:W4:Y:S01]  /*1aa0*/  LDG.E.U8 R4, desc[UR14][R4.64] ;  /* 0x0000000e04047981 */ /* 0x000f22000c1e1100 */
[----:B------:R-:W-:Y:S01]  /*1ab0*/  SEL R7, R15, R7, !P1 ;  /* 0x000000070f077207 */ /* 0x000fe20004800000 */
[----:B------:R-:W-:-:S04]  /*1ac0*/  IMAD R27, R25, UR47, R10 ;  /* 0x0000002f191b7c24 */ /* 0x000fc8000f8e020a */
[----:B------:R-:W-:-:S04]  /*1ad0*/  IMAD.MOV R25, RZ, RZ, -R7 ;  /* 0x000000ffff197224 */ /* 0x000fc800078e0a07 */
[----:B------:R-:W-:-:S05]  /*1ae0*/  IMAD R25, R25, UR59, R24 ;  /* 0x0000003b19197c24 */ /* 0x000fca000f8e0218 */
[----:B------:R-:W-:-:S05]  /*1af0*/  IABS R30, R25 ;  /* 0x00000019001e7213 */ /* 0x000fca0000000000 */
[----:B------:R-:W-:-:S04]  /*1b00*/  IMAD.HI.U32 R29, R30, UR6, RZ ;  /* 0x000000061e1d7c27 */ /* 0x000fc8000f8e00ff */
[----:B------:R-:W-:-:S04]  /*1b10*/  IMAD.MOV R31, RZ, RZ, -R29 ;  /* 0x000000ffff1f7224 */ /* 0x000fc800078e0a1d */
[----:B------:R-:W-:-:S05]  /*1b20*/  IMAD R30, R31, UR9, R30 ;  /* 0x000000091f1e7c24 */ /* 0x000fca000f8e021e */
[----:B------:R-:W-:Y:S02]  /*1b30*/  ISETP.LT.U32.AND P4, PT, R30, UR9, PT ;  /* 0x000000091e007c0c */ /* 0x000fe4000bf81070 */
[----:B------:R-:W-:Y:S02]  /*1b40*/  IADD3 R10, P3, PT, R27, UR50, RZ ;  /* 0x000000321b0a7c10 */ /* 0x000fe4000ff7e0ff */
[----:B0-----:R-:W-:Y:S02]  /*1b50*/  LOP3.LUT R2, R25, UR60, RZ, 0x3c, !PT ;  /* 0x0000003c19027c12 */ /* 0x001fe4000f8e3cff */
[----:B------:R-:W-:-:S07]  /*1b60*/  LEA.HI.X.SX32 R11, R27, UR51, 0x1, P3 ;  /* 0x000000331b0b7c11 */ /* 0x000fce00098f0eff */
[----:B------:R-:W-:Y:S01]  /*1b70*/  @!P4 IADD3 R30, PT, PT, R30, -UR9, RZ ;  /* 0x800000091e1ecc10 */ /* 0x000fe2000fffe0ff */
[----:B------:R-:W-:Y:S01]  /*1b80*/  @!P4 VIADD R29, R29, 0x1 ;  /* 0x000000011d1dc836 */ /* 0x000fe20000000000 */
[----:B------:R-:W-:Y:S01]  /*1b90*/  ISETP.GE.AND P5, PT, R2, RZ, PT ;  /* 0x000000ff0200720c */ /* 0x000fe20003fa6270 */
[----:B------:R0:W5:Y:S01]  /*1ba0*/  LDG.E.U8 R27, desc[UR12][R10.64] ;  /* 0x0000000c0a1b7981 */ /* 0x000162000c1e1100 */
[----:B------:R-:W-:-:S13]  /*1bb0*/  ISETP.GE.U32.AND P3, PT, R30, UR9, PT ;  /* 0x000000091e007c0c */ /* 0x000fda000bf66070 */
[----:B------:R-:W-:-:S05]  /*1bc0*/  @P3 VIADD R29, R29, 0x1 ;  /* 0x000000011d1d3836 */ /* 0x000fca0000000000 */
[----:B------:R-:W-:-:S04]  /*1bd0*/  @!P5 IADD3 R29, PT, PT, -R29, RZ, RZ ;  /* 0x000000ff1d1dd210 */ /* 0x000fc80007ffe1ff */
[----:B0-----:R-:W-:-:S05]  /*1be0*/  SEL R10, R16, R29, !P0 ;  /* 0x0000001d100a7207 */ /* 0x001fca0004000000 */
[----:B------:R-:W-:-:S04]  /*1bf0*/  IMAD.MOV R2, RZ, RZ, -R10 ;  /* 0x000000ffff027224 */ /* 0x000fc800078e0a0a */
[----:B------:R-:W-:-:S05]  /*1c00*/  IMAD R25, R2, UR60, R25 ;  /* 0x0000003c02197c24 */ /* 0x000fca000f8e0219 */
[----:B------:R-:W-:-:S05]  /*1c10*/  IABS R3, R25 ;  /* 0x0000001900037213 */ /* 0x000fca0000000000 */
[----:B------:R-:W-:-:S04]  /*1c20*/  IMAD.HI.U32 R2, R3, UR5, RZ ;  /* 0x0000000503027c27 */ /* 0x000fc8000f8e00ff */
[----:B------:R-:W-:-:S04]  /*1c30*/  IMAD.MOV R30, RZ, RZ, -R2 ;  /* 0x000000ffff1e7224 */ /* 0x000fc800078e0a02 */
[----:B------:R-:W-:-:S05]  /*1c40*/  IMAD R3, R30, UR11, R3 ;  /* 0x0000000b1e037c24 */ /* 0x000fca000f8e0203 */
[----:B------:R-:W-:Y:S02]  /*1c50*/  ISETP.LT.U32.AND P4, PT, R3, UR11, PT ;  /* 0x0000000b03007c0c */ /* 0x000fe4000bf81070 */
[----:B------:R-:W-:-:S04]  /*1c60*/  PLOP3.LUT P3, PT, PT, PT, UP0, 0x40, 0x4 ;  /* 0x000000000004781c */ /* 0x000fc80003f6e808 */
[----:B------:R-:W-:Y:S02]  /*1c70*/  SEL R7, R7, RZ, !P3 ;  /* 0x000000ff07077207 */ /* 0x000fe40005800000 */
[----:B------:R-:W-:-:S05]  /*1c80*/  PLOP3.LUT P3, PT, PT, PT, UP2, 0x40, 0x4 ;  /* 0x000000000004781c */ /* 0x000fca0003f6e828 */
[----:B------:R-:W-:Y:S02]  /*1c90*/  @!P4 IADD3 R3, PT, PT, R3, -UR11, RZ ;  /* 0x8000000b0303cc10 */ /* 0x000fe4000fffe0ff */
[----:B------:R-:W-:Y:S02]  /*1ca0*/  SEL R10, R10, RZ, !P3 ;  /* 0x000000ff0a0a7207 */ /* 0x000fe40005800000 */
        /* <DEDUP_REMOVED lines=10> */
[----:B------:R-:W-:Y:S01]  /*1d50*/  LEA.HI.X.SX32 R3, R24, UR49, 0x2, P3 ;  /* 0x0000003118037c11 */ /* 0x000fe200098f16ff */
[----:B------:R-:W-:Y:S01]  /*1d60*/  IMAD R7, R7, UR44, RZ ;  /* 0x0000002c07077c24 */ /* 0x000fe2000f8e02ff */
[----:B------:R-:W-:Y:S01]  /*1d70*/  PLOP3.LUT P3, PT, PT, PT, UP1, 0x40, 0x4 ;  /* 0x000000000004781c */ /* 0x000fe20003f6e818 */
[----:B------:R-:W-:Y:S01]  /*1d80*/  IMAD.MOV R24, RZ, RZ, -R30 ;  /* 0x000000ffff187224 */ /* 0x000fe200078e0a1e */
[----:B------:R-:W-:Y:S01]  /*1d90*/  IADD3 R5, PT, PT, R12, 0xc0, RZ ;  /* 0x000000c00c057810 */ /* 0x000fe20007ffe0ff */
[----:B------:R-:W-:Y:S01]  /*1da0*/  IMAD R10, R10, UR45, R7 ;  /* 0x0000002d0a0a7c24 */ /* 0x000fe2000f8e0207 */
[----:B------:R-:W-:Y:S01]  /*1db0*/  SEL R11, R30, RZ, !P3 ;  /* 0x000000ff1e0b7207 */ /* 0x000fe20005800000 */
[----:B------:R-:W-:Y:S01]  /*1dc0*/  IMAD R25, R24, UR61, R25 ;  /* 0x0000003d18197c24 */ /* 0x000fe2000f8e0219 */
[----:B------:R-:W-:Y:S01]  /*1dd0*/  IABS R24, R5 ;  /* 0x0000000500187213 */ /* 0x000fe20000000000 */
[----:B------:R0:W5:Y:S02]  /*1de0*/  LDG.E R7, desc[UR12][R2.64] ;  /* 0x0000000c02077981 */ /* 0x000164000c1e1900 */
[----:B------:R-:W-:-:S02]  /*1df0*/  IMAD R10, R11, UR46, R10 ;  /* 0x0000002e0b0a7c24 */ /* 0x000fc4000f8e020a */
[----:B------:R-:W-:-:S04]  /*1e00*/  IMAD.HI.U32 R11, R24, UR7, RZ ;  /* 0x00000007180b7c27 */ /* 0x000fc8000f8e00ff */
[----:B0-----:R-:W-:-:S04]  /*1e10*/  IMAD.MOV R3, RZ, RZ, -R11 ;  /* 0x000000ffff037224 */ /* 0x001fc800078e0a0b */
[----:B------:R-:W-:-:S05]  /*1e20*/  IMAD R2, R3, UR10, R24 ;  /* 0x0000000a03027c24 */ /* 0x000fca000f8e0218 */
[----:B------:R-:W-:Y:S02]  /*1e30*/  ISETP.LT.U32.AND P4, PT, R2, UR10, PT ;  /* 0x0000000a02007c0c */ /* 0x000fe4000bf81070 */
        /* <DEDUP_REMOVED lines=8> */
[----:B------:R-:W-:-:S05]  /*1ec0*/  @!P5 IMAD.MOV R11, RZ, RZ, -R11 ;  /* 0x000000ffff0bd224 */ /* 0x000fca00078e0a0b */
[----:B------:R-:W-:-:S04]  /*1ed0*/  SEL R2, R15, R11, !P1 ;  /* 0x0000000b0f027207 */ /* 0x000fc80004800000 */
[----:B------:R-:W-:Y:S01]  /*1ee0*/  IADD3 R24, PT, PT, -R2, RZ, RZ ;  /* 0x000000ff02187210 */ /* 0x000fe20007ffe1ff */
[----:B------:R-:W-:Y:S01]  /*1ef0*/  IMAD R10, R25, UR47, R10 ;  /* 0x0000002f190a7c24 */ /* 0x000fe2000f8e020a */
[----:B------:R-:W-:-:S03]  /*1f00*/  PLOP3.LUT P3, PT, PT, PT, UP3, 0x40, 0x4 ;  /* 0x000000000004781c */ /* 0x000fc60003f6e838 */
[----:B------:R-:W-:Y:S01]  /*1f10*/  IMAD R3, R24, UR59, R5 ;  /* 0x0000003b18037c24 */ /* 0x000fe2000f8e0205 */
[----:B------:R-:W-:Y:S02]  /*1f20*/  SEL R13, R13, RZ, !P3 ;  /* 0x000000ff0d0d7207 */ /* 0x000fe40005800000 */
[C---:B------:R-:W-:Y:S02]  /*1f30*/  IADD3 R24, P3, PT, R10.reuse, UR50, RZ ;  /* 0x000000320a187c10 */ /* 0x040fe4000ff7e0ff */
[----:B------:R-:W-:Y:S02]  /*1f40*/  IABS R11, R3 ;  /* 0x00000003000b7213 */ /* 0x000fe40000000000 */
[----:B------:R-:W-:-:S03]  /*1f50*/  LEA.HI.X.SX32 R25, R10, UR51, 0x1, P3 ;  /* 0x000000330a197c11 */ /* 0x000fc600098f0eff */
[----:B------:R-:W-:Y:S02]  /*1f60*/  IMAD.HI.U32 R10, R11, UR6, RZ ;  /* 0x000000060b0a7c27 */ /* 0x000fe4000f8e00ff */
[----:B------:R0:W5:Y:S02]  /*1f70*/  LDG.E.U8 R24, desc[UR12][R24.64] ;  /* 0x0000000c18187981 */ /* 0x000164000c1e1100 */
[----:B------:R-:W-:Y:S02]  /*1f80*/  IMAD R13, R13, UR47, R14 ;  /* 0x0000002f0d0d7c24 */ /* 0x000fe4000f8e020e */
[----:B------:R-:W-:-:S04]  /*1f90*/  IMAD.MOV R14, RZ, RZ, -R10 ;  /* 0x000000ffff0e7224 */ /* 0x000fc800078e0a0a */
[----:B------:R-:W-:-:S05]  /*1fa0*/  IMAD R11, R14, UR9, R11 ;  /* 0x000000090e0b7c24 */ /* 0x000fca000f8e020b */
[----:B------:R-:W-:Y:S02]  /*1fb0*/  ISETP.LT.U32.AND P4, PT, R11, UR9, PT ;  /* 0x000000090b007c0c */ /* 0x000fe4000bf81070 */
[----:B--2---:R-:W-:-:S11]  /*1fc0*/  ISETP.NE.AND P3, PT, R26, RZ, PT ;  /* 0x000000ff1a00720c */ /* 0x004fd60003f65270 */
[----:B------:R-:W-:Y:S01]  /*1fd0*/  @!P4 VIADD R11, R11, -UR9 ;  /* 0x800000090b0bcc36 */ /* 0x000fe20008000000 */
[----:B------:R-:W-:-:S04]  /*1fe0*/  P2R R29, PR, RZ, 0x8 ;  /* 0x00000008ff1d7803 */ /* 0x000fc80000000000 */
[----:B------:R-:W-:Y:S02]  /*1ff0*/  ISETP.GE.U32.AND P3, PT, R11, UR9, PT ;  /* 0x000000090b007c0c */ /* 0x000fe4000bf66070 */
[----:B------:R-:W-:-:S04]  /*2000*/  LOP3.LUT R11, R3, UR60, RZ, 0x3c, !PT ;  /* 0x0000003c030b7c12 */ /* 0x000fc8000f8e3cff */
[----:B------:R-:W-:Y:S02]  /*2010*/  ISETP.GE.AND P5, PT, R11, RZ, PT ;  /* 0x000000ff0b00720c */ /* 0x000fe40003fa6270 */
[----:B------:R-:W-:-:S05]  /*2020*/  @!P4 IADD3 R10, PT, PT, R10, 0x1, RZ ;  /* 0x000000010a0ac810 */ /* 0x000fca0007ffe0ff */
[----:B------:R-:W-:-:S06]  /*2030*/  @P3 VIADD R10, R10, 0x1 ;  /* 0x000000010a0a3836 */ /* 0x000fcc0000000000 */
[----:B------:R-:W-:-:S05]  /*2040*/  @!P5 IMAD.MOV R10, RZ, RZ, -R10 ;  /* 0x000000ffff0ad224 */ /* 0x000fca00078e0a0a */
[----:B------:R-:W-:Y:S02]  /*2050*/  SEL R26, R16, R10, !P0 ;  /* 0x0000000a101a7207 */ /* 0x000fe40004000000 */
[----:B------:R-:W1:Y:S01]  /*2060*/  LDC.64 R10, c[0x0][0x3f0] ;  /* 0x0000fc00ff0a7b82 */ /* 0x000e620000000a00 */
[----:B----4-:R-:W-:Y:S02]  /*2070*/  ISETP.NE.AND P3, PT, R4, RZ, PT ;  /* 0x000000ff0400720c */ /* 0x010fe40003f65270 */
[----:B------:R-:W-:-:S05]  /*2080*/  IADD3 R4, PT, PT, -R26, RZ, RZ ;  /* 0x000000ff1a047210 */ /* 0x000fca0007ffe1ff */
[----:B------:R-:W-:-:S05]  /*2090*/  IMAD R3, R4, UR60, R3 ;  /* 0x0000003c04037c24 */ /* 0x000fca000f8e0203 */
[----:B------:R-:W-:-:S05]  /*20a0*/  IABS R4, R3 ;  /* 0x0000000300047213 */ /* 0x000fca0000000000 */
[----:B------:R-:W-:Y:S01]  /*20b0*/  IMAD.HI.U32 R31, R4, UR5, RZ ;  /* 0x00000005041f7c27 */ /* 0x000fe2000f8e00ff */
[----:B-1----:R-:W-:-:S03]  /*20c0*/  R2UR UR4, R11 ;  /* 0x000000000b0472ca */ /* 0x002fc600000e0000 */
[----:B------:R-:W-:-:S04]  /*20d0*/  IMAD.MOV R11, RZ, RZ, -R31 ;  /* 0x000000ffff0b7224 */ /* 0x000fc800078e0a1f */
[----:B------:R-:W-:-:S05]  /*20e0*/  IMAD R11, R11, UR11, R4 ;  /* 0x0000000b0b0b7c24 */ /* 0x000fca000f8e0204 */
[----:B------:R-:W-:Y:S02]  /*20f0*/  ISETP.LT.U32.AND P5, PT, R11, UR11, PT ;  /* 0x0000000b0b007c0c */ /* 0x000fe4000bfa1070 */
[----:B---3--:R-:W-:Y:S02]  /*2100*/  ISETP.NE.AND P4, PT, R28, RZ, PT ;  /* 0x000000ff1c00720c */ /* 0x008fe40003f85270 */
[----:B------:R-:W-:Y:S02]  /*2110*/  SHF.R.S64 R4, RZ, 0x1e, R5 ;  /* 0x0000001eff047819 */ /* 0x000fe40000001005 */
[----:B0-----:R-:W-:Y:S02]  /*2120*/  P2R R25, PR, RZ, 0x10 ;  /* 0x00000010ff197803 */ /* 0x001fe40000000000 */
[----:B------:R-:W-:-:S05]  /*2130*/  P2R R28, PR, RZ, 0x8 ;  /* 0x00000008ff1c7803 */ /* 0x000fca0000000000 */
[----:B------:R-:W-:Y:S01]  /*2140*/  @!P5 VIADD R11, R11, -UR11 ;  /* 0x8000000b0b0bdc36 */ /* 0x000fe20008000000 */
[----:B------:R-:W-:Y:S02]  /*2150*/  IADD3 R4, P3, PT, R4, UR48, RZ ;  /* 0x0000003004047c10 */ /* 0x000fe4000ff7e0ff */
[----:B------:R-:W-:Y:S02]  /*2160*/  IADD3 R14, PT, PT, R12, 0xe0, RZ ;  /* 0x000000e00c0e7810 */ /* 0x000fe40007ffe0ff */
[----:B------:R-:W-:Y:S02]  /*2170*/  ISETP.GE.U32.AND P4, PT, R11, UR11, PT ;  /* 0x0000000b0b007c0c */ /* 0x000fe4000bf86070 */
[----:B------:R-:W-:Y:S02]  /*2180*/  LOP3.LUT R11, R3, UR61, RZ, 0x3c, !PT ;  /* 0x0000003d030b7c12 */ /* 0x000fe4000f8e3cff */
[----:B------:R-:W-:Y:S02]  /*2190*/  LEA.HI.X.SX32 R5, R5, UR49, 0x2, P3 ;  /* 0x0000003105057c11 */ /* 0x000fe400098f16ff */
[----:B------:R-:W-:-:S02]  /*21a0*/  ISETP.GE.AND P3, PT, R11, RZ, PT ;  /* 0x000000ff0b00720c */ /* 0x000fc40003f66270 */
[----:B------:R-:W-:-:S05]  /*21b0*/  IABS R11, R14 ;  /* 0x0000000e000b7213 */ /* 0x000fca0000000000 */
[----:B------:R-:W-:-:S04]  /*21c0*/  IMAD.HI.U32 R30, R11, UR7, RZ ;  /* 0x000000070b1e7c27 */ /* 0x000fc8000f8e00ff */
[----:B------:R-:W-:Y:S01]  /*21d0*/  IMAD.MOV R34, RZ, RZ, -R30 ;  /* 0x000000ffff227224 */ /* 0x000fe200078e0a1e */
[----:B-----5:R-:W-:-:S03]  /*21e0*/  ISETP.NE.AND P6, PT, R27, RZ, PT ;  /* 0x000000ff1b00720c */ /* 0x020fc60003fc5270 */
[----:B------:R-:W-:Y:S01]  /*21f0*/  IMAD R11, R34, UR10, R11 ;  /* 0x0000000a220b7c24 */ /* 0x000fe2000f8e020b */
[----:B------:R-:W-:-:S04]  /*2200*/  P2R R32, PR, RZ, 0x40 ;  /* 0x00000040ff207803 */ /* 0x000fc80000000000 */
[----:B------:R-:W-:-:S13]  /*2210*/  ISETP.LT.U32.AND P6, PT, R11, UR10, PT ;  /* 0x0000000a0b007c0c */ /* 0x000fda000bfc1070 */
[----:B------:R-:W-:Y:S01]  /*2220*/  @!P6 VIADD R11, R11, -UR10 ;  /* 0x8000000a0b0bec36 */ /* 0x000fe20008000000 */
[----:B------:R-:W-:-:S04]  /*2230*/  @!P6 IADD3 R30, PT, PT, R30, 0x1, RZ ;  /* 0x000000011e1ee810 */ /* 0x000fc80007ffe0ff */
[----:B------:R-:W-:Y:S02]  /*2240*/  ISETP.GE.U32.AND P6, PT, R11, UR10, PT ;  /* 0x0000000a0b007c0c */ /* 0x000fe4000bfc6070 */
[----:B------:R-:W-:Y:S02]  /*2250*/  LOP3.LUT R11, R14, UR59, RZ, 0x3c, !PT ;  /* 0x0000003b0e0b7c12 */ /* 0x000fe4000f8e3cff */
[----:B------:R-:W-:Y:S02]  /*2260*/  @!P5 IADD3 R31, PT, PT, R31, 0x1, RZ ;  /* 0x000000011f1fd810 */ /* 0x000fe40007ffe0ff */
[----:B------:R-:W-:-:S07]  /*2270*/  PLOP3.LUT P5, PT, PT, PT, UP0, 0x40, 0x4 ;  /* 0x000000000004781c */ /* 0x000fce0003fae808 */
[----:B------:R-:W-:Y:S01]  /*2280*/  @P6 VIADD R30, R30, 0x1 ;  /* 0x000000011e1e6836 */ /* 0x000fe20000000000 */
[----:B------:R-:W-:Y:S01]  /*2290*/  ISETP.GE.AND P6, PT, R11, RZ, PT ;  /* 0x000000ff0b00720c */ /* 0x000fe20003fc6270 */
[----:B------:R-:W-:Y:S01]  /*22a0*/  @P4 VIADD R31, R31, 0x1 ;  /* 0x000000011f1f4836 */ /* 0x000fe20000000000 */
[----:B------:R-:W-:Y:S02]  /*22b0*/  SEL R2, R2, RZ, !P5 ;  /* 0x000000ff02027207 */ /* 0x000fe40006800000 */
[----:B------:R-:W-:Y:S01]  /*22c0*/  PLOP3.LUT P4, PT, PT, PT, UP2, 0x40, 0x4 ;  /* 0x000000000004781c */ /* 0x000fe20003f8e828 */
[----:B------:R-:W-:Y:S01]  /*22d0*/  @!P3 IMAD.MOV R31, RZ, RZ, -R31 ;  /* 0x000000ffff1fb224 */ /* 0x000fe200078e0a1f */
[----:B------:R-:W-:Y:S01]  /*22e0*/  PLOP3.LUT P3, PT, PT, PT, UP1, 0x40, 0x4 ;  /* 0x000000000004781c */ /* 0x000fe20003f6e818 */
[----:B------:R-:W-:Y:S01]  /*22f0*/  IMAD R11, R2, UR44, RZ ;  /* 0x0000002c020b7c24 */ /* 0x000fe2000f8e02ff */
[----:B------:R-:W-:Y:S02]  /*2300*/  SEL R26, R26, RZ, !P4 ;  /* 0x000000ff1a1a7207 */ /* 0x000fe40006000000 */
[----:B------:R-:W-:-:S03]  /*2310*/  SEL R31, R23, R31, !P2 ;  /* 0x0000001f171f7207 */ /* 0x000fc60005000000 */
[----:B------:R-:W-:Y:S01]  /*2320*/  @!P6 IMAD.MOV R30, RZ, RZ, -R30 ;  /* 0x000000ffff1ee224 */ /* 0x000fe200078e0a1e */
[----:B------:R-:W-:Y:S01]  /*2330*/  SEL R2, R31, RZ, !P3 ;  /* 0x000000ff1f027207 */ /* 0x000fe20005800000 */
[----:B------:R-:W-:-:S03]  /*2340*/  IMAD R11, R26, UR45, R11 ;  /* 0x0000002d1a0b7c24 */ /* 0x000fc6000f8e020b */
[----:B------:R-:W-:Y:S01]  /*2350*/  SEL R27, R15, R30, !P1 ;  /* 0x0000001e0f1b7207 */ /* 0x000fe20004800000 */
[----:B------:R-:W-:Y:S01]  /*2360*/  IMAD R2, R2, UR46, R11 ;  /* 0x0000002e02027c24 */ /* 0x000fe2000f8e020b */
[----:B------:R-:W-:-:S03]  /*2370*/  IADD3 R26, PT, PT, -R31, RZ, RZ ;  /* 0x000000ff1f1a7210 */ /* 0x000fc60007ffe1ff */
[----:B------:R-:W-:Y:S02]  /*2380*/  IMAD.MOV R11, RZ, RZ, -R27 ;  /* 0x000000ffff0b7224 */ /* 0x000fe400078e0a1b */
[----:B------:R-:W-:Y:S02]  /*2390*/  IMAD R3, R26, UR61, R3 ;  /* 0x0000003d1a037c24 */ /* 0x000fe4000f8e0203 */
        /* <DEDUP_REMOVED lines=34> */
[----:B------:R-:W-:-:S09]  /*25c0*/  PLOP3.LUT P3, PT, PT, PT, UP0, 0x40, 0x4 ;  /* 0x000000000004781c */ /* 0x000fd20003f6e808 */
[----:B------:R-:W-:Y:S02]  /*25d0*/  @P4 IADD3 R34, PT, PT, R34, 0x1, RZ ;  /* 0x0000000122224810 */ /* 0x000fe40007ffe0ff */
[----:B------:R-:W-:-:S03]  /*25e0*/  SEL R27, R27, RZ, !P3 ;  /* 0x000000ff1b1b7207 */ /* 0x000fc60005800000 */
[----:B------:R-:W-:Y:S01]  /*25f0*/  @!P5 IMAD.MOV R34, RZ, RZ, -R34 ;  /* 0x000000ffff22d224 */ /* 0x000fe200078e0a22 */
[----:B------:R-:W-:-:S04]  /*2600*/  PLOP3.LUT P3, PT, PT, PT, UP2, 0x40, 0x4 ;  /* 0x000000000004781c */ /* 0x000fc80003f6e828 */
[----:B------:R-:W-:Y:S01]  /*2610*/  SEL R34, R23, R34, !P2 ;  /* 0x0000002217227207 */ /* 0x000fe20005000000 */
[----:B------:R-:W-:Y:S01]  /*2620*/  IMAD R2, R27, UR44, RZ ;  /* 0x0000002c1b027c24 */ /* 0x000fe2000f8e02ff */
[----:B------:R-:W-:Y:S02]  /*2630*/  SEL R33, R33, RZ, !P3 ;  /* 0x000000ff21217207 */ /* 0x000fe40005800000 */
[----:B------:R-:W-:Y:S01]  /*2640*/  PLOP3.LUT P3, PT, PT, PT, UP1, 0x40, 0x4 ;  /* 0x000000000004781c */ /* 0x000fe20003f6e818 */
[----:B------:R-:W-:Y:S01]  /*2650*/  IMAD.MOV R3, RZ, RZ, -R34 ;  /* 0x000000ffff037224 */ /* 0x000fe200078e0a22 */
[----:B------:R-:W-:Y:S01]  /*2660*/  IADD3 R27, PT, PT, R12, 0x100, RZ ;  /* 0x000001000c1b7810 */ /* 0x000fe20007ffe0ff */
[----:B------:R-:W-:Y:S01]  /*2670*/  IMAD R33, R33, UR45, R2 ;  /* 0x0000002d21217c24 */ /* 0x000fe2000f8e0202 */
[----:B------:R-:W-:Y:S01]  /*2680*/  SEL R2, R34, RZ, !P3 ;  /* 0x000000ff22027207 */ /* 0x000fe20005800000 */
[----:B------:R-:W-:Y:S01]  /*2690*/  IMAD R30, R3, UR61, R30 ;  /* 0x0000003d031e7c24 */ /* 0x000fe2000f8e021e */
[----:B------:R-:W-:-:S02]  /*26a0*/  SHF.R.S64 R4, RZ, 0x1e, R14 ;  /* 0x0000001eff047819 */ /* 0x000fc4000000100e */
[----:B------:R-:W-:Y:S01]  /*26b0*/  IABS R3, R27 ;  /* 0x0000001b00037213 */ /* 0x000fe20000000000 */
[----:B------:R-:W-:Y:S01]  /*26c0*/  IMAD R33, R2, UR46, R33 ;  /* 0x0000002e02217c24 */ /* 0x000fe2000f8e0221 */
[----:B------:R-:W-:-:S03]  /*26d0*/  IADD3 R4, P6, PT, R4, UR48, RZ ;  /* 0x0000003004047c10 */ /* 0x000fc6000ffde0ff */
[----:B------:R-:W-:Y:S01]  /*26e0*/  IMAD.HI.U32 R2, R3, UR7, RZ ;  /* 0x0000000703027c27 */ /* 0x000fe2000f8e00ff */
[----:B------:R-:W-:-:S03]  /*26f0*/  LEA.HI.X.SX32 R5, R14, UR49, 0x2, P6 ;  /* 0x000000310e057c11 */ /* 0x000fc6000b0f16ff */
[----:B------:R-:W-:-:S04]  /*2700*/  IMAD.MOV R14, RZ, RZ, -R2 ;  /* 0x000000ffff0e7224 */ /* 0x000fc800078e0a02 */
[----:B------:R-:W-:Y:S01]  /*2710*/  IMAD R3, R14, UR10, R3 ;  /* 0x0000000a0e037c24 */ /* 0x000fe2000f8e0203 */
[----:B------:R-:W-:Y:S01]  /*2720*/  ISETP.NE.AND P6, PT, R32, RZ, PT ;  /* 0x000000ff2000720c */ /* 0x000fe20003fc5270 */
[----:B------:R-:W4:Y:S03]  /*2730*/  LDG.E R14, desc[UR12][R4.64] ;  /* 0x0000000c040e7981 */ /* 0x000f26000c1e1900 */
        /* <DEDUP_REMOVED lines=9> */
[----:B------:R-:W-:Y:S02]  /*27d0*/  IMAD.MOV.U32 R34, RZ, RZ, R2 ;  /* 0x000000ffff227224 */ /* 0x000fe400078e0002 */
[----:B------:R-:W-:Y:S01]  /*27e0*/  IMAD R30, R30, UR47, R33 ;  /* 0x0000002f1e1e7c24 */ /* 0x000fe2000f8e0221 */
[----:B------:R-:W-:Y:S02]  /*27f0*/  P2R R26, PR, RZ, 0x40 ;  /* 0x00000040ff1a7803 */ /* 0x000fe40000000000 */
[----:B------:R-:W-:-:S07]  /*2800*/  ISETP.NE.AND P6, PT, R29, RZ, PT ;  /* 0x000000ff1d00720c */ /* 0x000fce0003fc5270 */
[----:B------:R-:W-:Y:S02]  /*2810*/  @!P3 IADD3 R34, PT, PT, -R34, RZ, RZ ;  /* 0x000000ff2222b210 */ /* 0x000fe40007ffe1ff */
[C---:B------:R-:W-:Y:S02]  /*2820*/  IADD3 R2, P3, PT, R30.reuse, UR50, RZ ;  /* 0x000000321e027c10 */ /* 0x040fe4000ff7e0ff */
[----:B------:R-:W-:Y:S02]  /*2830*/  SEL R29, R15, R34, !P1 ;  /* 0x000000220f1d7207 */ /* 0x000fe40004800000 */
[----:B------:R-:W-:-:S03]  /*2840*/  LEA.HI.X.SX32 R3, R30, UR51, 0x1, P3 ;  /* 0x000000331e037c11 */ /* 0x000fc600098f0eff */
[----:B------:R-:W-:Y:S02]  /*2850*/  IMAD.MOV R30, RZ, RZ, -R29 ;  /* 0x000000ffff1e7224 */ /* 0x000fe400078e0a1d */
[----:B------:R0:W5:Y:S02]  /*2860*/  LDG.E.U8 R32, desc[UR12][R2.64] ;  /* 0x0000000c02207981 */ /* 0x000164000c1e1100 */
        /* <DEDUP_REMOVED lines=42> */
[----:B------:R-:W-:Y:S02]  /*2b10*/  IMAD R4, R4, UR46, R3 ;  /* 0x0000002e04047c24 */ /* 0x000fe4000f8e0203 */
[----:B------:R-:W-:Y:S01]  /*2b20*/  IMAD.HI.U32 R33, R34, UR7, RZ ;  /* 0x0000000722217c27 */ /* 0x000fe2000f8e00ff */
[----:B------:R-:W-:Y:S02]  /*2b30*/  SEL R5, R2, RZ, !P3 ;  /* 0x000000ff02057207 */ /* 0x000fe40005800000 */
[----:B------:R-:W-:-:S02]  /*2b40*/  SHF.R.S64 R2, RZ, 0x1e, R27 ;  /* 0x0000001eff027819 */ /* 0x000fc4000000101b */
[----:B------:R-:W-:Y:S01]  /*2b50*/  IADD3 R35, PT, PT, -R33, RZ, RZ ;  /* 0x000000ff21237210 */ /* 0x000fe20007ffe1ff */
[----:B------:R-:W-:Y:S01]  /*2b60*/  IMAD R5, R5, UR47, R4 ;  /* 0x0000002f05057c24 */ /* 0x000fe2000f8e0204 */
[----:B------:R-:W-:-:S03]  /*2b70*/  IADD3 R2, P3, PT, R2, UR48, RZ ;  /* 0x0000003002027c10 */ /* 0x000fc6000ff7e0ff */
[----:B------:R-:W-:Y:S01]  /*2b80*/  IMAD R34, R35, UR10, R34 ;  /* 0x0000000a23227c24 */ /* 0x000fe2000f8e0222 */
[----:B------:R-:W-:Y:S02]  /*2b90*/  LEA.HI.X.SX32 R3, R27, UR49, 0x2, P3 ;  /* 0x000000311b037c11 */ /* 0x000fe400098f16ff */
[----:B------:R-:W-:-:S03]  /*2ba0*/  IADD3 R4, P3, PT, R5, UR50, RZ ;  /* 0x0000003205047c10 */ /* 0x000fc6000ff7e0ff */
[----:B------:R0:W4:Y:S01]  /*2bb0*/  LDG.E R27, desc[UR12][R2.64] ;  /* 0x0000000c021b7981 */ /* 0x000122000c1e1900 */
[----:B------:R-:W-:Y:S02]  /*2bc0*/  LEA.HI.X.SX32 R5, R5, UR51, 0x1, P3 ;  /* 0x0000003305057c11 */ /* 0x000fe400098f0eff */
[----:B------:R-:W-:-:S03]  /*2bd0*/  ISETP.LT.U32.AND P3, PT, R34, UR10, PT ;  /* 0x0000000a22007c0c */ /* 0x000fc6000bf61070 */
[----:B------:R1:W4:Y:S10]  /*2be0*/  LDG.E.U8 R29, desc[UR14][R4.64] ;  /* 0x0000000e041d7981 */ /* 0x000334000c1e1100 */
        /* <DEDUP_REMOVED lines=10> */
[----:B-1----:R-:W-:-:S05]  /*2c90*/  IABS R5, R3 ;  /* 0x0000000300057213 */ /* 0x002fca0000000000 */
[----:B------:R-:W-:Y:S01]  /*2ca0*/  IMAD.HI.U32 R4, R5, UR6, RZ ;  /* 0x0000000605047c27 */ /* 0x000fe2000f8e00ff */
[----:B------:R-:W-:-:S04]  /*2cb0*/  ISETP.NE.AND P4, PT, R24, RZ, PT ;  /* 0x000000ff1800720c */ /* 0x000fc80003f85270 */
        /* <DEDUP_REMOVED lines=12> */
[----:B------:R-:W-:Y:S02]  /*2d80*/  SEL R2, R2, RZ, !P3 ;  /* 0x000000ff02027207 */ /* 0x000fe40005800000 */
[----:B------:R-:W-:Y:S01]  /*2d90*/  PLOP3.LUT P3, PT, PT, PT, UP2, 0x40, 0x4 ;  /* 0x000000000004781c */ /* 0x000fe20003f6e828 */
[----:B------:R-:W-:-:S04]  /*2da0*/  IMAD.MOV R4, RZ, RZ, -R5 ;  /* 0x000000ffff047224 */ /* 0x000fc800078e0a05 */
[----:B------:R-:W-:Y:S01]  /*2db0*/  IMAD R3, R4, UR60, R3 ;  /* 0x0000003c04037c24 */ /* 0x000fe2000f8e0203 */
[----:B------:R-:W-:Y:S01]  /*2dc0*/  SEL R4, R5, RZ, !P3 ;  /* 0x000000ff05047207 */ /* 0x000fe20005800000 */
[----:B------:R-:W-:-:S04]  /*2dd0*/  IMAD R5, R2, UR44, RZ ;  /* 0x0000002c02057c24 */ /* 0x000fc8000f8e02ff */
        /* <DEDUP_REMOVED lines=16> */
[----:B------:R-:W-:-:S03]  /*2ee0*/  IADD3 R24, PT, PT, R12, 0x140, RZ ;  /* 0x000001400c187810 */ /* 0x000fc60007ffe0ff */
        /* <DEDUP_REMOVED lines=18> */
[----:B---3--:R-:W-:-:S04]  /*3010*/  ISETP.NE.AND P3, PT, R31, RZ, PT ;  /* 0x000000ff1f00720c */ /* 0x008fc80003f65270 */
[----:B------:R-:W-:Y:S02]  /*3020*/  IABS R31, R4 ;  /* 0x00000004001f7213 */ /* 0x000fe40000000000 */
[----:B-----5:R-:W-:-:S03]  /*3030*/  ISETP.NE.AND P1, PT, R32, RZ, PT ;  /* 0x000000ff2000720c */ /* 0x020fc60003f25270 */
        /* <DEDUP_REMOVED lines=28> */
[----:B------:R-:W-:Y:S02]  /*3200*/  SEL R2, R2, RZ, !P0 ;  /* 0x000000ff02027207 */ /* 0x000fe40004000000 */
[----:B------:R-:W-:-:S03]  /*3210*/  SEL R31, R23, R4, !P2 ;  /* 0x00000004171f7207 */ /* 0x000fc60005000000 */
[----:B------:R-:W-:Y:S01]  /*3220*/  IMAD R23, R2, UR47, R3 ;  /* 0x0000002f02177c24 */ /* 0x000fe2000f8e0203 */
[----:B------:R-:W-:Y:S02]  /*3230*/  IADD3 R2, P0, PT, R13, UR50, RZ ;  /* 0x000000320d027c10 */ /* 0x000fe4000ff1e0ff */
[----:B------:R-:W-:Y:S02]  /*3240*/  R2UR UR6, R18 ;  /* 0x00000000120672ca */ /* 0x000fe400000e0000 */
[----:B------:R-:W-:Y:S02]  /*3250*/  R2UR UR7, R19 ;  /* 0x00000000130772ca */ /* 0x000fe400000e0000 */
[----:B------:R-:W-:Y:S02]  /*3260*/  SHF.R.S64 R4, RZ, 0x1e, R12 ;  /* 0x0000001eff047819 */ /* 0x000fe4000000100c */
[----:B------:R-:W-:Y:S02]  /*3270*/  LEA.HI.X.SX32 R3, R13, UR51, 0x1, P0 ;  /* 0x000000330d037c11 */ /* 0x000fe400080f0eff */
[----:B------:R-:W-:-:S04]  /*3280*/  IADD3 R4, P0, PT, R4, UR48, RZ ;  /* 0x0000003004047c10 */ /* 0x000fc8000ff1e0ff */
[----:B------:R-:W-:-:S03]  /*3290*/  LEA.HI.X.SX32 R5, R12, UR49, 0x2, P0 ;  /* 0x000000310c057c11 */ /* 0x000fc600080f16ff */
[----:B------:R0:W3:Y:S04]  /*32a0*/  LDG.E.U8 R2, desc[UR6][R2.64] ;  /* 0x0000000602027981 */ /* 0x0000e8000c1e1100 */
[----:B------:R-:W5:Y:S01]  /*32b0*/  LDG.E R4, desc[UR6][R4.64] ;  /* 0x0000000604047981 */ /* 0x000f62000c1e1900 */
[----:B------:R-:W-:-:S04]  /*32c0*/  SHF.R.S64 R12, RZ, 0x1e, R30 ;  /* 0x0000001eff0c7819 */ /* 0x000fc8000000101e */
[----:B------:R-:W-:-:S04]  /*32d0*/  IADD3 R12, P0, PT, R12, UR48, RZ ;  /* 0x000000300c0c7c10 */ /* 0x000fc8000ff1e0ff */
[----:B------:R-:W-:Y:S02]  /*32e0*/  LEA.HI.X.SX32 R13, R30, UR49, 0x2, P0 ;  /* 0x000000311e0d7c11 */ /* 0x000fe400080f16ff */
[----:B------:R-:W-:Y:S02]  /*32f0*/  PLOP3.LUT P0, PT, PT, PT, UP0, 0x40, 0x4 ;  /* 0x000000000004781c */ /* 0x000fe40003f0e808 */
[----:B0-----:R-:W-:Y:S01]  /*3300*/  IADD3 R3, PT, PT, -R31, RZ, RZ ;  /* 0x000000ff1f037210 */ /* 0x001fe20007ffe1ff */
[----:B------:R0:W4:Y:S01]  /*3310*/  LDG.E R12, desc[UR6][R12.64] ;  /* 0x000000060c0c7981 */ /* 0x000122000c1e1900 */
[----:B------:R-:W-:Y:S02]  /*3320*/  SEL R15, R15, RZ, !P0 ;  /* 0x000000ff0f0f7207 */ /* 0x000fe40004000000 */
[----:B------:R-:W-:-:S04]  /*3330*/  PLOP3.LUT P0, PT, PT, PT, UP2, 0x40, 0x4 ;  /* 0x000000000004781c */ /* 0x000fc80003f0e828 */
[----:B------:R-:W-:Y:S02]  /*3340*/  SEL R28, R28, RZ, !P0 ;  /* 0x000000ff1c1c7207 */ /* 0x000fe40004000000 */
[----:B------:R-:W-:Y:S01]  /*3350*/  PLOP3.LUT P0, PT, PT, PT, UP1, 0x40, 0x4 ;  /* 0x000000000004781c */ /* 0x000fe20003f0e818 */
[----:B------:R-:W-:Y:S02]  /*3360*/  IMAD R15, R15, UR44, RZ ;  /* 0x0000002c0f0f7c24 */ /* 0x000fe4000f8e02ff */
[----:B------:R-:W-:Y:S01]  /*3370*/  IMAD R16, R3, UR61, R16 ;  /* 0x0000003d03107c24 */ /* 0x000fe2000f8e0210 */
[----:B------:R-:W-:Y:S01]  /*3380*/  SEL R31, R31, RZ, !P0 ;  /* 0x000000ff1f1f7207 */ /* 0x000fe20004000000 */
[----:B------:R-:W-:Y:S01]  /*3390*/  IMAD R28, R28, UR45, R15 ;  /* 0x0000002d1c1c7c24 */ /* 0x000fe2000f8e020f */
[----:B------:R-:W-:-:S03]  /*33a0*/  PLOP3.LUT P0, PT, PT, PT, UP3, 0x40, 0x4 ;  /* 0x000000000004781c */ /* 0x000fc60003f0e838 */
[----:B------:R-:W-:Y:S01]  /*33b0*/  IMAD R31, R31, UR46, R28 ;  /* 0x0000002e1f1f7c24 */ /* 0x000fe2000f8e021c */
[----:B------:R-:W-:-:S05]  /*33c0*/  SEL R16, R16, RZ, !P0 ;  /* 0x000000ff10107207 */ /* 0x000fca0004000000 */
[----:B------:R-:W-:Y:S01]  /*33d0*/  IMAD R31, R16, UR47, R31 ;  /* 0x0000002f101f7c24 */ /* 0x000fe2000f8e021f */
[----:B---3--:R-:W-:Y:S01]  /*33e0*/  ISETP.NE.AND P0, PT, R2, RZ, PT ;  /* 0x000000ff0200720c */ /* 0x008fe20003f05270 */
[----:B-----5:R-:W-:Y:S01]  /*33f0*/  FMUL R5, R4, UR4 ;  /* 0x0000000404057c20 */ /* 0x020fe20008400000 */
[----:B------:R-:W-:-:S04]  /*3400*/  SHF.R.S64 R4, RZ, 0x1e, R24 ;  /* 0x0000001eff047819 */ /* 0x000fc80000001018 */
[----:B------:R-:W-:Y:S02]  /*3410*/  FSEL R16, R5, R10, P0 ;  /* 0x0000000a05107208 */ /* 0x000fe40000000000 */
[----:B------:R-:W-:Y:S02]  /*3420*/  IADD3 R4, P0, PT, R4, UR48, RZ ;  /* 0x0000003004047c10 */ /* 0x000fe4000ff1e0ff */
[----:B------:R-:W-:Y:S02]  /*3430*/  IADD3 R2, P2, PT, R23, UR50, RZ ;  /* 0x0000003217027c10 */ /* 0x000fe4000ff5e0ff */
[----:B------:R-:W-:Y:S02]  /*3440*/  LEA.HI.X.SX32 R5, R24, UR49, 0x2, P0 ;  /* 0x0000003118057c11 */ /* 0x000fe400080f16ff */
[----:B------:R-:W-:Y:S02]  /*3450*/  IADD3 R24, P0, PT, R31, UR50, RZ ;  /* 0x000000321f187c10 */ /* 0x000fe4000ff1e0ff */
[----:B------:R-:W-:Y:S01]  /*3460*/  LEA.HI.X.SX32 R3, R23, UR51, 0x1, P2 ;  /* 0x0000003317037c11 */ /* 0x000fe200090f0eff */
[----:B------:R-:W3:Y:S01]  /*3470*/  LDG.E R4, desc[UR6][R4.64] ;  /* 0x0000000604047981 */ /* 0x000ee2000c1e1900 */
[----:B------:R-:W-:-:S02]  /*3480*/  ISETP.NE.AND P2, PT, R25, RZ, PT ;  /* 0x000000ff1900720c */ /* 0x000fc40003f45270 */
[----:B------:R-:W-:Y:S01]  /*3490*/  LEA.HI.X.SX32 R25, R31, UR51, 0x1, P0 ;  /* 0x000000331f197c11 */ /* 0x000fe200080f0eff */
[----:B------:R-:W5:Y:S04]  /*34a0*/  LDG.E.U8 R2, desc[UR6][R2.64] ;  /* 0x0000000602027981 */ /* 0x000f68000c1e1100 */
[----:B------:R1:W3:Y:S01]  /*34b0*/  LDG.E.U8 R24, desc[UR6][R24.64] ;  /* 0x0000000618187981 */ /* 0x0002e2000c1e1100 */
[----:B------:R-:W-:Y:S01]  /*34c0*/  FMUL R9, R9, UR4 ;  /* 0x0000000409097c20 */ /* 0x000fe20008400000 */
[----:B------:R-:W-:Y:S01]  /*34d0*/  FMUL R15, R8, UR4 ;  /* 0x00000004080f7c20 */ /* 0x000fe20008400000 */
[----:B------:R-:W-:-:S03]  /*34e0*/  FMNMX R8, R16, -INF , !PT ;  /* 0xff80000010087809 */ /* 0x000fc60007800000 */
[-C--:B------:R-:W-:Y:S01]  /*34f0*/  FSEL R9, R9, R10.reuse, P6 ;  /* 0x0000000a09097208 */ /* 0x080fe20003000000 */
[----:B------:R-:W-:Y:S01]  /*3500*/  FMUL R23, R0, UR4 ;  /* 0x0000000400177c20 */ /* 0x000fe20008400000 */
[-C--:B------:R-:W-:Y:S02]  /*3510*/  FSEL R28, R15, R10.reuse, P2 ;  /* 0x0000000a0f1c7208 */ /* 0x080fe40001000000 */
[----:B------:R-:W-:Y:S01]  /*3520*/  FMNMX R15, R8, R9, !PT ;  /* 0x00000009080f7209 */ /* 0x000fe20007800000 */
[----:B0-----:R-:W-:Y:S01]  /*3530*/  FMUL R13, R6, UR4 ;  /* 0x00000004060d7c20 */ /* 0x001fe20008400000 */
[----:B------:R-:W-:Y:S02]  /*3540*/  ISETP.NE.AND P6, PT, R26, RZ, PT ;  /* 0x000000ff1a00720c */ /* 0x000fe40003fc5270 */
[----:B------:R-:W-:Y:S02]  /*3550*/  FSEL R26, R23, R10, P5 ;  /* 0x0000000a171a7208 */ /* 0x000fe40002800000 */
[----:B------:R-:W-:Y:S01]  /*3560*/  FMNMX R15, R15, R28, !PT ;  /* 0x0000001c0f0f7209 */ /* 0x000fe20007800000 */
[----:B------:R-:W-:Y:S01]  /*3570*/  FMUL R7, R7, UR4 ;  /* 0x0000000407077c20 */ /* 0x000fe20008400000 */
[----:B-1----:R-:W-:-:S02]  /*3580*/  FSEL R25, R13, R10, P6 ;  /* 0x0000000a0d197208 */ /* 0x002fc40003000000 */
[----:B------:R-:W-:Y:S01]  /*3590*/  FMNMX R0, R15, R26, !PT ;  /* 0x0000001a0f007209 */ /* 0x000fe20007800000 */
[----:B--2---:R-:W-:Y:S01]  /*35a0*/  FMUL R11, R11, UR4 ;  /* 0x000000040b0b7c20 */ /* 0x004fe20008400000 */
[-C--:B------:R-:W-:Y:S02]  /*35b0*/  FSEL R6, R7, R10.reuse, P4 ;  /* 0x0000000a07067208 */ /* 0x080fe40002000000 */
[----:B------:R-:W-:Y:S01]  /*35c0*/  FMNMX R5, R0, R25, !PT ;  /* 0x0000001900057209 */ /* 0x000fe20007800000 */
[----:B----4-:R-:W-:Y:S01]  /*35d0*/  FMUL R3, R14, UR4 ;  /* 0x000000040e037c20 */ /* 0x010fe20008400000 */
[----:B------:R-:W-:Y:S02]  /*35e0*/  FSEL R7, R11, R10, P3 ;  /* 0x0000000a0b077208 */ /* 0x000fe40001800000 */
[----:B------:R-:W-:Y:S01]  /*35f0*/  FMNMX R0, R5, R6, !PT ;  /* 0x0000000605007209 */ /* 0x000fe20007800000 */
[----:B------:R-:W-:Y:S01]  /*3600*/  FMUL R23, R27, UR4 ;  /* 0x000000041b177c20 */ /* 0x000fe20008400000 */
[----:B------:R-:W-:-:S02]  /*3610*/  ISETP.NE.AND P0, PT, R29, RZ, PT ;  /* 0x000000ff1d00720c */ /* 0x000fc40003f05270 */
[-C--:B------:R-:W-:Y:S02]  /*3620*/  FSEL R8, R3, R10.reuse, P1 ;  /* 0x0000000a03087208 */ /* 0x080fe40000800000 */
[----:B------:R-:W-:Y:S01]  /*3630*/  FMNMX R5, R0, R7, !PT ;  /* 0x0000000700057209 */ /* 0x000fe20007800000 */
[----:B------:R-:W-:Y:S01]  /*3640*/  FMUL R3, R12, UR4 ;  /* 0x000000040c037c20 */ /* 0x000fe20008400000 */
[----:B------:R-:W-:Y:S02]  /*3650*/  FSEL R23, R23, R10, P0 ;  /* 0x0000000a17177208 */ /* 0x000fe40000000000 */
[----:B------:R-:W-:Y:S02]  /*3660*/  FMNMX R0, R5, R8, !PT ;  /* 0x0000000805007209 */ /* 0x000fe40007800000 */
[----:B---3--:R-:W-:Y:S02]  /*3670*/  ISETP.NE.AND P2, PT, R24, RZ, PT ;  /* 0x000000ff1800720c */ /* 0x008fe40003f45270 */
[----:B-----5:R-:W-:-:S04]  /*3680*/  ISETP.NE.AND P1, PT, R2, RZ, PT ;  /* 0x000000ff0200720c */ /* 0x020fc80003f25270 */
[----:B------:R-:W-:Y:S02]  /*3690*/  FSEL R24, R3, R10, P1 ;  /* 0x0000000a03187208 */ /* 0x000fe40000800000 */
[----:B------:R-:W-:-:S05]  /*36a0*/  FMNMX R3, R0, R23, !PT ;  /* 0x0000001700037209 */ /* 0x000fca0007800000 */
[----:B------:R-:W-:Y:S01]  /*36b0*/  @P2 FMUL R10, R4, UR4 ;  /* 0x00000004040a2c20 */ /* 0x000fe20008400000 */
[----:B------:R-:W-:Y:S01]  /*36c0*/  UMOV UR4, 0xffffffff ;  /* 0xffffffff00047882 */ /* 0x000fe20000000000 */
[----:B------:R-:W-:-:S04]  /*36d0*/  FMNMX R3, R3, R24, !PT ;  /* 0x0000001803037209 */ /* 0x000fc80007800000 */
        /* <DEDUP_REMOVED lines=21> */
[-C--:B------:R-:W-:Y:S01]  /*3830*/  FFMA.SAT R8, R31, R4.reuse, 0.5 ;  /* 0x3f0000001f087423 */ /* 0x080fe20000002004 */
[-C--:B------:R-:W-:Y:S01]  /*3840*/  FFMA.RM R0, R0, R5.reuse, 12582913 ;  /* 0x4b40000100007423 */ /* 0x080fe20000004005 */
[-C--:B------:R-:W-:Y:S01]  /*3850*/  FFMA.RM R14, R14, R5.reuse, 12582913 ;  /* 0x4b4000010e0e7423 */ /* 0x080fe20000004005 */
[--C-:B------:R-:W-:Y:S01]  /*3860*/  FADD R27, R26, -R33.reuse ;  /* 0x800000211a1b7221 */ /* 0x100fe20000000000 */
[--C-:B------:R-:W-:Y:S01]  /*3870*/  FADD R9, R10, -R33.reuse ;  /* 0x800000210a097221 */ /* 0x100fe20000000000 */
[----:B------:R-:W-:Y:S01]  /*3880*/  FADD R2, R0, -12583039 ;  /* 0xcb40007f00027421 */ /* 0x000fe20000000000 */
[--C-:B------:R-:W-:Y:S01]  /*3890*/  FADD R25, R25, -R33.reuse ;  /* 0x8000002119197221 */ /* 0x100fe20000000000 */
[-C--:B------:R-:W-:Y:S01]  /*38a0*/  FFMA.SAT R12, R27, R4.reuse, 0.5 ;  /* 0x3f0000001b0c7423 */ /* 0x080fe20000002004 */
[-C--:B------:R-:W-:Y:S01]  /*38b0*/  FFMA.SAT R16, R15, R4.reuse, 0.5 ;  /* 0x3f0000000f107423 */ /* 0x080fe20000002004 */
[----:B------:R-:W-:Y:S01]  /*38c0*/  FFMA R6, R35, 1.4426950216293334961, -R2 ;  /* 0x3fb8aa3b23067823 */ /* 0x000fe20000000802 */
[-C--:B------:R-:W-:Y:S01]  /*38d0*/  FFMA.RM R2, R8, R5.reuse, 12582913 ;  /* 0x4b40000108027423 */ /* 0x080fe20000004005 */
[--C-:B------:R-:W-:Y:S01]  /*38e0*/  FADD R13, R7, -R33.reuse ;  /* 0x80000021070d7221 */ /* 0x100fe20000000000 */
[----:B------:R-:W-:Y:S01]  /*38f0*/  SHF.L.U32 R0, R0, 0x17, RZ ;  /* 0x0000001700007819 */ /* 0x000fe200000006ff */
[----:B------:R-:W-:Y:S01]  /*3900*/  FFMA R35, R35, 1.925963033500011079e-08, R6 ;  /* 0x32a5706023237823 */ /* 0x000fe20000000006 */
[----:B------:R-:W-:Y:S01]  /*3910*/  FADD R6, R14, -12583039 ;  /* 0xcb40007f0e067421 */ /* 0x000fe20000000000 */
[----:B------:R-:W-:Y:S01]  /*3920*/  FADD R10, R2, -12583039 ;  /* 0xcb40007f020a7421 */ /* 0x000fe20000000000 */
[-C--:B------:R-:W-:Y:S01]  /*3930*/  FFMA.SAT R26, R11, R4.reuse, 0.5 ;  /* 0x3f0000000b1a7423 */ /* 0x080fe20000002004 */
[--C-:B------:R-:W-:Y:S01]  /*3940*/  FADD R7, R24, -R33.reuse ;  /* 0x8000002118077221 */ /* 0x100fe20000000000 */
[----:B------:R-:W-:Y:S01]  /*3950*/  FFMA R8, R29, 1.4426950216293334961, -R6 ;  /* 0x3fb8aa3b1d087823 */ /* 0x000fe20000000806 */
[-C--:B------:R-:W-:Y:S01]  /*3960*/  FFMA.RM R6, R12, R5.reuse, 12582913 ;  /* 0x4b4000010c067423 */ /* 0x080fe20000004005 */
[----:B------:R-:W-:Y:S01]  /*3970*/  FFMA R10, R31, 1.4426950216293334961, -R10 ;  /* 0x3fb8aa3b1f0a7823 */ /* 0x000fe2000000080a */
[----:B------:R-:W-:Y:S01]  /*3980*/  FFMA.SAT R12, R25, R4, 0.5 ;  /* 0x3f000000190c7423 */ /* 0x000fe20000002004 */
[----:B------:R-:W-:Y:S01]  /*3990*/  FFMA R29, R29, 1.925963033500011079e-08, R8 ;  /* 0x32a570601d1d7823 */ /* 0x000fe20000000008 */
[----:B------:R-:W-:Y:S01]  /*39a0*/  FADD R8, R6, -12583039 ;  /* 0xcb40007f06087421 */ /* 0x000fe20000000000 */
[----:B------:R-:W-:Y:S01]  /*39b0*/  FFMA R31, R31, 1.925963033500011079e-08, R10 ;  /* 0x32a570601f1f7823 */ /* 0x000fe2000000000a */
[----:B------:R-:W0:Y:S01]  /*39c0*/  MUFU.EX2 R35, R35 ;  /* 0x0000002300237308 */ /* 0x000e220000000800 */
[----:B------:R-:W-:Y:S01]  /*39d0*/  FADD R23, R23, -R33 ;  /* 0x8000002117177221 */ /* 0x000fe20000000000 */
[----:B------:R-:W-:Y:S01]  /*39e0*/  FFMA R10, R27, 1.4426950216293334961, -R8 ;  /* 0x3fb8aa3b1b0a7823 */ /* 0x000fe20000000808 */
[----:B------:R-:W-:Y:S01]  /*39f0*/  FFMA.RM R8, R12, R5, 12582913 ;  /* 0x4b4000010c087423 */ /* 0x000fe20000004005 */
[----:B------:R-:W-:-:S02]  /*3a00*/  IMAD.SHL.U32 R2, R2, 0x800000, RZ ;  /* 0x0080000002027824 */ /* 0x000fc400078e00ff */
[----:B------:R-:W-:Y:S01]  /*3a10*/  FFMA R27, R27, 1.925963033500011079e-08, R10 ;  /* 0x32a570601b1b7823 */ /* 0x000fe2000000000a */
[C---:B------:R-:W-:Y:S01]  /*3a20*/  FADD R10, R8.reuse, -12583039 ;  /* 0xcb40007f080a7421 */ /* 0x040fe20000000000 */
[----:B------:R-:W-:Y:S01]  /*3a30*/  MUFU.EX2 R29, R29 ;  /* 0x0000001d001d7308 */ /* 0x000fe20000000800 */
[----:B------:R-:W-:Y:S02]  /*3a40*/  IMAD.SHL.U32 R8, R8, 0x800000, RZ ;  /* 0x0080000008087824 */ /* 0x000fe400078e00ff */
[----:B------:R-:W-:Y:S01]  /*3a50*/  FFMA R12, R25, 1.4426950216293334961, -R10 ;  /* 0x3fb8aa3b190c7823 */ /* 0x000fe2000000080a */
[----:B------:R-:W-:-:S03]  /*3a60*/  FFMA.RM R10, R16, R5, 12582913 ;  /* 0x4b400001100a7423 */ /* 0x000fc60000004005 */
[----:B------:R-:W-:Y:S01]  /*3a70*/  FFMA R25, R25, 1.925963033500011079e-08, R12 ;  /* 0x32a5706019197823 */ /* 0x000fe2000000000c */
[----:B------:R-:W-:Y:S01]  /*3a80*/  FADD R12, R10, -12583039 ;  /* 0xcb40007f0a0c7421 */ /* 0x000fe20000000000 */
[----:B0-----:R-:W-:Y:S01]  /*3a90*/  FMUL R3, R0, R35 ;  /* 0x0000002300037220 */ /* 0x001fe20000400000 */
[----:B------:R-:W0:Y:S02]  /*3aa0*/  MUFU.EX2 R31, R31 ;  /* 0x0000001f001f7308 */ /* 0x000e240000000800 */
[----:B------:R-:W-:-:S04]  /*3ab0*/  FFMA R12, R15, 1.4426950216293334961, -R12 ;  /* 0x3fb8aa3b0f0c7823 */ /* 0x000fc8000000080c */
[----:B------:R-:W-:Y:S01]  /*3ac0*/  FFMA R16, R15, 1.925963033500011079e-08, R12 ;  /* 0x32a570600f107823 */ /* 0x000fe2000000000c */
[----:B------:R-:W-:Y:S01]  /*3ad0*/  FFMA.SAT R12, R13, R4, 0.5 ;  /* 0x3f0000000d0c7423 */ /* 0x000fe20000002004 */
[----:B------:R-:W-:Y:S03]  /*3ae0*/  MUFU.EX2 R27, R27 ;  /* 0x0000001b001b7308 */ /* 0x000fe60000000800 */
[----:B------:R-:W-:-:S04]  /*3af0*/  FFMA.RM R12, R12, R5, 12582913 ;  /* 0x4b4000010c0c7423 */ /* 0x000fc80000004005 */
[----:B------:R-:W-:Y:S01]  /*3b00*/  FADD R0, R12, -12583039 ;  /* 0xcb40007f0c007421 */ /* 0x000fe20000000000 */
[----:B------:R-:W1:Y:S01]  /*3b10*/  MUFU.EX2 R25, R25 ;  /* 0x0000001900197308 */ /* 0x000e620000000800 */
[----:B0-----:R-:W-:Y:S02]  /*3b20*/  FMUL R2, R2, R31 ;  /* 0x0000001f02027220 */ /* 0x001fe40000400000 */
[----:B------:R-:W-:-:S04]  /*3b30*/  FFMA R0, R13, 1.4426950216293334961, -R0 ;  /* 0x3fb8aa3b0d007823 */ /* 0x000fc80000000800 */
[----:B------:R-:W-:Y:S01]  /*3b40*/  FFMA R24, R13, 1.925963033500011079e-08, R0 ;  /* 0x32a570600d187823 */ /* 0x000fe20000000000 */
[----:B------:R-:W-:Y:S01]  /*3b50*/  FFMA.RM R13, R26, R5, 12582913 ;  /* 0x4b4000011a0d7423 */ /* 0x000fe20000004005 */
[----:B------:R-:W-:Y:S01]  /*3b60*/  IMAD.SHL.U32 R0, R14, 0x800000, RZ ;  /* 0x008000000e007824 */ /* 0x000fe200078e00ff */
[----:B------:R-:W0:Y:S02]  /*3b70*/  MUFU.EX2 R16, R16 ;  /* 0x0000001000107308 */ /* 0x000e240000000800 */
[----:B------:R-:W-:Y:S01]  /*3b80*/  FADD R14, R13, -12583039 ;  /* 0xcb40007f0d0e7421 */ /* 0x000fe20000000000 */
[----:B------:R-:W-:-:S03]  /*3b90*/  FMUL R0, R0, R29 ;  /* 0x0000001d00007220 */ /* 0x000fc60000400000 */
[C---:B------:R-:W-:Y:S02]  /*3ba0*/  FFMA R14, R11.reuse, 1.4426950216293334961, -R14 ;  /* 0x3fb8aa3b0b0e7823 */ /* 0x040fe4000000080e */
[----:B------:R-:W2:Y:S02]  /*3bb0*/  MUFU.EX2 R24, R24 ;  /* 0x0000001800187308 */ /* 0x000ea40000000800 */
[----:B------:R-:W-:Y:S01]  /*3bc0*/  FFMA R28, R11, 1.925963033500011079e-08, R14 ;  /* 0x32a570600b1c7823 */ /* 0x000fe2000000000e */
[----:B------:R-:W-:-:S04]  /*3bd0*/  FFMA.SAT R14, R23, R4, 0.5 ;  /* 0x3f000000170e7423 */ /* 0x000fc80000002004 */
[----:B------:R-:W-:-:S04]  /*3be0*/  FFMA.RM R11, R14, R5, 12582913 ;  /* 0x4b4000010e0b7423 */ /* 0x000fc80000004005 */
[----:B------:R-:W-:-:S04]  /*3bf0*/  FADD R14, R11, -12583039 ;  /* 0xcb40007f0b0e7421 */ /* 0x000fc80000000000 */
[----:B------:R-:W-:-:S04]  /*3c00*/  FFMA R14, R23, 1.4426950216293334961, -R14 ;  /* 0x3fb8aa3b170e7823 */ /* 0x000fc8000000080e */
[----:B------:R-:W-:Y:S01]  /*3c10*/  FFMA R29, R23, 1.925963033500011079e-08, R14 ;  /* 0x32a57060171d7823 */ /* 0x000fe2000000000e */
[-C--:B------:R-:W-:Y:S01]  /*3c20*/  FFMA.SAT R14, R7, R4.reuse, 0.5 ;  /* 0x3f000000070e7423 */ /* 0x080fe20000002004 */
[----:B------:R-:W-:Y:S01]  /*3c30*/  FFMA.SAT R4, R9, R4, 0.5 ;  /* 0x3f00000009047423 */ /* 0x000fe20000002004 */
[----:B------:R-:W3:Y:S02]  /*3c40*/  MUFU.EX2 R23, R28 ;  /* 0x0000001c00177308 */ /* 0x000ee40000000800 */
[-C--:B------:R-:W-:Y:S01]  /*3c50*/  FFMA.RM R14, R14, R5.reuse, 12582913 ;  /* 0x4b4000010e0e7423 */ /* 0x080fe20000004005 */
[----:B------:R-:W-:Y:S01]  /*3c60*/  FFMA.RM R15, R4, R5, 12582913 ;  /* 0x4b400001040f7423 */ /* 0x000fe20000004005 */
[----:B------:R-:W-:Y:S02]  /*3c70*/  FADD R5, RZ, R3 ;  /* 0x00000003ff057221 */ /* 0x000fe40000000000 */
[----:B------:R-:W-:Y:S01]  /*3c80*/  FADD R4, R14, -12583039 ;  /* 0xcb40007f0e047421 */ /* 0x000fe20000000000 */
[C---:B------:R-:W-:Y:S01]  /*3c90*/  FADD R26, R15.reuse, -12583039 ;  /* 0xcb40007f0f1a7421 */ /* 0x040fe20000000000 */
[----:B------:R-:W-:-:S02]  /*3ca0*/  IMAD.SHL.U32 R15, R15, 0x800000, RZ ;  /* 0x008000000f0f7824 */ /* 0x000fc400078e00ff */
[----:B------:R-:W-:Y:S01]  /*3cb0*/  FFMA R4, R7, 1.4426950216293334961, -R4 ;  /* 0x3fb8aa3b07047823 */ /* 0x000fe20000000804 */
[----:B------:R-:W-:-:S03]  /*3cc0*/  FFMA R26, R9, 1.4426950216293334961, -R26 ;  /* 0x3fb8aa3b091a7823 */ /* 0x000fc6000000081a */
[----:B------:R-:W-:Y:S01]  /*3cd0*/  FFMA R30, R7, 1.925963033500011079e-08, R4 ;  /* 0x32a57060071e7823 */ /* 0x000fe20000000004 */
[----:B------:R-:W-:Y:S01]  /*3ce0*/  SHF.L.U32 R4, R6, 0x17, RZ ;  /* 0x0000001706047819 */ /* 0x000fe200000006ff */
[----:B------:R-:W-:Y:S01]  /*3cf0*/  FADD R7, R5, R0 ;  /* 0x0000000005077221 */ /* 0x000fe20000000000 */
[----:B------:R-:W-:Y:S01]  /*3d00*/  FFMA R26, R9, 1.925963033500011079e-08, R26 ;  /* 0x32a57060091a7823 */ /* 0x000fe2000000001a */
[----:B-1----:R-:W-:Y:S01]  /*3d10*/  FMUL R5, R8, R25 ;  /* 0x0000001908057220 */ /* 0x002fe20000400000 */
[----:B------:R-:W1:Y:S01]  /*3d20*/  MUFU.EX2 R9, R29 ;  /* 0x0000001d00097308 */ /* 0x000e620000000800 */
[----:B------:R-:W-:Y:S01]  /*3d30*/  FMUL R4, R4, R27 ;  /* 0x0000001b04047220 */ /* 0x000fe20000400000 */
[----:B------:R-:W-:Y:S01]  /*3d40*/  FADD R7, R7, R2 ;  /* 0x0000000207077221 */ /* 0x000fe20000000000 */
[----:B------:R-:W-:-:S03]  /*3d50*/  IMAD.SHL.U32 R25, R10, 0x800000, RZ ;  /* 0x008000000a197824 */ /* 0x000fc600078e00ff */
[----:B------:R-:W-:Y:S01]  /*3d60*/  FADD R8, R7, R4 ;  /* 0x0000000407087221 */ /* 0x000fe20000000000 */
[----:B------:R-:W-:Y:S01]  /*3d70*/  SHF.L.U32 R7, R12, 0x17, RZ ;  /* 0x000000170c077819 */ /* 0x000fe200000006ff */
[----:B------:R-:W4:Y:S01]  /*3d80*/  MUFU.EX2 R30, R30 ;  /* 0x0000001e001e7308 */ /* 0x000f220000000800 */
[----:B0-----:R-:W-:Y:S01]  /*3d90*/  FMUL R6, R25, R16 ;  /* 0x0000001019067220 */ /* 0x001fe20000400000 */
[----:B------:R-:W-:Y:S01]  /*3da0*/  FADD R25, R8, R5 ;  /* 0x0000000508197221 */ /* 0x000fe20000000000 */
[----:B------:R-:W-:Y:S02]  /*3db0*/  IMAD.SHL.U32 R8, R13, 0x800000, RZ ;  /* 0x008000000d087824 */ /* 0x000fe400078e00ff */
[----:B--2---:R-:W-:Y:S01]  /*3dc0*/  FMUL R7, R7, R24 ;  /* 0x0000001807077220 */ /* 0x004fe20000400000 */
[----:B------:R-:W-:Y:S02]  /*3dd0*/  IMAD.SHL.U32 R12, R11, 0x800000, RZ ;  /* 0x008000000b0c7824 */ /* 0x000fe400078e00ff */
[----:B------:R-:W-:Y:S01]  /*3de0*/  FADD R10, R25, R6 ;  /* 0x00000006190a7221 */ /* 0x000fe20000000000 */
[----:B---3--:R-:W-:Y:S01]  /*3df0*/  FMUL R8, R8, R23 ;  /* 0x0000001708087220 */ /* 0x008fe20000400000 */
[----:B------:R-:W0:Y:S01]  /*3e00*/  MUFU.EX2 R26, R26 ;  /* 0x0000001a001a7308 */ /* 0x000e220000000800 */
[----:B------:R-:W-:Y:S01]  /*3e10*/  SHF.L.U32 R13, R14, 0x17, RZ ;  /* 0x000000170e0d7819 */ /* 0x000fe200000006ff */
[----:B------:R-:W-:Y:S01]  /*3e20*/  FADD R11, R10, R7 ;  /* 0x000000070a0b7221 */ /* 0x000fe20000000000 */
[----:B-1----:R-:W-:-:S03]  /*3e30*/  FMUL R9, R12, R9 ;  /* 0x000000090c097220 */ /* 0x002fc60000400000 */
[----:B------:R-:W-:Y:S01]  /*3e40*/  FADD R12, R11, R8 ;  /* 0x000000080b0c7221 */ /* 0x000fe20000000000 */
[----:B----4-:R-:W-:-:S03]  /*3e50*/  FMUL R10, R13, R30 ;  /* 0x0000001e0d0a7220 */ /* 0x010fc60000400000 */
[----:B------:R-:W-:-:S04]  /*3e60*/  FADD R11, R12, R9 ;  /* 0x000000090c0b7221 */ /* 0x000fc80000000000 */
        /* <DEDUP_REMOVED lines=12> */
.L_x_4599:
        /* <DEDUP_REMOVED lines=12> */
[----:B0-----:R-:W-:Y:S05]  /*3ff0*/  CALL.REL.NOINC `($__internal_53_$__cuda_sm3x_div_rn_noftz_f32_slowpath) ;  /* 0x0000001400e07944 */ /* 0x001fea0003c00000 */
[----:B------:R-:W-:-:S07]  /*4000*/  MOV R11, R3 ;  /* 0x00000003000b7202 */ /* 0x000fce0000000f00 */
.L_x_4566:
[----:B------:R-:W-:Y:S05]  /*4010*/  BSYNC.RECONVERGENT B3 ;  /* 0x0000000000037941 */ /* 0x000fea0003800200 */
.L_x_4565:
        /* <DEDUP_REMOVED lines=12> */
[----:B0-----:R-:W-:Y:S05]  /*40e0*/  CALL.REL.NOINC `($__internal_53_$__cuda_sm3x_div_rn_noftz_f32_slowpath) ;  /* 0x0000001400a47944 */ /* 0x001fea0003c00000 */
[----:B------:R-:W-:-:S07]  /*40f0*/  MOV R14, R3 ;  /* 0x00000003000e7202 */ /* 0x000fce0000000f00 */
.L_x_4568:
[----:B------:R-:W-:Y:S05]  /*4100*/  BSYNC.RECONVERGENT B3 ;  /* 0x0000000000037941 */ /* 0x000fea0003800200 */
.L_x_4567:
        /* <DEDUP_REMOVED lines=14> */
.L_x_4570:
[----:B------:R-:W-:Y:S05]  /*41f0*/  BSYNC.RECONVERGENT B3 ;  /* 0x0000000000037941 */ /* 0x000fea0003800200 */
.L_x_4569:
        /* <DEDUP_REMOVED lines=14> */
.L_x_4572:
[----:B------:R-:W-:Y:S05]  /*42e0*/  BSYNC.RECONVERGENT B3 ;  /* 0x0000000000037941 */ /* 0x000fea0003800200 */
.L_x_4571:
        /* <DEDUP_REMOVED lines=14> */
.L_x_4574:
[----:B------:R-:W-:Y:S05]  /*43d0*/  BSYNC.RECONVERGENT B3 ;  /* 0x0000000000037941 */ /* 0x000fea0003800200 */
.L_x_4573:
        /* <DEDUP_REMOVED lines=14> */
.L_x_4576:
[----:B------:R-:W-:Y:S05]  /*44c0*/  BSYNC.RECONVERGENT B3 ;  /* 0x0000000000037941 */ /* 0x000fea0003800200 */
.L_x_4575:
        /* <DEDUP_REMOVED lines=14> */
.L_x_4578:
[----:B------:R-:W-:Y:S05]  /*45b0*/  BSYNC.RECONVERGENT B3 ;  /* 0x0000000000037941 */ /* 0x000fea0003800200 */
.L_x_4577:
        /* <DEDUP_REMOVED lines=14> */
.L_x_4580:
[----:B------:R-:W-:Y:S05]  /*46a0*/  BSYNC.RECONVERGENT B3 ;  /* 0x0000000000037941 */ /* 0x000fea0003800200 */
.L_x_4579:
        /* <DEDUP_REMOVED lines=14> */
.L_x_4582:
[----:B------:R-:W-:Y:S05]  /*4790*/  BSYNC.RECONVERGENT B3 ;  /* 0x0000000000037941 */ /* 0x000fea0003800200 */
.L_x_4581:
        /* <DEDUP_REMOVED lines=14> */
.L_x_4584:
[----:B------:R-:W-:Y:S05]  /*4880*/  BSYNC.RECONVERGENT B3 ;  /* 0x0000000000037941 */ /* 0x000fea0003800200 */
.L_x_4583:
        /* <DEDUP_REMOVED lines=13> */
.L_x_4586:
[----:B------:R-:W-:Y:S05]  /*4960*/  BSYNC.RECONVERGENT B3 ;  /* 0x0000000000037941 */ /* 0x000fea0003800200 */
.L_x_4585:
[----:B------:R-:W-:Y:S01]  /*4970*/  MOV R12, R21 ;  /* 0x00000015000c7202 */ /* 0x000fe20000000f00 */
[----:B------:R-:W-:Y:S01]  /*4980*/  IMAD R15, R17, UR52, RZ ;  /* 0x00000034110f7c24 */ /* 0x000fe2000f8e02ff */
[----:B------:R-:W-:Y:S01]  /*4990*/  R2UR UR4, R18 ;  /* 0x00000000120472ca */ /* 0x000fe200000e0000 */
[----:B------:R-:W-:Y:S01]  /*49a0*/  IMAD.MOV.U32 R13, RZ, RZ, RZ ;  /* 0x000000ffff0d7224 */ /* 0x000fe200078e00ff */
[C---:B------:R-:W-:Y:S01]  /*49b0*/  R2UR UR5, R19.reuse ;  /* 0x00000000130572ca */ /* 0x040fe200000e0000 */
[----:B------:R-:W-:Y:S01]  /*49c0*/  IMAD R15, R20, UR53, R15 ;  /* 0x00000035140f7c24 */ /* 0x000fe2000f8e020f */
[----:B------:R-:W-:Y:S01]  /*49d0*/  R2UR UR6, R18 ;  /* 0x00000000120672ca */ /* 0x000fe200000e0000 */
        /* <DEDUP_REMOVED lines=40> */
.L_x_4563:
[----:B------:R-:W-:Y:S05]  /*4c60*/  EXIT ;  /* 0x000000000000794d */ /* 0x000fea0003800000 */
.L_x_4564:
[----:B------:R-:W-:Y:S01]  /*4c70*/  HFMA2 R11, -RZ, RZ, 0, 1.847743988037109375e-06 ;  /* 0x0000001fff0b7431 */ /* 0x000fe200000001ff */
[----:B------:R-:W-:Y:S01]  /*4c80*/  BSSY B1, `(.L_x_4588) ;  /* 0x0000006000017945 */ /* 0x000fe20003800000 */
[----:B------:R-:W-:Y:S02]  /*4c90*/  IMAD.MOV.U32 R12, RZ, RZ, 0x10 ;  /* 0x00000010ff0c7424 */ /* 0x000fe400078e00ff */
[----:B------:R-:W-:-:S07]  /*4ca0*/  IMAD.MOV.U32 R15, RZ, RZ, -0x1 ;  /* 0xffffffffff0f7424 */ /* 0x000fce00078e00ff */
[----:B------:R-:W-:Y:S05]  /*4cb0*/  WARPSYNC.COLLECTIVE R15, `(.L_x_4589) ;  /* 0x000000000f087348 */ /* 0x000fea0003c00000 */
[----:B------:R0:W1:Y:S02]  /*4cc0*/  SHFL.BFLY P6, R14, R13, R12, R11 ;  /* 0x0c00000c0d0e7389 */ /* 0x00006400000c000b */
[----:B01----:R-:W-:Y:S05]  /*4cd0*/  ENDCOLLECTIVE ;  /* 0x000000000000791b */ /* 0x003fea0003800000 */
.L_x_4589:
[----:B------:R-:W-:Y:S05]  /*4ce0*/  BSYNC B1 ;  /* 0x0000000000017941 */ /* 0x000fea0003800000 */
.L_x_4588:
[----:B------:R-:W-:Y:S01]  /*4cf0*/  FMNMX R13, R13, R14, !PT ;  /* 0x0000000e0d0d7209 */ /* 0x000fe20007800000 */
[----:B------:R-:W-:Y:S01]  /*4d00*/  IMAD.MOV.U32 R11, RZ, RZ, 0x1f ;  /* 0x0000001fff0b7424 */ /* 0x000fe200078e00ff */
[----:B------:R-:W-:Y:S02]  /*4d10*/  MOV R12, 0x8 ;  /* 0x00000008000c7802 */ /* 0x000fe40000000f00 */
[----:B------:R-:W-:-:S07]  /*4d20*/  MOV R15, 0xffffffff ;  /* 0xffffffff000f7802 */ /* 0x000fce0000000f00 */
[----:B------:R-:W-:Y:S05]  /*4d30*/  WARPSYNC.COLLECTIVE R15, `(.L_x_4590) ;  /* 0x000000000f087348 */ /* 0x000fea0003c00000 */
[----:B------:R0:W1:Y:S02]  /*4d40*/  SHFL.BFLY P6, R14, R13, R12, R11 ;  /* 0x0c00000c0d0e7389 */ /* 0x00006400000c000b */
[----:B01----:R-:W-:Y:S05]  /*4d50*/  ENDCOLLECTIVE ;  /* 0x000000000000791b */ /* 0x003fea0003800000 */
.L_x_4590:
[----:B------:R-:W-:Y:S01]  /*4d60*/  HFMA2 R12, -RZ, RZ, 0, 2.384185791015625e-07 ;  /* 0x00000004ff0c7431 */ /* 0x000fe200000001ff */
[----:B------:R-:W-:-:S05]  /*4d70*/  FMNMX R0, R13, R14, !PT ;  /* 0x0000000e0d007209 */ /* 0x000fca0007800000 */
[----:B------:R-:W-:-:S07]  /*4d80*/  IMAD.MOV.U32 R13, RZ, RZ, R0 ;  /* 0x000000ffff0d7224 */ /* 0x000fce00078e0000 */
[----:B------:R-:W-:Y:S05]  /*4d90*/  WARPSYNC.COLLECTIVE R15, `(.L_x_4591) ;  /* 0x000000000f087348 */ /* 0x000fea0003c00000 */
[----:B------:R0:W1:Y:S02]  /*4da0*/  SHFL.BFLY P6, R14, R13, R12, R11 ;  /* 0x0c00000c0d0e7389 */ /* 0x00006400000c000b */
[----:B01----:R-:W-:Y:S05]  /*4db0*/  ENDCOLLECTIVE ;  /* 0x000000000000791b */ /* 0x003fea0003800000 */
.L_x_4591:
[----:B------:R-:W-:Y:S02]  /*4dc0*/  MOV R12, 0x2 ;  /* 0x00000002000c7802 */ /* 0x000fe40000000f00 */
[----:B------:R-:W-:-:S05]  /*4dd0*/  FMNMX R2, R0, R14, !PT ;  /* 0x0000000e00027209 */ /* 0x000fca0007800000 */
[----:B------:R-:W-:-:S07]  /*4de0*/  IMAD.MOV.U32 R13, RZ, RZ, R2 ;  /* 0x000000ffff0d7224 */ /* 0x000fce00078e0002 */
[----:B------:R-:W-:Y:S05]  /*4df0*/  WARPSYNC.COLLECTIVE R15, `(.L_x_4592) ;  /* 0x000000000f087348 */ /* 0x000fea0003c00000 */
[----:B------:R0:W1:Y:S02]  /*4e00*/  SHFL.BFLY P6, R14, R13, R12, R11 ;  /* 0x0c00000c0d0e7389 */ /* 0x00006400000c000b */
[----:B01----:R-:W-:Y:S05]  /*4e10*/  ENDCOLLECTIVE ;  /* 0x000000000000791b */ /* 0x003fea0003800000 */
.L_x_4592:
[----:B------:R-:W-:Y:S01]  /*4e20*/  HFMA2 R12, -RZ, RZ, 0, 5.9604644775390625e-08 ;  /* 0x00000001ff0c7431 */ /* 0x000fe200000001ff */
[----:B------:R-:W-:-:S05]  /*4e30*/  FMNMX R3, R2, R14, !PT ;  /* 0x0000000e02037209 */ /* 0x000fca0007800000 */
[----:B------:R-:W-:-:S07]  /*4e40*/  IMAD.MOV.U32 R13, RZ, RZ, R3 ;  /* 0x000000ffff0d7224 */ /* 0x000fce00078e0003 */
[----:B------:R-:W-:Y:S05]  /*4e50*/  WARPSYNC.COLLECTIVE R15, `(.L_x_4593) ;  /* 0x000000000f087348 */ /* 0x000fea0003c00000 */
[----:B------:R0:W1:Y:S02]  /*4e60*/  SHFL.BFLY P6, R14, R13, R12, R11 ;  /* 0x0c00000c0d0e7389 */ /* 0x00006400000c000b */
[----:B01----:R-:W-:Y:S05]  /*4e70*/  ENDCOLLECTIVE ;  /* 0x000000000000791b */ /* 0x003fea0003800000 */
.L_x_4593:
        /* <DEDUP_REMOVED lines=84> */
[-C--:B------:R-:W-:Y:S01]  /*53c0*/  FFMA.SAT R15, R24, R13.reuse, 0.5 ;  /* 0x3f000000180f7423 */ /* 0x080fe2000000200d */
[----:B------:R-:W-:-:S03]  /*53d0*/  FFMA.SAT R13, R11, R13, 0.5 ;  /* 0x3f0000000b0d7423 */ /* 0x000fc6000000200d */
[----:B------:R-:W0:Y:S01]  /*53e0*/  MUFU.EX2 R12, R12 ;  /* 0x0000000c000c7308 */ /* 0x000e220000000800 */
[-C--:B------:R-:W-:Y:S01]  /*53f0*/  FFMA.RM R15, R15, R10.reuse, 12582913 ;  /* 0x4b4000010f0f7423 */ /* 0x080fe2000000400a */
[----:B------:R-:W-:-:S03]  /*5400*/  FFMA.RM R14, R13, R10, 12582913 ;  /* 0x4b4000010d0e7423 */ /* 0x000fc6000000400a */
[C---:B------:R-:W-:Y:S01]  /*5410*/  FADD R13, R15.reuse, -12583039 ;  /* 0xcb40007f0f0d7421 */ /* 0x040fe20000000000 */
[----:B------:R-:W-:Y:S02]  /*5420*/  SHF.L.U32 R10, R15, 0x17, RZ ;  /* 0x000000170f0a7819 */ /* 0x000fe400000006ff */
[----:B------:R-:W-:Y:S01]  /*5430*/  MOV R15, 0xffffffff ;  /* 0xffffffff000f7802 */ /* 0x000fe20000000f00 */
[----:B------:R-:W-:-:S04]  /*5440*/  FFMA R13, R24, 1.4426950216293334961, -R13 ;  /* 0x3fb8aa3b180d7823 */ /* 0x000fc8000000080d */
[----:B------:R-:W-:Y:S01]  /*5450*/  FFMA R24, R24, 1.925963033500011079e-08, R13 ;  /* 0x32a5706018187823 */ /* 0x000fe2000000000d */
[----:B0-----:R-:W-:-:S03]  /*5460*/  FMUL R9, R9, R12 ;  /* 0x0000000c09097220 */ /* 0x001fc60000400000 */
[----:B------:R-:W0:Y:S01]  /*5470*/  MUFU.EX2 R13, R24 ;  /* 0x00000018000d7308 */ /* 0x000e220000000800 */
[C---:B------:R-:W-:Y:S01]  /*5480*/  FADD R12, R14.reuse, -12583039 ;  /* 0xcb40007f0e0c7421 */ /* 0x040fe20000000000 */
[----:B------:R-:W-:-:S03]  /*5490*/  IMAD.SHL.U32 R14, R14, 0x800000, RZ ;  /* 0x008000000e0e7824 */ /* 0x000fc600078e00ff */
[----:B------:R-:W-:-:S04]  /*54a0*/  FFMA R12, R11, 1.4426950216293334961, -R12 ;  /* 0x3fb8aa3b0b0c7823 */ /* 0x000fc8000000080c */
[----:B------:R-:W-:-:S06]  /*54b0*/  FFMA R11, R11, 1.925963033500011079e-08, R12 ;  /* 0x32a570600b0b7823 */ /* 0x000fcc000000000c */
[----:B------:R-:W1:Y:S01]  /*54c0*/  MUFU.EX2 R11, R11 ;  /* 0x0000000b000b7308 */ /* 0x000e620000000800 */
[----:B0-----:R-:W-:Y:S01]  /*54d0*/  FMUL R10, R10, R13 ;  /* 0x0000000d0a0a7220 */ /* 0x001fe20000400000 */
[----:B------:R-:W-:-:S04]  /*54e0*/  FADD R13, RZ, R3 ;  /* 0x00000003ff0d7221 */ /* 0x000fc80000000000 */
[----:B------:R-:W-:-:S04]  /*54f0*/  FADD R13, R13, R0 ;  /* 0x000000000d0d7221 */ /* 0x000fc80000000000 */
        /* <DEDUP_REMOVED lines=8> */
[----:B------:R-:W-:Y:S01]  /*5580*/  FADD R13, R12, R9 ;  /* 0x000000090c0d7221 */ /* 0x000fe20000000000 */
[----:B------:R-:W-:-:S03]  /*5590*/  HFMA2 R12, -RZ, RZ, 0, 9.5367431640625e-07 ;  /* 0x00000010ff0c7431 */ /* 0x000fc600000001ff */
[----:B------:R-:W-:-:S04]  /*55a0*/  FADD R13, R13, R10 ;  /* 0x0000000a0d0d7221 */ /* 0x000fc80000000000 */
[----:B------:R-:W-:-:S07]  /*55b0*/  FADD R13, R13, R16 ;  /* 0x000000100d0d7221 */ /* 0x000fce0000000000 */
[----:B------:R-:W-:Y:S05]  /*55c0*/  WARPSYNC.COLLECTIVE R15, `(.L_x_4594) ;  /* 0x000000000f087348 */ /* 0x000fea0003c00000 */
[----:B------:R0:W1:Y:S02]  /*55d0*/  SHFL.BFLY P6, R14, R13, R12, R11 ;  /* 0x0c00000c0d0e7389 */ /* 0x00006400000c000b */
[----:B01----:R-:W-:Y:S05]  /*55e0*/  ENDCOLLECTIVE ;  /* 0x000000000000791b */ /* 0x003fea0003800000 */
.L_x_4594:
[----:B------:R-:W-:Y:S02]  /*55f0*/  HFMA2 R12, -RZ, RZ, 0, 4.76837158203125e-07 ;  /* 0x00000008ff0c7431 */ /* 0x000fe400000001ff */
[----:B------:R-:W-:-:S04]  /*5600*/  FADD R23, R13, R14 ;  /* 0x0000000e0d177221 */ /* 0x000fc80000000000 */
[----:B------:R-:W-:-:S07]  /*5610*/  IMAD.MOV.U32 R13, RZ, RZ, R23 ;  /* 0x000000ffff0d7224 */ /* 0x000fce00078e0017 */
[----:B------:R-:W-:Y:S05]  /*5620*/  WARPSYNC.COLLECTIVE R15, `(.L_x_4595) ;  /* 0x000000000f087348 */ /* 0x000fea0003c00000 */
[----:B------:R0:W1:Y:S02]  /*5630*/  SHFL.BFLY P6, R14, R13, R12, R11 ;  /* 0x0c00000c0d0e7389 */ /* 0x00006400000c000b */
[----:B01----:R-:W-:Y:S05]  /*5640*/  ENDCOLLECTIVE ;  /* 0x000000000000791b */ /* 0x003fea0003800000 */
.L_x_4595:
[----:B------:R-:W-:Y:S01]  /*5650*/  MOV R12, 0x4 ;  /* 0x00000004000c7802 */ /* 0x000fe20000000f00 */
[----:B------:R-:W-:-:S04]  /*5660*/  FADD R24, R23, R14 ;  /* 0x0000000e17187221 */ /* 0x000fc80000000000 */
[----:B------:R-:W-:-:S07]  /*5670*/  IMAD.MOV.U32 R13, RZ, RZ, R24 ;  /* 0x000000ffff0d7224 */ /* 0x000fce00078e0018 */
[----:B------:R-:W-:Y:S05]  /*5680*/  WARPSYNC.COLLECTIVE R15, `(.L_x_4596) ;  /* 0x000000000f087348 */ /* 0x000fea0003c00000 */
[----:B------:R0:W1:Y:S02]  /*5690*/  SHFL.BFLY P6, R14, R13, R12, R11 ;  /* 0x0c00000c0d0e7389 */ /* 0x00006400000c000b */
[----:B01----:R-:W-:Y:S05]  /*56a0*/  ENDCOLLECTIVE ;  /* 0x000000000000791b */ /* 0x003fea0003800000 */
.L_x_4596:
[----:B------:R-:W-:Y:S02]  /*56b0*/  HFMA2 R12, -RZ, RZ, 0, 1.1920928955078125e-07 ;  /* 0x00000002ff0c7431 */ /* 0x000fe400000001ff */
[----:B------:R-:W-:-:S04]  /*56c0*/  FADD R25, R24, R14 ;  /* 0x0000000e18197221 */ /* 0x000fc80000000000 */
[----:B------:R-:W-:-:S07]  /*56d0*/  IMAD.MOV.U32 R13, RZ, RZ, R25 ;  /* 0x000000ffff0d7224 */ /* 0x000fce00078e0019 */
[----:B------:R-:W-:Y:S05]  /*56e0*/  WARPSYNC.COLLECTIVE R15, `(.L_x_4597) ;  /* 0x000000000f087348 */ /* 0x000fea0003c00000 */
[----:B------:R0:W1:Y:S02]  /*56f0*/  SHFL.BFLY P6, R14, R13, R12, R11 ;  /* 0x0c00000c0d0e7389 */ /* 0x00006400000c000b */
[----:B01----:R-:W-:Y:S05]  /*5700*/  ENDCOLLECTIVE ;  /* 0x000000000000791b */ /* 0x003fea0003800000 */
.L_x_4597:
[----:B------:R-:W-:Y:S01]  /*5710*/  MOV R12, 0x1 ;  /* 0x00000001000c7802 */ /* 0x000fe20000000f00 */
[----:B------:R-:W-:-:S04]  /*5720*/  FADD R26, R25, R14 ;  /* 0x0000000e191a7221 */ /* 0x000fc80000000000 */
[----:B------:R-:W-:-:S07]  /*5730*/  IMAD.MOV.U32 R13, RZ, RZ, R26 ;  /* 0x000000ffff0d7224 */ /* 0x000fce00078e001a */
[----:B------:R-:W-:Y:S05]  /*5740*/  WARPSYNC.COLLECTIVE R15, `(.L_x_4598) ;  /* 0x000000000f087348 */ /* 0x000fea0003c00000 */
[----:B------:R0:W1:Y:S02]  /*5750*/  SHFL.BFLY P6, R14, R13, R12, R11 ;  /* 0x0c00000c0d0e7389 */ /* 0x00006400000c000b */
[----:B01----:R-:W-:Y:S05]  /*5760*/  ENDCOLLECTIVE ;  /* 0x000000000000791b */ /* 0x003fea0003800000 */
.L_x_4598:
[----:B------:R-:W-:Y:S05]  /*5770*/  BRA `(.L_x_4599) ;  /* 0xffffffe400ec7947 */ /* 0x000fea000383ffff */
        .weak           $__internal_53_$__cuda_sm3x_div_rn_noftz_f32_slowpath
        .type           $__internal_53_$__cuda_sm3x_div_rn_noftz_f32_slowpath,@function
        .size           $__internal_53_$__cuda_sm3x_div_rn_noftz_f32_slowpath,(.L_x_37430 - $__internal_53_$__cuda_sm3x_div_rn_noftz_f32_slowpath)
$__internal_53_$__cuda_sm3x_div_rn_noftz_f32_slowpath:
        /* <DEDUP_REMOVED lines=34> */
.L_x_4601:
        /* <DEDUP_REMOVED lines=51> */
.L_x_4608:
[----:B------:R-:W-:-:S04]  /*5cd0*/  LOP3.LUT R12, R12, 0x80000000, RZ, 0xc0, !PT ;  /* 0x800000000c0c7812 */ /* 0x000fc800078ec0ff */
[----:B------:R-:W-:Y:S01]  /*5ce0*/  LOP3.LUT R12, R12, 0x7f800000, RZ, 0xfc, !PT ;  /* 0x7f8000000c0c7812 */ /* 0x000fe200078efcff */
[----:B------:R-:W-:Y:S06]  /*5cf0*/  BRA `(.L_x_4609) ;  /* 0x0000000000047947 */ /* 0x000fec0003800000 */
.L_x_4607:
[----:B------:R-:W-:-:S07]  /*5d00*/  IMAD R12, R27, 0x800000, R12 ;  /* 0x008000001b0c7824 */ /* 0x000fce00078e020c */
.L_x_4609:
[----:B------:R-:W-:Y:S05]  /*5d10*/  BSYNC.RECONVERGENT B2 ;  /* 0x0000000000027941 */ /* 0x000fea0003800200 */
.L_x_4606:
[----:B------:R-:W-:Y:S05]  /*5d20*/  BRA `(.L_x_4610) ;  /* 0x0000000000207947 */ /* 0x000fea0003800000 */
.L_x_4605:
[----:B------:R-:W-:-:S04]  /*5d30*/  LOP3.LUT R12, R12, 0x80000000, R3, 0x48, !PT ;  /* 0x800000000c0c7812 */ /* 0x000fc800078e4803 */
[----:B------:R-:W-:Y:S01]  /*5d40*/  LOP3.LUT R12, R12, 0x7f800000, RZ, 0xfc, !PT ;  /* 0x7f8000000c0c7812 */ /* 0x000fe200078efcff */
[----:B------:R-:W-:Y:S06]  /*5d50*/  BRA `(.L_x_4610) ;  /* 0x0000000000147947 */ /* 0x000fec0003800000 */
.L_x_4604:
[----:B------:R-:W-:Y:S01]  /*5d60*/  LOP3.LUT R12, R12, 0x80000000, R3, 0x48, !PT ;  /* 0x800000000c0c7812 */ /* 0x000fe200078e4803 */
[----:B------:R-:W-:Y:S06]  /*5d70*/  BRA `(.L_x_4610) ;  /* 0x00000000000c7947 */ /* 0x000fec0003800000 */
.L_x_4603:
[----:B------:R-:W0:Y:S01]  /*5d80*/  MUFU.RSQ R12, -QNAN ;  /* 0xffc00000000c7908 */ /* 0x000e220000001400 */
[----:B------:R-:W-:Y:S05]  /*5d90*/  BRA `(.L_x_4610) ;  /* 0x0000000000047947 */ /* 0x000fea0003800000 */
.L_x_4602:
[----:B------:R-:W-:-:S07]  /*5da0*/  FADD.FTZ R12, R3, R12 ;  /* 0x0000000c030c7221 */ /* 0x000fce0000010000 */
.L_x_4610:
[----:B------:R-:W-:Y:S05]  /*5db0*/  BSYNC.RECONVERGENT B1 ;  /* 0x0000000000017941 */ /* 0x000fea0003800200 */
.L_x_4600:
[----:B------:R-:W-:Y:S01]  /*5dc0*/  HFMA2 R13, -RZ, RZ, 0, 0 ;  /* 0x00000000ff0d7431 */ /* 0x000fe200000001ff */
[----:B0-----:R-:W-:Y:S01]  /*5dd0*/  MOV R3, R12 ;  /* 0x0000000c00037202 */ /* 0x001fe20000000f00 */
[----:B------:R-:W-:-:S04]  /*5de0*/  IMAD.MOV.U32 R12, RZ, RZ, R23 ;  /* 0x000000ffff0c7224 */ /* 0x000fc800078e0017 */
[----:B------:R-:W-:Y:S05]  /*5df0*/  RET.REL.NODEC R12 `(_Z15SoftmaxWarpImplI22BroadcastScaleMaskLoadIffbLm4EiE11DirectStoreIffEfLi1ELi11ELi32ELi1ELb0EL9Algorithm0EEvT_T0_ll) ;  /* 0xffffffa00c807950 */ /* 0x000fea0003c3ffff */
.L_x_4611:
        /* <DEDUP_REMOVED lines=16> */
.L_x_37430:


//--------------------- .text._Z15SoftmaxWarpImplI22BroadcastScaleMaskLoadIffbLm4EiE11DirectStoreIffEfLi1ELi10ELi32ELi1ELb1EL9Algorithm0EEvT_T0_ll --------------------------
	.section	.text._Z15SoftmaxWarpImplI22BroadcastScaleMaskLoadIffbLm4EiE11DirectStoreIffEfLi1ELi10ELi32ELi1ELb1EL9Algorithm0EEvT_T0_ll,"ax",@progbits
	.align	128
        .global         _Z15SoftmaxWarpImplI22BroadcastScaleMaskLoadIffbLm4EiE11DirectStoreIffEfLi1ELi10ELi32ELi1ELb1EL9Algorithm0EEvT_T0_ll
        .type           _Z15SoftmaxWarpImplI22BroadcastScaleMaskLoadIffbLm4EiE11DirectStoreIffEfLi1ELi10ELi32ELi1ELb1EL9Algorithm0EEvT_T0_ll,@function
        .size           _Z15SoftmaxWarpImplI22BroadcastScaleMaskLoadIffbLm4EiE11DirectStoreIffEfLi1ELi10ELi32ELi1ELb1EL9Algorithm0EEvT_T0_ll,(.L_x_37431 - _Z15SoftmaxWarpImplI22BroadcastScaleMaskLoadIffbLm4EiE11DirectStoreIffEfLi1ELi10ELi32ELi1ELb1EL9Algorithm0EEvT_T0_ll)
        .other          _Z15SoftmaxWarpImplI22BroadcastScaleMaskLoadIffbLm4EiE11DirectStoreIffEfLi1ELi10ELi32ELi1ELb1EL9Algorithm0EEvT_T0_ll,@"STO_CUDA_ENTRY STV_DEFAULT"
_Z15SoftmaxWarpImplI22BroadcastScaleMaskLoadIffbLm4EiE11DirectStoreIffEfLi1ELi10ELi32ELi1ELb1EL9Algorithm0EEvT_T0_ll:
.text._Z15SoftmaxWarpImplI22BroadcastScaleMaskLoadIffbLm4EiE11DirectStoreIffEfLi1ELi10ELi32ELi1ELb1EL9Algorithm0EEvT_T0_ll:
        /* <DEDUP_REMOVED lines=29> */
.L_x_4612:
        /* <DEDUP_REMOVED lines=19> */
.L_x_4655:
[----:B0-----:R-:W0:Y:S01]  /*0300*/  LDC.64 R14, c[0x0][0x410] ;  /* 0x00010400ff0e7b82 */ /* 0x001e220000000a00 */
[C---:B------:R-:W-:Y:S01]  /*0310*/  VIADD R17, R0.reuse, 0x20 ;  /* 0x0000002000117836 */ /* 0x040fe20000000000 */
[----:B------:R-:W-:Y:S01]  /*0320*/  BSSY.RECONVERGENT B1, `(.L_x_4614) ;  /* 0x0000082000017945 */ /* 0x000fe20003800200 */
[C---:B------:R-:W-:Y:S01]  /*0330*/  VIADD R11, R0.reuse, 0x40 ;  /* 0x00000040000b7836 */ /* 0x040fe20000000000 */
        /* <DEDUP_REMOVED lines=8> */
[----:B------:R-:W-:Y:S02]  /*03c0*/  ISETP.GE.U32.AND P5, PT, R5, R14, PT ;  /* 0x0000000e0500720c */ /* 0x000fe40003fa6070 */
        /* <DEDUP_REMOVED lines=15> */
[----:B------:R-:W0:Y:S08]  /*04c0*/  I2F.RP R19, R24 ;  /* 0x0000001800137306 */ /* 0x000e300000209400 */
[----:B------:R1:W2:Y:S08]  /*04d0*/  F2I.FTZ.U32.TRUNC.NTZ R13, R12 ;  /* 0x0000000c000d7305 */ /* 0x0002b0000021f000 */
[----:B0-----:R-:W0:Y:S01]  /*04e0*/  MUFU.RCP R19, R19 ;  /* 0x0000001300137308 */ /* 0x001e220000001000 */
[----:B-1----:R-:W-:-:S02]  /*04f0*/  HFMA2 R12, -RZ, RZ, 0, 0 ;  /* 0x00000000ff0c7431 */ /* 0x002fc400000001ff */
        /* <DEDUP_REMOVED lines=20> */
[----:B------:R-:W-:Y:S01]  /*0640*/  @!P6 LOP3.LUT R21, RZ, R23, RZ, 0x33, !PT ;  /* 0x00000017ff15e212 */ /* 0x000fe200078e33ff */
[----:B--2---:R-:W-:-:S03]  /*0650*/  IMAD.MOV R25, RZ, RZ, -R13 ;  /* 0x000000ffff197224 */ /* 0x004fc600078e0a0d */
[----:B------:R-:W-:-:S05]  /*0660*/  IADD3 R22, PT, PT, -R21, RZ, RZ ;  /* 0x000000ff15167210 */ /* 0x000fca0007ffe1ff */
[----:B------:R-:W-:Y:S02]  /*0670*/  IMAD R29, R23, R22, R16 ;  /* 0x00000016171d7224 */ /* 0x000fe400078e0210 */
[----:B------:R-:W-:-:S03]  /*0680*/  IMAD R23, R25, R24, RZ ;  /* 0x0000001819177224 */ /* 0x000fc600078e02ff */
[----:B------:R-:W-:Y:S01]  /*0690*/  IABS R22, R29 ;  /* 0x0000001d00167213 */ /* 0x000fe20000000000 */
[----:B------:R-:W-:-:S04]  /*06a0*/  IMAD.HI.U32 R12, R13, R23, R12 ;  /* 0x000000170d0c7227 */ /* 0x000fc800078e000c */
[----:B------:R-:W-:Y:S01]  /*06b0*/  IMAD.MOV.U32 R13, RZ, RZ, R22 ;  /* 0x000000ffff0d7224 */ /* 0x000fe200078e0016 */
[----:B0-----:R-:W-:-:S03]  /*06c0*/  IABS R22, R19 ;  /* 0x0000001300167213 */ /* 0x001fc60000000000 */
[----:B------:R-:W-:Y:S01]  /*06d0*/  IMAD.HI.U32 R23, R12, R13, RZ ;  /* 0x0000000d0c177227 */ /* 0x000fe200078e00ff */
[----:B------:R-:W0:Y:S03]  /*06e0*/  I2F.RP R25, R22 ;  /* 0x0000001600197306 */ /* 0x000e260000209400 */
[----:B------:R-:W-:-:S04]  /*06f0*/  IMAD.MOV R12, RZ, RZ, -R23 ;  /* 0x000000ffff0c7224 */ /* 0x000fc800078e0a17 */
[----:B------:R-:W-:Y:S01]  /*0700*/  IMAD R13, R24, R12, R13 ;  /* 0x0000000c180d7224 */ /* 0x000fe200078e020d */
[----:B------:R-:W-:-:S04]  /*0710*/  LOP3.LUT R12, R29, R20, RZ, 0x3c, !PT ;  /* 0x000000141d0c7212 */ /* 0x000fc800078e3cff */
[----:B------:R-:W-:Y:S01]  /*0720*/  ISETP.GT.U32.AND P4, PT, R24, R13, PT ;  /* 0x0000000d1800720c */ /* 0x000fe20003f84070 */
[----:B0-----:R-:W0:-:S12]  /*0730*/  MUFU.RCP R25, R25 ;  /* 0x0000001900197308 */ /* 0x001e180000001000 */
[-C--:B------:R-:W-:Y:S01]  /*0740*/  @!P4 IADD3 R13, PT, PT, R13, -R24.reuse, RZ ;  /* 0x800000180d0dc210 */ /* 0x080fe20007ffe0ff */
[----:B------:R-:W-:Y:S01]  /*0750*/  @!P4 VIADD R23, R23, 0x1 ;  /* 0x000000011717c836 */ /* 0x000fe20000000000 */
[----:B------:R-:W-:Y:S02]  /*0760*/  ISETP.GE.AND P4, PT, R12, RZ, PT ;  /* 0x000000ff0c00720c */ /* 0x000fe40003f86270 */
[----:B------:R-:W-:Y:S01]  /*0770*/  ISETP.GE.U32.AND P6, PT, R13, R24, PT ;  /* 0x000000180d00720c */ /* 0x000fe20003fc6070 */
[----:B0-----:R-:W-:-:S04]  /*0780*/  VIADD R12, R25, 0xffffffe ;  /* 0x0ffffffe190c7836 */ /* 0x001fc80000000000 */
[----:B------:R0:W1:Y:S08]  /*0790*/  F2I.FTZ.U32.TRUNC.NTZ R13, R12 ;  /* 0x0000000c000d7305 */ /* 0x000070000021f000 */
[----:B------:R-:W-:Y:S01]  /*07a0*/  @P6 VIADD R23, R23, 0x1 ;  /* 0x0000000117176836 */ /* 0x000fe20000000000 */
[----:B------:R-:W-:Y:S01]  /*07b0*/  ISETP.NE.AND P6, PT, R20, RZ, PT ;  /* 0x000000ff1400720c */ /* 0x000fe20003fc5270 */
[----:B0-----:R-:W-:-:S03]  /*07c0*/  IMAD.MOV.U32 R12, RZ, RZ, RZ ;  /* 0x000000ffff0c7224 */ /* 0x001fc600078e00ff */
[----:B------:R-:W-:Y:S01]  /*07d0*/  @!P4 IADD3 R23, PT, PT, -R23, RZ, RZ ;  /* 0x000000ff1717c210 */ /* 0x000fe20007ffe1ff */
[----:B-1----:R-:W-:-:S08]  /*07e0*/  IMAD.MOV R31, RZ, RZ, -R13 ;  /* 0x000000ffff1f7224 */ /* 0x002fd000078e0a0d */
[----:B------:R-:W-:-:S05]  /*07f0*/  @!P6 LOP3.LUT R23, RZ, R20, RZ, 0x33, !PT ;  /* 0x00000014ff17e212 */ /* 0x000fca00078e33ff */
[----:B------:R-:W-:-:S04]  /*0800*/  IMAD.MOV R25, RZ, RZ, -R23 ;  /* 0x000000ffff197224 */ /* 0x000fc800078e0a17 */
[----:B------:R-:W-:Y:S02]  /*0810*/  IMAD R20, R20, R25, R29 ;  /* 0x0000001914147224 */ /* 0x000fe400078e021d */
[----:B------:R-:W-:-:S03]  /*0820*/  IMAD R25, R31, R22, RZ ;  /* 0x000000161f197224 */ /* 0x000fc600078e02ff */
[----:B------:R-:W-:Y:S01]  /*0830*/  IABS R28, R20 ;  /* 0x00000014001c7213 */ /* 0x000fe20000000000 */
[----:B------:R-:W-:Y:S02]  /*0840*/  IMAD.HI.U32 R24, R13, R25, R12 ;  /* 0x000000190d187227 */ /* 0x000fe400078e000c */
[----:B------:R-:W0:Y:S01]  /*0850*/  LDC.64 R12, c[0x0][0x390] ;  /* 0x0000e400ff0c7b82 */ /* 0x000e220000000a00 */
[----:B------:R-:W-:-:S05]  /*0860*/  MOV R25, R28 ;  /* 0x0000001c00197202 */ /* 0x000fca0000000f00 */
[----:B------:R-:W-:Y:S02]  /*0870*/  IMAD.HI.U32 R30, R24, R25, RZ ;  /* 0x00000019181e7227 */ /* 0x000fe400078e00ff */
[----:B------:R-:W1:Y:S02]  /*0880*/  LDC.64 R28, c[0x0][0x3a8] ;  /* 0x0000ea00ff1c7b82 */ /* 0x000e640000000a00 */
[----:B------:R-:W-:-:S04]  /*0890*/  IMAD.MOV R24, RZ, RZ, -R30 ;  /* 0x000000ffff187224 */ /* 0x000fc800078e0a1e */
        /* <DEDUP_REMOVED lines=15> */
[----:B0-----:R-:W-:Y:S01]  /*0990*/  ISETP.NE.U32.AND P6, PT, R12, 0x1, PT ;  /* 0x000000010c00780c */ /* 0x001fe20003fc5070 */
[----:B------:R-:W-:-:S06]  /*09a0*/  IMAD R12, R21, UR36, RZ ;  /* 0x00000024150c7c24 */ /* 0x000fcc000f8e02ff */
        /* <DEDUP_REMOVED lines=25> */
.L_x_4615:
[----:B------:R-:W-:Y:S05]  /*0b40*/  BSYNC.RECONVERGENT B1 ;  /* 0x0000000000017941 */ /* 0x000fea0003800200 */
.L_x_4614:
        /* <DEDUP_REMOVED lines=33> */
[----:B0-----:R-:W-:Y:S01]  /*0d60*/  VIADD R19, R24, 0xffffffe ;  /* 0x0ffffffe18137836 */ /* 0x001fe20000000000 */
[----:B------:R-:W0:Y:S05]  /*0d70*/  LDC R12, c[0x0][0x3c0] ;  /* 0x0000f000ff0c7b82 */ /* 0x000e2a0000000800 */
[----:B------:R-:W-:Y:S01]  /*0d80*/  @P4 VIADD R20, R20, 0x1 ;  /* 0x0000000114144836 */ /* 0x000fe20000000000 */
[----:B------:R-:W1:Y:S05]  /*0d90*/  F2I.FTZ.U32.TRUNC.NTZ R19, R19 ;  /* 0x0000001300137305 */ /* 0x000e6a000021f000 */
[----:B------:R-:W-:-:S02]  /*0da0*/  @!P1 IADD3 R20, PT, PT, -R20, RZ, RZ ;  /* 0x000000ff14149210 */ /* 0x000fc40007ffe1ff */
[----:B------:R-:W-:-:S05]  /*0db0*/  @!P6 LOP3.LUT R20, RZ, R22, RZ, 0x33, !PT ;  /* 0x00000016ff14e212 */ /* 0x000fca00078e33ff */
[----:B------:R-:W-:Y:S02]  /*0dc0*/  IMAD.MOV R18, RZ, RZ, -R20 ;  /* 0x000000ffff127224 */ /* 0x000fe400078e0a14 */
[----:B-1----:R-:W-:Y:S02]  /*0dd0*/  IMAD.MOV R28, RZ, RZ, -R19 ;  /* 0x000000ffff1c7224 */ /* 0x002fe400078e0a13 */
[----:B------:R-:W-:Y:S02]  /*0de0*/  IMAD R24, R22, R18, R17 ;  /* 0x0000001216187224 */ /* 0x000fe400078e0211 */
[----:B------:R-:W-:Y:S02]  /*0df0*/  IMAD R25, R28, R23, RZ ;  /* 0x000000171c197224 */ /* 0x000fe400078e02ff */
[----:B------:R-:W-:Y:S01]  /*0e00*/  IMAD.MOV.U32 R18, RZ, RZ, RZ ;  /* 0x000000ffff127224 */ /* 0x000fe200078e00ff */
[----:B------:R-:W-:Y:S01]  /*0e10*/  IABS R22, R24 ;  /* 0x0000001800167213 */ /* 0x000fe20000000000 */
[----:B------:R-:W1:Y:S02]  /*0e20*/  LDC.64 R28, c[0x0][0x3a8] ;  /* 0x0000ea00ff1c7b82 */ /* 0x000e640000000a00 */
[----:B------:R-:W-:Y:S01]  /*0e30*/  IMAD.HI.U32 R25, R19, R25, R18 ;  /* 0x0000001913197227 */ /* 0x000fe200078e0012 */
[----:B------:R-:W-:-:S02]  /*0e40*/  MOV R18, R22 ;  /* 0x0000001600127202 */ /* 0x000fc40000000f00 */
[----:B0-----:R-:W-:-:S03]  /*0e50*/  IABS R22, R12 ;  /* 0x0000000c00167213 */ /* 0x001fc60000000000 */
        /* <DEDUP_REMOVED lines=12> */
[----:B------:R-:W-:-:S03]  /*0f20*/  ISETP.GE.AND P1, PT, R18, RZ, PT ;  /* 0x000000ff1200720c */ /* 0x000fc60003f26270 */
[----:B------:R-:W0:Y:S04]  /*0f30*/  F2I.FTZ.U32.TRUNC.NTZ R19, R19 ;  /* 0x0000001300137305 */ /* 0x000e28000021f000 */
[----:B------:R-:W-:-:S06]  /*0f40*/  @P4 VIADD R30, R30, 0x1 ;  /* 0x000000011e1e4836 */ /* 0x000fcc0000000000 */
        /* <DEDUP_REMOVED lines=11> */
[----:B------:R-:W-:Y:S02]  /*1000*/  IMAD.MOV.U32 R23, RZ, RZ, R24 ;  /* 0x000000ffff177224 */ /* 0x000fe400078e0018 */
[----:B------:R-:W0:Y:S02]  /*1010*/  LDC.64 R24, c[0x0][0x390] ;  /* 0x0000e400ff187b82 */ /* 0x000e240000000a00 */
        /* <DEDUP_REMOVED lines=9> */
[----:B------:R-:W3:Y:S11]  /*10b0*/  LDC.64 R22, c[0x0][0x3a0] ;  /* 0x0000e800ff167b82 */ /* 0x000ef60000000a00 */
[----:B------:R-:W-:Y:S01]  /*10c0*/  @P1 VIADD R31, R31, 0x1 ;  /* 0x000000011f1f1836 */ /* 0x000fe20000000000 */
[----:B0-----:R-:W-:-:S03]  /*10d0*/  ISETP.NE.U32.AND P1, PT, R24, 0x1, PT ;  /* 0x000000011800780c */ /* 0x001fc60003f25070 */
[----:B------:R-:W-:Y:S01]  /*10e0*/  @!P4 IMAD.MOV R31, RZ, RZ, -R31 ;  /* 0x000000ffff1fc224 */ /* 0x000fe200078e0a1f */
[----:B------:R-:W-:Y:S02]  /*10f0*/  ISETP.NE.AND.EX P1, PT, R25, RZ, PT, P1 ;  /* 0x000000ff1900720c */ /* 0x000fe40003f25310 */
[----:B--2---:R-:W-:Y:S02]  /*1100*/  ISETP.NE.U32.AND P4, PT, R18, 0x1, PT ;  /* 0x000000011200780c */ /* 0x004fe40003f85070 */
        /* <DEDUP_REMOVED lines=27> */
.L_x_4617:
[----:B------:R-:W-:Y:S05]  /*12c0*/  BSYNC.RECONVERGENT B1 ;  /* 0x0000000000017941 */ /* 0x000fea0003800200 */
.L_x_4616:
        /* <DEDUP_REMOVED lines=34> */
[----:B------:R-:W-:Y:S02]  /*14f0*/  ISETP.GE.AND P4, PT, R12, RZ, PT ;  /* 0x000000ff0c00720c */ /* 0x000fe40003f86270 */
[----:B------:R-:W1:Y:S05]  /*1500*/  LDC R12, c[0x0][0x3c0] ;  /* 0x0000f000ff0c7b82 */ /* 0x000e6a0000000800 */
[----:B------:R-:W-:Y:S01]  /*1510*/  @P1 VIADD R17, R17, 0x1 ;  /* 0x0000000111111836 */ /* 0x000fe20000000000 */
[----:B0-----:R-:W-:-:S05]  /*1520*/  IADD3 R28, PT, PT, RZ, -R21, RZ ;  /* 0x80000015ff1c7210 */ /* 0x001fca0007ffe0ff */
[----:B------:R-:W-:Y:S01]  /*1530*/  @!P4 IMAD.MOV R17, RZ, RZ, -R17 ;  /* 0x000000ffff11c224 */ /* 0x000fe200078e0a11 */
[----:B------:R-:W-:Y:S01]  /*1540*/  @!P3 LOP3.LUT R17, RZ, R22, RZ, 0x33, !PT ;  /* 0x00000016ff11b212 */ /* 0x000fe200078e33ff */
[----:B------:R-:W-:Y:S02]  /*1550*/  IMAD R25, R28, R23, RZ ;  /* 0x000000171c197224 */ /* 0x000fe400078e02ff */
[----:B------:R-:W0:Y:S02]  /*1560*/  LDC.64 R28, c[0x0][0x3a8] ;  /* 0x0000ea00ff1c7b82 */ /* 0x000e240000000a00 */
[----:B------:R-:W-:-:S04]  /*1570*/  IMAD.MOV R20, RZ, RZ, -R17 ;  /* 0x000000ffff147224 */ /* 0x000fc800078e0a11 */
[----:B------:R-:W-:Y:S02]  /*1580*/  IMAD R24, R22, R20, R11 ;  /* 0x0000001416187224 */ /* 0x000fe400078e020b */
[----:B------:R-:W-:-:S03]  /*1590*/  IMAD.MOV.U32 R20, RZ, RZ, RZ ;  /* 0x000000ffff147224 */ /* 0x000fc600078e00ff */
[----:B------:R-:W-:Y:S01]  /*15a0*/  IABS R22, R24 ;  /* 0x0000001800167213 */ /* 0x000fe20000000000 */
[----:B------:R-:W-:-:S03]  /*15b0*/  IMAD.HI.U32 R25, R21, R25, R20 ;  /* 0x0000001915197227 */ /* 0x000fc600078e0014 */
        /* <DEDUP_REMOVED lines=14> */
[----:B------:R-:W-:-:S04]  /*16a0*/  ISETP.GE.AND P4, PT, R20, RZ, PT ;  /* 0x000000ff1400720c */ /* 0x000fc80003f86270 */
        /* <DEDUP_REMOVED lines=8> */
[----:B------:R-:W-:-:S03]  /*1730*/  HFMA2 R20, -RZ, RZ, 0, 0 ;  /* 0x00000000ff147431 */ /* 0x000fc600000001ff */
[----:B------:R-:W-:Y:S02]  /*1740*/  IABS R24, R19 ;  /* 0x0000001300187213 */ /* 0x000fe40000000000 */
[----:B------:R-:W-:Y:S01]  /*1750*/  LOP3.LUT R32, R19, R12, RZ, 0x3c, !PT ;  /* 0x0000000c13207212 */ /* 0x000fe200078e3cff */
[----:B------:R-:W-:-:S03]  /*1760*/  IMAD.HI.U32 R20, R21, R23, R20 ;  /* 0x0000001715147227 */ /* 0x000fc600078e0014 */
[----:B------:R-:W-:Y:S01]  /*1770*/  ISETP.GE.AND P1, PT, R32, RZ, PT ;  /* 0x000000ff2000720c */ /* 0x000fe20003f26270 */
        /* <DEDUP_REMOVED lines=13> */
[----:B--2---:R-:W-:-:S04]  /*1850*/  ISETP.NE.U32.AND P3, PT, R20, 0x1, PT ;  /* 0x000000011400780c */ /* 0x004fc80003f65070 */
[----:B------:R-:W-:Y:S02]  /*1860*/  @!P1 IADD3 R31, PT, PT, -R31, RZ, RZ ;  /* 0x000000ff1f1f9210 */ /* 0x000fe40007ffe1ff */
[----:B-1----:R-:W-:Y:S02]  /*1870*/  ISETP.NE.U32.AND P1, PT, R24, 0x1, PT ;  /* 0x000000011800780c */ /* 0x002fe40003f25070 */
[----:B------:R-:W-:Y:S02]  /*1880*/  ISETP.NE.AND.EX P3, PT, R21, RZ, PT, P3 ;  /* 0x000000ff1500720c */ /* 0x000fe40003f65330 */
[----:B------:R-:W-:Y:S02]  /*1890*/  @!P4 LOP3.LUT R31, RZ, R12, RZ, 0x33, !PT ;  /* 0x0000000cff1fc212 */ /* 0x000fe400078e33ff */
[----:B---3--:R-:W-:Y:S02]  /*18a0*/  ISETP.NE.U32.AND P4, PT, R22, 0x1, PT ;  /* 0x000000011600780c */ /* 0x008fe40003f85070 */
        /* <DEDUP_REMOVED lines=25> */
.L_x_4619:
[----:B------:R-:W-:Y:S05]  /*1a40*/  BSYNC.RECONVERGENT B1 ;  /* 0x0000000000017941 */ /* 0x000fea0003800200 */
.L_x_4618:
        /* <DEDUP_REMOVED lines=23> */
[----:B------:R-:W-:-:S04]  /*1bc0*/  IMAD R21, R21, R28, RZ ;  /* 0x0000001c15157224 */ /* 0x000fc800078e02ff */
[----:B------:R-:W-:Y:S01]  /*1bd0*/  IMAD.HI.U32 R24, R23, R21, R22 ;  /* 0x0000001517187227 */ /* 0x000fe200078e0016 */
[----:B------:R-:W-:-:S05]  /*1be0*/  MOV R21, R25 ;  /* 0x0000001900157202 */ /* 0x000fca0000000f00 */
        /* <DEDUP_REMOVED lines=11> */
[----:B0-----:R-:W-:-:S04]  /*1ca0*/  VIADD R22, R25, 0xffffffe ;  /* 0x0ffffffe19167836 */ /* 0x001fc80000000000 */
[----:B------:R0:W1:Y:S06]  /*1cb0*/  F2I.FTZ.U32.TRUNC.NTZ R23, R22 ;  /* 0x0000001600177305 */ /* 0x00006c000021f000 */
[----:B------:R-:W-:Y:S01]  /*1cc0*/  @P4 VIADD R19, R19, 0x1 ;  /* 0x0000000113134836 */ /* 0x000fe20000000000 */
[----:B------:R-:W-:Y:S01]  /*1cd0*/  ISETP.GE.AND P4, PT, R21, RZ, PT ;  /* 0x000000ff1500720c */ /* 0x000fe20003f86270 */
[----:B0-----:R-:W-:Y:S02]  /*1ce0*/  HFMA2 R22, -RZ, RZ, 0, 0 ;  /* 0x00000000ff167431 */ /* 0x001fe400000001ff */
[----:B-1----:R-:W-:-:S10]  /*1cf0*/  IMAD.MOV R21, RZ, RZ, -R23 ;  /* 0x000000ffff157224 */ /* 0x002fd400078e0a17 */
[----:B------:R-:W-:Y:S02]  /*1d00*/  @!P4 IADD3 R19, PT, PT, -R19, RZ, RZ ;  /* 0x000000ff1313c210 */ /* 0x000fe40007ffe1ff */
[----:B------:R-:W-:Y:S01]  /*1d10*/  ISETP.NE.AND P4, PT, R12, RZ, PT ;  /* 0x000000ff0c00720c */ /* 0x000fe20003f85270 */
[----:B------:R-:W-:-:S04]  /*1d20*/  IMAD R21, R21, R24, RZ ;  /* 0x0000001815157224 */ /* 0x000fc800078e02ff */
[----:B------:R-:W-:-:S08]  /*1d30*/  IMAD.HI.U32 R28, R23, R21, R22 ;  /* 0x00000015171c7227 */ /* 0x000fd000078e0016 */
[----:B------:R-:W-:-:S05]  /*1d40*/  @!P4 LOP3.LUT R19, RZ, R12, RZ, 0x33, !PT ;  /* 0x0000000cff13c212 */ /* 0x000fca00078e33ff */
[----:B------:R-:W-:-:S04]  /*1d50*/  IMAD.MOV R30, RZ, RZ, -R19 ;  /* 0x000000ffff1e7224 */ /* 0x000fc800078e0a13 */
[----:B------:R-:W-:Y:S02]  /*1d60*/  IMAD R30, R12, R30, R11 ;  /* 0x0000001e0c1e7224 */ /* 0x000fe400078e020b */
[----:B------:R-:W0:Y:S03]  /*1d70*/  LDC R12, c[0x0][0x3c0] ;  /* 0x0000f000ff0c7b82 */ /* 0x000e260000000800 */
[----:B------:R-:W-:-:S05]  /*1d80*/  IABS R25, R30 ;  /* 0x0000001e00197213 */ /* 0x000fca0000000000 */
[----:B------:R-:W-:-:S04]  /*1d90*/  IMAD.MOV.U32 R23, RZ, RZ, R25 ;  /* 0x000000ffff177224 */ /* 0x000fc800078e0019 */
[----:B------:R-:W-:-:S04]  /*1da0*/  IMAD.HI.U32 R22, R28, R23, RZ ;  /* 0x000000171c167227 */ /* 0x000fc800078e00ff */
[----:B------:R-:W-:-:S04]  /*1db0*/  IMAD.MOV R21, RZ, RZ, -R22 ;  /* 0x000000ffff157224 */ /* 0x000fc800078e0a16 */
[----:B------:R-:W-:Y:S01]  /*1dc0*/  IMAD R23, R24, R21, R23 ;  /* 0x0000001518177224 */ /* 0x000fe200078e0217 */
[----:B0-----:R-:W-:-:S04]  /*1dd0*/  IABS R21, R12 ;  /* 0x0000000c00157213 */ /* 0x001fc80000000000 */
[----:B------:R-:W-:Y:S01]  /*1de0*/  ISETP.GT.U32.AND P4, PT, R24, R23, PT ;  /* 0x000000171800720c */ /* 0x000fe20003f84070 */
[----:B------:R-:W0:-:S12]  /*1df0*/  I2F.RP R28, R21 ;  /* 0x00000015001c7306 */ /* 0x000e180000209400 */
[----:B------:R-:W-:Y:S01]  /*1e00*/  @!P4 IMAD.IADD R23, R23, 0x1, -R24 ;  /* 0x000000011717c824 */ /* 0x000fe200078e0a18 */
[----:B------:R-:W-:Y:S01]  /*1e10*/  @!P4 IADD3 R22, PT, PT, R22, 0x1, RZ ;  /* 0x000000011616c810 */ /* 0x000fe20007ffe0ff */
[----:B0-----:R-:W0:Y:S03]  /*1e20*/  MUFU.RCP R28, R28 ;  /* 0x0000001c001c7308 */ /* 0x001e260000001000 */
[----:B------:R-:W-:Y:S02]  /*1e30*/  ISETP.GE.U32.AND P4, PT, R23, R24, PT ;  /* 0x000000181700720c */ /* 0x000fe40003f86070 */
[----:B------:R-:W-:Y:S01]  /*1e40*/  LOP3.LUT R23, R30, R17, RZ, 0x3c, !PT ;  /* 0x000000111e177212 */ /* 0x000fe200078e3cff */
[----:B------:R-:W1:Y:S10]  /*1e50*/  LDC.64 R24, c[0x0][0x390] ;  /* 0x0000e400ff187b82 */ /* 0x000e740000000a00 */
[----:B------:R-:W-:Y:S01]  /*1e60*/  @P4 VIADD R22, R22, 0x1 ;  /* 0x0000000116164836 */ /* 0x000fe20000000000 */
[----:B------:R-:W-:-:S02]  /*1e70*/  ISETP.GE.AND P4, PT, R23, RZ, PT ;  /* 0x000000ff1700720c */ /* 0x000fc40003f86270 */
[----:B0-----:R-:W-:Y:S01]  /*1e80*/  IADD3 R23, PT, PT, R28, 0xffffffe, RZ ;  /* 0x0ffffffe1c177810 */ /* 0x001fe20007ffe0ff */
[----:B------:R-:W-:Y:S01]  /*1e90*/  IMAD.MOV.U32 R31, RZ, RZ, R22 ;  /* 0x000000ffff1f7224 */ /* 0x000fe200078e0016 */
[----:B------:R-:W0:Y:S04]  /*1ea0*/  LDC.64 R28, c[0x0][0x398] ;  /* 0x0000e600ff1c7b82 */ /* 0x000e280000000a00 */
[----:B------:R-:W2:Y:S05]  /*1eb0*/  F2I.FTZ.U32.TRUNC.NTZ R23, R23 ;  /* 0x0000001700177305 */ /* 0x000eaa000021f000 */
[----:B------:R-:W-:Y:S01]  /*1ec0*/  @!P4 IMAD.MOV R31, RZ, RZ, -R31 ;  /* 0x000000ffff1fc224 */ /* 0x000fe200078e0a1f */
[----:B------:R-:W-:-:S02]  /*1ed0*/  ISETP.NE.AND P4, PT, R17, RZ, PT ;  /* 0x000000ff1100720c */ /* 0x000fc40003f85270 */
[----:B--2---:R-:W-:-:S11]  /*1ee0*/  IADD3 R32, PT, PT, RZ, -R23, RZ ;  /* 0x80000017ff207210 */ /* 0x004fd60007ffe0ff */
[----:B------:R-:W-:Y:S01]  /*1ef0*/  @!P4 LOP3.LUT R31, RZ, R17, RZ, 0x33, !PT ;  /* 0x00000011ff1fc212 */ /* 0x000fe200078e33ff */
[----:B------:R-:W-:Y:S01]  /*1f00*/  IMAD R33, R32, R21, RZ ;  /* 0x0000001520217224 */ /* 0x000fe200078e02ff */
[----:B-1----:R-:W-:-:S03]  /*1f10*/  ISETP.NE.U32.AND P4, PT, R24, 0x1, PT ;  /* 0x000000011800780c */ /* 0x002fc60003f85070 */
[----:B------:R-:W-:Y:S01]  /*1f20*/  IMAD.MOV R22, RZ, RZ, -R31 ;  /* 0x000000ffff167224 */ /* 0x000fe200078e0a1f */
[----:B------:R-:W-:-:S03]  /*1f30*/  ISETP.NE.AND.EX P4, PT, R25, RZ, PT, P4 ;  /* 0x000000ff1900720c */ /* 0x000fc60003f85340 */
[----:B------:R-:W-:Y:S01]  /*1f40*/  IMAD R17, R17, R22, R30 ;  /* 0x0000001611117224 */ /* 0x000fe200078e021e */
[----:B------:R-:W-:Y:S01]  /*1f50*/  SEL R19, R19, RZ, P4 ;  /* 0x000000ff13137207 */ /* 0x000fe20002000000 */
[----:B------:R-:W-:Y:S01]  /*1f60*/  IMAD.MOV.U32 R22, RZ, RZ, RZ ;  /* 0x000000ffff167224 */ /* 0x000fe200078e00ff */
[----:B0-----:R-:W-:-:S03]  /*1f70*/  ISETP.NE.U32.AND P4, PT, R28, 0x1, PT ;  /* 0x000000011c00780c */ /* 0x001fc60003f85070 */
[----:B------:R-:W-:Y:S01]  /*1f80*/  IMAD.HI.U32 R33, R23, R33, R22 ;  /* 0x0000002117217227 */ /* 0x000fe200078e0016 */
[----:B------:R-:W-:Y:S02]  /*1f90*/  IABS R22, R17 ;  /* 0x0000001100167213 */ /* 0x000fe40000000000 */
[----:B------:R-:W-:Y:S02]  /*1fa0*/  ISETP.NE.AND.EX P4, PT, R29, RZ, PT, P4 ;  /* 0x000000ff1d00720c */ /* 0x000fe40003f85340 */
        /* <DEDUP_REMOVED lines=40> */
.L_x_4621:
[----:B------:R-:W-:Y:S05]  /*2230*/  BSYNC.RECONVERGENT B1 ;  /* 0x0000000000017941 */ /* 0x000fea0003800200 */
.L_x_4620:
        /* <DEDUP_REMOVED lines=40> */
[----:B------:R-:W-:Y:S01]  /*24c0*/  @!P5 IADD3 R12, PT, PT, R12, -R21, RZ ;  /* 0x800000150c0cd210 */ /* 0x000fe20007ffe0ff */
[----:B------:R-:W-:-:S03]  /*24d0*/  @!P5 VIADD R19, R19, 0x1 ;  /* 0x000000011313d836 */ /* 0x000fc60000000000 */
[----:B------:R-:W-:Y:S01]  /*24e0*/  ISETP.GE.U32.AND P5, PT, R12, R21, PT ;  /* 0x000000150c00720c */ /* 0x000fe20003fa6070 */
[----:B------:R-:W-:Y:S01]  /*24f0*/  IMAD R21, R28, R23, RZ ;  /* 0x000000171c157224 */ /* 0x000fe200078e02ff */
[----:B------:R-:W-:-:S03]  /*2500*/  LOP3.LUT R12, R11, R32, RZ, 0x3c, !PT ;  /* 0x000000200b0c7212 */ /* 0x000fc600078e3cff */
[----:B------:R-:W-:-:S08]  /*2510*/  IMAD.HI.U32 R21, R15, R21, R14 ;  /* 0x000000150f157227 */ /* 0x000fd000078e000e */
[----:B------:R-:W-:Y:S01]  /*2520*/  @P5 VIADD R19, R19, 0x1 ;  /* 0x0000000113135836 */ /* 0x000fe20000000000 */
[----:B------:R-:W-:-:S13]  /*2530*/  ISETP.GE.AND P5, PT, R12, RZ, PT ;  /* 0x000000ff0c00720c */ /* 0x000fda0003fa6270 */
[----:B------:R-:W-:Y:S02]  /*2540*/  @!P5 IADD3 R19, PT, PT, -R19, RZ, RZ ;  /* 0x000000ff1313d210 */ /* 0x000fe40007ffe1ff */
[----:B------:R-:W-:-:S13]  /*2550*/  ISETP.NE.AND P5, PT, R32, RZ, PT ;  /* 0x000000ff2000720c */ /* 0x000fda0003fa5270 */
[----:B------:R-:W-:-:S05]  /*2560*/  @!P5 LOP3.LUT R19, RZ, R32, RZ, 0x33, !PT ;  /* 0x00000020ff13d212 */ /* 0x000fca00078e33ff */
[----:B------:R-:W-:-:S04]  /*2570*/  IMAD.MOV R12, RZ, RZ, -R19 ;  /* 0x000000ffff0c7224 */ /* 0x000fc800078e0a13 */
[----:B------:R-:W-:Y:S02]  /*2580*/  IMAD R32, R32, R12, R11 ;  /* 0x0000000c20207224 */ /* 0x000fe400078e020b */
[----:B------:R-:W0:Y:S03]  /*2590*/  LDC R12, c[0x0][0x3c0] ;  /* 0x0000f000ff0c7b82 */ /* 0x000e260000000800 */
[----:B------:R-:W-:-:S05]  /*25a0*/  IABS R28, R32 ;  /* 0x00000020001c7213 */ /* 0x000fca0000000000 */
        /* <DEDUP_REMOVED lines=9> */
[----:B------:R-:W-:Y:S02]  /*2640*/  ISETP.GE.U32.AND P5, PT, R28, R23, PT ;  /* 0x000000171c00720c */ /* 0x000fe40003fa6070 */
[----:B------:R-:W1:Y:S01]  /*2650*/  LDC.64 R28, c[0x0][0x390] ;  /* 0x0000e400ff1c7b82 */ /* 0x000e620000000a00 */
        /* <DEDUP_REMOVED lines=13> */
[----:B------:R-:W-:Y:S01]  /*2730*/  ISETP.NE.AND.EX P5, PT, R29, RZ, PT, P5 ;  /* 0x000000ff1d00720c */ /* 0x000fe20003fa5350 */
[----:B------:R-:W-:Y:S01]  /*2740*/  IMAD R23, R34, R21, RZ ;  /* 0x0000001522177224 */ /* 0x000fe200078e02ff */
[----:B------:R-:W1:Y:S01]  /*2750*/  LDC.64 R28, c[0x0][0x3a8] ;  /* 0x0000ea00ff1c7b82 */ /* 0x000e620000000a00 */
[----:B------:R-:W-:Y:S01]  /*2760*/  IMAD R17, R17, R14, R32 ;  /* 0x0000000e11117224 */ /* 0x000fe200078e0220 */
[----:B------:R-:W-:Y:S01]  /*2770*/  SEL R19, R19, RZ, P5 ;  /* 0x000000ff13137207 */ /* 0x000fe20002800000 */
[----:B------:R-:W-:Y:S01]  /*2780*/  IMAD.MOV.U32 R14, RZ, RZ, RZ ;  /* 0x000000ffff0e7224 */ /* 0x000fe200078e00ff */
[----:B0-----:R-:W-:-:S02]  /*2790*/  ISETP.NE.U32.AND P5, PT, R30, 0x1, PT ;  /* 0x000000011e00780c */ /* 0x001fc40003fa5070 */
[----:B------:R-:W-:Y:S01]  /*27a0*/  SHF.R.S64 R30, RZ, 0x1e, R11 ;  /* 0x0000001eff1e7819 */ /* 0x000fe2000000100b */
[----:B------:R-:W-:Y:S01]  /*27b0*/  IMAD.HI.U32 R23, R15, R23, R14 ;  /* 0x000000170f177227 */ /* 0x000fe200078e000e */
[----:B------:R-:W-:Y:S02]  /*27c0*/  IABS R14, R17 ;  /* 0x00000011000e7213 */ /* 0x000fe40000000000 */
[----:B------:R-:W-:-:S03]  /*27d0*/  ISETP.NE.AND.EX P5, PT, R31, RZ, PT, P5 ;  /* 0x000000ff1f00720c */ /* 0x000fc60003fa5350 */
        /* <DEDUP_REMOVED lines=37> */
.L_x_4623:
[----:B------:R-:W-:Y:S05]  /*2a30*/  BSYNC.RECONVERGENT B1 ;  /* 0x0000000000017941 */ /* 0x000fea0003800200 */
.L_x_4622:
        /* <DEDUP_REMOVED lines=118> */
.L_x_4625:
[----:B------:R-:W-:Y:S05]  /*31a0*/  BSYNC.RECONVERGENT B1 ;  /* 0x0000000000017941 */ /* 0x000fea0003800200 */
.L_x_4624:
        /* <DEDUP_REMOVED lines=35> */
[----:B------:R-:W1:Y:S03]  /*33e0*/  LDC R17, c[0x0][0x3c0] ;  /* 0x0000f000ff117b82 */ /* 0x000e660000000800 */
[----:B------:R-:W-:-:S02]  /*33f0*/  ISETP.GE.AND P1, PT, R14, RZ, PT ;  /* 0x000000ff0e00720c */ /* 0x000fc40003f26270 */
[----:B0-----:R-:W-:-:S05]  /*3400*/  IADD3 R15, PT, PT, R23, 0xffffffe, RZ ;  /* 0x0ffffffe170f7810 */ /* 0x001fca0007ffe0ff */
[----:B------:R-:W-:Y:S01]  /*3410*/  @P5 VIADD R12, R12, 0x1 ;  /* 0x000000010c0c5836 */ /* 0x000fe20000000000 */
[----:B------:R-:W0:Y:S05]  /*3420*/  F2I.FTZ.U32.TRUNC.NTZ R15, R15 ;  /* 0x0000000f000f7305 */ /* 0x000e2a000021f000 */
        /* <DEDUP_REMOVED lines=22> */
[----:B------:R-:W-:Y:S02]  /*3590*/  ISETP.GE.U32.AND P5, PT, R32, R21, PT ;  /* 0x000000152000720c */ /* 0x000fe40003fa6070 */
[----:B------:R-:W1:Y:S01]  /*35a0*/  LDC.64 R32, c[0x0][0x3a0] ;  /* 0x0000e800ff207b82 */ /* 0x000e620000000a00 */
[----:B0-----:R-:W-:-:S04]  /*35b0*/  VIADD R29, R25, 0xffffffe ;  /* 0x0ffffffe191d7836 */ /* 0x001fc80000000000 */
[----:B------:R-:W0:Y:S06]  /*35c0*/  F2I.FTZ.U32.TRUNC.NTZ R15, R29 ;  /* 0x0000001d000f7305 */ /* 0x000e2c000021f000 */
        /* <DEDUP_REMOVED lines=16> */
[----:B0-----:R-:W-:Y:S02]  /*36d0*/  ISETP.NE.U32.AND P1, PT, R14, 0x1, PT ;  /* 0x000000010e00780c */ /* 0x001fe40003f25070 */
        /* <DEDUP_REMOVED lines=8> */
[----:B------:R-:W0:Y:S01]  /*3760*/  LDC.64 R30, c[0x0][0x398] ;  /* 0x0000e600ff1e7b82 */ /* 0x000e220000000a00 */
[----:B-1----:R-:W-:-:S04]  /*3770*/  ISETP.NE.U32.AND P1, PT, R32, 0x1, PT ;  /* 0x000000012000780c */ /* 0x002fc80003f25070 */
[----:B------:R-:W-:-:S06]  /*3780*/  ISETP.NE.AND.EX P1, PT, R33, RZ, PT, P1 ;  /* 0x000000ff2100720c */ /* 0x000fcc0003f25310 */
[----:B------:R-:W-:Y:S02]  /*3790*/  @P6 IADD3 R19, PT, PT, R19, 0x1, RZ ;  /* 0x0000000113136810 */ /* 0x000fe40007ffe0ff */
[----:B------:R-:W-:-:S03]  /*37a0*/  ISETP.NE.AND P6, PT, R17, RZ, PT ;  /* 0x000000ff1100720c */ /* 0x000fc60003fc5270 */
[----:B------:R-:W-:Y:S01]  /*37b0*/  @!P5 IMAD.MOV R19, RZ, RZ, -R19 ;  /* 0x000000ffff13d224 */ /* 0x000fe200078e0a13 */
[----:B0-----:R-:W-:-:S09]  /*37c0*/  ISETP.NE.U32.AND P5, PT, R30, 0x1, PT ;  /* 0x000000011e00780c */ /* 0x001fd20003fa5070 */
        /* <DEDUP_REMOVED lines=23> */
.L_x_4627:
[----:B------:R-:W-:Y:S05]  /*3940*/  BSYNC.RECONVERGENT B1 ;  /* 0x0000000000017941 */ /* 0x000fea0003800200 */
.L_x_4626:
        /* <DEDUP_REMOVED lines=33> */
[----:B------:R-:W1:Y:S01]  /*3b60*/  LDC R17, c[0x0][0x3c0] ;  /* 0x0000f000ff117b82 */ /* 0x000e620000000800 */
[----:B0-----:R-:W-:Y:S02]  /*3b70*/  VIADD R15, R23, 0xffffffe ;  /* 0x0ffffffe170f7836 */ /* 0x001fe40000000000 */
[----:B------:R-:W-:-:S04]  /*3b80*/  ISETP.GE.AND P5, PT, R14, RZ, PT ;  /* 0x000000ff0e00720c */ /* 0x000fc80003fa6270 */
[----:B------:R-:W0:Y:S03]  /*3b90*/  F2I.FTZ.U32.TRUNC.NTZ R15, R15 ;  /* 0x0000000f000f7305 */ /* 0x000e26000021f000 */
        /* <DEDUP_REMOVED lines=23> */
[----:B------:R-:W-:Y:S02]  /*3d10*/  ISETP.GE.U32.AND P1, PT, R32, R21, PT ;  /* 0x000000152000720c */ /* 0x000fe40003f26070 */
[----:B------:R-:W1:Y:S01]  /*3d20*/  LDC.64 R32, c[0x0][0x3a8] ;  /* 0x0000ea00ff207b82 */ /* 0x000e620000000a00 */
[----:B0-----:R-:W-:-:S04]  /*3d30*/  VIADD R29, R25, 0xffffffe ;  /* 0x0ffffffe191d7836 */ /* 0x001fc80000000000 */
[----:B------:R-:W0:Y:S06]  /*3d40*/  F2I.FTZ.U32.TRUNC.NTZ R15, R29 ;  /* 0x0000001d000f7305 */ /* 0x000e2c000021f000 */
        /* <DEDUP_REMOVED lines=8> */
[----:B------:R-:W-:Y:S02]  /*3dd0*/  MOV R14, RZ ;  /* 0x000000ff000e7202 */ /* 0x000fe40000000f00 */
        /* <DEDUP_REMOVED lines=11> */
[----:B------:R-:W-:Y:S02]  /*3e90*/  @!P6 IADD3 R19, PT, PT, R19, 0x1, RZ ;  /* 0x000000011313e810 */ /* 0x000fe40007ffe0ff */
[----:B------:R-:W-:Y:S02]  /*3ea0*/  ISETP.NE.AND P6, PT, R17, RZ, PT ;  /* 0x000000ff1100720c */ /* 0x000fe40003fc5270 */
[----:B------:R-:W-:Y:S02]  /*3eb0*/  ISETP.GE.U32.AND P3, PT, R30, R23, PT ;  /* 0x000000171e00720c */ /* 0x000fe40003f66070 */
[----:B------:R-:W-:Y:S01]  /*3ec0*/  LOP3.LUT R23, R40, R17, RZ, 0x3c, !PT ;  /* 0x0000001128177212 */ /* 0x000fe200078e3cff */
[----:B------:R-:W2:Y:S01]  /*3ed0*/  LDC.64 R30, c[0x0][0x3a0] ;  /* 0x0000e800ff1e7b82 */ /* 0x000ea20000000a00 */
[----:B------:R-:W-:-:S02]  /*3ee0*/  SEL R12, R12, RZ, P1 ;  /* 0x000000ff0c0c7207 */ /* 0x000fc40000800000 */
[----:B------:R-:W-:Y:S02]  /*3ef0*/  ISETP.GE.AND P5, PT, R23, RZ, PT ;  /* 0x000000ff1700720c */ /* 0x000fe40003fa6270 */
[----:B-1----:R-:W-:Y:S01]  /*3f00*/  ISETP.NE.U32.AND P1, PT, R32, 0x1, PT ;  /* 0x000000012000780c */ /* 0x002fe20003f25070 */
[----:B------:R-:W-:-:S03]  /*3f10*/  IMAD R12, R12, UR36, RZ ;  /* 0x000000240c0c7c24 */ /* 0x000fc6000f8e02ff */
[----:B------:R-:W-:Y:S01]  /*3f20*/  ISETP.NE.AND.EX P1, PT, R33, RZ, PT, P1 ;  /* 0x000000ff2100720c */ /* 0x000fe20003f25310 */
[----:B------:R-:W-:Y:S01]  /*3f30*/  @P3 VIADD R19, R19, 0x1 ;  /* 0x0000000113133836 */ /* 0x000fe20000000000 */
[----:B0-----:R-:W-:-:S05]  /*3f40*/  ISETP.NE.U32.AND P3, PT, R14, 0x1, PT ;  /* 0x000000010e00780c */ /* 0x001fca0003f65070 */
[----:B------:R-:W-:Y:S01]  /*3f50*/  @!P5 IMAD.MOV R19, RZ, RZ, -R19 ;  /* 0x000000ffff13d224 */ /* 0x000fe200078e0a13 */
[----:B------:R-:W-:Y:S02]  /*3f60*/  @!P6 LOP3.LUT R19, RZ, R17, RZ, 0x33, !PT ;  /* 0x00000011ff13e212 */ /* 0x000fe400078e33ff */
[----:B------:R-:W-:Y:S02]  /*3f70*/  ISETP.NE.AND.EX P3, PT, R15, RZ, PT, P3 ;  /* 0x000000ff0f00720c */ /* 0x000fe40003f65330 */
[----:B------:R-:W-:Y:S02]  /*3f80*/  IADD3 R14, PT, PT, -R19, RZ, RZ ;  /* 0x000000ff130e7210 */ /* 0x000fe40007ffe1ff */
[----:B--2---:R-:W-:Y:S02]  /*3f90*/  ISETP.NE.U32.AND P5, PT, R30, 0x1, PT ;  /* 0x000000011e00780c */ /* 0x004fe40003fa5070 */
[----:B------:R-:W-:Y:S01]  /*3fa0*/  SEL R21, R21, RZ, P3 ;  /* 0x000000ff15157207 */ /* 0x000fe20001800000 */
[----:B------:R-:W-:Y:S01]  /*3fb0*/  IMAD R17, R17, R14, R40 ;  /* 0x0000000e11117224 */ /* 0x000fe200078e0228 */
[----:B------:R-:W-:-:S02]  /*3fc0*/  ISETP.NE.AND.EX P5, PT, R31, RZ, PT, P5 ;  /* 0x000000ff1f00720c */ /* 0x000fc40003fa5350 */
        /* <DEDUP_REMOVED lines=16> */
.L_x_4629:
[----:B------:R-:W-:Y:S05]  /*40d0*/  BSYNC.RECONVERGENT B1 ;  /* 0x0000000000017941 */ /* 0x000fea0003800200 */
.L_x_4628:
        /* <DEDUP_REMOVED lines=119> */
.L_x_4631:
[----:B------:R-:W-:Y:S05]  /*4850*/  BSYNC.RECONVERGENT B1 ;  /* 0x0000000000017941 */ /* 0x000fea0003800200 */
.L_x_4630:
        /* <DEDUP_REMOVED lines=40> */
[----:B0-----:R-:W-:Y:S01]  /*4ae0*/  IMAD.MOV R30, RZ, RZ, -R15 ;  /* 0x000000ffff1e7224 */ /* 0x001fe200078e0a0f */
[----:B-1----:R-:W-:-:S03]  /*4af0*/  ISETP.NE.AND P4, PT, R17, RZ, PT ;  /* 0x000000ff1100720c */ /* 0x002fc60003f85270 */
[----:B------:R-:W-:Y:S02]  /*4b00*/  IMAD R24, R24, R14, R11 ;  /* 0x0000000e18187224 */ /* 0x000fe400078e020b */
[----:B------:R-:W-:Y:S02]  /*4b10*/  IMAD R23, R30, R21, RZ ;  /* 0x000000151e177224 */ /* 0x000fe400078e02ff */
[----:B------:R-:W-:Y:S01]  /*4b20*/  IMAD.MOV.U32 R14, RZ, RZ, RZ ;  /* 0x000000ffff0e7224 */ /* 0x000fe200078e00ff */
[----:B------:R-:W-:-:S03]  /*4b30*/  IABS R30, R24 ;  /* 0x00000018001e7213 */ /* 0x000fc60000000000 */
[----:B------:R-:W-:Y:S01]  /*4b40*/  IMAD.HI.U32 R23, R15, R23, R14 ;  /* 0x000000170f177227 */ /* 0x000fe200078e000e */
[----:B------:R-:W-:-:S05]  /*4b50*/  IABS R15, R17 ;  /* 0x00000011000f7213 */ /* 0x000fca0000000000 */
        /* <DEDUP_REMOVED lines=37> */
[----:B------:R-:W-:Y:S02]  /*4db0*/  SEL R12, R12, RZ, P1 ;  /* 0x000000ff0c0c7207 */ /* 0x000fe40000800000 */
[----:B------:R-:W-:Y:S02]  /*4dc0*/  ISETP.GE.U32.AND P2, PT, R24, R23, PT ;  /* 0x000000171800720c */ /* 0x000fe40003f46070 */
[----:B------:R-:W-:Y:S01]  /*4dd0*/  LOP3.LUT R23, R32, R17, RZ, 0x3c, !PT ;  /* 0x0000001120177212 */ /* 0x000fe200078e3cff */
[----:B------:R-:W2:Y:S01]  /*4de0*/  LDC.64 R24, c[0x0][0x3a0] ;  /* 0x0000e800ff187b82 */ /* 0x000ea20000000a00 */
[----:B-1----:R-:W-:Y:S01]  /*4df0*/  ISETP.NE.U32.AND P1, PT, R30, 0x1, PT ;  /* 0x000000011e00780c */ /* 0x002fe20003f25070 */
[----:B------:R-:W-:Y:S01]  /*4e00*/  IMAD R12, R12, UR36, RZ ;  /* 0x000000240c0c7c24 */ /* 0x000fe2000f8e02ff */
[----:B------:R-:W-:-:S02]  /*4e10*/  ISETP.GE.AND P5, PT, R23, RZ, PT ;  /* 0x000000ff1700720c */ /* 0x000fc40003fa6270 */
[----:B------:R-:W-:Y:S02]  /*4e20*/  ISETP.NE.AND.EX P1, PT, R31, RZ, PT, P1 ;  /* 0x000000ff1f00720c */ /* 0x000fe40003f25310 */
[----:B------:R-:W-:-:S03]  /*4e30*/  SHF.R.S64 R30, RZ, 0x1e, R11 ;  /* 0x0000001eff1e7819 */ /* 0x000fc6000000100b */
        /* <DEDUP_REMOVED lines=9> */
[----:B------:R-:W-:-:S03]  /*4ed0*/  ISETP.NE.AND.EX P2, PT, R25, RZ, PT, P2 ;  /* 0x000000ff1900720c */ /* 0x000fc60003f45320 */
        /* <DEDUP_REMOVED lines=15> */
.L_x_4633:
[----:B------:R-:W-:Y:S05]  /*4fd0*/  BSYNC.RECONVERGENT B1 ;  /* 0x0000000000017941 */ /* 0x000fea0003800200 */
.L_x_4632:
[----:B------:R-:W-:-:S03]  /*4fe0*/  UMOV UR4, 0xffffffff ;  /* 0xffffffff00047882 */ /* 0x000fc60000000000 */
[----:B------:R-:W-:Y:S05]  /*4ff0*/  BRA.DIV UR4, `(.L_x_4634) ;  /* 0x0000001604487947 */ /* 0x000fea000b800000 */
        /* <DEDUP_REMOVED lines=17> */
[-C--:B------:R-:W-:Y:S01]  /*5110*/  FFMA.SAT R18, R14, R25.reuse, 0.5 ;  /* 0x3f0000000e127423 */ /* 0x080fe20000002019 */
[C---:B------:R-:W-:Y:S01]  /*5120*/  FADD R28, -R29.reuse, R28 ;  /* 0x0000001c1d1c7221 */ /* 0x040fe20000000100 */
[----:B------:R-:W-:Y:S01]  /*5130*/  FFMA.SAT R30, R20, R25, 0.5 ;  /* 0x3f000000141e7423 */ /* 0x000fe20000002019 */
[-C--:B------:R-:W-:Y:S01]  /*5140*/  FFMA.RM R12, R12, R23.reuse, 12582913 ;  /* 0x4b4000010c0c7423 */ /* 0x080fe20000004017 */
[-C--:B------:R-:W-:Y:S01]  /*5150*/  FFMA.RM R17, R18, R23.reuse, 12582913 ;  /* 0x4b40000112117423 */ /* 0x080fe20000004017 */
[----:B------:R-:W-:Y:S01]  /*5160*/  FADD R34, -R29, R34 ;  /* 0x000000221d227221 */ /* 0x000fe20000000100 */
[----:B------:R-:W-:Y:S01]  /*5170*/  FFMA.RM R15, R30, R23, 12582913 ;  /* 0x4b4000011e0f7423 */ /* 0x000fe20000004017 */
[----:B------:R-:W-:Y:S01]  /*5180*/  FADD R11, R12, -12583039 ;  /* 0xcb40007f0c0b7421 */ /* 0x000fe20000000000 */
[----:B------:R-:W-:Y:S01]  /*5190*/  FADD R13, R17, -12583039 ;  /* 0xcb40007f110d7421 */ /* 0x000fe20000000000 */
[----:B------:R-:W-:Y:S01]  /*51a0*/  FADD R40, -R29, R40 ;  /* 0x000000281d287221 */ /* 0x000fe20000000100 */
[----:B------:R-:W-:Y:S01]  /*51b0*/  FADD R19, R15, -12583039 ;  /* 0xcb40007f0f137421 */ /* 0x000fe20000000000 */
[----:B------:R-:W-:Y:S01]  /*51c0*/  FFMA R11, R16, 1.4426950216293334961, -R11 ;  /* 0x3fb8aa3b100b7823 */ /* 0x000fe2000000080b */
[----:B------:R-:W-:Y:S01]  /*51d0*/  FFMA R13, R14, 1.4426950216293334961, -R13 ;  /* 0x3fb8aa3b0e0d7823 */ /* 0x000fe2000000080d */
[C---:B------:R-:W-:Y:S01]  /*51e0*/  FADD R36, -R29.reuse, R36 ;  /* 0x000000241d247221 */ /* 0x040fe20000000100 */
[----:B------:R-:W-:Y:S01]  /*51f0*/  FFMA R19, R20, 1.4426950216293334961, -R19 ;  /* 0x3fb8aa3b14137823 */ /* 0x000fe20000000813 */
[----:B------:R-:W-:Y:S01]  /*5200*/  FFMA R18, R16, 1.925963033500011079e-08, R11 ;  /* 0x32a5706010127823 */ /* 0x000fe2000000000b */
[-C--:B------:R-:W-:Y:S01]  /*5210*/  FFMA.SAT R16, R22, R25.reuse, 0.5 ;  /* 0x3f00000016107423 */ /* 0x080fe20000002019 */
[----:B------:R-:W-:Y:S01]  /*5220*/  FADD R38, -R29, R38 ;  /* 0x000000261d267221 */ /* 0x000fe20000000100 */
[----:B------:R-:W-:Y:S01]  /*5230*/  FFMA R19, R20, 1.925963033500011079e-08, R19 ;  /* 0x32a5706014137823 */ /* 0x000fe20000000013 */
[----:B------:R-:W-:Y:S01]  /*5240*/  FFMA.SAT R20, R34, R25, 0.5 ;  /* 0x3f00000022147423 */ /* 0x000fe20000002019 */
[----:B------:R-:W-:Y:S01]  /*5250*/  FFMA.RM R11, R16, R23, 12582913 ;  /* 0x4b400001100b7423 */ /* 0x000fe20000004017 */
[----:B------:R-:W-:Y:S01]  /*5260*/  FFMA R16, R14, 1.925963033500011079e-08, R13 ;  /* 0x32a570600e107823 */ /* 0x000fe2000000000d */
[----:B------:R-:W-:Y:S01]  /*5270*/  FFMA.SAT R14, R28, R25, 0.5 ;  /* 0x3f0000001c0e7423 */ /* 0x000fe20000002019 */
[----:B------:R-:W-:Y:S01]  /*5280*/  FFMA.RM R20, R20, R23, 12582913 ;  /* 0x4b40000114147423 */ /* 0x000fe20000004017 */
[----:B------:R-:W-:Y:S01]  /*5290*/  FADD R13, R11, -12583039 ;  /* 0xcb40007f0b0d7421 */ /* 0x000fe20000000000 */
[----:B------:R-:W-:Y:S01]  /*52a0*/  FFMA.SAT R30, R38, R25, 0.5 ;  /* 0x3f000000261e7423 */ /* 0x000fe20000002019 */
[----:B------:R-:W-:Y:S01]  /*52b0*/  MUFU.EX2 R18, R18 ;  /* 0x0000001200127308 */ /* 0x000fe20000000800 */
[----:B------:R-:W-:-:S02]  /*52c0*/  IMAD.SHL.U32 R17, R17, 0x800000, RZ ;  /* 0x0080000011117824 */ /* 0x000fc400078e00ff */
[----:B------:R-:W-:Y:S01]  /*52d0*/  FFMA R21, R22, 1.4426950216293334961, -R13 ;  /* 0x3fb8aa3b16157823 */ /* 0x000fe2000000080d */
[----:B------:R-:W-:Y:S01]  /*52e0*/  FFMA.RM R13, R14, R23, 12582913 ;  /* 0x4b4000010e0d7423 */ /* 0x000fe20000004017 */
[-C--:B------:R-:W-:Y:S02]  /*52f0*/  FFMA.SAT R14, R36, R25.reuse, 0.5 ;  /* 0x3f000000240e7423 */ /* 0x080fe40000002019 */
[----:B------:R-:W-:Y:S01]  /*5300*/  FFMA R21, R22, 1.925963033500011079e-08, R21 ;  /* 0x32a5706016157823 */ /* 0x000fe20000000015 */
[----:B------:R-:W-:Y:S01]  /*5310*/  FADD R31, R13, -12583039 ;  /* 0xcb40007f0d1f7421 */ /* 0x000fe20000000000 */
[----:B------:R-:W-:Y:S01]  /*5320*/  FADD R22, -R29, R24 ;  /* 0x000000181d167221 */ /* 0x000fe20000000100 */
[----:B------:R-:W-:Y:S01]  /*5330*/  FFMA.SAT R24, R40, R25, 0.5 ;  /* 0x3f00000028187423 */ /* 0x000fe20000002019 */
[----:B------:R-:W-:Y:S01]  /*5340*/  FFMA.RM R14, R14, R23, 12582913 ;  /* 0x4b4000010e0e7423 */ /* 0x000fe20000004017 */
[----:B------:R-:W-:Y:S01]  /*5350*/  FFMA R31, R28, 1.4426950216293334961, -R31 ;  /* 0x3fb8aa3b1c1f7823 */ /* 0x000fe2000000081f */
[----:B------:R-:W-:Y:S01]  /*5360*/  FFMA.SAT R32, R22, R25, 0.5 ;  /* 0x3f00000016207423 */ /* 0x000fe20000002019 */
[-C--:B------:R-:W-:Y:S01]  /*5370*/  FFMA.RM R25, R24, R23.reuse, 12582913 ;  /* 0x4b40000118197423 */ /* 0x080fe20000004017 */
[-C--:B------:R-:W-:Y:S01]  /*5380*/  FFMA.RM R24, R30, R23.reuse, 12582913 ;  /* 0x4b4000011e187423 */ /* 0x080fe20000004017 */
[----:B------:R-:W-:Y:S01]  /*5390*/  FFMA R28, R28, 1.925963033500011079e-08, R31 ;  /* 0x32a570601c1c7823 */ /* 0x000fe2000000001f */
[----:B------:R-:W-:Y:S01]  /*53a0*/  FADD R31, R20, -12583039 ;  /* 0xcb40007f141f7421 */ /* 0x000fe20000000000 */
[----:B------:R-:W0:Y:S01]  /*53b0*/  MUFU.EX2 R16, R16 ;  /* 0x0000001000107308 */ /* 0x000e220000000800 */
[----:B------:R-:W-:Y:S01]  /*53c0*/  FADD R29, R14, -12583039 ;  /* 0xcb40007f0e1d7421 */ /* 0x000fe20000000000 */
[----:B------:R-:W-:Y:S01]  /*53d0*/  FFMA.RM R23, R32, R23, 12582913 ;  /* 0x4b40000120177423 */ /* 0x000fe20000004017 */
[----:B------:R-:W-:Y:S01]  /*53e0*/  FFMA R31, R34, 1.4426950216293334961, -R31 ;  /* 0x3fb8aa3b221f7823 */ /* 0x000fe2000000081f */
[----:B------:R-:W-:Y:S01]  /*53f0*/  FADD R33, R24, -12583039 ;  /* 0xcb40007f18217421 */ /* 0x000fe20000000000 */
[----:B------:R-:W-:Y:S01]  /*5400*/  FFMA R29, R36, 1.4426950216293334961, -R29 ;  /* 0x3fb8aa3b241d7823 */ /* 0x000fe2000000081d */
[----:B------:R-:W-:-:S02]  /*5410*/  IMAD.SHL.U32 R32, R15, 0x800000, RZ ;  /* 0x008000000f207824 */ /* 0x000fc400078e00ff */
[----:B------:R-:W-:Y:S01]  /*5420*/  FFMA R30, R34, 1.925963033500011079e-08, R31 ;  /* 0x32a57060221e7823 */ /* 0x000fe2000000001f */
[----:B------:R-:W-:Y:S01]  /*5430*/  FADD R31, R25, -12583039 ;  /* 0xcb40007f191f7421 */ /* 0x000fe20000000000 */
[----:B------:R-:W2:Y:S01]  /*5440*/  MUFU.EX2 R19, R19 ;  /* 0x0000001300137308 */ /* 0x000ea20000000800 */
[----:B------:R-:W-:Y:S01]  /*5450*/  FFMA R29, R36, 1.925963033500011079e-08, R29 ;  /* 0x32a57060241d7823 */ /* 0x000fe2000000001d */
[----:B------:R-:W-:Y:S01]  /*5460*/  FFMA R33, R38, 1.4426950216293334961, -R33 ;  /* 0x3fb8aa3b26217823 */ /* 0x000fe20000000821 */
[----:B------:R-:W-:Y:S01]  /*5470*/  FFMA R31, R40, 1.4426950216293334961, -R31 ;  /* 0x3fb8aa3b281f7823 */ /* 0x000fe2000000081f */
[----:B------:R-:W-:Y:S01]  /*5480*/  SHF.L.U32 R34, R11, 0x17, RZ ;  /* 0x000000170b227819 */ /* 0x000fe200000006ff */
[----:B------:R-:W-:Y:S02]  /*5490*/  IMAD.SHL.U32 R13, R13, 0x800000, RZ ;  /* 0x008000000d0d7824 */ /* 0x000fe400078e00ff */
[----:B------:R-:W-:Y:S01]  /*54a0*/  FFMA R38, R38, 1.925963033500011079e-08, R33 ;  /* 0x32a5706026267823 */ /* 0x000fe20000000021 */
[----:B------:R-:W-:Y:S01]  /*54b0*/  FFMA R40, R40, 1.925963033500011079e-08, R31 ;  /* 0x32a5706028287823 */ /* 0x000fe2000000001f */
[----:B------:R-:W3:Y:S01]  /*54c0*/  MUFU.EX2 R21, R21 ;  /* 0x0000001500157308 */ /* 0x000ee20000000800 */
[----:B------:R-:W-:Y:S01]  /*54d0*/  SHF.L.U32 R31, R12, 0x17, RZ ;  /* 0x000000170c1f7819 */ /* 0x000fe200000006ff */
[----:B0-----:R-:W-:Y:S01]  /*54e0*/  FMUL R16, R17, R16 ;  /* 0x0000001011107220 */ /* 0x001fe20000400000 */
[----:B------:R-:W-:-:S02]  /*54f0*/  IMAD.SHL.U32 R14, R14, 0x800000, RZ ;  /* 0x008000000e0e7824 */ /* 0x000fc400078e00ff */
[----:B------:R-:W-:Y:S02]  /*5500*/  IMAD.SHL.U32 R25, R25, 0x800000, RZ ;  /* 0x0080000019197824 */ /* 0x000fe400078e00ff */
[----:B------:R-:W-:Y:S01]  /*5510*/  FMUL R18, R31, R18 ;  /* 0x000000121f127220 */ /* 0x000fe20000400000 */
[----:B------:R-:W0:Y:S01]  /*5520*/  MUFU.EX2 R28, R28 ;  /* 0x0000001c001c7308 */ /* 0x000e220000000800 */
[----:B--2---:R-:W-:Y:S02]  /*5530*/  FMUL R17, R32, R19 ;  /* 0x0000001320117220 */ /* 0x004fe40000400000 */
[----:B------:R-:W-:Y:S01]  /*5540*/  FADD R15, RZ, R18 ;  /* 0x00000012ff0f7221 */ /* 0x000fe20000000000 */
[C---:B------:R-:W-:Y:S01]  /*5550*/  FADD R19, R23.reuse, -12583039 ;  /* 0xcb40007f17137421 */ /* 0x040fe20000000000 */
[----:B------:R-:W-:Y:S02]  /*5560*/  SHF.L.U32 R23, R23, 0x17, RZ ;  /* 0x0000001717177819 */ /* 0x000fe400000006ff */
[----:B------:R-:W-:Y:S01]  /*5570*/  FADD R32, R15, R16 ;  /* 0x000000100f207221 */ /* 0x000fe20000000000 */
[----:B------:R-:W-:Y:S01]  /*5580*/  FFMA R11, R22, 1.4426950216293334961, -R19 ;  /* 0x3fb8aa3b160b7823 */ /* 0x000fe20000000813 */
[----:B------:R-:W2:Y:S01]  /*5590*/  MUFU.EX2 R29, R29 ;  /* 0x0000001d001d7308 */ /* 0x000ea20000000800 */
[----:B---3--:R-:W-:Y:S01]  /*55a0*/  FMUL R19, R34, R21 ;  /* 0x0000001522137220 */ /* 0x008fe20000400000 */
[----:B------:R-:W-:Y:S01]  /*55b0*/  FADD R32, R32, R17 ;  /* 0x0000001120207221 */ /* 0x000fe20000000000 */
[----:B------:R-:W-:-:S03]  /*55c0*/  FFMA R15, R22, 1.925963033500011079e-08, R11 ;  /* 0x32a57060160f7823 */ /* 0x000fc6000000000b */
[----:B------:R-:W-:Y:S02]  /*55d0*/  FADD R11, R32, R19 ;  /* 0x00000013200b7221 */ /* 0x000fe40000000000 */
[----:B------:R-:W3:Y:S01]  /*55e0*/  MUFU.EX2 R30, R30 ;  /* 0x0000001e001e7308 */ /* 0x000ee20000000800 */
[----:B0-----:R-:W-:Y:S01]  /*55f0*/  FMUL R22, R13, R28 ;  /* 0x0000001c0d167220 */ /* 0x001fe20000400000 */
[----:B------:R-:W-:-:S06]  /*5600*/  SHF.L.U32 R13, R20, 0x17, RZ ;  /* 0x00000017140d7819 */ /* 0x000fcc00000006ff */
[----:B------:R-:W0:Y:S01]  /*5610*/  MUFU.EX2 R12, R40 ;  /* 0x00000028000c7308 */ /* 0x000e220000000800 */
[----:B--2---:R-:W-:Y:S01]  /*5620*/  FMUL R21, R14, R29 ;  /* 0x0000001d0e157220 */ /* 0x004fe20000400000 */
[----:B------:R-:W-:-:S04]  /*5630*/  FADD R14, R11, R22 ;  /* 0x000000160b0e7221 */ /* 0x000fc80000000000 */
[----:B------:R-:W-:Y:S02]  /*5640*/  FADD R11, R14, R21 ;  /* 0x000000150e0b7221 */ /* 0x000fe40000000000 */
[----:B------:R-:W2:Y:S01]  /*5650*/  MUFU.EX2 R38, R38 ;  /* 0x0000002600267308 */ /* 0x000ea20000000800 */
[----:B---3--:R-:W-:Y:S01]  /*5660*/  FMUL R20, R13, R30 ;  /* 0x0000001e0d147220 */ /* 0x008fe20000400000 */
[----:B------:R-:W-:-:S06]  /*5670*/  IMAD.SHL.U32 R13, R24, 0x800000, RZ ;  /* 0x00800000180d7824 */ /* 0x000fcc00078e00ff */
[----:B------:R-:W3:Y:S01]  /*5680*/  MUFU.EX2 R28, R15 ;  /* 0x0000000f001c7308 */ /* 0x000ee20000000800 */
[----:B0-----:R-:W-:Y:S01]  /*5690*/  FMUL R25, R25, R12 ;  /* 0x0000000c19197220 */ /* 0x001fe20000400000 */
[----:B------:R-:W-:-:S04]  /*56a0*/  FADD R12, R11, R20 ;  /* 0x000000140b0c7221 */ /* 0x000fc80000000000 */
[----:B------:R-:W-:Y:S01]  /*56b0*/  FADD R11, R12, R25 ;  /* 0x000000190c0b7221 */ /* 0x000fe20000000000 */
[----:B--2---:R-:W-:-:S04]  /*56c0*/  FMUL R24, R13, R38 ;  /* 0x000000260d187220 */ /* 0x004fc80000400000 */
[----:B------:R-:W-:Y:S01]  /*56d0*/  FADD R12, R11, R24 ;  /* 0x000000180b0c7221 */ /* 0x000fe20000000000 */
[----:B---3--:R-:W-:-:S04]  /*56e0*/  FMUL R23, R23, R28 ;  /* 0x0000001c17177220 */ /* 0x008fc80000400000 */
        /* <DEDUP_REMOVED lines=10> */
.L_x_4667:
[----:B0-2---:R-:W-:Y:S01]  /*5790*/  FADD R31, R31, R14 ;  /* 0x0000000e1f1f7221 */ /* 0x005fe20000000000 */
[----:B------:R-:W-:Y:S03]  /*57a0*/  BSSY.RECONVERGENT B3, `(.L_x_4635) ;  /* 0x000000d000037945 */ /* 0x000fe60003800200 */
[----:B------:R-:W0:Y:S08]  /*57b0*/  MUFU.RCP R12, R31 ;  /* 0x0000001f000c7308 */ /* 0x000e300000001000 */
[----:B------:R-:W2:Y:S01]  /*57c0*/  FCHK P1, R18, R31 ;  /* 0x0000001f12007302 */ /* 0x000ea20000020000 */
[----:B0-----:R-:W-:-:S04]  /*57d0*/  FFMA R11, -R31, R12, 1 ;  /* 0x3f8000001f0b7423 */ /* 0x001fc8000000010c */
[----:B------:R-:W-:-:S04]  /*57e0*/  FFMA R11, R12, R11, R12 ;  /* 0x0000000b0c0b7223 */ /* 0x000fc8000000000c */
[----:B------:R-:W-:-:S04]  /*57f0*/  FFMA R14, R18, R11, RZ ;  /* 0x0000000b120e7223 */ /* 0x000fc800000000ff */
[----:B------:R-:W-:-:S04]  /*5800*/  FFMA R12, -R31, R14, R18 ;  /* 0x0000000e1f0c7223 */ /* 0x000fc80000000112 */
[----:B------:R-:W-:Y:S01]  /*5810*/  FFMA R14, R11, R12, R14 ;  /* 0x0000000c0b0e7223 */ /* 0x000fe2000000000e */
[----:B--2---:R-:W-:Y:S06]  /*5820*/  @!P1 BRA `(.L_x_4636) ;  /* 0x0000000000109947 */ /* 0x004fec0003800000 */
[----:B------:R-:W-:Y:S01]  /*5830*/  IMAD.MOV.U32 R11, RZ, RZ, R31 ;  /* 0x000000ffff0b7224 */ /* 0x000fe200078e001f */
[----:B------:R-:W-:-:S07]  /*5840*/  MOV R12, 0x5860 ;  /* 0x00005860000c7802 */ /* 0x000fce0000000f00 */
[----:B-1----:R-:W-:Y:S05]  /*5850*/  CALL.REL.NOINC `($__internal_54_$__cuda_sm3x_div_rn_noftz_f32_slowpath) ;  /* 0x0000001400cc7944 */ /* 0x002fea0003c00000 */
[----:B------:R-:W-:-:S07]  /*5860*/  IMAD.MOV.U32 R14, RZ, RZ, R11 ;  /* 0x000000ffff0e7224 */ /* 0x000fce00078e000b */
.L_x_4636:
[----:B------:R-:W-:Y:S05]  /*5870*/  BSYNC.RECONVERGENT B3 ;  /* 0x0000000000037941 */ /* 0x000fea0003800200 */
.L_x_4635:
        /* <DEDUP_REMOVED lines=12> */
[----:B-1----:R-:W-:Y:S05]  /*5940*/  CALL.REL.NOINC `($__internal_54_$__cuda_sm3x_div_rn_noftz_f32_slowpath) ;  /* 0x0000001400907944 */ /* 0x002fea0003c00000 */
[----:B------:R-:W-:-:S07]  /*5950*/  IMAD.MOV.U32 R15, RZ, RZ, R11 ;  /* 0x000000ffff0f7224 */ /* 0x000fce00078e000b */
.L_x_4638:
[----:B------:R-:W-:Y:S05]  /*5960*/  BSYNC.RECONVERGENT B3 ;  /* 0x0000000000037941 */ /* 0x000fea0003800200 */
.L_x_4637:
        /* <DEDUP_REMOVED lines=14> */
.L_x_4640:
[----:B------:R-:W-:Y:S05]  /*5a50*/  BSYNC.RECONVERGENT B3 ;  /* 0x0000000000037941 */ /* 0x000fea0003800200 */
.L_x_4639:
        /* <DEDUP_REMOVED lines=14> */
.L_x_4642:
[----:B------:R-:W-:Y:S05]  /*5b40*/  BSYNC.RECONVERGENT B3 ;  /* 0x0000000000037941 */ /* 0x000fea0003800200 */
.L_x_4641:
        /* <DEDUP_REMOVED lines=14> */
.L_x_4644:
[----:B------:R-:W-:Y:S05]  /*5c30*/  BSYNC.RECONVERGENT B3 ;  /* 0x0000000000037941 */ /* 0x000fea0003800200 */
.L_x_4643:
        /* <DEDUP_REMOVED lines=14> */
.L_x_4646:
[----:B------:R-:W-:Y:S05]  /*5d20*/  BSYNC.RECONVERGENT B3 ;  /* 0x0000000000037941 */ /* 0x000fea0003800200 */
.L_x_4645:
        /* <DEDUP_REMOVED lines=14> */
.L_x_4648:
[----:B------:R-:W-:Y:S05]  /*5e10*/  BSYNC.RECONVERGENT B3 ;  /* 0x0000000000037941 */ /* 0x000fea0003800200 */
.L_x_4647:
        /* <DEDUP_REMOVED lines=14> */
.L_x_4650:
[----:B------:R-:W-:Y:S05]  /*5f00*/  BSYNC.RECONVERGENT B3 ;  /* 0x0000000000037941 */ /* 0x000fea0003800200 */
.L_x_4649:
        /* <DEDUP_REMOVED lines=14> */
.L_x_4652:
[----:B------:R-:W-:Y:S05]  /*5ff0*/  BSYNC.RECONVERGENT B3 ;  /* 0x0000000000037941 */ /* 0x000fea0003800200 */
.L_x_4651:
        /* <DEDUP_REMOVED lines=13> */
.L_x_4654:
[----:B------:R-:W-:Y:S05]  /*60d0*/  BSYNC.RECONVERGENT B3 ;  /* 0x0000000000037941 */ /* 0x000fea0003800200 */
.L_x_4653:
[----:B------:R-:W-:Y:S01]  /*60e0*/  VIADD R12, R0, 0x20 ;  /* 0x00000020000c7836 */ /* 0x000fe20000000000 */
[----:B------:R-:W-:Y:S01]  /*60f0*/  ISETP.GE.U32.AND P2, PT, R4, UR44, PT ;  /* 0x0000002c04007c0c */ /* 0x000fe2000bf46070 */
[----:B------:R-:W-:Y:S01]  /*6100*/  IMAD R18, R2, UR48, RZ ;  /* 0x0000003002127c24 */ /* 0x000fe2000f8e02ff */
[----:B-1----:R-:W-:Y:S01]  /*6110*/  @!P0 R2UR UR4, R26 ;  /* 0x000000001a0482ca */ /* 0x002fe200000e0000 */
[----:B------:R-:W-:Y:S01]  /*6120*/  IMAD.MOV.U32 R13, RZ, RZ, RZ ;  /* 0x000000ffff0d7224 */ /* 0x000fe200078e00ff */
[----:B------:R-:W-:Y:S01]  /*6130*/  ISETP.GE.U32.AND P1, PT, R12, UR44, PT ;  /* 0x0000002c0c007c0c */ /* 0x000fe2000bf26070 */
[----:B------:R-:W-:Y:S01]  /*6140*/  IMAD R23, R3, UR49, R18 ;  /* 0x0000003103177c24 */ /* 0x000fe2000f8e0212 */
[----:B------:R-:W-:Y:S02]  /*6150*/  MOV R12, R0 ;  /* 0x00000000000c7202 */ /* 0x000fe40000000f00 */
[----:B------:R-:W-:Y:S02]  /*6160*/  @!P0 R2UR UR5, R27 ;  /* 0x000000001b0582ca */ /* 0x000fe400000e0000 */
[----:B------:R-:W-:Y:S01]  /*6170*/  ISETP.GE.AND.EX P3, PT, RZ, UR45, PT, P2 ;  /* 0x0000002dff007c0c */ /* 0x000fe2000bf66320 */
[----:B------:R-:W-:Y:S01]  /*6180*/  IMAD.WIDE.U32 R12, R3, UR48, R12 ;  /* 0x00000030030c7c25 */ /* 0x000fe2000f8e000c */
[----:B------:R-:W-:-:S02]  /*6190*/  ISETP.GE.AND.EX P2, PT, RZ, UR45, PT, P1 ;  /* 0x0000002dff007c0c */ /* 0x000fc4000bf46310 */
[----:B------:R-:W-:Y:S01]  /*61a0*/  ISETP.GE.U32.AND P4, PT, R6, UR44, PT ;  /* 0x0000002c06007c0c */ /* 0x000fe2000bf86070 */
[----:B------:R-:W-:Y:S01]  /*61b0*/  IMAD.IADD R13, R13, 0x1, R23 ;  /* 0x000000010d0d7824 */ /* 0x000fe200078e0217 */
[----:B------:R-:W-:Y:S02]  /*61c0*/  LEA R24, P1, R12, UR50, 0x2 ;  /* 0x000000320c187c11 */ /* 0x000fe4000f8210ff */
[----:B------:R-:W-:Y:S02]  /*61d0*/  ISETP.GE.U32.AND P6, PT, R8, UR44, PT ;  /* 0x0000002c08007c0c */ /* 0x000fe4000bfc6070 */
[----:B------:R-:W-:Y:S02]  /*61e0*/  LEA.HI.X R25, R12, UR51, R13, 0x2, P1 ;  /* 0x000000330c197c11 */ /* 0x000fe400088f140d */
[----:B------:R-:W-:Y:S02]  /*61f0*/  IADD3 R12, PT, PT, R0, 0x40, RZ ;  /* 0x00000040000c7810 */ /* 0x000fe40007ffe0ff */
[----:B------:R-:W-:Y:S01]  /*6200*/  @!P3 R2UR UR8, R26 ;  /* 0x000000001a08b2ca */ /* 0x000fe200000e0000 */
[----:B------:R0:W-:Y:S01]  /*6210*/  @!P0 STG.E desc[UR4][R24.64], R14 ;  /* 0x0000000e18008986 */ /* 0x0001e2000c101904 */
[----:B------:R-:W-:Y:S01]  /*6220*/  ISETP.GE.U32.AND P0, PT, R5, UR44, PT ;  /* 0x0000002c05007c0c */ /* 0x000fe2000bf06070 */
[----:B------:R-:W1:Y:S01]  /*6230*/  LDCU UR4, c[0x0][0x370] ;  /* 0x00006e00ff0477ac */ /* 0x000e620008000800 */
[----:B------:R-:W-:-:S02]  /*6240*/  ISETP.GE.U32.AND P1, PT, R12, UR44, PT ;  /* 0x0000002c0c007c0c */ /* 0x000fc4000bf26070 */
[----:B------:R-:W1:Y:S01]  /*6250*/  LDC R12, c[0x0][0x364] ;  /* 0x0000d900ff0c7b82 */ /* 0x000e620000000800 */
[C---:B------:R-:W-:Y:S02]  /*6260*/  @!P3 R2UR UR9, R27.reuse ;  /* 0x000000001b09b2ca */ /* 0x040fe400000e0000 */
[----:B------:R-:W-:Y:S02]  /*6270*/  ISETP.GE.AND.EX P0, PT, RZ, UR45, PT, P0 ;  /* 0x0000002dff007c0c */ /* 0x000fe4000bf06300 */
[----:B------:R-:W-:Y:S02]  /*6280*/  @!P2 R2UR UR6, R26 ;  /* 0x000000001a06a2ca */ /* 0x000fe400000e0000 */
[----:B------:R-:W-:Y:S02]  /*6290*/  @!P2 R2UR UR7, R27 ;  /* 0x000000001b07a2ca */ /* 0x000fe400000e0000 */
[----:B------:R-:W-:Y:S02]  /*62a0*/  ISETP.GE.U32.AND P5, PT, R9, UR44, PT ;  /* 0x0000002c09007c0c */ /* 0x000fe4000bfa6070 */
[----:B------:R-:W-:-:S02]  /*62b0*/  ISETP.GE.AND.EX P4, PT, RZ, UR45, PT, P4 ;  /* 0x0000002dff007c0c */ /* 0x000fc4000bf86340 */
[----:B------:R-:W-:Y:S01]  /*62c0*/  ISETP.GE.AND.EX P6, PT, RZ, UR45, PT, P6 ;  /* 0x0000002dff007c0c */ /* 0x000fe2000bfc6360 */
[----:B------:R0:W-:Y:S01]  /*62d0*/  @!P3 STG.E desc[UR8][R24.64+0x180], R28 ;  /* 0x0001801c1800b986 */ /* 0x0001e2000c101908 */
[----:B------:R-:W-:Y:S02]  /*62e0*/  ISETP.GE.U32.AND P3, PT, R7, UR44, PT ;  /* 0x0000002c07007c0c */ /* 0x000fe4000bf66070 */
[----:B------:R-:W-:Y:S02]  /*62f0*/  @!P0 R2UR UR8, R26 ;  /* 0x000000001a0882ca */ /* 0x000fe400000e0000 */
[----:B------:R-:W-:Y:S01]  /*6300*/  @!P0 R2UR UR9, R27 ;  /* 0x000000001b0982ca */ /* 0x000fe200000e0000 */
[----:B------:R0:W-:Y:S01]  /*6310*/  @!P2 STG.E desc[UR6][R24.64+0x80], R15 ;  /* 0x0000800f1800a986 */ /* 0x0001e2000c101906 */
[----:B------:R-:W-:Y:S02]  /*6320*/  ISETP.GE.U32.AND P2, PT, R10, UR44, PT ;  /* 0x0000002c0a007c0c */ /* 0x000fe4000bf46070 */
[----:B------:R-:W-:Y:S01]  /*6330*/  ISETP.GE.AND.EX P3, PT, RZ, UR45, PT, P3 ;  /* 0x0000002dff007c0c */ /* 0x000fe2000bf66330 */
[----:B-1----:R-:W-:Y:S01]  /*6340*/  IMAD R12, R12, UR4, RZ ;  /* 0x000000040c0c7c24 */ /* 0x002fe2000f8e02ff */
[----:B------:R-:W-:-:S02]  /*6350*/  ISETP.GE.AND.EX P5, PT, RZ, UR45, PT, P5 ;  /* 0x0000002dff007c0c */ /* 0x000fc4000bfa6350 */
[----:B------:R-:W-:Y:S02]  /*6360*/  ISETP.GE.AND.EX P1, PT, RZ, UR45, PT, P1 ;  /* 0x0000002dff007c0c */ /* 0x000fe4000bf26310 */
[----:B------:R-:W-:Y:S02]  /*6370*/  ISETP.GE.AND.EX P2, PT, RZ, UR45, PT, P2 ;  /* 0x0000002dff007c0c */ /* 0x000fe4000bf46320 */
[----:B------:R-:W-:Y:S01]  /*6380*/  @!P4 R2UR UR10, R26 ;  /* 0x000000001a0ac2ca */ /* 0x000fe200000e0000 */
[----:B------:R0:W-:Y:S01]  /*6390*/  @!P0 STG.E desc[UR8][R24.64+0x200], R17 ;  /* 0x0002001118008986 */ /* 0x0001e2000c101908 */
[C---:B------:R-:W-:Y:S02]  /*63a0*/  IADD3 R3, P0, PT, R12.reuse, R3, RZ ;  /* 0x000000030c037210 */ /* 0x040fe40007f1e0ff */
[----:B------:R-:W-:Y:S02]  /*63b0*/  @!P4 R2UR UR11, R27 ;  /* 0x000000001b0bc2ca */ /* 0x000fe400000e0000 */
[----:B------:R-:W-:-:S02]  /*63c0*/  LEA.HI.X.SX32 R2, R12, R2, 0x1, P0 ;  /* 0x000000020c027211 */ /* 0x000fc400000f0eff */
[----:B------:R-:W-:Y:S02]  /*63d0*/  ISETP.GE.U32.AND P0, PT, R3, UR46, PT ;  /* 0x0000002e03007c0c */ /* 0x000fe4000bf06070 */
        /* <DEDUP_REMOVED lines=19> */
.L_x_4613:
[----:B------:R-:W-:Y:S05]  /*6510*/  EXIT ;  /* 0x000000000000794d */ /* 0x000fea0003800000 */
.L_x_4634:
[----:B------:R-:W-:Y:S01]  /*6520*/  BSSY B1, `(.L_x_4656) ;  /* 0x0000007000017945 */ /* 0x000fe20003800000 */
[----:B------:R-:W-:Y:S01]  /*6530*/  IMAD.MOV.U32 R12, RZ, RZ, 0x10 ;  /* 0x00000010ff0c7424 */ /* 0x000fe200078e00ff */
[----:B------:R-:W-:Y:S01]  /*6540*/  MOV R15, 0xffffffff ;  /* 0xffffffff000f7802 */ /* 0x000fe20000000f00 */
[----:B------:R-:W-:-:S07]  /*6550*/  IMAD.MOV.U32 R11, RZ, RZ, 0x1f ;  /* 0x0000001fff0b7424 */ /* 0x000fce00078e00ff */
[----:B-1----:R-:W-:Y:S05]  /*6560*/  WARPSYNC.COLLECTIVE R15, `(.L_x_4657) ;  /* 0x000000000f087348 */ /* 0x002fea0003c00000 */
[----:B------:R0:W2:Y:S02]  /*6570*/  SHFL.BFLY P6, R14, R13, R12, R11 ;  /* 0x0c00000c0d0e7389 */ /* 0x0000a400000c000b */
[----:B012---:R-:W-:Y:S05]  /*6580*/  ENDCOLLECTIVE ;  /* 0x000000000000791b */ /* 0x007fea0003800000 */
.L_x_4657:
[----:B------:R-:W-:Y:S05]  /*6590*/  BSYNC B1 ;  /* 0x0000000000017941 */ /* 0x000fea0003800000 */
.L_x_4656:
[----:B------:R-:W-:Y:S01]  /*65a0*/  FMNMX R13, R14, R13, !PT ;  /* 0x0000000d0e0d7209 */ /* 0x000fe20007800000 */
[----:B------:R-:W-:Y:S01]  /*65b0*/  IMAD.MOV.U32 R12, RZ, RZ, 0x8 ;  /* 0x00000008ff0c7424 */ /* 0x000fe200078e00ff */
[----:B------:R-:W-:Y:S01]  /*65c0*/  MOV R15, 0xffffffff ;  /* 0xffffffff000f7802 */ /* 0x000fe20000000f00 */
[----:B------:R-:W-:Y:S02]  /*65d0*/  IMAD.MOV.U32 R11, RZ, RZ, 0x1f ;  /* 0x0000001fff0b7424 */ /* 0x000fe400078e00ff */
[----:B------:R-:W-:-:S07]  /*65e0*/  IMAD.MOV.U32 R23, RZ, RZ, 0x437c0000 ;  /* 0x437c0000ff177424 */ /* 0x000fce00078e00ff */
[----:B------:R-:W-:Y:S05]  /*65f0*/  WARPSYNC.COLLECTIVE R15, `(.L_x_4658) ;  /* 0x000000000f087348 */ /* 0x000fea0003c00000 */
[----:B------:R0:W1:Y:S02]  /*6600*/  SHFL.BFLY P6, R14, R13, R12, R11 ;  /* 0x0c00000c0d0e7389 */ /* 0x00006400000c000b */
[----:B01----:R-:W-:Y:S05]  /*6610*/  ENDCOLLECTIVE ;  /* 0x000000000000791b */ /* 0x003fea0003800000 */
.L_x_4658:
[----:B------:R-:W-:Y:S01]  /*6620*/  IMAD.MOV.U32 R12, RZ, RZ, 0x4 ;  /* 0x00000004ff0c7424 */ /* 0x000fe200078e00ff */
[----:B------:R-:W-:-:S05]  /*6630*/  FMNMX R17, R13, R14, !PT ;  /* 0x0000000e0d117209 */ /* 0x000fca0007800000 */
[----:B------:R-:W-:-:S07]  /*6640*/  IMAD.MOV.U32 R13, RZ, RZ, R17 ;  /* 0x000000ffff0d7224 */ /* 0x000fce00078e0011 */
[----:B------:R-:W-:Y:S05]  /*6650*/  WARPSYNC.COLLECTIVE R15, `(.L_x_4659) ;  /* 0x000000000f087348 */ /* 0x000fea0003c00000 */
[----:B------:R0:W1:Y:S02]  /*6660*/  SHFL.BFLY P6, R14, R13, R12, R11 ;  /* 0x0c00000c0d0e7389 */ /* 0x00006400000c000b */
[----:B01----:R-:W-:Y:S05]  /*6670*/  ENDCOLLECTIVE ;  /* 0x000000000000791b */ /* 0x003fea0003800000 */
.L_x_4659:
[----:B------:R-:W-:Y:S01]  /*6680*/  IMAD.MOV.U32 R12, RZ, RZ, 0x2 ;  /* 0x00000002ff0c7424 */ /* 0x000fe200078e00ff */
[----:B------:R-:W-:-:S04]  /*6690*/  FMNMX R19, R17, R14, !PT ;  /* 0x0000000e11137209 */ /* 0x000fc80007800000 */
[----:B------:R-:W-:-:S07]  /*66a0*/  MOV R13, R19 ;  /* 0x00000013000d7202 */ /* 0x000fce0000000f00 */
[----:B------:R-:W-:Y:S05]  /*66b0*/  WARPSYNC.COLLECTIVE R15, `(.L_x_4660) ;  /* 0x000000000f087348 */ /* 0x000fea0003c00000 */
[----:B------:R0:W1:Y:S02]  /*66c0*/  SHFL.BFLY P6, R14, R13, R12, R11 ;  /* 0x0c00000c0d0e7389 */ /* 0x00006400000c000b */
[----:B01----:R-:W-:Y:S05]  /*66d0*/  ENDCOLLECTIVE ;  /* 0x000000000000791b */ /* 0x003fea0003800000 */
.L_x_4660:
[----:B------:R-:W-:Y:S01]  /*66e0*/  HFMA2 R12, -RZ, RZ, 0, 5.9604644775390625e-08 ;  /* 0x00000001ff0c7431 */ /* 0x000fe200000001ff */
[----:B------:R-:W-:-:S05]  /*66f0*/  FMNMX R21, R19, R14, !PT ;  /* 0x0000000e13157209 */ /* 0x000fca0007800000 */
[----:B------:R-:W-:-:S07]  /*6700*/  IMAD.MOV.U32 R13, RZ, RZ, R21 ;  /* 0x000000ffff0d7224 */ /* 0x000fce00078e0015 */
[----:B------:R-:W-:Y:S05]  /*6710*/  WARPSYNC.COLLECTIVE R15, `(.L_x_4661) ;  /* 0x000000000f087348 */ /* 0x000fea0003c00000 */
[----:B------:R0:W1:Y:S02]  /*6720*/  SHFL.BFLY P6, R14, R13, R12, R11 ;  /* 0x0c00000c0d0e7389 */ /* 0x00006400000c000b */
[----:B01----:R-:W-:Y:S05]  /*6730*/  ENDCOLLECTIVE ;  /* 0x000000000000791b */ /* 0x003fea0003800000 */
.L_x_4661:
[----:B------:R-:W-:Y:S01]  /*6740*/  FMNMX R25, R21, R14, !PT ;  /* 0x0000000e15197209 */ /* 0x000fe20007800000 */
[----:B------:R-:W-:-:S04]  /*6750*/  IMAD.MOV.U32 R14, RZ, RZ, 0x3bbb989d ;  /* 0x3bbb989dff0e7424 */ /* 0x000fc800078e00ff */
        /* <DEDUP_REMOVED lines=10> */
[C---:B------:R-:W-:Y:S01]  /*6800*/  FADD R11, -R25.reuse, R36 ;  /* 0x00000024190b7221 */ /* 0x040fe20000000100 */
[-C--:B------:R-:W-:Y:S01]  /*6810*/  FFMA.RM R20, R18, R23.reuse, 12582913 ;  /* 0x4b40000112147423 */ /* 0x080fe20000004017 */
[C---:B------:R-:W-:Y:S01]  /*6820*/  FADD R12, R16.reuse, -12583039 ;  /* 0xcb40007f100c7421 */ /* 0x040fe20000000000 */
[----:B------:R-:W-:Y:S01]  /*6830*/  SHF.L.U32 R16, R16, 0x17, RZ ;  /* 0x0000001710107819 */ /* 0x000fe200000006ff */
[C---:B------:R-:W-:Y:S01]  /*6840*/  FADD R13, -R25.reuse, R34 ;  /* 0x00000022190d7221 */ /* 0x040fe20000000100 */
[----:B------:R-:W-:Y:S01]  /*6850*/  FADD R15, -R25, R40 ;  /* 0x00000028190f7221 */ /* 0x000fe20000000100 */
[----:B------:R-:W-:Y:S01]  /*6860*/  FFMA R12, R29, 1.4426950216293334961, -R12 ;  /* 0x3fb8aa3b1d0c7823 */ /* 0x000fe2000000080c */
[C---:B------:R-:W-:Y:S01]  /*6870*/  FADD R33, -R25.reuse, R38 ;  /* 0x0000002619217221 */ /* 0x040fe20000000100 */
[----:B------:R-:W-:Y:S01]  /*6880*/  FADD R25, -R25, R24 ;  /* 0x0000001819197221 */ /* 0x000fe20000000100 */
[-C--:B------:R-:W-:Y:S01]  /*6890*/  FFMA.SAT R24, R21, R14.reuse, 0.5 ;  /* 0x3f00000015187423 */ /* 0x080fe2000000200e */
[----:B------:R-:W-:Y:S01]  /*68a0*/  FFMA R12, R29, 1.925963033500011079e-08, R12 ;  /* 0x32a570601d0c7823 */ /* 0x000fe2000000000c */
[-C--:B------:R-:W-:Y:S01]  /*68b0*/  FFMA.SAT R28, R13, R14.reuse, 0.5 ;  /* 0x3f0000000d1c7423 */ /* 0x080fe2000000200e */
[----:B------:R-:W-:Y:S01]  /*68c0*/  FFMA.SAT R30, R15, R14, 0.5 ;  /* 0x3f0000000f1e7423 */ /* 0x000fe2000000200e */
[-C--:B------:R-:W-:Y:S01]  /*68d0*/  FFMA.RM R24, R24, R23.reuse, 12582913 ;  /* 0x4b40000118187423 */ /* 0x080fe20000004017 */
[----:B------:R0:W1:Y:S01]  /*68e0*/  MUFU.EX2 R29, R12 ;  /* 0x0000000c001d7308 */ /* 0x0000620000000800 */
[-C--:B------:R-:W-:Y:S01]  /*68f0*/  FFMA.RM R28, R28, R23.reuse, 12582913 ;  /* 0x4b4000011c1c7423 */ /* 0x080fe20000004017 */
[----:B------:R-:W-:Y:S01]  /*6900*/  FFMA.RM R30, R30, R23, 12582913 ;  /* 0x4b4000011e1e7423 */ /* 0x000fe20000004017 */
[----:B0-----:R-:W-:-:S04]  /*6910*/  FADD R12, R22, -12583039 ;  /* 0xcb40007f160c7421 */ /* 0x001fc80000000000 */
[----:B------:R-:W-:-:S04]  /*6920*/  FFMA R12, R17, 1.4426950216293334961, -R12 ;  /* 0x3fb8aa3b110c7823 */ /* 0x000fc8000000080c */
[----:B------:R-:W-:Y:S01]  /*6930*/  FFMA R12, R17, 1.925963033500011079e-08, R12 ;  /* 0x32a57060110c7823 */ /* 0x000fe2000000000c */
[----:B-1----:R-:W-:Y:S01]  /*6940*/  FMUL R18, R16, R29 ;  /* 0x0000001d10127220 */ /* 0x002fe20000400000 */
[----:B------:R-:W-:Y:S01]  /*6950*/  FADD R16, R20, -12583039 ;  /* 0xcb40007f14107421 */ /* 0x000fe20000000000 */
[----:B------:R-:W-:-:S03]  /*6960*/  IMAD.SHL.U32 R17, R22, 0x800000, RZ ;  /* 0x0080000016117824 */ /* 0x000fc600078e00ff */
[----:B------:R-:W0:Y:S01]  /*6970*/  MUFU.EX2 R12, R12 ;  /* 0x0000000c000c7308 */ /* 0x000e220000000800 */
[----:B------:R-:W-:-:S04]  /*6980*/  FFMA R16, R31, 1.4426950216293334961, -R16 ;  /* 0x3fb8aa3b1f107823 */ /* 0x000fc80000000810 */
[----:B------:R-:W-:Y:S01]  /*6990*/  FFMA R31, R31, 1.925963033500011079e-08, R16 ;  /* 0x32a570601f1f7823 */ /* 0x000fe20000000010 */
[----:B------:R-:W-:Y:S02]  /*69a0*/  IMAD.SHL.U32 R16, R20, 0x800000, RZ ;  /* 0x0080000014107824 */ /* 0x000fe400078e00ff */
[----:B------:R-:W-:-:S04]  /*69b0*/  FFMA.SAT R20, R19, R14, 0.5 ;  /* 0x3f00000013147423 */ /* 0x000fc8000000200e */
[----:B------:R-:W-:Y:S01]  /*69c0*/  FFMA.RM R20, R20, R23, 12582913 ;  /* 0x4b40000114147423 */ /* 0x000fe20000004017 */
[----:B------:R-:W1:Y:S03]  /*69d0*/  MUFU.EX2 R31, R31 ;  /* 0x0000001f001f7308 */ /* 0x000e660000000800 */
[----:B------:R-:W-:Y:S01]  /*69e0*/  FADD R22, R20, -12583039 ;  /* 0xcb40007f14167421 */ /* 0x000fe20000000000 */
[----:B0-----:R-:W-:Y:S01]  /*69f0*/  FMUL R17, R17, R12 ;  /* 0x0000000c11117220 */ /* 0x001fe20000400000 */
[C---:B------:R-:W-:Y:S02]  /*6a00*/  FADD R12, R24.reuse, -12583039 ;  /* 0xcb40007f180c7421 */ /* 0x040fe40000000000 */
[----:B------:R-:W-:Y:S01]  /*6a10*/  FFMA R22, R19, 1.4426950216293334961, -R22 ;  /* 0x3fb8aa3b13167823 */ /* 0x000fe20000000816 */
[----:B------:R-:W-:Y:S02]  /*6a20*/  IMAD.SHL.U32 R24, R24, 0x800000, RZ ;  /* 0x0080000018187824 */ /* 0x000fe400078e00ff */
[----:B------:R-:W-:Y:S01]  /*6a30*/  FFMA R12, R21, 1.4426950216293334961, -R12 ;  /* 0x3fb8aa3b150c7823 */ /* 0x000fe2000000080c */
[----:B------:R-:W-:Y:S01]  /*6a40*/  FFMA R22, R19, 1.925963033500011079e-08, R22 ;  /* 0x32a5706013167823 */ /* 0x000fe20000000016 */
[----:B------:R-:W-:Y:S01]  /*6a50*/  SHF.L.U32 R19, R20, 0x17, RZ ;  /* 0x0000001714137819 */ /* 0x000fe200000006ff */
[----:B------:R-:W-:Y:S01]  /*6a60*/  FFMA.SAT R20, R11, R14, 0.5 ;  /* 0x3f0000000b147423 */ /* 0x000fe2000000200e */
[----:B------:R-:W-:-:S03]  /*6a70*/  FFMA R12, R21, 1.925963033500011079e-08, R12 ;  /* 0x32a57060150c7823 */ /* 0x000fc6000000000c */
[----:B------:R-:W0:Y:S01]  /*6a80*/  MUFU.EX2 R22, R22 ;  /* 0x0000001600167308 */ /* 0x000e220000000800 */
[----:B------:R-:W-:Y:S01]  /*6a90*/  FFMA.RM R20, R20, R23, 12582913 ;  /* 0x4b40000114147423 */ /* 0x000fe20000004017 */
[----:B-1----:R-:W-:-:S06]  /*6aa0*/  FMUL R16, R16, R31 ;  /* 0x0000001f10107220 */ /* 0x002fcc0000400000 */
[----:B------:R1:W2:Y:S01]  /*6ab0*/  MUFU.EX2 R21, R12 ;  /* 0x0000000c00157308 */ /* 0x0002a20000000800 */
[----:B0-----:R-:W-:Y:S01]  /*6ac0*/  FMUL R19, R19, R22 ;  /* 0x0000001613137220 */ /* 0x001fe20000400000 */
[----:B-1----:R-:W-:-:S04]  /*6ad0*/  FADD R12, R28, -12583039 ;  /* 0xcb40007f1c0c7421 */ /* 0x002fc80000000000 */
[C---:B------:R-:W-:Y:S01]  /*6ae0*/  FFMA R12, R13.reuse, 1.4426950216293334961, -R12 ;  /* 0x3fb8aa3b0d0c7823 */ /* 0x040fe2000000080c */
[----:B--2---:R-:W-:Y:S01]  /*6af0*/  FMUL R22, R24, R21 ;  /* 0x0000001518167220 */ /* 0x004fe20000400000 */
[C---:B------:R-:W-:Y:S01]  /*6b00*/  FADD R24, R20.reuse, -12583039 ;  /* 0xcb40007f14187421 */ /* 0x040fe20000000000 */
[----:B------:R-:W-:Y:S02]  /*6b10*/  IMAD.SHL.U32 R20, R20, 0x800000, RZ ;  /* 0x0080000014147824 */ /* 0x000fe400078e00ff */
[----:B------:R-:W-:Y:S01]  /*6b20*/  FFMA R12, R13, 1.925963033500011079e-08, R12 ;  /* 0x32a570600d0c7823 */ /* 0x000fe2000000000c */
[----:B------:R-:W-:-:S04]  /*6b30*/  FFMA R24, R11, 1.4426950216293334961, -R24 ;  /* 0x3fb8aa3b0b187823 */ /* 0x000fc80000000818 */
[----:B------:R-:W-:Y:S02]  /*6b40*/  FFMA R24, R11, 1.925963033500011079e-08, R24 ;  /* 0x32a570600b187823 */ /* 0x000fe40000000018 */
[----:B------:R-:W-:Y:S08]  /*6b50*/  MUFU.EX2 R11, R12 ;  /* 0x0000000c000b7308 */ /* 0x000ff00000000800 */
[----:B------:R0:W1:Y:S02]  /*6b60*/  MUFU.EX2 R21, R24 ;  /* 0x0000001800157308 */ /* 0x0000640000000800 */
[----:B0-----:R-:W-:-:S04]  /*6b70*/  FADD R24, R30, -12583039 ;  /* 0xcb40007f1e187421 */ /* 0x001fc80000000000 */
[----:B------:R-:W-:Y:S01]  /*6b80*/  FFMA R24, R15, 1.4426950216293334961, -R24 ;  /* 0x3fb8aa3b0f187823 */ /* 0x000fe20000000818 */
[----:B-1----:R-:W-:Y:S01]  /*6b90*/  FMUL R21, R20, R21 ;  /* 0x0000001514157220 */ /* 0x002fe20000400000 */
[----:B------:R-:W-:Y:S01]  /*6ba0*/  SHF.L.U32 R20, R28, 0x17, RZ ;  /* 0x000000171c147819 */ /* 0x000fe200000006ff */
[-C--:B------:R-:W-:Y:S01]  /*6bb0*/  FFMA.SAT R28, R33, R14.reuse, 0.5 ;  /* 0x3f000000211c7423 */ /* 0x080fe2000000200e */
[----:B------:R-:W-:Y:S01]  /*6bc0*/  FFMA.SAT R14, R25, R14, 0.5 ;  /* 0x3f000000190e7423 */ /* 0x000fe2000000200e */
[----:B------:R-:W-:Y:S02]  /*6bd0*/  FFMA R24, R15, 1.925963033500011079e-08, R24 ;  /* 0x32a570600f187823 */ /* 0x000fe40000000018 */
[-C--:B------:R-:W-:Y:S01]  /*6be0*/  FFMA.RM R28, R28, R23.reuse, 12582913 ;  /* 0x4b4000011c1c7423 */ /* 0x080fe20000004017 */
[----:B------:R-:W-:Y:S01]  /*6bf0*/  FFMA.RM R14, R14, R23, 12582913 ;  /* 0x4b4000010e0e7423 */ /* 0x000fe20000004017 */
[----:B------:R-:W-:Y:S01]  /*6c00*/  FMUL R20, R20, R11 ;  /* 0x0000000b14147220 */ /* 0x000fe20000400000 */
[----:B------:R-:W-:Y:S01]  /*6c10*/  FADD R11, RZ, R18 ;  /* 0x00000012ff0b7221 */ /* 0x000fe20000000000 */
[----:B------:R-:W-:Y:S01]  /*6c20*/  FADD R12, R28, -12583039 ;  /* 0xcb40007f1c0c7421 */ /* 0x000fe20000000000 */
[----:B------:R-:W0:Y:S03]  /*6c30*/  MUFU.EX2 R24, R24 ;  /* 0x0000001800187308 */ /* 0x000e260000000800 */
[----:B------:R-:W-:-:S04]  /*6c40*/  FFMA R12, R33, 1.4426950216293334961, -R12 ;  /* 0x3fb8aa3b210c7823 */ /* 0x000fc8000000080c */
[----:B------:R-:W-:Y:S01]  /*6c50*/  FFMA R33, R33, 1.925963033500011079e-08, R12 ;  /* 0x32a5706021217823 */ /* 0x000fe2000000000c */
[C---:B------:R-:W-:Y:S01]  /*6c60*/  FADD R12, R14.reuse, -12583039 ;  /* 0xcb40007f0e0c7421 */ /* 0x040fe20000000000 */
[----:B------:R-:W-:-:S03]  /*6c70*/  SHF.L.U32 R14, R14, 0x17, RZ ;  /* 0x000000170e0e7819 */ /* 0x000fc600000006ff */
[C---:B------:R-:W-:Y:S01]  /*6c80*/  FFMA R12, R25.reuse, 1.4426950216293334961, -R12 ;  /* 0x3fb8aa3b190c7823 */ /* 0x040fe2000000080c */
[----:B------:R-:W1:Y:S03]  /*6c90*/  MUFU.EX2 R33, R33 ;  /* 0x0000002100217308 */ /* 0x000e660000000800 */
[----:B------:R-:W-:Y:S01]  /*6ca0*/  FFMA R15, R25, 1.925963033500011079e-08, R12 ;  /* 0x32a57060190f7823 */ /* 0x000fe2000000000c */
[----:B------:R-:W-:Y:S01]  /*6cb0*/  FADD R12, R11, R16 ;  /* 0x000000100b0c7221 */ /* 0x000fe20000000000 */
[----:B------:R-:W-:-:S03]  /*6cc0*/  IMAD.SHL.U32 R25, R30, 0x800000, RZ ;  /* 0x008000001e197824 */ /* 0x000fc600078e00ff */
[----:B------:R-:W-:Y:S01]  /*6cd0*/  FADD R12, R12, R17 ;  /* 0x000000110c0c7221 */ /* 0x000fe20000000000 */
[----:B------:R-:W2:Y:S01]  /*6ce0*/  MUFU.EX2 R15, R15 ;  /* 0x0000000f000f7308 */ /* 0x000ea20000000800 */
[----:B0-----:R-:W-:Y:S01]  /*6cf0*/  FMUL R25, R25, R24 ;  /* 0x0000001819197220 */ /* 0x001fe20000400000 */
[----:B------:R-:W-:Y:S02]  /*6d00*/  IMAD.SHL.U32 R24, R28, 0x800000, RZ ;  /* 0x008000001c187824 */ /* 0x000fe400078e00ff */
[----:B------:R-:W-:-:S04]  /*6d10*/  FADD R11, R12, R19 ;  /* 0x000000130c0b7221 */ /* 0x000fc80000000000 */
[----:B------:R-:W-:Y:S01]  /*6d20*/  FADD R12, R11, R22 ;  /* 0x000000160b0c7221 */ /* 0x000fe20000000000 */
[----:B-1----:R-:W-:-:S03]  /*6d30*/  FMUL R24, R24, R33 ;  /* 0x0000002118187220 */ /* 0x002fc60000400000 */
[----:B------:R-:W-:-:S04]  /*6d40*/  FADD R11, R12, R21 ;  /* 0x000000150c0b7221 */ /* 0x000fc80000000000 */
[----:B------:R-:W-:Y:S01]  /*6d50*/  FADD R12, R11, R20 ;  /* 0x000000140b0c7221 */ /* 0x000fe20000000000 */
[----:B--2---:R-:W-:Y:S01]  /*6d60*/  FMUL R23, R14, R15 ;  /* 0x0000000f0e177220 */ /* 0x004fe20000400000 */
[----:B------:R-:W-:Y:S02]  /*6d70*/  MOV R15, 0xffffffff ;  /* 0xffffffff000f7802 */ /* 0x000fe40000000f00 */
        /* <DEDUP_REMOVED lines=8> */
.L_x_4662:
[----:B------:R-:W-:Y:S02]  /*6e00*/  IMAD.MOV.U32 R12, RZ, RZ, 0x8 ;  /* 0x00000008ff0c7424 */ /* 0x000fe400078e00ff */
[----:B------:R-:W-:-:S04]  /*6e10*/  FADD R28, R13, R14 ;  /* 0x0000000e0d1c7221 */ /* 0x000fc80000000000 */
[----:B------:R-:W-:-:S07]  /*6e20*/  IMAD.MOV.U32 R13, RZ, RZ, R28 ;  /* 0x000000ffff0d7224 */ /* 0x000fce00078e001c */
[----:B------:R-:W-:Y:S05]  /*6e30*/  WARPSYNC.COLLECTIVE R15, `(.L_x_4663) ;  /* 0x000000000f087348 */ /* 0x000fea0003c00000 */
[----:B------:R0:W1:Y:S02]  /*6e40*/  SHFL.BFLY P6, R14, R13, R12, R11 ;  /* 0x0c00000c0d0e7389 */ /* 0x00006400000c000b */
[----:B01----:R-:W-:Y:S05]  /*6e50*/  ENDCOLLECTIVE ;  /* 0x000000000000791b */ /* 0x003fea0003800000 */
.L_x_4663:
[----:B------:R-:W-:Y:S02]  /*6e60*/  IMAD.MOV.U32 R12, RZ, RZ, 0x4 ;  /* 0x00000004ff0c7424 */ /* 0x000fe400078e00ff */
[----:B------:R-:W-:-:S05]  /*6e70*/  FADD R29, R28, R14 ;  /* 0x0000000e1c1d7221 */ /* 0x000fca0000000000 */
[----:B------:R-:W-:-:S07]  /*6e80*/  MOV R13, R29 ;  /* 0x0000001d000d7202 */ /* 0x000fce0000000f00 */
[----:B------:R-:W-:Y:S05]  /*6e90*/  WARPSYNC.COLLECTIVE R15, `(.L_x_4664) ;  /* 0x000000000f087348 */ /* 0x000fea0003c00000 */
[----:B------:R0:W1:Y:S02]  /*6ea0*/  SHFL.BFLY P6, R14, R13, R12, R11 ;  /* 0x0c00000c0d0e7389 */ /* 0x00006400000c000b */
[----:B01----:R-:W-:Y:S05]  /*6eb0*/  ENDCOLLECTIVE ;  /* 0x000000000000791b */ /* 0x003fea0003800000 */
.L_x_4664:
[----:B------:R-:W-:Y:S02]  /*6ec0*/  HFMA2 R12, -RZ, RZ, 0, 1.1920928955078125e-07 ;  /* 0x00000002ff0c7431 */ /* 0x000fe400000001ff */
[----:B------:R-:W-:-:S04]  /*6ed0*/  FADD R30, R29, R14 ;  /* 0x0000000e1d1e7221 */ /* 0x000fc80000000000 */
[----:B------:R-:W-:-:S07]  /*6ee0*/  IMAD.MOV.U32 R13, RZ, RZ, R30 ;  /* 0x000000ffff0d7224 */ /* 0x000fce00078e001e */
[----:B------:R-:W-:Y:S05]  /*6ef0*/  WARPSYNC.COLLECTIVE R15, `(.L_x_4665) ;  /* 0x000000000f087348 */ /* 0x000fea0003c00000 */
[----:B------:R0:W1:Y:S02]  /*6f00*/  SHFL.BFLY P6, R14, R13, R12, R11 ;  /* 0x0c00000c0d0e7389 */ /* 0x00006400000c000b */
[----:B01----:R-:W-:Y:S05]  /*6f10*/  ENDCOLLECTIVE ;  /* 0x000000000000791b */ /* 0x003fea0003800000 */
.L_x_4665:
[----:B------:R-:W-:Y:S02]  /*6f20*/  IMAD.MOV.U32 R12, RZ, RZ, 0x1 ;  /* 0x00000001ff0c7424 */ /* 0x000fe400078e00ff */
[----:B------:R-:W-:-:S04]  /*6f30*/  FADD R31, R30, R14 ;  /* 0x0000000e1e1f7221 */ /* 0x000fc80000000000 */
[----:B------:R-:W-:-:S07]  /*6f40*/  IMAD.MOV.U32 R13, RZ, RZ, R31 ;  /* 0x000000ffff0d7224 */ /* 0x000fce00078e001f */
[----:B------:R-:W-:Y:S05]  /*6f50*/  WARPSYNC.COLLECTIVE R15, `(.L_x_4666) ;  /* 0x000000000f087348 */ /* 0x000fea0003c00000 */
[----:B------:R0:W1:Y:S02]  /*6f60*/  SHFL.BFLY P6, R14, R13, R12, R11 ;  /* 0x0c00000c0d0e7389 */ /* 0x00006400000c000b */
[----:B01----:R-:W-:Y:S05]  /*6f70*/  ENDCOLLECTIVE ;  /* 0x000000000000791b */ /* 0x003fea0003800000 */
.L_x_4666:
[----:B------:R-:W-:Y:S05]  /*6f80*/  BRA `(.L_x_4667) ;  /* 0xffffffe800007947 */ /* 0x000fea000383ffff */
        .weak           $__internal_54_$__cuda_sm3x_div_rn_noftz_f32_slowpath
        .type           $__internal_54_$__cuda_sm3x_div_rn_noftz_f32_slowpath,@function
        .size           $__internal_54_$__cuda_sm3x_div_rn_noftz_f32_slowpath,(.L_x_37431 - $__internal_54_$__cuda_sm3x_div_rn_noftz_f32_slowpath)
$__internal_54_$__cuda_sm3x_div_rn_noftz_f32_slowpath:
        /* <DEDUP_REMOVED lines=35> */
.L_x_4669:
        /* <DEDUP_REMOVED lines=51> */
.L_x_4676:
[----:B------:R-:W-:-:S04]  /*74f0*/  LOP3.LUT R11, R11, 0x80000000, RZ, 0xc0, !PT ;  /* 0x800000000b0b7812 */ /* 0x000fc800078ec0ff */
[----:B------:R-:W-:Y:S01]  /*7500*/  LOP3.LUT R11, R11, 0x7f800000, RZ, 0xfc, !PT ;  /* 0x7f8000000b0b7812 */ /* 0x000fe200078efcff */
[----:B------:R-:W-:Y:S06]  /*7510*/  BRA `(.L_x_4677) ;  /* 0x0000000000047947 */ /* 0x000fec0003800000 */
.L_x_4675:
[----:B------:R-:W-:-:S07]  /*7520*/  LEA R11, R18, R11, 0x17 ;  /* 0x0000000b120b7211 */ /* 0x000fce00078eb8ff */
.L_x_4677:
[----:B------:R-:W-:Y:S05]  /*7530*/  BSYNC.RECONVERGENT B2 ;  /* 0x0000000000027941 */ /* 0x000fea0003800200 */
.L_x_4674:
[----:B------:R-:W-:Y:S05]  /*7540*/  BRA `(.L_x_4678) ;  /* 0x0000000000207947 */ /* 0x000fea0003800000 */
.L_x_4673:
[----:B------:R-:W-:-:S04]  /*7550*/  LOP3.LUT R11, R11, 0x80000000, R33, 0x48, !PT ;  /* 0x800000000b0b7812 */ /* 0x000fc800078e4821 */
[----:B------:R-:W-:Y:S01]  /*7560*/  LOP3.LUT R11, R11, 0x7f800000, RZ, 0xfc, !PT ;  /* 0x7f8000000b0b7812 */ /* 0x000fe200078efcff */
[----:B------:R-:W-:Y:S06]  /*7570*/  BRA `(.L_x_4678) ;  /* 0x0000000000147947 */ /* 0x000fec0003800000 */
.L_x_4672:
[----:B------:R-:W-:Y:S01]  /*7580*/  LOP3.LUT R11, R11, 0x80000000, R33, 0x48, !PT ;  /* 0x800000000b0b7812 */ /* 0x000fe200078e4821 */
[----:B------:R-:W-:Y:S06]  /*7590*/  BRA `(.L_x_4678) ;  /* 0x00000000000c7947 */ /* 0x000fec0003800000 */
.L_x_4671:
[----:B------:R-:W0:Y:S01]  /*75a0*/  MUFU.RSQ R11, -QNAN ;  /* 0xffc00000000b7908 */ /* 0x000e220000001400 */
[----:B------:R-:W-:Y:S05]  /*75b0*/  BRA `(.L_x_4678) ;  /* 0x0000000000047947 */ /* 0x000fea0003800000 */
.L_x_4670:
[----:B------:R-:W-:-:S07]  /*75c0*/  FADD.FTZ R11, R18, R11 ;  /* 0x0000000b120b7221 */ /* 0x000fce0000010000 */
.L_x_4678:
[----:B------:R-:W-:Y:S05]  /*75d0*/  BSYNC.RECONVERGENT B1 ;  /* 0x0000000000017941 */ /* 0x000fea0003800200 */
.L_x_4668:
[----:B------:R-:W-:-:S04]  /*75e0*/  IMAD.MOV.U32 R13, RZ, RZ, 0x0 ;  /* 0x00000000ff0d7424 */ /* 0x000fc800078e00ff */
[----:B0-----:R-:W-:Y:S05]  /*75f0*/  RET.REL.NODEC R12 `(_Z15SoftmaxWarpImplI22BroadcastScaleMaskLoadIffbLm4EiE11DirectStoreIffEfLi1ELi10ELi32ELi1ELb1EL9Algorithm0EEvT_T0_ll) ;  /* 0xffffff880c807950 */ /* 0x001fea0003c3ffff */
.L_x_4679:
        /* <DEDUP_REMOVED lines=16> */
.L_x_37431:


//--------------------- .text._Z15SoftmaxWarpImplI22BroadcastScaleMaskLoadIffbLm4EiE11DirectStoreIffEfLi1ELi10ELi32ELi1ELb0EL9Algorithm0EEvT_T0_ll --------------------------
	.section	.text._Z15SoftmaxWarpImplI22BroadcastScaleMaskLoadIffbLm4EiE11DirectStoreIffEfLi1ELi10ELi32ELi1ELb0EL9Algorithm0EEvT_T0_ll,"ax",@progbits
	.align	128
        .global         _Z15SoftmaxWarpImplI22BroadcastScaleMaskLoadIffbLm4EiE11DirectStoreIffEfLi1ELi10ELi32ELi1ELb0EL9Algorithm0EEvT_T0_ll
        .type           _Z15SoftmaxWarpImplI22BroadcastScaleMaskLoadIffbLm4EiE11DirectStoreIffEfLi1ELi10ELi32ELi1ELb0EL9Algorithm0EEvT_T0_ll,@function
        .size           _Z15SoftmaxWarpImplI22BroadcastScaleMaskLoadIffbLm4EiE11DirectStoreIffEfLi1ELi10ELi32ELi1ELb0EL9Algorithm0EEvT_T0_ll,(.L_x_37432 - _Z15SoftmaxWarpImplI22BroadcastScaleMaskLoadIffbLm4EiE11DirectStoreIffEfLi1ELi10ELi32ELi1ELb0EL9Algorithm0EEvT_T0_ll)
        .other          _Z15SoftmaxWarpImplI22BroadcastScaleMaskLoadIffbLm4EiE11DirectStoreIffEfLi1ELi10ELi32ELi1ELb0EL9Algorithm0EEvT_T0_ll,@"STO_CUDA_ENTRY STV_DEFAULT"
_Z15SoftmaxWarpImplI22BroadcastScaleMaskLoadIffbLm4EiE11DirectStoreIffEfLi1ELi10ELi32ELi1ELb0EL9Algorithm0EEvT_T0_ll:
.text._Z15SoftmaxWarpImplI22BroadcastScaleMaskLoadIffbLm4EiE11DirectStoreIffEfLi1ELi10ELi32ELi1ELb0EL9Algorithm0EEvT_T0_ll:
        /* <DEDUP_REMOVED lines=31> */
.L_x_4680:
        /* <DEDUP_REMOVED lines=14> */
.L_x_4703:
[----:B------:R-:W-:Y:S01]  /*02d0*/  IABS R0, UR59 ;  /* 0x0000003b00007c13 */ /* 0x000fe20008000000 */
[----:B0-----:R-:W-:Y:S01]  /*02e0*/  IMAD R12, R21, UR58, R22 ;  /* 0x0000003a150c7c24 */ /* 0x001fe2000f8e0216 */
[----:B--2---:R-:W-:Y:S01]  /*02f0*/  IABS R3, UR60 ;  /* 0x0000003c00037c13 */ /* 0x004fe20008000000 */
        /* <DEDUP_REMOVED lines=8> */
[----:B------:R-:W-:Y:S02]  /*0380*/  LOP3.LUT R24, RZ, UR59, RZ, 0x33, !PT ;  /* 0x0000003bff187c12 */ /* 0x000fe4000f8e33ff */
[----:B------:R-:W-:Y:S01]  /*0390*/  SHF.R.S64 R15, RZ, 0x1e, R4 ;  /* 0x0000001eff0f7819 */ /* 0x000fe20000001004 */
        /* <DEDUP_REMOVED lines=22> */
[----:B------:R-:W-:-:S04]  /*0500*/  IMAD.HI.U32 R0, R2, UR7, RZ ;  /* 0x0000000702007c27 */ /* 0x000fc8000f8e00ff */
[----:B------:R-:W-:Y:S01]  /*0510*/  IMAD.HI.U32 R8, R9, UR7, RZ ;  /* 0x0000000709087c27 */ /* 0x000fe2000f8e00ff */
[----:B------:R-:W-:-:S03]  /*0520*/  IADD3 R7, PT, PT, -R0, RZ, RZ ;  /* 0x000000ff00077210 */ /* 0x000fc60007ffe1ff */
[----:B------:R-:W-:Y:S01]  /*0530*/  IMAD.MOV R10, RZ, RZ, -R8 ;  /* 0x000000ffff0a7224 */ /* 0x000fe200078e0a08 */
[----:B------:R-:W-:Y:S01]  /*0540*/  UIADD3 UR6, UPT, UPT, URZ, -UR5, URZ ;  /* 0x80000005ff067290 */ /* 0x000fe2000fffe0ff */
[----:B------:R-:W-:Y:S02]  /*0550*/  IMAD R2, R7, UR10, R2 ;  /* 0x0000000a07027c24 */ /* 0x000fe4000f8e0202 */
[----:B------:R-:W-:Y:S01]  /*0560*/  IMAD R7, R10, UR10, R9 ;  /* 0x0000000a0a077c24 */ /* 0x000fe2000f8e0209 */
[----:B------:R-:W-:Y:S01]  /*0570*/  UIMAD UR6, UR6, UR9, URZ ;  /* 0x00000009060672a4 */ /* 0x000fe2000f8e02ff */
[----:B------:R-:W-:Y:S01]  /*0580*/  IMAD.HI.U32 R9, R11, UR7, RZ ;  /* 0x000000070b097c27 */ /* 0x000fe2000f8e00ff */
[----:B------:R-:W-:Y:S02]  /*0590*/  ISETP.LT.U32.AND P1, PT, R2, UR10, PT ;  /* 0x0000000a02007c0c */ /* 0x000fe4000bf21070 */
[----:B------:R-:W-:Y:S01]  /*05a0*/  ISETP.LT.U32.AND P2, PT, R7, UR10, PT ;  /* 0x0000000a07007c0c */ /* 0x000fe2000bf41070 */
[----:B------:R-:W-:Y:S01]  /*05b0*/  IMAD.MOV R10, RZ, RZ, -R9 ;  /* 0x000000ffff0a7224 */ /* 0x000fe200078e0a09 */
[----:B------:R-:W-:-:S07]  /*05c0*/  UIMAD.WIDE.U32 UR4, UR5, UR6, UR4 ;  /* 0x00000006050472a5 */ /* 0x000fce000f8e0004 */
[----:B------:R-:W-:Y:S01]  /*05d0*/  UMOV UR6, UR5 ;  /* 0x0000000500067c82 */ /* 0x000fe20008000000 */
[----:B------:R-:W-:Y:S01]  /*05e0*/  R2UR UR4, R16 ;  /* 0x00000000100472ca */ /* 0x000fe200000e0000 */
[----:B------:R-:W-:Y:S01]  /*05f0*/  @!P1 VIADD R2, R2, -UR10 ;  /* 0x8000000a02029c36 */ /* 0x000fe20008000000 */
[----:B------:R-:W-:Y:S01]  /*0600*/  R2UR UR5, R17 ;  /* 0x00000000110572ca */ /* 0x000fe200000e0000 */
[----:B------:R-:W-:Y:S01]  /*0610*/  @!P1 VIADD R0, R0, 0x1 ;  /* 0x0000000100009836 */ /* 0x000fe20000000000 */
[----:B------:R-:W-:Y:S01]  /*0620*/  @!P2 IADD3 R7, PT, PT, R7, -UR10, RZ ;  /* 0x8000000a0707ac10 */ /* 0x000fe2000fffe0ff */
[----:B------:R-:W-:Y:S01]  /*0630*/  @!P2 VIADD R8, R8, 0x1 ;  /* 0x000000010808a836 */ /* 0x000fe20000000000 */
[----:B------:R-:W-:Y:S01]  /*0640*/  ISETP.GE.U32.AND P4, PT, R2, UR10, PT ;  /* 0x0000000a02007c0c */ /* 0x000fe2000bf86070 */
[----:B------:R-:W-:Y:S01]  /*0650*/  IMAD R2, R10, UR10, R11 ;  /* 0x0000000a0a027c24 */ /* 0x000fe2000f8e020b */
[----:B------:R-:W-:Y:S01]  /*0660*/  ISETP.GE.U32.AND P1, PT, R7, UR10, PT ;  /* 0x0000000a07007c0c */ /* 0x000fe2000bf26070 */
[----:B------:R-:W0:Y:S03]  /*0670*/  I2F.RP R10, UR11 ;  /* 0x0000000b000a7d06 */ /* 0x000e260008209400 */
[----:B------:R-:W-:-:S07]  /*0680*/  ISETP.LT.U32.AND P0, PT, R2, UR10, PT ;  /* 0x0000000a02007c0c */ /* 0x000fce000bf01070 */
[----:B------:R-:W-:Y:S01]  /*0690*/  @P4 VIADD R0, R0, 0x1 ;  /* 0x0000000100004836 */ /* 0x000fe20000000000 */
[----:B------:R-:W-:Y:S02]  /*06a0*/  ISETP.GE.AND P4, PT, R6, RZ, PT ;  /* 0x000000ff0600720c */ /* 0x000fe40003f86270 */
[----:B------:R-:W-:Y:S01]  /*06b0*/  @P1 IADD3 R8, PT, PT, R8, 0x1, RZ ;  /* 0x0000000108081810 */ /* 0x000fe20007ffe0ff */
[----:B------:R-:W-:Y:S01]  /*06c0*/  @!P3 IMAD.MOV R0, RZ, RZ, -R0 ;  /* 0x000000ffff00b224 */ /* 0x000fe200078e0a00 */
[----:B------:R-:W-:Y:S01]  /*06d0*/  ISETP.GE.AND P1, PT, R3, RZ, PT ;  /* 0x000000ff0300720c */ /* 0x000fe20003f26270 */
[----:B0-----:R-:W0:Y:S01]  /*06e0*/  MUFU.RCP R10, R10 ;  /* 0x0000000a000a7308 */ /* 0x001e220000001000 */
[----:B------:R-:W-:Y:S01]  /*06f0*/  @!P0 IADD3 R2, PT, PT, R2, -UR10, RZ ;  /* 0x8000000a02028c10 */ /* 0x000fe2000fffe0ff */
[----:B------:R-:W-:Y:S01]  /*0700*/  IMAD.MOV.U32 R3, RZ, RZ, R8 ;  /* 0x000000ffff037224 */ /* 0x000fe200078e0008 */
[----:B------:R-:W-:Y:S02]  /*0710*/  SEL R7, R24, R0, !P6 ;  /* 0x0000000018077207 */ /* 0x000fe40007000000 */
[----:B------:R-:W-:-:S02]  /*0720*/  ISETP.GE.U32.AND P2, PT, R2, UR10, PT ;  /* 0x0000000a02007c0c */ /* 0x000fc4000bf46070 */
[----:B------:R-:W-:Y:S01]  /*0730*/  @!P0 IADD3 R9, PT, PT, R9, 0x1, RZ ;  /* 0x0000000109098810 */ /* 0x000fe20007ffe0ff */
[----:B------:R-:W-:Y:S02]  /*0740*/  @!P4 IMAD.MOV R3, RZ, RZ, -R3 ;  /* 0x000000ffff03c224 */ /* 0x000fe400078e0a03 */
[----:B------:R-:W-:-:S03]  /*0750*/  IMAD.MOV R11, RZ, RZ, -R7 ;  /* 0x000000ffff0b7224 */ /* 0x000fc600078e0a07 */
[----:B------:R-:W-:Y:S01]  /*0760*/  SEL R3, R24, R3, !P6 ;  /* 0x0000000318037207 */ /* 0x000fe20007000000 */
[----:B------:R-:W-:Y:S01]  /*0770*/  IMAD R8, R11, UR59, R12 ;  /* 0x0000003b0b087c24 */ /* 0x000fe2000f8e020c */
[----:B0-----:R-:W-:-:S03]  /*0780*/  IADD3 R18, PT, PT, R10, 0xffffffe, RZ ;  /* 0x0ffffffe0a127810 */ /* 0x001fc60007ffe0ff */
[----:B------:R-:W-:Y:S01]  /*0790*/  @P2 VIADD R9, R9, 0x1 ;  /* 0x0000000109092836 */ /* 0x000fe20000000000 */
[----:B------:R-:W-:Y:S02]  /*07a0*/  IABS R0, R8 ;  /* 0x0000000800007213 */ /* 0x000fe40000000000 */
[----:B------:R-:W-:Y:S02]  /*07b0*/  IADD3 R10, P0, PT, R15, UR48, RZ ;  /* 0x000000300f0a7c10 */ /* 0x000fe4000ff1e0ff */
[----:B------:R-:W-:Y:S01]  /*07c0*/  MOV R11, R9 ;  /* 0x00000009000b7202 */ /* 0x000fe20000000f00 */
[----:B------:R-:W-:Y:S01]  /*07d0*/  IMAD.MOV R9, RZ, RZ, -R3 ;  /* 0x000000ffff097224 */ /* 0x000fe200078e0a03 */
[----:B------:R-:W0:Y:S03]  /*07e0*/  F2I.FTZ.U32.TRUNC.NTZ R18, R18 ;  /* 0x0000001200127305 */ /* 0x000e26000021f000 */
[----:B------:R-:W-:-:S02]  /*07f0*/  @!P1 IMAD.MOV R11, RZ, RZ, -R11 ;  /* 0x000000ffff0b9224 */ /* 0x000fc400078e0a0b */
[----:B------:R-:W-:Y:S02]  /*0800*/  IMAD R6, R9, UR59, R4 ;  /* 0x0000003b09067c24 */ /* 0x000fe4000f8e0204 */
[----:B------:R-:W-:Y:S01]  /*0810*/  IMAD.HI.U32 R9, R0, UR6, RZ ;  /* 0x0000000600097c27 */ /* 0x000fe2000f8e00ff */
[----:B------:R-:W-:Y:S02]  /*0820*/  SEL R2, R24, R11, !P6 ;  /* 0x0000000b18027207 */ /* 0x000fe40007000000 */
[----:B------:R-:W-:Y:S02]  /*0830*/  IABS R19, R6 ;  /* 0x0000000600137213 */ /* 0x000fe40000000000 */
[----:B------:R-:W-:Y:S01]  /*0840*/  IADD3 R11, PT, PT, -R9, RZ, RZ ;  /* 0x000000ff090b7210 */ /* 0x000fe20007ffe1ff */
[----:B------:R-:W-:Y:S02]  /*0850*/  IMAD.MOV R14, RZ, RZ, -R2 ;  /* 0x000000ffff0e7224 */ /* 0x000fe400078e0a02 */
[----:B------:R-:W-:-:S04]  /*0860*/  IMAD.HI.U32 R13, R19, UR6, RZ ;  /* 0x00000006130d7c27 */ /* 0x000fc8000f8e00ff */
[----:B------:R-:W-:Y:S02]  /*0870*/  IMAD R11, R11, UR9, R0 ;  /* 0x000000090b0b7c24 */ /* 0x000fe4000f8e0200 */
[----:B------:R-:W-:Y:S02]  /*0880*/  IMAD R0, R14, UR59, R5 ;  /* 0x0000003b0e007c24 */ /* 0x000fe4000f8e0205 */
[----:B------:R-:W-:Y:S01]  /*0890*/  IMAD.MOV R14, RZ, RZ, -R13 ;  /* 0x000000ffff0e7224 */ /* 0x000fe200078e0a0d */
[----:B------:R-:W-:Y:S02]  /*08a0*/  ISETP.LT.U32.AND P1, PT, R11, UR9, PT ;  /* 0x000000090b007c0c */ /* 0x000fe4000bf21070 */
[----:B------:R-:W-:Y:S01]  /*08b0*/  IABS R26, R0 ;  /* 0x00000000001a7213 */ /* 0x000fe20000000000 */
[----:B------:R-:W-:-:S04]  /*08c0*/  IMAD R19, R14, UR9, R19 ;  /* 0x000000090e137c24 */ /* 0x000fc8000f8e0213 */
[----:B------:R-:W-:Y:S01]  /*08d0*/  IMAD.HI.U32 R14, R26, UR6, RZ ;  /* 0x000000061a0e7c27 */ /* 0x000fe2000f8e00ff */
[----:B------:R-:W-:-:S03]  /*08e0*/  ISETP.LT.U32.AND P3, PT, R19, UR9, PT ;  /* 0x0000000913007c0c */ /* 0x000fc6000bf61070 */
[----:B------:R-:W-:Y:S02]  /*08f0*/  IMAD.MOV R15, RZ, RZ, -R14 ;  /* 0x000000ffff0f7224 */ /* 0x000fe400078e0a0e */
[----:B------:R-:W-:Y:S02]  /*0900*/  @!P1 VIADD R11, R11, -UR9 ;  /* 0x800000090b0b9c36 */ /* 0x000fe40008000000 */
[----:B------:R-:W-:-:S03]  /*0910*/  IMAD R26, R15, UR9, R26 ;  /* 0x000000090f1a7c24 */ /* 0x000fc6000f8e021a */
[----:B------:R-:W-:Y:S02]  /*0920*/  ISETP.GE.U32.AND P2, PT, R11, UR9, PT ;  /* 0x000000090b007c0c */ /* 0x000fe4000bf46070 */
[----:B------:R-:W-:Y:S02]  /*0930*/  LEA.HI.X.SX32 R11, R4, UR49, 0x2, P0 ;  /* 0x00000031040b7c11 */ /* 0x000fe400080f16ff */
[----:B------:R-:W-:Y:S02]  /*0940*/  SHF.R.S64 R4, RZ, 0x1e, R5 ;  /* 0x0000001eff047819 */ /* 0x000fe40000001005 */
[----:B------:R-:W-:Y:S01]  /*0950*/  LOP3.LUT R15, R8, UR60, RZ, 0x3c, !PT ;  /* 0x0000003c080f7c12 */ /* 0x000fe2000f8e3cff */
[----:B------:R1:W2:Y:S01]  /*0960*/  LDG.E R10, desc[UR4][R10.64] ;  /* 0x000000040a0a7981 */ /* 0x0002a2000c1e1900 */
[----:B------:R-:W-:Y:S02]  /*0970*/  IADD3 R4, P0, PT, R4, UR48, RZ ;  /* 0x0000003004047c10 */ /* 0x000fe4000ff1e0ff */
[----:B------:R-:W-:-:S02]  /*0980*/  ISETP.GE.AND P4, PT, R15, RZ, PT ;  /* 0x000000ff0f00720c */ /* 0x000fc40003f86270 */
[----:B------:R-:W-:Y:S02]  /*0990*/  LEA.HI.X.SX32 R5, R5, UR49, 0x2, P0 ;  /* 0x0000003105057c11 */ /* 0x000fe400080f16ff */
[----:B------:R-:W-:Y:S02]  /*09a0*/  ISETP.LT.U32.AND P0, PT, R26, UR9, PT ;  /* 0x000000091a007c0c */ /* 0x000fe4000bf01070 */
[----:B------:R-:W-:Y:S01]  /*09b0*/  @!P1 IADD3 R9, PT, PT, R9, 0x1, RZ ;  /* 0x0000000109099810 */ /* 0x000fe20007ffe0ff */
[----:B------:R-:W-:Y:S01]  /*09c0*/  @!P3 VIADD R19, R19, -UR9 ;  /* 0x800000091313bc36 */ /* 0x000fe20008000000 */
[----:B0-----:R-:W-:Y:S02]  /*09d0*/  R2UR UR5, R18 ;  /* 0x00000000120572ca */ /* 0x001fe400000e0000 */
[----:B------:R-:W-:Y:S01]  /*09e0*/  ISETP.NE.AND P5, PT, RZ, UR60, PT ;  /* 0x0000003cff007c0c */ /* 0x000fe2000bfa5270 */
[----:B------:R-:W-:Y:S01]  /*09f0*/  @P2 VIADD R9, R9, 0x1 ;  /* 0x0000000109092836 */ /* 0x000fe20000000000 */
[----:B------:R-:W-:Y:S01]  /*0a00*/  LOP3.LUT R25, RZ, UR60, RZ, 0x33, !PT ;  /* 0x0000003cff197c12 */ /* 0x000fe2000f8e33ff */
[----:B------:R-:W-:Y:S01]  /*0a10*/  UISETP.NE.U32.AND UP0, UPT, UR40, 0x1, UPT ;  /* 0x000000012800788c */ /* 0x000fe2000bf05070 */
[----:B------:R-:W-:Y:S01]  /*0a20*/  LOP3.LUT R15, R6, UR60, RZ, 0x3c, !PT ;  /* 0x0000003c060f7c12 */ /* 0x000fe2000f8e3cff */
[----:B------:R-:W-:Y:S01]  /*0a30*/  @!P4 IMAD.MOV R9, RZ, RZ, -R9 ;  /* 0x000000ffff09c224 */ /* 0x000fe200078e0a09 */
[----:B-1----:R-:W-:Y:S01]  /*0a40*/  LOP3.LUT R11, R0, UR60, RZ, 0x3c, !PT ;  /* 0x0000003c000b7c12 */ /* 0x002fe2000f8e3cff */
[----:B------:R0:W3:Y:S01]  /*0a50*/  LDG.E R4, desc[UR12][R4.64] ;  /* 0x0000000c04047981 */ /* 0x0000e2000c1e1900 */
[----:B------:R-:W-:-:S02]  /*0a60*/  @!P0 IADD3 R26, PT, PT, R26, -UR9, RZ ;  /* 0x800000091a1a8c10 */ /* 0x000fc4000fffe0ff */
[----:B------:R-:W-:Y:S02]  /*0a70*/  ISETP.GE.U32.AND P2, PT, R19, UR9, PT ;  /* 0x0000000913007c0c */ /* 0x000fe4000bf46070 */
[----:B------:R-:W-:Y:S02]  /*0a80*/  SEL R9, R25, R9, !P5 ;  /* 0x0000000919097207 */ /* 0x000fe40006800000 */
[----:B------:R-:W-:Y:S02]  /*0a90*/  ISETP.GE.U32.AND P4, PT, R26, UR9, PT ;  /* 0x000000091a007c0c */ /* 0x000fe4000bf86070 */
[----:B------:R-:W-:Y:S01]  /*0aa0*/  ISETP.GE.AND P1, PT, R15, RZ, PT ;  /* 0x000000ff0f00720c */ /* 0x000fe20003f26270 */
[----:B------:R-:W-:Y:S01]  /*0ab0*/  UIADD3 UR8, UPT, UPT, URZ, -UR5, URZ ;  /* 0x80000005ff087290 */ /* 0x000fe2000fffe0ff */
[----:B0-----:R-:W-:Y:S01]  /*0ac0*/  IMAD.MOV R5, RZ, RZ, -R9 ;  /* 0x000000ffff057224 */ /* 0x001fe200078e0a09 */
[----:B------:R-:W-:Y:S01]  /*0ad0*/  @!P3 IADD3 R13, PT, PT, R13, 0x1, RZ ;  /* 0x000000010d0db810 */ /* 0x000fe20007ffe0ff */
[----:B------:R-:W-:Y:S01]  /*0ae0*/  UISETP.NE.U32.AND UP2, UPT, UR42, 0x1, UPT ;  /* 0x000000012a00788c */ /* 0x000fe2000bf45070 */
[----:B------:R-:W-:Y:S01]  /*0af0*/  ISETP.GE.AND P3, PT, R11, RZ, PT ;  /* 0x000000ff0b00720c */ /* 0x000fe20003f66270 */
[----:B------:R-:W-:Y:S01]  /*0b00*/  UISETP.NE.AND.EX UP0, UPT, UR41, URZ, UPT, UP0 ;  /* 0x000000ff2900728c */ /* 0x000fe2000bf05300 */
[----:B------:R-:W-:Y:S01]  /*0b10*/  IMAD R5, R5, UR60, R8 ;  /* 0x0000003c05057c24 */ /* 0x000fe2000f8e0208 */
[----:B------:R-:W-:Y:S01]  /*0b20*/  UIMAD UR8, UR8, UR11, URZ ;  /* 0x0000000b080872a4 */ /* 0x000fe2000f8e02ff */
[----:B------:R-:W-:Y:S01]  /*0b30*/  @!P0 VIADD R14, R14, 0x1 ;  /* 0x000000010e0e8836 */ /* 0x000fe20000000000 */
[----:B------:R-:W-:Y:S01]  /*0b40*/  UISETP.NE.AND.EX UP2, UPT, UR43, URZ, UPT, UP2 ;  /* 0x000000ff2b00728c */ /* 0x000fe2000bf45320 */
[----:B------:R-:W-:Y:S01]  /*0b50*/  @P2 VIADD R13, R13, 0x1 ;  /* 0x000000010d0d2836 */ /* 0x000fe20000000000 */
[----:B------:R-:W-:Y:S01]  /*0b60*/  UMOV UR4, URZ ;  /* 0x000000ff00047c82 */ /* 0x000fe20008000000 */
[----:B------:R-:W-:Y:S01]  /*0b70*/  PLOP3.LUT P0, PT, PT, PT, UP0, 0x40, 0x4 ;  /* 0x000000000004781c */ /* 0x000fe20003f0e808 */
[----:B------:R-:W-:Y:S01]  /*0b80*/  UIMAD.WIDE.U32 UR4, UR5, UR8, UR4 ;  /* 0x00000008050472a5 */ /* 0x000fe2000f8e0004 */
[----:B------:R-:W-:-:S02]  /*0b90*/  @P4 IADD3 R14, PT, PT, R14, 0x1, RZ ;  /* 0x000000010e0e4810 */ /* 0x000fc40007ffe0ff */
[----:B------:R-:W-:Y:S01]  /*0ba0*/  IABS R18, R5 ;  /* 0x0000000500127213 */ /* 0x000fe20000000000 */
[----:B------:R-:W-:Y:S01]  /*0bb0*/  @!P1 IMAD.MOV R13, RZ, RZ, -R13 ;  /* 0x000000ffff0d9224 */ /* 0x000fe200078e0a0d */
[----:B------:R-:W-:Y:S02]  /*0bc0*/  PLOP3.LUT P2, PT, PT, PT, UP2, 0x40, 0x4 ;  /* 0x000000000004781c */ /* 0x000fe40003f4e828 */
[----:B------:R-:W-:Y:S01]  /*0bd0*/  SEL R7, R7, RZ, !P0 ;  /* 0x000000ff07077207 */ /* 0x000fe20004000000 */
[----:B------:R-:W-:Y:S02]  /*0be0*/  @!P3 IMAD.MOV R14, RZ, RZ, -R14 ;  /* 0x000000ffff0eb224 */ /* 0x000fe400078e0a0e */
[----:B------:R-:W-:Y:S01]  /*0bf0*/  IMAD.HI.U32 R11, R18, UR5, RZ ;  /* 0x00000005120b7c27 */ /* 0x000fe2000f8e00ff */
[----:B------:R-:W-:Y:S02]  /*0c00*/  SEL R19, R25, R13, !P5 ;  /* 0x0000000d19137207 */ /* 0x000fe40006800000 */
[----:B------:R-:W-:Y:S01]  /*0c10*/  SEL R15, R9, RZ, !P2 ;  /* 0x000000ff090f7207 */ /* 0x000fe20005000000 */
[----:B------:R-:W-:Y:S01]  /*0c20*/  IMAD R8, R7, UR44, RZ ;  /* 0x0000002c07087c24 */ /* 0x000fe2000f8e02ff */
[----:B------:R-:W-:Y:S01]  /*0c30*/  SEL R14, R25, R14, !P5 ;  /* 0x0000000e190e7207 */ /* 0x000fe20006800000 */
[----:B------:R-:W-:Y:S01]  /*0c40*/  IMAD.MOV R7, RZ, RZ, -R11 ;  /* 0x000000ffff077224 */ /* 0x000fe200078e0a0b */
[----:B------:R-:W-:Y:S01]  /*0c50*/  IADD3 R9, PT, PT, -R19, RZ, RZ ;  /* 0x000000ff13097210 */ /* 0x000fe20007ffe1ff */
[----:B------:R-:W-:Y:S01]  /*0c60*/  IMAD R15, R15, UR45, R8 ;  /* 0x0000002d0f0f7c24 */ /* 0x000fe2000f8e0208 */
[----:B------:R-:W-:Y:S01]  /*0c70*/  PLOP3.LUT P0, PT, PT, PT, UP0, 0x40, 0x4 ;  /* 0x000000000004781c */ /* 0x000fe20003f0e808 */
[----:B------:R-:W-:Y:S01]  /*0c80*/  IMAD R8, R7, UR11, R18 ;  /* 0x0000000b07087c24 */ /* 0x000fe2000f8e0212 */
[----:B------:R-:W-:Y:S01]  /*0c90*/  PLOP3.LUT P1, PT, PT, PT, UP2, 0x40, 0x4 ;  /* 0x000000000004781c */ /* 0x000fe20003f2e828 */
[----:B------:R-:W-:Y:S01]  /*0ca0*/  IMAD.MOV R13, RZ, RZ, -R14 ;  /* 0x000000ffff0d7224 */ /* 0x000fe200078e0a0e */
[----:B------:R-:W-:Y:S01]  /*0cb0*/  SEL R3, R3, RZ, !P0 ;  /* 0x000000ff03037207 */ /* 0x000fe20004000000 */
[----:B------:R-:W-:Y:S01]  /*0cc0*/  IMAD R9, R9, UR60, R6 ;  /* 0x0000003c09097c24 */ /* 0x000fe2000f8e0206 */
[----:B------:R-:W-:-:S02]  /*0cd0*/  PLOP3.LUT P2, PT, PT, PT, UP0, 0x40, 0x4 ;  /* 0x000000000004781c */ /* 0x000fc40003f4e808 */
[----:B------:R-:W-:Y:S01]  /*0ce0*/  PLOP3.LUT P0, PT, PT, PT, UP2, 0x40, 0x4 ;  /* 0x000000000004781c */ /* 0x000fe20003f0e828 */
[----:B------:R-:W-:Y:S01]  /*0cf0*/  IMAD R0, R13, UR60, R0 ;  /* 0x0000003c0d007c24 */ /* 0x000fe2000f8e0200 */
[----:B------:R-:W-:Y:S02]  /*0d00*/  ISETP.LT.U32.AND P3, PT, R8, UR11, PT ;  /* 0x0000000b08007c0c */ /* 0x000fe4000bf61070 */
[----:B------:R-:W-:Y:S01]  /*0d10*/  SEL R6, R2, RZ, !P2 ;  /* 0x000000ff02067207 */ /* 0x000fe20005000000 */
[----:B------:R-:W-:Y:S01]  /*0d20*/  IMAD R2, R3, UR44, RZ ;  /* 0x0000002c03027c24 */ /* 0x000fe2000f8e02ff */
[----:B------:R-:W-:Y:S02]  /*0d30*/  SEL R7, R19, RZ, !P1 ;  /* 0x000000ff13077207 */ /* 0x000fe40004800000 */
[----:B------:R-:W-:Y:S02]  /*0d40*/  SEL R13, R14, RZ, !P0 ;  /* 0x000000ff0e0d7207 */ /* 0x000fe40004000000 */
[----:B------:R-:W-:Y:S01]  /*0d50*/  IABS R14, R9 ;  /* 0x00000009000e7213 */ /* 0x000fe20000000000 */
[----:B------:R-:W-:-:S02]  /*0d60*/  IMAD R6, R6, UR44, RZ ;  /* 0x0000002c06067c24 */ /* 0x000fc4000f8e02ff */
[----:B------:R-:W-:Y:S02]  /*0d70*/  IMAD R7, R7, UR45, R2 ;  /* 0x0000002d07077c24 */ /* 0x000fe4000f8e0202 */
[----:B------:R-:W-:Y:S02]  /*0d80*/  IMAD.MOV.U32 R2, RZ, RZ, R14 ;  /* 0x000000ffff027224 */ /* 0x000fe400078e000e */
[----:B------:R-:W-:Y:S02]  /*0d90*/  IMAD R6, R13, UR45, R6 ;  /* 0x0000002d0d067c24 */ /* 0x000fe4000f8e0206 */
[----:B------:R-:W-:Y:S01]  /*0da0*/  IMAD.HI.U32 R13, R2, UR5, RZ ;  /* 0x00000005020d7c27 */ /* 0x000fe2000f8e00ff */
[----:B------:R-:W-:-:S03]  /*0db0*/  IABS R18, R0 ;  /* 0x0000000000127213 */ /* 0x000fc60000000000 */
[----:B------:R-:W-:Y:S01]  /*0dc0*/  @!P3 VIADD R8, R8, -UR11 ;  /* 0x8000000b0808bc36 */ /* 0x000fe20008000000 */
[----:B------:R-:W-:Y:S02]  /*0dd0*/  IADD3 R3, PT, PT, R12, 0x60, RZ ;  /* 0x000000600c037810 */ /* 0x000fe40007ffe0ff */
[----:B------:R-:W-:Y:S02]  /*0de0*/  IADD3 R19, PT, PT, -R13, RZ, RZ ;  /* 0x000000ff0d137210 */ /* 0x000fe40007ffe1ff */
[----:B------:R-:W-:Y:S01]  /*0df0*/  ISETP.GE.U32.AND P2, PT, R8, UR11, PT ;  /* 0x0000000b08007c0c */ /* 0x000fe2000bf46070 */
[----:B------:R-:W-:Y:S01]  /*0e00*/  IMAD.HI.U32 R8, R18, UR5, RZ ;  /* 0x0000000512087c27 */ /* 0x000fe2000f8e00ff */
[----:B------:R-:W-:Y:S02]  /*0e10*/  IABS R26, R3 ;  /* 0x00000003001a7213 */ /* 0x000fe40000000000 */
[----:B------:R-:W-:Y:S01]  /*0e20*/  LOP3.LUT R14, R5, UR61, RZ, 0x3c, !PT ;  /* 0x0000003d050e7c12 */ /* 0x000fe2000f8e3cff */
[----:B------:R-:W-:-:S02]  /*0e30*/  IMAD R2, R19, UR11, R2 ;  /* 0x0000000b13027c24 */ /* 0x000fc4000f8e0202 */
[----:B------:R-:W-:Y:S01]  /*0e40*/  IMAD.MOV R19, RZ, RZ, -R8 ;  /* 0x000000ffff137224 */ /* 0x000fe200078e0a08 */
[----:B------:R-:W-:Y:S01]  /*0e50*/  ISETP.GE.AND P4, PT, R14, RZ, PT ;  /* 0x000000ff0e00720c */ /* 0x000fe20003f86270 */
[----:B------:R-:W-:-:S04]  /*0e60*/  IMAD.HI.U32 R14, R26, UR7, RZ ;  /* 0x000000071a0e7c27 */ /* 0x000fc8000f8e00ff */
[----:B------:R-:W-:Y:S02]  /*0e70*/  IMAD R18, R19, UR11, R18 ;  /* 0x0000000b13127c24 */ /* 0x000fe4000f8e0212 */
[----:B------:R-:W-:-:S04]  /*0e80*/  IMAD.MOV R19, RZ, RZ, -R14 ;  /* 0x000000ffff137224 */ /* 0x000fc800078e0a0e */
        /* <DEDUP_REMOVED lines=10> */
[----:B------:R-:W-:Y:S02]  /*0f30*/  ISETP.GE.AND P0, PT, R19, RZ, PT ;  /* 0x000000ff1300720c */ /* 0x000fe40003f06270 */
[----:B------:R-:W-:Y:S01]  /*0f40*/  ISETP.LT.U32.AND P1, PT, R18, UR11, PT ;  /* 0x0000000b12007c0c */ /* 0x000fe2000bf21070 */
[----:B------:R-:W-:Y:S01]  /*0f50*/  @P2 VIADD R11, R11, 0x1 ;  /* 0x000000010b0b2836 */ /* 0x000fe20000000000 */
[----:B------:R-:W-:-:S03]  /*0f60*/  ISETP.GE.U32.AND P2, PT, R2, UR11, PT ;  /* 0x0000000b02007c0c */ /* 0x000fc6000bf46070 */
[----:B------:R-:W-:Y:S01]  /*0f70*/  @P3 IADD3 R14, PT, PT, R14, 0x1, RZ ;  /* 0x000000010e0e3810 */ /* 0x000fe20007ffe0ff */
[----:B------:R-:W-:Y:S01]  /*0f80*/  UISETP.NE.U32.AND UP1, UPT, UR36, 0x1, UPT ;  /* 0x000000012400788c */ /* 0x000fe2000bf25070 */
[----:B------:R-:W-:-:S03]  /*0f90*/  LOP3.LUT R2, R9, UR61, RZ, 0x3c, !PT ;  /* 0x0000003d09027c12 */ /* 0x000fc6000f8e3cff */
[----:B------:R-:W-:Y:S01]  /*0fa0*/  IMAD.MOV.U32 R19, RZ, RZ, R14 ;  /* 0x000000ffff137224 */ /* 0x000fe200078e000e */
[----:B------:R-:W-:Y:S01]  /*0fb0*/  ISETP.GE.AND P3, PT, R2, RZ, PT ;  /* 0x000000ff0200720c */ /* 0x000fe20003f66270 */
[----:B------:R-:W-:Y:S01]  /*0fc0*/  UISETP.NE.AND.EX UP1, UPT, UR37, URZ, UPT, UP1 ;  /* 0x000000ff2500728c */ /* 0x000fe2000bf25310 */
[----:B------:R-:W-:Y:S02]  /*0fd0*/  @!P4 IMAD.MOV R11, RZ, RZ, -R11 ;  /* 0x000000ffff0bc224 */ /* 0x000fe400078e0a0b */
[----:B------:R-:W-:Y:S01]  /*0fe0*/  @!P0 IADD3 R19, PT, PT, -R19, RZ, RZ ;  /* 0x000000ff13138210 */ /* 0x000fe20007ffe1ff */
[----:B------:R-:W-:Y:S01]  /*0ff0*/  @!P1 VIADD R18, R18, -UR11 ;  /* 0x8000000b12129c36 */ /* 0x000fe20008000000 */
[----:B------:R-:W-:Y:S02]  /*1000*/  ISETP.NE.AND P4, PT, RZ, UR61, PT ;  /* 0x0000003dff007c0c */ /* 0x000fe4000bf85270 */
[----:B------:R-:W-:Y:S01]  /*1010*/  LOP3.LUT R14, RZ, UR61, RZ, 0x33, !PT ;  /* 0x0000003dff0e7c12 */ /* 0x000fe2000f8e33ff */
[----:B------:R-:W-:Y:S01]  /*1020*/  @P2 VIADD R13, R13, 0x1 ;  /* 0x000000010d0d2836 */ /* 0x000fe20000000000 */
[----:B------:R-:W-:-:S02]  /*1030*/  SEL R2, R24, R19, !P6 ;  /* 0x0000001318027207 */ /* 0x000fc40007000000 */
[----:B------:R-:W-:Y:S02]  /*1040*/  SEL R11, R14, R11, !P4 ;  /* 0x0000000b0e0b7207 */ /* 0x000fe40006000000 */
[----:B------:R-:W-:Y:S02]  /*1050*/  PLOP3.LUT P2, PT, PT, PT, UP1, 0x40, 0x4 ;  /* 0x000000000004781c */ /* 0x000fe40003f4e818 */
[----:B------:R-:W-:Y:S02]  /*1060*/  ISETP.GE.U32.AND P0, PT, R18, UR11, PT ;  /* 0x0000000b12007c0c */ /* 0x000fe4000bf06070 */
[----:B------:R-:W-:Y:S02]  /*1070*/  IADD3 R18, PT, PT, -R2, RZ, RZ ;  /* 0x000000ff02127210 */ /* 0x000fe40007ffe1ff */
[----:B------:R-:W-:Y:S01]  /*1080*/  SEL R26, R11, RZ, !P2 ;  /* 0x000000ff0b1a7207 */ /* 0x000fe20005000000 */
[----:B------:R-:W-:Y:S02]  /*1090*/  @!P3 IMAD.MOV R13, RZ, RZ, -R13 ;  /* 0x000000ffff0db224 */ /* 0x000fe400078e0a0d */
[----:B------:R-:W-:-:S02]  /*10a0*/  IMAD R18, R18, UR59, R3 ;  /* 0x0000003b12127c24 */ /* 0x000fc4000f8e0203 */
[----:B------:R-:W-:Y:S01]  /*10b0*/  IMAD R15, R26, UR46, R15 ;  /* 0x0000002e1a0f7c24 */ /* 0x000fe2000f8e020f */
[----:B------:R-:W-:Y:S01]  /*10c0*/  LOP3.LUT R26, R0, UR61, RZ, 0x3c, !PT ;  /* 0x0000003d001a7c12 */ /* 0x000fe2000f8e3cff */
[----:B------:R-:W-:Y:S01]  /*10d0*/  IMAD.MOV R28, RZ, RZ, -R11 ;  /* 0x000000ffff1c7224 */ /* 0x000fe200078e0a0b */
[----:B------:R-:W-:Y:S02]  /*10e0*/  SEL R11, R14, R13, !P4 ;  /* 0x0000000d0e0b7207 */ /* 0x000fe40006000000 */
[----:B------:R-:W-:Y:S02]  /*10f0*/  IABS R19, R18 ;  /* 0x0000001200137213 */ /* 0x000fe40000000000 */
[----:B------:R-:W-:Y:S02]  /*1100*/  ISETP.GE.AND P2, PT, R26, RZ, PT ;  /* 0x000000ff1a00720c */ /* 0x000fe40003f46270 */
        /* <DEDUP_REMOVED lines=19> */
[----:B------:R-:W-:Y:S02]  /*1240*/  IABS R26, R18 ;  /* 0x00000012001a7213 */ /* 0x000fe40000000000 */
[----:B------:R-:W-:-:S03]  /*1250*/  SEL R13, R19, RZ, !P3 ;  /* 0x000000ff130d7207 */ /* 0x000fc60005800000 */
[----:B------:R-:W-:-:S04]  /*1260*/  IMAD.HI.U32 R19, R26, UR5, RZ ;  /* 0x000000051a137c27 */ /* 0x000fc8000f8e00ff */
[----:B------:R-:W-:Y:S02]  /*1270*/  IMAD R2, R2, UR44, RZ ;  /* 0x0000002c02027c24 */ /* 0x000fe4000f8e02ff */
[----:B------:R-:W-:Y:S01]  /*1280*/  IMAD.MOV R27, RZ, RZ, -R19 ;  /* 0x000000ffff1b7224 */ /* 0x000fe200078e0a13 */
[----:B------:R-:W-:Y:S01]  /*1290*/  PLOP3.LUT P3, PT, PT, PT, UP1, 0x40, 0x4 ;  /* 0x000000000004781c */ /* 0x000fe20003f6e818 */
[----:B------:R-:W-:Y:S02]  /*12a0*/  IMAD R13, R13, UR45, R2 ;  /* 0x0000002d0d0d7c24 */ /* 0x000fe4000f8e0202 */
[----:B------:R-:W-:Y:S01]  /*12b0*/  IMAD R2, R27, UR11, R26 ;  /* 0x0000000b1b027c24 */ /* 0x000fe2000f8e021a */
[----:B------:R-:W-:-:S04]  /*12c0*/  SEL R26, R11, RZ, !P3 ;  /* 0x000000ff0b1a7207 */ /* 0x000fc80005800000 */
[----:B------:R-:W-:Y:S02]  /*12d0*/  ISETP.LT.U32.AND P3, PT, R2, UR11, PT ;  /* 0x0000000b02007c0c */ /* 0x000fe4000bf61070 */
[----:B------:R-:W-:Y:S02]  /*12e0*/  @!P1 IADD3 R8, PT, PT, R8, 0x1, RZ ;  /* 0x0000000108089810 */ /* 0x000fe40007ffe0ff */
[----:B------:R-:W-:-:S09]  /*12f0*/  LOP3.LUT R11, R18, UR61, RZ, 0x3c, !PT ;  /* 0x0000003d120b7c12 */ /* 0x000fd2000f8e3cff */
[----:B------:R-:W-:Y:S02]  /*1300*/  @!P3 VIADD R2, R2, -UR11 ;  /* 0x8000000b0202bc36 */ /* 0x000fe40008000000 */
[----:B------:R-:W-:-:S03]  /*1310*/  @P0 VIADD R8, R8, 0x1 ;  /* 0x0000000108080836 */ /* 0x000fc60000000000 */
[----:B------:R-:W-:Y:S01]  /*1320*/  ISETP.GE.U32.AND P1, PT, R2, UR11, PT ;  /* 0x0000000b02007c0c */ /* 0x000fe2000bf26070 */
[----:B------:R-:W-:Y:S01]  /*1330*/  @!P2 IMAD.MOV R8, RZ, RZ, -R8 ;  /* 0x000000ffff08a224 */ /* 0x000fe200078e0a08 */
[----:B------:R-:W-:Y:S02]  /*1340*/  ISETP.GE.AND P2, PT, R11, RZ, PT ;  /* 0x000000ff0b00720c */ /* 0x000fe40003f46270 */
[----:B------:R-:W-:-:S09]  /*1350*/  @!P3 IADD3 R19, PT, PT, R19, 0x1, RZ ;  /* 0x000000011313b810 */ /* 0x000fd20007ffe0ff */
[----:B------:R-:W-:-:S04]  /*1360*/  @P1 VIADD R19, R19, 0x1 ;  /* 0x0000000113131836 */ /* 0x000fc80000000000 */
[----:B------:R-:W-:Y:S01]  /*1370*/  IMAD.MOV.U32 R27, RZ, RZ, R19 ;  /* 0x000000ffff1b7224 */ /* 0x000fe200078e0013 */
[----:B------:R-:W-:Y:S01]  /*1380*/  SHF.R.S64 R2, RZ, 0x1e, R3 ;  /* 0x0000001eff027819 */ /* 0x000fe20000001003 */
[----:B------:R-:W-:Y:S01]  /*1390*/  IMAD R26, R26, UR46, R7 ;  /* 0x0000002e1a1a7c24 */ /* 0x000fe2000f8e0207 */
[----:B------:R-:W-:Y:S01]  /*13a0*/  SEL R8, R14, R8, !P4 ;  /* 0x000000080e087207 */ /* 0x000fe20006000000 */
[----:B------:R-:W-:Y:S01]  /*13b0*/  @!P2 IMAD.MOV R27, RZ, RZ, -R27 ;  /* 0x000000ffff1ba224 */ /* 0x000fe200078e0a1b */
[----:B------:R-:W-:Y:S01]  /*13c0*/  IADD3 R7, PT, PT, R12, 0x80, RZ ;  /* 0x000000800c077810 */ /* 0x000fe20007ffe0ff */
[----:B------:R-:W-:Y:S01]  /*13d0*/  IMAD R5, R28, UR61, R5 ;  /* 0x0000003d1c057c24 */ /* 0x000fe2000f8e0205 */
[----:B------:R-:W-:Y:S01]  /*13e0*/  IADD3 R2, P0, PT, R2, UR48, RZ ;  /* 0x0000003002027c10 */ /* 0x000fe2000ff1e0ff */
[----:B------:R-:W-:Y:S01]  /*13f0*/  IMAD.MOV R11, RZ, RZ, -R8 ;  /* 0x000000ffff0b7224 */ /* 0x000fe200078e0a08 */
[----:B------:R-:W-:Y:S02]  /*1400*/  SEL R27, R14, R27, !P4 ;  /* 0x0000001b0e1b7207 */ /* 0x000fe40006000000 */
[----:B------:R-:W-:-:S02]  /*1410*/  IABS R28, R7 ;  /* 0x00000007001c7213 */ /* 0x000fc40000000000 */
[----:B------:R-:W-:Y:S01]  /*1420*/  LEA.HI.X.SX32 R3, R3, UR49, 0x2, P0 ;  /* 0x0000003103037c11 */ /* 0x000fe200080f16ff */
[----:B------:R-:W-:Y:S01]  /*1430*/  IMAD R11, R11, UR61, R0 ;  /* 0x0000003d0b0b7c24 */ /* 0x000fe2000f8e0200 */
[----:B------:R-:W-:Y:S02]  /*1440*/  PLOP3.LUT P0, PT, PT, PT, UP1, 0x40, 0x4 ;  /* 0x000000000004781c */ /* 0x000fe40003f0e818 */
[----:B------:R-:W-:Y:S01]  /*1450*/  IADD3 R29, PT, PT, -R27, RZ, RZ ;  /* 0x000000ff1b1d7210 */ /* 0x000fe20007ffe1ff */
[----:B------:R-:W-:Y:S01]  /*1460*/  IMAD.HI.U32 R0, R28, UR7, RZ ;  /* 0x000000071c007c27 */ /* 0x000fe2000f8e00ff */
[----:B------:R-:W-:Y:S01]  /*1470*/  SEL R19, R8, RZ, !P0 ;  /* 0x000000ff08137207 */ /* 0x000fe20004000000 */
[----:B------:R0:W4:Y:S02]  /*1480*/  LDG.E R3, desc[UR12][R2.64] ;  /* 0x0000000c02037981 */ /* 0x000124000c1e1900 */
[----:B------:R-:W-:Y:S02]  /*1490*/  IMAD R8, R29, UR61, R18 ;  /* 0x0000003d1d087c24 */ /* 0x000fe4000f8e0212 */
[----:B------:R-:W-:-:S04]  /*14a0*/  IMAD.MOV R29, RZ, RZ, -R0 ;  /* 0x000000ffff1d7224 */ /* 0x000fc800078e0a00 */
[----:B0-----:R-:W-:-:S05]  /*14b0*/  IMAD R2, R29, UR10, R28 ;  /* 0x0000000a1d027c24 */ /* 0x001fca000f8e021c */
[----:B------:R-:W-:-:S13]  /*14c0*/  ISETP.LT.U32.AND P1, PT, R2, UR10, PT ;  /* 0x0000000a02007c0c */ /* 0x000fda000bf21070 */
[----:B------:R-:W-:-:S05]  /*14d0*/  @!P1 VIADD R2, R2, -UR10 ;  /* 0x8000000a02029c36 */ /* 0x000fca0008000000 */
[----:B------:R-:W-:Y:S02]  /*14e0*/  ISETP.GE.U32.AND P0, PT, R2, UR10, PT ;  /* 0x0000000a02007c0c */ /* 0x000fe4000bf06070 */
[----:B------:R-:W-:-:S04]  /*14f0*/  LOP3.LUT R2, R7, UR59, RZ, 0x3c, !PT ;  /* 0x0000003b07027c12 */ /* 0x000fc8000f8e3cff */
[----:B------:R-:W-:Y:S02]  /*1500*/  ISETP.GE.AND P2, PT, R2, RZ, PT ;  /* 0x000000ff0200720c */ /* 0x000fe40003f46270 */
[----:B------:R-:W-:-:S05]  /*1510*/  @!P1 IADD3 R0, PT, PT, R0, 0x1, RZ ;  /* 0x0000000100009810 */ /* 0x000fca0007ffe0ff */
[----:B------:R-:W-:-:S06]  /*1520*/  @P0 VIADD R0, R0, 0x1 ;  /* 0x0000000100000836 */ /* 0x000fcc0000000000 */
[----:B------:R-:W-:Y:S01]  /*1530*/  @!P2 IMAD.MOV R0, RZ, RZ, -R0 ;  /* 0x000000ffff00a224 */ /* 0x000fe200078e0a00 */
[----:B------:R-:W-:-:S04]  /*1540*/  UISETP.NE.U32.AND UP3, UPT, UR38, 0x1, UPT ;  /* 0x000000012600788c */ /* 0x000fc8000bf65070 */
[----:B------:R-:W-:Y:S01]  /*1550*/  SEL R2, R24, R0, !P6 ;  /* 0x0000000018027207 */ /* 0x000fe20007000000 */
[----:B------:R-:W-:-:S03]  /*1560*/  UISETP.NE.AND.EX UP3, UPT, UR39, URZ, UPT, UP3 ;  /* 0x000000ff2700728c */ /* 0x000fc6000bf65330 */
[----:B------:R-:W-:Y:S02]  /*1570*/  IADD3 R0, PT, PT, -R2, RZ, RZ ;  /* 0x000000ff02007210 */ /* 0x000fe40007ffe1ff */
[----:B------:R-:W-:Y:S01]  /*1580*/  PLOP3.LUT P0, PT, PT, PT, UP1, 0x40, 0x4 ;  /* 0x000000000004781c */ /* 0x000fe20003f0e818 */
[----:B------:R-:W-:Y:S02]  /*1590*/  IMAD R19, R19, UR46, R6 ;  /* 0x0000002e13137c24 */ /* 0x000fe4000f8e0206 */
[----:B------:R-:W-:Y:S01]  /*15a0*/  IMAD R0, R0, UR59, R7 ;  /* 0x0000003b00007c24 */ /* 0x000fe2000f8e0207 */
[----:B------:R-:W-:Y:S02]  /*15b0*/  SEL R6, R27, RZ, !P0 ;  /* 0x000000ff1b067207 */ /* 0x000fe40004000000 */
[----:B------:R-:W-:Y:S02]  /*15c0*/  PLOP3.LUT P0, PT, PT, PT, UP3, 0x40, 0x4 ;  /* 0x000000000004781c */ /* 0x000fe40003f0e838 */
[----:B------:R-:W-:Y:S01]  /*15d0*/  IABS R18, R0 ;  /* 0x0000000000127213 */ /* 0x000fe20000000000 */
[----:B------:R-:W-:Y:S01]  /*15e0*/  IMAD R13, R6, UR46, R13 ;  /* 0x0000002e060d7c24 */ /* 0x000fe2000f8e020d */
[----:B------:R-:W-:-:S03]  /*15f0*/  SEL R9, R9, RZ, !P0 ;  /* 0x000000ff09097207 */ /* 0x000fc60004000000 */
[----:B------:R-:W-:-:S04]  /*1600*/  IMAD.HI.U32 R6, R18, UR6, RZ ;  /* 0x0000000612067c27 */ /* 0x000fc8000f8e00ff */
[----:B------:R-:W-:Y:S02]  /*1610*/  IMAD R26, R9, UR47, R26 ;  /* 0x0000002f091a7c24 */ /* 0x000fe4000f8e021a */
[----:B------:R-:W-:-:S04]  /*1620*/  IMAD.MOV R9, RZ, RZ, -R6 ;  /* 0x000000ffff097224 */ /* 0x000fc800078e0a06 */
[----:B------:R-:W-:-:S05]  /*1630*/  IMAD R9, R9, UR9, R18 ;  /* 0x0000000909097c24 */ /* 0x000fca000f8e0212 */
[----:B------:R-:W-:-:S13]  /*1640*/  ISETP.LT.U32.AND P1, PT, R9, UR9, PT ;  /* 0x0000000909007c0c */ /* 0x000fda000bf21070 */
        /* <DEDUP_REMOVED lines=26> */
[----:B------:R-:W-:Y:S01]  /*17f0*/  @P0 VIADD R2, R2, 0x1 ;  /* 0x0000000102020836 */ /* 0x000fe20000000000 */
[----:B------:R-:W-:-:S05]  /*1800*/  SHF.R.S64 R6, RZ, 0x1e, R7 ;  /* 0x0000001eff067819 */ /* 0x000fca0000001007 */
[----:B------:R-:W-:Y:S01]  /*1810*/  @!P2 IMAD.MOV R2, RZ, RZ, -R2 ;  /* 0x000000ffff02a224 */ /* 0x000fe200078e0a02 */
[----:B------:R-:W-:-:S04]  /*1820*/  IADD3 R6, P0, PT, R6, UR48, RZ ;  /* 0x0000003006067c10 */ /* 0x000fc8000ff1e0ff */
[----:B------:R-:W-:Y:S02]  /*1830*/  SEL R9, R14, R2, !P4 ;  /* 0x000000020e097207 */ /* 0x000fe40006000000 */
[----:B------:R-:W-:Y:S02]  /*1840*/  LEA.HI.X.SX32 R7, R7, UR49, 0x2, P0 ;  /* 0x0000003107077c11 */ /* 0x000fe400080f16ff */
[----:B------:R-:W-:Y:S02]  /*1850*/  PLOP3.LUT P0, PT, PT, PT, UP1, 0x40, 0x4 ;  /* 0x000000000004781c */ /* 0x000fe40003f0e818 */
[C---:B------:R-:W-:Y:S01]  /*1860*/  IADD3 R27, PT, PT, -R9.reuse, RZ, RZ ;  /* 0x000000ff091b7210 */ /* 0x040fe20007ffe1ff */
[----:B------:R0:W5:Y:S01]  /*1870*/  LDG.E R2, desc[UR12][R6.64] ;  /* 0x0000000c06027981 */ /* 0x000162000c1e1900 */
[----:B------:R-:W-:Y:S02]  /*1880*/  SEL R9, R9, RZ, !P0 ;  /* 0x000000ff09097207 */ /* 0x000fe40004000000 */
[----:B------:R-:W-:Y:S01]  /*1890*/  PLOP3.LUT P0, PT, PT, PT, UP3, 0x40, 0x4 ;  /* 0x000000000004781c */ /* 0x000fe20003f0e838 */
[----:B------:R-:W-:-:S02]  /*18a0*/  IMAD R18, R27, UR61, R0 ;  /* 0x0000003d1b127c24 */ /* 0x000fc4000f8e0200 */
[----:B------:R-:W-:Y:S02]  /*18b0*/  VIADD R0, R12, 0xa0 ;  /* 0x000000a00c007836 */ /* 0x000fe40000000000 */
[----:B------:R-:W-:Y:S01]  /*18c0*/  IMAD R9, R9, UR46, R28 ;  /* 0x0000002e09097c24 */ /* 0x000fe2000f8e021c */
[----:B------:R-:W-:Y:S02]  /*18d0*/  SEL R28, R11, RZ, !P0 ;  /* 0x000000ff0b1c7207 */ /* 0x000fe40004000000 */
[----:B------:R-:W-:Y:S02]  /*18e0*/  IABS R27, R0 ;  /* 0x00000000001b7213 */ /* 0x000fe40000000000 */
[----:B0-----:R-:W-:-:S04]  /*18f0*/  IADD3 R6, P0, PT, R26, UR50, RZ ;  /* 0x000000321a067c10 */ /* 0x001fc8000ff1e0ff */
[----:B------:R-:W-:Y:S01]  /*1900*/  LEA.HI.X.SX32 R7, R26, UR51, 0x1, P0 ;  /* 0x000000331a077c11 */ /* 0x000fe200080f0eff */
[----:B------:R-:W-:-:S04]  /*1910*/  IMAD.HI.U32 R26, R27, UR7, RZ ;  /* 0x000000071b1a7c27 */ /* 0x000fc8000f8e00ff */
[----:B------:R-:W-:Y:S01]  /*1920*/  IMAD R19, R28, UR47, R19 ;  /* 0x0000002f1c137c24 */ /* 0x000fe2000f8e0213 */
[----:B------:R0:W2:Y:S01]  /*1930*/  LDG.E.U8 R11, desc[UR12][R6.64] ;  /* 0x0000000c060b7981 */ /* 0x0000a2000c1e1100 */
        /* <DEDUP_REMOVED lines=10> */
[----:B------:R-:W-:Y:S02]  /*19e0*/  SEL R8, R8, RZ, !P1 ;  /* 0x000000ff08087207 */ /* 0x000fe40004800000 */
[----:B------:R-:W-:Y:S02]  /*19f0*/  PLOP3.LUT P2, PT, PT, PT, UP3, 0x40, 0x4 ;  /* 0x000000000004781c */ /* 0x000fe40003f4e838 */
[----:B------:R-:W-:Y:S01]  /*1a00*/  @!P0 IADD3 R26, PT, PT, -R26, RZ, RZ ;  /* 0x000000ff1a1a8210 */ /* 0x000fe20007ffe1ff */
[----:B------:R-:W-:Y:S01]  /*1a10*/  IMAD R13, R8, UR47, R13 ;  /* 0x0000002f080d7c24 */ /* 0x000fe2000f8e020d */
[----:B0-----:R-:W-:Y:S02]  /*1a20*/  IADD3 R6, P0, PT, R19, UR50, RZ ;  /* 0x0000003213067c10 */ /* 0x001fe4000ff1e0ff */
[----:B------:R-:W-:Y:S02]  /*1a30*/  R2UR UR14, R16 ;  /* 0x00000000100e72ca */ /* 0x000fe400000e0000 */
[----:B------:R-:W-:-:S02]  /*1a40*/  R2UR UR15, R17 ;  /* 0x00000000110f72ca */ /* 0x000fc400000e0000 */
[----:B------:R-:W-:Y:S02]  /*1a50*/  SEL R18, R18, RZ, !P2 ;  /* 0x000000ff12127207 */ /* 0x000fe40005000000 */
[----:B------:R-:W-:Y:S02]  /*1a60*/  LEA.HI.X.SX32 R7, R19, UR51, 0x1, P0 ;  /* 0x0000003313077c11 */ /* 0x000fe400080f0eff */
[C---:B------:R-:W-:Y:S01]  /*1a70*/  IADD3 R8, P0, PT, R13.reuse, UR50, RZ ;  /* 0x000000320d087c10 */ /* 0x040fe2000ff1e0ff */
[----:B------:R-:W-:Y:S01]  /*1a80*/  IMAD R29, R18, UR47, R9 ;  /* 0x0000002f121d7c24 */ /* 0x000fe2000f8e0209 */
[----:B------:R-:W-:Y:S01]  /*1a90*/  SEL R26, R24, R26, !P6 ;  /* 0x0000001a181a7207 */ /* 0x000fe20007000000 */
[----:B------:R0:W3:Y:S01]  /*1aa0*/  LDG.E.U8 R28, desc[UR12][R6.64] ;  /* 0x0000000c061c7981 */ /* 0x0000e2000c1e1100 */
[----:B------:R-:W-:-:S05]  /*1ab0*/  LEA.HI.X.SX32 R9, R13, UR51, 0x1, P0 ;  /* 0x000000330d097c11 */ /* 0x000fca00080f0eff */
[----:B------:R-:W4:Y:S01]  /*1ac0*/  LDG.E.U8 R8, desc[UR14][R8.64] ;  /* 0x0000000e08087981 */ /* 0x000f22000c1e1100 */
[----:B------:R-:W-:-:S04]  /*1ad0*/  IMAD.MOV R27, RZ, RZ, -R26 ;  /* 0x000000ffff1b7224 */ /* 0x000fc800078e0a1a */
[----:B------:R-:W-:Y:S01]  /*1ae0*/  IMAD R27, R27, UR59, R0 ;  /* 0x0000003b1b1b7c24 */ /* 0x000fe2000f8e0200 */
[----:B------:R-:W-:-:S04]  /*1af0*/  IADD3 R18, P0, PT, R29, UR50, RZ ;  /* 0x000000321d127c10 */ /* 0x000fc8000ff1e0ff */
[----:B------:R-:W-:Y:S02]  /*1b00*/  IABS R30, R27 ;  /* 0x0000001b001e7213 */ /* 0x000fe40000000000 */
[----:B------:R-:W-:-:S03]  /*1b10*/  LEA.HI.X.SX32 R19, R29, UR51, 0x1, P0 ;  /* 0x000000331d137c11 */ /* 0x000fc600080f0eff */
[----:B------:R-:W-:Y:S01]  /*1b20*/  IMAD.HI.U32 R29, R30, UR6, RZ ;  /* 0x000000061e1d7c27 */ /* 0x000fe2000f8e00ff */
[----:B0-----:R-:W-:Y:S01]  /*1b30*/  LOP3.LUT R6, R27, UR60, RZ, 0x3c, !PT ;  /* 0x0000003c1b067c12 */ /* 0x001fe2000f8e3cff */
[----:B------:R0:W5:Y:S02]  /*1b40*/  LDG.E.U8 R13, desc[UR12][R18.64] ;  /* 0x0000000c120d7981 */ /* 0x000164000c1e1100 */
[----:B------:R-:W-:-:S04]  /*1b50*/  IMAD.MOV R31, RZ, RZ, -R29 ;  /* 0x000000ffff1f7224 */ /* 0x000fc800078e0a1d */
[----:B------:R-:W-:-:S05]  /*1b60*/  IMAD R30, R31, UR9, R30 ;  /* 0x000000091f1e7c24 */ /* 0x000fca000f8e021e */
[----:B------:R-:W-:Y:S02]  /*1b70*/  ISETP.LT.U32.AND P1, PT, R30, UR9, PT ;  /* 0x000000091e007c0c */ /* 0x000fe4000bf21070 */
[----:B------:R-:W-:-:S11]  /*1b80*/  ISETP.GE.AND P2, PT, R6, RZ, PT ;  /* 0x000000ff0600720c */ /* 0x000fd60003f46270 */
[----:B------:R-:W-:-:S04]  /*1b90*/  @!P1 IADD3 R30, PT, PT, R30, -UR9, RZ ;  /* 0x800000091e1e9c10 */ /* 0x000fc8000fffe0ff */
[----:B------:R-:W-:Y:S01]  /*1ba0*/  ISETP.GE.U32.AND P0, PT, R30, UR9, PT ;  /* 0x000000091e007c0c */ /* 0x000fe2000bf06070 */
[----:B------:R-:W-:-:S12]  /*1bb0*/  @!P1 VIADD R29, R29, 0x1 ;  /* 0x000000011d1d9836 */ /* 0x000fd80000000000 */
[----:B------:R-:W-:-:S05]  /*1bc0*/  @P0 VIADD R29, R29, 0x1 ;  /* 0x000000011d1d0836 */ /* 0x000fca0000000000 */
[----:B------:R-:W-:-:S04]  /*1bd0*/  @!P2 IADD3 R29, PT, PT, -R29, RZ, RZ ;  /* 0x000000ff1d1da210 */ /* 0x000fc80007ffe1ff */
[----:B0-----:R-:W-:-:S05]  /*1be0*/  SEL R18, R25, R29, !P5 ;  /* 0x0000001d19127207 */ /* 0x001fca0006800000 */
[----:B------:R-:W-:Y:S01]  /*1bf0*/  IMAD.MOV R6, RZ, RZ, -R18 ;  /* 0x000000ffff067224 */ /* 0x000fe200078e0a12 */
[----:B------:R-:W-:-:S03]  /*1c00*/  PLOP3.LUT P0, PT, PT, PT, UP0, 0x40, 0x4 ;  /* 0x000000000004781c */ /* 0x000fc60003f0e808 */
[----:B------:R-:W-:Y:S01]  /*1c10*/  IMAD R27, R6, UR60, R27 ;  /* 0x0000003c061b7c24 */ /* 0x000fe2000f8e021b */
[----:B------:R-:W-:-:S04]  /*1c20*/  SEL R26, R26, RZ, !P0 ;  /* 0x000000ff1a1a7207 */ /* 0x000fc80004000000 */
[----:B------:R-:W-:Y:S02]  /*1c30*/  IABS R9, R27 ;  /* 0x0000001b00097213 */ /* 0x000fe40000000000 */
[----:B------:R-:W-:-:S03]  /*1c40*/  PLOP3.LUT P0, PT, PT, PT, UP2, 0x40, 0x4 ;  /* 0x000000000004781c */ /* 0x000fc60003f0e828 */
[----:B------:R-:W-:Y:S01]  /*1c50*/  IMAD.HI.U32 R6, R9, UR5, RZ ;  /* 0x0000000509067c27 */ /* 0x000fe2000f8e00ff */
[----:B------:R-:W-:-:S03]  /*1c60*/  SEL R18, R18, RZ, !P0 ;  /* 0x000000ff12127207 */ /* 0x000fc60004000000 */
[----:B------:R-:W-:Y:S02]  /*1c70*/  IMAD R7, R26, UR44, RZ ;  /* 0x0000002c1a077c24 */ /* 0x000fe4000f8e02ff */
        /* <DEDUP_REMOVED lines=16> */
[----:B------:R-:W-:Y:S01]  /*1d80*/  PLOP3.LUT P0, PT, PT, PT, UP1, 0x40, 0x4 ;  /* 0x000000000004781c */ /* 0x000fe20003f0e818 */
[----:B------:R-:W-:Y:S01]  /*1d90*/  IMAD.MOV R26, RZ, RZ, -R19 ;  /* 0x000000ffff1a7224 */ /* 0x000fe200078e0a13 */
[----:B------:R-:W-:Y:S01]  /*1da0*/  IADD3 R9, PT, PT, R12, 0xc0, RZ ;  /* 0x000000c00c097810 */ /* 0x000fe20007ffe0ff */
[----:B------:R0:W3:Y:S01]  /*1db0*/  LDG.E R0, desc[UR12][R6.64] ;  /* 0x0000000c06007981 */ /* 0x0000e2000c1e1900 */
[----:B------:R-:W-:Y:S01]  /*1dc0*/  SEL R19, R19, RZ, !P0 ;  /* 0x000000ff13137207 */ /* 0x000fe20004000000 */
[----:B------:R-:W-:Y:S01]  /*1dd0*/  IMAD R27, R26, UR61, R27 ;  /* 0x0000003d1a1b7c24 */ /* 0x000fe2000f8e021b */
[----:B------:R-:W-:-:S03]  /*1de0*/  IABS R26, R9 ;  /* 0x00000009001a7213 */ /* 0x000fc60000000000 */
[----:B------:R-:W-:Y:S02]  /*1df0*/  IMAD R18, R19, UR46, R18 ;  /* 0x0000002e13127c24 */ /* 0x000fe4000f8e0212 */
        /* <DEDUP_REMOVED lines=18> */
[----:B------:R-:W-:Y:S02]  /*1f20*/  IMAD R5, R26, UR59, R9 ;  /* 0x0000003b1a057c24 */ /* 0x000fe4000f8e0209 */
[----:B------:R-:W-:Y:S01]  /*1f30*/  IMAD R15, R6, UR47, R15 ;  /* 0x0000002f060f7c24 */ /* 0x000fe2000f8e020f */
[C---:B------:R-:W-:Y:S02]  /*1f40*/  IADD3 R6, P0, PT, R18.reuse, UR50, RZ ;  /* 0x0000003212067c10 */ /* 0x040fe4000ff1e0ff */
[----:B------:R-:W-:Y:S02]  /*1f50*/  IABS R19, R5 ;  /* 0x0000000500137213 */ /* 0x000fe40000000000 */
[----:B------:R-:W-:-:S03]  /*1f60*/  LEA.HI.X.SX32 R7, R18, UR51, 0x1, P0 ;  /* 0x0000003312077c11 */ /* 0x000fc600080f0eff */
[----:B------:R-:W-:Y:S01]  /*1f70*/  IMAD.HI.U32 R18, R19, UR6, RZ ;  /* 0x0000000613127c27 */ /* 0x000fe2000f8e00ff */
[----:B--2---:R-:W-:Y:S01]  /*1f80*/  ISETP.NE.AND P0, PT, R11, RZ, PT ;  /* 0x000000ff0b00720c */ /* 0x004fe20003f05270 */
[----:B------:R0:W2:Y:S02]  /*1f90*/  LDG.E.U8 R27, desc[UR12][R6.64] ;  /* 0x0000000c061b7981 */ /* 0x0000a4000c1e1100 */
        /* <DEDUP_REMOVED lines=11> */
[----:B0-----:R-:W-:Y:S02]  /*2050*/  SEL R6, R25, R18, !P5 ;  /* 0x0000001219067207 */ /* 0x001fe40006800000 */
[----:B------:R-:W0:Y:S01]  /*2060*/  LDC.64 R18, c[0x0][0x3f0] ;  /* 0x0000fc00ff127b82 */ /* 0x000e220000000a00 */
[----:B----4-:R-:W-:Y:S02]  /*2070*/  ISETP.NE.AND P1, PT, R8, RZ, PT ;  /* 0x000000ff0800720c */ /* 0x010fe40003f25270 */
[----:B------:R-:W-:-:S05]  /*2080*/  IADD3 R8, PT, PT, -R6, RZ, RZ ;  /* 0x000000ff06087210 */ /* 0x000fca0007ffe1ff */
[----:B------:R-:W-:-:S05]  /*2090*/  IMAD R5, R8, UR60, R5 ;  /* 0x0000003c08057c24 */ /* 0x000fca000f8e0205 */
[----:B------:R-:W-:-:S05]  /*20a0*/  IABS R11, R5 ;  /* 0x00000005000b7213 */ /* 0x000fca0000000000 */
[----:B------:R-:W-:-:S04]  /*20b0*/  IMAD.HI.U32 R7, R11, UR5, RZ ;  /* 0x000000050b077c27 */ /* 0x000fc8000f8e00ff */
[----:B------:R-:W-:-:S04]  /*20c0*/  IMAD.MOV R8, RZ, RZ, -R7 ;  /* 0x000000ffff087224 */ /* 0x000fc800078e0a07 */
[----:B------:R-:W-:-:S05]  /*20d0*/  IMAD R11, R8, UR11, R11 ;  /* 0x0000000b080b7c24 */ /* 0x000fca000f8e020b */
[----:B------:R-:W-:Y:S02]  /*20e0*/  ISETP.LT.U32.AND P5, PT, R11, UR11, PT ;  /* 0x0000000b0b007c0c */ /* 0x000fe4000bfa1070 */
[----:B0-----:R-:W-:Y:S02]  /*20f0*/  R2UR UR4, R19 ;  /* 0x00000000130472ca */ /* 0x001fe400000e0000 */
[----:B------:R-:W-:Y:S02]  /*2100*/  SHF.R.S64 R8, RZ, 0x1e, R9 ;  /* 0x0000001eff087819 */ /* 0x000fe40000001009 */
[----:B------:R-:W-:-:S07]  /*2110*/  LOP3.LUT R19, R5, UR61, RZ, 0x3c, !PT ;  /* 0x0000003d05137c12 */ /* 0x000fce000f8e3cff */
[----:B------:R-:W-:Y:S01]  /*2120*/  @!P5 VIADD R11, R11, -UR11 ;  /* 0x8000000b0b0bdc36 */ /* 0x000fe20008000000 */
[----:B------:R-:W-:-:S04]  /*2130*/  IADD3 R8, P0, PT, R8, UR48, RZ ;  /* 0x0000003008087c10 */ /* 0x000fc8000ff1e0ff */
[----:B------:R-:W-:Y:S02]  /*2140*/  ISETP.GE.U32.AND P4, PT, R11, UR11, PT ;  /* 0x0000000b0b007c0c */ /* 0x000fe4000bf86070 */
[----:B------:R-:W-:Y:S02]  /*2150*/  IADD3 R11, PT, PT, R12, 0xe0, RZ ;  /* 0x000000e00c0b7810 */ /* 0x000fe40007ffe0ff */
[----:B------:R-:W-:Y:S02]  /*2160*/  ISETP.GE.AND P3, PT, R19, RZ, PT ;  /* 0x000000ff1300720c */ /* 0x000fe40003f66270 */
[----:B------:R-:W-:Y:S02]  /*2170*/  IABS R19, R11 ;  /* 0x0000000b00137213 */ /* 0x000fe40000000000 */
[----:B------:R-:W-:Y:S02]  /*2180*/  LEA.HI.X.SX32 R9, R9, UR49, 0x2, P0 ;  /* 0x0000003109097c11 */ /* 0x000fe400080f16ff */
[----:B-----5:R-:W-:Y:S01]  /*2190*/  ISETP.NE.AND P0, PT, R13, RZ, PT ;  /* 0x000000ff0d00720c */ /* 0x020fe20003f05270 */
[----:B------:R-:W-:Y:S01]  /*21a0*/  IMAD.HI.U32 R13, R19, UR7, RZ ;  /* 0x00000007130d7c27 */ /* 0x000fe2000f8e00ff */
[----:B---3--:R-:W-:-:S03]  /*21b0*/  ISETP.NE.AND P2, PT, R28, RZ, PT ;  /* 0x000000ff1c00720c */ /* 0x008fc60003f45270 */
[----:B------:R-:W-:-:S04]  /*21c0*/  IMAD.MOV R28, RZ, RZ, -R13 ;  /* 0x000000ffff1c7224 */ /* 0x000fc800078e0a0d */
[----:B------:R-:W-:-:S05]  /*21d0*/  IMAD R19, R28, UR10, R19 ;  /* 0x0000000a1c137c24 */ /* 0x000fca000f8e0213 */
        /* <DEDUP_REMOVED lines=8> */
[----:B------:R-:W-:-:S04]  /*2260*/  @P4 VIADD R7, R7, 0x1 ;  /* 0x0000000107074836 */ /* 0x000fc80000000000 */
[----:B------:R-:W-:-:S08]  /*2270*/  @!P3 IMAD.MOV R7, RZ, RZ, -R7 ;  /* 0x000000ffff07b224 */ /* 0x000fd000078e0a07 */
[----:B------:R-:W-:Y:S01]  /*2280*/  @!P6 IMAD.MOV R13, RZ, RZ, -R13 ;  /* 0x000000ffff0de224 */ /* 0x000fe200078e0a0d */
[----:B------:R-:W-:-:S04]  /*2290*/  ISETP.NE.AND P6, PT, RZ, UR61, PT ;  /* 0x0000003dff007c0c */ /* 0x000fc8000bfc5270 */
[----:B------:R-:W-:Y:S02]  /*22a0*/  SEL R7, R14, R7, !P6 ;  /* 0x000000070e077207 */ /* 0x000fe40007000000 */
[----:B------:R-:W-:Y:S02]  /*22b0*/  ISETP.NE.AND P6, PT, RZ, UR59, PT ;  /* 0x0000003bff007c0c */ /* 0x000fe4000bfc5270 */
[----:B------:R-:W-:Y:S02]  /*22c0*/  IADD3 R28, PT, PT, -R7, RZ, RZ ;  /* 0x000000ff071c7210 */ /* 0x000fe40007ffe1ff */
[----:B------:R-:W-:Y:S02]  /*22d0*/  SEL R13, R24, R13, !P6 ;  /* 0x0000000d180d7207 */ /* 0x000fe40007000000 */
[----:B------:R-:W-:Y:S01]  /*22e0*/  PLOP3.LUT P5, PT, PT, PT, UP0, 0x40, 0x4 ;  /* 0x000000000004781c */ /* 0x000fe20003fae808 */
[----:B------:R-:W-:Y:S02]  /*22f0*/  IMAD R5, R28, UR61, R5 ;  /* 0x0000003d1c057c24 */ /* 0x000fe4000f8e0205 */
[----:B------:R-:W-:Y:S01]  /*2300*/  IMAD.MOV R28, RZ, RZ, -R13 ;  /* 0x000000ffff1c7224 */ /* 0x000fe200078e0a0d */
[----:B------:R-:W-:-:S02]  /*2310*/  SEL R29, R29, RZ, !P5 ;  /* 0x000000ff1d1d7207 */ /* 0x000fc40006800000 */
[----:B------:R-:W-:Y:S01]  /*2320*/  PLOP3.LUT P4, PT, PT, PT, UP2, 0x40, 0x4 ;  /* 0x000000000004781c */ /* 0x000fe20003f8e828 */
[----:B------:R-:W-:Y:S01]  /*2330*/  IMAD R19, R28, UR59, R11 ;  /* 0x0000003b1c137c24 */ /* 0x000fe2000f8e020b */
[----:B------:R-:W-:Y:S01]  /*2340*/  PLOP3.LUT P3, PT, PT, PT, UP1, 0x40, 0x4 ;  /* 0x000000000004781c */ /* 0x000fe20003f6e818 */
[----:B------:R-:W-:Y:S01]  /*2350*/  IMAD R29, R29, UR44, RZ ;  /* 0x0000002c1d1d7c24 */ /* 0x000fe2000f8e02ff */
[----:B------:R-:W-:Y:S02]  /*2360*/  SEL R6, R6, RZ, !P4 ;  /* 0x000000ff06067207 */ /* 0x000fe40006000000 */
[----:B------:R-:W-:-:S03]  /*2370*/  IABS R28, R19 ;  /* 0x00000013001c7213 */ /* 0x000fc60000000000 */
[----:B------:R-:W-:Y:S01]  /*2380*/  IMAD R29, R6, UR45, R29 ;  /* 0x0000002d061d7c24 */ /* 0x000fe2000f8e021d */
[----:B------:R-:W-:Y:S01]  /*2390*/  SEL R6, R7, RZ, !P3 ;  /* 0x000000ff07067207 */ /* 0x000fe20005800000 */
        /* <DEDUP_REMOVED lines=13> */
[----:B------:R-:W-:Y:S02]  /*2470*/  MOV R28, R7 ;  /* 0x00000007001c7202 */ /* 0x000fe40000000f00 */
[----:B------:R-:W-:-:S09]  /*2480*/  ISETP.NE.AND P6, PT, RZ, UR60, PT ;  /* 0x0000003cff007c0c */ /* 0x000fd2000bfc5270 */
        /* <DEDUP_REMOVED lines=13> */
[----:B------:R0:W4:Y:S08]  /*2560*/  LDG.E.U8 R29, desc[UR12][R6.64] ;  /* 0x0000000c061d7981 */ /* 0x000130000c1e1100 */
[----:B------:R-:W-:Y:S01]  /*2570*/  @!P3 VIADD R30, R30, -UR11 ;  /* 0x8000000b1e1ebc36 */ /* 0x000fe20008000000 */
[----:B0-----:R-:W-:-:S04]  /*2580*/  LOP3.LUT R6, R19, UR61, RZ, 0x3c, !PT ;  /* 0x0000003d13067c12 */ /* 0x001fc8000f8e3cff */
[----:B------:R-:W-:Y:S02]  /*2590*/  ISETP.GE.U32.AND P4, PT, R30, UR11, PT ;  /* 0x0000000b1e007c0c */ /* 0x000fe4000bf86070 */
[----:B------:R-:W-:Y:S01]  /*25a0*/  ISETP.GE.AND P5, PT, R6, RZ, PT ;  /* 0x000000ff0600720c */ /* 0x000fe20003fa6270 */
[----:B------:R-:W-:Y:S01]  /*25b0*/  @!P3 VIADD R28, R28, 0x1 ;  /* 0x000000011c1cb836 */ /* 0x000fe20000000000 */
[----:B------:R-:W-:Y:S02]  /*25c0*/  SHF.R.S64 R8, RZ, 0x1e, R11 ;  /* 0x0000001eff087819 */ /* 0x000fe4000000100b */
[----:B------:R-:W-:Y:S02]  /*25d0*/  PLOP3.LUT P3, PT, PT, PT, UP0, 0x40, 0x4 ;  /* 0x000000000004781c */ /* 0x000fe40003f6e808 */
[----:B------:R-:W-:-:S05]  /*25e0*/  IADD3 R8, P6, PT, R8, UR48, RZ ;  /* 0x0000003008087c10 */ /* 0x000fca000ffde0ff */
[----:B------:R-:W-:Y:S02]  /*25f0*/  @P4 IADD3 R28, PT, PT, R28, 0x1, RZ ;  /* 0x000000011c1c4810 */ /* 0x000fe40007ffe0ff */
[----:B------:R-:W-:Y:S02]  /*2600*/  SEL R13, R13, RZ, !P3 ;  /* 0x000000ff0d0d7207 */ /* 0x000fe40005800000 */
[----:B------:R-:W-:Y:S01]  /*2610*/  LEA.HI.X.SX32 R9, R11, UR49, 0x2, P6 ;  /* 0x000000310b097c11 */ /* 0x000fe2000b0f16ff */
[----:B------:R-:W-:Y:S01]  /*2620*/  @!P5 IMAD.MOV R28, RZ, RZ, -R28 ;  /* 0x000000ffff1cd224 */ /* 0x000fe200078e0a1c */
[----:B------:R-:W-:Y:S02]  /*2630*/  PLOP3.LUT P3, PT, PT, PT, UP2, 0x40, 0x4 ;  /* 0x000000000004781c */ /* 0x000fe40003f6e828 */
[----:B------:R-:W-:Y:S01]  /*2640*/  ISETP.NE.AND P6, PT, RZ, UR61, PT ;  /* 0x0000003dff007c0c */ /* 0x000fe2000bfc5270 */
[----:B------:R-:W-:Y:S01]  /*2650*/  IMAD R13, R13, UR44, RZ ;  /* 0x0000002c0d0d7c24 */ /* 0x000fe2000f8e02ff */
[----:B------:R-:W-:-:S02]  /*2660*/  SEL R6, R32, RZ, !P3 ;  /* 0x000000ff20067207 */ /* 0x000fc40005800000 */
[----:B------:R-:W-:-:S03]  /*2670*/  SEL R28, R14, R28, !P6 ;  /* 0x0000001c0e1c7207 */ /* 0x000fc60007000000 */
[----:B------:R-:W-:Y:S02]  /*2680*/  IMAD R30, R6, UR45, R13 ;  /* 0x0000002d061e7c24 */ /* 0x000fe4000f8e020d */
[----:B------:R-:W-:-:S04]  /*2690*/  IMAD.MOV R6, RZ, RZ, -R28 ;  /* 0x000000ffff067224 */ /* 0x000fc800078e0a1c */
[----:B------:R-:W-:Y:S01]  /*26a0*/  IMAD R6, R6, UR61, R19 ;  /* 0x0000003d06067c24 */ /* 0x000fe2000f8e0213 */
[----:B------:R-:W-:-:S04]  /*26b0*/  IADD3 R19, PT, PT, R12, 0x100, RZ ;  /* 0x000001000c137810 */ /* 0x000fc80007ffe0ff */
[----:B------:R-:W-:Y:S02]  /*26c0*/  IABS R13, R19 ;  /* 0x00000013000d7213 */ /* 0x000fe40000000000 */
[----:B------:R-:W-:-:S03]  /*26d0*/  PLOP3.LUT P3, PT, PT, PT, UP1, 0x40, 0x4 ;  /* 0x000000000004781c */ /* 0x000fc60003f6e818 */
[----:B------:R-:W-:Y:S01]  /*26e0*/  IMAD.HI.U32 R11, R13, UR7, RZ ;  /* 0x000000070d0b7c27 */ /* 0x000fe2000f8e00ff */
[----:B------:R-:W-:-:S03]  /*26f0*/  SEL R7, R28, RZ, !P3 ;  /* 0x000000ff1c077207 */ /* 0x000fc60005800000 */
        /* <DEDUP_REMOVED lines=12> */
[----:B------:R-:W-:Y:S01]  /*27c0*/  ISETP.NE.AND P5, PT, RZ, UR59, PT ;  /* 0x0000003bff007c0c */ /* 0x000fe2000bfa5270 */
[----:B------:R-:W-:Y:S01]  /*27d0*/  IMAD R7, R7, UR46, R30 ;  /* 0x0000002e07077c24 */ /* 0x000fe2000f8e021e */
[----:B------:R-:W-:Y:S01]  /*27e0*/  ISETP.NE.AND P4, PT, RZ, UR60, PT ;  /* 0x0000003cff007c0c */ /* 0x000fe2000bf85270 */
[----:B------:R-:W5:Y:S08]  /*27f0*/  LDG.E R11, desc[UR12][R8.64] ;  /* 0x0000000c080b7981 */ /* 0x000f70000c1e1900 */
        /* <DEDUP_REMOVED lines=41> */
[----:B--2---:R-:W-:Y:S01]  /*2a90*/  ISETP.NE.AND P3, PT, R27, RZ, PT ;  /* 0x000000ff1b00720c */ /* 0x004fe20003f65270 */
[----:B------:R-:W-:Y:S01]  /*2aa0*/  VIADD R27, R12, 0x120 ;  /* 0x000001200c1b7836 */ /* 0x000fe20000000000 */
[----:B------:R-:W-:-:S04]  /*2ab0*/  SEL R7, R14, R7, !P6 ;  /* 0x000000070e077207 */ /* 0x000fc80007000000 */
[----:B------:R-:W-:Y:S01]  /*2ac0*/  IABS R28, R27 ;  /* 0x0000001b001c7213 */ /* 0x000fe20000000000 */
[----:B------:R-:W-:-:S04]  /*2ad0*/  IMAD.MOV R9, RZ, RZ, -R7 ;  /* 0x000000ffff097224 */ /* 0x000fc800078e0a07 */
        /* <DEDUP_REMOVED lines=16> */
[----:B------:R-:W-:Y:S01]  /*2be0*/  IMAD.HI.U32 R9, R24, UR6, RZ ;  /* 0x0000000618097c27 */ /* 0x000fe2000f8e00ff */
[----:B----4-:R-:W-:-:S04]  /*2bf0*/  ISETP.NE.AND P4, PT, R29, RZ, PT ;  /* 0x000000ff1d00720c */ /* 0x010fc80003f85270 */
        /* <DEDUP_REMOVED lines=11> */
[----:B------:R-:W-:Y:S02]  /*2cb0*/  SEL R29, R25, R9, !P5 ;  /* 0x00000009191d7207 */ /* 0x000fe40006800000 */
[----:B------:R-:W-:-:S04]  /*2cc0*/  PLOP3.LUT P5, PT, PT, PT, UP1, 0x40, 0x4 ;  /* 0x000000000004781c */ /* 0x000fc80003fae818 */
[----:B------:R-:W-:Y:S01]  /*2cd0*/  SEL R7, R7, RZ, !P5 ;  /* 0x000000ff07077207 */ /* 0x000fe20006800000 */
[----:B------:R-:W-:Y:S01]  /*2ce0*/  IMAD.MOV R9, RZ, RZ, -R29 ;  /* 0x000000ffff097224 */ /* 0x000fe200078e0a1d */
[----:B------:R-:W-:-:S03]  /*2cf0*/  PLOP3.LUT P5, PT, PT, PT, UP3, 0x40, 0x4 ;  /* 0x000000000004781c */ /* 0x000fc60003fae838 */
[----:B------:R-:W-:Y:S01]  /*2d00*/  IMAD R7, R7, UR46, R6 ;  /* 0x0000002e07077c24 */ /* 0x000fe2000f8e0206 */
[----:B------:R-:W-:Y:S01]  /*2d10*/  SEL R8, R8, RZ, !P5 ;  /* 0x000000ff08087207 */ /* 0x000fe20006800000 */
[----:B------:R-:W-:-:S04]  /*2d20*/  IMAD R30, R9, UR60, R30 ;  /* 0x0000003c091e7c24 */ /* 0x000fc8000f8e021e */
[----:B------:R-:W-:Y:S01]  /*2d30*/  IMAD R7, R8, UR47, R7 ;  /* 0x0000002f08077c24 */ /* 0x000fe2000f8e0207 */
[----:B------:R-:W-:-:S05]  /*2d40*/  IABS R8, R30 ;  /* 0x0000001e00087213 */ /* 0x000fca0000000000 */
[----:B------:R-:W-:Y:S01]  /*2d50*/  IMAD.HI.U32 R6, R8, UR5, RZ ;  /* 0x0000000508067c27 */ /* 0x000fe2000f8e00ff */
[----:B------:R-:W-:-:S04]  /*2d60*/  SHF.R.S64 R24, RZ, 0x1e, R19 ;  /* 0x0000001eff187819 */ /* 0x000fc80000001013 */
[----:B------:R-:W-:Y:S02]  /*2d70*/  IADD3 R9, PT, PT, -R6, RZ, RZ ;  /* 0x000000ff06097210 */ /* 0x000fe40007ffe1ff */
[----:B------:R-:W-:-:S03]  /*2d80*/  IADD3 R24, P5, PT, R24, UR48, RZ ;  /* 0x0000003018187c10 */ /* 0x000fc6000ffbe0ff */
[----:B------:R-:W-:Y:S01]  /*2d90*/  IMAD R8, R9, UR11, R8 ;  /* 0x0000000b09087c24 */ /* 0x000fe2000f8e0208 */
[----:B------:R-:W-:-:S04]  /*2da0*/  LEA.HI.X.SX32 R25, R19, UR49, 0x2, P5 ;  /* 0x0000003113197c11 */ /* 0x000fc8000a8f16ff */
        /* <DEDUP_REMOVED lines=9> */
[----:B------:R-:W-:-:S04]  /*2e40*/  IADD3 R6, P5, PT, R7, UR50, RZ ;  /* 0x0000003207067c10 */ /* 0x000fc8000ffbe0ff */
[----:B------:R-:W-:Y:S02]  /*2e50*/  LEA.HI.X.SX32 R7, R7, UR51, 0x1, P5 ;  /* 0x0000003307077c11 */ /* 0x000fe4000a8f0eff */
[----:B------:R-:W-:-:S04]  /*2e60*/  IADD3 R8, P5, PT, R15, UR50, RZ ;  /* 0x000000320f087c10 */ /* 0x000fc8000ffbe0ff */
[----:B------:R-:W-:Y:S02]  /*2e70*/  LEA.HI.X.SX32 R9, R15, UR51, 0x1, P5 ;  /* 0x000000330f097c11 */ /* 0x000fe4000a8f0eff */
[----:B------:R-:W-:Y:S02]  /*2e80*/  PLOP3.LUT P5, PT, PT, PT, UP0, 0x40, 0x4 ;  /* 0x000000000004781c */ /* 0x000fe40003fae808 */
[----:B------:R-:W-:Y:S02]  /*2e90*/  R2UR UR6, R16 ;  /* 0x00000000100672ca */ /* 0x000fe400000e0000 */
[----:B------:R-:W-:Y:S02]  /*2ea0*/  R2UR UR7, R17 ;  /* 0x00000000110772ca */ /* 0x000fe400000e0000 */
[----:B------:R-:W-:Y:S02]  /*2eb0*/  SEL R28, R28, RZ, !P5 ;  /* 0x000000ff1c1c7207 */ /* 0x000fe40006800000 */
[----:B------:R-:W-:-:S02]  /*2ec0*/  SEL R14, R14, R33, !P6 ;  /* 0x000000210e0e7207 */ /* 0x000fc40007000000 */
[----:B------:R-:W-:Y:S02]  /*2ed0*/  PLOP3.LUT P5, PT, PT, PT, UP2, 0x40, 0x4 ;  /* 0x000000000004781c */ /* 0x000fe40003fae828 */
[C---:B------:R-:W-:Y:S02]  /*2ee0*/  IADD3 R15, PT, PT, -R14.reuse, RZ, RZ ;  /* 0x000000ff0e0f7210 */ /* 0x040fe40007ffe1ff */
[----:B------:R-:W-:Y:S02]  /*2ef0*/  SEL R29, R29, RZ, !P5 ;  /* 0x000000ff1d1d7207 */ /* 0x000fe40006800000 */
[----:B------:R-:W-:Y:S01]  /*2f00*/  PLOP3.LUT P5, PT, PT, PT, UP1, 0x40, 0x4 ;  /* 0x000000000004781c */ /* 0x000fe20003fae818 */
[----:B------:R-:W-:Y:S01]  /*2f10*/  IMAD R30, R15, UR61, R30 ;  /* 0x0000003d0f1e7c24 */ /* 0x000fe2000f8e021e */
[----:B------:R0:W2:Y:S02]  /*2f20*/  LDG.E.U8 R19, desc[UR6][R6.64] ;  /* 0x0000000606137981 */ /* 0x0000a4000c1e1100 */
[----:B------:R-:W-:-:S02]  /*2f30*/  SEL R14, R14, RZ, !P5 ;  /* 0x000000ff0e0e7207 */ /* 0x000fc40006800000 */
[----:B------:R-:W-:Y:S01]  /*2f40*/  PLOP3.LUT P5, PT, PT, PT, UP3, 0x40, 0x4 ;  /* 0x000000000004781c */ /* 0x000fe20003fae838 */
[----:B------:R1:W4:Y:S04]  /*2f50*/  LDG.E.U8 R31, desc[UR6][R8.64] ;  /* 0x00000006081f7981 */ /* 0x000328000c1e1100 */
[----:B------:R-:W2:Y:S01]  /*2f60*/  LDG.E R24, desc[UR6][R24.64] ;  /* 0x0000000618187981 */ /* 0x000ea2000c1e1900 */
[----:B0-----:R-:W-:Y:S02]  /*2f70*/  SHF.R.S64 R6, RZ, 0x1e, R12 ;  /* 0x0000001eff067819 */ /* 0x001fe4000000100c */
[----:B------:R-:W-:Y:S02]  /*2f80*/  SEL R30, R30, RZ, !P5 ;  /* 0x000000ff1e1e7207 */ /* 0x000fe40006800000 */
[----:B------:R-:W-:-:S04]  /*2f90*/  IADD3 R6, P5, PT, R6, UR48, RZ ;  /* 0x0000003006067c10 */ /* 0x000fc8000ffbe0ff */
[----:B------:R-:W-:Y:S01]  /*2fa0*/  LEA.HI.X.SX32 R7, R12, UR49, 0x2, P5 ;  /* 0x000000310c077c11 */ /* 0x000fe2000a8f16ff */
[----:B------:R-:W-:-:S04]  /*2fb0*/  IMAD R28, R28, UR44, RZ ;  /* 0x0000002c1c1c7c24 */ /* 0x000fc8000f8e02ff */
[----:B------:R0:W2:Y:S01]  /*2fc0*/  LDG.E R6, desc[UR6][R6.64] ;  /* 0x0000000606067981 */ /* 0x0000a2000c1e1900 */
[----:B------:R-:W-:Y:S01]  /*2fd0*/  IMAD R29, R29, UR45, R28 ;  /* 0x0000002d1d1d7c24 */ /* 0x000fe2000f8e021c */
[----:B-1----:R-:W-:-:S03]  /*2fe0*/  SHF.R.S64 R8, RZ, 0x1e, R27 ;  /* 0x0000001eff087819 */ /* 0x002fc6000000101b */
[----:B------:R-:W-:Y:S01]  /*2ff0*/  IMAD R29, R14, UR46, R29 ;  /* 0x0000002e0e1d7c24 */ /* 0x000fe2000f8e021d */
[----:B------:R-:W-:-:S03]  /*3000*/  IADD3 R8, P5, PT, R8, UR48, RZ ;  /* 0x0000003008087c10 */ /* 0x000fc6000ffbe0ff */
[----:B------:R-:W-:Y:S01]  /*3010*/  IMAD R29, R30, UR47, R29 ;  /* 0x0000002f1e1d7c24 */ /* 0x000fe2000f8e021d */
[----:B------:R-:W-:-:S04]  /*3020*/  LEA.HI.X.SX32 R9, R27, UR49, 0x2, P5 ;  /* 0x000000311b097c11 */ /* 0x000fc8000a8f16ff */
[C---:B------:R-:W-:Y:S02]  /*3030*/  IADD3 R14, P5, PT, R29.reuse, UR50, RZ ;  /* 0x000000321d0e7c10 */ /* 0x040fe4000ffbe0ff */
[----:B------:R1:W2:Y:S02]  /*3040*/  LDG.E R9, desc[UR6][R8.64] ;  /* 0x0000000608097981 */ /* 0x0002a4000c1e1900 */
[----:B------:R-:W-:-:S05]  /*3050*/  LEA.HI.X.SX32 R15, R29, UR51, 0x1, P5 ;  /* 0x000000331d0f7c11 */ /* 0x000fca000a8f0eff */
[----:B------:R-:W2:Y:S01]  /*3060*/  LDG.E.U8 R14, desc[UR6][R14.64] ;  /* 0x000000060e0e7981 */ /* 0x000ea2000c1e1100 */
[----:B------:R-:W-:Y:S01]  /*3070*/  FMUL R27, R10, UR4 ;  /* 0x000000040a1b7c20 */ /* 0x000fe20008400000 */
[----:B------:R-:W-:-:S04]  /*3080*/  ISETP.NE.AND P6, PT, R26, RZ, PT ;  /* 0x000000ff1a00720c */ /* 0x000fc80003fc5270 */
[----:B------:R-:W-:Y:S01]  /*3090*/  FSEL R30, R27, R18, P6 ;  /* 0x000000121b1e7208 */ /* 0x000fe20003000000 */
[----:B------:R-:W-:Y:S01]  /*30a0*/  FMUL R3, R3, UR4 ;  /* 0x0000000403037c20 */ /* 0x000fe20008400000 */
[----:B0-----:R-:W-:Y:S01]  /*30b0*/  FMUL R7, R2, UR4 ;  /* 0x0000000402077c20 */ /* 0x001fe20008400000 */
[----:B---3--:R-:W-:-:S04]  /*30c0*/  FMUL R5, R5, UR4 ;  /* 0x0000000405057c20 */ /* 0x008fc80008400000 */
[-C--:B-1----:R-:W-:Y:S01]  /*30d0*/  FSEL R8, R7, R18.reuse, P0 ;  /* 0x0000001207087208 */ /* 0x082fe20000000000 */
[----:B-----5:R-:W-:Y:S01]  /*30e0*/  FMUL R11, R11, UR4 ;  /* 0x000000040b0b7c20 */ /* 0x020fe20008400000 */
[----:B------:R-:W-:Y:S02]  /*30f0*/  ISETP.NE.AND P0, PT, R13, RZ, PT ;  /* 0x000000ff0d00720c */ /* 0x000fe40003f05270 */
[----:B------:R-:W-:Y:S02]  /*3100*/  FSEL R28, R5, R18, P4 ;  /* 0x00000012051c7208 */ /* 0x000fe40002000000 */
[----:B----4-:R-:W-:Y:S01]  /*3110*/  ISETP.NE.AND P5, PT, R31, RZ, PT ;  /* 0x000000ff1f00720c */ /* 0x010fe20003fa5270 */
[----:B--2---:R-:W-:-:S05]  /*3120*/  FMUL R25, R6, UR4 ;  /* 0x0000000406197c20 */ /* 0x004fca0008400000 */
[----:B------:R-:W-:Y:S01]  /*3130*/  FSEL R32, R25, R18, P5 ;  /* 0x0000001219207208 */ /* 0x000fe20002800000 */
[----:B------:R-:W-:-:S03]  /*3140*/  FMUL R25, R4, UR4 ;  /* 0x0000000404197c20 */ /* 0x000fc60008400000 */
[----:B------:R-:W-:Y:S02]  /*3150*/  FMNMX R27, R32, -INF , !PT ;  /* 0xff800000201b7809 */ /* 0x000fe40007800000 */
[----:B------:R-:W-:Y:S02]  /*3160*/  FSEL R4, R25, R18, P2 ;  /* 0x0000001219047208 */ /* 0x000fe40001000000 */
[----:B------:R-:W-:Y:S02]  /*3170*/  FMNMX R27, R27, R30, !PT ;  /* 0x0000001e1b1b7209 */ /* 0x000fe40007800000 */
[----:B------:R-:W-:Y:S02]  /*3180*/  FSEL R6, R3, R18, P1 ;  /* 0x0000001203067208 */ /* 0x000fe40000800000 */
[----:B------:R-:W-:Y:S01]  /*3190*/  FMNMX R27, R27, R4, !PT ;  /* 0x000000041b1b7209 */ /* 0x000fe20007800000 */
[----:B------:R-:W-:-:S03]  /*31a0*/  FMUL R3, R0, UR4 ;  /* 0x0000000400037c20 */ /* 0x000fc60008400000 */
[----:B------:R-:W-:Y:S02]  /*31b0*/  FMNMX R27, R27, R6, !PT ;  /* 0x000000061b1b7209 */ /* 0x000fe40007800000 */
[----:B------:R-:W-:Y:S02]  /*31c0*/  FSEL R10, R3, R18, P3 ;  /* 0x00000012030a7208 */ /* 0x000fe40001800000 */
[----:B------:R-:W-:Y:S02]  /*31d0*/  FMNMX R27, R27, R8, !PT ;  /* 0x000000081b1b7209 */ /* 0x000fe40007800000 */
[----:B------:R-:W-:Y:S02]  /*31e0*/  ISETP.NE.AND P2, PT, R14, RZ, PT ;  /* 0x000000ff0e00720c */ /* 0x000fe40003f45270 */
[----:B------:R-:W-:Y:S01]  /*31f0*/  FMNMX R27, R27, R10, !PT ;  /* 0x0000000a1b1b7209 */ /* 0x000fe20007800000 */
[----:B------:R-:W-:Y:S01]  /*3200*/  FMUL R3, R24, UR4 ;  /* 0x0000000418037c20 */ /* 0x000fe20008400000 */
[----:B------:R-:W-:-:S02]  /*3210*/  ISETP.NE.AND P1, PT, R19, RZ, PT ;  /* 0x000000ff1300720c */ /* 0x000fc40003f25270 */
[----:B------:R-:W-:Y:S02]  /*3220*/  FSEL R24, R11, R18, P0 ;  /* 0x000000120b187208 */ /* 0x000fe40000000000 */
[----:B------:R-:W-:Y:S02]  /*3230*/  FMNMX R27, R27, R28, !PT ;  /* 0x0000001c1b1b7209 */ /* 0x000fe40007800000 */
[----:B------:R-:W-:Y:S02]  /*3240*/  FSEL R26, R3, R18, P1 ;  /* 0x00000012031a7208 */ /* 0x000fe40000800000 */
[----:B------:R-:W-:Y:S01]  /*3250*/  FMNMX R27, R27, R24, !PT ;  /* 0x000000181b1b7209 */ /* 0x000fe20007800000 */
[----:B------:R-:W-:Y:S01]  /*3260*/  @P2 FMUL R18, R9, UR4 ;  /* 0x0000000409122c20 */ /* 0x000fe20008400000 */
[----:B------:R-:W-:Y:S02]  /*3270*/  UMOV UR4, 0xffffffff ;  /* 0xffffffff00047882 */ /* 0x000fe40000000000 */
        /* <DEDUP_REMOVED lines=22> */
[----:B------:R-:W-:Y:S01]  /*33e0*/  FFMA.SAT R6, R12, R7, 0.5 ;  /* 0x3f0000000c067423 */ /* 0x000fe20000002007 */
[-C--:B------:R-:W-:Y:S01]  /*33f0*/  FFMA.RM R0, R0, R5.reuse, 12582913 ;  /* 0x4b40000100007423 */ /* 0x080fe20000004005 */
[-C--:B------:R-:W-:Y:S01]  /*3400*/  FFMA.RM R2, R2, R5.reuse, 12582913 ;  /* 0x4b40000102027423 */ /* 0x080fe20000004005 */
[--C-:B------:R-:W-:Y:S01]  /*3410*/  FADD R8, R8, -R9.reuse ;  /* 0x8000000908087221 */ /* 0x100fe20000000000 */
[--C-:B------:R-:W-:Y:S01]  /*3420*/  FADD R10, R10, -R9.reuse ;  /* 0x800000090a0a7221 */ /* 0x100fe20000000000 */
[----:B------:R-:W-:Y:S01]  /*3430*/  FADD R3, R0, -12583039 ;  /* 0xcb40007f00037421 */ /* 0x000fe20000000000 */
[----:B------:R-:W-:Y:S01]  /*3440*/  FADD R11, R2, -12583039 ;  /* 0xcb40007f020b7421 */ /* 0x000fe20000000000 */
[--C-:B------:R-:W-:Y:S01]  /*3450*/  FADD R28, R28, -R9.reuse ;  /* 0x800000091c1c7221 */ /* 0x100fe20000000000 */
[--C-:B------:R-:W-:Y:S01]  /*3460*/  FADD R24, R24, -R9.reuse ;  /* 0x8000000918187221 */ /* 0x100fe20000000000 */
[--C-:B------:R-:W-:Y:S01]  /*3470*/  FADD R26, R26, -R9.reuse ;  /* 0x800000091a1a7221 */ /* 0x100fe20000000000 */
[----:B------:R-:W-:Y:S01]  /*3480*/  FADD R18, R18, -R9 ;  /* 0x8000000912127221 */ /* 0x000fe20000000000 */
[----:B------:R-:W-:Y:S01]  /*3490*/  FFMA R9, R32, 1.4426950216293334961, -R3 ;  /* 0x3fb8aa3b20097823 */ /* 0x000fe20000000803 */
[----:B------:R-:W-:Y:S01]  /*34a0*/  FFMA R11, R30, 1.4426950216293334961, -R11 ;  /* 0x3fb8aa3b1e0b7823 */ /* 0x000fe2000000080b */
[-C--:B------:R-:W-:Y:S01]  /*34b0*/  FFMA.RM R3, R4, R5.reuse, 12582913 ;  /* 0x4b40000104037423 */ /* 0x080fe20000004005 */
[----:B------:R-:W-:Y:S01]  /*34c0*/  FFMA.RM R4, R6, R5, 12582913 ;  /* 0x4b40000106047423 */ /* 0x000fe20000004005 */
[----:B------:R-:W-:Y:S01]  /*34d0*/  FFMA R32, R32, 1.925963033500011079e-08, R9 ;  /* 0x32a5706020207823 */ /* 0x000fe20000000009 */
[----:B------:R-:W-:Y:S01]  /*34e0*/  FFMA R30, R30, 1.925963033500011079e-08, R11 ;  /* 0x32a570601e1e7823 */ /* 0x000fe2000000000b */
[----:B------:R-:W-:Y:S01]  /*34f0*/  FADD R9, R3, -12583039 ;  /* 0xcb40007f03097421 */ /* 0x000fe20000000000 */
[----:B------:R-:W-:Y:S01]  /*3500*/  FADD R11, R4, -12583039 ;  /* 0xcb40007f040b7421 */ /* 0x000fe20000000000 */
[----:B------:R-:W-:Y:S01]  /*3510*/  FFMA.SAT R6, R8, R7, 0.5 ;  /* 0x3f00000008067423 */ /* 0x000fe20000002007 */
[----:B------:R-:W-:Y:S01]  /*3520*/  SHF.L.U32 R0, R0, 0x17, RZ ;  /* 0x0000001700007819 */ /* 0x000fe200000006ff */
[----:B------:R-:W-:Y:S01]  /*3530*/  FFMA R9, R14, 1.4426950216293334961, -R9 ;  /* 0x3fb8aa3b0e097823 */ /* 0x000fe20000000809 */
[----:B------:R-:W-:Y:S01]  /*3540*/  FFMA R11, R12, 1.4426950216293334961, -R11 ;  /* 0x3fb8aa3b0c0b7823 */ /* 0x000fe2000000080b */
[----:B------:R-:W-:Y:S01]  /*3550*/  FFMA.RM R6, R6, R5, 12582913 ;  /* 0x4b40000106067423 */ /* 0x000fe20000004005 */
[----:B------:R-:W-:Y:S01]  /*3560*/  SHF.L.U32 R4, R4, 0x17, RZ ;  /* 0x0000001704047819 */ /* 0x000fe200000006ff */
[----:B------:R-:W-:Y:S01]  /*3570*/  FFMA R14, R14, 1.925963033500011079e-08, R9 ;  /* 0x32a570600e0e7823 */ /* 0x000fe20000000009 */
[----:B------:R-:W-:Y:S01]  /*3580*/  FFMA R15, R12, 1.925963033500011079e-08, R11 ;  /* 0x32a570600c0f7823 */ /* 0x000fe2000000000b */
[----:B------:R-:W-:Y:S01]  /*3590*/  FADD R9, R6, -12583039 ;  /* 0xcb40007f06097421 */ /* 0x000fe20000000000 */
[----:B------:R-:W-:Y:S01]  /*35a0*/  FFMA.SAT R12, R10, R7, 0.5 ;  /* 0x3f0000000a0c7423 */ /* 0x000fe20000002007 */
[----:B------:R-:W0:Y:S01]  /*35b0*/  MUFU.EX2 R11, R32 ;  /* 0x00000020000b7308 */ /* 0x000e220000000800 */
[----:B------:R-:W-:-:S02]  /*35c0*/  IMAD.SHL.U32 R6, R6, 0x800000, RZ ;  /* 0x0080000006067824 */ /* 0x000fc400078e00ff */
[----:B------:R-:W-:Y:S01]  /*35d0*/  FFMA R13, R8, 1.4426950216293334961, -R9 ;  /* 0x3fb8aa3b080d7823 */ /* 0x000fe20000000809 */
[----:B------:R-:W-:-:S03]  /*35e0*/  FFMA.RM R9, R12, R5, 12582913 ;  /* 0x4b4000010c097423 */ /* 0x000fc60000004005 */
[----:B------:R-:W-:Y:S01]  /*35f0*/  FFMA R13, R8, 1.925963033500011079e-08, R13 ;  /* 0x32a57060080d7823 */ /* 0x000fe2000000000d */
[C---:B------:R-:W-:Y:S01]  /*3600*/  FADD R19, R9.reuse, -12583039 ;  /* 0xcb40007f09137421 */ /* 0x040fe20000000000 */
[----:B------:R-:W-:Y:S01]  /*3610*/  FFMA.SAT R8, R28, R7, 0.5 ;  /* 0x3f0000001c087423 */ /* 0x000fe20000002007 */
[----:B------:R1:W-:Y:S01]  /*3620*/  MUFU.EX2 R12, R30 ;  /* 0x0000001e000c7308 */ /* 0x0003e20000000800 */
[----:B------:R-:W-:Y:S02]  /*3630*/  IMAD.SHL.U32 R9, R9, 0x800000, RZ ;  /* 0x0080000009097824 */ /* 0x000fe400078e00ff */
[----:B------:R-:W-:Y:S01]  /*3640*/  FFMA R19, R10, 1.4426950216293334961, -R19 ;  /* 0x3fb8aa3b0a137823 */ /* 0x000fe20000000813 */
[----:B------:R-:W-:-:S03]  /*3650*/  FFMA.RM R8, R8, R5, 12582913 ;  /* 0x4b40000108087423 */ /* 0x000fc60000004005 */
[----:B------:R-:W-:Y:S01]  /*3660*/  FFMA R25, R10, 1.925963033500011079e-08, R19 ;  /* 0x32a570600a197823 */ /* 0x000fe20000000013 */
[----:B------:R-:W-:Y:S01]  /*3670*/  FFMA.SAT R10, R24, R7, 0.5 ;  /* 0x3f000000180a7423 */ /* 0x000fe20000002007 */
[----:B------:R-:W-:Y:S01]  /*3680*/  FADD R19, R8, -12583039 ;  /* 0xcb40007f08137421 */ /* 0x000fe20000000000 */
[----:B0-----:R-:W-:Y:S01]  /*3690*/  FMUL R0, R0, R11 ;  /* 0x0000000b00007220 */ /* 0x001fe20000400000 */
[----:B------:R-:W0:Y:S01]  /*36a0*/  MUFU.EX2 R27, R14 ;  /* 0x0000000e001b7308 */ /* 0x000e220000000800 */
[----:B------:R-:W-:Y:S01]  /*36b0*/  FFMA.RM R10, R10, R5, 12582913 ;  /* 0x4b4000010a0a7423 */ /* 0x000fe20000004005 */
[----:B------:R-:W-:Y:S01]  /*36c0*/  FFMA R19, R28, 1.4426950216293334961, -R19 ;  /* 0x3fb8aa3b1c137823 */ /* 0x000fe20000000813 */
[-C--:B-1----:R-:W-:Y:S01]  /*36d0*/  FFMA.SAT R30, R18, R7.reuse, 0.5 ;  /* 0x3f000000121e7423 */ /* 0x082fe20000002007 */
[----:B------:R-:W-:Y:S01]  /*36e0*/  SHF.L.U32 R8, R8, 0x17, RZ ;  /* 0x0000001708087819 */ /* 0x000fe200000006ff */
[----:B------:R-:W-:Y:S01]  /*36f0*/  FADD R11, R10, -12583039 ;  /* 0xcb40007f0a0b7421 */ /* 0x000fe20000000000 */
[----:B------:R-:W-:Y:S01]  /*3700*/  FFMA R19, R28, 1.925963033500011079e-08, R19 ;  /* 0x32a570601c137823 */ /* 0x000fe20000000013 */
[----:B------:R-:W-:Y:S01]  /*3710*/  FFMA.SAT R28, R26, R7, 0.5 ;  /* 0x3f0000001a1c7423 */ /* 0x000fe20000002007 */
[----:B------:R-:W1:Y:S01]  /*3720*/  MUFU.EX2 R15, R15 ;  /* 0x0000000f000f7308 */ /* 0x000e620000000800 */
[----:B------:R-:W-:-:S02]  /*3730*/  FFMA R11, R24, 1.4426950216293334961, -R11 ;  /* 0x3fb8aa3b180b7823 */ /* 0x000fc4000000080b */
[-C--:B------:R-:W-:Y:S01]  /*3740*/  FFMA.RM R7, R28, R5.reuse, 12582913 ;  /* 0x4b4000011c077423 */ /* 0x080fe20000004005 */
[----:B------:R-:W-:Y:S02]  /*3750*/  IMAD.SHL.U32 R28, R3, 0x800000, RZ ;  /* 0x00800000031c7824 */ /* 0x000fe400078e00ff */
[----:B------:R-:W-:Y:S01]  /*3760*/  FFMA R24, R24, 1.925963033500011079e-08, R11 ;  /* 0x32a5706018187823 */ /* 0x000fe2000000000b */
[----:B------:R-:W-:Y:S01]  /*3770*/  FFMA.RM R11, R30, R5, 12582913 ;  /* 0x4b4000011e0b7423 */ /* 0x000fe20000004005 */
[----:B------:R-:W-:Y:S01]  /*3780*/  FADD R29, R7, -12583039 ;  /* 0xcb40007f071d7421 */ /* 0x000fe20000000000 */
[----:B------:R-:W2:Y:S01]  /*3790*/  MUFU.EX2 R13, R13 ;  /* 0x0000000d000d7308 */ /* 0x000ea20000000800 */
[----:B------:R-:W-:Y:S02]  /*37a0*/  IMAD.SHL.U32 R5, R2, 0x800000, RZ ;  /* 0x0080000002057824 */ /* 0x000fe400078e00ff */
[----:B0-----:R-:W-:Y:S01]  /*37b0*/  FMUL R3, R28, R27 ;  /* 0x0000001b1c037220 */ /* 0x001fe20000400000 */
[----:B------:R-:W-:Y:S01]  /*37c0*/  FFMA R29, R26, 1.4426950216293334961, -R29 ;  /* 0x3fb8aa3b1a1d7823 */ /* 0x000fe2000000081d */
[----:B------:R-:W-:Y:S01]  /*37d0*/  FMUL R2, R5, R12 ;  /* 0x0000000c05027220 */ /* 0x000fe20000400000 */
[----:B------:R-:W-:-:S02]  /*37e0*/  FADD R5, RZ, R0 ;  /* 0x00000000ff057221 */ /* 0x000fc40000000000 */
[----:B------:R-:W-:Y:S01]  /*37f0*/  FFMA R29, R26, 1.925963033500011079e-08, R29 ;  /* 0x32a570601a1d7823 */ /* 0x000fe2000000001d */
[----:B------:R0:W3:Y:S01]  /*3800*/  MUFU.EX2 R14, R25 ;  /* 0x00000019000e7308 */ /* 0x0000e20000000800 */
[----:B-1----:R-:W-:Y:S01]  /*3810*/  FMUL R4, R4, R15 ;  /* 0x0000000f04047220 */ /* 0x002fe20000400000 */
[----:B------:R-:W-:-:S04]  /*3820*/  FADD R26, R5, R2 ;  /* 0x00000002051a7221 */ /* 0x000fc80000000000 */
[----:B------:R-:W-:Y:S02]  /*3830*/  FADD R15, R26, R3 ;  /* 0x000000031a0f7221 */ /* 0x000fe40000000000 */
[----:B------:R-:W1:Y:S01]  /*3840*/  MUFU.EX2 R19, R19 ;  /* 0x0000001300137308 */ /* 0x000e620000000800 */
[----:B0-----:R-:W-:Y:S01]  /*3850*/  FADD R25, R11, -12583039 ;  /* 0xcb40007f0b197421 */ /* 0x001fe20000000000 */
[----:B--2---:R-:W-:Y:S01]  /*3860*/  FMUL R5, R6, R13 ;  /* 0x0000000d06057220 */ /* 0x004fe20000400000 */
[----:B------:R-:W-:Y:S02]  /*3870*/  IMAD.SHL.U32 R13, R10, 0x800000, RZ ;  /* 0x008000000a0d7824 */ /* 0x000fe400078e00ff */
[----:B------:R-:W-:-:S03]  /*3880*/  FFMA R25, R18, 1.4426950216293334961, -R25 ;  /* 0x3fb8aa3b12197823 */ /* 0x000fc60000000819 */
[----:B------:R-:W0:Y:S01]  /*3890*/  MUFU.EX2 R24, R24 ;  /* 0x0000001800187308 */ /* 0x000e220000000800 */
[----:B------:R-:W-:Y:S01]  /*38a0*/  FFMA R25, R18, 1.925963033500011079e-08, R25 ;  /* 0x32a5706012197823 */ /* 0x000fe20000000019 */
[----:B------:R-:W-:Y:S01]  /*38b0*/  FADD R18, R15, R4 ;  /* 0x000000040f127221 */ /* 0x000fe20000000000 */
[----:B---3--:R-:W-:Y:S01]  /*38c0*/  FMUL R6, R9, R14 ;  /* 0x0000000e09067220 */ /* 0x008fe20000400000 */
[----:B------:R-:W-:Y:S02]  /*38d0*/  IMAD.SHL.U32 R15, R7, 0x800000, RZ ;  /* 0x00800000070f7824 */ /* 0x000fe400078e00ff */
[----:B------:R-:W-:Y:S02]  /*38e0*/  FADD R9, R18, R5 ;  /* 0x0000000512097221 */ /* 0x000fe40000000000 */
[----:B------:R-:W2:Y:S01]  /*38f0*/  MUFU.EX2 R12, R29 ;  /* 0x0000001d000c7308 */ /* 0x000ea20000000800 */
[----:B-1----:R-:W-:Y:S01]  /*3900*/  FMUL R8, R8, R19 ;  /* 0x0000001308087220 */ /* 0x002fe20000400000 */
[----:B------:R-:W-:-:S04]  /*3910*/  FADD R9, R9, R6 ;  /* 0x0000000609097221 */ /* 0x000fc80000000000 */
[----:B------:R-:W-:Y:S01]  /*3920*/  FADD R14, R9, R8 ;  /* 0x00000008090e7221 */ /* 0x000fe20000000000 */
[----:B------:R-:W-:Y:S01]  /*3930*/  SHF.L.U32 R9, R11, 0x17, RZ ;  /* 0x000000170b097819 */ /* 0x000fe200000006ff */
[----:B------:R-:W1:Y:S01]  /*3940*/  MUFU.EX2 R26, R25 ;  /* 0x00000019001a7308 */ /* 0x000e620000000800 */
[----:B0-----:R-:W-:-:S04]  /*3950*/  FMUL R7, R13, R24 ;  /* 0x000000180d077220 */ /* 0x001fc80000400000 */
[----:B------:R-:W-:Y:S01]  /*3960*/  FADD R11, R14, R7 ;  /* 0x000000070e0b7221 */ /* 0x000fe20000000000 */
[----:B--2---:R-:W-:-:S04]  /*3970*/  FMUL R10, R15, R12 ;  /* 0x0000000c0f0a7220 */ /* 0x004fc80000400000 */
[----:B------:R-:W-:Y:S01]  /*3980*/  FADD R12, R11, R10 ;  /* 0x0000000a0b0c7221 */ /* 0x000fe20000000000 */
[----:B-1----:R-:W-:-:S04]  /*3990*/  FMUL R9, R9, R26 ;  /* 0x0000001a09097220 */ /* 0x002fc80000400000 */
        /* <DEDUP_REMOVED lines=10> */
.L_x_4715:
        /* <DEDUP_REMOVED lines=11> */
[----:B0-----:R-:W-:Y:S05]  /*3af0*/  CALL.REL.NOINC `($__internal_55_$__cuda_sm3x_div_rn_noftz_f32_slowpath) ;  /* 0x00000014004c7944 */ /* 0x001fea0003c00000 */
[----:B------:R-:W-:-:S07]  /*3b00*/  IMAD.MOV.U32 R14, RZ, RZ, R0 ;  /* 0x000000ffff0e7224 */ /* 0x000fce00078e0000 */
.L_x_4684:
[----:B------:R-:W-:Y:S05]  /*3b10*/  BSYNC.RECONVERGENT B3 ;  /* 0x0000000000037941 */ /* 0x000fea0003800200 */
.L_x_4683:
        /* <DEDUP_REMOVED lines=11> */
[----:B0-----:R-:W-:Y:S05]  /*3bd0*/  CALL.REL.NOINC `($__internal_55_$__cuda_sm3x_div_rn_noftz_f32_slowpath) ;  /* 0x0000001400147944 */ /* 0x001fea0003c00000 */
[----:B------:R-:W-:-:S07]  /*3be0*/  MOV R15, R0 ;  /* 0x00000000000f7202 */ /* 0x000fce0000000f00 */
.L_x_4686:
[----:B------:R-:W-:Y:S05]  /*3bf0*/  BSYNC.RECONVERGENT B3 ;  /* 0x0000000000037941 */ /* 0x000fea0003800200 */
.L_x_4685:
        /* <DEDUP_REMOVED lines=12> */
[----:B------:R-:W-:-:S07]  /*3cc0*/  IMAD.MOV.U32 R2, RZ, RZ, R0 ;  /* 0x000000ffff027224 */ /* 0x000fce00078e0000 */
.L_x_4688:
[----:B------:R-:W-:Y:S05]  /*3cd0*/  BSYNC.RECONVERGENT B3 ;  /* 0x0000000000037941 */ /* 0x000fea0003800200 */
.L_x_4687:
        /* <DEDUP_REMOVED lines=11> */
[----:B0-----:R-:W-:Y:S05]  /*3d90*/  CALL.REL.NOINC `($__internal_55_$__cuda_sm3x_div_rn_noftz_f32_slowpath) ;  /* 0x0000001000a47944 */ /* 0x001fea0003c00000 */
[----:B------:R-:W-:-:S07]  /*3da0*/  IMAD.MOV.U32 R3, RZ, RZ, R0 ;  /* 0x000000ffff037224 */ /* 0x000fce00078e0000 */
.L_x_4690:
[----:B------:R-:W-:Y:S05]  /*3db0*/  BSYNC.RECONVERGENT B3 ;  /* 0x0000000000037941 */ /* 0x000fea0003800200 */
.L_x_4689:
        /* <DEDUP_REMOVED lines=13> */
.L_x_4692:
[----:B------:R-:W-:Y:S05]  /*3e90*/  BSYNC.RECONVERGENT B3 ;  /* 0x0000000000037941 */ /* 0x000fea0003800200 */
.L_x_4691:
        /* <DEDUP_REMOVED lines=13> */
.L_x_4694:
[----:B------:R-:W-:Y:S05]  /*3f70*/  BSYNC.RECONVERGENT B3 ;  /* 0x0000000000037941 */ /* 0x000fea0003800200 */
.L_x_4693:
        /* <DEDUP_REMOVED lines=13> */
.L_x_4696:
[----:B------:R-:W-:Y:S05]  /*4050*/  BSYNC.RECONVERGENT B3 ;  /* 0x0000000000037941 */ /* 0x000fea0003800200 */
.L_x_4695:
        /* <DEDUP_REMOVED lines=9> */
[----:B------:R-:W-:Y:S01]  /*40f0*/  IMAD.MOV.U32 R0, RZ, RZ, R7 ;  /* 0x000000ffff007224 */ /* 0x000fe200078e0007 */
[----:B------:R-:W-:-:S07]  /*4100*/  MOV R18, 0x4120 ;  /* 0x0000412000127802 */ /* 0x000fce0000000f00 */
[----:B------:R-:W-:Y:S05]  /*4110*/  CALL.REL.NOINC `($__internal_55_$__cuda_sm3x_div_rn_noftz_f32_slowpath) ;  /* 0x0000000c00c47944 */ /* 0x000fea0003c00000 */
[----:B------:R-:W-:-:S07]  /*4120*/  MOV R6, R0 ;  /* 0x0000000000067202 */ /* 0x000fce0000000f00 */
.L_x_4698:
[----:B------:R-:W-:Y:S05]  /*4130*/  BSYNC.RECONVERGENT B3 ;  /* 0x0000000000037941 */ /* 0x000fea0003800200 */
.L_x_4697:
        /* <DEDUP_REMOVED lines=11> */
[----:B------:R-:W-:Y:S05]  /*41f0*/  CALL.REL.NOINC `($__internal_55_$__cuda_sm3x_div_rn_noftz_f32_slowpath) ;  /* 0x0000000c008c7944 */ /* 0x000fea0003c00000 */
[----:B------:R-:W-:-:S07]  /*4200*/  IMAD.MOV.U32 R7, RZ, RZ, R0 ;  /* 0x000000ffff077224 */ /* 0x000fce00078e0000 */
.L_x_4700:
[----:B------:R-:W-:Y:S05]  /*4210*/  BSYNC.RECONVERGENT B3 ;  /* 0x0000000000037941 */ /* 0x000fea0003800200 */
.L_x_4699:
        /* <DEDUP_REMOVED lines=11> */
[----:B------:R-:W-:Y:S05]  /*42d0*/  CALL.REL.NOINC `($__internal_55_$__cuda_sm3x_div_rn_noftz_f32_slowpath) ;  /* 0x0000000c00547944 */ /* 0x000fea0003c00000 */
[----:B------:R-:W-:-:S07]  /*42e0*/  IMAD.MOV.U32 R13, RZ, RZ, R0 ;  /* 0x000000ffff0d7224 */ /* 0x000fce00078e0000 */
.L_x_4702:
[----:B------:R-:W-:Y:S05]  /*42f0*/  BSYNC.RECONVERGENT B3 ;  /* 0x0000000000037941 */ /* 0x000fea0003800200 */
.L_x_4701:
        /* <DEDUP_REMOVED lines=44> */
.L_x_4681:
[----:B------:R-:W-:Y:S05]  /*45c0*/  EXIT ;  /* 0x000000000000794d */ /* 0x000fea0003800000 */
.L_x_4682:
[----:B------:R-:W-:Y:S01]  /*45d0*/  BSSY B1, `(.L_x_4704) ;  /* 0x0000007000017945 */ /* 0x000fe20003800000 */
[----:B------:R-:W-:Y:S01]  /*45e0*/  IMAD.MOV.U32 R12, RZ, RZ, 0x10 ;  /* 0x00000010ff0c7424 */ /* 0x000fe200078e00ff */
[----:B------:R-:W-:Y:S01]  /*45f0*/  MOV R11, 0x1f ;  /* 0x0000001f000b7802 */ /* 0x000fe20000000f00 */
[----:B------:R-:W-:-:S07]  /*4600*/  IMAD.MOV.U32 R15, RZ, RZ, -0x1 ;  /* 0xffffffffff0f7424 */ /* 0x000fce00078e00ff */
[----:B------:R-:W-:Y:S05]  /*4610*/  WARPSYNC.COLLECTIVE R15, `(.L_x_4705) ;  /* 0x000000000f087348 */ /* 0x000fea0003c00000 */
[----:B------:R0:W1:Y:S02]  /*4620*/  SHFL.BFLY P6, R14, R13, R12, R11 ;  /* 0x0c00000c0d0e7389 */ /* 0x00006400000c000b */
[----:B01----:R-:W-:Y:S05]  /*4630*/  ENDCOLLECTIVE ;  /* 0x000000000000791b */ /* 0x003fea0003800000 */
.L_x_4705:
[----:B------:R-:W-:Y:S05]  /*4640*/  BSYNC B1 ;  /* 0x0000000000017941 */ /* 0x000fea0003800000 */
.L_x_4704:
        /* <DEDUP_REMOVED lines=8> */
.L_x_4706:
[----:B------:R-:W-:Y:S02]  /*46d0*/  MOV R12, 0x4 ;  /* 0x00000004000c7802 */ /* 0x000fe40000000f00 */
[----:B------:R-:W-:-:S05]  /*46e0*/  FMNMX R0, R13, R14, !PT ;  /* 0x0000000e0d007209 */ /* 0x000fca0007800000 */
[----:B------:R-:W-:-:S07]  /*46f0*/  IMAD.MOV.U32 R13, RZ, RZ, R0 ;  /* 0x000000ffff0d7224 */ /* 0x000fce00078e0000 */
[----:B------:R-:W-:Y:S05]  /*4700*/  WARPSYNC.COLLECTIVE R15, `(.L_x_4707) ;  /* 0x000000000f087348 */ /* 0x000fea0003c00000 */
[----:B------:R0:W1:Y:S02]  /*4710*/  SHFL.BFLY P6, R14, R13, R12, R11 ;  /* 0x0c00000c0d0e7389 */ /* 0x00006400000c000b */
[----:B01----:R-:W-:Y:S05]  /*4720*/  ENDCOLLECTIVE ;  /* 0x000000000000791b */ /* 0x003fea0003800000 */
.L_x_4707:
[----:B------:R-:W-:Y:S01]  /*4730*/  IMAD.MOV.U32 R12, RZ, RZ, 0x2 ;  /* 0x00000002ff0c7424 */ /* 0x000fe200078e00ff */
[----:B------:R-:W-:-:S05]  /*4740*/  FMNMX R2, R0, R14, !PT ;  /* 0x0000000e00027209 */ /* 0x000fca0007800000 */
[----:B------:R-:W-:-:S07]  /*4750*/  IMAD.MOV.U32 R13, RZ, RZ, R2 ;  /* 0x000000ffff0d7224 */ /* 0x000fce00078e0002 */
[----:B------:R-:W-:Y:S05]  /*4760*/  WARPSYNC.COLLECTIVE R15, `(.L_x_4708) ;  /* 0x000000000f087348 */ /* 0x000fea0003c00000 */
[----:B------:R0:W1:Y:S02]  /*4770*/  SHFL.BFLY P6, R14, R13, R12, R11 ;  /* 0x0c00000c0d0e7389 */ /* 0x00006400000c000b */
[----:B01----:R-:W-:Y:S05]  /*4780*/  ENDCOLLECTIVE ;  /* 0x000000000000791b */ /* 0x003fea0003800000 */
.L_x_4708:
[----:B------:R-:W-:Y:S01]  /*4790*/  IMAD.MOV.U32 R12, RZ, RZ, 0x1 ;  /* 0x00000001ff0c7424 */ /* 0x000fe200078e00ff */
[----:B------:R-:W-:-:S04]  /*47a0*/  FMNMX R3, R2, R14, !PT ;  /* 0x0000000e02037209 */ /* 0x000fc80007800000 */
[----:B------:R-:W-:-:S07]  /*47b0*/  MOV R13, R3 ;  /* 0x00000003000d7202 */ /* 0x000fce0000000f00 */
[----:B------:R-:W-:Y:S05]  /*47c0*/  WARPSYNC.COLLECTIVE R15, `(.L_x_4709) ;  /* 0x000000000f087348 */ /* 0x000fea0003c00000 */
[----:B------:R0:W1:Y:S02]  /*47d0*/  SHFL.BFLY P6, R14, R13, R12, R11 ;  /* 0x0c00000c0d0e7389 */ /* 0x00006400000c000b */
[----:B01----:R-:W-:Y:S05]  /*47e0*/  ENDCOLLECTIVE ;  /* 0x000000000000791b */ /* 0x003fea0003800000 */
.L_x_4709:
[----:B------:R-:W-:Y:S01]  /*47f0*/  HFMA2 R11, -RZ, RZ, 3.7421875, 0 ;  /* 0x437c0000ff0b7431 */ /* 0x000fe200000001ff */
        /* <DEDUP_REMOVED lines=32> */
[----:B------:R-:W-:Y:S02]  /*4a00*/  FFMA.SAT R12, R8, R9, 0.5 ;  /* 0x3f000000080c7423 */ /* 0x000fe40000002009 */
[----:B------:R-:W1:Y:S02]  /*4a10*/  MUFU.EX2 R4, R7 ;  /* 0x0000000700047308 */ /* 0x000e640000000800 */
[----:B------:R-:W-:Y:S01]  /*4a20*/  FFMA.RM R12, R12, R11, 12582913 ;  /* 0x4b4000010c0c7423 */ /* 0x000fe2000000400b */
        /* <DEDUP_REMOVED lines=12> */
[----:B------:R-:W-:Y:S02]  /*4af0*/  FADD R5, R12, -12583039 ;  /* 0xcb40007f0c057421 */ /* 0x000fe40000000000 */
[C---:B------:R-:W-:Y:S01]  /*4b00*/  FADD R7, R6.reuse, -12583039 ;  /* 0xcb40007f06077421 */ /* 0x040fe20000000000 */
[----:B------:R-:W-:Y:S01]  /*4b10*/  SHF.L.U32 R6, R6, 0x17, RZ ;  /* 0x0000001706067819 */ /* 0x000fe200000006ff */
[----:B------:R-:W-:Y:S02]  /*4b20*/  FFMA R5, R8, 1.4426950216293334961, -R5 ;  /* 0x3fb8aa3b08057823 */ /* 0x000fe40000000805 */
[----:B------:R-:W-:Y:S02]  /*4b30*/  FFMA R7, R10, 1.4426950216293334961, -R7 ;  /* 0x3fb8aa3b0a077823 */ /* 0x000fe40000000807 */
[----:B------:R-:W-:-:S02]  /*4b40*/  FFMA R8, R8, 1.925963033500011079e-08, R5 ;  /* 0x32a5706008087823 */ /* 0x000fc40000000005 */
[----:B------:R-:W-:Y:S01]  /*4b50*/  FFMA R7, R10, 1.925963033500011079e-08, R7 ;  /* 0x32a570600a077823 */ /* 0x000fe20000000007 */
[----:B------:R-:W-:Y:S01]  /*4b60*/  FFMA.SAT R10, R24, R9, 0.5 ;  /* 0x3f000000180a7423 */ /* 0x000fe20000002009 */
[----:B------:R-:W-:Y:S02]  /*4b70*/  IMAD.SHL.U32 R5, R12, 0x800000, RZ ;  /* 0x008000000c057824 */ /* 0x000fe400078e00ff */
[----:B------:R-:W0:Y:S01]  /*4b80*/  MUFU.EX2 R8, R8 ;  /* 0x0000000800087308 */ /* 0x000e220000000800 */
[----:B------:R-:W-:-:S07]  /*4b90*/  FFMA.RM R10, R10, R11, 12582913 ;  /* 0x4b4000010a0a7423 */ /* 0x000fce000000400b */
[----:B------:R-:W1:Y:S01]  /*4ba0*/  MUFU.EX2 R7, R7 ;  /* 0x0000000700077308 */ /* 0x000e620000000800 */
[----:B0-----:R-:W-:Y:S01]  /*4bb0*/  FMUL R5, R5, R8 ;  /* 0x0000000805057220 */ /* 0x001fe20000400000 */
[----:B------:R-:W-:-:S04]  /*4bc0*/  FFMA.SAT R8, R14, R9, 0.5 ;  /* 0x3f0000000e087423 */ /* 0x000fc80000002009 */
[----:B------:R-:W-:Y:S01]  /*4bd0*/  FFMA.RM R8, R8, R11, 12582913 ;  /* 0x4b40000108087423 */ /* 0x000fe2000000400b */
[----:B-1----:R-:W-:Y:S01]  /*4be0*/  FMUL R6, R6, R7 ;  /* 0x0000000706067220 */ /* 0x002fe20000400000 */
[----:B------:R-:W-:Y:S02]  /*4bf0*/  FADD R7, R10, -12583039 ;  /* 0xcb40007f0a077421 */ /* 0x000fe40000000000 */
[C---:B------:R-:W-:Y:S01]  /*4c00*/  FADD R13, R8.reuse, -12583039 ;  /* 0xcb40007f080d7421 */ /* 0x040fe20000000000 */
[----:B------:R-:W-:Y:S02]  /*4c10*/  IMAD.SHL.U32 R8, R8, 0x800000, RZ ;  /* 0x0080000008087824 */ /* 0x000fe400078e00ff */
[----:B------:R-:W-:Y:S01]  /*4c20*/  FFMA R7, R24, 1.4426950216293334961, -R7 ;  /* 0x3fb8aa3b18077823 */ /* 0x000fe20000000807 */
[----:B------:R-:W-:-:S03]  /*4c30*/  FFMA R13, R14, 1.4426950216293334961, -R13 ;  /* 0x3fb8aa3b0e0d7823 */ /* 0x000fc6000000080d */
[----:B------:R-:W-:Y:S01]  /*4c40*/  FFMA R24, R24, 1.925963033500011079e-08, R7 ;  /* 0x32a5706018187823 */ /* 0x000fe20000000007 */
[----:B------:R-:W-:Y:S01]  /*4c50*/  SHF.L.U32 R7, R10, 0x17, RZ ;  /* 0x000000170a077819 */ /* 0x000fe200000006ff */
[-C--:B------:R-:W-:Y:S01]  /*4c60*/  FFMA.SAT R10, R26, R9.reuse, 0.5 ;  /* 0x3f0000001a0a7423 */ /* 0x080fe20000002009 */
[----:B------:R-:W-:Y:S01]  /*4c70*/  FFMA R13, R14, 1.925963033500011079e-08, R13 ;  /* 0x32a570600e0d7823 */ /* 0x000fe2000000000d */
[----:B------:R-:W-:Y:S02]  /*4c80*/  FFMA.SAT R14, R18, R9, 0.5 ;  /* 0x3f000000120e7423 */ /* 0x000fe40000002009 */
[-C--:B------:R-:W-:Y:S01]  /*4c90*/  FFMA.RM R12, R10, R11.reuse, 12582913 ;  /* 0x4b4000010a0c7423 */ /* 0x080fe2000000400b */
[----:B------:R-:W0:Y:S01]  /*4ca0*/  MUFU.EX2 R24, R24 ;  /* 0x0000001800187308 */ /* 0x000e220000000800 */
[----:B------:R-:W-:Y:S02]  /*4cb0*/  FFMA.RM R14, R14, R11, 12582913 ;  /* 0x4b4000010e0e7423 */ /* 0x000fe4000000400b */
[----:B------:R-:W-:-:S04]  /*4cc0*/  FADD R9, R12, -12583039 ;  /* 0xcb40007f0c097421 */ /* 0x000fc80000000000 */
        /* <DEDUP_REMOVED lines=8> */
[----:B------:R-:W-:-:S04]  /*4d50*/  FADD R9, RZ, R0 ;  /* 0x00000000ff097221 */ /* 0x000fc80000000000 */
[----:B------:R-:W-:Y:S01]  /*4d60*/  FADD R10, R9, R2 ;  /* 0x00000002090a7221 */ /* 0x000fe20000000000 */
[----:B------:R-:W0:Y:S01]  /*4d70*/  MUFU.EX2 R18, R18 ;  /* 0x0000001200127308 */ /* 0x000e220000000800 */
[----:B-1----:R-:W-:Y:S02]  /*4d80*/  FMUL R8, R8, R13 ;  /* 0x0000000d08087220 */ /* 0x002fe40000400000 */
[----:B------:R-:W-:-:S04]  /*4d90*/  FADD R9, R10, R3 ;  /* 0x000000030a097221 */ /* 0x000fc80000000000 */
[----:B------:R-:W-:-:S04]  /*4da0*/  FADD R10, R9, R4 ;  /* 0x00000004090a7221 */ /* 0x000fc80000000000 */
[----:B------:R-:W-:Y:S01]  /*4db0*/  FADD R9, R10, R5 ;  /* 0x000000050a097221 */ /* 0x000fe20000000000 */
[----:B------:R-:W-:-:S03]  /*4dc0*/  IMAD.SHL.U32 R10, R12, 0x800000, RZ ;  /* 0x008000000c0a7824 */ /* 0x000fc600078e00ff */
[----:B------:R-:W-:Y:S01]  /*4dd0*/  FADD R9, R9, R6 ;  /* 0x0000000609097221 */ /* 0x000fe20000000000 */
[----:B--2---:R-:W-:-:S03]  /*4de0*/  FMUL R10, R10, R11 ;  /* 0x0000000b0a0a7220 */ /* 0x004fc60000400000 */
[----:B------:R-:W-:Y:S01]  /*4df0*/  FADD R12, R9, R8 ;  /* 0x00000008090c7221 */ /* 0x000fe20000000000 */
[----:B------:R-:W-:-:S03]  /*4e00*/  SHF.L.U32 R9, R14, 0x17, RZ ;  /* 0x000000170e097819 */ /* 0x000fc600000006ff */
[----:B------:R-:W-:Y:S02]  /*4e10*/  FADD R11, R12, R7 ;  /* 0x000000070c0b7221 */ /* 0x000fe40000000000 */
[----:B0-----:R-:W-:Y:S02]  /*4e20*/  FMUL R9, R9, R18 ;  /* 0x0000001209097220 */ /* 0x001fe40000400000 */
[----:B------:R-:W-:Y:S01]  /*4e30*/  FADD R12, R11, R10 ;  /* 0x0000000a0b0c7221 */ /* 0x000fe20000000000 */
[----:B------:R-:W-:-:S03]  /*4e40*/  MOV R11, 0x1f ;  /* 0x0000001f000b7802 */ /* 0x000fc60000000f00 */
[----:B------:R-:W-:Y:S01]  /*4e50*/  FADD R13, R12, R9 ;  /* 0x000000090c0d7221 */ /* 0x000fe20000000000 */
[----:B------:R-:W-:-:S07]  /*4e60*/  IMAD.MOV.U32 R12, RZ, RZ, 0x10 ;  /* 0x00000010ff0c7424 */ /* 0x000fce00078e00ff */
[----:B------:R-:W-:Y:S05]  /*4e70*/  WARPSYNC.COLLECTIVE R15, `(.L_x_4710) ;  /* 0x000000000f087348 */ /* 0x000fea0003c00000 */
[----:B------:R0:W1:Y:S02]  /*4e80*/  SHFL.BFLY P6, R14, R13, R12, R11 ;  /* 0x0c00000c0d0e7389 */ /* 0x00006400000c000b */
[----:B01----:R-:W-:Y:S05]  /*4e90*/  ENDCOLLECTIVE ;  /* 0x000000000000791b */ /* 0x003fea0003800000 */
.L_x_4710:
[----:B------:R-:W-:Y:S02]  /*4ea0*/  HFMA2 R12, -RZ, RZ, 0, 4.76837158203125e-07 ;  /* 0x00000008ff0c7431 */ /* 0x000fe400000001ff */
[----:B------:R-:W-:-:S04]  /*4eb0*/  FADD R18, R13, R14 ;  /* 0x0000000e0d127221 */ /* 0x000fc80000000000 */
[----:B------:R-:W-:-:S07]  /*4ec0*/  IMAD.MOV.U32 R13, RZ, RZ, R18 ;  /* 0x000000ffff0d7224 */ /* 0x000fce00078e0012 */
[----:B------:R-:W-:Y:S05]  /*4ed0*/  WARPSYNC.COLLECTIVE R15, `(.L_x_4711) ;  /* 0x000000000f087348 */ /* 0x000fea0003c00000 */
[----:B------:R0:W1:Y:S02]  /*4ee0*/  SHFL.BFLY P6, R14, R13, R12, R11 ;  /* 0x0c00000c0d0e7389 */ /* 0x00006400000c000b */
[----:B01----:R-:W-:Y:S05]  /*4ef0*/  ENDCOLLECTIVE ;  /* 0x000000000000791b */ /* 0x003fea0003800000 */
.L_x_4711:
[----:B------:R-:W-:Y:S01]  /*4f00*/  MOV R12, 0x4 ;  /* 0x00000004000c7802 */ /* 0x000fe20000000f00 */
[----:B------:R-:W-:-:S04]  /*4f10*/  FADD R19, R18, R14 ;  /* 0x0000000e12137221 */ /* 0x000fc80000000000 */
[----:B------:R-:W-:-:S07]  /*4f20*/  IMAD.MOV.U32 R13, RZ, RZ, R19 ;  /* 0x000000ffff0d7224 */ /* 0x000fce00078e0013 */
[----:B------:R-:W-:Y:S05]  /*4f30*/  WARPSYNC.COLLECTIVE R15, `(.L_x_4712) ;  /* 0x000000000f087348 */ /* 0x000fea0003c00000 */
[----:B------:R0:W1:Y:S02]  /*4f40*/  SHFL.BFLY P6, R14, R13, R12, R11 ;  /* 0x0c00000c0d0e7389 */ /* 0x00006400000c000b */
[----:B01----:R-:W-:Y:S05]  /*4f50*/  ENDCOLLECTIVE ;  /* 0x000000000000791b */ /* 0x003fea0003800000 */
.L_x_4712:
[----:B------:R-:W-:Y:S02]  /*4f60*/  HFMA2 R12, -RZ, RZ, 0, 1.1920928955078125e-07 ;  /* 0x00000002ff0c7431 */ /* 0x000fe400000001ff */
[----:B------:R-:W-:-:S04]  /*4f70*/  FADD R24, R19, R14 ;  /* 0x0000000e13187221 */ /* 0x000fc80000000000 */
[----:B------:R-:W-:-:S07]  /*4f80*/  IMAD.MOV.U32 R13, RZ, RZ, R24 ;  /* 0x000000ffff0d7224 */ /* 0x000fce00078e0018 */
[----:B------:R-:W-:Y:S05]  /*4f90*/  WARPSYNC.COLLECTIVE R15, `(.L_x_4713) ;  /* 0x000000000f087348 */ /* 0x000fea0003c00000 */
[----:B------:R0:W1:Y:S02]  /*4fa0*/  SHFL.BFLY P6, R14, R13, R12, R11 ;  /* 0x0c00000c0d0e7389 */ /* 0x00006400000c000b */
[----:B01----:R-:W-:Y:S05]  /*4fb0*/  ENDCOLLECTIVE ;  /* 0x000000000000791b */ /* 0x003fea0003800000 */
.L_x_4713:
[----:B------:R-:W-:Y:S01]  /*4fc0*/  MOV R12, 0x1 ;  /* 0x00000001000c7802 */ /* 0x000fe20000000f00 */
[----:B------:R-:W-:-:S04]  /*4fd0*/  FADD R25, R24, R14 ;  /* 0x0000000e18197221 */ /* 0x000fc80000000000 */
[----:B------:R-:W-:-:S07]  /*4fe0*/  IMAD.MOV.U32 R13, RZ, RZ, R25 ;  /* 0x000000ffff0d7224 */ /* 0x000fce00078e0019 */
[----:B------:R-:W-:Y:S05]  /*4ff0*/  WARPSYNC.COLLECTIVE R15, `(.L_x_4714) ;  /* 0x000000000f087348 */ /* 0x000fea0003c00000 */
[----:B------:R0:W1:Y:S02]  /*5000*/  SHFL.BFLY P6, R14, R13, R12, R11 ;  /* 0x0c00000c0d0e7389 */ /* 0x00006400000c000b */
[----:B01----:R-:W-:Y:S05]  /*5010*/  ENDCOLLECTIVE ;  /* 0x000000000000791b */ /* 0x003fea0003800000 */
.L_x_4714:
[----:B------:R-:W-:Y:S05]  /*5020*/  BRA `(.L_x_4715) ;  /* 0xffffffe800847947 */ /* 0x000fea000383ffff */
        .weak           $__internal_55_$__cuda_sm3x_div_rn_noftz_f32_slowpath
        .type           $__internal_55_$__cuda_sm3x_div_rn_noftz_f32_slowpath,@function
        .size           $__internal_55_$__cuda_sm3x_div_rn_noftz_f32_slowpath,(.L_x_37432 - $__internal_55_$__cuda_sm3x_div_rn_noftz_f32_slowpath)
$__internal_55_$__cuda_sm3x_div_rn_noftz_f32_slowpath:
        /* <DEDUP_REMOVED lines=35> */
.L_x_4717:
        /* <DEDUP_REMOVED lines=51> */
.L_x_4724:
[----:B------:R-:W-:-:S04]  /*5590*/  LOP3.LUT R0, R0, 0x80000000, RZ, 0xc0, !PT ;  /* 0x8000000000007812 */ /* 0x000fc800078ec0ff */
[----:B------:R-:W-:Y:S01]  /*55a0*/  LOP3.LUT R0, R0, 0x7f800000, RZ, 0xfc, !PT ;  /* 0x7f80000000007812 */ /* 0x000fe200078efcff */
[----:B------:R-:W-:Y:S06]  /*55b0*/  BRA `(.L_x_4725) ;  /* 0x0000000000047947 */ /* 0x000fec0003800000 */
.L_x_4723:
[----:B------:R-:W-:-:S07]  /*55c0*/  LEA R0, R29, R0, 0x17 ;  /* 0x000000001d007211 */ /* 0x000fce00078eb8ff */
.L_x_4725:
[----:B------:R-:W-:Y:S05]  /*55d0*/  BSYNC.RECONVERGENT B2 ;  /* 0x0000000000027941 */ /* 0x000fea0003800200 */
.L_x_4722:
[----:B------:R-:W-:Y:S05]  /*55e0*/  BRA `(.L_x_4726) ;  /* 0x0000000000207947 */ /* 0x000fea0003800000 */
.L_x_4721:
[----:B------:R-:W-:-:S04]  /*55f0*/  LOP3.LUT R0, R25, 0x80000000, R0, 0x48, !PT ;  /* 0x8000000019007812 */ /* 0x000fc800078e4800 */
[----:B------:R-:W-:Y:S01]  /*5600*/  LOP3.LUT R0, R0, 0x7f800000, RZ, 0xfc, !PT ;  /* 0x7f80000000007812 */ /* 0x000fe200078efcff */
[----:B------:R-:W-:Y:S06]  /*5610*/  BRA `(.L_x_4726) ;  /* 0x0000000000147947 */ /* 0x000fec0003800000 */
.L_x_4720:
[----:B------:R-:W-:Y:S01]  /*5620*/  LOP3.LUT R0, R25, 0x80000000, R0, 0x48, !PT ;  /* 0x8000000019007812 */ /* 0x000fe200078e4800 */
[----:B------:R-:W-:Y:S06]  /*5630*/  BRA `(.L_x_4726) ;  /* 0x00000000000c7947 */ /* 0x000fec0003800000 */
.L_x_4719:
[----:B------:R-:W0:Y:S01]  /*5640*/  MUFU.RSQ R0, -QNAN ;  /* 0xffc0000000007908 */ /* 0x000e220000001400 */
[----:B------:R-:W-:Y:S05]  /*5650*/  BRA `(.L_x_4726) ;  /* 0x0000000000047947 */ /* 0x000fea0003800000 */
.L_x_4718:
[----:B------:R-:W-:-:S07]  /*5660*/  FADD.FTZ R0, R0, R11 ;  /* 0x0000000b00007221 */ /* 0x000fce0000010000 */
.L_x_4726:
[----:B------:R-:W-:Y:S05]  /*5670*/  BSYNC.RECONVERGENT B1 ;  /* 0x0000000000017941 */ /* 0x000fea0003800200 */
.L_x_4716:
[----:B------:R-:W-:Y:S02]  /*5680*/  HFMA2 R13, -RZ, RZ, 0, 0 ;  /* 0x00000000ff0d7431 */ /* 0x000fe400000001ff */
[----:B------:R-:W-:-:S04]  /*5690*/  IMAD.MOV.U32 R12, RZ, RZ, R18 ;  /* 0x000000ffff0c7224 */ /* 0x000fc800078e0012 */
[----:B0-----:R-:W-:Y:S05]  /*56a0*/  RET.REL.NODEC R12 `(_Z15SoftmaxWarpImplI22BroadcastScaleMaskLoadIffbLm4EiE11DirectStoreIffEfLi1ELi10ELi32ELi1ELb0EL9Algorithm0EEvT_T0_ll) ;  /* 0xffffffa80c547950 */ /* 0x001fea0003c3ffff */
.L_x_4727:
        /* <DEDUP_REMOVED lines=13> */
.L_x_37432:


//--------------------- .text._Z15SoftmaxWarpImplI22BroadcastScaleMaskLoadIffbLm4EiE11DirectStoreIffEfLi1ELi9ELi32ELi1ELb1EL9Algorithm0EEvT_T0_ll --------------------------
	.section	.text._Z15SoftmaxWarpImplI22BroadcastScaleMaskLoadIffbLm4EiE11DirectStoreIffEfLi1ELi9ELi32ELi1ELb1EL9Algorithm0EEvT_T0_ll,"ax",@progbits
	.align	128
        .global         _Z15SoftmaxWarpImplI22BroadcastScaleMaskLoadIffbLm4EiE11DirectStoreIffEfLi1ELi9ELi32ELi1ELb1EL9Algorithm0EEvT_T0_ll
        .type           _Z15SoftmaxWarpImplI22BroadcastScaleMaskLoadIffbLm4EiE11DirectStoreIffEfLi1ELi9ELi32ELi1ELb1EL9Algorithm0EEvT_T0_ll,@function
        .size           _Z15SoftmaxWarpImplI22BroadcastScaleMaskLoadIffbLm4EiE11DirectStoreIffEfLi1ELi9ELi32ELi1ELb1EL9Algorithm0EEvT_T0_ll,(.L_x_37433 - _Z15SoftmaxWarpImplI22BroadcastScaleMaskLoadIffbLm4EiE11DirectStoreIffEfLi1ELi9ELi32ELi1ELb1EL9Algorithm0EEvT_T0_ll)
        .other          _Z15SoftmaxWarpImplI22BroadcastScaleMaskLoadIffbLm4EiE11DirectStoreIffEfLi1ELi9ELi32ELi1ELb1EL9Algorithm0EEvT_T0_ll,@"STO_CUDA_ENTRY STV_DEFAULT"
_Z15SoftmaxWarpImplI22BroadcastScaleMaskLoadIffbLm4EiE11DirectStoreIffEfLi1ELi9ELi32ELi1ELb1EL9Algorithm0EEvT_T0_ll:
.text._Z15SoftmaxWarpImplI22BroadcastScaleMaskLoadIffbLm4EiE11DirectStoreIffEfLi1ELi9ELi32ELi1ELb1EL9Algorithm0EEvT_T0_ll:
        /* <DEDUP_REMOVED lines=29> */
.L_x_4728:
        /* <DEDUP_REMOVED lines=19> */
.L_x_4767:
[----:B0-2---:R-:W0:Y:S01]  /*0300*/  LDC.64 R4, c[0x0][0x410] ;  /* 0x00010400ff047b82 */ /* 0x005e220000000a00 */
        /* <DEDUP_REMOVED lines=31> */
[----:B-1----:R-:W-:-:S02]  /*0500*/  IMAD.MOV.U32 R6, RZ, RZ, RZ ;  /* 0x000000ffff067224 */ /* 0x002fc400078e00ff */
        /* <DEDUP_REMOVED lines=12> */
[----:B------:R-:W-:Y:S01]  /*05d0*/  ISETP.GE.AND P4, PT, R6, RZ, PT ;  /* 0x000000ff0600720c */ /* 0x000fe20003f86270 */
[----:B0-----:R-:W-:Y:S02]  /*05e0*/  VIADD R6, R11, 0xffffffe ;  /* 0x0ffffffe0b067836 */ /* 0x001fe40000000000 */
[----:B------:R-:W0:Y:S02]  /*05f0*/  LDC R11, c[0x0][0x3c0] ;  /* 0x0000f000ff0b7b82 */ /* 0x000e240000000800 */
[----:B------:R1:W2:Y:S02]  /*0600*/  F2I.FTZ.U32.TRUNC.NTZ R7, R6 ;  /* 0x0000000600077305 */ /* 0x0002a4000021f000 */
[----:B------:R-:W-:Y:S02]  /*0610*/  @P6 IADD3 R13, PT, PT, R13, 0x1, RZ ;  /* 0x000000010d0d6810 */ /* 0x000fe40007ffe0ff */
[----:B------:R-:W-:-:S04]  /*0620*/  ISETP.NE.AND P6, PT, R14, RZ, PT ;  /* 0x000000ff0e00720c */ /* 0x000fc80003fc5270 */
[----:B------:R-:W-:Y:S02]  /*0630*/  @!P4 IMAD.MOV R13, RZ, RZ, -R13 ;  /* 0x000000ffff0dc224 */ /* 0x000fe400078e0a0d */
[----:B-1----:R-:W-:Y:S02]  /*0640*/  HFMA2 R6, -RZ, RZ, 0, 0 ;  /* 0x00000000ff067431 */ /* 0x002fe400000001ff */
[----:B--2---:R-:W-:-:S05]  /*0650*/  IMAD.MOV R28, RZ, RZ, -R7 ;  /* 0x000000ffff1c7224 */ /* 0x004fca00078e0a07 */
[----:B------:R-:W-:Y:S01]  /*0660*/  @!P6 LOP3.LUT R13, RZ, R14, RZ, 0x33, !PT ;  /* 0x0000000eff0de212 */ /* 0x000fe200078e33ff */
[----:B------:R-:W-:-:S04]  /*0670*/  IMAD R27, R28, R15, RZ ;  /* 0x0000000f1c1b7224 */ /* 0x000fc800078e02ff */
[----:B------:R-:W-:Y:S02]  /*0680*/  IMAD.MOV R26, RZ, RZ, -R13 ;  /* 0x000000ffff1a7224 */ /* 0x000fe400078e0a0d */
[----:B------:R-:W-:-:S04]  /*0690*/  IMAD.HI.U32 R6, R7, R27, R6 ;  /* 0x0000001b07067227 */ /* 0x000fc800078e0006 */
[----:B------:R-:W-:Y:S01]  /*06a0*/  IMAD R29, R14, R26, R3 ;  /* 0x0000001a0e1d7224 */ /* 0x000fe200078e0203 */
[----:B0-----:R-:W-:-:S04]  /*06b0*/  IABS R14, R11 ;  /* 0x0000000b000e7213 */ /* 0x001fc80000000000 */
[----:B------:R-:W-:Y:S01]  /*06c0*/  IABS R26, R29 ;  /* 0x0000001d001a7213 */ /* 0x000fe20000000000 */
[----:B------:R-:W0:Y:S04]  /*06d0*/  I2F.RP R27, R14 ;  /* 0x0000000e001b7306 */ /* 0x000e280000209400 */
[----:B------:R-:W-:-:S04]  /*06e0*/  IMAD.HI.U32 R6, R6, R26, RZ ;  /* 0x0000001a06067227 */ /* 0x000fc800078e00ff */
[----:B------:R-:W-:-:S04]  /*06f0*/  IMAD.MOV R7, RZ, RZ, -R6 ;  /* 0x000000ffff077224 */ /* 0x000fc800078e0a06 */
[----:B------:R-:W-:Y:S01]  /*0700*/  IMAD R26, R15, R7, R26 ;  /* 0x000000070f1a7224 */ /* 0x000fe200078e021a */
[----:B------:R-:W-:Y:S01]  /*0710*/  LOP3.LUT R7, R29, R12, RZ, 0x3c, !PT ;  /* 0x0000000c1d077212 */ /* 0x000fe200078e3cff */
[----:B0-----:R-:W0:Y:S03]  /*0720*/  MUFU.RCP R27, R27 ;  /* 0x0000001b001b7308 */ /* 0x001e260000001000 */
[----:B------:R-:W-:-:S13]  /*0730*/  ISETP.GT.U32.AND P4, PT, R15, R26, PT ;  /* 0x0000001a0f00720c */ /* 0x000fda0003f84070 */
        /* <DEDUP_REMOVED lines=15> */
[----:B------:R-:W-:-:S03]  /*0830*/  IMAD R27, R31, R14, RZ ;  /* 0x0000000e1f1b7224 */ /* 0x000fc600078e02ff */
[----:B------:R-:W-:Y:S01]  /*0840*/  IABS R28, R12 ;  /* 0x0000000c001c7213 */ /* 0x000fe20000000000 */
[----:B------:R-:W-:Y:S02]  /*0850*/  IMAD.HI.U32 R26, R7, R27, R6 ;  /* 0x0000001b071a7227 */ /* 0x000fe400078e0006 */
[----:B------:R-:W0:Y:S02]  /*0860*/  LDC.64 R6, c[0x0][0x390] ;  /* 0x0000e400ff067b82 */ /* 0x000e240000000a00 */
[----:B------:R-:W-:-:S04]  /*0870*/  IMAD.MOV.U32 R27, RZ, RZ, R28 ;  /* 0x000000ffff1b7224 */ /* 0x000fc800078e001c */
[----:B------:R-:W-:Y:S02]  /*0880*/  IMAD.HI.U32 R30, R26, R27, RZ ;  /* 0x0000001b1a1e7227 */ /* 0x000fe400078e00ff */
[----:B------:R-:W1:Y:S03]  /*0890*/  LDC.64 R28, c[0x0][0x3a8] ;  /* 0x0000ea00ff1c7b82 */ /* 0x000e660000000a00 */
        /* <DEDUP_REMOVED lines=8> */
[----:B------:R-:W-:-:S03]  /*0920*/  @!P6 VIADD R30, R30, 0x1 ;  /* 0x000000011e1ee836 */ /* 0x000fc60000000000 */
[----:B------:R-:W-:Y:S02]  /*0930*/  ISETP.GE.U32.AND P4, PT, R27, R14, PT ;  /* 0x0000000e1b00720c */ /* 0x000fe40003f86070 */
[----:B------:R-:W2:Y:S01]  /*0940*/  LDC.64 R26, c[0x0][0x3a0] ;  /* 0x0000e800ff1a7b82 */ /* 0x000ea20000000a00 */
[----:B------:R-:W-:-:S04]  /*0950*/  LOP3.LUT R14, R12, R11, RZ, 0x3c, !PT ;  /* 0x0000000b0c0e7212 */ /* 0x000fc800078e3cff */
[----:B------:R-:W-:-:S06]  /*0960*/  ISETP.GE.AND P6, PT, R14, RZ, PT ;  /* 0x000000ff0e00720c */ /* 0x000fcc0003fc6270 */
[----:B------:R-:W-:Y:S01]  /*0970*/  @P4 VIADD R30, R30, 0x1 ;  /* 0x000000011e1e4836 */ /* 0x000fe20000000000 */
[----:B------:R-:W-:-:S06]  /*0980*/  ISETP.NE.AND P4, PT, R11, RZ, PT ;  /* 0x000000ff0b00720c */ /* 0x000fcc0003f85270 */
[----:B------:R-:W-:Y:S02]  /*0990*/  @!P6 IADD3 R30, PT, PT, -R30, RZ, RZ ;  /* 0x000000ff1e1ee210 */ /* 0x000fe40007ffe1ff */
[----:B0-----:R-:W-:Y:S01]  /*09a0*/  ISETP.NE.U32.AND P6, PT, R6, 0x1, PT ;  /* 0x000000010600780c */ /* 0x001fe20003fc5070 */
[----:B------:R-:W-:-:S04]  /*09b0*/  IMAD R6, R13, UR36, RZ ;  /* 0x000000240d067c24 */ /* 0x000fc8000f8e02ff */
        /* <DEDUP_REMOVED lines=25> */
.L_x_4731:
[----:B------:R-:W-:Y:S05]  /*0b50*/  BSYNC.RECONVERGENT B1 ;  /* 0x0000000000017941 */ /* 0x000fea0003800200 */
.L_x_4730:
        /* <DEDUP_REMOVED lines=67> */
[----:B------:R-:W-:-:S04]  /*0f90*/  IMAD.MOV R31, RZ, RZ, -R30 ;  /* 0x000000ffff1f7224 */ /* 0x000fc800078e0a1e */
[----:B------:R-:W-:Y:S02]  /*0fa0*/  IMAD R31, R12, R31, R15 ;  /* 0x0000001f0c1f7224 */ /* 0x000fe400078e020f */
[----:B------:R-:W-:Y:S02]  /*0fb0*/  IMAD R15, R27, R14, RZ ;  /* 0x0000000e1b0f7224 */ /* 0x000fe400078e02ff */
[----:B------:R-:W0:Y:S01]  /*0fc0*/  LDC.64 R26, c[0x0][0x390] ;  /* 0x0000e400ff1a7b82 */ /* 0x000e220000000a00 */
[----:B------:R-:W-:Y:S01]  /*0fd0*/  IABS R12, R31 ;  /* 0x0000001f000c7213 */ /* 0x000fe20000000000 */
[----:B------:R-:W-:Y:S01]  /*0fe0*/  IMAD.HI.U32 R6, R7, R15, R6 ;  /* 0x0000000f07067227 */ /* 0x000fe200078e0006 */
[----:B------:R-:W-:Y:S02]  /*0ff0*/  LOP3.LUT R32, R31, R0, RZ, 0x3c, !PT ;  /* 0x000000001f207212 */ /* 0x000fe400078e3cff */
[----:B------:R-:W-:Y:S02]  /*1000*/  MOV R15, R12 ;  /* 0x0000000c000f7202 */ /* 0x000fe40000000f00 */
[----:B------:R-:W-:-:S03]  /*1010*/  ISETP.GE.AND P4, PT, R32, RZ, PT ;  /* 0x000000ff2000720c */ /* 0x000fc60003f86270 */
[----:B------:R-:W-:-:S04]  /*1020*/  IMAD.HI.U32 R12, R6, R15, RZ ;  /* 0x0000000f060c7227 */ /* 0x000fc800078e00ff */
[----:B------:R-:W-:-:S04]  /*1030*/  IMAD.MOV R6, RZ, RZ, -R12 ;  /* 0x000000ffff067224 */ /* 0x000fc800078e0a0c */
[C---:B------:R-:W-:Y:S02]  /*1040*/  IMAD R15, R14.reuse, R6, R15 ;  /* 0x000000060e0f7224 */ /* 0x040fe400078e020f */
[----:B------:R-:W1:Y:S03]  /*1050*/  LDC.64 R6, c[0x0][0x398] ;  /* 0x0000e600ff067b82 */ /* 0x000e660000000a00 */
[----:B------:R-:W-:-:S13]  /*1060*/  ISETP.GT.U32.AND P6, PT, R14, R15, PT ;  /* 0x0000000f0e00720c */ /* 0x000fda0003fc4070 */
[----:B------:R-:W-:Y:S02]  /*1070*/  @!P6 IMAD.IADD R15, R15, 0x1, -R14 ;  /* 0x000000010f0fe824 */ /* 0x000fe400078e0a0e */
[----:B------:R-:W-:Y:S01]  /*1080*/  @!P6 VIADD R12, R12, 0x1 ;  /* 0x000000010c0ce836 */ /* 0x000fe20000000000 */
[----:B------:R-:W-:Y:S02]  /*1090*/  ISETP.NE.AND P6, PT, R0, RZ, PT ;  /* 0x000000ff0000720c */ /* 0x000fe40003fc5270 */
[----:B------:R-:W-:Y:S02]  /*10a0*/  ISETP.GE.U32.AND P1, PT, R15, R14, PT ;  /* 0x0000000e0f00720c */ /* 0x000fe40003f26070 */
[----:B------:R-:W3:Y:S11]  /*10b0*/  LDC.64 R14, c[0x0][0x3a0] ;  /* 0x0000e800ff0e7b82 */ /* 0x000ef60000000a00 */
[----:B------:R-:W-:-:S02]  /*10c0*/  @P1 IADD3 R12, PT, PT, R12, 0x1, RZ ;  /* 0x000000010c0c1810 */ /* 0x000fc40007ffe0ff */
[----:B0-----:R-:W-:-:S03]  /*10d0*/  ISETP.NE.U32.AND P1, PT, R26, 0x1, PT ;  /* 0x000000011a00780c */ /* 0x001fc60003f25070 */
[----:B------:R-:W-:Y:S01]  /*10e0*/  @!P4 IMAD.MOV R12, RZ, RZ, -R12 ;  /* 0x000000ffff0cc224 */ /* 0x000fe200078e0a0c */
[----:B------:R-:W-:Y:S02]  /*10f0*/  ISETP.NE.AND.EX P1, PT, R27, RZ, PT, P1 ;  /* 0x000000ff1b00720c */ /* 0x000fe40003f25310 */
[----:B-1----:R-:W-:Y:S02]  /*1100*/  ISETP.NE.U32.AND P4, PT, R6, 0x1, PT ;  /* 0x000000010600780c */ /* 0x002fe40003f85070 */
        /* <DEDUP_REMOVED lines=27> */
.L_x_4733:
[----:B------:R-:W-:Y:S05]  /*12c0*/  BSYNC.RECONVERGENT B1 ;  /* 0x0000000000017941 */ /* 0x000fea0003800200 */
.L_x_4732:
        /* <DEDUP_REMOVED lines=33> */
[----:B------:R-:W-:Y:S01]  /*14e0*/  LOP3.LUT R6, R9, R14, RZ, 0x3c, !PT ;  /* 0x0000000e09067212 */ /* 0x000fe200078e3cff */
[----:B------:R-:W0:Y:S03]  /*14f0*/  LDC R8, c[0x0][0x3c0] ;  /* 0x0000f000ff087b82 */ /* 0x000e260000000800 */
[----:B------:R-:W-:Y:S01]  /*1500*/  ISETP.GE.AND P4, PT, R6, RZ, PT ;  /* 0x000000ff0600720c */ /* 0x000fe20003f86270 */
[----:B------:R-:W1:Y:S06]  /*1510*/  F2I.FTZ.U32.TRUNC.NTZ R7, R7 ;  /* 0x0000000700077305 */ /* 0x000e6c000021f000 */
[----:B------:R-:W-:-:S06]  /*1520*/  @P1 IADD3 R11, PT, PT, R11, 0x1, RZ ;  /* 0x000000010b0b1810 */ /* 0x000fcc0007ffe0ff */
[----:B------:R-:W-:Y:S01]  /*1530*/  @!P4 IMAD.MOV R11, RZ, RZ, -R11 ;  /* 0x000000ffff0bc224 */ /* 0x000fe200078e0a0b */
        /* <DEDUP_REMOVED lines=8> */
[----:B------:R-:W-:Y:S01]  /*15c0*/  IMAD.MOV.U32 R6, RZ, RZ, R14 ;  /* 0x000000ffff067224 */ /* 0x000fe200078e000e */
[----:B0-----:R-:W-:-:S03]  /*15d0*/  IABS R14, R8 ;  /* 0x00000008000e7213 */ /* 0x001fc60000000000 */
[----:B------:R-:W-:Y:S01]  /*15e0*/  IMAD.HI.U32 R30, R29, R6, RZ ;  /* 0x000000061d1e7227 */ /* 0x000fe200078e00ff */
[----:B------:R-:W0:Y:S01]  /*15f0*/  I2F.RP R26, R14 ;  /* 0x0000000e001a7306 */ /* 0x000e220000209400 */
[----:B------:R-:W1:Y:S02]  /*1600*/  LDC.64 R28, c[0x0][0x3a8] ;  /* 0x0000ea00ff1c7b82 */ /* 0x000e640000000a00 */
        /* <DEDUP_REMOVED lines=13> */
[----:B------:R-:W-:-:S06]  /*16e0*/  @P1 VIADD R30, R30, 0x1 ;  /* 0x000000011e1e1836 */ /* 0x000fcc0000000000 */
[----:B------:R-:W-:Y:S01]  /*16f0*/  @!P4 IMAD.MOV R30, RZ, RZ, -R30 ;  /* 0x000000ffff1ec224 */ /* 0x000fe200078e0a1e */
[----:B------:R-:W-:-:S05]  /*1700*/  @!P3 LOP3.LUT R30, RZ, R12, RZ, 0x33, !PT ;  /* 0x0000000cff1eb212 */ /* 0x000fca00078e33ff */
[----:B------:R-:W-:Y:S01]  /*1710*/  IMAD.MOV R31, RZ, RZ, -R30 ;  /* 0x000000ffff1f7224 */ /* 0x000fe200078e0a1e */
[----:B0-----:R-:W-:-:S03]  /*1720*/  IADD3 R15, PT, PT, RZ, -R7, RZ ;  /* 0x80000007ff0f7210 */ /* 0x001fc60007ffe0ff */
[----:B------:R-:W-:Y:S02]  /*1730*/  IMAD R31, R12, R31, R27 ;  /* 0x0000001f0c1f7224 */ /* 0x000fe400078e021b */
[----:B------:R-:W-:Y:S01]  /*1740*/  IMAD R15, R15, R14, RZ ;  /* 0x0000000e0f0f7224 */ /* 0x000fe200078e02ff */
[----:B------:R-:W0:Y:S02]  /*1750*/  LDC.64 R26, c[0x0][0x398] ;  /* 0x0000e600ff1a7b82 */ /* 0x000e240000000a00 */
        /* <DEDUP_REMOVED lines=16> */
[----:B--2---:R-:W-:-:S03]  /*1860*/  ISETP.NE.U32.AND P3, PT, R6, 0x1, PT ;  /* 0x000000010600780c */ /* 0x004fc60003f65070 */
[----:B------:R-:W-:Y:S01]  /*1870*/  @!P1 IMAD.MOV R12, RZ, RZ, -R12 ;  /* 0x000000ffff0c9224 */ /* 0x000fe200078e0a0c */
[----:B0-----:R-:W-:Y:S02]  /*1880*/  ISETP.NE.U32.AND P1, PT, R26, 0x1, PT ;  /* 0x000000011a00780c */ /* 0x001fe40003f25070 */
[----:B------:R-:W-:Y:S02]  /*1890*/  ISETP.NE.AND.EX P3, PT, R7, RZ, PT, P3 ;  /* 0x000000ff0700720c */ /* 0x000fe40003f65330 */
[----:B------:R-:W-:Y:S02]  /*18a0*/  @!P4 LOP3.LUT R12, RZ, R8, RZ, 0x33, !PT ;  /* 0x00000008ff0cc212 */ /* 0x000fe400078e33ff */
[----:B------:R-:W-:Y:S02]  /*18b0*/  ISETP.NE.AND.EX P1, PT, R27, RZ, PT, P1 ;  /* 0x000000ff1b00720c */ /* 0x000fe40003f25310 */
[----:B---3--:R-:W-:Y:S02]  /*18c0*/  ISETP.NE.U32.AND P4, PT, R14, 0x1, PT ;  /* 0x000000010e00780c */ /* 0x008fe40003f85070 */
        /* <DEDUP_REMOVED lines=24> */
.L_x_4735:
[----:B------:R-:W-:Y:S05]  /*1a50*/  BSYNC.RECONVERGENT B1 ;  /* 0x0000000000017941 */ /* 0x000fea0003800200 */
.L_x_4734:
[-C--:B------:R-:W-:Y:S01]  /*1a60*/  ISETP.GE.AND.EX P5, PT, RZ, R5.reuse, PT, P5 ;  /* 0x00000005ff00720c */ /* 0x080fe20003fa6350 */
[----:B------:R-:W-:Y:S01]  /*1a70*/  BSSY.RECONVERGENT B1, `(.L_x_4736) ;  /* 0x0000082000017945 */ /* 0x000fe20003800200 */
[-C--:B------:R-:W-:Y:S01]  /*1a80*/  ISETP.GE.U32.AND P6, PT, R22, R4.reuse, PT ;  /* 0x000000041600720c */ /* 0x080fe20003fc6070 */
[----:B------:R-:W-:Y:S01]  /*1a90*/  IMAD.MOV.U32 R26, RZ, RZ, -0x800000 ;  /* 0xff800000ff1a7424 */ /* 0x000fe200078e00ff */
[-C--:B------:R-:W-:Y:S02]  /*1aa0*/  ISETP.GE.U32.AND P1, PT, R23, R4.reuse, PT ;  /* 0x000000041700720c */ /* 0x080fe40003f26070 */
[-C--:B------:R-:W-:Y:S02]  /*1ab0*/  ISETP.GE.U32.AND P3, PT, R24, R4.reuse, PT ;  /* 0x000000041800720c */ /* 0x080fe40003f66070 */
[----:B------:R-:W-:Y:S02]  /*1ac0*/  ISETP.GE.U32.AND P4, PT, R25, R4, PT ;  /* 0x000000041900720c */ /* 0x000fe40003f86070 */
[----:B------:R-:W-:-:S02]  /*1ad0*/  ISETP.GE.AND.EX P0, PT, RZ, R5, PT, P0 ;  /* 0x00000005ff00720c */ /* 0x000fc40003f06300 */
[-C--:B------:R-:W-:Y:S02]  /*1ae0*/  ISETP.GE.AND.EX P6, PT, RZ, R5.reuse, PT, P6 ;  /* 0x00000005ff00720c */ /* 0x080fe40003fc6360 */
[-C--:B------:R-:W-:Y:S02]  /*1af0*/  ISETP.GE.AND.EX P1, PT, RZ, R5.reuse, PT, P1 ;  /* 0x00000005ff00720c */ /* 0x080fe40003f26310 */
[-C--:B------:R-:W-:Y:S02]  /*1b00*/  ISETP.GE.AND.EX P3, PT, RZ, R5.reuse, PT, P3 ;  /* 0x00000005ff00720c */ /* 0x080fe40003f66330 */
[----:B------:R-:W-:Y:S01]  /*1b10*/  ISETP.GE.AND.EX P4, PT, RZ, R5, PT, P4 ;  /* 0x00000005ff00720c */ /* 0x000fe20003f86340 */
[----:B------:R-:W-:-:S12]  /*1b20*/  @P5 BRA `(.L_x_4737) ;  /* 0x0000000400d85947 */ /* 0x000fd80003800000 */
        /* <DEDUP_REMOVED lines=32> */
[----:B0-----:R-:W-:-:S04]  /*1d30*/  VIADD R6, R12, 0xffffffe ;  /* 0x0ffffffe0c067836 */ /* 0x001fc80000000000 */
[----:B------:R0:W2:Y:S08]  /*1d40*/  F2I.FTZ.U32.TRUNC.NTZ R7, R6 ;  /* 0x0000000600077305 */ /* 0x0000b0000021f000 */
[----:B------:R-:W-:Y:S01]  /*1d50*/  @!P5 IMAD.MOV R11, RZ, RZ, -R11 ;  /* 0x000000ffff0bd224 */ /* 0x000fe200078e0a0b */
[----:B------:R-:W-:Y:S01]  /*1d60*/  ISETP.NE.AND P5, PT, R5, RZ, PT ;  /* 0x000000ff0500720c */ /* 0x000fe20003fa5270 */
[----:B0-----:R-:W-:Y:S01]  /*1d70*/  IMAD.MOV.U32 R6, RZ, RZ, RZ ;  /* 0x000000ffff067224 */ /* 0x001fe200078e00ff */
[----:B--2---:R-:W-:-:S11]  /*1d80*/  IADD3 R12, PT, PT, RZ, -R7, RZ ;  /* 0x80000007ff0c7210 */ /* 0x004fd60007ffe0ff */
[----:B------:R-:W-:-:S05]  /*1d90*/  @!P5 LOP3.LUT R11, RZ, R5, RZ, 0x33, !PT ;  /* 0x00000005ff0bd212 */ /* 0x000fca00078e33ff */
[----:B------:R-:W-:-:S04]  /*1da0*/  IMAD.MOV R27, RZ, RZ, -R11 ;  /* 0x000000ffff1b7224 */ /* 0x000fc800078e0a0b */
[----:B------:R-:W-:Y:S02]  /*1db0*/  IMAD R27, R5, R27, R2 ;  /* 0x0000001b051b7224 */ /* 0x000fe400078e0202 */
[----:B------:R-:W-:-:S03]  /*1dc0*/  IMAD R5, R12, R15, RZ ;  /* 0x0000000f0c057224 */ /* 0x000fc600078e02ff */
[----:B------:R-:W-:Y:S01]  /*1dd0*/  IABS R12, R27 ;  /* 0x0000001b000c7213 */ /* 0x000fe20000000000 */
[----:B------:R-:W-:-:S03]  /*1de0*/  IMAD.HI.U32 R5, R7, R5, R6 ;  /* 0x0000000507057227 */ /* 0x000fc600078e0006 */
[----:B------:R-:W-:Y:S02]  /*1df0*/  MOV R6, R12 ;  /* 0x0000000c00067202 */ /* 0x000fe40000000f00 */
[----:B-1----:R-:W-:-:S03]  /*1e00*/  IABS R12, R9 ;  /* 0x00000009000c7213 */ /* 0x002fc60000000000 */
[----:B------:R-:W-:Y:S01]  /*1e10*/  IMAD.HI.U32 R5, R5, R6, RZ ;  /* 0x0000000605057227 */ /* 0x000fe200078e00ff */
[----:B------:R-:W0:Y:S03]  /*1e20*/  I2F.RP R14, R12 ;  /* 0x0000000c000e7306 */ /* 0x000e260000209400 */
        /* <DEDUP_REMOVED lines=10> */
[----:B------:R-:W1:Y:S01]  /*1ed0*/  LDC.64 R6, c[0x0][0x390] ;  /* 0x0000e400ff067b82 */ /* 0x000e620000000a00 */
[----:B------:R-:W-:Y:S01]  /*1ee0*/  IMAD.MOV.U32 R28, RZ, RZ, R5 ;  /* 0x000000ffff1c7224 */ /* 0x000fe200078e0005 */
[----:B0-----:R-:W-:-:S06]  /*1ef0*/  IADD3 R5, PT, PT, R14, 0xffffffe, RZ ;  /* 0x0ffffffe0e057810 */ /* 0x001fcc0007ffe0ff */
[----:B------:R-:W0:Y:S01]  /*1f00*/  F2I.FTZ.U32.TRUNC.NTZ R5, R5 ;  /* 0x0000000500057305 */ /* 0x000e22000021f000 */
[----:B------:R-:W2:Y:S02]  /*1f10*/  LDC.64 R14, c[0x0][0x398] ;  /* 0x0000e600ff0e7b82 */ /* 0x000ea40000000a00 */
[----:B------:R-:W-:Y:S01]  /*1f20*/  @!P5 IMAD.MOV R28, RZ, RZ, -R28 ;  /* 0x000000ffff1cd224 */ /* 0x000fe200078e0a1c */
[----:B------:R-:W-:Y:S01]  /*1f30*/  ISETP.NE.AND P5, PT, R4, RZ, PT ;  /* 0x000000ff0400720c */ /* 0x000fe20003fa5270 */
[----:B0-----:R-:W-:-:S12]  /*1f40*/  IMAD.MOV R29, RZ, RZ, -R5 ;  /* 0x000000ffff1d7224 */ /* 0x001fd800078e0a05 */
[----:B------:R-:W-:Y:S02]  /*1f50*/  @!P5 LOP3.LUT R28, RZ, R4, RZ, 0x33, !PT ;  /* 0x00000004ff1cd212 */ /* 0x000fe400078e33ff */
[----:B-1----:R-:W-:Y:S02]  /*1f60*/  ISETP.NE.U32.AND P5, PT, R6, 0x1, PT ;  /* 0x000000010600780c */ /* 0x002fe40003fa5070 */
[----:B------:R-:W-:Y:S02]  /*1f70*/  IADD3 R26, PT, PT, -R28, RZ, RZ ;  /* 0x000000ff1c1a7210 */ /* 0x000fe40007ffe1ff */
[----:B------:R-:W-:-:S03]  /*1f80*/  ISETP.NE.AND.EX P5, PT, R7, RZ, PT, P5 ;  /* 0x000000ff0700720c */ /* 0x000fc60003fa5350 */
[----:B------:R-:W-:Y:S01]  /*1f90*/  IMAD R26, R4, R26, R27 ;  /* 0x0000001a041a7224 */ /* 0x000fe200078e021b */
[----:B------:R-:W-:Y:S01]  /*1fa0*/  SEL R11, R11, RZ, P5 ;  /* 0x000000ff0b0b7207 */ /* 0x000fe20002800000 */
[----:B------:R-:W-:Y:S01]  /*1fb0*/  IMAD R27, R29, R12, RZ ;  /* 0x0000000c1d1b7224 */ /* 0x000fe200078e02ff */
[----:B--2---:R-:W-:Y:S01]  /*1fc0*/  ISETP.NE.U32.AND P5, PT, R14, 0x1, PT ;  /* 0x000000010e00780c */ /* 0x004fe20003fa5070 */
[----:B------:R-:W-:Y:S01]  /*1fd0*/  IMAD.MOV.U32 R4, RZ, RZ, RZ ;  /* 0x000000ffff047224 */ /* 0x000fe200078e00ff */
[----:B------:R-:W-:Y:S02]  /*1fe0*/  IABS R29, R26 ;  /* 0x0000001a001d7213 */ /* 0x000fe40000000000 */
[----:B------:R-:W-:Y:S01]  /*1ff0*/  ISETP.NE.AND.EX P5, PT, R15, RZ, PT, P5 ;  /* 0x000000ff0f00720c */ /* 0x000fe20003fa5350 */
[----:B------:R-:W-:Y:S01]  /*2000*/  IMAD.HI.U32 R4, R5, R27, R4 ;  /* 0x0000001b05047227 */ /* 0x000fe200078e0004 */
[----:B------:R-:W0:Y:S02]  /*2010*/  LDC.64 R14, c[0x0][0x3a8] ;  /* 0x0000ea00ff0e7b82 */ /* 0x000e240000000a00 */
[----:B------:R-:W-:Y:S01]  /*2020*/  SEL R27, R28, RZ, P5 ;  /* 0x000000ff1c1b7207 */ /* 0x000fe20002800000 */
        /* <DEDUP_REMOVED lines=38> */
.L_x_4737:
[----:B------:R-:W-:Y:S05]  /*2290*/  BSYNC.RECONVERGENT B1 ;  /* 0x0000000000017941 */ /* 0x000fea0003800200 */
.L_x_4736:
[----:B------:R-:W-:Y:S01]  /*22a0*/  BSSY.RECONVERGENT B1, `(.L_x_4738) ;  /* 0x000007a000017945 */ /* 0x000fe20003800200 */
[----:B------:R-:W-:Y:S01]  /*22b0*/  MOV R2, 0xff800000 ;  /* 0xff80000000027802 */ /* 0x000fe20000000f00 */
[----:B------:R-:W-:Y:S01]  /*22c0*/  IMAD.MOV.U32 R36, RZ, RZ, -0x800000 ;  /* 0xff800000ff247424 */ /* 0x000fe200078e00ff */
[----:B------:R-:W-:Y:S01]  /*22d0*/  MOV R4, 0xff800000 ;  /* 0xff80000000047802 */ /* 0x000fe20000000f00 */
        /* <DEDUP_REMOVED lines=35> */
[----:B------:R0:W3:Y:S02]  /*2510*/  F2I.FTZ.U32.TRUNC.NTZ R5, R4 ;  /* 0x0000000400057305 */ /* 0x0000e4000021f000 */
[----:B------:R-:W-:Y:S02]  /*2520*/  @P0 IADD3 R9, PT, PT, R9, 0x1, RZ ;  /* 0x0000000109090810 */ /* 0x000fe40007ffe0ff */
[----:B------:R-:W-:-:S04]  /*2530*/  ISETP.NE.AND P0, PT, R15, RZ, PT ;  /* 0x000000ff0f00720c */ /* 0x000fc80003f05270 */
[----:B------:R-:W-:Y:S02]  /*2540*/  @!P5 IMAD.MOV R9, RZ, RZ, -R9 ;  /* 0x000000ffff09d224 */ /* 0x000fe400078e0a09 */
[----:B0-----:R-:W-:Y:S02]  /*2550*/  IMAD.MOV.U32 R4, RZ, RZ, RZ ;  /* 0x000000ffff047224 */ /* 0x001fe400078e00ff */
[----:B---3--:R-:W-:-:S05]  /*2560*/  IMAD.MOV R27, RZ, RZ, -R5 ;  /* 0x000000ffff1b7224 */ /* 0x008fca00078e0a05 */
[----:B------:R-:W-:-:S04]  /*2570*/  @!P0 LOP3.LUT R9, RZ, R15, RZ, 0x33, !PT ;  /* 0x0000000fff098212 */ /* 0x000fc800078e33ff */
[----:B------:R-:W-:-:S05]  /*2580*/  IADD3 R30, PT, PT, -R9, RZ, RZ ;  /* 0x000000ff091e7210 */ /* 0x000fca0007ffe1ff */
[----:B------:R-:W-:Y:S02]  /*2590*/  IMAD R30, R15, R30, R6 ;  /* 0x0000001e0f1e7224 */ /* 0x000fe400078e0206 */
[----:B------:R-:W-:-:S03]  /*25a0*/  IMAD R15, R27, R14, RZ ;  /* 0x0000000e1b0f7224 */ /* 0x000fc600078e02ff */
[----:B------:R-:W-:Y:S01]  /*25b0*/  IABS R12, R30 ;  /* 0x0000001e000c7213 */ /* 0x000fe20000000000 */
[----:B------:R-:W-:-:S04]  /*25c0*/  IMAD.HI.U32 R4, R5, R15, R4 ;  /* 0x0000000f05047227 */ /* 0x000fc800078e0004 */
[----:B------:R-:W-:Y:S01]  /*25d0*/  IMAD.MOV.U32 R5, RZ, RZ, R12 ;  /* 0x000000ffff057224 */ /* 0x000fe200078e000c */
[----:B-1----:R-:W-:-:S03]  /*25e0*/  IABS R12, R7 ;  /* 0x00000007000c7213 */ /* 0x002fc60000000000 */
[----:B------:R-:W-:Y:S01]  /*25f0*/  IMAD.HI.U32 R27, R4, R5, RZ ;  /* 0x00000005041b7227 */ /* 0x000fe200078e00ff */
[----:B------:R-:W0:Y:S04]  /*2600*/  I2F.RP R15, R12 ;  /* 0x0000000c000f7306 */ /* 0x000e280000209400 */
[----:B------:R-:W-:-:S05]  /*2610*/  IADD3 R4, PT, PT, -R27, RZ, RZ ;  /* 0x000000ff1b047210 */ /* 0x000fca0007ffe1ff */
        /* <DEDUP_REMOVED lines=12> */
[----:B------:R-:W-:Y:S01]  /*26e0*/  @!P5 IMAD.MOV R27, RZ, RZ, -R27 ;  /* 0x000000ffff1bd224 */ /* 0x000fe200078e0a1b */
[----:B0-----:R-:W-:-:S09]  /*26f0*/  IADD3 R15, PT, PT, RZ, -R5, RZ ;  /* 0x80000005ff0f7210 */ /* 0x001fd20007ffe0ff */
[----:B------:R-:W-:-:S05]  /*2700*/  @!P0 LOP3.LUT R27, RZ, R11, RZ, 0x33, !PT ;  /* 0x0000000bff1b8212 */ /* 0x000fca00078e33ff */
        /* <DEDUP_REMOVED lines=18> */
[----:B------:R-:W1:Y:S01]  /*2830*/  LDC.64 R14, c[0x0][0x3a0] ;  /* 0x0000e800ff0e7b82 */ /* 0x000e620000000a00 */
[----:B------:R-:W-:-:S04]  /*2840*/  LOP3.LUT R12, R30, R7, RZ, 0x3c, !PT ;  /* 0x000000071e0c7212 */ /* 0x000fc800078e3cff */
[----:B------:R-:W-:-:S06]  /*2850*/  ISETP.GE.AND P0, PT, R12, RZ, PT ;  /* 0x000000ff0c00720c */ /* 0x000fcc0003f06270 */
[----:B------:R-:W-:Y:S02]  /*2860*/  @P5 IADD3 R11, PT, PT, R11, 0x1, RZ ;  /* 0x000000010b0b5810 */ /* 0x000fe40007ffe0ff */
[----:B------:R-:W-:-:S05]  /*2870*/  ISETP.NE.AND P5, PT, R7, RZ, PT ;  /* 0x000000ff0700720c */ /* 0x000fca0003fa5270 */
[----:B------:R-:W-:Y:S01]  /*2880*/  @!P0 IMAD.MOV R11, RZ, RZ, -R11 ;  /* 0x000000ffff0b8224 */ /* 0x000fe200078e0a0b */
[----:B0-----:R-:W-:Y:S01]  /*2890*/  ISETP.NE.U32.AND P0, PT, R4, 0x1, PT ;  /* 0x000000010400780c */ /* 0x001fe20003f05070 */
[----:B------:R-:W-:-:S03]  /*28a0*/  IMAD R4, R9, UR36, RZ ;  /* 0x0000002409047c24 */ /* 0x000fc6000f8e02ff */
[----:B------:R-:W-:-:S03]  /*28b0*/  ISETP.NE.AND.EX P0, PT, R5, RZ, PT, P0 ;  /* 0x000000ff0500720c */ /* 0x000fc60003f05300 */
        /* <DEDUP_REMOVED lines=24> */
.L_x_4739:
[----:B------:R-:W-:Y:S05]  /*2a40*/  BSYNC.RECONVERGENT B1 ;  /* 0x0000000000017941 */ /* 0x000fea0003800200 */
.L_x_4738:
        /* <DEDUP_REMOVED lines=36> */
[----:B------:R1:W3:Y:S01]  /*2c90*/  F2I.FTZ.U32.TRUNC.NTZ R7, R6 ;  /* 0x0000000600077305 */ /* 0x0002e2000021f000 */
[----:B------:R-:W-:-:S06]  /*2ca0*/  @P5 VIADD R9, R9, 0x1 ;  /* 0x0000000109095836 */ /* 0x000fcc0000000000 */
[----:B------:R-:W-:Y:S02]  /*2cb0*/  @!P0 IADD3 R9, PT, PT, -R9, RZ, RZ ;  /* 0x000000ff09098210 */ /* 0x000fe40007ffe1ff */
[----:B------:R-:W-:Y:S01]  /*2cc0*/  @!P6 LOP3.LUT R9, RZ, R15, RZ, 0x33, !PT ;  /* 0x0000000fff09e212 */ /* 0x000fe200078e33ff */
[----:B-1----:R-:W-:-:S04]  /*2cd0*/  HFMA2 R6, -RZ, RZ, 0, 0 ;  /* 0x00000000ff067431 */ /* 0x002fc800000001ff */
[----:B------:R-:W-:Y:S02]  /*2ce0*/  IMAD.MOV R32, RZ, RZ, -R9 ;  /* 0x000000ffff207224 */ /* 0x000fe400078e0a09 */
[--C-:B---3--:R-:W-:Y:S02]  /*2cf0*/  IMAD.MOV R27, RZ, RZ, -R7.reuse ;  /* 0x000000ffff1b7224 */ /* 0x108fe400078e0a07 */
[----:B------:R-:W-:Y:S02]  /*2d00*/  IMAD R32, R15, R32, R2 ;  /* 0x000000200f207224 */ /* 0x000fe400078e0202 */
[----:B------:R-:W-:Y:S01]  /*2d10*/  IMAD R15, R27, R12, RZ ;  /* 0x0000000c1b0f7224 */ /* 0x000fe200078e02ff */
        /* <DEDUP_REMOVED lines=74> */
.L_x_4741:
[----:B------:R-:W-:Y:S05]  /*31c0*/  BSYNC.RECONVERGENT B1 ;  /* 0x0000000000017941 */ /* 0x000fea0003800200 */
.L_x_4740:
        /* <DEDUP_REMOVED lines=36> */
[----:B------:R0:W2:Y:S02]  /*3410*/  F2I.FTZ.U32.TRUNC.NTZ R7, R6 ;  /* 0x0000000600077305 */ /* 0x0000a4000021f000 */
[----:B------:R-:W-:-:S06]  /*3420*/  @P0 IADD3 R9, PT, PT, R9, 0x1, RZ ;  /* 0x0000000109090810 */ /* 0x000fcc0007ffe0ff */
[----:B------:R-:W-:Y:S01]  /*3430*/  @!P5 IMAD.MOV R9, RZ, RZ, -R9 ;  /* 0x000000ffff09d224 */ /* 0x000fe200078e0a09 */
[----:B------:R-:W-:Y:S01]  /*3440*/  @!P1 LOP3.LUT R9, RZ, R28, RZ, 0x33, !PT ;  /* 0x0000001cff099212 */ /* 0x000fe200078e33ff */
[----:B0-----:R-:W-:-:S03]  /*3450*/  IMAD.MOV.U32 R6, RZ, RZ, RZ ;  /* 0x000000ffff067224 */ /* 0x001fc600078e00ff */
[----:B------:R-:W-:Y:S01]  /*3460*/  IADD3 R29, PT, PT, -R9, RZ, RZ ;  /* 0x000000ff091d7210 */ /* 0x000fe20007ffe1ff */
[----:B--2---:R-:W-:-:S04]  /*3470*/  IMAD.MOV R15, RZ, RZ, -R7 ;  /* 0x000000ffff0f7224 */ /* 0x004fc800078e0a07 */
[----:B------:R-:W-:Y:S02]  /*3480*/  IMAD R29, R28, R29, R5 ;  /* 0x0000001d1c1d7224 */ /* 0x000fe400078e0205 */
[----:B------:R-:W-:-:S03]  /*3490*/  IMAD R15, R15, R14, RZ ;  /* 0x0000000e0f0f7224 */ /* 0x000fc600078e02ff */
        /* <DEDUP_REMOVED lines=32> */
[----:B------:R-:W-:Y:S02]  /*36a0*/  IADD3 R6, PT, PT, -R32, RZ, RZ ;  /* 0x000000ff20067210 */ /* 0x000fe40007ffe1ff */
[----:B------:R-:W1:Y:S03]  /*36b0*/  LDC.64 R28, c[0x0][0x3a0] ;  /* 0x0000e800ff1c7b82 */ /* 0x000e660000000a00 */
[----:B------:R-:W-:-:S05]  /*36c0*/  IMAD R14, R15, R6, R14 ;  /* 0x000000060f0e7224 */ /* 0x000fca00078e020e */
[----:B------:R-:W-:Y:S01]  /*36d0*/  ISETP.GT.U32.AND P5, PT, R15, R14, PT ;  /* 0x0000000e0f00720c */ /* 0x000fe20003fa4070 */
[----:B------:R-:W2:-:S12]  /*36e0*/  LDC.64 R6, c[0x0][0x390] ;  /* 0x0000e400ff067b82 */ /* 0x000e980000000a00 */
        /* <DEDUP_REMOVED lines=9> */
[----:B------:R-:W-:Y:S02]  /*3780*/  @!P5 LOP3.LUT R32, RZ, R11, RZ, 0x33, !PT ;  /* 0x0000000bff20d212 */ /* 0x000fe400078e33ff */
[----:B-1----:R-:W-:Y:S02]  /*3790*/  ISETP.NE.U32.AND P5, PT, R28, 0x1, PT ;  /* 0x000000011c00780c */ /* 0x002fe40003fa5070 */
        /* <DEDUP_REMOVED lines=26> */
.L_x_4743:
[----:B------:R-:W-:Y:S05]  /*3940*/  BSYNC.RECONVERGENT B1 ;  /* 0x0000000000017941 */ /* 0x000fea0003800200 */
.L_x_4742:
        /* <DEDUP_REMOVED lines=34> */
[----:B0-----:R-:W-:-:S04]  /*3b70*/  IADD3 R6, PT, PT, R15, 0xffffffe, RZ ;  /* 0x0ffffffe0f067810 */ /* 0x001fc80007ffe0ff */
[----:B------:R0:W2:Y:S01]  /*3b80*/  F2I.FTZ.U32.TRUNC.NTZ R7, R6 ;  /* 0x0000000600077305 */ /* 0x0000a2000021f000 */
[----:B------:R-:W-:-:S06]  /*3b90*/  @P0 VIADD R9, R9, 0x1 ;  /* 0x0000000109090836 */ /* 0x000fcc0000000000 */
[----:B------:R-:W-:Y:S02]  /*3ba0*/  @!P3 IADD3 R9, PT, PT, -R9, RZ, RZ ;  /* 0x000000ff0909b210 */ /* 0x000fe40007ffe1ff */
[----:B------:R-:W-:Y:S01]  /*3bb0*/  @!P1 LOP3.LUT R9, RZ, R30, RZ, 0x33, !PT ;  /* 0x0000001eff099212 */ /* 0x000fe200078e33ff */
[----:B0-----:R-:W-:-:S04]  /*3bc0*/  HFMA2 R6, -RZ, RZ, 0, 0 ;  /* 0x00000000ff067431 */ /* 0x001fc800000001ff */
[----:B------:R-:W-:Y:S02]  /*3bd0*/  IMAD.MOV R29, RZ, RZ, -R9 ;  /* 0x000000ffff1d7224 */ /* 0x000fe400078e0a09 */
[----:B--2---:R-:W-:Y:S02]  /*3be0*/  IMAD.MOV R15, RZ, RZ, -R7 ;  /* 0x000000ffff0f7224 */ /* 0x004fe400078e0a07 */
[----:B------:R-:W-:Y:S02]  /*3bf0*/  IMAD R29, R30, R29, R5 ;  /* 0x0000001d1e1d7224 */ /* 0x000fe400078e0205 */
[----:B------:R-:W-:-:S03]  /*3c00*/  IMAD R15, R15, R14, RZ ;  /* 0x0000000e0f0f7224 */ /* 0x000fc600078e02ff */
[----:B------:R-:W-:Y:S01]  /*3c10*/  IABS R27, R29 ;  /* 0x0000001d001b7213 */ /* 0x000fe20000000000 */
[----:B------:R-:W-:Y:S01]  /*3c20*/  IMAD.HI.U32 R6, R7, R15, R6 ;  /* 0x0000000f07067227 */ /* 0x000fe200078e0006 */
[----:B-1----:R-:W-:-:S03]  /*3c30*/  IABS R15, R11 ;  /* 0x0000000b000f7213 */ /* 0x002fc60000000000 */
[----:B------:R-:W-:Y:S01]  /*3c40*/  IMAD.MOV.U32 R7, RZ, RZ, R27 ;  /* 0x000000ffff077224 */ /* 0x000fe200078e001b */
        /* <DEDUP_REMOVED lines=8> */
[-C--:B------:R-:W-:Y:S01]  /*3cd0*/  @!P1 IADD3 R7, PT, PT, R7, -R14.reuse, RZ ;  /* 0x8000000e07079210 */ /* 0x080fe20007ffe0ff */
[----:B------:R-:W-:Y:S01]  /*3ce0*/  @!P1 VIADD R27, R27, 0x1 ;  /* 0x000000011b1b9836 */ /* 0x000fe20000000000 */
[----:B------:R-:W-:Y:S02]  /*3cf0*/  ISETP.NE.AND P1, PT, R12, RZ, PT ;  /* 0x000000ff0c00720c */ /* 0x000fe40003f25270 */
[----:B------:R-:W-:Y:S01]  /*3d00*/  ISETP.GE.U32.AND P0, PT, R7, R14, PT ;  /* 0x0000000e0700720c */ /* 0x000fe20003f06070 */
[----:B0-----:R-:W-:Y:S02]  /*3d10*/  VIADD R7, R30, 0xffffffe ;  /* 0x0ffffffe1e077836 */ /* 0x001fe40000000000 */
[----:B------:R-:W0:Y:S04]  /*3d20*/  LDC.64 R30, c[0x0][0x3a0] ;  /* 0x0000e800ff1e7b82 */ /* 0x000e280000000a00 */
[----:B------:R-:W1:Y:S06]  /*3d30*/  F2I.FTZ.U32.TRUNC.NTZ R7, R7 ;  /* 0x0000000700077305 */ /* 0x000e6c000021f000 */
[----:B------:R-:W-:-:S05]  /*3d40*/  @P0 IADD3 R27, PT, PT, R27, 0x1, RZ ;  /* 0x000000011b1b0810 */ /* 0x000fca0007ffe0ff */
[----:B------:R-:W-:Y:S01]  /*3d50*/  @!P3 IMAD.MOV R27, RZ, RZ, -R27 ;  /* 0x000000ffff1bb224 */ /* 0x000fe200078e0a1b */
[----:B------:R-:W-:Y:S02]  /*3d60*/  @!P1 LOP3.LUT R27, RZ, R12, RZ, 0x33, !PT ;  /* 0x0000000cff1b9212 */ /* 0x000fe400078e33ff */
[----:B------:R-:W-:Y:S01]  /*3d70*/  ISETP.NE.AND P3, PT, R11, RZ, PT ;  /* 0x000000ff0b00720c */ /* 0x000fe20003f65270 */
[----:B-1----:R-:W-:Y:S01]  /*3d80*/  IMAD.MOV R14, RZ, RZ, -R7 ;  /* 0x000000ffff0e7224 */ /* 0x002fe200078e0a07 */
        /* <DEDUP_REMOVED lines=8> */
[----:B------:R-:W1:Y:S01]  /*3e10*/  LDC.64 R32, c[0x0][0x3a8] ;  /* 0x0000ea00ff207b82 */ /* 0x000e620000000a00 */
        /* <DEDUP_REMOVED lines=8> */
[----:B------:R-:W3:Y:S11]  /*3ea0*/  LDC.64 R14, c[0x0][0x398] ;  /* 0x0000e600ff0e7b82 */ /* 0x000ef60000000a00 */
[----:B------:R-:W-:Y:S01]  /*3eb0*/  @P0 VIADD R29, R29, 0x1 ;  /* 0x000000011d1d0836 */ /* 0x000fe20000000000 */
[----:B--2---:R-:W-:-:S04]  /*3ec0*/  ISETP.NE.U32.AND P0, PT, R6, 0x1, PT ;  /* 0x000000010600780c */ /* 0x004fc80003f05070 */
[----:B------:R-:W-:Y:S02]  /*3ed0*/  @!P5 IADD3 R29, PT, PT, -R29, RZ, RZ ;  /* 0x000000ff1d1dd210 */ /* 0x000fe40007ffe1ff */
[----:B------:R-:W-:Y:S02]  /*3ee0*/  ISETP.NE.AND.EX P5, PT, R7, RZ, PT, P0 ;  /* 0x000000ff0700720c */ /* 0x000fe40003fa5300 */
        /* <DEDUP_REMOVED lines=9> */
[----:B-1----:R-:W-:Y:S02]  /*3f80*/  ISETP.NE.U32.AND P0, PT, R32, 0x1, PT ;  /* 0x000000012000780c */ /* 0x002fe40003f05070 */
        /* <DEDUP_REMOVED lines=18> */
.L_x_4745:
[----:B------:R-:W-:Y:S05]  /*40b0*/  BSYNC.RECONVERGENT B1 ;  /* 0x0000000000017941 */ /* 0x000fea0003800200 */
.L_x_4744:
        /* <DEDUP_REMOVED lines=35> */
[----:B------:R0:W2:Y:S02]  /*42f0*/  F2I.FTZ.U32.TRUNC.NTZ R7, R6 ;  /* 0x0000000600077305 */ /* 0x0000a4000021f000 */
[----:B------:R-:W-:-:S06]  /*4300*/  @P0 VIADD R9, R9, 0x1 ;  /* 0x0000000109090836 */ /* 0x000fcc0000000000 */
[----:B------:R-:W-:Y:S01]  /*4310*/  @!P3 IMAD.MOV R9, RZ, RZ, -R9 ;  /* 0x000000ffff09b224 */ /* 0x000fe200078e0a09 */
[----:B------:R-:W-:Y:S01]  /*4320*/  @!P1 LOP3.LUT R9, RZ, R30, RZ, 0x33, !PT ;  /* 0x0000001eff099212 */ /* 0x000fe200078e33ff */
[----:B0-----:R-:W-:-:S04]  /*4330*/  IMAD.MOV.U32 R6, RZ, RZ, RZ ;  /* 0x000000ffff067224 */ /* 0x001fc800078e00ff */
[----:B------:R-:W-:Y:S01]  /*4340*/  IMAD.MOV R29, RZ, RZ, -R9 ;  /* 0x000000ffff1d7224 */ /* 0x000fe200078e0a09 */
[----:B--2---:R-:W-:Y:S02]  /*4350*/  IADD3 R15, PT, PT, RZ, -R7, RZ ;  /* 0x80000007ff0f7210 */ /* 0x004fe40007ffe0ff */
[----:B-1----:R-:W-:Y:S01]  /*4360*/  ISETP.NE.AND P5, PT, R11, RZ, PT ;  /* 0x000000ff0b00720c */ /* 0x002fe20003fa5270 */
[----:B------:R-:W-:Y:S02]  /*4370*/  IMAD R29, R30, R29, R5 ;  /* 0x0000001d1e1d7224 */ /* 0x000fe400078e0205 */
[----:B------:R-:W-:-:S03]  /*4380*/  IMAD R15, R15, R14, RZ ;  /* 0x0000000e0f0f7224 */ /* 0x000fc600078e02ff */
        /* <DEDUP_REMOVED lines=16> */
[----:B0-----:R-:W-:Y:S02]  /*4490*/  IADD3 R7, PT, PT, R30, 0xffffffe, RZ ;  /* 0x0ffffffe1e077810 */ /* 0x001fe40007ffe0ff */
[----:B------:R-:W0:Y:S04]  /*44a0*/  LDC.64 R30, c[0x0][0x3a0] ;  /* 0x0000e800ff1e7b82 */ /* 0x000e280000000a00 */
[----:B------:R-:W1:Y:S05]  /*44b0*/  F2I.FTZ.U32.TRUNC.NTZ R7, R7 ;  /* 0x0000000700077305 */ /* 0x000e6a000021f000 */
[----:B------:R-:W-:-:S05]  /*44c0*/  @P0 VIADD R27, R27, 0x1 ;  /* 0x000000011b1b0836 */ /* 0x000fca0000000000 */
[----:B------:R-:W-:Y:S02]  /*44d0*/  @!P3 IADD3 R27, PT, PT, -R27, RZ, RZ ;  /* 0x000000ff1b1bb210 */ /* 0x000fe40007ffe1ff */
[----:B------:R-:W-:Y:S01]  /*44e0*/  @!P1 LOP3.LUT R27, RZ, R12, RZ, 0x33, !PT ;  /* 0x0000000cff1b9212 */ /* 0x000fe200078e33ff */
[----:B-1----:R-:W-:-:S04]  /*44f0*/  IMAD.MOV R14, RZ, RZ, -R7 ;  /* 0x000000ffff0e7224 */ /* 0x002fc800078e0a07 */
[----:B------:R-:W-:-:S04]  /*4500*/  IMAD.MOV R6, RZ, RZ, -R27 ;  /* 0x000000ffff067224 */ /* 0x000fc800078e0a1b */
[----:B------:R-:W-:Y:S02]  /*4510*/  IMAD R12, R12, R6, R29 ;  /* 0x000000060c0c7224 */ /* 0x000fe400078e021d */
[----:B------:R-:W-:Y:S02]  /*4520*/  HFMA2 R6, -RZ, RZ, 0, 0 ;  /* 0x00000000ff067431 */ /* 0x000fe400000001ff */
[----:B------:R-:W-:Y:S01]  /*4530*/  IMAD R29, R14, R15, RZ ;  /* 0x0000000f0e1d7224 */ /* 0x000fe200078e02ff */
        /* <DEDUP_REMOVED lines=13> */
[----:B------:R-:W3:Y:S11]  /*4610*/  LDC.64 R14, c[0x0][0x398] ;  /* 0x0000e600ff0e7b82 */ /* 0x000ef60000000a00 */
[----:B------:R-:W-:Y:S01]  /*4620*/  @P0 VIADD R29, R29, 0x1 ;  /* 0x000000011d1d0836 */ /* 0x000fe20000000000 */
[----:B--2---:R-:W-:-:S03]  /*4630*/  ISETP.NE.U32.AND P0, PT, R6, 0x1, PT ;  /* 0x000000010600780c */ /* 0x004fc60003f05070 */
[----:B------:R-:W-:Y:S01]  /*4640*/  @!P3 IMAD.MOV R29, RZ, RZ, -R29 ;  /* 0x000000ffff1db224 */ /* 0x000fe200078e0a1d */
[----:B------:R-:W-:Y:S02]  /*4650*/  ISETP.NE.AND.EX P4, PT, R7, RZ, PT, P0 ;  /* 0x000000ff0700720c */ /* 0x000fe40003f85300 */
        /* <DEDUP_REMOVED lines=28> */
.L_x_4747:
[----:B------:R-:W-:Y:S05]  /*4820*/  BSYNC.RECONVERGENT B1 ;  /* 0x0000000000017941 */ /* 0x000fea0003800200 */
.L_x_4746:
        /* <DEDUP_REMOVED lines=22> */
[-C--:B------:R-:W-:Y:S01]  /*4990*/  FFMA.SAT R14, R30, R9.reuse, 0.5 ;  /* 0x3f0000001e0e7423 */ /* 0x080fe20000002009 */
[----:B------:R-:W-:Y:S01]  /*49a0*/  FFMA.SAT R6, R8, R9, 0.5 ;  /* 0x3f00000008067423 */ /* 0x000fe20000002009 */
[C---:B------:R-:W-:Y:S01]  /*49b0*/  FADD R36, -R11.reuse, R36 ;  /* 0x000000240b247221 */ /* 0x040fe20000000100 */
[----:B------:R-:W-:Y:S01]  /*49c0*/  FADD R13, R0, -12583039 ;  /* 0xcb40007f000d7421 */ /* 0x000fe20000000000 */
[-C--:B------:R-:W-:Y:S01]  /*49d0*/  FFMA.RM R5, R14, R3.reuse, 12582913 ;  /* 0x4b4000010e057423 */ /* 0x080fe20000004003 */
[----:B------:R-:W-:Y:S01]  /*49e0*/  FFMA.RM R6, R6, R3, 12582913 ;  /* 0x4b40000106067423 */ /* 0x000fe20000004003 */
[----:B------:R-:W-:Y:S01]  /*49f0*/  FADD R34, -R11, R34 ;  /* 0x000000220b227221 */ /* 0x000fe20000000100 */
[----:B------:R-:W-:Y:S01]  /*4a00*/  FFMA R13, R12, 1.4426950216293334961, -R13 ;  /* 0x3fb8aa3b0c0d7823 */ /* 0x000fe2000000080d */
[----:B------:R-:W-:Y:S01]  /*4a10*/  FADD R7, R5, -12583039 ;  /* 0xcb40007f05077421 */ /* 0x000fe20000000000 */
[----:B------:R-:W-:Y:S01]  /*4a20*/  FADD R27, R6, -12583039 ;  /* 0xcb40007f061b7421 */ /* 0x000fe20000000000 */
[----:B------:R-:W-:Y:S01]  /*4a30*/  SHF.L.U32 R0, R0, 0x17, RZ ;  /* 0x0000001700007819 */ /* 0x000fe200000006ff */
[----:B------:R-:W-:Y:S01]  /*4a40*/  FFMA R13, R12, 1.925963033500011079e-08, R13 ;  /* 0x32a570600c0d7823 */ /* 0x000fe2000000000d */
[----:B------:R-:W-:Y:S01]  /*4a50*/  FFMA.SAT R12, R26, R9, 0.5 ;  /* 0x3f0000001a0c7423 */ /* 0x000fe20000002009 */
[----:B------:R-:W-:Y:S01]  /*4a60*/  FFMA R15, R30, 1.4426950216293334961, -R7 ;  /* 0x3fb8aa3b1e0f7823 */ /* 0x000fe20000000807 */
[----:B------:R-:W-:-:S02]  /*4a70*/  FFMA R27, R8, 1.4426950216293334961, -R27 ;  /* 0x3fb8aa3b081b7823 */ /* 0x000fc4000000081b */
[----:B------:R-:W-:Y:S01]  /*4a80*/  FFMA.RM R7, R12, R3, 12582913 ;  /* 0x4b4000010c077423 */ /* 0x000fe20000004003 */
[----:B------:R-:W-:Y:S01]  /*4a90*/  FFMA.SAT R12, R4, R9, 0.5 ;  /* 0x3f000000040c7423 */ /* 0x000fe20000002009 */
[----:B------:R-:W-:Y:S01]  /*4aa0*/  FFMA R15, R30, 1.925963033500011079e-08, R15 ;  /* 0x32a570601e0f7823 */ /* 0x000fe2000000000f */
[----:B------:R-:W-:Y:S01]  /*4ab0*/  FADD R30, -R11, R2 ;  /* 0x000000020b1e7221 */ /* 0x000fe20000000100 */
[C---:B------:R-:W-:Y:S01]  /*4ac0*/  FADD R29, R7.reuse, -12583039 ;  /* 0xcb40007f071d7421 */ /* 0x040fe20000000000 */
[----:B------:R-:W-:Y:S01]  /*4ad0*/  FFMA.RM R12, R12, R3, 12582913 ;  /* 0x4b4000010c0c7423 */ /* 0x000fe20000004003 */
[----:B------:R-:W-:Y:S01]  /*4ae0*/  FFMA R27, R8, 1.925963033500011079e-08, R27 ;  /* 0x32a57060081b7823 */ /* 0x000fe2000000001b */
[-C--:B------:R-:W-:Y:S01]  /*4af0*/  FFMA.SAT R14, R30, R9.reuse, 0.5 ;  /* 0x3f0000001e0e7423 */ /* 0x080fe20000002009 */
[----:B------:R-:W-:Y:S01]  /*4b00*/  FFMA R29, R26, 1.4426950216293334961, -R29 ;  /* 0x3fb8aa3b1a1d7823 */ /* 0x000fe2000000081d */
[----:B------:R-:W-:Y:S01]  /*4b10*/  FFMA.SAT R8, R28, R9, 0.5 ;  /* 0x3f0000001c087423 */ /* 0x000fe20000002009 */
[----:B------:R-:W0:Y:S01]  /*4b20*/  MUFU.EX2 R13, R13 ;  /* 0x0000000d000d7308 */ /* 0x000e220000000800 */
[-C--:B------:R-:W-:Y:S01]  /*4b30*/  FFMA.RM R14, R14, R3.reuse, 12582913 ;  /* 0x4b4000010e0e7423 */ /* 0x080fe20000004003 */
[----:B------:R-:W-:Y:S01]  /*4b40*/  FFMA R26, R26, 1.925963033500011079e-08, R29 ;  /* 0x32a570601a1a7823 */ /* 0x000fe2000000001d */
[----:B------:R-:W-:Y:S01]  /*4b50*/  FADD R29, R12, -12583039 ;  /* 0xcb40007f0c1d7421 */ /* 0x000fe20000000000 */
[----:B------:R-:W-:Y:S01]  /*4b60*/  FFMA.RM R8, R8, R3, 12582913 ;  /* 0x4b40000108087423 */ /* 0x000fe20000004003 */
[----:B------:R-:W-:Y:S01]  /*4b70*/  FADD R11, R14, -12583039 ;  /* 0xcb40007f0e0b7421 */ /* 0x000fe20000000000 */
[----:B------:R-:W-:Y:S01]  /*4b80*/  SHF.L.U32 R7, R7, 0x17, RZ ;  /* 0x0000001707077819 */ /* 0x000fe200000006ff */
[----:B------:R-:W-:Y:S01]  /*4b90*/  FFMA R29, R4, 1.4426950216293334961, -R29 ;  /* 0x3fb8aa3b041d7823 */ /* 0x000fe2000000081d */
[----:B------:R2:W-:Y:S01]  /*4ba0*/  MUFU.EX2 R2, R27 ;  /* 0x0000001b00027308 */ /* 0x0005e20000000800 */
[----:B------:R-:W-:Y:S01]  /*4bb0*/  FADD R31, R8, -12583039 ;  /* 0xcb40007f081f7421 */ /* 0x000fe20000000000 */
[----:B------:R-:W-:Y:S01]  /*4bc0*/  IMAD.SHL.U32 R12, R12, 0x800000, RZ ;  /* 0x008000000c0c7824 */ /* 0x000fe200078e00ff */
[----:B------:R-:W-:-:S02]  /*4bd0*/  SHF.L.U32 R8, R8, 0x17, RZ ;  /* 0x0000001708087819 */ /* 0x000fc400000006ff */
[----:B------:R-:W-:-:S03]  /*4be0*/  FFMA R33, R28, 1.4426950216293334961, -R31 ;  /* 0x3fb8aa3b1c217823 */ /* 0x000fc6000000081f */
[----:B------:R-:W3:Y:S01]  /*4bf0*/  MUFU.EX2 R15, R15 ;  /* 0x0000000f000f7308 */ /* 0x000ee20000000800 */
[----:B--2---:R-:W-:Y:S01]  /*4c00*/  FFMA R27, R4, 1.925963033500011079e-08, R29 ;  /* 0x32a57060041b7823 */ /* 0x004fe2000000001d */
[----:B------:R-:W-:Y:S01]  /*4c10*/  FFMA.SAT R4, R36, R9, 0.5 ;  /* 0x3f00000024047423 */ /* 0x000fe20000002009 */
[----:B------:R-:W-:-:S03]  /*4c20*/  FFMA R29, R30, 1.4426950216293334961, -R11 ;  /* 0x3fb8aa3b1e1d7823 */ /* 0x000fc6000000080b */
[----:B------:R-:W-:Y:S01]  /*4c30*/  FFMA.RM R11, R4, R3, 12582913 ;  /* 0x4b400001040b7423 */ /* 0x000fe20000004003 */
[----:B------:R-:W-:Y:S01]  /*4c40*/  FFMA.SAT R4, R34, R9, 0.5 ;  /* 0x3f00000022047423 */ /* 0x000fe20000002009 */
[----:B------:R-:W2:Y:S01]  /*4c50*/  MUFU.EX2 R26, R26 ;  /* 0x0000001a001a7308 */ /* 0x000ea20000000800 */
[----:B------:R-:W-:Y:S01]  /*4c60*/  FFMA R31, R30, 1.925963033500011079e-08, R29 ;  /* 0x32a570601e1f7823 */ /* 0x000fe2000000001d */
[----:B------:R-:W-:Y:S01]  /*4c70*/  FFMA R29, R28, 1.925963033500011079e-08, R33 ;  /* 0x32a570601c1d7823 */ /* 0x000fe20000000021 */
[----:B------:R-:W-:Y:S01]  /*4c80*/  FFMA.RM R9, R4, R3, 12582913 ;  /* 0x4b40000104097423 */ /* 0x000fe20000004003 */
[----:B------:R-:W-:Y:S01]  /*4c90*/  FADD R33, R11, -12583039 ;  /* 0xcb40007f0b217421 */ /* 0x000fe20000000000 */
[----:B------:R-:W-:Y:S02]  /*4ca0*/  IMAD.SHL.U32 R30, R5, 0x800000, RZ ;  /* 0x00800000051e7824 */ /* 0x000fe400078e00ff */
[----:B0-----:R-:W-:Y:S01]  /*4cb0*/  FMUL R4, R0, R13 ;  /* 0x0000000d00047220 */ /* 0x001fe20000400000 */
[----:B------:R-:W-:Y:S01]  /*4cc0*/  FADD R13, R9, -12583039 ;  /* 0xcb40007f090d7421 */ /* 0x000fe20000000000 */
[----:B------:R-:W0:Y:S01]  /*4cd0*/  MUFU.EX2 R27, R27 ;  /* 0x0000001b001b7308 */ /* 0x000e220000000800 */
[----:B------:R-:W-:Y:S01]  /*4ce0*/  FFMA R33, R36, 1.4426950216293334961, -R33 ;  /* 0x3fb8aa3b24217823 */ /* 0x000fe20000000821 */
[----:B------:R-:W-:-:S02]  /*4cf0*/  IMAD.SHL.U32 R5, R6, 0x800000, RZ ;  /* 0x0080000006057824 */ /* 0x000fc400078e00ff */
[----:B---3--:R-:W-:Y:S01]  /*4d00*/  FMUL R0, R30, R15 ;  /* 0x0000000f1e007220 */ /* 0x008fe20000400000 */
[----:B------:R-:W-:Y:S01]  /*4d10*/  FADD R3, RZ, R4 ;  /* 0x00000004ff037221 */ /* 0x000fe20000000000 */
[----:B------:R-:W-:Y:S01]  /*4d20*/  FFMA R15, R34, 1.4426950216293334961, -R13 ;  /* 0x3fb8aa3b220f7823 */ /* 0x000fe2000000080d */
[----:B------:R-:W-:Y:S01]  /*4d30*/  FFMA R33, R36, 1.925963033500011079e-08, R33 ;  /* 0x32a5706024217823 */ /* 0x000fe20000000021 */
[----:B------:R-:W-:Y:S01]  /*4d40*/  FMUL R2, R5, R2 ;  /* 0x0000000205027220 */ /* 0x000fe20000400000 */
[----:B------:R-:W3:Y:S01]  /*4d50*/  MUFU.EX2 R28, R31 ;  /* 0x0000001f001c7308 */ /* 0x000ee20000000800 */
[----:B------:R-:W-:Y:S01]  /*4d60*/  FADD R5, R3, R0 ;  /* 0x0000000003057221 */ /* 0x000fe20000000000 */
[----:B------:R-:W-:Y:S01]  /*4d70*/  FFMA R34, R34, 1.925963033500011079e-08, R15 ;  /* 0x32a5706022227823 */ /* 0x000fe2000000000f */
[----:B--2---:R-:W-:Y:S01]  /*4d80*/  FMUL R3, R7, R26 ;  /* 0x0000001a07037220 */ /* 0x004fe20000400000 */
[----:B------:R-:W-:Y:S02]  /*4d90*/  IMAD.SHL.U32 R7, R14, 0x800000, RZ ;  /* 0x008000000e077824 */ /* 0x000fe400078e00ff */
[----:B------:R-:W-:-:S02]  /*4da0*/  FADD R6, R5, R2 ;  /* 0x0000000205067221 */ /* 0x000fc40000000000 */
[----:B------:R-:W2:Y:S01]  /*4db0*/  MUFU.EX2 R29, R29 ;  /* 0x0000001d001d7308 */ /* 0x000ea20000000800 */
[----:B0-----:R-:W-:Y:S01]  /*4dc0*/  FMUL R5, R12, R27 ;  /* 0x0000001b0c057220 */ /* 0x001fe20000400000 */
[----:B------:R-:W-:-:S04]  /*4dd0*/  FADD R12, R6, R3 ;  /* 0x00000003060c7221 */ /* 0x000fc80000000000 */
[----:B------:R-:W-:Y:S01]  /*4de0*/  FADD R15, R12, R5 ;  /* 0x000000050c0f7221 */ /* 0x000fe20000000000 */
[----:B------:R-:W-:Y:S01]  /*4df0*/  IMAD.SHL.U32 R12, R11, 0x800000, RZ ;  /* 0x008000000b0c7824 */ /* 0x000fe200078e00ff */
[----:B------:R-:W0:Y:S01]  /*4e00*/  MUFU.EX2 R13, R33 ;  /* 0x00000021000d7308 */ /* 0x000e220000000800 */
[----:B---3--:R-:W-:Y:S01]  /*4e10*/  FMUL R6, R7, R28 ;  /* 0x0000001c07067220 */ /* 0x008fe20000400000 */
[----:B------:R-:W-:-:S06]  /*4e20*/  IMAD.SHL.U32 R11, R9, 0x800000, RZ ;  /* 0x00800000090b7824 */ /* 0x000fcc00078e00ff */
[----:B------:R-:W3:Y:S01]  /*4e30*/  MUFU.EX2 R34, R34 ;  /* 0x0000002200227308 */ /* 0x000ee20000000800 */
[----:B--2---:R-:W-:Y:S01]  /*4e40*/  FMUL R7, R8, R29 ;  /* 0x0000001d08077220 */ /* 0x004fe20000400000 */
[----:B------:R-:W-:Y:S01]  /*4e50*/  FADD R8, R15, R6 ;  /* 0x000000060f087221 */ /* 0x000fe20000000000 */
[----:B0-----:R-:W-:-:S03]  /*4e60*/  FMUL R9, R12, R13 ;  /* 0x0000000d0c097220 */ /* 0x001fc60000400000 */
[----:B------:R-:W-:-:S04]  /*4e70*/  FADD R12, R8, R7 ;  /* 0x00000007080c7221 */ /* 0x000fc80000000000 */
        /* <DEDUP_REMOVED lines=12> */
.L_x_4779:
        /* <DEDUP_REMOVED lines=11> */
[----:B01----:R-:W-:Y:S05]  /*4ff0*/  CALL.REL.NOINC `($__internal_56_$__cuda_sm3x_div_rn_noftz_f32_slowpath) ;  /* 0x0000001400307944 */ /* 0x003fea0003c00000 */
[----:B------:R-:W-:-:S07]  /*5000*/  MOV R14, R4 ;  /* 0x00000004000e7202 */ /* 0x000fce0000000f00 */
.L_x_4750:
[----:B------:R-:W-:Y:S05]  /*5010*/  BSYNC.RECONVERGENT B1 ;  /* 0x0000000000017941 */ /* 0x000fea0003800200 */
.L_x_4749:
        /* <DEDUP_REMOVED lines=11> */
[----:B01----:R-:W-:Y:S05]  /*50d0*/  CALL.REL.NOINC `($__internal_56_$__cuda_sm3x_div_rn_noftz_f32_slowpath) ;  /* 0x0000001000f87944 */ /* 0x003fea0003c00000 */
[----:B------:R-:W-:-:S07]  /*50e0*/  IMAD.MOV.U32 R15, RZ, RZ, R4 ;  /* 0x000000ffff0f7224 */ /* 0x000fce00078e0004 */
.L_x_4752:
[----:B------:R-:W-:Y:S05]  /*50f0*/  BSYNC.RECONVERGENT B1 ;  /* 0x0000000000017941 */ /* 0x000fea0003800200 */
.L_x_4751:
        /* <DEDUP_REMOVED lines=11> */
[----:B01----:R-:W-:Y:S05]  /*51b0*/  CALL.REL.NOINC `($__internal_56_$__cuda_sm3x_div_rn_noftz_f32_slowpath) ;  /* 0x0000001000c07944 */ /* 0x003fea0003c00000 */
[----:B------:R-:W-:-:S07]  /*51c0*/  IMAD.MOV.U32 R0, RZ, RZ, R4 ;  /* 0x000000ffff007224 */ /* 0x000fce00078e0004 */
.L_x_4754:
[----:B------:R-:W-:Y:S05]  /*51d0*/  BSYNC.RECONVERGENT B1 ;  /* 0x0000000000017941 */ /* 0x000fea0003800200 */
.L_x_4753:
        /* <DEDUP_REMOVED lines=12> */
[----:B------:R-:W-:-:S07]  /*52a0*/  MOV R2, R4 ;  /* 0x0000000400027202 */ /* 0x000fce0000000f00 */
.L_x_4756:
[----:B------:R-:W-:Y:S05]  /*52b0*/  BSYNC.RECONVERGENT B1 ;  /* 0x0000000000017941 */ /* 0x000fea0003800200 */
.L_x_4755:
        /* <DEDUP_REMOVED lines=13> */
.L_x_4758:
[----:B------:R-:W-:Y:S05]  /*5390*/  BSYNC.RECONVERGENT B1 ;  /* 0x0000000000017941 */ /* 0x000fea0003800200 */
.L_x_4757:
        /* <DEDUP_REMOVED lines=13> */
.L_x_4760:
[----:B------:R-:W-:Y:S05]  /*5470*/  BSYNC.RECONVERGENT B1 ;  /* 0x0000000000017941 */ /* 0x000fea0003800200 */
.L_x_4759:
        /* <DEDUP_REMOVED lines=13> */
.L_x_4762:
[----:B------:R-:W-:Y:S05]  /*5550*/  BSYNC.RECONVERGENT B1 ;  /* 0x0000000000017941 */ /* 0x000fea0003800200 */
.L_x_4761:
        /* <DEDUP_REMOVED lines=13> */
.L_x_4764:
[----:B------:R-:W-:Y:S05]  /*5630*/  BSYNC.RECONVERGENT B1 ;  /* 0x0000000000017941 */ /* 0x000fea0003800200 */
.L_x_4763:
        /* <DEDUP_REMOVED lines=13> */
.L_x_4766:
[----:B------:R-:W-:Y:S05]  /*5710*/  BSYNC.RECONVERGENT B1 ;  /* 0x0000000000017941 */ /* 0x000fea0003800200 */
.L_x_4765:
[----:B------:R-:W-:Y:S01]  /*5720*/  VIADD R4, R16, 0x20 ;  /* 0x0000002010047836 */ /* 0x000fe20000000000 */
[----:B------:R-:W-:Y:S01]  /*5730*/  MOV R8, R16 ;  /* 0x0000001000087202 */ /* 0x000fe20000000f00 */
[----:B------:R-:W-:Y:S01]  /*5740*/  IMAD.MOV.U32 R9, RZ, RZ, RZ ;  /* 0x000000ffff097224 */ /* 0x000fe200078e00ff */
[----:B-1----:R-:W-:Y:S02]  /*5750*/  @!P2 R2UR UR4, R18 ;  /* 0x000000001204a2ca */ /* 0x002fe400000e0000 */
[----:B------:R-:W-:Y:S01]  /*5760*/  ISETP.GE.U32.AND P0, PT, R4, UR44, PT ;  /* 0x0000002c04007c0c */ /* 0x000fe2000bf06070 */
[----:B------:R-:W-:Y:S01]  /*5770*/  IMAD R4, R21, UR48, RZ ;  /* 0x0000003015047c24 */ /* 0x000fe2000f8e02ff */
[----:B------:R-:W-:Y:S01]  /*5780*/  @!P2 R2UR UR5, R19 ;  /* 0x000000001305a2ca */ /* 0x000fe200000e0000 */
[C---:B------:R-:W-:Y:S01]  /*5790*/  IMAD.WIDE.U32 R8, R17.reuse, UR48, R8 ;  /* 0x0000003011087c25 */ /* 0x040fe2000f8e0008 */
[----:B------:R-:W-:Y:S02]  /*57a0*/  ISETP.GE.AND.EX P3, PT, RZ, UR45, PT, P0 ;  /* 0x0000002dff007c0c */ /* 0x000fe4000bf66300 */
[----:B------:R-:W-:Y:S01]  /*57b0*/  ISETP.GE.U32.AND P6, PT, R20, UR44, PT ;  /* 0x0000002c14007c0c */ /* 0x000fe2000bfc6070 */
[----:B------:R-:W-:Y:S01]  /*57c0*/  IMAD R11, R17, UR49, R4 ;  /* 0x00000031110b7c24 */ /* 0x000fe2000f8e0204 */
[----:B------:R-:W-:-:S02]  /*57d0*/  LEA R12, P0, R8, UR50, 0x2 ;  /* 0x00000032080c7c11 */ /* 0x000fc4000f8010ff */
[----:B------:R-:W-:Y:S01]  /*57e0*/  IADD3 R4, PT, PT, R16, 0x40, RZ ;  /* 0x0000004010047810 */ /* 0x000fe20007ffe0ff */
[----:B------:R-:W-:Y:S01]  /*57f0*/  IMAD.IADD R9, R9, 0x1, R11 ;  /* 0x0000000109097824 */ /* 0x000fe200078e020b */
[----:B------:R-:W-:Y:S02]  /*5800*/  ISETP.GE.U32.AND P5, PT, R22, UR44, PT ;  /* 0x0000002c16007c0c */ /* 0x000fe4000bfa6070 */
[----:B------:R-:W-:Y:S02]  /*5810*/  ISETP.GE.U32.AND P1, PT, R4, UR44, PT ;  /* 0x0000002c04007c0c */ /* 0x000fe4000bf26070 */
[----:B------:R-:W-:Y:S01]  /*5820*/  LEA.HI.X R13, R8, UR51, R9, 0x2, P0 ;  /* 0x00000033080d7c11 */ /* 0x000fe200080f1409 */
[----:B------:R-:W-:Y:S01]  /*5830*/  VIADD R8, R16, 0x60 ;  /* 0x0000006010087836 */ /* 0x000fe20000000000 */
[----:B------:R-:W-:Y:S02]  /*5840*/  @!P3 R2UR UR6, R18 ;  /* 0x000000001206b2ca */ /* 0x000fe400000e0000 */
[----:B------:R-:W-:Y:S01]  /*5850*/  @!P3 R2UR UR7, R19 ;  /* 0x000000001307b2ca */ /* 0x000fe200000e0000 */
[----:B------:R2:W-:Y:S01]  /*5860*/  @!P2 STG.E desc[UR4][R12.64], R14 ;  /* 0x0000000e0c00a986 */ /* 0x0005e2000c101904 */
[----:B------:R-:W-:-:S02]  /*5870*/  ISETP.GE.U32.AND P0, PT, R8, UR44, PT ;  /* 0x0000002c08007c0c */ /* 0x000fc4000bf06070 */
[----:B------:R-:W-:Y:S02]  /*5880*/  ISETP.GE.U32.AND P4, PT, R23, UR44, PT ;  /* 0x0000002c17007c0c */ /* 0x000fe4000bf86070 */
[----:B------:R-:W-:Y:S02]  /*5890*/  ISETP.GE.AND.EX P0, PT, RZ, UR45, PT, P0 ;  /* 0x0000002dff007c0c */ /* 0x000fe4000bf06300 */
[----:B------:R-:W-:Y:S02]  /*58a0*/  ISETP.GE.U32.AND P2, PT, R25, UR44, PT ;  /* 0x0000002c19007c0c */ /* 0x000fe4000bf46070 */
[----:B------:R-:W-:Y:S02]  /*58b0*/  ISETP.GE.AND.EX P1, PT, RZ, UR45, PT, P1 ;  /* 0x0000002dff007c0c */ /* 0x000fe4000bf26310 */
[----:B------:R-:W-:Y:S01]  /*58c0*/  ISETP.GE.AND.EX P6, PT, RZ, UR45, PT, P6 ;  /* 0x0000002dff007c0c */ /* 0x000fe2000bfc6360 */
[----:B------:R2:W-:Y:S01]  /*58d0*/  @!P3 STG.E desc[UR6][R12.64+0x80], R15 ;  /* 0x0000800f0c00b986 */ /* 0x0005e2000c101906 */
[----:B------:R-:W-:-:S02]  /*58e0*/  ISETP.GE.U32.AND P3, PT, R24, UR44, PT ;  /* 0x0000002c18007c0c */ /* 0x000fc4000bf66070 */
[----:B------:R-:W-:Y:S02]  /*58f0*/  ISETP.GE.AND.EX P5, PT, RZ, UR45, PT, P5 ;  /* 0x0000002dff007c0c */ /* 0x000fe4000bfa6350 */
[----:B------:R-:W-:Y:S02]  /*5900*/  ISETP.GE.AND.EX P4, PT, RZ, UR45, PT, P4 ;  /* 0x0000002dff007c0c */ /* 0x000fe4000bf86340 */
[----:B------:R-:W-:Y:S02]  /*5910*/  @!P0 R2UR UR6, R18 ;  /* 0x00000000120682ca */ /* 0x000fe400000e0000 */
[----:B------:R-:W-:Y:S02]  /*5920*/  @!P0 R2UR UR7, R19 ;  /* 0x00000000130782ca */ /* 0x000fe400000e0000 */
[----:B------:R-:W-:Y:S02]  /*5930*/  ISETP.GE.AND.EX P3, PT, RZ, UR45, PT, P3 ;  /* 0x0000002dff007c0c */ /* 0x000fe4000bf66330 */
[----:B------:R-:W-:-:S02]  /*5940*/  ISETP.GE.AND.EX P2, PT, RZ, UR45, PT, P2 ;  /* 0x0000002dff007c0c */ /* 0x000fc4000bf46320 */
[C---:B------:R-:W-:Y:S02]  /*5950*/  @!P1 R2UR UR4, R18.reuse ;  /* 0x00000000120492ca */ /* 0x040fe400000e0000 */
[C---:B------:R-:W-:Y:S02]  /*5960*/  @!P1 R2UR UR5, R19.reuse ;  /* 0x00000000130592ca */ /* 0x040fe400000e0000 */
[----:B------:R-:W-:Y:S02]  /*5970*/  @!P6 R2UR UR8, R18 ;  /* 0x000000001208e2ca */ /* 0x000fe400000e0000 */
[----:B------:R-:W-:Y:S01]  /*5980*/  @!P6 R2UR UR9, R19 ;  /* 0x000000001309e2ca */ /* 0x000fe200000e0000 */
[----:B------:R2:W-:Y:S01]  /*5990*/  @!P0 STG.E desc[UR6][R12.64+0x180], R2 ;  /* 0x000180020c008986 */ /* 0x0005e2000c101906 */
[----:B------:R-:W-:Y:S02]  /*59a0*/  IADD3 R17, P0, PT, R10, R17, RZ ;  /* 0x000000110a117210 */ /* 0x000fe40007f1e0ff */
[----:B------:R-:W-:-:S02]  /*59b0*/  @!P5 R2UR UR10, R18 ;  /* 0x00000000120ad2ca */ /* 0x000fc400000e0000 */
[----:B------:R-:W-:Y:S02]  /*59c0*/  LEA.HI.X.SX32 R21, R10, R21, 0x1, P0 ;  /* 0x000000150a157211 */ /* 0x000fe400000f0eff */
[----:B------:R-:W-:Y:S01]  /*59d0*/  ISETP.GE.U32.AND P0, PT, R17, UR46, PT ;  /* 0x0000002e11007c0c */ /* 0x000fe2000bf06070 */
[----:B------:R2:W-:Y:S01]  /*59e0*/  @!P1 STG.E desc[UR4][R12.64+0x100], R0 ;  /* 0x000100000c009986 */ /* 0x0005e2000c101904 */
[C---:B------:R-:W-:Y:S02]  /*59f0*/  @!P5 R2UR UR11, R19.reuse ;  /* 0x00000000130bd2ca */ /* 0x040fe400000e0000 */
[C---:B------:R-:W-:Y:S01]  /*5a00*/  @!P4 R2UR UR12, R18.reuse ;  /* 0x00000000120cc2ca */ /* 0x040fe200000e0000 */
[----:B------:R2:W-:Y:S01]  /*5a10*/  @!P6 STG.E desc[UR8][R12.64+0x200], R3 ;  /* 0x000200030c00e986 */ /* 0x0005e2000c101908 */
[----:B------:R-:W-:Y:S02]  /*5a20*/  @!P4 R2UR UR13, R19 ;  /* 0x00000000130dc2ca */ /* 0x000fe400000e0000 */
[----:B------:R-:W-:-:S02]  /*5a30*/  @!P3 R2UR UR14, R18 ;  /* 0x00000000120eb2ca */ /* 0x000fc400000e0000 */
[C---:B------:R-:W-:Y:S02]  /*5a40*/  @!P3 R2UR UR15, R19.reuse ;  /* 0x00000000130fb2ca */ /* 0x040fe400000e0000 */
        /* <DEDUP_REMOVED lines=9> */
.L_x_4729:
[----:B------:R-:W-:Y:S05]  /*5ae0*/  EXIT ;  /* 0x000000000000794d */ /* 0x000fea0003800000 */
.L_x_4748:
[----:B------:R-:W-:Y:S01]  /*5af0*/  HFMA2 R11, -RZ, RZ, 0, 1.847743988037109375e-06 ;  /* 0x0000001fff0b7431 */ /* 0x000fe200000001ff */
[----:B------:R-:W-:Y:S01]  /*5b00*/  BSSY B1, `(.L_x_4768) ;  /* 0x0000006000017945 */ /* 0x000fe20003800000 */
[----:B------:R-:W-:Y:S02]  /*5b10*/  IMAD.MOV.U32 R12, RZ, RZ, 0x10 ;  /* 0x00000010ff0c7424 */ /* 0x000fe400078e00ff */
[----:B------:R-:W-:-:S07]  /*5b20*/  IMAD.MOV.U32 R15, RZ, RZ, -0x1 ;  /* 0xffffffffff0f7424 */ /* 0x000fce00078e00ff */
[----:B-1----:R-:W-:Y:S05]  /*5b30*/  WARPSYNC.COLLECTIVE R15, `(.L_x_4769) ;  /* 0x000000000f087348 */ /* 0x002fea0003c00000 */
[----:B------:R0:W2:Y:S02]  /*5b40*/  SHFL.BFLY P6, R14, R13, R12, R11 ;  /* 0x0c00000c0d0e7389 */ /* 0x0000a400000c000b */
[----:B012---:R-:W-:Y:S05]  /*5b50*/  ENDCOLLECTIVE ;  /* 0x000000000000791b */ /* 0x007fea0003800000 */
.L_x_4769:
[----:B------:R-:W-:Y:S05]  /*5b60*/  BSYNC B1 ;  /* 0x0000000000017941 */ /* 0x000fea0003800000 */
.L_x_4768:
[----:B------:R-:W-:Y:S01]  /*5b70*/  FMNMX R13, R14, R13, !PT ;  /* 0x0000000d0e0d7209 */ /* 0x000fe20007800000 */
[----:B------:R-:W-:Y:S01]  /*5b80*/  IMAD.MOV.U32 R12, RZ, RZ, 0x8 ;  /* 0x00000008ff0c7424 */ /* 0x000fe200078e00ff */
[----:B------:R-:W-:Y:S01]  /*5b90*/  MOV R11, 0x1f ;  /* 0x0000001f000b7802 */ /* 0x000fe20000000f00 */
[----:B------:R-:W-:-:S07]  /*5ba0*/  IMAD.MOV.U32 R15, RZ, RZ, -0x1 ;  /* 0xffffffffff0f7424 */ /* 0x000fce00078e00ff */
[----:B------:R-:W-:Y:S05]  /*5bb0*/  WARPSYNC.COLLECTIVE R15, `(.L_x_4770) ;  /* 0x000000000f087348 */ /* 0x000fea0003c00000 */
[----:B------:R0:W1:Y:S02]  /*5bc0*/  SHFL.BFLY P6, R14, R13, R12, R11 ;  /* 0x0c00000c0d0e7389 */ /* 0x00006400000c000b */
[----:B01----:R-:W-:Y:S05]  /*5bd0*/  ENDCOLLECTIVE ;  /* 0x000000000000791b */ /* 0x003fea0003800000 */
.L_x_4770:
[----:B------:R-:W-:Y:S01]  /*5be0*/  HFMA2 R12, -RZ, RZ, 0, 2.384185791015625e-07 ;  /* 0x00000004ff0c7431 */ /* 0x000fe200000001ff */
[----:B------:R-:W-:-:S05]  /*5bf0*/  FMNMX R5, R13, R14, !PT ;  /* 0x0000000e0d057209 */ /* 0x000fca0007800000 */
[----:B------:R-:W-:-:S07]  /*5c00*/  IMAD.MOV.U32 R13, RZ, RZ, R5 ;  /* 0x000000ffff0d7224 */ /* 0x000fce00078e0005 */
[----:B------:R-:W-:Y:S05]  /*5c10*/  WARPSYNC.COLLECTIVE R15, `(.L_x_4771) ;  /* 0x000000000f087348 */ /* 0x000fea0003c00000 */
[----:B------:R0:W1:Y:S02]  /*5c20*/  SHFL.BFLY P6, R14, R13, R12, R11 ;  /* 0x0c00000c0d0e7389 */ /* 0x00006400000c000b */
[----:B01----:R-:W-:Y:S05]  /*5c30*/  ENDCOLLECTIVE ;  /* 0x000000000000791b */ /* 0x003fea0003800000 */
.L_x_4771:
[----:B------:R-:W-:Y:S01]  /*5c40*/  IMAD.MOV.U32 R12, RZ, RZ, 0x2 ;  /* 0x00000002ff0c7424 */ /* 0x000fe200078e00ff */
[----:B------:R-:W-:Y:S01]  /*5c50*/  FMNMX R6, R5, R14, !PT ;  /* 0x0000000e05067209 */ /* 0x000fe20007800000 */
[----:B------:R-:W-:-:S04]  /*5c60*/  IMAD.MOV.U32 R5, RZ, RZ, 0x3bbb989d ;  /* 0x3bbb989dff057424 */ /* 0x000fc800078e00ff */
[----:B------:R-:W-:-:S07]  /*5c70*/  IMAD.MOV.U32 R13, RZ, RZ, R6 ;  /* 0x000000ffff0d7224 */ /* 0x000fce00078e0006 */
[----:B------:R-:W-:Y:S05]  /*5c80*/  WARPSYNC.COLLECTIVE R15, `(.L_x_4772) ;  /* 0x000000000f087348 */ /* 0x000fea0003c00000 */
[----:B------:R0:W1:Y:S02]  /*5c90*/  SHFL.BFLY P6, R14, R13, R12, R11 ;  /* 0x0c00000c0d0e7389 */ /* 0x00006400000c000b */
[----:B01----:R-:W-:Y:S05]  /*5ca0*/  ENDCOLLECTIVE ;  /* 0x000000000000791b */ /* 0x003fea0003800000 */
.L_x_4772:
[----:B------:R-:W-:Y:S01]  /*5cb0*/  IMAD.MOV.U32 R12, RZ, RZ, 0x1 ;  /* 0x00000001ff0c7424 */ /* 0x000fe200078e00ff */
[----:B------:R-:W-:Y:S01]  /*5cc0*/  FMNMX R7, R6, R14, !PT ;  /* 0x0000000e06077209 */ /* 0x000fe20007800000 */
[----:B------:R-:W-:-:S03]  /*5cd0*/  HFMA2 R6, -RZ, RZ, 3.7421875, 0 ;  /* 0x437c0000ff067431 */ /* 0x000fc600000001ff */
[----:B------:R-:W-:-:S07]  /*5ce0*/  MOV R13, R7 ;  /* 0x00000007000d7202 */ /* 0x000fce0000000f00 */
[----:B------:R-:W-:Y:S05]  /*5cf0*/  WARPSYNC.COLLECTIVE R15, `(.L_x_4773) ;  /* 0x000000000f087348 */ /* 0x000fea0003c00000 */
[----:B------:R0:W1:Y:S02]  /*5d00*/  SHFL.BFLY P6, R14, R13, R12, R11 ;  /* 0x0c00000c0d0e7389 */ /* 0x00006400000c000b */
[----:B01----:R-:W-:Y:S05]  /*5d10*/  ENDCOLLECTIVE ;  /* 0x000000000000791b */ /* 0x003fea0003800000 */
.L_x_4773:
[----:B------:R-:W-:-:S05]  /*5d20*/  FMNMX R7, R7, R14, !PT ;  /* 0x0000000e07077209 */ /* 0x000fca0007800000 */
        /* <DEDUP_REMOVED lines=8> */
[----:B------:R-:W-:Y:S01]  /*5db0*/  FFMA.RM R3, R3, R6, 12582913 ;  /* 0x4b40000103037423 */ /* 0x000fe20000004006 */
[C---:B------:R-:W-:Y:S01]  /*5dc0*/  FADD R36, -R7.reuse, R36 ;  /* 0x0000002407247221 */ /* 0x040fe20000000100 */
[----:B------:R-:W-:Y:S01]  /*5dd0*/  FADD R34, -R7, R34 ;  /* 0x0000002207227221 */ /* 0x000fe20000000100 */
[----:B------:R-:W-:Y:S01]  /*5de0*/  FFMA.SAT R7, R30, R5, 0.5 ;  /* 0x3f0000001e077423 */ /* 0x000fe20000002005 */
[C---:B------:R-:W-:Y:S01]  /*5df0*/  FADD R9, R3.reuse, -12583039 ;  /* 0xcb40007f03097421 */ /* 0x040fe20000000000 */
[----:B------:R-:W-:-:S02]  /*5e00*/  IMAD.SHL.U32 R3, R3, 0x800000, RZ ;  /* 0x0080000003037824 */ /* 0x000fc400078e00ff */
[----:B------:R-:W-:Y:S01]  /*5e10*/  FFMA.SAT R13, R8, R5, 0.5 ;  /* 0x3f000000080d7423 */ /* 0x000fe20000002005 */
[-C--:B------:R-:W-:Y:S01]  /*5e20*/  FFMA.RM R7, R7, R6.reuse, 12582913 ;  /* 0x4b40000107077423 */ /* 0x080fe20000004006 */
[C---:B------:R-:W-:Y:S02]  /*5e30*/  FFMA R9, R14.reuse, 1.4426950216293334961, -R9 ;  /* 0x3fb8aa3b0e097823 */ /* 0x040fe40000000809 */
[----:B------:R-:W-:Y:S01]  /*5e40*/  FFMA.RM R13, R13, R6, 12582913 ;  /* 0x4b4000010d0d7423 */ /* 0x000fe20000004006 */
[----:B------:R-:W-:Y:S01]  /*5e50*/  FADD R11, R7, -12583039 ;  /* 0xcb40007f070b7421 */ /* 0x000fe20000000000 */
[----:B------:R-:W-:Y:S02]  /*5e60*/  FFMA R9, R14, 1.925963033500011079e-08, R9 ;  /* 0x32a570600e097823 */ /* 0x000fe40000000009 */
[C---:B------:R-:W-:Y:S01]  /*5e70*/  FADD R15, R13.reuse, -12583039 ;  /* 0xcb40007f0d0f7421 */ /* 0x040fe20000000000 */
[----:B------:R-:W-:Y:S01]  /*5e80*/  FFMA R11, R30, 1.4426950216293334961, -R11 ;  /* 0x3fb8aa3b1e0b7823 */ /* 0x000fe2000000080b */
[----:B------:R-:W0:Y:S01]  /*5e90*/  MUFU.EX2 R4, R9 ;  /* 0x0000000900047308 */ /* 0x000e220000000800 */
[----:B------:R-:W-:Y:S01]  /*5ea0*/  SHF.L.U32 R2, R13, 0x17, RZ ;  /* 0x000000170d027819 */ /* 0x000fe200000006ff */
[----:B------:R-:W-:Y:S01]  /*5eb0*/  FFMA R15, R8, 1.4426950216293334961, -R15 ;  /* 0x3fb8aa3b080f7823 */ /* 0x000fe2000000080f */
[----:B------:R-:W-:-:S03]  /*5ec0*/  FFMA R11, R30, 1.925963033500011079e-08, R11 ;  /* 0x32a570601e0b7823 */ /* 0x000fc6000000000b */
[----:B------:R-:W-:-:S03]  /*5ed0*/  FFMA R15, R8, 1.925963033500011079e-08, R15 ;  /* 0x32a57060080f7823 */ /* 0x000fc6000000000f */
[----:B------:R-:W-:Y:S01]  /*5ee0*/  MUFU.EX2 R11, R11 ;  /* 0x0000000b000b7308 */ /* 0x000fe20000000800 */
[----:B0-----:R-:W-:Y:S01]  /*5ef0*/  FMUL R4, R3, R4 ;  /* 0x0000000403047220 */ /* 0x001fe20000400000 */
[----:B------:R-:W-:-:S06]  /*5f00*/  FFMA.SAT R3, R0, R5, 0.5 ;  /* 0x3f00000000037423 */ /* 0x000fcc0000002005 */
[----:B------:R-:W0:Y:S01]  /*5f10*/  MUFU.EX2 R15, R15 ;  /* 0x0000000f000f7308 */ /* 0x000e220000000800 */
[----:B------:R-:W-:-:S04]  /*5f20*/  FFMA.RM R3, R3, R6, 12582913 ;  /* 0x4b40000103037423 */ /* 0x000fc80000004006 */
[C---:B------:R-:W-:Y:S01]  /*5f30*/  FADD R9, R3.reuse, -12583039 ;  /* 0xcb40007f03097421 */ /* 0x040fe20000000000 */
[----:B------:R-:W-:-:S03]  /*5f40*/  IMAD.SHL.U32 R3, R3, 0x800000, RZ ;  /* 0x0080000003037824 */ /* 0x000fc600078e00ff */
[----:B------:R-:W-:-:S04]  /*5f50*/  FFMA R9, R0, 1.4426950216293334961, -R9 ;  /* 0x3fb8aa3b00097823 */ /* 0x000fc80000000809 */
[----:B------:R-:W-:Y:S01]  /*5f60*/  FFMA R14, R0, 1.925963033500011079e-08, R9 ;  /* 0x32a57060000e7823 */ /* 0x000fe20000000009 */
[----:B------:R-:W-:Y:S01]  /*5f70*/  FFMA.SAT R9, R26, R5, 0.5 ;  /* 0x3f0000001a097423 */ /* 0x000fe20000002005 */
[----:B------:R-:W-:Y:S02]  /*5f80*/  IMAD.SHL.U32 R0, R7, 0x800000, RZ ;  /* 0x0080000007007824 */ /* 0x000fe400078e00ff */
[----:B0-----:R-:W-:Y:S01]  /*5f90*/  FMUL R2, R2, R15 ;  /* 0x0000000f02027220 */ /* 0x001fe20000400000 */
[----:B------:R-:W-:Y:S01]  /*5fa0*/  FFMA.RM R7, R9, R6, 12582913 ;  /* 0x4b40000109077423 */ /* 0x000fe20000004006 */
[----:B------:R-:W-:Y:S01]  /*5fb0*/  FMUL R0, R0, R11 ;  /* 0x0000000b00007220 */ /* 0x000fe20000400000 */
[----:B------:R-:W0:Y:S02]  /*5fc0*/  MUFU.EX2 R14, R14 ;  /* 0x0000000e000e7308 */ /* 0x000e240000000800 */
        /* <DEDUP_REMOVED lines=16> */
[-C--:B------:R-:W-:Y:S01]  /*60d0*/  FFMA.SAT R11, R36, R5.reuse, 0.5 ;  /* 0x3f000000240b7423 */ /* 0x080fe20000002005 */
[----:B------:R-:W-:-:S03]  /*60e0*/  FFMA.SAT R5, R34, R5, 0.5 ;  /* 0x3f00000022057423 */ /* 0x000fc60000002005 */
[-C--:B------:R-:W-:Y:S01]  /*60f0*/  FFMA.RM R12, R11, R6.reuse, 12582913 ;  /* 0x4b4000010b0c7423 */ /* 0x080fe20000004006 */
[----:B------:R-:W-:Y:S01]  /*6100*/  FFMA.RM R11, R5, R6, 12582913 ;  /* 0x4b400001050b7423 */ /* 0x000fe20000004006 */
[----:B------:R-:W1:Y:S01]  /*6110*/  MUFU.EX2 R28, R28 ;  /* 0x0000001c001c7308 */ /* 0x000e620000000800 */
[----:B------:R-:W-:Y:S01]  /*6120*/  SHF.L.U32 R6, R8, 0x17, RZ ;  /* 0x0000001708067819 */ /* 0x000fe200000006ff */
[C---:B------:R-:W-:Y:S01]  /*6130*/  FADD R5, R12.reuse, -12583039 ;  /* 0xcb40007f0c057421 */ /* 0x040fe20000000000 */
[C---:B------:R-:W-:Y:S01]  /*6140*/  FADD R15, R11.reuse, -12583039 ;  /* 0xcb40007f0b0f7421 */ /* 0x040fe20000000000 */
[----:B------:R-:W-:Y:S01]  /*6150*/  IMAD.SHL.U32 R12, R12, 0x800000, RZ ;  /* 0x008000000c0c7824 */ /* 0x000fe200078e00ff */
[----:B------:R-:W-:Y:S01]  /*6160*/  SHF.L.U32 R11, R11, 0x17, RZ ;  /* 0x000000170b0b7819 */ /* 0x000fe200000006ff */
[----:B------:R-:W-:Y:S01]  /*6170*/  FFMA R5, R36, 1.4426950216293334961, -R5 ;  /* 0x3fb8aa3b24057823 */ /* 0x000fe20000000805 */
[----:B------:R-:W-:Y:S01]  /*6180*/  FFMA R15, R34, 1.4426950216293334961, -R15 ;  /* 0x3fb8aa3b220f7823 */ /* 0x000fe2000000080f */
[----:B0-----:R-:W-:-:S02]  /*6190*/  FMUL R6, R6, R13 ;  /* 0x0000000d06067220 */ /* 0x001fc40000400000 */
[----:B------:R-:W-:Y:S01]  /*61a0*/  FFMA R36, R36, 1.925963033500011079e-08, R5 ;  /* 0x32a5706024247823 */ /* 0x000fe20000000005 */
[----:B------:R-:W-:Y:S02]  /*61b0*/  IMAD.SHL.U32 R5, R7, 0x800000, RZ ;  /* 0x0080000007057824 */ /* 0x000fe400078e00ff */
[----:B------:R-:W-:Y:S01]  /*61c0*/  FADD R7, RZ, R4 ;  /* 0x00000004ff077221 */ /* 0x000fe20000000000 */
[----:B------:R-:W-:Y:S02]  /*61d0*/  FFMA R34, R34, 1.925963033500011079e-08, R15 ;  /* 0x32a5706022227823 */ /* 0x000fe4000000000f */
[----:B------:R-:W0:Y:S01]  /*61e0*/  MUFU.EX2 R15, R36 ;  /* 0x00000024000f7308 */ /* 0x000e220000000800 */
[----:B------:R-:W-:Y:S01]  /*61f0*/  FADD R7, R7, R0 ;  /* 0x0000000007077221 */ /* 0x000fe20000000000 */
[----:B------:R-:W-:-:S03]  /*6200*/  FMUL R5, R5, R26 ;  /* 0x0000001a05057220 */ /* 0x000fc60000400000 */
[----:B------:R-:W-:Y:S01]  /*6210*/  FADD R8, R7, R2 ;  /* 0x0000000207087221 */ /* 0x000fe20000000000 */
[----:B------:R-:W-:Y:S02]  /*6220*/  IMAD.SHL.U32 R7, R9, 0x800000, RZ ;  /* 0x0080000009077824 */ /* 0x000fe400078e00ff */
[----:B------:R-:W2:Y:S01]  /*6230*/  MUFU.EX2 R34, R34 ;  /* 0x0000002200227308 */ /* 0x000ea20000000800 */
[----:B------:R-:W-:Y:S01]  /*6240*/  FADD R8, R8, R3 ;  /* 0x0000000308087221 */ /* 0x000fe20000000000 */
[----:B-1----:R-:W-:-:S03]  /*6250*/  FMUL R7, R7, R28 ;  /* 0x0000001c07077220 */ /* 0x002fc60000400000 */
[----:B------:R-:W-:-:S04]  /*6260*/  FADD R9, R8, R5 ;  /* 0x0000000508097221 */ /* 0x000fc80000000000 */
[----:B------:R-:W-:Y:S01]  /*6270*/  FADD R8, R9, R6 ;  /* 0x0000000609087221 */ /* 0x000fe20000000000 */
[----:B0-----:R-:W-:Y:S01]  /*6280*/  FMUL R9, R12, R15 ;  /* 0x0000000f0c097220 */ /* 0x001fe20000400000 */
[----:B------:R-:W-:Y:S02]  /*6290*/  MOV R15, 0xffffffff ;  /* 0xffffffff000f7802 */ /* 0x000fe40000000f00 */
[----:B------:R-:W-:Y:S01]  /*62a0*/  FADD R12, R8, R7 ;  /* 0x00000007080c7221 */ /* 0x000fe20000000000 */
[----:B--2---:R-:W-:-:S03]  /*62b0*/  FMUL R8, R11, R34 ;  /* 0x000000220b087220 */ /* 0x004fc60000400000 */
[----:B------:R-:W-:Y:S01]  /*62c0*/  FADD R13, R12, R9 ;  /* 0x000000090c0d7221 */ /* 0x000fe20000000000 */
[----:B------:R-:W-:Y:S02]  /*62d0*/  IMAD.MOV.U32 R12, RZ, RZ, 0x10 ;  /* 0x00000010ff0c7424 */ /* 0x000fe400078e00ff */
[----:B------:R-:W-:Y:S02]  /*62e0*/  IMAD.MOV.U32 R11, RZ, RZ, 0x1f ;  /* 0x0000001fff0b7424 */ /* 0x000fe400078e00ff */
[----:B------:R-:W-:-:S07]  /*62f0*/  FADD R13, R13, R8 ;  /* 0x000000080d0d7221 */ /* 0x000fce0000000000 */
[----:B------:R-:W-:Y:S05]  /*6300*/  WARPSYNC.COLLECTIVE R15, `(.L_x_4774) ;  /* 0x000000000f087348 */ /* 0x000fea0003c00000 */
[----:B------:R0:W1:Y:S02]  /*6310*/  SHFL.BFLY P6, R14, R13, R12, R11 ;  /* 0x0c00000c0d0e7389 */ /* 0x00006400000c000b */
[----:B01----:R-:W-:Y:S05]  /*6320*/  ENDCOLLECTIVE ;  /* 0x000000000000791b */ /* 0x003fea0003800000 */
.L_x_4774:
[----:B------:R-:W-:Y:S02]  /*6330*/  IMAD.MOV.U32 R12, RZ, RZ, 0x8 ;  /* 0x00000008ff0c7424 */ /* 0x000fe400078e00ff */
[----:B------:R-:W-:-:S04]  /*6340*/  FADD R26, R13, R14 ;  /* 0x0000000e0d1a7221 */ /* 0x000fc80000000000 */
[----:B------:R-:W-:-:S07]  /*6350*/  IMAD.MOV.U32 R13, RZ, RZ, R26 ;  /* 0x000000ffff0d7224 */ /* 0x000fce00078e001a */
[----:B------:R-:W-:Y:S05]  /*6360*/  WARPSYNC.COLLECTIVE R15, `(.L_x_4775) ;  /* 0x000000000f087348 */ /* 0x000fea0003c00000 */
[----:B------:R0:W1:Y:S02]  /*6370*/  SHFL.BFLY P6, R14, R13, R12, R11 ;  /* 0x0c00000c0d0e7389 */ /* 0x00006400000c000b */
[----:B01----:R-:W-:Y:S05]  /*6380*/  ENDCOLLECTIVE ;  /* 0x000000000000791b */ /* 0x003fea0003800000 */
.L_x_4775:
[----:B------:R-:W-:Y:S02]  /*6390*/  IMAD.MOV.U32 R12, RZ, RZ, 0x4 ;  /* 0x00000004ff0c7424 */ /* 0x000fe400078e00ff */
[----:B------:R-:W-:-:S05]  /*63a0*/  FADD R27, R26, R14 ;  /* 0x0000000e1a1b7221 */ /* 0x000fca0000000000 */
[----:B------:R-:W-:-:S07]  /*63b0*/  MOV R13, R27 ;  /* 0x0000001b000d7202 */ /* 0x000fce0000000f00 */
[----:B------:R-:W-:Y:S05]  /*63c0*/  WARPSYNC.COLLECTIVE R15, `(.L_x_4776) ;  /* 0x000000000f087348 */ /* 0x000fea0003c00000 */
[----:B------:R0:W1:Y:S02]  /*63d0*/  SHFL.BFLY P6, R14, R13, R12, R11 ;  /* 0x0c00000c0d0e7389 */ /* 0x00006400000c000b */
[----:B01----:R-:W-:Y:S05]  /*63e0*/  ENDCOLLECTIVE ;  /* 0x000000000000791b */ /* 0x003fea0003800000 */
.L_x_4776:
[----:B------:R-:W-:Y:S02]  /*63f0*/  HFMA2 R12, -RZ, RZ, 0, 1.1920928955078125e-07 ;  /* 0x00000002ff0c7431 */ /* 0x000fe400000001ff */
[----:B------:R-:W-:-:S04]  /*6400*/  FADD R28, R27, R14 ;  /* 0x0000000e1b1c7221 */ /* 0x000fc80000000000 */
[----:B------:R-:W-:-:S07]  /*6410*/  IMAD.MOV.U32 R13, RZ, RZ, R28 ;  /* 0x000000ffff0d7224 */ /* 0x000fce00078e001c */
[----:B------:R-:W-:Y:S05]  /*6420*/  WARPSYNC.COLLECTIVE R15, `(.L_x_4777) ;  /* 0x000000000f087348 */ /* 0x000fea0003c00000 */
[----:B------:R0:W1:Y:S02]  /*6430*/  SHFL.BFLY P6, R14, R13, R12, R11 ;  /* 0x0c00000c0d0e7389 */ /* 0x00006400000c000b */
[----:B01----:R-:W-:Y:S05]  /*6440*/  ENDCOLLECTIVE ;  /* 0x000000000000791b */ /* 0x003fea0003800000 */
.L_x_4777:
[----:B------:R-:W-:Y:S02]  /*6450*/  IMAD.MOV.U32 R12, RZ, RZ, 0x1 ;  /* 0x00000001ff0c7424 */ /* 0x000fe400078e00ff */
[----:B------:R-:W-:-:S04]  /*6460*/  FADD R29, R28, R14 ;  /* 0x0000000e1c1d7221 */ /* 0x000fc80000000000 */
[----:B------:R-:W-:-:S07]  /*6470*/  IMAD.MOV.U32 R13, RZ, RZ, R29 ;  /* 0x000000ffff0d7224 */ /* 0x000fce00078e001d */
[----:B------:R-:W-:Y:S05]  /*6480*/  WARPSYNC.COLLECTIVE R15, `(.L_x_4778) ;  /* 0x000000000f087348 */ /* 0x000fea0003c00000 */
[----:B------:R0:W1:Y:S02]  /*6490*/  SHFL.BFLY P6, R14, R13, R12, R11 ;  /* 0x0c00000c0d0e7389 */ /* 0x00006400000c000b */
[----:B01----:R-:W-:Y:S05]  /*64a0*/  ENDCOLLECTIVE ;  /* 0x000000000000791b */ /* 0x003fea0003800000 */
.L_x_4778:
[----:B------:R-:W-:Y:S05]  /*64b0*/  BRA `(.L_x_4779) ;  /* 0xffffffe800a07947 */ /* 0x000fea000383ffff */
        .weak           $__internal_56_$__cuda_sm3x_div_rn_noftz_f32_slowpath
        .type           $__internal_56_$__cuda_sm3x_div_rn_noftz_f32_slowpath,@function
        .size           $__internal_56_$__cuda_sm3x_div_rn_noftz_f32_slowpath,(.L_x_37433 - $__internal_56_$__cuda_sm3x_div_rn_noftz_f32_slowpath)
$__internal_56_$__cuda_sm3x_div_rn_noftz_f32_slowpath:
        /* <DEDUP_REMOVED lines=35> */
.L_x_4781:
        /* <DEDUP_REMOVED lines=51> */
.L_x_4788:
[----:B------:R-:W-:-:S04]  /*6a20*/  LOP3.LUT R4, R4, 0x80000000, RZ, 0xc0, !PT ;  /* 0x8000000004047812 */ /* 0x000fc800078ec0ff */
[----:B------:R-:W-:Y:S01]  /*6a30*/  LOP3.LUT R4, R4, 0x7f800000, RZ, 0xfc, !PT ;  /* 0x7f80000004047812 */ /* 0x000fe200078efcff */
[----:B------:R-:W-:Y:S06]  /*6a40*/  BRA `(.L_x_4789) ;  /* 0x0000000000047947 */ /* 0x000fec0003800000 */
.L_x_4787:
[----:B------:R-:W-:-:S07]  /*6a50*/  LEA R4, R29, R4, 0x17 ;  /* 0x000000041d047211 */ /* 0x000fce00078eb8ff */
.L_x_4789:
[----:B------:R-:W-:Y:S05]  /*6a60*/  BSYNC.RECONVERGENT B3 ;  /* 0x0000000000037941 */ /* 0x000fea0003800200 */
.L_x_4786:
[----:B------:R-:W-:Y:S05]  /*6a70*/  BRA `(.L_x_4790) ;  /* 0x0000000000207947 */ /* 0x000fea0003800000 */
.L_x_4785:
[----:B------:R-:W-:-:S04]  /*6a80*/  LOP3.LUT R4, R27, 0x80000000, R4, 0x48, !PT ;  /* 0x800000001b047812 */ /* 0x000fc800078e4804 */
[----:B------:R-:W-:Y:S01]  /*6a90*/  LOP3.LUT R4, R4, 0x7f800000, RZ, 0xfc, !PT ;  /* 0x7f80000004047812 */ /* 0x000fe200078efcff */
[----:B------:R-:W-:Y:S06]  /*6aa0*/  BRA `(.L_x_4790) ;  /* 0x0000000000147947 */ /* 0x000fec0003800000 */
.L_x_4784:
[----:B------:R-:W-:Y:S01]  /*6ab0*/  LOP3.LUT R4, R27, 0x80000000, R4, 0x48, !PT ;  /* 0x800000001b047812 */ /* 0x000fe200078e4804 */
[----:B------:R-:W-:Y:S06]  /*6ac0*/  BRA `(.L_x_4790) ;  /* 0x00000000000c7947 */ /* 0x000fec0003800000 */
.L_x_4783:
[----:B------:R-:W0:Y:S01]  /*6ad0*/  MUFU.RSQ R4, -QNAN ;  /* 0xffc0000000047908 */ /* 0x000e220000001400 */
[----:B------:R-:W-:Y:S05]  /*6ae0*/  BRA `(.L_x_4790) ;  /* 0x0000000000047947 */ /* 0x000fea0003800000 */
.L_x_4782:
[----:B------:R-:W-:-:S07]  /*6af0*/  FADD.FTZ R4, R4, R11 ;  /* 0x0000000b04047221 */ /* 0x000fce0000010000 */
.L_x_4790:
[----:B------:R-:W-:Y:S05]  /*6b00*/  BSYNC.RECONVERGENT B2 ;  /* 0x0000000000027941 */ /* 0x000fea0003800200 */
.L_x_4780:
[----:B------:R-:W-:-:S04]  /*6b10*/  IMAD.MOV.U32 R13, RZ, RZ, 0x0 ;  /* 0x00000000ff0d7424 */ /* 0x000fc800078e00ff */
[----:B0-----:R-:W-:Y:S05]  /*6b20*/  RET.REL.NODEC R12 `(_Z15SoftmaxWarpImplI22BroadcastScaleMaskLoadIffbLm4EiE11DirectStoreIffEfLi1ELi9ELi32ELi1ELb1EL9Algorithm0EEvT_T0_ll) ;  /* 0xffffff940c347950 */ /* 0x001fea0003c3ffff */
.L_x_4791:
        /* <DEDUP_REMOVED lines=13> */
.L_x_37433:


//--------------------- .text._Z15SoftmaxWarpImplI22BroadcastScaleMaskLoadIffbLm4EiE11DirectStoreIffEfLi1ELi9ELi32ELi1ELb0EL9Algorithm0EEvT_T0_ll --------------------------
	.section	.text._Z15SoftmaxWarpImplI22BroadcastScaleMaskLoadIffbLm4EiE11DirectStoreIffEfLi1ELi9ELi32ELi1ELb0EL9Algorithm0EEvT_T0_ll,"ax",@progbits
	.align	128
        .global         _Z15SoftmaxWarpImplI22BroadcastScaleMaskLoadIffbLm4EiE11DirectStoreIffEfLi1ELi9ELi32ELi1ELb0EL9Algorithm0EEvT_T0_ll
        .type           _Z15SoftmaxWarpImplI22BroadcastScaleMaskLoadIffbLm4EiE11DirectStoreIffEfLi1ELi9ELi32ELi1ELb0EL9Algorithm0EEvT_T0_ll,@function
        .size           _Z15SoftmaxWarpImplI22BroadcastScaleMaskLoadIffbLm4EiE11DirectStoreIffEfLi1ELi9ELi32ELi1ELb0EL9Algorithm0EEvT_T0_ll,(.L_x_37434 - _Z15SoftmaxWarpImplI22BroadcastScaleMaskLoadIffbLm4EiE11DirectStoreIffEfLi1ELi9ELi32ELi1ELb0EL9Algorithm0EEvT_T0_ll)
        .other          _Z15SoftmaxWarpImplI22BroadcastScaleMaskLoadIffbLm4EiE11DirectStoreIffEfLi1ELi9ELi32ELi1ELb0EL9Algorithm0EEvT_T0_ll,@"STO_CUDA_ENTRY STV_DEFAULT"
_Z15SoftmaxWarpImplI22BroadcastScaleMaskLoadIffbLm4EiE11DirectStoreIffEfLi1ELi9ELi32ELi1ELb0EL9Algorithm0EEvT_T0_ll:
.text._Z15SoftmaxWarpImplI22BroadcastScaleMaskLoadIffbLm4EiE11DirectStoreIffEfLi1ELi9ELi32ELi1ELb0EL9Algorithm0EEvT_T0_ll:
        /* <DEDUP_REMOVED lines=31> */
.L_x_4792:
        /* <DEDUP_REMOVED lines=14> */
.L_x_4813:
[----:B--2---:R-:W-:Y:S01]  /*02d0*/  IABS R0, UR59 ;  /* 0x0000003b00007c13 */ /* 0x004fe20008000000 */
[----:B------:R-:W-:Y:S01]  /*02e0*/  UMOV UR4, URZ ;  /* 0x000000ff00047c82 */ /* 0x000fe20008000000 */
[----:B------:R-:W-:Y:S01]  /*02f0*/  IABS R3, UR60 ;  /* 0x0000003c00037c13 */ /* 0x000fe20008000000 */
[----:B0-----:R-:W-:Y:S01]  /*0300*/  IMAD R19, R18, UR58, R20 ;  /* 0x0000003a12137c24 */ /* 0x001fe2000f8e0214 */
[----:B------:R-:W-:Y:S02]  /*0310*/  R2UR UR10, R0 ;  /* 0x00000000000a72ca */ /* 0x000fe400000e0000 */
[----:B------:R-:W-:Y:S01]  /*0320*/  R2UR UR9, R3 ;  /* 0x00000000030972ca */ /* 0x000fe200000e0000 */
[C---:B------:R-:W-:Y:S01]  /*0330*/  VIADD R3, R19.reuse, 0x20 ;  /* 0x0000002013037836 */ /* 0x040fe20000000000 */
[----:B------:R-:W-:Y:S01]  /*0340*/  ISETP.NE.AND P6, PT, RZ, UR59, PT ;  /* 0x0000003bff007c0c */ /* 0x000fe2000bfc5270 */
[----:B------:R-:W-:Y:S01]  /*0350*/  VIADD R5, R19, 0x40 ;  /* 0x0000004013057836 */ /* 0x000fe20000000000 */
[----:B------:R-:W-:-:S02]  /*0360*/  LOP3.LUT R22, RZ, UR59, RZ, 0x33, !PT ;  /* 0x0000003bff167c12 */ /* 0x000fc4000f8e33ff */
[----:B------:R-:W-:Y:S02]  /*0370*/  IABS R8, R3 ;  /* 0x0000000300087213 */ /* 0x000fe40000000000 */
[----:B------:R-:W-:Y:S02]  /*0380*/  IABS R11, R5 ;  /* 0x00000005000b7213 */ /* 0x000fe40000000000 */
        /* <DEDUP_REMOVED lines=19> */
[----:B------:R-:W-:-:S07]  /*04c0*/  UIMAD.WIDE.U32 UR4, UR5, UR6, UR4 ;  /* 0x00000006050472a5 */ /* 0x000fce000f8e0004 */
[----:B------:R-:W-:Y:S01]  /*04d0*/  UMOV UR6, UR5 ;  /* 0x0000000500067c82 */ /* 0x000fe20008000000 */
[----:B-1----:R-:W-:Y:S01]  /*04e0*/  R2UR UR5, R6 ;  /* 0x00000000060572ca */ /* 0x002fe200000e0000 */
[----:B------:R-:W-:Y:S01]  /*04f0*/  IMAD.HI.U32 R0, R2, UR6, RZ ;  /* 0x0000000602007c27 */ /* 0x000fe2000f8e00ff */
[----:B------:R-:W-:Y:S01]  /*0500*/  LOP3.LUT R6, R3, UR59, RZ, 0x3c, !PT ;  /* 0x0000003b03067c12 */ /* 0x000fe2000f8e3cff */
[----:B------:R-:W-:Y:S02]  /*0510*/  UMOV UR4, URZ ;  /* 0x000000ff00047c82 */ /* 0x000fe40008000000 */
[----:B------:R-:W-:Y:S01]  /*0520*/  IMAD.HI.U32 R7, R8, UR6, RZ ;  /* 0x0000000608077c27 */ /* 0x000fe2000f8e00ff */
[----:B------:R-:W-:-:S05]  /*0530*/  IADD3 R9, PT, PT, -R0, RZ, RZ ;  /* 0x000000ff00097210 */ /* 0x000fca0007ffe1ff */
[----:B------:R-:W-:Y:S02]  /*0540*/  IMAD R2, R9, UR10, R2 ;  /* 0x0000000a09027c24 */ /* 0x000fe4000f8e0202 */
[----:B------:R-:W-:Y:S01]  /*0550*/  IMAD.MOV R9, RZ, RZ, -R7 ;  /* 0x000000ffff097224 */ /* 0x000fe200078e0a07 */
[----:B------:R-:W-:Y:S02]  /*0560*/  UIADD3 UR7, UPT, UPT, URZ, -UR5, URZ ;  /* 0x80000005ff077290 */ /* 0x000fe4000fffe0ff */
[----:B------:R-:W-:Y:S01]  /*0570*/  ISETP.LT.U32.AND P1, PT, R2, UR10, PT ;  /* 0x0000000a02007c0c */ /* 0x000fe2000bf21070 */
[----:B------:R-:W-:Y:S01]  /*0580*/  IMAD R8, R9, UR10, R8 ;  /* 0x0000000a09087c24 */ /* 0x000fe2000f8e0208 */
[----:B------:R-:W-:Y:S01]  /*0590*/  UIMAD UR7, UR7, UR9, URZ ;  /* 0x00000009070772a4 */ /* 0x000fe2000f8e02ff */
[----:B------:R-:W-:-:S03]  /*05a0*/  IMAD.HI.U32 R9, R11, UR6, RZ ;  /* 0x000000060b097c27 */ /* 0x000fc6000f8e00ff */
[----:B------:R-:W-:Y:S01]  /*05b0*/  ISETP.LT.U32.AND P2, PT, R8, UR10, PT ;  /* 0x0000000a08007c0c */ /* 0x000fe2000bf41070 */
[----:B------:R-:W-:Y:S01]  /*05c0*/  IMAD.MOV R12, RZ, RZ, -R9 ;  /* 0x000000ffff0c7224 */ /* 0x000fe200078e0a09 */
[----:B------:R-:W-:-:S05]  /*05d0*/  UIMAD.WIDE.U32 UR4, UR5, UR7, UR4 ;  /* 0x00000007050472a5 */ /* 0x000fca000f8e0004 */
[----:B------:R-:W-:Y:S02]  /*05e0*/  @!P1 VIADD R2, R2, -UR10 ;  /* 0x8000000a02029c36 */ /* 0x000fe40008000000 */
[----:B------:R-:W-:Y:S01]  /*05f0*/  @!P1 VIADD R0, R0, 0x1 ;  /* 0x0000000100009836 */ /* 0x000fe20000000000 */
[----:B------:R-:W-:Y:S01]  /*0600*/  UMOV UR7, UR5 ;  /* 0x0000000500077c82 */ /* 0x000fe20008000000 */
[----:B------:R-:W-:Y:S02]  /*0610*/  R2UR UR4, R16 ;  /* 0x00000000100472ca */ /* 0x000fe400000e0000 */
[----:B------:R-:W-:Y:S01]  /*0620*/  ISETP.GE.U32.AND P4, PT, R2, UR10, PT ;  /* 0x0000000a02007c0c */ /* 0x000fe2000bf86070 */
[----:B------:R-:W-:Y:S01]  /*0630*/  IMAD R2, R12, UR10, R11 ;  /* 0x0000000a0c027c24 */ /* 0x000fe2000f8e020b */
[----:B------:R-:W-:Y:S01]  /*0640*/  @!P2 IADD3 R8, PT, PT, R8, -UR10, RZ ;  /* 0x8000000a0808ac10 */ /* 0x000fe2000fffe0ff */
[----:B------:R-:W-:Y:S01]  /*0650*/  @!P2 VIADD R7, R7, 0x1 ;  /* 0x000000010707a836 */ /* 0x000fe20000000000 */
[----:B------:R-:W-:-:S02]  /*0660*/  R2UR UR5, R17 ;  /* 0x00000000110572ca */ /* 0x000fc400000e0000 */
[----:B------:R-:W-:Y:S02]  /*0670*/  ISETP.LT.U32.AND P0, PT, R2, UR10, PT ;  /* 0x0000000a02007c0c */ /* 0x000fe4000bf01070 */
[----:B------:R-:W-:-:S05]  /*0680*/  ISETP.GE.U32.AND P1, PT, R8, UR10, PT ;  /* 0x0000000a08007c0c */ /* 0x000fca000bf26070 */
[----:B------:R-:W-:Y:S01]  /*0690*/  @P4 VIADD R0, R0, 0x1 ;  /* 0x0000000100004836 */ /* 0x000fe20000000000 */
[----:B------:R-:W-:-:S03]  /*06a0*/  ISETP.GE.AND P4, PT, R6, RZ, PT ;  /* 0x000000ff0600720c */ /* 0x000fc60003f86270 */
[----:B------:R-:W-:Y:S02]  /*06b0*/  @!P3 IMAD.MOV R0, RZ, RZ, -R0 ;  /* 0x000000ffff00b224 */ /* 0x000fe400078e0a00 */
[----:B------:R-:W-:Y:S01]  /*06c0*/  @!P0 IADD3 R2, PT, PT, R2, -UR10, RZ ;  /* 0x8000000a02028c10 */ /* 0x000fe2000fffe0ff */
[----:B------:R-:W-:Y:S01]  /*06d0*/  @!P0 VIADD R9, R9, 0x1 ;  /* 0x0000000109098836 */ /* 0x000fe20000000000 */
[----:B------:R-:W-:Y:S02]  /*06e0*/  @P1 IADD3 R7, PT, PT, R7, 0x1, RZ ;  /* 0x0000000107071810 */ /* 0x000fe40007ffe0ff */
[----:B------:R-:W-:Y:S02]  /*06f0*/  ISETP.GE.U32.AND P2, PT, R2, UR10, PT ;  /* 0x0000000a02007c0c */ /* 0x000fe4000bf46070 */
[----:B------:R-:W-:Y:S01]  /*0700*/  SEL R11, R22, R0, !P6 ;  /* 0x00000000160b7207 */ /* 0x000fe20007000000 */
[----:B------:R-:W0:Y:S01]  /*0710*/  I2F.RP R2, UR11 ;  /* 0x0000000b00027d06 */ /* 0x000e220008209400 */
[----:B------:R-:W-:-:S02]  /*0720*/  ISETP.GE.AND P1, PT, R4, RZ, PT ;  /* 0x000000ff0400720c */ /* 0x000fc40003f26270 */
[----:B------:R-:W-:Y:S01]  /*0730*/  @!P4 IADD3 R7, PT, PT, -R7, RZ, RZ ;  /* 0x000000ff0707c210 */ /* 0x000fe20007ffe1ff */
[----:B------:R-:W-:-:S03]  /*0740*/  IMAD.MOV R8, RZ, RZ, -R11 ;  /* 0x000000ffff087224 */ /* 0x000fc600078e0a0b */
[----:B------:R-:W-:Y:S01]  /*0750*/  SEL R7, R22, R7, !P6 ;  /* 0x0000000716077207 */ /* 0x000fe20007000000 */
[----:B------:R-:W-:Y:S02]  /*0760*/  IMAD R8, R8, UR59, R19 ;  /* 0x0000003b08087c24 */ /* 0x000fe4000f8e0213 */
[----:B------:R-:W-:Y:S01]  /*0770*/  @P2 VIADD R9, R9, 0x1 ;  /* 0x0000000109092836 */ /* 0x000fe20000000000 */
[----:B------:R-:W-:Y:S02]  /*0780*/  IADD3 R0, PT, PT, -R7, RZ, RZ ;  /* 0x000000ff07007210 */ /* 0x000fe40007ffe1ff */
[----:B------:R-:W-:Y:S01]  /*0790*/  IABS R4, R8 ;  /* 0x0000000800047213 */ /* 0x000fe20000000000 */
[----:B------:R-:W-:Y:S01]  /*07a0*/  IMAD.MOV.U32 R13, RZ, RZ, R9 ;  /* 0x000000ffff0d7224 */ /* 0x000fe200078e0009 */
[----:B0-----:R-:W0:Y:S01]  /*07b0*/  MUFU.RCP R2, R2 ;  /* 0x0000000200027308 */ /* 0x001e220000001000 */
[----:B------:R-:W-:Y:S02]  /*07c0*/  IMAD R9, R0, UR59, R3 ;  /* 0x0000003b00097c24 */ /* 0x000fe4000f8e0203 */
[----:B------:R-:W-:-:S02]  /*07d0*/  @!P1 IMAD.MOV R13, RZ, RZ, -R13 ;  /* 0x000000ffff0d9224 */ /* 0x000fc400078e0a0d */
[----:B------:R-:W-:Y:S01]  /*07e0*/  IMAD.HI.U32 R14, R4, UR7, RZ ;  /* 0x00000007040e7c27 */ /* 0x000fe2000f8e00ff */
[----:B------:R-:W-:Y:S02]  /*07f0*/  IABS R25, R9 ;  /* 0x0000000900197213 */ /* 0x000fe40000000000 */
[----:B------:R-:W-:Y:S01]  /*0800*/  SEL R6, R22, R13, !P6 ;  /* 0x0000000d16067207 */ /* 0x000fe20007000000 */
[----:B------:R-:W-:Y:S02]  /*0810*/  IMAD.MOV R13, RZ, RZ, -R14 ;  /* 0x000000ffff0d7224 */ /* 0x000fe400078e0a0e */
[----:B------:R-:W-:Y:S01]  /*0820*/  IMAD.HI.U32 R15, R25, UR7, RZ ;  /* 0x00000007190f7c27 */ /* 0x000fe2000f8e00ff */
[----:B------:R-:W-:-:S03]  /*0830*/  IADD3 R0, PT, PT, -R6, RZ, RZ ;  /* 0x000000ff06007210 */ /* 0x000fc60007ffe1ff */
[----:B------:R-:W-:Y:S02]  /*0840*/  IMAD R4, R13, UR9, R4 ;  /* 0x000000090d047c24 */ /* 0x000fe4000f8e0204 */
[----:B------:R-:W-:Y:S02]  /*0850*/  IMAD R0, R0, UR59, R5 ;  /* 0x0000003b00007c24 */ /* 0x000fe4000f8e0205 */
[----:B------:R-:W-:Y:S01]  /*0860*/  IMAD.MOV R12, RZ, RZ, -R15 ;  /* 0x000000ffff0c7224 */ /* 0x000fe200078e0a0f */
[----:B------:R-:W-:Y:S01]  /*0870*/  ISETP.LT.U32.AND P1, PT, R4, UR9, PT ;  /* 0x0000000904007c0c */ /* 0x000fe2000bf21070 */
[----:B0-----:R-:W-:Y:S01]  /*0880*/  VIADD R24, R2, 0xffffffe ;  /* 0x0ffffffe02187836 */ /* 0x001fe20000000000 */
[----:B------:R-:W-:Y:S01]  /*0890*/  IABS R26, R0 ;  /* 0x00000000001a7213 */ /* 0x000fe20000000000 */
[----:B------:R-:W-:Y:S01]  /*08a0*/  IMAD R25, R12, UR9, R25 ;  /* 0x000000090c197c24 */ /* 0x000fe2000f8e0219 */
[----:B------:R-:W-:-:S03]  /*08b0*/  SHF.R.S64 R12, RZ, 0x1e, R3 ;  /* 0x0000001eff0c7819 */ /* 0x000fc60000001003 */
[----:B------:R-:W0:Y:S01]  /*08c0*/  F2I.FTZ.U32.TRUNC.NTZ R24, R24 ;  /* 0x0000001800187305 */ /* 0x000e22000021f000 */
[----:B------:R-:W-:Y:S01]  /*08d0*/  IADD3 R2, P0, PT, R12, UR48, RZ ;  /* 0x000000300c027c10 */ /* 0x000fe2000ff1e0ff */
[----:B------:R-:W-:Y:S01]  /*08e0*/  IMAD.HI.U32 R23, R26, UR7, RZ ;  /* 0x000000071a177c27 */ /* 0x000fe2000f8e00ff */
[----:B------:R-:W-:-:S03]  /*08f0*/  ISETP.LT.U32.AND P3, PT, R25, UR9, PT ;  /* 0x0000000919007c0c */ /* 0x000fc6000bf61070 */
[----:B------:R-:W-:Y:S01]  /*0900*/  @!P1 IADD3 R4, PT, PT, R4, -UR9, RZ ;  /* 0x8000000904049c10 */ /* 0x000fe2000fffe0ff */
[----:B------:R-:W-:Y:S01]  /*0910*/  IMAD.MOV R13, RZ, RZ, -R23 ;  /* 0x000000ffff0d7224 */ /* 0x000fe200078e0a17 */
[----:B------:R-:W-:Y:S02]  /*0920*/  LOP3.LUT R12, R8, UR60, RZ, 0x3c, !PT ;  /* 0x0000003c080c7c12 */ /* 0x000fe4000f8e3cff */
[----:B------:R-:W-:Y:S01]  /*0930*/  ISETP.GE.U32.AND P2, PT, R4, UR9, PT ;  /* 0x0000000904007c0c */ /* 0x000fe2000bf46070 */
[----:B------:R-:W-:Y:S01]  /*0940*/  @!P1 VIADD R14, R14, 0x1 ;  /* 0x000000010e0e9836 */ /* 0x000fe20000000000 */
[----:B------:R-:W-:Y:S01]  /*0950*/  SHF.R.S64 R4, RZ, 0x1e, R5 ;  /* 0x0000001eff047819 */ /* 0x000fe20000001005 */
[----:B------:R-:W-:Y:S01]  /*0960*/  IMAD R26, R13, UR9, R26 ;  /* 0x000000090d1a7c24 */ /* 0x000fe2000f8e021a */
[----:B------:R-:W-:Y:S02]  /*0970*/  ISETP.GE.AND P4, PT, R12, RZ, PT ;  /* 0x000000ff0c00720c */ /* 0x000fe40003f86270 */
[----:B------:R-:W-:-:S02]  /*0980*/  LEA.HI.X.SX32 R3, R3, UR49, 0x2, P0 ;  /* 0x0000003103037c11 */ /* 0x000fc400080f16ff */
[----:B------:R-:W-:Y:S02]  /*0990*/  IADD3 R4, P0, PT, R4, UR48, RZ ;  /* 0x0000003004047c10 */ /* 0x000fe4000ff1e0ff */
[----:B------:R-:W-:Y:S01]  /*09a0*/  @!P3 IADD3 R25, PT, PT, R25, -UR9, RZ ;  /* 0x800000091919bc10 */ /* 0x000fe2000fffe0ff */
[----:B------:R1:W2:Y:S01]  /*09b0*/  LDG.E R13, desc[UR4][R2.64] ;  /* 0x00000004020d7981 */ /* 0x0002a2000c1e1900 */
[----:B------:R-:W-:Y:S01]  /*09c0*/  LEA.HI.X.SX32 R5, R5, UR49, 0x2, P0 ;  /* 0x0000003105057c11 */ /* 0x000fe200080f16ff */
[----:B------:R-:W-:Y:S01]  /*09d0*/  @P2 VIADD R14, R14, 0x1 ;  /* 0x000000010e0e2836 */ /* 0x000fe20000000000 */
[----:B------:R-:W-:Y:S02]  /*09e0*/  ISETP.LT.U32.AND P0, PT, R26, UR9, PT ;  /* 0x000000091a007c0c */ /* 0x000fe4000bf01070 */
[----:B0-----:R-:W-:Y:S02]  /*09f0*/  R2UR UR5, R24 ;  /* 0x00000000180572ca */ /* 0x001fe400000e0000 */
[----:B------:R-:W-:Y:S01]  /*0a00*/  ISETP.NE.AND P5, PT, RZ, UR60, PT ;  /* 0x0000003cff007c0c */ /* 0x000fe2000bfa5270 */
[----:B------:R-:W-:Y:S01]  /*0a10*/  UISETP.NE.U32.AND UP0, UPT, UR40, 0x1, UPT ;  /* 0x000000012800788c */ /* 0x000fe2000bf05070 */
[----:B------:R-:W-:Y:S01]  /*0a20*/  LOP3.LUT R24, R9, UR60, RZ, 0x3c, !PT ;  /* 0x0000003c09187c12 */ /* 0x000fe2000f8e3cff */
[----:B-1----:R-:W-:Y:S01]  /*0a30*/  IMAD.MOV.U32 R3, RZ, RZ, R14 ;  /* 0x000000ffff037224 */ /* 0x002fe200078e000e */
[----:B------:R-:W-:Y:S01]  /*0a40*/  ISETP.GE.U32.AND P2, PT, R25, UR9, PT ;  /* 0x0000000919007c0c */ /* 0x000fe2000bf46070 */
[----:B------:R-:W-:Y:S01]  /*0a50*/  UISETP.NE.U32.AND UP2, UPT, UR42, 0x1, UPT ;  /* 0x000000012a00788c */ /* 0x000fe2000bf45070 */
[----:B------:R-:W-:Y:S01]  /*0a60*/  LOP3.LUT R14, RZ, UR60, RZ, 0x33, !PT ;  /* 0x0000003cff0e7c12 */ /* 0x000fe2000f8e33ff */
[----:B------:R-:W-:Y:S01]  /*0a70*/  @!P4 IMAD.MOV R3, RZ, RZ, -R3 ;  /* 0x000000ffff03c224 */ /* 0x000fe200078e0a03 */
[----:B------:R-:W-:Y:S01]  /*0a80*/  ISETP.GE.AND P1, PT, R24, RZ, PT ;  /* 0x000000ff1800720c */ /* 0x000fe20003f26270 */
[----:B------:R0:W3:Y:S01]  /*0a90*/  LDG.E R12, desc[UR12][R4.64] ;  /* 0x0000000c040c7981 */ /* 0x0000e2000c1e1900 */
[----:B------:R-:W-:Y:S01]  /*0aa0*/  @!P3 IADD3 R15, PT, PT, R15, 0x1, RZ ;  /* 0x000000010f0fb810 */ /* 0x000fe20007ffe0ff */
[----:B------:R-:W-:Y:S01]  /*0ab0*/  UIADD3 UR8, UPT, UPT, URZ, -UR5, URZ ;  /* 0x80000005ff087290 */ /* 0x000fe2000fffe0ff */
[----:B------:R-:W-:Y:S01]  /*0ac0*/  SEL R2, R14, R3, !P5 ;  /* 0x000000030e027207 */ /* 0x000fe20006800000 */
[----:B------:R-:W-:Y:S01]  /*0ad0*/  UISETP.NE.AND.EX UP0, UPT, UR41, URZ, UPT, UP0 ;  /* 0x000000ff2900728c */ /* 0x000fe2000bf05300 */
[----:B------:R-:W-:Y:S01]  /*0ae0*/  @!P0 IADD3 R26, PT, PT, R26, -UR9, RZ ;  /* 0x800000091a1a8c10 */ /* 0x000fe2000fffe0ff */
[----:B------:R-:W-:Y:S01]  /*0af0*/  UIMAD UR8, UR8, UR11, URZ ;  /* 0x0000000b080872a4 */ /* 0x000fe2000f8e02ff */
[----:B------:R-:W-:Y:S01]  /*0b00*/  @!P0 VIADD R23, R23, 0x1 ;  /* 0x0000000117178836 */ /* 0x000fe20000000000 */
[----:B------:R-:W-:Y:S01]  /*0b10*/  UISETP.NE.AND.EX UP2, UPT, UR43, URZ, UPT, UP2 ;  /* 0x000000ff2b00728c */ /* 0x000fe2000bf45320 */
[----:B------:R-:W-:Y:S01]  /*0b20*/  IMAD.MOV R3, RZ, RZ, -R2 ;  /* 0x000000ffff037224 */ /* 0x000fe200078e0a02 */
[----:B------:R-:W-:Y:S01]  /*0b30*/  ISETP.GE.U32.AND P4, PT, R26, UR9, PT ;  /* 0x000000091a007c0c */ /* 0x000fe2000bf86070 */
[----:B------:R-:W-:Y:S01]  /*0b40*/  @P2 VIADD R15, R15, 0x1 ;  /* 0x000000010f0f2836 */ /* 0x000fe20000000000 */
[----:B0-----:R-:W-:Y:S01]  /*0b50*/  LOP3.LUT R4, R0, UR60, RZ, 0x3c, !PT ;  /* 0x0000003c00047c12 */ /* 0x001fe2000f8e3cff */
[----:B------:R-:W-:Y:S01]  /*0b60*/  IMAD R8, R3, UR60, R8 ;  /* 0x0000003c03087c24 */ /* 0x000fe2000f8e0208 */
[----:B------:R-:W-:Y:S01]  /*0b70*/  UMOV UR4, URZ ;  /* 0x000000ff00047c82 */ /* 0x000fe20008000000 */
[----:B------:R-:W-:Y:S01]  /*0b80*/  PLOP3.LUT P0, PT, PT, PT, UP0, 0x40, 0x4 ;  /* 0x000000000004781c */ /* 0x000fe20003f0e808 */
[----:B------:R-:W-:Y:S01]  /*0b90*/  @!P1 IMAD.MOV R15, RZ, RZ, -R15 ;  /* 0x000000ffff0f9224 */ /* 0x000fe200078e0a0f */
[----:B------:R-:W-:Y:S01]  /*0ba0*/  ISETP.GE.AND P3, PT, R4, RZ, PT ;  /* 0x000000ff0400720c */ /* 0x000fe20003f66270 */
[----:B------:R-:W-:Y:S01]  /*0bb0*/  UIMAD.WIDE.U32 UR4, UR5, UR8, UR4 ;  /* 0x00000008050472a5 */ /* 0x000fe2000f8e0004 */
[----:B------:R-:W-:Y:S01]  /*0bc0*/  IABS R3, R8 ;  /* 0x0000000800037213 */ /* 0x000fe20000000000 */
[----:B------:R-:W-:Y:S01]  /*0bd0*/  UISETP.NE.U32.AND UP1, UPT, UR36, 0x1, UPT ;  /* 0x000000012400788c */ /* 0x000fe2000bf25070 */
[----:B------:R-:W-:-:S02]  /*0be0*/  PLOP3.LUT P2, PT, PT, PT, UP2, 0x40, 0x4 ;  /* 0x000000000004781c */ /* 0x000fc40003f4e828 */
[----:B------:R-:W-:Y:S01]  /*0bf0*/  SEL R11, R11, RZ, !P0 ;  /* 0x000000ff0b0b7207 */ /* 0x000fe20004000000 */
[----:B------:R-:W-:Y:S01]  /*0c00*/  UISETP.NE.AND.EX UP1, UPT, UR37, URZ, UPT, UP1 ;  /* 0x000000ff2500728c */ /* 0x000fe2000bf25310 */
[----:B------:R-:W-:Y:S01]  /*0c10*/  SEL R25, R14, R15, !P5 ;  /* 0x0000000f0e197207 */ /* 0x000fe20006800000 */
[----:B------:R-:W-:Y:S01]  /*0c20*/  IMAD.HI.U32 R15, R3, UR5, RZ ;  /* 0x00000005030f7c27 */ /* 0x000fe2000f8e00ff */
[----:B------:R-:W-:Y:S02]  /*0c30*/  SEL R2, R2, RZ, !P2 ;  /* 0x000000ff02027207 */ /* 0x000fe40005000000 */
[----:B------:R-:W-:Y:S01]  /*0c40*/  @P4 IADD3 R23, PT, PT, R23, 0x1, RZ ;  /* 0x0000000117174810 */ /* 0x000fe20007ffe0ff */
[----:B------:R-:W-:Y:S01]  /*0c50*/  IMAD R11, R11, UR44, RZ ;  /* 0x0000002c0b0b7c24 */ /* 0x000fe2000f8e02ff */
[----:B------:R-:W-:Y:S01]  /*0c60*/  IADD3 R24, PT, PT, -R25, RZ, RZ ;  /* 0x000000ff19187210 */ /* 0x000fe20007ffe1ff */
[----:B------:R-:W-:Y:S01]  /*0c70*/  IMAD.MOV R4, RZ, RZ, -R15 ;  /* 0x000000ffff047224 */ /* 0x000fe200078e0a0f */
[----:B------:R-:W-:Y:S01]  /*0c80*/  PLOP3.LUT P0, PT, PT, PT, UP0, 0x40, 0x4 ;  /* 0x000000000004781c */ /* 0x000fe20003f0e808 */
[----:B------:R-:W-:Y:S01]  /*0c90*/  IMAD R11, R2, UR45, R11 ;  /* 0x0000002d020b7c24 */ /* 0x000fe2000f8e020b */
[----:B------:R-:W-:Y:S01]  /*0ca0*/  PLOP3.LUT P2, PT, PT, PT, UP0, 0x40, 0x4 ;  /* 0x000000000004781c */ /* 0x000fe20003f4e808 */
[----:B------:R-:W-:Y:S01]  /*0cb0*/  @!P3 IMAD.MOV R23, RZ, RZ, -R23 ;  /* 0x000000ffff17b224 */ /* 0x000fe200078e0a17 */
[----:B------:R-:W-:Y:S01]  /*0cc0*/  SEL R7, R7, RZ, !P0 ;  /* 0x000000ff07077207 */ /* 0x000fe20004000000 */
[----:B------:R-:W-:Y:S01]  /*0cd0*/  IMAD R2, R24, UR60, R9 ;  /* 0x0000003c18027c24 */ /* 0x000fe2000f8e0209 */
[----:B------:R-:W-:Y:S01]  /*0ce0*/  PLOP3.LUT P1, PT, PT, PT, UP2, 0x40, 0x4 ;  /* 0x000000000004781c */ /* 0x000fe20003f2e828 */
[----:B------:R-:W-:Y:S01]  /*0cf0*/  IMAD R9, R4, UR11, R3 ;  /* 0x0000000b04097c24 */ /* 0x000fe2000f8e0203 */
[----:B------:R-:W-:Y:S01]  /*0d00*/  SEL R23, R14, R23, !P5 ;  /* 0x000000170e177207 */ /* 0x000fe20006800000 */
[----:B------:R-:W-:Y:S01]  /*0d10*/  IMAD R4, R7, UR44, RZ ;  /* 0x0000002c07047c24 */ /* 0x000fe2000f8e02ff */
[----:B------:R-:W-:-:S02]  /*0d20*/  PLOP3.LUT P0, PT, PT, PT, UP2, 0x40, 0x4 ;  /* 0x000000000004781c */ /* 0x000fc40003f0e828 */
[----:B------:R-:W-:Y:S01]  /*0d30*/  ISETP.LT.U32.AND P3, PT, R9, UR11, PT ;  /* 0x0000000b09007c0c */ /* 0x000fe2000bf61070 */
[----:B------:R-:W-:Y:S01]  /*0d40*/  IMAD.MOV R5, RZ, RZ, -R23 ;  /* 0x000000ffff057224 */ /* 0x000fe200078e0a17 */
[----:B------:R-:W-:Y:S02]  /*0d50*/  SEL R6, R6, RZ, !P2 ;  /* 0x000000ff06067207 */ /* 0x000fe40005000000 */
[----:B------:R-:W-:Y:S01]  /*0d60*/  SEL R7, R23, RZ, !P0 ;  /* 0x000000ff17077207 */ /* 0x000fe20004000000 */
[----:B------:R-:W-:Y:S01]  /*0d70*/  IMAD R0, R5, UR60, R0 ;  /* 0x0000003c05007c24 */ /* 0x000fe2000f8e0200 */
[----:B------:R-:W-:Y:S01]  /*0d80*/  SEL R5, R25, RZ, !P1 ;  /* 0x000000ff19057207 */ /* 0x000fe20004800000 */
[----:B------:R-:W-:Y:S01]  /*0d90*/  IMAD R6, R6, UR44, RZ ;  /* 0x0000002c06067c24 */ /* 0x000fe2000f8e02ff */
[----:B------:R-:W-:Y:S02]  /*0da0*/  IABS R23, R2 ;  /* 0x0000000200177213 */ /* 0x000fe40000000000 */
[----:B------:R-:W-:Y:S01]  /*0db0*/  IADD3 R3, PT, PT, R19, 0x60, RZ ;  /* 0x0000006013037810 */ /* 0x000fe20007ffe0ff */
[----:B------:R-:W-:Y:S01]  /*0dc0*/  IMAD R5, R5, UR45, R4 ;  /* 0x0000002d05057c24 */ /* 0x000fe2000f8e0204 */
[----:B------:R-:W-:Y:S01]  /*0dd0*/  IABS R25, R0 ;  /* 0x0000000000197213 */ /* 0x000fe20000000000 */
[----:B------:R-:W-:Y:S01]  /*0de0*/  @!P3 VIADD R9, R9, -UR11 ;  /* 0x8000000b0909bc36 */ /* 0x000fe20008000000 */
[----:B------:R-:W-:Y:S01]  /*0df0*/  IABS R26, R3 ;  /* 0x00000003001a7213 */ /* 0x000fe20000000000 */
[----:B------:R-:W-:Y:S01]  /*0e00*/  IMAD R4, R7, UR45, R6 ;  /* 0x0000002d07047c24 */ /* 0x000fe2000f8e0206 */
[----:B------:R-:W-:Y:S01]  /*0e10*/  @!P3 IADD3 R15, PT, PT, R15, 0x1, RZ ;  /* 0x000000010f0fb810 */ /* 0x000fe20007ffe0ff */
[----:B------:R-:W-:Y:S01]  /*0e20*/  IMAD.HI.U32 R7, R23, UR5, RZ ;  /* 0x0000000517077c27 */ /* 0x000fe2000f8e00ff */
[----:B------:R-:W-:-:S02]  /*0e30*/  ISETP.GE.U32.AND P2, PT, R9, UR11, PT ;  /* 0x0000000b09007c0c */ /* 0x000fc4000bf46070 */
[----:B------:R-:W-:Y:S01]  /*0e40*/  LOP3.LUT R9, R8, UR61, RZ, 0x3c, !PT ;  /* 0x0000003d08097c12 */ /* 0x000fe2000f8e3cff */
[----:B------:R-:W-:Y:S02]  /*0e50*/  IMAD.MOV R24, RZ, RZ, -R7 ;  /* 0x000000ffff187224 */ /* 0x000fe400078e0a07 */
[----:B------:R-:W-:Y:S01]  /*0e60*/  IMAD.HI.U32 R6, R25, UR5, RZ ;  /* 0x0000000519067c27 */ /* 0x000fe2000f8e00ff */
[----:B------:R-:W-:-:S03]  /*0e70*/  ISETP.GE.AND P4, PT, R9, RZ, PT ;  /* 0x000000ff0900720c */ /* 0x000fc60003f86270 */
[----:B------:R-:W-:Y:S01]  /*0e80*/  IMAD R9, R24, UR11, R23 ;  /* 0x0000000b18097c24 */ /* 0x000fe2000f8e0217 */
[----:B------:R-:W-:Y:S01]  /*0e90*/  IADD3 R24, PT, PT, -R6, RZ, RZ ;  /* 0x000000ff06187210 */ /* 0x000fe20007ffe1ff */
[----:B------:R-:W-:-:S03]  /*0ea0*/  IMAD.HI.U32 R23, R26, UR6, RZ ;  /* 0x000000061a177c27 */ /* 0x000fc6000f8e00ff */
[----:B------:R-:W-:Y:S01]  /*0eb0*/  ISETP.LT.U32.AND P0, PT, R9, UR11, PT ;  /* 0x0000000b09007c0c */ /* 0x000fe2000bf01070 */
[----:B------:R-:W-:Y:S02]  /*0ec0*/  IMAD.MOV R27, RZ, RZ, -R23 ;  /* 0x000000ffff1b7224 */ /* 0x000fe400078e0a17 */
[----:B------:R-:W-:Y:S02]  /*0ed0*/  IMAD R25, R24, UR11, R25 ;  /* 0x0000000b18197c24 */ /* 0x000fe4000f8e0219 */
[----:B------:R-:W-:Y:S02]  /*0ee0*/  IMAD R24, R27, UR10, R26 ;  /* 0x0000000a1b187c24 */ /* 0x000fe4000f8e021a */
[----:B------:R-:W-:-:S03]  /*0ef0*/  @P2 VIADD R15, R15, 0x1 ;  /* 0x000000010f0f2836 */ /* 0x000fc60000000000 */
[----:B------:R-:W-:-:S03]  /*0f00*/  ISETP.LT.U32.AND P1, PT, R24, UR10, PT ;  /* 0x0000000a18007c0c */ /* 0x000fc6000bf21070 */
[----:B------:R-:W-:Y:S02]  /*0f10*/  @!P0 VIADD R7, R7, 0x1 ;  /* 0x0000000107078836 */ /* 0x000fe40000000000 */
[----:B------:R-:W-:-:S05]  /*0f20*/  @!P0 VIADD R9, R9, -UR11 ;  /* 0x8000000b09098c36 */ /* 0x000fca0008000000 */
[----:B------:R-:W-:Y:S02]  /*0f30*/  ISETP.GE.U32.AND P2, PT, R9, UR11, PT ;  /* 0x0000000b09007c0c */ /* 0x000fe4000bf46070 */
[----:B------:R-:W-:Y:S01]  /*0f40*/  LOP3.LUT R9, R2, UR61, RZ, 0x3c, !PT ;  /* 0x0000003d02097c12 */ /* 0x000fe2000f8e3cff */
[----:B------:R-:W-:Y:S01]  /*0f50*/  @!P1 VIADD R24, R24, -UR10 ;  /* 0x8000000a18189c36 */ /* 0x000fe20008000000 */
[----:B------:R-:W-:Y:S02]  /*0f60*/  @!P1 IADD3 R23, PT, PT, R23, 0x1, RZ ;  /* 0x0000000117179810 */ /* 0x000fe40007ffe0ff */
[----:B------:R-:W-:Y:S02]  /*0f70*/  ISETP.LT.U32.AND P1, PT, R25, UR11, PT ;  /* 0x0000000b19007c0c */ /* 0x000fe4000bf21070 */
[----:B------:R-:W-:Y:S02]  /*0f80*/  ISETP.GE.U32.AND P3, PT, R24, UR10, PT ;  /* 0x0000000a18007c0c */ /* 0x000fe4000bf66070 */
[----:B------:R-:W-:-:S03]  /*0f90*/  LOP3.LUT R24, R3, UR59, RZ, 0x3c, !PT ;  /* 0x0000003b03187c12 */ /* 0x000fc6000f8e3cff */
[----:B------:R-:W-:Y:S01]  /*0fa0*/  @P2 VIADD R7, R7, 0x1 ;  /* 0x0000000107072836 */ /* 0x000fe20000000000 */
[----:B------:R-:W-:Y:S02]  /*0fb0*/  ISETP.GE.AND P0, PT, R24, RZ, PT ;  /* 0x000000ff1800720c */ /* 0x000fe40003f06270 */
[----:B------:R-:W-:Y:S02]  /*0fc0*/  MOV R24, R15 ;  /* 0x0000000f00187202 */ /* 0x000fe40000000f00 */
[----:B------:R-:W-:Y:S01]  /*0fd0*/  LOP3.LUT R15, RZ, UR61, RZ, 0x33, !PT ;  /* 0x0000003dff0f7c12 */ /* 0x000fe2000f8e33ff */
[----:B------:R-:W-:Y:S01]  /*0fe0*/  @!P1 VIADD R6, R6, 0x1 ;  /* 0x0000000106069836 */ /* 0x000fe20000000000 */
[----:B------:R-:W-:Y:S01]  /*0ff0*/  PLOP3.LUT P2, PT, PT, PT, UP1, 0x40, 0x4 ;  /* 0x000000000004781c */ /* 0x000fe20003f4e818 */
[----:B------:R-:W-:Y:S01]  /*1000*/  @P3 VIADD R23, R23, 0x1 ;  /* 0x0000000117173836 */ /* 0x000fe20000000000 */
[----:B------:R-:W-:Y:S01]  /*1010*/  ISETP.GE.AND P3, PT, R9, RZ, PT ;  /* 0x000000ff0900720c */ /* 0x000fe20003f66270 */
[----:B------:R-:W-:Y:S01]  /*1020*/  @!P4 IMAD.MOV R24, RZ, RZ, -R24 ;  /* 0x000000ffff18c224 */ /* 0x000fe200078e0a18 */
[----:B------:R-:W-:-:S02]  /*1030*/  ISETP.NE.AND P4, PT, RZ, UR61, PT ;  /* 0x0000003dff007c0c */ /* 0x000fc4000bf85270 */
[----:B------:R-:W-:Y:S01]  /*1040*/  @!P1 IADD3 R25, PT, PT, R25, -UR11, RZ ;  /* 0x8000000b19199c10 */ /* 0x000fe2000fffe0ff */
[----:B------:R-:W-:Y:S01]  /*1050*/  @!P0 IMAD.MOV R23, RZ, RZ, -R23 ;  /* 0x000000ffff178224 */ /* 0x000fe200078e0a17 */
[----:B------:R-:W-:Y:S02]  /*1060*/  SEL R24, R15, R24, !P4 ;  /* 0x000000180f187207 */ /* 0x000fe40006000000 */
[----:B------:R-:W-:Y:S02]  /*1070*/  ISETP.GE.U32.AND P0, PT, R25, UR11, PT ;  /* 0x0000000b19007c0c */ /* 0x000fe4000bf06070 */
[----:B------:R-:W-:Y:S02]  /*1080*/  SEL R23, R22, R23, !P6 ;  /* 0x0000001716177207 */ /* 0x000fe40007000000 */
[C---:B------:R-:W-:Y:S01]  /*1090*/  IADD3 R9, PT, PT, -R24.reuse, RZ, RZ ;  /* 0x000000ff18097210 */ /* 0x040fe20007ffe1ff */
[----:B------:R-:W-:Y:S01]  /*10a0*/  @!P3 IMAD.MOV R7, RZ, RZ, -R7 ;  /* 0x000000ffff07b224 */ /* 0x000fe200078e0a07 */
[----:B------:R-:W-:Y:S01]  /*10b0*/  SEL R26, R24, RZ, !P2 ;  /* 0x000000ff181a7207 */ /* 0x000fe20005000000 */
[----:B------:R-:W-:Y:S01]  /*10c0*/  IMAD.MOV R28, RZ, RZ, -R23 ;  /* 0x000000ffff1c7224 */ /* 0x000fe200078e0a17 */
[----:B------:R-:W-:Y:S01]  /*10d0*/  LOP3.LUT R25, R0, UR61, RZ, 0x3c, !PT ;  /* 0x0000003d00197c12 */ /* 0x000fe2000f8e3cff */
[----:B------:R-:W-:-:S02]  /*10e0*/  IMAD R8, R9, UR61, R8 ;  /* 0x0000003d09087c24 */ /* 0x000fc4000f8e0208 */
[----:B------:R-:W-:Y:S01]  /*10f0*/  IMAD R24, R28, UR59, R3 ;  /* 0x0000003b1c187c24 */ /* 0x000fe2000f8e0203 */
[----:B------:R-:W-:Y:S01]  /*1100*/  ISETP.GE.AND P2, PT, R25, RZ, PT ;  /* 0x000000ff1900720c */ /* 0x000fe20003f46270 */
[----:B------:R-:W-:Y:S01]  /*1110*/  IMAD R9, R26, UR46, R11 ;  /* 0x0000002e1a097c24 */ /* 0x000fe2000f8e020b */
[----:B------:R-:W-:Y:S02]  /*1120*/  SEL R11, R15, R7, !P4 ;  /* 0x000000070f0b7207 */ /* 0x000fe40006000000 */
[----:B------:R-:W-:Y:S02]  /*1130*/  IABS R26, R24 ;  /* 0x00000018001a7213 */ /* 0x000fe40000000000 */
[----:B------:R-:W-:Y:S01]  /*1140*/  @P0 IADD3 R6, PT, PT, R6, 0x1, RZ ;  /* 0x0000000106060810 */ /* 0x000fe20007ffe0ff */
[----:B------:R-:W-:Y:S02]  /*1150*/  IMAD.MOV R7, RZ, RZ, -R11 ;  /* 0x000000ffff077224 */ /* 0x000fe400078e0a0b */
[----:B------:R-:W-:-:S04]  /*1160*/  IMAD.HI.U32 R25, R26, UR7, RZ ;  /* 0x000000071a197c27 */ /* 0x000fc8000f8e00ff */
[----:B------:R-:W-:Y:S01]  /*1170*/  IMAD R7, R7, UR61, R2 ;  /* 0x0000003d07077c24 */ /* 0x000fe2000f8e0202 */
[----:B------:R-:W-:Y:S01]  /*1180*/  IADD3 R27, PT, PT, -R25, RZ, RZ ;  /* 0x000000ff191b7210 */ /* 0x000fe20007ffe1ff */
[----:B------:R-:W-:-:S04]  /*1190*/  @!P2 IMAD.MOV R6, RZ, RZ, -R6 ;  /* 0x000000ffff06a224 */ /* 0x000fc800078e0a06 */
[----:B------:R-:W-:Y:S01]  /*11a0*/  IMAD R2, R27, UR9, R26 ;  /* 0x000000091b027c24 */ /* 0x000fe2000f8e021a */
[----:B------:R-:W-:-:S04]  /*11b0*/  SEL R6, R15, R6, !P4 ;  /* 0x000000060f067207 */ /* 0x000fc80006000000 */
        /* <DEDUP_REMOVED lines=12> */
[----:B------:R-:W-:Y:S02]  /*1280*/  IMAD.MOV R25, RZ, RZ, -R26 ;  /* 0x000000ffff197224 */ /* 0x000fe400078e0a1a */
[----:B------:R-:W-:Y:S01]  /*1290*/  IMAD R2, R23, UR44, RZ ;  /* 0x0000002c17027c24 */ /* 0x000fe2000f8e02ff */
[----:B------:R-:W-:Y:S01]  /*12a0*/  SEL R23, R26, RZ, !P3 ;  /* 0x000000ff1a177207 */ /* 0x000fe20005800000 */
[----:B------:R-:W-:Y:S01]  /*12b0*/  IMAD R24, R25, UR60, R24 ;  /* 0x0000003c19187c24 */ /* 0x000fe2000f8e0218 */
[----:B------:R-:W-:-:S03]  /*12c0*/  PLOP3.LUT P3, PT, PT, PT, UP1, 0x40, 0x4 ;  /* 0x000000000004781c */ /* 0x000fc60003f6e818 */
[----:B------:R-:W-:Y:S01]  /*12d0*/  IMAD R23, R23, UR45, R2 ;  /* 0x0000002d17177c24 */ /* 0x000fe2000f8e0202 */
[----:B------:R-:W-:Y:S02]  /*12e0*/  IABS R25, R24 ;  /* 0x0000001800197213 */ /* 0x000fe40000000000 */
[----:B------:R-:W-:Y:S02]  /*12f0*/  SEL R28, R11, RZ, !P3 ;  /* 0x000000ff0b1c7207 */ /* 0x000fe40005800000 */
[----:B------:R-:W-:Y:S01]  /*1300*/  LOP3.LUT R11, R24, UR61, RZ, 0x3c, !PT ;  /* 0x0000003d180b7c12 */ /* 0x000fe2000f8e3cff */
[----:B------:R-:W-:-:S03]  /*1310*/  IMAD.HI.U32 R26, R25, UR5, RZ ;  /* 0x00000005191a7c27 */ /* 0x000fc6000f8e00ff */
[----:B------:R-:W-:Y:S01]  /*1320*/  ISETP.GE.AND P2, PT, R11, RZ, PT ;  /* 0x000000ff0b00720c */ /* 0x000fe20003f46270 */
[----:B------:R-:W-:Y:S01]  /*1330*/  IMAD R27, R28, UR46, R5 ;  /* 0x0000002e1c1b7c24 */ /* 0x000fe2000f8e0205 */
[----:B------:R-:W-:Y:S01]  /*1340*/  IADD3 R2, PT, PT, -R26, RZ, RZ ;  /* 0x000000ff1a027210 */ /* 0x000fe20007ffe1ff */
[----:B------:R-:W-:-:S04]  /*1350*/  IMAD.MOV R5, RZ, RZ, -R6 ;  /* 0x000000ffff057224 */ /* 0x000fc800078e0a06 */
[----:B------:R-:W-:-:S05]  /*1360*/  IMAD R2, R2, UR11, R25 ;  /* 0x0000000b02027c24 */ /* 0x000fca000f8e0219 */
[----:B------:R-:W-:-:S13]  /*1370*/  ISETP.LT.U32.AND P3, PT, R2, UR11, PT ;  /* 0x0000000b02007c0c */ /* 0x000fda000bf61070 */
[----:B------:R-:W-:Y:S02]  /*1380*/  @!P3 VIADD R2, R2, -UR11 ;  /* 0x8000000b0202bc36 */ /* 0x000fe40008000000 */
[----:B------:R-:W-:-:S03]  /*1390*/  @!P3 VIADD R26, R26, 0x1 ;  /* 0x000000011a1ab836 */ /* 0x000fc60000000000 */
[----:B------:R-:W-:Y:S02]  /*13a0*/  ISETP.GE.U32.AND P1, PT, R2, UR11, PT ;  /* 0x0000000b02007c0c */ /* 0x000fe4000bf26070 */
[----:B------:R-:W-:-:S04]  /*13b0*/  SHF.R.S64 R2, RZ, 0x1e, R3 ;  /* 0x0000001eff027819 */ /* 0x000fc80000001003 */
[----:B------:R-:W-:Y:S01]  /*13c0*/  IADD3 R2, P0, PT, R2, UR48, RZ ;  /* 0x0000003002027c10 */ /* 0x000fe2000ff1e0ff */
[----:B------:R-:W-:-:S03]  /*13d0*/  VIADD R25, R19, 0x80 ;  /* 0x0000008013197836 */ /* 0x000fc60000000000 */
[----:B------:R-:W-:-:S03]  /*13e0*/  LEA.HI.X.SX32 R3, R3, UR49, 0x2, P0 ;  /* 0x0000003103037c11 */ /* 0x000fc600080f16ff */
[----:B------:R-:W-:Y:S02]  /*13f0*/  @P1 IADD3 R26, PT, PT, R26, 0x1, RZ ;  /* 0x000000011a1a1810 */ /* 0x000fe40007ffe0ff */
[----:B------:R-:W-:Y:S01]  /*1400*/  PLOP3.LUT P0, PT, PT, PT, UP1, 0x40, 0x4 ;  /* 0x000000000004781c */ /* 0x000fe20003f0e818 */
[----:B------:R0:W4:Y:S01]  /*1410*/  LDG.E R11, desc[UR12][R2.64] ;  /* 0x0000000c020b7981 */ /* 0x000122000c1e1900 */
[----:B------:R-:W-:Y:S01]  /*1420*/  @!P2 IADD3 R26, PT, PT, -R26, RZ, RZ ;  /* 0x000000ff1a1aa210 */ /* 0x000fe20007ffe1ff */
[----:B------:R-:W-:Y:S01]  /*1430*/  IMAD R5, R5, UR61, R0 ;  /* 0x0000003d05057c24 */ /* 0x000fe2000f8e0200 */
[----:B------:R-:W-:Y:S01]  /*1440*/  SEL R29, R6, RZ, !P0 ;  /* 0x000000ff061d7207 */ /* 0x000fe20004000000 */
[----:B------:R-:W-:Y:S01]  /*1450*/  UISETP.NE.U32.AND UP3, UPT, UR38, 0x1, UPT ;  /* 0x000000012600788c */ /* 0x000fe2000bf65070 */
[----:B------:R-:W-:Y:S02]  /*1460*/  SEL R6, R15, R26, !P4 ;  /* 0x0000001a0f067207 */ /* 0x000fe40006000000 */
[----:B------:R-:W-:Y:S01]  /*1470*/  IABS R28, R25 ;  /* 0x00000019001c7213 */ /* 0x000fe20000000000 */
[----:B------:R-:W-:Y:S01]  /*1480*/  IMAD R26, R29, UR46, R4 ;  /* 0x0000002e1d1a7c24 */ /* 0x000fe2000f8e0204 */
[----:B------:R-:W-:Y:S01]  /*1490*/  UISETP.NE.AND.EX UP3, UPT, UR39, URZ, UPT, UP3 ;  /* 0x000000ff2700728c */ /* 0x000fe2000bf65330 */
[----:B0-----:R-:W-:-:S02]  /*14a0*/  IMAD.MOV R3, RZ, RZ, -R6 ;  /* 0x000000ffff037224 */ /* 0x001fc400078e0a06 */
        /* <DEDUP_REMOVED lines=8> */
[----:B------:R-:W-:-:S04]  /*1530*/  LOP3.LUT R2, R25, UR59, RZ, 0x3c, !PT ;  /* 0x0000003b19027c12 */ /* 0x000fc8000f8e3cff */
[----:B------:R-:W-:-:S07]  /*1540*/  ISETP.GE.AND P2, PT, R2, RZ, PT ;  /* 0x000000ff0200720c */ /* 0x000fce0003f46270 */
[----:B------:R-:W-:Y:S01]  /*1550*/  @P0 VIADD R0, R0, 0x1 ;  /* 0x0000000100000836 */ /* 0x000fe20000000000 */
[----:B------:R-:W-:-:S04]  /*1560*/  PLOP3.LUT P0, PT, PT, PT, UP1, 0x40, 0x4 ;  /* 0x000000000004781c */ /* 0x000fc80003f0e818 */
[----:B------:R-:W-:Y:S02]  /*1570*/  SEL R6, R6, RZ, !P0 ;  /* 0x000000ff06067207 */ /* 0x000fe40004000000 */
[----:B------:R-:W-:Y:S02]  /*1580*/  @!P2 IADD3 R0, PT, PT, -R0, RZ, RZ ;  /* 0x000000ff0000a210 */ /* 0x000fe40007ffe1ff */
[----:B------:R-:W-:Y:S01]  /*1590*/  PLOP3.LUT P0, PT, PT, PT, UP3, 0x40, 0x4 ;  /* 0x000000000004781c */ /* 0x000fe20003f0e838 */
[----:B------:R-:W-:Y:S01]  /*15a0*/  IMAD R6, R6, UR46, R23 ;  /* 0x0000002e06067c24 */ /* 0x000fe2000f8e0217 */
[----:B------:R-:W-:Y:S02]  /*15b0*/  SEL R0, R22, R0, !P6 ;  /* 0x0000000016007207 */ /* 0x000fe40007000000 */
[----:B------:R-:W-:-:S03]  /*15c0*/  SEL R24, R7, RZ, !P0 ;  /* 0x000000ff07187207 */ /* 0x000fc60004000000 */
        /* <DEDUP_REMOVED lines=17> */
[----:B------:R-:W-:Y:S02]  /*16e0*/  PLOP3.LUT P0, PT, PT, PT, UP2, 0x40, 0x4 ;  /* 0x000000000004781c */ /* 0x000fe40003f0e828 */
[----:B------:R-:W-:Y:S01]  /*16f0*/  SEL R24, R14, R3, !P5 ;  /* 0x000000030e187207 */ /* 0x000fe20006800000 */
[----:B------:R-:W-:-:S04]  /*1700*/  IMAD R3, R0, UR44, RZ ;  /* 0x0000002c00037c24 */ /* 0x000fc8000f8e02ff */
[----:B------:R-:W-:-:S04]  /*1710*/  IMAD.MOV R7, RZ, RZ, -R24 ;  /* 0x000000ffff077224 */ /* 0x000fc800078e0a18 */
[----:B------:R-:W-:Y:S01]  /*1720*/  IMAD R7, R7, UR60, R2 ;  /* 0x0000003c07077c24 */ /* 0x000fe2000f8e0202 */
[----:B------:R-:W-:-:S04]  /*1730*/  SEL R2, R24, RZ, !P0 ;  /* 0x000000ff18027207 */ /* 0x000fc80004000000 */
        /* <DEDUP_REMOVED lines=10> */
[----:B------:R-:W-:Y:S02]  /*17e0*/  ISETP.GE.AND P2, PT, R2, RZ, PT ;  /* 0x000000ff0200720c */ /* 0x000fe40003f46270 */
[----:B------:R-:W-:-:S05]  /*17f0*/  SHF.R.S64 R2, RZ, 0x1e, R25 ;  /* 0x0000001eff027819 */ /* 0x000fca0000001019 */
[----:B------:R-:W-:Y:S01]  /*1800*/  @P0 VIADD R0, R0, 0x1 ;  /* 0x0000000100000836 */ /* 0x000fe20000000000 */
[----:B------:R-:W-:-:S04]  /*1810*/  IADD3 R2, P0, PT, R2, UR48, RZ ;  /* 0x0000003002027c10 */ /* 0x000fc8000ff1e0ff */
[----:B------:R-:W-:Y:S02]  /*1820*/  LEA.HI.X.SX32 R3, R25, UR49, 0x2, P0 ;  /* 0x0000003119037c11 */ /* 0x000fe400080f16ff */
[----:B------:R-:W-:Y:S02]  /*1830*/  @!P2 IADD3 R0, PT, PT, -R0, RZ, RZ ;  /* 0x000000ff0000a210 */ /* 0x000fe40007ffe1ff */
[----:B------:R-:W-:Y:S02]  /*1840*/  PLOP3.LUT P0, PT, PT, PT, UP1, 0x40, 0x4 ;  /* 0x000000000004781c */ /* 0x000fe40003f0e818 */
[----:B------:R-:W-:Y:S02]  /*1850*/  SEL R23, R15, R0, !P4 ;  /* 0x000000000f177207 */ /* 0x000fe40006000000 */
[----:B------:R0:W5:Y:S03]  /*1860*/  LDG.E R0, desc[UR12][R2.64] ;  /* 0x0000000c02007981 */ /* 0x000166000c1e1900 */
[----:B------:R-:W-:Y:S01]  /*1870*/  IMAD.MOV R24, RZ, RZ, -R23 ;  /* 0x000000ffff187224 */ /* 0x000fe200078e0a17 */
[----:B------:R-:W-:-:S02]  /*1880*/  SEL R23, R23, RZ, !P0 ;  /* 0x000000ff17177207 */ /* 0x000fc40004000000 */
        /* <DEDUP_REMOVED lines=11> */
[----:B------:R-:W-:Y:S02]  /*1940*/  R2UR UR14, R16 ;  /* 0x00000000100e72ca */ /* 0x000fe400000e0000 */
[----:B------:R-:W-:Y:S02]  /*1950*/  IADD3 R27, PT, PT, -R25, RZ, RZ ;  /* 0x000000ff191b7210 */ /* 0x000fe40007ffe1ff */
[----:B------:R-:W-:-:S03]  /*1960*/  R2UR UR15, R17 ;  /* 0x00000000110f72ca */ /* 0x000fc600000e0000 */
[----:B------:R-:W-:-:S05]  /*1970*/  IMAD R27, R27, UR10, R28 ;  /* 0x0000000a1b1b7c24 */ /* 0x000fca000f8e021c */
[----:B------:R-:W-:-:S13]  /*1980*/  ISETP.LT.U32.AND P2, PT, R27, UR10, PT ;  /* 0x0000000a1b007c0c */ /* 0x000fda000bf41070 */
[----:B------:R-:W-:Y:S02]  /*1990*/  @!P2 VIADD R27, R27, -UR10 ;  /* 0x8000000a1b1bac36 */ /* 0x000fe40008000000 */
[----:B------:R-:W-:Y:S01]  /*19a0*/  @!P2 VIADD R25, R25, 0x1 ;  /* 0x000000011919a836 */ /* 0x000fe20000000000 */
[----:B------:R-:W-:Y:S02]  /*19b0*/  PLOP3.LUT P2, PT, PT, PT, UP3, 0x40, 0x4 ;  /* 0x000000000004781c */ /* 0x000fe40003f4e838 */
[----:B------:R-:W-:Y:S02]  /*19c0*/  ISETP.GE.U32.AND P1, PT, R27, UR10, PT ;  /* 0x0000000a1b007c0c */ /* 0x000fe4000bf26070 */
[----:B------:R-:W-:-:S04]  /*19d0*/  LOP3.LUT R27, R23, UR59, RZ, 0x3c, !PT ;  /* 0x0000003b171b7c12 */ /* 0x000fc8000f8e3cff */
[----:B------:R-:W-:-:S07]  /*19e0*/  ISETP.GE.AND P0, PT, R27, RZ, PT ;  /* 0x000000ff1b00720c */ /* 0x000fce0003f06270 */
[----:B------:R-:W-:Y:S02]  /*19f0*/  @P1 IADD3 R25, PT, PT, R25, 0x1, RZ ;  /* 0x0000000119191810 */ /* 0x000fe40007ffe0ff */
[----:B------:R-:W-:-:S04]  /*1a00*/  PLOP3.LUT P1, PT, PT, PT, UP3, 0x40, 0x4 ;  /* 0x000000000004781c */ /* 0x000fc80003f2e838 */
[----:B0-----:R-:W-:Y:S01]  /*1a10*/  SEL R3, R4, RZ, !P1 ;  /* 0x000000ff04037207 */ /* 0x001fe20004800000 */
[----:B------:R-:W-:Y:S01]  /*1a20*/  @!P0 IMAD.MOV R25, RZ, RZ, -R25 ;  /* 0x000000ffff198224 */ /* 0x000fe200078e0a19 */
[----:B------:R-:W-:Y:S02]  /*1a30*/  SEL R4, R24, RZ, !P2 ;  /* 0x000000ff18047207 */ /* 0x000fe40005000000 */
[----:B------:R-:W-:Y:S01]  /*1a40*/  IADD3 R2, P0, PT, R5, UR50, RZ ;  /* 0x0000003205027c10 */ /* 0x000fe2000ff1e0ff */
[----:B------:R-:W-:Y:S01]  /*1a50*/  IMAD R6, R3, UR47, R6 ;  /* 0x0000002f03067c24 */ /* 0x000fe2000f8e0206 */
[----:B------:R-:W-:Y:S01]  /*1a60*/  SEL R24, R22, R25, !P6 ;  /* 0x0000001916187207 */ /* 0x000fe20007000000 */
[----:B------:R-:W-:Y:S01]  /*1a70*/  IMAD R7, R4, UR47, R7 ;  /* 0x0000002f04077c24 */ /* 0x000fe2000f8e0207 */
[----:B------:R-:W-:Y:S02]  /*1a80*/  LEA.HI.X.SX32 R3, R5, UR51, 0x1, P0 ;  /* 0x0000003305037c11 */ /* 0x000fe400080f0eff */
[----:B------:R-:W-:Y:S01]  /*1a90*/  IADD3 R4, P0, PT, R6, UR50, RZ ;  /* 0x0000003206047c10 */ /* 0x000fe2000ff1e0ff */
[----:B------:R-:W-:-:S03]  /*1aa0*/  IMAD.MOV R28, RZ, RZ, -R24 ;  /* 0x000000ffff1c7224 */ /* 0x000fc600078e0a18 */
[----:B------:R-:W-:Y:S01]  /*1ab0*/  LEA.HI.X.SX32 R5, R6, UR51, 0x1, P0 ;  /* 0x0000003306057c11 */ /* 0x000fe200080f0eff */
[----:B------:R-:W-:Y:S02]  /*1ac0*/  IMAD R25, R28, UR59, R23 ;  /* 0x0000003b1c197c24 */ /* 0x000fe4000f8e0217 */
[----:B------:R0:W3:Y:S03]  /*1ad0*/  LDG.E.U8 R28, desc[UR12][R2.64] ;  /* 0x0000000c021c7981 */ /* 0x0000e6000c1e1100 */
[----:B------:R-:W-:Y:S01]  /*1ae0*/  IABS R30, R25 ;  /* 0x00000019001e7213 */ /* 0x000fe20000000000 */
[----:B------:R1:W4:Y:S01]  /*1af0*/  LDG.E.U8 R4, desc[UR14][R4.64] ;  /* 0x0000000e04047981 */ /* 0x000322000c1e1100 */
[----:B------:R-:W-:-:S03]  /*1b00*/  IADD3 R6, P0, PT, R7, UR50, RZ ;  /* 0x0000003207067c10 */ /* 0x000fc6000ff1e0ff */
[----:B------:R-:W-:Y:S01]  /*1b10*/  IMAD.HI.U32 R29, R30, UR7, RZ ;  /* 0x000000071e1d7c27 */ /* 0x000fe2000f8e00ff */
[----:B------:R-:W-:-:S04]  /*1b20*/  LEA.HI.X.SX32 R7, R7, UR51, 0x1, P0 ;  /* 0x0000003307077c11 */ /* 0x000fc800080f0eff */
[----:B------:R-:W-:Y:S01]  /*1b30*/  IADD3 R31, PT, PT, -R29, RZ, RZ ;  /* 0x000000ff1d1f7210 */ /* 0x000fe20007ffe1ff */
[----:B------:R1:W5:Y:S01]  /*1b40*/  LDG.E.U8 R27, desc[UR12][R6.64] ;  /* 0x0000000c061b7981 */ /* 0x000362000c1e1100 */
[----:B0-----:R-:W-:-:S03]  /*1b50*/  LOP3.LUT R2, R25, UR60, RZ, 0x3c, !PT ;  /* 0x0000003c19027c12 */ /* 0x001fc6000f8e3cff */
[----:B------:R-:W-:Y:S01]  /*1b60*/  IMAD R30, R31, UR9, R30 ;  /* 0x000000091f1e7c24 */ /* 0x000fe2000f8e021e */
[----:B------:R-:W-:-:S04]  /*1b70*/  ISETP.GE.AND P2, PT, R2, RZ, PT ;  /* 0x000000ff0200720c */ /* 0x000fc80003f46270 */
[----:B------:R-:W-:-:S13]  /*1b80*/  ISETP.LT.U32.AND P1, PT, R30, UR9, PT ;  /* 0x000000091e007c0c */ /* 0x000fda000bf21070 */
[----:B------:R-:W-:Y:S02]  /*1b90*/  @!P1 VIADD R30, R30, -UR9 ;  /* 0x800000091e1e9c36 */ /* 0x000fe40008000000 */
[----:B------:R-:W-:-:S03]  /*1ba0*/  @!P1 VIADD R29, R29, 0x1 ;  /* 0x000000011d1d9836 */ /* 0x000fc60000000000 */
[----:B------:R-:W-:-:S13]  /*1bb0*/  ISETP.GE.U32.AND P0, PT, R30, UR9, PT ;  /* 0x000000091e007c0c */ /* 0x000fda000bf06070 */
[----:B------:R-:W-:Y:S02]  /*1bc0*/  @P0 IADD3 R29, PT, PT, R29, 0x1, RZ ;  /* 0x000000011d1d0810 */ /* 0x000fe40007ffe0ff */
[----:B------:R-:W-:-:S03]  /*1bd0*/  PLOP3.LUT P0, PT, PT, PT, UP0, 0x40, 0x4 ;  /* 0x000000000004781c */ /* 0x000fc60003f0e808 */
[----:B------:R-:W-:Y:S01]  /*1be0*/  @!P2 IMAD.MOV R29, RZ, RZ, -R29 ;  /* 0x000000ffff1da224 */ /* 0x000fe200078e0a1d */
[----:B------:R-:W-:Y:S02]  /*1bf0*/  SEL R24, R24, RZ, !P0 ;  /* 0x000000ff18187207 */ /* 0x000fe40004000000 */
[----:B------:R-:W-:Y:S02]  /*1c00*/  PLOP3.LUT P0, PT, PT, PT, UP2, 0x40, 0x4 ;  /* 0x000000000004781c */ /* 0x000fe40003f0e828 */
[----:B-1----:R-:W-:Y:S01]  /*1c10*/  SEL R5, R14, R29, !P5 ;  /* 0x0000001d0e057207 */ /* 0x002fe20006800000 */
[----:B------:R-:W-:-:S04]  /*1c20*/  IMAD R24, R24, UR44, RZ ;  /* 0x0000002c18187c24 */ /* 0x000fc8000f8e02ff */
[----:B------:R-:W-:Y:S01]  /*1c30*/  IMAD.MOV R2, RZ, RZ, -R5 ;  /* 0x000000ffff027224 */ /* 0x000fe200078e0a05 */
[----:B------:R-:W-:-:S03]  /*1c40*/  SEL R5, R5, RZ, !P0 ;  /* 0x000000ff05057207 */ /* 0x000fc60004000000 */
        /* <DEDUP_REMOVED lines=10> */
[----:B------:R-:W-:-:S04]  /*1cf0*/  LOP3.LUT R3, R25, UR61, RZ, 0x3c, !PT ;  /* 0x0000003d19037c12 */ /* 0x000fc8000f8e3cff */
        /* <DEDUP_REMOVED lines=9> */
[----:B------:R-:W-:Y:S02]  /*1d90*/  IADD3 R24, PT, PT, -R6, RZ, RZ ;  /* 0x000000ff06187210 */ /* 0x000fe40007ffe1ff */
[----:B------:R-:W-:Y:S01]  /*1da0*/  PLOP3.LUT P0, PT, PT, PT, UP1, 0x40, 0x4 ;  /* 0x000000000004781c */ /* 0x000fe20003f0e818 */
[----:B------:R0:W5:Y:S02]  /*1db0*/  LDG.E R23, desc[UR12][R2.64] ;  /* 0x0000000c02177981 */ /* 0x000164000c1e1900 */
[----:B------:R-:W-:Y:S01]  /*1dc0*/  IMAD R25, R24, UR61, R25 ;  /* 0x0000003d18197c24 */ /* 0x000fe2000f8e0219 */
[----:B------:R-:W-:-:S02]  /*1dd0*/  SEL R6, R6, RZ, !P0 ;  /* 0x000000ff06067207 */ /* 0x000fc40004000000 */
[----:B------:R-:W-:Y:S02]  /*1de0*/  IABS R24, R7 ;  /* 0x0000000700187213 */ /* 0x000fe40000000000 */
[----:B------:R-:W-:Y:S01]  /*1df0*/  PLOP3.LUT P0, PT, PT, PT, UP3, 0x40, 0x4 ;  /* 0x000000000004781c */ /* 0x000fe20003f0e838 */
[----:B------:R-:W-:Y:S02]  /*1e00*/  IMAD R6, R6, UR46, R5 ;  /* 0x0000002e06067c24 */ /* 0x000fe4000f8e0205 */
[----:B------:R-:W-:Y:S01]  /*1e10*/  IMAD.HI.U32 R5, R24, UR6, RZ ;  /* 0x0000000618057c27 */ /* 0x000fe2000f8e00ff */
[----:B------:R-:W-:-:S03]  /*1e20*/  SEL R25, R25, RZ, !P0 ;  /* 0x000000ff19197207 */ /* 0x000fc60004000000 */
[----:B0-----:R-:W-:Y:S02]  /*1e30*/  IMAD.MOV R3, RZ, RZ, -R5 ;  /* 0x000000ffff037224 */ /* 0x001fe400078e0a05 */
[----:B------:R-:W-:Y:S02]  /*1e40*/  IMAD R6, R25, UR47, R6 ;  /* 0x0000002f19067c24 */ /* 0x000fe4000f8e0206 */
        /* <DEDUP_REMOVED lines=10> */
[----:B------:R-:W-:-:S03]  /*1ef0*/  @!P2 IADD3 R5, PT, PT, -R5, RZ, RZ ;  /* 0x000000ff0505a210 */ /* 0x000fc60007ffe1ff */
[----:B------:R-:W-:Y:S01]  /*1f00*/  IMAD R9, R8, UR47, R9 ;  /* 0x0000002f08097c24 */ /* 0x000fe2000f8e0209 */
[----:B------:R-:W-:-:S05]  /*1f10*/  SEL R2, R22, R5, !P6 ;  /* 0x0000000516027207 */ /* 0x000fca0007000000 */
[----:B------:R-:W-:-:S04]  /*1f20*/  IMAD.MOV R24, RZ, RZ, -R2 ;  /* 0x000000ffff187224 */ /* 0x000fc800078e0a02 */
[----:B------:R-:W-:Y:S01]  /*1f30*/  IMAD R3, R24, UR59, R7 ;  /* 0x0000003b18037c24 */ /* 0x000fe2000f8e0207 */
[----:B------:R-:W-:-:S04]  /*1f40*/  IADD3 R24, P0, PT, R6, UR50, RZ ;  /* 0x0000003206187c10 */ /* 0x000fc8000ff1e0ff */
[----:B------:R-:W-:Y:S02]  /*1f50*/  IABS R5, R3 ;  /* 0x0000000300057213 */ /* 0x000fe40000000000 */
[----:B------:R-:W-:-:S03]  /*1f60*/  LEA.HI.X.SX32 R25, R6, UR51, 0x1, P0 ;  /* 0x0000003306197c11 */ /* 0x000fc600080f0eff */
[----:B------:R-:W-:Y:S01]  /*1f70*/  IMAD.MOV.U32 R6, RZ, RZ, R5 ;  /* 0x000000ffff067224 */ /* 0x000fe200078e0005 */
[----:B--2---:R-:W-:Y:S01]  /*1f80*/  ISETP.NE.AND P0, PT, R26, RZ, PT ;  /* 0x000000ff1a00720c */ /* 0x004fe20003f05270 */
[----:B------:R0:W2:Y:S01]  /*1f90*/  LDG.E.U8 R24, desc[UR12][R24.64] ;  /* 0x0000000c18187981 */ /* 0x0000a2000c1e1100 */
[----:B------:R-:W-:Y:S02]  /*1fa0*/  VIADD R8, R19, 0xe0 ;  /* 0x000000e013087836 */ /* 0x000fe40000000000 */
[----:B------:R-:W-:Y:S01]  /*1fb0*/  IMAD.HI.U32 R5, R6, UR7, RZ ;  /* 0x0000000706057c27 */ /* 0x000fe2000f8e00ff */
[----:B------:R-:W-:-:S04]  /*1fc0*/  P2R R26, PR, RZ, 0x1 ;  /* 0x00000001ff1a7803 */ /* 0x000fc80000000000 */
        /* <DEDUP_REMOVED lines=8> */
[----:B------:R-:W-:-:S06]  /*2050*/  @P0 IADD3 R5, PT, PT, R5, 0x1, RZ ;  /* 0x0000000105050810 */ /* 0x000fcc0007ffe0ff */
[----:B------:R-:W-:-:S05]  /*2060*/  @!P2 IMAD.MOV R5, RZ, RZ, -R5 ;  /* 0x000000ffff05a224 */ /* 0x000fca00078e0a05 */
[----:B0-----:R-:W-:-:S05]  /*2070*/  SEL R25, R14, R5, !P5 ;  /* 0x000000050e197207 */ /* 0x001fca0006800000 */
[----:B------:R-:W-:Y:S01]  /*2080*/  IMAD.MOV R6, RZ, RZ, -R25 ;  /* 0x000000ffff067224 */ /* 0x000fe200078e0a19 */
[----:B---3--:R-:W-:Y:S02]  /*2090*/  ISETP.NE.AND P2, PT, R28, RZ, PT ;  /* 0x000000ff1c00720c */ /* 0x008fe40003f45270 */
[----:B----4-:R-:W-:Y:S01]  /*20a0*/  ISETP.NE.AND P0, PT, R4, RZ, PT ;  /* 0x000000ff0400720c */ /* 0x010fe20003f05270 */
[----:B------:R-:W-:Y:S01]  /*20b0*/  IMAD R3, R6, UR60, R3 ;  /* 0x0000003c06037c24 */ /* 0x000fe2000f8e0203 */
[----:B------:R-:W0:Y:S04]  /*20c0*/  LDC.64 R4, c[0x0][0x3f0] ;  /* 0x0000fc00ff047b82 */ /* 0x000e280000000a00 */
[----:B------:R-:W-:-:S05]  /*20d0*/  IABS R6, R3 ;  /* 0x0000000300067213 */ /* 0x000fca0000000000 */
[----:B------:R-:W-:Y:S01]  /*20e0*/  IMAD.HI.U32 R28, R6, UR5, RZ ;  /* 0x00000005061c7c27 */ /* 0x000fe2000f8e00ff */
[----:B0-----:R-:W-:-:S04]  /*20f0*/  R2UR UR4, R5 ;  /* 0x00000000050472ca */ /* 0x001fc800000e0000 */
[----:B------:R-:W-:-:S05]  /*2100*/  IADD3 R5, PT, PT, -R28, RZ, RZ ;  /* 0x000000ff1c057210 */ /* 0x000fca0007ffe1ff */
[----:B------:R-:W-:Y:S01]  /*2110*/  IMAD R5, R5, UR11, R6 ;  /* 0x0000000b05057c24 */ /* 0x000fe2000f8e0206 */
[----:B------:R-:W-:-:S04]  /*2120*/  SHF.R.S64 R6, RZ, 0x1e, R7 ;  /* 0x0000001eff067819 */ /* 0x000fc80000001007 */
[----:B------:R-:W-:Y:S02]  /*2130*/  ISETP.LT.U32.AND P5, PT, R5, UR11, PT ;  /* 0x0000000b05007c0c */ /* 0x000fe4000bfa1070 */
[----:B------:R-:W-:-:S04]  /*2140*/  IADD3 R6, P1, PT, R6, UR48, RZ ;  /* 0x0000003006067c10 */ /* 0x000fc8000ff3e0ff */
[----:B------:R-:W-:Y:S02]  /*2150*/  LEA.HI.X.SX32 R7, R7, UR49, 0x2, P1 ;  /* 0x0000003107077c11 */ /* 0x000fe400088f16ff */
[----:B-----5:R-:W-:-:S05]  /*2160*/  ISETP.NE.AND P1, PT, R27, RZ, PT ;  /* 0x000000ff1b00720c */ /* 0x020fca0003f25270 */
[----:B------:R-:W-:Y:S02]  /*2170*/  @!P5 VIADD R5, R5, -UR11 ;  /* 0x8000000b0505dc36 */ /* 0x000fe40008000000 */
[----:B------:R-:W-:Y:S01]  /*2180*/  @!P5 VIADD R28, R28, 0x1 ;  /* 0x000000011c1cd836 */ /* 0x000fe20000000000 */
[----:B------:R-:W-:Y:S02]  /*2190*/  PLOP3.LUT P5, PT, PT, PT, UP0, 0x40, 0x4 ;  /* 0x000000000004781c */ /* 0x000fe40003fae808 */
[----:B------:R-:W-:Y:S02]  /*21a0*/  ISETP.GE.U32.AND P4, PT, R5, UR11, PT ;  /* 0x0000000b05007c0c */ /* 0x000fe4000bf86070 */
[----:B------:R-:W-:Y:S02]  /*21b0*/  LOP3.LUT R5, R3, UR61, RZ, 0x3c, !PT ;  /* 0x0000003d03057c12 */ /* 0x000fe4000f8e3cff */
[----:B------:R-:W-:Y:S02]  /*21c0*/  SEL R2, R2, RZ, !P5 ;  /* 0x000000ff02027207 */ /* 0x000fe40006800000 */
[----:B------:R-:W-:-:S02]  /*21d0*/  ISETP.GE.AND P3, PT, R5, RZ, PT ;  /* 0x000000ff0500720c */ /* 0x000fc40003f66270 */
[----:B------:R-:W-:Y:S01]  /*21e0*/  IABS R5, R8 ;  /* 0x0000000800057213 */ /* 0x000fe20000000000 */
[----:B------:R-:W-:-:S04]  /*21f0*/  IMAD R2, R2, UR44, RZ ;  /* 0x0000002c02027c24 */ /* 0x000fc8000f8e02ff */
[----:B------:R-:W-:Y:S01]  /*2200*/  IMAD.HI.U32 R27, R5, UR6, RZ ;  /* 0x00000006051b7c27 */ /* 0x000fe2000f8e00ff */
[----:B------:R-:W-:Y:S02]  /*2210*/  @P4 IADD3 R28, PT, PT, R28, 0x1, RZ ;  /* 0x000000011c1c4810 */ /* 0x000fe40007ffe0ff */
[----:B------:R-:W-:Y:S02]  /*2220*/  PLOP3.LUT P4, PT, PT, PT, UP2, 0x40, 0x4 ;  /* 0x000000000004781c */ /* 0x000fe40003f8e828 */
[----:B------:R-:W-:Y:S01]  /*2230*/  IADD3 R30, PT, PT, -R27, RZ, RZ ;  /* 0x000000ff1b1e7210 */ /* 0x000fe20007ffe1ff */
[----:B------:R-:W-:Y:S01]  /*2240*/  @!P3 IMAD.MOV R28, RZ, RZ, -R28 ;  /* 0x000000ffff1cb224 */ /* 0x000fe200078e0a1c */
[----:B------:R-:W-:Y:S02]  /*2250*/  SEL R25, R25, RZ, !P4 ;  /* 0x000000ff19197207 */ /* 0x000fe40006000000 */
[----:B------:R-:W-:Y:S01]  /*2260*/  PLOP3.LUT P3, PT, PT, PT, UP1, 0x40, 0x4 ;  /* 0x000000000004781c */ /* 0x000fe20003f6e818 */
[----:B------:R-:W-:-:S02]  /*2270*/  IMAD R5, R30, UR10, R5 ;  /* 0x0000000a1e057c24 */ /* 0x000fc4000f8e0205 */
[----:B------:R-:W-:-:S03]  /*2280*/  IMAD R25, R25, UR45, R2 ;  /* 0x0000002d19197c24 */ /* 0x000fc6000f8e0202 */
        /* <DEDUP_REMOVED lines=10> */
[----:B------:R-:W-:Y:S02]  /*2330*/  ISETP.NE.AND P6, PT, RZ, UR59, PT ;  /* 0x0000003bff007c0c */ /* 0x000fe4000bfc5270 */
[----:B------:R-:W-:Y:S01]  /*2340*/  SEL R2, R28, RZ, !P3 ;  /* 0x000000ff1c027207 */ /* 0x000fe20005800000 */
[----:B------:R-:W-:Y:S01]  /*2350*/  IMAD.MOV R28, RZ, RZ, -R28 ;  /* 0x000000ffff1c7224 */ /* 0x000fe200078e0a1c */
[----:B------:R-:W-:Y:S02]  /*2360*/  SEL R27, R22, R27, !P6 ;  /* 0x0000001b161b7207 */ /* 0x000fe40007000000 */
[----:B------:R-:W-:Y:S01]  /*2370*/  ISETP.NE.AND P6, PT, RZ, UR60, PT ;  /* 0x0000003cff007c0c */ /* 0x000fe2000bfc5270 */
[----:B------:R-:W-:Y:S01]  /*2380*/  IMAD R3, R28, UR61, R3 ;  /* 0x0000003d1c037c24 */ /* 0x000fe2000f8e0203 */
        /* <DEDUP_REMOVED lines=13> */
[----:B------:R-:W-:-:S03]  /*2460*/  PLOP3.LUT P3, PT, PT, PT, UP3, 0x40, 0x4 ;  /* 0x000000000004781c */ /* 0x000fc60003f6e838 */
[----:B------:R-:W-:Y:S01]  /*2470*/  IMAD.MOV.U32 R29, RZ, RZ, R5 ;  /* 0x000000ffff1d7224 */ /* 0x000fe200078e0005 */
[----:B------:R-:W-:Y:S01]  /*2480*/  SEL R3, R3, RZ, !P3 ;  /* 0x000000ff03037207 */ /* 0x000fe20005800000 */
[----:B------:R-:W3:Y:S01]  /*2490*/  LDG.E R5, desc[UR12][R6.64] ;  /* 0x0000000c06057981 */ /* 0x000ee2000c1e1900 */
[----:B------:R-:W-:-:S03]  /*24a0*/  ISETP.GE.AND P3, PT, R25, RZ, PT ;  /* 0x000000ff1900720c */ /* 0x000fc60003f66270 */
[----:B------:R-:W-:-:S10]  /*24b0*/  IMAD R3, R3, UR47, R2 ;  /* 0x0000002f03037c24 */ /* 0x000fd4000f8e0202 */
[----:B------:R-:W-:Y:S02]  /*24c0*/  @!P3 IADD3 R29, PT, PT, -R29, RZ, RZ ;  /* 0x000000ff1d1db210 */ /* 0x000fe40007ffe1ff */
[C---:B------:R-:W-:Y:S02]  /*24d0*/  IADD3 R2, P3, PT, R3.reuse, UR50, RZ ;  /* 0x0000003203027c10 */ /* 0x040fe4000ff7e0ff */
[----:B------:R-:W-:Y:S02]  /*24e0*/  SEL R32, R14, R29, !P6 ;  /* 0x0000001d0e207207 */ /* 0x000fe40007000000 */
[----:B------:R-:W-:-:S03]  /*24f0*/  LEA.HI.X.SX32 R3, R3, UR51, 0x1, P3 ;  /* 0x0000003303037c11 */ /* 0x000fc600098f0eff */
[----:B------:R-:W-:Y:S02]  /*2500*/  IMAD.MOV R29, RZ, RZ, -R32 ;  /* 0x000000ffff1d7224 */ /* 0x000fe400078e0a20 */
[----:B------:R0:W4:Y:S02]  /*2510*/  LDG.E.U8 R25, desc[UR12][R2.64] ;  /* 0x0000000c02197981 */ /* 0x000124000c1e1100 */
[----:B------:R-:W-:-:S05]  /*2520*/  IMAD R28, R29, UR60, R28 ;  /* 0x0000003c1d1c7c24 */ /* 0x000fca000f8e021c */
[----:B------:R-:W-:-:S05]  /*2530*/  IABS R30, R28 ;  /* 0x0000001c001e7213 */ /* 0x000fca0000000000 */
[----:B------:R-:W-:-:S04]  /*2540*/  IMAD.HI.U32 R29, R30, UR5, RZ ;  /* 0x000000051e1d7c27 */ /* 0x000fc8000f8e00ff */
[----:B------:R-:W-:-:S04]  /*2550*/  IMAD.MOV R31, RZ, RZ, -R29 ;  /* 0x000000ffff1f7224 */ /* 0x000fc800078e0a1d */
[----:B------:R-:W-:-:S05]  /*2560*/  IMAD R30, R31, UR11, R30 ;  /* 0x0000000b1f1e7c24 */ /* 0x000fca000f8e021e */
[----:B------:R-:W-:Y:S02]  /*2570*/  ISETP.LT.U32.AND P3, PT, R30, UR11, PT ;  /* 0x0000000b1e007c0c */ /* 0x000fe4000bf61070 */
[----:B0-----:R-:W-:-:S11]  /*2580*/  LOP3.LUT R2, R28, UR61, RZ, 0x3c, !PT ;  /* 0x0000003d1c027c12 */ /* 0x001fd6000f8e3cff */
[----:B------:R-:W-:-:S04]  /*2590*/  @!P3 IADD3 R30, PT, PT, R30, -UR11, RZ ;  /* 0x8000000b1e1ebc10 */ /* 0x000fc8000fffe0ff */
[----:B------:R-:W-:Y:S02]  /*25a0*/  ISETP.GE.U32.AND P4, PT, R30, UR11, PT ;  /* 0x0000000b1e007c0c */ /* 0x000fe4000bf86070 */
[----:B------:R-:W-:Y:S01]  /*25b0*/  ISETP.GE.AND P5, PT, R2, RZ, PT ;  /* 0x000000ff0200720c */ /* 0x000fe20003fa6270 */
[----:B------:R-:W-:Y:S01]  /*25c0*/  @!P3 VIADD R29, R29, 0x1 ;  /* 0x000000011d1db836 */ /* 0x000fe20000000000 */
[----:B------:R-:W-:-:S04]  /*25d0*/  PLOP3.LUT P3, PT, PT, PT, UP0, 0x40, 0x4 ;  /* 0x000000000004781c */ /* 0x000fc80003f6e808 */
[----:B------:R-:W-:-:S05]  /*25e0*/  SEL R27, R27, RZ, !P3 ;  /* 0x000000ff1b1b7207 */ /* 0x000fca0005800000 */
[----:B------:R-:W-:Y:S01]  /*25f0*/  @P4 VIADD R29, R29, 0x1 ;  /* 0x000000011d1d4836 */ /* 0x000fe20000000000 */
[----:B------:R-:W-:-:S04]  /*2600*/  PLOP3.LUT P3, PT, PT, PT, UP2, 0x40, 0x4 ;  /* 0x000000000004781c */ /* 0x000fc80003f6e828 */
[----:B------:R-:W-:Y:S02]  /*2610*/  @!P5 IADD3 R29, PT, PT, -R29, RZ, RZ ;  /* 0x000000ff1d1dd210 */ /* 0x000fe40007ffe1ff */
[----:B------:R-:W-:Y:S02]  /*2620*/  ISETP.NE.AND P5, PT, RZ, UR61, PT ;  /* 0x0000003dff007c0c */ /* 0x000fe4000bfa5270 */
[----:B------:R-:W-:Y:S02]  /*2630*/  SHF.R.S64 R6, RZ, 0x1e, R8 ;  /* 0x0000001eff067819 */ /* 0x000fe40000001008 */
[----:B------:R-:W-:Y:S02]  /*2640*/  SEL R2, R32, RZ, !P3 ;  /* 0x000000ff20027207 */ /* 0x000fe40005800000 */
[----:B------:R-:W-:Y:S02]  /*2650*/  SEL R29, R15, R29, !P5 ;  /* 0x0000001d0f1d7207 */ /* 0x000fe40006800000 */
[----:B------:R-:W-:Y:S01]  /*2660*/  PLOP3.LUT P3, PT, PT, PT, UP1, 0x40, 0x4 ;  /* 0x000000000004781c */ /* 0x000fe20003f6e818 */
[----:B------:R-:W-:Y:S01]  /*2670*/  IMAD R27, R27, UR44, RZ ;  /* 0x0000002c1b1b7c24 */ /* 0x000fe2000f8e02ff */
[----:B------:R-:W-:-:S02]  /*2680*/  IADD3 R6, P6, PT, R6, UR48, RZ ;  /* 0x0000003006067c10 */ /* 0x000fc4000ffde0ff */
[----:B------:R-:W-:Y:S01]  /*2690*/  SEL R3, R29, RZ, !P3 ;  /* 0x000000ff1d037207 */ /* 0x000fe20005800000 */
[----:B------:R-:W-:Y:S01]  /*26a0*/  IMAD.MOV R29, RZ, RZ, -R29 ;  /* 0x000000ffff1d7224 */ /* 0x000fe200078e0a1d */
[----:B------:R-:W-:Y:S01]  /*26b0*/  LEA.HI.X.SX32 R7, R8, UR49, 0x2, P6 ;  /* 0x0000003108077c11 */ /* 0x000fe2000b0f16ff */
[----:B------:R-:W-:Y:S02]  /*26c0*/  IMAD R8, R2, UR45, R27 ;  /* 0x0000002d02087c24 */ /* 0x000fe4000f8e021b */
[----:B------:R-:W-:Y:S02]  /*26d0*/  IMAD R2, R29, UR61, R28 ;  /* 0x0000003d1d027c24 */ /* 0x000fe4000f8e021c */
[----:B------:R-:W-:Y:S01]  /*26e0*/  VIADD R28, R19, 0x100 ;  /* 0x00000100131c7836 */ /* 0x000fe20000000000 */
[----:B------:R-:W-:Y:S01]  /*26f0*/  ISETP.NE.AND P6, PT, RZ, UR59, PT ;  /* 0x0000003bff007c0c */ /* 0x000fe2000bfc5270 */
[----:B------:R0:W5:Y:S03]  /*2700*/  LDG.E R6, desc[UR12][R6.64] ;  /* 0x0000000c06067981 */ /* 0x000166000c1e1900 */
        /* <DEDUP_REMOVED lines=15> */
[----:B------:R-:W-:-:S10]  /*2800*/  IMAD R3, R2, UR47, R3 ;  /* 0x0000002f02037c24 */ /* 0x000fd4000f8e0203 */
[----:B------:R-:W-:Y:S01]  /*2810*/  @!P3 IMAD.MOV R29, RZ, RZ, -R29 ;  /* 0x000000ffff1db224 */ /* 0x000fe200078e0a1d */
[----:B------:R-:W-:-:S04]  /*2820*/  IADD3 R2, P3, PT, R3, UR50, RZ ;  /* 0x0000003203027c10 */ /* 0x000fc8000ff7e0ff */
[----:B------:R-:W-:Y:S02]  /*2830*/  LEA.HI.X.SX32 R3, R3, UR51, 0x1, P3 ;  /* 0x0000003303037c11 */ /* 0x000fe400098f0eff */
[C---:B------:R-:W-:Y:S02]  /*2840*/  IADD3 R8, P3, PT, R9.reuse, UR50, RZ ;  /* 0x0000003209087c10 */ /* 0x040fe4000ff7e0ff */
[----:B------:R-:W-:Y:S01]  /*2850*/  SEL R22, R22, R29, !P6 ;  /* 0x0000001d16167207 */ /* 0x000fe20007000000 */
[----:B------:R1:W5:Y:S01]  /*2860*/  LDG.E.U8 R27, desc[UR12][R2.64] ;  /* 0x0000000c021b7981 */ /* 0x000362000c1e1100 */
[----:B------:R-:W-:-:S05]  /*2870*/  LEA.HI.X.SX32 R9, R9, UR51, 0x1, P3 ;  /* 0x0000003309097c11 */ /* 0x000fca00098f0eff */
[----:B------:R2:W3:Y:S01]  /*2880*/  LDG.E.U8 R8, desc[UR12][R8.64] ;  /* 0x0000000c08087981 */ /* 0x0004e2000c1e1100 */
[----:B------:R-:W-:-:S05]  /*2890*/  IADD3 R29, PT, PT, -R22, RZ, RZ ;  /* 0x000000ff161d7210 */ /* 0x000fca0007ffe1ff */
[----:B------:R-:W-:-:S05]  /*28a0*/  IMAD R29, R29, UR59, R28 ;  /* 0x0000003b1d1d7c24 */ /* 0x000fca000f8e021c */
[----:B------:R-:W-:-:S05]  /*28b0*/  IABS R30, R29 ;  /* 0x0000001d001e7213 */ /* 0x000fca0000000000 */
[----:B0-----:R-:W-:Y:S01]  /*28c0*/  IMAD.HI.U32 R7, R30, UR7, RZ ;  /* 0x000000071e077c27 */ /* 0x001fe2000f8e00ff */
[----:B-1----:R-:W-:-:S03]  /*28d0*/  SHF.R.S64 R2, RZ, 0x1e, R19 ;  /* 0x0000001eff027819 */ /* 0x002fc60000001013 */
[----:B------:R-:W-:Y:S01]  /*28e0*/  IMAD.MOV R31, RZ, RZ, -R7 ;  /* 0x000000ffff1f7224 */ /* 0x000fe200078e0a07 */
[----:B------:R-:W-:-:S03]  /*28f0*/  IADD3 R2, P3, PT, R2, UR48, RZ ;  /* 0x0000003002027c10 */ /* 0x000fc6000ff7e0ff */
[----:B------:R-:W-:Y:S01]  /*2900*/  IMAD R30, R31, UR9, R30 ;  /* 0x000000091f1e7c24 */ /* 0x000fe2000f8e021e */
[----:B------:R-:W-:-:S04]  /*2910*/  LEA.HI.X.SX32 R3, R19, UR49, 0x2, P3 ;  /* 0x0000003113037c11 */ /* 0x000fc800098f16ff */
[----:B------:R-:W-:-:S13]  /*2920*/  ISETP.LT.U32.AND P3, PT, R30, UR9, PT ;  /* 0x000000091e007c0c */ /* 0x000fda000bf61070 */
[----:B------:R-:W-:Y:S01]  /*2930*/  @!P3 IADD3 R30, PT, PT, R30, -UR9, RZ ;  /* 0x800000091e1ebc10 */ /* 0x000fe2000fffe0ff */
[----:B------:R-:W-:-:S03]  /*2940*/  @!P3 VIADD R7, R7, 0x1 ;  /* 0x000000010707b836 */ /* 0x000fc60000000000 */
[----:B------:R-:W-:Y:S02]  /*2950*/  ISETP.GE.U32.AND P3, PT, R30, UR9, PT ;  /* 0x000000091e007c0c */ /* 0x000fe4000bf66070 */
[----:B--2---:R-:W-:-:S11]  /*2960*/  LOP3.LUT R9, R29, UR60, RZ, 0x3c, !PT ;  /* 0x0000003c1d097c12 */ /* 0x004fd6000f8e3cff */
[----:B------:R-:W-:Y:S01]  /*2970*/  @P3 VIADD R7, R7, 0x1 ;  /* 0x0000000107073836 */ /* 0x000fe20000000000 */
[----:B------:R-:W-:-:S03]  /*2980*/  ISETP.GE.AND P3, PT, R9, RZ, PT ;  /* 0x000000ff0900720c */ /* 0x000fc60003f66270 */
[----:B------:R-:W-:Y:S01]  /*2990*/  IMAD.MOV.U32 R9, RZ, RZ, R7 ;  /* 0x000000ffff097224 */ /* 0x000fe200078e0007 */
[----:B------:R-:W-:-:S09]  /*29a0*/  ISETP.NE.AND P6, PT, RZ, UR60, PT ;  /* 0x0000003cff007c0c */ /* 0x000fd2000bfc5270 */
[----:B------:R-:W-:-:S04]  /*29b0*/  @!P3 IADD3 R9, PT, PT, -R9, RZ, RZ ;  /* 0x000000ff0909b210 */ /* 0x000fc80007ffe1ff */
[----:B------:R-:W-:Y:S02]  /*29c0*/  SEL R19, R14, R9, !P6 ;  /* 0x000000090e137207 */ /* 0x000fe40007000000 */
[----:B------:R-:W-:Y:S02]  /*29d0*/  R2UR UR6, R16 ;  /* 0x00000000100672ca */ /* 0x000fe400000e0000 */
[----:B------:R-:W-:-:S13]  /*29e0*/  R2UR UR7, R17 ;  /* 0x00000000110772ca */ /* 0x000fda00000e0000 */
[----:B------:R0:W2:Y:S01]  /*29f0*/  LDG.E R7, desc[UR6][R2.64] ;  /* 0x0000000602077981 */ /* 0x0000a2000c1e1900 */
[----:B---3--:R-:W-:Y:S01]  /*2a00*/  ISETP.NE.AND P3, PT, R8, RZ, PT ;  /* 0x000000ff0800720c */ /* 0x008fe20003f65270 */
[----:B------:R-:W-:-:S04]  /*2a10*/  IMAD.MOV R8, RZ, RZ, -R19 ;  /* 0x000000ffff087224 */ /* 0x000fc800078e0a13 */
        /* <DEDUP_REMOVED lines=13> */
[----:B------:R-:W-:Y:S02]  /*2af0*/  PLOP3.LUT P4, PT, PT, PT, UP0, 0x40, 0x4 ;  /* 0x000000000004781c */ /* 0x000fe40003f8e808 */
[----:B------:R-:W-:Y:S02]  /*2b00*/  SEL R8, R15, R8, !P5 ;  /* 0x000000080f087207 */ /* 0x000fe40006800000 */
[----:B------:R-:W-:Y:S02]  /*2b10*/  PLOP3.LUT P5, PT, PT, PT, UP2, 0x40, 0x4 ;  /* 0x000000000004781c */ /* 0x000fe40003fae828 */
[----:B------:R-:W-:Y:S01]  /*2b20*/  SEL R22, R22, RZ, !P4 ;  /* 0x000000ff16167207 */ /* 0x000fe20006000000 */
[----:B------:R-:W-:Y:S01]  /*2b30*/  IMAD.MOV R2, RZ, RZ, -R8 ;  /* 0x000000ffff027224 */ /* 0x000fe200078e0a08 */
[----:B------:R-:W-:-:S02]  /*2b40*/  PLOP3.LUT P4, PT, PT, PT, UP1, 0x40, 0x4 ;  /* 0x000000000004781c */ /* 0x000fc40003f8e818 */
[----:B------:R-:W-:Y:S01]  /*2b50*/  SEL R3, R19, RZ, !P5 ;  /* 0x000000ff13037207 */ /* 0x000fe20006800000 */
[----:B------:R-:W-:Y:S01]  /*2b60*/  IMAD R22, R22, UR44, RZ ;  /* 0x0000002c16167c24 */ /* 0x000fe2000f8e02ff */
[----:B------:R-:W-:Y:S01]  /*2b70*/  PLOP3.LUT P5, PT, PT, PT, UP3, 0x40, 0x4 ;  /* 0x000000000004781c */ /* 0x000fe20003fae838 */
[----:B------:R-:W-:Y:S01]  /*2b80*/  IMAD R2, R2, UR61, R29 ;  /* 0x0000003d02027c24 */ /* 0x000fe2000f8e021d */
[----:B------:R-:W-:Y:S01]  /*2b90*/  SEL R8, R8, RZ, !P4 ;  /* 0x000000ff08087207 */ /* 0x000fe20006000000 */
[----:B------:R-:W-:-:S03]  /*2ba0*/  IMAD R3, R3, UR45, R22 ;  /* 0x0000002d03037c24 */ /* 0x000fc6000f8e0216 */
[----:B------:R-:W-:Y:S01]  /*2bb0*/  SEL R2, R2, RZ, !P5 ;  /* 0x000000ff02027207 */ /* 0x000fe20006800000 */
[----:B------:R-:W-:-:S04]  /*2bc0*/  IMAD R3, R8, UR46, R3 ;  /* 0x0000002e08037c24 */ /* 0x000fc8000f8e0203 */
[----:B------:R-:W-:-:S05]  /*2bd0*/  IMAD R3, R2, UR47, R3 ;  /* 0x0000002f02037c24 */ /* 0x000fca000f8e0203 */
[----:B------:R-:W-:-:S04]  /*2be0*/  IADD3 R2, P4, PT, R3, UR50, RZ ;  /* 0x0000003203027c10 */ /* 0x000fc8000ff9e0ff */
[----:B------:R-:W-:Y:S02]  /*2bf0*/  LEA.HI.X.SX32 R3, R3, UR51, 0x1, P4 ;  /* 0x0000003303037c11 */ /* 0x000fe4000a0f0eff */
[----:B------:R-:W-:-:S03]  /*2c00*/  SHF.R.S64 R8, RZ, 0x1e, R28 ;  /* 0x0000001eff087819 */ /* 0x000fc6000000101c */
[----:B------:R0:W3:Y:S01]  /*2c10*/  LDG.E.U8 R2, desc[UR6][R2.64] ;  /* 0x0000000602027981 */ /* 0x0000e2000c1e1100 */
[----:B------:R-:W-:-:S04]  /*2c20*/  IADD3 R8, P4, PT, R8, UR48, RZ ;  /* 0x0000003008087c10 */ /* 0x000fc8000ff9e0ff */
[----:B------:R-:W-:-:S06]  /*2c30*/  LEA.HI.X.SX32 R9, R28, UR49, 0x2, P4 ;  /* 0x000000311c097c11 */ /* 0x000fcc000a0f16ff */
[----:B------:R1:W3:Y:S01]  /*2c40*/  LDG.E R9, desc[UR6][R8.64] ;  /* 0x0000000608097981 */ /* 0x0002e2000c1e1900 */
[----:B--2---:R-:W-:Y:S01]  /*2c50*/  FMUL R7, R7, UR4 ;  /* 0x0000000407077c20 */ /* 0x004fe20008400000 */
[----:B------:R-:W-:Y:S01]  /*2c60*/  FMUL R13, R13, UR4 ;  /* 0x000000040d0d7c20 */ /* 0x000fe20008400000 */
[----:B------:R-:W-:-:S03]  /*2c70*/  ISETP.NE.AND P6, PT, R26, RZ, PT ;  /* 0x000000ff1a00720c */ /* 0x000fc60003fc5270 */
[-C--:B------:R-:W-:Y:S01]  /*2c80*/  FSEL R32, R7, R4.reuse, P3 ;  /* 0x0000000407207208 */ /* 0x080fe20001800000 */
[----:B------:R-:W-:Y:S01]  /*2c90*/  FMUL R7, R12, UR4 ;  /* 0x000000040c077c20 */ /* 0x000fe20008400000 */
[-C--:B------:R-:W-:Y:S02]  /*2ca0*/  FSEL R30, R13, R4.reuse, P6 ;  /* 0x000000040d1e7208 */ /* 0x080fe40003000000 */
[----:B0-----:R-:W-:Y:S01]  /*2cb0*/  FMNMX R3, R32, -INF , !PT ;  /* 0xff80000020037809 */ /* 0x001fe20007800000 */
        /* <DEDUP_REMOVED lines=11> */
[----:B----4-:R-:W-:Y:S02]  /*2d70*/  ISETP.NE.AND P0, PT, R25, RZ, PT ;  /* 0x000000ff1900720c */ /* 0x010fe40003f05270 */
[----:B-1----:R-:W-:-:S02]  /*2d80*/  FSEL R8, R23, R4, P2 ;  /* 0x0000000417087208 */ /* 0x002fc40001000000 */
[----:B------:R-:W-:Y:S01]  /*2d90*/  FMNMX R7, R7, R26, !PT ;  /* 0x0000001a07077209 */ /* 0x000fe20007800000 */
[----:B-----5:R-:W-:Y:S01]  /*2da0*/  FMUL R3, R6, UR4 ;  /* 0x0000000406037c20 */ /* 0x020fe20008400000 */
[----:B------:R-:W-:Y:S02]  /*2db0*/  ISETP.NE.AND P1, PT, R27, RZ, PT ;  /* 0x000000ff1b00720c */ /* 0x000fe40003f25270 */
[----:B------:R-:W-:Y:S02]  /*2dc0*/  FSEL R22, R5, R4, P0 ;  /* 0x0000000405167208 */ /* 0x000fe40000000000 */
[----:B------:R-:W-:Y:S02]  /*2dd0*/  FMNMX R7, R7, R8, !PT ;  /* 0x0000000807077209 */ /* 0x000fe40007800000 */
[----:B------:R-:W-:Y:S02]  /*2de0*/  FSEL R24, R3, R4, P1 ;  /* 0x0000000403187208 */ /* 0x000fe40000800000 */
[----:B------:R-:W-:-:S04]  /*2df0*/  FMNMX R7, R7, R22, !PT ;  /* 0x0000001607077209 */ /* 0x000fc80007800000 */
[----:B------:R-:W-:Y:S02]  /*2e00*/  FMNMX R7, R7, R24, !PT ;  /* 0x0000001807077209 */ /* 0x000fe40007800000 */
[----:B---3--:R-:W-:-:S13]  /*2e10*/  ISETP.NE.AND P3, PT, R2, RZ, PT ;  /* 0x000000ff0200720c */ /* 0x008fda0003f65270 */
        /* <DEDUP_REMOVED lines=30> */
[----:B------:R-:W-:Y:S01]  /*3000*/  FADD R8, R2, -12583039 ;  /* 0xcb40007f02087421 */ /* 0x000fe20000000000 */
[-C--:B------:R-:W-:Y:S01]  /*3010*/  FFMA.SAT R24, R19, R6.reuse, 0.5 ;  /* 0x3f00000013187423 */ /* 0x080fe20000002006 */
[----:B------:R-:W-:Y:S01]  /*3020*/  FFMA R12, R25, 1.4426950216293334961, -R4 ;  /* 0x3fb8aa3b190c7823 */ /* 0x000fe20000000804 */
[-C--:B------:R-:W-:Y:S01]  /*3030*/  FFMA.RM R4, R22, R5.reuse, 12582913 ;  /* 0x4b40000116047423 */ /* 0x080fe20000004005 */
[----:B------:R-:W-:Y:S01]  /*3040*/  FADD R13, R26, -R27 ;  /* 0x8000001b1a0d7221 */ /* 0x000fe20000000000 */
        /* <DEDUP_REMOVED lines=13> */
[----:B------:R-:W0:Y:S01]  /*3120*/  MUFU.EX2 R22, R22 ;  /* 0x0000001600167308 */ /* 0x000e220000000800 */
[----:B------:R-:W-:Y:S01]  /*3130*/  FFMA R19, R19, 1.925963033500011079e-08, R24 ;  /* 0x32a5706013137823 */ /* 0x000fe20000000018 */
[-C--:B------:R-:W-:Y:S01]  /*3140*/  FFMA.SAT R28, R9, R6.reuse, 0.5 ;  /* 0x3f000000091c7423 */ /* 0x080fe20000002006 */
[----:B------:R-:W-:Y:S01]  /*3150*/  FFMA R24, R13, 1.4426950216293334961, -R14 ;  /* 0x3fb8aa3b0d187823 */ /* 0x000fe2000000080e */
[-C--:B------:R-:W-:Y:S01]  /*3160*/  FFMA.RM R14, R26, R5.reuse, 12582913 ;  /* 0x4b4000011a0e7423 */ /* 0x080fe20000004005 */
[-C--:B------:R-:W-:Y:S01]  /*3170*/  FFMA.SAT R26, R7, R6.reuse, 0.5 ;  /* 0x3f000000071a7423 */ /* 0x080fe20000002006 */
[----:B------:R-:W-:Y:S01]  /*3180*/  FFMA.SAT R30, R3, R6, 0.5 ;  /* 0x3f000000031e7423 */ /* 0x000fe20000002006 */
[----:B------:R-:W-:Y:S01]  /*3190*/  FFMA R15, R13, 1.925963033500011079e-08, R24 ;  /* 0x32a570600d0f7823 */ /* 0x000fe20000000018 */
[----:B------:R-:W-:Y:S01]  /*31a0*/  FADD R24, R14, -12583039 ;  /* 0xcb40007f0e187421 */ /* 0x000fe20000000000 */
[----:B------:R-:W1:Y:S01]  /*31b0*/  MUFU.EX2 R25, R25 ;  /* 0x0000001900197308 */ /* 0x000e620000000800 */
[-C--:B------:R-:W-:Y:S01]  /*31c0*/  FFMA.RM R6, R28, R5.reuse, 12582913 ;  /* 0x4b4000011c067423 */ /* 0x080fe20000004005 */
[----:B------:R-:W-:Y:S01]  /*31d0*/  FFMA.RM R13, R26, R5, 12582913 ;  /* 0x4b4000011a0d7423 */ /* 0x000fe20000004005 */
[----:B------:R-:W-:Y:S01]  /*31e0*/  FFMA R24, R11, 1.4426950216293334961, -R24 ;  /* 0x3fb8aa3b0b187823 */ /* 0x000fe20000000818 */
[----:B------:R-:W-:-:S02]  /*31f0*/  IMAD.SHL.U32 R8, R8, 0x800000, RZ ;  /* 0x0080000008087824 */ /* 0x000fc400078e00ff */
[----:B------:R-:W-:Y:S01]  /*3200*/  FADD R28, R6, -12583039 ;  /* 0xcb40007f061c7421 */ /* 0x000fe20000000000 */
[----:B------:R-:W-:Y:S02]  /*3210*/  IMAD.SHL.U32 R12, R12, 0x800000, RZ ;  /* 0x008000000c0c7824 */ /* 0x000fe400078e00ff */
[----:B------:R-:W-:Y:S01]  /*3220*/  FFMA R26, R11, 1.925963033500011079e-08, R24 ;  /* 0x32a570600b1a7823 */ /* 0x000fe20000000018 */
[----:B------:R-:W2:Y:S01]  /*3230*/  MUFU.EX2 R23, R23 ;  /* 0x0000001700177308 */ /* 0x000ea20000000800 */
[----:B------:R-:W-:Y:S01]  /*3240*/  FADD R24, R13, -12583039 ;  /* 0xcb40007f0d187421 */ /* 0x000fe20000000000 */
[----:B------:R-:W-:Y:S01]  /*3250*/  FFMA.RM R11, R30, R5, 12582913 ;  /* 0x4b4000011e0b7423 */ /* 0x000fe20000004005 */
[----:B------:R-:W-:Y:S01]  /*3260*/  FFMA R28, R9, 1.4426950216293334961, -R28 ;  /* 0x3fb8aa3b091c7823 */ /* 0x000fe2000000081c */
[----:B------:R-:W-:Y:S02]  /*3270*/  IMAD.SHL.U32 R5, R0, 0x800000, RZ ;  /* 0x0080000000057824 */ /* 0x000fe400078e00ff */
[----:B------:R-:W-:Y:S01]  /*3280*/  FFMA R24, R7, 1.4426950216293334961, -R24 ;  /* 0x3fb8aa3b07187823 */ /* 0x000fe20000000818 */
[----:B------:R-:W-:-:S02]  /*3290*/  IMAD.SHL.U32 R0, R2, 0x800000, RZ ;  /* 0x0080000002007824 */ /* 0x000fc400078e00ff */
[----:B------:R-:W-:Y:S01]  /*32a0*/  FFMA R28, R9, 1.925963033500011079e-08, R28 ;  /* 0x32a57060091c7823 */ /* 0x000fe2000000001c */
[----:B------:R-:W3:Y:S01]  /*32b0*/  MUFU.EX2 R19, R19 ;  /* 0x0000001300137308 */ /* 0x000ee20000000800 */
[----:B------:R-:W-:Y:S01]  /*32c0*/  FFMA R24, R7, 1.925963033500011079e-08, R24 ;  /* 0x32a5706007187823 */ /* 0x000fe20000000018 */
[----:B0-----:R-:W-:Y:S01]  /*32d0*/  FMUL R9, R5, R22 ;  /* 0x0000001605097220 */ /* 0x001fe20000400000 */
[----:B------:R-:W-:Y:S01]  /*32e0*/  FADD R22, R11, -12583039 ;  /* 0xcb40007f0b167421 */ /* 0x000fe20000000000 */
[----:B------:R-:W-:Y:S01]  /*32f0*/  SHF.L.U32 R2, R4, 0x17, RZ ;  /* 0x0000001704027819 */ /* 0x000fe200000006ff */
[----:B-1----:R-:W-:Y:S01]  /*3300*/  FMUL R0, R0, R25 ;  /* 0x0000001900007220 */ /* 0x002fe20000400000 */
[----:B------:R-:W-:Y:S01]  /*3310*/  FADD R5, RZ, R9 ;  /* 0x00000009ff057221 */ /* 0x000fe20000000000 */
[----:B------:R-:W-:Y:S01]  /*3320*/  FFMA R4, R3, 1.4426950216293334961, -R22 ;  /* 0x3fb8aa3b03047823 */ /* 0x000fe20000000816 */
[----:B------:R-:W0:Y:S01]  /*3330*/  MUFU.EX2 R15, R15 ;  /* 0x0000000f000f7308 */ /* 0x000e220000000800 */
[----:B--2---:R-:W-:Y:S01]  /*3340*/  FMUL R2, R2, R23 ;  /* 0x0000001702027220 */ /* 0x004fe20000400000 */
[----:B------:R-:W-:Y:S01]  /*3350*/  FADD R5, R5, R0 ;  /* 0x0000000005057221 */ /* 0x000fe20000000000 */
[----:B------:R-:W-:Y:S01]  /*3360*/  FFMA R23, R3, 1.925963033500011079e-08, R4 ;  /* 0x32a5706003177823 */ /* 0x000fe20000000004 */
[----:B------:R-:W-:Y:S01]  /*3370*/  SHF.L.U32 R14, R14, 0x17, RZ ;  /* 0x000000170e0e7819 */ /* 0x000fe200000006ff */
[----:B------:R-:W-:-:S02]  /*3380*/  IMAD.SHL.U32 R13, R13, 0x800000, RZ ;  /* 0x008000000d0d7824 */ /* 0x000fc400078e00ff */
[----:B------:R-:W-:Y:S01]  /*3390*/  FADD R4, R5, R2 ;  /* 0x0000000205047221 */ /* 0x000fe20000000000 */
[----:B------:R-:W1:Y:S01]  /*33a0*/  MUFU.EX2 R7, R26 ;  /* 0x0000001a00077308 */ /* 0x000e620000000800 */
[----:B---3--:R-:W-:-:S04]  /*33b0*/  FMUL R3, R8, R19 ;  /* 0x0000001308037220 */ /* 0x008fc80000400000 */
[----:B------:R-:W-:-:S03]  /*33c0*/  FADD R8, R4, R3 ;  /* 0x0000000304087221 */ /* 0x000fc60000000000 */
[----:B------:R-:W2:Y:S01]  /*33d0*/  MUFU.EX2 R24, R24 ;  /* 0x0000001800187308 */ /* 0x000ea20000000800 */
[----:B0-----:R-:W-:Y:S01]  /*33e0*/  FMUL R5, R12, R15 ;  /* 0x0000000f0c057220 */ /* 0x001fe20000400000 */
[----:B------:R-:W-:Y:S01]  /*33f0*/  IMAD.SHL.U32 R15, R6, 0x800000, RZ ;  /* 0x00800000060f7824 */ /* 0x000fe200078e00ff */
[----:B------:R-:W-:-:S05]  /*3400*/  SHF.L.U32 R6, R11, 0x17, RZ ;  /* 0x000000170b067819 */ /* 0x000fca00000006ff */
[----:B------:R-:W0:Y:S01]  /*3410*/  MUFU.EX2 R22, R28 ;  /* 0x0000001c00167308 */ /* 0x000e220000000800 */
[----:B-1----:R-:W-:Y:S01]  /*3420*/  FMUL R4, R14, R7 ;  /* 0x000000070e047220 */ /* 0x002fe20000400000 */
[----:B------:R-:W-:-:S06]  /*3430*/  FADD R7, R8, R5 ;  /* 0x0000000508077221 */ /* 0x000fcc0000000000 */
[----:B------:R-:W1:Y:S01]  /*3440*/  MUFU.EX2 R23, R23 ;  /* 0x0000001700177308 */ /* 0x000e620000000800 */
[----:B--2---:R-:W-:Y:S01]  /*3450*/  FMUL R8, R13, R24 ;  /* 0x000000180d087220 */ /* 0x004fe20000400000 */
[----:B------:R-:W-:-:S04]  /*3460*/  FADD R13, R7, R4 ;  /* 0x00000004070d7221 */ /* 0x000fc80000000000 */
[----:B------:R-:W-:Y:S01]  /*3470*/  FADD R12, R13, R8 ;  /* 0x000000080d0c7221 */ /* 0x000fe20000000000 */
[----:B0-----:R-:W-:-:S04]  /*3480*/  FMUL R7, R15, R22 ;  /* 0x000000160f077220 */ /* 0x001fc80000400000 */
        /* <DEDUP_REMOVED lines=12> */
.L_x_4825:
        /* <DEDUP_REMOVED lines=12> */
[----:B0-----:R-:W-:Y:S05]  /*3610*/  CALL.REL.NOINC `($__internal_57_$__cuda_sm3x_div_rn_noftz_f32_slowpath) ;  /* 0x0000001400047944 */ /* 0x001fea0003c00000 */
[----:B------:R-:W-:-:S07]  /*3620*/  IMAD.MOV.U32 R11, RZ, RZ, R9 ;  /* 0x000000ffff0b7224 */ /* 0x000fce00078e0009 */
.L_x_4796:
[----:B------:R-:W-:Y:S05]  /*3630*/  BSYNC.RECONVERGENT B1 ;  /* 0x0000000000017941 */ /* 0x000fea0003800200 */
.L_x_4795:
        /* <DEDUP_REMOVED lines=12> */
[----:B0-----:R-:W-:Y:S05]  /*3700*/  CALL.REL.NOINC `($__internal_57_$__cuda_sm3x_div_rn_noftz_f32_slowpath) ;  /* 0x0000001000c87944 */ /* 0x001fea0003c00000 */
[----:B------:R-:W-:-:S07]  /*3710*/  IMAD.MOV.U32 R14, RZ, RZ, R9 ;  /* 0x000000ffff0e7224 */ /* 0x000fce00078e0009 */
.L_x_4798:
[----:B------:R-:W-:Y:S05]  /*3720*/  BSYNC.RECONVERGENT B1 ;  /* 0x0000000000017941 */ /* 0x000fea0003800200 */
.L_x_4797:
        /* <DEDUP_REMOVED lines=14> */
.L_x_4800:
[----:B------:R-:W-:Y:S05]  /*3810*/  BSYNC.RECONVERGENT B1 ;  /* 0x0000000000017941 */ /* 0x000fea0003800200 */
.L_x_4799:
        /* <DEDUP_REMOVED lines=14> */
.L_x_4802:
[----:B------:R-:W-:Y:S05]  /*3900*/  BSYNC.RECONVERGENT B1 ;  /* 0x0000000000017941 */ /* 0x000fea0003800200 */
.L_x_4801:
        /* <DEDUP_REMOVED lines=14> */
.L_x_4804:
[----:B------:R-:W-:Y:S05]  /*39f0*/  BSYNC.RECONVERGENT B1 ;  /* 0x0000000000017941 */ /* 0x000fea0003800200 */
.L_x_4803:
        /* <DEDUP_REMOVED lines=14> */
.L_x_4806:
[----:B------:R-:W-:Y:S05]  /*3ae0*/  BSYNC.RECONVERGENT B1 ;  /* 0x0000000000017941 */ /* 0x000fea0003800200 */
.L_x_4805:
        /* <DEDUP_REMOVED lines=14> */
.L_x_4808:
[----:B------:R-:W-:Y:S05]  /*3bd0*/  BSYNC.RECONVERGENT B1 ;  /* 0x0000000000017941 */ /* 0x000fea0003800200 */
.L_x_4807:
        /* <DEDUP_REMOVED lines=14> */
.L_x_4810:
[----:B------:R-:W-:Y:S05]  /*3cc0*/  BSYNC.RECONVERGENT B1 ;  /* 0x0000000000017941 */ /* 0x000fea0003800200 */
.L_x_4809:
        /* <DEDUP_REMOVED lines=14> */
.L_x_4812:
[----:B------:R-:W-:Y:S05]  /*3db0*/  BSYNC.RECONVERGENT B1 ;  /* 0x0000000000017941 */ /* 0x000fea0003800200 */
.L_x_4811:
        /* <DEDUP_REMOVED lines=9> */
[----:B------:R-:W-:Y:S01]  /*3e50*/  R2UR UR8, R16 ;  /* 0x00000000100872ca */ /* 0x000fe200000e0000 */
[----:B------:R-:W-:Y:S01]  /*3e60*/  IMAD.IADD R7, R7, 0x1, R9 ;  /* 0x0000000107077824 */ /* 0x000fe200078e0209 */
[----:B------:R-:W-:-:S02]  /*3e70*/  LEA R8, P0, R6, UR56, 0x2 ;  /* 0x0000003806087c11 */ /* 0x000fc4000f8010ff */
[----:B------:R-:W-:Y:S02]  /*3e80*/  R2UR UR9, R17 ;  /* 0x00000000110972ca */ /* 0x000fe400000e0000 */
[----:B------:R-:W-:Y:S02]  /*3e90*/  LEA.HI.X R9, R6, UR57, R7, 0x2, P0 ;  /* 0x0000003906097c11 */ /* 0x000fe400080f1407 */
[C---:B------:R-:W-:Y:S02]  /*3ea0*/  IADD3 R18, P0, PT, R21.reuse, R18, RZ ;  /* 0x0000001215127210 */ /* 0x040fe40007f1e0ff */
[----:B------:R-:W-:Y:S01]  /*3eb0*/  R2UR UR10, R16 ;  /* 0x00000000100a72ca */ /* 0x000fe200000e0000 */
[----:B------:R2:W-:Y:S01]  /*3ec0*/  STG.E desc[UR4][R8.64], R11 ;  /* 0x0000000b08007986 */ /* 0x0005e2000c101904 */
[----:B------:R-:W-:Y:S02]  /*3ed0*/  LEA.HI.X.SX32 R10, R21, R10, 0x1, P0 ;  /* 0x0000000a150a7211 */ /* 0x000fe400000f0eff */
[----:B------:R-:W-:Y:S01]  /*3ee0*/  ISETP.GE.U32.AND P0, PT, R18, UR54, PT ;  /* 0x0000003612007c0c */ /* 0x000fe2000bf06070 */
[----:B------:R2:W-:Y:S01]  /*3ef0*/  STG.E desc[UR6][R8.64+0x80], R14 ;  /* 0x0000800e08007986 */ /* 0x0005e2000c101906 */
[----:B------:R-:W-:-:S02]  /*3f00*/  R2UR UR11, R17 ;  /* 0x00000000110b72ca */ /* 0x000fc400000e0000 */
[C---:B------:R-:W-:Y:S01]  /*3f10*/  R2UR UR12, R16.reuse ;  /* 0x00000000100c72ca */ /* 0x040fe200000e0000 */
[----:B------:R2:W-:Y:S01]  /*3f20*/  STG.E desc[UR8][R8.64+0x100], R0 ;  /* 0x0001000008007986 */ /* 0x0005e2000c101908 */
[C---:B------:R-:W-:Y:S02]  /*3f30*/  R2UR UR13, R17.reuse ;  /* 0x00000000110d72ca */ /* 0x040fe400000e0000 */
[C---:B------:R-:W-:Y:S02]  /*3f40*/  R2UR UR14, R16.reuse ;  /* 0x00000000100e72ca */ /* 0x040fe400000e0000 */
[C---:B------:R-:W-:Y:S02]  /*3f50*/  R2UR UR15, R17.reuse ;  /* 0x00000000110f72ca */ /* 0x040fe400000e0000 */
        /* <DEDUP_REMOVED lines=15> */
.L_x_4793:
[----:B------:R-:W-:Y:S05]  /*4050*/  EXIT ;  /* 0x000000000000794d */ /* 0x000fea0003800000 */
.L_x_4794:
[----:B------:R-:W-:Y:S01]  /*4060*/  HFMA2 R12, -RZ, RZ, 0, 9.5367431640625e-07 ;  /* 0x00000010ff0c7431 */ /* 0x000fe200000001ff */
[----:B------:R-:W-:Y:S01]  /*4070*/  BSSY B1, `(.L_x_4814) ;  /* 0x0000006000017945 */ /* 0x000fe20003800000 */
[----:B------:R-:W-:Y:S02]  /*4080*/  IMAD.MOV.U32 R11, RZ, RZ, 0x1f ;  /* 0x0000001fff0b7424 */ /* 0x000fe400078e00ff */
[----:B------:R-:W-:-:S07]  /*4090*/  IMAD.MOV.U32 R15, RZ, RZ, -0x1 ;  /* 0xffffffffff0f7424 */ /* 0x000fce00078e00ff */
[----:B------:R-:W-:Y:S05]  /*40a0*/  WARPSYNC.COLLECTIVE R15, `(.L_x_4815) ;  /* 0x000000000f087348 */ /* 0x000fea0003c00000 */
[----:B------:R0:W1:Y:S02]  /*40b0*/  SHFL.BFLY P6, R14, R13, R12, R11 ;  /* 0x0c00000c0d0e7389 */ /* 0x00006400000c000b */
[----:B01----:R-:W-:Y:S05]  /*40c0*/  ENDCOLLECTIVE ;  /* 0x000000000000791b */ /* 0x003fea0003800000 */
.L_x_4815:
[----:B------:R-:W-:Y:S05]  /*40d0*/  BSYNC B1 ;  /* 0x0000000000017941 */ /* 0x000fea0003800000 */
.L_x_4814:
        /* <DEDUP_REMOVED lines=9> */
.L_x_4816:
[----:B------:R-:W-:Y:S01]  /*4170*/  IMAD.MOV.U32 R12, RZ, RZ, 0x4 ;  /* 0x00000004ff0c7424 */ /* 0x000fe200078e00ff */
[----:B------:R-:W-:-:S04]  /*4180*/  FMNMX R0, R13, R14, !PT ;  /* 0x0000000e0d007209 */ /* 0x000fc80007800000 */
[----:B------:R-:W-:-:S07]  /*4190*/  MOV R13, R0 ;  /* 0x00000000000d7202 */ /* 0x000fce0000000f00 */
[----:B------:R-:W-:Y:S05]  /*41a0*/  WARPSYNC.COLLECTIVE R15, `(.L_x_4817) ;  /* 0x000000000f087348 */ /* 0x000fea0003c00000 */
[----:B------:R0:W1:Y:S02]  /*41b0*/  SHFL.BFLY P6, R14, R13, R12, R11 ;  /* 0x0c00000c0d0e7389 */ /* 0x00006400000c000b */
[----:B01----:R-:W-:Y:S05]  /*41c0*/  ENDCOLLECTIVE ;  /* 0x000000000000791b */ /* 0x003fea0003800000 */
.L_x_4817:
[----:B------:R-:W-:Y:S01]  /*41d0*/  HFMA2 R12, -RZ, RZ, 0, 1.1920928955078125e-07 ;  /* 0x00000002ff0c7431 */ /* 0x000fe200000001ff */
[----:B------:R-:W-:-:S05]  /*41e0*/  FMNMX R2, R0, R14, !PT ;  /* 0x0000000e00027209 */ /* 0x000fca0007800000 */
[----:B------:R-:W-:-:S07]  /*41f0*/  IMAD.MOV.U32 R13, RZ, RZ, R2 ;  /* 0x000000ffff0d7224 */ /* 0x000fce00078e0002 */
[----:B------:R-:W-:Y:S05]  /*4200*/  WARPSYNC.COLLECTIVE R15, `(.L_x_4818) ;  /* 0x000000000f087348 */ /* 0x000fea0003c00000 */
[----:B------:R0:W1:Y:S02]  /*4210*/  SHFL.BFLY P6, R14, R13, R12, R11 ;  /* 0x0c00000c0d0e7389 */ /* 0x00006400000c000b */
[----:B01----:R-:W-:Y:S05]  /*4220*/  ENDCOLLECTIVE ;  /* 0x000000000000791b */ /* 0x003fea0003800000 */
.L_x_4818:
[----:B------:R-:W-:Y:S01]  /*4230*/  IMAD.MOV.U32 R12, RZ, RZ, 0x1 ;  /* 0x00000001ff0c7424 */ /* 0x000fe200078e00ff */
[----:B------:R-:W-:-:S05]  /*4240*/  FMNMX R3, R2, R14, !PT ;  /* 0x0000000e02037209 */ /* 0x000fca0007800000 */
[----:B------:R-:W-:-:S07]  /*4250*/  IMAD.MOV.U32 R13, RZ, RZ, R3 ;  /* 0x000000ffff0d7224 */ /* 0x000fce00078e0003 */
[----:B------:R-:W-:Y:S05]  /*4260*/  WARPSYNC.COLLECTIVE R15, `(.L_x_4819) ;  /* 0x000000000f087348 */ /* 0x000fea0003c00000 */
[----:B------:R0:W1:Y:S02]  /*4270*/  SHFL.BFLY P6, R14, R13, R12, R11 ;  /* 0x0c00000c0d0e7389 */ /* 0x00006400000c000b */
[----:B01----:R-:W-:Y:S05]  /*4280*/  ENDCOLLECTIVE ;  /* 0x000000000000791b */ /* 0x003fea0003800000 */
.L_x_4819:
        /* <DEDUP_REMOVED lines=11> */
[----:B------:R-:W-:Y:S01]  /*4340*/  FADD R27, R4, -R9 ;  /* 0x80000009041b7221 */ /* 0x000fe20000000000 */
[----:B------:R-:W-:Y:S01]  /*4350*/  FFMA.SAT R4, R25, R6, 0.5 ;  /* 0x3f00000019047423 */ /* 0x000fe20000002006 */
[C---:B------:R-:W-:Y:S01]  /*4360*/  FADD R2, R0.reuse, -12583039 ;  /* 0xcb40007f00027421 */ /* 0x040fe20000000000 */
[----:B------:R-:W-:-:S02]  /*4370*/  IMAD.SHL.U32 R0, R0, 0x800000, RZ ;  /* 0x0080000000007824 */ /* 0x000fc400078e00ff */
[-C--:B------:R-:W-:Y:S01]  /*4380*/  FFMA.SAT R8, R3, R6.reuse, 0.5 ;  /* 0x3f00000003087423 */ /* 0x080fe20000002006 */
[-C--:B------:R-:W-:Y:S01]  /*4390*/  FFMA.RM R4, R4, R7.reuse, 12582913 ;  /* 0x4b40000104047423 */ /* 0x080fe20000004007 */
[----:B------:R-:W-:Y:S01]  /*43a0*/  FFMA R2, R23, 1.4426950216293334961, -R2 ;  /* 0x3fb8aa3b17027823 */ /* 0x000fe20000000802 */
[-C--:B------:R-:W-:Y:S01]  /*43b0*/  FFMA.SAT R12, R19, R6.reuse, 0.5 ;  /* 0x3f000000130c7423 */ /* 0x080fe20000002006 */
[-C--:B------:R-:W-:Y:S01]  /*43c0*/  FFMA.RM R8, R8, R7.reuse, 12582913 ;  /* 0x4b40000108087423 */ /* 0x080fe20000004007 */
[-C--:B------:R-:W-:Y:S01]  /*43d0*/  FFMA.SAT R14, R11, R6.reuse, 0.5 ;  /* 0x3f0000000b0e7423 */ /* 0x080fe20000002006 */
[----:B------:R-:W-:Y:S01]  /*43e0*/  FFMA R2, R23, 1.925963033500011079e-08, R2 ;  /* 0x32a5706017027823 */ /* 0x000fe20000000002 */
[-C--:B------:R-:W-:Y:S01]  /*43f0*/  FFMA.RM R12, R12, R7.reuse, 12582913 ;  /* 0x4b4000010c0c7423 */ /* 0x080fe20000004007 */
[----:B------:R-:W-:Y:S01]  /*4400*/  FFMA.SAT R22, R15, R6, 0.5 ;  /* 0x3f0000000f167423 */ /* 0x000fe20000002006 */
[-C--:B------:R-:W-:Y:S01]  /*4410*/  FFMA.RM R14, R14, R7.reuse, 12582913 ;  /* 0x4b4000010e0e7423 */ /* 0x080fe20000004007 */
[----:B------:R0:W1:Y:S02]  /*4420*/  MUFU.EX2 R9, R2 ;  /* 0x0000000200097308 */ /* 0x0000640000000800 */
[----:B------:R-:W-:Y:S01]  /*4430*/  FFMA.RM R22, R22, R7, 12582913 ;  /* 0x4b40000116167423 */ /* 0x000fe20000004007 */
[----:B0-----:R-:W-:-:S04]  /*4440*/  FADD R2, R8, -12583039 ;  /* 0xcb40007f08027421 */ /* 0x001fc80000000000 */
[C---:B------:R-:W-:Y:S01]  /*4450*/  FFMA R2, R3.reuse, 1.4426950216293334961, -R2 ;  /* 0x3fb8aa3b03027823 */ /* 0x040fe20000000802 */
[----:B-1----:R-:W-:Y:S01]  /*4460*/  FMUL R9, R0, R9 ;  /* 0x0000000900097220 */ /* 0x002fe20000400000 */
[----:B------:R-:W-:Y:S02]  /*4470*/  FADD R0, R4, -12583039 ;  /* 0xcb40007f04007421 */ /* 0x000fe40000000000 */
[----:B------:R-:W-:Y:S01]  /*4480*/  FFMA R3, R3, 1.925963033500011079e-08, R2 ;  /* 0x32a5706003037823 */ /* 0x000fe20000000002 */
[----:B------:R-:W-:Y:S02]  /*4490*/  IMAD.SHL.U32 R2, R8, 0x800000, RZ ;  /* 0x0080000008027824 */ /* 0x000fe400078e00ff */
[----:B------:R-:W-:-:S03]  /*44a0*/  FFMA R0, R25, 1.4426950216293334961, -R0 ;  /* 0x3fb8aa3b19007823 */ /* 0x000fc60000000800 */
        /* <DEDUP_REMOVED lines=9> */
[----:B0-----:R-:W-:-:S03]  /*4540*/  FMUL R2, R2, R3 ;  /* 0x0000000302027220 */ /* 0x001fc60000400000 */
[----:B------:R-:W-:-:S04]  /*4550*/  FFMA R8, R5, 1.925963033500011079e-08, R8 ;  /* 0x32a5706005087823 */ /* 0x000fc80000000008 */
[----:B------:R0:W2:Y:S01]  /*4560*/  MUFU.EX2 R5, R8 ;  /* 0x0000000800057308 */ /* 0x0000a20000000800 */
[----:B-1----:R-:W-:Y:S01]  /*4570*/  FMUL R0, R0, R25 ;  /* 0x0000001900007220 */ /* 0x002fe20000400000 */
[C---:B0-----:R-:W-:Y:S01]  /*4580*/  FADD R8, R14.reuse, -12583039 ;  /* 0xcb40007f0e087421 */ /* 0x041fe20000000000 */
[----:B------:R-:W-:-:S03]  /*4590*/  IMAD.SHL.U32 R14, R14, 0x800000, RZ ;  /* 0x008000000e0e7824 */ /* 0x000fc600078e00ff */
[C---:B------:R-:W-:Y:S01]  /*45a0*/  FFMA R8, R11.reuse, 1.4426950216293334961, -R8 ;  /* 0x3fb8aa3b0b087823 */ /* 0x040fe20000000808 */
[----:B--2---:R-:W-:Y:S01]  /*45b0*/  FMUL R3, R4, R5 ;  /* 0x0000000504037220 */ /* 0x004fe20000400000 */
[C---:B------:R-:W-:Y:S02]  /*45c0*/  FADD R4, R12.reuse, -12583039 ;  /* 0xcb40007f0c047421 */ /* 0x040fe40000000000 */
[----:B------:R-:W-:Y:S01]  /*45d0*/  FFMA R8, R11, 1.925963033500011079e-08, R8 ;  /* 0x32a570600b087823 */ /* 0x000fe20000000008 */
[----:B------:R-:W-:Y:S01]  /*45e0*/  SHF.L.U32 R5, R12, 0x17, RZ ;  /* 0x000000170c057819 */ /* 0x000fe200000006ff */
[-C--:B------:R-:W-:Y:S01]  /*45f0*/  FFMA.SAT R12, R13, R6.reuse, 0.5 ;  /* 0x3f0000000d0c7423 */ /* 0x080fe20000002006 */
[----:B------:R-:W-:Y:S01]  /*4600*/  FFMA R4, R19, 1.4426950216293334961, -R4 ;  /* 0x3fb8aa3b13047823 */ /* 0x000fe20000000804 */
[----:B------:R0:W-:Y:S01]  /*4610*/  MUFU.EX2 R11, R8 ;  /* 0x00000008000b7308 */ /* 0x0001e20000000800 */
[----:B------:R-:W-:Y:S01]  /*4620*/  FFMA.SAT R6, R27, R6, 0.5 ;  /* 0x3f0000001b067423 */ /* 0x000fe20000002006 */
[----:B------:R-:W-:Y:S01]  /*4630*/  FFMA.RM R12, R12, R7, 12582913 ;  /* 0x4b4000010c0c7423 */ /* 0x000fe20000004007 */
[----:B------:R-:W-:-:S06]  /*4640*/  FFMA R4, R19, 1.925963033500011079e-08, R4 ;  /* 0x32a5706013047823 */ /* 0x000fcc0000000004 */
[----:B------:R-:W1:Y:S01]  /*4650*/  MUFU.EX2 R4, R4 ;  /* 0x0000000400047308 */ /* 0x000e620000000800 */
[----:B0-----:R-:W-:Y:S02]  /*4660*/  IMAD.SHL.U32 R8, R12, 0x800000, RZ ;  /* 0x008000000c087824 */ /* 0x001fe400078e00ff */
[----:B-1----:R-:W-:Y:S01]  /*4670*/  FMUL R5, R5, R4 ;  /* 0x0000000405057220 */ /* 0x002fe20000400000 */
[----:B------:R-:W-:Y:S01]  /*4680*/  FMUL R4, R14, R11 ;  /* 0x0000000b0e047220 */ /* 0x000fe20000400000 */
[----:B------:R-:W-:-:S04]  /*4690*/  FADD R14, R12, -12583039 ;  /* 0xcb40007f0c0e7421 */ /* 0x000fc80000000000 */
[----:B------:R-:W-:-:S04]  /*46a0*/  FFMA R14, R13, 1.4426950216293334961, -R14 ;  /* 0x3fb8aa3b0d0e7823 */ /* 0x000fc8000000080e */
[----:B------:R-:W-:Y:S01]  /*46b0*/  FFMA R14, R13, 1.925963033500011079e-08, R14 ;  /* 0x32a570600d0e7823 */ /* 0x000fe2000000000e */
[----:B------:R-:W-:Y:S01]  /*46c0*/  FFMA.RM R13, R6, R7, 12582913 ;  /* 0x4b400001060d7423 */ /* 0x000fe20000004007 */
[----:B------:R-:W-:Y:S01]  /*46d0*/  FADD R6, R22, -12583039 ;  /* 0xcb40007f16067421 */ /* 0x000fe20000000000 */
[----:B------:R-:W-:Y:S01]  /*46e0*/  FADD R7, RZ, R9 ;  /* 0x00000009ff077221 */ /* 0x000fe20000000000 */
[----:B------:R-:W0:Y:S02]  /*46f0*/  MUFU.EX2 R11, R14 ;  /* 0x0000000e000b7308 */ /* 0x000e240000000800 */
[----:B------:R-:W-:Y:S01]  /*4700*/  FFMA R6, R15, 1.4426950216293334961, -R6 ;  /* 0x3fb8aa3b0f067823 */ /* 0x000fe20000000806 */
[----:B------:R-:W-:-:S03]  /*4710*/  FADD R7, R7, R0 ;  /* 0x0000000007077221 */ /* 0x000fc60000000000 */
[----:B------:R-:W-:Y:S01]  /*4720*/  FFMA R15, R15, 1.925963033500011079e-08, R6 ;  /* 0x32a570600f0f7823 */ /* 0x000fe20000000006 */
[----:B------:R-:W-:-:S03]  /*4730*/  FADD R6, R13, -12583039 ;  /* 0xcb40007f0d067421 */ /* 0x000fc60000000000 */
[----:B------:R1:W2:Y:S01]  /*4740*/  MUFU.EX2 R12, R15 ;  /* 0x0000000f000c7308 */ /* 0x0002a20000000800 */
[----:B------:R-:W-:-:S04]  /*4750*/  FFMA R6, R27, 1.4426950216293334961, -R6 ;  /* 0x3fb8aa3b1b067823 */ /* 0x000fc80000000806 */
[----:B------:R-:W-:Y:S01]  /*4760*/  FFMA R27, R27, 1.925963033500011079e-08, R6 ;  /* 0x32a570601b1b7823 */ /* 0x000fe20000000006 */
[----:B------:R-:W-:Y:S01]  /*4770*/  FADD R6, R7, R2 ;  /* 0x0000000207067221 */ /* 0x000fe20000000000 */
[----:B0-----:R-:W-:Y:S01]  /*4780*/  FMUL R8, R8, R11 ;  /* 0x0000000b08087220 */ /* 0x001fe20000400000 */
[----:B------:R-:W-:Y:S01]  /*4790*/  SHF.L.U32 R7, R22, 0x17, RZ ;  /* 0x0000001716077819 */ /* 0x000fe200000006ff */
[----:B-1----:R-:W-:Y:S02]  /*47a0*/  IMAD.MOV.U32 R15, RZ, RZ, -0x1 ;  /* 0xffffffffff0f7424 */ /* 0x002fe400078e00ff */
[----:B------:R-:W-:Y:S01]  /*47b0*/  FADD R6, R6, R3 ;  /* 0x0000000306067221 */ /* 0x000fe20000000000 */
[----:B------:R-:W0:Y:S03]  /*47c0*/  MUFU.EX2 R27, R27 ;  /* 0x0000001b001b7308 */ /* 0x000e260000000800 */
[----:B------:R-:W-:Y:S01]  /*47d0*/  FADD R11, R6, R5 ;  /* 0x00000005060b7221 */ /* 0x000fe20000000000 */
[----:B------:R-:W-:-:S02]  /*47e0*/  IMAD.SHL.U32 R6, R13, 0x800000, RZ ;  /* 0x008000000d067824 */ /* 0x000fc400078e00ff */
[----:B--2---:R-:W-:Y:S01]  /*47f0*/  FMUL R7, R7, R12 ;  /* 0x0000000c07077220 */ /* 0x004fe20000400000 */
[----:B------:R-:W-:-:S04]  /*4800*/  FADD R11, R11, R4 ;  /* 0x000000040b0b7221 */ /* 0x000fc80000000000 */
[----:B------:R-:W-:Y:S01]  /*4810*/  FADD R12, R11, R8 ;  /* 0x000000080b0c7221 */ /* 0x000fe20000000000 */
[----:B------:R-:W-:-:S03]  /*4820*/  HFMA2 R11, -RZ, RZ, 0, 1.847743988037109375e-06 ;  /* 0x0000001fff0b7431 */ /* 0x000fc600000001ff */
[----:B------:R-:W-:Y:S01]  /*4830*/  FADD R13, R12, R7 ;  /* 0x000000070c0d7221 */ /* 0x000fe20000000000 */
[----:B------:R-:W-:Y:S02]  /*4840*/  IMAD.MOV.U32 R12, RZ, RZ, 0x10 ;  /* 0x00000010ff0c7424 */ /* 0x000fe400078e00ff */
[----:B0-----:R-:W-:-:S04]  /*4850*/  FMUL R6, R6, R27 ;  /* 0x0000001b06067220 */ /* 0x001fc80000400000 */
[----:B------:R-:W-:-:S07]  /*4860*/  FADD R13, R13, R6 ;  /* 0x000000060d0d7221 */ /* 0x000fce0000000000 */
[----:B------:R-:W-:Y:S05]  /*4870*/  WARPSYNC.COLLECTIVE R15, `(.L_x_4820) ;  /* 0x000000000f087348 */ /* 0x000fea0003c00000 */
[----:B------:R0:W1:Y:S02]  /*4880*/  SHFL.BFLY P6, R14, R13, R12, R11 ;  /* 0x0c00000c0d0e7389 */ /* 0x00006400000c000b */
[----:B01----:R-:W-:Y:S05]  /*4890*/  ENDCOLLECTIVE ;  /* 0x000000000000791b */ /* 0x003fea0003800000 */
.L_x_4820:
[----:B------:R-:W-:Y:S02]  /*48a0*/  IMAD.MOV.U32 R12, RZ, RZ, 0x8 ;  /* 0x00000008ff0c7424 */ /* 0x000fe400078e00ff */
[----:B------:R-:W-:-:S05]  /*48b0*/  FADD R19, R13, R14 ;  /* 0x0000000e0d137221 */ /* 0x000fca0000000000 */
[----:B------:R-:W-:-:S07]  /*48c0*/  MOV R13, R19 ;  /* 0x00000013000d7202 */ /* 0x000fce0000000f00 */
[----:B------:R-:W-:Y:S05]  /*48d0*/  WARPSYNC.COLLECTIVE R15, `(.L_x_4821) ;  /* 0x000000000f087348 */ /* 0x000fea0003c00000 */
[----:B------:R0:W1:Y:S02]  /*48e0*/  SHFL.BFLY P6, R14, R13, R12, R11 ;  /* 0x0c00000c0d0e7389 */ /* 0x00006400000c000b */
[----:B01----:R-:W-:Y:S05]  /*48f0*/  ENDCOLLECTIVE ;  /* 0x000000000000791b */ /* 0x003fea0003800000 */
.L_x_4821:
[----:B------:R-:W-:Y:S02]  /*4900*/  IMAD.MOV.U32 R12, RZ, RZ, 0x4 ;  /* 0x00000004ff0c7424 */ /* 0x000fe400078e00ff */
[----:B------:R-:W-:-:S05]  /*4910*/  FADD R22, R19, R14 ;  /* 0x0000000e13167221 */ /* 0x000fca0000000000 */
[----:B------:R-:W-:-:S07]  /*4920*/  MOV R13, R22 ;  /* 0x00000016000d7202 */ /* 0x000fce0000000f00 */
[----:B------:R-:W-:Y:S05]  /*4930*/  WARPSYNC.COLLECTIVE R15, `(.L_x_4822) ;  /* 0x000000000f087348 */ /* 0x000fea0003c00000 */
[----:B------:R0:W1:Y:S02]  /*4940*/  SHFL.BFLY P6, R14, R13, R12, R11 ;  /* 0x0c00000c0d0e7389 */ /* 0x00006400000c000b */
[----:B01----:R-:W-:Y:S05]  /*4950*/  ENDCOLLECTIVE ;  /* 0x000000000000791b */ /* 0x003fea0003800000 */
.L_x_4822:
[----:B------:R-:W-:Y:S02]  /*4960*/  IMAD.MOV.U32 R12, RZ, RZ, 0x2 ;  /* 0x00000002ff0c7424 */ /* 0x000fe400078e00ff */
[----:B------:R-:W-:-:S05]  /*4970*/  FADD R23, R22, R14 ;  /* 0x0000000e16177221 */ /* 0x000fca0000000000 */
[----:B------:R-:W-:-:S07]  /*4980*/  MOV R13, R23 ;  /* 0x00000017000d7202 */ /* 0x000fce0000000f00 */
[----:B------:R-:W-:Y:S05]  /*4990*/  WARPSYNC.COLLECTIVE R15, `(.L_x_4823) ;  /* 0x000000000f087348 */ /* 0x000fea0003c00000 */
[----:B------:R0:W1:Y:S02]  /*49a0*/  SHFL.BFLY P6, R14, R13, R12, R11 ;  /* 0x0c00000c0d0e7389 */ /* 0x00006400000c000b */
[----:B01----:R-:W-:Y:S05]  /*49b0*/  ENDCOLLECTIVE ;  /* 0x000000000000791b */ /* 0x003fea0003800000 */
.L_x_4823:
[----:B------:R-:W-:Y:S02]  /*49c0*/  IMAD.MOV.U32 R12, RZ, RZ, 0x1 ;  /* 0x00000001ff0c7424 */ /* 0x000fe400078e00ff */
[----:B------:R-:W-:-:S05]  /*49d0*/  FADD R24, R23, R14 ;  /* 0x0000000e17187221 */ /* 0x000fca0000000000 */
[----:B------:R-:W-:-:S07]  /*49e0*/  MOV R13, R24 ;  /* 0x00000018000d7202 */ /* 0x000fce0000000f00 */
[----:B------:R-:W-:Y:S05]  /*49f0*/  WARPSYNC.COLLECTIVE R15, `(.L_x_4824) ;  /* 0x000000000f087348 */ /* 0x000fea0003c00000 */
[----:B------:R0:W1:Y:S02]  /*4a00*/  SHFL.BFLY P6, R14, R13, R12, R11 ;  /* 0x0c00000c0d0e7389 */ /* 0x00006400000c000b */
[----:B01----:R-:W-:Y:S05]  /*4a10*/  ENDCOLLECTIVE ;  /* 0x000000000000791b */ /* 0x003fea0003800000 */
.L_x_4824:
[----:B------:R-:W-:Y:S05]  /*4a20*/  BRA `(.L_x_4825) ;  /* 0xffffffe800c87947 */ /* 0x000fea000383ffff */
        .weak           $__internal_57_$__cuda_sm3x_div_rn_noftz_f32_slowpath
        .type           $__internal_57_$__cuda_sm3x_div_rn_noftz_f32_slowpath,@function
        .size           $__internal_57_$__cuda_sm3x_div_rn_noftz_f32_slowpath,(.L_x_37434 - $__internal_57_$__cuda_sm3x_div_rn_noftz_f32_slowpath)
$__internal_57_$__cuda_sm3x_div_rn_noftz_f32_slowpath:
        /* <DEDUP_REMOVED lines=34> */
.L_x_4827:
        /* <DEDUP_REMOVED lines=51> */
.L_x_4834:
[----:B------:R-:W-:-:S04]  /*4f80*/  LOP3.LUT R9, R9, 0x80000000, RZ, 0xc0, !PT ;  /* 0x8000000009097812 */ /* 0x000fc800078ec0ff */
[----:B------:R-:W-:Y:S01]  /*4f90*/  LOP3.LUT R9, R9, 0x7f800000, RZ, 0xfc, !PT ;  /* 0x7f80000009097812 */ /* 0x000fe200078efcff */
[----:B------:R-:W-:Y:S06]  /*4fa0*/  BRA `(.L_x_4835) ;  /* 0x0000000000047947 */ /* 0x000fec0003800000 */
.L_x_4833:
[----:B------:R-:W-:-:S07]  /*4fb0*/  LEA R9, R28, R9, 0x17 ;  /* 0x000000091c097211 */ /* 0x000fce00078eb8ff */
.L_x_4835:
[----:B------:R-:W-:Y:S05]  /*4fc0*/  BSYNC.RECONVERGENT B3 ;  /* 0x0000000000037941 */ /* 0x000fea0003800200 */
.L_x_4832:
[----:B------:R-:W-:Y:S05]  /*4fd0*/  BRA `(.L_x_4836) ;  /* 0x0000000000207947 */ /* 0x000fea0003800000 */
.L_x_4831:
[----:B------:R-:W-:-:S04]  /*4fe0*/  LOP3.LUT R9, R12, 0x80000000, R9, 0x48, !PT ;  /* 0x800000000c097812 */ /* 0x000fc800078e4809 */
[----:B------:R-:W-:Y:S01]  /*4ff0*/  LOP3.LUT R9, R9, 0x7f800000, RZ, 0xfc, !PT ;  /* 0x7f80000009097812 */ /* 0x000fe200078efcff */
[----:B------:R-:W-:Y:S06]  /*5000*/  BRA `(.L_x_4836) ;  /* 0x0000000000147947 */ /* 0x000fec0003800000 */
.L_x_4830:
[----:B------:R-:W-:Y:S01]  /*5010*/  LOP3.LUT R9, R12, 0x80000000, R9, 0x48, !PT ;  /* 0x800000000c097812 */ /* 0x000fe200078e4809 */
[----:B------:R-:W-:Y:S06]  /*5020*/  BRA `(.L_x_4836) ;  /* 0x00000000000c7947 */ /* 0x000fec0003800000 */
.L_x_4829:
[----:B------:R-:W0:Y:S01]  /*5030*/  MUFU.RSQ R9, -QNAN ;  /* 0xffc0000000097908 */ /* 0x000e220000001400 */
[----:B------:R-:W-:Y:S05]  /*5040*/  BRA `(.L_x_4836) ;  /* 0x0000000000047947 */ /* 0x000fea0003800000 */
.L_x_4828:
[----:B------:R-:W-:-:S07]  /*5050*/  FADD.FTZ R9, R9, R12 ;  /* 0x0000000c09097221 */ /* 0x000fce0000010000 */
.L_x_4836:
[----:B------:R-:W-:Y:S05]  /*5060*/  BSYNC.RECONVERGENT B2 ;  /* 0x0000000000027941 */ /* 0x000fea0003800200 */
.L_x_4826:
[----:B------:R-:W-:Y:S02]  /*5070*/  HFMA2 R13, -RZ, RZ, 0, 0 ;  /* 0x00000000ff0d7431 */ /* 0x000fe400000001ff */
[----:B------:R-:W-:-:S04]  /*5080*/  IMAD.MOV.U32 R12, RZ, RZ, R22 ;  /* 0x000000ffff0c7224 */ /* 0x000fc800078e0016 */
[----:B0-----:R-:W-:Y:S05]  /*5090*/  RET.REL.NODEC R12 `(_Z15SoftmaxWarpImplI22BroadcastScaleMaskLoadIffbLm4EiE11DirectStoreIffEfLi1ELi9ELi32ELi1ELb0EL9Algorithm0EEvT_T0_ll) ;  /* 0xffffffac0cd87950 */ /* 0x001fea0003c3ffff */
.L_x_4837:
        /* <DEDUP_REMOVED lines=14> */
.L_x_37434:


//--------------------- .text._Z15SoftmaxWarpImplI22BroadcastScaleMaskLoadIffbLm4EiE11DirectStoreIffEfLi1ELi8ELi32ELi1ELb1EL9Algorithm0EEvT_T0_ll --------------------------
	.section	.text._Z15SoftmaxWarpImplI22BroadcastScaleMaskLoadIffbLm4EiE11DirectStoreIffEfLi1ELi8ELi32ELi1ELb1EL9Algorithm0EEvT_T0_ll,"ax",@progbits
	.align	128
        .global         _Z15SoftmaxWarpImplI22BroadcastScaleMaskLoadIffbLm4EiE11DirectStoreIffEfLi1ELi8ELi32ELi1ELb1EL9Algorithm0EEvT_T0_ll
        .type           _Z15SoftmaxWarpImplI22BroadcastScaleMaskLoadIffbLm4EiE11DirectStoreIffEfLi1ELi8ELi32ELi1ELb1EL9Algorithm0EEvT_T0_ll,@function
        .size           _Z15SoftmaxWarpImplI22BroadcastScaleMaskLoadIffbLm4EiE11DirectStoreIffEfLi1ELi8ELi32ELi1ELb1EL9Algorithm0EEvT_T0_ll,(.L_x_37435 - _Z15SoftmaxWarpImplI22BroadcastScaleMaskLoadIffbLm4EiE11DirectStoreIffEfLi1ELi8ELi32ELi1ELb1EL9Algorithm0EEvT_T0_ll)
        .other          _Z15SoftmaxWarpImplI22BroadcastScaleMaskLoadIffbLm4EiE11DirectStoreIffEfLi1ELi8ELi32ELi1ELb1EL9Algorithm0EEvT_T0_ll,@"STO_CUDA_ENTRY STV_DEFAULT"
_Z15SoftmaxWarpImplI22BroadcastScaleMaskLoadIffbLm4EiE11DirectStoreIffEfLi1ELi8ELi32ELi1ELb1EL9Algorithm0EEvT_T0_ll:
.text._Z15SoftmaxWarpImplI22BroadcastScaleMaskLoadIffbLm4EiE11DirectStoreIffEfLi1ELi8ELi32ELi1ELb1EL9Algorithm0EEvT_T0_ll:
        /* <DEDUP_REMOVED lines=29> */
.L_x_4838:
        /* <DEDUP_REMOVED lines=17> */
[----:B------:R-:W-:-:S07]  /*02e0*/  VIADD R8, R2, 0xe0 ;  /* 0x000000e002087836 */ /* 0x000fce0000000000 */
.L_x_4873:
[----:B0-----:R-:W0:Y:S01]  /*02f0*/  LDC.64 R14, c[0x0][0x410] ;  /* 0x00010400ff0e7b82 */ /* 0x001e220000000a00 */
[----:B------:R-:W-:Y:S01]  /*0300*/  BSSY.RECONVERGENT B1, `(.L_x_4840) ;  /* 0x0000079000017945 */ /* 0x000fe20003800200 */
[----:B------:R-:W-:Y:S02]  /*0310*/  IMAD.MOV.U32 R9, RZ, RZ, -0x800000 ;  /* 0xff800000ff097424 */ /* 0x000fe400078e00ff */
[----:B------:R-:W-:-:S04]  /*0320*/  IMAD.MOV.U32 R13, RZ, RZ, -0x800000 ;  /* 0xff800000ff0d7424 */ /* 0x000fc800078e00ff */
[----:B------:R-:W2:Y:S01]  /*0330*/  LDC R11, c[0x0][0x3b8] ;  /* 0x0000ee00ff0b7b82 */ /* 0x000ea20000000800 */
[----:B0-----:R-:W-:-:S04]  /*0340*/  ISETP.GE.U32.AND P3, PT, R2, R14, PT ;  /* 0x0000000e0200720c */ /* 0x001fc80003f66070 */
[----:B------:R-:W-:-:S13]  /*0350*/  ISETP.GE.AND.EX P3, PT, RZ, R15, PT, P3 ;  /* 0x0000000fff00720c */ /* 0x000fda0003f66330 */
[----:B--2---:R-:W-:Y:S05]  /*0360*/  @P3 BRA `(.L_x_4841) ;  /* 0x0000000400c83947 */ /* 0x004fea0003800000 */
[----:B------:R-:W-:Y:S01]  /*0370*/  IABS R19, R11 ;  /* 0x0000000b00137213 */ /* 0x000fe20000000000 */
[----:B------:R-:W0:Y:S01]  /*0380*/  LDC R16, c[0x0][0x3bc] ;  /* 0x0000ef00ff107b82 */ /* 0x000e220000000800 */
[----:B------:R-:W-:Y:S01]  /*0390*/  IMAD R10, R3, UR52, R2 ;  /* 0x00000034030a7c24 */ /* 0x000fe2000f8e0202 */
[C---:B-1----:R-:W-:Y:S01]  /*03a0*/  R2UR UR6, R28.reuse ;  /* 0x000000001c0672ca */ /* 0x042fe200000e0000 */
[----:B------:R-:W1:Y:S01]  /*03b0*/  I2F.RP R9, R19 ;  /* 0x0000001300097306 */ /* 0x000e620000209400 */
[----:B------:R-:W-:Y:S02]  /*03c0*/  R2UR UR7, R29 ;  /* 0x000000001d0772ca */ /* 0x000fe400000e0000 */
[----:B------:R-:W-:Y:S02]  /*03d0*/  IABS R20, R10 ;  /* 0x0000000a00147213 */ /* 0x000fe40000000000 */
[----:B------:R-:W2:Y:S01]  /*03e0*/  LDC.64 R22, c[0x0][0x3a8] ;  /* 0x0000ea00ff167b82 */ /* 0x000ea20000000a00 */
[----:B------:R-:W-:-:S02]  /*03f0*/  R2UR UR4, R28 ;  /* 0x000000001c0472ca */ /* 0x000fc400000e0000 */
[----:B------:R-:W-:Y:S01]  /*0400*/  R2UR UR5, R29 ;  /* 0x000000001d0572ca */ /* 0x000fe200000e0000 */
[----:B-1----:R-:W1:Y:S02]  /*0410*/  MUFU.RCP R9, R9 ;  /* 0x0000000900097308 */ /* 0x002e640000001000 */
[----:B-1----:R-:W-:-:S06]  /*0420*/  IADD3 R12, PT, PT, R9, 0xffffffe, RZ ;  /* 0x0ffffffe090c7810 */ /* 0x002fcc0007ffe0ff */
[----:B------:R1:W3:Y:S02]  /*0430*/  F2I.FTZ.U32.TRUNC.NTZ R13, R12 ;  /* 0x0000000c000d7305 */ /* 0x0002e4000021f000 */
[----:B-1----:R-:W-:Y:S02]  /*0440*/  IMAD.MOV.U32 R12, RZ, RZ, RZ ;  /* 0x000000ffff0c7224 */ /* 0x002fe400078e00ff */
[----:B---3--:R-:W-:-:S04]  /*0450*/  IMAD.MOV R18, RZ, RZ, -R13 ;  /* 0x000000ffff127224 */ /* 0x008fc800078e0a0d */
[----:B------:R-:W-:Y:S01]  /*0460*/  IMAD R17, R18, R19, RZ ;  /* 0x0000001312117224 */ /* 0x000fe200078e02ff */
[----:B0-----:R-:W-:-:S03]  /*0470*/  IABS R18, R16 ;  /* 0x0000001000127213 */ /* 0x001fc60000000000 */
        /* <DEDUP_REMOVED lines=17> */
[----:B------:R-:W-:Y:S01]  /*0590*/  @!P2 IADD3 R9, PT, PT, -R9, RZ, RZ ;  /* 0x000000ff0909a210 */ /* 0x000fe20007ffe1ff */
[----:B-1----:R-:W-:Y:S01]  /*05a0*/  IMAD.MOV.U32 R12, RZ, RZ, RZ ;  /* 0x000000ffff0c7224 */ /* 0x002fe200078e00ff */
[----:B------:R-:W-:-:S05]  /*05b0*/  @!P1 LOP3.LUT R9, RZ, R11, RZ, 0x33, !PT ;  /* 0x0000000bff099212 */ /* 0x000fca00078e33ff */
[----:B------:R-:W-:Y:S02]  /*05c0*/  IMAD.MOV R21, RZ, RZ, -R9 ;  /* 0x000000ffff157224 */ /* 0x000fe400078e0a09 */
[----:B---3--:R-:W-:Y:S02]  /*05d0*/  IMAD.MOV R19, RZ, RZ, -R13 ;  /* 0x000000ffff137224 */ /* 0x008fe400078e0a0d */
[----:B------:R-:W-:Y:S02]  /*05e0*/  IMAD R21, R11, R21, R10 ;  /* 0x000000150b157224 */ /* 0x000fe400078e020a */
[----:B------:R-:W-:-:S03]  /*05f0*/  IMAD R19, R19, R18, RZ ;  /* 0x0000001213137224 */ /* 0x000fc600078e02ff */
[----:B------:R-:W-:Y:S01]  /*0600*/  IABS R20, R21 ;  /* 0x0000001500147213 */ /* 0x000fe20000000000 */
[----:B------:R-:W-:Y:S01]  /*0610*/  IMAD.HI.U32 R12, R13, R19, R12 ;  /* 0x000000130d0c7227 */ /* 0x000fe200078e000c */
[----:B0-----:R-:W-:Y:S02]  /*0620*/  IABS R19, R17 ;  /* 0x0000001100137213 */ /* 0x001fe40000000000 */
        /* <DEDUP_REMOVED lines=32> */
[----:B0-----:R-:W-:Y:S02]  /*0830*/  ISETP.NE.U32.AND P1, PT, R12, 0x1, PT ;  /* 0x000000010c00780c */ /* 0x001fe40003f25070 */
[----:B------:R-:W-:Y:S02]  /*0840*/  LOP3.LUT R12, R16, R17, RZ, 0x3c, !PT ;  /* 0x00000011100c7212 */ /* 0x000fe400078e3cff */
[----:B------:R-:W-:Y:S02]  /*0850*/  ISETP.GE.U32.AND P0, PT, R18, R19, PT ;  /* 0x000000131200720c */ /* 0x000fe40003f06070 */
[----:B------:R-:W0:Y:S01]  /*0860*/  LDC.64 R18, c[0x0][0x3a0] ;  /* 0x0000e800ff127b82 */ /* 0x000e220000000a00 */
        /* <DEDUP_REMOVED lines=8> */
[----:B------:R-:W-:Y:S02]  /*08f0*/  ISETP.NE.AND.EX P0, PT, R21, RZ, PT, P0 ;  /* 0x000000ff1500720c */ /* 0x000fe40003f05300 */
[----:B------:R-:W-:Y:S01]  /*0900*/  @!P2 LOP3.LUT R25, RZ, R17, RZ, 0x33, !PT ;  /* 0x00000011ff19a212 */ /* 0x000fe200078e33ff */
[----:B------:R-:W-:Y:S01]  /*0910*/  IMAD R9, R9, UR36, RZ ;  /* 0x0000002409097c24 */ /* 0x000fe2000f8e02ff */
[----:B------:R-:W-:-:S03]  /*0920*/  SEL R24, R24, RZ, P0 ;  /* 0x000000ff18187207 */ /* 0x000fc60000000000 */
[----:B------:R-:W-:Y:S01]  /*0930*/  IMAD.MOV R12, RZ, RZ, -R25 ;  /* 0x000000ffff0c7224 */ /* 0x000fe200078e0a19 */
[----:B0-----:R-:W-:Y:S01]  /*0940*/  ISETP.NE.U32.AND P2, PT, R18, 0x1, PT ;  /* 0x000000011200780c */ /* 0x001fe20003f45070 */
[----:B------:R-:W-:Y:S02]  /*0950*/  IMAD R24, R24, UR37, R9 ;  /* 0x0000002518187c24 */ /* 0x000fe4000f8e0209 */
[----:B------:R-:W-:Y:S01]  /*0960*/  IMAD R16, R17, R12, R16 ;  /* 0x0000000c11107224 */ /* 0x000fe200078e0210 */
[----:B------:R-:W-:Y:S02]  /*0970*/  ISETP.NE.AND.EX P1, PT, R19, RZ, PT, P2 ;  /* 0x000000ff1300720c */ /* 0x000fe40003f25320 */
[----:B--2---:R-:W-:Y:S02]  /*0980*/  ISETP.NE.U32.AND P2, PT, R22, 0x1, PT ;  /* 0x000000011600780c */ /* 0x004fe40003f45070 */
[----:B------:R-:W-:Y:S02]  /*0990*/  SEL R25, R25, RZ, P1 ;  /* 0x000000ff19197207 */ /* 0x000fe40000800000 */
        /* <DEDUP_REMOVED lines=15> */
.L_x_4841:
[----:B------:R-:W-:Y:S05]  /*0a90*/  BSYNC.RECONVERGENT B1 ;  /* 0x0000000000017941 */ /* 0x000fea0003800200 */
.L_x_4840:
[----:B------:R-:W-:Y:S01]  /*0aa0*/  IADD3 R12, PT, PT, R2, 0x20, RZ ;  /* 0x00000020020c7810 */ /* 0x000fe20007ffe0ff */
[----:B------:R-:W-:Y:S01]  /*0ab0*/  BSSY.RECONVERGENT B1, `(.L_x_4842) ;  /* 0x0000078000017945 */ /* 0x000fe20003800200 */
[----:B------:R-:W-:Y:S02]  /*0ac0*/  IMAD.MOV.U32 R10, RZ, RZ, -0x800000 ;  /* 0xff800000ff0a7424 */ /* 0x000fe400078e00ff */
[----:B------:R-:W-:-:S04]  /*0ad0*/  ISETP.GE.U32.AND P0, PT, R12, R14, PT ;  /* 0x0000000e0c00720c */ /* 0x000fc80003f06070 */
[----:B------:R-:W-:-:S13]  /*0ae0*/  ISETP.GE.AND.EX P0, PT, RZ, R15, PT, P0 ;  /* 0x0000000fff00720c */ /* 0x000fda0003f06300 */
[----:B------:R-:W-:Y:S05]  /*0af0*/  @P0 BRA `(.L_x_4843) ;  /* 0x0000000400cc0947 */ /* 0x000fea0003800000 */
[----:B------:R-:W-:Y:S01]  /*0b00*/  IABS R19, R11 ;  /* 0x0000000b00137213 */ /* 0x000fe20000000000 */
[----:B------:R-:W0:Y:S01]  /*0b10*/  LDC R10, c[0x0][0x3bc] ;  /* 0x0000ef00ff0a7b82 */ /* 0x000e220000000800 */
[----:B------:R-:W-:Y:S01]  /*0b20*/  IMAD R12, R3, UR52, R12 ;  /* 0x00000034030c7c24 */ /* 0x000fe2000f8e020c */
[C---:B-1----:R-:W-:Y:S01]  /*0b30*/  R2UR UR6, R28.reuse ;  /* 0x000000001c0672ca */ /* 0x042fe200000e0000 */
[----:B------:R-:W1:Y:S01]  /*0b40*/  I2F.RP R18, R19 ;  /* 0x0000001300127306 */ /* 0x000e620000209400 */
[C---:B------:R-:W-:Y:S02]  /*0b50*/  R2UR UR7, R29.reuse ;  /* 0x000000001d0772ca */ /* 0x040fe400000e0000 */
[----:B------:R-:W-:Y:S02]  /*0b60*/  IABS R20, R12 ;  /* 0x0000000c00147213 */ /* 0x000fe40000000000 */
[----:B------:R-:W-:Y:S02]  /*0b70*/  R2UR UR4, R28 ;  /* 0x000000001c0472ca */ /* 0x000fe400000e0000 */
[----:B------:R-:W-:Y:S01]  /*0b80*/  R2UR UR5, R29 ;  /* 0x000000001d0572ca */ /* 0x000fe200000e0000 */
[----:B-1----:R-:W1:Y:S02]  /*0b90*/  MUFU.RCP R18, R18 ;  /* 0x0000001200127308 */ /* 0x002e640000001000 */
[----:B-1----:R-:W-:Y:S01]  /*0ba0*/  VIADD R17, R18, 0xffffffe ;  /* 0x0ffffffe12117836 */ /* 0x002fe20000000000 */
[----:B0-----:R-:W-:-:S05]  /*0bb0*/  IABS R18, R10 ;  /* 0x0000000a00127213 */ /* 0x001fca0000000000 */
        /* <DEDUP_REMOVED lines=21> */
[----:B------:R-:W-:Y:S01]  /*0d10*/  @!P2 IMAD.MOV R20, RZ, RZ, -R20 ;  /* 0x000000ffff14a224 */ /* 0x000fe200078e0a14 */
[----:B------:R-:W-:-:S05]  /*0d20*/  @!P1 LOP3.LUT R20, RZ, R11, RZ, 0x33, !PT ;  /* 0x0000000bff149212 */ /* 0x000fca00078e33ff */
[----:B------:R-:W-:Y:S01]  /*0d30*/  IMAD.MOV R16, RZ, RZ, -R20 ;  /* 0x000000ffff107224 */ /* 0x000fe200078e0a14 */
[----:B0-----:R-:W-:-:S03]  /*0d40*/  IADD3 R19, PT, PT, RZ, -R17, RZ ;  /* 0x80000011ff137210 */ /* 0x001fc60007ffe0ff */
[----:B------:R-:W-:Y:S02]  /*0d50*/  IMAD R11, R11, R16, R12 ;  /* 0x000000100b0b7224 */ /* 0x000fe400078e020c */
[----:B------:R-:W-:Y:S02]  /*0d60*/  IMAD R19, R19, R18, RZ ;  /* 0x0000001213137224 */ /* 0x000fe400078e02ff */
[----:B------:R-:W-:Y:S01]  /*0d70*/  IMAD.MOV.U32 R16, RZ, RZ, RZ ;  /* 0x000000ffff107224 */ /* 0x000fe200078e00ff */
[----:B------:R-:W-:-:S03]  /*0d80*/  IABS R21, R11 ;  /* 0x0000000b00157213 */ /* 0x000fc60000000000 */
[----:B------:R-:W-:-:S04]  /*0d90*/  IMAD.HI.U32 R16, R17, R19, R16 ;  /* 0x0000001311107227 */ /* 0x000fc800078e0010 */
[----:B------:R-:W-:Y:S02]  /*0da0*/  IMAD.MOV.U32 R17, RZ, RZ, R21 ;  /* 0x000000ffff117224 */ /* 0x000fe400078e0015 */
[----:B------:R-:W0:Y:S02]  /*0db0*/  LDC R21, c[0x0][0x3c0] ;  /* 0x0000f000ff157b82 */ /* 0x000e240000000800 */
[----:B------:R-:W-:-:S05]  /*0dc0*/  IMAD.HI.U32 R24, R16, R17, RZ ;  /* 0x0000001110187227 */ /* 0x000fca00078e00ff */
[----:B------:R-:W-:-:S05]  /*0dd0*/  IADD3 R16, PT, PT, -R24, RZ, RZ ;  /* 0x000000ff18107210 */ /* 0x000fca0007ffe1ff */
[----:B------:R-:W-:Y:S01]  /*0de0*/  IMAD R17, R18, R16, R17 ;  /* 0x0000001012117224 */ /* 0x000fe200078e0211 */
[----:B------:R-:W-:-:S04]  /*0df0*/  LOP3.LUT R16, R11, R10, RZ, 0x3c, !PT ;  /* 0x0000000a0b107212 */ /* 0x000fc800078e3cff */
[----:B------:R-:W-:Y:S02]  /*0e00*/  ISETP.GT.U32.AND P1, PT, R18, R17, PT ;  /* 0x000000111200720c */ /* 0x000fe40003f24070 */
[----:B------:R-:W-:Y:S02]  /*0e10*/  ISETP.GE.AND P2, PT, R16, RZ, PT ;  /* 0x000000ff1000720c */ /* 0x000fe40003f46270 */
[----:B0-----:R-:W-:Y:S02]  /*0e20*/  IABS R22, R21 ;  /* 0x0000001500167213 */ /* 0x001fe40000000000 */
[----:B------:R-:W-:Y:S02]  /*0e30*/  ISETP.NE.AND P6, PT, R21, RZ, PT ;  /* 0x000000ff1500720c */ /* 0x000fe40003fc5270 */
[----:B------:R-:W0:Y:S05]  /*0e40*/  I2F.RP R23, R22 ;  /* 0x0000001600177306 */ /* 0x000e2a0000209400 */
[----:B------:R-:W-:-:S02]  /*0e50*/  @!P1 IMAD.IADD R17, R17, 0x1, -R18 ;  /* 0x0000000111119824 */ /* 0x000fc400078e0a12 */
[----:B------:R-:W-:Y:S01]  /*0e60*/  @!P1 VIADD R24, R24, 0x1 ;  /* 0x0000000118189836 */ /* 0x000fe20000000000 */
[----:B------:R-:W-:Y:S02]  /*0e70*/  ISETP.NE.AND P1, PT, R10, RZ, PT ;  /* 0x000000ff0a00720c */ /* 0x000fe40003f25270 */
[----:B------:R-:W-:Y:S02]  /*0e80*/  ISETP.GE.U32.AND P0, PT, R17, R18, PT ;  /* 0x000000121100720c */ /* 0x000fe40003f06070 */
[----:B------:R-:W1:Y:S01]  /*0e90*/  LDC.64 R16, c[0x0][0x398] ;  /* 0x0000e600ff107b82 */ /* 0x000e620000000a00 */
[----:B0-----:R-:W0:Y:S10]  /*0ea0*/  MUFU.RCP R23, R23 ;  /* 0x0000001700177308 */ /* 0x001e340000001000 */
[----:B------:R-:W-:-:S05]  /*0eb0*/  @P0 VIADD R24, R24, 0x1 ;  /* 0x0000000118180836 */ /* 0x000fca0000000000 */
[----:B------:R-:W-:Y:S02]  /*0ec0*/  @!P2 IADD3 R24, PT, PT, -R24, RZ, RZ ;  /* 0x000000ff1818a210 */ /* 0x000fe40007ffe1ff */
[----:B------:R-:W-:-:S05]  /*0ed0*/  @!P1 LOP3.LUT R24, RZ, R10, RZ, 0x33, !PT ;  /* 0x0000000aff189212 */ /* 0x000fca00078e33ff */
[----:B------:R-:W-:Y:S01]  /*0ee0*/  IMAD.MOV R26, RZ, RZ, -R24 ;  /* 0x000000ffff1a7224 */ /* 0x000fe200078e0a18 */
[----:B-1----:R-:W-:Y:S01]  /*0ef0*/  ISETP.NE.U32.AND P0, PT, R16, 0x1, PT ;  /* 0x000000011000780c */ /* 0x002fe20003f05070 */
[----:B0-----:R-:W-:Y:S02]  /*0f00*/  VIADD R18, R23, 0xffffffe ;  /* 0x0ffffffe17127836 */ /* 0x001fe40000000000 */
[----:B------:R-:W-:Y:S02]  /*0f10*/  IMAD R26, R10, R26, R11 ;  /* 0x0000001a0a1a7224 */ /* 0x000fe400078e020b */
[----:B------:R-:W0:Y:S01]  /*0f20*/  LDC.64 R10, c[0x0][0x390] ;  /* 0x0000e400ff0a7b82 */ /* 0x000e220000000a00 */
[----:B------:R1:W2:Y:S02]  /*0f30*/  F2I.FTZ.U32.TRUNC.NTZ R19, R18 ;  /* 0x0000001200137305 */ /* 0x0002a4000021f000 */
[----:B-1----:R-:W-:Y:S01]  /*0f40*/  MOV R18, RZ ;  /* 0x000000ff00127202 */ /* 0x002fe20000000f00 */
[----:B--2---:R-:W-:-:S04]  /*0f50*/  IMAD.MOV R23, RZ, RZ, -R19 ;  /* 0x000000ffff177224 */ /* 0x004fc800078e0a13 */
[----:B------:R-:W-:Y:S01]  /*0f60*/  IMAD R23, R23, R22, RZ ;  /* 0x0000001617177224 */ /* 0x000fe200078e02ff */
[----:B0-----:R-:W-:-:S03]  /*0f70*/  ISETP.NE.U32.AND P1, PT, R10, 0x1, PT ;  /* 0x000000010a00780c */ /* 0x001fc60003f25070 */
[----:B------:R-:W-:Y:S01]  /*0f80*/  IMAD.HI.U32 R10, R19, R23, R18 ;  /* 0x00000017130a7227 */ /* 0x000fe200078e0012 */
[----:B------:R-:W-:-:S05]  /*0f90*/  IABS R19, R26 ;  /* 0x0000001a00137213 */ /* 0x000fca0000000000 */
        /* <DEDUP_REMOVED lines=8> */
[----:B------:R-:W-:Y:S02]  /*1020*/  ISETP.NE.AND.EX P4, PT, R11, RZ, PT, P1 ;  /* 0x000000ff0b00720c */ /* 0x000fe40003f85310 */
[----:B------:R-:W-:Y:S02]  /*1030*/  ISETP.GE.U32.AND P2, PT, R19, R22, PT ;  /* 0x000000161300720c */ /* 0x000fe40003f46070 */
[----:B------:R-:W0:Y:S01]  /*1040*/  LDC.64 R18, c[0x0][0x3a0] ;  /* 0x0000e800ff127b82 */ /* 0x000e220000000a00 */
[----:B------:R-:W-:-:S05]  /*1050*/  SEL R20, R20, RZ, P4 ;  /* 0x000000ff14147207 */ /* 0x000fca0002000000 */
[----:B------:R-:W-:Y:S02]  /*1060*/  IMAD R11, R20, UR36, RZ ;  /* 0x00000024140b7c24 */ /* 0x000fe4000f8e02ff */
[----:B------:R-:W1:Y:S03]  /*1070*/  LDC.64 R22, c[0x0][0x3a8] ;  /* 0x0000ea00ff167b82 */ /* 0x000e660000000a00 */
[----:B------:R-:W-:Y:S02]  /*1080*/  @P2 IADD3 R10, PT, PT, R10, 0x1, RZ ;  /* 0x000000010a0a2810 */ /* 0x000fe40007ffe0ff */
[----:B------:R-:W-:-:S03]  /*1090*/  ISETP.NE.AND.EX P2, PT, R17, RZ, PT, P0 ;  /* 0x000000ff1100720c */ /* 0x000fc60003f45300 */
[----:B------:R-:W-:Y:S01]  /*10a0*/  @!P5 IMAD.MOV R10, RZ, RZ, -R10 ;  /* 0x000000ffff0ad224 */ /* 0x000fe200078e0a0a */
[----:B------:R-:W-:Y:S02]  /*10b0*/  @!P6 LOP3.LUT R10, RZ, R21, RZ, 0x33, !PT ;  /* 0x00000015ff0ae212 */ /* 0x000fe400078e33ff */
[----:B------:R-:W-:-:S03]  /*10c0*/  SEL R24, R24, RZ, P2 ;  /* 0x000000ff18187207 */ /* 0x000fc60001000000 */
[----:B------:R-:W-:Y:S01]  /*10d0*/  IMAD.MOV R16, RZ, RZ, -R10 ;  /* 0x000000ffff107224 */ /* 0x000fe200078e0a0a */
[----:B0-----:R-:W-:Y:S01]  /*10e0*/  ISETP.NE.U32.AND P1, PT, R18, 0x1, PT ;  /* 0x000000011200780c */ /* 0x001fe20003f25070 */
[----:B------:R-:W-:Y:S02]  /*10f0*/  IMAD R11, R24, UR37, R11 ;  /* 0x00000025180b7c24 */ /* 0x000fe4000f8e020b */
[----:B------:R-:W-:Y:S01]  /*1100*/  IMAD R21, R21, R16, R26 ;  /* 0x0000001015157224 */ /* 0x000fe200078e021a */
[----:B------:R-:W-:Y:S02]  /*1110*/  ISETP.NE.AND.EX P1, PT, R19, RZ, PT, P1 ;  /* 0x000000ff1300720c */ /* 0x000fe40003f25310 */
[----:B------:R-:W-:Y:S02]  /*1120*/  SHF.R.S64 R16, RZ, 0x1e, R12 ;  /* 0x0000001eff107819 */ /* 0x000fe4000000100c */
[----:B-1----:R-:W-:Y:S02]  /*1130*/  ISETP.NE.U32.AND P0, PT, R22, 0x1, PT ;  /* 0x000000011600780c */ /* 0x002fe40003f05070 */
        /* <DEDUP_REMOVED lines=15> */
.L_x_4843:
[----:B------:R-:W-:Y:S05]  /*1230*/  BSYNC.RECONVERGENT B1 ;  /* 0x0000000000017941 */ /* 0x000fea0003800200 */
.L_x_4842:
[C---:B------:R-:W-:Y:S01]  /*1240*/  VIADD R12, R2.reuse, 0x40 ;  /* 0x00000040020c7836 */ /* 0x040fe20000000000 */
[----:B------:R-:W-:Y:S01]  /*1250*/  IADD3 R11, PT, PT, R2, 0x60, RZ ;  /* 0x00000060020b7810 */ /* 0x000fe20007ffe0ff */
[----:B------:R-:W-:Y:S01]  /*1260*/  BSSY.RECONVERGENT B1, `(.L_x_4844) ;  /* 0x0000084000017945 */ /* 0x000fe20003800200 */
[-C--:B------:R-:W-:Y:S01]  /*1270*/  ISETP.GE.U32.AND P1, PT, R4, R14.reuse, PT ;  /* 0x0000000e0400720c */ /* 0x080fe20003f26070 */
[----:B------:R-:W-:Y:S01]  /*1280*/  IMAD.MOV.U32 R16, RZ, RZ, -0x800000 ;  /* 0xff800000ff107424 */ /* 0x000fe200078e00ff */
[-C--:B------:R-:W-:Y:S02]  /*1290*/  ISETP.GE.U32.AND P5, PT, R12, R14.reuse, PT ;  /* 0x0000000e0c00720c */ /* 0x080fe40003fa6070 */
        /* <DEDUP_REMOVED lines=60> */
[C---:B------:R-:W-:Y:S01]  /*1660*/  IMAD R15, R18.reuse, R14, R15 ;  /* 0x0000000e120f7224 */ /* 0x040fe200078e020f */
[----:B------:R-:W-:Y:S01]  /*1670*/  LOP3.LUT R14, R23, R16, RZ, 0x3c, !PT ;  /* 0x00000010170e7212 */ /* 0x000fe200078e3cff */
[----:B0-----:R-:W0:Y:S03]  /*1680*/  MUFU.RCP R19, R19 ;  /* 0x0000001300137308 */ /* 0x001e260000001000 */
[----:B------:R-:W-:-:S13]  /*1690*/  ISETP.GT.U32.AND P5, PT, R18, R15, PT ;  /* 0x0000000f1200720c */ /* 0x000fda0003fa4070 */
[----:B------:R-:W-:Y:S02]  /*16a0*/  @!P5 IMAD.IADD R15, R15, 0x1, -R18 ;  /* 0x000000010f0fd824 */ /* 0x000fe400078e0a12 */
[----:B------:R-:W-:Y:S02]  /*16b0*/  @!P5 VIADD R24, R24, 0x1 ;  /* 0x000000011818d836 */ /* 0x000fe40000000000 */
[----:B0-----:R-:W-:Y:S01]  /*16c0*/  VIADD R17, R19, 0xffffffe ;  /* 0x0ffffffe13117836 */ /* 0x001fe20000000000 */
[----:B------:R-:W-:-:S05]  /*16d0*/  ISETP.GE.U32.AND P5, PT, R15, R18, PT ;  /* 0x000000120f00720c */ /* 0x000fca0003fa6070 */
[----:B------:R-:W0:Y:S08]  /*16e0*/  F2I.FTZ.U32.TRUNC.NTZ R17, R17 ;  /* 0x0000001100117305 */ /* 0x000e30000021f000 */
[----:B------:R-:W-:Y:S01]  /*16f0*/  @P5 VIADD R24, R24, 0x1 ;  /* 0x0000000118185836 */ /* 0x000fe20000000000 */
[----:B------:R-:W-:Y:S02]  /*1700*/  ISETP.GE.AND P5, PT, R14, RZ, PT ;  /* 0x000000ff0e00720c */ /* 0x000fe40003fa6270 */
[----:B------:R-:W1:Y:S01]  /*1710*/  LDC.64 R14, c[0x0][0x390] ;  /* 0x0000e400ff0e7b82 */ /* 0x000e620000000a00 */
[----:B0-----:R-:W-:-:S04]  /*1720*/  IMAD.MOV R25, RZ, RZ, -R17 ;  /* 0x000000ffff197224 */ /* 0x001fc800078e0a11 */
[----:B------:R-:W-:-:S06]  /*1730*/  IMAD R25, R25, R22, RZ ;  /* 0x0000001619197224 */ /* 0x000fcc00078e02ff */
[----:B------:R-:W-:Y:S02]  /*1740*/  @!P5 IADD3 R24, PT, PT, -R24, RZ, RZ ;  /* 0x000000ff1818d210 */ /* 0x000fe40007ffe1ff */
[----:B------:R-:W-:-:S13]  /*1750*/  ISETP.NE.AND P5, PT, R16, RZ, PT ;  /* 0x000000ff1000720c */ /* 0x000fda0003fa5270 */
[----:B------:R-:W-:Y:S02]  /*1760*/  @!P5 LOP3.LUT R24, RZ, R16, RZ, 0x33, !PT ;  /* 0x00000010ff18d212 */ /* 0x000fe400078e33ff */
[----:B-1----:R-:W-:-:S03]  /*1770*/  ISETP.NE.U32.AND P5, PT, R14, 0x1, PT ;  /* 0x000000010e00780c */ /* 0x002fc60003fa5070 */
[----:B------:R-:W-:Y:S01]  /*1780*/  IMAD.MOV R18, RZ, RZ, -R24 ;  /* 0x000000ffff127224 */ /* 0x000fe200078e0a18 */
[----:B------:R-:W-:-:S03]  /*1790*/  ISETP.NE.AND.EX P5, PT, R15, RZ, PT, P5 ;  /* 0x000000ff0f00720c */ /* 0x000fc60003fa5350 */
[----:B------:R-:W-:Y:S01]  /*17a0*/  IMAD R23, R16, R18, R23 ;  /* 0x0000001210177224 */ /* 0x000fe200078e0217 */
[----:B------:R-:W-:Y:S01]  /*17b0*/  MOV R16, RZ ;  /* 0x000000ff00107202 */ /* 0x000fe20000000f00 */
[----:B------:R-:W0:Y:S01]  /*17c0*/  LDC.64 R18, c[0x0][0x398] ;  /* 0x0000e600ff127b82 */ /* 0x000e220000000a00 */
[----:B------:R-:W-:Y:S02]  /*17d0*/  SEL R21, R21, RZ, P5 ;  /* 0x000000ff15157207 */ /* 0x000fe40002800000 */
[----:B------:R-:W-:Y:S01]  /*17e0*/  IABS R15, R23 ;  /* 0x00000017000f7213 */ /* 0x000fe20000000000 */
[----:B------:R-:W-:-:S04]  /*17f0*/  IMAD.HI.U32 R14, R17, R25, R16 ;  /* 0x00000019110e7227 */ /* 0x000fc800078e0010 */
[----:B------:R-:W-:Y:S02]  /*1800*/  IMAD R21, R21, UR36, RZ ;  /* 0x0000002415157c24 */ /* 0x000fe4000f8e02ff */
[----:B------:R-:W-:-:S04]  /*1810*/  IMAD.HI.U32 R14, R14, R15, RZ ;  /* 0x0000000f0e0e7227 */ /* 0x000fc800078e00ff */
[----:B------:R-:W-:-:S04]  /*1820*/  IMAD.MOV R16, RZ, RZ, -R14 ;  /* 0x000000ffff107224 */ /* 0x000fc800078e0a0e */
        /* <DEDUP_REMOVED lines=39> */
.L_x_4845:
[----:B------:R-:W-:Y:S05]  /*1aa0*/  BSYNC.RECONVERGENT B1 ;  /* 0x0000000000017941 */ /* 0x000fea0003800200 */
.L_x_4844:
        /* <DEDUP_REMOVED lines=42> */
[----:B------:R-:W-:Y:S01]  /*1d50*/  IMAD R20, R20, R14, R11 ;  /* 0x0000000e14147224 */ /* 0x000fe200078e020b */
[----:B------:R-:W-:-:S04]  /*1d60*/  MOV R14, RZ ;  /* 0x000000ff000e7202 */ /* 0x000fc80000000f00 */
[----:B------:R-:W-:Y:S01]  /*1d70*/  IABS R22, R20 ;  /* 0x0000001400167213 */ /* 0x000fe20000000000 */
[----:B------:R-:W-:-:S04]  /*1d80*/  IMAD.HI.U32 R19, R15, R19, R14 ;  /* 0x000000130f137227 */ /* 0x000fc800078e000e */
        /* <DEDUP_REMOVED lines=38> */
[----:B------:R-:W-:-:S03]  /*1ff0*/  LOP3.LUT R20, R17, R12, RZ, 0x3c, !PT ;  /* 0x0000000c11147212 */ /* 0x000fc600078e3cff */
[----:B------:R-:W1:Y:S01]  /*2000*/  LDC.64 R18, c[0x0][0x3a0] ;  /* 0x0000e800ff127b82 */ /* 0x000e620000000a00 */
[----:B------:R-:W-:-:S07]  /*2010*/  ISETP.GE.AND P2, PT, R20, RZ, PT ;  /* 0x000000ff1400720c */ /* 0x000fce0003f46270 */
[----:B------:R-:W2:Y:S01]  /*2020*/  LDC.64 R20, c[0x0][0x3a8] ;  /* 0x0000ea00ff147b82 */ /* 0x000ea20000000a00 */
[----:B------:R-:W-:Y:S01]  /*2030*/  @P5 VIADD R23, R23, 0x1 ;  /* 0x0000000117175836 */ /* 0x000fe20000000000 */
[----:B------:R-:W-:-:S04]  /*2040*/  ISETP.NE.AND P5, PT, R12, RZ, PT ;  /* 0x000000ff0c00720c */ /* 0x000fc80003fa5270 */
[----:B------:R-:W-:Y:S02]  /*2050*/  @!P2 IADD3 R23, PT, PT, -R23, RZ, RZ ;  /* 0x000000ff1717a210 */ /* 0x000fe40007ffe1ff */
[----:B0-----:R-:W-:-:S04]  /*2060*/  ISETP.NE.U32.AND P2, PT, R14, 0x1, PT ;  /* 0x000000010e00780c */ /* 0x001fc80003f45070 */
[----:B------:R-:W-:Y:S01]  /*2070*/  ISETP.NE.AND.EX P2, PT, R15, RZ, PT, P2 ;  /* 0x000000ff0f00720c */ /* 0x000fe20003f45320 */
[----:B------:R-:W-:Y:S02]  /*2080*/  IMAD R15, R24, UR36, RZ ;  /* 0x00000024180f7c24 */ /* 0x000fe4000f8e02ff */
        /* <DEDUP_REMOVED lines=24> */
.L_x_4847:
[----:B------:R-:W-:Y:S05]  /*2210*/  BSYNC.RECONVERGENT B1 ;  /* 0x0000000000017941 */ /* 0x000fea0003800200 */
.L_x_4846:
[----:B------:R-:W-:Y:S01]  /*2220*/  BSSY.RECONVERGENT B1, `(.L_x_4848) ;  /* 0x0000078000017945 */ /* 0x000fe20003800200 */
[----:B------:R-:W-:Y:S01]  /*2230*/  IMAD.MOV.U32 R26, RZ, RZ, -0x800000 ;  /* 0xff800000ff1a7424 */ /* 0x000fe200078e00ff */
[----:B------:R-:W-:Y:S01]  /*2240*/  MOV R20, 0xff800000 ;  /* 0xff80000000147802 */ /* 0x000fe20000000f00 */
[----:B------:R-:W-:Y:S01]  /*2250*/  IMAD.MOV.U32 R22, RZ, RZ, -0x800000 ;  /* 0xff800000ff167424 */ /* 0x000fe200078e00ff */
[----:B------:R-:W-:Y:S06]  /*2260*/  @P1 BRA `(.L_x_4849) ;  /* 0x0000000400cc1947 */ /* 0x000fec0003800000 */
        /* <DEDUP_REMOVED lines=19> */
[----:B------:R-:W-:-:S03]  /*23a0*/  IABS R14, R11 ;  /* 0x0000000b000e7213 */ /* 0x000fc60000000000 */
[----:B------:R-:W-:Y:S02]  /*23b0*/  VIADD R15, R24, 0xffffffe ;  /* 0x0ffffffe180f7836 */ /* 0x000fe40000000000 */
[----:B------:R-:W-:-:S04]  /*23c0*/  IMAD.HI.U32 R21, R21, R14, RZ ;  /* 0x0000000e15157227 */ /* 0x000fc800078e00ff */
[----:B------:R-:W0:Y:S01]  /*23d0*/  F2I.FTZ.U32.TRUNC.NTZ R15, R15 ;  /* 0x0000000f000f7305 */ /* 0x000e22000021f000 */
[----:B------:R-:W-:-:S05]  /*23e0*/  IADD3 R23, PT, PT, -R21, RZ, RZ ;  /* 0x000000ff15177210 */ /* 0x000fca0007ffe1ff */
[----:B------:R-:W-:-:S05]  /*23f0*/  IMAD R14, R19, R23, R14 ;  /* 0x00000017130e7224 */ /* 0x000fca00078e020e */
[----:B------:R-:W-:Y:S01]  /*2400*/  ISETP.GT.U32.AND P5, PT, R19, R14, PT ;  /* 0x0000000e1300720c */ /* 0x000fe20003fa4070 */
[----:B0-----:R-:W-:-:S12]  /*2410*/  IMAD.MOV R23, RZ, RZ, -R15 ;  /* 0x000000ffff177224 */ /* 0x001fd800078e0a0f */
[----:B------:R-:W-:Y:S02]  /*2420*/  @!P5 IMAD.IADD R14, R14, 0x1, -R19 ;  /* 0x000000010e0ed824 */ /* 0x000fe400078e0a13 */
[----:B------:R-:W-:Y:S01]  /*2430*/  @!P5 VIADD R21, R21, 0x1 ;  /* 0x000000011515d836 */ /* 0x000fe20000000000 */
[----:B------:R-:W-:Y:S02]  /*2440*/  ISETP.NE.AND P5, PT, R22, RZ, PT ;  /* 0x000000ff1600720c */ /* 0x000fe40003fa5270 */
[----:B------:R-:W-:Y:S01]  /*2450*/  ISETP.GE.U32.AND P2, PT, R14, R19, PT ;  /* 0x000000130e00720c */ /* 0x000fe20003f46070 */
[----:B------:R-:W-:Y:S02]  /*2460*/  HFMA2 R14, -RZ, RZ, 0, 0 ;  /* 0x00000000ff0e7431 */ /* 0x000fe400000001ff */
[----:B------:R-:W-:-:S04]  /*2470*/  IMAD R19, R23, R12, RZ ;  /* 0x0000000c17137224 */ /* 0x000fc800078e02ff */
[----:B------:R-:W-:Y:S01]  /*2480*/  IMAD.HI.U32 R24, R15, R19, R14 ;  /* 0x000000130f187227 */ /* 0x000fe200078e000e */
[----:B------:R-:W-:-:S05]  /*2490*/  LOP3.LUT R14, R11, R22, RZ, 0x3c, !PT ;  /* 0x000000160b0e7212 */ /* 0x000fca00078e3cff */
[----:B------:R-:W-:Y:S01]  /*24a0*/  @P2 VIADD R21, R21, 0x1 ;  /* 0x0000000115152836 */ /* 0x000fe20000000000 */
[----:B------:R-:W-:-:S04]  /*24b0*/  ISETP.GE.AND P1, PT, R14, RZ, PT ;  /* 0x000000ff0e00720c */ /* 0x000fc80003f26270 */
[----:B------:R-:W-:-:S09]  /*24c0*/  MOV R19, R21 ;  /* 0x0000001500137202 */ /* 0x000fd20000000f00 */
[----:B------:R-:W-:Y:S01]  /*24d0*/  @!P1 IMAD.MOV R19, RZ, RZ, -R19 ;  /* 0x000000ffff139224 */ /* 0x000fe200078e0a13 */
[----:B------:R-:W-:-:S05]  /*24e0*/  @!P5 LOP3.LUT R19, RZ, R22, RZ, 0x33, !PT ;  /* 0x00000016ff13d212 */ /* 0x000fca00078e33ff */
[----:B------:R-:W-:-:S04]  /*24f0*/  IMAD.MOV R14, RZ, RZ, -R19 ;  /* 0x000000ffff0e7224 */ /* 0x000fc800078e0a13 */
[----:B------:R-:W-:Y:S02]  /*2500*/  IMAD R30, R22, R14, R11 ;  /* 0x0000000e161e7224 */ /* 0x000fe400078e020b */
[----:B------:R-:W0:Y:S03]  /*2510*/  LDC.64 R22, c[0x0][0x390] ;  /* 0x0000e400ff167b82 */ /* 0x000e260000000a00 */
        /* <DEDUP_REMOVED lines=11> */
[----:B------:R-:W1:Y:S05]  /*25d0*/  LDC R12, c[0x0][0x3c0] ;  /* 0x0000f000ff0c7b82 */ /* 0x000e6a0000000800 */
[----:B------:R-:W-:Y:S02]  /*25e0*/  @P2 IADD3 R24, PT, PT, R24, 0x1, RZ ;  /* 0x0000000118182810 */ /* 0x000fe40007ffe0ff */
[----:B0-----:R-:W-:-:S04]  /*25f0*/  ISETP.NE.U32.AND P2, PT, R22, 0x1, PT ;  /* 0x000000011600780c */ /* 0x001fc80003f45070 */
[----:B------:R-:W-:Y:S01]  /*2600*/  @!P1 IMAD.MOV R24, RZ, RZ, -R24 ;  /* 0x000000ffff189224 */ /* 0x000fe200078e0a18 */
[----:B------:R-:W-:Y:S02]  /*2610*/  @!P5 LOP3.LUT R24, RZ, R17, RZ, 0x33, !PT ;  /* 0x00000011ff18d212 */ /* 0x000fe400078e33ff */
[----:B------:R-:W-:-:S03]  /*2620*/  ISETP.NE.AND.EX P2, PT, R23, RZ, PT, P2 ;  /* 0x000000ff1700720c */ /* 0x000fc60003f45320 */
[----:B------:R-:W-:Y:S01]  /*2630*/  IMAD.MOV R14, RZ, RZ, -R24 ;  /* 0x000000ffff0e7224 */ /* 0x000fe200078e0a18 */
[----:B------:R-:W-:-:S03]  /*2640*/  SEL R19, R19, RZ, P2 ;  /* 0x000000ff13137207 */ /* 0x000fc60001000000 */
[----:B------:R-:W-:Y:S02]  /*2650*/  IMAD R17, R17, R14, R30 ;  /* 0x0000000e11117224 */ /* 0x000fe400078e021e */
[----:B------:R-:W0:Y:S01]  /*2660*/  LDC.64 R14, c[0x0][0x398] ;  /* 0x0000e600ff0e7b82 */ /* 0x000e220000000a00 */
[----:B-1----:R-:W-:Y:S01]  /*2670*/  IABS R21, R12 ;  /* 0x0000000c00157213 */ /* 0x002fe20000000000 */
[----:B------:R-:W-:Y:S01]  /*2680*/  IMAD R19, R19, UR36, RZ ;  /* 0x0000002413137c24 */ /* 0x000fe2000f8e02ff */
[----:B0-----:R-:W-:Y:S02]  /*2690*/  ISETP.NE.U32.AND P1, PT, R14, 0x1, PT ;  /* 0x000000010e00780c */ /* 0x001fe40003f25070 */
[----:B------:R-:W0:Y:S02]  /*26a0*/  I2F.RP R14, R21 ;  /* 0x00000015000e7306 */ /* 0x000e240000209400 */
[----:B------:R-:W-:-:S04]  /*26b0*/  ISETP.NE.AND.EX P1, PT, R15, RZ, PT, P1 ;  /* 0x000000ff0f00720c */ /* 0x000fc80003f25310 */
[----:B------:R-:W-:-:S05]  /*26c0*/  SEL R24, R24, RZ, P1 ;  /* 0x000000ff18187207 */ /* 0x000fca0000800000 */
[----:B------:R-:W-:Y:S02]  /*26d0*/  IMAD R19, R24, UR37, R19 ;  /* 0x0000002518137c24 */ /* 0x000fe4000f8e0213 */
[----:B------:R-:W-:Y:S01]  /*26e0*/  IMAD.MOV.U32 R24, RZ, RZ, RZ ;  /* 0x000000ffff187224 */ /* 0x000fe200078e00ff */
[----:B0-----:R-:W0:Y:S02]  /*26f0*/  MUFU.RCP R14, R14 ;  /* 0x0000000e000e7308 */ /* 0x001e240000001000 */
[----:B0-----:R-:W-:Y:S02]  /*2700*/  IADD3 R25, PT, PT, R14, 0xffffffe, RZ ;  /* 0x0ffffffe0e197810 */ /* 0x001fe40007ffe0ff */
[----:B------:R-:W-:-:S04]  /*2710*/  IABS R14, R17 ;  /* 0x00000011000e7213 */ /* 0x000fc80000000000 */
[----:B------:R-:W0:Y:S02]  /*2720*/  F2I.FTZ.U32.TRUNC.NTZ R25, R25 ;  /* 0x0000001900197305 */ /* 0x000e24000021f000 */
[----:B0-----:R-:W-:-:S04]  /*2730*/  IMAD.MOV R22, RZ, RZ, -R25 ;  /* 0x000000ffff167224 */ /* 0x001fc800078e0a19 */
[----:B------:R-:W-:Y:S02]  /*2740*/  IMAD R15, R22, R21, RZ ;  /* 0x00000015160f7224 */ /* 0x000fe400078e02ff */
[----:B------:R-:W0:Y:S02]  /*2750*/  LDC.64 R22, c[0x0][0x3a8] ;  /* 0x0000ea00ff167b82 */ /* 0x000e240000000a00 */
[----:B------:R-:W-:-:S06]  /*2760*/  IMAD.HI.U32 R15, R25, R15, R24 ;  /* 0x0000000f190f7227 */ /* 0x000fcc00078e0018 */
[----:B------:R-:W-:-:S05]  /*2770*/  IMAD.HI.U32 R24, R15, R14, RZ ;  /* 0x0000000e0f187227 */ /* 0x000fca00078e00ff */
[----:B------:R-:W-:-:S05]  /*2780*/  IADD3 R15, PT, PT, -R24, RZ, RZ ;  /* 0x000000ff180f7210 */ /* 0x000fca0007ffe1ff */
[----:B------:R-:W-:Y:S01]  /*2790*/  IMAD R14, R21, R15, R14 ;  /* 0x0000000f150e7224 */ /* 0x000fe200078e020e */
[----:B------:R-:W-:-:S04]  /*27a0*/  LOP3.LUT R15, R17, R12, RZ, 0x3c, !PT ;  /* 0x0000000c110f7212 */ /* 0x000fc800078e3cff */
[----:B------:R-:W-:Y:S02]  /*27b0*/  ISETP.GT.U32.AND P5, PT, R21, R14, PT ;  /* 0x0000000e1500720c */ /* 0x000fe40003fa4070 */
[----:B------:R-:W-:-:S11]  /*27c0*/  ISETP.GE.AND P1, PT, R15, RZ, PT ;  /* 0x000000ff0f00720c */ /* 0x000fd60003f26270 */
        /* <DEDUP_REMOVED lines=8> */
[----:B0-----:R-:W-:-:S04]  /*2850*/  ISETP.NE.U32.AND P1, PT, R22, 0x1, PT ;  /* 0x000000011600780c */ /* 0x001fc80003f25070 */
[----:B------:R-:W-:Y:S02]  /*2860*/  ISETP.NE.AND.EX P1, PT, R23, RZ, PT, P1 ;  /* 0x000000ff1700720c */ /* 0x000fe40003f25310 */
[----:B-1----:R-:W-:Y:S01]  /*2870*/  ISETP.NE.U32.AND P2, PT, R14, 0x1, PT ;  /* 0x000000010e00780c */ /* 0x002fe20003f45070 */
[----:B------:R-:W-:-:S03]  /*2880*/  IMAD.MOV R14, RZ, RZ, -R24 ;  /* 0x000000ffff0e7224 */ /* 0x000fc600078e0a18 */
[----:B------:R-:W-:Y:S01]  /*2890*/  ISETP.NE.AND.EX P2, PT, R15, RZ, PT, P2 ;  /* 0x000000ff0f00720c */ /* 0x000fe20003f45320 */
[----:B------:R-:W-:-:S03]  /*28a0*/  IMAD R12, R12, R14, R17 ;  /* 0x0000000e0c0c7224 */ /* 0x000fc600078e0211 */
        /* <DEDUP_REMOVED lines=15> */
.L_x_4849:
[----:B------:R-:W-:Y:S05]  /*29a0*/  BSYNC.RECONVERGENT B1 ;  /* 0x0000000000017941 */ /* 0x000fea0003800200 */
.L_x_4848:
        /* <DEDUP_REMOVED lines=14> */
[----:B-1----:R-:W-:-:S05]  /*2a90*/  IABS R17, R12 ;  /* 0x0000000c00117213 */ /* 0x002fca0000000000 */
[----:B------:R-:W0:Y:S08]  /*2aa0*/  I2F.RP R23, R17 ;  /* 0x0000001100177306 */ /* 0x000e300000209400 */
[----:B------:R-:W1:Y:S08]  /*2ab0*/  F2I.FTZ.U32.TRUNC.NTZ R15, R15 ;  /* 0x0000000f000f7305 */ /* 0x000e70000021f000 */
[----:B0-----:R-:W0:Y:S01]  /*2ac0*/  MUFU.RCP R23, R23 ;  /* 0x0000001700177308 */ /* 0x001e220000001000 */
[----:B-1----:R-:W-:-:S04]  /*2ad0*/  IMAD.MOV R14, RZ, RZ, -R15 ;  /* 0x000000ffff0e7224 */ /* 0x002fc800078e0a0f */
[----:B------:R-:W-:Y:S02]  /*2ae0*/  IMAD R21, R14, R19, RZ ;  /* 0x000000130e157224 */ /* 0x000fe400078e02ff */
[----:B------:R-:W-:-:S05]  /*2af0*/  HFMA2 R14, -RZ, RZ, 0, 0 ;  /* 0x00000000ff0e7431 */ /* 0x000fca00000001ff */
[----:B------:R-:W-:Y:S01]  /*2b00*/  IMAD.HI.U32 R21, R15, R21, R14 ;  /* 0x000000150f157227 */ /* 0x000fe200078e000e */
[----:B------:R-:W-:-:S05]  /*2b10*/  IABS R14, R11 ;  /* 0x0000000b000e7213 */ /* 0x000fca0000000000 */
[----:B------:R-:W-:-:S04]  /*2b20*/  IMAD.HI.U32 R21, R21, R14, RZ ;  /* 0x0000000e15157227 */ /* 0x000fc800078e00ff */
[----:B------:R-:W-:-:S04]  /*2b30*/  IMAD.MOV R15, RZ, RZ, -R21 ;  /* 0x000000ffff0f7224 */ /* 0x000fc800078e0a15 */
[----:B------:R-:W-:Y:S02]  /*2b40*/  IMAD R14, R19, R15, R14 ;  /* 0x0000000f130e7224 */ /* 0x000fe400078e020e */
[----:B0-----:R-:W-:-:S03]  /*2b50*/  VIADD R15, R23, 0xffffffe ;  /* 0x0ffffffe170f7836 */ /* 0x001fc60000000000 */
[----:B------:R-:W-:-:S03]  /*2b60*/  ISETP.GT.U32.AND P1, PT, R19, R14, PT ;  /* 0x0000000e1300720c */ /* 0x000fc60003f24070 */
[----:B------:R-:W0:Y:S10]  /*2b70*/  F2I.FTZ.U32.TRUNC.NTZ R15, R15 ;  /* 0x0000000f000f7305 */ /* 0x000e34000021f000 */
[----:B------:R-:W-:-:S02]  /*2b80*/  @!P1 IADD3 R14, PT, PT, R14, -R19, RZ ;  /* 0x800000130e0e9210 */ /* 0x000fc40007ffe0ff */
[----:B------:R-:W-:Y:S02]  /*2b90*/  @!P1 IADD3 R21, PT, PT, R21, 0x1, RZ ;  /* 0x0000000115159810 */ /* 0x000fe40007ffe0ff */
[----:B------:R-:W-:Y:S01]  /*2ba0*/  ISETP.GE.U32.AND P0, PT, R14, R19, PT ;  /* 0x000000130e00720c */ /* 0x000fe20003f06070 */
[----:B0-----:R-:W-:Y:S01]  /*2bb0*/  IMAD.MOV R14, RZ, RZ, -R15 ;  /* 0x000000ffff0e7224 */ /* 0x001fe200078e0a0f */
[----:B------:R-:W-:-:S03]  /*2bc0*/  ISETP.NE.AND P1, PT, R24, RZ, PT ;  /* 0x000000ff1800720c */ /* 0x000fc60003f25270 */
        /* <DEDUP_REMOVED lines=26> */
[----:B------:R-:W-:-:S05]  /*2d70*/  @!P1 LOP3.LUT R23, RZ, R12, RZ, 0x33, !PT ;  /* 0x0000000cff179212 */ /* 0x000fca00078e33ff */
[----:B------:R-:W-:-:S04]  /*2d80*/  IMAD.MOV R17, RZ, RZ, -R23 ;  /* 0x000000ffff117224 */ /* 0x000fc800078e0a17 */
[----:B------:R-:W-:Y:S02]  /*2d90*/  IMAD R12, R12, R17, R21 ;  /* 0x000000110c0c7224 */ /* 0x000fe400078e0215 */
[----:B------:R-:W2:Y:S01]  /*2da0*/  LDC R17, c[0x0][0x3c0] ;  /* 0x0000f000ff117b82 */ /* 0x000ea20000000800 */
[----:B-1----:R-:W-:-:S04]  /*2db0*/  ISETP.NE.U32.AND P0, PT, R14, 0x1, PT ;  /* 0x000000010e00780c */ /* 0x002fc80003f05070 */
[----:B------:R-:W-:Y:S02]  /*2dc0*/  ISETP.NE.AND.EX P1, PT, R15, RZ, PT, P0 ;  /* 0x000000ff0f00720c */ /* 0x000fe40003f25300 */
[----:B0-----:R-:W-:Y:S02]  /*2dd0*/  ISETP.NE.U32.AND P0, PT, R24, 0x1, PT ;  /* 0x000000011800780c */ /* 0x001fe40003f05070 */
[----:B------:R-:W-:Y:S02]  /*2de0*/  SEL R19, R19, RZ, P1 ;  /* 0x000000ff13137207 */ /* 0x000fe40000800000 */
[----:B------:R-:W-:-:S03]  /*2df0*/  ISETP.NE.AND.EX P0, PT, R25, RZ, PT, P0 ;  /* 0x000000ff1900720c */ /* 0x000fc60003f05300 */
[----:B------:R-:W-:Y:S01]  /*2e00*/  IMAD R14, R19, UR36, RZ ;  /* 0x00000024130e7c24 */ /* 0x000fe2000f8e02ff */
[----:B------:R-:W-:-:S05]  /*2e10*/  SEL R23, R23, RZ, P0 ;  /* 0x000000ff17177207 */ /* 0x000fca0000000000 */
[----:B------:R-:W-:Y:S02]  /*2e20*/  IMAD R19, R23, UR37, R14 ;  /* 0x0000002517137c24 */ /* 0x000fe4000f8e020e */
[----:B------:R-:W-:Y:S01]  /*2e30*/  IMAD.MOV.U32 R14, RZ, RZ, RZ ;  /* 0x000000ffff0e7224 */ /* 0x000fe200078e00ff */
[----:B--2---:R-:W-:-:S04]  /*2e40*/  IABS R21, R17 ;  /* 0x0000001100157213 */ /* 0x004fc80000000000 */
[----:B------:R-:W0:Y:S08]  /*2e50*/  I2F.RP R24, R21 ;  /* 0x0000001500187306 */ /* 0x000e300000209400 */
[----:B0-----:R-:W0:Y:S02]  /*2e60*/  MUFU.RCP R24, R24 ;  /* 0x0000001800187308 */ /* 0x001e240000001000 */
[----:B0-----:R-:W-:-:S02]  /*2e70*/  VIADD R15, R24, 0xffffffe ;  /* 0x0ffffffe180f7836 */ /* 0x001fc40000000000 */
[----:B------:R-:W0:Y:S04]  /*2e80*/  LDC.64 R24, c[0x0][0x3a8] ;  /* 0x0000ea00ff187b82 */ /* 0x000e280000000a00 */
[----:B------:R-:W1:Y:S02]  /*2e90*/  F2I.FTZ.U32.TRUNC.NTZ R15, R15 ;  /* 0x0000000f000f7305 */ /* 0x000e64000021f000 */
[----:B-1----:R-:W-:-:S05]  /*2ea0*/  IADD3 R30, PT, PT, RZ, -R15, RZ ;  /* 0x8000000fff1e7210 */ /* 0x002fca0007ffe0ff */
[----:B------:R-:W-:Y:S01]  /*2eb0*/  IMAD R23, R30, R21, RZ ;  /* 0x000000151e177224 */ /* 0x000fe200078e02ff */
[----:B------:R-:W-:-:S03]  /*2ec0*/  SHF.R.S64 R30, RZ, 0x1e, R11 ;  /* 0x0000001eff1e7819 */ /* 0x000fc6000000100b */
        /* <DEDUP_REMOVED lines=13> */
[----:B------:R-:W-:-:S07]  /*2fa0*/  @P1 VIADD R23, R23, 0x1 ;  /* 0x0000000117171836 */ /* 0x000fce0000000000 */
        /* <DEDUP_REMOVED lines=22> */
.L_x_4851:
[----:B------:R-:W-:Y:S05]  /*3110*/  BSYNC.RECONVERGENT B1 ;  /* 0x0000000000017941 */ /* 0x000fea0003800200 */
.L_x_4850:
        /* <DEDUP_REMOVED lines=18> */
[----:B-1----:R-:W-:-:S05]  /*3240*/  IADD3 R14, PT, PT, RZ, -R15, RZ ;  /* 0x8000000fff0e7210 */ /* 0x002fca0007ffe0ff */
[----:B------:R-:W-:Y:S02]  /*3250*/  IMAD R21, R14, R19, RZ ;  /* 0x000000130e157224 */ /* 0x000fe400078e02ff */
[----:B------:R-:W-:-:S04]  /*3260*/  IMAD.MOV.U32 R14, RZ, RZ, RZ ;  /* 0x000000ffff0e7224 */ /* 0x000fc800078e00ff */
[----:B------:R-:W-:Y:S01]  /*3270*/  IMAD.HI.U32 R21, R15, R21, R14 ;  /* 0x000000150f157227 */ /* 0x000fe200078e000e */
        /* <DEDUP_REMOVED lines=10> */
[----:B------:R-:W-:Y:S01]  /*3320*/  ISETP.GE.U32.AND P0, PT, R14, R19, PT ;  /* 0x000000130e00720c */ /* 0x000fe20003f06070 */
[----:B0-----:R-:W-:-:S04]  /*3330*/  IMAD.MOV R14, RZ, RZ, -R15 ;  /* 0x000000ffff0e7224 */ /* 0x001fc800078e0a0f */
[----:B------:R-:W-:Y:S01]  /*3340*/  IMAD R19, R14, R17, RZ ;  /* 0x000000110e137224 */ /* 0x000fe200078e02ff */
[----:B------:R-:W-:-:S05]  /*3350*/  MOV R14, RZ ;  /* 0x000000ff000e7202 */ /* 0x000fca0000000f00 */
[----:B------:R-:W-:Y:S01]  /*3360*/  IMAD.HI.U32 R25, R15, R19, R14 ;  /* 0x000000130f197227 */ /* 0x000fe200078e000e */
[----:B------:R-:W-:-:S03]  /*3370*/  LOP3.LUT R14, R11, R26, RZ, 0x3c, !PT ;  /* 0x0000001a0b0e7212 */ /* 0x000fc600078e3cff */
        /* <DEDUP_REMOVED lines=19> */
[----:B------:R-:W1:Y:S05]  /*34b0*/  LDC.64 R14, c[0x0][0x390] ;  /* 0x0000e400ff0e7b82 */ /* 0x000e6a0000000a00 */
[----:B------:R-:W-:-:S06]  /*34c0*/  @P0 IADD3 R23, PT, PT, R23, 0x1, RZ ;  /* 0x0000000117170810 */ /* 0x000fcc0007ffe0ff */
[----:B------:R-:W-:Y:S01]  /*34d0*/  @!P2 IMAD.MOV R23, RZ, RZ, -R23 ;  /* 0x000000ffff17a224 */ /* 0x000fe200078e0a17 */
        /* <DEDUP_REMOVED lines=16> */
[----:B0-----:R-:W-:-:S06]  /*35e0*/  IADD3 R15, PT, PT, R25, 0xffffffe, RZ ;  /* 0x0ffffffe190f7810 */ /* 0x001fcc0007ffe0ff */
[----:B------:R-:W0:Y:S02]  /*35f0*/  F2I.FTZ.U32.TRUNC.NTZ R15, R15 ;  /* 0x0000000f000f7305 */ /* 0x000e24000021f000 */
[----:B0-----:R-:W-:-:S04]  /*3600*/  IMAD.MOV R26, RZ, RZ, -R15 ;  /* 0x000000ffff1a7224 */ /* 0x001fc800078e0a0f */
[----:B------:R-:W-:Y:S02]  /*3610*/  IMAD R23, R26, R21, RZ ;  /* 0x000000151a177224 */ /* 0x000fe400078e02ff */
[----:B------:R-:W0:Y:S02]  /*3620*/  LDC.64 R26, c[0x0][0x3a8] ;  /* 0x0000ea00ff1a7b82 */ /* 0x000e240000000a00 */
        /* <DEDUP_REMOVED lines=10> */
[----:B------:R-:W1:Y:S01]  /*36d0*/  LDC.64 R14, c[0x0][0x3a0] ;  /* 0x0000e800ff0e7b82 */ /* 0x000e620000000a00 */
[----:B------:R-:W-:-:S04]  /*36e0*/  LOP3.LUT R21, R12, R17, RZ, 0x3c, !PT ;  /* 0x000000110c157212 */ /* 0x000fc800078e3cff */
[----:B------:R-:W-:-:S06]  /*36f0*/  ISETP.GE.AND P5, PT, R21, RZ, PT ;  /* 0x000000ff1500720c */ /* 0x000fcc0003fa6270 */
[----:B------:R-:W-:-:S07]  /*3700*/  @P1 IADD3 R23, PT, PT, R23, 0x1, RZ ;  /* 0x0000000117171810 */ /* 0x000fce0007ffe0ff */
        /* <DEDUP_REMOVED lines=22> */
.L_x_4853:
[----:B------:R-:W-:Y:S05]  /*3870*/  BSYNC.RECONVERGENT B1 ;  /* 0x0000000000017941 */ /* 0x000fea0003800200 */
.L_x_4852:
        /* <DEDUP_REMOVED lines=13> */
[----:B-1----:R-:W-:-:S04]  /*3950*/  IABS R17, R12 ;  /* 0x0000000c00117213 */ /* 0x002fc80000000000 */
[----:B------:R-:W0:Y:S08]  /*3960*/  F2I.FTZ.U32.TRUNC.NTZ R15, R15 ;  /* 0x0000000f000f7305 */ /* 0x000e30000021f000 */
[----:B------:R-:W1:Y:S01]  /*3970*/  I2F.RP R23, R17 ;  /* 0x0000001100177306 */ /* 0x000e620000209400 */
[----:B0-----:R-:W-:-:S04]  /*3980*/  IMAD.MOV R14, RZ, RZ, -R15 ;  /* 0x000000ffff0e7224 */ /* 0x001fc800078e0a0f */
[----:B------:R-:W-:Y:S02]  /*3990*/  IMAD R21, R14, R19, RZ ;  /* 0x000000130e157224 */ /* 0x000fe400078e02ff */
[----:B------:R-:W-:Y:S01]  /*39a0*/  IMAD.MOV.U32 R14, RZ, RZ, RZ ;  /* 0x000000ffff0e7224 */ /* 0x000fe200078e00ff */
[----:B-1----:R-:W0:Y:S03]  /*39b0*/  MUFU.RCP R23, R23 ;  /* 0x0000001700177308 */ /* 0x002e260000001000 */
        /* <DEDUP_REMOVED lines=40> */
[----:B------:R-:W-:Y:S02]  /*3c40*/  IMAD R12, R12, R17, R21 ;  /* 0x000000110c0c7224 */ /* 0x000fe400078e0215 */
[----:B------:R-:W1:Y:S01]  /*3c50*/  LDC R17, c[0x0][0x3c0] ;  /* 0x0000f000ff117b82 */ /* 0x000e620000000800 */
[----:B0-----:R-:W-:-:S04]  /*3c60*/  ISETP.NE.U32.AND P0, PT, R14, 0x1, PT ;  /* 0x000000010e00780c */ /* 0x001fc80003f05070 */
[----:B------:R-:W-:-:S03]  /*3c70*/  ISETP.NE.AND.EX P1, PT, R15, RZ, PT, P0 ;  /* 0x000000ff0f00720c */ /* 0x000fc60003f25300 */
[----:B------:R-:W0:Y:S01]  /*3c80*/  LDC.64 R20, c[0x0][0x398] ;  /* 0x0000e600ff147b82 */ /* 0x000e220000000a00 */
[----:B------:R-:W-:-:S05]  /*3c90*/  SEL R19, R19, RZ, P1 ;  /* 0x000000ff13137207 */ /* 0x000fca0000800000 */
[----:B------:R-:W-:Y:S01]  /*3ca0*/  IMAD R14, R19, UR36, RZ ;  /* 0x00000024130e7c24 */ /* 0x000fe2000f8e02ff */
[----:B-1----:R-:W-:Y:S02]  /*3cb0*/  IABS R23, R17 ;  /* 0x0000001100177213 */ /* 0x002fe40000000000 */
[----:B0-----:R-:W-:Y:S02]  /*3cc0*/  ISETP.NE.U32.AND P0, PT, R20, 0x1, PT ;  /* 0x000000011400780c */ /* 0x001fe40003f05070 */
[----:B------:R-:W0:Y:S02]  /*3cd0*/  I2F.RP R20, R23 ;  /* 0x0000001700147306 */ /* 0x000e240000209400 */
[----:B------:R-:W-:-:S04]  /*3ce0*/  ISETP.NE.AND.EX P0, PT, R21, RZ, PT, P0 ;  /* 0x000000ff1500720c */ /* 0x000fc80003f05300 */
[----:B------:R-:W-:-:S05]  /*3cf0*/  SEL R25, R25, RZ, P0 ;  /* 0x000000ff19197207 */ /* 0x000fca0000000000 */
[----:B------:R-:W-:Y:S02]  /*3d00*/  IMAD R19, R25, UR37, R14 ;  /* 0x0000002519137c24 */ /* 0x000fe4000f8e020e */
[----:B------:R-:W-:Y:S01]  /*3d10*/  HFMA2 R14, -RZ, RZ, 0, 0 ;  /* 0x00000000ff0e7431 */ /* 0x000fe200000001ff */
[----:B0-----:R-:W0:Y:S02]  /*3d20*/  MUFU.RCP R20, R20 ;  /* 0x0000001400147308 */ /* 0x001e240000001000 */
[----:B0-----:R-:W-:Y:S01]  /*3d30*/  VIADD R15, R20, 0xffffffe ;  /* 0x0ffffffe140f7836 */ /* 0x001fe20000000000 */
[----:B------:R-:W-:-:S04]  /*3d40*/  LOP3.LUT R20, R12, R17, RZ, 0x3c, !PT ;  /* 0x000000110c147212 */ /* 0x000fc800078e3cff */
[----:B------:R-:W-:Y:S01]  /*3d50*/  ISETP.GE.AND P4, PT, R20, RZ, PT ;  /* 0x000000ff1400720c */ /* 0x000fe20003f86270 */
[----:B------:R-:W0:Y:S02]  /*3d60*/  F2I.FTZ.U32.TRUNC.NTZ R15, R15 ;  /* 0x0000000f000f7305 */ /* 0x000e24000021f000 */
[----:B0-----:R-:W-:-:S04]  /*3d70*/  IMAD.MOV R30, RZ, RZ, -R15 ;  /* 0x000000ffff1e7224 */ /* 0x001fc800078e0a0f */
[----:B------:R-:W-:Y:S01]  /*3d80*/  IMAD R21, R30, R23, RZ ;  /* 0x000000171e157224 */ /* 0x000fe200078e02ff */
[----:B------:R-:W-:-:S03]  /*3d90*/  SHF.R.S64 R30, RZ, 0x1e, R11 ;  /* 0x0000001eff1e7819 */ /* 0x000fc6000000100b */
[----:B------:R-:W-:Y:S01]  /*3da0*/  IMAD.HI.U32 R21, R15, R21, R14 ;  /* 0x000000150f157227 */ /* 0x000fe200078e000e */
[----:B------:R-:W-:-:S05]  /*3db0*/  IABS R14, R12 ;  /* 0x0000000c000e7213 */ /* 0x000fca0000000000 */
        /* <DEDUP_REMOVED lines=33> */
.L_x_4855:
[----:B------:R-:W-:Y:S05]  /*3fd0*/  BSYNC.RECONVERGENT B1 ;  /* 0x0000000000017941 */ /* 0x000fea0003800200 */
.L_x_4854:
        /* <DEDUP_REMOVED lines=38> */
[----:B------:R0:W2:Y:S01]  /*4240*/  MUFU.EX2 R25, R18 ;  /* 0x0000001200197308 */ /* 0x0000a20000000800 */
[----:B------:R-:W-:Y:S01]  /*4250*/  SHF.L.U32 R16, R16, 0x17, RZ ;  /* 0x0000001710107819 */ /* 0x000fe200000006ff */
[----:B------:R-:W-:Y:S01]  /*4260*/  FFMA R22, R15, 1.4426950216293334961, -R22 ;  /* 0x3fb8aa3b0f167823 */ /* 0x000fe20000000816 */
[----:B------:R-:W-:-:S03]  /*4270*/  FADD R24, R13, -12583039 ;  /* 0xcb40007f0d187421 */ /* 0x000fc60000000000 */
[----:B------:R-:W-:Y:S01]  /*4280*/  FFMA R22, R15, 1.925963033500011079e-08, R22 ;  /* 0x32a570600f167823 */ /* 0x000fe20000000016 */
[----:B------:R-:W-:Y:S01]  /*4290*/  FFMA R24, R23, 1.4426950216293334961, -R24 ;  /* 0x3fb8aa3b17187823 */ /* 0x000fe20000000818 */
[-C--:B------:R-:W-:Y:S01]  /*42a0*/  FFMA.RM R15, R26, R11.reuse, 12582913 ;  /* 0x4b4000011a0f7423 */ /* 0x080fe2000000400b */
[-C--:B0-----:R-:W-:Y:S01]  /*42b0*/  FFMA.SAT R18, R21, R12.reuse, 0.5 ;  /* 0x3f00000015127423 */ /* 0x081fe2000000200c */
[----:B------:R-:W-:Y:S01]  /*42c0*/  FFMA.SAT R26, R19, R12, 0.5 ;  /* 0x3f000000131a7423 */ /* 0x000fe2000000200c */
[----:B------:R-:W-:Y:S01]  /*42d0*/  FFMA R23, R23, 1.925963033500011079e-08, R24 ;  /* 0x32a5706017177823 */ /* 0x000fe20000000018 */
[C---:B------:R-:W-:Y:S01]  /*42e0*/  FADD R24, R15.reuse, -12583039 ;  /* 0xcb40007f0f187421 */ /* 0x040fe20000000000 */
[----:B------:R-:W-:Y:S01]  /*42f0*/  FFMA.RM R18, R18, R11, 12582913 ;  /* 0x4b40000112127423 */ /* 0x000fe2000000400b */
[----:B------:R-:W0:Y:S01]  /*4300*/  MUFU.EX2 R20, R20 ;  /* 0x0000001400147308 */ /* 0x000e220000000800 */
[----:B------:R-:W-:Y:S02]  /*4310*/  IMAD.SHL.U32 R15, R15, 0x800000, RZ ;  /* 0x008000000f0f7824 */ /* 0x000fe400078e00ff */
[----:B------:R-:W-:-:S04]  /*4320*/  FFMA R24, R9, 1.4426950216293334961, -R24 ;  /* 0x3fb8aa3b09187823 */ /* 0x000fc80000000818 */
[----:B------:R-:W-:Y:S01]  /*4330*/  FFMA R24, R9, 1.925963033500011079e-08, R24 ;  /* 0x32a5706009187823 */ /* 0x000fe20000000018 */
[----:B--2---:R-:W-:Y:S01]  /*4340*/  FMUL R9, R16, R25 ;  /* 0x0000001910097220 */ /* 0x004fe20000400000 */
        /* <DEDUP_REMOVED lines=8> */
[-C--:B------:R-:W-:Y:S01]  /*43d0*/  FFMA.RM R12, R16, R11.reuse, 12582913 ;  /* 0x4b400001100c7423 */ /* 0x080fe2000000400b */
[----:B------:R-:W-:-:S03]  /*43e0*/  FFMA.RM R11, R26, R11, 12582913 ;  /* 0x4b4000011a0b7423 */ /* 0x000fc6000000400b */
[----:B------:R-:W-:Y:S01]  /*43f0*/  FADD R16, R12, -12583039 ;  /* 0xcb40007f0c107421 */ /* 0x000fe20000000000 */
[----:B------:R-:W4:Y:S03]  /*4400*/  MUFU.EX2 R24, R24 ;  /* 0x0000001800187308 */ /* 0x000f260000000800 */
[----:B------:R-:W-:-:S04]  /*4410*/  FFMA R16, R17, 1.4426950216293334961, -R16 ;  /* 0x3fb8aa3b11107823 */ /* 0x000fc80000000810 */
[----:B------:R-:W-:Y:S01]  /*4420*/  FFMA R26, R17, 1.925963033500011079e-08, R16 ;  /* 0x32a57060111a7823 */ /* 0x000fe20000000010 */
[----:B------:R-:W-:Y:S01]  /*4430*/  FADD R16, R11, -12583039 ;  /* 0xcb40007f0b107421 */ /* 0x000fe20000000000 */
[----:B------:R-:W-:-:S03]  /*4440*/  IMAD.SHL.U32 R17, R10, 0x800000, RZ ;  /* 0x008000000a117824 */ /* 0x000fc600078e00ff */
[----:B------:R-:W-:Y:S01]  /*4450*/  FFMA R16, R19, 1.4426950216293334961, -R16 ;  /* 0x3fb8aa3b13107823 */ /* 0x000fe20000000810 */
[----:B0-----:R-:W-:Y:S01]  /*4460*/  FMUL R10, R17, R20 ;  /* 0x00000014110a7220 */ /* 0x001fe20000400000 */
[----:B------:R-:W-:Y:S01]  /*4470*/  FADD R17, RZ, R9 ;  /* 0x00000009ff117221 */ /* 0x000fe20000000000 */
[----:B------:R-:W0:Y:S01]  /*4480*/  MUFU.EX2 R20, R26 ;  /* 0x0000001a00147308 */ /* 0x000e220000000800 */
[----:B------:R-:W-:Y:S01]  /*4490*/  FFMA R27, R19, 1.925963033500011079e-08, R16 ;  /* 0x32a57060131b7823 */ /* 0x000fe20000000010 */
[----:B--2---:R-:W-:Y:S01]  /*44a0*/  FMUL R16, R25, R22 ;  /* 0x0000001619107220 */ /* 0x004fe20000400000 */
[----:B------:R-:W-:Y:S01]  /*44b0*/  FADD R13, R17, R10 ;  /* 0x0000000a110d7221 */ /* 0x000fe20000000000 */
[----:B---3--:R-:W-:Y:S01]  /*44c0*/  FMUL R17, R14, R23 ;  /* 0x000000170e117220 */ /* 0x008fe20000400000 */
[----:B------:R-:W-:Y:S02]  /*44d0*/  IMAD.SHL.U32 R22, R18, 0x800000, RZ ;  /* 0x0080000012167824 */ /* 0x000fe400078e00ff */
[----:B----4-:R-:W-:Y:S01]  /*44e0*/  FMUL R18, R15, R24 ;  /* 0x000000180f127220 */ /* 0x010fe20000400000 */
[----:B------:R-:W-:Y:S01]  /*44f0*/  FADD R14, R13, R16 ;  /* 0x000000100d0e7221 */ /* 0x000fe20000000000 */
[----:B------:R2:W3:Y:S01]  /*4500*/  MUFU.EX2 R19, R21 ;  /* 0x0000001500137308 */ /* 0x0004e20000000800 */
[----:B------:R-:W-:-:S02]  /*4510*/  SHF.L.U32 R15, R12, 0x17, RZ ;  /* 0x000000170c0f7819 */ /* 0x000fc400000006ff */
[----:B------:R-:W-:-:S04]  /*4520*/  FADD R13, R14, R17 ;  /* 0x000000110e0d7221 */ /* 0x000fc80000000000 */
[----:B------:R-:W-:Y:S01]  /*4530*/  FADD R12, R13, R18 ;  /* 0x000000120d0c7221 */ /* 0x000fe20000000000 */
[----:B------:R-:W4:Y:S01]  /*4540*/  MUFU.EX2 R30, R27 ;  /* 0x0000001b001e7308 */ /* 0x000f220000000800 */
[----:B--2---:R-:W-:Y:S02]  /*4550*/  IMAD.SHL.U32 R21, R11, 0x800000, RZ ;  /* 0x008000000b157824 */ /* 0x004fe400078e00ff */
[----:B0-----:R-:W-:Y:S01]  /*4560*/  FMUL R20, R15, R20 ;  /* 0x000000140f147220 */ /* 0x001fe20000400000 */
[----:B---3--:R-:W-:-:S04]  /*4570*/  FMUL R19, R22, R19 ;  /* 0x0000001316137220 */ /* 0x008fc80000400000 */
        /* <DEDUP_REMOVED lines=13> */
.L_x_4885:
        /* <DEDUP_REMOVED lines=12> */
[----:B-1----:R-:W-:Y:S05]  /*4710*/  CALL.REL.NOINC `($__internal_58_$__cuda_sm3x_div_rn_noftz_f32_slowpath) ;  /* 0x0000001000d47944 */ /* 0x002fea0003c00000 */
[----:B------:R-:W-:-:S07]  /*4720*/  MOV R14, R9 ;  /* 0x00000009000e7202 */ /* 0x000fce0000000f00 */
.L_x_4858:
[----:B------:R-:W-:Y:S05]  /*4730*/  BSYNC.RECONVERGENT B1 ;  /* 0x0000000000017941 */ /* 0x000fea0003800200 */
.L_x_4857:
        /* <DEDUP_REMOVED lines=12> */
[----:B-1----:R-:W-:Y:S05]  /*4800*/  CALL.REL.NOINC `($__internal_58_$__cuda_sm3x_div_rn_noftz_f32_slowpath) ;  /* 0x0000001000987944 */ /* 0x002fea0003c00000 */
[----:B------:R-:W-:-:S07]  /*4810*/  MOV R11, R9 ;  /* 0x00000009000b7202 */ /* 0x000fce0000000f00 */
.L_x_4860:
[----:B------:R-:W-:Y:S05]  /*4820*/  BSYNC.RECONVERGENT B1 ;  /* 0x0000000000017941 */ /* 0x000fea0003800200 */
.L_x_4859:
        /* <DEDUP_REMOVED lines=14> */
.L_x_4862:
[----:B------:R-:W-:Y:S05]  /*4910*/  BSYNC.RECONVERGENT B1 ;  /* 0x0000000000017941 */ /* 0x000fea0003800200 */
.L_x_4861:
        /* <DEDUP_REMOVED lines=14> */
.L_x_4864:
[----:B------:R-:W-:Y:S05]  /*4a00*/  BSYNC.RECONVERGENT B1 ;  /* 0x0000000000017941 */ /* 0x000fea0003800200 */
.L_x_4863:
        /* <DEDUP_REMOVED lines=14> */
.L_x_4866:
[----:B------:R-:W-:Y:S05]  /*4af0*/  BSYNC.RECONVERGENT B1 ;  /* 0x0000000000017941 */ /* 0x000fea0003800200 */
.L_x_4865:
        /* <DEDUP_REMOVED lines=14> */
.L_x_4868:
[----:B------:R-:W-:Y:S05]  /*4be0*/  BSYNC.RECONVERGENT B1 ;  /* 0x0000000000017941 */ /* 0x000fea0003800200 */
.L_x_4867:
        /* <DEDUP_REMOVED lines=14> */
.L_x_4870:
[----:B------:R-:W-:Y:S05]  /*4cd0*/  BSYNC.RECONVERGENT B1 ;  /* 0x0000000000017941 */ /* 0x000fea0003800200 */
.L_x_4869:
        /* <DEDUP_REMOVED lines=13> */
.L_x_4872:
[----:B------:R-:W-:Y:S05]  /*4db0*/  BSYNC.RECONVERGENT B1 ;  /* 0x0000000000017941 */ /* 0x000fea0003800200 */
.L_x_4871:
[----:B------:R-:W-:Y:S01]  /*4dc0*/  MOV R12, R2 ;  /* 0x00000002000c7202 */ /* 0x000fe20000000f00 */
[----:B------:R-:W-:Y:S01]  /*4dd0*/  IMAD R20, R5, UR48, RZ ;  /* 0x0000003005147c24 */ /* 0x000fe2000f8e02ff */
[----:B-1----:R-:W-:Y:S01]  /*4de0*/  @!P3 R2UR UR4, R28 ;  /* 0x000000001c04b2ca */ /* 0x002fe200000e0000 */
        /* <DEDUP_REMOVED lines=9> */
[----:B------:R-:W-:Y:S02]  /*4e80*/  IADD3 R19, PT, PT, R2, 0x20, RZ ;  /* 0x0000002002137810 */ /* 0x000fe40007ffe0ff */
[----:B------:R-:W-:Y:S01]  /*4e90*/  LEA.HI.X R21, R12, UR51, R13, 0x2, P0 ;  /* 0x000000330c157c11 */ /* 0x000fe200080f140d */
[C---:B------:R-:W-:Y:S01]  /*4ea0*/  VIADD R13, R2.reuse, 0x60 ;  /* 0x00000060020d7836 */ /* 0x040fe20000000000 */
[----:B------:R-:W-:Y:S01]  /*4eb0*/  ISETP.GE.U32.AND P0, PT, R19, UR44, PT ;  /* 0x0000002c13007c0c */ /* 0x000fe2000bf06070 */
[----:B------:R-:W-:Y:S01]  /*4ec0*/  VIADD R12, R2, 0x40 ;  /* 0x00000040020c7836 */ /* 0x000fe20000000000 */
[----:B------:R-:W-:Y:S01]  /*4ed0*/  ISETP.GE.AND.EX P6, PT, RZ, UR45, PT, P6 ;  /* 0x0000002dff007c0c */ /* 0x000fe2000bfc6360 */
[----:B------:R0:W-:Y:S01]  /*4ee0*/  @!P3 STG.E desc[UR4][R20.64], R14 ;  /* 0x0000000e1400b986 */ /* 0x0001e2000c101904 */
[----:B------:R-:W-:Y:S02]  /*4ef0*/  ISETP.GE.AND.EX P0, PT, RZ, UR45, PT, P0 ;  /* 0x0000002dff007c0c */ /* 0x000fe4000bf06300 */
[----:B------:R-:W-:-:S02]  /*4f00*/  ISETP.GE.U32.AND P1, PT, R13, UR44, PT ;  /* 0x0000002c0d007c0c */ /* 0x000fc4000bf26070 */
[----:B------:R-:W-:Y:S02]  /*4f10*/  ISETP.GE.U32.AND P2, PT, R12, UR44, PT ;  /* 0x0000002c0c007c0c */ /* 0x000fe4000bf46070 */
[----:B------:R-:W-:Y:S02]  /*4f20*/  ISETP.GE.U32.AND P3, PT, R8, UR44, PT ;  /* 0x0000002c08007c0c */ /* 0x000fe4000bf66070 */
[----:B------:R-:W-:Y:S02]  /*4f30*/  ISETP.GE.AND.EX P1, PT, RZ, UR45, PT, P1 ;  /* 0x0000002dff007c0c */ /* 0x000fe4000bf26310 */
[----:B------:R-:W-:Y:S02]  /*4f40*/  ISETP.GE.AND.EX P5, PT, RZ, UR45, PT, P5 ;  /* 0x0000002dff007c0c */ /* 0x000fe4000bfa6350 */
[----:B------:R-:W-:Y:S02]  /*4f50*/  ISETP.GE.AND.EX P4, PT, RZ, UR45, PT, P4 ;  /* 0x0000002dff007c0c */ /* 0x000fe4000bf86340 */
[----:B------:R-:W-:-:S02]  /*4f60*/  @!P0 R2UR UR4, R28 ;  /* 0x000000001c0482ca */ /* 0x000fc400000e0000 */
[C---:B------:R-:W-:Y:S02]  /*4f70*/  @!P0 R2UR UR5, R29.reuse ;  /* 0x000000001d0582ca */ /* 0x040fe400000e0000 */
[----:B------:R-:W-:Y:S02]  /*4f80*/  ISETP.GE.AND.EX P2, PT, RZ, UR45, PT, P2 ;  /* 0x0000002dff007c0c */ /* 0x000fe4000bf46320 */
[----:B------:R-:W-:Y:S02]  /*4f90*/  ISETP.GE.AND.EX P3, PT, RZ, UR45, PT, P3 ;  /* 0x0000002dff007c0c */ /* 0x000fe4000bf66330 */
[C---:B------:R-:W-:Y:S02]  /*4fa0*/  @!P1 R2UR UR8, R28.reuse ;  /* 0x000000001c0892ca */ /* 0x040fe400000e0000 */
[----:B------:R-:W-:Y:S02]  /*4fb0*/  @!P1 R2UR UR9, R29 ;  /* 0x000000001d0992ca */ /* 0x000fe400000e0000 */
[----:B------:R-:W-:-:S02]  /*4fc0*/  @!P6 R2UR UR10, R28 ;  /* 0x000000001c0ae2ca */ /* 0x000fc400000e0000 */
[----:B------:R-:W-:Y:S01]  /*4fd0*/  @!P6 R2UR UR11, R29 ;  /* 0x000000001d0be2ca */ /* 0x000fe200000e0000 */
[----:B------:R0:W-:Y:S01]  /*4fe0*/  @!P0 STG.E desc[UR4][R20.64+0x80], R11 ;  /* 0x0000800b14008986 */ /* 0x0001e2000c101904 */
[----:B------:R-:W-:Y:S02]  /*4ff0*/  IADD3 R3, P0, PT, R0, R3, RZ ;  /* 0x0000000300037210 */ /* 0x000fe40007f1e0ff */
[----:B------:R-:W-:Y:S02]  /*5000*/  @!P5 R2UR UR12, R28 ;  /* 0x000000001c0cd2ca */ /* 0x000fe400000e0000 */
[----:B------:R-:W-:Y:S02]  /*5010*/  LEA.HI.X.SX32 R5, R0, R5, 0x1, P0 ;  /* 0x0000000500057211 */ /* 0x000fe400000f0eff */
[----:B------:R-:W-:Y:S01]  /*5020*/  ISETP.GE.U32.AND P0, PT, R3, UR46, PT ;  /* 0x0000002e03007c0c */ /* 0x000fe2000bf06070 */
[----:B------:R0:W-:Y:S01]  /*5030*/  @!P1 STG.E desc[UR8][R20.64+0x180], R15 ;  /* 0x0001800f14009986 */ /* 0x0001e2000c101908 */
[----:B------:R-:W-:-:S02]  /*5040*/  @!P5 R2UR UR13, R29 ;  /* 0x000000001d0dd2ca */ /* 0x000fc400000e0000 */
[C---:B------:R-:W-:Y:S01]  /*5050*/  @!P4 R2UR UR14, R28.reuse ;  /* 0x000000001c0ec2ca */ /* 0x040fe200000e0000 */
[----:B------:R0:W-:Y:S01]  /*5060*/  @!P6 STG.E desc[UR10][R20.64+0x200], R16 ;  /* 0x000200101400e986 */ /* 0x0001e2000c10190a */
[C---:B------:R-:W-:Y:S02]  /*5070*/  @!P4 R2UR UR15, R29.reuse ;  /* 0x000000001d0fc2ca */ /* 0x040fe400000e0000 */
[C---:B------:R-:W-:Y:S02]  /*5080*/  @!P2 R2UR UR6, R28.reuse ;  /* 0x000000001c06a2ca */ /* 0x040fe400000e0000 */
        /* <DEDUP_REMOVED lines=10> */
.L_x_4839:
[----:B------:R-:W-:Y:S05]  /*5130*/  EXIT ;  /* 0x000000000000794d */ /* 0x000fea0003800000 */
.L_x_4856:
[----:B------:R-:W-:Y:S01]  /*5140*/  HFMA2 R12, -RZ, RZ, 0, 9.5367431640625e-07 ;  /* 0x00000010ff0c7431 */ /* 0x000fe200000001ff */
[----:B------:R-:W-:Y:S01]  /*5150*/  BSSY B1, `(.L_x_4874) ;  /* 0x0000006000017945 */ /* 0x000fe20003800000 */
[----:B------:R-:W-:Y:S02]  /*5160*/  IMAD.MOV.U32 R11, RZ, RZ, 0x1f ;  /* 0x0000001fff0b7424 */ /* 0x000fe400078e00ff */
[----:B------:R-:W-:-:S07]  /*5170*/  IMAD.MOV.U32 R15, RZ, RZ, -0x1 ;  /* 0xffffffffff0f7424 */ /* 0x000fce00078e00ff */
[----:B-1----:R-:W-:Y:S05]  /*5180*/  WARPSYNC.COLLECTIVE R15, `(.L_x_4875) ;  /* 0x000000000f087348 */ /* 0x002fea0003c00000 */
[----:B------:R0:W2:Y:S02]  /*5190*/  SHFL.BFLY P6, R14, R13, R12, R11 ;  /* 0x0c00000c0d0e7389 */ /* 0x0000a400000c000b */
[----:B012---:R-:W-:Y:S05]  /*51a0*/  ENDCOLLECTIVE ;  /* 0x000000000000791b */ /* 0x007fea0003800000 */
.L_x_4875:
[----:B------:R-:W-:Y:S05]  /*51b0*/  BSYNC B1 ;  /* 0x0000000000017941 */ /* 0x000fea0003800000 */
.L_x_4874:
[----:B------:R-:W-:Y:S01]  /*51c0*/  FMNMX R13, R14, R13, !PT ;  /* 0x0000000d0e0d7209 */ /* 0x000fe20007800000 */
[----:B------:R-:W-:Y:S01]  /*51d0*/  IMAD.MOV.U32 R11, RZ, RZ, 0x1f ;  /* 0x0000001fff0b7424 */ /* 0x000fe200078e00ff */
[----:B------:R-:W-:Y:S01]  /*51e0*/  MOV R12, 0x8 ;  /* 0x00000008000c7802 */ /* 0x000fe20000000f00 */
[----:B------:R-:W-:-:S07]  /*51f0*/  IMAD.MOV.U32 R15, RZ, RZ, -0x1 ;  /* 0xffffffffff0f7424 */ /* 0x000fce00078e00ff */
[----:B------:R-:W-:Y:S05]  /*5200*/  WARPSYNC.COLLECTIVE R15, `(.L_x_4876) ;  /* 0x000000000f087348 */ /* 0x000fea0003c00000 */
[----:B------:R0:W1:Y:S02]  /*5210*/  SHFL.BFLY P6, R14, R13, R12, R11 ;  /* 0x0c00000c0d0e7389 */ /* 0x00006400000c000b */
[----:B01----:R-:W-:Y:S05]  /*5220*/  ENDCOLLECTIVE ;  /* 0x000000000000791b */ /* 0x003fea0003800000 */
.L_x_4876:
[----:B------:R-:W-:Y:S01]  /*5230*/  IMAD.MOV.U32 R12, RZ, RZ, 0x4 ;  /* 0x00000004ff0c7424 */ /* 0x000fe200078e00ff */
[----:B------:R-:W-:-:S04]  /*5240*/  FMNMX R17, R13, R14, !PT ;  /* 0x0000000e0d117209 */ /* 0x000fc80007800000 */
[----:B------:R-:W-:-:S07]  /*5250*/  MOV R13, R17 ;  /* 0x00000011000d7202 */ /* 0x000fce0000000f00 */
[----:B------:R-:W-:Y:S05]  /*5260*/  WARPSYNC.COLLECTIVE R15, `(.L_x_4877) ;  /* 0x000000000f087348 */ /* 0x000fea0003c00000 */
[----:B------:R0:W1:Y:S02]  /*5270*/  SHFL.BFLY P6, R14, R13, R12, R11 ;  /* 0x0c00000c0d0e7389 */ /* 0x00006400000c000b */
[----:B01----:R-:W-:Y:S05]  /*5280*/  ENDCOLLECTIVE ;  /* 0x000000000000791b */ /* 0x003fea0003800000 */
.L_x_4877:
[----:B------:R-:W-:Y:S01]  /*5290*/  HFMA2 R12, -RZ, RZ, 0, 1.1920928955078125e-07 ;  /* 0x00000002ff0c7431 */ /* 0x000fe200000001ff */
[----:B------:R-:W-:-:S05]  /*52a0*/  FMNMX R19, R17, R14, !PT ;  /* 0x0000000e11137209 */ /* 0x000fca0007800000 */
[----:B------:R-:W-:-:S07]  /*52b0*/  IMAD.MOV.U32 R13, RZ, RZ, R19 ;  /* 0x000000ffff0d7224 */ /* 0x000fce00078e0013 */
[----:B------:R-:W-:Y:S05]  /*52c0*/  WARPSYNC.COLLECTIVE R15, `(.L_x_4878) ;  /* 0x000000000f087348 */ /* 0x000fea0003c00000 */
[----:B------:R0:W1:Y:S02]  /*52d0*/  SHFL.BFLY P6, R14, R13, R12, R11 ;  /* 0x0c00000c0d0e7389 */ /* 0x00006400000c000b */
[----:B01----:R-:W-:Y:S05]  /*52e0*/  ENDCOLLECTIVE ;  /* 0x000000000000791b */ /* 0x003fea0003800000 */
.L_x_4878:
[----:B------:R-:W-:Y:S01]  /*52f0*/  IMAD.MOV.U32 R12, RZ, RZ, 0x1 ;  /* 0x00000001ff0c7424 */ /* 0x000fe200078e00ff */
[----:B------:R-:W-:-:S05]  /*5300*/  FMNMX R21, R19, R14, !PT ;  /* 0x0000000e13157209 */ /* 0x000fca0007800000 */
[----:B------:R-:W-:-:S07]  /*5310*/  IMAD.MOV.U32 R13, RZ, RZ, R21 ;  /* 0x000000ffff0d7224 */ /* 0x000fce00078e0015 */
[----:B------:R-:W-:Y:S05]  /*5320*/  WARPSYNC.COLLECTIVE R15, `(.L_x_4879) ;  /* 0x000000000f087348 */ /* 0x000fea0003c00000 */
[----:B------:R0:W1:Y:S02]  /*5330*/  SHFL.BFLY P6, R14, R13, R12, R11 ;  /* 0x0c00000c0d0e7389 */ /* 0x00006400000c000b */
[----:B01----:R-:W-:Y:S05]  /*5340*/  ENDCOLLECTIVE ;  /* 0x000000000000791b */ /* 0x003fea0003800000 */
.L_x_4879:
[----:B------:R-:W-:Y:S01]  /*5350*/  MOV R11, 0x3bbb989d ;  /* 0x3bbb989d000b7802 */ /* 0x000fe20000000f00 */
        /* <DEDUP_REMOVED lines=11> */
[----:B------:R-:W-:-:S03]  /*5410*/  FADD R26, -R21, R26 ;  /* 0x0000001a151a7221 */ /* 0x000fc60000000100 */
        /* <DEDUP_REMOVED lines=76> */
.L_x_4880:
[----:B------:R-:W-:Y:S02]  /*58e0*/  IMAD.MOV.U32 R12, RZ, RZ, 0x8 ;  /* 0x00000008ff0c7424 */ /* 0x000fe400078e00ff */
[----:B------:R-:W-:-:S04]  /*58f0*/  FADD R22, R13, R14 ;  /* 0x0000000e0d167221 */ /* 0x000fc80000000000 */
[----:B------:R-:W-:-:S07]  /*5900*/  IMAD.MOV.U32 R13, RZ, RZ, R22 ;  /* 0x000000ffff0d7224 */ /* 0x000fce00078e0016 */
[----:B------:R-:W-:Y:S05]  /*5910*/  WARPSYNC.COLLECTIVE R15, `(.L_x_4881) ;  /* 0x000000000f087348 */ /* 0x000fea0003c00000 */
[----:B------:R0:W1:Y:S02]  /*5920*/  SHFL.BFLY P6, R14, R13, R12, R11 ;  /* 0x0c00000c0d0e7389 */ /* 0x00006400000c000b */
[----:B01----:R-:W-:Y:S05]  /*5930*/  ENDCOLLECTIVE ;  /* 0x000000000000791b */ /* 0x003fea0003800000 */
.L_x_4881:
[----:B------:R-:W-:Y:S02]  /*5940*/  IMAD.MOV.U32 R12, RZ, RZ, 0x4 ;  /* 0x00000004ff0c7424 */ /* 0x000fe400078e00ff */
[----:B------:R-:W-:-:S05]  /*5950*/  FADD R23, R22, R14 ;  /* 0x0000000e16177221 */ /* 0x000fca0000000000 */
[----:B------:R-:W-:-:S07]  /*5960*/  MOV R13, R23 ;  /* 0x00000017000d7202 */ /* 0x000fce0000000f00 */
[----:B------:R-:W-:Y:S05]  /*5970*/  WARPSYNC.COLLECTIVE R15, `(.L_x_4882) ;  /* 0x000000000f087348 */ /* 0x000fea0003c00000 */
[----:B------:R0:W1:Y:S02]  /*5980*/  SHFL.BFLY P6, R14, R13, R12, R11 ;  /* 0x0c00000c0d0e7389 */ /* 0x00006400000c000b */
[----:B01----:R-:W-:Y:S05]  /*5990*/  ENDCOLLECTIVE ;  /* 0x000000000000791b */ /* 0x003fea0003800000 */
.L_x_4882:
[----:B------:R-:W-:Y:S02]  /*59a0*/  HFMA2 R12, -RZ, RZ, 0, 1.1920928955078125e-07 ;  /* 0x00000002ff0c7431 */ /* 0x000fe400000001ff */
[----:B------:R-:W-:-:S04]  /*59b0*/  FADD R24, R23, R14 ;  /* 0x0000000e17187221 */ /* 0x000fc80000000000 */
[----:B------:R-:W-:-:S07]  /*59c0*/  IMAD.MOV.U32 R13, RZ, RZ, R24 ;  /* 0x000000ffff0d7224 */ /* 0x000fce00078e0018 */
[----:B------:R-:W-:Y:S05]  /*59d0*/  WARPSYNC.COLLECTIVE R15, `(.L_x_4883) ;  /* 0x000000000f087348 */ /* 0x000fea0003c00000 */
[----:B------:R0:W1:Y:S02]  /*59e0*/  SHFL.BFLY P6, R14, R13, R12, R11 ;  /* 0x0c00000c0d0e7389 */ /* 0x00006400000c000b */
[----:B01----:R-:W-:Y:S05]  /*59f0*/  ENDCOLLECTIVE ;  /* 0x000000000000791b */ /* 0x003fea0003800000 */
.L_x_4883:
[----:B------:R-:W-:Y:S02]  /*5a00*/  IMAD.MOV.U32 R12, RZ, RZ, 0x1 ;  /* 0x00000001ff0c7424 */ /* 0x000fe400078e00ff */
[----:B------:R-:W-:-:S04]  /*5a10*/  FADD R25, R24, R14 ;  /* 0x0000000e18197221 */ /* 0x000fc80000000000 */
[----:B------:R-:W-:-:S07]  /*5a20*/  IMAD.MOV.U32 R13, RZ, RZ, R25 ;  /* 0x000000ffff0d7224 */ /* 0x000fce00078e0019 */
[----:B------:R-:W-:Y:S05]  /*5a30*/  WARPSYNC.COLLECTIVE R15, `(.L_x_4884) ;  /* 0x000000000f087348 */ /* 0x000fea0003c00000 */
[----:B------:R0:W1:Y:S02]  /*5a40*/  SHFL.BFLY P6, R14, R13, R12, R11 ;  /* 0x0c00000c0d0e7389 */ /* 0x00006400000c000b */
[----:B01----:R-:W-:Y:S05]  /*5a50*/  ENDCOLLECTIVE ;  /* 0x000000000000791b */ /* 0x003fea0003800000 */
.L_x_4884:
[----:B------:R-:W-:Y:S05]  /*5a60*/  BRA `(.L_x_4885) ;  /* 0xffffffe800f87947 */ /* 0x000fea000383ffff */
        .weak           $__internal_58_$__cuda_sm3x_div_rn_noftz_f32_slowpath
        .type           $__internal_58_$__cuda_sm3x_div_rn_noftz_f32_slowpath,@function
        .size           $__internal_58_$__cuda_sm3x_div_rn_noftz_f32_slowpath,(.L_x_37435 - $__internal_58_$__cuda_sm3x_div_rn_noftz_f32_slowpath)
$__internal_58_$__cuda_sm3x_div_rn_noftz_f32_slowpath:
        /* <DEDUP_REMOVED lines=34> */
.L_x_4887:
        /* <DEDUP_REMOVED lines=51> */
.L_x_4894:
[----:B------:R-:W-:-:S04]  /*5fc0*/  LOP3.LUT R9, R9, 0x80000000, RZ, 0xc0, !PT ;  /* 0x8000000009097812 */ /* 0x000fc800078ec0ff */
[----:B------:R-:W-:Y:S01]  /*5fd0*/  LOP3.LUT R9, R9, 0x7f800000, RZ, 0xfc, !PT ;  /* 0x7f80000009097812 */ /* 0x000fe200078efcff */
[----:B------:R-:W-:Y:S06]  /*5fe0*/  BRA `(.L_x_4895) ;  /* 0x0000000000047947 */ /* 0x000fec0003800000 */
.L_x_4893:
[----:B------:R-:W-:-:S07]  /*5ff0*/  IMAD R9, R24, 0x800000, R9 ;  /* 0x0080000018097824 */ /* 0x000fce00078e0209 */
.L_x_4895:
[----:B------:R-:W-:Y:S05]  /*6000*/  BSYNC.RECONVERGENT B3 ;  /* 0x0000000000037941 */ /* 0x000fea0003800200 */
.L_x_4892:
[----:B------:R-:W-:Y:S05]  /*6010*/  BRA `(.L_x_4896) ;  /* 0x0000000000207947 */ /* 0x000fea0003800000 */
.L_x_4891:
[----:B------:R-:W-:-:S04]  /*6020*/  LOP3.LUT R9, R12, 0x80000000, R9, 0x48, !PT ;  /* 0x800000000c097812 */ /* 0x000fc800078e4809 */
[----:B------:R-:W-:Y:S01]  /*6030*/  LOP3.LUT R9, R9, 0x7f800000, RZ, 0xfc, !PT ;  /* 0x7f80000009097812 */ /* 0x000fe200078efcff */
[----:B------:R-:W-:Y:S06]  /*6040*/  BRA `(.L_x_4896) ;  /* 0x0000000000147947 */ /* 0x000fec0003800000 */
.L_x_4890:
[----:B------:R-:W-:Y:S01]  /*6050*/  LOP3.LUT R9, R12, 0x80000000, R9, 0x48, !PT ;  /* 0x800000000c097812 */ /* 0x000fe200078e4809 */
[----:B------:R-:W-:Y:S06]  /*6060*/  BRA `(.L_x_4896) ;  /* 0x00000000000c7947 */ /* 0x000fec0003800000 */
.L_x_4889:
[----:B------:R-:W0:Y:S01]  /*6070*/  MUFU.RSQ R9, -QNAN ;  /* 0xffc0000000097908 */ /* 0x000e220000001400 */
[----:B------:R-:W-:Y:S05]  /*6080*/  BRA `(.L_x_4896) ;  /* 0x0000000000047947 */ /* 0x000fea0003800000 */
.L_x_4888:
[----:B------:R-:W-:-:S07]  /*6090*/  FADD.FTZ R9, R9, R12 ;  /* 0x0000000c09097221 */ /* 0x000fce0000010000 */
.L_x_4896:
[----:B------:R-:W-:Y:S05]  /*60a0*/  BSYNC.RECONVERGENT B2 ;  /* 0x0000000000027941 */ /* 0x000fea0003800200 */
.L_x_4886:
[----:B------:R-:W-:Y:S01]  /*60b0*/  MOV R12, R23 ;  /* 0x00000017000c7202 */ /* 0x000fe20000000f00 */
[----:B------:R-:W-:-:S04]  /*60c0*/  IMAD.MOV.U32 R13, RZ, RZ, 0x0 ;  /* 0x00000000ff0d7424 */ /* 0x000fc800078e00ff */
[----:B0-----:R-:W-:Y:S05]  /*60d0*/  RET.REL.NODEC R12 `(_Z15SoftmaxWarpImplI22BroadcastScaleMaskLoadIffbLm4EiE11DirectStoreIffEfLi1ELi8ELi32ELi1ELb1EL9Algorithm0EEvT_T0_ll) ;  /* 0xffffff9c0cc87950 */ /* 0x001fea0003c3ffff */
.L_x_4897:
        /* <DEDUP_REMOVED lines=10> */
.L_x_37435:


//--------------------- .text._Z15SoftmaxWarpImplI22BroadcastScaleMaskLoadIffbLm4EiE11DirectStoreIffEfLi1ELi8ELi32ELi1ELb0EL9Algorithm0EEvT_T0_ll --------------------------
	.section	.text._Z15SoftmaxWarpImplI22BroadcastScaleMaskLoadIffbLm4EiE11DirectStoreIffEfLi1ELi8ELi32ELi1ELb0EL9Algorithm0EEvT_T0_ll,"ax",@progbits
	.align	128
        .global         _Z15SoftmaxWarpImplI22BroadcastScaleMaskLoadIffbLm4EiE11DirectStoreIffEfLi1ELi8ELi32ELi1ELb0EL9Algorithm0EEvT_T0_ll
        .type           _Z15SoftmaxWarpImplI22BroadcastScaleMaskLoadIffbLm4EiE11DirectStoreIffEfLi1ELi8ELi32ELi1ELb0EL9Algorithm0EEvT_T0_ll,@function
        .size           _Z15SoftmaxWarpImplI22BroadcastScaleMaskLoadIffbLm4EiE11DirectStoreIffEfLi1ELi8ELi32ELi1ELb0EL9Algorithm0EEvT_T0_ll,(.L_x_37436 - _Z15SoftmaxWarpImplI22BroadcastScaleMaskLoadIffbLm4EiE11DirectStoreIffEfLi1ELi8ELi32ELi1ELb0EL9Algorithm0EEvT_T0_ll)
        .other          _Z15SoftmaxWarpImplI22BroadcastScaleMaskLoadIffbLm4EiE11DirectStoreIffEfLi1ELi8ELi32ELi1ELb0EL9Algorithm0EEvT_T0_ll,@"STO_CUDA_ENTRY STV_DEFAULT"
_Z15SoftmaxWarpImplI22BroadcastScaleMaskLoadIffbLm4EiE11DirectStoreIffEfLi1ELi8ELi32ELi1ELb0EL9Algorithm0EEvT_T0_ll:
.text._Z15SoftmaxWarpImplI22BroadcastScaleMaskLoadIffbLm4EiE11DirectStoreIffEfLi1ELi8ELi32ELi1ELb0EL9Algorithm0EEvT_T0_ll:
        /* <DEDUP_REMOVED lines=31> */
.L_x_4898:
        /* <DEDUP_REMOVED lines=14> */
.L_x_4917:
[----:B--2---:R-:W-:Y:S01]  /*02d0*/  IABS R0, UR59 ;  /* 0x0000003b00007c13 */ /* 0x004fe20008000000 */
[----:B------:R-:W-:Y:S01]  /*02e0*/  UMOV UR4, URZ ;  /* 0x000000ff00047c82 */ /* 0x000fe20008000000 */
[----:B------:R-:W-:Y:S01]  /*02f0*/  IABS R3, UR60 ;  /* 0x0000003c00037c13 */ /* 0x000fe20008000000 */
[----:B0-----:R-:W-:Y:S01]  /*0300*/  IMAD R5, R18, UR58, R19 ;  /* 0x0000003a12057c24 */ /* 0x001fe2000f8e0213 */
[----:B------:R-:W-:Y:S01]  /*0310*/  R2UR UR10, R0 ;  /* 0x00000000000a72ca */ /* 0x000fe200000e0000 */
[----:B------:R-:W-:Y:S01]  /*0320*/  UISETP.NE.U32.AND UP0, UPT, UR40, 0x1, UPT ;  /* 0x000000012800788c */ /* 0x000fe2000bf05070 */
[----:B------:R-:W-:Y:S01]  /*0330*/  R2UR UR9, R3 ;  /* 0x00000000030972ca */ /* 0x000fe200000e0000 */
[----:B------:R-:W-:Y:S01]  /*0340*/  UISETP.NE.U32.AND UP2, UPT, UR42, 0x1, UPT ;  /* 0x000000012a00788c */ /* 0x000fe2000bf45070 */
[----:B------:R-:W-:Y:S01]  /*0350*/  IABS R4, R5 ;  /* 0x0000000500047213 */ /* 0x000fe20000000000 */
[----:B------:R-:W-:Y:S01]  /*0360*/  UISETP.NE.AND.EX UP0, UPT, UR41, URZ, UPT, UP0 ;  /* 0x000000ff2900728c */ /* 0x000fe2000bf05300 */
[C---:B------:R-:W-:Y:S01]  /*0370*/  IADD3 R3, PT, PT, R5.reuse, 0x40, RZ ;  /* 0x0000004005037810 */ /* 0x040fe20007ffe0ff */
[----:B------:R-:W-:Y:S01]  /*0380*/  UISETP.NE.AND.EX UP2, UPT, UR43, URZ, UPT, UP2 ;  /* 0x000000ff2b00728c */ /* 0x000fe2000bf45320 */
[----:B------:R-:W-:Y:S01]  /*0390*/  IADD3 R27, PT, PT, R5, 0x60, RZ ;  /* 0x00000060051b7810 */ /* 0x000fe20007ffe0ff */
[----:B------:R-:W-:Y:S01]  /*03a0*/  UISETP.NE.U32.AND UP1, UPT, UR36, 0x1, UPT ;  /* 0x000000012400788c */ /* 0x000fe2000bf25070 */
[----:B------:R-:W-:-:S02]  /*03b0*/  IABS R12, R3 ;  /* 0x00000003000c7213 */ /* 0x000fc40000000000 */
[----:B------:R-:W-:Y:S01]  /*03c0*/  IABS R24, R27 ;  /* 0x0000001b00187213 */ /* 0x000fe20000000000 */
[----:B------:R-:W0:Y:S01]  /*03d0*/  I2F.RP R0, UR10 ;  /* 0x0000000a00007d06 */ /* 0x000e220008209400 */
[----:B------:R-:W-:Y:S01]  /*03e0*/  UISETP.NE.AND.EX UP1, UPT, UR37, URZ, UPT, UP1 ;  /* 0x000000ff2500728c */ /* 0x000fe2000bf25310 */
[----:B-1----:R-:W-:Y:S02]  /*03f0*/  R2UR UR12, R16 ;  /* 0x00000000100c72ca */ /* 0x002fe400000e0000 */
[----:B------:R-:W-:-:S04]  /*0400*/  R2UR UR13, R17 ;  /* 0x00000000110d72ca */ /* 0x000fc800000e0000 */
[----:B------:R-:W1:Y:S08]  /*0410*/  I2F.RP R6, UR9 ;  /* 0x0000000900067d06 */ /* 0x000e700008209400 */
[----:B0-----:R-:W0:Y:S08]  /*0420*/  MUFU.RCP R0, R0 ;  /* 0x0000000000007308 */ /* 0x001e300000001000 */
[----:B-1----:R-:W1:Y:S01]  /*0430*/  MUFU.RCP R6, R6 ;  /* 0x0000000600067308 */ /* 0x002e620000001000 */
[----:B0-----:R-:W-:-:S07]  /*0440*/  VIADD R2, R0, 0xffffffe ;  /* 0x0ffffffe00027836 */ /* 0x001fce0000000000 */
[----:B------:R-:W0:Y:S01]  /*0450*/  F2I.FTZ.U32.TRUNC.NTZ R2, R2 ;  /* 0x0000000200027305 */ /* 0x000e22000021f000 */
[----:B-1----:R-:W-:-:S07]  /*0460*/  IADD3 R6, PT, PT, R6, 0xffffffe, RZ ;  /* 0x0ffffffe06067810 */ /* 0x002fce0007ffe0ff */
[----:B------:R-:W1:Y:S01]  /*0470*/  F2I.FTZ.U32.TRUNC.NTZ R6, R6 ;  /* 0x0000000600067305 */ /* 0x000e62000021f000 */
[----:B0-----:R-:W-:Y:S01]  /*0480*/  R2UR UR5, R2 ;  /* 0x00000000020572ca */ /* 0x001fe200000e0000 */
[----:B------:R-:W-:-:S05]  /*0490*/  VIADD R2, R5, 0x20 ;  /* 0x0000002005027836 */ /* 0x000fca0000000000 */
[----:B------:R-:W-:-:S07]  /*04a0*/  IABS R8, R2 ;  /* 0x0000000200087213 */ /* 0x000fce0000000000 */
[----:B------:R-:W-:-:S04]  /*04b0*/  UIADD3 UR6, UPT, UPT, URZ, -UR5, URZ ;  /* 0x80000005ff067290 */ /* 0x000fc8000fffe0ff */
[----:B------:R-:W-:-:S04]  /*04c0*/  UIMAD UR6, UR6, UR10, URZ ;  /* 0x0000000a060672a4 */ /* 0x000fc8000f8e02ff */
[----:B------:R-:W-:-:S07]  /*04d0*/  UIMAD.WIDE.U32 UR4, UR5, UR6, UR4 ;  /* 0x00000006050472a5 */ /* 0x000fce000f8e0004 */
[----:B------:R-:W-:Y:S01]  /*04e0*/  UMOV UR6, UR5 ;  /* 0x0000000500067c82 */ /* 0x000fe20008000000 */
[----:B-1----:R-:W-:Y:S01]  /*04f0*/  R2UR UR5, R6 ;  /* 0x00000000060572ca */ /* 0x002fe200000e0000 */
[----:B------:R-:W-:Y:S01]  /*0500*/  IMAD.HI.U32 R0, R4, UR6, RZ ;  /* 0x0000000604007c27 */ /* 0x000fe2000f8e00ff */
[----:B------:R-:W-:-:S03]  /*0510*/  UMOV UR4, URZ ;  /* 0x000000ff00047c82 */ /* 0x000fc60008000000 */
[----:B------:R-:W-:Y:S02]  /*0520*/  IMAD.MOV R7, RZ, RZ, -R0 ;  /* 0x000000ffff077224 */ /* 0x000fe400078e0a00 */
[----:B------:R-:W-:-:S04]  /*0530*/  IMAD.HI.U32 R11, R12, UR6, RZ ;  /* 0x000000060c0b7c27 */ /* 0x000fc8000f8e00ff */
[----:B------:R-:W-:Y:S02]  /*0540*/  IMAD R4, R7, UR10, R4 ;  /* 0x0000000a07047c24 */ /* 0x000fe4000f8e0204 */
[----:B------:R-:W-:Y:S01]  /*0550*/  IMAD.HI.U32 R7, R8, UR6, RZ ;  /* 0x0000000608077c27 */ /* 0x000fe2000f8e00ff */
[----:B------:R-:W-:Y:S02]  /*0560*/  UIADD3 UR7, UPT, UPT, URZ, -UR5, URZ ;  /* 0x80000005ff077290 */ /* 0x000fe4000fffe0ff */
[----:B------:R-:W-:Y:S01]  /*0570*/  ISETP.LT.U32.AND P4, PT, R4, UR10, PT ;  /* 0x0000000a04007c0c */ /* 0x000fe2000bf81070 */
[----:B------:R-:W-:Y:S01]  /*0580*/  IMAD.MOV R9, RZ, RZ, -R7 ;  /* 0x000000ffff097224 */ /* 0x000fe200078e0a07 */
[----:B------:R-:W-:Y:S01]  /*0590*/  UIMAD UR7, UR7, UR9, URZ ;  /* 0x00000009070772a4 */ /* 0x000fe2000f8e02ff */
[----:B------:R-:W-:Y:S02]  /*05a0*/  IMAD.MOV R13, RZ, RZ, -R11 ;  /* 0x000000ffff0d7224 */ /* 0x000fe400078e0a0b */
[----:B------:R-:W-:Y:S01]  /*05b0*/  IMAD R8, R9, UR10, R8 ;  /* 0x0000000a09087c24 */ /* 0x000fe2000f8e0208 */
[----:B------:R-:W-:Y:S01]  /*05c0*/  UIMAD.WIDE.U32 UR4, UR5, UR7, UR4 ;  /* 0x00000007050472a5 */ /* 0x000fe2000f8e0004 */
[----:B------:R-:W-:Y:S01]  /*05d0*/  IMAD R9, R13, UR10, R12 ;  /* 0x0000000a0d097c24 */ /* 0x000fe2000f8e020c */
[----:B------:R-:W-:-:S02]  /*05e0*/  IABS R12, UR61 ;  /* 0x0000003d000c7c13 */ /* 0x000fc40008000000 */
[----:B------:R-:W-:Y:S02]  /*05f0*/  ISETP.LT.U32.AND P0, PT, R8, UR10, PT ;  /* 0x0000000a08007c0c */ /* 0x000fe4000bf01070 */
[----:B------:R-:W-:Y:S01]  /*0600*/  ISETP.LT.U32.AND P2, PT, R9, UR10, PT ;  /* 0x0000000a09007c0c */ /* 0x000fe2000bf41070 */
[----:B------:R-:W-:Y:S01]  /*0610*/  @!P4 VIADD R4, R4, -UR10 ;  /* 0x8000000a0404cc36 */ /* 0x000fe20008000000 */
[----:B------:R-:W-:Y:S01]  /*0620*/  R2UR UR11, R12 ;  /* 0x000000000c0b72ca */ /* 0x000fe200000e0000 */
[----:B------:R-:W-:Y:S01]  /*0630*/  @!P4 VIADD R0, R0, 0x1 ;  /* 0x000000010000c836 */ /* 0x000fe20000000000 */
[----:B------:R-:W-:Y:S01]  /*0640*/  UMOV UR7, UR5 ;  /* 0x0000000500077c82 */ /* 0x000fe20008000000 */
[----:B------:R-:W-:Y:S01]  /*0650*/  UMOV UR4, URZ ;  /* 0x000000ff00047c82 */ /* 0x000fe20008000000 */
[----:B------:R-:W-:Y:S02]  /*0660*/  ISETP.GE.U32.AND P1, PT, R4, UR10, PT ;  /* 0x0000000a04007c0c */ /* 0x000fe4000bf26070 */
[----:B------:R-:W-:-:S03]  /*0670*/  LOP3.LUT R4, R5, UR59, RZ, 0x3c, !PT ;  /* 0x0000003b05047c12 */ /* 0x000fc6000f8e3cff */
[----:B------:R-:W-:Y:S01]  /*0680*/  @!P0 IADD3 R8, PT, PT, R8, -UR10, RZ ;  /* 0x8000000a08088c10 */ /* 0x000fe2000fffe0ff */
[----:B------:R-:W-:Y:S01]  /*0690*/  @!P0 VIADD R7, R7, 0x1 ;  /* 0x0000000107078836 */ /* 0x000fe20000000000 */
[----:B------:R-:W-:Y:S01]  /*06a0*/  ISETP.GE.AND P3, PT, R4, RZ, PT ;  /* 0x000000ff0400720c */ /* 0x000fe20003f66270 */
[----:B------:R-:W-:Y:S01]  /*06b0*/  @!P2 VIADD R9, R9, -UR10 ;  /* 0x8000000a0909ac36 */ /* 0x000fe20008000000 */
[----:B------:R-:W-:Y:S01]  /*06c0*/  LOP3.LUT R4, R2, UR59, RZ, 0x3c, !PT ;  /* 0x0000003b02047c12 */ /* 0x000fe2000f8e3cff */
[----:B------:R-:W-:Y:S01]  /*06d0*/  @!P2 VIADD R11, R11, 0x1 ;  /* 0x000000010b0ba836 */ /* 0x000fe20000000000 */
[----:B------:R-:W-:Y:S01]  /*06e0*/  ISETP.GE.U32.AND P4, PT, R8, UR10, PT ;  /* 0x0000000a08007c0c */ /* 0x000fe2000bf86070 */
[----:B------:R-:W0:Y:S01]  /*06f0*/  I2F.RP R13, UR11 ;  /* 0x0000000b000d7d06 */ /* 0x000e220008209400 */
[----:B------:R-:W-:Y:S02]  /*0700*/  @P1 IADD3 R0, PT, PT, R0, 0x1, RZ ;  /* 0x0000000100001810 */ /* 0x000fe40007ffe0ff */
[----:B------:R-:W-:-:S02]  /*0710*/  ISETP.GE.AND P5, PT, R4, RZ, PT ;  /* 0x000000ff0400720c */ /* 0x000fc40003fa6270 */
[----:B------:R-:W-:Y:S02]  /*0720*/  ISETP.GE.U32.AND P6, PT, R9, UR10, PT ;  /* 0x0000000a09007c0c */ /* 0x000fe4000bfc6070 */
[----:B------:R-:W-:Y:S01]  /*0730*/  ISETP.NE.AND P1, PT, RZ, UR59, PT ;  /* 0x0000003bff007c0c */ /* 0x000fe2000bf25270 */
[----:B------:R-:W-:Y:S01]  /*0740*/  @!P3 IMAD.MOV R0, RZ, RZ, -R0 ;  /* 0x000000ffff00b224 */ /* 0x000fe200078e0a00 */
[----:B------:R-:W-:Y:S02]  /*0750*/  LOP3.LUT R9, RZ, UR59, RZ, 0x33, !PT ;  /* 0x0000003bff097c12 */ /* 0x000fe4000f8e33ff */
[----:B------:R-:W-:Y:S02]  /*0760*/  LOP3.LUT R4, R3, UR59, RZ, 0x3c, !PT ;  /* 0x0000003b03047c12 */ /* 0x000fe4000f8e3cff */
[----:B------:R-:W-:Y:S02]  /*0770*/  SEL R6, R9, R0, !P1 ;  /* 0x0000000009067207 */ /* 0x000fe40004800000 */
[----:B------:R-:W-:Y:S01]  /*0780*/  ISETP.GE.AND P0, PT, R4, RZ, PT ;  /* 0x000000ff0400720c */ /* 0x000fe20003f06270 */
[----:B0-----:R-:W0:Y:S01]  /*0790*/  MUFU.RCP R13, R13 ;  /* 0x0000000d000d7308 */ /* 0x001e220000001000 */
[----:B------:R-:W-:Y:S01]  /*07a0*/  @P4 IADD3 R7, PT, PT, R7, 0x1, RZ ;  /* 0x0000000107074810 */ /* 0x000fe20007ffe0ff */
[----:B------:R-:W-:Y:S01]  /*07b0*/  IMAD.MOV R0, RZ, RZ, -R6 ;  /* 0x000000ffff007224 */ /* 0x000fe200078e0a06 */
[----:B------:R-:W-:-:S03]  /*07c0*/  @P6 IADD3 R11, PT, PT, R11, 0x1, RZ ;  /* 0x000000010b0b6810 */ /* 0x000fc60007ffe0ff */
[----:B------:R-:W-:Y:S02]  /*07d0*/  IMAD R0, R0, UR59, R5 ;  /* 0x0000003b00007c24 */ /* 0x000fe4000f8e0205 */
[----:B------:R-:W-:-:S03]  /*07e0*/  @!P5 IMAD.MOV R7, RZ, RZ, -R7 ;  /* 0x000000ffff07d224 */ /* 0x000fc600078e0a07 */
[----:B------:R-:W-:Y:S01]  /*07f0*/  IABS R14, R0 ;  /* 0x00000000000e7213 */ /* 0x000fe20000000000 */
[----:B------:R-:W-:Y:S01]  /*0800*/  @!P0 IMAD.MOV R11, RZ, RZ, -R11 ;  /* 0x000000ffff0b8224 */ /* 0x000fe200078e0a0b */
[----:B------:R-:W-:-:S04]  /*0810*/  SEL R7, R9, R7, !P1 ;  /* 0x0000000709077207 */ /* 0x000fc80004800000 */
[----:B------:R-:W-:Y:S01]  /*0820*/  SEL R4, R9, R11, !P1 ;  /* 0x0000000b09047207 */ /* 0x000fe20004800000 */
[----:B------:R-:W-:Y:S01]  /*0830*/  IMAD.HI.U32 R11, R14, UR7, RZ ;  /* 0x000000070e0b7c27 */ /* 0x000fe2000f8e00ff */
[----:B------:R-:W-:-:S03]  /*0840*/  IADD3 R23, PT, PT, -R7, RZ, RZ ;  /* 0x000000ff07177210 */ /* 0x000fc60007ffe1ff */
[----:B------:R-:W-:Y:S02]  /*0850*/  IMAD.MOV R15, RZ, RZ, -R11 ;  /* 0x000000ffff0f7224 */ /* 0x000fe400078e0a0b */
[----:B------:R-:W-:Y:S02]  /*0860*/  IMAD R23, R23, UR59, R2 ;  /* 0x0000003b17177c24 */ /* 0x000fe4000f8e0202 */
[----:B------:R-:W-:Y:S02]  /*0870*/  IMAD R14, R15, UR9, R14 ;  /* 0x000000090f0e7c24 */ /* 0x000fe4000f8e020e */
[----:B------:R-:W-:Y:S01]  /*0880*/  IMAD.MOV R12, RZ, RZ, -R4 ;  /* 0x000000ffff0c7224 */ /* 0x000fe200078e0a04 */
[----:B------:R-:W-:Y:S01]  /*0890*/  IABS R20, R23 ;  /* 0x0000001700147213 */ /* 0x000fe20000000000 */
[----:B0-----:R-:W-:Y:S01]  /*08a0*/  VIADD R15, R13, 0xffffffe ;  /* 0x0ffffffe0d0f7836 */ /* 0x001fe20000000000 */
[----:B------:R-:W-:Y:S01]  /*08b0*/  ISETP.LT.U32.AND P4, PT, R14, UR9, PT ;  /* 0x000000090e007c0c */ /* 0x000fe2000bf81070 */
[----:B------:R-:W-:-:S02]  /*08c0*/  IMAD R12, R12, UR59, R3 ;  /* 0x0000003b0c0c7c24 */ /* 0x000fc4000f8e0203 */
[----:B------:R-:W-:Y:S02]  /*08d0*/  IMAD.HI.U32 R8, R20, UR7, RZ ;  /* 0x0000000714087c27 */ /* 0x000fe4000f8e00ff */
[----:B------:R-:W0:Y:S01]  /*08e0*/  F2I.FTZ.U32.TRUNC.NTZ R15, R15 ;  /* 0x0000000f000f7305 */ /* 0x000e22000021f000 */
[----:B------:R-:W-:Y:S02]  /*08f0*/  IABS R22, R12 ;  /* 0x0000000c00167213 */ /* 0x000fe40000000000 */
[----:B------:R-:W-:-:S03]  /*0900*/  IADD3 R25, PT, PT, -R8, RZ, RZ ;  /* 0x000000ff08197210 */ /* 0x000fc60007ffe1ff */
[----:B------:R-:W-:Y:S02]  /*0910*/  IMAD.HI.U32 R13, R22, UR7, RZ ;  /* 0x00000007160d7c27 */ /* 0x000fe4000f8e00ff */
[----:B------:R-:W-:Y:S02]  /*0920*/  @!P4 IADD3 R14, PT, PT, R14, -UR9, RZ ;  /* 0x800000090e0ecc10 */ /* 0x000fe4000fffe0ff */
[----:B------:R-:W-:Y:S02]  /*0930*/  IMAD R20, R25, UR9, R20 ;  /* 0x0000000919147c24 */ /* 0x000fe4000f8e0214 */
[----:B------:R-:W-:Y:S01]  /*0940*/  IMAD.MOV R25, RZ, RZ, -R13 ;  /* 0x000000ffff197224 */ /* 0x000fe200078e0a0d */
[----:B------:R-:W-:Y:S01]  /*0950*/  ISETP.GE.U32.AND P0, PT, R14, UR9, PT ;  /* 0x000000090e007c0c */ /* 0x000fe2000bf06070 */
[----:B------:R-:W-:Y:S01]  /*0960*/  @!P4 VIADD R11, R11, 0x1 ;  /* 0x000000010b0bc836 */ /* 0x000fe20000000000 */
[----:B------:R-:W-:Y:S01]  /*0970*/  LOP3.LUT R14, R0, UR60, RZ, 0x3c, !PT ;  /* 0x0000003c000e7c12 */ /* 0x000fe2000f8e3cff */
[----:B------:R-:W-:Y:S01]  /*0980*/  IMAD R22, R25, UR9, R22 ;  /* 0x0000000919167c24 */ /* 0x000fe2000f8e0216 */
[----:B------:R-:W-:-:S02]  /*0990*/  ISETP.LT.U32.AND P2, PT, R20, UR9, PT ;  /* 0x0000000914007c0c */ /* 0x000fc4000bf41070 */
[----:B------:R-:W-:Y:S02]  /*09a0*/  ISETP.GE.AND P6, PT, R14, RZ, PT ;  /* 0x000000ff0e00720c */ /* 0x000fe40003fc6270 */
[----:B------:R-:W-:Y:S02]  /*09b0*/  ISETP.LT.U32.AND P3, PT, R22, UR9, PT ;  /* 0x0000000916007c0c */ /* 0x000fe4000bf61070 */
[----:B------:R-:W-:Y:S02]  /*09c0*/  LOP3.LUT R14, R23, UR60, RZ, 0x3c, !PT ;  /* 0x0000003c170e7c12 */ /* 0x000fe4000f8e3cff */
[----:B0-----:R-:W-:Y:S02]  /*09d0*/  R2UR UR5, R15 ;  /* 0x000000000f0572ca */ /* 0x001fe400000e0000 */
[----:B------:R-:W-:Y:S02]  /*09e0*/  @P0 IADD3 R11, PT, PT, R11, 0x1, RZ ;  /* 0x000000010b0b0810 */ /* 0x000fe40007ffe0ff */
[----:B------:R-:W-:Y:S01]  /*09f0*/  ISETP.GE.AND P4, PT, R14, RZ, PT ;  /* 0x000000ff0e00720c */ /* 0x000fe20003f86270 */
[----:B------:R-:W-:Y:S01]  /*0a00*/  @!P2 VIADD R20, R20, -UR9 ;  /* 0x800000091414ac36 */ /* 0x000fe20008000000 */
[----:B------:R-:W-:Y:S01]  /*0a10*/  ISETP.NE.AND P0, PT, RZ, UR60, PT ;  /* 0x0000003cff007c0c */ /* 0x000fe2000bf05270 */
[----:B------:R-:W-:Y:S01]  /*0a20*/  IMAD.MOV.U32 R14, RZ, RZ, R11 ;  /* 0x000000ffff0e7224 */ /* 0x000fe200078e000b */
[----:B------:R-:W-:Y:S01]  /*0a30*/  LOP3.LUT R11, RZ, UR60, RZ, 0x33, !PT ;  /* 0x0000003cff0b7c12 */ /* 0x000fe2000f8e33ff */
[----:B------:R-:W-:Y:S01]  /*0a40*/  @!P3 VIADD R22, R22, -UR9 ;  /* 0x800000091616bc36 */ /* 0x000fe20008000000 */
[----:B------:R-:W-:Y:S01]  /*0a50*/  ISETP.GE.U32.AND P5, PT, R20, UR9, PT ;  /* 0x0000000914007c0c */ /* 0x000fe2000bfa6070 */
[----:B------:R-:W-:Y:S01]  /*0a60*/  @!P2 VIADD R8, R8, 0x1 ;  /* 0x000000010808a836 */ /* 0x000fe20000000000 */
[----:B------:R-:W-:Y:S01]  /*0a70*/  @!P6 IADD3 R14, PT, PT, -R14, RZ, RZ ;  /* 0x000000ff0e0ee210 */ /* 0x000fe20007ffe1ff */
[----:B------:R-:W-:Y:S01]  /*0a80*/  UIADD3 UR8, UPT, UPT, URZ, -UR5, URZ ;  /* 0x80000005ff087290 */ /* 0x000fe2000fffe0ff */
[----:B------:R-:W-:-:S02]  /*0a90*/  ISETP.GE.U32.AND P6, PT, R22, UR9, PT ;  /* 0x0000000916007c0c */ /* 0x000fc4000bfc6070 */
[----:B------:R-:W-:Y:S01]  /*0aa0*/  SEL R20, R11, R14, !P0 ;  /* 0x0000000e0b147207 */ /* 0x000fe20004000000 */
[----:B------:R-:W-:Y:S01]  /*0ab0*/  UIMAD UR8, UR8, UR11, URZ ;  /* 0x0000000b080872a4 */ /* 0x000fe2000f8e02ff */
[----:B------:R-:W-:Y:S02]  /*0ac0*/  LOP3.LUT R14, R12, UR60, RZ, 0x3c, !PT ;  /* 0x0000003c0c0e7c12 */ /* 0x000fe4000f8e3cff */
[----:B------:R-:W-:Y:S01]  /*0ad0*/  @!P3 IADD3 R13, PT, PT, R13, 0x1, RZ ;  /* 0x000000010d0db810 */ /* 0x000fe20007ffe0ff */
[----:B------:R-:W-:Y:S01]  /*0ae0*/  IMAD.MOV R15, RZ, RZ, -R20 ;  /* 0x000000ffff0f7224 */ /* 0x000fe200078e0a14 */
[----:B------:R-:W-:Y:S01]  /*0af0*/  ISETP.GE.AND P2, PT, R14, RZ, PT ;  /* 0x000000ff0e00720c */ /* 0x000fe20003f46270 */
[----:B------:R-:W-:Y:S01]  /*0b00*/  @P5 VIADD R8, R8, 0x1 ;  /* 0x0000000108085836 */ /* 0x000fe20000000000 */
[----:B------:R-:W-:Y:S01]  /*0b10*/  UIMAD.WIDE.U32 UR4, UR5, UR8, UR4 ;  /* 0x00000008050472a5 */ /* 0x000fe2000f8e0004 */
[----:B------:R-:W-:Y:S01]  /*0b20*/  IMAD R0, R15, UR60, R0 ;  /* 0x0000003c0f007c24 */ /* 0x000fe2000f8e0200 */
[----:B------:R-:W-:Y:S01]  /*0b30*/  PLOP3.LUT P3, PT, PT, PT, UP0, 0x40, 0x4 ;  /* 0x000000000004781c */ /* 0x000fe20003f6e808 */
[----:B------:R-:W-:Y:S01]  /*0b40*/  @P6 VIADD R13, R13, 0x1 ;  /* 0x000000010d0d6836 */ /* 0x000fe20000000000 */
[----:B------:R-:W-:Y:S01]  /*0b50*/  PLOP3.LUT P5, PT, PT, PT, UP2, 0x40, 0x4 ;  /* 0x000000000004781c */ /* 0x000fe20003fae828 */
[----:B------:R-:W-:Y:S01]  /*0b60*/  @!P4 IMAD.MOV R8, RZ, RZ, -R8 ;  /* 0x000000ffff08c224 */ /* 0x000fe200078e0a08 */
[----:B------:R-:W-:-:S02]  /*0b70*/  IABS R15, R0 ;  /* 0x00000000000f7213 */ /* 0x000fc40000000000 */
[----:B------:R-:W-:Y:S02]  /*0b80*/  MOV R14, R13 ;  /* 0x0000000d000e7202 */ /* 0x000fe40000000f00 */
[----:B------:R-:W-:Y:S02]  /*0b90*/  SEL R6, R6, RZ, !P3 ;  /* 0x000000ff06067207 */ /* 0x000fe40005800000 */
[----:B------:R-:W-:Y:S01]  /*0ba0*/  SEL R26, R11, R8, !P0 ;  /* 0x000000080b1a7207 */ /* 0x000fe20004000000 */
[----:B------:R-:W-:Y:S01]  /*0bb0*/  @!P2 IMAD.MOV R14, RZ, RZ, -R14 ;  /* 0x000000ffff0ea224 */ /* 0x000fe200078e0a0e */
[----:B------:R-:W-:Y:S01]  /*0bc0*/  SEL R13, R20, RZ, !P5 ;  /* 0x000000ff140d7207 */ /* 0x000fe20006800000 */
[----:B------:R-:W-:Y:S01]  /*0bd0*/  IMAD.HI.U32 R8, R15, UR5, RZ ;  /* 0x000000050f087c27 */ /* 0x000fe2000f8e00ff */
[----:B------:R-:W-:Y:S02]  /*0be0*/  IADD3 R20, PT, PT, -R26, RZ, RZ ;  /* 0x000000ff1a147210 */ /* 0x000fe40007ffe1ff */
[----:B------:R-:W-:Y:S01]  /*0bf0*/  SEL R22, R11, R14, !P0 ;  /* 0x0000000e0b167207 */ /* 0x000fe20004000000 */
[----:B------:R-:W-:Y:S01]  /*0c00*/  IMAD R6, R6, UR44, RZ ;  /* 0x0000002c06067c24 */ /* 0x000fe2000f8e02ff */
[----:B------:R-:W-:Y:S01]  /*0c10*/  PLOP3.LUT P2, PT, PT, PT, UP0, 0x40, 0x4 ;  /* 0x000000000004781c */ /* 0x000fe20003f4e808 */
[----:B------:R-:W-:Y:S01]  /*0c20*/  IMAD.MOV R14, RZ, RZ, -R8 ;  /* 0x000000ffff0e7224 */ /* 0x000fe200078e0a08 */
[----:B------:R-:W-:Y:S01]  /*0c30*/  PLOP3.LUT P3, PT, PT, PT, UP2, 0x40, 0x4 ;  /* 0x000000000004781c */ /* 0x000fe20003f6e828 */
[----:B------:R-:W-:Y:S01]  /*0c40*/  IMAD R6, R13, UR45, R6 ;  /* 0x0000002d0d067c24 */ /* 0x000fe2000f8e0206 */
[----:B------:R-:W-:Y:S01]  /*0c50*/  SEL R7, R7, RZ, !P2 ;  /* 0x000000ff07077207 */ /* 0x000fe20005000000 */
[----:B------:R-:W-:Y:S01]  /*0c60*/  IMAD R13, R14, UR11, R15 ;  /* 0x0000000b0e0d7c24 */ /* 0x000fe2000f8e020f */
[----:B------:R-:W-:Y:S01]  /*0c70*/  PLOP3.LUT P4, PT, PT, PT, UP0, 0x40, 0x4 ;  /* 0x000000000004781c */ /* 0x000fe20003f8e808 */
[----:B------:R-:W-:Y:S01]  /*0c80*/  IMAD R23, R20, UR60, R23 ;  /* 0x0000003c14177c24 */ /* 0x000fe2000f8e0217 */
[----:B------:R-:W-:Y:S01]  /*0c90*/  SEL R26, R26, RZ, !P3 ;  /* 0x000000ff1a1a7207 */ /* 0x000fe20005800000 */
[----:B------:R-:W-:Y:S01]  /*0ca0*/  IMAD.MOV R25, RZ, RZ, -R22 ;  /* 0x000000ffff197224 */ /* 0x000fe200078e0a16 */
[----:B------:R-:W-:Y:S01]  /*0cb0*/  ISETP.LT.U32.AND P5, PT, R13, UR11, PT ;  /* 0x0000000b0d007c0c */ /* 0x000fe2000bfa1070 */
[----:B------:R-:W-:Y:S01]  /*0cc0*/  IMAD R7, R7, UR44, RZ ;  /* 0x0000002c07077c24 */ /* 0x000fe2000f8e02ff */
[----:B------:R-:W-:Y:S01]  /*0cd0*/  IABS R14, R23 ;  /* 0x00000017000e7213 */ /* 0x000fe20000000000 */
[----:B------:R-:W-:Y:S01]  /*0ce0*/  IMAD R12, R25, UR60, R12 ;  /* 0x0000003c190c7c24 */ /* 0x000fe2000f8e020c */
[----:B------:R-:W-:Y:S01]  /*0cf0*/  PLOP3.LUT P2, PT, PT, PT, UP2, 0x40, 0x4 ;  /* 0x000000000004781c */ /* 0x000fe20003f4e828 */
[----:B------:R-:W-:Y:S01]  /*0d00*/  IMAD R26, R26, UR45, R7 ;  /* 0x0000002d1a1a7c24 */ /* 0x000fe2000f8e0207 */
[----:B------:R-:W-:Y:S01]  /*0d10*/  SEL R4, R4, RZ, !P4 ;  /* 0x000000ff04047207 */ /* 0x000fe20006000000 */
[----:B------:R-:W-:Y:S01]  /*0d20*/  IMAD.MOV.U32 R7, RZ, RZ, R14 ;  /* 0x000000ffff077224 */ /* 0x000fe200078e000e */
[----:B------:R-:W-:-:S02]  /*0d30*/  SEL R22, R22, RZ, !P2 ;  /* 0x000000ff16167207 */ /* 0x000fc40005000000 */
[----:B------:R-:W-:Y:S01]  /*0d40*/  IABS R20, R12 ;  /* 0x0000000c00147213 */ /* 0x000fe20000000000 */
[----:B------:R-:W-:Y:S02]  /*0d50*/  IMAD R15, R4, UR44, RZ ;  /* 0x0000002c040f7c24 */ /* 0x000fe4000f8e02ff */
[----:B------:R-:W-:Y:S02]  /*0d60*/  @!P5 VIADD R13, R13, -UR11 ;  /* 0x8000000b0d0ddc36 */ /* 0x000fe40008000000 */
[----:B------:R-:W-:-:S03]  /*0d70*/  IMAD.HI.U32 R4, R7, UR5, RZ ;  /* 0x0000000507047c27 */ /* 0x000fc6000f8e00ff */
[----:B------:R-:W-:Y:S01]  /*0d80*/  ISETP.GE.U32.AND P4, PT, R13, UR11, PT ;  /* 0x0000000b0d007c0c */ /* 0x000fe2000bf86070 */
[----:B------:R-:W-:Y:S01]  /*0d90*/  IMAD R22, R22, UR45, R15 ;  /* 0x0000002d16167c24 */ /* 0x000fe2000f8e020f */
[----:B------:R-:W-:Y:S01]  /*0da0*/  LOP3.LUT R13, R0, UR61, RZ, 0x3c, !PT ;  /* 0x0000003d000d7c12 */ /* 0x000fe2000f8e3cff */
[----:B------:R-:W-:Y:S01]  /*0db0*/  IMAD.HI.U32 R15, R20, UR5, RZ ;  /* 0x00000005140f7c27 */ /* 0x000fe2000f8e00ff */
[----:B------:R-:W-:Y:S02]  /*0dc0*/  IADD3 R14, PT, PT, -R4, RZ, RZ ;  /* 0x000000ff040e7210 */ /* 0x000fe40007ffe1ff */
[----:B------:R-:W-:Y:S01]  /*0dd0*/  ISETP.GE.AND P6, PT, R13, RZ, PT ;  /* 0x000000ff0d00720c */ /* 0x000fe20003fc6270 */
[----:B------:R-:W-:Y:S02]  /*0de0*/  IMAD.MOV R25, RZ, RZ, -R15 ;  /* 0x000000ffff197224 */ /* 0x000fe400078e0a0f */
[----:B------:R-:W-:-:S04]  /*0df0*/  IMAD.HI.U32 R13, R24, UR6, RZ ;  /* 0x00000006180d7c27 */ /* 0x000fc8000f8e00ff */
[----:B------:R-:W-:Y:S02]  /*0e00*/  IMAD R7, R14, UR11, R7 ;  /* 0x0000000b0e077c24 */ /* 0x000fe4000f8e0207 */
[----:B------:R-:W-:Y:S02]  /*0e10*/  IMAD R14, R25, UR11, R20 ;  /* 0x0000000b190e7c24 */ /* 0x000fe4000f8e0214 */
[----:B------:R-:W-:Y:S01]  /*0e20*/  IMAD.MOV R25, RZ, RZ, -R13 ;  /* 0x000000ffff197224 */ /* 0x000fe200078e0a0d */
[----:B------:R-:W-:Y:S01]  /*0e30*/  ISETP.LT.U32.AND P2, PT, R7, UR11, PT ;  /* 0x0000000b07007c0c */ /* 0x000fe2000bf41070 */
[----:B------:R-:W-:Y:S02]  /*0e40*/  @!P5 VIADD R8, R8, 0x1 ;  /* 0x000000010808d836 */ /* 0x000fe40000000000 */
[----:B------:R-:W-:Y:S02]  /*0e50*/  IMAD R20, R25, UR10, R24 ;  /* 0x0000000a19147c24 */ /* 0x000fe4000f8e0218 */
[----:B------:R-:W-:-:S03]  /*0e60*/  @P4 VIADD R8, R8, 0x1 ;  /* 0x0000000108084836 */ /* 0x000fc60000000000 */
[----:B------:R-:W-:Y:S01]  /*0e70*/  ISETP.LT.U32.AND P3, PT, R20, UR10, PT ;  /* 0x0000000a14007c0c */ /* 0x000fe2000bf61070 */
[----:B------:R-:W-:Y:S01]  /*0e80*/  @!P6 IMAD.MOV R8, RZ, RZ, -R8 ;  /* 0x000000ffff08e224 */ /* 0x000fe200078e0a08 */
[----:B------:R-:W-:-:S03]  /*0e90*/  ISETP.NE.AND P6, PT, RZ, UR61, PT ;  /* 0x0000003dff007c0c */ /* 0x000fc6000bfc5270 */
[----:B------:R-:W-:Y:S01]  /*0ea0*/  @!P2 VIADD R4, R4, 0x1 ;  /* 0x000000010404a836 */ /* 0x000fe20000000000 */
[----:B------:R-:W-:-:S04]  /*0eb0*/  @!P2 IADD3 R7, PT, PT, R7, -UR11, RZ ;  /* 0x8000000b0707ac10 */ /* 0x000fc8000fffe0ff */
[----:B------:R-:W-:Y:S02]  /*0ec0*/  ISETP.GE.U32.AND P4, PT, R7, UR11, PT ;  /* 0x0000000b07007c0c */ /* 0x000fe4000bf86070 */
[----:B------:R-:W-:Y:S01]  /*0ed0*/  LOP3.LUT R7, R23, UR61, RZ, 0x3c, !PT ;  /* 0x0000003d17077c12 */ /* 0x000fe2000f8e3cff */
[----:B------:R-:W-:Y:S01]  /*0ee0*/  @!P3 VIADD R13, R13, 0x1 ;  /* 0x000000010d0db836 */ /* 0x000fe20000000000 */
[----:B------:R-:W-:Y:S02]  /*0ef0*/  @!P3 IADD3 R20, PT, PT, R20, -UR10, RZ ;  /* 0x8000000a1414bc10 */ /* 0x000fe4000fffe0ff */
[----:B------:R-:W-:Y:S02]  /*0f00*/  ISETP.LT.U32.AND P3, PT, R14, UR11, PT ;  /* 0x0000000b0e007c0c */ /* 0x000fe4000bf61070 */
[----:B------:R-:W-:Y:S02]  /*0f10*/  ISETP.GE.U32.AND P5, PT, R20, UR10, PT ;  /* 0x0000000a14007c0c */ /* 0x000fe4000bfa6070 */
[----:B------:R-:W-:-:S03]  /*0f20*/  LOP3.LUT R20, R27, UR59, RZ, 0x3c, !PT ;  /* 0x0000003b1b147c12 */ /* 0x000fc6000f8e3cff */
[----:B------:R-:W-:Y:S01]  /*0f30*/  @P4 VIADD R4, R4, 0x1 ;  /* 0x0000000104044836 */ /* 0x000fe20000000000 */
[----:B------:R-:W-:Y:S02]  /*0f40*/  ISETP.GE.AND P2, PT, R20, RZ, PT ;  /* 0x000000ff1400720c */ /* 0x000fe40003f46270 */
[----:B------:R-:W-:-:S03]  /*0f50*/  PLOP3.LUT P4, PT, PT, PT, UP1, 0x40, 0x4 ;  /* 0x000000000004781c */ /* 0x000fc60003f8e818 */
[----:B------:R-:W-:Y:S02]  /*0f60*/  @!P3 VIADD R14, R14, -UR11 ;  /* 0x8000000b0e0ebc36 */ /* 0x000fe40008000000 */
[----:B------:R-:W-:Y:S02]  /*0f70*/  @P5 IADD3 R13, PT, PT, R13, 0x1, RZ ;  /* 0x000000010d0d5810 */ /* 0x000fe40007ffe0ff */
[----:B------:R-:W-:-:S03]  /*0f80*/  ISETP.GE.AND P5, PT, R7, RZ, PT ;  /* 0x000000ff0700720c */ /* 0x000fc60003fa6270 */
[----:B------:R-:W-:Y:S01]  /*0f90*/  IMAD.MOV.U32 R20, RZ, RZ, R13 ;  /* 0x000000ffff147224 */ /* 0x000fe200078e000d */
[----:B------:R-:W-:-:S04]  /*0fa0*/  LOP3.LUT R13, RZ, UR61, RZ, 0x33, !PT ;  /* 0x0000003dff0d7c12 */ /* 0x000fc8000f8e33ff */
[----:B------:R-:W-:Y:S02]  /*0fb0*/  @!P2 IADD3 R20, PT, PT, -R20, RZ, RZ ;  /* 0x000000ff1414a210 */ /* 0x000fe40007ffe1ff */
[----:B------:R-:W-:Y:S02]  /*0fc0*/  ISETP.GE.U32.AND P2, PT, R14, UR11, PT ;  /* 0x0000000b0e007c0c */ /* 0x000fe4000bf46070 */
[----:B------:R-:W-:Y:S02]  /*0fd0*/  SEL R7, R9, R20, !P1 ;  /* 0x0000001409077207 */ /* 0x000fe40004800000 */
[----:B------:R-:W-:Y:S02]  /*0fe0*/  SEL R8, R13, R8, !P6 ;  /* 0x000000080d087207 */ /* 0x000fe40007000000 */
[----:B------:R-:W-:Y:S02]  /*0ff0*/  IADD3 R14, PT, PT, -R7, RZ, RZ ;  /* 0x000000ff070e7210 */ /* 0x000fe40007ffe1ff */
[----:B------:R-:W-:Y:S01]  /*1000*/  SEL R29, R8, RZ, !P4 ;  /* 0x000000ff081d7207 */ /* 0x000fe20006000000 */
[----:B------:R-:W-:-:S02]  /*1010*/  IMAD.MOV R31, RZ, RZ, -R8 ;  /* 0x000000ffff1f7224 */ /* 0x000fc400078e0a08 */
[----:B------:R-:W-:Y:S02]  /*1020*/  IMAD R25, R14, UR59, R27 ;  /* 0x0000003b0e197c24 */ /* 0x000fe4000f8e021b */
[----:B------:R-:W-:Y:S02]  /*1030*/  IMAD.MOV.U32 R14, RZ, RZ, R4 ;  /* 0x000000ffff0e7224 */ /* 0x000fe400078e0004 */
[----:B------:R-:W-:Y:S01]  /*1040*/  IMAD R4, R29, UR46, R6 ;  /* 0x0000002e1d047c24 */ /* 0x000fe2000f8e0206 */
[----:B------:R-:W-:Y:S01]  /*1050*/  IABS R20, R25 ;  /* 0x0000001900147213 */ /* 0x000fe20000000000 */
[----:B------:R-:W-:Y:S01]  /*1060*/  @!P3 VIADD R15, R15, 0x1 ;  /* 0x000000010f0fb836 */ /* 0x000fe20000000000 */
[----:B------:R-:W-:Y:S01]  /*1070*/  @!P5 IADD3 R14, PT, PT, -R14, RZ, RZ ;  /* 0x000000ff0e0ed210 */ /* 0x000fe20007ffe1ff */
[----:B------:R-:W-:Y:S01]  /*1080*/  UISETP.NE.U32.AND UP3, UPT, UR38, 0x1, UPT ;  /* 0x000000012600788c */ /* 0x000fe2000bf65070 */
[----:B------:R-:W-:Y:S01]  /*1090*/  LOP3.LUT R6, R12, UR61, RZ, 0x3c, !PT ;  /* 0x0000003d0c067c12 */ /* 0x000fe2000f8e3cff */
[----:B------:R-:W-:Y:S01]  /*10a0*/  IMAD R0, R31, UR61, R0 ;  /* 0x0000003d1f007c24 */ /* 0x000fe2000f8e0200 */
[----:B------:R-:W-:-:S02]  /*10b0*/  SEL R14, R13, R14, !P6 ;  /* 0x0000000e0d0e7207 */ /* 0x000fc40007000000 */
[----:B------:R-:W-:Y:S01]  /*10c0*/  ISETP.GE.AND P4, PT, R6, RZ, PT ;  /* 0x000000ff0600720c */ /* 0x000fe20003f86270 */
[----:B------:R-:W-:-:S04]  /*10d0*/  IMAD.HI.U32 R6, R20, UR7, RZ ;  /* 0x0000000714067c27 */ /* 0x000fc8000f8e00ff */
[----:B------:R-:W-:Y:S02]  /*10e0*/  IMAD.MOV R8, RZ, RZ, -R14 ;  /* 0x000000ffff087224 */ /* 0x000fe400078e0a0e */
[----:B------:R-:W-:Y:S02]  /*10f0*/  IMAD.MOV R29, RZ, RZ, -R6 ;  /* 0x000000ffff1d7224 */ /* 0x000fe400078e0a06 */
[----:B------:R-:W-:Y:S02]  /*1100*/  IMAD R23, R8, UR61, R23 ;  /* 0x0000003d08177c24 */ /* 0x000fe4000f8e0217 */
        /* <DEDUP_REMOVED lines=16> */
[----:B------:R-:W-:Y:S01]  /*1210*/  IMAD R25, R6, UR60, R25 ;  /* 0x0000003c06197c24 */ /* 0x000fe2000f8e0219 */
[----:B------:R-:W-:-:S03]  /*1220*/  SHF.R.S64 R6, RZ, 0x1e, R2 ;  /* 0x0000001eff067819 */ /* 0x000fc60000001002 */
[----:B------:R-:W-:Y:S01]  /*1230*/  IMAD R24, R24, UR45, R7 ;  /* 0x0000002d18187c24 */ /* 0x000fe2000f8e0207 */
[----:B------:R-:W-:Y:S02]  /*1240*/  IABS R30, R25 ;  /* 0x00000019001e7213 */ /* 0x000fe40000000000 */
[----:B------:R-:W-:-:S03]  /*1250*/  IADD3 R6, P5, PT, R6, UR48, RZ ;  /* 0x0000003006067c10 */ /* 0x000fc6000ffbe0ff */
[----:B------:R-:W-:-:S04]  /*1260*/  IMAD.HI.U32 R28, R30, UR5, RZ ;  /* 0x000000051e1c7c27 */ /* 0x000fc8000f8e00ff */
[----:B------:R-:W-:-:S04]  /*1270*/  IMAD.MOV R7, RZ, RZ, -R28 ;  /* 0x000000ffff077224 */ /* 0x000fc800078e0a1c */
[----:B------:R-:W-:Y:S01]  /*1280*/  IMAD R30, R7, UR11, R30 ;  /* 0x0000000b071e7c24 */ /* 0x000fe2000f8e021e */
[----:B------:R-:W-:Y:S02]  /*1290*/  LEA.HI.X.SX32 R7, R2, UR49, 0x2, P5 ;  /* 0x0000003102077c11 */ /* 0x000fe4000a8f16ff */
[----:B------:R-:W-:Y:S02]  /*12a0*/  PLOP3.LUT P5, PT, PT, PT, UP1, 0x40, 0x4 ;  /* 0x000000000004781c */ /* 0x000fe40003fae818 */
[----:B------:R-:W-:Y:S01]  /*12b0*/  SHF.R.S64 R2, RZ, 0x1e, R3 ;  /* 0x0000001eff027819 */ /* 0x000fe20000001003 */
[----:B------:R-:W-:Y:S01]  /*12c0*/  @P2 VIADD R15, R15, 0x1 ;  /* 0x000000010f0f2836 */ /* 0x000fe20000000000 */
[----:B------:R-:W-:Y:S01]  /*12d0*/  SEL R29, R14, RZ, !P5 ;  /* 0x000000ff0e1d7207 */ /* 0x000fe20006800000 */
[----:B------:R0:W2:Y:S01]  /*12e0*/  LDG.E R8, desc[UR12][R6.64] ;  /* 0x0000000c06087981 */ /* 0x0000a2000c1e1900 */
[----:B------:R-:W-:-:S04]  /*12f0*/  IADD3 R2, P5, PT, R2, UR48, RZ ;  /* 0x0000003002027c10 */ /* 0x000fc8000ffbe0ff */
[----:B------:R-:W-:Y:S02]  /*1300*/  LEA.HI.X.SX32 R3, R3, UR49, 0x2, P5 ;  /* 0x0000003103037c11 */ /* 0x000fe4000a8f16ff */
[----:B------:R-:W-:Y:S02]  /*1310*/  ISETP.LT.U32.AND P5, PT, R30, UR11, PT ;  /* 0x0000000b1e007c0c */ /* 0x000fe4000bfa1070 */
[----:B0-----:R-:W-:Y:S01]  /*1320*/  MOV R6, R15 ;  /* 0x0000000f00067202 */ /* 0x001fe20000000f00 */
[----:B------:R0:W3:Y:S01]  /*1330*/  LDG.E R20, desc[UR12][R2.64] ;  /* 0x0000000c02147981 */ /* 0x0000e2000c1e1900 */
[----:B------:R-:W-:Y:S01]  /*1340*/  LOP3.LUT R7, R25, UR61, RZ, 0x3c, !PT ;  /* 0x0000003d19077c12 */ /* 0x000fe2000f8e3cff */
[----:B------:R-:W-:Y:S01]  /*1350*/  UISETP.NE.AND.EX UP3, UPT, UR39, URZ, UPT, UP3 ;  /* 0x000000ff2700728c */ /* 0x000fe2000bf65330 */
[----:B------:R-:W-:Y:S01]  /*1360*/  SHF.R.S64 R14, RZ, 0x1e, R27 ;  /* 0x0000001eff0e7819 */ /* 0x000fe2000000101b */
[----:B------:R-:W-:Y:S01]  /*1370*/  @!P4 IMAD.MOV R6, RZ, RZ, -R6 ;  /* 0x000000ffff06c224 */ /* 0x000fe200078e0a06 */
[----:B------:R-:W-:Y:S01]  /*1380*/  ISETP.GE.AND P4, PT, R7, RZ, PT ;  /* 0x000000ff0700720c */ /* 0x000fe20003f86270 */
[----:B------:R-:W-:Y:S01]  /*1390*/  IMAD R26, R29, UR46, R26 ;  /* 0x0000002e1d1a7c24 */ /* 0x000fe2000f8e021a */
[----:B------:R-:W-:-:S03]  /*13a0*/  IADD3 R14, P2, PT, R14, UR48, RZ ;  /* 0x000000300e0e7c10 */ /* 0x000fc6000ff5e0ff */
[----:B------:R-:W-:Y:S01]  /*13b0*/  @!P5 IADD3 R30, PT, PT, R30, -UR11, RZ ;  /* 0x8000000b1e1edc10 */ /* 0x000fe2000fffe0ff */
[----:B------:R-:W-:Y:S01]  /*13c0*/  @!P5 VIADD R28, R28, 0x1 ;  /* 0x000000011c1cd836 */ /* 0x000fe20000000000 */
[----:B0-----:R-:W-:Y:S02]  /*13d0*/  SEL R2, R13, R6, !P6 ;  /* 0x000000060d027207 */ /* 0x001fe40007000000 */
[----:B------:R-:W-:Y:S01]  /*13e0*/  ISETP.GE.U32.AND P3, PT, R30, UR11, PT ;  /* 0x0000000b1e007c0c */ /* 0x000fe2000bf66070 */
[----:B------:R-:W-:Y:S01]  /*13f0*/  VIADD R3, R5, 0x80 ;  /* 0x0000008005037836 */ /* 0x000fe20000000000 */
[----:B------:R-:W-:Y:S01]  /*1400*/  LEA.HI.X.SX32 R15, R27, UR49, 0x2, P2 ;  /* 0x000000311b0f7c11 */ /* 0x000fe200090f16ff */
[----:B------:R-:W-:Y:S01]  /*1410*/  IMAD.MOV R7, RZ, RZ, -R2 ;  /* 0x000000ffff077224 */ /* 0x000fe200078e0a02 */
[----:B------:R-:W-:-:S09]  /*1420*/  PLOP3.LUT P2, PT, PT, PT, UP1, 0x40, 0x4 ;  /* 0x000000000004781c */ /* 0x000fd20003f4e818 */
[----:B------:R-:W-:Y:S01]  /*1430*/  @P3 IADD3 R28, PT, PT, R28, 0x1, RZ ;  /* 0x000000011c1c3810 */ /* 0x000fe20007ffe0ff */
[----:B------:R0:W4:Y:S01]  /*1440*/  LDG.E R14, desc[UR12][R14.64] ;  /* 0x0000000c0e0e7981 */ /* 0x000122000c1e1900 */
[----:B------:R-:W-:Y:S01]  /*1450*/  IABS R27, R3 ;  /* 0x00000003001b7213 */ /* 0x000fe20000000000 */
[----:B------:R-:W-:Y:S01]  /*1460*/  IMAD R6, R7, UR61, R12 ;  /* 0x0000003d07067c24 */ /* 0x000fe2000f8e020c */
[----:B------:R-:W-:Y:S02]  /*1470*/  @!P4 IADD3 R28, PT, PT, -R28, RZ, RZ ;  /* 0x000000ff1c1cc210 */ /* 0x000fe40007ffe1ff */
[----:B------:R-:W-:Y:S01]  /*1480*/  SEL R7, R2, RZ, !P2 ;  /* 0x000000ff02077207 */ /* 0x000fe20005000000 */
[----:B------:R-:W-:Y:S01]  /*1490*/  IMAD.HI.U32 R2, R27, UR6, RZ ;  /* 0x000000061b027c27 */ /* 0x000fe2000f8e00ff */
[----:B------:R-:W-:-:S03]  /*14a0*/  SEL R28, R13, R28, !P6 ;  /* 0x0000001c0d1c7207 */ /* 0x000fc60007000000 */
[----:B------:R-:W-:Y:S02]  /*14b0*/  IMAD R22, R7, UR46, R22 ;  /* 0x0000002e07167c24 */ /* 0x000fe4000f8e0216 */
[----:B------:R-:W-:-:S04]  /*14c0*/  IMAD.MOV R12, RZ, RZ, -R28 ;  /* 0x000000ffff0c7224 */ /* 0x000fc800078e0a1c */
        /* <DEDUP_REMOVED lines=11> */
[----:B0-----:R-:W-:Y:S02]  /*1580*/  SEL R15, R28, RZ, !P2 ;  /* 0x000000ff1c0f7207 */ /* 0x001fe40005000000 */
        /* <DEDUP_REMOVED lines=9> */
[----:B------:R-:W-:-:S04]  /*1620*/  IMAD.MOV.U32 R28, RZ, RZ, R12 ;  /* 0x000000ffff1c7224 */ /* 0x000fc800078e000c */
        /* <DEDUP_REMOVED lines=15> */
[----:B------:R-:W-:-:S03]  /*1720*/  IMAD R15, R2, UR44, RZ ;  /* 0x0000002c020f7c24 */ /* 0x000fc6000f8e02ff */
[----:B------:R-:W-:Y:S01]  /*1730*/  SEL R2, R26, RZ, !P2 ;  /* 0x000000ff1a027207 */ /* 0x000fe20005000000 */
        /* <DEDUP_REMOVED lines=12> */
[----:B------:R-:W-:Y:S02]  /*1800*/  ISETP.GE.AND P4, PT, R2, RZ, PT ;  /* 0x000000ff0200720c */ /* 0x000fe40003f86270 */
[----:B------:R-:W-:-:S05]  /*1810*/  SHF.R.S64 R2, RZ, 0x1e, R3 ;  /* 0x0000001eff027819 */ /* 0x000fca0000001003 */
[----:B------:R-:W-:Y:S02]  /*1820*/  @P2 IADD3 R7, PT, PT, R7, 0x1, RZ ;  /* 0x0000000107072810 */ /* 0x000fe40007ffe0ff */
[----:B------:R-:W-:-:S04]  /*1830*/  IADD3 R2, P2, PT, R2, UR48, RZ ;  /* 0x0000003002027c10 */ /* 0x000fc8000ff5e0ff */
[----:B------:R-:W-:Y:S01]  /*1840*/  @!P4 IMAD.MOV R7, RZ, RZ, -R7 ;  /* 0x000000ffff07c224 */ /* 0x000fe200078e0a07 */
[----:B------:R-:W-:Y:S02]  /*1850*/  LEA.HI.X.SX32 R3, R3, UR49, 0x2, P2 ;  /* 0x0000003103037c11 */ /* 0x000fe400090f16ff */
[----:B------:R-:W-:Y:S02]  /*1860*/  PLOP3.LUT P2, PT, PT, PT, UP1, 0x40, 0x4 ;  /* 0x000000000004781c */ /* 0x000fe40003f4e818 */
[----:B------:R-:W-:Y:S01]  /*1870*/  SEL R7, R13, R7, !P6 ;  /* 0x000000070d077207 */ /* 0x000fe20007000000 */
[----:B------:R0:W5:Y:S04]  /*1880*/  LDG.E R12, desc[UR12][R2.64] ;  /* 0x0000000c020c7981 */ /* 0x000168000c1e1900 */
[----:B------:R-:W-:Y:S01]  /*1890*/  IMAD.MOV R28, RZ, RZ, -R7 ;  /* 0x000000ffff1c7224 */ /* 0x000fe200078e0a07 */
[----:B------:R-:W-:-:S02]  /*18a0*/  SEL R7, R7, RZ, !P2 ;  /* 0x000000ff07077207 */ /* 0x000fc40005000000 */
[----:B------:R-:W-:Y:S01]  /*18b0*/  PLOP3.LUT P2, PT, PT, PT, UP3, 0x40, 0x4 ;  /* 0x000000000004781c */ /* 0x000fe20003f4e838 */
[----:B------:R-:W-:Y:S02]  /*18c0*/  IMAD R23, R28, UR61, R23 ;  /* 0x0000003d1c177c24 */ /* 0x000fe4000f8e0217 */
[----:B------:R-:W-:Y:S01]  /*18d0*/  IMAD R7, R7, UR46, R26 ;  /* 0x0000002e07077c24 */ /* 0x000fe2000f8e021a */
[----:B------:R-:W-:Y:S02]  /*18e0*/  IADD3 R26, PT, PT, R5, 0xa0, RZ ;  /* 0x000000a0051a7810 */ /* 0x000fe40007ffe0ff */
[----:B------:R-:W-:Y:S02]  /*18f0*/  SEL R15, R0, RZ, !P2 ;  /* 0x000000ff000f7207 */ /* 0x000fe40005000000 */
[----:B0-----:R-:W-:Y:S02]  /*1900*/  IADD3 R2, P2, PT, R27, UR50, RZ ;  /* 0x000000321b027c10 */ /* 0x001fe4000ff5e0ff */
[----:B------:R-:W-:Y:S01]  /*1910*/  IABS R28, R26 ;  /* 0x0000001a001c7213 */ /* 0x000fe20000000000 */
[----:B------:R-:W-:Y:S01]  /*1920*/  IMAD R15, R15, UR47, R4 ;  /* 0x0000002f0f0f7c24 */ /* 0x000fe2000f8e0204 */
[----:B------:R-:W-:-:S03]  /*1930*/  LEA.HI.X.SX32 R3, R27, UR51, 0x1, P2 ;  /* 0x000000331b037c11 */ /* 0x000fc600090f0eff */
[----:B------:R-:W-:Y:S02]  /*1940*/  IMAD.HI.U32 R0, R28, UR6, RZ ;  /* 0x000000061c007c27 */ /* 0x000fe4000f8e00ff */
[----:B------:R0:W2:Y:S02]  /*1950*/  LDG.E.U8 R4, desc[UR12][R2.64] ;  /* 0x0000000c02047981 */ /* 0x0000a4000c1e1100 */
        /* <DEDUP_REMOVED lines=12> */
[----:B0-----:R-:W-:-:S05]  /*1a20*/  IADD3 R3, PT, PT, -R0, RZ, RZ ;  /* 0x000000ff00037210 */ /* 0x001fca0007ffe1ff */
[----:B------:R-:W-:Y:S01]  /*1a30*/  IMAD R2, R3, UR59, R26 ;  /* 0x0000003b03027c24 */ /* 0x000fe2000f8e021a */
[----:B------:R-:W-:Y:S02]  /*1a40*/  SEL R3, R6, RZ, !P2 ;  /* 0x000000ff06037207 */ /* 0x000fe40005000000 */
[----:B------:R-:W-:Y:S02]  /*1a50*/  PLOP3.LUT P2, PT, PT, PT, UP3, 0x40, 0x4 ;  /* 0x000000000004781c */ /* 0x000fe40003f4e838 */
[----:B------:R-:W-:Y:S01]  /*1a60*/  IABS R27, R2 ;  /* 0x00000002001b7213 */ /* 0x000fe20000000000 */
[----:B------:R-:W-:Y:S01]  /*1a70*/  IMAD R22, R3, UR47, R22 ;  /* 0x0000002f03167c24 */ /* 0x000fe2000f8e0216 */
[----:B------:R-:W-:-:S03]  /*1a80*/  SEL R25, R25, RZ, !P2 ;  /* 0x000000ff19197207 */ /* 0x000fc60005000000 */
[----:B------:R-:W-:Y:S02]  /*1a90*/  IMAD.MOV.U32 R6, RZ, RZ, R27 ;  /* 0x000000ffff067224 */ /* 0x000fe400078e001b */
        /* <DEDUP_REMOVED lines=15> */
[----:B------:R-:W-:-:S05]  /*1b90*/  SEL R25, R11, R3, !P0 ;  /* 0x000000030b197207 */ /* 0x000fca0004000000 */
[----:B------:R-:W-:Y:S01]  /*1ba0*/  IMAD.MOV R3, RZ, RZ, -R25 ;  /* 0x000000ffff037224 */ /* 0x000fe200078e0a19 */
[----:B------:R-:W-:-:S03]  /*1bb0*/  SEL R25, R25, RZ, !P2 ;  /* 0x000000ff19197207 */ /* 0x000fc60005000000 */
[----:B------:R-:W-:Y:S02]  /*1bc0*/  IMAD R6, R3, UR60, R2 ;  /* 0x0000003c03067c24 */ /* 0x000fe4000f8e0202 */
        /* <DEDUP_REMOVED lines=16> */
[----:B------:R-:W-:-:S04]  /*1cd0*/  @!P4 IADD3 R0, PT, PT, -R0, RZ, RZ ;  /* 0x000000ff0000c210 */ /* 0x000fc80007ffe1ff */
[----:B------:R-:W-:Y:S01]  /*1ce0*/  SEL R27, R13, R0, !P6 ;  /* 0x000000000d1b7207 */ /* 0x000fe20007000000 */
[----:B------:R-:W-:Y:S01]  /*1cf0*/  VIADD R26, R5, 0xc0 ;  /* 0x000000c0051a7836 */ /* 0x000fe20000000000 */
[----:B------:R-:W-:Y:S01]  /*1d00*/  PLOP3.LUT P2, PT, PT, PT, UP1, 0x40, 0x4 ;  /* 0x000000000004781c */ /* 0x000fe20003f4e818 */
[----:B------:R0:W5:Y:S02]  /*1d10*/  LDG.E R0, desc[UR12][R2.64] ;  /* 0x0000000c02007981 */ /* 0x000164000c1e1900 */
[----:B------:R-:W-:-:S04]  /*1d20*/  IMAD.MOV R29, RZ, RZ, -R27 ;  /* 0x000000ffff1d7224 */ /* 0x000fc800078e0a1b */
[----:B------:R-:W-:Y:S01]  /*1d30*/  IMAD R28, R29, UR61, R6 ;  /* 0x0000003d1d1c7c24 */ /* 0x000fe2000f8e0206 */
[----:B------:R-:W-:Y:S02]  /*1d40*/  IABS R29, R26 ;  /* 0x0000001a001d7213 */ /* 0x000fe40000000000 */
[----:B------:R-:W-:Y:S02]  /*1d50*/  SEL R6, R27, RZ, !P2 ;  /* 0x000000ff1b067207 */ /* 0x000fe40005000000 */
[----:B------:R-:W-:Y:S02]  /*1d60*/  PLOP3.LUT P2, PT, PT, PT, UP3, 0x40, 0x4 ;  /* 0x000000000004781c */ /* 0x000fe40003f4e838 */
[----:B------:R-:W-:Y:S01]  /*1d70*/  MOV R27, R29 ;  /* 0x0000001d001b7202 */ /* 0x000fe20000000f00 */
[----:B------:R-:W-:Y:S01]  /*1d80*/  IMAD R30, R6, UR46, R25 ;  /* 0x0000002e061e7c24 */ /* 0x000fe2000f8e0219 */
[----:B------:R-:W-:-:S03]  /*1d90*/  SEL R6, R23, RZ, !P2 ;  /* 0x000000ff17067207 */ /* 0x000fc60005000000 */
[----:B------:R-:W-:-:S04]  /*1da0*/  IMAD.HI.U32 R23, R27, UR6, RZ ;  /* 0x000000061b177c27 */ /* 0x000fc8000f8e00ff */
[----:B0-----:R-:W-:-:S04]  /*1db0*/  IMAD.MOV R2, RZ, RZ, -R23 ;  /* 0x000000ffff027224 */ /* 0x001fc800078e0a17 */
[----:B------:R-:W-:-:S05]  /*1dc0*/  IMAD R2, R2, UR10, R27 ;  /* 0x0000000a02027c24 */ /* 0x000fca000f8e021b */
[----:B------:R-:W-:Y:S02]  /*1dd0*/  ISETP.LT.U32.AND P2, PT, R2, UR10, PT ;  /* 0x0000000a02007c0c */ /* 0x000fe4000bf41070 */
[----:B------:R-:W-:-:S04]  /*1de0*/  PLOP3.LUT P3, PT, PT, PT, UP3, 0x40, 0x4 ;  /* 0x000000000004781c */ /* 0x000fc80003f6e838 */
[----:B------:R-:W-:-:S07]  /*1df0*/  SEL R27, R28, RZ, !P3 ;  /* 0x000000ff1c1b7207 */ /* 0x000fce0005800000 */
[----:B------:R-:W-:-:S05]  /*1e00*/  @!P2 VIADD R2, R2, -UR10 ;  /* 0x8000000a0202ac36 */ /* 0x000fca0008000000 */
[----:B------:R-:W-:Y:S01]  /*1e10*/  ISETP.GE.U32.AND P3, PT, R2, UR10, PT ;  /* 0x0000000a02007c0c */ /* 0x000fe2000bf66070 */
[----:B------:R-:W-:Y:S01]  /*1e20*/  IMAD R7, R6, UR47, R7 ;  /* 0x0000002f06077c24 */ /* 0x000fe2000f8e0207 */
[----:B------:R-:W-:Y:S02]  /*1e30*/  IADD3 R2, P4, PT, R22, UR50, RZ ;  /* 0x0000003216027c10 */ /* 0x000fe4000ff9e0ff */
[----:B------:R-:W-:Y:S02]  /*1e40*/  LOP3.LUT R6, R26, UR59, RZ, 0x3c, !PT ;  /* 0x0000003b1a067c12 */ /* 0x000fe4000f8e3cff */
[----:B------:R-:W-:Y:S02]  /*1e50*/  LEA.HI.X.SX32 R3, R22, UR51, 0x1, P4 ;  /* 0x0000003316037c11 */ /* 0x000fe4000a0f0eff */
[----:B------:R-:W-:Y:S02]  /*1e60*/  @!P2 IADD3 R23, PT, PT, R23, 0x1, RZ ;  /* 0x000000011717a810 */ /* 0x000fe40007ffe0ff */
[----:B------:R-:W-:Y:S01]  /*1e70*/  ISETP.GE.AND P4, PT, R6, RZ, PT ;  /* 0x000000ff0600720c */ /* 0x000fe20003f86270 */
[----:B------:R-:W-:Y:S01]  /*1e80*/  IMAD R27, R27, UR47, R30 ;  /* 0x0000002f1b1b7c24 */ /* 0x000fe2000f8e021e */
[----:B------:R0:W3:Y:S01]  /*1e90*/  LDG.E.U8 R25, desc[UR12][R2.64] ;  /* 0x0000000c02197981 */ /* 0x0000e2000c1e1100 */
[----:B------:R-:W-:-:S04]  /*1ea0*/  @P3 VIADD R23, R23, 0x1 ;  /* 0x0000000117173836 */ /* 0x000fc80000000000 */
[----:B------:R-:W-:-:S06]  /*1eb0*/  IMAD.MOV.U32 R28, RZ, RZ, R23 ;  /* 0x000000ffff1c7224 */ /* 0x000fcc00078e0017 */
[----:B------:R-:W-:-:S04]  /*1ec0*/  @!P4 IADD3 R28, PT, PT, -R28, RZ, RZ ;  /* 0x000000ff1c1cc210 */ /* 0x000fc80007ffe1ff */
[----:B------:R-:W-:Y:S02]  /*1ed0*/  SEL R28, R9, R28, !P1 ;  /* 0x0000001c091c7207 */ /* 0x000fe40004800000 */
[----:B------:R-:W-:-:S03]  /*1ee0*/  IADD3 R22, P2, PT, R24, UR50, RZ ;  /* 0x0000003218167c10 */ /* 0x000fc6000ff5e0ff */
[----:B------:R-:W-:Y:S01]  /*1ef0*/  IMAD.MOV R29, RZ, RZ, -R28 ;  /* 0x000000ffff1d7224 */ /* 0x000fe200078e0a1c */
[----:B------:R-:W-:Y:S02]  /*1f00*/  LEA.HI.X.SX32 R23, R24, UR51, 0x1, P2 ;  /* 0x0000003318177c11 */ /* 0x000fe400090f0eff */
[----:B------:R-:W-:Y:S01]  /*1f10*/  IADD3 R6, P2, PT, R7, UR50, RZ ;  /* 0x0000003207067c10 */ /* 0x000fe2000ff5e0ff */
[----:B------:R-:W-:-:S03]  /*1f20*/  IMAD R29, R29, UR59, R26 ;  /* 0x0000003b1d1d7c24 */ /* 0x000fc6000f8e021a */
[----:B------:R-:W-:Y:S02]  /*1f30*/  LEA.HI.X.SX32 R7, R7, UR51, 0x1, P2 ;  /* 0x0000003307077c11 */ /* 0x000fe400090f0eff */
[C---:B0-----:R-:W-:Y:S02]  /*1f40*/  IADD3 R2, P2, PT, R27.reuse, UR50, RZ ;  /* 0x000000321b027c10 */ /* 0x041fe4000ff5e0ff */
[----:B------:R-:W-:Y:S01]  /*1f50*/  IABS R30, R29 ;  /* 0x0000001d001e7213 */ /* 0x000fe20000000000 */
[----:B------:R-:W5:Y:S01]  /*1f60*/  LDG.E.U8 R24, desc[UR12][R6.64] ;  /* 0x0000000c06187981 */ /* 0x000f62000c1e1100 */
[----:B------:R-:W-:-:S03]  /*1f70*/  LEA.HI.X.SX32 R3, R27, UR51, 0x1, P2 ;  /* 0x000000331b037c11 */ /* 0x000fc600090f0eff */
[----:B------:R-:W-:Y:S01]  /*1f80*/  IMAD.HI.U32 R27, R30, UR7, RZ ;  /* 0x000000071e1b7c27 */ /* 0x000fe2000f8e00ff */
[----:B--2---:R-:W-:-:S03]  /*1f90*/  ISETP.NE.AND P2, PT, R4, RZ, PT ;  /* 0x000000ff0400720c */ /* 0x004fc60003f45270 */
[----:B------:R-:W-:-:S04]  /*1fa0*/  IMAD.MOV R31, RZ, RZ, -R27 ;  /* 0x000000ffff1f7224 */ /* 0x000fc800078e0a1b */
[----:B------:R-:W-:-:S05]  /*1fb0*/  IMAD R4, R31, UR9, R30 ;  /* 0x000000091f047c24 */ /* 0x000fca000f8e021e */
[----:B------:R-:W-:Y:S02]  /*1fc0*/  ISETP.LT.U32.AND P4, PT, R4, UR9, PT ;  /* 0x0000000904007c0c */ /* 0x000fe4000bf81070 */
[----:B------:R-:W-:-:S11]  /*1fd0*/  R2UR UR14, R16 ;  /* 0x00000000100e72ca */ /* 0x000fd600000e0000 */
[----:B------:R-:W-:-:S04]  /*1fe0*/  @!P4 IADD3 R4, PT, PT, R4, -UR9, RZ ;  /* 0x800000090404cc10 */ /* 0x000fc8000fffe0ff */
[----:B------:R-:W-:Y:S02]  /*1ff0*/  ISETP.GE.U32.AND P3, PT, R4, UR9, PT ;  /* 0x0000000904007c0c */ /* 0x000fe4000bf66070 */
[----:B------:R-:W-:Y:S02]  /*2000*/  LOP3.LUT R4, R29, UR60, RZ, 0x3c, !PT ;  /* 0x0000003c1d047c12 */ /* 0x000fe4000f8e3cff */
[----:B------:R-:W-:Y:S02]  /*2010*/  R2UR UR15, R17 ;  /* 0x00000000110f72ca */ /* 0x000fe400000e0000 */
[----:B------:R-:W-:Y:S01]  /*2020*/  ISETP.GE.AND P5, PT, R4, RZ, PT ;  /* 0x000000ff0400720c */ /* 0x000fe20003fa6270 */
[----:B------:R-:W-:-:S06]  /*2030*/  @!P4 VIADD R27, R27, 0x1 ;  /* 0x000000011b1bc836 */ /* 0x000fcc0000000000 */
[----:B------:R-:W-:-:S04]  /*2040*/  @P3 VIADD R27, R27, 0x1 ;  /* 0x000000011b1b3836 */ /* 0x000fc80000000000 */
[----:B------:R-:W2:Y:S02]  /*2050*/  LDG.E.U8 R23, desc[UR14][R22.64] ;  /* 0x0000000e16177981 */ /* 0x000ea4000c1e1100 */
[----:B------:R-:W-:Y:S02]  /*2060*/  @!P5 IADD3 R27, PT, PT, -R27, RZ, RZ ;  /* 0x000000ff1b1bd210 */ /* 0x000fe40007ffe1ff */
[----:B------:R0:W5:Y:S01]  /*2070*/  LDG.E.U8 R22, desc[UR14][R2.64] ;  /* 0x0000000e02167981 */ /* 0x000162000c1e1100 */
[----:B------:R-:W-:Y:S02]  /*2080*/  PLOP3.LUT P3, PT, PT, PT, UP0, 0x40, 0x4 ;  /* 0x000000000004781c */ /* 0x000fe40003f6e808 */
[----:B0-----:R-:W-:-:S05]  /*2090*/  SEL R3, R11, R27, !P0 ;  /* 0x0000001b0b037207 */ /* 0x001fca0004000000 */
        /* <DEDUP_REMOVED lines=31> */
[----:B------:R-:W-:Y:S02]  /*2290*/  SHF.R.S64 R2, RZ, 0x1e, R26 ;  /* 0x0000001eff027819 */ /* 0x000fe4000000101a */
[----:B------:R-:W-:Y:S02]  /*22a0*/  LEA.HI.X.SX32 R7, R5, UR49, 0x2, P3 ;  /* 0x0000003105077c11 */ /* 0x000fe400098f16ff */
[----:B------:R-:W-:Y:S02]  /*22b0*/  IADD3 R2, P3, PT, R2, UR48, RZ ;  /* 0x0000003002027c10 */ /* 0x000fe4000ff7e0ff */
[----:B------:R-:W-:Y:S01]  /*22c0*/  IABS R30, R27 ;  /* 0x0000001b001e7213 */ /* 0x000fe20000000000 */
[----:B------:R0:W5:Y:S01]  /*22d0*/  LDG.E R28, desc[UR12][R6.64] ;  /* 0x0000000c061c7981 */ /* 0x000162000c1e1900 */
[----:B------:R-:W-:-:S03]  /*22e0*/  LEA.HI.X.SX32 R3, R26, UR49, 0x2, P3 ;  /* 0x000000311a037c11 */ /* 0x000fc600098f16ff */
[----:B------:R-:W-:Y:S01]  /*22f0*/  IMAD.HI.U32 R26, R30, UR6, RZ ;  /* 0x000000061e1a7c27 */ /* 0x000fe2000f8e00ff */
[----:B------:R-:W-:Y:S01]  /*2300*/  IADD3 R4, P3, PT, R29, UR50, RZ ;  /* 0x000000321d047c10 */ /* 0x000fe2000ff7e0ff */
[----:B------:R1:W5:Y:S03]  /*2310*/  LDG.E R2, desc[UR12][R2.64] ;  /* 0x0000000c02027981 */ /* 0x000366000c1e1900 */
[----:B------:R-:W-:-:S05]  /*2320*/  IADD3 R31, PT, PT, -R26, RZ, RZ ;  /* 0x000000ff1a1f7210 */ /* 0x000fca0007ffe1ff */
[----:B------:R-:W-:-:S05]  /*2330*/  IMAD R30, R31, UR10, R30 ;  /* 0x0000000a1f1e7c24 */ /* 0x000fca000f8e021e */
[----:B------:R-:W-:Y:S02]  /*2340*/  ISETP.LT.U32.AND P4, PT, R30, UR10, PT ;  /* 0x0000000a1e007c0c */ /* 0x000fe4000bf81070 */
[----:B------:R-:W-:Y:S02]  /*2350*/  LEA.HI.X.SX32 R5, R29, UR51, 0x1, P3 ;  /* 0x000000331d057c11 */ /* 0x000fe400098f0eff */
[----:B0-----:R-:W-:Y:S02]  /*2360*/  IADD3 R6, P3, PT, R15, UR50, RZ ;  /* 0x000000320f067c10 */ /* 0x001fe4000ff7e0ff */
[----:B-1----:R-:W-:Y:S01]  /*2370*/  LOP3.LUT R3, R27, UR59, RZ, 0x3c, !PT ;  /* 0x0000003b1b037c12 */ /* 0x002fe2000f8e3cff */
[----:B------:R0:W5:Y:S01]  /*2380*/  LDG.E.U8 R29, desc[UR14][R4.64] ;  /* 0x0000000e041d7981 */ /* 0x000162000c1e1100 */
[----:B------:R-:W-:-:S05]  /*2390*/  LEA.HI.X.SX32 R7, R15, UR51, 0x1, P3 ;  /* 0x000000330f077c11 */ /* 0x000fca00098f0eff */
[----:B------:R-:W-:Y:S01]  /*23a0*/  @!P4 VIADD R30, R30, -UR10 ;  /* 0x8000000a1e1ecc36 */ /* 0x000fe20008000000 */
[----:B------:R-:W-:Y:S01]  /*23b0*/  ISETP.GE.AND P5, PT, R3, RZ, PT ;  /* 0x000000ff0300720c */ /* 0x000fe20003fa6270 */
[----:B------:R-:W-:Y:S01]  /*23c0*/  @!P4 VIADD R26, R26, 0x1 ;  /* 0x000000011a1ac836 */ /* 0x000fe20000000000 */
[----:B------:R1:W5:Y:S02]  /*23d0*/  LDG.E.U8 R15, desc[UR12][R6.64] ;  /* 0x0000000c060f7981 */ /* 0x000364000c1e1100 */
[----:B------:R-:W-:-:S13]  /*23e0*/  ISETP.GE.U32.AND P3, PT, R30, UR10, PT ;  /* 0x0000000a1e007c0c */ /* 0x000fda000bf66070 */
[----:B------:R-:W-:-:S05]  /*23f0*/  @P3 IADD3 R26, PT, PT, R26, 0x1, RZ ;  /* 0x000000011a1a3810 */ /* 0x000fca0007ffe0ff */
[----:B------:R-:W-:-:S05]  /*2400*/  @!P5 IMAD.MOV R26, RZ, RZ, -R26 ;  /* 0x000000ffff1ad224 */ /* 0x000fca00078e0a1a */
[----:B------:R-:W-:-:S05]  /*2410*/  SEL R9, R9, R26, !P1 ;  /* 0x0000001a09097207 */ /* 0x000fca0004800000 */
[----:B0-----:R-:W-:-:S04]  /*2420*/  IMAD.MOV R4, RZ, RZ, -R9 ;  /* 0x000000ffff047224 */ /* 0x001fc800078e0a09 */
[----:B-1----:R-:W-:-:S05]  /*2430*/  IMAD R6, R4, UR59, R27 ;  /* 0x0000003b04067c24 */ /* 0x002fca000f8e021b */
[----:B------:R-:W-:-:S05]  /*2440*/  IABS R4, R6 ;  /* 0x0000000600047213 */ /* 0x000fca0000000000 */
        /* <DEDUP_REMOVED lines=27> */
[----:B------:R-:W-:Y:S02]  /*2600*/  PLOP3.LUT P3, PT, PT, PT, UP2, 0x40, 0x4 ;  /* 0x000000000004781c */ /* 0x000fe40003f6e828 */
[----:B------:R-:W-:Y:S02]  /*2610*/  SEL R9, R9, RZ, !P0 ;  /* 0x000000ff09097207 */ /* 0x000fe40004000000 */
[----:B------:R-:W-:Y:S02]  /*2620*/  SEL R3, R13, R3, !P6 ;  /* 0x000000030d037207 */ /* 0x000fe40007000000 */
[----:B------:R-:W-:Y:S01]  /*2630*/  PLOP3.LUT P0, PT, PT, PT, UP1, 0x40, 0x4 ;  /* 0x000000000004781c */ /* 0x000fe20003f0e818 */
[----:B------:R-:W-:Y:S01]  /*2640*/  IMAD R6, R9, UR44, RZ ;  /* 0x0000002c09067c24 */ /* 0x000fe2000f8e02ff */
[----:B------:R-:W-:Y:S01]  /*2650*/  SEL R5, R11, RZ, !P3 ;  /* 0x000000ff0b057207 */ /* 0x000fe20005800000 */
[----:B------:R-:W-:Y:S01]  /*2660*/  IMAD.MOV R4, RZ, RZ, -R3 ;  /* 0x000000ffff047224 */ /* 0x000fe200078e0a03 */
[----:B------:R-:W-:-:S02]  /*2670*/  PLOP3.LUT P3, PT, PT, PT, UP3, 0x40, 0x4 ;  /* 0x000000000004781c */ /* 0x000fc40003f6e838 */
[----:B------:R-:W-:Y:S01]  /*2680*/  SEL R3, R3, RZ, !P0 ;  /* 0x000000ff03037207 */ /* 0x000fe20004000000 */
[----:B------:R-:W-:Y:S02]  /*2690*/  IMAD R4, R4, UR61, R7 ;  /* 0x0000003d04047c24 */ /* 0x000fe4000f8e0207 */
[----:B------:R-:W-:-:S03]  /*26a0*/  IMAD R6, R5, UR45, R6 ;  /* 0x0000002d05067c24 */ /* 0x000fc6000f8e0206 */
[----:B------:R-:W-:Y:S01]  /*26b0*/  SEL R4, R4, RZ, !P3 ;  /* 0x000000ff04047207 */ /* 0x000fe20005800000 */
[----:B------:R-:W-:Y:S01]  /*26c0*/  IMAD R3, R3, UR46, R6 ;  /* 0x0000002e03037c24 */ /* 0x000fe2000f8e0206 */
[----:B------:R-:W-:-:S03]  /*26d0*/  R2UR UR4, R16 ;  /* 0x00000000100472ca */ /* 0x000fc600000e0000 */
[----:B------:R-:W-:Y:S01]  /*26e0*/  IMAD R3, R4, UR47, R3 ;  /* 0x0000002f04037c24 */ /* 0x000fe2000f8e0203 */
[----:B------:R-:W-:Y:S01]  /*26f0*/  R2UR UR5, R17 ;  /* 0x00000000110572ca */ /* 0x000fe200000e0000 */
[----:B------:R-:W0:Y:S03]  /*2700*/  LDC.64 R4, c[0x0][0x3f0] ;  /* 0x0000fc00ff047b82 */ /* 0x000e260000000a00 */
[----:B------:R-:W-:-:S04]  /*2710*/  IADD3 R6, P0, PT, R3, UR50, RZ ;  /* 0x0000003203067c10 */ /* 0x000fc8000ff1e0ff */
[----:B------:R-:W-:Y:S02]  /*2720*/  LEA.HI.X.SX32 R7, R3, UR51, 0x1, P0 ;  /* 0x0000003303077c11 */ /* 0x000fe400080f0eff */
[----:B------:R-:W-:-:S04]  /*2730*/  SHF.R.S64 R26, RZ, 0x1e, R27 ;  /* 0x0000001eff1a7819 */ /* 0x000fc8000000101b */
[----:B------:R1:W5:Y:S01]  /*2740*/  LDG.E.U8 R7, desc[UR4][R6.64] ;  /* 0x0000000406077981 */ /* 0x000362000c1e1100 */
[----:B------:R-:W-:-:S04]  /*2750*/  IADD3 R26, P0, PT, R26, UR48, RZ ;  /* 0x000000301a1a7c10 */ /* 0x000fc8000ff1e0ff */
[----:B------:R-:W-:-:S05]  /*2760*/  LEA.HI.X.SX32 R27, R27, UR49, 0x2, P0 ;  /* 0x000000311b1b7c11 */ /* 0x000fca00080f16ff */
[----:B------:R1:W5:Y:S01]  /*2770*/  LDG.E R30, desc[UR4][R26.64] ;  /* 0x000000041a1e7981 */ /* 0x000362000c1e1900 */
[----:B0-----:R-:W-:Y:S01]  /*2780*/  FMUL R9, R8, R5 ;  /* 0x0000000508097220 */ /* 0x001fe20000400000 */
[----:B---3--:R-:W-:-:S04]  /*2790*/  ISETP.NE.AND P1, PT, R25, RZ, PT ;  /* 0x000000ff1900720c */ /* 0x008fc80003f25270 */
[----:B------:R-:W-:Y:S01]  /*27a0*/  FSEL R8, R9, R4, P2 ;  /* 0x0000000409087208 */ /* 0x000fe20001000000 */
[-C--:B----4-:R-:W-:Y:S01]  /*27b0*/  FMUL R9, R14, R5.reuse ;  /* 0x000000050e097220 */ /* 0x090fe20000400000 */
[----:B--2---:R-:W-:Y:S01]  /*27c0*/  ISETP.NE.AND P3, PT, R23, RZ, PT ;  /* 0x000000ff1700720c */ /* 0x004fe20003f65270 */
[----:B------:R-:W-:Y:S01]  /*27d0*/  UMOV UR4, 0xffffffff ;  /* 0xffffffff00047882 */ /* 0x000fe20000000000 */
[----:B-----5:R-:W-:Y:S01]  /*27e0*/  FMUL R3, R28, R5 ;  /* 0x000000051c037220 */ /* 0x020fe20000400000 */
[----:B------:R-:W-:-:S04]  /*27f0*/  ISETP.NE.AND P0, PT, R15, RZ, PT ;  /* 0x000000ff0f00720c */ /* 0x000fc80003f05270 */
[----:B-1----:R-:W-:Y:S01]  /*2800*/  FSEL R6, R3, R4, P0 ;  /* 0x0000000403067208 */ /* 0x002fe20000000000 */
[----:B------:R-:W-:-:S03]  /*2810*/  FMUL R3, R20, R5 ;  /* 0x0000000514037220 */ /* 0x000fc60000400000 */
[----:B------:R-:W-:Y:S02]  /*2820*/  FMNMX R11, R6, -INF , !PT ;  /* 0xff800000060b7809 */ /* 0x000fe40007800000 */
[----:B------:R-:W-:Y:S02]  /*2830*/  FSEL R28, R3, R4, P1 ;  /* 0x00000004031c7208 */ /* 0x000fe40000800000 */
[----:B------:R-:W-:Y:S01]  /*2840*/  FMNMX R11, R11, R8, !PT ;  /* 0x000000080b0b7209 */ /* 0x000fe20007800000 */
[----:B------:R-:W-:Y:S01]  /*2850*/  FMUL R3, R12, R5 ;  /* 0x000000050c037220 */ /* 0x000fe20000400000 */
[----:B------:R-:W-:Y:S02]  /*2860*/  ISETP.NE.AND P0, PT, R24, RZ, PT ;  /* 0x000000ff1800720c */ /* 0x000fe40003f05270 */
[----:B------:R-:W-:Y:S02]  /*2870*/  FSEL R20, R9, R4, P3 ;  /* 0x0000000409147208 */ /* 0x000fe40001800000 */
[----:B------:R-:W-:-:S02]  /*2880*/  FMNMX R11, R11, R28, !PT ;  /* 0x0000001c0b0b7209 */ /* 0x000fc40007800000 */
[----:B------:R-:W-:Y:S02]  /*2890*/  ISETP.NE.AND P1, PT, R22, RZ, PT ;  /* 0x000000ff1600720c */ /* 0x000fe40003f25270 */
[----:B------:R-:W-:Y:S02]  /*28a0*/  FSEL R22, R3, R4, P0 ;  /* 0x0000000403167208 */ /* 0x000fe40000000000 */
[----:B------:R-:W-:Y:S01]  /*28b0*/  FMNMX R11, R11, R20, !PT ;  /* 0x000000140b0b7209 */ /* 0x000fe20007800000 */
[----:B------:R-:W-:Y:S01]  /*28c0*/  FMUL R3, R2, R5 ;  /* 0x0000000502037220 */ /* 0x000fe20000400000 */
[----:B------:R-:W-:Y:S02]  /*28d0*/  ISETP.NE.AND P0, PT, R29, RZ, PT ;  /* 0x000000ff1d00720c */ /* 0x000fe40003f05270 */
[----:B------:R-:W-:Y:S02]  /*28e0*/  FMNMX R11, R11, R22, !PT ;  /* 0x000000160b0b7209 */ /* 0x000fe40007800000 */
[----:B------:R-:W-:-:S02]  /*28f0*/  FSEL R26, R3, R4, P0 ;  /* 0x00000004031a7208 */ /* 0x000fc40000000000 */
[----:B------:R-:W-:Y:S01]  /*2900*/  ISETP.NE.AND P2, PT, R7, RZ, PT ;  /* 0x000000ff0700720c */ /* 0x000fe20003f45270 */
[----:B------:R-:W-:-:S05]  /*2910*/  FMUL R7, R0, R5 ;  /* 0x0000000500077220 */ /* 0x000fca0000400000 */
[----:B------:R-:W-:-:S04]  /*2920*/  FSEL R24, R7, R4, P1 ;  /* 0x0000000407187208 */ /* 0x000fc80000800000 */
[----:B------:R-:W-:-:S03]  /*2930*/  FMNMX R11, R11, R24, !PT ;  /* 0x000000180b0b7209 */ /* 0x000fc60007800000 */
[----:B------:R-:W-:Y:S01]  /*2940*/  @P2 FMUL R4, R30, R5 ;  /* 0x000000051e042220 */ /* 0x000fe20000400000 */
[----:B------:R-:W-:-:S04]  /*2950*/  FMNMX R11, R11, R26, !PT ;  /* 0x0000001a0b0b7209 */ /* 0x000fc80007800000 */
[----:B------:R-:W-:Y:S01]  /*2960*/  FMNMX R13, R11, R4, !PT ;  /* 0x000000040b0d7209 */ /* 0x000fe20007800000 */
[----:B------:R-:W-:Y:S06]  /*2970*/  BRA.DIV UR4, `(.L_x_4900) ;  /* 0x0000000e04f07947 */ /* 0x000fec000b800000 */
[----:B------:R-:W0:Y:S01]  /*2980*/  SHFL.BFLY PT, R14, R13, 0x10, 0x1f ;  /* 0x0e001f000d0e7f89 */ /* 0x000e2200000e0000 */
[----:B------:R-:W-:Y:S01]  /*2990*/  HFMA2 R5, -RZ, RZ, 0.96630859375, -0.0022525787353515625 ;  /* 0x3bbb989dff057431 */ /* 0x000fe200000001ff */
        /* <DEDUP_REMOVED lines=10> */
[----:B------:R-:W-:Y:S02]  /*2a40*/  IMAD.MOV.U32 R6, RZ, RZ, 0x437c0000 ;  /* 0x437c0000ff067424 */ /* 0x000fe400078e00ff */
[--C-:B------:R-:W-:Y:S01]  /*2a50*/  FADD R8, R8, -R9.reuse ;  /* 0x8000000908087221 */ /* 0x100fe20000000000 */
[--C-:B------:R-:W-:Y:S01]  /*2a60*/  FADD R28, R28, -R9.reuse ;  /* 0x800000091c1c7221 */ /* 0x100fe20000000000 */
[-C--:B------:R-:W-:Y:S01]  /*2a70*/  FFMA.SAT R7, R12, R5.reuse, 0.5 ;  /* 0x3f0000000c077423 */ /* 0x080fe20000002005 */
[--C-:B------:R-:W-:Y:S01]  /*2a80*/  FADD R20, R20, -R9.reuse ;  /* 0x8000000914147221 */ /* 0x100fe20000000000 */
[-C--:B------:R-:W-:Y:S01]  /*2a90*/  FFMA.SAT R11, R8, R5.reuse, 0.5 ;  /* 0x3f000000080b7423 */ /* 0x080fe20000002005 */
[-C--:B------:R-:W-:Y:S01]  /*2aa0*/  FFMA.SAT R3, R28, R5.reuse, 0.5 ;  /* 0x3f0000001c037423 */ /* 0x080fe20000002005 */
[-C--:B------:R-:W-:Y:S01]  /*2ab0*/  FFMA.RM R0, R7, R6.reuse, 12582913 ;  /* 0x4b40000107007423 */ /* 0x080fe20000004006 */
[----:B------:R-:W-:Y:S01]  /*2ac0*/  FADD R22, R22, -R9 ;  /* 0x8000000916167221 */ /* 0x000fe20000000000 */
[-C--:B------:R-:W-:Y:S01]  /*2ad0*/  FFMA.RM R2, R11, R6.reuse, 12582913 ;  /* 0x4b4000010b027423 */ /* 0x080fe20000004006 */
[-C--:B------:R-:W-:Y:S01]  /*2ae0*/  FFMA.RM R3, R3, R6.reuse, 12582913 ;  /* 0x4b40000103037423 */ /* 0x080fe20000004006 */
[----:B------:R-:W-:Y:S01]  /*2af0*/  FADD R7, R0, -12583039 ;  /* 0xcb40007f00077421 */ /* 0x000fe20000000000 */
[-C--:B------:R-:W-:Y:S01]  /*2b00*/  FFMA.SAT R25, R22, R5.reuse, 0.5 ;  /* 0x3f00000016197423 */ /* 0x080fe20000002005 */
[----:B------:R-:W-:Y:S01]  /*2b10*/  FADD R13, R2, -12583039 ;  /* 0xcb40007f020d7421 */ /* 0x000fe20000000000 */
[----:B------:R-:W-:Y:S01]  /*2b20*/  FADD R15, R3, -12583039 ;  /* 0xcb40007f030f7421 */ /* 0x000fe20000000000 */
[----:B------:R-:W-:Y:S01]  /*2b30*/  FFMA R7, R12, 1.4426950216293334961, -R7 ;  /* 0x3fb8aa3b0c077823 */ /* 0x000fe20000000807 */
[----:B------:R-:W-:Y:S01]  /*2b40*/  FADD R26, R26, -R9 ;  /* 0x800000091a1a7221 */ /* 0x000fe20000000000 */
[----:B------:R-:W-:Y:S01]  /*2b50*/  FFMA R13, R8, 1.4426950216293334961, -R13 ;  /* 0x3fb8aa3b080d7823 */ /* 0x000fe2000000080d */
[----:B------:R-:W-:Y:S01]  /*2b60*/  FFMA R15, R28, 1.4426950216293334961, -R15 ;  /* 0x3fb8aa3b1c0f7823 */ /* 0x000fe2000000080f */
[----:B------:R-:W-:Y:S01]  /*2b70*/  FFMA R11, R12, 1.925963033500011079e-08, R7 ;  /* 0x32a570600c0b7823 */ /* 0x000fe20000000007 */
[-C--:B------:R-:W-:Y:S01]  /*2b80*/  FFMA.SAT R7, R20, R5.reuse, 0.5 ;  /* 0x3f00000014077423 */ /* 0x080fe20000002005 */
[----:B------:R-:W-:Y:S01]  /*2b90*/  FFMA R12, R8, 1.925963033500011079e-08, R13 ;  /* 0x32a57060080c7823 */ /* 0x000fe2000000000d */
[----:B------:R-:W-:Y:S01]  /*2ba0*/  FFMA R13, R28, 1.925963033500011079e-08, R15 ;  /* 0x32a570601c0d7823 */ /* 0x000fe2000000000f */
[-C--:B------:R-:W-:Y:S01]  /*2bb0*/  FFMA.RM R8, R25, R6.reuse, 12582913 ;  /* 0x4b40000119087423 */ /* 0x080fe20000004006 */
[----:B------:R-:W-:Y:S01]  /*2bc0*/  FFMA.RM R7, R7, R6, 12582913 ;  /* 0x4b40000107077423 */ /* 0x000fe20000004006 */
[--C-:B------:R-:W-:Y:S01]  /*2bd0*/  FADD R28, R24, -R9.reuse ;  /* 0x80000009181c7221 */ /* 0x100fe20000000000 */
[----:B------:R-:W0:Y:S01]  /*2be0*/  MUFU.EX2 R11, R11 ;  /* 0x0000000b000b7308 */ /* 0x000e220000000800 */
[----:B------:R-:W-:Y:S01]  /*2bf0*/  FADD R24, R4, -R9 ;  /* 0x8000000904187221 */ /* 0x000fe20000000000 */
[----:B------:R-:W-:Y:S01]  /*2c00*/  FADD R23, R7, -12583039 ;  /* 0xcb40007f07177421 */ /* 0x000fe20000000000 */
[----:B------:R-:W-:Y:S01]  /*2c10*/  FFMA.SAT R25, R28, R5, 0.5 ;  /* 0x3f0000001c197423 */ /* 0x000fe20000002005 */
[----:B------:R-:W-:-:S02]  /*2c20*/  IMAD.SHL.U32 R0, R0, 0x800000, RZ ;  /* 0x0080000000007824 */ /* 0x000fc400078e00ff */
[----:B------:R-:W-:Y:S01]  /*2c30*/  FFMA R23, R20, 1.4426950216293334961, -R23 ;  /* 0x3fb8aa3b14177823 */ /* 0x000fe20000000817 */
[-C--:B------:R-:W-:Y:S01]  /*2c40*/  FFMA.RM R9, R25, R6.reuse, 12582913 ;  /* 0x4b40000119097423 */ /* 0x080fe20000004006 */
[----:B------:R-:W1:Y:S01]  /*2c50*/  MUFU.EX2 R12, R12 ;  /* 0x0000000c000c7308 */ /* 0x000e620000000800 */
[-C--:B------:R-:W-:Y:S01]  /*2c60*/  FFMA.SAT R25, R26, R5.reuse, 0.5 ;  /* 0x3f0000001a197423 */ /* 0x080fe20000002005 */
[----:B------:R-:W-:Y:S01]  /*2c70*/  FFMA R15, R20, 1.925963033500011079e-08, R23 ;  /* 0x32a57060140f7823 */ /* 0x000fe20000000017 */
[----:B------:R-:W-:Y:S01]  /*2c80*/  FADD R23, R8, -12583039 ;  /* 0xcb40007f08177421 */ /* 0x000fe20000000000 */
[----:B------:R-:W-:Y:S01]  /*2c90*/  FFMA.SAT R5, R24, R5, 0.5 ;  /* 0x3f00000018057423 */ /* 0x000fe20000002005 */
[-C--:B------:R-:W-:Y:S02]  /*2ca0*/  FFMA.RM R14, R25, R6.reuse, 12582913 ;  /* 0x4b400001190e7423 */ /* 0x080fe40000004006 */
[----:B------:R-:W-:Y:S01]  /*2cb0*/  FFMA R23, R22, 1.4426950216293334961, -R23 ;  /* 0x3fb8aa3b16177823 */ /* 0x000fe20000000817 */
[----:B------:R-:W2:Y:S01]  /*2cc0*/  MUFU.EX2 R13, R13 ;  /* 0x0000000d000d7308 */ /* 0x000ea20000000800 */
[----:B------:R-:W-:Y:S01]  /*2cd0*/  FFMA.RM R20, R5, R6, 12582913 ;  /* 0x4b40000105147423 */ /* 0x000fe20000004006 */
[----:B------:R-:W-:Y:S01]  /*2ce0*/  FADD R25, R14, -12583039 ;  /* 0xcb40007f0e197421 */ /* 0x000fe20000000000 */
[----:B------:R-:W-:Y:S01]  /*2cf0*/  FFMA R22, R22, 1.925963033500011079e-08, R23 ;  /* 0x32a5706016167823 */ /* 0x000fe20000000017 */
[----:B------:R-:W-:Y:S01]  /*2d00*/  FADD R23, R9, -12583039 ;  /* 0xcb40007f09177421 */ /* 0x000fe20000000000 */
[----:B------:R-:W-:Y:S01]  /*2d10*/  FADD R27, R20, -12583039 ;  /* 0xcb40007f141b7421 */ /* 0x000fe20000000000 */
[----:B------:R-:W-:Y:S01]  /*2d20*/  FFMA R25, R26, 1.4426950216293334961, -R25 ;  /* 0x3fb8aa3b1a197823 */ /* 0x000fe20000000819 */
[----:B------:R-:W-:Y:S01]  /*2d30*/  SHF.L.U32 R5, R2, 0x17, RZ ;  /* 0x0000001702057819 */ /* 0x000fe200000006ff */
[----:B------:R-:W3:Y:S01]  /*2d40*/  MUFU.EX2 R15, R15 ;  /* 0x0000000f000f7308 */ /* 0x000ee20000000800 */
[----:B------:R-:W-:Y:S01]  /*2d50*/  FFMA R23, R28, 1.4426950216293334961, -R23 ;  /* 0x3fb8aa3b1c177823 */ /* 0x000fe20000000817 */
[----:B0-----:R-:W-:Y:S01]  /*2d60*/  FMUL R4, R0, R11 ;  /* 0x0000000b00047220 */ /* 0x001fe20000400000 */
[----:B------:R-:W-:Y:S01]  /*2d70*/  FFMA R27, R24, 1.4426950216293334961, -R27 ;  /* 0x3fb8aa3b181b7823 */ /* 0x000fe2000000081b */
[----:B------:R-:W-:Y:S01]  /*2d80*/  FFMA R25, R26, 1.925963033500011079e-08, R25 ;  /* 0x32a570601a197823 */ /* 0x000fe20000000019 */
[----:B------:R-:W-:Y:S01]  /*2d90*/  FFMA R23, R28, 1.925963033500011079e-08, R23 ;  /* 0x32a570601c177823 */ /* 0x000fe20000000017 */
[----:B------:R-:W-:-:S02]  /*2da0*/  IMAD.SHL.U32 R2, R3, 0x800000, RZ ;  /* 0x0080000003027824 */ /* 0x000fc400078e00ff */
[----:B-1----:R-:W-:Y:S01]  /*2db0*/  FMUL R3, R5, R12 ;  /* 0x0000000c05037220 */ /* 0x002fe20000400000 */
[----:B------:R-:W0:Y:S01]  /*2dc0*/  MUFU.EX2 R22, R22 ;  /* 0x0000001600167308 */ /* 0x000e220000000800 */
[----:B------:R-:W-:Y:S01]  /*2dd0*/  FADD R0, RZ, R4 ;  /* 0x00000004ff007221 */ /* 0x000fe20000000000 */
[----:B------:R-:W-:Y:S01]  /*2de0*/  FFMA R27, R24, 1.925963033500011079e-08, R27 ;  /* 0x32a57060181b7823 */ /* 0x000fe2000000001b */
[----:B------:R-:W-:Y:S02]  /*2df0*/  IMAD.SHL.U32 R12, R7, 0x800000, RZ ;  /* 0x00800000070c7824 */ /* 0x000fe400078e00ff */
[----:B--2---:R-:W-:Y:S01]  /*2e00*/  FMUL R2, R2, R13 ;  /* 0x0000000d02027220 */ /* 0x004fe20000400000 */
[----:B------:R-:W-:Y:S01]  /*2e10*/  FADD R5, R0, R3 ;  /* 0x0000000300057221 */ /* 0x000fe20000000000 */
[----:B------:R-:W-:Y:S01]  /*2e20*/  SHF.L.U32 R13, R8, 0x17, RZ ;  /* 0x00000017080d7819 */ /* 0x000fe200000006ff */
[----:B------:R-:W-:Y:S01]  /*2e30*/  IMAD.SHL.U32 R9, R9, 0x800000, RZ ;  /* 0x0080000009097824 */ /* 0x000fe200078e00ff */
[----:B------:R-:W1:Y:S01]  /*2e40*/  MUFU.EX2 R6, R23 ;  /* 0x0000001700067308 */ /* 0x000e620000000800 */
[----:B---3--:R-:W-:Y:S01]  /*2e50*/  FMUL R0, R12, R15 ;  /* 0x0000000f0c007220 */ /* 0x008fe20000400000 */
[----:B------:R-:W-:Y:S01]  /*2e60*/  FADD R7, R5, R2 ;  /* 0x0000000205077221 */ /* 0x000fe20000000000 */
[----:B------:R-:W-:Y:S01]  /*2e70*/  IMAD.SHL.U32 R14, R14, 0x800000, RZ ;  /* 0x008000000e0e7824 */ /* 0x000fe200078e00ff */
[----:B------:R-:W-:-:S02]  /*2e80*/  SHF.L.U32 R20, R20, 0x17, RZ ;  /* 0x0000001714147819 */ /* 0x000fc400000006ff */
[----:B------:R-:W-:Y:S02]  /*2e90*/  FADD R8, R7, R0 ;  /* 0x0000000007087221 */ /* 0x000fe40000000000 */
[----:B------:R-:W2:Y:S01]  /*2ea0*/  MUFU.EX2 R11, R25 ;  /* 0x00000019000b7308 */ /* 0x000ea20000000800 */
[----:B0-----:R-:W-:-:S04]  /*2eb0*/  FMUL R5, R13, R22 ;  /* 0x000000160d057220 */ /* 0x001fc80000400000 */
[----:B------:R-:W-:-:S03]  /*2ec0*/  FADD R7, R8, R5 ;  /* 0x0000000508077221 */ /* 0x000fc60000000000 */
[----:B------:R-:W0:Y:S01]  /*2ed0*/  MUFU.EX2 R27, R27 ;  /* 0x0000001b001b7308 */ /* 0x000e220000000800 */
[----:B-1----:R-:W-:-:S04]  /*2ee0*/  FMUL R6, R9, R6 ;  /* 0x0000000609067220 */ /* 0x002fc80000400000 */
[----:B------:R-:W-:Y:S01]  /*2ef0*/  FADD R9, R7, R6 ;  /* 0x0000000607097221 */ /* 0x000fe20000000000 */
[----:B--2---:R-:W-:-:S04]  /*2f00*/  FMUL R8, R14, R11 ;  /* 0x0000000b0e087220 */ /* 0x004fc80000400000 */
        /* <DEDUP_REMOVED lines=12> */
.L_x_4929:
        /* <DEDUP_REMOVED lines=11> */
[----:B0-----:R-:W-:Y:S05]  /*3080*/  CALL.REL.NOINC `($__internal_59_$__cuda_sm3x_div_rn_noftz_f32_slowpath) ;  /* 0x0000001000787944 */ /* 0x001fea0003c00000 */
[----:B------:R-:W-:-:S07]  /*3090*/  IMAD.MOV.U32 R11, RZ, RZ, R4 ;  /* 0x000000ffff0b7224 */ /* 0x000fce00078e0004 */
.L_x_4902:
[----:B------:R-:W-:Y:S05]  /*30a0*/  BSYNC.RECONVERGENT B1 ;  /* 0x0000000000017941 */ /* 0x000fea0003800200 */
.L_x_4901:
        /* <DEDUP_REMOVED lines=11> */
[----:B0-----:R-:W-:Y:S05]  /*3160*/  CALL.REL.NOINC `($__internal_59_$__cuda_sm3x_div_rn_noftz_f32_slowpath) ;  /* 0x0000001000407944 */ /* 0x001fea0003c00000 */
[----:B------:R-:W-:-:S07]  /*3170*/  MOV R14, R4 ;  /* 0x00000004000e7202 */ /* 0x000fce0000000f00 */
.L_x_4904:
[----:B------:R-:W-:Y:S05]  /*3180*/  BSYNC.RECONVERGENT B1 ;  /* 0x0000000000017941 */ /* 0x000fea0003800200 */
.L_x_4903:
        /* <DEDUP_REMOVED lines=12> */
[----:B------:R-:W-:-:S07]  /*3250*/  IMAD.MOV.U32 R3, RZ, RZ, R4 ;  /* 0x000000ffff037224 */ /* 0x000fce00078e0004 */
.L_x_4906:
[----:B------:R-:W-:Y:S05]  /*3260*/  BSYNC.RECONVERGENT B1 ;  /* 0x0000000000017941 */ /* 0x000fea0003800200 */
.L_x_4905:
        /* <DEDUP_REMOVED lines=11> */
[----:B0-----:R-:W-:Y:S05]  /*3320*/  CALL.REL.NOINC `($__internal_59_$__cuda_sm3x_div_rn_noftz_f32_slowpath) ;  /* 0x0000000c00d07944 */ /* 0x001fea0003c00000 */
[----:B------:R-:W-:-:S07]  /*3330*/  IMAD.MOV.U32 R2, RZ, RZ, R4 ;  /* 0x000000ffff027224 */ /* 0x000fce00078e0004 */
.L_x_4908:
[----:B------:R-:W-:Y:S05]  /*3340*/  BSYNC.RECONVERGENT B1 ;  /* 0x0000000000017941 */ /* 0x000fea0003800200 */
.L_x_4907:
        /* <DEDUP_REMOVED lines=13> */
.L_x_4910:
[----:B------:R-:W-:Y:S05]  /*3420*/  BSYNC.RECONVERGENT B1 ;  /* 0x0000000000017941 */ /* 0x000fea0003800200 */
.L_x_4909:
        /* <DEDUP_REMOVED lines=13> */
.L_x_4912:
[----:B------:R-:W-:Y:S05]  /*3500*/  BSYNC.RECONVERGENT B1 ;  /* 0x0000000000017941 */ /* 0x000fea0003800200 */
.L_x_4911:
        /* <DEDUP_REMOVED lines=13> */
.L_x_4914:
[----:B------:R-:W-:Y:S05]  /*35e0*/  BSYNC.RECONVERGENT B1 ;  /* 0x0000000000017941 */ /* 0x000fea0003800200 */
.L_x_4913:
        /* <DEDUP_REMOVED lines=13> */
.L_x_4916:
[----:B------:R-:W-:Y:S05]  /*36c0*/  BSYNC.RECONVERGENT B1 ;  /* 0x0000000000017941 */ /* 0x000fea0003800200 */
.L_x_4915:
[----:B------:R-:W-:Y:S01]  /*36d0*/  IMAD R7, R10, UR52, RZ ;  /* 0x000000340a077c24 */ /* 0x000fe2000f8e02ff */
[C---:B------:R-:W-:Y:S01]  /*36e0*/  R2UR UR4, R16.reuse ;  /* 0x00000000100472ca */ /* 0x040fe200000e0000 */
[----:B------:R-:W-:Y:S01]  /*36f0*/  IMAD.MOV.U32 R8, RZ, RZ, R19 ;  /* 0x000000ffff087224 */ /* 0x000fe200078e0013 */
        /* <DEDUP_REMOVED lines=35> */
.L_x_4899:
[----:B------:R-:W-:Y:S05]  /*3930*/  EXIT ;  /* 0x000000000000794d */ /* 0x000fea0003800000 */
.L_x_4900:
[----:B------:R-:W-:Y:S01]  /*3940*/  BSSY B1, `(.L_x_4918) ;  /* 0x0000007000017945 */ /* 0x000fe20003800000 */
[----:B------:R-:W-:Y:S01]  /*3950*/  IMAD.MOV.U32 R12, RZ, RZ, 0x10 ;  /* 0x00000010ff0c7424 */ /* 0x000fe200078e00ff */
[----:B------:R-:W-:Y:S01]  /*3960*/  MOV R15, 0xffffffff ;  /* 0xffffffff000f7802 */ /* 0x000fe20000000f00 */
[----:B------:R-:W-:-:S07]  /*3970*/  IMAD.MOV.U32 R11, RZ, RZ, 0x1f ;  /* 0x0000001fff0b7424 */ /* 0x000fce00078e00ff */
[----:B------:R-:W-:Y:S05]  /*3980*/  WARPSYNC.COLLECTIVE R15, `(.L_x_4919) ;  /* 0x000000000f087348 */ /* 0x000fea0003c00000 */
[----:B------:R0:W1:Y:S02]  /*3990*/  SHFL.BFLY P6, R14, R13, R12, R11 ;  /* 0x0c00000c0d0e7389 */ /* 0x00006400000c000b */
[----:B01----:R-:W-:Y:S05]  /*39a0*/  ENDCOLLECTIVE ;  /* 0x000000000000791b */ /* 0x003fea0003800000 */
.L_x_4919:
[----:B------:R-:W-:Y:S05]  /*39b0*/  BSYNC B1 ;  /* 0x0000000000017941 */ /* 0x000fea0003800000 */
.L_x_4918:
        /* <DEDUP_REMOVED lines=8> */
.L_x_4920:
[----:B------:R-:W-:Y:S01]  /*3a40*/  IMAD.MOV.U32 R12, RZ, RZ, 0x4 ;  /* 0x00000004ff0c7424 */ /* 0x000fe200078e00ff */
[----:B------:R-:W-:-:S05]  /*3a50*/  FMNMX R0, R13, R14, !PT ;  /* 0x0000000e0d007209 */ /* 0x000fca0007800000 */
[----:B------:R-:W-:-:S07]  /*3a60*/  IMAD.MOV.U32 R13, RZ, RZ, R0 ;  /* 0x000000ffff0d7224 */ /* 0x000fce00078e0000 */
[----:B------:R-:W-:Y:S05]  /*3a70*/  WARPSYNC.COLLECTIVE R15, `(.L_x_4921) ;  /* 0x000000000f087348 */ /* 0x000fea0003c00000 */
[----:B------:R0:W1:Y:S02]  /*3a80*/  SHFL.BFLY P6, R14, R13, R12, R11 ;  /* 0x0c00000c0d0e7389 */ /* 0x00006400000c000b */
[----:B01----:R-:W-:Y:S05]  /*3a90*/  ENDCOLLECTIVE ;  /* 0x000000000000791b */ /* 0x003fea0003800000 */
.L_x_4921:
[----:B------:R-:W-:Y:S01]  /*3aa0*/  IMAD.MOV.U32 R12, RZ, RZ, 0x2 ;  /* 0x00000002ff0c7424 */ /* 0x000fe200078e00ff */
[----:B------:R-:W-:-:S04]  /*3ab0*/  FMNMX R2, R0, R14, !PT ;  /* 0x0000000e00027209 */ /* 0x000fc80007800000 */
[----:B------:R-:W-:-:S07]  /*3ac0*/  MOV R13, R2 ;  /* 0x00000002000d7202 */ /* 0x000fce0000000f00 */
[----:B------:R-:W-:Y:S05]  /*3ad0*/  WARPSYNC.COLLECTIVE R15, `(.L_x_4922) ;  /* 0x000000000f087348 */ /* 0x000fea0003c00000 */
[----:B------:R0:W1:Y:S02]  /*3ae0*/  SHFL.BFLY P6, R14, R13, R12, R11 ;  /* 0x0c00000c0d0e7389 */ /* 0x00006400000c000b */
[----:B01----:R-:W-:Y:S05]  /*3af0*/  ENDCOLLECTIVE ;  /* 0x000000000000791b */ /* 0x003fea0003800000 */
.L_x_4922:
[----:B------:R-:W-:Y:S01]  /*3b00*/  HFMA2 R12, -RZ, RZ, 0, 5.9604644775390625e-08 ;  /* 0x00000001ff0c7431 */ /* 0x000fe200000001ff */
[----:B------:R-:W-:-:S05]  /*3b10*/  FMNMX R3, R2, R14, !PT ;  /* 0x0000000e02037209 */ /* 0x000fca0007800000 */
[----:B------:R-:W-:-:S07]  /*3b20*/  IMAD.MOV.U32 R13, RZ, RZ, R3 ;  /* 0x000000ffff0d7224 */ /* 0x000fce00078e0003 */
[----:B------:R-:W-:Y:S05]  /*3b30*/  WARPSYNC.COLLECTIVE R15, `(.L_x_4923) ;  /* 0x000000000f087348 */ /* 0x000fea0003c00000 */
[----:B------:R0:W1:Y:S02]  /*3b40*/  SHFL.BFLY P6, R14, R13, R12, R11 ;  /* 0x0c00000c0d0e7389 */ /* 0x00006400000c000b */
[----:B01----:R-:W-:Y:S05]  /*3b50*/  ENDCOLLECTIVE ;  /* 0x000000000000791b */ /* 0x003fea0003800000 */
.L_x_4923:
        /* <DEDUP_REMOVED lines=9> */
[----:B------:R-:W-:Y:S02]  /*3bf0*/  IMAD.MOV.U32 R6, RZ, RZ, 0x437c0000 ;  /* 0x437c0000ff067424 */ /* 0x000fe400078e00ff */
[-C--:B------:R-:W-:Y:S01]  /*3c00*/  FFMA.SAT R3, R8, R5.reuse, 0.5 ;  /* 0x3f00000008037423 */ /* 0x080fe20000002005 */
[-C--:B------:R-:W-:Y:S01]  /*3c10*/  FFMA.SAT R7, R2, R5.reuse, 0.5 ;  /* 0x3f00000002077423 */ /* 0x080fe20000002005 */
[----:B------:R-:W-:-:S02]  /*3c20*/  FFMA.SAT R13, R0, R5, 0.5 ;  /* 0x3f000000000d7423 */ /* 0x000fc40000002005 */
[-C--:B------:R-:W-:Y:S01]  /*3c30*/  FFMA.RM R3, R3, R6.reuse, 12582913 ;  /* 0x4b40000103037423 */ /* 0x080fe20000004006 */
[-C--:B------:R-:W-:Y:S01]  /*3c40*/  FFMA.RM R7, R7, R6.reuse, 12582913 ;  /* 0x4b40000107077423 */ /* 0x080fe20000004006 */
[----:B------:R-:W-:Y:S02]  /*3c50*/  FFMA.RM R13, R13, R6, 12582913 ;  /* 0x4b4000010d0d7423 */ /* 0x000fe40000004006 */
[----:B------:R-:W-:Y:S01]  /*3c60*/  FADD R11, R3, -12583039 ;  /* 0xcb40007f030b7421 */ /* 0x000fe20000000000 */
[C---:B------:R-:W-:Y:S01]  /*3c70*/  FADD R9, R7.reuse, -12583039 ;  /* 0xcb40007f07097421 */ /* 0x040fe20000000000 */
[----:B------:R-:W-:Y:S01]  /*3c80*/  SHF.L.U32 R4, R7, 0x17, RZ ;  /* 0x0000001707047819 */ /* 0x000fe200000006ff */
[----:B------:R-:W-:Y:S01]  /*3c90*/  FADD R7, R13, -12583039 ;  /* 0xcb40007f0d077421 */ /* 0x000fe20000000000 */
[----:B------:R-:W-:Y:S01]  /*3ca0*/  FFMA R11, R8, 1.4426950216293334961, -R11 ;  /* 0x3fb8aa3b080b7823 */ /* 0x000fe2000000080b */
[----:B------:R-:W-:Y:S01]  /*3cb0*/  FFMA R9, R2, 1.4426950216293334961, -R9 ;  /* 0x3fb8aa3b02097823 */ /* 0x000fe20000000809 */
[----:B------:R-:W-:-:S02]  /*3cc0*/  IMAD.SHL.U32 R3, R3, 0x800000, RZ ;  /* 0x0080000003037824 */ /* 0x000fc400078e00ff */
[----:B------:R-:W-:Y:S01]  /*3cd0*/  FFMA R7, R0, 1.4426950216293334961, -R7 ;  /* 0x3fb8aa3b00077823 */ /* 0x000fe20000000807 */
[----:B------:R-:W-:Y:S01]  /*3ce0*/  FFMA R11, R8, 1.925963033500011079e-08, R11 ;  /* 0x32a57060080b7823 */ /* 0x000fe2000000000b */
[----:B------:R-:W-:Y:S02]  /*3cf0*/  FFMA R9, R2, 1.925963033500011079e-08, R9 ;  /* 0x32a5706002097823 */ /* 0x000fe40000000009 */
[----:B------:R-:W-:Y:S01]  /*3d00*/  FFMA R7, R0, 1.925963033500011079e-08, R7 ;  /* 0x32a5706000077823 */ /* 0x000fe20000000007 */
[----:B------:R0:W1:Y:S08]  /*3d10*/  MUFU.EX2 R2, R11 ;  /* 0x0000000b00027308 */ /* 0x0000700000000800 */
[----:B------:R-:W2:Y:S01]  /*3d20*/  MUFU.EX2 R9, R9 ;  /* 0x0000000900097308 */ /* 0x000ea20000000800 */
[----:B0-----:R-:W-:-:S07]  /*3d30*/  FFMA.SAT R11, R22, R5, 0.5 ;  /* 0x3f000000160b7423 */ /* 0x001fce0000002005 */
[----:B------:R-:W0:Y:S01]  /*3d40*/  MUFU.EX2 R7, R7 ;  /* 0x0000000700077308 */ /* 0x000e220000000800 */
[----:B-1----:R-:W-:Y:S01]  /*3d50*/  FMUL R3, R3, R2 ;  /* 0x0000000203037220 */ /* 0x002fe20000400000 */
[----:B------:R-:W-:Y:S02]  /*3d60*/  IMAD.SHL.U32 R2, R13, 0x800000, RZ ;  /* 0x008000000d027824 */ /* 0x000fe400078e00ff */
[----:B--2---:R-:W-:Y:S01]  /*3d70*/  FMUL R4, R4, R9 ;  /* 0x0000000904047220 */ /* 0x004fe20000400000 */
[----:B------:R-:W-:-:S04]  /*3d80*/  FFMA.SAT R9, R20, R5, 0.5 ;  /* 0x3f00000014097423 */ /* 0x000fc80000002005 */
[-C--:B------:R-:W-:Y:S01]  /*3d90*/  FFMA.RM R9, R9, R6.reuse, 12582913 ;  /* 0x4b40000109097423 */ /* 0x080fe20000004006 */
[----:B0-----:R-:W-:Y:S01]  /*3da0*/  FMUL R2, R2, R7 ;  /* 0x0000000702027220 */ /* 0x001fe20000400000 */
[----:B------:R-:W-:Y:S02]  /*3db0*/  FFMA.RM R7, R11, R6, 12582913 ;  /* 0x4b4000010b077423 */ /* 0x000fe40000004006 */
[C---:B------:R-:W-:Y:S01]  /*3dc0*/  FADD R15, R9.reuse, -12583039 ;  /* 0xcb40007f090f7421 */ /* 0x040fe20000000000 */
[----:B------:R-:W-:Y:S01]  /*3dd0*/  SHF.L.U32 R0, R9, 0x17, RZ ;  /* 0x0000001709007819 */ /* 0x000fe200000006ff */
[----:B------:R-:W-:Y:S02]  /*3de0*/  FADD R11, R7, -12583039 ;  /* 0xcb40007f070b7421 */ /* 0x000fe40000000000 */
[----:B------:R-:W-:Y:S02]  /*3df0*/  FFMA R15, R20, 1.4426950216293334961, -R15 ;  /* 0x3fb8aa3b140f7823 */ /* 0x000fe4000000080f */
[----:B------:R-:W-:-:S02]  /*3e00*/  FFMA R11, R22, 1.4426950216293334961, -R11 ;  /* 0x3fb8aa3b160b7823 */ /* 0x000fc4000000080b */
[----:B------:R-:W-:Y:S02]  /*3e10*/  FFMA R15, R20, 1.925963033500011079e-08, R15 ;  /* 0x32a57060140f7823 */ /* 0x000fe4000000000f */
[----:B------:R-:W-:Y:S01]  /*3e20*/  FFMA R22, R22, 1.925963033500011079e-08, R11 ;  /* 0x32a5706016167823 */ /* 0x000fe2000000000b */
[----:B------:R-:W-:-:S03]  /*3e30*/  FFMA.SAT R11, R24, R5, 0.5 ;  /* 0x3f000000180b7423 */ /* 0x000fc60000002005 */
[----:B------:R-:W0:Y:S01]  /*3e40*/  MUFU.EX2 R15, R15 ;  /* 0x0000000f000f7308 */ /* 0x000e220000000800 */
[----:B------:R-:W-:Y:S01]  /*3e50*/  FFMA.RM R8, R11, R6, 12582913 ;  /* 0x4b4000010b087423 */ /* 0x000fe20000004006 */
[----:B------:R-:W-:-:S03]  /*3e60*/  FFMA.SAT R11, R26, R5, 0.5 ;  /* 0x3f0000001a0b7423 */ /* 0x000fc60000002005 */
[----:B------:R-:W-:Y:S01]  /*3e70*/  FADD R9, R8, -12583039 ;  /* 0xcb40007f08097421 */ /* 0x000fe20000000000 */
[----:B------:R-:W-:Y:S02]  /*3e80*/  FFMA.RM R11, R11, R6, 12582913 ;  /* 0x4b4000010b0b7423 */ /* 0x000fe40000004006 */
[----:B------:R-:W1:Y:S01]  /*3e90*/  MUFU.EX2 R22, R22 ;  /* 0x0000001600167308 */ /* 0x000e620000000800 */
[----:B------:R-:W-:-:S04]  /*3ea0*/  FFMA R9, R24, 1.4426950216293334961, -R9 ;  /* 0x3fb8aa3b18097823 */ /* 0x000fc80000000809 */
[----:B------:R-:W-:Y:S01]  /*3eb0*/  FFMA R24, R24, 1.925963033500011079e-08, R9 ;  /* 0x32a5706018187823 */ /* 0x000fe20000000009 */
[----:B------:R-:W-:Y:S01]  /*3ec0*/  FFMA.SAT R9, R12, R5, 0.5 ;  /* 0x3f0000000c097423 */ /* 0x000fe20000002005 */
[----:B------:R-:W-:Y:S01]  /*3ed0*/  FADD R5, R11, -12583039 ;  /* 0xcb40007f0b057421 */ /* 0x000fe20000000000 */
[----:B0-----:R-:W-:Y:S01]  /*3ee0*/  FMUL R0, R0, R15 ;  /* 0x0000000f00007220 */ /* 0x001fe20000400000 */
[----:B------:R-:W0:Y:S01]  /*3ef0*/  MUFU.EX2 R13, R24 ;  /* 0x00000018000d7308 */ /* 0x000e220000000800 */
[----:B------:R-:W-:Y:S01]  /*3f00*/  FFMA.RM R9, R9, R6, 12582913 ;  /* 0x4b40000109097423 */ /* 0x000fe20000004006 */
[C---:B------:R-:W-:Y:S01]  /*3f10*/  FFMA R5, R26.reuse, 1.4426950216293334961, -R5 ;  /* 0x3fb8aa3b1a057823 */ /* 0x040fe20000000805 */
[----:B------:R-:W-:Y:S01]  /*3f20*/  FADD R6, RZ, R4 ;  /* 0x00000004ff067221 */ /* 0x000fe20000000000 */
[----:B------:R-:W-:Y:S02]  /*3f30*/  IMAD.SHL.U32 R11, R11, 0x800000, RZ ;  /* 0x008000000b0b7824 */ /* 0x000fe400078e00ff */
[----:B------:R-:W-:Y:S01]  /*3f40*/  FADD R15, R9, -12583039 ;  /* 0xcb40007f090f7421 */ /* 0x000fe20000000000 */
[----:B------:R-:W-:Y:S01]  /*3f50*/  FFMA R26, R26, 1.925963033500011079e-08, R5 ;  /* 0x32a570601a1a7823 */ /* 0x000fe20000000005 */
[----:B------:R-:W-:-:S02]  /*3f60*/  IMAD.SHL.U32 R5, R7, 0x800000, RZ ;  /* 0x0080000007057824 */ /* 0x000fc400078e00ff */
[----:B------:R-:W-:Y:S01]  /*3f70*/  FADD R7, R6, R3 ;  /* 0x0000000306077221 */ /* 0x000fe20000000000 */
[----:B------:R-:W-:Y:S01]  /*3f80*/  FFMA R15, R12, 1.4426950216293334961, -R15 ;  /* 0x3fb8aa3b0c0f7823 */ /* 0x000fe2000000080f */
[----:B------:R-:W-:Y:S01]  /*3f90*/  SHF.L.U32 R6, R8, 0x17, RZ ;  /* 0x0000001708067819 */ /* 0x000fe200000006ff */
[----:B-1----:R-:W-:Y:S01]  /*3fa0*/  FMUL R5, R5, R22 ;  /* 0x0000001605057220 */ /* 0x002fe20000400000 */
[----:B------:R-:W1:Y:S01]  /*3fb0*/  MUFU.EX2 R26, R26 ;  /* 0x0000001a001a7308 */ /* 0x000e620000000800 */
[----:B------:R-:W-:Y:S01]  /*3fc0*/  FFMA R15, R12, 1.925963033500011079e-08, R15 ;  /* 0x32a570600c0f7823 */ /* 0x000fe2000000000f */
[----:B------:R-:W-:Y:S01]  /*3fd0*/  FADD R7, R7, R2 ;  /* 0x0000000207077221 */ /* 0x000fe20000000000 */
[----:B------:R-:W-:Y:S01]  /*3fe0*/  SHF.L.U32 R12, R9, 0x17, RZ ;  /* 0x00000017090c7819 */ /* 0x000fe200000006ff */
[----:B0-----:R-:W-:Y:S02]  /*3ff0*/  FMUL R6, R6, R13 ;  /* 0x0000000d06067220 */ /* 0x001fe40000400000 */
[----:B------:R-:W-:-:S02]  /*4000*/  FADD R8, R7, R0 ;  /* 0x0000000007087221 */ /* 0x000fc40000000000 */
[----:B------:R-:W0:Y:S02]  /*4010*/  MUFU.EX2 R15, R15 ;  /* 0x0000000f000f7308 */ /* 0x000e240000000800 */
[----:B------:R-:W-:-:S04]  /*4020*/  FADD R7, R8, R5 ;  /* 0x0000000508077221 */ /* 0x000fc80000000000 */
[----:B------:R-:W-:Y:S01]  /*4030*/  FADD R9, R7, R6 ;  /* 0x0000000607097221 */ /* 0x000fe20000000000 */
[----:B-1----:R-:W-:Y:S01]  /*4040*/  FMUL R8, R11, R26 ;  /* 0x0000001a0b087220 */ /* 0x002fe20000400000 */
[----:B------:R-:W-:Y:S01]  /*4050*/  MOV R11, 0x1f ;  /* 0x0000001f000b7802 */ /* 0x000fe20000000f00 */
[----:B0-----:R-:W-:Y:S02]  /*4060*/  FMUL R7, R12, R15 ;  /* 0x0000000f0c077220 */ /* 0x001fe40000400000 */
[----:B------:R-:W-:Y:S01]  /*4070*/  FADD R12, R9, R8 ;  /* 0x00000008090c7221 */ /* 0x000fe20000000000 */
[----:B------:R-:W-:-:S03]  /*4080*/  IMAD.MOV.U32 R15, RZ, RZ, -0x1 ;  /* 0xffffffffff0f7424 */ /* 0x000fc600078e00ff */
[----:B------:R-:W-:Y:S01]  /*4090*/  FADD R13, R12, R7 ;  /* 0x000000070c0d7221 */ /* 0x000fe20000000000 */
[----:B------:R-:W-:-:S07]  /*40a0*/  IMAD.MOV.U32 R12, RZ, RZ, 0x10 ;  /* 0x00000010ff0c7424 */ /* 0x000fce00078e00ff */
[----:B------:R-:W-:Y:S05]  /*40b0*/  WARPSYNC.COLLECTIVE R15, `(.L_x_4924) ;  /* 0x000000000f087348 */ /* 0x000fea0003c00000 */
[----:B------:R0:W1:Y:S02]  /*40c0*/  SHFL.BFLY P6, R14, R13, R12, R11 ;  /* 0x0c00000c0d0e7389 */ /* 0x00006400000c000b */
[----:B01----:R-:W-:Y:S05]  /*40d0*/  ENDCOLLECTIVE ;  /* 0x000000000000791b */ /* 0x003fea0003800000 */
.L_x_4924:
[----:B------:R-:W-:Y:S02]  /*40e0*/  IMAD.MOV.U32 R12, RZ, RZ, 0x8 ;  /* 0x00000008ff0c7424 */ /* 0x000fe400078e00ff */
[----:B------:R-:W-:-:S05]  /*40f0*/  FADD R9, R13, R14 ;  /* 0x0000000e0d097221 */ /* 0x000fca0000000000 */
[----:B------:R-:W-:-:S07]  /*4100*/  MOV R13, R9 ;  /* 0x00000009000d7202 */ /* 0x000fce0000000f00 */
[----:B------:R-:W-:Y:S05]  /*4110*/  WARPSYNC.COLLECTIVE R15, `(.L_x_4925) ;  /* 0x000000000f087348 */ /* 0x000fea0003c00000 */
[----:B------:R0:W1:Y:S02]  /*4120*/  SHFL.BFLY P6, R14, R13, R12, R11 ;  /* 0x0c00000c0d0e7389 */ /* 0x00006400000c000b */
[----:B01----:R-:W-:Y:S05]  /*4130*/  ENDCOLLECTIVE ;  /* 0x000000000000791b */ /* 0x003fea0003800000 */
.L_x_4925:
[----:B------:R-:W-:Y:S02]  /*4140*/  IMAD.MOV.U32 R12, RZ, RZ, 0x4 ;  /* 0x00000004ff0c7424 */ /* 0x000fe400078e00ff */
[----:B------:R-:W-:-:S05]  /*4150*/  FADD R20, R9, R14 ;  /* 0x0000000e09147221 */ /* 0x000fca0000000000 */
[----:B------:R-:W-:-:S07]  /*4160*/  MOV R13, R20 ;  /* 0x00000014000d7202 */ /* 0x000fce0000000f00 */
[----:B------:R-:W-:Y:S05]  /*4170*/  WARPSYNC.COLLECTIVE R15, `(.L_x_4926) ;  /* 0x000000000f087348 */ /* 0x000fea0003c00000 */
[----:B------:R0:W1:Y:S02]  /*4180*/  SHFL.BFLY P6, R14, R13, R12, R11 ;  /* 0x0c00000c0d0e7389 */ /* 0x00006400000c000b */
[----:B01----:R-:W-:Y:S05]  /*4190*/  ENDCOLLECTIVE ;  /* 0x000000000000791b */ /* 0x003fea0003800000 */
.L_x_4926:
[----:B------:R-:W-:Y:S02]  /*41a0*/  IMAD.MOV.U32 R12, RZ, RZ, 0x2 ;  /* 0x00000002ff0c7424 */ /* 0x000fe400078e00ff */
[----:B------:R-:W-:-:S05]  /*41b0*/  FADD R22, R20, R14 ;  /* 0x0000000e14167221 */ /* 0x000fca0000000000 */
[----:B------:R-:W-:-:S07]  /*41c0*/  MOV R13, R22 ;  /* 0x00000016000d7202 */ /* 0x000fce0000000f00 */
[----:B------:R-:W-:Y:S05]  /*41d0*/  WARPSYNC.COLLECTIVE R15, `(.L_x_4927) ;  /* 0x000000000f087348 */ /* 0x000fea0003c00000 */
[----:B------:R0:W1:Y:S02]  /*41e0*/  SHFL.BFLY P6, R14, R13, R12, R11 ;  /* 0x0c00000c0d0e7389 */ /* 0x00006400000c000b */
[----:B01----:R-:W-:Y:S05]  /*41f0*/  ENDCOLLECTIVE ;  /* 0x000000000000791b */ /* 0x003fea0003800000 */
.L_x_4927:
[----:B------:R-:W-:Y:S02]  /*4200*/  IMAD.MOV.U32 R12, RZ, RZ, 0x1 ;  /* 0x00000001ff0c7424 */ /* 0x000fe400078e00ff */
[----:B------:R-:W-:-:S05]  /*4210*/  FADD R23, R22, R14 ;  /* 0x0000000e16177221 */ /* 0x000fca0000000000 */
[----:B------:R-:W-:-:S07]  /*4220*/  MOV R13, R23 ;  /* 0x00000017000d7202 */ /* 0x000fce0000000f00 */
[----:B------:R-:W-:Y:S05]  /*4230*/  WARPSYNC.COLLECTIVE R15, `(.L_x_4928) ;  /* 0x000000000f087348 */ /* 0x000fea0003c00000 */
[----:B------:R0:W1:Y:S02]  /*4240*/  SHFL.BFLY P6, R14, R13, R12, R11 ;  /* 0x0c00000c0d0e7389 */ /* 0x00006400000c000b */
[----:B01----:R-:W-:Y:S05]  /*4250*/  ENDCOLLECTIVE ;  /* 0x000000000000791b */ /* 0x003fea0003800000 */
.L_x_4928:
[----:B------:R-:W-:Y:S05]  /*4260*/  BRA `(.L_x_4929) ;  /* 0xffffffec00587947 */ /* 0x000fea000383ffff */
        .weak           $__internal_59_$__cuda_sm3x_div_rn_noftz_f32_slowpath
        .type           $__internal_59_$__cuda_sm3x_div_rn_noftz_f32_slowpath,@function
        .size           $__internal_59_$__cuda_sm3x_div_rn_noftz_f32_slowpath,(.L_x_37436 - $__internal_59_$__cuda_sm3x_div_rn_noftz_f32_slowpath)
$__internal_59_$__cuda_sm3x_div_rn_noftz_f32_slowpath:
        /* <DEDUP_REMOVED lines=35> */
.L_x_4931:
        /* <DEDUP_REMOVED lines=31> */
[C---:B------:R-:W-:Y:S02]  /*4690*/  ISETP.NE.AND P2, PT, R24.reuse, RZ, PT ;  /* 0x000000ff1800720c */ /* 0x040fe40003f45270 */
        /* <DEDUP_REMOVED lines=19> */
.L_x_4938:
[----:B------:R-:W-:-:S04]  /*47d0*/  LOP3.LUT R4, R4, 0x80000000, RZ, 0xc0, !PT ;  /* 0x8000000004047812 */ /* 0x000fc800078ec0ff */
[----:B------:R-:W-:Y:S01]  /*47e0*/  LOP3.LUT R4, R4, 0x7f800000, RZ, 0xfc, !PT ;  /* 0x7f80000004047812 */ /* 0x000fe200078efcff */
[----:B------:R-:W-:Y:S06]  /*47f0*/  BRA `(.L_x_4939) ;  /* 0x0000000000047947 */ /* 0x000fec0003800000 */
.L_x_4937:
[----:B------:R-:W-:-:S07]  /*4800*/  IMAD R4, R22, 0x800000, R4 ;  /* 0x0080000016047824 */ /* 0x000fce00078e0204 */
.L_x_4939:
[----:B------:R-:W-:Y:S05]  /*4810*/  BSYNC.RECONVERGENT B3 ;  /* 0x0000000000037941 */ /* 0x000fea0003800200 */
.L_x_4936:
[----:B------:R-:W-:Y:S05]  /*4820*/  BRA `(.L_x_4940) ;  /* 0x0000000000207947 */ /* 0x000fea0003800000 */
.L_x_4935:
[----:B------:R-:W-:-:S04]  /*4830*/  LOP3.LUT R4, R23, 0x80000000, R4, 0x48, !PT ;  /* 0x8000000017047812 */ /* 0x000fc800078e4804 */
[----:B------:R-:W-:Y:S01]  /*4840*/  LOP3.LUT R4, R4, 0x7f800000, RZ, 0xfc, !PT ;  /* 0x7f80000004047812 */ /* 0x000fe200078efcff */
[----:B------:R-:W-:Y:S06]  /*4850*/  BRA `(.L_x_4940) ;  /* 0x0000000000147947 */ /* 0x000fec0003800000 */
.L_x_4934:
[----:B------:R-:W-:Y:S01]  /*4860*/  LOP3.LUT R4, R23, 0x80000000, R4, 0x48, !PT ;  /* 0x8000000017047812 */ /* 0x000fe200078e4804 */
[----:B------:R-:W-:Y:S06]  /*4870*/  BRA `(.L_x_4940) ;  /* 0x00000000000c7947 */ /* 0x000fec0003800000 */
.L_x_4933:
[----:B------:R-:W0:Y:S01]  /*4880*/  MUFU.RSQ R4, -QNAN ;  /* 0xffc0000000047908 */ /* 0x000e220000001400 */
[----:B------:R-:W-:Y:S05]  /*4890*/  BRA `(.L_x_4940) ;  /* 0x0000000000047947 */ /* 0x000fea0003800000 */
.L_x_4932:
[----:B------:R-:W-:-:S07]  /*48a0*/  FADD.FTZ R4, R4, R9 ;  /* 0x0000000904047221 */ /* 0x000fce0000010000 */
.L_x_4940:
[----:B------:R-:W-:Y:S05]  /*48b0*/  BSYNC.RECONVERGENT B2 ;  /* 0x0000000000027941 */ /* 0x000fea0003800200 */
.L_x_4930:
[----:B------:R-:W-:-:S04]  /*48c0*/  HFMA2 R13, -RZ, RZ, 0, 0 ;  /* 0x00000000ff0d7431 */ /* 0x000fc800000001ff */
[----:B0-----:R-:W-:Y:S05]  /*48d0*/  RET.REL.NODEC R12 `(_Z15SoftmaxWarpImplI22BroadcastScaleMaskLoadIffbLm4EiE11DirectStoreIffEfLi1ELi8ELi32ELi1ELb0EL9Algorithm0EEvT_T0_ll) ;  /* 0xffffffb40cc87950 */ /* 0x001fea0003c3ffff */
.L_x_4941:
        /* <DEDUP_REMOVED lines=10> */
.L_x_37436:


//--------------------- .text._Z15SoftmaxWarpImplI22BroadcastScaleMaskLoadIffbLm4EiE11DirectStoreIffEfLi1ELi7ELi32ELi1ELb1EL9Algorithm0EEvT_T0_ll --------------------------
	.section	.text._Z15SoftmaxWarpImplI22BroadcastScaleMaskLoadIffbLm4EiE11DirectStoreIffEfLi1ELi7ELi32ELi1ELb1EL9Algorithm0EEvT_T0_ll,"ax",@progbits
	.align	128
        .global         _Z15SoftmaxWarpImplI22BroadcastScaleMaskLoadIffbLm4EiE11DirectStoreIffEfLi1ELi7ELi32ELi1ELb1EL9Algorithm0EEvT_T0_ll
        .type           _Z15SoftmaxWarpImplI22BroadcastScaleMaskLoadIffbLm4EiE11DirectStoreIffEfLi1ELi7ELi32ELi1ELb1EL9Algorithm0EEvT_T0_ll,@function
        .size           _Z15SoftmaxWarpImplI22BroadcastScaleMaskLoadIffbLm4EiE11DirectStoreIffEfLi1ELi7ELi32ELi1ELb1EL9Algorithm0EEvT_T0_ll,(.L_x_37437 - _Z15SoftmaxWarpImplI22BroadcastScaleMaskLoadIffbLm4EiE11DirectStoreIffEfLi1ELi7ELi32ELi1ELb1EL9Algorithm0EEvT_T0_ll)
        .other          _Z15SoftmaxWarpImplI22BroadcastScaleMaskLoadIffbLm4EiE11DirectStoreIffEfLi1ELi7ELi32ELi1ELb1EL9Algorithm0EEvT_T0_ll,@"STO_CUDA_ENTRY STV_DEFAULT"
_Z15SoftmaxWarpImplI22BroadcastScaleMaskLoadIffbLm4EiE11DirectStoreIffEfLi1ELi7ELi32ELi1ELb1EL9Algorithm0EEvT_T0_ll:
.text._Z15SoftmaxWarpImplI22BroadcastScaleMaskLoadIffbLm4EiE11DirectStoreIffEfLi1ELi7ELi32ELi1ELb1EL9Algorithm0EEvT_T0_ll:
        /* <DEDUP_REMOVED lines=29> */
.L_x_4942:
        /* <DEDUP_REMOVED lines=18> */
[C---:B------:R-:W-:Y:S02]  /*02f0*/  VIADD R9, R2.reuse, 0xa0 ;  /* 0x000000a002097836 */ /* 0x040fe40000000000 */
[----:B------:R-:W-:-:S07]  /*0300*/  VIADD R10, R2, 0xc0 ;  /* 0x000000c0020a7836 */ /* 0x000fce0000000000 */
.L_x_4973:
[----:B0-2---:R-:W0:Y:S01]  /*0310*/  LDC.64 R14, c[0x0][0x410] ;  /* 0x00010400ff0e7b82 */ /* 0x005e220000000a00 */
        /* <DEDUP_REMOVED lines=28> */
[----:B------:R-:W-:-:S04]  /*04e0*/  IMAD.HI.U32 R20, R19, R13, RZ ;  /* 0x0000000d13147227 */ /* 0x000fc800078e00ff */
[----:B------:R-:W-:-:S04]  /*04f0*/  IMAD.MOV R17, RZ, RZ, -R20 ;  /* 0x000000ffff117224 */ /* 0x000fc800078e0a14 */
[----:B------:R-:W-:Y:S01]  /*0500*/  IMAD R13, R22, R17, R13 ;  /* 0x00000011160d7224 */ /* 0x000fe200078e020d */
[----:B-1----:R-:W-:-:S04]  /*0510*/  IABS R17, R16 ;  /* 0x0000001000117213 */ /* 0x002fc80000000000 */
        /* <DEDUP_REMOVED lines=9> */
[----:B0-----:R-:W-:-:S06]  /*05b0*/  VIADD R13, R18, 0xffffffe ;  /* 0x0ffffffe120d7836 */ /* 0x001fcc0000000000 */
[----:B------:R-:W0:Y:S06]  /*05c0*/  F2I.FTZ.U32.TRUNC.NTZ R13, R13 ;  /* 0x0000000d000d7305 */ /* 0x000e2c000021f000 */
        /* <DEDUP_REMOVED lines=24> */
[----:B------:R-:W1:Y:S01]  /*0750*/  LDC.64 R12, c[0x0][0x390] ;  /* 0x0000e400ff0c7b82 */ /* 0x000e620000000a00 */
[----:B0-----:R-:W-:-:S10]  /*0760*/  VIADD R17, R18, 0xffffffe ;  /* 0x0ffffffe12117836 */ /* 0x001fd40000000000 */
[----:B------:R-:W-:Y:S01]  /*0770*/  @!P4 IMAD.MOV R23, RZ, RZ, -R23 ;  /* 0x000000ffff17c224 */ /* 0x000fe200078e0a17 */
[----:B------:R-:W-:Y:S01]  /*0780*/  ISETP.NE.AND P4, PT, R16, RZ, PT ;  /* 0x000000ff1000720c */ /* 0x000fe20003f85270 */
[----:B------:R-:W0:-:S12]  /*0790*/  F2I.FTZ.U32.TRUNC.NTZ R17, R17 ;  /* 0x0000001100117305 */ /* 0x000e18000021f000 */
[----:B------:R-:W-:Y:S02]  /*07a0*/  @!P4 LOP3.LUT R23, RZ, R16, RZ, 0x33, !PT ;  /* 0x00000010ff17c212 */ /* 0x000fe400078e33ff */
[----:B-1----:R-:W-:Y:S02]  /*07b0*/  ISETP.NE.U32.AND P4, PT, R12, 0x1, PT ;  /* 0x000000010c00780c */ /* 0x002fe40003f85070 */
[----:B------:R-:W-:Y:S01]  /*07c0*/  IADD3 R24, PT, PT, -R23, RZ, RZ ;  /* 0x000000ff17187210 */ /* 0x000fe20007ffe1ff */
[----:B0-----:R-:W-:Y:S01]  /*07d0*/  IMAD.MOV R25, RZ, RZ, -R17 ;  /* 0x000000ffff197224 */ /* 0x001fe200078e0a11 */
[----:B------:R-:W-:-:S03]  /*07e0*/  ISETP.NE.AND.EX P4, PT, R13, RZ, PT, P4 ;  /* 0x000000ff0d00720c */ /* 0x000fc60003f85340 */
[----:B------:R-:W-:Y:S01]  /*07f0*/  IMAD R24, R16, R24, R19 ;  /* 0x0000001810187224 */ /* 0x000fe200078e0213 */
[----:B------:R-:W-:Y:S01]  /*0800*/  SEL R20, R20, RZ, P4 ;  /* 0x000000ff14147207 */ /* 0x000fe20002000000 */
[----:B------:R-:W0:Y:S01]  /*0810*/  LDC.64 R18, c[0x0][0x398] ;  /* 0x0000e600ff127b82 */ /* 0x000e220000000a00 */
[----:B------:R-:W-:Y:S02]  /*0820*/  IMAD R25, R25, R22, RZ ;  /* 0x0000001619197224 */ /* 0x000fe400078e02ff */
[----:B------:R-:W-:Y:S01]  /*0830*/  IMAD.MOV.U32 R16, RZ, RZ, RZ ;  /* 0x000000ffff107224 */ /* 0x000fe200078e00ff */
[----:B------:R-:W-:Y:S01]  /*0840*/  IABS R13, R24 ;  /* 0x00000018000d7213 */ /* 0x000fe20000000000 */
[----:B------:R-:W-:Y:S02]  /*0850*/  IMAD R20, R20, UR36, RZ ;  /* 0x0000002414147c24 */ /* 0x000fe4000f8e02ff */
[----:B------:R-:W-:-:S06]  /*0860*/  IMAD.HI.U32 R16, R17, R25, R16 ;  /* 0x0000001911107227 */ /* 0x000fcc00078e0010 */
[----:B------:R-:W-:-:S04]  /*0870*/  IMAD.HI.U32 R16, R16, R13, RZ ;  /* 0x0000000d10107227 */ /* 0x000fc800078e00ff */
[----:B------:R-:W-:-:S04]  /*0880*/  IMAD.MOV R12, RZ, RZ, -R16 ;  /* 0x000000ffff0c7224 */ /* 0x000fc800078e0a10 */
[----:B------:R-:W-:Y:S01]  /*0890*/  IMAD R13, R22, R12, R13 ;  /* 0x0000000c160d7224 */ /* 0x000fe200078e020d */
[----:B------:R-:W-:Y:S02]  /*08a0*/  LOP3.LUT R12, R24, R21, RZ, 0x3c, !PT ;  /* 0x00000015180c7212 */ /* 0x000fe400078e3cff */
[----:B0-----:R-:W-:-:S04]  /*08b0*/  ISETP.NE.U32.AND P4, PT, R18, 0x1, PT ;  /* 0x000000011200780c */ /* 0x001fc80003f85070 */
[----:B------:R-:W-:Y:S02]  /*08c0*/  ISETP.NE.AND.EX P4, PT, R19, RZ, PT, P4 ;  /* 0x000000ff1300720c */ /* 0x000fe40003f85340 */
[----:B------:R-:W0:Y:S02]  /*08d0*/  LDC.64 R18, c[0x0][0x3a8] ;  /* 0x0000ea00ff127b82 */ /* 0x000e240000000a00 */
[----:B------:R-:W-:Y:S02]  /*08e0*/  SEL R23, R23, RZ, P4 ;  /* 0x000000ff17177207 */ /* 0x000fe40002000000 */
[----:B------:R-:W-:-:S03]  /*08f0*/  ISETP.GT.U32.AND P4, PT, R22, R13, PT ;  /* 0x0000000d1600720c */ /* 0x000fc60003f84070 */
[----:B------:R-:W-:-:S10]  /*0900*/  IMAD R23, R23, UR37, R20 ;  /* 0x0000002517177c24 */ /* 0x000fd4000f8e0214 */
[----:B------:R-:W-:Y:S01]  /*0910*/  @!P4 IMAD.IADD R13, R13, 0x1, -R22 ;  /* 0x000000010d0dc824 */ /* 0x000fe200078e0a16 */
[----:B------:R-:W-:-:S04]  /*0920*/  @!P4 IADD3 R16, PT, PT, R16, 0x1, RZ ;  /* 0x000000011010c810 */ /* 0x000fc80007ffe0ff */
[----:B------:R-:W-:-:S13]  /*0930*/  ISETP.GE.U32.AND P4, PT, R13, R22, PT ;  /* 0x000000160d00720c */ /* 0x000fda0003f86070 */
        /* <DEDUP_REMOVED lines=27> */
.L_x_4945:
[----:B------:R-:W-:Y:S05]  /*0af0*/  BSYNC.RECONVERGENT B1 ;  /* 0x0000000000017941 */ /* 0x000fea0003800200 */
.L_x_4944:
        /* <DEDUP_REMOVED lines=41> */
[----:B0-----:R-:W-:-:S06]  /*0d90*/  IADD3 R15, PT, PT, R20, 0xffffffe, RZ ;  /* 0x0ffffffe140f7810 */ /* 0x001fcc0007ffe0ff */
[----:B------:R-:W0:Y:S03]  /*0da0*/  F2I.FTZ.U32.TRUNC.NTZ R15, R15 ;  /* 0x0000000f000f7305 */ /* 0x000e26000021f000 */
[----:B------:R-:W-:Y:S01]  /*0db0*/  @P5 VIADD R18, R18, 0x1 ;  /* 0x0000000112125836 */ /* 0x000fe20000000000 */
[----:B------:R-:W-:Y:S01]  /*0dc0*/  ISETP.GE.AND P5, PT, R14, RZ, PT ;  /* 0x000000ff0e00720c */ /* 0x000fe20003fa6270 */
[----:B0-----:R-:W-:-:S12]  /*0dd0*/  IMAD.MOV R20, RZ, RZ, -R15 ;  /* 0x000000ffff147224 */ /* 0x001fd800078e0a0f */
[----:B------:R-:W-:Y:S01]  /*0de0*/  @!P5 IMAD.MOV R18, RZ, RZ, -R18 ;  /* 0x000000ffff12d224 */ /* 0x000fe200078e0a12 */
[----:B------:R-:W-:Y:S01]  /*0df0*/  ISETP.NE.AND P5, PT, R12, RZ, PT ;  /* 0x000000ff0c00720c */ /* 0x000fe20003fa5270 */
[----:B------:R-:W-:-:S12]  /*0e00*/  IMAD R21, R20, R19, RZ ;  /* 0x0000001314157224 */ /* 0x000fd800078e02ff */
[----:B------:R-:W-:-:S05]  /*0e10*/  @!P5 LOP3.LUT R18, RZ, R12, RZ, 0x33, !PT ;  /* 0x0000000cff12d212 */ /* 0x000fca00078e33ff */
[----:B------:R-:W-:-:S04]  /*0e20*/  IMAD.MOV R14, RZ, RZ, -R18 ;  /* 0x000000ffff0e7224 */ /* 0x000fc800078e0a12 */
[----:B------:R-:W-:Y:S01]  /*0e30*/  IMAD R20, R12, R14, R11 ;  /* 0x0000000e0c147224 */ /* 0x000fe200078e020b */
[----:B------:R-:W-:-:S04]  /*0e40*/  MOV R14, RZ ;  /* 0x000000ff000e7202 */ /* 0x000fc80000000f00 */
        /* <DEDUP_REMOVED lines=8> */
[----:B------:R-:W-:-:S03]  /*0ed0*/  @!P5 VIADD R26, R26, 0x1 ;  /* 0x000000011a1ad836 */ /* 0x000fc60000000000 */
[----:B------:R-:W-:Y:S02]  /*0ee0*/  ISETP.GE.U32.AND P5, PT, R12, R19, PT ;  /* 0x000000130c00720c */ /* 0x000fe40003fa6070 */
[----:B------:R-:W0:Y:S11]  /*0ef0*/  LDC R12, c[0x0][0x3c0] ;  /* 0x0000f000ff0c7b82 */ /* 0x000e360000000800 */
[----:B------:R-:W-:-:S02]  /*0f00*/  @P5 IADD3 R26, PT, PT, R26, 0x1, RZ ;  /* 0x000000011a1a5810 */ /* 0x000fc40007ffe0ff */
[----:B------:R-:W-:Y:S02]  /*0f10*/  ISETP.GE.AND P5, PT, R14, RZ, PT ;  /* 0x000000ff0e00720c */ /* 0x000fe40003fa6270 */
[----:B0-----:R-:W-:-:S11]  /*0f20*/  IABS R25, R12 ;  /* 0x0000000c00197213 */ /* 0x001fd60000000000 */
[----:B------:R-:W-:Y:S01]  /*0f30*/  @!P5 IMAD.MOV R26, RZ, RZ, -R26 ;  /* 0x000000ffff1ad224 */ /* 0x000fe200078e0a1a */
[----:B------:R-:W-:Y:S01]  /*0f40*/  ISETP.NE.AND P5, PT, R17, RZ, PT ;  /* 0x000000ff1100720c */ /* 0x000fe20003fa5270 */
[----:B------:R-:W0:-:S12]  /*0f50*/  I2F.RP R27, R25 ;  /* 0x00000019001b7306 */ /* 0x000e180000209400 */
[----:B------:R-:W-:Y:S01]  /*0f60*/  @!P5 LOP3.LUT R26, RZ, R17, RZ, 0x33, !PT ;  /* 0x00000011ff1ad212 */ /* 0x000fe200078e33ff */
[----:B0-----:R-:W0:Y:S04]  /*0f70*/  MUFU.RCP R27, R27 ;  /* 0x0000001b001b7308 */ /* 0x001e280000001000 */
[----:B------:R-:W-:-:S04]  /*0f80*/  IMAD.MOV R14, RZ, RZ, -R26 ;  /* 0x000000ffff0e7224 */ /* 0x000fc800078e0a1a */
[----:B------:R-:W-:Y:S02]  /*0f90*/  IMAD R17, R17, R14, R20 ;  /* 0x0000000e11117224 */ /* 0x000fe400078e0214 */
[----:B------:R-:W1:Y:S08]  /*0fa0*/  LDC.64 R14, c[0x0][0x390] ;  /* 0x0000e400ff0e7b82 */ /* 0x000e700000000a00 */
[----:B------:R-:W2:Y:S01]  /*0fb0*/  LDC.64 R20, c[0x0][0x398] ;  /* 0x0000e600ff147b82 */ /* 0x000ea20000000a00 */
[----:B0-----:R-:W-:-:S06]  /*0fc0*/  VIADD R19, R27, 0xffffffe ;  /* 0x0ffffffe1b137836 */ /* 0x001fcc0000000000 */
[----:B------:R-:W0:Y:S01]  /*0fd0*/  F2I.FTZ.U32.TRUNC.NTZ R19, R19 ;  /* 0x0000001300137305 */ /* 0x000e22000021f000 */
[----:B-1----:R-:W-:-:S04]  /*0fe0*/  ISETP.NE.U32.AND P5, PT, R14, 0x1, PT ;  /* 0x000000010e00780c */ /* 0x002fc80003fa5070 */
[----:B------:R-:W-:Y:S02]  /*0ff0*/  ISETP.NE.AND.EX P5, PT, R15, RZ, PT, P5 ;  /* 0x000000ff0f00720c */ /* 0x000fe40003fa5350 */
[----:B0-----:R-:W-:Y:S02]  /*1000*/  IADD3 R14, PT, PT, RZ, -R19, RZ ;  /* 0x80000013ff0e7210 */ /* 0x001fe40007ffe0ff */
[----:B------:R-:W-:Y:S01]  /*1010*/  SEL R23, R18, RZ, P5 ;  /* 0x000000ff12177207 */ /* 0x000fe20002800000 */
[----:B------:R-:W-:Y:S01]  /*1020*/  IMAD.MOV.U32 R18, RZ, RZ, RZ ;  /* 0x000000ffff127224 */ /* 0x000fe200078e00ff */
[----:B--2---:R-:W-:Y:S01]  /*1030*/  ISETP.NE.U32.AND P5, PT, R20, 0x1, PT ;  /* 0x000000011400780c */ /* 0x004fe20003fa5070 */
[----:B------:R-:W-:Y:S01]  /*1040*/  IMAD R15, R14, R25, RZ ;  /* 0x000000190e0f7224 */ /* 0x000fe200078e02ff */
[----:B------:R-:W-:Y:S01]  /*1050*/  IABS R14, R17 ;  /* 0x00000011000e7213 */ /* 0x000fe20000000000 */
[----:B------:R-:W-:Y:S01]  /*1060*/  IMAD R23, R23, UR36, RZ ;  /* 0x0000002417177c24 */ /* 0x000fe2000f8e02ff */
[----:B------:R-:W-:Y:S01]  /*1070*/  ISETP.NE.AND.EX P5, PT, R21, RZ, PT, P5 ;  /* 0x000000ff1500720c */ /* 0x000fe20003fa5350 */
[----:B------:R-:W-:-:S03]  /*1080*/  IMAD.HI.U32 R15, R19, R15, R18 ;  /* 0x0000000f130f7227 */ /* 0x000fc600078e0012 */
        /* <DEDUP_REMOVED lines=39> */
.L_x_4947:
[----:B------:R-:W-:Y:S05]  /*1300*/  BSYNC.RECONVERGENT B1 ;  /* 0x0000000000017941 */ /* 0x000fea0003800200 */
.L_x_4946:
[----:B------:R-:W-:Y:S01]  /*1310*/  BSSY.RECONVERGENT B1, `(.L_x_4948) ;  /* 0x0000076000017945 */ /* 0x000fe20003800200 */
[----:B------:R-:W-:-:S03]  /*1320*/  IMAD.MOV.U32 R20, RZ, RZ, -0x800000 ;  /* 0xff800000ff147424 */ /* 0x000fc600078e00ff */
[----:B------:R-:W-:Y:S05]  /*1330*/  @P2 BRA `(.L_x_4949) ;  /* 0x0000000400cc2947 */ /* 0x000fea0003800000 */
        /* <DEDUP_REMOVED lines=19> */
[----:B------:R-:W-:-:S03]  /*1470*/  IABS R14, R11 ;  /* 0x0000000b000e7213 */ /* 0x000fc60000000000 */
[----:B------:R-:W-:Y:S02]  /*1480*/  VIADD R15, R25, 0xffffffe ;  /* 0x0ffffffe190f7836 */ /* 0x000fe40000000000 */
[----:B------:R-:W-:-:S04]  /*1490*/  IMAD.HI.U32 R21, R21, R14, RZ ;  /* 0x0000000e15157227 */ /* 0x000fc800078e00ff */
[----:B------:R-:W-:Y:S01]  /*14a0*/  IMAD.MOV R23, RZ, RZ, -R21 ;  /* 0x000000ffff177224 */ /* 0x000fe200078e0a15 */
[----:B------:R-:W0:Y:S03]  /*14b0*/  F2I.FTZ.U32.TRUNC.NTZ R15, R15 ;  /* 0x0000000f000f7305 */ /* 0x000e26000021f000 */
[----:B------:R-:W-:-:S05]  /*14c0*/  IMAD R14, R19, R23, R14 ;  /* 0x00000017130e7224 */ /* 0x000fca00078e020e */
[----:B------:R-:W-:Y:S01]  /*14d0*/  ISETP.GT.U32.AND P5, PT, R19, R14, PT ;  /* 0x0000000e1300720c */ /* 0x000fe20003fa4070 */
[----:B0-----:R-:W-:-:S12]  /*14e0*/  IMAD.MOV R23, RZ, RZ, -R15 ;  /* 0x000000ffff177224 */ /* 0x001fd800078e0a0f */
[----:B------:R-:W-:Y:S01]  /*14f0*/  @!P5 IADD3 R14, PT, PT, R14, -R19, RZ ;  /* 0x800000130e0ed210 */ /* 0x000fe20007ffe0ff */
[----:B------:R-:W-:-:S03]  /*1500*/  @!P5 VIADD R21, R21, 0x1 ;  /* 0x000000011515d836 */ /* 0x000fc60000000000 */
[----:B------:R-:W-:Y:S01]  /*1510*/  ISETP.GE.U32.AND P2, PT, R14, R19, PT ;  /* 0x000000130e00720c */ /* 0x000fe20003f46070 */
[----:B------:R-:W-:Y:S02]  /*1520*/  IMAD R19, R23, R12, RZ ;  /* 0x0000000c17137224 */ /* 0x000fe400078e02ff */
[----:B------:R-:W-:-:S04]  /*1530*/  IMAD.MOV.U32 R14, RZ, RZ, RZ ;  /* 0x000000ffff0e7224 */ /* 0x000fc800078e00ff */
[----:B------:R-:W-:Y:S01]  /*1540*/  IMAD.HI.U32 R28, R15, R19, R14 ;  /* 0x000000130f1c7227 */ /* 0x000fe200078e000e */
[----:B------:R-:W-:-:S04]  /*1550*/  LOP3.LUT R14, R11, R20, RZ, 0x3c, !PT ;  /* 0x000000140b0e7212 */ /* 0x000fc800078e3cff */
[----:B------:R-:W-:Y:S01]  /*1560*/  ISETP.GE.AND P5, PT, R14, RZ, PT ;  /* 0x000000ff0e00720c */ /* 0x000fe20003fa6270 */
[----:B------:R-:W-:Y:S01]  /*1570*/  @P2 VIADD R21, R21, 0x1 ;  /* 0x0000000115152836 */ /* 0x000fe20000000000 */
[----:B------:R-:W-:-:S04]  /*1580*/  ISETP.NE.AND P2, PT, R20, RZ, PT ;  /* 0x000000ff1400720c */ /* 0x000fc80003f45270 */
[----:B------:R-:W-:-:S07]  /*1590*/  MOV R19, R21 ;  /* 0x0000001500137202 */ /* 0x000fce0000000f00 */
[----:B------:R-:W-:Y:S02]  /*15a0*/  @!P5 IMAD.MOV R19, RZ, RZ, -R19 ;  /* 0x000000ffff13d224 */ /* 0x000fe400078e0a13 */
[----:B------:R-:W-:-:S05]  /*15b0*/  @!P2 LOP3.LUT R19, RZ, R20, RZ, 0x33, !PT ;  /* 0x00000014ff13a212 */ /* 0x000fca00078e33ff */
[----:B------:R-:W-:-:S04]  /*15c0*/  IMAD.MOV R14, RZ, RZ, -R19 ;  /* 0x000000ffff0e7224 */ /* 0x000fc800078e0a13 */
[----:B------:R-:W-:Y:S02]  /*15d0*/  IMAD R26, R20, R14, R11 ;  /* 0x0000000e141a7224 */ /* 0x000fe400078e020b */
[----:B------:R-:W0:Y:S03]  /*15e0*/  LDC.64 R20, c[0x0][0x390] ;  /* 0x0000e400ff147b82 */ /* 0x000e260000000a00 */
        /* <DEDUP_REMOVED lines=10> */
[----:B------:R-:W1:Y:S05]  /*1690*/  LDC R12, c[0x0][0x3c0] ;  /* 0x0000f000ff0c7b82 */ /* 0x000e6a0000000800 */
[----:B------:R-:W-:Y:S01]  /*16a0*/  @P2 VIADD R23, R23, 0x1 ;  /* 0x0000000117172836 */ /* 0x000fe20000000000 */
[----:B------:R-:W-:-:S05]  /*16b0*/  ISETP.NE.AND P2, PT, R17, RZ, PT ;  /* 0x000000ff1100720c */ /* 0x000fca0003f45270 */
[----:B------:R-:W-:-:S08]  /*16c0*/  @!P5 IMAD.MOV R23, RZ, RZ, -R23 ;  /* 0x000000ffff17d224 */ /* 0x000fd000078e0a17 */
[----:B------:R-:W-:Y:S02]  /*16d0*/  @!P2 LOP3.LUT R23, RZ, R17, RZ, 0x33, !PT ;  /* 0x00000011ff17a212 */ /* 0x000fe400078e33ff */
[----:B0-----:R-:W-:Y:S02]  /*16e0*/  ISETP.NE.U32.AND P2, PT, R20, 0x1, PT ;  /* 0x000000011400780c */ /* 0x001fe40003f45070 */
[----:B------:R-:W-:Y:S02]  /*16f0*/  IADD3 R14, PT, PT, -R23, RZ, RZ ;  /* 0x000000ff170e7210 */ /* 0x000fe40007ffe1ff */
[----:B-1----:R-:W-:Y:S02]  /*1700*/  IABS R20, R12 ;  /* 0x0000000c00147213 */ /* 0x002fe40000000000 */
[----:B------:R-:W-:Y:S01]  /*1710*/  ISETP.NE.AND.EX P2, PT, R21, RZ, PT, P2 ;  /* 0x000000ff1500720c */ /* 0x000fe20003f45320 */
[----:B------:R-:W-:Y:S01]  /*1720*/  IMAD R17, R17, R14, R26 ;  /* 0x0000000e11117224 */ /* 0x000fe200078e021a */
[----:B------:R-:W0:Y:S01]  /*1730*/  I2F.RP R25, R20 ;  /* 0x0000001400197306 */ /* 0x000e220000209400 */
[----:B------:R-:W1:Y:S01]  /*1740*/  LDC.64 R14, c[0x0][0x398] ;  /* 0x0000e600ff0e7b82 */ /* 0x000e620000000a00 */
[----:B------:R-:W-:-:S06]  /*1750*/  SEL R19, R19, RZ, P2 ;  /* 0x000000ff13137207 */ /* 0x000fcc0001000000 */
[----:B0-----:R-:W0:Y:S01]  /*1760*/  MUFU.RCP R25, R25 ;  /* 0x0000001900197308 */ /* 0x001e220000001000 */
[----:B-1----:R-:W-:Y:S01]  /*1770*/  ISETP.NE.U32.AND P5, PT, R14, 0x1, PT ;  /* 0x000000010e00780c */ /* 0x002fe20003fa5070 */
[----:B------:R-:W-:-:S03]  /*1780*/  IMAD R14, R19, UR36, RZ ;  /* 0x00000024130e7c24 */ /* 0x000fc6000f8e02ff */
[----:B------:R-:W-:Y:S01]  /*1790*/  ISETP.NE.AND.EX P5, PT, R15, RZ, PT, P5 ;  /* 0x000000ff0f00720c */ /* 0x000fe20003fa5350 */
[----:B0-----:R-:W-:-:S03]  /*17a0*/  VIADD R26, R25, 0xffffffe ;  /* 0x0ffffffe191a7836 */ /* 0x001fc60000000000 */
[----:B------:R-:W-:Y:S01]  /*17b0*/  SEL R23, R23, RZ, P5 ;  /* 0x000000ff17177207 */ /* 0x000fe20002800000 */
[----:B------:R0:W1:Y:S04]  /*17c0*/  F2I.FTZ.U32.TRUNC.NTZ R27, R26 ;  /* 0x0000001a001b7305 */ /* 0x000068000021f000 */
[----:B------:R-:W-:Y:S02]  /*17d0*/  IMAD R19, R23, UR37, R14 ;  /* 0x0000002517137c24 */ /* 0x000fe4000f8e020e */
[----:B0-----:R-:W-:Y:S02]  /*17e0*/  IMAD.MOV.U32 R26, RZ, RZ, RZ ;  /* 0x000000ffff1a7224 */ /* 0x001fe400078e00ff */
[----:B-1----:R-:W-:-:S04]  /*17f0*/  IMAD.MOV R15, RZ, RZ, -R27 ;  /* 0x000000ffff0f7224 */ /* 0x002fc800078e0a1b */
[----:B------:R-:W-:-:S04]  /*1800*/  IMAD R15, R15, R20, RZ ;  /* 0x000000140f0f7224 */ /* 0x000fc800078e02ff */
[----:B------:R-:W-:Y:S01]  /*1810*/  IMAD.HI.U32 R26, R27, R15, R26 ;  /* 0x0000000f1b1a7227 */ /* 0x000fe200078e001a */
[----:B------:R-:W-:-:S05]  /*1820*/  IABS R15, R17 ;  /* 0x00000011000f7213 */ /* 0x000fca0000000000 */
[----:B------:R-:W-:Y:S01]  /*1830*/  IMAD.HI.U32 R23, R26, R15, RZ ;  /* 0x0000000f1a177227 */ /* 0x000fe200078e00ff */
[----:B------:R-:W-:-:S04]  /*1840*/  SHF.R.S64 R26, RZ, 0x1e, R11 ;  /* 0x0000001eff1a7819 */ /* 0x000fc8000000100b */
[----:B------:R-:W-:-:S05]  /*1850*/  IADD3 R14, PT, PT, -R23, RZ, RZ ;  /* 0x000000ff170e7210 */ /* 0x000fca0007ffe1ff */
[----:B------:R-:W-:Y:S01]  /*1860*/  IMAD R15, R20, R14, R15 ;  /* 0x0000000e140f7224 */ /* 0x000fe200078e020f */
[----:B------:R-:W-:-:S04]  /*1870*/  LOP3.LUT R14, R17, R12, RZ, 0x3c, !PT ;  /* 0x0000000c110e7212 */ /* 0x000fc800078e3cff */
[----:B------:R-:W-:-:S13]  /*1880*/  ISETP.GT.U32.AND P5, PT, R20, R15, PT ;  /* 0x0000000f1400720c */ /* 0x000fda0003fa4070 */
[----:B------:R-:W-:Y:S02]  /*1890*/  @!P5 IMAD.IADD R15, R15, 0x1, -R20 ;  /* 0x000000010f0fd824 */ /* 0x000fe400078e0a14 */
[----:B------:R-:W-:Y:S01]  /*18a0*/  @!P5 VIADD R23, R23, 0x1 ;  /* 0x000000011717d836 */ /* 0x000fe20000000000 */
[----:B------:R-:W-:Y:S02]  /*18b0*/  ISETP.GE.AND P5, PT, R14, RZ, PT ;  /* 0x000000ff0e00720c */ /* 0x000fe40003fa6270 */
[----:B------:R-:W-:Y:S02]  /*18c0*/  ISETP.GE.U32.AND P2, PT, R15, R20, PT ;  /* 0x000000140f00720c */ /* 0x000fe40003f46070 */
[----:B------:R-:W0:Y:S08]  /*18d0*/  LDC.64 R14, c[0x0][0x3a0] ;  /* 0x0000e800ff0e7b82 */ /* 0x000e300000000a00 */
[----:B------:R-:W1:Y:S03]  /*18e0*/  LDC.64 R20, c[0x0][0x3a8] ;  /* 0x0000ea00ff147b82 */ /* 0x000e660000000a00 */
[----:B------:R-:W-:Y:S01]  /*18f0*/  @P2 VIADD R23, R23, 0x1 ;  /* 0x0000000117172836 */ /* 0x000fe20000000000 */
[----:B------:R-:W-:-:S04]  /*1900*/  ISETP.NE.AND P2, PT, R12, RZ, PT ;  /* 0x000000ff0c00720c */ /* 0x000fc80003f45270 */
[----:B------:R-:W-:-:S09]  /*1910*/  @!P5 IADD3 R23, PT, PT, -R23, RZ, RZ ;  /* 0x000000ff1717d210 */ /* 0x000fd20007ffe1ff */
[----:B------:R-:W-:Y:S02]  /*1920*/  @!P2 LOP3.LUT R23, RZ, R12, RZ, 0x33, !PT ;  /* 0x0000000cff17a212 */ /* 0x000fe400078e33ff */
[----:B0-----:R-:W-:-:S03]  /*1930*/  ISETP.NE.U32.AND P2, PT, R14, 0x1, PT ;  /* 0x000000010e00780c */ /* 0x001fc60003f45070 */
[----:B------:R-:W-:Y:S01]  /*1940*/  IMAD.MOV R14, RZ, RZ, -R23 ;  /* 0x000000ffff0e7224 */ /* 0x000fe200078e0a17 */
[----:B------:R-:W-:Y:S02]  /*1950*/  ISETP.NE.AND.EX P2, PT, R15, RZ, PT, P2 ;  /* 0x000000ff0f00720c */ /* 0x000fe40003f45320 */
[----:B-1----:R-:W-:Y:S01]  /*1960*/  ISETP.NE.U32.AND P5, PT, R20, 0x1, PT ;  /* 0x000000011400780c */ /* 0x002fe20003fa5070 */
[----:B------:R-:W-:Y:S01]  /*1970*/  IMAD R12, R12, R14, R17 ;  /* 0x0000000e0c0c7224 */ /* 0x000fe200078e0211 */
        /* <DEDUP_REMOVED lines=15> */
.L_x_4949:
[----:B------:R-:W-:Y:S05]  /*1a70*/  BSYNC.RECONVERGENT B1 ;  /* 0x0000000000017941 */ /* 0x000fea0003800200 */
.L_x_4948:
        /* <DEDUP_REMOVED lines=96> */
[----:B-1----:R-:W-:-:S07]  /*2080*/  ISETP.NE.U32.AND P1, PT, R14, 0x1, PT ;  /* 0x000000010e00780c */ /* 0x002fce0003f25070 */
[----:B------:R-:W-:Y:S02]  /*2090*/  @!P2 LOP3.LUT R23, RZ, R17, RZ, 0x33, !PT ;  /* 0x00000011ff17a212 */ /* 0x000fe400078e33ff */
[----:B------:R-:W-:Y:S02]  /*20a0*/  ISETP.NE.AND.EX P1, PT, R15, RZ, PT, P1 ;  /* 0x000000ff0f00720c */ /* 0x000fe40003f25310 */
[----:B0-----:R-:W-:Y:S01]  /*20b0*/  ISETP.NE.U32.AND P2, PT, R26, 0x1, PT ;  /* 0x000000011a00780c */ /* 0x001fe20003f45070 */
[----:B------:R-:W-:Y:S01]  /*20c0*/  IMAD.MOV R14, RZ, RZ, -R23 ;  /* 0x000000ffff0e7224 */ /* 0x000fe200078e0a17 */
[----:B------:R-:W-:Y:S02]  /*20d0*/  SHF.R.S64 R26, RZ, 0x1e, R11 ;  /* 0x0000001eff1a7819 */ /* 0x000fe4000000100b */
[----:B------:R-:W-:Y:S01]  /*20e0*/  ISETP.NE.AND.EX P2, PT, R27, RZ, PT, P2 ;  /* 0x000000ff1b00720c */ /* 0x000fe20003f45320 */
        /* <DEDUP_REMOVED lines=15> */
.L_x_4951:
[----:B------:R-:W-:Y:S05]  /*21e0*/  BSYNC.RECONVERGENT B1 ;  /* 0x0000000000017941 */ /* 0x000fea0003800200 */
.L_x_4950:
[----:B------:R-:W-:Y:S01]  /*21f0*/  BSSY.RECONVERGENT B1, `(.L_x_4952) ;  /* 0x0000076000017945 */ /* 0x000fe20003800200 */
[----:B------:R-:W-:-:S03]  /*2200*/  MOV R26, 0xff800000 ;  /* 0xff800000001a7802 */ /* 0x000fc60000000f00 */
[----:B------:R-:W-:Y:S05]  /*2210*/  @P6 BRA `(.L_x_4953) ;  /* 0x0000000400cc6947 */ /* 0x000fea0003800000 */
        /* <DEDUP_REMOVED lines=10> */
[----:B0-----:R-:W-:-:S02]  /*22c0*/  VIADD R21, R12, 0xffffffe ;  /* 0x0ffffffe0c157836 */ /* 0x001fc40000000000 */
[----:B------:R-:W0:Y:S04]  /*22d0*/  LDC R12, c[0x0][0x3bc] ;  /* 0x0000ef00ff0c7b82 */ /* 0x000e280000000800 */
[----:B------:R-:W1:Y:S02]  /*22e0*/  F2I.FTZ.U32.TRUNC.NTZ R15, R21 ;  /* 0x00000015000f7305 */ /* 0x000e64000021f000 */
[----:B-1----:R-:W-:-:S04]  /*22f0*/  IMAD.MOV R14, RZ, RZ, -R15 ;  /* 0x000000ffff0e7224 */ /* 0x002fc800078e0a0f */
[----:B------:R-:W-:Y:S02]  /*2300*/  IMAD R17, R14, R19, RZ ;  /* 0x000000130e117224 */ /* 0x000fe400078e02ff */
[----:B------:R-:W-:-:S05]  /*2310*/  HFMA2 R14, -RZ, RZ, 0, 0 ;  /* 0x00000000ff0e7431 */ /* 0x000fca00000001ff */
        /* <DEDUP_REMOVED lines=10> */
[----:B0-----:R-:W-:-:S04]  /*23c0*/  IABS R19, R12 ;  /* 0x0000000c00137213 */ /* 0x001fc80000000000 */
[----:B------:R-:W0:Y:S07]  /*23d0*/  I2F.RP R21, R19 ;  /* 0x0000001300157306 */ /* 0x000e2e0000209400 */
[----:B------:R-:W-:Y:S01]  /*23e0*/  @P1 VIADD R17, R17, 0x1 ;  /* 0x0000000111111836 */ /* 0x000fe20000000000 */
[----:B0-----:R-:W0:Y:S02]  /*23f0*/  MUFU.RCP R21, R21 ;  /* 0x0000001500157308 */ /* 0x001e240000001000 */
[----:B0-----:R-:W-:-:S06]  /*2400*/  IADD3 R15, PT, PT, R21, 0xffffffe, RZ ;  /* 0x0ffffffe150f7810 */ /* 0x001fcc0007ffe0ff */
[----:B------:R-:W0:Y:S02]  /*2410*/  F2I.FTZ.U32.TRUNC.NTZ R15, R15 ;  /* 0x0000000f000f7305 */ /* 0x000e24000021f000 */
[----:B0-----:R-:W-:-:S04]  /*2420*/  IMAD.MOV R14, RZ, RZ, -R15 ;  /* 0x000000ffff0e7224 */ /* 0x001fc800078e0a0f */
[----:B------:R-:W-:Y:S02]  /*2430*/  IMAD R23, R14, R19, RZ ;  /* 0x000000130e177224 */ /* 0x000fe400078e02ff */
[----:B------:R-:W-:-:S04]  /*2440*/  IMAD.MOV.U32 R14, RZ, RZ, RZ ;  /* 0x000000ffff0e7224 */ /* 0x000fc800078e00ff */
[----:B------:R-:W-:Y:S01]  /*2450*/  IMAD.HI.U32 R23, R15, R23, R14 ;  /* 0x000000170f177227 */ /* 0x000fe200078e000e */
[----:B------:R-:W-:-:S04]  /*2460*/  LOP3.LUT R14, R11, R26, RZ, 0x3c, !PT ;  /* 0x0000001a0b0e7212 */ /* 0x000fc800078e3cff */
        /* <DEDUP_REMOVED lines=15> */
[----:B------:R-:W0:Y:S03]  /*2560*/  LDC R19, c[0x0][0x3c0] ;  /* 0x0000f000ff137b82 */ /* 0x000e260000000800 */
[----:B------:R-:W-:-:S07]  /*2570*/  ISETP.GE.AND P5, PT, R14, RZ, PT ;  /* 0x000000ff0e00720c */ /* 0x000fce0003fa6270 */
[----:B------:R-:W-:-:S06]  /*2580*/  @P1 VIADD R23, R23, 0x1 ;  /* 0x0000000117171836 */ /* 0x000fcc0000000000 */
[----:B------:R-:W-:Y:S01]  /*2590*/  @!P5 IMAD.MOV R23, RZ, RZ, -R23 ;  /* 0x000000ffff17d224 */ /* 0x000fe200078e0a17 */
[----:B------:R-:W-:-:S04]  /*25a0*/  @!P2 LOP3.LUT R23, RZ, R12, RZ, 0x33, !PT ;  /* 0x0000000cff17a212 */ /* 0x000fc800078e33ff */
[----:B------:R-:W-:-:S05]  /*25b0*/  IADD3 R15, PT, PT, -R23, RZ, RZ ;  /* 0x000000ff170f7210 */ /* 0x000fca0007ffe1ff */
[----:B------:R-:W-:Y:S01]  /*25c0*/  IMAD R12, R12, R15, R21 ;  /* 0x0000000f0c0c7224 */ /* 0x000fe200078e0215 */
[----:B0-----:R-:W-:Y:S01]  /*25d0*/  IABS R21, R19 ;  /* 0x0000001300157213 */ /* 0x001fe20000000000 */
[----:B------:R-:W0:Y:S03]  /*25e0*/  LDC.64 R14, c[0x0][0x390] ;  /* 0x0000e400ff0e7b82 */ /* 0x000e260000000a00 */
[----:B------:R-:W1:Y:S01]  /*25f0*/  I2F.RP R25, R21 ;  /* 0x0000001500197306 */ /* 0x000e620000209400 */
[----:B------:R-:W-:-:S07]  /*2600*/  IABS R26, R12 ;  /* 0x0000000c001a7213 */ /* 0x000fce0000000000 */
[----:B-1----:R-:W1:Y:S01]  /*2610*/  MUFU.RCP R25, R25 ;  /* 0x0000001900197308 */ /* 0x002e620000001000 */
[----:B0-----:R-:W-:-:S04]  /*2620*/  ISETP.NE.U32.AND P1, PT, R14, 0x1, PT ;  /* 0x000000010e00780c */ /* 0x001fc80003f25070 */
[----:B------:R-:W-:Y:S02]  /*2630*/  ISETP.NE.AND.EX P2, PT, R15, RZ, PT, P1 ;  /* 0x000000ff0f00720c */ /* 0x000fe40003f45310 */
[----:B------:R-:W0:Y:S02]  /*2640*/  LDC.64 R14, c[0x0][0x398] ;  /* 0x0000e600ff0e7b82 */ /* 0x000e240000000a00 */
[----:B------:R-:W-:Y:S02]  /*2650*/  SEL R17, R17, RZ, P2 ;  /* 0x000000ff11117207 */ /* 0x000fe40001000000 */
[----:B0-----:R-:W-:-:S03]  /*2660*/  ISETP.NE.U32.AND P1, PT, R14, 0x1, PT ;  /* 0x000000010e00780c */ /* 0x001fc60003f25070 */
[----:B------:R-:W-:Y:S01]  /*2670*/  IMAD R14, R17, UR36, RZ ;  /* 0x00000024110e7c24 */ /* 0x000fe2000f8e02ff */
[----:B------:R-:W-:Y:S01]  /*2680*/  ISETP.NE.AND.EX P1, PT, R15, RZ, PT, P1 ;  /* 0x000000ff0f00720c */ /* 0x000fe20003f25310 */
[----:B-1----:R-:W-:-:S03]  /*2690*/  VIADD R15, R25, 0xffffffe ;  /* 0x0ffffffe190f7836 */ /* 0x002fc60000000000 */
[----:B------:R-:W-:-:S03]  /*26a0*/  SEL R23, R23, RZ, P1 ;  /* 0x000000ff17177207 */ /* 0x000fc60000800000 */
[----:B------:R-:W0:Y:S02]  /*26b0*/  F2I.FTZ.U32.TRUNC.NTZ R15, R15 ;  /* 0x0000000f000f7305 */ /* 0x000e24000021f000 */
[----:B------:R-:W-:Y:S02]  /*26c0*/  IMAD R17, R23, UR37, R14 ;  /* 0x0000002517117c24 */ /* 0x000fe4000f8e020e */
[----:B0-----:R-:W-:-:S04]  /*26d0*/  IMAD.MOV R14, RZ, RZ, -R15 ;  /* 0x000000ffff0e7224 */ /* 0x001fc800078e0a0f */
[----:B------:R-:W-:Y:S01]  /*26e0*/  IMAD R23, R14, R21, RZ ;  /* 0x000000150e177224 */ /* 0x000fe200078e02ff */
[----:B------:R-:W-:-:S05]  /*26f0*/  MOV R14, RZ ;  /* 0x000000ff000e7202 */ /* 0x000fca0000000f00 */
[----:B------:R-:W-:-:S06]  /*2700*/  IMAD.HI.U32 R23, R15, R23, R14 ;  /* 0x000000170f177227 */ /* 0x000fcc00078e000e */
        /* <DEDUP_REMOVED lines=8> */
[----:B------:R-:W-:Y:S02]  /*2790*/  ISETP.NE.AND P2, PT, R19, RZ, PT ;  /* 0x000000ff1300720c */ /* 0x000fe40003f45270 */
[----:B------:R-:W-:Y:S02]  /*27a0*/  ISETP.GE.U32.AND P1, PT, R26, R21, PT ;  /* 0x000000151a00720c */ /* 0x000fe40003f26070 */
[----:B------:R-:W0:Y:S11]  /*27b0*/  LDC.64 R26, c[0x0][0x3a8] ;  /* 0x0000ea00ff1a7b82 */ /* 0x000e360000000a00 */
[----:B------:R-:W-:-:S04]  /*27c0*/  @P1 VIADD R14, R14, 0x1 ;  /* 0x000000010e0e1836 */ /* 0x000fc80000000000 */
[----:B------:R-:W-:-:S05]  /*27d0*/  IMAD.MOV.U32 R21, RZ, RZ, R14 ;  /* 0x000000ffff157224 */ /* 0x000fca00078e000e */
[----:B------:R-:W-:Y:S02]  /*27e0*/  @!P5 IADD3 R21, PT, PT, -R21, RZ, RZ ;  /* 0x000000ff1515d210 */ /* 0x000fe40007ffe1ff */
[----:B------:R-:W-:Y:S02]  /*27f0*/  @!P2 LOP3.LUT R21, RZ, R19, RZ, 0x33, !PT ;  /* 0x00000013ff15a212 */ /* 0x000fe400078e33ff */
[----:B0-----:R-:W-:-:S03]  /*2800*/  ISETP.NE.U32.AND P1, PT, R26, 0x1, PT ;  /* 0x000000011a00780c */ /* 0x001fc60003f25070 */
[----:B------:R-:W-:Y:S01]  /*2810*/  IMAD.MOV R14, RZ, RZ, -R21 ;  /* 0x000000ffff0e7224 */ /* 0x000fe200078e0a15 */
[----:B------:R-:W-:-:S03]  /*2820*/  ISETP.NE.AND.EX P1, PT, R27, RZ, PT, P1 ;  /* 0x000000ff1b00720c */ /* 0x000fc60003f25310 */
[----:B------:R-:W-:Y:S02]  /*2830*/  IMAD R12, R19, R14, R12 ;  /* 0x0000000e130c7224 */ /* 0x000fe400078e020c */
[----:B------:R-:W0:Y:S03]  /*2840*/  LDC.64 R14, c[0x0][0x3a0] ;  /* 0x0000e800ff0e7b82 */ /* 0x000e260000000a00 */
[----:B------:R-:W-:Y:S02]  /*2850*/  SEL R12, R12, RZ, P1 ;  /* 0x000000ff0c0c7207 */ /* 0x000fe40000800000 */
[----:B0-----:R-:W-:-:S04]  /*2860*/  ISETP.NE.U32.AND P2, PT, R14, 0x1, PT ;  /* 0x000000010e00780c */ /* 0x001fc80003f45070 */
[----:B------:R-:W-:-:S04]  /*2870*/  ISETP.NE.AND.EX P2, PT, R15, RZ, PT, P2 ;  /* 0x000000ff0f00720c */ /* 0x000fc80003f45320 */
        /* <DEDUP_REMOVED lines=13> */
.L_x_4953:
[----:B------:R-:W-:Y:S05]  /*2950*/  BSYNC.RECONVERGENT B1 ;  /* 0x0000000000017941 */ /* 0x000fea0003800200 */
.L_x_4952:
[----:B------:R-:W-:Y:S04]  /*2960*/  BSSY.RECONVERGENT B1, `(.L_x_4954) ;  /* 0x0000075000017945 */ /* 0x000fe80003800200 */
        /* <DEDUP_REMOVED lines=14> */
[----:B-1----:R-:W-:-:S05]  /*2a50*/  IADD3 R14, PT, PT, RZ, -R15, RZ ;  /* 0x8000000fff0e7210 */ /* 0x002fca0007ffe0ff */
        /* <DEDUP_REMOVED lines=12> */
[----:B0-----:R-:W-:-:S04]  /*2b20*/  IABS R19, R12 ;  /* 0x0000000c00137213 */ /* 0x001fc80000000000 */
[----:B------:R-:W0:Y:S07]  /*2b30*/  I2F.RP R21, R19 ;  /* 0x0000001300157306 */ /* 0x000e2e0000209400 */
[----:B------:R-:W-:Y:S01]  /*2b40*/  @P1 VIADD R17, R17, 0x1 ;  /* 0x0000000111111836 */ /* 0x000fe20000000000 */
[----:B0-----:R-:W0:Y:S02]  /*2b50*/  MUFU.RCP R21, R21 ;  /* 0x0000001500157308 */ /* 0x001e240000001000 */
[----:B0-----:R-:W-:-:S06]  /*2b60*/  VIADD R15, R21, 0xffffffe ;  /* 0x0ffffffe150f7836 */ /* 0x001fcc0000000000 */
[----:B------:R-:W0:Y:S02]  /*2b70*/  F2I.FTZ.U32.TRUNC.NTZ R15, R15 ;  /* 0x0000000f000f7305 */ /* 0x000e24000021f000 */
[----:B0-----:R-:W-:-:S04]  /*2b80*/  IMAD.MOV R14, RZ, RZ, -R15 ;  /* 0x000000ffff0e7224 */ /* 0x001fc800078e0a0f */
[----:B------:R-:W-:Y:S02]  /*2b90*/  IMAD R23, R14, R19, RZ ;  /* 0x000000130e177224 */ /* 0x000fe400078e02ff */
[----:B------:R-:W-:-:S05]  /*2ba0*/  HFMA2 R14, -RZ, RZ, 0, 0 ;  /* 0x00000000ff0e7431 */ /* 0x000fca00000001ff */
[----:B------:R-:W-:Y:S01]  /*2bb0*/  IMAD.HI.U32 R23, R15, R23, R14 ;  /* 0x000000170f177227 */ /* 0x000fe200078e000e */
[----:B------:R-:W-:-:S04]  /*2bc0*/  LOP3.LUT R14, R11, R22, RZ, 0x3c, !PT ;  /* 0x000000160b0e7212 */ /* 0x000fc800078e3cff */
        /* <DEDUP_REMOVED lines=15> */
[----:B------:R-:W0:Y:S03]  /*2cc0*/  LDC R19, c[0x0][0x3c0] ;  /* 0x0000f000ff137b82 */ /* 0x000e260000000800 */
[----:B------:R-:W-:-:S07]  /*2cd0*/  ISETP.GE.AND P3, PT, R14, RZ, PT ;  /* 0x000000ff0e00720c */ /* 0x000fce0003f66270 */
[----:B------:R-:W-:-:S06]  /*2ce0*/  @P1 VIADD R22, R22, 0x1 ;  /* 0x0000000116161836 */ /* 0x000fcc0000000000 */
[----:B------:R-:W-:Y:S02]  /*2cf0*/  @!P3 IADD3 R22, PT, PT, -R22, RZ, RZ ;  /* 0x000000ff1616b210 */ /* 0x000fe40007ffe1ff */
[----:B------:R-:W-:-:S05]  /*2d00*/  @!P2 LOP3.LUT R22, RZ, R12, RZ, 0x33, !PT ;  /* 0x0000000cff16a212 */ /* 0x000fca00078e33ff */
[----:B------:R-:W-:-:S04]  /*2d10*/  IMAD.MOV R15, RZ, RZ, -R22 ;  /* 0x000000ffff0f7224 */ /* 0x000fc800078e0a16 */
[----:B------:R-:W-:Y:S01]  /*2d20*/  IMAD R12, R12, R15, R21 ;  /* 0x0000000f0c0c7224 */ /* 0x000fe200078e0215 */
[----:B0-----:R-:W-:Y:S01]  /*2d30*/  IABS R21, R19 ;  /* 0x0000001300157213 */ /* 0x001fe20000000000 */
[----:B------:R-:W0:Y:S03]  /*2d40*/  LDC.64 R14, c[0x0][0x390] ;  /* 0x0000e400ff0e7b82 */ /* 0x000e260000000a00 */
[----:B------:R-:W1:Y:S08]  /*2d50*/  I2F.RP R23, R21 ;  /* 0x0000001500177306 */ /* 0x000e700000209400 */
[----:B-1----:R-:W1:Y:S01]  /*2d60*/  MUFU.RCP R23, R23 ;  /* 0x0000001700177308 */ /* 0x002e620000001000 */
[----:B0-----:R-:W-:-:S04]  /*2d70*/  ISETP.NE.U32.AND P1, PT, R14, 0x1, PT ;  /* 0x000000010e00780c */ /* 0x001fc80003f25070 */
[----:B------:R-:W-:Y:S02]  /*2d80*/  ISETP.NE.AND.EX P2, PT, R15, RZ, PT, P1 ;  /* 0x000000ff0f00720c */ /* 0x000fe40003f45310 */
[----:B------:R-:W0:Y:S02]  /*2d90*/  LDC.64 R14, c[0x0][0x398] ;  /* 0x0000e600ff0e7b82 */ /* 0x000e240000000a00 */
[----:B------:R-:W-:-:S05]  /*2da0*/  SEL R17, R17, RZ, P2 ;  /* 0x000000ff11117207 */ /* 0x000fca0001000000 */
[----:B------:R-:W-:Y:S01]  /*2db0*/  IMAD R17, R17, UR36, RZ ;  /* 0x0000002411117c24 */ /* 0x000fe2000f8e02ff */
[----:B0-----:R-:W-:Y:S01]  /*2dc0*/  ISETP.NE.U32.AND P1, PT, R14, 0x1, PT ;  /* 0x000000010e00780c */ /* 0x001fe20003f25070 */
[----:B-1----:R-:W-:-:S03]  /*2dd0*/  VIADD R14, R23, 0xffffffe ;  /* 0x0ffffffe170e7836 */ /* 0x002fc60000000000 */
[----:B------:R-:W-:Y:S02]  /*2de0*/  ISETP.NE.AND.EX P1, PT, R15, RZ, PT, P1 ;  /* 0x000000ff0f00720c */ /* 0x000fe40003f25310 */
[----:B------:R0:W1:Y:S02]  /*2df0*/  F2I.FTZ.U32.TRUNC.NTZ R15, R14 ;  /* 0x0000000e000f7305 */ /* 0x000064000021f000 */
[----:B------:R-:W-:-:S05]  /*2e00*/  SEL R22, R22, RZ, P1 ;  /* 0x000000ff16167207 */ /* 0x000fca0000800000 */
[----:B------:R-:W-:Y:S02]  /*2e10*/  IMAD R17, R22, UR37, R17 ;  /* 0x0000002516117c24 */ /* 0x000fe4000f8e0211 */
[----:B0-----:R-:W-:Y:S01]  /*2e20*/  IMAD.MOV.U32 R14, RZ, RZ, RZ ;  /* 0x000000ffff0e7224 */ /* 0x001fe200078e00ff */
[----:B-1----:R-:W-:-:S05]  /*2e30*/  IADD3 R22, PT, PT, RZ, -R15, RZ ;  /* 0x8000000fff167210 */ /* 0x002fca0007ffe0ff */
[----:B------:R-:W-:Y:S01]  /*2e40*/  IMAD R25, R22, R21, RZ ;  /* 0x0000001516197224 */ /* 0x000fe200078e02ff */
        /* <DEDUP_REMOVED lines=8> */
[-C--:B------:R-:W-:Y:S01]  /*2ed0*/  @!P2 IADD3 R22, PT, PT, R22, -R21.reuse, RZ ;  /* 0x800000151616a210 */ /* 0x080fe20007ffe0ff */
[----:B------:R-:W-:Y:S01]  /*2ee0*/  @!P2 VIADD R14, R14, 0x1 ;  /* 0x000000010e0ea836 */ /* 0x000fe20000000000 */
[----:B------:R-:W-:Y:S02]  /*2ef0*/  ISETP.NE.AND P2, PT, R19, RZ, PT ;  /* 0x000000ff1300720c */ /* 0x000fe40003f45270 */
[----:B------:R-:W-:Y:S02]  /*2f00*/  ISETP.GE.U32.AND P1, PT, R22, R21, PT ;  /* 0x000000151600720c */ /* 0x000fe40003f26070 */
[----:B------:R-:W0:Y:S11]  /*2f10*/  LDC.64 R22, c[0x0][0x3a8] ;  /* 0x0000ea00ff167b82 */ /* 0x000e360000000a00 */
[----:B------:R-:W-:-:S05]  /*2f20*/  @P1 VIADD R14, R14, 0x1 ;  /* 0x000000010e0e1836 */ /* 0x000fca0000000000 */
[----:B------:R-:W-:-:S05]  /*2f30*/  MOV R21, R14 ;  /* 0x0000000e00157202 */ /* 0x000fca0000000f00 */
[----:B------:R-:W-:Y:S01]  /*2f40*/  @!P3 IMAD.MOV R21, RZ, RZ, -R21 ;  /* 0x000000ffff15b224 */ /* 0x000fe200078e0a15 */
        /* <DEDUP_REMOVED lines=22> */
.L_x_4955:
[----:B------:R-:W-:Y:S05]  /*30b0*/  BSYNC.RECONVERGENT B1 ;  /* 0x0000000000017941 */ /* 0x000fea0003800200 */
.L_x_4954:
        /* <DEDUP_REMOVED lines=13> */
[----:B------:R-:W0:Y:S04]  /*3190*/  LDC R12, c[0x0][0x3bc] ;  /* 0x0000ef00ff0c7b82 */ /* 0x000e280000000800 */
[----:B------:R-:W1:Y:S02]  /*31a0*/  F2I.FTZ.U32.TRUNC.NTZ R15, R21 ;  /* 0x00000015000f7305 */ /* 0x000e64000021f000 */
[----:B-1----:R-:W-:-:S04]  /*31b0*/  IMAD.MOV R14, RZ, RZ, -R15 ;  /* 0x000000ffff0e7224 */ /* 0x002fc800078e0a0f */
[----:B------:R-:W-:Y:S02]  /*31c0*/  IMAD R17, R14, R19, RZ ;  /* 0x000000130e117224 */ /* 0x000fe400078e02ff */
[----:B------:R-:W-:-:S04]  /*31d0*/  IMAD.MOV.U32 R14, RZ, RZ, RZ ;  /* 0x000000ffff0e7224 */ /* 0x000fc800078e00ff */
        /* <DEDUP_REMOVED lines=10> */
[----:B0-----:R-:W-:-:S04]  /*3280*/  IABS R19, R12 ;  /* 0x0000000c00137213 */ /* 0x001fc80000000000 */
[----:B------:R-:W0:Y:S07]  /*3290*/  I2F.RP R21, R19 ;  /* 0x0000001300157306 */ /* 0x000e2e0000209400 */
[----:B------:R-:W-:Y:S01]  /*32a0*/  @P1 IADD3 R17, PT, PT, R17, 0x1, RZ ;  /* 0x0000000111111810 */ /* 0x000fe20007ffe0ff */
[----:B0-----:R-:W0:Y:S02]  /*32b0*/  MUFU.RCP R21, R21 ;  /* 0x0000001500157308 */ /* 0x001e240000001000 */
[----:B0-----:R-:W-:-:S06]  /*32c0*/  VIADD R15, R21, 0xffffffe ;  /* 0x0ffffffe150f7836 */ /* 0x001fcc0000000000 */
[----:B------:R-:W0:Y:S02]  /*32d0*/  F2I.FTZ.U32.TRUNC.NTZ R15, R15 ;  /* 0x0000000f000f7305 */ /* 0x000e24000021f000 */
[----:B0-----:R-:W-:-:S05]  /*32e0*/  IADD3 R14, PT, PT, RZ, -R15, RZ ;  /* 0x8000000fff0e7210 */ /* 0x001fca0007ffe0ff */
[----:B------:R-:W-:Y:S02]  /*32f0*/  IMAD R23, R14, R19, RZ ;  /* 0x000000130e177224 */ /* 0x000fe400078e02ff */
[----:B------:R-:W-:-:S04]  /*3300*/  IMAD.MOV.U32 R14, RZ, RZ, RZ ;  /* 0x000000ffff0e7224 */ /* 0x000fc800078e00ff */
        /* <DEDUP_REMOVED lines=17> */
[----:B------:R-:W0:Y:S03]  /*3420*/  LDC R19, c[0x0][0x3c0] ;  /* 0x0000f000ff137b82 */ /* 0x000e260000000800 */
[----:B------:R-:W-:-:S07]  /*3430*/  ISETP.GE.AND P3, PT, R14, RZ, PT ;  /* 0x000000ff0e00720c */ /* 0x000fce0003f66270 */
[----:B------:R-:W-:-:S06]  /*3440*/  @P1 IADD3 R23, PT, PT, R23, 0x1, RZ ;  /* 0x0000000117171810 */ /* 0x000fcc0007ffe0ff */
[----:B------:R-:W-:Y:S01]  /*3450*/  @!P3 IMAD.MOV R23, RZ, RZ, -R23 ;  /* 0x000000ffff17b224 */ /* 0x000fe200078e0a17 */
        /* <DEDUP_REMOVED lines=10> */
[----:B------:R-:W-:Y:S02]  /*3500*/  SEL R17, R17, RZ, P2 ;  /* 0x000000ff11117207 */ /* 0x000fe40001000000 */
[----:B0-----:R-:W-:-:S03]  /*3510*/  ISETP.NE.U32.AND P1, PT, R14, 0x1, PT ;  /* 0x000000010e00780c */ /* 0x001fc60003f25070 */
[----:B------:R-:W-:Y:S01]  /*3520*/  IMAD R14, R17, UR36, RZ ;  /* 0x00000024110e7c24 */ /* 0x000fe2000f8e02ff */
[----:B------:R-:W-:Y:S02]  /*3530*/  ISETP.NE.AND.EX P1, PT, R15, RZ, PT, P1 ;  /* 0x000000ff0f00720c */ /* 0x000fe40003f25310 */
[----:B-1----:R-:W-:Y:S02]  /*3540*/  IADD3 R15, PT, PT, R24, 0xffffffe, RZ ;  /* 0x0ffffffe180f7810 */ /* 0x002fe40007ffe0ff */
[----:B------:R-:W-:Y:S02]  /*3550*/  SEL R23, R23, RZ, P1 ;  /* 0x000000ff17177207 */ /* 0x000fe40000800000 */
[----:B------:R-:W-:Y:S02]  /*3560*/  IABS R24, R12 ;  /* 0x0000000c00187213 */ /* 0x000fe40000000000 */
[----:B------:R-:W0:Y:S01]  /*3570*/  F2I.FTZ.U32.TRUNC.NTZ R15, R15 ;  /* 0x0000000f000f7305 */ /* 0x000e22000021f000 */
[----:B------:R-:W-:-:S02]  /*3580*/  IMAD R17, R23, UR37, R14 ;  /* 0x0000002517117c24 */ /* 0x000fc4000f8e020e */
[----:B0-----:R-:W-:-:S04]  /*3590*/  IMAD.MOV R14, RZ, RZ, -R15 ;  /* 0x000000ffff0e7224 */ /* 0x001fc800078e0a0f */
[----:B------:R-:W-:Y:S02]  /*35a0*/  IMAD R23, R14, R21, RZ ;  /* 0x000000150e177224 */ /* 0x000fe400078e02ff */
[----:B------:R-:W-:-:S04]  /*35b0*/  IMAD.MOV.U32 R14, RZ, RZ, RZ ;  /* 0x000000ffff0e7224 */ /* 0x000fc800078e00ff */
        /* <DEDUP_REMOVED lines=11> */
[----:B------:R-:W0:Y:S11]  /*3670*/  LDC.64 R24, c[0x0][0x3a8] ;  /* 0x0000ea00ff187b82 */ /* 0x000e360000000a00 */
[----:B------:R-:W-:-:S05]  /*3680*/  @P1 IADD3 R14, PT, PT, R14, 0x1, RZ ;  /* 0x000000010e0e1810 */ /* 0x000fca0007ffe0ff */
[----:B------:R-:W-:-:S04]  /*3690*/  IMAD.MOV.U32 R21, RZ, RZ, R14 ;  /* 0x000000ffff157224 */ /* 0x000fc800078e000e */
[----:B------:R-:W-:Y:S01]  /*36a0*/  @!P3 IMAD.MOV R21, RZ, RZ, -R21 ;  /* 0x000000ffff15b224 */ /* 0x000fe200078e0a15 */
[----:B------:R-:W-:Y:S02]  /*36b0*/  @!P2 LOP3.LUT R21, RZ, R19, RZ, 0x33, !PT ;  /* 0x00000013ff15a212 */ /* 0x000fe400078e33ff */
[----:B0-----:R-:W-:Y:S02]  /*36c0*/  ISETP.NE.U32.AND P1, PT, R24, 0x1, PT ;  /* 0x000000011800780c */ /* 0x001fe40003f25070 */
[----:B------:R-:W-:Y:S02]  /*36d0*/  IADD3 R14, PT, PT, -R21, RZ, RZ ;  /* 0x000000ff150e7210 */ /* 0x000fe40007ffe1ff */
        /* <DEDUP_REMOVED lines=19> */
.L_x_4957:
[----:B------:R-:W-:Y:S05]  /*3810*/  BSYNC.RECONVERGENT B1 ;  /* 0x0000000000017941 */ /* 0x000fea0003800200 */
.L_x_4956:
        /* <DEDUP_REMOVED lines=22> */
[----:B------:R-:W-:Y:S01]  /*3980*/  FFMA.RM R14, R13, R12, 12582913 ;  /* 0x4b4000010d0e7423 */ /* 0x000fe2000000400c */
[----:B------:R-:W-:Y:S01]  /*3990*/  FADD R24, -R15, R24 ;  /* 0x000000180f187221 */ /* 0x000fe20000000100 */
[----:B------:R-:W-:-:S02]  /*39a0*/  FFMA.SAT R23, R28, R11, 0.5 ;  /* 0x3f0000001c177423 */ /* 0x000fc4000000200b */
[C---:B------:R-:W-:Y:S01]  /*39b0*/  FADD R13, R14.reuse, -12583039 ;  /* 0xcb40007f0e0d7421 */ /* 0x040fe20000000000 */
[----:B------:R-:W-:-:S03]  /*39c0*/  SHF.L.U32 R14, R14, 0x17, RZ ;  /* 0x000000170e0e7819 */ /* 0x000fc600000006ff */
[----:B------:R-:W-:Y:S01]  /*39d0*/  FFMA R17, R16, 1.4426950216293334961, -R13 ;  /* 0x3fb8aa3b10117823 */ /* 0x000fe2000000080d */
[----:B------:R-:W-:-:S03]  /*39e0*/  FFMA.RM R13, R19, R12, 12582913 ;  /* 0x4b400001130d7423 */ /* 0x000fc6000000400c */
[----:B------:R-:W-:Y:S01]  /*39f0*/  FFMA R18, R16, 1.925963033500011079e-08, R17 ;  /* 0x32a5706010127823 */ /* 0x000fe20000000011 */
[----:B------:R-:W-:Y:S01]  /*3a00*/  FADD R15, R13, -12583039 ;  /* 0xcb40007f0d0f7421 */ /* 0x000fe20000000000 */
[----:B------:R-:W-:Y:S02]  /*3a10*/  FFMA.SAT R17, R20, R11, 0.5 ;  /* 0x3f00000014117423 */ /* 0x000fe4000000200b */
[----:B------:R-:W0:Y:S01]  /*3a20*/  MUFU.EX2 R19, R18 ;  /* 0x0000001200137308 */ /* 0x000e220000000800 */
[----:B------:R-:W-:Y:S01]  /*3a30*/  FFMA R15, R32, 1.4426950216293334961, -R15 ;  /* 0x3fb8aa3b200f7823 */ /* 0x000fe2000000080f */
[----:B------:R-:W-:-:S03]  /*3a40*/  FFMA.RM R17, R17, R12, 12582913 ;  /* 0x4b40000111117423 */ /* 0x000fc6000000400c */
[----:B------:R-:W-:Y:S01]  /*3a50*/  FFMA R32, R32, 1.925963033500011079e-08, R15 ;  /* 0x32a5706020207823 */ /* 0x000fe2000000000f */
[----:B------:R-:W-:-:S03]  /*3a60*/  FADD R15, R17, -12583039 ;  /* 0xcb40007f110f7421 */ /* 0x000fc60000000000 */
[----:B------:R-:W2:Y:S01]  /*3a70*/  MUFU.EX2 R18, R32 ;  /* 0x0000002000127308 */ /* 0x000ea20000000800 */
[----:B------:R-:W-:Y:S01]  /*3a80*/  FFMA R21, R20, 1.4426950216293334961, -R15 ;  /* 0x3fb8aa3b14157823 */ /* 0x000fe2000000080f */
[-C--:B------:R-:W-:Y:S01]  /*3a90*/  FFMA.RM R15, R23, R12.reuse, 12582913 ;  /* 0x4b400001170f7423 */ /* 0x080fe2000000400c */
[----:B------:R-:W-:Y:S02]  /*3aa0*/  FFMA.SAT R23, R24, R11, 0.5 ;  /* 0x3f00000018177423 */ /* 0x000fe4000000200b */
[----:B------:R-:W-:Y:S01]  /*3ab0*/  FFMA R20, R20, 1.925963033500011079e-08, R21 ;  /* 0x32a5706014147823 */ /* 0x000fe20000000015 */
[----:B------:R-:W-:Y:S01]  /*3ac0*/  FADD R21, R15, -12583039 ;  /* 0xcb40007f0f157421 */ /* 0x000fe20000000000 */
[----:B0-----:R-:W-:Y:S01]  /*3ad0*/  FMUL R16, R14, R19 ;  /* 0x000000130e107220 */ /* 0x001fe20000400000 */
[----:B------:R-:W-:Y:S02]  /*3ae0*/  FFMA.SAT R19, R26, R11, 0.5 ;  /* 0x3f0000001a137423 */ /* 0x000fe4000000200b */
[----:B------:R-:W-:Y:S01]  /*3af0*/  FFMA R21, R28, 1.4426950216293334961, -R21 ;  /* 0x3fb8aa3b1c157823 */ /* 0x000fe20000000815 */
[----:B------:R-:W0:Y:S01]  /*3b00*/  MUFU.EX2 R20, R20 ;  /* 0x0000001400147308 */ /* 0x000e220000000800 */
[----:B------:R-:W-:-:S02]  /*3b10*/  FFMA.RM R14, R19, R12, 12582913 ;  /* 0x4b400001130e7423 */ /* 0x000fc4000000400c */
[----:B------:R-:W-:Y:S02]  /*3b20*/  FFMA R28, R28, 1.925963033500011079e-08, R21 ;  /* 0x32a570601c1c7823 */ /* 0x000fe40000000015 */
[----:B------:R-:W-:-:S04]  /*3b30*/  FADD R19, R14, -12583039 ;  /* 0xcb40007f0e137421 */ /* 0x000fc80000000000 */
[----:B------:R-:W-:-:S04]  /*3b40*/  FFMA R19, R26, 1.4426950216293334961, -R19 ;  /* 0x3fb8aa3b1a137823 */ /* 0x000fc80000000813 */
[----:B------:R-:W-:Y:S01]  /*3b50*/  FFMA R21, R26, 1.925963033500011079e-08, R19 ;  /* 0x32a570601a157823 */ /* 0x000fe20000000013 */
[----:B------:R-:W-:-:S04]  /*3b60*/  FFMA.SAT R19, R22, R11, 0.5 ;  /* 0x3f00000016137423 */ /* 0x000fc8000000200b */
[-C--:B------:R-:W-:Y:S01]  /*3b70*/  FFMA.RM R11, R19, R12.reuse, 12582913 ;  /* 0x4b400001130b7423 */ /* 0x080fe2000000400c */
[----:B------:R-:W-:Y:S01]  /*3b80*/  FFMA.RM R12, R23, R12, 12582913 ;  /* 0x4b400001170c7423 */ /* 0x000fe2000000400c */
[----:B------:R-:W3:Y:S02]  /*3b90*/  MUFU.EX2 R19, R28 ;  /* 0x0000001c00137308 */ /* 0x000ee40000000800 */
[----:B------:R-:W-:Y:S01]  /*3ba0*/  FADD R23, R11, -12583039 ;  /* 0xcb40007f0b177421 */ /* 0x000fe20000000000 */
[----:B------:R-:W-:-:S03]  /*3bb0*/  FADD R25, R12, -12583039 ;  /* 0xcb40007f0c197421 */ /* 0x000fc60000000000 */
[----:B------:R-:W-:Y:S01]  /*3bc0*/  FFMA R23, R22, 1.4426950216293334961, -R23 ;  /* 0x3fb8aa3b16177823 */ /* 0x000fe20000000817 */
[----:B------:R-:W-:Y:S01]  /*3bd0*/  FFMA R27, R24, 1.4426950216293334961, -R25 ;  /* 0x3fb8aa3b181b7823 */ /* 0x000fe20000000819 */
[----:B------:R-:W4:Y:S01]  /*3be0*/  MUFU.EX2 R21, R21 ;  /* 0x0000001500157308 */ /* 0x000f220000000800 */
[----:B------:R-:W-:Y:S02]  /*3bf0*/  IMAD.SHL.U32 R25, R17, 0x800000, RZ ;  /* 0x0080000011197824 */ /* 0x000fe400078e00ff */
[----:B------:R-:W-:Y:S01]  /*3c00*/  FFMA R26, R22, 1.925963033500011079e-08, R23 ;  /* 0x32a57060161a7823 */ /* 0x000fe20000000017 */
[----:B------:R-:W-:Y:S02]  /*3c10*/  IMAD.SHL.U32 R23, R13, 0x800000, RZ ;  /* 0x008000000d177824 */ /* 0x000fe400078e00ff */
[----:B------:R-:W-:Y:S01]  /*3c20*/  FFMA R27, R24, 1.925963033500011079e-08, R27 ;  /* 0x32a57060181b7823 */ /* 0x000fe2000000001b */
[----:B------:R-:W-:Y:S01]  /*3c30*/  SHF.L.U32 R22, R15, 0x17, RZ ;  /* 0x000000170f167819 */ /* 0x000fe200000006ff */
[----:B--2---:R-:W-:Y:S01]  /*3c40*/  FMUL R17, R23, R18 ;  /* 0x0000001217117220 */ /* 0x004fe20000400000 */
[----:B------:R-:W2:Y:S01]  /*3c50*/  MUFU.EX2 R13, R26 ;  /* 0x0000001a000d7308 */ /* 0x000ea20000000800 */
[----:B0-----:R-:W-:Y:S01]  /*3c60*/  FMUL R18, R25, R20 ;  /* 0x0000001419127220 */ /* 0x001fe20000400000 */
[----:B------:R-:W-:Y:S01]  /*3c70*/  FADD R20, RZ, R16 ;  /* 0x00000010ff147221 */ /* 0x000fe20000000000 */
[----:B---3--:R-:W-:Y:S01]  /*3c80*/  FMUL R19, R22, R19 ;  /* 0x0000001316137220 */ /* 0x008fe20000400000 */
[----:B------:R-:W-:-:S02]  /*3c90*/  IMAD.SHL.U32 R22, R11, 0x800000, RZ ;  /* 0x008000000b167824 */ /* 0x000fc400078e00ff */
[----:B------:R-:W-:Y:S01]  /*3ca0*/  FADD R15, R20, R17 ;  /* 0x00000011140f7221 */ /* 0x000fe20000000000 */
[----:B------:R-:W-:Y:S01]  /*3cb0*/  IMAD.SHL.U32 R20, R14, 0x800000, RZ ;  /* 0x008000000e147824 */ /* 0x000fe200078e00ff */
[----:B------:R-:W0:Y:S02]  /*3cc0*/  MUFU.EX2 R27, R27 ;  /* 0x0000001b001b7308 */ /* 0x000e240000000800 */
[----:B------:R-:W-:Y:S01]  /*3cd0*/  FADD R14, R15, R18 ;  /* 0x000000120f0e7221 */ /* 0x000fe20000000000 */
[----:B----4-:R-:W-:-:S03]  /*3ce0*/  FMUL R20, R20, R21 ;  /* 0x0000001514147220 */ /* 0x010fc60000400000 */
[----:B------:R-:W-:Y:S01]  /*3cf0*/  FADD R11, R14, R19 ;  /* 0x000000130e0b7221 */ /* 0x000fe20000000000 */
[----:B------:R-:W-:Y:S01]  /*3d00*/  SHF.L.U32 R14, R12, 0x17, RZ ;  /* 0x000000170c0e7819 */ /* 0x000fe200000006ff */
[----:B--2---:R-:W-:Y:S02]  /*3d10*/  FMUL R21, R22, R13 ;  /* 0x0000000d16157220 */ /* 0x004fe40000400000 */
        /* <DEDUP_REMOVED lines=13> */
.L_x_4985:
        /* <DEDUP_REMOVED lines=12> */
[----:B01----:R-:W-:Y:S05]  /*3eb0*/  CALL.REL.NOINC `($__internal_60_$__cuda_sm3x_div_rn_noftz_f32_slowpath) ;  /* 0x0000001000507944 */ /* 0x003fea0003c00000 */
[----:B------:R-:W-:-:S07]  /*3ec0*/  IMAD.MOV.U32 R25, RZ, RZ, R11 ;  /* 0x000000ffff197224 */ /* 0x000fce00078e000b */
.L_x_4960:
[----:B------:R-:W-:Y:S05]  /*3ed0*/  BSYNC.RECONVERGENT B1 ;  /* 0x0000000000017941 */ /* 0x000fea0003800200 */
.L_x_4959:
        /* <DEDUP_REMOVED lines=12> */
[----:B01----:R-:W-:Y:S05]  /*3fa0*/  CALL.REL.NOINC `($__internal_60_$__cuda_sm3x_div_rn_noftz_f32_slowpath) ;  /* 0x0000001000147944 */ /* 0x003fea0003c00000 */
[----:B------:R-:W-:-:S07]  /*3fb0*/  IMAD.MOV.U32 R23, RZ, RZ, R11 ;  /* 0x000000ffff177224 */ /* 0x000fce00078e000b */
.L_x_4962:
[----:B------:R-:W-:Y:S05]  /*3fc0*/  BSYNC.RECONVERGENT B1 ;  /* 0x0000000000017941 */ /* 0x000fea0003800200 */
.L_x_4961:
        /* <DEDUP_REMOVED lines=14> */
.L_x_4964:
[----:B------:R-:W-:Y:S05]  /*40b0*/  BSYNC.RECONVERGENT B1 ;  /* 0x0000000000017941 */ /* 0x000fea0003800200 */
.L_x_4963:
        /* <DEDUP_REMOVED lines=14> */
.L_x_4966:
[----:B------:R-:W-:Y:S05]  /*41a0*/  BSYNC.RECONVERGENT B1 ;  /* 0x0000000000017941 */ /* 0x000fea0003800200 */
.L_x_4965:
        /* <DEDUP_REMOVED lines=14> */
.L_x_4968:
[----:B------:R-:W-:Y:S05]  /*4290*/  BSYNC.RECONVERGENT B1 ;  /* 0x0000000000017941 */ /* 0x000fea0003800200 */
.L_x_4967:
        /* <DEDUP_REMOVED lines=14> */
.L_x_4970:
[----:B------:R-:W-:Y:S05]  /*4380*/  BSYNC.RECONVERGENT B1 ;  /* 0x0000000000017941 */ /* 0x000fea0003800200 */
.L_x_4969:
        /* <DEDUP_REMOVED lines=13> */
.L_x_4972:
[----:B------:R-:W-:Y:S05]  /*4460*/  BSYNC.RECONVERGENT B1 ;  /* 0x0000000000017941 */ /* 0x000fea0003800200 */
.L_x_4971:
[----:B------:R-:W-:Y:S02]  /*4470*/  HFMA2 R13, -RZ, RZ, 0, 0 ;  /* 0x00000000ff0d7431 */ /* 0x000fe400000001ff */
[----:B------:R-:W-:Y:S01]  /*4480*/  IMAD R14, R5, UR48, RZ ;  /* 0x00000030050e7c24 */ /* 0x000fe2000f8e02ff */
[----:B-1----:R-:W-:Y:S01]  /*4490*/  @!P0 R2UR UR4, R30 ;  /* 0x000000001e0482ca */ /* 0x002fe200000e0000 */
[----:B------:R-:W-:Y:S01]  /*44a0*/  IMAD.MOV.U32 R12, RZ, RZ, R2 ;  /* 0x000000ffff0c7224 */ /* 0x000fe200078e0002 */
[----:B------:R-:W-:Y:S01]  /*44b0*/  @!P0 R2UR UR5, R31 ;  /* 0x000000001f0582ca */ /* 0x000fe200000e0000 */
[C---:B------:R-:W-:Y:S01]  /*44c0*/  IMAD R15, R3.reuse, UR49, R14 ;  /* 0x00000031030f7c24 */ /* 0x040fe2000f8e020e */
[----:B------:R-:W-:Y:S02]  /*44d0*/  ISETP.GE.U32.AND P4, PT, R4, UR44, PT ;  /* 0x0000002c04007c0c */ /* 0x000fe4000bf86070 */
[----:B------:R-:W-:Y:S01]  /*44e0*/  ISETP.GE.U32.AND P5, PT, R6, UR44, PT ;  /* 0x0000002c06007c0c */ /* 0x000fe2000bfa6070 */
[----:B------:R-:W-:Y:S01]  /*44f0*/  IMAD.WIDE.U32 R12, R3, UR48, R12 ;  /* 0x00000030030c7c25 */ /* 0x000fe2000f8e000c */
[----:B------:R-:W-:-:S02]  /*4500*/  ISETP.GE.U32.AND P6, PT, R7, UR44, PT ;  /* 0x0000002c07007c0c */ /* 0x000fc4000bfc6070 */
[----:B------:R-:W-:Y:S01]  /*4510*/  ISETP.GE.U32.AND P2, PT, R9, UR44, PT ;  /* 0x0000002c09007c0c */ /* 0x000fe2000bf46070 */
[----:B------:R-:W-:Y:S01]  /*4520*/  IMAD.IADD R13, R13, 0x1, R15 ;  /* 0x000000010d0d7824 */ /* 0x000fe200078e020f */
[----:B------:R-:W-:Y:S02]  /*4530*/  LEA R14, P1, R12, UR50, 0x2 ;  /* 0x000000320c0e7c11 */ /* 0x000fe4000f8210ff */
[----:B------:R-:W-:Y:S02]  /*4540*/  ISETP.GE.U32.AND P3, PT, R10, UR44, PT ;  /* 0x0000002c0a007c0c */ /* 0x000fe4000bf66070 */
[----:B------:R-:W-:Y:S02]  /*4550*/  LEA.HI.X R15, R12, UR51, R13, 0x2, P1 ;  /* 0x000000330c0f7c11 */ /* 0x000fe400088f140d */
        /* <DEDUP_REMOVED lines=32> */
.L_x_4943:
[----:B------:R-:W-:Y:S05]  /*4760*/  EXIT ;  /* 0x000000000000794d */ /* 0x000fea0003800000 */
.L_x_4958:
[----:B------:R-:W-:Y:S01]  /*4770*/  BSSY B1, `(.L_x_4974) ;  /* 0x0000007000017945 */ /* 0x000fe20003800000 */
[----:B------:R-:W-:Y:S01]  /*4780*/  IMAD.MOV.U32 R12, RZ, RZ, 0x10 ;  /* 0x00000010ff0c7424 */ /* 0x000fe200078e00ff */
[----:B------:R-:W-:Y:S01]  /*4790*/  MOV R11, 0x1f ;  /* 0x0000001f000b7802 */ /* 0x000fe20000000f00 */
[----:B------:R-:W-:-:S07]  /*47a0*/  IMAD.MOV.U32 R15, RZ, RZ, -0x1 ;  /* 0xffffffffff0f7424 */ /* 0x000fce00078e00ff */
[----:B-1----:R-:W-:Y:S05]  /*47b0*/  WARPSYNC.COLLECTIVE R15, `(.L_x_4975) ;  /* 0x000000000f087348 */ /* 0x002fea0003c00000 */
[----:B------:R0:W2:Y:S02]  /*47c0*/  SHFL.BFLY P6, R14, R13, R12, R11 ;  /* 0x0c00000c0d0e7389 */ /* 0x0000a400000c000b */
[----:B012---:R-:W-:Y:S05]  /*47d0*/  ENDCOLLECTIVE ;  /* 0x000000000000791b */ /* 0x007fea0003800000 */
.L_x_4975:
[----:B------:R-:W-:Y:S05]  /*47e0*/  BSYNC B1 ;  /* 0x0000000000017941 */ /* 0x000fea0003800000 */
.L_x_4974:
[----:B------:R-:W-:Y:S01]  /*47f0*/  HFMA2 R11, -RZ, RZ, 0, 1.847743988037109375e-06 ;  /* 0x0000001fff0b7431 */ /* 0x000fe200000001ff */
[----:B------:R-:W-:Y:S01]  /*4800*/  FMNMX R13, R14, R13, !PT ;  /* 0x0000000d0e0d7209 */ /* 0x000fe20007800000 */
[----:B------:R-:W-:Y:S02]  /*4810*/  IMAD.MOV.U32 R12, RZ, RZ, 0x8 ;  /* 0x00000008ff0c7424 */ /* 0x000fe400078e00ff */
[----:B------:R-:W-:-:S07]  /*4820*/  IMAD.MOV.U32 R15, RZ, RZ, -0x1 ;  /* 0xffffffffff0f7424 */ /* 0x000fce00078e00ff */
[----:B------:R-:W-:Y:S05]  /*4830*/  WARPSYNC.COLLECTIVE R15, `(.L_x_4976) ;  /* 0x000000000f087348 */ /* 0x000fea0003c00000 */
[----:B------:R0:W1:Y:S02]  /*4840*/  SHFL.BFLY P6, R14, R13, R12, R11 ;  /* 0x0c00000c0d0e7389 */ /* 0x00006400000c000b */
[----:B01----:R-:W-:Y:S05]  /*4850*/  ENDCOLLECTIVE ;  /* 0x000000000000791b */ /* 0x003fea0003800000 */
.L_x_4976:
[----:B------:R-:W-:Y:S02]  /*4860*/  MOV R12, 0x4 ;  /* 0x00000004000c7802 */ /* 0x000fe40000000f00 */
[----:B------:R-:W-:-:S05]  /*4870*/  FMNMX R17, R13, R14, !PT ;  /* 0x0000000e0d117209 */ /* 0x000fca0007800000 */
[----:B------:R-:W-:-:S07]  /*4880*/  IMAD.MOV.U32 R13, RZ, RZ, R17 ;  /* 0x000000ffff0d7224 */ /* 0x000fce00078e0011 */
[----:B------:R-:W-:Y:S05]  /*4890*/  WARPSYNC.COLLECTIVE R15, `(.L_x_4977) ;  /* 0x000000000f087348 */ /* 0x000fea0003c00000 */
[----:B------:R0:W1:Y:S02]  /*48a0*/  SHFL.BFLY P6, R14, R13, R12, R11 ;  /* 0x0c00000c0d0e7389 */ /* 0x00006400000c000b */
[----:B01----:R-:W-:Y:S05]  /*48b0*/  ENDCOLLECTIVE ;  /* 0x000000000000791b */ /* 0x003fea0003800000 */
.L_x_4977:
[----:B------:R-:W-:Y:S01]  /*48c0*/  IMAD.MOV.U32 R12, RZ, RZ, 0x2 ;  /* 0x00000002ff0c7424 */ /* 0x000fe200078e00ff */
[----:B------:R-:W-:-:S05]  /*48d0*/  FMNMX R19, R17, R14, !PT ;  /* 0x0000000e11137209 */ /* 0x000fca0007800000 */
[----:B------:R-:W-:-:S07]  /*48e0*/  IMAD.MOV.U32 R13, RZ, RZ, R19 ;  /* 0x000000ffff0d7224 */ /* 0x000fce00078e0013 */
[----:B------:R-:W-:Y:S05]  /*48f0*/  WARPSYNC.COLLECTIVE R15, `(.L_x_4978) ;  /* 0x000000000f087348 */ /* 0x000fea0003c00000 */
[----:B------:R0:W1:Y:S02]  /*4900*/  SHFL.BFLY P6, R14, R13, R12, R11 ;  /* 0x0c00000c0d0e7389 */ /* 0x00006400000c000b */
[----:B01----:R-:W-:Y:S05]  /*4910*/  ENDCOLLECTIVE ;  /* 0x000000000000791b */ /* 0x003fea0003800000 */
.L_x_4978:
[----:B------:R-:W-:Y:S01]  /*4920*/  IMAD.MOV.U32 R12, RZ, RZ, 0x1 ;  /* 0x00000001ff0c7424 */ /* 0x000fe200078e00ff */
[----:B------:R-:W-:-:S04]  /*4930*/  FMNMX R21, R19, R14, !PT ;  /* 0x0000000e13157209 */ /* 0x000fc80007800000 */
[----:B------:R-:W-:-:S07]  /*4940*/  MOV R13, R21 ;  /* 0x00000015000d7202 */ /* 0x000fce0000000f00 */
[----:B------:R-:W-:Y:S05]  /*4950*/  WARPSYNC.COLLECTIVE R15, `(.L_x_4979) ;  /* 0x000000000f087348 */ /* 0x000fea0003c00000 */
[----:B------:R0:W1:Y:S02]  /*4960*/  SHFL.BFLY P6, R14, R13, R12, R11 ;  /* 0x0c00000c0d0e7389 */ /* 0x00006400000c000b */
[----:B01----:R-:W-:Y:S05]  /*4970*/  ENDCOLLECTIVE ;  /* 0x000000000000791b */ /* 0x003fea0003800000 */
.L_x_4979:
[----:B------:R-:W-:Y:S01]  /*4980*/  HFMA2 R11, -RZ, RZ, 3.7421875, 0 ;  /* 0x437c0000ff0b7431 */ /* 0x000fe200000001ff */
[----:B------:R-:W-:-:S05]  /*4990*/  FMNMX R21, R21, R14, !PT ;  /* 0x0000000e15157209 */ /* 0x000fca0007800000 */
[C---:B------:R-:W-:Y:S01]  /*49a0*/  FADD R16, -R21.reuse, R16 ;  /* 0x0000001015107221 */ /* 0x040fe20000000100 */
[C---:B------:R-:W-:Y:S01]  /*49b0*/  FADD R18, -R21.reuse, R18 ;  /* 0x0000001215127221 */ /* 0x040fe20000000100 */
[C---:B------:R-:W-:Y:S01]  /*49c0*/  FADD R20, -R21.reuse, R20 ;  /* 0x0000001415147221 */ /* 0x040fe20000000100 */
[C---:B------:R-:W-:Y:S01]  /*49d0*/  FADD R28, -R21.reuse, R28 ;  /* 0x0000001c151c7221 */ /* 0x040fe20000000100 */
[C---:B------:R-:W-:Y:S01]  /*49e0*/  FADD R26, -R21.reuse, R26 ;  /* 0x0000001a151a7221 */ /* 0x040fe20000000100 */
[C---:B------:R-:W-:Y:S01]  /*49f0*/  FADD R22, -R21.reuse, R22 ;  /* 0x0000001615167221 */ /* 0x040fe20000000100 */
[----:B------:R-:W-:Y:S01]  /*4a00*/  FADD R24, -R21, R24 ;  /* 0x0000001815187221 */ /* 0x000fe20000000100 */
[----:B------:R-:W-:-:S04]  /*4a10*/  IMAD.MOV.U32 R21, RZ, RZ, 0x3bbb989d ;  /* 0x3bbb989dff157424 */ /* 0x000fc800078e00ff */
[-C--:B------:R-:W-:Y:S01]  /*4a20*/  FFMA.SAT R12, R16, R21.reuse, 0.5 ;  /* 0x3f000000100c7423 */ /* 0x080fe20000002015 */
[----:B------:R-:W-:-:S03]  /*4a30*/  FFMA.SAT R14, R24, R21, 0.5 ;  /* 0x3f000000180e7423 */ /* 0x000fc60000002015 */
        /* <DEDUP_REMOVED lines=31> */
[----:B------:R-:W-:Y:S01]  /*4c30*/  FFMA.SAT R12, R26, R21, 0.5 ;  /* 0x3f0000001a0c7423 */ /* 0x000fe20000002015 */
[----:B------:R-:W-:-:S03]  /*4c40*/  FFMA.RM R15, R14, R11, 12582913 ;  /* 0x4b4000010e0f7423 */ /* 0x000fc6000000400b */
        /* <DEDUP_REMOVED lines=13> */
[C---:B------:R-:W-:Y:S01]  /*4d20*/  FADD R11, R15.reuse, -12583039 ;  /* 0xcb40007f0f0b7421 */ /* 0x040fe20000000000 */
[----:B------:R-:W-:Y:S02]  /*4d30*/  IMAD.SHL.U32 R15, R15, 0x800000, RZ ;  /* 0x008000000f0f7824 */ /* 0x000fe400078e00ff */
[----:B------:R-:W0:Y:S01]  /*4d40*/  MUFU.EX2 R21, R14 ;  /* 0x0000000e00157308 */ /* 0x000e220000000800 */
[----:B------:R-:W-:-:S04]  /*4d50*/  FFMA R11, R24, 1.4426950216293334961, -R11 ;  /* 0x3fb8aa3b180b7823 */ /* 0x000fc8000000080b */
[----:B------:R-:W-:-:S06]  /*4d60*/  FFMA R24, R24, 1.925963033500011079e-08, R11 ;  /* 0x32a5706018187823 */ /* 0x000fcc000000000b */
[----:B------:R-:W1:Y:S01]  /*4d70*/  MUFU.EX2 R24, R24 ;  /* 0x0000001800187308 */ /* 0x000e620000000800 */
[----:B0-----:R-:W-:Y:S01]  /*4d80*/  FMUL R21, R12, R21 ;  /* 0x000000150c157220 */ /* 0x001fe20000400000 */
[----:B------:R-:W-:-:S04]  /*4d90*/  FADD R12, RZ, R16 ;  /* 0x00000010ff0c7221 */ /* 0x000fc80000000000 */
[----:B------:R-:W-:-:S04]  /*4da0*/  FADD R11, R12, R17 ;  /* 0x000000110c0b7221 */ /* 0x000fc80000000000 */
[----:B------:R-:W-:Y:S01]  /*4db0*/  FADD R12, R11, R18 ;  /* 0x000000120b0c7221 */ /* 0x000fe20000000000 */
[----:B-1----:R-:W-:Y:S01]  /*4dc0*/  FMUL R22, R15, R24 ;  /* 0x000000180f167220 */ /* 0x002fe20000400000 */
[----:B------:R-:W-:Y:S02]  /*4dd0*/  IMAD.MOV.U32 R15, RZ, RZ, -0x1 ;  /* 0xffffffffff0f7424 */ /* 0x000fe400078e00ff */
[----:B------:R-:W-:-:S04]  /*4de0*/  FADD R11, R12, R19 ;  /* 0x000000130c0b7221 */ /* 0x000fc80000000000 */
[----:B------:R-:W-:Y:S01]  /*4df0*/  FADD R12, R11, R20 ;  /* 0x000000140b0c7221 */ /* 0x000fe20000000000 */
[----:B------:R-:W-:-:S03]  /*4e00*/  MOV R11, 0x1f ;  /* 0x0000001f000b7802 */ /* 0x000fc60000000f00 */
[----:B------:R-:W-:Y:S01]  /*4e10*/  FADD R13, R12, R21 ;  /* 0x000000150c0d7221 */ /* 0x000fe20000000000 */
[----:B------:R-:W-:-:S03]  /*4e20*/  IMAD.MOV.U32 R12, RZ, RZ, 0x10 ;  /* 0x00000010ff0c7424 */ /* 0x000fc600078e00ff */
[----:B------:R-:W-:-:S07]  /*4e30*/  FADD R13, R13, R22 ;  /* 0x000000160d0d7221 */ /* 0x000fce0000000000 */
[----:B------:R-:W-:Y:S05]  /*4e40*/  WARPSYNC.COLLECTIVE R15, `(.L_x_4980) ;  /* 0x000000000f087348 */ /* 0x000fea0003c00000 */
[----:B------:R0:W1:Y:S02]  /*4e50*/  SHFL.BFLY P6, R14, R13, R12, R11 ;  /* 0x0c00000c0d0e7389 */ /* 0x00006400000c000b */
[----:B01----:R-:W-:Y:S05]  /*4e60*/  ENDCOLLECTIVE ;  /* 0x000000000000791b */ /* 0x003fea0003800000 */
.L_x_4980:
[----:B------:R-:W-:Y:S02]  /*4e70*/  HFMA2 R12, -RZ, RZ, 0, 4.76837158203125e-07 ;  /* 0x00000008ff0c7431 */ /* 0x000fe400000001ff */
[----:B------:R-:W-:-:S04]  /*4e80*/  FADD R23, R13, R14 ;  /* 0x0000000e0d177221 */ /* 0x000fc80000000000 */
[----:B------:R-:W-:-:S07]  /*4e90*/  IMAD.MOV.U32 R13, RZ, RZ, R23 ;  /* 0x000000ffff0d7224 */ /* 0x000fce00078e0017 */
[----:B------:R-:W-:Y:S05]  /*4ea0*/  WARPSYNC.COLLECTIVE R15, `(.L_x_4981) ;  /* 0x000000000f087348 */ /* 0x000fea0003c00000 */
[----:B------:R0:W1:Y:S02]  /*4eb0*/  SHFL.BFLY P6, R14, R13, R12, R11 ;  /* 0x0c00000c0d0e7389 */ /* 0x00006400000c000b */
[----:B01----:R-:W-:Y:S05]  /*4ec0*/  ENDCOLLECTIVE ;  /* 0x000000000000791b */ /* 0x003fea0003800000 */
.L_x_4981:
[----:B------:R-:W-:Y:S02]  /*4ed0*/  IMAD.MOV.U32 R12, RZ, RZ, 0x4 ;  /* 0x00000004ff0c7424 */ /* 0x000fe400078e00ff */
[----:B------:R-:W-:-:S04]  /*4ee0*/  FADD R24, R23, R14 ;  /* 0x0000000e17187221 */ /* 0x000fc80000000000 */
[----:B------:R-:W-:-:S07]  /*4ef0*/  IMAD.MOV.U32 R13, RZ, RZ, R24 ;  /* 0x000000ffff0d7224 */ /* 0x000fce00078e0018 */
[----:B------:R-:W-:Y:S05]  /*4f00*/  WARPSYNC.COLLECTIVE R15, `(.L_x_4982) ;  /* 0x000000000f087348 */ /* 0x000fea0003c00000 */
[----:B------:R0:W1:Y:S02]  /*4f10*/  SHFL.BFLY P6, R14, R13, R12, R11 ;  /* 0x0c00000c0d0e7389 */ /* 0x00006400000c000b */
[----:B01----:R-:W-:Y:S05]  /*4f20*/  ENDCOLLECTIVE ;  /* 0x000000000000791b */ /* 0x003fea0003800000 */
.L_x_4982:
[----:B------:R-:W-:Y:S02]  /*4f30*/  IMAD.MOV.U32 R12, RZ, RZ, 0x2 ;  /* 0x00000002ff0c7424 */ /* 0x000fe400078e00ff */
[----:B------:R-:W-:-:S05]  /*4f40*/  FADD R25, R24, R14 ;  /* 0x0000000e18197221 */ /* 0x000fca0000000000 */
[----:B------:R-:W-:-:S07]  /*4f50*/  MOV R13, R25 ;  /* 0x00000019000d7202 */ /* 0x000fce0000000f00 */
[----:B------:R-:W-:Y:S05]  /*4f60*/  WARPSYNC.COLLECTIVE R15, `(.L_x_4983) ;  /* 0x000000000f087348 */ /* 0x000fea0003c00000 */
[----:B------:R0:W1:Y:S02]  /*4f70*/  SHFL.BFLY P6, R14, R13, R12, R11 ;  /* 0x0c00000c0d0e7389 */ /* 0x00006400000c000b */
[----:B01----:R-:W-:Y:S05]  /*4f80*/  ENDCOLLECTIVE ;  /* 0x000000000000791b */ /* 0x003fea0003800000 */
.L_x_4983:
[----:B------:R-:W-:Y:S02]  /*4f90*/  HFMA2 R12, -RZ, RZ, 0, 5.9604644775390625e-08 ;  /* 0x00000001ff0c7431 */ /* 0x000fe400000001ff */
[----:B------:R-:W-:-:S04]  /*4fa0*/  FADD R26, R25, R14 ;  /* 0x0000000e191a7221 */ /* 0x000fc80000000000 */
[----:B------:R-:W-:-:S07]  /*4fb0*/  IMAD.MOV.U32 R13, RZ, RZ, R26 ;  /* 0x000000ffff0d7224 */ /* 0x000fce00078e001a */
[----:B------:R-:W-:Y:S05]  /*4fc0*/  WARPSYNC.COLLECTIVE R15, `(.L_x_4984) ;  /* 0x000000000f087348 */ /* 0x000fea0003c00000 */
[----:B------:R0:W1:Y:S02]  /*4fd0*/  SHFL.BFLY P6, R14, R13, R12, R11 ;  /* 0x0c00000c0d0e7389 */ /* 0x00006400000c000b */
[----:B01----:R-:W-:Y:S05]  /*4fe0*/  ENDCOLLECTIVE ;  /* 0x000000000000791b */ /* 0x003fea0003800000 */
.L_x_4984:
[----:B------:R-:W-:Y:S05]  /*4ff0*/  BRA `(.L_x_4985) ;  /* 0xffffffec007c7947 */ /* 0x000fea000383ffff */
        .weak           $__internal_60_$__cuda_sm3x_div_rn_noftz_f32_slowpath
        .type           $__internal_60_$__cuda_sm3x_div_rn_noftz_f32_slowpath,@function
        .size           $__internal_60_$__cuda_sm3x_div_rn_noftz_f32_slowpath,(.L_x_37437 - $__internal_60_$__cuda_sm3x_div_rn_noftz_f32_slowpath)
$__internal_60_$__cuda_sm3x_div_rn_noftz_f32_slowpath:
        /* <DEDUP_REMOVED lines=34> */
.L_x_4987:
[----:B------:R-:W-:Y:S01]  /*5220*/  LEA R26, R24, 0xc0800000, 0x17 ;  /* 0xc0800000181a7811 */ /* 0x000fe200078eb8ff */
[----:B------:R-:W-:Y:S01]  /*5230*/  VIADD R33, R14, 0xffffff81 ;  /* 0xffffff810e217836 */ /* 0x000fe20000000000 */
[----:B------:R-:W-:Y:S03]  /*5240*/  BSSY.RECONVERGENT B3, `(.L_x_4992) ;  /* 0x0000035000037945 */ /* 0x000fe60003800200 */
[----:B------:R-:W-:Y:S01]  /*5250*/  IMAD.IADD R28, R11, 0x1, -R26 ;  /* 0x000000010b1c7824 */ /* 0x000fe200078e0a1a */
[----:B------:R-:W-:-:S03]  /*5260*/  IADD3 R24, PT, PT, R33, 0x7f, -R24 ;  /* 0x0000007f21187810 */ /* 0x000fc60007ffe818 */
[----:B------:R-:W0:Y:S01]  /*5270*/  MUFU.RCP R11, R28 ;  /* 0x0000001c000b7308 */ /* 0x000e220000001000 */
[----:B------:R-:W-:Y:S01]  /*5280*/  FADD.FTZ R26, -R28, -RZ ;  /* 0x800000ff1c1a7221 */ /* 0x000fe20000010100 */
[----:B------:R-:W-:-:S03]  /*5290*/  IADD3 R24, PT, PT, R24, R13, RZ ;  /* 0x0000000d18187210 */ /* 0x000fc60007ffe0ff */
        /* <DEDUP_REMOVED lines=43> */
.L_x_4994:
[----:B------:R-:W-:-:S04]  /*5550*/  LOP3.LUT R11, R11, 0x80000000, RZ, 0xc0, !PT ;  /* 0x800000000b0b7812 */ /* 0x000fc800078ec0ff */
[----:B------:R-:W-:Y:S01]  /*5560*/  LOP3.LUT R11, R11, 0x7f800000, RZ, 0xfc, !PT ;  /* 0x7f8000000b0b7812 */ /* 0x000fe200078efcff */
[----:B------:R-:W-:Y:S06]  /*5570*/  BRA `(.L_x_4995) ;  /* 0x0000000000047947 */ /* 0x000fec0003800000 */
.L_x_4993:
[----:B------:R-:W-:-:S07]  /*5580*/  LEA R11, R24, R11, 0x17 ;  /* 0x0000000b180b7211 */ /* 0x000fce00078eb8ff */
.L_x_4995:
[----:B------:R-:W-:Y:S05]  /*5590*/  BSYNC.RECONVERGENT B3 ;  /* 0x0000000000037941 */ /* 0x000fea0003800200 */
.L_x_4992:
[----:B------:R-:W-:Y:S05]  /*55a0*/  BRA `(.L_x_4996) ;  /* 0x0000000000207947 */ /* 0x000fea0003800000 */
.L_x_4991:
[----:B------:R-:W-:-:S04]  /*55b0*/  LOP3.LUT R11, R11, 0x80000000, R16, 0x48, !PT ;  /* 0x800000000b0b7812 */ /* 0x000fc800078e4810 */
[----:B------:R-:W-:Y:S01]  /*55c0*/  LOP3.LUT R11, R11, 0x7f800000, RZ, 0xfc, !PT ;  /* 0x7f8000000b0b7812 */ /* 0x000fe200078efcff */
[----:B------:R-:W-:Y:S06]  /*55d0*/  BRA `(.L_x_4996) ;  /* 0x0000000000147947 */ /* 0x000fec0003800000 */
.L_x_4990:
[----:B------:R-:W-:Y:S01]  /*55e0*/  LOP3.LUT R11, R11, 0x80000000, R16, 0x48, !PT ;  /* 0x800000000b0b7812 */ /* 0x000fe200078e4810 */
[----:B------:R-:W-:Y:S06]  /*55f0*/  BRA `(.L_x_4996) ;  /* 0x00000000000c7947 */ /* 0x000fec0003800000 */
.L_x_4989:
[----:B------:R-:W0:Y:S01]  /*5600*/  MUFU.RSQ R11, -QNAN ;  /* 0xffc00000000b7908 */ /* 0x000e220000001400 */
[----:B------:R-:W-:Y:S05]  /*5610*/  BRA `(.L_x_4996) ;  /* 0x0000000000047947 */ /* 0x000fea0003800000 */
.L_x_4988:
[----:B------:R-:W-:-:S07]  /*5620*/  FADD.FTZ R11, R16, R11 ;  /* 0x0000000b100b7221 */ /* 0x000fce0000010000 */
.L_x_4996:
[----:B------:R-:W-:Y:S05]  /*5630*/  BSYNC.RECONVERGENT B2 ;  /* 0x0000000000027941 */ /* 0x000fea0003800200 */
.L_x_4986:
[----:B------:R-:W-:-:S04]  /*5640*/  IMAD.MOV.U32 R13, RZ, RZ, 0x0 ;  /* 0x00000000ff0d7424 */ /* 0x000fc800078e00ff */
[----:B0-----:R-:W-:Y:S05]  /*5650*/  RET.REL.NODEC R12 `(_Z15SoftmaxWarpImplI22BroadcastScaleMaskLoadIffbLm4EiE11DirectStoreIffEfLi1ELi7ELi32ELi1ELb1EL9Algorithm0EEvT_T0_ll) ;  /* 0xffffffa80c687950 */ /* 0x001fea0003c3ffff */
.L_x_4997:
        /* <DEDUP_REMOVED lines=10> */
.L_x_37437:


//--------------------- .text._Z15SoftmaxWarpImplI22BroadcastScaleMaskLoadIffbLm4EiE11DirectStoreIffEfLi1ELi7ELi32ELi1ELb0EL9Algorithm0EEvT_T0_ll --------------------------
	.section	.text._Z15SoftmaxWarpImplI22BroadcastScaleMaskLoadIffbLm4EiE11DirectStoreIffEfLi1ELi7ELi32ELi1ELb0EL9Algorithm0EEvT_T0_ll,"ax",@progbits
	.align	128
        .global         _Z15SoftmaxWarpImplI22BroadcastScaleMaskLoadIffbLm4EiE11DirectStoreIffEfLi1ELi7ELi32ELi1ELb0EL9Algorithm0EEvT_T0_ll
        .type           _Z15SoftmaxWarpImplI22BroadcastScaleMaskLoadIffbLm4EiE11DirectStoreIffEfLi1ELi7ELi32ELi1ELb0EL9Algorithm0EEvT_T0_ll,@function
        .size           _Z15SoftmaxWarpImplI22BroadcastScaleMaskLoadIffbLm4EiE11DirectStoreIffEfLi1ELi7ELi32ELi1ELb0EL9Algorithm0EEvT_T0_ll,(.L_x_37438 - _Z15SoftmaxWarpImplI22BroadcastScaleMaskLoadIffbLm4EiE11DirectStoreIffEfLi1ELi7ELi32ELi1ELb0EL9Algorithm0EEvT_T0_ll)
        .other          _Z15SoftmaxWarpImplI22BroadcastScaleMaskLoadIffbLm4EiE11DirectStoreIffEfLi1ELi7ELi32ELi1ELb0EL9Algorithm0EEvT_T0_ll,@"STO_CUDA_ENTRY STV_DEFAULT"
_Z15SoftmaxWarpImplI22BroadcastScaleMaskLoadIffbLm4EiE11DirectStoreIffEfLi1ELi7ELi32ELi1ELb0EL9Algorithm0EEvT_T0_ll:
.text._Z15SoftmaxWarpImplI22BroadcastScaleMaskLoadIffbLm4EiE11DirectStoreIffEfLi1ELi7ELi32ELi1ELb0EL9Algorithm0EEvT_T0_ll:
        /* <DEDUP_REMOVED lines=31> */
.L_x_4998:
        /* <DEDUP_REMOVED lines=14> */
.L_x_5015:
        /* <DEDUP_REMOVED lines=8> */
[----:B------:R-:W-:Y:S01]  /*0350*/  IABS R16, UR61 ;  /* 0x0000003d00107c13 */ /* 0x000fe20008000000 */
[----:B------:R-:W-:Y:S01]  /*0360*/  UISETP.NE.U32.AND UP0, UPT, UR40, 0x1, UPT ;  /* 0x000000012800788c */ /* 0x000fe2000bf05070 */
[----:B------:R-:W-:Y:S01]  /*0370*/  LOP3.LUT R23, RZ, UR59, RZ, 0x33, !PT ;  /* 0x0000003bff177c12 */ /* 0x000fe2000f8e33ff */
[----:B------:R-:W-:Y:S01]  /*0380*/  UISETP.NE.U32.AND UP2, UPT, UR42, 0x1, UPT ;  /* 0x000000012a00788c */ /* 0x000fe2000bf45070 */
[----:B------:R-:W-:Y:S01]  /*0390*/  IABS R15, R19 ;  /* 0x00000013000f7213 */ /* 0x000fe20000000000 */
[----:B------:R-:W-:Y:S01]  /*03a0*/  UISETP.NE.AND.EX UP0, UPT, UR41, URZ, UPT, UP0 ;  /* 0x000000ff2900728c */ /* 0x000fe2000bf05300 */
[----:B-1----:R-:W-:Y:S01]  /*03b0*/  R2UR UR12, R6 ;  /* 0x00000000060c72ca */ /* 0x002fe200000e0000 */
[----:B------:R-:W-:Y:S01]  /*03c0*/  UISETP.NE.AND.EX UP2, UPT, UR43, URZ, UPT, UP2 ;  /* 0x000000ff2b00728c */ /* 0x000fe2000bf45320 */
[----:B------:R-:W-:Y:S01]  /*03d0*/  R2UR UR13, R7 ;  /* 0x00000000070d72ca */ /* 0x000fe200000e0000 */
[----:B------:R-:W0:Y:S01]  /*03e0*/  I2F.RP R4, UR8 ;  /* 0x0000000800047d06 */ /* 0x000e220008209400 */
[----:B------:R-:W-:-:S04]  /*03f0*/  UISETP.NE.U32.AND UP1, UPT, UR36, 0x1, UPT ;  /* 0x000000012400788c */ /* 0x000fc8000bf25070 */
[----:B------:R-:W-:-:S03]  /*0400*/  UISETP.NE.AND.EX UP1, UPT, UR37, URZ, UPT, UP1 ;  /* 0x000000ff2500728c */ /* 0x000fc6000bf25310 */
[----:B------:R-:W1:Y:S08]  /*0410*/  I2F.RP R12, UR9 ;  /* 0x00000009000c7d06 */ /* 0x000e700008209400 */
[----:B0-----:R-:W0:Y:S08]  /*0420*/  MUFU.RCP R4, R4 ;  /* 0x0000000400047308 */ /* 0x001e300000001000 */
[----:B-1----:R-:W1:Y:S01]  /*0430*/  MUFU.RCP R12, R12 ;  /* 0x0000000c000c7308 */ /* 0x002e620000001000 */
[----:B0-----:R-:W-:Y:S01]  /*0440*/  VIADD R8, R4, 0xffffffe ;  /* 0x0ffffffe04087836 */ /* 0x001fe20000000000 */
[----:B------:R-:W-:-:S06]  /*0450*/  IABS R4, R22 ;  /* 0x0000001600047213 */ /* 0x000fcc0000000000 */
[----:B------:R0:W2:Y:S01]  /*0460*/  F2I.FTZ.U32.TRUNC.NTZ R9, R8 ;  /* 0x0000000800097305 */ /* 0x0000a2000021f000 */
[----:B-1----:R-:W-:Y:S01]  /*0470*/  VIADD R13, R12, 0xffffffe ;  /* 0x0ffffffe0c0d7836 */ /* 0x002fe20000000000 */
[----:B0-----:R-:W-:-:S06]  /*0480*/  MOV R8, RZ ;  /* 0x000000ff00087202 */ /* 0x001fcc0000000f00 */
[----:B------:R-:W0:Y:S01]  /*0490*/  F2I.FTZ.U32.TRUNC.NTZ R13, R13 ;  /* 0x0000000d000d7305 */ /* 0x000e22000021f000 */
[----:B--2---:R-:W-:-:S04]  /*04a0*/  IMAD.MOV R11, RZ, RZ, -R9 ;  /* 0x000000ffff0b7224 */ /* 0x004fc800078e0a09 */
[----:B------:R-:W-:-:S04]  /*04b0*/  IMAD R11, R11, UR8, RZ ;  /* 0x000000080b0b7c24 */ /* 0x000fc8000f8e02ff */
[----:B------:R-:W-:Y:S01]  /*04c0*/  IMAD.HI.U32 R8, R9, R11, R8 ;  /* 0x0000000b09087227 */ /* 0x000fe200078e0008 */
[----:B------:R-:W-:Y:S02]  /*04d0*/  IABS R9, R17 ;  /* 0x0000001100097213 */ /* 0x000fe40000000000 */
[----:B0-----:R-:W-:Y:S01]  /*04e0*/  R2UR UR5, R13 ;  /* 0x000000000d0572ca */ /* 0x001fe200000e0000 */
[----:B------:R-:W-:-:S04]  /*04f0*/  IMAD.MOV.U32 R11, RZ, RZ, R4 ;  /* 0x000000ffff0b7224 */ /* 0x000fc800078e0004 */
[----:B------:R-:W-:-:S05]  /*0500*/  IMAD.HI.U32 R10, R8, R11, RZ ;  /* 0x0000000b080a7227 */ /* 0x000fca00078e00ff */
[----:B------:R-:W-:-:S03]  /*0510*/  IADD3 R4, PT, PT, -R10, RZ, RZ ;  /* 0x000000ff0a047210 */ /* 0x000fc60007ffe1ff */
[----:B------:R-:W-:Y:S02]  /*0520*/  UIADD3 UR6, UPT, UPT, URZ, -UR5, URZ ;  /* 0x80000005ff067290 */ /* 0x000fe4000fffe0ff */
[----:B------:R-:W-:Y:S02]  /*0530*/  IMAD R11, R4, UR8, R11 ;  /* 0x00000008040b7c24 */ /* 0x000fe4000f8e020b */
[----:B------:R-:W-:Y:S01]  /*0540*/  IMAD.HI.U32 R4, R8, R9, RZ ;  /* 0x0000000908047227 */ /* 0x000fe200078e00ff */
[----:B------:R-:W-:Y:S02]  /*0550*/  UIMAD UR6, UR6, UR9, URZ ;  /* 0x00000009060672a4 */ /* 0x000fe4000f8e02ff */
[----:B------:R-:W-:Y:S02]  /*0560*/  ISETP.LT.U32.AND P1, PT, R11, UR8, PT ;  /* 0x000000080b007c0c */ /* 0x000fe4000bf21070 */
[----:B------:R-:W-:Y:S01]  /*0570*/  IADD3 R14, PT, PT, -R4, RZ, RZ ;  /* 0x000000ff040e7210 */ /* 0x000fe20007ffe1ff */
[----:B------:R-:W-:-:S04]  /*0580*/  UIMAD.WIDE.U32 UR4, UR5, UR6, UR4 ;  /* 0x00000006050472a5 */ /* 0x000fc8000f8e0004 */
[----:B------:R-:W-:Y:S02]  /*0590*/  IMAD R12, R14, UR8, R9 ;  /* 0x000000080e0c7c24 */ /* 0x000fe4000f8e0209 */
[----:B------:R-:W-:Y:S01]  /*05a0*/  IMAD.HI.U32 R9, R8, R15, RZ ;  /* 0x0000000f08097227 */ /* 0x000fe200078e00ff */
[----:B------:R-:W-:Y:S01]  /*05b0*/  UMOV UR6, UR5 ;  /* 0x0000000500067c82 */ /* 0x000fe20008000000 */
[----:B------:R-:W-:Y:S01]  /*05c0*/  UMOV UR4, URZ ;  /* 0x000000ff00047c82 */ /* 0x000fe20008000000 */
[----:B------:R-:W-:Y:S01]  /*05d0*/  ISETP.LT.U32.AND P0, PT, R12, UR8, PT ;  /* 0x000000080c007c0c */ /* 0x000fe2000bf01070 */
[----:B------:R-:W-:Y:S02]  /*05e0*/  @!P1 VIADD R11, R11, -UR8 ;  /* 0x800000080b0b9c36 */ /* 0x000fe40008000000 */
[----:B------:R-:W-:Y:S02]  /*05f0*/  IMAD.MOV R14, RZ, RZ, -R9 ;  /* 0x000000ffff0e7224 */ /* 0x000fe400078e0a09 */
[----:B------:R-:W-:Y:S01]  /*0600*/  @!P1 VIADD R10, R10, 0x1 ;  /* 0x000000010a0a9836 */ /* 0x000fe20000000000 */
[----:B------:R-:W-:Y:S01]  /*0610*/  ISETP.GE.U32.AND P2, PT, R11, UR8, PT ;  /* 0x000000080b007c0c */ /* 0x000fe2000bf46070 */
[----:B------:R-:W-:Y:S01]  /*0620*/  IMAD R14, R14, UR8, R15 ;  /* 0x000000080e0e7c24 */ /* 0x000fe2000f8e020f */
[----:B------:R-:W-:-:S04]  /*0630*/  LOP3.LUT R11, R22, UR59, RZ, 0x3c, !PT ;  /* 0x0000003b160b7c12 */ /* 0x000fc8000f8e3cff */
[----:B------:R-:W-:Y:S01]  /*0640*/  ISETP.GE.AND P4, PT, R11, RZ, PT ;  /* 0x000000ff0b00720c */ /* 0x000fe20003f86270 */
[----:B------:R-:W-:Y:S01]  /*0650*/  @!P0 VIADD R12, R12, -UR8 ;  /* 0x800000080c0c8c36 */ /* 0x000fe20008000000 */
[----:B------:R-:W-:Y:S02]  /*0660*/  ISETP.LT.U32.AND P1, PT, R14, UR8, PT ;  /* 0x000000080e007c0c */ /* 0x000fe4000bf21070 */
[----:B------:R-:W-:Y:S02]  /*0670*/  MOV R11, R16 ;  /* 0x00000010000b7202 */ /* 0x000fe40000000f00 */
[----:B------:R-:W-:Y:S02]  /*0680*/  ISETP.GE.U32.AND P3, PT, R12, UR8, PT ;  /* 0x000000080c007c0c */ /* 0x000fe4000bf66070 */
[----:B------:R-:W-:Y:S02]  /*0690*/  @P2 IADD3 R10, PT, PT, R10, 0x1, RZ ;  /* 0x000000010a0a2810 */ /* 0x000fe40007ffe0ff */
[----:B------:R-:W-:-:S02]  /*06a0*/  R2UR UR10, R11 ;  /* 0x000000000b0a72ca */ /* 0x000fc400000e0000 */
[----:B------:R-:W-:Y:S01]  /*06b0*/  LOP3.LUT R11, R17, UR59, RZ, 0x3c, !PT ;  /* 0x0000003b110b7c12 */ /* 0x000fe2000f8e3cff */
[----:B------:R-:W-:Y:S01]  /*06c0*/  @!P4 IMAD.MOV R10, RZ, RZ, -R10 ;  /* 0x000000ffff0ac224 */ /* 0x000fe200078e0a0a */
[----:B------:R-:W-:Y:S01]  /*06d0*/  ISETP.NE.AND P2, PT, RZ, UR59, PT ;  /* 0x0000003bff007c0c */ /* 0x000fe2000bf45270 */
[----:B------:R-:W-:Y:S01]  /*06e0*/  @!P1 VIADD R14, R14, -UR8 ;  /* 0x800000080e0e9c36 */ /* 0x000fe20008000000 */
[----:B------:R-:W-:Y:S02]  /*06f0*/  ISETP.GE.AND P5, PT, R11, RZ, PT ;  /* 0x000000ff0b00720c */ /* 0x000fe40003fa6270 */
[----:B------:R-:W-:Y:S02]  /*0700*/  SEL R11, R23, R10, !P2 ;  /* 0x0000000a170b7207 */ /* 0x000fe40005000000 */
[----:B------:R-:W-:Y:S02]  /*0710*/  ISETP.GE.U32.AND P4, PT, R14, UR8, PT ;  /* 0x000000080e007c0c */ /* 0x000fe4000bf86070 */
[----:B------:R-:W-:Y:S01]  /*0720*/  @!P0 IADD3 R4, PT, PT, R4, 0x1, RZ ;  /* 0x0000000104048810 */ /* 0x000fe20007ffe0ff */
[----:B------:R-:W-:Y:S01]  /*0730*/  IMAD.MOV R21, RZ, RZ, -R11 ;  /* 0x000000ffff157224 */ /* 0x000fe200078e0a0b */
[----:B------:R-:W-:Y:S01]  /*0740*/  LOP3.LUT R12, R19, UR59, RZ, 0x3c, !PT ;  /* 0x0000003b130c7c12 */ /* 0x000fe2000f8e3cff */
[----:B------:R-:W0:Y:S01]  /*0750*/  I2F.RP R10, UR10 ;  /* 0x0000000a000a7d06 */ /* 0x000e220008209400 */
[----:B------:R-:W-:Y:S01]  /*0760*/  @!P1 IADD3 R9, PT, PT, R9, 0x1, RZ ;  /* 0x0000000109099810 */ /* 0x000fe20007ffe0ff */
[----:B------:R-:W-:Y:S01]  /*0770*/  IMAD R21, R21, UR59, R22 ;  /* 0x0000003b15157c24 */ /* 0x000fe2000f8e0216 */
[----:B------:R-:W-:Y:S01]  /*0780*/  ISETP.GE.AND P6, PT, R12, RZ, PT ;  /* 0x000000ff0c00720c */ /* 0x000fe20003fc6270 */
[----:B------:R-:W-:-:S03]  /*0790*/  @P3 VIADD R4, R4, 0x1 ;  /* 0x0000000104043836 */ /* 0x000fc60000000000 */
[----:B------:R-:W-:Y:S01]  /*07a0*/  IABS R15, R21 ;  /* 0x00000015000f7213 */ /* 0x000fe20000000000 */
[----:B------:R-:W-:Y:S02]  /*07b0*/  @P4 VIADD R9, R9, 0x1 ;  /* 0x0000000109094836 */ /* 0x000fe40000000000 */
[----:B------:R-:W-:Y:S02]  /*07c0*/  @!P5 IMAD.MOV R4, RZ, RZ, -R4 ;  /* 0x000000ffff04d224 */ /* 0x000fe400078e0a04 */
[----:B------:R-:W-:Y:S01]  /*07d0*/  IMAD.HI.U32 R13, R15, UR6, RZ ;  /* 0x000000060f0d7c27 */ /* 0x000fe2000f8e00ff */
[----:B------:R-:W-:Y:S02]  /*07e0*/  MOV R12, R9 ;  /* 0x00000009000c7202 */ /* 0x000fe40000000f00 */
[----:B------:R-:W-:Y:S01]  /*07f0*/  SEL R9, R23, R4, !P2 ;  /* 0x0000000417097207 */ /* 0x000fe20005000000 */
[----:B0-----:R-:W0:Y:S01]  /*0800*/  MUFU.RCP R10, R10 ;  /* 0x0000000a000a7308 */ /* 0x001e220000001000 */
[----:B------:R-:W-:Y:S01]  /*0810*/  IADD3 R16, PT, PT, -R13, RZ, RZ ;  /* 0x000000ff0d107210 */ /* 0x000fe20007ffe1ff */
[----:B------:R-:W-:-:S02]  /*0820*/  @!P6 IMAD.MOV R12, RZ, RZ, -R12 ;  /* 0x000000ffff0ce224 */ /* 0x000fc400078e0a0c */
[----:B------:R-:W-:Y:S02]  /*0830*/  IMAD.MOV R14, RZ, RZ, -R9 ;  /* 0x000000ffff0e7224 */ /* 0x000fe400078e0a09 */
[----:B------:R-:W-:Y:S01]  /*0840*/  IMAD R15, R16, UR9, R15 ;  /* 0x00000009100f7c24 */ /* 0x000fe2000f8e020f */
[----:B------:R-:W-:Y:S01]  /*0850*/  SEL R4, R23, R12, !P2 ;  /* 0x0000000c17047207 */ /* 0x000fe20005000000 */
[----:B------:R-:W-:-:S03]  /*0860*/  IMAD R14, R14, UR59, R17 ;  /* 0x0000003b0e0e7c24 */ /* 0x000fc6000f8e0211 */
[----:B------:R-:W-:Y:S01]  /*0870*/  ISETP.LT.U32.AND P1, PT, R15, UR9, PT ;  /* 0x000000090f007c0c */ /* 0x000fe2000bf21070 */
[----:B------:R-:W-:Y:S01]  /*0880*/  IMAD.MOV R12, RZ, RZ, -R4 ;  /* 0x000000ffff0c7224 */ /* 0x000fe200078e0a04 */
[----:B------:R-:W-:-:S03]  /*0890*/  IABS R18, R14 ;  /* 0x0000000e00127213 */ /* 0x000fc60000000000 */
[----:B------:R-:W-:Y:S02]  /*08a0*/  IMAD R25, R12, UR59, R19 ;  /* 0x0000003b0c197c24 */ /* 0x000fe4000f8e0213 */
[----:B------:R-:W-:-:S03]  /*08b0*/  IMAD.HI.U32 R12, R18, UR6, RZ ;  /* 0x00000006120c7c27 */ /* 0x000fc6000f8e00ff */
[----:B------:R-:W-:Y:S01]  /*08c0*/  IABS R20, R25 ;  /* 0x0000001900147213 */ /* 0x000fe20000000000 */
[----:B0-----:R-:W-:Y:S01]  /*08d0*/  VIADD R16, R10, 0xffffffe ;  /* 0x0ffffffe0a107836 */ /* 0x001fe20000000000 */
[----:B------:R-:W-:Y:S01]  /*08e0*/  IADD3 R27, PT, PT, -R12, RZ, RZ ;  /* 0x000000ff0c1b7210 */ /* 0x000fe20007ffe1ff */
[----:B------:R-:W-:Y:S01]  /*08f0*/  @!P1 VIADD R15, R15, -UR9 ;  /* 0x800000090f0f9c36 */ /* 0x000fe20008000000 */
[----:B------:R-:W-:Y:S01]  /*0900*/  @!P1 IADD3 R13, PT, PT, R13, 0x1, RZ ;  /* 0x000000010d0d9810 */ /* 0x000fe20007ffe0ff */
[----:B------:R-:W-:Y:S01]  /*0910*/  IMAD.HI.U32 R10, R20, UR6, RZ ;  /* 0x00000006140a7c27 */ /* 0x000fe2000f8e00ff */
[----:B------:R-:W-:Y:S01]  /*0920*/  ISETP.NE.AND P1, PT, RZ, UR60, PT ;  /* 0x0000003cff007c0c */ /* 0x000fe2000bf25270 */
[----:B------:R-:W0:Y:S01]  /*0930*/  F2I.FTZ.U32.TRUNC.NTZ R16, R16 ;  /* 0x0000001000107305 */ /* 0x000e22000021f000 */
[----:B------:R-:W-:Y:S01]  /*0940*/  ISETP.GE.U32.AND P0, PT, R15, UR9, PT ;  /* 0x000000090f007c0c */ /* 0x000fe2000bf06070 */
[----:B------:R-:W-:Y:S01]  /*0950*/  IMAD R18, R27, UR9, R18 ;  /* 0x000000091b127c24 */ /* 0x000fe2000f8e0212 */
[----:B------:R-:W-:Y:S01]  /*0960*/  LOP3.LUT R15, R21, UR60, RZ, 0x3c, !PT ;  /* 0x0000003c150f7c12 */ /* 0x000fe2000f8e3cff */
[----:B------:R-:W-:-:S03]  /*0970*/  IMAD.MOV R27, RZ, RZ, -R10 ;  /* 0x000000ffff1b7224 */ /* 0x000fc600078e0a0a */
[----:B------:R-:W-:Y:S02]  /*0980*/  ISETP.LT.U32.AND P6, PT, R18, UR9, PT ;  /* 0x0000000912007c0c */ /* 0x000fe4000bfc1070 */
[----:B------:R-:W-:Y:S01]  /*0990*/  ISETP.GE.AND P3, PT, R15, RZ, PT ;  /* 0x000000ff0f00720c */ /* 0x000fe20003f66270 */
[----:B------:R-:W-:Y:S01]  /*09a0*/  IMAD R15, R27, UR9, R20 ;  /* 0x000000091b0f7c24 */ /* 0x000fe2000f8e0214 */
[----:B------:R-:W-:-:S03]  /*09b0*/  LOP3.LUT R20, RZ, UR60, RZ, 0x33, !PT ;  /* 0x0000003cff147c12 */ /* 0x000fc6000f8e33ff */
[----:B------:R-:W-:Y:S01]  /*09c0*/  @P0 VIADD R13, R13, 0x1 ;  /* 0x000000010d0d0836 */ /* 0x000fe20000000000 */
[----:B------:R-:W-:Y:S02]  /*09d0*/  ISETP.LT.U32.AND P0, PT, R15, UR9, PT ;  /* 0x000000090f007c0c */ /* 0x000fe4000bf01070 */
[----:B0-----:R-:W-:Y:S02]  /*09e0*/  R2UR UR5, R16 ;  /* 0x00000000100572ca */ /* 0x001fe400000e0000 */
[----:B------:R-:W-:Y:S01]  /*09f0*/  LOP3.LUT R16, R14, UR60, RZ, 0x3c, !PT ;  /* 0x0000003c0e107c12 */ /* 0x000fe2000f8e3cff */
[----:B------:R-:W-:Y:S01]  /*0a00*/  @!P6 VIADD R18, R18, -UR9 ;  /* 0x800000091212ec36 */ /* 0x000fe20008000000 */
[----:B------:R-:W-:Y:S02]  /*0a10*/  @!P6 IADD3 R12, PT, PT, R12, 0x1, RZ ;  /* 0x000000010c0ce810 */ /* 0x000fe40007ffe0ff */
[----:B------:R-:W-:Y:S02]  /*0a20*/  @!P3 IADD3 R13, PT, PT, -R13, RZ, RZ ;  /* 0x000000ff0d0db210 */ /* 0x000fe40007ffe1ff */
[----:B------:R-:W-:-:S02]  /*0a30*/  ISETP.GE.U32.AND P4, PT, R18, UR9, PT ;  /* 0x0000000912007c0c */ /* 0x000fc4000bf86070 */
[----:B------:R-:W-:Y:S01]  /*0a40*/  ISETP.GE.AND P3, PT, R16, RZ, PT ;  /* 0x000000ff1000720c */ /* 0x000fe20003f66270 */
[----:B------:R-:W-:Y:S01]  /*0a50*/  @!P0 VIADD R15, R15, -UR9 ;  /* 0x800000090f0f8c36 */ /* 0x000fe20008000000 */
[----:B------:R-:W-:Y:S01]  /*0a60*/  SEL R13, R20, R13, !P1 ;  /* 0x0000000d140d7207 */ /* 0x000fe20004800000 */
[----:B------:R-:W-:Y:S01]  /*0a70*/  UIADD3 UR7, UPT, UPT, URZ, -UR5, URZ ;  /* 0x80000005ff077290 */ /* 0x000fe2000fffe0ff */
[----:B------:R-:W-:Y:S01]  /*0a80*/  PLOP3.LUT P6, PT, PT, PT, UP0, 0x40, 0x4 ;  /* 0x000000000004781c */ /* 0x000fe20003fce808 */
[----:B------:R-:W-:Y:S01]  /*0a90*/  @!P0 VIADD R10, R10, 0x1 ;  /* 0x000000010a0a8836 */ /* 0x000fe20000000000 */
[----:B------:R-:W-:Y:S01]  /*0aa0*/  ISETP.GE.U32.AND P5, PT, R15, UR9, PT ;  /* 0x000000090f007c0c */ /* 0x000fe2000bfa6070 */
[----:B------:R-:W-:Y:S01]  /*0ab0*/  IMAD.MOV R16, RZ, RZ, -R13 ;  /* 0x000000ffff107224 */ /* 0x000fe200078e0a0d */
[----:B------:R-:W-:Y:S01]  /*0ac0*/  LOP3.LUT R15, R25, UR60, RZ, 0x3c, !PT ;  /* 0x0000003c190f7c12 */ /* 0x000fe2000f8e3cff */
[----:B------:R-:W-:Y:S01]  /*0ad0*/  UIMAD UR7, UR7, UR10, URZ ;  /* 0x0000000a070772a4 */ /* 0x000fe2000f8e02ff */
[----:B------:R-:W-:Y:S01]  /*0ae0*/  SEL R11, R11, RZ, !P6 ;  /* 0x000000ff0b0b7207 */ /* 0x000fe20007000000 */
[----:B------:R-:W-:Y:S01]  /*0af0*/  @P4 VIADD R12, R12, 0x1 ;  /* 0x000000010c0c4836 */ /* 0x000fe20000000000 */
[----:B------:R-:W-:Y:S01]  /*0b00*/  ISETP.GE.AND P4, PT, R15, RZ, PT ;  /* 0x000000ff0f00720c */ /* 0x000fe20003f86270 */
[----:B------:R-:W-:Y:S01]  /*0b10*/  IMAD R21, R16, UR60, R21 ;  /* 0x0000003c10157c24 */ /* 0x000fe2000f8e0215 */
[----:B------:R-:W-:Y:S01]  /*0b20*/  UIMAD.WIDE.U32 UR4, UR5, UR7, UR4 ;  /* 0x00000007050472a5 */ /* 0x000fe2000f8e0004 */
[----:B------:R-:W-:Y:S01]  /*0b30*/  IMAD R18, R11, UR44, RZ ;  /* 0x0000002c0b127c24 */ /* 0x000fe2000f8e02ff */
[----:B------:R-:W-:-:S02]  /*0b40*/  @!P3 IADD3 R12, PT, PT, -R12, RZ, RZ ;  /* 0x000000ff0c0cb210 */ /* 0x000fc40007ffe1ff */
[----:B------:R-:W-:Y:S01]  /*0b50*/  IABS R16, R21 ;  /* 0x0000001500107213 */ /* 0x000fe20000000000 */
[----:B------:R-:W-:Y:S01]  /*0b60*/  @P5 VIADD R10, R10, 0x1 ;  /* 0x000000010a0a5836 */ /* 0x000fe20000000000 */
[----:B------:R-:W-:Y:S02]  /*0b70*/  SEL R11, R20, R12, !P1 ;  /* 0x0000000c140b7207 */ /* 0x000fe40004800000 */
[----:B------:R-:W-:Y:S01]  /*0b80*/  PLOP3.LUT P6, PT, PT, PT, UP2, 0x40, 0x4 ;  /* 0x000000000004781c */ /* 0x000fe20003fce828 */
[----:B------:R-:W-:Y:S01]  /*0b90*/  IMAD.HI.U32 R12, R16, UR5, RZ ;  /* 0x00000005100c7c27 */ /* 0x000fe2000f8e00ff */
[----:B------:R-:W-:Y:S02]  /*0ba0*/  PLOP3.LUT P0, PT, PT, PT, UP0, 0x40, 0x4 ;  /* 0x000000000004781c */ /* 0x000fe40003f0e808 */
[----:B------:R-:W-:Y:S01]  /*0bb0*/  SEL R15, R13, RZ, !P6 ;  /* 0x000000ff0d0f7207 */ /* 0x000fe20007000000 */
[----:B------:R-:W-:Y:S01]  /*0bc0*/  @!P4 IMAD.MOV R10, RZ, RZ, -R10 ;  /* 0x000000ffff0ac224 */ /* 0x000fe200078e0a0a */
[----:B------:R-:W-:Y:S01]  /*0bd0*/  IADD3 R13, PT, PT, -R12, RZ, RZ ;  /* 0x000000ff0c0d7210 */ /* 0x000fe20007ffe1ff */
[----:B------:R-:W-:Y:S01]  /*0be0*/  IMAD.MOV R27, RZ, RZ, -R11 ;  /* 0x000000ffff1b7224 */ /* 0x000fe200078e0a0b */
[----:B------:R-:W-:Y:S01]  /*0bf0*/  SEL R9, R9, RZ, !P0 ;  /* 0x000000ff09097207 */ /* 0x000fe20004000000 */
[----:B------:R-:W-:Y:S01]  /*0c00*/  IMAD R15, R15, UR45, R18 ;  /* 0x0000002d0f0f7c24 */ /* 0x000fe2000f8e0212 */
[----:B------:R-:W-:Y:S01]  /*0c10*/  SEL R10, R20, R10, !P1 ;  /* 0x0000000a140a7207 */ /* 0x000fe20004800000 */
[----:B------:R-:W-:Y:S01]  /*0c20*/  IMAD R14, R27, UR60, R14 ;  /* 0x0000003c1b0e7c24 */ /* 0x000fe2000f8e020e */
[----:B------:R-:W-:Y:S01]  /*0c30*/  PLOP3.LUT P4, PT, PT, PT, UP2, 0x40, 0x4 ;  /* 0x000000000004781c */ /* 0x000fe20003f8e828 */
[----:B------:R-:W-:Y:S01]  /*0c40*/  IMAD R16, R13, UR10, R16 ;  /* 0x0000000a0d107c24 */ /* 0x000fe2000f8e0210 */
[----:B------:R-:W-:Y:S01]  /*0c50*/  PLOP3.LUT P6, PT, PT, PT, UP0, 0x40, 0x4 ;  /* 0x000000000004781c */ /* 0x000fe20003fce808 */
[----:B------:R-:W-:Y:S01]  /*0c60*/  IMAD.MOV R24, RZ, RZ, -R10 ;  /* 0x000000ffff187224 */ /* 0x000fe200078e0a0a */
[----:B------:R-:W-:-:S02]  /*0c70*/  IABS R18, R14 ;  /* 0x0000000e00127213 */ /* 0x000fc40000000000 */
[----:B------:R-:W-:Y:S01]  /*0c80*/  ISETP.LT.U32.AND P3, PT, R16, UR10, PT ;  /* 0x0000000a10007c0c */ /* 0x000fe2000bf61070 */
[----:B------:R-:W-:Y:S01]  /*0c90*/  IMAD R25, R24, UR60, R25 ;  /* 0x0000003c18197c24 */ /* 0x000fe2000f8e0219 */
[----:B------:R-:W-:Y:S01]  /*0ca0*/  PLOP3.LUT P5, PT, PT, PT, UP2, 0x40, 0x4 ;  /* 0x000000000004781c */ /* 0x000fe20003fae828 */
[----:B------:R-:W-:Y:S01]  /*0cb0*/  IMAD R24, R9, UR44, RZ ;  /* 0x0000002c09187c24 */ /* 0x000fe2000f8e02ff */
[----:B------:R-:W-:Y:S01]  /*0cc0*/  SEL R9, R11, RZ, !P4 ;  /* 0x000000ff0b097207 */ /* 0x000fe20006000000 */
[----:B------:R-:W-:Y:S01]  /*0cd0*/  IMAD.HI.U32 R13, R18, UR5, RZ ;  /* 0x00000005120d7c27 */ /* 0x000fe2000f8e00ff */
[----:B------:R-:W-:Y:S02]  /*0ce0*/  IABS R26, R25 ;  /* 0x00000019001a7213 */ /* 0x000fe40000000000 */
[----:B------:R-:W-:Y:S01]  /*0cf0*/  SEL R10, R10, RZ, !P5 ;  /* 0x000000ff0a0a7207 */ /* 0x000fe20006800000 */
[----:B------:R-:W-:Y:S01]  /*0d00*/  IMAD R9, R9, UR45, R24 ;  /* 0x0000002d09097c24 */ /* 0x000fe2000f8e0218 */
[----:B------:R-:W-:Y:S01]  /*0d10*/  IADD3 R11, PT, PT, -R13, RZ, RZ ;  /* 0x000000ff0d0b7210 */ /* 0x000fe20007ffe1ff */
[----:B------:R-:W-:Y:S01]  /*0d20*/  IMAD.MOV.U32 R24, RZ, RZ, R26 ;  /* 0x000000ffff187224 */ /* 0x000fe200078e001a */
[----:B------:R-:W-:Y:S01]  /*0d30*/  LOP3.LUT R26, R21, UR61, RZ, 0x3c, !PT ;  /* 0x0000003d151a7c12 */ /* 0x000fe2000f8e3cff */
[----:B------:R-:W-:-:S02]  /*0d40*/  @!P3 VIADD R16, R16, -UR10 ;  /* 0x8000000a1010bc36 */ /* 0x000fc40008000000 */
[----:B------:R-:W-:Y:S02]  /*0d50*/  IMAD R18, R11, UR10, R18 ;  /* 0x0000000a0b127c24 */ /* 0x000fe4000f8e0212 */
[----:B------:R-:W-:Y:S01]  /*0d60*/  IMAD.HI.U32 R11, R24, UR5, RZ ;  /* 0x00000005180b7c27 */ /* 0x000fe2000f8e00ff */
[----:B------:R-:W-:Y:S02]  /*0d70*/  ISETP.GE.U32.AND P4, PT, R16, UR10, PT ;  /* 0x0000000a10007c0c */ /* 0x000fe4000bf86070 */
[----:B------:R-:W-:Y:S01]  /*0d80*/  ISETP.LT.U32.AND P0, PT, R18, UR10, PT ;  /* 0x0000000a12007c0c */ /* 0x000fe2000bf01070 */
[----:B------:R-:W-:Y:S01]  /*0d90*/  @!P3 VIADD R12, R12, 0x1 ;  /* 0x000000010c0cb836 */ /* 0x000fe20000000000 */
[----:B------:R-:W-:Y:S02]  /*0da0*/  IADD3 R27, PT, PT, -R11, RZ, RZ ;  /* 0x000000ff0b1b7210 */ /* 0x000fe40007ffe1ff */
[----:B------:R-:W-:Y:S02]  /*0db0*/  SEL R16, R4, RZ, !P6 ;  /* 0x000000ff04107207 */ /* 0x000fe40007000000 */
[----:B------:R-:W-:Y:S01]  /*0dc0*/  ISETP.GE.AND P6, PT, R26, RZ, PT ;  /* 0x000000ff1a00720c */ /* 0x000fe20003fc6270 */
[----:B------:R-:W-:Y:S01]  /*0dd0*/  IMAD R4, R27, UR10, R24 ;  /* 0x0000000a1b047c24 */ /* 0x000fe2000f8e0218 */
[----:B------:R-:W-:Y:S01]  /*0de0*/  LOP3.LUT R24, RZ, UR61, RZ, 0x33, !PT ;  /* 0x0000003dff187c12 */ /* 0x000fe2000f8e33ff */
[----:B------:R-:W-:Y:S01]  /*0df0*/  IMAD R27, R16, UR44, RZ ;  /* 0x0000002c101b7c24 */ /* 0x000fe2000f8e02ff */
[----:B------:R-:W-:Y:S01]  /*0e00*/  IADD3 R26, PT, PT, R22, 0x60, RZ ;  /* 0x00000060161a7810 */ /* 0x000fe20007ffe0ff */
[----:B------:R-:W-:Y:S01]  /*0e10*/  @P4 VIADD R12, R12, 0x1 ;  /* 0x000000010c0c4836 */ /* 0x000fe20000000000 */
[----:B------:R-:W-:Y:S01]  /*0e20*/  ISETP.LT.U32.AND P3, PT, R4, UR10, PT ;  /* 0x0000000a04007c0c */ /* 0x000fe2000bf61070 */
[----:B------:R-:W-:Y:S01]  /*0e30*/  @!P0 VIADD R13, R13, 0x1 ;  /* 0x000000010d0d8836 */ /* 0x000fe20000000000 */
[----:B------:R-:W-:Y:S01]  /*0e40*/  @!P0 IADD3 R18, PT, PT, R18, -UR10, RZ ;  /* 0x8000000a12128c10 */ /* 0x000fe2000fffe0ff */
[----:B------:R-:W-:Y:S01]  /*0e50*/  IMAD R10, R10, UR45, R27 ;  /* 0x0000002d0a0a7c24 */ /* 0x000fe2000f8e021b */
[----:B------:R-:W-:-:S02]  /*0e60*/  LOP3.LUT R16, R14, UR61, RZ, 0x3c, !PT ;  /* 0x0000003d0e107c12 */ /* 0x000fc4000f8e3cff */
[----:B------:R-:W-:Y:S01]  /*0e70*/  ISETP.GE.U32.AND P5, PT, R18, UR10, PT ;  /* 0x0000000a12007c0c */ /* 0x000fe2000bfa6070 */
[----:B------:R-:W-:Y:S01]  /*0e80*/  @!P6 IMAD.MOV R12, RZ, RZ, -R12 ;  /* 0x000000ffff0ce224 */ /* 0x000fe200078e0a0c */
[----:B------:R-:W-:Y:S02]  /*0e90*/  ISETP.NE.AND P6, PT, RZ, UR61, PT ;  /* 0x0000003dff007c0c */ /* 0x000fe4000bfc5270 */
[----:B------:R-:W-:Y:S02]  /*0ea0*/  IABS R27, R26 ;  /* 0x0000001a001b7213 */ /* 0x000fe40000000000 */
[----:B------:R-:W-:Y:S01]  /*0eb0*/  SEL R12, R24, R12, !P6 ;  /* 0x0000000c180c7207 */ /* 0x000fe20007000000 */
[----:B------:R-:W-:Y:S01]  /*0ec0*/  @!P3 VIADD R4, R4, -UR10 ;  /* 0x8000000a0404bc36 */ /* 0x000fe20008000000 */
[----:B------:R-:W-:Y:S01]  /*0ed0*/  ISETP.GE.AND P4, PT, R16, RZ, PT ;  /* 0x000000ff1000720c */ /* 0x000fe20003f86270 */
[----:B------:R-:W-:Y:S01]  /*0ee0*/  @!P3 VIADD R11, R11, 0x1 ;  /* 0x000000010b0bb836 */ /* 0x000fe20000000000 */
[----:B------:R-:W-:-:S02]  /*0ef0*/  LOP3.LUT R16, R25, UR61, RZ, 0x3c, !PT ;  /* 0x0000003d19107c12 */ /* 0x000fc4000f8e3cff */
[----:B------:R-:W-:Y:S01]  /*0f00*/  ISETP.GE.U32.AND P0, PT, R4, UR10, PT ;  /* 0x0000000a04007c0c */ /* 0x000fe2000bf06070 */
[----:B------:R-:W-:Y:S01]  /*0f10*/  IMAD.MOV R4, RZ, RZ, -R12 ;  /* 0x000000ffff047224 */ /* 0x000fe200078e0a0c */
[----:B------:R-:W-:Y:S02]  /*0f20*/  @P5 IADD3 R13, PT, PT, R13, 0x1, RZ ;  /* 0x000000010d0d5810 */ /* 0x000fe40007ffe0ff */
[----:B------:R-:W-:Y:S01]  /*0f30*/  PLOP3.LUT P5, PT, PT, PT, UP1, 0x40, 0x4 ;  /* 0x000000000004781c */ /* 0x000fe20003fae818 */
[----:B------:R-:W-:Y:S02]  /*0f40*/  IMAD R21, R4, UR61, R21 ;  /* 0x0000003d04157c24 */ /* 0x000fe4000f8e0215 */
[----:B------:R-:W-:Y:S01]  /*0f50*/  IMAD.HI.U32 R4, R8, R27, RZ ;  /* 0x0000001b08047227 */ /* 0x000fe200078e00ff */
[----:B------:R-:W-:Y:S02]  /*0f60*/  SEL R12, R12, RZ, !P5 ;  /* 0x000000ff0c0c7207 */ /* 0x000fe40006800000 */
[----:B------:R-:W-:Y:S01]  /*0f70*/  ISETP.GE.AND P5, PT, R16, RZ, PT ;  /* 0x000000ff1000720c */ /* 0x000fe20003fa6270 */
[----:B------:R-:W-:-:S02]  /*0f80*/  IMAD.MOV R16, RZ, RZ, -R4 ;  /* 0x000000ffff107224 */ /* 0x000fc400078e0a04 */
[----:B------:R-:W-:Y:S01]  /*0f90*/  @!P4 IMAD.MOV R13, RZ, RZ, -R13 ;  /* 0x000000ffff0dc224 */ /* 0x000fe200078e0a0d */
[----:B------:R-:W-:Y:S01]  /*0fa0*/  @P0 IADD3 R11, PT, PT, R11, 0x1, RZ ;  /* 0x000000010b0b0810 */ /* 0x000fe20007ffe0ff */
[----:B------:R-:W-:Y:S01]  /*0fb0*/  IMAD R27, R16, UR8, R27 ;  /* 0x00000008101b7c24 */ /* 0x000fe2000f8e021b */
[----:B------:R-:W-:Y:S01]  /*0fc0*/  LOP3.LUT R16, R26, UR59, RZ, 0x3c, !PT ;  /* 0x0000003b1a107c12 */ /* 0x000fe2000f8e3cff */
[----:B------:R-:W-:Y:S01]  /*0fd0*/  IMAD R15, R12, UR46, R15 ;  /* 0x0000002e0c0f7c24 */ /* 0x000fe2000f8e020f */
[----:B------:R-:W-:Y:S02]  /*0fe0*/  SEL R13, R24, R13, !P6 ;  /* 0x0000000d180d7207 */ /* 0x000fe40007000000 */
[----:B------:R-:W-:Y:S02]  /*0ff0*/  ISETP.LT.U32.AND P4, PT, R27, UR8, PT ;  /* 0x000000081b007c0c */ /* 0x000fe4000bf81070 */
[----:B------:R-:W-:Y:S01]  /*1000*/  PLOP3.LUT P0, PT, PT, PT, UP1, 0x40, 0x4 ;  /* 0x000000000004781c */ /* 0x000fe20003f0e818 */
[----:B------:R-:W-:Y:S01]  /*1010*/  IMAD.MOV R29, RZ, RZ, -R13 ;  /* 0x000000ffff1d7224 */ /* 0x000fe200078e0a0d */
[----:B------:R-:W-:-:S03]  /*1020*/  UISETP.NE.U32.AND UP3, UPT, UR38, 0x1, UPT ;  /* 0x000000012600788c */ /* 0x000fc6000bf65070 */
[----:B------:R-:W-:-:S06]  /*1030*/  IMAD R14, R29, UR61, R14 ;  /* 0x0000003d1d0e7c24 */ /* 0x000fcc000f8e020e */
[----:B------:R-:W-:Y:S01]  /*1040*/  @!P4 VIADD R27, R27, -UR8 ;  /* 0x800000081b1bcc36 */ /* 0x000fe20008000000 */
[----:B------:R-:W-:-:S04]  /*1050*/  @!P4 IADD3 R4, PT, PT, R4, 0x1, RZ ;  /* 0x000000010404c810 */ /* 0x000fc80007ffe0ff */
[----:B------:R-:W-:-:S13]  /*1060*/  ISETP.GE.U32.AND P4, PT, R27, UR8, PT ;  /* 0x000000081b007c0c */ /* 0x000fda000bf86070 */
[----:B------:R-:W-:Y:S01]  /*1070*/  @P4 VIADD R4, R4, 0x1 ;  /* 0x0000000104044836 */ /* 0x000fe20000000000 */
[----:B------:R-:W-:Y:S02]  /*1080*/  ISETP.GE.AND P4, PT, R16, RZ, PT ;  /* 0x000000ff1000720c */ /* 0x000fe40003f86270 */
[----:B------:R-:W-:-:S05]  /*1090*/  SEL R16, R13, RZ, !P0 ;  /* 0x000000ff0d107207 */ /* 0x000fca0004000000 */
[----:B------:R-:W-:-:S06]  /*10a0*/  IMAD R9, R16, UR46, R9 ;  /* 0x0000002e10097c24 */ /* 0x000fcc000f8e0209 */
[----:B------:R-:W-:-:S04]  /*10b0*/  @!P4 IADD3 R4, PT, PT, -R4, RZ, RZ ;  /* 0x000000ff0404c210 */ /* 0x000fc80007ffe1ff */
[----:B------:R-:W-:-:S05]  /*10c0*/  SEL R4, R23, R4, !P2 ;  /* 0x0000000417047207 */ /* 0x000fca0005000000 */
[----:B------:R-:W-:-:S04]  /*10d0*/  IMAD.MOV R27, RZ, RZ, -R4 ;  /* 0x000000ffff1b7224 */ /* 0x000fc800078e0a04 */
[----:B------:R-:W-:Y:S02]  /*10e0*/  IMAD R12, R27, UR59, R26 ;  /* 0x0000003b1b0c7c24 */ /* 0x000fe4000f8e021a */
[----:B------:R-:W-:-:S03]  /*10f0*/  IMAD.MOV.U32 R27, RZ, RZ, R11 ;  /* 0x000000ffff1b7224 */ /* 0x000fc600078e000b */
[----:B------:R-:W-:Y:S02]  /*1100*/  IABS R11, R12 ;  /* 0x0000000c000b7213 */ /* 0x000fe40000000000 */
[----:B------:R-:W-:-:S03]  /*1110*/  @!P5 IADD3 R27, PT, PT, -R27, RZ, RZ ;  /* 0x000000ff1b1bd210 */ /* 0x000fc60007ffe1ff */
[----:B------:R-:W-:Y:S01]  /*1120*/  IMAD.HI.U32 R16, R11, UR6, RZ ;  /* 0x000000060b107c27 */ /* 0x000fe2000f8e00ff */
[----:B------:R-:W-:-:S05]  /*1130*/  SEL R13, R24, R27, !P6 ;  /* 0x0000001b180d7207 */ /* 0x000fca0007000000 */
        /* <DEDUP_REMOVED lines=17> */
[----:B------:R-:W-:Y:S01]  /*1250*/  IMAD.MOV R27, RZ, RZ, -R11 ;  /* 0x000000ffff1b7224 */ /* 0x000fe200078e0a0b */
[----:B------:R-:W-:-:S03]  /*1260*/  SEL R11, R11, RZ, !P0 ;  /* 0x000000ff0b0b7207 */ /* 0x000fc60004000000 */
[----:B------:R-:W-:Y:S02]  /*1270*/  IMAD R12, R27, UR60, R12 ;  /* 0x0000003c1b0c7c24 */ /* 0x000fe4000f8e020c */
[----:B------:R-:W-:-:S03]  /*1280*/  IMAD R11, R11, UR45, R16 ;  /* 0x0000002d0b0b7c24 */ /* 0x000fc6000f8e0210 */
[----:B------:R-:W-:-:S05]  /*1290*/  IABS R27, R12 ;  /* 0x0000000c001b7213 */ /* 0x000fca0000000000 */
[----:B------:R-:W-:-:S04]  /*12a0*/  IMAD.HI.U32 R4, R27, UR5, RZ ;  /* 0x000000051b047c27 */ /* 0x000fc8000f8e00ff */
[----:B------:R-:W-:-:S04]  /*12b0*/  IMAD.MOV R16, RZ, RZ, -R4 ;  /* 0x000000ffff107224 */ /* 0x000fc800078e0a04 */
[----:B------:R-:W-:Y:S01]  /*12c0*/  IMAD R27, R16, UR10, R27 ;  /* 0x0000000a101b7c24 */ /* 0x000fe2000f8e021b */
[----:B------:R-:W-:-:S04]  /*12d0*/  SHF.R.S64 R16, RZ, 0x1e, R17 ;  /* 0x0000001eff107819 */ /* 0x000fc80000001011 */
[----:B------:R-:W-:Y:S02]  /*12e0*/  ISETP.LT.U32.AND P4, PT, R27, UR10, PT ;  /* 0x0000000a1b007c0c */ /* 0x000fe4000bf81070 */
[----:B------:R-:W-:Y:S02]  /*12f0*/  IADD3 R16, P0, PT, R16, UR48, RZ ;  /* 0x0000003010107c10 */ /* 0x000fe4000ff1e0ff */
[----:B------:R-:W-:Y:S02]  /*1300*/  SHF.R.S64 R18, RZ, 0x1e, R19 ;  /* 0x0000001eff127819 */ /* 0x000fe40000001013 */
[----:B------:R-:W-:Y:S02]  /*1310*/  LEA.HI.X.SX32 R17, R17, UR49, 0x2, P0 ;  /* 0x0000003111117c11 */ /* 0x000fe400080f16ff */
[----:B------:R-:W-:-:S03]  /*1320*/  IADD3 R18, P0, PT, R18, UR48, RZ ;  /* 0x0000003012127c10 */ /* 0x000fc6000ff1e0ff */
[----:B------:R-:W2:Y:S01]  /*1330*/  LDG.E R28, desc[UR12][R16.64] ;  /* 0x0000000c101c7981 */ /* 0x000ea2000c1e1900 */
[----:B------:R-:W-:Y:S02]  /*1340*/  LEA.HI.X.SX32 R19, R19, UR49, 0x2, P0 ;  /* 0x0000003113137c11 */ /* 0x000fe400080f16ff */
[----:B------:R-:W-:Y:S01]  /*1350*/  @!P4 IADD3 R27, PT, PT, R27, -UR10, RZ ;  /* 0x8000000a1b1bcc10 */ /* 0x000fe2000fffe0ff */
[----:B------:R-:W-:Y:S02]  /*1360*/  @!P4 VIADD R4, R4, 0x1 ;  /* 0x000000010404c836 */ /* 0x000fe40000000000 */
[----:B------:R0:W3:Y:S01]  /*1370*/  LDG.E R18, desc[UR12][R18.64] ;  /* 0x0000000c12127981 */ /* 0x0000e2000c1e1900 */
[----:B------:R-:W-:Y:S02]  /*1380*/  ISETP.GE.U32.AND P3, PT, R27, UR10, PT ;  /* 0x0000000a1b007c0c */ /* 0x000fe4000bf66070 */
[----:B------:R-:W-:-:S04]  /*1390*/  LOP3.LUT R27, R12, UR61, RZ, 0x3c, !PT ;  /* 0x0000003d0c1b7c12 */ /* 0x000fc8000f8e3cff */
[----:B------:R-:W-:-:S07]  /*13a0*/  ISETP.GE.AND P0, PT, R27, RZ, PT ;  /* 0x000000ff1b00720c */ /* 0x000fce0003f06270 */
[----:B------:R-:W-:Y:S01]  /*13b0*/  @P3 VIADD R4, R4, 0x1 ;  /* 0x0000000104043836 */ /* 0x000fe20000000000 */
[----:B------:R-:W-:Y:S01]  /*13c0*/  PLOP3.LUT P3, PT, PT, PT, UP1, 0x40, 0x4 ;  /* 0x000000000004781c */ /* 0x000fe20003f6e818 */
[----:B0-----:R-:W-:Y:S01]  /*13d0*/  VIADD R19, R22, 0x80 ;  /* 0x0000008016137836 */ /* 0x001fe20000000000 */
[----:B------:R-:W-:Y:S02]  /*13e0*/  SHF.R.S64 R27, RZ, 0x1e, R26 ;  /* 0x0000001eff1b7819 */ /* 0x000fe4000000101a */
[----:B------:R-:W-:Y:S02]  /*13f0*/  SEL R13, R13, RZ, !P3 ;  /* 0x000000ff0d0d7207 */ /* 0x000fe40005800000 */
[----:B------:R-:W-:Y:S02]  /*1400*/  @!P0 IADD3 R4, PT, PT, -R4, RZ, RZ ;  /* 0x000000ff04048210 */ /* 0x000fe40007ffe1ff */
[----:B------:R-:W-:Y:S01]  /*1410*/  IADD3 R16, P4, PT, R27, UR48, RZ ;  /* 0x000000301b107c10 */ /* 0x000fe2000ff9e0ff */
[----:B------:R-:W-:Y:S01]  /*1420*/  IMAD R10, R13, UR46, R10 ;  /* 0x0000002e0d0a7c24 */ /* 0x000fe2000f8e020a */
[----:B------:R-:W-:-:S02]  /*1430*/  SEL R4, R24, R4, !P6 ;  /* 0x0000000418047207 */ /* 0x000fc40007000000 */
[----:B------:R-:W-:Y:S02]  /*1440*/  IABS R13, R19 ;  /* 0x00000013000d7213 */ /* 0x000fe40000000000 */
[----:B------:R-:W-:Y:S01]  /*1450*/  PLOP3.LUT P0, PT, PT, PT, UP1, 0x40, 0x4 ;  /* 0x000000000004781c */ /* 0x000fe20003f0e818 */
[----:B------:R-:W-:Y:S01]  /*1460*/  IMAD.MOV R27, RZ, RZ, -R4 ;  /* 0x000000ffff1b7224 */ /* 0x000fe200078e0a04 */
[----:B------:R-:W-:Y:S02]  /*1470*/  LEA.HI.X.SX32 R17, R26, UR49, 0x2, P4 ;  /* 0x000000311a117c11 */ /* 0x000fe4000a0f16ff */
[----:B------:R-:W-:Y:S01]  /*1480*/  SEL R26, R4, RZ, !P0 ;  /* 0x000000ff041a7207 */ /* 0x000fe20004000000 */
[----:B------:R-:W-:Y:S02]  /*1490*/  IMAD.HI.U32 R4, R8, R13, RZ ;  /* 0x0000000d08047227 */ /* 0x000fe400078e00ff */
[----:B------:R0:W4:Y:S02]  /*14a0*/  LDG.E R16, desc[UR12][R16.64] ;  /* 0x0000000c10107981 */ /* 0x000124000c1e1900 */
        /* <DEDUP_REMOVED lines=11> */
[----:B0-----:R-:W-:Y:S01]  /*1560*/  SEL R17, R23, R4, !P2 ;  /* 0x0000000417117207 */ /* 0x001fe20005000000 */
[----:B------:R-:W-:-:S04]  /*1570*/  UISETP.NE.AND.EX UP3, UPT, UR39, URZ, UPT, UP3 ;  /* 0x000000ff2700728c */ /* 0x000fc8000bf65330 */
[----:B------:R-:W-:-:S04]  /*1580*/  IMAD.MOV R26, RZ, RZ, -R17 ;  /* 0x000000ffff1a7224 */ /* 0x000fc800078e0a11 */
[----:B------:R-:W-:Y:S01]  /*1590*/  IMAD R26, R26, UR59, R19 ;  /* 0x0000003b1a1a7c24 */ /* 0x000fe2000f8e0213 */
[----:B------:R-:W-:-:S04]  /*15a0*/  PLOP3.LUT P0, PT, PT, PT, UP3, 0x40, 0x4 ;  /* 0x000000000004781c */ /* 0x000fc80003f0e838 */
[----:B------:R-:W-:Y:S02]  /*15b0*/  IABS R13, R26 ;  /* 0x0000001a000d7213 */ /* 0x000fe40000000000 */
[----:B------:R-:W-:Y:S02]  /*15c0*/  SEL R4, R21, RZ, !P0 ;  /* 0x000000ff15047207 */ /* 0x000fe40004000000 */
[----:B------:R-:W-:Y:S02]  /*15d0*/  PLOP3.LUT P0, PT, PT, PT, UP3, 0x40, 0x4 ;  /* 0x000000000004781c */ /* 0x000fe40003f0e838 */
[----:B------:R-:W-:Y:S02]  /*15e0*/  MOV R21, R13 ;  /* 0x0000000d00157202 */ /* 0x000fe40000000f00 */
[----:B------:R-:W-:-:S03]  /*15f0*/  SEL R13, R14, RZ, !P0 ;  /* 0x000000ff0e0d7207 */ /* 0x000fc60004000000 */
[----:B------:R-:W-:-:S04]  /*1600*/  IMAD.HI.U32 R14, R21, UR6, RZ ;  /* 0x00000006150e7c27 */ /* 0x000fc8000f8e00ff */
[----:B------:R-:W-:Y:S02]  /*1610*/  IMAD R13, R13, UR47, R9 ;  /* 0x0000002f0d0d7c24 */ /* 0x000fe4000f8e0209 */
[----:B------:R-:W-:-:S04]  /*1620*/  IMAD.MOV R9, RZ, RZ, -R14 ;  /* 0x000000ffff097224 */ /* 0x000fc800078e0a0e */
[----:B------:R-:W-:-:S05]  /*1630*/  IMAD R21, R9, UR9, R21 ;  /* 0x0000000909157c24 */ /* 0x000fca000f8e0215 */
[----:B------:R-:W-:Y:S02]  /*1640*/  ISETP.LT.U32.AND P3, PT, R21, UR9, PT ;  /* 0x0000000915007c0c */ /* 0x000fe4000bf61070 */
[----:B------:R-:W-:-:S11]  /*1650*/  LOP3.LUT R9, R26, UR60, RZ, 0x3c, !PT ;  /* 0x0000003c1a097c12 */ /* 0x000fd6000f8e3cff */
[----:B------:R-:W-:Y:S01]  /*1660*/  @!P3 VIADD R21, R21, -UR9 ;  /* 0x800000091515bc36 */ /* 0x000fe20008000000 */
[----:B------:R-:W-:-:S04]  /*1670*/  ISETP.GE.AND P4, PT, R9, RZ, PT ;  /* 0x000000ff0900720c */ /* 0x000fc80003f86270 */
[----:B------:R-:W-:Y:S02]  /*1680*/  ISETP.GE.U32.AND P0, PT, R21, UR9, PT ;  /* 0x0000000915007c0c */ /* 0x000fe4000bf06070 */
[----:B------:R-:W-:-:S11]  /*1690*/  @!P3 IADD3 R14, PT, PT, R14, 0x1, RZ ;  /* 0x000000010e0eb810 */ /* 0x000fd60007ffe0ff */
[----:B------:R-:W-:-:S04]  /*16a0*/  @P0 VIADD R14, R14, 0x1 ;  /* 0x000000010e0e0836 */ /* 0x000fc80000000000 */
[----:B------:R-:W-:-:S05]  /*16b0*/  @!P4 IMAD.MOV R14, RZ, RZ, -R14 ;  /* 0x000000ffff0ec224 */ /* 0x000fca00078e0a0e */
[----:B------:R-:W-:-:S04]  /*16c0*/  SEL R14, R20, R14, !P1 ;  /* 0x0000000e140e7207 */ /* 0x000fc80004800000 */
[----:B------:R-:W-:Y:S02]  /*16d0*/  IADD3 R9, PT, PT, -R14, RZ, RZ ;  /* 0x000000ff0e097210 */ /* 0x000fe40007ffe1ff */
[----:B------:R-:W-:-:S03]  /*16e0*/  PLOP3.LUT P0, PT, PT, PT, UP0, 0x40, 0x4 ;  /* 0x000000000004781c */ /* 0x000fc60003f0e808 */
[----:B------:R-:W-:Y:S01]  /*16f0*/  IMAD R9, R9, UR60, R26 ;  /* 0x0000003c09097c24 */ /* 0x000fe2000f8e021a */
[----:B------:R-:W-:Y:S01]  /*1700*/  SEL R17, R17, RZ, !P0 ;  /* 0x000000ff11117207 */ /* 0x000fe20004000000 */
[----:B------:R-:W-:-:S03]  /*1710*/  IMAD R4, R4, UR47, R15 ;  /* 0x0000002f04047c24 */ /* 0x000fc6000f8e020f */
[----:B------:R-:W-:Y:S01]  /*1720*/  IABS R15, R9 ;  /* 0x00000009000f7213 */ /* 0x000fe20000000000 */
[----:B------:R-:W-:-:S04]  /*1730*/  IMAD R21, R17, UR44, RZ ;  /* 0x0000002c11157c24 */ /* 0x000fc8000f8e02ff */
[----:B------:R-:W-:-:S04]  /*1740*/  IMAD.HI.U32 R17, R15, UR5, RZ ;  /* 0x000000050f117c27 */ /* 0x000fc8000f8e00ff */
[----:B------:R-:W-:-:S04]  /*1750*/  IMAD.MOV R26, RZ, RZ, -R17 ;  /* 0x000000ffff1a7224 */ /* 0x000fc800078e0a11 */
        /* <DEDUP_REMOVED lines=12> */
[----:B------:R-:W-:Y:S02]  /*1820*/  SHF.R.S64 R26, RZ, 0x1e, R19 ;  /* 0x0000001eff1a7819 */ /* 0x000fe40000001013 */
[----:B------:R-:W-:Y:S02]  /*1830*/  IADD3 R17, PT, PT, -R15, RZ, RZ ;  /* 0x000000ff0f117210 */ /* 0x000fe40007ffe1ff */
[----:B------:R-:W-:-:S03]  /*1840*/  IADD3 R26, P0, PT, R26, UR48, RZ ;  /* 0x000000301a1a7c10 */ /* 0x000fc6000ff1e0ff */
[----:B------:R-:W-:Y:S02]  /*1850*/  IMAD R17, R17, UR61, R9 ;  /* 0x0000003d11117c24 */ /* 0x000fe4000f8e0209 */
[----:B------:R-:W-:Y:S02]  /*1860*/  VIADD R9, R22, 0xa0 ;  /* 0x000000a016097836 */ /* 0x000fe40000000000 */
[----:B------:R-:W-:Y:S01]  /*1870*/  IMAD R12, R27, UR61, R12 ;  /* 0x0000003d1b0c7c24 */ /* 0x000fe2000f8e020c */
[----:B------:R-:W-:Y:S01]  /*1880*/  LEA.HI.X.SX32 R27, R19, UR49, 0x2, P0 ;  /* 0x00000031131b7c11 */ /* 0x000fe200080f16ff */
[----:B------:R-:W-:Y:S01]  /*1890*/  IMAD R14, R14, UR45, R21 ;  /* 0x0000002d0e0e7c24 */ /* 0x000fe2000f8e0215 */
[----:B------:R-:W-:Y:S02]  /*18a0*/  PLOP3.LUT P0, PT, PT, PT, UP1, 0x40, 0x4 ;  /* 0x000000000004781c */ /* 0x000fe40003f0e818 */
[----:B------:R-:W-:Y:S01]  /*18b0*/  IABS R21, R9 ;  /* 0x0000000900157213 */ /* 0x000fe20000000000 */
[----:B------:R0:W5:Y:S01]  /*18c0*/  LDG.E R26, desc[UR12][R26.64] ;  /* 0x0000000c1a1a7981 */ /* 0x000162000c1e1900 */
[----:B------:R-:W-:-:S02]  /*18d0*/  SEL R19, R15, RZ, !P0 ;  /* 0x000000ff0f137207 */ /* 0x000fc40004000000 */
[----:B------:R-:W-:Y:S01]  /*18e0*/  PLOP3.LUT P0, PT, PT, PT, UP3, 0x40, 0x4 ;  /* 0x000000000004781c */ /* 0x000fe20003f0e838 */
[----:B------:R-:W-:-:S03]  /*18f0*/  IMAD.MOV.U32 R15, RZ, RZ, R21 ;  /* 0x000000ffff0f7224 */ /* 0x000fc600078e0015 */
[----:B------:R-:W-:Y:S01]  /*1900*/  SEL R25, R25, RZ, !P0 ;  /* 0x000000ff19197207 */ /* 0x000fe20004000000 */
[----:B------:R-:W-:-:S04]  /*1910*/  IMAD.HI.U32 R21, R8, R15, RZ ;  /* 0x0000000f08157227 */ /* 0x000fc800078e00ff */
[----:B------:R-:W-:Y:S02]  /*1920*/  IMAD R19, R19, UR46, R14 ;  /* 0x0000002e13137c24 */ /* 0x000fe4000f8e020e */
[----:B------:R-:W-:Y:S01]  /*1930*/  IMAD R14, R25, UR47, R10 ;  /* 0x0000002f190e7c24 */ /* 0x000fe2000f8e020a */
[----:B------:R-:W-:-:S05]  /*1940*/  IADD3 R10, PT, PT, -R21, RZ, RZ ;  /* 0x000000ff150a7210 */ /* 0x000fca0007ffe1ff */
[----:B------:R-:W-:-:S05]  /*1950*/  IMAD R15, R10, UR8, R15 ;  /* 0x000000080a0f7c24 */ /* 0x000fca000f8e020f */
[----:B------:R-:W-:Y:S02]  /*1960*/  ISETP.LT.U32.AND P4, PT, R15, UR8, PT ;  /* 0x000000080f007c0c */ /* 0x000fe4000bf81070 */
[----:B------:R-:W-:-:S11]  /*1970*/  LOP3.LUT R10, R9, UR59, RZ, 0x3c, !PT ;  /* 0x0000003b090a7c12 */ /* 0x000fd6000f8e3cff */
[----:B------:R-:W-:-:S05]  /*1980*/  @!P4 VIADD R15, R15, -UR8 ;  /* 0x800000080f0fcc36 */ /* 0x000fca0008000000 */
[----:B------:R-:W-:Y:S02]  /*1990*/  ISETP.GE.U32.AND P3, PT, R15, UR8, PT ;  /* 0x000000080f007c0c */ /* 0x000fe4000bf66070 */
[----:B------:R-:W-:Y:S01]  /*19a0*/  ISETP.GE.AND P0, PT, R10, RZ, PT ;  /* 0x000000ff0a00720c */ /* 0x000fe20003f06270 */
[----:B------:R-:W-:Y:S01]  /*19b0*/  @!P4 VIADD R21, R21, 0x1 ;  /* 0x000000011515c836 */ /* 0x000fe20000000000 */
[----:B------:R-:W-:-:S09]  /*19c0*/  PLOP3.LUT P5, PT, PT, PT, UP3, 0x40, 0x4 ;  /* 0x000000000004781c */ /* 0x000fd20003fae838 */
[----:B------:R-:W-:Y:S02]  /*19d0*/  @P3 IADD3 R21, PT, PT, R21, 0x1, RZ ;  /* 0x0000000115153810 */ /* 0x000fe40007ffe0ff */
[----:B------:R-:W-:-:S03]  /*19e0*/  PLOP3.LUT P3, PT, PT, PT, UP3, 0x40, 0x4 ;  /* 0x000000000004781c */ /* 0x000fc60003f6e838 */
[----:B------:R-:W-:Y:S01]  /*19f0*/  @!P0 IMAD.MOV R21, RZ, RZ, -R21 ;  /* 0x000000ffff158224 */ /* 0x000fe200078e0a15 */
[----:B------:R-:W-:Y:S02]  /*1a00*/  SEL R12, R12, RZ, !P5 ;  /* 0x000000ff0c0c7207 */ /* 0x000fe40006800000 */
[----:B------:R-:W-:Y:S02]  /*1a10*/  SEL R10, R17, RZ, !P3 ;  /* 0x000000ff110a7207 */ /* 0x000fe40005800000 */
[----:B------:R-:W-:Y:S01]  /*1a20*/  SEL R25, R23, R21, !P2 ;  /* 0x0000001517197207 */ /* 0x000fe20005000000 */
[----:B------:R-:W-:Y:S01]  /*1a30*/  IMAD R15, R12, UR47, R11 ;  /* 0x0000002f0c0f7c24 */ /* 0x000fe2000f8e020b */
[C---:B------:R-:W-:Y:S01]  /*1a40*/  IADD3 R12, P3, PT, R13.reuse, UR50, RZ ;  /* 0x000000320d0c7c10 */ /* 0x040fe2000ff7e0ff */
[----:B------:R-:W-:Y:S01]  /*1a50*/  IMAD R19, R10, UR47, R19 ;  /* 0x0000002f0a137c24 */ /* 0x000fe2000f8e0213 */
[----:B------:R-:W-:Y:S01]  /*1a60*/  IADD3 R10, P0, PT, R14, UR50, RZ ;  /* 0x000000320e0a7c10 */ /* 0x000fe2000ff1e0ff */
[----:B0-----:R-:W-:Y:S01]  /*1a70*/  IMAD.MOV R27, RZ, RZ, -R25 ;  /* 0x000000ffff1b7224 */ /* 0x001fe200078e0a19 */
[----:B------:R-:W-:-:S02]  /*1a80*/  LEA.HI.X.SX32 R13, R13, UR51, 0x1, P3 ;  /* 0x000000330d0d7c11 */ /* 0x000fc400098f0eff */
[----:B------:R-:W-:Y:S01]  /*1a90*/  LEA.HI.X.SX32 R11, R14, UR51, 0x1, P0 ;  /* 0x000000330e0b7c11 */ /* 0x000fe200080f0eff */
[----:B------:R-:W-:Y:S01]  /*1aa0*/  IMAD R27, R27, UR59, R9 ;  /* 0x0000003b1b1b7c24 */ /* 0x000fe2000f8e0209 */
[----:B------:R-:W-:Y:S01]  /*1ab0*/  IADD3 R14, P0, PT, R15, UR50, RZ ;  /* 0x000000320f0e7c10 */ /* 0x000fe2000ff1e0ff */
[----:B------:R0:W2:Y:S01]  /*1ac0*/  LDG.E.U8 R17, desc[UR12][R12.64] ;  /* 0x0000000c0c117981 */ /* 0x0000a2000c1e1100 */
[----:B------:R-:W-:Y:S02]  /*1ad0*/  R2UR UR14, R6 ;  /* 0x00000000060e72ca */ /* 0x000fe400000e0000 */
[----:B------:R-:W-:Y:S02]  /*1ae0*/  R2UR UR15, R7 ;  /* 0x00000000070f72ca */ /* 0x000fe400000e0000 */
[----:B------:R-:W-:Y:S02]  /*1af0*/  LEA.HI.X.SX32 R15, R15, UR51, 0x1, P0 ;  /* 0x000000330f0f7c11 */ /* 0x000fe400080f0eff */
[----:B------:R-:W-:-:S02]  /*1b00*/  IABS R29, R27 ;  /* 0x0000001b001d7213 */ /* 0x000fc40000000000 */
[C---:B0-----:R-:W-:Y:S01]  /*1b10*/  IADD3 R12, P0, PT, R19.reuse, UR50, RZ ;  /* 0x00000032130c7c10 */ /* 0x041fe2000ff1e0ff */
[----:B------:R-:W5:Y:S03]  /*1b20*/  LDG.E.U8 R14, desc[UR12][R14.64] ;  /* 0x0000000c0e0e7981 */ /* 0x000f66000c1e1100 */
[----:B------:R-:W-:Y:S01]  /*1b30*/  LEA.HI.X.SX32 R13, R19, UR51, 0x1, P0 ;  /* 0x00000033130d7c11 */ /* 0x000fe200080f0eff */
[----:B------:R-:W-:Y:S02]  /*1b40*/  IMAD.HI.U32 R19, R29, UR6, RZ ;  /* 0x000000061d137c27 */ /* 0x000fe4000f8e00ff */
[----:B------:R0:W3:Y:S04]  /*1b50*/  LDG.E.U8 R21, desc[UR14][R10.64] ;  /* 0x0000000e0a157981 */ /* 0x0000e8000c1e1100 */
[----:B------:R1:W5:Y:S01]  /*1b60*/  LDG.E.U8 R12, desc[UR14][R12.64] ;  /* 0x0000000e0c0c7981 */ /* 0x000362000c1e1100 */
[----:B0-----:R-:W-:-:S05]  /*1b70*/  IADD3 R10, PT, PT, -R19, RZ, RZ ;  /* 0x000000ff130a7210 */ /* 0x001fca0007ffe1ff */
[----:B------:R-:W-:-:S05]  /*1b80*/  IMAD R29, R10, UR9, R29 ;  /* 0x000000090a1d7c24 */ /* 0x000fca000f8e021d */
[----:B------:R-:W-:Y:S02]  /*1b90*/  ISETP.LT.U32.AND P3, PT, R29, UR9, PT ;  /* 0x000000091d007c0c */ /* 0x000fe4000bf61070 */
[----:B------:R-:W-:-:S11]  /*1ba0*/  LOP3.LUT R10, R27, UR60, RZ, 0x3c, !PT ;  /* 0x0000003c1b0a7c12 */ /* 0x000fd6000f8e3cff */
        /* <DEDUP_REMOVED lines=12> */
[----:B------:R-:W-:Y:S02]  /*1c70*/  IABS R10, R19 ;  /* 0x00000013000a7213 */ /* 0x000fe40000000000 */
[----:B------:R-:W-:-:S03]  /*1c80*/  SEL R15, R11, RZ, !P0 ;  /* 0x000000ff0b0f7207 */ /* 0x000fc60004000000 */
[----:B------:R-:W-:-:S05]  /*1c90*/  IMAD.HI.U32 R11, R10, UR5, RZ ;  /* 0x000000050a0b7c27 */ /* 0x000fca000f8e00ff */
[----:B-1----:R-:W-:-:S05]  /*1ca0*/  IADD3 R13, PT, PT, -R11, RZ, RZ ;  /* 0x000000ff0b0d7210 */ /* 0x002fca0007ffe1ff */
[----:B------:R-:W-:-:S05]  /*1cb0*/  IMAD R10, R13, UR10, R10 ;  /* 0x0000000a0d0a7c24 */ /* 0x000fca000f8e020a */
[----:B------:R-:W-:-:S13]  /*1cc0*/  ISETP.LT.U32.AND P3, PT, R10, UR10, PT ;  /* 0x0000000a0a007c0c */ /* 0x000fda000bf61070 */
[----:B------:R-:W-:-:S05]  /*1cd0*/  @!P3 VIADD R10, R10, -UR10 ;  /* 0x8000000a0a0abc36 */ /* 0x000fca0008000000 */
[----:B------:R-:W-:Y:S02]  /*1ce0*/  ISETP.GE.U32.AND P0, PT, R10, UR10, PT ;  /* 0x0000000a0a007c0c */ /* 0x000fe4000bf06070 */
[----:B------:R-:W-:Y:S01]  /*1cf0*/  LOP3.LUT R10, R19, UR61, RZ, 0x3c, !PT ;  /* 0x0000003d130a7c12 */ /* 0x000fe2000f8e3cff */
[----:B------:R-:W-:-:S03]  /*1d00*/  @!P3 VIADD R11, R11, 0x1 ;  /* 0x000000010b0bb836 */ /* 0x000fc60000000000 */
[----:B------:R-:W-:Y:S01]  /*1d10*/  ISETP.GE.AND P4, PT, R10, RZ, PT ;  /* 0x000000ff0a00720c */ /* 0x000fe20003f86270 */
[----:B------:R-:W-:-:S06]  /*1d20*/  IMAD R25, R25, UR44, RZ ;  /* 0x0000002c19197c24 */ /* 0x000fcc000f8e02ff */
[----:B------:R-:W-:Y:S01]  /*1d30*/  @P0 IADD3 R11, PT, PT, R11, 0x1, RZ ;  /* 0x000000010b0b0810 */ /* 0x000fe20007ffe0ff */
[----:B------:R-:W-:-:S05]  /*1d40*/  IMAD R15, R15, UR45, R25 ;  /* 0x0000002d0f0f7c24 */ /* 0x000fca000f8e0219 */
[----:B------:R-:W-:Y:S01]  /*1d50*/  @!P4 IMAD.MOV R11, RZ, RZ, -R11 ;  /* 0x000000ffff0bc224 */ /* 0x000fe200078e0a0b */
[----:B------:R-:W-:-:S04]  /*1d60*/  SHF.R.S64 R10, RZ, 0x1e, R22 ;  /* 0x0000001eff0a7819 */ /* 0x000fc80000001016 */
[----:B------:R-:W-:Y:S02]  /*1d70*/  SEL R25, R24, R11, !P6 ;  /* 0x0000000b18197207 */ /* 0x000fe40007000000 */
[----:B------:R-:W-:-:S03]  /*1d80*/  IADD3 R10, P0, PT, R10, UR48, RZ ;  /* 0x000000300a0a7c10 */ /* 0x000fc6000ff1e0ff */
[----:B------:R-:W-:Y:S01]  /*1d90*/  IMAD.MOV R11, RZ, RZ, -R25 ;  /* 0x000000ffff0b7224 */ /* 0x000fe200078e0a19 */
[----:B------:R-:W-:-:S03]  /*1da0*/  IADD3 R13, PT, PT, R22, 0xc0, RZ ;  /* 0x000000c0160d7810 */ /* 0x000fc60007ffe0ff */
[----:B------:R-:W-:Y:S01]  /*1db0*/  IMAD R19, R11, UR61, R19 ;  /* 0x0000003d0b137c24 */ /* 0x000fe2000f8e0213 */
[----:B------:R-:W-:Y:S02]  /*1dc0*/  LEA.HI.X.SX32 R11, R22, UR49, 0x2, P0 ;  /* 0x00000031160b7c11 */ /* 0x000fe400080f16ff */
[----:B------:R-:W-:Y:S02]  /*1dd0*/  PLOP3.LUT P0, PT, PT, PT, UP1, 0x40, 0x4 ;  /* 0x000000000004781c */ /* 0x000fe40003f0e818 */
[----:B------:R-:W-:Y:S01]  /*1de0*/  IABS R27, R13 ;  /* 0x0000000d001b7213 */ /* 0x000fe20000000000 */
[----:B------:R0:W5:Y:S01]  /*1df0*/  LDG.E R22, desc[UR12][R10.64] ;  /* 0x0000000c0a167981 */ /* 0x000162000c1e1900 */
[----:B------:R-:W-:-:S03]  /*1e00*/  SEL R25, R25, RZ, !P0 ;  /* 0x000000ff19197207 */ /* 0x000fc60004000000 */
[----:B------:R-:W-:-:S04]  /*1e10*/  IMAD.HI.U32 R8, R8, R27, RZ ;  /* 0x0000001b08087227 */ /* 0x000fc800078e00ff */
[----:B------:R-:W-:Y:S02]  /*1e20*/  IMAD R15, R25, UR46, R15 ;  /* 0x0000002e190f7c24 */ /* 0x000fe4000f8e020f */
[----:B------:R-:W-:-:S04]  /*1e30*/  IMAD.MOV R25, RZ, RZ, -R8 ;  /* 0x000000ffff197224 */ /* 0x000fc800078e0a08 */
[----:B------:R-:W-:-:S05]  /*1e40*/  IMAD R27, R25, UR8, R27 ;  /* 0x00000008191b7c24 */ /* 0x000fca000f8e021b */
[----:B------:R-:W-:Y:S02]  /*1e50*/  ISETP.LT.U32.AND P4, PT, R27, UR8, PT ;  /* 0x000000081b007c0c */ /* 0x000fe4000bf81070 */
[----:B0-----:R-:W-:-:S11]  /*1e60*/  LOP3.LUT R10, R13, UR59, RZ, 0x3c, !PT ;  /* 0x0000003b0d0a7c12 */ /* 0x001fd6000f8e3cff */
[----:B------:R-:W-:-:S05]  /*1e70*/  @!P4 VIADD R27, R27, -UR8 ;  /* 0x800000081b1bcc36 */ /* 0x000fca0008000000 */
[----:B------:R-:W-:Y:S02]  /*1e80*/  ISETP.GE.U32.AND P3, PT, R27, UR8, PT ;  /* 0x000000081b007c0c */ /* 0x000fe4000bf66070 */
[----:B------:R-:W-:Y:S02]  /*1e90*/  @!P4 IADD3 R8, PT, PT, R8, 0x1, RZ ;  /* 0x000000010808c810 */ /* 0x000fe40007ffe0ff */
[----:B------:R-:W-:Y:S02]  /*1ea0*/  ISETP.GE.AND P0, PT, R10, RZ, PT ;  /* 0x000000ff0a00720c */ /* 0x000fe40003f06270 */
[----:B------:R-:W-:-:S07]  /*1eb0*/  PLOP3.LUT P5, PT, PT, PT, UP3, 0x40, 0x4 ;  /* 0x000000000004781c */ /* 0x000fce0003fae838 */
[----:B------:R-:W-:Y:S01]  /*1ec0*/  @P3 VIADD R8, R8, 0x1 ;  /* 0x0000000108083836 */ /* 0x000fe20000000000 */
[----:B------:R-:W-:-:S03]  /*1ed0*/  SEL R11, R19, RZ, !P5 ;  /* 0x000000ff130b7207 */ /* 0x000fc60006800000 */
[----:B------:R-:W-:Y:S02]  /*1ee0*/  IMAD.MOV.U32 R10, RZ, RZ, R8 ;  /* 0x000000ffff0a7224 */ /* 0x000fe400078e0008 */
[----:B------:R-:W-:-:S03]  /*1ef0*/  IMAD R11, R11, UR47, R15 ;  /* 0x0000002f0b0b7c24 */ /* 0x000fc6000f8e020f */
[----:B------:R-:W-:Y:S02]  /*1f00*/  @!P0 IADD3 R10, PT, PT, -R10, RZ, RZ ;  /* 0x000000ff0a0a8210 */ /* 0x000fe40007ffe1ff */
[----:B------:R-:W-:Y:S02]  /*1f10*/  SHF.R.S64 R15, RZ, 0x1e, R9 ;  /* 0x0000001eff0f7819 */ /* 0x000fe40000001009 */
[----:B------:R-:W-:Y:S02]  /*1f20*/  SEL R23, R23, R10, !P2 ;  /* 0x0000000a17177207 */ /* 0x000fe40005000000 */
[----:B------:R-:W-:-:S03]  /*1f30*/  IADD3 R8, P3, PT, R15, UR48, RZ ;  /* 0x000000300f087c10 */ /* 0x000fc6000ff7e0ff */
[----:B------:R-:W-:Y:S01]  /*1f40*/  IMAD.MOV R25, RZ, RZ, -R23 ;  /* 0x000000ffff197224 */ /* 0x000fe200078e0a17 */
[----:B------:R-:W-:Y:S02]  /*1f50*/  LEA.HI.X.SX32 R9, R9, UR49, 0x2, P3 ;  /* 0x0000003109097c11 */ /* 0x000fe400098f16ff */
[----:B------:R-:W-:Y:S01]  /*1f60*/  IADD3 R10, P0, PT, R11, UR50, RZ ;  /* 0x000000320b0a7c10 */ /* 0x000fe2000ff1e0ff */
[----:B------:R-:W-:Y:S02]  /*1f70*/  IMAD R25, R25, UR59, R13 ;  /* 0x0000003b19197c24 */ /* 0x000fe4000f8e020d */
[----:B------:R0:W5:Y:S01]  /*1f80*/  LDG.E R15, desc[UR12][R8.64] ;  /* 0x0000000c080f7981 */ /* 0x000162000c1e1900 */
[----:B------:R-:W-:Y:S02]  /*1f90*/  LEA.HI.X.SX32 R11, R11, UR51, 0x1, P0 ;  /* 0x000000330b0b7c11 */ /* 0x000fe400080f0eff */
[----:B------:R-:W-:-:S03]  /*1fa0*/  IABS R29, R25 ;  /* 0x00000019001d7213 */ /* 0x000fc60000000000 */
[----:B------:R-:W5:Y:S01]  /*1fb0*/  LDG.E.U8 R19, desc[UR14][R10.64] ;  /* 0x0000000e0a137981 */ /* 0x000f62000c1e1100 */
[----:B0-----:R-:W-:Y:S01]  /*1fc0*/  IADD3 R8, P0, PT, R4, UR50, RZ ;  /* 0x0000003204087c10 */ /* 0x001fe2000ff1e0ff */
[----:B------:R-:W-:-:S03]  /*1fd0*/  IMAD.HI.U32 R27, R29, UR6, RZ ;  /* 0x000000061d1b7c27 */ /* 0x000fc6000f8e00ff */
[----:B------:R-:W-:-:S05]  /*1fe0*/  LEA.HI.X.SX32 R9, R4, UR51, 0x1, P0 ;  /* 0x0000003304097c11 */ /* 0x000fca00080f0eff */
[----:B------:R0:W5:Y:S02]  /*1ff0*/  LDG.E.U8 R4, desc[UR12][R8.64] ;  /* 0x0000000c08047981 */ /* 0x000164000c1e1100 */
[----:B0-----:R-:W-:-:S04]  /*2000*/  IMAD.MOV R8, RZ, RZ, -R27 ;  /* 0x000000ffff087224 */ /* 0x001fc800078e0a1b */
[----:B------:R-:W-:-:S05]  /*2010*/  IMAD R29, R8, UR9, R29 ;  /* 0x00000009081d7c24 */ /* 0x000fca000f8e021d */
[----:B------:R-:W-:Y:S02]  /*2020*/  ISETP.LT.U32.AND P2, PT, R29, UR9, PT ;  /* 0x000000091d007c0c */ /* 0x000fe4000bf41070 */
[----:B------:R-:W-:-:S11]  /*2030*/  LOP3.LUT R10, R25, UR60, RZ, 0x3c, !PT ;  /* 0x0000003c190a7c12 */ /* 0x000fd6000f8e3cff */
[----:B------:R-:W-:-:S04]  /*2040*/  @!P2 IADD3 R29, PT, PT, R29, -UR9, RZ ;  /* 0x800000091d1dac10 */ /* 0x000fc8000fffe0ff */
[----:B------:R-:W-:Y:S02]  /*2050*/  ISETP.GE.U32.AND P0, PT, R29, UR9, PT ;  /* 0x000000091d007c0c */ /* 0x000fe4000bf06070 */
[----:B------:R-:W-:Y:S01]  /*2060*/  ISETP.GE.AND P3, PT, R10, RZ, PT ;  /* 0x000000ff0a00720c */ /* 0x000fe20003f66270 */
[----:B------:R-:W-:-:S10]  /*2070*/  @!P2 VIADD R27, R27, 0x1 ;  /* 0x000000011b1ba836 */ /* 0x000fd40000000000 */
[----:B------:R-:W-:-:S05]  /*2080*/  @P0 VIADD R27, R27, 0x1 ;  /* 0x000000011b1b0836 */ /* 0x000fca0000000000 */
        /* <DEDUP_REMOVED lines=14> */
[----:B------:R-:W-:Y:S01]  /*2170*/  @P0 VIADD R8, R8, 0x1 ;  /* 0x0000000108080836 */ /* 0x000fe20000000000 */
[----:B------:R-:W-:-:S05]  /*2180*/  PLOP3.LUT P0, PT, PT, PT, UP0, 0x40, 0x4 ;  /* 0x000000000004781c */ /* 0x000fca0003f0e808 */
[----:B------:R-:W-:Y:S02]  /*2190*/  @!P2 IADD3 R8, PT, PT, -R8, RZ, RZ ;  /* 0x000000ff0808a210 */ /* 0x000fe40007ffe1ff */
[----:B------:R-:W-:Y:S02]  /*21a0*/  PLOP3.LUT P1, PT, PT, PT, UP2, 0x40, 0x4 ;  /* 0x000000000004781c */ /* 0x000fe40003f2e828 */
[----:B------:R-:W-:Y:S02]  /*21b0*/  SEL R8, R24, R8, !P6 ;  /* 0x0000000818087207 */ /* 0x000fe40007000000 */
[----:B------:R-:W-:Y:S02]  /*21c0*/  SEL R23, R23, RZ, !P0 ;  /* 0x000000ff17177207 */ /* 0x000fe40004000000 */
[----:B------:R-:W-:Y:S01]  /*21d0*/  PLOP3.LUT P0, PT, PT, PT, UP1, 0x40, 0x4 ;  /* 0x000000000004781c */ /* 0x000fe20003f0e818 */
[----:B------:R-:W-:Y:S01]  /*21e0*/  IMAD.MOV R10, RZ, RZ, -R8 ;  /* 0x000000ffff0a7224 */ /* 0x000fe200078e0a08 */
[----:B------:R-:W-:Y:S01]  /*21f0*/  SEL R20, R20, RZ, !P1 ;  /* 0x000000ff14147207 */ /* 0x000fe20004800000 */
[----:B------:R-:W-:Y:S01]  /*2200*/  IMAD R23, R23, UR44, RZ ;  /* 0x0000002c17177c24 */ /* 0x000fe2000f8e02ff */
[----:B------:R-:W-:Y:S01]  /*2210*/  PLOP3.LUT P1, PT, PT, PT, UP3, 0x40, 0x4 ;  /* 0x000000000004781c */ /* 0x000fe20003f2e838 */
[----:B------:R-:W-:Y:S01]  /*2220*/  IMAD R25, R10, UR61, R25 ;  /* 0x0000003d0a197c24 */ /* 0x000fe2000f8e0219 */
[----:B------:R-:W-:Y:S01]  /*2230*/  SEL R8, R8, RZ, !P0 ;  /* 0x000000ff08087207 */ /* 0x000fe20004000000 */
[----:B------:R-:W-:-:S03]  /*2240*/  IMAD R23, R20, UR45, R23 ;  /* 0x0000002d14177c24 */ /* 0x000fc6000f8e0217 */
[----:B------:R-:W-:Y:S01]  /*2250*/  SEL R25, R25, RZ, !P1 ;  /* 0x000000ff19197207 */ /* 0x000fe20004800000 */
[----:B------:R-:W-:Y:S01]  /*2260*/  IMAD R8, R8, UR46, R23 ;  /* 0x0000002e08087c24 */ /* 0x000fe2000f8e0217 */
[----:B------:R-:W-:-:S03]  /*2270*/  R2UR UR4, R6 ;  /* 0x00000000060472ca */ /* 0x000fc600000e0000 */
[----:B------:R-:W-:Y:S01]  /*2280*/  IMAD R8, R25, UR47, R8 ;  /* 0x0000002f19087c24 */ /* 0x000fe2000f8e0208 */
[----:B------:R-:W-:-:S04]  /*2290*/  R2UR UR5, R7 ;  /* 0x00000000070572ca */ /* 0x000fc800000e0000 */
[----:B------:R-:W-:-:S04]  /*22a0*/  IADD3 R10, P0, PT, R8, UR50, RZ ;  /* 0x00000032080a7c10 */ /* 0x000fc8000ff1e0ff */
[----:B------:R-:W-:Y:S02]  /*22b0*/  LEA.HI.X.SX32 R11, R8, UR51, 0x1, P0 ;  /* 0x00000033080b7c11 */ /* 0x000fe400080f0eff */
[----:B------:R-:W-:Y:S01]  /*22c0*/  SHF.R.S64 R24, RZ, 0x1e, R13 ;  /* 0x0000001eff187819 */ /* 0x000fe2000000100d */
[----:B------:R-:W0:Y:S03]  /*22d0*/  LDC.64 R8, c[0x0][0x3f0] ;  /* 0x0000fc00ff087b82 */ /* 0x000e260000000a00 */
[----:B------:R1:W5:Y:S01]  /*22e0*/  LDG.E.U8 R11, desc[UR4][R10.64] ;  /* 0x000000040a0b7981 */ /* 0x000362000c1e1100 */
[----:B------:R-:W-:-:S04]  /*22f0*/  IADD3 R24, P0, PT, R24, UR48, RZ ;  /* 0x0000003018187c10 */ /* 0x000fc8000ff1e0ff */
[----:B------:R-:W-:-:S05]  /*2300*/  LEA.HI.X.SX32 R25, R13, UR49, 0x2, P0 ;  /* 0x000000310d197c11 */ /* 0x000fca00080f16ff */
[----:B------:R-:W5:Y:S01]  /*2310*/  LDG.E R24, desc[UR4][R24.64] ;  /* 0x0000000418187981 */ /* 0x000f62000c1e1900 */
[----:B--2---:R-:W-:Y:S02]  /*2320*/  ISETP.NE.AND P1, PT, R17, RZ, PT ;  /* 0x000000ff1100720c */ /* 0x004fe40003f25270 */
[----:B---3--:R-:W-:Y:S01]  /*2330*/  ISETP.NE.AND P2, PT, R21, RZ, PT ;  /* 0x000000ff1500720c */ /* 0x008fe20003f45270 */
[-C--:B0-----:R-:W-:Y:S01]  /*2340*/  FMUL R17, R28, R9.reuse ;  /* 0x000000091c117220 */ /* 0x081fe20000400000 */
[----:B----4-:R-:W-:-:S04]  /*2350*/  FMUL R21, R16, R9 ;  /* 0x0000000910157220 */ /* 0x010fc80000400000 */
[----:B------:R-:W-:Y:S01]  /*2360*/  FSEL R17, R17, R8, P1 ;  /* 0x0000000811117208 */ /* 0x000fe20000800000 */
[-C--:B-----5:R-:W-:Y:S01]  /*2370*/  FMUL R13, R22, R9.reuse ;  /* 0x00000009160d7220 */ /* 0x0a0fe20000400000 */
[----:B------:R-:W-:Y:S01]  /*2380*/  ISETP.NE.AND P1, PT, R12, RZ, PT ;  /* 0x000000ff0c00720c */ /* 0x000fe20003f25270 */
[----:B------:R-:W-:Y:S01]  /*2390*/  UMOV UR4, 0xffffffff ;  /* 0xffffffff00047882 */ /* 0x000fe20000000000 */
[----:B------:R-:W-:Y:S01]  /*23a0*/  FMUL R15, R15, R9 ;  /* 0x000000090f0f7220 */ /* 0x000fe20000400000 */
[----:B------:R-:W-:-:S04]  /*23b0*/  ISETP.NE.AND P0, PT, R4, RZ, PT ;  /* 0x000000ff0400720c */ /* 0x000fc80003f05270 */
[----:B-1----:R-:W-:Y:S01]  /*23c0*/  FSEL R10, R13, R8, P0 ;  /* 0x000000080d0a7208 */ /* 0x002fe20000000000 */
[----:B------:R-:W-:-:S03]  /*23d0*/  FMUL R13, R18, R9 ;  /* 0x00000009120d7220 */ /* 0x000fc60000400000 */
[----:B------:R-:W-:Y:S02]  /*23e0*/  FMNMX R4, R10, -INF , !PT ;  /* 0xff8000000a047809 */ /* 0x000fe40007800000 */
[-C--:B------:R-:W-:Y:S02]  /*23f0*/  FSEL R16, R13, R8.reuse, P2 ;  /* 0x000000080d107208 */ /* 0x080fe40001000000 */
[----:B------:R-:W-:Y:S02]  /*2400*/  ISETP.NE.AND P0, PT, R14, RZ, PT ;  /* 0x000000ff0e00720c */ /* 0x000fe40003f05270 */
[----:B------:R-:W-:Y:S02]  /*2410*/  FMNMX R13, R4, R17, !PT ;  /* 0x00000011040d7209 */ /* 0x000fe40007800000 */
[----:B------:R-:W-:Y:S02]  /*2420*/  FSEL R18, R21, R8, P0 ;  /* 0x0000000815127208 */ /* 0x000fe40000000000 */
[----:B------:R-:W-:-:S02]  /*2430*/  FMNMX R13, R13, R16, !PT ;  /* 0x000000100d0d7209 */ /* 0x000fc40007800000 */
[----:B------:R-:W-:Y:S02]  /*2440*/  ISETP.NE.AND P0, PT, R19, RZ, PT ;  /* 0x000000ff1300720c */ /* 0x000fe40003f05270 */
[----:B------:R-:W-:Y:S02]  /*2450*/  FMNMX R13, R13, R18, !PT ;  /* 0x000000120d0d7209 */ /* 0x000fe40007800000 */
[----:B------:R-:W-:Y:S02]  /*2460*/  FSEL R19, R15, R8, P0 ;  /* 0x000000080f137208 */ /* 0x000fe40000000000 */
        /* <DEDUP_REMOVED lines=18> */
[----:B0-----:R-:W-:Y:S01]  /*2590*/  FMNMX R23, R21, R14, !PT ;  /* 0x0000000e15177209 */ /* 0x001fe20007800000 */
[----:B------:R-:W-:-:S04]  /*25a0*/  HFMA2 R14, -RZ, RZ, 3.7421875, 0 ;  /* 0x437c0000ff0e7431 */ /* 0x000fc800000001ff */
[--C-:B------:R-:W-:Y:S01]  /*25b0*/  FADD R22, R10, -R23.reuse ;  /* 0x800000170a167221 */ /* 0x100fe20000000000 */
[--C-:B------:R-:W-:Y:S01]  /*25c0*/  FADD R12, R17, -R23.reuse ;  /* 0x80000017110c7221 */ /* 0x100fe20000000000 */
[--C-:B------:R-:W-:Y:S01]  /*25d0*/  FADD R16, R16, -R23.reuse ;  /* 0x8000001710107221 */ /* 0x100fe20000000000 */
[--C-:B------:R-:W-:Y:S01]  /*25e0*/  FADD R20, R20, -R23.reuse ;  /* 0x8000001714147221 */ /* 0x100fe20000000000 */
[-C--:B------:R-:W-:Y:S01]  /*25f0*/  FFMA.SAT R13, R22, R11.reuse, 0.5 ;  /* 0x3f000000160d7423 */ /* 0x080fe2000000200b */
[----:B------:R-:W-:Y:S01]  /*2600*/  FADD R24, R19, -R23 ;  /* 0x8000001713187221 */ /* 0x000fe20000000000 */
[-C--:B------:R-:W-:Y:S01]  /*2610*/  FFMA.SAT R17, R16, R11.reuse, 0.5 ;  /* 0x3f00000010117423 */ /* 0x080fe2000000200b */
[-C--:B------:R-:W-:Y:S01]  /*2620*/  FFMA.SAT R25, R20, R11.reuse, 0.5 ;  /* 0x3f00000014197423 */ /* 0x080fe2000000200b */
[----:B------:R-:W-:Y:S01]  /*2630*/  FFMA.RM R4, R13, R14, 12582913 ;  /* 0x4b4000010d047423 */ /* 0x000fe2000000400e */
[----:B------:R-:W-:-:S03]  /*2640*/  FFMA.SAT R13, R12, R11, 0.5 ;  /* 0x3f0000000c0d7423 */ /* 0x000fc6000000200b */
[----:B------:R-:W-:Y:S01]  /*2650*/  FADD R9, R4, -12583039 ;  /* 0xcb40007f04097421 */ /* 0x000fe20000000000 */
[----:B------:R-:W-:-:S03]  /*2660*/  FFMA.RM R10, R13, R14, 12582913 ;  /* 0x4b4000010d0a7423 */ /* 0x000fc6000000400e */
[----:B------:R-:W-:Y:S01]  /*2670*/  FFMA R9, R22, 1.4426950216293334961, -R9 ;  /* 0x3fb8aa3b16097823 */ /* 0x000fe20000000809 */
[----:B------:R-:W-:-:S03]  /*2680*/  FADD R13, R10, -12583039 ;  /* 0xcb40007f0a0d7421 */ /* 0x000fc60000000000 */
[----:B------:R-:W-:Y:S01]  /*2690*/  FFMA R15, R22, 1.925963033500011079e-08, R9 ;  /* 0x32a57060160f7823 */ /* 0x000fe20000000009 */
[----:B------:R-:W-:Y:S01]  /*26a0*/  FADD R22, R18, -R23 ;  /* 0x8000001712167221 */ /* 0x000fe20000000000 */
[----:B------:R-:W-:Y:S01]  /*26b0*/  FFMA R13, R12, 1.4426950216293334961, -R13 ;  /* 0x3fb8aa3b0c0d7823 */ /* 0x000fe2000000080d */
[-C--:B------:R-:W-:Y:S01]  /*26c0*/  FFMA.RM R9, R17, R14.reuse, 12582913 ;  /* 0x4b40000111097423 */ /* 0x080fe2000000400e */
[----:B------:R0:W1:Y:S01]  /*26d0*/  MUFU.EX2 R18, R15 ;  /* 0x0000000f00127308 */ /* 0x0000620000000800 */
[-C--:B------:R-:W-:Y:S01]  /*26e0*/  FFMA.SAT R21, R22, R11.reuse, 0.5 ;  /* 0x3f00000016157423 */ /* 0x080fe2000000200b */
[----:B------:R-:W-:Y:S01]  /*26f0*/  FFMA R13, R12, 1.925963033500011079e-08, R13 ;  /* 0x32a570600c0d7823 */ /* 0x000fe2000000000d */
[----:B------:R-:W-:Y:S02]  /*2700*/  FADD R17, R9, -12583039 ;  /* 0xcb40007f09117421 */ /* 0x000fe40000000000 */
[-C--:B------:R-:W-:Y:S02]  /*2710*/  FFMA.RM R12, R21, R14.reuse, 12582913 ;  /* 0x4b400001150c7423 */ /* 0x080fe4000000400e */
[----:B------:R-:W-:Y:S01]  /*2720*/  FFMA R17, R16, 1.4426950216293334961, -R17 ;  /* 0x3fb8aa3b10117823 */ /* 0x000fe20000000811 */
[----:B------:R-:W2:Y:S01]  /*2730*/  MUFU.EX2 R13, R13 ;  /* 0x0000000d000d7308 */ /* 0x000ea20000000800 */
[----:B------:R-:W-:Y:S01]  /*2740*/  FADD R21, R12, -12583039 ;  /* 0xcb40007f0c157421 */ /* 0x000fe20000000000 */
[----:B0-----:R-:W-:Y:S01]  /*2750*/  FFMA.RM R15, R25, R14, 12582913 ;  /* 0x4b400001190f7423 */ /* 0x001fe2000000400e */
[----:B------:R-:W-:Y:S01]  /*2760*/  FFMA.SAT R25, R24, R11, 0.5 ;  /* 0x3f00000018197423 */ /* 0x000fe2000000200b */
[----:B------:R-:W-:Y:S01]  /*2770*/  FFMA R17, R16, 1.925963033500011079e-08, R17 ;  /* 0x32a5706010117823 */ /* 0x000fe20000000011 */
[----:B------:R-:W-:Y:S01]  /*2780*/  FFMA R21, R22, 1.4426950216293334961, -R21 ;  /* 0x3fb8aa3b16157823 */ /* 0x000fe20000000815 */
[----:B------:R-:W-:-:S03]  /*2790*/  FADD R19, R15, -12583039 ;  /* 0xcb40007f0f137421 */ /* 0x000fc60000000000 */
[----:B------:R-:W-:Y:S01]  /*27a0*/  FFMA R16, R22, 1.925963033500011079e-08, R21 ;  /* 0x32a5706016107823 */ /* 0x000fe20000000015 */
[----:B------:R-:W-:Y:S01]  /*27b0*/  FADD R22, R8, -R23 ;  /* 0x8000001708167221 */ /* 0x000fe20000000000 */
[-C--:B------:R-:W-:Y:S01]  /*27c0*/  FFMA.RM R8, R25, R14.reuse, 12582913 ;  /* 0x4b40000119087423 */ /* 0x080fe2000000400e */
[----:B------:R-:W-:Y:S01]  /*27d0*/  FFMA R19, R20, 1.4426950216293334961, -R19 ;  /* 0x3fb8aa3b14137823 */ /* 0x000fe20000000813 */
[----:B------:R-:W0:Y:S01]  /*27e0*/  MUFU.EX2 R17, R17 ;  /* 0x0000001100117308 */ /* 0x000e220000000800 */
[----:B------:R-:W-:Y:S01]  /*27f0*/  FFMA.SAT R23, R22, R11, 0.5 ;  /* 0x3f00000016177423 */ /* 0x000fe2000000200b */
[----:B------:R-:W-:Y:S01]  /*2800*/  FADD R21, R8, -12583039 ;  /* 0xcb40007f08157421 */ /* 0x000fe20000000000 */
[----:B------:R-:W-:Y:S01]  /*2810*/  FFMA R11, R20, 1.925963033500011079e-08, R19 ;  /* 0x32a57060140b7823 */ /* 0x000fe20000000013 */
[----:B------:R-:W-:Y:S02]  /*2820*/  IMAD.SHL.U32 R20, R15, 0x800000, RZ ;  /* 0x008000000f147824 */ /* 0x000fe400078e00ff */
[----:B------:R-:W-:Y:S01]  /*2830*/  FFMA.RM R14, R23, R14, 12582913 ;  /* 0x4b400001170e7423 */ /* 0x000fe2000000400e */
[----:B------:R-:W-:Y:S01]  /*2840*/  FFMA R21, R24, 1.4426950216293334961, -R21 ;  /* 0x3fb8aa3b18157823 */ /* 0x000fe20000000815 */
[----:B------:R-:W-:Y:S01]  /*2850*/  SHF.L.U32 R8, R8, 0x17, RZ ;  /* 0x0000001708087819 */ /* 0x000fe200000006ff */
[----:B------:R-:W3:Y:S01]  /*2860*/  MUFU.EX2 R16, R16 ;  /* 0x0000001000107308 */ /* 0x000ee20000000800 */
[----:B------:R-:W-:Y:S01]  /*2870*/  FADD R23, R14, -12583039 ;  /* 0xcb40007f0e177421 */ /* 0x000fe20000000000 */
[----:B------:R-:W-:Y:S01]  /*2880*/  FFMA R19, R24, 1.925963033500011079e-08, R21 ;  /* 0x32a5706018137823 */ /* 0x000fe20000000015 */
[----:B------:R-:W-:-:S02]  /*2890*/  IMAD.SHL.U32 R21, R4, 0x800000, RZ ;  /* 0x0080000004157824 */ /* 0x000fc400078e00ff */
[----:B------:R-:W-:Y:S01]  /*28a0*/  FFMA R23, R22, 1.4426950216293334961, -R23 ;  /* 0x3fb8aa3b16177823 */ /* 0x000fe20000000817 */
[----:B------:R-:W-:Y:S02]  /*28b0*/  IMAD.SHL.U32 R4, R10, 0x800000, RZ ;  /* 0x008000000a047824 */ /* 0x000fe400078e00ff */
[----:B-1----:R-:W-:Y:S01]  /*28c0*/  FMUL R18, R21, R18 ;  /* 0x0000001215127220 */ /* 0x002fe20000400000 */
[----:B------:R-:W1:Y:S01]  /*28d0*/  MUFU.EX2 R11, R11 ;  /* 0x0000000b000b7308 */ /* 0x000e620000000800 */
[----:B------:R-:W-:Y:S01]  /*28e0*/  FFMA R23, R22, 1.925963033500011079e-08, R23 ;  /* 0x32a5706016177823 */ /* 0x000fe20000000017 */
[----:B------:R-:W-:Y:S01]  /*28f0*/  SHF.L.U32 R10, R9, 0x17, RZ ;  /* 0x00000017090a7819 */ /* 0x000fe200000006ff */
[----:B--2---:R-:W-:Y:S01]  /*2900*/  FMUL R4, R4, R13 ;  /* 0x0000000d04047220 */ /* 0x004fe20000400000 */
[----:B------:R-:W-:Y:S01]  /*2910*/  FADD R9, RZ, R18 ;  /* 0x00000012ff097221 */ /* 0x000fe20000000000 */
[----:B------:R-:W-:Y:S02]  /*2920*/  IMAD.SHL.U32 R13, R12, 0x800000, RZ ;  /* 0x008000000c0d7824 */ /* 0x000fe400078e00ff */
[----:B0-----:R-:W-:Y:S01]  /*2930*/  FMUL R17, R10, R17 ;  /* 0x000000110a117220 */ /* 0x001fe20000400000 */
[----:B------:R-:W0:Y:S01]  /*2940*/  MUFU.EX2 R19, R19 ;  /* 0x0000001300137308 */ /* 0x000e220000000800 */
[----:B------:R-:W-:Y:S01]  /*2950*/  FADD R10, R9, R4 ;  /* 0x00000004090a7221 */ /* 0x000fe20000000000 */
[----:B---3--:R-:W-:Y:S01]  /*2960*/  FMUL R16, R13, R16 ;  /* 0x000000100d107220 */ /* 0x008fe20000400000 */
[----:B------:R-:W-:-:S02]  /*2970*/  IMAD.SHL.U32 R13, R14, 0x800000, RZ ;  /* 0x008000000e0d7824 */ /* 0x000fc400078e00ff */
[----:B------:R-:W-:-:S03]  /*2980*/  FADD R9, R10, R17 ;  /* 0x000000110a097221 */ /* 0x000fc60000000000 */
[----:B------:R-:W2:Y:S01]  /*2990*/  MUFU.EX2 R12, R23 ;  /* 0x00000017000c7308 */ /* 0x000ea20000000800 */
[----:B-1----:R-:W-:Y:S01]  /*29a0*/  FMUL R10, R20, R11 ;  /* 0x0000000b140a7220 */ /* 0x002fe20000400000 */
[----:B------:R-:W-:-:S04]  /*29b0*/  FADD R11, R9, R16 ;  /* 0x00000010090b7221 */ /* 0x000fc80000000000 */
[----:B------:R-:W-:Y:S01]  /*29c0*/  FADD R14, R11, R10 ;  /* 0x0000000a0b0e7221 */ /* 0x000fe20000000000 */
[----:B0-----:R-:W-:Y:S01]  /*29d0*/  FMUL R9, R8, R19 ;  /* 0x0000001308097220 */ /* 0x001fe20000400000 */
        /* <DEDUP_REMOVED lines=12> */
.L_x_5027:
        /* <DEDUP_REMOVED lines=12> */
[----:B0-----:R-:W-:Y:S05]  /*2b60*/  CALL.REL.NOINC `($__internal_61_$__cuda_sm3x_div_rn_noftz_f32_slowpath) ;  /* 0x0000001000247944 */ /* 0x001fea0003c00000 */
[----:B------:R-:W-:-:S07]  /*2b70*/  MOV R14, R18 ;  /* 0x00000012000e7202 */ /* 0x000fce0000000f00 */
.L_x_5002:
[----:B------:R-:W-:Y:S05]  /*2b80*/  BSYNC.RECONVERGENT B1 ;  /* 0x0000000000017941 */ /* 0x000fea0003800200 */
.L_x_5001:
        /* <DEDUP_REMOVED lines=12> */
[----:B0-----:R-:W-:Y:S05]  /*2c50*/  CALL.REL.NOINC `($__internal_61_$__cuda_sm3x_div_rn_noftz_f32_slowpath) ;  /* 0x0000000c00e87944 */ /* 0x001fea0003c00000 */
[----:B------:R-:W-:-:S07]  /*2c60*/  MOV R15, R18 ;  /* 0x00000012000f7202 */ /* 0x000fce0000000f00 */
.L_x_5004:
[----:B------:R-:W-:Y:S05]  /*2c70*/  BSYNC.RECONVERGENT B1 ;  /* 0x0000000000017941 */ /* 0x000fea0003800200 */
.L_x_5003:
        /* <DEDUP_REMOVED lines=14> */
.L_x_5006:
[----:B------:R-:W-:Y:S05]  /*2d60*/  BSYNC.RECONVERGENT B1 ;  /* 0x0000000000017941 */ /* 0x000fea0003800200 */
.L_x_5005:
        /* <DEDUP_REMOVED lines=14> */
.L_x_5008:
[----:B------:R-:W-:Y:S05]  /*2e50*/  BSYNC.RECONVERGENT B1 ;  /* 0x0000000000017941 */ /* 0x000fea0003800200 */
.L_x_5007:
        /* <DEDUP_REMOVED lines=14> */
.L_x_5010:
[----:B------:R-:W-:Y:S05]  /*2f40*/  BSYNC.RECONVERGENT B1 ;  /* 0x0000000000017941 */ /* 0x000fea0003800200 */
.L_x_5009:
        /* <DEDUP_REMOVED lines=14> */
.L_x_5012:
[----:B------:R-:W-:Y:S05]  /*3030*/  BSYNC.RECONVERGENT B1 ;  /* 0x0000000000017941 */ /* 0x000fea0003800200 */
.L_x_5011:
        /* <DEDUP_REMOVED lines=14> */
.L_x_5014:
[----:B------:R-:W-:Y:S05]  /*3120*/  BSYNC.RECONVERGENT B1 ;  /* 0x0000000000017941 */ /* 0x000fea0003800200 */
.L_x_5013:
[----:B------:R-:W-:Y:S01]  /*3130*/  IMAD R12, R5, UR52, RZ ;  /* 0x00000034050c7c24 */ /* 0x000fe2000f8e02ff */
[C---:B------:R-:W-:Y:S01]  /*3140*/  R2UR UR4, R6.reuse ;  /* 0x00000000060472ca */ /* 0x040fe200000e0000 */
[----:B------:R-:W-:Y:S01]  /*3150*/  IMAD.MOV.U32 R8, RZ, RZ, R2 ;  /* 0x000000ffff087224 */ /* 0x000fe200078e0002 */
        /* <DEDUP_REMOVED lines=25> */
[----:B------:R-:W-:Y:S02]  /*32f0*/  R2UR UR17, R7 ;  /* 0x00000000071172ca */ /* 0x000fe400000e0000 */
[----:B------:R-:W-:-:S03]  /*3300*/  ISETP.GE.AND.EX P0, PT, R5, UR55, PT, P0 ;  /* 0x0000003705007c0c */ /* 0x000fc6000bf06300 */
[----:B------:R2:W-:Y:S04]  /*3310*/  STG.E desc[UR12][R12.64+0x200], R16 ;  /* 0x000200100c007986 */ /* 0x0005e8000c10190c */
[----:B------:R2:W-:Y:S04]  /*3320*/  STG.E desc[UR14][R12.64+0x280], R10 ;  /* 0x0002800a0c007986 */ /* 0x0005e8000c10190e */
[----:B------:R2:W-:Y:S02]  /*3330*/  STG.E desc[UR16][R12.64+0x300], R11 ;  /* 0x0003000b0c007986 */ /* 0x0005e4000c101910 */
[----:B------:R-:W-:Y:S05]  /*3340*/  @!P0 BRA `(.L_x_5015) ;  /* 0xffffffcc00e08947 */ /* 0x000fea000383ffff */
[----:B------:R-:W-:Y:S05]  /*3350*/  BSYNC B0 ;  /* 0x0000000000007941 */ /* 0x000fea0003800000 */
.L_x_4999:
[----:B------:R-:W-:Y:S05]  /*3360*/  EXIT ;  /* 0x000000000000794d */ /* 0x000fea0003800000 */
.L_x_5000:
[----:B------:R-:W-:Y:S01]  /*3370*/  BSSY B1, `(.L_x_5016) ;  /* 0x0000007000017945 */ /* 0x000fe20003800000 */
[----:B------:R-:W-:Y:S01]  /*3380*/  IMAD.MOV.U32 R12, RZ, RZ, 0x10 ;  /* 0x00000010ff0c7424 */ /* 0x000fe200078e00ff */
[----:B------:R-:W-:Y:S01]  /*3390*/  MOV R15, 0xffffffff ;  /* 0xffffffff000f7802 */ /* 0x000fe20000000f00 */
[----:B------:R-:W-:-:S07]  /*33a0*/  IMAD.MOV.U32 R11, RZ, RZ, 0x1f ;  /* 0x0000001fff0b7424 */ /* 0x000fce00078e00ff */
[----:B------:R-:W-:Y:S05]  /*33b0*/  WARPSYNC.COLLECTIVE R15, `(.L_x_5017) ;  /* 0x000000000f087348 */ /* 0x000fea0003c00000 */
[----:B------:R0:W1:Y:S02]  /*33c0*/  SHFL.BFLY P6, R14, R13, R12, R11 ;  /* 0x0c00000c0d0e7389 */ /* 0x00006400000c000b */
[----:B01----:R-:W-:Y:S05]  /*33d0*/  ENDCOLLECTIVE ;  /* 0x000000000000791b */ /* 0x003fea0003800000 */
.L_x_5017:
[----:B------:R-:W-:Y:S05]  /*33e0*/  BSYNC B1 ;  /* 0x0000000000017941 */ /* 0x000fea0003800000 */
.L_x_5016:
[----:B------:R-:W-:Y:S01]  /*33f0*/  FMNMX R13, R13, R14, !PT ;  /* 0x0000000e0d0d7209 */ /* 0x000fe20007800000 */
[----:B------:R-:W-:Y:S01]  /*3400*/  IMAD.MOV.U32 R12, RZ, RZ, 0x8 ;  /* 0x00000008ff0c7424 */ /* 0x000fe200078e00ff */
[----:B------:R-:W-:Y:S01]  /*3410*/  MOV R15, 0xffffffff ;  /* 0xffffffff000f7802 */ /* 0x000fe20000000f00 */
[----:B------:R-:W-:-:S07]  /*3420*/  IMAD.MOV.U32 R11, RZ, RZ, 0x1f ;  /* 0x0000001fff0b7424 */ /* 0x000fce00078e00ff */
[----:B------:R-:W-:Y:S05]  /*3430*/  WARPSYNC.COLLECTIVE R15, `(.L_x_5018) ;  /* 0x000000000f087348 */ /* 0x000fea0003c00000 */
[----:B------:R0:W1:Y:S02]  /*3440*/  SHFL.BFLY P6, R14, R13, R12, R11 ;  /* 0x0c00000c0d0e7389 */ /* 0x00006400000c000b */
[----:B01----:R-:W-:Y:S05]  /*3450*/  ENDCOLLECTIVE ;  /* 0x000000000000791b */ /* 0x003fea0003800000 */
.L_x_5018:
[----:B------:R-:W-:Y:S01]  /*3460*/  IMAD.MOV.U32 R12, RZ, RZ, 0x4 ;  /* 0x00000004ff0c7424 */ /* 0x000fe200078e00ff */
[----:B------:R-:W-:-:S05]  /*3470*/  FMNMX R4, R13, R14, !PT ;  /* 0x0000000e0d047209 */ /* 0x000fca0007800000 */
[----:B------:R-:W-:-:S07]  /*3480*/  IMAD.MOV.U32 R13, RZ, RZ, R4 ;  /* 0x000000ffff0d7224 */ /* 0x000fce00078e0004 */
[----:B------:R-:W-:Y:S05]  /*3490*/  WARPSYNC.COLLECTIVE R15, `(.L_x_5019) ;  /* 0x000000000f087348 */ /* 0x000fea0003c00000 */
[----:B------:R0:W1:Y:S02]  /*34a0*/  SHFL.BFLY P6, R14, R13, R12, R11 ;  /* 0x0c00000c0d0e7389 */ /* 0x00006400000c000b */
[----:B01----:R-:W-:Y:S05]  /*34b0*/  ENDCOLLECTIVE ;  /* 0x000000000000791b */ /* 0x003fea0003800000 */
.L_x_5019:
[----:B------:R-:W-:Y:S01]  /*34c0*/  IMAD.MOV.U32 R12, RZ, RZ, 0x2 ;  /* 0x00000002ff0c7424 */ /* 0x000fe200078e00ff */
[----:B------:R-:W-:-:S04]  /*34d0*/  FMNMX R9, R4, R14, !PT ;  /* 0x0000000e04097209 */ /* 0x000fc80007800000 */
[----:B------:R-:W-:-:S07]  /*34e0*/  MOV R13, R9 ;  /* 0x00000009000d7202 */ /* 0x000fce0000000f00 */
[----:B------:R-:W-:Y:S05]  /*34f0*/  WARPSYNC.COLLECTIVE R15, `(.L_x_5020) ;  /* 0x000000000f087348 */ /* 0x000fea0003c00000 */
[----:B------:R0:W1:Y:S02]  /*3500*/  SHFL.BFLY P6, R14, R13, R12, R11 ;  /* 0x0c00000c0d0e7389 */ /* 0x00006400000c000b */
[----:B01----:R-:W-:Y:S05]  /*3510*/  ENDCOLLECTIVE ;  /* 0x000000000000791b */ /* 0x003fea0003800000 */
.L_x_5020:
[----:B------:R-:W-:Y:S01]  /*3520*/  HFMA2 R12, -RZ, RZ, 0, 5.9604644775390625e-08 ;  /* 0x00000001ff0c7431 */ /* 0x000fe200000001ff */
[----:B------:R-:W-:Y:S01]  /*3530*/  FMNMX R21, R9, R14, !PT ;  /* 0x0000000e09157209 */ /* 0x000fe20007800000 */
[----:B------:R-:W-:-:S04]  /*3540*/  IMAD.MOV.U32 R9, RZ, RZ, 0x3bbb989d ;  /* 0x3bbb989dff097424 */ /* 0x000fc800078e00ff */
[----:B------:R-:W-:-:S07]  /*3550*/  IMAD.MOV.U32 R13, RZ, RZ, R21 ;  /* 0x000000ffff0d7224 */ /* 0x000fce00078e0015 */
[----:B------:R-:W-:Y:S05]  /*3560*/  WARPSYNC.COLLECTIVE R15, `(.L_x_5021) ;  /* 0x000000000f087348 */ /* 0x000fea0003c00000 */
[----:B------:R0:W1:Y:S02]  /*3570*/  SHFL.BFLY P6, R14, R13, R12, R11 ;  /* 0x0c00000c0d0e7389 */ /* 0x00006400000c000b */
[----:B01----:R-:W-:Y:S05]  /*3580*/  ENDCOLLECTIVE ;  /* 0x000000000000791b */ /* 0x003fea0003800000 */
.L_x_5021:
[----:B------:R-:W-:-:S05]  /*3590*/  FMNMX R21, R21, R14, !PT ;  /* 0x0000000e15157209 */ /* 0x000fca0007800000 */
[--C-:B------:R-:W-:Y:S01]  /*35a0*/  FADD R22, R10, -R21.reuse ;  /* 0x800000150a167221 */ /* 0x100fe20000000000 */
[----:B------:R-:W-:Y:S02]  /*35b0*/  IMAD.MOV.U32 R10, RZ, RZ, 0x437c0000 ;  /* 0x437c0000ff0a7424 */ /* 0x000fe400078e00ff */
[--C-:B------:R-:W-:Y:S01]  /*35c0*/  FADD R14, R17, -R21.reuse ;  /* 0x80000015110e7221 */ /* 0x100fe20000000000 */
[--C-:B------:R-:W-:Y:S01]  /*35d0*/  FADD R20, R20, -R21.reuse ;  /* 0x8000001514147221 */ /* 0x100fe20000000000 */
[-C--:B------:R-:W-:Y:S01]  /*35e0*/  FFMA.SAT R23, R22, R9.reuse, 0.5 ;  /* 0x3f00000016177423 */ /* 0x080fe20000002009 */
[--C-:B------:R-:W-:Y:S01]  /*35f0*/  FADD R12, R19, -R21.reuse ;  /* 0x80000015130c7221 */ /* 0x100fe20000000000 */
[----:B------:R-:W-:Y:S01]  /*3600*/  FFMA.SAT R13, R14, R9, 0.5 ;  /* 0x3f0000000e0d7423 */ /* 0x000fe20000002009 */
[----:B------:R-:W-:Y:S01]  /*3610*/  FADD R8, R8, -R21 ;  /* 0x8000001508087221 */ /* 0x000fe20000000000 */
[-C--:B------:R-:W-:Y:S02]  /*3620*/  FFMA.RM R4, R23, R10.reuse, 12582913 ;  /* 0x4b40000117047423 */ /* 0x080fe4000000400a */
[----:B------:R-:W-:-:S02]  /*3630*/  FFMA.RM R13, R13, R10, 12582913 ;  /* 0x4b4000010d0d7423 */ /* 0x000fc4000000400a */
[C---:B------:R-:W-:Y:S01]  /*3640*/  FADD R23, R4.reuse, -12583039 ;  /* 0xcb40007f04177421 */ /* 0x040fe20000000000 */
[----:B------:R-:W-:Y:S01]  /*3650*/  SHF.L.U32 R4, R4, 0x17, RZ ;  /* 0x0000001704047819 */ /* 0x000fe200000006ff */
[----:B------:R-:W-:Y:S02]  /*3660*/  FADD R11, R13, -12583039 ;  /* 0xcb40007f0d0b7421 */ /* 0x000fe40000000000 */
[----:B------:R-:W-:Y:S02]  /*3670*/  FFMA R23, R22, 1.4426950216293334961, -R23 ;  /* 0x3fb8aa3b16177823 */ /* 0x000fe40000000817 */
[----:B------:R-:W-:Y:S02]  /*3680*/  FFMA R15, R14, 1.4426950216293334961, -R11 ;  /* 0x3fb8aa3b0e0f7823 */ /* 0x000fe4000000080b */
[----:B------:R-:W-:Y:S01]  /*3690*/  FFMA R23, R22, 1.925963033500011079e-08, R23 ;  /* 0x32a5706016177823 */ /* 0x000fe20000000017 */
[--C-:B------:R-:W-:Y:S01]  /*36a0*/  FADD R22, R16, -R21.reuse ;  /* 0x8000001510167221 */ /* 0x100fe20000000000 */
[----:B------:R-:W-:Y:S01]  /*36b0*/  FADD R16, R18, -R21 ;  /* 0x8000001512107221 */ /* 0x000fe20000000000 */
[----:B------:R-:W-:-:S02]  /*36c0*/  FFMA R15, R14, 1.925963033500011079e-08, R15 ;  /* 0x32a570600e0f7823 */ /* 0x000fc4000000000f */
[----:B------:R-:W-:Y:S01]  /*36d0*/  FFMA.SAT R17, R22, R9, 0.5 ;  /* 0x3f00000016117423 */ /* 0x000fe20000002009 */
[----:B------:R-:W0:Y:S03]  /*36e0*/  MUFU.EX2 R23, R23 ;  /* 0x0000001700177308 */ /* 0x000e260000000800 */
[----:B------:R-:W-:-:S04]  /*36f0*/  FFMA.RM R11, R17, R10, 12582913 ;  /* 0x4b400001110b7423 */ /* 0x000fc8000000400a */
[----:B------:R-:W-:Y:S01]  /*3700*/  FADD R17, R11, -12583039 ;  /* 0xcb40007f0b117421 */ /* 0x000fe20000000000 */
[----:B------:R-:W1:Y:S03]  /*3710*/  MUFU.EX2 R15, R15 ;  /* 0x0000000f000f7308 */ /* 0x000e660000000800 */
[----:B------:R-:W-:-:S04]  /*3720*/  FFMA R17, R22, 1.4426950216293334961, -R17 ;  /* 0x3fb8aa3b16117823 */ /* 0x000fc80000000811 */
[----:B------:R-:W-:Y:S01]  /*3730*/  FFMA R22, R22, 1.925963033500011079e-08, R17 ;  /* 0x32a5706016167823 */ /* 0x000fe20000000011 */
[----:B------:R-:W-:Y:S01]  /*3740*/  FFMA.SAT R17, R16, R9, 0.5 ;  /* 0x3f00000010117423 */ /* 0x000fe20000002009 */
[----:B0-----:R-:W-:Y:S01]  /*3750*/  FMUL R18, R4, R23 ;  /* 0x0000001704127220 */ /* 0x001fe20000400000 */
[----:B------:R-:W-:Y:S02]  /*3760*/  IMAD.SHL.U32 R4, R13, 0x800000, RZ ;  /* 0x008000000d047824 */ /* 0x000fe400078e00ff */
[----:B------:R-:W-:Y:S01]  /*3770*/  FFMA.RM R14, R17, R10, 12582913 ;  /* 0x4b400001110e7423 */ /* 0x000fe2000000400a */
[----:B------:R-:W-:Y:S03]  /*3780*/  MUFU.EX2 R22, R22 ;  /* 0x0000001600167308 */ /* 0x000fe60000000800 */
[----:B------:R-:W-:Y:S01]  /*3790*/  FADD R17, R14, -12583039 ;  /* 0xcb40007f0e117421 */ /* 0x000fe20000000000 */
[----:B-1----:R-:W-:Y:S01]  /*37a0*/  FMUL R4, R4, R15 ;  /* 0x0000000f04047220 */ /* 0x002fe20000400000 */
[----:B------:R-:W-:Y:S01]  /*37b0*/  FFMA.SAT R15, R12, R9, 0.5 ;  /* 0x3f0000000c0f7423 */ /* 0x000fe20000002009 */
[----:B------:R-:W-:Y:S01]  /*37c0*/  SHF.L.U32 R14, R14, 0x17, RZ ;  /* 0x000000170e0e7819 */ /* 0x000fe200000006ff */
[----:B------:R-:W-:-:S02]  /*37d0*/  FFMA R17, R16, 1.4426950216293334961, -R17 ;  /* 0x3fb8aa3b10117823 */ /* 0x000fc40000000811 */
[-C--:B------:R-:W-:Y:S02]  /*37e0*/  FFMA.RM R15, R15, R10.reuse, 12582913 ;  /* 0x4b4000010f0f7423 */ /* 0x080fe4000000400a */
[----:B------:R-:W-:Y:S01]  /*37f0*/  FFMA R16, R16, 1.925963033500011079e-08, R17 ;  /* 0x32a5706010107823 */ /* 0x000fe20000000011 */
[-C--:B------:R-:W-:Y:S01]  /*3800*/  FFMA.SAT R17, R20, R9.reuse, 0.5 ;  /* 0x3f00000014117423 */ /* 0x080fe20000002009 */
[----:B------:R-:W-:Y:S02]  /*3810*/  FFMA.SAT R9, R8, R9, 0.5 ;  /* 0x3f00000008097423 */ /* 0x000fe40000002009 */
[----:B------:R-:W0:Y:S01]  /*3820*/  MUFU.EX2 R19, R16 ;  /* 0x0000001000137308 */ /* 0x000e220000000800 */
[-C--:B------:R-:W-:Y:S01]  /*3830*/  FFMA.RM R13, R17, R10.reuse, 12582913 ;  /* 0x4b400001110d7423 */ /* 0x080fe2000000400a */
[----:B------:R-:W-:-:S03]  /*3840*/  FFMA.RM R9, R9, R10, 12582913 ;  /* 0x4b40000109097423 */ /* 0x000fc6000000400a */
[----:B------:R-:W-:Y:S01]  /*3850*/  FADD R17, R13, -12583039 ;  /* 0xcb40007f0d117421 */ /* 0x000fe20000000000 */
[----:B------:R-:W-:-:S03]  /*3860*/  FADD R21, R9, -12583039 ;  /* 0xcb40007f09157421 */ /* 0x000fc60000000000 */
[----:B------:R-:W-:Y:S01]  /*3870*/  FFMA R17, R20, 1.4426950216293334961, -R17 ;  /* 0x3fb8aa3b14117823 */ /* 0x000fe20000000811 */
[----:B------:R-:W-:-:S03]  /*3880*/  FFMA R21, R8, 1.4426950216293334961, -R21 ;  /* 0x3fb8aa3b08157823 */ /* 0x000fc60000000815 */
[----:B------:R-:W-:Y:S01]  /*3890*/  FFMA R20, R20, 1.925963033500011079e-08, R17 ;  /* 0x32a5706014147823 */ /* 0x000fe20000000011 */
[----:B------:R-:W-:Y:S01]  /*38a0*/  FADD R17, R15, -12583039 ;  /* 0xcb40007f0f117421 */ /* 0x000fe20000000000 */
[----:B------:R-:W-:Y:S02]  /*38b0*/  FFMA R21, R8, 1.925963033500011079e-08, R21 ;  /* 0x32a5706008157823 */ /* 0x000fe40000000015 */
[----:B------:R-:W1:Y:S01]  /*38c0*/  MUFU.EX2 R10, R20 ;  /* 0x00000014000a7308 */ /* 0x000e620000000800 */
[----:B------:R-:W-:Y:S01]  /*38d0*/  FFMA R17, R12, 1.4426950216293334961, -R17 ;  /* 0x3fb8aa3b0c117823 */ /* 0x000fe20000000811 */
[----:B0-----:R-:W-:Y:S01]  /*38e0*/  FMUL R16, R14, R19 ;  /* 0x000000130e107220 */ /* 0x001fe20000400000 */
[----:B------:R-:W-:Y:S01]  /*38f0*/  FADD R19, RZ, R18 ;  /* 0x00000012ff137221 */ /* 0x000fe20000000000 */
[----:B------:R-:W-:Y:S02]  /*3900*/  IMAD.SHL.U32 R14, R9, 0x800000, RZ ;  /* 0x00800000090e7824 */ /* 0x000fe400078e00ff */
[----:B------:R-:W-:Y:S01]  /*3910*/  FFMA R12, R12, 1.925963033500011079e-08, R17 ;  /* 0x32a570600c0c7823 */ /* 0x000fe20000000011 */
[----:B------:R-:W-:-:S02]  /*3920*/  IMAD.SHL.U32 R17, R11, 0x800000, RZ ;  /* 0x008000000b117824 */ /* 0x000fc400078e00ff */
[----:B------:R-:W-:Y:S01]  /*3930*/  FADD R8, R19, R4 ;  /* 0x0000000413087221 */ /* 0x000fe20000000000 */
[----:B------:R-:W-:Y:S01]  /*3940*/  MUFU.EX2 R21, R21 ;  /* 0x0000001500157308 */ /* 0x000fe20000000800 */
[----:B------:R-:W-:Y:S02]  /*3950*/  IMAD.SHL.U32 R19, R13, 0x800000, RZ ;  /* 0x008000000d137824 */ /* 0x000fe400078e00ff */
[----:B------:R-:W-:-:S04]  /*3960*/  FMUL R17, R17, R22 ;  /* 0x0000001611117220 */ /* 0x000fc80000400000 */
[----:B------:R-:W-:Y:S01]  /*3970*/  FADD R13, R8, R17 ;  /* 0x00000011080d7221 */ /* 0x000fe20000000000 */
[----:B------:R-:W-:Y:S01]  /*3980*/  SHF.L.U32 R8, R15, 0x17, RZ ;  /* 0x000000170f087819 */ /* 0x000fe200000006ff */
[----:B------:R0:W2:Y:S01]  /*3990*/  MUFU.EX2 R11, R12 ;  /* 0x0000000c000b7308 */ /* 0x0000a20000000800 */
[----:B-1----:R-:W-:Y:S01]  /*39a0*/  FMUL R10, R19, R10 ;  /* 0x0000000a130a7220 */ /* 0x002fe20000400000 */
[----:B------:R-:W-:Y:S01]  /*39b0*/  FADD R13, R13, R16 ;  /* 0x000000100d0d7221 */ /* 0x000fe20000000000 */
[----:B------:R-:W-:-:S03]  /*39c0*/  MOV R15, 0xffffffff ;  /* 0xffffffff000f7802 */ /* 0x000fc60000000f00 */
[----:B0-----:R-:W-:Y:S01]  /*39d0*/  FADD R12, R13, R10 ;  /* 0x0000000a0d0c7221 */ /* 0x001fe20000000000 */
[----:B--2---:R-:W-:Y:S01]  /*39e0*/  FMUL R9, R8, R11 ;  /* 0x0000000b08097220 */ /* 0x004fe20000400000 */
[----:B------:R-:W-:Y:S01]  /*39f0*/  FMUL R8, R14, R21 ;  /* 0x000000150e087220 */ /* 0x000fe20000400000 */
[----:B------:R-:W-:Y:S02]  /*3a00*/  IMAD.MOV.U32 R11, RZ, RZ, 0x1f ;  /* 0x0000001fff0b7424 */ /* 0x000fe400078e00ff */
[----:B------:R-:W-:Y:S01]  /*3a10*/  FADD R13, R12, R9 ;  /* 0x000000090c0d7221 */ /* 0x000fe20000000000 */
[----:B------:R-:W-:-:S03]  /*3a20*/  MOV R12, 0x10 ;  /* 0x00000010000c7802 */ /* 0x000fc60000000f00 */
[----:B------:R-:W-:-:S07]  /*3a30*/  FADD R13, R13, R8 ;  /* 0x000000080d0d7221 */ /* 0x000fce0000000000 */
[----:B------:R-:W-:Y:S05]  /*3a40*/  WARPSYNC.COLLECTIVE R15, `(.L_x_5022) ;  /* 0x000000000f087348 */ /* 0x000fea0003c00000 */
[----:B------:R0:W1:Y:S02]  /*3a50*/  SHFL.BFLY P6, R14, R13, R12, R11 ;  /* 0x0c00000c0d0e7389 */ /* 0x00006400000c000b */
[----:B01----:R-:W-:Y:S05]  /*3a60*/  ENDCOLLECTIVE ;  /* 0x000000000000791b */ /* 0x003fea0003800000 */
.L_x_5022:
[----:B------:R-:W-:Y:S02]  /*3a70*/  HFMA2 R12, -RZ, RZ, 0, 4.76837158203125e-07 ;  /* 0x00000008ff0c7431 */ /* 0x000fe400000001ff */
[----:B------:R-:W-:-:S04]  /*3a80*/  FADD R19, R13, R14 ;  /* 0x0000000e0d137221 */ /* 0x000fc80000000000 */
[----:B------:R-:W-:-:S07]  /*3a90*/  IMAD.MOV.U32 R13, RZ, RZ, R19 ;  /* 0x000000ffff0d7224 */ /* 0x000fce00078e0013 */
[----:B------:R-:W-:Y:S05]  /*3aa0*/  WARPSYNC.COLLECTIVE R15, `(.L_x_5023) ;  /* 0x000000000f087348 */ /* 0x000fea0003c00000 */
[----:B------:R0:W1:Y:S02]  /*3ab0*/  SHFL.BFLY P6, R14, R13, R12, R11 ;  /* 0x0c00000c0d0e7389 */ /* 0x00006400000c000b */
[----:B01----:R-:W-:Y:S05]  /*3ac0*/  ENDCOLLECTIVE ;  /* 0x000000000000791b */ /* 0x003fea0003800000 */
.L_x_5023:
[----:B------:R-:W-:Y:S01]  /*3ad0*/  MOV R12, 0x4 ;  /* 0x00000004000c7802 */ /* 0x000fe20000000f00 */
[----:B------:R-:W-:-:S04]  /*3ae0*/  FADD R20, R19, R14 ;  /* 0x0000000e13147221 */ /* 0x000fc80000000000 */
[----:B------:R-:W-:-:S07]  /*3af0*/  IMAD.MOV.U32 R13, RZ, RZ, R20 ;  /* 0x000000ffff0d7224 */ /* 0x000fce00078e0014 */
[----:B------:R-:W-:Y:S05]  /*3b00*/  WARPSYNC.COLLECTIVE R15, `(.L_x_5024) ;  /* 0x000000000f087348 */ /* 0x000fea0003c00000 */
[----:B------:R0:W1:Y:S02]  /*3b10*/  SHFL.BFLY P6, R14, R13, R12, R11 ;  /* 0x0c00000c0d0e7389 */ /* 0x00006400000c000b */
[----:B01----:R-:W-:Y:S05]  /*3b20*/  ENDCOLLECTIVE ;  /* 0x000000000000791b */ /* 0x003fea0003800000 */
.L_x_5024:
[----:B------:R-:W-:Y:S02]  /*3b30*/  HFMA2 R12, -RZ, RZ, 0, 1.1920928955078125e-07 ;  /* 0x00000002ff0c7431 */ /* 0x000fe400000001ff */
[----:B------:R-:W-:-:S04]  /*3b40*/  FADD R21, R20, R14 ;  /* 0x0000000e14157221 */ /* 0x000fc80000000000 */
[----:B------:R-:W-:-:S07]  /*3b50*/  IMAD.MOV.U32 R13, RZ, RZ, R21 ;  /* 0x000000ffff0d7224 */ /* 0x000fce00078e0015 */
[----:B------:R-:W-:Y:S05]  /*3b60*/  WARPSYNC.COLLECTIVE R15, `(.L_x_5025) ;  /* 0x000000000f087348 */ /* 0x000fea0003c00000 */
[----:B------:R0:W1:Y:S02]  /*3b70*/  SHFL.BFLY P6, R14, R13, R12, R11 ;  /* 0x0c00000c0d0e7389 */ /* 0x00006400000c000b */
[----:B01----:R-:W-:Y:S05]  /*3b80*/  ENDCOLLECTIVE ;  /* 0x000000000000791b */ /* 0x003fea0003800000 */
.L_x_5025:
[----:B------:R-:W-:Y:S01]  /*3b90*/  MOV R12, 0x1 ;  /* 0x00000001000c7802 */ /* 0x000fe20000000f00 */
[----:B------:R-:W-:-:S04]  /*3ba0*/  FADD R22, R21, R14 ;  /* 0x0000000e15167221 */ /* 0x000fc80000000000 */
[----:B------:R-:W-:-:S07]  /*3bb0*/  IMAD.MOV.U32 R13, RZ, RZ, R22 ;  /* 0x000000ffff0d7224 */ /* 0x000fce00078e0016 */
[----:B------:R-:W-:Y:S05]  /*3bc0*/  WARPSYNC.COLLECTIVE R15, `(.L_x_5026) ;  /* 0x000000000f087348 */ /* 0x000fea0003c00000 */
[----:B------:R0:W1:Y:S02]  /*3bd0*/  SHFL.BFLY P6, R14, R13, R12, R11 ;  /* 0x0c00000c0d0e7389 */ /* 0x00006400000c000b */
[----:B01----:R-:W-:Y:S05]  /*3be0*/  ENDCOLLECTIVE ;  /* 0x000000000000791b */ /* 0x003fea0003800000 */
.L_x_5026:
[----:B------:R-:W-:Y:S05]  /*3bf0*/  BRA `(.L_x_5027) ;  /* 0xffffffec00a87947 */ /* 0x000fea000383ffff */
        .weak           $__internal_61_$__cuda_sm3x_div_rn_noftz_f32_slowpath
        .type           $__internal_61_$__cuda_sm3x_div_rn_noftz_f32_slowpath,@function
        .size           $__internal_61_$__cuda_sm3x_div_rn_noftz_f32_slowpath,(.L_x_37438 - $__internal_61_$__cuda_sm3x_div_rn_noftz_f32_slowpath)
$__internal_61_$__cuda_sm3x_div_rn_noftz_f32_slowpath:
        /* <DEDUP_REMOVED lines=35> */
.L_x_5029:
        /* <DEDUP_REMOVED lines=51> */
.L_x_5036:
[----:B------:R-:W-:-:S04]  /*4160*/  LOP3.LUT R18, R18, 0x80000000, RZ, 0xc0, !PT ;  /* 0x8000000012127812 */ /* 0x000fc800078ec0ff */
[----:B------:R-:W-:Y:S01]  /*4170*/  LOP3.LUT R18, R18, 0x7f800000, RZ, 0xfc, !PT ;  /* 0x7f80000012127812 */ /* 0x000fe200078efcff */
[----:B------:R-:W-:Y:S06]  /*4180*/  BRA `(.L_x_5037) ;  /* 0x0000000000047947 */ /* 0x000fec0003800000 */
.L_x_5035:
[----:B------:R-:W-:-:S07]  /*4190*/  LEA R18, R13, R18, 0x17 ;  /* 0x000000120d127211 */ /* 0x000fce00078eb8ff */
.L_x_5037:
[----:B------:R-:W-:Y:S05]  /*41a0*/  BSYNC.RECONVERGENT B3 ;  /* 0x0000000000037941 */ /* 0x000fea0003800200 */
.L_x_5034:
[----:B------:R-:W-:Y:S05]  /*41b0*/  BRA `(.L_x_5038) ;  /* 0x0000000000207947 */ /* 0x000fea0003800000 */
.L_x_5033:
[----:B------:R-:W-:-:S04]  /*41c0*/  LOP3.LUT R11, R11, 0x80000000, R22, 0x48, !PT ;  /* 0x800000000b0b7812 */ /* 0x000fc800078e4816 */
[----:B------:R-:W-:Y:S01]  /*41d0*/  LOP3.LUT R18, R11, 0x7f800000, RZ, 0xfc, !PT ;  /* 0x7f8000000b127812 */ /* 0x000fe200078efcff */
[----:B------:R-:W-:Y:S06]  /*41e0*/  BRA `(.L_x_5038) ;  /* 0x0000000000147947 */ /* 0x000fec0003800000 */
.L_x_5032:
[----:B------:R-:W-:Y:S01]  /*41f0*/  LOP3.LUT R18, R11, 0x80000000, R22, 0x48, !PT ;  /* 0x800000000b127812 */ /* 0x000fe200078e4816 */
[----:B------:R-:W-:Y:S06]  /*4200*/  BRA `(.L_x_5038) ;  /* 0x00000000000c7947 */ /* 0x000fec0003800000 */
.L_x_5031:
[----:B------:R-:W0:Y:S01]  /*4210*/  MUFU.RSQ R18, -QNAN ;  /* 0xffc0000000127908 */ /* 0x000e220000001400 */
[----:B------:R-:W-:Y:S05]  /*4220*/  BRA `(.L_x_5038) ;  /* 0x0000000000047947 */ /* 0x000fea0003800000 */
.L_x_5030:
[----:B------:R-:W-:-:S07]  /*4230*/  FADD.FTZ R18, R18, R11 ;  /* 0x0000000b12127221 */ /* 0x000fce0000010000 */
.L_x_5038:
[----:B------:R-:W-:Y:S05]  /*4240*/  BSYNC.RECONVERGENT B2 ;  /* 0x0000000000027941 */ /* 0x000fea0003800200 */
.L_x_5028:
[----:B------:R-:W-:Y:S02]  /*4250*/  HFMA2 R13, -RZ, RZ, 0, 0 ;  /* 0x00000000ff0d7431 */ /* 0x000fe400000001ff */
[----:B------:R-:W-:-:S04]  /*4260*/  IMAD.MOV.U32 R12, RZ, RZ, R20 ;  /* 0x000000ffff0c7224 */ /* 0x000fc800078e0014 */
[----:B0-----:R-:W-:Y:S05]  /*4270*/  RET.REL.NODEC R12 `(_Z15SoftmaxWarpImplI22BroadcastScaleMaskLoadIffbLm4EiE11DirectStoreIffEfLi1ELi7ELi32ELi1ELb0EL9Algorithm0EEvT_T0_ll) ;  /* 0xffffffbc0c607950 */ /* 0x001fea0003c3ffff */
.L_x_5039:
        /* <DEDUP_REMOVED lines=16> */
.L_x_37438:


//--------------------- .text._Z15SoftmaxWarpImplI22BroadcastScaleMaskLoadIffbLm4EiE11DirectStoreIffEfLi1ELi6ELi32ELi1ELb1EL9Algorithm0EEvT_T0_ll --------------------------
	.section	.text._Z15SoftmaxWarpImplI22BroadcastScaleMaskLoadIffbLm4EiE11DirectStoreIffEfLi1ELi6ELi32ELi1ELb1EL9Algorithm0EEvT_T0_ll,"ax",@progbits
	.align	128
        .global         _Z15SoftmaxWarpImplI22BroadcastScaleMaskLoadIffbLm4EiE11DirectStoreIffEfLi1ELi6ELi32ELi1ELb1EL9Algorithm0EEvT_T0_ll
        .type           _Z15SoftmaxWarpImplI22BroadcastScaleMaskLoadIffbLm4EiE11DirectStoreIffEfLi1ELi6ELi32ELi1ELb1EL9Algorithm0EEvT_T0_ll,@function
        .size           _Z15SoftmaxWarpImplI22BroadcastScaleMaskLoadIffbLm4EiE11DirectStoreIffEfLi1ELi6ELi32ELi1ELb1EL9Algorithm0EEvT_T0_ll,(.L_x_37439 - _Z15SoftmaxWarpImplI22BroadcastScaleMaskLoadIffbLm4EiE11DirectStoreIffEfLi1ELi6ELi32ELi1ELb1EL9Algorithm0EEvT_T0_ll)
        .other          _Z15SoftmaxWarpImplI22BroadcastScaleMaskLoadIffbLm4EiE11DirectStoreIffEfLi1ELi6ELi32ELi1ELb1EL9Algorithm0EEvT_T0_ll,@"STO_CUDA_ENTRY STV_DEFAULT"
_Z15SoftmaxWarpImplI22BroadcastScaleMaskLoadIffbLm4EiE11DirectStoreIffEfLi1ELi6ELi32ELi1ELb1EL9Algorithm0EEvT_T0_ll:
.text._Z15SoftmaxWarpImplI22BroadcastScaleMaskLoadIffbLm4EiE11DirectStoreIffEfLi1ELi6ELi32ELi1ELb1EL9Algorithm0EEvT_T0_ll:
        /* <DEDUP_REMOVED lines=29> */
.L_x_5040:
        /* <DEDUP_REMOVED lines=14> */
[C---:B0-----:R-:W-:Y:S02]  /*02b0*/  VIADD R4, R2.reuse, 0x80 ;  /* 0x0000008002047836 */ /* 0x041fe40000000000 */
[----:B------:R-:W-:-:S07]  /*02c0*/  VIADD R6, R2, 0xa0 ;  /* 0x000000a002067836 */ /* 0x000fce0000000000 */
.L_x_5067:
[----:B0-----:R-:W0:Y:S01]  /*02d0*/  LDC.64 R8, c[0x0][0x410] ;  /* 0x00010400ff087b82 */ /* 0x001e220000000a00 */
[----:B------:R-:W-:Y:S01]  /*02e0*/  BSSY.RECONVERGENT B1, `(.L_x_5042) ;  /* 0x000007a000017945 */ /* 0x000fe20003800200 */
[----:B------:R-:W-:Y:S01]  /*02f0*/  MOV R7, 0xff800000 ;  /* 0xff80000000077802 */ /* 0x000fe20000000f00 */
[----:B------:R-:W-:-:S05]  /*0300*/  IMAD.MOV.U32 R13, RZ, RZ, -0x800000 ;  /* 0xff800000ff0d7424 */ /* 0x000fca00078e00ff */
[----:B------:R-:W2:Y:S08]  /*0310*/  LDC R16, c[0x0][0x3b8] ;  /* 0x0000ee00ff107b82 */ /* 0x000eb00000000800 */
[----:B------:R-:W3:Y:S08]  /*0320*/  LDC R17, c[0x0][0x3bc] ;  /* 0x0000ef00ff117b82 */ /* 0x000ef00000000800 */
[----:B------:R-:W4:Y:S01]  /*0330*/  LDC R20, c[0x0][0x3c0] ;  /* 0x0000f000ff147b82 */ /* 0x000f220000000800 */
[----:B0-----:R-:W-:-:S04]  /*0340*/  ISETP.GE.U32.AND P0, PT, R2, R8, PT ;  /* 0x000000080200720c */ /* 0x001fc80003f06070 */
[----:B------:R-:W-:-:S13]  /*0350*/  ISETP.GE.AND.EX P0, PT, RZ, R9, PT, P0 ;  /* 0x00000009ff00720c */ /* 0x000fda0003f06300 */
[----:B--23--:R-:W-:Y:S05]  /*0360*/  @P0 BRA `(.L_x_5043) ;  /* 0x0000000400c40947 */ /* 0x00cfea0003800000 */
[----:B------:R-:W-:Y:S01]  /*0370*/  IABS R7, R16 ;  /* 0x0000001000077213 */ /* 0x000fe20000000000 */
[----:B------:R-:W-:Y:S01]  /*0380*/  IMAD R21, R3, UR52, R2 ;  /* 0x0000003403157c24 */ /* 0x000fe2000f8e0202 */
[C---:B-1----:R-:W-:Y:S02]  /*0390*/  R2UR UR6, R22.reuse ;  /* 0x00000000160672ca */ /* 0x042fe400000e0000 */
[----:B------:R-:W0:Y:S01]  /*03a0*/  I2F.RP R12, R7 ;  /* 0x00000007000c7306 */ /* 0x000e220000209400 */
[C---:B------:R-:W-:Y:S02]  /*03b0*/  R2UR UR7, R23.reuse ;  /* 0x00000000170772ca */ /* 0x040fe400000e0000 */
[----:B------:R-:W-:Y:S02]  /*03c0*/  IABS R18, R21 ;  /* 0x0000001500127213 */ /* 0x000fe40000000000 */
[----:B------:R-:W-:Y:S02]  /*03d0*/  R2UR UR4, R22 ;  /* 0x00000000160472ca */ /* 0x000fe400000e0000 */
[----:B------:R-:W-:Y:S01]  /*03e0*/  R2UR UR5, R23 ;  /* 0x00000000170572ca */ /* 0x000fe200000e0000 */
        /* <DEDUP_REMOVED lines=24> */
[----:B------:R-:W-:Y:S01]  /*0570*/  IMAD.MOV.U32 R7, RZ, RZ, R13 ;  /* 0x000000ffff077224 */ /* 0x000fe200078e000d */
[----:B-1----:R-:W-:-:S03]  /*0580*/  IADD3 R13, PT, PT, RZ, -R11, RZ ;  /* 0x8000000bff0d7210 */ /* 0x002fc60007ffe0ff */
[----:B------:R-:W-:Y:S01]  /*0590*/  @!P3 IMAD.MOV R7, RZ, RZ, -R7 ;  /* 0x000000ffff07b224 */ /* 0x000fe200078e0a07 */
[----:B------:R-:W-:Y:S01]  /*05a0*/  @!P2 LOP3.LUT R7, RZ, R16, RZ, 0x33, !PT ;  /* 0x00000010ff07a212 */ /* 0x000fe200078e33ff */
[----:B------:R-:W-:-:S04]  /*05b0*/  IMAD R13, R13, R12, RZ ;  /* 0x0000000c0d0d7224 */ /* 0x000fc800078e02ff */
[----:B------:R-:W-:Y:S02]  /*05c0*/  IMAD.MOV R18, RZ, RZ, -R7 ;  /* 0x000000ffff127224 */ /* 0x000fe400078e0a07 */
[----:B------:R-:W-:-:S04]  /*05d0*/  IMAD.HI.U32 R10, R11, R13, R10 ;  /* 0x0000000d0b0a7227 */ /* 0x000fc800078e000a */
[----:B------:R-:W-:-:S05]  /*05e0*/  IMAD R18, R16, R18, R21 ;  /* 0x0000001210127224 */ /* 0x000fca00078e0215 */
[----:B------:R-:W-:-:S05]  /*05f0*/  IABS R14, R18 ;  /* 0x00000012000e7213 */ /* 0x000fca0000000000 */
[----:B------:R-:W-:Y:S01]  /*0600*/  IMAD.MOV.U32 R11, RZ, RZ, R14 ;  /* 0x000000ffff0b7224 */ /* 0x000fe200078e000e */
[----:B----4-:R-:W-:-:S03]  /*0610*/  IABS R14, R20 ;  /* 0x00000014000e7213 */ /* 0x010fc60000000000 */
[----:B------:R-:W-:Y:S01]  /*0620*/  IMAD.HI.U32 R24, R10, R11, RZ ;  /* 0x0000000b0a187227 */ /* 0x000fe200078e00ff */
[----:B------:R-:W0:Y:S04]  /*0630*/  I2F.RP R13, R14 ;  /* 0x0000000e000d7306 */ /* 0x000e280000209400 */
[----:B------:R-:W-:-:S05]  /*0640*/  IADD3 R10, PT, PT, -R24, RZ, RZ ;  /* 0x000000ff180a7210 */ /* 0x000fca0007ffe1ff */
[----:B------:R-:W-:Y:S01]  /*0650*/  IMAD R11, R12, R10, R11 ;  /* 0x0000000a0c0b7224 */ /* 0x000fe200078e020b */
[----:B------:R-:W-:-:S04]  /*0660*/  LOP3.LUT R10, R18, R17, RZ, 0x3c, !PT ;  /* 0x00000011120a7212 */ /* 0x000fc800078e3cff */
[----:B------:R-:W-:Y:S01]  /*0670*/  ISETP.GT.U32.AND P2, PT, R12, R11, PT ;  /* 0x0000000b0c00720c */ /* 0x000fe20003f44070 */
[----:B0-----:R-:W0:Y:S01]  /*0680*/  MUFU.RCP R13, R13 ;  /* 0x0000000d000d7308 */ /* 0x001e220000001000 */
[----:B------:R-:W-:Y:S02]  /*0690*/  ISETP.GE.AND P3, PT, R10, RZ, PT ;  /* 0x000000ff0a00720c */ /* 0x000fe40003f66270 */
[----:B------:R-:W-:-:S09]  /*06a0*/  MOV R10, RZ ;  /* 0x000000ff000a7202 */ /* 0x000fd20000000f00 */
        /* <DEDUP_REMOVED lines=8> */
[----:B------:R-:W-:Y:S02]  /*0730*/  @!P2 LOP3.LUT R24, RZ, R17, RZ, 0x33, !PT ;  /* 0x00000011ff18a212 */ /* 0x000fe400078e33ff */
[----:B------:R-:W-:Y:S01]  /*0740*/  ISETP.NE.AND P3, PT, R20, RZ, PT ;  /* 0x000000ff1400720c */ /* 0x000fe20003f65270 */
[----:B0-----:R-:W-:Y:S02]  /*0750*/  IMAD.MOV R13, RZ, RZ, -R11 ;  /* 0x000000ffff0d7224 */ /* 0x001fe400078e0a0b */
[----:B------:R-:W-:Y:S02]  /*0760*/  IMAD.MOV R25, RZ, RZ, -R24 ;  /* 0x000000ffff197224 */ /* 0x000fe400078e0a18 */
[----:B------:R-:W-:Y:S02]  /*0770*/  IMAD R13, R13, R14, RZ ;  /* 0x0000000e0d0d7224 */ /* 0x000fe400078e02ff */
[----:B------:R-:W-:-:S02]  /*0780*/  IMAD R25, R17, R25, R18 ;  /* 0x0000001911197224 */ /* 0x000fc400078e0212 */
[----:B------:R-:W-:Y:S02]  /*0790*/  IMAD.HI.U32 R10, R11, R13, R10 ;  /* 0x0000000d0b0a7227 */ /* 0x000fe400078e000a */
[----:B------:R-:W0:Y:S01]  /*07a0*/  LDC.64 R12, c[0x0][0x398] ;  /* 0x0000e600ff0c7b82 */ /* 0x000e220000000a00 */
[----:B------:R-:W-:Y:S02]  /*07b0*/  IABS R15, R25 ;  /* 0x00000019000f7213 */ /* 0x000fe40000000000 */
[----:B------:R-:W-:-:S03]  /*07c0*/  LOP3.LUT R18, R25, R20, RZ, 0x3c, !PT ;  /* 0x0000001419127212 */ /* 0x000fc600078e3cff */
[----:B------:R-:W-:Y:S01]  /*07d0*/  IMAD.HI.U32 R26, R10, R15, RZ ;  /* 0x0000000f0a1a7227 */ /* 0x000fe200078e00ff */
[----:B------:R-:W-:Y:S02]  /*07e0*/  ISETP.GE.AND P4, PT, R18, RZ, PT ;  /* 0x000000ff1200720c */ /* 0x000fe40003f86270 */
[----:B------:R-:W1:Y:S01]  /*07f0*/  LDC.64 R18, c[0x0][0x3a8] ;  /* 0x0000ea00ff127b82 */ /* 0x000e620000000a00 */
[----:B------:R-:W-:-:S04]  /*0800*/  IMAD.MOV R10, RZ, RZ, -R26 ;  /* 0x000000ffff0a7224 */ /* 0x000fc800078e0a1a */
[----:B------:R-:W-:-:S03]  /*0810*/  IMAD R15, R14, R10, R15 ;  /* 0x0000000a0e0f7224 */ /* 0x000fc600078e020f */
[----:B------:R-:W2:Y:S02]  /*0820*/  LDC.64 R10, c[0x0][0x390] ;  /* 0x0000e400ff0a7b82 */ /* 0x000ea40000000a00 */
[----:B------:R-:W-:-:S13]  /*0830*/  ISETP.GT.U32.AND P2, PT, R14, R15, PT ;  /* 0x0000000f0e00720c */ /* 0x000fda0003f44070 */
[----:B------:R-:W-:Y:S02]  /*0840*/  @!P2 IMAD.IADD R15, R15, 0x1, -R14 ;  /* 0x000000010f0fa824 */ /* 0x000fe400078e0a0e */
[----:B------:R-:W-:-:S03]  /*0850*/  @!P2 VIADD R26, R26, 0x1 ;  /* 0x000000011a1aa836 */ /* 0x000fc60000000000 */
[----:B------:R-:W-:Y:S02]  /*0860*/  ISETP.GE.U32.AND P1, PT, R15, R14, PT ;  /* 0x0000000e0f00720c */ /* 0x000fe40003f26070 */
[----:B------:R-:W3:Y:S01]  /*0870*/  LDC.64 R14, c[0x0][0x3a0] ;  /* 0x0000e800ff0e7b82 */ /* 0x000ee20000000a00 */
[----:B--2---:R-:W-:-:S04]  /*0880*/  ISETP.NE.U32.AND P2, PT, R10, 0x1, PT ;  /* 0x000000010a00780c */ /* 0x004fc80003f45070 */
[----:B------:R-:W-:-:S04]  /*0890*/  ISETP.NE.AND.EX P2, PT, R11, RZ, PT, P2 ;  /* 0x000000ff0b00720c */ /* 0x000fc80003f45320 */
[----:B------:R-:W-:Y:S02]  /*08a0*/  SEL R7, R7, RZ, P2 ;  /* 0x000000ff07077207 */ /* 0x000fe40001000000 */
[----:B------:R-:W-:Y:S02]  /*08b0*/  @P1 IADD3 R26, PT, PT, R26, 0x1, RZ ;  /* 0x000000011a1a1810 */ /* 0x000fe40007ffe0ff */
[----:B0-----:R-:W-:Y:S01]  /*08c0*/  ISETP.NE.U32.AND P1, PT, R12, 0x1, PT ;  /* 0x000000010c00780c */ /* 0x001fe20003f25070 */
[----:B------:R-:W-:Y:S02]  /*08d0*/  IMAD R7, R7, UR36, RZ ;  /* 0x0000002407077c24 */ /* 0x000fe4000f8e02ff */
[----:B------:R-:W-:Y:S01]  /*08e0*/  @!P4 IMAD.MOV R26, RZ, RZ, -R26 ;  /* 0x000000ffff1ac224 */ /* 0x000fe200078e0a1a */
[----:B------:R-:W-:Y:S02]  /*08f0*/  @!P3 LOP3.LUT R26, RZ, R20, RZ, 0x33, !PT ;  /* 0x00000014ff1ab212 */ /* 0x000fe400078e33ff */
[----:B------:R-:W-:-:S03]  /*0900*/  ISETP.NE.AND.EX P1, PT, R13, RZ, PT, P1 ;  /* 0x000000ff0d00720c */ /* 0x000fc60003f25310 */
[----:B------:R-:W-:Y:S01]  /*0910*/  IMAD.MOV R10, RZ, RZ, -R26 ;  /* 0x000000ffff0a7224 */ /* 0x000fe200078e0a1a */
[----:B---3--:R-:W-:Y:S02]  /*0920*/  ISETP.NE.U32.AND P3, PT, R14, 0x1, PT ;  /* 0x000000010e00780c */ /* 0x008fe40003f65070 */
[----:B------:R-:W-:Y:S01]  /*0930*/  SEL R24, R24, RZ, P1 ;  /* 0x000000ff18187207 */ /* 0x000fe20000800000 */
[----:B------:R-:W-:Y:S01]  /*0940*/  IMAD R25, R20, R10, R25 ;  /* 0x0000000a14197224 */ /* 0x000fe200078e0219 */
[----:B------:R-:W-:Y:S02]  /*0950*/  ISETP.NE.AND.EX P2, PT, R15, RZ, PT, P3 ;  /* 0x000000ff0f00720c */ /* 0x000fe40003f45330 */
[----:B-1----:R-:W-:Y:S01]  /*0960*/  ISETP.NE.U32.AND P3, PT, R18, 0x1, PT ;  /* 0x000000011200780c */ /* 0x002fe20003f65070 */
[----:B------:R-:W-:Y:S01]  /*0970*/  IMAD R7, R24, UR37, R7 ;  /* 0x0000002518077c24 */ /* 0x000fe2000f8e0207 */
        /* <DEDUP_REMOVED lines=16> */
.L_x_5043:
[----:B------:R-:W-:Y:S05]  /*0a80*/  BSYNC.RECONVERGENT B1 ;  /* 0x0000000000017941 */ /* 0x000fea0003800200 */
.L_x_5042:
[C---:B------:R-:W-:Y:S01]  /*0a90*/  VIADD R19, R2.reuse, 0x20 ;  /* 0x0000002002137836 */ /* 0x040fe20000000000 */
[C---:B------:R-:W-:Y:S01]  /*0aa0*/  IADD3 R18, PT, PT, R2.reuse, 0x40, RZ ;  /* 0x0000004002127810 */ /* 0x040fe20007ffe0ff */
[----:B------:R-:W-:Y:S01]  /*0ab0*/  VIADD R12, R2, 0x60 ;  /* 0x00000060020c7836 */ /* 0x000fe20000000000 */
[-C--:B------:R-:W-:Y:S01]  /*0ac0*/  ISETP.GE.U32.AND P2, PT, R4, R8.reuse, PT ;  /* 0x000000080400720c */ /* 0x080fe20003f46070 */
[----:B------:R-:W-:Y:S01]  /*0ad0*/  BSSY.RECONVERGENT B1, `(.L_x_5044) ;  /* 0x000007e000017945 */ /* 0x000fe20003800200 */
[-C--:B------:R-:W-:Y:S02]  /*0ae0*/  ISETP.GE.U32.AND P5, PT, R19, R8.reuse, PT ;  /* 0x000000081300720c */ /* 0x080fe40003fa6070 */
[-C--:B------:R-:W-:Y:S02]  /*0af0*/  ISETP.GE.U32.AND P4, PT, R18, R8.reuse, PT ;  /* 0x000000081200720c */ /* 0x080fe40003f86070 */
[----:B------:R-:W-:Y:S02]  /*0b00*/  ISETP.GE.AND.EX P5, PT, RZ, R9, PT, P5 ;  /* 0x00000009ff00720c */ /* 0x000fe40003fa6350 */
[----:B------:R-:W-:-:S02]  /*0b10*/  ISETP.GE.U32.AND P3, PT, R12, R8, PT ;  /* 0x000000080c00720c */ /* 0x000fc40003f66070 */
[----:B------:R-:W-:Y:S01]  /*0b20*/  ISETP.GE.U32.AND P1, PT, R6, R8, PT ;  /* 0x000000080600720c */ /* 0x000fe20003f26070 */
[----:B------:R-:W-:Y:S01]  /*0b30*/  IMAD.MOV.U32 R8, RZ, RZ, -0x800000 ;  /* 0xff800000ff087424 */ /* 0x000fe200078e00ff */
[-C--:B------:R-:W-:Y:S02]  /*0b40*/  ISETP.GE.AND.EX P4, PT, RZ, R9.reuse, PT, P4 ;  /* 0x00000009ff00720c */ /* 0x080fe40003f86340 */
[-C--:B------:R-:W-:Y:S02]  /*0b50*/  ISETP.GE.AND.EX P3, PT, RZ, R9.reuse, PT, P3 ;  /* 0x00000009ff00720c */ /* 0x080fe40003f66330 */
[-C--:B------:R-:W-:Y:S02]  /*0b60*/  ISETP.GE.AND.EX P2, PT, RZ, R9.reuse, PT, P2 ;  /* 0x00000009ff00720c */ /* 0x080fe40003f46320 */
[----:B------:R-:W-:Y:S01]  /*0b70*/  ISETP.GE.AND.EX P1, PT, RZ, R9, PT, P1 ;  /* 0x00000009ff00720c */ /* 0x000fe20003f26310 */
[----:B------:R-:W-:-:S12]  /*0b80*/  @P5 BRA `(.L_x_5045) ;  /* 0x0000000400c85947 */ /* 0x000fd80003800000 */
[----:B------:R-:W-:Y:S01]  /*0b90*/  IABS R10, R16 ;  /* 0x00000010000a7213 */ /* 0x000fe20000000000 */
[----:B------:R-:W-:Y:S01]  /*0ba0*/  IMAD R19, R3, UR52, R19 ;  /* 0x0000003403137c24 */ /* 0x000fe2000f8e0213 */
[C---:B-1----:R-:W-:Y:S01]  /*0bb0*/  R2UR UR6, R22.reuse ;  /* 0x00000000160672ca */ /* 0x042fe200000e0000 */
[----:B------:R-:W-:Y:S01]  /*0bc0*/  IMAD.MOV.U32 R8, RZ, RZ, RZ ;  /* 0x000000ffff087224 */ /* 0x000fe200078e00ff */
[----:B------:R-:W0:Y:S01]  /*0bd0*/  I2F.RP R11, R10 ;  /* 0x0000000a000b7306 */ /* 0x000e220000209400 */
[C---:B------:R-:W-:Y:S02]  /*0be0*/  R2UR UR7, R23.reuse ;  /* 0x00000000170772ca */ /* 0x040fe400000e0000 */
[----:B------:R-:W-:Y:S02]  /*0bf0*/  IABS R21, R19 ;  /* 0x0000001300157213 */ /* 0x000fe40000000000 */
[----:B------:R-:W-:Y:S02]  /*0c00*/  R2UR UR4, R22 ;  /* 0x00000000160472ca */ /* 0x000fe400000e0000 */
[----:B------:R-:W-:Y:S01]  /*0c10*/  R2UR UR5, R23 ;  /* 0x00000000170572ca */ /* 0x000fe200000e0000 */
[----:B0-----:R-:W0:Y:S02]  /*0c20*/  MUFU.RCP R11, R11 ;  /* 0x0000000b000b7308 */ /* 0x001e240000001000 */
[----:B0-----:R-:W-:-:S06]  /*0c30*/  VIADD R14, R11, 0xffffffe ;  /* 0x0ffffffe0b0e7836 */ /* 0x001fcc0000000000 */
[----:B------:R0:W1:Y:S02]  /*0c40*/  F2I.FTZ.U32.TRUNC.NTZ R9, R14 ;  /* 0x0000000e00097305 */ /* 0x000064000021f000 */
[----:B0-----:R-:W-:Y:S02]  /*0c50*/  IABS R14, R17 ;  /* 0x00000011000e7213 */ /* 0x001fe40000000000 */
[----:B-1----:R-:W-:-:S05]  /*0c60*/  IADD3 R15, PT, PT, RZ, -R9, RZ ;  /* 0x80000009ff0f7210 */ /* 0x002fca0007ffe0ff */
        /* <DEDUP_REMOVED lines=19> */
[----:B------:R-:W-:-:S04]  /*0da0*/  HFMA2 R8, -RZ, RZ, 0, 0 ;  /* 0x00000000ff087431 */ /* 0x000fc800000001ff */
[----:B------:R-:W-:-:S04]  /*0db0*/  @!P6 IMAD.MOV R10, RZ, RZ, -R10 ;  /* 0x000000ffff0ae224 */ /* 0x000fc800078e0a0a */
[----:B------:R-:W-:-:S05]  /*0dc0*/  @!P5 LOP3.LUT R10, RZ, R16, RZ, 0x33, !PT ;  /* 0x00000010ff0ad212 */ /* 0x000fca00078e33ff */
[----:B------:R-:W-:Y:S02]  /*0dd0*/  IMAD.MOV R24, RZ, RZ, -R10 ;  /* 0x000000ffff187224 */ /* 0x000fe400078e0a0a */
[----:B0-----:R-:W-:Y:S02]  /*0de0*/  IMAD.MOV R11, RZ, RZ, -R9 ;  /* 0x000000ffff0b7224 */ /* 0x001fe400078e0a09 */
[----:B------:R-:W-:Y:S02]  /*0df0*/  IMAD R24, R16, R24, R19 ;  /* 0x0000001810187224 */ /* 0x000fe400078e0213 */
[----:B------:R-:W-:-:S03]  /*0e00*/  IMAD R11, R11, R14, RZ ;  /* 0x0000000e0b0b7224 */ /* 0x000fc600078e02ff */
[----:B------:R-:W-:Y:S01]  /*0e10*/  IABS R15, R24 ;  /* 0x00000018000f7213 */ /* 0x000fe20000000000 */
[----:B------:R-:W-:Y:S01]  /*0e20*/  IMAD.HI.U32 R8, R9, R11, R8 ;  /* 0x0000000b09087227 */ /* 0x000fe200078e0008 */
[----:B----4-:R-:W-:-:S03]  /*0e30*/  IABS R11, R20 ;  /* 0x00000014000b7213 */ /* 0x010fc60000000000 */
        /* <DEDUP_REMOVED lines=15> */
[----:B------:R-:W-:-:S03]  /*0f30*/  ISETP.NE.AND P5, PT, R17, RZ, PT ;  /* 0x000000ff1100720c */ /* 0x000fc60003fa5270 */
[----:B------:R-:W-:Y:S01]  /*0f40*/  @!P6 IMAD.MOV R21, RZ, RZ, -R21 ;  /* 0x000000ffff15e224 */ /* 0x000fe200078e0a15 */
[----:B0-----:R-:W-:-:S09]  /*0f50*/  IADD3 R14, PT, PT, RZ, -R9, RZ ;  /* 0x80000009ff0e7210 */ /* 0x001fd20007ffe0ff */
[----:B------:R-:W-:Y:S01]  /*0f60*/  @!P5 LOP3.LUT R21, RZ, R17, RZ, 0x33, !PT ;  /* 0x00000011ff15d212 */ /* 0x000fe200078e33ff */
[----:B------:R-:W-:-:S04]  /*0f70*/  IMAD R15, R14, R11, RZ ;  /* 0x0000000b0e0f7224 */ /* 0x000fc800078e02ff */
[----:B------:R-:W-:-:S04]  /*0f80*/  IMAD.MOV R8, RZ, RZ, -R21 ;  /* 0x000000ffff087224 */ /* 0x000fc800078e0a15 */
        /* <DEDUP_REMOVED lines=22> */
[----:B------:R-:W-:Y:S01]  /*10f0*/  @!P5 IMAD.MOV R24, RZ, RZ, -R24 ;  /* 0x000000ffff18d224 */ /* 0x000fe200078e0a18 */
[----:B0-----:R-:W-:Y:S01]  /*1100*/  ISETP.NE.U32.AND P5, PT, R8, 0x1, PT ;  /* 0x000000010800780c */ /* 0x001fe20003fa5070 */
[----:B------:R-:W-:-:S03]  /*1110*/  IMAD R8, R25, UR36, RZ ;  /* 0x0000002419087c24 */ /* 0x000fc6000f8e02ff */
[----:B------:R-:W-:-:S04]  /*1120*/  ISETP.NE.AND.EX P5, PT, R9, RZ, PT, P5 ;  /* 0x000000ff0900720c */ /* 0x000fc80003fa5350 */
[----:B------:R-:W-:Y:S02]  /*1130*/  @!P6 LOP3.LUT R24, RZ, R20, RZ, 0x33, !PT ;  /* 0x00000014ff18e212 */ /* 0x000fe400078e33ff */
[----:B-1----:R-:W-:Y:S02]  /*1140*/  ISETP.NE.U32.AND P6, PT, R10, 0x1, PT ;  /* 0x000000010a00780c */ /* 0x002fe40003fc5070 */
[----:B------:R-:W-:Y:S02]  /*1150*/  IADD3 R9, PT, PT, -R24, RZ, RZ ;  /* 0x000000ff18097210 */ /* 0x000fe40007ffe1ff */
[----:B------:R-:W-:Y:S02]  /*1160*/  SEL R21, R21, RZ, P5 ;  /* 0x000000ff15157207 */ /* 0x000fe40002800000 */
[----:B------:R-:W-:Y:S01]  /*1170*/  ISETP.NE.AND.EX P6, PT, R11, RZ, PT, P6 ;  /* 0x000000ff0b00720c */ /* 0x000fe20003fc5360 */
[----:B------:R-:W-:Y:S01]  /*1180*/  IMAD R17, R20, R9, R17 ;  /* 0x0000000914117224 */ /* 0x000fe200078e0211 */
[----:B--2---:R-:W-:Y:S01]  /*1190*/  ISETP.NE.U32.AND P5, PT, R14, 0x1, PT ;  /* 0x000000010e00780c */ /* 0x004fe20003fa5070 */
[----:B------:R-:W-:Y:S01]  /*11a0*/  IMAD R21, R21, UR37, R8 ;  /* 0x0000002515157c24 */ /* 0x000fe2000f8e0208 */
        /* <DEDUP_REMOVED lines=16> */
.L_x_5045:
[----:B------:R-:W-:Y:S05]  /*12b0*/  BSYNC.RECONVERGENT B1 ;  /* 0x0000000000017941 */ /* 0x000fea0003800200 */
.L_x_5044:
[----:B------:R-:W-:Y:S01]  /*12c0*/  BSSY.RECONVERGENT B1, `(.L_x_5046) ;  /* 0x0000075000017945 */ /* 0x000fe20003800200 */
[----:B------:R-:W-:-:S03]  /*12d0*/  IMAD.MOV.U32 R9, RZ, RZ, -0x800000 ;  /* 0xff800000ff097424 */ /* 0x000fc600078e00ff */
        /* <DEDUP_REMOVED lines=15> */
[----:B------:R-:W-:Y:S01]  /*13d0*/  IMAD R17, R10, R15, RZ ;  /* 0x0000000f0a117224 */ /* 0x000fe200078e02ff */
[----:B------:R-:W-:-:S05]  /*13e0*/  MOV R10, RZ ;  /* 0x000000ff000a7202 */ /* 0x000fca0000000f00 */
        /* <DEDUP_REMOVED lines=16> */
[----:B------:R-:W-:-:S06]  /*14f0*/  @P5 VIADD R21, R21, 0x1 ;  /* 0x0000000115155836 */ /* 0x000fcc0000000000 */
[----:B------:R-:W-:Y:S02]  /*1500*/  @!P4 IADD3 R21, PT, PT, -R21, RZ, RZ ;  /* 0x000000ff1515c210 */ /* 0x000fe40007ffe1ff */
[----:B------:R-:W-:Y:S01]  /*1510*/  @!P6 LOP3.LUT R21, RZ, R16, RZ, 0x33, !PT ;  /* 0x00000010ff15e212 */ /* 0x000fe200078e33ff */
[----:B0-----:R-:W-:-:S04]  /*1520*/  HFMA2 R10, -RZ, RZ, 0, 0 ;  /* 0x00000000ff0a7431 */ /* 0x001fc800000001ff */
[----:B------:R-:W-:Y:S02]  /*1530*/  IMAD.MOV R18, RZ, RZ, -R21 ;  /* 0x000000ffff127224 */ /* 0x000fe400078e0a15 */
[----:B-1----:R-:W-:Y:S02]  /*1540*/  IMAD.MOV R15, RZ, RZ, -R11 ;  /* 0x000000ffff0f7224 */ /* 0x002fe400078e0a0b */
[----:B------:R-:W-:Y:S02]  /*1550*/  IMAD R18, R16, R18, R9 ;  /* 0x0000001210127224 */ /* 0x000fe400078e0209 */
[----:B------:R-:W-:-:S03]  /*1560*/  IMAD R15, R15, R14, RZ ;  /* 0x0000000e0f0f7224 */ /* 0x000fc600078e02ff */
[----:B------:R-:W-:Y:S01]  /*1570*/  IABS R16, R18 ;  /* 0x0000001200107213 */ /* 0x000fe20000000000 */
[----:B------:R-:W-:-:S04]  /*1580*/  IMAD.HI.U32 R10, R11, R15, R10 ;  /* 0x0000000f0b0a7227 */ /* 0x000fc800078e000a */
[----:B------:R-:W-:Y:S01]  /*1590*/  IMAD.MOV.U32 R11, RZ, RZ, R16 ;  /* 0x000000ffff0b7224 */ /* 0x000fe200078e0010 */
[----:B----4-:R-:W-:-:S03]  /*15a0*/  IABS R16, R20 ;  /* 0x0000001400107213 */ /* 0x010fc60000000000 */
        /* <DEDUP_REMOVED lines=12> */
[----:B0-----:R-:W-:-:S06]  /*1670*/  VIADD R11, R15, 0xffffffe ;  /* 0x0ffffffe0f0b7836 */ /* 0x001fcc0000000000 */
[----:B------:R-:W0:Y:S06]  /*1680*/  F2I.FTZ.U32.TRUNC.NTZ R11, R11 ;  /* 0x0000000b000b7305 */ /* 0x000e2c000021f000 */
[----:B------:R-:W-:-:S05]  /*1690*/  @P5 IADD3 R24, PT, PT, R24, 0x1, RZ ;  /* 0x0000000118185810 */ /* 0x000fca0007ffe0ff */
        /* <DEDUP_REMOVED lines=13> */
[----:B------:R-:W-:Y:S01]  /*1770*/  IMAD.MOV R10, RZ, RZ, -R26 ;  /* 0x000000ffff0a7224 */ /* 0x000fe200078e0a1a */
[----:B------:R-:W1:Y:S03]  /*1780*/  LDC.64 R18, c[0x0][0x3a8] ;  /* 0x0000ea00ff127b82 */ /* 0x000e660000000a00 */
[----:B------:R-:W-:-:S05]  /*1790*/  IMAD R17, R16, R10, R17 ;  /* 0x0000000a10117224 */ /* 0x000fca00078e0211 */
[----:B------:R-:W-:Y:S01]  /*17a0*/  ISETP.GT.U32.AND P5, PT, R16, R17, PT ;  /* 0x000000111000720c */ /* 0x000fe20003fa4070 */
[----:B------:R-:W2:-:S12]  /*17b0*/  LDC.64 R10, c[0x0][0x390] ;  /* 0x0000e400ff0a7b82 */ /* 0x000e980000000a00 */
        /* <DEDUP_REMOVED lines=8> */
[----:B0-----:R-:W-:Y:S02]  /*1840*/  ISETP.NE.U32.AND P6, PT, R14, 0x1, PT ;  /* 0x000000010e00780c */ /* 0x001fe40003fc5070 */
        /* <DEDUP_REMOVED lines=28> */
.L_x_5047:
[----:B------:R-:W-:Y:S05]  /*1a10*/  BSYNC.RECONVERGENT B1 ;  /* 0x0000000000017941 */ /* 0x000fea0003800200 */
.L_x_5046:
        /* <DEDUP_REMOVED lines=21> */
[----:B----4-:R-:W-:Y:S01]  /*1b70*/  IMAD.HI.U32 R20, R11, R17, R10 ;  /* 0x000000110b147227 */ /* 0x010fe200078e000a */
[----:B------:R-:W-:Y:S01]  /*1b80*/  MOV R11, R18 ;  /* 0x00000012000b7202 */ /* 0x000fe20000000f00 */
[----:B------:R-:W0:Y:S04]  /*1b90*/  I2F.RP R17, R14 ;  /* 0x0000000e00117306 */ /* 0x000e280000209400 */
[----:B------:R-:W-:-:S04]  /*1ba0*/  IMAD.HI.U32 R20, R20, R11, RZ ;  /* 0x0000000b14147227 */ /* 0x000fc800078e00ff */
[----:B------:R-:W-:-:S04]  /*1bb0*/  IMAD.MOV R10, RZ, RZ, -R20 ;  /* 0x000000ffff0a7224 */ /* 0x000fc800078e0a14 */
[----:B------:R-:W-:Y:S01]  /*1bc0*/  IMAD R11, R16, R10, R11 ;  /* 0x0000000a100b7224 */ /* 0x000fe200078e020b */
        /* <DEDUP_REMOVED lines=20> */
[----:B------:R-:W-:Y:S01]  /*1d10*/  IMAD.MOV.U32 R11, RZ, RZ, R16 ;  /* 0x000000ffff0b7224 */ /* 0x000fe200078e0010 */
[----:B--2---:R-:W-:-:S03]  /*1d20*/  IABS R16, R21 ;  /* 0x0000001500107213 */ /* 0x004fc60000000000 */
        /* <DEDUP_REMOVED lines=70> */
.L_x_5049:
[----:B------:R-:W-:Y:S05]  /*2190*/  BSYNC.RECONVERGENT B1 ;  /* 0x0000000000017941 */ /* 0x000fea0003800200 */
.L_x_5048:
[----:B------:R-:W-:Y:S01]  /*21a0*/  BSSY.RECONVERGENT B1, `(.L_x_5050) ;  /* 0x0000079000017945 */ /* 0x000fe20003800200 */
[----:B------:R-:W-:Y:S01]  /*21b0*/  IMAD.MOV.U32 R26, RZ, RZ, -0x800000 ;  /* 0xff800000ff1a7424 */ /* 0x000fe200078e00ff */
[----:B------:R-:W-:Y:S02]  /*21c0*/  MOV R24, 0xff800000 ;  /* 0xff80000000187802 */ /* 0x000fe40000000f00 */
        /* <DEDUP_REMOVED lines=19> */
[----:B----4-:R-:W-:-:S04]  /*2300*/  IMAD.HI.U32 R20, R15, R17, R14 ;  /* 0x000000110f147227 */ /* 0x010fc800078e000e */
[----:B------:R-:W-:Y:S02]  /*2310*/  IMAD.MOV.U32 R15, RZ, RZ, R19 ;  /* 0x000000ffff0f7224 */ /* 0x000fe400078e0013 */
[----:B------:R-:W0:Y:S02]  /*2320*/  I2F.RP R19, R16 ;  /* 0x0000001000137306 */ /* 0x000e240000209400 */
[----:B------:R-:W-:Y:S01]  /*2330*/  IMAD.HI.U32 R14, R20, R15, RZ ;  /* 0x0000000f140e7227 */ /* 0x000fe200078e00ff */
[----:B--2---:R-:W-:-:S03]  /*2340*/  IABS R20, R25 ;  /* 0x0000001900147213 */ /* 0x004fc60000000000 */
[----:B------:R-:W-:Y:S02]  /*2350*/  IMAD.MOV R17, RZ, RZ, -R14 ;  /* 0x000000ffff117224 */ /* 0x000fe400078e0a0e */
[----:B------:R-:W1:Y:S02]  /*2360*/  I2F.RP R21, R20 ;  /* 0x0000001400157306 */ /* 0x000e640000209400 */
[----:B------:R-:W-:-:S05]  /*2370*/  IMAD R15, R12, R17, R15 ;  /* 0x000000110c0f7224 */ /* 0x000fca00078e020f */
[----:B------:R-:W-:Y:S01]  /*2380*/  ISETP.GT.U32.AND P3, PT, R12, R15, PT ;  /* 0x0000000f0c00720c */ /* 0x000fe20003f64070 */
[----:B0-----:R-:W0:Y:S08]  /*2390*/  MUFU.RCP R19, R19 ;  /* 0x0000001300137308 */ /* 0x001e300000001000 */
[----:B-1----:R-:W-:Y:S04]  /*23a0*/  MUFU.RCP R21, R21 ;  /* 0x0000001500157308 */ /* 0x002fe80000001000 */
[----:B------:R-:W-:Y:S01]  /*23b0*/  @!P3 IADD3 R15, PT, PT, R15, -R12, RZ ;  /* 0x8000000c0f0fb210 */ /* 0x000fe20007ffe0ff */
[----:B------:R-:W-:Y:S01]  /*23c0*/  @!P3 VIADD R14, R14, 0x1 ;  /* 0x000000010e0eb836 */ /* 0x000fe20000000000 */
[----:B------:R-:W-:-:S02]  /*23d0*/  ISETP.NE.AND P3, PT, R18, RZ, PT ;  /* 0x000000ff1200720c */ /* 0x000fc40003f65270 */
[----:B------:R-:W-:Y:S01]  /*23e0*/  ISETP.GE.U32.AND P2, PT, R15, R12, PT ;  /* 0x0000000c0f00720c */ /* 0x000fe20003f46070 */
[----:B0-----:R-:W-:Y:S01]  /*23f0*/  VIADD R15, R19, 0xffffffe ;  /* 0x0ffffffe130f7836 */ /* 0x001fe20000000000 */
[----:B------:R-:W-:-:S04]  /*2400*/  LOP3.LUT R12, R11, R18, RZ, 0x3c, !PT ;  /* 0x000000120b0c7212 */ /* 0x000fc800078e3cff */
[----:B------:R-:W-:Y:S01]  /*2410*/  ISETP.GE.AND P4, PT, R12, RZ, PT ;  /* 0x000000ff0c00720c */ /* 0x000fe20003f86270 */
[----:B------:R-:W0:Y:S06]  /*2420*/  F2I.FTZ.U32.TRUNC.NTZ R15, R15 ;  /* 0x0000000f000f7305 */ /* 0x000e2c000021f000 */
[----:B------:R-:W-:-:S05]  /*2430*/  @P2 IADD3 R14, PT, PT, R14, 0x1, RZ ;  /* 0x000000010e0e2810 */ /* 0x000fca0007ffe0ff */
[----:B------:R-:W-:Y:S02]  /*2440*/  IMAD.MOV.U32 R12, RZ, RZ, R14 ;  /* 0x000000ffff0c7224 */ /* 0x000fe400078e000e */
[----:B------:R-:W-:Y:S02]  /*2450*/  IMAD.MOV.U32 R14, RZ, RZ, RZ ;  /* 0x000000ffff0e7224 */ /* 0x000fe400078e00ff */
[----:B------:R-:W-:Y:S01]  /*2460*/  @!P4 IMAD.MOV R12, RZ, RZ, -R12 ;  /* 0x000000ffff0cc224 */ /* 0x000fe200078e0a0c */
[----:B------:R-:W-:Y:S02]  /*2470*/  @!P3 LOP3.LUT R12, RZ, R18, RZ, 0x33, !PT ;  /* 0x00000012ff0cb212 */ /* 0x000fe400078e33ff */
[----:B0-----:R-:W-:-:S03]  /*2480*/  IADD3 R19, PT, PT, RZ, -R15, RZ ;  /* 0x8000000fff137210 */ /* 0x001fc60007ffe0ff */
[----:B------:R-:W-:Y:S02]  /*2490*/  IMAD.MOV R17, RZ, RZ, -R12 ;  /* 0x000000ffff117224 */ /* 0x000fe400078e0a0c */
[----:B------:R-:W-:Y:S02]  /*24a0*/  IMAD R19, R19, R16, RZ ;  /* 0x0000001013137224 */ /* 0x000fe400078e02ff */
[----:B------:R-:W-:Y:S02]  /*24b0*/  IMAD R17, R18, R17, R11 ;  /* 0x0000001112117224 */ /* 0x000fe400078e020b */
[----:B------:R-:W-:-:S03]  /*24c0*/  IMAD.HI.U32 R14, R15, R19, R14 ;  /* 0x000000130f0e7227 */ /* 0x000fc600078e000e */
[----:B------:R-:W-:-:S04]  /*24d0*/  IABS R18, R17 ;  /* 0x0000001100127213 */ /* 0x000fc80000000000 */
[----:B------:R-:W-:Y:S01]  /*24e0*/  MOV R15, R18 ;  /* 0x00000012000f7202 */ /* 0x000fe20000000f00 */
[----:B------:R-:W-:-:S04]  /*24f0*/  VIADD R18, R21, 0xffffffe ;  /* 0x0ffffffe15127836 */ /* 0x000fc80000000000 */
[----:B------:R-:W-:Y:S01]  /*2500*/  IMAD.HI.U32 R24, R14, R15, RZ ;  /* 0x0000000f0e187227 */ /* 0x000fe200078e00ff */
[----:B------:R0:W1:Y:S03]  /*2510*/  F2I.FTZ.U32.TRUNC.NTZ R19, R18 ;  /* 0x0000001200137305 */ /* 0x000066000021f000 */
[----:B------:R-:W-:-:S04]  /*2520*/  IMAD.MOV R14, RZ, RZ, -R24 ;  /* 0x000000ffff0e7224 */ /* 0x000fc800078e0a18 */
[----:B------:R-:W-:Y:S01]  /*2530*/  IMAD R15, R16, R14, R15 ;  /* 0x0000000e100f7224 */ /* 0x000fe200078e020f */
[----:B------:R-:W-:Y:S01]  /*2540*/  LOP3.LUT R14, R17, R28, RZ, 0x3c, !PT ;  /* 0x0000001c110e7212 */ /* 0x000fe200078e3cff */
[----:B0-----:R-:W-:-:S03]  /*2550*/  HFMA2 R18, -RZ, RZ, 0, 0 ;  /* 0x00000000ff127431 */ /* 0x001fc600000001ff */
[----:B------:R-:W-:Y:S02]  /*2560*/  ISETP.GT.U32.AND P3, PT, R16, R15, PT ;  /* 0x0000000f1000720c */ /* 0x000fe40003f64070 */
[----:B------:R-:W-:Y:S01]  /*2570*/  ISETP.GE.AND P4, PT, R14, RZ, PT ;  /* 0x000000ff0e00720c */ /* 0x000fe20003f86270 */
[----:B-1----:R-:W-:-:S04]  /*2580*/  IMAD.MOV R21, RZ, RZ, -R19 ;  /* 0x000000ffff157224 */ /* 0x002fc800078e0a13 */
[----:B------:R-:W-:-:S06]  /*2590*/  IMAD R21, R21, R20, RZ ;  /* 0x0000001415157224 */ /* 0x000fcc00078e02ff */
[----:B------:R-:W-:Y:S01]  /*25a0*/  @!P3 IMAD.IADD R15, R15, 0x1, -R16 ;  /* 0x000000010f0fb824 */ /* 0x000fe200078e0a10 */
[----:B------:R-:W-:Y:S02]  /*25b0*/  @!P3 IADD3 R24, PT, PT, R24, 0x1, RZ ;  /* 0x000000011818b810 */ /* 0x000fe40007ffe0ff */
[----:B------:R-:W-:Y:S02]  /*25c0*/  ISETP.NE.AND P3, PT, R28, RZ, PT ;  /* 0x000000ff1c00720c */ /* 0x000fe40003f65270 */
[----:B------:R-:W-:-:S13]  /*25d0*/  ISETP.GE.U32.AND P2, PT, R15, R16, PT ;  /* 0x000000100f00720c */ /* 0x000fda0003f46070 */
[----:B------:R-:W-:-:S04]  /*25e0*/  @P2 VIADD R24, R24, 0x1 ;  /* 0x0000000118182836 */ /* 0x000fc80000000000 */
[----:B------:R-:W-:Y:S01]  /*25f0*/  @!P4 IMAD.MOV R24, RZ, RZ, -R24 ;  /* 0x000000ffff18c224 */ /* 0x000fe200078e0a18 */
[----:B------:R-:W-:-:S04]  /*2600*/  @!P3 LOP3.LUT R24, RZ, R28, RZ, 0x33, !PT ;  /* 0x0000001cff18b212 */ /* 0x000fc800078e33ff */
[----:B------:R-:W-:-:S05]  /*2610*/  IADD3 R14, PT, PT, -R24, RZ, RZ ;  /* 0x000000ff180e7210 */ /* 0x000fca0007ffe1ff */
[----:B------:R-:W-:Y:S02]  /*2620*/  IMAD R28, R28, R14, R17 ;  /* 0x0000000e1c1c7224 */ /* 0x000fe400078e0211 */
[----:B------:R-:W0:Y:S08]  /*2630*/  LDC.64 R14, c[0x0][0x390] ;  /* 0x0000e400ff0e7b82 */ /* 0x000e300000000a00 */
[----:B------:R-:W1:Y:S01]  /*2640*/  LDC.64 R16, c[0x0][0x398] ;  /* 0x0000e600ff107b82 */ /* 0x000e620000000a00 */
[----:B0-----:R-:W-:Y:S01]  /*2650*/  ISETP.NE.U32.AND P3, PT, R14, 0x1, PT ;  /* 0x000000010e00780c */ /* 0x001fe20003f65070 */
[----:B------:R-:W-:Y:S01]  /*2660*/  IMAD.HI.U32 R14, R19, R21, R18 ;  /* 0x00000015130e7227 */ /* 0x000fe200078e0012 */
[----:B------:R-:W-:-:S05]  /*2670*/  IABS R19, R28 ;  /* 0x0000001c00137213 */ /* 0x000fca0000000000 */
[----:B------:R-:W-:Y:S01]  /*2680*/  IMAD.HI.U32 R14, R14, R19, RZ ;  /* 0x000000130e0e7227 */ /* 0x000fe200078e00ff */
[----:B-1----:R-:W-:-:S03]  /*2690*/  ISETP.NE.U32.AND P2, PT, R16, 0x1, PT ;  /* 0x000000011000780c */ /* 0x002fc60003f45070 */
        /* <DEDUP_REMOVED lines=9> */
[----:B------:R-:W0:Y:S08]  /*2730*/  LDC.64 R18, c[0x0][0x3a0] ;  /* 0x0000e800ff127b82 */ /* 0x000e300000000a00 */
[----:B------:R-:W1:Y:S03]  /*2740*/  LDC.64 R20, c[0x0][0x3a8] ;  /* 0x0000ea00ff147b82 */ /* 0x000e660000000a00 */
[----:B------:R-:W-:Y:S01]  /*2750*/  @P5 VIADD R14, R14, 0x1 ;  /* 0x000000010e0e5836 */ /* 0x000fe20000000000 */
[----:B------:R-:W-:-:S03]  /*2760*/  ISETP.NE.AND.EX P5, PT, R15, RZ, PT, P3 ;  /* 0x000000ff0f00720c */ /* 0x000fc60003fa5330 */
[----:B------:R-:W-:Y:S01]  /*2770*/  @!P6 IMAD.MOV R14, RZ, RZ, -R14 ;  /* 0x000000ffff0ee224 */ /* 0x000fe200078e0a0e */
[----:B------:R-:W-:Y:S02]  /*2780*/  @!P4 LOP3.LUT R14, RZ, R25, RZ, 0x33, !PT ;  /* 0x00000019ff0ec212 */ /* 0x000fe400078e33ff */
[----:B------:R-:W-:Y:S02]  /*2790*/  ISETP.NE.AND.EX P4, PT, R17, RZ, PT, P2 ;  /* 0x000000ff1100720c */ /* 0x000fe40003f85320 */
[----:B------:R-:W-:Y:S02]  /*27a0*/  SEL R12, R12, RZ, P5 ;  /* 0x000000ff0c0c7207 */ /* 0x000fe40002800000 */
[----:B------:R-:W-:Y:S02]  /*27b0*/  IADD3 R16, PT, PT, -R14, RZ, RZ ;  /* 0x000000ff0e107210 */ /* 0x000fe40007ffe1ff */
[----:B0-----:R-:W-:Y:S01]  /*27c0*/  ISETP.NE.U32.AND P3, PT, R18, 0x1, PT ;  /* 0x000000011200780c */ /* 0x001fe20003f65070 */
[----:B------:R-:W-:Y:S01]  /*27d0*/  IMAD R15, R12, UR36, RZ ;  /* 0x000000240c0f7c24 */ /* 0x000fe2000f8e02ff */
[----:B------:R-:W-:Y:S01]  /*27e0*/  SEL R24, R24, RZ, P4 ;  /* 0x000000ff18187207 */ /* 0x000fe20002000000 */
[----:B------:R-:W-:Y:S01]  /*27f0*/  IMAD R25, R25, R16, R28 ;  /* 0x0000001019197224 */ /* 0x000fe200078e021c */
[----:B------:R-:W-:-:S02]  /*2800*/  ISETP.NE.AND.EX P3, PT, R19, RZ, PT, P3 ;  /* 0x000000ff1300720c */ /* 0x000fc40003f65330 */
[----:B------:R-:W-:Y:S01]  /*2810*/  SHF.R.S64 R16, RZ, 0x1e, R11 ;  /* 0x0000001eff107819 */ /* 0x000fe2000000100b */
[----:B------:R-:W-:Y:S01]  /*2820*/  IMAD R15, R24, UR37, R15 ;  /* 0x00000025180f7c24 */ /* 0x000fe2000f8e020f */
[----:B-1----:R-:W-:Y:S02]  /*2830*/  ISETP.NE.U32.AND P2, PT, R20, 0x1, PT ;  /* 0x000000011400780c */ /* 0x002fe40003f45070 */
        /* <DEDUP_REMOVED lines=15> */
.L_x_5051:
[----:B------:R-:W-:Y:S05]  /*2930*/  BSYNC.RECONVERGENT B1 ;  /* 0x0000000000017941 */ /* 0x000fea0003800200 */
.L_x_5050:
        /* <DEDUP_REMOVED lines=13> */
[----:B--2---:R-:W-:-:S07]  /*2a10*/  ISETP.NE.AND P6, PT, R26, RZ, PT ;  /* 0x000000ff1a00720c */ /* 0x004fce0003fc5270 */
[----:B0-----:R-:W0:Y:S02]  /*2a20*/  MUFU.RCP R16, R16 ;  /* 0x0000001000107308 */ /* 0x001e240000001000 */
[----:B0-----:R-:W-:Y:S01]  /*2a30*/  VIADD R14, R16, 0xffffffe ;  /* 0x0ffffffe100e7836 */ /* 0x001fe20000000000 */
[----:B-1----:R-:W-:-:S05]  /*2a40*/  IABS R16, R27 ;  /* 0x0000001b00107213 */ /* 0x002fca0000000000 */
[----:B------:R0:W1:Y:S02]  /*2a50*/  F2I.FTZ.U32.TRUNC.NTZ R15, R14 ;  /* 0x0000000e000f7305 */ /* 0x000064000021f000 */
[----:B0-----:R-:W-:Y:S01]  /*2a60*/  MOV R14, RZ ;  /* 0x000000ff000e7202 */ /* 0x001fe20000000f00 */
[----:B-1----:R-:W-:-:S04]  /*2a70*/  IMAD.MOV R17, RZ, RZ, -R15 ;  /* 0x000000ffff117224 */ /* 0x002fc800078e0a0f */
[----:B------:R-:W-:-:S04]  /*2a80*/  IMAD R17, R17, R12, RZ ;  /* 0x0000000c11117224 */ /* 0x000fc800078e02ff */
[----:B----4-:R-:W-:-:S04]  /*2a90*/  IMAD.HI.U32 R20, R15, R17, R14 ;  /* 0x000000110f147227 */ /* 0x010fc800078e000e */
[----:B------:R-:W-:Y:S02]  /*2aa0*/  IMAD.MOV.U32 R15, RZ, RZ, R19 ;  /* 0x000000ffff0f7224 */ /* 0x000fe400078e0013 */
[----:B------:R-:W0:Y:S02]  /*2ab0*/  I2F.RP R19, R16 ;  /* 0x0000001000137306 */ /* 0x000e240000209400 */
[----:B------:R-:W-:Y:S01]  /*2ac0*/  IMAD.HI.U32 R14, R20, R15, RZ ;  /* 0x0000000f140e7227 */ /* 0x000fe200078e00ff */
[----:B------:R-:W-:-:S03]  /*2ad0*/  IABS R20, R26 ;  /* 0x0000001a00147213 */ /* 0x000fc60000000000 */
[----:B------:R-:W-:Y:S02]  /*2ae0*/  IMAD.MOV R17, RZ, RZ, -R14 ;  /* 0x000000ffff117224 */ /* 0x000fe400078e0a0e */
[----:B------:R-:W1:Y:S02]  /*2af0*/  I2F.RP R21, R20 ;  /* 0x0000001400157306 */ /* 0x000e640000209400 */
[----:B------:R-:W-:-:S05]  /*2b00*/  IMAD R15, R12, R17, R15 ;  /* 0x000000110c0f7224 */ /* 0x000fca00078e020f */
[----:B------:R-:W-:Y:S01]  /*2b10*/  ISETP.GT.U32.AND P2, PT, R12, R15, PT ;  /* 0x0000000f0c00720c */ /* 0x000fe20003f44070 */
[----:B0-----:R-:W0:Y:S08]  /*2b20*/  MUFU.RCP R19, R19 ;  /* 0x0000001300137308 */ /* 0x001e300000001000 */
[----:B-1----:R-:W1:Y:S04]  /*2b30*/  MUFU.RCP R21, R21 ;  /* 0x0000001500157308 */ /* 0x002e680000001000 */
[----:B------:R-:W-:Y:S01]  /*2b40*/  @!P2 IADD3 R15, PT, PT, R15, -R12, RZ ;  /* 0x8000000c0f0fa210 */ /* 0x000fe20007ffe0ff */
[----:B------:R-:W-:Y:S01]  /*2b50*/  @!P2 VIADD R14, R14, 0x1 ;  /* 0x000000010e0ea836 */ /* 0x000fe20000000000 */
[----:B------:R-:W-:-:S02]  /*2b60*/  ISETP.NE.AND P2, PT, R18, RZ, PT ;  /* 0x000000ff1200720c */ /* 0x000fc40003f45270 */
[----:B------:R-:W-:Y:S01]  /*2b70*/  ISETP.GE.U32.AND P1, PT, R15, R12, PT ;  /* 0x0000000c0f00720c */ /* 0x000fe20003f26070 */
[----:B0-----:R-:W-:Y:S01]  /*2b80*/  VIADD R15, R19, 0xffffffe ;  /* 0x0ffffffe130f7836 */ /* 0x001fe20000000000 */
[----:B------:R-:W-:-:S04]  /*2b90*/  LOP3.LUT R12, R11, R18, RZ, 0x3c, !PT ;  /* 0x000000120b0c7212 */ /* 0x000fc800078e3cff */
[----:B------:R-:W-:Y:S01]  /*2ba0*/  ISETP.GE.AND P3, PT, R12, RZ, PT ;  /* 0x000000ff0c00720c */ /* 0x000fe20003f66270 */
[----:B------:R-:W0:Y:S01]  /*2bb0*/  F2I.FTZ.U32.TRUNC.NTZ R15, R15 ;  /* 0x0000000f000f7305 */ /* 0x000e22000021f000 */
[----:B-1----:R-:W-:-:S05]  /*2bc0*/  VIADD R28, R21, 0xffffffe ;  /* 0x0ffffffe151c7836 */ /* 0x002fca0000000000 */
[----:B------:R-:W-:-:S05]  /*2bd0*/  @P1 IADD3 R14, PT, PT, R14, 0x1, RZ ;  /* 0x000000010e0e1810 */ /* 0x000fca0007ffe0ff */
[----:B------:R-:W-:-:S04]  /*2be0*/  IMAD.MOV.U32 R12, RZ, RZ, R14 ;  /* 0x000000ffff0c7224 */ /* 0x000fc800078e000e */
        /* <DEDUP_REMOVED lines=8> */
[----:B------:R-:W-:-:S03]  /*2c70*/  IMAD.HI.U32 R14, R15, R17, R14 ;  /* 0x000000110f0e7227 */ /* 0x000fc600078e000e */
[----:B------:R-:W-:Y:S02]  /*2c80*/  MOV R15, R19 ;  /* 0x00000013000f7202 */ /* 0x000fe40000000f00 */
[----:B------:R-:W0:Y:S03]  /*2c90*/  F2I.FTZ.U32.TRUNC.NTZ R19, R28 ;  /* 0x0000001c00137305 */ /* 0x000e26000021f000 */
[----:B------:R-:W-:-:S04]  /*2ca0*/  IMAD.HI.U32 R25, R14, R15, RZ ;  /* 0x0000000f0e197227 */ /* 0x000fc800078e00ff */
[----:B------:R-:W-:-:S04]  /*2cb0*/  IMAD.MOV R14, RZ, RZ, -R25 ;  /* 0x000000ffff0e7224 */ /* 0x000fc800078e0a19 */
[----:B------:R-:W-:Y:S01]  /*2cc0*/  IMAD R15, R16, R14, R15 ;  /* 0x0000000e100f7224 */ /* 0x000fe200078e020f */
[----:B------:R-:W-:Y:S01]  /*2cd0*/  LOP3.LUT R14, R18, R27, RZ, 0x3c, !PT ;  /* 0x0000001b120e7212 */ /* 0x000fe200078e3cff */
[----:B0-----:R-:W-:-:S03]  /*2ce0*/  IMAD.MOV R21, RZ, RZ, -R19 ;  /* 0x000000ffff157224 */ /* 0x001fc600078e0a13 */
[----:B------:R-:W-:Y:S02]  /*2cf0*/  ISETP.GT.U32.AND P2, PT, R16, R15, PT ;  /* 0x0000000f1000720c */ /* 0x000fe40003f44070 */
[----:B------:R-:W-:Y:S01]  /*2d00*/  ISETP.GE.AND P3, PT, R14, RZ, PT ;  /* 0x000000ff0e00720c */ /* 0x000fe20003f66270 */
[----:B------:R-:W-:-:S10]  /*2d10*/  IMAD R21, R21, R20, RZ ;  /* 0x0000001415157224 */ /* 0x000fd400078e02ff */
        /* <DEDUP_REMOVED lines=10> */
[----:B------:R-:W-:Y:S02]  /*2dc0*/  IMAD R27, R27, R14, R18 ;  /* 0x0000000e1b1b7224 */ /* 0x000fe400078e0212 */
[----:B------:R-:W-:Y:S01]  /*2dd0*/  HFMA2 R18, -RZ, RZ, 0, 0 ;  /* 0x00000000ff127431 */ /* 0x000fe200000001ff */
[----:B------:R-:W0:Y:S02]  /*2de0*/  LDC.64 R14, c[0x0][0x390] ;  /* 0x0000e400ff0e7b82 */ /* 0x000e240000000a00 */
[----:B0-----:R-:W-:Y:S02]  /*2df0*/  ISETP.NE.U32.AND P2, PT, R14, 0x1, PT ;  /* 0x000000010e00780c */ /* 0x001fe40003f45070 */
[----:B------:R-:W-:Y:S01]  /*2e00*/  IMAD.HI.U32 R14, R19, R21, R18 ;  /* 0x00000015130e7227 */ /* 0x000fe200078e0012 */
[----:B------:R-:W-:-:S05]  /*2e10*/  IABS R19, R27 ;  /* 0x0000001b00137213 */ /* 0x000fca0000000000 */
[----:B------:R-:W-:-:S04]  /*2e20*/  IMAD.HI.U32 R14, R14, R19, RZ ;  /* 0x000000130e0e7227 */ /* 0x000fc800078e00ff */
[----:B------:R-:W-:-:S04]  /*2e30*/  IMAD.MOV R16, RZ, RZ, -R14 ;  /* 0x000000ffff107224 */ /* 0x000fc800078e0a0e */
[----:B------:R-:W-:Y:S01]  /*2e40*/  IMAD R19, R20, R16, R19 ;  /* 0x0000001014137224 */ /* 0x000fe200078e0213 */
[----:B------:R-:W-:-:S04]  /*2e50*/  LOP3.LUT R16, R27, R26, RZ, 0x3c, !PT ;  /* 0x0000001a1b107212 */ /* 0x000fc800078e3cff */
[----:B------:R-:W-:Y:S02]  /*2e60*/  ISETP.GT.U32.AND P4, PT, R20, R19, PT ;  /* 0x000000131400720c */ /* 0x000fe40003f84070 */
[----:B------:R-:W-:Y:S02]  /*2e70*/  ISETP.GE.AND P5, PT, R16, RZ, PT ;  /* 0x000000ff1000720c */ /* 0x000fe40003fa6270 */
[----:B------:R-:W-:-:S09]  /*2e80*/  SHF.R.S64 R16, RZ, 0x1e, R11 ;  /* 0x0000001eff107819 */ /* 0x000fd2000000100b */
[----:B------:R-:W-:Y:S01]  /*2e90*/  @!P4 IMAD.IADD R19, R19, 0x1, -R20 ;  /* 0x000000011313c824 */ /* 0x000fe200078e0a14 */
[----:B------:R-:W-:Y:S02]  /*2ea0*/  @!P4 IADD3 R14, PT, PT, R14, 0x1, RZ ;  /* 0x000000010e0ec810 */ /* 0x000fe40007ffe0ff */
[----:B------:R-:W-:Y:S02]  /*2eb0*/  ISETP.NE.AND.EX P4, PT, R15, RZ, PT, P2 ;  /* 0x000000ff0f00720c */ /* 0x000fe40003f85320 */
[----:B------:R-:W-:Y:S02]  /*2ec0*/  ISETP.GE.U32.AND P3, PT, R19, R20, PT ;  /* 0x000000141300720c */ /* 0x000fe40003f66070 */
[----:B------:R-:W0:Y:S01]  /*2ed0*/  LDC.64 R18, c[0x0][0x3a0] ;  /* 0x0000e800ff127b82 */ /* 0x000e220000000a00 */
[----:B------:R-:W-:-:S05]  /*2ee0*/  SEL R12, R12, RZ, P4 ;  /* 0x000000ff0c0c7207 */ /* 0x000fca0002000000 */
[----:B------:R-:W-:Y:S02]  /*2ef0*/  IMAD R12, R12, UR36, RZ ;  /* 0x000000240c0c7c24 */ /* 0x000fe4000f8e02ff */
[----:B------:R-:W1:Y:S03]  /*2f00*/  LDC.64 R20, c[0x0][0x3a8] ;  /* 0x0000ea00ff147b82 */ /* 0x000e660000000a00 */
[----:B------:R-:W-:Y:S01]  /*2f10*/  @P3 VIADD R14, R14, 0x1 ;  /* 0x000000010e0e3836 */ /* 0x000fe20000000000 */
[----:B------:R-:W-:-:S03]  /*2f20*/  ISETP.NE.AND.EX P3, PT, R17, RZ, PT, P1 ;  /* 0x000000ff1100720c */ /* 0x000fc60003f65310 */
[----:B------:R-:W-:Y:S01]  /*2f30*/  @!P5 IMAD.MOV R14, RZ, RZ, -R14 ;  /* 0x000000ffff0ed224 */ /* 0x000fe200078e0a0e */
[----:B------:R-:W-:Y:S02]  /*2f40*/  @!P6 LOP3.LUT R14, RZ, R26, RZ, 0x33, !PT ;  /* 0x0000001aff0ee212 */ /* 0x000fe400078e33ff */
[----:B------:R-:W-:Y:S02]  /*2f50*/  SEL R25, R25, RZ, P3 ;  /* 0x000000ff19197207 */ /* 0x000fe40001800000 */
[----:B------:R-:W-:-:S03]  /*2f60*/  IADD3 R15, PT, PT, -R14, RZ, RZ ;  /* 0x000000ff0e0f7210 */ /* 0x000fc60007ffe1ff */
[----:B------:R-:W-:Y:S01]  /*2f70*/  IMAD R25, R25, UR37, R12 ;  /* 0x0000002519197c24 */ /* 0x000fe2000f8e020c */
[----:B0-----:R-:W-:Y:S01]  /*2f80*/  ISETP.NE.U32.AND P2, PT, R18, 0x1, PT ;  /* 0x000000011200780c */ /* 0x001fe20003f45070 */
[----:B------:R-:W-:-:S03]  /*2f90*/  IMAD R26, R26, R15, R27 ;  /* 0x0000000f1a1a7224 */ /* 0x000fc600078e021b */
[----:B------:R-:W-:Y:S02]  /*2fa0*/  ISETP.NE.AND.EX P2, PT, R19, RZ, PT, P2 ;  /* 0x000000ff1300720c */ /* 0x000fe40003f45320 */
        /* <DEDUP_REMOVED lines=16> */
.L_x_5053:
[----:B------:R-:W-:Y:S05]  /*30b0*/  BSYNC.RECONVERGENT B1 ;  /* 0x0000000000017941 */ /* 0x000fea0003800200 */
.L_x_5052:
        /* <DEDUP_REMOVED lines=15> */
[C---:B----4-:R-:W-:Y:S01]  /*31b0*/  FADD R20, -R15.reuse, R8 ;  /* 0x000000080f147221 */ /* 0x050fe20000000100 */
        /* <DEDUP_REMOVED lines=9> */
[----:B------:R-:W-:Y:S01]  /*3250*/  FADD R24, -R15, R24 ;  /* 0x000000180f187221 */ /* 0x000fe20000000100 */
[----:B------:R-:W-:Y:S01]  /*3260*/  FADD R13, R7, -12583039 ;  /* 0xcb40007f070d7421 */ /* 0x000fe20000000000 */
[----:B------:R-:W-:Y:S01]  /*3270*/  FADD R19, R9, -12583039 ;  /* 0xcb40007f09137421 */ /* 0x000fe20000000000 */
[----:B------:R-:W-:Y:S01]  /*3280*/  FADD R21, R8, -12583039 ;  /* 0xcb40007f08157421 */ /* 0x000fe20000000000 */
[-C--:B------:R-:W-:Y:S01]  /*3290*/  FFMA.RM R10, R25, R12.reuse, 12582913 ;  /* 0x4b400001190a7423 */ /* 0x080fe2000000400c */
[----:B------:R-:W-:Y:S01]  /*32a0*/  FFMA R13, R28, 1.4426950216293334961, -R13 ;  /* 0x3fb8aa3b1c0d7823 */ /* 0x000fe2000000080d */
[----:B------:R-:W-:Y:S01]  /*32b0*/  FFMA R19, R20, 1.4426950216293334961, -R19 ;  /* 0x3fb8aa3b14137823 */ /* 0x000fe20000000813 */
[----:B------:R-:W-:Y:S01]  /*32c0*/  FFMA R21, R14, 1.4426950216293334961, -R21 ;  /* 0x3fb8aa3b0e157823 */ /* 0x000fe20000000815 */
[-C--:B------:R-:W-:Y:S01]  /*32d0*/  FFMA.SAT R25, R24, R11.reuse, 0.5 ;  /* 0x3f00000018197423 */ /* 0x080fe2000000200b */
[----:B------:R-:W-:Y:S01]  /*32e0*/  FFMA R17, R28, 1.925963033500011079e-08, R13 ;  /* 0x32a570601c117823 */ /* 0x000fe2000000000d */
[----:B------:R-:W-:Y:S01]  /*32f0*/  FFMA R13, R20, 1.925963033500011079e-08, R19 ;  /* 0x32a57060140d7823 */ /* 0x000fe20000000013 */
[----:B------:R-:W-:Y:S01]  /*3300*/  FADD R26, -R15, R26 ;  /* 0x0000001a0f1a7221 */ /* 0x000fe20000000100 */
[----:B------:R-:W-:Y:S01]  /*3310*/  FADD R19, R10, -12583039 ;  /* 0xcb40007f0a137421 */ /* 0x000fe20000000000 */
[----:B------:R-:W-:Y:S01]  /*3320*/  FFMA R21, R14, 1.925963033500011079e-08, R21 ;  /* 0x32a570600e157823 */ /* 0x000fe20000000015 */
[----:B------:R-:W-:Y:S01]  /*3330*/  FFMA.RM R14, R25, R12, 12582913 ;  /* 0x4b400001190e7423 */ /* 0x000fe2000000400c */
[----:B------:R-:W0:Y:S01]  /*3340*/  MUFU.EX2 R17, R17 ;  /* 0x0000001100117308 */ /* 0x000e220000000800 */
[----:B------:R-:W-:Y:S01]  /*3350*/  FFMA.SAT R25, R26, R11, 0.5 ;  /* 0x3f0000001a197423 */ /* 0x000fe2000000200b */
[----:B------:R-:W-:Y:S01]  /*3360*/  FFMA R19, R16, 1.4426950216293334961, -R19 ;  /* 0x3fb8aa3b10137823 */ /* 0x000fe20000000813 */
[----:B------:R-:W-:Y:S01]  /*3370*/  FADD R11, R14, -12583039 ;  /* 0xcb40007f0e0b7421 */ /* 0x000fe20000000000 */
[----:B------:R-:W-:-:S02]  /*3380*/  IMAD.SHL.U32 R20, R9, 0x800000, RZ ;  /* 0x0080000009147824 */ /* 0x000fc400078e00ff */
[----:B------:R-:W-:Y:S01]  /*3390*/  FFMA.RM R12, R25, R12, 12582913 ;  /* 0x4b400001190c7423 */ /* 0x000fe2000000400c */
[----:B------:R-:W-:Y:S01]  /*33a0*/  FFMA R18, R16, 1.925963033500011079e-08, R19 ;  /* 0x32a5706010127823 */ /* 0x000fe20000000013 */
[----:B------:R-:W-:Y:S01]  /*33b0*/  FFMA R11, R24, 1.4426950216293334961, -R11 ;  /* 0x3fb8aa3b180b7823 */ /* 0x000fe2000000080b */
[----:B------:R-:W2:Y:S01]  /*33c0*/  MUFU.EX2 R13, R13 ;  /* 0x0000000d000d7308 */ /* 0x000ea20000000800 */
[----:B------:R-:W-:Y:S01]  /*33d0*/  FADD R19, R12, -12583039 ;  /* 0xcb40007f0c137421 */ /* 0x000fe20000000000 */
[----:B------:R-:W-:Y:S01]  /*33e0*/  SHF.L.U32 R16, R7, 0x17, RZ ;  /* 0x0000001707107819 */ /* 0x000fe200000006ff */
[----:B------:R-:W-:Y:S01]  /*33f0*/  FFMA R11, R24, 1.925963033500011079e-08, R11 ;  /* 0x32a57060180b7823 */ /* 0x000fe2000000000b */
[----:B------:R-:W-:Y:S02]  /*3400*/  IMAD.SHL.U32 R14, R14, 0x800000, RZ ;  /* 0x008000000e0e7824 */ /* 0x000fe400078e00ff */
[C---:B------:R-:W-:Y:S02]  /*3410*/  FFMA R19, R26.reuse, 1.4426950216293334961, -R19 ;  /* 0x3fb8aa3b1a137823 */ /* 0x040fe40000000813 */
[----:B------:R-:W3:Y:S02]  /*3420*/  MUFU.EX2 R15, R21 ;  /* 0x00000015000f7308 */ /* 0x000ee40000000800 */
[----:B------:R-:W-:Y:S01]  /*3430*/  FFMA R19, R26, 1.925963033500011079e-08, R19 ;  /* 0x32a570601a137823 */ /* 0x000fe20000000013 */
[----:B0-----:R-:W-:Y:S01]  /*3440*/  FMUL R17, R16, R17 ;  /* 0x0000001110117220 */ /* 0x001fe20000400000 */
[----:B------:R-:W-:-:S04]  /*3450*/  IMAD.SHL.U32 R16, R8, 0x800000, RZ ;  /* 0x0080000008107824 */ /* 0x000fc800078e00ff */
[----:B------:R-:W0:Y:S01]  /*3460*/  MUFU.EX2 R18, R18 ;  /* 0x0000001200127308 */ /* 0x000e220000000800 */
[----:B--2---:R-:W-:Y:S01]  /*3470*/  FMUL R7, R20, R13 ;  /* 0x0000000d14077220 */ /* 0x004fe20000400000 */
[----:B------:R-:W-:Y:S01]  /*3480*/  FADD R20, RZ, R17 ;  /* 0x00000011ff147221 */ /* 0x000fe20000000000 */
[----:B------:R-:W-:-:S03]  /*3490*/  SHF.L.U32 R13, R10, 0x17, RZ ;  /* 0x000000170a0d7819 */ /* 0x000fc600000006ff */
        /* <DEDUP_REMOVED lines=21> */
.L_x_5079:
        /* <DEDUP_REMOVED lines=10> */
[----:B------:R-:W-:Y:S02]  /*3690*/  MOV R12, R21 ;  /* 0x00000015000c7202 */ /* 0x000fe40000000f00 */
[----:B------:R-:W-:-:S07]  /*36a0*/  MOV R18, 0x36c0 ;  /* 0x000036c000127802 */ /* 0x000fce0000000f00 */
[----:B-1----:R-:W-:Y:S05]  /*36b0*/  CALL.REL.NOINC `($__internal_62_$__cuda_sm3x_div_rn_noftz_f32_slowpath) ;  /* 0x0000000c00e47944 */ /* 0x002fea0003c00000 */
[----:B------:R-:W-:-:S07]  /*36c0*/  IMAD.MOV.U32 R14, RZ, RZ, R11 ;  /* 0x000000ffff0e7224 */ /* 0x000fce00078e000b */
.L_x_5056:
[----:B------:R-:W-:Y:S05]  /*36d0*/  BSYNC.RECONVERGENT B1 ;  /* 0x0000000000017941 */ /* 0x000fea0003800200 */
.L_x_5055:
        /* <DEDUP_REMOVED lines=12> */
[----:B-1----:R-:W-:Y:S05]  /*37a0*/  CALL.REL.NOINC `($__internal_62_$__cuda_sm3x_div_rn_noftz_f32_slowpath) ;  /* 0x0000000c00a87944 */ /* 0x002fea0003c00000 */
[----:B------:R-:W-:-:S07]  /*37b0*/  IMAD.MOV.U32 R15, RZ, RZ, R11 ;  /* 0x000000ffff0f7224 */ /* 0x000fce00078e000b */
.L_x_5058:
[----:B------:R-:W-:Y:S05]  /*37c0*/  BSYNC.RECONVERGENT B1 ;  /* 0x0000000000017941 */ /* 0x000fea0003800200 */
.L_x_5057:
        /* <DEDUP_REMOVED lines=14> */
.L_x_5060:
[----:B------:R-:W-:Y:S05]  /*38b0*/  BSYNC.RECONVERGENT B1 ;  /* 0x0000000000017941 */ /* 0x000fea0003800200 */
.L_x_5059:
        /* <DEDUP_REMOVED lines=14> */
.L_x_5062:
[----:B------:R-:W-:Y:S05]  /*39a0*/  BSYNC.RECONVERGENT B1 ;  /* 0x0000000000017941 */ /* 0x000fea0003800200 */
.L_x_5061:
        /* <DEDUP_REMOVED lines=14> */
.L_x_5064:
[----:B------:R-:W-:Y:S05]  /*3a90*/  BSYNC.RECONVERGENT B1 ;  /* 0x0000000000017941 */ /* 0x000fea0003800200 */
.L_x_5063:
        /* <DEDUP_REMOVED lines=13> */
.L_x_5066:
[----:B------:R-:W-:Y:S05]  /*3b70*/  BSYNC.RECONVERGENT B1 ;  /* 0x0000000000017941 */ /* 0x000fea0003800200 */
.L_x_5065:
[C---:B------:R-:W-:Y:S01]  /*3b80*/  VIADD R12, R2.reuse, 0x20 ;  /* 0x00000020020c7836 */ /* 0x040fe20000000000 */
[C---:B------:R-:W-:Y:S01]  /*3b90*/  IADD3 R8, PT, PT, R2.reuse, 0x60, RZ ;  /* 0x0000006002087810 */ /* 0x040fe20007ffe0ff */
[----:B------:R-:W-:Y:S01]  /*3ba0*/  VIADD R9, R2, 0x40 ;  /* 0x0000004002097836 */ /* 0x000fe20000000000 */
[----:B-1----:R-:W-:Y:S02]  /*3bb0*/  @!P0 R2UR UR4, R22 ;  /* 0x00000000160482ca */ /* 0x002fe400000e0000 */
[----:B------:R-:W-:Y:S01]  /*3bc0*/  ISETP.GE.U32.AND P2, PT, R12, UR44, PT ;  /* 0x0000002c0c007c0c */ /* 0x000fe2000bf46070 */
[----:B------:R-:W-:Y:S01]  /*3bd0*/  IMAD R12, R5, UR48, RZ ;  /* 0x00000030050c7c24 */ /* 0x000fe2000f8e02ff */
[----:B------:R-:W-:Y:S01]  /*3be0*/  ISETP.GE.U32.AND P5, PT, R9, UR44, PT ;  /* 0x0000002c09007c0c */ /* 0x000fe2000bfa6070 */
[----:B------:R-:W-:Y:S01]  /*3bf0*/  IMAD.MOV.U32 R9, RZ, RZ, RZ ;  /* 0x000000ffff097224 */ /* 0x000fe200078e00ff */
[----:B------:R-:W-:Y:S01]  /*3c00*/  ISETP.GE.U32.AND P4, PT, R8, UR44, PT ;  /* 0x0000002c08007c0c */ /* 0x000fe2000bf86070 */
[----:B------:R-:W-:Y:S01]  /*3c10*/  IMAD.MOV.U32 R8, RZ, RZ, R2 ;  /* 0x000000ffff087224 */ /* 0x000fe200078e0002 */
[----:B------:R-:W-:Y:S01]  /*3c20*/  @!P0 R2UR UR5, R23 ;  /* 0x00000000170582ca */ /* 0x000fe200000e0000 */
[C---:B------:R-:W-:Y:S01]  /*3c30*/  IMAD R13, R3.reuse, UR49, R12 ;  /* 0x00000031030d7c24 */ /* 0x040fe2000f8e020c */
[----:B------:R-:W-:Y:S01]  /*3c40*/  ISETP.GE.U32.AND P1, PT, R4, UR44, PT ;  /* 0x0000002c04007c0c */ /* 0x000fe2000bf26070 */
[----:B------:R-:W-:Y:S01]  /*3c50*/  IMAD.WIDE.U32 R8, R3, UR48, R8 ;  /* 0x0000003003087c25 */ /* 0x000fe2000f8e0008 */
[----:B------:R-:W-:-:S02]  /*3c60*/  ISETP.GE.U32.AND P3, PT, R6, UR44, PT ;  /* 0x0000002c06007c0c */ /* 0x000fc4000bf66070 */
[----:B------:R-:W-:Y:S02]  /*3c70*/  ISETP.GE.AND.EX P1, PT, RZ, UR45, PT, P1 ;  /* 0x0000002dff007c0c */ /* 0x000fe4000bf26310 */
[----:B------:R-:W-:Y:S02]  /*3c80*/  IADD3 R9, PT, PT, R9, R13, RZ ;  /* 0x0000000d09097210 */ /* 0x000fe40007ffe0ff */
[C---:B------:R-:W-:Y:S02]  /*3c90*/  LEA R12, P6, R8.reuse, UR50, 0x2 ;  /* 0x00000032080c7c11 */ /* 0x040fe4000f8c10ff */
[----:B------:R-:W-:Y:S02]  /*3ca0*/  ISETP.GE.AND.EX P2, PT, RZ, UR45, PT, P2 ;  /* 0x0000002dff007c0c */ /* 0x000fe4000bf46320 */
[----:B------:R-:W-:Y:S02]  /*3cb0*/  LEA.HI.X R13, R8, UR51, R9, 0x2, P6 ;  /* 0x00000033080d7c11 */ /* 0x000fe4000b0f1409 */
[----:B------:R-:W-:-:S02]  /*3cc0*/  ISETP.GE.AND.EX P5, PT, RZ, UR45, PT, P5 ;  /* 0x0000002dff007c0c */ /* 0x000fc4000bfa6350 */
[----:B------:R-:W-:Y:S01]  /*3cd0*/  ISETP.GE.AND.EX P4, PT, RZ, UR45, PT, P4 ;  /* 0x0000002dff007c0c */ /* 0x000fe2000bf86340 */
[----:B------:R0:W-:Y:S01]  /*3ce0*/  @!P0 STG.E desc[UR4][R12.64], R14 ;  /* 0x0000000e0c008986 */ /* 0x0001e2000c101904 */
        /* <DEDUP_REMOVED lines=22> */
.L_x_5041:
[----:B------:R-:W-:Y:S05]  /*3e50*/  EXIT ;  /* 0x000000000000794d */ /* 0x000fea0003800000 */
.L_x_5054:
[----:B------:R-:W-:Y:S01]  /*3e60*/  BSSY B1, `(.L_x_5068) ;  /* 0x0000007000017945 */ /* 0x000fe20003800000 */
[----:B------:R-:W-:Y:S01]  /*3e70*/  IMAD.MOV.U32 R12, RZ, RZ, 0x10 ;  /* 0x00000010ff0c7424 */ /* 0x000fe200078e00ff */
[----:B------:R-:W-:Y:S01]  /*3e80*/  MOV R15, 0xffffffff ;  /* 0xffffffff000f7802 */ /* 0x000fe20000000f00 */
[----:B------:R-:W-:-:S07]  /*3e90*/  IMAD.MOV.U32 R11, RZ, RZ, 0x1f ;  /* 0x0000001fff0b7424 */ /* 0x000fce00078e00ff */
[----:B-1--4-:R-:W-:Y:S05]  /*3ea0*/  WARPSYNC.COLLECTIVE R15, `(.L_x_5069) ;  /* 0x000000000f087348 */ /* 0x012fea0003c00000 */
[----:B------:R0:W2:Y:S02]  /*3eb0*/  SHFL.BFLY P6, R14, R13, R12, R11 ;  /* 0x0c00000c0d0e7389 */ /* 0x0000a400000c000b */
[----:B012-4-:R-:W-:Y:S05]  /*3ec0*/  ENDCOLLECTIVE ;  /* 0x000000000000791b */ /* 0x017fea0003800000 */
.L_x_5069:
[----:B------:R-:W-:Y:S05]  /*3ed0*/  BSYNC B1 ;  /* 0x0000000000017941 */ /* 0x000fea0003800000 */
.L_x_5068:
[----:B------:R-:W-:Y:S01]  /*3ee0*/  FMNMX R13, R14, R13, !PT ;  /* 0x0000000d0e0d7209 */ /* 0x000fe20007800000 */
[----:B------:R-:W-:Y:S01]  /*3ef0*/  IMAD.MOV.U32 R12, RZ, RZ, 0x8 ;  /* 0x00000008ff0c7424 */ /* 0x000fe200078e00ff */
[----:B------:R-:W-:Y:S01]  /*3f00*/  MOV R15, 0xffffffff ;  /* 0xffffffff000f7802 */ /* 0x000fe20000000f00 */
[----:B------:R-:W-:-:S07]  /*3f10*/  IMAD.MOV.U32 R11, RZ, RZ, 0x1f ;  /* 0x0000001fff0b7424 */ /* 0x000fce00078e00ff */
[----:B------:R-:W-:Y:S05]  /*3f20*/  WARPSYNC.COLLECTIVE R15, `(.L_x_5070) ;  /* 0x000000000f087348 */ /* 0x000fea0003c00000 */
[----:B------:R0:W1:Y:S02]  /*3f30*/  SHFL.BFLY P6, R14, R13, R12, R11 ;  /* 0x0c00000c0d0e7389 */ /* 0x00006400000c000b */
[----:B01----:R-:W-:Y:S05]  /*3f40*/  ENDCOLLECTIVE ;  /* 0x000000000000791b */ /* 0x003fea0003800000 */
.L_x_5070:
[----:B------:R-:W-:Y:S01]  /*3f50*/  IMAD.MOV.U32 R12, RZ, RZ, 0x4 ;  /* 0x00000004ff0c7424 */ /* 0x000fe200078e00ff */
[----:B------:R-:W-:-:S05]  /*3f60*/  FMNMX R16, R13, R14, !PT ;  /* 0x0000000e0d107209 */ /* 0x000fca0007800000 */
[----:B------:R-:W-:-:S07]  /*3f70*/  IMAD.MOV.U32 R13, RZ, RZ, R16 ;  /* 0x000000ffff0d7224 */ /* 0x000fce00078e0010 */
[----:B------:R-:W-:Y:S05]  /*3f80*/  WARPSYNC.COLLECTIVE R15, `(.L_x_5071) ;  /* 0x000000000f087348 */ /* 0x000fea0003c00000 */
[----:B------:R0:W1:Y:S02]  /*3f90*/  SHFL.BFLY P6, R14, R13, R12, R11 ;  /* 0x0c00000c0d0e7389 */ /* 0x00006400000c000b */
[----:B01----:R-:W-:Y:S05]  /*3fa0*/  ENDCOLLECTIVE ;  /* 0x000000000000791b */ /* 0x003fea0003800000 */
.L_x_5071:
[----:B------:R-:W-:Y:S01]  /*3fb0*/  IMAD.MOV.U32 R12, RZ, RZ, 0x2 ;  /* 0x00000002ff0c7424 */ /* 0x000fe200078e00ff */
[----:B------:R-:W-:Y:S01]  /*3fc0*/  FMNMX R17, R16, R14, !PT ;  /* 0x0000000e10117209 */ /* 0x000fe20007800000 */
[----:B------:R-:W-:-:S03]  /*3fd0*/  IMAD.MOV.U32 R16, RZ, RZ, 0x437c0000 ;  /* 0x437c0000ff107424 */ /* 0x000fc600078e00ff */
[----:B------:R-:W-:-:S07]  /*3fe0*/  MOV R13, R17 ;  /* 0x00000011000d7202 */ /* 0x000fce0000000f00 */
[----:B------:R-:W-:Y:S05]  /*3ff0*/  WARPSYNC.COLLECTIVE R15, `(.L_x_5072) ;  /* 0x000000000f087348 */ /* 0x000fea0003c00000 */
[----:B------:R0:W1:Y:S02]  /*4000*/  SHFL.BFLY P6, R14, R13, R12, R11 ;  /* 0x0c00000c0d0e7389 */ /* 0x00006400000c000b */
[----:B01----:R-:W-:Y:S05]  /*4010*/  ENDCOLLECTIVE ;  /* 0x000000000000791b */ /* 0x003fea0003800000 */
.L_x_5072:
[----:B------:R-:W-:Y:S01]  /*4020*/  HFMA2 R12, -RZ, RZ, 0, 5.9604644775390625e-08 ;  /* 0x00000001ff0c7431 */ /* 0x000fe200000001ff */
[----:B------:R-:W-:-:S05]  /*4030*/  FMNMX R18, R17, R14, !PT ;  /* 0x0000000e11127209 */ /* 0x000fca0007800000 */
[----:B------:R-:W-:-:S07]  /*4040*/  IMAD.MOV.U32 R13, RZ, RZ, R18 ;  /* 0x000000ffff0d7224 */ /* 0x000fce00078e0012 */
[----:B------:R-:W-:Y:S05]  /*4050*/  WARPSYNC.COLLECTIVE R15, `(.L_x_5073) ;  /* 0x000000000f087348 */ /* 0x000fea0003c00000 */
[----:B------:R0:W1:Y:S02]  /*4060*/  SHFL.BFLY P6, R14, R13, R12, R11 ;  /* 0x0c00000c0d0e7389 */ /* 0x00006400000c000b */
[----:B01----:R-:W-:Y:S05]  /*4070*/  ENDCOLLECTIVE ;  /* 0x000000000000791b */ /* 0x003fea0003800000 */
.L_x_5073:
[----:B------:R-:W-:Y:S01]  /*4080*/  FMNMX R17, R18, R14, !PT ;  /* 0x0000000e12117209 */ /* 0x000fe20007800000 */
[----:B------:R-:W-:-:S04]  /*4090*/  IMAD.MOV.U32 R14, RZ, RZ, 0x3bbb989d ;  /* 0x3bbb989dff0e7424 */ /* 0x000fc800078e00ff */
[C---:B------:R-:W-:Y:S01]  /*40a0*/  FADD R19, -R17.reuse, R7 ;  /* 0x0000000711137221 */ /* 0x040fe20000000100 */
[C---:B------:R-:W-:Y:S01]  /*40b0*/  FADD R15, -R17.reuse, R9 ;  /* 0x00000009110f7221 */ /* 0x040fe20000000100 */
[C---:B------:R-:W-:Y:S01]  /*40c0*/  FADD R9, -R17.reuse, R24 ;  /* 0x0000001811097221 */ /* 0x040fe20000000100 */
[----:B------:R-:W-:Y:S01]  /*40d0*/  FADD R13, -R17, R26 ;  /* 0x0000001a110d7221 */ /* 0x000fe20000000100 */
[----:B------:R-:W-:-:S04]  /*40e0*/  FFMA.SAT R7, R19, R14, 0.5 ;  /* 0x3f00000013077423 */ /* 0x000fc8000000200e */
[----:B------:R-:W-:-:S04]  /*40f0*/  FFMA.RM R7, R7, R16, 12582913 ;  /* 0x4b40000107077423 */ /* 0x000fc80000004010 */
[C---:B------:R-:W-:Y:S01]  /*4100*/  FADD R18, R7.reuse, -12583039 ;  /* 0xcb40007f07127421 */ /* 0x040fe20000000000 */
[----:B------:R-:W-:-:S03]  /*4110*/  SHF.L.U32 R7, R7, 0x17, RZ ;  /* 0x0000001707077819 */ /* 0x000fc600000006ff */
[----:B------:R-:W-:-:S04]  /*4120*/  FFMA R18, R19, 1.4426950216293334961, -R18 ;  /* 0x3fb8aa3b13127823 */ /* 0x000fc80000000812 */
[----:B------:R-:W-:Y:S01]  /*4130*/  FFMA R18, R19, 1.925963033500011079e-08, R18 ;  /* 0x32a5706013127823 */ /* 0x000fe20000000012 */
[----:B------:R-:W-:-:S04]  /*4140*/  FADD R19, -R17, R8 ;  /* 0x0000000811137221 */ /* 0x000fc80000000100 */
[----:B------:R-:W-:Y:S01]  /*4150*/  FFMA.SAT R11, R19, R14, 0.5 ;  /* 0x3f000000130b7423 */ /* 0x000fe2000000200e */
[----:B------:R-:W0:Y:S03]  /*4160*/  MUFU.EX2 R18, R18 ;  /* 0x0000001200127308 */ /* 0x000e260000000800 */
[----:B------:R-:W-:Y:S01]  /*4170*/  FFMA.RM R8, R11, R16, 12582913 ;  /* 0x4b4000010b087423 */ /* 0x000fe20000004010 */
[----:B------:R-:W-:-:S03]  /*4180*/  FADD R11, -R17, R10 ;  /* 0x0000000a110b7221 */ /* 0x000fc60000000100 */
[----:B------:R-:W-:-:S04]  /*4190*/  FADD R10, R8, -12583039 ;  /* 0xcb40007f080a7421 */ /* 0x000fc80000000000 */
[----:B------:R-:W-:-:S04]  /*41a0*/  FFMA R10, R19, 1.4426950216293334961, -R10 ;  /* 0x3fb8aa3b130a7823 */ /* 0x000fc8000000080a */
[----:B------:R-:W-:Y:S01]  /*41b0*/  FFMA R19, R19, 1.925963033500011079e-08, R10 ;  /* 0x32a5706013137823 */ /* 0x000fe2000000000a */
[----:B0-----:R-:W-:Y:S01]  /*41c0*/  FMUL R17, R7, R18 ;  /* 0x0000001207117220 */ /* 0x001fe20000400000 */
[----:B------:R-:W-:Y:S02]  /*41d0*/  FFMA.SAT R7, R15, R14, 0.5 ;  /* 0x3f0000000f077423 */ /* 0x000fe4000000200e */
[----:B------:R-:W0:Y:S02]  /*41e0*/  MUFU.EX2 R12, R19 ;  /* 0x00000013000c7308 */ /* 0x000e240000000800 */
[----:B------:R-:W-:Y:S01]  /*41f0*/  FFMA.RM R10, R7, R16, 12582913 ;  /* 0x4b400001070a7423 */ /* 0x000fe20000004010 */
[----:B------:R-:W-:-:S03]  /*4200*/  IMAD.SHL.U32 R7, R8, 0x800000, RZ ;  /* 0x0080000008077824 */ /* 0x000fc600078e00ff */
[C---:B------:R-:W-:Y:S01]  /*4210*/  FADD R18, R10.reuse, -12583039 ;  /* 0xcb40007f0a127421 */ /* 0x040fe20000000000 */
[----:B------:R-:W-:-:S03]  /*4220*/  IMAD.SHL.U32 R10, R10, 0x800000, RZ ;  /* 0x008000000a0a7824 */ /* 0x000fc600078e00ff */
[----:B------:R-:W-:-:S04]  /*4230*/  FFMA R18, R15, 1.4426950216293334961, -R18 ;  /* 0x3fb8aa3b0f127823 */ /* 0x000fc80000000812 */
[----:B------:R-:W-:Y:S01]  /*4240*/  FFMA R18, R15, 1.925963033500011079e-08, R18 ;  /* 0x32a570600f127823 */ /* 0x000fe20000000012 */
[----:B------:R-:W-:Y:S01]  /*4250*/  FFMA.SAT R15, R11, R14, 0.5 ;  /* 0x3f0000000b0f7423 */ /* 0x000fe2000000200e */
[----:B0-----:R-:W-:-:S03]  /*4260*/  FMUL R7, R7, R12 ;  /* 0x0000000c07077220 */ /* 0x001fc60000400000 */
[----:B------:R-:W-:Y:S01]  /*4270*/  FFMA.RM R8, R15, R16, 12582913 ;  /* 0x4b4000010f087423 */ /* 0x000fe20000004010 */
[----:B------:R-:W-:-:S03]  /*4280*/  FFMA.SAT R15, R13, R14, 0.5 ;  /* 0x3f0000000d0f7423 */ /* 0x000fc6000000200e */
[----:B------:R-:W-:-:S04]  /*4290*/  FADD R12, R8, -12583039 ;  /* 0xcb40007f080c7421 */ /* 0x000fc80000000000 */
[----:B------:R-:W-:-:S04]  /*42a0*/  FFMA R12, R11, 1.4426950216293334961, -R12 ;  /* 0x3fb8aa3b0b0c7823 */ /* 0x000fc8000000080c */
[----:B------:R-:W-:Y:S01]  /*42b0*/  FFMA R20, R11, 1.925963033500011079e-08, R12 ;  /* 0x32a570600b147823 */ /* 0x000fe2000000000c */
[----:B------:R-:W-:-:S03]  /*42c0*/  FFMA.SAT R11, R9, R14, 0.5 ;  /* 0x3f000000090b7423 */ /* 0x000fc6000000200e */
[----:B------:R-:W-:Y:S01]  /*42d0*/  MUFU.EX2 R19, R20 ;  /* 0x0000001400137308 */ /* 0x000fe20000000800 */
[-C--:B------:R-:W-:Y:S01]  /*42e0*/  FFMA.RM R12, R11, R16.reuse, 12582913 ;  /* 0x4b4000010b0c7423 */ /* 0x080fe20000004010 */
[----:B------:R-:W-:-:S03]  /*42f0*/  FFMA.RM R11, R15, R16, 12582913 ;  /* 0x4b4000010f0b7423 */ /* 0x000fc60000004010 */
[C---:B------:R-:W-:Y:S01]  /*4300*/  FADD R14, R12.reuse, -12583039 ;  /* 0xcb40007f0c0e7421 */ /* 0x040fe20000000000 */
[----:B------:R-:W-:Y:S02]  /*4310*/  IMAD.SHL.U32 R12, R12, 0x800000, RZ ;  /* 0x008000000c0c7824 */ /* 0x000fe400078e00ff */
[----:B------:R-:W0:Y:S01]  /*4320*/  MUFU.EX2 R15, R18 ;  /* 0x00000012000f7308 */ /* 0x000e220000000800 */
[----:B------:R-:W-:-:S04]  /*4330*/  FFMA R14, R9, 1.4426950216293334961, -R14 ;  /* 0x3fb8aa3b090e7823 */ /* 0x000fc8000000080e */
[----:B------:R-:W-:Y:S01]  /*4340*/  FFMA R9, R9, 1.925963033500011079e-08, R14 ;  /* 0x32a5706009097823 */ /* 0x000fe2000000000e */
[----:B------:R-:W-:-:S04]  /*4350*/  FADD R14, R11, -12583039 ;  /* 0xcb40007f0b0e7421 */ /* 0x000fc80000000000 */
[C---:B------:R-:W-:Y:S01]  /*4360*/  FFMA R14, R13.reuse, 1.4426950216293334961, -R14 ;  /* 0x3fb8aa3b0d0e7823 */ /* 0x040fe2000000080e */
[----:B------:R-:W1:Y:S03]  /*4370*/  MUFU.EX2 R9, R9 ;  /* 0x0000000900097308 */ /* 0x000e660000000800 */
[----:B------:R-:W-:Y:S01]  /*4380*/  FFMA R14, R13, 1.925963033500011079e-08, R14 ;  /* 0x32a570600d0e7823 */ /* 0x000fe2000000000e */
[----:B0-----:R-:W-:Y:S01]  /*4390*/  FMUL R16, R10, R15 ;  /* 0x0000000f0a107220 */ /* 0x001fe20000400000 */
[----:B------:R-:W-:-:S03]  /*43a0*/  SHF.L.U32 R10, R8, 0x17, RZ ;  /* 0x00000017080a7819 */ /* 0x000fc600000006ff */
[----:B------:R-:W0:Y:S01]  /*43b0*/  MUFU.EX2 R15, R14 ;  /* 0x0000000e000f7308 */ /* 0x000e220000000800 */
[----:B------:R-:W-:Y:S01]  /*43c0*/  FADD R8, RZ, R17 ;  /* 0x00000011ff087221 */ /* 0x000fe20000000000 */
[----:B------:R-:W-:-:S03]  /*43d0*/  FMUL R10, R10, R19 ;  /* 0x000000130a0a7220 */ /* 0x000fc60000400000 */
[----:B------:R-:W-:Y:S01]  /*43e0*/  FADD R13, R8, R7 ;  /* 0x00000007080d7221 */ /* 0x000fe20000000000 */
[----:B------:R-:W-:Y:S02]  /*43f0*/  IMAD.SHL.U32 R8, R11, 0x800000, RZ ;  /* 0x008000000b087824 */ /* 0x000fe400078e00ff */
[----:B------:R-:W-:Y:S02]  /*4400*/  IMAD.MOV.U32 R11, RZ, RZ, 0x1f ;  /* 0x0000001fff0b7424 */ /* 0x000fe400078e00ff */
[----:B------:R-:W-:Y:S01]  /*4410*/  FADD R13, R13, R16 ;  /* 0x000000100d0d7221 */ /* 0x000fe20000000000 */
[----:B-1----:R-:W-:-:S03]  /*4420*/  FMUL R9, R12, R9 ;  /* 0x000000090c097220 */ /* 0x002fc60000400000 */
[----:B------:R-:W-:Y:S01]  /*4430*/  FADD R12, R13, R10 ;  /* 0x0000000a0d0c7221 */ /* 0x000fe20000000000 */
[----:B0-----:R-:W-:-:S03]  /*4440*/  FMUL R8, R8, R15 ;  /* 0x0000000f08087220 */ /* 0x001fc60000400000 */
[----:B------:R-:W-:Y:S01]  /*4450*/  FADD R13, R12, R9 ;  /* 0x000000090c0d7221 */ /* 0x000fe20000000000 */
[----:B------:R-:W-:Y:S01]  /*4460*/  MOV R12, 0x10 ;  /* 0x00000010000c7802 */ /* 0x000fe20000000f00 */
[----:B------:R-:W-:Y:S02]  /*4470*/  IMAD.MOV.U32 R15, RZ, RZ, -0x1 ;  /* 0xffffffffff0f7424 */ /* 0x000fe400078e00ff */
[----:B------:R-:W-:-:S07]  /*4480*/  FADD R13, R13, R8 ;  /* 0x000000080d0d7221 */ /* 0x000fce0000000000 */
[----:B------:R-:W-:Y:S05]  /*4490*/  WARPSYNC.COLLECTIVE R15, `(.L_x_5074) ;  /* 0x000000000f087348 */ /* 0x000fea0003c00000 */
[----:B------:R0:W1:Y:S02]  /*44a0*/  SHFL.BFLY P6, R14, R13, R12, R11 ;  /* 0x0c00000c0d0e7389 */ /* 0x00006400000c000b */
[----:B01----:R-:W-:Y:S05]  /*44b0*/  ENDCOLLECTIVE ;  /* 0x000000000000791b */ /* 0x003fea0003800000 */
.L_x_5074:
[----:B------:R-:W-:Y:S02]  /*44c0*/  IMAD.MOV.U32 R12, RZ, RZ, 0x8 ;  /* 0x00000008ff0c7424 */ /* 0x000fe400078e00ff */
[----:B------:R-:W-:-:S05]  /*44d0*/  FADD R18, R13, R14 ;  /* 0x0000000e0d127221 */ /* 0x000fca0000000000 */
[----:B------:R-:W-:-:S07]  /*44e0*/  MOV R13, R18 ;  /* 0x00000012000d7202 */ /* 0x000fce0000000f00 */
[----:B------:R-:W-:Y:S05]  /*44f0*/  WARPSYNC.COLLECTIVE R15, `(.L_x_5075) ;  /* 0x000000000f087348 */ /* 0x000fea0003c00000 */
[----:B------:R0:W1:Y:S02]  /*4500*/  SHFL.BFLY P6, R14, R13, R12, R11 ;  /* 0x0c00000c0d0e7389 */ /* 0x00006400000c000b */
[----:B01----:R-:W-:Y:S05]  /*4510*/  ENDCOLLECTIVE ;  /* 0x000000000000791b */ /* 0x003fea0003800000 */
.L_x_5075:
[----:B------:R-:W-:Y:S02]  /*4520*/  HFMA2 R12, -RZ, RZ, 0, 2.384185791015625e-07 ;  /* 0x00000004ff0c7431 */ /* 0x000fe400000001ff */
[----:B------:R-:W-:-:S04]  /*4530*/  FADD R19, R18, R14 ;  /* 0x0000000e12137221 */ /* 0x000fc80000000000 */
[----:B------:R-:W-:-:S07]  /*4540*/  IMAD.MOV.U32 R13, RZ, RZ, R19 ;  /* 0x000000ffff0d7224 */ /* 0x000fce00078e0013 */
[----:B------:R-:W-:Y:S05]  /*4550*/  WARPSYNC.COLLECTIVE R15, `(.L_x_5076) ;  /* 0x000000000f087348 */ /* 0x000fea0003c00000 */
[----:B------:R0:W1:Y:S02]  /*4560*/  SHFL.BFLY P6, R14, R13, R12, R11 ;  /* 0x0c00000c0d0e7389 */ /* 0x00006400000c000b */
[----:B01----:R-:W-:Y:S05]  /*4570*/  ENDCOLLECTIVE ;  /* 0x000000000000791b */ /* 0x003fea0003800000 */
.L_x_5076:
[----:B------:R-:W-:Y:S02]  /*4580*/  IMAD.MOV.U32 R12, RZ, RZ, 0x2 ;  /* 0x00000002ff0c7424 */ /* 0x000fe400078e00ff */
[----:B------:R-:W-:-:S04]  /*4590*/  FADD R20, R19, R14 ;  /* 0x0000000e13147221 */ /* 0x000fc80000000000 */
[----:B------:R-:W-:-:S07]  /*45a0*/  IMAD.MOV.U32 R13, RZ, RZ, R20 ;  /* 0x000000ffff0d7224 */ /* 0x000fce00078e0014 */
[----:B------:R-:W-:Y:S05]  /*45b0*/  WARPSYNC.COLLECTIVE R15, `(.L_x_5077) ;  /* 0x000000000f087348 */ /* 0x000fea0003c00000 */
[----:B------:R0:W1:Y:S02]  /*45c0*/  SHFL.BFLY P6, R14, R13, R12, R11 ;  /* 0x0c00000c0d0e7389 */ /* 0x00006400000c000b */
[----:B01----:R-:W-:Y:S05]  /*45d0*/  ENDCOLLECTIVE ;  /* 0x000000000000791b */ /* 0x003fea0003800000 */
.L_x_5077:
[----:B------:R-:W-:Y:S02]  /*45e0*/  IMAD.MOV.U32 R12, RZ, RZ, 0x1 ;  /* 0x00000001ff0c7424 */ /* 0x000fe400078e00ff */
[----:B------:R-:W-:-:S05]  /*45f0*/  FADD R21, R20, R14 ;  /* 0x0000000e14157221 */ /* 0x000fca0000000000 */
[----:B------:R-:W-:-:S07]  /*4600*/  MOV R13, R21 ;  /* 0x00000015000d7202 */ /* 0x000fce0000000f00 */
[----:B------:R-:W-:Y:S05]  /*4610*/  WARPSYNC.COLLECTIVE R15, `(.L_x_5078) ;  /* 0x000000000f087348 */ /* 0x000fea0003c00000 */
[----:B------:R0:W1:Y:S02]  /*4620*/  SHFL.BFLY P6, R14, R13, R12, R11 ;  /* 0x0c00000c0d0e7389 */ /* 0x00006400000c000b */
[----:B01----:R-:W-:Y:S05]  /*4630*/  ENDCOLLECTIVE ;  /* 0x000000000000791b */ /* 0x003fea0003800000 */
.L_x_5078:
[----:B------:R-:W-:Y:S05]  /*4640*/  BRA `(.L_x_5079) ;  /* 0xffffffec00e87947 */ /* 0x000fea000383ffff */
        .weak           $__internal_62_$__cuda_sm3x_div_rn_noftz_f32_slowpath
        .type           $__internal_62_$__cuda_sm3x_div_rn_noftz_f32_slowpath,@function
        .size           $__internal_62_$__cuda_sm3x_div_rn_noftz_f32_slowpath,(.L_x_37439 - $__internal_62_$__cuda_sm3x_div_rn_noftz_f32_slowpath)
$__internal_62_$__cuda_sm3x_div_rn_noftz_f32_slowpath:
        /* <DEDUP_REMOVED lines=34> */
.L_x_5081:
        /* <DEDUP_REMOVED lines=51> */
.L_x_5088:
[----:B------:R-:W-:-:S04]  /*4ba0*/  LOP3.LUT R12, R12, 0x80000000, RZ, 0xc0, !PT ;  /* 0x800000000c0c7812 */ /* 0x000fc800078ec0ff */
[----:B------:R-:W-:Y:S01]  /*4bb0*/  LOP3.LUT R12, R12, 0x7f800000, RZ, 0xfc, !PT ;  /* 0x7f8000000c0c7812 */ /* 0x000fe200078efcff */
[----:B------:R-:W-:Y:S06]  /*4bc0*/  BRA `(.L_x_5089) ;  /* 0x0000000000047947 */ /* 0x000fec0003800000 */
.L_x_5087:
[----:B------:R-:W-:-:S07]  /*4bd0*/  IMAD R12, R20, 0x800000, R12 ;  /* 0x00800000140c7824 */ /* 0x000fce00078e020c */
.L_x_5089:
[----:B------:R-:W-:Y:S05]  /*4be0*/  BSYNC.RECONVERGENT B3 ;  /* 0x0000000000037941 */ /* 0x000fea0003800200 */
.L_x_5086:
[----:B------:R-:W-:Y:S05]  /*4bf0*/  BRA `(.L_x_5090) ;  /* 0x0000000000207947 */ /* 0x000fea0003800000 */
.L_x_5085:
[----:B------:R-:W-:-:S04]  /*4c00*/  LOP3.LUT R12, R12, 0x80000000, R17, 0x48, !PT ;  /* 0x800000000c0c7812 */ /* 0x000fc800078e4811 */
[----:B------:R-:W-:Y:S01]  /*4c10*/  LOP3.LUT R12, R12, 0x7f800000, RZ, 0xfc, !PT ;  /* 0x7f8000000c0c7812 */ /* 0x000fe200078efcff */
[----:B------:R-:W-:Y:S06]  /*4c20*/  BRA `(.L_x_5090) ;  /* 0x0000000000147947 */ /* 0x000fec0003800000 */
.L_x_5084:
[----:B------:R-:W-:Y:S01]  /*4c30*/  LOP3.LUT R12, R12, 0x80000000, R17, 0x48, !PT ;  /* 0x800000000c0c7812 */ /* 0x000fe200078e4811 */
[----:B------:R-:W-:Y:S06]  /*4c40*/  BRA `(.L_x_5090) ;  /* 0x00000000000c7947 */ /* 0x000fec0003800000 */
.L_x_5083:
[----:B------:R-:W0:Y:S01]  /*4c50*/  MUFU.RSQ R12, -QNAN ;  /* 0xffc00000000c7908 */ /* 0x000e220000001400 */
[----:B------:R-:W-:Y:S05]  /*4c60*/  BRA `(.L_x_5090) ;  /* 0x0000000000047947 */ /* 0x000fea0003800000 */
.L_x_5082:
[----:B------:R-:W-:-:S07]  /*4c70*/  FADD.FTZ R12, R17, R12 ;  /* 0x0000000c110c7221 */ /* 0x000fce0000010000 */
.L_x_5090:
[----:B------:R-:W-:Y:S05]  /*4c80*/  BSYNC.RECONVERGENT B2 ;  /* 0x0000000000027941 */ /* 0x000fea0003800200 */
.L_x_5080:
[----:B0-----:R-:W-:Y:S01]  /*4c90*/  IMAD.MOV.U32 R11, RZ, RZ, R12 ;  /* 0x000000ffff0b7224 */ /* 0x001fe200078e000c */
[----:B------:R-:W-:Y:S01]  /*4ca0*/  MOV R12, R18 ;  /* 0x00000012000c7202 */ /* 0x000fe20000000f00 */
[----:B------:R-:W-:-:S04]  /*4cb0*/  IMAD.MOV.U32 R13, RZ, RZ, 0x0 ;  /* 0x00000000ff0d7424 */ /* 0x000fc800078e00ff */
[----:B------:R-:W-:Y:S05]  /*4cc0*/  RET.REL.NODEC R12 `(_Z15SoftmaxWarpImplI22BroadcastScaleMaskLoadIffbLm4EiE11DirectStoreIffEfLi1ELi6ELi32ELi1ELb1EL9Algorithm0EEvT_T0_ll) ;  /* 0xffffffb00ccc7950 */ /* 0x000fea0003c3ffff */
.L_x_5091:
        /* <DEDUP_REMOVED lines=11> */
.L_x_37439:


//--------------------- .text._Z15SoftmaxWarpImplI22BroadcastScaleMaskLoadIffbLm4EiE11DirectStoreIffEfLi1ELi6ELi32ELi1ELb0EL9Algorithm0EEvT_T0_ll --------------------------
	.section	.text._Z15SoftmaxWarpImplI22BroadcastScaleMaskLoadIffbLm4EiE11DirectStoreIffEfLi1ELi6ELi32ELi1ELb0EL9Algorithm0EEvT_T0_ll,"ax",@progbits
	.align	128
        .global         _Z15SoftmaxWarpImplI22BroadcastScaleMaskLoadIffbLm4EiE11DirectStoreIffEfLi1ELi6ELi32ELi1ELb0EL9Algorithm0EEvT_T0_ll
        .type           _Z15SoftmaxWarpImplI22BroadcastScaleMaskLoadIffbLm4EiE11DirectStoreIffEfLi1ELi6ELi32ELi1ELb0EL9Algorithm0EEvT_T0_ll,@function
        .size           _Z15SoftmaxWarpImplI22BroadcastScaleMaskLoadIffbLm4EiE11DirectStoreIffEfLi1ELi6ELi32ELi1ELb0EL9Algorithm0EEvT_T0_ll,(.L_x_37440 - _Z15SoftmaxWarpImplI22BroadcastScaleMaskLoadIffbLm4EiE11DirectStoreIffEfLi1ELi6ELi32ELi1ELb0EL9Algorithm0EEvT_T0_ll)
        .other          _Z15SoftmaxWarpImplI22BroadcastScaleMaskLoadIffbLm4EiE11DirectStoreIffEfLi1ELi6ELi32ELi1ELb0EL9Algorithm0EEvT_T0_ll,@"STO_CUDA_ENTRY STV_DEFAULT"
_Z15SoftmaxWarpImplI22BroadcastScaleMaskLoadIffbLm4EiE11DirectStoreIffEfLi1ELi6ELi32ELi1ELb0EL9Algorithm0EEvT_T0_ll:
.text._Z15SoftmaxWarpImplI22BroadcastScaleMaskLoadIffbLm4EiE11DirectStoreIffEfLi1ELi6ELi32ELi1ELb0EL9Algorithm0EEvT_T0_ll:
        /* <DEDUP_REMOVED lines=31> */
.L_x_5092:
        /* <DEDUP_REMOVED lines=14> */
.L_x_5107:
[----:B------:R-:W-:Y:S01]  /*02d0*/  IABS R6, UR59 ;  /* 0x0000003b00067c13 */ /* 0x000fe20008000000 */
[----:B0-----:R-:W-:Y:S01]  /*02e0*/  IMAD R10, R18, UR58, R19 ;  /* 0x0000003a120a7c24 */ /* 0x001fe2000f8e0213 */
[----:B------:R-:W-:Y:S01]  /*02f0*/  IABS R2, UR60 ;  /* 0x0000003c00027c13 */ /* 0x000fe20008000000 */
[----:B------:R-:W-:Y:S01]  /*0300*/  UMOV UR4, URZ ;  /* 0x000000ff00047c82 */ /* 0x000fe20008000000 */
[----:B------:R-:W0:Y:S01]  /*0310*/  I2F.RP R0, R6 ;  /* 0x0000000600007306 */ /* 0x000e220000209400 */
[----:B------:R-:W-:Y:S01]  /*0320*/  UISETP.NE.U32.AND UP0, UPT, UR40, 0x1, UPT ;  /* 0x000000012800788c */ /* 0x000fe2000bf05070 */
[----:B------:R-:W-:Y:S01]  /*0330*/  R2UR UR8, R2 ;  /* 0x00000000020872ca */ /* 0x000fe200000e0000 */
[----:B------:R-:W-:Y:S01]  /*0340*/  UISETP.NE.U32.AND UP2, UPT, UR42, 0x1, UPT ;  /* 0x000000012a00788c */ /* 0x000fe2000bf45070 */
[----:B------:R-:W-:Y:S01]  /*0350*/  IABS R2, R10 ;  /* 0x0000000a00027213 */ /* 0x000fe20000000000 */
[----:B------:R-:W-:Y:S01]  /*0360*/  UISETP.NE.AND.EX UP0, UPT, UR41, URZ, UPT, UP0 ;  /* 0x000000ff2900728c */ /* 0x000fe2000bf05300 */
[----:B--2---:R-:W-:Y:S01]  /*0370*/  IADD3 R3, PT, PT, R10, 0x20, RZ ;  /* 0x000000200a037810 */ /* 0x004fe20007ffe0ff */
[----:B------:R-:W-:Y:S01]  /*0380*/  UISETP.NE.AND.EX UP2, UPT, UR43, URZ, UPT, UP2 ;  /* 0x000000ff2b00728c */ /* 0x000fe2000bf45320 */
[----:B-1----:R-:W-:Y:S01]  /*0390*/  R2UR UR10, R8 ;  /* 0x00000000080a72ca */ /* 0x002fe200000e0000 */
[----:B------:R-:W-:Y:S01]  /*03a0*/  UISETP.NE.U32.AND UP1, UPT, UR36, 0x1, UPT ;  /* 0x000000012400788c */ /* 0x000fe2000bf25070 */
[----:B------:R-:W-:-:S03]  /*03b0*/  R2UR UR11, R9 ;  /* 0x00000000090b72ca */ /* 0x000fc600000e0000 */
[----:B------:R-:W-:Y:S01]  /*03c0*/  UISETP.NE.AND.EX UP1, UPT, UR37, URZ, UPT, UP1 ;  /* 0x000000ff2500728c */ /* 0x000fe2000bf25310 */
[----:B0-----:R-:W0:Y:S08]  /*03d0*/  MUFU.RCP R0, R0 ;  /* 0x0000000000007308 */ /* 0x001e300000001000 */
[----:B------:R-:W1:Y:S01]  /*03e0*/  I2F.RP R11, UR8 ;  /* 0x00000008000b7d06 */ /* 0x000e620008209400 */
[----:B0-----:R-:W-:-:S07]  /*03f0*/  VIADD R4, R0, 0xffffffe ;  /* 0x0ffffffe00047836 */ /* 0x001fce0000000000 */
[----:B------:R0:W2:Y:S08]  /*0400*/  F2I.FTZ.U32.TRUNC.NTZ R5, R4 ;  /* 0x0000000400057305 */ /* 0x0000b0000021f000 */
[----:B-1----:R-:W1:Y:S01]  /*0410*/  MUFU.RCP R11, R11 ;  /* 0x0000000b000b7308 */ /* 0x002e620000001000 */
[----:B0-----:R-:W-:Y:S02]  /*0420*/  IMAD.MOV.U32 R4, RZ, RZ, RZ ;  /* 0x000000ffff047224 */ /* 0x001fe400078e00ff */
[----:B--2---:R-:W-:-:S04]  /*0430*/  IMAD.MOV R13, RZ, RZ, -R5 ;  /* 0x000000ffff0d7224 */ /* 0x004fc800078e0a05 */
[----:B------:R-:W-:-:S04]  /*0440*/  IMAD R13, R13, R6, RZ ;  /* 0x000000060d0d7224 */ /* 0x000fc800078e02ff */
[----:B------:R-:W-:Y:S01]  /*0450*/  IMAD.HI.U32 R0, R5, R13, R4 ;  /* 0x0000000d05007227 */ /* 0x000fe200078e0004 */
[----:B------:R-:W-:-:S03]  /*0460*/  IABS R13, R3 ;  /* 0x00000003000d7213 */ /* 0x000fc60000000000 */
[----:B------:R-:W-:Y:S02]  /*0470*/  IMAD.MOV.U32 R5, RZ, RZ, R2 ;  /* 0x000000ffff057224 */ /* 0x000fe400078e0002 */
[----:B------:R-:W-:-:S04]  /*0480*/  IMAD.HI.U32 R14, R0, R13, RZ ;  /* 0x0000000d000e7227 */ /* 0x000fc800078e00ff */
[----:B------:R-:W-:-:S04]  /*0490*/  IMAD.HI.U32 R2, R0, R5, RZ ;  /* 0x0000000500027227 */ /* 0x000fc800078e00ff */
[----:B------:R-:W-:Y:S01]  /*04a0*/  IMAD.MOV R12, RZ, RZ, -R14 ;  /* 0x000000ffff0c7224 */ /* 0x000fe200078e0a0e */
[----:B------:R-:W-:-:S03]  /*04b0*/  IADD3 R4, PT, PT, -R2, RZ, RZ ;  /* 0x000000ff02047210 */ /* 0x000fc60007ffe1ff */
[C---:B------:R-:W-:Y:S02]  /*04c0*/  IMAD R13, R6.reuse, R12, R13 ;  /* 0x0000000c060d7224 */ /* 0x040fe400078e020d */
[----:B------:R-:W-:Y:S01]  /*04d0*/  IMAD R5, R6, R4, R5 ;  /* 0x0000000406057224 */ /* 0x000fe200078e0205 */
[----:B------:R-:W-:Y:S01]  /*04e0*/  LOP3.LUT R4, R10, UR59, RZ, 0x3c, !PT ;  /* 0x0000003b0a047c12 */ /* 0x000fe2000f8e3cff */
[----:B-1----:R-:W-:Y:S01]  /*04f0*/  VIADD R12, R11, 0xffffffe ;  /* 0x0ffffffe0b0c7836 */ /* 0x002fe20000000000 */
[C---:B------:R-:W-:Y:S02]  /*0500*/  ISETP.GT.U32.AND P4, PT, R6.reuse, R13, PT ;  /* 0x0000000d0600720c */ /* 0x040fe40003f84070 */
[----:B------:R-:W-:Y:S02]  /*0510*/  ISETP.GT.U32.AND P2, PT, R6, R5, PT ;  /* 0x000000050600720c */ /* 0x000fe40003f44070 */
[----:B------:R-:W-:Y:S01]  /*0520*/  ISETP.GE.AND P3, PT, R4, RZ, PT ;  /* 0x000000ff0400720c */ /* 0x000fe20003f66270 */
[----:B------:R-:W0:Y:S01]  /*0530*/  F2I.FTZ.U32.TRUNC.NTZ R12, R12 ;  /* 0x0000000c000c7305 */ /* 0x000e22000021f000 */
[----:B------:R-:W-:-:S04]  /*0540*/  IABS R4, UR61 ;  /* 0x0000003d00047c13 */ /* 0x000fc80008000000 */
[----:B------:R-:W-:-:S03]  /*0550*/  R2UR UR9, R4 ;  /* 0x00000000040972ca */ /* 0x000fc600000e0000 */
[----:B------:R-:W-:Y:S01]  /*0560*/  @!P4 IMAD.IADD R13, R13, 0x1, -R6 ;  /* 0x000000010d0dc824 */ /* 0x000fe200078e0a06 */
[----:B------:R-:W-:Y:S01]  /*0570*/  @!P4 IADD3 R14, PT, PT, R14, 0x1, RZ ;  /* 0x000000010e0ec810 */ /* 0x000fe20007ffe0ff */
[----:B------:R-:W-:Y:S01]  /*0580*/  @!P2 VIADD R2, R2, 0x1 ;  /* 0x000000010202a836 */ /* 0x000fe20000000000 */
[-C--:B------:R-:W-:Y:S02]  /*0590*/  @!P2 IADD3 R5, PT, PT, R5, -R6.reuse, RZ ;  /* 0x800000060505a210 */ /* 0x080fe40007ffe0ff */
[-C--:B------:R-:W-:Y:S02]  /*05a0*/  ISETP.GE.U32.AND P1, PT, R13, R6.reuse, PT ;  /* 0x000000060d00720c */ /* 0x080fe40003f26070 */
[----:B------:R-:W-:Y:S02]  /*05b0*/  ISETP.GE.U32.AND P0, PT, R5, R6, PT ;  /* 0x000000060500720c */ /* 0x000fe40003f06070 */
[----:B------:R-:W-:Y:S02]  /*05c0*/  LOP3.LUT R5, R3, UR59, RZ, 0x3c, !PT ;  /* 0x0000003b03057c12 */ /* 0x000fe4000f8e3cff */
[----:B0-----:R-:W-:-:S02]  /*05d0*/  R2UR UR5, R12 ;  /* 0x000000000c0572ca */ /* 0x001fc400000e0000 */
[----:B------:R-:W-:Y:S01]  /*05e0*/  ISETP.GE.AND P5, PT, R5, RZ, PT ;  /* 0x000000ff0500720c */ /* 0x000fe20003fa6270 */
[----:B------:R-:W0:Y:S01]  /*05f0*/  I2F.RP R12, UR9 ;  /* 0x00000009000c7d06 */ /* 0x000e220008209400 */
[----:B------:R-:W-:Y:S01]  /*0600*/  LOP3.LUT R13, RZ, UR59, RZ, 0x33, !PT ;  /* 0x0000003bff0d7c12 */ /* 0x000fe2000f8e33ff */
[----:B------:R-:W-:Y:S02]  /*0610*/  VIADD R5, R10, 0x40 ;  /* 0x000000400a057836 */ /* 0x000fe40000000000 */
[----:B------:R-:W-:Y:S01]  /*0620*/  @P1 VIADD R14, R14, 0x1 ;  /* 0x000000010e0e1836 */ /* 0x000fe20000000000 */
[----:B------:R-:W-:Y:S01]  /*0630*/  ISETP.NE.AND P1, PT, RZ, UR59, PT ;  /* 0x0000003bff007c0c */ /* 0x000fe2000bf25270 */
[----:B------:R-:W-:Y:S01]  /*0640*/  @P0 VIADD R2, R2, 0x1 ;  /* 0x0000000102020836 */ /* 0x000fe20000000000 */
[----:B------:R-:W-:-:S03]  /*0650*/  IABS R17, R5 ;  /* 0x0000000500117213 */ /* 0x000fc60000000000 */
[----:B------:R-:W-:Y:S01]  /*0660*/  UIADD3 UR6, UPT, UPT, URZ, -UR5, URZ ;  /* 0x80000005ff067290 */ /* 0x000fe2000fffe0ff */
[----:B------:R-:W-:Y:S01]  /*0670*/  @!P3 IADD3 R2, PT, PT, -R2, RZ, RZ ;  /* 0x000000ff0202b210 */ /* 0x000fe20007ffe1ff */
[----:B------:R-:W-:Y:S02]  /*0680*/  @!P5 IMAD.MOV R14, RZ, RZ, -R14 ;  /* 0x000000ffff0ed224 */ /* 0x000fe400078e0a0e */
[----:B------:R-:W-:Y:S01]  /*0690*/  UIMAD UR6, UR6, UR8, URZ ;  /* 0x00000008060672a4 */ /* 0x000fe2000f8e02ff */
[C---:B------:R-:W-:Y:S01]  /*06a0*/  SEL R4, R13.reuse, R2, !P1 ;  /* 0x000000020d047207 */ /* 0x040fe20004800000 */
[----:B0-----:R0:W1:Y:S01]  /*06b0*/  MUFU.RCP R22, R12 ;  /* 0x0000000c00167308 */ /* 0x0010620000001000 */
[----:B------:R-:W-:Y:S01]  /*06c0*/  SEL R2, R13, R14, !P1 ;  /* 0x0000000e0d027207 */ /* 0x000fe20004800000 */
[----:B------:R-:W-:Y:S02]  /*06d0*/  UIMAD.WIDE.U32 UR4, UR5, UR6, UR4 ;  /* 0x00000006050472a5 */ /* 0x000fe4000f8e0004 */
[----:B------:R-:W-:Y:S01]  /*06e0*/  IMAD.MOV R15, RZ, RZ, -R4 ;  /* 0x000000ffff0f7224 */ /* 0x000fe200078e0a04 */
[----:B------:R-:W-:-:S03]  /*06f0*/  IADD3 R16, PT, PT, -R2, RZ, RZ ;  /* 0x000000ff02107210 */ /* 0x000fc60007ffe1ff */
[----:B------:R-:W-:Y:S01]  /*0700*/  IMAD R15, R15, UR59, R10 ;  /* 0x0000003b0f0f7c24 */ /* 0x000fe2000f8e020a */
[----:B------:R-:W-:Y:S01]  /*0710*/  UMOV UR6, UR5 ;  /* 0x0000000500067c82 */ /* 0x000fe20008000000 */
[----:B------:R-:W-:Y:S01]  /*0720*/  IMAD R16, R16, UR59, R3 ;  /* 0x0000003b10107c24 */ /* 0x000fe2000f8e0203 */
[----:B------:R-:W-:Y:S01]  /*0730*/  UMOV UR4, URZ ;  /* 0x000000ff00047c82 */ /* 0x000fe20008000000 */
[----:B0-----:R-:W-:Y:S01]  /*0740*/  IMAD.HI.U32 R12, R0, R17, RZ ;  /* 0x00000011000c7227 */ /* 0x001fe200078e00ff */
[----:B------:R-:W-:Y:S02]  /*0750*/  IABS R21, R15 ;  /* 0x0000000f00157213 */ /* 0x000fe40000000000 */
[----:B------:R-:W-:Y:S01]  /*0760*/  IABS R23, R16 ;  /* 0x0000001000177213 */ /* 0x000fe20000000000 */
[----:B------:R-:W-:Y:S02]  /*0770*/  IMAD.MOV R25, RZ, RZ, -R12 ;  /* 0x000000ffff197224 */ /* 0x000fe400078e0a0c */
[----:B------:R-:W-:-:S04]  /*0780*/  IMAD.HI.U32 R11, R21, UR6, RZ ;  /* 0x00000006150b7c27 */ /* 0x000fc8000f8e00ff */
[----:B------:R-:W-:-:S04]  /*0790*/  IMAD.HI.U32 R14, R23, UR6, RZ ;  /* 0x00000006170e7c27 */ /* 0x000fc8000f8e00ff */
[----:B------:R-:W-:Y:S01]  /*07a0*/  IMAD.MOV R24, RZ, RZ, -R11 ;  /* 0x000000ffff187224 */ /* 0x000fe200078e0a0b */
[----:B------:R-:W-:Y:S01]  /*07b0*/  IADD3 R26, PT, PT, -R14, RZ, RZ ;  /* 0x000000ff0e1a7210 */ /* 0x000fe20007ffe1ff */
[----:B------:R-:W-:Y:S01]  /*07c0*/  IMAD R25, R6, R25, R17 ;  /* 0x0000001906197224 */ /* 0x000fe200078e0211 */
[----:B------:R-:W-:Y:S01]  /*07d0*/  LOP3.LUT R17, R15, UR60, RZ, 0x3c, !PT ;  /* 0x0000003c0f117c12 */ /* 0x000fe2000f8e3cff */
[----:B------:R-:W-:Y:S02]  /*07e0*/  IMAD R21, R24, UR8, R21 ;  /* 0x0000000818157c24 */ /* 0x000fe4000f8e0215 */
[----:B------:R-:W-:Y:S01]  /*07f0*/  IMAD R23, R26, UR8, R23 ;  /* 0x000000081a177c24 */ /* 0x000fe2000f8e0217 */
[----:B------:R-:W-:Y:S01]  /*0800*/  ISETP.GT.U32.AND P2, PT, R6, R25, PT ;  /* 0x000000190600720c */ /* 0x000fe20003f44070 */
[----:B-1----:R-:W-:Y:S01]  /*0810*/  VIADD R22, R22, 0xffffffe ;  /* 0x0ffffffe16167836 */ /* 0x002fe20000000000 */
[----:B------:R-:W-:Y:S02]  /*0820*/  ISETP.LT.U32.AND P5, PT, R21, UR8, PT ;  /* 0x0000000815007c0c */ /* 0x000fe4000bfa1070 */
[----:B------:R-:W-:-:S02]  /*0830*/  ISETP.LT.U32.AND P0, PT, R23, UR8, PT ;  /* 0x0000000817007c0c */ /* 0x000fc4000bf01070 */
[----:B------:R-:W-:Y:S01]  /*0840*/  ISETP.GE.AND P4, PT, R17, RZ, PT ;  /* 0x000000ff1100720c */ /* 0x000fe20003f86270 */
[----:B------:R-:W0:Y:S06]  /*0850*/  F2I.FTZ.U32.TRUNC.NTZ R22, R22 ;  /* 0x0000001600167305 */ /* 0x000e2c000021f000 */
[----:B------:R-:W-:Y:S01]  /*0860*/  @!P2 IADD3 R25, PT, PT, R25, -R6, RZ ;  /* 0x800000061919a210 */ /* 0x000fe20007ffe0ff */
[----:B------:R-:W-:Y:S01]  /*0870*/  @!P2 VIADD R12, R12, 0x1 ;  /* 0x000000010c0ca836 */ /* 0x000fe20000000000 */
[----:B------:R-:W-:Y:S01]  /*0880*/  @!P5 IADD3 R21, PT, PT, R21, -UR8, RZ ;  /* 0x800000081515dc10 */ /* 0x000fe2000fffe0ff */
[----:B------:R-:W-:Y:S01]  /*0890*/  @!P5 VIADD R11, R11, 0x1 ;  /* 0x000000010b0bd836 */ /* 0x000fe20000000000 */
[----:B------:R-:W-:Y:S01]  /*08a0*/  PLOP3.LUT P2, PT, PT, PT, UP0, 0x40, 0x4 ;  /* 0x000000000004781c */ /* 0x000fe20003f4e808 */
[----:B------:R-:W-:Y:S01]  /*08b0*/  @!P0 VIADD R23, R23, -UR8 ;  /* 0x8000000817178c36 */ /* 0x000fe20008000000 */
[----:B------:R-:W-:Y:S01]  /*08c0*/  ISETP.GE.U32.AND P6, PT, R21, UR8, PT ;  /* 0x0000000815007c0c */ /* 0x000fe2000bfc6070 */
[----:B------:R-:W-:Y:S01]  /*08d0*/  @!P0 VIADD R14, R14, 0x1 ;  /* 0x000000010e0e8836 */ /* 0x000fe20000000000 */
[----:B------:R-:W-:-:S02]  /*08e0*/  LOP3.LUT R21, R16, UR60, RZ, 0x3c, !PT ;  /* 0x0000003c10157c12 */ /* 0x000fc4000f8e3cff */
[----:B------:R-:W-:Y:S02]  /*08f0*/  ISETP.GE.U32.AND P3, PT, R23, UR8, PT ;  /* 0x0000000817007c0c */ /* 0x000fe4000bf66070 */
[----:B------:R-:W-:Y:S02]  /*0900*/  ISETP.GE.AND P5, PT, R21, RZ, PT ;  /* 0x000000ff1500720c */ /* 0x000fe40003fa6270 */
[----:B------:R-:W-:Y:S02]  /*0910*/  LOP3.LUT R21, R5, UR59, RZ, 0x3c, !PT ;  /* 0x0000003b05157c12 */ /* 0x000fe4000f8e3cff */
[----:B0-----:R-:W-:Y:S02]  /*0920*/  R2UR UR5, R22 ;  /* 0x00000000160572ca */ /* 0x001fe400000e0000 */
[----:B------:R-:W-:Y:S01]  /*0930*/  ISETP.NE.AND P0, PT, RZ, UR60, PT ;  /* 0x0000003cff007c0c */ /* 0x000fe2000bf05270 */
[----:B------:R-:W-:Y:S01]  /*0940*/  @P6 VIADD R11, R11, 0x1 ;  /* 0x000000010b0b6836 */ /* 0x000fe20000000000 */
[----:B------:R-:W-:-:S02]  /*0950*/  ISETP.GE.U32.AND P6, PT, R25, R6, PT ;  /* 0x000000061900720c */ /* 0x000fc40003fc6070 */
[----:B------:R-:W-:Y:S01]  /*0960*/  SEL R25, R4, RZ, !P2 ;  /* 0x000000ff04197207 */ /* 0x000fe20005000000 */
[----:B------:R-:W-:Y:S01]  /*0970*/  IMAD.MOV.U32 R22, RZ, RZ, R11 ;  /* 0x000000ffff167224 */ /* 0x000fe200078e000b */
[----:B------:R-:W-:Y:S02]  /*0980*/  @P3 IADD3 R14, PT, PT, R14, 0x1, RZ ;  /* 0x000000010e0e3810 */ /* 0x000fe40007ffe0ff */
[----:B------:R-:W-:Y:S01]  /*0990*/  ISETP.GE.AND P3, PT, R21, RZ, PT ;  /* 0x000000ff1500720c */ /* 0x000fe20003f66270 */
[----:B------:R-:W-:Y:S01]  /*09a0*/  @!P4 IMAD.MOV R22, RZ, RZ, -R22 ;  /* 0x000000ffff16c224 */ /* 0x000fe200078e0a16 */
[----:B------:R-:W-:Y:S01]  /*09b0*/  LOP3.LUT R11, RZ, UR60, RZ, 0x33, !PT ;  /* 0x0000003cff0b7c12 */ /* 0x000fe2000f8e33ff */
[----:B------:R-:W-:Y:S01]  /*09c0*/  UIADD3 UR7, UPT, UPT, URZ, -UR5, URZ ;  /* 0x80000005ff077290 */ /* 0x000fe2000fffe0ff */
[----:B------:R-:W-:Y:S01]  /*09d0*/  @!P5 IADD3 R14, PT, PT, -R14, RZ, RZ ;  /* 0x000000ff0e0ed210 */ /* 0x000fe20007ffe1ff */
[----:B------:R-:W-:Y:S01]  /*09e0*/  IMAD R25, R25, UR44, RZ ;  /* 0x0000002c19197c24 */ /* 0x000fe2000f8e02ff */
[C---:B------:R-:W-:Y:S01]  /*09f0*/  SEL R17, R11.reuse, R22, !P0 ;  /* 0x000000160b117207 */ /* 0x040fe20004000000 */
[----:B------:R-:W-:Y:S01]  /*0a00*/  @P6 VIADD R12, R12, 0x1 ;  /* 0x000000010c0c6836 */ /* 0x000fe20000000000 */
[----:B------:R-:W-:Y:S01]  /*0a10*/  SEL R14, R11, R14, !P0 ;  /* 0x0000000e0b0e7207 */ /* 0x000fe20004000000 */
[----:B------:R-:W-:Y:S01]  /*0a20*/  UIMAD UR7, UR7, UR9, URZ ;  /* 0x00000009070772a4 */ /* 0x000fe2000f8e02ff */
[----:B------:R-:W-:Y:S01]  /*0a30*/  PLOP3.LUT P5, PT, PT, PT, UP2, 0x40, 0x4 ;  /* 0x000000000004781c */ /* 0x000fe20003fae828 */
[----:B------:R-:W-:Y:S01]  /*0a40*/  IMAD.MOV R22, RZ, RZ, -R17 ;  /* 0x000000ffff167224 */ /* 0x000fe200078e0a11 */
[----:B------:R-:W-:Y:S01]  /*0a50*/  IADD3 R21, PT, PT, -R14, RZ, RZ ;  /* 0x000000ff0e157210 */ /* 0x000fe20007ffe1ff */
[----:B------:R-:W-:Y:S01]  /*0a60*/  @!P3 IMAD.MOV R12, RZ, RZ, -R12 ;  /* 0x000000ffff0cb224 */ /* 0x000fe200078e0a0c */
[----:B------:R-:W-:Y:S01]  /*0a70*/  PLOP3.LUT P3, PT, PT, PT, UP0, 0x40, 0x4 ;  /* 0x000000000004781c */ /* 0x000fe20003f6e808 */
[----:B------:R-:W-:Y:S01]  /*0a80*/  IMAD R15, R22, UR60, R15 ;  /* 0x0000003c160f7c24 */ /* 0x000fe2000f8e020f */
[----:B------:R-:W-:Y:S01]  /*0a90*/  UIMAD.WIDE.U32 UR4, UR5, UR7, UR4 ;  /* 0x00000007050472a5 */ /* 0x000fe2000f8e0004 */
[----:B------:R-:W-:Y:S01]  /*0aa0*/  IMAD R16, R21, UR60, R16 ;  /* 0x0000003c15107c24 */ /* 0x000fe2000f8e0210 */
[----:B------:R-:W-:-:S02]  /*0ab0*/  SEL R12, R13, R12, !P1 ;  /* 0x0000000c0d0c7207 */ /* 0x000fc40004800000 */
[----:B------:R-:W-:Y:S02]  /*0ac0*/  SEL R23, R2, RZ, !P3 ;  /* 0x000000ff02177207 */ /* 0x000fe40005800000 */
[----:B------:R-:W-:Y:S02]  /*0ad0*/  IADD3 R22, PT, PT, -R12, RZ, RZ ;  /* 0x000000ff0c167210 */ /* 0x000fe40007ffe1ff */
[----:B------:R-:W-:Y:S01]  /*0ae0*/  IABS R2, R15 ;  /* 0x0000000f00027213 */ /* 0x000fe20000000000 */
[----:B------:R-:W-:Y:S01]  /*0af0*/  IMAD R23, R23, UR44, RZ ;  /* 0x0000002c17177c24 */ /* 0x000fe2000f8e02ff */
[----:B------:R-:W-:Y:S01]  /*0b00*/  PLOP3.LUT P4, PT, PT, PT, UP2, 0x40, 0x4 ;  /* 0x000000000004781c */ /* 0x000fe20003f8e828 */
[----:B------:R-:W-:Y:S01]  /*0b10*/  IMAD R21, R22, UR59, R5 ;  /* 0x0000003b16157c24 */ /* 0x000fe2000f8e0205 */
[----:B------:R-:W-:Y:S01]  /*0b20*/  SEL R22, R14, RZ, !P5 ;  /* 0x000000ff0e167207 */ /* 0x000fe20006800000 */
[----:B------:R-:W-:Y:S01]  /*0b30*/  IMAD.HI.U32 R14, R2, UR5, RZ ;  /* 0x00000005020e7c27 */ /* 0x000fe2000f8e00ff */
[----:B------:R-:W-:-:S02]  /*0b40*/  SEL R4, R17, RZ, !P4 ;  /* 0x000000ff11047207 */ /* 0x000fc40006000000 */
[----:B------:R-:W-:Y:S01]  /*0b50*/  IABS R24, R21 ;  /* 0x0000001500187213 */ /* 0x000fe20000000000 */
[----:B------:R-:W-:Y:S01]  /*0b60*/  IMAD R23, R22, UR45, R23 ;  /* 0x0000002d16177c24 */ /* 0x000fe2000f8e0217 */
[----:B------:R-:W-:Y:S01]  /*0b70*/  IABS R17, R16 ;  /* 0x0000001000117213 */ /* 0x000fe20000000000 */
[----:B------:R-:W-:Y:S02]  /*0b80*/  IMAD.MOV R27, RZ, RZ, -R14 ;  /* 0x000000ffff1b7224 */ /* 0x000fe400078e0a0e */
[----:B------:R-:W-:Y:S02]  /*0b90*/  IMAD.MOV.U32 R22, RZ, RZ, R24 ;  /* 0x000000ffff167224 */ /* 0x000fe400078e0018 */
[----:B------:R-:W-:Y:S02]  /*0ba0*/  IMAD R2, R27, UR9, R2 ;  /* 0x000000091b027c24 */ /* 0x000fe4000f8e0202 */
[----:B------:R-:W-:-:S04]  /*0bb0*/  IMAD.HI.U32 R24, R22, UR6, RZ ;  /* 0x0000000616187c27 */ /* 0x000fc8000f8e00ff */
[----:B------:R-:W-:Y:S02]  /*0bc0*/  IMAD.MOV R27, RZ, RZ, -R24 ;  /* 0x000000ffff1b7224 */ /* 0x000fe400078e0a18 */
[----:B------:R-:W-:Y:S02]  /*0bd0*/  IMAD R25, R4, UR45, R25 ;  /* 0x0000002d04197c24 */ /* 0x000fe4000f8e0219 */
[----:B------:R-:W-:Y:S02]  /*0be0*/  IMAD R22, R27, UR8, R22 ;  /* 0x000000081b167c24 */ /* 0x000fe4000f8e0216 */
[----:B------:R-:W-:-:S03]  /*0bf0*/  IMAD.HI.U32 R4, R17, UR5, RZ ;  /* 0x0000000511047c27 */ /* 0x000fc6000f8e00ff */
[----:B------:R-:W-:Y:S02]  /*0c00*/  ISETP.LT.U32.AND P3, PT, R22, UR8, PT ;  /* 0x0000000816007c0c */ /* 0x000fe4000bf61070 */
[----:B------:R-:W-:-:S05]  /*0c10*/  IADD3 R26, PT, PT, -R4, RZ, RZ ;  /* 0x000000ff041a7210 */ /* 0x000fca0007ffe1ff */
[----:B------:R-:W-:Y:S01]  /*0c20*/  IMAD R17, R26, UR9, R17 ;  /* 0x000000091a117c24 */ /* 0x000fe2000f8e0211 */
[----:B------:R-:W-:-:S04]  /*0c30*/  LOP3.LUT R26, R15, UR61, RZ, 0x3c, !PT ;  /* 0x0000003d0f1a7c12 */ /* 0x000fc8000f8e3cff */
[----:B------:R-:W-:Y:S01]  /*0c40*/  ISETP.LT.U32.AND P6, PT, R17, UR9, PT ;  /* 0x0000000911007c0c */ /* 0x000fe2000bfc1070 */
[----:B------:R-:W-:Y:S01]  /*0c50*/  @!P3 VIADD R22, R22, -UR8 ;  /* 0x800000081616bc36 */ /* 0x000fe20008000000 */
[----:B------:R-:W-:Y:S02]  /*0c60*/  @!P3 IADD3 R24, PT, PT, R24, 0x1, RZ ;  /* 0x000000011818b810 */ /* 0x000fe40007ffe0ff */
[----:B------:R-:W-:Y:S02]  /*0c70*/  ISETP.LT.U32.AND P3, PT, R2, UR9, PT ;  /* 0x0000000902007c0c */ /* 0x000fe4000bf61070 */
[----:B------:R-:W-:Y:S02]  /*0c80*/  ISETP.GE.U32.AND P2, PT, R22, UR8, PT ;  /* 0x0000000816007c0c */ /* 0x000fe4000bf46070 */
[----:B------:R-:W-:Y:S02]  /*0c90*/  LOP3.LUT R22, R21, UR60, RZ, 0x3c, !PT ;  /* 0x0000003c15167c12 */ /* 0x000fe4000f8e3cff */
[----:B------:R-:W-:-:S02]  /*0ca0*/  ISETP.GE.AND P5, PT, R26, RZ, PT ;  /* 0x000000ff1a00720c */ /* 0x000fc40003fa6270 */
[----:B------:R-:W-:Y:S01]  /*0cb0*/  ISETP.GE.AND P4, PT, R22, RZ, PT ;  /* 0x000000ff1600720c */ /* 0x000fe20003f86270 */
[----:B------:R-:W-:Y:S02]  /*0cc0*/  @!P6 VIADD R17, R17, -UR9 ;  /* 0x800000091111ec36 */ /* 0x000fe40008000000 */
[----:B------:R-:W-:Y:S01]  /*0cd0*/  @!P6 VIADD R4, R4, 0x1 ;  /* 0x000000010404e836 */ /* 0x000fe20000000000 */
[----:B------:R-:W-:Y:S01]  /*0ce0*/  PLOP3.LUT P6, PT, PT, PT, UP1, 0x40, 0x4 ;  /* 0x000000000004781c */ /* 0x000fe20003fce818 */
[----:B------:R-:W-:Y:S01]  /*0cf0*/  @!P3 VIADD R2, R2, -UR9 ;  /* 0x800000090202bc36 */ /* 0x000fe20008000000 */
[----:B------:R-:W-:Y:S01]  /*0d00*/  @!P3 IADD3 R14, PT, PT, R14, 0x1, RZ ;  /* 0x000000010e0eb810 */ /* 0x000fe20007ffe0ff */
[----:B------:R-:W-:-:S03]  /*0d10*/  @P2 VIADD R24, R24, 0x1 ;  /* 0x0000000118182836 */ /* 0x000fc60000000000 */
[----:B------:R-:W-:-:S03]  /*0d20*/  ISETP.GE.U32.AND P2, PT, R2, UR9, PT ;  /* 0x0000000902007c0c */ /* 0x000fc6000bf46070 */
[----:B------:R-:W-:Y:S01]  /*0d30*/  @!P4 IMAD.MOV R24, RZ, RZ, -R24 ;  /* 0x000000ffff18c224 */ /* 0x000fe200078e0a18 */
[----:B------:R-:W-:-:S04]  /*0d40*/  PLOP3.LUT P4, PT, PT, PT, UP0, 0x40, 0x4 ;  /* 0x000000000004781c */ /* 0x000fc80003f8e808 */
[----:B------:R-:W-:Y:S02]  /*0d50*/  SEL R24, R11, R24, !P0 ;  /* 0x000000180b187207 */ /* 0x000fe40004000000 */
[----:B------:R-:W-:Y:S02]  /*0d60*/  SEL R12, R12, RZ, !P4 ;  /* 0x000000ff0c0c7207 */ /* 0x000fe40006000000 */
[----:B------:R-:W-:Y:S01]  /*0d70*/  IADD3 R22, PT, PT, -R24, RZ, RZ ;  /* 0x000000ff18167210 */ /* 0x000fe20007ffe1ff */
[----:B------:R-:W-:Y:S01]  /*0d80*/  @P2 VIADD R14, R14, 0x1 ;  /* 0x000000010e0e2836 */ /* 0x000fe20000000000 */
[----:B------:R-:W-:Y:S02]  /*0d90*/  ISETP.GE.U32.AND P2, PT, R17, UR9, PT ;  /* 0x0000000911007c0c */ /* 0x000fe4000bf46070 */
[----:B------:R-:W-:Y:S01]  /*0da0*/  LOP3.LUT R17, R16, UR61, RZ, 0x3c, !PT ;  /* 0x0000003d10117c12 */ /* 0x000fe2000f8e3cff */
[----:B------:R-:W-:Y:S01]  /*0db0*/  IMAD R21, R22, UR60, R21 ;  /* 0x0000003c16157c24 */ /* 0x000fe2000f8e0215 */
[----:B------:R-:W-:-:S02]  /*0dc0*/  PLOP3.LUT P4, PT, PT, PT, UP2, 0x40, 0x4 ;  /* 0x000000000004781c */ /* 0x000fc40003f8e828 */
[----:B------:R-:W-:Y:S02]  /*0dd0*/  @!P5 IADD3 R14, PT, PT, -R14, RZ, RZ ;  /* 0x000000ff0e0ed210 */ /* 0x000fe40007ffe1ff */
[----:B------:R-:W-:Y:S02]  /*0de0*/  IABS R22, R21 ;  /* 0x0000001500167213 */ /* 0x000fe40000000000 */
[----:B------:R-:W-:Y:S02]  /*0df0*/  ISETP.GE.AND P5, PT, R17, RZ, PT ;  /* 0x000000ff1100720c */ /* 0x000fe40003fa6270 */
[----:B------:R-:W-:Y:S01]  /*0e00*/  SEL R24, R24, RZ, !P4 ;  /* 0x000000ff18187207 */ /* 0x000fe20006000000 */
[----:B------:R-:W-:Y:S01]  /*0e10*/  IMAD.HI.U32 R2, R22, UR5, RZ ;  /* 0x0000000516027c27 */ /* 0x000fe2000f8e00ff */
[----:B------:R-:W-:-:S03]  /*0e20*/  ISETP.NE.AND P4, PT, RZ, UR61, PT ;  /* 0x0000003dff007c0c */ /* 0x000fc6000bf85270 */
[----:B------:R-:W-:Y:S02]  /*0e30*/  IMAD.MOV R27, RZ, RZ, -R2 ;  /* 0x000000ffff1b7224 */ /* 0x000fe400078e0a02 */
[----:B------:R-:W-:Y:S02]  /*0e40*/  @P2 VIADD R4, R4, 0x1 ;  /* 0x0000000104042836 */ /* 0x000fe40000000000 */
[----:B------:R-:W-:Y:S02]  /*0e50*/  IMAD R22, R27, UR9, R22 ;  /* 0x000000091b167c24 */ /* 0x000fe4000f8e0216 */
[----:B------:R-:W-:Y:S01]  /*0e60*/  IMAD R27, R12, UR44, RZ ;  /* 0x0000002c0c1b7c24 */ /* 0x000fe2000f8e02ff */
[----:B------:R-:W-:Y:S02]  /*0e70*/  LOP3.LUT R12, RZ, UR61, RZ, 0x33, !PT ;  /* 0x0000003dff0c7c12 */ /* 0x000fe4000f8e33ff */
[----:B------:R-:W-:Y:S01]  /*0e80*/  ISETP.LT.U32.AND P3, PT, R22, UR9, PT ;  /* 0x0000000916007c0c */ /* 0x000fe2000bf61070 */
[----:B------:R-:W-:Y:S01]  /*0e90*/  IMAD R24, R24, UR45, R27 ;  /* 0x0000002d18187c24 */ /* 0x000fe2000f8e021b */
[----:B------:R-:W-:-:S02]  /*0ea0*/  SEL R14, R12, R14, !P4 ;  /* 0x0000000e0c0e7207 */ /* 0x000fc40006000000 */
[----:B------:R-:W-:Y:S02]  /*0eb0*/  @!P5 IADD3 R4, PT, PT, -R4, RZ, RZ ;  /* 0x000000ff0404d210 */ /* 0x000fe40007ffe1ff */
[C---:B------:R-:W-:Y:S02]  /*0ec0*/  IADD3 R26, PT, PT, -R14.reuse, RZ, RZ ;  /* 0x000000ff0e1a7210 */ /* 0x040fe40007ffe1ff */
[----:B------:R-:W-:-:S03]  /*0ed0*/  SEL R14, R14, RZ, !P6 ;  /* 0x000000ff0e0e7207 */ /* 0x000fc60007000000 */
[----:B------:R-:W-:Y:S01]  /*0ee0*/  IMAD R15, R26, UR61, R15 ;  /* 0x0000003d1a0f7c24 */ /* 0x000fe2000f8e020f */
[----:B------:R-:W-:Y:S01]  /*0ef0*/  LOP3.LUT R26, R21, UR61, RZ, 0x3c, !PT ;  /* 0x0000003d151a7c12 */ /* 0x000fe2000f8e3cff */
[----:B------:R-:W-:Y:S01]  /*0f00*/  @!P3 VIADD R22, R22, -UR9 ;  /* 0x800000091616bc36 */ /* 0x000fe20008000000 */
[----:B------:R-:W-:Y:S01]  /*0f10*/  @!P3 IADD3 R2, PT, PT, R2, 0x1, RZ ;  /* 0x000000010202b810 */ /* 0x000fe20007ffe0ff */
[----:B------:R-:W-:Y:S01]  /*0f20*/  IMAD R25, R14, UR46, R25 ;  /* 0x0000002e0e197c24 */ /* 0x000fe2000f8e0219 */
[----:B------:R-:W-:Y:S02]  /*0f30*/  SEL R14, R12, R4, !P4 ;  /* 0x000000040c0e7207 */ /* 0x000fe40006000000 */
[----:B------:R-:W-:Y:S01]  /*0f40*/  ISETP.GE.U32.AND P2, PT, R22, UR9, PT ;  /* 0x0000000916007c0c */ /* 0x000fe2000bf46070 */
[----:B------:R-:W-:Y:S01]  /*0f50*/  VIADD R22, R10, 0x60 ;  /* 0x000000600a167836 */ /* 0x000fe20000000000 */
[----:B------:R-:W-:Y:S01]  /*0f60*/  ISETP.GE.AND P5, PT, R26, RZ, PT ;  /* 0x000000ff1a00720c */ /* 0x000fe20003fa6270 */
[----:B------:R-:W-:-:S03]  /*0f70*/  IMAD.MOV R27, RZ, RZ, -R14 ;  /* 0x000000ffff1b7224 */ /* 0x000fc600078e0a0e */
[----:B------:R-:W-:Y:S01]  /*0f80*/  IABS R17, R22 ;  /* 0x0000001600117213 */ /* 0x000fe20000000000 */
[----:B------:R-:W-:-:S04]  /*0f90*/  IMAD R16, R27, UR61, R16 ;  /* 0x0000003d1b107c24 */ /* 0x000fc8000f8e0210 */
[----:B------:R-:W-:-:S04]  /*0fa0*/  IMAD.HI.U32 R4, R0, R17, RZ ;  /* 0x0000001100047227 */ /* 0x000fc800078e00ff */
[----:B------:R-:W-:Y:S02]  /*0fb0*/  IMAD.MOV R26, RZ, RZ, -R4 ;  /* 0x000000ffff1a7224 */ /* 0x000fe400078e0a04 */
[----:B------:R-:W-:Y:S01]  /*0fc0*/  @P2 VIADD R2, R2, 0x1 ;  /* 0x0000000102022836 */ /* 0x000fe20000000000 */
[----:B------:R-:W-:Y:S01]  /*0fd0*/  PLOP3.LUT P2, PT, PT, PT, UP1, 0x40, 0x4 ;  /* 0x000000000004781c */ /* 0x000fe20003f4e818 */
[----:B------:R-:W-:Y:S02]  /*0fe0*/  IMAD R17, R6, R26, R17 ;  /* 0x0000001a06117224 */ /* 0x000fe400078e0211 */
[----:B------:R-:W-:Y:S01]  /*0ff0*/  @!P5 IMAD.MOV R2, RZ, RZ, -R2 ;  /* 0x000000ffff02d224 */ /* 0x000fe200078e0a02 */
[----:B------:R-:W-:Y:S02]  /*1000*/  SEL R14, R14, RZ, !P2 ;  /* 0x000000ff0e0e7207 */ /* 0x000fe40005000000 */
[----:B------:R-:W-:Y:S02]  /*1010*/  ISETP.GT.U32.AND P6, PT, R6, R17, PT ;  /* 0x000000110600720c */ /* 0x000fe40003fc4070 */
[----:B------:R-:W-:Y:S01]  /*1020*/  PLOP3.LUT P2, PT, PT, PT, UP1, 0x40, 0x4 ;  /* 0x000000000004781c */ /* 0x000fe20003f4e818 */
[----:B------:R-:W-:Y:S01]  /*1030*/  IMAD R23, R14, UR46, R23 ;  /* 0x0000002e0e177c24 */ /* 0x000fe2000f8e0217 */
[----:B------:R-:W-:-:S05]  /*1040*/  SEL R14, R12, R2, !P4 ;  /* 0x000000020c0e7207 */ /* 0x000fca0006000000 */
[----:B------:R-:W-:-:S04]  /*1050*/  IMAD.MOV R28, RZ, RZ, -R14 ;  /* 0x000000ffff1c7224 */ /* 0x000fc800078e0a0e */
[----:B------:R-:W-:Y:S01]  /*1060*/  @!P6 IMAD.IADD R17, R17, 0x1, -R6 ;  /* 0x000000011111e824 */ /* 0x000fe200078e0a06 */
[----:B------:R-:W-:Y:S01]  /*1070*/  @!P6 IADD3 R4, PT, PT, R4, 0x1, RZ ;  /* 0x000000010404e810 */ /* 0x000fe20007ffe0ff */
[----:B------:R-:W-:-:S03]  /*1080*/  IMAD R21, R28, UR61, R21 ;  /* 0x0000003d1c157c24 */ /* 0x000fc6000f8e0215 */
[----:B------:R-:W-:Y:S02]  /*1090*/  ISETP.GE.U32.AND P6, PT, R17, R6, PT ;  /* 0x000000061100720c */ /* 0x000fe40003fc6070 */
[----:B------:R-:W-:-:S11]  /*10a0*/  LOP3.LUT R17, R22, UR59, RZ, 0x3c, !PT ;  /* 0x0000003b16117c12 */ /* 0x000fd6000f8e3cff */
[----:B------:R-:W-:Y:S01]  /*10b0*/  @P6 VIADD R4, R4, 0x1 ;  /* 0x0000000104046836 */ /* 0x000fe20000000000 */
[----:B------:R-:W-:-:S13]  /*10c0*/  ISETP.GE.AND P6, PT, R17, RZ, PT ;  /* 0x000000ff1100720c */ /* 0x000fda0003fc6270 */
[----:B------:R-:W-:-:S05]  /*10d0*/  @!P6 IMAD.MOV R4, RZ, RZ, -R4 ;  /* 0x000000ffff04e224 */ /* 0x000fca00078e0a04 */
[----:B------:R-:W-:-:S04]  /*10e0*/  SEL R4, R13, R4, !P1 ;  /* 0x000000040d047207 */ /* 0x000fc80004800000 */
[----:B------:R-:W-:-:S05]  /*10f0*/  IADD3 R17, PT, PT, -R4, RZ, RZ ;  /* 0x000000ff04117210 */ /* 0x000fca0007ffe1ff */
[----:B------:R-:W-:Y:S01]  /*1100*/  IMAD R26, R17, UR59, R22 ;  /* 0x0000003b111a7c24 */ /* 0x000fe2000f8e0216 */
[----:B------:R-:W-:-:S04]  /*1110*/  SEL R17, R14, RZ, !P2 ;  /* 0x000000ff0e117207 */ /* 0x000fc80005000000 */
        /* <DEDUP_REMOVED lines=23> */
[----:B------:R-:W-:-:S05]  /*1290*/  IMAD.HI.U32 R27, R2, UR5, RZ ;  /* 0x00000005021b7c27 */ /* 0x000fca000f8e00ff */
[----:B------:R-:W-:-:S05]  /*12a0*/  IADD3 R29, PT, PT, -R27, RZ, RZ ;  /* 0x000000ff1b1d7210 */ /* 0x000fca0007ffe1ff */
[----:B------:R-:W-:Y:S01]  /*12b0*/  IMAD R4, R29, UR9, R2 ;  /* 0x000000091d047c24 */ /* 0x000fe2000f8e0202 */
[----:B------:R-:W-:-:S04]  /*12c0*/  SHF.R.S64 R2, RZ, 0x1e, R3 ;  /* 0x0000001eff027819 */ /* 0x000fc80000001003 */
[----:B------:R-:W-:Y:S02]  /*12d0*/  ISETP.LT.U32.AND P2, PT, R4, UR9, PT ;  /* 0x0000000904007c0c */ /* 0x000fe4000bf41070 */
[----:B------:R-:W-:-:S04]  /*12e0*/  IADD3 R2, P3, PT, R2, UR48, RZ ;  /* 0x0000003002027c10 */ /* 0x000fc8000ff7e0ff */
[----:B------:R-:W-:Y:S02]  /*12f0*/  LEA.HI.X.SX32 R3, R3, UR49, 0x2, P3 ;  /* 0x0000003103037c11 */ /* 0x000fe400098f16ff */
[----:B------:R-:W-:-:S03]  /*1300*/  LOP3.LUT R28, R26, UR61, RZ, 0x3c, !PT ;  /* 0x0000003d1a1c7c12 */ /* 0x000fc6000f8e3cff */
[----:B------:R0:W2:Y:S02]  /*1310*/  LDG.E R14, desc[UR10][R2.64] ;  /* 0x0000000a020e7981 */ /* 0x0000a4000c1e1900 */
[----:B------:R-:W-:-:S05]  /*1320*/  @!P2 VIADD R4, R4, -UR9 ;  /* 0x800000090404ac36 */ /* 0x000fca0008000000 */
[----:B------:R-:W-:Y:S02]  /*1330*/  ISETP.GE.U32.AND P3, PT, R4, UR9, PT ;  /* 0x0000000904007c0c */ /* 0x000fe4000bf66070 */
[----:B------:R-:W-:-:S04]  /*1340*/  SHF.R.S64 R4, RZ, 0x1e, R5 ;  /* 0x0000001eff047819 */ /* 0x000fc80000001005 */
[----:B------:R-:W-:-:S04]  /*1350*/  IADD3 R4, P5, PT, R4, UR48, RZ ;  /* 0x0000003004047c10 */ /* 0x000fc8000ffbe0ff */
[----:B------:R-:W-:Y:S02]  /*1360*/  LEA.HI.X.SX32 R5, R5, UR49, 0x2, P5 ;  /* 0x0000003105057c11 */ /* 0x000fe4000a8f16ff */
[----:B------:R-:W-:Y:S01]  /*1370*/  ISETP.GE.AND P5, PT, R28, RZ, PT ;  /* 0x000000ff1c00720c */ /* 0x000fe20003fa6270 */
[----:B------:R-:W-:Y:S01]  /*1380*/  @!P2 VIADD R27, R27, 0x1 ;  /* 0x000000011b1ba836 */ /* 0x000fe20000000000 */
[----:B0-----:R-:W-:Y:S01]  /*1390*/  SHF.R.S64 R2, RZ, 0x1e, R22 ;  /* 0x0000001eff027819 */ /* 0x001fe20000001016 */
[----:B------:R0:W3:Y:S03]  /*13a0*/  LDG.E R4, desc[UR10][R4.64] ;  /* 0x0000000a04047981 */ /* 0x0000e6000c1e1900 */
[----:B------:R-:W-:-:S07]  /*13b0*/  @P3 IADD3 R27, PT, PT, R27, 0x1, RZ ;  /* 0x000000011b1b3810 */ /* 0x000fce0007ffe0ff */
[----:B------:R-:W-:-:S05]  /*13c0*/  @!P5 IMAD.MOV R27, RZ, RZ, -R27 ;  /* 0x000000ffff1bd224 */ /* 0x000fca00078e0a1b */
[----:B------:R-:W-:Y:S02]  /*13d0*/  SEL R27, R12, R27, !P4 ;  /* 0x0000001b0c1b7207 */ /* 0x000fe40006000000 */
[----:B------:R-:W-:Y:S02]  /*13e0*/  IADD3 R2, P2, PT, R2, UR48, RZ ;  /* 0x0000003002027c10 */ /* 0x000fe4000ff5e0ff */
[----:B0-----:R-:W-:Y:S01]  /*13f0*/  IADD3 R5, PT, PT, R10, 0x80, RZ ;  /* 0x000000800a057810 */ /* 0x001fe20007ffe0ff */
[----:B------:R-:W-:Y:S01]  /*1400*/  IMAD.MOV R29, RZ, RZ, -R27 ;  /* 0x000000ffff1d7224 */ /* 0x000fe200078e0a1b */
[----:B------:R-:W-:Y:S02]  /*1410*/  LEA.HI.X.SX32 R3, R22, UR49, 0x2, P2 ;  /* 0x0000003116037c11 */ /* 0x000fe400090f16ff */
[----:B------:R-:W-:Y:S01]  /*1420*/  PLOP3.LUT P2, PT, PT, PT, UP1, 0x40, 0x4 ;  /* 0x000000000004781c */ /* 0x000fe20003f4e818 */
[----:B------:R-:W-:Y:S01]  /*1430*/  IMAD R26, R29, UR61, R26 ;  /* 0x0000003d1d1a7c24 */ /* 0x000fe2000f8e021a */
[----:B------:R-:W-:Y:S01]  /*1440*/  IABS R29, R5 ;  /* 0x00000005001d7213 */ /* 0x000fe20000000000 */
[----:B------:R0:W4:Y:S01]  /*1450*/  LDG.E R22, desc[UR10][R2.64] ;  /* 0x0000000a02167981 */ /* 0x000122000c1e1900 */
[----:B------:R-:W-:-:S03]  /*1460*/  SEL R28, R27, RZ, !P2 ;  /* 0x000000ff1b1c7207 */ /* 0x000fc60005000000 */
[----:B------:R-:W-:-:S04]  /*1470*/  IMAD.MOV.U32 R27, RZ, RZ, R29 ;  /* 0x000000ffff1b7224 */ /* 0x000fc800078e001d */
[----:B0-----:R-:W-:-:S04]  /*1480*/  IMAD.HI.U32 R2, R0, R27, RZ ;  /* 0x0000001b00027227 */ /* 0x001fc800078e00ff */
[----:B------:R-:W-:-:S04]  /*1490*/  IMAD.MOV R3, RZ, RZ, -R2 ;  /* 0x000000ffff037224 */ /* 0x000fc800078e0a02 */
[----:B------:R-:W-:Y:S01]  /*14a0*/  IMAD R27, R6, R3, R27 ;  /* 0x00000003061b7224 */ /* 0x000fe200078e021b */
[----:B------:R-:W-:-:S04]  /*14b0*/  UISETP.NE.U32.AND UP3, UPT, UR38, 0x1, UPT ;  /* 0x000000012600788c */ /* 0x000fc8000bf65070 */
[----:B------:R-:W-:Y:S01]  /*14c0*/  ISETP.GT.U32.AND P3, PT, R6, R27, PT ;  /* 0x0000001b0600720c */ /* 0x000fe20003f64070 */
[----:B------:R-:W-:Y:S01]  /*14d0*/  UISETP.NE.AND.EX UP3, UPT, UR39, URZ, UPT, UP3 ;  /* 0x000000ff2700728c */ /* 0x000fe2000bf65330 */
[----:B------:R-:W-:-:S05]  /*14e0*/  IMAD R17, R28, UR46, R17 ;  /* 0x0000002e1c117c24 */ /* 0x000fca000f8e0211 */
[----:B------:R-:W-:-:S06]  /*14f0*/  PLOP3.LUT P2, PT, PT, PT, UP3, 0x40, 0x4 ;  /* 0x000000000004781c */ /* 0x000fcc0003f4e838 */
[-C--:B------:R-:W-:Y:S02]  /*1500*/  @!P3 IADD3 R27, PT, PT, R27, -R6.reuse, RZ ;  /* 0x800000061b1bb210 */ /* 0x080fe40007ffe0ff */
[----:B------:R-:W-:Y:S02]  /*1510*/  SEL R28, R15, RZ, !P2 ;  /* 0x000000ff0f1c7207 */ /* 0x000fe40005000000 */
[----:B------:R-:W-:Y:S02]  /*1520*/  ISETP.GE.U32.AND P2, PT, R27, R6, PT ;  /* 0x000000061b00720c */ /* 0x000fe40003f46070 */
[----:B------:R-:W-:-:S04]  /*1530*/  LOP3.LUT R3, R5, UR59, RZ, 0x3c, !PT ;  /* 0x0000003b05037c12 */ /* 0x000fc8000f8e3cff */
[----:B------:R-:W-:Y:S01]  /*1540*/  ISETP.GE.AND P5, PT, R3, RZ, PT ;  /* 0x000000ff0300720c */ /* 0x000fe20003fa6270 */
[----:B------:R-:W-:-:S06]  /*1550*/  @!P3 VIADD R2, R2, 0x1 ;  /* 0x000000010202b836 */ /* 0x000fcc0000000000 */
[----:B------:R-:W-:-:S06]  /*1560*/  @P2 VIADD R2, R2, 0x1 ;  /* 0x0000000102022836 */ /* 0x000fcc0000000000 */
        /* <DEDUP_REMOVED lines=10> */
[----:B------:R-:W-:-:S04]  /*1610*/  IMAD.MOV R28, RZ, RZ, -R16 ;  /* 0x000000ffff1c7224 */ /* 0x000fc800078e0a10 */
[----:B------:R-:W-:-:S05]  /*1620*/  IMAD R15, R28, UR8, R15 ;  /* 0x000000081c0f7c24 */ /* 0x000fca000f8e020f */
[----:B------:R-:W-:Y:S02]  /*1630*/  ISETP.LT.U32.AND P3, PT, R15, UR8, PT ;  /* 0x000000080f007c0c */ /* 0x000fe4000bf61070 */
[----:B------:R-:W-:-:S04]  /*1640*/  PLOP3.LUT P2, PT, PT, PT, UP3, 0x40, 0x4 ;  /* 0x000000000004781c */ /* 0x000fc80003f4e838 */
[----:B------:R-:W-:-:S07]  /*1650*/  SEL R21, R21, RZ, !P2 ;  /* 0x000000ff15157207 */ /* 0x000fce0005000000 */
        /* <DEDUP_REMOVED lines=9> */
[----:B------:R-:W-:Y:S01]  /*16f0*/  IMAD R3, R16, UR60, R3 ;  /* 0x0000003c10037c24 */ /* 0x000fe2000f8e0203 */
[----:B------:R-:W-:Y:S01]  /*1700*/  PLOP3.LUT P2, PT, PT, PT, UP0, 0x40, 0x4 ;  /* 0x000000000004781c */ /* 0x000fe20003f4e808 */
[----:B------:R-:W-:-:S03]  /*1710*/  IMAD R24, R21, UR47, R24 ;  /* 0x0000002f15187c24 */ /* 0x000fc6000f8e0218 */
[----:B------:R-:W-:Y:S02]  /*1720*/  IABS R21, R3 ;  /* 0x0000000300157213 */ /* 0x000fe40000000000 */
[----:B------:R-:W-:Y:S02]  /*1730*/  SEL R16, R2, RZ, !P2 ;  /* 0x000000ff02107207 */ /* 0x000fe40005000000 */
[----:B------:R-:W-:Y:S01]  /*1740*/  PLOP3.LUT P2, PT, PT, PT, UP2, 0x40, 0x4 ;  /* 0x000000000004781c */ /* 0x000fe20003f4e828 */
[----:B------:R-:W-:-:S03]  /*1750*/  IMAD.MOV.U32 R2, RZ, RZ, R21 ;  /* 0x000000ffff027224 */ /* 0x000fc600078e0015 */
[----:B------:R-:W-:Y:S01]  /*1760*/  SEL R21, R15, RZ, !P2 ;  /* 0x000000ff0f157207 */ /* 0x000fe20005000000 */
        /* <DEDUP_REMOVED lines=9> */
[----:B------:R-:W-:Y:S01]  /*1800*/  @P2 IADD3 R15, PT, PT, R15, 0x1, RZ ;  /* 0x000000010f0f2810 */ /* 0x000fe20007ffe0ff */
[----:B------:R-:W-:-:S05]  /*1810*/  IMAD R16, R16, UR44, RZ ;  /* 0x0000002c10107c24 */ /* 0x000fca000f8e02ff */
[----:B------:R-:W-:Y:S01]  /*1820*/  @!P5 IMAD.MOV R15, RZ, RZ, -R15 ;  /* 0x000000ffff0fd224 */ /* 0x000fe200078e0a0f */
[----:B------:R-:W-:-:S04]  /*1830*/  SHF.R.S64 R2, RZ, 0x1e, R10 ;  /* 0x0000001eff027819 */ /* 0x000fc8000000100a */
[----:B------:R-:W-:Y:S01]  /*1840*/  SEL R27, R12, R15, !P4 ;  /* 0x0000000f0c1b7207 */ /* 0x000fe20006000000 */
[----:B------:R-:W-:Y:S01]  /*1850*/  IMAD R21, R21, UR45, R16 ;  /* 0x0000002d15157c24 */ /* 0x000fe2000f8e0210 */
[----:B------:R-:W-:-:S03]  /*1860*/  IADD3 R2, P2, PT, R2, UR48, RZ ;  /* 0x0000003002027c10 */ /* 0x000fc6000ff5e0ff */
[----:B------:R-:W-:-:S04]  /*1870*/  IMAD.MOV R16, RZ, RZ, -R27 ;  /* 0x000000ffff107224 */ /* 0x000fc800078e0a1b */
[----:B------:R-:W-:Y:S01]  /*1880*/  IMAD R15, R16, UR61, R3 ;  /* 0x0000003d100f7c24 */ /* 0x000fe2000f8e0203 */
[C---:B------:R-:W-:Y:S02]  /*1890*/  IADD3 R16, PT, PT, R10.reuse, 0xa0, RZ ;  /* 0x000000a00a107810 */ /* 0x040fe40007ffe0ff */
        /* <DEDUP_REMOVED lines=8> */
[----:B------:R-:W-:-:S05]  /*1920*/  IMAD R29, R6, R21, R29 ;  /* 0x00000015061d7224 */ /* 0x000fca00078e021d */
[----:B------:R-:W-:Y:S02]  /*1930*/  ISETP.GT.U32.AND P3, PT, R6, R29, PT ;  /* 0x0000001d0600720c */ /* 0x000fe40003f64070 */
[----:B0-----:R-:W-:-:S11]  /*1940*/  LOP3.LUT R2, R16, UR59, RZ, 0x3c, !PT ;  /* 0x0000003b10027c12 */ /* 0x001fd6000f8e3cff */
[----:B------:R-:W-:Y:S01]  /*1950*/  @!P3 IMAD.IADD R29, R29, 0x1, -R6 ;  /* 0x000000011d1db824 */ /* 0x000fe200078e0a06 */
[----:B------:R-:W-:-:S04]  /*1960*/  ISETP.GE.AND P5, PT, R2, RZ, PT ;  /* 0x000000ff0200720c */ /* 0x000fc80003fa6270 */
[----:B------:R-:W-:Y:S02]  /*1970*/  ISETP.GE.U32.AND P2, PT, R29, R6, PT ;  /* 0x000000061d00720c */ /* 0x000fe40003f46070 */
[----:B------:R-:W-:-:S11]  /*1980*/  @!P3 IADD3 R10, PT, PT, R10, 0x1, RZ ;  /* 0x000000010a0ab810 */ /* 0x000fd60007ffe0ff */
[----:B------:R-:W-:-:S04]  /*1990*/  @P2 VIADD R10, R10, 0x1 ;  /* 0x000000010a0a2836 */ /* 0x000fc80000000000 */
        /* <DEDUP_REMOVED lines=28> */
[----:B------:R-:W-:Y:S02]  /*1b60*/  PLOP3.LUT P1, PT, PT, PT, UP3, 0x40, 0x4 ;  /* 0x000000000004781c */ /* 0x000fe40003f2e838 */
[----:B------:R-:W-:-:S05]  /*1b70*/  ISETP.GE.AND P2, PT, R3, RZ, PT ;  /* 0x000000ff0300720c */ /* 0x000fca0003f46270 */
[----:B------:R-:W-:Y:S01]  /*1b80*/  @P0 VIADD R2, R2, 0x1 ;  /* 0x0000000102020836 */ /* 0x000fe20000000000 */
[----:B------:R-:W-:-:S03]  /*1b90*/  SEL R26, R26, RZ, !P1 ;  /* 0x000000ff1a1a7207 */ /* 0x000fc60004800000 */
[----:B------:R-:W-:Y:S01]  /*1ba0*/  IMAD.MOV.U32 R21, RZ, RZ, R2 ;  /* 0x000000ffff157224 */ /* 0x000fe200078e0002 */
[C---:B------:R-:W-:Y:S02]  /*1bb0*/  IADD3 R2, P0, PT, R23.reuse, UR50, RZ ;  /* 0x0000003217027c10 */ /* 0x040fe4000ff1e0ff */
[----:B------:R-:W-:Y:S02]  /*1bc0*/  PLOP3.LUT P1, PT, PT, PT, UP0, 0x40, 0x4 ;  /* 0x000000000004781c */ /* 0x000fe40003f2e808 */
[----:B------:R-:W-:Y:S02]  /*1bd0*/  LEA.HI.X.SX32 R3, R23, UR51, 0x1, P0 ;  /* 0x0000003317037c11 */ /* 0x000fe400080f0eff */
[----:B------:R-:W-:Y:S02]  /*1be0*/  PLOP3.LUT P0, PT, PT, PT, UP2, 0x40, 0x4 ;  /* 0x000000000004781c */ /* 0x000fe40003f0e828 */
[----:B------:R-:W-:Y:S01]  /*1bf0*/  SEL R10, R6, RZ, !P1 ;  /* 0x000000ff060a7207 */ /* 0x000fe20004800000 */
[----:B------:R-:W-:Y:S01]  /*1c00*/  IMAD R17, R26, UR47, R17 ;  /* 0x0000002f1a117c24 */ /* 0x000fe2000f8e0211 */
[----:B------:R-:W-:-:S02]  /*1c10*/  @!P2 IADD3 R21, PT, PT, -R21, RZ, RZ ;  /* 0x000000ff1515a210 */ /* 0x000fc40007ffe1ff */
[----:B------:R-:W-:Y:S01]  /*1c20*/  SEL R11, R11, RZ, !P0 ;  /* 0x000000ff0b0b7207 */ /* 0x000fe20004000000 */
[----:B------:R-:W-:Y:S01]  /*1c30*/  IMAD R26, R10, UR44, RZ ;  /* 0x0000002c0a1a7c24 */ /* 0x000fe2000f8e02ff */
[----:B------:R-:W-:Y:S02]  /*1c40*/  IADD3 R10, P0, PT, R24, UR50, RZ ;  /* 0x00000032180a7c10 */ /* 0x000fe4000ff1e0ff */
[----:B------:R-:W-:Y:S01]  /*1c50*/  SEL R12, R12, R21, !P4 ;  /* 0x000000150c0c7207 */ /* 0x000fe20006000000 */
[----:B------:R-:W-:Y:S01]  /*1c60*/  IMAD R21, R11, UR45, R26 ;  /* 0x0000002d0b157c24 */ /* 0x000fe2000f8e021a */
[----:B------:R-:W-:Y:S02]  /*1c70*/  LEA.HI.X.SX32 R11, R24, UR51, 0x1, P0 ;  /* 0x00000033180b7c11 */ /* 0x000fe400080f0eff */
[----:B------:R-:W-:Y:S01]  /*1c80*/  PLOP3.LUT P0, PT, PT, PT, UP3, 0x40, 0x4 ;  /* 0x000000000004781c */ /* 0x000fe20003f0e838 */
[----:B------:R-:W-:Y:S01]  /*1c90*/  IMAD.MOV R23, RZ, RZ, -R12 ;  /* 0x000000ffff177224 */ /* 0x000fe200078e0a0c */
[----:B------:R-:W-:-:S02]  /*1ca0*/  PLOP3.LUT P1, PT, PT, PT, UP1, 0x40, 0x4 ;  /* 0x000000000004781c */ /* 0x000fc40003f2e818 */
[----:B------:R-:W-:Y:S01]  /*1cb0*/  SEL R15, R15, RZ, !P0 ;  /* 0x000000ff0f0f7207 */ /* 0x000fe20004000000 */
[----:B------:R-:W-:Y:S01]  /*1cc0*/  IMAD R13, R23, UR61, R13 ;  /* 0x0000003d170d7c24 */ /* 0x000fe2000f8e020d */
[----:B------:R-:W-:Y:S02]  /*1cd0*/  SEL R12, R12, RZ, !P1 ;  /* 0x000000ff0c0c7207 */ /* 0x000fe40004800000 */
[----:B------:R-:W-:Y:S02]  /*1ce0*/  R2UR UR4, R8 ;  /* 0x00000000080472ca */ /* 0x000fe400000e0000 */
[----:B------:R-:W-:Y:S02]  /*1cf0*/  R2UR UR5, R9 ;  /* 0x00000000090572ca */ /* 0x000fe400000e0000 */
[----:B------:R-:W-:Y:S01]  /*1d00*/  PLOP3.LUT P0, PT, PT, PT, UP3, 0x40, 0x4 ;  /* 0x000000000004781c */ /* 0x000fe20003f0e838 */
[----:B------:R-:W-:Y:S02]  /*1d10*/  IMAD R15, R15, UR47, R0 ;  /* 0x0000002f0f0f7c24 */ /* 0x000fe4000f8e0200 */
[----:B------:R-:W-:Y:S01]  /*1d20*/  IMAD R23, R12, UR46, R21 ;  /* 0x0000002e0c177c24 */ /* 0x000fe2000f8e0215 */
[----:B------:R-:W-:-:S02]  /*1d30*/  SEL R0, R13, RZ, !P0 ;  /* 0x000000ff0d007207 */ /* 0x000fc40004000000 */
[C---:B------:R-:W-:Y:S02]  /*1d40*/  IADD3 R12, P0, PT, R25.reuse, UR50, RZ ;  /* 0x00000032190c7c10 */ /* 0x040fe4000ff1e0ff */
[----:B------:R-:W-:Y:S01]  /*1d50*/  R2UR UR6, R8 ;  /* 0x00000000080672ca */ /* 0x000fe200000e0000 */
[----:B------:R-:W-:Y:S01]  /*1d60*/  IMAD R23, R0, UR47, R23 ;  /* 0x0000002f00177c24 */ /* 0x000fe2000f8e0217 */
[----:B------:R-:W-:Y:S01]  /*1d70*/  LEA.HI.X.SX32 R13, R25, UR51, 0x1, P0 ;  /* 0x00000033190d7c11 */ /* 0x000fe200080f0eff */
[----:B------:R0:W3:Y:S01]  /*1d80*/  LDG.E.U8 R6, desc[UR4][R2.64] ;  /* 0x0000000402067981 */ /* 0x0000e2000c1e1100 */
[C---:B------:R-:W-:Y:S02]  /*1d90*/  R2UR UR7, R9.reuse ;  /* 0x00000000090772ca */ /* 0x040fe400000e0000 */
[----:B------:R-:W-:Y:S01]  /*1da0*/  R2UR UR8, R8 ;  /* 0x00000000080872ca */ /* 0x000fe200000e0000 */
[----:B------:R1:W3:Y:S01]  /*1db0*/  LDG.E.U8 R21, desc[UR4][R10.64] ;  /* 0x000000040a157981 */ /* 0x0002e2000c1e1100 */
[----:B------:R-:W-:-:S03]  /*1dc0*/  R2UR UR9, R9 ;  /* 0x00000000090972ca */ /* 0x000fc600000e0000 */
[----:B------:R-:W3:Y:S01]  /*1dd0*/  LDG.E.U8 R12, desc[UR4][R12.64] ;  /* 0x000000040c0c7981 */ /* 0x000ee2000c1e1100 */
[----:B0-----:R-:W-:Y:S02]  /*1de0*/  IADD3 R2, P1, PT, R17, UR50, RZ ;  /* 0x0000003211027c10 */ /* 0x001fe4000ff3e0ff */
[----:B------:R-:W-:Y:S02]  /*1df0*/  SHF.R.S64 R26, RZ, 0x1e, R5 ;  /* 0x0000001eff1a7819 */ /* 0x000fe40000001005 */
[----:B-1----:R-:W-:Y:S02]  /*1e00*/  IADD3 R10, P0, PT, R23, UR50, RZ ;  /* 0x00000032170a7c10 */ /* 0x002fe4000ff1e0ff */
[----:B------:R-:W-:Y:S02]  /*1e10*/  LEA.HI.X.SX32 R3, R17, UR51, 0x1, P1 ;  /* 0x0000003311037c11 */ /* 0x000fe400088f0eff */
[----:B------:R-:W-:Y:S02]  /*1e20*/  LEA.HI.X.SX32 R11, R23, UR51, 0x1, P0 ;  /* 0x00000033170b7c11 */ /* 0x000fe400080f0eff */
[----:B------:R-:W-:Y:S01]  /*1e30*/  IADD3 R26, P0, PT, R26, UR48, RZ ;  /* 0x000000301a1a7c10 */ /* 0x000fe2000ff1e0ff */
[----:B------:R0:W3:Y:S01]  /*1e40*/  LDG.E.U8 R0, desc[UR6][R2.64] ;  /* 0x0000000602007981 */ /* 0x0000e2000c1e1100 */
[----:B------:R-:W-:-:S02]  /*1e50*/  IADD3 R24, P1, PT, R15, UR50, RZ ;  /* 0x000000320f187c10 */ /* 0x000fc4000ff3e0ff */
[----:B------:R-:W-:Y:S01]  /*1e60*/  LEA.HI.X.SX32 R27, R5, UR49, 0x2, P0 ;  /* 0x00000031051b7c11 */ /* 0x000fe200080f16ff */
[----:B------:R2:W3:Y:S01]  /*1e70*/  LDG.E.U8 R10, desc[UR8][R10.64] ;  /* 0x000000080a0a7981 */ /* 0x0004e2000c1e1100 */
[----:B------:R-:W-:-:S03]  /*1e80*/  LEA.HI.X.SX32 R25, R15, UR51, 0x1, P1 ;  /* 0x000000330f197c11 */ /* 0x000fc600088f0eff */
[----:B------:R-:W3:Y:S01]  /*1e90*/  LDG.E R26, desc[UR4][R26.64] ;  /* 0x000000041a1a7981 */ /* 0x000ee2000c1e1900 */
[----:B0-----:R-:W-:-:S03]  /*1ea0*/  SHF.R.S64 R2, RZ, 0x1e, R16 ;  /* 0x0000001eff027819 */ /* 0x001fc60000001010 */
[----:B------:R-:W3:Y:S01]  /*1eb0*/  LDG.E.U8 R24, desc[UR6][R24.64] ;  /* 0x0000000618187981 */ /* 0x000ee2000c1e1100 */
[----:B------:R-:W-:-:S04]  /*1ec0*/  IADD3 R2, P0, PT, R2, UR48, RZ ;  /* 0x0000003002027c10 */ /* 0x000fc8000ff1e0ff */
[----:B------:R-:W-:Y:S02]  /*1ed0*/  LEA.HI.X.SX32 R3, R16, UR49, 0x2, P0 ;  /* 0x0000003110037c11 */ /* 0x000fe400080f16ff */
[----:B------:R-:W5:Y:S03]  /*1ee0*/  LDC.64 R16, c[0x0][0x3f0] ;  /* 0x0000fc00ff107b82 */ /* 0x000f660000000a00 */
[----:B------:R4:W3:Y:S01]  /*1ef0*/  LDG.E R2, desc[UR8][R2.64] ;  /* 0x0000000802027981 */ /* 0x0008e2000c1e1900 */
[-C--:B-----5:R-:W-:Y:S01]  /*1f00*/  FMUL R5, R28, R17.reuse ;  /* 0x000000111c057220 */ /* 0x0a0fe20000400000 */
[-C--:B--2---:R-:W-:Y:S01]  /*1f10*/  FMUL R11, R14, R17.reuse ;  /* 0x000000110e0b7220 */ /* 0x084fe20000400000 */
[----:B----4-:R-:W-:Y:S01]  /*1f20*/  FMUL R3, R22, R17 ;  /* 0x0000001116037220 */ /* 0x010fe20000400000 */
[----:B------:R-:W-:Y:S01]  /*1f30*/  UMOV UR4, 0xffffffff ;  /* 0xffffffff00047882 */ /* 0x000fe20000000000 */
[----:B---3--:R-:W-:-:S02]  /*1f40*/  ISETP.NE.AND P1, PT, R6, RZ, PT ;  /* 0x000000ff0600720c */ /* 0x008fc40003f25270 */
[----:B------:R-:W-:Y:S02]  /*1f50*/  ISETP.NE.AND P2, PT, R21, RZ, PT ;  /* 0x000000ff1500720c */ /* 0x000fe40003f45270 */
[----:B------:R-:W-:-:S04]  /*1f60*/  ISETP.NE.AND P0, PT, R12, RZ, PT ;  /* 0x000000ff0c00720c */ /* 0x000fc80003f05270 */
[-C--:B------:R-:W-:Y:S01]  /*1f70*/  FSEL R21, R5, R16.reuse, P0 ;  /* 0x0000001005157208 */ /* 0x080fe20000000000 */
[----:B------:R-:W-:Y:S01]  /*1f80*/  FMUL R5, R4, R17 ;  /* 0x0000001104057220 */ /* 0x000fe20000400000 */
[-C--:B------:R-:W-:Y:S02]  /*1f90*/  FSEL R4, R11, R16.reuse, P1 ;  /* 0x000000100b047208 */ /* 0x080fe40000800000 */
[----:B------:R-:W-:Y:S02]  /*1fa0*/  FMNMX R11, R21, -INF , !PT ;  /* 0xff800000150b7809 */ /* 0x000fe40007800000 */
[----:B------:R-:W-:Y:S02]  /*1fb0*/  FSEL R6, R5, R16, P2 ;  /* 0x0000001005067208 */ /* 0x000fe40001000000 */
[----:B------:R-:W-:Y:S02]  /*1fc0*/  FMNMX R11, R11, R4, !PT ;  /* 0x000000040b0b7209 */ /* 0x000fe40007800000 */
[----:B------:R-:W-:-:S02]  /*1fd0*/  ISETP.NE.AND P0, PT, R0, RZ, PT ;  /* 0x000000ff0000720c */ /* 0x000fc40003f05270 */
[----:B------:R-:W-:Y:S02]  /*1fe0*/  ISETP.NE.AND P3, PT, R10, RZ, PT ;  /* 0x000000ff0a00720c */ /* 0x000fe40003f65270 */
[----:B------:R-:W-:Y:S01]  /*1ff0*/  FSEL R10, R3, R16, P0 ;  /* 0x00000010030a7208 */ /* 0x000fe20000000000 */
[----:B------:R-:W-:Y:S01]  /*2000*/  FMUL R5, R26, R17 ;  /* 0x000000111a057220 */ /* 0x000fe20000400000 */
[----:B------:R-:W-:Y:S02]  /*2010*/  FMNMX R11, R11, R6, !PT ;  /* 0x000000060b0b7209 */ /* 0x000fe40007800000 */
[----:B------:R-:W-:Y:S02]  /*2020*/  ISETP.NE.AND P1, PT, R24, RZ, PT ;  /* 0x000000ff1800720c */ /* 0x000fe40003f25270 */
[----:B------:R-:W-:Y:S02]  /*2030*/  FMNMX R0, R11, R10, !PT ;  /* 0x0000000a0b007209 */ /* 0x000fe40007800000 */
[----:B------:R-:W-:-:S04]  /*2040*/  FSEL R5, R5, R16, P1 ;  /* 0x0000001005057208 */ /* 0x000fc80000800000 */
[----:B------:R-:W-:Y:S01]  /*2050*/  FMNMX R13, R0, R5, !PT ;  /* 0x00000005000d7209 */ /* 0x000fe20007800000 */
[----:B------:R-:W-:-:S05]  /*2060*/  @P3 FMUL R16, R2, R17 ;  /* 0x0000001102103220 */ /* 0x000fca0000400000 */
        /* <DEDUP_REMOVED lines=17> */
[----:B------:R-:W-:Y:S01]  /*2180*/  FADD R16, R16, -R15 ;  /* 0x8000000f10107221 */ /* 0x000fe20000000000 */
[-C--:B------:R-:W-:Y:S01]  /*2190*/  FFMA.SAT R13, R14, R11.reuse, 0.5 ;  /* 0x3f0000000e0d7423 */ /* 0x080fe2000000200b */
[-C--:B------:R-:W-:Y:S01]  /*21a0*/  FFMA.SAT R17, R22, R11.reuse, 0.5 ;  /* 0x3f00000016117423 */ /* 0x080fe2000000200b */
[----:B------:R-:W-:Y:S02]  /*21b0*/  FFMA.SAT R3, R4, R11, 0.5 ;  /* 0x3f00000004037423 */ /* 0x000fe4000000200b */
[-C--:B------:R-:W-:Y:S01]  /*21c0*/  FFMA.RM R0, R13, R12.reuse, 12582913 ;  /* 0x4b4000010d007423 */ /* 0x080fe2000000400c */
[-C--:B------:R-:W-:Y:S01]  /*21d0*/  FFMA.RM R2, R17, R12.reuse, 12582913 ;  /* 0x4b40000111027423 */ /* 0x080fe2000000400c */
[----:B------:R-:W-:-:S02]  /*21e0*/  FFMA.RM R3, R3, R12, 12582913 ;  /* 0x4b40000103037423 */ /* 0x000fc4000000400c */
[----:B------:R-:W-:Y:S01]  /*21f0*/  FADD R13, R0, -12583039 ;  /* 0xcb40007f000d7421 */ /* 0x000fe20000000000 */
[C---:B------:R-:W-:Y:S01]  /*2200*/  FADD R17, R2.reuse, -12583039 ;  /* 0xcb40007f02117421 */ /* 0x040fe20000000000 */
[----:B------:R-:W-:Y:S02]  /*2210*/  IMAD.SHL.U32 R2, R2, 0x800000, RZ ;  /* 0x0080000002027824 */ /* 0x000fe400078e00ff */
[----:B------:R-:W-:Y:S01]  /*2220*/  FFMA R13, R14, 1.4426950216293334961, -R13 ;  /* 0x3fb8aa3b0e0d7823 */ /* 0x000fe2000000080d */
[----:B------:R-:W-:-:S03]  /*2230*/  FFMA R17, R22, 1.4426950216293334961, -R17 ;  /* 0x3fb8aa3b16117823 */ /* 0x000fc60000000811 */
[----:B------:R-:W-:Y:S01]  /*2240*/  FFMA R6, R14, 1.925963033500011079e-08, R13 ;  /* 0x32a570600e067823 */ /* 0x000fe2000000000d */
[----:B------:R-:W-:Y:S01]  /*2250*/  FADD R14, R10, -R15 ;  /* 0x8000000f0a0e7221 */ /* 0x000fe20000000000 */
[----:B------:R-:W-:Y:S01]  /*2260*/  FADD R13, R3, -12583039 ;  /* 0xcb40007f030d7421 */ /* 0x000fe20000000000 */
[----:B------:R-:W-:Y:S01]  /*2270*/  FFMA R17, R22, 1.925963033500011079e-08, R17 ;  /* 0x32a5706016117823 */ /* 0x000fe20000000011 */
[----:B------:R-:W-:Y:S01]  /*2280*/  FADD R22, R5, -R15 ;  /* 0x8000000f05167221 */ /* 0x000fe20000000000 */
[-C--:B------:R-:W-:Y:S01]  /*2290*/  FFMA.SAT R21, R14, R11.reuse, 0.5 ;  /* 0x3f0000000e157423 */ /* 0x080fe2000000200b */
[----:B------:R-:W-:Y:S01]  /*22a0*/  FFMA R13, R4, 1.4426950216293334961, -R13 ;  /* 0x3fb8aa3b040d7823 */ /* 0x000fe2000000080d */
[----:B------:R-:W0:Y:S01]  /*22b0*/  MUFU.EX2 R6, R6 ;  /* 0x0000000600067308 */ /* 0x000e220000000800 */
[-C--:B------:R-:W-:Y:S01]  /*22c0*/  FFMA.SAT R23, R22, R11.reuse, 0.5 ;  /* 0x3f00000016177423 */ /* 0x080fe2000000200b */
[-C--:B------:R-:W-:Y:S01]  /*22d0*/  FFMA.RM R10, R21, R12.reuse, 12582913 ;  /* 0x4b400001150a7423 */ /* 0x080fe2000000400c */
[----:B------:R-:W-:Y:S01]  /*22e0*/  FFMA R4, R4, 1.925963033500011079e-08, R13 ;  /* 0x32a5706004047823 */ /* 0x000fe2000000000d */
[----:B------:R-:W-:Y:S01]  /*22f0*/  SHF.L.U32 R3, R3, 0x17, RZ ;  /* 0x0000001703037819 */ /* 0x000fe200000006ff */
[-C--:B------:R-:W-:Y:S01]  /*2300*/  FFMA.RM R13, R23, R12.reuse, 12582913 ;  /* 0x4b400001170d7423 */ /* 0x080fe2000000400c */
[----:B------:R-:W-:Y:S01]  /*2310*/  FADD R21, R10, -12583039 ;  /* 0xcb40007f0a157421 */ /* 0x000fe20000000000 */
[----:B------:R-:W-:Y:S01]  /*2320*/  FFMA.SAT R23, R16, R11, 0.5 ;  /* 0x3f00000010177423 */ /* 0x000fe2000000200b */
[----:B------:R1:W2:Y:S01]  /*2330*/  MUFU.EX2 R5, R17 ;  /* 0x0000001100057308 */ /* 0x0002a20000000800 */
[----:B------:R-:W-:Y:S01]  /*2340*/  FADD R15, R13, -12583039 ;  /* 0xcb40007f0d0f7421 */ /* 0x000fe20000000000 */
[----:B------:R-:W-:Y:S01]  /*2350*/  FFMA R21, R14, 1.4426950216293334961, -R21 ;  /* 0x3fb8aa3b0e157823 */ /* 0x000fe20000000815 */
[----:B------:R-:W-:Y:S01]  /*2360*/  FFMA.RM R12, R23, R12, 12582913 ;  /* 0x4b400001170c7423 */ /* 0x000fe2000000400c */
[----:B------:R-:W-:-:S02]  /*2370*/  IMAD.SHL.U32 R10, R10, 0x800000, RZ ;  /* 0x008000000a0a7824 */ /* 0x000fc400078e00ff */
[----:B------:R-:W-:Y:S01]  /*2380*/  FFMA R15, R22, 1.4426950216293334961, -R15 ;  /* 0x3fb8aa3b160f7823 */ /* 0x000fe2000000080f */
[----:B------:R-:W-:Y:S01]  /*2390*/  FFMA R11, R14, 1.925963033500011079e-08, R21 ;  /* 0x32a570600e0b7823 */ /* 0x000fe20000000015 */
[----:B------:R-:W-:Y:S01]  /*23a0*/  IMAD.SHL.U32 R13, R13, 0x800000, RZ ;  /* 0x008000000d0d7824 */ /* 0x000fe200078e00ff */
[----:B------:R-:W3:Y:S01]  /*23b0*/  MUFU.EX2 R4, R4 ;  /* 0x0000000400047308 */ /* 0x000ee20000000800 */
[----:B-1----:R-:W-:Y:S01]  /*23c0*/  FADD R17, R12, -12583039 ;  /* 0xcb40007f0c117421 */ /* 0x002fe20000000000 */
[----:B------:R-:W-:Y:S01]  /*23d0*/  FFMA R14, R22, 1.925963033500011079e-08, R15 ;  /* 0x32a57060160e7823 */ /* 0x000fe2000000000f */
[----:B------:R-:W-:Y:S01]  /*23e0*/  IMAD.SHL.U32 R15, R0, 0x800000, RZ ;  /* 0x00800000000f7824 */ /* 0x000fe200078e00ff */
[----:B------:R-:W-:Y:S01]  /*23f0*/  SHF.L.U32 R12, R12, 0x17, RZ ;  /* 0x000000170c0c7819 */ /* 0x000fe200000006ff */
[C---:B------:R-:W-:Y:S02]  /*2400*/  FFMA R17, R16.reuse, 1.4426950216293334961, -R17 ;  /* 0x3fb8aa3b10117823 */ /* 0x040fe40000000811 */
[----:B0-----:R-:W-:Y:S01]  /*2410*/  FMUL R6, R15, R6 ;  /* 0x000000060f067220 */ /* 0x001fe20000400000 */
[----:B------:R-:W0:Y:S01]  /*2420*/  MUFU.EX2 R11, R11 ;  /* 0x0000000b000b7308 */ /* 0x000e220000000800 */
[----:B------:R-:W-:Y:S01]  /*2430*/  FFMA R17, R16, 1.925963033500011079e-08, R17 ;  /* 0x32a5706010117823 */ /* 0x000fe20000000011 */
[----:B--2---:R-:W-:Y:S01]  /*2440*/  FMUL R5, R2, R5 ;  /* 0x0000000502057220 */ /* 0x004fe20000400000 */
[----:B------:R-:W-:-:S04]  /*2450*/  FADD R0, RZ, R6 ;  /* 0x00000006ff007221 */ /* 0x000fc80000000000 */
[----:B------:R-:W-:Y:S01]  /*2460*/  FADD R15, R0, R5 ;  /* 0x00000005000f7221 */ /* 0x000fe20000000000 */
[----:B------:R-:W1:Y:S01]  /*2470*/  MUFU.EX2 R14, R14 ;  /* 0x0000000e000e7308 */ /* 0x000e620000000800 */
[----:B---3--:R-:W-:-:S04]  /*2480*/  FMUL R4, R3, R4 ;  /* 0x0000000403047220 */ /* 0x008fc80000400000 */
[----:B------:R-:W-:-:S03]  /*2490*/  FADD R0, R15, R4 ;  /* 0x000000040f007221 */ /* 0x000fc60000000000 */
[----:B------:R-:W2:Y:S01]  /*24a0*/  MUFU.EX2 R17, R17 ;  /* 0x0000001100117308 */ /* 0x000ea20000000800 */
[----:B0-----:R-:W-:-:S04]  /*24b0*/  FMUL R3, R10, R11 ;  /* 0x0000000b0a037220 */ /* 0x001fc80000400000 */
[----:B------:R-:W-:Y:S01]  /*24c0*/  FADD R11, R0, R3 ;  /* 0x00000003000b7221 */ /* 0x000fe20000000000 */
[----:B-1----:R-:W-:-:S04]  /*24d0*/  FMUL R2, R13, R14 ;  /* 0x0000000e0d027220 */ /* 0x002fc80000400000 */
        /* <DEDUP_REMOVED lines=12> */
.L_x_5119:
        /* <DEDUP_REMOVED lines=12> */
[----:B------:R-:W-:Y:S05]  /*2660*/  CALL.REL.NOINC `($__internal_63_$__cuda_sm3x_div_rn_noftz_f32_slowpath) ;  /* 0x0000000c00b47944 */ /* 0x000fea0003c00000 */
[----:B------:R-:W-:-:S07]  /*2670*/  IMAD.MOV.U32 R12, RZ, RZ, R6 ;  /* 0x000000ffff0c7224 */ /* 0x000fce00078e0006 */
.L_x_5096:
[----:B------:R-:W-:Y:S05]  /*2680*/  BSYNC.RECONVERGENT B1 ;  /* 0x0000000000017941 */ /* 0x000fea0003800200 */
.L_x_5095:
        /* <DEDUP_REMOVED lines=12> */
[----:B------:R-:W-:Y:S05]  /*2750*/  CALL.REL.NOINC `($__internal_63_$__cuda_sm3x_div_rn_noftz_f32_slowpath) ;  /* 0x0000000c00787944 */ /* 0x000fea0003c00000 */
[----:B------:R-:W-:-:S07]  /*2760*/  IMAD.MOV.U32 R13, RZ, RZ, R6 ;  /* 0x000000ffff0d7224 */ /* 0x000fce00078e0006 */
.L_x_5098:
[----:B------:R-:W-:Y:S05]  /*2770*/  BSYNC.RECONVERGENT B1 ;  /* 0x0000000000017941 */ /* 0x000fea0003800200 */
.L_x_5097:
        /* <DEDUP_REMOVED lines=14> */
.L_x_5100:
[----:B------:R-:W-:Y:S05]  /*2860*/  BSYNC.RECONVERGENT B1 ;  /* 0x0000000000017941 */ /* 0x000fea0003800200 */
.L_x_5099:
        /* <DEDUP_REMOVED lines=14> */
.L_x_5102:
[----:B------:R-:W-:Y:S05]  /*2950*/  BSYNC.RECONVERGENT B1 ;  /* 0x0000000000017941 */ /* 0x000fea0003800200 */
.L_x_5101:
        /* <DEDUP_REMOVED lines=14> */
.L_x_5104:
[----:B------:R-:W-:Y:S05]  /*2a40*/  BSYNC.RECONVERGENT B1 ;  /* 0x0000000000017941 */ /* 0x000fea0003800200 */
.L_x_5103:
        /* <DEDUP_REMOVED lines=14> */
.L_x_5106:
[----:B------:R-:W-:Y:S05]  /*2b30*/  BSYNC.RECONVERGENT B1 ;  /* 0x0000000000017941 */ /* 0x000fea0003800200 */
.L_x_5105:
        /* <DEDUP_REMOVED lines=12> */
[C---:B------:R-:W-:Y:S02]  /*2c00*/  R2UR UR9, R9.reuse ;  /* 0x00000000090972ca */ /* 0x040fe400000e0000 */
[----:B------:R-:W-:Y:S02]  /*2c10*/  LEA.HI.X R15, R10, UR57, R11, 0x2, P0 ;  /* 0x000000390a0f7c11 */ /* 0x000fe400080f140b */
[----:B------:R-:W-:Y:S02]  /*2c20*/  IADD3 R18, P0, PT, R20, R18, RZ ;  /* 0x0000001214127210 */ /* 0x000fe40007f1e0ff */
        /* <DEDUP_REMOVED lines=9> */
[----:B------:R-:W-:Y:S02]  /*2cc0*/  R2UR UR14, R8 ;  /* 0x00000000080e72ca */ /* 0x000fe400000e0000 */
[----:B------:R-:W-:Y:S02]  /*2cd0*/  R2UR UR15, R9 ;  /* 0x00000000090f72ca */ /* 0x000fe400000e0000 */
[----:B------:R-:W-:-:S03]  /*2ce0*/  ISETP.GE.AND.EX P0, PT, R7, UR55, PT, P0 ;  /* 0x0000003707007c0c */ /* 0x000fc6000bf06300 */
[----:B------:R2:W-:Y:S04]  /*2cf0*/  STG.E desc[UR10][R14.64+0x180], R4 ;  /* 0x000180040e007986 */ /* 0x0005e8000c10190a */
[----:B------:R2:W-:Y:S04]  /*2d00*/  STG.E desc[UR12][R14.64+0x200], R3 ;  /* 0x000200030e007986 */ /* 0x0005e8000c10190c */
[----:B------:R2:W-:Y:S02]  /*2d10*/  STG.E desc[UR14][R14.64+0x280], R17 ;  /* 0x000280110e007986 */ /* 0x0005e4000c10190e */
[----:B------:R-:W-:Y:S05]  /*2d20*/  @!P0 BRA `(.L_x_5107) ;  /* 0xffffffd400688947 */ /* 0x000fea000383ffff */
[----:B------:R-:W-:Y:S05]  /*2d30*/  BSYNC B0 ;  /* 0x0000000000007941 */ /* 0x000fea0003800000 */
.L_x_5093:
[----:B------:R-:W-:Y:S05]  /*2d40*/  EXIT ;  /* 0x000000000000794d */ /* 0x000fea0003800000 */
.L_x_5094:
[----:B------:R-:W-:Y:S01]  /*2d50*/  HFMA2 R12, -RZ, RZ, 0, 9.5367431640625e-07 ;  /* 0x00000010ff0c7431 */ /* 0x000fe200000001ff */
[----:B------:R-:W-:Y:S01]  /*2d60*/  BSSY B1, `(.L_x_5108) ;  /* 0x0000006000017945 */ /* 0x000fe20003800000 */
[----:B------:R-:W-:Y:S02]  /*2d70*/  IMAD.MOV.U32 R11, RZ, RZ, 0x1f ;  /* 0x0000001fff0b7424 */ /* 0x000fe400078e00ff */
[----:B------:R-:W-:-:S07]  /*2d80*/  IMAD.MOV.U32 R15, RZ, RZ, -0x1 ;  /* 0xffffffffff0f7424 */ /* 0x000fce00078e00ff */
[----:B------:R-:W-:Y:S05]  /*2d90*/  WARPSYNC.COLLECTIVE R15, `(.L_x_5109) ;  /* 0x000000000f087348 */ /* 0x000fea0003c00000 */
[----:B------:R0:W1:Y:S02]  /*2da0*/  SHFL.BFLY P6, R14, R13, R12, R11 ;  /* 0x0c00000c0d0e7389 */ /* 0x00006400000c000b */
[----:B01----:R-:W-:Y:S05]  /*2db0*/  ENDCOLLECTIVE ;  /* 0x000000000000791b */ /* 0x003fea0003800000 */
.L_x_5109:
[----:B------:R-:W-:Y:S05]  /*2dc0*/  BSYNC B1 ;  /* 0x0000000000017941 */ /* 0x000fea0003800000 */
.L_x_5108:
[----:B------:R-:W-:Y:S01]  /*2dd0*/  FMNMX R13, R13, R14, !PT ;  /* 0x0000000e0d0d7209 */ /* 0x000fe20007800000 */
[----:B------:R-:W-:Y:S01]  /*2de0*/  IMAD.MOV.U32 R11, RZ, RZ, 0x1f ;  /* 0x0000001fff0b7424 */ /* 0x000fe200078e00ff */
[----:B------:R-:W-:Y:S01]  /*2df0*/  MOV R12, 0x8 ;  /* 0x00000008000c7802 */ /* 0x000fe20000000f00 */
[----:B------:R-:W-:-:S07]  /*2e00*/  IMAD.MOV.U32 R15, RZ, RZ, -0x1 ;  /* 0xffffffffff0f7424 */ /* 0x000fce00078e00ff */
[----:B------:R-:W-:Y:S05]  /*2e10*/  WARPSYNC.COLLECTIVE R15, `(.L_x_5110) ;  /* 0x000000000f087348 */ /* 0x000fea0003c00000 */
[----:B------:R0:W1:Y:S02]  /*2e20*/  SHFL.BFLY P6, R14, R13, R12, R11 ;  /* 0x0c00000c0d0e7389 */ /* 0x00006400000c000b */
[----:B01----:R-:W-:Y:S05]  /*2e30*/  ENDCOLLECTIVE ;  /* 0x000000000000791b */ /* 0x003fea0003800000 */
.L_x_5110:
[----:B------:R-:W-:Y:S01]  /*2e40*/  IMAD.MOV.U32 R12, RZ, RZ, 0x4 ;  /* 0x00000004ff0c7424 */ /* 0x000fe200078e00ff */
[----:B------:R-:W-:-:S04]  /*2e50*/  FMNMX R0, R13, R14, !PT ;  /* 0x0000000e0d007209 */ /* 0x000fc80007800000 */
[----:B------:R-:W-:-:S07]  /*2e60*/  MOV R13, R0 ;  /* 0x00000000000d7202 */ /* 0x000fce0000000f00 */
[----:B------:R-:W-:Y:S05]  /*2e70*/  WARPSYNC.COLLECTIVE R15, `(.L_x_5111) ;  /* 0x000000000f087348 */ /* 0x000fea0003c00000 */
[----:B------:R0:W1:Y:S02]  /*2e80*/  SHFL.BFLY P6, R14, R13, R12, R11 ;  /* 0x0c00000c0d0e7389 */ /* 0x00006400000c000b */
[----:B01----:R-:W-:Y:S05]  /*2e90*/  ENDCOLLECTIVE ;  /* 0x000000000000791b */ /* 0x003fea0003800000 */
.L_x_5111:
[----:B------:R-:W-:Y:S01]  /*2ea0*/  HFMA2 R12, -RZ, RZ, 0, 1.1920928955078125e-07 ;  /* 0x00000002ff0c7431 */ /* 0x000fe200000001ff */
[----:B------:R-:W-:-:S05]  /*2eb0*/  FMNMX R2, R0, R14, !PT ;  /* 0x0000000e00027209 */ /* 0x000fca0007800000 */
[----:B------:R-:W-:-:S07]  /*2ec0*/  IMAD.MOV.U32 R13, RZ, RZ, R2 ;  /* 0x000000ffff0d7224 */ /* 0x000fce00078e0002 */
[----:B------:R-:W-:Y:S05]  /*2ed0*/  WARPSYNC.COLLECTIVE R15, `(.L_x_5112) ;  /* 0x000000000f087348 */ /* 0x000fea0003c00000 */
[----:B------:R0:W1:Y:S02]  /*2ee0*/  SHFL.BFLY P6, R14, R13, R12, R11 ;  /* 0x0c00000c0d0e7389 */ /* 0x00006400000c000b */
[----:B01----:R-:W-:Y:S05]  /*2ef0*/  ENDCOLLECTIVE ;  /* 0x000000000000791b */ /* 0x003fea0003800000 */
.L_x_5112:
[----:B------:R-:W-:Y:S01]  /*2f00*/  IMAD.MOV.U32 R12, RZ, RZ, 0x1 ;  /* 0x00000001ff0c7424 */ /* 0x000fe200078e00ff */
[----:B------:R-:W-:Y:S01]  /*2f10*/  FMNMX R3, R2, R14, !PT ;  /* 0x0000000e02037209 */ /* 0x000fe20007800000 */
[----:B------:R-:W-:-:S04]  /*2f20*/  IMAD.MOV.U32 R2, RZ, RZ, 0x437c0000 ;  /* 0x437c0000ff027424 */ /* 0x000fc800078e00ff */
[----:B------:R-:W-:-:S07]  /*2f30*/  IMAD.MOV.U32 R13, RZ, RZ, R3 ;  /* 0x000000ffff0d7224 */ /* 0x000fce00078e0003 */
[----:B------:R-:W-:Y:S05]  /*2f40*/  WARPSYNC.COLLECTIVE R15, `(.L_x_5113) ;  /* 0x000000000f087348 */ /* 0x000fea0003c00000 */
[----:B------:R0:W1:Y:S02]  /*2f50*/  SHFL.BFLY P6, R14, R13, R12, R11 ;  /* 0x0c00000c0d0e7389 */ /* 0x00006400000c000b */
[----:B01----:R-:W-:Y:S05]  /*2f60*/  ENDCOLLECTIVE ;  /* 0x000000000000791b */ /* 0x003fea0003800000 */
.L_x_5113:
[----:B------:R-:W-:Y:S02]  /*2f70*/  FMNMX R17, R3, R14, !PT ;  /* 0x0000000e03117209 */ /* 0x000fe40007800000 */
[----:B------:R-:W-:-:S03]  /*2f80*/  MOV R3, 0x3bbb989d ;  /* 0x3bbb989d00037802 */ /* 0x000fc60000000f00 */
        /* <DEDUP_REMOVED lines=9> */
[----:B------:R-:W-:Y:S01]  /*3020*/  FFMA.RM R11, R11, R2, 12582913 ;  /* 0x4b4000010b0b7423 */ /* 0x000fe20000004002 */
[----:B------:R-:W-:Y:S01]  /*3030*/  FADD R16, R16, -R17 ;  /* 0x8000001110107221 */ /* 0x000fe20000000000 */
[----:B------:R-:W-:Y:S01]  /*3040*/  FFMA.SAT R21, R12, R3, 0.5 ;  /* 0x3f0000000c157423 */ /* 0x000fe20000002003 */
[----:B------:R-:W-:-:S02]  /*3050*/  FADD R5, R0, -12583039 ;  /* 0xcb40007f00057421 */ /* 0x000fc40000000000 */
[----:B------:R-:W-:Y:S02]  /*3060*/  FFMA.SAT R23, R16, R3, 0.5 ;  /* 0x3f00000010177423 */ /* 0x000fe40000002003 */
[----:B------:R-:W-:Y:S01]  /*3070*/  FFMA R13, R14, 1.4426950216293334961, -R5 ;  /* 0x3fb8aa3b0e0d7823 */ /* 0x000fe20000000805 */
[----:B------:R-:W-:-:S03]  /*3080*/  FFMA.RM R5, R15, R2, 12582913 ;  /* 0x4b4000010f057423 */ /* 0x000fc60000004002 */
[----:B------:R-:W-:Y:S01]  /*3090*/  FFMA R14, R14, 1.925963033500011079e-08, R13 ;  /* 0x32a570600e0e7823 */ /* 0x000fe2000000000d */
[----:B------:R-:W-:Y:S01]  /*30a0*/  FADD R13, R11, -12583039 ;  /* 0xcb40007f0b0d7421 */ /* 0x000fe20000000000 */
[----:B------:R-:W-:Y:S01]  /*30b0*/  FADD R15, R5, -12583039 ;  /* 0xcb40007f050f7421 */ /* 0x000fe20000000000 */
[----:B------:R-:W-:Y:S02]  /*30c0*/  SHF.L.U32 R11, R11, 0x17, RZ ;  /* 0x000000170b0b7819 */ /* 0x000fe400000006ff */
[----:B------:R-:W-:Y:S01]  /*30d0*/  FFMA R13, R4, 1.4426950216293334961, -R13 ;  /* 0x3fb8aa3b040d7823 */ /* 0x000fe2000000080d */
[----:B------:R-:W-:-:S03]  /*30e0*/  FFMA R17, R6, 1.4426950216293334961, -R15 ;  /* 0x3fb8aa3b06117823 */ /* 0x000fc6000000080f */
[----:B------:R-:W-:Y:S01]  /*30f0*/  FFMA R15, R4, 1.925963033500011079e-08, R13 ;  /* 0x32a57060040f7823 */ /* 0x000fe2000000000d */
[----:B------:R-:W-:Y:S01]  /*3100*/  FFMA R13, R6, 1.925963033500011079e-08, R17 ;  /* 0x32a57060060d7823 */ /* 0x000fe20000000011 */
[----:B------:R-:W-:Y:S01]  /*3110*/  FFMA.SAT R17, R10, R3, 0.5 ;  /* 0x3f0000000a117423 */ /* 0x000fe20000002003 */
[-C--:B------:R-:W-:Y:S01]  /*3120*/  FFMA.RM R3, R21, R2.reuse, 12582913 ;  /* 0x4b40000115037423 */ /* 0x080fe20000004002 */
[----:B------:R0:W1:Y:S02]  /*3130*/  MUFU.EX2 R6, R14 ;  /* 0x0000000e00067308 */ /* 0x0000640000000800 */
[-C--:B------:R-:W-:Y:S01]  /*3140*/  FFMA.RM R4, R17, R2.reuse, 12582913 ;  /* 0x4b40000111047423 */ /* 0x080fe20000004002 */
[----:B------:R-:W-:Y:S01]  /*3150*/  FADD R21, R3, -12583039 ;  /* 0xcb40007f03157421 */ /* 0x000fe20000000000 */
[----:B------:R-:W-:Y:S02]  /*3160*/  FFMA.RM R2, R23, R2, 12582913 ;  /* 0x4b40000117027423 */ /* 0x000fe40000004002 */
[----:B------:R-:W-:Y:S01]  /*3170*/  FADD R17, R4, -12583039 ;  /* 0xcb40007f04117421 */ /* 0x000fe20000000000 */
[----:B------:R-:W-:Y:S01]  /*3180*/  FFMA R21, R12, 1.4426950216293334961, -R21 ;  /* 0x3fb8aa3b0c157823 */ /* 0x000fe20000000815 */
[----:B------:R-:W2:Y:S02]  /*3190*/  MUFU.EX2 R13, R13 ;  /* 0x0000000d000d7308 */ /* 0x000ea40000000800 */
[----:B------:R-:W-:Y:S01]  /*31a0*/  FFMA R17, R10, 1.4426950216293334961, -R17 ;  /* 0x3fb8aa3b0a117823 */ /* 0x000fe20000000811 */
[----:B0-----:R-:W-:Y:S01]  /*31b0*/  FFMA R14, R12, 1.925963033500011079e-08, R21 ;  /* 0x32a570600c0e7823 */ /* 0x001fe20000000015 */
[----:B------:R-:W-:-:S02]  /*31c0*/  FADD R21, R2, -12583039 ;  /* 0xcb40007f02157421 */ /* 0x000fc40000000000 */
[----:B------:R-:W-:Y:S02]  /*31d0*/  FFMA R17, R10, 1.925963033500011079e-08, R17 ;  /* 0x32a570600a117823 */ /* 0x000fe40000000011 */
[----:B------:R0:W3:Y:S01]  /*31e0*/  MUFU.EX2 R10, R15 ;  /* 0x0000000f000a7308 */ /* 0x0000e20000000800 */
[----:B------:R-:W-:-:S04]  /*31f0*/  FFMA R21, R16, 1.4426950216293334961, -R21 ;  /* 0x3fb8aa3b10157823 */ /* 0x000fc80000000815 */
[----:B------:R-:W-:Y:S01]  /*3200*/  FFMA R21, R16, 1.925963033500011079e-08, R21 ;  /* 0x32a5706010157823 */ /* 0x000fe20000000015 */
[----:B------:R-:W-:Y:S02]  /*3210*/  IMAD.SHL.U32 R16, R5, 0x800000, RZ ;  /* 0x0080000005107824 */ /* 0x000fe400078e00ff */
[----:B------:R-:W4:Y:S01]  /*3220*/  MUFU.EX2 R12, R17 ;  /* 0x00000011000c7308 */ /* 0x000f220000000800 */
[----:B0-----:R-:W-:-:S04]  /*3230*/  IMAD.SHL.U32 R15, R0, 0x800000, RZ ;  /* 0x00800000000f7824 */ /* 0x001fc800078e00ff */
[----:B-1----:R-:W-:Y:S01]  /*3240*/  FMUL R6, R15, R6 ;  /* 0x000000060f067220 */ /* 0x002fe20000400000 */
[----:B------:R-:W-:Y:S02]  /*3250*/  IMAD.SHL.U32 R15, R4, 0x800000, RZ ;  /* 0x00800000040f7824 */ /* 0x000fe400078e00ff */
[----:B--2---:R-:W-:Y:S01]  /*3260*/  FMUL R4, R16, R13 ;  /* 0x0000000d10047220 */ /* 0x004fe20000400000 */
[----:B------:R-:W0:Y:S01]  /*3270*/  MUFU.EX2 R14, R14 ;  /* 0x0000000e000e7308 */ /* 0x000e220000000800 */
[----:B---3--:R-:W-:Y:S01]  /*3280*/  FMUL R5, R11, R10 ;  /* 0x0000000a0b057220 */ /* 0x008fe20000400000 */
[----:B------:R-:W-:Y:S01]  /*3290*/  FADD R0, RZ, R6 ;  /* 0x00000006ff007221 */ /* 0x000fe20000000000 */
[----:B------:R-:W-:Y:S01]  /*32a0*/  SHF.L.U32 R13, R3, 0x17, RZ ;  /* 0x00000017030d7819 */ /* 0x000fe200000006ff */
[----:B------:R-:W-:Y:S02]  /*32b0*/  IMAD.SHL.U32 R10, R2, 0x800000, RZ ;  /* 0x00800000020a7824 */ /* 0x000fe400078e00ff */
[----:B------:R-:W-:-:S02]  /*32c0*/  FADD R11, R0, R5 ;  /* 0x00000005000b7221 */ /* 0x000fc40000000000 */
[----:B------:R-:W1:Y:S01]  /*32d0*/  MUFU.EX2 R21, R21 ;  /* 0x0000001500157308 */ /* 0x000e620000000800 */
[----:B----4-:R-:W-:Y:S01]  /*32e0*/  FMUL R3, R15, R12 ;  /* 0x0000000c0f037220 */ /* 0x010fe20000400000 */
[----:B------:R-:W-:Y:S01]  /*32f0*/  FADD R0, R11, R4 ;  /* 0x000000040b007221 */ /* 0x000fe20000000000 */
[----:B------:R-:W-:Y:S02]  /*3300*/  IMAD.MOV.U32 R12, RZ, RZ, 0x10 ;  /* 0x00000010ff0c7424 */ /* 0x000fe400078e00ff */
[----:B------:R-:W-:Y:S02]  /*3310*/  IMAD.MOV.U32 R15, RZ, RZ, -0x1 ;  /* 0xffffffffff0f7424 */ /* 0x000fe400078e00ff */
[----:B------:R-:W-:Y:S01]  /*3320*/  FADD R11, R0, R3 ;  /* 0x00000003000b7221 */ /* 0x000fe20000000000 */
[----:B0-----:R-:W-:-:S04]  /*3330*/  FMUL R2, R13, R14 ;  /* 0x0000000e0d027220 */ /* 0x001fc80000400000 */
[----:B------:R-:W-:Y:S01]  /*3340*/  FADD R11, R11, R2 ;  /* 0x000000020b0b7221 */ /* 0x000fe20000000000 */
[----:B-1----:R-:W-:-:S04]  /*3350*/  FMUL R0, R10, R21 ;  /* 0x000000150a007220 */ /* 0x002fc80000400000 */
[----:B------:R-:W-:Y:S01]  /*3360*/  FADD R13, R11, R0 ;  /* 0x000000000b0d7221 */ /* 0x000fe20000000000 */
[----:B------:R-:W-:-:S07]  /*3370*/  HFMA2 R11, -RZ, RZ, 0, 1.847743988037109375e-06 ;  /* 0x0000001fff0b7431 */ /* 0x000fce00000001ff */
[----:B------:R-:W-:Y:S05]  /*3380*/  WARPSYNC.COLLECTIVE R15, `(.L_x_5114) ;  /* 0x000000000f087348 */ /* 0x000fea0003c00000 */
[----:B------:R0:W1:Y:S02]  /*3390*/  SHFL.BFLY P6, R14, R13, R12, R11 ;  /* 0x0c00000c0d0e7389 */ /* 0x00006400000c000b */
[----:B01----:R-:W-:Y:S05]  /*33a0*/  ENDCOLLECTIVE ;  /* 0x000000000000791b */ /* 0x003fea0003800000 */
.L_x_5114:
[----:B------:R-:W-:Y:S01]  /*33b0*/  MOV R12, 0x8 ;  /* 0x00000008000c7802 */ /* 0x000fe20000000f00 */
[----:B------:R-:W-:-:S04]  /*33c0*/  FADD R10, R13, R14 ;  /* 0x0000000e0d0a7221 */ /* 0x000fc80000000000 */
[----:B------:R-:W-:-:S07]  /*33d0*/  IMAD.MOV.U32 R13, RZ, RZ, R10 ;  /* 0x000000ffff0d7224 */ /* 0x000fce00078e000a */
[----:B------:R-:W-:Y:S05]  /*33e0*/  WARPSYNC.COLLECTIVE R15, `(.L_x_5115) ;  /* 0x000000000f087348 */ /* 0x000fea0003c00000 */
[----:B------:R0:W1:Y:S02]  /*33f0*/  SHFL.BFLY P6, R14, R13, R12, R11 ;  /* 0x0c00000c0d0e7389 */ /* 0x00006400000c000b */
[----:B01----:R-:W-:Y:S05]  /*3400*/  ENDCOLLECTIVE ;  /* 0x000000000000791b */ /* 0x003fea0003800000 */
.L_x_5115:
[----:B------:R-:W-:Y:S02]  /*3410*/  IMAD.MOV.U32 R12, RZ, RZ, 0x4 ;  /* 0x00000004ff0c7424 */ /* 0x000fe400078e00ff */
[----:B------:R-:W-:-:S04]  /*3420*/  FADD R16, R10, R14 ;  /* 0x0000000e0a107221 */ /* 0x000fc80000000000 */
[----:B------:R-:W-:-:S07]  /*3430*/  IMAD.MOV.U32 R13, RZ, RZ, R16 ;  /* 0x000000ffff0d7224 */ /* 0x000fce00078e0010 */
[----:B------:R-:W-:Y:S05]  /*3440*/  WARPSYNC.COLLECTIVE R15, `(.L_x_5116) ;  /* 0x000000000f087348 */ /* 0x000fea0003c00000 */
[----:B------:R0:W1:Y:S02]  /*3450*/  SHFL.BFLY P6, R14, R13, R12, R11 ;  /* 0x0c00000c0d0e7389 */ /* 0x00006400000c000b */
[----:B01----:R-:W-:Y:S05]  /*3460*/  ENDCOLLECTIVE ;  /* 0x000000000000791b */ /* 0x003fea0003800000 */
.L_x_5116:
[----:B------:R-:W-:Y:S02]  /*3470*/  IMAD.MOV.U32 R12, RZ, RZ, 0x2 ;  /* 0x00000002ff0c7424 */ /* 0x000fe400078e00ff */
[----:B------:R-:W-:-:S05]  /*3480*/  FADD R17, R16, R14 ;  /* 0x0000000e10117221 */ /* 0x000fca0000000000 */
[----:B------:R-:W-:-:S07]  /*3490*/  MOV R13, R17 ;  /* 0x00000011000d7202 */ /* 0x000fce0000000f00 */
[----:B------:R-:W-:Y:S05]  /*34a0*/  WARPSYNC.COLLECTIVE R15, `(.L_x_5117) ;  /* 0x000000000f087348 */ /* 0x000fea0003c00000 */
[----:B------:R0:W1:Y:S02]  /*34b0*/  SHFL.BFLY P6, R14, R13, R12, R11 ;  /* 0x0c00000c0d0e7389 */ /* 0x00006400000c000b */
[----:B01----:R-:W-:Y:S05]  /*34c0*/  ENDCOLLECTIVE ;  /* 0x000000000000791b */ /* 0x003fea0003800000 */
.L_x_5117:
[----:B------:R-:W-:Y:S02]  /*34d0*/  HFMA2 R12, -RZ, RZ, 0, 5.9604644775390625e-08 ;  /* 0x00000001ff0c7431 */ /* 0x000fe400000001ff */
[----:B------:R-:W-:-:S04]  /*34e0*/  FADD R21, R17, R14 ;  /* 0x0000000e11157221 */ /* 0x000fc80000000000 */
[----:B------:R-:W-:-:S07]  /*34f0*/  IMAD.MOV.U32 R13, RZ, RZ, R21 ;  /* 0x000000ffff0d7224 */ /* 0x000fce00078e0015 */
[----:B------:R-:W-:Y:S05]  /*3500*/  WARPSYNC.COLLECTIVE R15, `(.L_x_5118) ;  /* 0x000000000f087348 */ /* 0x000fea0003c00000 */
[----:B------:R0:W1:Y:S02]  /*3510*/  SHFL.BFLY P6, R14, R13, R12, R11 ;  /* 0x0c00000c0d0e7389 */ /* 0x00006400000c000b */
[----:B01----:R-:W-:Y:S05]  /*3520*/  ENDCOLLECTIVE ;  /* 0x000000000000791b */ /* 0x003fea0003800000 */
.L_x_5118:
[----:B------:R-:W-:Y:S05]  /*3530*/  BRA `(.L_x_5119) ;  /* 0xfffffff000187947 */ /* 0x000fea000383ffff */
        .weak           $__internal_63_$__cuda_sm3x_div_rn_noftz_f32_slowpath
        .type           $__internal_63_$__cuda_sm3x_div_rn_noftz_f32_slowpath,@function
        .size           $__internal_63_$__cuda_sm3x_div_rn_noftz_f32_slowpath,(.L_x_37440 - $__internal_63_$__cuda_sm3x_div_rn_noftz_f32_slowpath)
$__internal_63_$__cuda_sm3x_div_rn_noftz_f32_slowpath:
        /* <DEDUP_REMOVED lines=34> */
.L_x_5121:
        /* <DEDUP_REMOVED lines=51> */
.L_x_5128:
[----:B------:R-:W-:-:S04]  /*3a90*/  LOP3.LUT R6, R6, 0x80000000, RZ, 0xc0, !PT ;  /* 0x8000000006067812 */ /* 0x000fc800078ec0ff */
[----:B------:R-:W-:Y:S01]  /*3aa0*/  LOP3.LUT R6, R6, 0x7f800000, RZ, 0xfc, !PT ;  /* 0x7f80000006067812 */ /* 0x000fe200078efcff */
[----:B------:R-:W-:Y:S06]  /*3ab0*/  BRA `(.L_x_5129) ;  /* 0x0000000000047947 */ /* 0x000fec0003800000 */
.L_x_5127:
[----:B------:R-:W-:-:S07]  /*3ac0*/  LEA R6, R25, R6, 0x17 ;  /* 0x0000000619067211 */ /* 0x000fce00078eb8ff */
.L_x_5129:
[----:B------:R-:W-:Y:S05]  /*3ad0*/  BSYNC.RECONVERGENT B3 ;  /* 0x0000000000037941 */ /* 0x000fea0003800200 */
.L_x_5126:
[----:B------:R-:W-:Y:S05]  /*3ae0*/  BRA `(.L_x_5130) ;  /* 0x0000000000207947 */ /* 0x000fea0003800000 */
.L_x_5125:
[----:B------:R-:W-:-:S04]  /*3af0*/  LOP3.LUT R6, R11, 0x80000000, R6, 0x48, !PT ;  /* 0x800000000b067812 */ /* 0x000fc800078e4806 */
[----:B------:R-:W-:Y:S01]  /*3b00*/  LOP3.LUT R6, R6, 0x7f800000, RZ, 0xfc, !PT ;  /* 0x7f80000006067812 */ /* 0x000fe200078efcff */
[----:B------:R-:W-:Y:S06]  /*3b10*/  BRA `(.L_x_5130) ;  /* 0x0000000000147947 */ /* 0x000fec0003800000 */
.L_x_5124:
[----:B------:R-:W-:Y:S01]  /*3b20*/  LOP3.LUT R6, R11, 0x80000000, R6, 0x48, !PT ;  /* 0x800000000b067812 */ /* 0x000fe200078e4806 */
[----:B------:R-:W-:Y:S06]  /*3b30*/  BRA `(.L_x_5130) ;  /* 0x00000000000c7947 */ /* 0x000fec0003800000 */
.L_x_5123:
[----:B------:R-:W0:Y:S01]  /*3b40*/  MUFU.RSQ R6, -QNAN ;  /* 0xffc0000000067908 */ /* 0x000e220000001400 */
[----:B------:R-:W-:Y:S05]  /*3b50*/  BRA `(.L_x_5130) ;  /* 0x0000000000047947 */ /* 0x000fea0003800000 */
.L_x_5122:
[----:B------:R-:W-:-:S07]  /*3b60*/  FADD.FTZ R6, R6, R11 ;  /* 0x0000000b06067221 */ /* 0x000fce0000010000 */
.L_x_5130:
[----:B------:R-:W-:Y:S05]  /*3b70*/  BSYNC.RECONVERGENT B2 ;  /* 0x0000000000027941 */ /* 0x000fea0003800200 */
.L_x_5120:
[----:B------:R-:W-:Y:S02]  /*3b80*/  HFMA2 R11, -RZ, RZ, 0, 0 ;  /* 0x00000000ff0b7431 */ /* 0x000fe400000001ff */
[----:B------:R-:W-:-:S04]  /*3b90*/  IMAD.MOV.U32 R10, RZ, RZ, R15 ;  /* 0x000000ffff0a7224 */ /* 0x000fc800078e000f */
[----:B0-----:R-:W-:Y:S05]  /*3ba0*/  RET.REL.NODEC R10 `(_Z15SoftmaxWarpImplI22BroadcastScaleMaskLoadIffbLm4EiE11DirectStoreIffEfLi1ELi6ELi32ELi1ELb0EL9Algorithm0EEvT_T0_ll) ;  /* 0xffffffc40a147950 */ /* 0x001fea0003c3ffff */
.L_x_5131:
        /* <DEDUP_REMOVED lines=13> */
.L_x_37440:


//--------------------- .text._Z15SoftmaxWarpImplI22BroadcastScaleMaskLoadIffbLm4EiE11DirectStoreIffEfLi1ELi5ELi32ELi1ELb1EL9Algorithm0EEvT_T0_ll --------------------------
	.section	.text._Z15SoftmaxWarpImplI22BroadcastScaleMaskLoadIffbLm4EiE11DirectStoreIffEfLi1ELi5ELi32ELi1ELb1EL9Algorithm0EEvT_T0_ll,"ax",@progbits
	.align	128
        .global         _Z15SoftmaxWarpImplI22BroadcastScaleMaskLoadIffbLm4EiE11DirectStoreIffEfLi1ELi5ELi32ELi1ELb1EL9Algorithm0EEvT_T0_ll
        .type           _Z15SoftmaxWarpImplI22BroadcastScaleMaskLoadIffbLm4EiE11DirectStoreIffEfLi1ELi5ELi32ELi1ELb1EL9Algorithm0EEvT_T0_ll,@function
        .size           _Z15SoftmaxWarpImplI22BroadcastScaleMaskLoadIffbLm4EiE11DirectStoreIffEfLi1ELi5ELi32ELi1ELb1EL9Algorithm0EEvT_T0_ll,(.L_x_37441 - _Z15SoftmaxWarpImplI22BroadcastScaleMaskLoadIffbLm4EiE11DirectStoreIffEfLi1ELi5ELi32ELi1ELb1EL9Algorithm0EEvT_T0_ll)
        .other          _Z15SoftmaxWarpImplI22BroadcastScaleMaskLoadIffbLm4EiE11DirectStoreIffEfLi1ELi5ELi32ELi1ELb1EL9Algorithm0EEvT_T0_ll,@"STO_CUDA_ENTRY STV_DEFAULT"
_Z15SoftmaxWarpImplI22BroadcastScaleMaskLoadIffbLm4EiE11DirectStoreIffEfLi1ELi5ELi32ELi1ELb1EL9Algorithm0EEvT_T0_ll:
.text._Z15SoftmaxWarpImplI22BroadcastScaleMaskLoadIffbLm4EiE11DirectStoreIffEfLi1ELi5ELi32ELi1ELb1EL9Algorithm0EEvT_T0_ll:
        /* <DEDUP_REMOVED lines=29> */
.L_x_5132:
        /* <DEDUP_REMOVED lines=16> */
[----:B------:R-:W-:-:S07]  /*02d0*/  VIADD R6, R2, 0x40 ;  /* 0x0000004002067836 */ /* 0x000fce0000000000 */
.L_x_5155:
[----:B0-----:R-:W0:Y:S01]  /*02e0*/  LDC.64 R10, c[0x0][0x410] ;  /* 0x00010400ff0a7b82 */ /* 0x001e220000000a00 */
[----:B------:R-:W-:Y:S01]  /*02f0*/  VIADD R8, R2, 0x80 ;  /* 0x0000008002087836 */ /* 0x000fe20000000000 */
[----:B------:R-:W-:Y:S01]  /*0300*/  BSSY.RECONVERGENT B1, `(.L_x_5134) ;  /* 0x0000085000017945 */ /* 0x000fe20003800200 */
[----:B--2---:R-:W-:Y:S02]  /*0310*/  IMAD.MOV.U32 R9, RZ, RZ, -0x800000 ;  /* 0xff800000ff097424 */ /* 0x004fe400078e00ff */
[----:B------:R-:W-:-:S03]  /*0320*/  IMAD.MOV.U32 R13, RZ, RZ, -0x800000 ;  /* 0xff800000ff0d7424 */ /* 0x000fc600078e00ff */
[----:B------:R-:W2:Y:S08]  /*0330*/  LDC R23, c[0x0][0x3b8] ;  /* 0x0000ee00ff177b82 */ /* 0x000eb00000000800 */
[----:B------:R-:W3:Y:S08]  /*0340*/  LDC R21, c[0x0][0x3bc] ;  /* 0x0000ef00ff157b82 */ /* 0x000ef00000000800 */
[----:B------:R-:W4:Y:S01]  /*0350*/  LDC R12, c[0x0][0x3c0] ;  /* 0x0000f000ff0c7b82 */ /* 0x000f220000000800 */
        /* <DEDUP_REMOVED lines=9> */
[----:B------:R-:W-:Y:S02]  /*03f0*/  ISETP.GE.AND.EX P3, PT, RZ, R11, PT, P3 ;  /* 0x0000000bff00720c */ /* 0x000fe40003f66330 */
[----:B------:R-:W-:Y:S01]  /*0400*/  MOV R10, 0xff800000 ;  /* 0xff800000000a7802 */ /* 0x000fe20000000f00 */
[----:B--23--:R-:W-:Y:S10]  /*0410*/  @P0 BRA `(.L_x_5135) ;  /* 0x0000000400cc0947 */ /* 0x00cff40003800000 */
[----:B------:R-:W-:Y:S01]  /*0420*/  IABS R11, R23 ;  /* 0x00000017000b7213 */ /* 0x000fe20000000000 */
[----:B------:R-:W-:Y:S01]  /*0430*/  IMAD R20, R3, UR52, R2 ;  /* 0x0000003403147c24 */ /* 0x000fe2000f8e0202 */
[C---:B-1----:R-:W-:Y:S02]  /*0440*/  R2UR UR6, R24.reuse ;  /* 0x00000000180672ca */ /* 0x042fe400000e0000 */
[----:B------:R-:W0:Y:S01]  /*0450*/  I2F.RP R9, R11 ;  /* 0x0000000b00097306 */ /* 0x000e220000209400 */
[C---:B------:R-:W-:Y:S02]  /*0460*/  R2UR UR7, R25.reuse ;  /* 0x00000000190772ca */ /* 0x040fe400000e0000 */
[----:B------:R-:W-:Y:S02]  /*0470*/  R2UR UR4, R24 ;  /* 0x00000000180472ca */ /* 0x000fe400000e0000 */
[----:B------:R-:W-:-:S03]  /*0480*/  R2UR UR5, R25 ;  /* 0x00000000190572ca */ /* 0x000fc600000e0000 */
[----:B0-----:R-:W0:Y:S02]  /*0490*/  MUFU.RCP R9, R9 ;  /* 0x0000000900097308 */ /* 0x001e240000001000 */
[----:B0-----:R-:W-:Y:S01]  /*04a0*/  VIADD R14, R9, 0xffffffe ;  /* 0x0ffffffe090e7836 */ /* 0x001fe20000000000 */
[----:B------:R-:W-:-:S05]  /*04b0*/  IABS R9, R21 ;  /* 0x0000001500097213 */ /* 0x000fca0000000000 */
[----:B------:R0:W1:Y:S02]  /*04c0*/  F2I.FTZ.U32.TRUNC.NTZ R15, R14 ;  /* 0x0000000e000f7305 */ /* 0x000064000021f000 */
[----:B0-----:R-:W-:Y:S02]  /*04d0*/  IMAD.MOV.U32 R14, RZ, RZ, RZ ;  /* 0x000000ffff0e7224 */ /* 0x001fe400078e00ff */
[----:B-1----:R-:W-:-:S04]  /*04e0*/  IMAD.MOV R16, RZ, RZ, -R15 ;  /* 0x000000ffff107224 */ /* 0x002fc800078e0a0f */
[----:B------:R-:W-:Y:S01]  /*04f0*/  IMAD R13, R16, R11, RZ ;  /* 0x0000000b100d7224 */ /* 0x000fe200078e02ff */
[----:B------:R-:W-:-:S03]  /*0500*/  IABS R16, R20 ;  /* 0x0000001400107213 */ /* 0x000fc60000000000 */
        /* <DEDUP_REMOVED lines=11> */
[----:B------:R-:W-:Y:S01]  /*05c0*/  ISETP.GE.AND P5, PT, R11, RZ, PT ;  /* 0x000000ff0b00720c */ /* 0x000fe20003fa6270 */
[----:B0-----:R-:W-:-:S06]  /*05d0*/  VIADD R14, R16, 0xffffffe ;  /* 0x0ffffffe100e7836 */ /* 0x001fcc0000000000 */
[----:B------:R-:W-:Y:S02]  /*05e0*/  @P6 IADD3 R13, PT, PT, R13, 0x1, RZ ;  /* 0x000000010d0d6810 */ /* 0x000fe40007ffe0ff */
[----:B------:R-:W-:Y:S01]  /*05f0*/  ISETP.NE.AND P6, PT, R23, RZ, PT ;  /* 0x000000ff1700720c */ /* 0x000fe20003fc5270 */
[----:B------:R0:W1:Y:S02]  /*0600*/  F2I.FTZ.U32.TRUNC.NTZ R15, R14 ;  /* 0x0000000e000f7305 */ /* 0x000064000021f000 */
[----:B------:R-:W-:-:S04]  /*0610*/  IMAD.MOV.U32 R11, RZ, RZ, R13 ;  /* 0x000000ffff0b7224 */ /* 0x000fc800078e000d */
[----:B------:R-:W-:Y:S02]  /*0620*/  @!P5 IMAD.MOV R11, RZ, RZ, -R11 ;  /* 0x000000ffff0bd224 */ /* 0x000fe400078e0a0b */
[----:B0-----:R-:W-:-:S04]  /*0630*/  IMAD.MOV.U32 R14, RZ, RZ, RZ ;  /* 0x000000ffff0e7224 */ /* 0x001fc800078e00ff */
        /* <DEDUP_REMOVED lines=8> */
[----:B----4-:R-:W-:-:S03]  /*06c0*/  IABS R16, R12 ;  /* 0x0000000c00107213 */ /* 0x010fc60000000000 */
        /* <DEDUP_REMOVED lines=11> */
[----:B------:R-:W-:Y:S01]  /*0780*/  ISETP.GE.AND P5, PT, R9, RZ, PT ;  /* 0x000000ff0900720c */ /* 0x000fe20003fa6270 */
[----:B------:R0:W1:Y:S06]  /*0790*/  F2I.FTZ.U32.TRUNC.NTZ R15, R14 ;  /* 0x0000000e000f7305 */ /* 0x00006c000021f000 */
[----:B------:R-:W-:Y:S01]  /*07a0*/  @P6 VIADD R13, R13, 0x1 ;  /* 0x000000010d0d6836 */ /* 0x000fe20000000000 */
[----:B------:R-:W-:Y:S01]  /*07b0*/  ISETP.NE.AND P6, PT, R21, RZ, PT ;  /* 0x000000ff1500720c */ /* 0x000fe20003fc5270 */
[----:B0-----:R-:W-:-:S03]  /*07c0*/  HFMA2 R14, -RZ, RZ, 0, 0 ;  /* 0x00000000ff0e7431 */ /* 0x001fc600000001ff */
[----:B------:R-:W-:Y:S01]  /*07d0*/  MOV R9, R13 ;  /* 0x0000000d00097202 */ /* 0x000fe20000000f00 */
[----:B-1----:R-:W-:-:S04]  /*07e0*/  IMAD.MOV R17, RZ, RZ, -R15 ;  /* 0x000000ffff117224 */ /* 0x002fc800078e0a0f */
[----:B------:R-:W-:Y:S02]  /*07f0*/  @!P5 IMAD.MOV R9, RZ, RZ, -R9 ;  /* 0x000000ffff09d224 */ /* 0x000fe400078e0a09 */
[----:B------:R-:W-:Y:S02]  /*0800*/  IMAD R17, R17, R16, RZ ;  /* 0x0000001011117224 */ /* 0x000fe400078e02ff */
[----:B------:R-:W-:Y:S02]  /*0810*/  @!P6 LOP3.LUT R9, RZ, R21, RZ, 0x33, !PT ;  /* 0x00000015ff09e212 */ /* 0x000fe400078e33ff */
[----:B------:R-:W-:Y:S02]  /*0820*/  IMAD.HI.U32 R22, R15, R17, R14 ;  /* 0x000000110f167227 */ /* 0x000fe400078e000e */
[----:B------:R-:W0:Y:S02]  /*0830*/  LDC.64 R14, c[0x0][0x390] ;  /* 0x0000e400ff0e7b82 */ /* 0x000e240000000a00 */
[----:B------:R-:W-:-:S04]  /*0840*/  IMAD.MOV R13, RZ, RZ, -R9 ;  /* 0x000000ffff0d7224 */ /* 0x000fc800078e0a09 */
[----:B------:R-:W-:-:S05]  /*0850*/  IMAD R13, R21, R13, R18 ;  /* 0x0000000d150d7224 */ /* 0x000fca00078e0212 */
[----:B------:R-:W-:-:S05]  /*0860*/  IABS R18, R13 ;  /* 0x0000000d00127213 */ /* 0x000fca0000000000 */
[----:B------:R-:W-:-:S04]  /*0870*/  IMAD.MOV.U32 R17, RZ, RZ, R18 ;  /* 0x000000ffff117224 */ /* 0x000fc800078e0012 */
[----:B------:R-:W-:-:S04]  /*0880*/  IMAD.HI.U32 R22, R22, R17, RZ ;  /* 0x0000001116167227 */ /* 0x000fc800078e00ff */
[----:B------:R-:W-:Y:S01]  /*0890*/  IMAD.MOV R18, RZ, RZ, -R22 ;  /* 0x000000ffff127224 */ /* 0x000fe200078e0a16 */
[----:B0-----:R-:W-:-:S03]  /*08a0*/  ISETP.NE.U32.AND P5, PT, R14, 0x1, PT ;  /* 0x000000010e00780c */ /* 0x001fc60003fa5070 */
[C---:B------:R-:W-:Y:S01]  /*08b0*/  IMAD R17, R16.reuse, R18, R17 ;  /* 0x0000001210117224 */ /* 0x040fe200078e0211 */
[----:B------:R-:W-:Y:S02]  /*08c0*/  ISETP.NE.AND.EX P5, PT, R15, RZ, PT, P5 ;  /* 0x000000ff0f00720c */ /* 0x000fe40003fa5350 */
[----:B------:R-:W0:Y:S01]  /*08d0*/  LDC.64 R14, c[0x0][0x398] ;  /* 0x0000e600ff0e7b82 */ /* 0x000e220000000a00 */
[----:B------:R-:W-:Y:S02]  /*08e0*/  LOP3.LUT R18, R13, R12, RZ, 0x3c, !PT ;  /* 0x0000000c0d127212 */ /* 0x000fe400078e3cff */
[----:B------:R-:W-:Y:S02]  /*08f0*/  ISETP.GT.U32.AND P6, PT, R16, R17, PT ;  /* 0x000000111000720c */ /* 0x000fe40003fc4070 */
[----:B------:R-:W-:-:S11]  /*0900*/  SEL R11, R11, RZ, P5 ;  /* 0x000000ff0b0b7207 */ /* 0x000fd60002800000 */
[----:B------:R-:W-:Y:S01]  /*0910*/  @!P6 IMAD.IADD R17, R17, 0x1, -R16 ;  /* 0x000000011111e824 */ /* 0x000fe200078e0a10 */
[----:B------:R-:W-:Y:S02]  /*0920*/  @!P6 IADD3 R22, PT, PT, R22, 0x1, RZ ;  /* 0x000000011616e810 */ /* 0x000fe40007ffe0ff */
[----:B------:R-:W-:Y:S02]  /*0930*/  ISETP.GE.AND P6, PT, R18, RZ, PT ;  /* 0x000000ff1200720c */ /* 0x000fe40003fc6270 */
[----:B------:R-:W-:Y:S01]  /*0940*/  ISETP.GE.U32.AND P5, PT, R17, R16, PT ;  /* 0x000000101100720c */ /* 0x000fe20003fa6070 */
[----:B------:R-:W1:Y:S08]  /*0950*/  LDC.64 R18, c[0x0][0x3a8] ;  /* 0x0000ea00ff127b82 */ /* 0x000e700000000a00 */
[----:B------:R-:W2:Y:S04]  /*0960*/  LDC.64 R16, c[0x0][0x3a0] ;  /* 0x0000e800ff107b82 */ /* 0x000ea80000000a00 */
[----:B------:R-:W-:Y:S01]  /*0970*/  @P5 VIADD R22, R22, 0x1 ;  /* 0x0000000116165836 */ /* 0x000fe20000000000 */
[----:B------:R-:W-:-:S03]  /*0980*/  ISETP.NE.AND P5, PT, R12, RZ, PT ;  /* 0x000000ff0c00720c */ /* 0x000fc60003fa5270 */
[----:B------:R-:W-:Y:S01]  /*0990*/  @!P6 IMAD.MOV R22, RZ, RZ, -R22 ;  /* 0x000000ffff16e224 */ /* 0x000fe200078e0a16 */
[----:B0-----:R-:W-:Y:S01]  /*09a0*/  ISETP.NE.U32.AND P6, PT, R14, 0x1, PT ;  /* 0x000000010e00780c */ /* 0x001fe20003fc5070 */
[----:B------:R-:W-:-:S08]  /*09b0*/  IMAD R14, R11, UR36, RZ ;  /* 0x000000240b0e7c24 */ /* 0x000fd0000f8e02ff */
[----:B------:R-:W-:Y:S02]  /*09c0*/  @!P5 LOP3.LUT R22, RZ, R12, RZ, 0x33, !PT ;  /* 0x0000000cff16d212 */ /* 0x000fe400078e33ff */
[----:B------:R-:W-:-:S03]  /*09d0*/  ISETP.NE.AND.EX P5, PT, R15, RZ, PT, P6 ;  /* 0x000000ff0f00720c */ /* 0x000fc60003fa5360 */
[----:B------:R-:W-:Y:S01]  /*09e0*/  IMAD.MOV R15, RZ, RZ, -R22 ;  /* 0x000000ffff0f7224 */ /* 0x000fe200078e0a16 */
[----:B--2---:R-:W-:Y:S02]  /*09f0*/  ISETP.NE.U32.AND P6, PT, R16, 0x1, PT ;  /* 0x000000011000780c */ /* 0x004fe40003fc5070 */
[----:B------:R-:W-:Y:S01]  /*0a00*/  SEL R9, R9, RZ, P5 ;  /* 0x000000ff09097207 */ /* 0x000fe20002800000 */
[----:B------:R-:W-:Y:S01]  /*0a10*/  IMAD R13, R12, R15, R13 ;  /* 0x0000000f0c0d7224 */ /* 0x000fe200078e020d */
[----:B-1----:R-:W-:Y:S02]  /*0a20*/  ISETP.NE.U32.AND P5, PT, R18, 0x1, PT ;  /* 0x000000011200780c */ /* 0x002fe40003fa5070 */
[----:B------:R-:W-:Y:S01]  /*0a30*/  ISETP.NE.AND.EX P6, PT, R17, RZ, PT, P6 ;  /* 0x000000ff1100720c */ /* 0x000fe20003fc5360 */
[----:B------:R-:W-:Y:S01]  /*0a40*/  IMAD R9, R9, UR37, R14 ;  /* 0x0000002509097c24 */ /* 0x000fe2000f8e020e */
[----:B------:R-:W-:Y:S02]  /*0a50*/  ISETP.NE.AND.EX P5, PT, R19, RZ, PT, P5 ;  /* 0x000000ff1300720c */ /* 0x000fe40003fa5350 */
        /* <DEDUP_REMOVED lines=15> */
.L_x_5135:
[----:B------:R-:W-:Y:S05]  /*0b50*/  BSYNC.RECONVERGENT B1 ;  /* 0x0000000000017941 */ /* 0x000fea0003800200 */
.L_x_5134:
[----:B------:R-:W-:Y:S04]  /*0b60*/  BSSY.RECONVERGENT B1, `(.L_x_5136) ;  /* 0x0000073000017945 */ /* 0x000fe80003800200 */
[----:B------:R-:W-:Y:S05]  /*0b70*/  @P4 BRA `(.L_x_5137) ;  /* 0x0000000400c44947 */ /* 0x000fea0003800000 */
        /* <DEDUP_REMOVED lines=9> */
[----:B0-----:R-:W-:-:S02]  /*0c10*/  IADD3 R11, PT, PT, R14, 0xffffffe, RZ ;  /* 0x0ffffffe0e0b7810 */ /* 0x001fc40007ffe0ff */
[----:B------:R-:W-:-:S04]  /*0c20*/  IABS R14, R21 ;  /* 0x00000015000e7213 */ /* 0x000fc80000000000 */
[----:B------:R-:W0:Y:S02]  /*0c30*/  F2I.FTZ.U32.TRUNC.NTZ R11, R11 ;  /* 0x0000000b000b7305 */ /* 0x000e24000021f000 */
[----:B0-----:R-:W-:-:S04]  /*0c40*/  IMAD.MOV R10, RZ, RZ, -R11 ;  /* 0x000000ffff0a7224 */ /* 0x001fc800078e0a0b */
        /* <DEDUP_REMOVED lines=13> */
[----:B------:R-:W-:Y:S02]  /*0d20*/  ISETP.GE.U32.AND P5, PT, R10, R15, PT ;  /* 0x0000000f0a00720c */ /* 0x000fe40003fa6070 */
[----:B------:R-:W-:-:S04]  /*0d30*/  LOP3.LUT R10, R20, R23, RZ, 0x3c, !PT ;  /* 0x00000017140a7212 */ /* 0x000fc800078e3cff */
[----:B------:R-:W-:Y:S01]  /*0d40*/  ISETP.GE.AND P4, PT, R10, RZ, PT ;  /* 0x000000ff0a00720c */ /* 0x000fe20003f86270 */
[----:B0-----:R-:W-:-:S04]  /*0d50*/  VIADD R10, R16, 0xffffffe ;  /* 0x0ffffffe100a7836 */ /* 0x001fc80000000000 */
[----:B------:R0:W1:Y:S02]  /*0d60*/  F2I.FTZ.U32.TRUNC.NTZ R11, R10 ;  /* 0x0000000a000b7305 */ /* 0x000064000021f000 */
[----:B------:R-:W-:-:S06]  /*0d70*/  @P5 IADD3 R22, PT, PT, R22, 0x1, RZ ;  /* 0x0000000116165810 */ /* 0x000fcc0007ffe0ff */
[----:B------:R-:W-:Y:S01]  /*0d80*/  @!P4 IMAD.MOV R22, RZ, RZ, -R22 ;  /* 0x000000ffff16c224 */ /* 0x000fe200078e0a16 */
[----:B------:R-:W-:Y:S02]  /*0d90*/  @!P6 LOP3.LUT R22, RZ, R23, RZ, 0x33, !PT ;  /* 0x00000017ff16e212 */ /* 0x000fe400078e33ff */
[----:B0-----:R-:W-:-:S03]  /*0da0*/  MOV R10, RZ ;  /* 0x000000ff000a7202 */ /* 0x001fc60000000f00 */
        /* <DEDUP_REMOVED lines=78> */
.L_x_5137:
[----:B------:R-:W-:Y:S05]  /*1290*/  BSYNC.RECONVERGENT B1 ;  /* 0x0000000000017941 */ /* 0x000fea0003800200 */
.L_x_5136:
[----:B------:R-:W-:Y:S01]  /*12a0*/  BSSY.RECONVERGENT B1, `(.L_x_5138) ;  /* 0x0000079000017945 */ /* 0x000fe20003800200 */
[----:B------:R-:W-:Y:S02]  /*12b0*/  IMAD.MOV.U32 R22, RZ, RZ, -0x800000 ;  /* 0xff800000ff167424 */ /* 0x000fe400078e00ff */
[----:B------:R-:W-:Y:S01]  /*12c0*/  IMAD.MOV.U32 R20, RZ, RZ, -0x800000 ;  /* 0xff800000ff147424 */ /* 0x000fe200078e00ff */
[----:B------:R-:W-:Y:S06]  /*12d0*/  @P1 BRA `(.L_x_5139) ;  /* 0x0000000400d41947 */ /* 0x000fec0003800000 */
[----:B------:R-:W4:Y:S01]  /*12e0*/  LDC R18, c[0x0][0x3b8] ;  /* 0x0000ee00ff127b82 */ /* 0x000f220000000800 */
[----:B------:R-:W-:Y:S01]  /*12f0*/  IMAD R11, R3, UR52, R6 ;  /* 0x00000034030b7c24 */ /* 0x000fe2000f8e0206 */
[C---:B-1----:R-:W-:Y:S02]  /*1300*/  R2UR UR6, R24.reuse ;  /* 0x00000000180672ca */ /* 0x042fe400000e0000 */
[C---:B------:R-:W-:Y:S02]  /*1310*/  R2UR UR7, R25.reuse ;  /* 0x00000000190772ca */ /* 0x040fe400000e0000 */
[----:B------:R-:W-:Y:S02]  /*1320*/  IABS R19, R11 ;  /* 0x0000000b00137213 */ /* 0x000fe40000000000 */
[----:B------:R-:W0:Y:S01]  /*1330*/  LDC R27, c[0x0][0x3bc] ;  /* 0x0000ef00ff1b7b82 */ /* 0x000e220000000800 */
[----:B------:R-:W-:Y:S02]  /*1340*/  R2UR UR4, R24 ;  /* 0x00000000180472ca */ /* 0x000fe400000e0000 */
[----:B------:R-:W-:-:S05]  /*1350*/  R2UR UR5, R25 ;  /* 0x00000000190572ca */ /* 0x000fca00000e0000 */
[----:B------:R-:W1:Y:S01]  /*1360*/  LDC R26, c[0x0][0x3c0] ;  /* 0x0000f000ff1a7b82 */ /* 0x000e620000000800 */
[----:B----4-:R-:W-:-:S04]  /*1370*/  IABS R12, R18 ;  /* 0x00000012000c7213 */ /* 0x010fc80000000000 */
[----:B------:R-:W2:Y:S08]  /*1380*/  I2F.RP R16, R12 ;  /* 0x0000000c00107306 */ /* 0x000eb00000209400 */
[----:B--2---:R-:W2:Y:S02]  /*1390*/  MUFU.RCP R16, R16 ;  /* 0x0000001000107308 */ /* 0x004ea40000001000 */
[----:B--2---:R-:W-:Y:S01]  /*13a0*/  VIADD R14, R16, 0xffffffe ;  /* 0x0ffffffe100e7836 */ /* 0x004fe20000000000 */
[----:B0-----:R-:W-:-:S05]  /*13b0*/  IABS R16, R27 ;  /* 0x0000001b00107213 */ /* 0x001fca0000000000 */
[----:B------:R0:W2:Y:S02]  /*13c0*/  F2I.FTZ.U32.TRUNC.NTZ R15, R14 ;  /* 0x0000000e000f7305 */ /* 0x0000a4000021f000 */
[----:B0-----:R-:W-:Y:S01]  /*13d0*/  IMAD.MOV.U32 R14, RZ, RZ, RZ ;  /* 0x000000ffff0e7224 */ /* 0x001fe200078e00ff */
[----:B--2---:R-:W-:-:S05]  /*13e0*/  IADD3 R17, PT, PT, RZ, -R15, RZ ;  /* 0x8000000fff117210 */ /* 0x004fca0007ffe0ff */
[----:B------:R-:W-:-:S04]  /*13f0*/  IMAD R17, R17, R12, RZ ;  /* 0x0000000c11117224 */ /* 0x000fc800078e02ff */
[----:B------:R-:W-:-:S04]  /*1400*/  IMAD.HI.U32 R20, R15, R17, R14 ;  /* 0x000000110f147227 */ /* 0x000fc800078e000e */
[----:B------:R-:W-:Y:S02]  /*1410*/  IMAD.MOV.U32 R15, RZ, RZ, R19 ;  /* 0x000000ffff0f7224 */ /* 0x000fe400078e0013 */
[----:B------:R-:W0:Y:S02]  /*1420*/  I2F.RP R19, R16 ;  /* 0x0000001000137306 */ /* 0x000e240000209400 */
[----:B------:R-:W-:Y:S01]  /*1430*/  IMAD.HI.U32 R14, R20, R15, RZ ;  /* 0x0000000f140e7227 */ /* 0x000fe200078e00ff */
[----:B-1----:R-:W-:-:S03]  /*1440*/  IABS R20, R26 ;  /* 0x0000001a00147213 */ /* 0x002fc60000000000 */
        /* <DEDUP_REMOVED lines=14> */
[----:B-1----:R-:W-:-:S05]  /*1530*/  IADD3 R28, PT, PT, R21, 0xffffffe, RZ ;  /* 0x0ffffffe151c7810 */ /* 0x002fca0007ffe0ff */
[----:B------:R-:W-:-:S05]  /*1540*/  @P1 VIADD R14, R14, 0x1 ;  /* 0x000000010e0e1836 */ /* 0x000fca0000000000 */
[----:B------:R-:W-:Y:S01]  /*1550*/  MOV R12, R14 ;  /* 0x0000000e000c7202 */ /* 0x000fe20000000f00 */
        /* <DEDUP_REMOVED lines=9> */
[----:B------:R-:W-:Y:S02]  /*15f0*/  IMAD.MOV.U32 R15, RZ, RZ, R19 ;  /* 0x000000ffff0f7224 */ /* 0x000fe400078e0013 */
[----:B------:R-:W0:Y:S02]  /*1600*/  F2I.FTZ.U32.TRUNC.NTZ R19, R28 ;  /* 0x0000001c00137305 */ /* 0x000e24000021f000 */
[----:B------:R-:W-:-:S05]  /*1610*/  IMAD.HI.U32 R23, R14, R15, RZ ;  /* 0x0000000f0e177227 */ /* 0x000fca00078e00ff */
[----:B------:R-:W-:-:S05]  /*1620*/  IADD3 R14, PT, PT, -R23, RZ, RZ ;  /* 0x000000ff170e7210 */ /* 0x000fca0007ffe1ff */
[----:B------:R-:W-:Y:S01]  /*1630*/  IMAD R15, R16, R14, R15 ;  /* 0x0000000e100f7224 */ /* 0x000fe200078e020f */
[----:B------:R-:W-:Y:S01]  /*1640*/  LOP3.LUT R14, R18, R27, RZ, 0x3c, !PT ;  /* 0x0000001b120e7212 */ /* 0x000fe200078e3cff */
[----:B0-----:R-:W-:-:S03]  /*1650*/  IMAD.MOV R21, RZ, RZ, -R19 ;  /* 0x000000ffff157224 */ /* 0x001fc600078e0a13 */
[----:B------:R-:W-:Y:S02]  /*1660*/  ISETP.GT.U32.AND P4, PT, R16, R15, PT ;  /* 0x0000000f1000720c */ /* 0x000fe40003f84070 */
[----:B------:R-:W-:Y:S01]  /*1670*/  ISETP.GE.AND P5, PT, R14, RZ, PT ;  /* 0x000000ff0e00720c */ /* 0x000fe20003fa6270 */
[----:B------:R-:W-:-:S10]  /*1680*/  IMAD R21, R21, R20, RZ ;  /* 0x0000001415157224 */ /* 0x000fd400078e02ff */
        /* <DEDUP_REMOVED lines=10> */
[----:B------:R-:W-:Y:S02]  /*1730*/  IMAD R27, R27, R14, R18 ;  /* 0x0000000e1b1b7224 */ /* 0x000fe400078e0212 */
[----:B------:R-:W0:Y:S01]  /*1740*/  LDC.64 R14, c[0x0][0x390] ;  /* 0x0000e400ff0e7b82 */ /* 0x000e220000000a00 */
[----:B------:R-:W-:Y:S01]  /*1750*/  IMAD.MOV.U32 R18, RZ, RZ, RZ ;  /* 0x000000ffff127224 */ /* 0x000fe200078e00ff */
[----:B------:R-:W-:-:S04]  /*1760*/  ISETP.NE.AND.EX P1, PT, R17, RZ, PT, P1 ;  /* 0x000000ff1100720c */ /* 0x000fc80003f25310 */
[----:B------:R-:W-:Y:S02]  /*1770*/  SEL R23, R23, RZ, P1 ;  /* 0x000000ff17177207 */ /* 0x000fe40000800000 */
[----:B0-----:R-:W-:Y:S01]  /*1780*/  ISETP.NE.U32.AND P4, PT, R14, 0x1, PT ;  /* 0x000000010e00780c */ /* 0x001fe20003f85070 */
[----:B------:R-:W-:Y:S01]  /*1790*/  IMAD.HI.U32 R14, R19, R21, R18 ;  /* 0x00000015130e7227 */ /* 0x000fe200078e0012 */
[----:B------:R-:W-:Y:S02]  /*17a0*/  IABS R19, R27 ;  /* 0x0000001b00137213 */ /* 0x000fe40000000000 */
[----:B------:R-:W-:-:S03]  /*17b0*/  ISETP.NE.AND.EX P4, PT, R15, RZ, PT, P4 ;  /* 0x000000ff0f00720c */ /* 0x000fc60003f85340 */
[----:B------:R-:W-:Y:S01]  /*17c0*/  IMAD.HI.U32 R14, R14, R19, RZ ;  /* 0x000000130e0e7227 */ /* 0x000fe200078e00ff */
[----:B------:R-:W-:-:S04]  /*17d0*/  SEL R12, R12, RZ, P4 ;  /* 0x000000ff0c0c7207 */ /* 0x000fc80002000000 */
[----:B------:R-:W-:Y:S01]  /*17e0*/  IADD3 R16, PT, PT, -R14, RZ, RZ ;  /* 0x000000ff0e107210 */ /* 0x000fe20007ffe1ff */
[----:B------:R-:W-:-:S04]  /*17f0*/  IMAD R12, R12, UR36, RZ ;  /* 0x000000240c0c7c24 */ /* 0x000fc8000f8e02ff */
[----:B------:R-:W-:Y:S01]  /*1800*/  IMAD R19, R20, R16, R19 ;  /* 0x0000001014137224 */ /* 0x000fe200078e0213 */
[----:B------:R-:W-:Y:S01]  /*1810*/  LOP3.LUT R16, R27, R26, RZ, 0x3c, !PT ;  /* 0x0000001a1b107212 */ /* 0x000fe200078e3cff */
[----:B------:R-:W-:-:S03]  /*1820*/  IMAD R23, R23, UR37, R12 ;  /* 0x0000002517177c24 */ /* 0x000fc6000f8e020c */
[----:B------:R-:W-:-:S13]  /*1830*/  ISETP.GT.U32.AND P6, PT, R20, R19, PT ;  /* 0x000000131400720c */ /* 0x000fda0003fc4070 */
[----:B------:R-:W-:Y:S02]  /*1840*/  @!P6 IMAD.IADD R19, R19, 0x1, -R20 ;  /* 0x000000011313e824 */ /* 0x000fe400078e0a14 */
[----:B------:R-:W-:Y:S01]  /*1850*/  @!P6 VIADD R14, R14, 0x1 ;  /* 0x000000010e0ee836 */ /* 0x000fe20000000000 */
[----:B------:R-:W-:Y:S02]  /*1860*/  ISETP.GE.AND P6, PT, R16, RZ, PT ;  /* 0x000000ff1000720c */ /* 0x000fe40003fc6270 */
[----:B------:R-:W-:Y:S02]  /*1870*/  ISETP.GE.U32.AND P5, PT, R19, R20, PT ;  /* 0x000000141300720c */ /* 0x000fe40003fa6070 */
[----:B------:R-:W0:Y:S01]  /*1880*/  LDC.64 R18, c[0x0][0x3a0] ;  /* 0x0000e800ff127b82 */ /* 0x000e220000000a00 */
[----:B------:R-:W-:-:S07]  /*1890*/  SHF.R.S64 R16, RZ, 0x1e, R11 ;  /* 0x0000001eff107819 */ /* 0x000fce000000100b */
[----:B------:R-:W1:Y:S03]  /*18a0*/  LDC.64 R20, c[0x0][0x3a8] ;  /* 0x0000ea00ff147b82 */ /* 0x000e660000000a00 */
[----:B------:R-:W-:Y:S02]  /*18b0*/  @P5 IADD3 R14, PT, PT, R14, 0x1, RZ ;  /* 0x000000010e0e5810 */ /* 0x000fe40007ffe0ff */
[----:B------:R-:W-:-:S03]  /*18c0*/  ISETP.NE.AND P5, PT, R26, RZ, PT ;  /* 0x000000ff1a00720c */ /* 0x000fc60003fa5270 */
[----:B------:R-:W-:-:S10]  /*18d0*/  @!P6 IMAD.MOV R14, RZ, RZ, -R14 ;  /* 0x000000ffff0ee224 */ /* 0x000fd400078e0a0e */
        /* <DEDUP_REMOVED lines=21> */
.L_x_5139:
[----:B------:R-:W-:Y:S05]  /*1a30*/  BSYNC.RECONVERGENT B1 ;  /* 0x0000000000017941 */ /* 0x000fea0003800200 */
.L_x_5138:
        /* <DEDUP_REMOVED lines=8> */
[----:B----4-:R-:W1:Y:S01]  /*1ac0*/  LDC R12, c[0x0][0x3bc] ;  /* 0x0000ef00ff0c7b82 */ /* 0x010e620000000800 */
[----:B------:R-:W-:Y:S02]  /*1ad0*/  R2UR UR4, R24 ;  /* 0x00000000180472ca */ /* 0x000fe400000e0000 */
[----:B------:R-:W-:-:S05]  /*1ae0*/  R2UR UR5, R25 ;  /* 0x00000000190572ca */ /* 0x000fca00000e0000 */
[----:B------:R-:W2:Y:S01]  /*1af0*/  LDC R27, c[0x0][0x3c0] ;  /* 0x0000f000ff1b7b82 */ /* 0x000ea20000000800 */
[----:B0-----:R-:W-:-:S04]  /*1b00*/  IABS R17, R18 ;  /* 0x0000001200117213 */ /* 0x001fc80000000000 */
[----:B------:R-:W0:Y:S01]  /*1b10*/  I2F.RP R16, R17 ;  /* 0x0000001100107306 */ /* 0x000e220000209400 */
[----:B--2---:R-:W-:-:S07]  /*1b20*/  IABS R26, R27 ;  /* 0x0000001b001a7213 */ /* 0x004fce0000000000 */
[----:B0-----:R-:W0:Y:S08]  /*1b30*/  MUFU.RCP R16, R16 ;  /* 0x0000001000107308 */ /* 0x001e300000001000 */
[----:B------:R-:W2:Y:S01]  /*1b40*/  I2F.RP R28, R26 ;  /* 0x0000001a001c7306 */ /* 0x000ea20000209400 */
[----:B0-----:R-:W-:Y:S01]  /*1b50*/  VIADD R15, R16, 0xffffffe ;  /* 0x0ffffffe100f7836 */ /* 0x001fe20000000000 */
[----:B-1----:R-:W-:-:S06]  /*1b60*/  IABS R16, R12 ;  /* 0x0000000c00107213 */ /* 0x002fcc0000000000 */
[----:B------:R-:W0:Y:S08]  /*1b70*/  F2I.FTZ.U32.TRUNC.NTZ R15, R15 ;  /* 0x0000000f000f7305 */ /* 0x000e30000021f000 */
[----:B--2---:R-:W-:Y:S01]  /*1b80*/  MUFU.RCP R28, R28 ;  /* 0x0000001c001c7308 */ /* 0x004fe20000001000 */
        /* <DEDUP_REMOVED lines=28> */
[----:B------:R-:W-:-:S04]  /*1d50*/  IMAD.HI.U32 R14, R15, R17, R14 ;  /* 0x000000110f0e7227 */ /* 0x000fc800078e000e */
[----:B------:R-:W-:Y:S01]  /*1d60*/  IMAD.MOV.U32 R15, RZ, RZ, R18 ;  /* 0x000000ffff0f7224 */ /* 0x000fe200078e0012 */
[----:B------:R-:W-:-:S03]  /*1d70*/  IADD3 R18, PT, PT, R28, 0xffffffe, RZ ;  /* 0x0ffffffe1c127810 */ /* 0x000fc60007ffe0ff */
        /* <DEDUP_REMOVED lines=18> */
[----:B------:R1:W2:Y:S01]  /*1ea0*/  F2I.FTZ.U32.TRUNC.NTZ R19, R18 ;  /* 0x0000001200137305 */ /* 0x0002a2000021f000 */
[----:B------:R-:W-:-:S04]  /*1eb0*/  ISETP.NE.AND.EX P1, PT, R17, RZ, PT, P1 ;  /* 0x000000ff1100720c */ /* 0x000fc80003f25310 */
[----:B------:R-:W-:Y:S01]  /*1ec0*/  SEL R23, R23, RZ, P1 ;  /* 0x000000ff17177207 */ /* 0x000fe20000800000 */
[----:B-1----:R-:W-:Y:S02]  /*1ed0*/  IMAD.MOV.U32 R18, RZ, RZ, RZ ;  /* 0x000000ffff127224 */ /* 0x002fe400078e00ff */
[----:B--2---:R-:W-:-:S04]  /*1ee0*/  IMAD.MOV R29, RZ, RZ, -R19 ;  /* 0x000000ffff1d7224 */ /* 0x004fc800078e0a13 */
[----:B------:R-:W-:Y:S01]  /*1ef0*/  IMAD R17, R29, R26, RZ ;  /* 0x0000001a1d117224 */ /* 0x000fe200078e02ff */
[----:B0-----:R-:W-:-:S03]  /*1f00*/  ISETP.NE.U32.AND P2, PT, R14, 0x1, PT ;  /* 0x000000010e00780c */ /* 0x001fc60003f45070 */
[----:B------:R-:W-:Y:S01]  /*1f10*/  IMAD.HI.U32 R14, R19, R17, R18 ;  /* 0x00000011130e7227 */ /* 0x000fe200078e0012 */
[----:B------:R-:W-:Y:S02]  /*1f20*/  IABS R17, R12 ;  /* 0x0000000c00117213 */ /* 0x000fe40000000000 */
[----:B------:R-:W-:Y:S02]  /*1f30*/  LOP3.LUT R18, R12, R27, RZ, 0x3c, !PT ;  /* 0x0000001b0c127212 */ /* 0x000fe400078e3cff */
[----:B------:R-:W-:Y:S01]  /*1f40*/  ISETP.NE.AND.EX P2, PT, R15, RZ, PT, P2 ;  /* 0x000000ff0f00720c */ /* 0x000fe20003f45320 */
[----:B------:R-:W-:Y:S01]  /*1f50*/  IMAD.HI.U32 R14, R14, R17, RZ ;  /* 0x000000110e0e7227 */ /* 0x000fe200078e00ff */
[----:B------:R-:W-:Y:S02]  /*1f60*/  ISETP.GE.AND P6, PT, R18, RZ, PT ;  /* 0x000000ff1200720c */ /* 0x000fe40003fc6270 */
[----:B------:R-:W0:Y:S01]  /*1f70*/  LDC.64 R18, c[0x0][0x3a8] ;  /* 0x0000ea00ff127b82 */ /* 0x000e220000000a00 */
[----:B------:R-:W-:-:S02]  /*1f80*/  SEL R21, R21, RZ, P2 ;  /* 0x000000ff15157207 */ /* 0x000fc40001000000 */
[----:B------:R-:W-:-:S05]  /*1f90*/  IADD3 R16, PT, PT, -R14, RZ, RZ ;  /* 0x000000ff0e107210 */ /* 0x000fca0007ffe1ff */
[----:B------:R-:W-:-:S05]  /*1fa0*/  IMAD R17, R26, R16, R17 ;  /* 0x000000101a117224 */ /* 0x000fca00078e0211 */
[----:B------:R-:W-:Y:S02]  /*1fb0*/  ISETP.GT.U32.AND P5, PT, R26, R17, PT ;  /* 0x000000111a00720c */ /* 0x000fe40003fa4070 */
[----:B0-----:R-:W-:-:S11]  /*1fc0*/  ISETP.NE.U32.AND P1, PT, R18, 0x1, PT ;  /* 0x000000011200780c */ /* 0x001fd60003f25070 */
[----:B------:R-:W-:Y:S02]  /*1fd0*/  @!P5 IMAD.IADD R17, R17, 0x1, -R26 ;  /* 0x000000011111d824 */ /* 0x000fe400078e0a1a */
[----:B------:R-:W-:Y:S01]  /*1fe0*/  @!P5 VIADD R14, R14, 0x1 ;  /* 0x000000010e0ed836 */ /* 0x000fe20000000000 */
[----:B------:R-:W-:Y:S02]  /*1ff0*/  ISETP.NE.AND P5, PT, R27, RZ, PT ;  /* 0x000000ff1b00720c */ /* 0x000fe40003fa5270 */
[----:B------:R-:W-:Y:S02]  /*2000*/  ISETP.GE.U32.AND P4, PT, R17, R26, PT ;  /* 0x0000001a1100720c */ /* 0x000fe40003f86070 */
[----:B------:R-:W0:Y:S01]  /*2010*/  LDC.64 R16, c[0x0][0x3a0] ;  /* 0x0000e800ff107b82 */ /* 0x000e220000000a00 */
[----:B------:R-:W-:-:S10]  /*2020*/  ISETP.NE.AND.EX P1, PT, R19, RZ, PT, P1 ;  /* 0x000000ff1300720c */ /* 0x000fd40003f25310 */
[----:B------:R-:W-:-:S05]  /*2030*/  @P4 IADD3 R14, PT, PT, R14, 0x1, RZ ;  /* 0x000000010e0e4810 */ /* 0x000fca0007ffe0ff */
[----:B------:R-:W-:Y:S01]  /*2040*/  @!P6 IMAD.MOV R14, RZ, RZ, -R14 ;  /* 0x000000ffff0ee224 */ /* 0x000fe200078e0a0e */
[----:B------:R-:W-:-:S05]  /*2050*/  @!P5 LOP3.LUT R14, RZ, R27, RZ, 0x33, !PT ;  /* 0x0000001bff0ed212 */ /* 0x000fca00078e33ff */
[----:B------:R-:W-:Y:S01]  /*2060*/  IMAD.MOV R15, RZ, RZ, -R14 ;  /* 0x000000ffff0f7224 */ /* 0x000fe200078e0a0e */
[----:B0-----:R-:W-:Y:S01]  /*2070*/  ISETP.NE.U32.AND P4, PT, R16, 0x1, PT ;  /* 0x000000011000780c */ /* 0x001fe20003f85070 */
[----:B------:R-:W-:Y:S02]  /*2080*/  IMAD R16, R23, UR36, RZ ;  /* 0x0000002417107c24 */ /* 0x000fe4000f8e02ff */
[----:B------:R-:W-:Y:S01]  /*2090*/  IMAD R12, R27, R15, R12 ;  /* 0x0000000f1b0c7224 */ /* 0x000fe200078e020c */
[----:B------:R-:W-:Y:S01]  /*20a0*/  ISETP.NE.AND.EX P4, PT, R17, RZ, PT, P4 ;  /* 0x000000ff1100720c */ /* 0x000fe20003f85340 */
[----:B------:R-:W-:Y:S01]  /*20b0*/  IMAD R21, R21, UR37, R16 ;  /* 0x0000002515157c24 */ /* 0x000fe2000f8e0210 */
        /* <DEDUP_REMOVED lines=15> */
.L_x_5141:
[----:B------:R-:W-:Y:S05]  /*21b0*/  BSYNC.RECONVERGENT B1 ;  /* 0x0000000000017941 */ /* 0x000fea0003800200 */
.L_x_5140:
[----:B------:R-:W-:Y:S04]  /*21c0*/  BSSY.RECONVERGENT B1, `(.L_x_5142) ;  /* 0x0000076000017945 */ /* 0x000fe80003800200 */
        /* <DEDUP_REMOVED lines=15> */
[----:B0-----:R-:W-:Y:S02]  /*22c0*/  IADD3 R15, PT, PT, R16, 0xffffffe, RZ ;  /* 0x0ffffffe100f7810 */ /* 0x001fe40007ffe0ff */
[----:B-1----:R-:W-:-:S05]  /*22d0*/  IABS R16, R12 ;  /* 0x0000000c00107213 */ /* 0x002fca0000000000 */
[----:B------:R-:W0:Y:S08]  /*22e0*/  F2I.FTZ.U32.TRUNC.NTZ R15, R15 ;  /* 0x0000000f000f7305 */ /* 0x000e30000021f000 */
[----:B--2---:R-:W-:Y:S01]  /*22f0*/  MUFU.RCP R28, R28 ;  /* 0x0000001c001c7308 */ /* 0x004fe20000001000 */
        /* <DEDUP_REMOVED lines=29> */
[----:B------:R-:W-:Y:S02]  /*24d0*/  IMAD.MOV.U32 R15, RZ, RZ, R18 ;  /* 0x000000ffff0f7224 */ /* 0x000fe400078e0012 */
[----:B------:R-:W-:Y:S02]  /*24e0*/  VIADD R18, R28, 0xffffffe ;  /* 0x0ffffffe1c127836 */ /* 0x000fe40000000000 */
        /* <DEDUP_REMOVED lines=12> */
[----:B------:R-:W-:Y:S02]  /*25b0*/  @!P3 IADD3 R21, PT, PT, -R21, RZ, RZ ;  /* 0x000000ff1515b210 */ /* 0x000fe40007ffe1ff */
[----:B------:R-:W-:-:S05]  /*25c0*/  @!P2 LOP3.LUT R21, RZ, R12, RZ, 0x33, !PT ;  /* 0x0000000cff15a212 */ /* 0x000fca00078e33ff */
[----:B------:R-:W-:Y:S01]  /*25d0*/  IMAD.MOV R14, RZ, RZ, -R21 ;  /* 0x000000ffff0e7224 */ /* 0x000fe200078e0a15 */
[----:B0-----:R-:W-:-:S03]  /*25e0*/  ISETP.NE.U32.AND P1, PT, R16, 0x1, PT ;  /* 0x000000011000780c */ /* 0x001fc60003f25070 */
[----:B------:R-:W-:Y:S01]  /*25f0*/  IMAD R12, R12, R14, R19 ;  /* 0x0000000e0c0c7224 */ /* 0x000fe200078e0213 */
[----:B------:R-:W-:Y:S01]  /*2600*/  ISETP.NE.AND.EX P1, PT, R17, RZ, PT, P1 ;  /* 0x000000ff1100720c */ /* 0x000fe20003f25310 */
[----:B------:R0:W1:Y:S01]  /*2610*/  F2I.FTZ.U32.TRUNC.NTZ R19, R18 ;  /* 0x0000001200137305 */ /* 0x000062000021f000 */
[----:B------:R-:W2:Y:S02]  /*2620*/  LDC.64 R14, c[0x0][0x398] ;  /* 0x0000e600ff0e7b82 */ /* 0x000ea40000000a00 */
[----:B------:R-:W-:-:S05]  /*2630*/  SEL R22, R22, RZ, P1 ;  /* 0x000000ff16167207 */ /* 0x000fca0000800000 */
[----:B------:R-:W-:Y:S02]  /*2640*/  IMAD R22, R22, UR36, RZ ;  /* 0x0000002416167c24 */ /* 0x000fe4000f8e02ff */
[----:B0-----:R-:W-:Y:S01]  /*2650*/  IMAD.MOV.U32 R18, RZ, RZ, RZ ;  /* 0x000000ffff127224 */ /* 0x001fe200078e00ff */
[----:B-1----:R-:W-:-:S05]  /*2660*/  IADD3 R16, PT, PT, RZ, -R19, RZ ;  /* 0x80000013ff107210 */ /* 0x002fca0007ffe0ff */
[----:B------:R-:W-:Y:S01]  /*2670*/  IMAD R17, R16, R27, RZ ;  /* 0x0000001b10117224 */ /* 0x000fe200078e02ff */
[----:B------:R-:W-:-:S03]  /*2680*/  IABS R16, R12 ;  /* 0x0000000c00107213 */ /* 0x000fc60000000000 */
[----:B------:R-:W-:Y:S01]  /*2690*/  IMAD.HI.U32 R17, R19, R17, R18 ;  /* 0x0000001113117227 */ /* 0x000fe200078e0012 */
[----:B--2---:R-:W-:Y:S02]  /*26a0*/  ISETP.NE.U32.AND P2, PT, R14, 0x1, PT ;  /* 0x000000010e00780c */ /* 0x004fe40003f45070 */
[----:B------:R-:W-:Y:S02]  /*26b0*/  LOP3.LUT R18, R12, R23, RZ, 0x3c, !PT ;  /* 0x000000170c127212 */ /* 0x000fe400078e3cff */
[----:B------:R-:W-:Y:S01]  /*26c0*/  ISETP.NE.AND.EX P2, PT, R15, RZ, PT, P2 ;  /* 0x000000ff0f00720c */ /* 0x000fe20003f45320 */
[----:B------:R-:W-:Y:S01]  /*26d0*/  IMAD.HI.U32 R14, R17, R16, RZ ;  /* 0x00000010110e7227 */ /* 0x000fe200078e00ff */
[----:B------:R-:W-:Y:S02]  /*26e0*/  ISETP.GE.AND P5, PT, R18, RZ, PT ;  /* 0x000000ff1200720c */ /* 0x000fe40003fa6270 */
[----:B------:R-:W0:Y:S01]  /*26f0*/  LDC.64 R18, c[0x0][0x3a8] ;  /* 0x0000ea00ff127b82 */ /* 0x000e220000000a00 */
[----:B------:R-:W-:Y:S01]  /*2700*/  IMAD.MOV R17, RZ, RZ, -R14 ;  /* 0x000000ffff117224 */ /* 0x000fe200078e0a0e */
[----:B------:R-:W-:-:S03]  /*2710*/  SEL R21, R21, RZ, P2 ;  /* 0x000000ff15157207 */ /* 0x000fc60001000000 */
[----:B------:R-:W-:Y:S02]  /*2720*/  IMAD R16, R27, R17, R16 ;  /* 0x000000111b107224 */ /* 0x000fe400078e0210 */
[----:B------:R-:W-:-:S03]  /*2730*/  IMAD R21, R21, UR37, R22 ;  /* 0x0000002515157c24 */ /* 0x000fc6000f8e0216 */
[----:B------:R-:W-:-:S13]  /*2740*/  ISETP.GT.U32.AND P4, PT, R27, R16, PT ;  /* 0x000000101b00720c */ /* 0x000fda0003f84070 */
[-C--:B------:R-:W-:Y:S01]  /*2750*/  @!P4 IADD3 R16, PT, PT, R16, -R27.reuse, RZ ;  /* 0x8000001b1010c210 */ /* 0x080fe20007ffe0ff */
[----:B------:R-:W-:Y:S01]  /*2760*/  @!P4 VIADD R14, R14, 0x1 ;  /* 0x000000010e0ec836 */ /* 0x000fe20000000000 */
[----:B------:R-:W-:Y:S02]  /*2770*/  ISETP.NE.AND P4, PT, R23, RZ, PT ;  /* 0x000000ff1700720c */ /* 0x000fe40003f85270 */
[----:B------:R-:W-:Y:S02]  /*2780*/  ISETP.GE.U32.AND P3, PT, R16, R27, PT ;  /* 0x0000001b1000720c */ /* 0x000fe40003f66070 */
[----:B------:R-:W1:Y:S01]  /*2790*/  LDC.64 R16, c[0x0][0x3a0] ;  /* 0x0000e800ff107b82 */ /* 0x000e620000000a00 */
[----:B0-----:R-:W-:-:S04]  /*27a0*/  ISETP.NE.U32.AND P1, PT, R18, 0x1, PT ;  /* 0x000000011200780c */ /* 0x001fc80003f25070 */
[----:B------:R-:W-:-:S06]  /*27b0*/  ISETP.NE.AND.EX P1, PT, R19, RZ, PT, P1 ;  /* 0x000000ff1300720c */ /* 0x000fcc0003f25310 */
[----:B------:R-:W-:-:S05]  /*27c0*/  @P3 VIADD R14, R14, 0x1 ;  /* 0x000000010e0e3836 */ /* 0x000fca0000000000 */
[----:B------:R-:W-:Y:S02]  /*27d0*/  @!P5 IADD3 R14, PT, PT, -R14, RZ, RZ ;  /* 0x000000ff0e0ed210 */ /* 0x000fe40007ffe1ff */
[----:B------:R-:W-:-:S05]  /*27e0*/  @!P4 LOP3.LUT R14, RZ, R23, RZ, 0x33, !PT ;  /* 0x00000017ff0ec212 */ /* 0x000fca00078e33ff */
[----:B------:R-:W-:Y:S01]  /*27f0*/  IMAD.MOV R15, RZ, RZ, -R14 ;  /* 0x000000ffff0f7224 */ /* 0x000fe200078e0a0e */
[----:B-1----:R-:W-:Y:S02]  /*2800*/  ISETP.NE.U32.AND P3, PT, R16, 0x1, PT ;  /* 0x000000011000780c */ /* 0x002fe40003f65070 */
        /* <DEDUP_REMOVED lines=17> */
.L_x_5143:
[----:B------:R-:W-:Y:S05]  /*2920*/  BSYNC.RECONVERGENT B1 ;  /* 0x0000000000017941 */ /* 0x000fea0003800200 */
.L_x_5142:
[----:B------:R-:W-:-:S03]  /*2930*/  UMOV UR4, 0xffffffff ;  /* 0xffffffff00047882 */ /* 0x000fc60000000000 */
[----:B------:R-:W-:Y:S05]  /*2940*/  BRA.DIV UR4, `(.L_x_5144) ;  /* 0x0000000a04dc7947 */ /* 0x000fea000b800000 */
[----:B------:R-:W0:Y:S01]  /*2950*/  SHFL.BFLY PT, R14, R13, 0x10, 0x1f ;  /* 0x0e001f000d0e7f89 */ /* 0x000e2200000e0000 */
[----:B----4-:R-:W-:Y:S02]  /*2960*/  HFMA2 R12, -RZ, RZ, 3.7421875, 0 ;  /* 0x437c0000ff0c7431 */ /* 0x010fe400000001ff */
        /* <DEDUP_REMOVED lines=16> */
[----:B------:R-:W-:Y:S01]  /*2a70*/  FADD R22, -R15, R22 ;  /* 0x000000160f167221 */ /* 0x000fe20000000100 */
[-C--:B------:R-:W-:Y:S01]  /*2a80*/  FFMA.SAT R23, R26, R11.reuse, 0.5 ;  /* 0x3f0000001a177423 */ /* 0x080fe2000000200b */
[-C--:B------:R-:W-:Y:S01]  /*2a90*/  FFMA.RM R9, R9, R12.reuse, 12582913 ;  /* 0x4b40000109097423 */ /* 0x080fe2000000400c */
[----:B------:R-:W-:Y:S01]  /*2aa0*/  FFMA.RM R10, R19, R12, 12582913 ;  /* 0x4b400001130a7423 */ /* 0x000fe2000000400c */
[----:B------:R-:W-:-:S02]  /*2ab0*/  FFMA.SAT R19, R20, R11, 0.5 ;  /* 0x3f00000014137423 */ /* 0x000fc4000000200b */
[C---:B------:R-:W-:Y:S01]  /*2ac0*/  FADD R13, R9.reuse, -12583039 ;  /* 0xcb40007f090d7421 */ /* 0x040fe20000000000 */
[----:B------:R-:W-:Y:S01]  /*2ad0*/  FADD R17, R10, -12583039 ;  /* 0xcb40007f0a117421 */ /* 0x000fe20000000000 */
[----:B------:R-:W-:Y:S02]  /*2ae0*/  IMAD.SHL.U32 R9, R9, 0x800000, RZ ;  /* 0x0080000009097824 */ /* 0x000fe400078e00ff */
[----:B------:R-:W-:Y:S01]  /*2af0*/  FFMA R13, R28, 1.4426950216293334961, -R13 ;  /* 0x3fb8aa3b1c0d7823 */ /* 0x000fe2000000080d */
[----:B------:R-:W-:-:S03]  /*2b00*/  FFMA R17, R14, 1.4426950216293334961, -R17 ;  /* 0x3fb8aa3b0e117823 */ /* 0x000fc60000000811 */
[----:B------:R-:W-:Y:S01]  /*2b10*/  FFMA R16, R28, 1.925963033500011079e-08, R13 ;  /* 0x32a570601c107823 */ /* 0x000fe2000000000d */
[-C--:B------:R-:W-:Y:S01]  /*2b20*/  FFMA.RM R13, R19, R12.reuse, 12582913 ;  /* 0x4b400001130d7423 */ /* 0x080fe2000000400c */
[----:B------:R-:W-:Y:S01]  /*2b30*/  FFMA R19, R14, 1.925963033500011079e-08, R17 ;  /* 0x32a570600e137823 */ /* 0x000fe20000000011 */
[-C--:B------:R-:W-:Y:S01]  /*2b40*/  FFMA.RM R14, R23, R12.reuse, 12582913 ;  /* 0x4b400001170e7423 */ /* 0x080fe2000000400c */
[----:B------:R-:W-:Y:S01]  /*2b50*/  FFMA.SAT R17, R22, R11, 0.5 ;  /* 0x3f00000016117423 */ /* 0x000fe2000000200b */
[----:B------:R-:W-:Y:S01]  /*2b60*/  FADD R21, R13, -12583039 ;  /* 0xcb40007f0d157421 */ /* 0x000fe20000000000 */
[----:B------:R-:W0:Y:S01]  /*2b70*/  MUFU.EX2 R16, R16 ;  /* 0x0000001000107308 */ /* 0x000e220000000800 */
[----:B------:R-:W-:Y:S01]  /*2b80*/  FADD R11, R14, -12583039 ;  /* 0xcb40007f0e0b7421 */ /* 0x000fe20000000000 */
[----:B------:R-:W-:Y:S01]  /*2b90*/  FFMA.RM R12, R17, R12, 12582913 ;  /* 0x4b400001110c7423 */ /* 0x000fe2000000400c */
[----:B------:R-:W-:Y:S01]  /*2ba0*/  FFMA R21, R20, 1.4426950216293334961, -R21 ;  /* 0x3fb8aa3b14157823 */ /* 0x000fe20000000815 */
[----:B------:R-:W-:Y:S01]  /*2bb0*/  SHF.L.U32 R13, R13, 0x17, RZ ;  /* 0x000000170d0d7819 */ /* 0x000fe200000006ff */
[----:B------:R-:W-:Y:S01]  /*2bc0*/  FFMA R11, R26, 1.4426950216293334961, -R11 ;  /* 0x3fb8aa3b1a0b7823 */ /* 0x000fe2000000080b */
[----:B------:R-:W-:-:S02]  /*2bd0*/  IMAD.SHL.U32 R14, R14, 0x800000, RZ ;  /* 0x008000000e0e7824 */ /* 0x000fc400078e00ff */
[----:B------:R-:W-:Y:S01]  /*2be0*/  FFMA R18, R20, 1.925963033500011079e-08, R21 ;  /* 0x32a5706014127823 */ /* 0x000fe20000000015 */
[----:B------:R-:W-:Y:S01]  /*2bf0*/  FADD R21, R12, -12583039 ;  /* 0xcb40007f0c157421 */ /* 0x000fe20000000000 */
[----:B------:R-:W2:Y:S01]  /*2c00*/  MUFU.EX2 R15, R19 ;  /* 0x00000013000f7308 */ /* 0x000ea20000000800 */
[----:B------:R-:W-:Y:S01]  /*2c10*/  FFMA R17, R26, 1.925963033500011079e-08, R11 ;  /* 0x32a570601a117823 */ /* 0x000fe2000000000b */
[----:B------:R-:W-:Y:S02]  /*2c20*/  IMAD.SHL.U32 R20, R10, 0x800000, RZ ;  /* 0x008000000a147824 */ /* 0x000fe400078e00ff */
[----:B------:R-:W-:-:S04]  /*2c30*/  FFMA R21, R22, 1.4426950216293334961, -R21 ;  /* 0x3fb8aa3b16157823 */ /* 0x000fc80000000815 */
[----:B------:R-:W-:Y:S01]  /*2c40*/  FFMA R11, R22, 1.925963033500011079e-08, R21 ;  /* 0x32a57060160b7823 */ /* 0x000fe20000000015 */
[----:B------:R-:W3:Y:S01]  /*2c50*/  MUFU.EX2 R18, R18 ;  /* 0x0000001200127308 */ /* 0x000ee20000000800 */
[----:B0-----:R-:W-:-:S04]  /*2c60*/  FMUL R10, R9, R16 ;  /* 0x00000010090a7220 */ /* 0x001fc80000400000 */
[----:B------:R-:W-:-:S03]  /*2c70*/  FADD R16, RZ, R10 ;  /* 0x0000000aff107221 */ /* 0x000fc60000000000 */
[----:B------:R-:W0:Y:S01]  /*2c80*/  MUFU.EX2 R17, R17 ;  /* 0x0000001100117308 */ /* 0x000e220000000800 */
[----:B--2---:R-:W-:-:S07]  /*2c90*/  FMUL R9, R20, R15 ;  /* 0x0000000f14097220 */ /* 0x004fce0000400000 */
[----:B------:R-:W2:Y:S01]  /*2ca0*/  MUFU.EX2 R11, R11 ;  /* 0x0000000b000b7308 */ /* 0x000ea20000000800 */
[----:B---3--:R-:W-:Y:S01]  /*2cb0*/  FMUL R18, R13, R18 ;  /* 0x000000120d127220 */ /* 0x008fe20000400000 */
[----:B------:R-:W-:Y:S01]  /*2cc0*/  FADD R13, R16, R9 ;  /* 0x00000009100d7221 */ /* 0x000fe20000000000 */
[----:B------:R-:W-:-:S03]  /*2cd0*/  IMAD.SHL.U32 R16, R12, 0x800000, RZ ;  /* 0x008000000c107824 */ /* 0x000fc600078e00ff */
[----:B------:R-:W-:Y:S01]  /*2ce0*/  FADD R12, R13, R18 ;  /* 0x000000120d0c7221 */ /* 0x000fe20000000000 */
[----:B0-----:R-:W-:-:S04]  /*2cf0*/  FMUL R17, R14, R17 ;  /* 0x000000110e117220 */ /* 0x001fc80000400000 */
        /* <DEDUP_REMOVED lines=12> */
.L_x_5167:
        /* <DEDUP_REMOVED lines=12> */
[----:B01----:R-:W-:Y:S05]  /*2e80*/  CALL.REL.NOINC `($__internal_64_$__cuda_sm3x_div_rn_noftz_f32_slowpath) ;  /* 0x0000000c00607944 */ /* 0x003fea0003c00000 */
[----:B------:R-:W-:-:S07]  /*2e90*/  IMAD.MOV.U32 R12, RZ, RZ, R19 ;  /* 0x000000ffff0c7224 */ /* 0x000fce00078e0013 */
.L_x_5146:
[----:B------:R-:W-:Y:S05]  /*2ea0*/  BSYNC.RECONVERGENT B1 ;  /* 0x0000000000017941 */ /* 0x000fea0003800200 */
.L_x_5145:
        /* <DEDUP_REMOVED lines=12> */
[----:B01----:R-:W-:Y:S05]  /*2f70*/  CALL.REL.NOINC `($__internal_64_$__cuda_sm3x_div_rn_noftz_f32_slowpath) ;  /* 0x0000000c00247944 */ /* 0x003fea0003c00000 */
[----:B------:R-:W-:-:S07]  /*2f80*/  IMAD.MOV.U32 R13, RZ, RZ, R19 ;  /* 0x000000ffff0d7224 */ /* 0x000fce00078e0013 */
.L_x_5148:
[----:B------:R-:W-:Y:S05]  /*2f90*/  BSYNC.RECONVERGENT B1 ;  /* 0x0000000000017941 */ /* 0x000fea0003800200 */
.L_x_5147:
        /* <DEDUP_REMOVED lines=14> */
.L_x_5150:
[----:B------:R-:W-:Y:S05]  /*3080*/  BSYNC.RECONVERGENT B1 ;  /* 0x0000000000017941 */ /* 0x000fea0003800200 */
.L_x_5149:
        /* <DEDUP_REMOVED lines=14> */
.L_x_5152:
[----:B------:R-:W-:Y:S05]  /*3170*/  BSYNC.RECONVERGENT B1 ;  /* 0x0000000000017941 */ /* 0x000fea0003800200 */
.L_x_5151:
        /* <DEDUP_REMOVED lines=13> */
.L_x_5154:
[----:B------:R-:W-:Y:S05]  /*3250*/  BSYNC.RECONVERGENT B1 ;  /* 0x0000000000017941 */ /* 0x000fea0003800200 */
.L_x_5153:
[----:B------:R-:W-:Y:S01]  /*3260*/  ISETP.GE.U32.AND P1, PT, R8, UR44, PT ;  /* 0x0000002c08007c0c */ /* 0x000fe2000bf26070 */
        /* <DEDUP_REMOVED lines=18> */
[----:B------:R-:W-:Y:S02]  /*3390*/  IADD3 R3, P0, PT, R0, R3, RZ ;  /* 0x0000000300037210 */ /* 0x000fe40007f1e0ff */
        /* <DEDUP_REMOVED lines=17> */
.L_x_5133:
[----:B------:R-:W-:Y:S05]  /*34b0*/  EXIT ;  /* 0x000000000000794d */ /* 0x000fea0003800000 */
.L_x_5144:
[----:B------:R-:W-:Y:S01]  /*34c0*/  BSSY B1, `(.L_x_5156) ;  /* 0x0000007000017945 */ /* 0x000fe20003800000 */
[----:B----4-:R-:W-:Y:S01]  /*34d0*/  IMAD.MOV.U32 R12, RZ, RZ, 0x10 ;  /* 0x00000010ff0c7424 */ /* 0x010fe200078e00ff */
[----:B------:R-:W-:Y:S01]  /*34e0*/  MOV R15, 0xffffffff ;  /* 0xffffffff000f7802 */ /* 0x000fe20000000f00 */
[----:B------:R-:W-:-:S07]  /*34f0*/  IMAD.MOV.U32 R11, RZ, RZ, 0x1f ;  /* 0x0000001fff0b7424 */ /* 0x000fce00078e00ff */
[----:B-1----:R-:W-:Y:S05]  /*3500*/  WARPSYNC.COLLECTIVE R15, `(.L_x_5157) ;  /* 0x000000000f087348 */ /* 0x002fea0003c00000 */
[----:B------:R0:W2:Y:S02]  /*3510*/  SHFL.BFLY P6, R14, R13, R12, R11 ;  /* 0x0c00000c0d0e7389 */ /* 0x0000a400000c000b */
[----:B012---:R-:W-:Y:S05]  /*3520*/  ENDCOLLECTIVE ;  /* 0x000000000000791b */ /* 0x007fea0003800000 */
.L_x_5157:
[----:B------:R-:W-:Y:S05]  /*3530*/  BSYNC B1 ;  /* 0x0000000000017941 */ /* 0x000fea0003800000 */
.L_x_5156:
[----:B------:R-:W-:Y:S01]  /*3540*/  FMNMX R13, R14, R13, !PT ;  /* 0x0000000d0e0d7209 */ /* 0x000fe20007800000 */
[----:B------:R-:W-:Y:S01]  /*3550*/  IMAD.MOV.U32 R12, RZ, RZ, 0x8 ;  /* 0x00000008ff0c7424 */ /* 0x000fe200078e00ff */
[----:B------:R-:W-:Y:S01]  /*3560*/  MOV R15, 0xffffffff ;  /* 0xffffffff000f7802 */ /* 0x000fe20000000f00 */
[----:B------:R-:W-:-:S07]  /*3570*/  IMAD.MOV.U32 R11, RZ, RZ, 0x1f ;  /* 0x0000001fff0b7424 */ /* 0x000fce00078e00ff */
[----:B------:R-:W-:Y:S05]  /*3580*/  WARPSYNC.COLLECTIVE R15, `(.L_x_5158) ;  /* 0x000000000f087348 */ /* 0x000fea0003c00000 */
[----:B------:R0:W1:Y:S02]  /*3590*/  SHFL.BFLY P6, R14, R13, R12, R11 ;  /* 0x0c00000c0d0e7389 */ /* 0x00006400000c000b */
[----:B01----:R-:W-:Y:S05]  /*35a0*/  ENDCOLLECTIVE ;  /* 0x000000000000791b */ /* 0x003fea0003800000 */
.L_x_5158:
[----:B------:R-:W-:Y:S01]  /*35b0*/  IMAD.MOV.U32 R12, RZ, RZ, 0x4 ;  /* 0x00000004ff0c7424 */ /* 0x000fe200078e00ff */
[----:B------:R-:W-:-:S05]  /*35c0*/  FMNMX R16, R13, R14, !PT ;  /* 0x0000000e0d107209 */ /* 0x000fca0007800000 */
[----:B------:R-:W-:-:S07]  /*35d0*/  IMAD.MOV.U32 R13, RZ, RZ, R16 ;  /* 0x000000ffff0d7224 */ /* 0x000fce00078e0010 */
[----:B------:R-:W-:Y:S05]  /*35e0*/  WARPSYNC.COLLECTIVE R15, `(.L_x_5159) ;  /* 0x000000000f087348 */ /* 0x000fea0003c00000 */
[----:B------:R0:W1:Y:S02]  /*35f0*/  SHFL.BFLY P6, R14, R13, R12, R11 ;  /* 0x0c00000c0d0e7389 */ /* 0x00006400000c000b */
[----:B01----:R-:W-:Y:S05]  /*3600*/  ENDCOLLECTIVE ;  /* 0x000000000000791b */ /* 0x003fea0003800000 */
.L_x_5159:
[----:B------:R-:W-:Y:S01]  /*3610*/  IMAD.MOV.U32 R12, RZ, RZ, 0x2 ;  /* 0x00000002ff0c7424 */ /* 0x000fe200078e00ff */
[----:B------:R-:W-:Y:S01]  /*3620*/  FMNMX R17, R16, R14, !PT ;  /* 0x0000000e10117209 */ /* 0x000fe20007800000 */
[----:B------:R-:W-:-:S03]  /*3630*/  IMAD.MOV.U32 R16, RZ, RZ, 0x3bbb989d ;  /* 0x3bbb989dff107424 */ /* 0x000fc600078e00ff */
[----:B------:R-:W-:-:S07]  /*3640*/  MOV R13, R17 ;  /* 0x00000011000d7202 */ /* 0x000fce0000000f00 */
[----:B------:R-:W-:Y:S05]  /*3650*/  WARPSYNC.COLLECTIVE R15, `(.L_x_5160) ;  /* 0x000000000f087348 */ /* 0x000fea0003c00000 */
[----:B------:R0:W1:Y:S02]  /*3660*/  SHFL.BFLY P6, R14, R13, R12, R11 ;  /* 0x0c00000c0d0e7389 */ /* 0x00006400000c000b */
[----:B01----:R-:W-:Y:S05]  /*3670*/  ENDCOLLECTIVE ;  /* 0x000000000000791b */ /* 0x003fea0003800000 */
.L_x_5160:
[----:B------:R-:W-:Y:S01]  /*3680*/  HFMA2 R12, -RZ, RZ, 0, 5.9604644775390625e-08 ;  /* 0x00000001ff0c7431 */ /* 0x000fe200000001ff */
[----:B------:R-:W-:-:S05]  /*3690*/  FMNMX R18, R17, R14, !PT ;  /* 0x0000000e11127209 */ /* 0x000fca0007800000 */
[----:B------:R-:W-:-:S07]  /*36a0*/  IMAD.MOV.U32 R13, RZ, RZ, R18 ;  /* 0x000000ffff0d7224 */ /* 0x000fce00078e0012 */
[----:B------:R-:W-:Y:S05]  /*36b0*/  WARPSYNC.COLLECTIVE R15, `(.L_x_5161) ;  /* 0x000000000f087348 */ /* 0x000fea0003c00000 */
[----:B------:R0:W1:Y:S02]  /*36c0*/  SHFL.BFLY P6, R14, R13, R12, R11 ;  /* 0x0c00000c0d0e7389 */ /* 0x00006400000c000b */
[----:B01----:R-:W-:Y:S05]  /*36d0*/  ENDCOLLECTIVE ;  /* 0x000000000000791b */ /* 0x003fea0003800000 */
.L_x_5161:
[----:B------:R-:W-:Y:S01]  /*36e0*/  FMNMX R21, R18, R14, !PT ;  /* 0x0000000e12157209 */ /* 0x000fe20007800000 */
[----:B------:R-:W-:-:S04]  /*36f0*/  IMAD.MOV.U32 R14, RZ, RZ, 0x437c0000 ;  /* 0x437c0000ff0e7424 */ /* 0x000fc800078e00ff */
[C---:B------:R-:W-:Y:S01]  /*3700*/  FADD R23, -R21.reuse, R9 ;  /* 0x0000000915177221 */ /* 0x040fe20000000100 */
[C---:B------:R-:W-:Y:S01]  /*3710*/  FADD R9, -R21.reuse, R10 ;  /* 0x0000000a15097221 */ /* 0x040fe20000000100 */
[----:B------:R-:W-:Y:S02]  /*3720*/  FADD R19, -R21, R20 ;  /* 0x0000001415137221 */ /* 0x000fe40000000100 */
[-C--:B------:R-:W-:Y:S01]  /*3730*/  FFMA.SAT R17, R23, R16.reuse, 0.5 ;  /* 0x3f00000017117423 */ /* 0x080fe20000002010 */
[----:B------:R-:W-:-:S03]  /*3740*/  FFMA.SAT R13, R9, R16, 0.5 ;  /* 0x3f000000090d7423 */ /* 0x000fc60000002010 */
[-C--:B------:R-:W-:Y:S01]  /*3750*/  FFMA.RM R10, R17, R14.reuse, 12582913 ;  /* 0x4b400001110a7423 */ /* 0x080fe2000000400e */
[----:B------:R-:W-:Y:S01]  /*3760*/  FFMA.RM R13, R13, R14, 12582913 ;  /* 0x4b4000010d0d7423 */ /* 0x000fe2000000400e */
[C---:B------:R-:W-:Y:S01]  /*3770*/  FADD R17, -R21.reuse, R26 ;  /* 0x0000001a15117221 */ /* 0x040fe20000000100 */
[----:B------:R-:W-:Y:S01]  /*3780*/  FADD R21, -R21, R22 ;  /* 0x0000001615157221 */ /* 0x000fe20000000100 */
[C---:B------:R-:W-:Y:S01]  /*3790*/  FADD R12, R10.reuse, -12583039 ;  /* 0xcb40007f0a0c7421 */ /* 0x040fe20000000000 */
[----:B------:R-:W-:Y:S01]  /*37a0*/  SHF.L.U32 R10, R10, 0x17, RZ ;  /* 0x000000170a0a7819 */ /* 0x000fe200000006ff */
[----:B------:R-:W-:Y:S01]  /*37b0*/  FADD R18, R13, -12583039 ;  /* 0xcb40007f0d127421 */ /* 0x000fe20000000000 */
[----:B------:R-:W-:Y:S01]  /*37c0*/  FFMA.SAT R15, R21, R16, 0.5 ;  /* 0x3f000000150f7423 */ /* 0x000fe20000002010 */
[----:B------:R-:W-:Y:S02]  /*37d0*/  FFMA R12, R23, 1.4426950216293334961, -R12 ;  /* 0x3fb8aa3b170c7823 */ /* 0x000fe4000000080c */
[----:B------:R-:W-:-:S02]  /*37e0*/  FFMA R18, R9, 1.4426950216293334961, -R18 ;  /* 0x3fb8aa3b09127823 */ /* 0x000fc40000000812 */
[----:B------:R-:W-:Y:S02]  /*37f0*/  FFMA R12, R23, 1.925963033500011079e-08, R12 ;  /* 0x32a57060170c7823 */ /* 0x000fe4000000000c */
[----:B------:R-:W-:Y:S01]  /*3800*/  FFMA R18, R9, 1.925963033500011079e-08, R18 ;  /* 0x32a5706009127823 */ /* 0x000fe20000000012 */
[----:B------:R-:W-:Y:S01]  /*3810*/  IMAD.SHL.U32 R9, R13, 0x800000, RZ ;  /* 0x008000000d097824 */ /* 0x000fe200078e00ff */
[----:B------:R-:W0:Y:S01]  /*3820*/  MUFU.EX2 R11, R12 ;  /* 0x0000000c000b7308 */ /* 0x000e220000000800 */
[----:B------:R-:W-:-:S07]  /*3830*/  FFMA.SAT R13, R17, R16, 0.5 ;  /* 0x3f000000110d7423 */ /* 0x000fce0000002010 */
        /* <DEDUP_REMOVED lines=8> */
[----:B------:R-:W-:Y:S01]  /*38c0*/  FFMA R19, R19, 1.925963033500011079e-08, R12 ;  /* 0x32a5706013137823 */ /* 0x000fe2000000000c */
[-C--:B------:R-:W-:Y:S01]  /*38d0*/  FFMA.RM R12, R13, R14.reuse, 12582913 ;  /* 0x4b4000010d0c7423 */ /* 0x080fe2000000400e */
[----:B------:R-:W-:Y:S01]  /*38e0*/  FFMA.RM R14, R15, R14, 12582913 ;  /* 0x4b4000010f0e7423 */ /* 0x000fe2000000400e */
[----:B------:R-:W-:Y:S01]  /*38f0*/  IMAD.MOV.U32 R15, RZ, RZ, -0x1 ;  /* 0xffffffffff0f7424 */ /* 0x000fe200078e00ff */
[----:B------:R-:W0:Y:S01]  /*3900*/  MUFU.EX2 R18, R19 ;  /* 0x0000001300127308 */ /* 0x000e220000000800 */
[----:B------:R-:W-:Y:S01]  /*3910*/  FADD R16, R12, -12583039 ;  /* 0xcb40007f0c107421 */ /* 0x000fe20000000000 */
[C---:B------:R-:W-:Y:S01]  /*3920*/  FADD R20, R14.reuse, -12583039 ;  /* 0xcb40007f0e147421 */ /* 0x040fe20000000000 */
[----:B------:R-:W-:Y:S02]  /*3930*/  IMAD.SHL.U32 R14, R14, 0x800000, RZ ;  /* 0x008000000e0e7824 */ /* 0x000fe400078e00ff */
[----:B------:R-:W-:Y:S01]  /*3940*/  FFMA R16, R17, 1.4426950216293334961, -R16 ;  /* 0x3fb8aa3b11107823 */ /* 0x000fe20000000810 */
[----:B------:R-:W-:-:S03]  /*3950*/  FFMA R20, R21, 1.4426950216293334961, -R20 ;  /* 0x3fb8aa3b15147823 */ /* 0x000fc60000000814 */
[----:B------:R-:W-:Y:S01]  /*3960*/  FFMA R16, R17, 1.925963033500011079e-08, R16 ;  /* 0x32a5706011107823 */ /* 0x000fe20000000010 */
[----:B------:R-:W-:Y:S01]  /*3970*/  FFMA R20, R21, 1.925963033500011079e-08, R20 ;  /* 0x32a5706015147823 */ /* 0x000fe20000000014 */
[----:B------:R-:W-:Y:S01]  /*3980*/  SHF.L.U32 R17, R12, 0x17, RZ ;  /* 0x000000170c117819 */ /* 0x000fe200000006ff */
[----:B------:R-:W-:Y:S02]  /*3990*/  FADD R12, RZ, R10 ;  /* 0x0000000aff0c7221 */ /* 0x000fe40000000000 */
[----:B------:R-:W-:Y:S01]  /*39a0*/  MUFU.EX2 R13, R20 ;  /* 0x00000014000d7308 */ /* 0x000fe20000000800 */
[----:B0-----:R-:W-:Y:S01]  /*39b0*/  FMUL R18, R11, R18 ;  /* 0x000000120b127220 */ /* 0x001fe20000400000 */
[----:B------:R-:W-:-:S06]  /*39c0*/  FADD R11, R12, R9 ;  /* 0x000000090c0b7221 */ /* 0x000fcc0000000000 */
[----:B------:R-:W0:Y:S01]  /*39d0*/  MUFU.EX2 R16, R16 ;  /* 0x0000001000107308 */ /* 0x000e220000000800 */
[----:B------:R-:W-:Y:S01]  /*39e0*/  FADD R12, R11, R18 ;  /* 0x000000120b0c7221 */ /* 0x000fe20000000000 */
[----:B------:R-:W-:Y:S01]  /*39f0*/  MOV R11, 0x1f ;  /* 0x0000001f000b7802 */ /* 0x000fe20000000f00 */
[----:B0-----:R-:W-:Y:S01]  /*3a00*/  FMUL R17, R17, R16 ;  /* 0x0000001011117220 */ /* 0x001fe20000400000 */
[----:B------:R-:W-:-:S03]  /*3a10*/  FMUL R16, R14, R13 ;  /* 0x0000000d0e107220 */ /* 0x000fc60000400000 */
[----:B------:R-:W-:Y:S01]  /*3a20*/  FADD R13, R12, R17 ;  /* 0x000000110c0d7221 */ /* 0x000fe20000000000 */
[----:B------:R-:W-:-:S03]  /*3a30*/  IMAD.MOV.U32 R12, RZ, RZ, 0x10 ;  /* 0x00000010ff0c7424 */ /* 0x000fc600078e00ff */
[----:B------:R-:W-:-:S07]  /*3a40*/  FADD R13, R13, R16 ;  /* 0x000000100d0d7221 */ /* 0x000fce0000000000 */
[----:B------:R-:W-:Y:S05]  /*3a50*/  WARPSYNC.COLLECTIVE R15, `(.L_x_5162) ;  /* 0x000000000f087348 */ /* 0x000fea0003c00000 */
[----:B------:R0:W1:Y:S02]  /*3a60*/  SHFL.BFLY P6, R14, R13, R12, R11 ;  /* 0x0c00000c0d0e7389 */ /* 0x00006400000c000b */
[----:B01----:R-:W-:Y:S05]  /*3a70*/  ENDCOLLECTIVE ;  /* 0x000000000000791b */ /* 0x003fea0003800000 */
.L_x_5162:
[----:B------:R-:W-:Y:S02]  /*3a80*/  HFMA2 R12, -RZ, RZ, 0, 4.76837158203125e-07 ;  /* 0x00000008ff0c7431 */ /* 0x000fe400000001ff */
[----:B------:R-:W-:-:S04]  /*3a90*/  FADD R19, R13, R14 ;  /* 0x0000000e0d137221 */ /* 0x000fc80000000000 */
[----:B------:R-:W-:-:S07]  /*3aa0*/  IMAD.MOV.U32 R13, RZ, RZ, R19 ;  /* 0x000000ffff0d7224 */ /* 0x000fce00078e0013 */
[----:B------:R-:W-:Y:S05]  /*3ab0*/  WARPSYNC.COLLECTIVE R15, `(.L_x_5163) ;  /* 0x000000000f087348 */ /* 0x000fea0003c00000 */
[----:B------:R0:W1:Y:S02]  /*3ac0*/  SHFL.BFLY P6, R14, R13, R12, R11 ;  /* 0x0c00000c0d0e7389 */ /* 0x00006400000c000b */
[----:B01----:R-:W-:Y:S05]  /*3ad0*/  ENDCOLLECTIVE ;  /* 0x000000000000791b */ /* 0x003fea0003800000 */
.L_x_5163:
[----:B------:R-:W-:Y:S02]  /*3ae0*/  IMAD.MOV.U32 R12, RZ, RZ, 0x4 ;  /* 0x00000004ff0c7424 */ /* 0x000fe400078e00ff */
[----:B------:R-:W-:-:S04]  /*3af0*/  FADD R20, R19, R14 ;  /* 0x0000000e13147221 */ /* 0x000fc80000000000 */
[----:B------:R-:W-:-:S07]  /*3b00*/  IMAD.MOV.U32 R13, RZ, RZ, R20 ;  /* 0x000000ffff0d7224 */ /* 0x000fce00078e0014 */
[----:B------:R-:W-:Y:S05]  /*3b10*/  WARPSYNC.COLLECTIVE R15, `(.L_x_5164) ;  /* 0x000000000f087348 */ /* 0x000fea0003c00000 */
[----:B------:R0:W1:Y:S02]  /*3b20*/  SHFL.BFLY P6, R14, R13, R12, R11 ;  /* 0x0c00000c0d0e7389 */ /* 0x00006400000c000b */
[----:B01----:R-:W-:Y:S05]  /*3b30*/  ENDCOLLECTIVE ;  /* 0x000000000000791b */ /* 0x003fea0003800000 */
.L_x_5164:
[----:B------:R-:W-:Y:S02]  /*3b40*/  IMAD.MOV.U32 R12, RZ, RZ, 0x2 ;  /* 0x00000002ff0c7424 */ /* 0x000fe400078e00ff */
[----:B------:R-:W-:-:S05]  /*3b50*/  FADD R21, R20, R14 ;  /* 0x0000000e14157221 */ /* 0x000fca0000000000 */
[----:B------:R-:W-:-:S07]  /*3b60*/  MOV R13, R21 ;  /* 0x00000015000d7202 */ /* 0x000fce0000000f00 */
[----:B------:R-:W-:Y:S05]  /*3b70*/  WARPSYNC.COLLECTIVE R15, `(.L_x_5165) ;  /* 0x000000000f087348 */ /* 0x000fea0003c00000 */
[----:B------:R0:W1:Y:S02]  /*3b80*/  SHFL.BFLY P6, R14, R13, R12, R11 ;  /* 0x0c00000c0d0e7389 */ /* 0x00006400000c000b */
[----:B01----:R-:W-:Y:S05]  /*3b90*/  ENDCOLLECTIVE ;  /* 0x000000000000791b */ /* 0x003fea0003800000 */
.L_x_5165:
[----:B------:R-:W-:Y:S02]  /*3ba0*/  HFMA2 R12, -RZ, RZ, 0, 5.9604644775390625e-08 ;  /* 0x00000001ff0c7431 */ /* 0x000fe400000001ff */
[----:B------:R-:W-:-:S04]  /*3bb0*/  FADD R22, R21, R14 ;  /* 0x0000000e15167221 */ /* 0x000fc80000000000 */
[----:B------:R-:W-:-:S07]  /*3bc0*/  IMAD.MOV.U32 R13, RZ, RZ, R22 ;  /* 0x000000ffff0d7224 */ /* 0x000fce00078e0016 */
[----:B------:R-:W-:Y:S05]  /*3bd0*/  WARPSYNC.COLLECTIVE R15, `(.L_x_5166) ;  /* 0x000000000f087348 */ /* 0x000fea0003c00000 */
[----:B------:R0:W1:Y:S02]  /*3be0*/  SHFL.BFLY P6, R14, R13, R12, R11 ;  /* 0x0c00000c0d0e7389 */ /* 0x00006400000c000b */
[----:B01----:R-:W-:Y:S05]  /*3bf0*/  ENDCOLLECTIVE ;  /* 0x000000000000791b */ /* 0x003fea0003800000 */
.L_x_5166:
[----:B------:R-:W-:Y:S05]  /*3c00*/  BRA `(.L_x_5167) ;  /* 0xfffffff0006c7947 */ /* 0x000fea000383ffff */
        .weak           $__internal_64_$__cuda_sm3x_div_rn_noftz_f32_slowpath
        .type           $__internal_64_$__cuda_sm3x_div_rn_noftz_f32_slowpath,@function
        .size           $__internal_64_$__cuda_sm3x_div_rn_noftz_f32_slowpath,(.L_x_37441 - $__internal_64_$__cuda_sm3x_div_rn_noftz_f32_slowpath)
$__internal_64_$__cuda_sm3x_div_rn_noftz_f32_slowpath:
        /* <DEDUP_REMOVED lines=31> */
[----:B------:R-:W-:Y:S01]  /*3e00*/  @P1 IMAD.MOV.U32 R21, RZ, RZ, RZ ;  /* 0x000000ffff151224 */ /* 0x000fe200078e00ff */
[----:B------:R-:W-:Y:S01]  /*3e10*/  @!P1 MOV R21, 0xffffffc0 ;  /* 0xffffffc000159802 */ /* 0x000fe20000000f00 */
[----:B------:R-:W-:-:S04]  /*3e20*/  @!P1 FFMA R10, R10, 1.84467440737095516160e+19, RZ ;  /* 0x5f8000000a0a9823 */ /* 0x000fc800000000ff */
[----:B------:R-:W-:-:S07]  /*3e30*/  @!P2 VIADD R21, R21, 0x40 ;  /* 0x000000401515a836 */ /* 0x000fce0000000000 */
.L_x_5169:
        /* <DEDUP_REMOVED lines=51> */
.L_x_5176:
[----:B------:R-:W-:-:S04]  /*4170*/  LOP3.LUT R11, R11, 0x80000000, RZ, 0xc0, !PT ;  /* 0x800000000b0b7812 */ /* 0x000fc800078ec0ff */
[----:B------:R-:W-:Y:S01]  /*4180*/  LOP3.LUT R11, R11, 0x7f800000, RZ, 0xfc, !PT ;  /* 0x7f8000000b0b7812 */ /* 0x000fe200078efcff */
[----:B------:R-:W-:Y:S06]  /*4190*/  BRA `(.L_x_5177) ;  /* 0x0000000000047947 */ /* 0x000fec0003800000 */
.L_x_5175:
[----:B------:R-:W-:-:S07]  /*41a0*/  IMAD R11, R22, 0x800000, R11 ;  /* 0x00800000160b7824 */ /* 0x000fce00078e020b */
.L_x_5177:
[----:B------:R-:W-:Y:S05]  /*41b0*/  BSYNC.RECONVERGENT B3 ;  /* 0x0000000000037941 */ /* 0x000fea0003800200 */
.L_x_5174:
[----:B------:R-:W-:Y:S05]  /*41c0*/  BRA `(.L_x_5178) ;  /* 0x0000000000207947 */ /* 0x000fea0003800000 */
.L_x_5173:
[----:B------:R-:W-:-:S04]  /*41d0*/  LOP3.LUT R11, R11, 0x80000000, R10, 0x48, !PT ;  /* 0x800000000b0b7812 */ /* 0x000fc800078e480a */
[----:B------:R-:W-:Y:S01]  /*41e0*/  LOP3.LUT R11, R11, 0x7f800000, RZ, 0xfc, !PT ;  /* 0x7f8000000b0b7812 */ /* 0x000fe200078efcff */
[----:B------:R-:W-:Y:S06]  /*41f0*/  BRA `(.L_x_5178) ;  /* 0x0000000000147947 */ /* 0x000fec0003800000 */
.L_x_5172:
[----:B------:R-:W-:Y:S01]  /*4200*/  LOP3.LUT R11, R11, 0x80000000, R10, 0x48, !PT ;  /* 0x800000000b0b7812 */ /* 0x000fe200078e480a */
[----:B------:R-:W-:Y:S06]  /*4210*/  BRA `(.L_x_5178) ;  /* 0x00000000000c7947 */ /* 0x000fec0003800000 */
.L_x_5171:
[----:B------:R-:W0:Y:S01]  /*4220*/  MUFU.RSQ R11, -QNAN ;  /* 0xffc00000000b7908 */ /* 0x000e220000001400 */
[----:B------:R-:W-:Y:S05]  /*4230*/  BRA `(.L_x_5178) ;  /* 0x0000000000047947 */ /* 0x000fea0003800000 */
.L_x_5170:
[----:B------:R-:W-:-:S07]  /*4240*/  FADD.FTZ R11, R10, R11 ;  /* 0x0000000b0a0b7221 */ /* 0x000fce0000010000 */
.L_x_5178:
[----:B------:R-:W-:Y:S05]  /*4250*/  BSYNC.RECONVERGENT B2 ;  /* 0x0000000000027941 */ /* 0x000fea0003800200 */
.L_x_5168:
[----:B0-----:R-:W-:Y:S01]  /*4260*/  IMAD.MOV.U32 R19, RZ, RZ, R11 ;  /* 0x000000ffff137224 */ /* 0x001fe200078e000b */
[----:B------:R-:W-:Y:S01]  /*4270*/  MOV R10, R20 ;  /* 0x00000014000a7202 */ /* 0x000fe20000000f00 */
[----:B------:R-:W-:-:S04]  /*4280*/  IMAD.MOV.U32 R11, RZ, RZ, 0x0 ;  /* 0x00000000ff0b7424 */ /* 0x000fc800078e00ff */
[----:B------:R-:W-:Y:S05]  /*4290*/  RET.REL.NODEC R10 `(_Z15SoftmaxWarpImplI22BroadcastScaleMaskLoadIffbLm4EiE11DirectStoreIffEfLi1ELi5ELi32ELi1ELb1EL9Algorithm0EEvT_T0_ll) ;  /* 0xffffffbc0a587950 */ /* 0x000fea0003c3ffff */
.L_x_5179:
        /* <DEDUP_REMOVED lines=14> */
.L_x_37441:


//--------------------- .text._Z15SoftmaxWarpImplI22BroadcastScaleMaskLoadIffbLm4EiE11DirectStoreIffEfLi1ELi5ELi32ELi1ELb0EL9Algorithm0EEvT_T0_ll --------------------------
	.section	.text._Z15SoftmaxWarpImplI22BroadcastScaleMaskLoadIffbLm4EiE11DirectStoreIffEfLi1ELi5ELi32ELi1ELb0EL9Algorithm0EEvT_T0_ll,"ax",@progbits
	.align	128
        .global         _Z15SoftmaxWarpImplI22BroadcastScaleMaskLoadIffbLm4EiE11DirectStoreIffEfLi1ELi5ELi32ELi1ELb0EL9Algorithm0EEvT_T0_ll
        .type           _Z15SoftmaxWarpImplI22BroadcastScaleMaskLoadIffbLm4EiE11DirectStoreIffEfLi1ELi5ELi32ELi1ELb0EL9Algorithm0EEvT_T0_ll,@function
        .size           _Z15SoftmaxWarpImplI22BroadcastScaleMaskLoadIffbLm4EiE11DirectStoreIffEfLi1ELi5ELi32ELi1ELb0EL9Algorithm0EEvT_T0_ll,(.L_x_37442 - _Z15SoftmaxWarpImplI22BroadcastScaleMaskLoadIffbLm4EiE11DirectStoreIffEfLi1ELi5ELi32ELi1ELb0EL9Algorithm0EEvT_T0_ll)
        .other          _Z15SoftmaxWarpImplI22BroadcastScaleMaskLoadIffbLm4EiE11DirectStoreIffEfLi1ELi5ELi32ELi1ELb0EL9Algorithm0EEvT_T0_ll,@"STO_CUDA_ENTRY STV_DEFAULT"
_Z15SoftmaxWarpImplI22BroadcastScaleMaskLoadIffbLm4EiE11DirectStoreIffEfLi1ELi5ELi32ELi1ELb0EL9Algorithm0EEvT_T0_ll:
.text._Z15SoftmaxWarpImplI22BroadcastScaleMaskLoadIffbLm4EiE11DirectStoreIffEfLi1ELi5ELi32ELi1ELb0EL9Algorithm0EEvT_T0_ll:
        /* <DEDUP_REMOVED lines=31> */
.L_x_5180:
        /* <DEDUP_REMOVED lines=14> */
.L_x_5193:
[----:B--2---:R-:W-:Y:S01]  /*02d0*/  IABS R12, UR60 ;  /* 0x0000003c000c7c13 */ /* 0x004fe20008000000 */
[----:B0-----:R-:W-:Y:S01]  /*02e0*/  IMAD R11, R9, UR61, R10 ;  /* 0x0000003d090b7c24 */ /* 0x001fe2000f8e020a */
[----:B------:R-:W-:Y:S01]  /*02f0*/  IABS R13, UR59 ;  /* 0x0000003b000d7c13 */ /* 0x000fe20008000000 */
[----:B------:R-:W-:Y:S01]  /*0300*/  UISETP.NE.U32.AND UP0, UPT, UR40, 0x1, UPT ;  /* 0x000000012800788c */ /* 0x000fe2000bf05070 */
[----:B------:R-:W0:Y:S01]  /*0310*/  I2F.RP R0, R12 ;  /* 0x0000000c00007306 */ /* 0x000e220000209400 */
[----:B------:R-:W-:Y:S01]  /*0320*/  ISETP.NE.AND P2, PT, RZ, UR60, PT ;  /* 0x0000003cff007c0c */ /* 0x000fe2000bf45270 */
[----:B------:R-:W-:Y:S01]  /*0330*/  UISETP.NE.U32.AND UP2, UPT, UR42, 0x1, UPT ;  /* 0x000000012a00788c */ /* 0x000fe2000bf45070 */
[----:B------:R-:W-:Y:S01]  /*0340*/  IABS R4, R11 ;  /* 0x0000000b00047213 */ /* 0x000fe20000000000 */
[----:B------:R-:W-:Y:S01]  /*0350*/  UISETP.NE.AND.EX UP0, UPT, UR41, URZ, UPT, UP0 ;  /* 0x000000ff2900728c */ /* 0x000fe2000bf05300 */
[----:B------:R-:W-:Y:S01]  /*0360*/  R2UR UR4, R13 ;  /* 0x000000000d0472ca */ /* 0x000fe200000e0000 */
[----:B------:R-:W-:Y:S01]  /*0370*/  UISETP.NE.AND.EX UP2, UPT, UR43, URZ, UPT, UP2 ;  /* 0x000000ff2b00728c */ /* 0x000fe2000bf45320 */
[----:B-1----:R-:W-:Y:S01]  /*0380*/  R2UR UR6, R6 ;  /* 0x00000000060672ca */ /* 0x002fe200000e0000 */
[----:B------:R-:W-:Y:S01]  /*0390*/  UISETP.NE.U32.AND UP1, UPT, UR36, 0x1, UPT ;  /* 0x000000012400788c */ /* 0x000fe2000bf25070 */
[----:B------:R-:W-:Y:S01]  /*03a0*/  R2UR UR7, R7 ;  /* 0x00000000070772ca */ /* 0x000fe200000e0000 */
[----:B------:R-:W-:-:S02]  /*03b0*/  UISETP.NE.U32.AND UP3, UPT, UR38, 0x1, UPT ;  /* 0x000000012600788c */ /* 0x000fc4000bf65070 */
[----:B------:R-:W-:Y:S02]  /*03c0*/  UISETP.NE.AND.EX UP1, UPT, UR37, URZ, UPT, UP1 ;  /* 0x000000ff2500728c */ /* 0x000fe4000bf25310 */
[----:B------:R-:W-:Y:S01]  /*03d0*/  UISETP.NE.AND.EX UP3, UPT, UR39, URZ, UPT, UP3 ;  /* 0x000000ff2700728c */ /* 0x000fe2000bf65330 */
[----:B0-----:R-:W0:Y:S08]  /*03e0*/  MUFU.RCP R0, R0 ;  /* 0x0000000000007308 */ /* 0x001e300000001000 */
[----:B------:R-:W1:Y:S01]  /*03f0*/  I2F.RP R13, UR4 ;  /* 0x00000004000d7d06 */ /* 0x000e620008209400 */
[----:B0-----:R-:W-:-:S07]  /*0400*/  VIADD R2, R0, 0xffffffe ;  /* 0x0ffffffe00027836 */ /* 0x001fce0000000000 */
[----:B------:R0:W2:Y:S08]  /*0410*/  F2I.FTZ.U32.TRUNC.NTZ R3, R2 ;  /* 0x0000000200037305 */ /* 0x0000b0000021f000 */
[----:B-1----:R-:W1:Y:S01]  /*0420*/  MUFU.RCP R13, R13 ;  /* 0x0000000d000d7308 */ /* 0x002e620000001000 */
[----:B0-----:R-:W-:Y:S01]  /*0430*/  MOV R2, RZ ;  /* 0x000000ff00027202 */ /* 0x001fe20000000f00 */
[----:B--2---:R-:W-:-:S04]  /*0440*/  IMAD.MOV R5, RZ, RZ, -R3 ;  /* 0x000000ffff057224 */ /* 0x004fc800078e0a03 */
[----:B------:R-:W-:-:S04]  /*0450*/  IMAD R5, R5, R12, RZ ;  /* 0x0000000c05057224 */ /* 0x000fc800078e02ff */
[----:B------:R-:W-:-:S04]  /*0460*/  IMAD.HI.U32 R0, R3, R5, R2 ;  /* 0x0000000503007227 */ /* 0x000fc800078e0002 */
[----:B------:R-:W-:-:S04]  /*0470*/  IMAD.MOV.U32 R5, RZ, RZ, R4 ;  /* 0x000000ffff057224 */ /* 0x000fc800078e0004 */
[----:B------:R-:W-:-:S04]  /*0480*/  IMAD.HI.U32 R2, R0, R5, RZ ;  /* 0x0000000500027227 */ /* 0x000fc800078e00ff */
[----:B------:R-:W-:-:S04]  /*0490*/  IMAD.MOV R3, RZ, RZ, -R2 ;  /* 0x000000ffff037224 */ /* 0x000fc800078e0a02 */
[----:B------:R-:W-:Y:S01]  /*04a0*/  IMAD R5, R12, R3, R5 ;  /* 0x000000030c057224 */ /* 0x000fe200078e0205 */
[----:B------:R-:W-:-:S04]  /*04b0*/  IADD3 R3, PT, PT, R11, 0x20, RZ ;  /* 0x000000200b037810 */ /* 0x000fc80007ffe0ff */
[----:B------:R-:W-:Y:S02]  /*04c0*/  ISETP.GT.U32.AND P1, PT, R12, R5, PT ;  /* 0x000000050c00720c */ /* 0x000fe40003f24070 */
[----:B------:R-:W-:-:S05]  /*04d0*/  IABS R17, R3 ;  /* 0x0000000300117213 */ /* 0x000fca0000000000 */
[----:B------:R-:W-:-:S04]  /*04e0*/  IMAD.HI.U32 R4, R0, R17, RZ ;  /* 0x0000001100047227 */ /* 0x000fc800078e00ff */
[----:B------:R-:W-:Y:S02]  /*04f0*/  IMAD.MOV R14, RZ, RZ, -R4 ;  /* 0x000000ffff0e7224 */ /* 0x000fe400078e0a04 */
[----:B------:R-:W-:Y:S02]  /*0500*/  @!P1 IMAD.IADD R5, R5, 0x1, -R12 ;  /* 0x0000000105059824 */ /* 0x000fe400078e0a0c */
[----:B------:R-:W-:Y:S01]  /*0510*/  IMAD R17, R12, R14, R17 ;  /* 0x0000000e0c117224 */ /* 0x000fe200078e0211 */
[----:B-1----:R-:W-:Y:S01]  /*0520*/  IADD3 R14, PT, PT, R13, 0xffffffe, RZ ;  /* 0x0ffffffe0d0e7810 */ /* 0x002fe20007ffe0ff */
[----:B------:R-:W-:Y:S01]  /*0530*/  @!P1 VIADD R2, R2, 0x1 ;  /* 0x0000000102029836 */ /* 0x000fe20000000000 */
[----:B------:R-:W-:Y:S02]  /*0540*/  ISETP.GE.U32.AND P0, PT, R5, R12, PT ;  /* 0x0000000c0500720c */ /* 0x000fe40003f06070 */
[----:B------:R-:W-:Y:S01]  /*0550*/  LOP3.LUT R5, R11, UR60, RZ, 0x3c, !PT ;  /* 0x0000003c0b057c12 */ /* 0x000fe2000f8e3cff */
[----:B------:R0:W1:Y:S01]  /*0560*/  F2I.FTZ.U32.TRUNC.NTZ R15, R14 ;  /* 0x0000000e000f7305 */ /* 0x000062000021f000 */
[----:B------:R-:W-:-:S02]  /*0570*/  ISETP.GT.U32.AND P1, PT, R12, R17, PT ;  /* 0x000000110c00720c */ /* 0x000fc40003f24070 */
[----:B------:R-:W-:Y:S02]  /*0580*/  ISETP.GE.AND P3, PT, R5, RZ, PT ;  /* 0x000000ff0500720c */ /* 0x000fe40003f66270 */
[----:B------:R-:W-:Y:S02]  /*0590*/  LOP3.LUT R13, RZ, UR60, RZ, 0x33, !PT ;  /* 0x0000003cff0d7c12 */ /* 0x000fe4000f8e33ff */
[----:B0-----:R-:W-:-:S03]  /*05a0*/  IABS R14, UR58 ;  /* 0x0000003a000e7c13 */ /* 0x001fc60008000000 */
[----:B------:R-:W-:Y:S01]  /*05b0*/  @P0 VIADD R2, R2, 0x1 ;  /* 0x0000000102020836 */ /* 0x000fe20000000000 */
[----:B------:R-:W-:-:S03]  /*05c0*/  R2UR UR5, R14 ;  /* 0x000000000e0572ca */ /* 0x000fc600000e0000 */
[----:B------:R-:W-:Y:S02]  /*05d0*/  @!P1 IMAD.IADD R17, R17, 0x1, -R12 ;  /* 0x0000000111119824 */ /* 0x000fe400078e0a0c */
[----:B------:R-:W-:Y:S01]  /*05e0*/  @!P3 IADD3 R2, PT, PT, -R2, RZ, RZ ;  /* 0x000000ff0202b210 */ /* 0x000fe20007ffe1ff */
[----:B------:R-:W-:Y:S02]  /*05f0*/  @!P1 VIADD R4, R4, 0x1 ;  /* 0x0000000104049836 */ /* 0x000fe40000000000 */
[----:B------:R-:W-:Y:S01]  /*0600*/  ISETP.GE.U32.AND P0, PT, R17, R12, PT ;  /* 0x0000000c1100720c */ /* 0x000fe20003f06070 */
[----:B-1----:R-:W-:Y:S01]  /*0610*/  IMAD.MOV R5, RZ, RZ, -R15 ;  /* 0x000000ffff057224 */ /* 0x002fe200078e0a0f */
[----:B------:R-:W-:Y:S01]  /*0620*/  SEL R20, R13, R2, !P2 ;  /* 0x000000020d147207 */ /* 0x000fe20005000000 */
[----:B------:R-:W-:Y:S01]  /*0630*/  IMAD.MOV.U32 R14, RZ, RZ, RZ ;  /* 0x000000ffff0e7224 */ /* 0x000fe200078e00ff */
[----:B------:R-:W-:Y:S01]  /*0640*/  LOP3.LUT R17, R3, UR60, RZ, 0x3c, !PT ;  /* 0x0000003c03117c12 */ /* 0x000fe2000f8e3cff */
[----:B------:R-:W-:Y:S01]  /*0650*/  IMAD R5, R5, UR4, RZ ;  /* 0x0000000405057c24 */ /* 0x000fe2000f8e02ff */
[----:B------:R-:W-:-:S02]  /*0660*/  IADD3 R2, PT, PT, -R20, RZ, RZ ;  /* 0x000000ff14027210 */ /* 0x000fc40007ffe1ff */
[----:B------:R-:W-:Y:S01]  /*0670*/  ISETP.GE.AND P3, PT, R17, RZ, PT ;  /* 0x000000ff1100720c */ /* 0x000fe20003f66270 */
[----:B------:R-:W-:Y:S02]  /*0680*/  IMAD.HI.U32 R14, R15, R5, R14 ;  /* 0x000000050f0e7227 */ /* 0x000fe400078e000e */
[----:B------:R-:W0:Y:S02]  /*0690*/  I2F.RP R15, UR5 ;  /* 0x00000005000f7d06 */ /* 0x000e240008209400 */
[----:B------:R-:W-:Y:S01]  /*06a0*/  IMAD R2, R2, UR60, R11 ;  /* 0x0000003c02027c24 */ /* 0x000fe2000f8e020b */
[----:B------:R-:W-:-:S04]  /*06b0*/  @P0 IADD3 R4, PT, PT, R4, 0x1, RZ ;  /* 0x0000000104040810 */ /* 0x000fc80007ffe0ff */
[----:B------:R-:W-:Y:S01]  /*06c0*/  IABS R17, R2 ;  /* 0x0000000200117213 */ /* 0x000fe20000000000 */
[----:B------:R-:W-:-:S04]  /*06d0*/  IMAD.MOV.U32 R18, RZ, RZ, R4 ;  /* 0x000000ffff127224 */ /* 0x000fc800078e0004 */
[----:B------:R-:W-:Y:S01]  /*06e0*/  IMAD.MOV.U32 R5, RZ, RZ, R17 ;  /* 0x000000ffff057224 */ /* 0x000fe200078e0011 */
[----:B------:R-:W-:Y:S01]  /*06f0*/  @!P3 IADD3 R18, PT, PT, -R18, RZ, RZ ;  /* 0x000000ff1212b210 */ /* 0x000fe20007ffe1ff */
[----:B0-----:R-:W0:Y:S02]  /*0700*/  MUFU.RCP R15, R15 ;  /* 0x0000000f000f7308 */ /* 0x001e240000001000 */
[----:B------:R-:W-:Y:S01]  /*0710*/  IMAD.HI.U32 R4, R14, R5, RZ ;  /* 0x000000050e047227 */ /* 0x000fe200078e00ff */
[----:B------:R-:W-:-:S03]  /*0720*/  SEL R18, R13, R18, !P2 ;  /* 0x000000120d127207 */ /* 0x000fc60005000000 */
[----:B------:R-:W-:-:S04]  /*0730*/  IMAD.MOV R22, RZ, RZ, -R4 ;  /* 0x000000ffff167224 */ /* 0x000fc800078e0a04 */
[----:B------:R-:W-:Y:S02]  /*0740*/  IMAD R5, R22, UR4, R5 ;  /* 0x0000000416057c24 */ /* 0x000fe4000f8e0205 */
[----:B------:R-:W-:-:S03]  /*0750*/  IMAD.MOV R22, RZ, RZ, -R18 ;  /* 0x000000ffff167224 */ /* 0x000fc600078e0a12 */
[----:B------:R-:W-:Y:S01]  /*0760*/  ISETP.LT.U32.AND P1, PT, R5, UR4, PT ;  /* 0x0000000405007c0c */ /* 0x000fe2000bf21070 */
[----:B------:R-:W-:Y:S02]  /*0770*/  IMAD R19, R22, UR60, R3 ;  /* 0x0000003c16137c24 */ /* 0x000fe4000f8e0203 */
[----:B0-----:R-:W-:Y:S01]  /*0780*/  VIADD R17, R15, 0xffffffe ;  /* 0x0ffffffe0f117836 */ /* 0x001fe20000000000 */
[----:B------:R-:W-:Y:S02]  /*0790*/  LOP3.LUT R15, RZ, UR59, RZ, 0x33, !PT ;  /* 0x0000003bff0f7c12 */ /* 0x000fe4000f8e33ff */
[----:B------:R-:W-:-:S05]  /*07a0*/  IABS R23, R19 ;  /* 0x0000001300177213 */ /* 0x000fca0000000000 */
[----:B------:R-:W-:Y:S02]  /*07b0*/  IMAD.HI.U32 R21, R14, R23, RZ ;  /* 0x000000170e157227 */ /* 0x000fe400078e00ff */
[----:B------:R-:W-:Y:S02]  /*07c0*/  @!P1 IADD3 R5, PT, PT, R5, -UR4, RZ ;  /* 0x8000000405059c10 */ /* 0x000fe4000fffe0ff */
[----:B------:R-:W-:Y:S01]  /*07d0*/  IMAD.MOV R22, RZ, RZ, -R21 ;  /* 0x000000ffff167224 */ /* 0x000fe200078e0a15 */
[----:B------:R-:W-:Y:S02]  /*07e0*/  @!P1 IADD3 R4, PT, PT, R4, 0x1, RZ ;  /* 0x0000000104049810 */ /* 0x000fe40007ffe0ff */
[----:B------:R-:W-:Y:S01]  /*07f0*/  ISETP.GE.U32.AND P0, PT, R5, UR4, PT ;  /* 0x0000000405007c0c */ /* 0x000fe2000bf06070 */
[----:B------:R-:W-:Y:S01]  /*0800*/  IMAD R23, R22, UR4, R23 ;  /* 0x0000000416177c24 */ /* 0x000fe2000f8e0217 */
[----:B------:R-:W-:Y:S02]  /*0810*/  LOP3.LUT R5, R2, UR59, RZ, 0x3c, !PT ;  /* 0x0000003b02057c12 */ /* 0x000fe4000f8e3cff */
[----:B------:R-:W-:-:S02]  /*0820*/  ISETP.NE.AND P1, PT, RZ, UR59, PT ;  /* 0x0000003bff007c0c */ /* 0x000fc4000bf25270 */
[----:B------:R-:W-:Y:S02]  /*0830*/  ISETP.LT.U32.AND P4, PT, R23, UR4, PT ;  /* 0x0000000417007c0c */ /* 0x000fe4000bf81070 */
[----:B------:R-:W-:Y:S02]  /*0840*/  ISETP.GE.AND P3, PT, R5, RZ, PT ;  /* 0x000000ff0500720c */ /* 0x000fe40003f66270 */
[----:B------:R-:W0:Y:S03]  /*0850*/  F2I.FTZ.U32.TRUNC.NTZ R5, R17 ;  /* 0x0000001100057305 */ /* 0x000e26000021f000 */
[----:B------:R-:W-:-:S06]  /*0860*/  @P0 VIADD R4, R4, 0x1 ;  /* 0x0000000104040836 */ /* 0x000fcc0000000000 */
[----:B------:R-:W-:Y:S02]  /*0870*/  @!P4 VIADD R23, R23, -UR4 ;  /* 0x800000041717cc36 */ /* 0x000fe40008000000 */
[----:B------:R-:W-:Y:S02]  /*0880*/  @!P3 IMAD.MOV R4, RZ, RZ, -R4 ;  /* 0x000000ffff04b224 */ /* 0x000fe400078e0a04 */
[----:B------:R-:W-:Y:S01]  /*0890*/  @!P4 VIADD R21, R21, 0x1 ;  /* 0x000000011515c836 */ /* 0x000fe20000000000 */
[----:B------:R-:W-:Y:S02]  /*08a0*/  ISETP.GE.U32.AND P0, PT, R23, UR4, PT ;  /* 0x0000000417007c0c */ /* 0x000fe4000bf06070 */
[----:B------:R-:W-:Y:S02]  /*08b0*/  LOP3.LUT R23, R19, UR59, RZ, 0x3c, !PT ;  /* 0x0000003b13177c12 */ /* 0x000fe4000f8e3cff */
[----:B------:R-:W-:Y:S01]  /*08c0*/  SEL R22, R15, R4, !P1 ;  /* 0x000000040f167207 */ /* 0x000fe20004800000 */
[----:B------:R-:W-:Y:S01]  /*08d0*/  HFMA2 R4, -RZ, RZ, 0, 0 ;  /* 0x00000000ff047431 */ /* 0x000fe200000001ff */
[----:B------:R-:W-:-:S02]  /*08e0*/  ISETP.GE.AND P3, PT, R23, RZ, PT ;  /* 0x000000ff1700720c */ /* 0x000fc40003f66270 */
[----:B0-----:R-:W-:Y:S01]  /*08f0*/  IADD3 R25, PT, PT, RZ, -R5, RZ ;  /* 0x80000005ff197210 */ /* 0x001fe20007ffe0ff */
[----:B------:R-:W-:-:S04]  /*0900*/  IMAD.MOV R17, RZ, RZ, -R22 ;  /* 0x000000ffff117224 */ /* 0x000fc800078e0a16 */
[----:B------:R-:W-:Y:S01]  /*0910*/  @P0 VIADD R21, R21, 0x1 ;  /* 0x0000000115150836 */ /* 0x000fe20000000000 */
[----:B------:R-:W-:Y:S01]  /*0920*/  PLOP3.LUT P0, PT, PT, PT, UP0, 0x40, 0x4 ;  /* 0x000000000004781c */ /* 0x000fe20003f0e808 */
[----:B------:R-:W-:Y:S02]  /*0930*/  IMAD R25, R25, UR5, RZ ;  /* 0x0000000519197c24 */ /* 0x000fe4000f8e02ff */
[----:B------:R-:W-:Y:S01]  /*0940*/  IMAD R2, R17, UR59, R2 ;  /* 0x0000003b11027c24 */ /* 0x000fe2000f8e0202 */
[----:B------:R-:W-:Y:S01]  /*0950*/  SEL R20, R20, RZ, !P0 ;  /* 0x000000ff14147207 */ /* 0x000fe20004000000 */
[----:B------:R-:W-:Y:S01]  /*0960*/  @!P3 IMAD.MOV R21, RZ, RZ, -R21 ;  /* 0x000000ffff15b224 */ /* 0x000fe200078e0a15 */
[----:B------:R-:W-:Y:S01]  /*0970*/  PLOP3.LUT P3, PT, PT, PT, UP2, 0x40, 0x4 ;  /* 0x000000000004781c */ /* 0x000fe20003f6e828 */
[----:B------:R-:W-:Y:S01]  /*0980*/  IMAD.HI.U32 R17, R5, R25, R4 ;  /* 0x0000001905117227 */ /* 0x000fe200078e0004 */
[----:B------:R-:W-:Y:S02]  /*0990*/  IABS R24, R2 ;  /* 0x0000000200187213 */ /* 0x000fe40000000000 */
[----:B------:R-:W-:Y:S01]  /*09a0*/  SEL R21, R15, R21, !P1 ;  /* 0x000000150f157207 */ /* 0x000fe20004800000 */
[----:B------:R-:W-:Y:S01]  /*09b0*/  IMAD R20, R20, UR44, RZ ;  /* 0x0000002c14147c24 */ /* 0x000fe2000f8e02ff */
[----:B------:R-:W-:Y:S01]  /*09c0*/  SEL R23, R22, RZ, !P3 ;  /* 0x000000ff16177207 */ /* 0x000fe20005800000 */
[----:B------:R-:W-:Y:S01]  /*09d0*/  IMAD.HI.U32 R4, R17, R24, RZ ;  /* 0x0000001811047227 */ /* 0x000fe200078e00ff */
[----:B------:R-:W-:-:S03]  /*09e0*/  PLOP3.LUT P0, PT, PT, PT, UP0, 0x40, 0x4 ;  /* 0x000000000004781c */ /* 0x000fc60003f0e808 */
[----:B------:R-:W-:Y:S01]  /*09f0*/  IMAD.MOV R26, RZ, RZ, -R21 ;  /* 0x000000ffff1a7224 */ /* 0x000fe200078e0a15 */
[----:B------:R-:W-:Y:S01]  /*0a00*/  IADD3 R5, PT, PT, -R4, RZ, RZ ;  /* 0x000000ff04057210 */ /* 0x000fe20007ffe1ff */
[----:B------:R-:W-:Y:S01]  /*0a10*/  IMAD R23, R23, UR45, R20 ;  /* 0x0000002d17177c24 */ /* 0x000fe2000f8e0214 */
[----:B------:R-:W-:Y:S01]  /*0a20*/  LOP3.LUT R20, R2, UR58, RZ, 0x3c, !PT ;  /* 0x0000003a02147c12 */ /* 0x000fe2000f8e3cff */
[----:B------:R-:W-:Y:S01]  /*0a30*/  IMAD R19, R26, UR59, R19 ;  /* 0x0000003b1a137c24 */ /* 0x000fe2000f8e0213 */
[----:B------:R-:W-:Y:S01]  /*0a40*/  SEL R18, R18, RZ, !P0 ;  /* 0x000000ff12127207 */ /* 0x000fe20004000000 */
[----:B------:R-:W-:Y:S01]  /*0a50*/  IMAD R24, R5, UR5, R24 ;  /* 0x0000000505187c24 */ /* 0x000fe2000f8e0218 */
[----:B------:R-:W-:Y:S02]  /*0a60*/  IADD3 R5, PT, PT, R11, 0x40, RZ ;  /* 0x000000400b057810 */ /* 0x000fe40007ffe0ff */
[----:B------:R-:W-:Y:S01]  /*0a70*/  IABS R26, R19 ;  /* 0x00000013001a7213 */ /* 0x000fe20000000000 */
[----:B------:R-:W-:Y:S01]  /*0a80*/  IMAD R18, R18, UR44, RZ ;  /* 0x0000002c12127c24 */ /* 0x000fe2000f8e02ff */
[----:B------:R-:W-:-:S02]  /*0a90*/  IABS R27, R5 ;  /* 0x00000005001b7213 */ /* 0x000fc40000000000 */
[----:B------:R-:W-:Y:S01]  /*0aa0*/  ISETP.GE.AND P3, PT, R20, RZ, PT ;  /* 0x000000ff1400720c */ /* 0x000fe20003f66270 */
[----:B------:R-:W-:Y:S01]  /*0ab0*/  IMAD.HI.U32 R22, R17, R26, RZ ;  /* 0x0000001a11167227 */ /* 0x000fe200078e00ff */
[----:B------:R-:W-:Y:S02]  /*0ac0*/  ISETP.LT.U32.AND P6, PT, R24, UR5, PT ;  /* 0x0000000518007c0c */ /* 0x000fe4000bfc1070 */
[----:B------:R-:W-:Y:S01]  /*0ad0*/  PLOP3.LUT P0, PT, PT, PT, UP2, 0x40, 0x4 ;  /* 0x000000000004781c */ /* 0x000fe20003f0e828 */
[----:B------:R-:W-:Y:S02]  /*0ae0*/  IMAD.MOV R25, RZ, RZ, -R22 ;  /* 0x000000ffff197224 */ /* 0x000fe400078e0a16 */
[----:B------:R-:W-:Y:S01]  /*0af0*/  IMAD.HI.U32 R20, R0, R27, RZ ;  /* 0x0000001b00147227 */ /* 0x000fe200078e00ff */
[----:B------:R-:W-:-:S03]  /*0b00*/  SEL R21, R21, RZ, !P0 ;  /* 0x000000ff15157207 */ /* 0x000fc60004000000 */
[----:B------:R-:W-:Y:S01]  /*0b10*/  IMAD R26, R25, UR5, R26 ;  /* 0x00000005191a7c24 */ /* 0x000fe2000f8e021a */
[----:B------:R-:W-:-:S03]  /*0b20*/  IADD3 R25, PT, PT, -R20, RZ, RZ ;  /* 0x000000ff14197210 */ /* 0x000fc60007ffe1ff */
[----:B------:R-:W-:Y:S01]  /*0b30*/  @!P6 VIADD R24, R24, -UR5 ;  /* 0x800000051818ec36 */ /* 0x000fe20008000000 */
[----:B------:R-:W-:Y:S01]  /*0b40*/  ISETP.LT.U32.AND P0, PT, R26, UR5, PT ;  /* 0x000000051a007c0c */ /* 0x000fe2000bf01070 */
[----:B------:R-:W-:Y:S02]  /*0b50*/  IMAD R25, R12, R25, R27 ;  /* 0x000000190c197224 */ /* 0x000fe400078e021b */
[----:B------:R-:W-:Y:S01]  /*0b60*/  @!P6 VIADD R4, R4, 0x1 ;  /* 0x000000010404e836 */ /* 0x000fe20000000000 */
[----:B------:R-:W-:Y:S02]  /*0b70*/  ISETP.GE.U32.AND P5, PT, R24, UR5, PT ;  /* 0x0000000518007c0c */ /* 0x000fe4000bfa6070 */
[----:B------:R-:W-:Y:S02]  /*0b80*/  ISETP.GT.U32.AND P4, PT, R12, R25, PT ;  /* 0x000000190c00720c */ /* 0x000fe40003f84070 */
[----:B------:R-:W-:-:S05]  /*0b90*/  LOP3.LUT R24, R5, UR60, RZ, 0x3c, !PT ;  /* 0x0000003c05187c12 */ /* 0x000fca000f8e3cff */
[----:B------:R-:W-:Y:S02]  /*0ba0*/  @!P0 VIADD R26, R26, -UR5 ;  /* 0x800000051a1a8c36 */ /* 0x000fe40008000000 */
[----:B------:R-:W-:Y:S01]  /*0bb0*/  @!P0 VIADD R22, R22, 0x1 ;  /* 0x0000000116168836 */ /* 0x000fe20000000000 */
[----:B------:R-:W-:Y:S02]  /*0bc0*/  PLOP3.LUT P0, PT, PT, PT, UP1, 0x40, 0x4 ;  /* 0x000000000004781c */ /* 0x000fe40003f0e818 */
[----:B------:R-:W-:Y:S01]  /*0bd0*/  @P5 IADD3 R4, PT, PT, R4, 0x1, RZ ;  /* 0x0000000104045810 */ /* 0x000fe20007ffe0ff */
[----:B------:R-:W-:Y:S01]  /*0be0*/  @!P4 IMAD.IADD R25, R25, 0x1, -R12 ;  /* 0x000000011919c824 */ /* 0x000fe200078e0a0c */
[----:B------:R-:W-:Y:S02]  /*0bf0*/  @!P4 IADD3 R20, PT, PT, R20, 0x1, RZ ;  /* 0x000000011414c810 */ /* 0x000fe40007ffe0ff */
[----:B------:R-:W-:Y:S02]  /*0c00*/  ISETP.GE.AND P4, PT, R24, RZ, PT ;  /* 0x000000ff1800720c */ /* 0x000fe40003f86270 */
[----:B------:R-:W-:-:S02]  /*0c10*/  ISETP.GE.U32.AND P6, PT, R25, R12, PT ;  /* 0x0000000c1900720c */ /* 0x000fc40003fc6070 */
[----:B------:R-:W-:Y:S02]  /*0c20*/  LOP3.LUT R25, R19, UR58, RZ, 0x3c, !PT ;  /* 0x0000003a13197c12 */ /* 0x000fe4000f8e3cff */
[----:B------:R-:W-:Y:S02]  /*0c30*/  @!P3 IADD3 R4, PT, PT, -R4, RZ, RZ ;  /* 0x000000ff0404b210 */ /* 0x000fe40007ffe1ff */
[----:B------:R-:W-:Y:S02]  /*0c40*/  ISETP.GE.AND P5, PT, R25, RZ, PT ;  /* 0x000000ff1900720c */ /* 0x000fe40003fa6270 */
[----:B------:R-:W-:-:S05]  /*0c50*/  ISETP.NE.AND P3, PT, RZ, UR58, PT ;  /* 0x0000003aff007c0c */ /* 0x000fca000bf65270 */
[----:B------:R-:W-:Y:S01]  /*0c60*/  @P6 VIADD R20, R20, 0x1 ;  /* 0x0000000114146836 */ /* 0x000fe20000000000 */
[----:B------:R-:W-:-:S03]  /*0c70*/  ISETP.GE.U32.AND P6, PT, R26, UR5, PT ;  /* 0x000000051a007c0c */ /* 0x000fc6000bfc6070 */
[----:B------:R-:W-:Y:S02]  /*0c80*/  IMAD.MOV.U32 R24, RZ, RZ, R20 ;  /* 0x000000ffff187224 */ /* 0x000fe400078e0014 */
[----:B------:R-:W-:Y:S01]  /*0c90*/  IMAD R20, R21, UR45, R18 ;  /* 0x0000002d15147c24 */ /* 0x000fe2000f8e0212 */
[----:B------:R-:W-:Y:S01]  /*0ca0*/  LOP3.LUT R18, RZ, UR58, RZ, 0x33, !PT ;  /* 0x0000003aff127c12 */ /* 0x000fe2000f8e33ff */
[----:B------:R-:W-:-:S03]  /*0cb0*/  @!P4 IMAD.MOV R24, RZ, RZ, -R24 ;  /* 0x000000ffff18c224 */ /* 0x000fc600078e0a18 */
[----:B------:R-:W-:Y:S02]  /*0cc0*/  SEL R4, R18, R4, !P3 ;  /* 0x0000000412047207 */ /* 0x000fe40005800000 */
[----:B------:R-:W-:Y:S02]  /*0cd0*/  SEL R21, R13, R24, !P2 ;  /* 0x000000180d157207 */ /* 0x000fe40005000000 */
[----:B------:R-:W-:Y:S01]  /*0ce0*/  @P6 IADD3 R22, PT, PT, R22, 0x1, RZ ;  /* 0x0000000116166810 */ /* 0x000fe20007ffe0ff */
[----:B------:R-:W-:Y:S02]  /*0cf0*/  IMAD.MOV R25, RZ, RZ, -R4 ;  /* 0x000000ffff197224 */ /* 0x000fe400078e0a04 */
[----:B------:R-:W-:Y:S02]  /*0d00*/  IMAD.MOV R24, RZ, RZ, -R21 ;  /* 0x000000ffff187224 */ /* 0x000fe400078e0a15 */
[----:B------:R-:W-:Y:S01]  /*0d10*/  IMAD.MOV.U32 R27, RZ, RZ, R22 ;  /* 0x000000ffff1b7224 */ /* 0x000fe200078e0016 */
[----:B------:R-:W-:Y:S01]  /*0d20*/  SEL R22, R4, RZ, !P0 ;  /* 0x000000ff04167207 */ /* 0x000fe20004000000 */
[----:B------:R-:W-:-:S02]  /*0d30*/  IMAD R24, R24, UR60, R5 ;  /* 0x0000003c18187c24 */ /* 0x000fc4000f8e0205 */
[----:B------:R-:W-:Y:S01]  /*0d40*/  IMAD R2, R25, UR58, R2 ;  /* 0x0000003a19027c24 */ /* 0x000fe2000f8e0202 */
[----:B------:R-:W-:Y:S01]  /*0d50*/  @!P5 IADD3 R27, PT, PT, -R27, RZ, RZ ;  /* 0x000000ff1b1bd210 */ /* 0x000fe20007ffe1ff */
[----:B------:R-:W-:Y:S01]  /*0d60*/  IMAD R23, R22, UR46, R23 ;  /* 0x0000002e16177c24 */ /* 0x000fe2000f8e0217 */
[----:B------:R-:W-:Y:S02]  /*0d70*/  IABS R25, R24 ;  /* 0x0000001800197213 */ /* 0x000fe40000000000 */
[----:B------:R-:W-:-:S03]  /*0d80*/  SEL R4, R18, R27, !P3 ;  /* 0x0000001b12047207 */ /* 0x000fc60005800000 */
[----:B------:R-:W-:-:S04]  /*0d90*/  IMAD.HI.U32 R22, R14, R25, RZ ;  /* 0x000000190e167227 */ /* 0x000fc800078e00ff */
        /* <DEDUP_REMOVED lines=22> */
[----:B------:R-:W-:-:S04]  /*0f00*/  IMAD.HI.U32 R21, R17, R26, RZ ;  /* 0x0000001a11157227 */ /* 0x000fc800078e00ff */
[----:B------:R-:W-:-:S04]  /*0f10*/  IMAD.MOV R25, RZ, RZ, -R21 ;  /* 0x000000ffff197224 */ /* 0x000fc800078e0a15 */
[----:B------:R-:W-:Y:S01]  /*0f20*/  IMAD R26, R25, UR5, R26 ;  /* 0x00000005191a7c24 */ /* 0x000fe2000f8e021a */
[----:B------:R-:W-:-:S04]  /*0f30*/  LOP3.LUT R25, R24, UR58, RZ, 0x3c, !PT ;  /* 0x0000003a18197c12 */ /* 0x000fc8000f8e3cff */
[----:B------:R-:W-:Y:S02]  /*0f40*/  ISETP.LT.U32.AND P4, PT, R26, UR5, PT ;  /* 0x000000051a007c0c */ /* 0x000fe4000bf81070 */
[----:B------:R-:W-:Y:S01]  /*0f50*/  ISETP.GE.AND P5, PT, R25, RZ, PT ;  /* 0x000000ff1900720c */ /* 0x000fe20003fa6270 */
[----:B------:R-:W-:-:S10]  /*0f60*/  VIADD R25, R11, 0x60 ;  /* 0x000000600b197836 */ /* 0x000fd40000000000 */
[----:B------:R-:W-:Y:S01]  /*0f70*/  @!P4 IADD3 R26, PT, PT, R26, -UR5, RZ ;  /* 0x800000051a1acc10 */ /* 0x000fe2000fffe0ff */
[----:B------:R-:W-:-:S03]  /*0f80*/  @!P4 VIADD R21, R21, 0x1 ;  /* 0x000000011515c836 */ /* 0x000fc60000000000 */
[----:B------:R-:W-:-:S13]  /*0f90*/  ISETP.GE.U32.AND P0, PT, R26, UR5, PT ;  /* 0x000000051a007c0c */ /* 0x000fda000bf06070 */
[----:B------:R-:W-:Y:S01]  /*0fa0*/  @P0 VIADD R21, R21, 0x1 ;  /* 0x0000000115150836 */ /* 0x000fe20000000000 */
[----:B------:R-:W-:-:S04]  /*0fb0*/  PLOP3.LUT P0, PT, PT, PT, UP1, 0x40, 0x4 ;  /* 0x000000000004781c */ /* 0x000fc80003f0e818 */
[----:B------:R-:W-:Y:S02]  /*0fc0*/  MOV R27, R21 ;  /* 0x00000015001b7202 */ /* 0x000fe40000000f00 */
[----:B------:R-:W-:Y:S02]  /*0fd0*/  SEL R21, R4, RZ, !P0 ;  /* 0x000000ff04157207 */ /* 0x000fe40004000000 */
[----:B------:R-:W-:Y:S01]  /*0fe0*/  PLOP3.LUT P0, PT, PT, PT, UP1, 0x40, 0x4 ;  /* 0x000000000004781c */ /* 0x000fe20003f0e818 */
[----:B------:R-:W-:Y:S02]  /*0ff0*/  @!P5 IMAD.MOV R27, RZ, RZ, -R27 ;  /* 0x000000ffff1bd224 */ /* 0x000fe400078e0a1b */
[----:B------:R-:W-:-:S03]  /*1000*/  IMAD R20, R21, UR46, R20 ;  /* 0x0000002e15147c24 */ /* 0x000fc6000f8e0214 */
[----:B------:R-:W-:Y:S02]  /*1010*/  SEL R4, R18, R27, !P3 ;  /* 0x0000001b12047207 */ /* 0x000fe40005800000 */
[----:B------:R-:W-:Y:S02]  /*1020*/  IABS R27, R25 ;  /* 0x00000019001b7213 */ /* 0x000fe40000000000 */
[C---:B------:R-:W-:Y:S02]  /*1030*/  IADD3 R21, PT, PT, -R4.reuse, RZ, RZ ;  /* 0x000000ff04157210 */ /* 0x040fe40007ffe1ff */
[----:B------:R-:W-:Y:S01]  /*1040*/  SEL R29, R4, RZ, !P0 ;  /* 0x000000ff041d7207 */ /* 0x000fe20004000000 */
[----:B------:R-:W-:-:S04]  /*1050*/  IMAD.HI.U32 R4, R0, R27, RZ ;  /* 0x0000001b00047227 */ /* 0x000fc800078e00ff */
[----:B------:R-:W-:Y:S02]  /*1060*/  IMAD R21, R21, UR58, R24 ;  /* 0x0000003a15157c24 */ /* 0x000fe4000f8e0218 */
[----:B------:R-:W-:Y:S01]  /*1070*/  IMAD.MOV R24, RZ, RZ, -R4 ;  /* 0x000000ffff187224 */ /* 0x000fe200078e0a04 */
[----:B------:R-:W-:Y:S01]  /*1080*/  SHF.R.S64 R28, RZ, 0x1e, R5 ;  /* 0x0000001eff1c7819 */ /* 0x000fe20000001005 */
[----:B------:R-:W-:Y:S02]  /*1090*/  IMAD R22, R29, UR46, R22 ;  /* 0x0000002e1d167c24 */ /* 0x000fe4000f8e0216 */
[----:B------:R-:W-:Y:S01]  /*10a0*/  IMAD R27, R12, R24, R27 ;  /* 0x000000180c1b7224 */ /* 0x000fe200078e021b */
[----:B------:R-:W-:-:S04]  /*10b0*/  LOP3.LUT R24, R25, UR60, RZ, 0x3c, !PT ;  /* 0x0000003c19187c12 */ /* 0x000fc8000f8e3cff */
[----:B------:R-:W-:Y:S02]  /*10c0*/  ISETP.GT.U32.AND P4, PT, R12, R27, PT ;  /* 0x0000001b0c00720c */ /* 0x000fe40003f84070 */
[----:B------:R-:W-:-:S11]  /*10d0*/  ISETP.GE.AND P5, PT, R24, RZ, PT ;  /* 0x000000ff1800720c */ /* 0x000fd60003fa6270 */
[----:B------:R-:W-:Y:S01]  /*10e0*/  @!P4 IMAD.IADD R27, R27, 0x1, -R12 ;  /* 0x000000011b1bc824 */ /* 0x000fe200078e0a0c */
[----:B------:R-:W-:-:S04]  /*10f0*/  @!P4 IADD3 R4, PT, PT, R4, 0x1, RZ ;  /* 0x000000010404c810 */ /* 0x000fc80007ffe0ff */
[----:B------:R-:W-:-:S13]  /*1100*/  ISETP.GE.U32.AND P0, PT, R27, R12, PT ;  /* 0x0000000c1b00720c */ /* 0x000fda0003f06070 */
[----:B------:R-:W-:Y:S01]  /*1110*/  @P0 VIADD R4, R4, 0x1 ;  /* 0x0000000104040836 */ /* 0x000fe20000000000 */
[----:B------:R-:W-:-:S03]  /*1120*/  PLOP3.LUT P0, PT, PT, PT, UP3, 0x40, 0x4 ;  /* 0x000000000004781c */ /* 0x000fc60003f0e838 */
[----:B------:R-:W-:-:S05]  /*1130*/  @!P5 IMAD.MOV R4, RZ, RZ, -R4 ;  /* 0x000000ffff04d224 */ /* 0x000fca00078e0a04 */
[----:B------:R-:W-:-:S04]  /*1140*/  SEL R4, R13, R4, !P2 ;  /* 0x000000040d047207 */ /* 0x000fc80005000000 */
[----:B------:R-:W-:-:S05]  /*1150*/  IADD3 R24, PT, PT, -R4, RZ, RZ ;  /* 0x000000ff04187210 */ /* 0x000fca0007ffe1ff */
[----:B------:R-:W-:Y:S01]  /*1160*/  IMAD R25, R24, UR60, R25 ;  /* 0x0000003c18197c24 */ /* 0x000fe2000f8e0219 */
[----:B------:R-:W-:-:S04]  /*1170*/  SEL R24, R2, RZ, !P0 ;  /* 0x000000ff02187207 */ /* 0x000fc80004000000 */
[----:B------:R-:W-:Y:S01]  /*1180*/  IABS R27, R25 ;  /* 0x00000019001b7213 */ /* 0x000fe20000000000 */
[----:B------:R-:W-:-:S04]  /*1190*/  IMAD R23, R24, UR47, R23 ;  /* 0x0000002f18177c24 */ /* 0x000fc8000f8e0217 */
[----:B------:R-:W-:-:S04]  /*11a0*/  IMAD.HI.U32 R2, R14, R27, RZ ;  /* 0x0000001b0e027227 */ /* 0x000fc800078e00ff */
        /* <DEDUP_REMOVED lines=9> */
[----:B------:R-:W-:-:S04]  /*1240*/  PLOP3.LUT P0, PT, PT, PT, UP0, 0x40, 0x4 ;  /* 0x000000000004781c */ /* 0x000fc80003f0e808 */
[----:B------:R-:W-:Y:S01]  /*1250*/  SEL R4, R4, RZ, !P0 ;  /* 0x000000ff04047207 */ /* 0x000fe20004000000 */
[----:B------:R-:W-:Y:S01]  /*1260*/  @!P5 IMAD.MOV R2, RZ, RZ, -R2 ;  /* 0x000000ffff02d224 */ /* 0x000fe200078e0a02 */
[----:B------:R-:W-:-:S03]  /*1270*/  PLOP3.LUT P0, PT, PT, PT, UP2, 0x40, 0x4 ;  /* 0x000000000004781c */ /* 0x000fc60003f0e828 */
[----:B------:R-:W-:Y:S01]  /*1280*/  IMAD R27, R4, UR44, RZ ;  /* 0x0000002c041b7c24 */ /* 0x000fe2000f8e02ff */
[----:B------:R-:W-:-:S04]  /*1290*/  SEL R24, R15, R2, !P1 ;  /* 0x000000020f187207 */ /* 0x000fc80004800000 */
[C---:B------:R-:W-:Y:S02]  /*12a0*/  IADD3 R2, PT, PT, -R24.reuse, RZ, RZ ;  /* 0x000000ff18027210 */ /* 0x040fe40007ffe1ff */
[----:B------:R-:W-:-:S03]  /*12b0*/  SEL R24, R24, RZ, !P0 ;  /* 0x000000ff18187207 */ /* 0x000fc60004000000 */
[----:B------:R-:W-:Y:S02]  /*12c0*/  IMAD R25, R2, UR59, R25 ;  /* 0x0000003b02197c24 */ /* 0x000fe4000f8e0219 */
[----:B------:R-:W-:-:S03]  /*12d0*/  IMAD R24, R24, UR45, R27 ;  /* 0x0000002d18187c24 */ /* 0x000fc6000f8e021b */
[----:B------:R-:W-:Y:S02]  /*12e0*/  IABS R2, R25 ;  /* 0x0000001900027213 */ /* 0x000fe40000000000 */
[----:B------:R-:W-:-:S03]  /*12f0*/  LOP3.LUT R26, R25, UR58, RZ, 0x3c, !PT ;  /* 0x0000003a191a7c12 */ /* 0x000fc6000f8e3cff */
[----:B------:R-:W-:-:S04]  /*1300*/  IMAD.HI.U32 R4, R17, R2, RZ ;  /* 0x0000000211047227 */ /* 0x000fc800078e00ff */
[----:B------:R-:W-:-:S04]  /*1310*/  IMAD.MOV R27, RZ, RZ, -R4 ;  /* 0x000000ffff1b7224 */ /* 0x000fc800078e0a04 */
[----:B------:R-:W-:-:S05]  /*1320*/  IMAD R2, R27, UR5, R2 ;  /* 0x000000051b027c24 */ /* 0x000fca000f8e0202 */
[----:B------:R-:W-:-:S13]  /*1330*/  ISETP.LT.U32.AND P4, PT, R2, UR5, PT ;  /* 0x0000000502007c0c */ /* 0x000fda000bf81070 */
[----:B------:R-:W-:Y:S01]  /*1340*/  @!P4 VIADD R2, R2, -UR5 ;  /* 0x800000050202cc36 */ /* 0x000fe20008000000 */
[----:B------:R-:W-:-:S04]  /*1350*/  @!P4 IADD3 R4, PT, PT, R4, 0x1, RZ ;  /* 0x000000010404c810 */ /* 0x000fc80007ffe0ff */
[----:B------:R-:W-:Y:S02]  /*1360*/  ISETP.GE.U32.AND P0, PT, R2, UR5, PT ;  /* 0x0000000502007c0c */ /* 0x000fe4000bf06070 */
[----:B------:R-:W-:-:S04]  /*1370*/  SHF.R.S64 R2, RZ, 0x1e, R3 ;  /* 0x0000001eff027819 */ /* 0x000fc80000001003 */
[----:B------:R-:W-:-:S04]  /*1380*/  IADD3 R2, P5, PT, R2, UR48, RZ ;  /* 0x0000003002027c10 */ /* 0x000fc8000ffbe0ff */
[----:B------:R-:W-:Y:S02]  /*1390*/  LEA.HI.X.SX32 R3, R3, UR49, 0x2, P5 ;  /* 0x0000003103037c11 */ /* 0x000fe4000a8f16ff */
[----:B------:R-:W-:Y:S01]  /*13a0*/  ISETP.GE.AND P5, PT, R26, RZ, PT ;  /* 0x000000ff1a00720c */ /* 0x000fe20003fa6270 */
[----:B------:R-:W-:Y:S02]  /*13b0*/  @P0 VIADD R4, R4, 0x1 ;  /* 0x0000000104040836 */ /* 0x000fe40000000000 */
[----:B------:R0:W2:Y:S02]  /*13c0*/  LDG.E R26, desc[UR6][R2.64] ;  /* 0x00000006021a7981 */ /* 0x0000a4000c1e1900 */
[----:B------:R-:W-:Y:S01]  /*13d0*/  IMAD.MOV.U32 R27, RZ, RZ, R4 ;  /* 0x000000ffff1b7224 */ /* 0x000fe200078e0004 */
[----:B------:R-:W-:-:S04]  /*13e0*/  IADD3 R4, P0, PT, R28, UR48, RZ ;  /* 0x000000301c047c10 */ /* 0x000fc8000ff1e0ff */
[----:B------:R-:W-:Y:S02]  /*13f0*/  LEA.HI.X.SX32 R5, R5, UR49, 0x2, P0 ;  /* 0x0000003105057c11 */ /* 0x000fe400080f16ff */
[----:B0-----:R-:W-:-:S03]  /*1400*/  SHF.R.S64 R2, RZ, 0x1e, R11 ;  /* 0x0000001eff027819 */ /* 0x001fc6000000100b */
[----:B------:R0:W3:Y:S01]  /*1410*/  LDG.E R28, desc[UR6][R4.64] ;  /* 0x00000006041c7981 */ /* 0x0000e2000c1e1900 */
[----:B------:R-:W-:Y:S02]  /*1420*/  @!P5 IADD3 R27, PT, PT, -R27, RZ, RZ ;  /* 0x000000ff1b1bd210 */ /* 0x000fe40007ffe1ff */
[----:B------:R-:W-:Y:S02]  /*1430*/  IADD3 R2, P0, PT, R2, UR48, RZ ;  /* 0x0000003002027c10 */ /* 0x000fe4000ff1e0ff */
[----:B------:R-:W-:Y:S01]  /*1440*/  SEL R27, R18, R27, !P3 ;  /* 0x0000001b121b7207 */ /* 0x000fe20005800000 */
[C---:B0-----:R-:W-:Y:S01]  /*1450*/  VIADD R4, R11.reuse, 0x80 ;  /* 0x000000800b047836 */ /* 0x041fe20000000000 */
[----:B------:R-:W-:Y:S02]  /*1460*/  LEA.HI.X.SX32 R3, R11, UR49, 0x2, P0 ;  /* 0x000000310b037c11 */ /* 0x000fe400080f16ff */
[----:B------:R-:W-:Y:S02]  /*1470*/  PLOP3.LUT P0, PT, PT, PT, UP3, 0x40, 0x4 ;  /* 0x000000000004781c */ /* 0x000fe40003f0e838 */
[----:B------:R-:W-:-:S02]  /*1480*/  IABS R5, R4 ;  /* 0x0000000400057213 */ /* 0x000fc40000000000 */
[----:B------:R-:W-:Y:S01]  /*1490*/  PLOP3.LUT P4, PT, PT, PT, UP1, 0x40, 0x4 ;  /* 0x000000000004781c */ /* 0x000fe20003f8e818 */
[----:B------:R-:W-:Y:S01]  /*14a0*/  IMAD.MOV R29, RZ, RZ, -R27 ;  /* 0x000000ffff1d7224 */ /* 0x000fe200078e0a1b */
[----:B------:R-:W-:Y:S01]  /*14b0*/  SEL R19, R19, RZ, !P0 ;  /* 0x000000ff13137207 */ /* 0x000fe20004000000 */
[----:B------:R-:W-:Y:S01]  /*14c0*/  IMAD.HI.U32 R0, R0, R5, RZ ;  /* 0x0000000500007227 */ /* 0x000fe200078e00ff */
[----:B------:R0:W4:Y:S03]  /*14d0*/  LDG.E R2, desc[UR6][R2.64] ;  /* 0x0000000602027981 */ /* 0x000126000c1e1900 */
[----:B------:R-:W-:Y:S01]  /*14e0*/  IMAD R20, R19, UR47, R20 ;  /* 0x0000002f13147c24 */ /* 0x000fe2000f8e0214 */
[----:B------:R-:W-:-:S05]  /*14f0*/  IADD3 R19, PT, PT, -R0, RZ, RZ ;  /* 0x000000ff00137210 */ /* 0x000fca0007ffe1ff */
[----:B------:R-:W-:Y:S01]  /*1500*/  IMAD R5, R12, R19, R5 ;  /* 0x000000130c057224 */ /* 0x000fe200078e0205 */
[----:B------:R-:W-:-:S04]  /*1510*/  SEL R27, R27, RZ, !P4 ;  /* 0x000000ff1b1b7207 */ /* 0x000fc80006000000 */
[----:B------:R-:W-:Y:S02]  /*1520*/  ISETP.GT.U32.AND P4, PT, R12, R5, PT ;  /* 0x000000050c00720c */ /* 0x000fe40003f84070 */
[----:B0-----:R-:W-:-:S11]  /*1530*/  LOP3.LUT R3, R4, UR60, RZ, 0x3c, !PT ;  /* 0x0000003c04037c12 */ /* 0x001fd6000f8e3cff */
[----:B------:R-:W-:-:S05]  /*1540*/  @!P4 IMAD.IADD R5, R5, 0x1, -R12 ;  /* 0x000000010505c824 */ /* 0x000fca00078e0a0c */
[----:B------:R-:W-:Y:S02]  /*1550*/  ISETP.GE.U32.AND P0, PT, R5, R12, PT ;  /* 0x0000000c0500720c */ /* 0x000fe40003f06070 */
[----:B------:R-:W-:Y:S01]  /*1560*/  ISETP.GE.AND P5, PT, R3, RZ, PT ;  /* 0x000000ff0300720c */ /* 0x000fe20003fa6270 */
[----:B------:R-:W-:-:S10]  /*1570*/  @!P4 VIADD R0, R0, 0x1 ;  /* 0x000000010000c836 */ /* 0x000fd40000000000 */
[----:B------:R-:W-:-:S05]  /*1580*/  @P0 IADD3 R0, PT, PT, R0, 0x1, RZ ;  /* 0x0000000100000810 */ /* 0x000fca0007ffe0ff */
[----:B------:R-:W-:-:S05]  /*1590*/  @!P5 IMAD.MOV R0, RZ, RZ, -R0 ;  /* 0x000000ffff00d224 */ /* 0x000fca00078e0a00 */
[----:B------:R-:W-:-:S05]  /*15a0*/  SEL R13, R13, R0, !P2 ;  /* 0x000000000d0d7207 */ /* 0x000fca0005000000 */
[----:B------:R-:W-:-:S04]  /*15b0*/  IMAD.MOV R3, RZ, RZ, -R13 ;  /* 0x000000ffff037224 */ /* 0x000fc800078e0a0d */
[----:B------:R-:W-:-:S05]  /*15c0*/  IMAD R0, R3, UR60, R4 ;  /* 0x0000003c03007c24 */ /* 0x000fca000f8e0204 */
[----:B------:R-:W-:-:S05]  /*15d0*/  IABS R3, R0 ;  /* 0x0000000000037213 */ /* 0x000fca0000000000 */
[----:B------:R-:W-:-:S05]  /*15e0*/  IMAD.HI.U32 R14, R14, R3, RZ ;  /* 0x000000030e0e7227 */ /* 0x000fca00078e00ff */
        /* <DEDUP_REMOVED lines=23> */
[----:B------:R-:W-:-:S05]  /*1760*/  PLOP3.LUT P1, PT, PT, PT, UP0, 0x40, 0x4 ;  /* 0x000000000004781c */ /* 0x000fca0003f2e808 */
[----:B------:R-:W-:Y:S02]  /*1770*/  @P0 IADD3 R17, PT, PT, R17, 0x1, RZ ;  /* 0x0000000111110810 */ /* 0x000fe40007ffe0ff */
[----:B------:R-:W-:Y:S02]  /*1780*/  SEL R13, R13, RZ, !P1 ;  /* 0x000000ff0d0d7207 */ /* 0x000fe40004800000 */
[----:B------:R-:W-:Y:S02]  /*1790*/  PLOP3.LUT P1, PT, PT, PT, UP2, 0x40, 0x4 ;  /* 0x000000000004781c */ /* 0x000fe40003f2e828 */
[----:B------:R-:W-:Y:S01]  /*17a0*/  @!P2 IMAD.MOV R17, RZ, RZ, -R17 ;  /* 0x000000ffff11a224 */ /* 0x000fe200078e0a11 */
[----:B------:R-:W-:Y:S01]  /*17b0*/  PLOP3.LUT P0, PT, PT, PT, UP3, 0x40, 0x4 ;  /* 0x000000000004781c */ /* 0x000fe20003f0e838 */
[----:B------:R-:W-:Y:S01]  /*17c0*/  IMAD R12, R13, UR44, RZ ;  /* 0x0000002c0d0c7c24 */ /* 0x000fe2000f8e02ff */
[----:B------:R-:W-:Y:S02]  /*17d0*/  SEL R15, R15, RZ, !P1 ;  /* 0x000000ff0f0f7207 */ /* 0x000fe40004800000 */
[----:B------:R-:W-:-:S02]  /*17e0*/  SEL R17, R18, R17, !P3 ;  /* 0x0000001112117207 */ /* 0x000fc40005800000 */
[----:B------:R-:W-:Y:S02]  /*17f0*/  SEL R21, R21, RZ, !P0 ;  /* 0x000000ff15157207 */ /* 0x000fe40004000000 */
[----:B------:R-:W-:Y:S01]  /*1800*/  PLOP3.LUT P0, PT, PT, PT, UP1, 0x40, 0x4 ;  /* 0x000000000004781c */ /* 0x000fe20003f0e818 */
[----:B------:R-:W-:Y:S02]  /*1810*/  IMAD.MOV R3, RZ, RZ, -R17 ;  /* 0x000000ffff037224 */ /* 0x000fe400078e0a11 */
[----:B------:R-:W-:Y:S01]  /*1820*/  IMAD R14, R15, UR45, R12 ;  /* 0x0000002d0f0e7c24 */ /* 0x000fe2000f8e020c */
[----:B------:R-:W-:Y:S02]  /*1830*/  SEL R17, R17, RZ, !P0 ;  /* 0x000000ff11117207 */ /* 0x000fe40004000000 */
[----:B------:R-:W-:Y:S01]  /*1840*/  IADD3 R12, P0, PT, R20, UR50, RZ ;  /* 0x00000032140c7c10 */ /* 0x000fe2000ff1e0ff */
[----:B------:R-:W-:Y:S01]  /*1850*/  IMAD R3, R3, UR58, R0 ;  /* 0x0000003a03037c24 */ /* 0x000fe2000f8e0200 */
[----:B------:R-:W-:-:S02]  /*1860*/  R2UR UR4, R6 ;  /* 0x00000000060472ca */ /* 0x000fc400000e0000 */
[----:B------:R-:W-:Y:S02]  /*1870*/  LEA.HI.X.SX32 R13, R20, UR51, 0x1, P0 ;  /* 0x00000033140d7c11 */ /* 0x000fe400080f0eff */
[----:B------:R-:W-:Y:S02]  /*1880*/  PLOP3.LUT P0, PT, PT, PT, UP3, 0x40, 0x4 ;  /* 0x000000000004781c */ /* 0x000fe40003f0e838 */
[----:B------:R-:W-:Y:S01]  /*1890*/  R2UR UR5, R7 ;  /* 0x00000000070572ca */ /* 0x000fe200000e0000 */
[----:B------:R-:W-:Y:S01]  /*18a0*/  IMAD R25, R29, UR58, R25 ;  /* 0x0000003a1d197c24 */ /* 0x000fe2000f8e0219 */
[----:B------:R-:W-:Y:S01]  /*18b0*/  SEL R3, R3, RZ, !P0 ;  /* 0x000000ff03037207 */ /* 0x000fe20004000000 */
[----:B------:R-:W-:Y:S01]  /*18c0*/  IMAD R20, R17, UR46, R14 ;  /* 0x0000002e11147c24 */ /* 0x000fe2000f8e020e */
[----:B------:R-:W-:Y:S01]  /*18d0*/  PLOP3.LUT P1, PT, PT, PT, UP3, 0x40, 0x4 ;  /* 0x000000000004781c */ /* 0x000fe20003f2e838 */
[----:B------:R-:W-:Y:S01]  /*18e0*/  IMAD R22, R21, UR47, R22 ;  /* 0x0000002f15167c24 */ /* 0x000fe2000f8e0216 */
[----:B------:R-:W-:Y:S01]  /*18f0*/  IADD3 R14, P0, PT, R23, UR50, RZ ;  /* 0x00000032170e7c10 */ /* 0x000fe2000ff1e0ff */
[----:B------:R-:W-:Y:S01]  /*1900*/  IMAD R5, R3, UR47, R20 ;  /* 0x0000002f03057c24 */ /* 0x000fe2000f8e0214 */
[----:B------:R-:W-:Y:S01]  /*1910*/  SEL R25, R25, RZ, !P1 ;  /* 0x000000ff19197207 */ /* 0x000fe20004800000 */
[----:B------:R-:W-:Y:S01]  /*1920*/  IMAD R24, R27, UR46, R24 ;  /* 0x0000002e1b187c24 */ /* 0x000fe2000f8e0218 */
[----:B------:R-:W-:-:S02]  /*1930*/  R2UR UR8, R6 ;  /* 0x00000000060872ca */ /* 0x000fc400000e0000 */
[----:B------:R-:W-:Y:S01]  /*1940*/  R2UR UR9, R7 ;  /* 0x00000000070972ca */ /* 0x000fe200000e0000 */
[----:B------:R0:W5:Y:S01]  /*1950*/  LDG.E.U8 R0, desc[UR4][R12.64] ;  /* 0x000000040c007981 */ /* 0x000162000c1e1100 */
[----:B------:R-:W-:Y:S02]  /*1960*/  IADD3 R11, PT, PT, R11, 0x60, RZ ;  /* 0x000000600b0b7810 */ /* 0x000fe40007ffe0ff */
[----:B------:R-:W-:Y:S01]  /*1970*/  LEA.HI.X.SX32 R15, R23, UR51, 0x1, P0 ;  /* 0x00000033170f7c11 */ /* 0x000fe200080f0eff */
[----:B------:R-:W-:Y:S01]  /*1980*/  IMAD R24, R25, UR47, R24 ;  /* 0x0000002f19187c24 */ /* 0x000fe2000f8e0218 */
[----:B------:R-:W-:Y:S02]  /*1990*/  IADD3 R18, P1, PT, R22, UR50, RZ ;  /* 0x0000003216127c10 */ /* 0x000fe4000ff3e0ff */
[----:B------:R-:W-:Y:S01]  /*19a0*/  IADD3 R20, P0, PT, R5, UR50, RZ ;  /* 0x0000003205147c10 */ /* 0x000fe2000ff1e0ff */
[----:B------:R1:W2:Y:S01]  /*19b0*/  LDG.E.U8 R3, desc[UR4][R14.64] ;  /* 0x000000040e037981 */ /* 0x0002a2000c1e1100 */
[----:B0-----:R-:W-:-:S02]  /*19c0*/  SHF.R.S64 R12, RZ, 0x1e, R11 ;  /* 0x0000001eff0c7819 */ /* 0x001fc4000000100b */
[----:B------:R-:W-:Y:S02]  /*19d0*/  LEA.HI.X.SX32 R19, R22, UR51, 0x1, P1 ;  /* 0x0000003316137c11 */ /* 0x000fe400088f0eff */
[----:B------:R-:W-:Y:S02]  /*19e0*/  LEA.HI.X.SX32 R21, R5, UR51, 0x1, P0 ;  /* 0x0000003305157c11 */ /* 0x000fe400080f0eff */
[----:B------:R-:W-:Y:S01]  /*19f0*/  IADD3 R12, P0, PT, R12, UR48, RZ ;  /* 0x000000300c0c7c10 */ /* 0x000fe2000ff1e0ff */
[----:B------:R-:W2:Y:S01]  /*1a00*/  LDG.E.U8 R18, desc[UR6][R18.64] ;  /* 0x0000000612127981 */ /* 0x000ea2000c1e1100 */
[----:B------:R-:W-:Y:S02]  /*1a10*/  IADD3 R22, P1, PT, R24, UR50, RZ ;  /* 0x0000003218167c10 */ /* 0x000fe4000ff3e0ff */
[----:B------:R-:W-:Y:S01]  /*1a20*/  SHF.R.S64 R5, RZ, 0x1e, R4 ;  /* 0x0000001eff057819 */ /* 0x000fe20000001004 */
[----:B------:R0:W2:Y:S01]  /*1a30*/  LDG.E.U8 R20, desc[UR8][R20.64] ;  /* 0x0000000814147981 */ /* 0x0000a2000c1e1100 */
[----:B------:R-:W-:-:S02]  /*1a40*/  LEA.HI.X.SX32 R13, R11, UR49, 0x2, P0 ;  /* 0x000000310b0d7c11 */ /* 0x000fc400080f16ff */
[----:B------:R-:W-:Y:S02]  /*1a50*/  LEA.HI.X.SX32 R23, R24, UR51, 0x1, P1 ;  /* 0x0000003318177c11 */ /* 0x000fe400088f0eff */
[----:B-1----:R-:W-:Y:S01]  /*1a60*/  IADD3 R14, P0, PT, R5, UR48, RZ ;  /* 0x00000030050e7c10 */ /* 0x002fe2000ff1e0ff */
[----:B------:R-:W2:Y:S04]  /*1a70*/  LDG.E R12, desc[UR4][R12.64] ;  /* 0x000000040c0c7981 */ /* 0x000ea8000c1e1900 */
[----:B------:R-:W2:Y:S01]  /*1a80*/  LDG.E.U8 R22, desc[UR6][R22.64] ;  /* 0x0000000616167981 */ /* 0x000ea2000c1e1100 */
[----:B------:R-:W-:Y:S02]  /*1a90*/  LEA.HI.X.SX32 R15, R4, UR49, 0x2, P0 ;  /* 0x00000031040f7c11 */ /* 0x000fe400080f16ff */
[----:B------:R-:W4:Y:S03]  /*1aa0*/  LDC.64 R4, c[0x0][0x3f0] ;  /* 0x0000fc00ff047b82 */ /* 0x000f260000000a00 */
[----:B------:R-:W2:Y:S01]  /*1ab0*/  LDG.E R14, desc[UR8][R14.64] ;  /* 0x000000080e0e7981 */ /* 0x000ea2000c1e1900 */
[----:B------:R-:W-:Y:S01]  /*1ac0*/  UMOV UR4, 0xffffffff ;  /* 0xffffffff00047882 */ /* 0x000fe20000000000 */
[-C--:B----4-:R-:W-:Y:S01]  /*1ad0*/  FMUL R11, R2, R5.reuse ;  /* 0x00000005020b7220 */ /* 0x090fe20000400000 */
[----:B---3--:R-:W-:Y:S01]  /*1ae0*/  FMUL R17, R28, R5 ;  /* 0x000000051c117220 */ /* 0x008fe20000400000 */
[----:B-----5:R-:W-:-:S02]  /*1af0*/  ISETP.NE.AND P1, PT, R0, RZ, PT ;  /* 0x000000ff0000720c */ /* 0x020fc40003f25270 */
[----:B--2---:R-:W-:Y:S01]  /*1b00*/  ISETP.NE.AND P0, PT, R3, RZ, PT ;  /* 0x000000ff0300720c */ /* 0x004fe20003f05270 */
[----:B------:R-:W-:-:S03]  /*1b10*/  FMUL R3, R26, R5 ;  /* 0x000000051a037220 */ /* 0x000fc60000400000 */
[-C--:B0-----:R-:W-:Y:S02]  /*1b20*/  FSEL R21, R11, R4.reuse, P0 ;  /* 0x000000040b157208 */ /* 0x081fe40000000000 */
[----:B------:R-:W-:Y:S02]  /*1b30*/  ISETP.NE.AND P2, PT, R18, RZ, PT ;  /* 0x000000ff1200720c */ /* 0x000fe40003f45270 */
[-C--:B------:R-:W-:Y:S02]  /*1b40*/  FSEL R18, R3, R4.reuse, P1 ;  /* 0x0000000403127208 */ /* 0x080fe40000800000 */
[----:B------:R-:W-:Y:S02]  /*1b50*/  ISETP.NE.AND P3, PT, R20, RZ, PT ;  /* 0x000000ff1400720c */ /* 0x000fe40003f65270 */
[----:B------:R-:W-:Y:S02]  /*1b60*/  FMNMX R3, R21, -INF , !PT ;  /* 0xff80000015037809 */ /* 0x000fe40007800000 */
[----:B------:R-:W-:Y:S01]  /*1b70*/  FSEL R17, R17, R4, P2 ;  /* 0x0000000411117208 */ /* 0x000fe20001000000 */
[----:B------:R-:W-:Y:S01]  /*1b80*/  FMUL R19, R12, R5 ;  /* 0x000000050c137220 */ /* 0x000fe20000400000 */
[----:B------:R-:W-:-:S02]  /*1b90*/  FMNMX R0, R3, R18, !PT ;  /* 0x0000001203007209 */ /* 0x000fc40007800000 */
[----:B------:R-:W-:Y:S02]  /*1ba0*/  ISETP.NE.AND P0, PT, R22, RZ, PT ;  /* 0x000000ff1600720c */ /* 0x000fe40003f05270 */
[----:B------:R-:W-:Y:S02]  /*1bb0*/  FMNMX R0, R0, R17, !PT ;  /* 0x0000001100007209 */ /* 0x000fe40007800000 */
[----:B------:R-:W-:Y:S01]  /*1bc0*/  FSEL R19, R19, R4, P0 ;  /* 0x0000000413137208 */ /* 0x000fe20000000000 */
[----:B------:R-:W-:-:S03]  /*1bd0*/  @P3 FMUL R4, R14, R5 ;  /* 0x000000050e043220 */ /* 0x000fc60000400000 */
        /* <DEDUP_REMOVED lines=16> */
[----:B------:R-:W-:-:S03]  /*1ce0*/  FADD R20, R18, -R14 ;  /* 0x8000000e12147221 */ /* 0x000fc60000000000 */
[-C--:B------:R-:W-:Y:S01]  /*1cf0*/  FFMA.SAT R12, R22, R5.reuse, 0.5 ;  /* 0x3f000000160c7423 */ /* 0x080fe20000002005 */
[----:B------:R-:W-:-:S03]  /*1d00*/  FFMA.SAT R18, R20, R5, 0.5 ;  /* 0x3f00000014127423 */ /* 0x000fc60000002005 */
[-C--:B------:R-:W-:Y:S01]  /*1d10*/  FFMA.RM R0, R12, R11.reuse, 12582913 ;  /* 0x4b4000010c007423 */ /* 0x080fe2000000400b */
[----:B------:R-:W-:Y:S01]  /*1d20*/  FFMA.RM R2, R18, R11, 12582913 ;  /* 0x4b40000112027423 */ /* 0x000fe2000000400b */
[--C-:B------:R-:W-:Y:S01]  /*1d30*/  FADD R12, R17, -R14.reuse ;  /* 0x8000000e110c7221 */ /* 0x100fe20000000000 */
[----:B------:R-:W-:Y:S01]  /*1d40*/  FADD R18, R19, -R14 ;  /* 0x8000000e13127221 */ /* 0x000fe20000000000 */
[----:B------:R-:W-:Y:S01]  /*1d50*/  FADD R13, R0, -12583039 ;  /* 0xcb40007f000d7421 */ /* 0x000fe20000000000 */
[----:B------:R-:W-:Y:S01]  /*1d60*/  FADD R15, R2, -12583039 ;  /* 0xcb40007f020f7421 */ /* 0x000fe20000000000 */
[----:B------:R-:W-:Y:S01]  /*1d70*/  FFMA.SAT R24, R12, R5, 0.5 ;  /* 0x3f0000000c187423 */ /* 0x000fe20000002005 */
[----:B------:R-:W-:Y:S01]  /*1d80*/  SHF.L.U32 R0, R0, 0x17, RZ ;  /* 0x0000001700007819 */ /* 0x000fe200000006ff */
[----:B------:R-:W-:Y:S01]  /*1d90*/  FFMA R13, R22, 1.4426950216293334961, -R13 ;  /* 0x3fb8aa3b160d7823 */ /* 0x000fe2000000080d */
[----:B------:R-:W-:Y:S01]  /*1da0*/  FFMA R15, R20, 1.4426950216293334961, -R15 ;  /* 0x3fb8aa3b140f7823 */ /* 0x000fe2000000080f */
[----:B------:R-:W-:-:S02]  /*1db0*/  FFMA.RM R3, R24, R11, 12582913 ;  /* 0x4b40000118037423 */ /* 0x000fc4000000400b */
[----:B------:R-:W-:Y:S01]  /*1dc0*/  FFMA R13, R22, 1.925963033500011079e-08, R13 ;  /* 0x32a57060160d7823 */ /* 0x000fe2000000000d */
[----:B------:R-:W-:Y:S01]  /*1dd0*/  FFMA.SAT R22, R18, R5, 0.5 ;  /* 0x3f00000012167423 */ /* 0x000fe20000002005 */
[----:B------:R-:W-:Y:S01]  /*1de0*/  FFMA R15, R20, 1.925963033500011079e-08, R15 ;  /* 0x32a57060140f7823 */ /* 0x000fe2000000000f */
[----:B------:R-:W-:Y:S01]  /*1df0*/  FADD R20, R4, -R14 ;  /* 0x8000000e04147221 */ /* 0x000fe20000000000 */
[----:B------:R-:W-:Y:S01]  /*1e00*/  FADD R17, R3, -12583039 ;  /* 0xcb40007f03117421 */ /* 0x000fe20000000000 */
[----:B------:R-:W-:Y:S01]  /*1e10*/  FFMA.RM R4, R22, R11, 12582913 ;  /* 0x4b40000116047423 */ /* 0x000fe2000000400b */
[----:B------:R-:W0:Y:S01]  /*1e20*/  MUFU.EX2 R13, R13 ;  /* 0x0000000d000d7308 */ /* 0x000e220000000800 */
[----:B------:R-:W-:Y:S01]  /*1e30*/  FFMA.SAT R22, R20, R5, 0.5 ;  /* 0x3f00000014167423 */ /* 0x000fe20000002005 */
[----:B------:R-:W-:Y:S01]  /*1e40*/  FFMA R17, R12, 1.4426950216293334961, -R17 ;  /* 0x3fb8aa3b0c117823 */ /* 0x000fe20000000811 */
[C---:B------:R-:W-:Y:S01]  /*1e50*/  FADD R5, R4.reuse, -12583039 ;  /* 0xcb40007f04057421 */ /* 0x040fe20000000000 */
[----:B------:R-:W-:Y:S01]  /*1e60*/  SHF.L.U32 R4, R4, 0x17, RZ ;  /* 0x0000001704047819 */ /* 0x000fe200000006ff */
[----:B------:R-:W-:Y:S01]  /*1e70*/  FFMA.RM R11, R22, R11, 12582913 ;  /* 0x4b400001160b7423 */ /* 0x000fe2000000400b */
[----:B------:R-:W-:Y:S01]  /*1e80*/  FFMA R12, R12, 1.925963033500011079e-08, R17 ;  /* 0x32a570600c0c7823 */ /* 0x000fe20000000011 */
[----:B------:R-:W-:Y:S01]  /*1e90*/  FFMA R5, R18, 1.4426950216293334961, -R5 ;  /* 0x3fb8aa3b12057823 */ /* 0x000fe20000000805 */
[----:B------:R1:W2:Y:S01]  /*1ea0*/  MUFU.EX2 R14, R15 ;  /* 0x0000000f000e7308 */ /* 0x0002a20000000800 */
[C---:B------:R-:W-:Y:S01]  /*1eb0*/  FADD R17, R11.reuse, -12583039 ;  /* 0xcb40007f0b117421 */ /* 0x040fe20000000000 */
[----:B------:R-:W-:-:S02]  /*1ec0*/  IMAD.SHL.U32 R11, R11, 0x800000, RZ ;  /* 0x008000000b0b7824 */ /* 0x000fc400078e00ff */
[----:B------:R-:W-:Y:S01]  /*1ed0*/  FFMA R18, R18, 1.925963033500011079e-08, R5 ;  /* 0x32a5706012127823 */ /* 0x000fe20000000005 */
[----:B------:R-:W-:-:S03]  /*1ee0*/  FFMA R5, R20, 1.4426950216293334961, -R17 ;  /* 0x3fb8aa3b14057823 */ /* 0x000fc60000000811 */
[----:B------:R-:W3:Y:S01]  /*1ef0*/  MUFU.EX2 R12, R12 ;  /* 0x0000000c000c7308 */ /* 0x000ee20000000800 */
[----:B------:R-:W-:Y:S01]  /*1f00*/  FFMA R20, R20, 1.925963033500011079e-08, R5 ;  /* 0x32a5706014147823 */ /* 0x000fe20000000005 */
[----:B-1----:R-:W-:Y:S02]  /*1f10*/  IMAD.SHL.U32 R15, R2, 0x800000, RZ ;  /* 0x00800000020f7824 */ /* 0x002fe400078e00ff */
[----:B0-----:R-:W-:Y:S01]  /*1f20*/  FMUL R5, R0, R13 ;  /* 0x0000000d00057220 */ /* 0x001fe20000400000 */
[----:B------:R-:W-:-:S03]  /*1f30*/  IMAD.SHL.U32 R13, R3, 0x800000, RZ ;  /* 0x00800000030d7824 */ /* 0x000fc600078e00ff */
[----:B------:R-:W-:Y:S01]  /*1f40*/  FADD R3, RZ, R5 ;  /* 0x00000005ff037221 */ /* 0x000fe20000000000 */
[----:B------:R-:W0:Y:S01]  /*1f50*/  MUFU.EX2 R17, R18 ;  /* 0x0000001200117308 */ /* 0x000e220000000800 */
[----:B--2---:R-:W-:-:S07]  /*1f60*/  FMUL R0, R15, R14 ;  /* 0x0000000e0f007220 */ /* 0x004fce0000400000 */
[----:B------:R-:W1:Y:S01]  /*1f70*/  MUFU.EX2 R20, R20 ;  /* 0x0000001400147308 */ /* 0x000e620000000800 */
[----:B---3--:R-:W-:Y:S01]  /*1f80*/  FMUL R2, R13, R12 ;  /* 0x0000000c0d027220 */ /* 0x008fe20000400000 */
        /* <DEDUP_REMOVED lines=15> */
.L_x_5205:
        /* <DEDUP_REMOVED lines=12> */
[----:B0-----:R-:W-:Y:S05]  /*2140*/  CALL.REL.NOINC `($__internal_65_$__cuda_sm3x_div_rn_noftz_f32_slowpath) ;  /* 0x0000000c00447944 */ /* 0x001fea0003c00000 */
[----:B------:R-:W-:-:S07]  /*2150*/  MOV R11, R5 ;  /* 0x00000005000b7202 */ /* 0x000fce0000000f00 */
.L_x_5184:
[----:B------:R-:W-:Y:S05]  /*2160*/  BSYNC.RECONVERGENT B1 ;  /* 0x0000000000017941 */ /* 0x000fea0003800200 */
.L_x_5183:
        /* <DEDUP_REMOVED lines=12> */
[----:B0-----:R-:W-:Y:S05]  /*2230*/  CALL.REL.NOINC `($__internal_65_$__cuda_sm3x_div_rn_noftz_f32_slowpath) ;  /* 0x0000000c00087944 */ /* 0x001fea0003c00000 */
[----:B------:R-:W-:-:S07]  /*2240*/  MOV R14, R5 ;  /* 0x00000005000e7202 */ /* 0x000fce0000000f00 */
.L_x_5186:
[----:B------:R-:W-:Y:S05]  /*2250*/  BSYNC.RECONVERGENT B1 ;  /* 0x0000000000017941 */ /* 0x000fea0003800200 */
.L_x_5185:
        /* <DEDUP_REMOVED lines=14> */
.L_x_5188:
[----:B------:R-:W-:Y:S05]  /*2340*/  BSYNC.RECONVERGENT B1 ;  /* 0x0000000000017941 */ /* 0x000fea0003800200 */
.L_x_5187:
        /* <DEDUP_REMOVED lines=14> */
.L_x_5190:
[----:B------:R-:W-:Y:S05]  /*2430*/  BSYNC.RECONVERGENT B1 ;  /* 0x0000000000017941 */ /* 0x000fea0003800200 */
.L_x_5189:
        /* <DEDUP_REMOVED lines=14> */
.L_x_5192:
[----:B------:R-:W-:Y:S05]  /*2520*/  BSYNC.RECONVERGENT B1 ;  /* 0x0000000000017941 */ /* 0x000fea0003800200 */
.L_x_5191:
        /* <DEDUP_REMOVED lines=21> */
[----:B------:R-:W-:Y:S02]  /*2680*/  R2UR UR12, R6 ;  /* 0x00000000060c72ca */ /* 0x000fe400000e0000 */
[----:B------:R-:W-:Y:S01]  /*2690*/  R2UR UR13, R7 ;  /* 0x00000000070d72ca */ /* 0x000fe200000e0000 */
[----:B------:R2:W-:Y:S01]  /*26a0*/  STG.E desc[UR8][R12.64+0x100], R0 ;  /* 0x000100000c007986 */ /* 0x0005e2000c101908 */
[----:B------:R-:W-:-:S03]  /*26b0*/  ISETP.GE.AND.EX P0, PT, R8, UR55, PT, P0 ;  /* 0x0000003708007c0c */ /* 0x000fc6000bf06300 */
[----:B------:R2:W-:Y:S08]  /*26c0*/  STG.E desc[UR10][R12.64+0x180], R2 ;  /* 0x000180020c007986 */ /* 0x0005f0000c10190a */
[----:B------:R2:W-:Y:S02]  /*26d0*/  STG.E desc[UR12][R12.64+0x200], R3 ;  /* 0x000200030c007986 */ /* 0x0005e4000c10190c */
[----:B------:R-:W-:Y:S05]  /*26e0*/  @!P0 BRA `(.L_x_5193) ;  /* 0xffffffd800f88947 */ /* 0x000fea000383ffff */
[----:B------:R-:W-:Y:S05]  /*26f0*/  BSYNC B0 ;  /* 0x0000000000007941 */ /* 0x000fea0003800000 */
.L_x_5181:
[----:B------:R-:W-:Y:S05]  /*2700*/  EXIT ;  /* 0x000000000000794d */ /* 0x000fea0003800000 */
.L_x_5182:
[----:B------:R-:W-:Y:S01]  /*2710*/  BSSY B1, `(.L_x_5194) ;  /* 0x0000007000017945 */ /* 0x000fe20003800000 */
[----:B------:R-:W-:Y:S01]  /*2720*/  IMAD.MOV.U32 R12, RZ, RZ, 0x10 ;  /* 0x00000010ff0c7424 */ /* 0x000fe200078e00ff */
[----:B------:R-:W-:Y:S01]  /*2730*/  MOV R15, 0xffffffff ;  /* 0xffffffff000f7802 */ /* 0x000fe20000000f00 */
[----:B------:R-:W-:-:S07]  /*2740*/  IMAD.MOV.U32 R11, RZ, RZ, 0x1f ;  /* 0x0000001fff0b7424 */ /* 0x000fce00078e00ff */
[----:B------:R-:W-:Y:S05]  /*2750*/  WARPSYNC.COLLECTIVE R15, `(.L_x_5195) ;  /* 0x000000000f087348 */ /* 0x000fea0003c00000 */
[----:B------:R0:W1:Y:S02]  /*2760*/  SHFL.BFLY P6, R14, R13, R12, R11 ;  /* 0x0c00000c0d0e7389 */ /* 0x00006400000c000b */
[----:B01----:R-:W-:Y:S05]  /*2770*/  ENDCOLLECTIVE ;  /* 0x000000000000791b */ /* 0x003fea0003800000 */
.L_x_5195:
[----:B------:R-:W-:Y:S05]  /*2780*/  BSYNC B1 ;  /* 0x0000000000017941 */ /* 0x000fea0003800000 */
.L_x_5194:
[----:B------:R-:W-:Y:S01]  /*2790*/  FMNMX R13, R13, R14, !PT ;  /* 0x0000000e0d0d7209 */ /* 0x000fe20007800000 */
[----:B------:R-:W-:Y:S01]  /*27a0*/  IMAD.MOV.U32 R12, RZ, RZ, 0x8 ;  /* 0x00000008ff0c7424 */ /* 0x000fe200078e00ff */
[----:B------:R-:W-:Y:S01]  /*27b0*/  MOV R15, 0xffffffff ;  /* 0xffffffff000f7802 */ /* 0x000fe20000000f00 */
[----:B------:R-:W-:-:S07]  /*27c0*/  IMAD.MOV.U32 R11, RZ, RZ, 0x1f ;  /* 0x0000001fff0b7424 */ /* 0x000fce00078e00ff */
[----:B------:R-:W-:Y:S05]  /*27d0*/  WARPSYNC.COLLECTIVE R15, `(.L_x_5196) ;  /* 0x000000000f087348 */ /* 0x000fea0003c00000 */
[----:B------:R0:W1:Y:S02]  /*27e0*/  SHFL.BFLY P6, R14, R13, R12, R11 ;  /* 0x0c00000c0d0e7389 */ /* 0x00006400000c000b */
[----:B01----:R-:W-:Y:S05]  /*27f0*/  ENDCOLLECTIVE ;  /* 0x000000000000791b */ /* 0x003fea0003800000 */
.L_x_5196:
[----:B------:R-:W-:Y:S01]  /*2800*/  IMAD.MOV.U32 R12, RZ, RZ, 0x4 ;  /* 0x00000004ff0c7424 */ /* 0x000fe200078e00ff */
[----:B------:R-:W-:-:S05]  /*2810*/  FMNMX R0, R13, R14, !PT ;  /* 0x0000000e0d007209 */ /* 0x000fca0007800000 */
[----:B------:R-:W-:-:S07]  /*2820*/  IMAD.MOV.U32 R13, RZ, RZ, R0 ;  /* 0x000000ffff0d7224 */ /* 0x000fce00078e0000 */
[----:B------:R-:W-:Y:S05]  /*2830*/  WARPSYNC.COLLECTIVE R15, `(.L_x_5197) ;  /* 0x000000000f087348 */ /* 0x000fea0003c00000 */
[----:B------:R0:W1:Y:S02]  /*2840*/  SHFL.BFLY P6, R14, R13, R12, R11 ;  /* 0x0c00000c0d0e7389 */ /* 0x00006400000c000b */
[----:B01----:R-:W-:Y:S05]  /*2850*/  ENDCOLLECTIVE ;  /* 0x000000000000791b */ /* 0x003fea0003800000 */
.L_x_5197:
[----:B------:R-:W-:Y:S01]  /*2860*/  IMAD.MOV.U32 R12, RZ, RZ, 0x2 ;  /* 0x00000002ff0c7424 */ /* 0x000fe200078e00ff */
[----:B------:R-:W-:Y:S01]  /*2870*/  FMNMX R2, R0, R14, !PT ;  /* 0x0000000e00027209 */ /* 0x000fe20007800000 */
[----:B------:R-:W-:-:S03]  /*2880*/  IMAD.MOV.U32 R0, RZ, RZ, 0x3bbb989d ;  /* 0x3bbb989dff007424 */ /* 0x000fc600078e00ff */
[----:B------:R-:W-:-:S07]  /*2890*/  MOV R13, R2 ;  /* 0x00000002000d7202 */ /* 0x000fce0000000f00 */
[----:B------:R-:W-:Y:S05]  /*28a0*/  WARPSYNC.COLLECTIVE R15, `(.L_x_5198) ;  /* 0x000000000f087348 */ /* 0x000fea0003c00000 */
[----:B------:R0:W1:Y:S02]  /*28b0*/  SHFL.BFLY P6, R14, R13, R12, R11 ;  /* 0x0c00000c0d0e7389 */ /* 0x00006400000c000b */
[----:B01----:R-:W-:Y:S05]  /*28c0*/  ENDCOLLECTIVE ;  /* 0x000000000000791b */ /* 0x003fea0003800000 */
.L_x_5198:
[----:B------:R-:W-:Y:S01]  /*28d0*/  HFMA2 R12, -RZ, RZ, 0, 5.9604644775390625e-08 ;  /* 0x00000001ff0c7431 */ /* 0x000fe200000001ff */
[----:B------:R-:W-:-:S05]  /*28e0*/  FMNMX R3, R2, R14, !PT ;  /* 0x0000000e02037209 */ /* 0x000fca0007800000 */
[----:B------:R-:W-:-:S07]  /*28f0*/  IMAD.MOV.U32 R13, RZ, RZ, R3 ;  /* 0x000000ffff0d7224 */ /* 0x000fce00078e0003 */
[----:B------:R-:W-:Y:S05]  /*2900*/  WARPSYNC.COLLECTIVE R15, `(.L_x_5199) ;  /* 0x000000000f087348 */ /* 0x000fea0003c00000 */
[----:B------:R0:W1:Y:S02]  /*2910*/  SHFL.BFLY P6, R14, R13, R12, R11 ;  /* 0x0c00000c0d0e7389 */ /* 0x00006400000c000b */
[----:B01----:R-:W-:Y:S05]  /*2920*/  ENDCOLLECTIVE ;  /* 0x000000000000791b */ /* 0x003fea0003800000 */
.L_x_5199:
[----:B------:R-:W-:Y:S01]  /*2930*/  FMNMX R14, R3, R14, !PT ;  /* 0x0000000e030e7209 */ /* 0x000fe20007800000 */
[----:B------:R-:W-:-:S04]  /*2940*/  IMAD.MOV.U32 R3, RZ, RZ, 0x437c0000 ;  /* 0x437c0000ff037424 */ /* 0x000fc800078e00ff */
[--C-:B------:R-:W-:Y:S01]  /*2950*/  FADD R5, R21, -R14.reuse ;  /* 0x8000000e15057221 */ /* 0x100fe20000000000 */
[--C-:B------:R-:W-:Y:S01]  /*2960*/  FADD R21, R18, -R14.reuse ;  /* 0x8000000e12157221 */ /* 0x100fe20000000000 */
[--C-:B------:R-:W-:Y:S01]  /*2970*/  FADD R17, R17, -R14.reuse ;  /* 0x8000000e11117221 */ /* 0x100fe20000000000 */
[--C-:B------:R-:W-:Y:S01]  /*2980*/  FADD R19, R19, -R14.reuse ;  /* 0x8000000e13137221 */ /* 0x100fe20000000000 */
[-C--:B------:R-:W-:Y:S01]  /*2990*/  FFMA.SAT R2, R5, R0.reuse, 0.5 ;  /* 0x3f00000005027423 */ /* 0x080fe20000002000 */
[-C--:B------:R-:W-:Y:S01]  /*29a0*/  FFMA.SAT R20, R21, R0.reuse, 0.5 ;  /* 0x3f00000015147423 */ /* 0x080fe20000002000 */
[----:B------:R-:W-:Y:S01]  /*29b0*/  FADD R11, R4, -R14 ;  /* 0x8000000e040b7221 */ /* 0x000fe20000000000 */
[----:B------:R-:W-:Y:S01]  /*29c0*/  FFMA.SAT R4, R17, R0, 0.5 ;  /* 0x3f00000011047423 */ /* 0x000fe20000002000 */
[-C--:B------:R-:W-:Y:S01]  /*29d0*/  FFMA.RM R2, R2, R3.reuse, 12582913 ;  /* 0x4b40000102027423 */ /* 0x080fe20000004003 */
[-C--:B------:R-:W-:Y:S02]  /*29e0*/  FFMA.RM R20, R20, R3.reuse, 12582913 ;  /* 0x4b40000114147423 */ /* 0x080fe40000004003 */
[----:B------:R-:W-:Y:S01]  /*29f0*/  FFMA.RM R4, R4, R3, 12582913 ;  /* 0x4b40000104047423 */ /* 0x000fe20000004003 */
[----:B------:R-:W-:Y:S01]  /*2a00*/  FADD R18, R2, -12583039 ;  /* 0xcb40007f02127421 */ /* 0x000fe20000000000 */
[----:B------:R-:W-:Y:S01]  /*2a10*/  FADD R12, R20, -12583039 ;  /* 0xcb40007f140c7421 */ /* 0x000fe20000000000 */
[----:B------:R-:W-:Y:S01]  /*2a20*/  SHF.L.U32 R2, R2, 0x17, RZ ;  /* 0x0000001702027819 */ /* 0x000fe200000006ff */
[C---:B------:R-:W-:Y:S01]  /*2a30*/  FADD R14, R4.reuse, -12583039 ;  /* 0xcb40007f040e7421 */ /* 0x040fe20000000000 */
[----:B------:R-:W-:Y:S01]  /*2a40*/  FFMA R18, R5, 1.4426950216293334961, -R18 ;  /* 0x3fb8aa3b05127823 */ /* 0x000fe20000000812 */
[----:B------:R-:W-:Y:S01]  /*2a50*/  FFMA R12, R21, 1.4426950216293334961, -R12 ;  /* 0x3fb8aa3b150c7823 */ /* 0x000fe2000000080c */
[----:B------:R-:W-:-:S02]  /*2a60*/  IMAD.SHL.U32 R15, R4, 0x800000, RZ ;  /* 0x00800000040f7824 */ /* 0x000fc400078e00ff */
[----:B------:R-:W-:Y:S01]  /*2a70*/  FFMA R14, R17, 1.4426950216293334961, -R14 ;  /* 0x3fb8aa3b110e7823 */ /* 0x000fe2000000080e */
[----:B------:R-:W-:Y:S01]  /*2a80*/  FFMA R5, R5, 1.925963033500011079e-08, R18 ;  /* 0x32a5706005057823 */ /* 0x000fe20000000012 */
[----:B------:R-:W-:Y:S01]  /*2a90*/  FFMA R13, R21, 1.925963033500011079e-08, R12 ;  /* 0x32a57060150d7823 */ /* 0x000fe2000000000c */
[-C--:B------:R-:W-:Y:S01]  /*2aa0*/  FFMA.SAT R12, R19, R0.reuse, 0.5 ;  /* 0x3f000000130c7423 */ /* 0x080fe20000002000 */
[----:B------:R-:W-:Y:S01]  /*2ab0*/  FFMA.SAT R18, R11, R0, 0.5 ;  /* 0x3f0000000b127423 */ /* 0x000fe20000002000 */
[----:B------:R-:W-:Y:S02]  /*2ac0*/  FFMA R14, R17, 1.925963033500011079e-08, R14 ;  /* 0x32a57060110e7823 */ /* 0x000fe4000000000e */
[-C--:B------:R-:W-:Y:S01]  /*2ad0*/  FFMA.RM R12, R12, R3.reuse, 12582913 ;  /* 0x4b4000010c0c7423 */ /* 0x080fe20000004003 */
[----:B------:R-:W0:Y:S01]  /*2ae0*/  MUFU.EX2 R5, R5 ;  /* 0x0000000500057308 */ /* 0x000e220000000800 */
[----:B------:R-:W-:Y:S02]  /*2af0*/  FFMA.RM R3, R18, R3, 12582913 ;  /* 0x4b40000112037423 */ /* 0x000fe40000004003 */
[C---:B------:R-:W-:Y:S01]  /*2b00*/  FADD R0, R12.reuse, -12583039 ;  /* 0xcb40007f0c007421 */ /* 0x040fe20000000000 */
[----:B------:R-:W-:Y:S01]  /*2b10*/  SHF.L.U32 R12, R12, 0x17, RZ ;  /* 0x000000170c0c7819 */ /* 0x000fe200000006ff */
[C---:B------:R-:W-:Y:S01]  /*2b20*/  FADD R18, R3.reuse, -12583039 ;  /* 0xcb40007f03127421 */ /* 0x040fe20000000000 */
[----:B------:R-:W-:-:S02]  /*2b30*/  IMAD.SHL.U32 R4, R3, 0x800000, RZ ;  /* 0x0080000003047824 */ /* 0x000fc400078e00ff */
[----:B------:R-:W-:Y:S01]  /*2b40*/  FFMA R0, R19, 1.4426950216293334961, -R0 ;  /* 0x3fb8aa3b13007823 */ /* 0x000fe20000000800 */
[----:B------:R-:W1:Y:S01]  /*2b50*/  MUFU.EX2 R13, R13 ;  /* 0x0000000d000d7308 */ /* 0x000e620000000800 */
[----:B------:R-:W-:Y:S02]  /*2b60*/  FFMA R18, R11, 1.4426950216293334961, -R18 ;  /* 0x3fb8aa3b0b127823 */ /* 0x000fe40000000812 */
[----:B------:R-:W-:Y:S01]  /*2b70*/  FFMA R19, R19, 1.925963033500011079e-08, R0 ;  /* 0x32a5706013137823 */ /* 0x000fe20000000000 */
[----:B------:R-:W-:Y:S02]  /*2b80*/  IMAD.SHL.U32 R0, R20, 0x800000, RZ ;  /* 0x0080000014007824 */ /* 0x000fe400078e00ff */
[----:B------:R-:W-:Y:S02]  /*2b90*/  FFMA R18, R11, 1.925963033500011079e-08, R18 ;  /* 0x32a570600b127823 */ /* 0x000fe40000000012 */
[----:B------:R-:W2:Y:S01]  /*2ba0*/  MUFU.EX2 R14, R14 ;  /* 0x0000000e000e7308 */ /* 0x000ea20000000800 */
[----:B0-----:R-:W-:-:S04]  /*2bb0*/  FMUL R5, R2, R5 ;  /* 0x0000000502057220 */ /* 0x001fc80000400000 */
[----:B------:R-:W-:-:S03]  /*2bc0*/  FADD R11, RZ, R5 ;  /* 0x00000005ff0b7221 */ /* 0x000fc60000000000 */
[----:B------:R-:W0:Y:S01]  /*2bd0*/  MUFU.EX2 R19, R19 ;  /* 0x0000001300137308 */ /* 0x000e220000000800 */
[----:B-1----:R-:W-:-:S04]  /*2be0*/  FMUL R0, R0, R13 ;  /* 0x0000000d00007220 */ /* 0x002fc80000400000 */
[----:B------:R-:W-:-:S03]  /*2bf0*/  FADD R11, R11, R0 ;  /* 0x000000000b0b7221 */ /* 0x000fc60000000000 */
[----:B------:R-:W1:Y:S01]  /*2c00*/  MUFU.EX2 R17, R18 ;  /* 0x0000001200117308 */ /* 0x000e620000000800 */
[----:B--2---:R-:W-:Y:S01]  /*2c10*/  FMUL R2, R15, R14 ;  /* 0x0000000e0f027220 */ /* 0x004fe20000400000 */
[----:B------:R-:W-:Y:S02]  /*2c20*/  IMAD.MOV.U32 R15, RZ, RZ, -0x1 ;  /* 0xffffffffff0f7424 */ /* 0x000fe400078e00ff */
[----:B0-----:R-:W-:Y:S01]  /*2c30*/  FMUL R3, R12, R19 ;  /* 0x000000130c037220 */ /* 0x001fe20000400000 */
[----:B------:R-:W-:Y:S01]  /*2c40*/  FADD R12, R11, R2 ;  /* 0x000000020b0c7221 */ /* 0x000fe20000000000 */
[----:B------:R-:W-:-:S03]  /*2c50*/  MOV R11, 0x1f ;  /* 0x0000001f000b7802 */ /* 0x000fc60000000f00 */
[----:B------:R-:W-:Y:S01]  /*2c60*/  FADD R13, R12, R3 ;  /* 0x000000030c0d7221 */ /* 0x000fe20000000000 */
[----:B------:R-:W-:Y:S02]  /*2c70*/  IMAD.MOV.U32 R12, RZ, RZ, 0x10 ;  /* 0x00000010ff0c7424 */ /* 0x000fe400078e00ff */
[----:B-1----:R-:W-:-:S04]  /*2c80*/  FMUL R4, R4, R17 ;  /* 0x0000001104047220 */ /* 0x002fc80000400000 */
[----:B------:R-:W-:-:S07]  /*2c90*/  FADD R13, R13, R4 ;  /* 0x000000040d0d7221 */ /* 0x000fce0000000000 */
[----:B------:R-:W-:Y:S05]  /*2ca0*/  WARPSYNC.COLLECTIVE R15, `(.L_x_5200) ;  /* 0x000000000f087348 */ /* 0x000fea0003c00000 */
[----:B------:R0:W1:Y:S02]  /*2cb0*/  SHFL.BFLY P6, R14, R13, R12, R11 ;  /* 0x0c00000c0d0e7389 */ /* 0x00006400000c000b */
[----:B01----:R-:W-:Y:S05]  /*2cc0*/  ENDCOLLECTIVE ;  /* 0x000000000000791b */ /* 0x003fea0003800000 */
.L_x_5200:
[----:B------:R-:W-:Y:S02]  /*2cd0*/  HFMA2 R12, -RZ, RZ, 0, 4.76837158203125e-07 ;  /* 0x00000008ff0c7431 */ /* 0x000fe400000001ff */
[----:B------:R-:W-:-:S04]  /*2ce0*/  FADD R17, R13, R14 ;  /* 0x0000000e0d117221 */ /* 0x000fc80000000000 */
[----:B------:R-:W-:-:S07]  /*2cf0*/  IMAD.MOV.U32 R13, RZ, RZ, R17 ;  /* 0x000000ffff0d7224 */ /* 0x000fce00078e0011 */
[----:B------:R-:W-:Y:S05]  /*2d00*/  WARPSYNC.COLLECTIVE R15, `(.L_x_5201) ;  /* 0x000000000f087348 */ /* 0x000fea0003c00000 */
[----:B------:R0:W1:Y:S02]  /*2d10*/  SHFL.BFLY P6, R14, R13, R12, R11 ;  /* 0x0c00000c0d0e7389 */ /* 0x00006400000c000b */
[----:B01----:R-:W-:Y:S05]  /*2d20*/  ENDCOLLECTIVE ;  /* 0x000000000000791b */ /* 0x003fea0003800000 */
.L_x_5201:
[----:B------:R-:W-:Y:S02]  /*2d30*/  IMAD.MOV.U32 R12, RZ, RZ, 0x4 ;  /* 0x00000004ff0c7424 */ /* 0x000fe400078e00ff */
[----:B------:R-:W-:-:S04]  /*2d40*/  FADD R18, R17, R14 ;  /* 0x0000000e11127221 */ /* 0x000fc80000000000 */
[----:B------:R-:W-:-:S07]  /*2d50*/  IMAD.MOV.U32 R13, RZ, RZ, R18 ;  /* 0x000000ffff0d7224 */ /* 0x000fce00078e0012 */
[----:B------:R-:W-:Y:S05]  /*2d60*/  WARPSYNC.COLLECTIVE R15, `(.L_x_5202) ;  /* 0x000000000f087348 */ /* 0x000fea0003c00000 */
[----:B------:R0:W1:Y:S02]  /*2d70*/  SHFL.BFLY P6, R14, R13, R12, R11 ;  /* 0x0c00000c0d0e7389 */ /* 0x00006400000c000b */
[----:B01----:R-:W-:Y:S05]  /*2d80*/  ENDCOLLECTIVE ;  /* 0x000000000000791b */ /* 0x003fea0003800000 */
.L_x_5202:
[----:B------:R-:W-:Y:S02]  /*2d90*/  IMAD.MOV.U32 R12, RZ, RZ, 0x2 ;  /* 0x00000002ff0c7424 */ /* 0x000fe400078e00ff */
[----:B------:R-:W-:-:S05]  /*2da0*/  FADD R19, R18, R14 ;  /* 0x0000000e12137221 */ /* 0x000fca0000000000 */
[----:B------:R-:W-:-:S07]  /*2db0*/  MOV R13, R19 ;  /* 0x00000013000d7202 */ /* 0x000fce0000000f00 */
[----:B------:R-:W-:Y:S05]  /*2dc0*/  WARPSYNC.COLLECTIVE R15, `(.L_x_5203) ;  /* 0x000000000f087348 */ /* 0x000fea0003c00000 */
[----:B------:R0:W1:Y:S02]  /*2dd0*/  SHFL.BFLY P6, R14, R13, R12, R11 ;  /* 0x0c00000c0d0e7389 */ /* 0x00006400000c000b */
[----:B01----:R-:W-:Y:S05]  /*2de0*/  ENDCOLLECTIVE ;  /* 0x000000000000791b */ /* 0x003fea0003800000 */
.L_x_5203:
[----:B------:R-:W-:Y:S02]  /*2df0*/  IMAD.MOV.U32 R12, RZ, RZ, 0x1 ;  /* 0x00000001ff0c7424 */ /* 0x000fe400078e00ff */
[----:B------:R-:W-:-:S05]  /*2e00*/  FADD R20, R19, R14 ;  /* 0x0000000e13147221 */ /* 0x000fca0000000000 */
[----:B------:R-:W-:-:S07]  /*2e10*/  MOV R13, R20 ;  /* 0x00000014000d7202 */ /* 0x000fce0000000f00 */
[----:B------:R-:W-:Y:S05]  /*2e20*/  WARPSYNC.COLLECTIVE R15, `(.L_x_5204) ;  /* 0x000000000f087348 */ /* 0x000fea0003c00000 */
[----:B------:R0:W1:Y:S02]  /*2e30*/  SHFL.BFLY P6, R14, R13, R12, R11 ;  /* 0x0c00000c0d0e7389 */ /* 0x00006400000c000b */
[----:B01----:R-:W-:Y:S05]  /*2e40*/  ENDCOLLECTIVE ;  /* 0x000000000000791b */ /* 0x003fea0003800000 */
.L_x_5204:
[----:B------:R-:W-:Y:S05]  /*2e50*/  BRA `(.L_x_5205) ;  /* 0xfffffff000887947 */ /* 0x000fea000383ffff */
        .weak           $__internal_65_$__cuda_sm3x_div_rn_noftz_f32_slowpath
        .type           $__internal_65_$__cuda_sm3x_div_rn_noftz_f32_slowpath,@function
        .size           $__internal_65_$__cuda_sm3x_div_rn_noftz_f32_slowpath,(.L_x_37442 - $__internal_65_$__cuda_sm3x_div_rn_noftz_f32_slowpath)
$__internal_65_$__cuda_sm3x_div_rn_noftz_f32_slowpath:
        /* <DEDUP_REMOVED lines=34> */
.L_x_5207:
        /* <DEDUP_REMOVED lines=51> */
.L_x_5214:
[----:B------:R-:W-:-:S04]  /*33b0*/  LOP3.LUT R5, R5, 0x80000000, RZ, 0xc0, !PT ;  /* 0x8000000005057812 */ /* 0x000fc800078ec0ff */
[----:B------:R-:W-:Y:S01]  /*33c0*/  LOP3.LUT R5, R5, 0x7f800000, RZ, 0xfc, !PT ;  /* 0x7f80000005057812 */ /* 0x000fe200078efcff */
[----:B------:R-:W-:Y:S06]  /*33d0*/  BRA `(.L_x_5215) ;  /* 0x0000000000047947 */ /* 0x000fec0003800000 */
.L_x_5213:
[----:B------:R-:W-:-:S07]  /*33e0*/  LEA R5, R13, R5, 0x17 ;  /* 0x000000050d057211 */ /* 0x000fce00078eb8ff */
.L_x_5215:
[----:B------:R-:W-:Y:S05]  /*33f0*/  BSYNC.RECONVERGENT B3 ;  /* 0x0000000000037941 */ /* 0x000fea0003800200 */
.L_x_5212:
[----:B------:R-:W-:Y:S05]  /*3400*/  BRA `(.L_x_5216) ;  /* 0x0000000000207947 */ /* 0x000fea0003800000 */
.L_x_5211:
[----:B------:R-:W-:-:S04]  /*3410*/  LOP3.LUT R5, R12, 0x80000000, R5, 0x48, !PT ;  /* 0x800000000c057812 */ /* 0x000fc800078e4805 */
[----:B------:R-:W-:Y:S01]  /*3420*/  LOP3.LUT R5, R5, 0x7f800000, RZ, 0xfc, !PT ;  /* 0x7f80000005057812 */ /* 0x000fe200078efcff */
[----:B------:R-:W-:Y:S06]  /*3430*/  BRA `(.L_x_5216) ;  /* 0x0000000000147947 */ /* 0x000fec0003800000 */
.L_x_5210:
[----:B------:R-:W-:Y:S01]  /*3440*/  LOP3.LUT R5, R12, 0x80000000, R5, 0x48, !PT ;  /* 0x800000000c057812 */ /* 0x000fe200078e4805 */
[----:B------:R-:W-:Y:S06]  /*3450*/  BRA `(.L_x_5216) ;  /* 0x00000000000c7947 */ /* 0x000fec0003800000 */
.L_x_5209:
[----:B------:R-:W0:Y:S01]  /*3460*/  MUFU.RSQ R5, -QNAN ;  /* 0xffc0000000057908 */ /* 0x000e220000001400 */
[----:B------:R-:W-:Y:S05]  /*3470*/  BRA `(.L_x_5216) ;  /* 0x0000000000047947 */ /* 0x000fea0003800000 */
.L_x_5208:
[----:B------:R-:W-:-:S07]  /*3480*/  FADD.FTZ R5, R5, R12 ;  /* 0x0000000c05057221 */ /* 0x000fce0000010000 */
.L_x_5216:
[----:B------:R-:W-:Y:S05]  /*3490*/  BSYNC.RECONVERGENT B2 ;  /* 0x0000000000027941 */ /* 0x000fea0003800200 */
.L_x_5206:
[----:B------:R-:W-:Y:S02]  /*34a0*/  HFMA2 R13, -RZ, RZ, 0, 0 ;  /* 0x00000000ff0d7431 */ /* 0x000fe400000001ff */
[----:B------:R-:W-:-:S04]  /*34b0*/  IMAD.MOV.U32 R12, RZ, RZ, R17 ;  /* 0x000000ffff0c7224 */ /* 0x000fc800078e0011 */
[----:B0-----:R-:W-:Y:S05]  /*34c0*/  RET.REL.NODEC R12 `(_Z15SoftmaxWarpImplI22BroadcastScaleMaskLoadIffbLm4EiE11DirectStoreIffEfLi1ELi5ELi32ELi1ELb0EL9Algorithm0EEvT_T0_ll) ;  /* 0xffffffc80ccc7950 */ /* 0x001fea0003c3ffff */
.L_x_5217:
        /* <DEDUP_REMOVED lines=11> */
.L_x_37442:


//--------------------- .text._Z15SoftmaxWarpImplI22BroadcastScaleMaskLoadIffbLm4EiE11DirectStoreIffEfLi1ELi4ELi32ELi1ELb1EL9Algorithm0EEvT_T0_ll --------------------------
	.section	.text._Z15SoftmaxWarpImplI22BroadcastScaleMaskLoadIffbLm4EiE11DirectStoreIffEfLi1ELi4ELi32ELi1ELb1EL9Algorithm0EEvT_T0_ll,"ax",@progbits
	.align	128
        .global         _Z15SoftmaxWarpImplI22BroadcastScaleMaskLoadIffbLm4EiE11DirectStoreIffEfLi1ELi4ELi32ELi1ELb1EL9Algorithm0EEvT_T0_ll
        .type           _Z15SoftmaxWarpImplI22BroadcastScaleMaskLoadIffbLm4EiE11DirectStoreIffEfLi1ELi4ELi32ELi1ELb1EL9Algorithm0EEvT_T0_ll,@function
        .size           _Z15SoftmaxWarpImplI22BroadcastScaleMaskLoadIffbLm4EiE11DirectStoreIffEfLi1ELi4ELi32ELi1ELb1EL9Algorithm0EEvT_T0_ll,(.L_x_37443 - _Z15SoftmaxWarpImplI22BroadcastScaleMaskLoadIffbLm4EiE11DirectStoreIffEfLi1ELi4ELi32ELi1ELb1EL9Algorithm0EEvT_T0_ll)
        .other          _Z15SoftmaxWarpImplI22BroadcastScaleMaskLoadIffbLm4EiE11DirectStoreIffEfLi1ELi4ELi32ELi1ELb1EL9Algorithm0EEvT_T0_ll,@"STO_CUDA_ENTRY STV_DEFAULT"
_Z15SoftmaxWarpImplI22BroadcastScaleMaskLoadIffbLm4EiE11DirectStoreIffEfLi1ELi4ELi32ELi1ELb1EL9Algorithm0EEvT_T0_ll:
.text._Z15SoftmaxWarpImplI22BroadcastScaleMaskLoadIffbLm4EiE11DirectStoreIffEfLi1ELi4ELi32ELi1ELb1EL9Algorithm0EEvT_T0_ll:
        /* <DEDUP_REMOVED lines=29> */
.L_x_5218:
        /* <DEDUP_REMOVED lines=17> */
.L_x_5237:
[----:B0-----:R-:W0:Y:S01]  /*02e0*/  LDC.64 R8, c[0x0][0x410] ;  /* 0x00010400ff087b82 */ /* 0x001e220000000a00 */
[----:B------:R-:W-:Y:S01]  /*02f0*/  BSSY.RECONVERGENT B1, `(.L_x_5220) ;  /* 0x0000080000017945 */ /* 0x000fe20003800200 */
[----:B--2---:R-:W-:Y:S02]  /*0300*/  IMAD.MOV.U32 R13, RZ, RZ, -0x800000 ;  /* 0xff800000ff0d7424 */ /* 0x004fe400078e00ff */
[----:B------:R-:W-:-:S04]  /*0310*/  IMAD.MOV.U32 R10, RZ, RZ, -0x800000 ;  /* 0xff800000ff0a7424 */ /* 0x000fc800078e00ff */
[----:B------:R-:W2:Y:S08]  /*0320*/  LDC R11, c[0x0][0x3b8] ;  /* 0x0000ee00ff0b7b82 */ /* 0x000eb00000000800 */
[----:B------:R-:W3:Y:S01]  /*0330*/  LDC R20, c[0x0][0x3bc] ;  /* 0x0000ef00ff147b82 */ /* 0x000ee20000000800 */
[-C--:B0-----:R-:W-:Y:S02]  /*0340*/  ISETP.GE.U32.AND P0, PT, R2, R8.reuse, PT ;  /* 0x000000080200720c */ /* 0x081fe40003f06070 */
[----:B------:R-:W-:-:S02]  /*0350*/  ISETP.GE.U32.AND P3, PT, R4, R8, PT ;  /* 0x000000080400720c */ /* 0x000fc40003f66070 */
[-C--:B------:R-:W-:Y:S02]  /*0360*/  ISETP.GE.U32.AND P1, PT, R6, R8.reuse, PT ;  /* 0x000000080600720c */ /* 0x080fe40003f26070 */
[----:B------:R-:W-:Y:S01]  /*0370*/  ISETP.GE.U32.AND P2, PT, R7, R8, PT ;  /* 0x000000080700720c */ /* 0x000fe20003f46070 */
[----:B------:R-:W-:Y:S01]  /*0380*/  IMAD.MOV.U32 R8, RZ, RZ, -0x800000 ;  /* 0xff800000ff087424 */ /* 0x000fe200078e00ff */
[-C--:B------:R-:W-:Y:S02]  /*0390*/  ISETP.GE.AND.EX P0, PT, RZ, R9.reuse, PT, P0 ;  /* 0x00000009ff00720c */ /* 0x080fe40003f06300 */
[-C--:B------:R-:W-:Y:S02]  /*03a0*/  ISETP.GE.AND.EX P3, PT, RZ, R9.reuse, PT, P3 ;  /* 0x00000009ff00720c */ /* 0x080fe40003f66330 */
[-C--:B------:R-:W-:Y:S02]  /*03b0*/  ISETP.GE.AND.EX P1, PT, RZ, R9.reuse, PT, P1 ;  /* 0x00000009ff00720c */ /* 0x080fe40003f26310 */
[----:B------:R-:W-:-:S02]  /*03c0*/  ISETP.GE.AND.EX P2, PT, RZ, R9, PT, P2 ;  /* 0x00000009ff00720c */ /* 0x000fc40003f46320 */
[----:B------:R-:W0:Y:S05]  /*03d0*/  LDC R9, c[0x0][0x3c0] ;  /* 0x0000f000ff097b82 */ /* 0x000e2a0000000800 */
[----:B--23--:R-:W-:Y:S06]  /*03e0*/  @P0 BRA `(.L_x_5221) ;  /* 0x0000000400c00947 */ /* 0x00cfec0003800000 */
[----:B------:R-:W-:Y:S01]  /*03f0*/  IABS R15, R11 ;  /* 0x0000000b000f7213 */ /* 0x000fe20000000000 */
[----:B------:R-:W-:Y:S01]  /*0400*/  IMAD R8, R3, UR52, R2 ;  /* 0x0000003403087c24 */ /* 0x000fe2000f8e0202 */
[C---:B-1----:R-:W-:Y:S02]  /*0410*/  R2UR UR6, R22.reuse ;  /* 0x00000000160672ca */ /* 0x042fe400000e0000 */
[----:B------:R-:W1:Y:S01]  /*0420*/  I2F.RP R14, R15 ;  /* 0x0000000f000e7306 */ /* 0x000e620000209400 */
[C---:B------:R-:W-:Y:S02]  /*0430*/  R2UR UR7, R23.reuse ;  /* 0x00000000170772ca */ /* 0x040fe400000e0000 */
[----:B------:R-:W-:Y:S02]  /*0440*/  IABS R18, R8 ;  /* 0x0000000800127213 */ /* 0x000fe40000000000 */
[----:B------:R-:W-:Y:S02]  /*0450*/  R2UR UR4, R22 ;  /* 0x00000000160472ca */ /* 0x000fe400000e0000 */
[----:B------:R-:W-:Y:S01]  /*0460*/  R2UR UR5, R23 ;  /* 0x00000000170572ca */ /* 0x000fe200000e0000 */
[----:B-1----:R-:W1:Y:S02]  /*0470*/  MUFU.RCP R14, R14 ;  /* 0x0000000e000e7308 */ /* 0x002e640000001000 */
[----:B-1----:R-:W-:-:S02]  /*0480*/  IADD3 R12, PT, PT, R14, 0xffffffe, RZ ;  /* 0x0ffffffe0e0c7810 */ /* 0x002fc40007ffe0ff */
[----:B------:R-:W-:-:S04]  /*0490*/  IABS R14, R20 ;  /* 0x00000014000e7213 */ /* 0x000fc80000000000 */
[----:B------:R1:W2:Y:S02]  /*04a0*/  F2I.FTZ.U32.TRUNC.NTZ R13, R12 ;  /* 0x0000000c000d7305 */ /* 0x0002a4000021f000 */
[----:B-1----:R-:W-:Y:S02]  /*04b0*/  IMAD.MOV.U32 R12, RZ, RZ, RZ ;  /* 0x000000ffff0c7224 */ /* 0x002fe400078e00ff */
[----:B--2---:R-:W-:-:S04]  /*04c0*/  IMAD.MOV R16, RZ, RZ, -R13 ;  /* 0x000000ffff107224 */ /* 0x004fc800078e0a0d */
[----:B------:R-:W-:Y:S02]  /*04d0*/  IMAD R17, R16, R15, RZ ;  /* 0x0000000f10117224 */ /* 0x000fe400078e02ff */
[----:B------:R-:W1:Y:S02]  /*04e0*/  I2F.RP R16, R14 ;  /* 0x0000000e00107306 */ /* 0x000e640000209400 */
[----:B------:R-:W-:-:S06]  /*04f0*/  IMAD.HI.U32 R13, R13, R17, R12 ;  /* 0x000000110d0d7227 */ /* 0x000fcc00078e000c */
[----:B------:R-:W-:-:S04]  /*0500*/  IMAD.HI.U32 R21, R13, R18, RZ ;  /* 0x000000120d157227 */ /* 0x000fc800078e00ff */
[----:B------:R-:W-:Y:S01]  /*0510*/  IMAD.MOV R12, RZ, RZ, -R21 ;  /* 0x000000ffff0c7224 */ /* 0x000fe200078e0a15 */
[----:B-1----:R-:W1:Y:S03]  /*0520*/  MUFU.RCP R16, R16 ;  /* 0x0000001000107308 */ /* 0x002e660000001000 */
[----:B------:R-:W-:-:S05]  /*0530*/  IMAD R12, R15, R12, R18 ;  /* 0x0000000c0f0c7224 */ /* 0x000fca00078e0212 */
[----:B------:R-:W-:-:S13]  /*0540*/  ISETP.GT.U32.AND P6, PT, R15, R12, PT ;  /* 0x0000000c0f00720c */ /* 0x000fda0003fc4070 */
        /* <DEDUP_REMOVED lines=8> */
[----:B------:R-:W-:-:S06]  /*05d0*/  @P4 VIADD R21, R21, 0x1 ;  /* 0x0000000115154836 */ /* 0x000fcc0000000000 */
[----:B------:R-:W-:Y:S01]  /*05e0*/  @!P5 IADD3 R21, PT, PT, -R21, RZ, RZ ;  /* 0x000000ff1515d210 */ /* 0x000fe20007ffe1ff */
[----:B-1----:R-:W-:Y:S01]  /*05f0*/  IMAD.MOV.U32 R12, RZ, RZ, RZ ;  /* 0x000000ffff0c7224 */ /* 0x002fe200078e00ff */
[----:B------:R-:W-:-:S05]  /*0600*/  @!P6 LOP3.LUT R21, RZ, R11, RZ, 0x33, !PT ;  /* 0x0000000bff15e212 */ /* 0x000fca00078e33ff */
[----:B------:R-:W-:Y:S02]  /*0610*/  IMAD.MOV R15, RZ, RZ, -R21 ;  /* 0x000000ffff0f7224 */ /* 0x000fe400078e0a15 */
[----:B--2---:R-:W-:Y:S02]  /*0620*/  IMAD.MOV R17, RZ, RZ, -R13 ;  /* 0x000000ffff117224 */ /* 0x004fe400078e0a0d */
[----:B------:R-:W-:Y:S02]  /*0630*/  IMAD R15, R11, R15, R8 ;  /* 0x0000000f0b0f7224 */ /* 0x000fe400078e0208 */
[----:B------:R-:W-:-:S03]  /*0640*/  IMAD R17, R17, R14, RZ ;  /* 0x0000000e11117224 */ /* 0x000fc600078e02ff */
[----:B------:R-:W-:Y:S01]  /*0650*/  IABS R16, R15 ;  /* 0x0000000f00107213 */ /* 0x000fe20000000000 */
[----:B------:R-:W-:-:S03]  /*0660*/  IMAD.HI.U32 R12, R13, R17, R12 ;  /* 0x000000110d0c7227 */ /* 0x000fc600078e000c */
[----:B------:R-:W-:Y:S02]  /*0670*/  MOV R13, R16 ;  /* 0x00000010000d7202 */ /* 0x000fe40000000f00 */
[----:B0-----:R-:W-:-:S03]  /*0680*/  IABS R16, R9 ;  /* 0x0000000900107213 */ /* 0x001fc60000000000 */
        /* <DEDUP_REMOVED lines=21> */
[----:B------:R-:W-:-:S03]  /*07e0*/  IMAD R15, R17, R16, RZ ;  /* 0x00000010110f7224 */ /* 0x000fc600078e02ff */
[----:B------:R-:W-:Y:S01]  /*07f0*/  IABS R17, R26 ;  /* 0x0000001a00117213 */ /* 0x000fe20000000000 */
[----:B------:R-:W-:Y:S01]  /*0800*/  IMAD.HI.U32 R12, R13, R15, R12 ;  /* 0x0000000f0d0c7227 */ /* 0x000fe200078e000c */
[----:B------:R-:W-:Y:S01]  /*0810*/  LOP3.LUT R18, R26, R9, RZ, 0x3c, !PT ;  /* 0x000000091a127212 */ /* 0x000fe200078e3cff */
[----:B------:R-:W0:Y:S03]  /*0820*/  LDC.64 R14, c[0x0][0x398] ;  /* 0x0000e600ff0e7b82 */ /* 0x000e260000000a00 */
[----:B------:R-:W-:Y:S01]  /*0830*/  ISETP.GE.AND P5, PT, R18, RZ, PT ;  /* 0x000000ff1200720c */ /* 0x000fe20003fa6270 */
[----:B------:R-:W-:-:S04]  /*0840*/  IMAD.HI.U32 R25, R12, R17, RZ ;  /* 0x000000110c197227 */ /* 0x000fc800078e00ff */
[----:B------:R-:W-:Y:S01]  /*0850*/  IMAD.MOV R12, RZ, RZ, -R25 ;  /* 0x000000ffff0c7224 */ /* 0x000fe200078e0a19 */
[----:B------:R-:W1:Y:S03]  /*0860*/  LDC.64 R18, c[0x0][0x3a8] ;  /* 0x0000ea00ff127b82 */ /* 0x000e660000000a00 */
[----:B------:R-:W-:-:S05]  /*0870*/  IMAD R17, R16, R12, R17 ;  /* 0x0000000c10117224 */ /* 0x000fca00078e0211 */
[----:B------:R-:W-:Y:S01]  /*0880*/  ISETP.GT.U32.AND P6, PT, R16, R17, PT ;  /* 0x000000111000720c */ /* 0x000fe20003fc4070 */
[----:B------:R-:W2:-:S12]  /*0890*/  LDC.64 R12, c[0x0][0x390] ;  /* 0x0000e400ff0c7b82 */ /* 0x000e980000000a00 */
        /* <DEDUP_REMOVED lines=37> */
.L_x_5221:
[----:B------:R-:W-:Y:S05]  /*0af0*/  BSYNC.RECONVERGENT B1 ;  /* 0x0000000000017941 */ /* 0x000fea0003800200 */
.L_x_5220:
[----:B------:R-:W-:Y:S04]  /*0b00*/  BSSY.RECONVERGENT B1, `(.L_x_5222) ;  /* 0x0000073000017945 */ /* 0x000fe80003800200 */
[----:B------:R-:W-:Y:S05]  /*0b10*/  @P3 BRA `(.L_x_5223) ;  /* 0x0000000400c43947 */ /* 0x000fea0003800000 */
        /* <DEDUP_REMOVED lines=14> */
[----:B------:R-:W-:-:S04]  /*0c00*/  IMAD R17, R17, R16, RZ ;  /* 0x0000001011117224 */ /* 0x000fc800078e02ff */
[----:B------:R-:W-:Y:S02]  /*0c10*/  IMAD.HI.U32 R18, R15, R17, R14 ;  /* 0x000000110f127227 */ /* 0x000fe400078e000e */
[----:B------:R-:W1:Y:S02]  /*0c20*/  I2F.RP R17, R10 ;  /* 0x0000000a00117306 */ /* 0x000e640000209400 */
[----:B------:R-:W-:-:S04]  /*0c30*/  IMAD.MOV.U32 R15, RZ, RZ, R19 ;  /* 0x000000ffff0f7224 */ /* 0x000fc800078e0013 */
[----:B------:R-:W-:-:S05]  /*0c40*/  IMAD.HI.U32 R21, R18, R15, RZ ;  /* 0x0000000f12157227 */ /* 0x000fca00078e00ff */
[----:B------:R-:W-:Y:S01]  /*0c50*/  IADD3 R14, PT, PT, -R21, RZ, RZ ;  /* 0x000000ff150e7210 */ /* 0x000fe20007ffe1ff */
[----:B-1----:R-:W1:Y:S04]  /*0c60*/  MUFU.RCP R17, R17 ;  /* 0x0000001100117308 */ /* 0x002e680000001000 */
[----:B------:R-:W-:Y:S01]  /*0c70*/  IMAD R15, R16, R14, R15 ;  /* 0x0000000e100f7224 */ /* 0x000fe200078e020f */
[----:B------:R-:W-:-:S04]  /*0c80*/  LOP3.LUT R14, R12, R11, RZ, 0x3c, !PT ;  /* 0x0000000b0c0e7212 */ /* 0x000fc800078e3cff */
[----:B------:R-:W-:Y:S02]  /*0c90*/  ISETP.GT.U32.AND P4, PT, R16, R15, PT ;  /* 0x0000000f1000720c */ /* 0x000fe40003f84070 */
[----:B------:R-:W-:Y:S01]  /*0ca0*/  ISETP.GE.AND P5, PT, R14, RZ, PT ;  /* 0x000000ff0e00720c */ /* 0x000fe20003fa6270 */
[----:B-1----:R-:W-:-:S10]  /*0cb0*/  VIADD R14, R17, 0xffffffe ;  /* 0x0ffffffe110e7836 */ /* 0x002fd40000000000 */
[----:B------:R-:W-:Y:S02]  /*0cc0*/  @!P4 IMAD.IADD R15, R15, 0x1, -R16 ;  /* 0x000000010f0fc824 */ /* 0x000fe400078e0a10 */
[----:B------:R-:W-:Y:S01]  /*0cd0*/  @!P4 VIADD R21, R21, 0x1 ;  /* 0x000000011515c836 */ /* 0x000fe20000000000 */
[----:B------:R-:W-:Y:S02]  /*0ce0*/  ISETP.NE.AND P4, PT, R11, RZ, PT ;  /* 0x000000ff0b00720c */ /* 0x000fe40003f85270 */
[----:B------:R-:W-:Y:S02]  /*0cf0*/  ISETP.GE.U32.AND P3, PT, R15, R16, PT ;  /* 0x000000100f00720c */ /* 0x000fe40003f66070 */
[----:B------:R1:W2:Y:S02]  /*0d00*/  F2I.FTZ.U32.TRUNC.NTZ R15, R14 ;  /* 0x0000000e000f7305 */ /* 0x0002a4000021f000 */
[----:B-1----:R-:W-:-:S09]  /*0d10*/  HFMA2 R14, -RZ, RZ, 0, 0 ;  /* 0x00000000ff0e7431 */ /* 0x002fd200000001ff */
[----:B------:R-:W-:Y:S01]  /*0d20*/  @P3 IADD3 R21, PT, PT, R21, 0x1, RZ ;  /* 0x0000000115153810 */ /* 0x000fe20007ffe0ff */
[----:B--2---:R-:W-:-:S04]  /*0d30*/  IMAD.MOV R19, RZ, RZ, -R15 ;  /* 0x000000ffff137224 */ /* 0x004fc800078e0a0f */
[----:B------:R-:W-:Y:S01]  /*0d40*/  @!P5 IMAD.MOV R21, RZ, RZ, -R21 ;  /* 0x000000ffff15d224 */ /* 0x000fe200078e0a15 */
[----:B------:R-:W-:-:S05]  /*0d50*/  @!P4 LOP3.LUT R21, RZ, R11, RZ, 0x33, !PT ;  /* 0x0000000bff15c212 */ /* 0x000fca00078e33ff */
[----:B------:R-:W-:-:S04]  /*0d60*/  IMAD.MOV R17, RZ, RZ, -R21 ;  /* 0x000000ffff117224 */ /* 0x000fc800078e0a15 */
        /* <DEDUP_REMOVED lines=76> */
.L_x_5223:
[----:B------:R-:W-:Y:S05]  /*1230*/  BSYNC.RECONVERGENT B1 ;  /* 0x0000000000017941 */ /* 0x000fea0003800200 */
.L_x_5222:
[----:B------:R-:W-:Y:S01]  /*1240*/  BSSY.RECONVERGENT B1, `(.L_x_5224) ;  /* 0x000007a000017945 */ /* 0x000fe20003800200 */
[----:B------:R-:W-:Y:S02]  /*1250*/  IMAD.MOV.U32 R24, RZ, RZ, -0x800000 ;  /* 0xff800000ff187424 */ /* 0x000fe400078e00ff */
[----:B------:R-:W-:Y:S01]  /*1260*/  IMAD.MOV.U32 R26, RZ, RZ, -0x800000 ;  /* 0xff800000ff1a7424 */ /* 0x000fe200078e00ff */
[----:B------:R-:W-:Y:S06]  /*1270*/  @P1 BRA `(.L_x_5225) ;  /* 0x0000000400d81947 */ /* 0x000fec0003800000 */
[----:B------:R-:W2:Y:S01]  /*1280*/  LDC R18, c[0x0][0x3b8] ;  /* 0x0000ee00ff127b82 */ /* 0x000ea20000000800 */
[----:B0-----:R-:W-:Y:S01]  /*1290*/  IMAD R9, R3, UR52, R6 ;  /* 0x0000003403097c24 */ /* 0x001fe2000f8e0206 */
[C---:B-1----:R-:W-:Y:S02]  /*12a0*/  R2UR UR6, R22.reuse ;  /* 0x00000000160672ca */ /* 0x042fe400000e0000 */
[C---:B------:R-:W-:Y:S02]  /*12b0*/  R2UR UR7, R23.reuse ;  /* 0x00000000170772ca */ /* 0x040fe400000e0000 */
[----:B------:R-:W-:Y:S02]  /*12c0*/  IABS R16, R9 ;  /* 0x0000000900107213 */ /* 0x000fe40000000000 */
[----:B------:R-:W0:Y:S01]  /*12d0*/  LDC R27, c[0x0][0x3bc] ;  /* 0x0000ef00ff1b7b82 */ /* 0x000e220000000800 */
[----:B------:R-:W-:Y:S02]  /*12e0*/  R2UR UR4, R22 ;  /* 0x00000000160472ca */ /* 0x000fe400000e0000 */
[----:B------:R-:W-:-:S02]  /*12f0*/  R2UR UR5, R23 ;  /* 0x00000000170572ca */ /* 0x000fc400000e0000 */
[----:B--2---:R-:W-:-:S04]  /*1300*/  IABS R11, R18 ;  /* 0x00000012000b7213 */ /* 0x004fc80000000000 */
[----:B------:R-:W1:Y:S08]  /*1310*/  I2F.RP R12, R11 ;  /* 0x0000000b000c7306 */ /* 0x000e700000209400 */
[----:B-1----:R-:W1:Y:S02]  /*1320*/  MUFU.RCP R12, R12 ;  /* 0x0000000c000c7308 */ /* 0x002e640000001000 */
[----:B-1----:R-:W-:-:S06]  /*1330*/  VIADD R15, R12, 0xffffffe ;  /* 0x0ffffffe0c0f7836 */ /* 0x002fcc0000000000 */
[----:B------:R-:W1:Y:S02]  /*1340*/  F2I.FTZ.U32.TRUNC.NTZ R15, R15 ;  /* 0x0000000f000f7305 */ /* 0x000e64000021f000 */
[----:B-1----:R-:W-:-:S05]  /*1350*/  IADD3 R14, PT, PT, RZ, -R15, RZ ;  /* 0x8000000fff0e7210 */ /* 0x002fca0007ffe0ff */
[----:B------:R-:W-:Y:S02]  /*1360*/  IMAD R17, R14, R11, RZ ;  /* 0x0000000b0e117224 */ /* 0x000fe400078e02ff */
[----:B------:R-:W-:-:S04]  /*1370*/  IMAD.MOV.U32 R14, RZ, RZ, RZ ;  /* 0x000000ffff0e7224 */ /* 0x000fc800078e00ff */
        /* <DEDUP_REMOVED lines=16> */
[----:B------:R0:W1:Y:S06]  /*1480*/  F2I.FTZ.U32.TRUNC.NTZ R15, R14 ;  /* 0x0000000e000f7305 */ /* 0x00006c000021f000 */
[----:B------:R-:W-:Y:S02]  /*1490*/  @P1 VIADD R12, R12, 0x1 ;  /* 0x000000010c0c1836 */ /* 0x000fe40000000000 */
[----:B0-----:R-:W-:-:S03]  /*14a0*/  HFMA2 R14, -RZ, RZ, 0, 0 ;  /* 0x00000000ff0e7431 */ /* 0x001fc600000001ff */
[----:B------:R-:W-:Y:S02]  /*14b0*/  MOV R11, R12 ;  /* 0x0000000c000b7202 */ /* 0x000fe40000000f00 */
[----:B------:R-:W0:Y:S03]  /*14c0*/  LDC R12, c[0x0][0x3c0] ;  /* 0x0000f000ff0c7b82 */ /* 0x000e260000000800 */
[----:B------:R-:W-:Y:S01]  /*14d0*/  @!P4 IMAD.MOV R11, RZ, RZ, -R11 ;  /* 0x000000ffff0bc224 */ /* 0x000fe200078e0a0b */
[----:B------:R-:W-:Y:S01]  /*14e0*/  @!P3 LOP3.LUT R11, RZ, R18, RZ, 0x33, !PT ;  /* 0x00000012ff0bb212 */ /* 0x000fe200078e33ff */
[----:B-1----:R-:W-:-:S04]  /*14f0*/  IMAD.MOV R17, RZ, RZ, -R15 ;  /* 0x000000ffff117224 */ /* 0x002fc800078e0a0f */
[----:B------:R-:W-:Y:S02]  /*1500*/  IMAD.MOV R20, RZ, RZ, -R11 ;  /* 0x000000ffff147224 */ /* 0x000fe400078e0a0b */
[----:B------:R-:W-:Y:S02]  /*1510*/  IMAD R17, R17, R16, RZ ;  /* 0x0000001011117224 */ /* 0x000fe400078e02ff */
[----:B------:R-:W-:Y:S02]  /*1520*/  IMAD R20, R18, R20, R9 ;  /* 0x0000001412147224 */ /* 0x000fe400078e0209 */
[----:B------:R-:W-:-:S03]  /*1530*/  IMAD.HI.U32 R14, R15, R17, R14 ;  /* 0x000000110f0e7227 */ /* 0x000fc600078e000e */
[----:B------:R-:W-:-:S05]  /*1540*/  IABS R18, R20 ;  /* 0x0000001400127213 */ /* 0x000fca0000000000 */
[----:B------:R-:W-:Y:S01]  /*1550*/  IMAD.MOV.U32 R15, RZ, RZ, R18 ;  /* 0x000000ffff0f7224 */ /* 0x000fe200078e0012 */
        /* <DEDUP_REMOVED lines=37> */
[----:B------:R-:W-:Y:S02]  /*17b0*/  @!P4 IADD3 R26, PT, PT, R26, 0x1, RZ ;  /* 0x000000011a1ac810 */ /* 0x000fe40007ffe0ff */
[----:B------:R-:W-:-:S02]  /*17c0*/  ISETP.GE.AND P5, PT, R14, RZ, PT ;  /* 0x000000ff0e00720c */ /* 0x000fc40003fa6270 */
[----:B------:R-:W-:-:S06]  /*17d0*/  ISETP.NE.AND P4, PT, R12, RZ, PT ;  /* 0x000000ff0c00720c */ /* 0x000fcc0003f85270 */
[----:B------:R-:W-:Y:S01]  /*17e0*/  @P3 VIADD R26, R26, 0x1 ;  /* 0x000000011a1a3836 */ /* 0x000fe20000000000 */
[----:B--2---:R-:W-:-:S03]  /*17f0*/  ISETP.NE.U32.AND P3, PT, R16, 0x1, PT ;  /* 0x000000011000780c */ /* 0x004fc60003f65070 */
[----:B------:R-:W-:-:S05]  /*1800*/  IMAD.MOV.U32 R14, RZ, RZ, R26 ;  /* 0x000000ffff0e7224 */ /* 0x000fca00078e001a */
[----:B------:R-:W-:Y:S02]  /*1810*/  @!P5 IADD3 R14, PT, PT, -R14, RZ, RZ ;  /* 0x000000ff0e0ed210 */ /* 0x000fe40007ffe1ff */
        /* <DEDUP_REMOVED lines=28> */
.L_x_5225:
[----:B------:R-:W-:Y:S05]  /*19e0*/  BSYNC.RECONVERGENT B1 ;  /* 0x0000000000017941 */ /* 0x000fea0003800200 */
.L_x_5224:
[----:B------:R-:W-:Y:S04]  /*19f0*/  BSSY.RECONVERGENT B1, `(.L_x_5226) ;  /* 0x0000078000017945 */ /* 0x000fe80003800200 */
[----:B------:R-:W-:Y:S05]  /*1a00*/  @P2 BRA `(.L_x_5227) ;  /* 0x0000000400d82947 */ /* 0x000fea0003800000 */
        /* <DEDUP_REMOVED lines=34> */
[----:B0-----:R-:W-:Y:S02]  /*1c30*/  HFMA2 R14, -RZ, RZ, 0, 0 ;  /* 0x00000000ff0e7431 */ /* 0x001fe400000001ff */
[----:B------:R-:W-:Y:S02]  /*1c40*/  IMAD.MOV.U32 R11, RZ, RZ, R12 ;  /* 0x000000ffff0b7224 */ /* 0x000fe400078e000c */
[----:B------:R-:W0:Y:S01]  /*1c50*/  LDC R12, c[0x0][0x3c0] ;  /* 0x0000f000ff0c7b82 */ /* 0x000e220000000800 */
[----:B-1----:R-:W-:Y:S02]  /*1c60*/  IMAD.MOV R17, RZ, RZ, -R15 ;  /* 0x000000ffff117224 */ /* 0x002fe400078e0a0f */
[----:B------:R-:W-:Y:S02]  /*1c70*/  @!P3 IADD3 R11, PT, PT, -R11, RZ, RZ ;  /* 0x000000ff0b0bb210 */ /* 0x000fe40007ffe1ff */
        /* <DEDUP_REMOVED lines=43> */
[----:B------:R-:W1:Y:S01]  /*1f30*/  LDC.64 R18, c[0x0][0x3a0] ;  /* 0x0000e800ff127b82 */ /* 0x000e620000000a00 */
[----:B------:R-:W-:Y:S02]  /*1f40*/  LOP3.LUT R14, R25, R12, RZ, 0x3c, !PT ;  /* 0x0000000c190e7212 */ /* 0x000fe400078e3cff */
[----:B------:R-:W-:Y:S02]  /*1f50*/  ISETP.NE.AND P3, PT, R12, RZ, PT ;  /* 0x000000ff0c00720c */ /* 0x000fe40003f65270 */
[----:B------:R-:W-:-:S06]  /*1f60*/  ISETP.GE.AND P4, PT, R14, RZ, PT ;  /* 0x000000ff0e00720c */ /* 0x000fcc0003f86270 */
[----:B------:R-:W-:Y:S01]  /*1f70*/  @P2 VIADD R27, R27, 0x1 ;  /* 0x000000011b1b2836 */ /* 0x000fe20000000000 */
[----:B--2---:R-:W-:Y:S02]  /*1f80*/  ISETP.NE.U32.AND P2, PT, R16, 0x1, PT ;  /* 0x000000011000780c */ /* 0x004fe40003f45070 */
[----:B------:R-:W-:Y:S02]  /*1f90*/  SHF.R.S64 R16, RZ, 0x1e, R9 ;  /* 0x0000001eff107819 */ /* 0x000fe40000001009 */
[----:B------:R-:W-:-:S05]  /*1fa0*/  MOV R14, R27 ;  /* 0x0000001b000e7202 */ /* 0x000fca0000000f00 */
        /* <DEDUP_REMOVED lines=28> */
.L_x_5227:
[----:B------:R-:W-:Y:S05]  /*2170*/  BSYNC.RECONVERGENT B1 ;  /* 0x0000000000017941 */ /* 0x000fea0003800200 */
.L_x_5226:
[----:B------:R-:W-:-:S03]  /*2180*/  UMOV UR4, 0xffffffff ;  /* 0xffffffff00047882 */ /* 0x000fc60000000000 */
[----:B------:R-:W-:Y:S05]  /*2190*/  BRA.DIV UR4, `(.L_x_5228) ;  /* 0x0000000a04647947 */ /* 0x000fea000b800000 */
[----:B------:R-:W2:Y:S01]  /*21a0*/  SHFL.BFLY PT, R14, R13, 0x10, 0x1f ;  /* 0x0e001f000d0e7f89 */ /* 0x000ea200000e0000 */
[----:B------:R-:W-:Y:S01]  /*21b0*/  HFMA2 R11, -RZ, RZ, 0.96630859375, -0.0022525787353515625 ;  /* 0x3bbb989dff0b7431 */ /* 0x000fe200000001ff */
[----:B--2---:R-:W-:-:S05]  /*21c0*/  FMNMX R13, R14, R13, !PT ;  /* 0x0000000d0e0d7209 */ /* 0x004fca0007800000 */
        /* <DEDUP_REMOVED lines=12> */
[-C--:B------:R-:W-:Y:S01]  /*2290*/  FFMA.SAT R13, R14, R11.reuse, 0.5 ;  /* 0x3f0000000e0d7423 */ /* 0x080fe2000000200b */
[----:B------:R-:W-:Y:S01]  /*22a0*/  FADD R24, -R15, R24 ;  /* 0x000000180f187221 */ /* 0x000fe20000000100 */
[-C--:B------:R-:W-:Y:S02]  /*22b0*/  FFMA.SAT R19, R12, R11.reuse, 0.5 ;  /* 0x3f0000000c137423 */ /* 0x080fe4000000200b */
[-C--:B------:R-:W-:Y:S01]  /*22c0*/  FFMA.RM R9, R13, R8.reuse, 12582913 ;  /* 0x4b4000010d097423 */ /* 0x080fe20000004008 */
[-C--:B------:R-:W-:Y:S01]  /*22d0*/  FFMA.SAT R15, R24, R11.reuse, 0.5 ;  /* 0x3f000000180f7423 */ /* 0x080fe2000000200b */
[----:B------:R-:W-:Y:S01]  /*22e0*/  FFMA.RM R10, R19, R8, 12582913 ;  /* 0x4b400001130a7423 */ /* 0x000fe20000004008 */
[----:B------:R-:W-:Y:S01]  /*22f0*/  FFMA.SAT R19, R26, R11, 0.5 ;  /* 0x3f0000001a137423 */ /* 0x000fe2000000200b */
[C---:B------:R-:W-:Y:S01]  /*2300*/  FADD R13, R9.reuse, -12583039 ;  /* 0xcb40007f090d7421 */ /* 0x040fe20000000000 */
[----:B------:R-:W-:-:S02]  /*2310*/  IMAD.SHL.U32 R9, R9, 0x800000, RZ ;  /* 0x0080000009097824 */ /* 0x000fc400078e00ff */
[C---:B------:R-:W-:Y:S01]  /*2320*/  FADD R17, R10.reuse, -12583039 ;  /* 0xcb40007f0a117421 */ /* 0x040fe20000000000 */
[----:B------:R-:W-:Y:S01]  /*2330*/  SHF.L.U32 R10, R10, 0x17, RZ ;  /* 0x000000170a0a7819 */ /* 0x000fe200000006ff */
[----:B------:R-:W-:Y:S02]  /*2340*/  FFMA R13, R14, 1.4426950216293334961, -R13 ;  /* 0x3fb8aa3b0e0d7823 */ /* 0x000fe4000000080d */
[----:B------:R-:W-:Y:S02]  /*2350*/  FFMA R17, R12, 1.4426950216293334961, -R17 ;  /* 0x3fb8aa3b0c117823 */ /* 0x000fe40000000811 */
[----:B------:R-:W-:Y:S01]  /*2360*/  FFMA R16, R14, 1.925963033500011079e-08, R13 ;  /* 0x32a570600e107823 */ /* 0x000fe2000000000d */
[-C--:B------:R-:W-:Y:S01]  /*2370*/  FFMA.RM R13, R19, R8.reuse, 12582913 ;  /* 0x4b400001130d7423 */ /* 0x080fe20000004008 */
[----:B------:R-:W-:Y:S01]  /*2380*/  FFMA.RM R8, R15, R8, 12582913 ;  /* 0x4b4000010f087423 */ /* 0x000fe20000004008 */
[----:B------:R-:W-:Y:S02]  /*2390*/  FFMA R17, R12, 1.925963033500011079e-08, R17 ;  /* 0x32a570600c117823 */ /* 0x000fe40000000011 */
[----:B------:R-:W-:Y:S01]  /*23a0*/  FADD R11, R13, -12583039 ;  /* 0xcb40007f0d0b7421 */ /* 0x000fe20000000000 */
[C---:B------:R-:W-:Y:S01]  /*23b0*/  FADD R15, R8.reuse, -12583039 ;  /* 0xcb40007f080f7421 */ /* 0x040fe20000000000 */
[----:B------:R-:W0:Y:S01]  /*23c0*/  MUFU.EX2 R16, R16 ;  /* 0x0000001000107308 */ /* 0x000e220000000800 */
[----:B------:R-:W-:-:S02]  /*23d0*/  IMAD.SHL.U32 R8, R8, 0x800000, RZ ;  /* 0x0080000008087824 */ /* 0x000fc400078e00ff */
[----:B------:R-:W-:Y:S01]  /*23e0*/  FFMA R11, R26, 1.4426950216293334961, -R11 ;  /* 0x3fb8aa3b1a0b7823 */ /* 0x000fe2000000080b */
[----:B------:R-:W-:-:S03]  /*23f0*/  FFMA R15, R24, 1.4426950216293334961, -R15 ;  /* 0x3fb8aa3b180f7823 */ /* 0x000fc6000000080f */
[----:B------:R-:W-:Y:S01]  /*2400*/  FFMA R26, R26, 1.925963033500011079e-08, R11 ;  /* 0x32a570601a1a7823 */ /* 0x000fe2000000000b */
[----:B------:R-:W-:Y:S01]  /*2410*/  FFMA R15, R24, 1.925963033500011079e-08, R15 ;  /* 0x32a57060180f7823 */ /* 0x000fe2000000000f */
[----:B------:R-:W2:Y:S08]  /*2420*/  MUFU.EX2 R17, R17 ;  /* 0x0000001100117308 */ /* 0x000eb00000000800 */
[----:B------:R-:W3:Y:S01]  /*2430*/  MUFU.EX2 R26, R26 ;  /* 0x0000001a001a7308 */ /* 0x000ee20000000800 */
[----:B0-----:R-:W-:Y:S01]  /*2440*/  FMUL R16, R9, R16 ;  /* 0x0000001009107220 */ /* 0x001fe20000400000 */
[----:B------:R-:W-:-:S03]  /*2450*/  IMAD.SHL.U32 R9, R13, 0x800000, RZ ;  /* 0x008000000d097824 */ /* 0x000fc600078e00ff */
[----:B------:R-:W-:-:S03]  /*2460*/  FADD R11, RZ, R16 ;  /* 0x00000010ff0b7221 */ /* 0x000fc60000000000 */
[----:B------:R-:W0:Y:S01]  /*2470*/  MUFU.EX2 R15, R15 ;  /* 0x0000000f000f7308 */ /* 0x000e220000000800 */
[----:B--2---:R-:W-:-:S04]  /*2480*/  FMUL R10, R10, R17 ;  /* 0x000000110a0a7220 */ /* 0x004fc80000400000 */
        /* <DEDUP_REMOVED lines=14> */
.L_x_5249:
        /* <DEDUP_REMOVED lines=12> */
[----:B01----:R-:W-:Y:S05]  /*2630*/  CALL.REL.NOINC `($__internal_66_$__cuda_sm3x_div_rn_noftz_f32_slowpath) ;  /* 0x0000000800e87944 */ /* 0x003fea0003c00000 */
[----:B------:R-:W-:-:S07]  /*2640*/  IMAD.MOV.U32 R14, RZ, RZ, R11 ;  /* 0x000000ffff0e7224 */ /* 0x000fce00078e000b */
.L_x_5230:
[----:B------:R-:W-:Y:S05]  /*2650*/  BSYNC.RECONVERGENT B1 ;  /* 0x0000000000017941 */ /* 0x000fea0003800200 */
.L_x_5229:
        /* <DEDUP_REMOVED lines=12> */
[----:B01----:R-:W-:Y:S05]  /*2720*/  CALL.REL.NOINC `($__internal_66_$__cuda_sm3x_div_rn_noftz_f32_slowpath) ;  /* 0x0000000800ac7944 */ /* 0x003fea0003c00000 */
[----:B------:R-:W-:-:S07]  /*2730*/  IMAD.MOV.U32 R15, RZ, RZ, R11 ;  /* 0x000000ffff0f7224 */ /* 0x000fce00078e000b */
.L_x_5232:
[----:B------:R-:W-:Y:S05]  /*2740*/  BSYNC.RECONVERGENT B1 ;  /* 0x0000000000017941 */ /* 0x000fea0003800200 */
.L_x_5231:
        /* <DEDUP_REMOVED lines=14> */
.L_x_5234:
[----:B------:R-:W-:Y:S05]  /*2830*/  BSYNC.RECONVERGENT B1 ;  /* 0x0000000000017941 */ /* 0x000fea0003800200 */
.L_x_5233:
        /* <DEDUP_REMOVED lines=13> */
.L_x_5236:
[----:B------:R-:W-:Y:S05]  /*2910*/  BSYNC.RECONVERGENT B1 ;  /* 0x0000000000017941 */ /* 0x000fea0003800200 */
.L_x_5235:
        /* <DEDUP_REMOVED lines=10> */
[----:B------:R-:W-:-:S02]  /*29c0*/  ISETP.GE.AND.EX P1, PT, RZ, UR45, PT, P1 ;  /* 0x0000002dff007c0c */ /* 0x000fc4000bf26310 */
[----:B------:R-:W-:Y:S02]  /*29d0*/  IADD3 R9, PT, PT, R9, R13, RZ ;  /* 0x0000000d09097210 */ /* 0x000fe40007ffe0ff */
[C---:B------:R-:W-:Y:S02]  /*29e0*/  LEA R12, P4, R8.reuse, UR50, 0x2 ;  /* 0x00000032080c7c11 */ /* 0x040fe4000f8810ff */
[----:B------:R-:W-:Y:S02]  /*29f0*/  ISETP.GE.AND.EX P2, PT, RZ, UR45, PT, P2 ;  /* 0x0000002dff007c0c */ /* 0x000fe4000bf46320 */
[----:B------:R-:W-:Y:S02]  /*2a00*/  LEA.HI.X R13, R8, UR51, R9, 0x2, P4 ;  /* 0x00000033080d7c11 */ /* 0x000fe4000a0f1409 */
[----:B------:R-:W-:-:S03]  /*2a10*/  ISETP.GE.AND.EX P3, PT, RZ, UR45, PT, P3 ;  /* 0x0000002dff007c0c */ /* 0x000fc6000bf66330 */
[----:B------:R2:W-:Y:S01]  /*2a20*/  @!P0 STG.E desc[UR4][R12.64], R14 ;  /* 0x0000000e0c008986 */ /* 0x0005e2000c101904 */
[----:B------:R-:W-:Y:S02]  /*2a30*/  IADD3 R3, P0, PT, R0, R3, RZ ;  /* 0x0000000300037210 */ /* 0x000fe40007f1e0ff */
[----:B------:R-:W-:Y:S02]  /*2a40*/  @!P1 R2UR UR6, R22 ;  /* 0x00000000160692ca */ /* 0x000fe400000e0000 */
[----:B------:R-:W-:Y:S02]  /*2a50*/  LEA.HI.X.SX32 R5, R0, R5, 0x1, P0 ;  /* 0x0000000500057211 */ /* 0x000fe400000f0eff */
[----:B------:R-:W-:Y:S02]  /*2a60*/  ISETP.GE.U32.AND P0, PT, R3, UR46, PT ;  /* 0x0000002e03007c0c */ /* 0x000fe4000bf06070 */
[----:B------:R-:W-:Y:S02]  /*2a70*/  @!P1 R2UR UR7, R23 ;  /* 0x00000000170792ca */ /* 0x000fe400000e0000 */
[----:B------:R-:W-:-:S02]  /*2a80*/  @!P2 R2UR UR8, R22 ;  /* 0x000000001608a2ca */ /* 0x000fc400000e0000 */
[C---:B------:R-:W-:Y:S02]  /*2a90*/  @!P2 R2UR UR9, R23.reuse ;  /* 0x000000001709a2ca */ /* 0x040fe400000e0000 */
[----:B------:R-:W-:Y:S02]  /*2aa0*/  @!P3 R2UR UR10, R22 ;  /* 0x00000000160ab2ca */ /* 0x000fe400000e0000 */
[----:B------:R-:W-:Y:S02]  /*2ab0*/  @!P3 R2UR UR11, R23 ;  /* 0x00000000170bb2ca */ /* 0x000fe400000e0000 */
[----:B------:R-:W-:-:S03]  /*2ac0*/  ISETP.GE.AND.EX P0, PT, R5, UR47, PT, P0 ;  /* 0x0000002f05007c0c */ /* 0x000fc6000bf06300 */
[----:B------:R2:W-:Y:S04]  /*2ad0*/  @!P1 STG.E desc[UR6][R12.64+0x80], R15 ;  /* 0x0000800f0c009986 */ /* 0x0005e8000c101906 */
[----:B------:R2:W-:Y:S04]  /*2ae0*/  @!P2 STG.E desc[UR8][R12.64+0x100], R10 ;  /* 0x0001000a0c00a986 */ /* 0x0005e8000c101908 */
[----:B------:R2:W-:Y:S02]  /*2af0*/  @!P3 STG.E desc[UR10][R12.64+0x180], R11 ;  /* 0x0001800b0c00b986 */ /* 0x0005e4000c10190a */
[----:B------:R-:W-:Y:S05]  /*2b00*/  @!P0 BRA `(.L_x_5237) ;  /* 0xffffffd400f48947 */ /* 0x000fea000383ffff */
[----:B------:R-:W-:Y:S05]  /*2b10*/  BSYNC B0 ;  /* 0x0000000000007941 */ /* 0x000fea0003800000 */
.L_x_5219:
[----:B------:R-:W-:Y:S05]  /*2b20*/  EXIT ;  /* 0x000000000000794d */ /* 0x000fea0003800000 */
.L_x_5228:
[----:B------:R-:W-:Y:S01]  /*2b30*/  BSSY B1, `(.L_x_5238) ;  /* 0x0000007000017945 */ /* 0x000fe20003800000 */
[----:B------:R-:W-:Y:S01]  /*2b40*/  IMAD.MOV.U32 R12, RZ, RZ, 0x10 ;  /* 0x00000010ff0c7424 */ /* 0x000fe200078e00ff */
[----:B------:R-:W-:Y:S01]  /*2b50*/  MOV R15, 0xffffffff ;  /* 0xffffffff000f7802 */ /* 0x000fe20000000f00 */
[----:B------:R-:W-:-:S07]  /*2b60*/  IMAD.MOV.U32 R11, RZ, RZ, 0x1f ;  /* 0x0000001fff0b7424 */ /* 0x000fce00078e00ff */
[----:B01----:R-:W-:Y:S05]  /*2b70*/  WARPSYNC.COLLECTIVE R15, `(.L_x_5239) ;  /* 0x000000000f087348 */ /* 0x003fea0003c00000 */
[----:B------:R2:W3:Y:S02]  /*2b80*/  SHFL.BFLY P6, R14, R13, R12, R11 ;  /* 0x0c00000c0d0e7389 */ /* 0x0004e400000c000b */
[----:B0123--:R-:W-:Y:S05]  /*2b90*/  ENDCOLLECTIVE ;  /* 0x000000000000791b */ /* 0x00ffea0003800000 */
.L_x_5239:
[----:B------:R-:W-:Y:S05]  /*2ba0*/  BSYNC B1 ;  /* 0x0000000000017941 */ /* 0x000fea0003800000 */
.L_x_5238:
        /* <DEDUP_REMOVED lines=8> */
.L_x_5240:
[----:B------:R-:W-:Y:S01]  /*2c30*/  IMAD.MOV.U32 R12, RZ, RZ, 0x4 ;  /* 0x00000004ff0c7424 */ /* 0x000fe200078e00ff */
[----:B------:R-:W-:-:S05]  /*2c40*/  FMNMX R9, R13, R14, !PT ;  /* 0x0000000e0d097209 */ /* 0x000fca0007800000 */
[----:B------:R-:W-:-:S07]  /*2c50*/  IMAD.MOV.U32 R13, RZ, RZ, R9 ;  /* 0x000000ffff0d7224 */ /* 0x000fce00078e0009 */
[----:B------:R-:W-:Y:S05]  /*2c60*/  WARPSYNC.COLLECTIVE R15, `(.L_x_5241) ;  /* 0x000000000f087348 */ /* 0x000fea0003c00000 */
[----:B------:R0:W1:Y:S02]  /*2c70*/  SHFL.BFLY P6, R14, R13, R12, R11 ;  /* 0x0c00000c0d0e7389 */ /* 0x00006400000c000b */
[----:B01----:R-:W-:Y:S05]  /*2c80*/  ENDCOLLECTIVE ;  /* 0x000000000000791b */ /* 0x003fea0003800000 */
.L_x_5241:
[----:B------:R-:W-:Y:S01]  /*2c90*/  IMAD.MOV.U32 R12, RZ, RZ, 0x2 ;  /* 0x00000002ff0c7424 */ /* 0x000fe200078e00ff */
[----:B------:R-:W-:Y:S01]  /*2ca0*/  FMNMX R16, R9, R14, !PT ;  /* 0x0000000e09107209 */ /* 0x000fe20007800000 */
[----:B------:R-:W-:-:S03]  /*2cb0*/  IMAD.MOV.U32 R9, RZ, RZ, 0x437c0000 ;  /* 0x437c0000ff097424 */ /* 0x000fc600078e00ff */
[----:B------:R-:W-:-:S07]  /*2cc0*/  MOV R13, R16 ;  /* 0x00000010000d7202 */ /* 0x000fce0000000f00 */
[----:B------:R-:W-:Y:S05]  /*2cd0*/  WARPSYNC.COLLECTIVE R15, `(.L_x_5242) ;  /* 0x000000000f087348 */ /* 0x000fea0003c00000 */
[----:B------:R0:W1:Y:S02]  /*2ce0*/  SHFL.BFLY P6, R14, R13, R12, R11 ;  /* 0x0c00000c0d0e7389 */ /* 0x00006400000c000b */
[----:B01----:R-:W-:Y:S05]  /*2cf0*/  ENDCOLLECTIVE ;  /* 0x000000000000791b */ /* 0x003fea0003800000 */
.L_x_5242:
[----:B------:R-:W-:Y:S01]  /*2d00*/  HFMA2 R12, -RZ, RZ, 0, 5.9604644775390625e-08 ;  /* 0x00000001ff0c7431 */ /* 0x000fe200000001ff */
[----:B------:R-:W-:-:S05]  /*2d10*/  FMNMX R17, R16, R14, !PT ;  /* 0x0000000e10117209 */ /* 0x000fca0007800000 */
[----:B------:R-:W-:-:S07]  /*2d20*/  IMAD.MOV.U32 R13, RZ, RZ, R17 ;  /* 0x000000ffff0d7224 */ /* 0x000fce00078e0011 */
[----:B------:R-:W-:Y:S05]  /*2d30*/  WARPSYNC.COLLECTIVE R15, `(.L_x_5243) ;  /* 0x000000000f087348 */ /* 0x000fea0003c00000 */
[----:B------:R0:W1:Y:S02]  /*2d40*/  SHFL.BFLY P6, R14, R13, R12, R11 ;  /* 0x0c00000c0d0e7389 */ /* 0x00006400000c000b */
[----:B01----:R-:W-:Y:S05]  /*2d50*/  ENDCOLLECTIVE ;  /* 0x000000000000791b */ /* 0x003fea0003800000 */
.L_x_5243:
[----:B------:R-:W-:-:S05]  /*2d60*/  FMNMX R17, R17, R14, !PT ;  /* 0x0000000e11117209 */ /* 0x000fca0007800000 */
[C---:B------:R-:W-:Y:S01]  /*2d70*/  FADD R18, -R17.reuse, R8 ;  /* 0x0000000811127221 */ /* 0x040fe20000000100 */
[C---:B------:R-:W-:Y:S01]  /*2d80*/  FADD R16, -R17.reuse, R10 ;  /* 0x0000000a11107221 */ /* 0x040fe20000000100 */
[C---:B------:R-:W-:Y:S01]  /*2d90*/  FADD R10, -R17.reuse, R26 ;  /* 0x0000001a110a7221 */ /* 0x040fe20000000100 */
[----:B------:R-:W-:Y:S01]  /*2da0*/  FADD R14, -R17, R24 ;  /* 0x00000018110e7221 */ /* 0x000fe20000000100 */
[-C--:B------:R-:W-:Y:S01]  /*2db0*/  FFMA.SAT R8, R18, R19.reuse, 0.5 ;  /* 0x3f00000012087423 */ /* 0x080fe20000002013 */
[----:B------:R-:W-:-:S03]  /*2dc0*/  FFMA.SAT R12, R16, R19, 0.5 ;  /* 0x3f000000100c7423 */ /* 0x000fc60000002013 */
[----:B------:R-:W-:-:S04]  /*2dd0*/  FFMA.RM R8, R8, R9, 12582913 ;  /* 0x4b40000108087423 */ /* 0x000fc80000004009 */
[C---:B------:R-:W-:Y:S01]  /*2de0*/  FADD R11, R8.reuse, -12583039 ;  /* 0xcb40007f080b7421 */ /* 0x040fe20000000000 */
[----:B------:R-:W-:-:S03]  /*2df0*/  SHF.L.U32 R8, R8, 0x17, RZ ;  /* 0x0000001708087819 */ /* 0x000fc600000006ff */
[----:B------:R-:W-:Y:S01]  /*2e00*/  FFMA R13, R18, 1.4426950216293334961, -R11 ;  /* 0x3fb8aa3b120d7823 */ /* 0x000fe2000000080b */
[----:B------:R-:W-:Y:S01]  /*2e10*/  FFMA.RM R11, R12, R9, 12582913 ;  /* 0x4b4000010c0b7423 */ /* 0x000fe20000004009 */
[----:B------:R-:W-:Y:S02]  /*2e20*/  FFMA.SAT R12, R10, R19, 0.5 ;  /* 0x3f0000000a0c7423 */ /* 0x000fe40000002013 */
[----:B------:R-:W-:Y:S01]  /*2e30*/  FFMA R13, R18, 1.925963033500011079e-08, R13 ;  /* 0x32a57060120d7823 */ /* 0x000fe2000000000d */
[----:B------:R-:W-:Y:S01]  /*2e40*/  FADD R15, R11, -12583039 ;  /* 0xcb40007f0b0f7421 */ /* 0x000fe20000000000 */
[----:B------:R-:W-:Y:S01]  /*2e50*/  FFMA.RM R12, R12, R9, 12582913 ;  /* 0x4b4000010c0c7423 */ /* 0x000fe20000004009 */
[----:B------:R-:W-:Y:S02]  /*2e60*/  FFMA.SAT R18, R14, R19, 0.5 ;  /* 0x3f0000000e127423 */ /* 0x000fe40000002013 */
[----:B------:R-:W-:Y:S01]  /*2e70*/  FFMA R15, R16, 1.4426950216293334961, -R15 ;  /* 0x3fb8aa3b100f7823 */ /* 0x000fe2000000080f */
[----:B------:R-:W-:Y:S01]  /*2e80*/  FADD R17, R12, -12583039 ;  /* 0xcb40007f0c117421 */ /* 0x000fe20000000000 */
[----:B------:R-:W-:Y:S01]  /*2e90*/  FFMA.RM R9, R18, R9, 12582913 ;  /* 0x4b40000112097423 */ /* 0x000fe20000004009 */
[----:B------:R-:W0:Y:S01]  /*2ea0*/  MUFU.EX2 R13, R13 ;  /* 0x0000000d000d7308 */ /* 0x000e220000000800 */
[----:B------:R-:W-:Y:S01]  /*2eb0*/  FFMA R15, R16, 1.925963033500011079e-08, R15 ;  /* 0x32a57060100f7823 */ /* 0x000fe2000000000f */
[----:B------:R-:W-:Y:S01]  /*2ec0*/  FFMA R17, R10, 1.4426950216293334961, -R17 ;  /* 0x3fb8aa3b0a117823 */ /* 0x000fe20000000811 */
[----:B------:R-:W-:Y:S01]  /*2ed0*/  FADD R19, R9, -12583039 ;  /* 0xcb40007f09137421 */ /* 0x000fe20000000000 */
[----:B------:R-:W-:-:S02]  /*2ee0*/  IMAD.SHL.U32 R12, R12, 0x800000, RZ ;  /* 0x008000000c0c7824 */ /* 0x000fc400078e00ff */
[----:B------:R-:W-:Y:S01]  /*2ef0*/  FFMA R17, R10, 1.925963033500011079e-08, R17 ;  /* 0x32a570600a117823 */ /* 0x000fe20000000011 */
[C---:B------:R-:W-:Y:S01]  /*2f00*/  FFMA R19, R14.reuse, 1.4426950216293334961, -R19 ;  /* 0x3fb8aa3b0e137823 */ /* 0x040fe20000000813 */
[----:B------:R-:W1:Y:S01]  /*2f10*/  MUFU.EX2 R15, R15 ;  /* 0x0000000f000f7308 */ /* 0x000e620000000800 */
[----:B------:R-:W-:Y:S02]  /*2f20*/  IMAD.SHL.U32 R10, R11, 0x800000, RZ ;  /* 0x008000000b0a7824 */ /* 0x000fe400078e00ff */
[----:B------:R-:W-:-:S05]  /*2f30*/  FFMA R19, R14, 1.925963033500011079e-08, R19 ;  /* 0x32a570600e137823 */ /* 0x000fca0000000013 */
[----:B------:R-:W2:Y:S01]  /*2f40*/  MUFU.EX2 R17, R17 ;  /* 0x0000001100117308 */ /* 0x000ea20000000800 */
[----:B0-----:R-:W-:Y:S01]  /*2f50*/  FMUL R16, R8, R13 ;  /* 0x0000000d08107220 */ /* 0x001fe20000400000 */
[----:B------:R-:W-:-:S03]  /*2f60*/  SHF.L.U32 R8, R9, 0x17, RZ ;  /* 0x0000001709087819 */ /* 0x000fc600000006ff */
[----:B------:R-:W-:-:S03]  /*2f70*/  FADD R11, RZ, R16 ;  /* 0x00000010ff0b7221 */ /* 0x000fc60000000000 */
[----:B------:R-:W0:Y:S01]  /*2f80*/  MUFU.EX2 R19, R19 ;  /* 0x0000001300137308 */ /* 0x000e220000000800 */
[----:B-1----:R-:W-:Y:S01]  /*2f90*/  FMUL R10, R10, R15 ;  /* 0x0000000f0a0a7220 */ /* 0x002fe20000400000 */
[----:B------:R-:W-:Y:S01]  /*2fa0*/  MOV R15, 0xffffffff ;  /* 0xffffffff000f7802 */ /* 0x000fe20000000f00 */
[----:B--2---:R-:W-:Y:S02]  /*2fb0*/  FMUL R9, R12, R17 ;  /* 0x000000110c097220 */ /* 0x004fe40000400000 */
[----:B------:R-:W-:Y:S01]  /*2fc0*/  FADD R12, R11, R10 ;  /* 0x0000000a0b0c7221 */ /* 0x000fe20000000000 */
[----:B------:R-:W-:-:S03]  /*2fd0*/  IMAD.MOV.U32 R11, RZ, RZ, 0x1f ;  /* 0x0000001fff0b7424 */ /* 0x000fc600078e00ff */
[----:B------:R-:W-:Y:S01]  /*2fe0*/  FADD R13, R12, R9 ;  /* 0x000000090c0d7221 */ /* 0x000fe20000000000 */
[----:B------:R-:W-:Y:S02]  /*2ff0*/  IMAD.MOV.U32 R12, RZ, RZ, 0x10 ;  /* 0x00000010ff0c7424 */ /* 0x000fe400078e00ff */
[----:B0-----:R-:W-:-:S04]  /*3000*/  FMUL R8, R8, R19 ;  /* 0x0000001308087220 */ /* 0x001fc80000400000 */
[----:B------:R-:W-:-:S07]  /*3010*/  FADD R13, R13, R8 ;  /* 0x000000080d0d7221 */ /* 0x000fce0000000000 */
[----:B------:R-:W-:Y:S05]  /*3020*/  WARPSYNC.COLLECTIVE R15, `(.L_x_5244) ;  /* 0x000000000f087348 */ /* 0x000fea0003c00000 */
[----:B------:R0:W1:Y:S02]  /*3030*/  SHFL.BFLY P6, R14, R13, R12, R11 ;  /* 0x0c00000c0d0e7389 */ /* 0x00006400000c000b */
[----:B01----:R-:W-:Y:S05]  /*3040*/  ENDCOLLECTIVE ;  /* 0x000000000000791b */ /* 0x003fea0003800000 */
.L_x_5244:
[----:B------:R-:W-:Y:S02]  /*3050*/  IMAD.MOV.U32 R12, RZ, RZ, 0x8 ;  /* 0x00000008ff0c7424 */ /* 0x000fe400078e00ff */
[----:B------:R-:W-:-:S04]  /*3060*/  FADD R17, R13, R14 ;  /* 0x0000000e0d117221 */ /* 0x000fc80000000000 */
[----:B------:R-:W-:-:S07]  /*3070*/  IMAD.MOV.U32 R13, RZ, RZ, R17 ;  /* 0x000000ffff0d7224 */ /* 0x000fce00078e0011 */
[----:B------:R-:W-:Y:S05]  /*3080*/  WARPSYNC.COLLECTIVE R15, `(.L_x_5245) ;  /* 0x000000000f087348 */ /* 0x000fea0003c00000 */
[----:B------:R0:W1:Y:S02]  /*3090*/  SHFL.BFLY P6, R14, R13, R12, R11 ;  /* 0x0c00000c0d0e7389 */ /* 0x00006400000c000b */
[----:B01----:R-:W-:Y:S05]  /*30a0*/  ENDCOLLECTIVE ;  /* 0x000000000000791b */ /* 0x003fea0003800000 */
.L_x_5245:
[----:B------:R-:W-:Y:S02]  /*30b0*/  IMAD.MOV.U32 R12, RZ, RZ, 0x4 ;  /* 0x00000004ff0c7424 */ /* 0x000fe400078e00ff */
[----:B------:R-:W-:-:S05]  /*30c0*/  FADD R18, R17, R14 ;  /* 0x0000000e11127221 */ /* 0x000fca0000000000 */
[----:B------:R-:W-:-:S07]  /*30d0*/  MOV R13, R18 ;  /* 0x00000012000d7202 */ /* 0x000fce0000000f00 */
[----:B------:R-:W-:Y:S05]  /*30e0*/  WARPSYNC.COLLECTIVE R15, `(.L_x_5246) ;  /* 0x000000000f087348 */ /* 0x000fea0003c00000 */
[----:B------:R0:W1:Y:S02]  /*30f0*/  SHFL.BFLY P6, R14, R13, R12, R11 ;  /* 0x0c00000c0d0e7389 */ /* 0x00006400000c000b */
[----:B01----:R-:W-:Y:S05]  /*3100*/  ENDCOLLECTIVE ;  /* 0x000000000000791b */ /* 0x003fea0003800000 */
.L_x_5246:
[----:B------:R-:W-:Y:S02]  /*3110*/  HFMA2 R12, -RZ, RZ, 0, 1.1920928955078125e-07 ;  /* 0x00000002ff0c7431 */ /* 0x000fe400000001ff */
[----:B------:R-:W-:-:S04]  /*3120*/  FADD R19, R18, R14 ;  /* 0x0000000e12137221 */ /* 0x000fc80000000000 */
[----:B------:R-:W-:-:S07]  /*3130*/  IMAD.MOV.U32 R13, RZ, RZ, R19 ;  /* 0x000000ffff0d7224 */ /* 0x000fce00078e0013 */
[----:B------:R-:W-:Y:S05]  /*3140*/  WARPSYNC.COLLECTIVE R15, `(.L_x_5247) ;  /* 0x000000000f087348 */ /* 0x000fea0003c00000 */
[----:B------:R0:W1:Y:S02]  /*3150*/  SHFL.BFLY P6, R14, R13, R12, R11 ;  /* 0x0c00000c0d0e7389 */ /* 0x00006400000c000b */
[----:B01----:R-:W-:Y:S05]  /*3160*/  ENDCOLLECTIVE ;  /* 0x000000000000791b */ /* 0x003fea0003800000 */
.L_x_5247:
[----:B------:R-:W-:Y:S02]  /*3170*/  IMAD.MOV.U32 R12, RZ, RZ, 0x1 ;  /* 0x00000001ff0c7424 */ /* 0x000fe400078e00ff */
[----:B------:R-:W-:-:S04]  /*3180*/  FADD R20, R19, R14 ;  /* 0x0000000e13147221 */ /* 0x000fc80000000000 */
[----:B------:R-:W-:-:S07]  /*3190*/  IMAD.MOV.U32 R13, RZ, RZ, R20 ;  /* 0x000000ffff0d7224 */ /* 0x000fce00078e0014 */
[----:B------:R-:W-:Y:S05]  /*31a0*/  WARPSYNC.COLLECTIVE R15, `(.L_x_5248) ;  /* 0x000000000f087348 */ /* 0x000fea0003c00000 */
[----:B------:R0:W1:Y:S02]  /*31b0*/  SHFL.BFLY P6, R14, R13, R12, R11 ;  /* 0x0c00000c0d0e7389 */ /* 0x00006400000c000b */
[----:B01----:R-:W-:Y:S05]  /*31c0*/  ENDCOLLECTIVE ;  /* 0x000000000000791b */ /* 0x003fea0003800000 */
.L_x_5248:
[----:B------:R-:W-:Y:S05]  /*31d0*/  BRA `(.L_x_5249) ;  /* 0xfffffff000e47947 */ /* 0x000fea000383ffff */
        .weak           $__internal_66_$__cuda_sm3x_div_rn_noftz_f32_slowpath
        .type           $__internal_66_$__cuda_sm3x_div_rn_noftz_f32_slowpath,@function
        .size           $__internal_66_$__cuda_sm3x_div_rn_noftz_f32_slowpath,(.L_x_37443 - $__internal_66_$__cuda_sm3x_div_rn_noftz_f32_slowpath)
$__internal_66_$__cuda_sm3x_div_rn_noftz_f32_slowpath:
        /* <DEDUP_REMOVED lines=35> */
.L_x_5251:
[----:B------:R-:W-:Y:S01]  /*3410*/  LEA R16, R13, 0xc0800000, 0x17 ;  /* 0xc08000000d107811 */ /* 0x000fe200078eb8ff */
[----:B------:R-:W-:Y:S04]  /*3420*/  BSSY.RECONVERGENT B3, `(.L_x_5256) ;  /* 0x0000036000037945 */ /* 0x000fe80003800200 */
[----:B------:R-:W-:Y:S02]  /*3430*/  IMAD.IADD R25, R11, 0x1, -R16 ;  /* 0x000000010b197824 */ /* 0x000fe400078e0a10 */
[----:B------:R-:W-:Y:S02]  /*3440*/  VIADD R16, R21, 0xffffff81 ;  /* 0xffffff8115107836 */ /* 0x000fe40000000000 */
        /* <DEDUP_REMOVED lines=30> */
[----:B------:R-:W-:Y:S01]  /*3630*/  ISETP.NE.AND P2, PT, R13, RZ, PT ;  /* 0x000000ff0d00720c */ /* 0x000fe20003f45270 */
[----:B------:R-:W-:Y:S01]  /*3640*/  FFMA.RM R19, R24, R20, R19 ;  /* 0x0000001418137223 */ /* 0x000fe20000004013 */
[----:B------:R-:W-:Y:S01]  /*3650*/  LOP3.LUT R18, R18, 0x800000, RZ, 0xfc, !PT ;  /* 0x0080000012127812 */ /* 0x000fe200078efcff */
[----:B------:R-:W-:-:S03]  /*3660*/  IMAD.MOV R13, RZ, RZ, -R13 ;  /* 0x000000ffff0d7224 */ /* 0x000fc600078e0a0d */
        /* <DEDUP_REMOVED lines=13> */
.L_x_5258:
[----:B------:R-:W-:-:S04]  /*3740*/  LOP3.LUT R11, R11, 0x80000000, RZ, 0xc0, !PT ;  /* 0x800000000b0b7812 */ /* 0x000fc800078ec0ff */
[----:B------:R-:W-:Y:S01]  /*3750*/  LOP3.LUT R11, R11, 0x7f800000, RZ, 0xfc, !PT ;  /* 0x7f8000000b0b7812 */ /* 0x000fe200078efcff */
[----:B------:R-:W-:Y:S06]  /*3760*/  BRA `(.L_x_5259) ;  /* 0x0000000000047947 */ /* 0x000fec0003800000 */
.L_x_5257:
[----:B------:R-:W-:-:S07]  /*3770*/  LEA R11, R18, R11, 0x17 ;  /* 0x0000000b120b7211 */ /* 0x000fce00078eb8ff */
.L_x_5259:
[----:B------:R-:W-:Y:S05]  /*3780*/  BSYNC.RECONVERGENT B3 ;  /* 0x0000000000037941 */ /* 0x000fea0003800200 */
.L_x_5256:
[----:B------:R-:W-:Y:S05]  /*3790*/  BRA `(.L_x_5260) ;  /* 0x0000000000207947 */ /* 0x000fea0003800000 */
.L_x_5255:
[----:B------:R-:W-:-:S04]  /*37a0*/  LOP3.LUT R11, R11, 0x80000000, R19, 0x48, !PT ;  /* 0x800000000b0b7812 */ /* 0x000fc800078e4813 */
[----:B------:R-:W-:Y:S01]  /*37b0*/  LOP3.LUT R11, R11, 0x7f800000, RZ, 0xfc, !PT ;  /* 0x7f8000000b0b7812 */ /* 0x000fe200078efcff */
[----:B------:R-:W-:Y:S06]  /*37c0*/  BRA `(.L_x_5260) ;  /* 0x0000000000147947 */ /* 0x000fec0003800000 */
.L_x_5254:
[----:B------:R-:W-:Y:S01]  /*37d0*/  LOP3.LUT R11, R11, 0x80000000, R19, 0x48, !PT ;  /* 0x800000000b0b7812 */ /* 0x000fe200078e4813 */
[----:B------:R-:W-:Y:S06]  /*37e0*/  BRA `(.L_x_5260) ;  /* 0x00000000000c7947 */ /* 0x000fec0003800000 */
.L_x_5253:
[----:B------:R-:W0:Y:S01]  /*37f0*/  MUFU.RSQ R11, -QNAN ;  /* 0xffc00000000b7908 */ /* 0x000e220000001400 */
[----:B------:R-:W-:Y:S05]  /*3800*/  BRA `(.L_x_5260) ;  /* 0x0000000000047947 */ /* 0x000fea0003800000 */
.L_x_5252:
[----:B------:R-:W-:-:S07]  /*3810*/  FADD.FTZ R11, R16, R11 ;  /* 0x0000000b100b7221 */ /* 0x000fce0000010000 */
.L_x_5260:
[----:B------:R-:W-:Y:S05]  /*3820*/  BSYNC.RECONVERGENT B2 ;  /* 0x0000000000027941 */ /* 0x000fea0003800200 */
.L_x_5250:
[----:B------:R-:W-:-:S04]  /*3830*/  IMAD.MOV.U32 R13, RZ, RZ, 0x0 ;  /* 0x00000000ff0d7424 */ /* 0x000fc800078e00ff */
[----:B0-----:R-:W-:Y:S05]  /*3840*/  RET.REL.NODEC R12 `(_Z15SoftmaxWarpImplI22BroadcastScaleMaskLoadIffbLm4EiE11DirectStoreIffEfLi1ELi4ELi32ELi1ELb1EL9Algorithm0EEvT_T0_ll) ;  /* 0xffffffc40cec7950 */ /* 0x001fea0003c3ffff */
.L_x_5261:
        /* <DEDUP_REMOVED lines=11> */
.L_x_37443:


//--------------------- .text._Z15SoftmaxWarpImplI22BroadcastScaleMaskLoadIffbLm4EiE11DirectStoreIffEfLi1ELi4ELi32ELi1ELb0EL9Algorithm0EEvT_T0_ll --------------------------
	.section	.text._Z15SoftmaxWarpImplI22BroadcastScaleMaskLoadIffbLm4EiE11DirectStoreIffEfLi1ELi4ELi32ELi1ELb0EL9Algorithm0EEvT_T0_ll,"ax",@progbits
	.align	128
        .global         _Z15SoftmaxWarpImplI22BroadcastScaleMaskLoadIffbLm4EiE11DirectStoreIffEfLi1ELi4ELi32ELi1ELb0EL9Algorithm0EEvT_T0_ll
        .type           _Z15SoftmaxWarpImplI22BroadcastScaleMaskLoadIffbLm4EiE11DirectStoreIffEfLi1ELi4ELi32ELi1ELb0EL9Algorithm0EEvT_T0_ll,@function
        .size           _Z15SoftmaxWarpImplI22BroadcastScaleMaskLoadIffbLm4EiE11DirectStoreIffEfLi1ELi4ELi32ELi1ELb0EL9Algorithm0EEvT_T0_ll,(.L_x_37444 - _Z15SoftmaxWarpImplI22BroadcastScaleMaskLoadIffbLm4EiE11DirectStoreIffEfLi1ELi4ELi32ELi1ELb0EL9Algorithm0EEvT_T0_ll)
        .other          _Z15SoftmaxWarpImplI22BroadcastScaleMaskLoadIffbLm4EiE11DirectStoreIffEfLi1ELi4ELi32ELi1ELb0EL9Algorithm0EEvT_T0_ll,@"STO_CUDA_ENTRY STV_DEFAULT"
_Z15SoftmaxWarpImplI22BroadcastScaleMaskLoadIffbLm4EiE11DirectStoreIffEfLi1ELi4ELi32ELi1ELb0EL9Algorithm0EEvT_T0_ll:
.text._Z15SoftmaxWarpImplI22BroadcastScaleMaskLoadIffbLm4EiE11DirectStoreIffEfLi1ELi4ELi32ELi1ELb0EL9Algorithm0EEvT_T0_ll:
[----:B------:R-:W0:Y:S01]  /*0000*/  LDC R1, c[0x0][0x37c] ;  /* 0x0000df00ff017b82 */ /* 0x000e220000000800 */
[----:B------:R-:W1:Y:S01]  /*0010*/  LDCU.64 UR4, c[0x0][0x410] ;  /* 0x00008200ff0477ac */ /* 0x000e620008000a00 */
[----:B------:R-:W2:Y:S01]  /*0020*/  LDCU UR60, c[0x0][0x3e8] ;  /* 0x00007d00ff3c77ac */ /* 0x000ea20008000800 */
[----:B------:R-:W3:Y:S01]  /*0030*/  LDCU UR59, c[0x0][0x3bc] ;  /* 0x00007780ff3b77ac */ /* 0x000ee20008000800 */
[----:B------:R-:W4:Y:S01]  /*0040*/  LDCU UR58, c[0x0][0x3c0] ;  /* 0x00007800ff3a77ac */ /* 0x000f220008000800 */
[----:B------:R-:W0:Y:S01]  /*0050*/  LDCU.64 UR56, c[0x0][0x3f8] ;  /* 0x00007f00ff3877ac */ /* 0x000e220008000a00 */
[----:B-1----:R-:W-:Y:S01]  /*0060*/  UISETP.GE.U32.AND UP0, UPT, UR4, 0x81, UPT ;  /* 0x000000810400788c */ /* 0x002fe2000bf06070 */
[----:B------:R-:W1:Y:S03]  /*0070*/  LDCU.128 UR36, c[0x0][0x3a0] ;  /* 0x00007400ff2477ac */ /* 0x000e660008000c00 */
        /* <DEDUP_REMOVED lines=22> */
.L_x_5262:
        /* <DEDUP_REMOVED lines=14> */
.L_x_5273:
[----:B--2---:R-:W2:Y:S01]  /*02c0*/  LDC R11, c[0x0][0x3b8] ;  /* 0x0000ee00ff0b7b82 */ /* 0x004ea20000000800 */
[----:B0-----:R-:W-:Y:S01]  /*02d0*/  IMAD R14, R9, UR60, R10 ;  /* 0x0000003c090e7c24 */ /* 0x001fe2000f8e020a */
[----:B------:R-:W-:Y:S01]  /*02e0*/  IABS R12, UR59 ;  /* 0x0000003b000c7c13 */ /* 0x000fe20008000000 */
[----:B------:R-:W-:Y:S01]  /*02f0*/  UISETP.NE.U32.AND UP0, UPT, UR42, 0x1, UPT ;  /* 0x000000012a00788c */ /* 0x000fe2000bf05070 */
[----:B-1----:R-:W-:Y:S01]  /*0300*/  R2UR UR6, R6 ;  /* 0x00000000060672ca */ /* 0x002fe200000e0000 */
[----:B------:R-:W-:Y:S01]  /*0310*/  UISETP.NE.U32.AND UP2, UPT, UR40, 0x1, UPT ;  /* 0x000000012800788c */ /* 0x000fe2000bf45070 */
[----:B------:R-:W-:Y:S01]  /*0320*/  IABS R18, R14 ;  /* 0x0000000e00127213 */ /* 0x000fe20000000000 */
[----:B------:R-:W-:Y:S01]  /*0330*/  UISETP.NE.AND.EX UP0, UPT, UR43, URZ, UPT, UP0 ;  /* 0x000000ff2b00728c */ /* 0x000fe2000bf05300 */
[----:B------:R-:W-:Y:S01]  /*0340*/  R2UR UR4, R12 ;  /* 0x000000000c0472ca */ /* 0x000fe200000e0000 */
[----:B------:R-:W-:Y:S01]  /*0350*/  UISETP.NE.AND.EX UP2, UPT, UR41, URZ, UPT, UP2 ;  /* 0x000000ff2900728c */ /* 0x000fe2000bf45320 */
[----:B------:R-:W-:Y:S01]  /*0360*/  R2UR UR7, R7 ;  /* 0x00000000070772ca */ /* 0x000fe200000e0000 */
[----:B------:R-:W-:-:S04]  /*0370*/  UISETP.NE.U32.AND UP1, UPT, UR36, 0x1, UPT ;  /* 0x000000012400788c */ /* 0x000fc8000bf25070 */
[----:B------:R-:W-:Y:S01]  /*0380*/  PLOP3.LUT P6, PT, PT, PT, UP2, 0x40, 0x4 ;  /* 0x000000000004781c */ /* 0x000fe20003fce828 */
[----:B------:R-:W-:Y:S01]  /*0390*/  UISETP.NE.AND.EX UP1, UPT, UR37, URZ, UPT, UP1 ;  /* 0x000000ff2500728c */ /* 0x000fe2000bf25310 */
[----:B--2---:R-:W-:-:S04]  /*03a0*/  IABS R5, R11 ;  /* 0x0000000b00057213 */ /* 0x004fc80000000000 */
[----:B------:R-:W0:Y:S08]  /*03b0*/  I2F.RP R0, R5 ;  /* 0x0000000500007306 */ /* 0x000e300000209400 */
[----:B0-----:R-:W0:Y:S02]  /*03c0*/  MUFU.RCP R0, R0 ;  /* 0x0000000000007308 */ /* 0x001e240000001000 */
[----:B0-----:R-:W-:-:S06]  /*03d0*/  VIADD R2, R0, 0xffffffe ;  /* 0x0ffffffe00027836 */ /* 0x001fcc0000000000 */
[----:B------:R0:W1:Y:S02]  /*03e0*/  F2I.FTZ.U32.TRUNC.NTZ R3, R2 ;  /* 0x0000000200037305 */ /* 0x000064000021f000 */
[----:B0-----:R-:W-:Y:S01]  /*03f0*/  MOV R2, RZ ;  /* 0x000000ff00027202 */ /* 0x001fe20000000f00 */
[----:B-1----:R-:W-:-:S04]  /*0400*/  IMAD.MOV R4, RZ, RZ, -R3 ;  /* 0x000000ffff047224 */ /* 0x002fc800078e0a03 */
[----:B------:R-:W-:Y:S02]  /*0410*/  IMAD R13, R4, R5, RZ ;  /* 0x00000005040d7224 */ /* 0x000fe400078e02ff */
[----:B------:R-:W-:Y:S02]  /*0420*/  VIADD R4, R14, 0x20 ;  /* 0x000000200e047836 */ /* 0x000fe40000000000 */
[----:B------:R-:W-:Y:S02]  /*0430*/  IMAD.HI.U32 R0, R3, R13, R2 ;  /* 0x0000000d03007227 */ /* 0x000fe400078e0002 */
[----:B------:R-:W0:Y:S01]  /*0440*/  I2F.RP R13, UR4 ;  /* 0x00000004000d7d06 */ /* 0x000e220008209400 */
[----:B------:R-:W-:Y:S02]  /*0450*/  IABS R20, R4 ;  /* 0x0000000400147213 */ /* 0x000fe40000000000 */
[----:B------:R-:W-:Y:S01]  /*0460*/  LOP3.LUT R15, R4, R11, RZ, 0x3c, !PT ;  /* 0x0000000b040f7212 */ /* 0x000fe200078e3cff */
[----:B------:R-:W-:-:S04]  /*0470*/  IMAD.HI.U32 R12, R0, R18, RZ ;  /* 0x00000012000c7227 */ /* 0x000fc800078e00ff */
[----:B------:R-:W-:-:S04]  /*0480*/  IMAD.MOV R2, RZ, RZ, -R12 ;  /* 0x000000ffff027224 */ /* 0x000fc800078e0a0c */
[C---:B------:R-:W-:Y:S02]  /*0490*/  IMAD R18, R5.reuse, R2, R18 ;  /* 0x0000000205127224 */ /* 0x040fe400078e0212 */
[----:B------:R-:W-:Y:S01]  /*04a0*/  IMAD.HI.U32 R2, R0, R20, RZ ;  /* 0x0000001400027227 */ /* 0x000fe200078e00ff */
[----:B0-----:R-:W0:Y:S02]  /*04b0*/  MUFU.RCP R13, R13 ;  /* 0x0000000d000d7308 */ /* 0x001e240000001000 */
[----:B------:R-:W-:Y:S01]  /*04c0*/  ISETP.GT.U32.AND P1, PT, R5, R18, PT ;  /* 0x000000120500720c */ /* 0x000fe20003f24070 */
[----:B------:R-:W-:-:S04]  /*04d0*/  IMAD.MOV R3, RZ, RZ, -R2 ;  /* 0x000000ffff037224 */ /* 0x000fc800078e0a02 */
[----:B------:R-:W-:Y:S01]  /*04e0*/  IMAD R20, R5, R3, R20 ;  /* 0x0000000305147224 */ /* 0x000fe200078e0214 */
[----:B------:R-:W-:-:S04]  /*04f0*/  LOP3.LUT R3, R14, R11, RZ, 0x3c, !PT ;  /* 0x0000000b0e037212 */ /* 0x000fc800078e3cff */
[----:B------:R-:W-:Y:S02]  /*0500*/  ISETP.GT.U32.AND P3, PT, R5, R20, PT ;  /* 0x000000140500720c */ /* 0x000fe40003f64070 */
[----:B------:R-:W-:Y:S01]  /*0510*/  ISETP.GE.AND P2, PT, R3, RZ, PT ;  /* 0x000000ff0300720c */ /* 0x000fe20003f46270 */
[----:B------:R-:W-:Y:S01]  /*0520*/  @!P1 VIADD R12, R12, 0x1 ;  /* 0x000000010c0c9836 */ /* 0x000fe20000000000 */
[-C--:B------:R-:W-:Y:S01]  /*0530*/  @!P1 IADD3 R18, PT, PT, R18, -R5.reuse, RZ ;  /* 0x8000000512129210 */ /* 0x080fe20007ffe0ff */
[----:B0-----:R-:W-:Y:S01]  /*0540*/  VIADD R3, R13, 0xffffffe ;  /* 0x0ffffffe0d037836 */ /* 0x001fe20000000000 */
[----:B------:R-:W-:Y:S02]  /*0550*/  ISETP.NE.AND P1, PT, R11, RZ, PT ;  /* 0x000000ff0b00720c */ /* 0x000fe40003f25270 */
[----:B------:R-:W-:-:S03]  /*0560*/  ISETP.GE.U32.AND P0, PT, R18, R5, PT ;  /* 0x000000051200720c */ /* 0x000fc60003f06070 */
[----:B------:R-:W0:Y:S02]  /*0570*/  F2I.FTZ.U32.TRUNC.NTZ R3, R3 ;  /* 0x0000000300037305 */ /* 0x000e24000021f000 */
[----:B------:R-:W-:Y:S01]  /*0580*/  @!P3 IMAD.IADD R20, R20, 0x1, -R5 ;  /* 0x000000011414b824 */ /* 0x000fe200078e0a05 */
[----:B------:R-:W-:-:S07]  /*0590*/  @!P3 IADD3 R2, PT, PT, R2, 0x1, RZ ;  /* 0x000000010202b810 */ /* 0x000fce0007ffe0ff */
[----:B------:R-:W-:Y:S02]  /*05a0*/  @P0 IADD3 R12, PT, PT, R12, 0x1, RZ ;  /* 0x000000010c0c0810 */ /* 0x000fe40007ffe0ff */
[----:B------:R-:W-:-:S03]  /*05b0*/  ISETP.GE.U32.AND P0, PT, R20, R5, PT ;  /* 0x000000051400720c */ /* 0x000fc60003f06070 */
[----:B------:R-:W-:Y:S01]  /*05c0*/  IMAD.MOV.U32 R13, RZ, RZ, R12 ;  /* 0x000000ffff0d7224 */ /* 0x000fe200078e000c */
[----:B------:R-:W-:-:S03]  /*05d0*/  LOP3.LUT R12, RZ, R11, RZ, 0x33, !PT ;  /* 0x0000000bff0c7212 */ /* 0x000fc600078e33ff */
[----:B------:R-:W-:Y:S01]  /*05e0*/  @!P2 IMAD.MOV R13, RZ, RZ, -R13 ;  /* 0x000000ffff0da224 */ /* 0x000fe200078e0a0d */
[----:B------:R-:W-:Y:S02]  /*05f0*/  ISETP.GE.AND P2, PT, R15, RZ, PT ;  /* 0x000000ff0f00720c */ /* 0x000fe40003f46270 */
[----:B------:R-:W-:Y:S02]  /*0600*/  IABS R15, UR58 ;  /* 0x0000003a000f7c13 */ /* 0x000fe40008000000 */
[----:B------:R-:W-:Y:S01]  /*0610*/  SEL R18, R12, R13, !P1 ;  /* 0x0000000d0c127207 */ /* 0x000fe20004800000 */
[----:B------:R-:W-:Y:S01]  /*0620*/  @P0 VIADD R2, R2, 0x1 ;  /* 0x0000000102020836 */ /* 0x000fe20000000000 */
[----:B------:R-:W-:Y:S01]  /*0630*/  R2UR UR5, R15 ;  /* 0x000000000f0572ca */ /* 0x000fe200000e0000 */
[----:B0-----:R-:W-:Y:S01]  /*0640*/  IMAD.MOV R13, RZ, RZ, -R3 ;  /* 0x000000ffff0d7224 */ /* 0x001fe200078e0a03 */
[----:B------:R-:W-:Y:S01]  /*0650*/  IADD3 R24, PT, PT, -R18, RZ, RZ ;  /* 0x000000ff12187210 */ /* 0x000fe20007ffe1ff */
[----:B------:R-:W-:-:S02]  /*0660*/  IMAD.MOV.U32 R17, RZ, RZ, R2 ;  /* 0x000000ffff117224 */ /* 0x000fc400078e0002 */
[----:B------:R-:W-:Y:S02]  /*0670*/  HFMA2 R2, -RZ, RZ, 0, 0 ;  /* 0x00000000ff027431 */ /* 0x000fe400000001ff */
[----:B------:R-:W-:Y:S01]  /*0680*/  IMAD R13, R13, UR4, RZ ;  /* 0x000000040d0d7c24 */ /* 0x000fe2000f8e02ff */
[----:B------:R-:W-:Y:S01]  /*0690*/  SEL R18, R18, RZ, !P6 ;  /* 0x000000ff12127207 */ /* 0x000fe20007000000 */
[----:B------:R-:W-:Y:S01]  /*06a0*/  IMAD R24, R11, R24, R14 ;  /* 0x000000180b187224 */ /* 0x000fe200078e020e */
[----:B------:R-:W-:Y:S01]  /*06b0*/  PLOP3.LUT P6, PT, PT, PT, UP0, 0x40, 0x4 ;  /* 0x000000000004781c */ /* 0x000fe20003fce808 */
[----:B------:R-:W-:-:S03]  /*06c0*/  @!P2 IMAD.MOV R17, RZ, RZ, -R17 ;  /* 0x000000ffff11a224 */ /* 0x000fc600078e0a11 */
[----:B------:R-:W-:Y:S01]  /*06d0*/  IABS R15, R24 ;  /* 0x00000018000f7213 */ /* 0x000fe20000000000 */
[----:B------:R-:W0:Y:S01]  /*06e0*/  I2F.RP R19, UR5 ;  /* 0x0000000500137d06 */ /* 0x000e220008209400 */
[----:B------:R-:W-:Y:S01]  /*06f0*/  IMAD.HI.U32 R13, R3, R13, R2 ;  /* 0x0000000d030d7227 */ /* 0x000fe200078e0002 */
[----:B------:R-:W-:-:S03]  /*0700*/  SEL R17, R12, R17, !P1 ;  /* 0x000000110c117207 */ /* 0x000fc60004800000 */
[----:B------:R-:W-:Y:S02]  /*0710*/  IMAD.MOV.U32 R2, RZ, RZ, R15 ;  /* 0x000000ffff027224 */ /* 0x000fe400078e000f */
[----:B------:R-:W-:Y:S02]  /*0720*/  IMAD.MOV R23, RZ, RZ, -R17 ;  /* 0x000000ffff177224 */ /* 0x000fe400078e0a11 */
[----:B------:R-:W-:-:S04]  /*0730*/  IMAD.HI.U32 R15, R13, R2, RZ ;  /* 0x000000020d0f7227 */ /* 0x000fc800078e00ff */
[----:B------:R-:W-:Y:S01]  /*0740*/  IMAD R23, R11, R23, R4 ;  /* 0x000000170b177224 */ /* 0x000fe200078e0204 */
[----:B------:R-:W-:Y:S01]  /*0750*/  IADD3 R3, PT, PT, -R15, RZ, RZ ;  /* 0x000000ff0f037210 */ /* 0x000fe20007ffe1ff */
[----:B0-----:R-:W0:Y:S03]  /*0760*/  MUFU.RCP R19, R19 ;  /* 0x0000001300137308 */ /* 0x001e260000001000 */
[----:B------:R-:W-:Y:S01]  /*0770*/  IABS R20, R23 ;  /* 0x0000001700147213 */ /* 0x000fe20000000000 */
[----:B------:R-:W-:-:S04]  /*0780*/  IMAD R3, R3, UR4, R2 ;  /* 0x0000000403037c24 */ /* 0x000fc8000f8e0202 */
[----:B------:R-:W-:Y:S01]  /*0790*/  IMAD.HI.U32 R2, R13, R20, RZ ;  /* 0x000000140d027227 */ /* 0x000fe200078e00ff */
[----:B------:R-:W-:-:S03]  /*07a0*/  ISETP.LT.U32.AND P3, PT, R3, UR4, PT ;  /* 0x0000000403007c0c */ /* 0x000fc6000bf61070 */
[----:B------:R-:W-:-:S04]  /*07b0*/  IMAD.MOV R21, RZ, RZ, -R2 ;  /* 0x000000ffff157224 */ /* 0x000fc800078e0a02 */
[----:B------:R-:W-:Y:S01]  /*07c0*/  IMAD R20, R21, UR4, R20 ;  /* 0x0000000415147c24 */ /* 0x000fe2000f8e0214 */
[----:B0-----:R-:W-:Y:S02]  /*07d0*/  IADD3 R21, PT, PT, R19, 0xffffffe, RZ ;  /* 0x0ffffffe13157810 */ /* 0x001fe40007ffe0ff */
[----:B------:R-:W-:Y:S02]  /*07e0*/  LOP3.LUT R19, R23, UR59, RZ, 0x3c, !PT ;  /* 0x0000003b17137c12 */ /* 0x000fe4000f8e3cff */
[----:B------:R-:W-:Y:S01]  /*07f0*/  ISETP.LT.U32.AND P2, PT, R20, UR4, PT ;  /* 0x0000000414007c0c */ /* 0x000fe2000bf41070 */
[----:B------:R-:W-:Y:S02]  /*0800*/  @!P3 VIADD R3, R3, -UR4 ;  /* 0x800000040303bc36 */ /* 0x000fe40008000000 */
[----:B------:R-:W-:-:S03]  /*0810*/  @!P3 VIADD R15, R15, 0x1 ;  /* 0x000000010f0fb836 */ /* 0x000fc60000000000 */
[----:B------:R-:W-:Y:S02]  /*0820*/  ISETP.GE.U32.AND P0, PT, R3, UR4, PT ;  /* 0x0000000403007c0c */ /* 0x000fe4000bf06070 */
[----:B------:R-:W-:-:S04]  /*0830*/  LOP3.LUT R3, R24, UR59, RZ, 0x3c, !PT ;  /* 0x0000003b18037c12 */ /* 0x000fc8000f8e3cff */
[----:B------:R-:W-:Y:S01]  /*0840*/  ISETP.GE.AND P4, PT, R3, RZ, PT ;  /* 0x000000ff0300720c */ /* 0x000fe20003f86270 */
[----:B------:R-:W-:Y:S01]  /*0850*/  @!P2 VIADD R20, R20, -UR4 ;  /* 0x800000041414ac36 */ /* 0x000fe20008000000 */
[----:B------:R-:W0:Y:S01]  /*0860*/  F2I.FTZ.U32.TRUNC.NTZ R3, R21 ;  /* 0x0000001500037305 */ /* 0x000e22000021f000 */
[----:B------:R-:W-:Y:S01]  /*0870*/  @!P2 VIADD R2, R2, 0x1 ;  /* 0x000000010202a836 */ /* 0x000fe20000000000 */
[----:B------:R-:W-:Y:S02]  /*0880*/  PLOP3.LUT P2, PT, PT, PT, UP0, 0x40, 0x4 ;  /* 0x000000000004781c */ /* 0x000fe40003f4e808 */
[----:B------:R-:W-:Y:S02]  /*0890*/  ISETP.GE.U32.AND P3, PT, R20, UR4, PT ;  /* 0x0000000414007c0c */ /* 0x000fe4000bf66070 */
[----:B------:R-:W-:Y:S02]  /*08a0*/  @P0 IADD3 R15, PT, PT, R15, 0x1, RZ ;  /* 0x000000010f0f0810 */ /* 0x000fe40007ffe0ff */
[----:B------:R-:W-:-:S03]  /*08b0*/  ISETP.NE.AND P0, PT, RZ, UR59, PT ;  /* 0x0000003bff007c0c */ /* 0x000fc6000bf05270 */
[----:B------:R-:W-:Y:S01]  /*08c0*/  IMAD.MOV.U32 R20, RZ, RZ, R15 ;  /* 0x000000ffff147224 */ /* 0x000fe200078e000f */
[----:B------:R-:W-:-:S03]  /*08d0*/  LOP3.LUT R15, RZ, UR59, RZ, 0x33, !PT ;  /* 0x0000003bff0f7c12 */ /* 0x000fc6000f8e33ff */
[----:B------:R-:W-:Y:S01]  /*08e0*/  @!P4 IMAD.MOV R20, RZ, RZ, -R20 ;  /* 0x000000ffff14c224 */ /* 0x000fe200078e0a14 */
[----:B------:R-:W-:Y:S02]  /*08f0*/  ISETP.GE.AND P4, PT, R19, RZ, PT ;  /* 0x000000ff1300720c */ /* 0x000fe40003f86270 */
[----:B------:R-:W-:Y:S02]  /*0900*/  @P3 IADD3 R2, PT, PT, R2, 0x1, RZ ;  /* 0x0000000102023810 */ /* 0x000fe40007ffe0ff */
[----:B------:R-:W-:Y:S02]  /*0910*/  SEL R19, R15, R20, !P0 ;  /* 0x000000140f137207 */ /* 0x000fe40004000000 */
[----:B0-----:R-:W-:Y:S01]  /*0920*/  IADD3 R22, PT, PT, RZ, -R3, RZ ;  /* 0x80000003ff167210 */ /* 0x001fe20007ffe0ff */
[----:B------:R-:W-:Y:S01]  /*0930*/  IMAD.MOV.U32 R20, RZ, RZ, R2 ;  /* 0x000000ffff147224 */ /* 0x000fe200078e0002 */
[----:B------:R-:W-:Y:S01]  /*0940*/  PLOP3.LUT P3, PT, PT, PT, UP2, 0x40, 0x4 ;  /* 0x000000000004781c */ /* 0x000fe20003f6e828 */
[----:B------:R-:W-:-:S02]  /*0950*/  IMAD.MOV R21, RZ, RZ, -R19 ;  /* 0x000000ffff157224 */ /* 0x000fc400078e0a13 */
[----:B------:R-:W-:Y:S02]  /*0960*/  IMAD.MOV.U32 R2, RZ, RZ, RZ ;  /* 0x000000ffff027224 */ /* 0x000fe400078e00ff */
[----:B------:R-:W-:Y:S01]  /*0970*/  IMAD R24, R21, UR59, R24 ;  /* 0x0000003b15187c24 */ /* 0x000fe2000f8e0218 */
[----:B------:R-:W-:Y:S01]  /*0980*/  @!P4 IADD3 R20, PT, PT, -R20, RZ, RZ ;  /* 0x000000ff1414c210 */ /* 0x000fe20007ffe1ff */
[----:B------:R-:W-:-:S03]  /*0990*/  IMAD R21, R22, UR5, RZ ;  /* 0x0000000516157c24 */ /* 0x000fc6000f8e02ff */
[----:B------:R-:W-:Y:S01]  /*09a0*/  IABS R22, R24 ;  /* 0x0000001800167213 */ /* 0x000fe20000000000 */
[----:B------:R-:W-:Y:S01]  /*09b0*/  IMAD.HI.U32 R21, R3, R21, R2 ;  /* 0x0000001503157227 */ /* 0x000fe200078e0002 */
[----:B------:R-:W-:-:S05]  /*09c0*/  SEL R20, R15, R20, !P0 ;  /* 0x000000140f147207 */ /* 0x000fca0004000000 */
[----:B------:R-:W-:-:S04]  /*09d0*/  IMAD.HI.U32 R3, R21, R22, RZ ;  /* 0x0000001615037227 */ /* 0x000fc800078e00ff */
[----:B------:R-:W-:Y:S02]  /*09e0*/  IMAD.MOV R25, RZ, RZ, -R3 ;  /* 0x000000ffff197224 */ /* 0x000fe400078e0a03 */
[----:B------:R-:W-:Y:S01]  /*09f0*/  IMAD.MOV R2, RZ, RZ, -R20 ;  /* 0x000000ffff027224 */ /* 0x000fe200078e0a14 */
[----:B------:R-:W-:Y:S01]  /*0a00*/  SEL R20, R20, RZ, !P6 ;  /* 0x000000ff14147207 */ /* 0x000fe20007000000 */
[----:B------:R-:W-:Y:S02]  /*0a10*/  IMAD R22, R25, UR5, R22 ;  /* 0x0000000519167c24 */ /* 0x000fe4000f8e0216 */
[----:B------:R-:W-:-:S03]  /*0a20*/  IMAD R23, R2, UR59, R23 ;  /* 0x0000003b02177c24 */ /* 0x000fc6000f8e0217 */
[----:B------:R-:W-:Y:S02]  /*0a30*/  ISETP.LT.U32.AND P5, PT, R22, UR5, PT ;  /* 0x0000000516007c0c */ /* 0x000fe4000bfa1070 */
[----:B------:R-:W-:-:S05]  /*0a40*/  IABS R26, R23 ;  /* 0x00000017001a7213 */ /* 0x000fca0000000000 */
[----:B------:R-:W-:-:S05]  /*0a50*/  IMAD.HI.U32 R2, R21, R26, RZ ;  /* 0x0000001a15027227 */ /* 0x000fca00078e00ff */
[----:B------:R-:W-:Y:S01]  /*0a60*/  IADD3 R25, PT, PT, -R2, RZ, RZ ;  /* 0x000000ff02197210 */ /* 0x000fe20007ffe1ff */
[----:B------:R-:W-:Y:S02]  /*0a70*/  @!P5 VIADD R22, R22, -UR5 ;  /* 0x800000051616dc36 */ /* 0x000fe40008000000 */
[----:B------:R-:W-:Y:S02]  /*0a80*/  @!P5 VIADD R3, R3, 0x1 ;  /* 0x000000010303d836 */ /* 0x000fe40000000000 */
[----:B------:R-:W-:Y:S01]  /*0a90*/  IMAD R25, R25, UR5, R26 ;  /* 0x0000000519197c24 */ /* 0x000fe2000f8e021a */
[----:B------:R-:W-:Y:S02]  /*0aa0*/  ISETP.GE.U32.AND P4, PT, R22, UR5, PT ;  /* 0x0000000516007c0c */ /* 0x000fe4000bf86070 */
[----:B------:R-:W-:Y:S02]  /*0ab0*/  SEL R22, R19, RZ, !P2 ;  /* 0x000000ff13167207 */ /* 0x000fe40005000000 */
[----:B------:R-:W-:-:S02]  /*0ac0*/  LOP3.LUT R26, R24, UR58, RZ, 0x3c, !PT ;  /* 0x0000003a181a7c12 */ /* 0x000fc4000f8e3cff */
[----:B------:R-:W-:Y:S02]  /*0ad0*/  ISETP.LT.U32.AND P2, PT, R25, UR5, PT ;  /* 0x0000000519007c0c */ /* 0x000fe4000bf41070 */
[----:B------:R-:W-:Y:S01]  /*0ae0*/  SEL R19, R17, RZ, !P3 ;  /* 0x000000ff11137207 */ /* 0x000fe20005800000 */
[----:B------:R-:W-:Y:S01]  /*0af0*/  IMAD R17, R18, UR44, RZ ;  /* 0x0000002c12117c24 */ /* 0x000fe2000f8e02ff */
[----:B------:R-:W-:Y:S01]  /*0b00*/  ISETP.GE.AND P3, PT, R26, RZ, PT ;  /* 0x000000ff1a00720c */ /* 0x000fe20003f66270 */
[----:B------:R-:W-:Y:S02]  /*0b10*/  VIADD R18, R14, 0x40 ;  /* 0x000000400e127836 */ /* 0x000fe40000000000 */
[----:B------:R-:W-:Y:S01]  /*0b20*/  @P4 VIADD R3, R3, 0x1 ;  /* 0x0000000103034836 */ /* 0x000fe20000000000 */
[----:B------:R-:W-:Y:S01]  /*0b30*/  ISETP.NE.AND P4, PT, RZ, UR58, PT ;  /* 0x0000003aff007c0c */ /* 0x000fe2000bf85270 */
[----:B------:R-:W-:Y:S02]  /*0b40*/  IMAD R19, R19, UR44, RZ ;  /* 0x0000002c13137c24 */ /* 0x000fe4000f8e02ff */
[----:B------:R-:W-:Y:S01]  /*0b50*/  IMAD R22, R22, UR45, R17 ;  /* 0x0000002d16167c24 */ /* 0x000fe2000f8e0211 */
[----:B------:R-:W-:Y:S01]  /*0b60*/  MOV R26, R3 ;  /* 0x00000003001a7202 */ /* 0x000fe20000000f00 */
[----:B------:R-:W-:Y:S01]  /*0b70*/  IMAD R20, R20, UR45, R19 ;  /* 0x0000002d14147c24 */ /* 0x000fe2000f8e0213 */
[----:B------:R-:W-:Y:S01]  /*0b80*/  @!P2 IADD3 R25, PT, PT, R25, -UR5, RZ ;  /* 0x800000051919ac10 */ /* 0x000fe2000fffe0ff */
[----:B------:R-:W-:Y:S01]  /*0b90*/  @!P2 VIADD R2, R2, 0x1 ;  /* 0x000000010202a836 */ /* 0x000fe20000000000 */
[----:B------:R-:W-:Y:S01]  /*0ba0*/  IABS R3, R18 ;  /* 0x0000001200037213 */ /* 0x000fe20000000000 */
[----:B------:R-:W-:Y:S01]  /*0bb0*/  @!P3 IMAD.MOV R26, RZ, RZ, -R26 ;  /* 0x000000ffff1ab224 */ /* 0x000fe200078e0a1a */
[----:B------:R-:W-:-:S02]  /*0bc0*/  LOP3.LUT R19, R23, UR58, RZ, 0x3c, !PT ;  /* 0x0000003a17137c12 */ /* 0x000fc4000f8e3cff */
[----:B------:R-:W-:Y:S02]  /*0bd0*/  ISETP.GE.U32.AND P5, PT, R25, UR5, PT ;  /* 0x0000000519007c0c */ /* 0x000fe4000bfa6070 */
[----:B------:R-:W-:Y:S01]  /*0be0*/  ISETP.GE.AND P3, PT, R19, RZ, PT ;  /* 0x000000ff1300720c */ /* 0x000fe20003f66270 */
[----:B------:R-:W-:Y:S01]  /*0bf0*/  IMAD.HI.U32 R19, R0, R3, RZ ;  /* 0x0000000300137227 */ /* 0x000fe200078e00ff */
[----:B------:R-:W-:Y:S02]  /*0c00*/  LOP3.LUT R25, RZ, UR58, RZ, 0x33, !PT ;  /* 0x0000003aff197c12 */ /* 0x000fe4000f8e33ff */
[----:B------:R-:W-:Y:S02]  /*0c10*/  PLOP3.LUT P2, PT, PT, PT, UP1, 0x40, 0x4 ;  /* 0x000000000004781c */ /* 0x000fe40003f4e818 */
[----:B------:R-:W-:Y:S02]  /*0c20*/  SEL R17, R25, R26, !P4 ;  /* 0x0000001a19117207 */ /* 0x000fe40006000000 */
[----:B------:R-:W-:-:S03]  /*0c30*/  IADD3 R26, PT, PT, -R19, RZ, RZ ;  /* 0x000000ff131a7210 */ /* 0x000fc60007ffe1ff */
[----:B------:R-:W-:Y:S02]  /*0c40*/  @P5 VIADD R2, R2, 0x1 ;  /* 0x0000000102025836 */ /* 0x000fe40000000000 */
[C---:B------:R-:W-:Y:S01]  /*0c50*/  IMAD R26, R5.reuse, R26, R3 ;  /* 0x0000001a051a7224 */ /* 0x040fe200078e0203 */
[----:B------:R-:W-:Y:S01]  /*0c60*/  LOP3.LUT R3, R18, R11, RZ, 0x3c, !PT ;  /* 0x0000000b12037212 */ /* 0x000fe200078e3cff */
[----:B------:R-:W-:Y:S02]  /*0c70*/  IMAD.MOV.U32 R28, RZ, RZ, R2 ;  /* 0x000000ffff1c7224 */ /* 0x000fe400078e0002 */
[----:B------:R-:W-:Y:S01]  /*0c80*/  IMAD.MOV R27, RZ, RZ, -R17 ;  /* 0x000000ffff1b7224 */ /* 0x000fe200078e0a11 */
[----:B------:R-:W-:Y:S02]  /*0c90*/  ISETP.GT.U32.AND P6, PT, R5, R26, PT ;  /* 0x0000001a0500720c */ /* 0x000fe40003fc4070 */
[----:B------:R-:W-:Y:S01]  /*0ca0*/  SEL R17, R17, RZ, !P2 ;  /* 0x000000ff11117207 */ /* 0x000fe20005000000 */
[----:B------:R-:W-:Y:S01]  /*0cb0*/  IMAD R24, R27, UR58, R24 ;  /* 0x0000003a1b187c24 */ /* 0x000fe2000f8e0218 */
[----:B------:R-:W-:-:S03]  /*0cc0*/  @!P3 IADD3 R28, PT, PT, -R28, RZ, RZ ;  /* 0x000000ff1c1cb210 */ /* 0x000fc60007ffe1ff */
[----:B------:R-:W-:Y:S01]  /*0cd0*/  IMAD R22, R17, UR46, R22 ;  /* 0x0000002e11167c24 */ /* 0x000fe2000f8e0216 */
[----:B------:R-:W-:-:S05]  /*0ce0*/  SEL R27, R25, R28, !P4 ;  /* 0x0000001c191b7207 */ /* 0x000fca0006000000 */
[----:B------:R-:W-:Y:S02]  /*0cf0*/  @!P6 IMAD.IADD R26, R26, 0x1, -R5 ;  /* 0x000000011a1ae824 */ /* 0x000fe400078e0a05 */
[----:B------:R-:W-:Y:S02]  /*0d00*/  @!P6 VIADD R19, R19, 0x1 ;  /* 0x000000011313e836 */ /* 0x000fe40000000000 */
[----:B------:R-:W-:Y:S01]  /*0d10*/  IMAD.MOV R28, RZ, RZ, -R27 ;  /* 0x000000ffff1c7224 */ /* 0x000fe200078e0a1b */
[----:B------:R-:W-:-:S03]  /*0d20*/  ISETP.GE.U32.AND P6, PT, R26, R5, PT ;  /* 0x000000051a00720c */ /* 0x000fc60003fc6070 */
[----:B------:R-:W-:-:S10]  /*0d30*/  IMAD R23, R28, UR58, R23 ;  /* 0x0000003a1c177c24 */ /* 0x000fd4000f8e0217 */
[----:B------:R-:W-:Y:S02]  /*0d40*/  @P6 IADD3 R19, PT, PT, R19, 0x1, RZ ;  /* 0x0000000113136810 */ /* 0x000fe40007ffe0ff */
[----:B------:R-:W-:-:S13]  /*0d50*/  ISETP.GE.AND P6, PT, R3, RZ, PT ;  /* 0x000000ff0300720c */ /* 0x000fda0003fc6270 */
[----:B------:R-:W-:-:S05]  /*0d60*/  @!P6 IMAD.MOV R19, RZ, RZ, -R19 ;  /* 0x000000ffff13e224 */ /* 0x000fca00078e0a13 */
[----:B------:R-:W-:-:S04]  /*0d70*/  SEL R3, R12, R19, !P1 ;  /* 0x000000130c037207 */ /* 0x000fc80004800000 */
[----:B------:R-:W-:-:S05]  /*0d80*/  IADD3 R26, PT, PT, -R3, RZ, RZ ;  /* 0x000000ff031a7210 */ /* 0x000fca0007ffe1ff */
[----:B------:R-:W-:-:S05]  /*0d90*/  IMAD R26, R11, R26, R18 ;  /* 0x0000001a0b1a7224 */ /* 0x000fca00078e0212 */
[----:B------:R-:W-:-:S05]  /*0da0*/  IABS R2, R26 ;  /* 0x0000001a00027213 */ /* 0x000fca0000000000 */
[----:B------:R-:W-:-:S04]  /*0db0*/  IMAD.HI.U32 R5, R13, R2, RZ ;  /* 0x000000020d057227 */ /* 0x000fc800078e00ff */
        /* <DEDUP_REMOVED lines=13> */
[----:B------:R-:W-:Y:S01]  /*0e90*/  IMAD R28, R3, UR44, RZ ;  /* 0x0000002c031c7c24 */ /* 0x000fe2000f8e02ff */
[----:B------:R-:W-:-:S04]  /*0ea0*/  SEL R5, R15, R5, !P0 ;  /* 0x000000050f057207 */ /* 0x000fc80004000000 */
[----:B------:R-:W-:Y:S01]  /*0eb0*/  SEL R19, R5, RZ, !P2 ;  /* 0x000000ff05137207 */ /* 0x000fe20005000000 */
[----:B------:R-:W-:-:S04]  /*0ec0*/  IMAD.MOV R17, RZ, RZ, -R5 ;  /* 0x000000ffff117224 */ /* 0x000fc800078e0a05 */
[----:B------:R-:W-:Y:S02]  /*0ed0*/  IMAD R26, R17, UR59, R26 ;  /* 0x0000003b111a7c24 */ /* 0x000fe4000f8e021a */
[----:B------:R-:W-:-:S03]  /*0ee0*/  IMAD R19, R19, UR45, R28 ;  /* 0x0000002d13137c24 */ /* 0x000fc6000f8e021c */
[----:B------:R-:W-:-:S05]  /*0ef0*/  IABS R2, R26 ;  /* 0x0000001a00027213 */ /* 0x000fca0000000000 */
[----:B------:R-:W-:-:S04]  /*0f00*/  IMAD.HI.U32 R17, R21, R2, RZ ;  /* 0x0000000215117227 */ /* 0x000fc800078e00ff */
[----:B------:R-:W-:-:S04]  /*0f10*/  IMAD.MOV R5, RZ, RZ, -R17 ;  /* 0x000000ffff057224 */ /* 0x000fc800078e0a11 */
[----:B------:R-:W-:Y:S01]  /*0f20*/  IMAD R5, R5, UR5, R2 ;  /* 0x0000000505057c24 */ /* 0x000fe2000f8e0202 */
[----:B------:R-:W-:-:S04]  /*0f30*/  SHF.R.S64 R2, RZ, 0x1e, R4 ;  /* 0x0000001eff027819 */ /* 0x000fc80000001004 */
[----:B------:R-:W-:Y:S02]  /*0f40*/  ISETP.LT.U32.AND P2, PT, R5, UR5, PT ;  /* 0x0000000505007c0c */ /* 0x000fe4000bf41070 */
[----:B------:R-:W-:-:S04]  /*0f50*/  IADD3 R2, P3, PT, R2, UR48, RZ ;  /* 0x0000003002027c10 */ /* 0x000fc8000ff7e0ff */
[----:B------:R-:W-:-:S07]  /*0f60*/  LEA.HI.X.SX32 R3, R4, UR49, 0x2, P3 ;  /* 0x0000003104037c11 */ /* 0x000fce00098f16ff */
[----:B------:R-:W-:Y:S01]  /*0f70*/  @!P2 IADD3 R5, PT, PT, R5, -UR5, RZ ;  /* 0x800000050505ac10 */ /* 0x000fe2000fffe0ff */
[----:B------:R-:W-:Y:S01]  /*0f80*/  @!P2 VIADD R17, R17, 0x1 ;  /* 0x000000011111a836 */ /* 0x000fe20000000000 */
[----:B------:R-:W-:Y:S01]  /*0f90*/  SHF.R.S64 R4, RZ, 0x1e, R14 ;  /* 0x0000001eff047819 */ /* 0x000fe2000000100e */
[----:B------:R0:W2:Y:S01]  /*0fa0*/  LDG.E R2, desc[UR6][R2.64] ;  /* 0x0000000602027981 */ /* 0x0000a2000c1e1900 */
[----:B------:R-:W-:Y:S02]  /*0fb0*/  ISETP.GE.U32.AND P5, PT, R5, UR5, PT ;  /* 0x0000000505007c0c */ /* 0x000fe4000bfa6070 */
[----:B------:R-:W-:Y:S02]  /*0fc0*/  LOP3.LUT R5, R26, UR58, RZ, 0x3c, !PT ;  /* 0x0000003a1a057c12 */ /* 0x000fe4000f8e3cff */
[----:B------:R-:W-:Y:S02]  /*0fd0*/  IADD3 R4, P6, PT, R4, UR48, RZ ;  /* 0x0000003004047c10 */ /* 0x000fe4000ffde0ff */
[----:B------:R-:W-:-:S02]  /*0fe0*/  ISETP.GE.AND P3, PT, R5, RZ, PT ;  /* 0x000000ff0500720c */ /* 0x000fc40003f66270 */
[C---:B------:R-:W-:Y:S01]  /*0ff0*/  LEA.HI.X.SX32 R5, R14.reuse, UR49, 0x2, P6 ;  /* 0x000000310e057c11 */ /* 0x040fe2000b0f16ff */
[----:B------:R-:W-:-:S04]  /*1000*/  VIADD R14, R14, 0x60 ;  /* 0x000000600e0e7836 */ /* 0x000fc80000000000 */
[----:B------:R-:W-:Y:S01]  /*1010*/  @P5 VIADD R17, R17, 0x1 ;  /* 0x0000000111115836 */ /* 0x000fe20000000000 */
[----:B------:R-:W-:Y:S01]  /*1020*/  PLOP3.LUT P2, PT, PT, PT, UP1, 0x40, 0x4 ;  /* 0x000000000004781c */ /* 0x000fe20003f4e818 */
[----:B------:R1:W3:Y:S01]  /*1030*/  LDG.E R28, desc[UR6][R4.64] ;  /* 0x00000006041c7981 */ /* 0x0002e2000c1e1900 */
[----:B0-----:R-:W-:Y:S01]  /*1040*/  IABS R3, R14 ;  /* 0x0000000e00037213 */ /* 0x001fe20000000000 */
[----:B------:R-:W-:Y:S01]  /*1050*/  UISETP.NE.U32.AND UP3, UPT, UR38, 0x1, UPT ;  /* 0x000000012600788c */ /* 0x000fe2000bf65070 */
[----:B------:R-:W-:Y:S02]  /*1060*/  SEL R27, R27, RZ, !P2 ;  /* 0x000000ff1b1b7207 */ /* 0x000fe40005000000 */
[----:B------:R-:W-:Y:S01]  /*1070*/  @!P3 IADD3 R17, PT, PT, -R17, RZ, RZ ;  /* 0x000000ff1111b210 */ /* 0x000fe20007ffe1ff */
[----:B------:R-:W-:Y:S01]  /*1080*/  IMAD.HI.U32 R0, R0, R3, RZ ;  /* 0x0000000300007227 */ /* 0x000fe200078e00ff */
[----:B------:R-:W-:Y:S02]  /*1090*/  PLOP3.LUT P2, PT, PT, PT, UP1, 0x40, 0x4 ;  /* 0x000000000004781c */ /* 0x000fe40003f4e818 */
[----:B------:R-:W-:Y:S01]  /*10a0*/  SEL R17, R25, R17, !P4 ;  /* 0x0000001119117207 */ /* 0x000fe20006000000 */
[----:B------:R-:W-:-:S03]  /*10b0*/  IMAD R20, R27, UR46, R20 ;  /* 0x0000002e1b147c24 */ /* 0x000fc6000f8e0214 */
[----:B-1----:R-:W-:Y:S01]  /*10c0*/  SEL R4, R17, RZ, !P2 ;  /* 0x000000ff11047207 */ /* 0x002fe20005000000 */
[----:B------:R-:W-:-:S04]  /*10d0*/  IMAD.MOV R5, RZ, RZ, -R17 ;  /* 0x000000ffff057224 */ /* 0x000fc800078e0a11 */
[----:B------:R-:W-:Y:S01]  /*10e0*/  IMAD R26, R5, UR58, R26 ;  /* 0x0000003a051a7c24 */ /* 0x000fe2000f8e021a */
[----:B------:R-:W-:Y:S01]  /*10f0*/  IABS R5, R11 ;  /* 0x0000000b00057213 */ /* 0x000fe20000000000 */
[----:B------:R-:W-:Y:S01]  /*1100*/  IMAD R19, R4, UR46, R19 ;  /* 0x0000002e04137c24 */ /* 0x000fe2000f8e0213 */
[----:B------:R-:W-:-:S05]  /*1110*/  IADD3 R4, PT, PT, -R0, RZ, RZ ;  /* 0x000000ff00047210 */ /* 0x000fca0007ffe1ff */
[----:B------:R-:W-:-:S05]  /*1120*/  IMAD R3, R5, R4, R3 ;  /* 0x0000000405037224 */ /* 0x000fca00078e0203 */
[----:B------:R-:W-:-:S13]  /*1130*/  ISETP.GT.U32.AND P3, PT, R5, R3, PT ;  /* 0x000000030500720c */ /* 0x000fda0003f64070 */
[----:B------:R-:W-:Y:S02]  /*1140*/  @!P3 IMAD.IADD R3, R3, 0x1, -R5 ;  /* 0x000000010303b824 */ /* 0x000fe400078e0a05 */
[----:B------:R-:W-:-:S03]  /*1150*/  @!P3 VIADD R0, R0, 0x1 ;  /* 0x000000010000b836 */ /* 0x000fc60000000000 */
[----:B------:R-:W-:Y:S02]  /*1160*/  ISETP.GE.U32.AND P2, PT, R3, R5, PT ;  /* 0x000000050300720c */ /* 0x000fe40003f46070 */
[----:B------:R-:W-:-:S04]  /*1170*/  LOP3.LUT R3, R14, R11, RZ, 0x3c, !PT ;  /* 0x0000000b0e037212 */ /* 0x000fc800078e3cff */
[----:B------:R-:W-:-:S07]  /*1180*/  ISETP.GE.AND P5, PT, R3, RZ, PT ;  /* 0x000000ff0300720c */ /* 0x000fce0003fa6270 */
[----:B------:R-:W-:-:S06]  /*1190*/  @P2 IADD3 R0, PT, PT, R0, 0x1, RZ ;  /* 0x0000000100002810 */ /* 0x000fcc0007ffe0ff */
[----:B------:R-:W-:-:S05]  /*11a0*/  @!P5 IMAD.MOV R0, RZ, RZ, -R0 ;  /* 0x000000ffff00d224 */ /* 0x000fca00078e0a00 */
[----:B------:R-:W-:-:S05]  /*11b0*/  SEL R12, R12, R0, !P1 ;  /* 0x000000000c0c7207 */ /* 0x000fca0004800000 */
[----:B------:R-:W-:-:S04]  /*11c0*/  IMAD.MOV R0, RZ, RZ, -R12 ;  /* 0x000000ffff007224 */ /* 0x000fc800078e0a0c */
[----:B------:R-:W-:-:S05]  /*11d0*/  IMAD R0, R11, R0, R14 ;  /* 0x000000000b007224 */ /* 0x000fca00078e020e */
[----:B------:R-:W-:-:S05]  /*11e0*/  IABS R4, R0 ;  /* 0x0000000000047213 */ /* 0x000fca0000000000 */
[----:B------:R-:W-:-:S05]  /*11f0*/  IMAD.HI.U32 R13, R13, R4, RZ ;  /* 0x000000040d0d7227 */ /* 0x000fca00078e00ff */
[----:B------:R-:W-:-:S05]  /*1200*/  IADD3 R3, PT, PT, -R13, RZ, RZ ;  /* 0x000000ff0d037210 */ /* 0x000fca0007ffe1ff */
[----:B------:R-:W-:-:S05]  /*1210*/  IMAD R3, R3, UR4, R4 ;  /* 0x0000000403037c24 */ /* 0x000fca000f8e0204 */
[----:B------:R-:W-:-:S13]  /*1220*/  ISETP.LT.U32.AND P2, PT, R3, UR4, PT ;  /* 0x0000000403007c0c */ /* 0x000fda000bf41070 */
[----:B------:R-:W-:Y:S02]  /*1230*/  @!P2 VIADD R3, R3, -UR4 ;  /* 0x800000040303ac36 */ /* 0x000fe40008000000 */
[----:B------:R-:W-:-:S03]  /*1240*/  @!P2 VIADD R13, R13, 0x1 ;  /* 0x000000010d0da836 */ /* 0x000fc60000000000 */
[----:B------:R-:W-:Y:S02]  /*1250*/  ISETP.GE.U32.AND P1, PT, R3, UR4, PT ;  /* 0x0000000403007c0c */ /* 0x000fe4000bf26070 */
[----:B------:R-:W-:Y:S02]  /*1260*/  LOP3.LUT R3, R0, UR59, RZ, 0x3c, !PT ;  /* 0x0000003b00037c12 */ /* 0x000fe4000f8e3cff */
[----:B------:R-:W-:Y:S02]  /*1270*/  R2UR UR4, R6 ;  /* 0x00000000060472ca */ /* 0x000fe400000e0000 */
        /* <DEDUP_REMOVED lines=11> */
[----:B------:R-:W-:Y:S02]  /*1330*/  @!P1 VIADD R3, R3, -UR5 ;  /* 0x8000000503039c36 */ /* 0x000fe40008000000 */
[----:B------:R-:W-:Y:S01]  /*1340*/  @!P1 VIADD R21, R21, 0x1 ;  /* 0x0000000115159836 */ /* 0x000fe20000000000 */
[----:B------:R-:W-:Y:S02]  /*1350*/  PLOP3.LUT P1, PT, PT, PT, UP0, 0x40, 0x4 ;  /* 0x000000000004781c */ /* 0x000fe40003f2e808 */
[----:B------:R-:W-:Y:S02]  /*1360*/  ISETP.GE.U32.AND P0, PT, R3, UR5, PT ;  /* 0x0000000503007c0c */ /* 0x000fe4000bf06070 */
[----:B------:R-:W-:Y:S02]  /*1370*/  LOP3.LUT R3, R0, UR58, RZ, 0x3c, !PT ;  /* 0x0000003a00037c12 */ /* 0x000fe4000f8e3cff */
[----:B------:R-:W-:Y:S02]  /*1380*/  SEL R15, R15, RZ, !P1 ;  /* 0x000000ff0f0f7207 */ /* 0x000fe40004800000 */
[----:B------:R-:W-:-:S02]  /*1390*/  ISETP.GE.AND P2, PT, R3, RZ, PT ;  /* 0x000000ff0300720c */ /* 0x000fc40003f46270 */
[----:B------:R-:W-:-:S05]  /*13a0*/  R2UR UR5, R7 ;  /* 0x00000000070572ca */ /* 0x000fca00000e0000 */
[----:B------:R-:W-:Y:S02]  /*13b0*/  @P0 IADD3 R21, PT, PT, R21, 0x1, RZ ;  /* 0x0000000115150810 */ /* 0x000fe40007ffe0ff */
[----:B------:R-:W-:Y:S01]  /*13c0*/  PLOP3.LUT P0, PT, PT, PT, UP2, 0x40, 0x4 ;  /* 0x000000000004781c */ /* 0x000fe20003f0e828 */
[----:B------:R-:W-:-:S03]  /*13d0*/  UISETP.NE.AND.EX UP2, UPT, UR39, URZ, UPT, UP3 ;  /* 0x000000ff2700728c */ /* 0x000fc6000bf45330 */
[----:B------:R-:W-:Y:S01]  /*13e0*/  @!P2 IMAD.MOV R21, RZ, RZ, -R21 ;  /* 0x000000ffff15a224 */ /* 0x000fe200078e0a15 */
[----:B------:R-:W-:Y:S02]  /*13f0*/  SEL R12, R12, RZ, !P0 ;  /* 0x000000ff0c0c7207 */ /* 0x000fe40004000000 */
[----:B------:R-:W-:Y:S02]  /*1400*/  PLOP3.LUT P0, PT, PT, PT, UP2, 0x40, 0x4 ;  /* 0x000000000004781c */ /* 0x000fe40003f0e828 */
[----:B------:R-:W-:Y:S01]  /*1410*/  SEL R21, R25, R21, !P4 ;  /* 0x0000001519157207 */ /* 0x000fe20006000000 */
[----:B------:R-:W-:Y:S01]  /*1420*/  IMAD R12, R12, UR44, RZ ;  /* 0x0000002c0c0c7c24 */ /* 0x000fe2000f8e02ff */
[----:B------:R-:W-:Y:S02]  /*1430*/  PLOP3.LUT P2, PT, PT, PT, UP1, 0x40, 0x4 ;  /* 0x000000000004781c */ /* 0x000fe40003f4e818 */
[----:B------:R-:W-:Y:S01]  /*1440*/  SEL R3, R24, RZ, !P0 ;  /* 0x000000ff18037207 */ /* 0x000fe20004000000 */
[----:B------:R-:W-:Y:S01]  /*1450*/  IMAD.MOV R5, RZ, RZ, -R21 ;  /* 0x000000ffff057224 */ /* 0x000fe200078e0a15 */
[----:B------:R-:W-:Y:S01]  /*1460*/  PLOP3.LUT P0, PT, PT, PT, UP2, 0x40, 0x4 ;  /* 0x000000000004781c */ /* 0x000fe20003f0e828 */
[----:B------:R-:W-:Y:S01]  /*1470*/  IMAD R12, R15, UR45, R12 ;  /* 0x0000002d0f0c7c24 */ /* 0x000fe2000f8e020c */
[----:B------:R-:W-:Y:S01]  /*1480*/  PLOP3.LUT P3, PT, PT, PT, UP2, 0x40, 0x4 ;  /* 0x000000000004781c */ /* 0x000fe20003f6e828 */
[----:B------:R-:W-:Y:S01]  /*1490*/  IMAD R0, R5, UR58, R0 ;  /* 0x0000003a05007c24 */ /* 0x000fe2000f8e0200 */
[----:B------:R-:W-:Y:S01]  /*14a0*/  SEL R21, R21, RZ, !P2 ;  /* 0x000000ff15157207 */ /* 0x000fe20005000000 */
[----:B------:R-:W-:Y:S01]  /*14b0*/  IMAD R3, R3, UR47, R22 ;  /* 0x0000002f03037c24 */ /* 0x000fe2000f8e0216 */
[----:B------:R-:W-:-:S02]  /*14c0*/  PLOP3.LUT P1, PT, PT, PT, UP2, 0x40, 0x4 ;  /* 0x000000000004781c */ /* 0x000fc40003f2e828 */
[----:B------:R-:W-:Y:S01]  /*14d0*/  SEL R23, R23, RZ, !P0 ;  /* 0x000000ff17177207 */ /* 0x000fe20004000000 */
[----:B------:R-:W-:Y:S01]  /*14e0*/  IMAD R21, R21, UR46, R12 ;  /* 0x0000002e15157c24 */ /* 0x000fe2000f8e020c */
[----:B------:R-:W-:Y:S02]  /*14f0*/  SEL R0, R0, RZ, !P3 ;  /* 0x000000ff00007207 */ /* 0x000fe40005800000 */
[----:B------:R-:W-:Y:S01]  /*1500*/  SEL R26, R26, RZ, !P1 ;  /* 0x000000ff1a1a7207 */ /* 0x000fe20004800000 */
[----:B------:R-:W-:Y:S01]  /*1510*/  IMAD R23, R23, UR47, R20 ;  /* 0x0000002f17177c24 */ /* 0x000fe2000f8e0214 */
[----:B------:R-:W-:Y:S01]  /*1520*/  IADD3 R4, P0, PT, R3, UR50, RZ ;  /* 0x0000003203047c10 */ /* 0x000fe2000ff1e0ff */
[----:B------:R-:W-:Y:S01]  /*1530*/  IMAD R21, R0, UR47, R21 ;  /* 0x0000002f00157c24 */ /* 0x000fe2000f8e0215 */
[----:B------:R-:W-:Y:S01]  /*1540*/  R2UR UR10, R6 ;  /* 0x00000000060a72ca */ /* 0x000fe200000e0000 */
[----:B------:R-:W-:Y:S01]  /*1550*/  IMAD R19, R26, UR47, R19 ;  /* 0x0000002f1a137c24 */ /* 0x000fe2000f8e0213 */
[----:B------:R-:W-:-:S02]  /*1560*/  R2UR UR11, R7 ;  /* 0x00000000070b72ca */ /* 0x000fc400000e0000 */
[----:B------:R-:W-:Y:S02]  /*1570*/  LEA.HI.X.SX32 R5, R3, UR51, 0x1, P0 ;  /* 0x0000003303057c11 */ /* 0x000fe400080f0eff */
[----:B------:R-:W-:Y:S02]  /*1580*/  IADD3 R24, P0, PT, R23, UR50, RZ ;  /* 0x0000003217187c10 */ /* 0x000fe4000ff1e0ff */
[----:B------:R-:W-:Y:S01]  /*1590*/  IADD3 R20, P2, PT, R21, UR50, RZ ;  /* 0x0000003215147c10 */ /* 0x000fe2000ff5e0ff */
[----:B------:R0:W4:Y:S01]  /*15a0*/  LDG.E.U8 R0, desc[UR4][R4.64] ;  /* 0x0000000404007981 */ /* 0x000122000c1e1100 */
[----:B------:R-:W-:Y:S02]  /*15b0*/  SHF.R.S64 R22, RZ, 0x1e, R18 ;  /* 0x0000001eff167819 */ /* 0x000fe40000001012 */
[----:B------:R-:W-:Y:S02]  /*15c0*/  R2UR UR8, R6 ;  /* 0x00000000060872ca */ /* 0x000fe400000e0000 */
[----:B------:R-:W-:-:S02]  /*15d0*/  R2UR UR9, R7 ;  /* 0x00000000070972ca */ /* 0x000fc400000e0000 */
[----:B------:R-:W-:Y:S02]  /*15e0*/  LEA.HI.X.SX32 R25, R23, UR51, 0x1, P0 ;  /* 0x0000003317197c11 */ /* 0x000fe400080f0eff */
[----:B------:R-:W-:Y:S01]  /*15f0*/  IADD3 R12, P1, PT, R19, UR50, RZ ;  /* 0x00000032130c7c10 */ /* 0x000fe2000ff3e0ff */
[----:B0-----:R-:W2:Y:S01]  /*1600*/  LDC.64 R4, c[0x0][0x3f0] ;  /* 0x0000fc00ff047b82 */ /* 0x001ea20000000a00 */
[----:B------:R-:W-:Y:S01]  /*1610*/  LEA.HI.X.SX32 R21, R21, UR51, 0x1, P2 ;  /* 0x0000003315157c11 */ /* 0x000fe200090f0eff */
[----:B------:R-:W5:Y:S01]  /*1620*/  LDG.E.U8 R24, desc[UR6][R24.64] ;  /* 0x0000000618187981 */ /* 0x000f62000c1e1100 */
[----:B------:R-:W-:Y:S02]  /*1630*/  IADD3 R22, P0, PT, R22, UR48, RZ ;  /* 0x0000003016167c10 */ /* 0x000fe4000ff1e0ff */
[----:B------:R-:W-:Y:S01]  /*1640*/  LEA.HI.X.SX32 R13, R19, UR51, 0x1, P1 ;  /* 0x00000033130d7c11 */ /* 0x000fe200088f0eff */
[----:B------:R-:W5:Y:S01]  /*1650*/  LDG.E.U8 R20, desc[UR10][R20.64] ;  /* 0x0000000a14147981 */ /* 0x000f62000c1e1100 */
[----:B------:R-:W-:-:S02]  /*1660*/  SHF.R.S64 R19, RZ, 0x1e, R14 ;  /* 0x0000001eff137819 */ /* 0x000fc4000000100e */
[----:B------:R-:W-:Y:S01]  /*1670*/  LEA.HI.X.SX32 R23, R18, UR49, 0x2, P0 ;  /* 0x0000003112177c11 */ /* 0x000fe200080f16ff */
[----:B------:R-:W5:Y:S01]  /*1680*/  LDG.E.U8 R12, desc[UR8][R12.64] ;  /* 0x000000080c0c7981 */ /* 0x000f62000c1e1100 */
[----:B------:R-:W-:-:S03]  /*1690*/  IADD3 R18, P0, PT, R19, UR48, RZ ;  /* 0x0000003013127c10 */ /* 0x000fc6000ff1e0ff */
[----:B------:R-:W5:Y:S01]  /*16a0*/  LDG.E R22, desc[UR4][R22.64] ;  /* 0x0000000416167981 */ /* 0x000f62000c1e1900 */
[----:B------:R-:W-:-:S05]  /*16b0*/  LEA.HI.X.SX32 R19, R14, UR49, 0x2, P0 ;  /* 0x000000310e137c11 */ /* 0x000fca00080f16ff */
[----:B------:R0:W5:Y:S01]  /*16c0*/  LDG.E R14, desc[UR6][R18.64] ;  /* 0x00000006120e7981 */ /* 0x000162000c1e1900 */
[----:B------:R-:W-:Y:S01]  /*16d0*/  UMOV UR4, 0xffffffff ;  /* 0xffffffff00047882 */ /* 0x000fe20000000000 */
[-C--:B--2---:R-:W-:Y:S01]  /*16e0*/  FMUL R11, R2, R5.reuse ;  /* 0x00000005020b7220 */ /* 0x084fe20000400000 */
[----:B---3--:R-:W-:Y:S01]  /*16f0*/  FMUL R3, R28, R5 ;  /* 0x000000051c037220 */ /* 0x008fe20000400000 */
[----:B----4-:R-:W-:Y:S02]  /*1700*/  ISETP.NE.AND P0, PT, R0, RZ, PT ;  /* 0x000000ff0000720c */ /* 0x010fe40003f05270 */
[----:B-----5:R-:W-:Y:S02]  /*1710*/  ISETP.NE.AND P1, PT, R24, RZ, PT ;  /* 0x000000ff1800720c */ /* 0x020fe40003f25270 */
[----:B------:R-:W-:Y:S02]  /*1720*/  FSEL R24, R3, R4, P0 ;  /* 0x0000000403187208 */ /* 0x000fe40000000000 */
[----:B------:R-:W-:-:S02]  /*1730*/  ISETP.NE.AND P2, PT, R20, RZ, PT ;  /* 0x000000ff1400720c */ /* 0x000fc40003f45270 */
[----:B------:R-:W-:Y:S02]  /*1740*/  FSEL R20, R11, R4, P1 ;  /* 0x000000040b147208 */ /* 0x000fe40000800000 */
[----:B------:R-:W-:Y:S02]  /*1750*/  ISETP.NE.AND P0, PT, R12, RZ, PT ;  /* 0x000000ff0c00720c */ /* 0x000fe40003f05270 */
[----:B------:R-:W-:Y:S01]  /*1760*/  FMNMX R11, R24, -INF , !PT ;  /* 0xff800000180b7809 */ /* 0x000fe20007800000 */
[----:B------:R-:W-:-:S03]  /*1770*/  FMUL R3, R22, R5 ;  /* 0x0000000516037220 */ /* 0x000fc60000400000 */
[----:B------:R-:W-:Y:S02]  /*1780*/  FMNMX R11, R11, R20, !PT ;  /* 0x000000140b0b7209 */ /* 0x000fe40007800000 */
[----:B0-----:R-:W-:Y:S01]  /*1790*/  FSEL R18, R3, R4, P0 ;  /* 0x0000000403127208 */ /* 0x001fe20000000000 */
[----:B------:R-:W-:-:S03]  /*17a0*/  @P2 FMUL R4, R14, R5 ;  /* 0x000000050e042220 */ /* 0x000fc60000400000 */
[----:B------:R-:W-:-:S04]  /*17b0*/  FMNMX R11, R11, R18, !PT ;  /* 0x000000120b0b7209 */ /* 0x000fc80007800000 */
[----:B------:R-:W-:Y:S01]  /*17c0*/  FMNMX R13, R11, R4, !PT ;  /* 0x000000040b0d7209 */ /* 0x000fe20007800000 */
[----:B------:R-:W-:Y:S06]  /*17d0*/  BRA.DIV UR4, `(.L_x_5264) ;  /* 0x0000000a04407947 */ /* 0x000fec000b800000 */
[----:B------:R-:W0:Y:S01]  /*17e0*/  SHFL.BFLY PT, R14, R13, 0x10, 0x1f ;  /* 0x0e001f000d0e7f89 */ /* 0x000e2200000e0000 */
[----:B------:R-:W-:Y:S01]  /*17f0*/  MOV R17, 0x3bbb989d ;  /* 0x3bbb989d00117802 */ /* 0x000fe20000000f00 */
        /* <DEDUP_REMOVED lines=14> */
[----:B------:R-:W-:-:S04]  /*18e0*/  FFMA.SAT R12, R24, R17, 0.5 ;  /* 0x3f000000180c7423 */ /* 0x000fc80000002011 */
[----:B------:R-:W-:Y:S01]  /*18f0*/  FFMA.RM R0, R12, R5, 12582913 ;  /* 0x4b4000010c007423 */ /* 0x000fe20000004005 */
[----:B------:R-:W-:-:S03]  /*1900*/  FFMA.SAT R12, R20, R17, 0.5 ;  /* 0x3f000000140c7423 */ /* 0x000fc60000002011 */
[----:B------:R-:W-:Y:S01]  /*1910*/  FADD R13, R0, -12583039 ;  /* 0xcb40007f000d7421 */ /* 0x000fe20000000000 */
[----:B------:R-:W-:Y:S01]  /*1920*/  FFMA.RM R2, R12, R5, 12582913 ;  /* 0x4b4000010c027423 */ /* 0x000fe20000004005 */
[----:B------:R-:W-:Y:S02]  /*1930*/  FFMA.SAT R12, R18, R17, 0.5 ;  /* 0x3f000000120c7423 */ /* 0x000fe40000002011 */
[----:B------:R-:W-:Y:S01]  /*1940*/  FFMA R13, R24, 1.4426950216293334961, -R13 ;  /* 0x3fb8aa3b180d7823 */ /* 0x000fe2000000080d */
[----:B------:R-:W-:Y:S01]  /*1950*/  FADD R15, R2, -12583039 ;  /* 0xcb40007f020f7421 */ /* 0x000fe20000000000 */
[----:B------:R-:W-:Y:S01]  /*1960*/  FFMA.RM R3, R12, R5, 12582913 ;  /* 0x4b4000010c037423 */ /* 0x000fe20000004005 */
[----:B------:R-:W-:Y:S01]  /*1970*/  FFMA.SAT R12, R14, R17, 0.5 ;  /* 0x3f0000000e0c7423 */ /* 0x000fe20000002011 */
[----:B------:R-:W-:Y:S01]  /*1980*/  FFMA R13, R24, 1.925963033500011079e-08, R13 ;  /* 0x32a57060180d7823 */ /* 0x000fe2000000000d */
[----:B------:R-:W-:Y:S01]  /*1990*/  FFMA R15, R20, 1.4426950216293334961, -R15 ;  /* 0x3fb8aa3b140f7823 */ /* 0x000fe2000000080f */
[----:B------:R-:W-:Y:S01]  /*19a0*/  FADD R11, R3, -12583039 ;  /* 0xcb40007f030b7421 */ /* 0x000fe20000000000 */
[----:B------:R-:W-:Y:S01]  /*19b0*/  FFMA.RM R17, R12, R5, 12582913 ;  /* 0x4b4000010c117423 */ /* 0x000fe20000004005 */
[----:B------:R-:W0:Y:S01]  /*19c0*/  MUFU.EX2 R4, R13 ;  /* 0x0000000d00047308 */ /* 0x000e220000000800 */
[----:B------:R-:W-:Y:S01]  /*19d0*/  FFMA R15, R20, 1.925963033500011079e-08, R15 ;  /* 0x32a57060140f7823 */ /* 0x000fe2000000000f */
[----:B------:R-:W-:Y:S01]  /*19e0*/  FFMA R11, R18, 1.4426950216293334961, -R11 ;  /* 0x3fb8aa3b120b7823 */ /* 0x000fe2000000080b */
[C---:B------:R-:W-:Y:S01]  /*19f0*/  FADD R5, R17.reuse, -12583039 ;  /* 0xcb40007f11057421 */ /* 0x040fe20000000000 */
[----:B------:R-:W-:Y:S01]  /*1a00*/  SHF.L.U32 R2, R2, 0x17, RZ ;  /* 0x0000001702027819 */ /* 0x000fe200000006ff */
[----:B------:R-:W-:-:S02]  /*1a10*/  IMAD.SHL.U32 R17, R17, 0x800000, RZ ;  /* 0x0080000011117824 */ /* 0x000fc400078e00ff */
[----:B------:R-:W-:Y:S01]  /*1a20*/  FFMA R11, R18, 1.925963033500011079e-08, R11 ;  /* 0x32a57060120b7823 */ /* 0x000fe2000000000b */
[C---:B------:R-:W-:Y:S01]  /*1a30*/  FFMA R5, R14.reuse, 1.4426950216293334961, -R5 ;  /* 0x3fb8aa3b0e057823 */ /* 0x040fe20000000805 */
[----:B------:R-:W1:Y:S03]  /*1a40*/  MUFU.EX2 R15, R15 ;  /* 0x0000000f000f7308 */ /* 0x000e660000000800 */
[----:B------:R-:W-:Y:S01]  /*1a50*/  FFMA R14, R14, 1.925963033500011079e-08, R5 ;  /* 0x32a570600e0e7823 */ /* 0x000fe20000000005 */
[----:B------:R-:W-:-:S04]  /*1a60*/  IMAD.SHL.U32 R5, R0, 0x800000, RZ ;  /* 0x0080000000057824 */ /* 0x000fc800078e00ff */
[----:B------:R-:W2:Y:S01]  /*1a70*/  MUFU.EX2 R12, R11 ;  /* 0x0000000b000c7308 */ /* 0x000ea20000000800 */
[----:B0-----:R-:W-:Y:S01]  /*1a80*/  FMUL R4, R5, R4 ;  /* 0x0000000405047220 */ /* 0x001fe20000400000 */
[----:B------:R-:W-:-:S03]  /*1a90*/  IMAD.SHL.U32 R5, R3, 0x800000, RZ ;  /* 0x0080000003057824 */ /* 0x000fc600078e00ff */
[----:B------:R-:W-:-:S03]  /*1aa0*/  FADD R0, RZ, R4 ;  /* 0x00000004ff007221 */ /* 0x000fc60000000000 */
[----:B------:R-:W0:Y:S01]  /*1ab0*/  MUFU.EX2 R14, R14 ;  /* 0x0000000e000e7308 */ /* 0x000e220000000800 */
[----:B-1----:R-:W-:Y:S01]  /*1ac0*/  FMUL R3, R2, R15 ;  /* 0x0000000f02037220 */ /* 0x002fe20000400000 */
[----:B--2---:R-:W-:-:S03]  /*1ad0*/  FMUL R2, R5, R12 ;  /* 0x0000000c05027220 */ /* 0x004fc60000400000 */
        /* <DEDUP_REMOVED lines=13> */
.L_x_5285:
        /* <DEDUP_REMOVED lines=11> */
[----:B0-----:R-:W-:Y:S05]  /*1c60*/  CALL.REL.NOINC `($__internal_67_$__cuda_sm3x_div_rn_noftz_f32_slowpath) ;  /* 0x0000000800c87944 */ /* 0x001fea0003c00000 */
[----:B------:R-:W-:-:S07]  /*1c70*/  MOV R11, R4 ;  /* 0x00000004000b7202 */ /* 0x000fce0000000f00 */
.L_x_5266:
[----:B------:R-:W-:Y:S05]  /*1c80*/  BSYNC.RECONVERGENT B1 ;  /* 0x0000000000017941 */ /* 0x000fea0003800200 */
.L_x_5265:
        /* <DEDUP_REMOVED lines=11> */
[----:B0-----:R-:W-:Y:S05]  /*1d40*/  CALL.REL.NOINC `($__internal_67_$__cuda_sm3x_div_rn_noftz_f32_slowpath) ;  /* 0x0000000800907944 */ /* 0x001fea0003c00000 */
[----:B------:R-:W-:-:S07]  /*1d50*/  IMAD.MOV.U32 R12, RZ, RZ, R4 ;  /* 0x000000ffff0c7224 */ /* 0x000fce00078e0004 */
.L_x_5268:
[----:B------:R-:W-:Y:S05]  /*1d60*/  BSYNC.RECONVERGENT B1 ;  /* 0x0000000000017941 */ /* 0x000fea0003800200 */
.L_x_5267:
        /* <DEDUP_REMOVED lines=11> */
[----:B0-----:R-:W-:Y:S05]  /*1e20*/  CALL.REL.NOINC `($__internal_67_$__cuda_sm3x_div_rn_noftz_f32_slowpath) ;  /* 0x0000000800587944 */ /* 0x001fea0003c00000 */
[----:B------:R-:W-:-:S07]  /*1e30*/  IMAD.MOV.U32 R3, RZ, RZ, R4 ;  /* 0x000000ffff037224 */ /* 0x000fce00078e0004 */
.L_x_5270:
[----:B------:R-:W-:Y:S05]  /*1e40*/  BSYNC.RECONVERGENT B1 ;  /* 0x0000000000017941 */ /* 0x000fea0003800200 */
.L_x_5269:
        /* <DEDUP_REMOVED lines=12> */
[----:B------:R-:W-:-:S07]  /*1f10*/  MOV R13, R4 ;  /* 0x00000004000d7202 */ /* 0x000fce0000000f00 */
.L_x_5272:
[----:B------:R-:W-:Y:S05]  /*1f20*/  BSYNC.RECONVERGENT B1 ;  /* 0x0000000000017941 */ /* 0x000fea0003800200 */
.L_x_5271:
[----:B------:R-:W-:Y:S01]  /*1f30*/  IMAD.MOV.U32 R4, RZ, RZ, R10 ;  /* 0x000000ffff047224 */ /* 0x000fe200078e000a */
[----:B------:R-:W-:Y:S01]  /*1f40*/  R2UR UR4, R6 ;  /* 0x00000000060472ca */ /* 0x000fe200000e0000 */
        /* <DEDUP_REMOVED lines=13> */
[C---:B------:R-:W-:Y:S02]  /*2020*/  IADD3 R9, P0, PT, R16.reuse, R9, RZ ;  /* 0x0000000910097210 */ /* 0x040fe40007f1e0ff */
[----:B------:R-:W-:Y:S01]  /*2030*/  R2UR UR11, R7 ;  /* 0x00000000070b72ca */ /* 0x000fe200000e0000 */
[----:B------:R2:W-:Y:S01]  /*2040*/  STG.E desc[UR4][R4.64], R11 ;  /* 0x0000000b04007986 */ /* 0x0005e2000c101904 */
[----:B------:R-:W-:-:S02]  /*2050*/  LEA.HI.X.SX32 R8, R16, R8, 0x1, P0 ;  /* 0x0000000810087211 */ /* 0x000fc400000f0eff */
[----:B------:R-:W-:Y:S01]  /*2060*/  ISETP.GE.U32.AND P0, PT, R9, UR54, PT ;  /* 0x0000003609007c0c */ /* 0x000fe2000bf06070 */
[----:B------:R2:W-:Y:S03]  /*2070*/  STG.E desc[UR6][R4.64+0x80], R12 ;  /* 0x0000800c04007986 */ /* 0x0005e6000c101906 */
[----:B------:R-:W-:Y:S01]  /*2080*/  ISETP.GE.AND.EX P0, PT, R8, UR55, PT, P0 ;  /* 0x0000003708007c0c */ /* 0x000fe2000bf06300 */
[----:B------:R2:W-:Y:S04]  /*2090*/  STG.E desc[UR8][R4.64+0x100], R3 ;  /* 0x0001000304007986 */ /* 0x0005e8000c101908 */
[----:B------:R2:W-:Y:S08]  /*20a0*/  STG.E desc[UR10][R4.64+0x180], R13 ;  /* 0x0001800d04007986 */ /* 0x0005f0000c10190a */
[----:B------:R-:W-:Y:S05]  /*20b0*/  @!P0 BRA `(.L_x_5273) ;  /* 0xffffffe000808947 */ /* 0x000fea000383ffff */
[----:B------:R-:W-:Y:S05]  /*20c0*/  BSYNC B0 ;  /* 0x0000000000007941 */ /* 0x000fea0003800000 */
.L_x_5263:
[----:B------:R-:W-:Y:S05]  /*20d0*/  EXIT ;  /* 0x000000000000794d */ /* 0x000fea0003800000 */
.L_x_5264:
[----:B------:R-:W-:Y:S01]  /*20e0*/  BSSY B1, `(.L_x_5274) ;  /* 0x0000007000017945 */ /* 0x000fe20003800000 */
[----:B------:R-:W-:Y:S01]  /*20f0*/  IMAD.MOV.U32 R12, RZ, RZ, 0x10 ;  /* 0x00000010ff0c7424 */ /* 0x000fe200078e00ff */
[----:B------:R-:W-:Y:S01]  /*2100*/  MOV R15, 0xffffffff ;  /* 0xffffffff000f7802 */ /* 0x000fe20000000f00 */
[----:B------:R-:W-:-:S07]  /*2110*/  IMAD.MOV.U32 R11, RZ, RZ, 0x1f ;  /* 0x0000001fff0b7424 */ /* 0x000fce00078e00ff */
[----:B------:R-:W-:Y:S05]  /*2120*/  WARPSYNC.COLLECTIVE R15, `(.L_x_5275) ;  /* 0x000000000f087348 */ /* 0x000fea0003c00000 */
[----:B------:R0:W1:Y:S02]  /*2130*/  SHFL.BFLY P6, R14, R13, R12, R11 ;  /* 0x0c00000c0d0e7389 */ /* 0x00006400000c000b */
[----:B01----:R-:W-:Y:S05]  /*2140*/  ENDCOLLECTIVE ;  /* 0x000000000000791b */ /* 0x003fea0003800000 */
.L_x_5275:
[----:B------:R-:W-:Y:S05]  /*2150*/  BSYNC B1 ;  /* 0x0000000000017941 */ /* 0x000fea0003800000 */
.L_x_5274:
[----:B------:R-:W-:Y:S01]  /*2160*/  FMNMX R13, R13, R14, !PT ;  /* 0x0000000e0d0d7209 */ /* 0x000fe20007800000 */
[----:B------:R-:W-:Y:S01]  /*2170*/  IMAD.MOV.U32 R12, RZ, RZ, 0x8 ;  /* 0x00000008ff0c7424 */ /* 0x000fe200078e00ff */
[----:B------:R-:W-:Y:S01]  /*2180*/  MOV R15, 0xffffffff ;  /* 0xffffffff000f7802 */ /* 0x000fe20000000f00 */
[----:B------:R-:W-:-:S07]  /*2190*/  IMAD.MOV.U32 R11, RZ, RZ, 0x1f ;  /* 0x0000001fff0b7424 */ /* 0x000fce00078e00ff */
[----:B------:R-:W-:Y:S05]  /*21a0*/  WARPSYNC.COLLECTIVE R15, `(.L_x_5276) ;  /* 0x000000000f087348 */ /* 0x000fea0003c00000 */
[----:B------:R0:W1:Y:S02]  /*21b0*/  SHFL.BFLY P6, R14, R13, R12, R11 ;  /* 0x0c00000c0d0e7389 */ /* 0x00006400000c000b */
[----:B01----:R-:W-:Y:S05]  /*21c0*/  ENDCOLLECTIVE ;  /* 0x000000000000791b */ /* 0x003fea0003800000 */
.L_x_5276:
[----:B------:R-:W-:Y:S01]  /*21d0*/  IMAD.MOV.U32 R12, RZ, RZ, 0x4 ;  /* 0x00000004ff0c7424 */ /* 0x000fe200078e00ff */
[----:B------:R-:W-:-:S05]  /*21e0*/  FMNMX R0, R13, R14, !PT ;  /* 0x0000000e0d007209 */ /* 0x000fca0007800000 */
[----:B------:R-:W-:-:S07]  /*21f0*/  IMAD.MOV.U32 R13, RZ, RZ, R0 ;  /* 0x000000ffff0d7224 */ /* 0x000fce00078e0000 */
[----:B------:R-:W-:Y:S05]  /*2200*/  WARPSYNC.COLLECTIVE R15, `(.L_x_5277) ;  /* 0x000000000f087348 */ /* 0x000fea0003c00000 */
[----:B------:R0:W1:Y:S02]  /*2210*/  SHFL.BFLY P6, R14, R13, R12, R11 ;  /* 0x0c00000c0d0e7389 */ /* 0x00006400000c000b */
[----:B01----:R-:W-:Y:S05]  /*2220*/  ENDCOLLECTIVE ;  /* 0x000000000000791b */ /* 0x003fea0003800000 */
.L_x_5277:
[----:B------:R-:W-:Y:S01]  /*2230*/  IMAD.MOV.U32 R12, RZ, RZ, 0x2 ;  /* 0x00000002ff0c7424 */ /* 0x000fe200078e00ff */
[----:B------:R-:W-:-:S04]  /*2240*/  FMNMX R2, R0, R14, !PT ;  /* 0x0000000e00027209 */ /* 0x000fc80007800000 */
[----:B------:R-:W-:-:S07]  /*2250*/  MOV R13, R2 ;  /* 0x00000002000d7202 */ /* 0x000fce0000000f00 */
[----:B------:R-:W-:Y:S05]  /*2260*/  WARPSYNC.COLLECTIVE R15, `(.L_x_5278) ;  /* 0x000000000f087348 */ /* 0x000fea0003c00000 */
[----:B------:R0:W1:Y:S02]  /*2270*/  SHFL.BFLY P6, R14, R13, R12, R11 ;  /* 0x0c00000c0d0e7389 */ /* 0x00006400000c000b */
[----:B01----:R-:W-:Y:S05]  /*2280*/  ENDCOLLECTIVE ;  /* 0x000000000000791b */ /* 0x003fea0003800000 */
.L_x_5278:
[----:B------:R-:W-:Y:S01]  /*2290*/  HFMA2 R12, -RZ, RZ, 0, 5.9604644775390625e-08 ;  /* 0x00000001ff0c7431 */ /* 0x000fe200000001ff */
[----:B------:R-:W-:Y:S01]  /*22a0*/  FMNMX R3, R2, R14, !PT ;  /* 0x0000000e02037209 */ /* 0x000fe20007800000 */
[----:B------:R-:W-:-:S04]  /*22b0*/  IMAD.MOV.U32 R2, RZ, RZ, 0x437c0000 ;  /* 0x437c0000ff027424 */ /* 0x000fc800078e00ff */
[----:B------:R-:W-:-:S07]  /*22c0*/  IMAD.MOV.U32 R13, RZ, RZ, R3 ;  /* 0x000000ffff0d7224 */ /* 0x000fce00078e0003 */
[----:B------:R-:W-:Y:S05]  /*22d0*/  WARPSYNC.COLLECTIVE R15, `(.L_x_5279) ;  /* 0x000000000f087348 */ /* 0x000fea0003c00000 */
[----:B------:R0:W1:Y:S02]  /*22e0*/  SHFL.BFLY P6, R14, R13, R12, R11 ;  /* 0x0c00000c0d0e7389 */ /* 0x00006400000c000b */
[----:B01----:R-:W-:Y:S05]  /*22f0*/  ENDCOLLECTIVE ;  /* 0x000000000000791b */ /* 0x003fea0003800000 */
.L_x_5279:
[----:B------:R-:W-:Y:S01]  /*2300*/  FMNMX R3, R3, R14, !PT ;  /* 0x0000000e03037209 */ /* 0x000fe20007800000 */
[----:B------:R-:W-:-:S04]  /*2310*/  IMAD.MOV.U32 R14, RZ, RZ, 0x3bbb989d ;  /* 0x3bbb989dff0e7424 */ /* 0x000fc800078e00ff */
[--C-:B------:R-:W-:Y:S01]  /*2320*/  FADD R5, R24, -R3.reuse ;  /* 0x8000000318057221 */ /* 0x100fe20000000000 */
[----:B------:R-:W-:-:S03]  /*2330*/  FADD R11, R18, -R3 ;  /* 0x80000003120b7221 */ /* 0x000fc60000000000 */
[-C--:B------:R-:W-:Y:S01]  /*2340*/  FFMA.SAT R17, R5, R14.reuse, 0.5 ;  /* 0x3f00000005117423 */ /* 0x080fe2000000200e */
[----:B------:R-:W-:-:S03]  /*2350*/  FFMA.SAT R13, R11, R14, 0.5 ;  /* 0x3f0000000b0d7423 */ /* 0x000fc6000000200e */
[----:B------:R-:W-:Y:S01]  /*2360*/  FFMA.RM R0, R17, R2, 12582913 ;  /* 0x4b40000111007423 */ /* 0x000fe20000004002 */
[----:B------:R-:W-:-:S03]  /*2370*/  FADD R17, R20, -R3 ;  /* 0x8000000314117221 */ /* 0x000fc60000000000 */
[----:B------:R-:W-:Y:S01]  /*2380*/  FADD R20, R0, -12583039 ;  /* 0xcb40007f00147421 */ /* 0x000fe20000000000 */
[----:B------:R-:W-:-:S03]  /*2390*/  FFMA.SAT R19, R17, R14, 0.5 ;  /* 0x3f00000011137423 */ /* 0x000fc6000000200e */
[----:B------:R-:W-:Y:S01]  /*23a0*/  FFMA R20, R5, 1.4426950216293334961, -R20 ;  /* 0x3fb8aa3b05147823 */ /* 0x000fe20000000814 */
[----:B------:R-:W-:-:S03]  /*23b0*/  FFMA.RM R19, R19, R2, 12582913 ;  /* 0x4b40000113137423 */ /* 0x000fc60000004002 */
[----:B------:R-:W-:Y:S01]  /*23c0*/  FFMA R20, R5, 1.925963033500011079e-08, R20 ;  /* 0x32a5706005147823 */ /* 0x000fe20000000014 */
[----:B------:R-:W-:Y:S01]  /*23d0*/  FADD R5, R4, -R3 ;  /* 0x8000000304057221 */ /* 0x000fe20000000000 */
[----:B------:R-:W-:Y:S01]  /*23e0*/  FADD R12, R19, -12583039 ;  /* 0xcb40007f130c7421 */ /* 0x000fe20000000000 */
[----:B------:R-:W-:Y:S01]  /*23f0*/  FFMA.RM R3, R13, R2, 12582913 ;  /* 0x4b4000010d037423 */ /* 0x000fe20000004002 */
[----:B------:R-:W0:Y:S01]  /*2400*/  MUFU.EX2 R4, R20 ;  /* 0x0000001400047308 */ /* 0x000e220000000800 */
[----:B------:R-:W-:Y:S01]  /*2410*/  FFMA.SAT R13, R5, R14, 0.5 ;  /* 0x3f000000050d7423 */ /* 0x000fe2000000200e */
[----:B------:R-:W-:Y:S01]  /*2420*/  FFMA R12, R17, 1.4426950216293334961, -R12 ;  /* 0x3fb8aa3b110c7823 */ /* 0x000fe2000000080c */
[----:B------:R-:W-:Y:S01]  /*2430*/  FADD R14, R3, -12583039 ;  /* 0xcb40007f030e7421 */ /* 0x000fe20000000000 */
[----:B------:R-:W-:Y:S02]  /*2440*/  IMAD.SHL.U32 R19, R19, 0x800000, RZ ;  /* 0x0080000013137824 */ /* 0x000fe400078e00ff */
[----:B------:R-:W-:Y:S01]  /*2450*/  FFMA.RM R13, R13, R2, 12582913 ;  /* 0x4b4000010d0d7423 */ /* 0x000fe20000004002 */
[----:B------:R-:W-:Y:S01]  /*2460*/  FFMA R12, R17, 1.925963033500011079e-08, R12 ;  /* 0x32a57060110c7823 */ /* 0x000fe2000000000c */
[----:B------:R-:W-:-:S02]  /*2470*/  FFMA R14, R11, 1.4426950216293334961, -R14 ;  /* 0x3fb8aa3b0b0e7823 */ /* 0x000fc4000000080e */
[C---:B------:R-:W-:Y:S01]  /*2480*/  FADD R2, R13.reuse, -12583039 ;  /* 0xcb40007f0d027421 */ /* 0x040fe20000000000 */
[----:B------:R-:W-:Y:S01]  /*2490*/  SHF.L.U32 R13, R13, 0x17, RZ ;  /* 0x000000170d0d7819 */ /* 0x000fe200000006ff */
[----:B------:R-:W-:Y:S01]  /*24a0*/  FFMA R14, R11, 1.925963033500011079e-08, R14 ;  /* 0x32a570600b0e7823 */ /* 0x000fe2000000000e */
[----:B------:R-:W1:Y:S01]  /*24b0*/  MUFU.EX2 R12, R12 ;  /* 0x0000000c000c7308 */ /* 0x000e620000000800 */
[----:B------:R-:W-:-:S04]  /*24c0*/  FFMA R2, R5, 1.4426950216293334961, -R2 ;  /* 0x3fb8aa3b05027823 */ /* 0x000fc80000000802 */
[----:B------:R-:W-:Y:S01]  /*24d0*/  FFMA R15, R5, 1.925963033500011079e-08, R2 ;  /* 0x32a57060050f7823 */ /* 0x000fe20000000002 */
[----:B------:R-:W-:Y:S01]  /*24e0*/  SHF.L.U32 R5, R0, 0x17, RZ ;  /* 0x0000001700057819 */ /* 0x000fe200000006ff */
[----:B------:R-:W-:Y:S01]  /*24f0*/  IMAD.SHL.U32 R2, R3, 0x800000, RZ ;  /* 0x0080000003027824 */ /* 0x000fe200078e00ff */
[----:B------:R-:W2:Y:S03]  /*2500*/  MUFU.EX2 R11, R14 ;  /* 0x0000000e000b7308 */ /* 0x000ea60000000800 */
[----:B0-----:R-:W-:-:S04]  /*2510*/  FMUL R4, R5, R4 ;  /* 0x0000000405047220 */ /* 0x001fc80000400000 */
[----:B------:R-:W-:Y:S01]  /*2520*/  FADD R0, RZ, R4 ;  /* 0x00000004ff007221 */ /* 0x000fe20000000000 */
[----:B------:R0:W3:Y:S01]  /*2530*/  MUFU.EX2 R18, R15 ;  /* 0x0000000f00127308 */ /* 0x0000e20000000800 */
[----:B-1----:R-:W-:Y:S01]  /*2540*/  FMUL R3, R19, R12 ;  /* 0x0000000c13037220 */ /* 0x002fe20000400000 */
[----:B------:R-:W-:-:S03]  /*2550*/  IMAD.MOV.U32 R12, RZ, RZ, 0x10 ;  /* 0x00000010ff0c7424 */ /* 0x000fc600078e00ff */
[----:B------:R-:W-:Y:S01]  /*2560*/  FADD R5, R0, R3 ;  /* 0x0000000300057221 */ /* 0x000fe20000000000 */
[----:B--2---:R-:W-:Y:S01]  /*2570*/  FMUL R2, R2, R11 ;  /* 0x0000000b02027220 */ /* 0x004fe20000400000 */
[----:B------:R-:W-:Y:S01]  /*2580*/  IMAD.MOV.U32 R11, RZ, RZ, 0x1f ;  /* 0x0000001fff0b7424 */ /* 0x000fe200078e00ff */
[----:B0-----:R-:W-:Y:S02]  /*2590*/  MOV R15, 0xffffffff ;  /* 0xffffffff000f7802 */ /* 0x001fe40000000f00 */
[----:B------:R-:W-:Y:S01]  /*25a0*/  FADD R5, R5, R2 ;  /* 0x0000000205057221 */ /* 0x000fe20000000000 */
[----:B---3--:R-:W-:-:S04]  /*25b0*/  FMUL R0, R13, R18 ;  /* 0x000000120d007220 */ /* 0x008fc80000400000 */
[----:B------:R-:W-:-:S07]  /*25c0*/  FADD R13, R5, R0 ;  /* 0x00000000050d7221 */ /* 0x000fce0000000000 */
[----:B------:R-:W-:Y:S05]  /*25d0*/  WARPSYNC.COLLECTIVE R15, `(.L_x_5280) ;  /* 0x000000000f087348 */ /* 0x000fea0003c00000 */
[----:B------:R0:W1:Y:S02]  /*25e0*/  SHFL.BFLY P6, R14, R13, R12, R11 ;  /* 0x0c00000c0d0e7389 */ /* 0x00006400000c000b */
[----:B01----:R-:W-:Y:S05]  /*25f0*/  ENDCOLLECTIVE ;  /* 0x000000000000791b */ /* 0x003fea0003800000 */
.L_x_5280:
[----:B------:R-:W-:Y:S02]  /*2600*/  IMAD.MOV.U32 R12, RZ, RZ, 0x8 ;  /* 0x00000008ff0c7424 */ /* 0x000fe400078e00ff */
[----:B------:R-:W-:-:S04]  /*2610*/  FADD R5, R13, R14 ;  /* 0x0000000e0d057221 */ /* 0x000fc80000000000 */
[----:B------:R-:W-:-:S07]  /*2620*/  IMAD.MOV.U32 R13, RZ, RZ, R5 ;  /* 0x000000ffff0d7224 */ /* 0x000fce00078e0005 */
[----:B------:R-:W-:Y:S05]  /*2630*/  WARPSYNC.COLLECTIVE R15, `(.L_x_5281) ;  /* 0x000000000f087348 */ /* 0x000fea0003c00000 */
[----:B------:R0:W1:Y:S02]  /*2640*/  SHFL.BFLY P6, R14, R13, R12, R11 ;  /* 0x0c00000c0d0e7389 */ /* 0x00006400000c000b */
[----:B01----:R-:W-:Y:S05]  /*2650*/  ENDCOLLECTIVE ;  /* 0x000000000000791b */ /* 0x003fea0003800000 */
.L_x_5281:
[----:B------:R-:W-:Y:S02]  /*2660*/  IMAD.MOV.U32 R12, RZ, RZ, 0x4 ;  /* 0x00000004ff0c7424 */ /* 0x000fe400078e00ff */
[----:B------:R-:W-:-:S05]  /*2670*/  FADD R17, R5, R14 ;  /* 0x0000000e05117221 */ /* 0x000fca0000000000 */
[----:B------:R-:W-:-:S07]  /*2680*/  MOV R13, R17 ;  /* 0x00000011000d7202 */ /* 0x000fce0000000f00 */
[----:B------:R-:W-:Y:S05]  /*2690*/  WARPSYNC.COLLECTIVE R15, `(.L_x_5282) ;  /* 0x000000000f087348 */ /* 0x000fea0003c00000 */
[----:B------:R0:W1:Y:S02]  /*26a0*/  SHFL.BFLY P6, R14, R13, R12, R11 ;  /* 0x0c00000c0d0e7389 */ /* 0x00006400000c000b */
[----:B01----:R-:W-:Y:S05]  /*26b0*/  ENDCOLLECTIVE ;  /* 0x000000000000791b */ /* 0x003fea0003800000 */
.L_x_5282:
[----:B------:R-:W-:Y:S02]  /*26c0*/  HFMA2 R12, -RZ, RZ, 0, 1.1920928955078125e-07 ;  /* 0x00000002ff0c7431 */ /* 0x000fe400000001ff */
[----:B------:R-:W-:-:S04]  /*26d0*/  FADD R18, R17, R14 ;  /* 0x0000000e11127221 */ /* 0x000fc80000000000 */
[----:B------:R-:W-:-:S07]  /*26e0*/  IMAD.MOV.U32 R13, RZ, RZ, R18 ;  /* 0x000000ffff0d7224 */ /* 0x000fce00078e0012 */
[----:B------:R-:W-:Y:S05]  /*26f0*/  WARPSYNC.COLLECTIVE R15, `(.L_x_5283) ;  /* 0x000000000f087348 */ /* 0x000fea0003c00000 */
[----:B------:R0:W1:Y:S02]  /*2700*/  SHFL.BFLY P6, R14, R13, R12, R11 ;  /* 0x0c00000c0d0e7389 */ /* 0x00006400000c000b */
[----:B01----:R-:W-:Y:S05]  /*2710*/  ENDCOLLECTIVE ;  /* 0x000000000000791b */ /* 0x003fea0003800000 */
.L_x_5283:
[----:B------:R-:W-:Y:S02]  /*2720*/  IMAD.MOV.U32 R12, RZ, RZ, 0x1 ;  /* 0x00000001ff0c7424 */ /* 0x000fe400078e00ff */
[----:B------:R-:W-:-:S04]  /*2730*/  FADD R19, R18, R14 ;  /* 0x0000000e12137221 */ /* 0x000fc80000000000 */
[----:B------:R-:W-:-:S07]  /*2740*/  IMAD.MOV.U32 R13, RZ, RZ, R19 ;  /* 0x000000ffff0d7224 */ /* 0x000fce00078e0013 */
[----:B------:R-:W-:Y:S05]  /*2750*/  WARPSYNC.COLLECTIVE R15, `(.L_x_5284) ;  /* 0x000000000f087348 */ /* 0x000fea0003c00000 */
[----:B------:R0:W1:Y:S02]  /*2760*/  SHFL.BFLY P6, R14, R13, R12, R11 ;  /* 0x0c00000c0d0e7389 */ /* 0x00006400000c000b */
[----:B01----:R-:W-:Y:S05]  /*2770*/  ENDCOLLECTIVE ;  /* 0x000000000000791b */ /* 0x003fea0003800000 */
.L_x_5284:
[----:B------:R-:W-:Y:S05]  /*2780*/  BRA `(.L_x_5285) ;  /* 0xfffffff400087947 */ /* 0x000fea000383ffff */
        .weak           $__internal_67_$__cuda_sm3x_div_rn_noftz_f32_slowpath
        .type           $__internal_67_$__cuda_sm3x_div_rn_noftz_f32_slowpath,@function
        .size           $__internal_67_$__cuda_sm3x_div_rn_noftz_f32_slowpath,(.L_x_37444 - $__internal_67_$__cuda_sm3x_div_rn_noftz_f32_slowpath)
$__internal_67_$__cuda_sm3x_div_rn_noftz_f32_slowpath:
        /* <DEDUP_REMOVED lines=35> */
.L_x_5287:
        /* <DEDUP_REMOVED lines=51> */
.L_x_5294:
[----:B------:R-:W-:-:S04]  /*2cf0*/  LOP3.LUT R4, R4, 0x80000000, RZ, 0xc0, !PT ;  /* 0x8000000004047812 */ /* 0x000fc800078ec0ff */
[----:B------:R-:W-:Y:S01]  /*2d00*/  LOP3.LUT R4, R4, 0x7f800000, RZ, 0xfc, !PT ;  /* 0x7f80000004047812 */ /* 0x000fe200078efcff */
[----:B------:R-:W-:Y:S06]  /*2d10*/  BRA `(.L_x_5295) ;  /* 0x0000000000047947 */ /* 0x000fec0003800000 */
.L_x_5293:
[----:B------:R-:W-:-:S07]  /*2d20*/  LEA R4, R20, R4, 0x17 ;  /* 0x0000000414047211 */ /* 0x000fce00078eb8ff */
.L_x_5295:
[----:B------:R-:W-:Y:S05]  /*2d30*/  BSYNC.RECONVERGENT B3 ;  /* 0x0000000000037941 */ /* 0x000fea0003800200 */
.L_x_5292:
[----:B------:R-:W-:Y:S05]  /*2d40*/  BRA `(.L_x_5296) ;  /* 0x0000000000207947 */ /* 0x000fea0003800000 */
.L_x_5291:
[----:B------:R-:W-:-:S04]  /*2d50*/  LOP3.LUT R4, R17, 0x80000000, R4, 0x48, !PT ;  /* 0x8000000011047812 */ /* 0x000fc800078e4804 */
[----:B------:R-:W-:Y:S01]  /*2d60*/  LOP3.LUT R4, R4, 0x7f800000, RZ, 0xfc, !PT ;  /* 0x7f80000004047812 */ /* 0x000fe200078efcff */
[----:B------:R-:W-:Y:S06]  /*2d70*/  BRA `(.L_x_5296) ;  /* 0x0000000000147947 */ /* 0x000fec0003800000 */
.L_x_5290:
[----:B------:R-:W-:Y:S01]  /*2d80*/  LOP3.LUT R4, R17, 0x80000000, R4, 0x48, !PT ;  /* 0x8000000011047812 */ /* 0x000fe200078e4804 */
[----:B------:R-:W-:Y:S06]  /*2d90*/  BRA `(.L_x_5296) ;  /* 0x00000000000c7947 */ /* 0x000fec0003800000 */
.L_x_5289:
[----:B------:R-:W0:Y:S01]  /*2da0*/  MUFU.RSQ R4, -QNAN ;  /* 0xffc0000000047908 */ /* 0x000e220000001400 */
[----:B------:R-:W-:Y:S05]  /*2db0*/  BRA `(.L_x_5296) ;  /* 0x0000000000047947 */ /* 0x000fea0003800000 */
.L_x_5288:
[----:B------:R-:W-:-:S07]  /*2dc0*/  FADD.FTZ R4, R4, R5 ;  /* 0x0000000504047221 */ /* 0x000fce0000010000 */
.L_x_5296:
[----:B------:R-:W-:Y:S05]  /*2dd0*/  BSYNC.RECONVERGENT B2 ;  /* 0x0000000000027941 */ /* 0x000fea0003800200 */
.L_x_5286:
[----:B------:R-:W-:-:S04]  /*2de0*/  IMAD.MOV.U32 R15, RZ, RZ, 0x0 ;  /* 0x00000000ff0f7424 */ /* 0x000fc800078e00ff */
[----:B0-----:R-:W-:Y:S05]  /*2df0*/  RET.REL.NODEC R14 `(_Z15SoftmaxWarpImplI22BroadcastScaleMaskLoadIffbLm4EiE11DirectStoreIffEfLi1ELi4ELi32ELi1ELb0EL9Algorithm0EEvT_T0_ll) ;  /* 0xffffffd00e807950 */ /* 0x001fea0003c3ffff */
.L_x_5297:
        /* <DEDUP_REMOVED lines=16> */
.L_x_37444:


//--------------------- .text._Z15SoftmaxWarpImplI22BroadcastScaleMaskLoadIffbLm4EiE11DirectStoreIffEfLi1ELi3ELi32ELi1ELb1EL9Algorithm0EEvT_T0_ll --------------------------
	.section	.text._Z15SoftmaxWarpImplI22BroadcastScaleMaskLoadIffbLm4EiE11DirectStoreIffEfLi1ELi3ELi32ELi1ELb1EL9Algorithm0EEvT_T0_ll,"ax",@progbits
	.align	128
        .global         _Z15SoftmaxWarpImplI22BroadcastScaleMaskLoadIffbLm4EiE11DirectStoreIffEfLi1ELi3ELi32ELi1ELb1EL9Algorithm0EEvT_T0_ll
        .type           _Z15SoftmaxWarpImplI22BroadcastScaleMaskLoadIffbLm4EiE11DirectStoreIffEfLi1ELi3ELi32ELi1ELb1EL9Algorithm0EEvT_T0_ll,@function
        .size           _Z15SoftmaxWarpImplI22BroadcastScaleMaskLoadIffbLm4EiE11DirectStoreIffEfLi1ELi3ELi32ELi1ELb1EL9Algorithm0EEvT_T0_ll,(.L_x_37445 - _Z15SoftmaxWarpImplI22BroadcastScaleMaskLoadIffbLm4EiE11DirectStoreIffEfLi1ELi3ELi32ELi1ELb1EL9Algorithm0EEvT_T0_ll)
        .other          _Z15SoftmaxWarpImplI22BroadcastScaleMaskLoadIffbLm4EiE11DirectStoreIffEfLi1ELi3ELi32ELi1ELb1EL9Algorithm0EEvT_T0_ll,@"STO_CUDA_ENTRY STV_DEFAULT"
_Z15SoftmaxWarpImplI22BroadcastScaleMaskLoadIffbLm4EiE11DirectStoreIffEfLi1ELi3ELi32ELi1ELb1EL9Algorithm0EEvT_T0_ll:
.text._Z15SoftmaxWarpImplI22BroadcastScaleMaskLoadIffbLm4EiE11DirectStoreIffEfLi1ELi3ELi32ELi1ELb1EL9Algorithm0EEvT_T0_ll:
        /* <DEDUP_REMOVED lines=29> */
.L_x_5298:
        /* <DEDUP_REMOVED lines=12> */
[----:B------:R-:W1:Y:S01]  /*0290*/  LDC R3, c[0x0][0x3b8] ;  /* 0x0000ee00ff037b82 */ /* 0x000e620000000800 */
[----:B------:R-:W-:Y:S07]  /*02a0*/  BSSY B0, `(.L_x_5299) ;  /* 0x00001e6000007945 */ /* 0x000fee0003800000 */
[----:B------:R-:W2:Y:S01]  /*02b0*/  LDC.64 R22, c[0x0][0x358] ;  /* 0x0000d600ff167b82 */ /* 0x000ea20000000a00 */
[----:B0-----:R-:W-:-:S02]  /*02c0*/  VIADD R4, R2, 0x20 ;  /* 0x0000002002047836 */ /* 0x001fc40000000000 */
[----:B------:R-:W-:-:S07]  /*02d0*/  VIADD R6, R2, 0x40 ;  /* 0x0000004002067836 */ /* 0x000fce0000000000 */
.L_x_5313:
[----:B0-----:R-:W0:Y:S01]  /*02e0*/  LDC.64 R8, c[0x0][0x410] ;  /* 0x00010400ff087b82 */ /* 0x001e220000000a00 */
[----:B------:R-:W-:Y:S01]  /*02f0*/  BSSY.RECONVERGENT B1, `(.L_x_5300) ;  /* 0x000007e000017945 */ /* 0x000fe20003800200 */
[----:B---3--:R-:W-:Y:S02]  /*0300*/  IMAD.MOV.U32 R13, RZ, RZ, -0x800000 ;  /* 0xff800000ff0d7424 */ /* 0x008fe400078e00ff */
[----:B------:R-:W-:Y:S02]  /*0310*/  IMAD.MOV.U32 R20, RZ, RZ, -0x800000 ;  /* 0xff800000ff147424 */ /* 0x000fe400078e00ff */
[----:B------:R-:W-:Y:S02]  /*0320*/  IMAD.MOV.U32 R10, RZ, RZ, -0x800000 ;  /* 0xff800000ff0a7424 */ /* 0x000fe400078e00ff */
[----:B------:R-:W3:Y:S01]  /*0330*/  LDC R11, c[0x0][0x3bc] ;  /* 0x0000ef00ff0b7b82 */ /* 0x000ee20000000800 */
[-C--:B0-----:R-:W-:Y:S02]  /*0340*/  ISETP.GE.U32.AND P0, PT, R2, R8.reuse, PT ;  /* 0x000000080200720c */ /* 0x081fe40003f06070 */
[----:B------:R-:W-:-:S02]  /*0350*/  ISETP.GE.U32.AND P1, PT, R4, R8, PT ;  /* 0x000000080400720c */ /* 0x000fc40003f26070 */
[----:B------:R-:W-:Y:S02]  /*0360*/  ISETP.GE.U32.AND P2, PT, R6, R8, PT ;  /* 0x000000080600720c */ /* 0x000fe40003f46070 */
[-C--:B------:R-:W-:Y:S02]  /*0370*/  ISETP.GE.AND.EX P0, PT, RZ, R9.reuse, PT, P0 ;  /* 0x00000009ff00720c */ /* 0x080fe40003f06300 */
[-C--:B------:R-:W-:Y:S02]  /*0380*/  ISETP.GE.AND.EX P1, PT, RZ, R9.reuse, PT, P1 ;  /* 0x00000009ff00720c */ /* 0x080fe40003f26310 */
[----:B------:R-:W-:Y:S02]  /*0390*/  ISETP.GE.AND.EX P2, PT, RZ, R9, PT, P2 ;  /* 0x00000009ff00720c */ /* 0x000fe40003f46320 */
[----:B------:R-:W0:Y:S01]  /*03a0*/  LDC R9, c[0x0][0x3c0] ;  /* 0x0000f000ff097b82 */ /* 0x000e220000000800 */
[----:B------:R-:W-:-:S06]  /*03b0*/  MOV R8, 0xff800000 ;  /* 0xff80000000087802 */ /* 0x000fcc0000000f00 */
[----:B---3--:R-:W-:Y:S05]  /*03c0*/  @P0 BRA `(.L_x_5301) ;  /* 0x0000000400c00947 */ /* 0x008fea0003800000 */
[----:B-1----:R-:W-:Y:S01]  /*03d0*/  IABS R15, R3 ;  /* 0x00000003000f7213 */ /* 0x002fe20000000000 */
[----:B------:R-:W-:Y:S01]  /*03e0*/  IMAD R8, R5, UR52, R2 ;  /* 0x0000003405087c24 */ /* 0x000fe2000f8e0202 */
[C---:B--2---:R-:W-:Y:S02]  /*03f0*/  R2UR UR6, R22.reuse ;  /* 0x00000000160672ca */ /* 0x044fe400000e0000 */
        /* <DEDUP_REMOVED lines=109> */
.L_x_5301:
[----:B------:R-:W-:Y:S05]  /*0ad0*/  BSYNC.RECONVERGENT B1 ;  /* 0x0000000000017941 */ /* 0x000fea0003800200 */
.L_x_5300:
[----:B------:R-:W-:Y:S04]  /*0ae0*/  BSSY.RECONVERGENT B1, `(.L_x_5302) ;  /* 0x0000073000017945 */ /* 0x000fe80003800200 */
[----:B------:R-:W-:Y:S05]  /*0af0*/  @P1 BRA `(.L_x_5303) ;  /* 0x0000000400c41947 */ /* 0x000fea0003800000 */
        /* <DEDUP_REMOVED lines=11> */
[----:B------:R-:W1:Y:S02]  /*0bb0*/  F2I.FTZ.U32.TRUNC.NTZ R15, R15 ;  /* 0x0000000f000f7305 */ /* 0x000e64000021f000 */
[----:B-1----:R-:W-:-:S04]  /*0bc0*/  IMAD.MOV R14, RZ, RZ, -R15 ;  /* 0x000000ffff0e7224 */ /* 0x002fc800078e0a0f */
[----:B------:R-:W-:Y:S02]  /*0bd0*/  IMAD R19, R14, R17, RZ ;  /* 0x000000110e137224 */ /* 0x000fe400078e02ff */
[----:B------:R-:W-:-:S04]  /*0be0*/  IMAD.MOV.U32 R14, RZ, RZ, RZ ;  /* 0x000000ffff0e7224 */ /* 0x000fc800078e00ff */
[----:B------:R-:W-:-:S04]  /*0bf0*/  IMAD.HI.U32 R19, R15, R19, R14 ;  /* 0x000000130f137227 */ /* 0x000fc800078e000e */
[----:B------:R-:W-:Y:S02]  /*0c00*/  IMAD.MOV.U32 R14, RZ, RZ, R18 ;  /* 0x000000ffff0e7224 */ /* 0x000fe400078e0012 */
[----:B------:R-:W1:Y:S02]  /*0c10*/  I2F.RP R18, R16 ;  /* 0x0000001000127306 */ /* 0x000e640000209400 */
[----:B------:R-:W-:-:S05]  /*0c20*/  IMAD.HI.U32 R24, R19, R14, RZ ;  /* 0x0000000e13187227 */ /* 0x000fca00078e00ff */
[----:B------:R-:W-:-:S05]  /*0c30*/  IADD3 R15, PT, PT, -R24, RZ, RZ ;  /* 0x000000ff180f7210 */ /* 0x000fca0007ffe1ff */
[C---:B------:R-:W-:Y:S01]  /*0c40*/  IMAD R14, R17.reuse, R15, R14 ;  /* 0x0000000f110e7224 */ /* 0x040fe200078e020e */
[----:B-1----:R-:W1:Y:S04]  /*0c50*/  MUFU.RCP R18, R18 ;  /* 0x0000001200127308 */ /* 0x002e680000001000 */
[----:B------:R-:W-:-:S13]  /*0c60*/  ISETP.GT.U32.AND P3, PT, R17, R14, PT ;  /* 0x0000000e1100720c */ /* 0x000fda0003f64070 */
[----:B------:R-:W-:Y:S02]  /*0c70*/  @!P3 IMAD.IADD R14, R14, 0x1, -R17 ;  /* 0x000000010e0eb824 */ /* 0x000fe400078e0a11 */
[----:B------:R-:W-:Y:S01]  /*0c80*/  @!P3 VIADD R24, R24, 0x1 ;  /* 0x000000011818b836 */ /* 0x000fe20000000000 */
[----:B------:R-:W-:Y:S02]  /*0c90*/  ISETP.NE.AND P3, PT, R3, RZ, PT ;  /* 0x000000ff0300720c */ /* 0x000fe40003f65270 */
[----:B------:R-:W-:Y:S02]  /*0ca0*/  ISETP.GE.U32.AND P1, PT, R14, R17, PT ;  /* 0x000000110e00720c */ /* 0x000fe40003f26070 */
[----:B------:R-:W-:-:S04]  /*0cb0*/  LOP3.LUT R14, R12, R3, RZ, 0x3c, !PT ;  /* 0x000000030c0e7212 */ /* 0x000fc800078e3cff */
[----:B------:R-:W-:Y:S01]  /*0cc0*/  ISETP.GE.AND P4, PT, R14, RZ, PT ;  /* 0x000000ff0e00720c */ /* 0x000fe20003f86270 */
[----:B-1----:R-:W-:-:S04]  /*0cd0*/  VIADD R14, R18, 0xffffffe ;  /* 0x0ffffffe120e7836 */ /* 0x002fc80000000000 */
[----:B------:R1:W2:Y:S02]  /*0ce0*/  F2I.FTZ.U32.TRUNC.NTZ R15, R14 ;  /* 0x0000000e000f7305 */ /* 0x0002a4000021f000 */
[----:B------:R-:W-:-:S06]  /*0cf0*/  @P1 IADD3 R24, PT, PT, R24, 0x1, RZ ;  /* 0x0000000118181810 */ /* 0x000fcc0007ffe0ff */
[----:B------:R-:W-:Y:S01]  /*0d00*/  @!P4 IMAD.MOV R24, RZ, RZ, -R24 ;  /* 0x000000ffff18c224 */ /* 0x000fe200078e0a18 */
        /* <DEDUP_REMOVED lines=32> */
[----:B------:R-:W-:Y:S01]  /*0f10*/  IABS R19, R26 ;  /* 0x0000001a00137213 */ /* 0x000fe20000000000 */
[----:B------:R-:W0:Y:S01]  /*0f20*/  LDC.64 R16, c[0x0][0x398] ;  /* 0x0000e600ff107b82 */ /* 0x000e220000000a00 */
[----:B------:R-:W-:Y:S01]  /*0f30*/  LOP3.LUT R20, R26, R9, RZ, 0x3c, !PT ;  /* 0x000000091a147212 */ /* 0x000fe200078e3cff */
[----:B------:R-:W-:-:S03]  /*0f40*/  IMAD.HI.U32 R14, R15, R11, R14 ;  /* 0x0000000b0f0e7227 */ /* 0x000fc600078e000e */
[----:B------:R-:W-:-:S03]  /*0f50*/  ISETP.GE.AND P1, PT, R20, RZ, PT ;  /* 0x000000ff1400720c */ /* 0x000fc60003f26270 */
[----:B------:R-:W-:Y:S01]  /*0f60*/  IMAD.HI.U32 R11, R14, R19, RZ ;  /* 0x000000130e0b7227 */ /* 0x000fe200078e00ff */
[----:B------:R-:W1:Y:S03]  /*0f70*/  LDC.64 R20, c[0x0][0x3a8] ;  /* 0x0000ea00ff147b82 */ /* 0x000e660000000a00 */
        /* <DEDUP_REMOVED lines=41> */
.L_x_5303:
[----:B------:R-:W-:Y:S05]  /*1210*/  BSYNC.RECONVERGENT B1 ;  /* 0x0000000000017941 */ /* 0x000fea0003800200 */
.L_x_5302:
[----:B------:R-:W-:Y:S04]  /*1220*/  BSSY.RECONVERGENT B1, `(.L_x_5304) ;  /* 0x0000074000017945 */ /* 0x000fe80003800200 */
[----:B------:R-:W-:Y:S05]  /*1230*/  @P2 BRA `(.L_x_5305) ;  /* 0x0000000400c82947 */ /* 0x000fea0003800000 */
[----:B-1----:R-:W-:Y:S01]  /*1240*/  IABS R15, R3 ;  /* 0x00000003000f7213 */ /* 0x002fe20000000000 */
[----:B------:R-:W1:Y:S01]  /*1250*/  LDC R26, c[0x0][0x3bc] ;  /* 0x0000ef00ff1a7b82 */ /* 0x000e620000000800 */
[----:B------:R-:W-:Y:S01]  /*1260*/  IMAD R12, R5, UR52, R6 ;  /* 0x00000034050c7c24 */ /* 0x000fe2000f8e0206 */
[C---:B--2---:R-:W-:Y:S01]  /*1270*/  R2UR UR6, R22.reuse ;  /* 0x00000000160672ca */ /* 0x044fe200000e0000 */
[----:B------:R-:W2:Y:S01]  /*1280*/  I2F.RP R14, R15 ;  /* 0x0000000f000e7306 */ /* 0x000ea20000209400 */
[C---:B------:R-:W-:Y:S02]  /*1290*/  R2UR UR7, R23.reuse ;  /* 0x00000000170772ca */ /* 0x040fe400000e0000 */
[----:B------:R-:W-:Y:S02]  /*12a0*/  IABS R16, R12 ;  /* 0x0000000c00107213 */ /* 0x000fe40000000000 */
[----:B------:R-:W-:Y:S02]  /*12b0*/  R2UR UR4, R22 ;  /* 0x00000000160472ca */ /* 0x000fe400000e0000 */
[----:B------:R-:W-:Y:S01]  /*12c0*/  R2UR UR5, R23 ;  /* 0x00000000170572ca */ /* 0x000fe200000e0000 */
[----:B--2---:R-:W2:Y:S02]  /*12d0*/  MUFU.RCP R14, R14 ;  /* 0x0000000e000e7308 */ /* 0x004ea40000001000 */
[----:B--2---:R-:W-:Y:S01]  /*12e0*/  VIADD R11, R14, 0xffffffe ;  /* 0x0ffffffe0e0b7836 */ /* 0x004fe20000000000 */
[----:B-1----:R-:W-:-:S05]  /*12f0*/  IABS R14, R26 ;  /* 0x0000001a000e7213 */ /* 0x002fca0000000000 */
        /* <DEDUP_REMOVED lines=13> */
[----:B------:R-:W-:Y:S02]  /*13d0*/  @!P2 IADD3 R21, PT, PT, R21, 0x1, RZ ;  /* 0x000000011515a810 */ /* 0x000fe40007ffe0ff */
[----:B------:R-:W-:Y:S02]  /*13e0*/  ISETP.NE.AND P2, PT, R3, RZ, PT ;  /* 0x000000ff0300720c */ /* 0x000fe40003f45270 */
[----:B------:R-:W-:Y:S02]  /*13f0*/  ISETP.GE.U32.AND P1, PT, R10, R15, PT ;  /* 0x0000000f0a00720c */ /* 0x000fe40003f26070 */
[----:B------:R-:W-:-:S04]  /*1400*/  LOP3.LUT R10, R12, R3, RZ, 0x3c, !PT ;  /* 0x000000030c0a7212 */ /* 0x000fc800078e3cff */
[----:B------:R-:W-:Y:S01]  /*1410*/  ISETP.GE.AND P3, PT, R10, RZ, PT ;  /* 0x000000ff0a00720c */ /* 0x000fe20003f66270 */
[----:B-1----:R-:W-:-:S04]  /*1420*/  VIADD R10, R16, 0xffffffe ;  /* 0x0ffffffe100a7836 */ /* 0x002fc80000000000 */
[----:B------:R1:W2:Y:S02]  /*1430*/  F2I.FTZ.U32.TRUNC.NTZ R11, R10 ;  /* 0x0000000a000b7305 */ /* 0x0002a4000021f000 */
[----:B------:R-:W-:-:S06]  /*1440*/  @P1 VIADD R21, R21, 0x1 ;  /* 0x0000000115151836 */ /* 0x000fcc0000000000 */
        /* <DEDUP_REMOVED lines=25> */
[----:B------:R-:W-:-:S05]  /*15e0*/  @P1 VIADD R24, R24, 0x1 ;  /* 0x0000000118181836 */ /* 0x000fca0000000000 */
[----:B------:R-:W-:Y:S02]  /*15f0*/  @!P3 IADD3 R24, PT, PT, -R24, RZ, RZ ;  /* 0x000000ff1818b210 */ /* 0x000fe40007ffe1ff */
[----:B------:R-:W-:Y:S02]  /*1600*/  @!P2 LOP3.LUT R24, RZ, R26, RZ, 0x33, !PT ;  /* 0x0000001aff18a212 */ /* 0x000fe400078e33ff */
[----:B------:R-:W-:Y:S01]  /*1610*/  ISETP.NE.AND P3, PT, R9, RZ, PT ;  /* 0x000000ff0900720c */ /* 0x000fe20003f65270 */
[----:B0-----:R-:W-:Y:S02]  /*1620*/  IMAD.MOV R17, RZ, RZ, -R11 ;  /* 0x000000ffff117224 */ /* 0x001fe400078e0a0b */
        /* <DEDUP_REMOVED lines=19> */
[----:B------:R-:W0:Y:S11]  /*1760*/  LDC.64 R16, c[0x0][0x3a0] ;  /* 0x0000e800ff107b82 */ /* 0x000e360000000a00 */
[----:B------:R-:W-:Y:S01]  /*1770*/  @P1 VIADD R25, R25, 0x1 ;  /* 0x0000000119191836 */ /* 0x000fe20000000000 */
[----:B--2---:R-:W-:-:S04]  /*1780*/  ISETP.NE.U32.AND P1, PT, R10, 0x1, PT ;  /* 0x000000010a00780c */ /* 0x004fc80003f25070 */
[----:B------:R-:W-:Y:S02]  /*1790*/  @!P4 IADD3 R25, PT, PT, -R25, RZ, RZ ;  /* 0x000000ff1919c210 */ /* 0x000fe40007ffe1ff */
[----:B------:R-:W-:Y:S02]  /*17a0*/  ISETP.NE.AND.EX P4, PT, R11, RZ, PT, P1 ;  /* 0x000000ff0b00720c */ /* 0x000fe40003f85310 */
[----:B------:R-:W-:Y:S02]  /*17b0*/  @!P3 LOP3.LUT R25, RZ, R9, RZ, 0x33, !PT ;  /* 0x00000009ff19b212 */ /* 0x000fe400078e33ff */
[----:B------:R-:W-:Y:S02]  /*17c0*/  ISETP.NE.AND.EX P3, PT, R15, RZ, PT, P2 ;  /* 0x000000ff0f00720c */ /* 0x000fe40003f65320 */
[----:B0-----:R-:W-:Y:S01]  /*17d0*/  ISETP.NE.U32.AND P1, PT, R16, 0x1, PT ;  /* 0x000000011000780c */ /* 0x001fe20003f25070 */
        /* <DEDUP_REMOVED lines=24> */
.L_x_5305:
[----:B------:R-:W-:Y:S05]  /*1960*/  BSYNC.RECONVERGENT B1 ;  /* 0x0000000000017941 */ /* 0x000fea0003800200 */
.L_x_5304:
[----:B------:R-:W-:-:S03]  /*1970*/  UMOV UR4, 0xffffffff ;  /* 0xffffffff00047882 */ /* 0x000fc60000000000 */
[----:B------:R-:W-:Y:S05]  /*1980*/  BRA.DIV UR4, `(.L_x_5306) ;  /* 0x0000000604e47947 */ /* 0x000fea000b800000 */
[----:B------:R-:W3:Y:S01]  /*1990*/  SHFL.BFLY PT, R14, R13, 0x10, 0x1f ;  /* 0x0e001f000d0e7f89 */ /* 0x000ee200000e0000 */
[----:B------:R-:W-:Y:S02]  /*19a0*/  IMAD.MOV.U32 R15, RZ, RZ, 0x3bbb989d ;  /* 0x3bbb989dff0f7424 */ /* 0x000fe400078e00ff */
[----:B------:R-:W-:Y:S01]  /*19b0*/  IMAD.MOV.U32 R19, RZ, RZ, 0x437c0000 ;  /* 0x437c0000ff137424 */ /* 0x000fe200078e00ff */
[----:B---3--:R-:W-:-:S05]  /*19c0*/  FMNMX R13, R14, R13, !PT ;  /* 0x0000000d0e0d7209 */ /* 0x008fca0007800000 */
        /* <DEDUP_REMOVED lines=10> */
[----:B------:R-:W-:Y:S02]  /*1a70*/  FADD R10, -R11, R10 ;  /* 0x0000000a0b0a7221 */ /* 0x000fe40000000100 */
        /* <DEDUP_REMOVED lines=8> */
[----:B------:R-:W-:Y:S01]  /*1b00*/  FADD R15, R14, -12583039 ;  /* 0xcb40007f0e0f7421 */ /* 0x000fe20000000000 */
[----:B------:R-:W-:Y:S01]  /*1b10*/  SHF.L.U32 R8, R8, 0x17, RZ ;  /* 0x0000001708087819 */ /* 0x000fe200000006ff */
[----:B------:R-:W-:Y:S01]  /*1b20*/  FFMA R13, R12, 1.4426950216293334961, -R13 ;  /* 0x3fb8aa3b0c0d7823 */ /* 0x000fe2000000080d */
[----:B------:R-:W-:Y:S01]  /*1b30*/  FFMA R11, R20, 1.4426950216293334961, -R11 ;  /* 0x3fb8aa3b140b7823 */ /* 0x000fe2000000080b */
[----:B------:R-:W-:Y:S01]  /*1b40*/  FFMA R15, R10, 1.4426950216293334961, -R15 ;  /* 0x3fb8aa3b0a0f7823 */ /* 0x000fe2000000080f */
[----:B------:R-:W-:Y:S02]  /*1b50*/  IMAD.SHL.U32 R9, R9, 0x800000, RZ ;  /* 0x0080000009097824 */ /* 0x000fe400078e00ff */
[----:B------:R-:W-:Y:S01]  /*1b60*/  FFMA R13, R12, 1.925963033500011079e-08, R13 ;  /* 0x32a570600c0d7823 */ /* 0x000fe2000000000d */
[----:B------:R-:W-:Y:S01]  /*1b70*/  FFMA R11, R20, 1.925963033500011079e-08, R11 ;  /* 0x32a57060140b7823 */ /* 0x000fe2000000000b */
[----:B------:R-:W-:-:S03]  /*1b80*/  FFMA R15, R10, 1.925963033500011079e-08, R15 ;  /* 0x32a570600a0f7823 */ /* 0x000fc6000000000f */
[----:B------:R-:W0:Y:S08]  /*1b90*/  MUFU.EX2 R12, R11 ;  /* 0x0000000b000c7308 */ /* 0x000e300000000800 */
[----:B------:R-:W3:Y:S08]  /*1ba0*/  MUFU.EX2 R13, R13 ;  /* 0x0000000d000d7308 */ /* 0x000ef00000000800 */
[----:B------:R-:W4:Y:S01]  /*1bb0*/  MUFU.EX2 R15, R15 ;  /* 0x0000000f000f7308 */ /* 0x000f220000000800 */
[----:B0-----:R-:W-:Y:S01]  /*1bc0*/  FMUL R9, R9, R12 ;  /* 0x0000000c09097220 */ /* 0x001fe20000400000 */
[----:B---3--:R-:W-:Y:S01]  /*1bd0*/  FMUL R10, R8, R13 ;  /* 0x0000000d080a7220 */ /* 0x008fe20000400000 */
[----:B------:R-:W-:-:S03]  /*1be0*/  IMAD.SHL.U32 R8, R14, 0x800000, RZ ;  /* 0x008000000e087824 */ /* 0x000fc600078e00ff */
[----:B------:R-:W-:Y:S01]  /*1bf0*/  FADD R12, RZ, R10 ;  /* 0x0000000aff0c7221 */ /* 0x000fe20000000000 */
        /* <DEDUP_REMOVED lines=11> */
[----:B------:R0:W3:Y:S02]  /*1cb0*/  SHFL.BFLY PT, R14, R19, 0x1, 0x1f ;  /* 0x0c201f00130e7f89 */ /* 0x0000e400000e0000 */
.L_x_5325:
        /* <DEDUP_REMOVED lines=10> */
[----:B------:R-:W-:-:S07]  /*1d60*/  MOV R14, 0x1d80 ;  /* 0x00001d80000e7802 */ /* 0x000fce0000000f00 */
[----:B012---:R-:W-:Y:S05]  /*1d70*/  CALL.REL.NOINC `($__internal_68_$__cuda_sm3x_div_rn_noftz_f32_slowpath) ;  /* 0x0000000800687944 */ /* 0x007fea0003c00000 */
[----:B------:R-:W-:-:S07]  /*1d80*/  IMAD.MOV.U32 R13, RZ, RZ, R10 ;  /* 0x000000ffff0d7224 */ /* 0x000fce00078e000a */
.L_x_5308:
[----:B------:R-:W-:Y:S05]  /*1d90*/  BSYNC.RECONVERGENT B1 ;  /* 0x0000000000017941 */ /* 0x000fea0003800200 */
.L_x_5307:
        /* <DEDUP_REMOVED lines=11> */
[----:B012---:R-:W-:Y:S05]  /*1e50*/  CALL.REL.NOINC `($__internal_68_$__cuda_sm3x_div_rn_noftz_f32_slowpath) ;  /* 0x0000000800307944 */ /* 0x007fea0003c00000 */
[----:B------:R-:W-:-:S07]  /*1e60*/  IMAD.MOV.U32 R12, RZ, RZ, R10 ;  /* 0x000000ffff0c7224 */ /* 0x000fce00078e000a */
.L_x_5310:
[----:B------:R-:W-:Y:S05]  /*1e70*/  BSYNC.RECONVERGENT B1 ;  /* 0x0000000000017941 */ /* 0x000fea0003800200 */
.L_x_5309:
        /* <DEDUP_REMOVED lines=11> */
[----:B012---:R-:W-:Y:S05]  /*1f30*/  CALL.REL.NOINC `($__internal_68_$__cuda_sm3x_div_rn_noftz_f32_slowpath) ;  /* 0x0000000400f87944 */ /* 0x007fea0003c00000 */
[----:B------:R-:W-:-:S07]  /*1f40*/  IMAD.MOV.U32 R15, RZ, RZ, R10 ;  /* 0x000000ffff0f7224 */ /* 0x000fce00078e000a */
.L_x_5312:
[----:B------:R-:W-:Y:S05]  /*1f50*/  BSYNC.RECONVERGENT B1 ;  /* 0x0000000000017941 */ /* 0x000fea0003800200 */
.L_x_5311:
[----:B------:R-:W-:Y:S01]  /*1f60*/  MOV R8, R2 ;  /* 0x0000000200087202 */ /* 0x000fe20000000f00 */
[----:B------:R-:W-:Y:S01]  /*1f70*/  IMAD R10, R7, UR48, RZ ;  /* 0x00000030070a7c24 */ /* 0x000fe2000f8e02ff */
[----:B--2---:R-:W-:Y:S01]  /*1f80*/  @!P0 R2UR UR4, R22 ;  /* 0x00000000160482ca */ /* 0x004fe200000e0000 */
[----:B------:R-:W-:Y:S01]  /*1f90*/  IMAD.MOV.U32 R9, RZ, RZ, RZ ;  /* 0x000000ffff097224 */ /* 0x000fe200078e00ff */
[----:B------:R-:W-:Y:S01]  /*1fa0*/  @!P0 R2UR UR5, R23 ;  /* 0x00000000170582ca */ /* 0x000fe200000e0000 */
[C---:B------:R-:W-:Y:S01]  /*1fb0*/  IMAD R11, R5.reuse, UR49, R10 ;  /* 0x00000031050b7c24 */ /* 0x040fe2000f8e020a */
[----:B------:R-:W-:Y:S01]  /*1fc0*/  ISETP.GE.U32.AND P1, PT, R4, UR44, PT ;  /* 0x0000002c04007c0c */ /* 0x000fe2000bf26070 */
[----:B------:R-:W-:Y:S01]  /*1fd0*/  IMAD.WIDE.U32 R8, R5, UR48, R8 ;  /* 0x0000003005087c25 */ /* 0x000fe2000f8e0008 */
[----:B------:R-:W-:Y:S02]  /*1fe0*/  ISETP.GE.U32.AND P2, PT, R6, UR44, PT ;  /* 0x0000002c06007c0c */ /* 0x000fe4000bf46070 */
[----:B------:R-:W-:Y:S01]  /*1ff0*/  ISETP.GE.AND.EX P1, PT, RZ, UR45, PT, P1 ;  /* 0x0000002dff007c0c */ /* 0x000fe2000bf26310 */
[----:B------:R-:W-:Y:S01]  /*2000*/  IMAD.IADD R9, R9, 0x1, R11 ;  /* 0x0000000109097824 */ /* 0x000fe200078e020b */
[----:B------:R-:W-:-:S02]  /*2010*/  LEA R10, P3, R8, UR50, 0x2 ;  /* 0x00000032080a7c11 */ /* 0x000fc4000f8610ff */
[----:B------:R-:W-:Y:S02]  /*2020*/  ISETP.GE.AND.EX P2, PT, RZ, UR45, PT, P2 ;  /* 0x0000002dff007c0c */ /* 0x000fe4000bf46320 */
[----:B------:R-:W-:-:S05]  /*2030*/  LEA.HI.X R11, R8, UR51, R9, 0x2, P3 ;  /* 0x00000033080b7c11 */ /* 0x000fca00098f1409 */
[----:B------:R3:W-:Y:S01]  /*2040*/  @!P0 STG.E desc[UR4][R10.64], R13 ;  /* 0x0000000d0a008986 */ /* 0x0007e2000c101904 */
[----:B------:R-:W-:Y:S02]  /*2050*/  IADD3 R5, P0, PT, R0, R5, RZ ;  /* 0x0000000500057210 */ /* 0x000fe40007f1e0ff */
[----:B------:R-:W-:Y:S02]  /*2060*/  @!P1 R2UR UR6, R22 ;  /* 0x00000000160692ca */ /* 0x000fe400000e0000 */
[----:B------:R-:W-:Y:S02]  /*2070*/  LEA.HI.X.SX32 R7, R0, R7, 0x1, P0 ;  /* 0x0000000700077211 */ /* 0x000fe400000f0eff */
[----:B------:R-:W-:Y:S02]  /*2080*/  ISETP.GE.U32.AND P0, PT, R5, UR46, PT ;  /* 0x0000002e05007c0c */ /* 0x000fe4000bf06070 */
[----:B------:R-:W-:Y:S02]  /*2090*/  @!P1 R2UR UR7, R23 ;  /* 0x00000000170792ca */ /* 0x000fe400000e0000 */
[----:B------:R-:W-:-:S02]  /*20a0*/  @!P2 R2UR UR8, R22 ;  /* 0x000000001608a2ca */ /* 0x000fc400000e0000 */
[----:B------:R-:W-:Y:S02]  /*20b0*/  @!P2 R2UR UR9, R23 ;  /* 0x000000001709a2ca */ /* 0x000fe400000e0000 */
[----:B------:R-:W-:-:S07]  /*20c0*/  ISETP.GE.AND.EX P0, PT, R7, UR47, PT, P0 ;  /* 0x0000002f07007c0c */ /* 0x000fce000bf06300 */
[----:B------:R3:W-:Y:S04]  /*20d0*/  @!P1 STG.E desc[UR6][R10.64+0x80], R12 ;  /* 0x0000800c0a009986 */ /* 0x0007e8000c101906 */
[----:B------:R3:W-:Y:S02]  /*20e0*/  @!P2 STG.E desc[UR8][R10.64+0x100], R15 ;  /* 0x0001000f0a00a986 */ /* 0x0007e4000c101908 */
[----:B------:R-:W-:Y:S05]  /*20f0*/  @!P0 BRA `(.L_x_5313) ;  /* 0xffffffe000788947 */ /* 0x000fea000383ffff */
[----:B------:R-:W-:Y:S05]  /*2100*/  BSYNC B0 ;  /* 0x0000000000007941 */ /* 0x000fea0003800000 */
.L_x_5299:
[----:B------:R-:W-:Y:S05]  /*2110*/  EXIT ;  /* 0x000000000000794d */ /* 0x000fea0003800000 */
.L_x_5306:
[----:B------:R-:W-:Y:S01]  /*2120*/  HFMA2 R12, -RZ, RZ, 0, 9.5367431640625e-07 ;  /* 0x00000010ff0c7431 */ /* 0x000fe200000001ff */
[----:B------:R-:W-:Y:S01]  /*2130*/  BSSY B1, `(.L_x_5314) ;  /* 0x0000006000017945 */ /* 0x000fe20003800000 */
[----:B------:R-:W-:Y:S02]  /*2140*/  IMAD.MOV.U32 R11, RZ, RZ, 0x1f ;  /* 0x0000001fff0b7424 */ /* 0x000fe400078e00ff */
[----:B------:R-:W-:-:S07]  /*2150*/  IMAD.MOV.U32 R15, RZ, RZ, -0x1 ;  /* 0xffffffffff0f7424 */ /* 0x000fce00078e00ff */
[----:B012---:R-:W-:Y:S05]  /*2160*/  WARPSYNC.COLLECTIVE R15, `(.L_x_5315) ;  /* 0x000000000f087348 */ /* 0x007fea0003c00000 */
[----:B------:R3:W4:Y:S02]  /*2170*/  SHFL.BFLY P6, R14, R13, R12, R11 ;  /* 0x0c00000c0d0e7389 */ /* 0x00072400000c000b */
[----:B01234-:R-:W-:Y:S05]  /*2180*/  ENDCOLLECTIVE ;  /* 0x000000000000791b */ /* 0x01ffea0003800000 */
.L_x_5315:
[----:B------:R-:W-:Y:S05]  /*2190*/  BSYNC B1 ;  /* 0x0000000000017941 */ /* 0x000fea0003800000 */
.L_x_5314:
[----:B------:R-:W-:Y:S01]  /*21a0*/  FMNMX R13, R14, R13, !PT ;  /* 0x0000000d0e0d7209 */ /* 0x000fe20007800000 */
[----:B------:R-:W-:Y:S01]  /*21b0*/  IMAD.MOV.U32 R11, RZ, RZ, 0x1f ;  /* 0x0000001fff0b7424 */ /* 0x000fe200078e00ff */
[----:B------:R-:W-:Y:S01]  /*21c0*/  MOV R12, 0x8 ;  /* 0x00000008000c7802 */ /* 0x000fe20000000f00 */
[----:B------:R-:W-:Y:S02]  /*21d0*/  IMAD.MOV.U32 R15, RZ, RZ, -0x1 ;  /* 0xffffffffff0f7424 */ /* 0x000fe400078e00ff */
[----:B------:R-:W-:-:S07]  /*21e0*/  IMAD.MOV.U32 R19, RZ, RZ, 0x437c0000 ;  /* 0x437c0000ff137424 */ /* 0x000fce00078e00ff */
[----:B------:R-:W-:Y:S05]  /*21f0*/  WARPSYNC.COLLECTIVE R15, `(.L_x_5316) ;  /* 0x000000000f087348 */ /* 0x000fea0003c00000 */
[----:B------:R0:W1:Y:S02]  /*2200*/  SHFL.BFLY P6, R14, R13, R12, R11 ;  /* 0x0c00000c0d0e7389 */ /* 0x00006400000c000b */
[----:B01----:R-:W-:Y:S05]  /*2210*/  ENDCOLLECTIVE ;  /* 0x000000000000791b */ /* 0x003fea0003800000 */
.L_x_5316:
[----:B------:R-:W-:Y:S01]  /*2220*/  IMAD.MOV.U32 R12, RZ, RZ, 0x4 ;  /* 0x00000004ff0c7424 */ /* 0x000fe200078e00ff */
[----:B------:R-:W-:-:S04]  /*2230*/  FMNMX R9, R13, R14, !PT ;  /* 0x0000000e0d097209 */ /* 0x000fc80007800000 */
[----:B------:R-:W-:-:S07]  /*2240*/  MOV R13, R9 ;  /* 0x00000009000d7202 */ /* 0x000fce0000000f00 */
[----:B------:R-:W-:Y:S05]  /*2250*/  WARPSYNC.COLLECTIVE R15, `(.L_x_5317) ;  /* 0x000000000f087348 */ /* 0x000fea0003c00000 */
[----:B------:R0:W1:Y:S02]  /*2260*/  SHFL.BFLY P6, R14, R13, R12, R11 ;  /* 0x0c00000c0d0e7389 */ /* 0x00006400000c000b */
[----:B01----:R-:W-:Y:S05]  /*2270*/  ENDCOLLECTIVE ;  /* 0x000000000000791b */ /* 0x003fea0003800000 */
.L_x_5317:
[----:B------:R-:W-:Y:S01]  /*2280*/  HFMA2 R12, -RZ, RZ, 0, 1.1920928955078125e-07 ;  /* 0x00000002ff0c7431 */ /* 0x000fe200000001ff */
[----:B------:R-:W-:-:S05]  /*2290*/  FMNMX R16, R9, R14, !PT ;  /* 0x0000000e09107209 */ /* 0x000fca0007800000 */
[----:B------:R-:W-:-:S07]  /*22a0*/  IMAD.MOV.U32 R13, RZ, RZ, R16 ;  /* 0x000000ffff0d7224 */ /* 0x000fce00078e0010 */
[----:B------:R-:W-:Y:S05]  /*22b0*/  WARPSYNC.COLLECTIVE R15, `(.L_x_5318) ;  /* 0x000000000f087348 */ /* 0x000fea0003c00000 */
[----:B------:R0:W1:Y:S02]  /*22c0*/  SHFL.BFLY P6, R14, R13, R12, R11 ;  /* 0x0c00000c0d0e7389 */ /* 0x00006400000c000b */
[----:B01----:R-:W-:Y:S05]  /*22d0*/  ENDCOLLECTIVE ;  /* 0x000000000000791b */ /* 0x003fea0003800000 */
.L_x_5318:
[----:B------:R-:W-:Y:S01]  /*22e0*/  IMAD.MOV.U32 R12, RZ, RZ, 0x1 ;  /* 0x00000001ff0c7424 */ /* 0x000fe200078e00ff */
[----:B------:R-:W-:-:S05]  /*22f0*/  FMNMX R17, R16, R14, !PT ;  /* 0x0000000e10117209 */ /* 0x000fca0007800000 */
[----:B------:R-:W-:-:S07]  /*2300*/  IMAD.MOV.U32 R13, RZ, RZ, R17 ;  /* 0x000000ffff0d7224 */ /* 0x000fce00078e0011 */
[----:B------:R-:W-:Y:S05]  /*2310*/  WARPSYNC.COLLECTIVE R15, `(.L_x_5319) ;  /* 0x000000000f087348 */ /* 0x000fea0003c00000 */
[----:B------:R0:W1:Y:S02]  /*2320*/  SHFL.BFLY P6, R14, R13, R12, R11 ;  /* 0x0c00000c0d0e7389 */ /* 0x00006400000c000b */
[----:B01----:R-:W-:Y:S05]  /*2330*/  ENDCOLLECTIVE ;  /* 0x000000000000791b */ /* 0x003fea0003800000 */
.L_x_5319:
[----:B------:R-:W-:Y:S02]  /*2340*/  FMNMX R17, R17, R14, !PT ;  /* 0x0000000e11117209 */ /* 0x000fe40007800000 */
[----:B------:R-:W-:-:S03]  /*2350*/  MOV R14, 0x3bbb989d ;  /* 0x3bbb989d000e7802 */ /* 0x000fc60000000f00 */
        /* <DEDUP_REMOVED lines=10> */
[----:B------:R-:W-:Y:S01]  /*2400*/  FADD R10, R18, -12583039 ;  /* 0xcb40007f120a7421 */ /* 0x000fe20000000000 */
[----:B------:R-:W-:Y:S01]  /*2410*/  FADD R12, R14, -12583039 ;  /* 0xcb40007f0e0c7421 */ /* 0x000fe20000000000 */
[----:B------:R-:W-:Y:S02]  /*2420*/  IMAD.SHL.U32 R8, R8, 0x800000, RZ ;  /* 0x0080000008087824 */ /* 0x000fe400078e00ff */
[----:B------:R-:W-:Y:S01]  /*2430*/  FFMA R16, R9, 1.4426950216293334961, -R16 ;  /* 0x3fb8aa3b09107823 */ /* 0x000fe20000000810 */
[----:B------:R-:W-:Y:S01]  /*2440*/  FFMA R10, R21, 1.4426950216293334961, -R10 ;  /* 0x3fb8aa3b150a7823 */ /* 0x000fe2000000080a */
[----:B------:R-:W-:Y:S01]  /*2450*/  FFMA R12, R11, 1.4426950216293334961, -R12 ;  /* 0x3fb8aa3b0b0c7823 */ /* 0x000fe2000000080c */
[----:B------:R-:W-:Y:S01]  /*2460*/  SHF.L.U32 R18, R18, 0x17, RZ ;  /* 0x0000001712127819 */ /* 0x000fe200000006ff */
[----:B------:R-:W-:Y:S01]  /*2470*/  FFMA R16, R9, 1.925963033500011079e-08, R16 ;  /* 0x32a5706009107823 */ /* 0x000fe20000000010 */
[----:B------:R-:W-:Y:S01]  /*2480*/  FFMA R21, R21, 1.925963033500011079e-08, R10 ;  /* 0x32a5706015157823 */ /* 0x000fe2000000000a */
[----:B------:R-:W-:-:S02]  /*2490*/  FFMA R11, R11, 1.925963033500011079e-08, R12 ;  /* 0x32a570600b0b7823 */ /* 0x000fc4000000000c */
[----:B------:R-:W0:Y:S08]  /*24a0*/  MUFU.EX2 R9, R16 ;  /* 0x0000001000097308 */ /* 0x000e300000000800 */
[----:B------:R-:W1:Y:S08]  /*24b0*/  MUFU.EX2 R21, R21 ;  /* 0x0000001500157308 */ /* 0x000e700000000800 */
[----:B------:R-:W2:Y:S01]  /*24c0*/  MUFU.EX2 R11, R11 ;  /* 0x0000000b000b7308 */ /* 0x000ea20000000800 */
[----:B0-----:R-:W-:Y:S01]  /*24d0*/  FMUL R10, R8, R9 ;  /* 0x00000009080a7220 */ /* 0x001fe20000400000 */
[----:B------:R-:W-:-:S03]  /*24e0*/  IMAD.SHL.U32 R8, R14, 0x800000, RZ ;  /* 0x008000000e087824 */ /* 0x000fc600078e00ff */
[----:B------:R-:W-:Y:S01]  /*24f0*/  FADD R12, RZ, R10 ;  /* 0x0000000aff0c7221 */ /* 0x000fe20000000000 */
[----:B-1----:R-:W-:-:S04]  /*2500*/  FMUL R9, R18, R21 ;  /* 0x0000001512097220 */ /* 0x002fc80000400000 */
[----:B------:R-:W-:Y:S01]  /*2510*/  FADD R13, R12, R9 ;  /* 0x000000090c0d7221 */ /* 0x000fe20000000000 */
[----:B------:R-:W-:Y:S02]  /*2520*/  IMAD.MOV.U32 R12, RZ, RZ, 0x10 ;  /* 0x00000010ff0c7424 */ /* 0x000fe400078e00ff */
[----:B--2---:R-:W-:Y:S01]  /*2530*/  FMUL R8, R8, R11 ;  /* 0x0000000b08087220 */ /* 0x004fe20000400000 */
[----:B------:R-:W-:-:S03]  /*2540*/  HFMA2 R11, -RZ, RZ, 0, 1.847743988037109375e-06 ;  /* 0x0000001fff0b7431 */ /* 0x000fc600000001ff */
[----:B------:R-:W-:-:S07]  /*2550*/  FADD R13, R13, R8 ;  /* 0x000000080d0d7221 */ /* 0x000fce0000000000 */
[----:B------:R-:W-:Y:S05]  /*2560*/  WARPSYNC.COLLECTIVE R15, `(.L_x_5320) ;  /* 0x000000000f087348 */ /* 0x000fea0003c00000 */
[----:B------:R0:W1:Y:S02]  /*2570*/  SHFL.BFLY P6, R14, R13, R12, R11 ;  /* 0x0c00000c0d0e7389 */ /* 0x00006400000c000b */
[----:B01----:R-:W-:Y:S05]  /*2580*/  ENDCOLLECTIVE ;  /* 0x000000000000791b */ /* 0x003fea0003800000 */
.L_x_5320:
[----:B------:R-:W-:Y:S02]  /*2590*/  IMAD.MOV.U32 R12, RZ, RZ, 0x8 ;  /* 0x00000008ff0c7424 */ /* 0x000fe400078e00ff */
[----:B------:R-:W-:-:S04]  /*25a0*/  FADD R16, R13, R14 ;  /* 0x0000000e0d107221 */ /* 0x000fc80000000000 */
[----:B------:R-:W-:-:S07]  /*25b0*/  IMAD.MOV.U32 R13, RZ, RZ, R16 ;  /* 0x000000ffff0d7224 */ /* 0x000fce00078e0010 */
[----:B------:R-:W-:Y:S05]  /*25c0*/  WARPSYNC.COLLECTIVE R15, `(.L_x_5321) ;  /* 0x000000000f087348 */ /* 0x000fea0003c00000 */
[----:B------:R0:W1:Y:S02]  /*25d0*/  SHFL.BFLY P6, R14, R13, R12, R11 ;  /* 0x0c00000c0d0e7389 */ /* 0x00006400000c000b */
[----:B01----:R-:W-:Y:S05]  /*25e0*/  ENDCOLLECTIVE ;  /* 0x000000000000791b */ /* 0x003fea0003800000 */
.L_x_5321:
[----:B------:R-:W-:Y:S02]  /*25f0*/  IMAD.MOV.U32 R12, RZ, RZ, 0x4 ;  /* 0x00000004ff0c7424 */ /* 0x000fe400078e00ff */
[----:B------:R-:W-:-:S05]  /*2600*/  FADD R17, R16, R14 ;  /* 0x0000000e10117221 */ /* 0x000fca0000000000 */
[----:B------:R-:W-:-:S07]  /*2610*/  MOV R13, R17 ;  /* 0x00000011000d7202 */ /* 0x000fce0000000f00 */
[----:B------:R-:W-:Y:S05]  /*2620*/  WARPSYNC.COLLECTIVE R15, `(.L_x_5322) ;  /* 0x000000000f087348 */ /* 0x000fea0003c00000 */
[----:B------:R0:W1:Y:S02]  /*2630*/  SHFL.BFLY P6, R14, R13, R12, R11 ;  /* 0x0c00000c0d0e7389 */ /* 0x00006400000c000b */
[----:B01----:R-:W-:Y:S05]  /*2640*/  ENDCOLLECTIVE ;  /* 0x000000000000791b */ /* 0x003fea0003800000 */
.L_x_5322:
[----:B------:R-:W-:Y:S02]  /*2650*/  HFMA2 R12, -RZ, RZ, 0, 1.1920928955078125e-07 ;  /* 0x00000002ff0c7431 */ /* 0x000fe400000001ff */
[----:B------:R-:W-:-:S04]  /*2660*/  FADD R18, R17, R14 ;  /* 0x0000000e11127221 */ /* 0x000fc80000000000 */
[----:B------:R-:W-:-:S07]  /*2670*/  IMAD.MOV.U32 R13, RZ, RZ, R18 ;  /* 0x000000ffff0d7224 */ /* 0x000fce00078e0012 */
[----:B------:R-:W-:Y:S05]  /*2680*/  WARPSYNC.COLLECTIVE R15, `(.L_x_5323) ;  /* 0x000000000f087348 */ /* 0x000fea0003c00000 */
[----:B------:R0:W1:Y:S02]  /*2690*/  SHFL.BFLY P6, R14, R13, R12, R11 ;  /* 0x0c00000c0d0e7389 */ /* 0x00006400000c000b */
[----:B01----:R-:W-:Y:S05]  /*26a0*/  ENDCOLLECTIVE ;  /* 0x000000000000791b */ /* 0x003fea0003800000 */
.L_x_5323:
[----:B------:R-:W-:Y:S02]  /*26b0*/  IMAD.MOV.U32 R12, RZ, RZ, 0x1 ;  /* 0x00000001ff0c7424 */ /* 0x000fe400078e00ff */
[----:B------:R-:W-:-:S04]  /*26c0*/  FADD R19, R18, R14 ;  /* 0x0000000e12137221 */ /* 0x000fc80000000000 */
[----:B------:R-:W-:-:S07]  /*26d0*/  IMAD.MOV.U32 R13, RZ, RZ, R19 ;  /* 0x000000ffff0d7224 */ /* 0x000fce00078e0013 */
[----:B------:R-:W-:Y:S05]  /*26e0*/  WARPSYNC.COLLECTIVE R15, `(.L_x_5324) ;  /* 0x000000000f087348 */ /* 0x000fea0003c00000 */
[----:B------:R0:W1:Y:S02]  /*26f0*/  SHFL.BFLY P6, R14, R13, R12, R11 ;  /* 0x0c00000c0d0e7389 */ /* 0x00006400000c000b */
[----:B01----:R-:W-:Y:S05]  /*2700*/  ENDCOLLECTIVE ;  /* 0x000000000000791b */ /* 0x003fea0003800000 */
.L_x_5324:
[----:B------:R-:W-:Y:S05]  /*2710*/  BRA `(.L_x_5325) ;  /* 0xfffffff400687947 */ /* 0x000fea000383ffff */
        .weak           $__internal_68_$__cuda_sm3x_div_rn_noftz_f32_slowpath
        .type           $__internal_68_$__cuda_sm3x_div_rn_noftz_f32_slowpath,@function
        .size           $__internal_68_$__cuda_sm3x_div_rn_noftz_f32_slowpath,(.L_x_37445 - $__internal_68_$__cuda_sm3x_div_rn_noftz_f32_slowpath)
$__internal_68_$__cuda_sm3x_div_rn_noftz_f32_slowpath:
        /* <DEDUP_REMOVED lines=35> */
.L_x_5327:
[----:B------:R-:W-:Y:S01]  /*2950*/  LEA R18, R15, 0xc0800000, 0x17 ;  /* 0xc08000000f127811 */ /* 0x000fe200078eb8ff */
[----:B------:R-:W-:Y:S01]  /*2960*/  VIADD R20, R20, 0xffffff81 ;  /* 0xffffff8114147836 */ /* 0x000fe20000000000 */
[----:B------:R-:W-:Y:S03]  /*2970*/  BSSY.RECONVERGENT B3, `(.L_x_5332) ;  /* 0x0000035000037945 */ /* 0x000fe60003800200 */
[----:B------:R-:W-:Y:S02]  /*2980*/  IMAD.IADD R21, R17, 0x1, -R18 ;  /* 0x0000000111157824 */ /* 0x000fe400078e0a12 */
[C---:B------:R-:W-:Y:S02]  /*2990*/  IMAD R10, R20.reuse, -0x800000, R10 ;  /* 0xff800000140a7824 */ /* 0x040fe400078e020a */
        /* <DEDUP_REMOVED lines=46> */
.L_x_5334:
[----:B------:R-:W-:-:S04]  /*2c80*/  LOP3.LUT R10, R10, 0x80000000, RZ, 0xc0, !PT ;  /* 0x800000000a0a7812 */ /* 0x000fc800078ec0ff */
[----:B------:R-:W-:Y:S01]  /*2c90*/  LOP3.LUT R10, R10, 0x7f800000, RZ, 0xfc, !PT ;  /* 0x7f8000000a0a7812 */ /* 0x000fe200078efcff */
[----:B------:R-:W-:Y:S06]  /*2ca0*/  BRA `(.L_x_5335) ;  /* 0x0000000000047947 */ /* 0x000fec0003800000 */
.L_x_5333:
[----:B------:R-:W-:-:S07]  /*2cb0*/  LEA R10, R21, R10, 0x17 ;  /* 0x0000000a150a7211 */ /* 0x000fce00078eb8ff */
.L_x_5335:
[----:B------:R-:W-:Y:S05]  /*2cc0*/  BSYNC.RECONVERGENT B3 ;  /* 0x0000000000037941 */ /* 0x000fea0003800200 */
.L_x_5332:
[----:B------:R-:W-:Y:S05]  /*2cd0*/  BRA `(.L_x_5336) ;  /* 0x0000000000207947 */ /* 0x000fea0003800000 */
.L_x_5331:
[----:B------:R-:W-:-:S04]  /*2ce0*/  LOP3.LUT R10, R17, 0x80000000, R10, 0x48, !PT ;  /* 0x80000000110a7812 */ /* 0x000fc800078e480a */
[----:B------:R-:W-:Y:S01]  /*2cf0*/  LOP3.LUT R10, R10, 0x7f800000, RZ, 0xfc, !PT ;  /* 0x7f8000000a0a7812 */ /* 0x000fe200078efcff */
[----:B------:R-:W-:Y:S06]  /*2d00*/  BRA `(.L_x_5336) ;  /* 0x0000000000147947 */ /* 0x000fec0003800000 */
.L_x_5330:
[----:B------:R-:W-:Y:S01]  /*2d10*/  LOP3.LUT R10, R17, 0x80000000, R10, 0x48, !PT ;  /* 0x80000000110a7812 */ /* 0x000fe200078e480a */
[----:B------:R-:W-:Y:S06]  /*2d20*/  BRA `(.L_x_5336) ;  /* 0x00000000000c7947 */ /* 0x000fec0003800000 */
.L_x_5329:
[----:B------:R-:W0:Y:S01]  /*2d30*/  MUFU.RSQ R10, -QNAN ;  /* 0xffc00000000a7908 */ /* 0x000e220000001400 */
[----:B------:R-:W-:Y:S05]  /*2d40*/  BRA `(.L_x_5336) ;  /* 0x0000000000047947 */ /* 0x000fea0003800000 */
.L_x_5328:
[----:B------:R-:W-:-:S07]  /*2d50*/  FADD.FTZ R10, R10, R11 ;  /* 0x0000000b0a0a7221 */ /* 0x000fce0000010000 */
.L_x_5336:
[----:B------:R-:W-:Y:S05]  /*2d60*/  BSYNC.RECONVERGENT B2 ;  /* 0x0000000000027941 */ /* 0x000fea0003800200 */
.L_x_5326:
[----:B------:R-:W-:-:S04]  /*2d70*/  IMAD.MOV.U32 R15, RZ, RZ, 0x0 ;  /* 0x00000000ff0f7424 */ /* 0x000fc800078e00ff */
[----:B0-----:R-:W-:Y:S05]  /*2d80*/  RET.REL.NODEC R14 `(_Z15SoftmaxWarpImplI22BroadcastScaleMaskLoadIffbLm4EiE11DirectStoreIffEfLi1ELi3ELi32ELi1ELb1EL9Algorithm0EEvT_T0_ll) ;  /* 0xffffffd00e9c7950 */ /* 0x001fea0003c3ffff */
.L_x_5337:
        /* <DEDUP_REMOVED lines=15> */
.L_x_37445:


//--------------------- .text._Z15SoftmaxWarpImplI22BroadcastScaleMaskLoadIffbLm4EiE11DirectStoreIffEfLi1ELi3ELi32ELi1ELb0EL9Algorithm0EEvT_T0_ll --------------------------
	.section	.text._Z15SoftmaxWarpImplI22BroadcastScaleMaskLoadIffbLm4EiE11DirectStoreIffEfLi1ELi3ELi32ELi1ELb0EL9Algorithm0EEvT_T0_ll,"ax",@progbits
	.align	128
        .global         _Z15SoftmaxWarpImplI22BroadcastScaleMaskLoadIffbLm4EiE11DirectStoreIffEfLi1ELi3ELi32ELi1ELb0EL9Algorithm0EEvT_T0_ll
        .type           _Z15SoftmaxWarpImplI22BroadcastScaleMaskLoadIffbLm4EiE11DirectStoreIffEfLi1ELi3ELi32ELi1ELb0EL9Algorithm0EEvT_T0_ll,@function
        .size           _Z15SoftmaxWarpImplI22BroadcastScaleMaskLoadIffbLm4EiE11DirectStoreIffEfLi1ELi3ELi32ELi1ELb0EL9Algorithm0EEvT_T0_ll,(.L_x_37446 - _Z15SoftmaxWarpImplI22BroadcastScaleMaskLoadIffbLm4EiE11DirectStoreIffEfLi1ELi3ELi32ELi1ELb0EL9Algorithm0EEvT_T0_ll)
        .other          _Z15SoftmaxWarpImplI22BroadcastScaleMaskLoadIffbLm4EiE11DirectStoreIffEfLi1ELi3ELi32ELi1ELb0EL9Algorithm0EEvT_T0_ll,@"STO_CUDA_ENTRY STV_DEFAULT"
_Z15SoftmaxWarpImplI22BroadcastScaleMaskLoadIffbLm4EiE11DirectStoreIffEfLi1ELi3ELi32ELi1ELb0EL9Algorithm0EEvT_T0_ll:
.text._Z15SoftmaxWarpImplI22BroadcastScaleMaskLoadIffbLm4EiE11DirectStoreIffEfLi1ELi3ELi32ELi1ELb0EL9Algorithm0EEvT_T0_ll:
        /* <DEDUP_REMOVED lines=30> */
.L_x_5338:
        /* <DEDUP_REMOVED lines=14> */
.L_x_5347:
[----:B------:R-:W2:Y:S01]  /*02c0*/  LDC R7, c[0x0][0x3b8] ;  /* 0x0000ee00ff077b82 */ /* 0x000ea20000000800 */
[----:B0-----:R-:W-:Y:S01]  /*02d0*/  IMAD R18, R9, UR58, R10 ;  /* 0x0000003a09127c24 */ /* 0x001fe2000f8e020a */
[----:B------:R-:W-:Y:S01]  /*02e0*/  UISETP.NE.U32.AND UP1, UPT, UR40, 0x1, UPT ;  /* 0x000000012800788c */ /* 0x000fe2000bf25070 */
[----:B-1----:R-:W-:Y:S01]  /*02f0*/  R2UR UR8, R4 ;  /* 0x00000000040872ca */ /* 0x002fe200000e0000 */
[----:B------:R-:W-:Y:S01]  /*0300*/  UISETP.NE.U32.AND UP0, UPT, UR42, 0x1, UPT ;  /* 0x000000012a00788c */ /* 0x000fe2000bf05070 */
[----:B------:R-:W-:Y:S01]  /*0310*/  R2UR UR9, R5 ;  /* 0x00000000050972ca */ /* 0x000fe200000e0000 */
[----:B------:R-:W-:Y:S01]  /*0320*/  UISETP.NE.AND.EX UP1, UPT, UR41, URZ, UPT, UP1 ;  /* 0x000000ff2900728c */ /* 0x000fe2000bf25310 */
[----:B------:R-:W-:Y:S01]  /*0330*/  IADD3 R0, PT, PT, R18, 0x20, RZ ;  /* 0x0000002012007810 */ /* 0x000fe20007ffe0ff */
[----:B------:R-:W-:Y:S01]  /*0340*/  UISETP.NE.AND.EX UP0, UPT, UR43, URZ, UPT, UP0 ;  /* 0x000000ff2b00728c */ /* 0x000fe2000bf05300 */
[----:B------:R-:W-:Y:S02]  /*0350*/  IABS R11, R18 ;  /* 0x00000012000b7213 */ /* 0x000fe40000000000 */
[----:B------:R-:W-:-:S02]  /*0360*/  IABS R17, R0 ;  /* 0x0000000000117213 */ /* 0x000fc40000000000 */
[----:B--2---:R-:W-:-:S04]  /*0370*/  IABS R12, R7 ;  /* 0x00000007000c7213 */ /* 0x004fc80000000000 */
[----:B------:R-:W0:Y:S08]  /*0380*/  I2F.RP R6, R12 ;  /* 0x0000000c00067306 */ /* 0x000e300000209400 */
[----:B0-----:R-:W0:Y:S02]  /*0390*/  MUFU.RCP R6, R6 ;  /* 0x0000000600067308 */ /* 0x001e240000001000 */
[----:B0-----:R-:W-:Y:S01]  /*03a0*/  VIADD R2, R6, 0xffffffe ;  /* 0x0ffffffe06027836 */ /* 0x001fe20000000000 */
[----:B------:R-:W-:-:S05]  /*03b0*/  IABS R6, UR59 ;  /* 0x0000003b00067c13 */ /* 0x000fca0008000000 */
[----:B------:R0:W1:Y:S08]  /*03c0*/  F2I.FTZ.U32.TRUNC.NTZ R3, R2 ;  /* 0x0000000200037305 */ /* 0x000070000021f000 */
[----:B------:R-:W2:Y:S01]  /*03d0*/  I2F.RP R14, R6 ;  /* 0x00000006000e7306 */ /* 0x000ea20000209400 */
[----:B0-----:R-:W-:Y:S02]  /*03e0*/  IMAD.MOV.U32 R2, RZ, RZ, RZ ;  /* 0x000000ffff027224 */ /* 0x001fe400078e00ff */
[----:B-1----:R-:W-:-:S04]  /*03f0*/  IMAD.MOV R13, RZ, RZ, -R3 ;  /* 0x000000ffff0d7224 */ /* 0x002fc800078e0a03 */
[----:B------:R-:W-:-:S04]  /*0400*/  IMAD R13, R13, R12, RZ ;  /* 0x0000000c0d0d7224 */ /* 0x000fc800078e02ff */
[----:B------:R-:W-:Y:S01]  /*0410*/  IMAD.HI.U32 R13, R3, R13, R2 ;  /* 0x0000000d030d7227 */ /* 0x000fe200078e0002 */
[----:B--2---:R-:W0:Y:S03]  /*0420*/  MUFU.RCP R14, R14 ;  /* 0x0000000e000e7308 */ /* 0x004e260000001000 */
[----:B------:R-:W-:Y:S02]  /*0430*/  IMAD.MOV.U32 R3, RZ, RZ, R11 ;  /* 0x000000ffff037224 */ /* 0x000fe400078e000b */
[----:B------:R-:W-:-:S04]  /*0440*/  IMAD.HI.U32 R2, R13, R17, RZ ;  /* 0x000000110d027227 */ /* 0x000fc800078e00ff */
[----:B------:R-:W-:Y:S01]  /*0450*/  IMAD.HI.U32 R11, R13, R3, RZ ;  /* 0x000000030d0b7227 */ /* 0x000fe200078e00ff */
[----:B------:R-:W-:-:S03]  /*0460*/  IADD3 R19, PT, PT, -R2, RZ, RZ ;  /* 0x000000ff02137210 */ /* 0x000fc60007ffe1ff */
[----:B------:R-:W-:-:S04]  /*0470*/  IMAD.MOV R15, RZ, RZ, -R11 ;  /* 0x000000ffff0f7224 */ /* 0x000fc800078e0a0b */
[C---:B------:R-:W-:Y:S02]  /*0480*/  IMAD R3, R12.reuse, R15, R3 ;  /* 0x0000000f0c037224 */ /* 0x040fe400078e0203 */
[C---:B------:R-:W-:Y:S01]  /*0490*/  IMAD R15, R12.reuse, R19, R17 ;  /* 0x000000130c0f7224 */ /* 0x040fe200078e0211 */
[----:B------:R-:W-:Y:S02]  /*04a0*/  IABS R17, UR60 ;  /* 0x0000003c00117c13 */ /* 0x000fe40008000000 */
[C---:B------:R-:W-:Y:S02]  /*04b0*/  ISETP.GT.U32.AND P2, PT, R12.reuse, R3, PT ;  /* 0x000000030c00720c */ /* 0x040fe40003f44070 */
[----:B------:R-:W-:Y:S02]  /*04c0*/  ISETP.GT.U32.AND P4, PT, R12, R15, PT ;  /* 0x0000000f0c00720c */ /* 0x000fe40003f84070 */
[----:B------:R-:W-:Y:S02]  /*04d0*/  R2UR UR7, R17 ;  /* 0x00000000110772ca */ /* 0x000fe400000e0000 */
[----:B------:R-:W-:-:S07]  /*04e0*/  LOP3.LUT R17, R0, R7, RZ, 0x3c, !PT ;  /* 0x0000000700117212 */ /* 0x000fce00078e3cff */
[--C-:B------:R-:W-:Y:S01]  /*04f0*/  @!P2 IMAD.IADD R3, R3, 0x1, -R12.reuse ;  /* 0x000000010303a824 */ /* 0x100fe200078e0a0c */
[----:B------:R-:W-:Y:S01]  /*0500*/  @!P2 IADD3 R11, PT, PT, R11, 0x1, RZ ;  /* 0x000000010b0ba810 */ /* 0x000fe20007ffe0ff */
[----:B------:R-:W-:Y:S01]  /*0510*/  @!P4 IMAD.IADD R15, R15, 0x1, -R12 ;  /* 0x000000010f0fc824 */ /* 0x000fe200078e0a0c */
[----:B------:R-:W-:Y:S01]  /*0520*/  ISETP.GE.AND P2, PT, R17, RZ, PT ;  /* 0x000000ff1100720c */ /* 0x000fe20003f46270 */
[----:B------:R-:W-:Y:S01]  /*0530*/  @!P4 VIADD R2, R2, 0x1 ;  /* 0x000000010202c836 */ /* 0x000fe20000000000 */
[-C--:B------:R-:W-:Y:S02]  /*0540*/  ISETP.GE.U32.AND P0, PT, R3, R12.reuse, PT ;  /* 0x0000000c0300720c */ /* 0x080fe40003f06070 */
[----:B------:R-:W-:Y:S01]  /*0550*/  ISETP.GE.U32.AND P1, PT, R15, R12, PT ;  /* 0x0000000c0f00720c */ /* 0x000fe20003f26070 */
[----:B0-----:R-:W-:Y:S01]  /*0560*/  VIADD R15, R14, 0xffffffe ;  /* 0x0ffffffe0e0f7836 */ /* 0x001fe20000000000 */
[----:B------:R-:W-:-:S04]  /*0570*/  LOP3.LUT R3, R18, R7, RZ, 0x3c, !PT ;  /* 0x0000000712037212 */ /* 0x000fc800078e3cff */
[----:B------:R-:W-:Y:S02]  /*0580*/  ISETP.GE.AND P3, PT, R3, RZ, PT ;  /* 0x000000ff0300720c */ /* 0x000fe40003f66270 */
[----:B------:R-:W0:Y:S03]  /*0590*/  F2I.FTZ.U32.TRUNC.NTZ R3, R15 ;  /* 0x0000000f00037305 */ /* 0x000e26000021f000 */
[----:B------:R-:W-:Y:S02]  /*05a0*/  @P0 VIADD R11, R11, 0x1 ;  /* 0x000000010b0b0836 */ /* 0x000fe40000000000 */
[----:B------:R-:W-:Y:S01]  /*05b0*/  @P1 VIADD R2, R2, 0x1 ;  /* 0x0000000102021836 */ /* 0x000fe20000000000 */
[----:B------:R-:W-:Y:S02]  /*05c0*/  ISETP.NE.AND P1, PT, R7, RZ, PT ;  /* 0x000000ff0700720c */ /* 0x000fe40003f25270 */
[----:B------:R-:W-:Y:S01]  /*05d0*/  MOV R20, R11 ;  /* 0x0000000b00147202 */ /* 0x000fe20000000f00 */
[----:B------:R-:W-:Y:S01]  /*05e0*/  IMAD.MOV.U32 R14, RZ, RZ, R2 ;  /* 0x000000ffff0e7224 */ /* 0x000fe200078e0002 */
[----:B------:R-:W-:Y:S01]  /*05f0*/  LOP3.LUT R11, RZ, R7, RZ, 0x33, !PT ;  /* 0x00000007ff0b7212 */ /* 0x000fe200078e33ff */
[----:B------:R-:W1:Y:S02]  /*0600*/  I2F.RP R2, UR7 ;  /* 0x0000000700027d06 */ /* 0x000e640008209400 */
[----:B------:R-:W-:Y:S01]  /*0610*/  @!P3 IMAD.MOV R20, RZ, RZ, -R20 ;  /* 0x000000ffff14b224 */ /* 0x000fe200078e0a14 */
[----:B0-----:R-:W-:Y:S01]  /*0620*/  IADD3 R23, PT, PT, RZ, -R3, RZ ;  /* 0x80000003ff177210 */ /* 0x001fe20007ffe0ff */
[----:B------:R-:W-:-:S03]  /*0630*/  @!P2 IMAD.MOV R14, RZ, RZ, -R14 ;  /* 0x000000ffff0ea224 */ /* 0x000fc600078e0a0e */
[----:B------:R-:W-:Y:S01]  /*0640*/  SEL R20, R11, R20, !P1 ;  /* 0x000000140b147207 */ /* 0x000fe20004800000 */
[----:B------:R-:W-:Y:S01]  /*0650*/  IMAD R23, R23, R6, RZ ;  /* 0x0000000617177224 */ /* 0x000fe200078e02ff */
[----:B------:R-:W-:-:S03]  /*0660*/  SEL R17, R11, R14, !P1 ;  /* 0x0000000e0b117207 */ /* 0x000fc60004800000 */
[----:B------:R-:W-:Y:S01]  /*0670*/  IMAD.MOV R19, RZ, RZ, -R20 ;  /* 0x000000ffff137224 */ /* 0x000fe200078e0a14 */
[----:B-1----:R0:W1:Y:S03]  /*0680*/  MUFU.RCP R15, R2 ;  /* 0x00000002000f7308 */ /* 0x0020660000001000 */
[----:B------:R-:W-:Y:S02]  /*0690*/  IMAD R19, R7, R19, R18 ;  /* 0x0000001307137224 */ /* 0x000fe400078e0212 */
[----:B------:R-:W-:-:S03]  /*06a0*/  IMAD.MOV R21, RZ, RZ, -R17 ;  /* 0x000000ffff157224 */ /* 0x000fc600078e0a11 */
[----:B------:R-:W-:Y:S01]  /*06b0*/  IABS R25, R19 ;  /* 0x0000001300197213 */ /* 0x000fe20000000000 */
[----:B------:R-:W-:Y:S02]  /*06c0*/  IMAD R21, R7, R21, R0 ;  /* 0x0000001507157224 */ /* 0x000fe400078e0200 */
[----:B0-----:R-:W-:-:S03]  /*06d0*/  IMAD.MOV.U32 R2, RZ, RZ, RZ ;  /* 0x000000ffff027224 */ /* 0x001fc600078e00ff */
[----:B------:R-:W-:Y:S01]  /*06e0*/  IABS R27, R21 ;  /* 0x00000015001b7213 */ /* 0x000fe20000000000 */
[----:B------:R-:W-:-:S04]  /*06f0*/  IMAD.HI.U32 R14, R3, R23, R2 ;  /* 0x00000017030e7227 */ /* 0x000fc800078e0002 */
[----:B-1----:R-:W-:Y:S02]  /*0700*/  VIADD R23, R15, 0xffffffe ;  /* 0x0ffffffe0f177836 */ /* 0x002fe40000000000 */
[----:B------:R-:W-:-:S04]  /*0710*/  IMAD.HI.U32 R3, R14, R25, RZ ;  /* 0x000000190e037227 */ /* 0x000fc800078e00ff */
[----:B------:R-:W-:Y:S01]  /*0720*/  IMAD.HI.U32 R22, R14, R27, RZ ;  /* 0x0000001b0e167227 */ /* 0x000fe200078e00ff */
[----:B------:R-:W-:Y:S01]  /*0730*/  IADD3 R24, PT, PT, -R3, RZ, RZ ;  /* 0x000000ff03187210 */ /* 0x000fe20007ffe1ff */
[----:B------:R-:W0:Y:S02]  /*0740*/  F2I.FTZ.U32.TRUNC.NTZ R23, R23 ;  /* 0x0000001700177305 */ /* 0x000e24000021f000 */
[----:B------:R-:W-:Y:S02]  /*0750*/  IMAD.MOV R2, RZ, RZ, -R22 ;  /* 0x000000ffff027224 */ /* 0x000fe400078e0a16 */
[C---:B------:R-:W-:Y:S01]  /*0760*/  IMAD R15, R6.reuse, R24, R25 ;  /* 0x00000018060f7224 */ /* 0x040fe200078e0219 */
[----:B------:R-:W-:Y:S01]  /*0770*/  LOP3.LUT R24, R21, UR59, RZ, 0x3c, !PT ;  /* 0x0000003b15187c12 */ /* 0x000fe2000f8e3cff */
[C---:B------:R-:W-:Y:S01]  /*0780*/  IMAD R25, R6.reuse, R2, R27 ;  /* 0x0000000206197224 */ /* 0x040fe200078e021b */
[----:B------:R-:W-:Y:S02]  /*0790*/  LOP3.LUT R2, R19, UR59, RZ, 0x3c, !PT ;  /* 0x0000003b13027c12 */ /* 0x000fe4000f8e3cff */
[----:B------:R-:W-:-:S02]  /*07a0*/  ISETP.GT.U32.AND P0, PT, R6, R15, PT ;  /* 0x0000000f0600720c */ /* 0x000fc40003f04070 */
[----:B------:R-:W-:Y:S02]  /*07b0*/  ISETP.GT.U32.AND P2, PT, R6, R25, PT ;  /* 0x000000190600720c */ /* 0x000fe40003f44070 */
[----:B------:R-:W-:Y:S02]  /*07c0*/  ISETP.GE.AND P4, PT, R2, RZ, PT ;  /* 0x000000ff0200720c */ /* 0x000fe40003f86270 */
[----:B------:R-:W-:Y:S02]  /*07d0*/  ISETP.GE.AND P5, PT, R24, RZ, PT ;  /* 0x000000ff1800720c */ /* 0x000fe40003fa6270 */
[----:B------:R-:W-:Y:S02]  /*07e0*/  SHF.R.S64 R2, RZ, 0x1e, R18 ;  /* 0x0000001eff027819 */ /* 0x000fe40000001012 */
[----:B0-----:R-:W-:-:S03]  /*07f0*/  R2UR UR5, R23 ;  /* 0x00000000170572ca */ /* 0x001fc600000e0000 */
[----:B------:R-:W-:Y:S02]  /*0800*/  @!P0 IMAD.IADD R15, R15, 0x1, -R6 ;  /* 0x000000010f0f8824 */ /* 0x000fe400078e0a06 */
[-C--:B------:R-:W-:Y:S01]  /*0810*/  @!P2 IADD3 R25, PT, PT, R25, -R6.reuse, RZ ;  /* 0x800000061919a210 */ /* 0x080fe20007ffe0ff */
[----:B------:R-:W-:Y:S01]  /*0820*/  @!P0 VIADD R3, R3, 0x1 ;  /* 0x0000000103038836 */ /* 0x000fe20000000000 */
[----:B------:R-:W-:Y:S01]  /*0830*/  ISETP.NE.AND P0, PT, RZ, UR59, PT ;  /* 0x0000003bff007c0c */ /* 0x000fe2000bf05270 */
[----:B------:R-:W-:Y:S01]  /*0840*/  @!P2 VIADD R22, R22, 0x1 ;  /* 0x000000011616a836 */ /* 0x000fe20000000000 */
[-C--:B------:R-:W-:Y:S02]  /*0850*/  ISETP.GE.U32.AND P3, PT, R15, R6.reuse, PT ;  /* 0x000000060f00720c */ /* 0x080fe40003f66070 */
[----:B------:R-:W-:Y:S02]  /*0860*/  ISETP.GE.U32.AND P6, PT, R25, R6, PT ;  /* 0x000000061900720c */ /* 0x000fe40003fc6070 */
[----:B------:R-:W-:Y:S01]  /*0870*/  IADD3 R2, P2, PT, R2, UR48, RZ ;  /* 0x0000003002027c10 */ /* 0x000fe2000ff5e0ff */
[----:B------:R-:W-:Y:S01]  /*0880*/  UIADD3 UR6, UPT, UPT, URZ, -UR5, URZ ;  /* 0x80000005ff067290 */ /* 0x000fe2000fffe0ff */
[----:B------:R-:W-:-:S07]  /*0890*/  LOP3.LUT R15, RZ, UR59, RZ, 0x33, !PT ;  /* 0x0000003bff0f7c12 */ /* 0x000fce000f8e33ff */
[----:B------:R-:W-:Y:S01]  /*08a0*/  @P3 VIADD R3, R3, 0x1 ;  /* 0x0000000103033836 */ /* 0x000fe20000000000 */
[----:B------:R-:W-:Y:S02]  /*08b0*/  PLOP3.LUT P3, PT, PT, PT, UP0, 0x40, 0x4 ;  /* 0x000000000004781c */ /* 0x000fe40003f6e808 */
[----:B------:R-:W-:Y:S01]  /*08c0*/  @P6 IADD3 R22, PT, PT, R22, 0x1, RZ ;  /* 0x0000000116166810 */ /* 0x000fe20007ffe0ff */
[----:B------:R-:W-:Y:S01]  /*08d0*/  IMAD.MOV.U32 R24, RZ, RZ, R3 ;  /* 0x000000ffff187224 */ /* 0x000fe200078e0003 */
[----:B------:R-:W-:Y:S02]  /*08e0*/  LEA.HI.X.SX32 R3, R18, UR49, 0x2, P2 ;  /* 0x0000003112037c11 */ /* 0x000fe400090f16ff */
[----:B------:R-:W-:Y:S01]  /*08f0*/  PLOP3.LUT P2, PT, PT, PT, UP1, 0x40, 0x4 ;  /* 0x000000000004781c */ /* 0x000fe20003f4e818 */
[----:B------:R-:W-:Y:S02]  /*0900*/  @!P4 IMAD.MOV R24, RZ, RZ, -R24 ;  /* 0x000000ffff18c224 */ /* 0x000fe400078e0a18 */
[----:B------:R-:W-:Y:S01]  /*0910*/  @!P5 IMAD.MOV R22, RZ, RZ, -R22 ;  /* 0x000000ffff16d224 */ /* 0x000fe200078e0a16 */
[----:B------:R-:W-:Y:S01]  /*0920*/  SEL R20, R20, RZ, !P2 ;  /* 0x000000ff14147207 */ /* 0x000fe20005000000 */
[----:B------:R-:W-:Y:S01]  /*0930*/  UIMAD UR6, UR6, UR7, URZ ;  /* 0x00000007060672a4 */ /* 0x000fe2000f8e02ff */
[C---:B------:R-:W-:Y:S01]  /*0940*/  SEL R23, R15.reuse, R24, !P0 ;  /* 0x000000180f177207 */ /* 0x040fe20004000000 */
[----:B------:R-:W-:Y:S01]  /*0950*/  UMOV UR4, URZ ;  /* 0x000000ff00047c82 */ /* 0x000fe20008000000 */
[----:B------:R-:W-:Y:S01]  /*0960*/  SEL R22, R15, R22, !P0 ;  /* 0x000000160f167207 */ /* 0x000fe20004000000 */
[----:B------:R-:W-:Y:S01]  /*0970*/  VIADD R18, R18, 0x40 ;  /* 0x0000004012127836 */ /* 0x000fe20000000000 */
[C---:B------:R-:W-:Y:S01]  /*0980*/  IADD3 R24, PT, PT, -R23.reuse, RZ, RZ ;  /* 0x000000ff17187210 */ /* 0x040fe20007ffe1ff */
[----:B------:R0:W2:Y:S01]  /*0990*/  LDG.E R2, desc[UR8][R2.64] ;  /* 0x0000000802027981 */ /* 0x0000a2000c1e1900 */
[----:B------:R-:W-:Y:S01]  /*09a0*/  PLOP3.LUT P2, PT, PT, PT, UP1, 0x40, 0x4 ;  /* 0x000000000004781c */ /* 0x000fe20003f4e818 */
[----:B------:R-:W-:Y:S01]  /*09b0*/  IMAD R20, R20, UR44, RZ ;  /* 0x0000002c14147c24 */ /* 0x000fe2000f8e02ff */
[----:B------:R-:W-:Y:S01]  /*09c0*/  SEL R23, R23, RZ, !P3 ;  /* 0x000000ff17177207 */ /* 0x000fe20005800000 */
[----:B------:R-:W-:Y:S01]  /*09d0*/  IMAD R19, R24, UR59, R19 ;  /* 0x0000003b18137c24 */ /* 0x000fe2000f8e0213 */
[----:B------:R-:W-:Y:S01]  /*09e0*/  SEL R17, R17, RZ, !P2 ;  /* 0x000000ff11117207 */ /* 0x000fe20005000000 */
[----:B------:R-:W-:Y:S01]  /*09f0*/  IMAD.MOV R26, RZ, RZ, -R22 ;  /* 0x000000ffff1a7224 */ /* 0x000fe200078e0a16 */
[----:B------:R-:W-:Y:S01]  /*0a00*/  UIMAD.WIDE.U32 UR4, UR5, UR6, UR4 ;  /* 0x00000006050472a5 */ /* 0x000fe2000f8e0004 */
[----:B------:R-:W-:Y:S01]  /*0a10*/  IMAD R20, R23, UR45, R20 ;  /* 0x0000002d17147c24 */ /* 0x000fe2000f8e0214 */
[----:B------:R-:W-:Y:S01]  /*0a20*/  PLOP3.LUT P2, PT, PT, PT, UP0, 0x40, 0x4 ;  /* 0x000000000004781c */ /* 0x000fe20003f4e808 */
[----:B------:R-:W-:Y:S01]  /*0a30*/  IMAD R21, R26, UR59, R21 ;  /* 0x0000003b1a157c24 */ /* 0x000fe2000f8e0215 */
[----:B------:R-:W-:Y:S01]  /*0a40*/  IABS R23, R19 ;  /* 0x0000001300177213 */ /* 0x000fe20000000000 */
[----:B------:R-:W-:Y:S01]  /*0a50*/  IMAD R26, R17, UR44, RZ ;  /* 0x0000002c111a7c24 */ /* 0x000fe2000f8e02ff */
[----:B------:R-:W-:-:S02]  /*0a60*/  SEL R17, R22, RZ, !P2 ;  /* 0x000000ff16117207 */ /* 0x000fc40005000000 */
[----:B------:R-:W-:Y:S01]  /*0a70*/  IABS R24, R21 ;  /* 0x0000001500187213 */ /* 0x000fe20000000000 */
[----:B------:R-:W-:Y:S01]  /*0a80*/  IMAD.HI.U32 R22, R23, UR5, RZ ;  /* 0x0000000517167c27 */ /* 0x000fe2000f8e00ff */
[----:B------:R-:W-:Y:S02]  /*0a90*/  IABS R25, R18 ;  /* 0x0000001200197213 */ /* 0x000fe40000000000 */
[C---:B------:R-:W-:Y:S01]  /*0aa0*/  R2UR UR10, R4.reuse ;  /* 0x00000000040a72ca */ /* 0x040fe200000e0000 */
[----:B------:R-:W-:Y:S01]  /*0ab0*/  IMAD R17, R17, UR45, R26 ;  /* 0x0000002d11117c24 */ /* 0x000fe2000f8e021a */
[----:B------:R-:W-:Y:S01]  /*0ac0*/  R2UR UR11, R5 ;  /* 0x00000000050b72ca */ /* 0x000fe200000e0000 */
[----:B------:R-:W-:Y:S01]  /*0ad0*/  IMAD.MOV R26, RZ, RZ, -R22 ;  /* 0x000000ffff1a7224 */ /* 0x000fe200078e0a16 */
[----:B------:R-:W-:Y:S01]  /*0ae0*/  R2UR UR4, R4 ;  /* 0x00000000040472ca */ /* 0x000fe200000e0000 */
[----:B0-----:R-:W-:Y:S01]  /*0af0*/  IMAD.HI.U32 R3, R24, UR5, RZ ;  /* 0x0000000518037c27 */ /* 0x001fe2000f8e00ff */
[----:B------:R-:W-:-:S03]  /*0b00*/  R2UR UR6, R4 ;  /* 0x00000000040672ca */ /* 0x000fc600000e0000 */
[----:B------:R-:W-:Y:S02]  /*0b10*/  IMAD R23, R26, UR7, R23 ;  /* 0x000000071a177c24 */ /* 0x000fe4000f8e0217 */
[----:B------:R-:W-:Y:S01]  /*0b20*/  IMAD.HI.U32 R26, R13, R25, RZ ;  /* 0x000000190d1a7227 */ /* 0x000fe200078e00ff */
[----:B------:R-:W-:-:S05]  /*0b30*/  IADD3 R13, PT, PT, -R3, RZ, RZ ;  /* 0x000000ff030d7210 */ /* 0x000fca0007ffe1ff */
[----:B------:R-:W-:Y:S02]  /*0b40*/  IMAD R13, R13, UR7, R24 ;  /* 0x000000070d0d7c24 */ /* 0x000fe4000f8e0218 */
[----:B------:R-:W-:-:S03]  /*0b50*/  IMAD.MOV R24, RZ, RZ, -R26 ;  /* 0x000000ffff187224 */ /* 0x000fc600078e0a1a */
[----:B------:R-:W-:Y:S01]  /*0b60*/  ISETP.LT.U32.AND P5, PT, R13, UR7, PT ;  /* 0x000000070d007c0c */ /* 0x000fe2000bfa1070 */
[----:B------:R-:W-:-:S05]  /*0b70*/  IMAD R25, R12, R24, R25 ;  /* 0x000000180c197224 */ /* 0x000fca00078e0219 */
[----:B------:R-:W-:-:S07]  /*0b80*/  ISETP.GT.U32.AND P3, PT, R12, R25, PT ;  /* 0x000000190c00720c */ /* 0x000fce0003f64070 */
[----:B------:R-:W-:Y:S01]  /*0b90*/  @!P5 VIADD R13, R13, -UR7 ;  /* 0x800000070d0ddc36 */ /* 0x000fe20008000000 */
[----:B------:R-:W-:Y:S02]  /*0ba0*/  @!P5 IADD3 R3, PT, PT, R3, 0x1, RZ ;  /* 0x000000010303d810 */ /* 0x000fe40007ffe0ff */
[----:B------:R-:W-:-:S03]  /*0bb0*/  ISETP.NE.AND P5, PT, RZ, UR60, PT ;  /* 0x0000003cff007c0c */ /* 0x000fc6000bfa5270 */
[----:B------:R-:W-:Y:S02]  /*0bc0*/  @!P3 IMAD.IADD R25, R25, 0x1, -R12 ;  /* 0x000000011919b824 */ /* 0x000fe400078e0a0c */
[----:B------:R-:W-:-:S03]  /*0bd0*/  @!P3 VIADD R26, R26, 0x1 ;  /* 0x000000011a1ab836 */ /* 0x000fc60000000000 */
[----:B------:R-:W-:Y:S02]  /*0be0*/  ISETP.GE.U32.AND P2, PT, R25, R12, PT ;  /* 0x0000000c1900720c */ /* 0x000fe40003f46070 */
[----:B------:R-:W-:-:S04]  /*0bf0*/  LOP3.LUT R12, R18, R7, RZ, 0x3c, !PT ;  /* 0x00000007120c7212 */ /* 0x000fc800078e3cff */
[----:B------:R-:W-:-:S07]  /*0c00*/  ISETP.GE.AND P4, PT, R12, RZ, PT ;  /* 0x000000ff0c00720c */ /* 0x000fce0003f86270 */
[----:B------:R-:W-:-:S06]  /*0c10*/  @P2 IADD3 R26, PT, PT, R26, 0x1, RZ ;  /* 0x000000011a1a2810 */ /* 0x000fcc0007ffe0ff */
[----:B------:R-:W-:Y:S01]  /*0c20*/  @!P4 IMAD.MOV R26, RZ, RZ, -R26 ;  /* 0x000000ffff1ac224 */ /* 0x000fe200078e0a1a */
[----:B------:R-:W-:Y:S02]  /*0c30*/  ISETP.GE.U32.AND P4, PT, R13, UR7, PT ;  /* 0x000000070d007c0c */ /* 0x000fe4000bf86070 */
[----:B------:R-:W-:Y:S02]  /*0c40*/  LOP3.LUT R13, R21, UR60, RZ, 0x3c, !PT ;  /* 0x0000003c150d7c12 */ /* 0x000fe4000f8e3cff */
[----:B------:R-:W-:-:S05]  /*0c50*/  SEL R11, R11, R26, !P1 ;  /* 0x0000001a0b0b7207 */ /* 0x000fca0004800000 */
[----:B------:R-:W-:-:S04]  /*0c60*/  IMAD.MOV R12, RZ, RZ, -R11 ;  /* 0x000000ffff0c7224 */ /* 0x000fc800078e0a0b */
[----:B------:R-:W-:Y:S02]  /*0c70*/  IMAD R7, R7, R12, R18 ;  /* 0x0000000c07077224 */ /* 0x000fe400078e0212 */
[----:B------:R-:W-:-:S03]  /*0c80*/  @P4 VIADD R3, R3, 0x1 ;  /* 0x0000000103034836 */ /* 0x000fc60000000000 */
[----:B------:R-:W-:-:S05]  /*0c90*/  IABS R25, R7 ;  /* 0x0000000700197213 */ /* 0x000fca0000000000 */
[----:B------:R-:W-:-:S04]  /*0ca0*/  IMAD.HI.U32 R14, R14, R25, RZ ;  /* 0x000000190e0e7227 */ /* 0x000fc800078e00ff */
[----:B------:R-:W-:-:S04]  /*0cb0*/  IMAD.MOV R12, RZ, RZ, -R14 ;  /* 0x000000ffff0c7224 */ /* 0x000fc800078e0a0e */
[----:B------:R-:W-:-:S05]  /*0cc0*/  IMAD R25, R6, R12, R25 ;  /* 0x0000000c06197224 */ /* 0x000fca00078e0219 */
[----:B------:R-:W-:-:S13]  /*0cd0*/  ISETP.GT.U32.AND P2, PT, R6, R25, PT ;  /* 0x000000190600720c */ /* 0x000fda0003f44070 */
[-C--:B------:R-:W-:Y:S01]  /*0ce0*/  @!P2 IADD3 R25, PT, PT, R25, -R6.reuse, RZ ;  /* 0x800000061919a210 */ /* 0x080fe20007ffe0ff */
[----:B------:R-:W-:Y:S01]  /*0cf0*/  @!P2 VIADD R14, R14, 0x1 ;  /* 0x000000010e0ea836 */ /* 0x000fe20000000000 */
[----:B------:R-:W-:Y:S01]  /*0d00*/  PLOP3.LUT P2, PT, PT, PT, UP1, 0x40, 0x4 ;  /* 0x000000000004781c */ /* 0x000fe20003f4e818 */
[----:B------:R-:W-:Y:S01]  /*0d10*/  UISETP.NE.U32.AND UP1, UPT, UR38, 0x1, UPT ;  /* 0x000000012600788c */ /* 0x000fe2000bf25070 */
[----:B------:R-:W-:Y:S02]  /*0d20*/  ISETP.GE.U32.AND P1, PT, R25, R6, PT ;  /* 0x000000061900720c */ /* 0x000fe40003f26070 */
[----:B------:R-:W-:Y:S01]  /*0d30*/  LOP3.LUT R6, R7, UR59, RZ, 0x3c, !PT ;  /* 0x0000003b07067c12 */ /* 0x000fe2000f8e3cff */
[----:B------:R-:W-:Y:S01]  /*0d40*/  UISETP.NE.AND.EX UP1, UPT, UR39, URZ, UPT, UP1 ;  /* 0x000000ff2700728c */ /* 0x000fe2000bf25310 */
[----:B------:R-:W-:Y:S02]  /*0d50*/  SEL R11, R11, RZ, !P2 ;  /* 0x000000ff0b0b7207 */ /* 0x000fe40005000000 */
[----:B------:R-:W-:-:S02]  /*0d60*/  ISETP.GE.AND P3, PT, R6, RZ, PT ;  /* 0x000000ff0600720c */ /* 0x000fc40003f66270 */
[----:B------:R-:W-:Y:S01]  /*0d70*/  PLOP3.LUT P2, PT, PT, PT, UP0, 0x40, 0x4 ;  /* 0x000000000004781c */ /* 0x000fe20003f4e808 */
[----:B------:R-:W-:-:S04]  /*0d80*/  UISETP.NE.U32.AND UP0, UPT, UR36, 0x1, UPT ;  /* 0x000000012400788c */ /* 0x000fc8000bf05070 */
[----:B------:R-:W-:Y:S01]  /*0d90*/  @P1 VIADD R14, R14, 0x1 ;  /* 0x000000010e0e1836 */ /* 0x000fe20000000000 */
[----:B------:R-:W-:Y:S01]  /*0da0*/  ISETP.LT.U32.AND P1, PT, R23, UR7, PT ;  /* 0x0000000717007c0c */ /* 0x000fe2000bf21070 */
[----:B------:R-:W-:-:S04]  /*0db0*/  UISETP.NE.AND.EX UP0, UPT, UR37, URZ, UPT, UP0 ;  /* 0x000000ff2500728c */ /* 0x000fc8000bf05300 */
[----:B------:R-:W-:-:S05]  /*0dc0*/  @!P3 IMAD.MOV R14, RZ, RZ, -R14 ;  /* 0x000000ffff0eb224 */ /* 0x000fca00078e0a0e */
[----:B------:R-:W-:-:S03]  /*0dd0*/  SEL R15, R15, R14, !P0 ;  /* 0x0000000e0f0f7207 */ /* 0x000fc60004000000 */
[----:B------:R-:W-:Y:S01]  /*0de0*/  @!P1 VIADD R23, R23, -UR7 ;  /* 0x8000000717179c36 */ /* 0x000fe20008000000 */
[----:B------:R-:W-:Y:S01]  /*0df0*/  IADD3 R6, PT, PT, -R15, RZ, RZ ;  /* 0x000000ff0f067210 */ /* 0x000fe20007ffe1ff */
[----:B------:R-:W-:Y:S01]  /*0e00*/  @!P1 VIADD R22, R22, 0x1 ;  /* 0x0000000116169836 */ /* 0x000fe20000000000 */
[----:B------:R-:W-:Y:S02]  /*0e10*/  ISETP.GE.AND P1, PT, R13, RZ, PT ;  /* 0x000000ff0d00720c */ /* 0x000fe40003f26270 */
[----:B------:R-:W-:Y:S01]  /*0e20*/  ISETP.GE.U32.AND P6, PT, R23, UR7, PT ;  /* 0x0000000717007c0c */ /* 0x000fe2000bfc6070 */
[----:B------:R-:W-:-:S05]  /*0e30*/  IMAD R6, R6, UR59, R7 ;  /* 0x0000003b06067c24 */ /* 0x000fca000f8e0207 */
[----:B------:R-:W-:-:S05]  /*0e40*/  IABS R7, R6 ;  /* 0x0000000600077213 */ /* 0x000fca0000000000 */
[----:B------:R-:W-:Y:S01]  /*0e50*/  IMAD.HI.U32 R12, R7, UR5, RZ ;  /* 0x00000005070c7c27 */ /* 0x000fe2000f8e00ff */
[----:B------:R-:W-:Y:S02]  /*0e60*/  @!P1 IADD3 R3, PT, PT, -R3, RZ, RZ ;  /* 0x000000ff03039210 */ /* 0x000fe40007ffe1ff */
[----:B------:R-:W-:Y:S01]  /*0e70*/  PLOP3.LUT P1, PT, PT, PT, UP0, 0x40, 0x4 ;  /* 0x000000000004781c */ /* 0x000fe20003f2e808 */
[----:B------:R-:W-:Y:S01]  /*0e80*/  IMAD.MOV R14, RZ, RZ, -R12 ;  /* 0x000000ffff0e7224 */ /* 0x000fe200078e0a0c */
[----:B------:R-:W-:Y:S01]  /*0e90*/  R2UR UR5, R5 ;  /* 0x00000000050572ca */ /* 0x000fe200000e0000 */
[----:B------:R-:W-:Y:S02]  /*0ea0*/  @P6 VIADD R22, R22, 0x1 ;  /* 0x0000000116166836 */ /* 0x000fe40000000000 */
[----:B------:R-:W-:Y:S02]  /*0eb0*/  IMAD R7, R14, UR7, R7 ;  /* 0x000000070e077c24 */ /* 0x000fe4000f8e0207 */
[----:B------:R-:W-:Y:S01]  /*0ec0*/  IMAD R14, R11, UR44, RZ ;  /* 0x0000002c0b0e7c24 */ /* 0x000fe2000f8e02ff */
[----:B------:R-:W-:-:S02]  /*0ed0*/  LOP3.LUT R11, R19, UR60, RZ, 0x3c, !PT ;  /* 0x0000003c130b7c12 */ /* 0x000fc4000f8e3cff */
[----:B------:R-:W-:-:S13]  /*0ee0*/  ISETP.LT.U32.AND P0, PT, R7, UR7, PT ;  /* 0x0000000707007c0c */ /* 0x000fda000bf01070 */
[----:B------:R-:W-:Y:S01]  /*0ef0*/  @!P0 IADD3 R7, PT, PT, R7, -UR7, RZ ;  /* 0x8000000707078c10 */ /* 0x000fe2000fffe0ff */
[----:B------:R-:W-:Y:S01]  /*0f00*/  @!P0 VIADD R12, R12, 0x1 ;  /* 0x000000010c0c8836 */ /* 0x000fe20000000000 */
[----:B------:R-:W-:Y:S02]  /*0f10*/  PLOP3.LUT P0, PT, PT, PT, UP0, 0x40, 0x4 ;  /* 0x000000000004781c */ /* 0x000fe40003f0e808 */
[----:B------:R-:W-:Y:S02]  /*0f20*/  ISETP.GE.U32.AND P3, PT, R7, UR7, PT ;  /* 0x0000000707007c0c */ /* 0x000fe4000bf66070 */
[----:B------:R-:W-:Y:S02]  /*0f30*/  SEL R7, R15, RZ, !P2 ;  /* 0x000000ff0f077207 */ /* 0x000fe40005000000 */
[----:B------:R-:W-:Y:S02]  /*0f40*/  ISETP.GE.AND P2, PT, R11, RZ, PT ;  /* 0x000000ff0b00720c */ /* 0x000fe40003f46270 */
[----:B------:R-:W-:Y:S01]  /*0f50*/  LOP3.LUT R11, R6, UR60, RZ, 0x3c, !PT ;  /* 0x0000003c060b7c12 */ /* 0x000fe2000f8e3cff */
[----:B------:R-:W-:Y:S01]  /*0f60*/  IMAD R7, R7, UR45, R14 ;  /* 0x0000002d07077c24 */ /* 0x000fe2000f8e020e */
[----:B------:R-:W-:-:S02]  /*0f70*/  R2UR UR7, R5 ;  /* 0x00000000050772ca */ /* 0x000fc400000e0000 */
[----:B------:R-:W-:Y:S02]  /*0f80*/  ISETP.GE.AND P6, PT, R11, RZ, PT ;  /* 0x000000ff0b00720c */ /* 0x000fe40003fc6270 */
[----:B------:R-:W-:Y:S02]  /*0f90*/  LOP3.LUT R11, RZ, UR60, RZ, 0x33, !PT ;  /* 0x0000003cff0b7c12 */ /* 0x000fe4000f8e33ff */
[----:B------:R-:W-:-:S03]  /*0fa0*/  @P3 IADD3 R12, PT, PT, R12, 0x1, RZ ;  /* 0x000000010c0c3810 */ /* 0x000fc60007ffe0ff */
[----:B------:R-:W-:Y:S01]  /*0fb0*/  @!P2 IMAD.MOV R22, RZ, RZ, -R22 ;  /* 0x000000ffff16a224 */ /* 0x000fe200078e0a16 */
[----:B------:R-:W-:Y:S01]  /*0fc0*/  PLOP3.LUT P2, PT, PT, PT, UP1, 0x40, 0x4 ;  /* 0x000000000004781c */ /* 0x000fe20003f4e818 */
[----:B------:R-:W-:Y:S01]  /*0fd0*/  IMAD.MOV.U32 R14, RZ, RZ, R12 ;  /* 0x000000ffff0e7224 */ /* 0x000fe200078e000c */
[C---:B------:R-:W-:Y:S02]  /*0fe0*/  SEL R12, R11.reuse, R3, !P5 ;  /* 0x000000030b0c7207 */ /* 0x040fe40006800000 */
[----:B------:R-:W-:Y:S01]  /*0ff0*/  SEL R22, R11, R22, !P5 ;  /* 0x000000160b167207 */ /* 0x000fe20006800000 */
[----:B------:R-:W-:-:S03]  /*1000*/  @!P6 IMAD.MOV R14, RZ, RZ, -R14 ;  /* 0x000000ffff0ee224 */ /* 0x000fc600078e0a0e */
[----:B------:R-:W-:Y:S01]  /*1010*/  SEL R3, R22, RZ, !P0 ;  /* 0x000000ff16037207 */ /* 0x000fe20004000000 */
[----:B------:R-:W-:Y:S01]  /*1020*/  IMAD.MOV R24, RZ, RZ, -R22 ;  /* 0x000000ffff187224 */ /* 0x000fe200078e0a16 */
[----:B------:R-:W-:Y:S02]  /*1030*/  SEL R11, R11, R14, !P5 ;  /* 0x0000000e0b0b7207 */ /* 0x000fe40006800000 */
[----:B------:R-:W-:Y:S01]  /*1040*/  PLOP3.LUT P0, PT, PT, PT, UP0, 0x40, 0x4 ;  /* 0x000000000004781c */ /* 0x000fe20003f0e808 */
[----:B------:R-:W-:Y:S01]  /*1050*/  IMAD R19, R24, UR60, R19 ;  /* 0x0000003c18137c24 */ /* 0x000fe2000f8e0213 */
[C---:B------:R-:W-:Y:S01]  /*1060*/  IADD3 R22, PT, PT, -R12.reuse, RZ, RZ ;  /* 0x000000ff0c167210 */ /* 0x040fe20007ffe1ff */
[----:B------:R-:W-:Y:S01]  /*1070*/  IMAD.MOV R13, RZ, RZ, -R11 ;  /* 0x000000ffff0d7224 */ /* 0x000fe200078e0a0b */
[----:B------:R-:W-:Y:S01]  /*1080*/  SEL R14, R11, RZ, !P0 ;  /* 0x000000ff0b0e7207 */ /* 0x000fe20004000000 */
[----:B------:R-:W-:Y:S01]  /*1090*/  IMAD R20, R3, UR46, R20 ;  /* 0x0000002e03147c24 */ /* 0x000fe2000f8e0214 */
[----:B------:R-:W-:Y:S01]  /*10a0*/  PLOP3.LUT P0, PT, PT, PT, UP1, 0x40, 0x4 ;  /* 0x000000000004781c */ /* 0x000fe20003f0e818 */
[----:B------:R-:W-:Y:S01]  /*10b0*/  IMAD R6, R13, UR60, R6 ;  /* 0x0000003c0d067c24 */ /* 0x000fe2000f8e0206 */
[----:B------:R-:W-:Y:S01]  /*10c0*/  SEL R12, R12, RZ, !P1 ;  /* 0x000000ff0c0c7207 */ /* 0x000fe20004800000 */
[----:B------:R-:W-:Y:S01]  /*10d0*/  IMAD R21, R22, UR60, R21 ;  /* 0x0000003c16157c24 */ /* 0x000fe2000f8e0215 */
[----:B------:R-:W-:Y:S01]  /*10e0*/  PLOP3.LUT P1, PT, PT, PT, UP1, 0x40, 0x4 ;  /* 0x000000000004781c */ /* 0x000fe20003f2e818 */
[----:B------:R-:W-:Y:S01]  /*10f0*/  IMAD R7, R14, UR46, R7 ;  /* 0x0000002e0e077c24 */ /* 0x000fe2000f8e0207 */
[----:B------:R-:W-:Y:S01]  /*1100*/  SEL R6, R6, RZ, !P2 ;  /* 0x000000ff06067207 */ /* 0x000fe20005000000 */
[----:B------:R-:W-:Y:S01]  /*1110*/  IMAD R12, R12, UR46, R17 ;  /* 0x0000002e0c0c7c24 */ /* 0x000fe2000f8e0211 */
[----:B------:R-:W-:-:S02]  /*1120*/  SEL R19, R19, RZ, !P0 ;  /* 0x000000ff13137207 */ /* 0x000fc40004000000 */
[----:B------:R-:W-:Y:S01]  /*1130*/  SHF.R.S64 R3, RZ, 0x1e, R0 ;  /* 0x0000001eff037819 */ /* 0x000fe20000001000 */
[----:B------:R-:W-:Y:S01]  /*1140*/  IMAD R11, R6, UR47, R7 ;  /* 0x0000002f060b7c24 */ /* 0x000fe2000f8e0207 */
[----:B------:R-:W-:Y:S01]  /*1150*/  SEL R21, R21, RZ, !P1 ;  /* 0x000000ff15157207 */ /* 0x000fe20004800000 */
[----:B------:R-:W-:Y:S01]  /*1160*/  IMAD R19, R19, UR47, R20 ;  /* 0x0000002f13137c24 */ /* 0x000fe2000f8e0214 */
[----:B------:R-:W-:Y:S02]  /*1170*/  IADD3 R6, P0, PT, R3, UR48, RZ ;  /* 0x0000003003067c10 */ /* 0x000fe4000ff1e0ff */
[----:B------:R-:W-:Y:S01]  /*1180*/  IADD3 R14, P1, PT, R11, UR50, RZ ;  /* 0x000000320b0e7c10 */ /* 0x000fe2000ff3e0ff */
[----:B------:R-:W-:Y:S01]  /*1190*/  IMAD R3, R21, UR47, R12 ;  /* 0x0000002f15037c24 */ /* 0x000fe2000f8e020c */
[----:B------:R-:W-:Y:S02]  /*11a0*/  LEA.HI.X.SX32 R7, R0, UR49, 0x2, P0 ;  /* 0x0000003100077c11 */ /* 0x000fe400080f16ff */
[----:B------:R-:W-:-:S02]  /*11b0*/  IADD3 R20, P0, PT, R19, UR50, RZ ;  /* 0x0000003213147c10 */ /* 0x000fc4000ff1e0ff */
[----:B------:R-:W-:Y:S01]  /*11c0*/  LEA.HI.X.SX32 R15, R11, UR51, 0x1, P1 ;  /* 0x000000330b0f7c11 */ /* 0x000fe200088f0eff */
[----:B------:R0:W3:Y:S01]  /*11d0*/  LDG.E R0, desc[UR6][R6.64] ;  /* 0x0000000606007981 */ /* 0x0000e2000c1e1900 */
[----:B------:R-:W-:Y:S02]  /*11e0*/  IADD3 R12, P1, PT, R3, UR50, RZ ;  /* 0x00000032030c7c10 */ /* 0x000fe4000ff3e0ff */
[----:B------:R-:W-:Y:S01]  /*11f0*/  LEA.HI.X.SX32 R21, R19, UR51, 0x1, P0 ;  /* 0x0000003313157c11 */ /* 0x000fe200080f0eff */
[----:B------:R-:W4:Y:S01]  /*1200*/  LDG.E.U8 R14, desc[UR10][R14.64] ;  /* 0x0000000a0e0e7981 */ /* 0x000f22000c1e1100 */
[----:B------:R-:W-:Y:S02]  /*1210*/  SHF.R.S64 R22, RZ, 0x1e, R18 ;  /* 0x0000001eff167819 */ /* 0x000fe40000001012 */
[----:B------:R-:W-:Y:S01]  /*1220*/  LEA.HI.X.SX32 R13, R3, UR51, 0x1, P1 ;  /* 0x00000033030d7c11 */ /* 0x000fe200088f0eff */
[----:B------:R-:W5:Y:S01]  /*1230*/  LDG.E.U8 R20, desc[UR4][R20.64] ;  /* 0x0000000414147981 */ /* 0x000f62000c1e1100 */
[----:B------:R-:W-:Y:S01]  /*1240*/  IADD3 R22, P0, PT, R22, UR48, RZ ;  /* 0x0000003016167c10 */ /* 0x000fe2000ff1e0ff */
[----:B0-----:R-:W2:Y:S02]  /*1250*/  LDC.64 R6, c[0x0][0x3f0] ;  /* 0x0000fc00ff067b82 */ /* 0x001ea40000000a00 */
[----:B------:R-:W5:Y:S01]  /*1260*/  LDG.E.U8 R12, desc[UR8][R12.64] ;  /* 0x000000080c0c7981 */ /* 0x000f62000c1e1100 */
[----:B------:R-:W-:-:S05]  /*1270*/  LEA.HI.X.SX32 R23, R18, UR49, 0x2, P0 ;  /* 0x0000003112177c11 */ /* 0x000fca00080f16ff */
[----:B------:R-:W5:Y:S01]  /*1280*/  LDG.E R22, desc[UR6][R22.64] ;  /* 0x0000000616167981 */ /* 0x000f62000c1e1900 */
[----:B------:R-:W-:Y:S01]  /*1290*/  UMOV UR4, 0xffffffff ;  /* 0xffffffff00047882 */ /* 0x000fe20000000000 */
[-C--:B--2---:R-:W-:Y:S01]  /*12a0*/  FMUL R3, R2, R7.reuse ;  /* 0x0000000702037220 */ /* 0x084fe20000400000 */
[----:B---3--:R-:W-:Y:S01]  /*12b0*/  FMUL R11, R0, R7 ;  /* 0x00000007000b7220 */ /* 0x008fe20000400000 */
[----:B----4-:R-:W-:Y:S02]  /*12c0*/  ISETP.NE.AND P2, PT, R14, RZ, PT ;  /* 0x000000ff0e00720c */ /* 0x010fe40003f45270 */
[----:B-----5:R-:W-:Y:S02]  /*12d0*/  ISETP.NE.AND P0, PT, R20, RZ, PT ;  /* 0x000000ff1400720c */ /* 0x020fe40003f05270 */
[----:B------:R-:W-:Y:S02]  /*12e0*/  ISETP.NE.AND P1, PT, R12, RZ, PT ;  /* 0x000000ff0c00720c */ /* 0x000fe40003f25270 */
[----:B------:R-:W-:-:S02]  /*12f0*/  FSEL R20, R3, R6, P0 ;  /* 0x0000000603147208 */ /* 0x000fc40000000000 */
[----:B------:R-:W-:Y:S02]  /*1300*/  FSEL R18, R11, R6, P1 ;  /* 0x000000060b127208 */ /* 0x000fe40000800000 */
[----:B------:R-:W-:-:S03]  /*1310*/  FMNMX R3, R20, -INF , !PT ;  /* 0xff80000014037809 */ /* 0x000fc60007800000 */
[----:B------:R-:W-:Y:S01]  /*1320*/  @P2 FMUL R6, R22, R7 ;  /* 0x0000000716062220 */ /* 0x000fe20000400000 */
        /* <DEDUP_REMOVED lines=17> */
[----:B------:R-:W-:Y:S02]  /*1440*/  FADD R6, R6, -R7 ;  /* 0x8000000706067221 */ /* 0x000fe40000000000 */
        /* <DEDUP_REMOVED lines=12> */
[----:B------:R-:W-:Y:S02]  /*1510*/  IMAD.SHL.U32 R2, R12, 0x800000, RZ ;  /* 0x008000000c027824 */ /* 0x000fe400078e00ff */
[----:B------:R-:W-:Y:S01]  /*1520*/  FFMA R11, R20, 1.925963033500011079e-08, R11 ;  /* 0x32a57060140b7823 */ /* 0x000fe2000000000b */
[----:B------:R-:W-:Y:S01]  /*1530*/  FFMA R18, R18, 1.925963033500011079e-08, R3 ;  /* 0x32a5706012127823 */ /* 0x000fe20000000003 */
[----:B------:R-:W-:-:S03]  /*1540*/  FFMA R3, R6, 1.4426950216293334961, -R7 ;  /* 0x3fb8aa3b06037823 */ /* 0x000fc60000000807 */
[----:B------:R-:W0:Y:S01]  /*1550*/  MUFU.EX2 R7, R18 ;  /* 0x0000001200077308 */ /* 0x000e220000000800 */
[----:B------:R-:W-:-:S07]  /*1560*/  FFMA R6, R6, 1.925963033500011079e-08, R3 ;  /* 0x32a5706006067823 */ /* 0x000fce0000000003 */
[----:B------:R-:W1:Y:S08]  /*1570*/  MUFU.EX2 R11, R11 ;  /* 0x0000000b000b7308 */ /* 0x000e700000000800 */
[----:B------:R-:W2:Y:S01]  /*1580*/  MUFU.EX2 R15, R6 ;  /* 0x00000006000f7308 */ /* 0x000ea20000000800 */
[----:B0-----:R-:W-:Y:S01]  /*1590*/  FMUL R2, R2, R7 ;  /* 0x0000000702027220 */ /* 0x001fe20000400000 */
[----:B-1----:R-:W-:Y:S01]  /*15a0*/  FMUL R3, R0, R11 ;  /* 0x0000000b00037220 */ /* 0x002fe20000400000 */
[----:B------:R-:W-:-:S03]  /*15b0*/  SHF.L.U32 R0, R13, 0x17, RZ ;  /* 0x000000170d007819 */ /* 0x000fc600000006ff */
[----:B------:R-:W-:Y:S02]  /*15c0*/  FADD R7, RZ, R3 ;  /* 0x00000003ff077221 */ /* 0x000fe40000000000 */
[----:B--2---:R-:W-:Y:S02]  /*15d0*/  FMUL R0, R0, R15 ;  /* 0x0000000f00007220 */ /* 0x004fe40000400000 */
        /* <DEDUP_REMOVED lines=11> */
.L_x_5359:
        /* <DEDUP_REMOVED lines=11> */
[----:B0-----:R-:W-:Y:S05]  /*1740*/  CALL.REL.NOINC `($__internal_69_$__cuda_sm3x_div_rn_noftz_f32_slowpath) ;  /* 0x0000000800587944 */ /* 0x001fea0003c00000 */
[----:B------:R-:W-:-:S07]  /*1750*/  IMAD.MOV.U32 R7, RZ, RZ, R3 ;  /* 0x000000ffff077224 */ /* 0x000fce00078e0003 */
.L_x_5342:
[----:B------:R-:W-:Y:S05]  /*1760*/  BSYNC.RECONVERGENT B1 ;  /* 0x0000000000017941 */ /* 0x000fea0003800200 */
.L_x_5341:
        /* <DEDUP_REMOVED lines=11> */
[----:B0-----:R-:W-:Y:S05]  /*1820*/  CALL.REL.NOINC `($__internal_69_$__cuda_sm3x_div_rn_noftz_f32_slowpath) ;  /* 0x0000000800207944 */ /* 0x001fea0003c00000 */
[----:B------:R-:W-:-:S07]  /*1830*/  MOV R11, R3 ;  /* 0x00000003000b7202 */ /* 0x000fce0000000f00 */
.L_x_5344:
[----:B------:R-:W-:Y:S05]  /*1840*/  BSYNC.RECONVERGENT B1 ;  /* 0x0000000000017941 */ /* 0x000fea0003800200 */
.L_x_5343:
        /* <DEDUP_REMOVED lines=12> */
[----:B------:R-:W-:-:S07]  /*1910*/  IMAD.MOV.U32 R15, RZ, RZ, R3 ;  /* 0x000000ffff0f7224 */ /* 0x000fce00078e0003 */
.L_x_5346:
[----:B------:R-:W-:Y:S05]  /*1920*/  BSYNC.RECONVERGENT B1 ;  /* 0x0000000000017941 */ /* 0x000fea0003800200 */
.L_x_5345:
[----:B------:R-:W-:Y:S01]  /*1930*/  MOV R2, R10 ;  /* 0x0000000a00027202 */ /* 0x000fe20000000f00 */
[----:B------:R-:W-:Y:S01]  /*1940*/  IMAD.MOV.U32 R3, RZ, RZ, RZ ;  /* 0x000000ffff037224 */ /* 0x000fe200078e00ff */
[----:B------:R-:W-:Y:S01]  /*1950*/  R2UR UR4, R4 ;  /* 0x00000000040472ca */ /* 0x000fe200000e0000 */
[----:B------:R-:W-:Y:S01]  /*1960*/  IMAD R0, R8, UR52, RZ ;  /* 0x0000003408007c24 */ /* 0x000fe2000f8e02ff */
[----:B------:R-:W-:Y:S01]  /*1970*/  R2UR UR5, R5 ;  /* 0x00000000050572ca */ /* 0x000fe200000e0000 */
[----:B------:R-:W-:Y:S01]  /*1980*/  IMAD.WIDE.U32 R12, R9, UR52, R2 ;  /* 0x00000034090c7c25 */ /* 0x000fe2000f8e0002 */
[----:B------:R-:W-:Y:S02]  /*1990*/  R2UR UR6, R4 ;  /* 0x00000000040672ca */ /* 0x000fe400000e0000 */
[----:B------:R-:W-:Y:S01]  /*19a0*/  R2UR UR7, R5 ;  /* 0x00000000050772ca */ /* 0x000fe200000e0000 */
[----:B------:R-:W-:Y:S01]  /*19b0*/  IMAD R3, R9, UR53, R0 ;  /* 0x0000003509037c24 */ /* 0x000fe2000f8e0200 */
[----:B------:R-:W-:-:S02]  /*19c0*/  LEA R2, P0, R12, UR56, 0x2 ;  /* 0x000000380c027c11 */ /* 0x000fc4000f8010ff */
[----:B------:R-:W-:Y:S01]  /*19d0*/  R2UR UR8, R4 ;  /* 0x00000000040872ca */ /* 0x000fe200000e0000 */
[----:B------:R-:W-:Y:S01]  /*19e0*/  IMAD.IADD R3, R13, 0x1, R3 ;  /* 0x000000010d037824 */ /* 0x000fe200078e0203 */
[----:B------:R-:W-:-:S04]  /*19f0*/  R2UR UR9, R5 ;  /* 0x00000000050972ca */ /* 0x000fc800000e0000 */
[----:B------:R-:W-:Y:S02]  /*1a00*/  LEA.HI.X R3, R12, UR57, R3, 0x2, P0 ;  /* 0x000000390c037c11 */ /* 0x000fe400080f1403 */
[----:B------:R-:W-:-:S03]  /*1a10*/  IADD3 R9, P0, PT, R16, R9, RZ ;  /* 0x0000000910097210 */ /* 0x000fc60007f1e0ff */
[----:B------:R2:W-:Y:S01]  /*1a20*/  STG.E desc[UR4][R2.64], R7 ;  /* 0x0000000702007986 */ /* 0x0005e2000c101904 */
[----:B------:R-:W-:Y:S02]  /*1a30*/  LEA.HI.X.SX32 R8, R16, R8, 0x1, P0 ;  /* 0x0000000810087211 */ /* 0x000fe400000f0eff */
[----:B------:R-:W-:Y:S01]  /*1a40*/  ISETP.GE.U32.AND P0, PT, R9, UR54, PT ;  /* 0x0000003609007c0c */ /* 0x000fe2000bf06070 */
[----:B------:R2:W-:Y:S03]  /*1a50*/  STG.E desc[UR6][R2.64+0x80], R11 ;  /* 0x0000800b02007986 */ /* 0x0005e6000c101906 */
[----:B------:R-:W-:Y:S01]  /*1a60*/  ISETP.GE.AND.EX P0, PT, R8, UR55, PT, P0 ;  /* 0x0000003708007c0c */ /* 0x000fe2000bf06300 */
[----:B------:R2:W-:-:S12]  /*1a70*/  STG.E desc[UR8][R2.64+0x100], R15 ;  /* 0x0001000f02007986 */ /* 0x0005d8000c101908 */
[----:B--2---:R-:W-:Y:S05]  /*1a80*/  @!P0 BRA `(.L_x_5347) ;  /* 0xffffffe8000c8947 */ /* 0x004fea000383ffff */
[----:B------:R-:W-:Y:S05]  /*1a90*/  BSYNC B0 ;  /* 0x0000000000007941 */ /* 0x000fea0003800000 */
.L_x_5339:
[----:B------:R-:W-:Y:S05]  /*1aa0*/  EXIT ;  /* 0x000000000000794d */ /* 0x000fea0003800000 */
.L_x_5340:
[----:B------:R-:W-:Y:S01]  /*1ab0*/  HFMA2 R12, -RZ, RZ, 0, 9.5367431640625e-07 ;  /* 0x00000010ff0c7431 */ /* 0x000fe200000001ff */
[----:B------:R-:W-:Y:S01]  /*1ac0*/  BSSY B1, `(.L_x_5348) ;  /* 0x0000006000017945 */ /* 0x000fe20003800000 */
[----:B------:R-:W-:Y:S02]  /*1ad0*/  IMAD.MOV.U32 R11, RZ, RZ, 0x1f ;  /* 0x0000001fff0b7424 */ /* 0x000fe400078e00ff */
[----:B------:R-:W-:-:S07]  /*1ae0*/  IMAD.MOV.U32 R15, RZ, RZ, -0x1 ;  /* 0xffffffffff0f7424 */ /* 0x000fce00078e00ff */
[----:B------:R-:W-:Y:S05]  /*1af0*/  WARPSYNC.COLLECTIVE R15, `(.L_x_5349) ;  /* 0x000000000f087348 */ /* 0x000fea0003c00000 */
[----:B------:R0:W1:Y:S02]  /*1b00*/  SHFL.BFLY P6, R14, R13, R12, R11 ;  /* 0x0c00000c0d0e7389 */ /* 0x00006400000c000b */
[----:B01----:R-:W-:Y:S05]  /*1b10*/  ENDCOLLECTIVE ;  /* 0x000000000000791b */ /* 0x003fea0003800000 */
.L_x_5349:
[----:B------:R-:W-:Y:S05]  /*1b20*/  BSYNC B1 ;  /* 0x0000000000017941 */ /* 0x000fea0003800000 */
.L_x_5348:
        /* <DEDUP_REMOVED lines=9> */
.L_x_5350:
[----:B------:R-:W-:Y:S01]  /*1bc0*/  IMAD.MOV.U32 R12, RZ, RZ, 0x4 ;  /* 0x00000004ff0c7424 */ /* 0x000fe200078e00ff */
[----:B------:R-:W-:-:S04]  /*1bd0*/  FMNMX R0, R13, R14, !PT ;  /* 0x0000000e0d007209 */ /* 0x000fc80007800000 */
[----:B------:R-:W-:-:S07]  /*1be0*/  MOV R13, R0 ;  /* 0x00000000000d7202 */ /* 0x000fce0000000f00 */
[----:B------:R-:W-:Y:S05]  /*1bf0*/  WARPSYNC.COLLECTIVE R15, `(.L_x_5351) ;  /* 0x000000000f087348 */ /* 0x000fea0003c00000 */
[----:B------:R0:W1:Y:S02]  /*1c00*/  SHFL.BFLY P6, R14, R13, R12, R11 ;  /* 0x0c00000c0d0e7389 */ /* 0x00006400000c000b */
[----:B01----:R-:W-:Y:S05]  /*1c10*/  ENDCOLLECTIVE ;  /* 0x000000000000791b */ /* 0x003fea0003800000 */
.L_x_5351:
[----:B------:R-:W-:Y:S01]  /*1c20*/  HFMA2 R12, -RZ, RZ, 0, 1.1920928955078125e-07 ;  /* 0x00000002ff0c7431 */ /* 0x000fe200000001ff */
[----:B------:R-:W-:-:S05]  /*1c30*/  FMNMX R2, R0, R14, !PT ;  /* 0x0000000e00027209 */ /* 0x000fca0007800000 */
[----:B------:R-:W-:-:S07]  /*1c40*/  IMAD.MOV.U32 R13, RZ, RZ, R2 ;  /* 0x000000ffff0d7224 */ /* 0x000fce00078e0002 */
[----:B------:R-:W-:Y:S05]  /*1c50*/  WARPSYNC.COLLECTIVE R15, `(.L_x_5352) ;  /* 0x000000000f087348 */ /* 0x000fea0003c00000 */
[----:B------:R0:W1:Y:S02]  /*1c60*/  SHFL.BFLY P6, R14, R13, R12, R11 ;  /* 0x0c00000c0d0e7389 */ /* 0x00006400000c000b */
[----:B01----:R-:W-:Y:S05]  /*1c70*/  ENDCOLLECTIVE ;  /* 0x000000000000791b */ /* 0x003fea0003800000 */
.L_x_5352:
[----:B------:R-:W-:Y:S01]  /*1c80*/  IMAD.MOV.U32 R12, RZ, RZ, 0x1 ;  /* 0x00000001ff0c7424 */ /* 0x000fe200078e00ff */
[----:B------:R-:W-:-:S05]  /*1c90*/  FMNMX R3, R2, R14, !PT ;  /* 0x0000000e02037209 */ /* 0x000fca0007800000 */
[----:B------:R-:W-:-:S07]  /*1ca0*/  IMAD.MOV.U32 R13, RZ, RZ, R3 ;  /* 0x000000ffff0d7224 */ /* 0x000fce00078e0003 */
[----:B------:R-:W-:Y:S05]  /*1cb0*/  WARPSYNC.COLLECTIVE R15, `(.L_x_5353) ;  /* 0x000000000f087348 */ /* 0x000fea0003c00000 */
[----:B------:R0:W1:Y:S02]  /*1cc0*/  SHFL.BFLY P6, R14, R13, R12, R11 ;  /* 0x0c00000c0d0e7389 */ /* 0x00006400000c000b */
[----:B01----:R-:W-:Y:S05]  /*1cd0*/  ENDCOLLECTIVE ;  /* 0x000000000000791b */ /* 0x003fea0003800000 */
.L_x_5353:
[----:B------:R-:W-:-:S05]  /*1ce0*/  FMNMX R3, R3, R14, !PT ;  /* 0x0000000e03037209 */ /* 0x000fca0007800000 */
        /* <DEDUP_REMOVED lines=14> */
[----:B------:R-:W-:-:S03]  /*1dd0*/  FFMA R3, R14, 1.4426950216293334961, -R3 ;  /* 0x3fb8aa3b0e037823 */ /* 0x000fc60000000803 */
[----:B------:R-:W-:Y:S01]  /*1de0*/  FFMA R19, R2, 1.925963033500011079e-08, R19 ;  /* 0x32a5706002137823 */ /* 0x000fe20000000013 */
[----:B------:R-:W-:Y:S01]  /*1df0*/  FFMA R14, R14, 1.925963033500011079e-08, R3 ;  /* 0x32a570600e0e7823 */ /* 0x000fe20000000003 */
[----:B------:R-:W-:Y:S01]  /*1e00*/  FFMA R3, R6, 1.4426950216293334961, -R7 ;  /* 0x3fb8aa3b06037823 */ /* 0x000fe20000000807 */
[----:B------:R-:W-:Y:S02]  /*1e10*/  SHF.L.U32 R2, R18, 0x17, RZ ;  /* 0x0000001712027819 */ /* 0x000fe400000006ff */
[----:B------:R-:W0:Y:S01]  /*1e20*/  MUFU.EX2 R7, R14 ;  /* 0x0000000e00077308 */ /* 0x000e220000000800 */
[----:B------:R-:W-:-:S07]  /*1e30*/  FFMA R6, R6, 1.925963033500011079e-08, R3 ;  /* 0x32a5706006067823 */ /* 0x000fce0000000003 */
[----:B------:R-:W1:Y:S08]  /*1e40*/  MUFU.EX2 R19, R19 ;  /* 0x0000001300137308 */ /* 0x000e700000000800 */
[----:B------:R-:W2:Y:S01]  /*1e50*/  MUFU.EX2 R11, R6 ;  /* 0x00000006000b7308 */ /* 0x000ea20000000800 */
[----:B0-----:R-:W-:Y:S01]  /*1e60*/  FMUL R2, R2, R7 ;  /* 0x0000000702027220 */ /* 0x001fe20000400000 */
[----:B-1----:R-:W-:Y:S01]  /*1e70*/  FMUL R3, R0, R19 ;  /* 0x0000001300037220 */ /* 0x002fe20000400000 */
[----:B------:R-:W-:-:S02]  /*1e80*/  IMAD.SHL.U32 R0, R12, 0x800000, RZ ;  /* 0x008000000c007824 */ /* 0x000fc400078e00ff */
[----:B------:R-:W-:Y:S02]  /*1e90*/  IMAD.MOV.U32 R12, RZ, RZ, 0x10 ;  /* 0x00000010ff0c7424 */ /* 0x000fe400078e00ff */
[----:B------:R-:W-:Y:S01]  /*1ea0*/  FADD R7, RZ, R3 ;  /* 0x00000003ff077221 */ /* 0x000fe20000000000 */
[----:B--2---:R-:W-:-:S03]  /*1eb0*/  FMUL R0, R0, R11 ;  /* 0x0000000b00007220 */ /* 0x004fc60000400000 */
[----:B------:R-:W-:Y:S01]  /*1ec0*/  FADD R7, R7, R2 ;  /* 0x0000000207077221 */ /* 0x000fe20000000000 */
[----:B------:R-:W-:-:S03]  /*1ed0*/  HFMA2 R11, -RZ, RZ, 0, 1.847743988037109375e-06 ;  /* 0x0000001fff0b7431 */ /* 0x000fc600000001ff */
[----:B------:R-:W-:-:S07]  /*1ee0*/  FADD R13, R7, R0 ;  /* 0x00000000070d7221 */ /* 0x000fce0000000000 */
[----:B------:R-:W-:Y:S05]  /*1ef0*/  WARPSYNC.COLLECTIVE R15, `(.L_x_5354) ;  /* 0x000000000f087348 */ /* 0x000fea0003c00000 */
[----:B------:R0:W1:Y:S02]  /*1f00*/  SHFL.BFLY P6, R14, R13, R12, R11 ;  /* 0x0c00000c0d0e7389 */ /* 0x00006400000c000b */
[----:B01----:R-:W-:Y:S05]  /*1f10*/  ENDCOLLECTIVE ;  /* 0x000000000000791b */ /* 0x003fea0003800000 */
.L_x_5354:
[----:B------:R-:W-:Y:S02]  /*1f20*/  IMAD.MOV.U32 R12, RZ, RZ, 0x8 ;  /* 0x00000008ff0c7424 */ /* 0x000fe400078e00ff */
[----:B------:R-:W-:-:S04]  /*1f30*/  FADD R6, R13, R14 ;  /* 0x0000000e0d067221 */ /* 0x000fc80000000000 */
[----:B------:R-:W-:-:S07]  /*1f40*/  IMAD.MOV.U32 R13, RZ, RZ, R6 ;  /* 0x000000ffff0d7224 */ /* 0x000fce00078e0006 */
[----:B------:R-:W-:Y:S05]  /*1f50*/  WARPSYNC.COLLECTIVE R15, `(.L_x_5355) ;  /* 0x000000000f087348 */ /* 0x000fea0003c00000 */
[----:B------:R0:W1:Y:S02]  /*1f60*/  SHFL.BFLY P6, R14, R13, R12, R11 ;  /* 0x0c00000c0d0e7389 */ /* 0x00006400000c000b */
[----:B01----:R-:W-:Y:S05]  /*1f70*/  ENDCOLLECTIVE ;  /* 0x000000000000791b */ /* 0x003fea0003800000 */
.L_x_5355:
[----:B------:R-:W-:Y:S02]  /*1f80*/  IMAD.MOV.U32 R12, RZ, RZ, 0x4 ;  /* 0x00000004ff0c7424 */ /* 0x000fe400078e00ff */
[----:B------:R-:W-:-:S05]  /*1f90*/  FADD R7, R6, R14 ;  /* 0x0000000e06077221 */ /* 0x000fca0000000000 */
[----:B------:R-:W-:-:S07]  /*1fa0*/  MOV R13, R7 ;  /* 0x00000007000d7202 */ /* 0x000fce0000000f00 */
[----:B------:R-:W-:Y:S05]  /*1fb0*/  WARPSYNC.COLLECTIVE R15, `(.L_x_5356) ;  /* 0x000000000f087348 */ /* 0x000fea0003c00000 */
[----:B------:R0:W1:Y:S02]  /*1fc0*/  SHFL.BFLY P6, R14, R13, R12, R11 ;  /* 0x0c00000c0d0e7389 */ /* 0x00006400000c000b */
[----:B01----:R-:W-:Y:S05]  /*1fd0*/  ENDCOLLECTIVE ;  /* 0x000000000000791b */ /* 0x003fea0003800000 */
.L_x_5356:
[----:B------:R-:W-:Y:S02]  /*1fe0*/  HFMA2 R12, -RZ, RZ, 0, 1.1920928955078125e-07 ;  /* 0x00000002ff0c7431 */ /* 0x000fe400000001ff */
[----:B------:R-:W-:-:S04]  /*1ff0*/  FADD R17, R7, R14 ;  /* 0x0000000e07117221 */ /* 0x000fc80000000000 */
[----:B------:R-:W-:-:S07]  /*2000*/  IMAD.MOV.U32 R13, RZ, RZ, R17 ;  /* 0x000000ffff0d7224 */ /* 0x000fce00078e0011 */
[----:B------:R-:W-:Y:S05]  /*2010*/  WARPSYNC.COLLECTIVE R15, `(.L_x_5357) ;  /* 0x000000000f087348 */ /* 0x000fea0003c00000 */
[----:B------:R0:W1:Y:S02]  /*2020*/  SHFL.BFLY P6, R14, R13, R12, R11 ;  /* 0x0c00000c0d0e7389 */ /* 0x00006400000c000b */
[----:B01----:R-:W-:Y:S05]  /*2030*/  ENDCOLLECTIVE ;  /* 0x000000000000791b */ /* 0x003fea0003800000 */
.L_x_5357:
[----:B------:R-:W-:Y:S02]  /*2040*/  IMAD.MOV.U32 R12, RZ, RZ, 0x1 ;  /* 0x00000001ff0c7424 */ /* 0x000fe400078e00ff */
[----:B------:R-:W-:-:S04]  /*2050*/  FADD R18, R17, R14 ;  /* 0x0000000e11127221 */ /* 0x000fc80000000000 */
[----:B------:R-:W-:-:S07]  /*2060*/  IMAD.MOV.U32 R13, RZ, RZ, R18 ;  /* 0x000000ffff0d7224 */ /* 0x000fce00078e0012 */
[----:B------:R-:W-:Y:S05]  /*2070*/  WARPSYNC.COLLECTIVE R15, `(.L_x_5358) ;  /* 0x000000000f087348 */ /* 0x000fea0003c00000 */
[----:B------:R0:W1:Y:S02]  /*2080*/  SHFL.BFLY P6, R14, R13, R12, R11 ;  /* 0x0c00000c0d0e7389 */ /* 0x00006400000c000b */
[----:B01----:R-:W-:Y:S05]  /*2090*/  ENDCOLLECTIVE ;  /* 0x000000000000791b */ /* 0x003fea0003800000 */
.L_x_5358:
[----:B------:R-:W-:Y:S05]  /*20a0*/  BRA `(.L_x_5359) ;  /* 0xfffffff400787947 */ /* 0x000fea000383ffff */
        .weak           $__internal_69_$__cuda_sm3x_div_rn_noftz_f32_slowpath
        .type           $__internal_69_$__cuda_sm3x_div_rn_noftz_f32_slowpath,@function
        .size           $__internal_69_$__cuda_sm3x_div_rn_noftz_f32_slowpath,(.L_x_37446 - $__internal_69_$__cuda_sm3x_div_rn_noftz_f32_slowpath)
$__internal_69_$__cuda_sm3x_div_rn_noftz_f32_slowpath:
        /* <DEDUP_REMOVED lines=35> */
.L_x_5361:
        /* <DEDUP_REMOVED lines=51> */
.L_x_5368:
[----:B------:R-:W-:-:S04]  /*2610*/  LOP3.LUT R3, R3, 0x80000000, RZ, 0xc0, !PT ;  /* 0x8000000003037812 */ /* 0x000fc800078ec0ff */
[----:B------:R-:W-:Y:S01]  /*2620*/  LOP3.LUT R3, R3, 0x7f800000, RZ, 0xfc, !PT ;  /* 0x7f80000003037812 */ /* 0x000fe200078efcff */
[----:B------:R-:W-:Y:S06]  /*2630*/  BRA `(.L_x_5369) ;  /* 0x0000000000047947 */ /* 0x000fec0003800000 */
.L_x_5367:
[----:B------:R-:W-:-:S07]  /*2640*/  LEA R3, R14, R3, 0x17 ;  /* 0x000000030e037211 */ /* 0x000fce00078eb8ff */
.L_x_5369:
[----:B------:R-:W-:Y:S05]  /*2650*/  BSYNC.RECONVERGENT B3 ;  /* 0x0000000000037941 */ /* 0x000fea0003800200 */
.L_x_5366:
[----:B------:R-:W-:Y:S05]  /*2660*/  BRA `(.L_x_5370) ;  /* 0x0000000000207947 */ /* 0x000fea0003800000 */
.L_x_5365:
[----:B------:R-:W-:-:S04]  /*2670*/  LOP3.LUT R3, R18, 0x80000000, R3, 0x48, !PT ;  /* 0x8000000012037812 */ /* 0x000fc800078e4803 */
[----:B------:R-:W-:Y:S01]  /*2680*/  LOP3.LUT R3, R3, 0x7f800000, RZ, 0xfc, !PT ;  /* 0x7f80000003037812 */ /* 0x000fe200078efcff */
[----:B------:R-:W-:Y:S06]  /*2690*/  BRA `(.L_x_5370) ;  /* 0x0000000000147947 */ /* 0x000fec0003800000 */
.L_x_5364:
[----:B------:R-:W-:Y:S01]  /*26a0*/  LOP3.LUT R3, R18, 0x80000000, R3, 0x48, !PT ;  /* 0x8000000012037812 */ /* 0x000fe200078e4803 */
[----:B------:R-:W-:Y:S06]  /*26b0*/  BRA `(.L_x_5370) ;  /* 0x00000000000c7947 */ /* 0x000fec0003800000 */
.L_x_5363:
[----:B------:R-:W0:Y:S01]  /*26c0*/  MUFU.RSQ R3, -QNAN ;  /* 0xffc0000000037908 */ /* 0x000e220000001400 */
[----:B------:R-:W-:Y:S05]  /*26d0*/  BRA `(.L_x_5370) ;  /* 0x0000000000047947 */ /* 0x000fea0003800000 */
.L_x_5362:
[----:B------:R-:W-:-:S07]  /*26e0*/  FADD.FTZ R3, R3, R6 ;  /* 0x0000000603037221 */ /* 0x000fce0000010000 */
.L_x_5370:
[----:B------:R-:W-:Y:S05]  /*26f0*/  BSYNC.RECONVERGENT B2 ;  /* 0x0000000000027941 */ /* 0x000fea0003800200 */
.L_x_5360:
[----:B------:R-:W-:-:S04]  /*2700*/  IMAD.MOV.U32 R13, RZ, RZ, 0x0 ;  /* 0x00000000ff0d7424 */ /* 0x000fc800078e00ff */
[----:B0-----:R-:W-:Y:S05]  /*2710*/  RET.REL.NODEC R12 `(_Z15SoftmaxWarpImplI22BroadcastScaleMaskLoadIffbLm4EiE11DirectStoreIffEfLi1ELi3ELi32ELi1ELb0EL9Algorithm0EEvT_T0_ll) ;  /* 0xffffffd80c387950 */ /* 0x001fea0003c3ffff */
.L_x_5371:
        /* <DEDUP_REMOVED lines=14> */
.L_x_37446:


//--------------------- .text._Z15SoftmaxWarpImplI22BroadcastScaleMaskLoadIffbLm4EiE11DirectStoreIffEfLi1ELi2ELi32ELi1ELb1EL9Algorithm0EEvT_T0_ll --------------------------
	.section	.text._Z15SoftmaxWarpImplI22BroadcastScaleMaskLoadIffbLm4EiE11DirectStoreIffEfLi1ELi2ELi32ELi1ELb1EL9Algorithm0EEvT_T0_ll,"ax",@progbits
	.align	128
        .global         _Z15SoftmaxWarpImplI22BroadcastScaleMaskLoadIffbLm4EiE11DirectStoreIffEfLi1ELi2ELi32ELi1ELb1EL9Algorithm0EEvT_T0_ll
        .type           _Z15SoftmaxWarpImplI22BroadcastScaleMaskLoadIffbLm4EiE11DirectStoreIffEfLi1ELi2ELi32ELi1ELb1EL9Algorithm0EEvT_T0_ll,@function
        .size           _Z15SoftmaxWarpImplI22BroadcastScaleMaskLoadIffbLm4EiE11DirectStoreIffEfLi1ELi2ELi32ELi1ELb1EL9Algorithm0EEvT_T0_ll,(.L_x_37447 - _Z15SoftmaxWarpImplI22BroadcastScaleMaskLoadIffbLm4EiE11DirectStoreIffEfLi1ELi2ELi32ELi1ELb1EL9Algorithm0EEvT_T0_ll)
        .other          _Z15SoftmaxWarpImplI22BroadcastScaleMaskLoadIffbLm4EiE11DirectStoreIffEfLi1ELi2ELi32ELi1ELb1EL9Algorithm0EEvT_T0_ll,@"STO_CUDA_ENTRY STV_DEFAULT"
_Z15SoftmaxWarpImplI22BroadcastScaleMaskLoadIffbLm4EiE11DirectStoreIffEfLi1ELi2ELi32ELi1ELb1EL9Algorithm0EEvT_T0_ll:
.text._Z15SoftmaxWarpImplI22BroadcastScaleMaskLoadIffbLm4EiE11DirectStoreIffEfLi1ELi2ELi32ELi1ELb1EL9Algorithm0EEvT_T0_ll:
        /* <DEDUP_REMOVED lines=29> */
.L_x_5372:
        /* <DEDUP_REMOVED lines=14> */
[----:B------:R-:W2:Y:S08]  /*02b0*/  LDC R10, c[0x0][0x3bc] ;  /* 0x0000ef00ff0a7b82 */ /* 0x000eb00000000800 */
[----:B------:R-:W3:Y:S08]  /*02c0*/  LDC.64 R6, c[0x0][0x358] ;  /* 0x0000d600ff067b82 */ /* 0x000ef00000000a00 */
[----:B------:R-:W4:Y:S01]  /*02d0*/  LDC.64 R4, c[0x0][0x410] ;  /* 0x00010400ff047b82 */ /* 0x000f220000000a00 */
[----:B0-----:R-:W-:-:S07]  /*02e0*/  VIADD R17, R8, 0x20 ;  /* 0x0000002008117836 */ /* 0x001fce0000000000 */
.L_x_5383:
[----:B0-----:R-:W0:Y:S01]  /*02f0*/  LDC R2, c[0x0][0x3c0] ;  /* 0x0000f000ff027b82 */ /* 0x001e220000000800 */
[-C--:B----4-:R-:W-:Y:S01]  /*0300*/  ISETP.GE.U32.AND P0, PT, R8, R4.reuse, PT ;  /* 0x000000040800720c */ /* 0x090fe20003f06070 */
[----:B------:R-:W-:Y:S01]  /*0310*/  BSSY.RECONVERGENT B1, `(.L_x_5374) ;  /* 0x0000078000017945 */ /* 0x000fe20003800200 */
[----:B------:R-:W-:Y:S01]  /*0320*/  ISETP.GE.U32.AND P1, PT, R17, R4, PT ;  /* 0x000000041100720c */ /* 0x000fe20003f26070 */
[----:B------:R-:W-:Y:S01]  /*0330*/  IMAD.MOV.U32 R0, RZ, RZ, -0x800000 ;  /* 0xff800000ff007424 */ /* 0x000fe200078e00ff */
[-C--:B------:R-:W-:Y:S02]  /*0340*/  ISETP.GE.AND.EX P0, PT, RZ, R5.reuse, PT, P0 ;  /* 0x00000005ff00720c */ /* 0x080fe40003f06300 */
[----:B------:R-:W-:Y:S02]  /*0350*/  ISETP.GE.AND.EX P1, PT, RZ, R5, PT, P1 ;  /* 0x00000005ff00720c */ /* 0x000fe40003f26310 */
[----:B---3--:R-:W-:-:S09]  /*0360*/  MOV R13, 0xff800000 ;  /* 0xff800000000d7802 */ /* 0x008fd20000000f00 */
[----:B------:R-:W-:Y:S05]  /*0370*/  @P0 BRA `(.L_x_5375) ;  /* 0x0000000400c40947 */ /* 0x000fea0003800000 */
[----:B-1----:R-:W-:Y:S01]  /*0380*/  IABS R11, R9 ;  /* 0x00000009000b7213 */ /* 0x002fe20000000000 */
[----:B------:R-:W-:Y:S01]  /*0390*/  IMAD R0, R16, UR52, R8 ;  /* 0x0000003410007c24 */ /* 0x000fe2000f8e0208 */
[C---:B---3--:R-:W-:Y:S02]  /*03a0*/  R2UR UR6, R6.reuse ;  /* 0x00000000060672ca */ /* 0x048fe400000e0000 */
[----:B------:R-:W1:Y:S01]  /*03b0*/  I2F.RP R14, R11 ;  /* 0x0000000b000e7306 */ /* 0x000e620000209400 */
[C---:B------:R-:W-:Y:S02]  /*03c0*/  R2UR UR7, R7.reuse ;  /* 0x00000000070772ca */ /* 0x040fe400000e0000 */
[----:B------:R-:W-:Y:S02]  /*03d0*/  R2UR UR4, R6 ;  /* 0x00000000060472ca */ /* 0x000fe400000e0000 */
[----:B------:R-:W-:-:S03]  /*03e0*/  R2UR UR5, R7 ;  /* 0x00000000070572ca */ /* 0x000fc600000e0000 */
[----:B-1----:R-:W1:Y:S02]  /*03f0*/  MUFU.RCP R14, R14 ;  /* 0x0000000e000e7308 */ /* 0x002e640000001000 */
[----:B-1----:R-:W-:Y:S01]  /*0400*/  VIADD R12, R14, 0xffffffe ;  /* 0x0ffffffe0e0c7836 */ /* 0x002fe20000000000 */
[----:B--2---:R-:W-:-:S05]  /*0410*/  IABS R14, R10 ;  /* 0x0000000a000e7213 */ /* 0x004fca0000000000 */
[----:B------:R1:W2:Y:S08]  /*0420*/  F2I.FTZ.U32.TRUNC.NTZ R13, R12 ;  /* 0x0000000c000d7305 */ /* 0x0002b0000021f000 */
[----:B------:R-:W3:Y:S01]  /*0430*/  I2F.RP R19, R14 ;  /* 0x0000000e00137306 */ /* 0x000ee20000209400 */
[----:B-1----:R-:W-:Y:S02]  /*0440*/  IMAD.MOV.U32 R12, RZ, RZ, RZ ;  /* 0x000000ffff0c7224 */ /* 0x002fe400078e00ff */
[----:B--2---:R-:W-:-:S04]  /*0450*/  IMAD.MOV R20, RZ, RZ, -R13 ;  /* 0x000000ffff147224 */ /* 0x004fc800078e0a0d */
[----:B------:R-:W-:Y:S01]  /*0460*/  IMAD R15, R20, R11, RZ ;  /* 0x0000000b140f7224 */ /* 0x000fe200078e02ff */
[----:B------:R-:W-:-:S03]  /*0470*/  IABS R20, R0 ;  /* 0x0000000000147213 */ /* 0x000fc60000000000 */
[----:B------:R-:W-:Y:S01]  /*0480*/  IMAD.HI.U32 R13, R13, R15, R12 ;  /* 0x0000000f0d0d7227 */ /* 0x000fe200078e000c */
[----:B---3--:R-:W1:Y:S05]  /*0490*/  MUFU.RCP R19, R19 ;  /* 0x0000001300137308 */ /* 0x008e6a0000001000 */
[----:B------:R-:W-:-:S05]  /*04a0*/  IMAD.HI.U32 R15, R13, R20, RZ ;  /* 0x000000140d0f7227 */ /* 0x000fca00078e00ff */
[----:B------:R-:W-:-:S05]  /*04b0*/  IADD3 R12, PT, PT, -R15, RZ, RZ ;  /* 0x000000ff0f0c7210 */ /* 0x000fca0007ffe1ff */
[----:B------:R-:W-:Y:S01]  /*04c0*/  IMAD R12, R11, R12, R20 ;  /* 0x0000000c0b0c7224 */ /* 0x000fe200078e0214 */
[----:B0-----:R-:W-:-:S04]  /*04d0*/  IABS R20, R2 ;  /* 0x0000000200147213 */ /* 0x001fc80000000000 */
[----:B------:R-:W-:-:S13]  /*04e0*/  ISETP.GT.U32.AND P4, PT, R11, R12, PT ;  /* 0x0000000c0b00720c */ /* 0x000fda0003f84070 */
[----:B------:R-:W-:Y:S02]  /*04f0*/  @!P4 IMAD.IADD R12, R12, 0x1, -R11 ;  /* 0x000000010c0cc824 */ /* 0x000fe400078e0a0b */
[----:B------:R-:W-:Y:S01]  /*0500*/  @!P4 VIADD R15, R15, 0x1 ;  /* 0x000000010f0fc836 */ /* 0x000fe20000000000 */
[----:B------:R-:W-:Y:S02]  /*0510*/  ISETP.NE.AND P4, PT, R9, RZ, PT ;  /* 0x000000ff0900720c */ /* 0x000fe40003f85270 */
[----:B------:R-:W-:Y:S01]  /*0520*/  ISETP.GE.U32.AND P2, PT, R12, R11, PT ;  /* 0x0000000b0c00720c */ /* 0x000fe20003f46070 */
[----:B-1----:R-:W-:Y:S01]  /*0530*/  VIADD R12, R19, 0xffffffe ;  /* 0x0ffffffe130c7836 */ /* 0x002fe20000000000 */
[----:B------:R-:W-:-:S03]  /*0540*/  LOP3.LUT R11, R0, R9, RZ, 0x3c, !PT ;  /* 0x00000009000b7212 */ /* 0x000fc600078e3cff */
[----:B------:R0:W1:Y:S01]  /*0550*/  F2I.FTZ.U32.TRUNC.NTZ R13, R12 ;  /* 0x0000000c000d7305 */ /* 0x000062000021f000 */
[----:B------:R-:W-:-:S07]  /*0560*/  ISETP.GE.AND P3, PT, R11, RZ, PT ;  /* 0x000000ff0b00720c */ /* 0x000fce0003f66270 */
[----:B------:R-:W-:Y:S01]  /*0570*/  @P2 IADD3 R15, PT, PT, R15, 0x1, RZ ;  /* 0x000000010f0f2810 */ /* 0x000fe20007ffe0ff */
[----:B0-----:R-:W-:-:S04]  /*0580*/  IMAD.MOV.U32 R12, RZ, RZ, RZ ;  /* 0x000000ffff0c7224 */ /* 0x001fc800078e00ff */
[----:B------:R-:W-:Y:S02]  /*0590*/  IMAD.MOV.U32 R11, RZ, RZ, R15 ;  /* 0x000000ffff0b7224 */ /* 0x000fe400078e000f */
[----:B-1----:R-:W-:Y:S02]  /*05a0*/  IMAD.MOV R15, RZ, RZ, -R13 ;  /* 0x000000ffff0f7224 */ /* 0x002fe400078e0a0d */
[----:B------:R-:W-:Y:S01]  /*05b0*/  @!P3 IMAD.MOV R11, RZ, RZ, -R11 ;  /* 0x000000ffff0bb224 */ /* 0x000fe200078e0a0b */
[----:B------:R-:W-:Y:S01]  /*05c0*/  @!P4 LOP3.LUT R11, RZ, R9, RZ, 0x33, !PT ;  /* 0x00000009ff0bc212 */ /* 0x000fe200078e33ff */
[----:B------:R-:W-:-:S03]  /*05d0*/  IMAD R15, R15, R14, RZ ;  /* 0x0000000e0f0f7224 */ /* 0x000fc600078e02ff */
[----:B------:R-:W-:Y:S01]  /*05e0*/  IADD3 R25, PT, PT, -R11, RZ, RZ ;  /* 0x000000ff0b197210 */ /* 0x000fe20007ffe1ff */
[----:B------:R-:W-:Y:S02]  /*05f0*/  IMAD.HI.U32 R12, R13, R15, R12 ;  /* 0x0000000f0d0c7227 */ /* 0x000fe400078e000c */
[----:B------:R-:W0:Y:S02]  /*0600*/  I2F.RP R15, R20 ;  /* 0x00000014000f7306 */ /* 0x000e240000209400 */
[----:B------:R-:W-:-:S05]  /*0610*/  IMAD R25, R9, R25, R0 ;  /* 0x0000001909197224 */ /* 0x000fca00078e0200 */
[----:B------:R-:W-:-:S05]  /*0620*/  IABS R19, R25 ;  /* 0x0000001900137213 */ /* 0x000fca0000000000 */
[----:B------:R-:W-:Y:S01]  /*0630*/  IMAD.MOV.U32 R13, RZ, RZ, R19 ;  /* 0x000000ffff0d7224 */ /* 0x000fe200078e0013 */
[----:B0-----:R-:W0:Y:S03]  /*0640*/  MUFU.RCP R15, R15 ;  /* 0x0000000f000f7308 */ /* 0x001e260000001000 */
        /* <DEDUP_REMOVED lines=18> */
[----:B------:R-:W-:Y:S02]  /*0770*/  IMAD R25, R10, R12, R25 ;  /* 0x0000000c0a197224 */ /* 0x000fe400078e0219 */
[----:B------:R-:W-:-:S03]  /*0780*/  IMAD.MOV.U32 R12, RZ, RZ, RZ ;  /* 0x000000ffff0c7224 */ /* 0x000fc600078e00ff */
[----:B------:R-:W-:Y:S01]  /*0790*/  IABS R21, R25 ;  /* 0x0000001900157213 */ /* 0x000fe20000000000 */
[----:B------:R-:W-:Y:S01]  /*07a0*/  IMAD.HI.U32 R12, R13, R15, R12 ;  /* 0x0000000f0d0c7227 */ /* 0x000fe200078e000c */
[----:B------:R-:W-:Y:S01]  /*07b0*/  LOP3.LUT R22, R25, R2, RZ, 0x3c, !PT ;  /* 0x0000000219167212 */ /* 0x000fe200078e3cff */
[----:B------:R-:W0:Y:S03]  /*07c0*/  LDC.64 R14, c[0x0][0x398] ;  /* 0x0000e600ff0e7b82 */ /* 0x000e260000000a00 */
[----:B------:R-:W-:Y:S01]  /*07d0*/  ISETP.GE.AND P4, PT, R22, RZ, PT ;  /* 0x000000ff1600720c */ /* 0x000fe20003f86270 */
        /* <DEDUP_REMOVED lines=43> */
.L_x_5375:
[----:B------:R-:W-:Y:S05]  /*0a90*/  BSYNC.RECONVERGENT B1 ;  /* 0x0000000000017941 */ /* 0x000fea0003800200 */
.L_x_5374:
[----:B------:R-:W-:Y:S01]  /*0aa0*/  BSSY.RECONVERGENT B1, `(.L_x_5376) ;  /* 0x0000076000017945 */ /* 0x000fe20003800200 */
[----:B------:R-:W-:-:S03]  /*0ab0*/  IMAD.MOV.U32 R22, RZ, RZ, -0x800000 ;  /* 0xff800000ff167424 */ /* 0x000fc600078e00ff */
[----:B------:R-:W-:Y:S05]  /*0ac0*/  @P1 BRA `(.L_x_5377) ;  /* 0x0000000400cc1947 */ /* 0x000fea0003800000 */
[----:B-1----:R-:W-:Y:S01]  /*0ad0*/  IABS R11, R9 ;  /* 0x00000009000b7213 */ /* 0x002fe20000000000 */
[----:B------:R-:W-:Y:S01]  /*0ae0*/  IMAD R12, R16, UR52, R17 ;  /* 0x00000034100c7c24 */ /* 0x000fe2000f8e0211 */
[----:B------:R-:W1:Y:S01]  /*0af0*/  LDC.64 R24, c[0x0][0x3a8] ;  /* 0x0000ea00ff187b82 */ /* 0x000e620000000a00 */
[C---:B---3--:R-:W-:Y:S01]  /*0b00*/  R2UR UR6, R6.reuse ;  /* 0x00000000060672ca */ /* 0x048fe200000e0000 */
[----:B------:R-:W3:Y:S01]  /*0b10*/  I2F.RP R19, R11 ;  /* 0x0000000b00137306 */ /* 0x000ee20000209400 */
[C---:B------:R-:W-:Y:S02]  /*0b20*/  R2UR UR7, R7.reuse ;  /* 0x00000000070772ca */ /* 0x040fe400000e0000 */
[----:B------:R-:W-:Y:S02]  /*0b30*/  IABS R20, R12 ;  /* 0x0000000c00147213 */ /* 0x000fe40000000000 */
[----:B------:R-:W-:Y:S02]  /*0b40*/  R2UR UR4, R6 ;  /* 0x00000000060472ca */ /* 0x000fe400000e0000 */
[----:B------:R-:W-:Y:S01]  /*0b50*/  R2UR UR5, R7 ;  /* 0x00000000070572ca */ /* 0x000fe200000e0000 */
[----:B---3--:R-:W3:Y:S02]  /*0b60*/  MUFU.RCP R19, R19 ;  /* 0x0000001300137308 */ /* 0x008ee40000001000 */
[----:B---3--:R-:W-:Y:S01]  /*0b70*/  VIADD R15, R19, 0xffffffe ;  /* 0x0ffffffe130f7836 */ /* 0x008fe20000000000 */
[----:B--2---:R-:W-:-:S05]  /*0b80*/  IABS R19, R10 ;  /* 0x0000000a00137213 */ /* 0x004fca0000000000 */
[----:B------:R-:W2:Y:S02]  /*0b90*/  F2I.FTZ.U32.TRUNC.NTZ R15, R15 ;  /* 0x0000000f000f7305 */ /* 0x000ea4000021f000 */
[----:B--2---:R-:W-:-:S05]  /*0ba0*/  IADD3 R14, PT, PT, RZ, -R15, RZ ;  /* 0x8000000fff0e7210 */ /* 0x004fca0007ffe0ff */
[----:B------:R-:W-:Y:S02]  /*0bb0*/  IMAD R21, R14, R11, RZ ;  /* 0x0000000b0e157224 */ /* 0x000fe400078e02ff */
[----:B------:R-:W-:-:S04]  /*0bc0*/  IMAD.MOV.U32 R14, RZ, RZ, RZ ;  /* 0x000000ffff0e7224 */ /* 0x000fc800078e00ff */
[----:B------:R-:W-:-:S06]  /*0bd0*/  IMAD.HI.U32 R21, R15, R21, R14 ;  /* 0x000000150f157227 */ /* 0x000fcc00078e000e */
[----:B------:R-:W-:Y:S02]  /*0be0*/  IMAD.HI.U32 R14, R21, R20, RZ ;  /* 0x00000014150e7227 */ /* 0x000fe400078e00ff */
[----:B------:R-:W2:Y:S02]  /*0bf0*/  I2F.RP R21, R19 ;  /* 0x0000001300157306 */ /* 0x000ea40000209400 */
[----:B------:R-:W-:-:S04]  /*0c00*/  IMAD.MOV R15, RZ, RZ, -R14 ;  /* 0x000000ffff0f7224 */ /* 0x000fc800078e0a0e */
        /* <DEDUP_REMOVED lines=10> */
[----:B0-----:R-:W-:Y:S02]  /*0cb0*/  IABS R20, R2 ;  /* 0x0000000200147213 */ /* 0x001fe40000000000 */
[----:B------:R-:W0:Y:S03]  /*0cc0*/  F2I.FTZ.U32.TRUNC.NTZ R15, R15 ;  /* 0x0000000f000f7305 */ /* 0x000e26000021f000 */
[----:B------:R-:W-:-:S04]  /*0cd0*/  @P1 VIADD R14, R14, 0x1 ;  /* 0x000000010e0e1836 */ /* 0x000fc80000000000 */
[----:B------:R-:W-:-:S05]  /*0ce0*/  IMAD.MOV.U32 R11, RZ, RZ, R14 ;  /* 0x000000ffff0b7224 */ /* 0x000fca00078e000e */
        /* <DEDUP_REMOVED lines=17> */
[----:B------:R-:W-:Y:S02]  /*0e00*/  @!P2 IMAD.IADD R22, R22, 0x1, -R19 ;  /* 0x000000011616a824 */ /* 0x000fe400078e0a13 */
[----:B------:R-:W-:Y:S01]  /*0e10*/  @!P2 VIADD R14, R14, 0x1 ;  /* 0x000000010e0ea836 */ /* 0x000fe20000000000 */
[----:B------:R-:W-:Y:S02]  /*0e20*/  ISETP.NE.AND P2, PT, R10, RZ, PT ;  /* 0x000000ff0a00720c */ /* 0x000fe40003f45270 */
[----:B------:R-:W-:Y:S01]  /*0e30*/  ISETP.GE.U32.AND P1, PT, R22, R19, PT ;  /* 0x000000131600720c */ /* 0x000fe20003f26070 */
[----:B0-----:R-:W-:-:S04]  /*0e40*/  VIADD R22, R21, 0xffffffe ;  /* 0x0ffffffe15167836 */ /* 0x001fc80000000000 */
[----:B------:R-:W0:Y:S08]  /*0e50*/  F2I.FTZ.U32.TRUNC.NTZ R15, R22 ;  /* 0x00000016000f7305 */ /* 0x000e30000021f000 */
[----:B------:R-:W-:-:S05]  /*0e60*/  @P1 IADD3 R14, PT, PT, R14, 0x1, RZ ;  /* 0x000000010e0e1810 */ /* 0x000fca0007ffe0ff */
[----:B------:R-:W-:Y:S02]  /*0e70*/  IMAD.MOV.U32 R19, RZ, RZ, R14 ;  /* 0x000000ffff137224 */ /* 0x000fe400078e000e */
[----:B0-----:R-:W-:Y:S02]  /*0e80*/  IMAD.MOV R21, RZ, RZ, -R15 ;  /* 0x000000ffff157224 */ /* 0x001fe400078e0a0f */
        /* <DEDUP_REMOVED lines=8> */
[----:B------:R-:W-:-:S03]  /*0f10*/  LOP3.LUT R22, R27, R2, RZ, 0x3c, !PT ;  /* 0x000000021b167212 */ /* 0x000fc600078e3cff */
[----:B------:R-:W-:Y:S01]  /*0f20*/  IMAD.MOV.U32 R21, RZ, RZ, R23 ;  /* 0x000000ffff157224 */ /* 0x000fe200078e0017 */
[----:B------:R-:W-:Y:S02]  /*0f30*/  ISETP.GE.AND P4, PT, R22, RZ, PT ;  /* 0x000000ff1600720c */ /* 0x000fe40003f86270 */
[----:B------:R-:W0:Y:S01]  /*0f40*/  LDC.64 R22, c[0x0][0x3a0] ;  /* 0x0000e800ff167b82 */ /* 0x000e220000000a00 */
        /* <DEDUP_REMOVED lines=10> */
[----:B--2---:R-:W-:-:S04]  /*0ff0*/  ISETP.NE.U32.AND P2, PT, R14, 0x1, PT ;  /* 0x000000010e00780c */ /* 0x004fc80003f45070 */
[----:B------:R-:W-:-:S04]  /*1000*/  ISETP.NE.AND.EX P2, PT, R15, RZ, PT, P2 ;  /* 0x000000ff0f00720c */ /* 0x000fc80003f45320 */
[----:B------:R-:W-:Y:S02]  /*1010*/  SEL R11, R11, RZ, P2 ;  /* 0x000000ff0b0b7207 */ /* 0x000fe40001000000 */
[----:B------:R-:W-:Y:S01]  /*1020*/  @P1 VIADD R26, R26, 0x1 ;  /* 0x000000011a1a1836 */ /* 0x000fe20000000000 */
[----:B-1----:R-:W-:-:S03]  /*1030*/  ISETP.NE.U32.AND P2, PT, R24, 0x1, PT ;  /* 0x000000011800780c */ /* 0x002fc60003f45070 */
[----:B------:R-:W-:Y:S01]  /*1040*/  IMAD.MOV.U32 R14, RZ, RZ, R26 ;  /* 0x000000ffff0e7224 */ /* 0x000fe200078e001a */
[----:B------:R-:W-:-:S04]  /*1050*/  ISETP.NE.AND.EX P2, PT, R25, RZ, PT, P2 ;  /* 0x000000ff1900720c */ /* 0x000fc80003f45320 */
[----:B------:R-:W-:Y:S02]  /*1060*/  @!P4 IADD3 R14, PT, PT, -R14, RZ, RZ ;  /* 0x000000ff0e0ec210 */ /* 0x000fe40007ffe1ff */
[----:B------:R-:W-:Y:S02]  /*1070*/  @!P3 LOP3.LUT R14, RZ, R2, RZ, 0x33, !PT ;  /* 0x00000002ff0eb212 */ /* 0x000fe400078e33ff */
[----:B---3--:R-:W-:Y:S01]  /*1080*/  ISETP.NE.U32.AND P1, PT, R20, 0x1, PT ;  /* 0x000000011400780c */ /* 0x008fe20003f25070 */
[----:B------:R-:W-:Y:S01]  /*1090*/  IMAD R20, R11, UR36, RZ ;  /* 0x000000240b147c24 */ /* 0x000fe2000f8e02ff */
[----:B0-----:R-:W-:Y:S01]  /*10a0*/  ISETP.NE.U32.AND P3, PT, R22, 0x1, PT ;  /* 0x000000011600780c */ /* 0x001fe20003f65070 */
[----:B------:R-:W-:Y:S01]  /*10b0*/  IMAD.MOV R15, RZ, RZ, -R14 ;  /* 0x000000ffff0f7224 */ /* 0x000fe200078e0a0e */
[----:B------:R-:W-:Y:S02]  /*10c0*/  ISETP.NE.AND.EX P1, PT, R21, RZ, PT, P1 ;  /* 0x000000ff1500720c */ /* 0x000fe40003f25310 */
[----:B------:R-:W-:Y:S01]  /*10d0*/  ISETP.NE.AND.EX P3, PT, R23, RZ, PT, P3 ;  /* 0x000000ff1700720c */ /* 0x000fe20003f65330 */
[----:B------:R-:W-:Y:S01]  /*10e0*/  IMAD R2, R2, R15, R27 ;  /* 0x0000000f02027224 */ /* 0x000fe200078e021b */
[----:B------:R-:W-:-:S02]  /*10f0*/  SEL R19, R19, RZ, P1 ;  /* 0x000000ff13137207 */ /* 0x000fc40000800000 */
[----:B------:R-:W-:Y:S02]  /*1100*/  SEL R14, R14, RZ, P3 ;  /* 0x000000ff0e0e7207 */ /* 0x000fe40001800000 */
[----:B------:R-:W-:Y:S01]  /*1110*/  SEL R2, R2, RZ, P2 ;  /* 0x000000ff02027207 */ /* 0x000fe20001000000 */
[----:B------:R-:W-:Y:S01]  /*1120*/  IMAD R19, R19, UR37, R20 ;  /* 0x0000002513137c24 */ /* 0x000fe2000f8e0214 */
        /* <DEDUP_REMOVED lines=13> */
.L_x_5377:
[----:B------:R-:W-:Y:S05]  /*1200*/  BSYNC.RECONVERGENT B1 ;  /* 0x0000000000017941 */ /* 0x000fea0003800200 */
.L_x_5376:
[----:B------:R-:W-:-:S03]  /*1210*/  UMOV UR4, 0xffffffff ;  /* 0xffffffff00047882 */ /* 0x000fc60000000000 */
[----:B------:R-:W-:Y:S05]  /*1220*/  BRA.DIV UR4, `(.L_x_5378) ;  /* 0x0000000604707947 */ /* 0x000fea000b800000 */
[----:B------:R-:W4:Y:S01]  /*1230*/  SHFL.BFLY PT, R14, R13, 0x10, 0x1f ;  /* 0x0e001f000d0e7f89 */ /* 0x000f2200000e0000 */
[----:B------:R-:W-:Y:S02]  /*1240*/  IMAD.MOV.U32 R15, RZ, RZ, 0x3bbb989d ;  /* 0x3bbb989dff0f7424 */ /* 0x000fe400078e00ff */
[----:B------:R-:W-:Y:S01]  /*1250*/  IMAD.MOV.U32 R21, RZ, RZ, 0x437c0000 ;  /* 0x437c0000ff157424 */ /* 0x000fe200078e00ff */
[----:B----4-:R-:W-:-:S05]  /*1260*/  FMNMX R13, R14, R13, !PT ;  /* 0x0000000d0e0d7209 */ /* 0x010fca0007800000 */
        /* <DEDUP_REMOVED lines=9> */
[----:B------:R-:W-:-:S03]  /*1300*/  FADD R22, -R11, R22 ;  /* 0x000000160b167221 */ /* 0x000fc60000000100 */
[-C--:B------:R-:W-:Y:S01]  /*1310*/  FFMA.SAT R12, R0, R15.reuse, 0.5 ;  /* 0x3f000000000c7423 */ /* 0x080fe2000000200f */
[----:B------:R-:W-:-:S03]  /*1320*/  FFMA.SAT R2, R22, R15, 0.5 ;  /* 0x3f00000016027423 */ /* 0x000fc6000000200f */
[-C--:B------:R-:W-:Y:S01]  /*1330*/  FFMA.RM R12, R12, R21.reuse, 12582913 ;  /* 0x4b4000010c0c7423 */ /* 0x080fe20000004015 */
[----:B------:R-:W-:-:S03]  /*1340*/  FFMA.RM R13, R2, R21, 12582913 ;  /* 0x4b400001020d7423 */ /* 0x000fc60000004015 */
[C---:B------:R-:W-:Y:S01]  /*1350*/  FADD R11, R12.reuse, -12583039 ;  /* 0xcb40007f0c0b7421 */ /* 0x040fe20000000000 */
[----:B------:R-:W-:Y:S01]  /*1360*/  FADD R15, R13, -12583039 ;  /* 0xcb40007f0d0f7421 */ /* 0x000fe20000000000 */
[----:B------:R-:W-:Y:S02]  /*1370*/  SHF.L.U32 R2, R12, 0x17, RZ ;  /* 0x000000170c027819 */ /* 0x000fe400000006ff */
[----:B------:R-:W-:Y:S01]  /*1380*/  FFMA R11, R0, 1.4426950216293334961, -R11 ;  /* 0x3fb8aa3b000b7823 */ /* 0x000fe2000000080b */
[----:B------:R-:W-:-:S03]  /*1390*/  FFMA R15, R22, 1.4426950216293334961, -R15 ;  /* 0x3fb8aa3b160f7823 */ /* 0x000fc6000000080f */
[----:B------:R-:W-:Y:S01]  /*13a0*/  FFMA R11, R0, 1.925963033500011079e-08, R11 ;  /* 0x32a57060000b7823 */ /* 0x000fe2000000000b */
[----:B------:R-:W-:Y:S01]  /*13b0*/  FFMA R15, R22, 1.925963033500011079e-08, R15 ;  /* 0x32a57060160f7823 */ /* 0x000fe2000000000f */
[----:B------:R-:W-:-:S04]  /*13c0*/  IMAD.SHL.U32 R0, R13, 0x800000, RZ ;  /* 0x008000000d007824 */ /* 0x000fc800078e00ff */
[----:B------:R-:W0:Y:S08]  /*13d0*/  MUFU.EX2 R11, R11 ;  /* 0x0000000b000b7308 */ /* 0x000e300000000800 */
[----:B------:R-:W4:Y:S01]  /*13e0*/  MUFU.EX2 R15, R15 ;  /* 0x0000000f000f7308 */ /* 0x000f220000000800 */
[----:B0-----:R-:W-:-:S04]  /*13f0*/  FMUL R2, R2, R11 ;  /* 0x0000000b02027220 */ /* 0x001fc80000400000 */
[----:B------:R-:W-:Y:S01]  /*1400*/  FADD R13, RZ, R2 ;  /* 0x00000002ff0d7221 */ /* 0x000fe20000000000 */
        /* <DEDUP_REMOVED lines=10> */
[----:B------:R0:W4:Y:S02]  /*14b0*/  SHFL.BFLY PT, R14, R22, 0x1, 0x1f ;  /* 0x0c201f00160e7f89 */ /* 0x00012400000e0000 */
.L_x_5395:
[----:B----4-:R-:W-:Y:S01]  /*14c0*/  FADD R11, R22, R14 ;  /* 0x0000000e160b7221 */ /* 0x010fe20000000000 */
[----:B------:R-:W-:Y:S03]  /*14d0*/  BSSY.RECONVERGENT B1, `(.L_x_5379) ;  /* 0x000000c000017945 */ /* 0x000fe60003800200 */
[----:B------:R-:W4:Y:S08]  /*14e0*/  MUFU.RCP R12, R11 ;  /* 0x0000000b000c7308 */ /* 0x000f300000001000 */
[----:B------:R-:W5:Y:S01]  /*14f0*/  FCHK P1, R2, R11 ;  /* 0x0000000b02007302 */ /* 0x000f620000020000 */
[----:B----4-:R-:W-:-:S04]  /*1500*/  FFMA R13, -R11, R12, 1 ;  /* 0x3f8000000b0d7423 */ /* 0x010fc8000000010c */
[----:B------:R-:W-:-:S04]  /*1510*/  FFMA R13, R12, R13, R12 ;  /* 0x0000000d0c0d7223 */ /* 0x000fc8000000000c */
[----:B------:R-:W-:-:S04]  /*1520*/  FFMA R12, R2, R13, RZ ;  /* 0x0000000d020c7223 */ /* 0x000fc800000000ff */
[----:B------:R-:W-:-:S04]  /*1530*/  FFMA R14, -R11, R12, R2 ;  /* 0x0000000c0b0e7223 */ /* 0x000fc80000000102 */
[----:B------:R-:W-:Y:S01]  /*1540*/  FFMA R12, R13, R14, R12 ;  /* 0x0000000e0d0c7223 */ /* 0x000fe2000000000c */
[----:B-----5:R-:W-:Y:S06]  /*1550*/  @!P1 BRA `(.L_x_5380) ;  /* 0x00000000000c9947 */ /* 0x020fec0003800000 */
[----:B------:R-:W-:-:S07]  /*1560*/  MOV R14, 0x1580 ;  /* 0x00001580000e7802 */ /* 0x000fce0000000f00 */
[----:B0123--:R-:W-:Y:S05]  /*1570*/  CALL.REL.NOINC `($__internal_70_$__cuda_sm3x_div_rn_noftz_f32_slowpath) ;  /* 0x0000000400f47944 */ /* 0x00ffea0003c00000 */
[----:B------:R-:W-:-:S07]  /*1580*/  IMAD.MOV.U32 R12, RZ, RZ, R2 ;  /* 0x000000ffff0c7224 */ /* 0x000fce00078e0002 */
.L_x_5380:
[----:B------:R-:W-:Y:S05]  /*1590*/  BSYNC.RECONVERGENT B1 ;  /* 0x0000000000017941 */ /* 0x000fea0003800200 */
.L_x_5379:
[----:B------:R-:W4:Y:S01]  /*15a0*/  MUFU.RCP R2, R11 ;  /* 0x0000000b00027308 */ /* 0x000f220000001000 */
[----:B------:R-:W-:Y:S07]  /*15b0*/  BSSY.RECONVERGENT B1, `(.L_x_5381) ;  /* 0x000000c000017945 */ /* 0x000fee0003800200 */
[----:B------:R-:W5:Y:S01]  /*15c0*/  FCHK P1, R0, R11 ;  /* 0x0000000b00007302 */ /* 0x000f620000020000 */
[----:B----4-:R-:W-:-:S04]  /*15d0*/  FFMA R13, -R11, R2, 1 ;  /* 0x3f8000000b0d7423 */ /* 0x010fc80000000102 */
[----:B------:R-:W-:-:S04]  /*15e0*/  FFMA R15, R2, R13, R2 ;  /* 0x0000000d020f7223 */ /* 0x000fc80000000002 */
[----:B------:R-:W-:-:S04]  /*15f0*/  FFMA R2, R0, R15, RZ ;  /* 0x0000000f00027223 */ /* 0x000fc800000000ff */
[----:B------:R-:W-:-:S04]  /*1600*/  FFMA R13, -R11, R2, R0 ;  /* 0x000000020b0d7223 */ /* 0x000fc80000000100 */
[----:B------:R-:W-:Y:S01]  /*1610*/  FFMA R13, R15, R13, R2 ;  /* 0x0000000d0f0d7223 */ /* 0x000fe20000000002 */
[----:B-----5:R-:W-:Y:S06]  /*1620*/  @!P1 BRA `(.L_x_5382) ;  /* 0x0000000000109947 */ /* 0x020fec0003800000 */
[----:B------:R-:W-:Y:S01]  /*1630*/  IMAD.MOV.U32 R2, RZ, RZ, R0 ;  /* 0x000000ffff027224 */ /* 0x000fe200078e0000 */
[----:B------:R-:W-:-:S07]  /*1640*/  MOV R14, 0x1660 ;  /* 0x00001660000e7802 */ /* 0x000fce0000000f00 */
[----:B0123--:R-:W-:Y:S05]  /*1650*/  CALL.REL.NOINC `($__internal_70_$__cuda_sm3x_div_rn_noftz_f32_slowpath) ;  /* 0x0000000400bc7944 */ /* 0x00ffea0003c00000 */
[----:B------:R-:W-:-:S07]  /*1660*/  MOV R13, R2 ;  /* 0x00000002000d7202 */ /* 0x000fce0000000f00 */
.L_x_5382:
[----:B------:R-:W-:Y:S05]  /*1670*/  BSYNC.RECONVERGENT B1 ;  /* 0x0000000000017941 */ /* 0x000fea0003800200 */
.L_x_5381:
[----:B------:R-:W-:Y:S01]  /*1680*/  IMAD R11, R18, UR48, RZ ;  /* 0x00000030120b7c24 */ /* 0x000fe2000f8e02ff */
[----:B---3--:R-:W-:Y:S01]  /*1690*/  @!P0 R2UR UR4, R6 ;  /* 0x00000000060482ca */ /* 0x008fe200000e0000 */
[----:B------:R-:W-:Y:S01]  /*16a0*/  IMAD.MOV.U32 R14, RZ, RZ, R8 ;  /* 0x000000ffff0e7224 */ /* 0x000fe200078e0008 */
[----:B------:R-:W-:Y:S01]  /*16b0*/  @!P0 R2UR UR5, R7 ;  /* 0x00000000070582ca */ /* 0x000fe200000e0000 */
[----:B------:R-:W-:Y:S01]  /*16c0*/  IMAD.MOV.U32 R15, RZ, RZ, RZ ;  /* 0x000000ffff0f7224 */ /* 0x000fe200078e00ff */
[----:B------:R-:W-:Y:S01]  /*16d0*/  ISETP.GE.U32.AND P1, PT, R17, UR44, PT ;  /* 0x0000002c11007c0c */ /* 0x000fe2000bf26070 */
[C---:B------:R-:W-:Y:S02]  /*16e0*/  IMAD R11, R16.reuse, UR49, R11 ;  /* 0x00000031100b7c24 */ /* 0x040fe4000f8e020b */
[----:B------:R-:W-:Y:S01]  /*16f0*/  IMAD.WIDE.U32 R14, R16, UR48, R14 ;  /* 0x00000030100e7c25 */ /* 0x000fe2000f8e000e */
[----:B------:R-:W-:-:S03]  /*1700*/  ISETP.GE.AND.EX P1, PT, RZ, UR45, PT, P1 ;  /* 0x0000002dff007c0c */ /* 0x000fc6000bf26310 */
[----:B------:R-:W-:Y:S01]  /*1710*/  IMAD.IADD R11, R15, 0x1, R11 ;  /* 0x000000010f0b7824 */ /* 0x000fe200078e020b */
[----:B------:R-:W-:-:S04]  /*1720*/  LEA R20, P2, R14, UR50, 0x2 ;  /* 0x000000320e147c11 */ /* 0x000fc8000f8410ff */
[----:B------:R-:W-:-:S05]  /*1730*/  LEA.HI.X R21, R14, UR51, R11, 0x2, P2 ;  /* 0x000000330e157c11 */ /* 0x000fca00090f140b */
[----:B------:R3:W-:Y:S01]  /*1740*/  @!P0 STG.E desc[UR4][R20.64], R12 ;  /* 0x0000000c14008986 */ /* 0x0007e2000c101904 */
[C---:B------:R-:W-:Y:S02]  /*1750*/  IADD3 R16, P0, PT, R3.reuse, R16, RZ ;  /* 0x0000001003107210 */ /* 0x040fe40007f1e0ff */
[----:B------:R-:W-:Y:S02]  /*1760*/  @!P1 R2UR UR6, R6 ;  /* 0x00000000060692ca */ /* 0x000fe400000e0000 */
[----:B------:R-:W-:Y:S02]  /*1770*/  LEA.HI.X.SX32 R18, R3, R18, 0x1, P0 ;  /* 0x0000001203127211 */ /* 0x000fe400000f0eff */
[----:B------:R-:W-:Y:S02]  /*1780*/  ISETP.GE.U32.AND P0, PT, R16, UR46, PT ;  /* 0x0000002e10007c0c */ /* 0x000fe4000bf06070 */
[----:B------:R-:W-:Y:S02]  /*1790*/  @!P1 R2UR UR7, R7 ;  /* 0x00000000070792ca */ /* 0x000fe400000e0000 */
[----:B------:R-:W-:-:S11]  /*17a0*/  ISETP.GE.AND.EX P0, PT, R18, UR47, PT, P0 ;  /* 0x0000002f12007c0c */ /* 0x000fd6000bf06300 */
[----:B------:R3:W-:Y:S02]  /*17b0*/  @!P1 STG.E desc[UR6][R20.64+0x80], R13 ;  /* 0x0000800d14009986 */ /* 0x0007e4000c101906 */
[----:B------:R-:W-:Y:S05]  /*17c0*/  @!P0 BRA `(.L_x_5383) ;  /* 0xffffffe800c88947 */ /* 0x000fea000383ffff */
[----:B------:R-:W-:Y:S05]  /*17d0*/  BSYNC B0 ;  /* 0x0000000000007941 */ /* 0x000fea0003800000 */
.L_x_5373:
[----:B------:R-:W-:Y:S05]  /*17e0*/  EXIT ;  /* 0x000000000000794d */ /* 0x000fea0003800000 */
.L_x_5378:
[----:B------:R-:W-:Y:S01]  /*17f0*/  HFMA2 R12, -RZ, RZ, 0, 9.5367431640625e-07 ;  /* 0x00000010ff0c7431 */ /* 0x000fe200000001ff */
[----:B------:R-:W-:Y:S01]  /*1800*/  BSSY B1, `(.L_x_5384) ;  /* 0x0000006000017945 */ /* 0x000fe20003800000 */
[----:B------:R-:W-:Y:S02]  /*1810*/  IMAD.MOV.U32 R11, RZ, RZ, 0x1f ;  /* 0x0000001fff0b7424 */ /* 0x000fe400078e00ff */
[----:B------:R-:W-:-:S07]  /*1820*/  IMAD.MOV.U32 R15, RZ, RZ, -0x1 ;  /* 0xffffffffff0f7424 */ /* 0x000fce00078e00ff */
[----:B0123--:R-:W-:Y:S05]  /*1830*/  WARPSYNC.COLLECTIVE R15, `(.L_x_5385) ;  /* 0x000000000f087348 */ /* 0x00ffea0003c00000 */
[----:B------:R4:W0:Y:S02]  /*1840*/  SHFL.BFLY P6, R14, R13, R12, R11 ;  /* 0x0c00000c0d0e7389 */ /* 0x00082400000c000b */
[----:B01234-:R-:W-:Y:S05]  /*1850*/  ENDCOLLECTIVE ;  /* 0x000000000000791b */ /* 0x01ffea0003800000 */
.L_x_5385:
[----:B------:R-:W-:Y:S05]  /*1860*/  BSYNC B1 ;  /* 0x0000000000017941 */ /* 0x000fea0003800000 */
.L_x_5384:
[----:B------:R-:W-:Y:S01]  /*1870*/  FMNMX R13, R14, R13, !PT ;  /* 0x0000000d0e0d7209 */ /* 0x000fe20007800000 */
[----:B------:R-:W-:Y:S01]  /*1880*/  IMAD.MOV.U32 R12, RZ, RZ, 0x8 ;  /* 0x00000008ff0c7424 */ /* 0x000fe200078e00ff */
[----:B------:R-:W-:Y:S01]  /*1890*/  MOV R11, 0x1f ;  /* 0x0000001f000b7802 */ /* 0x000fe20000000f00 */
[----:B------:R-:W-:Y:S02]  /*18a0*/  IMAD.MOV.U32 R15, RZ, RZ, -0x1 ;  /* 0xffffffffff0f7424 */ /* 0x000fe400078e00ff */
[----:B------:R-:W-:Y:S02]  /*18b0*/  HFMA2 R21, -RZ, RZ, 0.96630859375, -0.0022525787353515625 ;  /* 0x3bbb989dff157431 */ /* 0x000fe400000001ff */
[----:B------:R-:W-:-:S07]  /*18c0*/  IMAD.MOV.U32 R23, RZ, RZ, 0x437c0000 ;  /* 0x437c0000ff177424 */ /* 0x000fce00078e00ff */
[----:B------:R-:W-:Y:S05]  /*18d0*/  WARPSYNC.COLLECTIVE R15, `(.L_x_5386) ;  /* 0x000000000f087348 */ /* 0x000fea0003c00000 */
[----:B------:R0:W1:Y:S02]  /*18e0*/  SHFL.BFLY P6, R14, R13, R12, R11 ;  /* 0x0c00000c0d0e7389 */ /* 0x00006400000c000b */
[----:B01----:R-:W-:Y:S05]  /*18f0*/  ENDCOLLECTIVE ;  /* 0x000000000000791b */ /* 0x003fea0003800000 */
.L_x_5386:
[----:B------:R-:W-:Y:S01]  /*1900*/  IMAD.MOV.U32 R12, RZ, RZ, 0x4 ;  /* 0x00000004ff0c7424 */ /* 0x000fe200078e00ff */
[----:B------:R-:W-:-:S05]  /*1910*/  FMNMX R2, R13, R14, !PT ;  /* 0x0000000e0d027209 */ /* 0x000fca0007800000 */
[----:B------:R-:W-:-:S07]  /*1920*/  IMAD.MOV.U32 R13, RZ, RZ, R2 ;  /* 0x000000ffff0d7224 */ /* 0x000fce00078e0002 */
[----:B------:R-:W-:Y:S05]  /*1930*/  WARPSYNC.COLLECTIVE R15, `(.L_x_5387) ;  /* 0x000000000f087348 */ /* 0x000fea0003c00000 */
[----:B------:R0:W1:Y:S02]  /*1940*/  SHFL.BFLY P6, R14, R13, R12, R11 ;  /* 0x0c00000c0d0e7389 */ /* 0x00006400000c000b */
[----:B01----:R-:W-:Y:S05]  /*1950*/  ENDCOLLECTIVE ;  /* 0x000000000000791b */ /* 0x003fea0003800000 */
.L_x_5387:
[----:B------:R-:W-:Y:S01]  /*1960*/  IMAD.MOV.U32 R12, RZ, RZ, 0x2 ;  /* 0x00000002ff0c7424 */ /* 0x000fe200078e00ff */
[----:B------:R-:W-:-:S04]  /*1970*/  FMNMX R19, R2, R14, !PT ;  /* 0x0000000e02137209 */ /* 0x000fc80007800000 */
[----:B------:R-:W-:-:S07]  /*1980*/  MOV R13, R19 ;  /* 0x00000013000d7202 */ /* 0x000fce0000000f00 */
[----:B------:R-:W-:Y:S05]  /*1990*/  WARPSYNC.COLLECTIVE R15, `(.L_x_5388) ;  /* 0x000000000f087348 */ /* 0x000fea0003c00000 */
[----:B------:R0:W1:Y:S02]  /*19a0*/  SHFL.BFLY P6, R14, R13, R12, R11 ;  /* 0x0c00000c0d0e7389 */ /* 0x00006400000c000b */
[----:B01----:R-:W-:Y:S05]  /*19b0*/  ENDCOLLECTIVE ;  /* 0x000000000000791b */ /* 0x003fea0003800000 */
.L_x_5388:
[----:B------:R-:W-:Y:S01]  /*19c0*/  IMAD.MOV.U32 R12, RZ, RZ, 0x1 ;  /* 0x00000001ff0c7424 */ /* 0x000fe200078e00ff */
[----:B------:R-:W-:-:S05]  /*19d0*/  FMNMX R20, R19, R14, !PT ;  /* 0x0000000e13147209 */ /* 0x000fca0007800000 */
[----:B------:R-:W-:-:S07]  /*19e0*/  IMAD.MOV.U32 R13, RZ, RZ, R20 ;  /* 0x000000ffff0d7224 */ /* 0x000fce00078e0014 */
[----:B------:R-:W-:Y:S05]  /*19f0*/  WARPSYNC.COLLECTIVE R15, `(.L_x_5389) ;  /* 0x000000000f087348 */ /* 0x000fea0003c00000 */
[----:B------:R0:W1:Y:S02]  /*1a00*/  SHFL.BFLY P6, R14, R13, R12, R11 ;  /* 0x0c00000c0d0e7389 */ /* 0x00006400000c000b */
[----:B01----:R-:W-:Y:S05]  /*1a10*/  ENDCOLLECTIVE ;  /* 0x000000000000791b */ /* 0x003fea0003800000 */
.L_x_5389:
[----:B------:R-:W-:Y:S02]  /*1a20*/  MOV R12, 0x10 ;  /* 0x00000010000c7802 */ /* 0x000fe40000000f00 */
[----:B------:R-:W-:-:S05]  /*1a30*/  FMNMX R19, R20, R14, !PT ;  /* 0x0000000e14137209 */ /* 0x000fca0007800000 */
[C---:B------:R-:W-:Y:S01]  /*1a40*/  FADD R0, -R19.reuse, R0 ;  /* 0x0000000013007221 */ /* 0x040fe20000000100 */
[----:B------:R-:W-:-:S03]  /*1a50*/  FADD R22, -R19, R22 ;  /* 0x0000001613167221 */ /* 0x000fc60000000100 */
        /* <DEDUP_REMOVED lines=11> */
[----:B------:R-:W-:-:S03]  /*1b10*/  IMAD.SHL.U32 R0, R14, 0x800000, RZ ;  /* 0x008000000e007824 */ /* 0x000fc600078e00ff */
[----:B------:R-:W0:Y:S08]  /*1b20*/  MUFU.EX2 R13, R22 ;  /* 0x00000016000d7308 */ /* 0x000e300000000800 */
[----:B------:R-:W1:Y:S01]  /*1b30*/  MUFU.EX2 R11, R11 ;  /* 0x0000000b000b7308 */ /* 0x000e620000000800 */
[----:B0-----:R-:W-:Y:S01]  /*1b40*/  FMUL R0, R0, R13 ;  /* 0x0000000d00007220 */ /* 0x001fe20000400000 */
[----:B-1----:R-:W-:Y:S01]  /*1b50*/  FMUL R2, R2, R11 ;  /* 0x0000000b02027220 */ /* 0x002fe20000400000 */
[----:B------:R-:W-:-:S03]  /*1b60*/  IMAD.MOV.U32 R11, RZ, RZ, 0x1f ;  /* 0x0000001fff0b7424 */ /* 0x000fc600078e00ff */
[----:B------:R-:W-:-:S04]  /*1b70*/  FADD R13, RZ, R2 ;  /* 0x00000002ff0d7221 */ /* 0x000fc80000000000 */
[----:B------:R-:W-:-:S07]  /*1b80*/  FADD R13, R13, R0 ;  /* 0x000000000d0d7221 */ /* 0x000fce0000000000 */
[----:B------:R-:W-:Y:S05]  /*1b90*/  WARPSYNC.COLLECTIVE R15, `(.L_x_5390) ;  /* 0x000000000f087348 */ /* 0x000fea0003c00000 */
[----:B------:R0:W1:Y:S02]  /*1ba0*/  SHFL.BFLY P6, R14, R13, R12, R11 ;  /* 0x0c00000c0d0e7389 */ /* 0x00006400000c000b */
[----:B01----:R-:W-:Y:S05]  /*1bb0*/  ENDCOLLECTIVE ;  /* 0x000000000000791b */ /* 0x003fea0003800000 */
.L_x_5390:
[----:B------:R-:W-:Y:S02]  /*1bc0*/  IMAD.MOV.U32 R12, RZ, RZ, 0x8 ;  /* 0x00000008ff0c7424 */ /* 0x000fe400078e00ff */
[----:B------:R-:W-:-:S04]  /*1bd0*/  FADD R19, R13, R14 ;  /* 0x0000000e0d137221 */ /* 0x000fc80000000000 */
[----:B------:R-:W-:-:S07]  /*1be0*/  IMAD.MOV.U32 R13, RZ, RZ, R19 ;  /* 0x000000ffff0d7224 */ /* 0x000fce00078e0013 */
[----:B------:R-:W-:Y:S05]  /*1bf0*/  WARPSYNC.COLLECTIVE R15, `(.L_x_5391) ;  /* 0x000000000f087348 */ /* 0x000fea0003c00000 */
[----:B------:R0:W1:Y:S02]  /*1c00*/  SHFL.BFLY P6, R14, R13, R12, R11 ;  /* 0x0c00000c0d0e7389 */ /* 0x00006400000c000b */
[----:B01----:R-:W-:Y:S05]  /*1c10*/  ENDCOLLECTIVE ;  /* 0x000000000000791b */ /* 0x003fea0003800000 */
.L_x_5391:
[----:B------:R-:W-:Y:S02]  /*1c20*/  IMAD.MOV.U32 R12, RZ, RZ, 0x4 ;  /* 0x00000004ff0c7424 */ /* 0x000fe400078e00ff */
[----:B------:R-:W-:-:S05]  /*1c30*/  FADD R20, R19, R14 ;  /* 0x0000000e13147221 */ /* 0x000fca0000000000 */
[----:B------:R-:W-:-:S07]  /*1c40*/  MOV R13, R20 ;  /* 0x00000014000d7202 */ /* 0x000fce0000000f00 */
[----:B------:R-:W-:Y:S05]  /*1c50*/  WARPSYNC.COLLECTIVE R15, `(.L_x_5392) ;  /* 0x000000000f087348 */ /* 0x000fea0003c00000 */
[----:B------:R0:W1:Y:S02]  /*1c60*/  SHFL.BFLY P6, R14, R13, R12, R11 ;  /* 0x0c00000c0d0e7389 */ /* 0x00006400000c000b */
[----:B01----:R-:W-:Y:S05]  /*1c70*/  ENDCOLLECTIVE ;  /* 0x000000000000791b */ /* 0x003fea0003800000 */
.L_x_5392:
[----:B------:R-:W-:Y:S02]  /*1c80*/  HFMA2 R12, -RZ, RZ, 0, 1.1920928955078125e-07 ;  /* 0x00000002ff0c7431 */ /* 0x000fe400000001ff */
[----:B------:R-:W-:-:S04]  /*1c90*/  FADD R21, R20, R14 ;  /* 0x0000000e14157221 */ /* 0x000fc80000000000 */
[----:B------:R-:W-:-:S07]  /*1ca0*/  IMAD.MOV.U32 R13, RZ, RZ, R21 ;  /* 0x000000ffff0d7224 */ /* 0x000fce00078e0015 */
[----:B------:R-:W-:Y:S05]  /*1cb0*/  WARPSYNC.COLLECTIVE R15, `(.L_x_5393) ;  /* 0x000000000f087348 */ /* 0x000fea0003c00000 */
[----:B------:R0:W1:Y:S02]  /*1cc0*/  SHFL.BFLY P6, R14, R13, R12, R11 ;  /* 0x0c00000c0d0e7389 */ /* 0x00006400000c000b */
[----:B01----:R-:W-:Y:S05]  /*1cd0*/  ENDCOLLECTIVE ;  /* 0x000000000000791b */ /* 0x003fea0003800000 */
.L_x_5393:
[----:B------:R-:W-:Y:S02]  /*1ce0*/  IMAD.MOV.U32 R12, RZ, RZ, 0x1 ;  /* 0x00000001ff0c7424 */ /* 0x000fe400078e00ff */
[----:B------:R-:W-:-:S04]  /*1cf0*/  FADD R22, R21, R14 ;  /* 0x0000000e15167221 */ /* 0x000fc80000000000 */
[----:B------:R-:W-:-:S07]  /*1d00*/  IMAD.MOV.U32 R13, RZ, RZ, R22 ;  /* 0x000000ffff0d7224 */ /* 0x000fce00078e0016 */
[----:B------:R-:W-:Y:S05]  /*1d10*/  WARPSYNC.COLLECTIVE R15, `(.L_x_5394) ;  /* 0x000000000f087348 */ /* 0x000fea0003c00000 */
[----:B------:R0:W1:Y:S02]  /*1d20*/  SHFL.BFLY P6, R14, R13, R12, R11 ;  /* 0x0c00000c0d0e7389 */ /* 0x00006400000c000b */
[----:B01----:R-:W-:Y:S05]  /*1d30*/  ENDCOLLECTIVE ;  /* 0x000000000000791b */ /* 0x003fea0003800000 */
.L_x_5394:
[----:B------:R-:W-:Y:S05]  /*1d40*/  BRA `(.L_x_5395) ;  /* 0xfffffff400dc7947 */ /* 0x000fea000383ffff */
        .weak           $__internal_70_$__cuda_sm3x_div_rn_noftz_f32_slowpath
        .type           $__internal_70_$__cuda_sm3x_div_rn_noftz_f32_slowpath,@function
        .size           $__internal_70_$__cuda_sm3x_div_rn_noftz_f32_slowpath,(.L_x_37447 - $__internal_70_$__cuda_sm3x_div_rn_noftz_f32_slowpath)
$__internal_70_$__cuda_sm3x_div_rn_noftz_f32_slowpath:
        /* <DEDUP_REMOVED lines=35> */
.L_x_5397:
        /* <DEDUP_REMOVED lines=51> */
.L_x_5404:
[----:B------:R-:W-:-:S04]  /*22b0*/  LOP3.LUT R2, R2, 0x80000000, RZ, 0xc0, !PT ;  /* 0x8000000002027812 */ /* 0x000fc800078ec0ff */
[----:B------:R-:W-:Y:S01]  /*22c0*/  LOP3.LUT R2, R2, 0x7f800000, RZ, 0xfc, !PT ;  /* 0x7f80000002027812 */ /* 0x000fe200078efcff */
[----:B------:R-:W-:Y:S06]  /*22d0*/  BRA `(.L_x_5405) ;  /* 0x0000000000047947 */ /* 0x000fec0003800000 */
.L_x_5403:
[----:B------:R-:W-:-:S07]  /*22e0*/  LEA R2, R22, R2, 0x17 ;  /* 0x0000000216027211 */ /* 0x000fce00078eb8ff */
.L_x_5405:
[----:B------:R-:W-:Y:S05]  /*22f0*/  BSYNC.RECONVERGENT B3 ;  /* 0x0000000000037941 */ /* 0x000fea0003800200 */
.L_x_5402:
[----:B------:R-:W-:Y:S05]  /*2300*/  BRA `(.L_x_5406) ;  /* 0x0000000000207947 */ /* 0x000fea0003800000 */
.L_x_5401:
[----:B------:R-:W-:-:S04]  /*2310*/  LOP3.LUT R2, R19, 0x80000000, R2, 0x48, !PT ;  /* 0x8000000013027812 */ /* 0x000fc800078e4802 */
[----:B------:R-:W-:Y:S01]  /*2320*/  LOP3.LUT R2, R2, 0x7f800000, RZ, 0xfc, !PT ;  /* 0x7f80000002027812 */ /* 0x000fe200078efcff */
[----:B------:R-:W-:Y:S06]  /*2330*/  BRA `(.L_x_5406) ;  /* 0x0000000000147947 */ /* 0x000fec0003800000 */
.L_x_5400:
[----:B------:R-:W-:Y:S01]  /*2340*/  LOP3.LUT R2, R19, 0x80000000, R2, 0x48, !PT ;  /* 0x8000000013027812 */ /* 0x000fe200078e4802 */
[----:B------:R-:W-:Y:S06]  /*2350*/  BRA `(.L_x_5406) ;  /* 0x00000000000c7947 */ /* 0x000fec0003800000 */
.L_x_5399:
[----:B------:R-:W0:Y:S01]  /*2360*/  MUFU.RSQ R2, -QNAN ;  /* 0xffc0000000027908 */ /* 0x000e220000001400 */
[----:B------:R-:W-:Y:S05]  /*2370*/  BRA `(.L_x_5406) ;  /* 0x0000000000047947 */ /* 0x000fea0003800000 */
.L_x_5398:
[----:B------:R-:W-:-:S07]  /*2380*/  FADD.FTZ R2, R2, R11 ;  /* 0x0000000b02027221 */ /* 0x000fce0000010000 */
.L_x_5406:
[----:B------:R-:W-:Y:S05]  /*2390*/  BSYNC.RECONVERGENT B2 ;  /* 0x0000000000027941 */ /* 0x000fea0003800200 */
.L_x_5396:
[----:B------:R-:W-:-:S04]  /*23a0*/  IMAD.MOV.U32 R15, RZ, RZ, 0x0 ;  /* 0x00000000ff0f7424 */ /* 0x000fc800078e00ff */
[----:B0-----:R-:W-:Y:S05]  /*23b0*/  RET.REL.NODEC R14 `(_Z15SoftmaxWarpImplI22BroadcastScaleMaskLoadIffbLm4EiE11DirectStoreIffEfLi1ELi2ELi32ELi1ELb1EL9Algorithm0EEvT_T0_ll) ;  /* 0xffffffdc0e107950 */ /* 0x001fea0003c3ffff */
.L_x_5407:
        /* <DEDUP_REMOVED lines=12> */
.L_x_37447:


//--------------------- .text._Z15SoftmaxWarpImplI22BroadcastScaleMaskLoadIffbLm4EiE11DirectStoreIffEfLi1ELi2ELi32ELi1ELb0EL9Algorithm0EEvT_T0_ll --------------------------
	.section	.text._Z15SoftmaxWarpImplI22BroadcastScaleMaskLoadIffbLm4EiE11DirectStoreIffEfLi1ELi2ELi32ELi1ELb0EL9Algorithm0EEvT_T0_ll,"ax",@progbits
	.align	128
        .global         _Z15SoftmaxWarpImplI22BroadcastScaleMaskLoadIffbLm4EiE11DirectStoreIffEfLi1ELi2ELi32ELi1ELb0EL9Algorithm0EEvT_T0_ll
        .type           _Z15SoftmaxWarpImplI22BroadcastScaleMaskLoadIffbLm4EiE11DirectStoreIffEfLi1ELi2ELi32ELi1ELb0EL9Algorithm0EEvT_T0_ll,@function
        .size           _Z15SoftmaxWarpImplI22BroadcastScaleMaskLoadIffbLm4EiE11DirectStoreIffEfLi1ELi2ELi32ELi1ELb0EL9Algorithm0EEvT_T0_ll,(.L_x_37448 - _Z15SoftmaxWarpImplI22BroadcastScaleMaskLoadIffbLm4EiE11DirectStoreIffEfLi1ELi2ELi32ELi1ELb0EL9Algorithm0EEvT_T0_ll)
        .other          _Z15SoftmaxWarpImplI22BroadcastScaleMaskLoadIffbLm4EiE11DirectStoreIffEfLi1ELi2ELi32ELi1ELb0EL9Algorithm0EEvT_T0_ll,@"STO_CUDA_ENTRY STV_DEFAULT"
_Z15SoftmaxWarpImplI22BroadcastScaleMaskLoadIffbLm4EiE11DirectStoreIffEfLi1ELi2ELi32ELi1ELb0EL9Algorithm0EEvT_T0_ll:
.text._Z15SoftmaxWarpImplI22BroadcastScaleMaskLoadIffbLm4EiE11DirectStoreIffEfLi1ELi2ELi32ELi1ELb0EL9Algorithm0EEvT_T0_ll:
[----:B------:R-:W0:Y:S01]  /*0000*/  LDC R1, c[0x0][0x37c] ;  /* 0x0000df00ff017b82 */ /* 0x000e220000000800 */
[----:B------:R-:W1:Y:S01]  /*0010*/  LDCU.64 UR4, c[0x0][0x410] ;  /* 0x00008200ff0477ac */ /* 0x000e620008000a00 */
[----:B------:R-:W2:Y:S01]  /*0020*/  LDCU UR50, c[0x0][0x3e8] ;  /* 0x00007d00ff3277ac */ /* 0x000ea20008000800 */
[----:B------:R-:W3:Y:S01]  /*0030*/  LDCU.64 UR48, c[0x0][0x3f8] ;  /* 0x00007f00ff3077ac */ /* 0x000ee20008000a00 */
[----:B------:R-:W4:Y:S01]  /*0040*/  LDCU.128 UR36, c[0x0][0x3d0] ;  /* 0x00007a00ff2477ac */ /* 0x000f220008000c00 */
[----:B------:R-:W0:Y:S01]  /*0050*/  LDCU.128 UR40, c[0x0][0x380] ;  /* 0x00007000ff2877ac */ /* 0x000e220008000c00 */
[----:B-1----:R-:W-:Y:S01]  /*0060*/  UISETP.GE.U32.AND UP0, UPT, UR4, 0x41, UPT ;  /* 0x000000410400788c */ /* 0x002fe2000bf06070 */
[----:B------:R-:W1:Y:S03]  /*0070*/  LDCU.128 UR44, c[0x0][0x400] ;  /* 0x00008000ff2c77ac */ /* 0x000e660008000c00 */
[----:B------:R-:W-:-:S09]  /*0080*/  UISETP.GE.AND.EX UP0, UPT, UR5, URZ, UPT, UP0 ;  /* 0x000000ff0500728c */ /* 0x000fd2000bf06300 */
        /* <DEDUP_REMOVED lines=17> */
.L_x_5408:
        /* <DEDUP_REMOVED lines=14> */
.L_x_5415:
[----:B------:R-:W2:Y:S01]  /*0280*/  LDC R13, c[0x0][0x3b8] ;  /* 0x0000ee00ff0d7b82 */ /* 0x000ea20000000800 */
[----:B0-----:R-:W-:Y:S01]  /*0290*/  IMAD R0, R9, UR50, R10 ;  /* 0x0000003209007c24 */ /* 0x001fe2000f8e020a */
[----:B-1----:R-:W-:Y:S02]  /*02a0*/  R2UR UR8, R4 ;  /* 0x00000000040872ca */ /* 0x002fe400000e0000 */
[----:B------:R-:W-:Y:S02]  /*02b0*/  R2UR UR9, R5 ;  /* 0x00000000050972ca */ /* 0x000fe400000e0000 */
[----:B------:R-:W-:Y:S02]  /*02c0*/  IADD3 R6, PT, PT, R0, 0x20, RZ ;  /* 0x0000002000067810 */ /* 0x000fe40007ffe0ff */
[----:B------:R-:W0:Y:S01]  /*02d0*/  LDC R14, c[0x0][0x3bc] ;  /* 0x0000ef00ff0e7b82 */ /* 0x000e220000000800 */
[----:B------:R-:W-:Y:S02]  /*02e0*/  R2UR UR4, R4 ;  /* 0x00000000040472ca */ /* 0x000fe400000e0000 */
[----:B------:R-:W-:-:S02]  /*02f0*/  IABS R17, R6 ;  /* 0x0000000600117213 */ /* 0x000fc40000000000 */
[C---:B------:R-:W-:Y:S02]  /*0300*/  R2UR UR5, R5.reuse ;  /* 0x00000000050572ca */ /* 0x040fe400000e0000 */
[----:B------:R-:W-:Y:S02]  /*0310*/  R2UR UR6, R4 ;  /* 0x00000000040672ca */ /* 0x000fe400000e0000 */
[----:B------:R-:W-:Y:S02]  /*0320*/  R2UR UR7, R5 ;  /* 0x00000000050772ca */ /* 0x000fe400000e0000 */
[-C--:B--2---:R-:W-:Y:S02]  /*0330*/  IABS R3, R13.reuse ;  /* 0x0000000d00037213 */ /* 0x084fe40000000000 */
[----:B------:R-:W-:Y:S02]  /*0340*/  IABS R22, R13 ;  /* 0x0000000d00167213 */ /* 0x000fe40000000000 */
[----:B------:R-:W1:Y:S01]  /*0350*/  I2F.RP R2, R3 ;  /* 0x0000000300027306 */ /* 0x000e620000209400 */
[----:B0-----:R-:W-:-:S02]  /*0360*/  IABS R15, R14 ;  /* 0x0000000e000f7213 */ /* 0x001fc40000000000 */
[----:B------:R-:W-:-:S05]  /*0370*/  IABS R26, R14 ;  /* 0x0000000e001a7213 */ /* 0x000fca0000000000 */
[----:B-1----:R-:W0:Y:S02]  /*0380*/  MUFU.RCP R2, R2 ;  /* 0x0000000200027308 */ /* 0x002e240000001000 */
[----:B0-----:R-:W-:-:S06]  /*0390*/  VIADD R18, R2, 0xffffffe ;  /* 0x0ffffffe02127836 */ /* 0x001fcc0000000000 */
[----:B------:R0:W1:Y:S02]  /*03a0*/  F2I.FTZ.U32.TRUNC.NTZ R19, R18 ;  /* 0x0000001200137305 */ /* 0x000064000021f000 */
[----:B0-----:R-:W-:Y:S02]  /*03b0*/  IMAD.MOV.U32 R18, RZ, RZ, RZ ;  /* 0x000000ffff127224 */ /* 0x001fe400078e00ff */
[----:B-1----:R-:W-:-:S04]  /*03c0*/  IMAD.MOV R12, RZ, RZ, -R19 ;  /* 0x000000ffff0c7224 */ /* 0x002fc800078e0a13 */
[----:B------:R-:W-:Y:S01]  /*03d0*/  IMAD R7, R12, R3, RZ ;  /* 0x000000030c077224 */ /* 0x000fe200078e02ff */
[----:B------:R-:W-:-:S03]  /*03e0*/  IABS R12, R0 ;  /* 0x00000000000c7213 */ /* 0x000fc60000000000 */
[----:B------:R-:W-:Y:S02]  /*03f0*/  IMAD.HI.U32 R2, R19, R7, R18 ;  /* 0x0000000713027227 */ /* 0x000fe400078e0012 */
[----:B------:R-:W0:Y:S04]  /*0400*/  I2F.RP R7, R15 ;  /* 0x0000000f00077306 */ /* 0x000e280000209400 */
[----:B------:R-:W-:-:S04]  /*0410*/  IMAD.HI.U32 R11, R2, R17, RZ ;  /* 0x00000011020b7227 */ /* 0x000fc800078e00ff */
[----:B------:R-:W-:-:S04]  /*0420*/  IMAD.HI.U32 R2, R2, R12, RZ ;  /* 0x0000000c02027227 */ /* 0x000fc800078e00ff */
[----:B------:R-:W-:Y:S02]  /*0430*/  IMAD.MOV R18, RZ, RZ, -R2 ;  /* 0x000000ffff127224 */ /* 0x000fe400078e0a02 */
[----:B------:R-:W-:Y:S01]  /*0440*/  IMAD.MOV R20, RZ, RZ, -R11 ;  /* 0x000000ffff147224 */ /* 0x000fe200078e0a0b */
[----:B0-----:R-:W0:Y:S01]  /*0450*/  MUFU.RCP R7, R7 ;  /* 0x0000000700077308 */ /* 0x001e220000001000 */
[----:B------:R-:W-:Y:S01]  /*0460*/  IMAD R12, R3, R18, R12 ;  /* 0x00000012030c7224 */ /* 0x000fe200078e020c */
[----:B------:R-:W-:Y:S01]  /*0470*/  LOP3.LUT R18, RZ, R13, RZ, 0x33, !PT ;  /* 0x0000000dff127212 */ /* 0x000fe200078e33ff */
[----:B------:R-:W-:-:S03]  /*0480*/  IMAD R17, R22, R20, R17 ;  /* 0x0000001416117224 */ /* 0x000fc600078e0211 */
[----:B------:R-:W-:Y:S02]  /*0490*/  ISETP.GT.U32.AND P2, PT, R3, R12, PT ;  /* 0x0000000c0300720c */ /* 0x000fe40003f44070 */
[----:B------:R-:W-:-:S11]  /*04a0*/  ISETP.GT.U32.AND P3, PT, R22, R17, PT ;  /* 0x000000111600720c */ /* 0x000fd60003f64070 */
[----:B------:R-:W-:Y:S01]  /*04b0*/  @!P2 IMAD.IADD R12, R12, 0x1, -R3 ;  /* 0x000000010c0ca824 */ /* 0x000fe200078e0a03 */
[----:B------:R-:W-:Y:S01]  /*04c0*/  @!P2 IADD3 R2, PT, PT, R2, 0x1, RZ ;  /* 0x000000010202a810 */ /* 0x000fe20007ffe0ff */
[----:B------:R-:W-:Y:S01]  /*04d0*/  @!P3 VIADD R11, R11, 0x1 ;  /* 0x000000010b0bb836 */ /* 0x000fe20000000000 */
[-C--:B------:R-:W-:Y:S02]  /*04e0*/  @!P3 IADD3 R17, PT, PT, R17, -R22.reuse, RZ ;  /* 0x800000161111b210 */ /* 0x080fe40007ffe0ff */
[----:B------:R-:W-:Y:S02]  /*04f0*/  ISETP.GE.U32.AND P0, PT, R12, R3, PT ;  /* 0x000000030c00720c */ /* 0x000fe40003f06070 */
[----:B------:R-:W-:Y:S02]  /*0500*/  ISETP.GE.U32.AND P1, PT, R17, R22, PT ;  /* 0x000000161100720c */ /* 0x000fe40003f26070 */
[-C--:B------:R-:W-:Y:S02]  /*0510*/  LOP3.LUT R12, R6, R13.reuse, RZ, 0x3c, !PT ;  /* 0x0000000d060c7212 */ /* 0x080fe400078e3cff */
[----:B------:R-:W-:-:S02]  /*0520*/  LOP3.LUT R3, R0, R13, RZ, 0x3c, !PT ;  /* 0x0000000d00037212 */ /* 0x000fc400078e3cff */
[----:B------:R-:W-:Y:S01]  /*0530*/  ISETP.GE.AND P4, PT, R12, RZ, PT ;  /* 0x000000ff0c00720c */ /* 0x000fe20003f86270 */
[----:B0-----:R-:W-:Y:S01]  /*0540*/  VIADD R12, R7, 0xffffffe ;  /* 0x0ffffffe070c7836 */ /* 0x001fe20000000000 */
[----:B------:R-:W-:Y:S01]  /*0550*/  ISETP.GE.AND P3, PT, R3, RZ, PT ;  /* 0x000000ff0300720c */ /* 0x000fe20003f66270 */
[----:B------:R-:W0:Y:S01]  /*0560*/  LDC R7, c[0x0][0x3c0] ;  /* 0x0000f000ff077b82 */ /* 0x000e220000000800 */
[----:B------:R-:W-:Y:S01]  /*0570*/  LOP3.LUT R17, RZ, R13, RZ, 0x33, !PT ;  /* 0x0000000dff117212 */ /* 0x000fe200078e33ff */
[----:B------:R1:W2:Y:S01]  /*0580*/  F2I.FTZ.U32.TRUNC.NTZ R3, R12 ;  /* 0x0000000c00037305 */ /* 0x0002a2000021f000 */
[----:B------:R-:W-:Y:S01]  /*0590*/  @P0 VIADD R2, R2, 0x1 ;  /* 0x0000000102020836 */ /* 0x000fe20000000000 */
[----:B------:R-:W-:Y:S01]  /*05a0*/  ISETP.NE.AND P0, PT, R13, RZ, PT ;  /* 0x000000ff0d00720c */ /* 0x000fe20003f05270 */
[----:B------:R-:W-:-:S05]  /*05b0*/  @P1 VIADD R11, R11, 0x1 ;  /* 0x000000010b0b1836 */ /* 0x000fca0000000000 */
[----:B------:R-:W-:Y:S02]  /*05c0*/  @!P4 IMAD.MOV R11, RZ, RZ, -R11 ;  /* 0x000000ffff0bc224 */ /* 0x000fe400078e0a0b */
[----:B------:R-:W-:-:S03]  /*05d0*/  @!P3 IADD3 R2, PT, PT, -R2, RZ, RZ ;  /* 0x000000ff0202b210 */ /* 0x000fc60007ffe1ff */
[----:B------:R-:W-:Y:S02]  /*05e0*/  SEL R11, R18, R11, !P0 ;  /* 0x0000000b120b7207 */ /* 0x000fe40004000000 */
[----:B-1----:R-:W-:Y:S01]  /*05f0*/  SEL R12, R17, R2, !P0 ;  /* 0x00000002110c7207 */ /* 0x002fe20004000000 */
[----:B--2---:R-:W-:Y:S02]  /*0600*/  IMAD.MOV R2, RZ, RZ, -R3 ;  /* 0x000000ffff027224 */ /* 0x004fe400078e0a03 */
[----:B------:R-:W-:Y:S02]  /*0610*/  IMAD.MOV R21, RZ, RZ, -R11 ;  /* 0x000000ffff157224 */ /* 0x000fe400078e0a0b */
[----:B------:R-:W-:Y:S02]  /*0620*/  IMAD.MOV R19, RZ, RZ, -R12 ;  /* 0x000000ffff137224 */ /* 0x000fe400078e0a0c */
[C---:B------:R-:W-:Y:S01]  /*0630*/  IMAD R21, R13.reuse, R21, R6 ;  /* 0x000000150d157224 */ /* 0x040fe200078e0206 */
[----:B0-----:R-:W-:Y:S01]  /*0640*/  IABS R20, R7 ;  /* 0x0000000700147213 */ /* 0x001fe20000000000 */
[----:B------:R-:W-:-:S02]  /*0650*/  IMAD R19, R13, R19, R0 ;  /* 0x000000130d137224 */ /* 0x000fc400078e0200 */
[----:B------:R-:W-:Y:S01]  /*0660*/  IMAD R13, R2, R15, RZ ;  /* 0x0000000f020d7224 */ /* 0x000fe200078e02ff */
[----:B------:R-:W-:Y:S02]  /*0670*/  MOV R2, RZ ;  /* 0x000000ff00027202 */ /* 0x000fe40000000f00 */
[----:B------:R-:W-:Y:S02]  /*0680*/  IABS R17, R21 ;  /* 0x0000001500117213 */ /* 0x000fe40000000000 */
[----:B------:R-:W-:Y:S01]  /*0690*/  IABS R18, R19 ;  /* 0x0000001300127213 */ /* 0x000fe20000000000 */
[----:B------:R-:W-:-:S04]  /*06a0*/  IMAD.HI.U32 R2, R3, R13, R2 ;  /* 0x0000000d03027227 */ /* 0x000fc800078e0002 */
[----:B------:R-:W-:Y:S02]  /*06b0*/  IMAD.MOV.U32 R3, RZ, RZ, R17 ;  /* 0x000000ffff037224 */ /* 0x000fe400078e0011 */
[----:B------:R-:W0:Y:S02]  /*06c0*/  I2F.RP R17, R20 ;  /* 0x0000001400117306 */ /* 0x000e240000209400 */
[----:B------:R-:W-:-:S04]  /*06d0*/  IMAD.HI.U32 R13, R2, R3, RZ ;  /* 0x00000003020d7227 */ /* 0x000fc800078e00ff */
[----:B------:R-:W-:-:S04]  /*06e0*/  IMAD.HI.U32 R2, R2, R18, RZ ;  /* 0x0000001202027227 */ /* 0x000fc800078e00ff */
[----:B------:R-:W-:Y:S02]  /*06f0*/  IMAD.MOV R22, RZ, RZ, -R2 ;  /* 0x000000ffff167224 */ /* 0x000fe400078e0a02 */
[----:B------:R-:W-:Y:S02]  /*0700*/  IMAD.MOV R24, RZ, RZ, -R13 ;  /* 0x000000ffff187224 */ /* 0x000fe400078e0a0d */
[----:B------:R-:W-:Y:S01]  /*0710*/  IMAD R18, R15, R22, R18 ;  /* 0x000000160f127224 */ /* 0x000fe200078e0212 */
[----:B0-----:R-:W0:Y:S01]  /*0720*/  MUFU.RCP R17, R17 ;  /* 0x0000001100117308 */ /* 0x001e220000001000 */
[----:B------:R-:W-:-:S03]  /*0730*/  IMAD R3, R26, R24, R3 ;  /* 0x000000181a037224 */ /* 0x000fc600078e0203 */
[----:B------:R-:W-:Y:S02]  /*0740*/  ISETP.GT.U32.AND P2, PT, R15, R18, PT ;  /* 0x000000120f00720c */ /* 0x000fe40003f44070 */
[----:B------:R-:W-:-:S11]  /*0750*/  ISETP.GT.U32.AND P3, PT, R26, R3, PT ;  /* 0x000000031a00720c */ /* 0x000fd60003f64070 */
[----:B------:R-:W-:Y:S01]  /*0760*/  @!P2 IMAD.IADD R18, R18, 0x1, -R15 ;  /* 0x000000011212a824 */ /* 0x000fe200078e0a0f */
[----:B------:R-:W-:Y:S01]  /*0770*/  @!P2 IADD3 R2, PT, PT, R2, 0x1, RZ ;  /* 0x000000010202a810 */ /* 0x000fe20007ffe0ff */
[----:B------:R-:W-:Y:S01]  /*0780*/  @!P3 VIADD R13, R13, 0x1 ;  /* 0x000000010d0db836 */ /* 0x000fe20000000000 */
[-C--:B------:R-:W-:Y:S02]  /*0790*/  @!P3 IADD3 R3, PT, PT, R3, -R26.reuse, RZ ;  /* 0x8000001a0303b210 */ /* 0x080fe40007ffe0ff */
[----:B------:R-:W-:Y:S01]  /*07a0*/  ISETP.GE.U32.AND P0, PT, R18, R15, PT ;  /* 0x0000000f1200720c */ /* 0x000fe20003f06070 */
[----:B0-----:R-:W-:Y:S01]  /*07b0*/  VIADD R15, R17, 0xffffffe ;  /* 0x0ffffffe110f7836 */ /* 0x001fe20000000000 */
[----:B------:R-:W-:Y:S02]  /*07c0*/  ISETP.GE.U32.AND P1, PT, R3, R26, PT ;  /* 0x0000001a0300720c */ /* 0x000fe40003f26070 */
[-C--:B------:R-:W-:Y:S02]  /*07d0*/  LOP3.LUT R18, R21, R14.reuse, RZ, 0x3c, !PT ;  /* 0x0000000e15127212 */ /* 0x080fe400078e3cff */
[----:B------:R-:W-:-:S02]  /*07e0*/  LOP3.LUT R3, R19, R14, RZ, 0x3c, !PT ;  /* 0x0000000e13037212 */ /* 0x000fc400078e3cff */
[----:B------:R-:W-:Y:S02]  /*07f0*/  ISETP.GE.AND P4, PT, R18, RZ, PT ;  /* 0x000000ff1200720c */ /* 0x000fe40003f86270 */
[----:B------:R-:W-:Y:S02]  /*0800*/  ISETP.GE.AND P3, PT, R3, RZ, PT ;  /* 0x000000ff0300720c */ /* 0x000fe40003f66270 */
[----:B------:R-:W0:Y:S01]  /*0810*/  F2I.FTZ.U32.TRUNC.NTZ R3, R15 ;  /* 0x0000000f00037305 */ /* 0x000e22000021f000 */
[----:B------:R-:W-:Y:S01]  /*0820*/  @P0 VIADD R2, R2, 0x1 ;  /* 0x0000000102020836 */ /* 0x000fe20000000000 */
[----:B------:R-:W-:Y:S01]  /*0830*/  ISETP.NE.AND P0, PT, R14, RZ, PT ;  /* 0x000000ff0e00720c */ /* 0x000fe20003f05270 */
[----:B------:R-:W-:Y:S01]  /*0840*/  @P1 VIADD R13, R13, 0x1 ;  /* 0x000000010d0d1836 */ /* 0x000fe20000000000 */
[-C--:B------:R-:W-:Y:S02]  /*0850*/  LOP3.LUT R18, RZ, R14.reuse, RZ, 0x33, !PT ;  /* 0x0000000eff127212 */ /* 0x080fe400078e33ff */
[----:B------:R-:W-:-:S03]  /*0860*/  LOP3.LUT R17, RZ, R14, RZ, 0x33, !PT ;  /* 0x0000000eff117212 */ /* 0x000fc600078e33ff */
[----:B------:R-:W-:Y:S02]  /*0870*/  @!P4 IMAD.MOV R13, RZ, RZ, -R13 ;  /* 0x000000ffff0dc224 */ /* 0x000fe400078e0a0d */
[----:B------:R-:W-:-:S03]  /*0880*/  @!P3 IADD3 R2, PT, PT, -R2, RZ, RZ ;  /* 0x000000ff0202b210 */ /* 0x000fc60007ffe1ff */
[----:B------:R-:W-:Y:S01]  /*0890*/  SEL R13, R18, R13, !P0 ;  /* 0x0000000d120d7207 */ /* 0x000fe20004000000 */
[----:B0-----:R-:W-:Y:S01]  /*08a0*/  IMAD.MOV R15, RZ, RZ, -R3 ;  /* 0x000000ffff0f7224 */ /* 0x001fe200078e0a03 */
[----:B------:R-:W-:Y:S01]  /*08b0*/  SEL R17, R17, R2, !P0 ;  /* 0x0000000211117207 */ /* 0x000fe20004000000 */
[----:B------:R-:W-:Y:S02]  /*08c0*/  HFMA2 R2, -RZ, RZ, 0, 0 ;  /* 0x00000000ff027431 */ /* 0x000fe400000001ff */
[----:B------:R-:W-:Y:S02]  /*08d0*/  IMAD.MOV R22, RZ, RZ, -R13 ;  /* 0x000000ffff167224 */ /* 0x000fe400078e0a0d */
[----:B------:R-:W-:Y:S02]  /*08e0*/  IMAD.MOV R24, RZ, RZ, -R17 ;  /* 0x000000ffff187224 */ /* 0x000fe400078e0a11 */
[----:B------:R-:W-:Y:S02]  /*08f0*/  IMAD R22, R14, R22, R21 ;  /* 0x000000160e167224 */ /* 0x000fe400078e0215 */
[----:B------:R-:W-:-:S02]  /*0900*/  IMAD R15, R15, R20, RZ ;  /* 0x000000140f0f7224 */ /* 0x000fc400078e02ff */
[----:B------:R-:W-:Y:S01]  /*0910*/  IMAD R24, R14, R24, R19 ;  /* 0x000000180e187224 */ /* 0x000fe200078e0213 */
[----:B------:R-:W-:Y:S01]  /*0920*/  IABS R19, R22 ;  /* 0x0000001600137213 */ /* 0x000fe20000000000 */
[----:B------:R-:W-:Y:S02]  /*0930*/  IMAD.HI.U32 R2, R3, R15, R2 ;  /* 0x0000000f03027227 */ /* 0x000fe400078e0002 */
[----:B------:R-:W0:Y:S01]  /*0940*/  LDC.64 R14, c[0x0][0x398] ;  /* 0x0000e600ff0e7b82 */ /* 0x000e220000000a00 */
[----:B------:R-:W-:-:S03]  /*0950*/  IABS R21, R24 ;  /* 0x0000001800157213 */ /* 0x000fc60000000000 */
[----:B------:R-:W-:-:S04]  /*0960*/  IMAD.HI.U32 R25, R2, R19, RZ ;  /* 0x0000001302197227 */ /* 0x000fc800078e00ff */
[----:B------:R-:W-:-:S04]  /*0970*/  IMAD.HI.U32 R23, R2, R21, RZ ;  /* 0x0000001502177227 */ /* 0x000fc800078e00ff */
[----:B------:R-:W-:Y:S02]  /*0980*/  IMAD.MOV R2, RZ, RZ, -R25 ;  /* 0x000000ffff027224 */ /* 0x000fe400078e0a19 */
[----:B------:R-:W-:Y:S02]  /*0990*/  IMAD.MOV R18, RZ, RZ, -R23 ;  /* 0x000000ffff127224 */ /* 0x000fe400078e0a17 */
[C---:B------:R-:W-:Y:S02]  /*09a0*/  IMAD R19, R20.reuse, R2, R19 ;  /* 0x0000000214137224 */ /* 0x040fe400078e0213 */
[----:B------:R-:W1:Y:S01]  /*09b0*/  LDC.64 R2, c[0x0][0x390] ;  /* 0x0000e400ff027b82 */ /* 0x000e620000000a00 */
[C---:B------:R-:W-:Y:S02]  /*09c0*/  IMAD R21, R20.reuse, R18, R21 ;  /* 0x0000001214157224 */ /* 0x040fe400078e0215 */
[----:B------:R-:W-:-:S03]  /*09d0*/  ISETP.GT.U32.AND P6, PT, R20, R19, PT ;  /* 0x000000131400720c */ /* 0x000fc60003fc4070 */
[----:B------:R-:W-:Y:S02]  /*09e0*/  ISETP.GT.U32.AND P4, PT, R20, R21, PT ;  /* 0x000000151400720c */ /* 0x000fe40003f84070 */
[----:B0-----:R-:W-:-:S04]  /*09f0*/  ISETP.NE.U32.AND P1, PT, R14, 0x1, PT ;  /* 0x000000010e00780c */ /* 0x001fc80003f25070 */
[----:B------:R-:W-:-:S04]  /*0a00*/  ISETP.NE.AND.EX P1, PT, R15, RZ, PT, P1 ;  /* 0x000000ff0f00720c */ /* 0x000fc80003f25310 */
[----:B------:R-:W-:Y:S01]  /*0a10*/  @!P6 IMAD.IADD R19, R19, 0x1, -R20 ;  /* 0x000000011313e824 */ /* 0x000fe200078e0a14 */
[----:B------:R-:W-:Y:S01]  /*0a20*/  SEL R13, R13, RZ, P1 ;  /* 0x000000ff0d0d7207 */ /* 0x000fe20000800000 */
[----:B------:R-:W-:Y:S01]  /*0a30*/  @!P6 VIADD R25, R25, 0x1 ;  /* 0x000000011919e836 */ /* 0x000fe20000000000 */
[-C--:B------:R-:W-:Y:S01]  /*0a40*/  @!P4 IADD3 R21, PT, PT, R21, -R20.reuse, RZ ;  /* 0x800000141515c210 */ /* 0x080fe20007ffe0ff */
[----:B------:R-:W-:Y:S01]  /*0a50*/  @!P4 VIADD R23, R23, 0x1 ;  /* 0x000000011717c836 */ /* 0x000fe20000000000 */
[----:B------:R-:W-:Y:S02]  /*0a60*/  ISETP.GE.U32.AND P5, PT, R19, R20, PT ;  /* 0x000000141300720c */ /* 0x000fe40003fa6070 */
[----:B------:R-:W0:Y:S01]  /*0a70*/  LDC.64 R18, c[0x0][0x3a0] ;  /* 0x0000e800ff127b82 */ /* 0x000e220000000a00 */
[----:B-1----:R-:W-:Y:S02]  /*0a80*/  ISETP.NE.U32.AND P0, PT, R2, 0x1, PT ;  /* 0x000000010200780c */ /* 0x002fe40003f05070 */
[----:B------:R-:W-:-:S02]  /*0a90*/  LOP3.LUT R2, R22, R7, RZ, 0x3c, !PT ;  /* 0x0000000716027212 */ /* 0x000fc400078e3cff */
[----:B------:R-:W-:Y:S02]  /*0aa0*/  ISETP.GE.U32.AND P2, PT, R21, R20, PT ;  /* 0x000000141500720c */ /* 0x000fe40003f46070 */
[----:B------:R-:W-:Y:S01]  /*0ab0*/  ISETP.GE.AND P3, PT, R2, RZ, PT ;  /* 0x000000ff0200720c */ /* 0x000fe20003f66270 */
[----:B------:R-:W1:Y:S01]  /*0ac0*/  LDC.64 R20, c[0x0][0x3a8] ;  /* 0x0000ea00ff147b82 */ /* 0x000e620000000a00 */
[-C--:B------:R-:W-:Y:S02]  /*0ad0*/  LOP3.LUT R2, R24, R7.reuse, RZ, 0x3c, !PT ;  /* 0x0000000718027212 */ /* 0x080fe400078e3cff */
[----:B------:R-:W-:Y:S01]  /*0ae0*/  @P5 VIADD R25, R25, 0x1 ;  /* 0x0000000119195836 */ /* 0x000fe20000000000 */
[----:B------:R-:W-:Y:S02]  /*0af0*/  ISETP.NE.AND P4, PT, R7, RZ, PT ;  /* 0x000000ff0700720c */ /* 0x000fe40003f85270 */
[----:B------:R-:W-:Y:S02]  /*0b00*/  ISETP.GE.AND P5, PT, R2, RZ, PT ;  /* 0x000000ff0200720c */ /* 0x000fe40003fa6270 */
[----:B------:R-:W-:-:S02]  /*0b10*/  LOP3.LUT R2, RZ, R7, RZ, 0x33, !PT ;  /* 0x00000007ff027212 */ /* 0x000fc400078e33ff */
[----:B------:R-:W-:Y:S02]  /*0b20*/  @P2 IADD3 R23, PT, PT, R23, 0x1, RZ ;  /* 0x0000000117172810 */ /* 0x000fe40007ffe0ff */
[----:B------:R-:W-:Y:S01]  /*0b30*/  @!P3 IMAD.MOV R25, RZ, RZ, -R25 ;  /* 0x000000ffff19b224 */ /* 0x000fe200078e0a19 */
[----:B------:R-:W-:Y:S02]  /*0b40*/  ISETP.NE.AND.EX P0, PT, R3, RZ, PT, P0 ;  /* 0x000000ff0300720c */ /* 0x000fe40003f05300 */
[----:B------:R-:W-:Y:S02]  /*0b50*/  SEL R17, R17, RZ, P1 ;  /* 0x000000ff11117207 */ /* 0x000fe40000800000 */
[----:B------:R-:W-:Y:S02]  /*0b60*/  SEL R25, R2, R25, !P4 ;  /* 0x0000001902197207 */ /* 0x000fe40006000000 */
[----:B------:R-:W-:Y:S01]  /*0b70*/  @!P5 IMAD.MOV R23, RZ, RZ, -R23 ;  /* 0x000000ffff17d224 */ /* 0x000fe200078e0a17 */
[----:B------:R-:W-:-:S02]  /*0b80*/  SEL R11, R11, RZ, P0 ;  /* 0x000000ff0b0b7207 */ /* 0x000fc40000000000 */
[----:B0-----:R-:W-:Y:S01]  /*0b90*/  ISETP.NE.U32.AND P2, PT, R18, 0x1, PT ;  /* 0x000000011200780c */ /* 0x001fe20003f45070 */
[----:B------:R-:W-:Y:S01]  /*0ba0*/  IMAD.MOV R3, RZ, RZ, -R25 ;  /* 0x000000ffff037224 */ /* 0x000fe200078e0a19 */
[----:B-1----:R-:W-:Y:S01]  /*0bb0*/  ISETP.NE.U32.AND P3, PT, R20, 0x1, PT ;  /* 0x000000011400780c */ /* 0x002fe20003f65070 */
[----:B------:R-:W-:Y:S01]  /*0bc0*/  IMAD R14, R11, UR36, RZ ;  /* 0x000000240b0e7c24 */ /* 0x000fe2000f8e02ff */
[----:B------:R-:W-:Y:S01]  /*0bd0*/  ISETP.NE.AND.EX P2, PT, R19, RZ, PT, P2 ;  /* 0x000000ff1300720c */ /* 0x000fe20003f45320 */
[----:B------:R-:W-:Y:S01]  /*0be0*/  IMAD R22, R7, R3, R22 ;  /* 0x0000000307167224 */ /* 0x000fe200078e0216 */
[----:B------:R-:W-:Y:S01]  /*0bf0*/  SEL R2, R2, R23, !P4 ;  /* 0x0000001702027207 */ /* 0x000fe20006000000 */
[----:B------:R-:W-:Y:S01]  /*0c00*/  IMAD R14, R13, UR37, R14 ;  /* 0x000000250d0e7c24 */ /* 0x000fe2000f8e020e */
[----:B------:R-:W-:Y:S02]  /*0c10*/  SEL R12, R12, RZ, P0 ;  /* 0x000000ff0c0c7207 */ /* 0x000fe40000000000 */
[----:B------:R-:W-:-:S02]  /*0c20*/  ISETP.NE.AND.EX P0, PT, R21, RZ, PT, P3 ;  /* 0x000000ff1500720c */ /* 0x000fc40003f05330 */
[----:B------:R-:W-:Y:S01]  /*0c30*/  SEL R25, R25, RZ, P2 ;  /* 0x000000ff19197207 */ /* 0x000fe20001000000 */
[----:B------:R-:W-:Y:S01]  /*0c40*/  IMAD R12, R12, UR36, RZ ;  /* 0x000000240c0c7c24 */ /* 0x000fe2000f8e02ff */
[----:B------:R-:W-:Y:S02]  /*0c50*/  IADD3 R3, PT, PT, -R2, RZ, RZ ;  /* 0x000000ff02037210 */ /* 0x000fe40007ffe1ff */
[----:B------:R-:W-:Y:S01]  /*0c60*/  SEL R22, R22, RZ, P0 ;  /* 0x000000ff16167207 */ /* 0x000fe20000000000 */
[----:B------:R-:W-:Y:S01]  /*0c70*/  IMAD R25, R25, UR38, R14 ;  /* 0x0000002619197c24 */ /* 0x000fe2000f8e020e */
[----:B------:R-:W-:Y:S01]  /*0c80*/  SHF.R.S64 R13, RZ, 0x1e, R0 ;  /* 0x0000001eff0d7819 */ /* 0x000fe20000001000 */
[----:B------:R-:W-:Y:S01]  /*0c90*/  IMAD R7, R7, R3, R24 ;  /* 0x0000000307077224 */ /* 0x000fe200078e0218 */
[----:B------:R-:W-:Y:S01]  /*0ca0*/  SEL R3, R2, RZ, P2 ;  /* 0x000000ff02037207 */ /* 0x000fe20001000000 */
[----:B------:R-:W-:Y:S02]  /*0cb0*/  IMAD R12, R17, UR37, R12 ;  /* 0x00000025110c7c24 */ /* 0x000fe4000f8e020c */
[----:B------:R-:W-:Y:S01]  /*0cc0*/  IMAD R22, R22, UR39, R25 ;  /* 0x0000002716167c24 */ /* 0x000fe2000f8e0219 */
[----:B------:R-:W-:Y:S01]  /*0cd0*/  SEL R7, R7, RZ, P0 ;  /* 0x000000ff07077207 */ /* 0x000fe20000000000 */
[----:B------:R-:W-:-:S03]  /*0ce0*/  IMAD R12, R3, UR38, R12 ;  /* 0x00000026030c7c24 */ /* 0x000fc6000f8e020c */
[----:B------:R-:W-:Y:S01]  /*0cf0*/  IADD3 R2, P0, PT, R22, UR42, RZ ;  /* 0x0000002a16027c10 */ /* 0x000fe2000ff1e0ff */
[----:B------:R-:W-:-:S03]  /*0d00*/  IMAD R7, R7, UR39, R12 ;  /* 0x0000002707077c24 */ /* 0x000fc6000f8e020c */
[----:B------:R-:W-:Y:S02]  /*0d10*/  LEA.HI.X.SX32 R3, R22, UR43, 0x1, P0 ;  /* 0x0000002b16037c11 */ /* 0x000fe400080f0eff */
[----:B------:R-:W-:Y:S02]  /*0d20*/  IADD3 R12, P0, PT, R13, UR40, RZ ;  /* 0x000000280d0c7c10 */ /* 0x000fe4000ff1e0ff */
[C---:B------:R-:W-:Y:S01]  /*0d30*/  IADD3 R14, P1, PT, R7.reuse, UR42, RZ ;  /* 0x0000002a070e7c10 */ /* 0x040fe2000ff3e0ff */
[----:B------:R-:W2:Y:S01]  /*0d40*/  LDG.E.U8 R2, desc[UR8][R2.64] ;  /* 0x0000000802027981 */ /* 0x000ea2000c1e1100 */
[----:B------:R-:W-:Y:S02]  /*0d50*/  SHF.R.S64 R20, RZ, 0x1e, R6 ;  /* 0x0000001eff147819 */ /* 0x000fe40000001006 */
[----:B------:R-:W-:Y:S02]  /*0d60*/  LEA.HI.X.SX32 R13, R0, UR41, 0x2, P0 ;  /* 0x00000029000d7c11 */ /* 0x000fe400080f16ff */
[----:B------:R-:W-:-:S02]  /*0d70*/  LEA.HI.X.SX32 R15, R7, UR43, 0x1, P1 ;  /* 0x0000002b070f7c11 */ /* 0x000fc400088f0eff */
[----:B------:R-:W-:Y:S01]  /*0d80*/  IADD3 R20, P0, PT, R20, UR40, RZ ;  /* 0x0000002814147c10 */ /* 0x000fe2000ff1e0ff */
[----:B------:R-:W3:Y:S04]  /*0d90*/  LDG.E R12, desc[UR4][R12.64] ;  /* 0x000000040c0c7981 */ /* 0x000ee8000c1e1900 */
[----:B------:R-:W4:Y:S01]  /*0da0*/  LDG.E.U8 R14, desc[UR6][R14.64] ;  /* 0x000000060e0e7981 */ /* 0x000f22000c1e1100 */
[----:B------:R-:W-:Y:S02]  /*0db0*/  LEA.HI.X.SX32 R21, R6, UR41, 0x2, P0 ;  /* 0x0000002906157c11 */ /* 0x000fe400080f16ff */
[----:B------:R-:W3:Y:S03]  /*0dc0*/  LDC.64 R6, c[0x0][0x3f0] ;  /* 0x0000fc00ff067b82 */ /* 0x000ee60000000a00 */
[----:B------:R-:W5:Y:S01]  /*0dd0*/  LDG.E R20, desc[UR8][R20.64] ;  /* 0x0000000814147981 */ /* 0x000f62000c1e1900 */
[----:B------:R-:W-:Y:S01]  /*0de0*/  UMOV UR4, 0xffffffff ;  /* 0xffffffff00047882 */ /* 0x000fe20000000000 */
[----:B--2---:R-:W-:Y:S01]  /*0df0*/  ISETP.NE.AND P1, PT, R2, RZ, PT ;  /* 0x000000ff0200720c */ /* 0x004fe20003f25270 */
[----:B---3--:R-:W-:Y:S01]  /*0e00*/  FMUL R3, R12, R7 ;  /* 0x000000070c037220 */ /* 0x008fe20000400000 */
[----:B----4-:R-:W-:-:S04]  /*0e10*/  ISETP.NE.AND P0, PT, R14, RZ, PT ;  /* 0x000000ff0e00720c */ /* 0x010fc80003f05270 */
[----:B------:R-:W-:-:S07]  /*0e20*/  FSEL R18, R3, R6, P0 ;  /* 0x0000000603127208 */ /* 0x000fce0000000000 */
[----:B-----5:R-:W-:Y:S01]  /*0e30*/  @P1 FMUL R6, R20, R7 ;  /* 0x0000000714061220 */ /* 0x020fe20000400000 */
[----:B------:R-:W-:-:S04]  /*0e40*/  FMNMX R3, R18, -INF , !PT ;  /* 0xff80000012037809 */ /* 0x000fc80007800000 */
        /* <DEDUP_REMOVED lines=27> */
[----:B------:R-:W-:-:S04]  /*1000*/  FFMA R12, R6, 1.925963033500011079e-08, R3 ;  /* 0x32a57060060c7823 */ /* 0x000fc80000000003 */
[----:B------:R-:W0:Y:S08]  /*1010*/  MUFU.EX2 R3, R12 ;  /* 0x0000000c00037308 */ /* 0x000e300000000800 */
[----:B------:R-:W1:Y:S01]  /*1020*/  MUFU.EX2 R7, R7 ;  /* 0x0000000700077308 */ /* 0x000e620000000800 */
[----:B0-----:R-:W-:Y:S01]  /*1030*/  FMUL R0, R0, R3 ;  /* 0x0000000300007220 */ /* 0x001fe20000400000 */
[----:B-1----:R-:W-:-:S04]  /*1040*/  FMUL R2, R2, R7 ;  /* 0x0000000702027220 */ /* 0x002fc80000400000 */
[----:B------:R-:W-:-:S04]  /*1050*/  FADD R13, RZ, R2 ;  /* 0x00000002ff0d7221 */ /* 0x000fc80000000000 */
        /* <DEDUP_REMOVED lines=10> */
.L_x_5427:
        /* <DEDUP_REMOVED lines=11> */
[----:B0-----:R-:W-:Y:S05]  /*11b0*/  CALL.REL.NOINC `($__internal_71_$__cuda_sm3x_div_rn_noftz_f32_slowpath) ;  /* 0x0000000400e47944 */ /* 0x001fea0003c00000 */
[----:B------:R-:W-:-:S07]  /*11c0*/  IMAD.MOV.U32 R6, RZ, RZ, R2 ;  /* 0x000000ffff067224 */ /* 0x000fce00078e0002 */
.L_x_5412:
[----:B------:R-:W-:Y:S05]  /*11d0*/  BSYNC.RECONVERGENT B1 ;  /* 0x0000000000017941 */ /* 0x000fea0003800200 */
.L_x_5411:
        /* <DEDUP_REMOVED lines=11> */
[----:B0-----:R-:W-:Y:S05]  /*1290*/  CALL.REL.NOINC `($__internal_71_$__cuda_sm3x_div_rn_noftz_f32_slowpath) ;  /* 0x0000000400ac7944 */ /* 0x001fea0003c00000 */
[----:B------:R-:W-:-:S07]  /*12a0*/  IMAD.MOV.U32 R7, RZ, RZ, R2 ;  /* 0x000000ffff077224 */ /* 0x000fce00078e0002 */
.L_x_5414:
[----:B------:R-:W-:Y:S05]  /*12b0*/  BSYNC.RECONVERGENT B1 ;  /* 0x0000000000017941 */ /* 0x000fea0003800200 */
.L_x_5413:
[----:B------:R-:W-:Y:S02]  /*12c0*/  HFMA2 R11, -RZ, RZ, 0, 0 ;  /* 0x00000000ff0b7431 */ /* 0x000fe400000001ff */
[----:B------:R-:W-:Y:S01]  /*12d0*/  IMAD R0, R8, UR44, RZ ;  /* 0x0000002c08007c24 */ /* 0x000fe2000f8e02ff */
[C---:B------:R-:W-:Y:S02]  /*12e0*/  R2UR UR4, R4.reuse ;  /* 0x00000000040472ca */ /* 0x040fe400000e0000 */
[----:B------:R-:W-:Y:S01]  /*12f0*/  R2UR UR5, R5 ;  /* 0x00000000050572ca */ /* 0x000fe200000e0000 */
[----:B------:R-:W-:Y:S01]  /*1300*/  IMAD R3, R9, UR45, R0 ;  /* 0x0000002d09037c24 */ /* 0x000fe2000f8e0200 */
[----:B------:R-:W-:Y:S02]  /*1310*/  R2UR UR6, R4 ;  /* 0x00000000040672ca */ /* 0x000fe400000e0000 */
[----:B------:R-:W-:Y:S01]  /*1320*/  R2UR UR7, R5 ;  /* 0x00000000050772ca */ /* 0x000fe200000e0000 */
[----:B------:R-:W-:-:S04]  /*1330*/  IMAD.WIDE.U32 R12, R9, UR44, R10 ;  /* 0x0000002c090c7c25 */ /* 0x000fc8000f8e000a */
[----:B------:R-:W-:Y:S01]  /*1340*/  IMAD.IADD R3, R13, 0x1, R3 ;  /* 0x000000010d037824 */ /* 0x000fe200078e0203 */
[----:B------:R-:W-:-:S04]  /*1350*/  LEA R2, P0, R12, UR48, 0x2 ;  /* 0x000000300c027c11 */ /* 0x000fc8000f8010ff */
[----:B------:R-:W-:Y:S02]  /*1360*/  LEA.HI.X R3, R12, UR49, R3, 0x2, P0 ;  /* 0x000000310c037c11 */ /* 0x000fe400080f1403 */
[----:B------:R-:W-:-:S03]  /*1370*/  IADD3 R9, P0, PT, R16, R9, RZ ;  /* 0x0000000910097210 */ /* 0x000fc60007f1e0ff */
[----:B------:R2:W-:Y:S01]  /*1380*/  STG.E desc[UR4][R2.64], R6 ;  /* 0x0000000602007986 */ /* 0x0005e2000c101904 */
[----:B------:R-:W-:Y:S02]  /*1390*/  LEA.HI.X.SX32 R8, R16, R8, 0x1, P0 ;  /* 0x0000000810087211 */ /* 0x000fe400000f0eff */
[----:B------:R-:W-:Y:S01]  /*13a0*/  ISETP.GE.U32.AND P0, PT, R9, UR46, PT ;  /* 0x0000002e09007c0c */ /* 0x000fe2000bf06070 */
[----:B------:R2:W-:Y:S03]  /*13b0*/  STG.E desc[UR6][R2.64+0x80], R7 ;  /* 0x0000800702007986 */ /* 0x0005e6000c101906 */
[----:B------:R-:W-:-:S13]  /*13c0*/  ISETP.GE.AND.EX P0, PT, R8, UR47, PT, P0 ;  /* 0x0000002f08007c0c */ /* 0x000fda000bf06300 */
[----:B--2---:R-:W-:Y:S05]  /*13d0*/  @!P0 BRA `(.L_x_5415) ;  /* 0xffffffec00a88947 */ /* 0x004fea000383ffff */
[----:B------:R-:W-:Y:S05]  /*13e0*/  BSYNC B0 ;  /* 0x0000000000007941 */ /* 0x000fea0003800000 */
.L_x_5409:
[----:B------:R-:W-:Y:S05]  /*13f0*/  EXIT ;  /* 0x000000000000794d */ /* 0x000fea0003800000 */
.L_x_5410:
[----:B------:R-:W-:Y:S01]  /*1400*/  BSSY B1, `(.L_x_5416) ;  /* 0x0000007000017945 */ /* 0x000fe20003800000 */
[----:B------:R-:W-:Y:S01]  /*1410*/  IMAD.MOV.U32 R12, RZ, RZ, 0x10 ;  /* 0x00000010ff0c7424 */ /* 0x000fe200078e00ff */
[----:B------:R-:W-:Y:S01]  /*1420*/  MOV R15, 0xffffffff ;  /* 0xffffffff000f7802 */ /* 0x000fe20000000f00 */
[----:B------:R-:W-:-:S07]  /*1430*/  IMAD.MOV.U32 R11, RZ, RZ, 0x1f ;  /* 0x0000001fff0b7424 */ /* 0x000fce00078e00ff */
[----:B------:R-:W-:Y:S05]  /*1440*/  WARPSYNC.COLLECTIVE R15, `(.L_x_5417) ;  /* 0x000000000f087348 */ /* 0x000fea0003c00000 */
[----:B------:R0:W1:Y:S02]  /*1450*/  SHFL.BFLY P6, R14, R13, R12, R11 ;  /* 0x0c00000c0d0e7389 */ /* 0x00006400000c000b */
[----:B01----:R-:W-:Y:S05]  /*1460*/  ENDCOLLECTIVE ;  /* 0x000000000000791b */ /* 0x003fea0003800000 */
.L_x_5417:
[----:B------:R-:W-:Y:S05]  /*1470*/  BSYNC B1 ;  /* 0x0000000000017941 */ /* 0x000fea0003800000 */
.L_x_5416:
[----:B------:R-:W-:Y:S01]  /*1480*/  FMNMX R13, R13, R14, !PT ;  /* 0x0000000e0d0d7209 */ /* 0x000fe20007800000 */
[----:B------:R-:W-:Y:S02]  /*1490*/  IMAD.MOV.U32 R12, RZ, RZ, 0x8 ;  /* 0x00000008ff0c7424 */ /* 0x000fe400078e00ff */
[----:B------:R-:W-:Y:S02]  /*14a0*/  IMAD.MOV.U32 R11, RZ, RZ, 0x1f ;  /* 0x0000001fff0b7424 */ /* 0x000fe400078e00ff */
[----:B------:R-:W-:Y:S02]  /*14b0*/  IMAD.MOV.U32 R15, RZ, RZ, -0x1 ;  /* 0xffffffffff0f7424 */ /* 0x000fe400078e00ff */
[----:B------:R-:W-:Y:S02]  /*14c0*/  IMAD.MOV.U32 R7, RZ, RZ, 0x3bbb989d ;  /* 0x3bbb989dff077424 */ /* 0x000fe400078e00ff */
[----:B------:R-:W-:-:S07]  /*14d0*/  IMAD.MOV.U32 R17, RZ, RZ, 0x437c0000 ;  /* 0x437c0000ff117424 */ /* 0x000fce00078e00ff */
[----:B------:R-:W-:Y:S05]  /*14e0*/  WARPSYNC.COLLECTIVE R15, `(.L_x_5418) ;  /* 0x000000000f087348 */ /* 0x000fea0003c00000 */
[----:B------:R0:W1:Y:S02]  /*14f0*/  SHFL.BFLY P6, R14, R13, R12, R11 ;  /* 0x0c00000c0d0e7389 */ /* 0x00006400000c000b */
[----:B01----:R-:W-:Y:S05]  /*1500*/  ENDCOLLECTIVE ;  /* 0x000000000000791b */ /* 0x003fea0003800000 */
.L_x_5418:
[----:B------:R-:W-:Y:S01]  /*1510*/  IMAD.MOV.U32 R12, RZ, RZ, 0x4 ;  /* 0x00000004ff0c7424 */ /* 0x000fe200078e00ff */
[----:B------:R-:W-:-:S04]  /*1520*/  FMNMX R0, R13, R14, !PT ;  /* 0x0000000e0d007209 */ /* 0x000fc80007800000 */
[----:B------:R-:W-:-:S07]  /*1530*/  MOV R13, R0 ;  /* 0x00000000000d7202 */ /* 0x000fce0000000f00 */
[----:B------:R-:W-:Y:S05]  /*1540*/  WARPSYNC.COLLECTIVE R15, `(.L_x_5419) ;  /* 0x000000000f087348 */ /* 0x000fea0003c00000 */
[----:B------:R0:W1:Y:S02]  /*1550*/  SHFL.BFLY P6, R14, R13, R12, R11 ;  /* 0x0c00000c0d0e7389 */ /* 0x00006400000c000b */
[----:B01----:R-:W-:Y:S05]  /*1560*/  ENDCOLLECTIVE ;  /* 0x000000000000791b */ /* 0x003fea0003800000 */
.L_x_5419:
[----:B------:R-:W-:Y:S01]  /*1570*/  IMAD.MOV.U32 R12, RZ, RZ, 0x2 ;  /* 0x00000002ff0c7424 */ /* 0x000fe200078e00ff */
[----:B------:R-:W-:-:S05]  /*1580*/  FMNMX R2, R0, R14, !PT ;  /* 0x0000000e00027209 */ /* 0x000fca0007800000 */
[----:B------:R-:W-:-:S07]  /*1590*/  IMAD.MOV.U32 R13, RZ, RZ, R2 ;  /* 0x000000ffff0d7224 */ /* 0x000fce00078e0002 */
[----:B------:R-:W-:Y:S05]  /*15a0*/  WARPSYNC.COLLECTIVE R15, `(.L_x_5420) ;  /* 0x000000000f087348 */ /* 0x000fea0003c00000 */
[----:B------:R0:W1:Y:S02]  /*15b0*/  SHFL.BFLY P6, R14, R13, R12, R11 ;  /* 0x0c00000c0d0e7389 */ /* 0x00006400000c000b */
[----:B01----:R-:W-:Y:S05]  /*15c0*/  ENDCOLLECTIVE ;  /* 0x000000000000791b */ /* 0x003fea0003800000 */
.L_x_5420:
[----:B------:R-:W-:Y:S01]  /*15d0*/  IMAD.MOV.U32 R12, RZ, RZ, 0x1 ;  /* 0x00000001ff0c7424 */ /* 0x000fe200078e00ff */
[----:B------:R-:W-:-:S04]  /*15e0*/  FMNMX R3, R2, R14, !PT ;  /* 0x0000000e02037209 */ /* 0x000fc80007800000 */
[----:B------:R-:W-:-:S07]  /*15f0*/  MOV R13, R3 ;  /* 0x00000003000d7202 */ /* 0x000fce0000000f00 */
[----:B------:R-:W-:Y:S05]  /*1600*/  WARPSYNC.COLLECTIVE R15, `(.L_x_5421) ;  /* 0x000000000f087348 */ /* 0x000fea0003c00000 */
[----:B------:R0:W1:Y:S02]  /*1610*/  SHFL.BFLY P6, R14, R13, R12, R11 ;  /* 0x0c00000c0d0e7389 */ /* 0x00006400000c000b */
[----:B01----:R-:W-:Y:S05]  /*1620*/  ENDCOLLECTIVE ;  /* 0x000000000000791b */ /* 0x003fea0003800000 */
.L_x_5421:
[----:B------:R-:W-:Y:S01]  /*1630*/  IMAD.MOV.U32 R12, RZ, RZ, 0x10 ;  /* 0x00000010ff0c7424 */ /* 0x000fe200078e00ff */
[----:B------:R-:W-:-:S05]  /*1640*/  FMNMX R3, R3, R14, !PT ;  /* 0x0000000e03037209 */ /* 0x000fca0007800000 */
[--C-:B------:R-:W-:Y:S01]  /*1650*/  FADD R0, R18, -R3.reuse ;  /* 0x8000000312007221 */ /* 0x100fe20000000000 */
[----:B------:R-:W-:-:S03]  /*1660*/  FADD R6, R6, -R3 ;  /* 0x8000000306067221 */ /* 0x000fc60000000000 */
[-C--:B------:R-:W-:Y:S01]  /*1670*/  FFMA.SAT R2, R0, R7.reuse, 0.5 ;  /* 0x3f00000000027423 */ /* 0x080fe20000002007 */
[----:B------:R-:W-:-:S03]  /*1680*/  FFMA.SAT R14, R6, R7, 0.5 ;  /* 0x3f000000060e7423 */ /* 0x000fc60000002007 */
[-C--:B------:R-:W-:Y:S01]  /*1690*/  FFMA.RM R2, R2, R17.reuse, 12582913 ;  /* 0x4b40000102027423 */ /* 0x080fe20000004011 */
[----:B------:R-:W-:-:S03]  /*16a0*/  FFMA.RM R14, R14, R17, 12582913 ;  /* 0x4b4000010e0e7423 */ /* 0x000fc60000004011 */
[----:B------:R-:W-:Y:S01]  /*16b0*/  FADD R3, R2, -12583039 ;  /* 0xcb40007f02037421 */ /* 0x000fe20000000000 */
[----:B------:R-:W-:Y:S01]  /*16c0*/  FADD R7, R14, -12583039 ;  /* 0xcb40007f0e077421 */ /* 0x000fe20000000000 */
[----:B------:R-:W-:Y:S02]  /*16d0*/  SHF.L.U32 R2, R2, 0x17, RZ ;  /* 0x0000001702027819 */ /* 0x000fe400000006ff */
        /* <DEDUP_REMOVED lines=8> */
[----:B-1----:R-:W-:-:S04]  /*1760*/  FMUL R2, R2, R3 ;  /* 0x0000000302027220 */ /* 0x002fc80000400000 */
[----:B------:R-:W-:-:S04]  /*1770*/  FADD R13, RZ, R2 ;  /* 0x00000002ff0d7221 */ /* 0x000fc80000000000 */
[----:B------:R-:W-:-:S07]  /*1780*/  FADD R13, R13, R0 ;  /* 0x000000000d0d7221 */ /* 0x000fce0000000000 */
[----:B------:R-:W-:Y:S05]  /*1790*/  WARPSYNC.COLLECTIVE R15, `(.L_x_5422) ;  /* 0x000000000f087348 */ /* 0x000fea0003c00000 */
[----:B------:R0:W1:Y:S02]  /*17a0*/  SHFL.BFLY P6, R14, R13, R12, R11 ;  /* 0x0c00000c0d0e7389 */ /* 0x00006400000c000b */
[----:B01----:R-:W-:Y:S05]  /*17b0*/  ENDCOLLECTIVE ;  /* 0x000000000000791b */ /* 0x003fea0003800000 */
.L_x_5422:
[----:B------:R-:W-:Y:S02]  /*17c0*/  HFMA2 R12, -RZ, RZ, 0, 4.76837158203125e-07 ;  /* 0x00000008ff0c7431 */ /* 0x000fe400000001ff */
[----:B------:R-:W-:-:S04]  /*17d0*/  FADD R3, R13, R14 ;  /* 0x0000000e0d037221 */ /* 0x000fc80000000000 */
[----:B------:R-:W-:-:S07]  /*17e0*/  IMAD.MOV.U32 R13, RZ, RZ, R3 ;  /* 0x000000ffff0d7224 */ /* 0x000fce00078e0003 */
[----:B------:R-:W-:Y:S05]  /*17f0*/  WARPSYNC.COLLECTIVE R15, `(.L_x_5423) ;  /* 0x000000000f087348 */ /* 0x000fea0003c00000 */
[----:B------:R0:W1:Y:S02]  /*1800*/  SHFL.BFLY P6, R14, R13, R12, R11 ;  /* 0x0c00000c0d0e7389 */ /* 0x00006400000c000b */
[----:B01----:R-:W-:Y:S05]  /*1810*/  ENDCOLLECTIVE ;  /* 0x000000000000791b */ /* 0x003fea0003800000 */
.L_x_5423:
[----:B------:R-:W-:Y:S02]  /*1820*/  IMAD.MOV.U32 R12, RZ, RZ, 0x4 ;  /* 0x00000004ff0c7424 */ /* 0x000fe400078e00ff */
[----:B------:R-:W-:-:S04]  /*1830*/  FADD R6, R3, R14 ;  /* 0x0000000e03067221 */ /* 0x000fc80000000000 */
[----:B------:R-:W-:-:S07]  /*1840*/  IMAD.MOV.U32 R13, RZ, RZ, R6 ;  /* 0x000000ffff0d7224 */ /* 0x000fce00078e0006 */
[----:B------:R-:W-:Y:S05]  /*1850*/  WARPSYNC.COLLECTIVE R15, `(.L_x_5424) ;  /* 0x000000000f087348 */ /* 0x000fea0003c00000 */
[----:B------:R0:W1:Y:S02]  /*1860*/  SHFL.BFLY P6, R14, R13, R12, R11 ;  /* 0x0c00000c0d0e7389 */ /* 0x00006400000c000b */
[----:B01----:R-:W-:Y:S05]  /*1870*/  ENDCOLLECTIVE ;  /* 0x000000000000791b */ /* 0x003fea0003800000 */
.L_x_5424:
[----:B------:R-:W-:Y:S01]  /*1880*/  MOV R12, 0x2 ;  /* 0x00000002000c7802 */ /* 0x000fe20000000f00 */
[----:B------:R-:W-:-:S04]  /*1890*/  FADD R7, R6, R14 ;  /* 0x0000000e06077221 */ /* 0x000fc80000000000 */
[----:B------:R-:W-:-:S07]  /*18a0*/  IMAD.MOV.U32 R13, RZ, RZ, R7 ;  /* 0x000000ffff0d7224 */ /* 0x000fce00078e0007 */
[----:B------:R-:W-:Y:S05]  /*18b0*/  WARPSYNC.COLLECTIVE R15, `(.L_x_5425) ;  /* 0x000000000f087348 */ /* 0x000fea0003c00000 */
[----:B------:R0:W1:Y:S02]  /*18c0*/  SHFL.BFLY P6, R14, R13, R12, R11 ;  /* 0x0c00000c0d0e7389 */ /* 0x00006400000c000b */
[----:B01----:R-:W-:Y:S05]  /*18d0*/  ENDCOLLECTIVE ;  /* 0x000000000000791b */ /* 0x003fea0003800000 */
.L_x_5425:
[----:B------:R-:W-:Y:S02]  /*18e0*/  IMAD.MOV.U32 R12, RZ, RZ, 0x1 ;  /* 0x00000001ff0c7424 */ /* 0x000fe400078e00ff */
[----:B------:R-:W-:-:S04]  /*18f0*/  FADD R17, R7, R14 ;  /* 0x0000000e07117221 */ /* 0x000fc80000000000 */
[----:B------:R-:W-:-:S07]  /*1900*/  IMAD.MOV.U32 R13, RZ, RZ, R17 ;  /* 0x000000ffff0d7224 */ /* 0x000fce00078e0011 */
[----:B------:R-:W-:Y:S05]  /*1910*/  WARPSYNC.COLLECTIVE R15, `(.L_x_5426) ;  /* 0x000000000f087348 */ /* 0x000fea0003c00000 */
[----:B------:R0:W1:Y:S02]  /*1920*/  SHFL.BFLY P6, R14, R13, R12, R11 ;  /* 0x0c00000c0d0e7389 */ /* 0x00006400000c000b */
[----:B01----:R-:W-:Y:S05]  /*1930*/  ENDCOLLECTIVE ;  /* 0x000000000000791b */ /* 0x003fea0003800000 */
.L_x_5426:
[----:B------:R-:W-:Y:S05]  /*1940*/  BRA `(.L_x_5427) ;  /* 0xfffffff400ec7947 */ /* 0x000fea000383ffff */
        .weak           $__internal_71_$__cuda_sm3x_div_rn_noftz_f32_slowpath
        .type           $__internal_71_$__cuda_sm3x_div_rn_noftz_f32_slowpath,@function
        .size           $__internal_71_$__cuda_sm3x_div_rn_noftz_f32_slowpath,(.L_x_37448 - $__internal_71_$__cuda_sm3x_div_rn_noftz_f32_slowpath)
$__internal_71_$__cuda_sm3x_div_rn_noftz_f32_slowpath:
        /* <DEDUP_REMOVED lines=35> */
.L_x_5429:
        /* <DEDUP_REMOVED lines=30> */
[-CC-:B------:R-:W-:Y:S01]  /*1d60*/  FFMA.RM R14, R13, R17.reuse, R18.reuse ;  /* 0x000000110d0e7223 */ /* 0x180fe20000004012 */
[C---:B------:R-:W-:Y:S02]  /*1d70*/  ISETP.NE.AND P2, PT, R15.reuse, RZ, PT ;  /* 0x000000ff0f00720c */ /* 0x040fe40003f45270 */
[----:B------:R-:W-:Y:S02]  /*1d80*/  ISETP.NE.AND P1, PT, R15, RZ, PT ;  /* 0x000000ff0f00720c */ /* 0x000fe40003f25270 */
[----:B------:R-:W-:Y:S01]  /*1d90*/  LOP3.LUT R11, R7, 0x7fffff, RZ, 0xc0, !PT ;  /* 0x007fffff070b7812 */ /* 0x000fe200078ec0ff */
[----:B------:R-:W-:Y:S01]  /*1da0*/  FFMA.RP R7, R13, R17, R18 ;  /* 0x000000110d077223 */ /* 0x000fe20000008012 */
        /* <DEDUP_REMOVED lines=16> */
.L_x_5436:
[----:B------:R-:W-:-:S04]  /*1eb0*/  LOP3.LUT R2, R2, 0x80000000, RZ, 0xc0, !PT ;  /* 0x8000000002027812 */ /* 0x000fc800078ec0ff */
[----:B------:R-:W-:Y:S01]  /*1ec0*/  LOP3.LUT R2, R2, 0x7f800000, RZ, 0xfc, !PT ;  /* 0x7f80000002027812 */ /* 0x000fe200078efcff */
[----:B------:R-:W-:Y:S06]  /*1ed0*/  BRA `(.L_x_5437) ;  /* 0x0000000000047947 */ /* 0x000fec0003800000 */
.L_x_5435:
[----:B------:R-:W-:-:S07]  /*1ee0*/  LEA R2, R14, R2, 0x17 ;  /* 0x000000020e027211 */ /* 0x000fce00078eb8ff */
.L_x_5437:
[----:B------:R-:W-:Y:S05]  /*1ef0*/  BSYNC.RECONVERGENT B3 ;  /* 0x0000000000037941 */ /* 0x000fea0003800200 */
.L_x_5434:
[----:B------:R-:W-:Y:S05]  /*1f00*/  BRA `(.L_x_5438) ;  /* 0x0000000000207947 */ /* 0x000fea0003800000 */
.L_x_5433:
[----:B------:R-:W-:-:S04]  /*1f10*/  LOP3.LUT R2, R13, 0x80000000, R2, 0x48, !PT ;  /* 0x800000000d027812 */ /* 0x000fc800078e4802 */
[----:B------:R-:W-:Y:S01]  /*1f20*/  LOP3.LUT R2, R2, 0x7f800000, RZ, 0xfc, !PT ;  /* 0x7f80000002027812 */ /* 0x000fe200078efcff */
[----:B------:R-:W-:Y:S06]  /*1f30*/  BRA `(.L_x_5438) ;  /* 0x0000000000147947 */ /* 0x000fec0003800000 */
.L_x_5432:
[----:B------:R-:W-:Y:S01]  /*1f40*/  LOP3.LUT R2, R13, 0x80000000, R2, 0x48, !PT ;  /* 0x800000000d027812 */ /* 0x000fe200078e4802 */
[----:B------:R-:W-:Y:S06]  /*1f50*/  BRA `(.L_x_5438) ;  /* 0x00000000000c7947 */ /* 0x000fec0003800000 */
.L_x_5431:
[----:B------:R-:W0:Y:S01]  /*1f60*/  MUFU.RSQ R2, -QNAN ;  /* 0xffc0000000027908 */ /* 0x000e220000001400 */
[----:B------:R-:W-:Y:S05]  /*1f70*/  BRA `(.L_x_5438) ;  /* 0x0000000000047947 */ /* 0x000fea0003800000 */
.L_x_5430:
[----:B------:R-:W-:-:S07]  /*1f80*/  FADD.FTZ R2, R2, R3 ;  /* 0x0000000302027221 */ /* 0x000fce0000010000 */
.L_x_5438:
[----:B------:R-:W-:Y:S05]  /*1f90*/  BSYNC.RECONVERGENT B2 ;  /* 0x0000000000027941 */ /* 0x000fea0003800200 */
.L_x_5428:
[----:B------:R-:W-:-:S04]  /*1fa0*/  IMAD.MOV.U32 R13, RZ, RZ, 0x0 ;  /* 0x00000000ff0d7424 */ /* 0x000fc800078e00ff */
[----:B0-----:R-:W-:Y:S05]  /*1fb0*/  RET.REL.NODEC R12 `(_Z15SoftmaxWarpImplI22BroadcastScaleMaskLoadIffbLm4EiE11DirectStoreIffEfLi1ELi2ELi32ELi1ELb0EL9Algorithm0EEvT_T0_ll) ;  /* 0xffffffe00c107950 */ /* 0x001fea0003c3ffff */
.L_x_5439:
        /* <DEDUP_REMOVED lines=12> */
.L_x_37448:


//--------------------- .text._Z15SoftmaxWarpImplI22BroadcastScaleMaskLoadIffbLm4EiE11DirectStoreIffEfLi1ELi1ELi32ELi1ELb1EL9Algorithm0EEvT_T0_ll --------------------------
	.section	.text._Z15SoftmaxWarpImplI22BroadcastScaleMaskLoadIffbLm4EiE11DirectStoreIffEfLi1ELi1ELi32ELi1ELb1EL9Algorithm0EEvT_T0_ll,"ax",@progbits
	.align	128
        .global         _Z15SoftmaxWarpImplI22BroadcastScaleMaskLoadIffbLm4EiE11DirectStoreIffEfLi1ELi1ELi32ELi1ELb1EL9Algorithm0EEvT_T0_ll
        .type           _Z15SoftmaxWarpImplI22BroadcastScaleMaskLoadIffbLm4EiE11DirectStoreIffEfLi1ELi1ELi32ELi1ELb1EL9Algorithm0EEvT_T0_ll,@function
        .size           _Z15SoftmaxWarpImplI22BroadcastScaleMaskLoadIffbLm4EiE11DirectStoreIffEfLi1ELi1ELi32ELi1ELb1EL9Algorithm0EEvT_T0_ll,(.L_x_37449 - _Z15SoftmaxWarpImplI22BroadcastScaleMaskLoadIffbLm4EiE11DirectStoreIffEfLi1ELi1ELi32ELi1ELb1EL9Algorithm0EEvT_T0_ll)
        .other          _Z15SoftmaxWarpImplI22BroadcastScaleMaskLoadIffbLm4EiE11DirectStoreIffEfLi1ELi1ELi32ELi1ELb1EL9Algorithm0EEvT_T0_ll,@"STO_CUDA_ENTRY STV_DEFAULT"
_Z15SoftmaxWarpImplI22BroadcastScaleMaskLoadIffbLm4EiE11DirectStoreIffEfLi1ELi1ELi32ELi1ELb1EL9Algorithm0EEvT_T0_ll:
.text._Z15SoftmaxWarpImplI22BroadcastScaleMaskLoadIffbLm4EiE11DirectStoreIffEfLi1ELi1ELi32ELi1ELb1EL9Algorithm0EEvT_T0_ll:
        /* <DEDUP_REMOVED lines=15> */
[----:B------:R-:W-:Y:S02]  /*00f0*/  IMAD.MOV.U32 R8, RZ, RZ, 0xdb ;  /* 0x000000dbff087424 */ /* 0x000fe400078e00ff */
[----:B------:R3:W4:Y:S01]  /*0100*/  LDC.64 R2, c[0x4][R0] ;  /* 0x0100000000027b82 */ /* 0x0007220000000a00 */
[----:B------:R-:W5:Y:S01]  /*0110*/  LDCU.64 UR6, c[0x4][0x1368] ;  /* 0x01026d00ff0677ac */ /* 0x000f620008000a00 */
[----:B------:R-:W-:Y:S02]  /*0120*/  IMAD.MOV.U32 R12, RZ, RZ, 0x1 ;  /* 0x00000001ff0c7424 */ /* 0x000fe400078e00ff */
[----:B------:R-:W-:Y:S01]  /*0130*/  IMAD.MOV.U32 R13, RZ, RZ, RZ ;  /* 0x000000ffff0d7224 */ /* 0x000fe200078e00ff */
[----:B------:R-:W1:Y:S01]  /*0140*/  LDCU.64 UR8, c[0x4][0x1000] ;  /* 0x01020000ff0877ac */ /* 0x000e620008000a00 */
[----:B--2---:R-:W-:-:S02]  /*0150*/  IMAD.U32 R4, RZ, RZ, UR4 ;  /* 0x00000004ff047e24 */ /* 0x004fc4000f8e00ff */
[----:B------:R-:W-:Y:S02]  /*0160*/  IMAD.U32 R5, RZ, RZ, UR5 ;  /* 0x00000005ff057e24 */ /* 0x000fe4000f8e00ff */
[----:B-----5:R-:W-:Y:S02]  /*0170*/  IMAD.U32 R6, RZ, RZ, UR6 ;  /* 0x00000006ff067e24 */ /* 0x020fe4000f8e00ff */
[----:B------:R-:W-:Y:S01]  /*0180*/  IMAD.U32 R7, RZ, RZ, UR7 ;  /* 0x00000007ff077e24 */ /* 0x000fe2000f8e00ff */
[----:B-1----:R-:W-:Y:S01]  /*0190*/  MOV R10, UR8 ;  /* 0x00000008000a7c02 */ /* 0x002fe20008000f00 */
[----:B---3--:R-:W-:-:S07]  /*01a0*/  IMAD.U32 R11, RZ, RZ, UR9 ;  /* 0x00000009ff0b7e24 */ /* 0x008fce000f8e00ff */
[----:B------:R-:W-:-:S07]  /*01b0*/  LEPC R20, `(.L_x_5440) ;  /* 0x000000001014794e */ /* 0x000fce0000000000 */
[----:B0---4-:R-:W-:Y:S05]  /*01c0*/  CALL.ABS.NOINC R2 ;  /* 0x0000000002007343 */ /* 0x011fea0003c00000 */
.L_x_5440:
        /* <DEDUP_REMOVED lines=15> */
[----:B------:R-:W3:Y:S08]  /*02c0*/  LDC R17, c[0x0][0x3c0] ;  /* 0x0000f000ff117b82 */ /* 0x000ef00000000800 */
[----:B------:R-:W4:Y:S08]  /*02d0*/  LDC.64 R4, c[0x0][0x358] ;  /* 0x0000d600ff047b82 */ /* 0x000f300000000a00 */
[----:B------:R-:W0:Y:S08]  /*02e0*/  LDC.64 R8, c[0x0][0x3a0] ;  /* 0x0000e800ff087b82 */ /* 0x000e300000000a00 */
[----:B------:R-:W0:Y:S02]  /*02f0*/  LDC.64 R6, c[0x0][0x3a8] ;  /* 0x0000ea00ff067b82 */ /* 0x000e240000000a00 */
.L_x_5449:
[----:B0-----:R-:W-:Y:S01]  /*0300*/  ISETP.GE.U32.AND P0, PT, R20, UR44, PT ;  /* 0x0000002c14007c0c */ /* 0x001fe2000bf06070 */
[----:B------:R-:W-:Y:S01]  /*0310*/  BSSY.RECONVERGENT B1, `(.L_x_5442) ;  /* 0x0000074000017945 */ /* 0x000fe20003800200 */
[----:B------:R-:W-:Y:S01]  /*0320*/  MOV R22, 0xff800000 ;  /* 0xff80000000167802 */ /* 0x000fe20000000f00 */
[----:B------:R-:W-:Y:S01]  /*0330*/  IMAD.MOV.U32 R13, RZ, RZ, -0x800000 ;  /* 0xff800000ff0d7424 */ /* 0x000fe200078e00ff */
[----:B------:R-:W-:-:S13]  /*0340*/  ISETP.GE.AND.EX P0, PT, RZ, UR45, PT, P0 ;  /* 0x0000002dff007c0c */ /* 0x000fda000bf06300 */
[----:B------:R-:W-:Y:S05]  /*0350*/  @P0 BRA `(.L_x_5443) ;  /* 0x0000000400bc0947 */ /* 0x000fea0003800000 */
[----:B-1----:R-:W-:Y:S01]  /*0360*/  IABS R11, R19 ;  /* 0x00000013000b7213 */ /* 0x002fe20000000000 */
[----:B------:R-:W-:Y:S01]  /*0370*/  IMAD R0, R16, UR52, R20 ;  /* 0x0000003410007c24 */ /* 0x000fe2000f8e0214 */
[C---:B----4-:R-:W-:Y:S02]  /*0380*/  R2UR UR6, R4.reuse ;  /* 0x00000000040672ca */ /* 0x050fe400000e0000 */
[----:B------:R-:W0:Y:S01]  /*0390*/  I2F.RP R12, R11 ;  /* 0x0000000b000c7306 */ /* 0x000e220000209400 */
[C---:B------:R-:W-:Y:S02]  /*03a0*/  R2UR UR7, R5.reuse ;  /* 0x00000000050772ca */ /* 0x040fe400000e0000 */
[----:B------:R-:W-:Y:S02]  /*03b0*/  IABS R22, R0 ;  /* 0x0000000000167213 */ /* 0x000fe40000000000 */
[----:B------:R-:W-:Y:S02]  /*03c0*/  R2UR UR4, R4 ;  /* 0x00000000040472ca */ /* 0x000fe400000e0000 */
[----:B------:R-:W-:Y:S01]  /*03d0*/  R2UR UR5, R5 ;  /* 0x00000000050572ca */ /* 0x000fe200000e0000 */
[----:B0-----:R-:W0:Y:S02]  /*03e0*/  MUFU.RCP R12, R12 ;  /* 0x0000000c000c7308 */ /* 0x001e240000001000 */
[----:B0-----:R-:W-:Y:S01]  /*03f0*/  VIADD R2, R12, 0xffffffe ;  /* 0x0ffffffe0c027836 */ /* 0x001fe20000000000 */
[----:B--2---:R-:W-:-:S05]  /*0400*/  IABS R12, R18 ;  /* 0x00000012000c7213 */ /* 0x004fca0000000000 */
        /* <DEDUP_REMOVED lines=31> */
[----:B---3--:R-:W-:-:S03]  /*0600*/  IABS R14, R17 ;  /* 0x00000011000e7213 */ /* 0x008fc60000000000 */
        /* <DEDUP_REMOVED lines=35> */
[----:B------:R-:W-:Y:S02]  /*0840*/  ISETP.GE.AND P1, PT, R14, RZ, PT ;  /* 0x000000ff0e00720c */ /* 0x000fe40003f26270 */
[----:B------:R-:W-:-:S05]  /*0850*/  SHF.R.S64 R14, RZ, 0x1e, R0 ;  /* 0x0000001eff0e7819 */ /* 0x000fca0000001000 */
[----:B------:R-:W-:Y:S01]  /*0860*/  @P3 VIADD R23, R23, 0x1 ;  /* 0x0000000117173836 */ /* 0x000fe20000000000 */
[----:B-1----:R-:W-:-:S04]  /*0870*/  ISETP.NE.U32.AND P3, PT, R2, 0x1, PT ;  /* 0x000000010200780c */ /* 0x002fc80003f65070 */
[----:B------:R-:W-:Y:S02]  /*0880*/  ISETP.NE.AND.EX P3, PT, R3, RZ, PT, P3 ;  /* 0x000000ff0300720c */ /* 0x000fe40003f65330 */
[----:B------:R-:W-:Y:S02]  /*0890*/  @!P1 IADD3 R23, PT, PT, -R23, RZ, RZ ;  /* 0x000000ff17179210 */ /* 0x000fe40007ffe1ff */
[----:B0-----:R-:W-:Y:S02]  /*08a0*/  ISETP.NE.U32.AND P1, PT, R12, 0x1, PT ;  /* 0x000000010c00780c */ /* 0x001fe40003f25070 */
[----:B------:R-:W-:Y:S02]  /*08b0*/  @!P2 LOP3.LUT R23, RZ, R17, RZ, 0x33, !PT ;  /* 0x00000011ff17a212 */ /* 0x000fe400078e33ff */
[----:B------:R-:W-:Y:S02]  /*08c0*/  ISETP.NE.AND.EX P1, PT, R13, RZ, PT, P1 ;  /* 0x000000ff0d00720c */ /* 0x000fe40003f25310 */
[----:B------:R-:W-:Y:S01]  /*08d0*/  ISETP.NE.U32.AND P2, PT, R8, 0x1, PT ;  /* 0x000000010800780c */ /* 0x000fe20003f45070 */
[----:B------:R-:W-:Y:S01]  /*08e0*/  IMAD.MOV R3, RZ, RZ, -R23 ;  /* 0x000000ffff037224 */ /* 0x000fe200078e0a17 */
[----:B------:R-:W-:-:S02]  /*08f0*/  SEL R11, R11, RZ, P3 ;  /* 0x000000ff0b0b7207 */ /* 0x000fc40001800000 */
[----:B------:R-:W-:Y:S01]  /*0900*/  ISETP.NE.U32.AND P3, PT, R6, 0x1, PT ;  /* 0x000000010600780c */ /* 0x000fe20003f65070 */
[----:B------:R-:W-:Y:S01]  /*0910*/  IMAD R22, R17, R3, R22 ;  /* 0x0000000311167224 */ /* 0x000fe200078e0216 */
[----:B------:R-:W-:Y:S01]  /*0920*/  ISETP.NE.AND.EX P2, PT, R9, RZ, PT, P2 ;  /* 0x000000ff0900720c */ /* 0x000fe20003f45320 */
        /* <DEDUP_REMOVED lines=18> */
.L_x_5443:
[----:B------:R-:W-:Y:S05]  /*0a50*/  BSYNC.RECONVERGENT B1 ;  /* 0x0000000000017941 */ /* 0x000fea0003800200 */
.L_x_5442:
        /* <DEDUP_REMOVED lines=14> */
[----:B------:R-:W-:-:S04]  /*0b40*/  FADD R11, -R11, R22 ;  /* 0x000000160b0b7221 */ /* 0x000fc80000000100 */
[----:B------:R-:W-:-:S04]  /*0b50*/  FFMA.SAT R12, R11, R12, 0.5 ;  /* 0x3f0000000b0c7423 */ /* 0x000fc8000000200c */
[----:B------:R-:W-:-:S04]  /*0b60*/  FFMA.RM R12, R12, R15, 12582913 ;  /* 0x4b4000010c0c7423 */ /* 0x000fc8000000400f */
[----:B------:R-:W-:-:S04]  /*0b70*/  FADD R0, R12, -12583039 ;  /* 0xcb40007f0c007421 */ /* 0x000fc80000000000 */
[----:B------:R-:W-:-:S04]  /*0b80*/  FFMA R0, R11, 1.4426950216293334961, -R0 ;  /* 0x3fb8aa3b0b007823 */ /* 0x000fc80000000800 */
[----:B------:R-:W-:Y:S01]  /*0b90*/  FFMA R11, R11, 1.925963033500011079e-08, R0 ;  /* 0x32a570600b0b7823 */ /* 0x000fe20000000000 */
[----:B------:R-:W-:-:S05]  /*0ba0*/  SHF.L.U32 R0, R12, 0x17, RZ ;  /* 0x000000170c007819 */ /* 0x000fca00000006ff */
[----:B------:R-:W0:Y:S02]  /*0bb0*/  MUFU.EX2 R11, R11 ;  /* 0x0000000b000b7308 */ /* 0x000e240000000800 */
[----:B0-----:R-:W-:-:S04]  /*0bc0*/  FMUL R0, R0, R11 ;  /* 0x0000000b00007220 */ /* 0x001fc80000400000 */
[----:B------:R-:W-:-:S05]  /*0bd0*/  FADD R13, RZ, R0 ;  /* 0x00000000ff0d7221 */ /* 0x000fca0000000000 */
        /* <DEDUP_REMOVED lines=8> */
[----:B------:R0:W0:Y:S02]  /*0c60*/  SHFL.BFLY PT, R14, R23, 0x1, 0x1f ;  /* 0x0c201f00170e7f89 */ /* 0x00002400000e0000 */
.L_x_5461:
[----:B0-----:R-:W-:Y:S01]  /*0c70*/  FADD R3, R23, R14 ;  /* 0x0000000e17037221 */ /* 0x001fe20000000000 */
[----:B------:R-:W-:Y:S03]  /*0c80*/  BSSY.RECONVERGENT B1, `(.L_x_5445) ;  /* 0x000000c000017945 */ /* 0x000fe60003800200 */
[----:B------:R-:W0:Y:S08]  /*0c90*/  MUFU.RCP R2, R3 ;  /* 0x0000000300027308 */ /* 0x000e300000001000 */
[----:B------:R-:W5:Y:S01]  /*0ca0*/  FCHK P1, R0, R3 ;  /* 0x0000000300007302 */ /* 0x000f620000020000 */
[----:B0-----:R-:W-:-:S04]  /*0cb0*/  FFMA R11, -R3, R2, 1 ;  /* 0x3f800000030b7423 */ /* 0x001fc80000000102 */
[----:B------:R-:W-:-:S04]  /*0cc0*/  FFMA R11, R2, R11, R2 ;  /* 0x0000000b020b7223 */ /* 0x000fc80000000002 */
[----:B------:R-:W-:-:S04]  /*0cd0*/  FFMA R2, R0, R11, RZ ;  /* 0x0000000b00027223 */ /* 0x000fc800000000ff */
[----:B------:R-:W-:-:S04]  /*0ce0*/  FFMA R12, -R3, R2, R0 ;  /* 0x00000002030c7223 */ /* 0x000fc80000000100 */
[----:B------:R-:W-:Y:S01]  /*0cf0*/  FFMA R11, R11, R12, R2 ;  /* 0x0000000c0b0b7223 */ /* 0x000fe20000000002 */
[----:B-----5:R-:W-:Y:S06]  /*0d00*/  @!P1 BRA `(.L_x_5446) ;  /* 0x00000000000c9947 */ /* 0x020fec0003800000 */
[----:B------:R-:W-:-:S07]  /*0d10*/  MOV R2, 0xd30 ;  /* 0x00000d3000027802 */ /* 0x000fce0000000f00 */
[----:B-1234-:R-:W-:Y:S05]  /*0d20*/  CALL.REL.NOINC `($__internal_72_$__cuda_sm3x_div_rn_noftz_f32_slowpath) ;  /* 0x0000000400887944 */ /* 0x01efea0003c00000 */
[----:B------:R-:W-:-:S07]  /*0d30*/  IMAD.MOV.U32 R11, RZ, RZ, R0 ;  /* 0x000000ffff0b7224 */ /* 0x000fce00078e0000 */
.L_x_5446:
[----:B------:R-:W-:Y:S05]  /*0d40*/  BSYNC.RECONVERGENT B1 ;  /* 0x0000000000017941 */ /* 0x000fea0003800200 */
.L_x_5445:
[----:B------:R-:W-:Y:S04]  /*0d50*/  BSSY.RECONVERGENT B1, `(.L_x_5447) ;  /* 0x000000d000017945 */ /* 0x000fe80003800200 */
[----:B------:R-:W-:Y:S05]  /*0d60*/  @P0 BRA `(.L_x_5448) ;  /* 0x00000000002c0947 */ /* 0x000fea0003800000 */
[----:B------:R-:W-:Y:S01]  /*0d70*/  IMAD R13, R10, UR48, RZ ;  /* 0x000000300a0d7c24 */ /* 0x000fe2000f8e02ff */
[----:B----4-:R-:W-:Y:S01]  /*0d80*/  R2UR UR4, R4 ;  /* 0x00000000040472ca */ /* 0x010fe200000e0000 */
[----:B------:R-:W-:Y:S01]  /*0d90*/  IMAD.MOV.U32 R2, RZ, RZ, R20 ;  /* 0x000000ffff027224 */ /* 0x000fe200078e0014 */
[----:B------:R-:W-:Y:S01]  /*0da0*/  R2UR UR5, R5 ;  /* 0x00000000050572ca */ /* 0x000fe200000e0000 */
[----:B------:R-:W-:Y:S02]  /*0db0*/  IMAD.MOV.U32 R3, RZ, RZ, RZ ;  /* 0x000000ffff037224 */ /* 0x000fe400078e00ff */
[C---:B------:R-:W-:Y:S02]  /*0dc0*/  IMAD R13, R16.reuse, UR49, R13 ;  /* 0x00000031100d7c24 */ /* 0x040fe4000f8e020d */
[----:B------:R-:W-:-:S05]  /*0dd0*/  IMAD.WIDE.U32 R2, R16, UR48, R2 ;  /* 0x0000003010027c25 */ /* 0x000fca000f8e0002 */
[----:B------:R-:W-:Y:S02]  /*0de0*/  IADD3 R3, PT, PT, R3, R13, RZ ;  /* 0x0000000d03037210 */ /* 0x000fe40007ffe0ff */
[----:B------:R-:W-:-:S04]  /*0df0*/  LEA R12, P0, R2, UR50, 0x2 ;  /* 0x00000032020c7c11 */ /* 0x000fc8000f8010ff */
[----:B------:R-:W-:-:S05]  /*0e00*/  LEA.HI.X R13, R2, UR51, R3, 0x2, P0 ;  /* 0x00000033020d7c11 */ /* 0x000fca00080f1403 */
[----:B------:R0:W-:Y:S04]  /*0e10*/  STG.E desc[UR4][R12.64], R11 ;  /* 0x0000000b0c007986 */ /* 0x0001e8000c101904 */
.L_x_5448:
[----:B------:R-:W-:Y:S05]  /*0e20*/  BSYNC.RECONVERGENT B1 ;  /* 0x0000000000017941 */ /* 0x000fea0003800200 */
.L_x_5447:
[----:B------:R-:W-:-:S04]  /*0e30*/  IADD3 R16, P0, PT, R21, R16, RZ ;  /* 0x0000001015107210 */ /* 0x000fc80007f1e0ff */
[----:B------:R-:W-:Y:S02]  /*0e40*/  LEA.HI.X.SX32 R10, R21, R10, 0x1, P0 ;  /* 0x0000000a150a7211 */ /* 0x000fe400000f0eff */
[----:B------:R-:W-:-:S04]  /*0e50*/  ISETP.GE.U32.AND P0, PT, R16, UR46, PT ;  /* 0x0000002e10007c0c */ /* 0x000fc8000bf06070 */
[----:B------:R-:W-:-:S13]  /*0e60*/  ISETP.GE.AND.EX P0, PT, R10, UR47, PT, P0 ;  /* 0x0000002f0a007c0c */ /* 0x000fda000bf06300 */
[----:B------:R-:W-:Y:S05]  /*0e70*/  @!P0 BRA `(.L_x_5449) ;  /* 0xfffffff400208947 */ /* 0x000fea000383ffff */
[----:B------:R-:W-:Y:S05]  /*0e80*/  BSYNC B0 ;  /* 0x0000000000007941 */ /* 0x000fea0003800000 */
.L_x_5441:
[----:B------:R-:W-:Y:S05]  /*0e90*/  EXIT ;  /* 0x000000000000794d */ /* 0x000fea0003800000 */
.L_x_5444:
[----:B------:R-:W-:Y:S01]  /*0ea0*/  BSSY B1, `(.L_x_5450) ;  /* 0x0000007000017945 */ /* 0x000fe20003800000 */
[----:B------:R-:W-:Y:S02]  /*0eb0*/  IMAD.MOV.U32 R12, RZ, RZ, 0x10 ;  /* 0x00000010ff0c7424 */ /* 0x000fe400078e00ff */
[----:B------:R-:W-:Y:S02]  /*0ec0*/  IMAD.MOV.U32 R11, RZ, RZ, 0x1f ;  /* 0x0000001fff0b7424 */ /* 0x000fe400078e00ff */
[----:B------:R-:W-:-:S07]  /*0ed0*/  IMAD.MOV.U32 R15, RZ, RZ, -0x1 ;  /* 0xffffffffff0f7424 */ /* 0x000fce00078e00ff */
[----:B-1234-:R-:W-:Y:S05]  /*0ee0*/  WARPSYNC.COLLECTIVE R15, `(.L_x_5451) ;  /* 0x000000000f087348 */ /* 0x01efea0003c00000 */
[----:B------:R0:W0:Y:S02]  /*0ef0*/  SHFL.BFLY P6, R14, R13, R12, R11 ;  /* 0x0c00000c0d0e7389 */ /* 0x00002400000c000b */
[----:B01234-:R-:W-:Y:S05]  /*0f00*/  ENDCOLLECTIVE ;  /* 0x000000000000791b */ /* 0x01ffea0003800000 */
.L_x_5451:
[----:B------:R-:W-:Y:S05]  /*0f10*/  BSYNC B1 ;  /* 0x0000000000017941 */ /* 0x000fea0003800000 */
.L_x_5450:
[----:B------:R-:W-:Y:S01]  /*0f20*/  HFMA2 R12, -RZ, RZ, 0, 4.76837158203125e-07 ;  /* 0x00000008ff0c7431 */ /* 0x000fe200000001ff */
[----:B------:R-:W-:Y:S01]  /*0f30*/  FMNMX R13, R14, R13, !PT ;  /* 0x0000000d0e0d7209 */ /* 0x000fe20007800000 */
[----:B------:R-:W-:Y:S02]  /*0f40*/  IMAD.MOV.U32 R11, RZ, RZ, 0x1f ;  /* 0x0000001fff0b7424 */ /* 0x000fe400078e00ff */
[----:B------:R-:W-:Y:S02]  /*0f50*/  IMAD.MOV.U32 R15, RZ, RZ, -0x1 ;  /* 0xffffffffff0f7424 */ /* 0x000fe400078e00ff */
[----:B------:R-:W-:-:S07]  /*0f60*/  IMAD.MOV.U32 R23, RZ, RZ, 0x437c0000 ;  /* 0x437c0000ff177424 */ /* 0x000fce00078e00ff */
[----:B------:R-:W-:Y:S05]  /*0f70*/  WARPSYNC.COLLECTIVE R15, `(.L_x_5452) ;  /* 0x000000000f087348 */ /* 0x000fea0003c00000 */
[----:B------:R0:W1:Y:S02]  /*0f80*/  SHFL.BFLY P6, R14, R13, R12, R11 ;  /* 0x0c00000c0d0e7389 */ /* 0x00006400000c000b */
[----:B01----:R-:W-:Y:S05]  /*0f90*/  ENDCOLLECTIVE ;  /* 0x000000000000791b */ /* 0x003fea0003800000 */
.L_x_5452:
[----:B------:R-:W-:Y:S02]  /*0fa0*/  MOV R12, 0x4 ;  /* 0x00000004000c7802 */ /* 0x000fe40000000f00 */
[----:B------:R-:W-:-:S05]  /*0fb0*/  FMNMX R0, R13, R14, !PT ;  /* 0x0000000e0d007209 */ /* 0x000fca0007800000 */
[----:B------:R-:W-:-:S07]  /*0fc0*/  IMAD.MOV.U32 R13, RZ, RZ, R0 ;  /* 0x000000ffff0d7224 */ /* 0x000fce00078e0000 */
[----:B------:R-:W-:Y:S05]  /*0fd0*/  WARPSYNC.COLLECTIVE R15, `(.L_x_5453) ;  /* 0x000000000f087348 */ /* 0x000fea0003c00000 */
[----:B------:R0:W1:Y:S02]  /*0fe0*/  SHFL.BFLY P6, R14, R13, R12, R11 ;  /* 0x0c00000c0d0e7389 */ /* 0x00006400000c000b */
[----:B01----:R-:W-:Y:S05]  /*0ff0*/  ENDCOLLECTIVE ;  /* 0x000000000000791b */ /* 0x003fea0003800000 */
.L_x_5453:
[----:B------:R-:W-:Y:S01]  /*1000*/  IMAD.MOV.U32 R12, RZ, RZ, 0x2 ;  /* 0x00000002ff0c7424 */ /* 0x000fe200078e00ff */
[----:B------:R-:W-:Y:S01]  /*1010*/  FMNMX R2, R0, R14, !PT ;  /* 0x0000000e00027209 */ /* 0x000fe20007800000 */
[----:B------:R-:W-:-:S04]  /*1020*/  IMAD.MOV.U32 R0, RZ, RZ, 0x3bbb989d ;  /* 0x3bbb989dff007424 */ /* 0x000fc800078e00ff */
[----:B------:R-:W-:-:S07]  /*1030*/  IMAD.MOV.U32 R13, RZ, RZ, R2 ;  /* 0x000000ffff0d7224 */ /* 0x000fce00078e0002 */
[----:B------:R-:W-:Y:S05]  /*1040*/  WARPSYNC.COLLECTIVE R15, `(.L_x_5454) ;  /* 0x000000000f087348 */ /* 0x000fea0003c00000 */
[----:B------:R0:W1:Y:S02]  /*1050*/  SHFL.BFLY P6, R14, R13, R12, R11 ;  /* 0x0c00000c0d0e7389 */ /* 0x00006400000c000b */
[----:B01----:R-:W-:Y:S05]  /*1060*/  ENDCOLLECTIVE ;  /* 0x000000000000791b */ /* 0x003fea0003800000 */
.L_x_5454:
[----:B------:R-:W-:Y:S01]  /*1070*/  HFMA2 R12, -RZ, RZ, 0, 5.9604644775390625e-08 ;  /* 0x00000001ff0c7431 */ /* 0x000fe200000001ff */
[----:B------:R-:W-:-:S05]  /*1080*/  FMNMX R3, R2, R14, !PT ;  /* 0x0000000e02037209 */ /* 0x000fca0007800000 */
[----:B------:R-:W-:-:S07]  /*1090*/  IMAD.MOV.U32 R13, RZ, RZ, R3 ;  /* 0x000000ffff0d7224 */ /* 0x000fce00078e0003 */
[----:B------:R-:W-:Y:S05]  /*10a0*/  WARPSYNC.COLLECTIVE R15, `(.L_x_5455) ;  /* 0x000000000f087348 */ /* 0x000fea0003c00000 */
[----:B------:R0:W1:Y:S02]  /*10b0*/  SHFL.BFLY P6, R14, R13, R12, R11 ;  /* 0x0c00000c0d0e7389 */ /* 0x00006400000c000b */
[----:B01----:R-:W-:Y:S05]  /*10c0*/  ENDCOLLECTIVE ;  /* 0x000000000000791b */ /* 0x003fea0003800000 */
.L_x_5455:
[----:B------:R-:W-:Y:S02]  /*10d0*/  MOV R12, 0x10 ;  /* 0x00000010000c7802 */ /* 0x000fe40000000f00 */
[----:B------:R-:W-:-:S05]  /*10e0*/  FMNMX R3, R3, R14, !PT ;  /* 0x0000000e03037209 */ /* 0x000fca0007800000 */
[----:B------:R-:W-:-:S04]  /*10f0*/  FADD R3, -R3, R22 ;  /* 0x0000001603037221 */ /* 0x000fc80000000100 */
[----:B------:R-:W-:-:S04]  /*1100*/  FFMA.SAT R0, R3, R0, 0.5 ;  /* 0x3f00000003007423 */ /* 0x000fc80000002000 */
[----:B------:R-:W-:-:S04]  /*1110*/  FFMA.RM R0, R0, R23, 12582913 ;  /* 0x4b40000100007423 */ /* 0x000fc80000004017 */
[C---:B------:R-:W-:Y:S01]  /*1120*/  FADD R2, R0.reuse, -12583039 ;  /* 0xcb40007f00027421 */ /* 0x040fe20000000000 */
[----:B------:R-:W-:-:S03]  /*1130*/  IMAD.SHL.U32 R0, R0, 0x800000, RZ ;  /* 0x0080000000007824 */ /* 0x000fc600078e00ff */
[----:B------:R-:W-:-:S04]  /*1140*/  FFMA R2, R3, 1.4426950216293334961, -R2 ;  /* 0x3fb8aa3b03027823 */ /* 0x000fc80000000802 */
[----:B------:R-:W-:-:S06]  /*1150*/  FFMA R3, R3, 1.925963033500011079e-08, R2 ;  /* 0x32a5706003037823 */ /* 0x000fcc0000000002 */
[----:B------:R-:W0:Y:S02]  /*1160*/  MUFU.EX2 R3, R3 ;  /* 0x0000000300037308 */ /* 0x000e240000000800 */
[----:B0-----:R-:W-:-:S04]  /*1170*/  FMUL R0, R0, R3 ;  /* 0x0000000300007220 */ /* 0x001fc80000400000 */
[----:B------:R-:W-:-:S07]  /*1180*/  FADD R13, RZ, R0 ;  /* 0x00000000ff0d7221 */ /* 0x000fce0000000000 */
[----:B------:R-:W-:Y:S05]  /*1190*/  WARPSYNC.COLLECTIVE R15, `(.L_x_5456) ;  /* 0x000000000f087348 */ /* 0x000fea0003c00000 */
[----:B------:R0:W1:Y:S02]  /*11a0*/  SHFL.BFLY P6, R14, R13, R12, R11 ;  /* 0x0c00000c0d0e7389 */ /* 0x00006400000c000b */
[----:B01----:R-:W-:Y:S05]  /*11b0*/  ENDCOLLECTIVE ;  /* 0x000000000000791b */ /* 0x003fea0003800000 */
.L_x_5456:
[----:B------:R-:W-:Y:S02]  /*11c0*/  IMAD.MOV.U32 R12, RZ, RZ, 0x8 ;  /* 0x00000008ff0c7424 */ /* 0x000fe400078e00ff */
[----:B------:R-:W-:-:S04]  /*11d0*/  FADD R2, R13, R14 ;  /* 0x0000000e0d027221 */ /* 0x000fc80000000000 */
[----:B------:R-:W-:-:S07]  /*11e0*/  IMAD.MOV.U32 R13, RZ, RZ, R2 ;  /* 0x000000ffff0d7224 */ /* 0x000fce00078e0002 */
[----:B------:R-:W-:Y:S05]  /*11f0*/  WARPSYNC.COLLECTIVE R15, `(.L_x_5457) ;  /* 0x000000000f087348 */ /* 0x000fea0003c00000 */
[----:B------:R0:W1:Y:S02]  /*1200*/  SHFL.BFLY P6, R14, R13, R12, R11 ;  /* 0x0c00000c0d0e7389 */ /* 0x00006400000c000b */
[----:B01----:R-:W-:Y:S05]  /*1210*/  ENDCOLLECTIVE ;  /* 0x000000000000791b */ /* 0x003fea0003800000 */
.L_x_5457:
[----:B------:R-:W-:Y:S02]  /*1220*/  HFMA2 R12, -RZ, RZ, 0, 2.384185791015625e-07 ;  /* 0x00000004ff0c7431 */ /* 0x000fe400000001ff */
[----:B------:R-:W-:-:S04]  /*1230*/  FADD R3, R2, R14 ;  /* 0x0000000e02037221 */ /* 0x000fc80000000000 */
[----:B------:R-:W-:-:S07]  /*1240*/  IMAD.MOV.U32 R13, RZ, RZ, R3 ;  /* 0x000000ffff0d7224 */ /* 0x000fce00078e0003 */
[----:B------:R-:W-:Y:S05]  /*1250*/  WARPSYNC.COLLECTIVE R15, `(.L_x_5458) ;  /* 0x000000000f087348 */ /* 0x000fea0003c00000 */
[----:B------:R0:W1:Y:S02]  /*1260*/  SHFL.BFLY P6, R14, R13, R12, R11 ;  /* 0x0c00000c0d0e7389 */ /* 0x00006400000c000b */
[----:B01----:R-:W-:Y:S05]  /*1270*/  ENDCOLLECTIVE ;  /* 0x000000000000791b */ /* 0x003fea0003800000 */
.L_x_5458:
[----:B------:R-:W-:Y:S02]  /*1280*/  IMAD.MOV.U32 R12, RZ, RZ, 0x2 ;  /* 0x00000002ff0c7424 */ /* 0x000fe400078e00ff */
[----:B------:R-:W-:-:S04]  /*1290*/  FADD R22, R3, R14 ;  /* 0x0000000e03167221 */ /* 0x000fc80000000000 */
[----:B------:R-:W-:-:S07]  /*12a0*/  IMAD.MOV.U32 R13, RZ, RZ, R22 ;  /* 0x000000ffff0d7224 */ /* 0x000fce00078e0016 */
[----:B------:R-:W-:Y:S05]  /*12b0*/  WARPSYNC.COLLECTIVE R15, `(.L_x_5459) ;  /* 0x000000000f087348 */ /* 0x000fea0003c00000 */
[----:B------:R0:W1:Y:S02]  /*12c0*/  SHFL.BFLY P6, R14, R13, R12, R11 ;  /* 0x0c00000c0d0e7389 */ /* 0x00006400000c000b */
[----:B01----:R-:W-:Y:S05]  /*12d0*/  ENDCOLLECTIVE ;  /* 0x000000000000791b */ /* 0x003fea0003800000 */
.L_x_5459:
[----:B------:R-:W-:Y:S01]  /*12e0*/  MOV R12, 0x1 ;  /* 0x00000001000c7802 */ /* 0x000fe20000000f00 */
[----:B------:R-:W-:-:S04]  /*12f0*/  FADD R23, R22, R14 ;  /* 0x0000000e16177221 */ /* 0x000fc80000000000 */
[----:B------:R-:W-:-:S07]  /*1300*/  IMAD.MOV.U32 R13, RZ, RZ, R23 ;  /* 0x000000ffff0d7224 */ /* 0x000fce00078e0017 */
[----:B------:R-:W-:Y:S05]  /*1310*/  WARPSYNC.COLLECTIVE R15, `(.L_x_5460) ;  /* 0x000000000f087348 */ /* 0x000fea0003c00000 */
[----:B------:R0:W1:Y:S02]  /*1320*/  SHFL.BFLY P6, R14, R13, R12, R11 ;  /* 0x0c00000c0d0e7389 */ /* 0x00006400000c000b */
[----:B01----:R-:W-:Y:S05]  /*1330*/  ENDCOLLECTIVE ;  /* 0x000000000000791b */ /* 0x003fea0003800000 */
.L_x_5460:
[----:B------:R-:W-:Y:S05]  /*1340*/  BRA `(.L_x_5461) ;  /* 0xfffffff800487947 */ /* 0x000fea000383ffff */
        .weak           $__internal_72_$__cuda_sm3x_div_rn_noftz_f32_slowpath
        .type           $__internal_72_$__cuda_sm3x_div_rn_noftz_f32_slowpath,@function
        .size           $__internal_72_$__cuda_sm3x_div_rn_noftz_f32_slowpath,(.L_x_37449 - $__internal_72_$__cuda_sm3x_div_rn_noftz_f32_slowpath)
$__internal_72_$__cuda_sm3x_div_rn_noftz_f32_slowpath:
[----:B------:R-:W-:Y:S01]  /*1350*/  SHF.R.U32.HI R11, RZ, 0x17, R3 ;  /* 0x00000017ff0b7819 */ /* 0x000fe20000011603 */
[----:B------:R-:W-:Y:S01]  /*1360*/  BSSY.RECONVERGENT B2, `(.L_x_5462) ;  /* 0x0000064000027945 */ /* 0x000fe20003800200 */
[--C-:B------:R-:W-:Y:S01]  /*1370*/  SHF.R.U32.HI R12, RZ, 0x17, R0.reuse ;  /* 0x00000017ff0c7819 */ /* 0x100fe20000011600 */
[----:B------:R-:W-:Y:S01]  /*1380*/  IMAD.MOV.U32 R13, RZ, RZ, R0 ;  /* 0x000000ffff0d7224 */ /* 0x000fe200078e0000 */
        /* <DEDUP_REMOVED lines=32> */
.L_x_5463:
        /* <DEDUP_REMOVED lines=51> */
.L_x_5470:
[----:B------:R-:W-:-:S04]  /*18c0*/  LOP3.LUT R0, R0, 0x80000000, RZ, 0xc0, !PT ;  /* 0x8000000000007812 */ /* 0x000fc800078ec0ff */
[----:B------:R-:W-:Y:S01]  /*18d0*/  LOP3.LUT R0, R0, 0x7f800000, RZ, 0xfc, !PT ;  /* 0x7f80000000007812 */ /* 0x000fe200078efcff */
[----:B------:R-:W-:Y:S06]  /*18e0*/  BRA `(.L_x_5471) ;  /* 0x0000000000047947 */ /* 0x000fec0003800000 */
.L_x_5469:
[----:B------:R-:W-:-:S07]  /*18f0*/  IMAD R0, R15, 0x800000, R0 ;  /* 0x008000000f007824 */ /* 0x000fce00078e0200 */
.L_x_5471:
[----:B------:R-:W-:Y:S05]  /*1900*/  BSYNC.RECONVERGENT B3 ;  /* 0x0000000000037941 */ /* 0x000fea0003800200 */
.L_x_5468:
[----:B------:R-:W-:Y:S05]  /*1910*/  BRA `(.L_x_5472) ;  /* 0x0000000000207947 */ /* 0x000fea0003800000 */
.L_x_5467:
[----:B------:R-:W-:-:S04]  /*1920*/  LOP3.LUT R0, R14, 0x80000000, R13, 0x48, !PT ;  /* 0x800000000e007812 */ /* 0x000fc800078e480d */
[----:B------:R-:W-:Y:S01]  /*1930*/  LOP3.LUT R0, R0, 0x7f800000, RZ, 0xfc, !PT ;  /* 0x7f80000000007812 */ /* 0x000fe200078efcff */
[----:B------:R-:W-:Y:S06]  /*1940*/  BRA `(.L_x_5472) ;  /* 0x0000000000147947 */ /* 0x000fec0003800000 */
.L_x_5466:
[----:B------:R-:W-:Y:S01]  /*1950*/  LOP3.LUT R0, R14, 0x80000000, R13, 0x48, !PT ;  /* 0x800000000e007812 */ /* 0x000fe200078e480d */
[----:B------:R-:W-:Y:S06]  /*1960*/  BRA `(.L_x_5472) ;  /* 0x00000000000c7947 */ /* 0x000fec0003800000 */
.L_x_5465:
[----:B------:R-:W0:Y:S01]  /*1970*/  MUFU.RSQ R0, -QNAN ;  /* 0xffc0000000007908 */ /* 0x000e220000001400 */
[----:B------:R-:W-:Y:S05]  /*1980*/  BRA `(.L_x_5472) ;  /* 0x0000000000047947 */ /* 0x000fea0003800000 */
.L_x_5464:
[----:B------:R-:W-:-:S07]  /*1990*/  FADD.FTZ R0, R0, R3 ;  /* 0x0000000300007221 */ /* 0x000fce0000010000 */
.L_x_5472:
[----:B------:R-:W-:Y:S05]  /*19a0*/  BSYNC.RECONVERGENT B2 ;  /* 0x0000000000027941 */ /* 0x000fea0003800200 */
.L_x_5462:
[----:B------:R-:W-:-:S04]  /*19b0*/  IMAD.MOV.U32 R3, RZ, RZ, 0x0 ;  /* 0x00000000ff037424 */ /* 0x000fc800078e00ff */
[----:B0-----:R-:W-:Y:S05]  /*19c0*/  RET.REL.NODEC R2 `(_Z15SoftmaxWarpImplI22BroadcastScaleMaskLoadIffbLm4EiE11DirectStoreIffEfLi1ELi1ELi32ELi1ELb1EL9Algorithm0EEvT_T0_ll) ;  /* 0xffffffe4028c7950 */ /* 0x001fea0003c3ffff */
.L_x_5473:
        /* <DEDUP_REMOVED lines=11> */
.L_x_37449:


//--------------------- .text._Z15SoftmaxWarpImplI22BroadcastScaleMaskLoadIffbLm4EiE11DirectStoreIffEfLi1ELi1ELi32ELi1ELb0EL9Algorithm0EEvT_T0_ll --------------------------
	.section	.text._Z15SoftmaxWarpImplI22BroadcastScaleMaskLoadIffbLm4EiE11DirectStoreIffEfLi1ELi1ELi32ELi1ELb0EL9Algorithm0EEvT_T0_ll,"ax",@progbits
	.align	128
        .global         _Z15SoftmaxWarpImplI22BroadcastScaleMaskLoadIffbLm4EiE11DirectStoreIffEfLi1ELi1ELi32ELi1ELb0EL9Algorithm0EEvT_T0_ll
        .type           _Z15SoftmaxWarpImplI22BroadcastScaleMaskLoadIffbLm4EiE11DirectStoreIffEfLi1ELi1ELi32ELi1ELb0EL9Algorithm0EEvT_T0_ll,@function
        .size           _Z15SoftmaxWarpImplI22BroadcastScaleMaskLoadIffbLm4EiE11DirectStoreIffEfLi1ELi1ELi32ELi1ELb0EL9Algorithm0EEvT_T0_ll,(.L_x_37450 - _Z15SoftmaxWarpImplI22BroadcastScaleMaskLoadIffbLm4EiE11DirectStoreIffEfLi1ELi1ELi32ELi1ELb0EL9Algorithm0EEvT_T0_ll)
        .other          _Z15SoftmaxWarpImplI22BroadcastScaleMaskLoadIffbLm4EiE11DirectStoreIffEfLi1ELi1ELi32ELi1ELb0EL9Algorithm0EEvT_T0_ll,@"STO_CUDA_ENTRY STV_DEFAULT"
_Z15SoftmaxWarpImplI22BroadcastScaleMaskLoadIffbLm4EiE11DirectStoreIffEfLi1ELi1ELi32ELi1ELb0EL9Algorithm0EEvT_T0_ll:
.text._Z15SoftmaxWarpImplI22BroadcastScaleMaskLoadIffbLm4EiE11DirectStoreIffEfLi1ELi1ELi32ELi1ELb0EL9Algorithm0EEvT_T0_ll:
[----:B------:R-:W0:Y:S01]  /*0000*/  LDC R1, c[0x0][0x37c] ;  /* 0x0000df00ff017b82 */ /* 0x000e220000000800 */
[----:B------:R-:W1:Y:S01]  /*0010*/  LDCU.64 UR4, c[0x0][0x410] ;  /* 0x00008200ff0477ac */ /* 0x000e620008000a00 */
[----:B------:R-:W2:Y:S01]  /*0020*/  LDCU UR50, c[0x0][0x3e8] ;  /* 0x00007d00ff3277ac */ /* 0x000ea20008000800 */
[----:B------:R-:W3:Y:S01]  /*0030*/  LDCU UR51, c[0x0][0x3f4] ;  /* 0x00007e80ff3377ac */ /* 0x000ee20008000800 */
[----:B------:R-:W4:Y:S01]  /*0040*/  LDCU.64 UR48, c[0x0][0x3f8] ;  /* 0x00007f00ff3077ac */ /* 0x000f220008000a00 */
[----:B------:R-:W0:Y:S01]  /*0050*/  LDCU.128 UR36, c[0x0][0x3d0] ;  /* 0x00007a00ff2477ac */ /* 0x000e220008000c00 */
[----:B-1----:R-:W-:Y:S01]  /*0060*/  UISETP.GE.U32.AND UP0, UPT, UR4, 0x21, UPT ;  /* 0x000000210400788c */ /* 0x002fe2000bf06070 */
[----:B------:R-:W1:Y:S03]  /*0070*/  LDCU.128 UR40, c[0x0][0x380] ;  /* 0x00007000ff2877ac */ /* 0x000e660008000c00 */
[----:B------:R-:W-:Y:S01]  /*0080*/  UISETP.GE.AND.EX UP0, UPT, UR5, URZ, UPT, UP0 ;  /* 0x000000ff0500728c */ /* 0x000fe2000bf06300 */
[----:B------:R-:W0:Y:S08]  /*0090*/  LDCU.128 UR44, c[0x0][0x400] ;  /* 0x00008000ff2c77ac */ /* 0x000e300008000c00 */
        /* <DEDUP_REMOVED lines=10> */
[----:B------:R-:W-:-:S02]  /*0140*/  IMAD.U32 R5, RZ, RZ, UR5 ;  /* 0x00000005ff057e24 */ /* 0x000fc4000f8e00ff */
[----:B-----5:R-:W-:Y:S02]  /*0150*/  IMAD.U32 R6, RZ, RZ, UR6 ;  /* 0x00000006ff067e24 */ /* 0x020fe4000f8e00ff */
[----:B------:R-:W-:Y:S01]  /*0160*/  IMAD.U32 R7, RZ, RZ, UR7 ;  /* 0x00000007ff077e24 */ /* 0x000fe2000f8e00ff */
[----:B-1----:R-:W-:Y:S01]  /*0170*/  MOV R10, UR8 ;  /* 0x00000008000a7c02 */ /* 0x002fe20008000f00 */
[----:B---3--:R-:W-:-:S07]  /*0180*/  IMAD.U32 R11, RZ, RZ, UR9 ;  /* 0x00000009ff0b7e24 */ /* 0x008fce000f8e00ff */
[----:B------:R-:W-:-:S07]  /*0190*/  LEPC R20, `(.L_x_5474) ;  /* 0x000000001014794e */ /* 0x000fce0000000000 */
[----:B0---4-:R-:W-:Y:S05]  /*01a0*/  CALL.ABS.NOINC R2 ;  /* 0x0000000002007343 */ /* 0x011fea0003c00000 */
.L_x_5474:
        /* <DEDUP_REMOVED lines=19> */
.L_x_5479:
[----:B-1----:R-:W-:Y:S01]  /*02e0*/  IABS R11, R19 ;  /* 0x00000013000b7213 */ /* 0x002fe20000000000 */
[----:B0-----:R-:W-:Y:S01]  /*02f0*/  IMAD R0, R16, UR50, R20 ;  /* 0x0000003210007c24 */ /* 0x001fe2000f8e0214 */
        /* <DEDUP_REMOVED lines=105> */
[----:B------:R-:W-:Y:S01]  /*0990*/  UMOV UR4, 0xffffffff ;  /* 0xffffffff00047882 */ /* 0x000fe20000000000 */
[----:B--2---:R-:W-:Y:S01]  /*09a0*/  ISETP.NE.AND P0, PT, R2, RZ, PT ;  /* 0x000000ff0200720c */ /* 0x004fe20003f05270 */
[----:B---3--:R-:W-:-:S12]  /*09b0*/  FMUL R22, R14, UR51 ;  /* 0x000000330e167c20 */ /* 0x008fd80008400000 */
[----:B------:R-:W0:Y:S02]  /*09c0*/  @!P0 LDC R22, c[0x0][0x3f0] ;  /* 0x0000fc00ff168b82 */ /* 0x000e240000000800 */
[----:B0-----:R-:W-:Y:S01]  /*09d0*/  FMNMX R13, R22, -INF , !PT ;  /* 0xff800000160d7809 */ /* 0x001fe20007800000 */
        /* <DEDUP_REMOVED lines=13> */
[----:B------:R-:W-:-:S04]  /*0ab0*/  FADD R11, R22, -R11 ;  /* 0x8000000b160b7221 */ /* 0x000fc80000000000 */
        /* <DEDUP_REMOVED lines=18> */
.L_x_5491:
        /* <DEDUP_REMOVED lines=11> */
[----:B0-----:R-:W-:Y:S05]  /*0c90*/  CALL.REL.NOINC `($__internal_73_$__cuda_sm3x_div_rn_noftz_f32_slowpath) ;  /* 0x00000004007c7944 */ /* 0x001fea0003c00000 */
[----:B------:R-:W-:-:S07]  /*0ca0*/  IMAD.MOV.U32 R11, RZ, RZ, R0 ;  /* 0x000000ffff0b7224 */ /* 0x000fce00078e0000 */
.L_x_5478:
[----:B------:R-:W-:Y:S05]  /*0cb0*/  BSYNC.RECONVERGENT B1 ;  /* 0x0000000000017941 */ /* 0x000fea0003800200 */
.L_x_5477:
[----:B------:R-:W-:Y:S01]  /*0cc0*/  IMAD R13, R10, UR44, RZ ;  /* 0x0000002c0a0d7c24 */ /* 0x000fe2000f8e02ff */
[----:B------:R-:W-:Y:S01]  /*0cd0*/  R2UR UR4, R4 ;  /* 0x00000000040472ca */ /* 0x000fe200000e0000 */
[----:B------:R-:W-:Y:S01]  /*0ce0*/  IMAD.MOV.U32 R2, RZ, RZ, R20 ;  /* 0x000000ffff027224 */ /* 0x000fe200078e0014 */
[----:B------:R-:W-:Y:S01]  /*0cf0*/  R2UR UR5, R5 ;  /* 0x00000000050572ca */ /* 0x000fe200000e0000 */
[----:B------:R-:W-:Y:S02]  /*0d00*/  IMAD.MOV.U32 R3, RZ, RZ, RZ ;  /* 0x000000ffff037224 */ /* 0x000fe400078e00ff */
[C---:B------:R-:W-:Y:S02]  /*0d10*/  IMAD R13, R16.reuse, UR45, R13 ;  /* 0x0000002d100d7c24 */ /* 0x040fe4000f8e020d */
[----:B------:R-:W-:-:S05]  /*0d20*/  IMAD.WIDE.U32 R2, R16, UR44, R2 ;  /* 0x0000002c10027c25 */ /* 0x000fca000f8e0002 */
[----:B------:R-:W-:Y:S02]  /*0d30*/  IADD3 R3, PT, PT, R3, R13, RZ ;  /* 0x0000000d03037210 */ /* 0x000fe40007ffe0ff */
[----:B------:R-:W-:-:S04]  /*0d40*/  LEA R12, P0, R2, UR48, 0x2 ;  /* 0x00000030020c7c11 */ /* 0x000fc8000f8010ff */
[----:B------:R-:W-:Y:S02]  /*0d50*/  LEA.HI.X R13, R2, UR49, R3, 0x2, P0 ;  /* 0x00000031020d7c11 */ /* 0x000fe400080f1403 */
[----:B------:R-:W-:-:S03]  /*0d60*/  IADD3 R16, P0, PT, R21, R16, RZ ;  /* 0x0000001015107210 */ /* 0x000fc60007f1e0ff */
[----:B------:R1:W-:Y:S01]  /*0d70*/  STG.E desc[UR4][R12.64], R11 ;  /* 0x0000000b0c007986 */ /* 0x0003e2000c101904 */
[----:B------:R-:W-:Y:S02]  /*0d80*/  LEA.HI.X.SX32 R10, R21, R10, 0x1, P0 ;  /* 0x0000000a150a7211 */ /* 0x000fe400000f0eff */
[----:B------:R-:W-:-:S04]  /*0d90*/  ISETP.GE.U32.AND P0, PT, R16, UR46, PT ;  /* 0x0000002e10007c0c */ /* 0x000fc8000bf06070 */
[----:B------:R-:W-:-:S13]  /*0da0*/  ISETP.GE.AND.EX P0, PT, R10, UR47, PT, P0 ;  /* 0x0000002f0a007c0c */ /* 0x000fda000bf06300 */
[----:B-1----:R-:W-:Y:S05]  /*0db0*/  @!P0 BRA `(.L_x_5479) ;  /* 0xfffffff400488947 */ /* 0x002fea000383ffff */
[----:B------:R-:W-:Y:S05]  /*0dc0*/  BSYNC B0 ;  /* 0x0000000000007941 */ /* 0x000fea0003800000 */
.L_x_5475:
[----:B------:R-:W-:Y:S05]  /*0dd0*/  EXIT ;  /* 0x000000000000794d */ /* 0x000fea0003800000 */
.L_x_5476:
[----:B------:R-:W-:Y:S01]  /*0de0*/  BSSY B1, `(.L_x_5480) ;  /* 0x0000007000017945 */ /* 0x000fe20003800000 */
[----:B------:R-:W-:Y:S02]  /*0df0*/  IMAD.MOV.U32 R12, RZ, RZ, 0x10 ;  /* 0x00000010ff0c7424 */ /* 0x000fe400078e00ff */
[----:B------:R-:W-:Y:S02]  /*0e00*/  IMAD.MOV.U32 R11, RZ, RZ, 0x1f ;  /* 0x0000001fff0b7424 */ /* 0x000fe400078e00ff */
[----:B------:R-:W-:-:S07]  /*0e10*/  IMAD.MOV.U32 R15, RZ, RZ, -0x1 ;  /* 0xffffffffff0f7424 */ /* 0x000fce00078e00ff */
[----:B------:R-:W-:Y:S05]  /*0e20*/  WARPSYNC.COLLECTIVE R15, `(.L_x_5481) ;  /* 0x000000000f087348 */ /* 0x000fea0003c00000 */
[----:B------:R0:W1:Y:S02]  /*0e30*/  SHFL.BFLY P6, R14, R13, R12, R11 ;  /* 0x0c00000c0d0e7389 */ /* 0x00006400000c000b */
[----:B01----:R-:W-:Y:S05]  /*0e40*/  ENDCOLLECTIVE ;  /* 0x000000000000791b */ /* 0x003fea0003800000 */
.L_x_5481:
[----:B------:R-:W-:Y:S05]  /*0e50*/  BSYNC B1 ;  /* 0x0000000000017941 */ /* 0x000fea0003800000 */
.L_x_5480:
        /* <DEDUP_REMOVED lines=8> */
.L_x_5482:
[----:B------:R-:W-:Y:S02]  /*0ee0*/  MOV R12, 0x4 ;  /* 0x00000004000c7802 */ /* 0x000fe40000000f00 */
[----:B------:R-:W-:-:S05]  /*0ef0*/  FMNMX R0, R13, R14, !PT ;  /* 0x0000000e0d007209 */ /* 0x000fca0007800000 */
[----:B------:R-:W-:-:S07]  /*0f00*/  IMAD.MOV.U32 R13, RZ, RZ, R0 ;  /* 0x000000ffff0d7224 */ /* 0x000fce00078e0000 */
[----:B------:R-:W-:Y:S05]  /*0f10*/  WARPSYNC.COLLECTIVE R15, `(.L_x_5483) ;  /* 0x000000000f087348 */ /* 0x000fea0003c00000 */
[----:B------:R0:W1:Y:S02]  /*0f20*/  SHFL.BFLY P6, R14, R13, R12, R11 ;  /* 0x0c00000c0d0e7389 */ /* 0x00006400000c000b */
[----:B01----:R-:W-:Y:S05]  /*0f30*/  ENDCOLLECTIVE ;  /* 0x000000000000791b */ /* 0x003fea0003800000 */
.L_x_5483:
[----:B------:R-:W-:Y:S01]  /*0f40*/  IMAD.MOV.U32 R12, RZ, RZ, 0x2 ;  /* 0x00000002ff0c7424 */ /* 0x000fe200078e00ff */
[----:B------:R-:W-:Y:S01]  /*0f50*/  FMNMX R2, R0, R14, !PT ;  /* 0x0000000e00027209 */ /* 0x000fe20007800000 */
[----:B------:R-:W-:-:S04]  /*0f60*/  IMAD.MOV.U32 R0, RZ, RZ, 0x3bbb989d ;  /* 0x3bbb989dff007424 */ /* 0x000fc800078e00ff */
[----:B------:R-:W-:-:S07]  /*0f70*/  IMAD.MOV.U32 R13, RZ, RZ, R2 ;  /* 0x000000ffff0d7224 */ /* 0x000fce00078e0002 */
[----:B------:R-:W-:Y:S05]  /*0f80*/  WARPSYNC.COLLECTIVE R15, `(.L_x_5484) ;  /* 0x000000000f087348 */ /* 0x000fea0003c00000 */
[----:B------:R0:W1:Y:S02]  /*0f90*/  SHFL.BFLY P6, R14, R13, R12, R11 ;  /* 0x0c00000c0d0e7389 */ /* 0x00006400000c000b */
[----:B01----:R-:W-:Y:S05]  /*0fa0*/  ENDCOLLECTIVE ;  /* 0x000000000000791b */ /* 0x003fea0003800000 */
.L_x_5484:
[----:B------:R-:W-:Y:S01]  /*0fb0*/  HFMA2 R12, -RZ, RZ, 0, 5.9604644775390625e-08 ;  /* 0x00000001ff0c7431 */ /* 0x000fe200000001ff */
[----:B------:R-:W-:-:S05]  /*0fc0*/  FMNMX R3, R2, R14, !PT ;  /* 0x0000000e02037209 */ /* 0x000fca0007800000 */
[----:B------:R-:W-:-:S07]  /*0fd0*/  IMAD.MOV.U32 R13, RZ, RZ, R3 ;  /* 0x000000ffff0d7224 */ /* 0x000fce00078e0003 */
[----:B------:R-:W-:Y:S05]  /*0fe0*/  WARPSYNC.COLLECTIVE R15, `(.L_x_5485) ;  /* 0x000000000f087348 */ /* 0x000fea0003c00000 */
[----:B------:R0:W1:Y:S02]  /*0ff0*/  SHFL.BFLY P6, R14, R13, R12, R11 ;  /* 0x0c00000c0d0e7389 */ /* 0x00006400000c000b */
[----:B01----:R-:W-:Y:S05]  /*1000*/  ENDCOLLECTIVE ;  /* 0x000000000000791b */ /* 0x003fea0003800000 */
.L_x_5485:
[----:B------:R-:W-:Y:S02]  /*1010*/  MOV R12, 0x10 ;  /* 0x00000010000c7802 */ /* 0x000fe40000000f00 */
[----:B------:R-:W-:-:S05]  /*1020*/  FMNMX R3, R3, R14, !PT ;  /* 0x0000000e03037209 */ /* 0x000fca0007800000 */
[----:B------:R-:W-:-:S04]  /*1030*/  FADD R3, R22, -R3 ;  /* 0x8000000316037221 */ /* 0x000fc80000000000 */
        /* <DEDUP_REMOVED lines=12> */
.L_x_5486:
[----:B------:R-:W-:Y:S02]  /*1100*/  IMAD.MOV.U32 R12, RZ, RZ, 0x8 ;  /* 0x00000008ff0c7424 */ /* 0x000fe400078e00ff */
[----:B------:R-:W-:-:S04]  /*1110*/  FADD R2, R13, R14 ;  /* 0x0000000e0d027221 */ /* 0x000fc80000000000 */
[----:B------:R-:W-:-:S07]  /*1120*/  IMAD.MOV.U32 R13, RZ, RZ, R2 ;  /* 0x000000ffff0d7224 */ /* 0x000fce00078e0002 */
[----:B------:R-:W-:Y:S05]  /*1130*/  WARPSYNC.COLLECTIVE R15, `(.L_x_5487) ;  /* 0x000000000f087348 */ /* 0x000fea0003c00000 */
[----:B------:R0:W1:Y:S02]  /*1140*/  SHFL.BFLY P6, R14, R13, R12, R11 ;  /* 0x0c00000c0d0e7389 */ /* 0x00006400000c000b */
[----:B01----:R-:W-:Y:S05]  /*1150*/  ENDCOLLECTIVE ;  /* 0x000000000000791b */ /* 0x003fea0003800000 */
.L_x_5487:
[----:B------:R-:W-:Y:S02]  /*1160*/  HFMA2 R12, -RZ, RZ, 0, 2.384185791015625e-07 ;  /* 0x00000004ff0c7431 */ /* 0x000fe400000001ff */
[----:B------:R-:W-:-:S04]  /*1170*/  FADD R3, R2, R14 ;  /* 0x0000000e02037221 */ /* 0x000fc80000000000 */
[----:B------:R-:W-:-:S07]  /*1180*/  IMAD.MOV.U32 R13, RZ, RZ, R3 ;  /* 0x000000ffff0d7224 */ /* 0x000fce00078e0003 */
[----:B------:R-:W-:Y:S05]  /*1190*/  WARPSYNC.COLLECTIVE R15, `(.L_x_5488) ;  /* 0x000000000f087348 */ /* 0x000fea0003c00000 */
[----:B------:R0:W1:Y:S02]  /*11a0*/  SHFL.BFLY P6, R14, R13, R12, R11 ;  /* 0x0c00000c0d0e7389 */ /* 0x00006400000c000b */
[----:B01----:R-:W-:Y:S05]  /*11b0*/  ENDCOLLECTIVE ;  /* 0x000000000000791b */ /* 0x003fea0003800000 */
.L_x_5488:
[----:B------:R-:W-:Y:S02]  /*11c0*/  IMAD.MOV.U32 R12, RZ, RZ, 0x2 ;  /* 0x00000002ff0c7424 */ /* 0x000fe400078e00ff */
[----:B------:R-:W-:-:S04]  /*11d0*/  FADD R22, R3, R14 ;  /* 0x0000000e03167221 */ /* 0x000fc80000000000 */
[----:B------:R-:W-:-:S07]  /*11e0*/  IMAD.MOV.U32 R13, RZ, RZ, R22 ;  /* 0x000000ffff0d7224 */ /* 0x000fce00078e0016 */
[----:B------:R-:W-:Y:S05]  /*11f0*/  WARPSYNC.COLLECTIVE R15, `(.L_x_5489) ;  /* 0x000000000f087348 */ /* 0x000fea0003c00000 */
[----:B------:R0:W1:Y:S02]  /*1200*/  SHFL.BFLY P6, R14, R13, R12, R11 ;  /* 0x0c00000c0d0e7389 */ /* 0x00006400000c000b */
[----:B01----:R-:W-:Y:S05]  /*1210*/  ENDCOLLECTIVE ;  /* 0x000000000000791b */ /* 0x003fea0003800000 */
.L_x_5489:
[----:B------:R-:W-:Y:S01]  /*1220*/  MOV R12, 0x1 ;  /* 0x00000001000c7802 */ /* 0x000fe20000000f00 */
[----:B------:R-:W-:-:S04]  /*1230*/  FADD R23, R22, R14 ;  /* 0x0000000e16177221 */ /* 0x000fc80000000000 */
[----:B------:R-:W-:-:S07]  /*1240*/  IMAD.MOV.U32 R13, RZ, RZ, R23 ;  /* 0x000000ffff0d7224 */ /* 0x000fce00078e0017 */
[----:B------:R-:W-:Y:S05]  /*1250*/  WARPSYNC.COLLECTIVE R15, `(.L_x_5490) ;  /* 0x000000000f087348 */ /* 0x000fea0003c00000 */
[----:B------:R0:W1:Y:S02]  /*1260*/  SHFL.BFLY P6, R14, R13, R12, R11 ;  /* 0x0c00000c0d0e7389 */ /* 0x00006400000c000b */
[----:B01----:R-:W-:Y:S05]  /*1270*/  ENDCOLLECTIVE ;  /* 0x000000000000791b */ /* 0x003fea0003800000 */
.L_x_5490:
[----:B------:R-:W-:Y:S05]  /*1280*/  BRA `(.L_x_5491) ;  /* 0xfffffff800547947 */ /* 0x000fea000383ffff */
        .weak           $__internal_73_$__cuda_sm3x_div_rn_noftz_f32_slowpath
        .type           $__internal_73_$__cuda_sm3x_div_rn_noftz_f32_slowpath,@function
        .size           $__internal_73_$__cuda_sm3x_div_rn_noftz_f32_slowpath,(.L_x_37450 - $__internal_73_$__cuda_sm3x_div_rn_noftz_f32_slowpath)
$__internal_73_$__cuda_sm3x_div_rn_noftz_f32_slowpath:
        /* <DEDUP_REMOVED lines=36> */
.L_x_5493:
        /* <DEDUP_REMOVED lines=51> */
.L_x_5500:
[----:B------:R-:W-:-:S04]  /*1800*/  LOP3.LUT R0, R0, 0x80000000, RZ, 0xc0, !PT ;  /* 0x8000000000007812 */ /* 0x000fc800078ec0ff */
[----:B------:R-:W-:Y:S01]  /*1810*/  LOP3.LUT R0, R0, 0x7f800000, RZ, 0xfc, !PT ;  /* 0x7f80000000007812 */ /* 0x000fe200078efcff */
[----:B------:R-:W-:Y:S06]  /*1820*/  BRA `(.L_x_5501) ;  /* 0x0000000000047947 */ /* 0x000fec0003800000 */
.L_x_5499:
[----:B------:R-:W-:-:S07]  /*1830*/  IMAD R0, R15, 0x800000, R0 ;  /* 0x008000000f007824 */ /* 0x000fce00078e0200 */
.L_x_5501:
[----:B------:R-:W-:Y:S05]  /*1840*/  BSYNC.RECONVERGENT B3 ;  /* 0x0000000000037941 */ /* 0x000fea0003800200 */
.L_x_5498:
[----:B------:R-:W-:Y:S05]  /*1850*/  BRA `(.L_x_5502) ;  /* 0x0000000000207947 */ /* 0x000fea0003800000 */
.L_x_5497:
[----:B------:R-:W-:-:S04]  /*1860*/  LOP3.LUT R0, R14, 0x80000000, R13, 0x48, !PT ;  /* 0x800000000e007812 */ /* 0x000fc800078e480d */
[----:B------:R-:W-:Y:S01]  /*1870*/  LOP3.LUT R0, R0, 0x7f800000, RZ, 0xfc, !PT ;  /* 0x7f80000000007812 */ /* 0x000fe200078efcff */
[----:B------:R-:W-:Y:S06]  /*1880*/  BRA `(.L_x_5502) ;  /* 0x0000000000147947 */ /* 0x000fec0003800000 */
.L_x_5496:
[----:B------:R-:W-:Y:S01]  /*1890*/  LOP3.LUT R0, R14, 0x80000000, R13, 0x48, !PT ;  /* 0x800000000e007812 */ /* 0x000fe200078e480d */
[----:B------:R-:W-:Y:S06]  /*18a0*/  BRA `(.L_x_5502) ;  /* 0x00000000000c7947 */ /* 0x000fec0003800000 */
.L_x_5495:
[----:B------:R-:W0:Y:S01]  /*18b0*/  MUFU.RSQ R0, -QNAN ;  /* 0xffc0000000007908 */ /* 0x000e220000001400 */
[----:B------:R-:W-:Y:S05]  /*18c0*/  BRA `(.L_x_5502) ;  /* 0x0000000000047947 */ /* 0x000fea0003800000 */
.L_x_5494:
[----:B------:R-:W-:-:S07]  /*18d0*/  FADD.FTZ R0, R0, R3 ;  /* 0x0000000300007221 */ /* 0x000fce0000010000 */
.L_x_5502:
[----:B------:R-:W-:Y:S05]  /*18e0*/  BSYNC.RECONVERGENT B2 ;  /* 0x0000000000027941 */ /* 0x000fea0003800200 */
.L_x_5492:
[----:B------:R-:W-:-:S04]  /*18f0*/  IMAD.MOV.U32 R3, RZ, RZ, 0x0 ;  /* 0x00000000ff037424 */ /* 0x000fc800078e00ff */
[----:B0-----:R-:W-:Y:S05]  /*1900*/  RET.REL.NODEC R2 `(_Z15SoftmaxWarpImplI22BroadcastScaleMaskLoadIffbLm4EiE11DirectStoreIffEfLi1ELi1ELi32ELi1ELb0EL9Algorithm0EEvT_T0_ll) ;  /* 0xffffffe402bc7950 */ /* 0x001fea0003c3ffff */
.L_x_5503:
        /* <DEDUP_REMOVED lines=15> */
.L_x_37450:


//--------------------- .text._Z15SoftmaxWarpImplI22BroadcastScaleMaskLoadIffbLm4EiE11DirectStoreIffEfLi1ELi1ELi32ELi2ELb1EL9Algorithm0EEvT_T0_ll --------------------------
	.section	.text._Z15SoftmaxWarpImplI22BroadcastScaleMaskLoadIffbLm4EiE11DirectStoreIffEfLi1ELi1ELi32ELi2ELb1EL9Algorithm0EEvT_T0_ll,"ax",@progbits
	.align	128
        .global         _Z15SoftmaxWarpImplI22BroadcastScaleMaskLoadIffbLm4EiE11DirectStoreIffEfLi1ELi1ELi32ELi2ELb1EL9Algorithm0EEvT_T0_ll
        .type           _Z15SoftmaxWarpImplI22BroadcastScaleMaskLoadIffbLm4EiE11DirectStoreIffEfLi1ELi1ELi32ELi2ELb1EL9Algorithm0EEvT_T0_ll,@function
        .size           _Z15SoftmaxWarpImplI22BroadcastScaleMaskLoadIffbLm4EiE11DirectStoreIffEfLi1ELi1ELi32ELi2ELb1EL9Algorithm0EEvT_T0_ll,(.L_x_37451 - _Z15SoftmaxWarpImplI22BroadcastScaleMaskLoadIffbLm4EiE11DirectStoreIffEfLi1ELi1ELi32ELi2ELb1EL9Algorithm0EEvT_T0_ll)
        .other          _Z15SoftmaxWarpImplI22BroadcastScaleMaskLoadIffbLm4EiE11DirectStoreIffEfLi1ELi1ELi32ELi2ELb1EL9Algorithm0EEvT_T0_ll,@"STO_CUDA_ENTRY STV_DEFAULT"
_Z15SoftmaxWarpImplI22BroadcastScaleMaskLoadIffbLm4EiE11DirectStoreIffEfLi1ELi1ELi32ELi2ELb1EL9Algorithm0EEvT_T0_ll:
.text._Z15SoftmaxWarpImplI22BroadcastScaleMaskLoadIffbLm4EiE11DirectStoreIffEfLi1ELi1ELi32ELi2ELb1EL9Algorithm0EEvT_T0_ll:
        /* <DEDUP_REMOVED lines=29> */
.L_x_5504:
[----:B------:R-:W2:Y:S01]  /*01d0*/  S2R R3, SR_TID.Y ;  /* 0x0000000000037919 */ /* 0x000ea20000002200 */
[----:B------:R-:W2:Y:S01]  /*01e0*/  S2UR UR4, SR_CTAID.X ;  /* 0x00000000000479c3 */ /* 0x000ea20000002500 */
[----:B------:R-:W3:Y:S07]  /*01f0*/  LDCU.64 UR6, c[0x0][0x408] ;  /* 0x00008100ff0677ac */ /* 0x000eee0008000a00 */
[----:B------:R-:W2:Y:S01]  /*0200*/  LDC R16, c[0x0][0x364] ;  /* 0x0000d900ff107b82 */ /* 0x000ea20000000800 */
[----:B------:R-:W4:Y:S01]  /*0210*/  LDCU UR5, c[0x0][0x370] ;  /* 0x00006e00ff0577ac */ /* 0x000f220008000800 */
[----:B--2---:R-:W-:-:S02]  /*0220*/  IMAD R0, R16, UR4, R3 ;  /* 0x0000000410007c24 */ /* 0x004fc4000f8e0203 */
[----:B----4-:R-:W-:-:S03]  /*0230*/  IMAD R16, R16, UR5, RZ ;  /* 0x0000000510107c24 */ /* 0x010fc6000f8e02ff */
[----:B------:R-:W-:-:S04]  /*0240*/  SHF.L.U32 R10, R0, 0x1, RZ ;  /* 0x00000001000a7819 */ /* 0x000fc800000006ff */
[----:B---3--:R-:W-:Y:S02]  /*0250*/  ISETP.GE.U32.AND P0, PT, R10, UR6, PT ;  /* 0x000000060a007c0c */ /* 0x008fe4000bf06070 */
[----:B------:R-:W-:-:S04]  /*0260*/  SHF.R.S32.HI R9, RZ, 0x1f, R10 ;  /* 0x0000001fff097819 */ /* 0x000fc8000001140a */
[----:B------:R-:W-:-:S13]  /*0270*/  ISETP.GE.AND.EX P0, PT, R9, UR7, PT, P0 ;  /* 0x0000000709007c0c */ /* 0x000fda000bf06300 */
[----:B01----:R-:W-:Y:S05]  /*0280*/  @P0 EXIT ;  /* 0x000000000000094d */ /* 0x003fea0003800000 */
[----:B------:R-:W0:Y:S01]  /*0290*/  S2R R21, SR_TID.X ;  /* 0x0000000000157919 */ /* 0x000e220000002100 */
[----:B------:R-:W1:Y:S01]  /*02a0*/  LDC R20, c[0x0][0x3b8] ;  /* 0x0000ee00ff147b82 */ /* 0x000e620000000800 */
[----:B------:R-:W-:Y:S01]  /*02b0*/  BSSY B0, `(.L_x_5505) ;  /* 0x0000175000007945 */ /* 0x000fe20003800000 */
[----:B------:R-:W-:-:S06]  /*02c0*/  IMAD.SHL.U32 R16, R16, 0x2, RZ ;  /* 0x0000000210107824 */ /* 0x000fcc00078e00ff */
[----:B------:R-:W2:Y:S08]  /*02d0*/  LDC R19, c[0x0][0x3bc] ;  /* 0x0000ef00ff137b82 */ /* 0x000eb00000000800 */
[----:B------:R-:W3:Y:S08]  /*02e0*/  LDC R18, c[0x0][0x3c0] ;  /* 0x0000f000ff127b82 */ /* 0x000ef00000000800 */
[----:B------:R-:W4:Y:S08]  /*02f0*/  LDC R17, c[0x0][0x3e8] ;  /* 0x0000fa00ff117b82 */ /* 0x000f300000000800 */
[----:B------:R-:W0:Y:S02]  /*0300*/  LDC.64 R6, c[0x0][0x358] ;  /* 0x0000d600ff067b82 */ /* 0x000e240000000a00 */
.L_x_5519:
[----:B-1----:R-:W1:Y:S01]  /*0310*/  LDC.64 R14, c[0x0][0x3a0] ;  /* 0x0000e800ff0e7b82 */ /* 0x002e620000000a00 */
[----:B0-----:R-:W-:Y:S01]  /*0320*/  ISETP.GE.U32.AND P0, PT, R21, UR44, PT ;  /* 0x0000002c15007c0c */ /* 0x001fe2000bf06070 */
[----:B------:R-:W-:Y:S01]  /*0330*/  BSSY.RECONVERGENT B1, `(.L_x_5506) ;  /* 0x0000076000017945 */ /* 0x000fe20003800200 */
[----:B------:R-:W-:Y:S01]  /*0340*/  IMAD.MOV.U32 R5, RZ, RZ, -0x800000 ;  /* 0xff800000ff057424 */ /* 0x000fe200078e00ff */
[----:B------:R-:W-:Y:S02]  /*0350*/  MOV R13, 0xff800000 ;  /* 0xff800000000d7802 */ /* 0x000fe40000000f00 */
[----:B------:R-:W-:Y:S02]  /*0360*/  ISETP.GE.AND.EX P0, PT, RZ, UR45, PT, P0 ;  /* 0x0000002dff007c0c */ /* 0x000fe4000bf06300 */
[----:B------:R-:W0:Y:S11]  /*0370*/  LDC.64 R2, c[0x0][0x3a8] ;  /* 0x0000ea00ff027b82 */ /* 0x000e360000000a00 */
[----:B------:R-:W-:Y:S05]  /*0380*/  @P0 BRA `(.L_x_5507) ;  /* 0x0000000400c00947 */ /* 0x000fea0003800000 */
[----:B-1----:R-:W-:Y:S01]  /*0390*/  IABS R0, R20 ;  /* 0x0000001400007213 */ /* 0x002fe20000000000 */
[----:B------:R-:W-:Y:S01]  /*03a0*/  IMAD R11, R10, UR52, R21 ;  /* 0x000000340a0b7c24 */ /* 0x000fe2000f8e0215 */
[C---:B------:R-:W-:Y:S02]  /*03b0*/  R2UR UR6, R6.reuse ;  /* 0x00000000060672ca */ /* 0x040fe400000e0000 */
[----:B------:R-:W1:Y:S01]  /*03c0*/  I2F.RP R8, R0 ;  /* 0x0000000000087306 */ /* 0x000e620000209400 */
[C---:B------:R-:W-:Y:S02]  /*03d0*/  R2UR UR7, R7.reuse ;  /* 0x00000000070772ca */ /* 0x040fe400000e0000 */
[----:B------:R-:W-:Y:S02]  /*03e0*/  IABS R22, R11 ;  /* 0x0000000b00167213 */ /* 0x000fe40000000000 */
[----:B------:R-:W-:Y:S02]  /*03f0*/  R2UR UR4, R6 ;  /* 0x00000000060472ca */ /* 0x000fe400000e0000 */
[----:B------:R-:W-:Y:S01]  /*0400*/  R2UR UR5, R7 ;  /* 0x00000000070572ca */ /* 0x000fe200000e0000 */
[----:B-1----:R-:W1:Y:S02]  /*0410*/  MUFU.RCP R8, R8 ;  /* 0x0000000800087308 */ /* 0x002e640000001000 */
[----:B-1----:R-:W-:Y:S01]  /*0420*/  VIADD R4, R8, 0xffffffe ;  /* 0x0ffffffe08047836 */ /* 0x002fe20000000000 */
[----:B--2---:R-:W-:-:S05]  /*0430*/  IABS R8, R19 ;  /* 0x0000001300087213 */ /* 0x004fca0000000000 */
[----:B------:R1:W2:Y:S02]  /*0440*/  F2I.FTZ.U32.TRUNC.NTZ R5, R4 ;  /* 0x0000000400057305 */ /* 0x0002a4000021f000 */
[----:B-1----:R-:W-:Y:S02]  /*0450*/  HFMA2 R4, -RZ, RZ, 0, 0 ;  /* 0x00000000ff047431 */ /* 0x002fe400000001ff */
[----:B--2---:R-:W-:-:S04]  /*0460*/  IMAD.MOV R13, RZ, RZ, -R5 ;  /* 0x000000ffff0d7224 */ /* 0x004fc800078e0a05 */
[----:B------:R-:W-:-:S04]  /*0470*/  IMAD R13, R13, R0, RZ ;  /* 0x000000000d0d7224 */ /* 0x000fc800078e02ff */
[----:B------:R-:W-:Y:S02]  /*0480*/  IMAD.HI.U32 R5, R5, R13, R4 ;  /* 0x0000000d05057227 */ /* 0x000fe400078e0004 */
        /* <DEDUP_REMOVED lines=28> */
[----:B------:R-:W1:Y:S04]  /*0650*/  I2F.RP R13, R22 ;  /* 0x00000016000d7306 */ /* 0x000e680000209400 */
[----:B------:R-:W-:-:S05]  /*0660*/  IADD3 R23, PT, PT, -R4, RZ, RZ ;  /* 0x000000ff04177210 */ /* 0x000fca0007ffe1ff */
[----:B------:R-:W-:-:S05]  /*0670*/  IMAD R5, R8, R23, R5 ;  /* 0x0000001708057224 */ /* 0x000fca00078e0205 */
[----:B------:R-:W-:Y:S01]  /*0680*/  ISETP.GT.U32.AND P2, PT, R8, R5, PT ;  /* 0x000000050800720c */ /* 0x000fe20003f44070 */
[----:B-1----:R-:W1:-:S12]  /*0690*/  MUFU.RCP R13, R13 ;  /* 0x0000000d000d7308 */ /* 0x002e580000001000 */
[----:B------:R-:W-:Y:S01]  /*06a0*/  @!P2 IMAD.IADD R5, R5, 0x1, -R8 ;  /* 0x000000010505a824 */ /* 0x000fe200078e0a08 */
[----:B------:R-:W-:Y:S02]  /*06b0*/  @!P2 IADD3 R4, PT, PT, R4, 0x1, RZ ;  /* 0x000000010404a810 */ /* 0x000fe40007ffe0ff */
[----:B------:R-:W-:Y:S02]  /*06c0*/  ISETP.NE.AND P2, PT, R19, RZ, PT ;  /* 0x000000ff1300720c */ /* 0x000fe40003f45270 */
[----:B------:R-:W-:Y:S01]  /*06d0*/  ISETP.GE.U32.AND P1, PT, R5, R8, PT ;  /* 0x000000080500720c */ /* 0x000fe20003f26070 */
[----:B-1----:R-:W-:Y:S01]  /*06e0*/  VIADD R24, R13, 0xffffffe ;  /* 0x0ffffffe0d187836 */ /* 0x002fe20000000000 */
[----:B------:R-:W-:-:S04]  /*06f0*/  LOP3.LUT R5, R12, R19, RZ, 0x3c, !PT ;  /* 0x000000130c057212 */ /* 0x000fc800078e3cff */
[----:B------:R-:W-:Y:S02]  /*0700*/  ISETP.GE.AND P3, PT, R5, RZ, PT ;  /* 0x000000ff0500720c */ /* 0x000fe40003f66270 */
[----:B------:R-:W1:Y:S05]  /*0710*/  F2I.FTZ.U32.TRUNC.NTZ R5, R24 ;  /* 0x0000001800057305 */ /* 0x000e6a000021f000 */
[----:B------:R-:W-:-:S04]  /*0720*/  @P1 VIADD R4, R4, 0x1 ;  /* 0x0000000104041836 */ /* 0x000fc80000000000 */
[----:B------:R-:W-:Y:S02]  /*0730*/  IMAD.MOV.U32 R8, RZ, RZ, R4 ;  /* 0x000000ffff087224 */ /* 0x000fe400078e0004 */
[----:B------:R-:W-:-:S03]  /*0740*/  HFMA2 R4, -RZ, RZ, 0, 0 ;  /* 0x00000000ff047431 */ /* 0x000fc600000001ff */
[----:B------:R-:W-:Y:S01]  /*0750*/  @!P3 IADD3 R8, PT, PT, -R8, RZ, RZ ;  /* 0x000000ff0808b210 */ /* 0x000fe20007ffe1ff */
[----:B-1----:R-:W-:Y:S01]  /*0760*/  IMAD.MOV R13, RZ, RZ, -R5 ;  /* 0x000000ffff0d7224 */ /* 0x002fe200078e0a05 */
[----:B------:R-:W-:-:S03]  /*0770*/  @!P2 LOP3.LUT R8, RZ, R19, RZ, 0x33, !PT ;  /* 0x00000013ff08a212 */ /* 0x000fc600078e33ff */
[----:B------:R-:W-:Y:S02]  /*0780*/  IMAD R13, R13, R22, RZ ;  /* 0x000000160d0d7224 */ /* 0x000fe400078e02ff */
[----:B------:R-:W-:Y:S02]  /*0790*/  IMAD.MOV R23, RZ, RZ, -R8 ;  /* 0x000000ffff177224 */ /* 0x000fe400078e0a08 */
[----:B------:R-:W-:-:S04]  /*07a0*/  IMAD.HI.U32 R4, R5, R13, R4 ;  /* 0x0000000d05047227 */ /* 0x000fc800078e0004 */
[----:B------:R-:W-:-:S05]  /*07b0*/  IMAD R23, R19, R23, R12 ;  /* 0x0000001713177224 */ /* 0x000fca00078e020c */
[----:B------:R-:W-:-:S05]  /*07c0*/  IABS R25, R23 ;  /* 0x0000001700197213 */ /* 0x000fca0000000000 */
        /* <DEDUP_REMOVED lines=10> */
[----:B------:R-:W-:Y:S02]  /*0870*/  ISETP.GE.AND P4, PT, R4, RZ, PT ;  /* 0x000000ff0400720c */ /* 0x000fe40003f86270 */
[----:B------:R-:W-:Y:S02]  /*0880*/  @!P3 IADD3 R24, PT, PT, R24, 0x1, RZ ;  /* 0x000000011818b810 */ /* 0x000fe40007ffe0ff */
[----:B------:R-:W-:-:S02]  /*0890*/  ISETP.NE.AND P3, PT, R18, RZ, PT ;  /* 0x000000ff1200720c */ /* 0x000fc40003f65270 */
[----:B------:R-:W-:-:S04]  /*08a0*/  ISETP.NE.AND.EX P2, PT, R5, RZ, PT, P2 ;  /* 0x000000ff0500720c */ /* 0x000fc80003f45320 */
[----:B------:R-:W-:Y:S01]  /*08b0*/  SEL R0, R0, RZ, P2 ;  /* 0x000000ff00007207 */ /* 0x000fe20001000000 */
[----:B------:R-:W-:Y:S01]  /*08c0*/  @P1 VIADD R24, R24, 0x1 ;  /* 0x0000000118181836 */ /* 0x000fe20000000000 */
[----:B--2---:R-:W-:-:S03]  /*08d0*/  ISETP.NE.U32.AND P1, PT, R12, 0x1, PT ;  /* 0x000000010c00780c */ /* 0x004fc60003f25070 */
[----:B------:R-:W-:Y:S01]  /*08e0*/  @!P4 IMAD.MOV R24, RZ, RZ, -R24 ;  /* 0x000000ffff18c224 */ /* 0x000fe200078e0a18 */
[----:B------:R-:W-:Y:S01]  /*08f0*/  ISETP.NE.AND.EX P1, PT, R13, RZ, PT, P1 ;  /* 0x000000ff0d00720c */ /* 0x000fe20003f25310 */
[----:B------:R-:W-:Y:S01]  /*0900*/  IMAD R5, R0, UR36, RZ ;  /* 0x0000002400057c24 */ /* 0x000fe2000f8e02ff */
[----:B------:R-:W-:Y:S02]  /*0910*/  @!P3 LOP3.LUT R24, RZ, R18, RZ, 0x33, !PT ;  /* 0x00000012ff18b212 */ /* 0x000fe400078e33ff */
[----:B------:R-:W-:Y:S02]  /*0920*/  ISETP.NE.U32.AND P4, PT, R14, 0x1, PT ;  /* 0x000000010e00780c */ /* 0x000fe40003f85070 */
[----:B------:R-:W-:Y:S02]  /*0930*/  IADD3 R4, PT, PT, -R24, RZ, RZ ;  /* 0x000000ff18047210 */ /* 0x000fe40007ffe1ff */
[----:B0-----:R-:W-:Y:S02]  /*0940*/  ISETP.NE.U32.AND P3, PT, R2, 0x1, PT ;  /* 0x000000010200780c */ /* 0x001fe40003f65070 */
[----:B------:R-:W-:Y:S01]  /*0950*/  ISETP.NE.AND.EX P2, PT, R15, RZ, PT, P4 ;  /* 0x000000ff0f00720c */ /* 0x000fe20003f45340 */
[----:B------:R-:W-:Y:S01]  /*0960*/  IMAD R23, R18, R4, R23 ;  /* 0x0000000412177224 */ /* 0x000fe200078e0217 */
[----:B------:R-:W-:-:S02]  /*0970*/  SEL R8, R8, RZ, P1 ;  /* 0x000000ff08087207 */ /* 0x000fc40000800000 */
        /* <DEDUP_REMOVED lines=17> */
.L_x_5507:
[----:B------:R-:W-:Y:S05]  /*0a90*/  BSYNC.RECONVERGENT B1 ;  /* 0x0000000000017941 */ /* 0x000fea0003800200 */
.L_x_5506:
[----:B------:R-:W-:Y:S01]  /*0aa0*/  BSSY.RECONVERGENT B1, `(.L_x_5508) ;  /* 0x0000079000017945 */ /* 0x000fe20003800200 */
[----:B------:R-:W-:Y:S02]  /*0ab0*/  IMAD.MOV.U32 R22, RZ, RZ, -0x800000 ;  /* 0xff800000ff167424 */ /* 0x000fe400078e00ff */
[----:B------:R-:W-:Y:S01]  /*0ac0*/  IMAD.MOV.U32 R0, RZ, RZ, -0x800000 ;  /* 0xff800000ff007424 */ /* 0x000fe200078e00ff */
[----:B------:R-:W-:Y:S06]  /*0ad0*/  @P0 BRA `(.L_x_5509) ;  /* 0x0000000400d40947 */ /* 0x000fec0003800000 */
[----:B-1----:R-:W-:Y:S01]  /*0ae0*/  IABS R0, R20 ;  /* 0x0000001400007213 */ /* 0x002fe20000000000 */
[----:B----4-:R-:W-:Y:S01]  /*0af0*/  IMAD R4, R10, UR52, R17 ;  /* 0x000000340a047c24 */ /* 0x010fe2000f8e0211 */
[----:B---3--:R-:W-:Y:S02]  /*0b00*/  ISETP.NE.AND P4, PT, R18, RZ, PT ;  /* 0x000000ff1200720c */ /* 0x008fe40003f85270 */
[----:B------:R-:W1:Y:S01]  /*0b10*/  I2F.RP R8, R0 ;  /* 0x0000000000087306 */ /* 0x000e620000209400 */
[----:B------:R-:W-:Y:S01]  /*0b20*/  IMAD.IADD R11, R21, 0x1, R4 ;  /* 0x00000001150b7824 */ /* 0x000fe200078e0204 */
[----:B------:R-:W-:Y:S02]  /*0b30*/  R2UR UR6, R6 ;  /* 0x00000000060672ca */ /* 0x000fe400000e0000 */
[----:B------:R-:W-:Y:S02]  /*0b40*/  R2UR UR7, R7 ;  /* 0x00000000070772ca */ /* 0x000fe400000e0000 */
[----:B------:R-:W-:-:S02]  /*0b50*/  IABS R12, R11 ;  /* 0x0000000b000c7213 */ /* 0x000fc40000000000 */
[----:B------:R-:W-:Y:S02]  /*0b60*/  R2UR UR4, R6 ;  /* 0x00000000060472ca */ /* 0x000fe400000e0000 */
[----:B------:R-:W-:Y:S01]  /*0b70*/  R2UR UR5, R7 ;  /* 0x00000000070572ca */ /* 0x000fe200000e0000 */
[----:B-1----:R-:W1:Y:S02]  /*0b80*/  MUFU.RCP R8, R8 ;  /* 0x0000000800087308 */ /* 0x002e640000001000 */
[----:B-1----:R-:W-:-:S06]  /*0b90*/  IADD3 R22, PT, PT, R8, 0xffffffe, RZ ;  /* 0x0ffffffe08167810 */ /* 0x002fcc0007ffe0ff */
[----:B------:R1:W3:Y:S02]  /*0ba0*/  F2I.FTZ.U32.TRUNC.NTZ R23, R22 ;  /* 0x0000001600177305 */ /* 0x0002e4000021f000 */
[----:B-1----:R-:W-:Y:S01]  /*0bb0*/  MOV R22, RZ ;  /* 0x000000ff00167202 */ /* 0x002fe20000000f00 */
[----:B---3--:R-:W-:-:S04]  /*0bc0*/  IMAD.MOV R25, RZ, RZ, -R23 ;  /* 0x000000ffff197224 */ /* 0x008fc800078e0a17 */
[----:B------:R-:W-:-:S04]  /*0bd0*/  IMAD R25, R25, R0, RZ ;  /* 0x0000000019197224 */ /* 0x000fc800078e02ff */
[----:B------:R-:W-:-:S04]  /*0be0*/  IMAD.HI.U32 R4, R23, R25, R22 ;  /* 0x0000001917047227 */ /* 0x000fc800078e0016 */
[----:B------:R-:W-:Y:S01]  /*0bf0*/  IMAD.MOV.U32 R23, RZ, RZ, R12 ;  /* 0x000000ffff177224 */ /* 0x000fe200078e000c */
[----:B--2---:R-:W-:-:S03]  /*0c00*/  IABS R12, R19 ;  /* 0x00000013000c7213 */ /* 0x004fc60000000000 */
        /* <DEDUP_REMOVED lines=13> */
[----:B-1----:R-:W-:Y:S01]  /*0ce0*/  VIADD R22, R24, 0xffffffe ;  /* 0x0ffffffe18167836 */ /* 0x002fe20000000000 */
[----:B------:R-:W-:-:S03]  /*0cf0*/  IABS R24, R18 ;  /* 0x0000001200187213 */ /* 0x000fc60000000000 */
[----:B------:R1:W2:Y:S02]  /*0d00*/  F2I.FTZ.U32.TRUNC.NTZ R23, R22 ;  /* 0x0000001600177305 */ /* 0x0002a4000021f000 */
[----:B------:R-:W-:-:S04]  /*0d10*/  @P1 VIADD R8, R8, 0x1 ;  /* 0x0000000108081836 */ /* 0x000fc80000000000 */
[----:B------:R-:W-:Y:S02]  /*0d20*/  IMAD.MOV.U32 R0, RZ, RZ, R8 ;  /* 0x000000ffff007224 */ /* 0x000fe400078e0008 */
[----:B-1----:R-:W-:-:S03]  /*0d30*/  HFMA2 R22, -RZ, RZ, 0, 0 ;  /* 0x00000000ff167431 */ /* 0x002fc600000001ff */
[----:B------:R-:W-:Y:S02]  /*0d40*/  @!P3 IADD3 R0, PT, PT, -R0, RZ, RZ ;  /* 0x000000ff0000b210 */ /* 0x000fe40007ffe1ff */
[----:B------:R-:W-:Y:S01]  /*0d50*/  @!P2 LOP3.LUT R0, RZ, R20, RZ, 0x33, !PT ;  /* 0x00000014ff00a212 */ /* 0x000fe200078e33ff */
[----:B--2---:R-:W-:-:S04]  /*0d60*/  IMAD.MOV R25, RZ, RZ, -R23 ;  /* 0x000000ffff197224 */ /* 0x004fc800078e0a17 */
[----:B------:R-:W-:Y:S02]  /*0d70*/  IMAD.MOV R12, RZ, RZ, -R0 ;  /* 0x000000ffff0c7224 */ /* 0x000fe400078e0a00 */
[----:B------:R-:W-:Y:S02]  /*0d80*/  IMAD R25, R25, R4, RZ ;  /* 0x0000000419197224 */ /* 0x000fe400078e02ff */
[----:B------:R-:W-:Y:S02]  /*0d90*/  IMAD R12, R20, R12, R11 ;  /* 0x0000000c140c7224 */ /* 0x000fe400078e020b */
[----:B------:R-:W-:-:S03]  /*0da0*/  IMAD.HI.U32 R22, R23, R25, R22 ;  /* 0x0000001917167227 */ /* 0x000fc600078e0016 */
[----:B------:R-:W-:-:S05]  /*0db0*/  IABS R8, R12 ;  /* 0x0000000c00087213 */ /* 0x000fca0000000000 */
[----:B------:R-:W-:Y:S02]  /*0dc0*/  IMAD.MOV.U32 R23, RZ, RZ, R8 ;  /* 0x000000ffff177224 */ /* 0x000fe400078e0008 */
[----:B------:R-:W-:Y:S02]  /*0dd0*/  IMAD.MOV.U32 R8, RZ, RZ, R24 ;  /* 0x000000ffff087224 */ /* 0x000fe400078e0018 */
[----:B------:R-:W-:Y:S02]  /*0de0*/  IMAD.HI.U32 R22, R22, R23, RZ ;  /* 0x0000001716167227 */ /* 0x000fe400078e00ff */
[----:B------:R-:W1:Y:S03]  /*0df0*/  I2F.RP R25, R8 ;  /* 0x0000000800197306 */ /* 0x000e660000209400 */
        /* <DEDUP_REMOVED lines=10> */
[----:B------:R-:W-:Y:S01]  /*0ea0*/  ISETP.GE.AND P3, PT, R4, RZ, PT ;  /* 0x000000ff0400720c */ /* 0x000fe20003f66270 */
[----:B------:R-:W1:Y:S06]  /*0eb0*/  F2I.FTZ.U32.TRUNC.NTZ R23, R23 ;  /* 0x0000001700177305 */ /* 0x000e6c000021f000 */
[----:B------:R-:W-:-:S04]  /*0ec0*/  @P1 VIADD R22, R22, 0x1 ;  /* 0x0000000116161836 */ /* 0x000fc80000000000 */
[----:B------:R-:W-:Y:S01]  /*0ed0*/  IMAD.MOV.U32 R4, RZ, RZ, R22 ;  /* 0x000000ffff047224 */ /* 0x000fe200078e0016 */
[----:B------:R-:W-:-:S04]  /*0ee0*/  MOV R22, RZ ;  /* 0x000000ff00167202 */ /* 0x000fc80000000f00 */
[----:B------:R-:W-:Y:S01]  /*0ef0*/  @!P3 IADD3 R4, PT, PT, -R4, RZ, RZ ;  /* 0x000000ff0404b210 */ /* 0x000fe20007ffe1ff */
[----:B-1----:R-:W-:Y:S01]  /*0f00*/  IMAD.MOV R25, RZ, RZ, -R23 ;  /* 0x000000ffff197224 */ /* 0x002fe200078e0a17 */
[----:B------:R-:W-:-:S03]  /*0f10*/  @!P2 LOP3.LUT R4, RZ, R19, RZ, 0x33, !PT ;  /* 0x00000013ff04a212 */ /* 0x000fc600078e33ff */
[----:B------:R-:W-:Y:S02]  /*0f20*/  IMAD R25, R25, R8, RZ ;  /* 0x0000000819197224 */ /* 0x000fe400078e02ff */
[----:B------:R-:W-:-:S04]  /*0f30*/  IMAD.MOV R27, RZ, RZ, -R4 ;  /* 0x000000ffff1b7224 */ /* 0x000fc800078e0a04 */
[----:B------:R-:W-:Y:S02]  /*0f40*/  IMAD R27, R19, R27, R12 ;  /* 0x0000001b131b7224 */ /* 0x000fe400078e020c */
[----:B------:R-:W-:-:S03]  /*0f50*/  IMAD.HI.U32 R12, R23, R25, R22 ;  /* 0x00000019170c7227 */ /* 0x000fc600078e0016 */
[----:B------:R-:W-:-:S05]  /*0f60*/  IABS R25, R27 ;  /* 0x0000001b00197213 */ /* 0x000fca0000000000 */
        /* <DEDUP_REMOVED lines=9> */
[----:B------:R-:W-:Y:S02]  /*1000*/  LOP3.LUT R8, R27, R18, RZ, 0x3c, !PT ;  /* 0x000000121b087212 */ /* 0x000fe400078e3cff */
[----:B-1----:R-:W-:Y:S02]  /*1010*/  ISETP.NE.U32.AND P3, PT, R22, 0x1, PT ;  /* 0x000000011600780c */ /* 0x002fe40003f65070 */
[----:B------:R-:W-:Y:S02]  /*1020*/  ISETP.GE.AND P1, PT, R8, RZ, PT ;  /* 0x000000ff0800720c */ /* 0x000fe40003f26270 */
[----:B------:R-:W-:-:S04]  /*1030*/  ISETP.NE.AND.EX P3, PT, R23, RZ, PT, P3 ;  /* 0x000000ff1700720c */ /* 0x000fc80003f65330 */
[----:B------:R-:W-:Y:S01]  /*1040*/  @P2 VIADD R12, R12, 0x1 ;  /* 0x000000010c0c2836 */ /* 0x000fe20000000000 */
[----:B------:R-:W-:Y:S02]  /*1050*/  SEL R0, R0, RZ, P3 ;  /* 0x000000ff00007207 */ /* 0x000fe40001800000 */
[----:B0-----:R-:W-:Y:S01]  /*1060*/  ISETP.NE.U32.AND P3, PT, R2, 0x1, PT ;  /* 0x000000010200780c */ /* 0x001fe20003f65070 */
[----:B------:R-:W-:-:S03]  /*1070*/  IMAD.MOV.U32 R8, RZ, RZ, R12 ;  /* 0x000000ffff087224 */ /* 0x000fc600078e000c */
[----:B------:R-:W-:Y:S02]  /*1080*/  ISETP.NE.AND.EX P3, PT, R3, RZ, PT, P3 ;  /* 0x000000ff0300720c */ /* 0x000fe40003f65330 */
[----:B------:R-:W-:Y:S02]  /*1090*/  @!P1 IADD3 R8, PT, PT, -R8, RZ, RZ ;  /* 0x000000ff08089210 */ /* 0x000fe40007ffe1ff */
[----:B------:R-:W-:Y:S02]  /*10a0*/  @!P4 LOP3.LUT R8, RZ, R18, RZ, 0x33, !PT ;  /* 0x00000012ff08c212 */ /* 0x000fe400078e33ff */
[----:B--2---:R-:W-:Y:S02]  /*10b0*/  ISETP.NE.U32.AND P2, PT, R24, 0x1, PT ;  /* 0x000000011800780c */ /* 0x004fe40003f45070 */
[----:B------:R-:W-:Y:S01]  /*10c0*/  ISETP.NE.U32.AND P1, PT, R14, 0x1, PT ;  /* 0x000000010e00780c */ /* 0x000fe20003f25070 */
[----:B------:R-:W-:Y:S01]  /*10d0*/  IMAD.MOV R2, RZ, RZ, -R8 ;  /* 0x000000ffff027224 */ /* 0x000fe200078e0a08 */
[----:B------:R-:W-:-:S02]  /*10e0*/  ISETP.NE.AND.EX P2, PT, R25, RZ, PT, P2 ;  /* 0x000000ff1900720c */ /* 0x000fc40003f45320 */
[----:B------:R-:W-:Y:S01]  /*10f0*/  ISETP.NE.AND.EX P1, PT, R15, RZ, PT, P1 ;  /* 0x000000ff0f00720c */ /* 0x000fe20003f25310 */
[----:B------:R-:W-:Y:S01]  /*1100*/  IMAD R15, R0, UR36, RZ ;  /* 0x00000024000f7c24 */ /* 0x000fe2000f8e02ff */
        /* <DEDUP_REMOVED lines=18> */
.L_x_5509:
[----:B------:R-:W-:Y:S05]  /*1230*/  BSYNC.RECONVERGENT B1 ;  /* 0x0000000000017941 */ /* 0x000fea0003800200 */
.L_x_5508:
[----:B------:R-:W-:-:S03]  /*1240*/  UMOV UR4, 0xffffffff ;  /* 0xffffffff00047882 */ /* 0x000fc60000000000 */
[----:B------:R-:W-:Y:S05]  /*1250*/  BRA.DIV UR4, `(.L_x_5510) ;  /* 0x0000000604f07947 */ /* 0x000fea000b800000 */
[----:B-1----:R-:W1:Y:S01]  /*1260*/  SHFL.BFLY PT, R14, R13, 0x10, 0x1f ;  /* 0x0e001f000d0e7f89 */ /* 0x002e6200000e0000 */
[----:B------:R-:W-:-:S03]  /*1270*/  IMAD.MOV.U32 R11, RZ, RZ, 0x3bbb989d ;  /* 0x3bbb989dff0b7424 */ /* 0x000fc600078e00ff */
[----:B0-----:R-:W0:Y:S01]  /*1280*/  SHFL.BFLY PT, R3, R0, 0x10, 0x1f ;  /* 0x0e001f0000037f89 */ /* 0x001e2200000e0000 */
[----:B-1----:R-:W-:Y:S02]  /*1290*/  FMNMX R13, R14, R13, !PT ;  /* 0x0000000d0e0d7209 */ /* 0x002fe40007800000 */
[----:B0-----:R-:W-:-:S03]  /*12a0*/  FMNMX R3, R3, R0, !PT ;  /* 0x0000000003037209 */ /* 0x001fc60007800000 */
[----:B------:R-:W0:Y:S04]  /*12b0*/  SHFL.BFLY PT, R14, R13, 0x8, 0x1f ;  /* 0x0d001f000d0e7f89 */ /* 0x000e2800000e0000 */
[----:B------:R-:W1:Y:S01]  /*12c0*/  SHFL.BFLY PT, R4, R3, 0x8, 0x1f ;  /* 0x0d001f0003047f89 */ /* 0x000e6200000e0000 */
[----:B0-----:R-:W-:Y:S01]  /*12d0*/  FMNMX R23, R13, R14, !PT ;  /* 0x0000000e0d177209 */ /* 0x001fe20007800000 */
[----:B------:R-:W-:Y:S01]  /*12e0*/  HFMA2 R13, -RZ, RZ, 3.7421875, 0 ;  /* 0x437c0000ff0d7431 */ /* 0x000fe200000001ff */
[----:B-1----:R-:W-:-:S03]  /*12f0*/  FMNMX R4, R3, R4, !PT ;  /* 0x0000000403047209 */ /* 0x002fc60007800000 */
[----:B------:R-:W0:Y:S04]  /*1300*/  SHFL.BFLY PT, R14, R23, 0x4, 0x1f ;  /* 0x0c801f00170e7f89 */ /* 0x000e2800000e0000 */
[----:B------:R-:W1:Y:S01]  /*1310*/  SHFL.BFLY PT, R27, R4, 0x4, 0x1f ;  /* 0x0c801f00041b7f89 */ /* 0x000e6200000e0000 */
[----:B0-----:R-:W-:Y:S02]  /*1320*/  FMNMX R24, R23, R14, !PT ;  /* 0x0000000e17187209 */ /* 0x001fe40007800000 */
[----:B-1----:R-:W-:-:S03]  /*1330*/  FMNMX R8, R4, R27, !PT ;  /* 0x0000001b04087209 */ /* 0x002fc60007800000 */
[----:B------:R-:W0:Y:S04]  /*1340*/  SHFL.BFLY PT, R14, R24, 0x2, 0x1f ;  /* 0x0c401f00180e7f89 */ /* 0x000e2800000e0000 */
[----:B------:R-:W1:Y:S01]  /*1350*/  SHFL.BFLY PT, R27, R8, 0x2, 0x1f ;  /* 0x0c401f00081b7f89 */ /* 0x000e6200000e0000 */
[----:B0-----:R-:W-:Y:S02]  /*1360*/  FMNMX R25, R24, R14, !PT ;  /* 0x0000000e18197209 */ /* 0x001fe40007800000 */
[----:B-1----:R-:W-:-:S03]  /*1370*/  FMNMX R3, R8, R27, !PT ;  /* 0x0000001b08037209 */ /* 0x002fc60007800000 */
[----:B------:R-:W0:Y:S04]  /*1380*/  SHFL.BFLY PT, R26, R25, 0x1, 0x1f ;  /* 0x0c201f00191a7f89 */ /* 0x000e2800000e0000 */
[----:B------:R-:W1:Y:S01]  /*1390*/  SHFL.BFLY PT, R2, R3, 0x1, 0x1f ;  /* 0x0c201f0003027f89 */ /* 0x000e6200000e0000 */
[----:B0-----:R-:W-:-:S05]  /*13a0*/  FMNMX R26, R25, R26, !PT ;  /* 0x0000001a191a7209 */ /* 0x001fca0007800000 */
[----:B------:R-:W-:Y:S01]  /*13b0*/  FADD R26, -R26, R5 ;  /* 0x000000051a1a7221 */ /* 0x000fe20000000100 */
[----:B-1----:R-:W-:-:S03]  /*13c0*/  FMNMX R5, R3, R2, !PT ;  /* 0x0000000203057209 */ /* 0x002fc60007800000 */
[----:B------:R-:W-:Y:S02]  /*13d0*/  FFMA.SAT R0, R26, R11, 0.5 ;  /* 0x3f0000001a007423 */ /* 0x000fe4000000200b */
[----:B------:R-:W-:Y:S02]  /*13e0*/  FADD R22, -R5, R22 ;  /* 0x0000001605167221 */ /* 0x000fe40000000100 */
[----:B------:R-:W-:Y:S02]  /*13f0*/  FFMA.RM R0, R0, R13, 12582913 ;  /* 0x4b40000100007423 */ /* 0x000fe4000000400d */
[----:B------:R-:W-:Y:S02]  /*1400*/  FFMA.SAT R2, R22, R11, 0.5 ;  /* 0x3f00000016027423 */ /* 0x000fe4000000200b */
[C---:B------:R-:W-:Y:S01]  /*1410*/  FADD R5, R0.reuse, -12583039 ;  /* 0xcb40007f00057421 */ /* 0x040fe20000000000 */
[----:B------:R-:W-:Y:S02]  /*1420*/  IMAD.SHL.U32 R0, R0, 0x800000, RZ ;  /* 0x0080000000007824 */ /* 0x000fe400078e00ff */
[----:B------:R-:W-:Y:S01]  /*1430*/  FFMA.RM R2, R2, R13, 12582913 ;  /* 0x4b40000102027423 */ /* 0x000fe2000000400d */
[----:B------:R-:W-:-:S03]  /*1440*/  FFMA R5, R26, 1.4426950216293334961, -R5 ;  /* 0x3fb8aa3b1a057823 */ /* 0x000fc60000000805 */
[----:B------:R-:W-:Y:S01]  /*1450*/  FADD R3, R2, -12583039 ;  /* 0xcb40007f02037421 */ /* 0x000fe20000000000 */
[----:B------:R-:W-:-:S03]  /*1460*/  FFMA R5, R26, 1.925963033500011079e-08, R5 ;  /* 0x32a570601a057823 */ /* 0x000fc60000000005 */
[----:B------:R-:W-:-:S03]  /*1470*/  FFMA R3, R22, 1.4426950216293334961, -R3 ;  /* 0x3fb8aa3b16037823 */ /* 0x000fc60000000803 */
[----:B------:R-:W0:Y:S01]  /*1480*/  MUFU.EX2 R5, R5 ;  /* 0x0000000500057308 */ /* 0x000e220000000800 */
[----:B------:R-:W-:-:S07]  /*1490*/  FFMA R22, R22, 1.925963033500011079e-08, R3 ;  /* 0x32a5706016167823 */ /* 0x000fce0000000003 */
[----:B------:R-:W1:Y:S01]  /*14a0*/  MUFU.EX2 R3, R22 ;  /* 0x0000001600037308 */ /* 0x000e620000000800 */
[----:B0-----:R-:W-:Y:S01]  /*14b0*/  FMUL R4, R0, R5 ;  /* 0x0000000500047220 */ /* 0x001fe20000400000 */
[----:B------:R-:W-:-:S03]  /*14c0*/  IMAD.SHL.U32 R0, R2, 0x800000, RZ ;  /* 0x0080000002007824 */ /* 0x000fc600078e00ff */
[----:B------:R-:W-:Y:S01]  /*14d0*/  FADD R23, RZ, R4 ;  /* 0x00000004ff177221 */ /* 0x000fe20000000000 */
[----:B-1----:R-:W-:-:S04]  /*14e0*/  FMUL R0, R0, R3 ;  /* 0x0000000300007220 */ /* 0x002fc80000400000 */
[----:B------:R-:W0:Y:S01]  /*14f0*/  SHFL.BFLY PT, R14, R23, 0x10, 0x1f ;  /* 0x0e001f00170e7f89 */ /* 0x000e2200000e0000 */
[----:B------:R-:W-:-:S05]  /*1500*/  FADD R2, RZ, R0 ;  /* 0x00000000ff027221 */ /* 0x000fca0000000000 */
[----:B------:R-:W1:Y:S01]  /*1510*/  SHFL.BFLY PT, R3, R2, 0x10, 0x1f ;  /* 0x0e001f0002037f89 */ /* 0x000e6200000e0000 */
[----:B0-----:R-:W-:-:S05]  /*1520*/  FADD R24, R23, R14 ;  /* 0x0000000e17187221 */ /* 0x001fca0000000000 */
[----:B------:R-:W0:Y:S01]  /*1530*/  SHFL.BFLY PT, R14, R24, 0x8, 0x1f ;  /* 0x0d001f00180e7f89 */ /* 0x000e2200000e0000 */
[----:B-1----:R-:W-:-:S05]  /*1540*/  FADD R25, R2, R3 ;  /* 0x0000000302197221 */ /* 0x002fca0000000000 */
        /* <DEDUP_REMOVED lines=12> */
[----:B------:R1:W1:Y:S01]  /*1610*/  SHFL.BFLY PT, R14, R2, 0x1, 0x1f ;  /* 0x0c201f00020e7f89 */ /* 0x00026200000e0000 */
[----:B0-----:R-:W-:-:S07]  /*1620*/  FADD R3, R5, R22 ;  /* 0x0000001605037221 */ /* 0x001fce0000000000 */
.L_x_5541:
[----:B------:R-:W0:Y:S01]  /*1630*/  MUFU.RCP R8, R3 ;  /* 0x0000000300087308 */ /* 0x000e220000001000 */
[----:B------:R-:W-:Y:S07]  /*1640*/  BSSY.RECONVERGENT B1, `(.L_x_5511) ;  /* 0x000000b000017945 */ /* 0x000fee0003800200 */
[----:B------:R-:W5:Y:S01]  /*1650*/  FCHK P1, R4, R3 ;  /* 0x0000000304007302 */ /* 0x000f620000020000 */
[----:B0-----:R-:W-:-:S04]  /*1660*/  FFMA R5, -R3, R8, 1 ;  /* 0x3f80000003057423 */ /* 0x001fc80000000108 */
[----:B------:R-:W-:Y:S01]  /*1670*/  FFMA R11, R8, R5, R8 ;  /* 0x00000005080b7223 */ /* 0x000fe20000000008 */
[----:B-1----:R-:W-:-:S03]  /*1680*/  FADD R5, R2, R14 ;  /* 0x0000000e02057221 */ /* 0x002fc60000000000 */
[----:B------:R-:W-:-:S04]  /*1690*/  FFMA R8, R4, R11, RZ ;  /* 0x0000000b04087223 */ /* 0x000fc800000000ff */
[----:B------:R-:W-:-:S04]  /*16a0*/  FFMA R12, -R3, R8, R4 ;  /* 0x00000008030c7223 */ /* 0x000fc80000000104 */
[----:B------:R-:W-:Y:S01]  /*16b0*/  FFMA R11, R11, R12, R8 ;  /* 0x0000000c0b0b7223 */ /* 0x000fe20000000008 */
[----:B-----5:R-:W-:Y:S06]  /*16c0*/  @!P1 BRA `(.L_x_5512) ;  /* 0x0000000000089947 */ /* 0x020fec0003800000 */
[----:B------:R-:W-:-:S07]  /*16d0*/  MOV R8, 0x16f0 ;  /* 0x000016f000087802 */ /* 0x000fce0000000f00 */
[----:B--234-:R-:W-:Y:S05]  /*16e0*/  CALL.REL.NOINC `($__internal_74_$__cuda_sm3x_div_rn_noftz_f32_slowpath) ;  /* 0x0000000c00407944 */ /* 0x01cfea0003c00000 */
.L_x_5512:
[----:B------:R-:W-:Y:S05]  /*16f0*/  BSYNC.RECONVERGENT B1 ;  /* 0x0000000000017941 */ /* 0x000fea0003800200 */
.L_x_5511:
[----:B------:R-:W0:Y:S01]  /*1700*/  MUFU.RCP R2, R5 ;  /* 0x0000000500027308 */ /* 0x000e220000001000 */
[----:B------:R-:W-:Y:S07]  /*1710*/  BSSY.RECONVERGENT B1, `(.L_x_5513) ;  /* 0x0000012000017945 */ /* 0x000fee0003800200 */
[----:B------:R1:W1:Y:S01]  /*1720*/  FCHK P1, R0, R5 ;  /* 0x0000000500007302 */ /* 0x0002620000020000 */
[----:B0-----:R-:W-:-:S04]  /*1730*/  FFMA R3, -R5, R2, 1 ;  /* 0x3f80000005037423 */ /* 0x001fc80000000102 */
[----:B------:R-:W-:-:S04]  /*1740*/  FFMA R15, R2, R3, R2 ;  /* 0x00000003020f7223 */ /* 0x000fc80000000002 */
[----:B------:R-:W-:-:S04]  /*1750*/  FFMA R4, R0, R15, RZ ;  /* 0x0000000f00047223 */ /* 0x000fc800000000ff */
[----:B------:R-:W-:Y:S01]  /*1760*/  FFMA R8, -R5, R4, R0 ;  /* 0x0000000405087223 */ /* 0x000fe20000000100 */
[----:B-1----:R-:W-:Y:S06]  /*1770*/  @P0 BRA `(.L_x_5514) ;  /* 0x00000000002c0947 */ /* 0x002fec0003800000 */
[----:B------:R-:W-:Y:S01]  /*1780*/  MOV R2, R21 ;  /* 0x0000001500027202 */ /* 0x000fe20000000f00 */
[----:B------:R-:W-:Y:S01]  /*1790*/  IMAD R13, R9, UR46, RZ ;  /* 0x0000002e090d7c24 */ /* 0x000fe2000f8e02ff */
[----:B------:R-:W-:Y:S01]  /*17a0*/  R2UR UR4, R6 ;  /* 0x00000000060472ca */ /* 0x000fe200000e0000 */
[----:B------:R-:W-:Y:S01]  /*17b0*/  IMAD.MOV.U32 R3, RZ, RZ, RZ ;  /* 0x000000ffff037224 */ /* 0x000fe200078e00ff */
[----:B------:R-:W-:Y:S01]  /*17c0*/  R2UR UR5, R7 ;  /* 0x00000000070572ca */ /* 0x000fe200000e0000 */
[C---:B------:R-:W-:Y:S02]  /*17d0*/  IMAD R13, R10.reuse, UR47, R13 ;  /* 0x0000002f0a0d7c24 */ /* 0x040fe4000f8e020d */
[----:B------:R-:W-:-:S04]  /*17e0*/  IMAD.WIDE.U32 R2, R10, UR46, R2 ;  /* 0x0000002e0a027c25 */ /* 0x000fc8000f8e0002 */
[----:B------:R-:W-:Y:S01]  /*17f0*/  IMAD.IADD R3, R3, 0x1, R13 ;  /* 0x0000000103037824 */ /* 0x000fe200078e020d */
[----:B------:R-:W-:-:S04]  /*1800*/  LEA R12, P2, R2, UR48, 0x2 ;  /* 0x00000030020c7c11 */ /* 0x000fc8000f8410ff */
[----:B------:R-:W-:-:S05]  /*1810*/  LEA.HI.X R13, R2, UR49, R3, 0x2, P2 ;  /* 0x00000031020d7c11 */ /* 0x000fca00090f1403 */
[----:B------:R0:W-:Y:S04]  /*1820*/  STG.E desc[UR4][R12.64], R11 ;  /* 0x0000000b0c007986 */ /* 0x0001e8000c101904 */
.L_x_5514:
[----:B------:R-:W-:Y:S05]  /*1830*/  BSYNC.RECONVERGENT B1 ;  /* 0x0000000000017941 */ /* 0x000fea0003800200 */
.L_x_5513:
[----:B------:R-:W-:Y:S01]  /*1840*/  BSSY.RECONVERGENT B1, `(.L_x_5515) ;  /* 0x0000008000017945 */ /* 0x000fe20003800200 */
[----:B------:R-:W-:-:S03]  /*1850*/  FFMA R15, R15, R8, R4 ;  /* 0x000000080f0f7223 */ /* 0x000fc60000000004 */
[----:B------:R-:W-:Y:S05]  /*1860*/  @!P1 BRA `(.L_x_5516) ;  /* 0x0000000000149947 */ /* 0x000fea0003800000 */
[----:B------:R-:W-:Y:S01]  /*1870*/  MOV R4, R0 ;  /* 0x0000000000047202 */ /* 0x000fe20000000f00 */
[----:B------:R-:W-:Y:S01]  /*1880*/  IMAD.MOV.U32 R3, RZ, RZ, R5 ;  /* 0x000000ffff037224 */ /* 0x000fe200078e0005 */
[----:B------:R-:W-:-:S07]  /*1890*/  MOV R8, 0x18b0 ;  /* 0x000018b000087802 */ /* 0x000fce0000000f00 */
[----:B0-234-:R-:W-:Y:S05]  /*18a0*/  CALL.REL.NOINC `($__internal_74_$__cuda_sm3x_div_rn_noftz_f32_slowpath) ;  /* 0x0000000800d07944 */ /* 0x01dfea0003c00000 */
[----:B------:R-:W-:-:S07]  /*18b0*/  IMAD.MOV.U32 R15, RZ, RZ, R11 ;  /* 0x000000ffff0f7224 */ /* 0x000fce00078e000b */
.L_x_5516:
[----:B------:R-:W-:Y:S05]  /*18c0*/  BSYNC.RECONVERGENT B1 ;  /* 0x0000000000017941 */ /* 0x000fea0003800200 */
.L_x_5515:
[----:B------:R-:W-:Y:S04]  /*18d0*/  BSSY.RECONVERGENT B1, `(.L_x_5517) ;  /* 0x000000d000017945 */ /* 0x000fe80003800200 */
[----:B------:R-:W-:Y:S05]  /*18e0*/  @P0 BRA `(.L_x_5518) ;  /* 0x00000000002c0947 */ /* 0x000fea0003800000 */
[----:B------:R-:W1:Y:S01]  /*18f0*/  LDC.64 R2, c[0x0][0x400] ;  /* 0x00010000ff027b82 */ /* 0x000e620000000a00 */
[----:B------:R-:W-:Y:S01]  /*1900*/  IMAD R5, R9, UR46, RZ ;  /* 0x0000002e09057c24 */ /* 0x000fe2000f8e02ff */
[----:B------:R-:W-:Y:S02]  /*1910*/  R2UR UR4, R6 ;  /* 0x00000000060472ca */ /* 0x000fe400000e0000 */
[----:B------:R-:W-:Y:S01]  /*1920*/  R2UR UR5, R7 ;  /* 0x00000000070572ca */ /* 0x000fe200000e0000 */
[C---:B------:R-:W-:Y:S02]  /*1930*/  IMAD R5, R10.reuse, UR47, R5 ;  /* 0x0000002f0a057c24 */ /* 0x040fe4000f8e0205 */
[----:B-1----:R-:W-:-:S03]  /*1940*/  IMAD.WIDE.U32 R2, R10, UR46, R2 ;  /* 0x0000002e0a027c25 */ /* 0x002fc6000f8e0002 */
[----:B------:R-:W-:-:S04]  /*1950*/  IADD3 R0, P0, PT, R21, R2, RZ ;  /* 0x0000000215007210 */ /* 0x000fc80007f1e0ff */
[----:B------:R-:W-:Y:S02]  /*1960*/  IADD3.X R3, PT, PT, R5, R3, RZ, P0, !PT ;  /* 0x0000000305037210 */ /* 0x000fe400007fe4ff */
[----:B------:R-:W-:-:S04]  /*1970*/  LEA R2, P0, R0, UR48, 0x2 ;  /* 0x0000003000027c11 */ /* 0x000fc8000f8010ff */
[----:B------:R-:W-:-:S05]  /*1980*/  LEA.HI.X R3, R0, UR49, R3, 0x2, P0 ;  /* 0x0000003100037c11 */ /* 0x000fca00080f1403 */
[----:B------:R1:W-:Y:S04]  /*1990*/  STG.E desc[UR4][R2.64], R15 ;  /* 0x0000000f02007986 */ /* 0x0003e8000c101904 */
.L_x_5518:
[----:B------:R-:W-:Y:S05]  /*19a0*/  BSYNC.RECONVERGENT B1 ;  /* 0x0000000000017941 */ /* 0x000fea0003800200 */
.L_x_5517:
[----:B------:R-:W-:-:S04]  /*19b0*/  IADD3 R10, P0, PT, R16, R10, RZ ;  /* 0x0000000a100a7210 */ /* 0x000fc80007f1e0ff */
[----:B------:R-:W-:Y:S02]  /*19c0*/  LEA.HI.X.SX32 R9, R16, R9, 0x1, P0 ;  /* 0x0000000910097211 */ /* 0x000fe400000f0eff */
[----:B------:R-:W-:-:S04]  /*19d0*/  ISETP.GE.U32.AND P0, PT, R10, UR50, PT ;  /* 0x000000320a007c0c */ /* 0x000fc8000bf06070 */
[----:B------:R-:W-:-:S13]  /*19e0*/  ISETP.GE.AND.EX P0, PT, R9, UR51, PT, P0 ;  /* 0x0000003309007c0c */ /* 0x000fda000bf06300 */
[----:B------:R-:W-:Y:S05]  /*19f0*/  @!P0 BRA `(.L_x_5519) ;  /* 0xffffffe800448947 */ /* 0x000fea000383ffff */
[----:B------:R-:W-:Y:S05]  /*1a00*/  BSYNC B0 ;  /* 0x0000000000007941 */ /* 0x000fea0003800000 */
.L_x_5505:
[----:B------:R-:W-:Y:S05]  /*1a10*/  EXIT ;  /* 0x000000000000794d */ /* 0x000fea0003800000 */
.L_x_5510:
[----:B------:R-:W-:Y:S01]  /*1a20*/  BSSY B1, `(.L_x_5520) ;  /* 0x0000007000017945 */ /* 0x000fe20003800000 */
[----:B------:R-:W-:Y:S01]  /*1a30*/  IMAD.MOV.U32 R12, RZ, RZ, 0x10 ;  /* 0x00000010ff0c7424 */ /* 0x000fe200078e00ff */
[----:B-1----:R-:W-:Y:S01]  /*1a40*/  MOV R15, 0xffffffff ;  /* 0xffffffff000f7802 */ /* 0x002fe20000000f00 */
[----:B------:R-:W-:-:S07]  /*1a50*/  IMAD.MOV.U32 R11, RZ, RZ, 0x1f ;  /* 0x0000001fff0b7424 */ /* 0x000fce00078e00ff */
[----:B0-234-:R-:W-:Y:S05]  /*1a60*/  WARPSYNC.COLLECTIVE R15, `(.L_x_5521) ;  /* 0x000000000f087348 */ /* 0x01dfea0003c00000 */
[----:B------:R1:W0:Y:S02]  /*1a70*/  SHFL.BFLY P6, R14, R13, R12, R11 ;  /* 0x0c00000c0d0e7389 */ /* 0x00022400000c000b */
[----:B01234-:R-:W-:Y:S05]  /*1a80*/  ENDCOLLECTIVE ;  /* 0x000000000000791b */ /* 0x01ffea0003800000 */
.L_x_5521:
[----:B------:R-:W-:Y:S05]  /*1a90*/  BSYNC B1 ;  /* 0x0000000000017941 */ /* 0x000fea0003800000 */
.L_x_5520:
[----:B------:R-:W-:Y:S01]  /*1aa0*/  FMNMX R13, R14, R13, !PT ;  /* 0x0000000d0e0d7209 */ /* 0x000fe20007800000 */
[----:B------:R-:W-:Y:S01]  /*1ab0*/  IMAD.MOV.U32 R12, RZ, RZ, 0x8 ;  /* 0x00000008ff0c7424 */ /* 0x000fe200078e00ff */
[----:B------:R-:W-:Y:S01]  /*1ac0*/  MOV R15, 0xffffffff ;  /* 0xffffffff000f7802 */ /* 0x000fe20000000f00 */
[----:B------:R-:W-:-:S07]  /*1ad0*/  IMAD.MOV.U32 R11, RZ, RZ, 0x1f ;  /* 0x0000001fff0b7424 */ /* 0x000fce00078e00ff */
[----:B------:R-:W-:Y:S05]  /*1ae0*/  WARPSYNC.COLLECTIVE R15, `(.L_x_5522) ;  /* 0x000000000f087348 */ /* 0x000fea0003c00000 */
[----:B------:R0:W1:Y:S02]  /*1af0*/  SHFL.BFLY P6, R14, R13, R12, R11 ;  /* 0x0c00000c0d0e7389 */ /* 0x00006400000c000b */
[----:B01----:R-:W-:Y:S05]  /*1b00*/  ENDCOLLECTIVE ;  /* 0x000000000000791b */ /* 0x003fea0003800000 */
.L_x_5522:
[----:B------:R-:W-:Y:S01]  /*1b10*/  IMAD.MOV.U32 R12, RZ, RZ, 0x4 ;  /* 0x00000004ff0c7424 */ /* 0x000fe200078e00ff */
[----:B------:R-:W-:-:S05]  /*1b20*/  FMNMX R23, R13, R14, !PT ;  /* 0x0000000e0d177209 */ /* 0x000fca0007800000 */
[----:B------:R-:W-:-:S07]  /*1b30*/  IMAD.MOV.U32 R13, RZ, RZ, R23 ;  /* 0x000000ffff0d7224 */ /* 0x000fce00078e0017 */
[----:B------:R-:W-:Y:S05]  /*1b40*/  WARPSYNC.COLLECTIVE R15, `(.L_x_5523) ;  /* 0x000000000f087348 */ /* 0x000fea0003c00000 */
[----:B------:R0:W1:Y:S02]  /*1b50*/  SHFL.BFLY P6, R14, R13, R12, R11 ;  /* 0x0c00000c0d0e7389 */ /* 0x00006400000c000b */
[----:B01----:R-:W-:Y:S05]  /*1b60*/  ENDCOLLECTIVE ;  /* 0x000000000000791b */ /* 0x003fea0003800000 */
.L_x_5523:
[----:B------:R-:W-:Y:S01]  /*1b70*/  IMAD.MOV.U32 R12, RZ, RZ, 0x2 ;  /* 0x00000002ff0c7424 */ /* 0x000fe200078e00ff */
[----:B------:R-:W-:-:S04]  /*1b80*/  FMNMX R24, R23, R14, !PT ;  /* 0x0000000e17187209 */ /* 0x000fc80007800000 */
[----:B------:R-:W-:-:S07]  /*1b90*/  MOV R13, R24 ;  /* 0x00000018000d7202 */ /* 0x000fce0000000f00 */
[----:B------:R-:W-:Y:S05]  /*1ba0*/  WARPSYNC.COLLECTIVE R15, `(.L_x_5524) ;  /* 0x000000000f087348 */ /* 0x000fea0003c00000 */
[----:B------:R0:W1:Y:S02]  /*1bb0*/  SHFL.BFLY P6, R14, R13, R12, R11 ;  /* 0x0c00000c0d0e7389 */ /* 0x00006400000c000b */
[----:B01----:R-:W-:Y:S05]  /*1bc0*/  ENDCOLLECTIVE ;  /* 0x000000000000791b */ /* 0x003fea0003800000 */
.L_x_5524:
[----:B------:R-:W-:Y:S01]  /*1bd0*/  HFMA2 R12, -RZ, RZ, 0, 5.9604644775390625e-08 ;  /* 0x00000001ff0c7431 */ /* 0x000fe200000001ff */
[----:B------:R-:W-:-:S05]  /*1be0*/  FMNMX R25, R24, R14, !PT ;  /* 0x0000000e18197209 */ /* 0x000fca0007800000 */
[----:B------:R-:W-:-:S07]  /*1bf0*/  IMAD.MOV.U32 R13, RZ, RZ, R25 ;  /* 0x000000ffff0d7224 */ /* 0x000fce00078e0019 */
[----:B------:R-:W-:Y:S05]  /*1c00*/  WARPSYNC.COLLECTIVE R15, `(.L_x_5525) ;  /* 0x000000000f087348 */ /* 0x000fea0003c00000 */
[----:B------:R0:W1:Y:S02]  /*1c10*/  SHFL.BFLY P6, R14, R13, R12, R11 ;  /* 0x0c00000c0d0e7389 */ /* 0x00006400000c000b */
[----:B01----:R-:W-:Y:S05]  /*1c20*/  ENDCOLLECTIVE ;  /* 0x000000000000791b */ /* 0x003fea0003800000 */
.L_x_5525:
[----:B------:R-:W-:Y:S01]  /*1c30*/  IMAD.MOV.U32 R13, RZ, RZ, R0 ;  /* 0x000000ffff0d7224 */ /* 0x000fe200078e0000 */
[----:B------:R-:W-:Y:S01]  /*1c40*/  MOV R12, 0x10 ;  /* 0x00000010000c7802 */ /* 0x000fe20000000f00 */
[----:B------:R-:W-:-:S07]  /*1c50*/  IMAD.MOV.U32 R26, RZ, RZ, R14 ;  /* 0x000000ffff1a7224 */ /* 0x000fce00078e000e */
[----:B------:R-:W-:Y:S05]  /*1c60*/  WARPSYNC.COLLECTIVE R15, `(.L_x_5526) ;  /* 0x000000000f087348 */ /* 0x000fea0003c00000 */
[----:B------:R0:W1:Y:S02]  /*1c70*/  SHFL.BFLY P6, R14, R13, R12, R11 ;  /* 0x0c00000c0d0e7389 */ /* 0x00006400000c000b */
[----:B01----:R-:W-:Y:S05]  /*1c80*/  ENDCOLLECTIVE ;  /* 0x000000000000791b */ /* 0x003fea0003800000 */
.L_x_5526:
[----:B------:R-:W-:Y:S01]  /*1c90*/  FMNMX R26, R25, R26, !PT ;  /* 0x0000001a191a7209 */ /* 0x000fe20007800000 */
[----:B------:R-:W-:Y:S02]  /*1ca0*/  HFMA2 R12, -RZ, RZ, 0, 4.76837158203125e-07 ;  /* 0x00000008ff0c7431 */ /* 0x000fe400000001ff */
[----:B------:R-:W-:-:S05]  /*1cb0*/  IMAD.MOV.U32 R3, RZ, RZ, R14 ;  /* 0x000000ffff037224 */ /* 0x000fca00078e000e */
[----:B------:R-:W-:Y:S01]  /*1cc0*/  FMNMX R3, R3, R0, !PT ;  /* 0x0000000003037209 */ /* 0x000fe20007800000 */
[----:B------:R-:W-:-:S04]  /*1cd0*/  IMAD.MOV.U32 R0, RZ, RZ, 0x3bbb989d ;  /* 0x3bbb989dff007424 */ /* 0x000fc800078e00ff */
[----:B------:R-:W-:-:S07]  /*1ce0*/  IMAD.MOV.U32 R13, RZ, RZ, R3 ;  /* 0x000000ffff0d7224 */ /* 0x000fce00078e0003 */
[----:B------:R-:W-:Y:S05]  /*1cf0*/  WARPSYNC.COLLECTIVE R15, `(.L_x_5527) ;  /* 0x000000000f087348 */ /* 0x000fea0003c00000 */
[----:B------:R0:W1:Y:S02]  /*1d00*/  SHFL.BFLY P6, R14, R13, R12, R11 ;  /* 0x0c00000c0d0e7389 */ /* 0x00006400000c000b */
[----:B01----:R-:W-:Y:S05]  /*1d10*/  ENDCOLLECTIVE ;  /* 0x000000000000791b */ /* 0x003fea0003800000 */
.L_x_5527:
[----:B------:R-:W-:Y:S01]  /*1d20*/  MOV R12, 0x4 ;  /* 0x00000004000c7802 */ /* 0x000fe20000000f00 */
[----:B------:R-:W-:-:S05]  /*1d30*/  IMAD.MOV.U32 R4, RZ, RZ, R14 ;  /* 0x000000ffff047224 */ /* 0x000fca00078e000e */
[----:B------:R-:W-:Y:S01]  /*1d40*/  FMNMX R4, R3, R4, !PT ;  /* 0x0000000403047209 */ /* 0x000fe20007800000 */
[----:B------:R-:W-:Y:S01]  /*1d50*/  FADD R3, -R26, R5 ;  /* 0x000000051a037221 */ /* 0x000fe20000000100 */
[----:B------:R-:W-:-:S03]  /*1d60*/  HFMA2 R5, -RZ, RZ, 3.7421875, 0 ;  /* 0x437c0000ff057431 */ /* 0x000fc600000001ff */
[----:B------:R-:W-:Y:S02]  /*1d70*/  IMAD.MOV.U32 R13, RZ, RZ, R4 ;  /* 0x000000ffff0d7224 */ /* 0x000fe400078e0004 */
[----:B------:R-:W-:-:S07]  /*1d80*/  FFMA.SAT R2, R3, R0, 0.5 ;  /* 0x3f00000003027423 */ /* 0x000fce0000002000 */
[----:B------:R-:W-:Y:S05]  /*1d90*/  WARPSYNC.COLLECTIVE R15, `(.L_x_5528) ;  /* 0x000000000f087348 */ /* 0x000fea0003c00000 */
[----:B------:R0:W1:Y:S02]  /*1da0*/  SHFL.BFLY P6, R14, R13, R12, R11 ;  /* 0x0c00000c0d0e7389 */ /* 0x00006400000c000b */
[----:B01----:R-:W-:Y:S05]  /*1db0*/  ENDCOLLECTIVE ;  /* 0x000000000000791b */ /* 0x003fea0003800000 */
.L_x_5528:
[----:B------:R-:W-:Y:S01]  /*1dc0*/  FFMA.RM R2, R2, R5, 12582913 ;  /* 0x4b40000102027423 */ /* 0x000fe20000004005 */
[----:B------:R-:W-:Y:S02]  /*1dd0*/  IMAD.MOV.U32 R12, RZ, RZ, 0x2 ;  /* 0x00000002ff0c7424 */ /* 0x000fe400078e00ff */
[----:B------:R-:W-:Y:S02]  /*1de0*/  IMAD.MOV.U32 R27, RZ, RZ, R14 ;  /* 0x000000ffff1b7224 */ /* 0x000fe400078e000e */
[C---:B------:R-:W-:Y:S01]  /*1df0*/  FADD R14, R2.reuse, -12583039 ;  /* 0xcb40007f020e7421 */ /* 0x040fe20000000000 */
[----:B------:R-:W-:Y:S02]  /*1e00*/  IMAD.SHL.U32 R2, R2, 0x800000, RZ ;  /* 0x0080000002027824 */ /* 0x000fe400078e00ff */
[----:B------:R-:W-:Y:S01]  /*1e10*/  FMNMX R8, R4, R27, !PT ;  /* 0x0000001b04087209 */ /* 0x000fe20007800000 */
[----:B------:R-:W-:-:S04]  /*1e20*/  FFMA R14, R3, 1.4426950216293334961, -R14 ;  /* 0x3fb8aa3b030e7823 */ /* 0x000fc8000000080e */
[----:B------:R-:W-:Y:S02]  /*1e30*/  IMAD.MOV.U32 R13, RZ, RZ, R8 ;  /* 0x000000ffff0d7224 */ /* 0x000fe400078e0008 */
[----:B------:R-:W-:-:S07]  /*1e40*/  FFMA R24, R3, 1.925963033500011079e-08, R14 ;  /* 0x32a5706003187823 */ /* 0x000fce000000000e */
[----:B------:R-:W-:Y:S05]  /*1e50*/  WARPSYNC.COLLECTIVE R15, `(.L_x_5529) ;  /* 0x000000000f087348 */ /* 0x000fea0003c00000 */
[----:B------:R0:W1:Y:S02]  /*1e60*/  SHFL.BFLY P6, R14, R13, R12, R11 ;  /* 0x0c00000c0d0e7389 */ /* 0x00006400000c000b */
[----:B01----:R-:W-:Y:S05]  /*1e70*/  ENDCOLLECTIVE ;  /* 0x000000000000791b */ /* 0x003fea0003800000 */
.L_x_5529:
[----:B------:R-:W0:Y:S01]  /*1e80*/  MUFU.EX2 R3, R24 ;  /* 0x0000001800037308 */ /* 0x000e220000000800 */
[----:B------:R-:W-:Y:S02]  /*1e90*/  HFMA2 R12, -RZ, RZ, 0, 5.9604644775390625e-08 ;  /* 0x00000001ff0c7431 */ /* 0x000fe400000001ff */
[----:B0-----:R-:W-:-:S04]  /*1ea0*/  FMUL R4, R2, R3 ;  /* 0x0000000302047220 */ /* 0x001fc80000400000 */
[----:B------:R-:W-:Y:S01]  /*1eb0*/  FADD R23, RZ, R4 ;  /* 0x00000004ff177221 */ /* 0x000fe20000000000 */
[----:B------:R-:W-:-:S04]  /*1ec0*/  MOV R27, R14 ;  /* 0x0000000e001b7202 */ /* 0x000fc80000000f00 */
[----:B------:R-:W-:-:S05]  /*1ed0*/  FMNMX R3, R8, R27, !PT ;  /* 0x0000001b08037209 */ /* 0x000fca0007800000 */
[----:B------:R-:W-:-:S07]  /*1ee0*/  IMAD.MOV.U32 R13, RZ, RZ, R3 ;  /* 0x000000ffff0d7224 */ /* 0x000fce00078e0003 */
[----:B------:R-:W-:Y:S05]  /*1ef0*/  WARPSYNC.COLLECTIVE R15, `(.L_x_5530) ;  /* 0x000000000f087348 */ /* 0x000fea0003c00000 */
[----:B------:R0:W1:Y:S02]  /*1f00*/  SHFL.BFLY P6, R14, R13, R12, R11 ;  /* 0x0c00000c0d0e7389 */ /* 0x00006400000c000b */
[----:B01----:R-:W-:Y:S05]  /*1f10*/  ENDCOLLECTIVE ;  /* 0x000000000000791b */ /* 0x003fea0003800000 */
.L_x_5530:
[----:B------:R-:W-:Y:S01]  /*1f20*/  IMAD.MOV.U32 R13, RZ, RZ, R23 ;  /* 0x000000ffff0d7224 */ /* 0x000fe200078e0017 */
[----:B------:R-:W-:Y:S01]  /*1f30*/  MOV R12, 0x10 ;  /* 0x00000010000c7802 */ /* 0x000fe20000000f00 */
[----:B------:R-:W-:-:S07]  /*1f40*/  IMAD.MOV.U32 R2, RZ, RZ, R14 ;  /* 0x000000ffff027224 */ /* 0x000fce00078e000e */
[----:B------:R-:W-:Y:S05]  /*1f50*/  WARPSYNC.COLLECTIVE R15, `(.L_x_5531) ;  /* 0x000000000f087348 */ /* 0x000fea0003c00000 */
[----:B------:R0:W1:Y:S02]  /*1f60*/  SHFL.BFLY P6, R14, R13, R12, R11 ;  /* 0x0c00000c0d0e7389 */ /* 0x00006400000c000b */
[----:B01----:R-:W-:Y:S05]  /*1f70*/  ENDCOLLECTIVE ;  /* 0x000000000000791b */ /* 0x003fea0003800000 */
.L_x_5531:
[----:B------:R-:W-:Y:S01]  /*1f80*/  FMNMX R3, R3, R2, !PT ;  /* 0x0000000203037209 */ /* 0x000fe20007800000 */
[----:B------:R-:W-:Y:S02]  /*1f90*/  IMAD.MOV.U32 R12, RZ, RZ, 0x8 ;  /* 0x00000008ff0c7424 */ /* 0x000fe400078e00ff */
[----:B------:R-:W-:Y:S02]  /*1fa0*/  FADD R24, R23, R14 ;  /* 0x0000000e17187221 */ /* 0x000fe40000000000 */
[----:B------:R-:W-:Y:S02]  /*1fb0*/  FADD R23, -R3, R22 ;  /* 0x0000001603177221 */ /* 0x000fe40000000100 */
[----:B------:R-:W-:Y:S02]  /*1fc0*/  IMAD.MOV.U32 R13, RZ, RZ, R24 ;  /* 0x000000ffff0d7224 */ /* 0x000fe400078e0018 */
[----:B------:R-:W-:-:S07]  /*1fd0*/  FFMA.SAT R0, R23, R0, 0.5 ;  /* 0x3f00000017007423 */ /* 0x000fce0000002000 */
[----:B------:R-:W-:Y:S05]  /*1fe0*/  WARPSYNC.COLLECTIVE R15, `(.L_x_5532) ;  /* 0x000000000f087348 */ /* 0x000fea0003c00000 */
[----:B------:R0:W1:Y:S02]  /*1ff0*/  SHFL.BFLY P6, R14, R13, R12, R11 ;  /* 0x0c00000c0d0e7389 */ /* 0x00006400000c000b */
[----:B01----:R-:W-:Y:S05]  /*2000*/  ENDCOLLECTIVE ;  /* 0x000000000000791b */ /* 0x003fea0003800000 */
.L_x_5532:
[----:B------:R-:W-:-:S04]  /*2010*/  FFMA.RM R0, R0, R5, 12582913 ;  /* 0x4b40000100007423 */ /* 0x000fc80000004005 */
[C---:B------:R-:W-:Y:S01]  /*2020*/  FADD R2, R0.reuse, -12583039 ;  /* 0xcb40007f00027421 */ /* 0x040fe20000000000 */
[----:B------:R-:W-:-:S03]  /*2030*/  IMAD.SHL.U32 R0, R0, 0x800000, RZ ;  /* 0x0080000000007824 */ /* 0x000fc600078e00ff */
[----:B------:R-:W-:-:S04]  /*2040*/  FFMA R2, R23, 1.4426950216293334961, -R2 ;  /* 0x3fb8aa3b17027823 */ /* 0x000fc80000000802 */
[----:B------:R-:W-:Y:S01]  /*2050*/  FFMA R23, R23, 1.925963033500011079e-08, R2 ;  /* 0x32a5706017177823 */ /* 0x000fe20000000002 */
[----:B------:R-:W-:-:S05]  /*2060*/  IMAD.MOV.U32 R12, RZ, RZ, 0x4 ;  /* 0x00000004ff0c7424 */ /* 0x000fca00078e00ff */
[----:B------:R-:W0:Y:S01]  /*2070*/  MUFU.EX2 R23, R23 ;  /* 0x0000001700177308 */ /* 0x000e220000000800 */
[----:B------:R-:W-:-:S05]  /*2080*/  FADD R8, R24, R14 ;  /* 0x0000000e18087221 */ /* 0x000fca0000000000 */
[----:B------:R-:W-:-:S07]  /*2090*/  MOV R13, R8 ;  /* 0x00000008000d7202 */ /* 0x000fce0000000f00 */
[----:B0-----:R-:W-:Y:S05]  /*20a0*/  WARPSYNC.COLLECTIVE R15, `(.L_x_5533) ;  /* 0x000000000f087348 */ /* 0x001fea0003c00000 */
[----:B------:R1:W2:Y:S02]  /*20b0*/  SHFL.BFLY P6, R14, R13, R12, R11 ;  /* 0x0c00000c0d0e7389 */ /* 0x0002a400000c000b */
[----:B012---:R-:W-:Y:S05]  /*20c0*/  ENDCOLLECTIVE ;  /* 0x000000000000791b */ /* 0x007fea0003800000 */
.L_x_5533:
[----:B------:R-:W-:-:S04]  /*20d0*/  FMUL R0, R0, R23 ;  /* 0x0000001700007220 */ /* 0x000fc80000400000 */
[----:B------:R-:W-:Y:S01]  /*20e0*/  FADD R2, RZ, R0 ;  /* 0x00000000ff027221 */ /* 0x000fe20000000000 */
[----:B------:R-:W-:Y:S02]  /*20f0*/  HFMA2 R12, -RZ, RZ, 0, 1.1920928955078125e-07 ;  /* 0x00000002ff0c7431 */ /* 0x000fe400000001ff */
[----:B------:R-:W-:-:S04]  /*2100*/  FADD R3, R8, R14 ;  /* 0x0000000e08037221 */ /* 0x000fc80000000000 */
[----:B------:R-:W-:-:S07]  /*2110*/  IMAD.MOV.U32 R13, RZ, RZ, R3 ;  /* 0x000000ffff0d7224 */ /* 0x000fce00078e0003 */
[----:B------:R-:W-:Y:S05]  /*2120*/  WARPSYNC.COLLECTIVE R15, `(.L_x_5534) ;  /* 0x000000000f087348 */ /* 0x000fea0003c00000 */
[----:B------:R0:W1:Y:S02]  /*2130*/  SHFL.BFLY P6, R14, R13, R12, R11 ;  /* 0x0c00000c0d0e7389 */ /* 0x00006400000c000b */
[----:B01----:R-:W-:Y:S05]  /*2140*/  ENDCOLLECTIVE ;  /* 0x000000000000791b */ /* 0x003fea0003800000 */
.L_x_5534:
[----:B------:R-:W-:Y:S01]  /*2150*/  MOV R12, 0x1 ;  /* 0x00000001000c7802 */ /* 0x000fe20000000f00 */
[----:B------:R-:W-:-:S04]  /*2160*/  FADD R5, R3, R14 ;  /* 0x0000000e03057221 */ /* 0x000fc80000000000 */
[----:B------:R-:W-:-:S07]  /*2170*/  IMAD.MOV.U32 R13, RZ, RZ, R5 ;  /* 0x000000ffff0d7224 */ /* 0x000fce00078e0005 */
[----:B------:R-:W-:Y:S05]  /*2180*/  WARPSYNC.COLLECTIVE R15, `(.L_x_5535) ;  /* 0x000000000f087348 */ /* 0x000fea0003c00000 */
[----:B------:R0:W1:Y:S02]  /*2190*/  SHFL.BFLY P6, R14, R13, R12, R11 ;  /* 0x0c00000c0d0e7389 */ /* 0x00006400000c000b */
[----:B01----:R-:W-:Y:S05]  /*21a0*/  ENDCOLLECTIVE ;  /* 0x000000000000791b */ /* 0x003fea0003800000 */
.L_x_5535:
[----:B------:R-:W-:Y:S02]  /*21b0*/  HFMA2 R12, -RZ, RZ, 0, 9.5367431640625e-07 ;  /* 0x00000010ff0c7431 */ /* 0x000fe400000001ff */
[----:B------:R-:W-:Y:S02]  /*21c0*/  IMAD.MOV.U32 R13, RZ, RZ, R2 ;  /* 0x000000ffff0d7224 */ /* 0x000fe400078e0002 */
[----:B------:R-:W-:-:S07]  /*21d0*/  IMAD.MOV.U32 R22, RZ, RZ, R14 ;  /* 0x000000ffff167224 */ /* 0x000fce00078e000e */
[----:B------:R-:W-:Y:S05]  /*21e0*/  WARPSYNC.COLLECTIVE R15, `(.L_x_5536) ;  /* 0x000000000f087348 */ /* 0x000fea0003c00000 */
[----:B------:R0:W1:Y:S02]  /*21f0*/  SHFL.BFLY P6, R14, R13, R12, R11 ;  /* 0x0c00000c0d0e7389 */ /* 0x00006400000c000b */
[----:B01----:R-:W-:Y:S05]  /*2200*/  ENDCOLLECTIVE ;  /* 0x000000000000791b */ /* 0x003fea0003800000 */
.L_x_5536:
[----:B------:R-:W-:Y:S01]  /*2210*/  MOV R12, 0x8 ;  /* 0x00000008000c7802 */ /* 0x000fe20000000f00 */
[----:B------:R-:W-:-:S04]  /*2220*/  IMAD.MOV.U32 R3, RZ, RZ, R14 ;  /* 0x000000ffff037224 */ /* 0x000fc800078e000e */
[----:B------:R-:W-:Y:S01]  /*2230*/  FADD R25, R2, R3 ;  /* 0x0000000302197221 */ /* 0x000fe20000000000 */
[----:B------:R-:W-:-:S03]  /*2240*/  FADD R3, R5, R22 ;  /* 0x0000001605037221 */ /* 0x000fc60000000000 */
[----:B------:R-:W-:-:S07]  /*2250*/  IMAD.MOV.U32 R13, RZ, RZ, R25 ;  /* 0x000000ffff0d7224 */ /* 0x000fce00078e0019 */
[----:B------:R-:W-:Y:S05]  /*2260*/  WARPSYNC.COLLECTIVE R15, `(.L_x_5537) ;  /* 0x000000000f087348 */ /* 0x000fea0003c00000 */
[----:B------:R0:W1:Y:S02]  /*2270*/  SHFL.BFLY P6, R14, R13, R12, R11 ;  /* 0x0c00000c0d0e7389 */ /* 0x00006400000c000b */
[----:B01----:R-:W-:Y:S05]  /*2280*/  ENDCOLLECTIVE ;  /* 0x000000000000791b */ /* 0x003fea0003800000 */
.L_x_5537:
[----:B------:R-:W-:Y:S02]  /*2290*/  HFMA2 R12, -RZ, RZ, 0, 2.384185791015625e-07 ;  /* 0x00000004ff0c7431 */ /* 0x000fe400000001ff */
[----:B------:R-:W-:-:S04]  /*22a0*/  IMAD.MOV.U32 R26, RZ, RZ, R14 ;  /* 0x000000ffff1a7224 */ /* 0x000fc800078e000e */
[----:B------:R-:W-:-:S04]  /*22b0*/  FADD R26, R25, R26 ;  /* 0x0000001a191a7221 */ /* 0x000fc80000000000 */
[----:B------:R-:W-:-:S07]  /*22c0*/  IMAD.MOV.U32 R13, RZ, RZ, R26 ;  /* 0x000000ffff0d7224 */ /* 0x000fce00078e001a */
[----:B------:R-:W-:Y:S05]  /*22d0*/  WARPSYNC.COLLECTIVE R15, `(.L_x_5538) ;  /* 0x000000000f087348 */ /* 0x000fea0003c00000 */
[----:B------:R0:W1:Y:S02]  /*22e0*/  SHFL.BFLY P6, R14, R13, R12, R11 ;  /* 0x0c00000c0d0e7389 */ /* 0x00006400000c000b */
[----:B01----:R-:W-:Y:S05]  /*22f0*/  ENDCOLLECTIVE ;  /* 0x000000000000791b */ /* 0x003fea0003800000 */
.L_x_5538:
[----:B------:R-:W-:Y:S01]  /*2300*/  MOV R12, 0x2 ;  /* 0x00000002000c7802 */ /* 0x000fe20000000f00 */
[----:B------:R-:W-:-:S04]  /*2310*/  IMAD.MOV.U32 R27, RZ, RZ, R14 ;  /* 0x000000ffff1b7224 */ /* 0x000fc800078e000e */
[----:B------:R-:W-:-:S04]  /*2320*/  FADD R27, R26, R27 ;  /* 0x0000001b1a1b7221 */ /* 0x000fc80000000000 */
[----:B------:R-:W-:-:S07]  /*2330*/  IMAD.MOV.U32 R13, RZ, RZ, R27 ;  /* 0x000000ffff0d7224 */ /* 0x000fce00078e001b */
[----:B------:R-:W-:Y:S05]  /*2340*/  WARPSYNC.COLLECTIVE R15, `(.L_x_5539) ;  /* 0x000000000f087348 */ /* 0x000fea0003c00000 */
[----:B------:R0:W1:Y:S02]  /*2350*/  SHFL.BFLY P6, R14, R13, R12, R11 ;  /* 0x0c00000c0d0e7389 */ /* 0x00006400000c000b */
[----:B01----:R-:W-:Y:S05]  /*2360*/  ENDCOLLECTIVE ;  /* 0x000000000000791b */ /* 0x003fea0003800000 */
.L_x_5539:
[----:B------:R-:W-:Y:S02]  /*2370*/  HFMA2 R12, -RZ, RZ, 0, 5.9604644775390625e-08 ;  /* 0x00000001ff0c7431 */ /* 0x000fe400000001ff */
[----:B------:R-:W-:-:S04]  /*2380*/  IMAD.MOV.U32 R2, RZ, RZ, R14 ;  /* 0x000000ffff027224 */ /* 0x000fc800078e000e */
[----:B------:R-:W-:-:S04]  /*2390*/  FADD R2, R27, R2 ;  /* 0x000000021b027221 */ /* 0x000fc80000000000 */
[----:B------:R-:W-:-:S07]  /*23a0*/  IMAD.MOV.U32 R13, RZ, RZ, R2 ;  /* 0x000000ffff0d7224 */ /* 0x000fce00078e0002 */
[----:B------:R-:W-:Y:S05]  /*23b0*/  WARPSYNC.COLLECTIVE R15, `(.L_x_5540) ;  /* 0x000000000f087348 */ /* 0x000fea0003c00000 */
[----:B------:R0:W1:Y:S02]  /*23c0*/  SHFL.BFLY P6, R14, R13, R12, R11 ;  /* 0x0c00000c0d0e7389 */ /* 0x00006400000c000b */
[----:B01----:R-:W-:Y:S05]  /*23d0*/  ENDCOLLECTIVE ;  /* 0x000000000000791b */ /* 0x003fea0003800000 */
.L_x_5540:
[----:B------:R-:W-:Y:S05]  /*23e0*/  BRA `(.L_x_5541) ;  /* 0xfffffff000907947 */ /* 0x000fea000383ffff */
        .weak           $__internal_74_$__cuda_sm3x_div_rn_noftz_f32_slowpath
        .type           $__internal_74_$__cuda_sm3x_div_rn_noftz_f32_slowpath,@function
        .size           $__internal_74_$__cuda_sm3x_div_rn_noftz_f32_slowpath,(.L_x_37451 - $__internal_74_$__cuda_sm3x_div_rn_noftz_f32_slowpath)
$__internal_74_$__cuda_sm3x_div_rn_noftz_f32_slowpath:
        /* <DEDUP_REMOVED lines=34> */
.L_x_5543:
        /* <DEDUP_REMOVED lines=51> */
.L_x_5550:
[----:B------:R-:W-:-:S04]  /*2940*/  LOP3.LUT R2, R2, 0x80000000, RZ, 0xc0, !PT ;  /* 0x8000000002027812 */ /* 0x000fc800078ec0ff */
[----:B------:R-:W-:Y:S01]  /*2950*/  LOP3.LUT R2, R2, 0x7f800000, RZ, 0xfc, !PT ;  /* 0x7f80000002027812 */ /* 0x000fe200078efcff */
[----:B------:R-:W-:Y:S06]  /*2960*/  BRA `(.L_x_5551) ;  /* 0x0000000000047947 */ /* 0x000fec0003800000 */
.L_x_5549:
[----:B------:R-:W-:-:S07]  /*2970*/  LEA R2, R13, R2, 0x17 ;  /* 0x000000020d027211 */ /* 0x000fce00078eb8ff */
.L_x_5551:
[----:B------:R-:W-:Y:S05]  /*2980*/  BSYNC.RECONVERGENT B3 ;  /* 0x0000000000037941 */ /* 0x000fea0003800200 */
.L_x_5548:
[----:B------:R-:W-:Y:S05]  /*2990*/  BRA `(.L_x_5552) ;  /* 0x0000000000207947 */ /* 0x000fea0003800000 */
.L_x_5547:
[----:B------:R-:W-:-:S04]  /*29a0*/  LOP3.LUT R2, R3, 0x80000000, R4, 0x48, !PT ;  /* 0x8000000003027812 */ /* 0x000fc800078e4804 */
[----:B------:R-:W-:Y:S01]  /*29b0*/  LOP3.LUT R2, R2, 0x7f800000, RZ, 0xfc, !PT ;  /* 0x7f80000002027812 */ /* 0x000fe200078efcff */
[----:B------:R-:W-:Y:S06]  /*29c0*/  BRA `(.L_x_5552) ;  /* 0x0000000000147947 */ /* 0x000fec0003800000 */
.L_x_5546:
[----:B------:R-:W-:Y:S01]  /*29d0*/  LOP3.LUT R2, R3, 0x80000000, R4, 0x48, !PT ;  /* 0x8000000003027812 */ /* 0x000fe200078e4804 */
[----:B------:R-:W-:Y:S06]  /*29e0*/  BRA `(.L_x_5552) ;  /* 0x00000000000c7947 */ /* 0x000fec0003800000 */
.L_x_5545:
[----:B------:R-:W0:Y:S01]  /*29f0*/  MUFU.RSQ R2, -QNAN ;  /* 0xffc0000000027908 */ /* 0x000e220000001400 */
[----:B------:R-:W-:Y:S05]  /*2a00*/  BRA `(.L_x_5552) ;  /* 0x0000000000047947 */ /* 0x000fea0003800000 */
.L_x_5544:
[----:B------:R-:W-:-:S07]  /*2a10*/  FADD.FTZ R2, R4, R3 ;  /* 0x0000000304027221 */ /* 0x000fce0000010000 */
.L_x_5552:
[----:B------:R-:W-:Y:S05]  /*2a20*/  BSYNC.RECONVERGENT B2 ;  /* 0x0000000000027941 */ /* 0x000fea0003800200 */
.L_x_5542:
[----:B------:R-:W-:Y:S02]  /*2a30*/  HFMA2 R3, -RZ, RZ, 0, 0 ;  /* 0x00000000ff037431 */ /* 0x000fe400000001ff */
[----:B0-----:R-:W-:Y:S02]  /*2a40*/  IMAD.MOV.U32 R11, RZ, RZ, R2 ;  /* 0x000000ffff0b7224 */ /* 0x001fe400078e0002 */
[----:B------:R-:W-:-:S04]  /*2a50*/  IMAD.MOV.U32 R2, RZ, RZ, R8 ;  /* 0x000000ffff027224 */ /* 0x000fc800078e0008 */
[----:B------:R-:W-:Y:S05]  /*2a60*/  RET.REL.NODEC R2 `(_Z15SoftmaxWarpImplI22BroadcastScaleMaskLoadIffbLm4EiE11DirectStoreIffEfLi1ELi1ELi32ELi2ELb1EL9Algorithm0EEvT_T0_ll) ;  /* 0xffffffd402647950 */ /* 0x000fea0003c3ffff */
.L_x_5553:
        /* <DEDUP_REMOVED lines=9> */
.L_x_37451:


//--------------------- .text._Z15SoftmaxWarpImplI22BroadcastScaleMaskLoadIffbLm4EiE11DirectStoreIffEfLi1ELi1ELi32ELi2ELb0EL9Algorithm0EEvT_T0_ll --------------------------
	.section	.text._Z15SoftmaxWarpImplI22BroadcastScaleMaskLoadIffbLm4EiE11DirectStoreIffEfLi1ELi1ELi32ELi2ELb0EL9Algorithm0EEvT_T0_ll,"ax",@progbits
	.align	128
        .global         _Z15SoftmaxWarpImplI22BroadcastScaleMaskLoadIffbLm4EiE11DirectStoreIffEfLi1ELi1ELi32ELi2ELb0EL9Algorithm0EEvT_T0_ll
        .type           _Z15SoftmaxWarpImplI22BroadcastScaleMaskLoadIffbLm4EiE11DirectStoreIffEfLi1ELi1ELi32ELi2ELb0EL9Algorithm0EEvT_T0_ll,@function
        .size           _Z15SoftmaxWarpImplI22BroadcastScaleMaskLoadIffbLm4EiE11DirectStoreIffEfLi1ELi1ELi32ELi2ELb0EL9Algorithm0EEvT_T0_ll,(.L_x_37452 - _Z15SoftmaxWarpImplI22BroadcastScaleMaskLoadIffbLm4EiE11DirectStoreIffEfLi1ELi1ELi32ELi2ELb0EL9Algorithm0EEvT_T0_ll)
        .other          _Z15SoftmaxWarpImplI22BroadcastScaleMaskLoadIffbLm4EiE11DirectStoreIffEfLi1ELi1ELi32ELi2ELb0EL9Algorithm0EEvT_T0_ll,@"STO_CUDA_ENTRY STV_DEFAULT"
_Z15SoftmaxWarpImplI22BroadcastScaleMaskLoadIffbLm4EiE11DirectStoreIffEfLi1ELi1ELi32ELi2ELb0EL9Algorithm0EEvT_T0_ll:
.text._Z15SoftmaxWarpImplI22BroadcastScaleMaskLoadIffbLm4EiE11DirectStoreIffEfLi1ELi1ELi32ELi2ELb0EL9Algorithm0EEvT_T0_ll:
[----:B------:R-:W0:Y:S01]  /*0000*/  LDC R1, c[0x0][0x37c] ;  /* 0x0000df00ff017b82 */ /* 0x000e220000000800 */
[----:B------:R-:W1:Y:S01]  /*0010*/  LDCU.64 UR4, c[0x0][0x410] ;  /* 0x00008200ff0477ac */ /* 0x000e620008000a00 */
[----:B------:R-:W2:Y:S01]  /*0020*/  LDCU UR48, c[0x0][0x3e8] ;  /* 0x00007d00ff3077ac */ /* 0x000ea20008000800 */
[----:B------:R-:W3:Y:S01]  /*0030*/  LDCU.64 UR44, c[0x0][0x400] ;  /* 0x00008000ff2c77ac */ /* 0x000ee20008000a00 */
[----:B------:R-:W4:Y:S01]  /*0040*/  LDCU.64 UR46, c[0x0][0x3f8] ;  /* 0x00007f00ff2e77ac */ /* 0x000f220008000a00 */
        /* <DEDUP_REMOVED lines=21> */
.L_x_5554:
[----:B------:R-:W2:Y:S01]  /*01a0*/  S2R R3, SR_TID.Y ;  /* 0x0000000000037919 */ /* 0x000ea20000002200 */
[----:B------:R-:W2:Y:S01]  /*01b0*/  S2UR UR4, SR_CTAID.X ;  /* 0x00000000000479c3 */ /* 0x000ea20000002500 */
[----:B------:R-:W3:Y:S07]  /*01c0*/  LDCU.64 UR6, c[0x0][0x408] ;  /* 0x00008100ff0677ac */ /* 0x000eee0008000a00 */
[----:B------:R-:W2:Y:S01]  /*01d0*/  LDC R16, c[0x0][0x364] ;  /* 0x0000d900ff107b82 */ /* 0x000ea20000000800 */
[----:B------:R-:W4:Y:S01]  /*01e0*/  LDCU UR5, c[0x0][0x370] ;  /* 0x00006e00ff0577ac */ /* 0x000f220008000800 */
[----:B--2---:R-:W-:-:S02]  /*01f0*/  IMAD R0, R16, UR4, R3 ;  /* 0x0000000410007c24 */ /* 0x004fc4000f8e0203 */
[----:B----4-:R-:W-:Y:S02]  /*0200*/  IMAD R16, R16, UR5, RZ ;  /* 0x0000000510107c24 */ /* 0x010fe4000f8e02ff */
[----:B------:R-:W-:-:S05]  /*0210*/  IMAD.SHL.U32 R9, R0, 0x2, RZ ;  /* 0x0000000200097824 */ /* 0x000fca00078e00ff */
[----:B---3--:R-:W-:Y:S02]  /*0220*/  ISETP.GE.U32.AND P0, PT, R9, UR6, PT ;  /* 0x0000000609007c0c */ /* 0x008fe4000bf06070 */
[----:B------:R-:W-:-:S04]  /*0230*/  SHF.R.S32.HI R10, RZ, 0x1f, R9 ;  /* 0x0000001fff0a7819 */ /* 0x000fc80000011409 */
[----:B------:R-:W-:-:S13]  /*0240*/  ISETP.GE.AND.EX P0, PT, R10, UR7, PT, P0 ;  /* 0x000000070a007c0c */ /* 0x000fda000bf06300 */
[----:B01----:R-:W-:Y:S05]  /*0250*/  @P0 EXIT ;  /* 0x000000000000094d */ /* 0x003fea0003800000 */
[----:B------:R-:W0:Y:S01]  /*0260*/  S2R R18, SR_TID.X ;  /* 0x0000000000127919 */ /* 0x000e220000002100 */
[----:B------:R-:W1:Y:S01]  /*0270*/  LDC.64 R4, c[0x0][0x358] ;  /* 0x0000d600ff047b82 */ /* 0x000e620000000a00 */
[----:B------:R-:W-:Y:S01]  /*0280*/  BSSY B0, `(.L_x_5555) ;  /* 0x0000132000007945 */ /* 0x000fe20003800000 */
[----:B------:R-:W-:-:S07]  /*0290*/  IMAD.SHL.U32 R16, R16, 0x2, RZ ;  /* 0x0000000210107824 */ /* 0x000fce00078e00ff */
.L_x_5561:
[----:B------:R-:W2:Y:S01]  /*02a0*/  LDC R13, c[0x0][0x3b8] ;  /* 0x0000ee00ff0d7b82 */ /* 0x000ea20000000800 */
[C-C-:B0-----:R-:W-:Y:S01]  /*02b0*/  IMAD R6, R9.reuse, UR48, R18.reuse ;  /* 0x0000003009067c24 */ /* 0x141fe2000f8e0212 */
[----:B-1----:R-:W-:Y:S01]  /*02c0*/  R2UR UR8, R4 ;  /* 0x00000000040872ca */ /* 0x002fe200000e0000 */
[----:B------:R-:W-:Y:S01]  /*02d0*/  IMAD R2, R9, UR48, R18 ;  /* 0x0000003009027c24 */ /* 0x000fe2000f8e0212 */
[----:B------:R-:W-:Y:S01]  /*02e0*/  R2UR UR9, R5 ;  /* 0x00000000050972ca */ /* 0x000fe200000e0000 */
[----:B------:R-:W-:Y:S01]  /*02f0*/  VIADD R0, R6, UR48 ;  /* 0x0000003006007c36 */ /* 0x000fe20008000000 */
[----:B------:R-:W-:Y:S02]  /*0300*/  R2UR UR4, R4 ;  /* 0x00000000040472ca */ /* 0x000fe400000e0000 */
[----:B------:R-:W0:Y:S01]  /*0310*/  LDC R12, c[0x0][0x3bc] ;  /* 0x0000ef00ff0c7b82 */ /* 0x000e220000000800 */
[----:B------:R-:W-:Y:S02]  /*0320*/  IABS R20, R2 ;  /* 0x0000000200147213 */ /* 0x000fe40000000000 */
[----:B------:R-:W-:-:S02]  /*0330*/  IABS R22, R0 ;  /* 0x0000000000167213 */ /* 0x000fc40000000000 */
[C---:B------:R-:W-:Y:S02]  /*0340*/  R2UR UR5, R5.reuse ;  /* 0x00000000050572ca */ /* 0x040fe400000e0000 */
[----:B------:R-:W-:Y:S02]  /*0350*/  R2UR UR6, R4 ;  /* 0x00000000040672ca */ /* 0x000fe400000e0000 */
[----:B------:R-:W-:Y:S02]  /*0360*/  R2UR UR7, R5 ;  /* 0x00000000050772ca */ /* 0x000fe400000e0000 */
[-C--:B--2---:R-:W-:Y:S02]  /*0370*/  IABS R3, R13.reuse ;  /* 0x0000000d00037213 */ /* 0x084fe40000000000 */
[----:B------:R-:W-:Y:S02]  /*0380*/  IABS R24, R13 ;  /* 0x0000000d00187213 */ /* 0x000fe40000000000 */
[----:B------:R-:W1:Y:S01]  /*0390*/  I2F.RP R7, R3 ;  /* 0x0000000300077306 */ /* 0x000e620000209400 */
[----:B0-----:R-:W-:-:S07]  /*03a0*/  IABS R26, R12 ;  /* 0x0000000c001a7213 */ /* 0x001fce0000000000 */
[----:B-1----:R-:W0:Y:S02]  /*03b0*/  MUFU.RCP R7, R7 ;  /* 0x0000000700077308 */ /* 0x002e240000001000 */
[----:B0-----:R-:W-:-:S06]  /*03c0*/  IADD3 R14, PT, PT, R7, 0xffffffe, RZ ;  /* 0x0ffffffe070e7810 */ /* 0x001fcc0007ffe0ff */
[----:B------:R0:W1:Y:S02]  /*03d0*/  F2I.FTZ.U32.TRUNC.NTZ R15, R14 ;  /* 0x0000000e000f7305 */ /* 0x000064000021f000 */
[----:B0-----:R-:W-:Y:S02]  /*03e0*/  IMAD.MOV.U32 R14, RZ, RZ, RZ ;  /* 0x000000ffff0e7224 */ /* 0x001fe400078e00ff */
[----:B-1----:R-:W-:-:S04]  /*03f0*/  IMAD.MOV R8, RZ, RZ, -R15 ;  /* 0x000000ffff087224 */ /* 0x002fc800078e0a0f */
[----:B------:R-:W-:-:S04]  /*0400*/  IMAD R11, R8, R3, RZ ;  /* 0x00000003080b7224 */ /* 0x000fc800078e02ff */
[----:B------:R-:W-:Y:S01]  /*0410*/  IMAD.HI.U32 R11, R15, R11, R14 ;  /* 0x0000000b0f0b7227 */ /* 0x000fe200078e000e */
[----:B------:R-:W-:-:S04]  /*0420*/  IABS R14, R12 ;  /* 0x0000000c000e7213 */ /* 0x000fc80000000000 */
[----:B------:R-:W0:Y:S01]  /*0430*/  I2F.RP R7, R14 ;  /* 0x0000000e00077306 */ /* 0x000e220000209400 */
[----:B------:R-:W-:-:S04]  /*0440*/  IMAD.HI.U32 R8, R11, R22, RZ ;  /* 0x000000160b087227 */ /* 0x000fc800078e00ff */
[----:B------:R-:W-:Y:S01]  /*0450*/  IMAD.HI.U32 R11, R11, R20, RZ ;  /* 0x000000140b0b7227 */ /* 0x000fe200078e00ff */
[----:B------:R-:W-:-:S03]  /*0460*/  IADD3 R15, PT, PT, -R8, RZ, RZ ;  /* 0x000000ff080f7210 */ /* 0x000fc60007ffe1ff */
[----:B------:R-:W-:Y:S02]  /*0470*/  IMAD.MOV R17, RZ, RZ, -R11 ;  /* 0x000000ffff117224 */ /* 0x000fe400078e0a0b */
[C---:B------:R-:W-:Y:S02]  /*0480*/  IMAD R15, R24.reuse, R15, R22 ;  /* 0x0000000f180f7224 */ /* 0x040fe400078e0216 */
[C---:B------:R-:W-:Y:S01]  /*0490*/  IMAD R20, R3.reuse, R17, R20 ;  /* 0x0000001103147224 */ /* 0x040fe200078e0214 */
[----:B------:R-:W-:Y:S01]  /*04a0*/  LOP3.LUT R17, RZ, R13, RZ, 0x33, !PT ;  /* 0x0000000dff117212 */ /* 0x000fe200078e33ff */
[----:B0-----:R-:W0:Y:S01]  /*04b0*/  MUFU.RCP R7, R7 ;  /* 0x0000000700077308 */ /* 0x001e220000001000 */
[----:B------:R-:W-:Y:S02]  /*04c0*/  ISETP.GT.U32.AND P3, PT, R24, R15, PT ;  /* 0x0000000f1800720c */ /* 0x000fe40003f64070 */
[----:B------:R-:W-:-:S11]  /*04d0*/  ISETP.GT.U32.AND P2, PT, R3, R20, PT ;  /* 0x000000140300720c */ /* 0x000fd60003f44070 */
[----:B------:R-:W-:Y:S02]  /*04e0*/  @!P3 IMAD.IADD R15, R15, 0x1, -R24 ;  /* 0x000000010f0fb824 */ /* 0x000fe400078e0a18 */
[----:B------:R-:W-:Y:S02]  /*04f0*/  @!P2 IMAD.IADD R20, R20, 0x1, -R3 ;  /* 0x000000011414a824 */ /* 0x000fe400078e0a03 */
[----:B------:R-:W-:Y:S01]  /*0500*/  @!P3 VIADD R8, R8, 0x1 ;  /* 0x000000010808b836 */ /* 0x000fe20000000000 */
[----:B------:R-:W-:Y:S01]  /*0510*/  ISETP.GE.U32.AND P1, PT, R15, R24, PT ;  /* 0x000000180f00720c */ /* 0x000fe20003f26070 */
[----:B------:R-:W-:Y:S01]  /*0520*/  @!P2 VIADD R11, R11, 0x1 ;  /* 0x000000010b0ba836 */ /* 0x000fe20000000000 */
[----:B------:R-:W-:Y:S02]  /*0530*/  ISETP.GE.U32.AND P0, PT, R20, R3, PT ;  /* 0x000000031400720c */ /* 0x000fe40003f06070 */
[-C--:B------:R-:W-:Y:S02]  /*0540*/  LOP3.LUT R15, R0, R13.reuse, RZ, 0x3c, !PT ;  /* 0x0000000d000f7212 */ /* 0x080fe400078e3cff */
[----:B------:R-:W-:-:S02]  /*0550*/  LOP3.LUT R3, R2, R13, RZ, 0x3c, !PT ;  /* 0x0000000d02037212 */ /* 0x000fc400078e3cff */
[----:B------:R-:W-:Y:S02]  /*0560*/  ISETP.GE.AND P4, PT, R15, RZ, PT ;  /* 0x000000ff0f00720c */ /* 0x000fe40003f86270 */
[----:B------:R-:W-:Y:S02]  /*0570*/  ISETP.GE.AND P3, PT, R3, RZ, PT ;  /* 0x000000ff0300720c */ /* 0x000fe40003f66270 */
[----:B0-----:R-:W-:Y:S01]  /*0580*/  IADD3 R15, PT, PT, R7, 0xffffffe, RZ ;  /* 0x0ffffffe070f7810 */ /* 0x001fe20007ffe0ff */
[----:B------:R-:W-:Y:S01]  /*0590*/  @P1 VIADD R8, R8, 0x1 ;  /* 0x0000000108081836 */ /* 0x000fe20000000000 */
[----:B------:R-:W-:Y:S01]  /*05a0*/  LOP3.LUT R20, RZ, R13, RZ, 0x33, !PT ;  /* 0x0000000dff147212 */ /* 0x000fe200078e33ff */
[----:B------:R-:W0:Y:S01]  /*05b0*/  LDC R7, c[0x0][0x3c0] ;  /* 0x0000f000ff077b82 */ /* 0x000e220000000800 */
[----:B------:R-:W-:Y:S01]  /*05c0*/  @P0 IADD3 R11, PT, PT, R11, 0x1, RZ ;  /* 0x000000010b0b0810 */ /* 0x000fe20007ffe0ff */
[----:B------:R1:W2:Y:S01]  /*05d0*/  F2I.FTZ.U32.TRUNC.NTZ R3, R15 ;  /* 0x0000000f00037305 */ /* 0x0002a2000021f000 */
[----:B------:R-:W-:-:S03]  /*05e0*/  ISETP.NE.AND P0, PT, R13, RZ, PT ;  /* 0x000000ff0d00720c */ /* 0x000fc60003f05270 */
[----:B------:R-:W-:Y:S02]  /*05f0*/  @!P4 IMAD.MOV R8, RZ, RZ, -R8 ;  /* 0x000000ffff08c224 */ /* 0x000fe400078e0a08 */
[----:B------:R-:W-:-:S03]  /*0600*/  @!P3 IMAD.MOV R11, RZ, RZ, -R11 ;  /* 0x000000ffff0bb224 */ /* 0x000fc600078e0a0b */
[----:B------:R-:W-:Y:S02]  /*0610*/  SEL R8, R17, R8, !P0 ;  /* 0x0000000811087207 */ /* 0x000fe40004000000 */
[----:B------:R-:W-:Y:S02]  /*0620*/  SEL R11, R20, R11, !P0 ;  /* 0x0000000b140b7207 */ /* 0x000fe40004000000 */
[----:B-1----:R-:W-:Y:S01]  /*0630*/  IADD3 R15, PT, PT, -R8, RZ, RZ ;  /* 0x000000ff080f7210 */ /* 0x002fe20007ffe1ff */
[----:B--2---:R-:W-:Y:S02]  /*0640*/  IMAD.MOV R19, RZ, RZ, -R3 ;  /* 0x000000ffff137224 */ /* 0x004fe400078e0a03 */
[----:B------:R-:W-:Y:S02]  /*0650*/  IMAD.MOV R17, RZ, RZ, -R11 ;  /* 0x000000ffff117224 */ /* 0x000fe400078e0a0b */
[C---:B------:R-:W-:Y:S02]  /*0660*/  IMAD R15, R13.reuse, R15, R0 ;  /* 0x0000000f0d0f7224 */ /* 0x040fe400078e0200 */
[----:B------:R-:W-:Y:S01]  /*0670*/  IMAD R13, R13, R17, R2 ;  /* 0x000000110d0d7224 */ /* 0x000fe200078e0202 */
[----:B0-----:R-:W-:Y:S01]  /*0680*/  IABS R20, R7 ;  /* 0x0000000700147213 */ /* 0x001fe20000000000 */
[----:B------:R-:W-:Y:S01]  /*0690*/  IMAD R17, R19, R14, RZ ;  /* 0x0000000e13117224 */ /* 0x000fe200078e02ff */
[----:B------:R-:W-:Y:S01]  /*06a0*/  IABS R21, R15 ;  /* 0x0000000f00157213 */ /* 0x000fe20000000000 */
[----:B------:R-:W-:Y:S01]  /*06b0*/  IMAD.MOV.U32 R2, RZ, RZ, RZ ;  /* 0x000000ffff027224 */ /* 0x000fe200078e00ff */
[----:B------:R-:W0:Y:S03]  /*06c0*/  I2F.RP R19, R20 ;  /* 0x0000001400137306 */ /* 0x000e260000209400 */
[----:B------:R-:W-:Y:S01]  /*06d0*/  IMAD.HI.U32 R2, R3, R17, R2 ;  /* 0x0000001103027227 */ /* 0x000fe200078e0002 */
[----:B------:R-:W-:-:S05]  /*06e0*/  IABS R3, R13 ;  /* 0x0000000d00037213 */ /* 0x000fca0000000000 */
[----:B------:R-:W-:-:S04]  /*06f0*/  IMAD.HI.U32 R17, R2, R21, RZ ;  /* 0x0000001502117227 */ /* 0x000fc800078e00ff */
[----:B------:R-:W-:Y:S01]  /*0700*/  IMAD.HI.U32 R2, R2, R3, RZ ;  /* 0x0000000302027227 */ /* 0x000fe200078e00ff */
[----:B0-----:R-:W0:Y:S03]  /*0710*/  MUFU.RCP R19, R19 ;  /* 0x0000001300137308 */ /* 0x001e260000001000 */
[----:B------:R-:W-:Y:S01]  /*0720*/  IMAD.MOV R24, RZ, RZ, -R17 ;  /* 0x000000ffff187224 */ /* 0x000fe200078e0a11 */
[----:B------:R-:W-:-:S03]  /*0730*/  IADD3 R22, PT, PT, -R2, RZ, RZ ;  /* 0x000000ff02167210 */ /* 0x000fc60007ffe1ff */
[----:B------:R-:W-:Y:S02]  /*0740*/  IMAD R21, R26, R24, R21 ;  /* 0x000000181a157224 */ /* 0x000fe400078e0215 */
[----:B------:R-:W-:Y:S01]  /*0750*/  IMAD R3, R14, R22, R3 ;  /* 0x000000160e037224 */ /* 0x000fe200078e0203 */
[----:B------:R-:W-:Y:S02]  /*0760*/  LOP3.LUT R22, RZ, R12, RZ, 0x33, !PT ;  /* 0x0000000cff167212 */ /* 0x000fe400078e33ff */
[----:B------:R-:W-:Y:S02]  /*0770*/  ISETP.GT.U32.AND P3, PT, R26, R21, PT ;  /* 0x000000151a00720c */ /* 0x000fe40003f64070 */
[----:B------:R-:W-:-:S11]  /*0780*/  ISETP.GT.U32.AND P2, PT, R14, R3, PT ;  /* 0x000000030e00720c */ /* 0x000fd60003f44070 */
[----:B------:R-:W-:Y:S01]  /*0790*/  @!P3 IMAD.IADD R21, R21, 0x1, -R26 ;  /* 0x000000011515b824 */ /* 0x000fe200078e0a1a */
[----:B------:R-:W-:Y:S01]  /*07a0*/  @!P3 IADD3 R17, PT, PT, R17, 0x1, RZ ;  /* 0x000000011111b810 */ /* 0x000fe20007ffe0ff */
[----:B------:R-:W-:Y:S02]  /*07b0*/  @!P2 IMAD.IADD R3, R3, 0x1, -R14 ;  /* 0x000000010303a824 */ /* 0x000fe400078e0a0e */
[----:B------:R-:W-:Y:S01]  /*07c0*/  @!P2 VIADD R2, R2, 0x1 ;  /* 0x000000010202a836 */ /* 0x000fe20000000000 */
[----:B------:R-:W-:Y:S02]  /*07d0*/  ISETP.GE.U32.AND P1, PT, R21, R26, PT ;  /* 0x0000001a1500720c */ /* 0x000fe40003f26070 */
[----:B------:R-:W-:Y:S02]  /*07e0*/  LOP3.LUT R21, R15, R12, RZ, 0x3c, !PT ;  /* 0x0000000c0f157212 */ /* 0x000fe400078e3cff */
[----:B------:R-:W-:Y:S01]  /*07f0*/  ISETP.GE.U32.AND P0, PT, R3, R14, PT ;  /* 0x0000000e0300720c */ /* 0x000fe20003f06070 */
[----:B0-----:R-:W-:Y:S01]  /*0800*/  VIADD R14, R19, 0xffffffe ;  /* 0x0ffffffe130e7836 */ /* 0x001fe20000000000 */
[----:B------:R-:W-:-:S02]  /*0810*/  LOP3.LUT R3, R13, R12, RZ, 0x3c, !PT ;  /* 0x0000000c0d037212 */ /* 0x000fc400078e3cff */
[----:B------:R-:W-:Y:S02]  /*0820*/  ISETP.GE.AND P4, PT, R21, RZ, PT ;  /* 0x000000ff1500720c */ /* 0x000fe40003f86270 */
[----:B------:R-:W-:Y:S02]  /*0830*/  ISETP.GE.AND P3, PT, R3, RZ, PT ;  /* 0x000000ff0300720c */ /* 0x000fe40003f66270 */
[----:B------:R-:W0:Y:S01]  /*0840*/  F2I.FTZ.U32.TRUNC.NTZ R3, R14 ;  /* 0x0000000e00037305 */ /* 0x000e22000021f000 */
[----:B------:R-:W-:Y:S01]  /*0850*/  @P1 VIADD R17, R17, 0x1 ;  /* 0x0000000111111836 */ /* 0x000fe20000000000 */
[----:B------:R-:W-:-:S03]  /*0860*/  LOP3.LUT R19, RZ, R12, RZ, 0x33, !PT ;  /* 0x0000000cff137212 */ /* 0x000fc600078e33ff */
[----:B------:R-:W-:Y:S02]  /*0870*/  @P0 IADD3 R2, PT, PT, R2, 0x1, RZ ;  /* 0x0000000102020810 */ /* 0x000fe40007ffe0ff */
[----:B------:R-:W-:Y:S02]  /*0880*/  ISETP.NE.AND P0, PT, R12, RZ, PT ;  /* 0x000000ff0c00720c */ /* 0x000fe40003f05270 */
[----:B------:R-:W-:Y:S02]  /*0890*/  @!P4 IMAD.MOV R17, RZ, RZ, -R17 ;  /* 0x000000ffff11c224 */ /* 0x000fe400078e0a11 */
[----:B------:R-:W-:-:S03]  /*08a0*/  @!P3 IMAD.MOV R2, RZ, RZ, -R2 ;  /* 0x000000ffff02b224 */ /* 0x000fc600078e0a02 */
[----:B------:R-:W-:Y:S02]  /*08b0*/  SEL R17, R22, R17, !P0 ;  /* 0x0000001116117207 */ /* 0x000fe40004000000 */
[----:B------:R-:W-:Y:S02]  /*08c0*/  SEL R19, R19, R2, !P0 ;  /* 0x0000000213137207 */ /* 0x000fe40004000000 */
[----:B0-----:R-:W-:Y:S01]  /*08d0*/  IADD3 R21, PT, PT, RZ, -R3, RZ ;  /* 0x80000003ff157210 */ /* 0x001fe20007ffe0ff */
[----:B------:R-:W-:Y:S01]  /*08e0*/  IMAD.MOV R22, RZ, RZ, -R17 ;  /* 0x000000ffff167224 */ /* 0x000fe200078e0a11 */
[----:B------:R-:W-:Y:S01]  /*08f0*/  MOV R2, RZ ;  /* 0x000000ff00027202 */ /* 0x000fe20000000f00 */
[----:B------:R-:W-:Y:S02]  /*0900*/  IMAD.MOV R24, RZ, RZ, -R19 ;  /* 0x000000ffff187224 */ /* 0x000fe400078e0a13 */
[----:B------:R-:W-:Y:S02]  /*0910*/  IMAD R22, R12, R22, R15 ;  /* 0x000000160c167224 */ /* 0x000fe400078e020f */
[----:B------:R-:W-:-:S02]  /*0920*/  IMAD R15, R21, R20, RZ ;  /* 0x00000014150f7224 */ /* 0x000fc400078e02ff */
[----:B------:R-:W-:Y:S01]  /*0930*/  IMAD R24, R12, R24, R13 ;  /* 0x000000180c187224 */ /* 0x000fe200078e020d */
[----:B------:R-:W-:Y:S01]  /*0940*/  IABS R12, R22 ;  /* 0x00000016000c7213 */ /* 0x000fe20000000000 */
[----:B------:R-:W-:-:S03]  /*0950*/  IMAD.HI.U32 R2, R3, R15, R2 ;  /* 0x0000000f03027227 */ /* 0x000fc600078e0002 */
[----:B------:R-:W-:Y:S01]  /*0960*/  IABS R21, R24 ;  /* 0x0000001800157213 */ /* 0x000fe20000000000 */
[----:B------:R-:W-:Y:S02]  /*0970*/  IMAD.MOV.U32 R15, RZ, RZ, R12 ;  /* 0x000000ffff0f7224 */ /* 0x000fe400078e000c */
[----:B------:R-:W0:Y:S02]  /*0980*/  LDC.64 R12, c[0x0][0x398] ;  /* 0x0000e600ff0c7b82 */ /* 0x000e240000000a00 */
[----:B------:R-:W-:-:S04]  /*0990*/  IMAD.HI.U32 R25, R2, R15, RZ ;  /* 0x0000000f02197227 */ /* 0x000fc800078e00ff */
[----:B------:R-:W-:-:S04]  /*09a0*/  IMAD.HI.U32 R23, R2, R21, RZ ;  /* 0x0000001502177227 */ /* 0x000fc800078e00ff */
[----:B------:R-:W-:Y:S01]  /*09b0*/  IMAD.MOV R2, RZ, RZ, -R25 ;  /* 0x000000ffff027224 */ /* 0x000fe200078e0a19 */
[----:B------:R-:W-:-:S03]  /*09c0*/  IADD3 R14, PT, PT, -R23, RZ, RZ ;  /* 0x000000ff170e7210 */ /* 0x000fc60007ffe1ff */
[C---:B------:R-:W-:Y:S02]  /*09d0*/  IMAD R15, R20.reuse, R2, R15 ;  /* 0x00000002140f7224 */ /* 0x040fe400078e020f */
[----:B------:R-:W1:Y:S01]  /*09e0*/  LDC.64 R2, c[0x0][0x390] ;  /* 0x0000e400ff027b82 */ /* 0x000e620000000a00 */
[C---:B------:R-:W-:Y:S02]  /*09f0*/  IMAD R21, R20.reuse, R14, R21 ;  /* 0x0000000e14157224 */ /* 0x040fe400078e0215 */
[----:B------:R-:W-:-:S03]  /*0a00*/  ISETP.GT.U32.AND P6, PT, R20, R15, PT ;  /* 0x0000000f1400720c */ /* 0x000fc60003fc4070 */
[----:B------:R-:W-:Y:S02]  /*0a10*/  ISETP.GT.U32.AND P4, PT, R20, R21, PT ;  /* 0x000000151400720c */ /* 0x000fe40003f84070 */
[----:B0-----:R-:W-:-:S04]  /*0a20*/  ISETP.NE.U32.AND P1, PT, R12, 0x1, PT ;  /* 0x000000010c00780c */ /* 0x001fc80003f25070 */
[----:B------:R-:W-:-:S04]  /*0a30*/  ISETP.NE.AND.EX P1, PT, R13, RZ, PT, P1 ;  /* 0x000000ff0d00720c */ /* 0x000fc80003f25310 */
[--C-:B------:R-:W-:Y:S01]  /*0a40*/  @!P6 IMAD.IADD R15, R15, 0x1, -R20.reuse ;  /* 0x000000010f0fe824 */ /* 0x100fe200078e0a14 */
[----:B------:R-:W-:Y:S02]  /*0a50*/  @!P6 IADD3 R25, PT, PT, R25, 0x1, RZ ;  /* 0x000000011919e810 */ /* 0x000fe40007ffe0ff */
[----:B------:R-:W-:Y:S01]  /*0a60*/  @!P4 IMAD.IADD R21, R21, 0x1, -R20 ;  /* 0x000000011515c824 */ /* 0x000fe200078e0a14 */
[----:B------:R-:W-:Y:S01]  /*0a70*/  SEL R17, R17, RZ, P1 ;  /* 0x000000ff11117207 */ /* 0x000fe20000800000 */
[----:B------:R-:W-:Y:S01]  /*0a80*/  @!P4 VIADD R23, R23, 0x1 ;  /* 0x000000011717c836 */ /* 0x000fe20000000000 */
[----:B------:R-:W-:Y:S02]  /*0a90*/  ISETP.GE.U32.AND P5, PT, R15, R20, PT ;  /* 0x000000140f00720c */ /* 0x000fe40003fa6070 */
[----:B-1----:R-:W-:Y:S01]  /*0aa0*/  ISETP.NE.U32.AND P0, PT, R2, 0x1, PT ;  /* 0x000000010200780c */ /* 0x002fe20003f05070 */
[----:B------:R-:W0:Y:S01]  /*0ab0*/  LDC.64 R14, c[0x0][0x3a0] ;  /* 0x0000e800ff0e7b82 */ /* 0x000e220000000a00 */
[----:B------:R-:W-:-:S02]  /*0ac0*/  LOP3.LUT R2, R22, R7, RZ, 0x3c, !PT ;  /* 0x0000000716027212 */ /* 0x000fc400078e3cff */
[----:B------:R-:W-:Y:S02]  /*0ad0*/  ISETP.GE.U32.AND P2, PT, R21, R20, PT ;  /* 0x000000141500720c */ /* 0x000fe40003f46070 */
[----:B------:R-:W-:Y:S02]  /*0ae0*/  ISETP.GE.AND P3, PT, R2, RZ, PT ;  /* 0x000000ff0200720c */ /* 0x000fe40003f66270 */
[-C--:B------:R-:W-:Y:S01]  /*0af0*/  LOP3.LUT R2, R24, R7.reuse, RZ, 0x3c, !PT ;  /* 0x0000000718027212 */ /* 0x080fe200078e3cff */
[----:B------:R-:W1:Y:S01]  /*0b00*/  LDC.64 R20, c[0x0][0x3a8] ;  /* 0x0000ea00ff147b82 */ /* 0x000e620000000a00 */
[----:B------:R-:W-:Y:S01]  /*0b10*/  ISETP.NE.AND P4, PT, R7, RZ, PT ;  /* 0x000000ff0700720c */ /* 0x000fe20003f85270 */
[----:B------:R-:W-:Y:S01]  /*0b20*/  @P5 VIADD R25, R25, 0x1 ;  /* 0x0000000119195836 */ /* 0x000fe20000000000 */
[----:B------:R-:W-:Y:S02]  /*0b30*/  ISETP.GE.AND P5, PT, R2, RZ, PT ;  /* 0x000000ff0200720c */ /* 0x000fe40003fa6270 */
[----:B------:R-:W-:-:S02]  /*0b40*/  LOP3.LUT R2, RZ, R7, RZ, 0x33, !PT ;  /* 0x00000007ff027212 */ /* 0x000fc400078e33ff */
[----:B------:R-:W-:Y:S02]  /*0b50*/  ISETP.NE.AND.EX P0, PT, R3, RZ, PT, P0 ;  /* 0x000000ff0300720c */ /* 0x000fe40003f05300 */
[----:B------:R-:W-:Y:S01]  /*0b60*/  @P2 IADD3 R23, PT, PT, R23, 0x1, RZ ;  /* 0x0000000117172810 */ /* 0x000fe20007ffe0ff */
[----:B------:R-:W-:Y:S01]  /*0b70*/  @!P3 IMAD.MOV R25, RZ, RZ, -R25 ;  /* 0x000000ffff19b224 */ /* 0x000fe200078e0a19 */
[----:B------:R-:W-:Y:S02]  /*0b80*/  SEL R8, R8, RZ, P0 ;  /* 0x000000ff08087207 */ /* 0x000fe40000000000 */
[----:B------:R-:W-:Y:S02]  /*0b90*/  SEL R11, R11, RZ, P0 ;  /* 0x000000ff0b0b7207 */ /* 0x000fe40000000000 */
[----:B------:R-:W-:Y:S01]  /*0ba0*/  SEL R25, R2, R25, !P4 ;  /* 0x0000001902197207 */ /* 0x000fe20006000000 */
[----:B------:R-:W-:Y:S01]  /*0bb0*/  @!P5 IMAD.MOV R23, RZ, RZ, -R23 ;  /* 0x000000ffff17d224 */ /* 0x000fe200078e0a17 */
[----:B0-----:R-:W-:Y:S01]  /*0bc0*/  ISETP.NE.U32.AND P2, PT, R14, 0x1, PT ;  /* 0x000000010e00780c */ /* 0x001fe20003f45070 */
[----:B------:R-:W-:Y:S01]  /*0bd0*/  IMAD R8, R8, UR36, RZ ;  /* 0x0000002408087c24 */ /* 0x000fe2000f8e02ff */
[----:B------:R-:W-:-:S02]  /*0be0*/  IADD3 R3, PT, PT, -R25, RZ, RZ ;  /* 0x000000ff19037210 */ /* 0x000fc40007ffe1ff */
[----:B------:R-:W-:Y:S01]  /*0bf0*/  ISETP.NE.AND.EX P2, PT, R15, RZ, PT, P2 ;  /* 0x000000ff0f00720c */ /* 0x000fe20003f45320 */
[----:B------:R-:W-:Y:S01]  /*0c00*/  IMAD R12, R17, UR37, R8 ;  /* 0x00000025110c7c24 */ /* 0x000fe2000f8e0208 */
[----:B------:R-:W-:Y:S01]  /*0c10*/  SEL R2, R2, R23, !P4 ;  /* 0x0000001702027207 */ /* 0x000fe20006000000 */
[----:B------:R-:W-:Y:S01]  /*0c20*/  IMAD R22, R7, R3, R22 ;  /* 0x0000000307167224 */ /* 0x000fe200078e0216 */
[----:B-1----:R-:W-:Y:S01]  /*0c30*/  ISETP.NE.U32.AND P3, PT, R20, 0x1, PT ;  /* 0x000000011400780c */ /* 0x002fe20003f65070 */
[----:B------:R-:W-:Y:S01]  /*0c40*/  IMAD R8, R11, UR36, RZ ;  /* 0x000000240b087c24 */ /* 0x000fe2000f8e02ff */
[----:B------:R-:W-:Y:S01]  /*0c50*/  SEL R25, R25, RZ, P2 ;  /* 0x000000ff19197207 */ /* 0x000fe20001000000 */
[----:B------:R-:W-:Y:S01]  /*0c60*/  IMAD.MOV R3, RZ, RZ, -R2 ;  /* 0x000000ffff037224 */ /* 0x000fe200078e0a02 */
[----:B------:R-:W-:Y:S02]  /*0c70*/  ISETP.NE.AND.EX P0, PT, R21, RZ, PT, P3 ;  /* 0x000000ff1500720c */ /* 0x000fe40003f05330 */
[----:B------:R-:W-:Y:S01]  /*0c80*/  SEL R19, R19, RZ, P1 ;  /* 0x000000ff13137207 */ /* 0x000fe20000800000 */
[----:B------:R-:W-:Y:S01]  /*0c90*/  IMAD R25, R25, UR38, R12 ;  /* 0x0000002619197c24 */ /* 0x000fe2000f8e020c */
[----:B------:R-:W-:Y:S01]  /*0ca0*/  SEL R22, R22, RZ, P0 ;  /* 0x000000ff16167207 */ /* 0x000fe20000000000 */
[----:B------:R-:W-:Y:S01]  /*0cb0*/  IMAD R7, R7, R3, R24 ;  /* 0x0000000307077224 */ /* 0x000fe200078e0218 */
[----:B------:R-:W-:Y:S01]  /*0cc0*/  SEL R3, R2, RZ, P2 ;  /* 0x000000ff02037207 */ /* 0x000fe20001000000 */
[----:B------:R-:W-:Y:S01]  /*0cd0*/  IMAD R8, R19, UR37, R8 ;  /* 0x0000002513087c24 */ /* 0x000fe2000f8e0208 */
[----:B------:R-:W-:Y:S01]  /*0ce0*/  SHF.R.S64 R14, RZ, 0x1e, R6 ;  /* 0x0000001eff0e7819 */ /* 0x000fe20000001006 */
        /* <DEDUP_REMOVED lines=13> */
[----:B------:R-:W3:Y:S01]  /*0dc0*/  LDG.E R14, desc[UR4][R14.64] ;  /* 0x000000040e0e7981 */ /* 0x000ee2000c1e1900 */
[----:B------:R-:W3:Y:S02]  /*0dd0*/  LDC.64 R6, c[0x0][0x3f0] ;  /* 0x0000fc00ff067b82 */ /* 0x000ee40000000a00 */
[----:B------:R-:W-:Y:S01]  /*0de0*/  LEA.HI.X.SX32 R23, R0, UR41, 0x2, P0 ;  /* 0x0000002900177c11 */ /* 0x000fe200080f16ff */
[----:B------:R-:W4:Y:S04]  /*0df0*/  LDG.E.U8 R20, desc[UR6][R20.64] ;  /* 0x0000000614147981 */ /* 0x000f28000c1e1100 */
        /* <DEDUP_REMOVED lines=8> */
[----:B------:R-:W-:Y:S01]  /*0e80*/  FMNMX R0, R6, -INF , !PT ;  /* 0xff80000006007809 */ /* 0x000fe20007800000 */
[----:B------:R-:W-:Y:S06]  /*0e90*/  BRA.DIV UR4, `(.L_x_5556) ;  /* 0x0000000604c87947 */ /* 0x000fec000b800000 */
[----:B------:R-:W0:Y:S01]  /*0ea0*/  SHFL.BFLY PT, R14, R13, 0x10, 0x1f ;  /* 0x0e001f000d0e7f89 */ /* 0x000e2200000e0000 */
[----:B------:R-:W-:-:S03]  /*0eb0*/  HFMA2 R11, -RZ, RZ, 3.7421875, 0 ;  /* 0x437c0000ff0b7431 */ /* 0x000fc600000001ff */
        /* <DEDUP_REMOVED lines=9> */
[----:B0-----:R-:W-:Y:S01]  /*0f50*/  FMNMX R3, R2, R14, !PT ;  /* 0x0000000e02037209 */ /* 0x001fe20007800000 */
[----:B------:R-:W-:Y:S01]  /*0f60*/  IMAD.MOV.U32 R2, RZ, RZ, 0x3bbb989d ;  /* 0x3bbb989dff027424 */ /* 0x000fe200078e00ff */
        /* <DEDUP_REMOVED lines=9> */
[----:B------:R-:W-:Y:S02]  /*1000*/  FADD R8, R19, -R8 ;  /* 0x8000000813087221 */ /* 0x000fe40000000000 */
[----:B------:R-:W-:Y:S02]  /*1010*/  FADD R17, R6, -R17 ;  /* 0x8000001106117221 */ /* 0x000fe40000000000 */
[-C--:B------:R-:W-:Y:S02]  /*1020*/  FFMA.SAT R0, R8, R2.reuse, 0.5 ;  /* 0x3f00000008007423 */ /* 0x080fe40000002002 */
[----:B------:R-:W-:Y:S02]  /*1030*/  FFMA.SAT R2, R17, R2, 0.5 ;  /* 0x3f00000011027423 */ /* 0x000fe40000002002 */
[-C--:B------:R-:W-:Y:S02]  /*1040*/  FFMA.RM R0, R0, R11.reuse, 12582913 ;  /* 0x4b40000100007423 */ /* 0x080fe4000000400b */
[----:B------:R-:W-:-:S02]  /*1050*/  FFMA.RM R2, R2, R11, 12582913 ;  /* 0x4b40000102027423 */ /* 0x000fc4000000400b */
[C---:B------:R-:W-:Y:S01]  /*1060*/  FADD R3, R0.reuse, -12583039 ;  /* 0xcb40007f00037421 */ /* 0x040fe20000000000 */
[----:B------:R-:W-:Y:S02]  /*1070*/  IMAD.SHL.U32 R0, R0, 0x800000, RZ ;  /* 0x0080000000007824 */ /* 0x000fe400078e00ff */
[----:B------:R-:W-:Y:S01]  /*1080*/  FADD R6, R2, -12583039 ;  /* 0xcb40007f02067421 */ /* 0x000fe20000000000 */
[----:B------:R-:W-:Y:S01]  /*1090*/  FFMA R3, R8, 1.4426950216293334961, -R3 ;  /* 0x3fb8aa3b08037823 */ /* 0x000fe20000000803 */
[----:B------:R-:W-:Y:S02]  /*10a0*/  IMAD.SHL.U32 R2, R2, 0x800000, RZ ;  /* 0x0080000002027824 */ /* 0x000fe400078e00ff */
[----:B------:R-:W-:Y:S01]  /*10b0*/  FFMA R6, R17, 1.4426950216293334961, -R6 ;  /* 0x3fb8aa3b11067823 */ /* 0x000fe20000000806 */
[----:B------:R-:W-:-:S03]  /*10c0*/  FFMA R8, R8, 1.925963033500011079e-08, R3 ;  /* 0x32a5706008087823 */ /* 0x000fc60000000003 */
[----:B------:R-:W-:Y:S01]  /*10d0*/  FFMA R17, R17, 1.925963033500011079e-08, R6 ;  /* 0x32a5706011117823 */ /* 0x000fe20000000006 */
[----:B------:R-:W0:Y:S08]  /*10e0*/  MUFU.EX2 R3, R8 ;  /* 0x0000000800037308 */ /* 0x000e300000000800 */
[----:B------:R-:W1:Y:S01]  /*10f0*/  MUFU.EX2 R17, R17 ;  /* 0x0000001100117308 */ /* 0x000e620000000800 */
[----:B0-----:R-:W-:-:S04]  /*1100*/  FMUL R0, R0, R3 ;  /* 0x0000000300007220 */ /* 0x001fc80000400000 */
        /* <DEDUP_REMOVED lines=20> */
[----:B------:R1:W2:Y:S02]  /*1250*/  SHFL.BFLY PT, R14, R22, 0x1, 0x1f ;  /* 0x0c201f00160e7f89 */ /* 0x0002a400000e0000 */
[----:B01----:R-:W-:-:S07]  /*1260*/  FADD R3, R7, R8 ;  /* 0x0000000807037221 */ /* 0x003fce0000000000 */
.L_x_5583:
[----:B------:R-:W0:Y:S01]  /*1270*/  MUFU.RCP R6, R3 ;  /* 0x0000000300067308 */ /* 0x000e220000001000 */
[----:B------:R-:W-:Y:S01]  /*1280*/  BSSY.RECONVERGENT B1, `(.L_x_5557) ;  /* 0x000000c000017945 */ /* 0x000fe20003800200 */
[----:B--2---:R-:W-:-:S06]  /*1290*/  FADD R11, R22, R14 ;  /* 0x0000000e160b7221 */ /* 0x004fcc0000000000 */
[----:B------:R-:W1:Y:S01]  /*12a0*/  FCHK P0, R0, R3 ;  /* 0x0000000300007302 */ /* 0x000e620000000000 */
[----:B0-----:R-:W-:-:S04]  /*12b0*/  FFMA R7, -R3, R6, 1 ;  /* 0x3f80000003077423 */ /* 0x001fc80000000106 */
[----:B------:R-:W-:-:S04]  /*12c0*/  FFMA R7, R6, R7, R6 ;  /* 0x0000000706077223 */ /* 0x000fc80000000006 */
[----:B------:R-:W-:-:S04]  /*12d0*/  FFMA R6, R0, R7, RZ ;  /* 0x0000000700067223 */ /* 0x000fc800000000ff */
[----:B------:R-:W-:-:S04]  /*12e0*/  FFMA R8, -R3, R6, R0 ;  /* 0x0000000603087223 */ /* 0x000fc80000000100 */
[----:B------:R-:W-:Y:S01]  /*12f0*/  FFMA R15, R7, R8, R6 ;  /* 0x00000008070f7223 */ /* 0x000fe20000000006 */
[----:B-1----:R-:W-:Y:S06]  /*1300*/  @!P0 BRA `(.L_x_5558) ;  /* 0x00000000000c8947 */ /* 0x002fec0003800000 */
[----:B------:R-:W-:-:S07]  /*1310*/  MOV R8, 0x1330 ;  /* 0x0000133000087802 */ /* 0x000fce0000000f00 */
[----:B------:R-:W-:Y:S05]  /*1320*/  CALL.REL.NOINC `($__internal_75_$__cuda_sm3x_div_rn_noftz_f32_slowpath) ;  /* 0x0000000c00187944 */ /* 0x000fea0003c00000 */
[----:B------:R-:W-:-:S07]  /*1330*/  MOV R15, R0 ;  /* 0x00000000000f7202 */ /* 0x000fce0000000f00 */
.L_x_5558:
[----:B------:R-:W-:Y:S05]  /*1340*/  BSYNC.RECONVERGENT B1 ;  /* 0x0000000000017941 */ /* 0x000fea0003800200 */
.L_x_5557:
[----:B------:R-:W-:Y:S01]  /*1350*/  IMAD.MOV.U32 R19, RZ, RZ, RZ ;  /* 0x000000ffff137224 */ /* 0x000fe200078e00ff */
[----:B------:R-:W0:Y:S01]  /*1360*/  MUFU.RCP R0, R11 ;  /* 0x0000000b00007308 */ /* 0x000e220000001000 */
[----:B------:R-:W-:Y:S01]  /*1370*/  IMAD R6, R10, UR44, RZ ;  /* 0x0000002c0a067c24 */ /* 0x000fe2000f8e02ff */
[----:B------:R-:W-:Y:S01]  /*1380*/  R2UR UR4, R4 ;  /* 0x00000000040472ca */ /* 0x000fe200000e0000 */
[----:B------:R-:W-:Y:S01]  /*1390*/  IMAD.WIDE.U32 R12, R9, UR44, R18 ;  /* 0x0000002c090c7c25 */ /* 0x000fe2000f8e0012 */
[----:B------:R-:W-:Y:S01]  /*13a0*/  R2UR UR5, R5 ;  /* 0x00000000050572ca */ /* 0x000fe200000e0000 */
[----:B------:R-:W-:Y:S02]  /*13b0*/  BSSY.RECONVERGENT B1, `(.L_x_5559) ;  /* 0x0000012000017945 */ /* 0x000fe40003800200 */
[----:B------:R-:W-:Y:S01]  /*13c0*/  IMAD R3, R9, UR45, R6 ;  /* 0x0000002d09037c24 */ /* 0x000fe2000f8e0206 */
[----:B------:R-:W-:-:S03]  /*13d0*/  LEA R6, P0, R12, UR46, 0x2 ;  /* 0x0000002e0c067c11 */ /* 0x000fc6000f8010ff */
[----:B------:R-:W-:-:S05]  /*13e0*/  IMAD.IADD R3, R13, 0x1, R3 ;  /* 0x000000010d037824 */ /* 0x000fca00078e0203 */
[----:B------:R-:W-:Y:S01]  /*13f0*/  LEA.HI.X R7, R12, UR47, R3, 0x2, P0 ;  /* 0x0000002f0c077c11 */ /* 0x000fe200080f1403 */
[----:B0-----:R-:W-:-:S03]  /*1400*/  FFMA R3, -R11, R0, 1 ;  /* 0x3f8000000b037423 */ /* 0x001fc60000000100 */
[----:B------:R-:W0:Y:S01]  /*1410*/  FCHK P0, R2, R11 ;  /* 0x0000000b02007302 */ /* 0x000e220000000000 */
[----:B------:R-:W-:Y:S01]  /*1420*/  FFMA R3, R0, R3, R0 ;  /* 0x0000000300037223 */ /* 0x000fe20000000000 */
[----:B------:R1:W-:Y:S03]  /*1430*/  STG.E desc[UR4][R6.64], R15 ;  /* 0x0000000f06007986 */ /* 0x0003e6000c101904 */
[----:B------:R-:W-:-:S04]  /*1440*/  FFMA R0, R2, R3, RZ ;  /* 0x0000000302007223 */ /* 0x000fc800000000ff */
[----:B------:R-:W-:-:S04]  /*1450*/  FFMA R8, -R11, R0, R2 ;  /* 0x000000000b087223 */ /* 0x000fc80000000102 */
[----:B------:R-:W-:Y:S01]  /*1460*/  FFMA R13, R3, R8, R0 ;  /* 0x00000008030d7223 */ /* 0x000fe20000000000 */
[----:B01----:R-:W-:Y:S06]  /*1470*/  @!P0 BRA `(.L_x_5560) ;  /* 0x0000000000148947 */ /* 0x003fec0003800000 */
[----:B------:R-:W-:Y:S01]  /*1480*/  MOV R0, R2 ;  /* 0x0000000200007202 */ /* 0x000fe20000000f00 */
[----:B------:R-:W-:Y:S01]  /*1490*/  IMAD.MOV.U32 R3, RZ, RZ, R11 ;  /* 0x000000ffff037224 */ /* 0x000fe200078e000b */
[----:B------:R-:W-:-:S07]  /*14a0*/  MOV R8, 0x14c0 ;  /* 0x000014c000087802 */ /* 0x000fce0000000f00 */
[----:B------:R-:W-:Y:S05]  /*14b0*/  CALL.REL.NOINC `($__internal_75_$__cuda_sm3x_div_rn_noftz_f32_slowpath) ;  /* 0x0000000800b47944 */ /* 0x000fea0003c00000 */
[----:B------:R-:W-:-:S07]  /*14c0*/  IMAD.MOV.U32 R13, RZ, RZ, R0 ;  /* 0x000000ffff0d7224 */ /* 0x000fce00078e0000 */
.L_x_5560:
[----:B------:R-:W-:Y:S05]  /*14d0*/  BSYNC.RECONVERGENT B1 ;  /* 0x0000000000017941 */ /* 0x000fea0003800200 */
.L_x_5559:
[----:B------:R-:W0:Y:S01]  /*14e0*/  LDC.64 R14, c[0x0][0x400] ;  /* 0x00010000ff0e7b82 */ /* 0x000e220000000a00 */
[----:B------:R-:W-:Y:S02]  /*14f0*/  IADD3 R9, P1, PT, R16, R9, RZ ;  /* 0x0000000910097210 */ /* 0x000fe40007f3e0ff */
[----:B------:R-:W-:Y:S02]  /*1500*/  R2UR UR4, R4 ;  /* 0x00000000040472ca */ /* 0x000fe400000e0000 */
[----:B------:R-:W-:Y:S02]  /*1510*/  LEA.HI.X.SX32 R10, R16, R10, 0x1, P1 ;  /* 0x0000000a100a7211 */ /* 0x000fe400008f0eff */
[----:B------:R-:W-:Y:S01]  /*1520*/  R2UR UR5, R5 ;  /* 0x00000000050572ca */ /* 0x000fe200000e0000 */
[----:B------:R-:W1:Y:S01]  /*1530*/  LDC.64 R20, c[0x0][0x408] ;  /* 0x00010200ff147b82 */ /* 0x000e620000000a00 */
[----:B0-----:R-:W-:-:S04]  /*1540*/  LEA R2, P0, R14, R6, 0x2 ;  /* 0x000000060e027211 */ /* 0x001fc800078010ff */
[----:B------:R-:W-:Y:S02]  /*1550*/  LEA.HI.X R3, R14, R7, R15, 0x2, P0 ;  /* 0x000000070e037211 */ /* 0x000fe400000f140f */
[----:B-1----:R-:W-:-:S05]  /*1560*/  ISETP.GE.U32.AND P0, PT, R9, R20, PT ;  /* 0x000000140900720c */ /* 0x002fca0003f06070 */
[----:B------:R2:W-:Y:S01]  /*1570*/  STG.E desc[UR4][R2.64], R13 ;  /* 0x0000000d02007986 */ /* 0x0005e2000c101904 */
[----:B------:R-:W-:-:S13]  /*1580*/  ISETP.GE.AND.EX P0, PT, R10, R21, PT, P0 ;  /* 0x000000150a00720c */ /* 0x000fda0003f06300 */
[----:B--2---:R-:W-:Y:S05]  /*1590*/  @!P0 BRA `(.L_x_5561) ;  /* 0xffffffec00408947 */ /* 0x004fea000383ffff */
[----:B------:R-:W-:Y:S05]  /*15a0*/  BSYNC B0 ;  /* 0x0000000000007941 */ /* 0x000fea0003800000 */
.L_x_5555:
[----:B------:R-:W-:Y:S05]  /*15b0*/  EXIT ;  /* 0x000000000000794d */ /* 0x000fea0003800000 */
.L_x_5556:
[----:B------:R-:W-:Y:S01]  /*15c0*/  HFMA2 R12, -RZ, RZ, 0, 9.5367431640625e-07 ;  /* 0x00000010ff0c7431 */ /* 0x000fe200000001ff */
[----:B------:R-:W-:Y:S01]  /*15d0*/  BSSY B1, `(.L_x_5562) ;  /* 0x0000006000017945 */ /* 0x000fe20003800000 */
[----:B------:R-:W-:Y:S02]  /*15e0*/  IMAD.MOV.U32 R11, RZ, RZ, 0x1f ;  /* 0x0000001fff0b7424 */ /* 0x000fe400078e00ff */
[----:B------:R-:W-:-:S07]  /*15f0*/  IMAD.MOV.U32 R15, RZ, RZ, -0x1 ;  /* 0xffffffffff0f7424 */ /* 0x000fce00078e00ff */
[----:B------:R-:W-:Y:S05]  /*1600*/  WARPSYNC.COLLECTIVE R15, `(.L_x_5563) ;  /* 0x000000000f087348 */ /* 0x000fea0003c00000 */
[----:B------:R0:W1:Y:S02]  /*1610*/  SHFL.BFLY P6, R14, R13, R12, R11 ;  /* 0x0c00000c0d0e7389 */ /* 0x00006400000c000b */
[----:B01----:R-:W-:Y:S05]  /*1620*/  ENDCOLLECTIVE ;  /* 0x000000000000791b */ /* 0x003fea0003800000 */
.L_x_5563:
[----:B------:R-:W-:Y:S05]  /*1630*/  BSYNC B1 ;  /* 0x0000000000017941 */ /* 0x000fea0003800000 */
.L_x_5562:
[----:B------:R-:W-:Y:S01]  /*1640*/  FMNMX R13, R13, R14, !PT ;  /* 0x0000000e0d0d7209 */ /* 0x000fe20007800000 */
[----:B------:R-:W-:Y:S01]  /*1650*/  IMAD.MOV.U32 R11, RZ, RZ, 0x1f ;  /* 0x0000001fff0b7424 */ /* 0x000fe200078e00ff */
[----:B------:R-:W-:Y:S01]  /*1660*/  MOV R12, 0x8 ;  /* 0x00000008000c7802 */ /* 0x000fe20000000f00 */
[----:B------:R-:W-:-:S07]  /*1670*/  IMAD.MOV.U32 R15, RZ, RZ, -0x1 ;  /* 0xffffffffff0f7424 */ /* 0x000fce00078e00ff */
[----:B------:R-:W-:Y:S05]  /*1680*/  WARPSYNC.COLLECTIVE R15, `(.L_x_5564) ;  /* 0x000000000f087348 */ /* 0x000fea0003c00000 */
[----:B------:R0:W1:Y:S02]  /*1690*/  SHFL.BFLY P6, R14, R13, R12, R11 ;  /* 0x0c00000c0d0e7389 */ /* 0x00006400000c000b */
[----:B01----:R-:W-:Y:S05]  /*16a0*/  ENDCOLLECTIVE ;  /* 0x000000000000791b */ /* 0x003fea0003800000 */
.L_x_5564:
[----:B------:R-:W-:Y:S01]  /*16b0*/  IMAD.MOV.U32 R12, RZ, RZ, 0x4 ;  /* 0x00000004ff0c7424 */ /* 0x000fe200078e00ff */
[----:B------:R-:W-:-:S04]  /*16c0*/  FMNMX R2, R13, R14, !PT ;  /* 0x0000000e0d027209 */ /* 0x000fc80007800000 */
[----:B------:R-:W-:-:S07]  /*16d0*/  MOV R13, R2 ;  /* 0x00000002000d7202 */ /* 0x000fce0000000f00 */
[----:B------:R-:W-:Y:S05]  /*16e0*/  WARPSYNC.COLLECTIVE R15, `(.L_x_5565) ;  /* 0x000000000f087348 */ /* 0x000fea0003c00000 */
[----:B------:R0:W1:Y:S02]  /*16f0*/  SHFL.BFLY P6, R14, R13, R12, R11 ;  /* 0x0c00000c0d0e7389 */ /* 0x00006400000c000b */
[----:B01----:R-:W-:Y:S05]  /*1700*/  ENDCOLLECTIVE ;  /* 0x000000000000791b */ /* 0x003fea0003800000 */
.L_x_5565:
[----:B------:R-:W-:Y:S01]  /*1710*/  HFMA2 R12, -RZ, RZ, 0, 1.1920928955078125e-07 ;  /* 0x00000002ff0c7431 */ /* 0x000fe200000001ff */
[----:B------:R-:W-:Y:S01]  /*1720*/  FMNMX R3, R2, R14, !PT ;  /* 0x0000000e02037209 */ /* 0x000fe20007800000 */
[----:B------:R-:W-:-:S04]  /*1730*/  IMAD.MOV.U32 R2, RZ, RZ, 0x3bbb989d ;  /* 0x3bbb989dff027424 */ /* 0x000fc800078e00ff */
[----:B------:R-:W-:-:S07]  /*1740*/  IMAD.MOV.U32 R13, RZ, RZ, R3 ;  /* 0x000000ffff0d7224 */ /* 0x000fce00078e0003 */
[----:B------:R-:W-:Y:S05]  /*1750*/  WARPSYNC.COLLECTIVE R15, `(.L_x_5566) ;  /* 0x000000000f087348 */ /* 0x000fea0003c00000 */
[----:B------:R0:W1:Y:S02]  /*1760*/  SHFL.BFLY P6, R14, R13, R12, R11 ;  /* 0x0c00000c0d0e7389 */ /* 0x00006400000c000b */
[----:B01----:R-:W-:Y:S05]  /*1770*/  ENDCOLLECTIVE ;  /* 0x000000000000791b */ /* 0x003fea0003800000 */
.L_x_5566:
[----:B------:R-:W-:Y:S01]  /*1780*/  IMAD.MOV.U32 R12, RZ, RZ, 0x1 ;  /* 0x00000001ff0c7424 */ /* 0x000fe200078e00ff */
[----:B------:R-:W-:-:S05]  /*1790*/  FMNMX R7, R3, R14, !PT ;  /* 0x0000000e03077209 */ /* 0x000fca0007800000 */
[----:B------:R-:W-:-:S07]  /*17a0*/  IMAD.MOV.U32 R13, RZ, RZ, R7 ;  /* 0x000000ffff0d7224 */ /* 0x000fce00078e0007 */
[----:B------:R-:W-:Y:S05]  /*17b0*/  WARPSYNC.COLLECTIVE R15, `(.L_x_5567) ;  /* 0x000000000f087348 */ /* 0x000fea0003c00000 */
[----:B------:R0:W1:Y:S02]  /*17c0*/  SHFL.BFLY P6, R14, R13, R12, R11 ;  /* 0x0c00000c0d0e7389 */ /* 0x00006400000c000b */
[----:B01----:R-:W-:Y:S05]  /*17d0*/  ENDCOLLECTIVE ;  /* 0x000000000000791b */ /* 0x003fea0003800000 */
.L_x_5567:
[----:B------:R-:W-:Y:S02]  /*17e0*/  IMAD.MOV.U32 R13, RZ, RZ, R0 ;  /* 0x000000ffff0d7224 */ /* 0x000fe400078e0000 */
[----:B------:R-:W-:Y:S01]  /*17f0*/  IMAD.MOV.U32 R12, RZ, RZ, 0x10 ;  /* 0x00000010ff0c7424 */ /* 0x000fe200078e00ff */
[----:B------:R-:W-:-:S07]  /*1800*/  MOV R8, R14 ;  /* 0x0000000e00087202 */ /* 0x000fce0000000f00 */
[----:B------:R-:W-:Y:S05]  /*1810*/  WARPSYNC.COLLECTIVE R15, `(.L_x_5568) ;  /* 0x000000000f087348 */ /* 0x000fea0003c00000 */
[----:B------:R0:W1:Y:S02]  /*1820*/  SHFL.BFLY P6, R14, R13, R12, R11 ;  /* 0x0c00000c0d0e7389 */ /* 0x00006400000c000b */
[----:B01----:R-:W-:Y:S05]  /*1830*/  ENDCOLLECTIVE ;  /* 0x000000000000791b */ /* 0x003fea0003800000 */
.L_x_5568:
[----:B------:R-:W-:-:S05]  /*1840*/  FMNMX R8, R7, R8, !PT ;  /* 0x0000000807087209 */ /* 0x000fca0007800000 */
[----:B------:R-:W-:Y:S01]  /*1850*/  FADD R19, R19, -R8 ;  /* 0x8000000813137221 */ /* 0x000fe20000000000 */
[----:B------:R-:W-:Y:S01]  /*1860*/  IMAD.MOV.U32 R12, RZ, RZ, 0x8 ;  /* 0x00000008ff0c7424 */ /* 0x000fe200078e00ff */
[----:B------:R-:W-:-:S04]  /*1870*/  MOV R3, R14 ;  /* 0x0000000e00037202 */ /* 0x000fc80000000f00 */
[----:B------:R-:W-:Y:S01]  /*1880*/  FMNMX R17, R0, R3, !PT ;  /* 0x0000000300117209 */ /* 0x000fe20007800000 */
[----:B------:R-:W-:Y:S02]  /*1890*/  IMAD.MOV.U32 R3, RZ, RZ, 0x437c0000 ;  /* 0x437c0000ff037424 */ /* 0x000fe400078e00ff */
[----:B------:R-:W-:Y:S02]  /*18a0*/  FFMA.SAT R0, R19, R2, 0.5 ;  /* 0x3f00000013007423 */ /* 0x000fe40000002002 */
[----:B------:R-:W-:Y:S02]  /*18b0*/  IMAD.MOV.U32 R13, RZ, RZ, R17 ;  /* 0x000000ffff0d7224 */ /* 0x000fe400078e0011 */
[----:B------:R-:W-:-:S07]  /*18c0*/  FFMA.RM R0, R0, R3, 12582913 ;  /* 0x4b40000100007423 */ /* 0x000fce0000004003 */
[----:B------:R-:W-:Y:S05]  /*18d0*/  WARPSYNC.COLLECTIVE R15, `(.L_x_5569) ;  /* 0x000000000f087348 */ /* 0x000fea0003c00000 */
[----:B------:R0:W1:Y:S02]  /*18e0*/  SHFL.BFLY P6, R14, R13, R12, R11 ;  /* 0x0c00000c0d0e7389 */ /* 0x00006400000c000b */
[----:B01----:R-:W-:Y:S05]  /*18f0*/  ENDCOLLECTIVE ;  /* 0x000000000000791b */ /* 0x003fea0003800000 */
.L_x_5569:
[C---:B------:R-:W-:Y:S01]  /*1900*/  FADD R8, R0.reuse, -12583039 ;  /* 0xcb40007f00087421 */ /* 0x040fe20000000000 */
[----:B------:R-:W-:-:S03]  /*1910*/  SHF.L.U32 R0, R0, 0x17, RZ ;  /* 0x0000001700007819 */ /* 0x000fc600000006ff */
[----:B------:R-:W-:-:S04]  /*1920*/  FFMA R8, R19, 1.4426950216293334961, -R8 ;  /* 0x3fb8aa3b13087823 */ /* 0x000fc80000000808 */
[----:B------:R-:W-:-:S04]  /*1930*/  FFMA R8, R19, 1.925963033500011079e-08, R8 ;  /* 0x32a5706013087823 */ /* 0x000fc80000000008 */
[----:B------:R-:W0:Y:S01]  /*1940*/  MUFU.EX2 R7, R8 ;  /* 0x0000000800077308 */ /* 0x000e220000000800 */
[----:B------:R-:W-:Y:S01]  /*1950*/  IMAD.MOV.U32 R12, RZ, RZ, 0x4 ;  /* 0x00000004ff0c7424 */ /* 0x000fe200078e00ff */
[----:B------:R-:W-:-:S04]  /*1960*/  MOV R20, R14 ;  /* 0x0000000e00147202 */ /* 0x000fc80000000f00 */
[----:B------:R-:W-:Y:S01]  /*1970*/  FMNMX R20, R17, R20, !PT ;  /* 0x0000001411147209 */ /* 0x000fe20007800000 */
[----:B0-----:R-:W-:-:S04]  /*1980*/  FMUL R0, R0, R7 ;  /* 0x0000000700007220 */ /* 0x001fc80000400000 */
[----:B------:R-:W-:Y:S02]  /*1990*/  IMAD.MOV.U32 R13, RZ, RZ, R20 ;  /* 0x000000ffff0d7224 */ /* 0x000fe400078e0014 */
[----:B------:R-:W-:-:S07]  /*19a0*/  FADD R7, RZ, R0 ;  /* 0x00000000ff077221 */ /* 0x000fce0000000000 */
[----:B------:R-:W-:Y:S05]  /*19b0*/  WARPSYNC.COLLECTIVE R15, `(.L_x_5570) ;  /* 0x000000000f087348 */ /* 0x000fea0003c00000 */
[----:B------:R0:W1:Y:S02]  /*19c0*/  SHFL.BFLY P6, R14, R13, R12, R11 ;  /* 0x0c00000c0d0e7389 */ /* 0x00006400000c000b */
[----:B01----:R-:W-:Y:S05]  /*19d0*/  ENDCOLLECTIVE ;  /* 0x000000000000791b */ /* 0x003fea0003800000 */
.L_x_5570:
[----:B------:R-:W-:Y:S01]  /*19e0*/  IMAD.MOV.U32 R12, RZ, RZ, 0x2 ;  /* 0x00000002ff0c7424 */ /* 0x000fe200078e00ff */
[----:B------:R-:W-:-:S04]  /*19f0*/  MOV R21, R14 ;  /* 0x0000000e00157202 */ /* 0x000fc80000000f00 */
[----:B------:R-:W-:-:S04]  /*1a00*/  FMNMX R21, R20, R21, !PT ;  /* 0x0000001514157209 */ /* 0x000fc80007800000 */
[----:B------:R-:W-:-:S07]  /*1a10*/  MOV R13, R21 ;  /* 0x00000015000d7202 */ /* 0x000fce0000000f00 */
[----:B------:R-:W-:Y:S05]  /*1a20*/  WARPSYNC.COLLECTIVE R15, `(.L_x_5571) ;  /* 0x000000000f087348 */ /* 0x000fea0003c00000 */
[----:B------:R0:W1:Y:S02]  /*1a30*/  SHFL.BFLY P6, R14, R13, R12, R11 ;  /* 0x0c00000c0d0e7389 */ /* 0x00006400000c000b */
[----:B01----:R-:W-:Y:S05]  /*1a40*/  ENDCOLLECTIVE ;  /* 0x000000000000791b */ /* 0x003fea0003800000 */
.L_x_5571:
[----:B------:R-:W-:Y:S02]  /*1a50*/  IMAD.MOV.U32 R12, RZ, RZ, 0x1 ;  /* 0x00000001ff0c7424 */ /* 0x000fe400078e00ff */
[----:B------:R-:W-:-:S05]  /*1a60*/  IMAD.MOV.U32 R22, RZ, RZ, R14 ;  /* 0x000000ffff167224 */ /* 0x000fca00078e000e */
[----:B------:R-:W-:-:S05]  /*1a70*/  FMNMX R22, R21, R22, !PT ;  /* 0x0000001615167209 */ /* 0x000fca0007800000 */
[----:B------:R-:W-:-:S07]  /*1a80*/  IMAD.MOV.U32 R13, RZ, RZ, R22 ;  /* 0x000000ffff0d7224 */ /* 0x000fce00078e0016 */
[----:B------:R-:W-:Y:S05]  /*1a90*/  WARPSYNC.COLLECTIVE R15, `(.L_x_5572) ;  /* 0x000000000f087348 */ /* 0x000fea0003c00000 */
[----:B------:R0:W1:Y:S02]  /*1aa0*/  SHFL.BFLY P6, R14, R13, R12, R11 ;  /* 0x0c00000c0d0e7389 */ /* 0x00006400000c000b */
[----:B01----:R-:W-:Y:S05]  /*1ab0*/  ENDCOLLECTIVE ;  /* 0x000000000000791b */ /* 0x003fea0003800000 */
.L_x_5572:
[----:B------:R-:W-:Y:S02]  /*1ac0*/  IMAD.MOV.U32 R13, RZ, RZ, R7 ;  /* 0x000000ffff0d7224 */ /* 0x000fe400078e0007 */
[----:B------:R-:W-:Y:S01]  /*1ad0*/  IMAD.MOV.U32 R12, RZ, RZ, 0x10 ;  /* 0x00000010ff0c7424 */ /* 0x000fe200078e00ff */
[----:B------:R-:W-:-:S07]  /*1ae0*/  MOV R17, R14 ;  /* 0x0000000e00117202 */ /* 0x000fce0000000f00 */
[----:B------:R-:W-:Y:S05]  /*1af0*/  WARPSYNC.COLLECTIVE R15, `(.L_x_5573) ;  /* 0x000000000f087348 */ /* 0x000fea0003c00000 */
[----:B------:R0:W1:Y:S02]  /*1b00*/  SHFL.BFLY P6, R14, R13, R12, R11 ;  /* 0x0c00000c0d0e7389 */ /* 0x00006400000c000b */
[----:B01----:R-:W-:Y:S05]  /*1b10*/  ENDCOLLECTIVE ;  /* 0x000000000000791b */ /* 0x003fea0003800000 */
.L_x_5573:
[----:B------:R-:W-:-:S05]  /*1b20*/  FMNMX R17, R22, R17, !PT ;  /* 0x0000001116117209 */ /* 0x000fca0007800000 */
[----:B------:R-:W-:-:S04]  /*1b30*/  FADD R17, R6, -R17 ;  /* 0x8000001106117221 */ /* 0x000fc80000000000 */
[----:B------:R-:W-:Y:S01]  /*1b40*/  FFMA.SAT R2, R17, R2, 0.5 ;  /* 0x3f00000011027423 */ /* 0x000fe20000002002 */
[----:B------:R-:W-:-:S03]  /*1b50*/  IMAD.MOV.U32 R12, RZ, RZ, 0x8 ;  /* 0x00000008ff0c7424 */ /* 0x000fc600078e00ff */
[----:B------:R-:W-:-:S04]  /*1b60*/  FFMA.RM R2, R2, R3, 12582913 ;  /* 0x4b40000102027423 */ /* 0x000fc80000004003 */
[C---:B------:R-:W-:Y:S01]  /*1b70*/  FADD R6, R2.reuse, -12583039 ;  /* 0xcb40007f02067421 */ /* 0x040fe20000000000 */
[----:B------:R-:W-:Y:S01]  /*1b80*/  SHF.L.U32 R2, R2, 0x17, RZ ;  /* 0x0000001702027819 */ /* 0x000fe200000006ff */
[----:B------:R-:W-:-:S05]  /*1b90*/  FADD R8, R7, R14 ;  /* 0x0000000e07087221 */ /* 0x000fca0000000000 */
[----:B------:R-:W-:-:S07]  /*1ba0*/  MOV R13, R8 ;  /* 0x00000008000d7202 */ /* 0x000fce0000000f00 */
[----:B------:R-:W-:Y:S05]  /*1bb0*/  WARPSYNC.COLLECTIVE R15, `(.L_x_5574) ;  /* 0x000000000f087348 */ /* 0x000fea0003c00000 */
[----:B------:R0:W1:Y:S02]  /*1bc0*/  SHFL.BFLY P6, R14, R13, R12, R11 ;  /* 0x0c00000c0d0e7389 */ /* 0x00006400000c000b */
[----:B01----:R-:W-:Y:S05]  /*1bd0*/  ENDCOLLECTIVE ;  /* 0x000000000000791b */ /* 0x003fea0003800000 */
.L_x_5574:
[----:B------:R-:W-:Y:S02]  /*1be0*/  HFMA2 R12, -RZ, RZ, 0, 2.384185791015625e-07 ;  /* 0x00000004ff0c7431 */ /* 0x000fe400000001ff */
[----:B------:R-:W-:Y:S01]  /*1bf0*/  FADD R19, R8, R14 ;  /* 0x0000000e08137221 */ /* 0x000fe20000000000 */
[----:B------:R-:W-:-:S03]  /*1c00*/  FFMA R8, R17, 1.4426950216293334961, -R6 ;  /* 0x3fb8aa3b11087823 */ /* 0x000fc60000000806 */
[----:B------:R-:W-:Y:S02]  /*1c10*/  IMAD.MOV.U32 R13, RZ, RZ, R19 ;  /* 0x000000ffff0d7224 */ /* 0x000fe400078e0013 */
[----:B------:R-:W-:-:S07]  /*1c20*/  FFMA R17, R17, 1.925963033500011079e-08, R8 ;  /* 0x32a5706011117823 */ /* 0x000fce0000000008 */
[----:B------:R-:W-:Y:S05]  /*1c30*/  WARPSYNC.COLLECTIVE R15, `(.L_x_5575) ;  /* 0x000000000f087348 */ /* 0x000fea0003c00000 */
[----:B------:R0:W1:Y:S02]  /*1c40*/  SHFL.BFLY P6, R14, R13, R12, R11 ;  /* 0x0c00000c0d0e7389 */ /* 0x00006400000c000b */
[----:B01----:R-:W-:Y:S05]  /*1c50*/  ENDCOLLECTIVE ;  /* 0x000000000000791b */ /* 0x003fea0003800000 */
.L_x_5575:
[----:B------:R-:W0:Y:S01]  /*1c60*/  MUFU.EX2 R17, R17 ;  /* 0x0000001100117308 */ /* 0x000e220000000800 */
[----:B------:R-:W-:Y:S02]  /*1c70*/  IMAD.MOV.U32 R12, RZ, RZ, 0x2 ;  /* 0x00000002ff0c7424 */ /* 0x000fe400078e00ff */
[----:B0-----:R-:W-:-:S04]  /*1c80*/  FMUL R2, R2, R17 ;  /* 0x0000001102027220 */ /* 0x001fc80000400000 */
[----:B------:R-:W-:Y:S01]  /*1c90*/  FADD R3, RZ, R2 ;  /* 0x00000002ff037221 */ /* 0x000fe20000000000 */
[----:B------:R-:W-:-:S04]  /*1ca0*/  FADD R6, R19, R14 ;  /* 0x0000000e13067221 */ /* 0x000fc80000000000 */
[----:B------:R-:W-:-:S07]  /*1cb0*/  IMAD.MOV.U32 R13, RZ, RZ, R6 ;  /* 0x000000ffff0d7224 */ /* 0x000fce00078e0006 */
[----:B------:R-:W-:Y:S05]  /*1cc0*/  WARPSYNC.COLLECTIVE R15, `(.L_x_5576) ;  /* 0x000000000f087348 */ /* 0x000fea0003c00000 */
[----:B------:R0:W1:Y:S02]  /*1cd0*/  SHFL.BFLY P6, R14, R13, R12, R11 ;  /* 0x0c00000c0d0e7389 */ /* 0x00006400000c000b */
[----:B01----:R-:W-:Y:S05]  /*1ce0*/  ENDCOLLECTIVE ;  /* 0x000000000000791b */ /* 0x003fea0003800000 */
.L_x_5576:
[----:B------:R-:W-:Y:S02]  /*1cf0*/  IMAD.MOV.U32 R12, RZ, RZ, 0x1 ;  /* 0x00000001ff0c7424 */ /* 0x000fe400078e00ff */
[----:B------:R-:W-:-:S04]  /*1d00*/  FADD R7, R6, R14 ;  /* 0x0000000e06077221 */ /* 0x000fc80000000000 */
[----:B------:R-:W-:-:S07]  /*1d10*/  IMAD.MOV.U32 R13, RZ, RZ, R7 ;  /* 0x000000ffff0d7224 */ /* 0x000fce00078e0007 */
[----:B------:R-:W-:Y:S05]  /*1d20*/  WARPSYNC.COLLECTIVE R15, `(.L_x_5577) ;  /* 0x000000000f087348 */ /* 0x000fea0003c00000 */
[----:B------:R0:W1:Y:S02]  /*1d30*/  SHFL.BFLY P6, R14, R13, R12, R11 ;  /* 0x0c00000c0d0e7389 */ /* 0x00006400000c000b */
[----:B01----:R-:W-:Y:S05]  /*1d40*/  ENDCOLLECTIVE ;  /* 0x000000000000791b */ /* 0x003fea0003800000 */
.L_x_5577:
[----:B------:R-:W-:Y:S02]  /*1d50*/  IMAD.MOV.U32 R13, RZ, RZ, R3 ;  /* 0x000000ffff0d7224 */ /* 0x000fe400078e0003 */
[----:B------:R-:W-:Y:S01]  /*1d60*/  IMAD.MOV.U32 R12, RZ, RZ, 0x10 ;  /* 0x00000010ff0c7424 */ /* 0x000fe200078e00ff */
[----:B------:R-:W-:-:S07]  /*1d70*/  MOV R8, R14 ;  /* 0x0000000e00087202 */ /* 0x000fce0000000f00 */
[----:B------:R-:W-:Y:S05]  /*1d80*/  WARPSYNC.COLLECTIVE R15, `(.L_x_5578) ;  /* 0x000000000f087348 */ /* 0x000fea0003c00000 */
[----:B------:R0:W1:Y:S02]  /*1d90*/  SHFL.BFLY P6, R14, R13, R12, R11 ;  /* 0x0c00000c0d0e7389 */ /* 0x00006400000c000b */
[----:B01----:R-:W-:Y:S05]  /*1da0*/  ENDCOLLECTIVE ;  /* 0x000000000000791b */ /* 0x003fea0003800000 */
.L_x_5578:
[----:B------:R-:W-:Y:S01]  /*1db0*/  IMAD.MOV.U32 R12, RZ, RZ, 0x8 ;  /* 0x00000008ff0c7424 */ /* 0x000fe200078e00ff */
[----:B------:R-:W-:-:S05]  /*1dc0*/  MOV R6, R14 ;  /* 0x0000000e00067202 */ /* 0x000fca0000000f00 */
[----:B------:R-:W-:Y:S01]  /*1dd0*/  FADD R17, R3, R6 ;  /* 0x0000000603117221 */ /* 0x000fe20000000000 */
[----:B------:R-:W-:-:S03]  /*1de0*/  FADD R3, R7, R8 ;  /* 0x0000000807037221 */ /* 0x000fc60000000000 */
[----:B------:R-:W-:-:S07]  /*1df0*/  IMAD.MOV.U32 R13, RZ, RZ, R17 ;  /* 0x000000ffff0d7224 */ /* 0x000fce00078e0011 */
[----:B------:R-:W-:Y:S05]  /*1e00*/  WARPSYNC.COLLECTIVE R15, `(.L_x_5579) ;  /* 0x000000000f087348 */ /* 0x000fea0003c00000 */
[----:B------:R0:W1:Y:S02]  /*1e10*/  SHFL.BFLY P6, R14, R13, R12, R11 ;  /* 0x0c00000c0d0e7389 */ /* 0x00006400000c000b */
[----:B01----:R-:W-:Y:S05]  /*1e20*/  ENDCOLLECTIVE ;  /* 0x000000000000791b */ /* 0x003fea0003800000 */
.L_x_5579:
[----:B------:R-:W-:Y:S01]  /*1e30*/  IMAD.MOV.U32 R12, RZ, RZ, 0x4 ;  /* 0x00000004ff0c7424 */ /* 0x000fe200078e00ff */
[----:B------:R-:W-:-:S05]  /*1e40*/  MOV R6, R14 ;  /* 0x0000000e00067202 */ /* 0x000fca0000000f00 */
[----:B------:R-:W-:-:S04]  /*1e50*/  FADD R20, R17, R6 ;  /* 0x0000000611147221 */ /* 0x000fc80000000000 */
[----:B------:R-:W-:-:S07]  /*1e60*/  IMAD.MOV.U32 R13, RZ, RZ, R20 ;  /* 0x000000ffff0d7224 */ /* 0x000fce00078e0014 */
[----:B------:R-:W-:Y:S05]  /*1e70*/  WARPSYNC.COLLECTIVE R15, `(.L_x_5580) ;  /* 0x000000000f087348 */ /* 0x000fea0003c00000 */
[----:B------:R0:W1:Y:S02]  /*1e80*/  SHFL.BFLY P6, R14, R13, R12, R11 ;  /* 0x0c00000c0d0e7389 */ /* 0x00006400000c000b */
[----:B01----:R-:W-:Y:S05]  /*1e90*/  ENDCOLLECTIVE ;  /* 0x000000000000791b */ /* 0x003fea0003800000 */
.L_x_5580:
[----:B------:R-:W-:Y:S01]  /*1ea0*/  IMAD.MOV.U32 R12, RZ, RZ, 0x2 ;  /* 0x00000002ff0c7424 */ /* 0x000fe200078e00ff */
[----:B------:R-:W-:-:S05]  /*1eb0*/  MOV R21, R14 ;  /* 0x0000000e00157202 */ /* 0x000fca0000000f00 */
[----:B------:R-:W-:-:S04]  /*1ec0*/  FADD R21, R20, R21 ;  /* 0x0000001514157221 */ /* 0x000fc80000000000 */
[----:B------:R-:W-:-:S07]  /*1ed0*/  IMAD.MOV.U32 R13, RZ, RZ, R21 ;  /* 0x000000ffff0d7224 */ /* 0x000fce00078e0015 */
[----:B------:R-:W-:Y:S05]  /*1ee0*/  WARPSYNC.COLLECTIVE R15, `(.L_x_5581) ;  /* 0x000000000f087348 */ /* 0x000fea0003c00000 */
[----:B------:R0:W1:Y:S02]  /*1ef0*/  SHFL.BFLY P6, R14, R13, R12, R11 ;  /* 0x0c00000c0d0e7389 */ /* 0x00006400000c000b */
[----:B01----:R-:W-:Y:S05]  /*1f00*/  ENDCOLLECTIVE ;  /* 0x000000000000791b */ /* 0x003fea0003800000 */
.L_x_5581:
[----:B------:R-:W-:Y:S01]  /*1f10*/  IMAD.MOV.U32 R12, RZ, RZ, 0x1 ;  /* 0x00000001ff0c7424 */ /* 0x000fe200078e00ff */
[----:B------:R-:W-:-:S05]  /*1f20*/  MOV R22, R14 ;  /* 0x0000000e00167202 */ /* 0x000fca0000000f00 */
[----:B------:R-:W-:-:S04]  /*1f30*/  FADD R22, R21, R22 ;  /* 0x0000001615167221 */ /* 0x000fc80000000000 */
[----:B------:R-:W-:-:S07]  /*1f40*/  IMAD.MOV.U32 R13, RZ, RZ, R22 ;  /* 0x000000ffff0d7224 */ /* 0x000fce00078e0016 */
[----:B------:R-:W-:Y:S05]  /*1f50*/  WARPSYNC.COLLECTIVE R15, `(.L_x_5582) ;  /* 0x000000000f087348 */ /* 0x000fea0003c00000 */
[----:B------:R0:W1:Y:S02]  /*1f60*/  SHFL.BFLY P6, R14, R13, R12, R11 ;  /* 0x0c00000c0d0e7389 */ /* 0x00006400000c000b */
[----:B01----:R-:W-:Y:S05]  /*1f70*/  ENDCOLLECTIVE ;  /* 0x000000000000791b */ /* 0x003fea0003800000 */
.L_x_5582:
[----:B------:R-:W-:Y:S05]  /*1f80*/  BRA `(.L_x_5583) ;  /* 0xfffffff000b87947 */ /* 0x000fea000383ffff */
        .weak           $__internal_75_$__cuda_sm3x_div_rn_noftz_f32_slowpath
        .type           $__internal_75_$__cuda_sm3x_div_rn_noftz_f32_slowpath,@function
        .size           $__internal_75_$__cuda_sm3x_div_rn_noftz_f32_slowpath,(.L_x_37452 - $__internal_75_$__cuda_sm3x_div_rn_noftz_f32_slowpath)
$__internal_75_$__cuda_sm3x_div_rn_noftz_f32_slowpath:
        /* <DEDUP_REMOVED lines=34> */
.L_x_5585:
[----:B------:R-:W-:Y:S01]  /*21b0*/  LEA R14, R13, 0xc0800000, 0x17 ;  /* 0xc08000000d0e7811 */ /* 0x000fe200078eb8ff */
[----:B------:R-:W-:Y:S03]  /*21c0*/  BSSY.RECONVERGENT B3, `(.L_x_5590) ;  /* 0x0000036000037945 */ /* 0x000fe60003800200 */
[----:B------:R-:W-:Y:S01]  /*21d0*/  IADD3 R15, PT, PT, -R14, R3, RZ ;  /* 0x000000030e0f7210 */ /* 0x000fe20007ffe1ff */
[----:B------:R-:W-:-:S03]  /*21e0*/  VIADD R14, R19, 0xffffff81 ;  /* 0xffffff81130e7836 */ /* 0x000fc60000000000 */
        /* <DEDUP_REMOVED lines=47> */
.L_x_5592:
[----:B------:R-:W-:-:S04]  /*24e0*/  LOP3.LUT R0, R0, 0x80000000, RZ, 0xc0, !PT ;  /* 0x8000000000007812 */ /* 0x000fc800078ec0ff */
[----:B------:R-:W-:Y:S01]  /*24f0*/  LOP3.LUT R0, R0, 0x7f800000, RZ, 0xfc, !PT ;  /* 0x7f80000000007812 */ /* 0x000fe200078efcff */
[----:B------:R-:W-:Y:S06]  /*2500*/  BRA `(.L_x_5593) ;  /* 0x0000000000047947 */ /* 0x000fec0003800000 */
.L_x_5591:
[----:B------:R-:W-:-:S07]  /*2510*/  IMAD R0, R15, 0x800000, R0 ;  /* 0x008000000f007824 */ /* 0x000fce00078e0200 */
.L_x_5593:
[----:B------:R-:W-:Y:S05]  /*2520*/  BSYNC.RECONVERGENT B3 ;  /* 0x0000000000037941 */ /* 0x000fea0003800200 */
.L_x_5590:
[----:B------:R-:W-:Y:S05]  /*2530*/  BRA `(.L_x_5594) ;  /* 0x0000000000207947 */ /* 0x000fea0003800000 */
.L_x_5589:
[----:B------:R-:W-:-:S04]  /*2540*/  LOP3.LUT R0, R3, 0x80000000, R0, 0x48, !PT ;  /* 0x8000000003007812 */ /* 0x000fc800078e4800 */
[----:B------:R-:W-:Y:S01]  /*2550*/  LOP3.LUT R0, R0, 0x7f800000, RZ, 0xfc, !PT ;  /* 0x7f80000000007812 */ /* 0x000fe200078efcff */
[----:B------:R-:W-:Y:S06]  /*2560*/  BRA `(.L_x_5594) ;  /* 0x0000000000147947 */ /* 0x000fec0003800000 */
.L_x_5588:
[----:B------:R-:W-:Y:S01]  /*2570*/  LOP3.LUT R0, R3, 0x80000000, R0, 0x48, !PT ;  /* 0x8000000003007812 */ /* 0x000fe200078e4800 */
[----:B------:R-:W-:Y:S06]  /*2580*/  BRA `(.L_x_5594) ;  /* 0x00000000000c7947 */ /* 0x000fec0003800000 */
.L_x_5587:
[----:B------:R-:W0:Y:S01]  /*2590*/  MUFU.RSQ R0, -QNAN ;  /* 0xffc0000000007908 */ /* 0x000e220000001400 */
[----:B------:R-:W-:Y:S05]  /*25a0*/  BRA `(.L_x_5594) ;  /* 0x0000000000047947 */ /* 0x000fea0003800000 */
.L_x_5586:
[----:B------:R-:W-:-:S07]  /*25b0*/  FADD.FTZ R0, R0, R3 ;  /* 0x0000000300007221 */ /* 0x000fce0000010000 */
.L_x_5594:
[----:B------:R-:W-:Y:S05]  /*25c0*/  BSYNC.RECONVERGENT B2 ;  /* 0x0000000000027941 */ /* 0x000fea0003800200 */
.L_x_5584:
[----:B------:R-:W-:Y:S01]  /*25d0*/  MOV R12, R8 ;  /* 0x00000008000c7202 */ /* 0x000fe20000000f00 */
[----:B------:R-:W-:-:S04]  /*25e0*/  IMAD.MOV.U32 R13, RZ, RZ, 0x0 ;  /* 0x00000000ff0d7424 */ /* 0x000fc800078e00ff */
[----:B0-----:R-:W-:Y:S05]  /*25f0*/  RET.REL.NODEC R12 `(_Z15SoftmaxWarpImplI22BroadcastScaleMaskLoadIffbLm4EiE11DirectStoreIffEfLi1ELi1ELi32ELi2ELb0EL9Algorithm0EEvT_T0_ll) ;  /* 0xffffffd80c807950 */ /* 0x001fea0003c3ffff */
.L_x_5595:
        /* <DEDUP_REMOVED lines=16> */
.L_x_37452:


//--------------------- .text._Z15SoftmaxWarpImplI22BroadcastScaleMaskLoadIffbLm4EiE11DirectStoreIffEfLi1ELi1ELi16ELi1ELb1EL9Algorithm0EEvT_T0_ll --------------------------
	.section	.text._Z15SoftmaxWarpImplI22BroadcastScaleMaskLoadIffbLm4EiE11DirectStoreIffEfLi1ELi1ELi16ELi1ELb1EL9Algorithm0EEvT_T0_ll,"ax",@progbits
	.align	128
        .global         _Z15SoftmaxWarpImplI22BroadcastScaleMaskLoadIffbLm4EiE11DirectStoreIffEfLi1ELi1ELi16ELi1ELb1EL9Algorithm0EEvT_T0_ll
        .type           _Z15SoftmaxWarpImplI22BroadcastScaleMaskLoadIffbLm4EiE11DirectStoreIffEfLi1ELi1ELi16ELi1ELb1EL9Algorithm0EEvT_T0_ll,@function
        .size           _Z15SoftmaxWarpImplI22BroadcastScaleMaskLoadIffbLm4EiE11DirectStoreIffEfLi1ELi1ELi16ELi1ELb1EL9Algorithm0EEvT_T0_ll,(.L_x_37453 - _Z15SoftmaxWarpImplI22BroadcastScaleMaskLoadIffbLm4EiE11DirectStoreIffEfLi1ELi1ELi16ELi1ELb1EL9Algorithm0EEvT_T0_ll)
        .other          _Z15SoftmaxWarpImplI22BroadcastScaleMaskLoadIffbLm4EiE11DirectStoreIffEfLi1ELi1ELi16ELi1ELb1EL9Algorithm0EEvT_T0_ll,@"STO_CUDA_ENTRY STV_DEFAULT"
_Z15SoftmaxWarpImplI22BroadcastScaleMaskLoadIffbLm4EiE11DirectStoreIffEfLi1ELi1ELi16ELi1ELb1EL9Algorithm0EEvT_T0_ll:
.text._Z15SoftmaxWarpImplI22BroadcastScaleMaskLoadIffbLm4EiE11DirectStoreIffEfLi1ELi1ELi16ELi1ELb1EL9Algorithm0EEvT_T0_ll:
        /* <DEDUP_REMOVED lines=29> */
.L_x_5596:
        /* <DEDUP_REMOVED lines=19> */
.L_x_5605:
        /* <DEDUP_REMOVED lines=33> */
[----:B------:R-:W-:Y:S01]  /*0510*/  LOP3.LUT R0, R11, R18, RZ, 0x3c, !PT ;  /* 0x000000120b007212 */ /* 0x000fe200078e3cff */
[----:B------:R0:W1:Y:S03]  /*0520*/  F2I.FTZ.U32.TRUNC.NTZ R13, R12 ;  /* 0x0000000c000d7305 */ /* 0x000066000021f000 */
[----:B------:R-:W-:Y:S01]  /*0530*/  ISETP.GE.AND P2, PT, R0, RZ, PT ;  /* 0x000000ff0000720c */ /* 0x000fe20003f46270 */
[----:B0-----:R-:W-:-:S06]  /*0540*/  IMAD.MOV.U32 R12, RZ, RZ, RZ ;  /* 0x000000ffff0c7224 */ /* 0x001fcc00078e00ff */
[----:B------:R-:W-:Y:S02]  /*0550*/  @P1 VIADD R14, R14, 0x1 ;  /* 0x000000010e0e1836 */ /* 0x000fe40000000000 */
[----:B-1----:R-:W-:-:S03]  /*0560*/  IMAD.MOV R15, RZ, RZ, -R13 ;  /* 0x000000ffff0f7224 */ /* 0x002fc600078e0a0d */
[----:B------:R-:W-:Y:S01]  /*0570*/  MOV R0, R14 ;  /* 0x0000000e00007202 */ /* 0x000fe20000000f00 */
[----:B------:R-:W-:-:S04]  /*0580*/  IMAD R15, R15, R2, RZ ;  /* 0x000000020f0f7224 */ /* 0x000fc800078e02ff */
[----:B------:R-:W-:Y:S01]  /*0590*/  @!P2 IMAD.MOV R0, RZ, RZ, -R0 ;  /* 0x000000ffff00a224 */ /* 0x000fe200078e0a00 */
[----:B------:R-:W-:Y:S01]  /*05a0*/  @!P3 LOP3.LUT R0, RZ, R18, RZ, 0x33, !PT ;  /* 0x00000012ff00b212 */ /* 0x000fe200078e33ff */
[----:B------:R-:W-:-:S04]  /*05b0*/  IMAD.HI.U32 R12, R13, R15, R12 ;  /* 0x0000000f0d0c7227 */ /* 0x000fc800078e000c */
[----:B------:R-:W-:-:S04]  /*05c0*/  IMAD.MOV R14, RZ, RZ, -R0 ;  /* 0x000000ffff0e7224 */ /* 0x000fc800078e0a00 */
[----:B------:R-:W-:-:S05]  /*05d0*/  IMAD R14, R18, R14, R11 ;  /* 0x0000000e120e7224 */ /* 0x000fca00078e020b */
[----:B------:R-:W-:-:S04]  /*05e0*/  IABS R21, R14 ;  /* 0x0000000e00157213 */ /* 0x000fc80000000000 */
[----:B------:R-:W-:Y:S02]  /*05f0*/  MOV R13, R21 ;  /* 0x00000015000d7202 */ /* 0x000fe40000000f00 */
[----:B---3--:R-:W-:-:S03]  /*0600*/  IABS R21, R16 ;  /* 0x0000001000157213 */ /* 0x008fc60000000000 */
[----:B------:R-:W-:Y:S01]  /*0610*/  IMAD.HI.U32 R12, R12, R13, RZ ;  /* 0x0000000d0c0c7227 */ /* 0x000fe200078e00ff */
[----:B------:R-:W0:Y:S03]  /*0620*/  I2F.RP R15, R21 ;  /* 0x00000015000f7306 */ /* 0x000e260000209400 */
        /* <DEDUP_REMOVED lines=12> */
[----:B------:R-:W-:-:S04]  /*06f0*/  @P1 VIADD R12, R12, 0x1 ;  /* 0x000000010c0c1836 */ /* 0x000fc80000000000 */
        /* <DEDUP_REMOVED lines=9> */
[----:B------:R-:W-:Y:S02]  /*0790*/  IMAD.HI.U32 R12, R13, R15, R12 ;  /* 0x0000000f0d0c7227 */ /* 0x000fe400078e000c */
[----:B------:R-:W0:Y:S04]  /*07a0*/  LDC.64 R14, c[0x0][0x398] ;  /* 0x0000e600ff0e7b82 */ /* 0x000e280000000a00 */
        /* <DEDUP_REMOVED lines=9> */
[----:B------:R-:W-:Y:S02]  /*0840*/  LOP3.LUT R21, R23, R16, RZ, 0x3c, !PT ;  /* 0x0000001017157212 */ /* 0x000fe400078e3cff */
[----:B------:R-:W-:Y:S02]  /*0850*/  SHF.R.S64 R24, RZ, 0x1e, R11 ;  /* 0x0000001eff187819 */ /* 0x000fe4000000100b */
[----:B------:R-:W-:-:S07]  /*0860*/  ISETP.GE.AND P1, PT, R21, RZ, PT ;  /* 0x000000ff1500720c */ /* 0x000fce0003f26270 */
[----:B------:R-:W-:Y:S01]  /*0870*/  @P3 VIADD R22, R22, 0x1 ;  /* 0x0000000116163836 */ /* 0x000fe20000000000 */
[----:B-1----:R-:W-:-:S04]  /*0880*/  ISETP.NE.U32.AND P3, PT, R12, 0x1, PT ;  /* 0x000000010c00780c */ /* 0x002fc80003f65070 */
[----:B------:R-:W-:Y:S01]  /*0890*/  ISETP.NE.AND.EX P3, PT, R13, RZ, PT, P3 ;  /* 0x000000ff0d00720c */ /* 0x000fe20003f65330 */
[----:B------:R-:W-:Y:S01]  /*08a0*/  @!P1 IMAD.MOV R22, RZ, RZ, -R22 ;  /* 0x000000ffff169224 */ /* 0x000fe200078e0a16 */
[----:B0-----:R-:W-:Y:S02]  /*08b0*/  ISETP.NE.U32.AND P1, PT, R14, 0x1, PT ;  /* 0x000000010e00780c */ /* 0x001fe40003f25070 */
[----:B------:R-:W-:Y:S02]  /*08c0*/  @!P2 LOP3.LUT R22, RZ, R16, RZ, 0x33, !PT ;  /* 0x00000010ff16a212 */ /* 0x000fe400078e33ff */
[----:B------:R-:W-:Y:S02]  /*08d0*/  ISETP.NE.AND.EX P1, PT, R15, RZ, PT, P1 ;  /* 0x000000ff0f00720c */ /* 0x000fe40003f25310 */
[----:B------:R-:W-:Y:S02]  /*08e0*/  ISETP.NE.U32.AND P2, PT, R8, 0x1, PT ;  /* 0x000000010800780c */ /* 0x000fe40003f45070 */
[----:B------:R-:W-:-:S02]  /*08f0*/  SEL R0, R0, RZ, P3 ;  /* 0x000000ff00007207 */ /* 0x000fc40001800000 */
[----:B------:R-:W-:Y:S02]  /*0900*/  IADD3 R12, PT, PT, -R22, RZ, RZ ;  /* 0x000000ff160c7210 */ /* 0x000fe40007ffe1ff */
[----:B------:R-:W-:Y:S01]  /*0910*/  ISETP.NE.U32.AND P3, PT, R6, 0x1, PT ;  /* 0x000000010600780c */ /* 0x000fe20003f65070 */
[----:B------:R-:W-:Y:S01]  /*0920*/  IMAD R13, R0, UR36, RZ ;  /* 0x00000024000d7c24 */ /* 0x000fe2000f8e02ff */
[----:B------:R-:W-:Y:S01]  /*0930*/  ISETP.NE.AND.EX P2, PT, R9, RZ, PT, P2 ;  /* 0x000000ff0900720c */ /* 0x000fe20003f45320 */
        /* <DEDUP_REMOVED lines=18> */
.L_x_5599:
[----:B------:R-:W-:Y:S05]  /*0a60*/  BSYNC.RECONVERGENT B1 ;  /* 0x0000000000017941 */ /* 0x000fea0003800200 */
.L_x_5598:
        /* <DEDUP_REMOVED lines=15> */
[C---:B------:R-:W-:Y:S01]  /*0b60*/  FADD R13, R11.reuse, -12583039 ;  /* 0xcb40007f0b0d7421 */ /* 0x040fe20000000000 */
[----:B------:R-:W-:-:S03]  /*0b70*/  IMAD.SHL.U32 R0, R11, 0x800000, RZ ;  /* 0x008000000b007824 */ /* 0x000fc600078e00ff */
[----:B------:R-:W-:-:S04]  /*0b80*/  FFMA R13, R14, 1.4426950216293334961, -R13 ;  /* 0x3fb8aa3b0e0d7823 */ /* 0x000fc8000000080d */
[----:B------:R-:W-:-:S04]  /*0b90*/  FFMA R12, R14, 1.925963033500011079e-08, R13 ;  /* 0x32a570600e0c7823 */ /* 0x000fc8000000000d */
        /* <DEDUP_REMOVED lines=9> */
[----:B------:R0:W0:Y:S02]  /*0c30*/  SHFL.BFLY PT, R14, R22, 0x1, 0x1f ;  /* 0x0c201f00160e7f89 */ /* 0x00002400000e0000 */
.L_x_5615:
        /* <DEDUP_REMOVED lines=11> */
[----:B-1234-:R-:W-:Y:S05]  /*0cf0*/  CALL.REL.NOINC `($__internal_76_$__cuda_sm3x_div_rn_noftz_f32_slowpath) ;  /* 0x0000000400587944 */ /* 0x01efea0003c00000 */
[----:B------:R-:W-:-:S07]  /*0d00*/  MOV R21, R0 ;  /* 0x0000000000157202 */ /* 0x000fce0000000f00 */
.L_x_5602:
[----:B------:R-:W-:Y:S05]  /*0d10*/  BSYNC.RECONVERGENT B1 ;  /* 0x0000000000017941 */ /* 0x000fea0003800200 */
.L_x_5601:
        /* <DEDUP_REMOVED lines=8> */
[----:B------:R-:W-:-:S04]  /*0da0*/  IMAD.WIDE.U32 R12, R10, UR48, R12 ;  /* 0x000000300a0c7c25 */ /* 0x000fc8000f8e000c */
[----:B------:R-:W-:Y:S01]  /*0db0*/  IMAD.IADD R11, R13, 0x1, R11 ;  /* 0x000000010d0b7824 */ /* 0x000fe200078e020b */
[----:B------:R-:W-:-:S04]  /*0dc0*/  LEA R14, P0, R12, UR50, 0x2 ;  /* 0x000000320c0e7c11 */ /* 0x000fc8000f8010ff */
[----:B------:R-:W-:-:S05]  /*0dd0*/  LEA.HI.X R15, R12, UR51, R11, 0x2, P0 ;  /* 0x000000330c0f7c11 */ /* 0x000fca00080f140b */
[----:B------:R0:W-:Y:S04]  /*0de0*/  STG.E desc[UR4][R14.64], R21 ;  /* 0x000000150e007986 */ /* 0x0001e8000c101904 */
.L_x_5604:
[----:B------:R-:W-:Y:S05]  /*0df0*/  BSYNC.RECONVERGENT B1 ;  /* 0x0000000000017941 */ /* 0x000fea0003800200 */
.L_x_5603:
[----:B------:R-:W-:-:S04]  /*0e00*/  IADD3 R10, P0, PT, R20, R10, RZ ;  /* 0x0000000a140a7210 */ /* 0x000fc80007f1e0ff */
[----:B------:R-:W-:Y:S02]  /*0e10*/  LEA.HI.X.SX32 R3, R20, R3, 0x1, P0 ;  /* 0x0000000314037211 */ /* 0x000fe400000f0eff */
[----:B------:R-:W-:-:S04]  /*0e20*/  ISETP.GE.U32.AND P0, PT, R10, UR46, PT ;  /* 0x0000002e0a007c0c */ /* 0x000fc8000bf06070 */
[----:B------:R-:W-:-:S13]  /*0e30*/  ISETP.GE.AND.EX P0, PT, R3, UR47, PT, P0 ;  /* 0x0000002f03007c0c */ /* 0x000fda000bf06300 */
[----:B------:R-:W-:Y:S05]  /*0e40*/  @!P0 BRA `(.L_x_5605) ;  /* 0xfffffff4002c8947 */ /* 0x000fea000383ffff */
[----:B------:R-:W-:Y:S05]  /*0e50*/  BSYNC B0 ;  /* 0x0000000000007941 */ /* 0x000fea0003800000 */
.L_x_5597:
[----:B------:R-:W-:Y:S05]  /*0e60*/  EXIT ;  /* 0x000000000000794d */ /* 0x000fea0003800000 */
.L_x_5600:
[----:B------:R-:W-:Y:S01]  /*0e70*/  HFMA2 R12, -RZ, RZ, 0, 4.76837158203125e-07 ;  /* 0x00000008ff0c7431 */ /* 0x000fe200000001ff */
[----:B------:R-:W-:Y:S01]  /*0e80*/  BSSY B1, `(.L_x_5606) ;  /* 0x0000006000017945 */ /* 0x000fe20003800000 */
[----:B------:R-:W-:Y:S02]  /*0e90*/  IMAD.MOV.U32 R11, RZ, RZ, 0x1f ;  /* 0x0000001fff0b7424 */ /* 0x000fe400078e00ff */
[----:B------:R-:W-:-:S07]  /*0ea0*/  IMAD.MOV.U32 R15, RZ, RZ, -0x1 ;  /* 0xffffffffff0f7424 */ /* 0x000fce00078e00ff */
[----:B-1234-:R-:W-:Y:S05]  /*0eb0*/  WARPSYNC.COLLECTIVE R15, `(.L_x_5607) ;  /* 0x000000000f087348 */ /* 0x01efea0003c00000 */
[----:B------:R0:W0:Y:S02]  /*0ec0*/  SHFL.BFLY P6, R14, R13, R12, R11 ;  /* 0x0c00000c0d0e7389 */ /* 0x00002400000c000b */
[----:B01234-:R-:W-:Y:S05]  /*0ed0*/  ENDCOLLECTIVE ;  /* 0x000000000000791b */ /* 0x01ffea0003800000 */
.L_x_5607:
[----:B------:R-:W-:Y:S05]  /*0ee0*/  BSYNC B1 ;  /* 0x0000000000017941 */ /* 0x000fea0003800000 */
.L_x_5606:
        /* <DEDUP_REMOVED lines=8> */
.L_x_5608:
[----:B------:R-:W-:Y:S01]  /*0f70*/  IMAD.MOV.U32 R12, RZ, RZ, 0x2 ;  /* 0x00000002ff0c7424 */ /* 0x000fe200078e00ff */
[----:B------:R-:W-:-:S05]  /*0f80*/  FMNMX R0, R13, R14, !PT ;  /* 0x0000000e0d007209 */ /* 0x000fca0007800000 */
[----:B------:R-:W-:-:S07]  /*0f90*/  IMAD.MOV.U32 R13, RZ, RZ, R0 ;  /* 0x000000ffff0d7224 */ /* 0x000fce00078e0000 */
[----:B------:R-:W-:Y:S05]  /*0fa0*/  WARPSYNC.COLLECTIVE R15, `(.L_x_5609) ;  /* 0x000000000f087348 */ /* 0x000fea0003c00000 */
[----:B------:R0:W1:Y:S02]  /*0fb0*/  SHFL.BFLY P6, R14, R13, R12, R11 ;  /* 0x0c00000c0d0e7389 */ /* 0x00006400000c000b */
[----:B01----:R-:W-:Y:S05]  /*0fc0*/  ENDCOLLECTIVE ;  /* 0x000000000000791b */ /* 0x003fea0003800000 */
.L_x_5609:
[----:B------:R-:W-:Y:S01]  /*0fd0*/  IMAD.MOV.U32 R12, RZ, RZ, 0x1 ;  /* 0x00000001ff0c7424 */ /* 0x000fe200078e00ff */
[----:B------:R-:W-:Y:S01]  /*0fe0*/  FMNMX R2, R0, R14, !PT ;  /* 0x0000000e00027209 */ /* 0x000fe20007800000 */
[----:B------:R-:W-:-:S03]  /*0ff0*/  IMAD.MOV.U32 R0, RZ, RZ, 0x437c0000 ;  /* 0x437c0000ff007424 */ /* 0x000fc600078e00ff */
[----:B------:R-:W-:-:S07]  /*1000*/  MOV R13, R2 ;  /* 0x00000002000d7202 */ /* 0x000fce0000000f00 */
[----:B------:R-:W-:Y:S05]  /*1010*/  WARPSYNC.COLLECTIVE R15, `(.L_x_5610) ;  /* 0x000000000f087348 */ /* 0x000fea0003c00000 */
[----:B------:R0:W1:Y:S02]  /*1020*/  SHFL.BFLY P6, R14, R13, R12, R11 ;  /* 0x0c00000c0d0e7389 */ /* 0x00006400000c000b */
[----:B01----:R-:W-:Y:S05]  /*1030*/  ENDCOLLECTIVE ;  /* 0x000000000000791b */ /* 0x003fea0003800000 */
.L_x_5610:
[----:B------:R-:W-:Y:S01]  /*1040*/  IMAD.MOV.U32 R12, RZ, RZ, 0x8 ;  /* 0x00000008ff0c7424 */ /* 0x000fe200078e00ff */
[----:B------:R-:W-:-:S05]  /*1050*/  FMNMX R2, R2, R14, !PT ;  /* 0x0000000e02027209 */ /* 0x000fca0007800000 */
[----:B------:R-:W-:-:S04]  /*1060*/  FADD R2, -R2, R23 ;  /* 0x0000001702027221 */ /* 0x000fc80000000100 */
[----:B------:R-:W-:-:S04]  /*1070*/  FFMA.SAT R21, R2, R21, 0.5 ;  /* 0x3f00000002157423 */ /* 0x000fc80000002015 */
[----:B------:R-:W-:-:S04]  /*1080*/  FFMA.RM R0, R21, R0, 12582913 ;  /* 0x4b40000115007423 */ /* 0x000fc80000004000 */
[C---:B------:R-:W-:Y:S01]  /*1090*/  FADD R21, R0.reuse, -12583039 ;  /* 0xcb40007f00157421 */ /* 0x040fe20000000000 */
[----:B------:R-:W-:-:S03]  /*10a0*/  SHF.L.U32 R0, R0, 0x17, RZ ;  /* 0x0000001700007819 */ /* 0x000fc600000006ff */
        /* <DEDUP_REMOVED lines=8> */
.L_x_5611:
[----:B------:R-:W-:Y:S02]  /*1130*/  IMAD.MOV.U32 R12, RZ, RZ, 0x4 ;  /* 0x00000004ff0c7424 */ /* 0x000fe400078e00ff */
[----:B------:R-:W-:-:S04]  /*1140*/  FADD R2, R13, R14 ;  /* 0x0000000e0d027221 */ /* 0x000fc80000000000 */
[----:B------:R-:W-:-:S07]  /*1150*/  IMAD.MOV.U32 R13, RZ, RZ, R2 ;  /* 0x000000ffff0d7224 */ /* 0x000fce00078e0002 */
[----:B------:R-:W-:Y:S05]  /*1160*/  WARPSYNC.COLLECTIVE R15, `(.L_x_5612) ;  /* 0x000000000f087348 */ /* 0x000fea0003c00000 */
[----:B------:R0:W1:Y:S02]  /*1170*/  SHFL.BFLY P6, R14, R13, R12, R11 ;  /* 0x0c00000c0d0e7389 */ /* 0x00006400000c000b */
[----:B01----:R-:W-:Y:S05]  /*1180*/  ENDCOLLECTIVE ;  /* 0x000000000000791b */ /* 0x003fea0003800000 */
.L_x_5612:
[----:B------:R-:W-:Y:S02]  /*1190*/  IMAD.MOV.U32 R12, RZ, RZ, 0x2 ;  /* 0x00000002ff0c7424 */ /* 0x000fe400078e00ff */
[----:B------:R-:W-:-:S05]  /*11a0*/  FADD R21, R2, R14 ;  /* 0x0000000e02157221 */ /* 0x000fca0000000000 */
[----:B------:R-:W-:-:S07]  /*11b0*/  MOV R13, R21 ;  /* 0x00000015000d7202 */ /* 0x000fce0000000f00 */
[----:B------:R-:W-:Y:S05]  /*11c0*/  WARPSYNC.COLLECTIVE R15, `(.L_x_5613) ;  /* 0x000000000f087348 */ /* 0x000fea0003c00000 */
[----:B------:R0:W1:Y:S02]  /*11d0*/  SHFL.BFLY P6, R14, R13, R12, R11 ;  /* 0x0c00000c0d0e7389 */ /* 0x00006400000c000b */
[----:B01----:R-:W-:Y:S05]  /*11e0*/  ENDCOLLECTIVE ;  /* 0x000000000000791b */ /* 0x003fea0003800000 */
.L_x_5613:
[----:B------:R-:W-:Y:S02]  /*11f0*/  IMAD.MOV.U32 R12, RZ, RZ, 0x1 ;  /* 0x00000001ff0c7424 */ /* 0x000fe400078e00ff */
[----:B------:R-:W-:-:S04]  /*1200*/  FADD R22, R21, R14 ;  /* 0x0000000e15167221 */ /* 0x000fc80000000000 */
[----:B------:R-:W-:-:S07]  /*1210*/  IMAD.MOV.U32 R13, RZ, RZ, R22 ;  /* 0x000000ffff0d7224 */ /* 0x000fce00078e0016 */
[----:B------:R-:W-:Y:S05]  /*1220*/  WARPSYNC.COLLECTIVE R15, `(.L_x_5614) ;  /* 0x000000000f087348 */ /* 0x000fea0003c00000 */
[----:B------:R0:W1:Y:S02]  /*1230*/  SHFL.BFLY P6, R14, R13, R12, R11 ;  /* 0x0c00000c0d0e7389 */ /* 0x00006400000c000b */
[----:B01----:R-:W-:Y:S05]  /*1240*/  ENDCOLLECTIVE ;  /* 0x000000000000791b */ /* 0x003fea0003800000 */
.L_x_5614:
[----:B------:R-:W-:Y:S05]  /*1250*/  BRA `(.L_x_5615) ;  /* 0xfffffff800787947 */ /* 0x000fea000383ffff */
        .weak           $__internal_76_$__cuda_sm3x_div_rn_noftz_f32_slowpath
        .type           $__internal_76_$__cuda_sm3x_div_rn_noftz_f32_slowpath,@function
        .size           $__internal_76_$__cuda_sm3x_div_rn_noftz_f32_slowpath,(.L_x_37453 - $__internal_76_$__cuda_sm3x_div_rn_noftz_f32_slowpath)
$__internal_76_$__cuda_sm3x_div_rn_noftz_f32_slowpath:
[--C-:B------:R-:W-:Y:S01]  /*1260*/  SHF.R.U32.HI R12, RZ, 0x17, R11.reuse ;  /* 0x00000017ff0c7819 */ /* 0x100fe2000001160b */
[----:B------:R-:W-:Y:S01]  /*1270*/  BSSY.RECONVERGENT B2, `(.L_x_5616) ;  /* 0x0000064000027945 */ /* 0x000fe20003800200 */
[--C-:B------:R-:W-:Y:S01]  /*1280*/  SHF.R.U32.HI R13, RZ, 0x17, R0.reuse ;  /* 0x00000017ff0d7819 */ /* 0x100fe20000011600 */
[----:B------:R-:W-:Y:S01]  /*1290*/  IMAD.MOV.U32 R14, RZ, RZ, R0 ;  /* 0x000000ffff0e7224 */ /* 0x000fe200078e0000 */
[----:B------:R-:W-:Y:S01]  /*12a0*/  LOP3.LUT R12, R12, 0xff, RZ, 0xc0, !PT ;  /* 0x000000ff0c0c7812 */ /* 0x000fe200078ec0ff */
[----:B------:R-:W-:Y:S01]  /*12b0*/  IMAD.MOV.U32 R15, RZ, RZ, R11 ;  /* 0x000000ffff0f7224 */ /* 0x000fe200078e000b */
        /* <DEDUP_REMOVED lines=28> */
[----:B------:R-:W-:Y:S02]  /*1480*/  @!P2 FFMA R15, R11, 1.84467440737095516160e+19, RZ ;  /* 0x5f8000000b0fa823 */ /* 0x000fe400000000ff */
[----:B------:R-:W-:-:S07]  /*1490*/  @!P2 VIADD R13, R13, 0x40 ;  /* 0x000000400d0da836 */ /* 0x000fce0000000000 */
.L_x_5617:
        /* <DEDUP_REMOVED lines=51> */
.L_x_5624:
[----:B------:R-:W-:-:S04]  /*17d0*/  LOP3.LUT R0, R0, 0x80000000, RZ, 0xc0, !PT ;  /* 0x8000000000007812 */ /* 0x000fc800078ec0ff */
[----:B------:R-:W-:Y:S01]  /*17e0*/  LOP3.LUT R0, R0, 0x7f800000, RZ, 0xfc, !PT ;  /* 0x7f80000000007812 */ /* 0x000fe200078efcff */
[----:B------:R-:W-:Y:S06]  /*17f0*/  BRA `(.L_x_5625) ;  /* 0x0000000000047947 */ /* 0x000fec0003800000 */
.L_x_5623:
[----:B------:R-:W-:-:S07]  /*1800*/  LEA R0, R13, R0, 0x17 ;  /* 0x000000000d007211 */ /* 0x000fce00078eb8ff */
.L_x_5625:
[----:B------:R-:W-:Y:S05]  /*1810*/  BSYNC.RECONVERGENT B3 ;  /* 0x0000000000037941 */ /* 0x000fea0003800200 */
.L_x_5622:
[----:B------:R-:W-:Y:S05]  /*1820*/  BRA `(.L_x_5626) ;  /* 0x0000000000207947 */ /* 0x000fea0003800000 */
.L_x_5621:
[----:B------:R-:W-:-:S04]  /*1830*/  LOP3.LUT R0, R15, 0x80000000, R14, 0x48, !PT ;  /* 0x800000000f007812 */ /* 0x000fc800078e480e */
[----:B------:R-:W-:Y:S01]  /*1840*/  LOP3.LUT R0, R0, 0x7f800000, RZ, 0xfc, !PT ;  /* 0x7f80000000007812 */ /* 0x000fe200078efcff */
[----:B------:R-:W-:Y:S06]  /*1850*/  BRA `(.L_x_5626) ;  /* 0x0000000000147947 */ /* 0x000fec0003800000 */
.L_x_5620:
[----:B------:R-:W-:Y:S01]  /*1860*/  LOP3.LUT R0, R15, 0x80000000, R14, 0x48, !PT ;  /* 0x800000000f007812 */ /* 0x000fe200078e480e */
[----:B------:R-:W-:Y:S06]  /*1870*/  BRA `(.L_x_5626) ;  /* 0x00000000000c7947 */ /* 0x000fec0003800000 */
.L_x_5619:
[----:B------:R-:W0:Y:S01]  /*1880*/  MUFU.RSQ R0, -QNAN ;  /* 0xffc0000000007908 */ /* 0x000e220000001400 */
[----:B------:R-:W-:Y:S05]  /*1890*/  BRA `(.L_x_5626) ;  /* 0x0000000000047947 */ /* 0x000fea0003800000 */
.L_x_5618:
[----:B------:R-:W-:-:S07]  /*18a0*/  FADD.FTZ R0, R0, R11 ;  /* 0x0000000b00007221 */ /* 0x000fce0000010000 */
.L_x_5626:
[----:B------:R-:W-:Y:S05]  /*18b0*/  BSYNC.RECONVERGENT B2 ;  /* 0x0000000000027941 */ /* 0x000fea0003800200 */
.L_x_5616:
[----:B------:R-:W-:Y:S02]  /*18c0*/  IMAD.MOV.U32 R12, RZ, RZ, R2 ;  /* 0x000000ffff0c7224 */ /* 0x000fe400078e0002 */
[----:B------:R-:W-:-:S04]  /*18d0*/  IMAD.MOV.U32 R13, RZ, RZ, 0x0 ;  /* 0x00000000ff0d7424 */ /* 0x000fc800078e00ff */
[----:B0-----:R-:W-:Y:S05]  /*18e0*/  RET.REL.NODEC R12 `(_Z15SoftmaxWarpImplI22BroadcastScaleMaskLoadIffbLm4EiE11DirectStoreIffEfLi1ELi1ELi16ELi1ELb1EL9Algorithm0EEvT_T0_ll) ;  /* 0xffffffe40cc47950 */ /* 0x001fea0003c3ffff */
.L_x_5627:
        /* <DEDUP_REMOVED lines=9> */
.L_x_37453:


//--------------------- .text._Z15SoftmaxWarpImplI22BroadcastScaleMaskLoadIffbLm4EiE11DirectStoreIffEfLi1ELi1ELi16ELi1ELb0EL9Algorithm0EEvT_T0_ll --------------------------
	.section	.text._Z15SoftmaxWarpImplI22BroadcastScaleMaskLoadIffbLm4EiE11DirectStoreIffEfLi1ELi1ELi16ELi1ELb0EL9Algorithm0EEvT_T0_ll,"ax",@progbits
	.align	128
        .global         _Z15SoftmaxWarpImplI22BroadcastScaleMaskLoadIffbLm4EiE11DirectStoreIffEfLi1ELi1ELi16ELi1ELb0EL9Algorithm0EEvT_T0_ll
        .type           _Z15SoftmaxWarpImplI22BroadcastScaleMaskLoadIffbLm4EiE11DirectStoreIffEfLi1ELi1ELi16ELi1ELb0EL9Algorithm0EEvT_T0_ll,@function
        .size           _Z15SoftmaxWarpImplI22BroadcastScaleMaskLoadIffbLm4EiE11DirectStoreIffEfLi1ELi1ELi16ELi1ELb0EL9Algorithm0EEvT_T0_ll,(.L_x_37454 - _Z15SoftmaxWarpImplI22BroadcastScaleMaskLoadIffbLm4EiE11DirectStoreIffEfLi1ELi1ELi16ELi1ELb0EL9Algorithm0EEvT_T0_ll)
        .other          _Z15SoftmaxWarpImplI22BroadcastScaleMaskLoadIffbLm4EiE11DirectStoreIffEfLi1ELi1ELi16ELi1ELb0EL9Algorithm0EEvT_T0_ll,@"STO_CUDA_ENTRY STV_DEFAULT"
_Z15SoftmaxWarpImplI22BroadcastScaleMaskLoadIffbLm4EiE11DirectStoreIffEfLi1ELi1ELi16ELi1ELb0EL9Algorithm0EEvT_T0_ll:
.text._Z15SoftmaxWarpImplI22BroadcastScaleMaskLoadIffbLm4EiE11DirectStoreIffEfLi1ELi1ELi16ELi1ELb0EL9Algorithm0EEvT_T0_ll:
        /* <DEDUP_REMOVED lines=27> */
.L_x_5628:
        /* <DEDUP_REMOVED lines=19> */
.L_x_5633:
        /* <DEDUP_REMOVED lines=9> */
[----:B0-----:R-:W-:-:S02]  /*0370*/  IADD3 R12, PT, PT, R2, 0xffffffe, RZ ;  /* 0x0ffffffe020c7810 */ /* 0x001fc40007ffe0ff */
[----:B--2---:R-:W-:-:S04]  /*0380*/  IABS R2, R17 ;  /* 0x0000001100027213 */ /* 0x004fc80000000000 */
[----:B------:R0:W1:Y:S02]  /*0390*/  F2I.FTZ.U32.TRUNC.NTZ R13, R12 ;  /* 0x0000000c000d7305 */ /* 0x000064000021f000 */
[----:B0-----:R-:W-:Y:S02]  /*03a0*/  IMAD.MOV.U32 R12, RZ, RZ, RZ ;  /* 0x000000ffff0c7224 */ /* 0x001fe400078e00ff */
        /* <DEDUP_REMOVED lines=17> */
[----:B------:R-:W-:-:S04]  /*04c0*/  @P0 VIADD R14, R14, 0x1 ;  /* 0x000000010e0e0836 */ /* 0x000fc80000000000 */
[----:B------:R-:W-:Y:S02]  /*04d0*/  IMAD.MOV.U32 R0, RZ, RZ, R14 ;  /* 0x000000ffff007224 */ /* 0x000fe400078e000e */
[----:B0-----:R-:W-:-:S03]  /*04e0*/  IMAD.MOV.U32 R12, RZ, RZ, RZ ;  /* 0x000000ffff0c7224 */ /* 0x001fc600078e00ff */
[----:B------:R-:W-:Y:S01]  /*04f0*/  @!P1 IADD3 R0, PT, PT, -R0, RZ, RZ ;  /* 0x000000ff00009210 */ /* 0x000fe20007ffe1ff */
[----:B-1----:R-:W-:Y:S01]  /*0500*/  IMAD.MOV R15, RZ, RZ, -R13 ;  /* 0x000000ffff0f7224 */ /* 0x002fe200078e0a0d */
[----:B------:R-:W-:-:S03]  /*0510*/  @!P2 LOP3.LUT R0, RZ, R18, RZ, 0x33, !PT ;  /* 0x00000012ff00a212 */ /* 0x000fc600078e33ff */
[----:B------:R-:W-:Y:S02]  /*0520*/  IMAD R15, R15, R2, RZ ;  /* 0x000000020f0f7224 */ /* 0x000fe400078e02ff */
[----:B------:R-:W-:Y:S02]  /*0530*/  IMAD.MOV R14, RZ, RZ, -R0 ;  /* 0x000000ffff0e7224 */ /* 0x000fe400078e0a00 */
[----:B------:R-:W-:-:S04]  /*0540*/  IMAD.HI.U32 R12, R13, R15, R12 ;  /* 0x0000000f0d0c7227 */ /* 0x000fc800078e000c */
        /* <DEDUP_REMOVED lines=101> */
[----:B------:R0:W1:Y:S02]  /*0ba0*/  SHFL.BFLY PT, R14, R22, 0x1, 0x1f ;  /* 0x0c201f00160e7f89 */ /* 0x00006400000e0000 */
.L_x_5643:
        /* <DEDUP_REMOVED lines=11> */
[----:B0-----:R-:W-:Y:S05]  /*0c60*/  CALL.REL.NOINC `($__internal_77_$__cuda_sm3x_div_rn_noftz_f32_slowpath) ;  /* 0x00000004004c7944 */ /* 0x001fea0003c00000 */
[----:B------:R-:W-:-:S07]  /*0c70*/  MOV R21, R0 ;  /* 0x0000000000157202 */ /* 0x000fce0000000f00 */
.L_x_5632:
[----:B------:R-:W-:Y:S05]  /*0c80*/  BSYNC.RECONVERGENT B1 ;  /* 0x0000000000017941 */ /* 0x000fea0003800200 */
.L_x_5631:
[----:B------:R-:W-:Y:S01]  /*0c90*/  IMAD R11, R3, UR44, RZ ;  /* 0x0000002c030b7c24 */ /* 0x000fe2000f8e02ff */
[----:B------:R-:W-:Y:S01]  /*0ca0*/  R2UR UR4, R4 ;  /* 0x00000000040472ca */ /* 0x000fe200000e0000 */
[----:B------:R-:W-:Y:S01]  /*0cb0*/  IMAD.MOV.U32 R12, RZ, RZ, R19 ;  /* 0x000000ffff0c7224 */ /* 0x000fe200078e0013 */
[----:B------:R-:W-:Y:S01]  /*0cc0*/  R2UR UR5, R5 ;  /* 0x00000000050572ca */ /* 0x000fe200000e0000 */
[----:B------:R-:W-:Y:S02]  /*0cd0*/  IMAD.MOV.U32 R13, RZ, RZ, RZ ;  /* 0x000000ffff0d7224 */ /* 0x000fe400078e00ff */
[C---:B------:R-:W-:Y:S02]  /*0ce0*/  IMAD R11, R10.reuse, UR45, R11 ;  /* 0x0000002d0a0b7c24 */ /* 0x040fe4000f8e020b */
[----:B------:R-:W-:-:S04]  /*0cf0*/  IMAD.WIDE.U32 R12, R10, UR44, R12 ;  /* 0x0000002c0a0c7c25 */ /* 0x000fc8000f8e000c */
[----:B------:R-:W-:Y:S01]  /*0d00*/  IMAD.IADD R11, R13, 0x1, R11 ;  /* 0x000000010d0b7824 */ /* 0x000fe200078e020b */
        /* <DEDUP_REMOVED lines=9> */
.L_x_5629:
[----:B------:R-:W-:Y:S05]  /*0da0*/  EXIT ;  /* 0x000000000000794d */ /* 0x000fea0003800000 */
.L_x_5630:
[----:B------:R-:W-:Y:S01]  /*0db0*/  HFMA2 R12, -RZ, RZ, 0, 4.76837158203125e-07 ;  /* 0x00000008ff0c7431 */ /* 0x000fe200000001ff */
[----:B------:R-:W-:Y:S01]  /*0dc0*/  BSSY B1, `(.L_x_5634) ;  /* 0x0000006000017945 */ /* 0x000fe20003800000 */
[----:B------:R-:W-:Y:S02]  /*0dd0*/  IMAD.MOV.U32 R11, RZ, RZ, 0x1f ;  /* 0x0000001fff0b7424 */ /* 0x000fe400078e00ff */
[----:B------:R-:W-:-:S07]  /*0de0*/  IMAD.MOV.U32 R15, RZ, RZ, -0x1 ;  /* 0xffffffffff0f7424 */ /* 0x000fce00078e00ff */
[----:B------:R-:W-:Y:S05]  /*0df0*/  WARPSYNC.COLLECTIVE R15, `(.L_x_5635) ;  /* 0x000000000f087348 */ /* 0x000fea0003c00000 */
[----:B------:R0:W1:Y:S02]  /*0e00*/  SHFL.BFLY P6, R14, R13, R12, R11 ;  /* 0x0c00000c0d0e7389 */ /* 0x00006400000c000b */
[----:B01----:R-:W-:Y:S05]  /*0e10*/  ENDCOLLECTIVE ;  /* 0x000000000000791b */ /* 0x003fea0003800000 */
.L_x_5635:
[----:B------:R-:W-:Y:S05]  /*0e20*/  BSYNC B1 ;  /* 0x0000000000017941 */ /* 0x000fea0003800000 */
.L_x_5634:
        /* <DEDUP_REMOVED lines=8> */
.L_x_5636:
[----:B------:R-:W-:Y:S01]  /*0eb0*/  IMAD.MOV.U32 R12, RZ, RZ, 0x2 ;  /* 0x00000002ff0c7424 */ /* 0x000fe200078e00ff */
[----:B------:R-:W-:-:S05]  /*0ec0*/  FMNMX R0, R13, R14, !PT ;  /* 0x0000000e0d007209 */ /* 0x000fca0007800000 */
[----:B------:R-:W-:-:S07]  /*0ed0*/  IMAD.MOV.U32 R13, RZ, RZ, R0 ;  /* 0x000000ffff0d7224 */ /* 0x000fce00078e0000 */
[----:B------:R-:W-:Y:S05]  /*0ee0*/  WARPSYNC.COLLECTIVE R15, `(.L_x_5637) ;  /* 0x000000000f087348 */ /* 0x000fea0003c00000 */
[----:B------:R0:W1:Y:S02]  /*0ef0*/  SHFL.BFLY P6, R14, R13, R12, R11 ;  /* 0x0c00000c0d0e7389 */ /* 0x00006400000c000b */
[----:B01----:R-:W-:Y:S05]  /*0f00*/  ENDCOLLECTIVE ;  /* 0x000000000000791b */ /* 0x003fea0003800000 */
.L_x_5637:
[----:B------:R-:W-:Y:S01]  /*0f10*/  IMAD.MOV.U32 R12, RZ, RZ, 0x1 ;  /* 0x00000001ff0c7424 */ /* 0x000fe200078e00ff */
[----:B------:R-:W-:Y:S01]  /*0f20*/  FMNMX R2, R0, R14, !PT ;  /* 0x0000000e00027209 */ /* 0x000fe20007800000 */
[----:B------:R-:W-:-:S03]  /*0f30*/  IMAD.MOV.U32 R0, RZ, RZ, 0x437c0000 ;  /* 0x437c0000ff007424 */ /* 0x000fc600078e00ff */
[----:B------:R-:W-:-:S07]  /*0f40*/  MOV R13, R2 ;  /* 0x00000002000d7202 */ /* 0x000fce0000000f00 */
[----:B------:R-:W-:Y:S05]  /*0f50*/  WARPSYNC.COLLECTIVE R15, `(.L_x_5638) ;  /* 0x000000000f087348 */ /* 0x000fea0003c00000 */
[----:B------:R0:W1:Y:S02]  /*0f60*/  SHFL.BFLY P6, R14, R13, R12, R11 ;  /* 0x0c00000c0d0e7389 */ /* 0x00006400000c000b */
[----:B01----:R-:W-:Y:S05]  /*0f70*/  ENDCOLLECTIVE ;  /* 0x000000000000791b */ /* 0x003fea0003800000 */
.L_x_5638:
[----:B------:R-:W-:Y:S01]  /*0f80*/  IMAD.MOV.U32 R12, RZ, RZ, 0x8 ;  /* 0x00000008ff0c7424 */ /* 0x000fe200078e00ff */
[----:B------:R-:W-:-:S05]  /*0f90*/  FMNMX R2, R2, R14, !PT ;  /* 0x0000000e02027209 */ /* 0x000fca0007800000 */
[----:B------:R-:W-:-:S04]  /*0fa0*/  FADD R2, R23, -R2 ;  /* 0x8000000217027221 */ /* 0x000fc80000000000 */
        /* <DEDUP_REMOVED lines=12> */
.L_x_5639:
[----:B------:R-:W-:Y:S02]  /*1070*/  IMAD.MOV.U32 R12, RZ, RZ, 0x4 ;  /* 0x00000004ff0c7424 */ /* 0x000fe400078e00ff */
[----:B------:R-:W-:-:S04]  /*1080*/  FADD R2, R13, R14 ;  /* 0x0000000e0d027221 */ /* 0x000fc80000000000 */
[----:B------:R-:W-:-:S07]  /*1090*/  IMAD.MOV.U32 R13, RZ, RZ, R2 ;  /* 0x000000ffff0d7224 */ /* 0x000fce00078e0002 */
[----:B------:R-:W-:Y:S05]  /*10a0*/  WARPSYNC.COLLECTIVE R15, `(.L_x_5640) ;  /* 0x000000000f087348 */ /* 0x000fea0003c00000 */
[----:B------:R0:W1:Y:S02]  /*10b0*/  SHFL.BFLY P6, R14, R13, R12, R11 ;  /* 0x0c00000c0d0e7389 */ /* 0x00006400000c000b */
[----:B01----:R-:W-:Y:S05]  /*10c0*/  ENDCOLLECTIVE ;  /* 0x000000000000791b */ /* 0x003fea0003800000 */
.L_x_5640:
[----:B------:R-:W-:Y:S02]  /*10d0*/  IMAD.MOV.U32 R12, RZ, RZ, 0x2 ;  /* 0x00000002ff0c7424 */ /* 0x000fe400078e00ff */
[----:B------:R-:W-:-:S05]  /*10e0*/  FADD R21, R2, R14 ;  /* 0x0000000e02157221 */ /* 0x000fca0000000000 */
[----:B------:R-:W-:-:S07]  /*10f0*/  MOV R13, R21 ;  /* 0x00000015000d7202 */ /* 0x000fce0000000f00 */
[----:B------:R-:W-:Y:S05]  /*1100*/  WARPSYNC.COLLECTIVE R15, `(.L_x_5641) ;  /* 0x000000000f087348 */ /* 0x000fea0003c00000 */
[----:B------:R0:W1:Y:S02]  /*1110*/  SHFL.BFLY P6, R14, R13, R12, R11 ;  /* 0x0c00000c0d0e7389 */ /* 0x00006400000c000b */
[----:B01----:R-:W-:Y:S05]  /*1120*/  ENDCOLLECTIVE ;  /* 0x000000000000791b */ /* 0x003fea0003800000 */
.L_x_5641:
[----:B------:R-:W-:Y:S02]  /*1130*/  IMAD.MOV.U32 R12, RZ, RZ, 0x1 ;  /* 0x00000001ff0c7424 */ /* 0x000fe400078e00ff */
[----:B------:R-:W-:-:S04]  /*1140*/  FADD R22, R21, R14 ;  /* 0x0000000e15167221 */ /* 0x000fc80000000000 */
[----:B------:R-:W-:-:S07]  /*1150*/  IMAD.MOV.U32 R13, RZ, RZ, R22 ;  /* 0x000000ffff0d7224 */ /* 0x000fce00078e0016 */
[----:B------:R-:W-:Y:S05]  /*1160*/  WARPSYNC.COLLECTIVE R15, `(.L_x_5642) ;  /* 0x000000000f087348 */ /* 0x000fea0003c00000 */
[----:B------:R0:W1:Y:S02]  /*1170*/  SHFL.BFLY P6, R14, R13, R12, R11 ;  /* 0x0c00000c0d0e7389 */ /* 0x00006400000c000b */
[----:B01----:R-:W-:Y:S05]  /*1180*/  ENDCOLLECTIVE ;  /* 0x000000000000791b */ /* 0x003fea0003800000 */
.L_x_5642:
[----:B------:R-:W-:Y:S05]  /*1190*/  BRA `(.L_x_5643) ;  /* 0xfffffff800847947 */ /* 0x000fea000383ffff */
        .weak           $__internal_77_$__cuda_sm3x_div_rn_noftz_f32_slowpath
        .type           $__internal_77_$__cuda_sm3x_div_rn_noftz_f32_slowpath,@function
        .size           $__internal_77_$__cuda_sm3x_div_rn_noftz_f32_slowpath,(.L_x_37454 - $__internal_77_$__cuda_sm3x_div_rn_noftz_f32_slowpath)
$__internal_77_$__cuda_sm3x_div_rn_noftz_f32_slowpath:
        /* <DEDUP_REMOVED lines=36> */
.L_x_5645:
        /* <DEDUP_REMOVED lines=51> */
.L_x_5652:
[----:B------:R-:W-:-:S04]  /*1710*/  LOP3.LUT R0, R0, 0x80000000, RZ, 0xc0, !PT ;  /* 0x8000000000007812 */ /* 0x000fc800078ec0ff */
[----:B------:R-:W-:Y:S01]  /*1720*/  LOP3.LUT R0, R0, 0x7f800000, RZ, 0xfc, !PT ;  /* 0x7f80000000007812 */ /* 0x000fe200078efcff */
[----:B------:R-:W-:Y:S06]  /*1730*/  BRA `(.L_x_5653) ;  /* 0x0000000000047947 */ /* 0x000fec0003800000 */
.L_x_5651:
[----:B------:R-:W-:-:S07]  /*1740*/  LEA R0, R13, R0, 0x17 ;  /* 0x000000000d007211 */ /* 0x000fce00078eb8ff */
.L_x_5653:
[----:B------:R-:W-:Y:S05]  /*1750*/  BSYNC.RECONVERGENT B3 ;  /* 0x0000000000037941 */ /* 0x000fea0003800200 */
.L_x_5650:
[----:B------:R-:W-:Y:S05]  /*1760*/  BRA `(.L_x_5654) ;  /* 0x0000000000207947 */ /* 0x000fea0003800000 */
.L_x_5649:
[----:B------:R-:W-:-:S04]  /*1770*/  LOP3.LUT R0, R15, 0x80000000, R14, 0x48, !PT ;  /* 0x800000000f007812 */ /* 0x000fc800078e480e */
[----:B------:R-:W-:Y:S01]  /*1780*/  LOP3.LUT R0, R0, 0x7f800000, RZ, 0xfc, !PT ;  /* 0x7f80000000007812 */ /* 0x000fe200078efcff */
[----:B------:R-:W-:Y:S06]  /*1790*/  BRA `(.L_x_5654) ;  /* 0x0000000000147947 */ /* 0x000fec0003800000 */
.L_x_5648:
[----:B------:R-:W-:Y:S01]  /*17a0*/  LOP3.LUT R0, R15, 0x80000000, R14, 0x48, !PT ;  /* 0x800000000f007812 */ /* 0x000fe200078e480e */
[----:B------:R-:W-:Y:S06]  /*17b0*/  BRA `(.L_x_5654) ;  /* 0x00000000000c7947 */ /* 0x000fec0003800000 */
.L_x_5647:
[----:B------:R-:W0:Y:S01]  /*17c0*/  MUFU.RSQ R0, -QNAN ;  /* 0xffc0000000007908 */ /* 0x000e220000001400 */
[----:B------:R-:W-:Y:S05]  /*17d0*/  BRA `(.L_x_5654) ;  /* 0x0000000000047947 */ /* 0x000fea0003800000 */
.L_x_5646:
[----:B------:R-:W-:-:S07]  /*17e0*/  FADD.FTZ R0, R0, R11 ;  /* 0x0000000b00007221 */ /* 0x000fce0000010000 */
.L_x_5654:
[----:B------:R-:W-:Y:S05]  /*17f0*/  BSYNC.RECONVERGENT B2 ;  /* 0x0000000000027941 */ /* 0x000fea0003800200 */
.L_x_5644:
[----:B------:R-:W-:Y:S02]  /*1800*/  IMAD.MOV.U32 R12, RZ, RZ, R2 ;  /* 0x000000ffff0c7224 */ /* 0x000fe400078e0002 */
[----:B------:R-:W-:-:S04]  /*1810*/  IMAD.MOV.U32 R13, RZ, RZ, 0x0 ;  /* 0x00000000ff0d7424 */ /* 0x000fc800078e00ff */
[----:B0-----:R-:W-:Y:S05]  /*1820*/  RET.REL.NODEC R12 `(_Z15SoftmaxWarpImplI22BroadcastScaleMaskLoadIffbLm4EiE11DirectStoreIffEfLi1ELi1ELi16ELi1ELb0EL9Algorithm0EEvT_T0_ll) ;  /* 0xffffffe40cf47950 */ /* 0x001fea0003c3ffff */
.L_x_5655:
        /* <DEDUP_REMOVED lines=13> */
.L_x_37454:


//--------------------- .text._Z15SoftmaxWarpImplI22BroadcastScaleMaskLoadIffbLm4EiE11DirectStoreIffEfLi1ELi1ELi16ELi2ELb1EL9Algorithm0EEvT_T0_ll --------------------------
	.section	.text._Z15SoftmaxWarpImplI22BroadcastScaleMaskLoadIffbLm4EiE11DirectStoreIffEfLi1ELi1ELi16ELi2ELb1EL9Algorithm0EEvT_T0_ll,"ax",@progbits
	.align	128
        .global         _Z15SoftmaxWarpImplI22BroadcastScaleMaskLoadIffbLm4EiE11DirectStoreIffEfLi1ELi1ELi16ELi2ELb1EL9Algorithm0EEvT_T0_ll
        .type           _Z15SoftmaxWarpImplI22BroadcastScaleMaskLoadIffbLm4EiE11DirectStoreIffEfLi1ELi1ELi16ELi2ELb1EL9Algorithm0EEvT_T0_ll,@function
        .size           _Z15SoftmaxWarpImplI22BroadcastScaleMaskLoadIffbLm4EiE11DirectStoreIffEfLi1ELi1ELi16ELi2ELb1EL9Algorithm0EEvT_T0_ll,(.L_x_37455 - _Z15SoftmaxWarpImplI22BroadcastScaleMaskLoadIffbLm4EiE11DirectStoreIffEfLi1ELi1ELi16ELi2ELb1EL9Algorithm0EEvT_T0_ll)
        .other          _Z15SoftmaxWarpImplI22BroadcastScaleMaskLoadIffbLm4EiE11DirectStoreIffEfLi1ELi1ELi16ELi2ELb1EL9Algorithm0EEvT_T0_ll,@"STO_CUDA_ENTRY STV_DEFAULT"
_Z15SoftmaxWarpImplI22BroadcastScaleMaskLoadIffbLm4EiE11DirectStoreIffEfLi1ELi1ELi16ELi2ELb1EL9Algorithm0EEvT_T0_ll:
.text._Z15SoftmaxWarpImplI22BroadcastScaleMaskLoadIffbLm4EiE11DirectStoreIffEfLi1ELi1ELi16ELi2ELb1EL9Algorithm0EEvT_T0_ll:
        /* <DEDUP_REMOVED lines=29> */
.L_x_5656:
        /* <DEDUP_REMOVED lines=20> */
.L_x_5671:
[----:B01----:R-:W1:Y:S01]  /*0310*/  LDC.64 R14, c[0x0][0x3a0] ;  /* 0x0000e800ff0e7b82 */ /* 0x003e620000000a00 */
[----:B0-----:R-:W-:Y:S01]  /*0320*/  ISETP.GE.U32.AND P0, PT, R8, UR44, PT ;  /* 0x0000002c08007c0c */ /* 0x001fe2000bf06070 */
[----:B------:R-:W-:Y:S01]  /*0330*/  BSSY.RECONVERGENT B1, `(.L_x_5658) ;  /* 0x0000075000017945 */ /* 0x000fe20003800200 */
[----:B------:R-:W-:Y:S01]  /*0340*/  MOV R24, 0xff800000 ;  /* 0xff80000000187802 */ /* 0x000fe20000000f00 */
[----:B------:R-:W-:Y:S01]  /*0350*/  IMAD.MOV.U32 R13, RZ, RZ, -0x800000 ;  /* 0xff800000ff0d7424 */ /* 0x000fe200078e00ff */
[----:B------:R-:W-:-:S03]  /*0360*/  ISETP.GE.AND.EX P0, PT, RZ, UR45, PT, P0 ;  /* 0x0000002dff007c0c */ /* 0x000fc6000bf06300 */
[----:B------:R-:W0:Y:S10]  /*0370*/  LDC.64 R2, c[0x0][0x3a8] ;  /* 0x0000ea00ff027b82 */ /* 0x000e340000000a00 */
        /* <DEDUP_REMOVED lines=29> */
[----:B------:R1:W2:Y:S03]  /*0550*/  F2I.FTZ.U32.TRUNC.NTZ R13, R12 ;  /* 0x0000000c000d7305 */ /* 0x0002a6000021f000 */
[----:B------:R-:W-:Y:S01]  /*0560*/  ISETP.GE.AND P3, PT, R4, RZ, PT ;  /* 0x000000ff0400720c */ /* 0x000fe20003f66270 */
[----:B-1----:R-:W-:-:S06]  /*0570*/  IMAD.MOV.U32 R12, RZ, RZ, RZ ;  /* 0x000000ffff0c7224 */ /* 0x002fcc00078e00ff */
[----:B------:R-:W-:-:S04]  /*0580*/  @P1 VIADD R20, R20, 0x1 ;  /* 0x0000000114141836 */ /* 0x000fc80000000000 */
[----:B------:R-:W-:Y:S01]  /*0590*/  IMAD.MOV.U32 R4, RZ, RZ, R20 ;  /* 0x000000ffff047224 */ /* 0x000fe200078e0014 */
[----:B--2---:R-:W-:-:S03]  /*05a0*/  IADD3 R22, PT, PT, RZ, -R13, RZ ;  /* 0x8000000dff167210 */ /* 0x004fc60007ffe0ff */
[----:B------:R-:W-:Y:S01]  /*05b0*/  @!P3 IMAD.MOV R4, RZ, RZ, -R4 ;  /* 0x000000ffff04b224 */ /* 0x000fe200078e0a04 */
[----:B------:R-:W-:Y:S01]  /*05c0*/  @!P2 LOP3.LUT R4, RZ, R5, RZ, 0x33, !PT ;  /* 0x00000005ff04a212 */ /* 0x000fe200078e33ff */
[----:B------:R-:W-:Y:S01]  /*05d0*/  IMAD R21, R22, R11, RZ ;  /* 0x0000000b16157224 */ /* 0x000fe200078e02ff */
[----:B---3--:R-:W-:-:S03]  /*05e0*/  IABS R22, R10 ;  /* 0x0000000a00167213 */ /* 0x008fc60000000000 */
[----:B------:R-:W-:Y:S02]  /*05f0*/  IMAD.MOV R20, RZ, RZ, -R4 ;  /* 0x000000ffff147224 */ /* 0x000fe400078e0a04 */
[----:B------:R-:W-:Y:S02]  /*0600*/  IMAD.HI.U32 R12, R13, R21, R12 ;  /* 0x000000150d0c7227 */ /* 0x000fe400078e000c */
[----:B------:R-:W1:Y:S02]  /*0610*/  I2F.RP R21, R22 ;  /* 0x0000001600157306 */ /* 0x000e640000209400 */
[----:B------:R-:W-:-:S05]  /*0620*/  IMAD R20, R5, R20, R0 ;  /* 0x0000001405147224 */ /* 0x000fca00078e0200 */
[----:B------:R-:W-:-:S05]  /*0630*/  IABS R24, R20 ;  /* 0x0000001400187213 */ /* 0x000fca0000000000 */
[----:B------:R-:W-:Y:S01]  /*0640*/  IMAD.HI.U32 R12, R12, R24, RZ ;  /* 0x000000180c0c7227 */ /* 0x000fe200078e00ff */
[----:B-1----:R-:W1:Y:S03]  /*0650*/  MUFU.RCP R21, R21 ;  /* 0x0000001500157308 */ /* 0x002e660000001000 */
[----:B------:R-:W-:-:S04]  /*0660*/  IMAD.MOV R13, RZ, RZ, -R12 ;  /* 0x000000ffff0d7224 */ /* 0x000fc800078e0a0c */
[----:B------:R-:W-:-:S05]  /*0670*/  IMAD R24, R11, R13, R24 ;  /* 0x0000000d0b187224 */ /* 0x000fca00078e0218 */
[----:B------:R-:W-:Y:S01]  /*0680*/  ISETP.GT.U32.AND P2, PT, R11, R24, PT ;  /* 0x000000180b00720c */ /* 0x000fe20003f44070 */
[----:B-1----:R-:W-:-:S12]  /*0690*/  VIADD R13, R21, 0xffffffe ;  /* 0x0ffffffe150d7836 */ /* 0x002fd80000000000 */
[-C--:B------:R-:W-:Y:S01]  /*06a0*/  @!P2 IADD3 R24, PT, PT, R24, -R11.reuse, RZ ;  /* 0x8000000b1818a210 */ /* 0x080fe20007ffe0ff */
[----:B------:R-:W-:Y:S01]  /*06b0*/  @!P2 VIADD R12, R12, 0x1 ;  /* 0x000000010c0ca836 */ /* 0x000fe20000000000 */
[----:B------:R-:W-:Y:S01]  /*06c0*/  ISETP.NE.AND P2, PT, R9, RZ, PT ;  /* 0x000000ff0900720c */ /* 0x000fe20003f45270 */
[----:B------:R-:W1:Y:S01]  /*06d0*/  F2I.FTZ.U32.TRUNC.NTZ R13, R13 ;  /* 0x0000000d000d7305 */ /* 0x000e62000021f000 */
[----:B------:R-:W-:Y:S02]  /*06e0*/  ISETP.GE.U32.AND P1, PT, R24, R11, PT ;  /* 0x0000000b1800720c */ /* 0x000fe40003f26070 */
[----:B------:R-:W-:-:S04]  /*06f0*/  LOP3.LUT R11, R20, R9, RZ, 0x3c, !PT ;  /* 0x00000009140b7212 */ /* 0x000fc800078e3cff */
[----:B------:R-:W-:-:S07]  /*0700*/  ISETP.GE.AND P3, PT, R11, RZ, PT ;  /* 0x000000ff0b00720c */ /* 0x000fce0003f66270 */
[----:B------:R-:W-:Y:S02]  /*0710*/  @P1 IADD3 R12, PT, PT, R12, 0x1, RZ ;  /* 0x000000010c0c1810 */ /* 0x000fe40007ffe0ff */
[----:B-1----:R-:W-:-:S03]  /*0720*/  IADD3 R21, PT, PT, RZ, -R13, RZ ;  /* 0x8000000dff157210 */ /* 0x002fc60007ffe0ff */
[----:B------:R-:W-:Y:S02]  /*0730*/  IMAD.MOV.U32 R11, RZ, RZ, R12 ;  /* 0x000000ffff0b7224 */ /* 0x000fe400078e000c */
[----:B------:R-:W-:Y:S02]  /*0740*/  IMAD R21, R21, R22, RZ ;  /* 0x0000001615157224 */ /* 0x000fe400078e02ff */
[----:B------:R-:W-:Y:S01]  /*0750*/  @!P3 IMAD.MOV R11, RZ, RZ, -R11 ;  /* 0x000000ffff0bb224 */ /* 0x000fe200078e0a0b */
[----:B------:R-:W-:Y:S01]  /*0760*/  @!P2 LOP3.LUT R11, RZ, R9, RZ, 0x33, !PT ;  /* 0x00000009ff0ba212 */ /* 0x000fe200078e33ff */
[----:B------:R-:W-:-:S04]  /*0770*/  IMAD.MOV.U32 R12, RZ, RZ, RZ ;  /* 0x000000ffff0c7224 */ /* 0x000fc800078e00ff */
[----:B------:R-:W-:Y:S02]  /*0780*/  IMAD.MOV R23, RZ, RZ, -R11 ;  /* 0x000000ffff177224 */ /* 0x000fe400078e0a0b */
[----:B------:R-:W-:-:S04]  /*0790*/  IMAD.HI.U32 R12, R13, R21, R12 ;  /* 0x000000150d0c7227 */ /* 0x000fc800078e000c */
[----:B------:R-:W-:-:S05]  /*07a0*/  IMAD R23, R9, R23, R20 ;  /* 0x0000001709177224 */ /* 0x000fca00078e0214 */
[----:B------:R-:W-:-:S05]  /*07b0*/  IABS R25, R23 ;  /* 0x0000001700197213 */ /* 0x000fca0000000000 */
        /* <DEDUP_REMOVED lines=12> */
[----:B------:R-:W-:Y:S02]  /*0880*/  ISETP.GE.AND P4, PT, R12, RZ, PT ;  /* 0x000000ff0c00720c */ /* 0x000fe40003f86270 */
[----:B------:R-:W-:Y:S02]  /*0890*/  ISETP.NE.AND.EX P2, PT, R13, RZ, PT, P2 ;  /* 0x000000ff0d00720c */ /* 0x000fe40003f45320 */
[----:B------:R-:W-:-:S02]  /*08a0*/  SHF.R.S64 R22, RZ, 0x1e, R0 ;  /* 0x0000001eff167819 */ /* 0x000fc40000001000 */
[----:B------:R-:W-:-:S05]  /*08b0*/  SEL R4, R4, RZ, P2 ;  /* 0x000000ff04047207 */ /* 0x000fca0001000000 */
[----:B------:R-:W-:Y:S01]  /*08c0*/  @P1 IADD3 R24, PT, PT, R24, 0x1, RZ ;  /* 0x0000000118181810 */ /* 0x000fe20007ffe0ff */
[----:B------:R-:W-:Y:S01]  /*08d0*/  IMAD R4, R4, UR36, RZ ;  /* 0x0000002404047c24 */ /* 0x000fe2000f8e02ff */
[----:B--2---:R-:W-:-:S03]  /*08e0*/  ISETP.NE.U32.AND P1, PT, R20, 0x1, PT ;  /* 0x000000011400780c */ /* 0x004fc60003f25070 */
[----:B------:R-:W-:Y:S01]  /*08f0*/  @!P4 IMAD.MOV R24, RZ, RZ, -R24 ;  /* 0x000000ffff18c224 */ /* 0x000fe200078e0a18 */
[----:B------:R-:W-:Y:S02]  /*0900*/  @!P3 LOP3.LUT R24, RZ, R10, RZ, 0x33, !PT ;  /* 0x0000000aff18b212 */ /* 0x000fe400078e33ff */
[----:B------:R-:W-:Y:S02]  /*0910*/  ISETP.NE.AND.EX P1, PT, R21, RZ, PT, P1 ;  /* 0x000000ff1500720c */ /* 0x000fe40003f25310 */
[----:B------:R-:W-:Y:S01]  /*0920*/  ISETP.NE.U32.AND P4, PT, R14, 0x1, PT ;  /* 0x000000010e00780c */ /* 0x000fe20003f85070 */
[----:B------:R-:W-:Y:S01]  /*0930*/  IMAD.MOV R12, RZ, RZ, -R24 ;  /* 0x000000ffff0c7224 */ /* 0x000fe200078e0a18 */
        /* <DEDUP_REMOVED lines=20> */
.L_x_5659:
[----:B------:R-:W-:Y:S05]  /*0a80*/  BSYNC.RECONVERGENT B1 ;  /* 0x0000000000017941 */ /* 0x000fea0003800200 */
.L_x_5658:
[----:B------:R-:W-:Y:S01]  /*0a90*/  BSSY.RECONVERGENT B1, `(.L_x_5660) ;  /* 0x0000076000017945 */ /* 0x000fe20003800200 */
[----:B------:R-:W-:Y:S01]  /*0aa0*/  MOV R20, 0xff800000 ;  /* 0xff80000000147802 */ /* 0x000fe20000000f00 */
[----:B------:R-:W-:Y:S02]  /*0ab0*/  IMAD.MOV.U32 R0, RZ, RZ, -0x800000 ;  /* 0xff800000ff007424 */ /* 0x000fe400078e00ff */
[----:B------:R-:W-:Y:S05]  /*0ac0*/  @P0 BRA `(.L_x_5661) ;  /* 0x0000000400c80947 */ /* 0x000fea0003800000 */
[----:B-1----:R-:W-:Y:S01]  /*0ad0*/  IABS R4, R5 ;  /* 0x0000000500047213 */ /* 0x002fe20000000000 */
[----:B----4-:R-:W-:Y:S01]  /*0ae0*/  IMAD R11, R19, UR52, R16 ;  /* 0x00000034130b7c24 */ /* 0x010fe2000f8e0210 */
[----:B---3--:R-:W-:Y:S02]  /*0af0*/  ISETP.NE.AND P4, PT, R10, RZ, PT ;  /* 0x000000ff0a00720c */ /* 0x008fe40003f85270 */
[----:B------:R-:W1:Y:S01]  /*0b00*/  I2F.RP R12, R4 ;  /* 0x00000004000c7306 */ /* 0x000e620000209400 */
[----:B------:R-:W-:Y:S01]  /*0b10*/  IMAD.IADD R0, R8, 0x1, R11 ;  /* 0x0000000108007824 */ /* 0x000fe200078e020b */
[C---:B------:R-:W-:Y:S02]  /*0b20*/  R2UR UR6, R6.reuse ;  /* 0x00000000060672ca */ /* 0x040fe400000e0000 */
[----:B------:R-:W-:Y:S02]  /*0b30*/  R2UR UR7, R7 ;  /* 0x00000000070772ca */ /* 0x000fe400000e0000 */
[----:B------:R-:W-:-:S02]  /*0b40*/  R2UR UR4, R6 ;  /* 0x00000000060472ca */ /* 0x000fc400000e0000 */
[----:B------:R-:W-:Y:S01]  /*0b50*/  R2UR UR5, R7 ;  /* 0x00000000070572ca */ /* 0x000fe200000e0000 */
[----:B-1----:R-:W1:Y:S02]  /*0b60*/  MUFU.RCP R12, R12 ;  /* 0x0000000c000c7308 */ /* 0x002e640000001000 */
[----:B-1----:R-:W-:-:S06]  /*0b70*/  VIADD R20, R12, 0xffffffe ;  /* 0x0ffffffe0c147836 */ /* 0x002fcc0000000000 */
[----:B------:R1:W3:Y:S02]  /*0b80*/  F2I.FTZ.U32.TRUNC.NTZ R21, R20 ;  /* 0x0000001400157305 */ /* 0x0002e4000021f000 */
[----:B-1----:R-:W-:Y:S01]  /*0b90*/  IMAD.MOV.U32 R20, RZ, RZ, RZ ;  /* 0x000000ffff147224 */ /* 0x002fe200078e00ff */
[----:B---3--:R-:W-:-:S05]  /*0ba0*/  IADD3 R23, PT, PT, RZ, -R21, RZ ;  /* 0x80000015ff177210 */ /* 0x008fca0007ffe0ff */
[----:B------:R-:W-:Y:S01]  /*0bb0*/  IMAD R11, R23, R4, RZ ;  /* 0x00000004170b7224 */ /* 0x000fe200078e02ff */
[----:B------:R-:W-:-:S03]  /*0bc0*/  IABS R23, R0 ;  /* 0x0000000000177213 */ /* 0x000fc60000000000 */
[----:B------:R-:W-:Y:S01]  /*0bd0*/  IMAD.HI.U32 R22, R21, R11, R20 ;  /* 0x0000000b15167227 */ /* 0x000fe200078e0014 */
[----:B------:R-:W-:Y:S02]  /*0be0*/  MOV R21, R23 ;  /* 0x0000001700157202 */ /* 0x000fe40000000f00 */
[----:B--2---:R-:W-:-:S03]  /*0bf0*/  IABS R11, R9 ;  /* 0x00000009000b7213 */ /* 0x004fc60000000000 */
        /* <DEDUP_REMOVED lines=21> */
[----:B------:R-:W-:Y:S01]  /*0d50*/  IMAD R23, R12, R11, RZ ;  /* 0x0000000b0c177224 */ /* 0x000fe200078e02ff */
[----:B------:R-:W-:-:S03]  /*0d60*/  IABS R12, R10 ;  /* 0x0000000a000c7213 */ /* 0x000fc60000000000 */
[----:B------:R-:W-:Y:S02]  /*0d70*/  IMAD R22, R5, R22, R0 ;  /* 0x0000001605167224 */ /* 0x000fe400078e0200 */
[----:B------:R-:W-:-:S03]  /*0d80*/  IMAD.HI.U32 R23, R21, R23, R20 ;  /* 0x0000001715177227 */ /* 0x000fc600078e0014 */
[----:B------:R-:W-:-:S05]  /*0d90*/  IABS R26, R22 ;  /* 0x00000016001a7213 */ /* 0x000fca0000000000 */
[----:B------:R-:W-:Y:S02]  /*0da0*/  IMAD.HI.U32 R20, R23, R26, RZ ;  /* 0x0000001a17147227 */ /* 0x000fe400078e00ff */
[----:B------:R-:W1:Y:S02]  /*0db0*/  I2F.RP R23, R12 ;  /* 0x0000000c00177306 */ /* 0x000e640000209400 */
[----:B------:R-:W-:-:S04]  /*0dc0*/  IMAD.MOV R21, RZ, RZ, -R20 ;  /* 0x000000ffff157224 */ /* 0x000fc800078e0a14 */
        /* <DEDUP_REMOVED lines=8> */
[----:B-1----:R-:W-:-:S03]  /*0e50*/  VIADD R21, R23, 0xffffffe ;  /* 0x0ffffffe17157836 */ /* 0x002fc60000000000 */
[----:B------:R-:W-:-:S03]  /*0e60*/  ISETP.GE.AND P3, PT, R11, RZ, PT ;  /* 0x000000ff0b00720c */ /* 0x000fc60003f66270 */
[----:B------:R-:W1:Y:S04]  /*0e70*/  F2I.FTZ.U32.TRUNC.NTZ R21, R21 ;  /* 0x0000001500157305 */ /* 0x000e68000021f000 */
[----:B------:R-:W-:-:S05]  /*0e80*/  @P1 IADD3 R20, PT, PT, R20, 0x1, RZ ;  /* 0x0000000114141810 */ /* 0x000fca0007ffe0ff */
[----:B------:R-:W-:Y:S02]  /*0e90*/  IMAD.MOV.U32 R11, RZ, RZ, R20 ;  /* 0x000000ffff0b7224 */ /* 0x000fe400078e0014 */
[----:B------:R-:W-:Y:S02]  /*0ea0*/  IMAD.MOV.U32 R20, RZ, RZ, RZ ;  /* 0x000000ffff147224 */ /* 0x000fe400078e00ff */
        /* <DEDUP_REMOVED lines=16> */
[----:B------:R-:W2:Y:S01]  /*0fb0*/  LDC.64 R22, c[0x0][0x398] ;  /* 0x0000e600ff167b82 */ /* 0x000ea20000000a00 */
[----:B------:R-:W-:Y:S02]  /*0fc0*/  LOP3.LUT R12, R25, R10, RZ, 0x3c, !PT ;  /* 0x0000000a190c7212 */ /* 0x000fe400078e3cff */
[----:B-1----:R-:W-:Y:S02]  /*0fd0*/  ISETP.NE.U32.AND P3, PT, R20, 0x1, PT ;  /* 0x000000011400780c */ /* 0x002fe40003f65070 */
[----:B------:R-:W-:Y:S02]  /*0fe0*/  ISETP.GE.AND P1, PT, R12, RZ, PT ;  /* 0x000000ff0c00720c */ /* 0x000fe40003f26270 */
[----:B------:R-:W-:-:S04]  /*0ff0*/  ISETP.NE.AND.EX P3, PT, R21, RZ, PT, P3 ;  /* 0x000000ff1500720c */ /* 0x000fc80003f65330 */
[----:B------:R-:W-:Y:S02]  /*1000*/  @P2 IADD3 R26, PT, PT, R26, 0x1, RZ ;  /* 0x000000011a1a2810 */ /* 0x000fe40007ffe0ff */
[----:B------:R-:W-:Y:S02]  /*1010*/  SEL R4, R4, RZ, P3 ;  /* 0x000000ff04047207 */ /* 0x000fe40001800000 */
[----:B0-----:R-:W-:Y:S01]  /*1020*/  ISETP.NE.U32.AND P3, PT, R2, 0x1, PT ;  /* 0x000000010200780c */ /* 0x001fe20003f65070 */
[----:B------:R-:W-:Y:S02]  /*1030*/  IMAD.MOV.U32 R12, RZ, RZ, R26 ;  /* 0x000000ffff0c7224 */ /* 0x000fe400078e001a */
[----:B------:R-:W-:Y:S01]  /*1040*/  IMAD R4, R4, UR36, RZ ;  /* 0x0000002404047c24 */ /* 0x000fe2000f8e02ff */
[----:B------:R-:W-:Y:S01]  /*1050*/  ISETP.NE.AND.EX P3, PT, R3, RZ, PT, P3 ;  /* 0x000000ff0300720c */ /* 0x000fe20003f65330 */
[----:B------:R-:W-:Y:S01]  /*1060*/  @!P1 IMAD.MOV R12, RZ, RZ, -R12 ;  /* 0x000000ffff0c9224 */ /* 0x000fe200078e0a0c */
[----:B------:R-:W-:-:S02]  /*1070*/  @!P4 LOP3.LUT R12, RZ, R10, RZ, 0x33, !PT ;  /* 0x0000000aff0cc212 */ /* 0x000fc400078e33ff */
[----:B------:R-:W-:Y:S02]  /*1080*/  ISETP.NE.U32.AND P1, PT, R14, 0x1, PT ;  /* 0x000000010e00780c */ /* 0x000fe40003f25070 */
[----:B--2---:R-:W-:Y:S02]  /*1090*/  ISETP.NE.U32.AND P2, PT, R22, 0x1, PT ;  /* 0x000000011600780c */ /* 0x004fe40003f45070 */
[----:B------:R-:W-:Y:S02]  /*10a0*/  IADD3 R2, PT, PT, -R12, RZ, RZ ;  /* 0x000000ff0c027210 */ /* 0x000fe40007ffe1ff */
        /* <DEDUP_REMOVED lines=20> */
.L_x_5661:
[----:B------:R-:W-:Y:S05]  /*11f0*/  BSYNC.RECONVERGENT B1 ;  /* 0x0000000000017941 */ /* 0x000fea0003800200 */
.L_x_5660:
        /* <DEDUP_REMOVED lines=20> */
[----:B------:R-:W-:Y:S02]  /*1340*/  FADD R24, -R25, R24 ;  /* 0x0000001819187221 */ /* 0x000fe40000000100 */
[----:B------:R-:W-:Y:S02]  /*1350*/  FADD R11, -R11, R20 ;  /* 0x000000140b0b7221 */ /* 0x000fe40000000100 */
[-C--:B------:R-:W-:Y:S02]  /*1360*/  FFMA.SAT R0, R24, R12.reuse, 0.5 ;  /* 0x3f00000018007423 */ /* 0x080fe4000000200c */
[----:B------:R-:W-:Y:S02]  /*1370*/  FFMA.SAT R2, R11, R12, 0.5 ;  /* 0x3f0000000b027423 */ /* 0x000fe4000000200c */
[-C--:B------:R-:W-:Y:S02]  /*1380*/  FFMA.RM R0, R0, R13.reuse, 12582913 ;  /* 0x4b40000100007423 */ /* 0x080fe4000000400d */
[----:B------:R-:W-:-:S02]  /*1390*/  FFMA.RM R4, R2, R13, 12582913 ;  /* 0x4b40000102047423 */ /* 0x000fc4000000400d */
[C---:B------:R-:W-:Y:S01]  /*13a0*/  FADD R3, R0.reuse, -12583039 ;  /* 0xcb40007f00037421 */ /* 0x040fe20000000000 */
[----:B------:R-:W-:Y:S01]  /*13b0*/  SHF.L.U32 R0, R0, 0x17, RZ ;  /* 0x0000001700007819 */ /* 0x000fe200000006ff */
[----:B------:R-:W-:Y:S02]  /*13c0*/  FADD R2, R4, -12583039 ;  /* 0xcb40007f04027421 */ /* 0x000fe40000000000 */
[C---:B------:R-:W-:Y:S02]  /*13d0*/  FFMA R3, R24.reuse, 1.4426950216293334961, -R3 ;  /* 0x3fb8aa3b18037823 */ /* 0x040fe40000000803 */
[C---:B------:R-:W-:Y:S02]  /*13e0*/  FFMA R2, R11.reuse, 1.4426950216293334961, -R2 ;  /* 0x3fb8aa3b0b027823 */ /* 0x040fe40000000802 */
[----:B------:R-:W-:Y:S02]  /*13f0*/  FFMA R24, R24, 1.925963033500011079e-08, R3 ;  /* 0x32a5706018187823 */ /* 0x000fe40000000003 */
[----:B------:R-:W-:-:S02]  /*1400*/  FFMA R11, R11, 1.925963033500011079e-08, R2 ;  /* 0x32a570600b0b7823 */ /* 0x000fc40000000002 */
[----:B------:R-:W0:Y:S08]  /*1410*/  MUFU.EX2 R3, R24 ;  /* 0x0000001800037308 */ /* 0x000e300000000800 */
        /* <DEDUP_REMOVED lines=21> */
.L_x_5689:
        /* <DEDUP_REMOVED lines=11> */
[----:B--234-:R-:W-:Y:S05]  /*1620*/  CALL.REL.NOINC `($__internal_78_$__cuda_sm3x_div_rn_noftz_f32_slowpath) ;  /* 0x0000000800d87944 */ /* 0x01cfea0003c00000 */
.L_x_5664:
[----:B------:R-:W-:Y:S05]  /*1630*/  BSYNC.RECONVERGENT B1 ;  /* 0x0000000000017941 */ /* 0x000fea0003800200 */
.L_x_5663:
        /* <DEDUP_REMOVED lines=8> */
[----:B------:R-:W-:Y:S02]  /*16c0*/  HFMA2 R3, -RZ, RZ, 0, 0 ;  /* 0x00000000ff037431 */ /* 0x000fe400000001ff */
[----:B------:R-:W-:Y:S01]  /*16d0*/  IMAD R12, R18, UR46, RZ ;  /* 0x0000002e120c7c24 */ /* 0x000fe2000f8e02ff */
[----:B------:R-:W-:Y:S01]  /*16e0*/  R2UR UR4, R6 ;  /* 0x00000000060472ca */ /* 0x000fe200000e0000 */
[----:B------:R-:W-:Y:S01]  /*16f0*/  IMAD.MOV.U32 R2, RZ, RZ, R8 ;  /* 0x000000ffff027224 */ /* 0x000fe200078e0008 */
[----:B------:R-:W-:Y:S01]  /*1700*/  R2UR UR5, R7 ;  /* 0x00000000070572ca */ /* 0x000fe200000e0000 */
[C---:B------:R-:W-:Y:S02]  /*1710*/  IMAD R13, R19.reuse, UR47, R12 ;  /* 0x0000002f130d7c24 */ /* 0x040fe4000f8e020c */
[----:B------:R-:W-:-:S04]  /*1720*/  IMAD.WIDE.U32 R2, R19, UR46, R2 ;  /* 0x0000002e13027c25 */ /* 0x000fc8000f8e0002 */
[----:B------:R-:W-:Y:S01]  /*1730*/  IMAD.IADD R3, R3, 0x1, R13 ;  /* 0x0000000103037824 */ /* 0x000fe200078e020d */
[----:B------:R-:W-:-:S04]  /*1740*/  LEA R12, P2, R2, UR48, 0x2 ;  /* 0x00000030020c7c11 */ /* 0x000fc8000f8410ff */
[----:B------:R-:W-:-:S05]  /*1750*/  LEA.HI.X R13, R2, UR49, R3, 0x2, P2 ;  /* 0x00000031020d7c11 */ /* 0x000fca00090f1403 */
[----:B------:R0:W-:Y:S04]  /*1760*/  STG.E desc[UR4][R12.64], R15 ;  /* 0x0000000f0c007986 */ /* 0x0001e8000c101904 */
.L_x_5666:
[----:B------:R-:W-:Y:S05]  /*1770*/  BSYNC.RECONVERGENT B1 ;  /* 0x0000000000017941 */ /* 0x000fea0003800200 */
.L_x_5665:
[----:B------:R-:W-:Y:S01]  /*1780*/  BSSY.RECONVERGENT B1, `(.L_x_5667) ;  /* 0x0000008000017945 */ /* 0x000fe20003800200 */
[----:B------:R-:W-:-:S03]  /*1790*/  FFMA R21, R21, R14, R4 ;  /* 0x0000000e15157223 */ /* 0x000fc60000000004 */
[----:B------:R-:W-:Y:S05]  /*17a0*/  @!P1 BRA `(.L_x_5668) ;  /* 0x0000000000149947 */ /* 0x000fea0003800000 */
[----:B------:R-:W-:Y:S01]  /*17b0*/  IMAD.MOV.U32 R2, RZ, RZ, R0 ;  /* 0x000000ffff027224 */ /* 0x000fe200078e0000 */
[----:B------:R-:W-:Y:S02]  /*17c0*/  MOV R3, R11 ;  /* 0x0000000b00037202 */ /* 0x000fe40000000f00 */
[----:B------:R-:W-:-:S07]  /*17d0*/  MOV R4, 0x17f0 ;  /* 0x000017f000047802 */ /* 0x000fce0000000f00 */
[----:B0-234-:R-:W-:Y:S05]  /*17e0*/  CALL.REL.NOINC `($__internal_78_$__cuda_sm3x_div_rn_noftz_f32_slowpath) ;  /* 0x0000000800687944 */ /* 0x01dfea0003c00000 */
[----:B------:R-:W-:-:S07]  /*17f0*/  IMAD.MOV.U32 R21, RZ, RZ, R15 ;  /* 0x000000ffff157224 */ /* 0x000fce00078e000f */
.L_x_5668:
[----:B------:R-:W-:Y:S05]  /*1800*/  BSYNC.RECONVERGENT B1 ;  /* 0x0000000000017941 */ /* 0x000fea0003800200 */
.L_x_5667:
        /* <DEDUP_REMOVED lines=8> */
[----:B------:R-:W-:-:S05]  /*1890*/  IADD3 R0, P0, PT, R8, R2, RZ ;  /* 0x0000000208007210 */ /* 0x000fca0007f1e0ff */
[----:B------:R-:W-:Y:S01]  /*18a0*/  IMAD.X R3, R11, 0x1, R3, P0 ;  /* 0x000000010b037824 */ /* 0x000fe200000e0603 */
[----:B------:R-:W-:-:S04]  /*18b0*/  LEA R2, P0, R0, UR48, 0x2 ;  /* 0x0000003000027c11 */ /* 0x000fc8000f8010ff */
[----:B------:R-:W-:-:S05]  /*18c0*/  LEA.HI.X R3, R0, UR49, R3, 0x2, P0 ;  /* 0x0000003100037c11 */ /* 0x000fca00080f1403 */
[----:B------:R1:W-:Y:S04]  /*18d0*/  STG.E desc[UR4][R2.64], R21 ;  /* 0x0000001502007986 */ /* 0x0003e8000c101904 */
.L_x_5670:
[----:B------:R-:W-:Y:S05]  /*18e0*/  BSYNC.RECONVERGENT B1 ;  /* 0x0000000000017941 */ /* 0x000fea0003800200 */
.L_x_5669:
[----:B------:R-:W-:-:S04]  /*18f0*/  IADD3 R19, P0, PT, R17, R19, RZ ;  /* 0x0000001311137210 */ /* 0x000fc80007f1e0ff */
[----:B------:R-:W-:Y:S02]  /*1900*/  LEA.HI.X.SX32 R18, R17, R18, 0x1, P0 ;  /* 0x0000001211127211 */ /* 0x000fe400000f0eff */
[----:B------:R-:W-:-:S04]  /*1910*/  ISETP.GE.U32.AND P0, PT, R19, UR50, PT ;  /* 0x0000003213007c0c */ /* 0x000fc8000bf06070 */
[----:B------:R-:W-:-:S13]  /*1920*/  ISETP.GE.AND.EX P0, PT, R18, UR51, PT, P0 ;  /* 0x0000003312007c0c */ /* 0x000fda000bf06300 */
[----:B------:R-:W-:Y:S05]  /*1930*/  @!P0 BRA `(.L_x_5671) ;  /* 0xffffffe800748947 */ /* 0x000fea000383ffff */
[----:B------:R-:W-:Y:S05]  /*1940*/  BSYNC B0 ;  /* 0x0000000000007941 */ /* 0x000fea0003800000 */
.L_x_5657:
[----:B------:R-:W-:Y:S05]  /*1950*/  EXIT ;  /* 0x000000000000794d */ /* 0x000fea0003800000 */
.L_x_5662:
[----:B------:R-:W-:Y:S01]  /*1960*/  HFMA2 R12, -RZ, RZ, 0, 4.76837158203125e-07 ;  /* 0x00000008ff0c7431 */ /* 0x000fe200000001ff */
[----:B------:R-:W-:Y:S01]  /*1970*/  BSSY B1, `(.L_x_5672) ;  /* 0x0000006000017945 */ /* 0x000fe20003800000 */
[----:B------:R-:W-:Y:S02]  /*1980*/  IMAD.MOV.U32 R11, RZ, RZ, 0x1f ;  /* 0x0000001fff0b7424 */ /* 0x000fe400078e00ff */
[----:B-1----:R-:W-:-:S07]  /*1990*/  IMAD.MOV.U32 R15, RZ, RZ, -0x1 ;  /* 0xffffffffff0f7424 */ /* 0x002fce00078e00ff */
[----:B0-234-:R-:W-:Y:S05]  /*19a0*/  WARPSYNC.COLLECTIVE R15, `(.L_x_5673) ;  /* 0x000000000f087348 */ /* 0x01dfea0003c00000 */
[----:B------:R1:W0:Y:S02]  /*19b0*/  SHFL.BFLY P6, R14, R13, R12, R11 ;  /* 0x0c00000c0d0e7389 */ /* 0x00022400000c000b */
[----:B01234-:R-:W-:Y:S05]  /*19c0*/  ENDCOLLECTIVE ;  /* 0x000000000000791b */ /* 0x01ffea0003800000 */
.L_x_5673:
[----:B------:R-:W-:Y:S05]  /*19d0*/  BSYNC B1 ;  /* 0x0000000000017941 */ /* 0x000fea0003800000 */
.L_x_5672:
[----:B------:R-:W-:Y:S01]  /*19e0*/  FMNMX R13, R14, R13, !PT ;  /* 0x0000000d0e0d7209 */ /* 0x000fe20007800000 */
[----:B------:R-:W-:Y:S01]  /*19f0*/  IMAD.MOV.U32 R11, RZ, RZ, 0x1f ;  /* 0x0000001fff0b7424 */ /* 0x000fe200078e00ff */
[----:B------:R-:W-:Y:S01]  /*1a00*/  MOV R12, 0x4 ;  /* 0x00000004000c7802 */ /* 0x000fe20000000f00 */
[----:B------:R-:W-:-:S07]  /*1a10*/  IMAD.MOV.U32 R15, RZ, RZ, -0x1 ;  /* 0xffffffffff0f7424 */ /* 0x000fce00078e00ff */
[----:B------:R-:W-:Y:S05]  /*1a20*/  WARPSYNC.COLLECTIVE R15, `(.L_x_5674) ;  /* 0x000000000f087348 */ /* 0x000fea0003c00000 */
[----:B------:R0:W1:Y:S02]  /*1a30*/  SHFL.BFLY P6, R14, R13, R12, R11 ;  /* 0x0c00000c0d0e7389 */ /* 0x00006400000c000b */
[----:B01----:R-:W-:Y:S05]  /*1a40*/  ENDCOLLECTIVE ;  /* 0x000000000000791b */ /* 0x003fea0003800000 */
.L_x_5674:
[----:B------:R-:W-:Y:S01]  /*1a50*/  IMAD.MOV.U32 R12, RZ, RZ, 0x2 ;  /* 0x00000002ff0c7424 */ /* 0x000fe200078e00ff */
[----:B------:R-:W-:-:S04]  /*1a60*/  FMNMX R3, R13, R14, !PT ;  /* 0x0000000e0d037209 */ /* 0x000fc80007800000 */
[----:B------:R-:W-:-:S07]  /*1a70*/  MOV R13, R3 ;  /* 0x00000003000d7202 */ /* 0x000fce0000000f00 */
[----:B------:R-:W-:Y:S05]  /*1a80*/  WARPSYNC.COLLECTIVE R15, `(.L_x_5675) ;  /* 0x000000000f087348 */ /* 0x000fea0003c00000 */
[----:B------:R0:W1:Y:S02]  /*1a90*/  SHFL.BFLY P6, R14, R13, R12, R11 ;  /* 0x0c00000c0d0e7389 */ /* 0x00006400000c000b */
[----:B01----:R-:W-:Y:S05]  /*1aa0*/  ENDCOLLECTIVE ;  /* 0x000000000000791b */ /* 0x003fea0003800000 */
.L_x_5675:
[----:B------:R-:W-:Y:S01]  /*1ab0*/  HFMA2 R12, -RZ, RZ, 0, 5.9604644775390625e-08 ;  /* 0x00000001ff0c7431 */ /* 0x000fe200000001ff */
[----:B------:R-:W-:-:S05]  /*1ac0*/  FMNMX R23, R3, R14, !PT ;  /* 0x0000000e03177209 */ /* 0x000fca0007800000 */
[----:B------:R-:W-:-:S07]  /*1ad0*/  IMAD.MOV.U32 R13, RZ, RZ, R23 ;  /* 0x000000ffff0d7224 */ /* 0x000fce00078e0017 */
[----:B------:R-:W-:Y:S05]  /*1ae0*/  WARPSYNC.COLLECTIVE R15, `(.L_x_5676) ;  /* 0x000000000f087348 */ /* 0x000fea0003c00000 */
[----:B------:R0:W1:Y:S02]  /*1af0*/  SHFL.BFLY P6, R14, R13, R12, R11 ;  /* 0x0c00000c0d0e7389 */ /* 0x00006400000c000b */
[----:B01----:R-:W-:Y:S05]  /*1b00*/  ENDCOLLECTIVE ;  /* 0x000000000000791b */ /* 0x003fea0003800000 */
.L_x_5676:
[----:B------:R-:W-:Y:S01]  /*1b10*/  IMAD.MOV.U32 R13, RZ, RZ, R0 ;  /* 0x000000ffff0d7224 */ /* 0x000fe200078e0000 */
[----:B------:R-:W-:Y:S01]  /*1b20*/  MOV R12, 0x8 ;  /* 0x00000008000c7802 */ /* 0x000fe20000000f00 */
[----:B------:R-:W-:-:S07]  /*1b30*/  IMAD.MOV.U32 R26, RZ, RZ, R14 ;  /* 0x000000ffff1a7224 */ /* 0x000fce00078e000e */
[----:B------:R-:W-:Y:S05]  /*1b40*/  WARPSYNC.COLLECTIVE R15, `(.L_x_5677) ;  /* 0x000000000f087348 */ /* 0x000fea0003c00000 */
[----:B------:R0:W1:Y:S02]  /*1b50*/  SHFL.BFLY P6, R14, R13, R12, R11 ;  /* 0x0c00000c0d0e7389 */ /* 0x00006400000c000b */
[----:B01----:R-:W-:Y:S05]  /*1b60*/  ENDCOLLECTIVE ;  /* 0x000000000000791b */ /* 0x003fea0003800000 */
.L_x_5677:
[----:B------:R-:W-:-:S05]  /*1b70*/  FMNMX R25, R23, R26, !PT ;  /* 0x0000001a17197209 */ /* 0x000fca0007800000 */
[----:B------:R-:W-:Y:S01]  /*1b80*/  FADD R25, -R25, R24 ;  /* 0x0000001819197221 */ /* 0x000fe20000000100 */
[----:B------:R-:W-:Y:S02]  /*1b90*/  HFMA2 R12, -RZ, RZ, 0, 2.384185791015625e-07 ;  /* 0x00000004ff0c7431 */ /* 0x000fe400000001ff */
[----:B------:R-:W-:-:S05]  /*1ba0*/  IMAD.MOV.U32 R3, RZ, RZ, R14 ;  /* 0x000000ffff037224 */ /* 0x000fca00078e000e */
[----:B------:R-:W-:Y:S01]  /*1bb0*/  FMNMX R2, R3, R0, !PT ;  /* 0x0000000003027209 */ /* 0x000fe20007800000 */
[----:B------:R-:W-:Y:S01]  /*1bc0*/  IMAD.MOV.U32 R0, RZ, RZ, 0x3bbb989d ;  /* 0x3bbb989dff007424 */ /* 0x000fe200078e00ff */
[----:B------:R-:W-:-:S03]  /*1bd0*/  MOV R3, 0x437c0000 ;  /* 0x437c000000037802 */ /* 0x000fc60000000f00 */
[----:B------:R-:W-:Y:S02]  /*1be0*/  IMAD.MOV.U32 R13, RZ, RZ, R2 ;  /* 0x000000ffff0d7224 */ /* 0x000fe400078e0002 */
[----:B------:R-:W-:-:S07]  /*1bf0*/  FFMA.SAT R4, R25, R0, 0.5 ;  /* 0x3f00000019047423 */ /* 0x000fce0000002000 */
[----:B------:R-:W-:Y:S05]  /*1c00*/  WARPSYNC.COLLECTIVE R15, `(.L_x_5678) ;  /* 0x000000000f087348 */ /* 0x000fea0003c00000 */
[----:B------:R0:W1:Y:S02]  /*1c10*/  SHFL.BFLY P6, R14, R13, R12, R11 ;  /* 0x0c00000c0d0e7389 */ /* 0x00006400000c000b */
[----:B01----:R-:W-:Y:S05]  /*1c20*/  ENDCOLLECTIVE ;  /* 0x000000000000791b */ /* 0x003fea0003800000 */
.L_x_5678:
[----:B------:R-:W-:Y:S01]  /*1c30*/  FFMA.RM R22, R4, R3, 12582913 ;  /* 0x4b40000104167423 */ /* 0x000fe20000004003 */
[----:B------:R-:W-:Y:S02]  /*1c40*/  IMAD.MOV.U32 R12, RZ, RZ, 0x2 ;  /* 0x00000002ff0c7424 */ /* 0x000fe400078e00ff */
[----:B------:R-:W-:Y:S02]  /*1c50*/  IMAD.MOV.U32 R21, RZ, RZ, R14 ;  /* 0x000000ffff157224 */ /* 0x000fe400078e000e */
[----:B------:R-:W-:-:S03]  /*1c60*/  FADD R14, R22, -12583039 ;  /* 0xcb40007f160e7421 */ /* 0x000fc60000000000 */
[----:B------:R-:W-:Y:S01]  /*1c70*/  FMNMX R4, R2, R21, !PT ;  /* 0x0000001502047209 */ /* 0x000fe20007800000 */
[----:B------:R-:W-:Y:S01]  /*1c80*/  FFMA R14, R25, 1.4426950216293334961, -R14 ;  /* 0x3fb8aa3b190e7823 */ /* 0x000fe2000000080e */
[----:B------:R-:W-:-:S03]  /*1c90*/  IMAD.SHL.U32 R2, R22, 0x800000, RZ ;  /* 0x0080000016027824 */ /* 0x000fc600078e00ff */
[----:B------:R-:W-:Y:S02]  /*1ca0*/  IMAD.MOV.U32 R13, RZ, RZ, R4 ;  /* 0x000000ffff0d7224 */ /* 0x000fe400078e0004 */
[----:B------:R-:W-:-:S07]  /*1cb0*/  FFMA R25, R25, 1.925963033500011079e-08, R14 ;  /* 0x32a5706019197823 */ /* 0x000fce000000000e */
[----:B------:R-:W-:Y:S05]  /*1cc0*/  WARPSYNC.COLLECTIVE R15, `(.L_x_5679) ;  /* 0x000000000f087348 */ /* 0x000fea0003c00000 */
[----:B------:R0:W1:Y:S02]  /*1cd0*/  SHFL.BFLY P6, R14, R13, R12, R11 ;  /* 0x0c00000c0d0e7389 */ /* 0x00006400000c000b */
[----:B01----:R-:W-:Y:S05]  /*1ce0*/  ENDCOLLECTIVE ;  /* 0x000000000000791b */ /* 0x003fea0003800000 */
.L_x_5679:
        /* <DEDUP_REMOVED lines=10> */
.L_x_5680:
[----:B------:R-:W-:Y:S01]  /*1d90*/  IMAD.MOV.U32 R13, RZ, RZ, R23 ;  /* 0x000000ffff0d7224 */ /* 0x000fe200078e0017 */
[----:B------:R-:W-:Y:S01]  /*1da0*/  MOV R12, 0x8 ;  /* 0x00000008000c7802 */ /* 0x000fe20000000f00 */
[----:B------:R-:W-:-:S07]  /*1db0*/  IMAD.MOV.U32 R22, RZ, RZ, R14 ;  /* 0x000000ffff167224 */ /* 0x000fce00078e000e */
[----:B------:R-:W-:Y:S05]  /*1dc0*/  WARPSYNC.COLLECTIVE R15, `(.L_x_5681) ;  /* 0x000000000f087348 */ /* 0x000fea0003c00000 */
[----:B------:R0:W1:Y:S02]  /*1dd0*/  SHFL.BFLY P6, R14, R13, R12, R11 ;  /* 0x0c00000c0d0e7389 */ /* 0x00006400000c000b */
[----:B01----:R-:W-:Y:S05]  /*1de0*/  ENDCOLLECTIVE ;  /* 0x000000000000791b */ /* 0x003fea0003800000 */
.L_x_5681:
[----:B------:R-:W-:-:S05]  /*1df0*/  FMNMX R21, R21, R22, !PT ;  /* 0x0000001615157209 */ /* 0x000fca0007800000 */
[----:B------:R-:W-:-:S04]  /*1e00*/  FADD R21, -R21, R20 ;  /* 0x0000001415157221 */ /* 0x000fc80000000100 */
[----:B------:R-:W-:Y:S01]  /*1e10*/  FFMA.SAT R0, R21, R0, 0.5 ;  /* 0x3f00000015007423 */ /* 0x000fe20000002000 */
[----:B------:R-:W-:-:S03]  /*1e20*/  IMAD.MOV.U32 R12, RZ, RZ, 0x4 ;  /* 0x00000004ff0c7424 */ /* 0x000fc600078e00ff */
[----:B------:R-:W-:-:S04]  /*1e30*/  FFMA.RM R0, R0, R3, 12582913 ;  /* 0x4b40000100007423 */ /* 0x000fc80000004003 */
[C---:B------:R-:W-:Y:S01]  /*1e40*/  FADD R20, R0.reuse, -12583039 ;  /* 0xcb40007f00147421 */ /* 0x040fe20000000000 */
[----:B------:R-:W-:Y:S02]  /*1e50*/  IMAD.SHL.U32 R0, R0, 0x800000, RZ ;  /* 0x0080000000007824 */ /* 0x000fe400078e00ff */
[----:B------:R-:W-:Y:S01]  /*1e60*/  FADD R4, R23, R14 ;  /* 0x0000000e17047221 */ /* 0x000fe20000000000 */
[----:B------:R-:W-:-:S03]  /*1e70*/  FFMA R22, R21, 1.4426950216293334961, -R20 ;  /* 0x3fb8aa3b15167823 */ /* 0x000fc60000000814 */
[----:B------:R-:W-:-:S07]  /*1e80*/  IMAD.MOV.U32 R13, RZ, RZ, R4 ;  /* 0x000000ffff0d7224 */ /* 0x000fce00078e0004 */
[----:B------:R-:W-:Y:S05]  /*1e90*/  WARPSYNC.COLLECTIVE R15, `(.L_x_5682) ;  /* 0x000000000f087348 */ /* 0x000fea0003c00000 */
[----:B------:R0:W1:Y:S02]  /*1ea0*/  SHFL.BFLY P6, R14, R13, R12, R11 ;  /* 0x0c00000c0d0e7389 */ /* 0x00006400000c000b */
[----:B01----:R-:W-:Y:S05]  /*1eb0*/  ENDCOLLECTIVE ;  /* 0x000000000000791b */ /* 0x003fea0003800000 */
.L_x_5682:
[----:B------:R-:W-:Y:S02]  /*1ec0*/  IMAD.MOV.U32 R12, RZ, RZ, 0x2 ;  /* 0x00000002ff0c7424 */ /* 0x000fe400078e00ff */
[----:B------:R-:W-:Y:S01]  /*1ed0*/  FADD R20, R4, R14 ;  /* 0x0000000e04147221 */ /* 0x000fe20000000000 */
[----:B------:R-:W-:-:S04]  /*1ee0*/  FFMA R4, R21, 1.925963033500011079e-08, R22 ;  /* 0x32a5706015047823 */ /* 0x000fc80000000016 */
[----:B------:R-:W-:Y:S01]  /*1ef0*/  MOV R13, R20 ;  /* 0x00000014000d7202 */ /* 0x000fe20000000f00 */
[----:B------:R0:W1:Y:S06]  /*1f00*/  MUFU.EX2 R3, R4 ;  /* 0x0000000400037308 */ /* 0x00006c0000000800 */
[----:B01----:R-:W-:Y:S05]  /*1f10*/  WARPSYNC.COLLECTIVE R15, `(.L_x_5683) ;  /* 0x000000000f087348 */ /* 0x003fea0003c00000 */
[----:B------:R2:W3:Y:S02]  /*1f20*/  SHFL.BFLY P6, R14, R13, R12, R11 ;  /* 0x0c00000c0d0e7389 */ /* 0x0004e400000c000b */
[----:B0123--:R-:W-:Y:S05]  /*1f30*/  ENDCOLLECTIVE ;  /* 0x000000000000791b */ /* 0x00ffea0003800000 */
.L_x_5683:
[----:B------:R-:W-:Y:S01]  /*1f40*/  FMUL R0, R0, R3 ;  /* 0x0000000300007220 */ /* 0x000fe20000400000 */
[----:B------:R-:W-:-:S03]  /*1f50*/  IMAD.MOV.U32 R12, RZ, RZ, 0x1 ;  /* 0x00000001ff0c7424 */ /* 0x000fc600078e00ff */
[----:B------:R-:W-:Y:S01]  /*1f60*/  FADD R3, RZ, R0 ;  /* 0x00000000ff037221 */ /* 0x000fe20000000000 */
[----:B------:R-:W-:-:S05]  /*1f70*/  FADD R21, R20, R14 ;  /* 0x0000000e14157221 */ /* 0x000fca0000000000 */
[----:B------:R-:W-:-:S07]  /*1f80*/  MOV R13, R21 ;  /* 0x00000015000d7202 */ /* 0x000fce0000000f00 */
[----:B------:R-:W-:Y:S05]  /*1f90*/  WARPSYNC.COLLECTIVE R15, `(.L_x_5684) ;  /* 0x000000000f087348 */ /* 0x000fea0003c00000 */
[----:B------:R0:W1:Y:S02]  /*1fa0*/  SHFL.BFLY P6, R14, R13, R12, R11 ;  /* 0x0c00000c0d0e7389 */ /* 0x00006400000c000b */
[----:B01----:R-:W-:Y:S05]  /*1fb0*/  ENDCOLLECTIVE ;  /* 0x000000000000791b */ /* 0x003fea0003800000 */
.L_x_5684:
[----:B------:R-:W-:Y:S01]  /*1fc0*/  MOV R13, R3 ;  /* 0x00000003000d7202 */ /* 0x000fe20000000f00 */
[----:B------:R-:W-:Y:S02]  /*1fd0*/  IMAD.MOV.U32 R12, RZ, RZ, 0x8 ;  /* 0x00000008ff0c7424 */ /* 0x000fe400078e00ff */
[----:B------:R-:W-:-:S07]  /*1fe0*/  IMAD.MOV.U32 R22, RZ, RZ, R14 ;  /* 0x000000ffff167224 */ /* 0x000fce00078e000e */
[----:B------:R-:W-:Y:S05]  /*1ff0*/  WARPSYNC.COLLECTIVE R15, `(.L_x_5685) ;  /* 0x000000000f087348 */ /* 0x000fea0003c00000 */
[----:B------:R0:W1:Y:S02]  /*2000*/  SHFL.BFLY P6, R14, R13, R12, R11 ;  /* 0x0c00000c0d0e7389 */ /* 0x00006400000c000b */
[----:B01----:R-:W-:Y:S05]  /*2010*/  ENDCOLLECTIVE ;  /* 0x000000000000791b */ /* 0x003fea0003800000 */
.L_x_5685:
[----:B------:R-:W-:Y:S02]  /*2020*/  IMAD.MOV.U32 R12, RZ, RZ, 0x4 ;  /* 0x00000004ff0c7424 */ /* 0x000fe400078e00ff */
[----:B------:R-:W-:-:S04]  /*2030*/  IMAD.MOV.U32 R20, RZ, RZ, R14 ;  /* 0x000000ffff147224 */ /* 0x000fc800078e000e */
[----:B------:R-:W-:Y:S01]  /*2040*/  FADD R24, R3, R20 ;  /* 0x0000001403187221 */ /* 0x000fe20000000000 */
[----:B------:R-:W-:-:S04]  /*2050*/  FADD R3, R21, R22 ;  /* 0x0000001615037221 */ /* 0x000fc80000000000 */
[----:B------:R-:W-:-:S07]  /*2060*/  MOV R13, R24 ;  /* 0x00000018000d7202 */ /* 0x000fce0000000f00 */
[----:B------:R-:W-:Y:S05]  /*2070*/  WARPSYNC.COLLECTIVE R15, `(.L_x_5686) ;  /* 0x000000000f087348 */ /* 0x000fea0003c00000 */
[----:B------:R0:W1:Y:S02]  /*2080*/  SHFL.BFLY P6, R14, R13, R12, R11 ;  /* 0x0c00000c0d0e7389 */ /* 0x00006400000c000b */
[----:B01----:R-:W-:Y:S05]  /*2090*/  ENDCOLLECTIVE ;  /* 0x000000000000791b */ /* 0x003fea0003800000 */
.L_x_5686:
[----:B------:R-:W-:Y:S02]  /*20a0*/  IMAD.MOV.U32 R12, RZ, RZ, 0x2 ;  /* 0x00000002ff0c7424 */ /* 0x000fe400078e00ff */
[----:B------:R-:W-:-:S04]  /*20b0*/  IMAD.MOV.U32 R25, RZ, RZ, R14 ;  /* 0x000000ffff197224 */ /* 0x000fc800078e000e */
[----:B------:R-:W-:-:S05]  /*20c0*/  FADD R25, R24, R25 ;  /* 0x0000001918197221 */ /* 0x000fca0000000000 */
[----:B------:R-:W-:-:S07]  /*20d0*/  MOV R13, R25 ;  /* 0x00000019000d7202 */ /* 0x000fce0000000f00 */
[----:B------:R-:W-:Y:S05]  /*20e0*/  WARPSYNC.COLLECTIVE R15, `(.L_x_5687) ;  /* 0x000000000f087348 */ /* 0x000fea0003c00000 */
[----:B------:R0:W1:Y:S02]  /*20f0*/  SHFL.BFLY P6, R14, R13, R12, R11 ;  /* 0x0c00000c0d0e7389 */ /* 0x00006400000c000b */
[----:B01----:R-:W-:Y:S05]  /*2100*/  ENDCOLLECTIVE ;  /* 0x000000000000791b */ /* 0x003fea0003800000 */
.L_x_5687:
[----:B------:R-:W-:Y:S02]  /*2110*/  IMAD.MOV.U32 R12, RZ, RZ, 0x1 ;  /* 0x00000001ff0c7424 */ /* 0x000fe400078e00ff */
[----:B------:R-:W-:-:S04]  /*2120*/  IMAD.MOV.U32 R26, RZ, RZ, R14 ;  /* 0x000000ffff1a7224 */ /* 0x000fc800078e000e */
[----:B------:R-:W-:-:S05]  /*2130*/  FADD R26, R25, R26 ;  /* 0x0000001a191a7221 */ /* 0x000fca0000000000 */
[----:B------:R-:W-:-:S07]  /*2140*/  MOV R13, R26 ;  /* 0x0000001a000d7202 */ /* 0x000fce0000000f00 */
[----:B------:R-:W-:Y:S05]  /*2150*/  WARPSYNC.COLLECTIVE R15, `(.L_x_5688) ;  /* 0x000000000f087348 */ /* 0x000fea0003c00000 */
[----:B------:R0:W1:Y:S02]  /*2160*/  SHFL.BFLY P6, R14, R13, R12, R11 ;  /* 0x0c00000c0d0e7389 */ /* 0x00006400000c000b */
[----:B01----:R-:W-:Y:S05]  /*2170*/  ENDCOLLECTIVE ;  /* 0x000000000000791b */ /* 0x003fea0003800000 */
.L_x_5688:
[----:B------:R-:W-:Y:S05]  /*2180*/  BRA `(.L_x_5689) ;  /* 0xfffffff000f87947 */ /* 0x000fea000383ffff */
        .weak           $__internal_78_$__cuda_sm3x_div_rn_noftz_f32_slowpath
        .type           $__internal_78_$__cuda_sm3x_div_rn_noftz_f32_slowpath,@function
        .size           $__internal_78_$__cuda_sm3x_div_rn_noftz_f32_slowpath,(.L_x_37455 - $__internal_78_$__cuda_sm3x_div_rn_noftz_f32_slowpath)
$__internal_78_$__cuda_sm3x_div_rn_noftz_f32_slowpath:
        /* <DEDUP_REMOVED lines=34> */
.L_x_5691:
        /* <DEDUP_REMOVED lines=51> */
.L_x_5698:
[----:B------:R-:W-:-:S04]  /*26e0*/  LOP3.LUT R2, R2, 0x80000000, RZ, 0xc0, !PT ;  /* 0x8000000002027812 */ /* 0x000fc800078ec0ff */
[----:B------:R-:W-:Y:S01]  /*26f0*/  LOP3.LUT R2, R2, 0x7f800000, RZ, 0xfc, !PT ;  /* 0x7f80000002027812 */ /* 0x000fe200078efcff */
[----:B------:R-:W-:Y:S06]  /*2700*/  BRA `(.L_x_5699) ;  /* 0x0000000000047947 */ /* 0x000fec0003800000 */
.L_x_5697:
[----:B------:R-:W-:-:S07]  /*2710*/  IMAD R2, R13, 0x800000, R2 ;  /* 0x008000000d027824 */ /* 0x000fce00078e0202 */
.L_x_5699:
[----:B------:R-:W-:Y:S05]  /*2720*/  BSYNC.RECONVERGENT B3 ;  /* 0x0000000000037941 */ /* 0x000fea0003800200 */
.L_x_5696:
[----:B------:R-:W-:Y:S05]  /*2730*/  BRA `(.L_x_5700) ;  /* 0x0000000000207947 */ /* 0x000fea0003800000 */
.L_x_5695:
[----:B------:R-:W-:-:S04]  /*2740*/  LOP3.LUT R2, R3, 0x80000000, R2, 0x48, !PT ;  /* 0x8000000003027812 */ /* 0x000fc800078e4802 */
[----:B------:R-:W-:Y:S01]  /*2750*/  LOP3.LUT R2, R2, 0x7f800000, RZ, 0xfc, !PT ;  /* 0x7f80000002027812 */ /* 0x000fe200078efcff */
[----:B------:R-:W-:Y:S06]  /*2760*/  BRA `(.L_x_5700) ;  /* 0x0000000000147947 */ /* 0x000fec0003800000 */
.L_x_5694:
[----:B------:R-:W-:Y:S01]  /*2770*/  LOP3.LUT R2, R3, 0x80000000, R2, 0x48, !PT ;  /* 0x8000000003027812 */ /* 0x000fe200078e4802 */
[----:B------:R-:W-:Y:S06]  /*2780*/  BRA `(.L_x_5700) ;  /* 0x00000000000c7947 */ /* 0x000fec0003800000 */
.L_x_5693:
[----:B------:R-:W0:Y:S01]  /*2790*/  MUFU.RSQ R2, -QNAN ;  /* 0xffc0000000027908 */ /* 0x000e220000001400 */
[----:B------:R-:W-:Y:S05]  /*27a0*/  BRA `(.L_x_5700) ;  /* 0x0000000000047947 */ /* 0x000fea0003800000 */
.L_x_5692:
[----:B------:R-:W-:-:S07]  /*27b0*/  FADD.FTZ R2, R2, R3 ;  /* 0x0000000302027221 */ /* 0x000fce0000010000 */
.L_x_5700:
[----:B------:R-:W-:Y:S05]  /*27c0*/  BSYNC.RECONVERGENT B2 ;  /* 0x0000000000027941 */ /* 0x000fea0003800200 */
.L_x_5690:
[----:B0-----:R-:W-:Y:S01]  /*27d0*/  IMAD.MOV.U32 R15, RZ, RZ, R2 ;  /* 0x000000ffff0f7224 */ /* 0x001fe200078e0002 */
[----:B------:R-:W-:Y:S01]  /*27e0*/  MOV R2, R4 ;  /* 0x0000000400027202 */ /* 0x000fe20000000f00 */
[----:B------:R-:W-:-:S04]  /*27f0*/  IMAD.MOV.U32 R3, RZ, RZ, 0x0 ;  /* 0x00000000ff037424 */ /* 0x000fc800078e00ff */
[----:B------:R-:W-:Y:S05]  /*2800*/  RET.REL.NODEC R2 `(_Z15SoftmaxWarpImplI22BroadcastScaleMaskLoadIffbLm4EiE11DirectStoreIffEfLi1ELi1ELi16ELi2ELb1EL9Algorithm0EEvT_T0_ll) ;  /* 0xffffffd402fc7950 */ /* 0x000fea0003c3ffff */
.L_x_5701:
        /* <DEDUP_REMOVED lines=15> */
.L_x_37455:


//--------------------- .text._Z15SoftmaxWarpImplI22BroadcastScaleMaskLoadIffbLm4EiE11DirectStoreIffEfLi1ELi1ELi16ELi2ELb0EL9Algorithm0EEvT_T0_ll --------------------------
	.section	.text._Z15SoftmaxWarpImplI22BroadcastScaleMaskLoadIffbLm4EiE11DirectStoreIffEfLi1ELi1ELi16ELi2ELb0EL9Algorithm0EEvT_T0_ll,"ax",@progbits
	.align	128
        .global         _Z15SoftmaxWarpImplI22BroadcastScaleMaskLoadIffbLm4EiE11DirectStoreIffEfLi1ELi1ELi16ELi2ELb0EL9Algorithm0EEvT_T0_ll
        .type           _Z15SoftmaxWarpImplI22BroadcastScaleMaskLoadIffbLm4EiE11DirectStoreIffEfLi1ELi1ELi16ELi2ELb0EL9Algorithm0EEvT_T0_ll,@function
        .size           _Z15SoftmaxWarpImplI22BroadcastScaleMaskLoadIffbLm4EiE11DirectStoreIffEfLi1ELi1ELi16ELi2ELb0EL9Algorithm0EEvT_T0_ll,(.L_x_37456 - _Z15SoftmaxWarpImplI22BroadcastScaleMaskLoadIffbLm4EiE11DirectStoreIffEfLi1ELi1ELi16ELi2ELb0EL9Algorithm0EEvT_T0_ll)
        .other          _Z15SoftmaxWarpImplI22BroadcastScaleMaskLoadIffbLm4EiE11DirectStoreIffEfLi1ELi1ELi16ELi2ELb0EL9Algorithm0EEvT_T0_ll,@"STO_CUDA_ENTRY STV_DEFAULT"
_Z15SoftmaxWarpImplI22BroadcastScaleMaskLoadIffbLm4EiE11DirectStoreIffEfLi1ELi1ELi16ELi2ELb0EL9Algorithm0EEvT_T0_ll:
.text._Z15SoftmaxWarpImplI22BroadcastScaleMaskLoadIffbLm4EiE11DirectStoreIffEfLi1ELi1ELi16ELi2ELb0EL9Algorithm0EEvT_T0_ll:
        /* <DEDUP_REMOVED lines=26> */
.L_x_5702:
        /* <DEDUP_REMOVED lines=16> */
.L_x_5709:
[----:B------:R-:W2:Y:S01]  /*02a0*/  LDC R11, c[0x0][0x3b8] ;  /* 0x0000ee00ff0b7b82 */ /* 0x000ea20000000800 */
[C-C-:B0-----:R-:W-:Y:S01]  /*02b0*/  IMAD R6, R9.reuse, UR48, R18.reuse ;  /* 0x0000003009067c24 */ /* 0x141fe2000f8e0212 */
[----:B-1----:R-:W-:Y:S01]  /*02c0*/  R2UR UR8, R4 ;  /* 0x00000000040872ca */ /* 0x002fe200000e0000 */
[----:B------:R-:W-:Y:S01]  /*02d0*/  IMAD R2, R9, UR48, R18 ;  /* 0x0000003009027c24 */ /* 0x000fe2000f8e0212 */
[C---:B------:R-:W-:Y:S01]  /*02e0*/  R2UR UR9, R5.reuse ;  /* 0x00000000050972ca */ /* 0x040fe200000e0000 */
[----:B------:R-:W-:Y:S01]  /*02f0*/  VIADD R0, R6, UR48 ;  /* 0x0000003006007c36 */ /* 0x000fe20008000000 */
[C---:B------:R-:W-:Y:S02]  /*0300*/  R2UR UR4, R4.reuse ;  /* 0x00000000040472ca */ /* 0x040fe400000e0000 */
[----:B------:R-:W0:Y:S01]  /*0310*/  LDC R12, c[0x0][0x3bc] ;  /* 0x0000ef00ff0c7b82 */ /* 0x000e220000000800 */
[----:B------:R-:W-:Y:S02]  /*0320*/  R2UR UR5, R5 ;  /* 0x00000000050572ca */ /* 0x000fe400000e0000 */
[----:B------:R-:W-:-:S02]  /*0330*/  R2UR UR6, R4 ;  /* 0x00000000040672ca */ /* 0x000fc400000e0000 */
[----:B------:R-:W-:Y:S02]  /*0340*/  R2UR UR7, R5 ;  /* 0x00000000050772ca */ /* 0x000fe400000e0000 */
[-C--:B--2---:R-:W-:Y:S02]  /*0350*/  IABS R3, R11.reuse ;  /* 0x0000000b00037213 */ /* 0x084fe40000000000 */
[----:B------:R-:W-:Y:S02]  /*0360*/  IABS R22, R11 ;  /* 0x0000000b00167213 */ /* 0x000fe40000000000 */
[----:B------:R-:W1:Y:S01]  /*0370*/  I2F.RP R7, R3 ;  /* 0x0000000300077306 */ /* 0x000e620000209400 */
[----:B0-----:R-:W-:-:S07]  /*0380*/  IABS R26, R12 ;  /* 0x0000000c001a7213 */ /* 0x001fce0000000000 */
[----:B-1----:R-:W0:Y:S02]  /*0390*/  MUFU.RCP R7, R7 ;  /* 0x0000000700077308 */ /* 0x002e240000001000 */
[----:B0-----:R-:W-:Y:S02]  /*03a0*/  IADD3 R14, PT, PT, R7, 0xffffffe, RZ ;  /* 0x0ffffffe070e7810 */ /* 0x001fe40007ffe0ff */
[----:B------:R-:W-:-:S04]  /*03b0*/  IABS R7, R2 ;  /* 0x0000000200077213 */ /* 0x000fc80000000000 */
[----:B------:R0:W1:Y:S02]  /*03c0*/  F2I.FTZ.U32.TRUNC.NTZ R15, R14 ;  /* 0x0000000e000f7305 */ /* 0x000064000021f000 */
[----:B0-----:R-:W-:Y:S02]  /*03d0*/  IMAD.MOV.U32 R14, RZ, RZ, RZ ;  /* 0x000000ffff0e7224 */ /* 0x001fe400078e00ff */
[----:B-1----:R-:W-:-:S04]  /*03e0*/  IMAD.MOV R8, RZ, RZ, -R15 ;  /* 0x000000ffff087224 */ /* 0x002fc800078e0a0f */
[----:B------:R-:W-:Y:S01]  /*03f0*/  IMAD R13, R8, R3, RZ ;  /* 0x00000003080d7224 */ /* 0x000fe200078e02ff */
[----:B------:R-:W-:-:S03]  /*0400*/  IABS R8, R0 ;  /* 0x0000000000087213 */ /* 0x000fc60000000000 */
[----:B------:R-:W-:Y:S01]  /*0410*/  IMAD.HI.U32 R10, R15, R13, R14 ;  /* 0x0000000d0f0a7227 */ /* 0x000fe200078e000e */
[----:B------:R-:W-:Y:S02]  /*0420*/  MOV R15, R8 ;  /* 0x00000008000f7202 */ /* 0x000fe40000000f00 */
[----:B------:R-:W-:Y:S01]  /*0430*/  IABS R13, R12 ;  /* 0x0000000c000d7213 */ /* 0x000fe20000000000 */
[----:B------:R-:W-:Y:S02]  /*0440*/  IMAD.MOV.U32 R14, RZ, RZ, R7 ;  /* 0x000000ffff0e7224 */ /* 0x000fe400078e0007 */
[C---:B------:R-:W-:Y:S01]  /*0450*/  IMAD.HI.U32 R8, R10.reuse, R15, RZ ;  /* 0x0000000f0a087227 */ /* 0x040fe200078e00ff */
[----:B------:R-:W0:Y:S03]  /*0460*/  I2F.RP R7, R13 ;  /* 0x0000000d00077306 */ /* 0x000e260000209400 */
[----:B------:R-:W-:-:S04]  /*0470*/  IMAD.HI.U32 R10, R10, R14, RZ ;  /* 0x0000000e0a0a7227 */ /* 0x000fc800078e00ff */
[----:B------:R-:W-:Y:S02]  /*0480*/  IMAD.MOV R19, RZ, RZ, -R10 ;  /* 0x000000ffff137224 */ /* 0x000fe400078e0a0a */
[----:B------:R-:W-:Y:S02]  /*0490*/  IMAD.MOV R20, RZ, RZ, -R8 ;  /* 0x000000ffff147224 */ /* 0x000fe400078e0a08 */
[C---:B------:R-:W-:Y:S01]  /*04a0*/  IMAD R14, R3.reuse, R19, R14 ;  /* 0x00000013030e7224 */ /* 0x040fe200078e020e */
[----:B------:R-:W-:Y:S01]  /*04b0*/  LOP3.LUT R19, RZ, R11, RZ, 0x33, !PT ;  /* 0x0000000bff137212 */ /* 0x000fe200078e33ff */
[C---:B------:R-:W-:Y:S01]  /*04c0*/  IMAD R15, R22.reuse, R20, R15 ;  /* 0x00000014160f7224 */ /* 0x040fe200078e020f */
[----:B0-----:R-:W0:Y:S02]  /*04d0*/  MUFU.RCP R7, R7 ;  /* 0x0000000700077308 */ /* 0x001e240000001000 */
[----:B------:R-:W-:Y:S02]  /*04e0*/  ISETP.GT.U32.AND P2, PT, R3, R14, PT ;  /* 0x0000000e0300720c */ /* 0x000fe40003f44070 */
[----:B------:R-:W-:-:S11]  /*04f0*/  ISETP.GT.U32.AND P3, PT, R22, R15, PT ;  /* 0x0000000f1600720c */ /* 0x000fd60003f64070 */
[----:B------:R-:W-:Y:S01]  /*0500*/  @!P2 IMAD.IADD R14, R14, 0x1, -R3 ;  /* 0x000000010e0ea824 */ /* 0x000fe200078e0a03 */
[----:B------:R-:W-:Y:S01]  /*0510*/  @!P2 IADD3 R10, PT, PT, R10, 0x1, RZ ;  /* 0x000000010a0aa810 */ /* 0x000fe20007ffe0ff */
[----:B------:R-:W-:Y:S01]  /*0520*/  @!P3 VIADD R8, R8, 0x1 ;  /* 0x000000010808b836 */ /* 0x000fe20000000000 */
[-C--:B------:R-:W-:Y:S02]  /*0530*/  @!P3 IADD3 R15, PT, PT, R15, -R22.reuse, RZ ;  /* 0x800000160f0fb210 */ /* 0x080fe40007ffe0ff */
[----:B------:R-:W-:Y:S02]  /*0540*/  ISETP.GE.U32.AND P0, PT, R14, R3, PT ;  /* 0x000000030e00720c */ /* 0x000fe40003f06070 */
[-C--:B------:R-:W-:Y:S02]  /*0550*/  LOP3.LUT R3, R2, R11.reuse, RZ, 0x3c, !PT ;  /* 0x0000000b02037212 */ /* 0x080fe400078e3cff */
[----:B------:R-:W-:Y:S02]  /*0560*/  ISETP.GE.U32.AND P1, PT, R15, R22, PT ;  /* 0x000000160f00720c */ /* 0x000fe40003f26070 */
[----:B------:R-:W-:-:S02]  /*0570*/  LOP3.LUT R14, R0, R11, RZ, 0x3c, !PT ;  /* 0x0000000b000e7212 */ /* 0x000fc400078e3cff */
[----:B------:R-:W-:Y:S02]  /*0580*/  ISETP.GE.AND P3, PT, R3, RZ, PT ;  /* 0x000000ff0300720c */ /* 0x000fe40003f66270 */
[----:B------:R-:W-:Y:S01]  /*0590*/  ISETP.GE.AND P4, PT, R14, RZ, PT ;  /* 0x000000ff0e00720c */ /* 0x000fe20003f86270 */
[----:B0-----:R-:W-:Y:S01]  /*05a0*/  VIADD R14, R7, 0xffffffe ;  /* 0x0ffffffe070e7836 */ /* 0x001fe20000000000 */
[----:B------:R-:W-:Y:S01]  /*05b0*/  LOP3.LUT R15, RZ, R11, RZ, 0x33, !PT ;  /* 0x0000000bff0f7212 */ /* 0x000fe200078e33ff */
[----:B------:R-:W-:Y:S01]  /*05c0*/  @P0 VIADD R10, R10, 0x1 ;  /* 0x000000010a0a0836 */ /* 0x000fe20000000000 */
[----:B------:R-:W-:Y:S01]  /*05d0*/  ISETP.NE.AND P0, PT, R11, RZ, PT ;  /* 0x000000ff0b00720c */ /* 0x000fe20003f05270 */
[----:B------:R-:W0:Y:S01]  /*05e0*/  F2I.FTZ.U32.TRUNC.NTZ R3, R14 ;  /* 0x0000000e00037305 */ /* 0x000e22000021f000 */
[----:B------:R-:W1:Y:S01]  /*05f0*/  LDC R7, c[0x0][0x3c0] ;  /* 0x0000f000ff077b82 */ /* 0x000e620000000800 */
[----:B------:R-:W-:-:S04]  /*0600*/  @P1 VIADD R8, R8, 0x1 ;  /* 0x0000000108081836 */ /* 0x000fc80000000000 */
[----:B------:R-:W-:Y:S02]  /*0610*/  @!P3 IADD3 R10, PT, PT, -R10, RZ, RZ ;  /* 0x000000ff0a0ab210 */ /* 0x000fe40007ffe1ff */
[----:B------:R-:W-:Y:S02]  /*0620*/  @!P4 IMAD.MOV R8, RZ, RZ, -R8 ;  /* 0x000000ffff08c224 */ /* 0x000fe400078e0a08 */
[----:B------:R-:W-:-:S03]  /*0630*/  SEL R10, R15, R10, !P0 ;  /* 0x0000000a0f0a7207 */ /* 0x000fc60004000000 */
[----:B------:R-:W-:Y:S02]  /*0640*/  SEL R8, R19, R8, !P0 ;  /* 0x0000000813087207 */ /* 0x000fe40004000000 */
[----:B------:R-:W-:Y:S02]  /*0650*/  IMAD.MOV R21, RZ, RZ, -R10 ;  /* 0x000000ffff157224 */ /* 0x000fe400078e0a0a */
[----:B0-----:R-:W-:Y:S02]  /*0660*/  IMAD.MOV R14, RZ, RZ, -R3 ;  /* 0x000000ffff0e7224 */ /* 0x001fe400078e0a03 */
[----:B------:R-:W-:Y:S02]  /*0670*/  IMAD.MOV R15, RZ, RZ, -R8 ;  /* 0x000000ffff0f7224 */ /* 0x000fe400078e0a08 */
[----:B------:R-:W-:Y:S02]  /*0680*/  IMAD R21, R11, R21, R2 ;  /* 0x000000150b157224 */ /* 0x000fe400078e0202 */
[----:B------:R-:W-:-:S02]  /*0690*/  HFMA2 R2, -RZ, RZ, 0, 0 ;  /* 0x00000000ff027431 */ /* 0x000fc400000001ff */
[----:B------:R-:W-:Y:S02]  /*06a0*/  IMAD R15, R11, R15, R0 ;  /* 0x0000000f0b0f7224 */ /* 0x000fe400078e0200 */
[----:B------:R-:W-:Y:S01]  /*06b0*/  IMAD R11, R14, R13, RZ ;  /* 0x0000000d0e0b7224 */ /* 0x000fe200078e02ff */
[----:B------:R-:W-:Y:S02]  /*06c0*/  IABS R14, R21 ;  /* 0x00000015000e7213 */ /* 0x000fe40000000000 */
[----:B------:R-:W-:Y:S02]  /*06d0*/  IABS R19, R15 ;  /* 0x0000000f00137213 */ /* 0x000fe40000000000 */
[----:B-1----:R-:W-:Y:S01]  /*06e0*/  IABS R20, R7 ;  /* 0x0000000700147213 */ /* 0x002fe20000000000 */
        /* <DEDUP_REMOVED lines=33> */
[----:B------:R-:W-:Y:S02]  /*0900*/  SEL R19, R19, R2, !P0 ;  /* 0x0000000213137207 */ /* 0x000fe40004000000 */
[----:B------:R-:W-:Y:S01]  /*0910*/  MOV R2, RZ ;  /* 0x000000ff00027202 */ /* 0x000fe20000000f00 */
        /* <DEDUP_REMOVED lines=23> */
[-C--:B------:R-:W-:Y:S02]  /*0a90*/  @!P4 IADD3 R21, PT, PT, R21, -R20.reuse, RZ ;  /* 0x800000141515c210 */ /* 0x080fe40007ffe0ff */
[----:B------:R-:W-:Y:S02]  /*0aa0*/  ISETP.GE.U32.AND P5, PT, R15, R20, PT ;  /* 0x000000140f00720c */ /* 0x000fe40003fa6070 */
[----:B------:R-:W0:Y:S01]  /*0ab0*/  LDC.64 R14, c[0x0][0x3a0] ;  /* 0x0000e800ff0e7b82 */ /* 0x000e220000000a00 */
[----:B-1----:R-:W-:Y:S02]  /*0ac0*/  ISETP.NE.U32.AND P0, PT, R2, 0x1, PT ;  /* 0x000000010200780c */ /* 0x002fe40003f05070 */
[----:B------:R-:W-:-:S02]  /*0ad0*/  LOP3.LUT R2, R22, R7, RZ, 0x3c, !PT ;  /* 0x0000000716027212 */ /* 0x000fc400078e3cff */
[----:B------:R-:W-:Y:S02]  /*0ae0*/  ISETP.GE.U32.AND P2, PT, R21, R20, PT ;  /* 0x000000141500720c */ /* 0x000fe40003f46070 */
[----:B------:R-:W-:Y:S01]  /*0af0*/  ISETP.GE.AND P3, PT, R2, RZ, PT ;  /* 0x000000ff0200720c */ /* 0x000fe20003f66270 */
[----:B------:R-:W1:Y:S01]  /*0b00*/  LDC.64 R20, c[0x0][0x3a8] ;  /* 0x0000ea00ff147b82 */ /* 0x000e620000000a00 */
[----:B------:R-:W-:Y:S02]  /*0b10*/  LOP3.LUT R2, R24, R7, RZ, 0x3c, !PT ;  /* 0x0000000718027212 */ /* 0x000fe400078e3cff */
[----:B------:R-:W-:Y:S01]  /*0b20*/  @P5 VIADD R25, R25, 0x1 ;  /* 0x0000000119195836 */ /* 0x000fe20000000000 */
[----:B------:R-:W-:Y:S02]  /*0b30*/  @!P4 IADD3 R23, PT, PT, R23, 0x1, RZ ;  /* 0x000000011717c810 */ /* 0x000fe40007ffe0ff */
[----:B------:R-:W-:Y:S02]  /*0b40*/  ISETP.GE.AND P5, PT, R2, RZ, PT ;  /* 0x000000ff0200720c */ /* 0x000fe40003fa6270 */
[----:B------:R-:W-:-:S02]  /*0b50*/  ISETP.NE.AND P4, PT, R7, RZ, PT ;  /* 0x000000ff0700720c */ /* 0x000fc40003f85270 */
[----:B------:R-:W-:Y:S01]  /*0b60*/  LOP3.LUT R2, RZ, R7, RZ, 0x33, !PT ;  /* 0x00000007ff027212 */ /* 0x000fe200078e33ff */
[----:B------:R-:W-:Y:S01]  /*0b70*/  @P2 VIADD R23, R23, 0x1 ;  /* 0x0000000117172836 */ /* 0x000fe20000000000 */
[----:B------:R-:W-:Y:S01]  /*0b80*/  ISETP.NE.AND.EX P0, PT, R3, RZ, PT, P0 ;  /* 0x000000ff0300720c */ /* 0x000fe20003f05300 */
[----:B------:R-:W-:Y:S01]  /*0b90*/  @!P3 IMAD.MOV R25, RZ, RZ, -R25 ;  /* 0x000000ffff19b224 */ /* 0x000fe200078e0a19 */
[----:B------:R-:W-:Y:S02]  /*0ba0*/  SEL R19, R19, RZ, P1 ;  /* 0x000000ff13137207 */ /* 0x000fe40000800000 */
[----:B------:R-:W-:Y:S02]  /*0bb0*/  SEL R8, R8, RZ, P0 ;  /* 0x000000ff08087207 */ /* 0x000fe40000000000 */
[----:B------:R-:W-:Y:S02]  /*0bc0*/  SEL R25, R2, R25, !P4 ;  /* 0x0000001902197207 */ /* 0x000fe40006000000 */
[----:B0-----:R-:W-:Y:S01]  /*0bd0*/  ISETP.NE.U32.AND P2, PT, R14, 0x1, PT ;  /* 0x000000010e00780c */ /* 0x001fe20003f45070 */
[----:B------:R-:W-:Y:S01]  /*0be0*/  IMAD R8, R8, UR36, RZ ;  /* 0x0000002408087c24 */ /* 0x000fe2000f8e02ff */
[----:B------:R-:W-:Y:S01]  /*0bf0*/  @!P5 IADD3 R23, PT, PT, -R23, RZ, RZ ;  /* 0x000000ff1717d210 */ /* 0x000fe20007ffe1ff */
[----:B------:R-:W-:Y:S01]  /*0c00*/  IMAD.MOV R3, RZ, RZ, -R25 ;  /* 0x000000ffff037224 */ /* 0x000fe200078e0a19 */
[----:B------:R-:W-:Y:S01]  /*0c10*/  ISETP.NE.AND.EX P2, PT, R15, RZ, PT, P2 ;  /* 0x000000ff0f00720c */ /* 0x000fe20003f45320 */
[----:B------:R-:W-:Y:S01]  /*0c20*/  IMAD R8, R11, UR37, R8 ;  /* 0x000000250b087c24 */ /* 0x000fe2000f8e0208 */
[----:B-1----:R-:W-:Y:S01]  /*0c30*/  ISETP.NE.U32.AND P3, PT, R20, 0x1, PT ;  /* 0x000000011400780c */ /* 0x002fe20003f65070 */
[----:B------:R-:W-:Y:S01]  /*0c40*/  IMAD R22, R7, R3, R22 ;  /* 0x0000000307167224 */ /* 0x000fe200078e0216 */
[----:B------:R-:W-:-:S02]  /*0c50*/  SEL R2, R2, R23, !P4 ;  /* 0x0000001702027207 */ /* 0x000fc40006000000 */
[----:B------:R-:W-:Y:S02]  /*0c60*/  SEL R10, R10, RZ, P0 ;  /* 0x000000ff0a0a7207 */ /* 0x000fe40000000000 */
[----:B------:R-:W-:Y:S01]  /*0c70*/  ISETP.NE.AND.EX P0, PT, R21, RZ, PT, P3 ;  /* 0x000000ff1500720c */ /* 0x000fe20003f05330 */
[----:B------:R-:W-:Y:S01]  /*0c80*/  IMAD.MOV R3, RZ, RZ, -R2 ;  /* 0x000000ffff037224 */ /* 0x000fe200078e0a02 */
[----:B------:R-:W-:Y:S01]  /*0c90*/  SEL R25, R25, RZ, P2 ;  /* 0x000000ff19197207 */ /* 0x000fe20001000000 */
[----:B------:R-:W-:Y:S01]  /*0ca0*/  IMAD R10, R10, UR36, RZ ;  /* 0x000000240a0a7c24 */ /* 0x000fe2000f8e02ff */
[----:B------:R-:W-:Y:S01]  /*0cb0*/  SEL R22, R22, RZ, P0 ;  /* 0x000000ff16167207 */ /* 0x000fe20000000000 */
[----:B------:R-:W-:Y:S01]  /*0cc0*/  IMAD R7, R7, R3, R24 ;  /* 0x0000000307077224 */ /* 0x000fe200078e0218 */
[----:B------:R-:W-:Y:S01]  /*0cd0*/  SEL R3, R2, RZ, P2 ;  /* 0x000000ff02037207 */ /* 0x000fe20001000000 */
[----:B------:R-:W-:Y:S01]  /*0ce0*/  IMAD R25, R25, UR38, R8 ;  /* 0x0000002619197c24 */ /* 0x000fe2000f8e0208 */
[----:B------:R-:W-:Y:S01]  /*0cf0*/  SHF.R.S64 R11, RZ, 0x1e, R6 ;  /* 0x0000001eff0b7819 */ /* 0x000fe20000001006 */
[----:B------:R-:W-:Y:S01]  /*0d00*/  IMAD R10, R19, UR37, R10 ;  /* 0x00000025130a7c24 */ /* 0x000fe2000f8e020a */
[----:B------:R-:W-:Y:S01]  /*0d10*/  SEL R7, R7, RZ, P0 ;  /* 0x000000ff07077207 */ /* 0x000fe20000000000 */
[----:B------:R-:W-:-:S02]  /*0d20*/  IMAD R22, R22, UR39, R25 ;  /* 0x0000002716167c24 */ /* 0x000fc4000f8e0219 */
        /* <DEDUP_REMOVED lines=26> */
[----:B------:R-:W-:-:S03]  /*0ed0*/  MOV R11, 0x3bbb989d ;  /* 0x3bbb989d000b7802 */ /* 0x000fc60000000f00 */
        /* <DEDUP_REMOVED lines=16> */
[----:B------:R-:W-:-:S04]  /*0fe0*/  FADD R8, R21, -R8 ;  /* 0x8000000815087221 */ /* 0x000fc80000000000 */
[----:B------:R-:W-:Y:S01]  /*0ff0*/  FFMA.SAT R0, R8, R11, 0.5 ;  /* 0x3f00000008007423 */ /* 0x000fe2000000200b */
[----:B------:R-:W-:-:S03]  /*1000*/  FADD R7, R6, -R7 ;  /* 0x8000000706077221 */ /* 0x000fc60000000000 */
[----:B------:R-:W-:Y:S01]  /*1010*/  FFMA.RM R0, R0, R13, 12582913 ;  /* 0x4b40000100007423 */ /* 0x000fe2000000400d */
[----:B------:R-:W-:-:S03]  /*1020*/  FFMA.SAT R2, R7, R11, 0.5 ;  /* 0x3f00000007027423 */ /* 0x000fc6000000200b */
[----:B------:R-:W-:Y:S01]  /*1030*/  FADD R3, R0, -12583039 ;  /* 0xcb40007f00037421 */ /* 0x000fe20000000000 */
[----:B------:R-:W-:Y:S01]  /*1040*/  FFMA.RM R2, R2, R13, 12582913 ;  /* 0x4b40000102027423 */ /* 0x000fe2000000400d */
[----:B------:R-:W-:Y:S02]  /*1050*/  IMAD.SHL.U32 R0, R0, 0x800000, RZ ;  /* 0x0080000000007824 */ /* 0x000fe400078e00ff */
[----:B------:R-:W-:Y:S01]  /*1060*/  FFMA R3, R8, 1.4426950216293334961, -R3 ;  /* 0x3fb8aa3b08037823 */ /* 0x000fe20000000803 */
[C---:B------:R-:W-:Y:S01]  /*1070*/  FADD R6, R2.reuse, -12583039 ;  /* 0xcb40007f02067421 */ /* 0x040fe20000000000 */
[----:B------:R-:W-:Y:S02]  /*1080*/  SHF.L.U32 R2, R2, 0x17, RZ ;  /* 0x0000001702027819 */ /* 0x000fe400000006ff */
[----:B------:R-:W-:Y:S01]  /*1090*/  FFMA R8, R8, 1.925963033500011079e-08, R3 ;  /* 0x32a5706008087823 */ /* 0x000fe20000000003 */
[----:B------:R-:W-:-:S03]  /*10a0*/  FFMA R6, R7, 1.4426950216293334961, -R6 ;  /* 0x3fb8aa3b07067823 */ /* 0x000fc60000000806 */
[----:B------:R-:W0:Y:S01]  /*10b0*/  MUFU.EX2 R3, R8 ;  /* 0x0000000800037308 */ /* 0x000e220000000800 */
[----:B------:R-:W-:-:S07]  /*10c0*/  FFMA R10, R7, 1.925963033500011079e-08, R6 ;  /* 0x32a57060070a7823 */ /* 0x000fce0000000006 */
        /* <DEDUP_REMOVED lines=20> */
.L_x_5727:
        /* <DEDUP_REMOVED lines=11> */
[----:B------:R-:W-:Y:S05]  /*12c0*/  CALL.REL.NOINC `($__internal_79_$__cuda_sm3x_div_rn_noftz_f32_slowpath) ;  /* 0x0000000800b07944 */ /* 0x000fea0003c00000 */
[----:B------:R-:W-:-:S07]  /*12d0*/  IMAD.MOV.U32 R13, RZ, RZ, R0 ;  /* 0x000000ffff0d7224 */ /* 0x000fce00078e0000 */
.L_x_5706:
[----:B------:R-:W-:Y:S05]  /*12e0*/  BSYNC.RECONVERGENT B1 ;  /* 0x0000000000017941 */ /* 0x000fea0003800200 */
.L_x_5705:
        /* <DEDUP_REMOVED lines=8> */
[----:B------:R-:W-:-:S04]  /*1370*/  LEA R6, P0, R10, UR46, 0x2 ;  /* 0x0000002e0a067c11 */ /* 0x000fc8000f8010ff */
[----:B------:R-:W-:-:S04]  /*1380*/  IADD3 R3, PT, PT, R11, R3, RZ ;  /* 0x000000030b037210 */ /* 0x000fc80007ffe0ff */
        /* <DEDUP_REMOVED lines=9> */
[----:B------:R-:W-:Y:S01]  /*1420*/  IMAD.MOV.U32 R0, RZ, RZ, R2 ;  /* 0x000000ffff007224 */ /* 0x000fe200078e0002 */
[----:B------:R-:W-:Y:S01]  /*1430*/  MOV R8, 0x1460 ;  /* 0x0000146000087802 */ /* 0x000fe20000000f00 */
[----:B------:R-:W-:-:S07]  /*1440*/  IMAD.MOV.U32 R3, RZ, RZ, R21 ;  /* 0x000000ffff037224 */ /* 0x000fce00078e0015 */
[----:B------:R-:W-:Y:S05]  /*1450*/  CALL.REL.NOINC `($__internal_79_$__cuda_sm3x_div_rn_noftz_f32_slowpath) ;  /* 0x00000008004c7944 */ /* 0x000fea0003c00000 */
[----:B------:R-:W-:-:S07]  /*1460*/  MOV R11, R0 ;  /* 0x00000000000b7202 */ /* 0x000fce0000000f00 */
.L_x_5708:
[----:B------:R-:W-:Y:S05]  /*1470*/  BSYNC.RECONVERGENT B1 ;  /* 0x0000000000017941 */ /* 0x000fea0003800200 */
.L_x_5707:
[----:B------:R-:W0:Y:S01]  /*1480*/  LDC.64 R12, c[0x0][0x400] ;  /* 0x00010000ff0c7b82 */ /* 0x000e220000000a00 */
[C---:B------:R-:W-:Y:S02]  /*1490*/  IADD3 R9, P1, PT, R17.reuse, R9, RZ ;  /* 0x0000000911097210 */ /* 0x040fe40007f3e0ff */
        /* <DEDUP_REMOVED lines=11> */
.L_x_5703:
[----:B------:R-:W-:Y:S05]  /*1550*/  EXIT ;  /* 0x000000000000794d */ /* 0x000fea0003800000 */
.L_x_5704:
[----:B------:R-:W-:Y:S01]  /*1560*/  BSSY B1, `(.L_x_5710) ;  /* 0x0000007000017945 */ /* 0x000fe20003800000 */
[----:B------:R-:W-:Y:S01]  /*1570*/  IMAD.MOV.U32 R12, RZ, RZ, 0x8 ;  /* 0x00000008ff0c7424 */ /* 0x000fe200078e00ff */
[----:B------:R-:W-:Y:S01]  /*1580*/  MOV R15, 0xffffffff ;  /* 0xffffffff000f7802 */ /* 0x000fe20000000f00 */
[----:B------:R-:W-:-:S07]  /*1590*/  IMAD.MOV.U32 R11, RZ, RZ, 0x1f ;  /* 0x0000001fff0b7424 */ /* 0x000fce00078e00ff */
[----:B------:R-:W-:Y:S05]  /*15a0*/  WARPSYNC.COLLECTIVE R15, `(.L_x_5711) ;  /* 0x000000000f087348 */ /* 0x000fea0003c00000 */
[----:B------:R0:W1:Y:S02]  /*15b0*/  SHFL.BFLY P6, R14, R13, R12, R11 ;  /* 0x0c00000c0d0e7389 */ /* 0x00006400000c000b */
[----:B01----:R-:W-:Y:S05]  /*15c0*/  ENDCOLLECTIVE ;  /* 0x000000000000791b */ /* 0x003fea0003800000 */
.L_x_5711:
[----:B------:R-:W-:Y:S05]  /*15d0*/  BSYNC B1 ;  /* 0x0000000000017941 */ /* 0x000fea0003800000 */
.L_x_5710:
[----:B------:R-:W-:Y:S01]  /*15e0*/  FMNMX R13, R13, R14, !PT ;  /* 0x0000000e0d0d7209 */ /* 0x000fe20007800000 */
[----:B------:R-:W-:Y:S01]  /*15f0*/  IMAD.MOV.U32 R12, RZ, RZ, 0x4 ;  /* 0x00000004ff0c7424 */ /* 0x000fe200078e00ff */
[----:B------:R-:W-:Y:S01]  /*1600*/  MOV R15, 0xffffffff ;  /* 0xffffffff000f7802 */ /* 0x000fe20000000f00 */
[----:B------:R-:W-:-:S07]  /*1610*/  IMAD.MOV.U32 R11, RZ, RZ, 0x1f ;  /* 0x0000001fff0b7424 */ /* 0x000fce00078e00ff */
[----:B------:R-:W-:Y:S05]  /*1620*/  WARPSYNC.COLLECTIVE R15, `(.L_x_5712) ;  /* 0x000000000f087348 */ /* 0x000fea0003c00000 */
[----:B------:R0:W1:Y:S02]  /*1630*/  SHFL.BFLY P6, R14, R13, R12, R11 ;  /* 0x0c00000c0d0e7389 */ /* 0x00006400000c000b */
[----:B01----:R-:W-:Y:S05]  /*1640*/  ENDCOLLECTIVE ;  /* 0x000000000000791b */ /* 0x003fea0003800000 */
.L_x_5712:
[----:B------:R-:W-:Y:S01]  /*1650*/  IMAD.MOV.U32 R12, RZ, RZ, 0x2 ;  /* 0x00000002ff0c7424 */ /* 0x000fe200078e00ff */
[----:B------:R-:W-:-:S05]  /*1660*/  FMNMX R2, R13, R14, !PT ;  /* 0x0000000e0d027209 */ /* 0x000fca0007800000 */
[----:B------:R-:W-:-:S07]  /*1670*/  IMAD.MOV.U32 R13, RZ, RZ, R2 ;  /* 0x000000ffff0d7224 */ /* 0x000fce00078e0002 */
[----:B------:R-:W-:Y:S05]  /*1680*/  WARPSYNC.COLLECTIVE R15, `(.L_x_5713) ;  /* 0x000000000f087348 */ /* 0x000fea0003c00000 */
[----:B------:R0:W1:Y:S02]  /*1690*/  SHFL.BFLY P6, R14, R13, R12, R11 ;  /* 0x0c00000c0d0e7389 */ /* 0x00006400000c000b */
[----:B01----:R-:W-:Y:S05]  /*16a0*/  ENDCOLLECTIVE ;  /* 0x000000000000791b */ /* 0x003fea0003800000 */
.L_x_5713:
[----:B------:R-:W-:Y:S01]  /*16b0*/  IMAD.MOV.U32 R12, RZ, RZ, 0x1 ;  /* 0x00000001ff0c7424 */ /* 0x000fe200078e00ff */
[----:B------:R-:W-:Y:S01]  /*16c0*/  FMNMX R3, R2, R14, !PT ;  /* 0x0000000e02037209 */ /* 0x000fe20007800000 */
[----:B------:R-:W-:-:S03]  /*16d0*/  HFMA2 R2, -RZ, RZ, 0.96630859375, -0.0022525787353515625 ;  /* 0x3bbb989dff027431 */ /* 0x000fc600000001ff */
[----:B------:R-:W-:-:S07]  /*16e0*/  MOV R13, R3 ;  /* 0x00000003000d7202 */ /* 0x000fce0000000f00 */
[----:B------:R-:W-:Y:S05]  /*16f0*/  WARPSYNC.COLLECTIVE R15, `(.L_x_5714) ;  /* 0x000000000f087348 */ /* 0x000fea0003c00000 */
[----:B------:R0:W1:Y:S02]  /*1700*/  SHFL.BFLY P6, R14, R13, R12, R11 ;  /* 0x0c00000c0d0e7389 */ /* 0x00006400000c000b */
[----:B01----:R-:W-:Y:S05]  /*1710*/  ENDCOLLECTIVE ;  /* 0x000000000000791b */ /* 0x003fea0003800000 */
.L_x_5714:
[----:B------:R-:W-:Y:S01]  /*1720*/  MOV R13, R0 ;  /* 0x00000000000d7202 */ /* 0x000fe20000000f00 */
[----:B------:R-:W-:Y:S02]  /*1730*/  IMAD.MOV.U32 R12, RZ, RZ, 0x8 ;  /* 0x00000008ff0c7424 */ /* 0x000fe400078e00ff */
[----:B------:R-:W-:-:S07]  /*1740*/  IMAD.MOV.U32 R8, RZ, RZ, R14 ;  /* 0x000000ffff087224 */ /* 0x000fce00078e000e */
[----:B------:R-:W-:Y:S05]  /*1750*/  WARPSYNC.COLLECTIVE R15, `(.L_x_5715) ;  /* 0x000000000f087348 */ /* 0x000fea0003c00000 */
[----:B------:R0:W1:Y:S02]  /*1760*/  SHFL.BFLY P6, R14, R13, R12, R11 ;  /* 0x0c00000c0d0e7389 */ /* 0x00006400000c000b */
[----:B01----:R-:W-:Y:S05]  /*1770*/  ENDCOLLECTIVE ;  /* 0x000000000000791b */ /* 0x003fea0003800000 */
.L_x_5715:
[----:B------:R-:W-:Y:S01]  /*1780*/  FMNMX R8, R3, R8, !PT ;  /* 0x0000000803087209 */ /* 0x000fe20007800000 */
[----:B------:R-:W-:-:S04]  /*1790*/  IMAD.MOV.U32 R3, RZ, RZ, 0x437c0000 ;  /* 0x437c0000ff037424 */ /* 0x000fc800078e00ff */
[----:B------:R-:W-:Y:S01]  /*17a0*/  FADD R21, R21, -R8 ;  /* 0x8000000815157221 */ /* 0x000fe20000000000 */
[----:B------:R-:W-:Y:S02]  /*17b0*/  IMAD.MOV.U32 R12, RZ, RZ, 0x4 ;  /* 0x00000004ff0c7424 */ /* 0x000fe400078e00ff */
[----:B------:R-:W-:-:S05]  /*17c0*/  IMAD.MOV.U32 R7, RZ, RZ, R14 ;  /* 0x000000ffff077224 */ /* 0x000fca00078e000e */
[----:B------:R-:W-:Y:S01]  /*17d0*/  FMNMX R7, R0, R7, !PT ;  /* 0x0000000700077209 */ /* 0x000fe20007800000 */
[----:B------:R-:W-:-:S03]  /*17e0*/  FFMA.SAT R0, R21, R2, 0.5 ;  /* 0x3f00000015007423 */ /* 0x000fc60000002002 */
[----:B------:R-:W-:Y:S01]  /*17f0*/  MOV R13, R7 ;  /* 0x00000007000d7202 */ /* 0x000fe20000000f00 */
[----:B------:R-:W-:-:S07]  /*1800*/  FFMA.RM R0, R0, R3, 12582913 ;  /* 0x4b40000100007423 */ /* 0x000fce0000004003 */
[----:B------:R-:W-:Y:S05]  /*1810*/  WARPSYNC.COLLECTIVE R15, `(.L_x_5716) ;  /* 0x000000000f087348 */ /* 0x000fea0003c00000 */
[----:B------:R0:W1:Y:S02]  /*1820*/  SHFL.BFLY P6, R14, R13, R12, R11 ;  /* 0x0c00000c0d0e7389 */ /* 0x00006400000c000b */
[----:B01----:R-:W-:Y:S05]  /*1830*/  ENDCOLLECTIVE ;  /* 0x000000000000791b */ /* 0x003fea0003800000 */
.L_x_5716:
[C---:B------:R-:W-:Y:S01]  /*1840*/  FADD R8, R0.reuse, -12583039 ;  /* 0xcb40007f00087421 */ /* 0x040fe20000000000 */
[----:B------:R-:W-:-:S03]  /*1850*/  IMAD.SHL.U32 R0, R0, 0x800000, RZ ;  /* 0x0080000000007824 */ /* 0x000fc600078e00ff */
[----:B------:R-:W-:-:S04]  /*1860*/  FFMA R8, R21, 1.4426950216293334961, -R8 ;  /* 0x3fb8aa3b15087823 */ /* 0x000fc80000000808 */
[----:B------:R-:W-:Y:S01]  /*1870*/  FFMA R8, R21, 1.925963033500011079e-08, R8 ;  /* 0x32a5706015087823 */ /* 0x000fe20000000008 */
[----:B------:R-:W-:Y:S01]  /*1880*/  MOV R12, 0x2 ;  /* 0x00000002000c7802 */ /* 0x000fe20000000f00 */
[----:B------:R-:W-:-:S05]  /*1890*/  IMAD.MOV.U32 R10, RZ, RZ, R14 ;  /* 0x000000ffff0a7224 */ /* 0x000fca00078e000e */
[----:B------:R-:W-:Y:S02]  /*18a0*/  FMNMX R10, R7, R10, !PT ;  /* 0x0000000a070a7209 */ /* 0x000fe40007800000 */
[----:B------:R0:W1:Y:S03]  /*18b0*/  MUFU.EX2 R7, R8 ;  /* 0x0000000800077308 */ /* 0x0000660000000800 */
[----:B------:R-:W-:-:S07]  /*18c0*/  IMAD.MOV.U32 R13, RZ, RZ, R10 ;  /* 0x000000ffff0d7224 */ /* 0x000fce00078e000a */
[----:B01----:R-:W-:Y:S05]  /*18d0*/  WARPSYNC.COLLECTIVE R15, `(.L_x_5717) ;  /* 0x000000000f087348 */ /* 0x003fea0003c00000 */
[----:B------:R2:W3:Y:S02]  /*18e0*/  SHFL.BFLY P6, R14, R13, R12, R11 ;  /* 0x0c00000c0d0e7389 */ /* 0x0004e400000c000b */
[----:B0123--:R-:W-:Y:S05]  /*18f0*/  ENDCOLLECTIVE ;  /* 0x000000000000791b */ /* 0x00ffea0003800000 */
.L_x_5717:
[----:B------:R-:W-:-:S04]  /*1900*/  FMUL R0, R0, R7 ;  /* 0x0000000700007220 */ /* 0x000fc80000400000 */
[----:B------:R-:W-:Y:S01]  /*1910*/  FADD R7, RZ, R0 ;  /* 0x00000000ff077221 */ /* 0x000fe20000000000 */
[----:B------:R-:W-:Y:S02]  /*1920*/  IMAD.MOV.U32 R12, RZ, RZ, 0x1 ;  /* 0x00000001ff0c7424 */ /* 0x000fe400078e00ff */
[----:B------:R-:W-:-:S05]  /*1930*/  IMAD.MOV.U32 R19, RZ, RZ, R14 ;  /* 0x000000ffff137224 */ /* 0x000fca00078e000e */
[----:B------:R-:W-:-:S04]  /*1940*/  FMNMX R19, R10, R19, !PT ;  /* 0x000000130a137209 */ /* 0x000fc80007800000 */
[----:B------:R-:W-:-:S07]  /*1950*/  MOV R13, R19 ;  /* 0x00000013000d7202 */ /* 0x000fce0000000f00 */
[----:B------:R-:W-:Y:S05]  /*1960*/  WARPSYNC.COLLECTIVE R15, `(.L_x_5718) ;  /* 0x000000000f087348 */ /* 0x000fea0003c00000 */
[----:B------:R0:W1:Y:S02]  /*1970*/  SHFL.BFLY P6, R14, R13, R12, R11 ;  /* 0x0c00000c0d0e7389 */ /* 0x00006400000c000b */
[----:B01----:R-:W-:Y:S05]  /*1980*/  ENDCOLLECTIVE ;  /* 0x000000000000791b */ /* 0x003fea0003800000 */
.L_x_5718:
[----:B------:R-:W-:Y:S01]  /*1990*/  MOV R13, R7 ;  /* 0x00000007000d7202 */ /* 0x000fe20000000f00 */
[----:B------:R-:W-:Y:S02]  /*19a0*/  IMAD.MOV.U32 R12, RZ, RZ, 0x8 ;  /* 0x00000008ff0c7424 */ /* 0x000fe400078e00ff */
[----:B------:R-:W-:-:S07]  /*19b0*/  IMAD.MOV.U32 R20, RZ, RZ, R14 ;  /* 0x000000ffff147224 */ /* 0x000fce00078e000e */
[----:B------:R-:W-:Y:S05]  /*19c0*/  WARPSYNC.COLLECTIVE R15, `(.L_x_5719) ;  /* 0x000000000f087348 */ /* 0x000fea0003c00000 */
[----:B------:R0:W1:Y:S02]  /*19d0*/  SHFL.BFLY P6, R14, R13, R12, R11 ;  /* 0x0c00000c0d0e7389 */ /* 0x00006400000c000b */
[----:B01----:R-:W-:Y:S05]  /*19e0*/  ENDCOLLECTIVE ;  /* 0x000000000000791b */ /* 0x003fea0003800000 */
.L_x_5719:
[----:B------:R-:W-:-:S05]  /*19f0*/  FMNMX R19, R19, R20, !PT ;  /* 0x0000001413137209 */ /* 0x000fca0007800000 */
[----:B------:R-:W-:-:S04]  /*1a00*/  FADD R19, R6, -R19 ;  /* 0x8000001306137221 */ /* 0x000fc80000000000 */
[----:B------:R-:W-:Y:S01]  /*1a10*/  FFMA.SAT R2, R19, R2, 0.5 ;  /* 0x3f00000013027423 */ /* 0x000fe20000002002 */
[----:B------:R-:W-:-:S03]  /*1a20*/  HFMA2 R12, -RZ, RZ, 0, 2.384185791015625e-07 ;  /* 0x00000004ff0c7431 */ /* 0x000fc600000001ff */
[----:B------:R-:W-:-:S04]  /*1a30*/  FFMA.RM R2, R2, R3, 12582913 ;  /* 0x4b40000102027423 */ /* 0x000fc80000004003 */
[C---:B------:R-:W-:Y:S01]  /*1a40*/  FADD R6, R2.reuse, -12583039 ;  /* 0xcb40007f02067421 */ /* 0x040fe20000000000 */
[----:B------:R-:W-:Y:S01]  /*1a50*/  SHF.L.U32 R2, R2, 0x17, RZ ;  /* 0x0000001702027819 */ /* 0x000fe200000006ff */
[----:B------:R-:W-:Y:S02]  /*1a60*/  FADD R8, R7, R14 ;  /* 0x0000000e07087221 */ /* 0x000fe40000000000 */
[C---:B------:R-:W-:Y:S02]  /*1a70*/  FFMA R10, R19.reuse, 1.4426950216293334961, -R6 ;  /* 0x3fb8aa3b130a7823 */ /* 0x040fe40000000806 */
[----:B------:R-:W-:Y:S02]  /*1a80*/  IMAD.MOV.U32 R13, RZ, RZ, R8 ;  /* 0x000000ffff0d7224 */ /* 0x000fe400078e0008 */
[----:B------:R-:W-:-:S07]  /*1a90*/  FFMA R19, R19, 1.925963033500011079e-08, R10 ;  /* 0x32a5706013137823 */ /* 0x000fce000000000a */
[----:B------:R-:W-:Y:S05]  /*1aa0*/  WARPSYNC.COLLECTIVE R15, `(.L_x_5720) ;  /* 0x000000000f087348 */ /* 0x000fea0003c00000 */
[----:B------:R0:W1:Y:S02]  /*1ab0*/  SHFL.BFLY P6, R14, R13, R12, R11 ;  /* 0x0c00000c0d0e7389 */ /* 0x00006400000c000b */
[----:B01----:R-:W-:Y:S05]  /*1ac0*/  ENDCOLLECTIVE ;  /* 0x000000000000791b */ /* 0x003fea0003800000 */
.L_x_5720:
        /* <DEDUP_REMOVED lines=9> */
.L_x_5721:
[----:B------:R-:W-:Y:S02]  /*1b60*/  IMAD.MOV.U32 R12, RZ, RZ, 0x1 ;  /* 0x00000001ff0c7424 */ /* 0x000fe400078e00ff */
[----:B------:R-:W-:-:S04]  /*1b70*/  FADD R7, R6, R14 ;  /* 0x0000000e06077221 */ /* 0x000fc80000000000 */
[----:B------:R-:W-:-:S07]  /*1b80*/  IMAD.MOV.U32 R13, RZ, RZ, R7 ;  /* 0x000000ffff0d7224 */ /* 0x000fce00078e0007 */
[----:B------:R-:W-:Y:S05]  /*1b90*/  WARPSYNC.COLLECTIVE R15, `(.L_x_5722) ;  /* 0x000000000f087348 */ /* 0x000fea0003c00000 */
[----:B------:R0:W1:Y:S02]  /*1ba0*/  SHFL.BFLY P6, R14, R13, R12, R11 ;  /* 0x0c00000c0d0e7389 */ /* 0x00006400000c000b */
[----:B01----:R-:W-:Y:S05]  /*1bb0*/  ENDCOLLECTIVE ;  /* 0x000000000000791b */ /* 0x003fea0003800000 */
.L_x_5722:
[----:B------:R-:W-:Y:S02]  /*1bc0*/  IMAD.MOV.U32 R13, RZ, RZ, R3 ;  /* 0x000000ffff0d7224 */ /* 0x000fe400078e0003 */
[----:B------:R-:W-:Y:S01]  /*1bd0*/  IMAD.MOV.U32 R12, RZ, RZ, 0x8 ;  /* 0x00000008ff0c7424 */ /* 0x000fe200078e00ff */
[----:B------:R-:W-:-:S07]  /*1be0*/  MOV R10, R14 ;  /* 0x0000000e000a7202 */ /* 0x000fce0000000f00 */
[----:B------:R-:W-:Y:S05]  /*1bf0*/  WARPSYNC.COLLECTIVE R15, `(.L_x_5723) ;  /* 0x000000000f087348 */ /* 0x000fea0003c00000 */
[----:B------:R0:W1:Y:S02]  /*1c00*/  SHFL.BFLY P6, R14, R13, R12, R11 ;  /* 0x0c00000c0d0e7389 */ /* 0x00006400000c000b */
[----:B01----:R-:W-:Y:S05]  /*1c10*/  ENDCOLLECTIVE ;  /* 0x000000000000791b */ /* 0x003fea0003800000 */
.L_x_5723:
        /* <DEDUP_REMOVED lines=8> */
.L_x_5724:
[----:B------:R-:W-:Y:S01]  /*1ca0*/  IMAD.MOV.U32 R12, RZ, RZ, 0x2 ;  /* 0x00000002ff0c7424 */ /* 0x000fe200078e00ff */
[----:B------:R-:W-:-:S05]  /*1cb0*/  MOV R20, R14 ;  /* 0x0000000e00147202 */ /* 0x000fca0000000f00 */
[----:B------:R-:W-:-:S04]  /*1cc0*/  FADD R20, R19, R20 ;  /* 0x0000001413147221 */ /* 0x000fc80000000000 */
[----:B------:R-:W-:-:S07]  /*1cd0*/  IMAD.MOV.U32 R13, RZ, RZ, R20 ;  /* 0x000000ffff0d7224 */ /* 0x000fce00078e0014 */
[----:B------:R-:W-:Y:S05]  /*1ce0*/  WARPSYNC.COLLECTIVE R15, `(.L_x_5725) ;  /* 0x000000000f087348 */ /* 0x000fea0003c00000 */
[----:B------:R0:W1:Y:S02]  /*1cf0*/  SHFL.BFLY P6, R14, R13, R12, R11 ;  /* 0x0c00000c0d0e7389 */ /* 0x00006400000c000b */
[----:B01----:R-:W-:Y:S05]  /*1d00*/  ENDCOLLECTIVE ;  /* 0x000000000000791b */ /* 0x003fea0003800000 */
.L_x_5725:
[----:B------:R-:W-:Y:S01]  /*1d10*/  IMAD.MOV.U32 R12, RZ, RZ, 0x1 ;  /* 0x00000001ff0c7424 */ /* 0x000fe200078e00ff */
[----:B------:R-:W-:-:S05]  /*1d20*/  MOV R21, R14 ;  /* 0x0000000e00157202 */ /* 0x000fca0000000f00 */
[----:B------:R-:W-:-:S04]  /*1d30*/  FADD R21, R20, R21 ;  /* 0x0000001514157221 */ /* 0x000fc80000000000 */
[----:B------:R-:W-:-:S07]  /*1d40*/  IMAD.MOV.U32 R13, RZ, RZ, R21 ;  /* 0x000000ffff0d7224 */ /* 0x000fce00078e0015 */
[----:B------:R-:W-:Y:S05]  /*1d50*/  WARPSYNC.COLLECTIVE R15, `(.L_x_5726) ;  /* 0x000000000f087348 */ /* 0x000fea0003c00000 */
[----:B------:R0:W1:Y:S02]  /*1d60*/  SHFL.BFLY P6, R14, R13, R12, R11 ;  /* 0x0c00000c0d0e7389 */ /* 0x00006400000c000b */
[----:B01----:R-:W-:Y:S05]  /*1d70*/  ENDCOLLECTIVE ;  /* 0x000000000000791b */ /* 0x003fea0003800000 */
.L_x_5726:
[----:B------:R-:W-:Y:S05]  /*1d80*/  BRA `(.L_x_5727) ;  /* 0xfffffff400207947 */ /* 0x000fea000383ffff */
        .weak           $__internal_79_$__cuda_sm3x_div_rn_noftz_f32_slowpath
        .type           $__internal_79_$__cuda_sm3x_div_rn_noftz_f32_slowpath,@function
        .size           $__internal_79_$__cuda_sm3x_div_rn_noftz_f32_slowpath,(.L_x_37456 - $__internal_79_$__cuda_sm3x_div_rn_noftz_f32_slowpath)
$__internal_79_$__cuda_sm3x_div_rn_noftz_f32_slowpath:
        /* <DEDUP_REMOVED lines=34> */
.L_x_5729:
        /* <DEDUP_REMOVED lines=51> */
.L_x_5736:
[----:B------:R-:W-:-:S04]  /*22e0*/  LOP3.LUT R0, R0, 0x80000000, RZ, 0xc0, !PT ;  /* 0x8000000000007812 */ /* 0x000fc800078ec0ff */
[----:B------:R-:W-:Y:S01]  /*22f0*/  LOP3.LUT R0, R0, 0x7f800000, RZ, 0xfc, !PT ;  /* 0x7f80000000007812 */ /* 0x000fe200078efcff */
[----:B------:R-:W-:Y:S06]  /*2300*/  BRA `(.L_x_5737) ;  /* 0x0000000000047947 */ /* 0x000fec0003800000 */
.L_x_5735:
[----:B------:R-:W-:-:S07]  /*2310*/  IMAD R0, R13, 0x800000, R0 ;  /* 0x008000000d007824 */ /* 0x000fce00078e0200 */
.L_x_5737:
[----:B------:R-:W-:Y:S05]  /*2320*/  BSYNC.RECONVERGENT B3 ;  /* 0x0000000000037941 */ /* 0x000fea0003800200 */
.L_x_5734:
[----:B------:R-:W-:Y:S05]  /*2330*/  BRA `(.L_x_5738) ;  /* 0x0000000000207947 */ /* 0x000fea0003800000 */
.L_x_5733:
[----:B------:R-:W-:-:S04]  /*2340*/  LOP3.LUT R0, R3, 0x80000000, R0, 0x48, !PT ;  /* 0x8000000003007812 */ /* 0x000fc800078e4800 */
[----:B------:R-:W-:Y:S01]  /*2350*/  LOP3.LUT R0, R0, 0x7f800000, RZ, 0xfc, !PT ;  /* 0x7f80000000007812 */ /* 0x000fe200078efcff */
[----:B------:R-:W-:Y:S06]  /*2360*/  BRA `(.L_x_5738) ;  /* 0x0000000000147947 */ /* 0x000fec0003800000 */
.L_x_5732:
[----:B------:R-:W-:Y:S01]  /*2370*/  LOP3.LUT R0, R3, 0x80000000, R0, 0x48, !PT ;  /* 0x8000000003007812 */ /* 0x000fe200078e4800 */
[----:B------:R-:W-:Y:S06]  /*2380*/  BRA `(.L_x_5738) ;  /* 0x00000000000c7947 */ /* 0x000fec0003800000 */
.L_x_5731:
[----:B------:R-:W0:Y:S01]  /*2390*/  MUFU.RSQ R0, -QNAN ;  /* 0xffc0000000007908 */ /* 0x000e220000001400 */
[----:B------:R-:W-:Y:S05]  /*23a0*/  BRA `(.L_x_5738) ;  /* 0x0000000000047947 */ /* 0x000fea0003800000 */
.L_x_5730:
[----:B------:R-:W-:-:S07]  /*23b0*/  FADD.FTZ R0, R0, R3 ;  /* 0x0000000300007221 */ /* 0x000fce0000010000 */
.L_x_5738:
[----:B------:R-:W-:Y:S05]  /*23c0*/  BSYNC.RECONVERGENT B2 ;  /* 0x0000000000027941 */ /* 0x000fea0003800200 */
.L_x_5728:
[----:B------:R-:W-:Y:S01]  /*23d0*/  MOV R10, R8 ;  /* 0x00000008000a7202 */ /* 0x000fe20000000f00 */
[----:B------:R-:W-:-:S04]  /*23e0*/  IMAD.MOV.U32 R11, RZ, RZ, 0x0 ;  /* 0x00000000ff0b7424 */ /* 0x000fc800078e00ff */
[----:B0-----:R-:W-:Y:S05]  /*23f0*/  RET.REL.NODEC R10 `(_Z15SoftmaxWarpImplI22BroadcastScaleMaskLoadIffbLm4EiE11DirectStoreIffEfLi1ELi1ELi16ELi2ELb0EL9Algorithm0EEvT_T0_ll) ;  /* 0xffffffdc0a007950 */ /* 0x001fea0003c3ffff */
.L_x_5739:
        /* <DEDUP_REMOVED lines=16> */
.L_x_37456:


//--------------------- .text._Z15SoftmaxWarpImplI22BroadcastScaleMaskLoadIffbLm4EiE11DirectStoreIffEfLi1ELi1ELi8ELi1ELb1EL9Algorithm0EEvT_T0_ll --------------------------
	.section	.text._Z15SoftmaxWarpImplI22BroadcastScaleMaskLoadIffbLm4EiE11DirectStoreIffEfLi1ELi1ELi8ELi1ELb1EL9Algorithm0EEvT_T0_ll,"ax",@progbits
	.align	128
        .global         _Z15SoftmaxWarpImplI22BroadcastScaleMaskLoadIffbLm4EiE11DirectStoreIffEfLi1ELi1ELi8ELi1ELb1EL9Algorithm0EEvT_T0_ll
        .type           _Z15SoftmaxWarpImplI22BroadcastScaleMaskLoadIffbLm4EiE11DirectStoreIffEfLi1ELi1ELi8ELi1ELb1EL9Algorithm0EEvT_T0_ll,@function
        .size           _Z15SoftmaxWarpImplI22BroadcastScaleMaskLoadIffbLm4EiE11DirectStoreIffEfLi1ELi1ELi8ELi1ELb1EL9Algorithm0EEvT_T0_ll,(.L_x_37457 - _Z15SoftmaxWarpImplI22BroadcastScaleMaskLoadIffbLm4EiE11DirectStoreIffEfLi1ELi1ELi8ELi1ELb1EL9Algorithm0EEvT_T0_ll)
        .other          _Z15SoftmaxWarpImplI22BroadcastScaleMaskLoadIffbLm4EiE11DirectStoreIffEfLi1ELi1ELi8ELi1ELb1EL9Algorithm0EEvT_T0_ll,@"STO_CUDA_ENTRY STV_DEFAULT"
_Z15SoftmaxWarpImplI22BroadcastScaleMaskLoadIffbLm4EiE11DirectStoreIffEfLi1ELi1ELi8ELi1ELb1EL9Algorithm0EEvT_T0_ll:
.text._Z15SoftmaxWarpImplI22BroadcastScaleMaskLoadIffbLm4EiE11DirectStoreIffEfLi1ELi1ELi8ELi1ELb1EL9Algorithm0EEvT_T0_ll:
        /* <DEDUP_REMOVED lines=29> */
.L_x_5740:
        /* <DEDUP_REMOVED lines=19> */
.L_x_5749:
        /* <DEDUP_REMOVED lines=63> */
[----:B------:R-:W-:-:S05]  /*06f0*/  @P1 IADD3 R12, PT, PT, R12, 0x1, RZ ;  /* 0x000000010c0c1810 */ /* 0x000fca0007ffe0ff */
[----:B------:R-:W-:-:S04]  /*0700*/  IMAD.MOV.U32 R8, RZ, RZ, R12 ;  /* 0x000000ffff087224 */ /* 0x000fc800078e000c */
[----:B------:R-:W-:Y:S01]  /*0710*/  @!P2 IMAD.MOV R8, RZ, RZ, -R8 ;  /* 0x000000ffff08a224 */ /* 0x000fe200078e0a08 */
[----:B------:R-:W-:Y:S01]  /*0720*/  @!P3 LOP3.LUT R8, RZ, R17, RZ, 0x33, !PT ;  /* 0x00000011ff08b212 */ /* 0x000fe200078e33ff */
[----:B0-----:R-:W-:-:S04]  /*0730*/  IMAD.MOV R12, RZ, RZ, -R13 ;  /* 0x000000ffff0c7224 */ /* 0x001fc800078e0a0d */
[----:B------:R-:W-:Y:S02]  /*0740*/  IMAD R15, R12, R21, RZ ;  /* 0x000000150c0f7224 */ /* 0x000fe400078e02ff */
[----:B------:R-:W-:Y:S02]  /*0750*/  HFMA2 R12, -RZ, RZ, 0, 0 ;  /* 0x00000000ff0c7431 */ /* 0x000fe400000001ff */
[----:B------:R-:W-:-:S04]  /*0760*/  IMAD.MOV R23, RZ, RZ, -R8 ;  /* 0x000000ffff177224 */ /* 0x000fc800078e0a08 */
[----:B------:R-:W-:Y:S02]  /*0770*/  IMAD R23, R17, R23, R14 ;  /* 0x0000001711177224 */ /* 0x000fe400078e020e */
[----:B------:R-:W-:-:S03]  /*0780*/  IMAD.HI.U32 R12, R13, R15, R12 ;  /* 0x0000000f0d0c7227 */ /* 0x000fc600078e000c */
[----:B------:R-:W-:Y:S01]  /*0790*/  IABS R24, R23 ;  /* 0x0000001700187213 */ /* 0x000fe20000000000 */
[----:B------:R-:W0:Y:S04]  /*07a0*/  LDC.64 R14, c[0x0][0x398] ;  /* 0x0000e600ff0e7b82 */ /* 0x000e280000000a00 */
        /* <DEDUP_REMOVED lines=43> */
.L_x_5743:
[----:B------:R-:W-:Y:S05]  /*0a60*/  BSYNC.RECONVERGENT B1 ;  /* 0x0000000000017941 */ /* 0x000fea0003800200 */
.L_x_5742:
        /* <DEDUP_REMOVED lines=19> */
[----:B------:R-:W-:-:S05]  /*0ba0*/  FADD R13, RZ, R0 ;  /* 0x00000000ff0d7221 */ /* 0x000fca0000000000 */
[----:B------:R-:W0:Y:S02]  /*0bb0*/  SHFL.BFLY PT, R14, R13, 0x4, 0x1f ;  /* 0x0c801f000d0e7f89 */ /* 0x000e2400000e0000 */
[----:B0-----:R-:W-:-:S05]  /*0bc0*/  FADD R8, R13, R14 ;  /* 0x0000000e0d087221 */ /* 0x001fca0000000000 */
[----:B------:R-:W0:Y:S02]  /*0bd0*/  SHFL.BFLY PT, R14, R8, 0x2, 0x1f ;  /* 0x0c401f00080e7f89 */ /* 0x000e2400000e0000 */
[----:B0-----:R-:W-:-:S05]  /*0be0*/  FADD R21, R8, R14 ;  /* 0x0000000e08157221 */ /* 0x001fca0000000000 */
[----:B------:R0:W0:Y:S02]  /*0bf0*/  SHFL.BFLY PT, R14, R21, 0x1, 0x1f ;  /* 0x0c201f00150e7f89 */ /* 0x00002400000e0000 */
.L_x_5757:
        /* <DEDUP_REMOVED lines=11> */
[----:B-1234-:R-:W-:Y:S05]  /*0cb0*/  CALL.REL.NOINC `($__internal_80_$__cuda_sm3x_div_rn_noftz_f32_slowpath) ;  /* 0x0000000400287944 */ /* 0x01efea0003c00000 */
[----:B------:R-:W-:-:S07]  /*0cc0*/  MOV R21, R0 ;  /* 0x0000000000157202 */ /* 0x000fce0000000f00 */
.L_x_5746:
[----:B------:R-:W-:Y:S05]  /*0cd0*/  BSYNC.RECONVERGENT B1 ;  /* 0x0000000000017941 */ /* 0x000fea0003800200 */
.L_x_5745:
        /* <DEDUP_REMOVED lines=13> */
.L_x_5748:
[----:B------:R-:W-:Y:S05]  /*0db0*/  BSYNC.RECONVERGENT B1 ;  /* 0x0000000000017941 */ /* 0x000fea0003800200 */
.L_x_5747:
[----:B------:R-:W-:-:S04]  /*0dc0*/  IADD3 R10, P0, PT, R20, R10, RZ ;  /* 0x0000000a140a7210 */ /* 0x000fc80007f1e0ff */
[----:B------:R-:W-:Y:S02]  /*0dd0*/  LEA.HI.X.SX32 R9, R20, R9, 0x1, P0 ;  /* 0x0000000914097211 */ /* 0x000fe400000f0eff */
[----:B------:R-:W-:-:S04]  /*0de0*/  ISETP.GE.U32.AND P0, PT, R10, UR46, PT ;  /* 0x0000002e0a007c0c */ /* 0x000fc8000bf06070 */
[----:B------:R-:W-:-:S13]  /*0df0*/  ISETP.GE.AND.EX P0, PT, R9, UR47, PT, P0 ;  /* 0x0000002f09007c0c */ /* 0x000fda000bf06300 */
[----:B------:R-:W-:Y:S05]  /*0e00*/  @!P0 BRA `(.L_x_5749) ;  /* 0xfffffff4003c8947 */ /* 0x000fea000383ffff */
[----:B------:R-:W-:Y:S05]  /*0e10*/  BSYNC B0 ;  /* 0x0000000000007941 */ /* 0x000fea0003800000 */
.L_x_5741:
[----:B------:R-:W-:Y:S05]  /*0e20*/  EXIT ;  /* 0x000000000000794d */ /* 0x000fea0003800000 */
.L_x_5744:
[----:B------:R-:W-:Y:S01]  /*0e30*/  HFMA2 R12, -RZ, RZ, 0, 2.384185791015625e-07 ;  /* 0x00000004ff0c7431 */ /* 0x000fe200000001ff */
[----:B------:R-:W-:Y:S01]  /*0e40*/  BSSY B1, `(.L_x_5750) ;  /* 0x0000006000017945 */ /* 0x000fe20003800000 */
[----:B------:R-:W-:Y:S02]  /*0e50*/  IMAD.MOV.U32 R11, RZ, RZ, 0x1f ;  /* 0x0000001fff0b7424 */ /* 0x000fe400078e00ff */
[----:B------:R-:W-:-:S07]  /*0e60*/  IMAD.MOV.U32 R15, RZ, RZ, -0x1 ;  /* 0xffffffffff0f7424 */ /* 0x000fce00078e00ff */
[----:B-1234-:R-:W-:Y:S05]  /*0e70*/  WARPSYNC.COLLECTIVE R15, `(.L_x_5751) ;  /* 0x000000000f087348 */ /* 0x01efea0003c00000 */
[----:B------:R0:W0:Y:S02]  /*0e80*/  SHFL.BFLY P6, R14, R13, R12, R11 ;  /* 0x0c00000c0d0e7389 */ /* 0x00002400000c000b */
[----:B01234-:R-:W-:Y:S05]  /*0e90*/  ENDCOLLECTIVE ;  /* 0x000000000000791b */ /* 0x01ffea0003800000 */
.L_x_5751:
[----:B------:R-:W-:Y:S05]  /*0ea0*/  BSYNC B1 ;  /* 0x0000000000017941 */ /* 0x000fea0003800000 */
.L_x_5750:
        /* <DEDUP_REMOVED lines=9> */
.L_x_5752:
[----:B------:R-:W-:Y:S01]  /*0f40*/  IMAD.MOV.U32 R12, RZ, RZ, 0x1 ;  /* 0x00000001ff0c7424 */ /* 0x000fe200078e00ff */
[----:B------:R-:W-:-:S05]  /*0f50*/  FMNMX R0, R13, R14, !PT ;  /* 0x0000000e0d007209 */ /* 0x000fca0007800000 */
[----:B------:R-:W-:-:S07]  /*0f60*/  IMAD.MOV.U32 R13, RZ, RZ, R0 ;  /* 0x000000ffff0d7224 */ /* 0x000fce00078e0000 */
[----:B------:R-:W-:Y:S05]  /*0f70*/  WARPSYNC.COLLECTIVE R15, `(.L_x_5753) ;  /* 0x000000000f087348 */ /* 0x000fea0003c00000 */
[----:B------:R0:W1:Y:S02]  /*0f80*/  SHFL.BFLY P6, R14, R13, R12, R11 ;  /* 0x0c00000c0d0e7389 */ /* 0x00006400000c000b */
[----:B01----:R-:W-:Y:S05]  /*0f90*/  ENDCOLLECTIVE ;  /* 0x000000000000791b */ /* 0x003fea0003800000 */
.L_x_5753:
[----:B------:R-:W-:Y:S01]  /*0fa0*/  IMAD.MOV.U32 R12, RZ, RZ, 0x4 ;  /* 0x00000004ff0c7424 */ /* 0x000fe200078e00ff */
[----:B------:R-:W-:-:S05]  /*0fb0*/  FMNMX R0, R0, R14, !PT ;  /* 0x0000000e00007209 */ /* 0x000fca0007800000 */
[----:B------:R-:W-:-:S04]  /*0fc0*/  FADD R0, -R0, R25 ;  /* 0x0000001900007221 */ /* 0x000fc80000000100 */
[----:B------:R-:W-:-:S04]  /*0fd0*/  FFMA.SAT R21, R0, R21, 0.5 ;  /* 0x3f00000000157423 */ /* 0x000fc80000002015 */
[----:B------:R-:W-:-:S04]  /*0fe0*/  FFMA.RM R8, R21, R8, 12582913 ;  /* 0x4b40000115087423 */ /* 0x000fc80000004008 */
[----:B------:R-:W-:-:S04]  /*0ff0*/  FADD R21, R8, -12583039 ;  /* 0xcb40007f08157421 */ /* 0x000fc80000000000 */
[----:B------:R-:W-:-:S04]  /*1000*/  FFMA R21, R0, 1.4426950216293334961, -R21 ;  /* 0x3fb8aa3b00157823 */ /* 0x000fc80000000815 */
[----:B------:R-:W-:Y:S01]  /*1010*/  FFMA R21, R0, 1.925963033500011079e-08, R21 ;  /* 0x32a5706000157823 */ /* 0x000fe20000000015 */
[----:B------:R-:W-:-:S05]  /*1020*/  IMAD.SHL.U32 R0, R8, 0x800000, RZ ;  /* 0x0080000008007824 */ /* 0x000fca00078e00ff */
[----:B------:R-:W0:Y:S02]  /*1030*/  MUFU.EX2 R21, R21 ;  /* 0x0000001500157308 */ /* 0x000e240000000800 */
[----:B0-----:R-:W-:-:S04]  /*1040*/  FMUL R0, R0, R21 ;  /* 0x0000001500007220 */ /* 0x001fc80000400000 */
[----:B------:R-:W-:-:S07]  /*1050*/  FADD R13, RZ, R0 ;  /* 0x00000000ff0d7221 */ /* 0x000fce0000000000 */
[----:B------:R-:W-:Y:S05]  /*1060*/  WARPSYNC.COLLECTIVE R15, `(.L_x_5754) ;  /* 0x000000000f087348 */ /* 0x000fea0003c00000 */
[----:B------:R0:W1:Y:S02]  /*1070*/  SHFL.BFLY P6, R14, R13, R12, R11 ;  /* 0x0c00000c0d0e7389 */ /* 0x00006400000c000b */
[----:B01----:R-:W-:Y:S05]  /*1080*/  ENDCOLLECTIVE ;  /* 0x000000000000791b */ /* 0x003fea0003800000 */
.L_x_5754:
[----:B------:R-:W-:Y:S02]  /*1090*/  IMAD.MOV.U32 R12, RZ, RZ, 0x2 ;  /* 0x00000002ff0c7424 */ /* 0x000fe400078e00ff */
[----:B------:R-:W-:-:S05]  /*10a0*/  FADD R8, R13, R14 ;  /* 0x0000000e0d087221 */ /* 0x000fca0000000000 */
[----:B------:R-:W-:-:S07]  /*10b0*/  MOV R13, R8 ;  /* 0x00000008000d7202 */ /* 0x000fce0000000f00 */
[----:B------:R-:W-:Y:S05]  /*10c0*/  WARPSYNC.COLLECTIVE R15, `(.L_x_5755) ;  /* 0x000000000f087348 */ /* 0x000fea0003c00000 */
[----:B------:R0:W1:Y:S02]  /*10d0*/  SHFL.BFLY P6, R14, R13, R12, R11 ;  /* 0x0c00000c0d0e7389 */ /* 0x00006400000c000b */
[----:B01----:R-:W-:Y:S05]  /*10e0*/  ENDCOLLECTIVE ;  /* 0x000000000000791b */ /* 0x003fea0003800000 */
.L_x_5755:
[----:B------:R-:W-:Y:S02]  /*10f0*/  IMAD.MOV.U32 R12, RZ, RZ, 0x1 ;  /* 0x00000001ff0c7424 */ /* 0x000fe400078e00ff */
[----:B------:R-:W-:-:S04]  /*1100*/  FADD R21, R8, R14 ;  /* 0x0000000e08157221 */ /* 0x000fc80000000000 */
[----:B------:R-:W-:-:S07]  /*1110*/  IMAD.MOV.U32 R13, RZ, RZ, R21 ;  /* 0x000000ffff0d7224 */ /* 0x000fce00078e0015 */
[----:B------:R-:W-:Y:S05]  /*1120*/  WARPSYNC.COLLECTIVE R15, `(.L_x_5756) ;  /* 0x000000000f087348 */ /* 0x000fea0003c00000 */
[----:B------:R0:W1:Y:S02]  /*1130*/  SHFL.BFLY P6, R14, R13, R12, R11 ;  /* 0x0c00000c0d0e7389 */ /* 0x00006400000c000b */
[----:B01----:R-:W-:Y:S05]  /*1140*/  ENDCOLLECTIVE ;  /* 0x000000000000791b */ /* 0x003fea0003800000 */
.L_x_5756:
[----:B------:R-:W-:Y:S05]  /*1150*/  BRA `(.L_x_5757) ;  /* 0xfffffff800a87947 */ /* 0x000fea000383ffff */
        .weak           $__internal_80_$__cuda_sm3x_div_rn_noftz_f32_slowpath
        .type           $__internal_80_$__cuda_sm3x_div_rn_noftz_f32_slowpath,@function
        .size           $__internal_80_$__cuda_sm3x_div_rn_noftz_f32_slowpath,(.L_x_37457 - $__internal_80_$__cuda_sm3x_div_rn_noftz_f32_slowpath)
$__internal_80_$__cuda_sm3x_div_rn_noftz_f32_slowpath:
        /* <DEDUP_REMOVED lines=36> */
.L_x_5759:
        /* <DEDUP_REMOVED lines=51> */
.L_x_5766:
[----:B------:R-:W-:-:S04]  /*16d0*/  LOP3.LUT R0, R0, 0x80000000, RZ, 0xc0, !PT ;  /* 0x8000000000007812 */ /* 0x000fc800078ec0ff */
[----:B------:R-:W-:Y:S01]  /*16e0*/  LOP3.LUT R0, R0, 0x7f800000, RZ, 0xfc, !PT ;  /* 0x7f80000000007812 */ /* 0x000fe200078efcff */
[----:B------:R-:W-:Y:S06]  /*16f0*/  BRA `(.L_x_5767) ;  /* 0x0000000000047947 */ /* 0x000fec0003800000 */
.L_x_5765:
[----:B------:R-:W-:-:S07]  /*1700*/  LEA R0, R13, R0, 0x17 ;  /* 0x000000000d007211 */ /* 0x000fce00078eb8ff */
.L_x_5767:
[----:B------:R-:W-:Y:S05]  /*1710*/  BSYNC.RECONVERGENT B3 ;  /* 0x0000000000037941 */ /* 0x000fea0003800200 */
.L_x_5764:
[----:B------:R-:W-:Y:S05]  /*1720*/  BRA `(.L_x_5768) ;  /* 0x0000000000207947 */ /* 0x000fea0003800000 */
.L_x_5763:
[----:B------:R-:W-:-:S04]  /*1730*/  LOP3.LUT R0, R15, 0x80000000, R14, 0x48, !PT ;  /* 0x800000000f007812 */ /* 0x000fc800078e480e */
[----:B------:R-:W-:Y:S01]  /*1740*/  LOP3.LUT R0, R0, 0x7f800000, RZ, 0xfc, !PT ;  /* 0x7f80000000007812 */ /* 0x000fe200078efcff */
[----:B------:R-:W-:Y:S06]  /*1750*/  BRA `(.L_x_5768) ;  /* 0x0000000000147947 */ /* 0x000fec0003800000 */
.L_x_5762:
[----:B------:R-:W-:Y:S01]  /*1760*/  LOP3.LUT R0, R15, 0x80000000, R14, 0x48, !PT ;  /* 0x800000000f007812 */ /* 0x000fe200078e480e */
[----:B------:R-:W-:Y:S06]  /*1770*/  BRA `(.L_x_5768) ;  /* 0x00000000000c7947 */ /* 0x000fec0003800000 */
.L_x_5761:
[----:B------:R-:W0:Y:S01]  /*1780*/  MUFU.RSQ R0, -QNAN ;  /* 0xffc0000000007908 */ /* 0x000e220000001400 */
[----:B------:R-:W-:Y:S05]  /*1790*/  BRA `(.L_x_5768) ;  /* 0x0000000000047947 */ /* 0x000fea0003800000 */
.L_x_5760:
[----:B------:R-:W-:-:S07]  /*17a0*/  FADD.FTZ R0, R0, R11 ;  /* 0x0000000b00007221 */ /* 0x000fce0000010000 */
.L_x_5768:
[----:B------:R-:W-:Y:S05]  /*17b0*/  BSYNC.RECONVERGENT B2 ;  /* 0x0000000000027941 */ /* 0x000fea0003800200 */
.L_x_5758:
[----:B------:R-:W-:Y:S02]  /*17c0*/  IMAD.MOV.U32 R12, RZ, RZ, R8 ;  /* 0x000000ffff0c7224 */ /* 0x000fe400078e0008 */
[----:B------:R-:W-:-:S04]  /*17d0*/  IMAD.MOV.U32 R13, RZ, RZ, 0x0 ;  /* 0x00000000ff0d7424 */ /* 0x000fc800078e00ff */
[----:B0-----:R-:W-:Y:S05]  /*17e0*/  RET.REL.NODEC R12 `(_Z15SoftmaxWarpImplI22BroadcastScaleMaskLoadIffbLm4EiE11DirectStoreIffEfLi1ELi1ELi8ELi1ELb1EL9Algorithm0EEvT_T0_ll) ;  /* 0xffffffe80c047950 */ /* 0x001fea0003c3ffff */
.L_x_5769:
        /* <DEDUP_REMOVED lines=9> */
.L_x_37457:


//--------------------- .text._Z15SoftmaxWarpImplI22BroadcastScaleMaskLoadIffbLm4EiE11DirectStoreIffEfLi1ELi1ELi8ELi1ELb0EL9Algorithm0EEvT_T0_ll --------------------------
	.section	.text._Z15SoftmaxWarpImplI22BroadcastScaleMaskLoadIffbLm4EiE11DirectStoreIffEfLi1ELi1ELi8ELi1ELb0EL9Algorithm0EEvT_T0_ll,"ax",@progbits
	.align	128
        .global         _Z15SoftmaxWarpImplI22BroadcastScaleMaskLoadIffbLm4EiE11DirectStoreIffEfLi1ELi1ELi8ELi1ELb0EL9Algorithm0EEvT_T0_ll
        .type           _Z15SoftmaxWarpImplI22BroadcastScaleMaskLoadIffbLm4EiE11DirectStoreIffEfLi1ELi1ELi8ELi1ELb0EL9Algorithm0EEvT_T0_ll,@function
        .size           _Z15SoftmaxWarpImplI22BroadcastScaleMaskLoadIffbLm4EiE11DirectStoreIffEfLi1ELi1ELi8ELi1ELb0EL9Algorithm0EEvT_T0_ll,(.L_x_37458 - _Z15SoftmaxWarpImplI22BroadcastScaleMaskLoadIffbLm4EiE11DirectStoreIffEfLi1ELi1ELi8ELi1ELb0EL9Algorithm0EEvT_T0_ll)
        .other          _Z15SoftmaxWarpImplI22BroadcastScaleMaskLoadIffbLm4EiE11DirectStoreIffEfLi1ELi1ELi8ELi1ELb0EL9Algorithm0EEvT_T0_ll,@"STO_CUDA_ENTRY STV_DEFAULT"
_Z15SoftmaxWarpImplI22BroadcastScaleMaskLoadIffbLm4EiE11DirectStoreIffEfLi1ELi1ELi8ELi1ELb0EL9Algorithm0EEvT_T0_ll:
.text._Z15SoftmaxWarpImplI22BroadcastScaleMaskLoadIffbLm4EiE11DirectStoreIffEfLi1ELi1ELi8ELi1ELb0EL9Algorithm0EEvT_T0_ll:
        /* <DEDUP_REMOVED lines=27> */
.L_x_5770:
        /* <DEDUP_REMOVED lines=19> */
.L_x_5775:
        /* <DEDUP_REMOVED lines=136> */
[----:B------:R0:W1:Y:S02]  /*0b60*/  SHFL.BFLY PT, R14, R21, 0x1, 0x1f ;  /* 0x0c201f00150e7f89 */ /* 0x00006400000e0000 */
.L_x_5783:
        /* <DEDUP_REMOVED lines=8> */
[----:B0-----:R-:W-:Y:S01]  /*0bf0*/  FFMA R21, R13, R12, R8 ;  /* 0x0000000c0d157223 */ /* 0x001fe20000000008 */
[----:B--2---:R-:W-:Y:S06]  /*0c00*/  @!P0 BRA `(.L_x_5774) ;  /* 0x00000000000c8947 */ /* 0x004fec0003800000 */
[----:B------:R-:W-:-:S07]  /*0c10*/  MOV R8, 0xc30 ;  /* 0x00000c3000087802 */ /* 0x000fce0000000f00 */
[----:B------:R-:W-:Y:S05]  /*0c20*/  CALL.REL.NOINC `($__internal_81_$__cuda_sm3x_div_rn_noftz_f32_slowpath) ;  /* 0x00000004001c7944 */ /* 0x000fea0003c00000 */
[----:B------:R-:W-:-:S07]  /*0c30*/  MOV R21, R0 ;  /* 0x0000000000157202 */ /* 0x000fce0000000f00 */
.L_x_5774:
[----:B------:R-:W-:Y:S05]  /*0c40*/  BSYNC.RECONVERGENT B1 ;  /* 0x0000000000017941 */ /* 0x000fea0003800200 */
.L_x_5773:
        /* <DEDUP_REMOVED lines=15> */
[----:B0-----:R-:W-:Y:S05]  /*0d40*/  @!P0 BRA `(.L_x_5775) ;  /* 0xfffffff400648947 */ /* 0x001fea000383ffff */
[----:B------:R-:W-:Y:S05]  /*0d50*/  BSYNC B0 ;  /* 0x0000000000007941 */ /* 0x000fea0003800000 */
.L_x_5771:
[----:B------:R-:W-:Y:S05]  /*0d60*/  EXIT ;  /* 0x000000000000794d */ /* 0x000fea0003800000 */
.L_x_5772:
[----:B------:R-:W-:Y:S01]  /*0d70*/  HFMA2 R12, -RZ, RZ, 0, 2.384185791015625e-07 ;  /* 0x00000004ff0c7431 */ /* 0x000fe200000001ff */
[----:B------:R-:W-:Y:S01]  /*0d80*/  BSSY B1, `(.L_x_5776) ;  /* 0x0000006000017945 */ /* 0x000fe20003800000 */
[----:B------:R-:W-:Y:S02]  /*0d90*/  IMAD.MOV.U32 R11, RZ, RZ, 0x1f ;  /* 0x0000001fff0b7424 */ /* 0x000fe400078e00ff */
[----:B------:R-:W-:-:S07]  /*0da0*/  IMAD.MOV.U32 R15, RZ, RZ, -0x1 ;  /* 0xffffffffff0f7424 */ /* 0x000fce00078e00ff */
[----:B------:R-:W-:Y:S05]  /*0db0*/  WARPSYNC.COLLECTIVE R15, `(.L_x_5777) ;  /* 0x000000000f087348 */ /* 0x000fea0003c00000 */
[----:B------:R0:W1:Y:S02]  /*0dc0*/  SHFL.BFLY P6, R14, R13, R12, R11 ;  /* 0x0c00000c0d0e7389 */ /* 0x00006400000c000b */
[----:B01----:R-:W-:Y:S05]  /*0dd0*/  ENDCOLLECTIVE ;  /* 0x000000000000791b */ /* 0x003fea0003800000 */
.L_x_5777:
[----:B------:R-:W-:Y:S05]  /*0de0*/  BSYNC B1 ;  /* 0x0000000000017941 */ /* 0x000fea0003800000 */
.L_x_5776:
        /* <DEDUP_REMOVED lines=9> */
.L_x_5778:
[----:B------:R-:W-:Y:S01]  /*0e80*/  IMAD.MOV.U32 R12, RZ, RZ, 0x1 ;  /* 0x00000001ff0c7424 */ /* 0x000fe200078e00ff */
[----:B------:R-:W-:-:S05]  /*0e90*/  FMNMX R0, R13, R14, !PT ;  /* 0x0000000e0d007209 */ /* 0x000fca0007800000 */
[----:B------:R-:W-:-:S07]  /*0ea0*/  IMAD.MOV.U32 R13, RZ, RZ, R0 ;  /* 0x000000ffff0d7224 */ /* 0x000fce00078e0000 */
[----:B------:R-:W-:Y:S05]  /*0eb0*/  WARPSYNC.COLLECTIVE R15, `(.L_x_5779) ;  /* 0x000000000f087348 */ /* 0x000fea0003c00000 */
[----:B------:R0:W1:Y:S02]  /*0ec0*/  SHFL.BFLY P6, R14, R13, R12, R11 ;  /* 0x0c00000c0d0e7389 */ /* 0x00006400000c000b */
[----:B01----:R-:W-:Y:S05]  /*0ed0*/  ENDCOLLECTIVE ;  /* 0x000000000000791b */ /* 0x003fea0003800000 */
.L_x_5779:
[----:B------:R-:W-:Y:S01]  /*0ee0*/  IMAD.MOV.U32 R12, RZ, RZ, 0x4 ;  /* 0x00000004ff0c7424 */ /* 0x000fe200078e00ff */
[----:B------:R-:W-:-:S05]  /*0ef0*/  FMNMX R0, R0, R14, !PT ;  /* 0x0000000e00007209 */ /* 0x000fca0007800000 */
[----:B------:R-:W-:-:S04]  /*0f00*/  FADD R0, R25, -R0 ;  /* 0x8000000019007221 */ /* 0x000fc80000000000 */
        /* <DEDUP_REMOVED lines=12> */
.L_x_5780:
[----:B------:R-:W-:Y:S02]  /*0fd0*/  IMAD.MOV.U32 R12, RZ, RZ, 0x2 ;  /* 0x00000002ff0c7424 */ /* 0x000fe400078e00ff */
[----:B------:R-:W-:-:S05]  /*0fe0*/  FADD R8, R13, R14 ;  /* 0x0000000e0d087221 */ /* 0x000fca0000000000 */
[----:B------:R-:W-:-:S07]  /*0ff0*/  MOV R13, R8 ;  /* 0x00000008000d7202 */ /* 0x000fce0000000f00 */
[----:B------:R-:W-:Y:S05]  /*1000*/  WARPSYNC.COLLECTIVE R15, `(.L_x_5781) ;  /* 0x000000000f087348 */ /* 0x000fea0003c00000 */
[----:B------:R0:W1:Y:S02]  /*1010*/  SHFL.BFLY P6, R14, R13, R12, R11 ;  /* 0x0c00000c0d0e7389 */ /* 0x00006400000c000b */
[----:B01----:R-:W-:Y:S05]  /*1020*/  ENDCOLLECTIVE ;  /* 0x000000000000791b */ /* 0x003fea0003800000 */
.L_x_5781:
[----:B------:R-:W-:Y:S02]  /*1030*/  IMAD.MOV.U32 R12, RZ, RZ, 0x1 ;  /* 0x00000001ff0c7424 */ /* 0x000fe400078e00ff */
[----:B------:R-:W-:-:S04]  /*1040*/  FADD R21, R8, R14 ;  /* 0x0000000e08157221 */ /* 0x000fc80000000000 */
[----:B------:R-:W-:-:S07]  /*1050*/  IMAD.MOV.U32 R13, RZ, RZ, R21 ;  /* 0x000000ffff0d7224 */ /* 0x000fce00078e0015 */
[----:B------:R-:W-:Y:S05]  /*1060*/  WARPSYNC.COLLECTIVE R15, `(.L_x_5782) ;  /* 0x000000000f087348 */ /* 0x000fea0003c00000 */
[----:B------:R0:W1:Y:S02]  /*1070*/  SHFL.BFLY P6, R14, R13, R12, R11 ;  /* 0x0c00000c0d0e7389 */ /* 0x00006400000c000b */
[----:B01----:R-:W-:Y:S05]  /*1080*/  ENDCOLLECTIVE ;  /* 0x000000000000791b */ /* 0x003fea0003800000 */
.L_x_5782:
[----:B------:R-:W-:Y:S05]  /*1090*/  BRA `(.L_x_5783) ;  /* 0xfffffff800b47947 */ /* 0x000fea000383ffff */
        .weak           $__internal_81_$__cuda_sm3x_div_rn_noftz_f32_slowpath
        .type           $__internal_81_$__cuda_sm3x_div_rn_noftz_f32_slowpath,@function
        .size           $__internal_81_$__cuda_sm3x_div_rn_noftz_f32_slowpath,(.L_x_37458 - $__internal_81_$__cuda_sm3x_div_rn_noftz_f32_slowpath)
$__internal_81_$__cuda_sm3x_div_rn_noftz_f32_slowpath:
        /* <DEDUP_REMOVED lines=36> */
.L_x_5785:
        /* <DEDUP_REMOVED lines=51> */
.L_x_5792:
[----:B------:R-:W-:-:S04]  /*1610*/  LOP3.LUT R0, R0, 0x80000000, RZ, 0xc0, !PT ;  /* 0x8000000000007812 */ /* 0x000fc800078ec0ff */
[----:B------:R-:W-:Y:S01]  /*1620*/  LOP3.LUT R0, R0, 0x7f800000, RZ, 0xfc, !PT ;  /* 0x7f80000000007812 */ /* 0x000fe200078efcff */
[----:B------:R-:W-:Y:S06]  /*1630*/  BRA `(.L_x_5793) ;  /* 0x0000000000047947 */ /* 0x000fec0003800000 */
.L_x_5791:
[----:B------:R-:W-:-:S07]  /*1640*/  LEA R0, R13, R0, 0x17 ;  /* 0x000000000d007211 */ /* 0x000fce00078eb8ff */
.L_x_5793:
[----:B------:R-:W-:Y:S05]  /*1650*/  BSYNC.RECONVERGENT B3 ;  /* 0x0000000000037941 */ /* 0x000fea0003800200 */
.L_x_5790:
[----:B------:R-:W-:Y:S05]  /*1660*/  BRA `(.L_x_5794) ;  /* 0x0000000000207947 */ /* 0x000fea0003800000 */
.L_x_5789:
[----:B------:R-:W-:-:S04]  /*1670*/  LOP3.LUT R0, R15, 0x80000000, R14, 0x48, !PT ;  /* 0x800000000f007812 */ /* 0x000fc800078e480e */
[----:B------:R-:W-:Y:S01]  /*1680*/  LOP3.LUT R0, R0, 0x7f800000, RZ, 0xfc, !PT ;  /* 0x7f80000000007812 */ /* 0x000fe200078efcff */
[----:B------:R-:W-:Y:S06]  /*1690*/  BRA `(.L_x_5794) ;  /* 0x0000000000147947 */ /* 0x000fec0003800000 */
.L_x_5788:
[----:B------:R-:W-:Y:S01]  /*16a0*/  LOP3.LUT R0, R15, 0x80000000, R14, 0x48, !PT ;  /* 0x800000000f007812 */ /* 0x000fe200078e480e */
[----:B------:R-:W-:Y:S06]  /*16b0*/  BRA `(.L_x_5794) ;  /* 0x00000000000c7947 */ /* 0x000fec0003800000 */
.L_x_5787:
[----:B------:R-:W0:Y:S01]  /*16c0*/  MUFU.RSQ R0, -QNAN ;  /* 0xffc0000000007908 */ /* 0x000e220000001400 */
[----:B------:R-:W-:Y:S05]  /*16d0*/  BRA `(.L_x_5794) ;  /* 0x0000000000047947 */ /* 0x000fea0003800000 */
.L_x_5786:
[----:B------:R-:W-:-:S07]  /*16e0*/  FADD.FTZ R0, R0, R11 ;  /* 0x0000000b00007221 */ /* 0x000fce0000010000 */
.L_x_5794:
[----:B------:R-:W-:Y:S05]  /*16f0*/  BSYNC.RECONVERGENT B2 ;  /* 0x0000000000027941 */ /* 0x000fea0003800200 */
.L_x_5784:
[----:B------:R-:W-:Y:S02]  /*1700*/  IMAD.MOV.U32 R12, RZ, RZ, R8 ;  /* 0x000000ffff0c7224 */ /* 0x000fe400078e0008 */
[----:B------:R-:W-:-:S04]  /*1710*/  IMAD.MOV.U32 R13, RZ, RZ, 0x0 ;  /* 0x00000000ff0d7424 */ /* 0x000fc800078e00ff */
[----:B0-----:R-:W-:Y:S05]  /*1720*/  RET.REL.NODEC R12 `(_Z15SoftmaxWarpImplI22BroadcastScaleMaskLoadIffbLm4EiE11DirectStoreIffEfLi1ELi1ELi8ELi1ELb0EL9Algorithm0EEvT_T0_ll) ;  /* 0xffffffe80c347950 */ /* 0x001fea0003c3ffff */
.L_x_5795:
        /* <DEDUP_REMOVED lines=13> */
.L_x_37458:


//--------------------- .text._Z15SoftmaxWarpImplI22BroadcastScaleMaskLoadIffbLm4EiE11DirectStoreIffEfLi1ELi1ELi8ELi2ELb1EL9Algorithm0EEvT_T0_ll --------------------------
	.section	.text._Z15SoftmaxWarpImplI22BroadcastScaleMaskLoadIffbLm4EiE11DirectStoreIffEfLi1ELi1ELi8ELi2ELb1EL9Algorithm0EEvT_T0_ll,"ax",@progbits
	.align	128
        .global         _Z15SoftmaxWarpImplI22BroadcastScaleMaskLoadIffbLm4EiE11DirectStoreIffEfLi1ELi1ELi8ELi2ELb1EL9Algorithm0EEvT_T0_ll
        .type           _Z15SoftmaxWarpImplI22BroadcastScaleMaskLoadIffbLm4EiE11DirectStoreIffEfLi1ELi1ELi8ELi2ELb1EL9Algorithm0EEvT_T0_ll,@function
        .size           _Z15SoftmaxWarpImplI22BroadcastScaleMaskLoadIffbLm4EiE11DirectStoreIffEfLi1ELi1ELi8ELi2ELb1EL9Algorithm0EEvT_T0_ll,(.L_x_37459 - _Z15SoftmaxWarpImplI22BroadcastScaleMaskLoadIffbLm4EiE11DirectStoreIffEfLi1ELi1ELi8ELi2ELb1EL9Algorithm0EEvT_T0_ll)
        .other          _Z15SoftmaxWarpImplI22BroadcastScaleMaskLoadIffbLm4EiE11DirectStoreIffEfLi1ELi1ELi8ELi2ELb1EL9Algorithm0EEvT_T0_ll,@"STO_CUDA_ENTRY STV_DEFAULT"
_Z15SoftmaxWarpImplI22BroadcastScaleMaskLoadIffbLm4EiE11DirectStoreIffEfLi1ELi1ELi8ELi2ELb1EL9Algorithm0EEvT_T0_ll:
.text._Z15SoftmaxWarpImplI22BroadcastScaleMaskLoadIffbLm4EiE11DirectStoreIffEfLi1ELi1ELi8ELi2ELb1EL9Algorithm0EEvT_T0_ll:
        /* <DEDUP_REMOVED lines=29> */
.L_x_5796:
        /* <DEDUP_REMOVED lines=20> */
.L_x_5811:
[----:B-1----:R-:W1:Y:S01]  /*0310*/  LDC.64 R2, c[0x0][0x3a0] ;  /* 0x0000e800ff027b82 */ /* 0x002e620000000a00 */
        /* <DEDUP_REMOVED lines=27> */
[----:B---3--:R-:W-:Y:S01]  /*04d0*/  IABS R22, R17 ;  /* 0x0000001100167213 */ /* 0x008fe20000000000 */
[----:B-1----:R-:W1:Y:S03]  /*04e0*/  MUFU.RCP R15, R15 ;  /* 0x0000000f000f7308 */ /* 0x002e660000001000 */
        /* <DEDUP_REMOVED lines=15> */
[----:B------:R-:W-:-:S04]  /*05e0*/  IMAD R23, R14, R11, RZ ;  /* 0x0000000b0e177224 */ /* 0x000fc800078e02ff */
        /* <DEDUP_REMOVED lines=18> */
[----:B------:R-:W-:Y:S02]  /*0710*/  @P1 VIADD R12, R12, 0x1 ;  /* 0x000000010c0c1836 */ /* 0x000fe40000000000 */
[----:B-1----:R-:W-:-:S03]  /*0720*/  IMAD.MOV R23, RZ, RZ, -R13 ;  /* 0x000000ffff177224 */ /* 0x002fc600078e0a0d */
[----:B------:R-:W-:Y:S01]  /*0730*/  MOV R11, R12 ;  /* 0x0000000c000b7202 */ /* 0x000fe20000000f00 */
[----:B------:R-:W-:-:S04]  /*0740*/  HFMA2 R12, -RZ, RZ, 0, 0 ;  /* 0x00000000ff0c7431 */ /* 0x000fc800000001ff */
[----:B------:R-:W-:Y:S01]  /*0750*/  @!P3 IMAD.MOV R11, RZ, RZ, -R11 ;  /* 0x000000ffff0bb224 */ /* 0x000fe200078e0a0b */
[----:B------:R-:W-:-:S05]  /*0760*/  @!P2 LOP3.LUT R11, RZ, R16, RZ, 0x33, !PT ;  /* 0x00000010ff0ba212 */ /* 0x000fca00078e33ff */
[----:B------:R-:W-:-:S04]  /*0770*/  IMAD.MOV R24, RZ, RZ, -R11 ;  /* 0x000000ffff187224 */ /* 0x000fc800078e0a0b */
[----:B------:R-:W-:Y:S02]  /*0780*/  IMAD R24, R16, R24, R15 ;  /* 0x0000001810187224 */ /* 0x000fe400078e020f */
[----:B------:R-:W-:-:S03]  /*0790*/  IMAD R15, R23, R22, RZ ;  /* 0x00000016170f7224 */ /* 0x000fc600078e02ff */
        /* <DEDUP_REMOVED lines=9> */
[----:B-1----:R-:W-:Y:S01]  /*0830*/  ISETP.NE.U32.AND P2, PT, R12, 0x1, PT ;  /* 0x000000010c00780c */ /* 0x002fe20003f45070 */
[----:B------:R-:W-:Y:S01]  /*0840*/  @!P3 VIADD R23, R23, 0x1 ;  /* 0x000000011717b836 */ /* 0x000fe20000000000 */
[----:B------:R-:W-:Y:S02]  /*0850*/  LOP3.LUT R12, R24, R17, RZ, 0x3c, !PT ;  /* 0x00000011180c7212 */ /* 0x000fe400078e3cff */
[----:B------:R-:W-:Y:S02]  /*0860*/  ISETP.GE.U32.AND P1, PT, R25, R22, PT ;  /* 0x000000161900720c */ /* 0x000fe40003f26070 */
[----:B------:R-:W-:Y:S02]  /*0870*/  ISETP.GE.AND P4, PT, R12, RZ, PT ;  /* 0x000000ff0c00720c */ /* 0x000fe40003f86270 */
[----:B------:R-:W-:Y:S02]  /*0880*/  ISETP.NE.AND P3, PT, R17, RZ, PT ;  /* 0x000000ff1100720c */ /* 0x000fe40003f65270 */
[----:B------:R-:W-:-:S02]  /*0890*/  ISETP.NE.AND.EX P2, PT, R13, RZ, PT, P2 ;  /* 0x000000ff0d00720c */ /* 0x000fc40003f45320 */
[----:B------:R-:W-:Y:S02]  /*08a0*/  SHF.R.S64 R22, RZ, 0x1e, R0 ;  /* 0x0000001eff167819 */ /* 0x000fe40000001000 */
[----:B------:R-:W-:-:S03]  /*08b0*/  SEL R6, R6, RZ, P2 ;  /* 0x000000ff06067207 */ /* 0x000fc60001000000 */
[----:B------:R-:W-:Y:S02]  /*08c0*/  @P1 IADD3 R23, PT, PT, R23, 0x1, RZ ;  /* 0x0000000117171810 */ /* 0x000fe40007ffe0ff */
[----:B--2---:R-:W-:Y:S01]  /*08d0*/  ISETP.NE.U32.AND P1, PT, R14, 0x1, PT ;  /* 0x000000010e00780c */ /* 0x004fe20003f25070 */
[----:B------:R-:W-:Y:S02]  /*08e0*/  IMAD R6, R6, UR36, RZ ;  /* 0x0000002406067c24 */ /* 0x000fe4000f8e02ff */
[----:B------:R-:W-:Y:S01]  /*08f0*/  @!P4 IMAD.MOV R23, RZ, RZ, -R23 ;  /* 0x000000ffff17c224 */ /* 0x000fe200078e0a17 */
[----:B------:R-:W-:Y:S02]  /*0900*/  @!P3 LOP3.LUT R23, RZ, R17, RZ, 0x33, !PT ;  /* 0x00000011ff17b212 */ /* 0x000fe400078e33ff */
[----:B------:R-:W-:Y:S02]  /*0910*/  ISETP.NE.AND.EX P1, PT, R15, RZ, PT, P1 ;  /* 0x000000ff0f00720c */ /* 0x000fe40003f25310 */
[----:B------:R-:W-:Y:S01]  /*0920*/  ISETP.NE.U32.AND P4, PT, R2, 0x1, PT ;  /* 0x000000010200780c */ /* 0x000fe20003f85070 */
[----:B------:R-:W-:Y:S01]  /*0930*/  IMAD.MOV R12, RZ, RZ, -R23 ;  /* 0x000000ffff0c7224 */ /* 0x000fe200078e0a17 */
[----:B0-----:R-:W-:-:S02]  /*0940*/  ISETP.NE.U32.AND P3, PT, R4, 0x1, PT ;  /* 0x000000010400780c */ /* 0x001fc40003f65070 */
        /* <DEDUP_REMOVED lines=19> */
.L_x_5799:
[----:B------:R-:W-:Y:S05]  /*0a80*/  BSYNC.RECONVERGENT B1 ;  /* 0x0000000000017941 */ /* 0x000fea0003800200 */
.L_x_5798:
[----:B------:R-:W-:Y:S01]  /*0a90*/  BSSY.RECONVERGENT B1, `(.L_x_5800) ;  /* 0x0000076000017945 */ /* 0x000fe20003800200 */
[----:B------:R-:W-:Y:S01]  /*0aa0*/  IMAD.MOV.U32 R22, RZ, RZ, -0x800000 ;  /* 0xff800000ff167424 */ /* 0x000fe200078e00ff */
[----:B------:R-:W-:Y:S02]  /*0ab0*/  MOV R23, 0xff800000 ;  /* 0xff80000000177802 */ /* 0x000fe40000000f00 */
[----:B------:R-:W-:Y:S05]  /*0ac0*/  @P0 BRA `(.L_x_5801) ;  /* 0x0000000400c80947 */ /* 0x000fea0003800000 */
[----:B-1----:R-:W-:Y:S01]  /*0ad0*/  IABS R11, R7 ;  /* 0x00000007000b7213 */ /* 0x002fe20000000000 */
[----:B----4-:R-:W-:Y:S01]  /*0ae0*/  IMAD R23, R21, UR52, R18 ;  /* 0x0000003415177c24 */ /* 0x010fe2000f8e0212 */
[----:B---3--:R-:W-:Y:S02]  /*0af0*/  IABS R24, R17 ;  /* 0x0000001100187213 */ /* 0x008fe40000000000 */
[----:B------:R-:W1:Y:S01]  /*0b00*/  I2F.RP R12, R11 ;  /* 0x0000000b000c7306 */ /* 0x000e620000209400 */
[----:B------:R-:W-:Y:S01]  /*0b10*/  IMAD.IADD R0, R10, 0x1, R23 ;  /* 0x000000010a007824 */ /* 0x000fe200078e0217 */
[----:B------:R-:W-:Y:S02]  /*0b20*/  ISETP.NE.AND P4, PT, R17, RZ, PT ;  /* 0x000000ff1100720c */ /* 0x000fe40003f85270 */
[----:B------:R-:W-:Y:S02]  /*0b30*/  R2UR UR6, R8 ;  /* 0x00000000080672ca */ /* 0x000fe400000e0000 */
[----:B------:R-:W-:-:S02]  /*0b40*/  R2UR UR7, R9 ;  /* 0x00000000090772ca */ /* 0x000fc400000e0000 */
        /* <DEDUP_REMOVED lines=8> */
[----:B------:R-:W-:Y:S01]  /*0bd0*/  IMAD R23, R22, R11, RZ ;  /* 0x0000000b16177224 */ /* 0x000fe200078e02ff */
[----:B------:R-:W-:-:S03]  /*0be0*/  IABS R22, R0 ;  /* 0x0000000000167213 */ /* 0x000fc60000000000 */
[----:B------:R-:W-:-:S06]  /*0bf0*/  IMAD.HI.U32 R23, R15, R23, R14 ;  /* 0x000000170f177227 */ /* 0x000fcc00078e000e */
[----:B------:R-:W-:Y:S02]  /*0c00*/  IMAD.HI.U32 R14, R23, R22, RZ ;  /* 0x00000016170e7227 */ /* 0x000fe400078e00ff */
[----:B------:R-:W1:Y:S02]  /*0c10*/  I2F.RP R23, R12 ;  /* 0x0000000c00177306 */ /* 0x000e640000209400 */
[----:B------:R-:W-:-:S04]  /*0c20*/  IMAD.MOV R15, RZ, RZ, -R14 ;  /* 0x000000ffff0f7224 */ /* 0x000fc800078e0a0e */
        /* <DEDUP_REMOVED lines=8> */
[----:B-1----:R-:W-:-:S03]  /*0cb0*/  VIADD R15, R23, 0xffffffe ;  /* 0x0ffffffe170f7836 */ /* 0x002fc60000000000 */
[----:B------:R-:W-:-:S03]  /*0cc0*/  ISETP.GE.AND P3, PT, R11, RZ, PT ;  /* 0x000000ff0b00720c */ /* 0x000fc60003f66270 */
[----:B------:R-:W1:Y:S04]  /*0cd0*/  F2I.FTZ.U32.TRUNC.NTZ R15, R15 ;  /* 0x0000000f000f7305 */ /* 0x000e68000021f000 */
[----:B------:R-:W-:-:S04]  /*0ce0*/  @P1 VIADD R14, R14, 0x1 ;  /* 0x000000010e0e1836 */ /* 0x000fc80000000000 */
[----:B------:R-:W-:Y:S01]  /*0cf0*/  IMAD.MOV.U32 R11, RZ, RZ, R14 ;  /* 0x000000ffff0b7224 */ /* 0x000fe200078e000e */
[----:B------:R-:W-:-:S04]  /*0d00*/  MOV R14, RZ ;  /* 0x000000ff000e7202 */ /* 0x000fc80000000f00 */
        /* <DEDUP_REMOVED lines=34> */
[----:B------:R-:W-:Y:S02]  /*0f30*/  IABS R23, R24 ;  /* 0x0000001800177213 */ /* 0x000fe40000000000 */
[----:B------:R-:W-:-:S03]  /*0f40*/  LOP3.LUT R26, R24, R17, RZ, 0x3c, !PT ;  /* 0x00000011181a7212 */ /* 0x000fc600078e3cff */
[----:B------:R-:W-:Y:S01]  /*0f50*/  IMAD.HI.U32 R25, R14, R23, RZ ;  /* 0x000000170e197227 */ /* 0x000fe200078e00ff */
[----:B------:R-:W-:-:S03]  /*0f60*/  ISETP.GE.AND P1, PT, R26, RZ, PT ;  /* 0x000000ff1a00720c */ /* 0x000fc60003f26270 */
        /* <DEDUP_REMOVED lines=8> */
[----:B-1----:R-:W-:-:S04]  /*0ff0*/  ISETP.NE.U32.AND P3, PT, R14, 0x1, PT ;  /* 0x000000010e00780c */ /* 0x002fc80003f65070 */
[----:B------:R-:W-:-:S04]  /*1000*/  ISETP.NE.AND.EX P3, PT, R15, RZ, PT, P3 ;  /* 0x000000ff0f00720c */ /* 0x000fc80003f65330 */
[----:B------:R-:W-:Y:S02]  /*1010*/  SEL R11, R11, RZ, P3 ;  /* 0x000000ff0b0b7207 */ /* 0x000fe40001800000 */
[----:B------:R-:W-:Y:S01]  /*1020*/  @P2 VIADD R25, R25, 0x1 ;  /* 0x0000000119192836 */ /* 0x000fe20000000000 */
[----:B0-----:R-:W-:Y:S02]  /*1030*/  ISETP.NE.U32.AND P3, PT, R4, 0x1, PT ;  /* 0x000000010400780c */ /* 0x001fe40003f65070 */
[----:B------:R-:W-:Y:S01]  /*1040*/  IMAD R11, R11, UR36, RZ ;  /* 0x000000240b0b7c24 */ /* 0x000fe2000f8e02ff */
[----:B------:R-:W-:Y:S01]  /*1050*/  SHF.R.S64 R4, RZ, 0x1e, R0 ;  /* 0x0000001eff047819 */ /* 0x000fe20000001000 */
[----:B------:R-:W-:Y:S01]  /*1060*/  @!P1 IMAD.MOV R25, RZ, RZ, -R25 ;  /* 0x000000ffff199224 */ /* 0x000fe200078e0a19 */
[----:B------:R-:W-:Y:S02]  /*1070*/  @!P4 LOP3.LUT R25, RZ, R17, RZ, 0x33, !PT ;  /* 0x00000011ff19c212 */ /* 0x000fe400078e33ff */
[----:B------:R-:W-:-:S02]  /*1080*/  ISETP.NE.U32.AND P1, PT, R2, 0x1, PT ;  /* 0x000000010200780c */ /* 0x000fc40003f25070 */
[----:B------:R-:W-:Y:S02]  /*1090*/  IADD3 R2, PT, PT, -R25, RZ, RZ ;  /* 0x000000ff19027210 */ /* 0x000fe40007ffe1ff */
[----:B------:R-:W-:Y:S02]  /*10a0*/  ISETP.NE.AND.EX P1, PT, R3, RZ, PT, P1 ;  /* 0x000000ff0300720c */ /* 0x000fe40003f25310 */
[----:B--2---:R-:W-:Y:S01]  /*10b0*/  ISETP.NE.U32.AND P2, PT, R22, 0x1, PT ;  /* 0x000000011600780c */ /* 0x004fe20003f45070 */
[----:B------:R-:W-:Y:S01]  /*10c0*/  IMAD R24, R17, R2, R24 ;  /* 0x0000000211187224 */ /* 0x000fe200078e0218 */
[----:B------:R-:W-:Y:S02]  /*10d0*/  ISETP.NE.AND.EX P3, PT, R5, RZ, PT, P3 ;  /* 0x000000ff0500720c */ /* 0x000fe40003f65330 */
[----:B------:R-:W-:Y:S02]  /*10e0*/  ISETP.NE.AND.EX P2, PT, R23, RZ, PT, P2 ;  /* 0x000000ff1700720c */ /* 0x000fe40003f45320 */
[----:B------:R-:W-:-:S02]  /*10f0*/  SEL R25, R25, RZ, P1 ;  /* 0x000000ff19197207 */ /* 0x000fc40000800000 */
[----:B------:R-:W-:Y:S02]  /*1100*/  SEL R12, R12, RZ, P2 ;  /* 0x000000ff0c0c7207 */ /* 0x000fe40001000000 */
[----:B------:R-:W-:-:S03]  /*1110*/  SEL R24, R24, RZ, P3 ;  /* 0x000000ff18187207 */ /* 0x000fc60001800000 */
        /* <DEDUP_REMOVED lines=13> */
.L_x_5801:
[----:B------:R-:W-:Y:S05]  /*11f0*/  BSYNC.RECONVERGENT B1 ;  /* 0x0000000000017941 */ /* 0x000fea0003800200 */
.L_x_5800:
[----:B------:R-:W-:-:S03]  /*1200*/  UMOV UR4, 0xffffffff ;  /* 0xffffffff00047882 */ /* 0x000fc60000000000 */
[----:B------:R-:W-:Y:S05]  /*1210*/  BRA.DIV UR4, `(.L_x_5802) ;  /* 0x0000000604b07947 */ /* 0x000fea000b800000 */
[----:B------:R-:W5:Y:S01]  /*1220*/  SHFL.BFLY PT, R14, R13, 0x4, 0x1f ;  /* 0x0c801f000d0e7f89 */ /* 0x000f6200000e0000 */
[----:B------:R-:W-:Y:S02]  /*1230*/  IMAD.MOV.U32 R12, RZ, RZ, 0x3bbb989d ;  /* 0x3bbb989dff0c7424 */ /* 0x000fe400078e00ff */
[----:B------:R-:W-:Y:S01]  /*1240*/  IMAD.MOV.U32 R11, RZ, RZ, 0x437c0000 ;  /* 0x437c0000ff0b7424 */ /* 0x000fe200078e00ff */
[----:B------:R-:W1:Y:S01]  /*1250*/  SHFL.BFLY PT, R0, R23, 0x4, 0x1f ;  /* 0x0c801f0017007f89 */ /* 0x000e6200000e0000 */
[----:B-----5:R-:W-:Y:S02]  /*1260*/  FMNMX R13, R14, R13, !PT ;  /* 0x0000000d0e0d7209 */ /* 0x020fe40007800000 */
[----:B-1----:R-:W-:-:S03]  /*1270*/  FMNMX R0, R0, R23, !PT ;  /* 0x0000001700007209 */ /* 0x002fc60007800000 */
[----:B------:R-:W1:Y:S04]  /*1280*/  SHFL.BFLY PT, R14, R13, 0x2, 0x1f ;  /* 0x0c401f000d0e7f89 */ /* 0x000e6800000e0000 */
[----:B0-----:R-:W0:Y:S01]  /*1290*/  SHFL.BFLY PT, R5, R0, 0x2, 0x1f ;  /* 0x0c401f0000057f89 */ /* 0x001e2200000e0000 */
[----:B-1----:R-:W-:Y:S02]  /*12a0*/  FMNMX R2, R13, R14, !PT ;  /* 0x0000000e0d027209 */ /* 0x002fe40007800000 */
[----:B0-----:R-:W-:-:S03]  /*12b0*/  FMNMX R4, R0, R5, !PT ;  /* 0x0000000500047209 */ /* 0x001fc60007800000 */
[----:B------:R-:W0:Y:S04]  /*12c0*/  SHFL.BFLY PT, R3, R2, 0x1, 0x1f ;  /* 0x0c201f0002037f89 */ /* 0x000e2800000e0000 */
[----:B------:R-:W1:Y:S01]  /*12d0*/  SHFL.BFLY PT, R5, R4, 0x1, 0x1f ;  /* 0x0c201f0004057f89 */ /* 0x000e6200000e0000 */
[----:B0-----:R-:W-:Y:S02]  /*12e0*/  FMNMX R3, R2, R3, !PT ;  /* 0x0000000302037209 */ /* 0x001fe40007800000 */
[----:B-1----:R-:W-:-:S03]  /*12f0*/  FMNMX R5, R4, R5, !PT ;  /* 0x0000000504057209 */ /* 0x002fc60007800000 */
[----:B------:R-:W-:-:S04]  /*1300*/  FADD R3, -R3, R6 ;  /* 0x0000000603037221 */ /* 0x000fc80000000100 */
[----:B------:R-:W-:Y:S01]  /*1310*/  FFMA.SAT R6, R3, R12, 0.5 ;  /* 0x3f00000003067423 */ /* 0x000fe2000000200c */
[----:B------:R-:W-:-:S03]  /*1320*/  FADD R5, -R5, R22 ;  /* 0x0000001605057221 */ /* 0x000fc60000000100 */
[----:B------:R-:W-:Y:S01]  /*1330*/  FFMA.RM R6, R6, R11, 12582913 ;  /* 0x4b40000106067423 */ /* 0x000fe2000000400b */
[----:B------:R-:W-:-:S03]  /*1340*/  FFMA.SAT R2, R5, R12, 0.5 ;  /* 0x3f00000005027423 */ /* 0x000fc6000000200c */
[----:B------:R-:W-:Y:S01]  /*1350*/  FADD R0, R6, -12583039 ;  /* 0xcb40007f06007421 */ /* 0x000fe20000000000 */
[----:B------:R-:W-:-:S03]  /*1360*/  FFMA.RM R2, R2, R11, 12582913 ;  /* 0x4b40000102027423 */ /* 0x000fc6000000400b */
[C---:B------:R-:W-:Y:S01]  /*1370*/  FFMA R0, R3.reuse, 1.4426950216293334961, -R0 ;  /* 0x3fb8aa3b03007823 */ /* 0x040fe20000000800 */
[C---:B------:R-:W-:Y:S01]  /*1380*/  FADD R12, R2.reuse, -12583039 ;  /* 0xcb40007f020c7421 */ /* 0x040fe20000000000 */
[----:B------:R-:W-:Y:S02]  /*1390*/  IMAD.SHL.U32 R2, R2, 0x800000, RZ ;  /* 0x0080000002027824 */ /* 0x000fe400078e00ff */
[----:B------:R-:W-:Y:S01]  /*13a0*/  FFMA R4, R3, 1.925963033500011079e-08, R0 ;  /* 0x32a5706003047823 */ /* 0x000fe20000000000 */
[C---:B------:R-:W-:Y:S01]  /*13b0*/  FFMA R12, R5.reuse, 1.4426950216293334961, -R12 ;  /* 0x3fb8aa3b050c7823 */ /* 0x040fe2000000080c */
[----:B------:R-:W-:Y:S02]  /*13c0*/  SHF.L.U32 R0, R6, 0x17, RZ ;  /* 0x0000001706007819 */ /* 0x000fe400000006ff */
        /* <DEDUP_REMOVED lines=18> */
.L_x_5825:
[----:B------:R-:W0:Y:S01]  /*14f0*/  MUFU.RCP R4, R3 ;  /* 0x0000000300047308 */ /* 0x000e220000001000 */
[----:B------:R-:W-:Y:S01]  /*1500*/  BSSY.RECONVERGENT B1, `(.L_x_5803) ;  /* 0x000000c000017945 */ /* 0x000fe20003800200 */
[----:B-1----:R-:W-:-:S06]  /*1510*/  FADD R23, R23, R14 ;  /* 0x0000000e17177221 */ /* 0x002fcc0000000000 */
        /* <DEDUP_REMOVED lines=8> */
[----:B--234-:R-:W-:Y:S05]  /*15a0*/  CALL.REL.NOINC `($__internal_82_$__cuda_sm3x_div_rn_noftz_f32_slowpath) ;  /* 0x0000000800707944 */ /* 0x01cfea0003c00000 */
[----:B------:R-:W-:-:S07]  /*15b0*/  IMAD.MOV.U32 R15, RZ, RZ, R0 ;  /* 0x000000ffff0f7224 */ /* 0x000fce00078e0000 */
.L_x_5804:
[----:B------:R-:W-:Y:S05]  /*15c0*/  BSYNC.RECONVERGENT B1 ;  /* 0x0000000000017941 */ /* 0x000fea0003800200 */
.L_x_5803:
        /* <DEDUP_REMOVED lines=10> */
[----:B------:R-:W-:Y:S02]  /*1670*/  R2UR UR4, R8 ;  /* 0x00000000080472ca */ /* 0x000fe400000e0000 */
[----:B------:R-:W-:Y:S01]  /*1680*/  R2UR UR5, R9 ;  /* 0x00000000090572ca */ /* 0x000fe200000e0000 */
[----:B------:R-:W-:-:S04]  /*1690*/  IMAD.WIDE.U32 R4, R21, UR46, R10 ;  /* 0x0000002e15047c25 */ /* 0x000fc8000f8e000a */
[----:B------:R-:W-:Y:S01]  /*16a0*/  IMAD R11, R21, UR47, R12 ;  /* 0x0000002f150b7c24 */ /* 0x000fe2000f8e020c */
[----:B------:R-:W-:-:S03]  /*16b0*/  LEA R12, P2, R4, UR48, 0x2 ;  /* 0x00000030040c7c11 */ /* 0x000fc6000f8410ff */
[----:B------:R-:W-:-:S05]  /*16c0*/  IMAD.IADD R5, R5, 0x1, R11 ;  /* 0x0000000105057824 */ /* 0x000fca00078e020b */
[----:B------:R-:W-:-:S05]  /*16d0*/  LEA.HI.X R13, R4, UR49, R5, 0x2, P2 ;  /* 0x00000031040d7c11 */ /* 0x000fca00090f1405 */
[----:B------:R0:W-:Y:S02]  /*16e0*/  STG.E desc[UR4][R12.64], R15 ;  /* 0x0000000f0c007986 */ /* 0x0001e4000c101904 */
.L_x_5806:
[----:B------:R-:W-:Y:S05]  /*16f0*/  BSYNC.RECONVERGENT B1 ;  /* 0x0000000000017941 */ /* 0x000fea0003800200 */
.L_x_5805:
[----:B------:R-:W-:Y:S01]  /*1700*/  BSSY.RECONVERGENT B1, `(.L_x_5807) ;  /* 0x0000008000017945 */ /* 0x000fe20003800200 */
[----:B------:R-:W-:-:S03]  /*1710*/  FFMA R5, R3, R6, R0 ;  /* 0x0000000603057223 */ /* 0x000fc60000000000 */
[----:B------:R-:W-:Y:S05]  /*1720*/  @!P1 BRA `(.L_x_5808) ;  /* 0x0000000000149947 */ /* 0x000fea0003800000 */
[----:B------:R-:W-:Y:S01]  /*1730*/  IMAD.MOV.U32 R0, RZ, RZ, R2 ;  /* 0x000000ffff007224 */ /* 0x000fe200078e0002 */
[----:B------:R-:W-:Y:S02]  /*1740*/  MOV R3, R23 ;  /* 0x0000001700037202 */ /* 0x000fe40000000f00 */
[----:B------:R-:W-:-:S07]  /*1750*/  MOV R4, 0x1770 ;  /* 0x0000177000047802 */ /* 0x000fce0000000f00 */
[----:B0-234-:R-:W-:Y:S05]  /*1760*/  CALL.REL.NOINC `($__internal_82_$__cuda_sm3x_div_rn_noftz_f32_slowpath) ;  /* 0x0000000800007944 */ /* 0x01dfea0003c00000 */
[----:B------:R-:W-:-:S07]  /*1770*/  IMAD.MOV.U32 R5, RZ, RZ, R0 ;  /* 0x000000ffff057224 */ /* 0x000fce00078e0000 */
.L_x_5808:
[----:B------:R-:W-:Y:S05]  /*1780*/  BSYNC.RECONVERGENT B1 ;  /* 0x0000000000017941 */ /* 0x000fea0003800200 */
.L_x_5807:
        /* <DEDUP_REMOVED lines=13> */
.L_x_5810:
[----:B------:R-:W-:Y:S05]  /*1860*/  BSYNC.RECONVERGENT B1 ;  /* 0x0000000000017941 */ /* 0x000fea0003800200 */
.L_x_5809:
[----:B------:R-:W-:-:S04]  /*1870*/  IADD3 R21, P0, PT, R19, R21, RZ ;  /* 0x0000001513157210 */ /* 0x000fc80007f1e0ff */
[----:B------:R-:W-:Y:S02]  /*1880*/  LEA.HI.X.SX32 R20, R19, R20, 0x1, P0 ;  /* 0x0000001413147211 */ /* 0x000fe400000f0eff */
[----:B------:R-:W-:-:S04]  /*1890*/  ISETP.GE.U32.AND P0, PT, R21, UR50, PT ;  /* 0x0000003215007c0c */ /* 0x000fc8000bf06070 */
[----:B------:R-:W-:-:S13]  /*18a0*/  ISETP.GE.AND.EX P0, PT, R20, UR51, PT, P0 ;  /* 0x0000003314007c0c */ /* 0x000fda000bf06300 */
[----:B------:R-:W-:Y:S05]  /*18b0*/  @!P0 BRA `(.L_x_5811) ;  /* 0xffffffe800948947 */ /* 0x000fea000383ffff */
[----:B------:R-:W-:Y:S05]  /*18c0*/  BSYNC B0 ;  /* 0x0000000000007941 */ /* 0x000fea0003800000 */
.L_x_5797:
[----:B------:R-:W-:Y:S05]  /*18d0*/  EXIT ;  /* 0x000000000000794d */ /* 0x000fea0003800000 */
.L_x_5802:
[----:B------:R-:W-:Y:S01]  /*18e0*/  HFMA2 R12, -RZ, RZ, 0, 2.384185791015625e-07 ;  /* 0x00000004ff0c7431 */ /* 0x000fe200000001ff */
[----:B------:R-:W-:Y:S01]  /*18f0*/  BSSY B1, `(.L_x_5812) ;  /* 0x0000006000017945 */ /* 0x000fe20003800000 */
[----:B------:R-:W-:Y:S02]  /*1900*/  IMAD.MOV.U32 R11, RZ, RZ, 0x1f ;  /* 0x0000001fff0b7424 */ /* 0x000fe400078e00ff */
[----:B------:R-:W-:-:S07]  /*1910*/  IMAD.MOV.U32 R15, RZ, RZ, -0x1 ;  /* 0xffffffffff0f7424 */ /* 0x000fce00078e00ff */
[----:B01234-:R-:W-:Y:S05]  /*1920*/  WARPSYNC.COLLECTIVE R15, `(.L_x_5813) ;  /* 0x000000000f087348 */ /* 0x01ffea0003c00000 */
[----:B------:R0:W0:Y:S02]  /*1930*/  SHFL.BFLY P6, R14, R13, R12, R11 ;  /* 0x0c00000c0d0e7389 */ /* 0x00002400000c000b */
[----:B01234-:R-:W-:Y:S05]  /*1940*/  ENDCOLLECTIVE ;  /* 0x000000000000791b */ /* 0x01ffea0003800000 */
.L_x_5813:
[----:B------:R-:W-:Y:S05]  /*1950*/  BSYNC B1 ;  /* 0x0000000000017941 */ /* 0x000fea0003800000 */
.L_x_5812:
[----:B------:R-:W-:Y:S01]  /*1960*/  FMNMX R13, R14, R13, !PT ;  /* 0x0000000d0e0d7209 */ /* 0x000fe20007800000 */
[----:B------:R-:W-:Y:S01]  /*1970*/  IMAD.MOV.U32 R11, RZ, RZ, 0x1f ;  /* 0x0000001fff0b7424 */ /* 0x000fe200078e00ff */
[----:B------:R-:W-:Y:S01]  /*1980*/  MOV R12, 0x2 ;  /* 0x00000002000c7802 */ /* 0x000fe20000000f00 */
[----:B------:R-:W-:-:S07]  /*1990*/  IMAD.MOV.U32 R15, RZ, RZ, -0x1 ;  /* 0xffffffffff0f7424 */ /* 0x000fce00078e00ff */
[----:B------:R-:W-:Y:S05]  /*19a0*/  WARPSYNC.COLLECTIVE R15, `(.L_x_5814) ;  /* 0x000000000f087348 */ /* 0x000fea0003c00000 */
[----:B------:R0:W1:Y:S02]  /*19b0*/  SHFL.BFLY P6, R14, R13, R12, R11 ;  /* 0x0c00000c0d0e7389 */ /* 0x00006400000c000b */
[----:B01----:R-:W-:Y:S05]  /*19c0*/  ENDCOLLECTIVE ;  /* 0x000000000000791b */ /* 0x003fea0003800000 */
.L_x_5814:
[----:B------:R-:W-:Y:S01]  /*19d0*/  IMAD.MOV.U32 R12, RZ, RZ, 0x1 ;  /* 0x00000001ff0c7424 */ /* 0x000fe200078e00ff */
[----:B------:R-:W-:-:S04]  /*19e0*/  FMNMX R2, R13, R14, !PT ;  /* 0x0000000e0d027209 */ /* 0x000fc80007800000 */
[----:B------:R-:W-:-:S07]  /*19f0*/  MOV R13, R2 ;  /* 0x00000002000d7202 */ /* 0x000fce0000000f00 */
[----:B------:R-:W-:Y:S05]  /*1a00*/  WARPSYNC.COLLECTIVE R15, `(.L_x_5815) ;  /* 0x000000000f087348 */ /* 0x000fea0003c00000 */
[----:B------:R0:W1:Y:S02]  /*1a10*/  SHFL.BFLY P6, R14, R13, R12, R11 ;  /* 0x0c00000c0d0e7389 */ /* 0x00006400000c000b */
[----:B01----:R-:W-:Y:S05]  /*1a20*/  ENDCOLLECTIVE ;  /* 0x000000000000791b */ /* 0x003fea0003800000 */
.L_x_5815:
[----:B------:R-:W-:Y:S01]  /*1a30*/  MOV R13, R23 ;  /* 0x00000017000d7202 */ /* 0x000fe20000000f00 */
[----:B------:R-:W-:Y:S02]  /*1a40*/  IMAD.MOV.U32 R12, RZ, RZ, 0x4 ;  /* 0x00000004ff0c7424 */ /* 0x000fe400078e00ff */
[----:B------:R-:W-:-:S07]  /*1a50*/  IMAD.MOV.U32 R3, RZ, RZ, R14 ;  /* 0x000000ffff037224 */ /* 0x000fce00078e000e */
[----:B------:R-:W-:Y:S05]  /*1a60*/  WARPSYNC.COLLECTIVE R15, `(.L_x_5816) ;  /* 0x000000000f087348 */ /* 0x000fea0003c00000 */
[----:B------:R0:W1:Y:S02]  /*1a70*/  SHFL.BFLY P6, R14, R13, R12, R11 ;  /* 0x0c00000c0d0e7389 */ /* 0x00006400000c000b */
[----:B01----:R-:W-:Y:S05]  /*1a80*/  ENDCOLLECTIVE ;  /* 0x000000000000791b */ /* 0x003fea0003800000 */
.L_x_5816:
[----:B------:R-:W-:Y:S01]  /*1a90*/  FMNMX R3, R2, R3, !PT ;  /* 0x0000000302037209 */ /* 0x000fe20007800000 */
[----:B------:R-:W-:Y:S02]  /*1aa0*/  HFMA2 R2, -RZ, RZ, 0.96630859375, -0.0022525787353515625 ;  /* 0x3bbb989dff027431 */ /* 0x000fe400000001ff */
[----:B------:R-:W-:Y:S02]  /*1ab0*/  IMAD.MOV.U32 R12, RZ, RZ, 0x2 ;  /* 0x00000002ff0c7424 */ /* 0x000fe400078e00ff */
[----:B------:R-:W-:-:S05]  /*1ac0*/  IMAD.MOV.U32 R0, RZ, RZ, R14 ;  /* 0x000000ffff007224 */ /* 0x000fca00078e000e */
[----:B------:R-:W-:Y:S01]  /*1ad0*/  FMNMX R0, R0, R23, !PT ;  /* 0x0000001700007209 */ /* 0x000fe20007800000 */
[----:B------:R-:W-:Y:S01]  /*1ae0*/  FADD R23, -R3, R6 ;  /* 0x0000000603177221 */ /* 0x000fe20000000100 */
[----:B------:R-:W-:-:S03]  /*1af0*/  IMAD.MOV.U32 R3, RZ, RZ, 0x437c0000 ;  /* 0x437c0000ff037424 */ /* 0x000fc600078e00ff */
[----:B------:R-:W-:Y:S02]  /*1b00*/  IMAD.MOV.U32 R13, RZ, RZ, R0 ;  /* 0x000000ffff0d7224 */ /* 0x000fe400078e0000 */
[----:B------:R-:W-:-:S07]  /*1b10*/  FFMA.SAT R4, R23, R2, 0.5 ;  /* 0x3f00000017047423 */ /* 0x000fce0000002002 */
[----:B------:R-:W-:Y:S05]  /*1b20*/  WARPSYNC.COLLECTIVE R15, `(.L_x_5817) ;  /* 0x000000000f087348 */ /* 0x000fea0003c00000 */
[----:B------:R0:W1:Y:S02]  /*1b30*/  SHFL.BFLY P6, R14, R13, R12, R11 ;  /* 0x0c00000c0d0e7389 */ /* 0x00006400000c000b */
[----:B01----:R-:W-:Y:S05]  /*1b40*/  ENDCOLLECTIVE ;  /* 0x000000000000791b */ /* 0x003fea0003800000 */
.L_x_5817:
[----:B------:R-:W-:-:S04]  /*1b50*/  FFMA.RM R6, R4, R3, 12582913 ;  /* 0x4b40000104067423 */ /* 0x000fc80000004003 */
[----:B------:R-:W-:-:S04]  /*1b60*/  FADD R4, R6, -12583039 ;  /* 0xcb40007f06047421 */ /* 0x000fc80000000000 */
[----:B------:R-:W-:-:S04]  /*1b70*/  FFMA R4, R23, 1.4426950216293334961, -R4 ;  /* 0x3fb8aa3b17047823 */ /* 0x000fc80000000804 */
[----:B------:R-:W-:Y:S01]  /*1b80*/  FFMA R23, R23, 1.925963033500011079e-08, R4 ;  /* 0x32a5706017177823 */ /* 0x000fe20000000004 */
[----:B------:R-:W-:-:S05]  /*1b90*/  HFMA2 R12, -RZ, RZ, 0, 5.9604644775390625e-08 ;  /* 0x00000001ff0c7431 */ /* 0x000fca00000001ff */
[----:B------:R-:W0:Y:S01]  /*1ba0*/  MUFU.EX2 R23, R23 ;  /* 0x0000001700177308 */ /* 0x000e220000000800 */
[----:B------:R-:W-:-:S04]  /*1bb0*/  MOV R5, R14 ;  /* 0x0000000e00057202 */ /* 0x000fc80000000f00 */
[----:B------:R-:W-:Y:S01]  /*1bc0*/  FMNMX R4, R0, R5, !PT ;  /* 0x0000000500047209 */ /* 0x000fe20007800000 */
[----:B------:R-:W-:-:S04]  /*1bd0*/  IMAD.SHL.U32 R0, R6, 0x800000, RZ ;  /* 0x0080000006007824 */ /* 0x000fc800078e00ff */
[----:B------:R-:W-:Y:S02]  /*1be0*/  IMAD.MOV.U32 R13, RZ, RZ, R4 ;  /* 0x000000ffff0d7224 */ /* 0x000fe400078e0004 */
[----:B0-----:R-:W-:-:S07]  /*1bf0*/  FMUL R0, R0, R23 ;  /* 0x0000001700007220 */ /* 0x001fce0000400000 */
[----:B------:R-:W-:Y:S05]  /*1c00*/  WARPSYNC.COLLECTIVE R15, `(.L_x_5818) ;  /* 0x000000000f087348 */ /* 0x000fea0003c00000 */
[----:B------:R0:W1:Y:S02]  /*1c10*/  SHFL.BFLY P6, R14, R13, R12, R11 ;  /* 0x0c00000c0d0e7389 */ /* 0x00006400000c000b */
[----:B01----:R-:W-:Y:S05]  /*1c20*/  ENDCOLLECTIVE ;  /* 0x000000000000791b */ /* 0x003fea0003800000 */
.L_x_5818:
[----:B------:R-:W-:-:S05]  /*1c30*/  FADD R6, RZ, R0 ;  /* 0x00000000ff067221 */ /* 0x000fca0000000000 */
[----:B------:R-:W-:Y:S01]  /*1c40*/  MOV R13, R6 ;  /* 0x00000006000d7202 */ /* 0x000fe20000000f00 */
[----:B------:R-:W-:Y:S02]  /*1c50*/  IMAD.MOV.U32 R12, RZ, RZ, 0x4 ;  /* 0x00000004ff0c7424 */ /* 0x000fe400078e00ff */
[----:B------:R-:W-:-:S07]  /*1c60*/  IMAD.MOV.U32 R5, RZ, RZ, R14 ;  /* 0x000000ffff057224 */ /* 0x000fce00078e000e */
[----:B------:R-:W-:Y:S05]  /*1c70*/  WARPSYNC.COLLECTIVE R15, `(.L_x_5819) ;  /* 0x000000000f087348 */ /* 0x000fea0003c00000 */
[----:B------:R0:W1:Y:S02]  /*1c80*/  SHFL.BFLY P6, R14, R13, R12, R11 ;  /* 0x0c00000c0d0e7389 */ /* 0x00006400000c000b */
[----:B01----:R-:W-:Y:S05]  /*1c90*/  ENDCOLLECTIVE ;  /* 0x000000000000791b */ /* 0x003fea0003800000 */
.L_x_5819:
[----:B------:R-:W-:-:S05]  /*1ca0*/  FMNMX R5, R4, R5, !PT ;  /* 0x0000000504057209 */ /* 0x000fca0007800000 */
[----:B------:R-:W-:-:S04]  /*1cb0*/  FADD R5, -R5, R22 ;  /* 0x0000001605057221 */ /* 0x000fc80000000100 */
[----:B------:R-:W-:Y:S01]  /*1cc0*/  FFMA.SAT R2, R5, R2, 0.5 ;  /* 0x3f00000005027423 */ /* 0x000fe20000002002 */
[----:B------:R-:W-:-:S03]  /*1cd0*/  HFMA2 R12, -RZ, RZ, 0, 1.1920928955078125e-07 ;  /* 0x00000002ff0c7431 */ /* 0x000fc600000001ff */
[----:B------:R-:W-:-:S04]  /*1ce0*/  FFMA.RM R2, R2, R3, 12582913 ;  /* 0x4b40000102027423 */ /* 0x000fc80000004003 */
[C---:B------:R-:W-:Y:S01]  /*1cf0*/  FADD R4, R2.reuse, -12583039 ;  /* 0xcb40007f02047421 */ /* 0x040fe20000000000 */
[----:B------:R-:W-:-:S03]  /*1d00*/  IMAD.SHL.U32 R2, R2, 0x800000, RZ ;  /* 0x0080000002027824 */ /* 0x000fc600078e00ff */
[----:B------:R-:W-:Y:S01]  /*1d10*/  FFMA R22, R5, 1.4426950216293334961, -R4 ;  /* 0x3fb8aa3b05167823 */ /* 0x000fe20000000804 */
[----:B------:R-:W-:-:S03]  /*1d20*/  FADD R4, R6, R14 ;  /* 0x0000000e06047221 */ /* 0x000fc60000000000 */
[----:B------:R-:W-:Y:S01]  /*1d30*/  FFMA R6, R5, 1.925963033500011079e-08, R22 ;  /* 0x32a5706005067823 */ /* 0x000fe20000000016 */
[----:B------:R-:W-:-:S03]  /*1d40*/  IMAD.MOV.U32 R13, RZ, RZ, R4 ;  /* 0x000000ffff0d7224 */ /* 0x000fc600078e0004 */
[----:B------:R0:W1:Y:S04]  /*1d50*/  MUFU.EX2 R3, R6 ;  /* 0x0000000600037308 */ /* 0x0000680000000800 */
[----:B01----:R-:W-:Y:S05]  /*1d60*/  WARPSYNC.COLLECTIVE R15, `(.L_x_5820) ;  /* 0x000000000f087348 */ /* 0x003fea0003c00000 */
[----:B------:R2:W3:Y:S02]  /*1d70*/  SHFL.BFLY P6, R14, R13, R12, R11 ;  /* 0x0c00000c0d0e7389 */ /* 0x0004e400000c000b */
[----:B0123--:R-:W-:Y:S05]  /*1d80*/  ENDCOLLECTIVE ;  /* 0x000000000000791b */ /* 0x00ffea0003800000 */
.L_x_5820:
[----:B------:R-:W-:Y:S01]  /*1d90*/  MOV R12, 0x1 ;  /* 0x00000001000c7802 */ /* 0x000fe20000000f00 */
[----:B------:R-:W-:-:S04]  /*1da0*/  FMUL R2, R2, R3 ;  /* 0x0000000302027220 */ /* 0x000fc80000400000 */
[----:B------:R-:W-:Y:S01]  /*1db0*/  FADD R3, RZ, R2 ;  /* 0x00000002ff037221 */ /* 0x000fe20000000000 */
[----:B------:R-:W-:-:S04]  /*1dc0*/  FADD R5, R4, R14 ;  /* 0x0000000e04057221 */ /* 0x000fc80000000000 */
[----:B------:R-:W-:-:S07]  /*1dd0*/  IMAD.MOV.U32 R13, RZ, RZ, R5 ;  /* 0x000000ffff0d7224 */ /* 0x000fce00078e0005 */
[----:B------:R-:W-:Y:S05]  /*1de0*/  WARPSYNC.COLLECTIVE R15, `(.L_x_5821) ;  /* 0x000000000f087348 */ /* 0x000fea0003c00000 */
[----:B------:R0:W1:Y:S02]  /*1df0*/  SHFL.BFLY P6, R14, R13, R12, R11 ;  /* 0x0c00000c0d0e7389 */ /* 0x00006400000c000b */
[----:B01----:R-:W-:Y:S05]  /*1e00*/  ENDCOLLECTIVE ;  /* 0x000000000000791b */ /* 0x003fea0003800000 */
.L_x_5821:
[----:B------:R-:W-:Y:S02]  /*1e10*/  HFMA2 R12, -RZ, RZ, 0, 2.384185791015625e-07 ;  /* 0x00000004ff0c7431 */ /* 0x000fe400000001ff */
[----:B------:R-:W-:Y:S02]  /*1e20*/  IMAD.MOV.U32 R13, RZ, RZ, R3 ;  /* 0x000000ffff0d7224 */ /* 0x000fe400078e0003 */
[----:B------:R-:W-:-:S07]  /*1e30*/  IMAD.MOV.U32 R22, RZ, RZ, R14 ;  /* 0x000000ffff167224 */ /* 0x000fce00078e000e */
[----:B------:R-:W-:Y:S05]  /*1e40*/  WARPSYNC.COLLECTIVE R15, `(.L_x_5822) ;  /* 0x000000000f087348 */ /* 0x000fea0003c00000 */
[----:B------:R0:W1:Y:S02]  /*1e50*/  SHFL.BFLY P6, R14, R13, R12, R11 ;  /* 0x0c00000c0d0e7389 */ /* 0x00006400000c000b */
[----:B01----:R-:W-:Y:S05]  /*1e60*/  ENDCOLLECTIVE ;  /* 0x000000000000791b */ /* 0x003fea0003800000 */
.L_x_5822:
        /* <DEDUP_REMOVED lines=8> */
.L_x_5823:
[----:B------:R-:W-:Y:S02]  /*1ef0*/  HFMA2 R12, -RZ, RZ, 0, 5.9604644775390625e-08 ;  /* 0x00000001ff0c7431 */ /* 0x000fe400000001ff */
[----:B------:R-:W-:-:S04]  /*1f00*/  IMAD.MOV.U32 R23, RZ, RZ, R14 ;  /* 0x000000ffff177224 */ /* 0x000fc800078e000e */
[----:B------:R-:W-:-:S04]  /*1f10*/  FADD R23, R24, R23 ;  /* 0x0000001718177221 */ /* 0x000fc80000000000 */
[----:B------:R-:W-:-:S07]  /*1f20*/  IMAD.MOV.U32 R13, RZ, RZ, R23 ;  /* 0x000000ffff0d7224 */ /* 0x000fce00078e0017 */
[----:B------:R-:W-:Y:S05]  /*1f30*/  WARPSYNC.COLLECTIVE R15, `(.L_x_5824) ;  /* 0x000000000f087348 */ /* 0x000fea0003c00000 */
[----:B------:R0:W1:Y:S02]  /*1f40*/  SHFL.BFLY P6, R14, R13, R12, R11 ;  /* 0x0c00000c0d0e7389 */ /* 0x00006400000c000b */
[----:B01----:R-:W-:Y:S05]  /*1f50*/  ENDCOLLECTIVE ;  /* 0x000000000000791b */ /* 0x003fea0003800000 */
.L_x_5824:
[----:B------:R-:W-:Y:S05]  /*1f60*/  BRA `(.L_x_5825) ;  /* 0xfffffff400607947 */ /* 0x000fea000383ffff */
        .weak           $__internal_82_$__cuda_sm3x_div_rn_noftz_f32_slowpath
        .type           $__internal_82_$__cuda_sm3x_div_rn_noftz_f32_slowpath,@function
        .size           $__internal_82_$__cuda_sm3x_div_rn_noftz_f32_slowpath,(.L_x_37459 - $__internal_82_$__cuda_sm3x_div_rn_noftz_f32_slowpath)
$__internal_82_$__cuda_sm3x_div_rn_noftz_f32_slowpath:
        /* <DEDUP_REMOVED lines=34> */
.L_x_5827:
        /* <DEDUP_REMOVED lines=51> */
.L_x_5834:
[----:B------:R-:W-:-:S04]  /*24c0*/  LOP3.LUT R0, R0, 0x80000000, RZ, 0xc0, !PT ;  /* 0x8000000000007812 */ /* 0x000fc800078ec0ff */
[----:B------:R-:W-:Y:S01]  /*24d0*/  LOP3.LUT R0, R0, 0x7f800000, RZ, 0xfc, !PT ;  /* 0x7f80000000007812 */ /* 0x000fe200078efcff */
[----:B------:R-:W-:Y:S06]  /*24e0*/  BRA `(.L_x_5835) ;  /* 0x0000000000047947 */ /* 0x000fec0003800000 */
.L_x_5833:
[----:B------:R-:W-:-:S07]  /*24f0*/  LEA R0, R11, R0, 0x17 ;  /* 0x000000000b007211 */ /* 0x000fce00078eb8ff */
.L_x_5835:
[----:B------:R-:W-:Y:S05]  /*2500*/  BSYNC.RECONVERGENT B3 ;  /* 0x0000000000037941 */ /* 0x000fea0003800200 */
.L_x_5832:
[----:B------:R-:W-:Y:S05]  /*2510*/  BRA `(.L_x_5836) ;  /* 0x0000000000207947 */ /* 0x000fea0003800000 */
.L_x_5831:
[----:B------:R-:W-:-:S04]  /*2520*/  LOP3.LUT R0, R3, 0x80000000, R0, 0x48, !PT ;  /* 0x8000000003007812 */ /* 0x000fc800078e4800 */
[----:B------:R-:W-:Y:S01]  /*2530*/  LOP3.LUT R0, R0, 0x7f800000, RZ, 0xfc, !PT ;  /* 0x7f80000000007812 */ /* 0x000fe200078efcff */
[----:B------:R-:W-:Y:S06]  /*2540*/  BRA `(.L_x_5836) ;  /* 0x0000000000147947 */ /* 0x000fec0003800000 */
.L_x_5830:
[----:B------:R-:W-:Y:S01]  /*2550*/  LOP3.LUT R0, R3, 0x80000000, R0, 0x48, !PT ;  /* 0x8000000003007812 */ /* 0x000fe200078e4800 */
[----:B------:R-:W-:Y:S06]  /*2560*/  BRA `(.L_x_5836) ;  /* 0x00000000000c7947 */ /* 0x000fec0003800000 */
.L_x_5829:
[----:B------:R-:W0:Y:S01]  /*2570*/  MUFU.RSQ R0, -QNAN ;  /* 0xffc0000000007908 */ /* 0x000e220000001400 */
[----:B------:R-:W-:Y:S05]  /*2580*/  BRA `(.L_x_5836) ;  /* 0x0000000000047947 */ /* 0x000fea0003800000 */
.L_x_5828:
[----:B------:R-:W-:-:S07]  /*2590*/  FADD.FTZ R0, R0, R3 ;  /* 0x0000000300007221 */ /* 0x000fce0000010000 */
.L_x_5836:
[----:B------:R-:W-:Y:S05]  /*25a0*/  BSYNC.RECONVERGENT B2 ;  /* 0x0000000000027941 */ /* 0x000fea0003800200 */
.L_x_5826:
[----:B------:R-:W-:-:S04]  /*25b0*/  IMAD.MOV.U32 R5, RZ, RZ, 0x0 ;  /* 0x00000000ff057424 */ /* 0x000fc800078e00ff */
[----:B0-----:R-:W-:Y:S05]  /*25c0*/  RET.REL.NODEC R4 `(_Z15SoftmaxWarpImplI22BroadcastScaleMaskLoadIffbLm4EiE11DirectStoreIffEfLi1ELi1ELi8ELi2ELb1EL9Algorithm0EEvT_T0_ll) ;  /* 0xffffffd8048c7950 */ /* 0x001fea0003c3ffff */
.L_x_5837:
        /* <DEDUP_REMOVED lines=11> */
.L_x_37459:


//--------------------- .text._Z15SoftmaxWarpImplI22BroadcastScaleMaskLoadIffbLm4EiE11DirectStoreIffEfLi1ELi1ELi8ELi2ELb0EL9Algorithm0EEvT_T0_ll --------------------------
	.section	.text._Z15SoftmaxWarpImplI22BroadcastScaleMaskLoadIffbLm4EiE11DirectStoreIffEfLi1ELi1ELi8ELi2ELb0EL9Algorithm0EEvT_T0_ll,"ax",@progbits
	.align	128
        .global         _Z15SoftmaxWarpImplI22BroadcastScaleMaskLoadIffbLm4EiE11DirectStoreIffEfLi1ELi1ELi8ELi2ELb0EL9Algorithm0EEvT_T0_ll
        .type           _Z15SoftmaxWarpImplI22BroadcastScaleMaskLoadIffbLm4EiE11DirectStoreIffEfLi1ELi1ELi8ELi2ELb0EL9Algorithm0EEvT_T0_ll,@function
        .size           _Z15SoftmaxWarpImplI22BroadcastScaleMaskLoadIffbLm4EiE11DirectStoreIffEfLi1ELi1ELi8ELi2ELb0EL9Algorithm0EEvT_T0_ll,(.L_x_37460 - _Z15SoftmaxWarpImplI22BroadcastScaleMaskLoadIffbLm4EiE11DirectStoreIffEfLi1ELi1ELi8ELi2ELb0EL9Algorithm0EEvT_T0_ll)
        .other          _Z15SoftmaxWarpImplI22BroadcastScaleMaskLoadIffbLm4EiE11DirectStoreIffEfLi1ELi1ELi8ELi2ELb0EL9Algorithm0EEvT_T0_ll,@"STO_CUDA_ENTRY STV_DEFAULT"
_Z15SoftmaxWarpImplI22BroadcastScaleMaskLoadIffbLm4EiE11DirectStoreIffEfLi1ELi1ELi8ELi2ELb0EL9Algorithm0EEvT_T0_ll:
.text._Z15SoftmaxWarpImplI22BroadcastScaleMaskLoadIffbLm4EiE11DirectStoreIffEfLi1ELi1ELi8ELi2ELb0EL9Algorithm0EEvT_T0_ll:
        /* <DEDUP_REMOVED lines=26> */
.L_x_5838:
        /* <DEDUP_REMOVED lines=16> */
.L_x_5845:
[----:B------:R-:W2:Y:S01]  /*02a0*/  LDC R11, c[0x0][0x3b8] ;  /* 0x0000ee00ff0b7b82 */ /* 0x000ea20000000800 */
[C-C-:B0-----:R-:W-:Y:S01]  /*02b0*/  IMAD R6, R17.reuse, UR48, R18.reuse ;  /* 0x0000003011067c24 */ /* 0x141fe2000f8e0212 */
[----:B-1----:R-:W-:Y:S01]  /*02c0*/  R2UR UR8, R4 ;  /* 0x00000000040872ca */ /* 0x002fe200000e0000 */
[----:B------:R-:W-:Y:S01]  /*02d0*/  IMAD R2, R17, UR48, R18 ;  /* 0x0000003011027c24 */ /* 0x000fe2000f8e0212 */
[C---:B------:R-:W-:Y:S01]  /*02e0*/  R2UR UR9, R5.reuse ;  /* 0x00000000050972ca */ /* 0x040fe200000e0000 */
[----:B------:R-:W-:Y:S01]  /*02f0*/  VIADD R0, R6, UR48 ;  /* 0x0000003006007c36 */ /* 0x000fe20008000000 */
[----:B------:R-:W-:Y:S02]  /*0300*/  R2UR UR4, R4 ;  /* 0x00000000040472ca */ /* 0x000fe400000e0000 */
[----:B------:R-:W0:Y:S01]  /*0310*/  LDC R12, c[0x0][0x3bc] ;  /* 0x0000ef00ff0c7b82 */ /* 0x000e220000000800 */
[----:B------:R-:W-:Y:S02]  /*0320*/  R2UR UR5, R5 ;  /* 0x00000000050572ca */ /* 0x000fe400000e0000 */
[----:B------:R-:W-:-:S02]  /*0330*/  IABS R20, R0 ;  /* 0x0000000000147213 */ /* 0x000fc40000000000 */
        /* <DEDUP_REMOVED lines=11> */
[----:B------:R-:W-:Y:S01]  /*03f0*/  IMAD R13, R14, R3, RZ ;  /* 0x000000030e0d7224 */ /* 0x000fe200078e02ff */
[----:B------:R-:W-:-:S03]  /*0400*/  IABS R14, R2 ;  /* 0x00000002000e7213 */ /* 0x000fc60000000000 */
        /* <DEDUP_REMOVED lines=43> */
[----:B------:R-:W-:-:S03]  /*06c0*/  IABS R14, R21 ;  /* 0x00000015000e7213 */ /* 0x000fc60000000000 */
[----:B------:R-:W-:-:S04]  /*06d0*/  IMAD.HI.U32 R2, R3, R11, R2 ;  /* 0x0000000b03027227 */ /* 0x000fc800078e0002 */
[----:B------:R-:W-:Y:S02]  /*06e0*/  IMAD.MOV.U32 R3, RZ, RZ, R19 ;  /* 0x000000ffff037224 */ /* 0x000fe400078e0013 */
[----:B------:R-:W0:Y:S02]  /*06f0*/  I2F.RP R19, R20 ;  /* 0x0000001400137306 */ /* 0x000e240000209400 */
[----:B------:R-:W-:-:S04]  /*0700*/  IMAD.HI.U32 R11, R2, R3, RZ ;  /* 0x00000003020b7227 */ /* 0x000fc800078e00ff */
[----:B------:R-:W-:Y:S01]  /*0710*/  IMAD.HI.U32 R2, R2, R14, RZ ;  /* 0x0000000e02027227 */ /* 0x000fe200078e00ff */
[----:B------:R-:W-:-:S03]  /*0720*/  IADD3 R24, PT, PT, -R11, RZ, RZ ;  /* 0x000000ff0b187210 */ /* 0x000fc60007ffe1ff */
[----:B------:R-:W-:Y:S02]  /*0730*/  IMAD.MOV R22, RZ, RZ, -R2 ;  /* 0x000000ffff167224 */ /* 0x000fe400078e0a02 */
[C---:B------:R-:W-:Y:S02]  /*0740*/  IMAD R3, R26.reuse, R24, R3 ;  /* 0x000000181a037224 */ /* 0x040fe400078e0203 */
[C---:B------:R-:W-:Y:S01]  /*0750*/  IMAD R14, R13.reuse, R22, R14 ;  /* 0x000000160d0e7224 */ /* 0x040fe200078e020e */
[----:B0-----:R-:W0:Y:S02]  /*0760*/  MUFU.RCP R19, R19 ;  /* 0x0000001300137308 */ /* 0x001e240000001000 */
        /* <DEDUP_REMOVED lines=14> */
[----:B------:R-:W-:Y:S02]  /*0850*/  LOP3.LUT R14, RZ, R12, RZ, 0x33, !PT ;  /* 0x0000000cff0e7212 */ /* 0x000fe400078e33ff */
[----:B------:R-:W0:Y:S01]  /*0860*/  F2I.FTZ.U32.TRUNC.NTZ R3, R13 ;  /* 0x0000000d00037305 */ /* 0x000e22000021f000 */
[----:B------:R-:W-:Y:S02]  /*0870*/  @P0 IADD3 R2, PT, PT, R2, 0x1, RZ ;  /* 0x0000000102020810 */ /* 0x000fe40007ffe0ff */
[----:B------:R-:W-:-:S02]  /*0880*/  ISETP.NE.AND P0, PT, R12, RZ, PT ;  /* 0x000000ff0c00720c */ /* 0x000fc40003f05270 */
[----:B------:R-:W-:Y:S01]  /*0890*/  @!P4 IMAD.MOV R11, RZ, RZ, -R11 ;  /* 0x000000ffff0bc224 */ /* 0x000fe200078e0a0b */
[----:B------:R-:W-:Y:S01]  /*08a0*/  LOP3.LUT R19, RZ, R12, RZ, 0x33, !PT ;  /* 0x0000000cff137212 */ /* 0x000fe200078e33ff */
[----:B------:R-:W-:-:S03]  /*08b0*/  @!P3 IMAD.MOV R2, RZ, RZ, -R2 ;  /* 0x000000ffff02b224 */ /* 0x000fc600078e0a02 */
[----:B------:R-:W-:Y:S02]  /*08c0*/  SEL R11, R14, R11, !P0 ;  /* 0x0000000b0e0b7207 */ /* 0x000fe40004000000 */
[----:B------:R-:W-:Y:S01]  /*08d0*/  SEL R19, R19, R2, !P0 ;  /* 0x0000000213137207 */ /* 0x000fe20004000000 */
[----:B------:R-:W-:Y:S01]  /*08e0*/  IMAD.MOV.U32 R2, RZ, RZ, RZ ;  /* 0x000000ffff027224 */ /* 0x000fe200078e00ff */
[----:B------:R-:W-:Y:S01]  /*08f0*/  IADD3 R22, PT, PT, -R11, RZ, RZ ;  /* 0x000000ff0b167210 */ /* 0x000fe20007ffe1ff */
[----:B0-----:R-:W-:Y:S02]  /*0900*/  IMAD.MOV R13, RZ, RZ, -R3 ;  /* 0x000000ffff0d7224 */ /* 0x001fe400078e0a03 */
        /* <DEDUP_REMOVED lines=20> */
[----:B------:R-:W-:Y:S01]  /*0a50*/  SEL R11, R11, RZ, P1 ;  /* 0x000000ff0b0b7207 */ /* 0x000fe20000800000 */
[----:B------:R-:W-:Y:S01]  /*0a60*/  @!P6 VIADD R25, R25, 0x1 ;  /* 0x000000011919e836 */ /* 0x000fe20000000000 */
[----:B------:R-:W-:Y:S01]  /*0a70*/  SEL R19, R19, RZ, P1 ;  /* 0x000000ff13137207 */ /* 0x000fe20000800000 */
[----:B------:R-:W-:Y:S01]  /*0a80*/  @!P4 IMAD.IADD R21, R21, 0x1, -R20 ;  /* 0x000000011515c824 */ /* 0x000fe200078e0a14 */
[----:B------:R-:W-:Y:S01]  /*0a90*/  ISETP.GE.U32.AND P5, PT, R15, R20, PT ;  /* 0x000000140f00720c */ /* 0x000fe20003fa6070 */
[----:B------:R-:W-:Y:S01]  /*0aa0*/  @!P4 VIADD R23, R23, 0x1 ;  /* 0x000000011717c836 */ /* 0x000fe20000000000 */
[----:B------:R-:W0:Y:S01]  /*0ab0*/  LDC.64 R14, c[0x0][0x3a0] ;  /* 0x0000e800ff0e7b82 */ /* 0x000e220000000a00 */
[----:B-1----:R-:W-:Y:S02]  /*0ac0*/  ISETP.NE.U32.AND P0, PT, R2, 0x1, PT ;  /* 0x000000010200780c */ /* 0x002fe40003f05070 */
[----:B------:R-:W-:-:S02]  /*0ad0*/  LOP3.LUT R2, R22, R7, RZ, 0x3c, !PT ;  /* 0x0000000716027212 */ /* 0x000fc400078e3cff */
[----:B------:R-:W-:Y:S02]  /*0ae0*/  ISETP.GE.U32.AND P2, PT, R21, R20, PT ;  /* 0x000000141500720c */ /* 0x000fe40003f46070 */
[----:B------:R-:W-:Y:S01]  /*0af0*/  ISETP.GE.AND P3, PT, R2, RZ, PT ;  /* 0x000000ff0200720c */ /* 0x000fe20003f66270 */
[----:B------:R-:W1:Y:S01]  /*0b00*/  LDC.64 R20, c[0x0][0x3a8] ;  /* 0x0000ea00ff147b82 */ /* 0x000e620000000a00 */
[----:B------:R-:W-:Y:S02]  /*0b10*/  LOP3.LUT R2, R24, R7, RZ, 0x3c, !PT ;  /* 0x0000000718027212 */ /* 0x000fe400078e3cff */
[----:B------:R-:W-:Y:S02]  /*0b20*/  @P5 IADD3 R25, PT, PT, R25, 0x1, RZ ;  /* 0x0000000119195810 */ /* 0x000fe40007ffe0ff */
[----:B------:R-:W-:Y:S02]  /*0b30*/  ISETP.GE.AND P5, PT, R2, RZ, PT ;  /* 0x000000ff0200720c */ /* 0x000fe40003fa6270 */
[----:B------:R-:W-:-:S02]  /*0b40*/  ISETP.NE.AND P4, PT, R7, RZ, PT ;  /* 0x000000ff0700720c */ /* 0x000fc40003f85270 */
[----:B------:R-:W-:Y:S01]  /*0b50*/  LOP3.LUT R2, RZ, R7, RZ, 0x33, !PT ;  /* 0x00000007ff027212 */ /* 0x000fe200078e33ff */
[----:B------:R-:W-:Y:S01]  /*0b60*/  @P2 VIADD R23, R23, 0x1 ;  /* 0x0000000117172836 */ /* 0x000fe20000000000 */
[----:B------:R-:W-:Y:S01]  /*0b70*/  ISETP.NE.AND.EX P0, PT, R3, RZ, PT, P0 ;  /* 0x000000ff0300720c */ /* 0x000fe20003f05300 */
[----:B------:R-:W-:-:S03]  /*0b80*/  @!P3 IMAD.MOV R25, RZ, RZ, -R25 ;  /* 0x000000ffff19b224 */ /* 0x000fc600078e0a19 */
        /* <DEDUP_REMOVED lines=50> */
[----:B------:R-:W-:Y:S02]  /*0eb0*/  HFMA2 R11, -RZ, RZ, 3.7421875, 0 ;  /* 0x437c0000ff0b7431 */ /* 0x000fe400000001ff */
[----:B------:R-:W-:Y:S01]  /*0ec0*/  IMAD.MOV.U32 R12, RZ, RZ, 0x3bbb989d ;  /* 0x3bbb989dff0c7424 */ /* 0x000fe200078e00ff */
        /* <DEDUP_REMOVED lines=20> */
[----:B------:R-:W-:-:S03]  /*1010*/  FADD R8, R7, -12583039 ;  /* 0xcb40007f07087421 */ /* 0x000fc60000000000 */
[----:B------:R-:W-:Y:S01]  /*1020*/  FFMA R6, R3, 1.925963033500011079e-08, R2 ;  /* 0x32a5706003067823 */ /* 0x000fe20000000002 */
[----:B------:R-:W-:Y:S01]  /*1030*/  FFMA R8, R9, 1.4426950216293334961, -R8 ;  /* 0x3fb8aa3b09087823 */ /* 0x000fe20000000808 */
[----:B------:R-:W-:Y:S02]  /*1040*/  IMAD.SHL.U32 R2, R7, 0x800000, RZ ;  /* 0x0080000007027824 */ /* 0x000fe400078e00ff */
        /* <DEDUP_REMOVED lines=18> */
.L_x_5859:
        /* <DEDUP_REMOVED lines=12> */
[----:B------:R-:W-:Y:S05]  /*1230*/  CALL.REL.NOINC `($__internal_83_$__cuda_sm3x_div_rn_noftz_f32_slowpath) ;  /* 0x00000008004c7944 */ /* 0x000fea0003c00000 */
[----:B------:R-:W-:-:S07]  /*1240*/  MOV R3, R0 ;  /* 0x0000000000037202 */ /* 0x000fce0000000f00 */
.L_x_5842:
[----:B------:R-:W-:Y:S05]  /*1250*/  BSYNC.RECONVERGENT B1 ;  /* 0x0000000000017941 */ /* 0x000fea0003800200 */
.L_x_5841:
[----:B------:R-:W-:Y:S01]  /*1260*/  IMAD.MOV.U32 R6, RZ, RZ, R18 ;  /* 0x000000ffff067224 */ /* 0x000fe200078e0012 */
[----:B------:R-:W0:Y:S01]  /*1270*/  MUFU.RCP R0, R19 ;  /* 0x0000001300007308 */ /* 0x000e220000001000 */
[----:B------:R-:W-:Y:S01]  /*1280*/  IMAD.MOV.U32 R7, RZ, RZ, RZ ;  /* 0x000000ffff077224 */ /* 0x000fe200078e00ff */
[----:B------:R-:W-:Y:S01]  /*1290*/  R2UR UR4, R4 ;  /* 0x00000000040472ca */ /* 0x000fe200000e0000 */
[----:B------:R-:W-:Y:S01]  /*12a0*/  IMAD R12, R10, UR44, RZ ;  /* 0x0000002c0a0c7c24 */ /* 0x000fe2000f8e02ff */
[----:B------:R-:W-:Y:S01]  /*12b0*/  R2UR UR5, R5 ;  /* 0x00000000050572ca */ /* 0x000fe200000e0000 */
[C---:B------:R-:W-:Y:S01]  /*12c0*/  IMAD.WIDE.U32 R8, R17.reuse, UR44, R6 ;  /* 0x0000002c11087c25 */ /* 0x040fe2000f8e0006 */
[----:B------:R-:W-:Y:S03]  /*12d0*/  BSSY.RECONVERGENT B1, `(.L_x_5843) ;  /* 0x0000012000017945 */ /* 0x000fe60003800200 */
[----:B------:R-:W-:Y:S01]  /*12e0*/  IMAD R7, R17, UR45, R12 ;  /* 0x0000002d11077c24 */ /* 0x000fe2000f8e020c */
[----:B------:R-:W-:-:S03]  /*12f0*/  LEA R6, P0, R8, UR46, 0x2 ;  /* 0x0000002e08067c11 */ /* 0x000fc6000f8010ff */
[----:B------:R-:W-:Y:S02]  /*1300*/  IMAD.IADD R7, R9, 0x1, R7 ;  /* 0x0000000109077824 */ /* 0x000fe400078e0207 */
[----:B0-----:R-:W-:-:S03]  /*1310*/  FFMA R9, -R19, R0, 1 ;  /* 0x3f80000013097423 */ /* 0x001fc60000000100 */
[----:B------:R-:W-:Y:S01]  /*1320*/  LEA.HI.X R7, R8, UR47, R7, 0x2, P0 ;  /* 0x0000002f08077c11 */ /* 0x000fe200080f1407 */
[----:B------:R-:W-:-:S03]  /*1330*/  FFMA R9, R0, R9, R0 ;  /* 0x0000000900097223 */ /* 0x000fc60000000000 */
[----:B------:R-:W0:Y:S01]  /*1340*/  FCHK P0, R2, R19 ;  /* 0x0000001302007302 */ /* 0x000e220000000000 */
[----:B------:R1:W-:Y:S01]  /*1350*/  STG.E desc[UR4][R6.64], R3 ;  /* 0x0000000306007986 */ /* 0x0003e2000c101904 */
[----:B------:R-:W-:-:S04]  /*1360*/  FFMA R0, R2, R9, RZ ;  /* 0x0000000902007223 */ /* 0x000fc800000000ff */
[----:B------:R-:W-:-:S04]  /*1370*/  FFMA R8, -R19, R0, R2 ;  /* 0x0000000013087223 */ /* 0x000fc80000000102 */
[----:B------:R-:W-:Y:S01]  /*1380*/  FFMA R9, R9, R8, R0 ;  /* 0x0000000809097223 */ /* 0x000fe20000000000 */
[----:B01----:R-:W-:Y:S06]  /*1390*/  @!P0 BRA `(.L_x_5844) ;  /* 0x0000000000148947 */ /* 0x003fec0003800000 */
[----:B------:R-:W-:Y:S01]  /*13a0*/  MOV R0, R2 ;  /* 0x0000000200007202 */ /* 0x000fe20000000f00 */
[----:B------:R-:W-:Y:S01]  /*13b0*/  IMAD.MOV.U32 R3, RZ, RZ, R19 ;  /* 0x000000ffff037224 */ /* 0x000fe200078e0013 */
[----:B------:R-:W-:-:S07]  /*13c0*/  MOV R8, 0x13e0 ;  /* 0x000013e000087802 */ /* 0x000fce0000000f00 */
[----:B------:R-:W-:Y:S05]  /*13d0*/  CALL.REL.NOINC `($__internal_83_$__cuda_sm3x_div_rn_noftz_f32_slowpath) ;  /* 0x0000000400e47944 */ /* 0x000fea0003c00000 */
[----:B------:R-:W-:-:S07]  /*13e0*/  IMAD.MOV.U32 R9, RZ, RZ, R0 ;  /* 0x000000ffff097224 */ /* 0x000fce00078e0000 */
.L_x_5844:
[----:B------:R-:W-:Y:S05]  /*13f0*/  BSYNC.RECONVERGENT B1 ;  /* 0x0000000000017941 */ /* 0x000fea0003800200 */
.L_x_5843:
        /* <DEDUP_REMOVED lines=13> */
.L_x_5839:
[----:B------:R-:W-:Y:S05]  /*14d0*/  EXIT ;  /* 0x000000000000794d */ /* 0x000fea0003800000 */
.L_x_5840:
[----:B------:R-:W-:Y:S01]  /*14e0*/  HFMA2 R12, -RZ, RZ, 0, 2.384185791015625e-07 ;  /* 0x00000004ff0c7431 */ /* 0x000fe200000001ff */
[----:B------:R-:W-:Y:S01]  /*14f0*/  BSSY B1, `(.L_x_5846) ;  /* 0x0000006000017945 */ /* 0x000fe20003800000 */
[----:B------:R-:W-:Y:S02]  /*1500*/  IMAD.MOV.U32 R11, RZ, RZ, 0x1f ;  /* 0x0000001fff0b7424 */ /* 0x000fe400078e00ff */
[----:B------:R-:W-:-:S07]  /*1510*/  IMAD.MOV.U32 R15, RZ, RZ, -0x1 ;  /* 0xffffffffff0f7424 */ /* 0x000fce00078e00ff */
[----:B------:R-:W-:Y:S05]  /*1520*/  WARPSYNC.COLLECTIVE R15, `(.L_x_5847) ;  /* 0x000000000f087348 */ /* 0x000fea0003c00000 */
[----:B------:R0:W1:Y:S02]  /*1530*/  SHFL.BFLY P6, R14, R13, R12, R11 ;  /* 0x0c00000c0d0e7389 */ /* 0x00006400000c000b */
[----:B01----:R-:W-:Y:S05]  /*1540*/  ENDCOLLECTIVE ;  /* 0x000000000000791b */ /* 0x003fea0003800000 */
.L_x_5847:
[----:B------:R-:W-:Y:S05]  /*1550*/  BSYNC B1 ;  /* 0x0000000000017941 */ /* 0x000fea0003800000 */
.L_x_5846:
[----:B------:R-:W-:Y:S01]  /*1560*/  FMNMX R13, R13, R14, !PT ;  /* 0x0000000e0d0d7209 */ /* 0x000fe20007800000 */
[----:B------:R-:W-:Y:S01]  /*1570*/  IMAD.MOV.U32 R11, RZ, RZ, 0x1f ;  /* 0x0000001fff0b7424 */ /* 0x000fe200078e00ff */
[----:B------:R-:W-:Y:S01]  /*1580*/  MOV R12, 0x2 ;  /* 0x00000002000c7802 */ /* 0x000fe20000000f00 */
[----:B------:R-:W-:-:S07]  /*1590*/  IMAD.MOV.U32 R15, RZ, RZ, -0x1 ;  /* 0xffffffffff0f7424 */ /* 0x000fce00078e00ff */
[----:B------:R-:W-:Y:S05]  /*15a0*/  WARPSYNC.COLLECTIVE R15, `(.L_x_5848) ;  /* 0x000000000f087348 */ /* 0x000fea0003c00000 */
[----:B------:R0:W1:Y:S02]  /*15b0*/  SHFL.BFLY P6, R14, R13, R12, R11 ;  /* 0x0c00000c0d0e7389 */ /* 0x00006400000c000b */
[----:B01----:R-:W-:Y:S05]  /*15c0*/  ENDCOLLECTIVE ;  /* 0x000000000000791b */ /* 0x003fea0003800000 */
.L_x_5848:
[----:B------:R-:W-:Y:S01]  /*15d0*/  IMAD.MOV.U32 R12, RZ, RZ, 0x1 ;  /* 0x00000001ff0c7424 */ /* 0x000fe200078e00ff */
[----:B------:R-:W-:-:S04]  /*15e0*/  FMNMX R2, R13, R14, !PT ;  /* 0x0000000e0d027209 */ /* 0x000fc80007800000 */
[----:B------:R-:W-:-:S07]  /*15f0*/  MOV R13, R2 ;  /* 0x00000002000d7202 */ /* 0x000fce0000000f00 */
[----:B------:R-:W-:Y:S05]  /*1600*/  WARPSYNC.COLLECTIVE R15, `(.L_x_5849) ;  /* 0x000000000f087348 */ /* 0x000fea0003c00000 */
[----:B------:R0:W1:Y:S02]  /*1610*/  SHFL.BFLY P6, R14, R13, R12, R11 ;  /* 0x0c00000c0d0e7389 */ /* 0x00006400000c000b */
[----:B01----:R-:W-:Y:S05]  /*1620*/  ENDCOLLECTIVE ;  /* 0x000000000000791b */ /* 0x003fea0003800000 */
.L_x_5849:
[----:B------:R-:W-:Y:S01]  /*1630*/  MOV R13, R0 ;  /* 0x00000000000d7202 */ /* 0x000fe20000000f00 */
[----:B------:R-:W-:Y:S02]  /*1640*/  IMAD.MOV.U32 R12, RZ, RZ, 0x4 ;  /* 0x00000004ff0c7424 */ /* 0x000fe400078e00ff */
[----:B------:R-:W-:-:S07]  /*1650*/  IMAD.MOV.U32 R3, RZ, RZ, R14 ;  /* 0x000000ffff037224 */ /* 0x000fce00078e000e */
[----:B------:R-:W-:Y:S05]  /*1660*/  WARPSYNC.COLLECTIVE R15, `(.L_x_5850) ;  /* 0x000000000f087348 */ /* 0x000fea0003c00000 */
[----:B------:R0:W1:Y:S02]  /*1670*/  SHFL.BFLY P6, R14, R13, R12, R11 ;  /* 0x0c00000c0d0e7389 */ /* 0x00006400000c000b */
[----:B01----:R-:W-:Y:S05]  /*1680*/  ENDCOLLECTIVE ;  /* 0x000000000000791b */ /* 0x003fea0003800000 */
.L_x_5850:
[----:B------:R-:W-:Y:S01]  /*1690*/  FMNMX R3, R2, R3, !PT ;  /* 0x0000000302037209 */ /* 0x000fe20007800000 */
[----:B------:R-:W-:-:S04]  /*16a0*/  HFMA2 R2, -RZ, RZ, 0.96630859375, -0.0022525787353515625 ;  /* 0x3bbb989dff027431 */ /* 0x000fc800000001ff */
[----:B------:R-:W-:Y:S01]  /*16b0*/  FADD R9, R20, -R3 ;  /* 0x8000000314097221 */ /* 0x000fe20000000000 */
[----:B------:R-:W-:Y:S02]  /*16c0*/  IMAD.MOV.U32 R3, RZ, RZ, 0x437c0000 ;  /* 0x437c0000ff037424 */ /* 0x000fe400078e00ff */
[----:B------:R-:W-:Y:S02]  /*16d0*/  IMAD.MOV.U32 R12, RZ, RZ, 0x2 ;  /* 0x00000002ff0c7424 */ /* 0x000fe400078e00ff */
[----:B------:R-:W-:-:S05]  /*16e0*/  IMAD.MOV.U32 R7, RZ, RZ, R14 ;  /* 0x000000ffff077224 */ /* 0x000fca00078e000e */
[----:B------:R-:W-:Y:S01]  /*16f0*/  FMNMX R7, R0, R7, !PT ;  /* 0x0000000700077209 */ /* 0x000fe20007800000 */
[----:B------:R-:W-:-:S04]  /*1700*/  FFMA.SAT R0, R9, R2, 0.5 ;  /* 0x3f00000009007423 */ /* 0x000fc80000002002 */
[----:B------:R-:W-:Y:S02]  /*1710*/  IMAD.MOV.U32 R13, RZ, RZ, R7 ;  /* 0x000000ffff0d7224 */ /* 0x000fe400078e0007 */
[----:B------:R-:W-:-:S07]  /*1720*/  FFMA.RM R0, R0, R3, 12582913 ;  /* 0x4b40000100007423 */ /* 0x000fce0000004003 */
[----:B------:R-:W-:Y:S05]  /*1730*/  WARPSYNC.COLLECTIVE R15, `(.L_x_5851) ;  /* 0x000000000f087348 */ /* 0x000fea0003c00000 */
[----:B------:R0:W1:Y:S02]  /*1740*/  SHFL.BFLY P6, R14, R13, R12, R11 ;  /* 0x0c00000c0d0e7389 */ /* 0x00006400000c000b */
[----:B01----:R-:W-:Y:S05]  /*1750*/  ENDCOLLECTIVE ;  /* 0x000000000000791b */ /* 0x003fea0003800000 */
.L_x_5851:
[----:B------:R-:W-:Y:S01]  /*1760*/  HFMA2 R12, -RZ, RZ, 0, 5.9604644775390625e-08 ;  /* 0x00000001ff0c7431 */ /* 0x000fe200000001ff */
[----:B------:R-:W-:Y:S01]  /*1770*/  MOV R8, R14 ;  /* 0x0000000e00087202 */ /* 0x000fe20000000f00 */
[C---:B------:R-:W-:Y:S01]  /*1780*/  FADD R14, R0.reuse, -12583039 ;  /* 0xcb40007f000e7421 */ /* 0x040fe20000000000 */
[----:B------:R-:W-:Y:S02]  /*1790*/  IMAD.SHL.U32 R0, R0, 0x800000, RZ ;  /* 0x0080000000007824 */ /* 0x000fe400078e00ff */
[----:B------:R-:W-:Y:S01]  /*17a0*/  FMNMX R8, R7, R8, !PT ;  /* 0x0000000807087209 */ /* 0x000fe20007800000 */
[----:B------:R-:W-:-:S04]  /*17b0*/  FFMA R14, R9, 1.4426950216293334961, -R14 ;  /* 0x3fb8aa3b090e7823 */ /* 0x000fc8000000080e */
[----:B------:R-:W-:Y:S01]  /*17c0*/  FFMA R19, R9, 1.925963033500011079e-08, R14 ;  /* 0x32a5706009137823 */ /* 0x000fe2000000000e */
[----:B------:R-:W-:-:S05]  /*17d0*/  IMAD.MOV.U32 R13, RZ, RZ, R8 ;  /* 0x000000ffff0d7224 */ /* 0x000fca00078e0008 */
[----:B------:R-:W0:Y:S02]  /*17e0*/  MUFU.EX2 R19, R19 ;  /* 0x0000001300137308 */ /* 0x000e240000000800 */
[----:B0-----:R-:W-:Y:S05]  /*17f0*/  WARPSYNC.COLLECTIVE R15, `(.L_x_5852) ;  /* 0x000000000f087348 */ /* 0x001fea0003c00000 */
[----:B------:R1:W2:Y:S02]  /*1800*/  SHFL.BFLY P6, R14, R13, R12, R11 ;  /* 0x0c00000c0d0e7389 */ /* 0x0002a400000c000b */
[----:B012---:R-:W-:Y:S05]  /*1810*/  ENDCOLLECTIVE ;  /* 0x000000000000791b */ /* 0x007fea0003800000 */
.L_x_5852:
[----:B------:R-:W-:Y:S02]  /*1820*/  IMAD.MOV.U32 R12, RZ, RZ, 0x4 ;  /* 0x00000004ff0c7424 */ /* 0x000fe400078e00ff */
[----:B------:R-:W-:-:S04]  /*1830*/  FMUL R0, R0, R19 ;  /* 0x0000001300007220 */ /* 0x000fc80000400000 */
[----:B------:R-:W-:Y:S01]  /*1840*/  FADD R7, RZ, R0 ;  /* 0x00000000ff077221 */ /* 0x000fe20000000000 */
[----:B------:R-:W-:-:S04]  /*1850*/  IMAD.MOV.U32 R9, RZ, RZ, R14 ;  /* 0x000000ffff097224 */ /* 0x000fc800078e000e */
[----:B------:R-:W-:Y:S02]  /*1860*/  MOV R13, R7 ;  /* 0x00000007000d7202 */ /* 0x000fe40000000f00 */
[----:B------:R-:W-:-:S07]  /*1870*/  FMNMX R9, R8, R9, !PT ;  /* 0x0000000908097209 */ /* 0x000fce0007800000 */
[----:B------:R-:W-:Y:S05]  /*1880*/  WARPSYNC.COLLECTIVE R15, `(.L_x_5853) ;  /* 0x000000000f087348 */ /* 0x000fea0003c00000 */
[----:B------:R0:W1:Y:S02]  /*1890*/  SHFL.BFLY P6, R14, R13, R12, R11 ;  /* 0x0c00000c0d0e7389 */ /* 0x00006400000c000b */
[----:B01----:R-:W-:Y:S05]  /*18a0*/  ENDCOLLECTIVE ;  /* 0x000000000000791b */ /* 0x003fea0003800000 */
.L_x_5853:
[----:B------:R-:W-:-:S04]  /*18b0*/  FADD R9, R6, -R9 ;  /* 0x8000000906097221 */ /* 0x000fc80000000000 */
[----:B------:R-:W-:-:S04]  /*18c0*/  FFMA.SAT R2, R9, R2, 0.5 ;  /* 0x3f00000009027423 */ /* 0x000fc80000002002 */
[----:B------:R-:W-:Y:S01]  /*18d0*/  FFMA.RM R2, R2, R3, 12582913 ;  /* 0x4b40000102027423 */ /* 0x000fe20000004003 */
[----:B------:R-:W-:-:S03]  /*18e0*/  HFMA2 R12, -RZ, RZ, 0, 1.1920928955078125e-07 ;  /* 0x00000002ff0c7431 */ /* 0x000fc600000001ff */
[C---:B------:R-:W-:Y:S01]  /*18f0*/  FADD R6, R2.reuse, -12583039 ;  /* 0xcb40007f02067421 */ /* 0x040fe20000000000 */
[----:B------:R-:W-:-:S03]  /*1900*/  IMAD.SHL.U32 R2, R2, 0x800000, RZ ;  /* 0x0080000002027824 */ /* 0x000fc600078e00ff */
[----:B------:R-:W-:Y:S01]  /*1910*/  FFMA R8, R9, 1.4426950216293334961, -R6 ;  /* 0x3fb8aa3b09087823 */ /* 0x000fe20000000806 */
[----:B------:R-:W-:-:S03]  /*1920*/  FADD R6, R7, R14 ;  /* 0x0000000e07067221 */ /* 0x000fc60000000000 */
[----:B------:R-:W-:Y:S01]  /*1930*/  FFMA R7, R9, 1.925963033500011079e-08, R8 ;  /* 0x32a5706009077823 */ /* 0x000fe20000000008 */
[----:B------:R-:W-:-:S05]  /*1940*/  IMAD.MOV.U32 R13, RZ, RZ, R6 ;  /* 0x000000ffff0d7224 */ /* 0x000fca00078e0006 */
[----:B------:R-:W0:Y:S02]  /*1950*/  MUFU.EX2 R7, R7 ;  /* 0x0000000700077308 */ /* 0x000e240000000800 */
[----:B0-----:R-:W-:Y:S05]  /*1960*/  WARPSYNC.COLLECTIVE R15, `(.L_x_5854) ;  /* 0x000000000f087348 */ /* 0x001fea0003c00000 */
[----:B------:R1:W2:Y:S02]  /*1970*/  SHFL.BFLY P6, R14, R13, R12, R11 ;  /* 0x0c00000c0d0e7389 */ /* 0x0002a400000c000b */
[----:B012---:R-:W-:Y:S05]  /*1980*/  ENDCOLLECTIVE ;  /* 0x000000000000791b */ /* 0x007fea0003800000 */
.L_x_5854:
        /* <DEDUP_REMOVED lines=8> */
.L_x_5855:
[----:B------:R-:W-:Y:S02]  /*1a10*/  HFMA2 R12, -RZ, RZ, 0, 2.384185791015625e-07 ;  /* 0x00000004ff0c7431 */ /* 0x000fe400000001ff */
[----:B------:R-:W-:Y:S02]  /*1a20*/  IMAD.MOV.U32 R13, RZ, RZ, R3 ;  /* 0x000000ffff0d7224 */ /* 0x000fe400078e0003 */
[----:B------:R-:W-:-:S07]  /*1a30*/  IMAD.MOV.U32 R9, RZ, RZ, R14 ;  /* 0x000000ffff097224 */ /* 0x000fce00078e000e */
[----:B------:R-:W-:Y:S05]  /*1a40*/  WARPSYNC.COLLECTIVE R15, `(.L_x_5856) ;  /* 0x000000000f087348 */ /* 0x000fea0003c00000 */
[----:B------:R0:W1:Y:S02]  /*1a50*/  SHFL.BFLY P6, R14, R13, R12, R11 ;  /* 0x0c00000c0d0e7389 */ /* 0x00006400000c000b */
[----:B01----:R-:W-:Y:S05]  /*1a60*/  ENDCOLLECTIVE ;  /* 0x000000000000791b */ /* 0x003fea0003800000 */
.L_x_5856:
[----:B------:R-:W-:Y:S01]  /*1a70*/  FADD R9, R8, R9 ;  /* 0x0000000908097221 */ /* 0x000fe20000000000 */
[----:B------:R-:W-:Y:S01]  /*1a80*/  MOV R12, 0x2 ;  /* 0x00000002000c7802 */ /* 0x000fe20000000f00 */
[----:B------:R-:W-:-:S04]  /*1a90*/  IMAD.MOV.U32 R20, RZ, RZ, R14 ;  /* 0x000000ffff147224 */ /* 0x000fc800078e000e */
[----:B------:R-:W-:-:S04]  /*1aa0*/  FADD R20, R3, R20 ;  /* 0x0000001403147221 */ /* 0x000fc80000000000 */
[----:B------:R-:W-:-:S07]  /*1ab0*/  IMAD.MOV.U32 R13, RZ, RZ, R20 ;  /* 0x000000ffff0d7224 */ /* 0x000fce00078e0014 */
[----:B------:R-:W-:Y:S05]  /*1ac0*/  WARPSYNC.COLLECTIVE R15, `(.L_x_5857) ;  /* 0x000000000f087348 */ /* 0x000fea0003c00000 */
[----:B------:R0:W1:Y:S02]  /*1ad0*/  SHFL.BFLY P6, R14, R13, R12, R11 ;  /* 0x0c00000c0d0e7389 */ /* 0x00006400000c000b */
[----:B01----:R-:W-:Y:S05]  /*1ae0*/  ENDCOLLECTIVE ;  /* 0x000000000000791b */ /* 0x003fea0003800000 */
.L_x_5857:
[----:B------:R-:W-:Y:S02]  /*1af0*/  HFMA2 R12, -RZ, RZ, 0, 5.9604644775390625e-08 ;  /* 0x00000001ff0c7431 */ /* 0x000fe400000001ff */
[----:B------:R-:W-:-:S04]  /*1b00*/  IMAD.MOV.U32 R19, RZ, RZ, R14 ;  /* 0x000000ffff137224 */ /* 0x000fc800078e000e */
[----:B------:R-:W-:-:S04]  /*1b10*/  FADD R19, R20, R19 ;  /* 0x0000001314137221 */ /* 0x000fc80000000000 */
[----:B------:R-:W-:-:S07]  /*1b20*/  IMAD.MOV.U32 R13, RZ, RZ, R19 ;  /* 0x000000ffff0d7224 */ /* 0x000fce00078e0013 */
[----:B------:R-:W-:Y:S05]  /*1b30*/  WARPSYNC.COLLECTIVE R15, `(.L_x_5858) ;  /* 0x000000000f087348 */ /* 0x000fea0003c00000 */
[----:B------:R0:W1:Y:S02]  /*1b40*/  SHFL.BFLY P6, R14, R13, R12, R11 ;  /* 0x0c00000c0d0e7389 */ /* 0x00006400000c000b */
[----:B01----:R-:W-:Y:S05]  /*1b50*/  ENDCOLLECTIVE ;  /* 0x000000000000791b */ /* 0x003fea0003800000 */
.L_x_5858:
[----:B------:R-:W-:Y:S05]  /*1b60*/  BRA `(.L_x_5859) ;  /* 0xfffffff400807947 */ /* 0x000fea000383ffff */
        .weak           $__internal_83_$__cuda_sm3x_div_rn_noftz_f32_slowpath
        .type           $__internal_83_$__cuda_sm3x_div_rn_noftz_f32_slowpath,@function
        .size           $__internal_83_$__cuda_sm3x_div_rn_noftz_f32_slowpath,(.L_x_37460 - $__internal_83_$__cuda_sm3x_div_rn_noftz_f32_slowpath)
$__internal_83_$__cuda_sm3x_div_rn_noftz_f32_slowpath:
        /* <DEDUP_REMOVED lines=34> */
.L_x_5861:
        /* <DEDUP_REMOVED lines=30> */
[----:B------:R-:W-:Y:S01]  /*1f70*/  IADD3 R14, PT, PT, R13, 0x20, RZ ;  /* 0x000000200d0e7810 */ /* 0x000fe20007ffe0ff */
[-CC-:B------:R-:W-:Y:S01]  /*1f80*/  FFMA.RM R12, R3, R15.reuse, R20.reuse ;  /* 0x0000000f030c7223 */ /* 0x180fe20000004014 */
        /* <DEDUP_REMOVED lines=19> */
.L_x_5868:
[----:B------:R-:W-:-:S04]  /*20c0*/  LOP3.LUT R0, R0, 0x80000000, RZ, 0xc0, !PT ;  /* 0x8000000000007812 */ /* 0x000fc800078ec0ff */
[----:B------:R-:W-:Y:S01]  /*20d0*/  LOP3.LUT R0, R0, 0x7f800000, RZ, 0xfc, !PT ;  /* 0x7f80000000007812 */ /* 0x000fe200078efcff */
[----:B------:R-:W-:Y:S06]  /*20e0*/  BRA `(.L_x_5869) ;  /* 0x0000000000047947 */ /* 0x000fec0003800000 */
.L_x_5867:
[----:B------:R-:W-:-:S07]  /*20f0*/  LEA R0, R12, R0, 0x17 ;  /* 0x000000000c007211 */ /* 0x000fce00078eb8ff */
.L_x_5869:
[----:B------:R-:W-:Y:S05]  /*2100*/  BSYNC.RECONVERGENT B3 ;  /* 0x0000000000037941 */ /* 0x000fea0003800200 */
.L_x_5866:
[----:B------:R-:W-:Y:S05]  /*2110*/  BRA `(.L_x_5870) ;  /* 0x0000000000207947 */ /* 0x000fea0003800000 */
.L_x_5865:
[----:B------:R-:W-:-:S04]  /*2120*/  LOP3.LUT R0, R3, 0x80000000, R0, 0x48, !PT ;  /* 0x8000000003007812 */ /* 0x000fc800078e4800 */
[----:B------:R-:W-:Y:S01]  /*2130*/  LOP3.LUT R0, R0, 0x7f800000, RZ, 0xfc, !PT ;  /* 0x7f80000000007812 */ /* 0x000fe200078efcff */
[----:B------:R-:W-:Y:S06]  /*2140*/  BRA `(.L_x_5870) ;  /* 0x0000000000147947 */ /* 0x000fec0003800000 */
.L_x_5864:
[----:B------:R-:W-:Y:S01]  /*2150*/  LOP3.LUT R0, R3, 0x80000000, R0, 0x48, !PT ;  /* 0x8000000003007812 */ /* 0x000fe200078e4800 */
[----:B------:R-:W-:Y:S06]  /*2160*/  BRA `(.L_x_5870) ;  /* 0x00000000000c7947 */ /* 0x000fec0003800000 */
.L_x_5863:
[----:B------:R-:W0:Y:S01]  /*2170*/  MUFU.RSQ R0, -QNAN ;  /* 0xffc0000000007908 */ /* 0x000e220000001400 */
[----:B------:R-:W-:Y:S05]  /*2180*/  BRA `(.L_x_5870) ;  /* 0x0000000000047947 */ /* 0x000fea0003800000 */
.L_x_5862:
[----:B------:R-:W-:-:S07]  /*2190*/  FADD.FTZ R0, R0, R3 ;  /* 0x0000000300007221 */ /* 0x000fce0000010000 */
.L_x_5870:
[----:B------:R-:W-:Y:S05]  /*21a0*/  BSYNC.RECONVERGENT B2 ;  /* 0x0000000000027941 */ /* 0x000fea0003800200 */
.L_x_5860:
[----:B------:R-:W-:-:S04]  /*21b0*/  IMAD.MOV.U32 R9, RZ, RZ, 0x0 ;  /* 0x00000000ff097424 */ /* 0x000fc800078e00ff */
[----:B0-----:R-:W-:Y:S05]  /*21c0*/  RET.REL.NODEC R8 `(_Z15SoftmaxWarpImplI22BroadcastScaleMaskLoadIffbLm4EiE11DirectStoreIffEfLi1ELi1ELi8ELi2ELb0EL9Algorithm0EEvT_T0_ll) ;  /* 0xffffffdc088c7950 */ /* 0x001fea0003c3ffff */
.L_x_5871:
        /* <DEDUP_REMOVED lines=11> */
.L_x_37460:


//--------------------- .text._Z15SoftmaxWarpImplI22BroadcastScaleMaskLoadIffbLm4EiE11DirectStoreIffEfLi1ELi1ELi4ELi1ELb1EL9Algorithm0EEvT_T0_ll --------------------------
	.section	.text._Z15SoftmaxWarpImplI22BroadcastScaleMaskLoadIffbLm4EiE11DirectStoreIffEfLi1ELi1ELi4ELi1ELb1EL9Algorithm0EEvT_T0_ll,"ax",@progbits
	.align	128
        .global         _Z15SoftmaxWarpImplI22BroadcastScaleMaskLoadIffbLm4EiE11DirectStoreIffEfLi1ELi1ELi4ELi1ELb1EL9Algorithm0EEvT_T0_ll
        .type           _Z15SoftmaxWarpImplI22BroadcastScaleMaskLoadIffbLm4EiE11DirectStoreIffEfLi1ELi1ELi4ELi1ELb1EL9Algorithm0EEvT_T0_ll,@function
        .size           _Z15SoftmaxWarpImplI22BroadcastScaleMaskLoadIffbLm4EiE11DirectStoreIffEfLi1ELi1ELi4ELi1ELb1EL9Algorithm0EEvT_T0_ll,(.L_x_37461 - _Z15SoftmaxWarpImplI22BroadcastScaleMaskLoadIffbLm4EiE11DirectStoreIffEfLi1ELi1ELi4ELi1ELb1EL9Algorithm0EEvT_T0_ll)
        .other          _Z15SoftmaxWarpImplI22BroadcastScaleMaskLoadIffbLm4EiE11DirectStoreIffEfLi1ELi1ELi4ELi1ELb1EL9Algorithm0EEvT_T0_ll,@"STO_CUDA_ENTRY STV_DEFAULT"
_Z15SoftmaxWarpImplI22BroadcastScaleMaskLoadIffbLm4EiE11DirectStoreIffEfLi1ELi1ELi4ELi1ELb1EL9Algorithm0EEvT_T0_ll:
.text._Z15SoftmaxWarpImplI22BroadcastScaleMaskLoadIffbLm4EiE11DirectStoreIffEfLi1ELi1ELi4ELi1ELb1EL9Algorithm0EEvT_T0_ll:
        /* <DEDUP_REMOVED lines=24> */
[----:B------:R-:W-:Y:S02]  /*0180*/  IMAD.U32 R7, RZ, RZ, UR7 ;  /* 0x00000007ff077e24 */ /* 0x000fe4000f8e00ff */
[----:B-1----:R-:W-:Y:S01]  /*0190*/  IMAD.U32 R10, RZ, RZ, UR8 ;  /* 0x00000008ff0a7e24 */ /* 0x002fe2000f8e00ff */
[----:B---3--:R-:W-:-:S07]  /*01a0*/  MOV R11, UR9 ;  /* 0x00000009000b7c02 */ /* 0x008fce0008000f00 */
[----:B------:R-:W-:-:S07]  /*01b0*/  LEPC R20, `(.L_x_5872) ;  /* 0x000000001014794e */ /* 0x000fce0000000000 */
[----:B0---4-:R-:W-:Y:S05]  /*01c0*/  CALL.ABS.NOINC R2 ;  /* 0x0000000002007343 */ /* 0x011fea0003c00000 */
.L_x_5872:
        /* <DEDUP_REMOVED lines=19> */
.L_x_5881:
[----:B0-----:R-:W-:Y:S01]  /*0300*/  ISETP.GE.U32.AND P0, PT, R16, UR44, PT ;  /* 0x0000002c10007c0c */ /* 0x001fe2000bf06070 */
[----:B------:R-:W-:Y:S01]  /*0310*/  BSSY.RECONVERGENT B1, `(.L_x_5874) ;  /* 0x0000074000017945 */ /* 0x000fe20003800200 */
[----:B------:R-:W-:Y:S01]  /*0320*/  IMAD.MOV.U32 R25, RZ, RZ, -0x800000 ;  /* 0xff800000ff197424 */ /* 0x000fe200078e00ff */
[----:B------:R-:W-:Y:S02]  /*0330*/  MOV R13, 0xff800000 ;  /* 0xff800000000d7802 */ /* 0x000fe40000000f00 */
        /* <DEDUP_REMOVED lines=34> */
[----:B0-----:R-:W-:-:S03]  /*0560*/  IMAD.MOV.U32 R2, RZ, RZ, RZ ;  /* 0x000000ffff027224 */ /* 0x001fc600078e00ff */
        /* <DEDUP_REMOVED lines=11> */
[----:B------:R-:W0:Y:S04]  /*0620*/  I2F.RP R20, R14 ;  /* 0x0000000e00147306 */ /* 0x000e280000209400 */
[----:B------:R-:W-:-:S05]  /*0630*/  IADD3 R2, PT, PT, -R15, RZ, RZ ;  /* 0x000000ff0f027210 */ /* 0x000fca0007ffe1ff */
[----:B------:R-:W-:Y:S01]  /*0640*/  IMAD R3, R12, R2, R3 ;  /* 0x000000020c037224 */ /* 0x000fe200078e0203 */
[----:B------:R-:W-:-:S04]  /*0650*/  LOP3.LUT R2, R13, R18, RZ, 0x3c, !PT ;  /* 0x000000120d027212 */ /* 0x000fc800078e3cff */
[----:B------:R-:W-:Y:S01]  /*0660*/  ISETP.GT.U32.AND P3, PT, R12, R3, PT ;  /* 0x000000030c00720c */ /* 0x000fe20003f64070 */
[----:B0-----:R-:W0:Y:S01]  /*0670*/  MUFU.RCP R20, R20 ;  /* 0x0000001400147308 */ /* 0x001e220000001000 */
[----:B------:R-:W-:Y:S01]  /*0680*/  ISETP.GE.AND P2, PT, R2, RZ, PT ;  /* 0x000000ff0200720c */ /* 0x000fe20003f46270 */
[----:B------:R-:W-:-:S10]  /*0690*/  IMAD.MOV.U32 R2, RZ, RZ, RZ ;  /* 0x000000ffff027224 */ /* 0x000fd400078e00ff */
[----:B------:R-:W-:Y:S02]  /*06a0*/  @!P3 IMAD.IADD R3, R3, 0x1, -R12 ;  /* 0x000000010303b824 */ /* 0x000fe400078e0a0c */
        /* <DEDUP_REMOVED lines=29> */
[----:B------:R-:W-:Y:S01]  /*0880*/  ISETP.NE.AND.EX P3, PT, R3, RZ, PT, P3 ;  /* 0x000000ff0300720c */ /* 0x000fe20003f65330 */
[----:B------:R-:W-:Y:S01]  /*0890*/  @!P1 IMAD.MOV R22, RZ, RZ, -R22 ;  /* 0x000000ffff169224 */ /* 0x000fe200078e0a16 */
        /* <DEDUP_REMOVED lines=27> */
.L_x_5875:
[----:B------:R-:W-:Y:S05]  /*0a50*/  BSYNC.RECONVERGENT B1 ;  /* 0x0000000000017941 */ /* 0x000fea0003800200 */
.L_x_5874:
        /* <DEDUP_REMOVED lines=20> */
[----:B------:R0:W0:Y:S02]  /*0ba0*/  SHFL.BFLY PT, R14, R2, 0x1, 0x1f ;  /* 0x0c201f00020e7f89 */ /* 0x00002400000e0000 */
.L_x_5887:
        /* <DEDUP_REMOVED lines=11> */
[----:B-1234-:R-:W-:Y:S05]  /*0c60*/  CALL.REL.NOINC `($__internal_84_$__cuda_sm3x_div_rn_noftz_f32_slowpath) ;  /* 0x0000000000f87944 */ /* 0x01efea0003c00000 */
[----:B------:R-:W-:-:S07]  /*0c70*/  IMAD.MOV.U32 R11, RZ, RZ, R0 ;  /* 0x000000ffff0b7224 */ /* 0x000fce00078e0000 */
.L_x_5878:
[----:B------:R-:W-:Y:S05]  /*0c80*/  BSYNC.RECONVERGENT B1 ;  /* 0x0000000000017941 */ /* 0x000fea0003800200 */
.L_x_5877:
[----:B------:R-:W-:Y:S04]  /*0c90*/  BSSY.RECONVERGENT B1, `(.L_x_5879) ;  /* 0x000000d000017945 */ /* 0x000fe80003800200 */
[----:B------:R-:W-:Y:S05]  /*0ca0*/  @P0 BRA `(.L_x_5880) ;  /* 0x00000000002c0947 */ /* 0x000fea0003800000 */
[----:B------:R-:W-:Y:S01]  /*0cb0*/  MOV R3, RZ ;  /* 0x000000ff00037202 */ /* 0x000fe20000000f00 */
[----:B------:R-:W-:Y:S01]  /*0cc0*/  IMAD R0, R23, UR48, RZ ;  /* 0x0000003017007c24 */ /* 0x000fe2000f8e02ff */
[----:B----4-:R-:W-:Y:S01]  /*0cd0*/  R2UR UR4, R4 ;  /* 0x00000000040472ca */ /* 0x010fe200000e0000 */
        /* <DEDUP_REMOVED lines=8> */
.L_x_5880:
[----:B------:R-:W-:Y:S05]  /*0d60*/  BSYNC.RECONVERGENT B1 ;  /* 0x0000000000017941 */ /* 0x000fea0003800200 */
.L_x_5879:
[----:B------:R-:W-:-:S04]  /*0d70*/  IADD3 R21, P0, PT, R10, R21, RZ ;  /* 0x000000150a157210 */ /* 0x000fc80007f1e0ff */
[----:B------:R-:W-:Y:S02]  /*0d80*/  LEA.HI.X.SX32 R23, R10, R23, 0x1, P0 ;  /* 0x000000170a177211 */ /* 0x000fe400000f0eff */
[----:B------:R-:W-:-:S04]  /*0d90*/  ISETP.GE.U32.AND P0, PT, R21, UR46, PT ;  /* 0x0000002e15007c0c */ /* 0x000fc8000bf06070 */
[----:B------:R-:W-:-:S13]  /*0da0*/  ISETP.GE.AND.EX P0, PT, R23, UR47, PT, P0 ;  /* 0x0000002f17007c0c */ /* 0x000fda000bf06300 */
[----:B------:R-:W-:Y:S05]  /*0db0*/  @!P0 BRA `(.L_x_5881) ;  /* 0xfffffff400508947 */ /* 0x000fea000383ffff */
[----:B------:R-:W-:Y:S05]  /*0dc0*/  BSYNC B0 ;  /* 0x0000000000007941 */ /* 0x000fea0003800000 */
.L_x_5873:
[----:B------:R-:W-:Y:S05]  /*0dd0*/  EXIT ;  /* 0x000000000000794d */ /* 0x000fea0003800000 */
.L_x_5876:
[----:B------:R-:W-:Y:S01]  /*0de0*/  BSSY B1, `(.L_x_5882) ;  /* 0x0000007000017945 */ /* 0x000fe20003800000 */
[----:B------:R-:W-:Y:S02]  /*0df0*/  IMAD.MOV.U32 R12, RZ, RZ, 0x2 ;  /* 0x00000002ff0c7424 */ /* 0x000fe400078e00ff */
[----:B------:R-:W-:Y:S02]  /*0e00*/  IMAD.MOV.U32 R11, RZ, RZ, 0x1f ;  /* 0x0000001fff0b7424 */ /* 0x000fe400078e00ff */
[----:B------:R-:W-:-:S07]  /*0e10*/  IMAD.MOV.U32 R15, RZ, RZ, -0x1 ;  /* 0xffffffffff0f7424 */ /* 0x000fce00078e00ff */
[----:B-1234-:R-:W-:Y:S05]  /*0e20*/  WARPSYNC.COLLECTIVE R15, `(.L_x_5883) ;  /* 0x000000000f087348 */ /* 0x01efea0003c00000 */
[----:B------:R0:W0:Y:S02]  /*0e30*/  SHFL.BFLY P6, R14, R13, R12, R11 ;  /* 0x0c00000c0d0e7389 */ /* 0x00002400000c000b */
[----:B01234-:R-:W-:Y:S05]  /*0e40*/  ENDCOLLECTIVE ;  /* 0x000000000000791b */ /* 0x01ffea0003800000 */
.L_x_5883:
[----:B------:R-:W-:Y:S05]  /*0e50*/  BSYNC B1 ;  /* 0x0000000000017941 */ /* 0x000fea0003800000 */
.L_x_5882:
[----:B------:R-:W-:Y:S01]  /*0e60*/  HFMA2 R12, -RZ, RZ, 0, 5.9604644775390625e-08 ;  /* 0x00000001ff0c7431 */ /* 0x000fe200000001ff */
[----:B------:R-:W-:Y:S01]  /*0e70*/  FMNMX R13, R14, R13, !PT ;  /* 0x0000000d0e0d7209 */ /* 0x000fe20007800000 */
[----:B------:R-:W-:Y:S02]  /*0e80*/  IMAD.MOV.U32 R11, RZ, RZ, 0x1f ;  /* 0x0000001fff0b7424 */ /* 0x000fe400078e00ff */
[----:B------:R-:W-:Y:S02]  /*0e90*/  IMAD.MOV.U32 R15, RZ, RZ, -0x1 ;  /* 0xffffffffff0f7424 */ /* 0x000fe400078e00ff */
[----:B------:R-:W-:Y:S02]  /*0ea0*/  IMAD.MOV.U32 R3, RZ, RZ, 0x3bbb989d ;  /* 0x3bbb989dff037424 */ /* 0x000fe400078e00ff */
[----:B------:R-:W-:-:S07]  /*0eb0*/  IMAD.MOV.U32 R0, RZ, RZ, 0x437c0000 ;  /* 0x437c0000ff007424 */ /* 0x000fce00078e00ff */
[----:B------:R-:W-:Y:S05]  /*0ec0*/  WARPSYNC.COLLECTIVE R15, `(.L_x_5884) ;  /* 0x000000000f087348 */ /* 0x000fea0003c00000 */
[----:B------:R0:W1:Y:S02]  /*0ed0*/  SHFL.BFLY P6, R14, R13, R12, R11 ;  /* 0x0c00000c0d0e7389 */ /* 0x00006400000c000b */
[----:B01----:R-:W-:Y:S05]  /*0ee0*/  ENDCOLLECTIVE ;  /* 0x000000000000791b */ /* 0x003fea0003800000 */
.L_x_5884:
        /* <DEDUP_REMOVED lines=15> */
.L_x_5885:
[----:B------:R-:W-:Y:S02]  /*0fe0*/  IMAD.MOV.U32 R12, RZ, RZ, 0x1 ;  /* 0x00000001ff0c7424 */ /* 0x000fe400078e00ff */
[----:B------:R-:W-:-:S04]  /*0ff0*/  FADD R2, R13, R14 ;  /* 0x0000000e0d027221 */ /* 0x000fc80000000000 */
[----:B------:R-:W-:-:S07]  /*1000*/  IMAD.MOV.U32 R13, RZ, RZ, R2 ;  /* 0x000000ffff0d7224 */ /* 0x000fce00078e0002 */
[----:B------:R-:W-:Y:S05]  /*1010*/  WARPSYNC.COLLECTIVE R15, `(.L_x_5886) ;  /* 0x000000000f087348 */ /* 0x000fea0003c00000 */
[----:B------:R0:W1:Y:S02]  /*1020*/  SHFL.BFLY P6, R14, R13, R12, R11 ;  /* 0x0c00000c0d0e7389 */ /* 0x00006400000c000b */
[----:B01----:R-:W-:Y:S05]  /*1030*/  ENDCOLLECTIVE ;  /* 0x000000000000791b */ /* 0x003fea0003800000 */
.L_x_5886:
[----:B------:R-:W-:Y:S05]  /*1040*/  BRA `(.L_x_5887) ;  /* 0xfffffff800d87947 */ /* 0x000fea000383ffff */
        .weak           $__internal_84_$__cuda_sm3x_div_rn_noftz_f32_slowpath
        .type           $__internal_84_$__cuda_sm3x_div_rn_noftz_f32_slowpath,@function
        .size           $__internal_84_$__cuda_sm3x_div_rn_noftz_f32_slowpath,(.L_x_37461 - $__internal_84_$__cuda_sm3x_div_rn_noftz_f32_slowpath)
$__internal_84_$__cuda_sm3x_div_rn_noftz_f32_slowpath:
[--C-:B------:R-:W-:Y:S01]  /*1050*/  SHF.R.U32.HI R11, RZ, 0x17, R3.reuse ;  /* 0x00000017ff0b7819 */ /* 0x100fe20000011603 */
[----:B------:R-:W-:Y:S01]  /*1060*/  BSSY.RECONVERGENT B2, `(.L_x_5888) ;  /* 0x0000064000027945 */ /* 0x000fe20003800200 */
[--C-:B------:R-:W-:Y:S01]  /*1070*/  SHF.R.U32.HI R12, RZ, 0x17, R0.reuse ;  /* 0x00000017ff0c7819 */ /* 0x100fe20000011600 */
[----:B------:R-:W-:Y:S01]  /*1080*/  IMAD.MOV.U32 R13, RZ, RZ, R0 ;  /* 0x000000ffff0d7224 */ /* 0x000fe200078e0000 */
[----:B------:R-:W-:Y:S01]  /*1090*/  LOP3.LUT R11, R11, 0xff, RZ, 0xc0, !PT ;  /* 0x000000ff0b0b7812 */ /* 0x000fe200078ec0ff */
[----:B------:R-:W-:Y:S01]  /*10a0*/  IMAD.MOV.U32 R14, RZ, RZ, R3 ;  /* 0x000000ffff0e7224 */ /* 0x000fe200078e0003 */
        /* <DEDUP_REMOVED lines=30> */
.L_x_5889:
        /* <DEDUP_REMOVED lines=51> */
.L_x_5896:
[----:B------:R-:W-:-:S04]  /*15c0*/  LOP3.LUT R0, R0, 0x80000000, RZ, 0xc0, !PT ;  /* 0x8000000000007812 */ /* 0x000fc800078ec0ff */
[----:B------:R-:W-:Y:S01]  /*15d0*/  LOP3.LUT R0, R0, 0x7f800000, RZ, 0xfc, !PT ;  /* 0x7f80000000007812 */ /* 0x000fe200078efcff */
[----:B------:R-:W-:Y:S06]  /*15e0*/  BRA `(.L_x_5897) ;  /* 0x0000000000047947 */ /* 0x000fec0003800000 */
.L_x_5895:
[----:B------:R-:W-:-:S07]  /*15f0*/  IMAD R0, R15, 0x800000, R0 ;  /* 0x008000000f007824 */ /* 0x000fce00078e0200 */
.L_x_5897:
[----:B------:R-:W-:Y:S05]  /*1600*/  BSYNC.RECONVERGENT B3 ;  /* 0x0000000000037941 */ /* 0x000fea0003800200 */
.L_x_5894:
[----:B------:R-:W-:Y:S05]  /*1610*/  BRA `(.L_x_5898) ;  /* 0x0000000000207947 */ /* 0x000fea0003800000 */
.L_x_5893:
[----:B------:R-:W-:-:S04]  /*1620*/  LOP3.LUT R0, R14, 0x80000000, R13, 0x48, !PT ;  /* 0x800000000e007812 */ /* 0x000fc800078e480d */
[----:B------:R-:W-:Y:S01]  /*1630*/  LOP3.LUT R0, R0, 0x7f800000, RZ, 0xfc, !PT ;  /* 0x7f80000000007812 */ /* 0x000fe200078efcff */
[----:B------:R-:W-:Y:S06]  /*1640*/  BRA `(.L_x_5898) ;  /* 0x0000000000147947 */ /* 0x000fec0003800000 */
.L_x_5892:
[----:B------:R-:W-:Y:S01]  /*1650*/  LOP3.LUT R0, R14, 0x80000000, R13, 0x48, !PT ;  /* 0x800000000e007812 */ /* 0x000fe200078e480d */
[----:B------:R-:W-:Y:S06]  /*1660*/  BRA `(.L_x_5898) ;  /* 0x00000000000c7947 */ /* 0x000fec0003800000 */
.L_x_5891:
[----:B------:R-:W0:Y:S01]  /*1670*/  MUFU.RSQ R0, -QNAN ;  /* 0xffc0000000007908 */ /* 0x000e220000001400 */
[----:B------:R-:W-:Y:S05]  /*1680*/  BRA `(.L_x_5898) ;  /* 0x0000000000047947 */ /* 0x000fea0003800000 */
.L_x_5890:
[----:B------:R-:W-:-:S07]  /*1690*/  FADD.FTZ R0, R0, R3 ;  /* 0x0000000300007221 */ /* 0x000fce0000010000 */
.L_x_5898:
[----:B------:R-:W-:Y:S05]  /*16a0*/  BSYNC.RECONVERGENT B2 ;  /* 0x0000000000027941 */ /* 0x000fea0003800200 */
.L_x_5888:
[----:B------:R-:W-:-:S04]  /*16b0*/  IMAD.MOV.U32 R3, RZ, RZ, 0x0 ;  /* 0x00000000ff037424 */ /* 0x000fc800078e00ff */
[----:B0-----:R-:W-:Y:S05]  /*16c0*/  RET.REL.NODEC R2 `(_Z15SoftmaxWarpImplI22BroadcastScaleMaskLoadIffbLm4EiE11DirectStoreIffEfLi1ELi1ELi4ELi1ELb1EL9Algorithm0EEvT_T0_ll) ;  /* 0xffffffe8024c7950 */ /* 0x001fea0003c3ffff */
.L_x_5899:
        /* <DEDUP_REMOVED lines=11> */
.L_x_37461:


//--------------------- .text._Z15SoftmaxWarpImplI22BroadcastScaleMaskLoadIffbLm4EiE11DirectStoreIffEfLi1ELi1ELi4ELi1ELb0EL9Algorithm0EEvT_T0_ll --------------------------
	.section	.text._Z15SoftmaxWarpImplI22BroadcastScaleMaskLoadIffbLm4EiE11DirectStoreIffEfLi1ELi1ELi4ELi1ELb0EL9Algorithm0EEvT_T0_ll,"ax",@progbits
	.align	128
        .global         _Z15SoftmaxWarpImplI22BroadcastScaleMaskLoadIffbLm4EiE11DirectStoreIffEfLi1ELi1ELi4ELi1ELb0EL9Algorithm0EEvT_T0_ll
        .type           _Z15SoftmaxWarpImplI22BroadcastScaleMaskLoadIffbLm4EiE11DirectStoreIffEfLi1ELi1ELi4ELi1ELb0EL9Algorithm0EEvT_T0_ll,@function
        .size           _Z15SoftmaxWarpImplI22BroadcastScaleMaskLoadIffbLm4EiE11DirectStoreIffEfLi1ELi1ELi4ELi1ELb0EL9Algorithm0EEvT_T0_ll,(.L_x_37462 - _Z15SoftmaxWarpImplI22BroadcastScaleMaskLoadIffbLm4EiE11DirectStoreIffEfLi1ELi1ELi4ELi1ELb0EL9Algorithm0EEvT_T0_ll)
        .other          _Z15SoftmaxWarpImplI22BroadcastScaleMaskLoadIffbLm4EiE11DirectStoreIffEfLi1ELi1ELi4ELi1ELb0EL9Algorithm0EEvT_T0_ll,@"STO_CUDA_ENTRY STV_DEFAULT"
_Z15SoftmaxWarpImplI22BroadcastScaleMaskLoadIffbLm4EiE11DirectStoreIffEfLi1ELi1ELi4ELi1ELb0EL9Algorithm0EEvT_T0_ll:
.text._Z15SoftmaxWarpImplI22BroadcastScaleMaskLoadIffbLm4EiE11DirectStoreIffEfLi1ELi1ELi4ELi1ELb0EL9Algorithm0EEvT_T0_ll:
        /* <DEDUP_REMOVED lines=27> */
.L_x_5900:
        /* <DEDUP_REMOVED lines=19> */
.L_x_5905:
        /* <DEDUP_REMOVED lines=55> */
[----:B------:R-:W-:Y:S02]  /*0650*/  ISETP.GE.U32.AND P0, PT, R3, R12, PT ;  /* 0x0000000c0300720c */ /* 0x000fe40003f06070 */
[----:B0-----:R-:W-:-:S06]  /*0660*/  IADD3 R3, PT, PT, R20, 0xffffffe, RZ ;  /* 0x0ffffffe14037810 */ /* 0x001fcc0007ffe0ff */
[----:B------:R-:W0:Y:S05]  /*0670*/  F2I.FTZ.U32.TRUNC.NTZ R3, R3 ;  /* 0x0000000300037305 */ /* 0x000e2a000021f000 */
        /* <DEDUP_REMOVED lines=22> */
[----:B------:R-:W-:Y:S02]  /*07e0*/  @P2 IADD3 R22, PT, PT, R22, 0x1, RZ ;  /* 0x0000000116162810 */ /* 0x000fe40007ffe0ff */
[----:B-1----:R-:W-:-:S04]  /*07f0*/  ISETP.NE.U32.AND P2, PT, R2, 0x1, PT ;  /* 0x000000010200780c */ /* 0x002fc80003f45070 */
[----:B------:R-:W-:Y:S01]  /*0800*/  @!P0 IMAD.MOV R22, RZ, RZ, -R22 ;  /* 0x000000ffff168224 */ /* 0x000fe200078e0a16 */
[----:B0-----:R-:W-:Y:S02]  /*0810*/  ISETP.NE.U32.AND P0, PT, R12, 0x1, PT ;  /* 0x000000010c00780c */ /* 0x001fe40003f05070 */
[----:B------:R-:W-:Y:S02]  /*0820*/  ISETP.NE.AND.EX P2, PT, R3, RZ, PT, P2 ;  /* 0x000000ff0300720c */ /* 0x000fe40003f45320 */
        /* <DEDUP_REMOVED lines=43> */
[----:B------:R-:W-:-:S05]  /*0ae0*/  FADD R13, RZ, R0 ;  /* 0x00000000ff0d7221 */ /* 0x000fca0000000000 */
[----:B------:R-:W0:Y:S02]  /*0af0*/  SHFL.BFLY PT, R14, R13, 0x2, 0x1f ;  /* 0x0c401f000d0e7f89 */ /* 0x000e2400000e0000 */
[----:B0-----:R-:W-:-:S05]  /*0b00*/  FADD R2, R13, R14 ;  /* 0x0000000e0d027221 */ /* 0x001fca0000000000 */
[----:B------:R0:W1:Y:S02]  /*0b10*/  SHFL.BFLY PT, R14, R2, 0x1, 0x1f ;  /* 0x0c201f00020e7f89 */ /* 0x00006400000e0000 */
.L_x_5911:
[----:B-1----:R-:W-:Y:S01]  /*0b20*/  FADD R3, R2, R14 ;  /* 0x0000000e02037221 */ /* 0x002fe20000000000 */
[----:B------:R-:W-:Y:S03]  /*0b30*/  BSSY.RECONVERGENT B1, `(.L_x_5903) ;  /* 0x000000c000017945 */ /* 0x000fe60003800200 */
[----:B0-----:R-:W0:Y:S08]  /*0b40*/  MUFU.RCP R2, R3 ;  /* 0x0000000300027308 */ /* 0x001e300000001000 */
        /* <DEDUP_REMOVED lines=8> */
[----:B------:R-:W-:Y:S05]  /*0bd0*/  CALL.REL.NOINC `($__internal_85_$__cuda_sm3x_div_rn_noftz_f32_slowpath) ;  /* 0x0000000000ec7944 */ /* 0x000fea0003c00000 */
[----:B------:R-:W-:-:S07]  /*0be0*/  IMAD.MOV.U32 R11, RZ, RZ, R0 ;  /* 0x000000ffff0b7224 */ /* 0x000fce00078e0000 */
.L_x_5904:
[----:B------:R-:W-:Y:S05]  /*0bf0*/  BSYNC.RECONVERGENT B1 ;  /* 0x0000000000017941 */ /* 0x000fea0003800200 */
.L_x_5903:
        /* <DEDUP_REMOVED lines=17> */
.L_x_5901:
[----:B------:R-:W-:Y:S05]  /*0d10*/  EXIT ;  /* 0x000000000000794d */ /* 0x000fea0003800000 */
.L_x_5902:
[----:B------:R-:W-:Y:S01]  /*0d20*/  HFMA2 R12, -RZ, RZ, 0, 1.1920928955078125e-07 ;  /* 0x00000002ff0c7431 */ /* 0x000fe200000001ff */
[----:B------:R-:W-:Y:S01]  /*0d30*/  BSSY B1, `(.L_x_5906) ;  /* 0x0000006000017945 */ /* 0x000fe20003800000 */
[----:B------:R-:W-:Y:S02]  /*0d40*/  IMAD.MOV.U32 R11, RZ, RZ, 0x1f ;  /* 0x0000001fff0b7424 */ /* 0x000fe400078e00ff */
[----:B------:R-:W-:-:S07]  /*0d50*/  IMAD.MOV.U32 R15, RZ, RZ, -0x1 ;  /* 0xffffffffff0f7424 */ /* 0x000fce00078e00ff */
[----:B------:R-:W-:Y:S05]  /*0d60*/  WARPSYNC.COLLECTIVE R15, `(.L_x_5907) ;  /* 0x000000000f087348 */ /* 0x000fea0003c00000 */
[----:B------:R0:W1:Y:S02]  /*0d70*/  SHFL.BFLY P6, R14, R13, R12, R11 ;  /* 0x0c00000c0d0e7389 */ /* 0x00006400000c000b */
[----:B01----:R-:W-:Y:S05]  /*0d80*/  ENDCOLLECTIVE ;  /* 0x000000000000791b */ /* 0x003fea0003800000 */
.L_x_5907:
[----:B------:R-:W-:Y:S05]  /*0d90*/  BSYNC B1 ;  /* 0x0000000000017941 */ /* 0x000fea0003800000 */
.L_x_5906:
[----:B------:R-:W-:Y:S01]  /*0da0*/  FMNMX R13, R13, R14, !PT ;  /* 0x0000000e0d0d7209 */ /* 0x000fe20007800000 */
[----:B------:R-:W-:Y:S01]  /*0db0*/  IMAD.MOV.U32 R12, RZ, RZ, 0x1 ;  /* 0x00000001ff0c7424 */ /* 0x000fe200078e00ff */
[----:B------:R-:W-:Y:S01]  /*0dc0*/  MOV R15, 0xffffffff ;  /* 0xffffffff000f7802 */ /* 0x000fe20000000f00 */
[----:B------:R-:W-:Y:S02]  /*0dd0*/  IMAD.MOV.U32 R11, RZ, RZ, 0x1f ;  /* 0x0000001fff0b7424 */ /* 0x000fe400078e00ff */
[----:B------:R-:W-:Y:S02]  /*0de0*/  IMAD.MOV.U32 R3, RZ, RZ, 0x3bbb989d ;  /* 0x3bbb989dff037424 */ /* 0x000fe400078e00ff */
[----:B------:R-:W-:-:S07]  /*0df0*/  IMAD.MOV.U32 R0, RZ, RZ, 0x437c0000 ;  /* 0x437c0000ff007424 */ /* 0x000fce00078e00ff */
[----:B------:R-:W-:Y:S05]  /*0e00*/  WARPSYNC.COLLECTIVE R15, `(.L_x_5908) ;  /* 0x000000000f087348 */ /* 0x000fea0003c00000 */
[----:B------:R0:W1:Y:S02]  /*0e10*/  SHFL.BFLY P6, R14, R13, R12, R11 ;  /* 0x0c00000c0d0e7389 */ /* 0x00006400000c000b */
[----:B01----:R-:W-:Y:S05]  /*0e20*/  ENDCOLLECTIVE ;  /* 0x000000000000791b */ /* 0x003fea0003800000 */
.L_x_5908:
[----:B------:R-:W-:Y:S01]  /*0e30*/  IMAD.MOV.U32 R12, RZ, RZ, 0x2 ;  /* 0x00000002ff0c7424 */ /* 0x000fe200078e00ff */
        /* <DEDUP_REMOVED lines=14> */
.L_x_5909:
[----:B------:R-:W-:Y:S02]  /*0f20*/  IMAD.MOV.U32 R12, RZ, RZ, 0x1 ;  /* 0x00000001ff0c7424 */ /* 0x000fe400078e00ff */
[----:B------:R-:W-:-:S05]  /*0f30*/  FADD R2, R13, R14 ;  /* 0x0000000e0d027221 */ /* 0x000fca0000000000 */
[----:B------:R-:W-:-:S07]  /*0f40*/  MOV R13, R2 ;  /* 0x00000002000d7202 */ /* 0x000fce0000000f00 */
[----:B------:R-:W-:Y:S05]  /*0f50*/  WARPSYNC.COLLECTIVE R15, `(.L_x_5910) ;  /* 0x000000000f087348 */ /* 0x000fea0003c00000 */
[----:B------:R0:W1:Y:S02]  /*0f60*/  SHFL.BFLY P6, R14, R13, R12, R11 ;  /* 0x0c00000c0d0e7389 */ /* 0x00006400000c000b */
[----:B01----:R-:W-:Y:S05]  /*0f70*/  ENDCOLLECTIVE ;  /* 0x000000000000791b */ /* 0x003fea0003800000 */
.L_x_5910:
[----:B------:R-:W-:Y:S05]  /*0f80*/  BRA `(.L_x_5911) ;  /* 0xfffffff800e47947 */ /* 0x000fea000383ffff */
        .weak           $__internal_85_$__cuda_sm3x_div_rn_noftz_f32_slowpath
        .type           $__internal_85_$__cuda_sm3x_div_rn_noftz_f32_slowpath,@function
        .size           $__internal_85_$__cuda_sm3x_div_rn_noftz_f32_slowpath,(.L_x_37462 - $__internal_85_$__cuda_sm3x_div_rn_noftz_f32_slowpath)
$__internal_85_$__cuda_sm3x_div_rn_noftz_f32_slowpath:
        /* <DEDUP_REMOVED lines=36> */
.L_x_5913:
        /* <DEDUP_REMOVED lines=51> */
.L_x_5920:
[----:B------:R-:W-:-:S04]  /*1500*/  LOP3.LUT R0, R0, 0x80000000, RZ, 0xc0, !PT ;  /* 0x8000000000007812 */ /* 0x000fc800078ec0ff */
[----:B------:R-:W-:Y:S01]  /*1510*/  LOP3.LUT R0, R0, 0x7f800000, RZ, 0xfc, !PT ;  /* 0x7f80000000007812 */ /* 0x000fe200078efcff */
[----:B------:R-:W-:Y:S06]  /*1520*/  BRA `(.L_x_5921) ;  /* 0x0000000000047947 */ /* 0x000fec0003800000 */
.L_x_5919:
[----:B------:R-:W-:-:S07]  /*1530*/  IMAD R0, R15, 0x800000, R0 ;  /* 0x008000000f007824 */ /* 0x000fce00078e0200 */
.L_x_5921:
[----:B------:R-:W-:Y:S05]  /*1540*/  BSYNC.RECONVERGENT B3 ;  /* 0x0000000000037941 */ /* 0x000fea0003800200 */
.L_x_5918:
[----:B------:R-:W-:Y:S05]  /*1550*/  BRA `(.L_x_5922) ;  /* 0x0000000000207947 */ /* 0x000fea0003800000 */
.L_x_5917:
[----:B------:R-:W-:-:S04]  /*1560*/  LOP3.LUT R0, R14, 0x80000000, R13, 0x48, !PT ;  /* 0x800000000e007812 */ /* 0x000fc800078e480d */
[----:B------:R-:W-:Y:S01]  /*1570*/  LOP3.LUT R0, R0, 0x7f800000, RZ, 0xfc, !PT ;  /* 0x7f80000000007812 */ /* 0x000fe200078efcff */
[----:B------:R-:W-:Y:S06]  /*1580*/  BRA `(.L_x_5922) ;  /* 0x0000000000147947 */ /* 0x000fec0003800000 */
.L_x_5916:
[----:B------:R-:W-:Y:S01]  /*1590*/  LOP3.LUT R0, R14, 0x80000000, R13, 0x48, !PT ;  /* 0x800000000e007812 */ /* 0x000fe200078e480d */
[----:B------:R-:W-:Y:S06]  /*15a0*/  BRA `(.L_x_5922) ;  /* 0x00000000000c7947 */ /* 0x000fec0003800000 */
.L_x_5915:
[----:B------:R-:W0:Y:S01]  /*15b0*/  MUFU.RSQ R0, -QNAN ;  /* 0xffc0000000007908 */ /* 0x000e220000001400 */
[----:B------:R-:W-:Y:S05]  /*15c0*/  BRA `(.L_x_5922) ;  /* 0x0000000000047947 */ /* 0x000fea0003800000 */
.L_x_5914:
[----:B------:R-:W-:-:S07]  /*15d0*/  FADD.FTZ R0, R0, R3 ;  /* 0x0000000300007221 */ /* 0x000fce0000010000 */
.L_x_5922:
[----:B------:R-:W-:Y:S05]  /*15e0*/  BSYNC.RECONVERGENT B2 ;  /* 0x0000000000027941 */ /* 0x000fea0003800200 */
.L_x_5912:
[----:B------:R-:W-:-:S04]  /*15f0*/  IMAD.MOV.U32 R3, RZ, RZ, 0x0 ;  /* 0x00000000ff037424 */ /* 0x000fc800078e00ff */
[----:B0-----:R-:W-:Y:S05]  /*1600*/  RET.REL.NODEC R2 `(_Z15SoftmaxWarpImplI22BroadcastScaleMaskLoadIffbLm4EiE11DirectStoreIffEfLi1ELi1ELi4ELi1ELb0EL9Algorithm0EEvT_T0_ll) ;  /* 0xffffffe8027c7950 */ /* 0x001fea0003c3ffff */
.L_x_5923:
        /* <DEDUP_REMOVED lines=15> */
.L_x_37462:


//--------------------- .text._Z15SoftmaxWarpImplI22BroadcastScaleMaskLoadIffbLm4EiE11DirectStoreIffEfLi1ELi1ELi4ELi2ELb1EL9Algorithm0EEvT_T0_ll --------------------------
	.section	.text._Z15SoftmaxWarpImplI22BroadcastScaleMaskLoadIffbLm4EiE11DirectStoreIffEfLi1ELi1ELi4ELi2ELb1EL9Algorithm0EEvT_T0_ll,"ax",@progbits
	.align	128
        .global         _Z15SoftmaxWarpImplI22BroadcastScaleMaskLoadIffbLm4EiE11DirectStoreIffEfLi1ELi1ELi4ELi2ELb1EL9Algorithm0EEvT_T0_ll
        .type           _Z15SoftmaxWarpImplI22BroadcastScaleMaskLoadIffbLm4EiE11DirectStoreIffEfLi1ELi1ELi4ELi2ELb1EL9Algorithm0EEvT_T0_ll,@function
        .size           _Z15SoftmaxWarpImplI22BroadcastScaleMaskLoadIffbLm4EiE11DirectStoreIffEfLi1ELi1ELi4ELi2ELb1EL9Algorithm0EEvT_T0_ll,(.L_x_37463 - _Z15SoftmaxWarpImplI22BroadcastScaleMaskLoadIffbLm4EiE11DirectStoreIffEfLi1ELi1ELi4ELi2ELb1EL9Algorithm0EEvT_T0_ll)
        .other          _Z15SoftmaxWarpImplI22BroadcastScaleMaskLoadIffbLm4EiE11DirectStoreIffEfLi1ELi1ELi4ELi2ELb1EL9Algorithm0EEvT_T0_ll,@"STO_CUDA_ENTRY STV_DEFAULT"
_Z15SoftmaxWarpImplI22BroadcastScaleMaskLoadIffbLm4EiE11DirectStoreIffEfLi1ELi1ELi4ELi2ELb1EL9Algorithm0EEvT_T0_ll:
.text._Z15SoftmaxWarpImplI22BroadcastScaleMaskLoadIffbLm4EiE11DirectStoreIffEfLi1ELi1ELi4ELi2ELb1EL9Algorithm0EEvT_T0_ll:
        /* <DEDUP_REMOVED lines=29> */
.L_x_5924:
        /* <DEDUP_REMOVED lines=20> */
.L_x_5939:
        /* <DEDUP_REMOVED lines=12> */
[----:B------:R-:W-:Y:S02]  /*03d0*/  R2UR UR7, R7 ;  /* 0x00000000070772ca */ /* 0x000fe400000e0000 */
[----:B------:R-:W-:Y:S02]  /*03e0*/  IABS R22, R0 ;  /* 0x0000000000167213 */ /* 0x000fe40000000000 */
[----:B------:R-:W-:Y:S02]  /*03f0*/  SHF.R.S64 R24, RZ, 0x1e, R0 ;  /* 0x0000001eff187819 */ /* 0x000fe40000001000 */
[----:B------:R-:W-:-:S02]  /*0400*/  R2UR UR4, R6 ;  /* 0x00000000060472ca */ /* 0x000fc400000e0000 */
[----:B------:R-:W-:Y:S01]  /*0410*/  R2UR UR5, R7 ;  /* 0x00000000070572ca */ /* 0x000fe200000e0000 */
[----:B-1----:R-:W1:Y:S02]  /*0420*/  MUFU.RCP R11, R11 ;  /* 0x0000000b000b7308 */ /* 0x002e640000001000 */
[----:B-1----:R-:W-:Y:S01]  /*0430*/  VIADD R12, R11, 0xffffffe ;  /* 0x0ffffffe0b0c7836 */ /* 0x002fe20000000000 */
[----:B--2---:R-:W-:-:S05]  /*0440*/  IABS R11, R5 ;  /* 0x00000005000b7213 */ /* 0x004fca0000000000 */
[----:B------:R1:W2:Y:S08]  /*0450*/  F2I.FTZ.U32.TRUNC.NTZ R13, R12 ;  /* 0x0000000c000d7305 */ /* 0x0002b0000021f000 */
[----:B------:R-:W5:Y:S01]  /*0460*/  I2F.RP R18, R11 ;  /* 0x0000000b00127306 */ /* 0x000f620000209400 */
[----:B-1----:R-:W-:Y:S02]  /*0470*/  HFMA2 R12, -RZ, RZ, 0, 0 ;  /* 0x00000000ff0c7431 */ /* 0x002fe400000001ff */
[----:B--2---:R-:W-:-:S04]  /*0480*/  IMAD.MOV R23, RZ, RZ, -R13 ;  /* 0x000000ffff177224 */ /* 0x004fc800078e0a0d */
[----:B------:R-:W-:-:S04]  /*0490*/  IMAD R23, R23, R2, RZ ;  /* 0x0000000217177224 */ /* 0x000fc800078e02ff */
[----:B------:R-:W-:Y:S01]  /*04a0*/  IMAD.HI.U32 R13, R13, R23, R12 ;  /* 0x000000170d0d7227 */ /* 0x000fe200078e000c */
[----:B-----5:R-:W1:Y:S05]  /*04b0*/  MUFU.RCP R18, R18 ;  /* 0x0000001200127308 */ /* 0x020e6a0000001000 */
[----:B------:R-:W-:-:S04]  /*04c0*/  IMAD.HI.U32 R16, R13, R22, RZ ;  /* 0x000000160d107227 */ /* 0x000fc800078e00ff */
[----:B------:R-:W-:-:S04]  /*04d0*/  IMAD.MOV R13, RZ, RZ, -R16 ;  /* 0x000000ffff0d7224 */ /* 0x000fc800078e0a10 */
[----:B------:R-:W-:Y:S02]  /*04e0*/  IMAD R13, R2, R13, R22 ;  /* 0x0000000d020d7224 */ /* 0x000fe400078e0216 */
[----:B-1----:R-:W-:-:S03]  /*04f0*/  VIADD R12, R18, 0xffffffe ;  /* 0x0ffffffe120c7836 */ /* 0x002fc60000000000 */
[----:B------:R-:W-:-:S13]  /*0500*/  ISETP.GT.U32.AND P2, PT, R2, R13, PT ;  /* 0x0000000d0200720c */ /* 0x000fda0003f44070 */
[----:B------:R-:W-:Y:S01]  /*0510*/  @!P2 IMAD.IADD R13, R13, 0x1, -R2 ;  /* 0x000000010d0da824 */ /* 0x000fe200078e0a02 */
[----:B------:R-:W-:Y:S02]  /*0520*/  @!P2 IADD3 R16, PT, PT, R16, 0x1, RZ ;  /* 0x000000011010a810 */ /* 0x000fe40007ffe0ff */
        /* <DEDUP_REMOVED lines=34> */
[----:B------:R-:W-:Y:S02]  /*0750*/  HFMA2 R12, -RZ, RZ, 0, 0 ;  /* 0x00000000ff0c7431 */ /* 0x000fe400000001ff */
[----:B------:R-:W-:Y:S02]  /*0760*/  IMAD R23, R23, R16, RZ ;  /* 0x0000001017177224 */ /* 0x000fe400078e02ff */
[----:B------:R-:W-:Y:S01]  /*0770*/  @!P3 IMAD.MOV R11, RZ, RZ, -R11 ;  /* 0x000000ffff0bb224 */ /* 0x000fe200078e0a0b */
[----:B------:R-:W-:-:S05]  /*0780*/  @!P2 LOP3.LUT R11, RZ, R5, RZ, 0x33, !PT ;  /* 0x00000005ff0ba212 */ /* 0x000fca00078e33ff */
        /* <DEDUP_REMOVED lines=17> */
[----:B------:R-:W-:-:S04]  /*08a0*/  ISETP.NE.AND.EX P2, PT, R13, RZ, PT, P2 ;  /* 0x000000ff0d00720c */ /* 0x000fc80003f45320 */
        /* <DEDUP_REMOVED lines=29> */
.L_x_5927:
[----:B------:R-:W-:Y:S05]  /*0a80*/  BSYNC.RECONVERGENT B1 ;  /* 0x0000000000017941 */ /* 0x000fea0003800200 */
.L_x_5926:
[----:B------:R-:W-:Y:S01]  /*0a90*/  BSSY.RECONVERGENT B1, `(.L_x_5928) ;  /* 0x0000076000017945 */ /* 0x000fe20003800200 */
[----:B------:R-:W-:Y:S01]  /*0aa0*/  IMAD.MOV.U32 R22, RZ, RZ, -0x800000 ;  /* 0xff800000ff167424 */ /* 0x000fe200078e00ff */
[----:B------:R-:W-:Y:S02]  /*0ab0*/  MOV R0, 0xff800000 ;  /* 0xff80000000007802 */ /* 0x000fe40000000f00 */
[----:B------:R-:W-:Y:S05]  /*0ac0*/  @P0 BRA `(.L_x_5929) ;  /* 0x0000000400c80947 */ /* 0x000fea0003800000 */
        /* <DEDUP_REMOVED lines=11> */
[----:B-1----:R-:W-:-:S06]  /*0b80*/  VIADD R22, R12, 0xffffffe ;  /* 0x0ffffffe0c167836 */ /* 0x002fcc0000000000 */
[----:B------:R1:W3:Y:S02]  /*0b90*/  F2I.FTZ.U32.TRUNC.NTZ R23, R22 ;  /* 0x0000001600177305 */ /* 0x0002e4000021f000 */
[----:B-1----:R-:W-:Y:S02]  /*0ba0*/  HFMA2 R22, -RZ, RZ, 0, 0 ;  /* 0x00000000ff167431 */ /* 0x002fe400000001ff */
[----:B---3--:R-:W-:-:S04]  /*0bb0*/  IMAD.MOV R25, RZ, RZ, -R23 ;  /* 0x000000ffff197224 */ /* 0x008fc800078e0a17 */
[----:B------:R-:W-:-:S04]  /*0bc0*/  IMAD R11, R25, R2, RZ ;  /* 0x00000002190b7224 */ /* 0x000fc800078e02ff */
[----:B------:R-:W-:Y:S01]  /*0bd0*/  IMAD.HI.U32 R18, R23, R11, R22 ;  /* 0x0000000b17127227 */ /* 0x000fe200078e0016 */
[----:B--2---:R-:W-:-:S03]  /*0be0*/  IABS R11, R5 ;  /* 0x00000005000b7213 */ /* 0x004fc60000000000 */
        /* <DEDUP_REMOVED lines=15> */
[----:B------:R-:W-:-:S04]  /*0ce0*/  @P1 VIADD R12, R12, 0x1 ;  /* 0x000000010c0c1836 */ /* 0x000fc80000000000 */
[----:B------:R-:W-:Y:S02]  /*0cf0*/  IMAD.MOV.U32 R2, RZ, RZ, R12 ;  /* 0x000000ffff027224 */ /* 0x000fe400078e000c */
[----:B-1----:R-:W-:-:S03]  /*0d00*/  IMAD.MOV.U32 R22, RZ, RZ, RZ ;  /* 0x000000ffff167224 */ /* 0x002fc600078e00ff */
[----:B------:R-:W-:Y:S01]  /*0d10*/  @!P3 IADD3 R2, PT, PT, -R2, RZ, RZ ;  /* 0x000000ff0202b210 */ /* 0x000fe20007ffe1ff */
[----:B--2---:R-:W-:Y:S01]  /*0d20*/  IMAD.MOV R12, RZ, RZ, -R23 ;  /* 0x000000ffff0c7224 */ /* 0x004fe200078e0a17 */
[----:B------:R-:W-:-:S03]  /*0d30*/  @!P2 LOP3.LUT R2, RZ, R3, RZ, 0x33, !PT ;  /* 0x00000003ff02a212 */ /* 0x000fc600078e33ff */
[----:B------:R-:W-:Y:S01]  /*0d40*/  IMAD R25, R12, R11, RZ ;  /* 0x0000000b0c197224 */ /* 0x000fe200078e02ff */
[----:B------:R-:W-:Y:S01]  /*0d50*/  IABS R12, R8 ;  /* 0x00000008000c7213 */ /* 0x000fe20000000000 */
[----:B------:R-:W-:Y:S02]  /*0d60*/  IMAD.MOV R18, RZ, RZ, -R2 ;  /* 0x000000ffff127224 */ /* 0x000fe400078e0a02 */
[----:B------:R-:W-:-:S04]  /*0d70*/  IMAD.HI.U32 R25, R23, R25, R22 ;  /* 0x0000001917197227 */ /* 0x000fc800078e0016 */
[----:B------:R-:W-:-:S05]  /*0d80*/  IMAD R18, R3, R18, R0 ;  /* 0x0000001203127224 */ /* 0x000fca00078e0200 */
[----:B------:R-:W-:-:S05]  /*0d90*/  IABS R24, R18 ;  /* 0x0000001200187213 */ /* 0x000fca0000000000 */
[----:B------:R-:W-:Y:S02]  /*0da0*/  IMAD.HI.U32 R22, R25, R24, RZ ;  /* 0x0000001819167227 */ /* 0x000fe400078e00ff */
[----:B------:R-:W1:Y:S03]  /*0db0*/  I2F.RP R25, R12 ;  /* 0x0000000c00197306 */ /* 0x000e660000209400 */
[----:B------:R-:W-:-:S05]  /*0dc0*/  IADD3 R23, PT, PT, -R22, RZ, RZ ;  /* 0x000000ff16177210 */ /* 0x000fca0007ffe1ff */
        /* <DEDUP_REMOVED lines=11> */
[----:B------:R-:W-:-:S05]  /*0e80*/  @P1 IADD3 R22, PT, PT, R22, 0x1, RZ ;  /* 0x0000000116161810 */ /* 0x000fca0007ffe0ff */
[----:B------:R-:W-:Y:S02]  /*0e90*/  IMAD.MOV.U32 R11, RZ, RZ, R22 ;  /* 0x000000ffff0b7224 */ /* 0x000fe400078e0016 */
[----:B------:R-:W-:Y:S02]  /*0ea0*/  IMAD.MOV.U32 R22, RZ, RZ, RZ ;  /* 0x000000ffff167224 */ /* 0x000fe400078e00ff */
        /* <DEDUP_REMOVED lines=23> */
[----:B0-----:R-:W-:Y:S02]  /*1020*/  ISETP.NE.U32.AND P3, PT, R14, 0x1, PT ;  /* 0x000000010e00780c */ /* 0x001fe40003f65070 */
[----:B------:R-:W-:Y:S01]  /*1030*/  MOV R12, R18 ;  /* 0x00000012000c7202 */ /* 0x000fe20000000f00 */
[----:B------:R-:W-:Y:S01]  /*1040*/  IMAD R2, R2, UR36, RZ ;  /* 0x0000002402027c24 */ /* 0x000fe2000f8e02ff */
[----:B------:R-:W-:-:S03]  /*1050*/  ISETP.NE.AND.EX P3, PT, R15, RZ, PT, P3 ;  /* 0x000000ff0f00720c */ /* 0x000fc60003f65330 */
[----:B------:R-:W-:Y:S01]  /*1060*/  @!P1 IMAD.MOV R12, RZ, RZ, -R12 ;  /* 0x000000ffff0c9224 */ /* 0x000fe200078e0a0c */
[----:B------:R-:W-:Y:S02]  /*1070*/  @!P4 LOP3.LUT R12, RZ, R8, RZ, 0x33, !PT ;  /* 0x00000008ff0cc212 */ /* 0x000fe400078e33ff */
[----:B--2---:R-:W-:Y:S02]  /*1080*/  ISETP.NE.U32.AND P2, PT, R24, 0x1, PT ;  /* 0x000000011800780c */ /* 0x004fe40003f45070 */
[----:B------:R-:W-:Y:S01]  /*1090*/  ISETP.NE.U32.AND P1, PT, R20, 0x1, PT ;  /* 0x000000011400780c */ /* 0x000fe20003f25070 */
        /* <DEDUP_REMOVED lines=21> */
.L_x_5929:
[----:B------:R-:W-:Y:S05]  /*11f0*/  BSYNC.RECONVERGENT B1 ;  /* 0x0000000000017941 */ /* 0x000fea0003800200 */
.L_x_5928:
[----:B------:R-:W-:-:S03]  /*1200*/  UMOV UR4, 0xffffffff ;  /* 0xffffffff00047882 */ /* 0x000fc60000000000 */
[----:B------:R-:W-:Y:S05]  /*1210*/  BRA.DIV UR4, `(.L_x_5930) ;  /* 0x0000000604987947 */ /* 0x000fea000b800000 */
[----:B0-----:R-:W0:Y:S01]  /*1220*/  SHFL.BFLY PT, R14, R13, 0x2, 0x1f ;  /* 0x0c401f000d0e7f89 */ /* 0x001e2200000e0000 */
[----:B------:R-:W-:-:S03]  /*1230*/  HFMA2 R15, -RZ, RZ, 0.96630859375, -0.0022525787353515625 ;  /* 0x3bbb989dff0f7431 */ /* 0x000fc600000001ff */
[----:B------:R-:W5:Y:S01]  /*1240*/  SHFL.BFLY PT, R23, R0, 0x2, 0x1f ;  /* 0x0c401f0000177f89 */ /* 0x000f6200000e0000 */
[----:B0-----:R-:W-:Y:S02]  /*1250*/  FMNMX R18, R14, R13, !PT ;  /* 0x0000000d0e127209 */ /* 0x001fe40007800000 */
[----:B-----5:R-:W-:-:S03]  /*1260*/  FMNMX R2, R23, R0, !PT ;  /* 0x0000000017027209 */ /* 0x020fc60007800000 */
[----:B-1----:R-:W0:Y:S04]  /*1270*/  SHFL.BFLY PT, R21, R18, 0x1, 0x1f ;  /* 0x0c201f0012157f89 */ /* 0x002e2800000e0000 */
[----:B------:R-:W1:Y:S01]  /*1280*/  SHFL.BFLY PT, R14, R2, 0x1, 0x1f ;  /* 0x0c201f00020e7f89 */ /* 0x000e6200000e0000 */
[----:B0-----:R-:W-:Y:S02]  /*1290*/  FMNMX R21, R18, R21, !PT ;  /* 0x0000001512157209 */ /* 0x001fe40007800000 */
[----:B-1----:R-:W-:-:S03]  /*12a0*/  FMNMX R11, R2, R14, !PT ;  /* 0x0000000e020b7209 */ /* 0x002fc60007800000 */
[----:B------:R-:W-:Y:S01]  /*12b0*/  FADD R16, -R21, R16 ;  /* 0x0000001015107221 */ /* 0x000fe20000000100 */
[----:B------:R-:W-:-:S03]  /*12c0*/  IMAD.MOV.U32 R21, RZ, RZ, 0x437c0000 ;  /* 0x437c0000ff157424 */ /* 0x000fc600078e00ff */
[----:B------:R-:W-:Y:S01]  /*12d0*/  FFMA.SAT R12, R16, R15, 0.5 ;  /* 0x3f000000100c7423 */ /* 0x000fe2000000200f */
[----:B------:R-:W-:-:S03]  /*12e0*/  FADD R22, -R11, R22 ;  /* 0x000000160b167221 */ /* 0x000fc60000000100 */
        /* <DEDUP_REMOVED lines=9> */
[----:B------:R-:W-:-:S04]  /*1380*/  FFMA R13, R22, 1.4426950216293334961, -R13 ;  /* 0x3fb8aa3b160d7823 */ /* 0x000fc8000000080d */
        /* <DEDUP_REMOVED lines=12> */
[----:B------:R1:W1:Y:S01]  /*1450*/  SHFL.BFLY PT, R14, R23, 0x1, 0x1f ;  /* 0x0c201f00170e7f89 */ /* 0x00026200000e0000 */
[----:B0-----:R-:W-:-:S07]  /*1460*/  FADD R21, R18, R21 ;  /* 0x0000001512157221 */ /* 0x001fce0000000000 */
.L_x_5949:
        /* <DEDUP_REMOVED lines=12> */
[----:B--234-:R-:W-:Y:S05]  /*1530*/  CALL.REL.NOINC `($__internal_86_$__cuda_sm3x_div_rn_noftz_f32_slowpath) ;  /* 0x00000008000c7944 */ /* 0x01cfea0003c00000 */
[----:B------:R-:W-:-:S07]  /*1540*/  IMAD.MOV.U32 R11, RZ, RZ, R2 ;  /* 0x000000ffff0b7224 */ /* 0x000fce00078e0002 */
.L_x_5932:
[----:B------:R-:W-:Y:S05]  /*1550*/  BSYNC.RECONVERGENT B1 ;  /* 0x0000000000017941 */ /* 0x000fea0003800200 */
.L_x_5931:
        /* <DEDUP_REMOVED lines=19> */
.L_x_5934:
[----:B------:R-:W-:Y:S05]  /*1690*/  BSYNC.RECONVERGENT B1 ;  /* 0x0000000000017941 */ /* 0x000fea0003800200 */
.L_x_5933:
[----:B------:R-:W-:Y:S01]  /*16a0*/  BSSY.RECONVERGENT B1, `(.L_x_5935) ;  /* 0x0000008000017945 */ /* 0x000fe20003800200 */
[----:B------:R-:W-:-:S03]  /*16b0*/  FFMA R21, R21, R16, R2 ;  /* 0x0000001015157223 */ /* 0x000fc60000000002 */
[----:B------:R-:W-:Y:S05]  /*16c0*/  @!P1 BRA `(.L_x_5936) ;  /* 0x0000000000149947 */ /* 0x000fea0003800000 */
[----:B------:R-:W-:Y:S01]  /*16d0*/  MOV R2, R0 ;  /* 0x0000000000027202 */ /* 0x000fe20000000f00 */
[----:B0-----:R-:W-:Y:S01]  /*16e0*/  IMAD.MOV.U32 R11, RZ, RZ, R23 ;  /* 0x000000ffff0b7224 */ /* 0x001fe200078e0017 */
[----:B------:R-:W-:-:S07]  /*16f0*/  MOV R12, 0x1710 ;  /* 0x00001710000c7802 */ /* 0x000fce0000000f00 */
[----:B--234-:R-:W-:Y:S05]  /*1700*/  CALL.REL.NOINC `($__internal_86_$__cuda_sm3x_div_rn_noftz_f32_slowpath) ;  /* 0x0000000400987944 */ /* 0x01cfea0003c00000 */
[----:B------:R-:W-:-:S07]  /*1710*/  IMAD.MOV.U32 R21, RZ, RZ, R2 ;  /* 0x000000ffff157224 */ /* 0x000fce00078e0002 */
.L_x_5936:
[----:B------:R-:W-:Y:S05]  /*1720*/  BSYNC.RECONVERGENT B1 ;  /* 0x0000000000017941 */ /* 0x000fea0003800200 */
.L_x_5935:
[----:B------:R-:W-:Y:S04]  /*1730*/  BSSY.RECONVERGENT B1, `(.L_x_5937) ;  /* 0x000000d000017945 */ /* 0x000fe80003800200 */
[----:B------:R-:W-:Y:S05]  /*1740*/  @P0 BRA `(.L_x_5938) ;  /* 0x00000000002c0947 */ /* 0x000fea0003800000 */
[----:B------:R-:W1:Y:S01]  /*1750*/  LDC.64 R12, c[0x0][0x400] ;  /* 0x00010000ff0c7b82 */ /* 0x000e620000000a00 */
[----:B------:R-:W-:Y:S01]  /*1760*/  IMAD R0, R19, UR46, RZ ;  /* 0x0000002e13007c24 */ /* 0x000fe2000f8e02ff */
[----:B------:R-:W-:Y:S02]  /*1770*/  R2UR UR4, R6 ;  /* 0x00000000060472ca */ /* 0x000fe400000e0000 */
[----:B------:R-:W-:Y:S01]  /*1780*/  R2UR UR5, R7 ;  /* 0x00000000070572ca */ /* 0x000fe200000e0000 */
[C---:B0-----:R-:W-:Y:S02]  /*1790*/  IMAD R11, R17.reuse, UR47, R0 ;  /* 0x0000002f110b7c24 */ /* 0x041fe4000f8e0200 */
[----:B-1----:R-:W-:-:S03]  /*17a0*/  IMAD.WIDE.U32 R12, R17, UR46, R12 ;  /* 0x0000002e110c7c25 */ /* 0x002fc6000f8e000c */
[----:B------:R-:W-:-:S04]  /*17b0*/  IADD3 R0, P0, PT, R4, R12, RZ ;  /* 0x0000000c04007210 */ /* 0x000fc80007f1e0ff */
[----:B------:R-:W-:Y:S02]  /*17c0*/  IADD3.X R13, PT, PT, R11, R13, RZ, P0, !PT ;  /* 0x0000000d0b0d7210 */ /* 0x000fe400007fe4ff */
[----:B------:R-:W-:-:S04]  /*17d0*/  LEA R12, P0, R0, UR48, 0x2 ;  /* 0x00000030000c7c11 */ /* 0x000fc8000f8010ff */
[----:B------:R-:W-:-:S05]  /*17e0*/  LEA.HI.X R13, R0, UR49, R13, 0x2, P0 ;  /* 0x00000031000d7c11 */ /* 0x000fca00080f140d */
[----:B------:R1:W-:Y:S04]  /*17f0*/  STG.E desc[UR4][R12.64], R21 ;  /* 0x000000150c007986 */ /* 0x0003e8000c101904 */
.L_x_5938:
[----:B------:R-:W-:Y:S05]  /*1800*/  BSYNC.RECONVERGENT B1 ;  /* 0x0000000000017941 */ /* 0x000fea0003800200 */
.L_x_5937:
[----:B------:R-:W-:-:S04]  /*1810*/  IADD3 R17, P0, PT, R10, R17, RZ ;  /* 0x000000110a117210 */ /* 0x000fc80007f1e0ff */
[----:B------:R-:W-:Y:S02]  /*1820*/  LEA.HI.X.SX32 R19, R10, R19, 0x1, P0 ;  /* 0x000000130a137211 */ /* 0x000fe400000f0eff */
[----:B------:R-:W-:-:S04]  /*1830*/  ISETP.GE.U32.AND P0, PT, R17, UR50, PT ;  /* 0x0000003211007c0c */ /* 0x000fc8000bf06070 */
[----:B------:R-:W-:-:S13]  /*1840*/  ISETP.GE.AND.EX P0, PT, R19, UR51, PT, P0 ;  /* 0x0000003313007c0c */ /* 0x000fda000bf06300 */
[----:B------:R-:W-:Y:S05]  /*1850*/  @!P0 BRA `(.L_x_5939) ;  /* 0xffffffe800ac8947 */ /* 0x000fea000383ffff */
[----:B------:R-:W-:Y:S05]  /*1860*/  BSYNC B0 ;  /* 0x0000000000007941 */ /* 0x000fea0003800000 */
.L_x_5925:
[----:B------:R-:W-:Y:S05]  /*1870*/  EXIT ;  /* 0x000000000000794d */ /* 0x000fea0003800000 */
.L_x_5930:
[----:B------:R-:W-:Y:S01]  /*1880*/  BSSY B1, `(.L_x_5940) ;  /* 0x0000007000017945 */ /* 0x000fe20003800000 */
[----:B------:R-:W-:Y:S01]  /*1890*/  IMAD.MOV.U32 R12, RZ, RZ, 0x2 ;  /* 0x00000002ff0c7424 */ /* 0x000fe200078e00ff */
[----:B0-----:R-:W-:Y:S01]  /*18a0*/  MOV R15, 0xffffffff ;  /* 0xffffffff000f7802 */ /* 0x001fe20000000f00 */
[----:B------:R-:W-:-:S07]  /*18b0*/  IMAD.MOV.U32 R11, RZ, RZ, 0x1f ;  /* 0x0000001fff0b7424 */ /* 0x000fce00078e00ff */
[----:B-1234-:R-:W-:Y:S05]  /*18c0*/  WARPSYNC.COLLECTIVE R15, `(.L_x_5941) ;  /* 0x000000000f087348 */ /* 0x01efea0003c00000 */
[----:B------:R0:W0:Y:S02]  /*18d0*/  SHFL.BFLY P6, R14, R13, R12, R11 ;  /* 0x0c00000c0d0e7389 */ /* 0x00002400000c000b */
[----:B01234-:R-:W-:Y:S05]  /*18e0*/  ENDCOLLECTIVE ;  /* 0x000000000000791b */ /* 0x01ffea0003800000 */
.L_x_5941:
[----:B------:R-:W-:Y:S05]  /*18f0*/  BSYNC B1 ;  /* 0x0000000000017941 */ /* 0x000fea0003800000 */
.L_x_5940:
[----:B------:R-:W-:Y:S01]  /*1900*/  FMNMX R18, R14, R13, !PT ;  /* 0x0000000d0e127209 */ /* 0x000fe20007800000 */
[----:B------:R-:W-:Y:S02]  /*1910*/  HFMA2 R11, -RZ, RZ, 0, 1.847743988037109375e-06 ;  /* 0x0000001fff0b7431 */ /* 0x000fe400000001ff */
[----:B------:R-:W-:Y:S02]  /*1920*/  IMAD.MOV.U32 R12, RZ, RZ, 0x1 ;  /* 0x00000001ff0c7424 */ /* 0x000fe400078e00ff */
[----:B------:R-:W-:Y:S02]  /*1930*/  IMAD.MOV.U32 R15, RZ, RZ, -0x1 ;  /* 0xffffffffff0f7424 */ /* 0x000fe400078e00ff */
[----:B------:R-:W-:-:S07]  /*1940*/  IMAD.MOV.U32 R13, RZ, RZ, R18 ;  /* 0x000000ffff0d7224 */ /* 0x000fce00078e0012 */
[----:B------:R-:W-:Y:S05]  /*1950*/  WARPSYNC.COLLECTIVE R15, `(.L_x_5942) ;  /* 0x000000000f087348 */ /* 0x000fea0003c00000 */
[----:B------:R0:W1:Y:S02]  /*1960*/  SHFL.BFLY P6, R14, R13, R12, R11 ;  /* 0x0c00000c0d0e7389 */ /* 0x00006400000c000b */
[----:B01----:R-:W-:Y:S05]  /*1970*/  ENDCOLLECTIVE ;  /* 0x000000000000791b */ /* 0x003fea0003800000 */
.L_x_5942:
[----:B------:R-:W-:Y:S01]  /*1980*/  MOV R13, R0 ;  /* 0x00000000000d7202 */ /* 0x000fe20000000f00 */
[----:B------:R-:W-:Y:S02]  /*1990*/  IMAD.MOV.U32 R12, RZ, RZ, 0x2 ;  /* 0x00000002ff0c7424 */ /* 0x000fe400078e00ff */
[----:B------:R-:W-:-:S07]  /*19a0*/  IMAD.MOV.U32 R21, RZ, RZ, R14 ;  /* 0x000000ffff157224 */ /* 0x000fce00078e000e */
[----:B------:R-:W-:Y:S05]  /*19b0*/  WARPSYNC.COLLECTIVE R15, `(.L_x_5943) ;  /* 0x000000000f087348 */ /* 0x000fea0003c00000 */
[----:B------:R0:W1:Y:S02]  /*19c0*/  SHFL.BFLY P6, R14, R13, R12, R11 ;  /* 0x0c00000c0d0e7389 */ /* 0x00006400000c000b */
[----:B01----:R-:W-:Y:S05]  /*19d0*/  ENDCOLLECTIVE ;  /* 0x000000000000791b */ /* 0x003fea0003800000 */
.L_x_5943:
[----:B------:R-:W-:-:S05]  /*19e0*/  FMNMX R21, R18, R21, !PT ;  /* 0x0000001512157209 */ /* 0x000fca0007800000 */
[----:B------:R-:W-:Y:S01]  /*19f0*/  FADD R21, -R21, R16 ;  /* 0x0000001015157221 */ /* 0x000fe20000000100 */
[----:B------:R-:W-:Y:S02]  /*1a00*/  IMAD.MOV.U32 R12, RZ, RZ, 0x1 ;  /* 0x00000001ff0c7424 */ /* 0x000fe400078e00ff */
[----:B------:R-:W-:-:S05]  /*1a10*/  IMAD.MOV.U32 R23, RZ, RZ, R14 ;  /* 0x000000ffff177224 */ /* 0x000fca00078e000e */
[----:B------:R-:W-:Y:S01]  /*1a20*/  FMNMX R2, R23, R0, !PT ;  /* 0x0000000017027209 */ /* 0x000fe20007800000 */
[----:B------:R-:W-:Y:S01]  /*1a30*/  HFMA2 R0, -RZ, RZ, 0.96630859375, -0.0022525787353515625 ;  /* 0x3bbb989dff007431 */ /* 0x000fe200000001ff */
[----:B------:R-:W-:-:S03]  /*1a40*/  MOV R23, 0x437c0000 ;  /* 0x437c000000177802 */ /* 0x000fc60000000f00 */
[----:B------:R-:W-:-:S07]  /*1a50*/  IMAD.MOV.U32 R13, RZ, RZ, R2 ;  /* 0x000000ffff0d7224 */ /* 0x000fce00078e0002 */
[----:B------:R-:W-:Y:S05]  /*1a60*/  WARPSYNC.COLLECTIVE R15, `(.L_x_5944) ;  /* 0x000000000f087348 */ /* 0x000fea0003c00000 */
[----:B------:R0:W1:Y:S02]  /*1a70*/  SHFL.BFLY P6, R14, R13, R12, R11 ;  /* 0x0c00000c0d0e7389 */ /* 0x00006400000c000b */
[----:B01----:R-:W-:Y:S05]  /*1a80*/  ENDCOLLECTIVE ;  /* 0x000000000000791b */ /* 0x003fea0003800000 */
.L_x_5944:
[----:B------:R-:W-:-:S04]  /*1a90*/  FFMA.SAT R16, R21, R0, 0.5 ;  /* 0x3f00000015107423 */ /* 0x000fc80000002000 */
[----:B------:R-:W-:-:S04]  /*1aa0*/  FFMA.RM R16, R16, R23, 12582913 ;  /* 0x4b40000110107423 */ /* 0x000fc80000004017 */
[----:B------:R-:W-:-:S04]  /*1ab0*/  FADD R18, R16, -12583039 ;  /* 0xcb40007f10127421 */ /* 0x000fc80000000000 */
[----:B------:R-:W-:Y:S01]  /*1ac0*/  FFMA R18, R21, 1.4426950216293334961, -R18 ;  /* 0x3fb8aa3b15127823 */ /* 0x000fe20000000812 */
[----:B------:R-:W-:-:S03]  /*1ad0*/  IMAD.SHL.U32 R11, R16, 0x800000, RZ ;  /* 0x00800000100b7824 */ /* 0x000fc600078e00ff */
[----:B------:R-:W-:-:S06]  /*1ae0*/  FFMA R18, R21, 1.925963033500011079e-08, R18 ;  /* 0x32a5706015127823 */ /* 0x000fcc0000000012 */
[----:B------:R-:W0:Y:S01]  /*1af0*/  MUFU.EX2 R18, R18 ;  /* 0x0000001200127308 */ /* 0x000e220000000800 */
[----:B------:R-:W-:-:S05]  /*1b00*/  FMNMX R21, R2, R14, !PT ;  /* 0x0000000e02157209 */ /* 0x000fca0007800000 */
[----:B------:R-:W-:-:S04]  /*1b10*/  FADD R21, -R21, R22 ;  /* 0x0000001615157221 */ /* 0x000fc80000000100 */
[----:B------:R-:W-:-:S04]  /*1b20*/  FFMA.SAT R0, R21, R0, 0.5 ;  /* 0x3f00000015007423 */ /* 0x000fc80000002000 */
[----:B------:R-:W-:Y:S01]  /*1b30*/  FFMA.RM R0, R0, R23, 12582913 ;  /* 0x4b40000100007423 */ /* 0x000fe20000004017 */
[----:B0-----:R-:W-:-:S03]  /*1b40*/  FMUL R2, R11, R18 ;  /* 0x000000120b027220 */ /* 0x001fc60000400000 */
[C---:B------:R-:W-:Y:S01]  /*1b50*/  FADD R12, R0.reuse, -12583039 ;  /* 0xcb40007f000c7421 */ /* 0x040fe20000000000 */
[----:B------:R-:W-:Y:S02]  /*1b60*/  HFMA2 R11, -RZ, RZ, 0, 1.847743988037109375e-06 ;  /* 0x0000001fff0b7431 */ /* 0x000fe400000001ff */
[----:B------:R-:W-:Y:S02]  /*1b70*/  IMAD.SHL.U32 R0, R0, 0x800000, RZ ;  /* 0x0080000000007824 */ /* 0x000fe400078e00ff */
[----:B------:R-:W-:Y:S01]  /*1b80*/  FADD R13, RZ, R2 ;  /* 0x00000002ff0d7221 */ /* 0x000fe20000000000 */
[----:B------:R-:W-:-:S04]  /*1b90*/  FFMA R12, R21, 1.4426950216293334961, -R12 ;  /* 0x3fb8aa3b150c7823 */ /* 0x000fc8000000080c */
[----:B------:R-:W-:Y:S01]  /*1ba0*/  FFMA R20, R21, 1.925963033500011079e-08, R12 ;  /* 0x32a5706015147823 */ /* 0x000fe2000000000c */
[----:B------:R-:W-:-:S03]  /*1bb0*/  IMAD.MOV.U32 R12, RZ, RZ, 0x2 ;  /* 0x00000002ff0c7424 */ /* 0x000fc600078e00ff */
[----:B------:R0:W1:Y:S04]  /*1bc0*/  MUFU.EX2 R21, R20 ;  /* 0x0000001400157308 */ /* 0x0000680000000800 */
[----:B01----:R-:W-:Y:S05]  /*1bd0*/  WARPSYNC.COLLECTIVE R15, `(.L_x_5945) ;  /* 0x000000000f087348 */ /* 0x003fea0003c00000 */
[----:B------:R2:W3:Y:S02]  /*1be0*/  SHFL.BFLY P6, R14, R13, R12, R11 ;  /* 0x0c00000c0d0e7389 */ /* 0x0004e400000c000b */
[----:B0123--:R-:W-:Y:S05]  /*1bf0*/  ENDCOLLECTIVE ;  /* 0x000000000000791b */ /* 0x00ffea0003800000 */
.L_x_5945:
        /* <DEDUP_REMOVED lines=8> */
.L_x_5946:
[----:B------:R-:W-:Y:S02]  /*1c80*/  HFMA2 R12, -RZ, RZ, 0, 1.1920928955078125e-07 ;  /* 0x00000002ff0c7431 */ /* 0x000fe400000001ff */
[----:B------:R-:W-:Y:S02]  /*1c90*/  IMAD.MOV.U32 R13, RZ, RZ, R16 ;  /* 0x000000ffff0d7224 */ /* 0x000fe400078e0010 */
[----:B------:R-:W-:-:S07]  /*1ca0*/  IMAD.MOV.U32 R21, RZ, RZ, R14 ;  /* 0x000000ffff157224 */ /* 0x000fce00078e000e */
[----:B------:R-:W-:Y:S05]  /*1cb0*/  WARPSYNC.COLLECTIVE R15, `(.L_x_5947) ;  /* 0x000000000f087348 */ /* 0x000fea0003c00000 */
[----:B------:R0:W1:Y:S02]  /*1cc0*/  SHFL.BFLY P6, R14, R13, R12, R11 ;  /* 0x0c00000c0d0e7389 */ /* 0x00006400000c000b */
[----:B01----:R-:W-:Y:S05]  /*1cd0*/  ENDCOLLECTIVE ;  /* 0x000000000000791b */ /* 0x003fea0003800000 */
.L_x_5947:
        /* <DEDUP_REMOVED lines=8> */
.L_x_5948:
[----:B------:R-:W-:Y:S05]  /*1d60*/  BRA `(.L_x_5949) ;  /* 0xfffffff400c07947 */ /* 0x000fea000383ffff */
        .weak           $__internal_86_$__cuda_sm3x_div_rn_noftz_f32_slowpath
        .type           $__internal_86_$__cuda_sm3x_div_rn_noftz_f32_slowpath,@function
        .size           $__internal_86_$__cuda_sm3x_div_rn_noftz_f32_slowpath,(.L_x_37463 - $__internal_86_$__cuda_sm3x_div_rn_noftz_f32_slowpath)
$__internal_86_$__cuda_sm3x_div_rn_noftz_f32_slowpath:
        /* <DEDUP_REMOVED lines=34> */
.L_x_5951:
        /* <DEDUP_REMOVED lines=51> */
.L_x_5958:
[----:B------:R-:W-:-:S04]  /*22c0*/  LOP3.LUT R2, R2, 0x80000000, RZ, 0xc0, !PT ;  /* 0x8000000002027812 */ /* 0x000fc800078ec0ff */
[----:B------:R-:W-:Y:S01]  /*22d0*/  LOP3.LUT R2, R2, 0x7f800000, RZ, 0xfc, !PT ;  /* 0x7f80000002027812 */ /* 0x000fe200078efcff */
[----:B------:R-:W-:Y:S06]  /*22e0*/  BRA `(.L_x_5959) ;  /* 0x0000000000047947 */ /* 0x000fec0003800000 */
.L_x_5957:
[----:B------:R-:W-:-:S07]  /*22f0*/  LEA R2, R15, R2, 0x17 ;  /* 0x000000020f027211 */ /* 0x000fce00078eb8ff */
.L_x_5959:
[----:B------:R-:W-:Y:S05]  /*2300*/  BSYNC.RECONVERGENT B3 ;  /* 0x0000000000037941 */ /* 0x000fea0003800200 */
.L_x_5956:
[----:B------:R-:W-:Y:S05]  /*2310*/  BRA `(.L_x_5960) ;  /* 0x0000000000207947 */ /* 0x000fea0003800000 */
.L_x_5955:
[----:B------:R-:W-:-:S04]  /*2320*/  LOP3.LUT R2, R11, 0x80000000, R2, 0x48, !PT ;  /* 0x800000000b027812 */ /* 0x000fc800078e4802 */
[----:B------:R-:W-:Y:S01]  /*2330*/  LOP3.LUT R2, R2, 0x7f800000, RZ, 0xfc, !PT ;  /* 0x7f80000002027812 */ /* 0x000fe200078efcff */
[----:B------:R-:W-:Y:S06]  /*2340*/  BRA `(.L_x_5960) ;  /* 0x0000000000147947 */ /* 0x000fec0003800000 */
.L_x_5954:
[----:B------:R-:W-:Y:S01]  /*2350*/  LOP3.LUT R2, R11, 0x80000000, R2, 0x48, !PT ;  /* 0x800000000b027812 */ /* 0x000fe200078e4802 */
[----:B------:R-:W-:Y:S06]  /*2360*/  BRA `(.L_x_5960) ;  /* 0x00000000000c7947 */ /* 0x000fec0003800000 */
.L_x_5953:
[----:B------:R-:W0:Y:S01]  /*2370*/  MUFU.RSQ R2, -QNAN ;  /* 0xffc0000000027908 */ /* 0x000e220000001400 */
[----:B------:R-:W-:Y:S05]  /*2380*/  BRA `(.L_x_5960) ;  /* 0x0000000000047947 */ /* 0x000fea0003800000 */
.L_x_5952:
[----:B------:R-:W-:-:S07]  /*2390*/  FADD.FTZ R2, R2, R11 ;  /* 0x0000000b02027221 */ /* 0x000fce0000010000 */
.L_x_5960:
[----:B------:R-:W-:Y:S05]  /*23a0*/  BSYNC.RECONVERGENT B2 ;  /* 0x0000000000027941 */ /* 0x000fea0003800200 */
.L_x_5950:
[----:B------:R-:W-:-:S04]  /*23b0*/  IMAD.MOV.U32 R13, RZ, RZ, 0x0 ;  /* 0x00000000ff0d7424 */ /* 0x000fc800078e00ff */
[----:B0-----:R-:W-:Y:S05]  /*23c0*/  RET.REL.NODEC R12 `(_Z15SoftmaxWarpImplI22BroadcastScaleMaskLoadIffbLm4EiE11DirectStoreIffEfLi1ELi1ELi4ELi2ELb1EL9Algorithm0EEvT_T0_ll) ;  /* 0xffffffdc0c0c7950 */ /* 0x001fea0003c3ffff */
.L_x_5961:
        /* <DEDUP_REMOVED lines=11> */
.L_x_37463:


//--------------------- .text._Z15SoftmaxWarpImplI22BroadcastScaleMaskLoadIffbLm4EiE11DirectStoreIffEfLi1ELi1ELi4ELi2ELb0EL9Algorithm0EEvT_T0_ll --------------------------
	.section	.text._Z15SoftmaxWarpImplI22BroadcastScaleMaskLoadIffbLm4EiE11DirectStoreIffEfLi1ELi1ELi4ELi2ELb0EL9Algorithm0EEvT_T0_ll,"ax",@progbits
	.align	128
        .global         _Z15SoftmaxWarpImplI22BroadcastScaleMaskLoadIffbLm4EiE11DirectStoreIffEfLi1ELi1ELi4ELi2ELb0EL9Algorithm0EEvT_T0_ll
        .type           _Z15SoftmaxWarpImplI22BroadcastScaleMaskLoadIffbLm4EiE11DirectStoreIffEfLi1ELi1ELi4ELi2ELb0EL9Algorithm0EEvT_T0_ll,@function
        .size           _Z15SoftmaxWarpImplI22BroadcastScaleMaskLoadIffbLm4EiE11DirectStoreIffEfLi1ELi1ELi4ELi2ELb0EL9Algorithm0EEvT_T0_ll,(.L_x_37464 - _Z15SoftmaxWarpImplI22BroadcastScaleMaskLoadIffbLm4EiE11DirectStoreIffEfLi1ELi1ELi4ELi2ELb0EL9Algorithm0EEvT_T0_ll)
        .other          _Z15SoftmaxWarpImplI22BroadcastScaleMaskLoadIffbLm4EiE11DirectStoreIffEfLi1ELi1ELi4ELi2ELb0EL9Algorithm0EEvT_T0_ll,@"STO_CUDA_ENTRY STV_DEFAULT"
_Z15SoftmaxWarpImplI22BroadcastScaleMaskLoadIffbLm4EiE11DirectStoreIffEfLi1ELi1ELi4ELi2ELb0EL9Algorithm0EEvT_T0_ll:
.text._Z15SoftmaxWarpImplI22BroadcastScaleMaskLoadIffbLm4EiE11DirectStoreIffEfLi1ELi1ELi4ELi2ELb0EL9Algorithm0EEvT_T0_ll:
        /* <DEDUP_REMOVED lines=26> */
.L_x_5962:
        /* <DEDUP_REMOVED lines=16> */
.L_x_5969:
        /* <DEDUP_REMOVED lines=93> */
[----:B------:R-:W-:Y:S01]  /*0870*/  @P0 VIADD R2, R2, 0x1 ;  /* 0x0000000102020836 */ /* 0x000fe20000000000 */
[----:B------:R-:W-:-:S03]  /*0880*/  ISETP.NE.AND P0, PT, R12, RZ, PT ;  /* 0x000000ff0c00720c */ /* 0x000fc60003f05270 */
[----:B------:R-:W-:Y:S02]  /*0890*/  @!P4 IADD3 R17, PT, PT, -R17, RZ, RZ ;  /* 0x000000ff1111c210 */ /* 0x000fe40007ffe1ff */
[----:B------:R-:W-:Y:S02]  /*08a0*/  @!P3 IMAD.MOV R2, RZ, RZ, -R2 ;  /* 0x000000ffff02b224 */ /* 0x000fe400078e0a02 */
[----:B------:R-:W-:Y:S01]  /*08b0*/  SEL R17, R22, R17, !P0 ;  /* 0x0000001116117207 */ /* 0x000fe20004000000 */
[----:B0-----:R-:W-:Y:S02]  /*08c0*/  IMAD.MOV R21, RZ, RZ, -R3 ;  /* 0x000000ffff157224 */ /* 0x001fe400078e0a03 */
[----:B------:R-:W-:Y:S01]  /*08d0*/  SEL R19, R19, R2, !P0 ;  /* 0x0000000213137207 */ /* 0x000fe20004000000 */
[----:B------:R-:W-:Y:S02]  /*08e0*/  IMAD.MOV.U32 R2, RZ, RZ, RZ ;  /* 0x000000ffff027224 */ /* 0x000fe400078e00ff */
[----:B------:R-:W-:Y:S01]  /*08f0*/  IMAD.MOV R22, RZ, RZ, -R17 ;  /* 0x000000ffff167224 */ /* 0x000fe200078e0a11 */
[----:B------:R-:W-:-:S03]  /*0900*/  IADD3 R24, PT, PT, -R19, RZ, RZ ;  /* 0x000000ff13187210 */ /* 0x000fc60007ffe1ff */
[C---:B------:R-:W-:Y:S02]  /*0910*/  IMAD R22, R12.reuse, R22, R15 ;  /* 0x000000160c167224 */ /* 0x040fe400078e020f */
[----:B------:R-:W-:Y:S02]  /*0920*/  IMAD R15, R21, R20, RZ ;  /* 0x00000014150f7224 */ /* 0x000fe400078e02ff */
        /* <DEDUP_REMOVED lines=95> */
[----:B0-----:R-:W-:-:S05]  /*0f20*/  FMNMX R3, R2, R3, !PT ;  /* 0x0000000302037209 */ /* 0x001fca0007800000 */
[----:B------:R-:W-:Y:S01]  /*0f30*/  FADD R8, R8, -R3 ;  /* 0x8000000308087221 */ /* 0x000fe20000000000 */
[----:B-1----:R-:W-:-:S03]  /*0f40*/  FMNMX R3, R5, R14, !PT ;  /* 0x0000000e05037209 */ /* 0x002fc60007800000 */
[-C--:B------:R-:W-:Y:S02]  /*0f50*/  FFMA.SAT R11, R8, R15.reuse, 0.5 ;  /* 0x3f000000080b7423 */ /* 0x080fe4000000200f */
[----:B------:R-:W-:Y:S02]  /*0f60*/  FADD R0, R4, -R3 ;  /* 0x8000000304007221 */ /* 0x000fe40000000000 */
[-C--:B------:R-:W-:Y:S02]  /*0f70*/  FFMA.RM R11, R11, R12.reuse, 12582913 ;  /* 0x4b4000010b0b7423 */ /* 0x080fe4000000400c */
[----:B------:R-:W-:Y:S02]  /*0f80*/  FFMA.SAT R2, R0, R15, 0.5 ;  /* 0x3f00000000027423 */ /* 0x000fe4000000200f */
[C---:B------:R-:W-:Y:S02]  /*0f90*/  FADD R3, R11.reuse, -12583039 ;  /* 0xcb40007f0b037421 */ /* 0x040fe40000000000 */
[----:B------:R-:W-:Y:S01]  /*0fa0*/  FFMA.RM R5, R2, R12, 12582913 ;  /* 0x4b40000102057423 */ /* 0x000fe2000000400c */
[----:B------:R-:W-:-:S02]  /*0fb0*/  IMAD.SHL.U32 R2, R11, 0x800000, RZ ;  /* 0x008000000b027824 */ /* 0x000fc400078e00ff */
[----:B------:R-:W-:Y:S01]  /*0fc0*/  FFMA R3, R8, 1.4426950216293334961, -R3 ;  /* 0x3fb8aa3b08037823 */ /* 0x000fe20000000803 */
[----:B------:R-:W-:-:S03]  /*0fd0*/  FADD R13, R5, -12583039 ;  /* 0xcb40007f050d7421 */ /* 0x000fc60000000000 */
[----:B------:R-:W-:Y:S01]  /*0fe0*/  FFMA R4, R8, 1.925963033500011079e-08, R3 ;  /* 0x32a5706008047823 */ /* 0x000fe20000000003 */
[----:B------:R-:W-:-:S03]  /*0ff0*/  FFMA R13, R0, 1.4426950216293334961, -R13 ;  /* 0x3fb8aa3b000d7823 */ /* 0x000fc6000000080d */
[----:B------:R-:W0:Y:S01]  /*1000*/  MUFU.EX2 R3, R4 ;  /* 0x0000000400037308 */ /* 0x000e220000000800 */
[----:B------:R-:W-:Y:S01]  /*1010*/  FFMA R12, R0, 1.925963033500011079e-08, R13 ;  /* 0x32a57060000c7823 */ /* 0x000fe2000000000d */
[----:B------:R-:W-:-:S06]  /*1020*/  IMAD.SHL.U32 R0, R5, 0x800000, RZ ;  /* 0x0080000005007824 */ /* 0x000fcc00078e00ff */
        /* <DEDUP_REMOVED lines=10> */
[----:B------:R1:W2:Y:S02]  /*10d0*/  SHFL.BFLY PT, R14, R8, 0x1, 0x1f ;  /* 0x0c201f00080e7f89 */ /* 0x0002a400000e0000 */
[----:B01----:R-:W-:-:S07]  /*10e0*/  FADD R5, R4, R5 ;  /* 0x0000000504057221 */ /* 0x003fce0000000000 */
.L_x_5979:
        /* <DEDUP_REMOVED lines=12> */
[----:B------:R-:W-:Y:S05]  /*11b0*/  CALL.REL.NOINC `($__internal_87_$__cuda_sm3x_div_rn_noftz_f32_slowpath) ;  /* 0x0000000400d87944 */ /* 0x000fea0003c00000 */
.L_x_5966:
[----:B------:R-:W-:Y:S05]  /*11c0*/  BSYNC.RECONVERGENT B1 ;  /* 0x0000000000017941 */ /* 0x000fea0003800200 */
.L_x_5965:
[----:B------:R-:W-:Y:S01]  /*11d0*/  MOV R19, RZ ;  /* 0x000000ff00137202 */ /* 0x000fe20000000f00 */
[----:B------:R-:W-:Y:S01]  /*11e0*/  IMAD R4, R10, UR44, RZ ;  /* 0x0000002c0a047c24 */ /* 0x000fe2000f8e02ff */
[----:B------:R-:W0:Y:S01]  /*11f0*/  MUFU.RCP R8, R11 ;  /* 0x0000000b00087308 */ /* 0x000e220000001000 */
[----:B------:R-:W-:Y:S01]  /*1200*/  R2UR UR4, R6 ;  /* 0x00000000060472ca */ /* 0x000fe200000e0000 */
[----:B------:R-:W-:Y:S01]  /*1210*/  BSSY.RECONVERGENT B1, `(.L_x_5967) ;  /* 0x0000014000017945 */ /* 0x000fe20003800200 */
[----:B------:R-:W-:Y:S01]  /*1220*/  IMAD.WIDE.U32 R2, R9, UR44, R18 ;  /* 0x0000002c09027c25 */ /* 0x000fe2000f8e0012 */
[----:B------:R-:W-:-:S03]  /*1230*/  R2UR UR5, R7 ;  /* 0x00000000070572ca */ /* 0x000fc600000e0000 */
        /* <DEDUP_REMOVED lines=15> */
[----:B------:R-:W-:Y:S05]  /*1330*/  CALL.REL.NOINC `($__internal_87_$__cuda_sm3x_div_rn_noftz_f32_slowpath) ;  /* 0x0000000400787944 */ /* 0x000fea0003c00000 */
[----:B------:R-:W-:-:S07]  /*1340*/  MOV R15, R13 ;  /* 0x0000000d000f7202 */ /* 0x000fce0000000f00 */
.L_x_5968:
[----:B------:R-:W-:Y:S05]  /*1350*/  BSYNC.RECONVERGENT B1 ;  /* 0x0000000000017941 */ /* 0x000fea0003800200 */
.L_x_5967:
        /* <DEDUP_REMOVED lines=13> */
.L_x_5963:
[----:B------:R-:W-:Y:S05]  /*1430*/  EXIT ;  /* 0x000000000000794d */ /* 0x000fea0003800000 */
.L_x_5964:
[----:B------:R-:W-:Y:S01]  /*1440*/  BSSY B1, `(.L_x_5970) ;  /* 0x0000007000017945 */ /* 0x000fe20003800000 */
[----:B------:R-:W-:Y:S02]  /*1450*/  IMAD.MOV.U32 R12, RZ, RZ, 0x2 ;  /* 0x00000002ff0c7424 */ /* 0x000fe400078e00ff */
[----:B------:R-:W-:Y:S02]  /*1460*/  IMAD.MOV.U32 R11, RZ, RZ, 0x1f ;  /* 0x0000001fff0b7424 */ /* 0x000fe400078e00ff */
[----:B------:R-:W-:-:S07]  /*1470*/  IMAD.MOV.U32 R15, RZ, RZ, -0x1 ;  /* 0xffffffffff0f7424 */ /* 0x000fce00078e00ff */
[----:B------:R-:W-:Y:S05]  /*1480*/  WARPSYNC.COLLECTIVE R15, `(.L_x_5971) ;  /* 0x000000000f087348 */ /* 0x000fea0003c00000 */
[----:B------:R0:W1:Y:S02]  /*1490*/  SHFL.BFLY P6, R14, R13, R12, R11 ;  /* 0x0c00000c0d0e7389 */ /* 0x00006400000c000b */
[----:B01----:R-:W-:Y:S05]  /*14a0*/  ENDCOLLECTIVE ;  /* 0x000000000000791b */ /* 0x003fea0003800000 */
.L_x_5971:
[----:B------:R-:W-:Y:S05]  /*14b0*/  BSYNC B1 ;  /* 0x0000000000017941 */ /* 0x000fea0003800000 */
.L_x_5970:
[----:B------:R-:W-:Y:S01]  /*14c0*/  FMNMX R2, R13, R14, !PT ;  /* 0x0000000e0d027209 */ /* 0x000fe20007800000 */
[----:B------:R-:W-:Y:S02]  /*14d0*/  IMAD.MOV.U32 R12, RZ, RZ, 0x1 ;  /* 0x00000001ff0c7424 */ /* 0x000fe400078e00ff */
[----:B------:R-:W-:Y:S01]  /*14e0*/  IMAD.MOV.U32 R11, RZ, RZ, 0x1f ;  /* 0x0000001fff0b7424 */ /* 0x000fe200078e00ff */
[----:B------:R-:W-:Y:S01]  /*14f0*/  MOV R13, R2 ;  /* 0x00000002000d7202 */ /* 0x000fe20000000f00 */
[----:B------:R-:W-:Y:S02]  /*1500*/  IMAD.MOV.U32 R15, RZ, RZ, -0x1 ;  /* 0xffffffffff0f7424 */ /* 0x000fe400078e00ff */
[----:B------:R-:W-:-:S07]  /*1510*/  IMAD.MOV.U32 R17, RZ, RZ, 0x437c0000 ;  /* 0x437c0000ff117424 */ /* 0x000fce00078e00ff */
[----:B------:R-:W-:Y:S05]  /*1520*/  WARPSYNC.COLLECTIVE R15, `(.L_x_5972) ;  /* 0x000000000f087348 */ /* 0x000fea0003c00000 */
[----:B------:R0:W1:Y:S02]  /*1530*/  SHFL.BFLY P6, R14, R13, R12, R11 ;  /* 0x0c00000c0d0e7389 */ /* 0x00006400000c000b */
[----:B01----:R-:W-:Y:S05]  /*1540*/  ENDCOLLECTIVE ;  /* 0x000000000000791b */ /* 0x003fea0003800000 */
.L_x_5972:
[----:B------:R-:W-:Y:S02]  /*1550*/  IMAD.MOV.U32 R13, RZ, RZ, R0 ;  /* 0x000000ffff0d7224 */ /* 0x000fe400078e0000 */
[----:B------:R-:W-:Y:S01]  /*1560*/  IMAD.MOV.U32 R12, RZ, RZ, 0x2 ;  /* 0x00000002ff0c7424 */ /* 0x000fe200078e00ff */
[----:B------:R-:W-:-:S07]  /*1570*/  MOV R3, R14 ;  /* 0x0000000e00037202 */ /* 0x000fce0000000f00 */
[----:B------:R-:W-:Y:S05]  /*1580*/  WARPSYNC.COLLECTIVE R15, `(.L_x_5973) ;  /* 0x000000000f087348 */ /* 0x000fea0003c00000 */
[----:B------:R0:W1:Y:S02]  /*1590*/  SHFL.BFLY P6, R14, R13, R12, R11 ;  /* 0x0c00000c0d0e7389 */ /* 0x00006400000c000b */
[----:B01----:R-:W-:Y:S05]  /*15a0*/  ENDCOLLECTIVE ;  /* 0x000000000000791b */ /* 0x003fea0003800000 */
.L_x_5973:
[----:B------:R-:W-:-:S05]  /*15b0*/  FMNMX R3, R2, R3, !PT ;  /* 0x0000000302037209 */ /* 0x000fca0007800000 */
[----:B------:R-:W-:Y:S01]  /*15c0*/  FADD R3, R8, -R3 ;  /* 0x8000000308037221 */ /* 0x000fe20000000000 */
[----:B------:R-:W-:Y:S02]  /*15d0*/  IMAD.MOV.U32 R12, RZ, RZ, 0x1 ;  /* 0x00000001ff0c7424 */ /* 0x000fe400078e00ff */
[----:B------:R-:W-:-:S05]  /*15e0*/  IMAD.MOV.U32 R5, RZ, RZ, R14 ;  /* 0x000000ffff057224 */ /* 0x000fca00078e000e */
[----:B------:R-:W-:Y:S01]  /*15f0*/  FMNMX R5, R0, R5, !PT ;  /* 0x0000000500057209 */ /* 0x000fe20007800000 */
[----:B------:R-:W-:-:S04]  /*1600*/  HFMA2 R0, -RZ, RZ, 0.96630859375, -0.0022525787353515625 ;  /* 0x3bbb989dff007431 */ /* 0x000fc800000001ff */
[----:B------:R-:W-:-:S07]  /*1610*/  IMAD.MOV.U32 R13, RZ, RZ, R5 ;  /* 0x000000ffff0d7224 */ /* 0x000fce00078e0005 */
[----:B------:R-:W-:Y:S05]  /*1620*/  WARPSYNC.COLLECTIVE R15, `(.L_x_5974) ;  /* 0x000000000f087348 */ /* 0x000fea0003c00000 */
[----:B------:R0:W1:Y:S02]  /*1630*/  SHFL.BFLY P6, R14, R13, R12, R11 ;  /* 0x0c00000c0d0e7389 */ /* 0x00006400000c000b */
[----:B01----:R-:W-:Y:S05]  /*1640*/  ENDCOLLECTIVE ;  /* 0x000000000000791b */ /* 0x003fea0003800000 */
.L_x_5974:
[----:B------:R-:W-:-:S04]  /*1650*/  FFMA.SAT R2, R3, R0, 0.5 ;  /* 0x3f00000003027423 */ /* 0x000fc80000002000 */
[----:B------:R-:W-:-:S04]  /*1660*/  FFMA.RM R2, R2, R17, 12582913 ;  /* 0x4b40000102027423 */ /* 0x000fc80000004011 */
[----:B------:R-:W-:-:S04]  /*1670*/  FADD R8, R2, -12583039 ;  /* 0xcb40007f02087421 */ /* 0x000fc80000000000 */
[----:B------:R-:W-:Y:S01]  /*1680*/  FFMA R8, R3, 1.4426950216293334961, -R8 ;  /* 0x3fb8aa3b03087823 */ /* 0x000fe20000000808 */
[----:B------:R-:W-:-:S03]  /*1690*/  IMAD.MOV.U32 R12, RZ, RZ, 0x2 ;  /* 0x00000002ff0c7424 */ /* 0x000fc600078e00ff */
[----:B------:R-:W-:Y:S01]  /*16a0*/  FFMA R8, R3, 1.925963033500011079e-08, R8 ;  /* 0x32a5706003087823 */ /* 0x000fe20000000008 */
[----:B------:R-:W-:-:S05]  /*16b0*/  SHF.L.U32 R3, R2, 0x17, RZ ;  /* 0x0000001702037819 */ /* 0x000fca00000006ff */
[----:B------:R-:W0:Y:S01]  /*16c0*/  MUFU.EX2 R8, R8 ;  /* 0x0000000800087308 */ /* 0x000e220000000800 */
[----:B------:R-:W-:-:S05]  /*16d0*/  FMNMX R5, R5, R14, !PT ;  /* 0x0000000e05057209 */ /* 0x000fca0007800000 */
[----:B------:R-:W-:-:S04]  /*16e0*/  FADD R5, R4, -R5 ;  /* 0x8000000504057221 */ /* 0x000fc80000000000 */
[----:B------:R-:W-:-:S04]  /*16f0*/  FFMA.SAT R0, R5, R0, 0.5 ;  /* 0x3f00000005007423 */ /* 0x000fc80000002000 */
[----:B------:R-:W-:Y:S01]  /*1700*/  FFMA.RM R0, R0, R17, 12582913 ;  /* 0x4b40000100007423 */ /* 0x000fe20000004011 */
[----:B0-----:R-:W-:-:S03]  /*1710*/  FMUL R2, R3, R8 ;  /* 0x0000000803027220 */ /* 0x001fc60000400000 */
[C---:B------:R-:W-:Y:S01]  /*1720*/  FADD R4, R0.reuse, -12583039 ;  /* 0xcb40007f00047421 */ /* 0x040fe20000000000 */
[----:B------:R-:W-:Y:S02]  /*1730*/  IMAD.SHL.U32 R0, R0, 0x800000, RZ ;  /* 0x0080000000007824 */ /* 0x000fe400078e00ff */
[----:B------:R-:W-:Y:S01]  /*1740*/  FADD R13, RZ, R2 ;  /* 0x00000002ff0d7221 */ /* 0x000fe20000000000 */
[----:B------:R-:W-:-:S07]  /*1750*/  FFMA R4, R5, 1.4426950216293334961, -R4 ;  /* 0x3fb8aa3b05047823 */ /* 0x000fce0000000804 */
[----:B------:R-:W-:Y:S05]  /*1760*/  WARPSYNC.COLLECTIVE R15, `(.L_x_5975) ;  /* 0x000000000f087348 */ /* 0x000fea0003c00000 */
[----:B------:R0:W1:Y:S02]  /*1770*/  SHFL.BFLY P6, R14, R13, R12, R11 ;  /* 0x0c00000c0d0e7389 */ /* 0x00006400000c000b */
[----:B01----:R-:W-:Y:S05]  /*1780*/  ENDCOLLECTIVE ;  /* 0x000000000000791b */ /* 0x003fea0003800000 */
.L_x_5975:
[----:B------:R-:W-:-:S06]  /*1790*/  FFMA R17, R5, 1.925963033500011079e-08, R4 ;  /* 0x32a5706005117823 */ /* 0x000fcc0000000004 */
[----:B------:R-:W0:Y:S01]  /*17a0*/  MUFU.EX2 R17, R17 ;  /* 0x0000001100117308 */ /* 0x000e220000000800 */
[----:B------:R-:W-:Y:S01]  /*17b0*/  MOV R12, 0x1 ;  /* 0x00000001000c7802 */ /* 0x000fe20000000f00 */
[----:B------:R-:W-:Y:S01]  /*17c0*/  FADD R4, R13, R14 ;  /* 0x0000000e0d047221 */ /* 0x000fe20000000000 */
[----:B0-----:R-:W-:-:S03]  /*17d0*/  FMUL R0, R0, R17 ;  /* 0x0000001100007220 */ /* 0x001fc60000400000 */
[----:B------:R-:W-:Y:S02]  /*17e0*/  IMAD.MOV.U32 R13, RZ, RZ, R4 ;  /* 0x000000ffff0d7224 */ /* 0x000fe400078e0004 */
[----:B------:R-:W-:-:S07]  /*17f0*/  FADD R3, RZ, R0 ;  /* 0x00000000ff037221 */ /* 0x000fce0000000000 */
[----:B------:R-:W-:Y:S05]  /*1800*/  WARPSYNC.COLLECTIVE R15, `(.L_x_5976) ;  /* 0x000000000f087348 */ /* 0x000fea0003c00000 */
[----:B------:R0:W1:Y:S02]  /*1810*/  SHFL.BFLY P6, R14, R13, R12, R11 ;  /* 0x0c00000c0d0e7389 */ /* 0x00006400000c000b */
[----:B01----:R-:W-:Y:S05]  /*1820*/  ENDCOLLECTIVE ;  /* 0x000000000000791b */ /* 0x003fea0003800000 */
.L_x_5976:
[----:B------:R-:W-:Y:S02]  /*1830*/  IMAD.MOV.U32 R13, RZ, RZ, R3 ;  /* 0x000000ffff0d7224 */ /* 0x000fe400078e0003 */
[----:B------:R-:W-:Y:S02]  /*1840*/  IMAD.MOV.U32 R12, RZ, RZ, 0x2 ;  /* 0x00000002ff0c7424 */ /* 0x000fe400078e00ff */
[----:B------:R-:W-:-:S07]  /*1850*/  IMAD.MOV.U32 R5, RZ, RZ, R14 ;  /* 0x000000ffff057224 */ /* 0x000fce00078e000e */
[----:B------:R-:W-:Y:S05]  /*1860*/  WARPSYNC.COLLECTIVE R15, `(.L_x_5977) ;  /* 0x000000000f087348 */ /* 0x000fea0003c00000 */
[----:B------:R0:W1:Y:S02]  /*1870*/  SHFL.BFLY P6, R14, R13, R12, R11 ;  /* 0x0c00000c0d0e7389 */ /* 0x00006400000c000b */
[----:B01----:R-:W-:Y:S05]  /*1880*/  ENDCOLLECTIVE ;  /* 0x000000000000791b */ /* 0x003fea0003800000 */
.L_x_5977:
[----:B------:R-:W-:Y:S01]  /*1890*/  FADD R5, R4, R5 ;  /* 0x0000000504057221 */ /* 0x000fe20000000000 */
[----:B------:R-:W-:Y:S01]  /*18a0*/  IMAD.MOV.U32 R12, RZ, RZ, 0x1 ;  /* 0x00000001ff0c7424 */ /* 0x000fe200078e00ff */
[----:B------:R-:W-:-:S05]  /*18b0*/  MOV R8, R14 ;  /* 0x0000000e00087202 */ /* 0x000fca0000000f00 */
[----:B------:R-:W-:-:S04]  /*18c0*/  FADD R8, R3, R8 ;  /* 0x0000000803087221 */ /* 0x000fc80000000000 */
[----:B------:R-:W-:-:S07]  /*18d0*/  IMAD.MOV.U32 R13, RZ, RZ, R8 ;  /* 0x000000ffff0d7224 */ /* 0x000fce00078e0008 */
[----:B------:R-:W-:Y:S05]  /*18e0*/  WARPSYNC.COLLECTIVE R15, `(.L_x_5978) ;  /* 0x000000000f087348 */ /* 0x000fea0003c00000 */
[----:B------:R0:W1:Y:S02]  /*18f0*/  SHFL.BFLY P6, R14, R13, R12, R11 ;  /* 0x0c00000c0d0e7389 */ /* 0x00006400000c000b */
[----:B01----:R-:W-:Y:S05]  /*1900*/  ENDCOLLECTIVE ;  /* 0x000000000000791b */ /* 0x003fea0003800000 */
.L_x_5978:
[----:B------:R-:W-:Y:S05]  /*1910*/  BRA `(.L_x_5979) ;  /* 0xfffffff400f47947 */ /* 0x000fea000383ffff */
        .weak           $__internal_87_$__cuda_sm3x_div_rn_noftz_f32_slowpath
        .type           $__internal_87_$__cuda_sm3x_div_rn_noftz_f32_slowpath,@function
        .size           $__internal_87_$__cuda_sm3x_div_rn_noftz_f32_slowpath,(.L_x_37464 - $__internal_87_$__cuda_sm3x_div_rn_noftz_f32_slowpath)
$__internal_87_$__cuda_sm3x_div_rn_noftz_f32_slowpath:
        /* <DEDUP_REMOVED lines=34> */
.L_x_5981:
        /* <DEDUP_REMOVED lines=31> */
[C---:B------:R-:W-:Y:S01]  /*1d30*/  ISETP.NE.AND P2, PT, R19.reuse, RZ, PT ;  /* 0x000000ff1300720c */ /* 0x040fe20003f45270 */
[----:B------:R-:W-:Y:S01]  /*1d40*/  IMAD.MOV R15, RZ, RZ, -R19 ;  /* 0x000000ffff0f7224 */ /* 0x000fe200078e0a13 */
[----:B------:R-:W-:Y:S02]  /*1d50*/  ISETP.NE.AND P1, PT, R19, RZ, PT ;  /* 0x000000ff1300720c */ /* 0x000fe40003f25270 */
[----:B------:R-:W-:Y:S01]  /*1d60*/  LOP3.LUT R13, R12, 0x7fffff, RZ, 0xc0, !PT ;  /* 0x007fffff0c0d7812 */ /* 0x000fe200078ec0ff */
[CCC-:B------:R-:W-:Y:S01]  /*1d70*/  FFMA.RP R12, R3.reuse, R17.reuse, R20.reuse ;  /* 0x00000011030c7223 */ /* 0x1c0fe20000008014 */
[----:B------:R-:W-:Y:S02]  /*1d80*/  FFMA.RM R3, R3, R17, R20 ;  /* 0x0000001103037223 */ /* 0x000fe40000004014 */
        /* <DEDUP_REMOVED lines=14> */
.L_x_5988:
[----:B------:R-:W-:-:S04]  /*1e70*/  LOP3.LUT R2, R2, 0x80000000, RZ, 0xc0, !PT ;  /* 0x8000000002027812 */ /* 0x000fc800078ec0ff */
[----:B------:R-:W-:Y:S01]  /*1e80*/  LOP3.LUT R2, R2, 0x7f800000, RZ, 0xfc, !PT ;  /* 0x7f80000002027812 */ /* 0x000fe200078efcff */
[----:B------:R-:W-:Y:S06]  /*1e90*/  BRA `(.L_x_5989) ;  /* 0x0000000000047947 */ /* 0x000fec0003800000 */
.L_x_5987:
[----:B------:R-:W-:-:S07]  /*1ea0*/  IMAD R2, R15, 0x800000, R2 ;  /* 0x008000000f027824 */ /* 0x000fce00078e0202 */
.L_x_5989:
[----:B------:R-:W-:Y:S05]  /*1eb0*/  BSYNC.RECONVERGENT B3 ;  /* 0x0000000000037941 */ /* 0x000fea0003800200 */
.L_x_5986:
[----:B------:R-:W-:Y:S05]  /*1ec0*/  BRA `(.L_x_5990) ;  /* 0x0000000000207947 */ /* 0x000fea0003800000 */
.L_x_5985:
[----:B------:R-:W-:-:S04]  /*1ed0*/  LOP3.LUT R2, R3, 0x80000000, R2, 0x48, !PT ;  /* 0x8000000003027812 */ /* 0x000fc800078e4802 */
[----:B------:R-:W-:Y:S01]  /*1ee0*/  LOP3.LUT R2, R2, 0x7f800000, RZ, 0xfc, !PT ;  /* 0x7f80000002027812 */ /* 0x000fe200078efcff */
[----:B------:R-:W-:Y:S06]  /*1ef0*/  BRA `(.L_x_5990) ;  /* 0x0000000000147947 */ /* 0x000fec0003800000 */
.L_x_5984:
[----:B------:R-:W-:Y:S01]  /*1f00*/  LOP3.LUT R2, R3, 0x80000000, R2, 0x48, !PT ;  /* 0x8000000003027812 */ /* 0x000fe200078e4802 */
[----:B------:R-:W-:Y:S06]  /*1f10*/  BRA `(.L_x_5990) ;  /* 0x00000000000c7947 */ /* 0x000fec0003800000 */
.L_x_5983:
[----:B------:R-:W0:Y:S01]  /*1f20*/  MUFU.RSQ R2, -QNAN ;  /* 0xffc0000000027908 */ /* 0x000e220000001400 */
[----:B------:R-:W-:Y:S05]  /*1f30*/  BRA `(.L_x_5990) ;  /* 0x0000000000047947 */ /* 0x000fea0003800000 */
.L_x_5982:
[----:B------:R-:W-:-:S07]  /*1f40*/  FADD.FTZ R2, R2, R3 ;  /* 0x0000000302027221 */ /* 0x000fce0000010000 */
.L_x_5990:
[----:B------:R-:W-:Y:S05]  /*1f50*/  BSYNC.RECONVERGENT B2 ;  /* 0x0000000000027941 */ /* 0x000fea0003800200 */
.L_x_5980:
[----:B0-----:R-:W-:Y:S01]  /*1f60*/  IMAD.MOV.U32 R13, RZ, RZ, R2 ;  /* 0x000000ffff0d7224 */ /* 0x001fe200078e0002 */
[----:B------:R-:W-:Y:S01]  /*1f70*/  MOV R2, R8 ;  /* 0x0000000800027202 */ /* 0x000fe20000000f00 */
[----:B------:R-:W-:-:S04]  /*1f80*/  IMAD.MOV.U32 R3, RZ, RZ, 0x0 ;  /* 0x00000000ff037424 */ /* 0x000fc800078e00ff */
[----:B------:R-:W-:Y:S05]  /*1f90*/  RET.REL.NODEC R2 `(_Z15SoftmaxWarpImplI22BroadcastScaleMaskLoadIffbLm4EiE11DirectStoreIffEfLi1ELi1ELi4ELi2ELb0EL9Algorithm0EEvT_T0_ll) ;  /* 0xffffffe002187950 */ /* 0x000fea0003c3ffff */
.L_x_5991:
        /* <DEDUP_REMOVED lines=14> */
.L_x_37464:


//--------------------- .text._Z15SoftmaxWarpImplI22BroadcastScaleMaskLoadIffbLm4EiE11DirectStoreIffEfLi1ELi1ELi2ELi1ELb1EL9Algorithm0EEvT_T0_ll --------------------------
	.section	.text._Z15SoftmaxWarpImplI22BroadcastScaleMaskLoadIffbLm4EiE11DirectStoreIffEfLi1ELi1ELi2ELi1ELb1EL9Algorithm0EEvT_T0_ll,"ax",@progbits
	.align	128
        .global         _Z15SoftmaxWarpImplI22BroadcastScaleMaskLoadIffbLm4EiE11DirectStoreIffEfLi1ELi1ELi2ELi1ELb1EL9Algorithm0EEvT_T0_ll
        .type           _Z15SoftmaxWarpImplI22BroadcastScaleMaskLoadIffbLm4EiE11DirectStoreIffEfLi1ELi1ELi2ELi1ELb1EL9Algorithm0EEvT_T0_ll,@function
        .size           _Z15SoftmaxWarpImplI22BroadcastScaleMaskLoadIffbLm4EiE11DirectStoreIffEfLi1ELi1ELi2ELi1ELb1EL9Algorithm0EEvT_T0_ll,(.L_x_37465 - _Z15SoftmaxWarpImplI22BroadcastScaleMaskLoadIffbLm4EiE11DirectStoreIffEfLi1ELi1ELi2ELi1ELb1EL9Algorithm0EEvT_T0_ll)
        .other          _Z15SoftmaxWarpImplI22BroadcastScaleMaskLoadIffbLm4EiE11DirectStoreIffEfLi1ELi1ELi2ELi1ELb1EL9Algorithm0EEvT_T0_ll,@"STO_CUDA_ENTRY STV_DEFAULT"
_Z15SoftmaxWarpImplI22BroadcastScaleMaskLoadIffbLm4EiE11DirectStoreIffEfLi1ELi1ELi2ELi1ELb1EL9Algorithm0EEvT_T0_ll:
.text._Z15SoftmaxWarpImplI22BroadcastScaleMaskLoadIffbLm4EiE11DirectStoreIffEfLi1ELi1ELi2ELi1ELb1EL9Algorithm0EEvT_T0_ll:
        /* <DEDUP_REMOVED lines=29> */
.L_x_5992:
        /* <DEDUP_REMOVED lines=19> */
.L_x_6001:
[----:B0-----:R-:W-:Y:S01]  /*0300*/  ISETP.GE.U32.AND P0, PT, R16, UR44, PT ;  /* 0x0000002c10007c0c */ /* 0x001fe2000bf06070 */
[----:B------:R-:W-:Y:S01]  /*0310*/  BSSY.RECONVERGENT B1, `(.L_x_5994) ;  /* 0x0000074000017945 */ /* 0x000fe20003800200 */
[----:B------:R-:W-:Y:S02]  /*0320*/  IMAD.MOV.U32 R0, RZ, RZ, -0x800000 ;  /* 0xff800000ff007424 */ /* 0x000fe400078e00ff */
[----:B------:R-:W-:Y:S01]  /*0330*/  ISETP.GE.AND.EX P0, PT, RZ, UR45, PT, P0 ;  /* 0x0000002dff007c0c */ /* 0x000fe2000bf06300 */
[----:B------:R-:W-:-:S12]  /*0340*/  IMAD.MOV.U32 R13, RZ, RZ, -0x800000 ;  /* 0xff800000ff0d7424 */ /* 0x000fd800078e00ff */
        /* <DEDUP_REMOVED lines=33> */
[----:B0-----:R-:W-:Y:S02]  /*0560*/  HFMA2 R2, -RZ, RZ, 0, 0 ;  /* 0x00000000ff027431 */ /* 0x001fe400000001ff */
        /* <DEDUP_REMOVED lines=78> */
.L_x_5995:
[----:B------:R-:W-:Y:S05]  /*0a50*/  BSYNC.RECONVERGENT B1 ;  /* 0x0000000000017941 */ /* 0x000fea0003800200 */
.L_x_5994:
[----:B------:R-:W-:-:S03]  /*0a60*/  UMOV UR4, 0xffffffff ;  /* 0xffffffff00047882 */ /* 0x000fc60000000000 */
[----:B------:R-:W-:Y:S05]  /*0a70*/  BRA.DIV UR4, `(.L_x_5996) ;  /* 0x0000000204c87947 */ /* 0x000fea000b800000 */
[----:B------:R-:W0:Y:S01]  /*0a80*/  SHFL.BFLY PT, R14, R13, 0x1, 0x1f ;  /* 0x0c201f000d0e7f89 */ /* 0x000e2200000e0000 */
[----:B------:R-:W-:Y:S02]  /*0a90*/  HFMA2 R2, -RZ, RZ, 0.96630859375, -0.0022525787353515625 ;  /* 0x3bbb989dff027431 */ /* 0x000fe400000001ff */
[----:B------:R-:W-:Y:S01]  /*0aa0*/  IMAD.MOV.U32 R11, RZ, RZ, 0x437c0000 ;  /* 0x437c0000ff0b7424 */ /* 0x000fe200078e00ff */
        /* <DEDUP_REMOVED lines=11> */
[----:B------:R0:W0:Y:S02]  /*0b60*/  SHFL.BFLY PT, R14, R13, 0x1, 0x1f ;  /* 0x0c201f000d0e7f89 */ /* 0x00002400000e0000 */
.L_x_6005:
        /* <DEDUP_REMOVED lines=11> */
[----:B-1234-:R-:W-:Y:S05]  /*0c20*/  CALL.REL.NOINC `($__internal_88_$__cuda_sm3x_div_rn_noftz_f32_slowpath) ;  /* 0x0000000000cc7944 */ /* 0x01efea0003c00000 */
[----:B------:R-:W-:-:S07]  /*0c30*/  IMAD.MOV.U32 R11, RZ, RZ, R0 ;  /* 0x000000ffff0b7224 */ /* 0x000fce00078e0000 */
.L_x_5998:
[----:B------:R-:W-:Y:S05]  /*0c40*/  BSYNC.RECONVERGENT B1 ;  /* 0x0000000000017941 */ /* 0x000fea0003800200 */
.L_x_5997:
        /* <DEDUP_REMOVED lines=13> */
.L_x_6000:
[----:B------:R-:W-:Y:S05]  /*0d20*/  BSYNC.RECONVERGENT B1 ;  /* 0x0000000000017941 */ /* 0x000fea0003800200 */
.L_x_5999:
[----:B------:R-:W-:-:S04]  /*0d30*/  IADD3 R21, P0, PT, R10, R21, RZ ;  /* 0x000000150a157210 */ /* 0x000fc80007f1e0ff */
[----:B------:R-:W-:Y:S02]  /*0d40*/  LEA.HI.X.SX32 R23, R10, R23, 0x1, P0 ;  /* 0x000000170a177211 */ /* 0x000fe400000f0eff */
[----:B------:R-:W-:-:S04]  /*0d50*/  ISETP.GE.U32.AND P0, PT, R21, UR46, PT ;  /* 0x0000002e15007c0c */ /* 0x000fc8000bf06070 */
[----:B------:R-:W-:-:S13]  /*0d60*/  ISETP.GE.AND.EX P0, PT, R23, UR47, PT, P0 ;  /* 0x0000002f17007c0c */ /* 0x000fda000bf06300 */
[----:B------:R-:W-:Y:S05]  /*0d70*/  @!P0 BRA `(.L_x_6001) ;  /* 0xfffffff400608947 */ /* 0x000fea000383ffff */
[----:B------:R-:W-:Y:S05]  /*0d80*/  BSYNC B0 ;  /* 0x0000000000007941 */ /* 0x000fea0003800000 */
.L_x_5993:
[----:B------:R-:W-:Y:S05]  /*0d90*/  EXIT ;  /* 0x000000000000794d */ /* 0x000fea0003800000 */
.L_x_5996:
[----:B------:R-:W-:Y:S01]  /*0da0*/  BSSY B1, `(.L_x_6002) ;  /* 0x0000007000017945 */ /* 0x000fe20003800000 */
[----:B------:R-:W-:Y:S02]  /*0db0*/  IMAD.MOV.U32 R12, RZ, RZ, 0x1 ;  /* 0x00000001ff0c7424 */ /* 0x000fe400078e00ff */
[----:B------:R-:W-:Y:S02]  /*0dc0*/  IMAD.MOV.U32 R11, RZ, RZ, 0x1f ;  /* 0x0000001fff0b7424 */ /* 0x000fe400078e00ff */
[----:B------:R-:W-:-:S07]  /*0dd0*/  IMAD.MOV.U32 R15, RZ, RZ, -0x1 ;  /* 0xffffffffff0f7424 */ /* 0x000fce00078e00ff */
[----:B-1234-:R-:W-:Y:S05]  /*0de0*/  WARPSYNC.COLLECTIVE R15, `(.L_x_6003) ;  /* 0x000000000f087348 */ /* 0x01efea0003c00000 */
[----:B------:R0:W0:Y:S02]  /*0df0*/  SHFL.BFLY P6, R14, R13, R12, R11 ;  /* 0x0c00000c0d0e7389 */ /* 0x00002400000c000b */
[----:B01234-:R-:W-:Y:S05]  /*0e00*/  ENDCOLLECTIVE ;  /* 0x000000000000791b */ /* 0x01ffea0003800000 */
.L_x_6003:
[----:B------:R-:W-:Y:S05]  /*0e10*/  BSYNC B1 ;  /* 0x0000000000017941 */ /* 0x000fea0003800000 */
.L_x_6002:
[----:B------:R-:W-:Y:S01]  /*0e20*/  HFMA2 R2, -RZ, RZ, 0.96630859375, -0.0022525787353515625 ;  /* 0x3bbb989dff027431 */ /* 0x000fe200000001ff */
[----:B------:R-:W-:Y:S01]  /*0e30*/  FMNMX R13, R14, R13, !PT ;  /* 0x0000000d0e0d7209 */ /* 0x000fe20007800000 */
[----:B------:R-:W-:Y:S01]  /*0e40*/  IMAD.MOV.U32 R3, RZ, RZ, 0x437c0000 ;  /* 0x437c0000ff037424 */ /* 0x000fe200078e00ff */
[----:B------:R-:W-:Y:S01]  /*0e50*/  MOV R15, 0xffffffff ;  /* 0xffffffff000f7802 */ /* 0x000fe20000000f00 */
[----:B------:R-:W-:Y:S02]  /*0e60*/  IMAD.MOV.U32 R12, RZ, RZ, 0x1 ;  /* 0x00000001ff0c7424 */ /* 0x000fe400078e00ff */
[----:B------:R-:W-:-:S04]  /*0e70*/  FADD R13, -R13, R0 ;  /* 0x000000000d0d7221 */ /* 0x000fc80000000100 */
[----:B------:R-:W-:-:S04]  /*0e80*/  FFMA.SAT R2, R13, R2, 0.5 ;  /* 0x3f0000000d027423 */ /* 0x000fc80000002002 */
[----:B------:R-:W-:-:S04]  /*0e90*/  FFMA.RM R3, R2, R3, 12582913 ;  /* 0x4b40000102037423 */ /* 0x000fc80000004003 */
[----:B------:R-:W-:-:S04]  /*0ea0*/  FADD R0, R3, -12583039 ;  /* 0xcb40007f03007421 */ /* 0x000fc80000000000 */
[----:B------:R-:W-:-:S04]  /*0eb0*/  FFMA R0, R13, 1.4426950216293334961, -R0 ;  /* 0x3fb8aa3b0d007823 */ /* 0x000fc80000000800 */
[----:B------:R-:W-:Y:S01]  /*0ec0*/  FFMA R2, R13, 1.925963033500011079e-08, R0 ;  /* 0x32a570600d027823 */ /* 0x000fe20000000000 */
[----:B------:R-:W-:-:S03]  /*0ed0*/  IMAD.SHL.U32 R0, R3, 0x800000, RZ ;  /* 0x0080000003007824 */ /* 0x000fc600078e00ff */
[----:B------:R-:W0:Y:S02]  /*0ee0*/  MUFU.EX2 R11, R2 ;  /* 0x00000002000b7308 */ /* 0x000e240000000800 */
[----:B0-----:R-:W-:Y:S01]  /*0ef0*/  FMUL R0, R0, R11 ;  /* 0x0000000b00007220 */ /* 0x001fe20000400000 */
[----:B------:R-:W-:-:S03]  /*0f00*/  IMAD.MOV.U32 R11, RZ, RZ, 0x1f ;  /* 0x0000001fff0b7424 */ /* 0x000fc600078e00ff */
[----:B------:R-:W-:-:S07]  /*0f10*/  FADD R13, RZ, R0 ;  /* 0x00000000ff0d7221 */ /* 0x000fce0000000000 */
[----:B------:R-:W-:Y:S05]  /*0f20*/  WARPSYNC.COLLECTIVE R15, `(.L_x_6004) ;  /* 0x000000000f087348 */ /* 0x000fea0003c00000 */
[----:B------:R0:W1:Y:S02]  /*0f30*/  SHFL.BFLY P6, R14, R13, R12, R11 ;  /* 0x0c00000c0d0e7389 */ /* 0x00006400000c000b */
[----:B01----:R-:W-:Y:S05]  /*0f40*/  ENDCOLLECTIVE ;  /* 0x000000000000791b */ /* 0x003fea0003800000 */
.L_x_6004:
[----:B------:R-:W-:Y:S05]  /*0f50*/  BRA `(.L_x_6005) ;  /* 0xfffffffc00047947 */ /* 0x000fea000383ffff */
        .weak           $__internal_88_$__cuda_sm3x_div_rn_noftz_f32_slowpath
        .type           $__internal_88_$__cuda_sm3x_div_rn_noftz_f32_slowpath,@function
        .size           $__internal_88_$__cuda_sm3x_div_rn_noftz_f32_slowpath,(.L_x_37465 - $__internal_88_$__cuda_sm3x_div_rn_noftz_f32_slowpath)
$__internal_88_$__cuda_sm3x_div_rn_noftz_f32_slowpath:
[--C-:B------:R-:W-:Y:S01]  /*0f60*/  SHF.R.U32.HI R11, RZ, 0x17, R3.reuse ;  /* 0x00000017ff0b7819 */ /* 0x100fe20000011603 */
[----:B------:R-:W-:Y:S01]  /*0f70*/  BSSY.RECONVERGENT B2, `(.L_x_6006) ;  /* 0x0000064000027945 */ /* 0x000fe20003800200 */
[--C-:B------:R-:W-:Y:S01]  /*0f80*/  SHF.R.U32.HI R12, RZ, 0x17, R0.reuse ;  /* 0x00000017ff0c7819 */ /* 0x100fe20000011600 */
[----:B------:R-:W-:Y:S01]  /*0f90*/  IMAD.MOV.U32 R13, RZ, RZ, R0 ;  /* 0x000000ffff0d7224 */ /* 0x000fe200078e0000 */
[----:B------:R-:W-:Y:S01]  /*0fa0*/  LOP3.LUT R11, R11, 0xff, RZ, 0xc0, !PT ;  /* 0x000000ff0b0b7812 */ /* 0x000fe200078ec0ff */
[----:B------:R-:W-:Y:S01]  /*0fb0*/  IMAD.MOV.U32 R14, RZ, RZ, R3 ;  /* 0x000000ffff0e7224 */ /* 0x000fe200078e0003 */
        /* <DEDUP_REMOVED lines=30> */
.L_x_6007:
        /* <DEDUP_REMOVED lines=51> */
.L_x_6014:
[----:B------:R-:W-:-:S04]  /*14d0*/  LOP3.LUT R0, R0, 0x80000000, RZ, 0xc0, !PT ;  /* 0x8000000000007812 */ /* 0x000fc800078ec0ff */
[----:B------:R-:W-:Y:S01]  /*14e0*/  LOP3.LUT R0, R0, 0x7f800000, RZ, 0xfc, !PT ;  /* 0x7f80000000007812 */ /* 0x000fe200078efcff */
[----:B------:R-:W-:Y:S06]  /*14f0*/  BRA `(.L_x_6015) ;  /* 0x0000000000047947 */ /* 0x000fec0003800000 */
.L_x_6013:
[----:B------:R-:W-:-:S07]  /*1500*/  IMAD R0, R15, 0x800000, R0 ;  /* 0x008000000f007824 */ /* 0x000fce00078e0200 */
.L_x_6015:
[----:B------:R-:W-:Y:S05]  /*1510*/  BSYNC.RECONVERGENT B3 ;  /* 0x0000000000037941 */ /* 0x000fea0003800200 */
.L_x_6012:
[----:B------:R-:W-:Y:S05]  /*1520*/  BRA `(.L_x_6016) ;  /* 0x0000000000207947 */ /* 0x000fea0003800000 */
.L_x_6011:
[----:B------:R-:W-:-:S04]  /*1530*/  LOP3.LUT R0, R14, 0x80000000, R13, 0x48, !PT ;  /* 0x800000000e007812 */ /* 0x000fc800078e480d */
[----:B------:R-:W-:Y:S01]  /*1540*/  LOP3.LUT R0, R0, 0x7f800000, RZ, 0xfc, !PT ;  /* 0x7f80000000007812 */ /* 0x000fe200078efcff */
[----:B------:R-:W-:Y:S06]  /*1550*/  BRA `(.L_x_6016) ;  /* 0x0000000000147947 */ /* 0x000fec0003800000 */
.L_x_6010:
[----:B------:R-:W-:Y:S01]  /*1560*/  LOP3.LUT R0, R14, 0x80000000, R13, 0x48, !PT ;  /* 0x800000000e007812 */ /* 0x000fe200078e480d */
[----:B------:R-:W-:Y:S06]  /*1570*/  BRA `(.L_x_6016) ;  /* 0x00000000000c7947 */ /* 0x000fec0003800000 */
.L_x_6009:
[----:B------:R-:W0:Y:S01]  /*1580*/  MUFU.RSQ R0, -QNAN ;  /* 0xffc0000000007908 */ /* 0x000e220000001400 */
[----:B------:R-:W-:Y:S05]  /*1590*/  BRA `(.L_x_6016) ;  /* 0x0000000000047947 */ /* 0x000fea0003800000 */
.L_x_6008:
[----:B------:R-:W-:-:S07]  /*15a0*/  FADD.FTZ R0, R0, R3 ;  /* 0x0000000300007221 */ /* 0x000fce0000010000 */
.L_x_6016:
[----:B------:R-:W-:Y:S05]  /*15b0*/  BSYNC.RECONVERGENT B2 ;  /* 0x0000000000027941 */ /* 0x000fea0003800200 */
.L_x_6006:
[----:B------:R-:W-:-:S04]  /*15c0*/  IMAD.MOV.U32 R3, RZ, RZ, 0x0 ;  /* 0x00000000ff037424 */ /* 0x000fc800078e00ff */
[----:B0-----:R-:W-:Y:S05]  /*15d0*/  RET.REL.NODEC R2 `(_Z15SoftmaxWarpImplI22BroadcastScaleMaskLoadIffbLm4EiE11DirectStoreIffEfLi1ELi1ELi2ELi1ELb1EL9Algorithm0EEvT_T0_ll) ;  /* 0xffffffe802887950 */ /* 0x001fea0003c3ffff */
.L_x_6017:
        /* <DEDUP_REMOVED lines=10> */
.L_x_37465:


//--------------------- .text._Z15SoftmaxWarpImplI22BroadcastScaleMaskLoadIffbLm4EiE11DirectStoreIffEfLi1ELi1ELi2ELi1ELb0EL9Algorithm0EEvT_T0_ll --------------------------
	.section	.text._Z15SoftmaxWarpImplI22BroadcastScaleMaskLoadIffbLm4EiE11DirectStoreIffEfLi1ELi1ELi2ELi1ELb0EL9Algorithm0EEvT_T0_ll,"ax",@progbits
	.align	128
        .global         _Z15SoftmaxWarpImplI22BroadcastScaleMaskLoadIffbLm4EiE11DirectStoreIffEfLi1ELi1ELi2ELi1ELb0EL9Algorithm0EEvT_T0_ll
        .type           _Z15SoftmaxWarpImplI22BroadcastScaleMaskLoadIffbLm4EiE11DirectStoreIffEfLi1ELi1ELi2ELi1ELb0EL9Algorithm0EEvT_T0_ll,@function
        .size           _Z15SoftmaxWarpImplI22BroadcastScaleMaskLoadIffbLm4EiE11DirectStoreIffEfLi1ELi1ELi2ELi1ELb0EL9Algorithm0EEvT_T0_ll,(.L_x_37467 - _Z15SoftmaxWarpImplI22BroadcastScaleMaskLoadIffbLm4EiE11DirectStoreIffEfLi1ELi1ELi2ELi1ELb0EL9Algorithm0EEvT_T0_ll)
        .other          _Z15SoftmaxWarpImplI22BroadcastScaleMaskLoadIffbLm4EiE11DirectStoreIffEfLi1ELi1ELi2ELi1ELb0EL9Algorithm0EEvT_T0_ll,@"STO_CUDA_ENTRY STV_DEFAULT"
_Z15SoftmaxWarpImplI22BroadcastScaleMaskLoadIffbLm4EiE11DirectStoreIffEfLi1ELi1ELi2ELi1ELb0EL9Algorithm0EEvT_T0_ll:
.text._Z15SoftmaxWarpImplI22BroadcastScaleMaskLoadIffbLm4EiE11DirectStoreIffEfLi1ELi1ELi2ELi1ELb0EL9Algorithm0EEvT_T0_ll:
[----:B------:R-:W0:Y:S01]  /*0000*/  LDC R1, c[0x0][0x37c] ;  /* 0x0000df00ff017b82 */ /* 0x000e220000000800 */
[----:B------:R-:W1:Y:S01]  /*0010*/  LDCU.64 UR4, c[0x0][0x410] ;  /* 0x00008200ff0477ac */ /* 0x000e620008000a00 */
[----:B------:R-:W2:Y:S01]  /*0020*/  LDCU UR52, c[0x0][0x3e8] ;  /* 0x00007d00ff3477ac */ /* 0x000ea20008000800 */
[----:B------:R-:W3:Y:S01]  /*0030*/  LDCU UR53, c[0x0][0x3f4] ;  /* 0x00007e80ff3577ac */ /* 0x000ee20008000800 */
[----:B------:R-:W4:Y:S01]  /*0040*/  LDCU.64 UR48, c[0x0][0x3f8] ;  /* 0x00007f00ff3077ac */ /* 0x000f220008000a00 */
[----:B------:R-:W0:Y:S01]  /*0050*/  LDCU.64 UR50, c[0x0][0x400] ;  /* 0x00008000ff3277ac */ /* 0x000e220008000a00 */
[----:B-1----:R-:W-:Y:S01]  /*0060*/  UISETP.GE.U32.AND UP0, UPT, UR4, 0x3, UPT ;  /* 0x000000030400788c */ /* 0x002fe2000bf06070 */
[----:B------:R-:W1:Y:S03]  /*0070*/  LDCU.128 UR36, c[0x0][0x3d0] ;  /* 0x00007a00ff2477ac */ /* 0x000e660008000c00 */
[----:B------:R-:W-:Y:S01]  /*0080*/  UISETP.GE.AND.EX UP0, UPT, UR5, URZ, UPT, UP0 ;  /* 0x000000ff0500728c */ /* 0x000fe2000bf06300 */
[----:B------:R-:W0:Y:S01]  /*0090*/  LDCU.128 UR40, c[0x0][0x380] ;  /* 0x00007000ff2877ac */ /* 0x000e220008000c00 */
[----:B------:R-:W0:Y:S07]  /*00a0*/  LDCU.128 UR44, c[0x0][0x400] ;  /* 0x00008000ff2c77ac */ /* 0x000e2e0008000c00 */
        /* <DEDUP_REMOVED lines=17> */
.L_x_6018:
[----:B------:R-:W2:Y:S01]  /*01c0*/  S2R R21, SR_TID.Y ;  /* 0x0000000000157919 */ /* 0x000ea20000002200 */
[----:B------:R-:W2:Y:S08]  /*01d0*/  S2UR UR4, SR_CTAID.X ;  /* 0x00000000000479c3 */ /* 0x000eb00000002500 */
[----:B------:R-:W2:Y:S01]  /*01e0*/  LDC R6, c[0x0][0x364] ;  /* 0x0000d900ff067b82 */ /* 0x000ea20000000800 */
[----:B------:R-:W3:Y:S07]  /*01f0*/  LDCU UR5, c[0x0][0x370] ;  /* 0x00006e00ff0577ac */ /* 0x000eee0008000800 */
[----:B------:R-:W4:Y:S01]  /*0200*/  LDC.64 R4, c[0x0][0x408] ;  /* 0x00010200ff047b82 */ /* 0x000f220000000a00 */
[----:B--2---:R-:W-:-:S02]  /*0210*/  IMAD R21, R6, UR4, R21 ;  /* 0x0000000406157c24 */ /* 0x004fc4000f8e0215 */
[----:B---3--:R-:W-:-:S03]  /*0220*/  IMAD R6, R6, UR5, RZ ;  /* 0x0000000506067c24 */ /* 0x008fc6000f8e02ff */
[----:B------:R-:W-:Y:S02]  /*0230*/  SHF.R.S32.HI R10, RZ, 0x1f, R21 ;  /* 0x0000001fff0a7819 */ /* 0x000fe40000011415 */
[----:B----4-:R-:W-:-:S04]  /*0240*/  ISETP.GE.U32.AND P0, PT, R21, R4, PT ;  /* 0x000000041500720c */ /* 0x010fc80003f06070 */
[----:B------:R-:W-:-:S13]  /*0250*/  ISETP.GE.AND.EX P0, PT, R10, R5, PT, P0 ;  /* 0x000000050a00720c */ /* 0x000fda0003f06300 */
[----:B01----:R-:W-:Y:S05]  /*0260*/  @P0 EXIT ;  /* 0x000000000000094d */ /* 0x003fea0003800000 */
[----:B------:R-:W-:Y:S01]  /*0270*/  IADD3 R9, P0, PT, R6, R21, RZ ;  /* 0x0000001506097210 */ /* 0x000fe20007f1e0ff */
[----:B------:R-:W-:Y:S01]  /*0280*/  BSSY.RECONVERGENT B0, `(.L_x_6019) ;  /* 0x0000025000007945 */ /* 0x000fe20003800200 */
[----:B------:R-:W-:Y:S02]  /*0290*/  SHF.R.S32.HI R19, RZ, 0x1f, R6 ;  /* 0x0000001fff137819 */ /* 0x000fe40000011406 */
[----:B------:R-:W-:-:S03]  /*02a0*/  ISETP.GT.U32.AND P1, PT, R9, R4, PT ;  /* 0x000000040900720c */ /* 0x000fc60003f24070 */
[----:B------:R-:W-:Y:S01]  /*02b0*/  IMAD.X R8, R19, 0x1, R10, P0 ;  /* 0x0000000113087824 */ /* 0x000fe200000e060a */
[----:B------:R-:W-:-:S04]  /*02c0*/  ISETP.GE.U32.AND P0, PT, R9, R4, PT ;  /* 0x000000040900720c */ /* 0x000fc80003f06070 */
[CC--:B------:R-:W-:Y:S02]  /*02d0*/  ISETP.GT.AND.EX P1, PT, R8.reuse, R5.reuse, PT, P1 ;  /* 0x000000050800720c */ /* 0x0c0fe40003f24310 */
[CC--:B------:R-:W-:Y:S02]  /*02e0*/  ISETP.GE.AND.EX P0, PT, R8.reuse, R5.reuse, PT, P0 ;  /* 0x000000050800720c */ /* 0x0c0fe40003f06300 */
[----:B------:R-:W-:Y:S02]  /*02f0*/  SEL R3, R9, R4, P1 ;  /* 0x0000000409037207 */ /* 0x000fe40000800000 */
[----:B------:R-:W-:Y:S02]  /*0300*/  SEL R16, RZ, 0x1, P0 ;  /* 0x00000001ff107807 */ /* 0x000fe40000000000 */
[----:B------:R-:W-:Y:S02]  /*0310*/  SEL R5, R8, R5, P1 ;  /* 0x0000000508057207 */ /* 0x000fe40000800000 */
[----:B------:R-:W-:-:S04]  /*0320*/  IADD3 R3, P0, P1, R3, -R9, -R16 ;  /* 0x8000000903037210 */ /* 0x000fc8000791e810 */
[----:B------:R-:W-:-:S04]  /*0330*/  IADD3.X R2, PT, PT, R5, -0x1, ~R8, P0, P1 ;  /* 0xffffffff05027810 */ /* 0x000fc800007e2c08 */
[----:B------:R-:W-:-:S04]  /*0340*/  LOP3.LUT R0, R2, R19, RZ, 0xfc, !PT ;  /* 0x0000001302007212 */ /* 0x000fc800078efcff */
[----:B------:R-:W-:-:S13]  /*0350*/  ISETP.NE.U32.AND P0, PT, R0, RZ, PT ;  /* 0x000000ff0000720c */ /* 0x000fda0003f05070 */
[----:B------:R-:W-:Y:S05]  /*0360*/  @P0 BRA `(.L_x_6020) ;  /* 0x0000000000500947 */ /* 0x000fea0003800000 */
[----:B------:R-:W0:Y:S01]  /*0370*/  I2F.U32.RP R0, R6 ;  /* 0x0000000600007306 */ /* 0x000e220000209000 */
[----:B------:R-:W-:Y:S01]  /*0380*/  IADD3 R7, PT, PT, RZ, -R6, RZ ;  /* 0x80000006ff077210 */ /* 0x000fe20007ffe0ff */
[----:B------:R-:W-:Y:S01]  /*0390*/  IMAD.MOV.U32 R13, RZ, RZ, RZ ;  /* 0x000000ffff0d7224 */ /* 0x000fe200078e00ff */
[----:B------:R-:W-:-:S05]  /*03a0*/  ISETP.NE.U32.AND P2, PT, R6, RZ, PT ;  /* 0x000000ff0600720c */ /* 0x000fca0003f45070 */
[----:B0-----:R-:W0:Y:S02]  /*03b0*/  MUFU.RCP R0, R0 ;  /* 0x0000000000007308 */ /* 0x001e240000001000 */
[----:B0-----:R-:W-:-:S06]  /*03c0*/  VIADD R4, R0, 0xffffffe ;  /* 0x0ffffffe00047836 */ /* 0x001fcc0000000000 */
[----:B------:R0:W1:Y:S02]  /*03d0*/  F2I.FTZ.U32.TRUNC.NTZ R5, R4 ;  /* 0x0000000400057305 */ /* 0x000064000021f000 */
[----:B0-----:R-:W-:Y:S02]  /*03e0*/  IMAD.MOV.U32 R4, RZ, RZ, RZ ;  /* 0x000000ffff047224 */ /* 0x001fe400078e00ff */
[----:B-1----:R-:W-:-:S04]  /*03f0*/  IMAD R7, R7, R5, RZ ;  /* 0x0000000507077224 */ /* 0x002fc800078e02ff */
[----:B------:R-:W-:-:S06]  /*0400*/  IMAD.HI.U32 R2, R5, R7, R4 ;  /* 0x0000000705027227 */ /* 0x000fcc00078e0004 */
[----:B------:R-:W-:-:S04]  /*0410*/  IMAD.HI.U32 R12, R2, R3, RZ ;  /* 0x00000003020c7227 */ /* 0x000fc800078e00ff */
[----:B------:R-:W-:-:S04]  /*0420*/  IMAD.MOV R2, RZ, RZ, -R12 ;  /* 0x000000ffff027224 */ /* 0x000fc800078e0a0c */
[----:B------:R-:W-:-:S05]  /*0430*/  IMAD R3, R6, R2, R3 ;  /* 0x0000000206037224 */ /* 0x000fca00078e0203 */
[----:B------:R-:W-:-:S13]  /*0440*/  ISETP.GE.U32.AND P0, PT, R3, R6, PT ;  /* 0x000000060300720c */ /* 0x000fda0003f06070 */
[----:B------:R-:W-:Y:S01]  /*0450*/  @P0 IMAD.IADD R3, R3, 0x1, -R6 ;  /* 0x0000000103030824 */ /* 0x000fe200078e0a06 */
[----:B------:R-:W-:-:S04]  /*0460*/  @P0 IADD3 R12, PT, PT, R12, 0x1, RZ ;  /* 0x000000010c0c0810 */ /* 0x000fc80007ffe0ff */
[----:B------:R-:W-:-:S13]  /*0470*/  ISETP.GE.U32.AND P1, PT, R3, R6, PT ;  /* 0x000000060300720c */ /* 0x000fda0003f26070 */
[----:B------:R-:W-:Y:S01]  /*0480*/  @P1 VIADD R12, R12, 0x1 ;  /* 0x000000010c0c1836 */ /* 0x000fe20000000000 */
[----:B------:R-:W-:Y:S01]  /*0490*/  @!P2 LOP3.LUT R12, RZ, R6, RZ, 0x33, !PT ;  /* 0x00000006ff0ca212 */ /* 0x000fe200078e33ff */
[----:B------:R-:W-:Y:S06]  /*04a0*/  BRA `(.L_x_6021) ;  /* 0x0000000000087947 */ /* 0x000fec0003800000 */
.L_x_6020:
[----:B------:R-:W-:-:S07]  /*04b0*/  MOV R0, 0x4d0 ;  /* 0x000004d000007802 */ /* 0x000fce0000000f00 */
[----:B------:R-:W-:Y:S05]  /*04c0*/  CALL.REL.NOINC `($__internal_89_$__cuda_sm20_div_u64) ;  /* 0x0000002000f07944 */ /* 0x000fea0003c00000 */
.L_x_6021:
[----:B------:R-:W-:Y:S05]  /*04d0*/  BSYNC.RECONVERGENT B0 ;  /* 0x0000000000007941 */ /* 0x000fea0003800200 */
.L_x_6019:
[----:B------:R-:W-:Y:S01]  /*04e0*/  IADD3 R16, P1, PT, R12, R16, RZ ;  /* 0x000000100c107210 */ /* 0x000fe20007f3e0ff */
[----:B------:R-:W0:Y:S01]  /*04f0*/  S2R R2, SR_TID.X ;  /* 0x0000000000027919 */ /* 0x000e220000002100 */
[----:B------:R-:W1:Y:S01]  /*0500*/  LDC.64 R4, c[0x0][0x358] ;  /* 0x0000d600ff047b82 */ /* 0x000e620000000a00 */
[----:B------:R-:W-:Y:S01]  /*0510*/  BSSY B0, `(.L_x_6022) ;  /* 0x00000aa000007945 */ /* 0x000fe20003800000 */
[----:B------:R-:W-:Y:S01]  /*0520*/  LOP3.LUT R0, R16, 0x1, RZ, 0xc0, !PT ;  /* 0x0000000110007812 */ /* 0x000fe200078ec0ff */
[----:B------:R-:W-:-:S03]  /*0530*/  IMAD.X R18, RZ, RZ, R13, P1 ;  /* 0x000000ffff127224 */ /* 0x000fc600008e060d */
[----:B------:R-:W-:-:S04]  /*0540*/  ISETP.NE.U32.AND P0, PT, R0, 0x1, PT ;  /* 0x000000010000780c */ /* 0x000fc80003f05070 */
[----:B------:R-:W-:-:S13]  /*0550*/  ISETP.NE.U32.AND.EX P0, PT, RZ, RZ, PT, P0 ;  /* 0x000000ffff00720c */ /* 0x000fda0003f05100 */
[----:B------:R-:W-:Y:S05]  /*0560*/  @!P0 BRA `(.L_x_6023) ;  /* 0x0000000800908947 */ /* 0x000fea0003800000 */
[----:B------:R-:W2:Y:S01]  /*0570*/  LDC R17, c[0x0][0x3b8] ;  /* 0x0000ee00ff117b82 */ /* 0x000ea20000000800 */
[----:B------:R-:W0:Y:S01]  /*0580*/  LDCU UR4, c[0x0][0x3e8] ;  /* 0x00007d00ff0477ac */ /* 0x000e220008000800 */
[----:B------:R-:W3:Y:S06]  /*0590*/  LDCU.128 UR8, c[0x0][0x380] ;  /* 0x00007000ff0877ac */ /* 0x000eec0008000c00 */
[----:B------:R-:W4:Y:S08]  /*05a0*/  LDC R7, c[0x0][0x3bc] ;  /* 0x0000ef00ff077b82 */ /* 0x000f300000000800 */
[----:B------:R-:W5:Y:S01]  /*05b0*/  LDC.64 R26, c[0x0][0x3a8] ;  /* 0x0000ea00ff1a7b82 */ /* 0x000f620000000a00 */
[----:B0-----:R-:W-:Y:S01]  /*05c0*/  IMAD R0, R21, UR4, R2 ;  /* 0x0000000415007c24 */ /* 0x001fe2000f8e0202 */
[----:B------:R-:W0:Y:S01]  /*05d0*/  LDCU.128 UR4, c[0x0][0x3d0] ;  /* 0x00007a00ff0477ac */ /* 0x000e220008000c00 */
[----:B--2---:R-:W-:-:S03]  /*05e0*/  IABS R23, R17 ;  /* 0x0000001100177213 */ /* 0x004fc60000000000 */
[----:B------:R-:W-:Y:S01]  /*05f0*/  IABS R20, R0 ;  /* 0x0000000000147213 */ /* 0x000fe20000000000 */
[----:B------:R-:W2:Y:S08]  /*0600*/  I2F.RP R11, R23 ;  /* 0x00000017000b7306 */ /* 0x000eb00000209400 */
[----:B--2---:R-:W2:Y:S02]  /*0610*/  MUFU.RCP R11, R11 ;  /* 0x0000000b000b7308 */ /* 0x004ea40000001000 */
[----:B--2---:R-:W-:-:S06]  /*0620*/  IADD3 R12, PT, PT, R11, 0xffffffe, RZ ;  /* 0x0ffffffe0b0c7810 */ /* 0x004fcc0007ffe0ff */
[----:B------:R2:W1:Y:S02]  /*0630*/  F2I.FTZ.U32.TRUNC.NTZ R13, R12 ;  /* 0x0000000c000d7305 */ /* 0x000464000021f000 */
[----:B--2---:R-:W-:Y:S02]  /*0640*/  IMAD.MOV.U32 R12, RZ, RZ, RZ ;  /* 0x000000ffff0c7224 */ /* 0x004fe400078e00ff */
[----:B-1----:R-:W-:-:S04]  /*0650*/  IMAD.MOV R14, RZ, RZ, -R13 ;  /* 0x000000ffff0e7224 */ /* 0x002fc800078e0a0d */
[----:B------:R-:W-:-:S04]  /*0660*/  IMAD R15, R14, R23, RZ ;  /* 0x000000170e0f7224 */ /* 0x000fc800078e02ff */
[----:B------:R-:W-:Y:S01]  /*0670*/  IMAD.HI.U32 R13, R13, R15, R12 ;  /* 0x0000000f0d0d7227 */ /* 0x000fe200078e000c */
[----:B----4-:R-:W-:-:S04]  /*0680*/  IABS R15, R7 ;  /* 0x00000007000f7213 */ /* 0x010fc80000000000 */
        /* <DEDUP_REMOVED lines=15> */
[----:B------:R-:W-:-:S06]  /*0780*/  @P0 VIADD R11, R11, 0x1 ;  /* 0x000000010b0b0836 */ /* 0x000fcc0000000000 */
[----:B------:R-:W-:Y:S01]  /*0790*/  @!P2 IADD3 R11, PT, PT, -R11, RZ, RZ ;  /* 0x000000ff0b0ba210 */ /* 0x000fe20007ffe1ff */
[----:B--2---:R-:W-:Y:S01]  /*07a0*/  IMAD.MOV.U32 R12, RZ, RZ, RZ ;  /* 0x000000ffff0c7224 */ /* 0x004fe200078e00ff */
[----:B------:R-:W-:-:S05]  /*07b0*/  @!P1 LOP3.LUT R11, RZ, R17, RZ, 0x33, !PT ;  /* 0x00000011ff0b9212 */ /* 0x000fca00078e33ff */
[----:B------:R-:W-:Y:S02]  /*07c0*/  IMAD.MOV R20, RZ, RZ, -R11 ;  /* 0x000000ffff147224 */ /* 0x000fe400078e0a0b */
[--C-:B----4-:R-:W-:Y:S02]  /*07d0*/  IMAD.MOV R22, RZ, RZ, -R13.reuse ;  /* 0x000000ffff167224 */ /* 0x110fe400078e0a0d */
[----:B------:R-:W-:Y:S02]  /*07e0*/  IMAD R20, R17, R20, R0 ;  /* 0x0000001411147224 */ /* 0x000fe400078e0200 */
[----:B------:R-:W-:Y:S01]  /*07f0*/  IMAD R17, R22, R15, RZ ;  /* 0x0000000f16117224 */ /* 0x000fe200078e02ff */
[----:B-1----:R-:W-:Y:S02]  /*0800*/  ISETP.NE.AND P3, PT, R14, RZ, PT ;  /* 0x000000ff0e00720c */ /* 0x002fe40003f65270 */
[----:B------:R-:W-:Y:S01]  /*0810*/  IABS R22, R20 ;  /* 0x0000001400167213 */ /* 0x000fe20000000000 */
[----:B------:R-:W-:Y:S01]  /*0820*/  IMAD.HI.U32 R12, R13, R17, R12 ;  /* 0x000000110d0c7227 */ /* 0x000fe200078e000c */
[----:B------:R-:W-:-:S04]  /*0830*/  IABS R17, R14 ;  /* 0x0000000e00117213 */ /* 0x000fc80000000000 */
[----:B------:R-:W1:Y:S01]  /*0840*/  I2F.RP R23, R17 ;  /* 0x0000001100177306 */ /* 0x000e620000209400 */
[----:B------:R-:W-:-:S05]  /*0850*/  IMAD.HI.U32 R12, R12, R22, RZ ;  /* 0x000000160c0c7227 */ /* 0x000fca00078e00ff */
[----:B------:R-:W-:-:S05]  /*0860*/  IADD3 R13, PT, PT, -R12, RZ, RZ ;  /* 0x000000ff0c0d7210 */ /* 0x000fca0007ffe1ff */
[C---:B------:R-:W-:Y:S01]  /*0870*/  IMAD R22, R15.reuse, R13, R22 ;  /* 0x0000000d0f167224 */ /* 0x040fe200078e0216 */
[----:B------:R-:W-:Y:S01]  /*0880*/  LOP3.LUT R13, R20, R7, RZ, 0x3c, !PT ;  /* 0x00000007140d7212 */ /* 0x000fe200078e3cff */
[----:B-1----:R-:W1:Y:S03]  /*0890*/  MUFU.RCP R23, R23 ;  /* 0x0000001700177308 */ /* 0x002e660000001000 */
[----:B------:R-:W-:Y:S02]  /*08a0*/  ISETP.GT.U32.AND P1, PT, R15, R22, PT ;  /* 0x000000160f00720c */ /* 0x000fe40003f24070 */
[----:B------:R-:W-:-:S11]  /*08b0*/  ISETP.GE.AND P2, PT, R13, RZ, PT ;  /* 0x000000ff0d00720c */ /* 0x000fd60003f46270 */
[----:B------:R-:W-:Y:S02]  /*08c0*/  @!P1 IMAD.IADD R22, R22, 0x1, -R15 ;  /* 0x0000000116169824 */ /* 0x000fe400078e0a0f */
[----:B------:R-:W-:Y:S01]  /*08d0*/  @!P1 VIADD R12, R12, 0x1 ;  /* 0x000000010c0c9836 */ /* 0x000fe20000000000 */
[----:B------:R-:W-:Y:S02]  /*08e0*/  ISETP.NE.AND P1, PT, R7, RZ, PT ;  /* 0x000000ff0700720c */ /* 0x000fe40003f25270 */
[----:B------:R-:W-:Y:S01]  /*08f0*/  ISETP.GE.U32.AND P0, PT, R22, R15, PT ;  /* 0x0000000f1600720c */ /* 0x000fe20003f06070 */
[----:B-1----:R-:W-:-:S04]  /*0900*/  VIADD R22, R23, 0xffffffe ;  /* 0x0ffffffe17167836 */ /* 0x002fc80000000000 */
[----:B------:R-:W1:Y:S08]  /*0910*/  F2I.FTZ.U32.TRUNC.NTZ R13, R22 ;  /* 0x00000016000d7305 */ /* 0x000e70000021f000 */
[----:B------:R-:W-:-:S05]  /*0920*/  @P0 IADD3 R12, PT, PT, R12, 0x1, RZ ;  /* 0x000000010c0c0810 */ /* 0x000fca0007ffe0ff */
[----:B------:R-:W-:Y:S02]  /*0930*/  IMAD.MOV.U32 R15, RZ, RZ, R12 ;  /* 0x000000ffff0f7224 */ /* 0x000fe400078e000c */
[----:B-1----:R-:W-:Y:S02]  /*0940*/  IMAD.MOV R24, RZ, RZ, -R13 ;  /* 0x000000ffff187224 */ /* 0x002fe400078e0a0d */
[----:B------:R-:W-:Y:S01]  /*0950*/  @!P2 IMAD.MOV R15, RZ, RZ, -R15 ;  /* 0x000000ffff0fa224 */ /* 0x000fe200078e0a0f */
[----:B------:R-:W-:Y:S01]  /*0960*/  @!P1 LOP3.LUT R15, RZ, R7, RZ, 0x33, !PT ;  /* 0x00000007ff0f9212 */ /* 0x000fe200078e33ff */
[----:B------:R-:W-:-:S03]  /*0970*/  IMAD R23, R24, R17, RZ ;  /* 0x0000001118177224 */ /* 0x000fc600078e02ff */
[----:B------:R-:W-:-:S05]  /*0980*/  IADD3 R12, PT, PT, -R15, RZ, RZ ;  /* 0x000000ff0f0c7210 */ /* 0x000fca0007ffe1ff */
[----:B------:R-:W-:Y:S02]  /*0990*/  IMAD R7, R7, R12, R20 ;  /* 0x0000000c07077224 */ /* 0x000fe400078e0214 */
[----:B------:R-:W-:-:S03]  /*09a0*/  IMAD.MOV.U32 R12, RZ, RZ, RZ ;  /* 0x000000ffff0c7224 */ /* 0x000fc600078e00ff */
[----:B------:R-:W-:Y:S01]  /*09b0*/  IABS R24, R7 ;  /* 0x0000000700187213 */ /* 0x000fe20000000000 */
[----:B------:R-:W-:Y:S02]  /*09c0*/  IMAD.HI.U32 R12, R13, R23, R12 ;  /* 0x000000170d0c7227 */ /* 0x000fe400078e000c */
[----:B------:R-:W1:Y:S04]  /*09d0*/  LDC.64 R22, c[0x0][0x398] ;  /* 0x0000e600ff167b82 */ /* 0x000e680000000a00 */
[----:B------:R-:W-:-:S04]  /*09e0*/  IMAD.HI.U32 R20, R12, R24, RZ ;  /* 0x000000180c147227 */ /* 0x000fc800078e00ff */
[----:B------:R-:W-:-:S04]  /*09f0*/  IMAD.MOV R12, RZ, RZ, -R20 ;  /* 0x000000ffff0c7224 */ /* 0x000fc800078e0a14 */
[C---:B------:R-:W-:Y:S02]  /*0a00*/  IMAD R24, R17.reuse, R12, R24 ;  /* 0x0000000c11187224 */ /* 0x040fe400078e0218 */
[----:B------:R-:W2:Y:S03]  /*0a10*/  LDC.64 R12, c[0x0][0x390] ;  /* 0x0000e400ff0c7b82 */ /* 0x000ea60000000a00 */
        /* <DEDUP_REMOVED lines=11> */
[----:B--2---:R-:W-:-:S04]  /*0ad0*/  ISETP.NE.U32.AND P0, PT, R12, 0x1, PT ;  /* 0x000000010c00780c */ /* 0x004fc80003f05070 */
[----:B------:R-:W-:Y:S02]  /*0ae0*/  ISETP.NE.AND.EX P0, PT, R13, RZ, PT, P0 ;  /* 0x000000ff0d00720c */ /* 0x000fe40003f05300 */
[----:B------:R-:W-:Y:S01]  /*0af0*/  @!P2 IMAD.MOV R20, RZ, RZ, -R20 ;  /* 0x000000ffff14a224 */ /* 0x000fe200078e0a14 */
[----:B------:R-:W-:Y:S02]  /*0b00*/  @!P3 LOP3.LUT R20, RZ, R14, RZ, 0x33, !PT ;  /* 0x0000000eff14b212 */ /* 0x000fe400078e33ff */
[----:B------:R-:W-:Y:S02]  /*0b10*/  SEL R11, R11, RZ, P0 ;  /* 0x000000ff0b0b7207 */ /* 0x000fe40000000000 */
[----:B-----5:R-:W-:Y:S01]  /*0b20*/  ISETP.NE.U32.AND P0, PT, R26, 0x1, PT ;  /* 0x000000011a00780c */ /* 0x020fe20003f05070 */
[----:B------:R-:W-:Y:S01]  /*0b30*/  IMAD.MOV R13, RZ, RZ, -R20 ;  /* 0x000000ffff0d7224 */ /* 0x000fe200078e0a14 */
[----:B-1----:R-:W-:Y:S01]  /*0b40*/  ISETP.NE.U32.AND P2, PT, R24, 0x1, PT ;  /* 0x000000011800780c */ /* 0x002fe20003f45070 */
[----:B0-----:R-:W-:Y:S01]  /*0b50*/  IMAD R12, R11, UR4, RZ ;  /* 0x000000040b0c7c24 */ /* 0x001fe2000f8e02ff */
[----:B------:R-:W-:Y:S01]  /*0b60*/  ISETP.NE.AND.EX P0, PT, R27, RZ, PT, P0 ;  /* 0x000000ff1b00720c */ /* 0x000fe20003f05300 */
[----:B------:R-:W-:Y:S01]  /*0b70*/  IMAD R7, R14, R13, R7 ;  /* 0x0000000d0e077224 */ /* 0x000fe200078e0207 */
[----:B------:R-:W-:Y:S01]  /*0b80*/  ISETP.NE.AND.EX P2, PT, R25, RZ, PT, P2 ;  /* 0x000000ff1900720c */ /* 0x000fe20003f45320 */
[----:B------:R-:W-:Y:S01]  /*0b90*/  IMAD R15, R15, UR5, R12 ;  /* 0x000000050f0f7c24 */ /* 0x000fe2000f8e020c */
[----:B------:R-:W-:-:S02]  /*0ba0*/  SHF.R.S64 R14, RZ, 0x1e, R0 ;  /* 0x0000001eff0e7819 */ /* 0x000fc40000001000 */
[----:B------:R-:W-:Y:S02]  /*0bb0*/  SEL R20, R20, RZ, P2 ;  /* 0x000000ff14147207 */ /* 0x000fe40001000000 */
[----:B------:R-:W-:Y:S02]  /*0bc0*/  SEL R7, R7, RZ, P0 ;  /* 0x000000ff07077207 */ /* 0x000fe40000000000 */
[----:B------:R-:W-:Y:S01]  /*0bd0*/  R2UR UR4, R4 ;  /* 0x00000000040472ca */ /* 0x000fe200000e0000 */
[----:B------:R-:W-:Y:S01]  /*0be0*/  IMAD R20, R20, UR6, R15 ;  /* 0x0000000614147c24 */ /* 0x000fe2000f8e020f */
[----:B------:R-:W-:Y:S02]  /*0bf0*/  R2UR UR6, R4 ;  /* 0x00000000040672ca */ /* 0x000fe400000e0000 */
[----:B------:R-:W-:Y:S01]  /*0c00*/  R2UR UR5, R5 ;  /* 0x00000000050572ca */ /* 0x000fe200000e0000 */
[----:B------:R-:W-:Y:S01]  /*0c10*/  IMAD R7, R7, UR7, R20 ;  /* 0x0000000707077c24 */ /* 0x000fe2000f8e0214 */
[----:B------:R-:W-:-:S04]  /*0c20*/  R2UR UR7, R5 ;  /* 0x00000000050772ca */ /* 0x000fc800000e0000 */
[----:B---3--:R-:W-:-:S04]  /*0c30*/  IADD3 R22, P0, PT, R7, UR10, RZ ;  /* 0x0000000a07167c10 */ /* 0x008fc8000ff1e0ff */
[----:B------:R-:W-:Y:S02]  /*0c40*/  LEA.HI.X.SX32 R23, R7, UR11, 0x1, P0 ;  /* 0x0000000b07177c11 */ /* 0x000fe400080f0eff */
[----:B------:R-:W-:-:S03]  /*0c50*/  IADD3 R14, P0, PT, R14, UR8, RZ ;  /* 0x000000080e0e7c10 */ /* 0x000fc6000ff1e0ff */
[----:B------:R-:W2:Y:S01]  /*0c60*/  LDG.E.U8 R22, desc[UR6][R22.64] ;  /* 0x0000000616167981 */ /* 0x000ea2000c1e1100 */
[----:B------:R-:W-:-:S05]  /*0c70*/  LEA.HI.X.SX32 R15, R0, UR9, 0x2, P0 ;  /* 0x00000009000f7c11 */ /* 0x000fca00080f16ff */
[----:B------:R-:W3:Y:S01]  /*0c80*/  LDG.E R14, desc[UR4][R14.64] ;  /* 0x000000040e0e7981 */ /* 0x000ee2000c1e1900 */
[----:B------:R-:W3:Y:S01]  /*0c90*/  LDCU UR4, c[0x0][0x3f4] ;  /* 0x00007e80ff0477ac */ /* 0x000ee20008000800 */
[----:B--2---:R-:W-:Y:S01]  /*0ca0*/  ISETP.NE.AND P0, PT, R22, RZ, PT ;  /* 0x000000ff1600720c */ /* 0x004fe20003f05270 */
[----:B---3--:R-:W-:Y:S01]  /*0cb0*/  FMUL R17, R14, UR4 ;  /* 0x000000040e117c20 */ /* 0x008fe20008400000 */
[----:B------:R-:W-:-:S11]  /*0cc0*/  UMOV UR4, 0xffffffff ;  /* 0xffffffff00047882 */ /* 0x000fd60000000000 */
[----:B------:R-:W0:Y:S02]  /*0cd0*/  @!P0 LDC R17, c[0x0][0x3f0] ;  /* 0x0000fc00ff118b82 */ /* 0x000e240000000800 */
[----:B0-----:R-:W-:Y:S01]  /*0ce0*/  FMNMX R13, R17, -INF , !PT ;  /* 0xff800000110d7809 */ /* 0x001fe20007800000 */
[----:B------:R-:W-:Y:S06]  /*0cf0*/  BRA.DIV UR4, `(.L_x_6024) ;  /* 0x0000001604a87947 */ /* 0x000fec000b800000 */
[----:B------:R-:W0:Y:S01]  /*0d00*/  SHFL.BFLY PT, R14, R13, 0x1, 0x1f ;  /* 0x0c201f000d0e7f89 */ /* 0x000e2200000e0000 */
[----:B------:R-:W-:Y:S02]  /*0d10*/  HFMA2 R7, -RZ, RZ, 0.96630859375, -0.0022525787353515625 ;  /* 0x3bbb989dff077431 */ /* 0x000fe400000001ff */
[----:B------:R-:W-:Y:S01]  /*0d20*/  IMAD.MOV.U32 R11, RZ, RZ, 0x437c0000 ;  /* 0x437c0000ff0b7424 */ /* 0x000fe200078e00ff */
        /* <DEDUP_REMOVED lines=11> */
[----:B------:R0:W1:Y:S02]  /*0de0*/  SHFL.BFLY PT, R14, R13, 0x1, 0x1f ;  /* 0x0c201f000d0e7f89 */ /* 0x00006400000e0000 */
.L_x_6037:
        /* <DEDUP_REMOVED lines=12> */
[----:B------:R-:W-:Y:S05]  /*0eb0*/  CALL.REL.NOINC `($__internal_90_$__cuda_sm3x_div_rn_noftz_f32_slowpath) ;  /* 0x0000001c00887944 */ /* 0x000fea0003c00000 */
.L_x_6026:
[----:B------:R-:W-:Y:S05]  /*0ec0*/  BSYNC.RECONVERGENT B1 ;  /* 0x0000000000017941 */ /* 0x000fea0003800200 */
.L_x_6025:
[----:B------:R-:W0:Y:S01]  /*0ed0*/  LDCU.64 UR4, c[0x0][0x400] ;  /* 0x00008000ff0477ac */ /* 0x000e220008000a00 */
[----:B------:R-:W-:Y:S01]  /*0ee0*/  MOV R3, RZ ;  /* 0x000000ff00037202 */ /* 0x000fe20000000f00 */
[----:B------:R-:W1:Y:S01]  /*0ef0*/  LDCU.64 UR6, c[0x0][0x3f8] ;  /* 0x00007f00ff0677ac */ /* 0x000e620008000a00 */
[----:B0-----:R-:W-:Y:S02]  /*0f00*/  IMAD R0, R10, UR4, RZ ;  /* 0x000000040a007c24 */ /* 0x001fe4000f8e02ff */
[----:B------:R-:W-:Y:S01]  /*0f10*/  IMAD.WIDE.U32 R10, R21, UR4, R2 ;  /* 0x00000004150a7c25 */ /* 0x000fe2000f8e0002 */
[----:B------:R-:W-:-:S03]  /*0f20*/  R2UR UR4, R4 ;  /* 0x00000000040472ca */ /* 0x000fc600000e0000 */
[----:B------:R-:W-:Y:S01]  /*0f30*/  IMAD R13, R21, UR5, R0 ;  /* 0x00000005150d7c24 */ /* 0x000fe2000f8e0200 */
[----:B------:R-:W-:Y:S01]  /*0f40*/  R2UR UR5, R5 ;  /* 0x00000000050572ca */ /* 0x000fe200000e0000 */
[----:B------:R-:W-:Y:S01]  /*0f50*/  IMAD.MOV.U32 R21, RZ, RZ, R9 ;  /* 0x000000ffff157224 */ /* 0x000fe200078e0009 */
[----:B-1----:R-:W-:Y:S01]  /*0f60*/  LEA R12, P0, R10, UR6, 0x2 ;  /* 0x000000060a0c7c11 */ /* 0x002fe2000f8010ff */
[----:B------:R-:W-:-:S05]  /*0f70*/  IMAD.IADD R11, R11, 0x1, R13 ;  /* 0x000000010b0b7824 */ /* 0x000fca00078e020d */
[----:B------:R-:W-:Y:S01]  /*0f80*/  LEA.HI.X R13, R10, UR7, R11, 0x2, P0 ;  /* 0x000000070a0d7c11 */ /* 0x000fe200080f140b */
[----:B------:R-:W-:-:S04]  /*0f90*/  IMAD.MOV.U32 R10, RZ, RZ, R8 ;  /* 0x000000ffff0a7224 */ /* 0x000fc800078e0008 */
[----:B------:R2:W-:Y:S03]  /*0fa0*/  STG.E desc[UR4][R12.64], R7 ;  /* 0x000000070c007986 */ /* 0x0005e6000c101904 */
.L_x_6023:
[----:B------:R-:W-:Y:S05]  /*0fb0*/  BSYNC B0 ;  /* 0x0000000000007941 */ /* 0x000fea0003800000 */
.L_x_6022:
[----:B------:R-:W-:Y:S01]  /*0fc0*/  ISETP.NE.U32.AND P0, PT, R16, RZ, PT ;  /* 0x000000ff1000720c */ /* 0x000fe20003f05070 */
[----:B------:R-:W3:Y:S03]  /*0fd0*/  LDC R20, c[0x0][0x3b8] ;  /* 0x0000ee00ff147b82 */ /* 0x000ee60000000800 */
[----:B------:R-:W-:-:S05]  /*0fe0*/  ISETP.NE.AND.EX P0, PT, R18, RZ, PT, P0 ;  /* 0x000000ff1200720c */ /* 0x000fca0003f05300 */
[----:B------:R-:W4:Y:S08]  /*0ff0*/  LDC R22, c[0x0][0x3bc] ;  /* 0x0000ef00ff167b82 */ /* 0x000f300000000800 */
[----:B------:R-:W0:Y:S08]  /*1000*/  LDC R23, c[0x0][0x3c0] ;  /* 0x0000f000ff177b82 */ /* 0x000e300000000800 */
[----:B------:R-:W0:Y:S08]  /*1010*/  LDC.64 R16, c[0x0][0x3a0] ;  /* 0x0000e800ff107b82 */ /* 0x000e300000000a00 */
[----:B------:R-:W0:Y:S01]  /*1020*/  LDC.64 R8, c[0x0][0x3a8] ;  /* 0x0000ea00ff087b82 */ /* 0x000e220000000a00 */
[----:B------:R-:W-:Y:S05]  /*1030*/  @!P0 EXIT ;  /* 0x000000000000894d */ /* 0x000fea0003800000 */
[----:B------:R-:W-:Y:S01]  /*1040*/  BSSY B0, `(.L_x_6027) ;  /* 0x0000134000007945 */ /* 0x000fe20003800000 */
.L_x_6034:
[----:B---3--:R-:W-:Y:S01]  /*1050*/  IABS R18, R20 ;  /* 0x0000001400127213 */ /* 0x008fe20000000000 */
[----:B0-2---:R-:W-:Y:S01]  /*1060*/  IMAD R7, R21, UR52, R2 ;  /* 0x0000003415077c24 */ /* 0x005fe2000f8e0202 */
[C---:B-1----:R-:W-:Y:S02]  /*1070*/  R2UR UR6, R4.reuse ;  /* 0x00000000040672ca */ /* 0x042fe400000e0000 */
[----:B------:R-:W0:Y:S01]  /*1080*/  I2F.RP R0, R18 ;  /* 0x0000001200007306 */ /* 0x000e220000209400 */
[C---:B------:R-:W-:Y:S02]  /*1090*/  R2UR UR7, R5.reuse ;  /* 0x00000000050772ca */ /* 0x040fe400000e0000 */
[----:B------:R-:W-:Y:S02]  /*10a0*/  IABS R15, R7 ;  /* 0x00000007000f7213 */ /* 0x000fe40000000000 */
[----:B------:R-:W-:Y:S02]  /*10b0*/  R2UR UR4, R4 ;  /* 0x00000000040472ca */ /* 0x000fe400000e0000 */
[----:B------:R-:W-:Y:S01]  /*10c0*/  R2UR UR5, R5 ;  /* 0x00000000050572ca */ /* 0x000fe200000e0000 */
[----:B0-----:R-:W0:Y:S02]  /*10d0*/  MUFU.RCP R0, R0 ;  /* 0x0000000000007308 */ /* 0x001e240000001000 */
[----:B0-----:R-:W-:-:S06]  /*10e0*/  IADD3 R12, PT, PT, R0, 0xffffffe, RZ ;  /* 0x0ffffffe000c7810 */ /* 0x001fcc0007ffe0ff */
[----:B------:R0:W1:Y:S02]  /*10f0*/  F2I.FTZ.U32.TRUNC.NTZ R13, R12 ;  /* 0x0000000c000d7305 */ /* 0x000064000021f000 */
[----:B0-----:R-:W-:Y:S02]  /*1100*/  IMAD.MOV.U32 R12, RZ, RZ, RZ ;  /* 0x000000ffff0c7224 */ /* 0x001fe400078e00ff */
[----:B-1----:R-:W-:-:S04]  /*1110*/  IMAD.MOV R11, RZ, RZ, -R13 ;  /* 0x000000ffff0b7224 */ /* 0x002fc800078e0a0d */
[----:B------:R-:W-:-:S04]  /*1120*/  IMAD R11, R11, R18, RZ ;  /* 0x000000120b0b7224 */ /* 0x000fc800078e02ff */
[----:B------:R-:W-:Y:S01]  /*1130*/  IMAD.HI.U32 R14, R13, R11, R12 ;  /* 0x0000000b0d0e7227 */ /* 0x000fe200078e000c */
[----:B----4-:R-:W-:-:S03]  /*1140*/  IABS R13, R22 ;  /* 0x00000016000d7213 */ /* 0x010fc60000000000 */
        /* <DEDUP_REMOVED lines=41> */
[----:B------:R0:W1:Y:S05]  /*13e0*/  F2I.FTZ.U32.TRUNC.NTZ R13, R25 ;  /* 0x00000019000d7305 */ /* 0x00006a000021f000 */
[----:B------:R-:W-:Y:S01]  /*13f0*/  @P0 VIADD R12, R12, 0x1 ;  /* 0x000000010c0c0836 */ /* 0x000fe20000000000 */
[----:B0-----:R-:W0:Y:S04]  /*1400*/  LDC.64 R24, c[0x0][0x398] ;  /* 0x0000e600ff187b82 */ /* 0x001e280000000a00 */
[----:B------:R-:W-:-:S05]  /*1410*/  MOV R14, R12 ;  /* 0x0000000c000e7202 */ /* 0x000fca0000000f00 */
[----:B------:R-:W-:Y:S01]  /*1420*/  @!P2 IMAD.MOV R14, RZ, RZ, -R14 ;  /* 0x000000ffff0ea224 */ /* 0x000fe200078e0a0e */
[----:B------:R-:W-:Y:S01]  /*1430*/  @!P1 LOP3.LUT R14, RZ, R22, RZ, 0x33, !PT ;  /* 0x00000016ff0e9212 */ /* 0x000fe200078e33ff */
[----:B-1----:R-:W-:-:S03]  /*1440*/  IMAD.MOV R12, RZ, RZ, -R13 ;  /* 0x000000ffff0c7224 */ /* 0x002fc600078e0a0d */
[----:B------:R-:W-:-:S05]  /*1450*/  IADD3 R18, PT, PT, -R14, RZ, RZ ;  /* 0x000000ff0e127210 */ /* 0x000fca0007ffe1ff */
[----:B------:R-:W-:Y:S02]  /*1460*/  IMAD R18, R22, R18, R15 ;  /* 0x0000001216127224 */ /* 0x000fe400078e020f */
[----:B------:R-:W-:Y:S02]  /*1470*/  IMAD R15, R12, R11, RZ ;  /* 0x0000000b0c0f7224 */ /* 0x000fe400078e02ff */
        /* <DEDUP_REMOVED lines=28> */
[----:B------:R-:W-:Y:S01]  /*1640*/  ISETP.NE.AND.EX P1, PT, R17, RZ, PT, P1 ;  /* 0x000000ff1100720c */ /* 0x000fe20003f25310 */
[----:B------:R-:W-:Y:S02]  /*1650*/  IMAD R18, R23, R12, R18 ;  /* 0x0000000c17127224 */ /* 0x000fe400078e0212 */
[----:B------:R-:W-:Y:S01]  /*1660*/  IMAD R14, R14, UR37, R11 ;  /* 0x000000250e0e7c24 */ /* 0x000fe2000f8e020b */
        /* <DEDUP_REMOVED lines=18> */
[----:B------:R-:W-:Y:S02]  /*1790*/  HFMA2 R11, -RZ, RZ, 3.7421875, 0 ;  /* 0x437c0000ff0b7431 */ /* 0x000fe400000001ff */
        /* <DEDUP_REMOVED lines=12> */
[----:B------:R0:W1:Y:S02]  /*1860*/  SHFL.BFLY PT, R14, R13, 0x1, 0x1f ;  /* 0x0c201f000d0e7f89 */ /* 0x00006400000e0000 */
.L_x_6041:
        /* <DEDUP_REMOVED lines=13> */
.L_x_6030:
[----:B------:R-:W-:Y:S05]  /*1940*/  BSYNC.RECONVERGENT B1 ;  /* 0x0000000000017941 */ /* 0x000fea0003800200 */
.L_x_6029:
[----:B------:R-:W-:Y:S02]  /*1950*/  IABS R0, R20 ;  /* 0x0000001400007213 */ /* 0x000fe40000000000 */
[----:B------:R-:W-:Y:S02]  /*1960*/  IADD3 R25, P4, PT, R6, R21, RZ ;  /* 0x0000001506197210 */ /* 0x000fe40007f9e0ff */
[----:B------:R-:W0:Y:S01]  /*1970*/  I2F.RP R12, R0 ;  /* 0x00000000000c7306 */ /* 0x000e220000209400 */
[----:B------:R-:W-:Y:S02]  /*1980*/  IABS R26, R22 ;  /* 0x00000016001a7213 */ /* 0x000fe40000000000 */
[----:B------:R-:W-:Y:S02]  /*1990*/  MOV R13, RZ ;  /* 0x000000ff000d7202 */ /* 0x000fe40000000f00 */
[----:B------:R-:W-:Y:S02]  /*19a0*/  R2UR UR4, R4 ;  /* 0x00000000040472ca */ /* 0x000fe400000e0000 */
[----:B------:R-:W-:-:S02]  /*19b0*/  R2UR UR5, R5 ;  /* 0x00000000050572ca */ /* 0x000fc400000e0000 */
[C---:B------:R-:W-:Y:S02]  /*19c0*/  R2UR UR8, R4.reuse ;  /* 0x00000000040872ca */ /* 0x040fe400000e0000 */
[C---:B------:R-:W-:Y:S02]  /*19d0*/  R2UR UR9, R5.reuse ;  /* 0x00000000050972ca */ /* 0x040fe400000e0000 */
[----:B------:R-:W-:Y:S01]  /*19e0*/  R2UR UR6, R4 ;  /* 0x00000000040672ca */ /* 0x000fe200000e0000 */
[----:B0-----:R-:W0:Y:S01]  /*19f0*/  MUFU.RCP R12, R12 ;  /* 0x0000000c000c7308 */ /* 0x001e220000001000 */
[----:B------:R-:W-:Y:S02]  /*1a00*/  R2UR UR7, R5 ;  /* 0x00000000050772ca */ /* 0x000fe400000e0000 */
[----:B0-----:R-:W-:Y:S01]  /*1a10*/  IADD3 R14, PT, PT, R12, 0xffffffe, RZ ;  /* 0x0ffffffe0c0e7810 */ /* 0x001fe20007ffe0ff */
[----:B------:R-:W-:-:S04]  /*1a20*/  IMAD.MOV.U32 R12, RZ, RZ, R2 ;  /* 0x000000ffff0c7224 */ /* 0x000fc800078e0002 */
[----:B------:R0:W1:Y:S01]  /*1a30*/  F2I.FTZ.U32.TRUNC.NTZ R15, R14 ;  /* 0x0000000e000f7305 */ /* 0x000062000021f000 */
[--C-:B------:R-:W-:Y:S02]  /*1a40*/  IMAD R11, R25, UR52, R12.reuse ;  /* 0x00000034190b7c24 */ /* 0x100fe4000f8e020c */
[----:B------:R-:W-:-:S03]  /*1a50*/  IMAD.WIDE.U32 R12, R21, UR50, R12 ;  /* 0x00000032150c7c25 */ /* 0x000fc6000f8e000c */
[----:B------:R-:W-:Y:S01]  /*1a60*/  IABS R18, R11 ;  /* 0x0000000b00127213 */ /* 0x000fe20000000000 */
[----:B0-----:R-:W-:Y:S02]  /*1a70*/  IMAD.MOV.U32 R14, RZ, RZ, RZ ;  /* 0x000000ffff0e7224 */ /* 0x001fe400078e00ff */
[----:B-1----:R-:W-:-:S04]  /*1a80*/  IMAD.MOV R27, RZ, RZ, -R15 ;  /* 0x000000ffff1b7224 */ /* 0x002fc800078e0a0f */
[----:B------:R-:W-:-:S04]  /*1a90*/  IMAD R27, R27, R0, RZ ;  /* 0x000000001b1b7224 */ /* 0x000fc800078e02ff */
[----:B------:R-:W-:-:S04]  /*1aa0*/  IMAD.HI.U32 R24, R15, R27, R14 ;  /* 0x0000001b0f187227 */ /* 0x000fc800078e000e */
[----:B------:R-:W-:Y:S01]  /*1ab0*/  IMAD.MOV.U32 R15, RZ, RZ, R18 ;  /* 0x000000ffff0f7224 */ /* 0x000fe200078e0012 */
[----:B------:R-:W-:-:S03]  /*1ac0*/  MOV R18, R26 ;  /* 0x0000001a00127202 */ /* 0x000fc60000000f00 */
[----:B------:R-:W-:Y:S01]  /*1ad0*/  IMAD.HI.U32 R14, R24, R15, RZ ;  /* 0x0000000f180e7227 */ /* 0x000fe200078e00ff */
[----:B------:R-:W0:Y:S03]  /*1ae0*/  I2F.RP R26, R18 ;  /* 0x00000012001a7306 */ /* 0x000e260000209400 */
[----:B------:R-:W-:-:S04]  /*1af0*/  IMAD.MOV R24, RZ, RZ, -R14 ;  /* 0x000000ffff187224 */ /* 0x000fc800078e0a0e */
[----:B------:R-:W-:-:S05]  /*1b00*/  IMAD R15, R0, R24, R15 ;  /* 0x00000018000f7224 */ /* 0x000fca00078e020f */
[----:B------:R-:W-:Y:S01]  /*1b10*/  ISETP.GT.U32.AND P6, PT, R0, R15, PT ;  /* 0x0000000f0000720c */ /* 0x000fe20003fc4070 */
[----:B0-----:R-:W0:-:S12]  /*1b20*/  MUFU.RCP R26, R26 ;  /* 0x0000001a001a7308 */ /* 0x001e180000001000 */
[----:B------:R-:W-:Y:S02]  /*1b30*/  @!P6 IMAD.IADD R15, R15, 0x1, -R0 ;  /* 0x000000010f0fe824 */ /* 0x000fe400078e0a00 */
[----:B------:R-:W-:-:S03]  /*1b40*/  @!P6 VIADD R14, R14, 0x1 ;  /* 0x000000010e0ee836 */ /* 0x000fc60000000000 */
[----:B------:R-:W-:Y:S02]  /*1b50*/  ISETP.GE.U32.AND P5, PT, R15, R0, PT ;  /* 0x000000000f00720c */ /* 0x000fe40003fa6070 */
[----:B0-----:R-:W-:Y:S02]  /*1b60*/  IADD3 R15, PT, PT, R26, 0xffffffe, RZ ;  /* 0x0ffffffe1a0f7810 */ /* 0x001fe40007ffe0ff */
[----:B------:R-:W-:-:S04]  /*1b70*/  LOP3.LUT R0, R11, R20, RZ, 0x3c, !PT ;  /* 0x000000140b007212 */ /* 0x000fc800078e3cff */
[----:B------:R-:W0:Y:S01]  /*1b80*/  F2I.FTZ.U32.TRUNC.NTZ R15, R15 ;  /* 0x0000000f000f7305 */ /* 0x000e22000021f000 */
[----:B------:R-:W-:-:S04]  /*1b90*/  ISETP.GE.AND P6, PT, R0, RZ, PT ;  /* 0x000000ff0000720c */ /* 0x000fc80003fc6270 */
[----:B------:R-:W-:Y:S01]  /*1ba0*/  @P5 VIADD R14, R14, 0x1 ;  /* 0x000000010e0e5836 */ /* 0x000fe20000000000 */
[----:B------:R-:W-:-:S04]  /*1bb0*/  ISETP.NE.AND P5, PT, R20, RZ, PT ;  /* 0x000000ff1400720c */ /* 0x000fc80003fa5270 */
[----:B------:R-:W-:Y:S01]  /*1bc0*/  MOV R0, R14 ;  /* 0x0000000e00007202 */ /* 0x000fe20000000f00 */
[----:B------:R-:W-:-:S04]  /*1bd0*/  IMAD.MOV.U32 R14, RZ, RZ, RZ ;  /* 0x000000ffff0e7224 */ /* 0x000fc800078e00ff */
[----:B------:R-:W-:Y:S02]  /*1be0*/  @!P6 IMAD.MOV R0, RZ, RZ, -R0 ;  /* 0x000000ffff00e224 */ /* 0x000fe400078e0a00 */
[--C-:B0-----:R-:W-:Y:S02]  /*1bf0*/  IMAD.MOV R29, RZ, RZ, -R15.reuse ;  /* 0x000000ffff1d7224 */ /* 0x101fe400078e0a0f */
[----:B------:R-:W-:Y:S02]  /*1c00*/  @!P5 LOP3.LUT R0, RZ, R20, RZ, 0x33, !PT ;  /* 0x00000014ff00d212 */ /* 0x000fe400078e33ff */
[----:B------:R-:W-:Y:S02]  /*1c10*/  IMAD R29, R29, R18, RZ ;  /* 0x000000121d1d7224 */ /* 0x000fe400078e02ff */
[C---:B------:R-:W-:Y:S02]  /*1c20*/  IADD3 R27, PT, PT, -R0.reuse, RZ, RZ ;  /* 0x000000ff001b7210 */ /* 0x040fe40007ffe1ff */
[----:B------:R-:W-:Y:S01]  /*1c30*/  IMAD.HI.U32 R24, R15, R29, R14 ;  /* 0x0000001d0f187227 */ /* 0x000fe200078e000e */
[----:B------:R-:W-:-:S03]  /*1c40*/  SEL R0, R0, RZ, P3 ;  /* 0x000000ff00007207 */ /* 0x000fc60001800000 */
[----:B------:R-:W-:Y:S02]  /*1c50*/  IMAD R27, R20, R27, R11 ;  /* 0x0000001b141b7224 */ /* 0x000fe400078e020b */
[----:B------:R-:W-:-:S03]  /*1c60*/  IMAD R14, R10, UR50, RZ ;  /* 0x000000320a0e7c24 */ /* 0x000fc6000f8e02ff */
[----:B------:R-:W-:Y:S01]  /*1c70*/  IABS R29, R27 ;  /* 0x0000001b001d7213 */ /* 0x000fe20000000000 */
[----:B------:R-:W-:Y:S01]  /*1c80*/  IMAD R21, R21, UR51, R14 ;  /* 0x0000003315157c24 */ /* 0x000fe2000f8e020e */
[----:B------:R-:W-:-:S03]  /*1c90*/  LEA R14, P5, R12, UR48, 0x2 ;  /* 0x000000300c0e7c11 */ /* 0x000fc6000f8a10ff */
[----:B------:R-:W-:Y:S01]  /*1ca0*/  IMAD.IADD R13, R13, 0x1, R21 ;  /* 0x000000010d0d7824 */ /* 0x000fe200078e0215 */
[----:B------:R-:W-:Y:S01]  /*1cb0*/  IABS R21, R23 ;  /* 0x0000001700157213 */ /* 0x000fe20000000000 */
[----:B------:R-:W-:-:S03]  /*1cc0*/  IMAD.HI.U32 R24, R24, R29, RZ ;  /* 0x0000001d18187227 */ /* 0x000fc600078e00ff */
[----:B------:R-:W-:Y:S01]  /*1cd0*/  LEA.HI.X R15, R12, UR49, R13, 0x2, P5 ;  /* 0x000000310c0f7c11 */ /* 0x000fe2000a8f140d */
[----:B------:R-:W0:Y:S01]  /*1ce0*/  I2F.RP R26, R21 ;  /* 0x00000015001a7306 */ /* 0x000e220000209400 */
[----:B------:R-:W-:Y:S02]  /*1cf0*/  IADD3 R13, PT, PT, -R24, RZ, RZ ;  /* 0x000000ff180d7210 */ /* 0x000fe40007ffe1ff */
[----:B------:R-:W-:Y:S01]  /*1d00*/  LOP3.LUT R12, R27, R22, RZ, 0x3c, !PT ;  /* 0x000000161b0c7212 */ /* 0x000fe200078e3cff */
[----:B------:R1:W-:Y:S02]  /*1d10*/  STG.E desc[UR4][R14.64], R7 ;  /* 0x000000070e007986 */ /* 0x0003e4000c101904 */
[----:B------:R-:W-:-:S05]  /*1d20*/  IMAD R13, R18, R13, R29 ;  /* 0x0000000d120d7224 */ /* 0x000fca00078e021d */
        /* <DEDUP_REMOVED lines=10> */
[----:B------:R-:W-:-:S05]  /*1dd0*/  IMAD.MOV.U32 R18, RZ, RZ, R24 ;  /* 0x000000ffff127224 */ /* 0x000fca00078e0018 */
[----:B------:R-:W-:Y:S01]  /*1de0*/  @!P6 IADD3 R18, PT, PT, -R18, RZ, RZ ;  /* 0x000000ff1212e210 */ /* 0x000fe20007ffe1ff */
[----:B0-----:R-:W-:-:S04]  /*1df0*/  IMAD.MOV R12, RZ, RZ, -R13 ;  /* 0x000000ffff0c7224 */ /* 0x001fc800078e0a0d */
[----:B------:R-:W-:-:S05]  /*1e00*/  @!P5 LOP3.LUT R18, RZ, R22, RZ, 0x33, !PT ;  /* 0x00000016ff12d212 */ /* 0x000fca00078e33ff */
[----:B------:R-:W-:Y:S01]  /*1e10*/  IMAD.MOV R24, RZ, RZ, -R18 ;  /* 0x000000ffff187224 */ /* 0x000fe200078e0a12 */
[----:B------:R-:W-:-:S03]  /*1e20*/  SEL R18, R18, RZ, P2 ;  /* 0x000000ff12127207 */ /* 0x000fc60001000000 */
[----:B------:R-:W-:Y:S02]  /*1e30*/  IMAD R24, R22, R24, R27 ;  /* 0x0000001816187224 */ /* 0x000fe400078e021b */
[----:B------:R-:W-:Y:S02]  /*1e40*/  IMAD R27, R12, R21, RZ ;  /* 0x000000150c1b7224 */ /* 0x000fe400078e02ff */
[----:B------:R-:W-:Y:S01]  /*1e50*/  HFMA2 R12, -RZ, RZ, 0, 0 ;  /* 0x00000000ff0c7431 */ /* 0x000fe200000001ff */
[----:B------:R-:W-:-:S04]  /*1e60*/  IABS R26, R24 ;  /* 0x00000018001a7213 */ /* 0x000fc80000000000 */
[----:B------:R-:W-:-:S06]  /*1e70*/  IMAD.HI.U32 R27, R13, R27, R12 ;  /* 0x0000001b0d1b7227 */ /* 0x000fcc00078e000c */
[----:B------:R-:W-:-:S04]  /*1e80*/  IMAD.HI.U32 R12, R27, R26, RZ ;  /* 0x0000001a1b0c7227 */ /* 0x000fc800078e00ff */
[----:B------:R-:W-:-:S04]  /*1e90*/  IMAD.MOV R13, RZ, RZ, -R12 ;  /* 0x000000ffff0d7224 */ /* 0x000fc800078e0a0c */
[----:B------:R-:W-:Y:S01]  /*1ea0*/  IMAD R26, R21, R13, R26 ;  /* 0x0000000d151a7224 */ /* 0x000fe200078e021a */
[----:B------:R-:W-:-:S04]  /*1eb0*/  LOP3.LUT R13, R24, R23, RZ, 0x3c, !PT ;  /* 0x00000017180d7212 */ /* 0x000fc800078e3cff */
[----:B------:R-:W-:-:S13]  /*1ec0*/  ISETP.GT.U32.AND P6, PT, R21, R26, PT ;  /* 0x0000001a1500720c */ /* 0x000fda0003fc4070 */
[----:B------:R-:W-:Y:S01]  /*1ed0*/  @!P6 IMAD.IADD R26, R26, 0x1, -R21 ;  /* 0x000000011a1ae824 */ /* 0x000fe200078e0a15 */
[----:B------:R-:W-:Y:S02]  /*1ee0*/  @!P6 IADD3 R12, PT, PT, R12, 0x1, RZ ;  /* 0x000000010c0ce810 */ /* 0x000fe40007ffe0ff */
[----:B------:R-:W-:Y:S01]  /*1ef0*/  ISETP.GE.AND P6, PT, R13, RZ, PT ;  /* 0x000000ff0d00720c */ /* 0x000fe20003fc6270 */
[----:B------:R-:W-:Y:S01]  /*1f00*/  IMAD R13, R0, UR36, RZ ;  /* 0x00000024000d7c24 */ /* 0x000fe2000f8e02ff */
[----:B------:R-:W-:Y:S02]  /*1f10*/  ISETP.GE.U32.AND P5, PT, R26, R21, PT ;  /* 0x000000151a00720c */ /* 0x000fe40003fa6070 */
[----:B------:R-:W-:Y:S01]  /*1f20*/  SHF.R.S64 R26, RZ, 0x1e, R11 ;  /* 0x0000001eff1a7819 */ /* 0x000fe2000000100b */
[----:B------:R-:W-:-:S10]  /*1f30*/  IMAD R13, R18, UR37, R13 ;  /* 0x00000025120d7c24 */ /* 0x000fd4000f8e020d */
[----:B------:R-:W-:Y:S01]  /*1f40*/  @P5 VIADD R12, R12, 0x1 ;  /* 0x000000010c0c5836 */ /* 0x000fe20000000000 */
[----:B------:R-:W-:-:S03]  /*1f50*/  ISETP.NE.AND P5, PT, R23, RZ, PT ;  /* 0x000000ff1700720c */ /* 0x000fc60003fa5270 */
[----:B------:R-:W-:-:S10]  /*1f60*/  @!P6 IMAD.MOV R12, RZ, RZ, -R12 ;  /* 0x000000ffff0ce224 */ /* 0x000fd400078e0a0c */
        /* <DEDUP_REMOVED lines=14> */
[----:B------:R-:W-:Y:S01]  /*2050*/  IMAD.X R10, R19, 0x1, R10, P4 ;  /* 0x00000001130a7824 */ /* 0x000fe200020e060a */
[----:B--2---:R-:W-:Y:S01]  /*2060*/  ISETP.NE.AND P0, PT, R28, RZ, PT ;  /* 0x000000ff1c00720c */ /* 0x004fe20003f05270 */
[----:B---3--:R-:W-:-:S12]  /*2070*/  FMUL R0, R26, UR53 ;  /* 0x000000351a007c20 */ /* 0x008fd80008400000 */
[----:B------:R-:W0:Y:S02]  /*2080*/  @!P0 LDC R0, c[0x0][0x3f0] ;  /* 0x0000fc00ff008b82 */ /* 0x000e240000000800 */
[----:B0-----:R-:W-:Y:S01]  /*2090*/  FMNMX R13, R0, -INF , !PT ;  /* 0xff800000000d7809 */ /* 0x001fe20007800000 */
[----:B-1----:R-:W-:Y:S06]  /*20a0*/  BRA.DIV UR4, `(.L_x_6031) ;  /* 0x0000000604887947 */ /* 0x002fec000b800000 */
[----:B------:R-:W0:Y:S01]  /*20b0*/  SHFL.BFLY PT, R14, R13, 0x1, 0x1f ;  /* 0x0c201f000d0e7f89 */ /* 0x000e2200000e0000 */
[----:B------:R-:W-:Y:S01]  /*20c0*/  IMAD.MOV.U32 R12, RZ, RZ, 0x3bbb989d ;  /* 0x3bbb989dff0c7424 */ /* 0x000fe200078e00ff */
[----:B------:R-:W-:Y:S02]  /*20d0*/  MOV R11, 0x437c0000 ;  /* 0x437c0000000b7802 */ /* 0x000fe40000000f00 */
        /* <DEDUP_REMOVED lines=12> */
.L_x_6045:
        /* <DEDUP_REMOVED lines=13> */
.L_x_6033:
[----:B------:R-:W-:Y:S05]  /*2270*/  BSYNC.RECONVERGENT B1 ;  /* 0x0000000000017941 */ /* 0x000fea0003800200 */
.L_x_6032:
        /* <DEDUP_REMOVED lines=9> */
[----:B------:R-:W-:Y:S02]  /*2310*/  LEA.HI.X R15, R12, UR49, R11, 0x2, P0 ;  /* 0x000000310c0f7c11 */ /* 0x000fe400080f140b */
[----:B------:R-:W-:-:S03]  /*2320*/  IADD3 R21, P0, PT, R6, R25, RZ ;  /* 0x0000001906157210 */ /* 0x000fc60007f1e0ff */
[----:B------:R0:W-:Y:S01]  /*2330*/  STG.E desc[UR4][R14.64], R7 ;  /* 0x000000070e007986 */ /* 0x0001e2000c101904 */
[----:B------:R-:W-:Y:S02]  /*2340*/  IADD3.X R10, PT, PT, R19, R10, RZ, P0, !PT ;  /* 0x0000000a130a7210 */ /* 0x000fe400007fe4ff */
[----:B------:R-:W-:-:S04]  /*2350*/  ISETP.GE.U32.AND P0, PT, R21, UR46, PT ;  /* 0x0000002e15007c0c */ /* 0x000fc8000bf06070 */
[----:B------:R-:W-:-:S13]  /*2360*/  ISETP.GE.AND.EX P0, PT, R10, UR47, PT, P0 ;  /* 0x0000002f0a007c0c */ /* 0x000fda000bf06300 */
[----:B0-----:R-:W-:Y:S05]  /*2370*/  @!P0 BRA `(.L_x_6034) ;  /* 0xffffffec00348947 */ /* 0x001fea000383ffff */
[----:B------:R-:W-:Y:S05]  /*2380*/  BSYNC B0 ;  /* 0x0000000000007941 */ /* 0x000fea0003800000 */
.L_x_6027:
[----:B------:R-:W-:Y:S05]  /*2390*/  EXIT ;  /* 0x000000000000794d */ /* 0x000fea0003800000 */
.L_x_6024:
        /* <DEDUP_REMOVED lines=8> */
.L_x_6035:
        /* <DEDUP_REMOVED lines=14> */
.L_x_6036:
[----:B------:R-:W-:Y:S05]  /*2500*/  BRA `(.L_x_6037) ;  /* 0xffffffe800387947 */ /* 0x000fea000383ffff */
.L_x_6028:
[----:B------:R-:W-:Y:S01]  /*2510*/  BSSY B1, `(.L_x_6038) ;  /* 0x0000007000017945 */ /* 0x000fe20003800000 */
[----:B------:R-:W-:Y:S01]  /*2520*/  IMAD.MOV.U32 R12, RZ, RZ, 0x1 ;  /* 0x00000001ff0c7424 */ /* 0x000fe200078e00ff */
[----:B------:R-:W-:Y:S01]  /*2530*/  MOV R15, 0xffffffff ;  /* 0xffffffff000f7802 */ /* 0x000fe20000000f00 */
[----:B------:R-:W-:-:S07]  /*2540*/  IMAD.MOV.U32 R11, RZ, RZ, 0x1f ;  /* 0x0000001fff0b7424 */ /* 0x000fce00078e00ff */
[----:B------:R-:W-:Y:S05]  /*2550*/  WARPSYNC.COLLECTIVE R15, `(.L_x_6039) ;  /* 0x000000000f087348 */ /* 0x000fea0003c00000 */
[----:B------:R0:W1:Y:S02]  /*2560*/  SHFL.BFLY P6, R14, R13, R12, R11 ;  /* 0x0c00000c0d0e7389 */ /* 0x00006400000c000b */
[----:B01----:R-:W-:Y:S05]  /*2570*/  ENDCOLLECTIVE ;  /* 0x000000000000791b */ /* 0x003fea0003800000 */
.L_x_6039:
[----:B------:R-:W-:Y:S05]  /*2580*/  BSYNC B1 ;  /* 0x0000000000017941 */ /* 0x000fea0003800000 */
.L_x_6038:
[----:B------:R-:W-:Y:S01]  /*2590*/  FMNMX R13, R13, R14, !PT ;  /* 0x0000000e0d0d7209 */ /* 0x000fe20007800000 */
[----:B------:R-:W-:Y:S01]  /*25a0*/  IMAD.MOV.U32 R12, RZ, RZ, 0x3bbb989d ;  /* 0x3bbb989dff0c7424 */ /* 0x000fe200078e00ff */
[----:B------:R-:W-:Y:S01]  /*25b0*/  MOV R15, 0xffffffff ;  /* 0xffffffff000f7802 */ /* 0x000fe20000000f00 */
[----:B------:R-:W-:Y:S02]  /*25c0*/  IMAD.MOV.U32 R7, RZ, RZ, 0x437c0000 ;  /* 0x437c0000ff077424 */ /* 0x000fe400078e00ff */
[----:B------:R-:W-:Y:S01]  /*25d0*/  FADD R13, R0, -R13 ;  /* 0x8000000d000d7221 */ /* 0x000fe20000000000 */
[----:B------:R-:W-:-:S03]  /*25e0*/  IMAD.MOV.U32 R11, RZ, RZ, 0x1f ;  /* 0x0000001fff0b7424 */ /* 0x000fc600078e00ff */
[----:B------:R-:W-:-:S04]  /*25f0*/  FFMA.SAT R12, R13, R12, 0.5 ;  /* 0x3f0000000d0c7423 */ /* 0x000fc8000000200c */
[----:B------:R-:W-:-:S04]  /*2600*/  FFMA.RM R12, R12, R7, 12582913 ;  /* 0x4b4000010c0c7423 */ /* 0x000fc80000004007 */
[----:B------:R-:W-:-:S04]  /*2610*/  FADD R0, R12, -12583039 ;  /* 0xcb40007f0c007421 */ /* 0x000fc80000000000 */
[----:B------:R-:W-:-:S04]  /*2620*/  FFMA R0, R13, 1.4426950216293334961, -R0 ;  /* 0x3fb8aa3b0d007823 */ /* 0x000fc80000000800 */
[----:B------:R-:W-:Y:S01]  /*2630*/  FFMA R7, R13, 1.925963033500011079e-08, R0 ;  /* 0x32a570600d077823 */ /* 0x000fe20000000000 */
[----:B------:R-:W-:Y:S01]  /*2640*/  SHF.L.U32 R0, R12, 0x17, RZ ;  /* 0x000000170c007819 */ /* 0x000fe200000006ff */
[----:B------:R-:W-:-:S04]  /*2650*/  IMAD.MOV.U32 R12, RZ, RZ, 0x1 ;  /* 0x00000001ff0c7424 */ /* 0x000fc800078e00ff */
[----:B------:R-:W0:Y:S02]  /*2660*/  MUFU.EX2 R7, R7 ;  /* 0x0000000700077308 */ /* 0x000e240000000800 */
[----:B0-----:R-:W-:-:S04]  /*2670*/  FMUL R0, R0, R7 ;  /* 0x0000000700007220 */ /* 0x001fc80000400000 */
[----:B------:R-:W-:-:S07]  /*2680*/  FADD R13, RZ, R0 ;  /* 0x00000000ff0d7221 */ /* 0x000fce0000000000 */
[----:B------:R-:W-:Y:S05]  /*2690*/  WARPSYNC.COLLECTIVE R15, `(.L_x_6040) ;  /* 0x000000000f087348 */ /* 0x000fea0003c00000 */
[----:B------:R0:W1:Y:S02]  /*26a0*/  SHFL.BFLY P6, R14, R13, R12, R11 ;  /* 0x0c00000c0d0e7389 */ /* 0x00006400000c000b */
[----:B01----:R-:W-:Y:S05]  /*26b0*/  ENDCOLLECTIVE ;  /* 0x000000000000791b */ /* 0x003fea0003800000 */
.L_x_6040:
[----:B------:R-:W-:Y:S05]  /*26c0*/  BRA `(.L_x_6041) ;  /* 0xfffffff000687947 */ /* 0x000fea000383ffff */
.L_x_6031:
[----:B------:R-:W-:Y:S01]  /*26d0*/  BSSY B1, `(.L_x_6042) ;  /* 0x0000007000017945 */ /* 0x000fe20003800000 */
[----:B------:R-:W-:Y:S01]  /*26e0*/  IMAD.MOV.U32 R12, RZ, RZ, 0x1 ;  /* 0x00000001ff0c7424 */ /* 0x000fe200078e00ff */
[----:B------:R-:W-:Y:S01]  /*26f0*/  MOV R15, 0xffffffff ;  /* 0xffffffff000f7802 */ /* 0x000fe20000000f00 */
[----:B------:R-:W-:-:S07]  /*2700*/  IMAD.MOV.U32 R11, RZ, RZ, 0x1f ;  /* 0x0000001fff0b7424 */ /* 0x000fce00078e00ff */
[----:B------:R-:W-:Y:S05]  /*2710*/  WARPSYNC.COLLECTIVE R15, `(.L_x_6043) ;  /* 0x000000000f087348 */ /* 0x000fea0003c00000 */
[----:B------:R0:W1:Y:S02]  /*2720*/  SHFL.BFLY P6, R14, R13, R12, R11 ;  /* 0x0c00000c0d0e7389 */ /* 0x00006400000c000b */
[----:B01----:R-:W-:Y:S05]  /*2730*/  ENDCOLLECTIVE ;  /* 0x000000000000791b */ /* 0x003fea0003800000 */
.L_x_6043:
[----:B------:R-:W-:Y:S05]  /*2740*/  BSYNC B1 ;  /* 0x0000000000017941 */ /* 0x000fea0003800000 */
.L_x_6042:
        /* <DEDUP_REMOVED lines=19> */
.L_x_6044:
[----:B------:R-:W-:Y:S05]  /*2880*/  BRA `(.L_x_6045) ;  /* 0xfffffff800447947 */ /* 0x000fea000383ffff */
        .weak           $__internal_89_$__cuda_sm20_div_u64
        .type           $__internal_89_$__cuda_sm20_div_u64,@function
        .size           $__internal_89_$__cuda_sm20_div_u64,($__internal_90_$__cuda_sm3x_div_rn_noftz_f32_slowpath - $__internal_89_$__cuda_sm20_div_u64)
$__internal_89_$__cuda_sm20_div_u64:
[----:B------:R-:W-:-:S06]  /*2890*/  IMAD.MOV.U32 R7, RZ, RZ, R19 ;  /* 0x000000ffff077224 */ /* 0x000fcc00078e0013 */
[----:B------:R-:W0:Y:S08]  /*28a0*/  I2F.U64.RP R7, R6 ;  /* 0x0000000600077312 */ /* 0x000e300000309000 */
[----:B0-----:R-:W0:Y:S02]  /*28b0*/  MUFU.RCP R4, R7 ;  /* 0x0000000700047308 */ /* 0x001e240000001000 */
[----:B0-----:R-:W-:-:S06]  /*28c0*/  VIADD R4, R4, 0x1ffffffe ;  /* 0x1ffffffe04047836 */ /* 0x001fcc0000000000 */
[----:B------:R-:W0:Y:S02]  /*28d0*/  F2I.U64.TRUNC R4, R4 ;  /* 0x0000000400047311 */ /* 0x000e24000020d800 */
[----:B0-----:R-:W-:-:S04]  /*28e0*/  IMAD.WIDE.U32 R12, R4, R6, RZ ;  /* 0x00000006040c7225 */ /* 0x001fc800078e00ff */
[C---:B------:R-:W-:Y:S01]  /*28f0*/  IMAD R11, R4.reuse, R19, R13 ;  /* 0x00000013040b7224 */ /* 0x040fe200078e020d */
[----:B------:R-:W-:Y:S01]  /*2900*/  IADD3 R15, P0, PT, RZ, -R12, RZ ;  /* 0x8000000cff0f7210 */ /* 0x000fe20007f1e0ff */
[----:B------:R-:W-:Y:S02]  /*2910*/  IMAD.MOV.U32 R13, RZ, RZ, R4 ;  /* 0x000000ffff0d7224 */ /* 0x000fe400078e0004 */
[----:B------:R-:W-:Y:S02]  /*2920*/  IMAD R11, R5, R6, R11 ;  /* 0x00000006050b7224 */ /* 0x000fe400078e020b */
[----:B------:R-:W-:-:S03]  /*2930*/  IMAD.HI.U32 R12, R4, R15, RZ ;  /* 0x0000000f040c7227 */ /* 0x000fc600078e00ff */
[----:B------:R-:W-:-:S05]  /*2940*/  IADD3.X R11, PT, PT, RZ, ~R11, RZ, P0, !PT ;  /* 0x8000000bff0b7210 */ /* 0x000fca00007fe4ff */
[----:B------:R-:W-:-:S04]  /*2950*/  IMAD.WIDE.U32 R12, P0, R4, R11, R12 ;  /* 0x0000000b040c7225 */ /* 0x000fc8000780000c */
[C---:B------:R-:W-:Y:S02]  /*2960*/  IMAD R17, R5.reuse, R11, RZ ;  /* 0x0000000b05117224 */ /* 0x040fe400078e02ff */
[----:B------:R-:W-:-:S04]  /*2970*/  IMAD.HI.U32 R12, P1, R5, R15, R12 ;  /* 0x0000000f050c7227 */ /* 0x000fc8000782000c */
[----:B------:R-:W-:Y:S01]  /*2980*/  IMAD.HI.U32 R7, R5, R11, RZ ;  /* 0x0000000b05077227 */ /* 0x000fe200078e00ff */
[----:B------:R-:W-:-:S03]  /*2990*/  IADD3 R13, P2, PT, R17, R12, RZ ;  /* 0x0000000c110d7210 */ /* 0x000fc60007f5e0ff */
[----:B------:R-:W-:Y:S02]  /*29a0*/  IMAD.X R7, R7, 0x1, R5, P0 ;  /* 0x0000000107077824 */ /* 0x000fe400000e0605 */
[----:B------:R-:W-:-:S03]  /*29b0*/  IMAD.WIDE.U32 R4, R13, R6, RZ ;  /* 0x000000060d047225 */ /* 0x000fc600078e00ff */
[----:B------:R-:W-:Y:S01]  /*29c0*/  IADD3.X R7, PT, PT, RZ, RZ, R7, P2, P1 ;  /* 0x000000ffff077210 */ /* 0x000fe200017e2407 */
[----:B------:R-:W-:Y:S01]  /*29d0*/  IMAD R5, R13, R19, R5 ;  /* 0x000000130d057224 */ /* 0x000fe200078e0205 */
[----:B------:R-:W-:-:S03]  /*29e0*/  IADD3 R11, P0, PT, RZ, -R4, RZ ;  /* 0x80000004ff0b7210 */ /* 0x000fc60007f1e0ff */
[----:B------:R-:W-:Y:S02]  /*29f0*/  IMAD R5, R7, R6, R5 ;  /* 0x0000000607057224 */ /* 0x000fe400078e0205 */
[----:B------:R-:W-:-:S03]  /*2a00*/  IMAD.HI.U32 R12, R13, R11, RZ ;  /* 0x0000000b0d0c7227 */ /* 0x000fc600078e00ff */
[----:B------:R-:W-:Y:S01]  /*2a10*/  IADD3.X R4, PT, PT, RZ, ~R5, RZ, P0, !PT ;  /* 0x80000005ff047210 */ /* 0x000fe200007fe4ff */
[----:B------:R-:W-:-:S04]  /*2a20*/  IMAD.MOV.U32 R5, RZ, RZ, RZ ;  /* 0x000000ffff057224 */ /* 0x000fc800078e00ff */
[----:B------:R-:W-:-:S04]  /*2a30*/  IMAD.WIDE.U32 R12, P0, R13, R4, R12 ;  /* 0x000000040d0c7225 */ /* 0x000fc8000780000c */
[C---:B------:R-:W-:Y:S02]  /*2a40*/  IMAD R14, R7.reuse, R4, RZ ;  /* 0x00000004070e7224 */ /* 0x040fe400078e02ff */
[----:B------:R-:W-:-:S04]  /*2a50*/  IMAD.HI.U32 R11, P1, R7, R11, R12 ;  /* 0x0000000b070b7227 */ /* 0x000fc8000782000c */
[----:B------:R-:W-:Y:S01]  /*2a60*/  IMAD.HI.U32 R4, R7, R4, RZ ;  /* 0x0000000407047227 */ /* 0x000fe200078e00ff */
[----:B------:R-:W-:-:S03]  /*2a70*/  IADD3 R11, P2, PT, R14, R11, RZ ;  /* 0x0000000b0e0b7210 */ /* 0x000fc60007f5e0ff */
[----:B------:R-:W-:Y:S02]  /*2a80*/  IMAD.X R7, R4, 0x1, R7, P0 ;  /* 0x0000000104077824 */ /* 0x000fe400000e0607 */
[----:B------:R-:W-:-:S03]  /*2a90*/  IMAD.HI.U32 R4, R11, R3, RZ ;  /* 0x000000030b047227 */ /* 0x000fc600078e00ff */
[----:B------:R-:W-:Y:S01]  /*2aa0*/  IADD3.X R7, PT, PT, RZ, RZ, R7, P2, P1 ;  /* 0x000000ffff077210 */ /* 0x000fe200017e2407 */
[----:B------:R-:W-:-:S04]  /*2ab0*/  IMAD.WIDE.U32 R4, R11, R2, R4 ;  /* 0x000000020b047225 */ /* 0x000fc800078e0004 */
[C---:B------:R-:W-:Y:S02]  /*2ac0*/  IMAD R11, R7.reuse, R2, RZ ;  /* 0x00000002070b7224 */ /* 0x040fe400078e02ff */
[----:B------:R-:W-:-:S04]  /*2ad0*/  IMAD.HI.U32 R4, P0, R7, R3, R4 ;  /* 0x0000000307047227 */ /* 0x000fc80007800004 */
[----:B------:R-:W-:Y:S01]  /*2ae0*/  IMAD.HI.U32 R7, R7, R2, RZ ;  /* 0x0000000207077227 */ /* 0x000fe200078e00ff */
[----:B------:R-:W-:-:S04]  /*2af0*/  IADD3 R11, P1, PT, R11, R4, RZ ;  /* 0x000000040b0b7210 */ /* 0x000fc80007f3e0ff */
[----:B------:R-:W-:Y:S01]  /*2b00*/  IADD3.X R7, PT, PT, R7, RZ, RZ, P0, !PT ;  /* 0x000000ff07077210 */ /* 0x000fe200007fe4ff */
[----:B------:R-:W-:-:S04]  /*2b10*/  IMAD.WIDE.U32 R4, R11, R6, RZ ;  /* 0x000000060b047225 */ /* 0x000fc800078e00ff */
[----:B------:R-:W-:Y:S01]  /*2b20*/  IMAD.X R7, RZ, RZ, R7, P1 ;  /* 0x000000ffff077224 */ /* 0x000fe200008e0607 */
[----:B------:R-:W-:Y:S01]  /*2b30*/  IADD3 R13, P1, PT, -R4, R3, RZ ;  /* 0x00000003040d7210 */ /* 0x000fe20007f3e1ff */
[----:B------:R-:W-:-:S03]  /*2b40*/  IMAD R5, R11, R19, R5 ;  /* 0x000000130b057224 */ /* 0x000fc600078e0205 */
[-C--:B------:R-:W-:Y:S01]  /*2b50*/  ISETP.GE.U32.AND P0, PT, R13, R6.reuse, PT ;  /* 0x000000060d00720c */ /* 0x080fe20003f06070 */
[----:B------:R-:W-:-:S04]  /*2b60*/  IMAD R5, R7, R6, R5 ;  /* 0x0000000607057224 */ /* 0x000fc800078e0205 */
[----:B------:R-:W-:Y:S01]  /*2b70*/  IMAD.X R12, R2, 0x1, ~R5, P1 ;  /* 0x00000001020c7824 */ /* 0x000fe200008e0e05 */
[----:B------:R-:W-:Y:S02]  /*2b80*/  IADD3 R2, P2, PT, R11, 0x1, RZ ;  /* 0x000000010b027810 */ /* 0x000fe40007f5e0ff */
[----:B------:R-:W-:Y:S02]  /*2b90*/  IADD3 R3, P1, PT, -R6, R13, RZ ;  /* 0x0000000d06037210 */ /* 0x000fe40007f3e1ff */
[----:B------:R-:W-:Y:S01]  /*2ba0*/  ISETP.GE.U32.AND.EX P0, PT, R12, R19, PT, P0 ;  /* 0x000000130c00720c */ /* 0x000fe20003f06100 */
[----:B------:R-:W-:Y:S01]  /*2bb0*/  IMAD.X R4, RZ, RZ, R7, P2 ;  /* 0x000000ffff047224 */ /* 0x000fe200010e0607 */
[----:B------:R-:W-:Y:S02]  /*2bc0*/  IADD3.X R14, PT, PT, ~R19, R12, RZ, P1, !PT ;  /* 0x0000000c130e7210 */ /* 0x000fe40000ffe5ff */
[----:B------:R-:W-:Y:S02]  /*2bd0*/  SEL R11, R2, R11, P0 ;  /* 0x0000000b020b7207 */ /* 0x000fe40000000000 */
[----:B------:R-:W-:-:S02]  /*2be0*/  SEL R3, R3, R13, P0 ;  /* 0x0000000d03037207 */ /* 0x000fc40000000000 */
[----:B------:R-:W-:Y:S02]  /*2bf0*/  SEL R14, R14, R12, P0 ;  /* 0x0000000c0e0e7207 */ /* 0x000fe40000000000 */
[----:B------:R-:W-:Y:S02]  /*2c00*/  SEL R2, R4, R7, P0 ;  /* 0x0000000704027207 */ /* 0x000fe40000000000 */
[----:B------:R-:W-:Y:S02]  /*2c10*/  IADD3 R12, P2, PT, R11, 0x1, RZ ;  /* 0x000000010b0c7810 */ /* 0x000fe40007f5e0ff */
[----:B------:R-:W-:Y:S01]  /*2c20*/  ISETP.GE.U32.AND P0, PT, R3, R6, PT ;  /* 0x000000060300720c */ /* 0x000fe20003f06070 */
[----:B------:R-:W-:Y:S01]  /*2c30*/  IMAD.MOV.U32 R3, RZ, RZ, 0x0 ;  /* 0x00000000ff037424 */ /* 0x000fe200078e00ff */
[----:B------:R-:W-:Y:S01]  /*2c40*/  ISETP.NE.U32.AND P1, PT, R6, RZ, PT ;  /* 0x000000ff0600720c */ /* 0x000fe20003f25070 */
[----:B------:R-:W-:Y:S01]  /*2c50*/  IMAD.X R13, RZ, RZ, R2, P2 ;  /* 0x000000ffff0d7224 */ /* 0x000fe200010e0602 */
[----:B------:R-:W-:-:S02]  /*2c60*/  ISETP.GE.U32.AND.EX P0, PT, R14, R19, PT, P0 ;  /* 0x000000130e00720c */ /* 0x000fc40003f06100 */
[----:B------:R-:W-:Y:S02]  /*2c70*/  ISETP.NE.AND.EX P1, PT, R19, RZ, PT, P1 ;  /* 0x000000ff1300720c */ /* 0x000fe40003f25310 */
[----:B------:R-:W-:Y:S02]  /*2c80*/  SEL R13, R13, R2, P0 ;  /* 0x000000020d0d7207 */ /* 0x000fe40000000000 */
[----:B------:R-:W-:Y:S02]  /*2c90*/  MOV R2, R0 ;  /* 0x0000000000027202 */ /* 0x000fe40000000f00 */
[----:B------:R-:W-:Y:S02]  /*2ca0*/  SEL R12, R12, R11, P0 ;  /* 0x0000000b0c0c7207 */ /* 0x000fe40000000000 */
[----:B------:R-:W-:Y:S02]  /*2cb0*/  SEL R13, R13, 0xffffffff, P1 ;  /* 0xffffffff0d0d7807 */ /* 0x000fe40000800000 */
[----:B------:R-:W-:Y:S01]  /*2cc0*/  SEL R12, R12, 0xffffffff, P1 ;  /* 0xffffffff0c0c7807 */ /* 0x000fe20000800000 */
[----:B------:R-:W-:Y:S06]  /*2cd0*/  RET.REL.NODEC R2 `(_Z15SoftmaxWarpImplI22BroadcastScaleMaskLoadIffbLm4EiE11DirectStoreIffEfLi1ELi1ELi2ELi1ELb0EL9Algorithm0EEvT_T0_ll) ;  /* 0xffffffd002c87950 */ /* 0x000fec0003c3ffff */
        .weak           $__internal_90_$__cuda_sm3x_div_rn_noftz_f32_slowpath
        .type           $__internal_90_$__cuda_sm3x_div_rn_noftz_f32_slowpath,@function
        .size           $__internal_90_$__cuda_sm3x_div_rn_noftz_f32_slowpath,(.L_x_37467 - $__internal_90_$__cuda_sm3x_div_rn_noftz_f32_slowpath)
$__internal_90_$__cuda_sm3x_div_rn_noftz_f32_slowpath:
        /* <DEDUP_REMOVED lines=33> */
[----:B------:R-:W-:Y:S02]  /*2ef0*/  @!P4 FFMA R0, R0, 1.84467440737095516160e+19, RZ ;  /* 0x5f8000000000c823 */ /* 0x000fe400000000ff */
[----:B------:R-:W-:-:S07]  /*2f00*/  @!P5 VIADD R13, R13, 0x40 ;  /* 0x000000400d0dd836 */ /* 0x000fce0000000000 */
.L_x_6047:
        /* <DEDUP_REMOVED lines=51> */
.L_x_6054:
[----:B------:R-:W-:-:S04]  /*3240*/  LOP3.LUT R0, R0, 0x80000000, RZ, 0xc0, !PT ;  /* 0x8000000000007812 */ /* 0x000fc800078ec0ff */
[----:B------:R-:W-:Y:S01]  /*3250*/  LOP3.LUT R0, R0, 0x7f800000, RZ, 0xfc, !PT ;  /* 0x7f80000000007812 */ /* 0x000fe200078efcff */
[----:B------:R-:W-:Y:S06]  /*3260*/  BRA `(.L_x_6055) ;  /* 0x0000000000047947 */ /* 0x000fec0003800000 */
.L_x_6053:
[----:B------:R-:W-:-:S07]  /*3270*/  IMAD R0, R24, 0x800000, R0 ;  /* 0x0080000018007824 */ /* 0x000fce00078e0200 */
.L_x_6055:
[----:B------:R-:W-:Y:S05]  /*3280*/  BSYNC.RECONVERGENT B3 ;  /* 0x0000000000037941 */ /* 0x000fea0003800200 */
.L_x_6052:
[----:B------:R-:W-:Y:S05]  /*3290*/  BRA `(.L_x_6056) ;  /* 0x0000000000207947 */ /* 0x000fea0003800000 */
.L_x_6051:
[----:B------:R-:W-:-:S04]  /*32a0*/  LOP3.LUT R0, R7, 0x80000000, R0, 0x48, !PT ;  /* 0x8000000007007812 */ /* 0x000fc800078e4800 */
[----:B------:R-:W-:Y:S01]  /*32b0*/  LOP3.LUT R0, R0, 0x7f800000, RZ, 0xfc, !PT ;  /* 0x7f80000000007812 */ /* 0x000fe200078efcff */
[----:B------:R-:W-:Y:S06]  /*32c0*/  BRA `(.L_x_6056) ;  /* 0x0000000000147947 */ /* 0x000fec0003800000 */
.L_x_6050:
[----:B------:R-:W-:Y:S01]  /*32d0*/  LOP3.LUT R0, R7, 0x80000000, R0, 0x48, !PT ;  /* 0x8000000007007812 */ /* 0x000fe200078e4800 */
[----:B------:R-:W-:Y:S06]  /*32e0*/  BRA `(.L_x_6056) ;  /* 0x00000000000c7947 */ /* 0x000fec0003800000 */
.L_x_6049:
[----:B------:R-:W0:Y:S01]  /*32f0*/  MUFU.RSQ R0, -QNAN ;  /* 0xffc0000000007908 */ /* 0x000e220000001400 */
[----:B------:R-:W-:Y:S05]  /*3300*/  BRA `(.L_x_6056) ;  /* 0x0000000000047947 */ /* 0x000fea0003800000 */
.L_x_6048:
[----:B------:R-:W-:-:S07]  /*3310*/  FADD.FTZ R0, R0, R7 ;  /* 0x0000000700007221 */ /* 0x000fce0000010000 */
.L_x_6056:
[----:B------:R-:W-:Y:S05]  /*3320*/  BSYNC.RECONVERGENT B2 ;  /* 0x0000000000027941 */ /* 0x000fea0003800200 */
.L_x_6046:
[----:B------:R-:W-:Y:S01]  /*3330*/  IMAD.MOV.U32 R13, RZ, RZ, 0x0 ;  /* 0x00000000ff0d7424 */ /* 0x000fe200078e00ff */
[----:B0-----:R-:W-:-:S03]  /*3340*/  MOV R7, R0 ;  /* 0x0000000000077202 */ /* 0x001fc60000000f00 */
[----:B------:R-:W-:Y:S05]  /*3350*/  RET.REL.NODEC R12 `(_Z15SoftmaxWarpImplI22BroadcastScaleMaskLoadIffbLm4EiE11DirectStoreIffEfLi1ELi1ELi2ELi1ELb0EL9Algorithm0EEvT_T0_ll) ;  /* 0xffffffcc0c287950 */ /* 0x000fea0003c3ffff */
.L_x_6057:
        /* <DEDUP_REMOVED lines=10> */
.L_x_37467:


//--------------------- .text._Z15SoftmaxWarpImplI22BroadcastScaleMaskLoadIffbLm4EiE11DirectStoreIffEfLi1ELi1ELi2ELi2ELb1EL9Algorithm0EEvT_T0_ll --------------------------
	.section	.text._Z15SoftmaxWarpImplI22BroadcastScaleMaskLoadIffbLm4EiE11DirectStoreIffEfLi1ELi1ELi2ELi2ELb1EL9Algorithm0EEvT_T0_ll,"ax",@progbits
	.align	128
        .global         _Z15SoftmaxWarpImplI22BroadcastScaleMaskLoadIffbLm4EiE11DirectStoreIffEfLi1ELi1ELi2ELi2ELb1EL9Algorithm0EEvT_T0_ll
        .type           _Z15SoftmaxWarpImplI22BroadcastScaleMaskLoadIffbLm4EiE11DirectStoreIffEfLi1ELi1ELi2ELi2ELb1EL9Algorithm0EEvT_T0_ll,@function
        .size           _Z15SoftmaxWarpImplI22BroadcastScaleMaskLoadIffbLm4EiE11DirectStoreIffEfLi1ELi1ELi2ELi2ELb1EL9Algorithm0EEvT_T0_ll,(.L_x_37468 - _Z15SoftmaxWarpImplI22BroadcastScaleMaskLoadIffbLm4EiE11DirectStoreIffEfLi1ELi1ELi2ELi2ELb1EL9Algorithm0EEvT_T0_ll)
        .other          _Z15SoftmaxWarpImplI22BroadcastScaleMaskLoadIffbLm4EiE11DirectStoreIffEfLi1ELi1ELi2ELi2ELb1EL9Algorithm0EEvT_T0_ll,@"STO_CUDA_ENTRY STV_DEFAULT"
_Z15SoftmaxWarpImplI22BroadcastScaleMaskLoadIffbLm4EiE11DirectStoreIffEfLi1ELi1ELi2ELi2ELb1EL9Algorithm0EEvT_T0_ll:
.text._Z15SoftmaxWarpImplI22BroadcastScaleMaskLoadIffbLm4EiE11DirectStoreIffEfLi1ELi1ELi2ELi2ELb1EL9Algorithm0EEvT_T0_ll:
        /* <DEDUP_REMOVED lines=29> */
.L_x_6058:
        /* <DEDUP_REMOVED lines=20> */
.L_x_6073:
        /* <DEDUP_REMOVED lines=25> */
[----:B-----5:R-:W1:Y:S01]  /*04a0*/  MUFU.RCP R21, R21 ;  /* 0x0000001500157308 */ /* 0x020e620000001000 */
[----:B------:R-:W-:-:S04]  /*04b0*/  LOP3.LUT R2, R0, R19, RZ, 0x3c, !PT ;  /* 0x0000001300027212 */ /* 0x000fc800078e3cff */
[----:B------:R-:W-:Y:S01]  /*04c0*/  IMAD.HI.U32 R11, R3, R22, RZ ;  /* 0x00000016030b7227 */ /* 0x000fe200078e00ff */
[----:B------:R-:W-:-:S03]  /*04d0*/  ISETP.GE.AND P3, PT, R2, RZ, PT ;  /* 0x000000ff0200720c */ /* 0x000fc60003f66270 */
        /* <DEDUP_REMOVED lines=8> */
[----:B------:R1:W2:Y:S02]  /*0560*/  F2I.FTZ.U32.TRUNC.NTZ R3, R2 ;  /* 0x0000000200037305 */ /* 0x0002a4000021f000 */
[----:B-1----:R-:W-:-:S09]  /*0570*/  IMAD.MOV.U32 R2, RZ, RZ, RZ ;  /* 0x000000ffff027224 */ /* 0x002fd200078e00ff */
[----:B------:R-:W-:-:S04]  /*0580*/  @P1 VIADD R11, R11, 0x1 ;  /* 0x000000010b0b1836 */ /* 0x000fc80000000000 */
[----:B------:R-:W-:Y:S01]  /*0590*/  IMAD.MOV.U32 R6, RZ, RZ, R11 ;  /* 0x000000ffff067224 */ /* 0x000fe200078e000b */
[----:B--2---:R-:W-:-:S03]  /*05a0*/  IADD3 R11, PT, PT, RZ, -R3, RZ ;  /* 0x80000003ff0b7210 */ /* 0x004fc60007ffe0ff */
[----:B------:R-:W-:Y:S01]  /*05b0*/  @!P3 IMAD.MOV R6, RZ, RZ, -R6 ;  /* 0x000000ffff06b224 */ /* 0x000fe200078e0a06 */
[----:B------:R-:W-:Y:S01]  /*05c0*/  @!P2 LOP3.LUT R6, RZ, R19, RZ, 0x33, !PT ;  /* 0x00000013ff06a212 */ /* 0x000fe200078e33ff */
[----:B------:R-:W-:-:S04]  /*05d0*/  IMAD R11, R11, R8, RZ ;  /* 0x000000080b0b7224 */ /* 0x000fc800078e02ff */
[----:B------:R-:W-:Y:S02]  /*05e0*/  IMAD.MOV R21, RZ, RZ, -R6 ;  /* 0x000000ffff157224 */ /* 0x000fe400078e0a06 */
[----:B------:R-:W-:Y:S01]  /*05f0*/  IMAD.HI.U32 R2, R3, R11, R2 ;  /* 0x0000000b03027227 */ /* 0x000fe200078e0002 */
[----:B---3--:R-:W-:-:S03]  /*0600*/  IABS R11, R17 ;  /* 0x00000011000b7213 */ /* 0x008fc60000000000 */
[----:B------:R-:W-:-:S05]  /*0610*/  IMAD R21, R19, R21, R0 ;  /* 0x0000001513157224 */ /* 0x000fca00078e0200 */
[----:B------:R-:W-:-:S05]  /*0620*/  IABS R22, R21 ;  /* 0x0000001500167213 */ /* 0x000fca0000000000 */
        /* <DEDUP_REMOVED lines=42> */
[----:B--2---:R-:W-:Y:S02]  /*08d0*/  ISETP.NE.U32.AND P1, PT, R22, 0x1, PT ;  /* 0x000000011600780c */ /* 0x004fe40003f25070 */
[----:B------:R-:W-:Y:S01]  /*08e0*/  SHF.R.S64 R22, RZ, 0x1e, R0 ;  /* 0x0000001eff167819 */ /* 0x000fe20000001000 */
[----:B------:R-:W-:Y:S01]  /*08f0*/  @!P4 IMAD.MOV R21, RZ, RZ, -R21 ;  /* 0x000000ffff15c224 */ /* 0x000fe200078e0a15 */
[----:B------:R-:W-:Y:S01]  /*0900*/  ISETP.NE.AND.EX P1, PT, R23, RZ, PT, P1 ;  /* 0x000000ff1700720c */ /* 0x000fe20003f25310 */
[----:B------:R-:W-:Y:S01]  /*0910*/  IMAD R3, R6, UR36, RZ ;  /* 0x0000002406037c24 */ /* 0x000fe2000f8e02ff */
[----:B------:R-:W-:Y:S02]  /*0920*/  @!P3 LOP3.LUT R21, RZ, R17, RZ, 0x33, !PT ;  /* 0x00000011ff15b212 */ /* 0x000fe400078e33ff */
[----:B------:R-:W-:-:S02]  /*0930*/  ISETP.NE.U32.AND P4, PT, R14, 0x1, PT ;  /* 0x000000010e00780c */ /* 0x000fc40003f85070 */
[----:B0-----:R-:W-:Y:S01]  /*0940*/  ISETP.NE.U32.AND P3, PT, R12, 0x1, PT ;  /* 0x000000010c00780c */ /* 0x001fe20003f65070 */
[----:B------:R-:W-:Y:S01]  /*0950*/  IMAD.MOV R2, RZ, RZ, -R21 ;  /* 0x000000ffff027224 */ /* 0x000fe200078e0a15 */
[----:B------:R-:W-:Y:S02]  /*0960*/  ISETP.NE.AND.EX P2, PT, R15, RZ, PT, P4 ;  /* 0x000000ff0f00720c */ /* 0x000fe40003f45340 */
        /* <DEDUP_REMOVED lines=18> */
.L_x_6061:
[----:B------:R-:W-:Y:S05]  /*0a90*/  BSYNC.RECONVERGENT B1 ;  /* 0x0000000000017941 */ /* 0x000fea0003800200 */
.L_x_6060:
        /* <DEDUP_REMOVED lines=8> */
[----:B------:R-:W-:Y:S02]  /*0b20*/  R2UR UR6, R4 ;  /* 0x00000000040672ca */ /* 0x000fe400000e0000 */
[----:B------:R-:W-:Y:S02]  /*0b30*/  IADD3 R8, PT, PT, R20, R21, RZ ;  /* 0x0000001514087210 */ /* 0x000fe40007ffe0ff */
[----:B------:R-:W-:Y:S02]  /*0b40*/  R2UR UR7, R5 ;  /* 0x00000000050772ca */ /* 0x000fe400000e0000 */
[----:B------:R-:W-:-:S02]  /*0b50*/  R2UR UR4, R4 ;  /* 0x00000000040472ca */ /* 0x000fc400000e0000 */
[----:B------:R-:W-:Y:S01]  /*0b60*/  R2UR UR5, R5 ;  /* 0x00000000050572ca */ /* 0x000fe200000e0000 */
[----:B-1----:R-:W1:Y:S02]  /*0b70*/  MUFU.RCP R22, R22 ;  /* 0x0000001600167308 */ /* 0x002e640000001000 */
[----:B-1----:R-:W-:Y:S01]  /*0b80*/  VIADD R2, R22, 0xffffffe ;  /* 0x0ffffffe16027836 */ /* 0x002fe20000000000 */
[----:B------:R-:W-:-:S05]  /*0b90*/  IABS R22, R8 ;  /* 0x0000000800167213 */ /* 0x000fca0000000000 */
[----:B------:R1:W3:Y:S02]  /*0ba0*/  F2I.FTZ.U32.TRUNC.NTZ R3, R2 ;  /* 0x0000000200037305 */ /* 0x0002e4000021f000 */
[----:B-1----:R-:W-:Y:S02]  /*0bb0*/  IMAD.MOV.U32 R2, RZ, RZ, RZ ;  /* 0x000000ffff027224 */ /* 0x002fe400078e00ff */
[----:B---3--:R-:W-:-:S04]  /*0bc0*/  IMAD.MOV R24, RZ, RZ, -R3 ;  /* 0x000000ffff187224 */ /* 0x008fc800078e0a03 */
[----:B------:R-:W-:-:S04]  /*0bd0*/  IMAD R21, R24, R11, RZ ;  /* 0x0000000b18157224 */ /* 0x000fc800078e02ff */
[----:B------:R-:W-:Y:S01]  /*0be0*/  IMAD.HI.U32 R21, R3, R21, R2 ;  /* 0x0000001503157227 */ /* 0x000fe200078e0002 */
[----:B--2---:R-:W-:-:S05]  /*0bf0*/  IABS R3, R18 ;  /* 0x0000001200037213 */ /* 0x004fca0000000000 */
[----:B------:R-:W-:-:S04]  /*0c00*/  IMAD.HI.U32 R2, R21, R22, RZ ;  /* 0x0000001615027227 */ /* 0x000fc800078e00ff */
[----:B------:R-:W-:Y:S02]  /*0c10*/  IMAD.MOV.U32 R21, RZ, RZ, R3 ;  /* 0x000000ffff157224 */ /* 0x000fe400078e0003 */
[----:B------:R-:W-:Y:S02]  /*0c20*/  IMAD.MOV R3, RZ, RZ, -R2 ;  /* 0x000000ffff037224 */ /* 0x000fe400078e0a02 */
[----:B------:R-:W1:Y:S02]  /*0c30*/  I2F.RP R23, R21 ;  /* 0x0000001500177306 */ /* 0x000e640000209400 */
[----:B------:R-:W-:Y:S01]  /*0c40*/  IMAD R22, R11, R3, R22 ;  /* 0x000000030b167224 */ /* 0x000fe200078e0216 */
[----:B------:R-:W-:-:S04]  /*0c50*/  LOP3.LUT R3, R8, R19, RZ, 0x3c, !PT ;  /* 0x0000001308037212 */ /* 0x000fc800078e3cff */
[----:B------:R-:W-:Y:S02]  /*0c60*/  ISETP.GT.U32.AND P2, PT, R11, R22, PT ;  /* 0x000000160b00720c */ /* 0x000fe40003f44070 */
[----:B------:R-:W-:Y:S01]  /*0c70*/  ISETP.GE.AND P3, PT, R3, RZ, PT ;  /* 0x000000ff0300720c */ /* 0x000fe20003f66270 */
[----:B-1----:R-:W1:Y:S10]  /*0c80*/  MUFU.RCP R23, R23 ;  /* 0x0000001700177308 */ /* 0x002e740000001000 */
[----:B------:R-:W-:Y:S01]  /*0c90*/  @!P2 IADD3 R22, PT, PT, R22, -R11, RZ ;  /* 0x8000000b1616a210 */ /* 0x000fe20007ffe0ff */
[----:B------:R-:W-:Y:S01]  /*0ca0*/  @!P2 VIADD R2, R2, 0x1 ;  /* 0x000000010202a836 */ /* 0x000fe20000000000 */
[----:B------:R-:W-:-:S02]  /*0cb0*/  ISETP.NE.AND P2, PT, R19, RZ, PT ;  /* 0x000000ff1300720c */ /* 0x000fc40003f45270 */
[----:B------:R-:W-:Y:S02]  /*0cc0*/  ISETP.GE.U32.AND P1, PT, R22, R11, PT ;  /* 0x0000000b1600720c */ /* 0x000fe40003f26070 */
[----:B------:R-:W-:Y:S01]  /*0cd0*/  IABS R22, R17 ;  /* 0x0000001100167213 */ /* 0x000fe20000000000 */
[----:B-1----:R-:W-:-:S10]  /*0ce0*/  VIADD R3, R23, 0xffffffe ;  /* 0x0ffffffe17037836 */ /* 0x002fd40000000000 */
[----:B------:R-:W-:Y:S01]  /*0cf0*/  @P1 VIADD R2, R2, 0x1 ;  /* 0x0000000102021836 */ /* 0x000fe20000000000 */
[----:B------:R-:W1:Y:S04]  /*0d00*/  F2I.FTZ.U32.TRUNC.NTZ R3, R3 ;  /* 0x0000000300037305 */ /* 0x000e68000021f000 */
[----:B------:R-:W-:-:S05]  /*0d10*/  MOV R11, R2 ;  /* 0x00000002000b7202 */ /* 0x000fca0000000f00 */
[----:B------:R-:W-:Y:S01]  /*0d20*/  @!P3 IMAD.MOV R11, RZ, RZ, -R11 ;  /* 0x000000ffff0bb224 */ /* 0x000fe200078e0a0b */
[----:B------:R-:W-:Y:S01]  /*0d30*/  @!P2 LOP3.LUT R11, RZ, R19, RZ, 0x33, !PT ;  /* 0x00000013ff0ba212 */ /* 0x000fe200078e33ff */
[----:B-1----:R-:W-:-:S04]  /*0d40*/  IMAD.MOV R2, RZ, RZ, -R3 ;  /* 0x000000ffff027224 */ /* 0x002fc800078e0a03 */
[----:B------:R-:W-:Y:S02]  /*0d50*/  IMAD.MOV R23, RZ, RZ, -R11 ;  /* 0x000000ffff177224 */ /* 0x000fe400078e0a0b */
[----:B------:R-:W-:Y:S02]  /*0d60*/  IMAD R25, R2, R21, RZ ;  /* 0x0000001502197224 */ /* 0x000fe400078e02ff */
[----:B------:R-:W-:Y:S02]  /*0d70*/  HFMA2 R2, -RZ, RZ, 0, 0 ;  /* 0x00000000ff027431 */ /* 0x000fe400000001ff */
[----:B------:R-:W-:-:S05]  /*0d80*/  IMAD R23, R19, R23, R8 ;  /* 0x0000001713177224 */ /* 0x000fca00078e0208 */
[----:B------:R-:W-:Y:S01]  /*0d90*/  IABS R24, R23 ;  /* 0x0000001700187213 */ /* 0x000fe20000000000 */
        /* <DEDUP_REMOVED lines=37> */
[----:B-1----:R-:W-:-:S04]  /*0ff0*/  ISETP.NE.U32.AND P3, PT, R2, 0x1, PT ;  /* 0x000000010200780c */ /* 0x002fc80003f65070 */
[----:B------:R-:W-:-:S04]  /*1000*/  ISETP.NE.AND.EX P3, PT, R3, RZ, PT, P3 ;  /* 0x000000ff0300720c */ /* 0x000fc80003f65330 */
[----:B------:R-:W-:Y:S02]  /*1010*/  SEL R11, R11, RZ, P3 ;  /* 0x000000ff0b0b7207 */ /* 0x000fe40001800000 */
[----:B------:R-:W-:Y:S01]  /*1020*/  @P2 VIADD R25, R25, 0x1 ;  /* 0x0000000119192836 */ /* 0x000fe20000000000 */
[----:B0-----:R-:W-:-:S03]  /*1030*/  ISETP.NE.U32.AND P3, PT, R12, 0x1, PT ;  /* 0x000000010c00780c */ /* 0x001fc60003f65070 */
[----:B------:R-:W-:Y:S01]  /*1040*/  @!P1 IMAD.MOV R25, RZ, RZ, -R25 ;  /* 0x000000ffff199224 */ /* 0x000fe200078e0a19 */
[----:B------:R-:W-:Y:S01]  /*1050*/  @!P4 LOP3.LUT R25, RZ, R17, RZ, 0x33, !PT ;  /* 0x00000011ff19c212 */ /* 0x000fe200078e33ff */
[----:B------:R-:W-:Y:S01]  /*1060*/  IMAD R2, R11, UR36, RZ ;  /* 0x000000240b027c24 */ /* 0x000fe2000f8e02ff */
[----:B------:R-:W-:Y:S02]  /*1070*/  ISETP.NE.U32.AND P1, PT, R14, 0x1, PT ;  /* 0x000000010e00780c */ /* 0x000fe40003f25070 */
[----:B------:R-:W-:Y:S02]  /*1080*/  IADD3 R3, PT, PT, -R25, RZ, RZ ;  /* 0x000000ff19037210 */ /* 0x000fe40007ffe1ff */
[----:B------:R-:W-:Y:S02]  /*1090*/  ISETP.NE.AND.EX P1, PT, R15, RZ, PT, P1 ;  /* 0x000000ff0f00720c */ /* 0x000fe40003f25310 */
[----:B--2---:R-:W-:Y:S01]  /*10a0*/  ISETP.NE.U32.AND P2, PT, R22, 0x1, PT ;  /* 0x000000011600780c */ /* 0x004fe20003f45070 */
[----:B------:R-:W-:Y:S01]  /*10b0*/  IMAD R24, R17, R3, R24 ;  /* 0x0000000311187224 */ /* 0x000fe200078e0218 */
[----:B------:R-:W-:-:S02]  /*10c0*/  ISETP.NE.AND.EX P3, PT, R13, RZ, PT, P3 ;  /* 0x000000ff0d00720c */ /* 0x000fc40003f65330 */
[----:B------:R-:W-:Y:S02]  /*10d0*/  ISETP.NE.AND.EX P2, PT, R23, RZ, PT, P2 ;  /* 0x000000ff1700720c */ /* 0x000fe40003f45320 */
[----:B------:R-:W-:Y:S02]  /*10e0*/  SEL R25, R25, RZ, P1 ;  /* 0x000000ff19197207 */ /* 0x000fe40000800000 */
[----:B------:R-:W-:Y:S02]  /*10f0*/  SEL R21, R21, RZ, P2 ;  /* 0x000000ff15157207 */ /* 0x000fe40001000000 */
[----:B------:R-:W-:Y:S02]  /*1100*/  SEL R24, R24, RZ, P3 ;  /* 0x000000ff18187207 */ /* 0x000fe40001800000 */
[----:B------:R-:W-:Y:S01]  /*1110*/  SHF.R.S64 R14, RZ, 0x1e, R8 ;  /* 0x0000001eff0e7819 */ /* 0x000fe20000001008 */
        /* <DEDUP_REMOVED lines=13> */
.L_x_6063:
[----:B------:R-:W-:Y:S05]  /*11f0*/  BSYNC.RECONVERGENT B1 ;  /* 0x0000000000017941 */ /* 0x000fea0003800200 */
.L_x_6062:
[----:B------:R-:W-:-:S03]  /*1200*/  UMOV UR4, 0xffffffff ;  /* 0xffffffff00047882 */ /* 0x000fc60000000000 */
[----:B------:R-:W-:Y:S05]  /*1210*/  BRA.DIV UR4, `(.L_x_6064) ;  /* 0x00000006046c7947 */ /* 0x000fea000b800000 */
[----:B------:R-:W5:Y:S01]  /*1220*/  SHFL.BFLY PT, R3, R0, 0x1, 0x1f ;  /* 0x0c201f0000037f89 */ /* 0x000f6200000e0000 */
[----:B------:R-:W-:Y:S02]  /*1230*/  IMAD.MOV.U32 R8, RZ, RZ, 0x3bbb989d ;  /* 0x3bbb989dff087424 */ /* 0x000fe400078e00ff */
[----:B------:R-:W-:Y:S01]  /*1240*/  IMAD.MOV.U32 R11, RZ, RZ, 0x437c0000 ;  /* 0x437c0000ff0b7424 */ /* 0x000fe200078e00ff */
[----:B-1----:R-:W1:Y:S01]  /*1250*/  SHFL.BFLY PT, R14, R2, 0x1, 0x1f ;  /* 0x0c201f00020e7f89 */ /* 0x002e6200000e0000 */
[----:B-----5:R-:W-:Y:S02]  /*1260*/  FMNMX R3, R3, R0, !PT ;  /* 0x0000000003037209 */ /* 0x020fe40007800000 */
[----:B-1----:R-:W-:-:S03]  /*1270*/  FMNMX R14, R14, R2, !PT ;  /* 0x000000020e0e7209 */ /* 0x002fc60007800000 */
[----:B------:R-:W-:-:S04]  /*1280*/  FADD R3, -R3, R6 ;  /* 0x0000000603037221 */ /* 0x000fc80000000100 */
        /* <DEDUP_REMOVED lines=8> */
[----:B0-----:R-:W-:-:S03]  /*1310*/  FADD R13, R8, -12583039 ;  /* 0xcb40007f080d7421 */ /* 0x001fc60000000000 */
[----:B------:R-:W-:Y:S01]  /*1320*/  FFMA R11, R3, 1.925963033500011079e-08, R0 ;  /* 0x32a57060030b7823 */ /* 0x000fe20000000000 */
[----:B------:R-:W-:Y:S01]  /*1330*/  FFMA R13, R14, 1.4426950216293334961, -R13 ;  /* 0x3fb8aa3b0e0d7823 */ /* 0x000fe2000000080d */
[----:B------:R-:W-:-:S03]  /*1340*/  SHF.L.U32 R0, R8, 0x17, RZ ;  /* 0x0000001708007819 */ /* 0x000fc600000006ff */
        /* <DEDUP_REMOVED lines=8> */
[----:B------:R1:W1:Y:S01]  /*13d0*/  SHFL.BFLY PT, R14, R6, 0x1, 0x1f ;  /* 0x0c201f00060e7f89 */ /* 0x00026200000e0000 */
[----:B0-----:R-:W-:-:S07]  /*13e0*/  FADD R3, R3, R8 ;  /* 0x0000000803037221 */ /* 0x001fce0000000000 */
.L_x_6079:
        /* <DEDUP_REMOVED lines=11> */
[----:B--234-:R-:W-:Y:S05]  /*14a0*/  CALL.REL.NOINC `($__internal_91_$__cuda_sm3x_div_rn_noftz_f32_slowpath) ;  /* 0x00000004009c7944 */ /* 0x01cfea0003c00000 */
.L_x_6066:
[----:B------:R-:W-:Y:S05]  /*14b0*/  BSYNC.RECONVERGENT B1 ;  /* 0x0000000000017941 */ /* 0x000fea0003800200 */
.L_x_6065:
        /* <DEDUP_REMOVED lines=18> */
.L_x_6068:
[----:B------:R-:W-:Y:S05]  /*15e0*/  BSYNC.RECONVERGENT B1 ;  /* 0x0000000000017941 */ /* 0x000fea0003800200 */
.L_x_6067:
[----:B------:R-:W-:Y:S01]  /*15f0*/  BSSY.RECONVERGENT B1, `(.L_x_6069) ;  /* 0x0000008000017945 */ /* 0x000fe20003800200 */
[----:B------:R-:W-:-:S03]  /*1600*/  FFMA R23, R23, R8, R6 ;  /* 0x0000000817177223 */ /* 0x000fc60000000006 */
[----:B------:R-:W-:Y:S05]  /*1610*/  @!P1 BRA `(.L_x_6070) ;  /* 0x0000000000149947 */ /* 0x000fea0003800000 */
[----:B------:R-:W-:Y:S01]  /*1620*/  IMAD.MOV.U32 R2, RZ, RZ, R0 ;  /* 0x000000ffff027224 */ /* 0x000fe200078e0000 */
[----:B------:R-:W-:Y:S02]  /*1630*/  MOV R3, R11 ;  /* 0x0000000b00037202 */ /* 0x000fe40000000f00 */
[----:B------:R-:W-:-:S07]  /*1640*/  MOV R6, 0x1660 ;  /* 0x0000166000067802 */ /* 0x000fce0000000f00 */
[----:B0-234-:R-:W-:Y:S05]  /*1650*/  CALL.REL.NOINC `($__internal_91_$__cuda_sm3x_div_rn_noftz_f32_slowpath) ;  /* 0x0000000400307944 */ /* 0x01dfea0003c00000 */
[----:B------:R-:W-:-:S07]  /*1660*/  IMAD.MOV.U32 R23, RZ, RZ, R15 ;  /* 0x000000ffff177224 */ /* 0x000fce00078e000f */
.L_x_6070:
[----:B------:R-:W-:Y:S05]  /*1670*/  BSYNC.RECONVERGENT B1 ;  /* 0x0000000000017941 */ /* 0x000fea0003800200 */
.L_x_6069:
        /* <DEDUP_REMOVED lines=13> */
.L_x_6072:
[----:B------:R-:W-:Y:S05]  /*1750*/  BSYNC.RECONVERGENT B1 ;  /* 0x0000000000017941 */ /* 0x000fea0003800200 */
.L_x_6071:
[----:B------:R-:W-:-:S04]  /*1760*/  IADD3 R9, P0, PT, R10, R9, RZ ;  /* 0x000000090a097210 */ /* 0x000fc80007f1e0ff */
[----:B------:R-:W-:Y:S02]  /*1770*/  LEA.HI.X.SX32 R7, R10, R7, 0x1, P0 ;  /* 0x000000070a077211 */ /* 0x000fe400000f0eff */
[----:B------:R-:W-:-:S04]  /*1780*/  ISETP.GE.U32.AND P0, PT, R9, UR50, PT ;  /* 0x0000003209007c0c */ /* 0x000fc8000bf06070 */
[----:B------:R-:W-:-:S13]  /*1790*/  ISETP.GE.AND.EX P0, PT, R7, UR51, PT, P0 ;  /* 0x0000003307007c0c */ /* 0x000fda000bf06300 */
[----:B------:R-:W-:Y:S05]  /*17a0*/  @!P0 BRA `(.L_x_6073) ;  /* 0xffffffe800d88947 */ /* 0x000fea000383ffff */
[----:B------:R-:W-:Y:S05]  /*17b0*/  BSYNC B0 ;  /* 0x0000000000007941 */ /* 0x000fea0003800000 */
.L_x_6059:
[----:B------:R-:W-:Y:S05]  /*17c0*/  EXIT ;  /* 0x000000000000794d */ /* 0x000fea0003800000 */
.L_x_6064:
[----:B------:R-:W-:Y:S01]  /*17d0*/  BSSY B1, `(.L_x_6074) ;  /* 0x0000008000017945 */ /* 0x000fe20003800000 */
[----:B0-----:R-:W-:Y:S01]  /*17e0*/  MOV R13, R0 ;  /* 0x00000000000d7202 */ /* 0x001fe20000000f00 */
[----:B------:R-:W-:Y:S01]  /*17f0*/  IMAD.MOV.U32 R12, RZ, RZ, 0x1 ;  /* 0x00000001ff0c7424 */ /* 0x000fe200078e00ff */
[----:B-1----:R-:W-:Y:S01]  /*1800*/  MOV R15, 0xffffffff ;  /* 0xffffffff000f7802 */ /* 0x002fe20000000f00 */
[----:B------:R-:W-:-:S07]  /*1810*/  IMAD.MOV.U32 R11, RZ, RZ, 0x1f ;  /* 0x0000001fff0b7424 */ /* 0x000fce00078e00ff */
[----:B--234-:R-:W-:Y:S05]  /*1820*/  WARPSYNC.COLLECTIVE R15, `(.L_x_6075) ;  /* 0x000000000f087348 */ /* 0x01cfea0003c00000 */
[----:B------:R0:W1:Y:S02]  /*1830*/  SHFL.BFLY P6, R14, R13, R12, R11 ;  /* 0x0c00000c0d0e7389 */ /* 0x00006400000c000b */
[----:B01234-:R-:W-:Y:S05]  /*1840*/  ENDCOLLECTIVE ;  /* 0x000000000000791b */ /* 0x01ffea0003800000 */
.L_x_6075:
[----:B------:R-:W-:Y:S05]  /*1850*/  BSYNC B1 ;  /* 0x0000000000017941 */ /* 0x000fea0003800000 */
.L_x_6074:
[----:B------:R-:W-:Y:S02]  /*1860*/  HFMA2 R12, -RZ, RZ, 0, 5.9604644775390625e-08 ;  /* 0x00000001ff0c7431 */ /* 0x000fe400000001ff */
[----:B------:R-:W-:Y:S02]  /*1870*/  IMAD.MOV.U32 R13, RZ, RZ, R2 ;  /* 0x000000ffff0d7224 */ /* 0x000fe400078e0002 */
[----:B------:R-:W-:Y:S02]  /*1880*/  IMAD.MOV.U32 R11, RZ, RZ, 0x1f ;  /* 0x0000001fff0b7424 */ /* 0x000fe400078e00ff */
[----:B------:R-:W-:Y:S02]  /*1890*/  IMAD.MOV.U32 R15, RZ, RZ, -0x1 ;  /* 0xffffffffff0f7424 */ /* 0x000fe400078e00ff */
[----:B------:R-:W-:Y:S02]  /*18a0*/  IMAD.MOV.U32 R3, RZ, RZ, R14 ;  /* 0x000000ffff037224 */ /* 0x000fe400078e000e */
[----:B------:R-:W-:-:S07]  /*18b0*/  IMAD.MOV.U32 R23, RZ, RZ, 0x437c0000 ;  /* 0x437c0000ff177424 */ /* 0x000fce00078e00ff */
[----:B------:R-:W-:Y:S05]  /*18c0*/  WARPSYNC.COLLECTIVE R15, `(.L_x_6076) ;  /* 0x000000000f087348 */ /* 0x000fea0003c00000 */
[----:B------:R0:W1:Y:S02]  /*18d0*/  SHFL.BFLY P6, R14, R13, R12, R11 ;  /* 0x0c00000c0d0e7389 */ /* 0x00006400000c000b */
[----:B01----:R-:W-:Y:S05]  /*18e0*/  ENDCOLLECTIVE ;  /* 0x000000000000791b */ /* 0x003fea0003800000 */
.L_x_6076:
[----:B------:R-:W-:Y:S02]  /*18f0*/  FMNMX R3, R3, R0, !PT ;  /* 0x0000000003037209 */ /* 0x000fe40007800000 */
[----:B------:R-:W-:-:S03]  /*1900*/  MOV R0, 0x3bbb989d ;  /* 0x3bbb989d00007802 */ /* 0x000fc60000000f00 */
[----:B------:R-:W-:-:S04]  /*1910*/  FADD R3, -R3, R6 ;  /* 0x0000000603037221 */ /* 0x000fc80000000100 */
[----:B------:R-:W-:-:S04]  /*1920*/  FFMA.SAT R6, R3, R0, 0.5 ;  /* 0x3f00000003067423 */ /* 0x000fc80000002000 */
[----:B------:R-:W-:Y:S01]  /*1930*/  FFMA.RM R6, R6, R23, 12582913 ;  /* 0x4b40000106067423 */ /* 0x000fe20000004017 */
[----:B------:R-:W-:-:S05]  /*1940*/  FMNMX R2, R14, R2, !PT ;  /* 0x000000020e027209 */ /* 0x000fca0007800000 */
[----:B------:R-:W-:Y:S01]  /*1950*/  FADD R21, -R2, R21 ;  /* 0x0000001502157221 */ /* 0x000fe20000000100 */
[----:B------:R-:W-:-:S03]  /*1960*/  FADD R2, R6, -12583039 ;  /* 0xcb40007f06027421 */ /* 0x000fc60000000000 */
[----:B------:R-:W-:Y:S01]  /*1970*/  FFMA.SAT R0, R21, R0, 0.5 ;  /* 0x3f00000015007423 */ /* 0x000fe20000002000 */
[----:B------:R-:W-:-:S03]  /*1980*/  FFMA R2, R3, 1.4426950216293334961, -R2 ;  /* 0x3fb8aa3b03027823 */ /* 0x000fc60000000802 */
[----:B------:R-:W-:Y:S01]  /*1990*/  FFMA.RM R0, R0, R23, 12582913 ;  /* 0x4b40000100007423 */ /* 0x000fe20000004017 */
[----:B------:R-:W-:Y:S01]  /*19a0*/  FFMA R8, R3, 1.925963033500011079e-08, R2 ;  /* 0x32a5706003087823 */ /* 0x000fe20000000002 */
[----:B------:R-:W-:Y:S02]  /*19b0*/  IMAD.SHL.U32 R2, R6, 0x800000, RZ ;  /* 0x0080000006027824 */ /* 0x000fe400078e00ff */
[C---:B------:R-:W-:Y:S01]  /*19c0*/  FADD R12, R0.reuse, -12583039 ;  /* 0xcb40007f000c7421 */ /* 0x040fe20000000000 */
[----:B------:R-:W0:Y:S01]  /*19d0*/  MUFU.EX2 R3, R8 ;  /* 0x0000000800037308 */ /* 0x000e220000000800 */
[----:B------:R-:W-:Y:S02]  /*19e0*/  SHF.L.U32 R0, R0, 0x17, RZ ;  /* 0x0000001700007819 */ /* 0x000fe400000006ff */
[----:B------:R-:W-:-:S04]  /*19f0*/  FFMA R12, R21, 1.4426950216293334961, -R12 ;  /* 0x3fb8aa3b150c7823 */ /* 0x000fc8000000080c */
[----:B------:R-:W-:Y:S01]  /*1a00*/  FFMA R21, R21, 1.925963033500011079e-08, R12 ;  /* 0x32a5706015157823 */ /* 0x000fe2000000000c */
[----:B------:R-:W-:-:S05]  /*1a10*/  IMAD.MOV.U32 R12, RZ, RZ, 0x1 ;  /* 0x00000001ff0c7424 */ /* 0x000fca00078e00ff */
[----:B------:R-:W1:Y:S01]  /*1a20*/  MUFU.EX2 R21, R21 ;  /* 0x0000001500157308 */ /* 0x000e620000000800 */
[----:B0-----:R-:W-:-:S04]  /*1a30*/  FMUL R2, R2, R3 ;  /* 0x0000000302027220 */ /* 0x001fc80000400000 */
[----:B------:R-:W-:-:S04]  /*1a40*/  FADD R3, RZ, R2 ;  /* 0x00000002ff037221 */ /* 0x000fc80000000000 */
[----:B------:R-:W-:-:S07]  /*1a50*/  IMAD.MOV.U32 R13, RZ, RZ, R3 ;  /* 0x000000ffff0d7224 */ /* 0x000fce00078e0003 */
[----:B-1----:R-:W-:Y:S05]  /*1a60*/  WARPSYNC.COLLECTIVE R15, `(.L_x_6077) ;  /* 0x000000000f087348 */ /* 0x002fea0003c00000 */
[----:B------:R0:W2:Y:S02]  /*1a70*/  SHFL.BFLY P6, R14, R13, R12, R11 ;  /* 0x0c00000c0d0e7389 */ /* 0x0000a400000c000b */
[----:B012---:R-:W-:Y:S05]  /*1a80*/  ENDCOLLECTIVE ;  /* 0x000000000000791b */ /* 0x007fea0003800000 */
.L_x_6077:
[----:B------:R-:W-:-:S04]  /*1a90*/  FMUL R0, R0, R21 ;  /* 0x0000001500007220 */ /* 0x000fc80000400000 */
[----:B------:R-:W-:-:S04]  /*1aa0*/  FADD R6, RZ, R0 ;  /* 0x00000000ff067221 */ /* 0x000fc80000000000 */
[----:B------:R-:W-:Y:S01]  /*1ab0*/  IMAD.MOV.U32 R13, RZ, RZ, R6 ;  /* 0x000000ffff0d7224 */ /* 0x000fe200078e0006 */
[----:B------:R-:W-:-:S07]  /*1ac0*/  MOV R8, R14 ;  /* 0x0000000e00087202 */ /* 0x000fce0000000f00 */
[----:B------:R-:W-:Y:S05]  /*1ad0*/  WARPSYNC.COLLECTIVE R15, `(.L_x_6078) ;  /* 0x000000000f087348 */ /* 0x000fea0003c00000 */
[----:B------:R0:W1:Y:S02]  /*1ae0*/  SHFL.BFLY P6, R14, R13, R12, R11 ;  /* 0x0c00000c0d0e7389 */ /* 0x00006400000c000b */
[----:B01----:R-:W-:Y:S05]  /*1af0*/  ENDCOLLECTIVE ;  /* 0x000000000000791b */ /* 0x003fea0003800000 */
.L_x_6078:
[----:B------:R-:W-:Y:S01]  /*1b00*/  FADD R3, R3, R8 ;  /* 0x0000000803037221 */ /* 0x000fe20000000000 */
[----:B------:R-:W-:Y:S06]  /*1b10*/  BRA `(.L_x_6079) ;  /* 0xfffffff800347947 */ /* 0x000fec000383ffff */
        .weak           $__internal_91_$__cuda_sm3x_div_rn_noftz_f32_slowpath
        .type           $__internal_91_$__cuda_sm3x_div_rn_noftz_f32_slowpath,@function
        .size           $__internal_91_$__cuda_sm3x_div_rn_noftz_f32_slowpath,(.L_x_37468 - $__internal_91_$__cuda_sm3x_div_rn_noftz_f32_slowpath)
$__internal_91_$__cuda_sm3x_div_rn_noftz_f32_slowpath:
        /* <DEDUP_REMOVED lines=34> */
.L_x_6081:
        /* <DEDUP_REMOVED lines=51> */
.L_x_6088:
[----:B------:R-:W-:-:S04]  /*2070*/  LOP3.LUT R2, R2, 0x80000000, RZ, 0xc0, !PT ;  /* 0x8000000002027812 */ /* 0x000fc800078ec0ff */
[----:B------:R-:W-:Y:S01]  /*2080*/  LOP3.LUT R2, R2, 0x7f800000, RZ, 0xfc, !PT ;  /* 0x7f80000002027812 */ /* 0x000fe200078efcff */
[----:B------:R-:W-:Y:S06]  /*2090*/  BRA `(.L_x_6089) ;  /* 0x0000000000047947 */ /* 0x000fec0003800000 */
.L_x_6087:
[----:B------:R-:W-:-:S07]  /*20a0*/  IMAD R2, R13, 0x800000, R2 ;  /* 0x008000000d027824 */ /* 0x000fce00078e0202 */
.L_x_6089:
[----:B------:R-:W-:Y:S05]  /*20b0*/  BSYNC.RECONVERGENT B3 ;  /* 0x0000000000037941 */ /* 0x000fea0003800200 */
.L_x_6086:
[----:B------:R-:W-:Y:S05]  /*20c0*/  BRA `(.L_x_6090) ;  /* 0x0000000000207947 */ /* 0x000fea0003800000 */
.L_x_6085:
[----:B------:R-:W-:-:S04]  /*20d0*/  LOP3.LUT R2, R3, 0x80000000, R2, 0x48, !PT ;  /* 0x8000000003027812 */ /* 0x000fc800078e4802 */
[----:B------:R-:W-:Y:S01]  /*20e0*/  LOP3.LUT R2, R2, 0x7f800000, RZ, 0xfc, !PT ;  /* 0x7f80000002027812 */ /* 0x000fe200078efcff */
[----:B------:R-:W-:Y:S06]  /*20f0*/  BRA `(.L_x_6090) ;  /* 0x0000000000147947 */ /* 0x000fec0003800000 */
.L_x_6084:
[----:B------:R-:W-:Y:S01]  /*2100*/  LOP3.LUT R2, R3, 0x80000000, R2, 0x48, !PT ;  /* 0x8000000003027812 */ /* 0x000fe200078e4802 */
[----:B------:R-:W-:Y:S06]  /*2110*/  BRA `(.L_x_6090) ;  /* 0x00000000000c7947 */ /* 0x000fec0003800000 */
.L_x_6083:
[----:B------:R-:W0:Y:S01]  /*2120*/  MUFU.RSQ R2, -QNAN ;  /* 0xffc0000000027908 */ /* 0x000e220000001400 */
[----:B------:R-:W-:Y:S05]  /*2130*/  BRA `(.L_x_6090) ;  /* 0x0000000000047947 */ /* 0x000fea0003800000 */
.L_x_6082:
[----:B------:R-:W-:-:S07]  /*2140*/  FADD.FTZ R2, R2, R3 ;  /* 0x0000000302027221 */ /* 0x000fce0000010000 */
.L_x_6090:
[----:B------:R-:W-:Y:S05]  /*2150*/  BSYNC.RECONVERGENT B2 ;  /* 0x0000000000027941 */ /* 0x000fea0003800200 */
.L_x_6080:
[----:B0-----:R-:W-:Y:S01]  /*2160*/  IMAD.MOV.U32 R15, RZ, RZ, R2 ;  /* 0x000000ffff0f7224 */ /* 0x001fe200078e0002 */
[----:B------:R-:W-:Y:S01]  /*2170*/  MOV R2, R6 ;  /* 0x0000000600027202 */ /* 0x000fe20000000f00 */
[----:B------:R-:W-:-:S04]  /*2180*/  IMAD.MOV.U32 R3, RZ, RZ, 0x0 ;  /* 0x00000000ff037424 */ /* 0x000fc800078e00ff */
[----:B------:R-:W-:Y:S05]  /*2190*/  RET.REL.NODEC R2 `(_Z15SoftmaxWarpImplI22BroadcastScaleMaskLoadIffbLm4EiE11DirectStoreIffEfLi1ELi1ELi2ELi2ELb1EL9Algorithm0EEvT_T0_ll) ;  /* 0xffffffdc02987950 */ /* 0x000fea0003c3ffff */
.L_x_6091:
        /* <DEDUP_REMOVED lines=14> */
.L_x_37468:


//--------------------- .text._Z15SoftmaxWarpImplI22BroadcastScaleMaskLoadIffbLm4EiE11DirectStoreIffEfLi1ELi1ELi2ELi2ELb0EL9Algorithm0EEvT_T0_ll --------------------------
	.section	.text._Z15SoftmaxWarpImplI22BroadcastScaleMaskLoadIffbLm4EiE11DirectStoreIffEfLi1ELi1ELi2ELi2ELb0EL9Algorithm0EEvT_T0_ll,"ax",@progbits
	.align	128
        .global         _Z15SoftmaxWarpImplI22BroadcastScaleMaskLoadIffbLm4EiE11DirectStoreIffEfLi1ELi1ELi2ELi2ELb0EL9Algorithm0EEvT_T0_ll
        .type           _Z15SoftmaxWarpImplI22BroadcastScaleMaskLoadIffbLm4EiE11DirectStoreIffEfLi1ELi1ELi2ELi2ELb0EL9Algorithm0EEvT_T0_ll,@function
        .size           _Z15SoftmaxWarpImplI22BroadcastScaleMaskLoadIffbLm4EiE11DirectStoreIffEfLi1ELi1ELi2ELi2ELb0EL9Algorithm0EEvT_T0_ll,(.L_x_37469 - _Z15SoftmaxWarpImplI22BroadcastScaleMaskLoadIffbLm4EiE11DirectStoreIffEfLi1ELi1ELi2ELi2ELb0EL9Algorithm0EEvT_T0_ll)
        .other          _Z15SoftmaxWarpImplI22BroadcastScaleMaskLoadIffbLm4EiE11DirectStoreIffEfLi1ELi1ELi2ELi2ELb0EL9Algorithm0EEvT_T0_ll,@"STO_CUDA_ENTRY STV_DEFAULT"
_Z15SoftmaxWarpImplI22BroadcastScaleMaskLoadIffbLm4EiE11DirectStoreIffEfLi1ELi1ELi2ELi2ELb0EL9Algorithm0EEvT_T0_ll:
.text._Z15SoftmaxWarpImplI22BroadcastScaleMaskLoadIffbLm4EiE11DirectStoreIffEfLi1ELi1ELi2ELi2ELb0EL9Algorithm0EEvT_T0_ll:
        /* <DEDUP_REMOVED lines=26> */
.L_x_6092:
        /* <DEDUP_REMOVED lines=16> */
.L_x_6099:
        /* <DEDUP_REMOVED lines=18> */
[----:B0-----:R-:W-:-:S06]  /*03c0*/  VIADD R14, R5, 0xffffffe ;  /* 0x0ffffffe050e7836 */ /* 0x001fcc0000000000 */
[----:B------:R0:W1:Y:S02]  /*03d0*/  F2I.FTZ.U32.TRUNC.NTZ R15, R14 ;  /* 0x0000000e000f7305 */ /* 0x000064000021f000 */
[----:B0-----:R-:W-:Y:S02]  /*03e0*/  HFMA2 R14, -RZ, RZ, 0, 0 ;  /* 0x00000000ff0e7431 */ /* 0x001fe400000001ff */
[----:B-1----:R-:W-:-:S04]  /*03f0*/  IMAD.MOV R8, RZ, RZ, -R15 ;  /* 0x000000ffff087224 */ /* 0x002fc800078e0a0f */
[----:B------:R-:W-:-:S04]  /*0400*/  IMAD R11, R8, R3, RZ ;  /* 0x00000003080b7224 */ /* 0x000fc800078e02ff */
[----:B------:R-:W-:Y:S01]  /*0410*/  IMAD.HI.U32 R11, R15, R11, R14 ;  /* 0x0000000b0f0b7227 */ /* 0x000fe200078e000e */
[----:B------:R-:W-:-:S04]  /*0420*/  IABS R14, R12 ;  /* 0x0000000c000e7213 */ /* 0x000fc80000000000 */
[----:B------:R-:W0:Y:S01]  /*0430*/  I2F.RP R5, R14 ;  /* 0x0000000e00057306 */ /* 0x000e220000209400 */
[----:B------:R-:W-:-:S04]  /*0440*/  IMAD.HI.U32 R8, R11, R20, RZ ;  /* 0x000000140b087227 */ /* 0x000fc800078e00ff */
[----:B------:R-:W-:-:S04]  /*0450*/  IMAD.HI.U32 R11, R11, R18, RZ ;  /* 0x000000120b0b7227 */ /* 0x000fc800078e00ff */
[----:B------:R-:W-:Y:S02]  /*0460*/  IMAD.MOV R15, RZ, RZ, -R8 ;  /* 0x000000ffff0f7224 */ /* 0x000fe400078e0a08 */
[----:B------:R-:W-:Y:S02]  /*0470*/  IMAD.MOV R19, RZ, RZ, -R11 ;  /* 0x000000ffff137224 */ /* 0x000fe400078e0a0b */
[C---:B------:R-:W-:Y:S02]  /*0480*/  IMAD R15, R22.reuse, R15, R20 ;  /* 0x0000000f160f7224 */ /* 0x040fe400078e0214 */
[----:B------:R-:W-:Y:S01]  /*0490*/  IMAD R18, R3, R19, R18 ;  /* 0x0000001303127224 */ /* 0x000fe200078e0212 */
[----:B0-----:R-:W0:Y:S01]  /*04a0*/  MUFU.RCP R5, R5 ;  /* 0x0000000500057308 */ /* 0x001e220000001000 */
[----:B------:R-:W-:Y:S02]  /*04b0*/  LOP3.LUT R19, RZ, R13, RZ, 0x33, !PT ;  /* 0x0000000dff137212 */ /* 0x000fe400078e33ff */
[----:B------:R-:W-:-:S02]  /*04c0*/  ISETP.GT.U32.AND P3, PT, R22, R15, PT ;  /* 0x0000000f1600720c */ /* 0x000fc40003f64070 */
        /* <DEDUP_REMOVED lines=40> */
[----:B------:R-:W-:-:S03]  /*0750*/  IMAD R3, R14, R22, R3 ;  /* 0x000000160e037224 */ /* 0x000fc600078e0203 */
        /* <DEDUP_REMOVED lines=15> */
[-C--:B------:R-:W-:Y:S02]  /*0850*/  LOP3.LUT R20, RZ, R12.reuse, RZ, 0x33, !PT ;  /* 0x0000000cff147212 */ /* 0x080fe400078e33ff */
[----:B------:R-:W-:Y:S01]  /*0860*/  LOP3.LUT R21, RZ, R12, RZ, 0x33, !PT ;  /* 0x0000000cff157212 */ /* 0x000fe200078e33ff */
        /* <DEDUP_REMOVED lines=27> */
[----:B0-----:R-:W-:Y:S02]  /*0a20*/  ISETP.NE.U32.AND P1, PT, R12, 0x1, PT ;  /* 0x000000010c00780c */ /* 0x001fe40003f25070 */
[----:B------:R-:W-:Y:S02]  /*0a30*/  SHF.R.S64 R12, RZ, 0x1e, R4 ;  /* 0x0000001eff0c7819 */ /* 0x000fe40000001004 */
        /* <DEDUP_REMOVED lines=16> */
[----:B------:R-:W-:Y:S02]  /*0b40*/  ISETP.NE.AND.EX P0, PT, R3, RZ, PT, P0 ;  /* 0x000000ff0300720c */ /* 0x000fe40003f05300 */
[----:B------:R-:W-:-:S02]  /*0b50*/  ISETP.GE.AND P5, PT, R2, RZ, PT ;  /* 0x000000ff0200720c */ /* 0x000fc40003fa6270 */
[----:B------:R-:W-:Y:S01]  /*0b60*/  SEL R8, R8, RZ, P0 ;  /* 0x000000ff08087207 */ /* 0x000fe20000000000 */
[----:B------:R-:W-:Y:S01]  /*0b70*/  @P2 VIADD R23, R23, 0x1 ;  /* 0x0000000117172836 */ /* 0x000fe20000000000 */
[----:B------:R-:W-:Y:S01]  /*0b80*/  ISETP.NE.AND P4, PT, R5, RZ, PT ;  /* 0x000000ff0500720c */ /* 0x000fe20003f85270 */
[----:B------:R-:W-:Y:S01]  /*0b90*/  @!P3 IMAD.MOV R25, RZ, RZ, -R25 ;  /* 0x000000ffff19b224 */ /* 0x000fe200078e0a19 */
[----:B------:R-:W-:Y:S01]  /*0ba0*/  LOP3.LUT R2, RZ, R5, RZ, 0x33, !PT ;  /* 0x00000005ff027212 */ /* 0x000fe200078e33ff */
[----:B------:R-:W-:Y:S01]  /*0bb0*/  IMAD R3, R8, UR36, RZ ;  /* 0x0000002408037c24 */ /* 0x000fe2000f8e02ff */
[----:B------:R-:W-:Y:S02]  /*0bc0*/  SEL R11, R11, RZ, P0 ;  /* 0x000000ff0b0b7207 */ /* 0x000fe40000000000 */
[----:B------:R-:W-:Y:S01]  /*0bd0*/  SEL R25, R2, R25, !P4 ;  /* 0x0000001902197207 */ /* 0x000fe20006000000 */
[----:B------:R-:W-:Y:S01]  /*0be0*/  IMAD R20, R20, UR37, R3 ;  /* 0x0000002514147c24 */ /* 0x000fe2000f8e0203 */
        /* <DEDUP_REMOVED lines=9> */
[----:B------:R-:W-:Y:S02]  /*0c80*/  ISETP.NE.AND.EX P0, PT, R19, RZ, PT, P3 ;  /* 0x000000ff1300720c */ /* 0x000fe40003f05330 */
[----:B------:R-:W-:Y:S01]  /*0c90*/  SEL R25, R25, RZ, P2 ;  /* 0x000000ff19197207 */ /* 0x000fe20001000000 */
[----:B------:R-:W-:Y:S01]  /*0ca0*/  IMAD.MOV R3, RZ, RZ, -R2 ;  /* 0x000000ffff037224 */ /* 0x000fe200078e0a02 */
[----:B------:R-:W-:-:S03]  /*0cb0*/  SEL R22, R22, RZ, P0 ;  /* 0x000000ff16167207 */ /* 0x000fc60000000000 */
[----:B------:R-:W-:Y:S02]  /*0cc0*/  IMAD R25, R25, UR38, R20 ;  /* 0x0000002619197c24 */ /* 0x000fe4000f8e0214 */
[----:B------:R-:W-:Y:S01]  /*0cd0*/  IMAD R5, R5, R3, R24 ;  /* 0x0000000305057224 */ /* 0x000fe200078e0218 */
[----:B------:R-:W-:Y:S01]  /*0ce0*/  SEL R3, R2, RZ, P2 ;  /* 0x000000ff02037207 */ /* 0x000fe20001000000 */
[----:B------:R-:W-:-:S03]  /*0cf0*/  IMAD R22, R22, UR39, R25 ;  /* 0x0000002716167c24 */ /* 0x000fc6000f8e0219 */
[----:B------:R-:W-:Y:S01]  /*0d00*/  SEL R5, R5, RZ, P0 ;  /* 0x000000ff05057207 */ /* 0x000fe20000000000 */
[----:B------:R-:W-:Y:S01]  /*0d10*/  IMAD R8, R3, UR38, R8 ;  /* 0x0000002603087c24 */ /* 0x000fe2000f8e0208 */
[----:B------:R-:W-:-:S03]  /*0d20*/  IADD3 R2, P0, PT, R22, UR42, RZ ;  /* 0x0000002a16027c10 */ /* 0x000fc6000ff1e0ff */
[----:B------:R-:W-:Y:S01]  /*0d30*/  IMAD R5, R5, UR39, R8 ;  /* 0x0000002705057c24 */ /* 0x000fe2000f8e0208 */
        /* <DEDUP_REMOVED lines=23> */
[----:B------:R-:W-:Y:S01]  /*0eb0*/  IMAD.MOV.U32 R11, RZ, RZ, 0x3bbb989d ;  /* 0x3bbb989dff0b7424 */ /* 0x000fe200078e00ff */
[----:B------:R-:W-:Y:S02]  /*0ec0*/  MOV R12, 0x437c0000 ;  /* 0x437c0000000c7802 */ /* 0x000fe40000000f00 */
        /* <DEDUP_REMOVED lines=9> */
[----:B------:R-:W-:-:S03]  /*0f60*/  FFMA.RM R0, R5, R12, 12582913 ;  /* 0x4b40000105007423 */ /* 0x000fc6000000400c */
[----:B------:R-:W-:Y:S01]  /*0f70*/  FFMA R3, R2, 1.4426950216293334961, -R3 ;  /* 0x3fb8aa3b02037823 */ /* 0x000fe20000000803 */
[C---:B------:R-:W-:Y:S01]  /*0f80*/  FADD R11, R0.reuse, -12583039 ;  /* 0xcb40007f000b7421 */ /* 0x040fe20000000000 */
[----:B------:R-:W-:Y:S02]  /*0f90*/  IMAD.SHL.U32 R0, R0, 0x800000, RZ ;  /* 0x0080000000007824 */ /* 0x000fe400078e00ff */
[----:B------:R-:W-:Y:S01]  /*0fa0*/  FFMA R5, R2, 1.925963033500011079e-08, R3 ;  /* 0x32a5706002057823 */ /* 0x000fe20000000003 */
[----:B------:R-:W-:Y:S01]  /*0fb0*/  FFMA R11, R4, 1.4426950216293334961, -R11 ;  /* 0x3fb8aa3b040b7823 */ /* 0x000fe2000000080b */
[----:B------:R-:W-:-:S03]  /*0fc0*/  IMAD.SHL.U32 R2, R8, 0x800000, RZ ;  /* 0x0080000008027824 */ /* 0x000fc600078e00ff */
        /* <DEDUP_REMOVED lines=8> */
[----:B------:R1:W2:Y:S02]  /*1050*/  SHFL.BFLY PT, R14, R4, 0x1, 0x1f ;  /* 0x0c201f00040e7f89 */ /* 0x0002a400000e0000 */
[----:B01----:R-:W-:-:S07]  /*1060*/  FADD R3, R3, R8 ;  /* 0x0000000803037221 */ /* 0x003fce0000000000 */
.L_x_6105:
        /* <DEDUP_REMOVED lines=11> */
[----:B------:R-:W-:Y:S05]  /*1120*/  CALL.REL.NOINC `($__internal_92_$__cuda_sm3x_div_rn_noftz_f32_slowpath) ;  /* 0x0000000400747944 */ /* 0x000fea0003c00000 */
.L_x_6096:
[----:B------:R-:W-:Y:S05]  /*1130*/  BSYNC.RECONVERGENT B1 ;  /* 0x0000000000017941 */ /* 0x000fea0003800200 */
.L_x_6095:
[----:B------:R-:W-:Y:S02]  /*1140*/  HFMA2 R3, -RZ, RZ, 0, 0 ;  /* 0x00000000ff037431 */ /* 0x000fe400000001ff */
[----:B------:R-:W-:Y:S01]  /*1150*/  IMAD.MOV.U32 R2, RZ, RZ, R10 ;  /* 0x000000ffff027224 */ /* 0x000fe200078e000a */
[----:B------:R-:W0:Y:S01]  /*1160*/  MUFU.RCP R8, R11 ;  /* 0x0000000b00087308 */ /* 0x000e220000001000 */
[----:B------:R-:W-:Y:S01]  /*1170*/  IMAD R4, R16, UR44, RZ ;  /* 0x0000002c10047c24 */ /* 0x000fe2000f8e02ff */
[----:B------:R-:W-:Y:S01]  /*1180*/  R2UR UR4, R6 ;  /* 0x00000000060472ca */ /* 0x000fe200000e0000 */
[----:B------:R-:W-:Y:S01]  /*1190*/  BSSY.RECONVERGENT B1, `(.L_x_6097) ;  /* 0x0000014000017945 */ /* 0x000fe20003800200 */
[----:B------:R-:W-:Y:S01]  /*11a0*/  R2UR UR5, R7 ;  /* 0x00000000070572ca */ /* 0x000fe200000e0000 */
[C---:B------:R-:W-:Y:S02]  /*11b0*/  IMAD R5, R17.reuse, UR45, R4 ;  /* 0x0000002d11057c24 */ /* 0x040fe4000f8e0204 */
[----:B------:R-:W-:-:S04]  /*11c0*/  IMAD.WIDE.U32 R2, R17, UR44, R2 ;  /* 0x0000002c11027c25 */ /* 0x000fc8000f8e0002 */
[----:B------:R-:W-:Y:S01]  /*11d0*/  IMAD.IADD R3, R3, 0x1, R5 ;  /* 0x0000000103037824 */ /* 0x000fe200078e0205 */
[----:B------:R-:W-:-:S04]  /*11e0*/  LEA R4, P0, R2, UR46, 0x2 ;  /* 0x0000002e02047c11 */ /* 0x000fc8000f8010ff */
[----:B------:R-:W-:Y:S01]  /*11f0*/  LEA.HI.X R5, R2, UR47, R3, 0x2, P0 ;  /* 0x0000002f02057c11 */ /* 0x000fe200080f1403 */
[----:B0-----:R-:W-:-:S04]  /*1200*/  FFMA R3, -R11, R8, 1 ;  /* 0x3f8000000b037423 */ /* 0x001fc80000000108 */
[----:B------:R-:W-:Y:S01]  /*1210*/  FFMA R3, R8, R3, R8 ;  /* 0x0000000308037223 */ /* 0x000fe20000000008 */
[----:B------:R0:W-:Y:S02]  /*1220*/  STG.E desc[UR4][R4.64], R13 ;  /* 0x0000000d04007986 */ /* 0x0001e4000c101904 */
[----:B------:R-:W1:Y:S01]  /*1230*/  FCHK P0, R0, R11 ;  /* 0x0000000b00007302 */ /* 0x000e620000000000 */
[----:B------:R-:W-:-:S04]  /*1240*/  FFMA R2, R0, R3, RZ ;  /* 0x0000000300027223 */ /* 0x000fc800000000ff */
[----:B------:R-:W-:-:S04]  /*1250*/  FFMA R8, -R11, R2, R0 ;  /* 0x000000020b087223 */ /* 0x000fc80000000100 */
[----:B------:R-:W-:Y:S01]  /*1260*/  FFMA R15, R3, R8, R2 ;  /* 0x00000008030f7223 */ /* 0x000fe20000000002 */
[----:B01----:R-:W-:Y:S06]  /*1270*/  @!P0 BRA `(.L_x_6098) ;  /* 0x0000000000148947 */ /* 0x003fec0003800000 */
[----:B------:R-:W-:Y:S01]  /*1280*/  IMAD.MOV.U32 R2, RZ, RZ, R0 ;  /* 0x000000ffff027224 */ /* 0x000fe200078e0000 */
[----:B------:R-:W-:Y:S01]  /*1290*/  MOV R8, 0x12c0 ;  /* 0x000012c000087802 */ /* 0x000fe20000000f00 */
[----:B------:R-:W-:-:S07]  /*12a0*/  IMAD.MOV.U32 R3, RZ, RZ, R11 ;  /* 0x000000ffff037224 */ /* 0x000fce00078e000b */
[----:B------:R-:W-:Y:S05]  /*12b0*/  CALL.REL.NOINC `($__internal_92_$__cuda_sm3x_div_rn_noftz_f32_slowpath) ;  /* 0x0000000400107944 */ /* 0x000fea0003c00000 */
[----:B------:R-:W-:-:S07]  /*12c0*/  MOV R15, R13 ;  /* 0x0000000d000f7202 */ /* 0x000fce0000000f00 */
.L_x_6098:
[----:B------:R-:W-:Y:S05]  /*12d0*/  BSYNC.RECONVERGENT B1 ;  /* 0x0000000000017941 */ /* 0x000fea0003800200 */
.L_x_6097:
        /* <DEDUP_REMOVED lines=13> */
.L_x_6093:
[----:B------:R-:W-:Y:S05]  /*13b0*/  EXIT ;  /* 0x000000000000794d */ /* 0x000fea0003800000 */
.L_x_6094:
[----:B------:R-:W-:Y:S01]  /*13c0*/  BSSY B1, `(.L_x_6100) ;  /* 0x0000008000017945 */ /* 0x000fe20003800000 */
[----:B------:R-:W-:Y:S01]  /*13d0*/  IMAD.MOV.U32 R13, RZ, RZ, R3 ;  /* 0x000000ffff0d7224 */ /* 0x000fe200078e0003 */
[----:B------:R-:W-:Y:S01]  /*13e0*/  MOV R15, 0xffffffff ;  /* 0xffffffff000f7802 */ /* 0x000fe20000000f00 */
[----:B------:R-:W-:Y:S02]  /*13f0*/  IMAD.MOV.U32 R12, RZ, RZ, 0x1 ;  /* 0x00000001ff0c7424 */ /* 0x000fe400078e00ff */
[----:B------:R-:W-:-:S07]  /*1400*/  IMAD.MOV.U32 R11, RZ, RZ, 0x1f ;  /* 0x0000001fff0b7424 */ /* 0x000fce00078e00ff */
[----:B------:R-:W-:Y:S05]  /*1410*/  WARPSYNC.COLLECTIVE R15, `(.L_x_6101) ;  /* 0x000000000f087348 */ /* 0x000fea0003c00000 */
[----:B------:R0:W1:Y:S02]  /*1420*/  SHFL.BFLY P6, R14, R13, R12, R11 ;  /* 0x0c00000c0d0e7389 */ /* 0x00006400000c000b */
[----:B01----:R-:W-:Y:S05]  /*1430*/  ENDCOLLECTIVE ;  /* 0x000000000000791b */ /* 0x003fea0003800000 */
.L_x_6101:
[----:B------:R-:W-:Y:S05]  /*1440*/  BSYNC B1 ;  /* 0x0000000000017941 */ /* 0x000fea0003800000 */
.L_x_6100:
[----:B------:R-:W-:Y:S02]  /*1450*/  HFMA2 R11, -RZ, RZ, 0, 1.847743988037109375e-06 ;  /* 0x0000001fff0b7431 */ /* 0x000fe400000001ff */
        /* <DEDUP_REMOVED lines=8> */
.L_x_6102:
[----:B------:R-:W-:Y:S01]  /*14e0*/  IMAD.MOV.U32 R19, RZ, RZ, 0x437c0000 ;  /* 0x437c0000ff137424 */ /* 0x000fe200078e00ff */
[----:B------:R-:W-:-:S05]  /*14f0*/  FMNMX R2, R3, R2, !PT ;  /* 0x0000000203027209 */ /* 0x000fca0007800000 */
[----:B------:R-:W-:Y:S01]  /*1500*/  FADD R2, R21, -R2 ;  /* 0x8000000215027221 */ /* 0x000fe20000000000 */
[----:B------:R-:W-:-:S03]  /*1510*/  FMNMX R3, R0, R14, !PT ;  /* 0x0000000e00037209 */ /* 0x000fc60007800000 */
[----:B------:R-:W-:-:S04]  /*1520*/  FFMA.SAT R0, R2, R5, 0.5 ;  /* 0x3f00000002007423 */ /* 0x000fc80000002005 */
[----:B------:R-:W-:Y:S01]  /*1530*/  FFMA.RM R0, R0, R19, 12582913 ;  /* 0x4b40000100007423 */ /* 0x000fe20000004013 */
[----:B------:R-:W-:-:S03]  /*1540*/  FADD R8, R4, -R3 ;  /* 0x8000000304087221 */ /* 0x000fc60000000000 */
[----:B------:R-:W-:Y:S01]  /*1550*/  FADD R3, R0, -12583039 ;  /* 0xcb40007f00037421 */ /* 0x000fe20000000000 */
[----:B------:R-:W-:Y:S01]  /*1560*/  FFMA.SAT R4, R8, R5, 0.5 ;  /* 0x3f00000008047423 */ /* 0x000fe20000002005 */
[----:B------:R-:W-:Y:S02]  /*1570*/  SHF.L.U32 R0, R0, 0x17, RZ ;  /* 0x0000001700007819 */ /* 0x000fe400000006ff */
[----:B------:R-:W-:Y:S01]  /*1580*/  FFMA R3, R2, 1.4426950216293334961, -R3 ;  /* 0x3fb8aa3b02037823 */ /* 0x000fe20000000803 */
[----:B------:R-:W-:-:S03]  /*1590*/  FFMA.RM R19, R4, R19, 12582913 ;  /* 0x4b40000104137423 */ /* 0x000fc60000004013 */
[----:B------:R-:W-:Y:S01]  /*15a0*/  FFMA R4, R2, 1.925963033500011079e-08, R3 ;  /* 0x32a5706002047823 */ /* 0x000fe20000000003 */
[----:B------:R-:W-:-:S03]  /*15b0*/  FADD R5, R19, -12583039 ;  /* 0xcb40007f13057421 */ /* 0x000fc60000000000 */
[----:B------:R-:W0:Y:S01]  /*15c0*/  MUFU.EX2 R3, R4 ;  /* 0x0000000400037308 */ /* 0x000e220000000800 */
[----:B------:R-:W-:-:S04]  /*15d0*/  FFMA R5, R8, 1.4426950216293334961, -R5 ;  /* 0x3fb8aa3b08057823 */ /* 0x000fc80000000805 */
[----:B------:R-:W-:-:S04]  /*15e0*/  FFMA R8, R8, 1.925963033500011079e-08, R5 ;  /* 0x32a5706008087823 */ /* 0x000fc80000000005 */
[----:B------:R-:W1:Y:S01]  /*15f0*/  MUFU.EX2 R5, R8 ;  /* 0x0000000800057308 */ /* 0x000e620000000800 */
[----:B0-----:R-:W-:Y:S01]  /*1600*/  FMUL R2, R0, R3 ;  /* 0x0000000300027220 */ /* 0x001fe20000400000 */
[----:B------:R-:W-:-:S03]  /*1610*/  IMAD.SHL.U32 R0, R19, 0x800000, RZ ;  /* 0x0080000013007824 */ /* 0x000fc600078e00ff */
[----:B------:R-:W-:-:S04]  /*1620*/  FADD R3, RZ, R2 ;  /* 0x00000002ff037221 */ /* 0x000fc80000000000 */
[----:B------:R-:W-:Y:S02]  /*1630*/  IMAD.MOV.U32 R13, RZ, RZ, R3 ;  /* 0x000000ffff0d7224 */ /* 0x000fe400078e0003 */
[----:B-1----:R-:W-:-:S07]  /*1640*/  FMUL R0, R0, R5 ;  /* 0x0000000500007220 */ /* 0x002fce0000400000 */
[----:B------:R-:W-:Y:S05]  /*1650*/  WARPSYNC.COLLECTIVE R15, `(.L_x_6103) ;  /* 0x000000000f087348 */ /* 0x000fea0003c00000 */
[----:B------:R0:W1:Y:S02]  /*1660*/  SHFL.BFLY P6, R14, R13, R12, R11 ;  /* 0x0c00000c0d0e7389 */ /* 0x00006400000c000b */
[----:B01----:R-:W-:Y:S05]  /*1670*/  ENDCOLLECTIVE ;  /* 0x000000000000791b */ /* 0x003fea0003800000 */
.L_x_6103:
[----:B------:R-:W-:-:S05]  /*1680*/  FADD R4, RZ, R0 ;  /* 0x00000000ff047221 */ /* 0x000fca0000000000 */
[----:B------:R-:W-:Y:S01]  /*1690*/  MOV R13, R4 ;  /* 0x00000004000d7202 */ /* 0x000fe20000000f00 */
[----:B------:R-:W-:-:S07]  /*16a0*/  IMAD.MOV.U32 R8, RZ, RZ, R14 ;  /* 0x000000ffff087224 */ /* 0x000fce00078e000e */
[----:B------:R-:W-:Y:S05]  /*16b0*/  WARPSYNC.COLLECTIVE R15, `(.L_x_6104) ;  /* 0x000000000f087348 */ /* 0x000fea0003c00000 */
[----:B------:R0:W1:Y:S02]  /*16c0*/  SHFL.BFLY P6, R14, R13, R12, R11 ;  /* 0x0c00000c0d0e7389 */ /* 0x00006400000c000b */
[----:B01----:R-:W-:Y:S05]  /*16d0*/  ENDCOLLECTIVE ;  /* 0x000000000000791b */ /* 0x003fea0003800000 */
.L_x_6104:
[----:B------:R-:W-:Y:S01]  /*16e0*/  FADD R3, R3, R8 ;  /* 0x0000000803037221 */ /* 0x000fe20000000000 */
[----:B------:R-:W-:Y:S06]  /*16f0*/  BRA `(.L_x_6105) ;  /* 0xfffffff8005c7947 */ /* 0x000fec000383ffff */
        .weak           $__internal_92_$__cuda_sm3x_div_rn_noftz_f32_slowpath
        .type           $__internal_92_$__cuda_sm3x_div_rn_noftz_f32_slowpath,@function
        .size           $__internal_92_$__cuda_sm3x_div_rn_noftz_f32_slowpath,(.L_x_37469 - $__internal_92_$__cuda_sm3x_div_rn_noftz_f32_slowpath)
$__internal_92_$__cuda_sm3x_div_rn_noftz_f32_slowpath:
        /* <DEDUP_REMOVED lines=34> */
.L_x_6107:
        /* <DEDUP_REMOVED lines=30> */
[C---:B------:R-:W-:Y:S01]  /*1b00*/  IADD3 R14, PT, PT, R18.reuse, 0x20, RZ ;  /* 0x00000020120e7810 */ /* 0x040fe20007ffe0ff */
[----:B------:R-:W-:Y:S01]  /*1b10*/  IMAD.MOV R15, RZ, RZ, -R18 ;  /* 0x000000ffff0f7224 */ /* 0x000fe200078e0a12 */
[----:B------:R-:W-:Y:S02]  /*1b20*/  ISETP.NE.AND P2, PT, R18, RZ, PT ;  /* 0x000000ff1200720c */ /* 0x000fe40003f45270 */
[----:B------:R-:W-:Y:S01]  /*1b30*/  LOP3.LUT R13, R12, 0x7fffff, RZ, 0xc0, !PT ;  /* 0x007fffff0c0d7812 */ /* 0x000fe200078ec0ff */
[CCC-:B------:R-:W-:Y:S01]  /*1b40*/  FFMA.RP R12, R3.reuse, R19.reuse, R20.reuse ;  /* 0x00000013030c7223 */ /* 0x1c0fe20000008014 */
[----:B------:R-:W-:Y:S01]  /*1b50*/  FFMA.RM R3, R3, R19, R20 ;  /* 0x0000001303037223 */ /* 0x000fe20000004014 */
        /* <DEDUP_REMOVED lines=15> */
.L_x_6114:
[----:B------:R-:W-:-:S04]  /*1c50*/  LOP3.LUT R2, R2, 0x80000000, RZ, 0xc0, !PT ;  /* 0x8000000002027812 */ /* 0x000fc800078ec0ff */
[----:B------:R-:W-:Y:S01]  /*1c60*/  LOP3.LUT R2, R2, 0x7f800000, RZ, 0xfc, !PT ;  /* 0x7f80000002027812 */ /* 0x000fe200078efcff */
[----:B------:R-:W-:Y:S06]  /*1c70*/  BRA `(.L_x_6115) ;  /* 0x0000000000047947 */ /* 0x000fec0003800000 */
.L_x_6113:
[----:B------:R-:W-:-:S07]  /*1c80*/  IMAD R2, R15, 0x800000, R2 ;  /* 0x008000000f027824 */ /* 0x000fce00078e0202 */
.L_x_6115:
[----:B------:R-:W-:Y:S05]  /*1c90*/  BSYNC.RECONVERGENT B3 ;  /* 0x0000000000037941 */ /* 0x000fea0003800200 */
.L_x_6112:
[----:B------:R-:W-:Y:S05]  /*1ca0*/  BRA `(.L_x_6116) ;  /* 0x0000000000207947 */ /* 0x000fea0003800000 */
.L_x_6111:
[----:B------:R-:W-:-:S04]  /*1cb0*/  LOP3.LUT R2, R3, 0x80000000, R2, 0x48, !PT ;  /* 0x8000000003027812 */ /* 0x000fc800078e4802 */
[----:B------:R-:W-:Y:S01]  /*1cc0*/  LOP3.LUT R2, R2, 0x7f800000, RZ, 0xfc, !PT ;  /* 0x7f80000002027812 */ /* 0x000fe200078efcff */
[----:B------:R-:W-:Y:S06]  /*1cd0*/  BRA `(.L_x_6116) ;  /* 0x0000000000147947 */ /* 0x000fec0003800000 */
.L_x_6110:
[----:B------:R-:W-:Y:S01]  /*1ce0*/  LOP3.LUT R2, R3, 0x80000000, R2, 0x48, !PT ;  /* 0x8000000003027812 */ /* 0x000fe200078e4802 */
[----:B------:R-:W-:Y:S06]  /*1cf0*/  BRA `(.L_x_6116) ;  /* 0x00000000000c7947 */ /* 0x000fec0003800000 */
.L_x_6109:
[----:B------:R-:W0:Y:S01]  /*1d00*/  MUFU.RSQ R2, -QNAN ;  /* 0xffc0000000027908 */ /* 0x000e220000001400 */
[----:B------:R-:W-:Y:S05]  /*1d10*/  BRA `(.L_x_6116) ;  /* 0x0000000000047947 */ /* 0x000fea0003800000 */
.L_x_6108:
[----:B------:R-:W-:-:S07]  /*1d20*/  FADD.FTZ R2, R2, R3 ;  /* 0x0000000302027221 */ /* 0x000fce0000010000 */
.L_x_6116:
[----:B------:R-:W-:Y:S05]  /*1d30*/  BSYNC.RECONVERGENT B2 ;  /* 0x0000000000027941 */ /* 0x000fea0003800200 */
.L_x_6106:
[----:B0-----:R-:W-:Y:S01]  /*1d40*/  MOV R13, R2 ;  /* 0x00000002000d7202 */ /* 0x001fe20000000f00 */
[----:B------:R-:W-:Y:S02]  /*1d50*/  IMAD.MOV.U32 R2, RZ, RZ, R8 ;  /* 0x000000ffff027224 */ /* 0x000fe400078e0008 */
[----:B------:R-:W-:-:S04]  /*1d60*/  IMAD.MOV.U32 R3, RZ, RZ, 0x0 ;  /* 0x00000000ff037424 */ /* 0x000fc800078e00ff */
[----:B------:R-:W-:Y:S05]  /*1d70*/  RET.REL.NODEC R2 `(_Z15SoftmaxWarpImplI22BroadcastScaleMaskLoadIffbLm4EiE11DirectStoreIffEfLi1ELi1ELi2ELi2ELb0EL9Algorithm0EEvT_T0_ll) ;  /* 0xffffffe002a07950 */ /* 0x000fea0003c3ffff */
.L_x_6117:
        /* <DEDUP_REMOVED lines=16> */
.L_x_37469:


//--------------------- .text._Z15SoftmaxWarpImplI22BroadcastScaleMaskLoadIffbLm4EiE11DirectStoreIffEfLi1ELi1ELi1ELi1ELb1EL9Algorithm0EEvT_T0_ll --------------------------
	.section	.text._Z15SoftmaxWarpImplI22BroadcastScaleMaskLoadIffbLm4EiE11DirectStoreIffEfLi1ELi1ELi1ELi1ELb1EL9Algorithm0EEvT_T0_ll,"ax",@progbits
	.align	128
        .global         _Z15SoftmaxWarpImplI22BroadcastScaleMaskLoadIffbLm4EiE11DirectStoreIffEfLi1ELi1ELi1ELi1ELb1EL9Algorithm0EEvT_T0_ll
        .type           _Z15SoftmaxWarpImplI22BroadcastScaleMaskLoadIffbLm4EiE11DirectStoreIffEfLi1ELi1ELi1ELi1ELb1EL9Algorithm0EEvT_T0_ll,@function
        .size           _Z15SoftmaxWarpImplI22BroadcastScaleMaskLoadIffbLm4EiE11DirectStoreIffEfLi1ELi1ELi1ELi1ELb1EL9Algorithm0EEvT_T0_ll,(.L_x_37471 - _Z15SoftmaxWarpImplI22BroadcastScaleMaskLoadIffbLm4EiE11DirectStoreIffEfLi1ELi1ELi1ELi1ELb1EL9Algorithm0EEvT_T0_ll)
        .other          _Z15SoftmaxWarpImplI22BroadcastScaleMaskLoadIffbLm4EiE11DirectStoreIffEfLi1ELi1ELi1ELi1ELb1EL9Algorithm0EEvT_T0_ll,@"STO_CUDA_ENTRY STV_DEFAULT"
_Z15SoftmaxWarpImplI22BroadcastScaleMaskLoadIffbLm4EiE11DirectStoreIffEfLi1ELi1ELi1ELi1ELb1EL9Algorithm0EEvT_T0_ll:
.text._Z15SoftmaxWarpImplI22BroadcastScaleMaskLoadIffbLm4EiE11DirectStoreIffEfLi1ELi1ELi1ELi1ELb1EL9Algorithm0EEvT_T0_ll:
        /* <DEDUP_REMOVED lines=29> */
.L_x_6118:
        /* <DEDUP_REMOVED lines=28> */
[----:B------:R-:W-:Y:S02]  /*0390*/  IADD3 R11, PT, PT, RZ, -R6, RZ ;  /* 0x80000006ff0b7210 */ /* 0x000fe40007ffe0ff */
        /* <DEDUP_REMOVED lines=11> */
[----:B------:R-:W-:Y:S02]  /*0450*/  @P0 IMAD.IADD R3, R3, 0x1, -R6 ;  /* 0x0000000103030824 */ /* 0x000fe400078e0a06 */
[----:B------:R-:W-:-:S03]  /*0460*/  @P0 VIADD R2, R2, 0x1 ;  /* 0x0000000102020836 */ /* 0x000fc60000000000 */
[----:B------:R-:W-:Y:S01]  /*0470*/  ISETP.GE.U32.AND P1, PT, R3, R6, PT ;  /* 0x000000060300720c */ /* 0x000fe20003f26070 */
[----:B------:R-:W-:-:S12]  /*0480*/  HFMA2 R3, -RZ, RZ, 0, 0 ;  /* 0x00000000ff037431 */ /* 0x000fd800000001ff */
[----:B------:R-:W-:Y:S01]  /*0490*/  @P1 VIADD R2, R2, 0x1 ;  /* 0x0000000102021836 */ /* 0x000fe20000000000 */
[----:B------:R-:W-:Y:S01]  /*04a0*/  @!P2 LOP3.LUT R2, RZ, R6, RZ, 0x33, !PT ;  /* 0x00000006ff02a212 */ /* 0x000fe200078e33ff */
[----:B------:R-:W-:Y:S06]  /*04b0*/  BRA `(.L_x_6121) ;  /* 0x0000000000107947 */ /* 0x000fec0003800000 */
.L_x_6120:
[----:B------:R-:W-:-:S07]  /*04c0*/  MOV R0, 0x4e0 ;  /* 0x000004e000007802 */ /* 0x000fce0000000f00 */
[----:B------:R-:W-:Y:S05]  /*04d0*/  CALL.REL.NOINC `($__internal_93_$__cuda_sm20_div_u64) ;  /* 0x0000002000187944 */ /* 0x000fea0003c00000 */
[----:B------:R-:W-:Y:S02]  /*04e0*/  IMAD.MOV.U32 R2, RZ, RZ, R4 ;  /* 0x000000ffff027224 */ /* 0x000fe400078e0004 */
[----:B------:R-:W-:-:S07]  /*04f0*/  IMAD.MOV.U32 R3, RZ, RZ, R9 ;  /* 0x000000ffff037224 */ /* 0x000fce00078e0009 */
.L_x_6121:
[----:B------:R-:W-:Y:S05]  /*0500*/  BSYNC.RECONVERGENT B0 ;  /* 0x0000000000007941 */ /* 0x000fea0003800200 */
.L_x_6119:
[----:B------:R-:W-:Y:S01]  /*0510*/  IADD3 R16, P1, PT, R2, R16, RZ ;  /* 0x0000001002107210 */ /* 0x000fe20007f3e0ff */
[----:B------:R-:W0:Y:S01]  /*0520*/  S2R R4, SR_TID.X ;  /* 0x0000000000047919 */ /* 0x000e220000002100 */
[----:B------:R-:W1:Y:S01]  /*0530*/  LDC.64 R14, c[0x0][0x358] ;  /* 0x0000d600ff0e7b82 */ /* 0x000e620000000a00 */
[----:B------:R-:W-:Y:S01]  /*0540*/  BSSY.RECONVERGENT B0, `(.L_x_6122) ;  /* 0x00000b1000007945 */ /* 0x000fe20003800200 */
[----:B------:R-:W-:Y:S01]  /*0550*/  LOP3.LUT R0, R16, 0x1, RZ, 0xc0, !PT ;  /* 0x0000000110007812 */ /* 0x000fe200078ec0ff */
[----:B------:R-:W-:Y:S01]  /*0560*/  IMAD.X R9, RZ, RZ, R3, P1 ;  /* 0x000000ffff097224 */ /* 0x000fe200008e0603 */
[----:B------:R-:W-:Y:S01]  /*0570*/  MOV R8, R12 ;  /* 0x0000000c00087202 */ /* 0x000fe20000000f00 */
[----:B------:R-:W-:Y:S01]  /*0580*/  IMAD.MOV.U32 R11, RZ, RZ, R13 ;  /* 0x000000ffff0b7224 */ /* 0x000fe200078e000d */
[----:B------:R-:W-:-:S04]  /*0590*/  ISETP.NE.U32.AND P0, PT, R0, 0x1, PT ;  /* 0x000000010000780c */ /* 0x000fc80003f05070 */
[----:B------:R-:W-:-:S13]  /*05a0*/  ISETP.NE.U32.AND.EX P0, PT, RZ, RZ, PT, P0 ;  /* 0x000000ffff00720c */ /* 0x000fda0003f05100 */
[----:B------:R-:W-:Y:S05]  /*05b0*/  @!P0 BRA `(.L_x_6123) ;  /* 0x0000000800a48947 */ /* 0x000fea0003800000 */
[----:B------:R-:W0:Y:S01]  /*05c0*/  LDCU.64 UR4, c[0x0][0x410] ;  /* 0x00008200ff0477ac */ /* 0x000e220008000a00 */
[----:B------:R-:W-:Y:S01]  /*05d0*/  BSSY.RECONVERGENT B1, `(.L_x_6124) ;  /* 0x000007e000017945 */ /* 0x000fe20003800200 */
[----:B------:R-:W-:Y:S02]  /*05e0*/  IMAD.MOV.U32 R0, RZ, RZ, -0x800000 ;  /* 0xff800000ff007424 */ /* 0x000fe400078e00ff */
[----:B------:R-:W-:Y:S01]  /*05f0*/  IMAD.MOV.U32 R11, RZ, RZ, -0x800000 ;  /* 0xff800000ff0b7424 */ /* 0x000fe200078e00ff */
[----:B0-----:R-:W-:-:S04]  /*0600*/  ISETP.GE.U32.AND P0, PT, R4, UR4, PT ;  /* 0x0000000404007c0c */ /* 0x001fc8000bf06070 */
[----:B------:R-:W-:-:S13]  /*0610*/  ISETP.GE.AND.EX P0, PT, RZ, UR5, PT, P0 ;  /* 0x00000005ff007c0c */ /* 0x000fda000bf06300 */
[----:B------:R-:W-:Y:S05]  /*0620*/  @P0 BRA `(.L_x_6125) ;  /* 0x0000000400e00947 */ /* 0x000fea0003800000 */
[----:B------:R-:W0:Y:S01]  /*0630*/  LDC R19, c[0x0][0x3b8] ;  /* 0x0000ee00ff137b82 */ /* 0x000e220000000800 */
[----:B------:R-:W2:Y:S01]  /*0640*/  LDCU UR4, c[0x0][0x3e8] ;  /* 0x00007d00ff0477ac */ /* 0x000ea20008000800 */
[----:B------:R-:W3:Y:S06]  /*0650*/  LDCU.128 UR8, c[0x0][0x380] ;  /* 0x00007000ff0877ac */ /* 0x000eec0008000c00 */
[----:B------:R-:W4:Y:S08]  /*0660*/  LDC R8, c[0x0][0x3bc] ;  /* 0x0000ef00ff087b82 */ /* 0x000f300000000800 */
[----:B------:R-:W5:Y:S01]  /*0670*/  LDC.64 R24, c[0x0][0x3a8] ;  /* 0x0000ea00ff187b82 */ /* 0x000f620000000a00 */
[----:B--2---:R-:W-:Y:S01]  /*0680*/  IMAD R0, R13, UR4, R4 ;  /* 0x000000040d007c24 */ /* 0x004fe2000f8e0204 */
[----:B------:R-:W2:Y:S01]  /*0690*/  LDCU.128 UR4, c[0x0][0x3d0] ;  /* 0x00007a00ff0477ac */ /* 0x000ea20008000c00 */
[----:B0-----:R-:W-:-:S03]  /*06a0*/  IABS R21, R19 ;  /* 0x0000001300157213 */ /* 0x001fc60000000000 */
[----:B------:R-:W-:Y:S01]  /*06b0*/  IABS R20, R0 ;  /* 0x0000000000147213 */ /* 0x000fe20000000000 */
[----:B------:R-:W0:Y:S08]  /*06c0*/  I2F.RP R11, R21 ;  /* 0x00000015000b7306 */ /* 0x000e300000209400 */
[----:B0-----:R-:W0:Y:S02]  /*06d0*/  MUFU.RCP R11, R11 ;  /* 0x0000000b000b7308 */ /* 0x001e240000001000 */
[----:B0-----:R-:W-:-:S06]  /*06e0*/  VIADD R2, R11, 0xffffffe ;  /* 0x0ffffffe0b027836 */ /* 0x001fcc0000000000 */
[----:B------:R0:W1:Y:S02]  /*06f0*/  F2I.FTZ.U32.TRUNC.NTZ R3, R2 ;  /* 0x0000000200037305 */ /* 0x000064000021f000 */
[----:B0-----:R-:W-:Y:S02]  /*0700*/  HFMA2 R2, -RZ, RZ, 0, 0 ;  /* 0x00000000ff027431 */ /* 0x001fe400000001ff */
[----:B-1----:R-:W-:-:S04]  /*0710*/  IMAD.MOV R18, RZ, RZ, -R3 ;  /* 0x000000ffff127224 */ /* 0x002fc800078e0a03 */
[----:B------:R-:W-:Y:S01]  /*0720*/  IMAD R17, R18, R21, RZ ;  /* 0x0000001512117224 */ /* 0x000fe200078e02ff */
[----:B----4-:R-:W-:-:S03]  /*0730*/  IABS R18, R8 ;  /* 0x0000000800127213 */ /* 0x010fc60000000000 */
        /* <DEDUP_REMOVED lines=13> */
[----:B0-----:R-:W-:Y:S02]  /*0810*/  VIADD R2, R17, 0xffffffe ;  /* 0x0ffffffe11027836 */ /* 0x001fe40000000000 */
[----:B------:R-:W0:Y:S02]  /*0820*/  LDC R17, c[0x0][0x3c0] ;  /* 0x0000f000ff117b82 */ /* 0x000e240000000800 */
[----:B------:R1:W4:Y:S02]  /*0830*/  F2I.FTZ.U32.TRUNC.NTZ R3, R2 ;  /* 0x0000000200037305 */ /* 0x000324000021f000 */
[----:B------:R-:W-:-:S06]  /*0840*/  @P1 IADD3 R11, PT, PT, R11, 0x1, RZ ;  /* 0x000000010b0b1810 */ /* 0x000fcc0007ffe0ff */
[----:B------:R-:W-:Y:S01]  /*0850*/  @!P3 IMAD.MOV R11, RZ, RZ, -R11 ;  /* 0x000000ffff0bb224 */ /* 0x000fe200078e0a0b */
[----:B------:R-:W-:Y:S01]  /*0860*/  @!P2 LOP3.LUT R11, RZ, R19, RZ, 0x33, !PT ;  /* 0x00000013ff0ba212 */ /* 0x000fe200078e33ff */
[----:B-1----:R-:W-:-:S04]  /*0870*/  IMAD.MOV.U32 R2, RZ, RZ, RZ ;  /* 0x000000ffff027224 */ /* 0x002fc800078e00ff */
[----:B------:R-:W-:Y:S02]  /*0880*/  IMAD.MOV R21, RZ, RZ, -R11 ;  /* 0x000000ffff157224 */ /* 0x000fe400078e0a0b */
[--C-:B----4-:R-:W-:Y:S02]  /*0890*/  IMAD.MOV R23, RZ, RZ, -R3.reuse ;  /* 0x000000ffff177224 */ /* 0x110fe400078e0a03 */
[----:B------:R-:W-:Y:S02]  /*08a0*/  IMAD R21, R19, R21, R0 ;  /* 0x0000001513157224 */ /* 0x000fe400078e0200 */
[----:B------:R-:W-:Y:S01]  /*08b0*/  IMAD R19, R23, R18, RZ ;  /* 0x0000001217137224 */ /* 0x000fe200078e02ff */
[----:B0-----:R-:W-:Y:S02]  /*08c0*/  ISETP.NE.AND P4, PT, R17, RZ, PT ;  /* 0x000000ff1100720c */ /* 0x001fe40003f85270 */
[----:B------:R-:W-:Y:S01]  /*08d0*/  IABS R20, R21 ;  /* 0x0000001500147213 */ /* 0x000fe20000000000 */
[----:B------:R-:W-:Y:S01]  /*08e0*/  IMAD.HI.U32 R2, R3, R19, R2 ;  /* 0x0000001303027227 */ /* 0x000fe200078e0002 */
[----:B------:R-:W-:-:S02]  /*08f0*/  IABS R19, R17 ;  /* 0x0000001100137213 */ /* 0x000fc40000000000 */
        /* <DEDUP_REMOVED lines=33> */
[----:B------:R-:W-:-:S03]  /*0b10*/  @!P2 VIADD R26, R26, 0x1 ;  /* 0x000000011a1aa836 */ /* 0x000fc60000000000 */
[----:B------:R-:W-:Y:S02]  /*0b20*/  ISETP.GE.U32.AND P1, PT, R22, R19, PT ;  /* 0x000000131600720c */ /* 0x000fe40003f26070 */
[----:B------:R-:W4:Y:S01]  /*0b30*/  LDC.64 R22, c[0x0][0x3a0] ;  /* 0x0000e800ff167b82 */ /* 0x000f220000000a00 */
[----:B------:R-:W-:Y:S02]  /*0b40*/  LOP3.LUT R19, R8, R17, RZ, 0x3c, !PT ;  /* 0x0000001108137212 */ /* 0x000fe400078e3cff */
[----:B-1----:R-:W-:Y:S02]  /*0b50*/  ISETP.NE.U32.AND P2, PT, R2, 0x1, PT ;  /* 0x000000010200780c */ /* 0x002fe40003f45070 */
[----:B------:R-:W-:Y:S02]  /*0b60*/  ISETP.GE.AND P3, PT, R19, RZ, PT ;  /* 0x000000ff1300720c */ /* 0x000fe40003f66270 */
[----:B------:R-:W-:-:S04]  /*0b70*/  ISETP.NE.AND.EX P2, PT, R3, RZ, PT, P2 ;  /* 0x000000ff0300720c */ /* 0x000fc80003f45320 */
[----:B------:R-:W-:Y:S01]  /*0b80*/  @P1 VIADD R26, R26, 0x1 ;  /* 0x000000011a1a1836 */ /* 0x000fe20000000000 */
[----:B------:R-:W-:Y:S02]  /*0b90*/  SEL R11, R11, RZ, P2 ;  /* 0x000000ff0b0b7207 */ /* 0x000fe40001000000 */
[----:B-----5:R-:W-:-:S03]  /*0ba0*/  ISETP.NE.U32.AND P2, PT, R24, 0x1, PT ;  /* 0x000000011800780c */ /* 0x020fc60003f45070 */
[----:B--2---:R-:W-:Y:S01]  /*0bb0*/  IMAD R11, R11, UR4, RZ ;  /* 0x000000040b0b7c24 */ /* 0x004fe2000f8e02ff */
[----:B------:R-:W-:Y:S02]  /*0bc0*/  @!P3 IADD3 R26, PT, PT, -R26, RZ, RZ ;  /* 0x000000ff1a1ab210 */ /* 0x000fe40007ffe1ff */
[----:B0-----:R-:W-:Y:S02]  /*0bd0*/  ISETP.NE.U32.AND P3, PT, R20, 0x1, PT ;  /* 0x000000011400780c */ /* 0x001fe40003f65070 */
[----:B------:R-:W-:Y:S02]  /*0be0*/  @!P4 LOP3.LUT R26, RZ, R17, RZ, 0x33, !PT ;  /* 0x00000011ff1ac212 */ /* 0x000fe400078e33ff */
[----:B----4-:R-:W-:Y:S02]  /*0bf0*/  ISETP.NE.U32.AND P1, PT, R22, 0x1, PT ;  /* 0x000000011600780c */ /* 0x010fe40003f25070 */
[----:B------:R-:W-:Y:S01]  /*0c00*/  ISETP.NE.AND.EX P3, PT, R21, RZ, PT, P3 ;  /* 0x000000ff1500720c */ /* 0x000fe20003f65330 */
[----:B------:R-:W-:Y:S01]  /*0c10*/  IMAD.MOV R2, RZ, RZ, -R26 ;  /* 0x000000ffff027224 */ /* 0x000fe200078e0a1a */
[----:B------:R-:W-:-:S02]  /*0c20*/  ISETP.NE.AND.EX P1, PT, R23, RZ, PT, P1 ;  /* 0x000000ff1700720c */ /* 0x000fc40003f25310 */
[----:B------:R-:W-:Y:S01]  /*0c30*/  SEL R18, R18, RZ, P3 ;  /* 0x000000ff12127207 */ /* 0x000fe20001800000 */
[----:B------:R-:W-:Y:S01]  /*0c40*/  IMAD R8, R17, R2, R8 ;  /* 0x0000000211087224 */ /* 0x000fe200078e0208 */
[----:B------:R-:W-:Y:S02]  /*0c50*/  ISETP.NE.AND.EX P2, PT, R25, RZ, PT, P2 ;  /* 0x000000ff1900720c */ /* 0x000fe40003f45320 */
[----:B------:R-:W-:Y:S01]  /*0c60*/  SEL R26, R26, RZ, P1 ;  /* 0x000000ff1a1a7207 */ /* 0x000fe20000800000 */
[----:B------:R-:W-:Y:S01]  /*0c70*/  IMAD R11, R18, UR5, R11 ;  /* 0x00000005120b7c24 */ /* 0x000fe2000f8e020b */
[----:B------:R-:W-:Y:S02]  /*0c80*/  SEL R8, R8, RZ, P2 ;  /* 0x000000ff08087207 */ /* 0x000fe40001000000 */
[----:B------:R-:W-:Y:S01]  /*0c90*/  SHF.R.S64 R2, RZ, 0x1e, R0 ;  /* 0x0000001eff027819 */ /* 0x000fe20000001000 */
[----:B------:R-:W-:Y:S01]  /*0ca0*/  IMAD R11, R26, UR6, R11 ;  /* 0x000000061a0b7c24 */ /* 0x000fe2000f8e020b */
[----:B------:R-:W-:-:S02]  /*0cb0*/  R2UR UR6, R14 ;  /* 0x000000000e0672ca */ /* 0x000fc400000e0000 */
[----:B------:R-:W-:Y:S01]  /*0cc0*/  R2UR UR4, R14 ;  /* 0x000000000e0472ca */ /* 0x000fe200000e0000 */
[----:B------:R-:W-:Y:S01]  /*0cd0*/  IMAD R8, R8, UR7, R11 ;  /* 0x0000000708087c24 */ /* 0x000fe2000f8e020b */
[C---:B------:R-:W-:Y:S02]  /*0ce0*/  R2UR UR7, R15.reuse ;  /* 0x000000000f0772ca */ /* 0x040fe400000e0000 */
[----:B------:R-:W-:Y:S02]  /*0cf0*/  R2UR UR5, R15 ;  /* 0x000000000f0572ca */ /* 0x000fe400000e0000 */
        /* <DEDUP_REMOVED lines=8> */
[----:B---3--:R-:W-:-:S12]  /*0d80*/  FMUL R0, R2, UR4 ;  /* 0x0000000402007c20 */ /* 0x008fd80008400000 */
[----:B------:R-:W0:Y:S02]  /*0d90*/  @!P1 LDC R0, c[0x0][0x3f0] ;  /* 0x0000fc00ff009b82 */ /* 0x000e240000000800 */
[----:B0-----:R-:W-:-:S07]  /*0da0*/  FMNMX R11, R0, -INF , !PT ;  /* 0xff800000000b7809 */ /* 0x001fce0007800000 */
.L_x_6125:
[----:B------:R-:W-:Y:S05]  /*0db0*/  BSYNC.RECONVERGENT B1 ;  /* 0x0000000000017941 */ /* 0x000fea0003800200 */
.L_x_6124:
[----:B------:R-:W-:Y:S02]  /*0dc0*/  IMAD.MOV.U32 R2, RZ, RZ, 0x3bbb989d ;  /* 0x3bbb989dff027424 */ /* 0x000fe400078e00ff */
[----:B------:R-:W-:Y:S01]  /*0dd0*/  FADD R11, -R11, R0 ;  /* 0x000000000b0b7221 */ /* 0x000fe20000000100 */
[----:B------:R-:W-:Y:S01]  /*0de0*/  IMAD.MOV.U32 R3, RZ, RZ, 0x437c0000 ;  /* 0x437c0000ff037424 */ /* 0x000fe200078e00ff */
[----:B------:R-:W-:Y:S02]  /*0df0*/  BSSY.RECONVERGENT B1, `(.L_x_6126) ;  /* 0x0000016000017945 */ /* 0x000fe40003800200 */
        /* <DEDUP_REMOVED lines=8> */
[----:B------:R-:W-:-:S04]  /*0e80*/  FADD R19, RZ, R0 ;  /* 0x00000000ff137221 */ /* 0x000fc80000000000 */
        /* <DEDUP_REMOVED lines=10> */
[----:B-1----:R-:W-:Y:S05]  /*0f30*/  CALL.REL.NOINC `($__internal_94_$__cuda_sm3x_div_rn_noftz_f32_slowpath) ;  /* 0x0000001800907944 */ /* 0x002fea0003c00000 */
[----:B------:R-:W-:-:S07]  /*0f40*/  IMAD.MOV.U32 R17, RZ, RZ, R0 ;  /* 0x000000ffff117224 */ /* 0x000fce00078e0000 */
.L_x_6127:
[----:B------:R-:W-:Y:S05]  /*0f50*/  BSYNC.RECONVERGENT B1 ;  /* 0x0000000000017941 */ /* 0x000fea0003800200 */
.L_x_6126:
[----:B------:R-:W-:Y:S02]  /*0f60*/  IMAD.MOV.U32 R11, RZ, RZ, R5 ;  /* 0x000000ffff0b7224 */ /* 0x000fe400078e0005 */
[----:B------:R-:W-:Y:S01]  /*0f70*/  IMAD.MOV.U32 R8, RZ, RZ, R10 ;  /* 0x000000ffff087224 */ /* 0x000fe200078e000a */
[----:B------:R-:W-:Y:S06]  /*0f80*/  @P0 BRA `(.L_x_6123) ;  /* 0x0000000000300947 */ /* 0x000fec0003800000 */
[----:B------:R-:W0:Y:S01]  /*0f90*/  LDCU.64 UR4, c[0x0][0x400] ;  /* 0x00008000ff0477ac */ /* 0x000e220008000a00 */
[----:B------:R-:W-:Y:S01]  /*0fa0*/  IMAD.MOV.U32 R5, RZ, RZ, RZ ;  /* 0x000000ffff057224 */ /* 0x000fe200078e00ff */
[----:B------:R-:W2:Y:S01]  /*0fb0*/  LDCU.64 UR6, c[0x0][0x3f8] ;  /* 0x00007f00ff0677ac */ /* 0x000ea20008000a00 */
[----:B0-----:R-:W-:Y:S02]  /*0fc0*/  IMAD R0, R12, UR4, RZ ;  /* 0x000000040c007c24 */ /* 0x001fe4000f8e02ff */
[----:B------:R-:W-:Y:S01]  /*0fd0*/  IMAD.WIDE.U32 R2, R13, UR4, R4 ;  /* 0x000000040d027c25 */ /* 0x000fe2000f8e0004 */
[----:B-1----:R-:W-:-:S03]  /*0fe0*/  R2UR UR4, R14 ;  /* 0x000000000e0472ca */ /* 0x002fc600000e0000 */
[----:B------:R-:W-:Y:S01]  /*0ff0*/  IMAD R13, R13, UR5, R0 ;  /* 0x000000050d0d7c24 */ /* 0x000fe2000f8e0200 */
[----:B------:R-:W-:Y:S02]  /*1000*/  R2UR UR5, R15 ;  /* 0x000000000f0572ca */ /* 0x000fe400000e0000 */
[----:B--2---:R-:W-:Y:S02]  /*1010*/  LEA R12, P0, R2, UR6, 0x2 ;  /* 0x00000006020c7c11 */ /* 0x004fe4000f8010ff */
[----:B------:R-:W-:-:S04]  /*1020*/  IADD3 R3, PT, PT, R3, R13, RZ ;  /* 0x0000000d03037210 */ /* 0x000fc80007ffe0ff */
[----:B------:R-:W-:-:S05]  /*1030*/  LEA.HI.X R13, R2, UR7, R3, 0x2, P0 ;  /* 0x00000007020d7c11 */ /* 0x000fca00080f1403 */
[----:B------:R2:W-:Y:S02]  /*1040*/  STG.E desc[UR4][R12.64], R17 ;  /* 0x000000110c007986 */ /* 0x0005e4000c101904 */
.L_x_6123:
[----:B------:R-:W-:Y:S05]  /*1050*/  BSYNC.RECONVERGENT B0 ;  /* 0x0000000000007941 */ /* 0x000fea0003800200 */
.L_x_6122:
[----:B------:R-:W-:Y:S01]  /*1060*/  ISETP.NE.U32.AND P0, PT, R16, RZ, PT ;  /* 0x000000ff1000720c */ /* 0x000fe20003f05070 */
[----:B--2---:R-:W2:Y:S03]  /*1070*/  LDC R13, c[0x0][0x3b8] ;  /* 0x0000ee00ff0d7b82 */ /* 0x004ea60000000800 */
[----:B------:R-:W-:-:S05]  /*1080*/  ISETP.NE.AND.EX P0, PT, R9, RZ, PT, P0 ;  /* 0x000000ff0900720c */ /* 0x000fca0003f05300 */
[----:B------:R-:W3:Y:S08]  /*1090*/  LDC R12, c[0x0][0x3bc] ;  /* 0x0000ef00ff0c7b82 */ /* 0x000ef00000000800 */
[----:B------:R-:W4:Y:S08]  /*10a0*/  LDC R10, c[0x0][0x3c0] ;  /* 0x0000f000ff0a7b82 */ /* 0x000f300000000800 */
[----:B------:R-:W0:Y:S08]  /*10b0*/  LDC.64 R18, c[0x0][0x3a0] ;  /* 0x0000e800ff127b82 */ /* 0x000e300000000a00 */
[----:B------:R-:W0:Y:S01]  /*10c0*/  LDC.64 R16, c[0x0][0x3a8] ;  /* 0x0000ea00ff107b82 */ /* 0x000e220000000a00 */
[----:B------:R-:W-:Y:S05]  /*10d0*/  @!P0 EXIT ;  /* 0x000000000000894d */ /* 0x000fea0003800000 */
[----:B------:R-:W-:Y:S01]  /*10e0*/  BSSY.RECONVERGENT B0, `(.L_x_6128) ;  /* 0x0000144000007945 */ /* 0x000fe20003800200 */
.L_x_6141:
[----:B0-----:R-:W-:Y:S01]  /*10f0*/  ISETP.GE.U32.AND P0, PT, R4, UR44, PT ;  /* 0x0000002c04007c0c */ /* 0x001fe2000bf06070 */
[----:B------:R-:W-:Y:S01]  /*1100*/  BSSY.RECONVERGENT B1, `(.L_x_6129) ;  /* 0x0000075000017945 */ /* 0x000fe20003800200 */
[----:B------:R-:W-:Y:S02]  /*1110*/  IMAD.MOV.U32 R0, RZ, RZ, -0x800000 ;  /* 0xff800000ff007424 */ /* 0x000fe400078e00ff */
[----:B------:R-:W-:Y:S01]  /*1120*/  ISETP.GE.AND.EX P0, PT, RZ, UR45, PT, P0 ;  /* 0x0000002dff007c0c */ /* 0x000fe2000bf06300 */
[----:B------:R-:W-:-:S12]  /*1130*/  IMAD.MOV.U32 R9, RZ, RZ, -0x800000 ;  /* 0xff800000ff097424 */ /* 0x000fd800078e00ff */
[----:B------:R-:W-:Y:S05]  /*1140*/  @P0 BRA `(.L_x_6130) ;  /* 0x0000000400c00947 */ /* 0x000fea0003800000 */
[----:B--2---:R-:W-:Y:S01]  /*1150*/  IABS R23, R13 ;  /* 0x0000000d00177213 */ /* 0x004fe20000000000 */
        /* <DEDUP_REMOVED lines=32> */
[----:B------:R-:W-:Y:S01]  /*1360*/  @!P3 IMAD.MOV R9, RZ, RZ, -R9 ;  /* 0x000000ffff09b224 */ /* 0x000fe200078e0a09 */
[----:B------:R-:W-:Y:S01]  /*1370*/  @!P2 LOP3.LUT R9, RZ, R13, RZ, 0x33, !PT ;  /* 0x0000000dff09a212 */ /* 0x000fe200078e33ff */
[----:B0-----:R-:W-:-:S03]  /*1380*/  IMAD.MOV.U32 R2, RZ, RZ, RZ ;  /* 0x000000ffff027224 */ /* 0x001fc600078e00ff */
[----:B------:R-:W-:Y:S01]  /*1390*/  IADD3 R23, PT, PT, -R9, RZ, RZ ;  /* 0x000000ff09177210 */ /* 0x000fe20007ffe1ff */
[----:B-1----:R-:W-:-:S04]  /*13a0*/  IMAD.MOV R20, RZ, RZ, -R3 ;  /* 0x000000ffff147224 */ /* 0x002fc800078e0a03 */
[----:B------:R-:W-:Y:S02]  /*13b0*/  IMAD R23, R13, R23, R0 ;  /* 0x000000170d177224 */ /* 0x000fe400078e0200 */
[----:B------:R-:W-:Y:S01]  /*13c0*/  IMAD R25, R20, R21, RZ ;  /* 0x0000001514197224 */ /* 0x000fe200078e02ff */
[----:B----4-:R-:W-:Y:S02]  /*13d0*/  IABS R20, R10 ;  /* 0x0000000a00147213 */ /* 0x010fe40000000000 */
[----:B------:R-:W-:Y:S01]  /*13e0*/  IABS R22, R23 ;  /* 0x0000001700167213 */ /* 0x000fe20000000000 */
[----:B------:R-:W-:Y:S01]  /*13f0*/  IMAD.HI.U32 R25, R3, R25, R2 ;  /* 0x0000001903197227 */ /* 0x000fe200078e0002 */
[----:B------:R-:W0:Y:S05]  /*1400*/  I2F.RP R24, R20 ;  /* 0x0000001400187306 */ /* 0x000e2a0000209400 */
[----:B------:R-:W-:-:S04]  /*1410*/  IMAD.HI.U32 R2, R25, R22, RZ ;  /* 0x0000001619027227 */ /* 0x000fc800078e00ff */
[----:B------:R-:W-:-:S04]  /*1420*/  IMAD.MOV R3, RZ, RZ, -R2 ;  /* 0x000000ffff037224 */ /* 0x000fc800078e0a02 */
[----:B------:R-:W-:Y:S01]  /*1430*/  IMAD R22, R21, R3, R22 ;  /* 0x0000000315167224 */ /* 0x000fe200078e0216 */
        /* <DEDUP_REMOVED lines=28> */
[----:B0-----:R-:W-:Y:S01]  /*1600*/  ISETP.NE.U32.AND P1, PT, R2, 0x1, PT ;  /* 0x000000010200780c */ /* 0x001fe20003f25070 */
[----:B------:R-:W-:Y:S01]  /*1610*/  @!P3 VIADD R22, R22, 0x1 ;  /* 0x000000011616b836 */ /* 0x000fe20000000000 */
[----:B------:R-:W-:Y:S02]  /*1620*/  LOP3.LUT R2, R23, R10, RZ, 0x3c, !PT ;  /* 0x0000000a17027212 */ /* 0x000fe400078e3cff */
[----:B------:R-:W-:Y:S02]  /*1630*/  ISETP.GE.U32.AND P2, PT, R27, R20, PT ;  /* 0x000000141b00720c */ /* 0x000fe40003f46070 */
[----:B------:R-:W-:Y:S02]  /*1640*/  ISETP.GE.AND P4, PT, R2, RZ, PT ;  /* 0x000000ff0200720c */ /* 0x000fe40003f86270 */
[----:B------:R-:W-:Y:S02]  /*1650*/  ISETP.NE.AND P3, PT, R10, RZ, PT ;  /* 0x000000ff0a00720c */ /* 0x000fe40003f65270 */
[----:B------:R-:W-:-:S04]  /*1660*/  ISETP.NE.AND.EX P1, PT, R3, RZ, PT, P1 ;  /* 0x000000ff0300720c */ /* 0x000fc80003f25310 */
[----:B------:R-:W-:Y:S02]  /*1670*/  SEL R9, R9, RZ, P1 ;  /* 0x000000ff09097207 */ /* 0x000fe40000800000 */
[----:B------:R-:W-:Y:S02]  /*1680*/  ISETP.NE.U32.AND P1, PT, R16, 0x1, PT ;  /* 0x000000011000780c */ /* 0x000fe40003f25070 */
[----:B------:R-:W-:Y:S01]  /*1690*/  @P2 IADD3 R22, PT, PT, R22, 0x1, RZ ;  /* 0x0000000116162810 */ /* 0x000fe20007ffe0ff */
[----:B------:R-:W-:Y:S01]  /*16a0*/  IMAD R2, R9, UR36, RZ ;  /* 0x0000002409027c24 */ /* 0x000fe2000f8e02ff */
[----:B-1----:R-:W-:Y:S02]  /*16b0*/  ISETP.NE.U32.AND P2, PT, R24, 0x1, PT ;  /* 0x000000011800780c */ /* 0x002fe40003f45070 */
[----:B------:R-:W-:Y:S01]  /*16c0*/  ISETP.NE.AND.EX P1, PT, R17, RZ, PT, P1 ;  /* 0x000000ff1100720c */ /* 0x000fe20003f25310 */
[----:B------:R-:W-:Y:S01]  /*16d0*/  @!P4 IMAD.MOV R22, RZ, RZ, -R22 ;  /* 0x000000ffff16c224 */ /* 0x000fe200078e0a16 */
[----:B------:R-:W-:-:S02]  /*16e0*/  @!P3 LOP3.LUT R22, RZ, R10, RZ, 0x33, !PT ;  /* 0x0000000aff16b212 */ /* 0x000fc400078e33ff */
[----:B------:R-:W-:Y:S02]  /*16f0*/  ISETP.NE.AND.EX P3, PT, R25, RZ, PT, P2 ;  /* 0x000000ff1900720c */ /* 0x000fe40003f65320 */
[----:B------:R-:W-:Y:S01]  /*1700*/  ISETP.NE.U32.AND P2, PT, R18, 0x1, PT ;  /* 0x000000011200780c */ /* 0x000fe20003f45070 */
[----:B------:R-:W-:Y:S01]  /*1710*/  IMAD.MOV R3, RZ, RZ, -R22 ;  /* 0x000000ffff037224 */ /* 0x000fe200078e0a16 */
[----:B------:R-:W-:Y:S02]  /*1720*/  SEL R21, R21, RZ, P3 ;  /* 0x000000ff15157207 */ /* 0x000fe40001800000 */
[----:B------:R-:W-:Y:S01]  /*1730*/  ISETP.NE.AND.EX P2, PT, R19, RZ, PT, P2 ;  /* 0x000000ff1300720c */ /* 0x000fe20003f45320 */
[----:B------:R-:W-:Y:S02]  /*1740*/  IMAD R23, R10, R3, R23 ;  /* 0x000000030a177224 */ /* 0x000fe400078e0217 */
        /* <DEDUP_REMOVED lines=16> */
.L_x_6130:
[----:B------:R-:W-:Y:S05]  /*1850*/  BSYNC.RECONVERGENT B1 ;  /* 0x0000000000017941 */ /* 0x000fea0003800200 */
.L_x_6129:
[----:B------:R-:W-:Y:S02]  /*1860*/  IMAD.MOV.U32 R2, RZ, RZ, 0x3bbb989d ;  /* 0x3bbb989dff027424 */ /* 0x000fe400078e00ff */
[----:B------:R-:W-:Y:S01]  /*1870*/  FADD R9, -R9, R0 ;  /* 0x0000000009097221 */ /* 0x000fe20000000100 */
[----:B------:R-:W-:Y:S01]  /*1880*/  IMAD.MOV.U32 R3, RZ, RZ, 0x437c0000 ;  /* 0x437c0000ff037424 */ /* 0x000fe200078e00ff */
[----:B------:R-:W-:Y:S02]  /*1890*/  BSSY.RECONVERGENT B1, `(.L_x_6131) ;  /* 0x0000016000017945 */ /* 0x000fe40003800200 */
[----:B------:R-:W-:-:S04]  /*18a0*/  FFMA.SAT R0, R9, R2, 0.5 ;  /* 0x3f00000009007423 */ /* 0x000fc80000002002 */
[----:B------:R-:W-:-:S04]  /*18b0*/  FFMA.RM R0, R0, R3, 12582913 ;  /* 0x4b40000100007423 */ /* 0x000fc80000004003 */
[C---:B------:R-:W-:Y:S01]  /*18c0*/  FADD R2, R0.reuse, -12583039 ;  /* 0xcb40007f00027421 */ /* 0x040fe20000000000 */
[----:B------:R-:W-:-:S03]  /*18d0*/  SHF.L.U32 R0, R0, 0x17, RZ ;  /* 0x0000001700007819 */ /* 0x000fc600000006ff */
[----:B------:R-:W-:-:S04]  /*18e0*/  FFMA R2, R9, 1.4426950216293334961, -R2 ;  /* 0x3fb8aa3b09027823 */ /* 0x000fc80000000802 */
[----:B------:R-:W-:-:S04]  /*18f0*/  FFMA R2, R9, 1.925963033500011079e-08, R2 ;  /* 0x32a5706009027823 */ /* 0x000fc80000000002 */
[----:B------:R-:W0:Y:S02]  /*1900*/  MUFU.EX2 R3, R2 ;  /* 0x0000000200037308 */ /* 0x000e240000000800 */
[----:B0-----:R-:W-:-:S04]  /*1910*/  FMUL R0, R0, R3 ;  /* 0x0000000300007220 */ /* 0x001fc80000400000 */
[----:B------:R-:W-:-:S04]  /*1920*/  FADD R21, RZ, R0 ;  /* 0x00000000ff157221 */ /* 0x000fc80000000000 */
        /* <DEDUP_REMOVED lines=8> */
[----:B------:R-:W-:Y:S01]  /*19b0*/  IMAD.MOV.U32 R3, RZ, RZ, R21 ;  /* 0x000000ffff037224 */ /* 0x000fe200078e0015 */
[----:B------:R-:W-:-:S07]  /*19c0*/  MOV R2, 0x19e0 ;  /* 0x000019e000027802 */ /* 0x000fce0000000f00 */
[----:B-1234-:R-:W-:Y:S05]  /*19d0*/  CALL.REL.NOINC `($__internal_94_$__cuda_sm3x_div_rn_noftz_f32_slowpath) ;  /* 0x0000000c00e87944 */ /* 0x01efea0003c00000 */
[----:B------:R-:W-:-:S07]  /*19e0*/  IMAD.MOV.U32 R23, RZ, RZ, R0 ;  /* 0x000000ffff177224 */ /* 0x000fce00078e0000 */
.L_x_6132:
[----:B------:R-:W-:Y:S05]  /*19f0*/  BSYNC.RECONVERGENT B1 ;  /* 0x0000000000017941 */ /* 0x000fea0003800200 */
.L_x_6131:
[----:B------:R-:W-:Y:S01]  /*1a00*/  BSSY.RECONVERGENT B1, `(.L_x_6133) ;  /* 0x000000f000017945 */ /* 0x000fe20003800200 */
[----:B------:R-:W-:Y:S01]  /*1a10*/  IADD3 R9, P3, PT, R6, R11, RZ ;  /* 0x0000000b06097210 */ /* 0x000fe20007f7e0ff */
[----:B------:R-:W-:Y:S02]  /*1a20*/  IMAD.MOV.U32 R0, RZ, RZ, -0x800000 ;  /* 0xff800000ff007424 */ /* 0x000fe400078e00ff */
[----:B------:R-:W-:Y:S10]  /*1a30*/  @P0 BRA `(.L_x_6134) ;  /* 0x00000000002c0947 */ /* 0x000ff40003800000 */
[----:B------:R-:W-:Y:S01]  /*1a40*/  MOV R3, RZ ;  /* 0x000000ff00037202 */ /* 0x000fe20000000f00 */
[----:B------:R-:W-:Y:S01]  /*1a50*/  IMAD.MOV.U32 R2, RZ, RZ, R4 ;  /* 0x000000ffff027224 */ /* 0x000fe200078e0004 */
[----:B-1----:R-:W-:Y:S01]  /*1a60*/  R2UR UR4, R14 ;  /* 0x000000000e0472ca */ /* 0x002fe200000e0000 */
[----:B------:R-:W-:Y:S01]  /*1a70*/  IMAD R20, R8, UR46, RZ ;  /* 0x0000002e08147c24 */ /* 0x000fe2000f8e02ff */
[----:B------:R-:W-:Y:S01]  /*1a80*/  R2UR UR5, R15 ;  /* 0x000000000f0572ca */ /* 0x000fe200000e0000 */
[----:B------:R-:W-:-:S04]  /*1a90*/  IMAD.WIDE.U32 R2, R11, UR46, R2 ;  /* 0x0000002e0b027c25 */ /* 0x000fc8000f8e0002 */
[----:B------:R-:W-:Y:S01]  /*1aa0*/  IMAD R11, R11, UR47, R20 ;  /* 0x0000002f0b0b7c24 */ /* 0x000fe2000f8e0214 */
[----:B------:R-:W-:-:S03]  /*1ab0*/  LEA R20, P1, R2, UR48, 0x2 ;  /* 0x0000003002147c11 */ /* 0x000fc6000f8210ff */
[----:B------:R-:W-:-:S05]  /*1ac0*/  IMAD.IADD R3, R3, 0x1, R11 ;  /* 0x0000000103037824 */ /* 0x000fca00078e020b */
[----:B------:R-:W-:-:S05]  /*1ad0*/  LEA.HI.X R21, R2, UR49, R3, 0x2, P1 ;  /* 0x0000003102157c11 */ /* 0x000fca00088f1403 */
[----:B------:R0:W-:Y:S02]  /*1ae0*/  STG.E desc[UR4][R20.64], R23 ;  /* 0x0000001714007986 */ /* 0x0001e4000c101904 */
.L_x_6134:
[----:B------:R-:W-:Y:S05]  /*1af0*/  BSYNC.RECONVERGENT B1 ;  /* 0x0000000000017941 */ /* 0x000fea0003800200 */
.L_x_6133:
[----:B------:R-:W-:Y:S01]  /*1b00*/  BSSY.RECONVERGENT B1, `(.L_x_6135) ;  /* 0x0000073000017945 */ /* 0x000fe20003800200 */
[----:B------:R-:W-:-:S03]  /*1b10*/  IMAD.MOV.U32 R11, RZ, RZ, -0x800000 ;  /* 0xff800000ff0b7424 */ /* 0x000fc600078e00ff */
[----:B------:R-:W-:Y:S05]  /*1b20*/  @P0 BRA `(.L_x_6136) ;  /* 0x0000000400c00947 */ /* 0x000fea0003800000 */
[----:B0-2---:R-:W-:Y:S01]  /*1b30*/  IABS R23, R13 ;  /* 0x0000000d00177213 */ /* 0x005fe20000000000 */
        /* <DEDUP_REMOVED lines=111> */
.L_x_6136:
[----:B------:R-:W-:Y:S05]  /*2230*/  BSYNC.RECONVERGENT B1 ;  /* 0x0000000000017941 */ /* 0x000fea0003800200 */
.L_x_6135:
[----:B------:R-:W-:Y:S02]  /*2240*/  IMAD.MOV.U32 R2, RZ, RZ, 0x3bbb989d ;  /* 0x3bbb989dff027424 */ /* 0x000fe400078e00ff */
[----:B------:R-:W-:Y:S01]  /*2250*/  FADD R11, -R11, R0 ;  /* 0x000000000b0b7221 */ /* 0x000fe20000000100 */
[----:B------:R-:W-:Y:S01]  /*2260*/  IMAD.MOV.U32 R3, RZ, RZ, 0x437c0000 ;  /* 0x437c0000ff037424 */ /* 0x000fe200078e00ff */
[----:B------:R-:W-:Y:S01]  /*2270*/  BSSY.RECONVERGENT B1, `(.L_x_6137) ;  /* 0x0000017000017945 */ /* 0x000fe20003800200 */
[----:B------:R-:W-:Y:S02]  /*2280*/  IMAD.X R8, R7, 0x1, R8, P3 ;  /* 0x0000000107087824 */ /* 0x000fe400018e0608 */
[----:B------:R-:W-:-:S04]  /*2290*/  FFMA.SAT R0, R11, R2, 0.5 ;  /* 0x3f0000000b007423 */ /* 0x000fc80000002002 */
[----:B------:R-:W-:-:S04]  /*22a0*/  FFMA.RM R0, R0, R3, 12582913 ;  /* 0x4b40000100007423 */ /* 0x000fc80000004003 */
[C---:B------:R-:W-:Y:S01]  /*22b0*/  FADD R2, R0.reuse, -12583039 ;  /* 0xcb40007f00027421 */ /* 0x040fe20000000000 */
[----:B------:R-:W-:-:S03]  /*22c0*/  SHF.L.U32 R0, R0, 0x17, RZ ;  /* 0x0000001700007819 */ /* 0x000fc600000006ff */
[----:B------:R-:W-:-:S04]  /*22d0*/  FFMA R2, R11, 1.4426950216293334961, -R2 ;  /* 0x3fb8aa3b0b027823 */ /* 0x000fc80000000802 */
[----:B------:R-:W-:-:S04]  /*22e0*/  FFMA R2, R11, 1.925963033500011079e-08, R2 ;  /* 0x32a570600b027823 */ /* 0x000fc80000000002 */
[----:B------:R-:W5:Y:S02]  /*22f0*/  MUFU.EX2 R3, R2 ;  /* 0x0000000200037308 */ /* 0x000f640000000800 */
[----:B-----5:R-:W-:-:S04]  /*2300*/  FMUL R0, R0, R3 ;  /* 0x0000000300007220 */ /* 0x020fc80000400000 */
[----:B0-----:R-:W-:-:S04]  /*2310*/  FADD R21, RZ, R0 ;  /* 0x00000000ff157221 */ /* 0x001fc80000000000 */
        /* <DEDUP_REMOVED lines=12> */
.L_x_6138:
[----:B------:R-:W-:Y:S05]  /*23e0*/  BSYNC.RECONVERGENT B1 ;  /* 0x0000000000017941 */ /* 0x000fea0003800200 */
.L_x_6137:
[----:B------:R-:W-:Y:S04]  /*23f0*/  BSSY.RECONVERGENT B1, `(.L_x_6139) ;  /* 0x000000d000017945 */ /* 0x000fe80003800200 */
[----:B------:R-:W-:Y:S05]  /*2400*/  @P0 BRA `(.L_x_6140) ;  /* 0x00000000002c0947 */ /* 0x000fea0003800000 */
[----:B------:R-:W-:Y:S01]  /*2410*/  MOV R3, RZ ;  /* 0x000000ff00037202 */ /* 0x000fe20000000f00 */
[----:B------:R-:W-:Y:S01]  /*2420*/  IMAD R0, R8, UR46, RZ ;  /* 0x0000002e08007c24 */ /* 0x000fe2000f8e02ff */
[----:B-1----:R-:W-:Y:S01]  /*2430*/  R2UR UR4, R14 ;  /* 0x000000000e0472ca */ /* 0x002fe200000e0000 */
        /* <DEDUP_REMOVED lines=8> */
.L_x_6140:
[----:B------:R-:W-:Y:S05]  /*24c0*/  BSYNC.RECONVERGENT B1 ;  /* 0x0000000000017941 */ /* 0x000fea0003800200 */
.L_x_6139:
[----:B0-----:R-:W-:-:S05]  /*24d0*/  IADD3 R11, P0, PT, R6, R9, RZ ;  /* 0x00000009060b7210 */ /* 0x001fca0007f1e0ff */
[----:B------:R-:W-:Y:S01]  /*24e0*/  IMAD.X R8, R7, 0x1, R8, P0 ;  /* 0x0000000107087824 */ /* 0x000fe200000e0608 */
[----:B------:R-:W-:-:S04]  /*24f0*/  ISETP.GE.U32.AND P0, PT, R11, UR50, PT ;  /* 0x000000320b007c0c */ /* 0x000fc8000bf06070 */
[----:B------:R-:W-:-:S13]  /*2500*/  ISETP.GE.AND.EX P0, PT, R8, UR51, PT, P0 ;  /* 0x0000003308007c0c */ /* 0x000fda000bf06300 */
[----:B------:R-:W-:Y:S05]  /*2510*/  @!P0 BRA `(.L_x_6141) ;  /* 0xffffffe800f48947 */ /* 0x000fea000383ffff */
[----:B------:R-:W-:Y:S05]  /*2520*/  BSYNC.RECONVERGENT B0 ;  /* 0x0000000000007941 */ /* 0x000fea0003800200 */
.L_x_6128:
[----:B------:R-:W-:Y:S05]  /*2530*/  EXIT ;  /* 0x000000000000794d */ /* 0x000fea0003800000 */
        .weak           $__internal_93_$__cuda_sm20_div_u64
        .type           $__internal_93_$__cuda_sm20_div_u64,@function
        .size           $__internal_93_$__cuda_sm20_div_u64,($__internal_94_$__cuda_sm3x_div_rn_noftz_f32_slowpath - $__internal_93_$__cuda_sm20_div_u64)
$__internal_93_$__cuda_sm20_div_u64:
[----:B------:R-:W0:Y:S08]  /*2540*/  I2F.U64.RP R4, R6 ;  /* 0x0000000600047312 */ /* 0x000e300000309000 */
[----:B0-----:R-:W0:Y:S02]  /*2550*/  MUFU.RCP R4, R4 ;  /* 0x0000000400047308 */ /* 0x001e240000001000 */
[----:B0-----:R-:W-:-:S06]  /*2560*/  VIADD R8, R4, 0x1ffffffe ;  /* 0x1ffffffe04087836 */ /* 0x001fcc0000000000 */
[----:B------:R-:W0:Y:S02]  /*2570*/  F2I.U64.TRUNC R8, R8 ;  /* 0x0000000800087311 */ /* 0x000e24000020d800 */
[----:B0-----:R-:W-:-:S04]  /*2580*/  IMAD.WIDE.U32 R14, R8, R6, RZ ;  /* 0x00000006080e7225 */ /* 0x001fc800078e00ff */
[C---:B------:R-:W-:Y:S01]  /*2590*/  IMAD R11, R8.reuse, R7, R15 ;  /* 0x00000007080b7224 */ /* 0x040fe200078e020f */
[----:B------:R-:W-:Y:S02]  /*25a0*/  IADD3 R17, P0, PT, RZ, -R14, RZ ;  /* 0x8000000eff117210 */ /* 0x000fe40007f1e0ff */
[----:B------:R-:W-:Y:S01]  /*25b0*/  MOV R15, R8 ;  /* 0x00000008000f7202 */ /* 0x000fe20000000f00 */
[----:B------:R-:W-:Y:S02]  /*25c0*/  IMAD R11, R9, R6, R11 ;  /* 0x00000006090b7224 */ /* 0x000fe400078e020b */
[----:B------:R-:W-:-:S04]  /*25d0*/  IMAD.HI.U32 R14, R8, R17, RZ ;  /* 0x00000011080e7227 */ /* 0x000fc800078e00ff */
[----:B------:R-:W-:-:S04]  /*25e0*/  IMAD.X R11, RZ, RZ, ~R11, P0 ;  /* 0x000000ffff0b7224 */ /* 0x000fc800000e0e0b */
        /* <DEDUP_REMOVED lines=21> */
[----:B------:R-:W-:Y:S02]  /*2740*/  IMAD.MOV.U32 R9, RZ, RZ, RZ ;  /* 0x000000ffff097224 */ /* 0x000fe400078e00ff */
[----:B------:R-:W-:-:S04]  /*2750*/  IMAD.WIDE.U32 R8, R15, R2, R8 ;  /* 0x000000020f087225 */ /* 0x000fc800078e0008 */
[C---:B------:R-:W-:Y:S02]  /*2760*/  IMAD R15, R11.reuse, R2, RZ ;  /* 0x000000020b0f7224 */ /* 0x040fe400078e02ff */
[----:B------:R-:W-:-:S04]  /*2770*/  IMAD.HI.U32 R8, P0, R11, R3, R8 ;  /* 0x000000030b087227 */ /* 0x000fc80007800008 */
[----:B------:R-:W-:Y:S01]  /*2780*/  IMAD.HI.U32 R4, R11, R2, RZ ;  /* 0x000000020b047227 */ /* 0x000fe200078e00ff */
[----:B------:R-:W-:-:S04]  /*2790*/  IADD3 R11, P1, PT, R15, R8, RZ ;  /* 0x000000080f0b7210 */ /* 0x000fc80007f3e0ff */
[----:B------:R-:W-:Y:S01]  /*27a0*/  IADD3.X R4, PT, PT, R4, RZ, RZ, P0, !PT ;  /* 0x000000ff04047210 */ /* 0x000fe200007fe4ff */
[----:B------:R-:W-:-:S04]  /*27b0*/  IMAD.WIDE.U32 R8, R11, R6, RZ ;  /* 0x000000060b087225 */ /* 0x000fc800078e00ff */
[----:B------:R-:W-:Y:S02]  /*27c0*/  IMAD.X R15, RZ, RZ, R4, P1 ;  /* 0x000000ffff0f7224 */ /* 0x000fe400008e0604 */
[----:B------:R-:W-:Y:S01]  /*27d0*/  IMAD R4, R11, R7, R9 ;  /* 0x000000070b047224 */ /* 0x000fe200078e0209 */
[----:B------:R-:W-:-:S03]  /*27e0*/  IADD3 R9, P1, PT, -R8, R3, RZ ;  /* 0x0000000308097210 */ /* 0x000fc60007f3e1ff */
[-C--:B------:R-:W-:Y:S01]  /*27f0*/  IMAD R3, R15, R6.reuse, R4 ;  /* 0x000000060f037224 */ /* 0x080fe200078e0204 */
[----:B------:R-:W-:-:S03]  /*2800*/  ISETP.GE.U32.AND P0, PT, R9, R6, PT ;  /* 0x000000060900720c */ /* 0x000fc60003f06070 */
[----:B------:R-:W-:Y:S01]  /*2810*/  IMAD.X R14, R2, 0x1, ~R3, P1 ;  /* 0x00000001020e7824 */ /* 0x000fe200008e0e03 */
[----:B------:R-:W-:Y:S02]  /*2820*/  IADD3 R3, P1, PT, -R6, R9, RZ ;  /* 0x0000000906037210 */ /* 0x000fe40007f3e1ff */
[----:B------:R-:W-:Y:S02]  /*2830*/  IADD3 R2, P2, PT, R11, 0x1, RZ ;  /* 0x000000010b027810 */ /* 0x000fe40007f5e0ff */
[C---:B------:R-:W-:Y:S01]  /*2840*/  ISETP.GE.U32.AND.EX P0, PT, R14.reuse, R7, PT, P0 ;  /* 0x000000070e00720c */ /* 0x040fe20003f06100 */
[----:B------:R-:W-:Y:S01]  /*2850*/  IMAD.X R8, R14, 0x1, ~R7, P1 ;  /* 0x000000010e087824 */ /* 0x000fe200008e0e07 */
[----:B------:R-:W-:Y:S01]  /*2860*/  ISETP.NE.U32.AND P1, PT, R6, RZ, PT ;  /* 0x000000ff0600720c */ /* 0x000fe20003f25070 */
[----:B------:R-:W-:Y:S01]  /*2870*/  IMAD.X R4, RZ, RZ, R15, P2 ;  /* 0x000000ffff047224 */ /* 0x000fe200010e060f */
[----:B------:R-:W-:Y:S02]  /*2880*/  SEL R3, R3, R9, P0 ;  /* 0x0000000903037207 */ /* 0x000fe40000000000 */
[----:B------:R-:W-:-:S02]  /*2890*/  SEL R11, R2, R11, P0 ;  /* 0x0000000b020b7207 */ /* 0x000fc40000000000 */
[----:B------:R-:W-:Y:S02]  /*28a0*/  SEL R8, R8, R14, P0 ;  /* 0x0000000e08087207 */ /* 0x000fe40000000000 */
[----:B------:R-:W-:Y:S02]  /*28b0*/  SEL R2, R4, R15, P0 ;  /* 0x0000000f04027207 */ /* 0x000fe40000000000 */
[----:B------:R-:W-:Y:S01]  /*28c0*/  ISETP.GE.U32.AND P0, PT, R3, R6, PT ;  /* 0x000000060300720c */ /* 0x000fe20003f06070 */
[----:B------:R-:W-:Y:S01]  /*28d0*/  IMAD.MOV.U32 R3, RZ, RZ, 0x0 ;  /* 0x00000000ff037424 */ /* 0x000fe200078e00ff */
[----:B------:R-:W-:Y:S02]  /*28e0*/  IADD3 R4, P2, PT, R11, 0x1, RZ ;  /* 0x000000010b047810 */ /* 0x000fe40007f5e0ff */
[----:B------:R-:W-:Y:S02]  /*28f0*/  ISETP.GE.U32.AND.EX P0, PT, R8, R7, PT, P0 ;  /* 0x000000070800720c */ /* 0x000fe40003f06100 */
[----:B------:R-:W-:-:S02]  /*2900*/  IADD3.X R9, PT, PT, RZ, R2, RZ, P2, !PT ;  /* 0x00000002ff097210 */ /* 0x000fc400017fe4ff */
[----:B------:R-:W-:Y:S02]  /*2910*/  ISETP.NE.AND.EX P1, PT, R7, RZ, PT, P1 ;  /* 0x000000ff0700720c */ /* 0x000fe40003f25310 */
[----:B------:R-:W-:Y:S01]  /*2920*/  SEL R9, R9, R2, P0 ;  /* 0x0000000209097207 */ /* 0x000fe20000000000 */
[----:B------:R-:W-:Y:S01]  /*2930*/  IMAD.MOV.U32 R2, RZ, RZ, R0 ;  /* 0x000000ffff027224 */ /* 0x000fe200078e0000 */
[----:B------:R-:W-:Y:S02]  /*2940*/  SEL R4, R4, R11, P0 ;  /* 0x0000000b04047207 */ /* 0x000fe40000000000 */
[----:B------:R-:W-:Y:S02]  /*2950*/  SEL R9, R9, 0xffffffff, P1 ;  /* 0xffffffff09097807 */ /* 0x000fe40000800000 */
[----:B------:R-:W-:Y:S01]  /*2960*/  SEL R4, R4, 0xffffffff, P1 ;  /* 0xffffffff04047807 */ /* 0x000fe20000800000 */
[----:B------:R-:W-:Y:S06]  /*2970*/  RET.REL.NODEC R2 `(_Z15SoftmaxWarpImplI22BroadcastScaleMaskLoadIffbLm4EiE11DirectStoreIffEfLi1ELi1ELi1ELi1ELb1EL9Algorithm0EEvT_T0_ll) ;  /* 0xffffffd402a07950 */ /* 0x000fec0003c3ffff */
        .weak           $__internal_94_$__cuda_sm3x_div_rn_noftz_f32_slowpath
        .type           $__internal_94_$__cuda_sm3x_div_rn_noftz_f32_slowpath,@function
        .size           $__internal_94_$__cuda_sm3x_div_rn_noftz_f32_slowpath,(.L_x_37471 - $__internal_94_$__cuda_sm3x_div_rn_noftz_f32_slowpath)
$__internal_94_$__cuda_sm3x_div_rn_noftz_f32_slowpath:
        /* <DEDUP_REMOVED lines=34> */
.L_x_6143:
        /* <DEDUP_REMOVED lines=51> */
.L_x_6150:
[----:B------:R-:W-:-:S04]  /*2ed0*/  LOP3.LUT R0, R0, 0x80000000, RZ, 0xc0, !PT ;  /* 0x8000000000007812 */ /* 0x000fc800078ec0ff */
[----:B------:R-:W-:Y:S01]  /*2ee0*/  LOP3.LUT R0, R0, 0x7f800000, RZ, 0xfc, !PT ;  /* 0x7f80000000007812 */ /* 0x000fe200078efcff */
[----:B------:R-:W-:Y:S06]  /*2ef0*/  BRA `(.L_x_6151) ;  /* 0x0000000000047947 */ /* 0x000fec0003800000 */
.L_x_6149:
[----:B------:R-:W-:-:S07]  /*2f00*/  IMAD R0, R20, 0x800000, R0 ;  /* 0x0080000014007824 */ /* 0x000fce00078e0200 */
.L_x_6151:
[----:B------:R-:W-:Y:S05]  /*2f10*/  BSYNC.RECONVERGENT B3 ;  /* 0x0000000000037941 */ /* 0x000fea0003800200 */
.L_x_6148:
[----:B------:R-:W-:Y:S05]  /*2f20*/  BRA `(.L_x_6152) ;  /* 0x0000000000207947 */ /* 0x000fea0003800000 */
.L_x_6147:
[----:B------:R-:W-:-:S04]  /*2f30*/  LOP3.LUT R0, R3, 0x80000000, R0, 0x48, !PT ;  /* 0x8000000003007812 */ /* 0x000fc800078e4800 */
[----:B------:R-:W-:Y:S01]  /*2f40*/  LOP3.LUT R0, R0, 0x7f800000, RZ, 0xfc, !PT ;  /* 0x7f80000000007812 */ /* 0x000fe200078efcff */
[----:B------:R-:W-:Y:S06]  /*2f50*/  BRA `(.L_x_6152) ;  /* 0x0000000000147947 */ /* 0x000fec0003800000 */
.L_x_6146:
[----:B------:R-:W-:Y:S01]  /*2f60*/  LOP3.LUT R0, R3, 0x80000000, R0, 0x48, !PT ;  /* 0x8000000003007812 */ /* 0x000fe200078e4800 */
[----:B------:R-:W-:Y:S06]  /*2f70*/  BRA `(.L_x_6152) ;  /* 0x00000000000c7947 */ /* 0x000fec0003800000 */
.L_x_6145:
[----:B------:R-:W0:Y:S01]  /*2f80*/  MUFU.RSQ R0, -QNAN ;  /* 0xffc0000000007908 */ /* 0x000e220000001400 */
[----:B------:R-:W-:Y:S05]  /*2f90*/  BRA `(.L_x_6152) ;  /* 0x0000000000047947 */ /* 0x000fea0003800000 */
.L_x_6144:
[----:B------:R-:W-:-:S07]  /*2fa0*/  FADD.FTZ R0, R0, R3 ;  /* 0x0000000300007221 */ /* 0x000fce0000010000 */
.L_x_6152:
[----:B------:R-:W-:Y:S05]  /*2fb0*/  BSYNC.RECONVERGENT B2 ;  /* 0x0000000000027941 */ /* 0x000fea0003800200 */
.L_x_6142:
[----:B------:R-:W-:-:S04]  /*2fc0*/  IMAD.MOV.U32 R3, RZ, RZ, 0x0 ;  /* 0x00000000ff037424 */ /* 0x000fc800078e00ff */
[----:B0-----:R-:W-:Y:S05]  /*2fd0*/  RET.REL.NODEC R2 `(_Z15SoftmaxWarpImplI22BroadcastScaleMaskLoadIffbLm4EiE11DirectStoreIffEfLi1ELi1ELi1ELi1ELb1EL9Algorithm0EEvT_T0_ll) ;  /* 0xffffffd002087950 */ /* 0x001fea0003c3ffff */
.L_x_6153:
        /* <DEDUP_REMOVED lines=10> */
.L_x_37471:


//--------------------- .text._Z15SoftmaxWarpImplI22BroadcastScaleMaskLoadIffbLm4EiE11DirectStoreIffEfLi1ELi1ELi1ELi1ELb0EL9Algorithm0EEvT_T0_ll --------------------------
	.section	.text._Z15SoftmaxWarpImplI22BroadcastScaleMaskLoadIffbLm4EiE11DirectStoreIffEfLi1ELi1ELi1ELi1ELb0EL9Algorithm0EEvT_T0_ll,"ax",@progbits
	.align	128
        .global         _Z15SoftmaxWarpImplI22BroadcastScaleMaskLoadIffbLm4EiE11DirectStoreIffEfLi1ELi1ELi1ELi1ELb0EL9Algorithm0EEvT_T0_ll
        .type           _Z15SoftmaxWarpImplI22BroadcastScaleMaskLoadIffbLm4EiE11DirectStoreIffEfLi1ELi1ELi1ELi1ELb0EL9Algorithm0EEvT_T0_ll,@function
        .size           _Z15SoftmaxWarpImplI22BroadcastScaleMaskLoadIffbLm4EiE11DirectStoreIffEfLi1ELi1ELi1ELi1ELb0EL9Algorithm0EEvT_T0_ll,(.L_x_37473 - _Z15SoftmaxWarpImplI22BroadcastScaleMaskLoadIffbLm4EiE11DirectStoreIffEfLi1ELi1ELi1ELi1ELb0EL9Algorithm0EEvT_T0_ll)
        .other          _Z15SoftmaxWarpImplI22BroadcastScaleMaskLoadIffbLm4EiE11DirectStoreIffEfLi1ELi1ELi1ELi1ELb0EL9Algorithm0EEvT_T0_ll,@"STO_CUDA_ENTRY STV_DEFAULT"
_Z15SoftmaxWarpImplI22BroadcastScaleMaskLoadIffbLm4EiE11DirectStoreIffEfLi1ELi1ELi1ELi1ELb0EL9Algorithm0EEvT_T0_ll:
.text._Z15SoftmaxWarpImplI22BroadcastScaleMaskLoadIffbLm4EiE11DirectStoreIffEfLi1ELi1ELi1ELi1ELb0EL9Algorithm0EEvT_T0_ll:
        /* <DEDUP_REMOVED lines=28> */
.L_x_6154:
        /* <DEDUP_REMOVED lines=14> */
[----:B------:R-:W-:Y:S02]  /*02a0*/  ISETP.GT.U32.AND P1, PT, R11, R4, PT ;  /* 0x000000040b00720c */ /* 0x000fe40003f24070 */
[----:B------:R-:W-:Y:S02]  /*02b0*/  IADD3.X R8, PT, PT, R7, R6, RZ, P0, !PT ;  /* 0x0000000607087210 */ /* 0x000fe400007fe4ff */
[----:B------:R-:W-:Y:S02]  /*02c0*/  ISETP.GE.U32.AND P0, PT, R11, R4, PT ;  /* 0x000000040b00720c */ /* 0x000fe40003f06070 */
[----:B------:R-:W-:-:S02]  /*02d0*/  ISETP.GT.AND.EX P1, PT, R8, R5, PT, P1 ;  /* 0x000000050800720c */ /* 0x000fc40003f24310 */
        /* <DEDUP_REMOVED lines=10> */
[----:B------:R-:W-:Y:S01]  /*0380*/  IMAD.MOV R13, RZ, RZ, -R2 ;  /* 0x000000ffff0d7224 */ /* 0x000fe200078e0a02 */
[----:B------:R-:W-:-:S06]  /*0390*/  ISETP.NE.U32.AND P2, PT, R2, RZ, PT ;  /* 0x000000ff0200720c */ /* 0x000fcc0003f45070 */
[----:B0-----:R-:W0:Y:S02]  /*03a0*/  MUFU.RCP R0, R0 ;  /* 0x0000000000007308 */ /* 0x001e240000001000 */
[----:B0-----:R-:W-:-:S06]  /*03b0*/  VIADD R4, R0, 0xffffffe ;  /* 0x0ffffffe00047836 */ /* 0x001fcc0000000000 */
[----:B------:R0:W1:Y:S02]  /*03c0*/  F2I.FTZ.U32.TRUNC.NTZ R5, R4 ;  /* 0x0000000400057305 */ /* 0x000064000021f000 */
[----:B0-----:R-:W-:Y:S02]  /*03d0*/  IMAD.MOV.U32 R4, RZ, RZ, RZ ;  /* 0x000000ffff047224 */ /* 0x001fe400078e00ff */
[----:B-1----:R-:W-:-:S04]  /*03e0*/  IMAD R13, R13, R5, RZ ;  /* 0x000000050d0d7224 */ /* 0x002fc800078e02ff */
[----:B------:R-:W-:-:S04]  /*03f0*/  IMAD.HI.U32 R12, R5, R13, R4 ;  /* 0x0000000d050c7227 */ /* 0x000fc800078e0004 */
[----:B------:R-:W-:Y:S02]  /*0400*/  IMAD.MOV.U32 R13, RZ, RZ, RZ ;  /* 0x000000ffff0d7224 */ /* 0x000fe400078e00ff */
[----:B------:R-:W-:-:S04]  /*0410*/  IMAD.HI.U32 R12, R12, R3, RZ ;  /* 0x000000030c0c7227 */ /* 0x000fc800078e00ff */
[----:B------:R-:W-:-:S04]  /*0420*/  IMAD.MOV R5, RZ, RZ, -R12 ;  /* 0x000000ffff057224 */ /* 0x000fc800078e0a0c */
[----:B------:R-:W-:-:S05]  /*0430*/  IMAD R3, R2, R5, R3 ;  /* 0x0000000502037224 */ /* 0x000fca00078e0203 */
[----:B------:R-:W-:-:S13]  /*0440*/  ISETP.GE.U32.AND P0, PT, R3, R2, PT ;  /* 0x000000020300720c */ /* 0x000fda0003f06070 */
[----:B------:R-:W-:Y:S01]  /*0450*/  @P0 IADD3 R3, PT, PT, -R2, R3, RZ ;  /* 0x0000000302030210 */ /* 0x000fe20007ffe1ff */
[----:B------:R-:W-:-:S03]  /*0460*/  @P0 VIADD R12, R12, 0x1 ;  /* 0x000000010c0c0836 */ /* 0x000fc60000000000 */
[----:B------:R-:W-:-:S13]  /*0470*/  ISETP.GE.U32.AND P1, PT, R3, R2, PT ;  /* 0x000000020300720c */ /* 0x000fda0003f26070 */
[----:B------:R-:W-:Y:S01]  /*0480*/  @P1 VIADD R12, R12, 0x1 ;  /* 0x000000010c0c1836 */ /* 0x000fe20000000000 */
[----:B------:R-:W-:Y:S01]  /*0490*/  @!P2 LOP3.LUT R12, RZ, R2, RZ, 0x33, !PT ;  /* 0x00000002ff0ca212 */ /* 0x000fe200078e33ff */
[----:B------:R-:W-:Y:S06]  /*04a0*/  BRA `(.L_x_6157) ;  /* 0x0000000000087947 */ /* 0x000fec0003800000 */
.L_x_6156:
[----:B------:R-:W-:-:S07]  /*04b0*/  MOV R0, 0x4d0 ;  /* 0x000004d000007802 */ /* 0x000fce0000000f00 */
[----:B------:R-:W-:Y:S05]  /*04c0*/  CALL.REL.NOINC `($__internal_95_$__cuda_sm20_div_u64) ;  /* 0x0000001c006c7944 */ /* 0x000fea0003c00000 */
.L_x_6157:
[----:B------:R-:W-:Y:S05]  /*04d0*/  BSYNC.RECONVERGENT B0 ;  /* 0x0000000000007941 */ /* 0x000fea0003800200 */
.L_x_6155:
[----:B------:R-:W-:Y:S01]  /*04e0*/  IADD3 R10, P1, PT, R12, R10, RZ ;  /* 0x0000000a0c0a7210 */ /* 0x000fe20007f3e0ff */
[----:B------:R-:W0:Y:S01]  /*04f0*/  S2R R4, SR_TID.X ;  /* 0x0000000000047919 */ /* 0x000e220000002100 */
[----:B------:R-:W1:Y:S01]  /*0500*/  LDC.64 R14, c[0x0][0x358] ;  /* 0x0000d600ff0e7b82 */ /* 0x000e620000000a00 */
[----:B------:R-:W-:Y:S01]  /*0510*/  BSSY.RECONVERGENT B0, `(.L_x_6158) ;  /* 0x00000a5000007945 */ /* 0x000fe20003800200 */
        /* <DEDUP_REMOVED lines=8> */
[----:B------:R-:W4:Y:S01]  /*05a0*/  LDC R3, c[0x0][0x3bc] ;  /* 0x0000ef00ff037b82 */ /* 0x000f220000000800 */
[----:B0-----:R-:W-:Y:S01]  /*05b0*/  IMAD R0, R9, UR4, R4 ;  /* 0x0000000409007c24 */ /* 0x001fe2000f8e0204 */
[----:B------:R-:W0:Y:S01]  /*05c0*/  LDCU.128 UR4, c[0x0][0x3d0] ;  /* 0x00007a00ff0477ac */ /* 0x000e220008000c00 */
[----:B--2---:R-:W-:-:S03]  /*05d0*/  IABS R23, R21 ;  /* 0x0000001500177213 */ /* 0x004fc60000000000 */
[----:B------:R-:W-:Y:S01]  /*05e0*/  IABS R20, R0 ;  /* 0x0000000000147213 */ /* 0x000fe20000000000 */
[----:B------:R-:W2:Y:S08]  /*05f0*/  I2F.RP R13, R23 ;  /* 0x00000017000d7306 */ /* 0x000eb00000209400 */
[----:B--2---:R-:W2:Y:S02]  /*0600*/  MUFU.RCP R13, R13 ;  /* 0x0000000d000d7308 */ /* 0x004ea40000001000 */
[----:B--2---:R-:W-:-:S06]  /*0610*/  IADD3 R16, PT, PT, R13, 0xffffffe, RZ ;  /* 0x0ffffffe0d107810 */ /* 0x004fcc0007ffe0ff */
[----:B------:R2:W5:Y:S02]  /*0620*/  F2I.FTZ.U32.TRUNC.NTZ R17, R16 ;  /* 0x0000001000117305 */ /* 0x000564000021f000 */
[----:B--2---:R-:W-:Y:S02]  /*0630*/  IMAD.MOV.U32 R16, RZ, RZ, RZ ;  /* 0x000000ffff107224 */ /* 0x004fe400078e00ff */
[----:B-----5:R-:W-:-:S04]  /*0640*/  IMAD.MOV R18, RZ, RZ, -R17 ;  /* 0x000000ffff127224 */ /* 0x020fc800078e0a11 */
[----:B------:R-:W-:-:S04]  /*0650*/  IMAD R19, R18, R23, RZ ;  /* 0x0000001712137224 */ /* 0x000fc800078e02ff */
[----:B------:R-:W-:Y:S01]  /*0660*/  IMAD.HI.U32 R17, R17, R19, R16 ;  /* 0x0000001311117227 */ /* 0x000fe200078e0010 */
[----:B----4-:R-:W-:-:S04]  /*0670*/  IABS R19, R3 ;  /* 0x0000000300137213 */ /* 0x010fc80000000000 */
[----:B------:R-:W2:Y:S01]  /*0680*/  I2F.RP R18, R19 ;  /* 0x0000001300127306 */ /* 0x000ea20000209400 */
[----:B------:R-:W-:-:S04]  /*0690*/  IMAD.HI.U32 R13, R17, R20, RZ ;  /* 0x00000014110d7227 */ /* 0x000fc800078e00ff */
        /* <DEDUP_REMOVED lines=9> */
[----:B------:R-:W-:Y:S02]  /*0730*/  ISETP.GE.AND P2, PT, R16, RZ, PT ;  /* 0x000000ff1000720c */ /* 0x000fe40003f46270 */
[----:B--2---:R-:W-:Y:S02]  /*0740*/  IADD3 R16, PT, PT, R18, 0xffffffe, RZ ;  /* 0x0ffffffe12107810 */ /* 0x004fe40007ffe0ff */
[----:B------:R-:W2:Y:S02]  /*0750*/  LDC R18, c[0x0][0x3c0] ;  /* 0x0000f000ff127b82 */ /* 0x000ea40000000800 */
[----:B------:R4:W5:Y:S01]  /*0760*/  F2I.FTZ.U32.TRUNC.NTZ R17, R16 ;  /* 0x0000001000117305 */ /* 0x000962000021f000 */
[----:B------:R-:W-:-:S06]  /*0770*/  @P0 VIADD R13, R13, 0x1 ;  /* 0x000000010d0d0836 */ /* 0x000fcc0000000000 */
[----:B------:R-:W-:Y:S01]  /*0780*/  @!P2 IMAD.MOV R13, RZ, RZ, -R13 ;  /* 0x000000ffff0da224 */ /* 0x000fe200078e0a0d */
[----:B------:R-:W-:Y:S01]  /*0790*/  @!P1 LOP3.LUT R13, RZ, R21, RZ, 0x33, !PT ;  /* 0x00000015ff0d9212 */ /* 0x000fe200078e33ff */
[----:B----4-:R-:W-:-:S03]  /*07a0*/  IMAD.MOV.U32 R16, RZ, RZ, RZ ;  /* 0x000000ffff107224 */ /* 0x010fc600078e00ff */
[----:B------:R-:W-:Y:S01]  /*07b0*/  IADD3 R22, PT, PT, -R13, RZ, RZ ;  /* 0x000000ff0d167210 */ /* 0x000fe20007ffe1ff */
[----:B-----5:R-:W-:-:S04]  /*07c0*/  IMAD.MOV R20, RZ, RZ, -R17 ;  /* 0x000000ffff147224 */ /* 0x020fc800078e0a11 */
[----:B------:R-:W-:Y:S02]  /*07d0*/  IMAD R22, R21, R22, R0 ;  /* 0x0000001615167224 */ /* 0x000fe400078e0200 */
[----:B------:R-:W-:-:S03]  /*07e0*/  IMAD R21, R20, R19, RZ ;  /* 0x0000001314157224 */ /* 0x000fc600078e02ff */
[----:B------:R-:W-:Y:S01]  /*07f0*/  IABS R24, R22 ;  /* 0x0000001600187213 */ /* 0x000fe20000000000 */
[----:B------:R-:W-:Y:S01]  /*0800*/  IMAD.HI.U32 R16, R17, R21, R16 ;  /* 0x0000001511107227 */ /* 0x000fe200078e0010 */
[----:B--2---:R-:W-:Y:S02]  /*0810*/  IABS R20, R18 ;  /* 0x0000001200147213 */ /* 0x004fe40000000000 */
[----:B------:R-:W-:Y:S02]  /*0820*/  ISETP.NE.AND P3, PT, R18, RZ, PT ;  /* 0x000000ff1200720c */ /* 0x000fe40003f65270 */
[----:B------:R-:W2:Y:S01]  /*0830*/  I2F.RP R21, R20 ;  /* 0x0000001400157306 */ /* 0x000ea20000209400 */
[----:B------:R-:W-:-:S04]  /*0840*/  IMAD.HI.U32 R16, R16, R24, RZ ;  /* 0x0000001810107227 */ /* 0x000fc800078e00ff */
[----:B------:R-:W-:-:S04]  /*0850*/  IMAD.MOV R17, RZ, RZ, -R16 ;  /* 0x000000ffff117224 */ /* 0x000fc800078e0a10 */
[----:B------:R-:W-:Y:S01]  /*0860*/  IMAD R24, R19, R17, R24 ;  /* 0x0000001113187224 */ /* 0x000fe200078e0218 */
[----:B------:R-:W-:-:S04]  /*0870*/  LOP3.LUT R17, R22, R3, RZ, 0x3c, !PT ;  /* 0x0000000316117212 */ /* 0x000fc800078e3cff */
[----:B------:R-:W-:Y:S01]  /*0880*/  ISETP.GT.U32.AND P1, PT, R19, R24, PT ;  /* 0x000000181300720c */ /* 0x000fe20003f24070 */
[----:B--2---:R-:W2:Y:S01]  /*0890*/  MUFU.RCP R21, R21 ;  /* 0x0000001500157308 */ /* 0x004ea20000001000 */
[----:B------:R-:W-:-:S11]  /*08a0*/  ISETP.GE.AND P2, PT, R17, RZ, PT ;  /* 0x000000ff1100720c */ /* 0x000fd60003f46270 */
[----:B------:R-:W-:Y:S01]  /*08b0*/  @!P1 IMAD.IADD R24, R24, 0x1, -R19 ;  /* 0x0000000118189824 */ /* 0x000fe200078e0a13 */
[----:B------:R-:W-:Y:S02]  /*08c0*/  @!P1 IADD3 R16, PT, PT, R16, 0x1, RZ ;  /* 0x0000000110109810 */ /* 0x000fe40007ffe0ff */
[----:B------:R-:W-:Y:S02]  /*08d0*/  ISETP.NE.AND P1, PT, R3, RZ, PT ;  /* 0x000000ff0300720c */ /* 0x000fe40003f25270 */
[----:B------:R-:W-:Y:S01]  /*08e0*/  ISETP.GE.U32.AND P0, PT, R24, R19, PT ;  /* 0x000000131800720c */ /* 0x000fe20003f06070 */
[----:B--2---:R-:W-:-:S04]  /*08f0*/  VIADD R23, R21, 0xffffffe ;  /* 0x0ffffffe15177836 */ /* 0x004fc80000000000 */
[----:B------:R-:W2:Y:S08]  /*0900*/  F2I.FTZ.U32.TRUNC.NTZ R17, R23 ;  /* 0x0000001700117305 */ /* 0x000eb0000021f000 */
[----:B------:R-:W-:-:S04]  /*0910*/  @P0 VIADD R16, R16, 0x1 ;  /* 0x0000000110100836 */ /* 0x000fc80000000000 */
[----:B------:R-:W-:Y:S02]  /*0920*/  IMAD.MOV.U32 R19, RZ, RZ, R16 ;  /* 0x000000ffff137224 */ /* 0x000fe400078e0010 */
[----:B--2---:R-:W-:Y:S02]  /*0930*/  IMAD.MOV R21, RZ, RZ, -R17 ;  /* 0x000000ffff157224 */ /* 0x004fe400078e0a11 */
        /* <DEDUP_REMOVED lines=10> */
[----:B------:R-:W-:Y:S01]  /*09e0*/  ISETP.GE.AND P2, PT, R24, RZ, PT ;  /* 0x000000ff1800720c */ /* 0x000fe20003f46270 */
[----:B------:R-:W2:Y:S02]  /*09f0*/  LDC.64 R22, c[0x0][0x398] ;  /* 0x0000e600ff167b82 */ /* 0x000ea40000000a00 */
[----:B------:R-:W-:-:S04]  /*0a00*/  IMAD.HI.U32 R26, R16, R21, RZ ;  /* 0x00000015101a7227 */ /* 0x000fc800078e00ff */
[----:B------:R-:W-:Y:S02]  /*0a10*/  IMAD.MOV R16, RZ, RZ, -R26 ;  /* 0x000000ffff107224 */ /* 0x000fe400078e0a1a */
[----:B------:R-:W4:Y:S02]  /*0a20*/  LDC.64 R24, c[0x0][0x3a8] ;  /* 0x0000ea00ff187b82 */ /* 0x000f240000000a00 */
[----:B------:R-:W-:-:S05]  /*0a30*/  IMAD R21, R20, R16, R21 ;  /* 0x0000001014157224 */ /* 0x000fca00078e0215 */
[----:B------:R-:W-:Y:S01]  /*0a40*/  ISETP.GT.U32.AND P1, PT, R20, R21, PT ;  /* 0x000000151400720c */ /* 0x000fe20003f24070 */
[----:B------:R-:W5:-:S12]  /*0a50*/  LDC.64 R16, c[0x0][0x390] ;  /* 0x0000e400ff107b82 */ /* 0x000f580000000a00 */
[----:B------:R-:W-:Y:S01]  /*0a60*/  @!P1 IMAD.IADD R21, R21, 0x1, -R20 ;  /* 0x0000000115159824 */ /* 0x000fe200078e0a14 */
[----:B------:R-:W-:Y:S02]  /*0a70*/  @!P1 IADD3 R26, PT, PT, R26, 0x1, RZ ;  /* 0x000000011a1a9810 */ /* 0x000fe40007ffe0ff */
[----:B--2---:R-:W-:Y:S02]  /*0a80*/  ISETP.NE.U32.AND P1, PT, R22, 0x1, PT ;  /* 0x000000011600780c */ /* 0x004fe40003f25070 */
[----:B------:R-:W-:Y:S02]  /*0a90*/  ISETP.GE.U32.AND P0, PT, R21, R20, PT ;  /* 0x000000141500720c */ /* 0x000fe40003f06070 */
[----:B------:R-:W2:Y:S01]  /*0aa0*/  LDC.64 R20, c[0x0][0x3a0] ;  /* 0x0000e800ff147b82 */ /* 0x000ea20000000a00 */
[----:B------:R-:W-:-:S04]  /*0ab0*/  ISETP.NE.AND.EX P1, PT, R23, RZ, PT, P1 ;  /* 0x000000ff1700720c */ /* 0x000fc80003f25310 */
[----:B------:R-:W-:-:S06]  /*0ac0*/  SEL R19, R19, RZ, P1 ;  /* 0x000000ff13137207 */ /* 0x000fcc0000800000 */
[----:B------:R-:W-:Y:S01]  /*0ad0*/  @P0 VIADD R26, R26, 0x1 ;  /* 0x000000011a1a0836 */ /* 0x000fe20000000000 */
[----:B-----5:R-:W-:-:S03]  /*0ae0*/  ISETP.NE.U32.AND P0, PT, R16, 0x1, PT ;  /* 0x000000011000780c */ /* 0x020fc60003f05070 */
[----:B------:R-:W-:Y:S01]  /*0af0*/  @!P2 IMAD.MOV R26, RZ, RZ, -R26 ;  /* 0x000000ffff1aa224 */ /* 0x000fe200078e0a1a */
[----:B------:R-:W-:Y:S02]  /*0b00*/  ISETP.NE.AND.EX P0, PT, R17, RZ, PT, P0 ;  /* 0x000000ff1100720c */ /* 0x000fe40003f05300 */
[----:B------:R-:W-:Y:S02]  /*0b10*/  @!P3 LOP3.LUT R26, RZ, R18, RZ, 0x33, !PT ;  /* 0x00000012ff1ab212 */ /* 0x000fe400078e33ff */
[----:B------:R-:W-:Y:S02]  /*0b20*/  SEL R13, R13, RZ, P0 ;  /* 0x000000ff0d0d7207 */ /* 0x000fe40000000000 */
[----:B----4-:R-:W-:Y:S01]  /*0b30*/  ISETP.NE.U32.AND P0, PT, R24, 0x1, PT ;  /* 0x000000011800780c */ /* 0x010fe20003f05070 */
[----:B------:R-:W-:Y:S01]  /*0b40*/  IMAD.MOV R17, RZ, RZ, -R26 ;  /* 0x000000ffff117224 */ /* 0x000fe200078e0a1a */
[----:B--2---:R-:W-:Y:S01]  /*0b50*/  ISETP.NE.U32.AND P2, PT, R20, 0x1, PT ;  /* 0x000000011400780c */ /* 0x004fe20003f45070 */
        /* <DEDUP_REMOVED lines=8> */
[----:B-1----:R-:W-:Y:S01]  /*0be0*/  R2UR UR4, R14 ;  /* 0x000000000e0472ca */ /* 0x002fe200000e0000 */
        /* <DEDUP_REMOVED lines=12> */
[----:B------:R-:W-:Y:S02]  /*0cb0*/  HFMA2 R13, -RZ, RZ, 3.7421875, 0 ;  /* 0x437c0000ff0d7431 */ /* 0x000fe400000001ff */
[----:B------:R-:W-:Y:S01]  /*0cc0*/  IMAD.MOV.U32 R20, RZ, RZ, 0x3bbb989d ;  /* 0x3bbb989dff147424 */ /* 0x000fe200078e00ff */
[----:B------:R-:W-:Y:S01]  /*0cd0*/  BSSY.RECONVERGENT B1, `(.L_x_6160) ;  /* 0x000001a000017945 */ /* 0x000fe20003800200 */
[----:B--2---:R-:W-:Y:S01]  /*0ce0*/  ISETP.NE.AND P0, PT, R18, RZ, PT ;  /* 0x000000ff1200720c */ /* 0x004fe20003f05270 */
[----:B---3--:R-:W-:-:S12]  /*0cf0*/  FMUL R0, R16, UR4 ;  /* 0x0000000410007c20 */ /* 0x008fd80008400000 */
[----:B------:R-:W0:Y:S02]  /*0d00*/  @!P0 LDC R0, c[0x0][0x3f0] ;  /* 0x0000fc00ff008b82 */ /* 0x000e240000000800 */
[----:B0-----:R-:W-:-:S05]  /*0d10*/  FMNMX R3, R0, -INF , !PT ;  /* 0xff80000000037809 */ /* 0x001fca0007800000 */
        /* <DEDUP_REMOVED lines=20> */
[----:B------:R-:W-:Y:S05]  /*0e60*/  CALL.REL.NOINC `($__internal_96_$__cuda_sm3x_div_rn_noftz_f32_slowpath) ;  /* 0x00000018001c7944 */ /* 0x000fea0003c00000 */
.L_x_6161:
[----:B------:R-:W-:Y:S05]  /*0e70*/  BSYNC.RECONVERGENT B1 ;  /* 0x0000000000017941 */ /* 0x000fea0003800200 */
.L_x_6160:
[----:B------:R-:W0:Y:S01]  /*0e80*/  LDCU.64 UR4, c[0x0][0x400] ;  /* 0x00008000ff0477ac */ /* 0x000e220008000a00 */
[----:B------:R-:W-:Y:S01]  /*0e90*/  IMAD.MOV.U32 R5, RZ, RZ, RZ ;  /* 0x000000ffff057224 */ /* 0x000fe200078e00ff */
[----:B------:R-:W1:Y:S01]  /*0ea0*/  LDCU.64 UR6, c[0x0][0x3f8] ;  /* 0x00007f00ff0677ac */ /* 0x000e620008000a00 */
[----:B0-----:R-:W-:Y:S01]  /*0eb0*/  IMAD R0, R6, UR4, RZ ;  /* 0x0000000406007c24 */ /* 0x001fe2000f8e02ff */
[----:B------:R-:W-:Y:S01]  /*0ec0*/  MOV R6, R8 ;  /* 0x0000000800067202 */ /* 0x000fe20000000f00 */
[----:B------:R-:W-:Y:S01]  /*0ed0*/  IMAD.WIDE.U32 R16, R9, UR4, R4 ;  /* 0x0000000409107c25 */ /* 0x000fe2000f8e0004 */
[----:B------:R-:W-:-:S03]  /*0ee0*/  R2UR UR4, R14 ;  /* 0x000000000e0472ca */ /* 0x000fc600000e0000 */
[----:B------:R-:W-:Y:S01]  /*0ef0*/  IMAD R9, R9, UR5, R0 ;  /* 0x0000000509097c24 */ /* 0x000fe2000f8e0200 */
[----:B------:R-:W-:Y:S02]  /*0f00*/  R2UR UR5, R15 ;  /* 0x000000000f0572ca */ /* 0x000fe400000e0000 */
[----:B-1----:R-:W-:Y:S01]  /*0f10*/  LEA R18, P0, R16, UR6, 0x2 ;  /* 0x0000000610127c11 */ /* 0x002fe2000f8010ff */
[----:B------:R-:W-:-:S05]  /*0f20*/  IMAD.IADD R9, R17, 0x1, R9 ;  /* 0x0000000111097824 */ /* 0x000fca00078e0209 */
[----:B------:R-:W-:Y:S01]  /*0f30*/  LEA.HI.X R19, R16, UR7, R9, 0x2, P0 ;  /* 0x0000000710137c11 */ /* 0x000fe200080f1409 */
[----:B------:R-:W-:-:S04]  /*0f40*/  IMAD.MOV.U32 R9, RZ, RZ, R11 ;  /* 0x000000ffff097224 */ /* 0x000fc800078e000b */
[----:B------:R2:W-:Y:S03]  /*0f50*/  STG.E desc[UR4][R18.64], R3 ;  /* 0x0000000312007986 */ /* 0x0005e6000c101904 */
.L_x_6159:
[----:B------:R-:W-:Y:S05]  /*0f60*/  BSYNC.RECONVERGENT B0 ;  /* 0x0000000000007941 */ /* 0x000fea0003800200 */
.L_x_6158:
[----:B------:R-:W-:Y:S01]  /*0f70*/  ISETP.NE.U32.AND P0, PT, R10, RZ, PT ;  /* 0x000000ff0a00720c */ /* 0x000fe20003f05070 */
[----:B------:R-:W3:Y:S03]  /*0f80*/  LDC R11, c[0x0][0x3b8] ;  /* 0x0000ee00ff0b7b82 */ /* 0x000ee60000000800 */
[----:B------:R-:W-:-:S05]  /*0f90*/  ISETP.NE.AND.EX P0, PT, R12, RZ, PT, P0 ;  /* 0x000000ff0c00720c */ /* 0x000fca0003f05300 */
[----:B------:R-:W4:Y:S08]  /*0fa0*/  LDC R10, c[0x0][0x3bc] ;  /* 0x0000ef00ff0a7b82 */ /* 0x000f300000000800 */
[----:B------:R-:W0:Y:S08]  /*0fb0*/  LDC R8, c[0x0][0x3c0] ;  /* 0x0000f000ff087b82 */ /* 0x000e300000000800 */
[----:B------:R-:W0:Y:S08]  /*0fc0*/  LDC.64 R16, c[0x0][0x3a0] ;  /* 0x0000e800ff107b82 */ /* 0x000e300000000a00 */
[----:B--2---:R-:W2:Y:S01]  /*0fd0*/  LDC.64 R18, c[0x0][0x3a8] ;  /* 0x0000ea00ff127b82 */ /* 0x004ea20000000a00 */
[----:B------:R-:W-:Y:S05]  /*0fe0*/  @!P0 EXIT ;  /* 0x000000000000894d */ /* 0x000fea0003800000 */
[----:B------:R-:W-:Y:S01]  /*0ff0*/  BSSY.RECONVERGENT B0, `(.L_x_6162) ;  /* 0x0000127000007945 */ /* 0x000fe20003800200 */
.L_x_6167:
[----:B---3--:R-:W-:Y:S01]  /*1000*/  IABS R23, R11 ;  /* 0x0000000b00177213 */ /* 0x008fe20000000000 */
[----:B0-----:R-:W-:Y:S01]  /*1010*/  IMAD R0, R9, UR52, R4 ;  /* 0x0000003409007c24 */ /* 0x001fe2000f8e0204 */
[----:B------:R-:W-:Y:S02]  /*1020*/  ISETP.NE.AND P3, PT, R8, RZ, PT ;  /* 0x000000ff0800720c */ /* 0x000fe40003f65270 */
[----:B------:R-:W0:Y:S01]  /*1030*/  I2F.RP R3, R23 ;  /* 0x0000001700037306 */ /* 0x000e220000209400 */
[C---:B-1----:R-:W-:Y:S02]  /*1040*/  R2UR UR6, R14.reuse ;  /* 0x000000000e0672ca */ /* 0x042fe400000e0000 */
[----:B------:R-:W-:Y:S02]  /*1050*/  IABS R20, R0 ;  /* 0x0000000000147213 */ /* 0x000fe40000000000 */
[----:B------:R-:W-:Y:S02]  /*1060*/  R2UR UR7, R15 ;  /* 0x000000000f0772ca */ /* 0x000fe400000e0000 */
[----:B------:R-:W-:-:S02]  /*1070*/  R2UR UR4, R14 ;  /* 0x000000000e0472ca */ /* 0x000fc400000e0000 */
[----:B------:R-:W-:Y:S01]  /*1080*/  R2UR UR5, R15 ;  /* 0x000000000f0572ca */ /* 0x000fe200000e0000 */
[----:B0-----:R-:W0:Y:S02]  /*1090*/  MUFU.RCP R3, R3 ;  /* 0x0000000300037308 */ /* 0x001e240000001000 */
[----:B0-----:R-:W-:-:S06]  /*10a0*/  VIADD R13, R3, 0xffffffe ;  /* 0x0ffffffe030d7836 */ /* 0x001fcc0000000000 */
[----:B------:R-:W0:Y:S02]  /*10b0*/  F2I.FTZ.U32.TRUNC.NTZ R13, R13 ;  /* 0x0000000d000d7305 */ /* 0x000e24000021f000 */
[----:B0-----:R-:W-:-:S04]  /*10c0*/  IMAD.MOV R12, RZ, RZ, -R13 ;  /* 0x000000ffff0c7224 */ /* 0x001fc800078e0a0d */
[----:B------:R-:W-:Y:S02]  /*10d0*/  IMAD R21, R12, R23, RZ ;  /* 0x000000170c157224 */ /* 0x000fe400078e02ff */
[----:B------:R-:W-:-:S04]  /*10e0*/  IMAD.MOV.U32 R12, RZ, RZ, RZ ;  /* 0x000000ffff0c7224 */ /* 0x000fc800078e00ff */
[----:B------:R-:W-:Y:S01]  /*10f0*/  IMAD.HI.U32 R21, R13, R21, R12 ;  /* 0x000000150d157227 */ /* 0x000fe200078e000c */
[----:B------:R-:W-:Y:S02]  /*1100*/  MOV R12, R20 ;  /* 0x00000014000c7202 */ /* 0x000fe40000000f00 */
[----:B----4-:R-:W-:-:S03]  /*1110*/  IABS R20, R10 ;  /* 0x0000000a00147213 */ /* 0x010fc60000000000 */
[----:B------:R-:W-:-:S04]  /*1120*/  IMAD.HI.U32 R3, R21, R12, RZ ;  /* 0x0000000c15037227 */ /* 0x000fc800078e00ff */
[----:B------:R-:W-:Y:S02]  /*1130*/  IMAD.MOV.U32 R21, RZ, RZ, R20 ;  /* 0x000000ffff157224 */ /* 0x000fe400078e0014 */
[----:B------:R-:W-:Y:S02]  /*1140*/  IMAD.MOV R13, RZ, RZ, -R3 ;  /* 0x000000ffff0d7224 */ /* 0x000fe400078e0a03 */
        /* <DEDUP_REMOVED lines=15> */
[----:B0-----:R-:W-:-:S04]  /*1240*/  HFMA2 R12, -RZ, RZ, 0, 0 ;  /* 0x00000000ff0c7431 */ /* 0x001fc800000001ff */
[----:B------:R-:W-:Y:S02]  /*1250*/  IMAD.MOV R23, RZ, RZ, -R3 ;  /* 0x000000ffff177224 */ /* 0x000fe400078e0a03 */
[--C-:B-1----:R-:W-:Y:S02]  /*1260*/  IMAD.MOV R20, RZ, RZ, -R13.reuse ;  /* 0x000000ffff147224 */ /* 0x102fe400078e0a0d */
[----:B------:R-:W-:Y:S02]  /*1270*/  IMAD R23, R11, R23, R0 ;  /* 0x000000170b177224 */ /* 0x000fe400078e0200 */
[----:B------:R-:W-:Y:S01]  /*1280*/  IMAD R25, R20, R21, RZ ;  /* 0x0000001514197224 */ /* 0x000fe200078e02ff */
[----:B------:R-:W-:Y:S02]  /*1290*/  IABS R20, R8 ;  /* 0x0000000800147213 */ /* 0x000fe40000000000 */
        /* <DEDUP_REMOVED lines=21> */
[----:B------:R-:W-:-:S04]  /*13f0*/  IMAD R25, R25, R20, RZ ;  /* 0x0000001419197224 */ /* 0x000fc800078e02ff */
[----:B------:R-:W-:-:S04]  /*1400*/  IMAD.MOV R12, RZ, RZ, -R21 ;  /* 0x000000ffff0c7224 */ /* 0x000fc800078e0a15 */
[----:B------:R-:W-:Y:S01]  /*1410*/  IMAD R23, R10, R12, R23 ;  /* 0x0000000c0a177224 */ /* 0x000fe200078e0217 */
[----:B------:R-:W-:-:S04]  /*1420*/  MOV R12, RZ ;  /* 0x000000ff000c7202 */ /* 0x000fc80000000f00 */
        /* <DEDUP_REMOVED lines=10> */
[----:B0-----:R-:W-:Y:S02]  /*14d0*/  ISETP.NE.U32.AND P1, PT, R24, 0x1, PT ;  /* 0x000000011800780c */ /* 0x001fe40003f25070 */
[----:B------:R-:W-:Y:S02]  /*14e0*/  ISETP.GE.U32.AND P0, PT, R27, R20, PT ;  /* 0x000000141b00720c */ /* 0x000fe40003f06070 */
[----:B------:R-:W-:Y:S02]  /*14f0*/  LOP3.LUT R20, R23, R8, RZ, 0x3c, !PT ;  /* 0x0000000817147212 */ /* 0x000fe400078e3cff */
[----:B------:R-:W-:Y:S02]  /*1500*/  ISETP.NE.AND.EX P1, PT, R25, RZ, PT, P1 ;  /* 0x000000ff1900720c */ /* 0x000fe40003f25310 */
[----:B------:R-:W-:-:S02]  /*1510*/  ISETP.GE.AND P2, PT, R20, RZ, PT ;  /* 0x000000ff1400720c */ /* 0x000fc40003f46270 */
[----:B------:R-:W-:-:S05]  /*1520*/  SEL R21, R21, RZ, P1 ;  /* 0x000000ff15157207 */ /* 0x000fca0000800000 */
[----:B------:R-:W-:Y:S01]  /*1530*/  @P0 VIADD R22, R22, 0x1 ;  /* 0x0000000116160836 */ /* 0x000fe20000000000 */
[----:B-1----:R-:W-:-:S04]  /*1540*/  ISETP.NE.U32.AND P0, PT, R12, 0x1, PT ;  /* 0x000000010c00780c */ /* 0x002fc80003f05070 */
[----:B------:R-:W-:Y:S02]  /*1550*/  ISETP.NE.AND.EX P0, PT, R13, RZ, PT, P0 ;  /* 0x000000ff0d00720c */ /* 0x000fe40003f05300 */
[----:B------:R-:W-:Y:S02]  /*1560*/  @!P2 IADD3 R22, PT, PT, -R22, RZ, RZ ;  /* 0x000000ff1616a210 */ /* 0x000fe40007ffe1ff */
[----:B------:R-:W-:Y:S02]  /*1570*/  @!P3 LOP3.LUT R22, RZ, R8, RZ, 0x33, !PT ;  /* 0x00000008ff16b212 */ /* 0x000fe400078e33ff */
[----:B------:R-:W-:Y:S02]  /*1580*/  ISETP.NE.U32.AND P2, PT, R16, 0x1, PT ;  /* 0x000000011000780c */ /* 0x000fe40003f45070 */
[----:B------:R-:W-:Y:S01]  /*1590*/  SEL R3, R3, RZ, P0 ;  /* 0x000000ff03037207 */ /* 0x000fe20000000000 */
[----:B------:R-:W-:Y:S01]  /*15a0*/  IMAD.MOV R13, RZ, RZ, -R22 ;  /* 0x000000ffff0d7224 */ /* 0x000fe200078e0a16 */
[----:B--2---:R-:W-:-:S02]  /*15b0*/  ISETP.NE.U32.AND P3, PT, R18, 0x1, PT ;  /* 0x000000011200780c */ /* 0x004fc40003f65070 */
[----:B------:R-:W-:Y:S01]  /*15c0*/  ISETP.NE.AND.EX P2, PT, R17, RZ, PT, P2 ;  /* 0x000000ff1100720c */ /* 0x000fe20003f45320 */
[----:B------:R-:W-:Y:S01]  /*15d0*/  IMAD R12, R3, UR36, RZ ;  /* 0x00000024030c7c24 */ /* 0x000fe2000f8e02ff */
[----:B------:R-:W-:Y:S01]  /*15e0*/  ISETP.NE.AND.EX P3, PT, R19, RZ, PT, P3 ;  /* 0x000000ff1300720c */ /* 0x000fe20003f65330 */
[----:B------:R-:W-:Y:S01]  /*15f0*/  IMAD R23, R8, R13, R23 ;  /* 0x0000000d08177224 */ /* 0x000fe200078e0217 */
[----:B------:R-:W-:Y:S01]  /*1600*/  SEL R22, R22, RZ, P2 ;  /* 0x000000ff16167207 */ /* 0x000fe20001000000 */
        /* <DEDUP_REMOVED lines=38> */
[----:B------:R-:W-:Y:S05]  /*1870*/  CALL.REL.NOINC `($__internal_96_$__cuda_sm3x_div_rn_noftz_f32_slowpath) ;  /* 0x0000000c00987944 */ /* 0x000fea0003c00000 */
.L_x_6164:
[----:B------:R-:W-:Y:S05]  /*1880*/  BSYNC.RECONVERGENT B1 ;  /* 0x0000000000017941 */ /* 0x000fea0003800200 */
.L_x_6163:
[----:B------:R-:W-:Y:S01]  /*1890*/  IABS R12, R11 ;  /* 0x0000000b000c7213 */ /* 0x000fe20000000000 */
[----:B------:R-:W-:Y:S01]  /*18a0*/  IMAD.MOV.U32 R21, RZ, RZ, RZ ;  /* 0x000000ffff157224 */ /* 0x000fe200078e00ff */
[----:B------:R-:W-:Y:S02]  /*18b0*/  IADD3 R13, P4, PT, R2, R9, RZ ;  /* 0x00000009020d7210 */ /* 0x000fe40007f9e0ff */
[----:B------:R-:W0:Y:S01]  /*18c0*/  I2F.RP R20, R12 ;  /* 0x0000000c00147306 */ /* 0x000e220000209400 */
[C---:B------:R-:W-:Y:S02]  /*18d0*/  R2UR UR4, R14.reuse ;  /* 0x000000000e0472ca */ /* 0x040fe400000e0000 */
[C---:B------:R-:W-:Y:S02]  /*18e0*/  R2UR UR5, R15.reuse ;  /* 0x000000000f0572ca */ /* 0x040fe400000e0000 */
[----:B------:R-:W-:Y:S02]  /*18f0*/  R2UR UR8, R14 ;  /* 0x000000000e0872ca */ /* 0x000fe400000e0000 */
[----:B------:R-:W-:-:S02]  /*1900*/  R2UR UR9, R15 ;  /* 0x000000000f0972ca */ /* 0x000fc400000e0000 */
[----:B------:R-:W-:Y:S02]  /*1910*/  R2UR UR6, R14 ;  /* 0x000000000e0672ca */ /* 0x000fe400000e0000 */
[----:B------:R-:W-:Y:S01]  /*1920*/  R2UR UR7, R15 ;  /* 0x000000000f0772ca */ /* 0x000fe200000e0000 */
[----:B0-----:R-:W0:Y:S02]  /*1930*/  MUFU.RCP R20, R20 ;  /* 0x0000001400147308 */ /* 0x001e240000001000 */
[----:B0-----:R-:W-:Y:S02]  /*1940*/  VIADD R22, R20, 0xffffffe ;  /* 0x0ffffffe14167836 */ /* 0x001fe40000000000 */
[----:B------:R-:W-:-:S04]  /*1950*/  IMAD.MOV.U32 R20, RZ, RZ, R4 ;  /* 0x000000ffff147224 */ /* 0x000fc800078e0004 */
[----:B------:R0:W1:Y:S01]  /*1960*/  F2I.FTZ.U32.TRUNC.NTZ R23, R22 ;  /* 0x0000001600177305 */ /* 0x000062000021f000 */
[--C-:B------:R-:W-:Y:S02]  /*1970*/  IMAD R0, R13, UR52, R20.reuse ;  /* 0x000000340d007c24 */ /* 0x100fe4000f8e0214 */
[----:B------:R-:W-:-:S03]  /*1980*/  IMAD.WIDE.U32 R20, R9, UR50, R20 ;  /* 0x0000003209147c25 */ /* 0x000fc6000f8e0014 */
[----:B------:R-:W-:Y:S01]  /*1990*/  IABS R24, R0 ;  /* 0x0000000000187213 */ /* 0x000fe20000000000 */
[----:B0-----:R-:W-:Y:S02]  /*19a0*/  HFMA2 R22, -RZ, RZ, 0, 0 ;  /* 0x00000000ff167431 */ /* 0x001fe400000001ff */
[----:B-1----:R-:W-:-:S04]  /*19b0*/  IMAD.MOV R25, RZ, RZ, -R23 ;  /* 0x000000ffff197224 */ /* 0x002fc800078e0a17 */
[----:B------:R-:W-:-:S04]  /*19c0*/  IMAD R25, R25, R12, RZ ;  /* 0x0000000c19197224 */ /* 0x000fc800078e02ff */
[----:B------:R-:W-:Y:S01]  /*19d0*/  IMAD.HI.U32 R26, R23, R25, R22 ;  /* 0x00000019171a7227 */ /* 0x000fe200078e0016 */
[----:B------:R-:W-:-:S03]  /*19e0*/  IABS R25, R10 ;  /* 0x0000000a00197213 */ /* 0x000fc60000000000 */
[----:B------:R-:W-:Y:S02]  /*19f0*/  IMAD.MOV.U32 R23, RZ, RZ, R24 ;  /* 0x000000ffff177224 */ /* 0x000fe400078e0018 */
[----:B------:R-:W-:Y:S02]  /*1a00*/  IMAD.MOV.U32 R24, RZ, RZ, R25 ;  /* 0x000000ffff187224 */ /* 0x000fe400078e0019 */
        /* <DEDUP_REMOVED lines=11> */
[----:B------:R-:W-:-:S04]  /*1ac0*/  ISETP.GE.AND P6, PT, R12, RZ, PT ;  /* 0x000000ff0c00720c */ /* 0x000fc80003fc6270 */
[----:B------:R-:W0:Y:S03]  /*1ad0*/  F2I.FTZ.U32.TRUNC.NTZ R23, R23 ;  /* 0x0000001700177305 */ /* 0x000e26000021f000 */
[----:B------:R-:W-:Y:S01]  /*1ae0*/  @P5 VIADD R22, R22, 0x1 ;  /* 0x0000000116165836 */ /* 0x000fe20000000000 */
[----:B------:R-:W-:-:S03]  /*1af0*/  ISETP.NE.AND P5, PT, R11, RZ, PT ;  /* 0x000000ff0b00720c */ /* 0x000fc60003fa5270 */
[----:B------:R-:W-:Y:S02]  /*1b00*/  IMAD.MOV.U32 R12, RZ, RZ, R22 ;  /* 0x000000ffff0c7224 */ /* 0x000fe400078e0016 */
[----:B------:R-:W-:-:S03]  /*1b10*/  IMAD.MOV.U32 R22, RZ, RZ, RZ ;  /* 0x000000ffff167224 */ /* 0x000fc600078e00ff */
[----:B------:R-:W-:Y:S01]  /*1b20*/  @!P6 IADD3 R12, PT, PT, -R12, RZ, RZ ;  /* 0x000000ff0c0ce210 */ /* 0x000fe20007ffe1ff */
[----:B0-----:R-:W-:-:S04]  /*1b30*/  IMAD.MOV R27, RZ, RZ, -R23 ;  /* 0x000000ffff1b7224 */ /* 0x001fc800078e0a17 */
[----:B------:R-:W-:Y:S01]  /*1b40*/  @!P5 LOP3.LUT R12, RZ, R11, RZ, 0x33, !PT ;  /* 0x0000000bff0cd212 */ /* 0x000fe200078e33ff */
[----:B------:R-:W-:-:S04]  /*1b50*/  IMAD R27, R27, R24, RZ ;  /* 0x000000181b1b7224 */ /* 0x000fc800078e02ff */
[----:B------:R-:W-:Y:S01]  /*1b60*/  IMAD.MOV R25, RZ, RZ, -R12 ;  /* 0x000000ffff197224 */ /* 0x000fe200078e0a0c */
[----:B------:R-:W-:Y:S01]  /*1b70*/  SEL R12, R12, RZ, P0 ;  /* 0x000000ff0c0c7207 */ /* 0x000fe20000000000 */
[----:B------:R-:W-:-:S04]  /*1b80*/  IMAD.HI.U32 R26, R23, R27, R22 ;  /* 0x0000001b171a7227 */ /* 0x000fc800078e0016 */
[----:B------:R-:W-:Y:S02]  /*1b90*/  IMAD R25, R11, R25, R0 ;  /* 0x000000190b197224 */ /* 0x000fe400078e0200 */
[----:B------:R-:W-:-:S03]  /*1ba0*/  IMAD R22, R6, UR50, RZ ;  /* 0x0000003206167c24 */ /* 0x000fc6000f8e02ff */
[----:B------:R-:W-:Y:S01]  /*1bb0*/  IABS R27, R25 ;  /* 0x00000019001b7213 */ /* 0x000fe20000000000 */
[----:B------:R-:W-:Y:S01]  /*1bc0*/  IMAD R9, R9, UR51, R22 ;  /* 0x0000003309097c24 */ /* 0x000fe2000f8e0216 */
[----:B------:R-:W-:-:S03]  /*1bd0*/  LEA R22, P5, R20, UR48, 0x2 ;  /* 0x0000003014167c11 */ /* 0x000fc6000f8a10ff */
[----:B------:R-:W-:-:S04]  /*1be0*/  IMAD.HI.U32 R26, R26, R27, RZ ;  /* 0x0000001b1a1a7227 */ /* 0x000fc800078e00ff */
[----:B------:R-:W-:Y:S02]  /*1bf0*/  IMAD.IADD R9, R21, 0x1, R9 ;  /* 0x0000000115097824 */ /* 0x000fe400078e0209 */
[----:B------:R-:W-:-:S03]  /*1c00*/  IMAD.MOV R21, RZ, RZ, -R26 ;  /* 0x000000ffff157224 */ /* 0x000fc600078e0a1a */
[----:B------:R-:W-:Y:S01]  /*1c10*/  LEA.HI.X R23, R20, UR49, R9, 0x2, P5 ;  /* 0x0000003114177c11 */ /* 0x000fe2000a8f1409 */
[C---:B------:R-:W-:Y:S01]  /*1c20*/  IMAD R21, R24.reuse, R21, R27 ;  /* 0x0000001518157224 */ /* 0x040fe200078e021b */
[----:B------:R-:W-:Y:S02]  /*1c30*/  IABS R9, R8 ;  /* 0x0000000800097213 */ /* 0x000fe40000000000 */
[----:B------:R-:W-:Y:S01]  /*1c40*/  LOP3.LUT R20, R25, R10, RZ, 0x3c, !PT ;  /* 0x0000000a19147212 */ /* 0x000fe200078e3cff */
[----:B------:R0:W-:Y:S01]  /*1c50*/  STG.E desc[UR4][R22.64], R3 ;  /* 0x0000000316007986 */ /* 0x0001e2000c101904 */
[----:B------:R-:W-:Y:S01]  /*1c60*/  ISETP.GT.U32.AND P6, PT, R24, R21, PT ;  /* 0x000000151800720c */ /* 0x000fe20003fc4070 */
[----:B------:R-:W1:-:S12]  /*1c70*/  I2F.RP R27, R9 ;  /* 0x00000009001b7306 */ /* 0x000e580000209400 */
[-C--:B------:R-:W-:Y:S01]  /*1c80*/  @!P6 IADD3 R21, PT, PT, R21, -R24.reuse, RZ ;  /* 0x800000181515e210 */ /* 0x080fe20007ffe0ff */
[----:B------:R-:W-:Y:S01]  /*1c90*/  @!P6 VIADD R26, R26, 0x1 ;  /* 0x000000011a1ae836 */ /* 0x000fe20000000000 */
[----:B------:R-:W-:Y:S01]  /*1ca0*/  ISETP.GE.AND P6, PT, R20, RZ, PT ;  /* 0x000000ff1400720c */ /* 0x000fe20003fc6270 */
[----:B-1----:R-:W1:Y:S01]  /*1cb0*/  MUFU.RCP R27, R27 ;  /* 0x0000001b001b7308 */ /* 0x002e620000001000 */
[----:B------:R-:W-:-:S13]  /*1cc0*/  ISETP.GE.U32.AND P5, PT, R21, R24, PT ;  /* 0x000000181500720c */ /* 0x000fda0003fa6070 */
[----:B------:R-:W-:Y:S01]  /*1cd0*/  @P5 VIADD R26, R26, 0x1 ;  /* 0x000000011a1a5836 */ /* 0x000fe20000000000 */
[----:B------:R-:W-:Y:S01]  /*1ce0*/  ISETP.NE.AND P5, PT, R10, RZ, PT ;  /* 0x000000ff0a00720c */ /* 0x000fe20003fa5270 */
[----:B-1----:R-:W-:-:S03]  /*1cf0*/  VIADD R21, R27, 0xffffffe ;  /* 0x0ffffffe1b157836 */ /* 0x002fc60000000000 */
[----:B------:R-:W-:-:S03]  /*1d00*/  MOV R24, R26 ;  /* 0x0000001a00187202 */ /* 0x000fc60000000f00 */
[----:B------:R-:W1:Y:S02]  /*1d10*/  F2I.FTZ.U32.TRUNC.NTZ R21, R21 ;  /* 0x0000001500157305 */ /* 0x000e64000021f000 */
[----:B------:R-:W-:-:S04]  /*1d20*/  @!P6 IMAD.MOV R24, RZ, RZ, -R24 ;  /* 0x000000ffff18e224 */ /* 0x000fc800078e0a18 */
[----:B------:R-:W-:-:S05]  /*1d30*/  @!P5 LOP3.LUT R24, RZ, R10, RZ, 0x33, !PT ;  /* 0x0000000aff18d212 */ /* 0x000fca00078e33ff */
[----:B------:R-:W-:Y:S01]  /*1d40*/  IMAD.MOV R20, RZ, RZ, -R24 ;  /* 0x000000ffff147224 */ /* 0x000fe200078e0a18 */
[----:B------:R-:W-:-:S03]  /*1d50*/  SEL R24, R24, RZ, P1 ;  /* 0x000000ff18187207 */ /* 0x000fc60000800000 */
[----:B------:R-:W-:Y:S02]  /*1d60*/  IMAD R25, R10, R20, R25 ;  /* 0x000000140a197224 */ /* 0x000fe400078e0219 */
[----:B------:R-:W-:Y:S02]  /*1d70*/  HFMA2 R20, -RZ, RZ, 0, 0 ;  /* 0x00000000ff147431 */ /* 0x000fe400000001ff */
[----:B-1----:R-:W-:-:S04]  /*1d80*/  IMAD.MOV R26, RZ, RZ, -R21 ;  /* 0x000000ffff1a7224 */ /* 0x002fc800078e0a15 */
        /* <DEDUP_REMOVED lines=11> */
[----:B------:R-:W-:Y:S01]  /*1e40*/  ISETP.GE.AND P6, PT, R9, RZ, PT ;  /* 0x000000ff0900720c */ /* 0x000fe20003fc6270 */
[----:B------:R-:W-:-:S04]  /*1e50*/  IMAD R9, R12, UR36, RZ ;  /* 0x000000240c097c24 */ /* 0x000fc8000f8e02ff */
[----:B------:R-:W-:Y:S02]  /*1e60*/  IMAD R9, R24, UR37, R9 ;  /* 0x0000002518097c24 */ /* 0x000fe4000f8e0209 */
[----:B------:R-:W-:Y:S02]  /*1e70*/  @P5 IADD3 R20, PT, PT, R20, 0x1, RZ ;  /* 0x0000000114145810 */ /* 0x000fe40007ffe0ff */
[----:B------:R-:W-:-:S04]  /*1e80*/  ISETP.NE.AND P5, PT, R8, RZ, PT ;  /* 0x000000ff0800720c */ /* 0x000fc80003fa5270 */
[----:B------:R-:W-:-:S09]  /*1e90*/  @!P6 IMAD.MOV R20, RZ, RZ, -R20 ;  /* 0x000000ffff14e224 */ /* 0x000fd200078e0a14 */
[----:B------:R-:W-:-:S05]  /*1ea0*/  @!P5 LOP3.LUT R20, RZ, R8, RZ, 0x33, !PT ;  /* 0x00000008ff14d212 */ /* 0x000fca00078e33ff */
[----:B------:R-:W-:Y:S01]  /*1eb0*/  IMAD.MOV R21, RZ, RZ, -R20 ;  /* 0x000000ffff157224 */ /* 0x000fe200078e0a14 */
[----:B------:R-:W-:-:S03]  /*1ec0*/  SEL R20, R20, RZ, P2 ;  /* 0x000000ff14147207 */ /* 0x000fc60001000000 */
[----:B------:R-:W-:Y:S01]  /*1ed0*/  IMAD R25, R8, R21, R25 ;  /* 0x0000001508197224 */ /* 0x000fe200078e0219 */
[----:B------:R-:W-:Y:S01]  /*1ee0*/  SHF.R.S64 R21, RZ, 0x1e, R0 ;  /* 0x0000001eff157819 */ /* 0x000fe20000001000 */
        /* <DEDUP_REMOVED lines=10> */
[----:B0-----:R-:W-:Y:S01]  /*1f90*/  MOV R3, 0x437c0000 ;  /* 0x437c000000037802 */ /* 0x001fe20000000f00 */
[----:B------:R-:W-:Y:S01]  /*1fa0*/  BSSY.RECONVERGENT B1, `(.L_x_6165) ;  /* 0x000001b000017945 */ /* 0x000fe20003800200 */
[----:B------:R-:W-:Y:S01]  /*1fb0*/  IMAD.X R6, R7, 0x1, R6, P4 ;  /* 0x0000000107067824 */ /* 0x000fe200020e0606 */
        /* <DEDUP_REMOVED lines=25> */
.L_x_6166:
[----:B------:R-:W-:Y:S05]  /*2150*/  BSYNC.RECONVERGENT B1 ;  /* 0x0000000000017941 */ /* 0x000fea0003800200 */
.L_x_6165:
        /* <DEDUP_REMOVED lines=11> */
[----:B------:R0:W-:Y:S02]  /*2210*/  STG.E desc[UR4][R22.64], R3 ;  /* 0x0000000316007986 */ /* 0x0001e4000c101904 */
[----:B------:R-:W-:Y:S01]  /*2220*/  IMAD.X R6, R7, 0x1, R6, P0 ;  /* 0x0000000107067824 */ /* 0x000fe200000e0606 */
[----:B------:R-:W-:-:S04]  /*2230*/  ISETP.GE.U32.AND P0, PT, R9, UR46, PT ;  /* 0x0000002e09007c0c */ /* 0x000fc8000bf06070 */
[----:B------:R-:W-:-:S13]  /*2240*/  ISETP.GE.AND.EX P0, PT, R6, UR47, PT, P0 ;  /* 0x0000002f06007c0c */ /* 0x000fda000bf06300 */
[----:B0-----:R-:W-:Y:S05]  /*2250*/  @!P0 BRA `(.L_x_6167) ;  /* 0xffffffec00688947 */ /* 0x001fea000383ffff */
[----:B------:R-:W-:Y:S05]  /*2260*/  BSYNC.RECONVERGENT B0 ;  /* 0x0000000000007941 */ /* 0x000fea0003800200 */
.L_x_6162:
[----:B------:R-:W-:Y:S05]  /*2270*/  EXIT ;  /* 0x000000000000794d */ /* 0x000fea0003800000 */
        .weak           $__internal_95_$__cuda_sm20_div_u64
        .type           $__internal_95_$__cuda_sm20_div_u64,@function
        .size           $__internal_95_$__cuda_sm20_div_u64,($__internal_96_$__cuda_sm3x_div_rn_noftz_f32_slowpath - $__internal_95_$__cuda_sm20_div_u64)
$__internal_95_$__cuda_sm20_div_u64:
[----:B------:R-:W-:Y:S01]  /*2280*/  MOV R16, R2 ;  /* 0x0000000200107202 */ /* 0x000fe20000000f00 */
[----:B------:R-:W-:-:S04]  /*2290*/  IMAD.MOV.U32 R17, RZ, RZ, R7 ;  /* 0x000000ffff117224 */ /* 0x000fc800078e0007 */
[----:B------:R-:W0:Y:S08]  /*22a0*/  I2F.U64.RP R5, R16 ;  /* 0x0000001000057312 */ /* 0x000e300000309000 */
[----:B0-----:R-:W0:Y:S02]  /*22b0*/  MUFU.RCP R5, R5 ;  /* 0x0000000500057308 */ /* 0x001e240000001000 */
[----:B0-----:R-:W-:-:S06]  /*22c0*/  VIADD R12, R5, 0x1ffffffe ;  /* 0x1ffffffe050c7836 */ /* 0x001fcc0000000000 */
[----:B------:R-:W0:Y:S02]  /*22d0*/  F2I.U64.TRUNC R12, R12 ;  /* 0x0000000c000c7311 */ /* 0x000e24000020d800 */
[----:B0-----:R-:W-:-:S04]  /*22e0*/  IMAD.WIDE.U32 R14, R12, R2, RZ ;  /* 0x000000020c0e7225 */ /* 0x001fc800078e00ff */
[----:B------:R-:W-:Y:S01]  /*22f0*/  IMAD R15, R12, R7, R15 ;  /* 0x000000070c0f7224 */ /* 0x000fe200078e020f */
[----:B------:R-:W-:-:S03]  /*2300*/  IADD3 R19, P0, PT, RZ, -R14, RZ ;  /* 0x8000000eff137210 */ /* 0x000fc60007f1e0ff */
[----:B------:R-:W-:Y:S02]  /*2310*/  IMAD R15, R13, R2, R15 ;  /* 0x000000020d0f7224 */ /* 0x000fe400078e020f */
[----:B------:R-:W-:-:S04]  /*2320*/  IMAD.HI.U32 R14, R12, R19, RZ ;  /* 0x000000130c0e7227 */ /* 0x000fc800078e00ff */
[----:B------:R-:W-:Y:S01]  /*2330*/  IMAD.X R21, RZ, RZ, ~R15, P0 ;  /* 0x000000ffff157224 */ /* 0x000fe200000e0e0f */
[----:B------:R-:W-:-:S03]  /*2340*/  MOV R15, R12 ;  /* 0x0000000c000f7202 */ /* 0x000fc60000000f00 */
[-C--:B------:R-:W-:Y:S02]  /*2350*/  IMAD R17, R13, R21.reuse, RZ ;  /* 0x000000150d117224 */ /* 0x080fe400078e02ff */
[----:B------:R-:W-:-:S04]  /*2360*/  IMAD.WIDE.U32 R14, P0, R12, R21, R14 ;  /* 0x000000150c0e7225 */ /* 0x000fc8000780000e */
[----:B------:R-:W-:-:S04]  /*2370*/  IMAD.HI.U32 R5, R13, R21, RZ ;  /* 0x000000150d057227 */ /* 0x000fc800078e00ff */
[----:B------:R-:W-:-:S04]  /*2380*/  IMAD.HI.U32 R14, P1, R13, R19, R14 ;  /* 0x000000130d0e7227 */ /* 0x000fc8000782000e */
[----:B------:R-:W-:Y:S01]  /*2390*/  IMAD.X R5, R5, 0x1, R13, P0 ;  /* 0x0000000105057824 */ /* 0x000fe200000e060d */
[----:B------:R-:W-:-:S04]  /*23a0*/  IADD3 R15, P2, PT, R17, R14, RZ ;  /* 0x0000000e110f7210 */ /* 0x000fc80007f5e0ff */
[----:B------:R-:W-:Y:S01]  /*23b0*/  IADD3.X R5, PT, PT, RZ, RZ, R5, P2, P1 ;  /* 0x000000ffff057210 */ /* 0x000fe200017e2405 */
[----:B------:R-:W-:-:S04]  /*23c0*/  IMAD.WIDE.U32 R12, R15, R2, RZ ;  /* 0x000000020f0c7225 */ /* 0x000fc800078e00ff */
[----:B------:R-:W-:Y:S01]  /*23d0*/  IMAD R13, R15, R7, R13 ;  /* 0x000000070f0d7224 */ /* 0x000fe200078e020d */
[----:B------:R-:W-:-:S03]  /*23e0*/  IADD3 R17, P0, PT, RZ, -R12, RZ ;  /* 0x8000000cff117210 */ /* 0x000fc60007f1e0ff */
[----:B------:R-:W-:Y:S02]  /*23f0*/  IMAD R13, R5, R2, R13 ;  /* 0x00000002050d7224 */ /* 0x000fe400078e020d */
[----:B------:R-:W-:-:S04]  /*2400*/  IMAD.HI.U32 R14, R15, R17, RZ ;  /* 0x000000110f0e7227 */ /* 0x000fc800078e00ff */
[----:B------:R-:W-:Y:S02]  /*2410*/  IMAD.X R12, RZ, RZ, ~R13, P0 ;  /* 0x000000ffff0c7224 */ /* 0x000fe400000e0e0d */
[----:B------:R-:W-:Y:S02]  /*2420*/  HFMA2 R13, -RZ, RZ, 0, 0 ;  /* 0x00000000ff0d7431 */ /* 0x000fe400000001ff */
        /* <DEDUP_REMOVED lines=12> */
[----:B------:R-:W-:-:S03]  /*24f0*/  IADD3 R15, P1, PT, R15, R12, RZ ;  /* 0x0000000c0f0f7210 */ /* 0x000fc60007f3e0ff */
[----:B------:R-:W-:Y:S02]  /*2500*/  IMAD.X R5, RZ, RZ, R5, P0 ;  /* 0x000000ffff057224 */ /* 0x000fe400000e0605 */
        /* <DEDUP_REMOVED lines=15> */
[----:B------:R-:W-:Y:S02]  /*2600*/  IADD3 R12, P2, PT, R15, 0x1, RZ ;  /* 0x000000010f0c7810 */ /* 0x000fe40007f5e0ff */
[----:B------:R-:W-:Y:S02]  /*2610*/  SEL R14, R14, R16, P0 ;  /* 0x000000100e0e7207 */ /* 0x000fe40000000000 */
[----:B------:R-:W-:Y:S01]  /*2620*/  ISETP.GE.U32.AND P0, PT, R3, R2, PT ;  /* 0x000000020300720c */ /* 0x000fe20003f06070 */
[----:B------:R-:W-:Y:S01]  /*2630*/  IMAD.X R13, RZ, RZ, R4, P2 ;  /* 0x000000ffff0d7224 */ /* 0x000fe200010e0604 */
[----:B------:R-:W-:Y:S02]  /*2640*/  ISETP.NE.U32.AND P1, PT, R2, RZ, PT ;  /* 0x000000ff0200720c */ /* 0x000fe40003f25070 */
[----:B------:R-:W-:-:S02]  /*2650*/  ISETP.GE.U32.AND.EX P0, PT, R14, R7, PT, P0 ;  /* 0x000000070e00720c */ /* 0x000fc40003f06100 */
[----:B------:R-:W-:Y:S02]  /*2660*/  MOV R5, 0x0 ;  /* 0x0000000000057802 */ /* 0x000fe40000000f00 */
[----:B------:R-:W-:Y:S01]  /*2670*/  SEL R13, R13, R4, P0 ;  /* 0x000000040d0d7207 */ /* 0x000fe20000000000 */
[----:B------:R-:W-:Y:S01]  /*2680*/  IMAD.MOV.U32 R4, RZ, RZ, R0 ;  /* 0x000000ffff047224 */ /* 0x000fe200078e0000 */
[----:B------:R-:W-:Y:S02]  /*2690*/  ISETP.NE.AND.EX P1, PT, R7, RZ, PT, P1 ;  /* 0x000000ff0700720c */ /* 0x000fe40003f25310 */
[----:B------:R-:W-:Y:S02]  /*26a0*/  SEL R12, R12, R15, P0 ;  /* 0x0000000f0c0c7207 */ /* 0x000fe40000000000 */
[----:B------:R-:W-:Y:S02]  /*26b0*/  SEL R13, R13, 0xffffffff, P1 ;  /* 0xffffffff0d0d7807 */ /* 0x000fe40000800000 */
[----:B------:R-:W-:Y:S01]  /*26c0*/  SEL R12, R12, 0xffffffff, P1 ;  /* 0xffffffff0c0c7807 */ /* 0x000fe20000800000 */
[----:B------:R-:W-:Y:S06]  /*26d0*/  RET.REL.NODEC R4 `(_Z15SoftmaxWarpImplI22BroadcastScaleMaskLoadIffbLm4EiE11DirectStoreIffEfLi1ELi1ELi1ELi1ELb0EL9Algorithm0EEvT_T0_ll) ;  /* 0xffffffd804487950 */ /* 0x000fec0003c3ffff */
        .weak           $__internal_96_$__cuda_sm3x_div_rn_noftz_f32_slowpath
        .type           $__internal_96_$__cuda_sm3x_div_rn_noftz_f32_slowpath,@function
        .size           $__internal_96_$__cuda_sm3x_div_rn_noftz_f32_slowpath,(.L_x_37473 - $__internal_96_$__cuda_sm3x_div_rn_noftz_f32_slowpath)
$__internal_96_$__cuda_sm3x_div_rn_noftz_f32_slowpath:
        /* <DEDUP_REMOVED lines=33> */
[----:B------:R-:W-:-:S04]  /*28f0*/  @!P4 IMAD.MOV.U32 R22, RZ, RZ, -0x40 ;  /* 0xffffffc0ff16c424 */ /* 0x000fc800078e00ff */
[----:B------:R-:W-:-:S07]  /*2900*/  @!P5 VIADD R22, R22, 0x40 ;  /* 0x000000401616d836 */ /* 0x000fce0000000000 */
.L_x_6169:
        /* <DEDUP_REMOVED lines=51> */
.L_x_6176:
[----:B------:R-:W-:-:S04]  /*2c40*/  LOP3.LUT R0, R0, 0x80000000, RZ, 0xc0, !PT ;  /* 0x8000000000007812 */ /* 0x000fc800078ec0ff */
[----:B------:R-:W-:Y:S01]  /*2c50*/  LOP3.LUT R0, R0, 0x7f800000, RZ, 0xfc, !PT ;  /* 0x7f80000000007812 */ /* 0x000fe200078efcff */
[----:B------:R-:W-:Y:S06]  /*2c60*/  BRA `(.L_x_6177) ;  /* 0x0000000000047947 */ /* 0x000fec0003800000 */
.L_x_6175:
[----:B------:R-:W-:-:S07]  /*2c70*/  LEA R0, R25, R0, 0x17 ;  /* 0x0000000019007211 */ /* 0x000fce00078eb8ff */
.L_x_6177:
[----:B------:R-:W-:Y:S05]  /*2c80*/  BSYNC.RECONVERGENT B3 ;  /* 0x0000000000037941 */ /* 0x000fea0003800200 */
.L_x_6174:
[----:B------:R-:W-:Y:S05]  /*2c90*/  BRA `(.L_x_6178) ;  /* 0x0000000000207947 */ /* 0x000fea0003800000 */
.L_x_6173:
[----:B------:R-:W-:-:S04]  /*2ca0*/  LOP3.LUT R0, R3, 0x80000000, R0, 0x48, !PT ;  /* 0x8000000003007812 */ /* 0x000fc800078e4800 */
[----:B------:R-:W-:Y:S01]  /*2cb0*/  LOP3.LUT R0, R0, 0x7f800000, RZ, 0xfc, !PT ;  /* 0x7f80000000007812 */ /* 0x000fe200078efcff */
[----:B------:R-:W-:Y:S06]  /*2cc0*/  BRA `(.L_x_6178) ;  /* 0x0000000000147947 */ /* 0x000fec0003800000 */
.L_x_6172:
[----:B------:R-:W-:Y:S01]  /*2cd0*/  LOP3.LUT R0, R3, 0x80000000, R0, 0x48, !PT ;  /* 0x8000000003007812 */ /* 0x000fe200078e4800 */
[----:B------:R-:W-:Y:S06]  /*2ce0*/  BRA `(.L_x_6178) ;  /* 0x00000000000c7947 */ /* 0x000fec0003800000 */
.L_x_6171:
[----:B------:R-:W0:Y:S01]  /*2cf0*/  MUFU.RSQ R0, -QNAN ;  /* 0xffc0000000007908 */ /* 0x000e220000001400 */
[----:B------:R-:W-:Y:S05]  /*2d00*/  BRA `(.L_x_6178) ;  /* 0x0000000000047947 */ /* 0x000fea0003800000 */
.L_x_6170:
[----:B------:R-:W-:-:S07]  /*2d10*/  FADD.FTZ R0, R0, R3 ;  /* 0x0000000300007221 */ /* 0x000fce0000010000 */
.L_x_6178:
[----:B------:R-:W-:Y:S05]  /*2d20*/  BSYNC.RECONVERGENT B2 ;  /* 0x0000000000027941 */ /* 0x000fea0003800200 */
.L_x_6168:
[----:B------:R-:W-:Y:S02]  /*2d30*/  IMAD.MOV.U32 R21, RZ, RZ, 0x0 ;  /* 0x00000000ff157424 */ /* 0x000fe400078e00ff */
[----:B0-----:R-:W-:Y:S02]  /*2d40*/  IMAD.MOV.U32 R3, RZ, RZ, R0 ;  /* 0x000000ffff037224 */ /* 0x001fe400078e0000 */
[----:B------:R-:W-:Y:S05]  /*2d50*/  RET.REL.NODEC R20 `(_Z15SoftmaxWarpImplI22BroadcastScaleMaskLoadIffbLm4EiE11DirectStoreIffEfLi1ELi1ELi1ELi1ELb0EL9Algorithm0EEvT_T0_ll) ;  /* 0xffffffd014a87950 */ /* 0x000fea0003c3ffff */
.L_x_6179:
        /* <DEDUP_REMOVED lines=10> */
.L_x_37473:


//--------------------- .text._Z15SoftmaxWarpImplI22BroadcastScaleMaskLoadIffbLm4EiE11DirectStoreIffEfLi1ELi1ELi1ELi2ELb1EL9Algorithm0EEvT_T0_ll --------------------------
	.section	.text._Z15SoftmaxWarpImplI22BroadcastScaleMaskLoadIffbLm4EiE11DirectStoreIffEfLi1ELi1ELi1ELi2ELb1EL9Algorithm0EEvT_T0_ll,"ax",@progbits
	.align	128
        .global         _Z15SoftmaxWarpImplI22BroadcastScaleMaskLoadIffbLm4EiE11DirectStoreIffEfLi1ELi1ELi1ELi2ELb1EL9Algorithm0EEvT_T0_ll
        .type           _Z15SoftmaxWarpImplI22BroadcastScaleMaskLoadIffbLm4EiE11DirectStoreIffEfLi1ELi1ELi1ELi2ELb1EL9Algorithm0EEvT_T0_ll,@function
        .size           _Z15SoftmaxWarpImplI22BroadcastScaleMaskLoadIffbLm4EiE11DirectStoreIffEfLi1ELi1ELi1ELi2ELb1EL9Algorithm0EEvT_T0_ll,(.L_x_37474 - _Z15SoftmaxWarpImplI22BroadcastScaleMaskLoadIffbLm4EiE11DirectStoreIffEfLi1ELi1ELi1ELi2ELb1EL9Algorithm0EEvT_T0_ll)
        .other          _Z15SoftmaxWarpImplI22BroadcastScaleMaskLoadIffbLm4EiE11DirectStoreIffEfLi1ELi1ELi1ELi2ELb1EL9Algorithm0EEvT_T0_ll,@"STO_CUDA_ENTRY STV_DEFAULT"
_Z15SoftmaxWarpImplI22BroadcastScaleMaskLoadIffbLm4EiE11DirectStoreIffEfLi1ELi1ELi1ELi2ELb1EL9Algorithm0EEvT_T0_ll:
.text._Z15SoftmaxWarpImplI22BroadcastScaleMaskLoadIffbLm4EiE11DirectStoreIffEfLi1ELi1ELi1ELi2ELb1EL9Algorithm0EEvT_T0_ll:
        /* <DEDUP_REMOVED lines=23> */
[----:B-----5:R-:W-:Y:S02]  /*0170*/  IMAD.U32 R6, RZ, RZ, UR6 ;  /* 0x00000006ff067e24 */ /* 0x020fe4000f8e00ff */
[----:B------:R-:W-:Y:S02]  /*0180*/  IMAD.U32 R7, RZ, RZ, UR7 ;  /* 0x00000007ff077e24 */ /* 0x000fe4000f8e00ff */
[----:B-1----:R-:W-:Y:S02]  /*0190*/  IMAD.U32 R10, RZ, RZ, UR8 ;  /* 0x00000008ff0a7e24 */ /* 0x002fe4000f8e00ff */
[----:B---3--:R-:W-:-:S07]  /*01a0*/  IMAD.U32 R11, RZ, RZ, UR9 ;  /* 0x00000009ff0b7e24 */ /* 0x008fce000f8e00ff */
[----:B------:R-:W-:-:S07]  /*01b0*/  LEPC R20, `(.L_x_6180) ;  /* 0x000000001014794e */ /* 0x000fce0000000000 */
[----:B0---4-:R-:W-:Y:S05]  /*01c0*/  CALL.ABS.NOINC R2 ;  /* 0x0000000002007343 */ /* 0x011fea0003c00000 */
.L_x_6180:
        /* <DEDUP_REMOVED lines=14> */
[----:B------:R-:W-:Y:S01]  /*02b0*/  BSSY.RECONVERGENT B0, `(.L_x_6181) ;  /* 0x0000147000007945 */ /* 0x000fe20003800200 */
[----:B------:R-:W-:-:S06]  /*02c0*/  IMAD.SHL.U32 R9, R9, 0x2, RZ ;  /* 0x0000000209097824 */ /* 0x000fcc00078e00ff */
[----:B------:R-:W2:Y:S08]  /*02d0*/  LDC R6, c[0x0][0x3bc] ;  /* 0x0000ef00ff067b82 */ /* 0x000eb00000000800 */
[----:B------:R-:W3:Y:S08]  /*02e0*/  LDC R7, c[0x0][0x3c0] ;  /* 0x0000f000ff077b82 */ /* 0x000ef00000000800 */
[----:B------:R-:W4:Y:S08]  /*02f0*/  LDC R8, c[0x0][0x3e8] ;  /* 0x0000fa00ff087b82 */ /* 0x000f300000000800 */
[----:B------:R-:W0:Y:S02]  /*0300*/  LDC.64 R12, c[0x0][0x358] ;  /* 0x0000d600ff0c7b82 */ /* 0x000e240000000a00 */
.L_x_6194:
[----:B01----:R-:W1:Y:S01]  /*0310*/  LDC.64 R16, c[0x0][0x3a0] ;  /* 0x0000e800ff107b82 */ /* 0x003e620000000a00 */
[----:B0-----:R-:W-:Y:S01]  /*0320*/  ISETP.GE.U32.AND P0, PT, R4, UR44, PT ;  /* 0x0000002c04007c0c */ /* 0x001fe2000bf06070 */
[----:B------:R-:W-:Y:S01]  /*0330*/  BSSY.RECONVERGENT B1, `(.L_x_6182) ;  /* 0x0000074000017945 */ /* 0x000fe20003800200 */
[----:B------:R-:W-:Y:S02]  /*0340*/  IMAD.MOV.U32 R0, RZ, RZ, -0x800000 ;  /* 0xff800000ff007424 */ /* 0x000fe400078e00ff */
[----:B------:R-:W-:Y:S01]  /*0350*/  ISETP.GE.AND.EX P0, PT, RZ, UR45, PT, P0 ;  /* 0x0000002dff007c0c */ /* 0x000fe2000bf06300 */
[----:B------:R-:W-:Y:S02]  /*0360*/  IMAD.MOV.U32 R21, RZ, RZ, -0x800000 ;  /* 0xff800000ff157424 */ /* 0x000fe400078e00ff */
        /* <DEDUP_REMOVED lines=11> */
[----:B-1----:R-:W-:-:S02]  /*0420*/  IADD3 R2, PT, PT, R18, 0xffffffe, RZ ;  /* 0x0ffffffe12027810 */ /* 0x002fc40007ffe0ff */
[----:B--2---:R-:W-:-:S04]  /*0430*/  IABS R18, R6 ;  /* 0x0000000600127213 */ /* 0x004fc80000000000 */
[----:B------:R1:W2:Y:S02]  /*0440*/  F2I.FTZ.U32.TRUNC.NTZ R3, R2 ;  /* 0x0000000200037305 */ /* 0x0002a4000021f000 */
[----:B-1----:R-:W-:Y:S02]  /*0450*/  IMAD.MOV.U32 R2, RZ, RZ, RZ ;  /* 0x000000ffff027224 */ /* 0x002fe400078e00ff */
        /* <DEDUP_REMOVED lines=20> */
[----:B-1----:R-:W-:-:S04]  /*05a0*/  IMAD.MOV.U32 R2, RZ, RZ, RZ ;  /* 0x000000ffff027224 */ /* 0x002fc800078e00ff */
[----:B------:R-:W-:Y:S02]  /*05b0*/  IMAD.MOV R19, RZ, RZ, -R20 ;  /* 0x000000ffff137224 */ /* 0x000fe400078e0a14 */
[----:B--2---:R-:W-:Y:S02]  /*05c0*/  IMAD.MOV R21, RZ, RZ, -R3 ;  /* 0x000000ffff157224 */ /* 0x004fe400078e0a03 */
[----:B------:R-:W-:Y:S02]  /*05d0*/  IMAD R19, R5, R19, R0 ;  /* 0x0000001305137224 */ /* 0x000fe400078e0200 */
[----:B------:R-:W-:-:S03]  /*05e0*/  IMAD R21, R21, R18, RZ ;  /* 0x0000001215157224 */ /* 0x000fc600078e02ff */
[----:B------:R-:W-:Y:S01]  /*05f0*/  IABS R22, R19 ;  /* 0x0000001300167213 */ /* 0x000fe20000000000 */
[----:B------:R-:W-:Y:S01]  /*0600*/  IMAD.HI.U32 R2, R3, R21, R2 ;  /* 0x0000001503027227 */ /* 0x000fe200078e0002 */
[----:B---3--:R-:W-:-:S03]  /*0610*/  IABS R21, R7 ;  /* 0x0000000700157213 */ /* 0x008fc60000000000 */
[----:B------:R-:W-:Y:S01]  /*0620*/  IMAD.MOV.U32 R3, RZ, RZ, R22 ;  /* 0x000000ffff037224 */ /* 0x000fe200078e0016 */
[----:B------:R-:W1:Y:S03]  /*0630*/  I2F.RP R23, R21 ;  /* 0x0000001500177306 */ /* 0x000e660000209400 */
        /* <DEDUP_REMOVED lines=11> */
[----:B-1----:R-:W-:-:S06]  /*06f0*/  VIADD R3, R23, 0xffffffe ;  /* 0x0ffffffe17037836 */ /* 0x002fcc0000000000 */
        /* <DEDUP_REMOVED lines=28> */
[----:B------:R-:W-:Y:S01]  /*08c0*/  IMAD R3, R20, UR36, RZ ;  /* 0x0000002414037c24 */ /* 0x000fe2000f8e02ff */
[----:B------:R-:W-:Y:S01]  /*08d0*/  SHF.R.S64 R18, RZ, 0x1e, R0 ;  /* 0x0000001eff127819 */ /* 0x000fe20000001000 */
        /* <DEDUP_REMOVED lines=25> */
.L_x_6183:
[----:B------:R-:W-:Y:S05]  /*0a70*/  BSYNC.RECONVERGENT B1 ;  /* 0x0000000000017941 */ /* 0x000fea0003800200 */
.L_x_6182:
        /* <DEDUP_REMOVED lines=21> */
[----:B--2---:R-:W-:-:S03]  /*0bd0*/  IABS R19, R6 ;  /* 0x0000000600137213 */ /* 0x004fc60000000000 */
[----:B------:R-:W-:Y:S02]  /*0be0*/  IMAD.MOV.U32 R3, RZ, RZ, R23 ;  /* 0x000000ffff037224 */ /* 0x000fe400078e0017 */
[----:B------:R-:W1:Y:S02]  /*0bf0*/  I2F.RP R23, R19 ;  /* 0x0000001300177306 */ /* 0x000e640000209400 */
[----:B------:R-:W-:-:S04]  /*0c00*/  IMAD.HI.U32 R22, R24, R3, RZ ;  /* 0x0000000318167227 */ /* 0x000fc800078e00ff */
[----:B------:R-:W-:-:S04]  /*0c10*/  IMAD.MOV R2, RZ, RZ, -R22 ;  /* 0x000000ffff027224 */ /* 0x000fc800078e0a16 */
[----:B------:R-:W-:Y:S01]  /*0c20*/  IMAD R3, R18, R2, R3 ;  /* 0x0000000212037224 */ /* 0x000fe200078e0203 */
[----:B------:R-:W-:-:S04]  /*0c30*/  LOP3.LUT R2, R20, R5, RZ, 0x3c, !PT ;  /* 0x0000000514027212 */ /* 0x000fc800078e3cff */
[----:B------:R-:W-:Y:S01]  /*0c40*/  ISETP.GT.U32.AND P2, PT, R18, R3, PT ;  /* 0x000000031200720c */ /* 0x000fe20003f44070 */
[----:B-1----:R-:W1:Y:S01]  /*0c50*/  MUFU.RCP R23, R23 ;  /* 0x0000001700177308 */ /* 0x002e620000001000 */
[----:B------:R-:W-:-:S11]  /*0c60*/  ISETP.GE.AND P3, PT, R2, RZ, PT ;  /* 0x000000ff0200720c */ /* 0x000fd60003f66270 */
[----:B------:R-:W-:Y:S02]  /*0c70*/  @!P2 IMAD.IADD R3, R3, 0x1, -R18 ;  /* 0x000000010303a824 */ /* 0x000fe400078e0a12 */
[----:B------:R-:W-:Y:S01]  /*0c80*/  @!P2 VIADD R22, R22, 0x1 ;  /* 0x000000011616a836 */ /* 0x000fe20000000000 */
[----:B------:R-:W-:Y:S02]  /*0c90*/  ISETP.NE.AND P2, PT, R5, RZ, PT ;  /* 0x000000ff0500720c */ /* 0x000fe40003f45270 */
[----:B------:R-:W-:Y:S02]  /*0ca0*/  ISETP.GE.U32.AND P1, PT, R3, R18, PT ;  /* 0x000000120300720c */ /* 0x000fe40003f26070 */
[----:B-1----:R-:W-:-:S04]  /*0cb0*/  IADD3 R2, PT, PT, R23, 0xffffffe, RZ ;  /* 0x0ffffffe17027810 */ /* 0x002fc80007ffe0ff */
[----:B------:R1:W2:Y:S07]  /*0cc0*/  F2I.FTZ.U32.TRUNC.NTZ R3, R2 ;  /* 0x0000000200037305 */ /* 0x0002ae000021f000 */
[----:B------:R-:W-:Y:S01]  /*0cd0*/  @P1 VIADD R22, R22, 0x1 ;  /* 0x0000000116161836 */ /* 0x000fe20000000000 */
[----:B-1----:R-:W-:-:S03]  /*0ce0*/  MOV R2, RZ ;  /* 0x000000ff00027202 */ /* 0x002fc60000000f00 */
[----:B------:R-:W-:Y:S01]  /*0cf0*/  @!P3 IMAD.MOV R22, RZ, RZ, -R22 ;  /* 0x000000ffff16b224 */ /* 0x000fe200078e0a16 */
[----:B------:R-:W-:Y:S01]  /*0d00*/  @!P2 LOP3.LUT R22, RZ, R5, RZ, 0x33, !PT ;  /* 0x00000005ff16a212 */ /* 0x000fe200078e33ff */
[----:B--2---:R-:W-:-:S04]  /*0d10*/  IMAD.MOV R18, RZ, RZ, -R3 ;  /* 0x000000ffff127224 */ /* 0x004fc800078e0a03 */
[----:B------:R-:W-:Y:S02]  /*0d20*/  IMAD.MOV R25, RZ, RZ, -R22 ;  /* 0x000000ffff197224 */ /* 0x000fe400078e0a16 */
[----:B------:R-:W-:Y:S02]  /*0d30*/  IMAD R23, R18, R19, RZ ;  /* 0x0000001312177224 */ /* 0x000fe400078e02ff */
[----:B------:R-:W-:Y:S02]  /*0d40*/  IMAD R25, R5, R25, R20 ;  /* 0x0000001905197224 */ /* 0x000fe400078e0214 */
[----:B------:R-:W-:Y:S01]  /*0d50*/  IMAD.HI.U32 R23, R3, R23, R2 ;  /* 0x0000001703177227 */ /* 0x000fe200078e0002 */
[----:B------:R-:W-:Y:S02]  /*0d60*/  IABS R3, R7 ;  /* 0x0000000700037213 */ /* 0x000fe40000000000 */
[----:B------:R-:W-:-:S05]  /*0d70*/  IABS R18, R25 ;  /* 0x0000001900127213 */ /* 0x000fca0000000000 */
[----:B------:R-:W-:Y:S02]  /*0d80*/  IMAD.MOV.U32 R2, RZ, RZ, R18 ;  /* 0x000000ffff027224 */ /* 0x000fe400078e0012 */
[----:B------:R-:W-:Y:S02]  /*0d90*/  IMAD.MOV.U32 R18, RZ, RZ, R3 ;  /* 0x000000ffff127224 */ /* 0x000fe400078e0003 */
        /* <DEDUP_REMOVED lines=12> */
[----:B------:R-:W-:Y:S01]  /*0e60*/  ISETP.GE.AND P3, PT, R2, RZ, PT ;  /* 0x000000ff0200720c */ /* 0x000fe20003f66270 */
[----:B------:R-:W-:Y:S02]  /*0e70*/  IMAD.MOV.U32 R2, RZ, RZ, RZ ;  /* 0x000000ffff027224 */ /* 0x000fe400078e00ff */
[----:B------:R-:W1:Y:S04]  /*0e80*/  F2I.FTZ.U32.TRUNC.NTZ R3, R3 ;  /* 0x0000000300037305 */ /* 0x000e68000021f000 */
[----:B------:R-:W-:-:S06]  /*0e90*/  @P1 VIADD R23, R23, 0x1 ;  /* 0x0000000117171836 */ /* 0x000fcc0000000000 */
[----:B------:R-:W-:Y:S01]  /*0ea0*/  @!P3 IMAD.MOV R23, RZ, RZ, -R23 ;  /* 0x000000ffff17b224 */ /* 0x000fe200078e0a17 */
[----:B------:R-:W-:Y:S01]  /*0eb0*/  @!P2 LOP3.LUT R23, RZ, R6, RZ, 0x33, !PT ;  /* 0x00000006ff17a212 */ /* 0x000fe200078e33ff */
[----:B-1----:R-:W-:-:S04]  /*0ec0*/  IMAD.MOV R19, RZ, RZ, -R3 ;  /* 0x000000ffff137224 */ /* 0x002fc800078e0a03 */
[----:B------:R-:W-:Y:S02]  /*0ed0*/  IMAD.MOV R24, RZ, RZ, -R23 ;  /* 0x000000ffff187224 */ /* 0x000fe400078e0a17 */
[----:B------:R-:W-:Y:S02]  /*0ee0*/  IMAD R19, R19, R18, RZ ;  /* 0x0000001213137224 */ /* 0x000fe400078e02ff */
[----:B------:R-:W-:Y:S02]  /*0ef0*/  IMAD R24, R6, R24, R25 ;  /* 0x0000001806187224 */ /* 0x000fe400078e0219 */
[----:B------:R-:W-:-:S03]  /*0f00*/  IMAD.HI.U32 R2, R3, R19, R2 ;  /* 0x0000001303027227 */ /* 0x000fc600078e0002 */
[----:B------:R-:W-:Y:S02]  /*0f10*/  IABS R19, R24 ;  /* 0x0000001800137213 */ /* 0x000fe40000000000 */
[----:B------:R-:W-:-:S03]  /*0f20*/  LOP3.LUT R26, R24, R7, RZ, 0x3c, !PT ;  /* 0x00000007181a7212 */ /* 0x000fc600078e3cff */
[----:B------:R-:W-:Y:S01]  /*0f30*/  IMAD.HI.U32 R25, R2, R19, RZ ;  /* 0x0000001302197227 */ /* 0x000fe200078e00ff */
[----:B------:R-:W-:-:S04]  /*0f40*/  ISETP.GE.AND P1, PT, R26, RZ, PT ;  /* 0x000000ff1a00720c */ /* 0x000fc80003f26270 */
        /* <DEDUP_REMOVED lines=18> */
[----:B------:R-:W-:Y:S01]  /*1070*/  ISETP.NE.AND.EX P3, PT, R15, RZ, PT, P3 ;  /* 0x000000ff0f00720c */ /* 0x000fe20003f65330 */
[----:B------:R-:W-:Y:S01]  /*1080*/  IMAD.MOV R2, RZ, RZ, -R25 ;  /* 0x000000ffff027224 */ /* 0x000fe200078e0a19 */
[----:B------:R-:W-:Y:S02]  /*1090*/  ISETP.NE.AND.EX P1, PT, R17, RZ, PT, P1 ;  /* 0x000000ff1100720c */ /* 0x000fe40003f25310 */
[----:B--2---:R-:W-:Y:S01]  /*10a0*/  ISETP.NE.U32.AND P2, PT, R18, 0x1, PT ;  /* 0x000000011200780c */ /* 0x004fe20003f45070 */
[----:B------:R-:W-:Y:S01]  /*10b0*/  IMAD R24, R7, R2, R24 ;  /* 0x0000000207187224 */ /* 0x000fe200078e0218 */
[----:B------:R-:W-:Y:S02]  /*10c0*/  SEL R25, R25, RZ, P1 ;  /* 0x000000ff19197207 */ /* 0x000fe40000800000 */
[----:B------:R-:W-:Y:S02]  /*10d0*/  ISETP.NE.AND.EX P2, PT, R19, RZ, PT, P2 ;  /* 0x000000ff1300720c */ /* 0x000fe40003f45320 */
[----:B------:R-:W-:-:S02]  /*10e0*/  SEL R24, R24, RZ, P3 ;  /* 0x000000ff18187207 */ /* 0x000fc40001800000 */
[----:B------:R-:W-:-:S05]  /*10f0*/  SEL R23, R23, RZ, P2 ;  /* 0x000000ff17177207 */ /* 0x000fca0001000000 */
        /* <DEDUP_REMOVED lines=13> */
.L_x_6185:
[----:B------:R-:W-:Y:S05]  /*11d0*/  BSYNC.RECONVERGENT B1 ;  /* 0x0000000000017941 */ /* 0x000fea0003800200 */
.L_x_6184:
[----:B0-----:R-:W-:Y:S02]  /*11e0*/  HFMA2 R14, -RZ, RZ, 0.96630859375, -0.0022525787353515625 ;  /* 0x3bbb989dff0e7431 */ /* 0x001fe400000001ff */
[----:B------:R-:W-:Y:S01]  /*11f0*/  FADD R21, -R21, R0 ;  /* 0x0000000015157221 */ /* 0x000fe20000000100 */
[----:B------:R-:W-:Y:S02]  /*1200*/  IMAD.MOV.U32 R3, RZ, RZ, 0x437c0000 ;  /* 0x437c0000ff037424 */ /* 0x000fe400078e00ff */
[----:B------:R-:W-:Y:S01]  /*1210*/  FADD R19, -R19, R18 ;  /* 0x0000001213137221 */ /* 0x000fe20000000100 */
[----:B------:R-:W-:Y:S01]  /*1220*/  BSSY.RECONVERGENT B1, `(.L_x_6186) ;  /* 0x000001e000017945 */ /* 0x000fe20003800200 */
[----:B------:R-:W-:-:S04]  /*1230*/  FFMA.SAT R0, R21, R14, 0.5 ;  /* 0x3f00000015007423 */ /* 0x000fc8000000200e */
[----:B------:R-:W-:-:S04]  /*1240*/  FFMA.RM R0, R0, R3, 12582913 ;  /* 0x4b40000100007423 */ /* 0x000fc80000004003 */
        /* <DEDUP_REMOVED lines=8> */
[----:B------:R-:W-:-:S03]  /*12d0*/  IMAD.SHL.U32 R0, R0, 0x800000, RZ ;  /* 0x0080000000007824 */ /* 0x000fc600078e00ff */
[----:B------:R-:W-:-:S04]  /*12e0*/  FFMA R14, R19, 1.4426950216293334961, -R14 ;  /* 0x3fb8aa3b130e7823 */ /* 0x000fc8000000080e */
[----:B------:R-:W-:Y:S01]  /*12f0*/  FFMA R14, R19, 1.925963033500011079e-08, R14 ;  /* 0x32a57060130e7823 */ /* 0x000fe2000000000e */
[----:B0-----:R-:W-:-:S03]  /*1300*/  FMUL R2, R2, R21 ;  /* 0x0000001502027220 */ /* 0x001fc60000400000 */
[----:B------:R-:W0:Y:S01]  /*1310*/  MUFU.EX2 R3, R14 ;  /* 0x0000000e00037308 */ /* 0x000e220000000800 */
[----:B------:R-:W-:-:S07]  /*1320*/  FADD R23, RZ, R2 ;  /* 0x00000002ff177221 */ /* 0x000fce0000000000 */
[----:B------:R-:W1:Y:S08]  /*1330*/  MUFU.RCP R15, R23 ;  /* 0x00000017000f7308 */ /* 0x000e700000001000 */
[----:B------:R-:W5:Y:S01]  /*1340*/  FCHK P1, R2, R23 ;  /* 0x0000001702007302 */ /* 0x000f620000020000 */
[----:B0-----:R-:W-:Y:S01]  /*1350*/  FMUL R0, R0, R3 ;  /* 0x0000000300007220 */ /* 0x001fe20000400000 */
[----:B-1----:R-:W-:-:S04]  /*1360*/  FFMA R16, -R23, R15, 1 ;  /* 0x3f80000017107423 */ /* 0x002fc8000000010f */
[----:B------:R-:W-:-:S04]  /*1370*/  FFMA R15, R15, R16, R15 ;  /* 0x000000100f0f7223 */ /* 0x000fc8000000000f */
[----:B------:R-:W-:-:S04]  /*1380*/  FFMA R16, R2, R15, RZ ;  /* 0x0000000f02107223 */ /* 0x000fc800000000ff */
[----:B------:R-:W-:-:S04]  /*1390*/  FFMA R17, -R23, R16, R2 ;  /* 0x0000001017117223 */ /* 0x000fc80000000102 */
[----:B------:R-:W-:Y:S01]  /*13a0*/  FFMA R17, R15, R17, R16 ;  /* 0x000000110f117223 */ /* 0x000fe20000000010 */
[----:B-----5:R-:W-:Y:S06]  /*13b0*/  @!P1 BRA `(.L_x_6187) ;  /* 0x0000000000109947 */ /* 0x020fec0003800000 */
[----:B------:R-:W-:Y:S01]  /*13c0*/  IMAD.MOV.U32 R3, RZ, RZ, R23 ;  /* 0x000000ffff037224 */ /* 0x000fe200078e0017 */
[----:B------:R-:W-:-:S07]  /*13d0*/  MOV R14, 0x13f0 ;  /* 0x000013f0000e7802 */ /* 0x000fce0000000f00 */
[----:B--234-:R-:W-:Y:S05]  /*13e0*/  CALL.REL.NOINC `($__internal_97_$__cuda_sm3x_div_rn_noftz_f32_slowpath) ;  /* 0x0000000000d47944 */ /* 0x01cfea0003c00000 */
[----:B------:R-:W-:-:S07]  /*13f0*/  IMAD.MOV.U32 R17, RZ, RZ, R2 ;  /* 0x000000ffff117224 */ /* 0x000fce00078e0002 */
.L_x_6187:
[----:B------:R-:W-:Y:S05]  /*1400*/  BSYNC.RECONVERGENT B1 ;  /* 0x0000000000017941 */ /* 0x000fea0003800200 */
.L_x_6186:
[----:B------:R-:W-:Y:S01]  /*1410*/  FADD R21, RZ, R0 ;  /* 0x00000000ff157221 */ /* 0x000fe20000000000 */
[----:B------:R-:W-:Y:S03]  /*1420*/  BSSY.RECONVERGENT B1, `(.L_x_6188) ;  /* 0x0000013000017945 */ /* 0x000fe60003800200 */
[----:B------:R-:W0:Y:S08]  /*1430*/  MUFU.RCP R2, R21 ;  /* 0x0000001500027308 */ /* 0x000e300000001000 */
        /* <DEDUP_REMOVED lines=17> */
.L_x_6189:
[----:B------:R-:W-:Y:S05]  /*1550*/  BSYNC.RECONVERGENT B1 ;  /* 0x0000000000017941 */ /* 0x000fea0003800200 */
.L_x_6188:
[----:B------:R-:W-:Y:S01]  /*1560*/  BSSY.RECONVERGENT B1, `(.L_x_6190) ;  /* 0x0000008000017945 */ /* 0x000fe20003800200 */
[----:B------:R-:W-:-:S03]  /*1570*/  FFMA R19, R19, R18, R16 ;  /* 0x0000001213137223 */ /* 0x000fc60000000010 */
[----:B------:R-:W-:Y:S05]  /*1580*/  @!P1 BRA `(.L_x_6191) ;  /* 0x0000000000149947 */ /* 0x000fea0003800000 */
[----:B------:R-:W-:Y:S01]  /*1590*/  IMAD.MOV.U32 R2, RZ, RZ, R0 ;  /* 0x000000ffff027224 */ /* 0x000fe200078e0000 */
[----:B0-----:R-:W-:Y:S01]  /*15a0*/  MOV R14, 0x15d0 ;  /* 0x000015d0000e7802 */ /* 0x001fe20000000f00 */
[----:B------:R-:W-:-:S07]  /*15b0*/  IMAD.MOV.U32 R3, RZ, RZ, R21 ;  /* 0x000000ffff037224 */ /* 0x000fce00078e0015 */
[----:B--234-:R-:W-:Y:S05]  /*15c0*/  CALL.REL.NOINC `($__internal_97_$__cuda_sm3x_div_rn_noftz_f32_slowpath) ;  /* 0x00000000005c7944 */ /* 0x01cfea0003c00000 */
[----:B------:R-:W-:-:S07]  /*15d0*/  IMAD.MOV.U32 R19, RZ, RZ, R2 ;  /* 0x000000ffff137224 */ /* 0x000fce00078e0002 */
.L_x_6191:
[----:B------:R-:W-:Y:S05]  /*15e0*/  BSYNC.RECONVERGENT B1 ;  /* 0x0000000000017941 */ /* 0x000fea0003800200 */
.L_x_6190:
        /* <DEDUP_REMOVED lines=13> */
.L_x_6193:
[----:B------:R-:W-:Y:S05]  /*16c0*/  BSYNC.RECONVERGENT B1 ;  /* 0x0000000000017941 */ /* 0x000fea0003800200 */
.L_x_6192:
[----:B------:R-:W-:-:S04]  /*16d0*/  IADD3 R11, P0, PT, R9, R11, RZ ;  /* 0x0000000b090b7210 */ /* 0x000fc80007f1e0ff */
[----:B------:R-:W-:Y:S02]  /*16e0*/  LEA.HI.X.SX32 R10, R9, R10, 0x1, P0 ;  /* 0x0000000a090a7211 */ /* 0x000fe400000f0eff */
[----:B------:R-:W-:-:S04]  /*16f0*/  ISETP.GE.U32.AND P0, PT, R11, UR50, PT ;  /* 0x000000320b007c0c */ /* 0x000fc8000bf06070 */
[----:B------:R-:W-:-:S13]  /*1700*/  ISETP.GE.AND.EX P0, PT, R10, UR51, PT, P0 ;  /* 0x000000330a007c0c */ /* 0x000fda000bf06300 */
[----:B------:R-:W-:Y:S05]  /*1710*/  @!P0 BRA `(.L_x_6194) ;  /* 0xffffffe800fc8947 */ /* 0x000fea000383ffff */
[----:B------:R-:W-:Y:S05]  /*1720*/  BSYNC.RECONVERGENT B0 ;  /* 0x0000000000007941 */ /* 0x000fea0003800200 */
.L_x_6181:
[----:B------:R-:W-:Y:S05]  /*1730*/  EXIT ;  /* 0x000000000000794d */ /* 0x000fea0003800000 */
        .weak           $__internal_97_$__cuda_sm3x_div_rn_noftz_f32_slowpath
        .type           $__internal_97_$__cuda_sm3x_div_rn_noftz_f32_slowpath,@function
        .size           $__internal_97_$__cuda_sm3x_div_rn_noftz_f32_slowpath,(.L_x_37474 - $__internal_97_$__cuda_sm3x_div_rn_noftz_f32_slowpath)
$__internal_97_$__cuda_sm3x_div_rn_noftz_f32_slowpath:
        /* <DEDUP_REMOVED lines=34> */
.L_x_6196:
[----:B------:R-:W-:Y:S01]  /*1960*/  LEA R18, R15, 0xc0800000, 0x17 ;  /* 0xc08000000f127811 */ /* 0x000fe200078eb8ff */
[----:B------:R-:W-:Y:S01]  /*1970*/  VIADD R17, R17, 0xffffff81 ;  /* 0xffffff8111117836 */ /* 0x000fe20000000000 */
[----:B------:R-:W-:Y:S03]  /*1980*/  BSSY.RECONVERGENT B3, `(.L_x_6201) ;  /* 0x0000035000037945 */ /* 0x000fe60003800200 */
        /* <DEDUP_REMOVED lines=48> */
.L_x_6203:
[----:B------:R-:W-:-:S04]  /*1c90*/  LOP3.LUT R2, R2, 0x80000000, RZ, 0xc0, !PT ;  /* 0x8000000002027812 */ /* 0x000fc800078ec0ff */
[----:B------:R-:W-:Y:S01]  /*1ca0*/  LOP3.LUT R2, R2, 0x7f800000, RZ, 0xfc, !PT ;  /* 0x7f80000002027812 */ /* 0x000fe200078efcff */
[----:B------:R-:W-:Y:S06]  /*1cb0*/  BRA `(.L_x_6204) ;  /* 0x0000000000047947 */ /* 0x000fec0003800000 */
.L_x_6202:
[----:B------:R-:W-:-:S07]  /*1cc0*/  IMAD R2, R17, 0x800000, R2 ;  /* 0x0080000011027824 */ /* 0x000fce00078e0202 */
.L_x_6204:
[----:B------:R-:W-:Y:S05]  /*1cd0*/  BSYNC.RECONVERGENT B3 ;  /* 0x0000000000037941 */ /* 0x000fea0003800200 */
.L_x_6201:
[----:B------:R-:W-:Y:S05]  /*1ce0*/  BRA `(.L_x_6205) ;  /* 0x0000000000207947 */ /* 0x000fea0003800000 */
.L_x_6200:
[----:B------:R-:W-:-:S04]  /*1cf0*/  LOP3.LUT R2, R3, 0x80000000, R2, 0x48, !PT ;  /* 0x8000000003027812 */ /* 0x000fc800078e4802 */
[----:B------:R-:W-:Y:S01]  /*1d00*/  LOP3.LUT R2, R2, 0x7f800000, RZ, 0xfc, !PT ;  /* 0x7f80000002027812 */ /* 0x000fe200078efcff */
[----:B------:R-:W-:Y:S06]  /*1d10*/  BRA `(.L_x_6205) ;  /* 0x0000000000147947 */ /* 0x000fec0003800000 */
.L_x_6199:
[----:B------:R-:W-:Y:S01]  /*1d20*/  LOP3.LUT R2, R3, 0x80000000, R2, 0x48, !PT ;  /* 0x8000000003027812 */ /* 0x000fe200078e4802 */
[----:B------:R-:W-:Y:S06]  /*1d30*/  BRA `(.L_x_6205) ;  /* 0x00000000000c7947 */ /* 0x000fec0003800000 */
.L_x_6198:
[----:B------:R-:W0:Y:S01]  /*1d40*/  MUFU.RSQ R2, -QNAN ;  /* 0xffc0000000027908 */ /* 0x000e220000001400 */
[----:B------:R-:W-:Y:S05]  /*1d50*/  BRA `(.L_x_6205) ;  /* 0x0000000000047947 */ /* 0x000fea0003800000 */
.L_x_6197:
[----:B------:R-:W-:-:S07]  /*1d60*/  FADD.FTZ R2, R2, R3 ;  /* 0x0000000302027221 */ /* 0x000fce0000010000 */
.L_x_6205:
[----:B------:R-:W-:Y:S05]  /*1d70*/  BSYNC.RECONVERGENT B2 ;  /* 0x0000000000027941 */ /* 0x000fea0003800200 */
.L_x_6195:
[----:B------:R-:W-:-:S04]  /*1d80*/  IMAD.MOV.U32 R15, RZ, RZ, 0x0 ;  /* 0x00000000ff0f7424 */ /* 0x000fc800078e00ff */
[----:B0-----:R-:W-:Y:S05]  /*1d90*/  RET.REL.NODEC R14 `(_Z15SoftmaxWarpImplI22BroadcastScaleMaskLoadIffbLm4EiE11DirectStoreIffEfLi1ELi1ELi1ELi2ELb1EL9Algorithm0EEvT_T0_ll) ;  /* 0xffffffe00e987950 */ /* 0x001fea0003c3ffff */
.L_x_6206:
        /* <DEDUP_REMOVED lines=14> */
.L_x_37474:


//--------------------- .text._Z15SoftmaxWarpImplI22BroadcastScaleMaskLoadIffbLm4EiE11DirectStoreIffEfLi1ELi1ELi1ELi2ELb0EL9Algorithm0EEvT_T0_ll --------------------------
	.section	.text._Z15SoftmaxWarpImplI22BroadcastScaleMaskLoadIffbLm4EiE11DirectStoreIffEfLi1ELi1ELi1ELi2ELb0EL9Algorithm0EEvT_T0_ll,"ax",@progbits
	.align	128
        .global         _Z15SoftmaxWarpImplI22BroadcastScaleMaskLoadIffbLm4EiE11DirectStoreIffEfLi1ELi1ELi1ELi2ELb0EL9Algorithm0EEvT_T0_ll
        .type           _Z15SoftmaxWarpImplI22BroadcastScaleMaskLoadIffbLm4EiE11DirectStoreIffEfLi1ELi1ELi1ELi2ELb0EL9Algorithm0EEvT_T0_ll,@function
        .size           _Z15SoftmaxWarpImplI22BroadcastScaleMaskLoadIffbLm4EiE11DirectStoreIffEfLi1ELi1ELi1ELi2ELb0EL9Algorithm0EEvT_T0_ll,(.L_x_37475 - _Z15SoftmaxWarpImplI22BroadcastScaleMaskLoadIffbLm4EiE11DirectStoreIffEfLi1ELi1ELi1ELi2ELb0EL9Algorithm0EEvT_T0_ll)
        .other          _Z15SoftmaxWarpImplI22BroadcastScaleMaskLoadIffbLm4EiE11DirectStoreIffEfLi1ELi1ELi1ELi2ELb0EL9Algorithm0EEvT_T0_ll,@"STO_CUDA_ENTRY STV_DEFAULT"
_Z15SoftmaxWarpImplI22BroadcastScaleMaskLoadIffbLm4EiE11DirectStoreIffEfLi1ELi1ELi1ELi2ELb0EL9Algorithm0EEvT_T0_ll:
.text._Z15SoftmaxWarpImplI22BroadcastScaleMaskLoadIffbLm4EiE11DirectStoreIffEfLi1ELi1ELi1ELi2ELb0EL9Algorithm0EEvT_T0_ll:
        /* <DEDUP_REMOVED lines=26> */
.L_x_6207:
        /* <DEDUP_REMOVED lines=14> */
[----:B------:R-:W-:Y:S01]  /*0280*/  BSSY.RECONVERGENT B0, `(.L_x_6208) ;  /* 0x0000108000007945 */ /* 0x000fe20003800200 */
[----:B------:R-:W-:-:S07]  /*0290*/  IMAD.SHL.U32 R5, R5, 0x2, RZ ;  /* 0x0000000205057824 */ /* 0x000fce00078e00ff */
.L_x_6213:
        /* <DEDUP_REMOVED lines=8> */
[-C--:B--2---:R-:W-:Y:S02]  /*0320*/  IABS R3, R15.reuse ;  /* 0x0000000f00037213 */ /* 0x084fe40000000000 */
[----:B------:R-:W-:Y:S02]  /*0330*/  IABS R20, R15 ;  /* 0x0000000f00147213 */ /* 0x000fe40000000000 */
[----:B------:R-:W1:Y:S01]  /*0340*/  I2F.RP R12, R3 ;  /* 0x00000003000c7306 */ /* 0x000e620000209400 */
[----:B0-----:R-:W-:-:S07]  /*0350*/  IABS R16, R22 ;  /* 0x0000001600107213 */ /* 0x001fce0000000000 */
[----:B------:R-:W0:Y:S08]  /*0360*/  I2F.RP R17, R16 ;  /* 0x0000001000117306 */ /* 0x000e300000209400 */
[----:B-1----:R-:W1:Y:S08]  /*0370*/  MUFU.RCP R12, R12 ;  /* 0x0000000c000c7308 */ /* 0x002e700000001000 */
[----:B0-----:R-:W-:Y:S01]  /*0380*/  MUFU.RCP R17, R17 ;  /* 0x0000001100117308 */ /* 0x001fe20000001000 */
[----:B-1----:R-:W-:-:S07]  /*0390*/  VIADD R8, R12, 0xffffffe ;  /* 0x0ffffffe0c087836 */ /* 0x002fce0000000000 */
[----:B------:R0:W1:Y:S02]  /*03a0*/  F2I.FTZ.U32.TRUNC.NTZ R9, R8 ;  /* 0x0000000800097305 */ /* 0x000064000021f000 */
[----:B0-----:R-:W-:Y:S02]  /*03b0*/  IMAD.MOV.U32 R8, RZ, RZ, RZ ;  /* 0x000000ffff087224 */ /* 0x001fe400078e00ff */
[----:B-1----:R-:W-:-:S04]  /*03c0*/  IMAD.MOV R0, RZ, RZ, -R9 ;  /* 0x000000ffff007224 */ /* 0x002fc800078e0a09 */
[----:B------:R-:W-:Y:S02]  /*03d0*/  IMAD R13, R0, R3, RZ ;  /* 0x00000003000d7224 */ /* 0x000fe400078e02ff */
[----:B------:R-:W-:Y:S02]  /*03e0*/  IMAD R0, R7, UR48, R4 ;  /* 0x0000003007007c24 */ /* 0x000fe4000f8e0204 */
[----:B------:R-:W-:-:S04]  /*03f0*/  IMAD.HI.U32 R9, R9, R13, R8 ;  /* 0x0000000d09097227 */ /* 0x000fc800078e0008 */
[----:B------:R-:W-:Y:S02]  /*0400*/  VIADD R8, R0, UR48 ;  /* 0x0000003000087c36 */ /* 0x000fe40008000000 */
[----:B------:R-:W-:-:S03]  /*0410*/  IMAD.HI.U32 R12, R9, R14, RZ ;  /* 0x0000000e090c7227 */ /* 0x000fc600078e00ff */
[----:B------:R-:W-:Y:S01]  /*0420*/  IABS R18, R8 ;  /* 0x0000000800127213 */ /* 0x000fe20000000000 */
[----:B------:R-:W-:-:S04]  /*0430*/  IMAD.MOV R13, RZ, RZ, -R12 ;  /* 0x000000ffff0d7224 */ /* 0x000fc800078e0a0c */
[----:B------:R-:W-:Y:S02]  /*0440*/  IMAD R14, R3, R13, R14 ;  /* 0x0000000d030e7224 */ /* 0x000fe400078e020e */
[----:B------:R-:W-:-:S03]  /*0450*/  IMAD.HI.U32 R13, R9, R18, RZ ;  /* 0x00000012090d7227 */ /* 0x000fc600078e00ff */
[----:B------:R-:W-:Y:S02]  /*0460*/  ISETP.GT.U32.AND P1, PT, R3, R14, PT ;  /* 0x0000000e0300720c */ /* 0x000fe40003f24070 */
[----:B------:R-:W-:-:S05]  /*0470*/  IADD3 R9, PT, PT, -R13, RZ, RZ ;  /* 0x000000ff0d097210 */ /* 0x000fca0007ffe1ff */
[----:B------:R-:W-:-:S05]  /*0480*/  IMAD R9, R20, R9, R18 ;  /* 0x0000000914097224 */ /* 0x000fca00078e0212 */
[----:B------:R-:W-:Y:S01]  /*0490*/  ISETP.GT.U32.AND P3, PT, R20, R9, PT ;  /* 0x000000091400720c */ /* 0x000fe20003f64070 */
[----:B------:R-:W-:Y:S02]  /*04a0*/  @!P1 IMAD.IADD R14, R14, 0x1, -R3 ;  /* 0x000000010e0e9824 */ /* 0x000fe400078e0a03 */
[----:B------:R-:W-:-:S03]  /*04b0*/  @!P1 VIADD R12, R12, 0x1 ;  /* 0x000000010c0c9836 */ /* 0x000fc60000000000 */
[----:B------:R-:W-:Y:S02]  /*04c0*/  ISETP.GE.U32.AND P0, PT, R14, R3, PT ;  /* 0x000000030e00720c */ /* 0x000fe40003f06070 */
[-C--:B------:R-:W-:Y:S02]  /*04d0*/  LOP3.LUT R3, R2, R15.reuse, RZ, 0x3c, !PT ;  /* 0x0000000f02037212 */ /* 0x080fe400078e3cff */
[-C--:B------:R-:W-:Y:S02]  /*04e0*/  LOP3.LUT R14, R8, R15.reuse, RZ, 0x3c, !PT ;  /* 0x0000000f080e7212 */ /* 0x080fe400078e3cff */
[----:B------:R-:W-:Y:S01]  /*04f0*/  ISETP.GE.AND P2, PT, R3, RZ, PT ;  /* 0x000000ff0300720c */ /* 0x000fe20003f46270 */
[----:B------:R-:W-:Y:S02]  /*0500*/  @!P3 IMAD.IADD R9, R9, 0x1, -R20 ;  /* 0x000000010909b824 */ /* 0x000fe400078e0a14 */
[----:B------:R-:W-:Y:S01]  /*0510*/  VIADD R3, R17, 0xffffffe ;  /* 0x0ffffffe11037836 */ /* 0x000fe20000000000 */
[----:B------:R-:W-:Y:S01]  /*0520*/  LOP3.LUT R17, RZ, R15, RZ, 0x33, !PT ;  /* 0x0000000fff117212 */ /* 0x000fe200078e33ff */
[----:B------:R-:W-:Y:S01]  /*0530*/  @!P3 VIADD R13, R13, 0x1 ;  /* 0x000000010d0db836 */ /* 0x000fe20000000000 */
[----:B------:R-:W-:Y:S01]  /*0540*/  ISETP.GE.U32.AND P1, PT, R9, R20, PT ;  /* 0x000000140900720c */ /* 0x000fe20003f26070 */
[----:B------:R-:W-:Y:S01]  /*0550*/  @P0 VIADD R12, R12, 0x1 ;  /* 0x000000010c0c0836 */ /* 0x000fe20000000000 */
[----:B------:R-:W-:Y:S01]  /*0560*/  ISETP.NE.AND P0, PT, R15, RZ, PT ;  /* 0x000000ff0f00720c */ /* 0x000fe20003f05270 */
[----:B------:R-:W0:Y:S01]  /*0570*/  F2I.FTZ.U32.TRUNC.NTZ R3, R3 ;  /* 0x0000000300037305 */ /* 0x000e22000021f000 */
[----:B------:R-:W1:Y:S03]  /*0580*/  LDC R9, c[0x0][0x3c0] ;  /* 0x0000f000ff097b82 */ /* 0x000e660000000800 */
[----:B------:R-:W-:Y:S01]  /*0590*/  @!P2 IMAD.MOV R12, RZ, RZ, -R12 ;  /* 0x000000ffff0ca224 */ /* 0x000fe200078e0a0c */
[----:B------:R-:W-:-:S04]  /*05a0*/  ISETP.GE.AND P2, PT, R14, RZ, PT ;  /* 0x000000ff0e00720c */ /* 0x000fc80003f46270 */
[----:B------:R-:W-:Y:S01]  /*05b0*/  SEL R12, R17, R12, !P0 ;  /* 0x0000000c110c7207 */ /* 0x000fe20004000000 */
[----:B------:R-:W-:-:S04]  /*05c0*/  @P1 VIADD R13, R13, 0x1 ;  /* 0x000000010d0d1836 */ /* 0x000fc80000000000 */
[----:B------:R-:W-:Y:S01]  /*05d0*/  IMAD.MOV R19, RZ, RZ, -R12 ;  /* 0x000000ffff137224 */ /* 0x000fe200078e0a0c */
[----:B0-----:R-:W-:-:S03]  /*05e0*/  IADD3 R17, PT, PT, RZ, -R3, RZ ;  /* 0x80000003ff117210 */ /* 0x001fc60007ffe0ff */
[----:B------:R-:W-:Y:S01]  /*05f0*/  IMAD R19, R15, R19, R2 ;  /* 0x000000130f137224 */ /* 0x000fe200078e0202 */
[----:B------:R-:W-:Y:S01]  /*0600*/  LOP3.LUT R2, RZ, R15, RZ, 0x33, !PT ;  /* 0x0000000fff027212 */ /* 0x000fe200078e33ff */
[----:B------:R-:W-:Y:S02]  /*0610*/  @!P2 IMAD.MOV R13, RZ, RZ, -R13 ;  /* 0x000000ffff0da224 */ /* 0x000fe400078e0a0d */
[----:B------:R-:W-:Y:S01]  /*0620*/  IMAD R17, R17, R16, RZ ;  /* 0x0000001011117224 */ /* 0x000fe200078e02ff */
[----:B------:R-:W-:Y:S02]  /*0630*/  IABS R14, R19 ;  /* 0x00000013000e7213 */ /* 0x000fe40000000000 */
[----:B------:R-:W-:Y:S01]  /*0640*/  SEL R13, R2, R13, !P0 ;  /* 0x0000000d020d7207 */ /* 0x000fe20004000000 */
[----:B------:R-:W-:Y:S01]  /*0650*/  IMAD.MOV.U32 R2, RZ, RZ, RZ ;  /* 0x000000ffff027224 */ /* 0x000fe200078e00ff */
[----:B-1----:R-:W-:-:S03]  /*0660*/  ISETP.NE.AND P4, PT, R9, RZ, PT ;  /* 0x000000ff0900720c */ /* 0x002fc60003f85270 */
[----:B------:R-:W-:-:S04]  /*0670*/  IMAD.HI.U32 R2, R3, R17, R2 ;  /* 0x0000001103027227 */ /* 0x000fc800078e0002 */
[----:B------:R-:W-:Y:S01]  /*0680*/  IMAD.MOV.U32 R3, RZ, RZ, R14 ;  /* 0x000000ffff037224 */ /* 0x000fe200078e000e */
[----:B------:R-:W-:Y:S01]  /*0690*/  IABS R14, R9 ;  /* 0x00000009000e7213 */ /* 0x000fe20000000000 */
[----:B------:R-:W-:Y:S02]  /*06a0*/  IMAD.MOV R17, RZ, RZ, -R13 ;  /* 0x000000ffff117224 */ /* 0x000fe400078e0a0d */
[----:B------:R-:W-:Y:S01]  /*06b0*/  IMAD.HI.U32 R18, R2, R3, RZ ;  /* 0x0000000302127227 */ /* 0x000fe200078e00ff */
[----:B------:R-:W0:Y:S03]  /*06c0*/  I2F.RP R20, R14 ;  /* 0x0000000e00147306 */ /* 0x000e260000209400 */
[----:B------:R-:W-:Y:S02]  /*06d0*/  IMAD R17, R15, R17, R8 ;  /* 0x000000110f117224 */ /* 0x000fe400078e0208 */
[----:B------:R-:W-:-:S03]  /*06e0*/  IMAD.MOV R15, RZ, RZ, -R18 ;  /* 0x000000ffff0f7224 */ /* 0x000fc600078e0a12 */
[----:B------:R-:W-:Y:S01]  /*06f0*/  IABS R24, R17 ;  /* 0x0000001100187213 */ /* 0x000fe20000000000 */
[----:B------:R-:W-:Y:S01]  /*0700*/  IMAD R3, R16, R15, R3 ;  /* 0x0000000f10037224 */ /* 0x000fe200078e0203 */
[----:B------:R-:W-:-:S03]  /*0710*/  IABS R15, R22 ;  /* 0x00000016000f7213 */ /* 0x000fc60000000000 */
[----:B------:R-:W-:Y:S01]  /*0720*/  IMAD.HI.U32 R2, R2, R24, RZ ;  /* 0x0000001802027227 */ /* 0x000fe200078e00ff */
[----:B------:R-:W-:Y:S01]  /*0730*/  ISETP.GT.U32.AND P1, PT, R16, R3, PT ;  /* 0x000000031000720c */ /* 0x000fe20003f24070 */
[----:B0-----:R-:W0:Y:S03]  /*0740*/  MUFU.RCP R20, R20 ;  /* 0x0000001400147308 */ /* 0x001e260000001000 */
[----:B------:R-:W-:-:S05]  /*0750*/  IADD3 R21, PT, PT, -R2, RZ, RZ ;  /* 0x000000ff02157210 */ /* 0x000fca0007ffe1ff */
[----:B------:R-:W-:-:S04]  /*0760*/  IMAD R24, R15, R21, R24 ;  /* 0x000000150f187224 */ /* 0x000fc800078e0218 */
[----:B------:R-:W-:Y:S01]  /*0770*/  @!P1 IMAD.IADD R3, R3, 0x1, -R16 ;  /* 0x0000000103039824 */ /* 0x000fe200078e0a10 */
[----:B------:R-:W-:Y:S01]  /*0780*/  ISETP.GT.U32.AND P3, PT, R15, R24, PT ;  /* 0x000000180f00720c */ /* 0x000fe20003f64070 */
[----:B------:R-:W-:-:S03]  /*0790*/  @!P1 VIADD R18, R18, 0x1 ;  /* 0x0000000112129836 */ /* 0x000fc60000000000 */
[----:B------:R-:W-:Y:S02]  /*07a0*/  ISETP.GE.U32.AND P0, PT, R3, R16, PT ;  /* 0x000000100300720c */ /* 0x000fe40003f06070 */
[-C--:B------:R-:W-:Y:S02]  /*07b0*/  LOP3.LUT R3, R19, R22.reuse, RZ, 0x3c, !PT ;  /* 0x0000001613037212 */ /* 0x080fe400078e3cff */
[----:B------:R-:W-:Y:S02]  /*07c0*/  LOP3.LUT R16, R17, R22, RZ, 0x3c, !PT ;  /* 0x0000001611107212 */ /* 0x000fe400078e3cff */
[----:B------:R-:W-:Y:S01]  /*07d0*/  ISETP.GE.AND P2, PT, R3, RZ, PT ;  /* 0x000000ff0300720c */ /* 0x000fe20003f46270 */
[----:B0-----:R-:W-:Y:S02]  /*07e0*/  VIADD R3, R20, 0xffffffe ;  /* 0x0ffffffe14037836 */ /* 0x001fe40000000000 */
[----:B------:R-:W-:Y:S02]  /*07f0*/  @!P3 IMAD.IADD R24, R24, 0x1, -R15 ;  /* 0x000000011818b824 */ /* 0x000fe400078e0a0f */
[----:B------:R-:W-:-:S02]  /*0800*/  @!P3 VIADD R2, R2, 0x1 ;  /* 0x000000010202b836 */ /* 0x000fc40000000000 */
[----:B------:R-:W0:Y:S01]  /*0810*/  F2I.FTZ.U32.TRUNC.NTZ R3, R3 ;  /* 0x0000000300037305 */ /* 0x000e22000021f000 */
[----:B------:R-:W-:Y:S01]  /*0820*/  ISETP.GE.U32.AND P1, PT, R24, R15, PT ;  /* 0x0000000f1800720c */ /* 0x000fe20003f26070 */
[----:B------:R-:W-:Y:S01]  /*0830*/  @P0 VIADD R18, R18, 0x1 ;  /* 0x0000000112120836 */ /* 0x000fe20000000000 */
[----:B------:R-:W-:Y:S02]  /*0840*/  ISETP.NE.AND P0, PT, R22, RZ, PT ;  /* 0x000000ff1600720c */ /* 0x000fe40003f05270 */
[-C--:B------:R-:W-:Y:S01]  /*0850*/  LOP3.LUT R15, RZ, R22.reuse, RZ, 0x33, !PT ;  /* 0x00000016ff0f7212 */ /* 0x080fe200078e33ff */
[----:B------:R-:W-:Y:S01]  /*0860*/  @!P2 IMAD.MOV R18, RZ, RZ, -R18 ;  /* 0x000000ffff12a224 */ /* 0x000fe200078e0a12 */
[----:B------:R-:W-:Y:S02]  /*0870*/  ISETP.GE.AND P2, PT, R16, RZ, PT ;  /* 0x000000ff1000720c */ /* 0x000fe40003f46270 */
[----:B------:R-:W-:Y:S02]  /*0880*/  LOP3.LUT R16, RZ, R22, RZ, 0x33, !PT ;  /* 0x00000016ff107212 */ /* 0x000fe400078e33ff */
[----:B------:R-:W-:-:S03]  /*0890*/  SEL R15, R15, R18, !P0 ;  /* 0x000000120f0f7207 */ /* 0x000fc60004000000 */
[----:B------:R-:W-:Y:S01]  /*08a0*/  @P1 VIADD R2, R2, 0x1 ;  /* 0x0000000102021836 */ /* 0x000fe20000000000 */
[----:B0-----:R-:W-:Y:S01]  /*08b0*/  IADD3 R23, PT, PT, RZ, -R3, RZ ;  /* 0x80000003ff177210 */ /* 0x001fe20007ffe0ff */
[----:B------:R-:W-:Y:S02]  /*08c0*/  IMAD.MOV R20, RZ, RZ, -R15 ;  /* 0x000000ffff147224 */ /* 0x000fe400078e0a0f */
[----:B------:R-:W-:Y:S02]  /*08d0*/  IMAD.MOV.U32 R21, RZ, RZ, R2 ;  /* 0x000000ffff157224 */ /* 0x000fe400078e0002 */
[----:B------:R-:W-:Y:S02]  /*08e0*/  IMAD R20, R22, R20, R19 ;  /* 0x0000001416147224 */ /* 0x000fe400078e0213 */
[----:B------:R-:W-:Y:S02]  /*08f0*/  IMAD R19, R23, R14, RZ ;  /* 0x0000000e17137224 */ /* 0x000fe400078e02ff */
[----:B------:R-:W-:Y:S01]  /*0900*/  @!P2 IMAD.MOV R21, RZ, RZ, -R21 ;  /* 0x000000ffff15a224 */ /* 0x000fe200078e0a15 */
[----:B------:R-:W-:Y:S01]  /*0910*/  IABS R25, R20 ;  /* 0x0000001400197213 */ /* 0x000fe20000000000 */
[----:B------:R-:W-:-:S03]  /*0920*/  IMAD.MOV.U32 R2, RZ, RZ, RZ ;  /* 0x000000ffff027224 */ /* 0x000fc600078e00ff */
[----:B------:R-:W-:Y:S01]  /*0930*/  SEL R21, R16, R21, !P0 ;  /* 0x0000001510157207 */ /* 0x000fe20004000000 */
[----:B------:R-:W-:Y:S02]  /*0940*/  IMAD.HI.U32 R2, R3, R19, R2 ;  /* 0x0000001303027227 */ /* 0x000fe400078e0002 */
[----:B------:R-:W0:Y:S02]  /*0950*/  LDC.64 R18, c[0x0][0x390] ;  /* 0x0000e400ff127b82 */ /* 0x000e240000000a00 */
[----:B------:R-:W-:Y:S02]  /*0960*/  IMAD.MOV R3, RZ, RZ, -R21 ;  /* 0x000000ffff037224 */ /* 0x000fe400078e0a15 */
[----:B------:R-:W-:-:S04]  /*0970*/  IMAD.HI.U32 R23, R2, R25, RZ ;  /* 0x0000001902177227 */ /* 0x000fc800078e00ff */
[----:B------:R-:W-:Y:S01]  /*0980*/  IMAD R22, R22, R3, R17 ;  /* 0x0000000316167224 */ /* 0x000fe200078e0211 */
[----:B------:R-:W-:Y:S01]  /*0990*/  IADD3 R3, PT, PT, -R23, RZ, RZ ;  /* 0x000000ff17037210 */ /* 0x000fe20007ffe1ff */
[----:B------:R-:W1:Y:S03]  /*09a0*/  LDC.64 R16, c[0x0][0x398] ;  /* 0x0000e600ff107b82 */ /* 0x000e660000000a00 */
[----:B------:R-:W-:Y:S01]  /*09b0*/  IABS R27, R22 ;  /* 0x00000016001b7213 */ /* 0x000fe20000000000 */
[----:B------:R-:W-:-:S04]  /*09c0*/  IMAD R25, R14, R3, R25 ;  /* 0x000000030e197224 */ /* 0x000fc800078e0219 */
[----:B------:R-:W-:Y:S01]  /*09d0*/  IMAD.HI.U32 R24, R2, R27, RZ ;  /* 0x0000001b02187227 */ /* 0x000fe200078e00ff */
[----:B------:R-:W-:-:S03]  /*09e0*/  ISETP.GT.U32.AND P0, PT, R14, R25, PT ;  /* 0x000000190e00720c */ /* 0x000fc60003f04070 */
[----:B------:R-:W-:Y:S01]  /*09f0*/  IMAD.MOV R2, RZ, RZ, -R24 ;  /* 0x000000ffff027224 */ /* 0x000fe200078e0a18 */
[----:B0-----:R-:W-:-:S03]  /*0a00*/  ISETP.NE.U32.AND P1, PT, R18, 0x1, PT ;  /* 0x000000011200780c */ /* 0x001fc60003f25070 */
[----:B------:R-:W-:Y:S01]  /*0a10*/  IMAD R27, R14, R2, R27 ;  /* 0x000000020e1b7224 */ /* 0x000fe200078e021b */
[----:B------:R-:W-:Y:S01]  /*0a20*/  LOP3.LUT R18, R20, R9, RZ, 0x3c, !PT ;  /* 0x0000000914127212 */ /* 0x000fe200078e3cff */
[----:B------:R-:W0:Y:S01]  /*0a30*/  LDC.64 R2, c[0x0][0x3a0] ;  /* 0x0000e800ff027b82 */ /* 0x000e220000000a00 */
[----:B------:R-:W-:Y:S02]  /*0a40*/  ISETP.NE.AND.EX P1, PT, R19, RZ, PT, P1 ;  /* 0x000000ff1300720c */ /* 0x000fe40003f25310 */
[----:B------:R-:W-:Y:S01]  /*0a50*/  ISETP.GT.U32.AND P6, PT, R14, R27, PT ;  /* 0x0000001b0e00720c */ /* 0x000fe20003fc4070 */
[----:B------:R-:W-:Y:S01]  /*0a60*/  @!P0 IMAD.IADD R25, R25, 0x1, -R14 ;  /* 0x0000000119198824 */ /* 0x000fe200078e0a0e */
[----:B------:R-:W-:Y:S01]  /*0a70*/  ISETP.GE.AND P3, PT, R18, RZ, PT ;  /* 0x000000ff1200720c */ /* 0x000fe20003f66270 */
[----:B------:R-:W-:Y:S01]  /*0a80*/  @!P0 VIADD R23, R23, 0x1 ;  /* 0x0000000117178836 */ /* 0x000fe20000000000 */
[----:B-1----:R-:W-:Y:S01]  /*0a90*/  ISETP.NE.U32.AND P0, PT, R16, 0x1, PT ;  /* 0x000000011000780c */ /* 0x002fe20003f05070 */
[----:B------:R-:W1:Y:S01]  /*0aa0*/  LDC.64 R18, c[0x0][0x3a8] ;  /* 0x0000ea00ff127b82 */ /* 0x000e620000000a00 */
[----:B------:R-:W-:-:S02]  /*0ab0*/  ISETP.GE.U32.AND P2, PT, R25, R14, PT ;  /* 0x0000000e1900720c */ /* 0x000fc40003f46070 */
[----:B------:R-:W-:Y:S02]  /*0ac0*/  SEL R12, R12, RZ, P1 ;  /* 0x000000ff0c0c7207 */ /* 0x000fe40000800000 */
[----:B------:R-:W-:-:S03]  /*0ad0*/  ISETP.NE.AND.EX P0, PT, R17, RZ, PT, P0 ;  /* 0x000000ff1100720c */ /* 0x000fc60003f05300 */
[----:B------:R-:W-:Y:S01]  /*0ae0*/  @!P6 IMAD.IADD R27, R27, 0x1, -R14 ;  /* 0x000000011b1be824 */ /* 0x000fe200078e0a0e */
[----:B------:R-:W-:Y:S01]  /*0af0*/  @!P6 IADD3 R24, PT, PT, R24, 0x1, RZ ;  /* 0x000000011818e810 */ /* 0x000fe20007ffe0ff */
[----:B------:R-:W-:Y:S01]  /*0b00*/  IMAD R12, R12, UR36, RZ ;  /* 0x000000240c0c7c24 */ /* 0x000fe2000f8e02ff */
[----:B------:R-:W-:Y:S02]  /*0b10*/  SEL R15, R15, RZ, P0 ;  /* 0x000000ff0f0f7207 */ /* 0x000fe40000000000 */
[----:B------:R-:W-:Y:S01]  /*0b20*/  ISETP.GE.U32.AND P5, PT, R27, R14, PT ;  /* 0x0000000e1b00720c */ /* 0x000fe20003fa6070 */
[----:B------:R-:W-:Y:S01]  /*0b30*/  @P2 VIADD R23, R23, 0x1 ;  /* 0x0000000117172836 */ /* 0x000fe20000000000 */
[-C--:B------:R-:W-:Y:S01]  /*0b40*/  LOP3.LUT R14, R22, R9.reuse, RZ, 0x3c, !PT ;  /* 0x00000009160e7212 */ /* 0x080fe200078e3cff */
[----:B------:R-:W-:Y:S01]  /*0b50*/  IMAD R12, R15, UR37, R12 ;  /* 0x000000250f0c7c24 */ /* 0x000fe2000f8e020c */
[----:B0-----:R-:W-:Y:S01]  /*0b60*/  ISETP.NE.U32.AND P2, PT, R2, 0x1, PT ;  /* 0x000000010200780c */ /* 0x001fe20003f45070 */
[----:B------:R-:W-:Y:S01]  /*0b70*/  @!P3 IMAD.MOV R23, RZ, RZ, -R23 ;  /* 0x000000ffff17b224 */ /* 0x000fe200078e0a17 */
[----:B------:R-:W-:-:S02]  /*0b80*/  LOP3.LUT R2, RZ, R9, RZ, 0x33, !PT ;  /* 0x00000009ff027212 */ /* 0x000fc400078e33ff */
[----:B------:R-:W-:Y:S02]  /*0b90*/  ISETP.NE.AND.EX P2, PT, R3, RZ, PT, P2 ;  /* 0x000000ff0300720c */ /* 0x000fe40003f45320 */
[----:B------:R-:W-:Y:S02]  /*0ba0*/  SEL R23, R2, R23, !P4 ;  /* 0x0000001702177207 */ /* 0x000fe40006000000 */
[----:B------:R-:W-:Y:S01]  /*0bb0*/  ISETP.GE.AND P3, PT, R14, RZ, PT ;  /* 0x000000ff0e00720c */ /* 0x000fe20003f66270 */
[----:B------:R-:W-:Y:S01]  /*0bc0*/  @P5 VIADD R24, R24, 0x1 ;  /* 0x0000000118185836 */ /* 0x000fe20000000000 */
[----:B-1----:R-:W-:Y:S01]  /*0bd0*/  ISETP.NE.U32.AND P6, PT, R18, 0x1, PT ;  /* 0x000000011200780c */ /* 0x002fe20003fc5070 */
        /* <DEDUP_REMOVED lines=8> */
[----:B------:R-:W-:Y:S01]  /*0c60*/  @!P3 IMAD.MOV R24, RZ, RZ, -R24 ;  /* 0x000000ffff18b224 */ /* 0x000fe200078e0a18 */
[----:B------:R-:W-:Y:S02]  /*0c70*/  IADD3 R12, P3, PT, R12, UR40, RZ ;  /* 0x000000280c0c7c10 */ /* 0x000fe4000ff7e0ff */
[----:B------:R-:W-:Y:S01]  /*0c80*/  SEL R21, R21, RZ, P0 ;  /* 0x000000ff15157207 */ /* 0x000fe20000000000 */
[----:B------:R-:W-:Y:S01]  /*0c90*/  IMAD R20, R20, UR39, R23 ;  /* 0x0000002714147c24 */ /* 0x000fe2000f8e0217 */
[----:B------:R-:W-:Y:S02]  /*0ca0*/  SEL R24, R2, R24, !P4 ;  /* 0x0000001802187207 */ /* 0x000fe40006000000 */
[----:B------:R-:W-:Y:S01]  /*0cb0*/  LEA.HI.X.SX32 R13, R0, UR41, 0x2, P3 ;  /* 0x00000029000d7c11 */ /* 0x000fe200098f16ff */
[----:B------:R-:W-:Y:S01]  /*0cc0*/  IMAD R0, R3, UR36, RZ ;  /* 0x0000002403007c24 */ /* 0x000fe2000f8e02ff */
[----:B------:R-:W-:Y:S01]  /*0cd0*/  IADD3 R2, P1, PT, R20, UR42, RZ ;  /* 0x0000002a14027c10 */ /* 0x000fe2000ff3e0ff */
[----:B------:R-:W-:-:S02]  /*0ce0*/  IMAD.MOV R14, RZ, RZ, -R24 ;  /* 0x000000ffff0e7224 */ /* 0x000fc400078e0a18 */
[----:B------:R-:W2:Y:S01]  /*0cf0*/  LDG.E R12, desc[UR4][R12.64] ;  /* 0x000000040c0c7981 */ /* 0x000ea2000c1e1900 */
[----:B------:R-:W-:Y:S01]  /*0d00*/  LEA.HI.X.SX32 R3, R20, UR43, 0x1, P1 ;  /* 0x0000002b14037c11 */ /* 0x000fe200088f0eff */
[----:B------:R-:W-:-:S04]  /*0d10*/  IMAD R21, R21, UR37, R0 ;  /* 0x0000002515157c24 */ /* 0x000fc8000f8e0200 */
[----:B------:R0:W3:Y:S01]  /*0d20*/  LDG.E.U8 R0, desc[UR6][R2.64] ;  /* 0x0000000602007981 */ /* 0x0000e2000c1e1100 */
[----:B------:R-:W-:Y:S01]  /*0d30*/  IMAD R9, R9, R14, R22 ;  /* 0x0000000e09097224 */ /* 0x000fe200078e0216 */
[----:B------:R-:W-:-:S04]  /*0d40*/  SEL R24, R24, RZ, P2 ;  /* 0x000000ff18187207 */ /* 0x000fc80001000000 */
[----:B------:R-:W-:Y:S01]  /*0d50*/  SEL R9, R9, RZ, P5 ;  /* 0x000000ff09097207 */ /* 0x000fe20002800000 */
[----:B------:R-:W-:Y:S01]  /*0d60*/  IMAD R24, R24, UR38, R21 ;  /* 0x0000002618187c24 */ /* 0x000fe2000f8e0215 */
[----:B0-----:R-:W2:Y:S03]  /*0d70*/  LDC.64 R2, c[0x0][0x3f0] ;  /* 0x0000fc00ff027b82 */ /* 0x001ea60000000a00 */
[----:B------:R-:W-:-:S05]  /*0d80*/  IMAD R9, R9, UR39, R24 ;  /* 0x0000002709097c24 */ /* 0x000fca000f8e0218 */
[----:B------:R-:W-:-:S04]  /*0d90*/  IADD3 R16, P0, PT, R9, UR42, RZ ;  /* 0x0000002a09107c10 */ /* 0x000fc8000ff1e0ff */
[----:B------:R-:W-:Y:S02]  /*0da0*/  LEA.HI.X.SX32 R17, R9, UR43, 0x1, P0 ;  /* 0x0000002b09117c11 */ /* 0x000fe400080f0eff */
[----:B------:R-:W-:-:S03]  /*0db0*/  SHF.R.S64 R14, RZ, 0x1e, R8 ;  /* 0x0000001eff0e7819 */ /* 0x000fc60000001008 */
[----:B------:R-:W4:Y:S01]  /*0dc0*/  LDG.E.U8 R16, desc[UR4][R16.64] ;  /* 0x0000000410107981 */ /* 0x000f22000c1e1100 */
[----:B------:R-:W-:-:S04]  /*0dd0*/  IADD3 R14, P0, PT, R14, UR40, RZ ;  /* 0x000000280e0e7c10 */ /* 0x000fc8000ff1e0ff */
[----:B------:R-:W-:-:S05]  /*0de0*/  LEA.HI.X.SX32 R15, R8, UR41, 0x2, P0 ;  /* 0x00000029080f7c11 */ /* 0x000fca00080f16ff */
[----:B------:R-:W5:Y:S01]  /*0df0*/  LDG.E R14, desc[UR4][R14.64] ;  /* 0x000000040e0e7981 */ /* 0x000f62000c1e1900 */
[----:B------:R-:W-:Y:S01]  /*0e00*/  IMAD.MOV.U32 R13, RZ, RZ, 0x437c0000 ;  /* 0x437c0000ff0d7424 */ /* 0x000fe200078e00ff */
[----:B------:R-:W-:Y:S01]  /*0e10*/  BSSY.RECONVERGENT B1, `(.L_x_6209) ;  /* 0x0000028000017945 */ /* 0x000fe20003800200 */
[----:B--2---:R-:W-:Y:S01]  /*0e20*/  FMUL R9, R12, R3 ;  /* 0x000000030c097220 */ /* 0x004fe20000400000 */
[----:B---3--:R-:W-:-:S04]  /*0e30*/  ISETP.NE.AND P0, PT, R0, RZ, PT ;  /* 0x000000ff0000720c */ /* 0x008fc80003f05270 */
[----:B------:R-:W-:-:S04]  /*0e40*/  FSEL R9, R9, R2, P0 ;  /* 0x0000000209097208 */ /* 0x000fc80000000000 */
[----:B------:R-:W-:Y:S01]  /*0e50*/  FMNMX R0, R9, -INF , !PT ;  /* 0xff80000009007809 */ /* 0x000fe20007800000 */
[----:B------:R-:W-:-:S04]  /*0e60*/  IMAD.MOV.U32 R12, RZ, RZ, 0x3bbb989d ;  /* 0x3bbb989dff0c7424 */ /* 0x000fc800078e00ff */
[----:B------:R-:W-:-:S04]  /*0e70*/  FADD R0, R9, -R0 ;  /* 0x8000000009007221 */ /* 0x000fc80000000000 */
[----:B------:R-:W-:-:S04]  /*0e80*/  FFMA.SAT R8, R0, R12, 0.5 ;  /* 0x3f00000000087423 */ /* 0x000fc8000000200c */
[----:B------:R-:W-:-:S04]  /*0e90*/  FFMA.RM R8, R8, R13, 12582913 ;  /* 0x4b40000108087423 */ /* 0x000fc8000000400d */
[----:B------:R-:W-:Y:S01]  /*0ea0*/  FADD R9, R8, -12583039 ;  /* 0xcb40007f08097421 */ /* 0x000fe20000000000 */
[----:B----4-:R-:W-:-:S03]  /*0eb0*/  ISETP.NE.AND P0, PT, R16, RZ, PT ;  /* 0x000000ff1000720c */ /* 0x010fc60003f05270 */
[----:B------:R-:W-:-:S04]  /*0ec0*/  FFMA R9, R0, 1.4426950216293334961, -R9 ;  /* 0x3fb8aa3b00097823 */ /* 0x000fc80000000809 */
[----:B------:R-:W-:-:S06]  /*0ed0*/  FFMA R9, R0, 1.925963033500011079e-08, R9 ;  /* 0x32a5706000097823 */ /* 0x000fcc0000000009 */
[----:B------:R-:W0:Y:S01]  /*0ee0*/  MUFU.EX2 R9, R9 ;  /* 0x0000000900097308 */ /* 0x000e220000000800 */
[----:B-----5:R-:W-:-:S05]  /*0ef0*/  @P0 FMUL R2, R14, R3 ;  /* 0x000000030e020220 */ /* 0x020fca0000400000 */
[----:B------:R-:W-:-:S05]  /*0f00*/  FMNMX R3, R2, -INF , !PT ;  /* 0xff80000002037809 */ /* 0x000fca0007800000 */
[----:B------:R-:W-:Y:S01]  /*0f10*/  FADD R3, R2, -R3 ;  /* 0x8000000302037221 */ /* 0x000fe20000000000 */
[----:B------:R-:W-:-:S03]  /*0f20*/  SHF.L.U32 R2, R8, 0x17, RZ ;  /* 0x0000001708027819 */ /* 0x000fc600000006ff */
[C---:B------:R-:W-:Y:S02]  /*0f30*/  FFMA.SAT R0, R3.reuse, R12, 0.5 ;  /* 0x3f00000003007423 */ /* 0x040fe4000000200c */
[----:B0-----:R-:W-:Y:S02]  /*0f40*/  FMUL R2, R2, R9 ;  /* 0x0000000902027220 */ /* 0x001fe40000400000 */
[----:B------:R-:W-:Y:S02]  /*0f50*/  FFMA.RM R0, R0, R13, 12582913 ;  /* 0x4b40000100007423 */ /* 0x000fe4000000400d */
[----:B------:R-:W-:Y:S02]  /*0f60*/  FADD R17, RZ, R2 ;  /* 0x00000002ff117221 */ /* 0x000fe40000000000 */
[----:B------:R-:W-:Y:S02]  /*0f70*/  FADD R8, R0, -12583039 ;  /* 0xcb40007f00087421 */ /* 0x000fe40000000000 */
[----:B------:R-:W0:Y:S02]  /*0f80*/  MUFU.RCP R12, R17 ;  /* 0x00000011000c7308 */ /* 0x000e240000001000 */
[----:B------:R-:W-:-:S04]  /*0f90*/  FFMA R8, R3, 1.4426950216293334961, -R8 ;  /* 0x3fb8aa3b03087823 */ /* 0x000fc80000000808 */
[----:B------:R-:W-:-:S04]  /*0fa0*/  FFMA R8, R3, 1.925963033500011079e-08, R8 ;  /* 0x32a5706003087823 */ /* 0x000fc80000000008 */
[----:B------:R-:W1:Y:S01]  /*0fb0*/  MUFU.EX2 R3, R8 ;  /* 0x0000000800037308 */ /* 0x000e620000000800 */
[----:B0-----:R-:W-:-:S07]  /*0fc0*/  FFMA R9, -R17, R12, 1 ;  /* 0x3f80000011097423 */ /* 0x001fce000000010c */
[----:B------:R-:W0:Y:S01]  /*0fd0*/  FCHK P0, R2, R17 ;  /* 0x0000001102007302 */ /* 0x000e220000000000 */
[----:B------:R-:W-:Y:S01]  /*0fe0*/  FFMA R9, R12, R9, R12 ;  /* 0x000000090c097223 */ /* 0x000fe2000000000c */
[----:B------:R-:W-:-:S03]  /*0ff0*/  IMAD.SHL.U32 R0, R0, 0x800000, RZ ;  /* 0x0080000000007824 */ /* 0x000fc600078e00ff */
[----:B------:R-:W-:Y:S01]  /*1000*/  FFMA R12, R2, R9, RZ ;  /* 0x00000009020c7223 */ /* 0x000fe200000000ff */
[----:B-1----:R-:W-:-:S03]  /*1010*/  FMUL R0, R0, R3 ;  /* 0x0000000300007220 */ /* 0x002fc60000400000 */
[----:B------:R-:W-:Y:S01]  /*1020*/  FFMA R3, -R17, R12, R2 ;  /* 0x0000000c11037223 */ /* 0x000fe20000000102 */
[----:B------:R-:W-:-:S03]  /*1030*/  FADD R13, RZ, R0 ;  /* 0x00000000ff0d7221 */ /* 0x000fc60000000000 */
[----:B------:R-:W-:Y:S01]  /*1040*/  FFMA R15, R9, R3, R12 ;  /* 0x00000003090f7223 */ /* 0x000fe2000000000c */
[----:B0-----:R-:W-:Y:S06]  /*1050*/  @!P0 BRA `(.L_x_6210) ;  /* 0x00000000000c8947 */ /* 0x001fec0003800000 */
[----:B------:R-:W-:Y:S01]  /*1060*/  IMAD.MOV.U32 R3, RZ, RZ, R17 ;  /* 0x000000ffff037224 */ /* 0x000fe200078e0011 */
[----:B------:R-:W-:-:S07]  /*1070*/  MOV R12, 0x1090 ;  /* 0x00001090000c7802 */ /* 0x000fce0000000f00 */
[----:B------:R-:W-:Y:S05]  /*1080*/  CALL.REL.NOINC `($__internal_98_$__cuda_sm3x_div_rn_noftz_f32_slowpath) ;  /* 0x0000000000a47944 */ /* 0x000fea0003c00000 */
.L_x_6210:
[----:B------:R-:W-:Y:S05]  /*1090*/  BSYNC.RECONVERGENT B1 ;  /* 0x0000000000017941 */ /* 0x000fea0003800200 */
.L_x_6209:
        /* <DEDUP_REMOVED lines=21> */
[----:B------:R-:W-:Y:S02]  /*11f0*/  MOV R3, R13 ;  /* 0x0000000d00037202 */ /* 0x000fe40000000f00 */
[----:B------:R-:W-:-:S07]  /*1200*/  MOV R12, 0x1220 ;  /* 0x00001220000c7802 */ /* 0x000fce0000000f00 */
[----:B------:R-:W-:Y:S05]  /*1210*/  CALL.REL.NOINC `($__internal_98_$__cuda_sm3x_div_rn_noftz_f32_slowpath) ;  /* 0x0000000000407944 */ /* 0x000fea0003c00000 */
[----:B------:R-:W-:-:S07]  /*1220*/  IMAD.MOV.U32 R17, RZ, RZ, R15 ;  /* 0x000000ffff117224 */ /* 0x000fce00078e000f */
.L_x_6212:
[----:B------:R-:W-:Y:S05]  /*1230*/  BSYNC.RECONVERGENT B1 ;  /* 0x0000000000017941 */ /* 0x000fea0003800200 */
.L_x_6211:
        /* <DEDUP_REMOVED lines=12> */
[----:B------:R-:W-:Y:S05]  /*1300*/  BSYNC.RECONVERGENT B0 ;  /* 0x0000000000007941 */ /* 0x000fea0003800200 */
.L_x_6208:
[----:B------:R-:W-:Y:S05]  /*1310*/  EXIT ;  /* 0x000000000000794d */ /* 0x000fea0003800000 */
        .weak           $__internal_98_$__cuda_sm3x_div_rn_noftz_f32_slowpath
        .type           $__internal_98_$__cuda_sm3x_div_rn_noftz_f32_slowpath,@function
        .size           $__internal_98_$__cuda_sm3x_div_rn_noftz_f32_slowpath,(.L_x_37475 - $__internal_98_$__cuda_sm3x_div_rn_noftz_f32_slowpath)
$__internal_98_$__cuda_sm3x_div_rn_noftz_f32_slowpath:
        /* <DEDUP_REMOVED lines=34> */
.L_x_6215:
        /* <DEDUP_REMOVED lines=51> */
.L_x_6222:
[----:B------:R-:W-:-:S04]  /*1870*/  LOP3.LUT R2, R2, 0x80000000, RZ, 0xc0, !PT ;  /* 0x8000000002027812 */ /* 0x000fc800078ec0ff */
[----:B------:R-:W-:Y:S01]  /*1880*/  LOP3.LUT R2, R2, 0x7f800000, RZ, 0xfc, !PT ;  /* 0x7f80000002027812 */ /* 0x000fe200078efcff */
[----:B------:R-:W-:Y:S06]  /*1890*/  BRA `(.L_x_6223) ;  /* 0x0000000000047947 */ /* 0x000fec0003800000 */
.L_x_6221:
[----:B------:R-:W-:-:S07]  /*18a0*/  IMAD R2, R17, 0x800000, R2 ;  /* 0x0080000011027824 */ /* 0x000fce00078e0202 */
.L_x_6223:
[----:B------:R-:W-:Y:S05]  /*18b0*/  BSYNC.RECONVERGENT B3 ;  /* 0x0000000000037941 */ /* 0x000fea0003800200 */
.L_x_6220:
[----:B------:R-:W-:Y:S05]  /*18c0*/  BRA `(.L_x_6224) ;  /* 0x0000000000207947 */ /* 0x000fea0003800000 */
.L_x_6219:
[----:B------:R-:W-:-:S04]  /*18d0*/  LOP3.LUT R2, R3, 0x80000000, R2, 0x48, !PT ;  /* 0x8000000003027812 */ /* 0x000fc800078e4802 */
[----:B------:R-:W-:Y:S01]  /*18e0*/  LOP3.LUT R2, R2, 0x7f800000, RZ, 0xfc, !PT ;  /* 0x7f80000002027812 */ /* 0x000fe200078efcff */
[----:B------:R-:W-:Y:S06]  /*18f0*/  BRA `(.L_x_6224) ;  /* 0x0000000000147947 */ /* 0x000fec0003800000 */
.L_x_6218:
[----:B------:R-:W-:Y:S01]  /*1900*/  LOP3.LUT R2, R3, 0x80000000, R2, 0x48, !PT ;  /* 0x8000000003027812 */ /* 0x000fe200078e4802 */
[----:B------:R-:W-:Y:S06]  /*1910*/  BRA `(.L_x_6224) ;  /* 0x00000000000c7947 */ /* 0x000fec0003800000 */
.L_x_6217:
[----:B------:R-:W0:Y:S01]  /*1920*/  MUFU.RSQ R2, -QNAN ;  /* 0xffc0000000027908 */ /* 0x000e220000001400 */
[----:B------:R-:W-:Y:S05]  /*1930*/  BRA `(.L_x_6224) ;  /* 0x0000000000047947 */ /* 0x000fea0003800000 */
.L_x_6216:
[----:B------:R-:W-:-:S07]  /*1940*/  FADD.FTZ R2, R2, R3 ;  /* 0x0000000302027221 */ /* 0x000fce0000010000 */
.L_x_6224:
[----:B------:R-:W-:Y:S05]  /*1950*/  BSYNC.RECONVERGENT B2 ;  /* 0x0000000000027941 */ /* 0x000fea0003800200 */
.L_x_6214:
[----:B0-----:R-:W-:Y:S02]  /*1960*/  IMAD.MOV.U32 R15, RZ, RZ, R2 ;  /* 0x000000ffff0f7224 */ /* 0x001fe400078e0002 */
[----:B------:R-:W-:Y:S02]  /*1970*/  IMAD.MOV.U32 R2, RZ, RZ, R12 ;  /* 0x000000ffff027224 */ /* 0x000fe400078e000c */
[----:B------:R-:W-:-:S04]  /*1980*/  IMAD.MOV.U32 R3, RZ, RZ, 0x0 ;  /* 0x00000000ff037424 */ /* 0x000fc800078e00ff */
[----:B------:R-:W-:Y:S05]  /*1990*/  RET.REL.NODEC R2 `(_Z15SoftmaxWarpImplI22BroadcastScaleMaskLoadIffbLm4EiE11DirectStoreIffEfLi1ELi1ELi1ELi2ELb0EL9Algorithm0EEvT_T0_ll) ;  /* 0xffffffe402987950 */ /* 0x000fea0003c3ffff */
.L_x_6225:
        /* <DEDUP_REMOVED lines=14> */
.L_x_37475:


//--------------------- .text._Z15SoftmaxWarpImplI22BroadcastScaleMaskLoadIffbLm4EiE11DirectStoreIffEfLi2ELi32ELi32ELi1ELb1EL9Algorithm0EEvT_T0_ll --------------------------
	.section	.text._Z15SoftmaxWarpImplI22BroadcastScaleMaskLoadIffbLm4EiE11DirectStoreIffEfLi2ELi32ELi32ELi1ELb1EL9Algorithm0EEvT_T0_ll,"ax",@progbits
	.align	128
        .global         _Z15SoftmaxWarpImplI22BroadcastScaleMaskLoadIffbLm4EiE11DirectStoreIffEfLi2ELi32ELi32ELi1ELb1EL9Algorithm0EEvT_T0_ll
        .type           _Z15SoftmaxWarpImplI22BroadcastScaleMaskLoadIffbLm4EiE11DirectStoreIffEfLi2ELi32ELi32ELi1ELb1EL9Algorithm0EEvT_T0_ll,@function
        .size           _Z15SoftmaxWarpImplI22BroadcastScaleMaskLoadIffbLm4EiE11DirectStoreIffEfLi2ELi32ELi32ELi1ELb1EL9Algorithm0EEvT_T0_ll,(.L_x_37476 - _Z15SoftmaxWarpImplI22BroadcastScaleMaskLoadIffbLm4EiE11DirectStoreIffEfLi2ELi32ELi32ELi1ELb1EL9Algorithm0EEvT_T0_ll)
        .other          _Z15SoftmaxWarpImplI22BroadcastScaleMaskLoadIffbLm4EiE11DirectStoreIffEfLi2ELi32ELi32ELi1ELb1EL9Algorithm0EEvT_T0_ll,@"STO_CUDA_ENTRY STV_DEFAULT"
_Z15SoftmaxWarpImplI22BroadcastScaleMaskLoadIffbLm4EiE11DirectStoreIffEfLi2ELi32ELi32ELi1ELb1EL9Algorithm0EEvT_T0_ll:
.text._Z15SoftmaxWarpImplI22BroadcastScaleMaskLoadIffbLm4EiE11DirectStoreIffEfLi2ELi32ELi32ELi1ELb1EL9Algorithm0EEvT_T0_ll:
        /* <DEDUP_REMOVED lines=9> */
[----:B------:R-:W0:Y:S08]  /*0090*/  LDCU.128 UR36, c[0x0][0x3d0] ;  /* 0x00007a00ff2477ac */ /* 0x000e300008000c00 */
[----:B--234-:R-:W-:Y:S05]  /*00a0*/  BRA.U !UP0, `(.L_x_6226) ;  /* 0x0000000108407547 */ /* 0x01cfea000b800000 */
[----:B------:R-:W-:Y:S01]  /*00b0*/  MOV R0, 0x1378 ;  /* 0x0000137800007802 */ /* 0x000fe20000000f00 */
[----:B------:R-:W2:Y:S01]  /*00c0*/  LDCU.64 UR4, c[0x4][0x1360] ;  /* 0x01026c00ff0477ac */ /* 0x000ea20008000a00 */
[----:B------:R-:W-:Y:S02]  /*00d0*/  HFMA2 R8, -RZ, RZ, 0, 1.3053417205810546875e-05 ;  /* 0x000000dbff087431 */ /* 0x000fe400000001ff */
[----:B------:R-:W-:Y:S01]  /*00e0*/  IMAD.MOV.U32 R12, RZ, RZ, 0x1 ;  /* 0x00000001ff0c7424 */ /* 0x000fe200078e00ff */
[----:B------:R3:W4:Y:S01]  /*00f0*/  LDC.64 R2, c[0x4][R0] ;  /* 0x0100000000027b82 */ /* 0x0007220000000a00 */
[----:B------:R-:W5:Y:S01]  /*0100*/  LDCU.64 UR6, c[0x4][0x1368] ;  /* 0x01026d00ff0677ac */ /* 0x000f620008000a00 */
[----:B------:R-:W-:Y:S01]  /*0110*/  MOV R13, RZ ;  /* 0x000000ff000d7202 */ /* 0x000fe20000000f00 */
[----:B------:R-:W1:Y:S01]  /*0120*/  LDCU.64 UR8, c[0x4][0xf40] ;  /* 0x0101e800ff0877ac */ /* 0x000e620008000a00 */
[----:B--2---:R-:W-:Y:S01]  /*0130*/  MOV R4, UR4 ;  /* 0x0000000400047c02 */ /* 0x004fe20008000f00 */
[----:B------:R-:W-:Y:S01]  /*0140*/  IMAD.U32 R5, RZ, RZ, UR5 ;  /* 0x00000005ff057e24 */ /* 0x000fe2000f8e00ff */
[----:B-----5:R-:W-:Y:S01]  /*0150*/  MOV R6, UR6 ;  /* 0x0000000600067c02 */ /* 0x020fe20008000f00 */
[----:B------:R-:W-:Y:S01]  /*0160*/  IMAD.U32 R7, RZ, RZ, UR7 ;  /* 0x00000007ff077e24 */ /* 0x000fe2000f8e00ff */
[----:B-1----:R-:W-:Y:S01]  /*0170*/  MOV R10, UR8 ;  /* 0x00000008000a7c02 */ /* 0x002fe20008000f00 */
[----:B---3--:R-:W-:-:S07]  /*0180*/  IMAD.U32 R11, RZ, RZ, UR9 ;  /* 0x00000009ff0b7e24 */ /* 0x008fce000f8e00ff */
[----:B------:R-:W-:-:S07]  /*0190*/  LEPC R20, `(.L_x_6226) ;  /* 0x000000001014794e */ /* 0x000fce0000000000 */
[----:B0---4-:R-:W-:Y:S05]  /*01a0*/  CALL.ABS.NOINC R2 ;  /* 0x0000000002007343 */ /* 0x011fea0003c00000 */
.L_x_6226:
        /* <DEDUP_REMOVED lines=12> */
[----:B0-----:R-:W-:-:S04]  /*0270*/  IMAD.SHL.U32 R59, R59, 0x2, RZ ;  /* 0x000000023b3b7824 */ /* 0x001fc800078e00ff */
        /* <DEDUP_REMOVED lines=13> */
[----:B------:R-:W-:-:S02]  /*0350*/  IADD3 R33, PT, PT, R59, 0x340, RZ ;  /* 0x000003403b217810 */ /* 0x000fc40007ffe0ff */
[----:B-1----:R-:W-:-:S07]  /*0360*/  IADD3 R37, PT, PT, R59, 0x3c0, RZ ;  /* 0x000003c03b257810 */ /* 0x002fce0007ffe0ff */
.L_x_6357:
[----:B0---4-:R-:W0:Y:S01]  /*0370*/  LDC.64 R14, c[0x0][0x410] ;  /* 0x00010400ff0e7b82 */ /* 0x011e220000000a00 */
[----:B------:R-:W-:Y:S01]  /*0380*/  BSSY.RECONVERGENT B1, `(.L_x_6228) ;  /* 0x0000088000017945 */ /* 0x000fe20003800200 */
[----:B------:R-:W-:Y:S01]  /*0390*/  IMAD.MOV.U32 R4, RZ, RZ, -0x800000 ;  /* 0xff800000ff047424 */ /* 0x000fe200078e00ff */
[----:B------:R-:W-:Y:S01]  /*03a0*/  MOV R39, 0xff800000 ;  /* 0xff80000000277802 */ /* 0x000fe20000000f00 */
[----:B------:R-:W-:Y:S01]  /*03b0*/  IMAD.MOV.U32 R13, RZ, RZ, -0x800000 ;  /* 0xff800000ff0d7424 */ /* 0x000fe200078e00ff */
[-C--:B0-----:R-:W-:Y:S02]  /*03c0*/  ISETP.GE.U32.AND P0, PT, R59, R14.reuse, PT ;  /* 0x0000000e3b00720c */ /* 0x081fe40003f06070 */
[-C--:B------:R-:W-:Y:S02]  /*03d0*/  ISETP.GE.U32.AND P3, PT, R3, R14.reuse, PT ;  /* 0x0000000e0300720c */ /* 0x080fe40003f66070 */
[----:B------:R-:W-:Y:S02]  /*03e0*/  ISETP.GE.AND.EX P0, PT, RZ, R15, PT, P0 ;  /* 0x0000000fff00720c */ /* 0x000fe40003f06300 */
[----:B------:R-:W-:-:S11]  /*03f0*/  ISETP.GE.U32.AND P4, PT, R5, R14, PT ;  /* 0x0000000e0500720c */ /* 0x000fd60003f86070 */
[----:B-12---:R-:W-:Y:S05]  /*0400*/  @P0 BRA `(.L_x_6229) ;  /* 0x0000000400fc0947 */ /* 0x006fea0003800000 */
[----:B------:R-:W0:Y:S01]  /*0410*/  LDC R12, c[0x0][0x3b8] ;  /* 0x0000ee00ff0c7b82 */ /* 0x000e220000000800 */
[----:B------:R-:W-:Y:S01]  /*0420*/  IMAD R59, R0, UR46, R59 ;  /* 0x0000002e003b7c24 */ /* 0x000fe2000f8e023b */
[----:B------:R-:W-:Y:S02]  /*0430*/  R2UR UR4, R46 ;  /* 0x000000002e0472ca */ /* 0x000fe400000e0000 */
[----:B------:R-:W-:-:S04]  /*0440*/  R2UR UR5, R47 ;  /* 0x000000002f0572ca */ /* 0x000fc800000e0000 */
[----:B------:R-:W1:Y:S08]  /*0450*/  LDC R16, c[0x0][0x3bc] ;  /* 0x0000ef00ff107b82 */ /* 0x000e700000000800 */
[----:B------:R-:W2:Y:S01]  /*0460*/  LDC R18, c[0x0][0x3c0] ;  /* 0x0000f000ff127b82 */ /* 0x000ea20000000800 */
[----:B0-----:R-:W-:-:S07]  /*0470*/  IABS R13, R12 ;  /* 0x0000000c000d7213 */ /* 0x001fce0000000000 */
[----:B------:R-:W0:Y:S01]  /*0480*/  LDC.64 R48, c[0x0][0x390] ;  /* 0x0000e400ff307b82 */ /* 0x000e220000000a00 */
[----:B------:R-:W3:Y:S07]  /*0490*/  I2F.RP R4, R13 ;  /* 0x0000000d00047306 */ /* 0x000eee0000209400 */
[----:B------:R-:W4:Y:S01]  /*04a0*/  LDC.64 R44, c[0x0][0x398] ;  /* 0x0000e600ff2c7b82 */ /* 0x000f220000000a00 */
[----:B--2---:R-:W-:Y:S01]  /*04b0*/  IABS R41, R18 ;  /* 0x0000001200297213 */ /* 0x004fe20000000000 */
[----:B---3--:R-:W2:Y:S02]  /*04c0*/  MUFU.RCP R4, R4 ;  /* 0x0000000400047308 */ /* 0x008ea40000001000 */
[----:B--2---:R-:W-:-:S06]  /*04d0*/  IADD3 R10, PT, PT, R4, 0xffffffe, RZ ;  /* 0x0ffffffe040a7810 */ /* 0x004fcc0007ffe0ff */
[----:B------:R2:W3:Y:S02]  /*04e0*/  F2I.FTZ.U32.TRUNC.NTZ R11, R10 ;  /* 0x0000000a000b7305 */ /* 0x0004e4000021f000 */
[----:B--2---:R-:W-:Y:S02]  /*04f0*/  HFMA2 R10, -RZ, RZ, 0, 0 ;  /* 0x00000000ff0a7431 */ /* 0x004fe400000001ff */
[----:B---3--:R-:W-:-:S04]  /*0500*/  IMAD.MOV R6, RZ, RZ, -R11 ;  /* 0x000000ffff067224 */ /* 0x008fc800078e0a0b */
        /* <DEDUP_REMOVED lines=10> */
[-C--:B------:R-:W-:Y:S02]  /*05b0*/  @!P2 IADD3 R6, PT, PT, R6, -R13.reuse, RZ ;  /* 0x8000000d0606a210 */ /* 0x080fe40007ffe0ff */
[----:B------:R-:W-:Y:S02]  /*05c0*/  @!P2 IADD3 R4, PT, PT, R4, 0x1, RZ ;  /* 0x000000010404a810 */ /* 0x000fe40007ffe0ff */
[----:B------:R-:W-:Y:S01]  /*05d0*/  ISETP.GE.U32.AND P1, PT, R6, R13, PT ;  /* 0x0000000d0600720c */ /* 0x000fe20003f26070 */
[----:B-1----:R-:W-:Y:S01]  /*05e0*/  VIADD R10, R8, 0xffffffe ;  /* 0x0ffffffe080a7836 */ /* 0x002fe20000000000 */
[----:B------:R-:W-:Y:S02]  /*05f0*/  LOP3.LUT R6, R59, R12, RZ, 0x3c, !PT ;  /* 0x0000000c3b067212 */ /* 0x000fe400078e3cff */
[----:B------:R-:W-:Y:S01]  /*0600*/  ISETP.NE.AND P2, PT, R12, RZ, PT ;  /* 0x000000ff0c00720c */ /* 0x000fe20003f45270 */
[----:B------:R1:W2:Y:S01]  /*0610*/  F2I.FTZ.U32.TRUNC.NTZ R11, R10 ;  /* 0x0000000a000b7305 */ /* 0x0002a2000021f000 */
[----:B------:R-:W-:-:S07]  /*0620*/  ISETP.GE.AND P5, PT, R6, RZ, PT ;  /* 0x000000ff0600720c */ /* 0x000fce0003fa6270 */
[----:B------:R-:W-:Y:S02]  /*0630*/  @P1 VIADD R4, R4, 0x1 ;  /* 0x0000000104041836 */ /* 0x000fe40000000000 */
[----:B-1----:R-:W-:-:S03]  /*0640*/  HFMA2 R10, -RZ, RZ, 0, 0 ;  /* 0x00000000ff0a7431 */ /* 0x002fc600000001ff */
[----:B------:R-:W-:Y:S02]  /*0650*/  MOV R20, R4 ;  /* 0x0000000400147202 */ /* 0x000fe40000000f00 */
[----:B--2---:R-:W-:-:S03]  /*0660*/  IADD3 R6, PT, PT, RZ, -R11, RZ ;  /* 0x8000000bff067210 */ /* 0x004fc60007ffe0ff */
[----:B------:R-:W-:Y:S01]  /*0670*/  @!P5 IMAD.MOV R20, RZ, RZ, -R20 ;  /* 0x000000ffff14d224 */ /* 0x000fe200078e0a14 */
[----:B------:R-:W-:Y:S01]  /*0680*/  @!P2 LOP3.LUT R20, RZ, R12, RZ, 0x33, !PT ;  /* 0x0000000cff14a212 */ /* 0x000fe200078e33ff */
[----:B------:R-:W-:Y:S02]  /*0690*/  IMAD R13, R6, R39, RZ ;  /* 0x00000027060d7224 */ /* 0x000fe400078e02ff */
[----:B------:R-:W1:Y:S02]  /*06a0*/  I2F.RP R6, R41 ;  /* 0x0000002900067306 */ /* 0x000e640000209400 */
[----:B------:R-:W-:Y:S02]  /*06b0*/  IMAD.MOV R4, RZ, RZ, -R20 ;  /* 0x000000ffff047224 */ /* 0x000fe400078e0a14 */
[----:B------:R-:W-:-:S04]  /*06c0*/  IMAD.HI.U32 R10, R11, R13, R10 ;  /* 0x0000000d0b0a7227 */ /* 0x000fc800078e000a */
[----:B------:R-:W-:-:S05]  /*06d0*/  IMAD R43, R12, R4, R59 ;  /* 0x000000040c2b7224 */ /* 0x000fca00078e023b */
[----:B------:R-:W-:Y:S01]  /*06e0*/  IABS R4, R43 ;  /* 0x0000002b00047213 */ /* 0x000fe20000000000 */
[----:B-1----:R-:W1:Y:S04]  /*06f0*/  MUFU.RCP R6, R6 ;  /* 0x0000000600067308 */ /* 0x002e680000001000 */
[----:B------:R-:W-:-:S04]  /*0700*/  IMAD.HI.U32 R10, R10, R4, RZ ;  /* 0x000000040a0a7227 */ /* 0x000fc800078e00ff */
[----:B------:R-:W-:-:S04]  /*0710*/  IMAD.MOV R8, RZ, RZ, -R10 ;  /* 0x000000ffff087224 */ /* 0x000fc800078e0a0a */
[----:B------:R-:W-:-:S05]  /*0720*/  IMAD R4, R39, R8, R4 ;  /* 0x0000000827047224 */ /* 0x000fca00078e0204 */
[----:B------:R-:W-:Y:S01]  /*0730*/  ISETP.GT.U32.AND P2, PT, R39, R4, PT ;  /* 0x000000042700720c */ /* 0x000fe20003f44070 */
[----:B-1----:R-:W-:-:S06]  /*0740*/  VIADD R11, R6, 0xffffffe ;  /* 0x0ffffffe060b7836 */ /* 0x002fcc0000000000 */
[----:B------:R-:W1:Y:S06]  /*0750*/  F2I.FTZ.U32.TRUNC.NTZ R11, R11 ;  /* 0x0000000b000b7305 */ /* 0x000e6c000021f000 */
[-C--:B------:R-:W-:Y:S02]  /*0760*/  @!P2 IADD3 R4, PT, PT, R4, -R39.reuse, RZ ;  /* 0x800000270404a210 */ /* 0x080fe40007ffe0ff */
[----:B------:R-:W-:Y:S02]  /*0770*/  @!P2 IADD3 R10, PT, PT, R10, 0x1, RZ ;  /* 0x000000010a0aa810 */ /* 0x000fe40007ffe0ff */
[----:B------:R-:W-:-:S02]  /*0780*/  ISETP.GE.U32.AND P1, PT, R4, R39, PT ;  /* 0x000000270400720c */ /* 0x000fc40003f26070 */
[----:B------:R-:W-:Y:S01]  /*0790*/  LOP3.LUT R4, R43, R16, RZ, 0x3c, !PT ;  /* 0x000000102b047212 */ /* 0x000fe200078e3cff */
[----:B------:R-:W2:Y:S01]  /*07a0*/  LDC.64 R38, c[0x0][0x3a8] ;  /* 0x0000ea00ff267b82 */ /* 0x000ea20000000a00 */
[----:B------:R-:W-:Y:S02]  /*07b0*/  ISETP.NE.AND P2, PT, R16, RZ, PT ;  /* 0x000000ff1000720c */ /* 0x000fe40003f45270 */
[----:B------:R-:W-:Y:S02]  /*07c0*/  ISETP.GE.AND P5, PT, R4, RZ, PT ;  /* 0x000000ff0400720c */ /* 0x000fe40003fa6270 */
[----:B-1----:R-:W-:-:S05]  /*07d0*/  IADD3 R4, PT, PT, RZ, -R11, RZ ;  /* 0x8000000bff047210 */ /* 0x002fca0007ffe0ff */
[----:B------:R-:W-:-:S05]  /*07e0*/  @P1 VIADD R10, R10, 0x1 ;  /* 0x000000010a0a1836 */ /* 0x000fca0000000000 */
[----:B------:R-:W-:Y:S01]  /*07f0*/  MOV R12, R10 ;  /* 0x0000000a000c7202 */ /* 0x000fe20000000f00 */
[----:B------:R-:W-:-:S04]  /*0800*/  HFMA2 R10, -RZ, RZ, 0, 0 ;  /* 0x00000000ff0a7431 */ /* 0x000fc800000001ff */
[----:B------:R-:W-:Y:S01]  /*0810*/  @!P5 IMAD.MOV R12, RZ, RZ, -R12 ;  /* 0x000000ffff0cd224 */ /* 0x000fe200078e0a0c */
[----:B------:R-:W-:Y:S02]  /*0820*/  @!P2 LOP3.LUT R12, RZ, R16, RZ, 0x33, !PT ;  /* 0x00000010ff0ca212 */ /* 0x000fe400078e33ff */
[----:B------:R-:W-:-:S03]  /*0830*/  ISETP.NE.AND P5, PT, R18, RZ, PT ;  /* 0x000000ff1200720c */ /* 0x000fc60003fa5270 */
[----:B------:R-:W-:-:S04]  /*0840*/  IMAD.MOV R13, RZ, RZ, -R12 ;  /* 0x000000ffff0d7224 */ /* 0x000fc800078e0a0c */
[----:B------:R-:W-:Y:S02]  /*0850*/  IMAD R43, R16, R13, R43 ;  /* 0x0000000d102b7224 */ /* 0x000fe400078e022b */
[----:B------:R-:W-:-:S03]  /*0860*/  IMAD R13, R4, R41, RZ ;  /* 0x00000029040d7224 */ /* 0x000fc600078e02ff */
[----:B------:R-:W-:Y:S01]  /*0870*/  IABS R4, R43 ;  /* 0x0000002b00047213 */ /* 0x000fe20000000000 */
[----:B------:R-:W-:-:S06]  /*0880*/  IMAD.HI.U32 R10, R11, R13, R10 ;  /* 0x0000000d0b0a7227 */ /* 0x000fcc00078e000a */
[----:B------:R-:W-:-:S04]  /*0890*/  IMAD.HI.U32 R10, R10, R4, RZ ;  /* 0x000000040a0a7227 */ /* 0x000fc800078e00ff */
        /* <DEDUP_REMOVED lines=11> */
[----:B------:R-:W-:-:S04]  /*0950*/  SEL R8, R20, RZ, P2 ;  /* 0x000000ff14087207 */ /* 0x000fc80001000000 */
[----:B------:R-:W-:Y:S01]  /*0960*/  @P1 IADD3 R10, PT, PT, R10, 0x1, RZ ;  /* 0x000000010a0a1810 */ /* 0x000fe20007ffe0ff */
[----:B------:R-:W-:Y:S01]  /*0970*/  IMAD R13, R8, UR36, RZ ;  /* 0x00000024080d7c24 */ /* 0x000fe2000f8e02ff */
[----:B----4-:R-:W-:-:S03]  /*0980*/  ISETP.NE.U32.AND P1, PT, R44, 0x1, PT ;  /* 0x000000012c00780c */ /* 0x010fc60003f25070 */
[----:B------:R-:W-:Y:S01]  /*0990*/  IMAD.MOV.U32 R4, RZ, RZ, R10 ;  /* 0x000000ffff047224 */ /* 0x000fe200078e000a */
[----:B------:R-:W-:-:S04]  /*09a0*/  ISETP.NE.AND.EX P1, PT, R45, RZ, PT, P1 ;  /* 0x000000ff2d00720c */ /* 0x000fc80003f25310 */
[----:B------:R-:W-:Y:S02]  /*09b0*/  @!P6 IADD3 R4, PT, PT, -R4, RZ, RZ ;  /* 0x000000ff0404e210 */ /* 0x000fe40007ffe1ff */
[----:B------:R-:W-:Y:S02]  /*09c0*/  @!P5 LOP3.LUT R4, RZ, R18, RZ, 0x33, !PT ;  /* 0x00000012ff04d212 */ /* 0x000fe400078e33ff */
[----:B0-----:R-:W-:Y:S02]  /*09d0*/  ISETP.NE.U32.AND P6, PT, R40, 0x1, PT ;  /* 0x000000012800780c */ /* 0x001fe40003fc5070 */
[----:B--2---:R-:W-:Y:S01]  /*09e0*/  ISETP.NE.U32.AND P5, PT, R38, 0x1, PT ;  /* 0x000000012600780c */ /* 0x004fe20003fa5070 */
[----:B------:R-:W-:Y:S01]  /*09f0*/  IMAD.MOV R11, RZ, RZ, -R4 ;  /* 0x000000ffff0b7224 */ /* 0x000fe200078e0a04 */
[----:B------:R-:W-:Y:S02]  /*0a00*/  ISETP.NE.AND.EX P2, PT, R41, RZ, PT, P6 ;  /* 0x000000ff2900720c */ /* 0x000fe40003f45360 */
[----:B------:R-:W-:Y:S01]  /*0a10*/  SEL R12, R12, RZ, P1 ;  /* 0x000000ff0c0c7207 */ /* 0x000fe20000800000 */
[----:B------:R-:W-:Y:S01]  /*0a20*/  IMAD R6, R18, R11, R43 ;  /* 0x0000000b12067224 */ /* 0x000fe200078e022b */
[----:B------:R-:W-:Y:S01]  /*0a30*/  ISETP.NE.AND.EX P1, PT, R39, RZ, PT, P5 ;  /* 0x000000ff2700720c */ /* 0x000fe20003f25350 */
[----:B------:R-:W0:Y:S01]  /*0a40*/  LDC.64 R10, c[0x0][0x388] ;  /* 0x0000e200ff0a7b82 */ /* 0x000e220000000a00 */
[----:B------:R-:W-:Y:S01]  /*0a50*/  SEL R4, R4, RZ, P2 ;  /* 0x000000ff04047207 */ /* 0x000fe20001000000 */
[----:B------:R-:W-:Y:S01]  /*0a60*/  IMAD R13, R12, UR37, R13 ;  /* 0x000000250c0d7c24 */ /* 0x000fe2000f8e020d */
[----:B------:R-:W-:-:S03]  /*0a70*/  SEL R6, R6, RZ, P1 ;  /* 0x000000ff06067207 */ /* 0x000fc60000800000 */
[----:B------:R-:W-:-:S04]  /*0a80*/  IMAD R13, R4, UR38, R13 ;  /* 0x00000026040d7c24 */ /* 0x000fc8000f8e020d */
[----:B------:R-:W-:-:S05]  /*0a90*/  IMAD R6, R6, UR39, R13 ;  /* 0x0000002706067c24 */ /* 0x000fca000f8e020d */
[----:B------:R-:W-:-:S04]  /*0aa0*/  LEA.HI R6, R6, R6, RZ, 0x1 ;  /* 0x0000000606067211 */ /* 0x000fc800078f08ff */
[----:B------:R-:W-:-:S05]  /*0ab0*/  SHF.R.S32.HI R13, RZ, 0x1, R6 ;  /* 0x00000001ff0d7819 */ /* 0x000fca0000011406 */
[----:B0-----:R-:W-:Y:S02]  /*0ac0*/  IMAD.WIDE R10, R13, 0x2, R10 ;  /* 0x000000020d0a7825 */ /* 0x001fe400078e020a */
[----:B------:R-:W0:Y:S04]  /*0ad0*/  LDC.64 R12, c[0x0][0x380] ;  /* 0x0000e000ff0c7b82 */ /* 0x000e280000000a00 */
[----:B------:R-:W2:Y:S01]  /*0ae0*/  LDG.E.U16 R10, desc[UR4][R10.64] ;  /* 0x000000040a0a7981 */ /* 0x000ea2000c1e1500 */
[----:B------:R-:W-:-:S04]  /*0af0*/  LEA.HI R59, R59, R59, RZ, 0x1 ;  /* 0x0000003b3b3b7211 */ /* 0x000fc800078f08ff */
[----:B------:R-:W-:-:S05]  /*0b00*/  SHF.R.S32.HI R41, RZ, 0x1, R59 ;  /* 0x00000001ff297819 */ /* 0x000fca000001143b */
[----:B0-----:R-:W-:-:S05]  /*0b10*/  IMAD.WIDE R40, R41, 0x8, R12 ;  /* 0x0000000829287825 */ /* 0x001fca00078e020c */
[----:B------:R-:W3:Y:S01]  /*0b20*/  LDG.E R39, desc[UR4][R40.64] ;  /* 0x0000000428277981 */ /* 0x000ee2000c1e1900 */
[----:B--2---:R-:W-:-:S04]  /*0b30*/  PRMT R4, R10, 0x7771, RZ ;  /* 0x000077710a047816 */ /* 0x004fc800000000ff */
[----:B------:R-:W-:-:S13]  /*0b40*/  ISETP.NE.AND P2, PT, R4, RZ, PT ;  /* 0x000000ff0400720c */ /* 0x000fda0003f45270 */
[----:B------:R-:W-:Y:S02]  /*0b50*/  @P2 R2UR UR4, R46 ;  /* 0x000000002e0422ca */ /* 0x000fe400000e0000 */
[----:B------:R-:W-:-:S13]  /*0b60*/  @P2 R2UR UR5, R47 ;  /* 0x000000002f0522ca */ /* 0x000fda00000e0000 */
[----:B------:R-:W2:Y:S01]  /*0b70*/  @P2 LDG.E R6, desc[UR4][R40.64+0x4] ;  /* 0x0000040428062981 */ /* 0x000ea2000c1e1900 */
[----:B------:R-:W-:-:S04]  /*0b80*/  PRMT R4, R10, 0x7770, RZ ;  /* 0x000077700a047816 */ /* 0x000fc800000000ff */
[----:B------:R-:W-:Y:S01]  /*0b90*/  ISETP.NE.AND P1, PT, R4, RZ, PT ;  /* 0x000000ff0400720c */ /* 0x000fe20003f25270 */
[----:B---3--:R-:W-:Y:S01]  /*0ba0*/  FMUL R39, R39, UR47 ;  /* 0x0000002f27277c20 */ /* 0x008fe20008400000 */
[----:B------:R-:W0:Y:S11]  /*0bb0*/  LDCU UR4, c[0x0][0x3f0] ;  /* 0x00007e00ff0477ac */ /* 0x000e360008000800 */
[----:B------:R-:W1:Y:S01]  /*0bc0*/  @!P1 LDC R39, c[0x0][0x3f0] ;  /* 0x0000fc00ff279b82 */ /* 0x000e620000000800 */
[----:B0-----:R-:W-:Y:S01]  /*0bd0*/  MOV R4, UR4 ;  /* 0x0000000400047c02 */ /* 0x001fe20008000f00 */
[----:B--2---:R-:W-:-:S05]  /*0be0*/  @P2 FMUL R4, R6, UR47 ;  /* 0x0000002f06042c20 */ /* 0x004fca0008400000 */
[----:B-1----:R-:W-:-:S07]  /*0bf0*/  FMNMX3 R13, R39, -INF , R4, !PT ;  /* 0xff800000270d7876 */ /* 0x002fce0007800004 */
.L_x_6229:
[----:B------:R-:W-:Y:S05]  /*0c00*/  BSYNC.RECONVERGENT B1 ;  /* 0x0000000000017941 */ /* 0x000fea0003800200 */
.L_x_6228:
[-C--:B------:R-:W-:Y:S01]  /*0c10*/  ISETP.GE.AND.EX P3, PT, RZ, R15.reuse, PT, P3 ;  /* 0x0000000fff00720c */ /* 0x080fe20003f66330 */
[----:B------:R-:W-:Y:S01]  /*0c20*/  BSSY.RECONVERGENT B1, `(.L_x_6230) ;  /* 0x0000089000017945 */ /* 0x000fe20003800200 */
[-C--:B------:R-:W-:Y:S01]  /*0c30*/  ISETP.GE.U32.AND P1, PT, R7, R14.reuse, PT ;  /* 0x0000000e0700720c */ /* 0x080fe20003f26070 */
[----:B------:R-:W-:Y:S01]  /*0c40*/  IMAD.MOV.U32 R6, RZ, RZ, -0x800000 ;  /* 0xff800000ff067424 */ /* 0x000fe200078e00ff */
[-C--:B------:R-:W-:Y:S02]  /*0c50*/  ISETP.GE.U32.AND P5, PT, R9, R14.reuse, PT ;  /* 0x0000000e0900720c */ /* 0x080fe40003fa6070 */
[----:B------:R-:W-:Y:S02]  /*0c60*/  ISETP.GE.U32.AND P2, PT, R17, R14, PT ;  /* 0x0000000e1100720c */ /* 0x000fe40003f46070 */
[----:B------:R-:W-:Y:S02]  /*0c70*/  ISETP.GE.AND.EX P4, PT, RZ, R15, PT, P4 ;  /* 0x0000000fff00720c */ /* 0x000fe40003f86340 */
[----:B------:R-:W-:-:S03]  /*0c80*/  MOV R8, 0xff800000 ;  /* 0xff80000000087802 */ /* 0x000fc60000000f00 */
[----:B------:R-:W-:Y:S08]  /*0c90*/  @P3 BRA `(.L_x_6231) ;  /* 0x0000000800043947 */ /* 0x000ff00003800000 */
[----:B------:R-:W0:Y:S01]  /*0ca0*/  LDC R43, c[0x0][0x3b8] ;  /* 0x0000ee00ff2b7b82 */ /* 0x000e220000000800 */
[----:B------:R-:W-:Y:S01]  /*0cb0*/  IMAD R6, R0, UR46, R3 ;  /* 0x0000002e00067c24 */ /* 0x000fe2000f8e0203 */
[----:B------:R-:W-:Y:S02]  /*0cc0*/  R2UR UR4, R46 ;  /* 0x000000002e0472ca */ /* 0x000fe400000e0000 */
[----:B------:R-:W-:Y:S02]  /*0cd0*/  R2UR UR5, R47 ;  /* 0x000000002f0572ca */ /* 0x000fe400000e0000 */
[----:B------:R-:W-:Y:S02]  /*0ce0*/  IABS R16, R6 ;  /* 0x0000000600107213 */ /* 0x000fe40000000000 */
[----:B------:R-:W1:Y:S08]  /*0cf0*/  LDC R12, c[0x0][0x3bc] ;  /* 0x0000ef00ff0c7b82 */ /* 0x000e700000000800 */
        /* <DEDUP_REMOVED lines=8> */
[----:B---3--:R-:W-:-:S05]  /*0d80*/  IADD3 R10, PT, PT, RZ, -R11, RZ ;  /* 0x8000000bff0a7210 */ /* 0x008fca0007ffe0ff */
        /* <DEDUP_REMOVED lines=14> */
[----:B------:R-:W-:-:S04]  /*0e70*/  LOP3.LUT R10, R6, R43, RZ, 0x3c, !PT ;  /* 0x0000002b060a7212 */ /* 0x000fc800078e3cff */
[----:B------:R-:W-:Y:S02]  /*0e80*/  ISETP.GE.AND P6, PT, R10, RZ, PT ;  /* 0x000000ff0a00720c */ /* 0x000fe40003fc6270 */
[----:B-1----:R-:W-:-:S04]  /*0e90*/  IADD3 R10, PT, PT, R18, 0xffffffe, RZ ;  /* 0x0ffffffe120a7810 */ /* 0x002fc80007ffe0ff */
[----:B------:R1:W3:Y:S01]  /*0ea0*/  F2I.FTZ.U32.TRUNC.NTZ R11, R10 ;  /* 0x0000000a000b7305 */ /* 0x0002e2000021f000 */
[----:B------:R-:W-:Y:S01]  /*0eb0*/  @P3 VIADD R8, R8, 0x1 ;  /* 0x0000000108083836 */ /* 0x000fe20000000000 */
[----:B------:R-:W-:-:S04]  /*0ec0*/  ISETP.NE.AND P3, PT, R43, RZ, PT ;  /* 0x000000ff2b00720c */ /* 0x000fc80003f65270 */
[----:B------:R-:W-:Y:S01]  /*0ed0*/  MOV R16, R8 ;  /* 0x0000000800107202 */ /* 0x000fe20000000f00 */
[----:B-1----:R-:W-:-:S04]  /*0ee0*/  HFMA2 R10, -RZ, RZ, 0, 0 ;  /* 0x00000000ff0a7431 */ /* 0x002fc800000001ff */
[----:B------:R-:W-:-:S04]  /*0ef0*/  @!P6 IMAD.MOV R16, RZ, RZ, -R16 ;  /* 0x000000ffff10e224 */ /* 0x000fc800078e0a10 */
[----:B------:R-:W-:Y:S02]  /*0f00*/  @!P3 LOP3.LUT R16, RZ, R43, RZ, 0x33, !PT ;  /* 0x0000002bff10b212 */ /* 0x000fe400078e33ff */
[----:B---3--:R-:W-:-:S03]  /*0f10*/  IADD3 R8, PT, PT, RZ, -R11, RZ ;  /* 0x8000000bff087210 */ /* 0x008fc60007ffe0ff */
[----:B------:R-:W-:-:S04]  /*0f20*/  IMAD.MOV R41, RZ, RZ, -R16 ;  /* 0x000000ffff297224 */ /* 0x000fc800078e0a10 */
[----:B------:R-:W-:Y:S02]  /*0f30*/  IMAD R41, R43, R41, R6 ;  /* 0x000000292b297224 */ /* 0x000fe400078e0206 */
[----:B------:R-:W-:-:S03]  /*0f40*/  IMAD R43, R8, R45, RZ ;  /* 0x0000002d082b7224 */ /* 0x000fc600078e02ff */
[----:B------:R-:W-:Y:S01]  /*0f50*/  IABS R8, R41 ;  /* 0x0000002900087213 */ /* 0x000fe20000000000 */
[----:B------:R-:W-:-:S04]  /*0f60*/  IMAD.HI.U32 R43, R11, R43, R10 ;  /* 0x0000002b0b2b7227 */ /* 0x000fc800078e000a */
[----:B------:R-:W-:-:S04]  /*0f70*/  IMAD.MOV.U32 R10, RZ, RZ, R8 ;  /* 0x000000ffff0a7224 */ /* 0x000fc800078e0008 */
[----:B------:R-:W-:Y:S01]  /*0f80*/  IMAD.HI.U32 R8, R43, R10, RZ ;  /* 0x0000000a2b087227 */ /* 0x000fe200078e00ff */
[----:B--2---:R-:W-:-:S04]  /*0f90*/  IABS R43, R20 ;  /* 0x00000014002b7213 */ /* 0x004fc80000000000 */
[----:B------:R-:W-:Y:S01]  /*0fa0*/  IADD3 R11, PT, PT, -R8, RZ, RZ ;  /* 0x000000ff080b7210 */ /* 0x000fe20007ffe1ff */
[----:B------:R-:W1:Y:S04]  /*0fb0*/  I2F.RP R22, R43 ;  /* 0x0000002b00167306 */ /* 0x000e680000209400 */
        /* <DEDUP_REMOVED lines=10> */
[----:B------:R-:W-:Y:S02]  /*1060*/  @P3 IADD3 R8, PT, PT, R8, 0x1, RZ ;  /* 0x0000000108083810 */ /* 0x000fe40007ffe0ff */
[----:B------:R-:W-:-:S03]  /*1070*/  ISETP.NE.AND P3, PT, R12, RZ, PT ;  /* 0x000000ff0c00720c */ /* 0x000fc60003f65270 */
[----:B------:R-:W-:Y:S02]  /*1080*/  IMAD.MOV.U32 R18, RZ, RZ, R8 ;  /* 0x000000ffff127224 */ /* 0x000fe400078e0008 */
[----:B-1----:R-:W-:-:S03]  /*1090*/  IMAD.MOV.U32 R10, RZ, RZ, RZ ;  /* 0x000000ffff0a7224 */ /* 0x002fc600078e00ff */
[----:B------:R-:W-:Y:S01]  /*10a0*/  @!P6 IADD3 R18, PT, PT, -R18, RZ, RZ ;  /* 0x000000ff1212e210 */ /* 0x000fe20007ffe1ff */
[----:B--2---:R-:W-:-:S04]  /*10b0*/  IMAD.MOV R22, RZ, RZ, -R11 ;  /* 0x000000ffff167224 */ /* 0x004fc800078e0a0b */
[----:B------:R-:W-:Y:S01]  /*10c0*/  @!P3 LOP3.LUT R18, RZ, R12, RZ, 0x33, !PT ;  /* 0x0000000cff12b212 */ /* 0x000fe200078e33ff */
[----:B------:R-:W-:-:S03]  /*10d0*/  IMAD R45, R22, R43, RZ ;  /* 0x0000002b162d7224 */ /* 0x000fc600078e02ff */
[----:B------:R-:W-:Y:S01]  /*10e0*/  IADD3 R8, PT, PT, -R18, RZ, RZ ;  /* 0x000000ff12087210 */ /* 0x000fe20007ffe1ff */
[----:B------:R-:W-:-:S04]  /*10f0*/  IMAD.HI.U32 R45, R11, R45, R10 ;  /* 0x0000002d0b2d7227 */ /* 0x000fc800078e000a */
[----:B------:R-:W-:-:S05]  /*1100*/  IMAD R41, R12, R8, R41 ;  /* 0x000000080c297224 */ /* 0x000fca00078e0229 */
[----:B------:R-:W-:-:S04]  /*1110*/  IABS R8, R41 ;  /* 0x0000002900087213 */ /* 0x000fc80000000000 */
        /* <DEDUP_REMOVED lines=15> */
[----:B0-----:R-:W-:-:S04]  /*1210*/  ISETP.NE.U32.AND P6, PT, R50, 0x1, PT ;  /* 0x000000013200780c */ /* 0x001fc80003fc5070 */
[----:B------:R-:W-:-:S04]  /*1220*/  ISETP.NE.AND.EX P6, PT, R51, RZ, PT, P6 ;  /* 0x000000ff3300720c */ /* 0x000fc80003fc5360 */
[----:B------:R-:W-:Y:S02]  /*1230*/  @!P3 LOP3.LUT R8, RZ, R20, RZ, 0x33, !PT ;  /* 0x00000014ff08b212 */ /* 0x000fe400078e33ff */
[----:B----4-:R-:W-:Y:S02]  /*1240*/  ISETP.NE.U32.AND P3, PT, R48, 0x1, PT ;  /* 0x000000013000780c */ /* 0x010fe40003f65070 */
[----:B------:R-:W-:Y:S02]  /*1250*/  IADD3 R12, PT, PT, -R8, RZ, RZ ;  /* 0x000000ff080c7210 */ /* 0x000fe40007ffe1ff */
[----:B------:R-:W-:Y:S02]  /*1260*/  ISETP.NE.AND.EX P3, PT, R49, RZ, PT, P3 ;  /* 0x000000ff3100720c */ /* 0x000fe40003f65330 */
[----:B------:R-:W-:Y:S01]  /*1270*/  SEL R10, R16, RZ, P6 ;  /* 0x000000ff100a7207 */ /* 0x000fe20003000000 */
[----:B------:R-:W-:Y:S01]  /*1280*/  IMAD R12, R20, R12, R41 ;  /* 0x0000000c140c7224 */ /* 0x000fe200078e0229 */
[----:B-1----:R-:W-:-:S02]  /*1290*/  ISETP.NE.U32.AND P6, PT, R44, 0x1, PT ;  /* 0x000000012c00780c */ /* 0x002fc40003fc5070 */
[----:B------:R-:W-:Y:S01]  /*12a0*/  SEL R16, R18, RZ, P3 ;  /* 0x000000ff12107207 */ /* 0x000fe20001800000 */
[----:B------:R-:W-:Y:S01]  /*12b0*/  IMAD R41, R10, UR36, RZ ;  /* 0x000000240a297c24 */ /* 0x000fe2000f8e02ff */
[----:B--2---:R-:W-:Y:S01]  /*12c0*/  ISETP.NE.U32.AND P3, PT, R42, 0x1, PT ;  /* 0x000000012a00780c */ /* 0x004fe20003f65070 */
[----:B------:R-:W0:Y:S01]  /*12d0*/  LDC.64 R10, c[0x0][0x388] ;  /* 0x0000e200ff0a7b82 */ /* 0x000e220000000a00 */
[----:B------:R-:W-:Y:S01]  /*12e0*/  ISETP.NE.AND.EX P6, PT, R45, RZ, PT, P6 ;  /* 0x000000ff2d00720c */ /* 0x000fe20003fc5360 */
[----:B------:R-:W-:Y:S01]  /*12f0*/  IMAD R41, R16, UR37, R41 ;  /* 0x0000002510297c24 */ /* 0x000fe2000f8e0229 */
[----:B------:R-:W-:Y:S02]  /*1300*/  ISETP.NE.AND.EX P3, PT, R43, RZ, PT, P3 ;  /* 0x000000ff2b00720c */ /* 0x000fe40003f65330 */
[----:B------:R-:W-:Y:S02]  /*1310*/  SEL R8, R8, RZ, P6 ;  /* 0x000000ff08087207 */ /* 0x000fe40003000000 */
        /* <DEDUP_REMOVED lines=22> */
[----:B0-----:R-:W-:-:S02]  /*1480*/  IMAD.U32 R6, RZ, RZ, UR4 ;  /* 0x00000004ff067e24 */ /* 0x001fc4000f8e00ff */
[----:B--2---:R-:W-:-:S05]  /*1490*/  @P6 FMUL R6, R12, UR47 ;  /* 0x0000002f0c066c20 */ /* 0x004fca0008400000 */
[----:B-1----:R-:W-:-:S07]  /*14a0*/  FMNMX3 R13, R13, R8, R6, !PT ;  /* 0x000000080d0d7276 */ /* 0x002fce0007800006 */
.L_x_6231:
[----:B------:R-:W-:Y:S05]  /*14b0*/  BSYNC.RECONVERGENT B1 ;  /* 0x0000000000017941 */ /* 0x000fea0003800200 */
.L_x_6230:
[----:B------:R-:W-:Y:S01]  /*14c0*/  BSSY.RECONVERGENT B1, `(.L_x_6232) ;  /* 0x0000083000017945 */ /* 0x000fe20003800200 */
[----:B------:R-:W-:Y:S01]  /*14d0*/  ISETP.GE.U32.AND P3, PT, R19, R14, PT ;  /* 0x0000000e1300720c */ /* 0x000fe20003f66070 */
[----:B------:R-:W-:Y:S01]  /*14e0*/  IMAD.MOV.U32 R16, RZ, RZ, -0x800000 ;  /* 0xff800000ff107424 */ /* 0x000fe200078e00ff */
[----:B------:R-:W-:Y:S01]  /*14f0*/  MOV R10, 0xff800000 ;  /* 0xff800000000a7802 */ /* 0x000fe20000000f00 */
[----:B------:R-:W-:Y:S10]  /*1500*/  @P4 BRA `(.L_x_6233) ;  /* 0x0000000400f84947 */ /* 0x000ff40003800000 */
[----:B------:R-:W0:Y:S01]  /*1510*/  LDC R43, c[0x0][0x3b8] ;  /* 0x0000ee00ff2b7b82 */ /* 0x000e220000000800 */
[----:B------:R-:W-:Y:S01]  /*1520*/  IMAD R10, R0, UR46, R5 ;  /* 0x0000002e000a7c24 */ /* 0x000fe2000f8e0205 */
[----:B------:R-:W-:Y:S02]  /*1530*/  R2UR UR4, R46 ;  /* 0x000000002e0472ca */ /* 0x000fe400000e0000 */
[----:B------:R-:W-:-:S04]  /*1540*/  R2UR UR5, R47 ;  /* 0x000000002f0572ca */ /* 0x000fc800000e0000 */
[----:B------:R-:W1:Y:S08]  /*1550*/  LDC R51, c[0x0][0x3bc] ;  /* 0x0000ef00ff337b82 */ /* 0x000e700000000800 */
[----:B------:R-:W2:Y:S01]  /*1560*/  LDC R22, c[0x0][0x3c0] ;  /* 0x0000f000ff167b82 */ /* 0x000ea20000000800 */
[----:B0-----:R-:W-:-:S04]  /*1570*/  IABS R45, R43 ;  /* 0x0000002b002d7213 */ /* 0x001fc80000000000 */
[----:B------:R-:W0:Y:S08]  /*1580*/  I2F.RP R11, R45 ;  /* 0x0000002d000b7306 */ /* 0x000e300000209400 */
[----:B0-----:R-:W0:Y:S02]  /*1590*/  MUFU.RCP R11, R11 ;  /* 0x0000000b000b7308 */ /* 0x001e240000001000 */
[----:B0-----:R-:W-:-:S06]  /*15a0*/  IADD3 R40, PT, PT, R11, 0xffffffe, RZ ;  /* 0x0ffffffe0b287810 */ /* 0x001fcc0007ffe0ff */
        /* <DEDUP_REMOVED lines=17> */
[----:B--2---:R-:W-:Y:S02]  /*16c0*/  IABS R45, R22 ;  /* 0x00000016002d7213 */ /* 0x004fe40000000000 */
[----:B------:R-:W-:Y:S02]  /*16d0*/  ISETP.GE.AND P6, PT, R12, RZ, PT ;  /* 0x000000ff0c00720c */ /* 0x000fe40003fc6270 */
[----:B0-----:R-:W-:Y:S01]  /*16e0*/  IADD3 R40, PT, PT, R18, 0xffffffe, RZ ;  /* 0x0ffffffe12287810 */ /* 0x001fe20007ffe0ff */
[----:B------:R-:W0:Y:S04]  /*16f0*/  I2F.RP R24, R45 ;  /* 0x0000002d00187306 */ /* 0x000e280000209400 */
[----:B------:R-:W-:Y:S01]  /*1700*/  @P4 VIADD R11, R11, 0x1 ;  /* 0x000000010b0b4836 */ /* 0x000fe20000000000 */
[----:B------:R-:W-:-:S03]  /*1710*/  ISETP.NE.AND P4, PT, R43, RZ, PT ;  /* 0x000000ff2b00720c */ /* 0x000fc60003f85270 */
[----:B------:R1:W2:Y:S01]  /*1720*/  F2I.FTZ.U32.TRUNC.NTZ R41, R40 ;  /* 0x0000002800297305 */ /* 0x0002a2000021f000 */
[----:B------:R-:W-:-:S05]  /*1730*/  MOV R16, R11 ;  /* 0x0000000b00107202 */ /* 0x000fca0000000f00 */
[----:B------:R-:W-:Y:S02]  /*1740*/  @!P6 IMAD.MOV R16, RZ, RZ, -R16 ;  /* 0x000000ffff10e224 */ /* 0x000fe400078e0a10 */
[----:B0-----:R-:W0:Y:S01]  /*1750*/  MUFU.RCP R24, R24 ;  /* 0x0000001800187308 */ /* 0x001e220000001000 */
[----:B-1----:R-:W-:Y:S01]  /*1760*/  HFMA2 R40, -RZ, RZ, 0, 0 ;  /* 0x00000000ff287431 */ /* 0x002fe200000001ff */
[----:B------:R-:W-:Y:S02]  /*1770*/  @!P4 LOP3.LUT R16, RZ, R43, RZ, 0x33, !PT ;  /* 0x0000002bff10c212 */ /* 0x000fe400078e33ff */
[----:B--2---:R-:W-:-:S03]  /*1780*/  IADD3 R12, PT, PT, RZ, -R41, RZ ;  /* 0x80000029ff0c7210 */ /* 0x004fc60007ffe0ff */
[----:B------:R-:W-:-:S04]  /*1790*/  IMAD.MOV R11, RZ, RZ, -R16 ;  /* 0x000000ffff0b7224 */ /* 0x000fc800078e0a10 */
[----:B------:R-:W-:Y:S02]  /*17a0*/  IMAD R18, R43, R11, R10 ;  /* 0x0000000b2b127224 */ /* 0x000fe400078e020a */
[----:B------:R-:W-:-:S03]  /*17b0*/  IMAD R11, R12, R49, RZ ;  /* 0x000000310c0b7224 */ /* 0x000fc600078e02ff */
[----:B------:R-:W-:Y:S01]  /*17c0*/  IABS R12, R18 ;  /* 0x00000012000c7213 */ /* 0x000fe20000000000 */
[----:B------:R-:W-:Y:S01]  /*17d0*/  IMAD.HI.U32 R11, R41, R11, R40 ;  /* 0x0000000b290b7227 */ /* 0x000fe200078e0028 */
[----:B0-----:R-:W-:-:S05]  /*17e0*/  IADD3 R40, PT, PT, R24, 0xffffffe, RZ ;  /* 0x0ffffffe18287810 */ /* 0x001fca0007ffe0ff */
[----:B------:R-:W-:-:S04]  /*17f0*/  IMAD.HI.U32 R11, R11, R12, RZ ;  /* 0x0000000c0b0b7227 */ /* 0x000fc800078e00ff */
[----:B------:R-:W-:-:S04]  /*1800*/  IMAD.MOV R41, RZ, RZ, -R11 ;  /* 0x000000ffff297224 */ /* 0x000fc800078e0a0b */
[C---:B------:R-:W-:Y:S02]  /*1810*/  IMAD R12, R49.reuse, R41, R12 ;  /* 0x00000029310c7224 */ /* 0x040fe400078e020c */
[----:B------:R0:W1:Y:S03]  /*1820*/  F2I.FTZ.U32.TRUNC.NTZ R41, R40 ;  /* 0x0000002800297305 */ /* 0x000066000021f000 */
[----:B------:R-:W-:Y:S01]  /*1830*/  ISETP.GT.U32.AND P6, PT, R49, R12, PT ;  /* 0x0000000c3100720c */ /* 0x000fe20003fc4070 */
[----:B0-----:R-:W-:-:S12]  /*1840*/  HFMA2 R40, -RZ, RZ, 0, 0 ;  /* 0x00000000ff287431 */ /* 0x001fd800000001ff */
[----:B------:R-:W-:Y:S01]  /*1850*/  @!P6 IADD3 R12, PT, PT, R12, -R49, RZ ;  /* 0x800000310c0ce210 */ /* 0x000fe20007ffe0ff */
[----:B------:R-:W-:-:S03]  /*1860*/  @!P6 VIADD R11, R11, 0x1 ;  /* 0x000000010b0be836 */ /* 0x000fc60000000000 */
[----:B------:R-:W-:Y:S02]  /*1870*/  ISETP.GE.U32.AND P4, PT, R12, R49, PT ;  /* 0x000000310c00720c */ /* 0x000fe40003f86070 */
[----:B------:R-:W-:Y:S01]  /*1880*/  LOP3.LUT R12, R18, R51, RZ, 0x3c, !PT ;  /* 0x00000033120c7212 */ /* 0x000fe200078e3cff */
[----:B------:R-:W0:Y:S03]  /*1890*/  LDC.64 R48, c[0x0][0x398] ;  /* 0x0000e600ff307b82 */ /* 0x000e260000000a00 */
[----:B------:R-:W-:Y:S02]  /*18a0*/  ISETP.GE.AND P6, PT, R12, RZ, PT ;  /* 0x000000ff0c00720c */ /* 0x000fe40003fc6270 */
[----:B-1----:R-:W-:-:S05]  /*18b0*/  IADD3 R12, PT, PT, RZ, -R41, RZ ;  /* 0x80000029ff0c7210 */ /* 0x002fca0007ffe0ff */
[----:B------:R-:W-:Y:S01]  /*18c0*/  @P4 VIADD R11, R11, 0x1 ;  /* 0x000000010b0b4836 */ /* 0x000fe20000000000 */
[----:B------:R-:W-:-:S04]  /*18d0*/  ISETP.NE.AND P4, PT, R51, RZ, PT ;  /* 0x000000ff3300720c */ /* 0x000fc80003f85270 */
[----:B------:R-:W-:-:S05]  /*18e0*/  MOV R20, R11 ;  /* 0x0000000b00147202 */ /* 0x000fca0000000f00 */
[----:B------:R-:W-:-:S04]  /*18f0*/  @!P6 IMAD.MOV R20, RZ, RZ, -R20 ;  /* 0x000000ffff14e224 */ /* 0x000fc800078e0a14 */
[----:B------:R-:W-:-:S05]  /*1900*/  @!P4 LOP3.LUT R20, RZ, R51, RZ, 0x33, !PT ;  /* 0x00000033ff14c212 */ /* 0x000fca00078e33ff */
[----:B------:R-:W-:-:S04]  /*1910*/  IMAD.MOV R11, RZ, RZ, -R20 ;  /* 0x000000ffff0b7224 */ /* 0x000fc800078e0a14 */
[----:B------:R-:W-:Y:S02]  /*1920*/  IMAD R43, R51, R11, R18 ;  /* 0x0000000b332b7224 */ /* 0x000fe400078e0212 */
[----:B------:R-:W-:Y:S01]  /*1930*/  IMAD R11, R12, R45, RZ ;  /* 0x0000002d0c0b7224 */ /* 0x000fe200078e02ff */
[----:B------:R-:W1:Y:S02]  /*1940*/  LDC.64 R50, c[0x0][0x390] ;  /* 0x0000e400ff327b82 */ /* 0x000e640000000a00 */
[----:B------:R-:W-:Y:S01]  /*1950*/  IABS R12, R43 ;  /* 0x0000002b000c7213 */ /* 0x000fe20000000000 */
        /* <DEDUP_REMOVED lines=9> */
[----:B------:R-:W-:Y:S01]  /*19f0*/  LOP3.LUT R12, R43, R22, RZ, 0x3c, !PT ;  /* 0x000000162b0c7212 */ /* 0x000fe200078e3cff */
[----:B------:R-:W3:Y:S03]  /*1a00*/  LDC.64 R44, c[0x0][0x3a0] ;  /* 0x0000e800ff2c7b82 */ /* 0x000ee60000000a00 */
        /* <DEDUP_REMOVED lines=8> */
[----:B------:R-:W-:Y:S02]  /*1a90*/  IADD3 R12, PT, PT, -R11, RZ, RZ ;  /* 0x000000ff0b0c7210 */ /* 0x000fe40007ffe1ff */
[----:B------:R-:W-:Y:S02]  /*1aa0*/  ISETP.NE.AND.EX P4, PT, R49, RZ, PT, P4 ;  /* 0x000000ff3100720c */ /* 0x000fe40003f85340 */
[----:B------:R-:W-:Y:S01]  /*1ab0*/  SEL R16, R16, RZ, P6 ;  /* 0x000000ff10107207 */ /* 0x000fe20003000000 */
[----:B------:R-:W-:Y:S01]  /*1ac0*/  IMAD R12, R22, R12, R43 ;  /* 0x0000000c160c7224 */ /* 0x000fe200078e022b */
[----:B---3--:R-:W-:-:S02]  /*1ad0*/  ISETP.NE.U32.AND P6, PT, R44, 0x1, PT ;  /* 0x000000012c00780c */ /* 0x008fc40003fc5070 */
[----:B------:R-:W-:Y:S01]  /*1ae0*/  SEL R18, R20, RZ, P4 ;  /* 0x000000ff14127207 */ /* 0x000fe20002000000 */
[----:B------:R-:W-:Y:S01]  /*1af0*/  IMAD R43, R16, UR36, RZ ;  /* 0x00000024102b7c24 */ /* 0x000fe2000f8e02ff */
[----:B--2---:R-:W-:Y:S02]  /*1b00*/  ISETP.NE.U32.AND P4, PT, R40, 0x1, PT ;  /* 0x000000012800780c */ /* 0x004fe40003f85070 */
[----:B------:R-:W-:Y:S01]  /*1b10*/  ISETP.NE.AND.EX P6, PT, R45, RZ, PT, P6 ;  /* 0x000000ff2d00720c */ /* 0x000fe20003fc5360 */
[----:B------:R-:W-:Y:S01]  /*1b20*/  IMAD R18, R18, UR37, R43 ;  /* 0x0000002512127c24 */ /* 0x000fe2000f8e022b */
[----:B------:R-:W-:Y:S01]  /*1b30*/  ISETP.NE.AND.EX P4, PT, R41, RZ, PT, P4 ;  /* 0x000000ff2900720c */ /* 0x000fe20003f85340 */
[----:B------:R-:W0:Y:S01]  /*1b40*/  LDC.64 R42, c[0x0][0x380] ;  /* 0x0000e000ff2a7b82 */ /* 0x000e220000000a00 */
[----:B------:R-:W-:Y:S02]  /*1b50*/  SEL R11, R11, RZ, P6 ;  /* 0x000000ff0b0b7207 */ /* 0x000fe40003000000 */
[----:B------:R-:W-:-:S03]  /*1b60*/  SEL R12, R12, RZ, P4 ;  /* 0x000000ff0c0c7207 */ /* 0x000fc60002000000 */
[----:B------:R-:W-:Y:S02]  /*1b70*/  IMAD R11, R11, UR38, R18 ;  /* 0x000000260b0b7c24 */ /* 0x000fe4000f8e0212 */
[----:B------:R-:W1:Y:S02]  /*1b80*/  LDC.64 R40, c[0x0][0x388] ;  /* 0x0000e200ff287b82 */ /* 0x000e640000000a00 */
[----:B------:R-:W-:-:S05]  /*1b90*/  IMAD R11, R12, UR39, R11 ;  /* 0x000000270c0b7c24 */ /* 0x000fca000f8e020b */
[----:B------:R-:W-:-:S04]  /*1ba0*/  LEA.HI R11, R11, R11, RZ, 0x1 ;  /* 0x0000000b0b0b7211 */ /* 0x000fc800078f08ff */
[----:B------:R-:W-:-:S05]  /*1bb0*/  SHF.R.S32.HI R11, RZ, 0x1, R11 ;  /* 0x00000001ff0b7819 */ /* 0x000fca000001140b */
[----:B-1----:R-:W-:-:S06]  /*1bc0*/  IMAD.WIDE R40, R11, 0x2, R40 ;  /* 0x000000020b287825 */ /* 0x002fcc00078e0228 */
        /* <DEDUP_REMOVED lines=18> */
.L_x_6233:
[----:B------:R-:W-:Y:S05]  /*1cf0*/  BSYNC.RECONVERGENT B1 ;  /* 0x0000000000017941 */ /* 0x000fea0003800200 */
.L_x_6232:
[-C--:B------:R-:W-:Y:S01]  /*1d00*/  ISETP.GE.AND.EX P6, PT, RZ, R15.reuse, PT, P1 ;  /* 0x0000000fff00720c */ /* 0x080fe20003fc6310 */
[----:B------:R-:W-:Y:S01]  /*1d10*/  BSSY.RECONVERGENT B1, `(.L_x_6234) ;  /* 0x0000084000017945 */ /* 0x000fe20003800200 */
[----:B------:R-:W-:Y:S01]  /*1d20*/  ISETP.GE.U32.AND P4, PT, R21, R14, PT ;  /* 0x0000000e1500720c */ /* 0x000fe20003f86070 */
[----:B------:R-:W-:Y:S01]  /*1d30*/  IMAD.MOV.U32 R20, RZ, RZ, -0x800000 ;  /* 0xff800000ff147424 */ /* 0x000fe200078e00ff */
[----:B------:R-:W-:Y:S02]  /*1d40*/  ISETP.GE.AND.EX P1, PT, RZ, R15, PT, P5 ;  /* 0x0000000fff00720c */ /* 0x000fe40003f26350 */
[----:B------:R-:W-:-:S07]  /*1d50*/  MOV R18, 0xff800000 ;  /* 0xff80000000127802 */ /* 0x000fce0000000f00 */
[----:B------:R-:W-:Y:S05]  /*1d60*/  @P6 BRA `(.L_x_6235) ;  /* 0x0000000400f86947 */ /* 0x000fea0003800000 */
[----:B------:R-:W0:Y:S01]  /*1d70*/  LDC R22, c[0x0][0x3b8] ;  /* 0x0000ee00ff167b82 */ /* 0x000e220000000800 */
[----:B------:R-:W-:Y:S01]  /*1d80*/  IMAD R11, R0, UR46, R7 ;  /* 0x0000002e000b7c24 */ /* 0x000fe2000f8e0207 */
[----:B------:R-:W-:Y:S02]  /*1d90*/  R2UR UR4, R46 ;  /* 0x000000002e0472ca */ /* 0x000fe400000e0000 */
[----:B------:R-:W-:-:S04]  /*1da0*/  R2UR UR5, R47 ;  /* 0x000000002f0572ca */ /* 0x000fc800000e0000 */
[----:B------:R-:W1:Y:S08]  /*1db0*/  LDC R24, c[0x0][0x3bc] ;  /* 0x0000ef00ff187b82 */ /* 0x000e700000000800 */
[----:B------:R-:W2:Y:S01]  /*1dc0*/  LDC.64 R50, c[0x0][0x390] ;  /* 0x0000e400ff327b82 */ /* 0x000ea20000000a00 */
        /* <DEDUP_REMOVED lines=32> */
[----:B------:R-:W-:Y:S02]  /*1fd0*/  IMAD.MOV R12, RZ, RZ, -R20 ;  /* 0x000000ffff0c7224 */ /* 0x000fe400078e0a14 */
[----:B------:R-:W-:Y:S02]  /*1fe0*/  IMAD R49, R18, R45, RZ ;  /* 0x0000002d12317224 */ /* 0x000fe400078e02ff */
[----:B------:R-:W-:Y:S02]  /*1ff0*/  IMAD R43, R22, R12, R11 ;  /* 0x0000000c162b7224 */ /* 0x000fe400078e020b */
[----:B------:R-:W-:-:S03]  /*2000*/  IMAD.HI.U32 R49, R41, R49, R40 ;  /* 0x0000003129317227 */ /* 0x000fc600078e0028 */
        /* <DEDUP_REMOVED lines=13> */
[----:B0-----:R-:W-:-:S04]  /*20e0*/  IADD3 R40, PT, PT, R28, 0xffffffe, RZ ;  /* 0x0ffffffe1c287810 */ /* 0x001fc80007ffe0ff */
[----:B------:R0:W1:Y:S01]  /*20f0*/  F2I.FTZ.U32.TRUNC.NTZ R41, R40 ;  /* 0x0000002800297305 */ /* 0x000062000021f000 */
[----:B------:R-:W-:Y:S01]  /*2100*/  @P5 VIADD R12, R12, 0x1 ;  /* 0x000000010c0c5836 */ /* 0x000fe20000000000 */
[----:B------:R-:W-:-:S04]  /*2110*/  ISETP.NE.AND P5, PT, R24, RZ, PT ;  /* 0x000000ff1800720c */ /* 0x000fc80003fa5270 */
[----:B------:R-:W-:Y:S01]  /*2120*/  MOV R22, R12 ;  /* 0x0000000c00167202 */ /* 0x000fe20000000f00 */
[----:B0-----:R-:W-:-:S04]  /*2130*/  HFMA2 R40, -RZ, RZ, 0, 0 ;  /* 0x00000000ff287431 */ /* 0x001fc800000001ff */
[----:B------:R-:W-:-:S04]  /*2140*/  @!P6 IMAD.MOV R22, RZ, RZ, -R22 ;  /* 0x000000ffff16e224 */ /* 0x000fc800078e0a16 */
[----:B------:R-:W-:Y:S02]  /*2150*/  @!P5 LOP3.LUT R22, RZ, R24, RZ, 0x33, !PT ;  /* 0x00000018ff16d212 */ /* 0x000fe400078e33ff */
[----:B-1----:R-:W-:-:S03]  /*2160*/  IADD3 R18, PT, PT, RZ, -R41, RZ ;  /* 0x80000029ff127210 */ /* 0x002fc60007ffe0ff */
[----:B------:R-:W-:Y:S02]  /*2170*/  IMAD.MOV R12, RZ, RZ, -R22 ;  /* 0x000000ffff0c7224 */ /* 0x000fe400078e0a16 */
[----:B------:R-:W-:Y:S02]  /*2180*/  IMAD R45, R18, R49, RZ ;  /* 0x00000031122d7224 */ /* 0x000fe400078e02ff */
        /* <DEDUP_REMOVED lines=15> */
[----:B------:R-:W-:Y:S02]  /*2280*/  @P5 IADD3 R12, PT, PT, R12, 0x1, RZ ;  /* 0x000000010c0c5810 */ /* 0x000fe40007ffe0ff */
[----:B------:R-:W-:-:S05]  /*2290*/  ISETP.NE.AND P5, PT, R26, RZ, PT ;  /* 0x000000ff1a00720c */ /* 0x000fca0003fa5270 */
[----:B------:R-:W-:Y:S01]  /*22a0*/  @!P6 IMAD.MOV R12, RZ, RZ, -R12 ;  /* 0x000000ffff0ce224 */ /* 0x000fe200078e0a0c */
[----:B--2---:R-:W-:-:S04]  /*22b0*/  ISETP.NE.U32.AND P6, PT, R50, 0x1, PT ;  /* 0x000000013200780c */ /* 0x004fc80003fc5070 */
[----:B------:R-:W-:-:S03]  /*22c0*/  ISETP.NE.AND.EX P6, PT, R51, RZ, PT, P6 ;  /* 0x000000ff3300720c */ /* 0x000fc60003fc5360 */
[----:B------:R-:W-:Y:S02]  /*22d0*/  @!P5 LOP3.LUT R12, RZ, R26, RZ, 0x33, !PT ;  /* 0x0000001aff0cd212 */ /* 0x000fe400078e33ff */
[----:B---3--:R-:W-:Y:S02]  /*22e0*/  ISETP.NE.U32.AND P5, PT, R48, 0x1, PT ;  /* 0x000000013000780c */ /* 0x008fe40003fa5070 */
[----:B------:R-:W-:Y:S02]  /*22f0*/  IADD3 R18, PT, PT, -R12, RZ, RZ ;  /* 0x000000ff0c127210 */ /* 0x000fe40007ffe1ff */
[----:B------:R-:W-:Y:S02]  /*2300*/  ISETP.NE.AND.EX P5, PT, R49, RZ, PT, P5 ;  /* 0x000000ff3100720c */ /* 0x000fe40003fa5350 */
[----:B------:R-:W-:Y:S01]  /*2310*/  SEL R20, R20, RZ, P6 ;  /* 0x000000ff14147207 */ /* 0x000fe20003000000 */
[----:B------:R-:W-:Y:S01]  /*2320*/  IMAD R18, R26, R18, R43 ;  /* 0x000000121a127224 */ /* 0x000fe200078e022b */
[----:B0-----:R-:W-:-:S02]  /*2330*/  ISETP.NE.U32.AND P6, PT, R44, 0x1, PT ;  /* 0x000000012c00780c */ /* 0x001fc40003fc5070 */
[----:B------:R-:W-:Y:S01]  /*2340*/  SEL R22, R22, RZ, P5 ;  /* 0x000000ff16167207 */ /* 0x000fe20002800000 */
[----:B------:R-:W-:Y:S01]  /*2350*/  IMAD R43, R20, UR36, RZ ;  /* 0x00000024142b7c24 */ /* 0x000fe2000f8e02ff */
[----:B-1----:R-:W-:Y:S02]  /*2360*/  ISETP.NE.U32.AND P5, PT, R40, 0x1, PT ;  /* 0x000000012800780c */ /* 0x002fe40003fa5070 */
[----:B------:R-:W-:Y:S01]  /*2370*/  ISETP.NE.AND.EX P6, PT, R45, RZ, PT, P6 ;  /* 0x000000ff2d00720c */ /* 0x000fe20003fc5360 */
[----:B------:R-:W-:Y:S01]  /*2380*/  IMAD R43, R22, UR37, R43 ;  /* 0x00000025162b7c24 */ /* 0x000fe2000f8e022b */
[----:B------:R-:W-:Y:S02]  /*2390*/  ISETP.NE.AND.EX P5, PT, R41, RZ, PT, P5 ;  /* 0x000000ff2900720c */ /* 0x000fe40003fa5350 */
[----:B------:R-:W0:Y:S01]  /*23a0*/  LDC.64 R40, c[0x0][0x388] ;  /* 0x0000e200ff287b82 */ /* 0x000e220000000a00 */
        /* <DEDUP_REMOVED lines=26> */
.L_x_6235:
[----:B------:R-:W-:Y:S05]  /*2550*/  BSYNC.RECONVERGENT B1 ;  /* 0x0000000000017941 */ /* 0x000fea0003800200 */
.L_x_6234:
        /* <DEDUP_REMOVED lines=131> */
.L_x_6237:
[----:B------:R-:W-:Y:S05]  /*2d90*/  BSYNC.RECONVERGENT B1 ;  /* 0x0000000000017941 */ /* 0x000fea0003800200 */
.L_x_6236:
        /* <DEDUP_REMOVED lines=133> */
.L_x_6239:
[----:B------:R-:W-:Y:S05]  /*35f0*/  BSYNC.RECONVERGENT B1 ;  /* 0x0000000000017941 */ /* 0x000fea0003800200 */
.L_x_6238:
        /* <DEDUP_REMOVED lines=131> */
.L_x_6241:
[----:B------:R-:W-:Y:S05]  /*3e30*/  BSYNC.RECONVERGENT B1 ;  /* 0x0000000000017941 */ /* 0x000fea0003800200 */
.L_x_6240:
        /* <DEDUP_REMOVED lines=17> */
[----:B---3--:R-:W3:Y:S02]  /*3f50*/  MUFU.RCP R12, R12 ;  /* 0x0000000c000c7308 */ /* 0x008ee40000001000 */
[----:B---3--:R-:W-:-:S06]  /*3f60*/  IADD3 R40, PT, PT, R12, 0xffffffe, RZ ;  /* 0x0ffffffe0c287810 */ /* 0x008fcc0007ffe0ff */
[----:B------:R3:W5:Y:S02]  /*3f70*/  F2I.FTZ.U32.TRUNC.NTZ R41, R40 ;  /* 0x0000002800297305 */ /* 0x000764000021f000 */
[----:B---3--:R-:W-:Y:S02]  /*3f80*/  HFMA2 R40, -RZ, RZ, 0, 0 ;  /* 0x00000000ff287431 */ /* 0x008fe400000001ff */
[----:B-----5:R-:W-:-:S04]  /*3f90*/  IMAD.MOV R34, RZ, RZ, -R41 ;  /* 0x000000ffff227224 */ /* 0x020fc800078e0a29 */
[----:B------:R-:W-:Y:S01]  /*3fa0*/  IMAD R45, R34, R43, RZ ;  /* 0x0000002b222d7224 */ /* 0x000fe200078e02ff */
[----:B------:R-:W-:-:S03]  /*3fb0*/  IABS R34, R11 ;  /* 0x0000000b00227213 */ /* 0x000fc60000000000 */
[----:B------:R-:W-:-:S06]  /*3fc0*/  IMAD.HI.U32 R45, R41, R45, R40 ;  /* 0x0000002d292d7227 */ /* 0x000fcc00078e0028 */
        /* <DEDUP_REMOVED lines=27> */
[----:B--2---:R-:W-:-:S03]  /*4180*/  IABS R49, R48 ;  /* 0x0000003000317213 */ /* 0x004fc60000000000 */
        /* <DEDUP_REMOVED lines=11> */
[----:B------:R1:W2:Y:S01]  /*4240*/  F2I.FTZ.U32.TRUNC.NTZ R41, R40 ;  /* 0x0000002800297305 */ /* 0x0002a2000021f000 */
[----:B------:R-:W-:Y:S01]  /*4250*/  @P5 VIADD R12, R12, 0x1 ;  /* 0x000000010c0c5836 */ /* 0x000fe20000000000 */
[----:B------:R-:W-:-:S04]  /*4260*/  ISETP.NE.AND P5, PT, R42, RZ, PT ;  /* 0x000000ff2a00720c */ /* 0x000fc80003fa5270 */
[----:B------:R-:W-:Y:S01]  /*4270*/  MOV R38, R12 ;  /* 0x0000000c00267202 */ /* 0x000fe20000000f00 */
[----:B-1----:R-:W-:-:S04]  /*4280*/  HFMA2 R40, -RZ, RZ, 0, 0 ;  /* 0x00000000ff287431 */ /* 0x002fc800000001ff */
[----:B------:R-:W-:-:S04]  /*4290*/  @!P6 IMAD.MOV R38, RZ, RZ, -R38 ;  /* 0x000000ffff26e224 */ /* 0x000fc800078e0a26 */
        /* <DEDUP_REMOVED lines=8> */
[----:B------:R-:W1:Y:S02]  /*4320*/  LDC.64 R44, c[0x0][0x3a0] ;  /* 0x0000e800ff2c7b82 */ /* 0x000e640000000a00 */
[----:B------:R-:W-:-:S04]  /*4330*/  IMAD.MOV R41, RZ, RZ, -R12 ;  /* 0x000000ffff297224 */ /* 0x000fc800078e0a0c */
[C---:B------:R-:W-:Y:S02]  /*4340*/  IMAD R34, R49.reuse, R41, R34 ;  /* 0x0000002931227224 */ /* 0x040fe400078e0222 */
[----:B------:R-:W2:Y:S03]  /*4350*/  LDC.64 R40, c[0x0][0x3a8] ;  /* 0x0000ea00ff287b82 */ /* 0x000ea60000000a00 */
[----:B------:R-:W-:-:S13]  /*4360*/  ISETP.GT.U32.AND P6, PT, R49, R34, PT ;  /* 0x000000223100720c */ /* 0x000fda0003fc4070 */
[----:B------:R-:W-:Y:S01]  /*4370*/  @!P6 IADD3 R34, PT, PT, R34, -R49, RZ ;  /* 0x800000312222e210 */ /* 0x000fe20007ffe0ff */
        /* <DEDUP_REMOVED lines=18> */
[----:B--2---:R-:W-:Y:S02]  /*44a0*/  ISETP.NE.U32.AND P5, PT, R40, 0x1, PT ;  /* 0x000000012800780c */ /* 0x004fe40003fa5070 */
        /* <DEDUP_REMOVED lines=30> */
.L_x_6243:
[----:B------:R-:W-:Y:S05]  /*4690*/  BSYNC.RECONVERGENT B1 ;  /* 0x0000000000017941 */ /* 0x000fea0003800200 */
.L_x_6242:
        /* <DEDUP_REMOVED lines=13> */
[----:B------:R-:W3:Y:S08]  /*4770*/  I2F.RP R12, R43 ;  /* 0x0000002b000c7306 */ /* 0x000ef00000209400 */
[----:B---3--:R-:W3:Y:S02]  /*4780*/  MUFU.RCP R12, R12 ;  /* 0x0000000c000c7308 */ /* 0x008ee40000001000 */
[----:B---3--:R-:W-:-:S06]  /*4790*/  IADD3 R40, PT, PT, R12, 0xffffffe, RZ ;  /* 0x0ffffffe0c287810 */ /* 0x008fcc0007ffe0ff */
[----:B------:R3:W4:Y:S02]  /*47a0*/  F2I.FTZ.U32.TRUNC.NTZ R41, R40 ;  /* 0x0000002800297305 */ /* 0x000724000021f000 */
[----:B---3--:R-:W-:Y:S02]  /*47b0*/  HFMA2 R40, -RZ, RZ, 0, 0 ;  /* 0x00000000ff287431 */ /* 0x008fe400000001ff */
[----:B----4-:R-:W-:-:S04]  /*47c0*/  IMAD.MOV R38, RZ, RZ, -R41 ;  /* 0x000000ffff267224 */ /* 0x010fc800078e0a29 */
        /* <DEDUP_REMOVED lines=81> */
[----:B-1----:R-:W-:Y:S01]  /*4ce0*/  ISETP.NE.U32.AND P4, PT, R44, 0x1, PT ;  /* 0x000000012c00780c */ /* 0x002fe20003f85070 */
        /* <DEDUP_REMOVED lines=30> */
.L_x_6245:
[----:B------:R-:W-:Y:S05]  /*4ed0*/  BSYNC.RECONVERGENT B1 ;  /* 0x0000000000017941 */ /* 0x000fea0003800200 */
.L_x_6244:
        /* <DEDUP_REMOVED lines=10> */
[----:B------:R-:W-:Y:S02]  /*4f80*/  R2UR UR5, R47 ;  /* 0x000000002f0572ca */ /* 0x000fe400000e0000 */
[----:B------:R-:W-:Y:S02]  /*4f90*/  IABS R45, R11 ;  /* 0x0000000b002d7213 */ /* 0x000fe40000000000 */
[----:B------:R-:W1:Y:S08]  /*4fa0*/  LDC R54, c[0x0][0x3bc] ;  /* 0x0000ef00ff367b82 */ /* 0x000e700000000800 */
[----:B------:R-:W2:Y:S01]  /*4fb0*/  LDC R55, c[0x0][0x3c0] ;  /* 0x0000f000ff377b82 */ /* 0x000ea20000000800 */
[----:B0-----:R-:W-:-:S04]  /*4fc0*/  IABS R48, R44 ;  /* 0x0000002c00307213 */ /* 0x001fc80000000000 */
[----:B------:R-:W0:Y:S01]  /*4fd0*/  I2F.RP R12, R48 ;  /* 0x00000030000c7306 */ /* 0x000e220000209400 */
[----:B-1----:R-:W-:-:S07]  /*4fe0*/  IABS R52, R54 ;  /* 0x0000003600347213 */ /* 0x002fce0000000000 */
[----:B0-----:R-:W0:Y:S02]  /*4ff0*/  MUFU.RCP R12, R12 ;  /* 0x0000000c000c7308 */ /* 0x001e240000001000 */
[----:B0-----:R-:W-:-:S06]  /*5000*/  IADD3 R42, PT, PT, R12, 0xffffffe, RZ ;  /* 0x0ffffffe0c2a7810 */ /* 0x001fcc0007ffe0ff */
[----:B------:R0:W1:Y:S02]  /*5010*/  F2I.FTZ.U32.TRUNC.NTZ R43, R42 ;  /* 0x0000002a002b7305 */ /* 0x000064000021f000 */
[----:B0-----:R-:W-:Y:S02]  /*5020*/  HFMA2 R42, -RZ, RZ, 0, 0 ;  /* 0x00000000ff2a7431 */ /* 0x001fe400000001ff */
[----:B-1----:R-:W-:-:S04]  /*5030*/  IMAD.MOV R41, RZ, RZ, -R43 ;  /* 0x000000ffff297224 */ /* 0x002fc800078e0a2b */
[----:B------:R-:W-:-:S04]  /*5040*/  IMAD R41, R41, R48, RZ ;  /* 0x0000003029297224 */ /* 0x000fc800078e02ff */
        /* <DEDUP_REMOVED lines=14> */
[----:B------:R-:W-:Y:S01]  /*5130*/  ISETP.GE.AND P6, PT, R41, RZ, PT ;  /* 0x000000ff2900720c */ /* 0x000fe20003fc6270 */
[----:B0-----:R-:W-:-:S06]  /*5140*/  IMAD.MOV.U32 R42, RZ, RZ, RZ ;  /* 0x000000ffff2a7224 */ /* 0x001fcc00078e00ff */
[----:B------:R-:W-:Y:S02]  /*5150*/  @P1 IADD3 R12, PT, PT, R12, 0x1, RZ ;  /* 0x000000010c0c1810 */ /* 0x000fe40007ffe0ff */
[----:B------:R-:W-:Y:S01]  /*5160*/  ISETP.NE.AND P1, PT, R44, RZ, PT ;  /* 0x000000ff2c00720c */ /* 0x000fe20003f25270 */
[----:B-1----:R-:W-:Y:S02]  /*5170*/  IMAD.MOV R41, RZ, RZ, -R43 ;  /* 0x000000ffff297224 */ /* 0x002fe400078e0a2b */
[----:B------:R-:W-:Y:S02]  /*5180*/  IMAD.MOV.U32 R50, RZ, RZ, R12 ;  /* 0x000000ffff327224 */ /* 0x000fe400078e000c */
[----:B------:R-:W-:-:S03]  /*5190*/  IMAD R41, R41, R52, RZ ;  /* 0x0000003429297224 */ /* 0x000fc600078e02ff */
[----:B------:R-:W-:-:S05]  /*51a0*/  @!P6 IADD3 R50, PT, PT, -R50, RZ, RZ ;  /* 0x000000ff3232e210 */ /* 0x000fca0007ffe1ff */
[----:B------:R-:W-:-:S04]  /*51b0*/  @!P1 LOP3.LUT R50, RZ, R44, RZ, 0x33, !PT ;  /* 0x0000002cff329212 */ /* 0x000fc800078e33ff */
[----:B------:R-:W-:-:S05]  /*51c0*/  IADD3 R12, PT, PT, -R50, RZ, RZ ;  /* 0x000000ff320c7210 */ /* 0x000fca0007ffe1ff */
[----:B------:R-:W-:Y:S02]  /*51d0*/  IMAD R45, R44, R12, R11 ;  /* 0x0000000c2c2d7224 */ /* 0x000fe400078e020b */
[----:B------:R-:W-:-:S03]  /*51e0*/  IMAD.HI.U32 R12, R43, R41, R42 ;  /* 0x000000292b0c7227 */ /* 0x000fc600078e002a */
[----:B------:R-:W-:-:S04]  /*51f0*/  IABS R44, R45 ;  /* 0x0000002d002c7213 */ /* 0x000fc80000000000 */
        /* <DEDUP_REMOVED lines=12> */
[----:B------:R-:W1:Y:S01]  /*52c0*/  LDC.64 R52, c[0x0][0x398] ;  /* 0x0000e600ff347b82 */ /* 0x000e620000000a00 */
[----:B0-----:R-:W-:Y:S02]  /*52d0*/  IADD3 R42, PT, PT, R48, 0xffffffe, RZ ;  /* 0x0ffffffe302a7810 */ /* 0x001fe40007ffe0ff */
[----:B------:R-:W-:Y:S02]  /*52e0*/  ISETP.GE.AND P6, PT, R41, RZ, PT ;  /* 0x000000ff2900720c */ /* 0x000fe40003fc6270 */
[----:B------:R0:W2:Y:S03]  /*52f0*/  F2I.FTZ.U32.TRUNC.NTZ R43, R42 ;  /* 0x0000002a002b7305 */ /* 0x0000a6000021f000 */
[----:B------:R-:W3:Y:S02]  /*5300*/  LDC.64 R48, c[0x0][0x3a8] ;  /* 0x0000ea00ff307b82 */ /* 0x000ee40000000a00 */
[----:B------:R-:W-:Y:S01]  /*5310*/  @P1 VIADD R12, R12, 0x1 ;  /* 0x000000010c0c1836 */ /* 0x000fe20000000000 */
[----:B------:R-:W-:Y:S01]  /*5320*/  ISETP.NE.AND P1, PT, R54, RZ, PT ;  /* 0x000000ff3600720c */ /* 0x000fe20003f25270 */
[----:B0-----:R-:W-:-:S03]  /*5330*/  HFMA2 R42, -RZ, RZ, 0, 0 ;  /* 0x00000000ff2a7431 */ /* 0x001fc600000001ff */
[----:B------:R-:W-:-:S05]  /*5340*/  MOV R51, R12 ;  /* 0x0000000c00337202 */ /* 0x000fca0000000f00 */
[----:B------:R-:W-:Y:S01]  /*5350*/  @!P6 IMAD.MOV R51, RZ, RZ, -R51 ;  /* 0x000000ffff33e224 */ /* 0x000fe200078e0a33 */
[----:B--2---:R-:W-:-:S03]  /*5360*/  IADD3 R41, PT, PT, RZ, -R43, RZ ;  /* 0x8000002bff297210 */ /* 0x004fc60007ffe0ff */
[----:B------:R-:W-:Y:S02]  /*5370*/  @!P1 LOP3.LUT R51, RZ, R54, RZ, 0x33, !PT ;  /* 0x00000036ff339212 */ /* 0x000fe400078e33ff */
[----:B------:R-:W-:-:S03]  /*5380*/  IMAD R41, R41, R44, RZ ;  /* 0x0000002c29297224 */ /* 0x000fc600078e02ff */
[----:B------:R-:W-:-:S04]  /*5390*/  IMAD.MOV R12, RZ, RZ, -R51 ;  /* 0x000000ffff0c7224 */ /* 0x000fc800078e0a33 */
[----:B------:R-:W-:Y:S02]  /*53a0*/  IMAD R54, R54, R12, R45 ;  /* 0x0000000c36367224 */ /* 0x000fe400078e022d */
[----:B------:R-:W-:-:S03]  /*53b0*/  IMAD.HI.U32 R12, R43, R41, R42 ;  /* 0x000000292b0c7227 */ /* 0x000fc600078e002a */
[----:B------:R-:W-:-:S05]  /*53c0*/  IABS R45, R54 ;  /* 0x00000036002d7213 */ /* 0x000fca0000000000 */
[----:B------:R-:W-:-:S04]  /*53d0*/  IMAD.MOV.U32 R41, RZ, RZ, R45 ;  /* 0x000000ffff297224 */ /* 0x000fc800078e002d */
[----:B------:R-:W-:-:S05]  /*53e0*/  IMAD.HI.U32 R12, R12, R41, RZ ;  /* 0x000000290c0c7227 */ /* 0x000fca00078e00ff */
[----:B------:R-:W-:-:S05]  /*53f0*/  IADD3 R42, PT, PT, -R12, RZ, RZ ;  /* 0x000000ff0c2a7210 */ /* 0x000fca0007ffe1ff */
[C---:B------:R-:W-:Y:S02]  /*5400*/  IMAD R41, R44.reuse, R42, R41 ;  /* 0x0000002a2c297224 */ /* 0x040fe400078e0229 */
[----:B------:R-:W0:Y:S03]  /*5410*/  LDC.64 R42, c[0x0][0x390] ;  /* 0x0000e400ff2a7b82 */ /* 0x000e260000000a00 */
        /* <DEDUP_REMOVED lines=16> */
[----:B------:R-:W-:Y:S02]  /*5520*/  ISETP.NE.AND.EX P1, PT, R53, RZ, PT, P1 ;  /* 0x000000ff3500720c */ /* 0x000fe40003f25310 */
[----:B--2---:R-:W-:Y:S01]  /*5530*/  ISETP.NE.U32.AND P6, PT, R44, 0x1, PT ;  /* 0x000000012c00780c */ /* 0x004fe20003fc5070 */
[----:B------:R-:W-:Y:S01]  /*5540*/  IMAD R41, R55, R41, R54 ;  /* 0x0000002937297224 */ /* 0x000fe200078e0236 */
[----:B------:R-:W-:-:S02]  /*5550*/  SEL R44, R51, RZ, P1 ;  /* 0x000000ff332c7207 */ /* 0x000fc40000800000 */
[----:B---3--:R-:W-:Y:S02]  /*5560*/  ISETP.NE.U32.AND P1, PT, R48, 0x1, PT ;  /* 0x000000013000780c */ /* 0x008fe40003f25070 */
[----:B------:R-:W-:Y:S01]  /*5570*/  ISETP.NE.AND.EX P6, PT, R45, RZ, PT, P6 ;  /* 0x000000ff2d00720c */ /* 0x000fe20003fc5360 */
[----:B------:R-:W-:Y:S01]  /*5580*/  IMAD R45, R42, UR36, RZ ;  /* 0x000000242a2d7c24 */ /* 0x000fe2000f8e02ff */
[----:B------:R-:W-:Y:S01]  /*5590*/  ISETP.NE.AND.EX P1, PT, R49, RZ, PT, P1 ;  /* 0x000000ff3100720c */ /* 0x000fe20003f25310 */
[----:B------:R-:W0:Y:S01]  /*55a0*/  LDC.64 R42, c[0x0][0x388] ;  /* 0x0000e200ff2a7b82 */ /* 0x000e220000000a00 */
[----:B------:R-:W-:Y:S01]  /*55b0*/  SEL R12, R12, RZ, P6 ;  /* 0x000000ff0c0c7207 */ /* 0x000fe20003000000 */
[----:B------:R-:W-:Y:S01]  /*55c0*/  IMAD R45, R44, UR37, R45 ;  /* 0x000000252c2d7c24 */ /* 0x000fe2000f8e022d */
[----:B------:R-:W-:-:S03]  /*55d0*/  SEL R41, R41, RZ, P1 ;  /* 0x000000ff29297207 */ /* 0x000fc60000800000 */
[----:B------:R-:W-:Y:S02]  /*55e0*/  IMAD R12, R12, UR38, R45 ;  /* 0x000000260c0c7c24 */ /* 0x000fe4000f8e022d */
[----:B------:R-:W1:Y:S02]  /*55f0*/  LDC.64 R44, c[0x0][0x380] ;  /* 0x0000e000ff2c7b82 */ /* 0x000e640000000a00 */
[----:B------:R-:W-:-:S05]  /*5600*/  IMAD R12, R41, UR39, R12 ;  /* 0x00000027290c7c24 */ /* 0x000fca000f8e020c */
        /* <DEDUP_REMOVED lines=20> */
[----:B-1----:R-:W-:-:S07]  /*5750*/  FMNMX3 R13, R13, R41, R42, !PT ;  /* 0x000000290d0d7276 */ /* 0x002fce000780002a */
.L_x_6247:
[----:B------:R-:W-:Y:S05]  /*5760*/  BSYNC.RECONVERGENT B1 ;  /* 0x0000000000017941 */ /* 0x000fea0003800200 */
.L_x_6246:
        /* <DEDUP_REMOVED lines=8> */
[----:B------:R-:W-:Y:S02]  /*57f0*/  R2UR UR5, R47 ;  /* 0x000000002f0572ca */ /* 0x000fe400000e0000 */
[----:B------:R-:W-:Y:S02]  /*5800*/  IABS R49, R11 ;  /* 0x0000000b00317213 */ /* 0x000fe40000000000 */
[----:B------:R-:W1:Y:S01]  /*5810*/  LDC R57, c[0x0][0x3bc] ;  /* 0x0000ef00ff397b82 */ /* 0x000e620000000800 */
        /* <DEDUP_REMOVED lines=8> */
[----:B------:R-:W-:Y:S01]  /*58a0*/  IMAD.HI.U32 R52, R45, R43, R44 ;  /* 0x0000002b2d347227 */ /* 0x000fe200078e002c */
[----:B------:R-:W-:Y:S02]  /*58b0*/  MOV R43, R49 ;  /* 0x00000031002b7202 */ /* 0x000fe40000000f00 */
[----:B-1----:R-:W-:-:S03]  /*58c0*/  IABS R49, R57 ;  /* 0x0000003900317213 */ /* 0x002fc60000000000 */
[----:B------:R-:W-:Y:S01]  /*58d0*/  IMAD.HI.U32 R12, R52, R43, RZ ;  /* 0x0000002b340c7227 */ /* 0x000fe200078e00ff */
[----:B------:R-:W0:Y:S01]  /*58e0*/  I2F.RP R51, R49 ;  /* 0x0000003100337306 */ /* 0x000e220000209400 */
[----:B------:R-:W1:Y:S02]  /*58f0*/  LDC.64 R52, c[0x0][0x3a8] ;  /* 0x0000ea00ff347b82 */ /* 0x000e640000000a00 */
[----:B------:R-:W-:-:S04]  /*5900*/  IMAD.MOV R44, RZ, RZ, -R12 ;  /* 0x000000ffff2c7224 */ /* 0x000fc800078e0a0c */
        /* <DEDUP_REMOVED lines=8> */
[----:B------:R-:W-:-:S04]  /*5990*/  ISETP.GE.AND P6, PT, R43, RZ, PT ;  /* 0x000000ff2b00720c */ /* 0x000fc80003fc6270 */
[----:B------:R-:W0:Y:S03]  /*59a0*/  F2I.FTZ.U32.TRUNC.NTZ R45, R45 ;  /* 0x0000002d002d7305 */ /* 0x000e26000021f000 */
[----:B------:R-:W-:Y:S01]  /*59b0*/  @P2 VIADD R12, R12, 0x1 ;  /* 0x000000010c0c2836 */ /* 0x000fe20000000000 */
[----:B------:R-:W-:-:S04]  /*59c0*/  ISETP.NE.AND P2, PT, R48, RZ, PT ;  /* 0x000000ff3000720c */ /* 0x000fc80003f45270 */
[----:B------:R-:W-:Y:S02]  /*59d0*/  MOV R54, R12 ;  /* 0x0000000c00367202 */ /* 0x000fe40000000f00 */
[----:B------:R-:W2:Y:S03]  /*59e0*/  LDC R12, c[0x0][0x3c0] ;  /* 0x0000f000ff0c7b82 */ /* 0x000ea60000000800 */
[----:B------:R-:W-:Y:S01]  /*59f0*/  @!P6 IMAD.MOV R54, RZ, RZ, -R54 ;  /* 0x000000ffff36e224 */ /* 0x000fe200078e0a36 */
[----:B0-----:R-:W-:-:S03]  /*5a00*/  IADD3 R50, PT, PT, RZ, -R45, RZ ;  /* 0x8000002dff327210 */ /* 0x001fc60007ffe0ff */
[----:B------:R-:W-:Y:S02]  /*5a10*/  @!P2 LOP3.LUT R54, RZ, R48, RZ, 0x33, !PT ;  /* 0x00000030ff36a212 */ /* 0x000fe400078e33ff */
[----:B------:R-:W-:-:S03]  /*5a20*/  IMAD R43, R50, R49, RZ ;  /* 0x00000031322b7224 */ /* 0x000fc600078e02ff */
[----:B------:R-:W-:-:S04]  /*5a30*/  IMAD.MOV R44, RZ, RZ, -R54 ;  /* 0x000000ffff2c7224 */ /* 0x000fc800078e0a36 */
[----:B------:R-:W-:Y:S02]  /*5a40*/  IMAD R48, R48, R44, R11 ;  /* 0x0000002c30307224 */ /* 0x000fe400078e020b */
[----:B------:R-:W-:-:S03]  /*5a50*/  HFMA2 R44, -RZ, RZ, 0, 0 ;  /* 0x00000000ff2c7431 */ /* 0x000fc600000001ff */
[----:B------:R-:W-:Y:S02]  /*5a60*/  IABS R50, R48 ;  /* 0x0000003000327213 */ /* 0x000fe40000000000 */
[----:B--2---:R-:W-:Y:S01]  /*5a70*/  IABS R51, R12 ;  /* 0x0000000c00337213 */ /* 0x004fe20000000000 */
        /* <DEDUP_REMOVED lines=13> */
[----:B0-----:R-:W-:-:S04]  /*5b50*/  VIADD R44, R50, 0xffffffe ;  /* 0x0ffffffe322c7836 */ /* 0x001fc80000000000 */
[----:B------:R0:W2:Y:S02]  /*5b60*/  F2I.FTZ.U32.TRUNC.NTZ R45, R44 ;  /* 0x0000002c002d7305 */ /* 0x0000a4000021f000 */
[----:B------:R-:W-:Y:S02]  /*5b70*/  @P2 IADD3 R43, PT, PT, R43, 0x1, RZ ;  /* 0x000000012b2b2810 */ /* 0x000fe40007ffe0ff */
[----:B------:R-:W-:-:S03]  /*5b80*/  ISETP.NE.AND P2, PT, R57, RZ, PT ;  /* 0x000000ff3900720c */ /* 0x000fc60003f45270 */
[----:B------:R-:W-:Y:S02]  /*5b90*/  IMAD.MOV.U32 R55, RZ, RZ, R43 ;  /* 0x000000ffff377224 */ /* 0x000fe400078e002b */
[----:B0-----:R-:W-:-:S03]  /*5ba0*/  IMAD.MOV.U32 R44, RZ, RZ, RZ ;  /* 0x000000ffff2c7224 */ /* 0x001fc600078e00ff */
[----:B------:R-:W-:Y:S01]  /*5bb0*/  @!P6 IADD3 R55, PT, PT, -R55, RZ, RZ ;  /* 0x000000ff3737e210 */ /* 0x000fe20007ffe1ff */
[----:B--2---:R-:W-:-:S04]  /*5bc0*/  IMAD.MOV R50, RZ, RZ, -R45 ;  /* 0x000000ffff327224 */ /* 0x004fc800078e0a2d */
[----:B------:R-:W-:-:S04]  /*5bd0*/  @!P2 LOP3.LUT R55, RZ, R57, RZ, 0x33, !PT ;  /* 0x00000039ff37a212 */ /* 0x000fc800078e33ff */
[----:B------:R-:W-:-:S05]  /*5be0*/  IADD3 R43, PT, PT, -R55, RZ, RZ ;  /* 0x000000ff372b7210 */ /* 0x000fca0007ffe1ff */
[----:B------:R-:W-:Y:S02]  /*5bf0*/  IMAD R57, R57, R43, R48 ;  /* 0x0000002b39397224 */ /* 0x000fe400078e0230 */
[----:B------:R-:W-:-:S03]  /*5c00*/  IMAD R43, R50, R51, RZ ;  /* 0x00000033322b7224 */ /* 0x000fc600078e02ff */
[----:B------:R-:W-:Y:S01]  /*5c10*/  IABS R48, R57 ;  /* 0x0000003900307213 */ /* 0x000fe20000000000 */
[----:B------:R-:W-:Y:S01]  /*5c20*/  IMAD.HI.U32 R43, R45, R43, R44 ;  /* 0x0000002b2d2b7227 */ /* 0x000fe200078e002c */
[----:B------:R-:W-:Y:S02]  /*5c30*/  LOP3.LUT R50, R57, R12, RZ, 0x3c, !PT ;  /* 0x0000000c39327212 */ /* 0x000fe400078e3cff */
[----:B------:R-:W-:Y:S02]  /*5c40*/  MOV R44, R48 ;  /* 0x00000030002c7202 */ /* 0x000fe40000000f00 */
[----:B------:R-:W0:Y:S03]  /*5c50*/  LDC.64 R48, c[0x0][0x398] ;  /* 0x0000e600ff307b82 */ /* 0x000e260000000a00 */
        /* <DEDUP_REMOVED lines=8> */
[----:B------:R-:W2:Y:S08]  /*5ce0*/  LDC.64 R44, c[0x0][0x390] ;  /* 0x0000e400ff2c7b82 */ /* 0x000eb00000000a00 */
[----:B------:R-:W3:Y:S03]  /*5cf0*/  LDC.64 R50, c[0x0][0x3a0] ;  /* 0x0000e800ff327b82 */ /* 0x000ee60000000a00 */
[----:B------:R-:W-:-:S02]  /*5d00*/  @P2 IADD3 R43, PT, PT, R43, 0x1, RZ ;  /* 0x000000012b2b2810 */ /* 0x000fc40007ffe0ff */
[----:B------:R-:W-:-:S03]  /*5d10*/  ISETP.NE.AND P2, PT, R12, RZ, PT ;  /* 0x000000ff0c00720c */ /* 0x000fc60003f45270 */
[----:B------:R-:W-:Y:S01]  /*5d20*/  @!P6 IMAD.MOV R43, RZ, RZ, -R43 ;  /* 0x000000ffff2be224 */ /* 0x000fe200078e0a2b */
[----:B--2---:R-:W-:-:S09]  /*5d30*/  ISETP.NE.U32.AND P6, PT, R44, 0x1, PT ;  /* 0x000000012c00780c */ /* 0x004fd20003fc5070 */
[----:B------:R-:W-:Y:S02]  /*5d40*/  @!P2 LOP3.LUT R43, RZ, R12, RZ, 0x33, !PT ;  /* 0x0000000cff2ba212 */ /* 0x000fe400078e33ff */
[----:B0-----:R-:W-:Y:S02]  /*5d50*/  ISETP.NE.U32.AND P2, PT, R48, 0x1, PT ;  /* 0x000000013000780c */ /* 0x001fe40003f45070 */
[----:B------:R-:W-:Y:S02]  /*5d60*/  ISETP.NE.AND.EX P6, PT, R45, RZ, PT, P6 ;  /* 0x000000ff2d00720c */ /* 0x000fe40003fc5360 */
[----:B------:R-:W-:Y:S02]  /*5d70*/  ISETP.NE.AND.EX P2, PT, R49, RZ, PT, P2 ;  /* 0x000000ff3100720c */ /* 0x000fe40003f45320 */
[----:B------:R-:W-:Y:S02]  /*5d80*/  SEL R44, R54, RZ, P6 ;  /* 0x000000ff362c7207 */ /* 0x000fe40003000000 */
[----:B---3--:R-:W-:-:S02]  /*5d90*/  ISETP.NE.U32.AND P6, PT, R50, 0x1, PT ;  /* 0x000000013200780c */ /* 0x008fc40003fc5070 */
[----:B------:R-:W-:Y:S01]  /*5da0*/  IADD3 R45, PT, PT, -R43, RZ, RZ ;  /* 0x000000ff2b2d7210 */ /* 0x000fe20007ffe1ff */
[----:B------:R-:W-:Y:S01]  /*5db0*/  IMAD R49, R44, UR36, RZ ;  /* 0x000000242c317c24 */ /* 0x000fe2000f8e02ff */
[----:B------:R-:W-:Y:S02]  /*5dc0*/  SEL R48, R55, RZ, P2 ;  /* 0x000000ff37307207 */ /* 0x000fe40001000000 */
[----:B-1----:R-:W-:Y:S01]  /*5dd0*/  ISETP.NE.U32.AND P2, PT, R52, 0x1, PT ;  /* 0x000000013400780c */ /* 0x002fe20003f45070 */
[----:B------:R-:W-:Y:S01]  /*5de0*/  IMAD R12, R12, R45, R57 ;  /* 0x0000002d0c0c7224 */ /* 0x000fe200078e0239 */
[----:B------:R-:W-:Y:S01]  /*5df0*/  ISETP.NE.AND.EX P6, PT, R51, RZ, PT, P6 ;  /* 0x000000ff3300720c */ /* 0x000fe20003fc5360 */
[----:B------:R-:W0:Y:S01]  /*5e00*/  LDC.64 R44, c[0x0][0x388] ;  /* 0x0000e200ff2c7b82 */ /* 0x000e220000000a00 */
[----:B------:R-:W-:Y:S01]  /*5e10*/  ISETP.NE.AND.EX P2, PT, R53, RZ, PT, P2 ;  /* 0x000000ff3500720c */ /* 0x000fe20003f45320 */
[----:B------:R-:W-:Y:S01]  /*5e20*/  IMAD R48, R48, UR37, R49 ;  /* 0x0000002530307c24 */ /* 0x000fe2000f8e0231 */
[----:B------:R-:W-:-:S02]  /*5e30*/  SEL R43, R43, RZ, P6 ;  /* 0x000000ff2b2b7207 */ /* 0x000fc40003000000 */
        /* <DEDUP_REMOVED lines=25> */
.L_x_6249:
[----:B------:R-:W-:Y:S05]  /*5fd0*/  BSYNC.RECONVERGENT B1 ;  /* 0x0000000000017941 */ /* 0x000fea0003800200 */
.L_x_6248:
        /* <DEDUP_REMOVED lines=9> */
[----:B------:R-:W-:Y:S02]  /*6070*/  MOV R48, 0xff800000 ;  /* 0xff80000000307802 */ /* 0x000fe40000000f00 */
[----:B------:R-:W-:Y:S01]  /*6080*/  MOV R56, 0xff800000 ;  /* 0xff80000000387802 */ /* 0x000fe20000000f00 */
[----:B------:R-:W-:Y:S08]  /*6090*/  @P3 BRA `(.L_x_6251) ;  /* 0x0000000400fc3947 */ /* 0x000ff00003800000 */
[----:B------:R-:W0:Y:S01]  /*60a0*/  LDC R48, c[0x0][0x3b8] ;  /* 0x0000ee00ff307b82 */ /* 0x000e220000000800 */
[----:B------:R-:W-:Y:S01]  /*60b0*/  IMAD R11, R0, UR46, R29 ;  /* 0x0000002e000b7c24 */ /* 0x000fe2000f8e021d */
[----:B------:R-:W-:Y:S02]  /*60c0*/  R2UR UR4, R46 ;  /* 0x000000002e0472ca */ /* 0x000fe400000e0000 */
[----:B------:R-:W-:-:S04]  /*60d0*/  R2UR UR5, R47 ;  /* 0x000000002f0572ca */ /* 0x000fc800000e0000 */
[----:B------:R-:W1:Y:S01]  /*60e0*/  LDC R50, c[0x0][0x3bc] ;  /* 0x0000ef00ff327b82 */ /* 0x000e620000000800 */
[----:B0-----:R-:W-:-:S04]  /*60f0*/  IABS R49, R48 ;  /* 0x0000003000317213 */ /* 0x001fc80000000000 */
[----:B------:R-:W0:Y:S08]  /*6100*/  I2F.RP R12, R49 ;  /* 0x00000031000c7306 */ /* 0x000e300000209400 */
[----:B0-----:R-:W0:Y:S02]  /*6110*/  MUFU.RCP R12, R12 ;  /* 0x0000000c000c7308 */ /* 0x001e240000001000 */
[----:B0-----:R-:W-:-:S02]  /*6120*/  IADD3 R14, PT, PT, R12, 0xffffffe, RZ ;  /* 0x0ffffffe0c0e7810 */ /* 0x001fc40007ffe0ff */
[----:B------:R-:W-:-:S04]  /*6130*/  IABS R12, R11 ;  /* 0x0000000b000c7213 */ /* 0x000fc80000000000 */
        /* <DEDUP_REMOVED lines=16> */
[----:B------:R-:W-:Y:S02]  /*6240*/  LOP3.LUT R12, R11, R48, RZ, 0x3c, !PT ;  /* 0x000000300b0c7212 */ /* 0x000fe400078e3cff */
[----:B------:R-:W0:Y:S02]  /*6250*/  F2I.FTZ.U32.TRUNC.NTZ R15, R15 ;  /* 0x0000000f000f7305 */ /* 0x000e24000021f000 */
[----:B------:R-:W-:-:S02]  /*6260*/  ISETP.GE.AND P6, PT, R12, RZ, PT ;  /* 0x000000ff0c00720c */ /* 0x000fc40003fc6270 */
[----:B------:R-:W1:Y:S05]  /*6270*/  LDC R12, c[0x0][0x3c0] ;  /* 0x0000f000ff0c7b82 */ /* 0x000e6a0000000800 */
[----:B------:R-:W-:Y:S01]  /*6280*/  @P3 VIADD R45, R45, 0x1 ;  /* 0x000000012d2d3836 */ /* 0x000fe20000000000 */
[----:B------:R-:W-:-:S05]  /*6290*/  ISETP.NE.AND P3, PT, R48, RZ, PT ;  /* 0x000000ff3000720c */ /* 0x000fca0003f65270 */
[----:B------:R-:W-:Y:S01]  /*62a0*/  @!P6 IADD3 R45, PT, PT, -R45, RZ, RZ ;  /* 0x000000ff2d2de210 */ /* 0x000fe20007ffe1ff */
[----:B0-----:R-:W-:-:S04]  /*62b0*/  IMAD.MOV R51, RZ, RZ, -R15 ;  /* 0x000000ffff337224 */ /* 0x001fc800078e0a0f */
[----:B------:R-:W-:-:S03]  /*62c0*/  IMAD R51, R51, R52, RZ ;  /* 0x0000003433337224 */ /* 0x000fc600078e02ff */
[----:B------:R-:W-:-:S04]  /*62d0*/  @!P3 LOP3.LUT R45, RZ, R48, RZ, 0x33, !PT ;  /* 0x00000030ff2db212 */ /* 0x000fc800078e33ff */
[----:B------:R-:W-:-:S05]  /*62e0*/  IADD3 R14, PT, PT, -R45, RZ, RZ ;  /* 0x000000ff2d0e7210 */ /* 0x000fca0007ffe1ff */
[----:B------:R-:W-:Y:S02]  /*62f0*/  IMAD R49, R48, R14, R11 ;  /* 0x0000000e30317224 */ /* 0x000fe400078e020b */
[----:B------:R-:W-:-:S03]  /*6300*/  IMAD.MOV.U32 R14, RZ, RZ, RZ ;  /* 0x000000ffff0e7224 */ /* 0x000fc600078e00ff */
[----:B------:R-:W-:Y:S01]  /*6310*/  IABS R48, R49 ;  /* 0x0000003100307213 */ /* 0x000fe20000000000 */
[----:B------:R-:W-:Y:S01]  /*6320*/  IMAD.HI.U32 R14, R15, R51, R14 ;  /* 0x000000330f0e7227 */ /* 0x000fe200078e000e */
[----:B-1----:R-:W-:Y:S02]  /*6330*/  IABS R51, R12 ;  /* 0x0000000c00337213 */ /* 0x002fe40000000000 */
        /* <DEDUP_REMOVED lines=12> */
[----:B------:R-:W-:Y:S02]  /*6400*/  ISETP.GE.AND P6, PT, R15, RZ, PT ;  /* 0x000000ff0f00720c */ /* 0x000fe40003fc6270 */
[----:B0-----:R-:W-:-:S05]  /*6410*/  IADD3 R15, PT, PT, R48, 0xffffffe, RZ ;  /* 0x0ffffffe300f7810 */ /* 0x001fca0007ffe0ff */
[----:B------:R-:W-:Y:S01]  /*6420*/  @P3 VIADD R14, R14, 0x1 ;  /* 0x000000010e0e3836 */ /* 0x000fe20000000000 */
[----:B------:R-:W-:-:S04]  /*6430*/  ISETP.NE.AND P3, PT, R50, RZ, PT ;  /* 0x000000ff3200720c */ /* 0x000fc80003f65270 */
[----:B------:R-:W-:Y:S01]  /*6440*/  MOV R57, R14 ;  /* 0x0000000e00397202 */ /* 0x000fe20000000f00 */
[----:B------:R-:W0:Y:S04]  /*6450*/  F2I.FTZ.U32.TRUNC.NTZ R15, R15 ;  /* 0x0000000f000f7305 */ /* 0x000e28000021f000 */
[----:B------:R-:W-:-:S04]  /*6460*/  @!P6 IMAD.MOV R57, RZ, RZ, -R57 ;  /* 0x000000ffff39e224 */ /* 0x000fc800078e0a39 */
[----:B------:R-:W-:-:S05]  /*6470*/  @!P3 LOP3.LUT R57, RZ, R50, RZ, 0x33, !PT ;  /* 0x00000032ff39b212 */ /* 0x000fca00078e33ff */
[----:B------:R-:W-:Y:S01]  /*6480*/  IMAD.MOV R14, RZ, RZ, -R57 ;  /* 0x000000ffff0e7224 */ /* 0x000fe200078e0a39 */
[----:B0-----:R-:W-:-:S03]  /*6490*/  IADD3 R48, PT, PT, RZ, -R15, RZ ;  /* 0x8000000fff307210 */ /* 0x001fc60007ffe0ff */
[----:B------:R-:W-:Y:S02]  /*64a0*/  IMAD R59, R50, R14, R49 ;  /* 0x0000000e323b7224 */ /* 0x000fe400078e0231 */
[----:B------:R-:W-:Y:S02]  /*64b0*/  HFMA2 R14, -RZ, RZ, 0, 0 ;  /* 0x00000000ff0e7431 */ /* 0x000fe400000001ff */
[----:B------:R-:W-:Y:S01]  /*64c0*/  IMAD R49, R48, R51, RZ ;  /* 0x0000003330317224 */ /* 0x000fe200078e02ff */
[----:B------:R-:W-:Y:S02]  /*64d0*/  IABS R48, R59 ;  /* 0x0000003b00307213 */ /* 0x000fe40000000000 */
[----:B------:R-:W-:Y:S01]  /*64e0*/  LOP3.LUT R50, R59, R12, RZ, 0x3c, !PT ;  /* 0x0000000c3b327212 */ /* 0x000fe200078e3cff */
[----:B------:R-:W-:-:S04]  /*64f0*/  IMAD.HI.U32 R49, R15, R49, R14 ;  /* 0x000000310f317227 */ /* 0x000fc800078e000e */
[----:B------:R-:W-:-:S04]  /*6500*/  IMAD.MOV.U32 R14, RZ, RZ, R48 ;  /* 0x000000ffff0e7224 */ /* 0x000fc800078e0030 */
[----:B------:R-:W-:Y:S02]  /*6510*/  IMAD.HI.U32 R55, R49, R14, RZ ;  /* 0x0000000e31377227 */ /* 0x000fe400078e00ff */
[----:B------:R-:W0:Y:S03]  /*6520*/  LDC.64 R48, c[0x0][0x398] ;  /* 0x0000e600ff307b82 */ /* 0x000e260000000a00 */
[----:B------:R-:W-:-:S05]  /*6530*/  IADD3 R15, PT, PT, -R55, RZ, RZ ;  /* 0x000000ff370f7210 */ /* 0x000fca0007ffe1ff */
[----:B------:R-:W-:-:S05]  /*6540*/  IMAD R14, R51, R15, R14 ;  /* 0x0000000f330e7224 */ /* 0x000fca00078e020e */
[----:B------:R-:W-:-:S13]  /*6550*/  ISETP.GT.U32.AND P6, PT, R51, R14, PT ;  /* 0x0000000e3300720c */ /* 0x000fda0003fc4070 */
[----:B------:R-:W-:Y:S01]  /*6560*/  @!P6 IMAD.IADD R14, R14, 0x1, -R51 ;  /* 0x000000010e0ee824 */ /* 0x000fe200078e0a33 */
[----:B------:R-:W-:Y:S02]  /*6570*/  @!P6 IADD3 R55, PT, PT, R55, 0x1, RZ ;  /* 0x000000013737e810 */ /* 0x000fe40007ffe0ff */
[----:B------:R-:W-:Y:S02]  /*6580*/  ISETP.GE.AND P6, PT, R50, RZ, PT ;  /* 0x000000ff3200720c */ /* 0x000fe40003fc6270 */
[----:B------:R-:W-:Y:S02]  /*6590*/  ISETP.GE.U32.AND P3, PT, R14, R51, PT ;  /* 0x000000330e00720c */ /* 0x000fe40003f66070 */
[----:B------:R-:W2:Y:S08]  /*65a0*/  LDC.64 R14, c[0x0][0x390] ;  /* 0x0000e400ff0e7b82 */ /* 0x000eb00000000a00 */
[----:B------:R-:W3:Y:S03]  /*65b0*/  LDC.64 R50, c[0x0][0x3a0] ;  /* 0x0000e800ff327b82 */ /* 0x000ee60000000a00 */
[----:B------:R-:W-:Y:S01]  /*65c0*/  @P3 VIADD R55, R55, 0x1 ;  /* 0x0000000137373836 */ /* 0x000fe20000000000 */
[----:B------:R-:W-:-:S04]  /*65d0*/  ISETP.NE.AND P3, PT, R12, RZ, PT ;  /* 0x000000ff0c00720c */ /* 0x000fc80003f65270 */
[----:B------:R-:W-:Y:S02]  /*65e0*/  @!P6 IADD3 R55, PT, PT, -R55, RZ, RZ ;  /* 0x000000ff3737e210 */ /* 0x000fe40007ffe1ff */
[----:B--2---:R-:W-:-:S07]  /*65f0*/  ISETP.NE.U32.AND P6, PT, R14, 0x1, PT ;  /* 0x000000010e00780c */ /* 0x004fce0003fc5070 */
[----:B------:R-:W-:Y:S02]  /*6600*/  @!P3 LOP3.LUT R55, RZ, R12, RZ, 0x33, !PT ;  /* 0x0000000cff37b212 */ /* 0x000fe400078e33ff */
[----:B0-----:R-:W-:Y:S02]  /*6610*/  ISETP.NE.U32.AND P3, PT, R48, 0x1, PT ;  /* 0x000000013000780c */ /* 0x001fe40003f65070 */
[----:B------:R-:W-:Y:S01]  /*6620*/  ISETP.NE.AND.EX P6, PT, R15, RZ, PT, P6 ;  /* 0x000000ff0f00720c */ /* 0x000fe20003fc5360 */
[----:B------:R-:W-:Y:S01]  /*6630*/  IMAD.MOV R15, RZ, RZ, -R55 ;  /* 0x000000ffff0f7224 */ /* 0x000fe200078e0a37 */
[----:B------:R-:W-:Y:S02]  /*6640*/  ISETP.NE.AND.EX P3, PT, R49, RZ, PT, P3 ;  /* 0x000000ff3100720c */ /* 0x000fe40003f65330 */
[----:B------:R-:W-:Y:S01]  /*6650*/  SEL R45, R45, RZ, P6 ;  /* 0x000000ff2d2d7207 */ /* 0x000fe20003000000 */
[----:B------:R-:W-:Y:S01]  /*6660*/  IMAD R12, R12, R15, R59 ;  /* 0x0000000f0c0c7224 */ /* 0x000fe200078e023b */
[----:B---3--:R-:W-:Y:S01]  /*6670*/  ISETP.NE.U32.AND P6, PT, R50, 0x1, PT ;  /* 0x000000013200780c */ /* 0x008fe20003fc5070 */
[----:B------:R-:W0:Y:S01]  /*6680*/  LDC.64 R14, c[0x0][0x388] ;  /* 0x0000e200ff0e7b82 */ /* 0x000e220000000a00 */
[----:B------:R-:W-:Y:S01]  /*6690*/  SEL R48, R57, RZ, P3 ;  /* 0x000000ff39307207 */ /* 0x000fe20001800000 */
[----:B------:R-:W-:Y:S01]  /*66a0*/  IMAD R45, R45, UR36, RZ ;  /* 0x000000242d2d7c24 */ /* 0x000fe2000f8e02ff */
[----:B-1----:R-:W-:-:S02]  /*66b0*/  ISETP.NE.U32.AND P3, PT, R52, 0x1, PT ;  /* 0x000000013400780c */ /* 0x002fc40003f65070 */
        /* <DEDUP_REMOVED lines=29> */
.L_x_6251:
[----:B------:R-:W-:Y:S05]  /*6890*/  BSYNC.RECONVERGENT B1 ;  /* 0x0000000000017941 */ /* 0x000fea0003800200 */
.L_x_6250:
[----:B------:R-:W-:Y:S01]  /*68a0*/  BSSY.RECONVERGENT B1, `(.L_x_6252) ;  /* 0x0000083000017945 */ /* 0x000fe20003800200 */
[----:B------:R-:W-:Y:S01]  /*68b0*/  IMAD.MOV.U32 R58, RZ, RZ, -0x800000 ;  /* 0xff800000ff3a7424 */ /* 0x000fe200078e00ff */
[----:B------:R-:W-:Y:S02]  /*68c0*/  MOV R49, 0xff800000 ;  /* 0xff80000000317802 */ /* 0x000fe40000000f00 */
        /* <DEDUP_REMOVED lines=26> */
[-C--:B------:R-:W-:Y:S02]  /*6a70*/  @!P6 IADD3 R14, PT, PT, R14, -R49.reuse, RZ ;  /* 0x800000310e0ee210 */ /* 0x080fe40007ffe0ff */
[----:B------:R-:W-:Y:S02]  /*6a80*/  @!P6 IADD3 R12, PT, PT, R12, 0x1, RZ ;  /* 0x000000010c0ce810 */ /* 0x000fe40007ffe0ff */
[----:B------:R-:W-:Y:S02]  /*6a90*/  ISETP.GE.U32.AND P5, PT, R14, R49, PT ;  /* 0x000000310e00720c */ /* 0x000fe40003fa6070 */
[----:B------:R-:W-:Y:S01]  /*6aa0*/  LOP3.LUT R14, R11, R50, RZ, 0x3c, !PT ;  /* 0x000000320b0e7212 */ /* 0x000fe200078e3cff */
[----:B0-----:R-:W-:Y:S01]  /*6ab0*/  VIADD R15, R51, 0xffffffe ;  /* 0x0ffffffe330f7836 */ /* 0x001fe20000000000 */
[----:B------:R-:W-:Y:S02]  /*6ac0*/  ISETP.NE.AND P6, PT, R50, RZ, PT ;  /* 0x000000ff3200720c */ /* 0x000fe40003fc5270 */
[----:B------:R-:W-:-:S03]  /*6ad0*/  ISETP.GE.AND P3, PT, R14, RZ, PT ;  /* 0x000000ff0e00720c */ /* 0x000fc60003f66270 */
[----:B------:R-:W0:Y:S04]  /*6ae0*/  F2I.FTZ.U32.TRUNC.NTZ R15, R15 ;  /* 0x0000000f000f7305 */ /* 0x000e28000021f000 */
[----:B------:R-:W-:-:S06]  /*6af0*/  @P5 VIADD R12, R12, 0x1 ;  /* 0x000000010c0c5836 */ /* 0x000fcc0000000000 */
[----:B------:R-:W-:Y:S02]  /*6b00*/  @!P3 IADD3 R12, PT, PT, -R12, RZ, RZ ;  /* 0x000000ff0c0cb210 */ /* 0x000fe40007ffe1ff */
[----:B------:R-:W-:Y:S01]  /*6b10*/  @!P6 LOP3.LUT R12, RZ, R50, RZ, 0x33, !PT ;  /* 0x00000032ff0ce212 */ /* 0x000fe200078e33ff */
[----:B0-----:R-:W-:-:S03]  /*6b20*/  IMAD.MOV R51, RZ, RZ, -R15 ;  /* 0x000000ffff337224 */ /* 0x001fc600078e0a0f */
[----:B------:R-:W-:Y:S01]  /*6b30*/  IADD3 R14, PT, PT, -R12, RZ, RZ ;  /* 0x000000ff0c0e7210 */ /* 0x000fe20007ffe1ff */
[----:B------:R-:W-:-:S04]  /*6b40*/  IMAD R51, R51, R54, RZ ;  /* 0x0000003633337224 */ /* 0x000fc800078e02ff */
[----:B------:R-:W-:Y:S02]  /*6b50*/  IMAD R49, R50, R14, R11 ;  /* 0x0000000e32317224 */ /* 0x000fe400078e020b */
[----:B------:R-:W-:-:S04]  /*6b60*/  IMAD.MOV.U32 R14, RZ, RZ, RZ ;  /* 0x000000ffff0e7224 */ /* 0x000fc800078e00ff */
[----:B------:R-:W-:Y:S01]  /*6b70*/  IMAD.HI.U32 R14, R15, R51, R14 ;  /* 0x000000330f0e7227 */ /* 0x000fe200078e000e */
[----:B------:R-:W-:-:S05]  /*6b80*/  IABS R15, R49 ;  /* 0x00000031000f7213 */ /* 0x000fca0000000000 */
[----:B------:R-:W-:-:S05]  /*6b90*/  IMAD.HI.U32 R14, R14, R15, RZ ;  /* 0x0000000f0e0e7227 */ /* 0x000fca00078e00ff */
[----:B------:R-:W-:-:S05]  /*6ba0*/  IADD3 R50, PT, PT, -R14, RZ, RZ ;  /* 0x000000ff0e327210 */ /* 0x000fca0007ffe1ff */
[C---:B------:R-:W-:Y:S02]  /*6bb0*/  IMAD R15, R54.reuse, R50, R15 ;  /* 0x00000032360f7224 */ /* 0x040fe400078e020f */
[----:B------:R-:W0:Y:S03]  /*6bc0*/  LDC.64 R50, c[0x0][0x398] ;  /* 0x0000e600ff327b82 */ /* 0x000e260000000a00 */
[----:B------:R-:W-:-:S13]  /*6bd0*/  ISETP.GT.U32.AND P6, PT, R54, R15, PT ;  /* 0x0000000f3600720c */ /* 0x000fda0003fc4070 */
[----:B------:R-:W-:Y:S01]  /*6be0*/  @!P6 IMAD.IADD R15, R15, 0x1, -R54 ;  /* 0x000000010f0fe824 */ /* 0x000fe200078e0a36 */
[----:B------:R-:W-:Y:S02]  /*6bf0*/  @!P6 IADD3 R14, PT, PT, R14, 0x1, RZ ;  /* 0x000000010e0ee810 */ /* 0x000fe40007ffe0ff */
[----:B------:R-:W-:Y:S02]  /*6c00*/  ISETP.NE.AND P6, PT, R52, RZ, PT ;  /* 0x000000ff3400720c */ /* 0x000fe40003fc5270 */
[----:B------:R-:W-:Y:S02]  /*6c10*/  ISETP.GE.U32.AND P5, PT, R15, R54, PT ;  /* 0x000000360f00720c */ /* 0x000fe40003fa6070 */
[----:B------:R-:W1:Y:S01]  /*6c20*/  I2F.RP R54, R62 ;  /* 0x0000003e00367306 */ /* 0x000e620000209400 */
[----:B------:R-:W-:-:S04]  /*6c30*/  LOP3.LUT R15, R49, R52, RZ, 0x3c, !PT ;  /* 0x00000034310f7212 */ /* 0x000fc800078e3cff */
[----:B------:R-:W-:-:S06]  /*6c40*/  ISETP.GE.AND P3, PT, R15, RZ, PT ;  /* 0x000000ff0f00720c */ /* 0x000fcc0003f66270 */
[----:B------:R-:W-:Y:S01]  /*6c50*/  @P5 VIADD R14, R14, 0x1 ;  /* 0x000000010e0e5836 */ /* 0x000fe20000000000 */
[----:B-1----:R-:W1:Y:S04]  /*6c60*/  MUFU.RCP R54, R54 ;  /* 0x0000003600367308 */ /* 0x002e680000001000 */
[----:B------:R-:W-:-:S05]  /*6c70*/  MOV R57, R14 ;  /* 0x0000000e00397202 */ /* 0x000fca0000000f00 */
[----:B------:R-:W-:Y:S01]  /*6c80*/  @!P3 IMAD.MOV R57, RZ, RZ, -R57 ;  /* 0x000000ffff39b224 */ /* 0x000fe200078e0a39 */
[----:B------:R-:W-:Y:S02]  /*6c90*/  @!P6 LOP3.LUT R57, RZ, R52, RZ, 0x33, !PT ;  /* 0x00000034ff39e212 */ /* 0x000fe400078e33ff */
[----:B0-----:R-:W-:Y:S02]  /*6ca0*/  ISETP.NE.U32.AND P3, PT, R50, 0x1, PT ;  /* 0x000000013200780c */ /* 0x001fe40003f65070 */
[----:B------:R-:W-:Y:S02]  /*6cb0*/  IADD3 R14, PT, PT, -R57, RZ, RZ ;  /* 0x000000ff390e7210 */ /* 0x000fe40007ffe1ff */
[----:B------:R-:W-:-:S03]  /*6cc0*/  ISETP.NE.AND.EX P3, PT, R51, RZ, PT, P3 ;  /* 0x000000ff3300720c */ /* 0x000fc60003f65330 */
[----:B------:R-:W-:Y:S01]  /*6cd0*/  IMAD R55, R52, R14, R49 ;  /* 0x0000000e34377224 */ /* 0x000fe200078e0231 */
[----:B------:R-:W-:Y:S01]  /*6ce0*/  SEL R51, R57, RZ, P3 ;  /* 0x000000ff39337207 */ /* 0x000fe20001800000 */
[----:B-1----:R-:W-:Y:S01]  /*6cf0*/  VIADD R53, R54, 0xffffffe ;  /* 0x0ffffffe36357836 */ /* 0x002fe20000000000 */
[----:B------:R-:W0:Y:S01]  /*6d00*/  LDC.64 R14, c[0x0][0x390] ;  /* 0x0000e400ff0e7b82 */ /* 0x000e220000000a00 */
[----:B------:R-:W-:-:S04]  /*6d10*/  IMAD.MOV.U32 R52, RZ, RZ, RZ ;  /* 0x000000ffff347224 */ /* 0x000fc800078e00ff */
[----:B------:R-:W1:Y:S02]  /*6d20*/  F2I.FTZ.U32.TRUNC.NTZ R53, R53 ;  /* 0x0000003500357305 */ /* 0x000e64000021f000 */
[----:B-1----:R-:W-:Y:S02]  /*6d30*/  IADD3 R49, PT, PT, RZ, -R53, RZ ;  /* 0x80000035ff317210 */ /* 0x002fe40007ffe0ff */
[----:B0-----:R-:W-:-:S03]  /*6d40*/  ISETP.NE.U32.AND P6, PT, R14, 0x1, PT ;  /* 0x000000010e00780c */ /* 0x001fc60003fc5070 */
        /* <DEDUP_REMOVED lines=23> */
[----:B0-----:R-:W-:Y:S02]  /*6ec0*/  ISETP.NE.U32.AND P5, PT, R52, 0x1, PT ;  /* 0x000000013400780c */ /* 0x001fe40003fa5070 */
[----:B------:R-:W-:Y:S02]  /*6ed0*/  IADD3 R50, PT, PT, -R49, RZ, RZ ;  /* 0x000000ff31327210 */ /* 0x000fe40007ffe1ff */
[----:B------:R-:W-:-:S03]  /*6ee0*/  ISETP.NE.AND.EX P5, PT, R53, RZ, PT, P5 ;  /* 0x000000ff3500720c */ /* 0x000fc60003fa5350 */
[----:B------:R-:W-:Y:S01]  /*6ef0*/  IMAD R50, R60, R50, R55 ;  /* 0x000000323c327224 */ /* 0x000fe200078e0237 */
[----:B------:R-:W-:Y:S01]  /*6f00*/  SEL R49, R49, RZ, P5 ;  /* 0x000000ff31317207 */ /* 0x000fe20002800000 */
[----:B------:R-:W0:Y:S04]  /*6f10*/  LDC.64 R54, c[0x0][0x3a8] ;  /* 0x0000ea00ff367b82 */ /* 0x000e280000000a00 */
[----:B------:R-:W-:Y:S01]  /*6f20*/  IMAD R49, R49, UR38, R12 ;  /* 0x0000002631317c24 */ /* 0x000fe2000f8e020c */
[----:B0-----:R-:W-:-:S04]  /*6f30*/  ISETP.NE.U32.AND P6, PT, R54, 0x1, PT ;  /* 0x000000013600780c */ /* 0x001fc80003fc5070 */
[----:B------:R-:W-:-:S04]  /*6f40*/  ISETP.NE.AND.EX P6, PT, R55, RZ, PT, P6 ;  /* 0x000000ff3700720c */ /* 0x000fc80003fc5360 */
[----:B------:R-:W-:-:S05]  /*6f50*/  SEL R50, R50, RZ, P6 ;  /* 0x000000ff32327207 */ /* 0x000fca0003000000 */
        /* <DEDUP_REMOVED lines=23> */
.L_x_6253:
[----:B------:R-:W-:Y:S05]  /*70d0*/  BSYNC.RECONVERGENT B1 ;  /* 0x0000000000017941 */ /* 0x000fea0003800200 */
.L_x_6252:
[----:B------:R-:W-:Y:S01]  /*70e0*/  BSSY.RECONVERGENT B1, `(.L_x_6254) ;  /* 0x0000082000017945 */ /* 0x000fe20003800200 */
[----:B------:R-:W-:Y:S01]  /*70f0*/  MOV R60, 0xff800000 ;  /* 0xff800000003c7802 */ /* 0x000fe20000000f00 */
[----:B------:R-:W-:Y:S02]  /*7100*/  IMAD.MOV.U32 R52, RZ, RZ, -0x800000 ;  /* 0xff800000ff347424 */ /* 0x000fe400078e00ff */
[----:B------:R-:W-:Y:S05]  /*7110*/  @P4 BRA `(.L_x_6255) ;  /* 0x0000000400f84947 */ /* 0x000fea0003800000 */
[----:B------:R-:W0:Y:S01]  /*7120*/  LDC R50, c[0x0][0x3b8] ;  /* 0x0000ee00ff327b82 */ /* 0x000e220000000800 */
[----:B------:R-:W-:Y:S02]  /*7130*/  R2UR UR4, R46 ;  /* 0x000000002e0472ca */ /* 0x000fe400000e0000 */
[----:B------:R-:W-:-:S05]  /*7140*/  R2UR UR5, R47 ;  /* 0x000000002f0572ca */ /* 0x000fca00000e0000 */
        /* <DEDUP_REMOVED lines=22> */
[----:B------:R-:W-:Y:S01]  /*72b0*/  @!P4 IMAD.IADD R14, R14, 0x1, -R51 ;  /* 0x000000010e0ec824 */ /* 0x000fe200078e0a33 */
[----:B------:R-:W-:-:S02]  /*72c0*/  @!P4 IADD3 R12, PT, PT, R12, 0x1, RZ ;  /* 0x000000010c0cc810 */ /* 0x000fc40007ffe0ff */
[----:B------:R-:W-:Y:S02]  /*72d0*/  ISETP.NE.AND P4, PT, R50, RZ, PT ;  /* 0x000000ff3200720c */ /* 0x000fe40003f85270 */
[----:B------:R-:W-:Y:S01]  /*72e0*/  ISETP.GE.U32.AND P3, PT, R14, R51, PT ;  /* 0x000000330e00720c */ /* 0x000fe20003f66070 */
[----:B------:R-:W-:Y:S01]  /*72f0*/  IMAD.MOV.U32 R14, RZ, RZ, RZ ;  /* 0x000000ffff0e7224 */ /* 0x000fe200078e00ff */
[----:B0-----:R-:W-:-:S05]  /*7300*/  IADD3 R51, PT, PT, RZ, -R15, RZ ;  /* 0x8000000fff337210 */ /* 0x001fca0007ffe0ff */
        /* <DEDUP_REMOVED lines=10> */
[----:B------:R-:W-:Y:S01]  /*73b0*/  IMAD.HI.U32 R14, R62, R15, RZ ;  /* 0x0000000f3e0e7227 */ /* 0x000fe200078e00ff */
[----:B--2---:R-:W-:-:S04]  /*73c0*/  IABS R62, R57 ;  /* 0x00000039003e7213 */ /* 0x004fc80000000000 */
[----:B------:R-:W-:Y:S01]  /*73d0*/  IADD3 R50, PT, PT, -R14, RZ, RZ ;  /* 0x000000ff0e327210 */ /* 0x000fe20007ffe1ff */
[----:B------:R-:W0:Y:S04]  /*73e0*/  I2F.RP R59, R62 ;  /* 0x0000003e003b7306 */ /* 0x000e280000209400 */
        /* <DEDUP_REMOVED lines=10> */
[----:B------:R0:W1:Y:S06]  /*7490*/  F2I.FTZ.U32.TRUNC.NTZ R53, R52 ;  /* 0x0000003400357305 */ /* 0x00006c000021f000 */
[----:B------:R-:W-:-:S05]  /*74a0*/  @P3 VIADD R14, R14, 0x1 ;  /* 0x000000010e0e3836 */ /* 0x000fca0000000000 */
[----:B------:R-:W-:Y:S01]  /*74b0*/  MOV R55, R14 ;  /* 0x0000000e00377202 */ /* 0x000fe20000000f00 */
[----:B0-----:R-:W-:-:S04]  /*74c0*/  IMAD.MOV.U32 R52, RZ, RZ, RZ ;  /* 0x000000ffff347224 */ /* 0x001fc800078e00ff */
[----:B------:R-:W-:Y:S01]  /*74d0*/  @!P5 IMAD.MOV R55, RZ, RZ, -R55 ;  /* 0x000000ffff37d224 */ /* 0x000fe200078e0a37 */
[----:B------:R-:W-:Y:S02]  /*74e0*/  @!P4 LOP3.LUT R55, RZ, R56, RZ, 0x33, !PT ;  /* 0x00000038ff37c212 */ /* 0x000fe400078e33ff */
[----:B-1----:R-:W-:Y:S02]  /*74f0*/  IADD3 R61, PT, PT, RZ, -R53, RZ ;  /* 0x80000035ff3d7210 */ /* 0x002fe40007ffe0ff */
[----:B------:R-:W-:-:S05]  /*7500*/  IADD3 R14, PT, PT, -R55, RZ, RZ ;  /* 0x000000ff370e7210 */ /* 0x000fca0007ffe1ff */
[----:B------:R-:W-:Y:S02]  /*7510*/  IMAD R56, R56, R14, R51 ;  /* 0x0000000e38387224 */ /* 0x000fe400078e0233 */
[----:B------:R-:W0:Y:S08]  /*7520*/  LDC.64 R14, c[0x0][0x390] ;  /* 0x0000e400ff0e7b82 */ /* 0x000e300000000a00 */
[----:B------:R-:W1:Y:S01]  /*7530*/  LDC.64 R50, c[0x0][0x398] ;  /* 0x0000e600ff327b82 */ /* 0x000e620000000a00 */
[----:B0-----:R-:W-:-:S04]  /*7540*/  ISETP.NE.U32.AND P4, PT, R14, 0x1, PT ;  /* 0x000000010e00780c */ /* 0x001fc80003f85070 */
[----:B------:R-:W-:Y:S01]  /*7550*/  ISETP.NE.AND.EX P4, PT, R15, RZ, PT, P4 ;  /* 0x000000ff0f00720c */ /* 0x000fe20003f85340 */
[----:B------:R-:W-:Y:S01]  /*7560*/  IMAD R15, R61, R62, RZ ;  /* 0x0000003e3d0f7224 */ /* 0x000fe200078e02ff */
[----:B-1----:R-:W-:-:S03]  /*7570*/  ISETP.NE.U32.AND P3, PT, R50, 0x1, PT ;  /* 0x000000013200780c */ /* 0x002fc60003f65070 */
[----:B------:R-:W-:Y:S01]  /*7580*/  IMAD.HI.U32 R14, R53, R15, R52 ;  /* 0x0000000f350e7227 */ /* 0x000fe200078e0034 */
[----:B------:R-:W-:Y:S02]  /*7590*/  IABS R15, R56 ;  /* 0x00000038000f7213 */ /* 0x000fe40000000000 */
[----:B------:R-:W-:Y:S02]  /*75a0*/  ISETP.NE.AND.EX P3, PT, R51, RZ, PT, P3 ;  /* 0x000000ff3300720c */ /* 0x000fe40003f65330 */
[----:B------:R-:W-:Y:S01]  /*75b0*/  SEL R12, R12, RZ, P4 ;  /* 0x000000ff0c0c7207 */ /* 0x000fe20002000000 */
        /* <DEDUP_REMOVED lines=8> */
[----:B------:R-:W-:Y:S02]  /*7640*/  LOP3.LUT R15, R56, R57, RZ, 0x3c, !PT ;  /* 0x00000039380f7212 */ /* 0x000fe400078e3cff */
[----:B0-----:R-:W-:Y:S02]  /*7650*/  ISETP.NE.U32.AND P4, PT, R50, 0x1, PT ;  /* 0x000000013200780c */ /* 0x001fe40003f85070 */
[----:B------:R-:W-:Y:S02]  /*7660*/  ISETP.GE.AND P6, PT, R15, RZ, PT ;  /* 0x000000ff0f00720c */ /* 0x000fe40003fc6270 */
[----:B------:R-:W-:-:S05]  /*7670*/  ISETP.NE.AND.EX P4, PT, R51, RZ, PT, P4 ;  /* 0x000000ff3300720c */ /* 0x000fca0003f85340 */
[----:B------:R-:W-:Y:S01]  /*7680*/  @P5 VIADD R14, R14, 0x1 ;  /* 0x000000010e0e5836 */ /* 0x000fe20000000000 */
[----:B------:R-:W-:-:S04]  /*7690*/  ISETP.NE.AND P5, PT, R57, RZ, PT ;  /* 0x000000ff3900720c */ /* 0x000fc80003fa5270 */
[----:B------:R-:W-:Y:S02]  /*76a0*/  MOV R52, R14 ;  /* 0x0000000e00347202 */ /* 0x000fe40000000f00 */
[----:B------:R-:W0:Y:S03]  /*76b0*/  LDC.64 R14, c[0x0][0x3a0] ;  /* 0x0000e800ff0e7b82 */ /* 0x000e260000000a00 */
[----:B------:R-:W-:-:S04]  /*76c0*/  @!P6 IMAD.MOV R52, RZ, RZ, -R52 ;  /* 0x000000ffff34e224 */ /* 0x000fc800078e0a34 */
[----:B------:R-:W-:-:S04]  /*76d0*/  @!P5 LOP3.LUT R52, RZ, R57, RZ, 0x33, !PT ;  /* 0x00000039ff34d212 */ /* 0x000fc800078e33ff */
[----:B------:R-:W-:-:S05]  /*76e0*/  IADD3 R53, PT, PT, -R52, RZ, RZ ;  /* 0x000000ff34357210 */ /* 0x000fca0007ffe1ff */
[----:B------:R-:W-:-:S05]  /*76f0*/  IMAD R53, R57, R53, R56 ;  /* 0x0000003539357224 */ /* 0x000fca00078e0238 */
[----:B------:R-:W-:Y:S02]  /*7700*/  SEL R53, R53, RZ, P4 ;  /* 0x000000ff35357207 */ /* 0x000fe40002000000 */
[----:B0-----:R-:W-:Y:S02]  /*7710*/  ISETP.NE.U32.AND P5, PT, R14, 0x1, PT ;  /* 0x000000010e00780c */ /* 0x001fe40003fa5070 */
[----:B------:R-:W-:Y:S01]  /*7720*/  SEL R14, R55, RZ, P3 ;  /* 0x000000ff370e7207 */ /* 0x000fe20001800000 */
[----:B------:R-:W-:Y:S01]  /*7730*/  IMAD R55, R12, UR36, RZ ;  /* 0x000000240c377c24 */ /* 0x000fe2000f8e02ff */
[----:B------:R-:W-:-:S03]  /*7740*/  ISETP.NE.AND.EX P5, PT, R15, RZ, PT, P5 ;  /* 0x000000ff0f00720c */ /* 0x000fc60003fa5350 */
[----:B------:R-:W-:Y:S01]  /*7750*/  IMAD R55, R14, UR37, R55 ;  /* 0x000000250e377c24 */ /* 0x000fe2000f8e0237 */
[----:B------:R-:W-:Y:S01]  /*7760*/  SEL R52, R52, RZ, P5 ;  /* 0x000000ff34347207 */ /* 0x000fe20002800000 */
[----:B------:R-:W0:Y:S04]  /*7770*/  LDC.64 R14, c[0x0][0x388] ;  /* 0x0000e200ff0e7b82 */ /* 0x000e280000000a00 */
        /* <DEDUP_REMOVED lines=24> */
.L_x_6255:
[----:B------:R-:W-:Y:S05]  /*7900*/  BSYNC.RECONVERGENT B1 ;  /* 0x0000000000017941 */ /* 0x000fea0003800200 */
.L_x_6254:
[----:B------:R-:W-:Y:S01]  /*7910*/  BSSY.RECONVERGENT B1, `(.L_x_6256) ;  /* 0x0000082000017945 */ /* 0x000fe20003800200 */
[----:B------:R-:W-:Y:S01]  /*7920*/  MOV R55, 0xff800000 ;  /* 0xff80000000377802 */ /* 0x000fe20000000f00 */
[----:B------:R-:W-:Y:S02]  /*7930*/  IMAD.MOV.U32 R53, RZ, RZ, -0x800000 ;  /* 0xff800000ff357424 */ /* 0x000fe400078e00ff */
        /* <DEDUP_REMOVED lines=13> */
[----:B------:R-:W-:-:S05]  /*7a10*/  HFMA2 R14, -RZ, RZ, 0, 0 ;  /* 0x00000000ff0e7431 */ /* 0x000fca00000001ff */
[----:B------:R-:W-:-:S04]  /*7a20*/  IMAD.HI.U32 R53, R15, R11, R14 ;  /* 0x0000000b0f357227 */ /* 0x000fc800078e000e */
[----:B------:R-:W-:-:S05]  /*7a30*/  IMAD R11, R0, UR46, R35 ;  /* 0x0000002e000b7c24 */ /* 0x000fca000f8e0223 */
[----:B------:R-:W-:-:S05]  /*7a40*/  IABS R14, R11 ;  /* 0x0000000b000e7213 */ /* 0x000fca0000000000 */
        /* <DEDUP_REMOVED lines=10> */
[----:B0-----:R-:W-:-:S06]  /*7af0*/  IADD3 R15, PT, PT, R53, 0xffffffe, RZ ;  /* 0x0ffffffe350f7810 */ /* 0x001fcc0007ffe0ff */
[----:B------:R-:W0:Y:S05]  /*7b00*/  F2I.FTZ.U32.TRUNC.NTZ R15, R15 ;  /* 0x0000000f000f7305 */ /* 0x000e2a000021f000 */
[----:B------:R-:W-:-:S05]  /*7b10*/  @P1 VIADD R12, R12, 0x1 ;  /* 0x000000010c0c1836 */ /* 0x000fca0000000000 */
[----:B------:R-:W-:Y:S02]  /*7b20*/  MOV R53, R12 ;  /* 0x0000000c00357202 */ /* 0x000fe40000000f00 */
[----:B0-----:R-:W-:-:S05]  /*7b30*/  IADD3 R14, PT, PT, RZ, -R15, RZ ;  /* 0x8000000fff0e7210 */ /* 0x001fca0007ffe0ff */
        /* <DEDUP_REMOVED lines=22> */
[----:B------:R-:W-:Y:S02]  /*7ca0*/  @P1 IADD3 R12, PT, PT, R12, 0x1, RZ ;  /* 0x000000010c0c1810 */ /* 0x000fe40007ffe0ff */
[----:B0-----:R-:W-:-:S03]  /*7cb0*/  ISETP.NE.U32.AND P1, PT, R50, 0x1, PT ;  /* 0x000000013200780c */ /* 0x001fc60003f25070 */
[----:B------:R-:W-:-:S05]  /*7cc0*/  IMAD.MOV.U32 R58, RZ, RZ, R12 ;  /* 0x000000ffff3a7224 */ /* 0x000fca00078e000c */
[----:B------:R-:W-:Y:S02]  /*7cd0*/  @!P4 IADD3 R58, PT, PT, -R58, RZ, RZ ;  /* 0x000000ff3a3ac210 */ /* 0x000fe40007ffe1ff */
[----:B------:R-:W-:Y:S02]  /*7ce0*/  @!P3 LOP3.LUT R58, RZ, R62, RZ, 0x33, !PT ;  /* 0x0000003eff3ab212 */ /* 0x000fe400078e33ff */
[----:B------:R-:W-:-:S03]  /*7cf0*/  ISETP.NE.AND.EX P3, PT, R51, RZ, PT, P1 ;  /* 0x000000ff3300720c */ /* 0x000fc60003f65310 */
[----:B------:R-:W-:Y:S01]  /*7d00*/  IMAD.MOV R12, RZ, RZ, -R58 ;  /* 0x000000ffff0c7224 */ /* 0x000fe200078e0a3a */
[----:B-1----:R-:W-:-:S03]  /*7d10*/  ISETP.NE.U32.AND P1, PT, R14, 0x1, PT ;  /* 0x000000010e00780c */ /* 0x002fc60003f25070 */
        /* <DEDUP_REMOVED lines=11> */
[----:B0-----:R-:W-:-:S06]  /*7dd0*/  IADD3 R50, PT, PT, R61, 0xffffffe, RZ ;  /* 0x0ffffffe3d327810 */ /* 0x001fcc0007ffe0ff */
[----:B------:R0:W1:Y:S02]  /*7de0*/  F2I.FTZ.U32.TRUNC.NTZ R51, R50 ;  /* 0x0000003200337305 */ /* 0x000064000021f000 */
[----:B0-----:R-:W-:Y:S02]  /*7df0*/  HFMA2 R50, -RZ, RZ, 0, 0 ;  /* 0x00000000ff327431 */ /* 0x001fe400000001ff */
[----:B-1----:R-:W-:-:S04]  /*7e00*/  IMAD.MOV R64, RZ, RZ, -R51 ;  /* 0x000000ffff407224 */ /* 0x002fc800078e0a33 */
[----:B------:R-:W-:-:S04]  /*7e10*/  IMAD R15, R64, R59, RZ ;  /* 0x0000003b400f7224 */ /* 0x000fc800078e02ff */
[----:B------:R-:W-:Y:S01]  /*7e20*/  IMAD.HI.U32 R15, R51, R15, R50 ;  /* 0x0000000f330f7227 */ /* 0x000fe200078e0032 */
[----:B------:R-:W-:-:S04]  /*7e30*/  LOP3.LUT R50, R57, R62, RZ, 0x3c, !PT ;  /* 0x0000003e39327212 */ /* 0x000fc800078e3cff */
[----:B------:R-:W-:Y:S01]  /*7e40*/  ISETP.GE.AND P5, PT, R50, RZ, PT ;  /* 0x000000ff3200720c */ /* 0x000fe20003fa6270 */
[----:B------:R-:W-:Y:S01]  /*7e50*/  IMAD.HI.U32 R12, R15, R14, RZ ;  /* 0x0000000e0f0c7227 */ /* 0x000fe200078e00ff */
[----:B------:R-:W0:Y:S03]  /*7e60*/  LDC.64 R50, c[0x0][0x3a8] ;  /* 0x0000ea00ff327b82 */ /* 0x000e260000000a00 */
[----:B------:R-:W-:-:S04]  /*7e70*/  IMAD.MOV R15, RZ, RZ, -R12 ;  /* 0x000000ffff0f7224 */ /* 0x000fc800078e0a0c */
[----:B------:R-:W-:-:S05]  /*7e80*/  IMAD R14, R59, R15, R14 ;  /* 0x0000000f3b0e7224 */ /* 0x000fca00078e020e */
[----:B------:R-:W-:-:S13]  /*7e90*/  ISETP.GT.U32.AND P4, PT, R59, R14, PT ;  /* 0x0000000e3b00720c */ /* 0x000fda0003f84070 */
[-C--:B------:R-:W-:Y:S01]  /*7ea0*/  @!P4 IADD3 R14, PT, PT, R14, -R59.reuse, RZ ;  /* 0x8000003b0e0ec210 */ /* 0x080fe20007ffe0ff */
[----:B------:R-:W-:Y:S01]  /*7eb0*/  @!P4 VIADD R12, R12, 0x1 ;  /* 0x000000010c0cc836 */ /* 0x000fe20000000000 */
[----:B------:R-:W-:Y:S02]  /*7ec0*/  ISETP.NE.AND P4, PT, R62, RZ, PT ;  /* 0x000000ff3e00720c */ /* 0x000fe40003f85270 */
[----:B------:R-:W-:Y:S02]  /*7ed0*/  ISETP.GE.U32.AND P3, PT, R14, R59, PT ;  /* 0x0000003b0e00720c */ /* 0x000fe40003f66070 */
[----:B------:R-:W1:Y:S11]  /*7ee0*/  LDC.64 R14, c[0x0][0x3a0] ;  /* 0x0000e800ff0e7b82 */ /* 0x000e760000000a00 */
[----:B------:R-:W-:-:S05]  /*7ef0*/  @P3 IADD3 R12, PT, PT, R12, 0x1, RZ ;  /* 0x000000010c0c3810 */ /* 0x000fca0007ffe0ff */
[----:B------:R-:W-:Y:S01]  /*7f00*/  @!P5 IMAD.MOV R12, RZ, RZ, -R12 ;  /* 0x000000ffff0cd224 */ /* 0x000fe200078e0a0c */
[----:B------:R-:W-:Y:S02]  /*7f10*/  @!P4 LOP3.LUT R12, RZ, R62, RZ, 0x33, !PT ;  /* 0x0000003eff0cc212 */ /* 0x000fe400078e33ff */
[----:B-1----:R-:W-:-:S04]  /*7f20*/  ISETP.NE.U32.AND P1, PT, R14, 0x1, PT ;  /* 0x000000010e00780c */ /* 0x002fc80003f25070 */
[----:B------:R-:W-:Y:S02]  /*7f30*/  ISETP.NE.AND.EX P3, PT, R15, RZ, PT, P1 ;  /* 0x000000ff0f00720c */ /* 0x000fe40003f65310 */
[----:B0-----:R-:W-:Y:S01]  /*7f40*/  ISETP.NE.U32.AND P1, PT, R50, 0x1, PT ;  /* 0x000000013200780c */ /* 0x001fe20003f25070 */
[----:B------:R-:W0:Y:S01]  /*7f50*/  LDC.64 R14, c[0x0][0x388] ;  /* 0x0000e200ff0e7b82 */ /* 0x000e220000000a00 */
[C---:B------:R-:W-:Y:S02]  /*7f60*/  IADD3 R50, PT, PT, -R12.reuse, RZ, RZ ;  /* 0x000000ff0c327210 */ /* 0x040fe40007ffe1ff */
[----:B------:R-:W-:Y:S02]  /*7f70*/  ISETP.NE.AND.EX P1, PT, R51, RZ, PT, P1 ;  /* 0x000000ff3300720c */ /* 0x000fe40003f25310 */
[----:B------:R-:W-:Y:S01]  /*7f80*/  SEL R12, R12, RZ, P3 ;  /* 0x000000ff0c0c7207 */ /* 0x000fe20001800000 */
[----:B------:R-:W-:-:S04]  /*7f90*/  IMAD R50, R62, R50, R57 ;  /* 0x000000323e327224 */ /* 0x000fc800078e0239 */
[----:B------:R-:W-:Y:S01]  /*7fa0*/  IMAD R53, R12, UR38, R53 ;  /* 0x000000260c357c24 */ /* 0x000fe2000f8e0235 */
[----:B------:R-:W-:-:S05]  /*7fb0*/  SEL R50, R50, RZ, P1 ;  /* 0x000000ff32327207 */ /* 0x000fca0000800000 */
        /* <DEDUP_REMOVED lines=23> */
.L_x_6257:
[----:B------:R-:W-:Y:S05]  /*8130*/  BSYNC.RECONVERGENT B1 ;  /* 0x0000000000017941 */ /* 0x000fea0003800200 */
.L_x_6256:
        /* <DEDUP_REMOVED lines=128> */
.L_x_6259:
[----:B------:R-:W-:Y:S05]  /*8940*/  BSYNC.RECONVERGENT B1 ;  /* 0x0000000000017941 */ /* 0x000fea0003800200 */
.L_x_6258:
[----:B------:R-:W0:Y:S01]  /*8950*/  S2R R59, SR_TID.X ;  /* 0x00000000003b7919 */ /* 0x000e220000002100 */
[----:B------:R-:W-:Y:S01]  /*8960*/  UMOV UR4, 0xffffffff ;  /* 0xffffffff00047882 */ /* 0x000fe20000000000 */
[----:B0-----:R-:W-:Y:S02]  /*8970*/  SHF.L.U32 R59, R59, 0x1, RZ ;  /* 0x000000013b3b7819 */ /* 0x001fe400000006ff */
        /* <DEDUP_REMOVED lines=47> */
[-C--:B------:R-:W-:Y:S01]  /*8c70*/  FFMA.RM R13, R13, R12.reuse, 12582913 ;  /* 0x4b4000010d0d7423 */ /* 0x080fe2000000400c */
[-C--:B------:R-:W-:Y:S01]  /*8c80*/  FFMA.SAT R43, R80, R11.reuse, 0.5 ;  /* 0x3f000000502b7423 */ /* 0x080fe2000000200b */
[----:B------:R-:W-:Y:S01]  /*8c90*/  FFMA.SAT R49, R20, R11, 0.5 ;  /* 0x3f00000014317423 */ /* 0x000fe2000000200b */
[-C--:B------:R-:W-:Y:S01]  /*8ca0*/  FFMA.RM R39, R15, R12.reuse, 12582913 ;  /* 0x4b4000010f277423 */ /* 0x080fe2000000400c */
[----:B------:R-:W-:Y:S01]  /*8cb0*/  FADD R15, R13, -12583039 ;  /* 0xcb40007f0d0f7421 */ /* 0x000fe20000000000 */
[----:B------:R-:W-:Y:S01]  /*8cc0*/  FFMA.RM R43, R43, R12, 12582913 ;  /* 0x4b4000012b2b7423 */ /* 0x000fe2000000400c */
[----:B------:R-:W-:-:S02]  /*8cd0*/  IMAD.SHL.U32 R13, R13, 0x800000, RZ ;  /* 0x008000000d0d7824 */ /* 0x000fc400078e00ff */
[----:B------:R-:W-:Y:S01]  /*8ce0*/  FADD R41, R39, -12583039 ;  /* 0xcb40007f27297421 */ /* 0x000fe20000000000 */
[----:B------:R-:W-:Y:S01]  /*8cf0*/  FFMA R15, R84, 1.4426950216293334961, -R15 ;  /* 0x3fb8aa3b540f7823 */ /* 0x000fe2000000080f */
[----:B------:R-:W-:Y:S01]  /*8d00*/  FADD R45, R43, -12583039 ;  /* 0xcb40007f2b2d7421 */ /* 0x000fe20000000000 */
[----:B------:R-:W-:Y:S01]  /*8d10*/  SHF.L.U32 R39, R39, 0x17, RZ ;  /* 0x0000001727277819 */ /* 0x000fe200000006ff */
[----:B------:R-:W-:Y:S01]  /*8d20*/  FFMA R41, R82, 1.4426950216293334961, -R41 ;  /* 0x3fb8aa3b52297823 */ /* 0x000fe20000000829 */
[----:B------:R-:W-:Y:S01]  /*8d30*/  FFMA R15, R84, 1.925963033500011079e-08, R15 ;  /* 0x32a57060540f7823 */ /* 0x000fe2000000000f */
[----:B------:R-:W-:Y:S01]  /*8d40*/  FFMA R45, R80, 1.4426950216293334961, -R45 ;  /* 0x3fb8aa3b502d7823 */ /* 0x000fe2000000082d */
[----:B------:R-:W-:Y:S02]  /*8d50*/  IMAD.SHL.U32 R43, R43, 0x800000, RZ ;  /* 0x008000002b2b7824 */ /* 0x000fe400078e00ff */
[----:B------:R-:W-:Y:S01]  /*8d60*/  FFMA R41, R82, 1.925963033500011079e-08, R41 ;  /* 0x32a5706052297823 */ /* 0x000fe20000000029 */
[----:B------:R0:W1:Y:S01]  /*8d70*/  MUFU.EX2 R50, R15 ;  /* 0x0000000f00327308 */ /* 0x0000620000000800 */
[----:B------:R-:W-:Y:S01]  /*8d80*/  FFMA R80, R80, 1.925963033500011079e-08, R45 ;  /* 0x32a5706050507823 */ /* 0x000fe2000000002d */
[-C--:B------:R-:W-:Y:S01]  /*8d90*/  FFMA.SAT R45, R62, R11.reuse, 0.5 ;  /* 0x3f0000003e2d7423 */ /* 0x080fe2000000200b */
[-C--:B------:R-:W-:Y:S01]  /*8da0*/  FFMA.SAT R51, R28, R11.reuse, 0.5 ;  /* 0x3f0000001c337423 */ /* 0x080fe2000000200b */
[-C--:B------:R-:W-:Y:S01]  /*8db0*/  FFMA.SAT R53, R26, R11.reuse, 0.5 ;  /* 0x3f0000001a357423 */ /* 0x080fe2000000200b */
[-C--:B------:R-:W-:Y:S01]  /*8dc0*/  FFMA.SAT R55, R38, R11.reuse, 0.5 ;  /* 0x3f00000026377423 */ /* 0x080fe2000000200b */
[-C--:B------:R-:W-:Y:S01]  /*8dd0*/  FFMA.RM R42, R45, R12.reuse, 12582913 ;  /* 0x4b4000012d2a7423 */ /* 0x080fe2000000400c */
[-C--:B------:R-:W-:Y:S01]  /*8de0*/  FFMA.RM R51, R51, R12.reuse, 12582913 ;  /* 0x4b40000133337423 */ /* 0x080fe2000000400c */
[----:B------:R2:W3:Y:S01]  /*8df0*/  MUFU.EX2 R44, R41 ;  /* 0x00000029002c7308 */ /* 0x0004e20000000800 */
[-C--:B0-----:R-:W-:Y:S01]  /*8e00*/  FFMA.SAT R15, R64, R11.reuse, 0.5 ;  /* 0x3f000000400f7423 */ /* 0x081fe2000000200b */
[-C--:B------:R-:W-:Y:S01]  /*8e10*/  FFMA.RM R53, R53, R12.reuse, 12582913 ;  /* 0x4b40000135357423 */ /* 0x080fe2000000400c */
[-C--:B------:R-:W-:Y:S01]  /*8e20*/  FFMA.RM R55, R55, R12.reuse, 12582913 ;  /* 0x4b40000137377423 */ /* 0x080fe2000000400c */
[----:B------:R-:W-:Y:S01]  /*8e30*/  FFMA.SAT R65, R66, R11, 0.5 ;  /* 0x3f00000042417423 */ /* 0x000fe2000000200b */
[----:B------:R-:W-:-:S03]  /*8e40*/  FFMA.RM R15, R15, R12, 12582913 ;  /* 0x4b4000010f0f7423 */ /* 0x000fc6000000400c */
[----:B------:R-:W0:Y:S01]  /*8e50*/  MUFU.EX2 R80, R80 ;  /* 0x0000005000507308 */ /* 0x000e220000000800 */
[----:B-1----:R-:W-:Y:S01]  /*8e60*/  FMUL R50, R13, R50 ;  /* 0x000000320d327220 */ /* 0x002fe20000400000 */
[----:B------:R-:W-:Y:S01]  /*8e70*/  FADD R13, R42, -12583039 ;  /* 0xcb40007f2a0d7421 */ /* 0x000fe20000000000 */
[----:B--2---:R-:W-:Y:S01]  /*8e80*/  FFMA.SAT R41, R16, R11, 0.5 ;  /* 0x3f00000010297423 */ /* 0x004fe2000000200b */
[----:B------:R-:W-:Y:S01]  /*8e90*/  SHF.L.U32 R42, R42, 0x17, RZ ;  /* 0x000000172a2a7819 */ /* 0x000fe200000006ff */
[-C--:B------:R-:W-:Y:S01]  /*8ea0*/  FFMA.RM R65, R65, R12.reuse, 12582913 ;  /* 0x4b40000141417423 */ /* 0x080fe2000000400c */
[C---:B------:R-:W-:Y:S01]  /*8eb0*/  FFMA R13, R62.reuse, 1.4426950216293334961, -R13 ;  /* 0x3fb8aa3b3e0d7823 */ /* 0x040fe2000000080d */
[----:B------:R-:W-:Y:S01]  /*8ec0*/  FFMA.RM R41, R41, R12, 12582913 ;  /* 0x4b40000129297423 */ /* 0x000fe2000000400c */
[----:B---3--:R-:W-:Y:S02]  /*8ed0*/  FMUL R44, R39, R44 ;  /* 0x0000002c272c7220 */ /* 0x008fe40000400000 */
[----:B------:R-:W-:Y:S01]  /*8ee0*/  FFMA R13, R62, 1.925963033500011079e-08, R13 ;  /* 0x32a570603e0d7823 */ /* 0x000fe2000000000d */
[C---:B------:R-:W-:Y:S01]  /*8ef0*/  FADD R39, R15.reuse, -12583039 ;  /* 0xcb40007f0f277421 */ /* 0x040fe20000000000 */
[----:B------:R-:W-:-:S03]  /*8f00*/  IMAD.SHL.U32 R15, R15, 0x800000, RZ ;  /* 0x008000000f0f7824 */ /* 0x000fc600078e00ff */
[C---:B------:R-:W-:Y:S01]  /*8f10*/  FFMA R39, R64.reuse, 1.4426950216293334961, -R39 ;  /* 0x3fb8aa3b40277823 */ /* 0x040fe20000000827 */
[----:B------:R-:W1:Y:S01]  /*8f20*/  MUFU.EX2 R13, R13 ;  /* 0x0000000d000d7308 */ /* 0x000e620000000800 */
[----:B0-----:R-:W-:Y:S01]  /*8f30*/  FMUL R45, R43, R80 ;  /* 0x000000502b2d7220 */ /* 0x001fe20000400000 */
[C---:B------:R-:W-:Y:S01]  /*8f40*/  FADD R43, R41.reuse, -12583039 ;  /* 0xcb40007f292b7421 */ /* 0x040fe20000000000 */
[----:B------:R-:W-:Y:S01]  /*8f50*/  FFMA R39, R64, 1.925963033500011079e-08, R39 ;  /* 0x32a5706040277823 */ /* 0x000fe20000000027 */
[----:B------:R-:W-:Y:S02]  /*8f60*/  SHF.L.U32 R41, R41, 0x17, RZ ;  /* 0x0000001729297819 */ /* 0x000fe400000006ff */
[----:B------:R-:W-:-:S04]  /*8f70*/  FFMA R43, R16, 1.4426950216293334961, -R43 ;  /* 0x3fb8aa3b102b7823 */ /* 0x000fc8000000082b */
[----:B------:R-:W-:Y:S02]  /*8f80*/  FFMA R43, R16, 1.925963033500011079e-08, R43 ;  /* 0x32a57060102b7823 */ /* 0x000fe4000000002b */
[----:B------:R0:W2:Y:S01]  /*8f90*/  MUFU.EX2 R16, R39 ;  /* 0x0000002700107308 */ /* 0x0000a20000000800 */
[----:B-1----:R-:W-:Y:S01]  /*8fa0*/  FMUL R48, R42, R13 ;  /* 0x0000000d2a307220 */ /* 0x002fe20000400000 */
[----:B------:R-:W-:-:S06]  /*8fb0*/  FFMA.RM R13, R49, R12, 12582913 ;  /* 0x4b400001310d7423 */ /* 0x000fcc000000400c */
[----:B------:R1:W3:Y:S01]  /*8fc0*/  MUFU.EX2 R56, R43 ;  /* 0x0000002b00387308 */ /* 0x0002e20000000800 */
[-C--:B0-----:R-:W-:Y:S01]  /*8fd0*/  FFMA.SAT R39, R24, R11.reuse, 0.5 ;  /* 0x3f00000018277423 */ /* 0x081fe2000000200b */
[C---:B------:R-:W-:Y:S01]  /*8fe0*/  FADD R49, R13.reuse, -12583039 ;  /* 0xcb40007f0d317421 */ /* 0x040fe20000000000 */
[----:B------:R-:W-:Y:S02]  /*8ff0*/  IMAD.SHL.U32 R13, R13, 0x800000, RZ ;  /* 0x008000000d0d7824 */ /* 0x000fe400078e00ff */
[----:B------:R-:W-:Y:S01]  /*9000*/  FFMA.RM R39, R39, R12, 12582913 ;  /* 0x4b40000127277423 */ /* 0x000fe2000000400c */
[----:B------:R-:W-:Y:S01]  /*9010*/  FFMA R49, R20, 1.4426950216293334961, -R49 ;  /* 0x3fb8aa3b14317823 */ /* 0x000fe20000000831 */
[----:B-1----:R-:W-:-:S03]  /*9020*/  FFMA.SAT R43, R22, R11, 0.5 ;  /* 0x3f000000162b7423 */ /* 0x002fc6000000200b */
[----:B------:R-:W-:Y:S01]  /*9030*/  FFMA R20, R20, 1.925963033500011079e-08, R49 ;  /* 0x32a5706014147823 */ /* 0x000fe20000000031 */
[----:B------:R-:W-:Y:S01]  /*9040*/  FFMA.SAT R49, R18, R11, 0.5 ;  /* 0x3f00000012317423 */ /* 0x000fe2000000200b */
[----:B------:R-:W-:-:S03]  /*9050*/  FFMA.RM R43, R43, R12, 12582913 ;  /* 0x4b4000012b2b7423 */ /* 0x000fc6000000400c */
[----:B------:R-:W-:Y:S01]  /*9060*/  FFMA.RM R42, R49, R12, 12582913 ;  /* 0x4b400001312a7423 */ /* 0x000fe2000000400c */
[----:B--2---:R-:W-:Y:S01]  /*9070*/  FMUL R49, R15, R16 ;  /* 0x000000100f317220 */ /* 0x004fe20000400000 */
[----:B------:R-:W0:Y:S01]  /*9080*/  MUFU.EX2 R20, R20 ;  /* 0x0000001400147308 */ /* 0x000e220000000800 */
[----:B---3--:R-:W-:Y:S01]  /*9090*/  FMUL R56, R41, R56 ;  /* 0x0000003829387220 */ /* 0x008fe20000400000 */
[C---:B------:R-:W-:Y:S01]  /*90a0*/  FADD R15, R42.reuse, -12583039 ;  /* 0xcb40007f2a0f7421 */ /* 0x040fe20000000000 */
[C---:B------:R-:W-:Y:S01]  /*90b0*/  FADD R41, R39.reuse, -12583039 ;  /* 0xcb40007f27297421 */ /* 0x040fe20000000000 */
[----:B------:R-:W-:Y:S01]  /*90c0*/  SHF.L.U32 R42, R42, 0x17, RZ ;  /* 0x000000172a2a7819 */ /* 0x000fe200000006ff */
[----:B------:R-:W-:Y:S02]  /*90d0*/  IMAD.SHL.U32 R39, R39, 0x800000, RZ ;  /* 0x0080000027277824 */ /* 0x000fe400078e00ff */
[----:B------:R-:W-:Y:S01]  /*90e0*/  FFMA R15, R18, 1.4426950216293334961, -R15 ;  /* 0x3fb8aa3b120f7823 */ /* 0x000fe2000000080f */
[----:B------:R-:W-:-:S03]  /*90f0*/  FFMA R41, R24, 1.4426950216293334961, -R41 ;  /* 0x3fb8aa3b18297823 */ /* 0x000fc60000000829 */
[----:B------:R-:W-:Y:S01]  /*9100*/  FFMA R15, R18, 1.925963033500011079e-08, R15 ;  /* 0x32a57060120f7823 */ /* 0x000fe2000000000f */
[----:B------:R-:W-:-:S04]  /*9110*/  FFMA R41, R24, 1.925963033500011079e-08, R41 ;  /* 0x32a5706018297823 */ /* 0x000fc80000000029 */
[----:B------:R1:W2:Y:S01]  /*9120*/  MUFU.EX2 R16, R41 ;  /* 0x0000002900107308 */ /* 0x0002a20000000800 */
[----:B0-----:R-:W-:Y:S01]  /*9130*/  FMUL R58, R13, R20 ;  /* 0x000000140d3a7220 */ /* 0x001fe20000400000 */
[C---:B------:R-:W-:Y:S01]  /*9140*/  FADD R13, R43.reuse, -12583039 ;  /* 0xcb40007f2b0d7421 */ /* 0x040fe20000000000 */
[----:B------:R-:W-:-:S03]  /*9150*/  SHF.L.U32 R43, R43, 0x17, RZ ;  /* 0x000000172b2b7819 */ /* 0x000fc600000006ff */
[----:B------:R-:W-:Y:S02]  /*9160*/  FFMA R13, R22, 1.4426950216293334961, -R13 ;  /* 0x3fb8aa3b160d7823 */ /* 0x000fe4000000080d */
[----:B------:R-:W0:Y:S01]  /*9170*/  MUFU.EX2 R15, R15 ;  /* 0x0000000f000f7308 */ /* 0x000e220000000800 */
[----:B-1----:R-:W-:Y:S01]  /*9180*/  FFMA.SAT R41, R32, R11, 0.5 ;  /* 0x3f00000020297423 */ /* 0x002fe2000000200b */
[----:B------:R-:W-:-:S03]  /*9190*/  FFMA R13, R22, 1.925963033500011079e-08, R13 ;  /* 0x32a57060160d7823 */ /* 0x000fc6000000000d */
[----:B------:R-:W-:-:S03]  /*91a0*/  FFMA.RM R41, R41, R12, 12582913 ;  /* 0x4b40000129297423 */ /* 0x000fc6000000400c */
[----:B------:R1:W3:Y:S01]  /*91b0*/  MUFU.EX2 R60, R13 ;  /* 0x0000000d003c7308 */ /* 0x0002e20000000800 */
[----:B--2---:R-:W-:Y:S01]  /*91c0*/  FMUL R61, R39, R16 ;  /* 0x00000010273d7220 */ /* 0x004fe20000400000 */
[----:B------:R-:W-:-:S04]  /*91d0*/  FADD R39, R53, -12583039 ;  /* 0xcb40007f35277421 */ /* 0x000fc80000000000 */
[----:B------:R-:W-:Y:S01]  /*91e0*/  FFMA R39, R26, 1.4426950216293334961, -R39 ;  /* 0x3fb8aa3b1a277823 */ /* 0x000fe20000000827 */
[----:B0-----:R-:W-:Y:S01]  /*91f0*/  FMUL R62, R42, R15 ;  /* 0x0000000f2a3e7220 */ /* 0x001fe20000400000 */
[----:B------:R-:W-:Y:S01]  /*9200*/  FADD R15, R51, -12583039 ;  /* 0xcb40007f330f7421 */ /* 0x000fe20000000000 */
[----:B-1----:R-:W-:Y:S01]  /*9210*/  FADD R13, R41, -12583039 ;  /* 0xcb40007f290d7421 */ /* 0x002fe20000000000 */
[----:B------:R-:W-:Y:S02]  /*9220*/  IMAD.SHL.U32 R51, R51, 0x800000, RZ ;  /* 0x0080000033337824 */ /* 0x000fe400078e00ff */
[----:B------:R-:W-:Y:S01]  /*9230*/  FFMA R39, R26, 1.925963033500011079e-08, R39 ;  /* 0x32a570601a277823 */ /* 0x000fe20000000027 */
[----:B------:R-:W-:Y:S01]  /*9240*/  FFMA R15, R28, 1.4426950216293334961, -R15 ;  /* 0x3fb8aa3b1c0f7823 */ /* 0x000fe2000000080f */
[----:B------:R-:W-:Y:S01]  /*9250*/  FFMA R13, R32, 1.4426950216293334961, -R13 ;  /* 0x3fb8aa3b200d7823 */ /* 0x000fe2000000080d */
[----:B------:R-:W-:Y:S02]  /*9260*/  IMAD.SHL.U32 R41, R41, 0x800000, RZ ;  /* 0x0080000029297824 */ /* 0x000fe400078e00ff */
[----:B---3--:R-:W-:Y:S01]  /*9270*/  FMUL R60, R43, R60 ;  /* 0x0000003c2b3c7220 */ /* 0x008fe20000400000 */
[----:B------:R-:W-:Y:S01]  /*9280*/  FFMA R15, R28, 1.925963033500011079e-08, R15 ;  /* 0x32a570601c0f7823 */ /* 0x000fe2000000000f */
[-C--:B------:R-:W-:Y:S01]  /*9290*/  FFMA.SAT R43, R30, R11.reuse, 0.5 ;  /* 0x3f0000001e2b7423 */ /* 0x080fe2000000200b */
[----:B------:R-:W-:Y:S01]  /*92a0*/  FFMA R13, R32, 1.925963033500011079e-08, R13 ;  /* 0x32a57060200d7823 */ /* 0x000fe2000000000d */
[----:B------:R-:W0:Y:S01]  /*92b0*/  MUFU.EX2 R18, R39 ;  /* 0x0000002700127308 */ /* 0x000e220000000800 */
[----:B------:R-:W-:Y:S01]  /*92c0*/  SHF.L.U32 R32, R65, 0x17, RZ ;  /* 0x0000001741207819 */ /* 0x000fe200000006ff */
[----:B------:R-:W-:Y:S01]  /*92d0*/  FFMA.RM R20, R43, R12, 12582913 ;  /* 0x4b4000012b147423 */ /* 0x000fe2000000400c */
[----:B------:R-:W-:Y:S01]  /*92e0*/  SHF.L.U32 R43, R53, 0x17, RZ ;  /* 0x00000017352b7819 */ /* 0x000fe200000006ff */
[----:B------:R-:W-:-:S04]  /*92f0*/  FFMA.SAT R53, R34, R11, 0.5 ;  /* 0x3f00000022357423 */ /* 0x000fc8000000200b */
[----:B------:R1:W2:Y:S01]  /*9300*/  MUFU.EX2 R16, R15 ;  /* 0x0000000f00107308 */ /* 0x0002a20000000800 */
[----:B------:R-:W-:-:S07]  /*9310*/  FFMA.RM R53, R53, R12, 12582913 ;  /* 0x4b40000135357423 */ /* 0x000fce000000400c */
[----:B------:R3:W4:Y:S01]  /*9320*/  MUFU.EX2 R42, R13 ;  /* 0x0000000d002a7308 */ /* 0x0007220000000800 */
[----:B-1----:R-:W-:Y:S01]  /*9330*/  FFMA.SAT R15, R36, R11, 0.5 ;  /* 0x3f000000240f7423 */ /* 0x002fe2000000200b */
[----:B0-----:R-:W-:-:S03]  /*9340*/  FMUL R43, R43, R18 ;  /* 0x000000122b2b7220 */ /* 0x001fc60000400000 */
[----:B------:R-:W-:Y:S01]  /*9350*/  FFMA.RM R15, R15, R12, 12582913 ;  /* 0x4b4000010f0f7423 */ /* 0x000fe2000000400c */
[----:B--2---:R-:W-:Y:S01]  /*9360*/  FMUL R57, R51, R16 ;  /* 0x0000001033397220 */ /* 0x004fe20000400000 */
[----:B------:R-:W-:Y:S02]  /*9370*/  FADD R51, R20, -12583039 ;  /* 0xcb40007f14337421 */ /* 0x000fe40000000000 */
[----:B------:R-:W-:Y:S01]  /*9380*/  FADD R39, R15, -12583039 ;  /* 0xcb40007f0f277421 */ /* 0x000fe20000000000 */
[----:B---3--:R-:W-:Y:S01]  /*9390*/  FFMA.SAT R13, R40, R11, 0.5 ;  /* 0x3f000000280d7423 */ /* 0x008fe2000000200b */
[----:B------:R-:W-:Y:S01]  /*93a0*/  SHF.L.U32 R20, R20, 0x17, RZ ;  /* 0x0000001714147819 */ /* 0x000fe200000006ff */
[----:B------:R-:W-:Y:S01]  /*93b0*/  FFMA R51, R30, 1.4426950216293334961, -R51 ;  /* 0x3fb8aa3b1e337823 */ /* 0x000fe20000000833 */
[----:B------:R-:W-:Y:S01]  /*93c0*/  FFMA R39, R36, 1.4426950216293334961, -R39 ;  /* 0x3fb8aa3b24277823 */ /* 0x000fe20000000827 */
[----:B------:R-:W-:Y:S01]  /*93d0*/  FFMA.RM R13, R13, R12, 12582913 ;  /* 0x4b4000010d0d7423 */ /* 0x000fe2000000400c */
[----:B----4-:R-:W-:Y:S01]  /*93e0*/  FMUL R42, R41, R42 ;  /* 0x0000002a292a7220 */ /* 0x010fe20000400000 */
[----:B------:R-:W-:Y:S01]  /*93f0*/  FFMA R51, R30, 1.925963033500011079e-08, R51 ;  /* 0x32a570601e337823 */ /* 0x000fe20000000033 */
[----:B------:R-:W-:Y:S01]  /*9400*/  FFMA R39, R36, 1.925963033500011079e-08, R39 ;  /* 0x32a5706024277823 */ /* 0x000fe20000000027 */
[----:B------:R-:W-:Y:S01]  /*9410*/  FADD R41, R53, -12583039 ;  /* 0xcb40007f35297421 */ /* 0x000fe20000000000 */
[----:B------:R-:W-:Y:S01]  /*9420*/  IMAD.SHL.U32 R15, R15, 0x800000, RZ ;  /* 0x008000000f0f7824 */ /* 0x000fe200078e00ff */
[----:B------:R-:W-:Y:S01]  /*9430*/  SHF.L.U32 R53, R53, 0x17, RZ ;  /* 0x0000001735357819 */ /* 0x000fe200000006ff */
[----:B------:R-:W-:Y:S01]  /*9440*/  MUFU.EX2 R16, R39 ;  /* 0x0000002700107308 */ /* 0x000fe20000000800 */
[----:B------:R-:W-:Y:S01]  /*9450*/  FFMA R41, R34, 1.4426950216293334961, -R41 ;  /* 0x3fb8aa3b22297823 */ /* 0x000fe20000000829 */
[----:B------:R-:W-:-:S03]  /*9460*/  SHF.L.U32 R36, R55, 0x17, RZ ;  /* 0x0000001737247819 */ /* 0x000fc600000006ff */
[----:B------:R-:W-:-:S03]  /*9470*/  FFMA R34, R34, 1.925963033500011079e-08, R41 ;  /* 0x32a5706022227823 */ /* 0x000fc60000000029 */
[----:B------:R-:W0:Y:S08]  /*9480*/  MUFU.EX2 R51, R51 ;  /* 0x0000003300337308 */ /* 0x000e300000000800 */
[----:B------:R-:W1:Y:S01]  /*9490*/  MUFU.EX2 R34, R34 ;  /* 0x0000002200227308 */ /* 0x000e620000000800 */
[----:B0-----:R-:W-:Y:S01]  /*94a0*/  FMUL R41, R20, R51 ;  /* 0x0000003314297220 */ /* 0x001fe20000400000 */
[C---:B------:R-:W-:Y:S01]  /*94b0*/  FADD R51, R13.reuse, -12583039 ;  /* 0xcb40007f0d337421 */ /* 0x040fe20000000000 */
[----:B------:R-:W-:-:S03]  /*94c0*/  IMAD.SHL.U32 R13, R13, 0x800000, RZ ;  /* 0x008000000d0d7824 */ /* 0x000fc600078e00ff */
[----:B------:R-:W-:Y:S01]  /*94d0*/  FFMA R51, R40, 1.4426950216293334961, -R51 ;  /* 0x3fb8aa3b28337823 */ /* 0x000fe20000000833 */
[----:B-1----:R-:W-:-:S03]  /*94e0*/  FMUL R39, R53, R34 ;  /* 0x0000002235277220 */ /* 0x002fc60000400000 */
[----:B------:R-:W-:Y:S01]  /*94f0*/  FFMA R51, R40, 1.925963033500011079e-08, R51 ;  /* 0x32a5706028337823 */ /* 0x000fe20000000033 */
[----:B------:R-:W-:Y:S01]  /*9500*/  FMUL R40, R15, R16 ;  /* 0x000000100f287220 */ /* 0x000fe20000400000 */
[----:B------:R-:W-:Y:S01]  /*9510*/  FADD R15, R55, -12583039 ;  /* 0xcb40007f370f7421 */ /* 0x000fe20000000000 */
[-C--:B------:R-:W-:Y:S01]  /*9520*/  FFMA.SAT R53, R68, R11.reuse, 0.5 ;  /* 0x3f00000044357423 */ /* 0x080fe2000000200b */
[----:B------:R-:W-:Y:S02]  /*9530*/  FFMA.SAT R55, R70, R11, 0.5 ;  /* 0x3f00000046377423 */ /* 0x000fe4000000200b */
[C---:B------:R-:W-:Y:S01]  /*9540*/  FFMA R15, R38.reuse, 1.4426950216293334961, -R15 ;  /* 0x3fb8aa3b260f7823 */ /* 0x040fe2000000080f */
[-C--:B------:R-:W-:Y:S01]  /*9550*/  FFMA.RM R53, R53, R12.reuse, 12582913 ;  /* 0x4b40000135357423 */ /* 0x080fe2000000400c */
[----:B------:R-:W-:Y:S02]  /*9560*/  FFMA.RM R55, R55, R12, 12582913 ;  /* 0x4b40000137377423 */ /* 0x000fe4000000400c */
[----:B------:R-:W-:Y:S01]  /*9570*/  FFMA R15, R38, 1.925963033500011079e-08, R15 ;  /* 0x32a57060260f7823 */ /* 0x000fe2000000000f */
[C---:B------:R-:W-:Y:S01]  /*9580*/  FADD R63, R53.reuse, -12583039 ;  /* 0xcb40007f353f7421 */ /* 0x040fe20000000000 */
[----:B------:R0:W1:Y:S01]  /*9590*/  MUFU.EX2 R38, R51 ;  /* 0x0000003300267308 */ /* 0x0000620000000800 */
[----:B------:R-:W-:-:S02]  /*95a0*/  IMAD.SHL.U32 R34, R53, 0x800000, RZ ;  /* 0x0080000035227824 */ /* 0x000fc400078e00ff */
[C---:B------:R-:W-:Y:S01]  /*95b0*/  FADD R53, R55.reuse, -12583039 ;  /* 0xcb40007f37357421 */ /* 0x040fe20000000000 */
[----:B------:R-:W-:Y:S01]  /*95c0*/  FFMA R63, R68, 1.4426950216293334961, -R63 ;  /* 0x3fb8aa3b443f7823 */ /* 0x000fe2000000083f */
[----:B------:R-:W-:Y:S01]  /*95d0*/  SHF.L.U32 R28, R55, 0x17, RZ ;  /* 0x00000017371c7819 */ /* 0x000fe200000006ff */
[-C--:B------:R-:W-:Y:S01]  /*95e0*/  FFMA.SAT R55, R54, R11.reuse, 0.5 ;  /* 0x3f00000036377423 */ /* 0x080fe2000000200b */
[----:B------:R-:W-:Y:S01]  /*95f0*/  FFMA R53, R70, 1.4426950216293334961, -R53 ;  /* 0x3fb8aa3b46357823 */ /* 0x000fe20000000835 */
[----:B------:R-:W-:Y:S01]  /*9600*/  FFMA R63, R68, 1.925963033500011079e-08, R63 ;  /* 0x32a57060443f7823 */ /* 0x000fe2000000003f */
[----:B------:R-:W2:Y:S01]  /*9610*/  MUFU.EX2 R15, R15 ;  /* 0x0000000f000f7308 */ /* 0x000ea20000000800 */
[----:B0-----:R-:W-:Y:S01]  /*9620*/  FFMA.SAT R51, R72, R11, 0.5 ;  /* 0x3f00000048337423 */ /* 0x001fe2000000200b */
[----:B------:R-:W-:Y:S01]  /*9630*/  FFMA R53, R70, 1.925963033500011079e-08, R53 ;  /* 0x32a5706046357823 */ /* 0x000fe20000000035 */
[-C--:B------:R-:W-:Y:S02]  /*9640*/  FFMA.RM R55, R55, R12.reuse, 12582913 ;  /* 0x4b40000137377423 */ /* 0x080fe4000000400c */
[----:B------:R-:W-:-:S03]  /*9650*/  FFMA.RM R51, R51, R12, 12582913 ;  /* 0x4b40000133337423 */ /* 0x000fc6000000400c */
[----:B------:R-:W0:Y:S01]  /*9660*/  MUFU.EX2 R63, R63 ;  /* 0x0000003f003f7308 */ /* 0x000e220000000800 */
[----:B-1----:R-:W-:Y:S01]  /*9670*/  FMUL R38, R13, R38 ;  /* 0x000000260d267220 */ /* 0x002fe20000400000 */
[----:B------:R-:W-:Y:S01]  /*9680*/  FADD R13, R65, -12583039 ;  /* 0xcb40007f410d7421 */ /* 0x000fe20000000000 */
[----:B------:R-:W-:Y:S02]  /*9690*/  IMAD.SHL.U32 R30, R51, 0x800000, RZ ;  /* 0x00800000331e7824 */ /* 0x000fe400078e00ff */
[----:B------:R-:W-:Y:S01]  /*96a0*/  FFMA.SAT R65, R74, R11, 0.5 ;  /* 0x3f0000004a417423 */ /* 0x000fe2000000200b */
[----:B------:R-:W-:Y:S01]  /*96b0*/  SHF.L.U32 R20, R55, 0x17, RZ ;  /* 0x0000001737147819 */ /* 0x000fe200000006ff */
[----:B------:R-:W-:Y:S01]  /*96c0*/  FFMA R13, R66, 1.4426950216293334961, -R13 ;  /* 0x3fb8aa3b420d7823 */ /* 0x000fe2000000080d */
[----:B------:R-:W1:Y:S01]  /*96d0*/  MUFU.EX2 R53, R53 ;  /* 0x0000003500357308 */ /* 0x000e620000000800 */
[----:B--2---:R-:W-:Y:S02]  /*96e0*/  FMUL R36, R36, R15 ;  /* 0x0000000f24247220 */ /* 0x004fe40000400000 */
[----:B------:R-:W-:Y:S01]  /*96f0*/  FFMA R13, R66, 1.925963033500011079e-08, R13 ;  /* 0x32a57060420d7823 */ /* 0x000fe2000000000d */
[----:B------:R-:W-:Y:S01]  /*9700*/  FADD R15, R51, -12583039 ;  /* 0xcb40007f330f7421 */ /* 0x000fe20000000000 */
[----:B------:R-:W-:-:S03]  /*9710*/  FFMA.RM R65, R65, R12, 12582913 ;  /* 0x4b40000141417423 */ /* 0x000fc6000000400c */
[----:B------:R-:W-:Y:S01]  /*9720*/  FFMA R15, R72, 1.4426950216293334961, -R15 ;  /* 0x3fb8aa3b480f7823 */ /* 0x000fe2000000080f */
[----:B------:R-:W2:Y:S01]  /*9730*/  MUFU.EX2 R13, R13 ;  /* 0x0000000d000d7308 */ /* 0x000ea20000000800 */
[----:B0-----:R-:W-:Y:S01]  /*9740*/  FMUL R34, R34, R63 ;  /* 0x0000003f22227220 */ /* 0x001fe20000400000 */
[----:B------:R-:W-:Y:S01]  /*9750*/  FFMA.SAT R63, R76, R11, 0.5 ;  /* 0x3f0000004c3f7423 */ /* 0x000fe2000000200b */
[----:B------:R-:W-:Y:S01]  /*9760*/  FFMA R15, R72, 1.925963033500011079e-08, R15 ;  /* 0x32a57060480f7823 */ /* 0x000fe2000000000f */
[C---:B------:R-:W-:Y:S01]  /*9770*/  FADD R51, R65.reuse, -12583039 ;  /* 0xcb40007f41337421 */ /* 0x040fe20000000000 */
[----:B------:R-:W-:Y:S01]  /*9780*/  SHF.L.U32 R24, R65, 0x17, RZ ;  /* 0x0000001741187819 */ /* 0x000fe200000006ff */
[----:B------:R-:W-:Y:S02]  /*9790*/  FFMA.RM R63, R63, R12, 12582913 ;  /* 0x4b4000013f3f7423 */ /* 0x000fe4000000400c */
[----:B------:R-:W-:Y:S01]  /*97a0*/  FFMA R51, R74, 1.4426950216293334961, -R51 ;  /* 0x3fb8aa3b4a337823 */ /* 0x000fe20000000833 */
[----:B------:R-:W0:Y:S01]  /*97b0*/  MUFU.EX2 R15, R15 ;  /* 0x0000000f000f7308 */ /* 0x000e220000000800 */
[----:B-1----:R-:W-:Y:S01]  /*97c0*/  FMUL R28, R28, R53 ;  /* 0x000000351c1c7220 */ /* 0x002fe20000400000 */
[----:B------:R-:W-:-:S02]  /*97d0*/  IMAD.SHL.U32 R26, R63, 0x800000, RZ ;  /* 0x008000003f1a7824 */ /* 0x000fc400078e00ff */
[----:B------:R-:W-:Y:S01]  /*97e0*/  FFMA R51, R74, 1.925963033500011079e-08, R51 ;  /* 0x32a570604a337823 */ /* 0x000fe20000000033 */
[----:B--2---:R-:W-:Y:S01]  /*97f0*/  FMUL R32, R32, R13 ;  /* 0x0000000d20207220 */ /* 0x004fe20000400000 */
[----:B------:R-:W-:Y:S01]  /*9800*/  FADD R13, R63, -12583039 ;  /* 0xcb40007f3f0d7421 */ /* 0x000fe20000000000 */
[----:B------:R-:W-:-:S03]  /*9810*/  FADD R63, R55, -12583039 ;  /* 0xcb40007f373f7421 */ /* 0x000fc60000000000 */
[----:B------:R-:W1:Y:S01]  /*9820*/  MUFU.EX2 R51, R51 ;  /* 0x0000003300337308 */ /* 0x000e620000000800 */
[----:B------:R-:W-:Y:S01]  /*9830*/  FFMA R13, R76, 1.4426950216293334961, -R13 ;  /* 0x3fb8aa3b4c0d7823 */ /* 0x000fe2000000080d */
[----:B------:R-:W-:-:S03]  /*9840*/  FFMA R63, R54, 1.4426950216293334961, -R63 ;  /* 0x3fb8aa3b363f7823 */ /* 0x000fc6000000083f */
[----:B------:R-:W-:Y:S01]  /*9850*/  FFMA R13, R76, 1.925963033500011079e-08, R13 ;  /* 0x32a570604c0d7823 */ /* 0x000fe2000000000d */
[----:B0-----:R-:W-:Y:S01]  /*9860*/  FMUL R30, R30, R15 ;  /* 0x0000000f1e1e7220 */ /* 0x001fe20000400000 */
[----:B------:R-:W-:Y:S01]  /*9870*/  FFMA.SAT R15, R78, R11, 0.5 ;  /* 0x3f0000004e0f7423 */ /* 0x000fe2000000200b */
[----:B------:R-:W-:-:S03]  /*9880*/  FFMA R63, R54, 1.925963033500011079e-08, R63 ;  /* 0x32a57060363f7823 */ /* 0x000fc6000000003f */
[----:B------:R-:W0:Y:S01]  /*9890*/  MUFU.EX2 R13, R13 ;  /* 0x0000000d000d7308 */ /* 0x000e220000000800 */
[----:B------:R-:W-:-:S04]  /*98a0*/  FFMA.RM R15, R15, R12, 12582913 ;  /* 0x4b4000010f0f7423 */ /* 0x000fc8000000400c */
[C---:B------:R-:W-:Y:S01]  /*98b0*/  FADD R53, R15.reuse, -12583039 ;  /* 0xcb40007f0f357421 */ /* 0x040fe20000000000 */
[----:B------:R-:W-:Y:S02]  /*98c0*/  IMAD.SHL.U32 R15, R15, 0x800000, RZ ;  /* 0x008000000f0f7824 */ /* 0x000fe400078e00ff */
[----:B-1----:R-:W-:Y:S01]  /*98d0*/  FMUL R24, R24, R51 ;  /* 0x0000003318187220 */ /* 0x002fe20000400000 */
[----:B------:R-:W1:Y:S01]  /*98e0*/  MUFU.EX2 R63, R63 ;  /* 0x0000003f003f7308 */ /* 0x000e620000000800 */
[----:B------:R-:W-:-:S04]  /*98f0*/  FFMA R53, R78, 1.4426950216293334961, -R53 ;  /* 0x3fb8aa3b4e357823 */ /* 0x000fc80000000835 */
[----:B------:R-:W-:Y:S01]  /*9900*/  FFMA R53, R78, 1.925963033500011079e-08, R53 ;  /* 0x32a570604e357823 */ /* 0x000fe20000000035 */
[----:B0-----:R-:W-:Y:S01]  /*9910*/  FMUL R26, R26, R13 ;  /* 0x0000000d1a1a7220 */ /* 0x001fe20000400000 */
[----:B------:R-:W-:Y:S02]  /*9920*/  FFMA.SAT R13, R52, R11, 0.5 ;  /* 0x3f000000340d7423 */ /* 0x000fe4000000200b */
[----:B------:R-:W0:Y:S02]  /*9930*/  MUFU.EX2 R22, R53 ;  /* 0x0000003500167308 */ /* 0x000e240000000800 */
[----:B------:R-:W-:Y:S01]  /*9940*/  FFMA.RM R16, R13, R12, 12582913 ;  /* 0x4b4000010d107423 */ /* 0x000fe2000000400c */
[----:B-1----:R-:W-:-:S03]  /*9950*/  FMUL R20, R20, R63 ;  /* 0x0000003f14147220 */ /* 0x002fc60000400000 */
[C---:B------:R-:W-:Y:S01]  /*9960*/  FADD R13, R16.reuse, -12583039 ;  /* 0xcb40007f100d7421 */ /* 0x040fe20000000000 */
[----:B------:R-:W-:-:S03]  /*9970*/  IMAD.SHL.U32 R16, R16, 0x800000, RZ ;  /* 0x0080000010107824 */ /* 0x000fc600078e00ff */
[----:B------:R-:W-:-:S04]  /*9980*/  FFMA R13, R52, 1.4426950216293334961, -R13 ;  /* 0x3fb8aa3b340d7823 */ /* 0x000fc8000000080d */
[----:B------:R-:W-:Y:S01]  /*9990*/  FFMA R54, R52, 1.925963033500011079e-08, R13 ;  /* 0x32a5706034367823 */ /* 0x000fe2000000000d */
[----:B------:R-:W-:Y:S01]  /*99a0*/  FFMA.SAT R13, R14, R11, 0.5 ;  /* 0x3f0000000e0d7423 */ /* 0x000fe2000000200b */
[----:B0-----:R-:W-:Y:S02]  /*99b0*/  FMUL R22, R15, R22 ;  /* 0x000000160f167220 */ /* 0x001fe40000400000 */
        /* <DEDUP_REMOVED lines=14> */
[----:B------:R-:W-:-:S03]  /*9aa0*/  IMAD.SHL.U32 R10, R14, 0x800000, RZ ;  /* 0x008000000e0a7824 */ /* 0x000fc600078e00ff */
[----:B------:R-:W-:Y:S01]  /*9ab0*/  FFMA.RM R15, R15, R12, 12582913 ;  /* 0x4b4000010f0f7423 */ /* 0x000fe2000000400c */
[----:B0-----:R-:W-:-:S03]  /*9ac0*/  FMUL R16, R13, R16 ;  /* 0x000000100d107220 */ /* 0x001fc60000400000 */
[----:B------:R-:W-:-:S04]  /*9ad0*/  FADD R53, R15, -12583039 ;  /* 0xcb40007f0f357421 */ /* 0x000fc80000000000 */
[----:B------:R-:W-:-:S04]  /*9ae0*/  FFMA R53, R6, 1.4426950216293334961, -R53 ;  /* 0x3fb8aa3b06357823 */ /* 0x000fc80000000835 */
[----:B------:R-:W-:Y:S01]  /*9af0*/  FFMA R55, R6, 1.925963033500011079e-08, R53 ;  /* 0x32a5706006377823 */ /* 0x000fe20000000035 */
[-C--:B------:R-:W-:Y:S01]  /*9b00*/  FFMA.SAT R53, R4, R11.reuse, 0.5 ;  /* 0x3f00000004357423 */ /* 0x080fe2000000200b */
[----:B------:R-:W-:-:S03]  /*9b10*/  FFMA.SAT R11, R8, R11, 0.5 ;  /* 0x3f000000080b7423 */ /* 0x000fc6000000200b */
        /* <DEDUP_REMOVED lines=8> */
[----:B------:R-:W-:-:S04]  /*9ba0*/  FADD R11, R12, -12583039 ;  /* 0xcb40007f0c0b7421 */ /* 0x000fc80000000000 */
[----:B------:R-:W-:Y:S01]  /*9bb0*/  FFMA R11, R8, 1.4426950216293334961, -R11 ;  /* 0x3fb8aa3b080b7823 */ /* 0x000fe2000000080b */
[----:B------:R-:W2:Y:S01]  /*9bc0*/  MUFU.EX2 R13, R54 ;  /* 0x00000036000d7308 */ /* 0x000ea20000000800 */
[----:B0-----:R-:W-:Y:S02]  /*9bd0*/  FMUL R10, R10, R53 ;  /* 0x000000350a0a7220 */ /* 0x001fe40000400000 */
[----:B------:R-:W-:Y:S01]  /*9be0*/  FFMA R63, R8, 1.925963033500011079e-08, R11 ;  /* 0x32a57060083f7823 */ /* 0x000fe2000000000b */
[----:B------:R-:W-:Y:S01]  /*9bf0*/  FADD R11, RZ, R50 ;  /* 0x00000032ff0b7221 */ /* 0x000fe20000000000 */
[----:B------:R-:W-:-:S03]  /*9c00*/  SHF.L.U32 R8, R15, 0x17, RZ ;  /* 0x000000170f087819 */ /* 0x000fc600000006ff */
[----:B------:R-:W-:Y:S01]  /*9c10*/  FADD R4, R11, R44 ;  /* 0x0000002c0b047221 */ /* 0x000fe20000000000 */
[----:B------:R-:W0:Y:S01]  /*9c20*/  MUFU.EX2 R63, R63 ;  /* 0x0000003f003f7308 */ /* 0x000e220000000800 */
[----:B-1----:R-:W-:Y:S02]  /*9c30*/  FMUL R8, R8, R55 ;  /* 0x0000003708087220 */ /* 0x002fe40000400000 */
        /* <DEDUP_REMOVED lines=17> */
[----:B0-----:R-:W-:Y:S02]  /*9d50*/  FMUL R4, R4, R63 ;  /* 0x0000003f04047220 */ /* 0x001fe40000400000 */
        /* <DEDUP_REMOVED lines=24> */
.L_x_6369:
        /* <DEDUP_REMOVED lines=11> */
[----:B0-----:R-:W-:Y:S02]  /*9f90*/  MOV R54, R71 ;  /* 0x0000004700367202 */ /* 0x001fe40000000f00 */
[----:B------:R-:W-:-:S07]  /*9fa0*/  MOV R70, 0x9fc0 ;  /* 0x00009fc000467802 */ /* 0x000fce0000000f00 */
[----:B------:R-:W-:Y:S05]  /*9fb0*/  CALL.REL.NOINC `($__internal_99_$__cuda_sm3x_div_rn_noftz_f32_slowpath) ;  /* 0x0000004800c07944 */ /* 0x000fea0003c00000 */
[----:B------:R-:W-:-:S07]  /*9fc0*/  IMAD.MOV.U32 R52, RZ, RZ, R11 ;  /* 0x000000ffff347224 */ /* 0x000fce00078e000b */
.L_x_6262:
[----:B------:R-:W-:Y:S05]  /*9fd0*/  BSYNC.RECONVERGENT B3 ;  /* 0x0000000000037941 */ /* 0x000fea0003800200 */
.L_x_6261:
        /* <DEDUP_REMOVED lines=10> */
[----:B0-----:R-:W-:Y:S01]  /*a080*/  IMAD.MOV.U32 R54, RZ, RZ, R71 ;  /* 0x000000ffff367224 */ /* 0x001fe200078e0047 */
[----:B------:R-:W-:-:S07]  /*a090*/  MOV R70, 0xa0b0 ;  /* 0x0000a0b000467802 */ /* 0x000fce0000000f00 */
[----:B------:R-:W-:Y:S05]  /*a0a0*/  CALL.REL.NOINC `($__internal_99_$__cuda_sm3x_div_rn_noftz_f32_slowpath) ;  /* 0x0000004800847944 */ /* 0x000fea0003c00000 */
[----:B------:R-:W-:-:S07]  /*a0b0*/  MOV R53, R11 ;  /* 0x0000000b00357202 */ /* 0x000fce0000000f00 */
.L_x_6264:
[----:B------:R-:W-:Y:S05]  /*a0c0*/  BSYNC.RECONVERGENT B3 ;  /* 0x0000000000037941 */ /* 0x000fea0003800200 */
.L_x_6263:
        /* <DEDUP_REMOVED lines=14> */
.L_x_6266:
[----:B------:R-:W-:Y:S05]  /*a1b0*/  BSYNC.RECONVERGENT B3 ;  /* 0x0000000000037941 */ /* 0x000fea0003800200 */
.L_x_6265:
        /* <DEDUP_REMOVED lines=14> */
.L_x_6268:
[----:B------:R-:W-:Y:S05]  /*a2a0*/  BSYNC.RECONVERGENT B3 ;  /* 0x0000000000037941 */ /* 0x000fea0003800200 */
.L_x_6267:
        /* <DEDUP_REMOVED lines=14> */
.L_x_6270:
[----:B------:R-:W-:Y:S05]  /*a390*/  BSYNC.RECONVERGENT B3 ;  /* 0x0000000000037941 */ /* 0x000fea0003800200 */
.L_x_6269:
        /* <DEDUP_REMOVED lines=14> */
.L_x_6272:
[----:B------:R-:W-:Y:S05]  /*a480*/  BSYNC.RECONVERGENT B3 ;  /* 0x0000000000037941 */ /* 0x000fea0003800200 */
.L_x_6271:
        /* <DEDUP_REMOVED lines=14> */
.L_x_6274:
[----:B------:R-:W-:Y:S05]  /*a570*/  BSYNC.RECONVERGENT B3 ;  /* 0x0000000000037941 */ /* 0x000fea0003800200 */
.L_x_6273:
        /* <DEDUP_REMOVED lines=14> */
.L_x_6276:
[----:B------:R-:W-:Y:S05]  /*a660*/  BSYNC.RECONVERGENT B3 ;  /* 0x0000000000037941 */ /* 0x000fea0003800200 */
.L_x_6275:
        /* <DEDUP_REMOVED lines=14> */
.L_x_6278:
[----:B------:R-:W-:Y:S05]  /*a750*/  BSYNC.RECONVERGENT B3 ;  /* 0x0000000000037941 */ /* 0x000fea0003800200 */
.L_x_6277:
        /* <DEDUP_REMOVED lines=9> */
[----:B------:R-:W-:Y:S01]  /*a7f0*/  MOV R11, R60 ;  /* 0x0000003c000b7202 */ /* 0x000fe20000000f00 */
[----:B------:R-:W-:Y:S01]  /*a800*/  IMAD.MOV.U32 R54, RZ, RZ, R71 ;  /* 0x000000ffff367224 */ /* 0x000fe200078e0047 */
[----:B------:R-:W-:-:S07]  /*a810*/  MOV R70, 0xa830 ;  /* 0x0000a83000467802 */ /* 0x000fce0000000f00 */
[----:B------:R-:W-:Y:S05]  /*a820*/  CALL.REL.NOINC `($__internal_99_$__cuda_sm3x_div_rn_noftz_f32_slowpath) ;  /* 0x0000004000a47944 */ /* 0x000fea0003c00000 */
[----:B------:R-:W-:-:S07]  /*a830*/  MOV R15, R11 ;  /* 0x0000000b000f7202 */ /* 0x000fce0000000f00 */
.L_x_6280:
[----:B------:R-:W-:Y:S05]  /*a840*/  BSYNC.RECONVERGENT B3 ;  /* 0x0000000000037941 */ /* 0x000fea0003800200 */
.L_x_6279:
        /* <DEDUP_REMOVED lines=12> */
[----:B------:R-:W-:Y:S05]  /*a910*/  CALL.REL.NOINC `($__internal_99_$__cuda_sm3x_div_rn_noftz_f32_slowpath) ;  /* 0x0000004000687944 */ /* 0x000fea0003c00000 */
[----:B------:R-:W-:-:S07]  /*a920*/  IMAD.MOV.U32 R12, RZ, RZ, R11 ;  /* 0x000000ffff0c7224 */ /* 0x000fce00078e000b */
.L_x_6282:
[----:B------:R-:W-:Y:S05]  /*a930*/  BSYNC.RECONVERGENT B3 ;  /* 0x0000000000037941 */ /* 0x000fea0003800200 */
.L_x_6281:
        /* <DEDUP_REMOVED lines=12> */
[----:B------:R-:W-:Y:S05]  /*aa00*/  CALL.REL.NOINC `($__internal_99_$__cuda_sm3x_div_rn_noftz_f32_slowpath) ;  /* 0x00000040002c7944 */ /* 0x000fea0003c00000 */
[----:B------:R-:W-:-:S07]  /*aa10*/  MOV R13, R11 ;  /* 0x0000000b000d7202 */ /* 0x000fce0000000f00 */
.L_x_6284:
[----:B------:R-:W-:Y:S05]  /*aa20*/  BSYNC.RECONVERGENT B3 ;  /* 0x0000000000037941 */ /* 0x000fea0003800200 */
.L_x_6283:
        /* <DEDUP_REMOVED lines=14> */
.L_x_6286:
[----:B------:R-:W-:Y:S05]  /*ab10*/  BSYNC.RECONVERGENT B3 ;  /* 0x0000000000037941 */ /* 0x000fea0003800200 */
.L_x_6285:
        /* <DEDUP_REMOVED lines=14> */
.L_x_6288:
[----:B------:R-:W-:Y:S05]  /*ac00*/  BSYNC.RECONVERGENT B3 ;  /* 0x0000000000037941 */ /* 0x000fea0003800200 */
.L_x_6287:
        /* <DEDUP_REMOVED lines=14> */
.L_x_6290:
[----:B------:R-:W-:Y:S05]  /*acf0*/  BSYNC.RECONVERGENT B3 ;  /* 0x0000000000037941 */ /* 0x000fea0003800200 */
.L_x_6289:
        /* <DEDUP_REMOVED lines=14> */
.L_x_6292:
[----:B------:R-:W-:Y:S05]  /*ade0*/  BSYNC.RECONVERGENT B3 ;  /* 0x0000000000037941 */ /* 0x000fea0003800200 */
.L_x_6291:
        /* <DEDUP_REMOVED lines=14> */
.L_x_6294:
[----:B------:R-:W-:Y:S05]  /*aed0*/  BSYNC.RECONVERGENT B3 ;  /* 0x0000000000037941 */ /* 0x000fea0003800200 */
.L_x_6293:
        /* <DEDUP_REMOVED lines=14> */
.L_x_6296:
[----:B------:R-:W-:Y:S05]  /*afc0*/  BSYNC.RECONVERGENT B3 ;  /* 0x0000000000037941 */ /* 0x000fea0003800200 */
.L_x_6295:
        /* <DEDUP_REMOVED lines=14> */
.L_x_6298:
[----:B------:R-:W-:Y:S05]  /*b0b0*/  BSYNC.RECONVERGENT B3 ;  /* 0x0000000000037941 */ /* 0x000fea0003800200 */
.L_x_6297:
        /* <DEDUP_REMOVED lines=14> */
.L_x_6300:
[----:B------:R-:W-:Y:S05]  /*b1a0*/  BSYNC.RECONVERGENT B3 ;  /* 0x0000000000037941 */ /* 0x000fea0003800200 */
.L_x_6299:
        /* <DEDUP_REMOVED lines=14> */
.L_x_6302:
[----:B------:R-:W-:Y:S05]  /*b290*/  BSYNC.RECONVERGENT B3 ;  /* 0x0000000000037941 */ /* 0x000fea0003800200 */
.L_x_6301:
        /* <DEDUP_REMOVED lines=14> */
.L_x_6304:
[----:B------:R-:W-:Y:S05]  /*b380*/  BSYNC.RECONVERGENT B3 ;  /* 0x0000000000037941 */ /* 0x000fea0003800200 */
.L_x_6303:
        /* <DEDUP_REMOVED lines=14> */
.L_x_6306:
[----:B------:R-:W-:Y:S05]  /*b470*/  BSYNC.RECONVERGENT B3 ;  /* 0x0000000000037941 */ /* 0x000fea0003800200 */
.L_x_6305:
        /* <DEDUP_REMOVED lines=14> */
.L_x_6308:
[----:B------:R-:W-:Y:S05]  /*b560*/  BSYNC.RECONVERGENT B3 ;  /* 0x0000000000037941 */ /* 0x000fea0003800200 */
.L_x_6307:
        /* <DEDUP_REMOVED lines=14> */
.L_x_6310:
[----:B------:R-:W-:Y:S05]  /*b650*/  BSYNC.RECONVERGENT B3 ;  /* 0x0000000000037941 */ /* 0x000fea0003800200 */
.L_x_6309:
        /* <DEDUP_REMOVED lines=14> */
.L_x_6312:
[----:B------:R-:W-:Y:S05]  /*b740*/  BSYNC.RECONVERGENT B3 ;  /* 0x0000000000037941 */ /* 0x000fea0003800200 */
.L_x_6311:
        /* <DEDUP_REMOVED lines=14> */
.L_x_6314:
[----:B------:R-:W-:Y:S05]  /*b830*/  BSYNC.RECONVERGENT B3 ;  /* 0x0000000000037941 */ /* 0x000fea0003800200 */
.L_x_6313:
        /* <DEDUP_REMOVED lines=14> */
.L_x_6316:
[----:B------:R-:W-:Y:S05]  /*b920*/  BSYNC.RECONVERGENT B3 ;  /* 0x0000000000037941 */ /* 0x000fea0003800200 */
.L_x_6315:
        /* <DEDUP_REMOVED lines=14> */
.L_x_6318:
[----:B------:R-:W-:Y:S05]  /*ba10*/  BSYNC.RECONVERGENT B3 ;  /* 0x0000000000037941 */ /* 0x000fea0003800200 */
.L_x_6317:
        /* <DEDUP_REMOVED lines=14> */
.L_x_6320:
[----:B------:R-:W-:Y:S05]  /*bb00*/  BSYNC.RECONVERGENT B3 ;  /* 0x0000000000037941 */ /* 0x000fea0003800200 */
.L_x_6319:
        /* <DEDUP_REMOVED lines=14> */
.L_x_6322:
[----:B------:R-:W-:Y:S05]  /*bbf0*/  BSYNC.RECONVERGENT B3 ;  /* 0x0000000000037941 */ /* 0x000fea0003800200 */
.L_x_6321:
        /* <DEDUP_REMOVED lines=13> */
.L_x_6324:
[----:B------:R-:W-:Y:S05]  /*bcd0*/  BSYNC.RECONVERGENT B3 ;  /* 0x0000000000037941 */ /* 0x000fea0003800200 */
.L_x_6323:
[----:B------:R-:W0:Y:S01]  /*bce0*/  LDC.64 R54, c[0x0][0x410] ;  /* 0x00010400ff367b82 */ /* 0x000e220000000a00 */
[----:B------:R-:W-:Y:S01]  /*bcf0*/  BSSY.RECONVERGENT B1, `(.L_x_6325) ;  /* 0x000001c000017945 */ /* 0x000fe20003800200 */
[-C--:B0-----:R-:W-:Y:S02]  /*bd00*/  ISETP.GE.U32.AND P1, PT, R3, R54.reuse, PT ;  /* 0x000000360300720c */ /* 0x081fe40003f26070 */
        /* <DEDUP_REMOVED lines=8> */
[----:B------:R-:W0:Y:S01]  /*bd90*/  S2R R59, SR_TID.X ;  /* 0x00000000003b7919 */ /* 0x000e220000002100 */
[----:B------:R-:W-:Y:S01]  /*bda0*/  IMAD R71, R2, UR40, RZ ;  /* 0x0000002802477c24 */ /* 0x000fe2000f8e02ff */
[----:B------:R-:W-:Y:S02]  /*bdb0*/  R2UR UR4, R46 ;  /* 0x000000002e0472ca */ /* 0x000fe400000e0000 */
[----:B------:R-:W-:Y:S01]  /*bdc0*/  R2UR UR5, R47 ;  /* 0x000000002f0572ca */ /* 0x000fe200000e0000 */
[----:B------:R-:W-:Y:S02]  /*bdd0*/  IMAD R73, R0, UR41, R71 ;  /* 0x0000002900497c24 */ /* 0x000fe4000f8e0247 */
[----:B------:R-:W-:Y:S01]  /*bde0*/  IMAD.MOV.U32 R71, RZ, RZ, RZ ;  /* 0x000000ffff477224 */ /* 0x000fe200078e00ff */
[----:B0-----:R-:W-:-:S04]  /*bdf0*/  SHF.L.U32 R59, R59, 0x1, RZ ;  /* 0x000000013b3b7819 */ /* 0x001fc800000006ff */
[----:B------:R-:W-:-:S05]  /*be00*/  MOV R70, R59 ;  /* 0x0000003b00467202 */ /* 0x000fca0000000f00 */
[----:B------:R-:W-:-:S05]  /*be10*/  IMAD.WIDE.U32 R70, R0, UR40, R70 ;  /* 0x0000002800467c25 */ /* 0x000fca000f8e0046 */
[----:B------:R-:W-:-:S04]  /*be20*/  IADD3 R71, PT, PT, R71, R73, RZ ;  /* 0x0000004947477210 */ /* 0x000fc80007ffe0ff */
[----:B------:R-:W-:-:S04]  /*be30*/  LEA.HI R4, P0, R71, R70, RZ, 0x1 ;  /* 0x0000004647047211 */ /* 0x000fc800078108ff */
[----:B------:R-:W-:Y:S01]  /*be40*/  IADD3.X R71, PT, PT, RZ, R71, RZ, P0, !PT ;  /* 0x00000047ff477210 */ /* 0x000fe200007fe4ff */
[----:B------:R-:W-:-:S03]  /*be50*/  IMAD.SHL.U32 R70, R4, 0x4, RZ ;  /* 0x0000000404467824 */ /* 0x000fc600078e00ff */
[----:B------:R-:W-:Y:S02]  /*be60*/  SHF.L.U64.HI R4, R4, 0x2, R71 ;  /* 0x0000000204047819 */ /* 0x000fe40000010247 */
[----:B------:R-:W-:-:S04]  /*be70*/  LOP3.LUT R70, R70, 0xfffffff8, RZ, 0xc0, !PT ;  /* 0xfffffff846467812 */ /* 0x000fc800078ec0ff */
[----:B------:R-:W-:-:S04]  /*be80*/  IADD3 R70, P0, PT, R70, UR42, RZ ;  /* 0x0000002a46467c10 */ /* 0x000fc8000ff1e0ff */
[----:B------:R-:W-:-:S05]  /*be90*/  IADD3.X R71, PT, PT, R4, UR43, RZ, P0, !PT ;  /* 0x0000002b04477c10 */ /* 0x000fca00087fe4ff */
[----:B------:R0:W-:Y:S04]  /*bea0*/  STG.E.64 desc[UR4][R70.64], R52 ;  /* 0x0000003446007986 */ /* 0x0001e8000c101b04 */
.L_x_6326:
[----:B------:R-:W-:Y:S05]  /*beb0*/  BSYNC.RECONVERGENT B1 ;  /* 0x0000000000017941 */ /* 0x000fea0003800200 */
.L_x_6325:
[----:B------:R-:W-:Y:S04]  /*bec0*/  BSSY.RECONVERGENT B1, `(.L_x_6327) ;  /* 0x0000012000017945 */ /* 0x000fe80003800200 */
[----:B------:R-:W-:Y:S05]  /*bed0*/  @P1 BRA `(.L_x_6328) ;  /* 0x0000000000401947 */ /* 0x000fea0003800000 */
[----:B0-----:R-:W-:Y:S01]  /*bee0*/  HFMA2 R53, -RZ, RZ, 0, 0 ;  /* 0x00000000ff357431 */ /* 0x001fe200000001ff */
[----:B------:R-:W-:Y:S01]  /*bef0*/  MOV R52, R3 ;  /* 0x0000000300347202 */ /* 0x000fe20000000f00 */
[----:B------:R-:W-:Y:S01]  /*bf00*/  IMAD R71, R2, UR40, RZ ;  /* 0x0000002802477c24 */ /* 0x000fe2000f8e02ff */
[----:B------:R-:W-:Y:S02]  /*bf10*/  R2UR UR4, R46 ;  /* 0x000000002e0472ca */ /* 0x000fe400000e0000 */
[----:B------:R-:W-:Y:S01]  /*bf20*/  R2UR UR5, R47 ;  /* 0x000000002f0572ca */ /* 0x000fe200000e0000 */
[C---:B------:R-:W-:Y:S02]  /*bf30*/  IMAD R71, R0.reuse, UR41, R71 ;  /* 0x0000002900477c24 */ /* 0x040fe4000f8e0247 */
[----:B------:R-:W-:-:S04]  /*bf40*/  IMAD.WIDE.U32 R52, R0, UR40, R52 ;  /* 0x0000002800347c25 */ /* 0x000fc8000f8e0034 */
[----:B------:R-:W-:-:S05]  /*bf50*/  IMAD.IADD R53, R71, 0x1, R53 ;  /* 0x0000000147357824 */ /* 0x000fca00078e0235 */
[----:B------:R-:W-:-:S04]  /*bf60*/  LEA.HI R4, P0, R53, R52, RZ, 0x1 ;  /* 0x0000003435047211 */ /* 0x000fc800078108ff */
[----:B------:R-:W-:Y:S02]  /*bf70*/  SHF.L.U32 R52, R4, 0x2, RZ ;  /* 0x0000000204347819 */ /* 0x000fe400000006ff */
[----:B------:R-:W-:Y:S02]  /*bf80*/  IADD3.X R53, PT, PT, RZ, R53, RZ, P0, !PT ;  /* 0x00000035ff357210 */ /* 0x000fe400007fe4ff */
[----:B------:R-:W-:Y:S02]  /*bf90*/  LOP3.LUT R52, R52, 0xfffffff8, RZ, 0xc0, !PT ;  /* 0xfffffff834347812 */ /* 0x000fe400078ec0ff */
[----:B------:R-:W-:Y:S02]  /*bfa0*/  SHF.L.U64.HI R4, R4, 0x2, R53 ;  /* 0x0000000204047819 */ /* 0x000fe40000010235 */
[----:B------:R-:W-:-:S04]  /*bfb0*/  IADD3 R52, P0, PT, R52, UR42, RZ ;  /* 0x0000002a34347c10 */ /* 0x000fc8000ff1e0ff */
[----:B------:R-:W-:-:S05]  /*bfc0*/  IADD3.X R53, PT, PT, R4, UR43, RZ, P0, !PT ;  /* 0x0000002b04357c10 */ /* 0x000fca00087fe4ff */
[----:B------:R1:W-:Y:S04]  /*bfd0*/  STG.E.64 desc[UR4][R52.64], R50 ;  /* 0x0000003234007986 */ /* 0x0003e8000c101b04 */
.L_x_6328:
[----:B------:R-:W-:Y:S05]  /*bfe0*/  BSYNC.RECONVERGENT B1 ;  /* 0x0000000000017941 */ /* 0x000fea0003800200 */
.L_x_6327:
[----:B------:R-:W-:Y:S04]  /*bff0*/  BSSY.RECONVERGENT B1, `(.L_x_6329) ;  /* 0x0000012000017945 */ /* 0x000fe80003800200 */
[----:B------:R-:W-:Y:S05]  /*c000*/  @P5 BRA `(.L_x_6330) ;  /* 0x0000000000405947 */ /* 0x000fea0003800000 */
[----:B-1----:R-:W-:Y:S01]  /*c010*/  MOV R51, RZ ;  /* 0x000000ff00337202 */ /* 0x002fe20000000f00 */
[----:B0-----:R-:W-:Y:S01]  /*c020*/  IMAD R53, R2, UR40, RZ ;  /* 0x0000002802357c24 */ /* 0x001fe2000f8e02ff */
[----:B------:R-:W-:Y:S01]  /*c030*/  R2UR UR4, R46 ;  /* 0x000000002e0472ca */ /* 0x000fe200000e0000 */
[----:B------:R-:W-:Y:S01]  /*c040*/  IMAD.MOV.U32 R50, RZ, RZ, R5 ;  /* 0x000000ffff327224 */ /* 0x000fe200078e0005 */
[----:B------:R-:W-:Y:S01]  /*c050*/  R2UR UR5, R47 ;  /* 0x000000002f0572ca */ /* 0x000fe200000e0000 */
[C---:B------:R-:W-:Y:S02]  /*c060*/  IMAD R53, R0.reuse, UR41, R53 ;  /* 0x0000002900357c24 */ /* 0x040fe4000f8e0235 */
        /* <DEDUP_REMOVED lines=10> */
.L_x_6330:
[----:B------:R-:W-:Y:S05]  /*c110*/  BSYNC.RECONVERGENT B1 ;  /* 0x0000000000017941 */ /* 0x000fea0003800200 */
.L_x_6329:
[----:B------:R-:W-:Y:S04]  /*c120*/  BSSY.RECONVERGENT B1, `(.L_x_6331) ;  /* 0x0000012000017945 */ /* 0x000fe80003800200 */
[----:B------:R-:W-:Y:S05]  /*c130*/  @P4 BRA `(.L_x_6332) ;  /* 0x0000000000404947 */ /* 0x000fea0003800000 */
[----:B--2---:R-:W-:Y:S01]  /*c140*/  MOV R48, R7 ;  /* 0x0000000700307202 */ /* 0x004fe20000000f00 */
[----:B-1----:R-:W-:Y:S01]  /*c150*/  IMAD R51, R2, UR40, RZ ;  /* 0x0000002802337c24 */ /* 0x002fe2000f8e02ff */
[----:B------:R-:W-:Y:S01]  /*c160*/  R2UR UR4, R46 ;  /* 0x000000002e0472ca */ /* 0x000fe200000e0000 */
[----:B------:R-:W-:Y:S01]  /*c170*/  IMAD.MOV.U32 R49, RZ, RZ, RZ ;  /* 0x000000ffff317224 */ /* 0x000fe200078e00ff */
[----:B------:R-:W-:Y:S01]  /*c180*/  R2UR UR5, R47 ;  /* 0x000000002f0572ca */ /* 0x000fe200000e0000 */
[C---:B------:R-:W-:Y:S02]  /*c190*/  IMAD R51, R0.reuse, UR41, R51 ;  /* 0x0000002900337c24 */ /* 0x040fe4000f8e0233 */
[----:B------:R-:W-:-:S05]  /*c1a0*/  IMAD.WIDE.U32 R48, R0, UR40, R48 ;  /* 0x0000002800307c25 */ /* 0x000fca000f8e0030 */
[----:B------:R-:W-:-:S04]  /*c1b0*/  IADD3 R49, PT, PT, R51, R49, RZ ;  /* 0x0000003133317210 */ /* 0x000fc80007ffe0ff */
[----:B------:R-:W-:-:S04]  /*c1c0*/  LEA.HI R4, P0, R49, R48, RZ, 0x1 ;  /* 0x0000003031047211 */ /* 0x000fc800078108ff */
[----:B------:R-:W-:Y:S01]  /*c1d0*/  SHF.L.U32 R48, R4, 0x2, RZ ;  /* 0x0000000204307819 */ /* 0x000fe200000006ff */
[----:B------:R-:W-:-:S03]  /*c1e0*/  IMAD.X R49, RZ, RZ, R49, P0 ;  /* 0x000000ffff317224 */ /* 0x000fc600000e0631 */
[----:B------:R-:W-:Y:S02]  /*c1f0*/  LOP3.LUT R48, R48, 0xfffffff8, RZ, 0xc0, !PT ;  /* 0xfffffff830307812 */ /* 0x000fe400078ec0ff */
[----:B------:R-:W-:Y:S02]  /*c200*/  SHF.L.U64.HI R4, R4, 0x2, R49 ;  /* 0x0000000204047819 */ /* 0x000fe40000010231 */
[----:B------:R-:W-:-:S04]  /*c210*/  IADD3 R48, P0, PT, R48, UR42, RZ ;  /* 0x0000002a30307c10 */ /* 0x000fc8000ff1e0ff */
[----:B------:R-:W-:-:S05]  /*c220*/  IADD3.X R49, PT, PT, R4, UR43, RZ, P0, !PT ;  /* 0x0000002b04317c10 */ /* 0x000fca00087fe4ff */
[----:B------:R3:W-:Y:S04]  /*c230*/  STG.E.64 desc[UR4][R48.64], R44 ;  /* 0x0000002c30007986 */ /* 0x0007e8000c101b04 */
.L_x_6332:
[----:B------:R-:W-:Y:S05]  /*c240*/  BSYNC.RECONVERGENT B1 ;  /* 0x0000000000017941 */ /* 0x000fea0003800200 */
.L_x_6331:
[----:B------:R-:W-:Y:S01]  /*c250*/  ISETP.GE.AND.EX P3, PT, RZ, R55, PT, P3 ;  /* 0x00000037ff00720c */ /* 0x000fe20003f66330 */
[----:B------:R-:W-:Y:S01]  /*c260*/  BSSY.RECONVERGENT B1, `(.L_x_6333) ;  /* 0x000001b000017945 */ /* 0x000fe20003800200 */
[-C--:B------:R-:W-:Y:S02]  /*c270*/  ISETP.GE.U32.AND P4, PT, R19, R54.reuse, PT ;  /* 0x000000361300720c */ /* 0x080fe40003f86070 */
[-C--:B------:R-:W-:Y:S02]  /*c280*/  ISETP.GE.U32.AND P5, PT, R21, R54.reuse, PT ;  /* 0x000000361500720c */ /* 0x080fe40003fa6070 */
[-C--:B------:R-:W-:Y:S02]  /*c290*/  ISETP.GE.U32.AND P6, PT, R23, R54.reuse, PT ;  /* 0x000000361700720c */ /* 0x080fe40003fc6070 */
[-C--:B------:R-:W-:Y:S02]  /*c2a0*/  ISETP.GE.U32.AND P0, PT, R25, R54.reuse, PT ;  /* 0x000000361900720c */ /* 0x080fe40003f06070 */
[----:B------:R-:W-:-:S02]  /*c2b0*/  ISETP.GE.U32.AND P1, PT, R27, R54, PT ;  /* 0x000000361b00720c */ /* 0x000fc40003f26070 */
[-C--:B------:R-:W-:Y:S02]  /*c2c0*/  ISETP.GE.AND.EX P2, PT, RZ, R55.reuse, PT, P2 ;  /* 0x00000037ff00720c */ /* 0x080fe40003f46320 */
[-C--:B------:R-:W-:Y:S02]  /*c2d0*/  ISETP.GE.AND.EX P4, PT, RZ, R55.reuse, PT, P4 ;  /* 0x00000037ff00720c */ /* 0x080fe40003f86340 */
[-C--:B------:R-:W-:Y:S02]  /*c2e0*/  ISETP.GE.AND.EX P5, PT, RZ, R55.reuse, PT, P5 ;  /* 0x00000037ff00720c */ /* 0x080fe40003fa6350 */
[----:B------:R-:W-:Y:S01]  /*c2f0*/  ISETP.GE.AND.EX P6, PT, RZ, R55, PT, P6 ;  /* 0x00000037ff00720c */ /* 0x000fe20003fc6360 */
[----:B------:R-:W-:-:S12]  /*c300*/  @P3 BRA `(.L_x_6334) ;  /* 0x0000000000403947 */ /* 0x000fd80003800000 */
[----:B---3--:R-:W-:Y:S01]  /*c310*/  HFMA2 R45, -RZ, RZ, 0, 0 ;  /* 0x00000000ff2d7431 */ /* 0x008fe200000001ff */
[----:B------:R-:W-:Y:S01]  /*c320*/  MOV R44, R9 ;  /* 0x00000009002c7202 */ /* 0x000fe20000000f00 */
[----:B--2---:R-:W-:Y:S01]  /*c330*/  IMAD R49, R2, UR40, RZ ;  /* 0x0000002802317c24 */ /* 0x004fe2000f8e02ff */
        /* <DEDUP_REMOVED lines=13> */
.L_x_6334:
[----:B------:R-:W-:Y:S05]  /*c410*/  BSYNC.RECONVERGENT B1 ;  /* 0x0000000000017941 */ /* 0x000fea0003800200 */
.L_x_6333:
[----:B------:R-:W-:Y:S04]  /*c420*/  BSSY.RECONVERGENT B1, `(.L_x_6335) ;  /* 0x0000012000017945 */ /* 0x000fe80003800200 */
[----:B------:R-:W-:Y:S05]  /*c430*/  @P2 BRA `(.L_x_6336) ;  /* 0x0000000000402947 */ /* 0x000fea0003800000 */
[----:B----4-:R-:W-:Y:S01]  /*c440*/  MOV R15, RZ ;  /* 0x000000ff000f7202 */ /* 0x010fe20000000f00 */
[----:B---3--:R-:W-:Y:S01]  /*c450*/  IMAD R45, R2, UR40, RZ ;  /* 0x00000028022d7c24 */ /* 0x008fe2000f8e02ff */
        /* <DEDUP_REMOVED lines=14> */
.L_x_6336:
[----:B------:R-:W-:Y:S05]  /*c540*/  BSYNC.RECONVERGENT B1 ;  /* 0x0000000000017941 */ /* 0x000fea0003800200 */
.L_x_6335:
[----:B------:R-:W-:Y:S04]  /*c550*/  BSSY.RECONVERGENT B1, `(.L_x_6337) ;  /* 0x0000012000017945 */ /* 0x000fe80003800200 */
[----:B------:R-:W-:Y:S05]  /*c560*/  @P4 BRA `(.L_x_6338) ;  /* 0x0000000000404947 */ /* 0x000fea0003800000 */
[----:B---3--:R-:W-:Y:S01]  /*c570*/  MOV R12, R19 ;  /* 0x00000013000c7202 */ /* 0x008fe20000000f00 */
[----:B----4-:R-:W-:Y:S01]  /*c580*/  IMAD R15, R2, UR40, RZ ;  /* 0x00000028020f7c24 */ /* 0x010fe2000f8e02ff */
        /* <DEDUP_REMOVED lines=14> */
.L_x_6338:
[----:B------:R-:W-:Y:S05]  /*c670*/  BSYNC.RECONVERGENT B1 ;  /* 0x0000000000017941 */ /* 0x000fea0003800200 */
.L_x_6337:
[----:B------:R-:W-:Y:S04]  /*c680*/  BSSY.RECONVERGENT B1, `(.L_x_6339) ;  /* 0x0000012000017945 */ /* 0x000fe80003800200 */
[----:B------:R-:W-:Y:S05]  /*c690*/  @P5 BRA `(.L_x_6340) ;  /* 0x0000000000405947 */ /* 0x000fea0003800000 */
[----:B---3--:R-:W-:Y:S01]  /*c6a0*/  HFMA2 R13, -RZ, RZ, 0, 0 ;  /* 0x00000000ff0d7431 */ /* 0x008fe200000001ff */
[----:B------:R-:W-:Y:S01]  /*c6b0*/  MOV R12, R21 ;  /* 0x00000015000c7202 */ /* 0x000fe20000000f00 */
[----:B----4-:R-:W-:Y:S01]  /*c6c0*/  IMAD R15, R2, UR40, RZ ;  /* 0x00000028020f7c24 */ /* 0x010fe2000f8e02ff */
        /* <DEDUP_REMOVED lines=13> */
.L_x_6340:
[----:B------:R-:W-:Y:S05]  /*c7a0*/  BSYNC.RECONVERGENT B1 ;  /* 0x0000000000017941 */ /* 0x000fea0003800200 */
.L_x_6339:
[----:B------:R-:W-:Y:S04]  /*c7b0*/  BSSY.RECONVERGENT B1, `(.L_x_6341) ;  /* 0x0000012000017945 */ /* 0x000fe80003800200 */
[----:B------:R-:W-:Y:S05]  /*c7c0*/  @P6 BRA `(.L_x_6342) ;  /* 0x0000000000406947 */ /* 0x000fea0003800000 */
[----:B---3--:R-:W-:Y:S01]  /*c7d0*/  MOV R13, RZ ;  /* 0x000000ff000d7202 */ /* 0x008fe20000000f00 */
[----:B----4-:R-:W-:Y:S01]  /*c7e0*/  IMAD R15, R2, UR40, RZ ;  /* 0x00000028020f7c24 */ /* 0x010fe2000f8e02ff */
        /* <DEDUP_REMOVED lines=14> */
.L_x_6342:
[----:B------:R-:W-:Y:S05]  /*c8d0*/  BSYNC.RECONVERGENT B1 ;  /* 0x0000000000017941 */ /* 0x000fea0003800200 */
.L_x_6341:
        /* <DEDUP_REMOVED lines=10> */
[-C--:B------:R-:W-:Y:S02]  /*c980*/  ISETP.GE.AND.EX P4, PT, RZ, R55.reuse, PT, P4 ;  /* 0x00000037ff00720c */ /* 0x080fe40003f86340 */
[-C--:B------:R-:W-:Y:S02]  /*c990*/  ISETP.GE.AND.EX P5, PT, RZ, R55.reuse, PT, P5 ;  /* 0x00000037ff00720c */ /* 0x080fe40003fa6350 */
[----:B------:R-:W-:Y:S01]  /*c9a0*/  ISETP.GE.AND.EX P6, PT, RZ, R55, PT, P6 ;  /* 0x00000037ff00720c */ /* 0x000fe20003fc6360 */
[----:B------:R-:W-:-:S12]  /*c9b0*/  @P0 BRA `(.L_x_6344) ;  /* 0x0000000000400947 */ /* 0x000fd80003800000 */
        /* <DEDUP_REMOVED lines=16> */
.L_x_6344:
[----:B------:R-:W-:Y:S05]  /*cac0*/  BSYNC.RECONVERGENT B1 ;  /* 0x0000000000017941 */ /* 0x000fea0003800200 */
.L_x_6343:
        /* <DEDUP_REMOVED lines=18> */
.L_x_6346:
[----:B------:R-:W-:Y:S05]  /*cbf0*/  BSYNC.RECONVERGENT B1 ;  /* 0x0000000000017941 */ /* 0x000fea0003800200 */
.L_x_6345:
        /* <DEDUP_REMOVED lines=18> */
.L_x_6348:
[----:B------:R-:W-:Y:S05]  /*cd20*/  BSYNC.RECONVERGENT B1 ;  /* 0x0000000000017941 */ /* 0x000fea0003800200 */
.L_x_6347:
        /* <DEDUP_REMOVED lines=18> */
.L_x_6350:
[----:B------:R-:W-:Y:S05]  /*ce50*/  BSYNC.RECONVERGENT B1 ;  /* 0x0000000000017941 */ /* 0x000fea0003800200 */
.L_x_6349:
        /* <DEDUP_REMOVED lines=18> */
.L_x_6352:
[----:B------:R-:W-:Y:S05]  /*cf80*/  BSYNC.RECONVERGENT B1 ;  /* 0x0000000000017941 */ /* 0x000fea0003800200 */
.L_x_6351:
        /* <DEDUP_REMOVED lines=18> */
.L_x_6354:
[----:B------:R-:W-:Y:S05]  /*d0b0*/  BSYNC.RECONVERGENT B1 ;  /* 0x0000000000017941 */ /* 0x000fea0003800200 */
.L_x_6353:
        /* <DEDUP_REMOVED lines=18> */
.L_x_6356:
[----:B------:R-:W-:Y:S05]  /*d1e0*/  BSYNC.RECONVERGENT B1 ;  /* 0x0000000000017941 */ /* 0x000fea0003800200 */
.L_x_6355:
[----:B------:R-:W5:Y:S01]  /*d1f0*/  LDCU UR4, c[0x0][0x370] ;  /* 0x00006e00ff0477ac */ /* 0x000f620008000800 */
[----:B---3--:R-:W5:Y:S02]  /*d200*/  LDC R11, c[0x0][0x364] ;  /* 0x0000d900ff0b7b82 */ /* 0x008f640000000800 */
[----:B-----5:R-:W-:-:S05]  /*d210*/  IMAD R11, R11, UR4, RZ ;  /* 0x000000040b0b7c24 */ /* 0x020fca000f8e02ff */
[----:B------:R-:W-:-:S04]  /*d220*/  IADD3 R0, P0, PT, R11, R0, RZ ;  /* 0x000000000b007210 */ /* 0x000fc80007f1e0ff */
[----:B------:R-:W-:Y:S02]  /*d230*/  LEA.HI.X.SX32 R2, R11, R2, 0x1, P0 ;  /* 0x000000020b027211 */ /* 0x000fe400000f0eff */
[----:B------:R-:W-:-:S04]  /*d240*/  ISETP.GE.U32.AND P0, PT, R0, UR44, PT ;  /* 0x0000002c00007c0c */ /* 0x000fc8000bf06070 */
[----:B------:R-:W-:-:S13]  /*d250*/  ISETP.GE.AND.EX P0, PT, R2, UR45, PT, P0 ;  /* 0x0000002d02007c0c */ /* 0x000fda000bf06300 */
[----:B------:R-:W-:Y:S05]  /*d260*/  @!P0 BRA `(.L_x_6357) ;  /* 0xffffff3000408947 */ /* 0x000fea000383ffff */
[----:B------:R-:W-:Y:S05]  /*d270*/  BSYNC B0 ;  /* 0x0000000000007941 */ /* 0x000fea0003800000 */
.L_x_6227:
[----:B------:R-:W-:Y:S05]  /*d280*/  EXIT ;  /* 0x000000000000794d */ /* 0x000fea0003800000 */
.L_x_6260:
[----:B------:R-:W-:Y:S01]  /*d290*/  HFMA2 R12, -RZ, RZ, 0, 9.5367431640625e-07 ;  /* 0x00000010ff0c7431 */ /* 0x000fe200000001ff */
[----:B------:R-:W-:Y:S01]  /*d2a0*/  BSSY B1, `(.L_x_6358) ;  /* 0x0000006000017945 */ /* 0x000fe20003800000 */
[----:B------:R-:W-:Y:S01]  /*d2b0*/  MOV R11, 0x1f ;  /* 0x0000001f000b7802 */ /* 0x000fe20000000f00 */
[----:B------:R-:W-:-:S07]  /*d2c0*/  IMAD.MOV.U32 R15, RZ, RZ, -0x1 ;  /* 0xffffffffff0f7424 */ /* 0x000fce00078e00ff */
[----:B------:R-:W-:Y:S05]  /*d2d0*/  WARPSYNC.COLLECTIVE R15, `(.L_x_6359) ;  /* 0x000000000f087348 */ /* 0x000fea0003c00000 */
[----:B------:R0:W1:Y:S02]  /*d2e0*/  SHFL.BFLY P6, R14, R13, R12, R11 ;  /* 0x0c00000c0d0e7389 */ /* 0x00006400000c000b */
[----:B01----:R-:W-:Y:S05]  /*d2f0*/  ENDCOLLECTIVE ;  /* 0x000000000000791b */ /* 0x003fea0003800000 */
.L_x_6359:
[----:B------:R-:W-:Y:S05]  /*d300*/  BSYNC B1 ;  /* 0x0000000000017941 */ /* 0x000fea0003800000 */
.L_x_6358:
[----:B------:R-:W-:Y:S01]  /*d310*/  HFMA2 R12, -RZ, RZ, 0, 4.76837158203125e-07 ;  /* 0x00000008ff0c7431 */ /* 0x000fe200000001ff */
[----:B------:R-:W-:Y:S01]  /*d320*/  FMNMX R13, R14, R13, !PT ;  /* 0x0000000d0e0d7209 */ /* 0x000fe20007800000 */
[----:B------:R-:W-:Y:S01]  /*d330*/  IMAD.MOV.U32 R15, RZ, RZ, -0x1 ;  /* 0xffffffffff0f7424 */ /* 0x000fe200078e00ff */
[----:B------:R-:W-:Y:S01]  /*d340*/  MOV R11, 0x1f ;  /* 0x0000001f000b7802 */ /* 0x000fe20000000f00 */
[----:B------:R-:W-:Y:S01]  /*d350*/  HFMA2 R69, -RZ, RZ, 0.96630859375, -0.0022525787353515625 ;  /* 0x3bbb989dff457431 */ /* 0x000fe200000001ff */
[----:B------:R-:W-:-:S07]  /*d360*/  MOV R70, 0x437c0000 ;  /* 0x437c000000467802 */ /* 0x000fce0000000f00 */
[----:B------:R-:W-:Y:S05]  /*d370*/  WARPSYNC.COLLECTIVE R15, `(.L_x_6360) ;  /* 0x000000000f087348 */ /* 0x000fea0003c00000 */
[----:B------:R0:W1:Y:S02]  /*d380*/  SHFL.BFLY P6, R14, R13, R12, R11 ;  /* 0x0c00000c0d0e7389 */ /* 0x00006400000c000b */
[----:B01----:R-:W-:Y:S05]  /*d390*/  ENDCOLLECTIVE ;  /* 0x000000000000791b */ /* 0x003fea0003800000 */
.L_x_6360:
[----:B------:R-:W-:Y:S01]  /*d3a0*/  HFMA2 R12, -RZ, RZ, 0, 2.384185791015625e-07 ;  /* 0x00000004ff0c7431 */ /* 0x000fe200000001ff */
[----:B------:R-:W-:-:S04]  /*d3b0*/  FMNMX R50, R13, R14, !PT ;  /* 0x0000000e0d327209 */ /* 0x000fc80007800000 */
[----:B------:R-:W-:-:S07]  /*d3c0*/  MOV R13, R50 ;  /* 0x00000032000d7202 */ /* 0x000fce0000000f00 */
[----:B------:R-:W-:Y:S05]  /*d3d0*/  WARPSYNC.COLLECTIVE R15, `(.L_x_6361) ;  /* 0x000000000f087348 */ /* 0x000fea0003c00000 */
[----:B------:R0:W1:Y:S02]  /*d3e0*/  SHFL.BFLY P6, R14, R13, R12, R11 ;  /* 0x0c00000c0d0e7389 */ /* 0x00006400000c000b */
[----:B01----:R-:W-:Y:S05]  /*d3f0*/  ENDCOLLECTIVE ;  /* 0x000000000000791b */ /* 0x003fea0003800000 */
.L_x_6361:
[----:B------:R-:W-:Y:S02]  /*d400*/  MOV R12, 0x2 ;  /* 0x00000002000c7802 */ /* 0x000fe40000000f00 */
[----:B------:R-:W-:-:S05]  /*d410*/  FMNMX R51, R50, R14, !PT ;  /* 0x0000000e32337209 */ /* 0x000fca0007800000 */
[----:B------:R-:W-:-:S07]  /*d420*/  IMAD.MOV.U32 R13, RZ, RZ, R51 ;  /* 0x000000ffff0d7224 */ /* 0x000fce00078e0033 */
[----:B------:R-:W-:Y:S05]  /*d430*/  WARPSYNC.COLLECTIVE R15, `(.L_x_6362) ;  /* 0x000000000f087348 */ /* 0x000fea0003c00000 */
[----:B------:R0:W1:Y:S02]  /*d440*/  SHFL.BFLY P6, R14, R13, R12, R11 ;  /* 0x0c00000c0d0e7389 */ /* 0x00006400000c000b */
[----:B01----:R-:W-:Y:S05]  /*d450*/  ENDCOLLECTIVE ;  /* 0x000000000000791b */ /* 0x003fea0003800000 */
.L_x_6362:
[----:B------:R-:W-:Y:S01]  /*d460*/  IMAD.MOV.U32 R12, RZ, RZ, 0x1 ;  /* 0x00000001ff0c7424 */ /* 0x000fe200078e00ff */
[----:B------:R-:W-:-:S04]  /*d470*/  FMNMX R57, R51, R14, !PT ;  /* 0x0000000e33397209 */ /* 0x000fc80007800000 */
[----:B------:R-:W-:-:S07]  /*d480*/  MOV R13, R57 ;  /* 0x00000039000d7202 */ /* 0x000fce0000000f00 */
[----:B------:R-:W-:Y:S05]  /*d490*/  WARPSYNC.COLLECTIVE R15, `(.L_x_6363) ;  /* 0x000000000f087348 */ /* 0x000fea0003c00000 */
[----:B------:R0:W1:Y:S02]  /*d4a0*/  SHFL.BFLY P6, R14, R13, R12, R11 ;  /* 0x0c00000c0d0e7389 */ /* 0x00006400000c000b */
[----:B01----:R-:W-:Y:S05]  /*d4b0*/  ENDCOLLECTIVE ;  /* 0x000000000000791b */ /* 0x003fea0003800000 */
.L_x_6363:
        /* <DEDUP_REMOVED lines=22> */
[----:B------:R-:W-:Y:S01]  /*d620*/  FFMA.SAT R39, R4, R69, 0.5 ;  /* 0x3f00000004277423 */ /* 0x000fe20000002045 */
[C---:B------:R-:W-:Y:S01]  /*d630*/  FADD R67, -R57.reuse, R58 ;  /* 0x0000003a39437221 */ /* 0x040fe20000000100 */
[C---:B------:R-:W-:Y:S01]  /*d640*/  FADD R18, -R57.reuse, R18 ;  /* 0x0000001239127221 */ /* 0x040fe20000000100 */
[----:B------:R-:W-:Y:S01]  /*d650*/  FADD R24, -R57, R24 ;  /* 0x0000001839187221 */ /* 0x000fe20000000100 */
[----:B------:R-:W-:Y:S01]  /*d660*/  FFMA.RM R39, R39, R70, 12582913 ;  /* 0x4b40000127277423 */ /* 0x000fe20000004046 */
        /* <DEDUP_REMOVED lines=128> */
[----:B------:R-:W-:-:S03]  /*de70*/  FFMA.SAT R39, R34, R69, 0.5 ;  /* 0x3f00000022277423 */ /* 0x000fc60000002045 */
[----:B------:R-:W-:Y:S01]  /*de80*/  SHF.L.U32 R38, R71, 0x17, RZ ;  /* 0x0000001747267819 */ /* 0x000fe200000006ff */
[----:B------:R-:W-:-:S04]  /*de90*/  FFMA.RM R39, R39, R70, 12582913 ;  /* 0x4b40000127277423 */ /* 0x000fc80000004046 */
[C---:B------:R-:W-:Y:S01]  /*dea0*/  FADD R73, R39.reuse, -12583039 ;  /* 0xcb40007f27497421 */ /* 0x040fe20000000000 */
[----:B------:R-:W-:-:S03]  /*deb0*/  IMAD.SHL.U32 R39, R39, 0x800000, RZ ;  /* 0x0080000027277824 */ /* 0x000fc600078e00ff */
[----:B------:R-:W-:-:S04]  /*dec0*/  FFMA R73, R34, 1.4426950216293334961, -R73 ;  /* 0x3fb8aa3b22497823 */ /* 0x000fc80000000849 */
[----:B------:R-:W-:-:S04]  /*ded0*/  FFMA R73, R34, 1.925963033500011079e-08, R73 ;  /* 0x32a5706022497823 */ /* 0x000fc80000000049 */
[----:B------:R-:W0:Y:S02]  /*dee0*/  MUFU.EX2 R4, R73 ;  /* 0x0000004900047308 */ /* 0x000e240000000800 */
[----:B0-----:R-:W-:Y:S01]  /*def0*/  FMUL R39, R39, R4 ;  /* 0x0000000427277220 */ /* 0x001fe20000400000 */
[----:B------:R-:W-:-:S04]  /*df00*/  FADD R4, R71, -12583039 ;  /* 0xcb40007f47047421 */ /* 0x000fc80000000000 */
        /* <DEDUP_REMOVED lines=95> */
[----:B------:R-:W-:Y:S01]  /*e500*/  SHF.L.U32 R10, R11, 0x17, RZ ;  /* 0x000000170b0a7819 */ /* 0x000fe200000006ff */
[-C--:B------:R-:W-:Y:S02]  /*e510*/  FFMA.SAT R11, R67, R69.reuse, 0.5 ;  /* 0x3f000000430b7423 */ /* 0x080fe40000002045 */
[----:B------:R-:W-:Y:S02]  /*e520*/  FFMA R4, R53, 1.4426950216293334961, -R4 ;  /* 0x3fb8aa3b35047823 */ /* 0x000fe40000000804 */
[-C--:B------:R-:W-:Y:S02]  /*e530*/  FFMA.RM R11, R11, R70.reuse, 12582913 ;  /* 0x4b4000010b0b7423 */ /* 0x080fe40000004046 */
[----:B------:R-:W-:Y:S02]  /*e540*/  FFMA R4, R53, 1.925963033500011079e-08, R4 ;  /* 0x32a5706035047823 */ /* 0x000fe40000000004 */
[C---:B------:R-:W-:Y:S01]  /*e550*/  FADD R6, R11.reuse, -12583039 ;  /* 0xcb40007f0b067421 */ /* 0x040fe20000000000 */
[----:B------:R-:W-:Y:S01]  /*e560*/  SHF.L.U32 R8, R11, 0x17, RZ ;  /* 0x000000170b087819 */ /* 0x000fe200000006ff */
[-C--:B------:R-:W-:Y:S01]  /*e570*/  FFMA.SAT R11, R55, R69.reuse, 0.5 ;  /* 0x3f000000370b7423 */ /* 0x080fe20000002045 */
[----:B------:R-:W-:Y:S01]  /*e580*/  FFMA.SAT R69, R68, R69, 0.5 ;  /* 0x3f00000044457423 */ /* 0x000fe20000002045 */
[----:B------:R-:W-:Y:S01]  /*e590*/  FFMA R6, R67, 1.4426950216293334961, -R6 ;  /* 0x3fb8aa3b43067823 */ /* 0x000fe20000000806 */
[----:B------:R0:W1:Y:S01]  /*e5a0*/  MUFU.EX2 R15, R4 ;  /* 0x00000004000f7308 */ /* 0x0000620000000800 */
[-C--:B------:R-:W-:Y:S01]  /*e5b0*/  FFMA.RM R11, R11, R70.reuse, 12582913 ;  /* 0x4b4000010b0b7423 */ /* 0x080fe20000004046 */
[----:B------:R-:W-:Y:S01]  /*e5c0*/  FFMA.RM R69, R69, R70, 12582913 ;  /* 0x4b40000145457423 */ /* 0x000fe20000004046 */
[----:B------:R-:W-:-:S05]  /*e5d0*/  FFMA R6, R67, 1.925963033500011079e-08, R6 ;  /* 0x32a5706043067823 */ /* 0x000fca0000000006 */
[----:B------:R2:W3:Y:S01]  /*e5e0*/  MUFU.EX2 R13, R6 ;  /* 0x00000006000d7308 */ /* 0x0004e20000000800 */
[----:B0-----:R-:W-:-:S04]  /*e5f0*/  FADD R4, R11, -12583039 ;  /* 0xcb40007f0b047421 */ /* 0x001fc80000000000 */
[----:B------:R-:W-:Y:S01]  /*e600*/  FFMA R4, R55, 1.4426950216293334961, -R4 ;  /* 0x3fb8aa3b37047823 */ /* 0x000fe20000000804 */
[----:B--2---:R-:W-:Y:S02]  /*e610*/  IMAD.SHL.U32 R6, R11, 0x800000, RZ ;  /* 0x008000000b067824 */ /* 0x004fe400078e00ff */
[----:B------:R-:W-:Y:S01]  /*e620*/  FADD R11, R69, -12583039 ;  /* 0xcb40007f450b7421 */ /* 0x000fe20000000000 */
[----:B------:R-:W-:Y:S01]  /*e630*/  FFMA R55, R55, 1.925963033500011079e-08, R4 ;  /* 0x32a5706037377823 */ /* 0x000fe20000000004 */
[----:B------:R-:W-:Y:S01]  /*e640*/  SHF.L.U32 R4, R69, 0x17, RZ ;  /* 0x0000001745047819 */ /* 0x000fe200000006ff */
[----:B-1----:R-:W-:Y:S01]  /*e650*/  FMUL R10, R10, R15 ;  /* 0x0000000f0a0a7220 */ /* 0x002fe20000400000 */
[C---:B------:R-:W-:Y:S01]  /*e660*/  FFMA R11, R68.reuse, 1.4426950216293334961, -R11 ;  /* 0x3fb8aa3b440b7823 */ /* 0x040fe2000000080b */
[----:B------:R-:W-:Y:S02]  /*e670*/  MOV R15, 0xffffffff ;  /* 0xffffffff000f7802 */ /* 0x000fe40000000f00 */
[----:B------:R-:W0:Y:S01]  /*e680*/  MUFU.EX2 R55, R55 ;  /* 0x0000003700377308 */ /* 0x000e220000000800 */
[----:B------:R-:W-:Y:S01]  /*e690*/  FFMA R68, R68, 1.925963033500011079e-08, R11 ;  /* 0x32a5706044447823 */ /* 0x000fe2000000000b */
[----:B---3--:R-:W-:-:S06]  /*e6a0*/  FMUL R8, R8, R13 ;  /* 0x0000000d08087220 */ /* 0x008fcc0000400000 */
        /* <DEDUP_REMOVED lines=40> */
.L_x_6364:
[----:B------:R-:W-:Y:S02]  /*e930*/  IMAD.MOV.U32 R12, RZ, RZ, 0x8 ;  /* 0x00000008ff0c7424 */ /* 0x000fe400078e00ff */
[----:B------:R-:W-:-:S05]  /*e940*/  FADD R51, R13, R14 ;  /* 0x0000000e0d337221 */ /* 0x000fca0000000000 */
[----:B------:R-:W-:-:S07]  /*e950*/  MOV R13, R51 ;  /* 0x00000033000d7202 */ /* 0x000fce0000000f00 */
[----:B------:R-:W-:Y:S05]  /*e960*/  WARPSYNC.COLLECTIVE R15, `(.L_x_6365) ;  /* 0x000000000f087348 */ /* 0x000fea0003c00000 */
[----:B------:R0:W1:Y:S02]  /*e970*/  SHFL.BFLY P6, R14, R13, R12, R11 ;  /* 0x0c00000c0d0e7389 */ /* 0x00006400000c000b */
[----:B01----:R-:W-:Y:S05]  /*e980*/  ENDCOLLECTIVE ;  /* 0x000000000000791b */ /* 0x003fea0003800000 */
.L_x_6365:
[----:B------:R-:W-:Y:S02]  /*e990*/  HFMA2 R12, -RZ, RZ, 0, 2.384185791015625e-07 ;  /* 0x00000004ff0c7431 */ /* 0x000fe400000001ff */
[----:B------:R-:W-:-:S05]  /*e9a0*/  FADD R52, R51, R14 ;  /* 0x0000000e33347221 */ /* 0x000fca0000000000 */
[----:B------:R-:W-:-:S07]  /*e9b0*/  MOV R13, R52 ;  /* 0x00000034000d7202 */ /* 0x000fce0000000f00 */
[----:B------:R-:W-:Y:S05]  /*e9c0*/  WARPSYNC.COLLECTIVE R15, `(.L_x_6366) ;  /* 0x000000000f087348 */ /* 0x000fea0003c00000 */
[----:B------:R0:W1:Y:S02]  /*e9d0*/  SHFL.BFLY P6, R14, R13, R12, R11 ;  /* 0x0c00000c0d0e7389 */ /* 0x00006400000c000b */
[----:B01----:R-:W-:Y:S05]  /*e9e0*/  ENDCOLLECTIVE ;  /* 0x000000000000791b */ /* 0x003fea0003800000 */
.L_x_6366:
[----:B------:R-:W-:Y:S01]  /*e9f0*/  MOV R12, 0x2 ;  /* 0x00000002000c7802 */ /* 0x000fe20000000f00 */
[----:B------:R-:W-:-:S04]  /*ea00*/  FADD R53, R52, R14 ;  /* 0x0000000e34357221 */ /* 0x000fc80000000000 */
[----:B------:R-:W-:-:S07]  /*ea10*/  IMAD.MOV.U32 R13, RZ, RZ, R53 ;  /* 0x000000ffff0d7224 */ /* 0x000fce00078e0035 */
[----:B------:R-:W-:Y:S05]  /*ea20*/  WARPSYNC.COLLECTIVE R15, `(.L_x_6367) ;  /* 0x000000000f087348 */ /* 0x000fea0003c00000 */
[----:B------:R0:W1:Y:S02]  /*ea30*/  SHFL.BFLY P6, R14, R13, R12, R11 ;  /* 0x0c00000c0d0e7389 */ /* 0x00006400000c000b */
[----:B01----:R-:W-:Y:S05]  /*ea40*/  ENDCOLLECTIVE ;  /* 0x000000000000791b */ /* 0x003fea0003800000 */
.L_x_6367:
[----:B------:R-:W-:Y:S02]  /*ea50*/  IMAD.MOV.U32 R12, RZ, RZ, 0x1 ;  /* 0x00000001ff0c7424 */ /* 0x000fe400078e00ff */
[----:B------:R-:W-:-:S05]  /*ea60*/  FADD R54, R53, R14 ;  /* 0x0000000e35367221 */ /* 0x000fca0000000000 */
[----:B------:R-:W-:-:S07]  /*ea70*/  MOV R13, R54 ;  /* 0x00000036000d7202 */ /* 0x000fce0000000f00 */
[----:B------:R-:W-:Y:S05]  /*ea80*/  WARPSYNC.COLLECTIVE R15, `(.L_x_6368) ;  /* 0x000000000f087348 */ /* 0x000fea0003c00000 */
[----:B------:R0:W1:Y:S02]  /*ea90*/  SHFL.BFLY P6, R14, R13, R12, R11 ;  /* 0x0c00000c0d0e7389 */ /* 0x00006400000c000b */
[----:B01----:R-:W-:Y:S05]  /*eaa0*/  ENDCOLLECTIVE ;  /* 0x000000000000791b */ /* 0x003fea0003800000 */
.L_x_6368:
[----:B------:R-:W-:Y:S05]  /*eab0*/  BRA `(.L_x_6369) ;  /* 0xffffffb400087947 */ /* 0x000fea000383ffff */
        .weak           $__internal_99_$__cuda_sm3x_div_rn_noftz_f32_slowpath
        .type           $__internal_99_$__cuda_sm3x_div_rn_noftz_f32_slowpath,@function
        .size           $__internal_99_$__cuda_sm3x_div_rn_noftz_f32_slowpath,(.L_x_37476 - $__internal_99_$__cuda_sm3x_div_rn_noftz_f32_slowpath)
$__internal_99_$__cuda_sm3x_div_rn_noftz_f32_slowpath:
[----:B------:R-:W-:Y:S01]  /*eac0*/  SHF.R.U32.HI R72, RZ, 0x17, R54 ;  /* 0x00000017ff487819 */ /* 0x000fe20000011636 */
[----:B------:R-:W-:Y:S01]  /*ead0*/  BSSY.RECONVERGENT B1, `(.L_x_6370) ;  /* 0x0000064000017945 */ /* 0x000fe20003800200 */
[----:B------:R-:W-:Y:S02]  /*eae0*/  SHF.R.U32.HI R73, RZ, 0x17, R11 ;  /* 0x00000017ff497819 */ /* 0x000fe4000001160b */
[----:B------:R-:W-:Y:S02]  /*eaf0*/  LOP3.LUT R72, R72, 0xff, RZ, 0xc0, !PT ;  /* 0x000000ff48487812 */ /* 0x000fe400078ec0ff */
[----:B------:R-:W-:Y:S02]  /*eb00*/  LOP3.LUT R73, R73, 0xff, RZ, 0xc0, !PT ;  /* 0x000000ff49497812 */ /* 0x000fe400078ec0ff */
[----:B------:R-:W-:-:S04]  /*eb10*/  IADD3 R55, PT, PT, R72, -0x1, RZ ;  /* 0xffffffff48377810 */ /* 0x000fc80007ffe0ff */
[----:B------:R-:W-:Y:S02]  /*eb20*/  ISETP.GT.U32.AND P1, PT, R55, 0xfd, PT ;  /* 0x000000fd3700780c */ /* 0x000fe40003f24070 */
[----:B------:R-:W-:-:S04]  /*eb30*/  IADD3 R55, PT, PT, R73, -0x1, RZ ;  /* 0xffffffff49377810 */ /* 0x000fc80007ffe0ff */
        /* <DEDUP_REMOVED lines=20> */
[----:B------:R-:W-:Y:S02]  /*ec80*/  ISETP.GE.AND P1, PT, R55, RZ, PT ;  /* 0x000000ff3700720c */ /* 0x000fe40003f26270 */
[----:B------:R-:W-:-:S04]  /*ec90*/  IADD3 R55, PT, PT, R72, -0x1, RZ ;  /* 0xffffffff48377810 */ /* 0x000fc80007ffe0ff */
[----:B------:R-:W-:-:S07]  /*eca0*/  ISETP.GE.AND P2, PT, R55, RZ, PT ;  /* 0x000000ff3700720c */ /* 0x000fce0003f46270 */
[----:B------:R-:W-:Y:S01]  /*ecb0*/  @P1 IMAD.MOV.U32 R55, RZ, RZ, RZ ;  /* 0x000000ffff371224 */ /* 0x000fe200078e00ff */
[----:B------:R-:W-:Y:S01]  /*ecc0*/  @!P1 MOV R55, 0xffffffc0 ;  /* 0xffffffc000379802 */ /* 0x000fe20000000f00 */
[----:B------:R-:W-:-:S04]  /*ecd0*/  @!P1 FFMA R11, R11, 1.84467440737095516160e+19, RZ ;  /* 0x5f8000000b0b9823 */ /* 0x000fc800000000ff */
[----:B------:R-:W-:Y:S01]  /*ece0*/  @!P2 FFMA R54, R54, 1.84467440737095516160e+19, RZ ;  /* 0x5f8000003636a823 */ /* 0x000fe200000000ff */
[----:B------:R-:W-:-:S07]  /*ecf0*/  @!P2 IADD3 R55, PT, PT, R55, 0x40, RZ ;  /* 0x000000403737a810 */ /* 0x000fce0007ffe0ff */
.L_x_6371:
        /* <DEDUP_REMOVED lines=39> */
[----:B------:R-:W-:Y:S02]  /*ef70*/  SHF.L.U32 R55, R72, R55, RZ ;  /* 0x0000003748377219 */ /* 0x000fe400000006ff */
        /* <DEDUP_REMOVED lines=11> */
.L_x_6378:
[----:B------:R-:W-:-:S04]  /*f030*/  LOP3.LUT R54, R54, 0x80000000, RZ, 0xc0, !PT ;  /* 0x8000000036367812 */ /* 0x000fc800078ec0ff */
[----:B------:R-:W-:Y:S01]  /*f040*/  LOP3.LUT R54, R54, 0x7f800000, RZ, 0xfc, !PT ;  /* 0x7f80000036367812 */ /* 0x000fe200078efcff */
[----:B------:R-:W-:Y:S06]  /*f050*/  BRA `(.L_x_6379) ;  /* 0x0000000000047947 */ /* 0x000fec0003800000 */
.L_x_6377:
[----:B------:R-:W-:-:S07]  /*f060*/  LEA R54, R55, R54, 0x17 ;  /* 0x0000003637367211 */ /* 0x000fce00078eb8ff */
.L_x_6379:
[----:B------:R-:W-:Y:S05]  /*f070*/  BSYNC.RECONVERGENT B2 ;  /* 0x0000000000027941 */ /* 0x000fea0003800200 */
.L_x_6376:
[----:B------:R-:W-:Y:S05]  /*f080*/  BRA `(.L_x_6380) ;  /* 0x0000000000207947 */ /* 0x000fea0003800000 */
.L_x_6375:
[----:B------:R-:W-:-:S04]  /*f090*/  LOP3.LUT R54, R54, 0x80000000, R11, 0x48, !PT ;  /* 0x8000000036367812 */ /* 0x000fc800078e480b */
[----:B------:R-:W-:Y:S01]  /*f0a0*/  LOP3.LUT R54, R54, 0x7f800000, RZ, 0xfc, !PT ;  /* 0x7f80000036367812 */ /* 0x000fe200078efcff */
[----:B------:R-:W-:Y:S06]  /*f0b0*/  BRA `(.L_x_6380) ;  /* 0x0000000000147947 */ /* 0x000fec0003800000 */
.L_x_6374:
[----:B------:R-:W-:Y:S01]  /*f0c0*/  LOP3.LUT R54, R54, 0x80000000, R11, 0x48, !PT ;  /* 0x8000000036367812 */ /* 0x000fe200078e480b */
[----:B------:R-:W-:Y:S06]  /*f0d0*/  BRA `(.L_x_6380) ;  /* 0x00000000000c7947 */ /* 0x000fec0003800000 */
.L_x_6373:
[----:B------:R-:W0:Y:S01]  /*f0e0*/  MUFU.RSQ R54, -QNAN ;  /* 0xffc0000000367908 */ /* 0x000e220000001400 */
[----:B------:R-:W-:Y:S05]  /*f0f0*/  BRA `(.L_x_6380) ;  /* 0x0000000000047947 */ /* 0x000fea0003800000 */
.L_x_6372:
[----:B------:R-:W-:-:S07]  /*f100*/  FADD.FTZ R54, R11, R54 ;  /* 0x000000360b367221 */ /* 0x000fce0000010000 */
.L_x_6380:
[----:B------:R-:W-:Y:S05]  /*f110*/  BSYNC.RECONVERGENT B1 ;  /* 0x0000000000017941 */ /* 0x000fea0003800200 */
.L_x_6370:
[----:B------:R-:W-:Y:S02]  /*f120*/  HFMA2 R55, -RZ, RZ, 0, 0 ;  /* 0x00000000ff377431 */ /* 0x000fe400000001ff */
[----:B0-----:R-:W-:Y:S01]  /*f130*/  IMAD.MOV.U32 R11, RZ, RZ, R54 ;  /* 0x000000ffff0b7224 */ /* 0x001fe200078e0036 */
[----:B------:R-:W-:-:S04]  /*f140*/  MOV R54, R70 ;  /* 0x0000004600367202 */ /* 0x000fc80000000f00 */
[----:B------:R-:W-:Y:S05]  /*f150*/  RET.REL.NODEC R54 `(_Z15SoftmaxWarpImplI22BroadcastScaleMaskLoadIffbLm4EiE11DirectStoreIffEfLi2ELi32ELi32ELi1ELb1EL9Algorithm0EEvT_T0_ll) ;  /* 0xffffff0c36a87950 */ /* 0x000fea0003c3ffff */
.L_x_6381:
        /* <DEDUP_REMOVED lines=10> */
.L_x_37476:


//--------------------- .text._Z15SoftmaxWarpImplI22BroadcastScaleMaskLoadIffbLm4EiE11DirectStoreIffEfLi2ELi32ELi32ELi1ELb0EL9Algorithm0EEvT_T0_ll --------------------------
	.section	.text._Z15SoftmaxWarpImplI22BroadcastScaleMaskLoadIffbLm4EiE11DirectStoreIffEfLi2ELi32ELi32ELi1ELb0EL9Algorithm0EEvT_T0_ll,"ax",@progbits
	.align	128
        .global         _Z15SoftmaxWarpImplI22BroadcastScaleMaskLoadIffbLm4EiE11DirectStoreIffEfLi2ELi32ELi32ELi1ELb0EL9Algorithm0EEvT_T0_ll
        .type           _Z15SoftmaxWarpImplI22BroadcastScaleMaskLoadIffbLm4EiE11DirectStoreIffEfLi2ELi32ELi32ELi1ELb0EL9Algorithm0EEvT_T0_ll,@function
        .size           _Z15SoftmaxWarpImplI22BroadcastScaleMaskLoadIffbLm4EiE11DirectStoreIffEfLi2ELi32ELi32ELi1ELb0EL9Algorithm0EEvT_T0_ll,(.L_x_37477 - _Z15SoftmaxWarpImplI22BroadcastScaleMaskLoadIffbLm4EiE11DirectStoreIffEfLi2ELi32ELi32ELi1ELb0EL9Algorithm0EEvT_T0_ll)
        .other          _Z15SoftmaxWarpImplI22BroadcastScaleMaskLoadIffbLm4EiE11DirectStoreIffEfLi2ELi32ELi32ELi1ELb0EL9Algorithm0EEvT_T0_ll,@"STO_CUDA_ENTRY STV_DEFAULT"
_Z15SoftmaxWarpImplI22BroadcastScaleMaskLoadIffbLm4EiE11DirectStoreIffEfLi2ELi32ELi32ELi1ELb0EL9Algorithm0EEvT_T0_ll:
.text._Z15SoftmaxWarpImplI22BroadcastScaleMaskLoadIffbLm4EiE11DirectStoreIffEfLi2ELi32ELi32ELi1ELb0EL9Algorithm0EEvT_T0_ll:
        /* <DEDUP_REMOVED lines=29> */
.L_x_6382:
        /* <DEDUP_REMOVED lines=12> */
[----:B0-----:R-:W-:-:S07]  /*0290*/  IMAD.SHL.U32 R44, R44, 0x2, RZ ;  /* 0x000000022c2c7824 */ /* 0x001fce00078e00ff */
.L_x_6449:
[----:B------:R-:W-:Y:S01]  /*02a0*/  IABS R0, UR51 ;  /* 0x0000003300007c13 */ /* 0x000fe20008000000 */
[----:B--2---:R-:W-:Y:S01]  /*02b0*/  IMAD R17, R45, UR50, R44 ;  /* 0x000000322d117c24 */ /* 0x004fe2000f8e022c */
[----:B------:R-:W-:Y:S01]  /*02c0*/  IABS R3, UR52 ;  /* 0x0000003400037c13 */ /* 0x000fe20008000000 */
[----:B------:R-:W-:Y:S01]  /*02d0*/  UMOV UR4, URZ ;  /* 0x000000ff00047c82 */ /* 0x000fe20008000000 */
[----:B------:R-:W-:Y:S01]  /*02e0*/  R2UR UR11, R0 ;  /* 0x00000000000b72ca */ /* 0x000fe200000e0000 */
[----:B------:R-:W0:Y:S01]  /*02f0*/  LDC.64 R12, c[0x0][0x390] ;  /* 0x0000e400ff0c7b82 */ /* 0x000e220000000a00 */
[----:B------:R-:W-:Y:S01]  /*0300*/  R2UR UR10, R3 ;  /* 0x00000000030a72ca */ /* 0x000fe200000e0000 */
[----:B------:R-:W-:Y:S01]  /*0310*/  UISETP.NE.U32.AND UP0, UPT, UR36, 0x1, UPT ;  /* 0x000000012400788c */ /* 0x000fe2000bf05070 */
[----:B------:R-:W-:Y:S01]  /*0320*/  LOP3.LUT R19, RZ, UR51, RZ, 0x33, !PT ;  /* 0x00000033ff137c12 */ /* 0x000fe2000f8e33ff */
[----:B------:R-:W-:Y:S01]  /*0330*/  UISETP.NE.U32.AND UP1, UPT, UR38, 0x1, UPT ;  /* 0x000000012600788c */ /* 0x000fe2000bf25070 */
[----:B------:R-:W-:Y:S01]  /*0340*/  ISETP.NE.AND P5, PT, RZ, UR52, PT ;  /* 0x00000034ff007c0c */ /* 0x000fe2000bfa5270 */
[----:B------:R-:W-:Y:S01]  /*0350*/  UISETP.NE.AND.EX UP0, UPT, UR37, URZ, UPT, UP0 ;  /* 0x000000ff2500728c */ /* 0x000fe2000bf05300 */
[----:B------:R-:W-:Y:S01]  /*0360*/  LOP3.LUT R11, RZ, UR52, RZ, 0x33, !PT ;  /* 0x00000034ff0b7c12 */ /* 0x000fe2000f8e33ff */
[----:B------:R-:W2:Y:S01]  /*0370*/  LDC.64 R8, c[0x0][0x398] ;  /* 0x0000e600ff087b82 */ /* 0x000ea20000000a00 */
[----:B------:R-:W-:Y:S01]  /*0380*/  UISETP.NE.AND.EX UP1, UPT, UR39, URZ, UPT, UP1 ;  /* 0x000000ff2700728c */ /* 0x000fe2000bf25310 */
[----:B-1----:R-:W-:-:S02]  /*0390*/  R2UR UR14, R38 ;  /* 0x00000000260e72ca */ /* 0x002fc400000e0000 */
[----:B------:R-:W1:Y:S01]  /*03a0*/  I2F.RP R0, UR11 ;  /* 0x0000000b00007d06 */ /* 0x000e620008209400 */
[----:B------:R-:W-:Y:S02]  /*03b0*/  R2UR UR15, R39 ;  /* 0x00000000270f72ca */ /* 0x000fe400000e0000 */
[----:B------:R-:W-:-:S05]  /*03c0*/  PLOP3.LUT P6, PT, PT, PT, UP1, 0x40, 0x4 ;  /* 0x000000000004781c */ /* 0x000fca0003fce818 */
[----:B------:R-:W3:Y:S01]  /*03d0*/  I2F.RP R3, UR10 ;  /* 0x0000000a00037d06 */ /* 0x000ee20008209400 */
[----:B0-----:R-:W-:-:S07]  /*03e0*/  ISETP.NE.U32.AND P4, PT, R12, 0x1, PT ;  /* 0x000000010c00780c */ /* 0x001fce0003f85070 */
[----:B-1----:R-:W0:Y:S01]  /*03f0*/  MUFU.RCP R0, R0 ;  /* 0x0000000000007308 */ /* 0x002e220000001000 */
[----:B------:R-:W-:-:S07]  /*0400*/  ISETP.NE.AND.EX P4, PT, R13, RZ, PT, P4 ;  /* 0x000000ff0d00720c */ /* 0x000fce0003f85340 */
[----:B---3--:R-:W1:Y:S01]  /*0410*/  MUFU.RCP R3, R3 ;  /* 0x0000000300037308 */ /* 0x008e620000001000 */
[----:B0-----:R-:W-:-:S07]  /*0420*/  IADD3 R2, PT, PT, R0, 0xffffffe, RZ ;  /* 0x0ffffffe00027810 */ /* 0x001fce0007ffe0ff */
[----:B------:R-:W0:Y:S01]  /*0430*/  F2I.FTZ.U32.TRUNC.NTZ R2, R2 ;  /* 0x0000000200027305 */ /* 0x000e22000021f000 */
[----:B-1----:R-:W-:-:S07]  /*0440*/  IADD3 R4, PT, PT, R3, 0xffffffe, RZ ;  /* 0x0ffffffe03047810 */ /* 0x002fce0007ffe0ff */
        /* <DEDUP_REMOVED lines=8> */
[----:B------:R-:W-:-:S04]  /*04d0*/  IMAD.MOV R5, RZ, RZ, -R0 ;  /* 0x000000ffff057224 */ /* 0x000fc800078e0a00 */
[----:B------:R-:W-:Y:S01]  /*04e0*/  IMAD R2, R5, UR11, R2 ;  /* 0x0000000b05027c24 */ /* 0x000fe2000f8e0202 */
[----:B------:R-:W-:-:S04]  /*04f0*/  UIADD3 UR8, UPT, UPT, URZ, -UR5, URZ ;  /* 0x80000005ff087290 */ /* 0x000fc8000fffe0ff */
[----:B------:R-:W-:Y:S01]  /*0500*/  ISETP.LT.U32.AND P1, PT, R2, UR11, PT ;  /* 0x0000000b02007c0c */ /* 0x000fe2000bf21070 */
[----:B------:R-:W-:-:S04]  /*0510*/  UIMAD UR8, UR8, UR10, URZ ;  /* 0x0000000a080872a4 */ /* 0x000fc8000f8e02ff */
[----:B------:R-:W-:-:S08]  /*0520*/  UIMAD.WIDE.U32 UR8, UR5, UR8, UR4 ;  /* 0x00000008050872a5 */ /* 0x000fd0000f8e0004 */
[----:B------:R-:W-:Y:S01]  /*0530*/  @!P1 VIADD R2, R2, -UR11 ;  /* 0x8000000b02029c36 */ /* 0x000fe20008000000 */
[----:B------:R-:W-:Y:S02]  /*0540*/  @!P1 IADD3 R0, PT, PT, R0, 0x1, RZ ;  /* 0x0000000100009810 */ /* 0x000fe40007ffe0ff */
[----:B------:R-:W-:Y:S02]  /*0550*/  ISETP.NE.AND P1, PT, RZ, UR51, PT ;  /* 0x00000033ff007c0c */ /* 0x000fe4000bf25270 */
[----:B------:R-:W-:Y:S02]  /*0560*/  ISETP.GE.U32.AND P0, PT, R2, UR11, PT ;  /* 0x0000000b02007c0c */ /* 0x000fe4000bf06070 */
[----:B------:R-:W-:-:S04]  /*0570*/  LOP3.LUT R2, R17, UR51, RZ, 0x3c, !PT ;  /* 0x0000003311027c12 */ /* 0x000fc8000f8e3cff */
[----:B------:R-:W-:Y:S02]  /*0580*/  ISETP.GE.AND P2, PT, R2, RZ, PT ;  /* 0x000000ff0200720c */ /* 0x000fe40003f46270 */
[----:B------:R-:W-:-:S04]  /*0590*/  IABS R2, UR53 ;  /* 0x0000003500027c13 */ /* 0x000fc80008000000 */
[----:B------:R-:W-:Y:S01]  /*05a0*/  R2UR UR12, R2 ;  /* 0x00000000020c72ca */ /* 0x000fe200000e0000 */
[----:B------:R-:W-:-:S06]  /*05b0*/  @P0 VIADD R0, R0, 0x1 ;  /* 0x0000000100000836 */ /* 0x000fcc0000000000 */
[----:B------:R-:W-:-:S04]  /*05c0*/  @!P2 IADD3 R0, PT, PT, -R0, RZ, RZ ;  /* 0x000000ff0000a210 */ /* 0x000fc80007ffe1ff */
[----:B------:R-:W-:Y:S02]  /*05d0*/  SEL R6, R19, R0, !P1 ;  /* 0x0000000013067207 */ /* 0x000fe40004800000 */
[----:B------:R-:W0:Y:S03]  /*05e0*/  I2F.RP R3, UR12 ;  /* 0x0000000c00037d06 */ /* 0x000e260008209400 */
[----:B------:R-:W-:-:S04]  /*05f0*/  IMAD.MOV R0, RZ, RZ, -R6 ;  /* 0x000000ffff007224 */ /* 0x000fc800078e0a06 */
[----:B------:R-:W-:-:S05]  /*0600*/  IMAD R7, R0, UR51, R17 ;  /* 0x0000003300077c24 */ /* 0x000fca000f8e0211 */
[----:B------:R-:W-:Y:S01]  /*0610*/  IABS R2, R7 ;  /* 0x0000000700027213 */ /* 0x000fe20000000000 */
[----:B0-----:R-:W0:Y:S04]  /*0620*/  MUFU.RCP R3, R3 ;  /* 0x0000000300037308 */ /* 0x001e280000001000 */
[----:B------:R-:W-:-:S05]  /*0630*/  IMAD.HI.U32 R0, R2, UR9, RZ ;  /* 0x0000000902007c27 */ /* 0x000fca000f8e00ff */
[----:B------:R-:W-:-:S05]  /*0640*/  IADD3 R5, PT, PT, -R0, RZ, RZ ;  /* 0x000000ff00057210 */ /* 0x000fca0007ffe1ff */
[----:B------:R-:W-:-:S05]  /*0650*/  IMAD R2, R5, UR10, R2 ;  /* 0x0000000a05027c24 */ /* 0x000fca000f8e0202 */
[----:B------:R-:W-:Y:S01]  /*0660*/  ISETP.LT.U32.AND P2, PT, R2, UR10, PT ;  /* 0x0000000a02007c0c */ /* 0x000fe2000bf41070 */
[----:B0-----:R-:W-:-:S06]  /*0670*/  VIADD R4, R3, 0xffffffe ;  /* 0x0ffffffe03047836 */ /* 0x001fcc0000000000 */
[----:B------:R-:W0:Y:S06]  /*0680*/  F2I.FTZ.U32.TRUNC.NTZ R4, R4 ;  /* 0x0000000400047305 */ /* 0x000e2c000021f000 */
[----:B------:R-:W-:Y:S01]  /*0690*/  @!P2 IADD3 R2, PT, PT, R2, -UR10, RZ ;  /* 0x8000000a0202ac10 */ /* 0x000fe2000fffe0ff */
[----:B------:R-:W-:-:S03]  /*06a0*/  @!P2 VIADD R0, R0, 0x1 ;  /* 0x000000010000a836 */ /* 0x000fc60000000000 */
[----:B------:R-:W-:Y:S02]  /*06b0*/  ISETP.GE.U32.AND P0, PT, R2, UR10, PT ;  /* 0x0000000a02007c0c */ /* 0x000fe4000bf06070 */
[----:B------:R-:W-:Y:S02]  /*06c0*/  LOP3.LUT R2, R7, UR52, RZ, 0x3c, !PT ;  /* 0x0000003407027c12 */ /* 0x000fe4000f8e3cff */
[----:B0-----:R-:W-:Y:S02]  /*06d0*/  R2UR UR5, R4 ;  /* 0x00000000040572ca */ /* 0x001fe400000e0000 */
[----:B------:R-:W-:Y:S02]  /*06e0*/  ISETP.GE.AND P3, PT, R2, RZ, PT ;  /* 0x000000ff0200720c */ /* 0x000fe40003f66270 */
[----:B------:R-:W-:-:S05]  /*06f0*/  SEL R4, R6, RZ, P4 ;  /* 0x000000ff06047207 */ /* 0x000fca0002000000 */
[----:B------:R-:W-:Y:S01]  /*0700*/  @P0 IADD3 R0, PT, PT, R0, 0x1, RZ ;  /* 0x0000000100000810 */ /* 0x000fe20007ffe0ff */
[----:B------:R-:W-:-:S03]  /*0710*/  IMAD R4, R4, UR40, RZ ;  /* 0x0000002804047c24 */ /* 0x000fc6000f8e02ff */
[----:B------:R-:W-:Y:S02]  /*0720*/  UIADD3 UR6, UPT, UPT, URZ, -UR5, URZ ;  /* 0x80000005ff067290 */ /* 0x000fe4000fffe0ff */
[----:B------:R-:W-:Y:S02]  /*0730*/  @!P3 IMAD.MOV R0, RZ, RZ, -R0 ;  /* 0x000000ffff00b224 */ /* 0x000fe400078e0a00 */
[----:B------:R-:W-:-:S03]  /*0740*/  UIMAD UR6, UR6, UR12, URZ ;  /* 0x0000000c060672a4 */ /* 0x000fc6000f8e02ff */
[----:B------:R-:W-:Y:S01]  /*0750*/  SEL R5, R11, R0, !P5 ;  /* 0x000000000b057207 */ /* 0x000fe20006800000 */
[----:B------:R-:W-:-:S03]  /*0760*/  UIMAD.WIDE.U32 UR4, UR5, UR6, UR4 ;  /* 0x00000006050472a5 */ /* 0x000fc6000f8e0004 */
        /* <DEDUP_REMOVED lines=8> */
[----:B------:R-:W-:Y:S01]  /*07f0*/  @!P2 VIADD R0, R0, 0x1 ;  /* 0x000000010000a836 */ /* 0x000fe20000000000 */
[----:B--2---:R-:W-:Y:S02]  /*0800*/  ISETP.NE.U32.AND P2, PT, R8, 0x1, PT ;  /* 0x000000010800780c */ /* 0x004fe40003f45070 */
[----:B------:R-:W-:Y:S02]  /*0810*/  ISETP.GE.U32.AND P0, PT, R2, UR12, PT ;  /* 0x0000000c02007c0c */ /* 0x000fe4000bf06070 */
[----:B------:R-:W-:Y:S02]  /*0820*/  LOP3.LUT R2, R7, UR53, RZ, 0x3c, !PT ;  /* 0x0000003507027c12 */ /* 0x000fe4000f8e3cff */
[----:B------:R-:W-:Y:S02]  /*0830*/  ISETP.NE.AND.EX P2, PT, R9, RZ, PT, P2 ;  /* 0x000000ff0900720c */ /* 0x000fe40003f45320 */
[----:B------:R-:W-:-:S02]  /*0840*/  ISETP.GE.AND P3, PT, R2, RZ, PT ;  /* 0x000000ff0200720c */ /* 0x000fc40003f66270 */
[----:B------:R-:W-:-:S05]  /*0850*/  SEL R5, R5, RZ, P2 ;  /* 0x000000ff05057207 */ /* 0x000fca0001000000 */
[----:B------:R-:W-:Y:S01]  /*0860*/  @P0 IADD3 R0, PT, PT, R0, 0x1, RZ ;  /* 0x0000000100000810 */ /* 0x000fe20007ffe0ff */
[----:B------:R-:W-:Y:S01]  /*0870*/  IMAD R4, R5, UR41, R4 ;  /* 0x0000002905047c24 */ /* 0x000fe2000f8e0204 */
[----:B------:R-:W-:-:S03]  /*0880*/  ISETP.NE.AND P0, PT, RZ, UR53, PT ;  /* 0x00000035ff007c0c */ /* 0x000fc6000bf05270 */
[----:B------:R-:W-:Y:S01]  /*0890*/  IMAD.MOV.U32 R3, RZ, RZ, R0 ;  /* 0x000000ffff037224 */ /* 0x000fe200078e0000 */
[----:B------:R-:W-:-:S04]  /*08a0*/  LOP3.LUT R0, RZ, UR53, RZ, 0x33, !PT ;  /* 0x00000035ff007c12 */ /* 0x000fc8000f8e33ff */
[----:B------:R-:W-:Y:S02]  /*08b0*/  @!P3 IADD3 R3, PT, PT, -R3, RZ, RZ ;  /* 0x000000ff0303b210 */ /* 0x000fe40007ffe1ff */
[----:B------:R-:W-:Y:S02]  /*08c0*/  PLOP3.LUT P3, PT, PT, PT, UP0, 0x40, 0x4 ;  /* 0x000000000004781c */ /* 0x000fe40003f6e808 */
[----:B------:R-:W-:-:S05]  /*08d0*/  SEL R3, R0, R3, !P0 ;  /* 0x0000000300037207 */ /* 0x000fca0004000000 */
[----:B------:R-:W-:Y:S01]  /*08e0*/  IMAD.MOV R2, RZ, RZ, -R3 ;  /* 0x000000ffff027224 */ /* 0x000fe200078e0a03 */
[----:B------:R-:W-:-:S03]  /*08f0*/  SEL R3, R3, RZ, !P3 ;  /* 0x000000ff03037207 */ /* 0x000fc60005800000 */
[----:B------:R-:W-:Y:S02]  /*0900*/  IMAD R2, R2, UR53, R7 ;  /* 0x0000003502027c24 */ /* 0x000fe4000f8e0207 */
[----:B------:R-:W0:Y:S01]  /*0910*/  LDC.64 R6, c[0x0][0x388] ;  /* 0x0000e200ff067b82 */ /* 0x000e220000000a00 */
[----:B------:R-:W-:Y:S02]  /*0920*/  IMAD R3, R3, UR42, R4 ;  /* 0x0000002a03037c24 */ /* 0x000fe4000f8e0204 */
[----:B------:R-:W-:-:S05]  /*0930*/  SEL R2, R2, RZ, !P6 ;  /* 0x000000ff02027207 */ /* 0x000fca0007000000 */
[----:B------:R-:W-:-:S05]  /*0940*/  IMAD R2, R2, UR43, R3 ;  /* 0x0000002b02027c24 */ /* 0x000fca000f8e0203 */
[----:B------:R-:W-:-:S04]  /*0950*/  LEA.HI R2, R2, R2, RZ, 0x1 ;  /* 0x0000000202027211 */ /* 0x000fc800078f08ff */
[----:B------:R-:W-:-:S05]  /*0960*/  SHF.R.S32.HI R3, RZ, 0x1, R2 ;  /* 0x00000001ff037819 */ /* 0x000fca0000011402 */
[----:B0-----:R-:W-:-:S05]  /*0970*/  IMAD.WIDE R2, R3, 0x2, R6 ;  /* 0x0000000203027825 */ /* 0x001fca00078e0206 */
[----:B------:R0:W2:Y:S01]  /*0980*/  LDG.E.U16 R29, desc[UR14][R2.64] ;  /* 0x0000000e021d7981 */ /* 0x0000a2000c1e1500 */
[----:B------:R-:W-:-:S04]  /*0990*/  IADD3 R10, PT, PT, R17, 0x40, RZ ;  /* 0x00000040110a7810 */ /* 0x000fc80007ffe0ff */
        /* <DEDUP_REMOVED lines=10> */
[----:B------:R-:W-:-:S06]  /*0a40*/  @P3 IADD3 R4, PT, PT, R4, 0x1, RZ ;  /* 0x0000000104043810 */ /* 0x000fcc0007ffe0ff */
[----:B------:R-:W-:-:S05]  /*0a50*/  @!P6 IMAD.MOV R4, RZ, RZ, -R4 ;  /* 0x000000ffff04e224 */ /* 0x000fca00078e0a04 */
[----:B------:R-:W-:-:S04]  /*0a60*/  SEL R9, R19, R4, !P1 ;  /* 0x0000000413097207 */ /* 0x000fc80004800000 */
[----:B0-----:R-:W-:-:S05]  /*0a70*/  IADD3 R3, PT, PT, -R9, RZ, RZ ;  /* 0x000000ff09037210 */ /* 0x001fca0007ffe1ff */
        /* <DEDUP_REMOVED lines=14> */
[----:B------:R-:W-:-:S05]  /*0b60*/  IADD3 R2, PT, PT, -R15, RZ, RZ ;  /* 0x000000ff0f027210 */ /* 0x000fca0007ffe1ff */
[----:B------:R-:W-:-:S05]  /*0b70*/  IMAD R21, R2, UR52, R5 ;  /* 0x0000003402157c24 */ /* 0x000fca000f8e0205 */
[----:B------:R-:W-:-:S05]  /*0b80*/  IABS R8, R21 ;  /* 0x0000001500087213 */ /* 0x000fca0000000000 */
[----:B------:R-:W-:-:S04]  /*0b90*/  IMAD.HI.U32 R5, R8, UR5, RZ ;  /* 0x0000000508057c27 */ /* 0x000fc8000f8e00ff */
[----:B------:R-:W-:-:S04]  /*0ba0*/  IMAD.MOV R3, RZ, RZ, -R5 ;  /* 0x000000ffff037224 */ /* 0x000fc800078e0a05 */
[----:B------:R-:W-:Y:S02]  /*0bb0*/  IMAD R8, R3, UR12, R8 ;  /* 0x0000000c03087c24 */ /* 0x000fe4000f8e0208 */
[----:B------:R-:W0:Y:S03]  /*0bc0*/  LDC.64 R2, c[0x0][0x380] ;  /* 0x0000e000ff027b82 */ /* 0x000e260000000a00 */
[----:B------:R-:W-:-:S13]  /*0bd0*/  ISETP.LT.U32.AND P3, PT, R8, UR12, PT ;  /* 0x0000000c08007c0c */ /* 0x000fda000bf61070 */
[----:B------:R-:W-:Y:S01]  /*0be0*/  @!P3 VIADD R8, R8, -UR12 ;  /* 0x8000000c0808bc36 */ /* 0x000fe20008000000 */
[----:B------:R-:W-:-:S04]  /*0bf0*/  @!P3 IADD3 R5, PT, PT, R5, 0x1, RZ ;  /* 0x000000010505b810 */ /* 0x000fc80007ffe0ff */
[----:B------:R-:W-:-:S13]  /*0c00*/  ISETP.GE.U32.AND P3, PT, R8, UR12, PT ;  /* 0x0000000c08007c0c */ /* 0x000fda000bf66070 */
[----:B------:R-:W-:Y:S02]  /*0c10*/  @P3 IADD3 R5, PT, PT, R5, 0x1, RZ ;  /* 0x0000000105053810 */ /* 0x000fe40007ffe0ff */
[----:B------:R-:W-:Y:S02]  /*0c20*/  SEL R8, R15, RZ, P2 ;  /* 0x000000ff0f087207 */ /* 0x000fe40001000000 */
[----:B--2---:R-:W-:-:S04]  /*0c30*/  PRMT R4, R29, 0x7771, RZ ;  /* 0x000077711d047816 */ /* 0x004fc800000000ff */
[----:B------:R-:W-:Y:S02]  /*0c40*/  ISETP.NE.AND P6, PT, R4, RZ, PT ;  /* 0x000000ff0400720c */ /* 0x000fe40003fc5270 */
[----:B------:R-:W-:-:S04]  /*0c50*/  LEA.HI R4, R17, R17, RZ, 0x1 ;  /* 0x0000001111047211 */ /* 0x000fc800078f08ff */
[----:B------:R-:W-:Y:S02]  /*0c60*/  SHF.R.S32.HI R13, RZ, 0x1, R4 ;  /* 0x00000001ff0d7819 */ /* 0x000fe40000011404 */
[----:B------:R-:W-:-:S03]  /*0c70*/  LOP3.LUT R4, R21, UR53, RZ, 0x3c, !PT ;  /* 0x0000003515047c12 */ /* 0x000fc6000f8e3cff */
[----:B0-----:R-:W-:Y:S02]  /*0c80*/  IMAD.WIDE R12, R13, 0x8, R2 ;  /* 0x000000080d0c7825 */ /* 0x001fe400078e0202 */
[----:B------:R-:W-:Y:S02]  /*0c90*/  @P6 R2UR UR14, R38 ;  /* 0x00000000260e62ca */ /* 0x000fe400000e0000 */
[----:B------:R-:W-:Y:S02]  /*0ca0*/  @P6 R2UR UR15, R39 ;  /* 0x00000000270f62ca */ /* 0x000fe400000e0000 */
[----:B------:R-:W-:-:S11]  /*0cb0*/  ISETP.GE.AND P3, PT, R4, RZ, PT ;  /* 0x000000ff0400720c */ /* 0x000fd60003f66270 */
[----:B------:R-:W2:Y:S01]  /*0cc0*/  @P6 LDG.E R22, desc[UR14][R12.64+0x4] ;  /* 0x0000040e0c166981 */ /* 0x000ea2000c1e1900 */
[----:B------:R-:W-:Y:S01]  /*0cd0*/  SEL R4, R9, RZ, P4 ;  /* 0x000000ff09047207 */ /* 0x000fe20002000000 */
[----:B------:R-:W-:Y:S01]  /*0ce0*/  @!P3 IMAD.MOV R5, RZ, RZ, -R5 ;  /* 0x000000ffff05b224 */ /* 0x000fe200078e0a05 */
[----:B------:R-:W-:Y:S02]  /*0cf0*/  PLOP3.LUT P3, PT, PT, PT, UP0, 0x40, 0x4 ;  /* 0x000000000004781c */ /* 0x000fe40003f6e808 */
[----:B------:R-:W-:Y:S01]  /*0d00*/  R2UR UR14, R38 ;  /* 0x00000000260e72ca */ /* 0x000fe200000e0000 */
[----:B------:R-:W-:Y:S01]  /*0d10*/  IMAD R9, R4, UR40, RZ ;  /* 0x0000002804097c24 */ /* 0x000fe2000f8e02ff */
[----:B------:R-:W-:Y:S02]  /*0d20*/  SEL R5, R0, R5, !P0 ;  /* 0x0000000500057207 */ /* 0x000fe40004000000 */
[----:B------:R-:W-:Y:S01]  /*0d30*/  R2UR UR15, R39 ;  /* 0x00000000270f72ca */ /* 0x000fe200000e0000 */
[----:B------:R-:W-:Y:S01]  /*0d40*/  IMAD R8, R8, UR41, R9 ;  /* 0x0000002908087c24 */ /* 0x000fe2000f8e0209 */
[----:B------:R-:W-:Y:S01]  /*0d50*/  IADD3 R14, PT, PT, -R5, RZ, RZ ;  /* 0x000000ff050e7210 */ /* 0x000fe20007ffe1ff */
[----:B------:R-:W-:Y:S01]  /*0d60*/  VIADD R9, R17, 0x80 ;  /* 0x0000008011097836 */ /* 0x000fe20000000000 */
[----:B------:R-:W-:-:S02]  /*0d70*/  SEL R5, R5, RZ, !P3 ;  /* 0x000000ff05057207 */ /* 0x000fc40005800000 */
[----:B------:R-:W-:Y:S01]  /*0d80*/  PLOP3.LUT P3, PT, PT, PT, UP1, 0x40, 0x4 ;  /* 0x000000000004781c */ /* 0x000fe20003f6e818 */
[----:B------:R-:W-:Y:S02]  /*0d90*/  IMAD R4, R14, UR53, R21 ;  /* 0x000000350e047c24 */ /* 0x000fe4000f8e0215 */
[----:B------:R-:W-:-:S03]  /*0da0*/  IMAD R5, R5, UR42, R8 ;  /* 0x0000002a05057c24 */ /* 0x000fc6000f8e0208 */
[----:B------:R-:W-:-:S05]  /*0db0*/  SEL R4, R4, RZ, !P3 ;  /* 0x000000ff04047207 */ /* 0x000fca0005800000 */
[----:B------:R-:W-:-:S05]  /*0dc0*/  IMAD R4, R4, UR43, R5 ;  /* 0x0000002b04047c24 */ /* 0x000fca000f8e0205 */
[----:B------:R-:W-:-:S04]  /*0dd0*/  LEA.HI R4, R4, R4, RZ, 0x1 ;  /* 0x0000000404047211 */ /* 0x000fc800078f08ff */
[----:B------:R-:W-:-:S05]  /*0de0*/  SHF.R.S32.HI R37, RZ, 0x1, R4 ;  /* 0x00000001ff257819 */ /* 0x000fca0000011404 */
[----:B------:R-:W-:-:S06]  /*0df0*/  IMAD.WIDE R36, R37, 0x2, R6 ;  /* 0x0000000225247825 */ /* 0x000fcc00078e0206 */
[----:B------:R-:W3:Y:S01]  /*0e00*/  LDG.E.U16 R36, desc[UR14][R36.64] ;  /* 0x0000000e24247981 */ /* 0x000ee2000c1e1500 */
[----:B------:R-:W-:Y:S01]  /*0e10*/  IABS R5, R9 ;  /* 0x0000000900057213 */ /* 0x000fe20000000000 */
[----:B------:R-:W0:Y:S01]  /*0e20*/  LDCU UR6, c[0x0][0x3f0] ;  /* 0x00007e00ff0677ac */ /* 0x000e220008000800 */
[----:B------:R-:W-:-:S03]  /*0e30*/  LEA.HI R10, R10, R10, RZ, 0x1 ;  /* 0x0000000a0a0a7211 */ /* 0x000fc600078f08ff */
[----:B------:R-:W-:Y:S01]  /*0e40*/  IMAD.HI.U32 R4, R5, UR7, RZ ;  /* 0x0000000705047c27 */ /* 0x000fe2000f8e00ff */
[----:B------:R-:W-:-:S04]  /*0e50*/  SHF.R.S32.HI R53, RZ, 0x1, R10 ;  /* 0x00000001ff357819 */ /* 0x000fc8000001140a */
[----:B------:R-:W-:Y:S01]  /*0e60*/  IADD3 R8, PT, PT, -R4, RZ, RZ ;  /* 0x000000ff04087210 */ /* 0x000fe20007ffe1ff */
[----:B------:R-:W-:-:S04]  /*0e70*/  IMAD.WIDE R52, R53, 0x8, R2 ;  /* 0x0000000835347825 */ /* 0x000fc800078e0202 */
[----:B------:R-:W-:Y:S02]  /*0e80*/  IMAD R5, R8, UR11, R5 ;  /* 0x0000000b08057c24 */ /* 0x000fe4000f8e0205 */
[----:B0-----:R-:W-:-:S03]  /*0e90*/  IMAD.U32 R30, RZ, RZ, UR6 ;  /* 0x00000006ff1e7e24 */ /* 0x001fc6000f8e00ff */
        /* <DEDUP_REMOVED lines=11> */
[----:B------:R-:W-:Y:S02]  /*0f50*/  IABS R5, R15 ;  /* 0x0000000f00057213 */ /* 0x000fe40000000000 */
[----:B------:R-:W-:-:S03]  /*0f60*/  LOP3.LUT R16, R15, UR52, RZ, 0x3c, !PT ;  /* 0x000000340f107c12 */ /* 0x000fc6000f8e3cff */
[----:B------:R-:W-:-:S05]  /*0f70*/  IMAD.HI.U32 R4, R5, UR9, RZ ;  /* 0x0000000905047c27 */ /* 0x000fca000f8e00ff */
[----:B------:R-:W-:-:S05]  /*0f80*/  IADD3 R8, PT, PT, -R4, RZ, RZ ;  /* 0x000000ff04087210 */ /* 0x000fca0007ffe1ff */
[----:B------:R-:W-:Y:S02]  /*0f90*/  IMAD R5, R8, UR10, R5 ;  /* 0x0000000a08057c24 */ /* 0x000fe4000f8e0205 */
[----:B------:R-:W-:-:S03]  /*0fa0*/  VIADD R8, R17, 0xc0 ;  /* 0x000000c011087836 */ /* 0x000fc60000000000 */
[----:B------:R-:W-:-:S13]  /*0fb0*/  ISETP.LT.U32.AND P3, PT, R5, UR10, PT ;  /* 0x0000000a05007c0c */ /* 0x000fda000bf61070 */
[----:B------:R-:W-:Y:S01]  /*0fc0*/  @!P3 IADD3 R5, PT, PT, R5, -UR10, RZ ;  /* 0x8000000a0505bc10 */ /* 0x000fe2000fffe0ff */
[----:B------:R-:W-:-:S03]  /*0fd0*/  @!P3 VIADD R4, R4, 0x1 ;  /* 0x000000010404b836 */ /* 0x000fc60000000000 */
[----:B------:R-:W-:Y:S02]  /*0fe0*/  ISETP.GE.U32.AND P3, PT, R5, UR10, PT ;  /* 0x0000000a05007c0c */ /* 0x000fe4000bf66070 */
[----:B------:R-:W-:-:S05]  /*0ff0*/  IABS R5, R8 ;  /* 0x0000000800057213 */ /* 0x000fca0000000000 */
[----:B------:R-:W-:-:S06]  /*1000*/  IMAD.HI.U32 R14, R5, UR7, RZ ;  /* 0x00000007050e7c27 */ /* 0x000fcc000f8e00ff */
[----:B------:R-:W-:Y:S02]  /*1010*/  @P3 IADD3 R4, PT, PT, R4, 0x1, RZ ;  /* 0x0000000104043810 */ /* 0x000fe40007ffe0ff */
[----:B------:R-:W-:Y:S01]  /*1020*/  ISETP.GE.AND P3, PT, R16, RZ, PT ;  /* 0x000000ff1000720c */ /* 0x000fe20003f66270 */
[----:B------:R-:W-:-:S04]  /*1030*/  IMAD.MOV R16, RZ, RZ, -R14 ;  /* 0x000000ffff107224 */ /* 0x000fc800078e0a0e */
[----:B------:R-:W-:-:S08]  /*1040*/  IMAD R5, R16, UR11, R5 ;  /* 0x0000000b10057c24 */ /* 0x000fd0000f8e0205 */
[----:B------:R-:W-:Y:S02]  /*1050*/  @!P3 IADD3 R4, PT, PT, -R4, RZ, RZ ;  /* 0x000000ff0404b210 */ /* 0x000fe40007ffe1ff */
[----:B------:R-:W-:Y:S02]  /*1060*/  ISETP.LT.U32.AND P3, PT, R5, UR11, PT ;  /* 0x0000000b05007c0c */ /* 0x000fe4000bf61070 */
[----:B------:R-:W-:-:S05]  /*1070*/  SEL R21, R11, R4, !P5 ;  /* 0x000000040b157207 */ /* 0x000fca0006800000 */
[----:B------:R-:W-:-:S04]  /*1080*/  IMAD.MOV R4, RZ, RZ, -R21 ;  /* 0x000000ffff047224 */ /* 0x000fc800078e0a15 */
[----:B------:R-:W-:Y:S02]  /*1090*/  IMAD R27, R4, UR52, R15 ;  /* 0x00000034041b7c24 */ /* 0x000fe4000f8e020f */
[----:B------:R-:W-:Y:S01]  /*10a0*/  @!P3 IADD3 R5, PT, PT, R5, -UR11, RZ ;  /* 0x8000000b0505bc10 */ /* 0x000fe2000fffe0ff */
[----:B------:R-:W-:Y:S02]  /*10b0*/  @!P3 VIADD R14, R14, 0x1 ;  /* 0x000000010e0eb836 */ /* 0x000fe40000000000 */
[----:B------:R-:W-:Y:S02]  /*10c0*/  IABS R18, R27 ;  /* 0x0000001b00127213 */ /* 0x000fe40000000000 */
[----:B------:R-:W-:Y:S02]  /*10d0*/  ISETP.GE.U32.AND P3, PT, R5, UR11, PT ;  /* 0x0000000b05007c0c */ /* 0x000fe4000bf66070 */
[----:B------:R-:W-:-:S11]  /*10e0*/  LOP3.LUT R5, R8, UR51, RZ, 0x3c, !PT ;  /* 0x0000003308057c12 */ /* 0x000fd6000f8e3cff */
[----:B------:R-:W-:Y:S02]  /*10f0*/  @P3 IADD3 R14, PT, PT, R14, 0x1, RZ ;  /* 0x000000010e0e3810 */ /* 0x000fe40007ffe0ff */
[----:B------:R-:W-:Y:S02]  /*1100*/  ISETP.GE.AND P3, PT, R5, RZ, PT ;  /* 0x000000ff0500720c */ /* 0x000fe40003f66270 */
[----:B------:R-:W0:Y:S01]  /*1110*/  LDC.64 R4, c[0x0][0x3f0] ;  /* 0x0000fc00ff047b82 */ /* 0x000e220000000a00 */
[----:B------:R-:W-:Y:S02]  /*1120*/  IMAD.MOV.U32 R16, RZ, RZ, R14 ;  /* 0x000000ffff107224 */ /* 0x000fe400078e000e */
[----:B------:R-:W-:-:S04]  /*1130*/  IMAD.HI.U32 R14, R18, UR5, RZ ;  /* 0x00000005120e7c27 */ /* 0x000fc8000f8e00ff */
[----:B------:R-:W-:-:S04]  /*1140*/  IMAD.MOV R23, RZ, RZ, -R14 ;  /* 0x000000ffff177224 */ /* 0x000fc800078e0a0e */
[----:B------:R-:W-:-:S04]  /*1150*/  @!P3 IADD3 R16, PT, PT, -R16, RZ, RZ ;  /* 0x000000ff1010b210 */ /* 0x000fc80007ffe1ff */
[----:B------:R-:W-:Y:S01]  /*1160*/  SEL R15, R19, R16, !P1 ;  /* 0x00000010130f7207 */ /* 0x000fe20004800000 */
[----:B------:R-:W-:-:S03]  /*1170*/  IMAD R16, R23, UR12, R18 ;  /* 0x0000000c17107c24 */ /* 0x000fc6000f8e0212 */
[----:B------:R-:W-:Y:S02]  /*1180*/  IADD3 R25, PT, PT, -R15, RZ, RZ ;  /* 0x000000ff0f197210 */ /* 0x000fe40007ffe1ff */
[----:B------:R-:W-:Y:S02]  /*1190*/  ISETP.LT.U32.AND P3, PT, R16, UR12, PT ;  /* 0x0000000c10007c0c */ /* 0x000fe4000bf61070 */
[----:B0-----:R-:W-:Y:S01]  /*11a0*/  R2UR UR4, R5 ;  /* 0x00000000050472ca */ /* 0x001fe200000e0000 */
[----:B------:R-:W-:-:S05]  /*11b0*/  IMAD R31, R25, UR51, R8 ;  /* 0x00000033191f7c24 */ /* 0x000fca000f8e0208 */
[----:B------:R-:W-:-:S05]  /*11c0*/  IABS R5, R31 ;  /* 0x0000001f00057213 */ /* 0x000fca0000000000 */
[----:B------:R-:W-:Y:S01]  /*11d0*/  @!P3 IADD3 R16, PT, PT, R16, -UR12, RZ ;  /* 0x8000000c1010bc10 */ /* 0x000fe2000fffe0ff */
[----:B------:R-:W-:Y:S01]  /*11e0*/  IMAD.HI.U32 R18, R5, UR9, RZ ;  /* 0x0000000905127c27 */ /* 0x000fe2000f8e00ff */
[----:B------:R-:W-:-:S03]  /*11f0*/  @!P3 IADD3 R14, PT, PT, R14, 0x1, RZ ;  /* 0x000000010e0eb810 */ /* 0x000fc60007ffe0ff */
[----:B--2---:R-:W-:Y:S01]  /*1200*/  @P6 FMUL R30, R22, UR4 ;  /* 0x00000004161e6c20 */ /* 0x004fe20008400000 */
[----:B------:R-:W-:Y:S01]  /*1210*/  ISETP.GE.U32.AND P6, PT, R16, UR12, PT ;  /* 0x0000000c10007c0c */ /* 0x000fe2000bfc6070 */
[----:B------:R-:W-:-:S04]  /*1220*/  IMAD.MOV R16, RZ, RZ, -R18 ;  /* 0x000000ffff107224 */ /* 0x000fc800078e0a12 */
[----:B------:R-:W-:Y:S01]  /*1230*/  IMAD R16, R16, UR10, R5 ;  /* 0x0000000a10107c24 */ /* 0x000fe2000f8e0205 */
[----:B------:R-:W-:-:S04]  /*1240*/  LOP3.LUT R5, R27, UR53, RZ, 0x3c, !PT ;  /* 0x000000351b057c12 */ /* 0x000fc8000f8e3cff */
[----:B------:R-:W-:-:S03]  /*1250*/  ISETP.LT.U32.AND P3, PT, R16, UR10, PT ;  /* 0x0000000a10007c0c */ /* 0x000fc6000bf61070 */
[----:B------:R-:W-:Y:S01]  /*1260*/  @P6 VIADD R14, R14, 0x1 ;  /* 0x000000010e0e6836 */ /* 0x000fe20000000000 */
[----:B------:R-:W-:Y:S02]  /*1270*/  ISETP.GE.AND P6, PT, R5, RZ, PT ;  /* 0x000000ff0500720c */ /* 0x000fe40003fc6270 */
[----:B------:R-:W-:-:S04]  /*1280*/  IADD3 R5, PT, PT, R17, 0x100, RZ ;  /* 0x0000010011057810 */ /* 0x000fc80007ffe0ff */
[----:B------:R-:W-:Y:S02]  /*1290*/  IABS R24, R5 ;  /* 0x0000000500187213 */ /* 0x000fe40000000000 */
[----:B------:R-:W-:Y:S01]  /*12a0*/  LOP3.LUT R26, R5, UR51, RZ, 0x3c, !PT ;  /* 0x00000033051a7c12 */ /* 0x000fe2000f8e3cff */
[----:B------:R-:W-:Y:S01]  /*12b0*/  @!P3 VIADD R16, R16, -UR10 ;  /* 0x8000000a1010bc36 */ /* 0x000fe20008000000 */
[----:B------:R-:W-:Y:S01]  /*12c0*/  @!P3 IADD3 R18, PT, PT, R18, 0x1, RZ ;  /* 0x000000011212b810 */ /* 0x000fe20007ffe0ff */
[----:B------:R-:W-:Y:S02]  /*12d0*/  IMAD.HI.U32 R25, R24, UR7, RZ ;  /* 0x0000000718197c27 */ /* 0x000fe4000f8e00ff */
[----:B------:R-:W-:Y:S02]  /*12e0*/  @!P6 IADD3 R14, PT, PT, -R14, RZ, RZ ;  /* 0x000000ff0e0ee210 */ /* 0x000fe40007ffe1ff */
[----:B------:R-:W-:Y:S01]  /*12f0*/  ISETP.GE.U32.AND P6, PT, R16, UR10, PT ;  /* 0x0000000a10007c0c */ /* 0x000fe2000bfc6070 */
[----:B------:R-:W-:Y:S01]  /*1300*/  IMAD.MOV R23, RZ, RZ, -R25 ;  /* 0x000000ffff177224 */ /* 0x000fe200078e0a19 */
[----:B------:R-:W-:-:S02]  /*1310*/  LOP3.LUT R16, R31, UR52, RZ, 0x3c, !PT ;  /* 0x000000341f107c12 */ /* 0x000fc4000f8e3cff */
[----:B------:R-:W-:Y:S01]  /*1320*/  SEL R14, R0, R14, !P0 ;  /* 0x0000000e000e7207 */ /* 0x000fe20004000000 */
[----:B------:R-:W-:Y:S01]  /*1330*/  IMAD R24, R23, UR11, R24 ;  /* 0x0000000b17187c24 */ /* 0x000fe2000f8e0218 */
[----:B------:R-:W-:-:S03]  /*1340*/  ISETP.GE.AND P3, PT, R16, RZ, PT ;  /* 0x000000ff1000720c */ /* 0x000fc60003f66270 */
[----:B------:R-:W-:-:S04]  /*1350*/  IMAD.MOV R22, RZ, RZ, -R14 ;  /* 0x000000ffff167224 */ /* 0x000fc800078e0a0e */
[----:B------:R-:W-:Y:S01]  /*1360*/  @P6 VIADD R18, R18, 0x1 ;  /* 0x0000000112126836 */ /* 0x000fe20000000000 */
[----:B------:R-:W-:Y:S01]  /*1370*/  ISETP.LT.U32.AND P6, PT, R24, UR11, PT ;  /* 0x0000000b18007c0c */ /* 0x000fe2000bfc1070 */
[----:B------:R-:W-:-:S04]  /*1380*/  IMAD R22, R22, UR53, R27 ;  /* 0x0000003516167c24 */ /* 0x000fc8000f8e021b */
[----:B------:R-:W-:Y:S02]  /*1390*/  @!P3 IADD3 R18, PT, PT, -R18, RZ, RZ ;  /* 0x000000ff1212b210 */ /* 0x000fe40007ffe1ff */
[----:B------:R-:W-:Y:S02]  /*13a0*/  PLOP3.LUT P3, PT, PT, PT, UP0, 0x40, 0x4 ;  /* 0x000000000004781c */ /* 0x000fe40003f6e808 */
[----:B------:R-:W-:Y:S02]  /*13b0*/  SEL R16, R11, R18, !P5 ;  /* 0x000000120b107207 */ /* 0x000fe40006800000 */
[----:B------:R-:W-:Y:S02]  /*13c0*/  SEL R23, R14, RZ, !P3 ;  /* 0x000000ff0e177207 */ /* 0x000fe40005800000 */
[----:B---3--:R-:W-:Y:S01]  /*13d0*/  PRMT R14, R36, 0x7771, RZ ;  /* 0x00007771240e7816 */ /* 0x008fe200000000ff */
[----:B------:R-:W-:Y:S01]  /*13e0*/  @!P6 VIADD R25, R25, 0x1 ;  /* 0x000000011919e836 */ /* 0x000fe20000000000 */
[----:B------:R-:W-:-:S02]  /*13f0*/  @!P6 IADD3 R24, PT, PT, R24, -UR11, RZ ;  /* 0x8000000b1818ec10 */ /* 0x000fc4000fffe0ff */
[----:B------:R-:W-:Y:S02]  /*1400*/  ISETP.NE.AND P6, PT, R14, RZ, PT ;  /* 0x000000ff0e00720c */ /* 0x000fe40003fc5270 */
[----:B------:R-:W-:Y:S02]  /*1410*/  PLOP3.LUT P3, PT, PT, PT, UP1, 0x40, 0x4 ;  /* 0x000000000004781c */ /* 0x000fe40003f6e818 */
[----:B------:R-:W-:Y:S02]  /*1420*/  IADD3 R18, PT, PT, -R16, RZ, RZ ;  /* 0x000000ff10127210 */ /* 0x000fe40007ffe1ff */
[----:B------:R-:W-:Y:S02]  /*1430*/  SEL R22, R22, RZ, !P3 ;  /* 0x000000ff16167207 */ /* 0x000fe40005800000 */
[----:B------:R-:W-:Y:S01]  /*1440*/  ISETP.GE.U32.AND P3, PT, R24, UR11, PT ;  /* 0x0000000b18007c0c */ /* 0x000fe2000bf66070 */
[----:B------:R-:W-:-:S04]  /*1450*/  IMAD R18, R18, UR52, R31 ;  /* 0x0000003412127c24 */ /* 0x000fc8000f8e021f */
[----:B------:R-:W-:Y:S02]  /*1460*/  @P6 R2UR UR14, R38 ;  /* 0x00000000260e62ca */ /* 0x000fe400000e0000 */
[----:B------:R-:W-:Y:S02]  /*1470*/  @P6 R2UR UR15, R39 ;  /* 0x00000000270f62ca */ /* 0x000fe400000e0000 */
[----:B------:R-:W-:-:S04]  /*1480*/  IABS R14, R18 ;  /* 0x00000012000e7213 */ /* 0x000fc80000000000 */
[----:B------:R-:W-:Y:S01]  /*1490*/  @P3 VIADD R25, R25, 0x1 ;  /* 0x0000000119193836 */ /* 0x000fe20000000000 */
[----:B------:R-:W-:Y:S01]  /*14a0*/  ISETP.GE.AND P3, PT, R26, RZ, PT ;  /* 0x000000ff1a00720c */ /* 0x000fe20003f66270 */
[----:B------:R-:W-:-:S05]  /*14b0*/  IMAD.HI.U32 R24, R14, UR5, RZ ;  /* 0x000000050e187c27 */ /* 0x000fca000f8e00ff */
[----:B------:R-:W-:Y:S01]  /*14c0*/  IADD3 R27, PT, PT, -R24, RZ, RZ ;  /* 0x000000ff181b7210 */ /* 0x000fe20007ffe1ff */
[----:B------:R-:W2:Y:S04]  /*14d0*/  @P6 LDG.E R31, desc[UR14][R52.64+0x4] ;  /* 0x0000040e341f6981 */ /* 0x000ea8000c1e1900 */
[----:B------:R-:W-:Y:S02]  /*14e0*/  IMAD R10, R27, UR12, R14 ;  /* 0x0000000c1b0a7c24 */ /* 0x000fe4000f8e020e */
[----:B------:R-:W-:-:S03]  /*14f0*/  @!P3 IMAD.MOV R25, RZ, RZ, -R25 ;  /* 0x000000ffff19b224 */ /* 0x000fc600078e0a19 */
[----:B------:R-:W-:Y:S02]  /*1500*/  ISETP.LT.U32.AND P3, PT, R10, UR12, PT ;  /* 0x0000000c0a007c0c */ /* 0x000fe4000bf61070 */
[----:B------:R-:W-:-:S04]  /*1510*/  SEL R14, R19, R25, !P1 ;  /* 0x00000019130e7207 */ /* 0x000fc80004800000 */
[----:B------:R-:W-:-:S07]  /*1520*/  IADD3 R26, PT, PT, -R14, RZ, RZ ;  /* 0x000000ff0e1a7210 */ /* 0x000fce0007ffe1ff */
[----:B------:R-:W-:Y:S01]  /*1530*/  @!P3 IADD3 R10, PT, PT, R10, -UR12, RZ ;  /* 0x8000000c0a0abc10 */ /* 0x000fe2000fffe0ff */
[----:B------:R-:W-:Y:S02]  /*1540*/  @!P3 VIADD R24, R24, 0x1 ;  /* 0x000000011818b836 */ /* 0x000fe40000000000 */
[----:B------:R-:W-:Y:S01]  /*1550*/  IMAD R33, R26, UR51, R5 ;  /* 0x000000331a217c24 */ /* 0x000fe2000f8e0205 */
[----:B------:R-:W-:Y:S02]  /*1560*/  ISETP.GE.U32.AND P3, PT, R10, UR12, PT ;  /* 0x0000000c0a007c0c */ /* 0x000fe4000bf66070 */
[----:B------:R-:W-:Y:S02]  /*1570*/  SEL R20, R20, RZ, P4 ;  /* 0x000000ff14147207 */ /* 0x000fe40002000000 */
[----:B------:R-:W-:Y:S02]  /*1580*/  IABS R10, R33 ;  /* 0x00000021000a7213 */ /* 0x000fe40000000000 */
[----:B------:R-:W-:Y:S01]  /*1590*/  SEL R21, R21, RZ, P2 ;  /* 0x000000ff15157207 */ /* 0x000fe20001000000 */
[----:B------:R-:W-:Y:S01]  /*15a0*/  IMAD R20, R20, UR40, RZ ;  /* 0x0000002814147c24 */ /* 0x000fe2000f8e02ff */
[----:B------:R-:W-:Y:S01]  /*15b0*/  LOP3.LUT R26, R18, UR53, RZ, 0x3c, !PT ;  /* 0x00000035121a7c12 */ /* 0x000fe2000f8e3cff */
[----:B------:R-:W-:-:S04]  /*15c0*/  IMAD.HI.U32 R25, R10, UR9, RZ ;  /* 0x000000090a197c27 */ /* 0x000fc8000f8e00ff */
[----:B------:R-:W-:Y:S01]  /*15d0*/  @P3 VIADD R24, R24, 0x1 ;  /* 0x0000000118183836 */ /* 0x000fe20000000000 */
[----:B------:R-:W-:Y:S01]  /*15e0*/  ISETP.GE.AND P3, PT, R26, RZ, PT ;  /* 0x000000ff1a00720c */ /* 0x000fe20003f66270 */
[----:B------:R-:W-:Y:S01]  /*15f0*/  IMAD R20, R21, UR41, R20 ;  /* 0x0000002915147c24 */ /* 0x000fe2000f8e0214 */
[----:B------:R-:W-:-:S03]  /*1600*/  IADD3 R21, PT, PT, -R25, RZ, RZ ;  /* 0x000000ff19157210 */ /* 0x000fc60007ffe1ff */
[----:B------:R-:W-:Y:S02]  /*1610*/  IMAD R23, R23, UR42, R20 ;  /* 0x0000002a17177c24 */ /* 0x000fe4000f8e0214 */
[----:B------:R-:W-:Y:S02]  /*1620*/  IMAD R20, R21, UR10, R10 ;  /* 0x0000000a15147c24 */ /* 0x000fe4000f8e020a */
[----:B------:R-:W-:-:S05]  /*1630*/  IMAD.MOV.U32 R21, RZ, RZ, R24 ;  /* 0x000000ffff157224 */ /* 0x000fca00078e0018 */
[----:B------:R-:W-:Y:S02]  /*1640*/  @!P3 IADD3 R21, PT, PT, -R21, RZ, RZ ;  /* 0x000000ff1515b210 */ /* 0x000fe40007ffe1ff */
[----:B------:R-:W-:Y:S01]  /*1650*/  ISETP.LT.U32.AND P3, PT, R20, UR10, PT ;  /* 0x0000000a14007c0c */ /* 0x000fe2000bf61070 */
[----:B------:R-:W-:Y:S01]  /*1660*/  IMAD R22, R22, UR43, R23 ;  /* 0x0000002b16167c24 */ /* 0x000fe2000f8e0217 */
[----:B------:R-:W-:Y:S02]  /*1670*/  R2UR UR14, R38 ;  /* 0x00000000260e72ca */ /* 0x000fe400000e0000 */
[----:B------:R-:W-:Y:S02]  /*1680*/  R2UR UR15, R39 ;  /* 0x00000000270f72ca */ /* 0x000fe400000e0000 */
[----:B------:R-:W-:-:S04]  /*1690*/  LEA.HI R22, R22, R22, RZ, 0x1 ;  /* 0x0000001616167211 */ /* 0x000fc800078f08ff */
[----:B------:R-:W-:-:S03]  /*16a0*/  SHF.R.S32.HI R41, RZ, 0x1, R22 ;  /* 0x00000001ff297819 */ /* 0x000fc60000011416 */
[----:B------:R-:W-:Y:S01]  /*16b0*/  @!P3 IADD3 R20, PT, PT, R20, -UR10, RZ ;  /* 0x8000000a1414bc10 */ /* 0x000fe2000fffe0ff */
[----:B------:R-:W-:Y:S02]  /*16c0*/  @!P3 VIADD R25, R25, 0x1 ;  /* 0x000000011919b836 */ /* 0x000fe40000000000 */
[----:B------:R-:W-:Y:S01]  /*16d0*/  IMAD.WIDE R40, R41, 0x2, R6 ;  /* 0x0000000229287825 */ /* 0x000fe200078e0206 */
[----:B------:R-:W-:-:S03]  /*16e0*/  ISETP.GE.U32.AND P3, PT, R20, UR10, PT ;  /* 0x0000000a14007c0c */ /* 0x000fc6000bf66070 */
[----:B------:R-:W-:Y:S02]  /*16f0*/  VIADD R10, R17, 0x140 ;  /* 0x00000140110a7836 */ /* 0x000fe40000000000 */
[----:B------:R-:W3:Y:S01]  /*1700*/  LDG.E.U16 R40, desc[UR14][R40.64] ;  /* 0x0000000e28287981 */ /* 0x000ee2000c1e1500 */
[----:B------:R-:W-:Y:S02]  /*1710*/  LOP3.LUT R20, R33, UR52, RZ, 0x3c, !PT ;  /* 0x0000003421147c12 */ /* 0x000fe4000f8e3cff */
[----:B------:R-:W-:-:S05]  /*1720*/  IABS R22, R10 ;  /* 0x0000000a00167213 */ /* 0x000fca0000000000 */
[----:B------:R-:W-:Y:S01]  /*1730*/  @P3 IADD3 R25, PT, PT, R25, 0x1, RZ ;  /* 0x0000000119193810 */ /* 0x000fe20007ffe0ff */
[----:B------:R-:W-:Y:S01]  /*1740*/  IMAD.HI.U32 R23, R22, UR7, RZ ;  /* 0x0000000716177c27 */ /* 0x000fe2000f8e00ff */
[----:B------:R-:W-:-:S03]  /*1750*/  ISETP.GE.AND P3, PT, R20, RZ, PT ;  /* 0x000000ff1400720c */ /* 0x000fc60003f66270 */
[----:B------:R-:W-:-:S04]  /*1760*/  IMAD.MOV R27, RZ, RZ, -R23 ;  /* 0x000000ffff1b7224 */ /* 0x000fc800078e0a17 */
[----:B------:R-:W-:-:S06]  /*1770*/  IMAD R22, R27, UR11, R22 ;  /* 0x0000000b1b167c24 */ /* 0x000fcc000f8e0216 */
[----:B------:R-:W-:Y:S02]  /*1780*/  @!P3 IADD3 R25, PT, PT, -R25, RZ, RZ ;  /* 0x000000ff1919b210 */ /* 0x000fe40007ffe1ff */
[----:B------:R-:W-:Y:S02]  /*1790*/  ISETP.LT.U32.AND P3, PT, R22, UR11, PT ;  /* 0x0000000b16007c0c */ /* 0x000fe4000bf61070 */
[----:B------:R-:W-:-:S11]  /*17a0*/  SEL R20, R11, R25, !P5 ;  /* 0x000000190b147207 */ /* 0x000fd60006800000 */
[----:B------:R-:W-:Y:S01]  /*17b0*/  @!P3 IADD3 R22, PT, PT, R22, -UR11, RZ ;  /* 0x8000000b1616bc10 */ /* 0x000fe2000fffe0ff */
[----:B------:R-:W-:-:S03]  /*17c0*/  @!P3 VIADD R23, R23, 0x1 ;  /* 0x000000011717b836 */ /* 0x000fc60000000000 */
[----:B------:R-:W-:Y:S01]  /*17d0*/  ISETP.GE.U32.AND P3, PT, R22, UR11, PT ;  /* 0x0000000b16007c0c */ /* 0x000fe2000bf66070 */
[----:B------:R-:W-:Y:S01]  /*17e0*/  IMAD.MOV R22, RZ, RZ, -R20 ;  /* 0x000000ffff167224 */ /* 0x000fe200078e0a14 */
[----:B------:R-:W-:-:S03]  /*17f0*/  LOP3.LUT R24, R10, UR51, RZ, 0x3c, !PT ;  /* 0x000000330a187c12 */ /* 0x000fc6000f8e3cff */
[----:B------:R-:W-:-:S08]  /*1800*/  IMAD R22, R22, UR52, R33 ;  /* 0x0000003416167c24 */ /* 0x000fd0000f8e0221 */
[----:B------:R-:W-:Y:S02]  /*1810*/  @P3 IADD3 R23, PT, PT, R23, 0x1, RZ ;  /* 0x0000000117173810 */ /* 0x000fe40007ffe0ff */
[----:B------:R-:W-:Y:S02]  /*1820*/  ISETP.GE.AND P3, PT, R24, RZ, PT ;  /* 0x000000ff1800720c */ /* 0x000fe40003f66270 */
[----:B------:R-:W-:Y:S01]  /*1830*/  IABS R25, R22 ;  /* 0x0000001600197213 */ /* 0x000fe20000000000 */
[----:B------:R-:W-:Y:S01]  /*1840*/  IMAD.MOV.U32 R26, RZ, RZ, R23 ;  /* 0x000000ffff1a7224 */ /* 0x000fe200078e0017 */
[----:B------:R-:W-:-:S03]  /*1850*/  SEL R21, R0, R21, !P0 ;  /* 0x0000001500157207 */ /* 0x000fc60004000000 */
[----:B------:R-:W-:-:S04]  /*1860*/  IMAD.HI.U32 R24, R25, UR5, RZ ;  /* 0x0000000519187c27 */ /* 0x000fc8000f8e00ff */
[----:B------:R-:W-:Y:S01]  /*1870*/  IMAD.MOV R23, RZ, RZ, -R21 ;  /* 0x000000ffff177224 */ /* 0x000fe200078e0a15 */
[----:B------:R-:W-:Y:S02]  /*1880*/  IADD3 R28, PT, PT, -R24, RZ, RZ ;  /* 0x000000ff181c7210 */ /* 0x000fe40007ffe1ff */
[----:B------:R-:W-:Y:S02]  /*1890*/  @!P3 IADD3 R26, PT, PT, -R26, RZ, RZ ;  /* 0x000000ff1a1ab210 */ /* 0x000fe40007ffe1ff */
[----:B------:R-:W-:Y:S01]  /*18a0*/  PLOP3.LUT P3, PT, PT, PT, UP0, 0x40, 0x4 ;  /* 0x000000000004781c */ /* 0x000fe20003f6e808 */
[----:B------:R-:W-:Y:S02]  /*18b0*/  IMAD R23, R23, UR53, R18 ;  /* 0x0000003517177c24 */ /* 0x000fe4000f8e0212 */
[----:B------:R-:W-:Y:S01]  /*18c0*/  IMAD R25, R28, UR12, R25 ;  /* 0x0000000c1c197c24 */ /* 0x000fe2000f8e0219 */
[----:B------:R-:W-:Y:S02]  /*18d0*/  SEL R21, R21, RZ, !P3 ;  /* 0x000000ff15157207 */ /* 0x000fe40005800000 */
[----:B------:R-:W-:-:S02]  /*18e0*/  PLOP3.LUT P3, PT, PT, PT, UP1, 0x40, 0x4 ;  /* 0x000000000004781c */ /* 0x000fc40003f6e818 */
[----:B------:R-:W-:Y:S02]  /*18f0*/  SEL R18, R19, R26, !P1 ;  /* 0x0000001a13127207 */ /* 0x000fe40004800000 */
[----:B------:R-:W-:Y:S02]  /*1900*/  SEL R23, R23, RZ, !P3 ;  /* 0x000000ff17177207 */ /* 0x000fe40005800000 */
[----:B------:R-:W-:Y:S01]  /*1910*/  ISETP.LT.U32.AND P3, PT, R25, UR12, PT ;  /* 0x0000000c19007c0c */ /* 0x000fe2000bf61070 */
[----:B------:R-:W-:Y:S01]  /*1920*/  IMAD.MOV R27, RZ, RZ, -R18 ;  /* 0x000000ffff1b7224 */ /* 0x000fe200078e0a12 */
[----:B------:R-:W-:-:S03]  /*1930*/  SEL R15, R15, RZ, P4 ;  /* 0x000000ff0f0f7207 */ /* 0x000fc60002000000 */
[----:B------:R-:W-:Y:S01]  /*1940*/  IMAD R33, R27, UR51, R10 ;  /* 0x000000331b217c24 */ /* 0x000fe2000f8e020a */
[----:B------:R-:W-:Y:S01]  /*1950*/  SEL R16, R16, RZ, P2 ;  /* 0x000000ff10107207 */ /* 0x000fe20001000000 */
[----:B------:R-:W-:-:S03]  /*1960*/  IMAD R15, R15, UR40, RZ ;  /* 0x000000280f0f7c24 */ /* 0x000fc6000f8e02ff */
[----:B------:R-:W-:-:S03]  /*1970*/  IABS R26, R33 ;  /* 0x00000021001a7213 */ /* 0x000fc60000000000 */
[----:B------:R-:W-:Y:S01]  /*1980*/  @!P3 VIADD R25, R25, -UR12 ;  /* 0x8000000c1919bc36 */ /* 0x000fe20008000000 */
[----:B------:R-:W-:Y:S01]  /*1990*/  @!P3 IADD3 R24, PT, PT, R24, 0x1, RZ ;  /* 0x000000011818b810 */ /* 0x000fe20007ffe0ff */
[----:B------:R-:W-:Y:S02]  /*19a0*/  IMAD R16, R16, UR41, R15 ;  /* 0x0000002910107c24 */ /* 0x000fe4000f8e020f */
[----:B------:R-:W-:Y:S01]  /*19b0*/  IMAD.HI.U32 R28, R26, UR9, RZ ;  /* 0x000000091a1c7c27 */ /* 0x000fe2000f8e00ff */
[----:B------:R-:W-:-:S03]  /*19c0*/  ISETP.GE.U32.AND P3, PT, R25, UR12, PT ;  /* 0x0000000c19007c0c */ /* 0x000fc6000bf66070 */
[----:B------:R-:W-:Y:S01]  /*19d0*/  IMAD R16, R21, UR42, R16 ;  /* 0x0000002a15107c24 */ /* 0x000fe2000f8e0210 */
[----:B------:R-:W-:-:S03]  /*19e0*/  IADD3 R21, PT, PT, -R28, RZ, RZ ;  /* 0x000000ff1c157210 */ /* 0x000fc60007ffe1ff */
[----:B------:R-:W-:Y:S02]  /*19f0*/  IMAD R16, R23, UR43, R16 ;  /* 0x0000002b17107c24 */ /* 0x000fe4000f8e0210 */
[----:B------:R-:W-:-:S03]  /*1a00*/  IMAD R21, R21, UR10, R26 ;  /* 0x0000000a15157c24 */ /* 0x000fc6000f8e021a */
[----:B------:R-:W-:Y:S01]  /*1a10*/  LEA.HI R16, R16, R16, RZ, 0x1 ;  /* 0x0000001010107211 */ /* 0x000fe200078f08ff */
[----:B------:R-:W-:Y:S01]  /*1a20*/  @P3 VIADD R24, R24, 0x1 ;  /* 0x0000000118183836 */ /* 0x000fe20000000000 */
[----:B------:R-:W-:Y:S02]  /*1a30*/  ISETP.LT.U32.AND P3, PT, R21, UR10, PT ;  /* 0x0000000a15007c0c */ /* 0x000fe4000bf61070 */
[----:B------:R-:W-:-:S05]  /*1a40*/  SHF.R.S32.HI R27, RZ, 0x1, R16 ;  /* 0x00000001ff1b7819 */ /* 0x000fca0000011410 */
[----:B------:R-:W-:-:S05]  /*1a50*/  IMAD.WIDE R26, R27, 0x2, R6 ;  /* 0x000000021b1a7825 */ /* 0x000fca00078e0206 */
[----:B------:R0:W4:Y:S01]  /*1a60*/  LDG.E.U16 R42, desc[UR14][R26.64] ;  /* 0x0000000e1a2a7981 */ /* 0x000122000c1e1500 */
[----:B------:R-:W-:Y:S01]  /*1a70*/  @!P3 VIADD R21, R21, -UR10 ;  /* 0x8000000a1515bc36 */ /* 0x000fe20008000000 */
[----:B------:R-:W-:-:S04]  /*1a80*/  @!P3 IADD3 R28, PT, PT, R28, 0x1, RZ ;  /* 0x000000011c1cb810 */ /* 0x000fc80007ffe0ff */
[----:B------:R-:W-:Y:S02]  /*1a90*/  ISETP.GE.U32.AND P3, PT, R21, UR10, PT ;  /* 0x0000000a15007c0c */ /* 0x000fe4000bf66070 */
[----:B------:R-:W-:Y:S02]  /*1aa0*/  IADD3 R15, PT, PT, R17, 0x180, RZ ;  /* 0x00000180110f7810 */ /* 0x000fe40007ffe0ff */
[----:B------:R-:W-:Y:S02]  /*1ab0*/  LOP3.LUT R16, R33, UR52, RZ, 0x3c, !PT ;  /* 0x0000003421107c12 */ /* 0x000fe4000f8e3cff */
[----:B------:R-:W-:-:S05]  /*1ac0*/  IABS R23, R15 ;  /* 0x0000000f00177213 */ /* 0x000fca0000000000 */
[----:B------:R-:W-:-:S04]  /*1ad0*/  IMAD.HI.U32 R21, R23, UR7, RZ ;  /* 0x0000000717157c27 */ /* 0x000fc8000f8e00ff */
[----:B------:R-:W-:Y:S01]  /*1ae0*/  @P3 VIADD R28, R28, 0x1 ;  /* 0x000000011c1c3836 */ /* 0x000fe20000000000 */
[----:B------:R-:W-:Y:S02]  /*1af0*/  ISETP.GE.AND P3, PT, R16, RZ, PT ;  /* 0x000000ff1000720c */ /* 0x000fe40003f66270 */
[----:B------:R-:W-:-:S05]  /*1b00*/  IADD3 R16, PT, PT, -R21, RZ, RZ ;  /* 0x000000ff15107210 */ /* 0x000fca0007ffe1ff */
[----:B------:R-:W-:-:S06]  /*1b10*/  IMAD R16, R16, UR11, R23 ;  /* 0x0000000b10107c24 */ /* 0x000fcc000f8e0217 */
[----:B------:R-:W-:Y:S01]  /*1b20*/  @!P3 IMAD.MOV R28, RZ, RZ, -R28 ;  /* 0x000000ffff1cb224 */ /* 0x000fe200078e0a1c */
[----:B------:R-:W-:-:S13]  /*1b30*/  ISETP.LT.U32.AND P3, PT, R16, UR11, PT ;  /* 0x0000000b10007c0c */ /* 0x000fda000bf61070 */
[----:B------:R-:W-:Y:S01]  /*1b40*/  @!P3 VIADD R16, R16, -UR11 ;  /* 0x8000000b1010bc36 */ /* 0x000fe20008000000 */
[----:B------:R-:W-:-:S04]  /*1b50*/  @!P3 IADD3 R21, PT, PT, R21, 0x1, RZ ;  /* 0x000000011515b810 */ /* 0x000fc80007ffe0ff */
[----:B------:R-:W-:Y:S02]  /*1b60*/  ISETP.GE.U32.AND P3, PT, R16, UR11, PT ;  /* 0x0000000b10007c0c */ /* 0x000fe4000bf66070 */
[----:B------:R-:W-:Y:S02]  /*1b70*/  LOP3.LUT R25, R15, UR51, RZ, 0x3c, !PT ;  /* 0x000000330f197c12 */ /* 0x000fe4000f8e3cff */
[----:B------:R-:W-:-:S04]  /*1b80*/  SEL R23, R11, R28, !P5 ;  /* 0x0000001c0b177207 */ /* 0x000fc80006800000 */
[----:B------:R-:W-:-:S05]  /*1b90*/  IADD3 R16, PT, PT, -R23, RZ, RZ ;  /* 0x000000ff17107210 */ /* 0x000fca0007ffe1ff */
[----:B------:R-:W-:Y:S01]  /*1ba0*/  @P3 VIADD R21, R21, 0x1 ;  /* 0x0000000115153836 */ /* 0x000fe20000000000 */
[----:B------:R-:W-:Y:S01]  /*1bb0*/  ISETP.GE.AND P3, PT, R25, RZ, PT ;  /* 0x000000ff1900720c */ /* 0x000fe20003f66270 */
[----:B------:R-:W-:Y:S01]  /*1bc0*/  IMAD R34, R16, UR52, R33 ;  /* 0x0000003410227c24 */ /* 0x000fe2000f8e0221 */
[----:B------:R-:W-:-:S04]  /*1bd0*/  LOP3.LUT R16, R22, UR53, RZ, 0x3c, !PT ;  /* 0x0000003516107c12 */ /* 0x000fc8000f8e3cff */
[----:B------:R-:W-:-:S07]  /*1be0*/  IABS R25, R34 ;  /* 0x0000002200197213 */ /* 0x000fce0000000000 */
[----:B------:R-:W-:Y:S02]  /*1bf0*/  @!P3 IADD3 R21, PT, PT, -R21, RZ, RZ ;  /* 0x000000ff1515b210 */ /* 0x000fe40007ffe1ff */
[----:B------:R-:W-:Y:S01]  /*1c00*/  ISETP.GE.AND P3, PT, R16, RZ, PT ;  /* 0x000000ff1000720c */ /* 0x000fe20003f66270 */
[----:B------:R-:W-:Y:S01]  /*1c10*/  IMAD.HI.U32 R16, R25, UR5, RZ ;  /* 0x0000000519107c27 */ /* 0x000fe2000f8e00ff */
[----:B------:R-:W-:-:S03]  /*1c20*/  SEL R21, R19, R21, !P1 ;  /* 0x0000001513157207 */ /* 0x000fc60004800000 */
[----:B0-----:R-:W-:Y:S01]  /*1c30*/  IMAD.MOV R26, RZ, RZ, -R16 ;  /* 0x000000ffff1a7224 */ /* 0x001fe200078e0a10 */
[----:B------:R-:W-:-:S03]  /*1c40*/  IADD3 R32, PT, PT, -R21, RZ, RZ ;  /* 0x000000ff15207210 */ /* 0x000fc60007ffe1ff */
[----:B------:R-:W-:-:S04]  /*1c50*/  IMAD R25, R26, UR12, R25 ;  /* 0x0000000c1a197c24 */ /* 0x000fc8000f8e0219 */
[----:B------:R-:W-:Y:S01]  /*1c60*/  @!P3 IMAD.MOV R24, RZ, RZ, -R24 ;  /* 0x000000ffff18b224 */ /* 0x000fe200078e0a18 */
[----:B------:R-:W-:Y:S01]  /*1c70*/  ISETP.LT.U32.AND P3, PT, R25, UR12, PT ;  /* 0x0000000c19007c0c */ /* 0x000fe2000bf61070 */
[----:B------:R-:W-:-:S03]  /*1c80*/  IMAD R46, R32, UR51, R15 ;  /* 0x00000033202e7c24 */ /* 0x000fc6000f8e020f */
[----:B------:R-:W-:Y:S02]  /*1c90*/  SEL R24, R0, R24, !P0 ;  /* 0x0000001800187207 */ /* 0x000fe40004000000 */
[----:B------:R-:W-:Y:S01]  /*1ca0*/  MOV R28, UR6 ;  /* 0x00000006001c7c02 */ /* 0x000fe20008000f00 */
[----:B--2---:R-:W-:Y:S01]  /*1cb0*/  @P6 FMUL R28, R31, UR4 ;  /* 0x000000041f1c6c20 */ /* 0x004fe20008400000 */
[----:B------:R-:W-:Y:S01]  /*1cc0*/  IABS R26, R46 ;  /* 0x0000002e001a7213 */ /* 0x000fe20000000000 */
[----:B------:R-:W-:Y:S01]  /*1cd0*/  IMAD.MOV R27, RZ, RZ, -R24 ;  /* 0x000000ffff1b7224 */ /* 0x000fe200078e0a18 */
[----:B------:R-:W-:Y:S02]  /*1ce0*/  PLOP3.LUT P6, PT, PT, PT, UP0, 0x40, 0x4 ;  /* 0x000000000004781c */ /* 0x000fe40003fce808 */
[----:B------:R-:W-:Y:S01]  /*1cf0*/  MOV R31, R26 ;  /* 0x0000001a001f7202 */ /* 0x000fe20000000f00 */
[----:B------:R-:W-:Y:S01]  /*1d00*/  IMAD R26, R27, UR53, R22 ;  /* 0x000000351b1a7c24 */ /* 0x000fe2000f8e0216 */
[----:B------:R-:W-:Y:S01]  /*1d10*/  SEL R27, R24, RZ, !P6 ;  /* 0x000000ff181b7207 */ /* 0x000fe20007000000 */
[----:B------:R-:W-:Y:S01]  /*1d20*/  @!P3 VIADD R25, R25, -UR12 ;  /* 0x8000000c1919bc36 */ /* 0x000fe20008000000 */
[----:B------:R-:W-:Y:S01]  /*1d30*/  PLOP3.LUT P6, PT, PT, PT, UP1, 0x40, 0x4 ;  /* 0x000000000004781c */ /* 0x000fe20003fce818 */
[----:B------:R-:W-:-:S03]  /*1d40*/  IMAD.HI.U32 R22, R31, UR9, RZ ;  /* 0x000000091f167c27 */ /* 0x000fc6000f8e00ff */
[----:B------:R-:W-:Y:S02]  /*1d50*/  SEL R26, R26, RZ, !P6 ;  /* 0x000000ff1a1a7207 */ /* 0x000fe40007000000 */
[----:B------:R-:W-:Y:S02]  /*1d60*/  ISETP.GE.U32.AND P6, PT, R25, UR12, PT ;  /* 0x0000000c19007c0c */ /* 0x000fe4000bfc6070 */
[----:B------:R-:W-:Y:S02]  /*1d70*/  IADD3 R24, PT, PT, -R22, RZ, RZ ;  /* 0x000000ff16187210 */ /* 0x000fe40007ffe1ff */
[----:B------:R-:W-:Y:S02]  /*1d80*/  LOP3.LUT R25, R34, UR53, RZ, 0x3c, !PT ;  /* 0x0000003522197c12 */ /* 0x000fe4000f8e3cff */
[----:B------:R-:W-:Y:S01]  /*1d90*/  @!P3 IADD3 R16, PT, PT, R16, 0x1, RZ ;  /* 0x000000011010b810 */ /* 0x000fe20007ffe0ff */
[----:B------:R-:W-:Y:S01]  /*1da0*/  IMAD R31, R24, UR10, R31 ;  /* 0x0000000a181f7c24 */ /* 0x000fe2000f8e021f */
[----:B------:R-:W-:-:S05]  /*1db0*/  ISETP.GE.AND P3, PT, R25, RZ, PT ;  /* 0x000000ff1900720c */ /* 0x000fca0003f66270 */
[----:B------:R-:W-:Y:S01]  /*1dc0*/  @P6 VIADD R16, R16, 0x1 ;  /* 0x0000000110106836 */ /* 0x000fe20000000000 */
[----:B------:R-:W-:-:S04]  /*1dd0*/  ISETP.LT.U32.AND P6, PT, R31, UR10, PT ;  /* 0x0000000a1f007c0c */ /* 0x000fc8000bfc1070 */
[----:B------:R-:W-:-:S05]  /*1de0*/  MOV R25, R16 ;  /* 0x0000001000197202 */ /* 0x000fca0000000f00 */
[----:B------:R-:W-:Y:S01]  /*1df0*/  @!P3 IMAD.MOV R25, RZ, RZ, -R25 ;  /* 0x000000ffff19b224 */ /* 0x000fe200078e0a19 */
[----:B------:R-:W-:Y:S02]  /*1e00*/  IADD3 R16, PT, PT, R17, 0x1c0, RZ ;  /* 0x000001c011107810 */ /* 0x000fe40007ffe0ff */
[----:B------:R-:W-:Y:S02]  /*1e10*/  PLOP3.LUT P3, PT, PT, PT, UP0, 0x40, 0x4 ;  /* 0x000000000004781c */ /* 0x000fe40003f6e808 */
[----:B------:R-:W-:Y:S02]  /*1e20*/  SEL R25, R0, R25, !P0 ;  /* 0x0000001900197207 */ /* 0x000fe40004000000 */
[----:B------:R-:W-:Y:S02]  /*1e30*/  @!P6 IADD3 R31, PT, PT, R31, -UR10, RZ ;  /* 0x8000000a1f1fec10 */ /* 0x000fe4000fffe0ff */
[----:B------:R-:W-:Y:S02]  /*1e40*/  IABS R32, R16 ;  /* 0x0000001000207213 */ /* 0x000fe40000000000 */
[----:B------:R-:W-:-:S02]  /*1e50*/  SEL R24, R25, RZ, !P3 ;  /* 0x000000ff19187207 */ /* 0x000fc40005800000 */
[----:B------:R-:W-:Y:S01]  /*1e60*/  ISETP.GE.U32.AND P3, PT, R31, UR10, PT ;  /* 0x0000000a1f007c0c */ /* 0x000fe2000bf66070 */
[----:B------:R-:W-:Y:S01]  /*1e70*/  IMAD.HI.U32 R35, R32, UR7, RZ ;  /* 0x0000000720237c27 */ /* 0x000fe2000f8e00ff */
[----:B------:R-:W-:Y:S02]  /*1e80*/  LOP3.LUT R31, R46, UR52, RZ, 0x3c, !PT ;  /* 0x000000342e1f7c12 */ /* 0x000fe4000f8e3cff */
[----:B------:R-:W-:Y:S01]  /*1e90*/  IADD3 R25, PT, PT, -R25, RZ, RZ ;  /* 0x000000ff19197210 */ /* 0x000fe20007ffe1ff */
[----:B------:R-:W-:Y:S01]  /*1ea0*/  @!P6 VIADD R22, R22, 0x1 ;  /* 0x000000011616e836 */ /* 0x000fe20000000000 */
[----:B------:R-:W-:Y:S02]  /*1eb0*/  ISETP.GE.AND P6, PT, R31, RZ, PT ;  /* 0x000000ff1f00720c */ /* 0x000fe40003fc6270 */
[----:B------:R-:W-:Y:S01]  /*1ec0*/  IADD3 R31, PT, PT, -R35, RZ, RZ ;  /* 0x000000ff231f7210 */ /* 0x000fe20007ffe1ff */
[----:B------:R-:W-:-:S04]  /*1ed0*/  IMAD R25, R25, UR53, R34 ;  /* 0x0000003519197c24 */ /* 0x000fc8000f8e0222 */
[----:B------:R-:W-:Y:S01]  /*1ee0*/  @P3 IADD3 R22, PT, PT, R22, 0x1, RZ ;  /* 0x0000000116163810 */ /* 0x000fe20007ffe0ff */
[----:B------:R-:W-:Y:S01]  /*1ef0*/  IMAD R32, R31, UR11, R32 ;  /* 0x0000000b1f207c24 */ /* 0x000fe2000f8e0220 */
[----:B------:R-:W-:-:S04]  /*1f00*/  PLOP3.LUT P3, PT, PT, PT, UP1, 0x40, 0x4 ;  /* 0x000000000004781c */ /* 0x000fc80003f6e818 */
[----:B------:R-:W-:Y:S02]  /*1f10*/  SEL R25, R25, RZ, !P3 ;  /* 0x000000ff19197207 */ /* 0x000fe40005800000 */
[----:B------:R-:W-:Y:S01]  /*1f20*/  ISETP.LT.U32.AND P3, PT, R32, UR11, PT ;  /* 0x0000000b20007c0c */ /* 0x000fe2000bf61070 */
[----:B------:R-:W-:Y:S01]  /*1f30*/  @!P6 IMAD.MOV R22, RZ, RZ, -R22 ;  /* 0x000000ffff16e224 */ /* 0x000fe200078e0a16 */
[----:B---3--:R-:W-:-:S04]  /*1f40*/  PRMT R31, R40, 0x7771, RZ ;  /* 0x00007771281f7816 */ /* 0x008fc800000000ff */
[----:B------:R-:W-:Y:S02]  /*1f50*/  SEL R22, R11, R22, !P5 ;  /* 0x000000160b167207 */ /* 0x000fe40006800000 */
[----:B------:R-:W-:Y:S02]  /*1f60*/  ISETP.NE.AND P6, PT, R31, RZ, PT ;  /* 0x000000ff1f00720c */ /* 0x000fe40003fc5270 */
[----:B------:R-:W-:-:S03]  /*1f70*/  IADD3 R33, PT, PT, -R22, RZ, RZ ;  /* 0x000000ff16217210 */ /* 0x000fc60007ffe1ff */
[----:B------:R-:W-:Y:S01]  /*1f80*/  @!P3 VIADD R32, R32, -UR11 ;  /* 0x8000000b2020bc36 */ /* 0x000fe20008000000 */
[----:B------:R-:W-:Y:S02]  /*1f90*/  @!P3 IADD3 R35, PT, PT, R35, 0x1, RZ ;  /* 0x000000012323b810 */ /* 0x000fe40007ffe0ff */
[----:B------:R-:W-:Y:S02]  /*1fa0*/  LEA.HI R31, R9, R9, RZ, 0x1 ;  /* 0x00000009091f7211 */ /* 0x000fe400078f08ff */
[----:B------:R-:W-:Y:S01]  /*1fb0*/  ISETP.GE.U32.AND P3, PT, R32, UR11, PT ;  /* 0x0000000b20007c0c */ /* 0x000fe2000bf66070 */
[----:B------:R-:W-:Y:S01]  /*1fc0*/  IMAD R9, R33, UR52, R46 ;  /* 0x0000003421097c24 */ /* 0x000fe2000f8e022e */
[----:B------:R-:W-:-:S04]  /*1fd0*/  SHF.R.S32.HI R31, RZ, 0x1, R31 ;  /* 0x00000001ff1f7819 */ /* 0x000fc8000001141f */
[----:B------:R-:W-:Y:S01]  /*1fe0*/  IABS R33, R9 ;  /* 0x0000000900217213 */ /* 0x000fe20000000000 */
[----:B------:R-:W-:Y:S01]  /*1ff0*/  IMAD.WIDE R50, R31, 0x8, R2 ;  /* 0x000000081f327825 */ /* 0x000fe200078e0202 */
[----:B------:R-:W-:-:S03]  /*2000*/  LOP3.LUT R31, R16, UR51, RZ, 0x3c, !PT ;  /* 0x00000033101f7c12 */ /* 0x000fc6000f8e3cff */
[----:B------:R-:W-:Y:S02]  /*2010*/  IMAD.HI.U32 R32, R33, UR5, RZ ;  /* 0x0000000521207c27 */ /* 0x000fe4000f8e00ff */
[----:B------:R-:W-:Y:S02]  /*2020*/  @P3 IADD3 R35, PT, PT, R35, 0x1, RZ ;  /* 0x0000000123233810 */ /* 0x000fe40007ffe0ff */
[----:B------:R-:W-:Y:S02]  /*2030*/  ISETP.GE.AND P3, PT, R31, RZ, PT ;  /* 0x000000ff1f00720c */ /* 0x000fe40003f66270 */
[----:B------:R-:W-:Y:S02]  /*2040*/  @P6 R2UR UR14, R38 ;  /* 0x00000000260e62ca */ /* 0x000fe400000e0000 */
[----:B------:R-:W-:Y:S02]  /*2050*/  @P6 R2UR UR15, R39 ;  /* 0x00000000270f62ca */ /* 0x000fe400000e0000 */
[----:B------:R-:W-:-:S05]  /*2060*/  IADD3 R46, PT, PT, -R32, RZ, RZ ;  /* 0x000000ff202e7210 */ /* 0x000fca0007ffe1ff */
[----:B------:R-:W-:Y:S02]  /*2070*/  IMAD R33, R46, UR12, R33 ;  /* 0x0000000c2e217c24 */ /* 0x000fe4000f8e0221 */
[----:B------:R-:W-:-:S03]  /*2080*/  @!P3 IMAD.MOV R35, RZ, RZ, -R35 ;  /* 0x000000ffff23b224 */ /* 0x000fc600078e0a23 */
[----:B------:R-:W-:Y:S01]  /*2090*/  ISETP.LT.U32.AND P3, PT, R33, UR12, PT ;  /* 0x0000000c21007c0c */ /* 0x000fe2000bf61070 */
[----:B------:R-:W2:Y:S01]  /*20a0*/  @P6 LDG.E R34, desc[UR14][R50.64+0x4] ;  /* 0x0000040e32226981 */ /* 0x000ea2000c1e1900 */
[----:B------:R-:W-:Y:S02]  /*20b0*/  SEL R14, R14, RZ, P4 ;  /* 0x000000ff0e0e7207 */ /* 0x000fe40002000000 */
[----:B------:R-:W-:-:S03]  /*20c0*/  SEL R20, R20, RZ, P2 ;  /* 0x000000ff14147207 */ /* 0x000fc60001000000 */
[----:B------:R-:W-:Y:S01]  /*20d0*/  IMAD R31, R14, UR40, RZ ;  /* 0x000000280e1f7c24 */ /* 0x000fe2000f8e02ff */
[----:B------:R-:W-:-:S03]  /*20e0*/  SEL R14, R19, R35, !P1 ;  /* 0x00000023130e7207 */ /* 0x000fc60004800000 */
[----:B------:R-:W-:Y:S02]  /*20f0*/  IMAD R20, R20, UR41, R31 ;  /* 0x0000002914147c24 */ /* 0x000fe4000f8e021f */
[----:B------:R-:W-:Y:S01]  /*2100*/  @!P3 VIADD R33, R33, -UR12 ;  /* 0x8000000c2121bc36 */ /* 0x000fe20008000000 */
[----:B------:R-:W-:Y:S02]  /*2110*/  IADD3 R31, PT, PT, -R14, RZ, RZ ;  /* 0x000000ff0e1f7210 */ /* 0x000fe40007ffe1ff */
[----:B------:R-:W-:Y:S02]  /*2120*/  @!P3 IADD3 R32, PT, PT, R32, 0x1, RZ ;  /* 0x000000012020b810 */ /* 0x000fe40007ffe0ff */
[----:B------:R-:W-:Y:S01]  /*2130*/  ISETP.GE.U32.AND P3, PT, R33, UR12, PT ;  /* 0x0000000c21007c0c */ /* 0x000fe2000bf66070 */
[----:B------:R-:W-:Y:S02]  /*2140*/  IMAD R27, R27, UR42, R20 ;  /* 0x0000002a1b1b7c24 */ /* 0x000fe4000f8e0214 */
[----:B------:R-:W-:Y:S01]  /*2150*/  IMAD R20, R31, UR51, R16 ;  /* 0x000000331f147c24 */ /* 0x000fe2000f8e0210 */
[----:B------:R-:W-:-:S04]  /*2160*/  LOP3.LUT R35, R9, UR53, RZ, 0x3c, !PT ;  /* 0x0000003509237c12 */ /* 0x000fc8000f8e3cff */
[----:B------:R-:W-:Y:S01]  /*2170*/  IABS R33, R20 ;  /* 0x0000001400217213 */ /* 0x000fe20000000000 */
[----:B------:R-:W-:-:S04]  /*2180*/  IMAD R26, R26, UR43, R27 ;  /* 0x0000002b1a1a7c24 */ /* 0x000fc8000f8e021b */
[----:B------:R-:W-:Y:S01]  /*2190*/  IMAD.HI.U32 R31, R33, UR9, RZ ;  /* 0x00000009211f7c27 */ /* 0x000fe2000f8e00ff */
[----:B------:R-:W-:Y:S02]  /*21a0*/  @P3 IADD3 R32, PT, PT, R32, 0x1, RZ ;  /* 0x0000000120203810 */ /* 0x000fe40007ffe0ff */
[----:B------:R-:W-:Y:S02]  /*21b0*/  ISETP.GE.AND P3, PT, R35, RZ, PT ;  /* 0x000000ff2300720c */ /* 0x000fe40003f66270 */
[----:B------:R-:W-:Y:S02]  /*21c0*/  IADD3 R46, PT, PT, -R31, RZ, RZ ;  /* 0x000000ff1f2e7210 */ /* 0x000fe40007ffe1ff */
[----:B------:R-:W-:Y:S02]  /*21d0*/  LEA.HI R26, R26, R26, RZ, 0x1 ;  /* 0x0000001a1a1a7211 */ /* 0x000fe400078f08ff */
[----:B------:R-:W-:Y:S02]  /*21e0*/  R2UR UR14, R38 ;  /* 0x00000000260e72ca */ /* 0x000fe400000e0000 */
[----:B------:R-:W-:Y:S01]  /*21f0*/  R2UR UR15, R39 ;  /* 0x00000000270f72ca */ /* 0x000fe200000e0000 */
[----:B------:R-:W-:Y:S01]  /*2200*/  IMAD R33, R46, UR10, R33 ;  /* 0x0000000a2e217c24 */ /* 0x000fe2000f8e0221 */
[----:B------:R-:W-:-:S03]  /*2210*/  SHF.R.S32.HI R27, RZ, 0x1, R26 ;  /* 0x00000001ff1b7819 */ /* 0x000fc6000001141a */
[----:B------:R-:W-:Y:S01]  /*2220*/  @!P3 IMAD.MOV R32, RZ, RZ, -R32 ;  /* 0x000000ffff20b224 */ /* 0x000fe200078e0a20 */
[----:B------:R-:W-:Y:S01]  /*2230*/  ISETP.LT.U32.AND P3, PT, R33, UR10, PT ;  /* 0x0000000a21007c0c */ /* 0x000fe2000bf61070 */
[----:B------:R-:W-:-:S06]  /*2240*/  IMAD.WIDE R26, R27, 0x2, R6 ;  /* 0x000000021b1a7825 */ /* 0x000fcc00078e0206 */
[----:B------:R4:W3:Y:S06]  /*2250*/  LDG.E.U16 R47, desc[UR14][R26.64] ;  /* 0x0000000e1a2f7981 */ /* 0x0008ec000c1e1500 */
[----:B------:R-:W-:Y:S02]  /*2260*/  @!P3 IADD3 R33, PT, PT, R33, -UR10, RZ ;  /* 0x8000000a2121bc10 */ /* 0x000fe4000fffe0ff */
[----:B------:R-:W-:Y:S02]  /*2270*/  @!P3 IADD3 R31, PT, PT, R31, 0x1, RZ ;  /* 0x000000011f1fb810 */ /* 0x000fe40007ffe0ff */
[----:B------:R-:W-:-:S02]  /*2280*/  ISETP.GE.U32.AND P3, PT, R33, UR10, PT ;  /* 0x0000000a21007c0c */ /* 0x000fc4000bf66070 */
[----:B------:R-:W-:-:S11]  /*2290*/  LOP3.LUT R33, R20, UR52, RZ, 0x3c, !PT ;  /* 0x0000003414217c12 */ /* 0x000fd6000f8e3cff */
[----:B------:R-:W-:Y:S01]  /*22a0*/  @P3 VIADD R31, R31, 0x1 ;  /* 0x000000011f1f3836 */ /* 0x000fe20000000000 */
[----:B------:R-:W-:Y:S02]  /*22b0*/  ISETP.GE.AND P3, PT, R33, RZ, PT ;  /* 0x000000ff2100720c */ /* 0x000fe40003f66270 */
[----:B----4-:R-:W-:Y:S02]  /*22c0*/  PRMT R27, R42, 0x7771, RZ ;  /* 0x000077712a1b7816 */ /* 0x010fe400000000ff */
[----:B------:R-:W-:Y:S02]  /*22d0*/  MOV R26, R31 ;  /* 0x0000001f001a7202 */ /* 0x000fe40000000f00 */
[----:B------:R-:W-:Y:S02]  /*22e0*/  SEL R18, R18, RZ, P4 ;  /* 0x000000ff12127207 */ /* 0x000fe40002000000 */
[----:B------:R-:W-:-:S05]  /*22f0*/  SEL R23, R23, RZ, P2 ;  /* 0x000000ff17177207 */ /* 0x000fca0001000000 */
[----:B------:R-:W-:Y:S02]  /*2300*/  @!P3 IADD3 R26, PT, PT, -R26, RZ, RZ ;  /* 0x000000ff1a1ab210 */ /* 0x000fe40007ffe1ff */
[----:B------:R-:W-:Y:S01]  /*2310*/  ISETP.NE.AND P3, PT, R27, RZ, PT ;  /* 0x000000ff1b00720c */ /* 0x000fe20003f65270 */
[----:B------:R-:W-:-:S04]  /*2320*/  IMAD R18, R18, UR40, RZ ;  /* 0x0000002812127c24 */ /* 0x000fc8000f8e02ff */
[----:B------:R-:W-:Y:S01]  /*2330*/  IMAD R23, R23, UR41, R18 ;  /* 0x0000002917177c24 */ /* 0x000fe2000f8e0212 */
[----:B------:R-:W-:-:S03]  /*2340*/  LEA.HI R8, R8, R8, RZ, 0x1 ;  /* 0x0000000808087211 */ /* 0x000fc600078f08ff */
[----:B------:R-:W-:Y:S01]  /*2350*/  IMAD R24, R24, UR42, R23 ;  /* 0x0000002a18187c24 */ /* 0x000fe2000f8e0217 */
[----:B------:R-:W-:-:S03]  /*2360*/  SHF.R.S32.HI R49, RZ, 0x1, R8 ;  /* 0x00000001ff317819 */ /* 0x000fc60000011408 */
[C---:B------:R-:W-:Y:S01]  /*2370*/  @P3 R2UR UR14, R38.reuse ;  /* 0x00000000260e32ca */ /* 0x040fe200000e0000 */
[----:B------:R-:W-:Y:S01]  /*2380*/  IMAD R24, R25, UR43, R24 ;  /* 0x0000002b19187c24 */ /* 0x000fe2000f8e0218 */
[----:B------:R-:W-:Y:S01]  /*2390*/  @P3 R2UR UR15, R39 ;  /* 0x00000000270f32ca */ /* 0x000fe200000e0000 */
[----:B------:R-:W-:Y:S01]  /*23a0*/  IMAD.WIDE R48, R49, 0x8, R2 ;  /* 0x0000000831307825 */ /* 0x000fe200078e0202 */
[----:B------:R-:W-:Y:S02]  /*23b0*/  R2UR UR16, R38 ;  /* 0x00000000261072ca */ /* 0x000fe400000e0000 */
[----:B------:R-:W-:Y:S02]  /*23c0*/  LEA.HI R24, R24, R24, RZ, 0x1 ;  /* 0x0000001818187211 */ /* 0x000fe400078f08ff */
[----:B------:R-:W-:Y:S02]  /*23d0*/  R2UR UR17, R39 ;  /* 0x00000000271172ca */ /* 0x000fe400000e0000 */
[----:B------:R-:W-:-:S05]  /*23e0*/  SHF.R.S32.HI R25, RZ, 0x1, R24 ;  /* 0x00000001ff197819 */ /* 0x000fca0000011418 */
[----:B------:R-:W4:Y:S01]  /*23f0*/  @P3 LDG.E R33, desc[UR14][R48.64+0x4] ;  /* 0x0000040e30213981 */ /* 0x000f22000c1e1900 */
[----:B------:R-:W-:-:S05]  /*2400*/  IMAD.WIDE R24, R25, 0x2, R6 ;  /* 0x0000000219187825 */ /* 0x000fca00078e0206 */
[----:B------:R0:W5:Y:S01]  /*2410*/  LDG.E.U16 R31, desc[UR16][R24.64] ;  /* 0x00000010181f7981 */ /* 0x000162000c1e1500 */
[----:B------:R-:W-:-:S05]  /*2420*/  SEL R18, R11, R26, !P5 ;  /* 0x0000001a0b127207 */ /* 0x000fca0006800000 */
[----:B------:R-:W-:-:S04]  /*2430*/  IMAD.MOV R23, RZ, RZ, -R18 ;  /* 0x000000ffff177224 */ /* 0x000fc800078e0a12 */
[----:B------:R-:W-:-:S05]  /*2440*/  IMAD R20, R23, UR52, R20 ;  /* 0x0000003417147c24 */ /* 0x000fca000f8e0214 */
[----:B------:R-:W-:Y:S02]  /*2450*/  IABS R23, R20 ;  /* 0x0000001400177213 */ /* 0x000fe40000000000 */
[----:B------:R-:W-:-:S03]  /*2460*/  SEL R32, R0, R32, !P0 ;  /* 0x0000002000207207 */ /* 0x000fc60004000000 */
[----:B------:R-:W-:Y:S01]  /*2470*/  IMAD.HI.U32 R8, R23, UR5, RZ ;  /* 0x0000000517087c27 */ /* 0x000fe2000f8e00ff */
[----:B------:R-:W-:-:S03]  /*2480*/  MOV R26, UR6 ;  /* 0x00000006001a7c02 */ /* 0x000fc60008000f00 */
[----:B0-----:R-:W-:-:S04]  /*2490*/  IMAD.MOV R24, RZ, RZ, -R32 ;  /* 0x000000ffff187224 */ /* 0x001fc800078e0a20 */
[----:B------:R-:W-:Y:S01]  /*24a0*/  IMAD R9, R24, UR53, R9 ;  /* 0x0000003518097c24 */ /* 0x000fe2000f8e0209 */
[----:B------:R-:W-:Y:S02]  /*24b0*/  SEL R21, R21, RZ, P4 ;  /* 0x000000ff15157207 */ /* 0x000fe40002000000 */
[----:B------:R-:W-:-:S03]  /*24c0*/  SEL R22, R22, RZ, P2 ;  /* 0x000000ff16167207 */ /* 0x000fc60001000000 */
[----:B------:R-:W-:-:S04]  /*24d0*/  IMAD R21, R21, UR40, RZ ;  /* 0x0000002815157c24 */ /* 0x000fc8000f8e02ff */
[----:B------:R-:W-:Y:S01]  /*24e0*/  IMAD R21, R22, UR41, R21 ;  /* 0x0000002916157c24 */ /* 0x000fe2000f8e0215 */
[----:B------:R-:W-:-:S04]  /*24f0*/  LEA.HI R5, R5, R5, RZ, 0x1 ;  /* 0x0000000505057211 */ /* 0x000fc800078f08ff */
[----:B------:R-:W-:Y:S01]  /*2500*/  SHF.R.S32.HI R5, RZ, 0x1, R5 ;  /* 0x00000001ff057819 */ /* 0x000fe20000011405 */
[----:B------:R-:W-:Y:S01]  /*2510*/  IMAD.U32 R24, RZ, RZ, UR6 ;  /* 0x00000006ff187e24 */ /* 0x000fe2000f8e00ff */
[----:B------:R-:W-:Y:S02]  /*2520*/  SEL R14, R14, RZ, P4 ;  /* 0x000000ff0e0e7207 */ /* 0x000fe40002000000 */
[----:B------:R-:W-:Y:S01]  /*2530*/  SEL R18, R18, RZ, P2 ;  /* 0x000000ff12127207 */ /* 0x000fe20001000000 */
[----:B--2---:R-:W-:Y:S01]  /*2540*/  @P6 FMUL R26, R34, UR4 ;  /* 0x00000004221a6c20 */ /* 0x004fe20008400000 */
[----:B------:R-:W-:Y:S02]  /*2550*/  IADD3 R34, PT, PT, -R8, RZ, RZ ;  /* 0x000000ff08227210 */ /* 0x000fe40007ffe1ff */
[----:B------:R-:W-:-:S03]  /*2560*/  PLOP3.LUT P6, PT, PT, PT, UP0, 0x40, 0x4 ;  /* 0x000000000004781c */ /* 0x000fc60003fce808 */
[----:B------:R-:W-:Y:S01]  /*2570*/  IMAD R23, R34, UR12, R23 ;  /* 0x0000000c22177c24 */ /* 0x000fe2000f8e0217 */
[----:B------:R-:W-:Y:S02]  /*2580*/  SEL R32, R32, RZ, !P6 ;  /* 0x000000ff20207207 */ /* 0x000fe40007000000 */
[----:B------:R-:W-:-:S04]  /*2590*/  PLOP3.LUT P6, PT, PT, PT, UP1, 0x40, 0x4 ;  /* 0x000000000004781c */ /* 0x000fc80003fce818 */
[----:B------:R-:W-:Y:S02]  /*25a0*/  SEL R9, R9, RZ, !P6 ;  /* 0x000000ff09097207 */ /* 0x000fe40007000000 */
[----:B------:R-:W-:-:S13]  /*25b0*/  ISETP.LT.U32.AND P6, PT, R23, UR12, PT ;  /* 0x0000000c17007c0c */ /* 0x000fda000bfc1070 */
[----:B------:R-:W-:Y:S02]  /*25c0*/  @!P6 IADD3 R23, PT, PT, R23, -UR12, RZ ;  /* 0x8000000c1717ec10 */ /* 0x000fe4000fffe0ff */
[----:B------:R-:W-:Y:S02]  /*25d0*/  @!P6 IADD3 R8, PT, PT, R8, 0x1, RZ ;  /* 0x000000010808e810 */ /* 0x000fe40007ffe0ff */
[----:B------:R-:W-:Y:S02]  /*25e0*/  ISETP.GE.U32.AND P6, PT, R23, UR12, PT ;  /* 0x0000000c17007c0c */ /* 0x000fe4000bfc6070 */
[----:B------:R-:W-:-:S11]  /*25f0*/  LOP3.LUT R23, R20, UR53, RZ, 0x3c, !PT ;  /* 0x0000003514177c12 */ /* 0x000fd6000f8e3cff */
[----:B------:R-:W-:Y:S01]  /*2600*/  @P6 VIADD R8, R8, 0x1 ;  /* 0x0000000108086836 */ /* 0x000fe20000000000 */
[----:B------:R-:W-:-:S04]  /*2610*/  ISETP.GE.AND P6, PT, R23, RZ, PT ;  /* 0x000000ff1700720c */ /* 0x000fc80003fc6270 */
[----:B------:R-:W-:Y:S02]  /*2620*/  MOV R25, R8 ;  /* 0x0000000800197202 */ /* 0x000fe40000000f00 */
[----:B---3--:R-:W-:Y:S01]  /*2630*/  PRMT R8, R47, 0x7771, RZ ;  /* 0x000077712f087816 */ /* 0x008fe200000000ff */
[----:B------:R-:W-:-:S06]  /*2640*/  IMAD R32, R32, UR42, R21 ;  /* 0x0000002a20207c24 */ /* 0x000fcc000f8e0215 */
[----:B------:R-:W-:Y:S02]  /*2650*/  @!P6 IADD3 R25, PT, PT, -R25, RZ, RZ ;  /* 0x000000ff1919e210 */ /* 0x000fe40007ffe1ff */
[----:B------:R-:W-:Y:S01]  /*2660*/  ISETP.NE.AND P6, PT, R8, RZ, PT ;  /* 0x000000ff0800720c */ /* 0x000fe20003fc5270 */
[----:B------:R-:W-:-:S05]  /*2670*/  IMAD R9, R9, UR43, R32 ;  /* 0x0000002b09097c24 */ /* 0x000fca000f8e0220 */
[----:B------:R-:W-:-:S04]  /*2680*/  LEA.HI R9, R9, R9, RZ, 0x1 ;  /* 0x0000000909097211 */ /* 0x000fc800078f08ff */
[----:B------:R-:W-:-:S03]  /*2690*/  SHF.R.S32.HI R9, RZ, 0x1, R9 ;  /* 0x00000001ff097819 */ /* 0x000fc60000011409 */
[----:B------:R-:W-:Y:S02]  /*26a0*/  @P6 R2UR UR14, R38 ;  /* 0x00000000260e62ca */ /* 0x000fe400000e0000 */
[----:B------:R-:W-:Y:S01]  /*26b0*/  @P6 R2UR UR15, R39 ;  /* 0x00000000270f62ca */ /* 0x000fe200000e0000 */
[----:B------:R-:W-:-:S04]  /*26c0*/  IMAD.WIDE R22, R9, 0x2, R6 ;  /* 0x0000000209167825 */ /* 0x000fc800078e0206 */
[----:B------:R-:W-:Y:S01]  /*26d0*/  IMAD.WIDE R8, R5, 0x8, R2 ;  /* 0x0000000805087825 */ /* 0x000fe200078e0202 */
[----:B------:R0:W2:Y:S07]  /*26e0*/  LDG.E.U16 R27, desc[UR16][R22.64] ;  /* 0x00000010161b7981 */ /* 0x0000ae000c1e1500 */
[----:B------:R-:W3:Y:S01]  /*26f0*/  @P6 LDG.E R5, desc[UR14][R8.64+0x4] ;  /* 0x0000040e08056981 */ /* 0x000ee2000c1e1900 */
[----:B------:R-:W-:Y:S01]  /*2700*/  SEL R25, R0, R25, !P0 ;  /* 0x0000001900197207 */ /* 0x000fe20004000000 */
[----:B------:R-:W-:-:S03]  /*2710*/  IMAD R21, R14, UR40, RZ ;  /* 0x000000280e157c24 */ /* 0x000fc6000f8e02ff */
[----:B------:R-:W-:Y:S01]  /*2720*/  IADD3 R35, PT, PT, -R25, RZ, RZ ;  /* 0x000000ff19237210 */ /* 0x000fe20007ffe1ff */
[----:B------:R-:W-:-:S04]  /*2730*/  IMAD R18, R18, UR41, R21 ;  /* 0x0000002912127c24 */ /* 0x000fc8000f8e0215 */
[----:B------:R-:W-:Y:S02]  /*2740*/  IMAD R20, R35, UR53, R20 ;  /* 0x0000003523147c24 */ /* 0x000fe4000f8e0214 */
[----:B----4-:R-:W-:Y:S01]  /*2750*/  @P3 FMUL R24, R33, UR4 ;  /* 0x0000000421183c20 */ /* 0x010fe20008400000 */
[----:B------:R-:W-:-:S04]  /*2760*/  PLOP3.LUT P3, PT, PT, PT, UP0, 0x40, 0x4 ;  /* 0x000000000004781c */ /* 0x000fc80003f6e808 */
[----:B------:R-:W-:Y:S02]  /*2770*/  SEL R25, R25, RZ, !P3 ;  /* 0x000000ff19197207 */ /* 0x000fe40005800000 */
[----:B------:R-:W-:Y:S02]  /*2780*/  PLOP3.LUT P3, PT, PT, PT, UP1, 0x40, 0x4 ;  /* 0x000000000004781c */ /* 0x000fe40003f6e818 */
[----:B-----5:R-:W-:Y:S01]  /*2790*/  PRMT R14, R31, 0x7771, RZ ;  /* 0x000077711f0e7816 */ /* 0x020fe200000000ff */
[----:B------:R-:W-:Y:S01]  /*27a0*/  IMAD R25, R25, UR42, R18 ;  /* 0x0000002a19197c24 */ /* 0x000fe2000f8e0212 */
[----:B------:R-:W-:Y:S02]  /*27b0*/  SEL R20, R20, RZ, !P3 ;  /* 0x000000ff14147207 */ /* 0x000fe40005800000 */
[----:B------:R-:W-:-:S03]  /*27c0*/  ISETP.NE.AND P3, PT, R14, RZ, PT ;  /* 0x000000ff0e00720c */ /* 0x000fc60003f65270 */
[----:B------:R-:W-:Y:S01]  /*27d0*/  IMAD R20, R20, UR43, R25 ;  /* 0x0000002b14147c24 */ /* 0x000fe2000f8e0219 */
[----:B------:R-:W-:-:S04]  /*27e0*/  LEA.HI R10, R10, R10, RZ, 0x1 ;  /* 0x0000000a0a0a7211 */ /* 0x000fc800078f08ff */
[----:B------:R-:W-:-:S04]  /*27f0*/  LEA.HI R20, R20, R20, RZ, 0x1 ;  /* 0x0000001414147211 */ /* 0x000fc800078f08ff */
[----:B------:R-:W-:Y:S02]  /*2800*/  SHF.R.S32.HI R21, RZ, 0x1, R20 ;  /* 0x00000001ff157819 */ /* 0x000fe40000011414 */
[----:B------:R-:W-:Y:S02]  /*2810*/  @P3 R2UR UR14, R38 ;  /* 0x00000000260e32ca */ /* 0x000fe400000e0000 */
[----:B------:R-:W-:Y:S02]  /*2820*/  @P3 R2UR UR15, R39 ;  /* 0x00000000270f32ca */ /* 0x000fe400000e0000 */
[----:B------:R-:W-:Y:S01]  /*2830*/  SHF.R.S32.HI R33, RZ, 0x1, R10 ;  /* 0x00000001ff217819 */ /* 0x000fe2000001140a */
[----:B------:R-:W-:-:S04]  /*2840*/  IMAD.WIDE R20, R21, 0x2, R6 ;  /* 0x0000000215147825 */ /* 0x000fc800078e0206 */
[----:B------:R-:W-:Y:S01]  /*2850*/  IMAD.WIDE R32, R33, 0x8, R2 ;  /* 0x0000000821207825 */ /* 0x000fe200078e0202 */
[----:B------:R1:W4:Y:S05]  /*2860*/  LDG.E.U16 R23, desc[UR16][R20.64] ;  /* 0x0000001014177981 */ /* 0x00032a000c1e1500 */
[----:B------:R-:W5:Y:S01]  /*2870*/  @P3 LDG.E R10, desc[UR14][R32.64+0x4] ;  /* 0x0000040e200a3981 */ /* 0x000f62000c1e1900 */
[----:B0-----:R-:W-:Y:S02]  /*2880*/  MOV R22, UR6 ;  /* 0x0000000600167c02 */ /* 0x001fe40008000f00 */
[----:B------:R-:W-:-:S04]  /*2890*/  LEA.HI R15, R15, R15, RZ, 0x1 ;  /* 0x0000000f0f0f7211 */ /* 0x000fc800078f08ff */
[----:B------:R-:W-:Y:S01]  /*28a0*/  SHF.R.S32.HI R15, RZ, 0x1, R15 ;  /* 0x00000001ff0f7819 */ /* 0x000fe2000001140f */
[----:B-1----:R-:W-:Y:S01]  /*28b0*/  IMAD.U32 R20, RZ, RZ, UR6 ;  /* 0x00000006ff147e24 */ /* 0x002fe2000f8e00ff */
[----:B------:R-:W-:-:S04]  /*28c0*/  LEA.HI R16, R16, R16, RZ, 0x1 ;  /* 0x0000001010107211 */ /* 0x000fc800078f08ff */
[----:B------:R-:W-:-:S05]  /*28d0*/  SHF.R.S32.HI R35, RZ, 0x1, R16 ;  /* 0x00000001ff237819 */ /* 0x000fca0000011410 */
[----:B------:R-:W-:Y:S01]  /*28e0*/  IMAD.WIDE R34, R35, 0x8, R2 ;  /* 0x0000000823227825 */ /* 0x000fe200078e0202 */
[----:B--2---:R-:W-:-:S03]  /*28f0*/  PRMT R14, R27, 0x7771, RZ ;  /* 0x000077711b0e7816 */ /* 0x004fc600000000ff */
[----:B---3--:R-:W-:Y:S01]  /*2900*/  @P6 FMUL R22, R5, UR4 ;  /* 0x0000000405166c20 */ /* 0x008fe20008400000 */
[----:B------:R-:W-:Y:S01]  /*2910*/  ISETP.NE.AND P6, PT, R14, RZ, PT ;  /* 0x000000ff0e00720c */ /* 0x000fe20003fc5270 */
[----:B------:R-:W-:-:S12]  /*2920*/  IMAD.WIDE R14, R15, 0x8, R2 ;  /* 0x000000080f0e7825 */ /* 0x000fd800078e0202 */
[----:B------:R-:W-:Y:S02]  /*2930*/  @P6 R2UR UR14, R38 ;  /* 0x00000000260e62ca */ /* 0x000fe400000e0000 */
[----:B------:R-:W-:-:S13]  /*2940*/  @P6 R2UR UR15, R39 ;  /* 0x00000000270f62ca */ /* 0x000fda00000e0000 */
[----:B------:R-:W2:Y:S01]  /*2950*/  @P6 LDG.E R25, desc[UR14][R14.64+0x4] ;  /* 0x0000040e0e196981 */ /* 0x000ea2000c1e1900 */
[----:B----4-:R-:W-:Y:S01]  /*2960*/  PRMT R5, R23, 0x7771, RZ ;  /* 0x0000777117057816 */ /* 0x010fe200000000ff */
[----:B-----5:R-:W-:-:S03]  /*2970*/  @P3 FMUL R20, R10, UR4 ;  /* 0x000000040a143c20 */ /* 0x020fc60008400000 */
[----:B------:R-:W-:-:S13]  /*2980*/  ISETP.NE.AND P3, PT, R5, RZ, PT ;  /* 0x000000ff0500720c */ /* 0x000fda0003f65270 */
[----:B------:R-:W-:Y:S02]  /*2990*/  @P3 R2UR UR14, R38 ;  /* 0x00000000260e32ca */ /* 0x000fe400000e0000 */
[----:B------:R-:W-:-:S13]  /*29a0*/  @P3 R2UR UR15, R39 ;  /* 0x00000000270f32ca */ /* 0x000fda00000e0000 */
[----:B------:R-:W3:Y:S01]  /*29b0*/  @P3 LDG.E R10, desc[UR14][R34.64+0x4] ;  /* 0x0000040e220a3981 */ /* 0x000ee2000c1e1900 */
[----:B------:R-:W-:-:S04]  /*29c0*/  IADD3 R5, PT, PT, R17, 0x200, RZ ;  /* 0x0000020011057810 */ /* 0x000fc80007ffe0ff */
[----:B------:R-:W-:-:S05]  /*29d0*/  IABS R21, R5 ;  /* 0x0000000500157213 */ /* 0x000fca0000000000 */
[----:B------:R-:W-:-:S04]  /*29e0*/  IMAD.HI.U32 R16, R21, UR7, RZ ;  /* 0x0000000715107c27 */ /* 0x000fc8000f8e00ff */
[----:B------:R-:W-:Y:S01]  /*29f0*/  IMAD.MOV R46, RZ, RZ, -R16 ;  /* 0x000000ffff2e7224 */ /* 0x000fe200078e0a10 */
[----:B------:R-:W-:-:S03]  /*2a00*/  MOV R18, UR6 ;  /* 0x0000000600127c02 */ /* 0x000fc60008000f00 */
[----:B------:R-:W-:Y:S01]  /*2a10*/  IMAD R21, R46, UR11, R21 ;  /* 0x0000000b2e157c24 */ /* 0x000fe2000f8e0215 */
[----:B------:R-:W-:Y:S02]  /*2a20*/  R2UR UR14, R38 ;  /* 0x00000000260e72ca */ /* 0x000fe400000e0000 */
[----:B------:R-:W-:Y:S02]  /*2a30*/  R2UR UR15, R39 ;  /* 0x00000000270f72ca */ /* 0x000fe400000e0000 */
[----:B------:R-:W-:-:S11]  /*2a40*/  IADD3 R54, PT, PT, R17, 0x240, RZ ;  /* 0x0000024011367810 */ /* 0x000fd60007ffe0ff */
[----:B------:R-:W4:Y:S04]  /*2a50*/  LDG.E R33, desc[UR14][R32.64] ;  /* 0x0000000e20217981 */ /* 0x000f28000c1e1900 */
[----:B------:R-:W5:Y:S01]  /*2a60*/  LDG.E R35, desc[UR14][R34.64] ;  /* 0x0000000e22237981 */ /* 0x000f62000c1e1900 */
[----:B--2---:R-:W-:Y:S01]  /*2a70*/  @P6 FMUL R18, R25, UR4 ;  /* 0x0000000419126c20 */ /* 0x004fe20008400000 */
[C---:B------:R-:W-:Y:S02]  /*2a80*/  ISETP.LT.U32.AND P6, PT, R21.reuse, UR11, PT ;  /* 0x0000000b15007c0c */ /* 0x040fe4000bfc1070 */
[----:B------:R0:W2:Y:S11]  /*2a90*/  LDG.E R25, desc[UR14][R12.64] ;  /* 0x0000000e0c197981 */ /* 0x0000b6000c1e1900 */
[----:B------:R-:W-:-:S02]  /*2aa0*/  @!P6 IADD3 R21, PT, PT, R21, -UR11, RZ ;  /* 0x8000000b1515ec10 */ /* 0x000fc4000fffe0ff */
[----:B------:R-:W-:Y:S02]  /*2ab0*/  @!P6 IADD3 R16, PT, PT, R16, 0x1, RZ ;  /* 0x000000011010e810 */ /* 0x000fe40007ffe0ff */
[----:B------:R-:W-:Y:S02]  /*2ac0*/  ISETP.GE.U32.AND P6, PT, R21, UR11, PT ;  /* 0x0000000b15007c0c */ /* 0x000fe4000bfc6070 */
[----:B------:R-:W-:-:S11]  /*2ad0*/  LOP3.LUT R21, R5, UR51, RZ, 0x3c, !PT ;  /* 0x0000003305157c12 */ /* 0x000fd6000f8e3cff */
[----:B------:R-:W-:Y:S01]  /*2ae0*/  @P6 VIADD R16, R16, 0x1 ;  /* 0x0000000110106836 */ /* 0x000fe20000000000 */
[----:B------:R-:W-:-:S13]  /*2af0*/  ISETP.GE.AND P6, PT, R21, RZ, PT ;  /* 0x000000ff1500720c */ /* 0x000fda0003fc6270 */
[----:B------:R-:W-:-:S04]  /*2b00*/  @!P6 IADD3 R16, PT, PT, -R16, RZ, RZ ;  /* 0x000000ff1010e210 */ /* 0x000fc80007ffe1ff */
[----:B------:R-:W-:-:S04]  /*2b10*/  SEL R41, R19, R16, !P1 ;  /* 0x0000001013297207 */ /* 0x000fc80004800000 */
[----:B------:R-:W-:-:S05]  /*2b20*/  IADD3 R16, PT, PT, -R41, RZ, RZ ;  /* 0x000000ff29107210 */ /* 0x000fca0007ffe1ff */
[----:B------:R-:W-:-:S05]  /*2b30*/  IMAD R55, R16, UR51, R5 ;  /* 0x0000003310377c24 */ /* 0x000fca000f8e0205 */
[----:B------:R-:W-:Y:S01]  /*2b40*/  IABS R37, R55 ;  /* 0x0000003700257213 */ /* 0x000fe20000000000 */
[----:B------:R-:W-:-:S04]  /*2b50*/  IMAD.U32 R16, RZ, RZ, UR6 ;  /* 0x00000006ff107e24 */ /* 0x000fc8000f8e00ff */
[----:B------:R-:W-:-:S04]  /*2b60*/  IMAD.HI.U32 R21, R37, UR9, RZ ;  /* 0x0000000925157c27 */ /* 0x000fc8000f8e00ff */
[----:B---3--:R-:W-:Y:S01]  /*2b70*/  @P3 FMUL R16, R10, UR4 ;  /* 0x000000040a103c20 */ /* 0x008fe20008400000 */
[----:B------:R-:W-:-:S05]  /*2b80*/  IADD3 R10, PT, PT, -R21, RZ, RZ ;  /* 0x000000ff150a7210 */ /* 0x000fca0007ffe1ff */
[----:B------:R-:W-:-:S05]  /*2b90*/  IMAD R10, R10, UR10, R37 ;  /* 0x0000000a0a0a7c24 */ /* 0x000fca000f8e0225 */
[----:B------:R-:W-:-:S13]  /*2ba0*/  ISETP.LT.U32.AND P3, PT, R10, UR10, PT ;  /* 0x0000000a0a007c0c */ /* 0x000fda000bf61070 */
[----:B------:R-:W-:Y:S01]  /*2bb0*/  @!P3 VIADD R10, R10, -UR10 ;  /* 0x8000000a0a0abc36 */ /* 0x000fe20008000000 */
[----:B------:R-:W-:-:S04]  /*2bc0*/  @!P3 IADD3 R21, PT, PT, R21, 0x1, RZ ;  /* 0x000000011515b810 */ /* 0x000fc80007ffe0ff */
[----:B------:R-:W-:Y:S02]  /*2bd0*/  ISETP.GE.U32.AND P3, PT, R10, UR10, PT ;  /* 0x0000000a0a007c0c */ /* 0x000fe4000bf66070 */
[----:B------:R-:W-:-:S11]  /*2be0*/  LOP3.LUT R10, R55, UR52, RZ, 0x3c, !PT ;  /* 0x00000034370a7c12 */ /* 0x000fd6000f8e3cff */
[----:B------:R-:W-:Y:S02]  /*2bf0*/  @P3 IADD3 R21, PT, PT, R21, 0x1, RZ ;  /* 0x0000000115153810 */ /* 0x000fe40007ffe0ff */
[----:B------:R-:W-:-:S13]  /*2c00*/  ISETP.GE.AND P3, PT, R10, RZ, PT ;  /* 0x000000ff0a00720c */ /* 0x000fda0003f66270 */
[----:B------:R-:W-:-:S04]  /*2c10*/  @!P3 IADD3 R21, PT, PT, -R21, RZ, RZ ;  /* 0x000000ff1515b210 */ /* 0x000fc80007ffe1ff */
[----:B------:R-:W-:-:S05]  /*2c20*/  SEL R21, R11, R21, !P5 ;  /* 0x000000150b157207 */ /* 0x000fca0006800000 */
[----:B------:R-:W-:-:S04]  /*2c30*/  IMAD.MOV R10, RZ, RZ, -R21 ;  /* 0x000000ffff0a7224 */ /* 0x000fc800078e0a15 */
[----:B------:R-:W-:Y:S01]  /*2c40*/  IMAD R55, R10, UR52, R55 ;  /* 0x000000340a377c24 */ /* 0x000fe2000f8e0237 */
[----:B------:R-:W-:-:S05]  /*2c50*/  SEL R10, R41, RZ, P4 ;  /* 0x000000ff290a7207 */ /* 0x000fca0002000000 */
[----:B0-----:R-:W-:Y:S01]  /*2c60*/  IMAD R13, R10, UR40, RZ ;  /* 0x000000280a0d7c24 */ /* 0x001fe2000f8e02ff */
[----:B------:R-:W-:Y:S02]  /*2c70*/  SEL R10, R21, RZ, P2 ;  /* 0x000000ff150a7207 */ /* 0x000fe40001000000 */
        /* <DEDUP_REMOVED lines=21> */
[----:B------:R-:W-:-:S05]  /*2dd0*/  IMAD R12, R12, UR43, R13 ;  /* 0x0000002b0c0c7c24 */ /* 0x000fca000f8e020d */
[----:B------:R-:W-:-:S04]  /*2de0*/  LEA.HI R12, R12, R12, RZ, 0x1 ;  /* 0x0000000c0c0c7211 */ /* 0x000fc800078f08ff */
[----:B------:R-:W-:-:S05]  /*2df0*/  SHF.R.S32.HI R13, RZ, 0x1, R12 ;  /* 0x00000001ff0d7819 */ /* 0x000fca000001140c */
[----:B------:R-:W-:-:S05]  /*2e00*/  IMAD.WIDE R12, R13, 0x2, R6 ;  /* 0x000000020d0c7825 */ /* 0x000fca00078e0206 */
[----:B------:R0:W3:Y:S01]  /*2e10*/  LDG.E.U16 R37, desc[UR14][R12.64] ;  /* 0x0000000e0c257981 */ /* 0x0000e2000c1e1500 */
[----:B------:R-:W-:-:S05]  /*2e20*/  IABS R21, R54 ;  /* 0x0000003600157213 */ /* 0x000fca0000000000 */
[----:B------:R-:W-:-:S05]  /*2e30*/  IMAD.HI.U32 R10, R21, UR7, RZ ;  /* 0x00000007150a7c27 */ /* 0x000fca000f8e00ff */
[----:B------:R-:W-:-:S05]  /*2e40*/  IADD3 R46, PT, PT, -R10, RZ, RZ ;  /* 0x000000ff0a2e7210 */ /* 0x000fca0007ffe1ff */
[----:B------:R-:W-:Y:S01]  /*2e50*/  IMAD R21, R46, UR11, R21 ;  /* 0x0000000b2e157c24 */ /* 0x000fe2000f8e0215 */
[----:B0-----:R-:W-:Y:S01]  /*2e60*/  LOP3.LUT R12, R54, UR51, RZ, 0x3c, !PT ;  /* 0x00000033360c7c12 */ /* 0x001fe2000f8e3cff */
[----:B------:R-:W4:Y:S03]  /*2e70*/  LDG.E R46, desc[UR16][R8.64] ;  /* 0x00000010082e7981 */ /* 0x000f26000c1e1900 */
[----:B------:R-:W-:-:S13]  /*2e80*/  ISETP.LT.U32.AND P3, PT, R21, UR11, PT ;  /* 0x0000000b15007c0c */ /* 0x000fda000bf61070 */
[----:B------:R-:W-:Y:S01]  /*2e90*/  @!P3 IADD3 R21, PT, PT, R21, -UR11, RZ ;  /* 0x8000000b1515bc10 */ /* 0x000fe2000fffe0ff */
[----:B------:R-:W-:-:S03]  /*2ea0*/  @!P3 VIADD R10, R10, 0x1 ;  /* 0x000000010a0ab836 */ /* 0x000fc60000000000 */
[----:B------:R-:W-:Y:S02]  /*2eb0*/  ISETP.GE.U32.AND P3, PT, R21, UR11, PT ;  /* 0x0000000b15007c0c */ /* 0x000fe4000bf66070 */
[----:B------:R-:W-:Y:S01]  /*2ec0*/  LEA.HI R5, R5, R5, RZ, 0x1 ;  /* 0x0000000505057211 */ /* 0x000fe200078f08ff */
[----:B------:R-:W5:Y:S10]  /*2ed0*/  LDG.E R21, desc[UR16][R50.64] ;  /* 0x0000001032157981 */ /* 0x000f74000c1e1900 */
[----:B------:R-:W-:-:S02]  /*2ee0*/  @P3 IADD3 R10, PT, PT, R10, 0x1, RZ ;  /* 0x000000010a0a3810 */ /* 0x000fc40007ffe0ff */
[----:B------:R-:W-:-:S13]  /*2ef0*/  ISETP.GE.AND P3, PT, R12, RZ, PT ;  /* 0x000000ff0c00720c */ /* 0x000fda0003f66270 */
[----:B------:R-:W-:Y:S01]  /*2f00*/  @!P3 IMAD.MOV R10, RZ, RZ, -R10 ;  /* 0x000000ffff0ab224 */ /* 0x000fe200078e0a0a */
[----:B------:R-:W-:Y:S02]  /*2f10*/  SHF.R.S32.HI R13, RZ, 0x1, R5 ;  /* 0x00000001ff0d7819 */ /* 0x000fe40000011405 */
[----:B------:R0:W2:Y:S01]  /*2f20*/  LDG.E R5, desc[UR14][R52.64] ;  /* 0x0000000e34057981 */ /* 0x0000a2000c1e1900 */
[----:B---3--:R-:W-:-:S04]  /*2f30*/  PRMT R12, R37, 0x7771, RZ ;  /* 0x00007771250c7816 */ /* 0x008fc800000000ff */
[----:B------:R-:W-:Y:S01]  /*2f40*/  ISETP.NE.AND P3, PT, R12, RZ, PT ;  /* 0x000000ff0c00720c */ /* 0x000fe20003f65270 */
[----:B------:R-:W-:-:S12]  /*2f50*/  IMAD.WIDE R12, R13, 0x8, R2 ;  /* 0x000000080d0c7825 */ /* 0x000fd800078e0202 */
[----:B------:R-:W-:Y:S02]  /*2f60*/  @P3 R2UR UR18, R38 ;  /* 0x00000000261232ca */ /* 0x000fe400000e0000 */
[----:B------:R-:W-:-:S13]  /*2f70*/  @P3 R2UR UR19, R39 ;  /* 0x00000000271332ca */ /* 0x000fda00000e0000 */
[----:B------:R-:W3:Y:S01]  /*2f80*/  @P3 LDG.E R55, desc[UR18][R12.64+0x4] ;  /* 0x000004120c373981 */ /* 0x000ee2000c1e1900 */
[----:B------:R-:W-:-:S04]  /*2f90*/  SEL R56, R19, R10, !P1 ;  /* 0x0000000a13387207 */ /* 0x000fc80004800000 */
[----:B------:R-:W-:-:S05]  /*2fa0*/  IADD3 R41, PT, PT, -R56, RZ, RZ ;  /* 0x000000ff38297210 */ /* 0x000fca0007ffe1ff */
[----:B------:R-:W-:Y:S01]  /*2fb0*/  IMAD R57, R41, UR51, R54 ;  /* 0x0000003329397c24 */ /* 0x000fe2000f8e0236 */
[----:B------:R-:W-:Y:S01]  /*2fc0*/  MOV R10, UR6 ;  /* 0x00000006000a7c02 */ /* 0x000fe20008000f00 */
[----:B------:R1:W4:Y:S03]  /*2fd0*/  LDG.E R41, desc[UR14][R48.64] ;  /* 0x0000000e30297981 */ /* 0x000326000c1e1900 */
[----:B0-----:R-:W-:-:S05]  /*2fe0*/  IABS R52, R57 ;  /* 0x0000003900347213 */ /* 0x001fca0000000000 */
[----:B------:R-:W-:-:S04]  /*2ff0*/  IMAD.HI.U32 R50, R52, UR9, RZ ;  /* 0x0000000934327c27 */ /* 0x000fc8000f8e00ff */
[----:B------:R-:W-:-:S04]  /*3000*/  IMAD.MOV R51, RZ, RZ, -R50 ;  /* 0x000000ffff337224 */ /* 0x000fc800078e0a32 */
[----:B------:R-:W-:Y:S01]  /*3010*/  IMAD R51, R51, UR10, R52 ;  /* 0x0000000a33337c24 */ /* 0x000fe2000f8e0234 */
[----:B-1----:R-:W-:Y:S01]  /*3020*/  LOP3.LUT R48, R57, UR52, RZ, 0x3c, !PT ;  /* 0x0000003439307c12 */ /* 0x002fe2000f8e3cff */
[----:B---3--:R-:W-:-:S03]  /*3030*/  @P3 FMUL R10, R55, UR4 ;  /* 0x00000004370a3c20 */ /* 0x008fc60008400000 */
[----:B------:R-:W-:-:S13]  /*3040*/  ISETP.LT.U32.AND P3, PT, R51, UR10, PT ;  /* 0x0000000a33007c0c */ /* 0x000fda000bf61070 */
[----:B------:R-:W-:Y:S02]  /*3050*/  @!P3 IADD3 R51, PT, PT, R51, -UR10, RZ ;  /* 0x8000000a3333bc10 */ /* 0x000fe4000fffe0ff */
[----:B------:R-:W-:Y:S02]  /*3060*/  @!P3 IADD3 R50, PT, PT, R50, 0x1, RZ ;  /* 0x000000013232b810 */ /* 0x000fe40007ffe0ff */
[----:B------:R-:W-:-:S13]  /*3070*/  ISETP.GE.U32.AND P3, PT, R51, UR10, PT ;  /* 0x0000000a33007c0c */ /* 0x000fda000bf66070 */
[----:B------:R-:W-:Y:S01]  /*3080*/  @P3 VIADD R50, R50, 0x1 ;  /* 0x0000000132323836 */ /* 0x000fe20000000000 */
[----:B------:R-:W-:-:S13]  /*3090*/  ISETP.GE.AND P3, PT, R48, RZ, PT ;  /* 0x000000ff3000720c */ /* 0x000fda0003f66270 */
[----:B------:R-:W-:-:S04]  /*30a0*/  @!P3 IADD3 R50, PT, PT, -R50, RZ, RZ ;  /* 0x000000ff3232b210 */ /* 0x000fc80007ffe1ff */
        /* <DEDUP_REMOVED lines=12> */
[----:B------:R-:W-:Y:S02]  /*3170*/  @!P3 IADD3 R9, PT, PT, R9, -UR12, RZ ;  /* 0x8000000c0909bc10 */ /* 0x000fe4000fffe0ff */
[----:B------:R-:W-:Y:S02]  /*3180*/  @!P3 IADD3 R8, PT, PT, R8, 0x1, RZ ;  /* 0x000000010808b810 */ /* 0x000fe40007ffe0ff */
[----:B------:R-:W-:Y:S02]  /*3190*/  ISETP.GE.U32.AND P3, PT, R9, UR12, PT ;  /* 0x0000000c09007c0c */ /* 0x000fe4000bf66070 */
[----:B------:R-:W-:-:S11]  /*31a0*/  LOP3.LUT R9, R52, UR53, RZ, 0x3c, !PT ;  /* 0x0000003534097c12 */ /* 0x000fd6000f8e3cff */
[----:B------:R-:W-:Y:S01]  /*31b0*/  @P3 VIADD R8, R8, 0x1 ;  /* 0x0000000108083836 */ /* 0x000fe20000000000 */
[----:B------:R-:W-:-:S13]  /*31c0*/  ISETP.GE.AND P3, PT, R9, RZ, PT ;  /* 0x000000ff0900720c */ /* 0x000fda0003f66270 */
[----:B------:R-:W-:-:S04]  /*31d0*/  @!P3 IADD3 R8, PT, PT, -R8, RZ, RZ ;  /* 0x000000ff0808b210 */ /* 0x000fc80007ffe1ff */
        /* <DEDUP_REMOVED lines=13> */
[----:B------:R-:W-:-:S05]  /*32b0*/  VIADD R51, R17, 0x280 ;  /* 0x0000028011337836 */ /* 0x000fca0000000000 */
        /* <DEDUP_REMOVED lines=8> */
[----:B0-----:R-:W-:Y:S01]  /*3340*/  LOP3.LUT R8, R51, UR51, RZ, 0x3c, !PT ;  /* 0x0000003333087c12 */ /* 0x001fe2000f8e3cff */
[----:B------:R0:W5:Y:S10]  /*3350*/  LDG.E R49, desc[UR16][R14.64] ;  /* 0x000000100e317981 */ /* 0x000174000c1e1900 */
[----:B------:R-:W-:-:S02]  /*3360*/  @P3 IADD3 R48, PT, PT, R48, 0x1, RZ ;  /* 0x0000000130303810 */ /* 0x000fc40007ffe0ff */
[----:B------:R-:W-:-:S13]  /*3370*/  ISETP.GE.AND P3, PT, R8, RZ, PT ;  /* 0x000000ff0800720c */ /* 0x000fda0003f66270 */
[----:B------:R-:W-:Y:S02]  /*3380*/  @!P3 IADD3 R48, PT, PT, -R48, RZ, RZ ;  /* 0x000000ff3030b210 */ /* 0x000fe40007ffe1ff */
[----:B------:R-:W-:-:S04]  /*3390*/  LEA.HI R54, R54, R54, RZ, 0x1 ;  /* 0x0000003636367211 */ /* 0x000fc800078f08ff */
[----:B------:R-:W-:Y:S02]  /*33a0*/  SHF.R.S32.HI R9, RZ, 0x1, R54 ;  /* 0x00000001ff097819 */ /* 0x000fe40000011436 */
[----:B---3--:R-:W-:-:S04]  /*33b0*/  PRMT R8, R50, 0x7771, RZ ;  /* 0x0000777132087816 */ /* 0x008fc800000000ff */
[----:B------:R-:W-:Y:S01]  /*33c0*/  ISETP.NE.AND P3, PT, R8, RZ, PT ;  /* 0x000000ff0800720c */ /* 0x000fe20003f65270 */
[----:B------:R-:W-:-:S12]  /*33d0*/  IMAD.WIDE R8, R9, 0x8, R2 ;  /* 0x0000000809087825 */ /* 0x000fd800078e0202 */
[----:B------:R-:W-:Y:S02]  /*33e0*/  @P3 R2UR UR18, R38 ;  /* 0x00000000261232ca */ /* 0x000fe400000e0000 */
[----:B------:R-:W-:-:S13]  /*33f0*/  @P3 R2UR UR19, R39 ;  /* 0x00000000271332ca */ /* 0x000fda00000e0000 */
[----:B------:R-:W3:Y:S01]  /*3400*/  @P3 LDG.E R52, desc[UR18][R8.64+0x4] ;  /* 0x0000041208343981 */ /* 0x000ee2000c1e1900 */
[----:B------:R-:W-:-:S05]  /*3410*/  SEL R54, R19, R48, !P1 ;  /* 0x0000003013367207 */ /* 0x000fca0004800000 */
[----:B------:R-:W-:-:S04]  /*3420*/  IMAD.MOV R48, RZ, RZ, -R54 ;  /* 0x000000ffff307224 */ /* 0x000fc800078e0a36 */
[----:B------:R-:W-:Y:S01]  /*3430*/  IMAD R55, R48, UR51, R51 ;  /* 0x0000003330377c24 */ /* 0x000fe2000f8e0233 */
[----:B------:R-:W-:Y:S01]  /*3440*/  MOV R32, UR6 ;  /* 0x0000000600207c02 */ /* 0x000fe20008000f00 */
[----:B------:R1:W5:Y:S03]  /*3450*/  LDG.E R48, desc[UR16][R12.64] ;  /* 0x000000100c307981 */ /* 0x000366000c1e1900 */
[----:B------:R-:W-:-:S05]  /*3460*/  IABS R53, R55 ;  /* 0x0000003700357213 */ /* 0x000fca0000000000 */
[----:B0-----:R-:W-:-:S04]  /*3470*/  IMAD.HI.U32 R14, R53, UR9, RZ ;  /* 0x00000009350e7c27 */ /* 0x001fc8000f8e00ff */
[----:B---3--:R-:W-:Y:S01]  /*3480*/  @P3 FMUL R32, R52, UR4 ;  /* 0x0000000434203c20 */ /* 0x008fe20008400000 */
[----:B------:R-:W-:-:S05]  /*3490*/  IADD3 R52, PT, PT, -R14, RZ, RZ ;  /* 0x000000ff0e347210 */ /* 0x000fca0007ffe1ff */
        /* <DEDUP_REMOVED lines=41> */
[----:B------:R-:W3:Y:S01]  /*3730*/  LDG.E.U16 R55, desc[UR14][R14.64] ;  /* 0x0000000e0e377981 */ /* 0x000ee2000c1e1500 */
        /* <DEDUP_REMOVED lines=8> */
[----:B------:R-:W-:-:S05]  /*37c0*/  VIADD R52, R17, 0x2c0 ;  /* 0x000002c011347836 */ /* 0x000fca0000000000 */
[----:B------:R-:W-:-:S05]  /*37d0*/  IABS R15, R52 ;  /* 0x00000034000f7213 */ /* 0x000fca0000000000 */
[----:B------:R-:W-:-:S05]  /*37e0*/  IMAD.HI.U32 R14, R15, UR7, RZ ;  /* 0x000000070f0e7c27 */ /* 0x000fca000f8e00ff */
[----:B------:R-:W-:Y:S02]  /*37f0*/  IADD3 R54, PT, PT, -R14, RZ, RZ ;  /* 0x000000ff0e367210 */ /* 0x000fe40007ffe1ff */
[----:B------:R-:W-:-:S03]  /*3800*/  MOV R34, UR6 ;  /* 0x0000000600227c02 */ /* 0x000fc60008000f00 */
[----:B------:R-:W-:Y:S01]  /*3810*/  IMAD R15, R54, UR11, R15 ;  /* 0x0000000b360f7c24 */ /* 0x000fe2000f8e020f */
[----:B------:R-:W-:Y:S02]  /*3820*/  R2UR UR14, R38 ;  /* 0x00000000260e72ca */ /* 0x000fe400000e0000 */
[----:B------:R-:W-:-:S13]  /*3830*/  R2UR UR15, R39 ;  /* 0x00000000270f72ca */ /* 0x000fda00000e0000 */
[----:B------:R0:W5:Y:S02]  /*3840*/  LDG.E R51, desc[UR14][R8.64] ;  /* 0x0000000e08337981 */ /* 0x000164000c1e1900 */
[----:B0-----:R-:W-:Y:S01]  /*3850*/  LOP3.LUT R8, R52, UR51, RZ, 0x3c, !PT ;  /* 0x0000003334087c12 */ /* 0x001fe2000f8e3cff */
[----:B---3--:R-:W-:Y:S01]  /*3860*/  @P3 FMUL R34, R53, UR4 ;  /* 0x0000000435223c20 */ /* 0x008fe20008400000 */
[----:B------:R-:W-:-:S13]  /*3870*/  ISETP.LT.U32.AND P3, PT, R15, UR11, PT ;  /* 0x0000000b0f007c0c */ /* 0x000fda000bf61070 */
[----:B------:R-:W-:Y:S01]  /*3880*/  @!P3 IADD3 R15, PT, PT, R15, -UR11, RZ ;  /* 0x8000000b0f0fbc10 */ /* 0x000fe2000fffe0ff */
[----:B------:R-:W-:-:S03]  /*3890*/  @!P3 VIADD R14, R14, 0x1 ;  /* 0x000000010e0eb836 */ /* 0x000fc60000000000 */
[----:B------:R-:W-:-:S13]  /*38a0*/  ISETP.GE.U32.AND P3, PT, R15, UR11, PT ;  /* 0x0000000b0f007c0c */ /* 0x000fda000bf66070 */
[----:B------:R-:W-:Y:S02]  /*38b0*/  @P3 IADD3 R14, PT, PT, R14, 0x1, RZ ;  /* 0x000000010e0e3810 */ /* 0x000fe40007ffe0ff */
[----:B------:R-:W-:-:S13]  /*38c0*/  ISETP.GE.AND P3, PT, R8, RZ, PT ;  /* 0x000000ff0800720c */ /* 0x000fda0003f66270 */
[----:B------:R-:W-:-:S05]  /*38d0*/  @!P3 IMAD.MOV R14, RZ, RZ, -R14 ;  /* 0x000000ffff0eb224 */ /* 0x000fca00078e0a0e */
[----:B------:R-:W-:-:S04]  /*38e0*/  SEL R15, R19, R14, !P1 ;  /* 0x0000000e130f7207 */ /* 0x000fc80004800000 */
[----:B------:R-:W-:-:S05]  /*38f0*/  IADD3 R9, PT, PT, -R15, RZ, RZ ;  /* 0x000000ff0f097210 */ /* 0x000fca0007ffe1ff */
[----:B------:R-:W-:-:S05]  /*3900*/  IMAD R54, R9, UR51, R52 ;  /* 0x0000003309367c24 */ /* 0x000fca000f8e0234 */
[----:B------:R-:W-:-:S05]  /*3910*/  IABS R9, R54 ;  /* 0x0000003600097213 */ /* 0x000fca0000000000 */
[----:B------:R-:W-:-:S05]  /*3920*/  IMAD.HI.U32 R8, R9, UR9, RZ ;  /* 0x0000000909087c27 */ /* 0x000fca000f8e00ff */
        /* <DEDUP_REMOVED lines=54> */
[----:B------:R-:W-:-:S03]  /*3c90*/  PRMT R56, R36, 0x7770, RZ ;  /* 0x0000777024387816 */ /* 0x000fc600000000ff */
[----:B------:R-:W-:Y:S01]  /*3ca0*/  IMAD R57, R58, UR11, R57 ;  /* 0x0000000b3a397c24 */ /* 0x000fe2000f8e0239 */
[----:B------:R-:W-:Y:S02]  /*3cb0*/  MOV R36, UR6 ;  /* 0x0000000600247c02 */ /* 0x000fe40008000f00 */
[----:B------:R-:W-:Y:S02]  /*3cc0*/  R2UR UR14, R38 ;  /* 0x00000000260e72ca */ /* 0x000fe400000e0000 */
[----:B------:R-:W-:-:S13]  /*3cd0*/  R2UR UR15, R39 ;  /* 0x00000000270f72ca */ /* 0x000fda00000e0000 */
[----:B------:R-:W5:Y:S01]  /*3ce0*/  LDG.E R15, desc[UR14][R12.64] ;  /* 0x0000000e0c0f7981 */ /* 0x000f62000c1e1900 */
[----:B---3--:R-:W-:Y:S01]  /*3cf0*/  @P3 FMUL R36, R52, UR4 ;  /* 0x0000000434243c20 */ /* 0x008fe20008400000 */
[C---:B------:R-:W-:Y:S02]  /*3d00*/  ISETP.LT.U32.AND P3, PT, R57.reuse, UR11, PT ;  /* 0x0000000b39007c0c */ /* 0x040fe4000bf61070 */
[----:B------:R0:W3:Y:S11]  /*3d10*/  LDG.E R52, desc[UR14][R8.64] ;  /* 0x0000000e08347981 */ /* 0x0000f6000c1e1900 */
[----:B------:R-:W-:Y:S01]  /*3d20*/  @!P3 IADD3 R57, PT, PT, R57, -UR11, RZ ;  /* 0x8000000b3939bc10 */ /* 0x000fe2000fffe0ff */
[----:B------:R-:W-:-:S03]  /*3d30*/  @!P3 VIADD R54, R54, 0x1 ;  /* 0x000000013636b836 */ /* 0x000fc60000000000 */
[----:B------:R-:W-:Y:S02]  /*3d40*/  ISETP.GE.U32.AND P3, PT, R57, UR11, PT ;  /* 0x0000000b39007c0c */ /* 0x000fe4000bf66070 */
[----:B0-----:R-:W-:-:S11]  /*3d50*/  LOP3.LUT R8, R53, UR51, RZ, 0x3c, !PT ;  /* 0x0000003335087c12 */ /* 0x001fd6000f8e3cff */
[----:B------:R-:W-:Y:S02]  /*3d60*/  @P3 IADD3 R54, PT, PT, R54, 0x1, RZ ;  /* 0x0000000136363810 */ /* 0x000fe40007ffe0ff */
        /* <DEDUP_REMOVED lines=48> */
[----:B------:R-:W2:Y:S01]  /*4070*/  LDG.E.U16 R54, desc[UR14][R8.64] ;  /* 0x0000000e08367981 */ /* 0x000ea2000c1e1500 */
[----:B------:R-:W-:-:S04]  /*4080*/  LEA.HI R53, R53, R53, RZ, 0x1 ;  /* 0x0000003535357211 */ /* 0x000fc800078f08ff */
[----:B------:R-:W-:Y:S02]  /*4090*/  SHF.R.S32.HI R13, RZ, 0x1, R53 ;  /* 0x00000001ff0d7819 */ /* 0x000fe40000011435 */
[----:B--2---:R-:W-:-:S04]  /*40a0*/  PRMT R12, R54, 0x7771, RZ ;  /* 0x00007771360c7816 */ /* 0x004fc800000000ff */
[----:B------:R-:W-:Y:S01]  /*40b0*/  ISETP.NE.AND P3, PT, R12, RZ, PT ;  /* 0x000000ff0c00720c */ /* 0x000fe20003f65270 */
[----:B------:R-:W-:Y:S01]  /*40c0*/  IMAD.WIDE R12, R13, 0x8, R2 ;  /* 0x000000080d0c7825 */ /* 0x000fe200078e0202 */
[----:B------:R-:W-:-:S11]  /*40d0*/  PRMT R63, R42, 0x7770, RZ ;  /* 0x000077702a3f7816 */ /* 0x000fd600000000ff */
[----:B------:R-:W-:Y:S01]  /*40e0*/  @P3 R2UR UR16, R38 ;  /* 0x00000000261032ca */ /* 0x000fe200000e0000 */
[----:B------:R0:W2:Y:S01]  /*40f0*/  LDG.E R53, desc[UR14][R12.64] ;  /* 0x0000000e0c357981 */ /* 0x0000a2000c1e1900 */
[----:B------:R-:W-:-:S13]  /*4100*/  @P3 R2UR UR17, R39 ;  /* 0x00000000271132ca */ /* 0x000fda00000e0000 */
[----:B------:R-:W4:Y:S01]  /*4110*/  @P3 LDG.E R8, desc[UR16][R12.64+0x4] ;  /* 0x000004100c083981 */ /* 0x000f22000c1e1900 */
[----:B------:R-:W-:Y:S02]  /*4120*/  IADD3 R42, PT, PT, R17, 0x340, RZ ;  /* 0x00000340112a7810 */ /* 0x000fe40007ffe0ff */
[----:B------:R-:W-:Y:S02]  /*4130*/  PRMT R62, R40, 0x7770, RZ ;  /* 0x00007770283e7816 */ /* 0x000fe400000000ff */
[----:B------:R-:W-:Y:S02]  /*4140*/  IABS R9, R42 ;  /* 0x0000002a00097213 */ /* 0x000fe40000000000 */
[----:B------:R-:W-:Y:S02]  /*4150*/  MOV R40, UR6 ;  /* 0x0000000600287c02 */ /* 0x000fe40008000f00 */
[----:B------:R-:W-:Y:S01]  /*4160*/  PRMT R61, R47, 0x7770, RZ ;  /* 0x000077702f3d7816 */ /* 0x000fe200000000ff */
[----:B------:R-:W-:Y:S01]  /*4170*/  VIADD R47, R17, 0x380 ;  /* 0x00000380112f7836 */ /* 0x000fe20000000000 */
[----:B------:R-:W-:-:S04]  /*4180*/  PRMT R60, R27, 0x7770, RZ ;  /* 0x000077701b3c7816 */ /* 0x000fc800000000ff */
[----:B------:R-:W-:Y:S01]  /*4190*/  IABS R27, R47 ;  /* 0x0000002f001b7213 */ /* 0x000fe20000000000 */
[----:B----4-:R-:W-:Y:S01]  /*41a0*/  @P3 FMUL R40, R8, UR4 ;  /* 0x0000000408283c20 */ /* 0x010fe20008400000 */
[----:B------:R-:W-:-:S04]  /*41b0*/  IMAD.HI.U32 R8, R9, UR7, RZ ;  /* 0x0000000709087c27 */ /* 0x000fc8000f8e00ff */
[----:B0-----:R-:W-:-:S04]  /*41c0*/  IMAD.MOV R12, RZ, RZ, -R8 ;  /* 0x000000ffff0c7224 */ /* 0x001fc800078e0a08 */
        /* <DEDUP_REMOVED lines=41> */
[----:B------:R-:W-:Y:S01]  /*4460*/  ISETP.GE.AND P3, PT, R9, RZ, PT ;  /* 0x000000ff0900720c */ /* 0x000fe20003f66270 */
[----:B------:R-:W-:-:S12]  /*4470*/  IMAD.HI.U32 R12, R27, UR7, RZ ;  /* 0x000000071b0c7c27 */ /* 0x000fd8000f8e00ff */
[----:B------:R-:W-:-:S04]  /*4480*/  @!P3 IADD3 R8, PT, PT, -R8, RZ, RZ ;  /* 0x000000ff0808b210 */ /* 0x000fc80007ffe1ff */
[----:B------:R-:W-:-:S04]  /*4490*/  SEL R8, R0, R8, !P0 ;  /* 0x0000000800087207 */ /* 0x000fc80004000000 */
[----:B------:R-:W-:Y:S02]  /*44a0*/  IADD3 R9, PT, PT, -R8, RZ, RZ ;  /* 0x000000ff08097210 */ /* 0x000fe40007ffe1ff */
[----:B------:R-:W-:-:S03]  /*44b0*/  PLOP3.LUT P3, PT, PT, PT, UP0, 0x40, 0x4 ;  /* 0x000000000004781c */ /* 0x000fc60003f6e808 */
[----:B------:R-:W-:Y:S01]  /*44c0*/  IMAD R9, R9, UR53, R58 ;  /* 0x0000003509097c24 */ /* 0x000fe2000f8e023a */
[----:B------:R-:W-:Y:S02]  /*44d0*/  IADD3 R58, PT, PT, -R12, RZ, RZ ;  /* 0x000000ff0c3a7210 */ /* 0x000fe40007ffe1ff */
[----:B------:R-:W-:Y:S02]  /*44e0*/  SEL R8, R8, RZ, !P3 ;  /* 0x000000ff08087207 */ /* 0x000fe40005800000 */
[----:B------:R-:W-:Y:S01]  /*44f0*/  PLOP3.LUT P3, PT, PT, PT, UP1, 0x40, 0x4 ;  /* 0x000000000004781c */ /* 0x000fe20003f6e818 */
[----:B------:R-:W-:-:S03]  /*4500*/  IMAD R27, R58, UR11, R27 ;  /* 0x0000000b3a1b7c24 */ /* 0x000fc6000f8e021b */
[----:B------:R-:W-:Y:S02]  /*4510*/  SEL R9, R9, RZ, !P3 ;  /* 0x000000ff09097207 */ /* 0x000fe40005800000 */
[----:B------:R-:W-:Y:S01]  /*4520*/  ISETP.LT.U32.AND P3, PT, R27, UR11, PT ;  /* 0x0000000b1b007c0c */ /* 0x000fe2000bf61070 */
[----:B------:R-:W-:-:S04]  /*4530*/  IMAD R8, R8, UR42, R13 ;  /* 0x0000002a08087c24 */ /* 0x000fc8000f8e020d */
[----:B------:R-:W-:-:S05]  /*4540*/  IMAD R8, R9, UR43, R8 ;  /* 0x0000002b09087c24 */ /* 0x000fca000f8e0208 */
[----:B------:R-:W-:-:S03]  /*4550*/  LEA.HI R8, R8, R8, RZ, 0x1 ;  /* 0x0000000808087211 */ /* 0x000fc600078f08ff */
[----:B------:R-:W-:Y:S01]  /*4560*/  @!P3 IADD3 R27, PT, PT, R27, -UR11, RZ ;  /* 0x8000000b1b1bbc10 */ /* 0x000fe2000fffe0ff */
[----:B------:R-:W-:Y:S01]  /*4570*/  @!P3 VIADD R12, R12, 0x1 ;  /* 0x000000010c0cb836 */ /* 0x000fe20000000000 */
[----:B------:R-:W-:Y:S02]  /*4580*/  SHF.R.S32.HI R9, RZ, 0x1, R8 ;  /* 0x00000001ff097819 */ /* 0x000fe40000011408 */
[----:B------:R-:W-:-:S03]  /*4590*/  ISETP.GE.U32.AND P3, PT, R27, UR11, PT ;  /* 0x0000000b1b007c0c */ /* 0x000fc6000bf66070 */
[----:B------:R-:W-:Y:S01]  /*45a0*/  IMAD.WIDE R8, R9, 0x2, R6 ;  /* 0x0000000209087825 */ /* 0x000fe200078e0206 */
[----:B------:R-:W-:-:S04]  /*45b0*/  PRMT R13, R31, 0x7770, RZ ;  /* 0x000077701f0d7816 */ /* 0x000fc800000000ff */
[----:B------:R0:W4:Y:S05]  /*45c0*/  LDG.E.U16 R31, desc[UR14][R8.64] ;  /* 0x0000000e081f7981 */ /* 0x00012a000c1e1500 */
[----:B------:R-:W-:Y:S02]  /*45d0*/  @P3 IADD3 R12, PT, PT, R12, 0x1, RZ ;  /* 0x000000010c0c3810 */ /* 0x000fe40007ffe0ff */
[----:B0-----:R-:W-:-:S04]  /*45e0*/  LOP3.LUT R8, R47, UR51, RZ, 0x3c, !PT ;  /* 0x000000332f087c12 */ /* 0x001fc8000f8e3cff */
[----:B------:R-:W-:Y:S02]  /*45f0*/  ISETP.GE.AND P3, PT, R8, RZ, PT ;  /* 0x000000ff0800720c */ /* 0x000fe40003f66270 */
[----:B------:R-:W-:-:S11]  /*4600*/  PRMT R59, R23, 0x7770, RZ ;  /* 0x00007770173b7816 */ /* 0x000fd600000000ff */
        /* <DEDUP_REMOVED lines=18> */
[----:B------:R-:W-:Y:S01]  /*4730*/  IMAD.MOV R9, RZ, RZ, -R12 ;  /* 0x000000ffff097224 */ /* 0x000fe200078e0a0c */
[----:B------:R-:W-:-:S03]  /*4740*/  SEL R12, R12, RZ, P2 ;  /* 0x000000ff0c0c7207 */ /* 0x000fc60001000000 */
[----:B------:R-:W-:Y:S02]  /*4750*/  IMAD R64, R9, UR52, R58 ;  /* 0x0000003409407c24 */ /* 0x000fe4000f8e023a */
[----:B------:R-:W-:-:S04]  /*4760*/  IMAD R9, R8, UR40, RZ ;  /* 0x0000002808097c24 */ /* 0x000fc8000f8e02ff */
[----:B------:R-:W-:Y:S01]  /*4770*/  IMAD R12, R12, UR41, R9 ;  /* 0x000000290c0c7c24 */ /* 0x000fe2000f8e0209 */
[----:B------:R-:W-:-:S05]  /*4780*/  IABS R9, R64 ;  /* 0x0000004000097213 */ /* 0x000fca0000000000 */
[----:B------:R-:W-:-:S05]  /*4790*/  IMAD.HI.U32 R8, R9, UR5, RZ ;  /* 0x0000000509087c27 */ /* 0x000fca000f8e00ff */
[----:B------:R-:W-:-:S05]  /*47a0*/  IADD3 R58, PT, PT, -R8, RZ, RZ ;  /* 0x000000ff083a7210 */ /* 0x000fca0007ffe1ff */
[----:B------:R-:W-:-:S05]  /*47b0*/  IMAD R9, R58, UR12, R9 ;  /* 0x0000000c3a097c24 */ /* 0x000fca000f8e0209 */
[----:B------:R-:W-:Y:S02]  /*47c0*/  ISETP.LT.U32.AND P3, PT, R9, UR12, PT ;  /* 0x0000000c09007c0c */ /* 0x000fe4000bf61070 */
[----:B------:R-:W-:Y:S02]  /*47d0*/  PRMT R27, R37, 0x7770, RZ ;  /* 0x00007770251b7816 */ /* 0x000fe400000000ff */
[----:B------:R-:W-:-:S09]  /*47e0*/  IADD3 R37, PT, PT, R17, 0x3c0, RZ ;  /* 0x000003c011257810 */ /* 0x000fd20007ffe0ff */
[----:B------:R-:W-:Y:S01]  /*47f0*/  @!P3 IADD3 R9, PT, PT, R9, -UR12, RZ ;  /* 0x8000000c0909bc10 */ /* 0x000fe2000fffe0ff */
[----:B------:R-:W-:-:S03]  /*4800*/  @!P3 VIADD R8, R8, 0x1 ;  /* 0x000000010808b836 */ /* 0x000fc60000000000 */
[----:B------:R-:W-:Y:S02]  /*4810*/  ISETP.GE.U32.AND P3, PT, R9, UR12, PT ;  /* 0x0000000c09007c0c */ /* 0x000fe4000bf66070 */
[----:B------:R-:W-:Y:S02]  /*4820*/  IABS R23, R37 ;  /* 0x0000002500177213 */ /* 0x000fe40000000000 */
[----:B------:R-:W-:-:S03]  /*4830*/  LOP3.LUT R9, R64, UR53, RZ, 0x3c, !PT ;  /* 0x0000003540097c12 */ /* 0x000fc6000f8e3cff */
[----:B------:R-:W-:-:S06]  /*4840*/  IMAD.HI.U32 R17, R23, UR7, RZ ;  /* 0x0000000717117c27 */ /* 0x000fcc000f8e00ff */
[----:B------:R-:W-:Y:S02]  /*4850*/  @P3 IADD3 R8, PT, PT, R8, 0x1, RZ ;  /* 0x0000000108083810 */ /* 0x000fe40007ffe0ff */
[----:B------:R-:W-:Y:S02]  /*4860*/  ISETP.GE.AND P3, PT, R9, RZ, PT ;  /* 0x000000ff0900720c */ /* 0x000fe40003f66270 */
[----:B------:R-:W-:-:S05]  /*4870*/  IADD3 R58, PT, PT, -R17, RZ, RZ ;  /* 0x000000ff113a7210 */ /* 0x000fca0007ffe1ff */
[----:B------:R-:W-:-:S06]  /*4880*/  IMAD R23, R58, UR11, R23 ;  /* 0x0000000b3a177c24 */ /* 0x000fcc000f8e0217 */
[----:B------:R-:W-:Y:S02]  /*4890*/  @!P3 IADD3 R8, PT, PT, -R8, RZ, RZ ;  /* 0x000000ff0808b210 */ /* 0x000fe40007ffe1ff */
[----:B------:R-:W-:-:S13]  /*48a0*/  ISETP.LT.U32.AND P3, PT, R23, UR11, PT ;  /* 0x0000000b17007c0c */ /* 0x000fda000bf61070 */
[----:B------:R-:W-:Y:S01]  /*48b0*/  @!P3 VIADD R23, R23, -UR11 ;  /* 0x8000000b1717bc36 */ /* 0x000fe20008000000 */
[----:B------:R-:W-:-:S04]  /*48c0*/  @!P3 IADD3 R17, PT, PT, R17, 0x1, RZ ;  /* 0x000000011111b810 */ /* 0x000fc80007ffe0ff */
[----:B------:R-:W-:Y:S02]  /*48d0*/  ISETP.GE.U32.AND P3, PT, R23, UR11, PT ;  /* 0x0000000b17007c0c */ /* 0x000fe4000bf66070 */
[----:B------:R-:W-:-:S11]  /*48e0*/  LOP3.LUT R23, R37, UR51, RZ, 0x3c, !PT ;  /* 0x0000003325177c12 */ /* 0x000fd6000f8e3cff */
[----:B------:R-:W-:Y:S02]  /*48f0*/  @P3 IADD3 R17, PT, PT, R17, 0x1, RZ ;  /* 0x0000000111113810 */ /* 0x000fe40007ffe0ff */
[----:B------:R-:W-:Y:S02]  /*4900*/  ISETP.GE.AND P3, PT, R23, RZ, PT ;  /* 0x000000ff1700720c */ /* 0x000fe40003f66270 */
[----:B------:R-:W-:-:S11]  /*4910*/  PRMT R50, R50, 0x7770, RZ ;  /* 0x0000777032327816 */ /* 0x000fd600000000ff */
[----:B------:R-:W-:Y:S01]  /*4920*/  @!P3 IMAD.MOV R17, RZ, RZ, -R17 ;  /* 0x000000ffff11b224 */ /* 0x000fe200078e0a11 */
[----:B------:R-:W-:-:S04]  /*4930*/  ISETP.NE.AND P3, PT, R50, RZ, PT ;  /* 0x000000ff3200720c */ /* 0x000fc80003f65270 */
[----:B------:R-:W-:-:S04]  /*4940*/  SEL R57, R19, R17, !P1 ;  /* 0x0000001113397207 */ /* 0x000fc80004800000 */
[----:B------:R-:W-:-:S05]  /*4950*/  IADD3 R50, PT, PT, -R57, RZ, RZ ;  /* 0x000000ff39327210 */ /* 0x000fca0007ffe1ff */
[----:B------:R-:W-:Y:S01]  /*4960*/  IMAD R50, R50, UR51, R37 ;  /* 0x0000003332327c24 */ /* 0x000fe2000f8e0225 */
[----:B------:R-:W-:-:S04]  /*4970*/  SEL R8, R0, R8, !P0 ;  /* 0x0000000800087207 */ /* 0x000fc80004000000 */
[----:B------:R-:W-:Y:S01]  /*4980*/  IABS R17, R50 ;  /* 0x0000003200117213 */ /* 0x000fe20000000000 */
[----:B------:R-:W-:-:S04]  /*4990*/  IMAD.MOV R9, RZ, RZ, -R8 ;  /* 0x000000ffff097224 */ /* 0x000fc800078e0a08 */
        /* <DEDUP_REMOVED lines=10> */
[----:B------:R-:W-:Y:S02]  /*4a40*/  ISETP.GE.AND P6, PT, R17, RZ, PT ;  /* 0x000000ff1100720c */ /* 0x000fe40003fc6270 */
[----:B------:R-:W-:Y:S02]  /*4a50*/  PRMT R55, R55, 0x7770, RZ ;  /* 0x0000777037377816 */ /* 0x000fe400000000ff */
[----:B------:R-:W-:Y:S02]  /*4a60*/  PRMT R29, R29, 0x7770, RZ ;  /* 0x000077701d1d7816 */ /* 0x000fe400000000ff */
[----:B------:R-:W-:-:S07]  /*4a70*/  ISETP.NE.AND P1, PT, R55, RZ, PT ;  /* 0x000000ff3700720c */ /* 0x000fce0003f25270 */
[----:B------:R-:W-:Y:S01]  /*4a80*/  @!P6 IMAD.MOV R58, RZ, RZ, -R58 ;  /* 0x000000ffff3ae224 */ /* 0x000fe200078e0a3a */
[----:B------:R-:W-:-:S04]  /*4a90*/  PLOP3.LUT P6, PT, PT, PT, UP0, 0x40, 0x4 ;  /* 0x000000000004781c */ /* 0x000fc80003fce808 */
[----:B------:R-:W-:Y:S02]  /*4aa0*/  SEL R55, R8, RZ, !P6 ;  /* 0x000000ff08377207 */ /* 0x000fe40007000000 */
[----:B------:R-:W-:Y:S02]  /*4ab0*/  PLOP3.LUT P6, PT, PT, PT, UP1, 0x40, 0x4 ;  /* 0x000000000004781c */ /* 0x000fe40003fce818 */
[----:B------:R-:W-:Y:S01]  /*4ac0*/  ISETP.NE.AND P5, PT, R29, RZ, PT ;  /* 0x000000ff1d00720c */ /* 0x000fe20003fa5270 */
[----:B------:R-:W-:Y:S01]  /*4ad0*/  FMUL R5, R5, UR4 ;  /* 0x0000000405057c20 */ /* 0x000fe20008400000 */
[----:B------:R-:W-:Y:S01]  /*4ae0*/  SEL R29, R9, RZ, !P6 ;  /* 0x000000ff091d7207 */ /* 0x000fe20007000000 */
[----:B------:R-:W-:Y:S01]  /*4af0*/  IMAD R12, R55, UR42, R12 ;  /* 0x0000002a370c7c24 */ /* 0x000fe2000f8e020c */
[----:B------:R-:W-:-:S03]  /*4b00*/  ISETP.NE.AND P6, PT, R56, RZ, PT ;  /* 0x000000ff3800720c */ /* 0x000fc60003fc5270 */
[----:B------:R-:W-:Y:S01]  /*4b10*/  IMAD R12, R29, UR43, R12 ;  /* 0x0000002b1d0c7c24 */ /* 0x000fe2000f8e020c */
[----:B------:R-:W-:Y:S01]  /*4b20*/  FSEL R23, R5, R4, P6 ;  /* 0x0000000405177208 */ /* 0x000fe20003000000 */
[----:B------:R-:W-:Y:S01]  /*4b30*/  FMUL R5, R41, UR4 ;  /* 0x0000000429057c20 */ /* 0x000fe20008400000 */
[----:B------:R-:W-:Y:S02]  /*4b40*/  ISETP.NE.AND P6, PT, R63, RZ, PT ;  /* 0x000000ff3f00720c */ /* 0x000fe40003fc5270 */
[----:B------:R-:W-:Y:S02]  /*4b50*/  LEA.HI R12, R12, R12, RZ, 0x1 ;  /* 0x0000000c0c0c7211 */ /* 0x000fe400078f08ff */
[----:B------:R-:W-:Y:S02]  /*4b60*/  R2UR UR8, R38 ;  /* 0x00000000260872ca */ /* 0x000fe400000e0000 */
[----:B------:R-:W-:Y:S02]  /*4b70*/  R2UR UR9, R39 ;  /* 0x00000000270972ca */ /* 0x000fe400000e0000 */
[----:B------:R-:W-:-:S02]  /*4b80*/  FSEL R5, R5, R4, P6 ;  /* 0x0000000405057208 */ /* 0x000fc40003000000 */
[----:B------:R-:W-:Y:S02]  /*4b90*/  ISETP.NE.AND P6, PT, R13, RZ, PT ;  /* 0x000000ff0d00720c */ /* 0x000fe40003fc5270 */
[----:B------:R-:W-:-:S05]  /*4ba0*/  SHF.R.S32.HI R13, RZ, 0x1, R12 ;  /* 0x00000001ff0d7819 */ /* 0x000fca000001140c */
[----:B------:R-:W-:-:S05]  /*4bb0*/  IMAD.WIDE R12, R13, 0x2, R6 ;  /* 0x000000020d0c7825 */ /* 0x000fca00078e0206 */
[----:B------:R0:W3:Y:S01]  /*4bc0*/  LDG.E.U16 R29, desc[UR8][R12.64] ;  /* 0x000000080c1d7981 */ /* 0x0000e2000c1e1500 */
[----:B------:R-:W-:Y:S01]  /*4bd0*/  FMUL R25, R25, UR4 ;  /* 0x0000000419197c20 */ /* 0x000fe20008400000 */
[----:B-----5:R-:W-:-:S04]  /*4be0*/  FMUL R19, R21, UR4 ;  /* 0x0000000415137c20 */ /* 0x020fc80008400000 */
        /* <DEDUP_REMOVED lines=8> */
[----:B------:R-:W-:Y:S02]  /*4c70*/  FSEL R21, R21, R4, P5 ;  /* 0x0000000415157208 */ /* 0x000fe40002800000 */
[----:B------:R-:W-:-:S04]  /*4c80*/  ISETP.NE.AND P5, PT, RZ, UR52, PT ;  /* 0x00000034ff007c0c */ /* 0x000fc8000bfa5270 */
[----:B------:R-:W-:-:S04]  /*4c90*/  SEL R58, R11, R58, !P5 ;  /* 0x0000003a0b3a7207 */ /* 0x000fc80006800000 */
[----:B------:R-:W-:Y:S01]  /*4ca0*/  IADD3 R11, PT, PT, -R58, RZ, RZ ;  /* 0x000000ff3a0b7210 */ /* 0x000fe20007ffe1ff */
[----:B------:R-:W-:-:S04]  /*4cb0*/  FMUL R17, R33, UR4 ;  /* 0x0000000421117c20 */ /* 0x000fc80008400000 */
[----:B------:R-:W-:-:S05]  /*4cc0*/  IMAD R50, R11, UR52, R50 ;  /* 0x000000340b327c24 */ /* 0x000fca000f8e0232 */
[----:B------:R-:W-:-:S05]  /*4cd0*/  IABS R33, R50 ;  /* 0x0000003200217213 */ /* 0x000fca0000000000 */
[----:B------:R-:W-:-:S05]  /*4ce0*/  IMAD.HI.U32 R11, R33, UR5, RZ ;  /* 0x00000005210b7c27 */ /* 0x000fca000f8e00ff */
[----:B------:R-:W-:-:S05]  /*4cf0*/  IADD3 R46, PT, PT, -R11, RZ, RZ ;  /* 0x000000ff0b2e7210 */ /* 0x000fca0007ffe1ff */
[----:B------:R-:W-:-:S05]  /*4d00*/  IMAD R33, R46, UR12, R33 ;  /* 0x0000000c2e217c24 */ /* 0x000fca000f8e0221 */
[----:B------:R-:W-:Y:S01]  /*4d10*/  ISETP.LT.U32.AND P5, PT, R33, UR12, PT ;  /* 0x0000000c21007c0c */ /* 0x000fe2000bfa1070 */
[----:B------:R-:W-:Y:S01]  /*4d20*/  FMUL R25, R35, UR4 ;  /* 0x0000000423197c20 */ /* 0x000fe20008400000 */
[----:B------:R-:W-:Y:S02]  /*4d30*/  FSEL R17, R17, R4, P6 ;  /* 0x0000000411117208 */ /* 0x000fe40003000000 */
[----:B------:R-:W-:-:S04]  /*4d40*/  ISETP.NE.AND P6, PT, R59, RZ, PT ;  /* 0x000000ff3b00720c */ /* 0x000fc80003fc5270 */
[----:B------:R-:W-:Y:S02]  /*4d50*/  FSEL R25, R25, R4, P6 ;  /* 0x0000000419197208 */ /* 0x000fe40003000000 */
[----:B------:R-:W-:Y:S01]  /*4d60*/  ISETP.NE.AND P6, PT, R27, RZ, PT ;  /* 0x000000ff1b00720c */ /* 0x000fe20003fc5270 */
[----:B------:R-:W-:Y:S02]  /*4d70*/  FMUL R27, R48, UR4 ;  /* 0x00000004301b7c20 */ /* 0x000fe40008400000 */
[----:B------:R-:W-:-:S03]  /*4d80*/  @!P5 VIADD R33, R33, -UR12 ;  /* 0x8000000c2121dc36 */ /* 0x000fc60008000000 */
[----:B------:R-:W-:Y:S02]  /*4d90*/  FSEL R27, R27, R4, P6 ;  /* 0x000000041b1b7208 */ /* 0x000fe40003000000 */
[----:B------:R-:W-:Y:S02]  /*4da0*/  ISETP.GE.U32.AND P6, PT, R33, UR12, PT ;  /* 0x0000000c21007c0c */ /* 0x000fe4000bfc6070 */
[----:B0-----:R-:W-:Y:S02]  /*4db0*/  LOP3.LUT R12, R50, UR53, RZ, 0x3c, !PT ;  /* 0x00000035320c7c12 */ /* 0x001fe4000f8e3cff */
[----:B------:R-:W-:Y:S02]  /*4dc0*/  SEL R48, R58, RZ, P2 ;  /* 0x000000ff3a307207 */ /* 0x000fe40001000000 */
[----:B------:R-:W-:Y:S02]  /*4dd0*/  @!P5 IADD3 R11, PT, PT, R11, 0x1, RZ ;  /* 0x000000010b0bd810 */ /* 0x000fe40007ffe0ff */
[----:B------:R-:W-:-:S05]  /*4de0*/  ISETP.GE.AND P2, PT, R12, RZ, PT ;  /* 0x000000ff0c00720c */ /* 0x000fca0003f46270 */
[----:B------:R-:W-:Y:S02]  /*4df0*/  @P6 IADD3 R11, PT, PT, R11, 0x1, RZ ;  /* 0x000000010b0b6810 */ /* 0x000fe40007ffe0ff */
[----:B----4-:R-:W-:-:S03]  /*4e00*/  PRMT R12, R31, 0x7771, RZ ;  /* 0x000077711f0c7816 */ /* 0x010fc600000000ff */
[----:B------:R-:W-:Y:S01]  /*4e10*/  IMAD.MOV.U32 R35, RZ, RZ, R11 ;  /* 0x000000ffff237224 */ /* 0x000fe200078e000b */
[----:B------:R-:W-:-:S04]  /*4e20*/  ISETP.NE.AND P5, PT, R12, RZ, PT ;  /* 0x000000ff0c00720c */ /* 0x000fc80003fa5270 */
[----:B------:R-:W-:Y:S02]  /*4e30*/  @!P2 IADD3 R35, PT, PT, -R35, RZ, RZ ;  /* 0x000000ff2323a210 */ /* 0x000fe40007ffe1ff */
[----:B------:R-:W-:Y:S02]  /*4e40*/  SEL R57, R57, RZ, P4 ;  /* 0x000000ff39397207 */ /* 0x000fe40002000000 */
[----:B------:R-:W-:Y:S02]  /*4e50*/  SEL R0, R0, R35, !P0 ;  /* 0x0000002300007207 */ /* 0x000fe40004000000 */
[----:B------:R-:W-:Y:S02]  /*4e60*/  PLOP3.LUT P0, PT, PT, PT, UP0, 0x40, 0x4 ;  /* 0x000000000004781c */ /* 0x000fe40003f0e808 */
[C---:B------:R-:W-:Y:S01]  /*4e70*/  IADD3 R35, PT, PT, -R0.reuse, RZ, RZ ;  /* 0x000000ff00237210 */ /* 0x040fe20007ffe1ff */
[----:B------:R-:W-:Y:S01]  /*4e80*/  IMAD R57, R57, UR40, RZ ;  /* 0x0000002839397c24 */ /* 0x000fe2000f8e02ff */
[----:B------:R-:W-:-:S02]  /*4e90*/  SEL R0, R0, RZ, !P0 ;  /* 0x000000ff00007207 */ /* 0x000fc40004000000 */
[----:B------:R-:W-:Y:S01]  /*4ea0*/  PLOP3.LUT P0, PT, PT, PT, UP1, 0x40, 0x4 ;  /* 0x000000000004781c */ /* 0x000fe20003f0e818 */
[----:B------:R-:W-:Y:S02]  /*4eb0*/  IMAD R50, R35, UR53, R50 ;  /* 0x0000003523327c24 */ /* 0x000fe4000f8e0232 */
[----:B------:R-:W-:Y:S01]  /*4ec0*/  IMAD R57, R48, UR41, R57 ;  /* 0x0000002930397c24 */ /* 0x000fe2000f8e0239 */
[----:B------:R-:W-:Y:S02]  /*4ed0*/  R2UR UR12, R38 ;  /* 0x00000000260c72ca */ /* 0x000fe400000e0000 */
[----:B------:R-:W-:Y:S01]  /*4ee0*/  R2UR UR13, R39 ;  /* 0x00000000270d72ca */ /* 0x000fe200000e0000 */
[----:B------:R-:W-:Y:S01]  /*4ef0*/  IMAD R57, R0, UR42, R57 ;  /* 0x0000002a00397c24 */ /* 0x000fe2000f8e0239 */
[----:B------:R-:W-:Y:S02]  /*4f00*/  SEL R50, R50, RZ, !P0 ;  /* 0x000000ff32327207 */ /* 0x000fe40004000000 */
[----:B------:R-:W-:-:S03]  /*4f10*/  LEA.HI R42, R42, R42, RZ, 0x1 ;  /* 0x0000002a2a2a7211 */ /* 0x000fc600078f08ff */
[----:B------:R-:W-:Y:S01]  /*4f20*/  IMAD R50, R50, UR43, R57 ;  /* 0x0000002b32327c24 */ /* 0x000fe2000f8e0239 */
[----:B------:R-:W-:Y:S02]  /*4f30*/  PRMT R14, R14, 0x7770, RZ ;  /* 0x000077700e0e7816 */ /* 0x000fe400000000ff */
[----:B------:R-:W-:Y:S02]  /*4f40*/  SHF.R.S32.HI R11, RZ, 0x1, R42 ;  /* 0x00000001ff0b7819 */ /* 0x000fe4000001142a */
[----:B------:R-:W-:Y:S02]  /*4f50*/  LEA.HI R50, R50, R50, RZ, 0x1 ;  /* 0x0000003232327211 */ /* 0x000fe400078f08ff */
[----:B------:R-:W-:Y:S02]  /*4f60*/  ISETP.NE.AND P4, PT, R14, RZ, PT ;  /* 0x000000ff0e00720c */ /* 0x000fe40003f85270 */
[----:B---3--:R-:W-:-:S04]  /*4f70*/  PRMT R12, R29, 0x7771, RZ ;  /* 0x000077711d0c7816 */ /* 0x008fc800000000ff */
[----:B------:R-:W-:Y:S02]  /*4f80*/  ISETP.NE.AND P6, PT, R12, RZ, PT ;  /* 0x000000ff0c00720c */ /* 0x000fe40003fc5270 */
[----:B------:R-:W-:-:S04]  /*4f90*/  LEA.HI R12, R47, R47, RZ, 0x1 ;  /* 0x0000002f2f0c7211 */ /* 0x000fc800078f08ff */
[----:B------:R-:W-:-:S07]  /*4fa0*/  SHF.R.S32.HI R13, RZ, 0x1, R12 ;  /* 0x00000001ff0d7819 */ /* 0x000fce000001140c */
[----:B------:R-:W-:Y:S02]  /*4fb0*/  @P6 R2UR UR14, R38 ;  /* 0x00000000260e62ca */ /* 0x000fe400000e0000 */
[----:B------:R-:W-:Y:S01]  /*4fc0*/  @P6 R2UR UR15, R39 ;  /* 0x00000000270f62ca */ /* 0x000fe200000e0000 */
[----:B------:R-:W-:-:S04]  /*4fd0*/  IMAD.WIDE R12, R13, 0x8, R2 ;  /* 0x000000080d0c7825 */ /* 0x000fc800078e0202 */
[----:B------:R-:W-:Y:S01]  /*4fe0*/  IMAD.WIDE R46, R11, 0x8, R2 ;  /* 0x000000080b2e7825 */ /* 0x000fe200078e0202 */
[----:B------:R-:W3:Y:S01]  /*4ff0*/  LDG.E R14, desc[UR12][R12.64] ;  /* 0x0000000c0c0e7981 */ /* 0x000ee2000c1e1900 */
[----:B------:R-:W-:Y:S02]  /*5000*/  @P5 R2UR UR10, R38 ;  /* 0x00000000260a52ca */ /* 0x000fe400000e0000 */
[----:B------:R-:W-:Y:S01]  /*5010*/  @P5 R2UR UR11, R39 ;  /* 0x00000000270b52ca */ /* 0x000fe200000e0000 */
[----:B------:R-:W4:Y:S04]  /*5020*/  LDG.E R33, desc[UR8][R46.64] ;  /* 0x000000082e217981 */ /* 0x000f28000c1e1900 */
[----:B------:R0:W5:Y:S01]  /*5030*/  @P6 LDG.E R11, desc[UR14][R12.64+0x4] ;  /* 0x0000040e0c0b6981 */ /* 0x000162000c1e1900 */
[----:B------:R-:W-:-:S07]  /*5040*/  LEA.HI R37, R37, R37, RZ, 0x1 ;  /* 0x0000002525257211 */ /* 0x000fce00078f08ff */
[----:B------:R-:W2:Y:S01]  /*5050*/  @P5 LDG.E R41, desc[UR10][R46.64+0x4] ;  /* 0x0000040a2e295981 */ /* 0x000ea2000c1e1900 */
[----:B0-----:R-:W-:-:S05]  /*5060*/  SHF.R.S32.HI R13, RZ, 0x1, R50 ;  /* 0x00000001ff0d7819 */ /* 0x001fca0000011432 */
[----:B------:R-:W-:-:S06]  /*5070*/  IMAD.WIDE R6, R13, 0x2, R6 ;  /* 0x000000020d067825 */ /* 0x000fcc00078e0206 */
[----:B------:R0:W3:Y:S01]  /*5080*/  LDG.E.U16 R7, desc[UR8][R6.64] ;  /* 0x0000000806077981 */ /* 0x0000e2000c1e1500 */
[----:B------:R-:W-:-:S05]  /*5090*/  SHF.R.S32.HI R37, RZ, 0x1, R37 ;  /* 0x00000001ff257819 */ /* 0x000fca0000011425 */
[----:B------:R-:W-:Y:S01]  /*50a0*/  IMAD.WIDE R2, R37, 0x8, R2 ;  /* 0x0000000825027825 */ /* 0x000fe200078e0202 */
[----:B0-----:R-:W-:-:S04]  /*50b0*/  FMNMX3 R6, R8, -INF , R30, !PT ;  /* 0xff80000008067876 */ /* 0x001fc8000780001e */
[----:B------:R-:W-:Y:S02]  /*50c0*/  FMNMX3 R6, R6, R23, R28, !PT ;  /* 0x0000001706067276 */ /* 0x000fe4000780001c */
[----:B---3--:R-:W-:-:S04]  /*50d0*/  PRMT R0, R7, 0x7771, RZ ;  /* 0x0000777107007816 */ /* 0x008fc800000000ff */
[----:B------:R-:W-:Y:S02]  /*50e0*/  ISETP.NE.AND P0, PT, R0, RZ, PT ;  /* 0x000000ff0000720c */ /* 0x000fe40003f05270 */
[----:B------:R-:W3:Y:S11]  /*50f0*/  LDG.E R0, desc[UR8][R2.64] ;  /* 0x0000000802007981 */ /* 0x000ef6000c1e1900 */
[----:B------:R-:W-:-:S02]  /*5100*/  @P0 R2UR UR10, R38 ;  /* 0x00000000260a02ca */ /* 0x000fc400000e0000 */
[----:B------:R-:W-:-:S13]  /*5110*/  @P0 R2UR UR11, R39 ;  /* 0x00000000270b02ca */ /* 0x000fda00000e0000 */
[----:B------:R0:W3:Y:S01]  /*5120*/  @P0 LDG.E R12, desc[UR10][R2.64+0x4] ;  /* 0x0000040a020c0981 */ /* 0x0000e2000c1e1900 */
[----:B------:R-:W-:-:S04]  /*5130*/  FMNMX3 R6, R6, R19, R26, !PT ;  /* 0x0000001306067276 */ /* 0x000fc8000780001a */
[----:B------:R-:W-:-:S04]  /*5140*/  FMNMX3 R6, R6, R5, R24, !PT ;  /* 0x0000000506067276 */ /* 0x000fc80007800018 */
[----:B------:R-:W-:-:S04]  /*5150*/  FMNMX3 R6, R6, R9, R22, !PT ;  /* 0x0000000906067276 */ /* 0x000fc80007800016 */
[----:B------:R-:W-:Y:S01]  /*5160*/  FMNMX3 R6, R6, R17, R20, !PT ;  /* 0x0000001106067276 */ /* 0x000fe20007800014 */
[----:B------:R-:W-:-:S03]  /*5170*/  FMUL R35, R51, UR4 ;  /* 0x0000000433237c20 */ /* 0x000fc60008400000 */
[----:B------:R-:W-:Y:S01]  /*5180*/  FMNMX3 R6, R6, R21, R18, !PT ;  /* 0x0000001506067276 */ /* 0x000fe20007800012 */
[----:B------:R-:W-:-:S03]  /*5190*/  FMUL R15, R15, UR4 ;  /* 0x000000040f0f7c20 */ /* 0x000fc60008400000 */
[----:B------:R-:W-:Y:S01]  /*51a0*/  FMNMX3 R6, R6, R25, R16, !PT ;  /* 0x0000001906067276 */ /* 0x000fe20007800010 */
[----:B------:R-:W-:Y:S01]  /*51b0*/  IMAD.U32 R42, RZ, RZ, UR6 ;  /* 0x00000006ff2a7e24 */ /* 0x000fe2000f8e00ff */
[-C--:B------:R-:W-:Y:S02]  /*51c0*/  FSEL R35, R35, R4.reuse, P3 ;  /* 0x0000000423237208 */ /* 0x080fe40001800000 */
[----:B------:R-:W-:Y:S01]  /*51d0*/  FMNMX3 R6, R6, R27, R10, !PT ;  /* 0x0000001b06067276 */ /* 0x000fe2000780000a */
[----:B--2---:R-:W-:Y:S01]  /*51e0*/  @P5 FMUL R42, R41, UR4 ;  /* 0x00000004292a5c20 */ /* 0x004fe20008400000 */
[----:B------:R-:W-:Y:S01]  /*51f0*/  FMUL R41, R52, UR4 ;  /* 0x0000000434297c20 */ /* 0x000fe20008400000 */
[----:B------:R-:W-:Y:S02]  /*5200*/  PRMT R54, R54, 0x7770, RZ ;  /* 0x0000777036367816 */ /* 0x000fe400000000ff */
[----:B------:R-:W-:Y:S02]  /*5210*/  FSEL R47, R15, R4, P1 ;  /* 0x000000040f2f7208 */ /* 0x000fe40000800000 */
[----:B------:R-:W-:-:S02]  /*5220*/  FMNMX3 R6, R6, R35, R32, !PT ;  /* 0x0000002306067276 */ /* 0x000fc40007800020 */
[----:B0-----:R-:W-:Y:S01]  /*5230*/  PRMT R2, R7, 0x7770, RZ ;  /* 0x0000777007027816 */ /* 0x001fe200000000ff */
[----:B------:R-:W-:Y:S01]  /*5240*/  FMUL R37, R53, UR4 ;  /* 0x0000000435257c20 */ /* 0x000fe20008400000 */
[----:B------:R-:W-:Y:S02]  /*5250*/  ISETP.NE.AND P2, PT, R54, RZ, PT ;  /* 0x000000ff3600720c */ /* 0x000fe40003f45270 */
[----:B------:R-:W-:Y:S02]  /*5260*/  PRMT R31, R31, 0x7770, RZ ;  /* 0x000077701f1f7816 */ /* 0x000fe400000000ff */
[----:B------:R-:W-:Y:S02]  /*5270*/  FSEL R41, R41, R4, P4 ;  /* 0x0000000429297208 */ /* 0x000fe40002000000 */
[----:B------:R-:W-:Y:S02]  /*5280*/  FMNMX3 R6, R6, R47, R34, !PT ;  /* 0x0000002f06067276 */ /* 0x000fe40007800022 */
[----:B------:R-:W-:Y:S01]  /*5290*/  ISETP.NE.AND P4, PT, R2, RZ, PT ;  /* 0x000000ff0200720c */ /* 0x000fe20003f85270 */
[----:B----4-:R-:W-:Y:S01]  /*52a0*/  FMUL R33, R33, UR4 ;  /* 0x0000000421217c20 */ /* 0x010fe20008400000 */
[----:B------:R-:W-:-:S02]  /*52b0*/  ISETP.NE.AND P3, PT, R31, RZ, PT ;  /* 0x000000ff1f00720c */ /* 0x000fc40003f65270 */
[----:B------:R-:W-:Y:S02]  /*52c0*/  PRMT R29, R29, 0x7770, RZ ;  /* 0x000077701d1d7816 */ /* 0x000fe400000000ff */
[-C--:B------:R-:W-:Y:S02]  /*52d0*/  FSEL R37, R37, R4.reuse, P2 ;  /* 0x0000000425257208 */ /* 0x080fe40001000000 */
[----:B------:R-:W-:Y:S01]  /*52e0*/  FMNMX3 R6, R6, R41, R36, !PT ;  /* 0x0000002906067276 */ /* 0x000fe20007800024 */
[----:B------:R-:W-:Y:S01]  /*52f0*/  FMUL R31, R14, UR4 ;  /* 0x000000040e1f7c20 */ /* 0x000fe20008400000 */
[----:B------:R-:W-:Y:S02]  /*5300*/  ISETP.NE.AND P1, PT, R29, RZ, PT ;  /* 0x000000ff1d00720c */ /* 0x000fe40003f25270 */
[----:B------:R-:W-:Y:S02]  /*5310*/  FSEL R33, R33, R4, P3 ;  /* 0x0000000421217208 */ /* 0x000fe40001800000 */
[----:B------:R-:W-:-:S02]  /*5320*/  FMNMX3 R6, R6, R37, R40, !PT ;  /* 0x0000002506067276 */ /* 0x000fc40007800028 */
[----:B------:R-:W-:Y:S01]  /*5330*/  MOV R46, UR6 ;  /* 0x00000006002e7c02 */ /* 0x000fe20008000f00 */
[----:B-----5:R-:W-:Y:S01]  /*5340*/  @P6 FMUL R46, R11, UR4 ;  /* 0x000000040b2e6c20 */ /* 0x020fe20008400000 */
[----:B------:R-:W-:Y:S02]  /*5350*/  FSEL R31, R31, R4, P1 ;  /* 0x000000041f1f7208 */ /* 0x000fe40000800000 */
[----:B------:R-:W-:Y:S02]  /*5360*/  FMNMX3 R6, R6, R33, R42, !PT ;  /* 0x0000002106067276 */ /* 0x000fe4000780002a */
[----:B------:R-:W-:Y:S02]  /*5370*/  MOV R29, UR6 ;  /* 0x00000006001d7c02 */ /* 0x000fe40008000f00 */
[----:B------:R-:W-:Y:S01]  /*5380*/  FMNMX3 R6, R6, R31, R46, !PT ;  /* 0x0000001f06067276 */ /* 0x000fe2000780002e */
[----:B---3--:R-:W-:Y:S01]  /*5390*/  @P4 FMUL R4, R0, UR4 ;  /* 0x0000000400044c20 */ /* 0x008fe20008400000 */
[----:B------:R-:W-:Y:S01]  /*53a0*/  @P0 FMUL R29, R12, UR4 ;  /* 0x000000040c1d0c20 */ /* 0x000fe20008400000 */
[----:B------:R-:W-:-:S04]  /*53b0*/  UMOV UR4, 0xffffffff ;  /* 0xffffffff00047882 */ /* 0x000fc80000000000 */
[----:B------:R-:W-:Y:S01]  /*53c0*/  FMNMX3 R13, R6, R4, R29, !PT ;  /* 0x00000004060d7276 */ /* 0x000fe2000780001d */
        /* <DEDUP_REMOVED lines=15> */
[----:B------:R-:W-:Y:S01]  /*54c0*/  FADD R11, R4, -R14 ;  /* 0x8000000e040b7221 */ /* 0x000fe20000000000 */
[----:B------:R-:W-:Y:S01]  /*54d0*/  FADD R75, -R14, R28 ;  /* 0x0000001c0e4b7221 */ /* 0x000fe20000000100 */
[-C--:B------:R-:W-:Y:S01]  /*54e0*/  FFMA.SAT R12, R0, R6.reuse, 0.5 ;  /* 0x3f000000000c7423 */ /* 0x080fe20000002006 */
[-C--:B------:R-:W-:Y:S01]  /*54f0*/  FFMA.SAT R4, R8, R6.reuse, 0.5 ;  /* 0x3f00000008047423 */ /* 0x080fe20000002006 */
[----:B------:R-:W-:Y:S01]  /*5500*/  FADD R77, R19, -R14 ;  /* 0x8000000e134d7221 */ /* 0x000fe20000000000 */
[----:B------:R-:W-:Y:S01]  /*5510*/  FADD R73, -R14, R26 ;  /* 0x0000001a0e497221 */ /* 0x000fe20000000100 */
[-C--:B------:R-:W-:Y:S01]  /*5520*/  FFMA.RM R12, R12, R7.reuse, 12582913 ;  /* 0x4b4000010c0c7423 */ /* 0x080fe20000004007 */
        /* <DEDUP_REMOVED lines=8> */
[----:B------:R-:W-:Y:S01]  /*55b0*/  FADD R19, R33, -R14 ;  /* 0x8000000e21137221 */ /* 0x000fe20000000000 */
[C---:B------:R-:W-:Y:S01]  /*55c0*/  FADD R30, -R14.reuse, R30 ;  /* 0x0000001e0e1e7221 */ /* 0x040fe20000000100 */
[C---:B------:R-:W-:Y:S01]  /*55d0*/  FADD R69, -R14.reuse, R24 ;  /* 0x000000180e457221 */ /* 0x040fe20000000100 */
[C---:B------:R-:W-:Y:S01]  /*55e0*/  FADD R65, -R14.reuse, R22 ;  /* 0x000000160e417221 */ /* 0x040fe20000000100 */
[C---:B------:R-:W-:Y:S01]  /*55f0*/  FADD R61, -R14.reuse, R20 ;  /* 0x000000140e3d7221 */ /* 0x040fe20000000100 */
[C---:B------:R-:W-:Y:S01]  /*5600*/  FADD R49, -R14.reuse, R18 ;  /* 0x000000120e317221 */ /* 0x040fe20000000100 */
[C---:B------:R-:W-:Y:S01]  /*5610*/  FADD R25, -R14.reuse, R16 ;  /* 0x000000100e197221 */ /* 0x040fe20000000100 */
[C---:B------:R-:W-:Y:S01]  /*5620*/  FADD R27, -R14.reuse, R10 ;  /* 0x0000000a0e1b7221 */ /* 0x040fe20000000100 */
[----:B------:R-:W-:Y:S01]  /*5630*/  FADD R55, R35, -R14 ;  /* 0x8000000e23377221 */ /* 0x000fe20000000000 */
[C---:B------:R-:W-:Y:S01]  /*5640*/  FADD R51, -R14.reuse, R32 ;  /* 0x000000200e337221 */ /* 0x040fe20000000100 */
[----:B------:R-:W-:Y:S01]  /*5650*/  FADD R47, R47, -R14 ;  /* 0x8000000e2f2f7221 */ /* 0x000fe20000000000 */
[C---:B------:R-:W-:Y:S01]  /*5660*/  FADD R23, -R14.reuse, R34 ;  /* 0x000000220e177221 */ /* 0x040fe20000000100 */
[C---:B------:R-:W-:Y:S01]  /*5670*/  FADD R5, -R14.reuse, R36 ;  /* 0x000000240e057221 */ /* 0x040fe20000000100 */
[----:B------:R-:W-:Y:S01]  /*5680*/  FADD R17, R37, -R14 ;  /* 0x8000000e25117221 */ /* 0x000fe20000000000 */
[C---:B------:R-:W-:Y:S01]  /*5690*/  FADD R9, -R14.reuse, R40 ;  /* 0x000000280e097221 */ /* 0x040fe20000000100 */
[C---:B------:R-:W-:Y:S01]  /*56a0*/  FADD R13, -R14.reuse, R42 ;  /* 0x0000002a0e0d7221 */ /* 0x040fe20000000100 */
[----:B------:R-:W-:Y:S01]  /*56b0*/  FADD R41, R31, -R14 ;  /* 0x8000000e1f297221 */ /* 0x000fe20000000000 */
[C---:B------:R-:W-:Y:S01]  /*56c0*/  FADD R15, -R14.reuse, R46 ;  /* 0x0000002e0e0f7221 */ /* 0x040fe20000000100 */
[----:B------:R-:W-:Y:S01]  /*56d0*/  FADD R3, -R14, R29 ;  /* 0x0000001d0e037221 */ /* 0x000fe20000000100 */
[----:B------:R-:W-:Y:S01]  /*56e0*/  FADD R33, R12, -12583039 ;  /* 0xcb40007f0c217421 */ /* 0x000fe20000000000 */
[-C--:B------:R-:W-:Y:S01]  /*56f0*/  FFMA.SAT R14, R75, R6.reuse, 0.5 ;  /* 0x3f0000004b0e7423 */ /* 0x080fe20000002006 */
[----:B------:R-:W-:Y:S01]  /*5700*/  FADD R29, R4, -12583039 ;  /* 0xcb40007f041d7421 */ /* 0x000fe20000000000 */
[-C--:B------:R-:W-:Y:S01]  /*5710*/  FFMA.SAT R16, R73, R6.reuse, 0.5 ;  /* 0x3f00000049107423 */ /* 0x080fe20000002006 */
[----:B------:R-:W-:Y:S01]  /*5720*/  FFMA R33, R0, 1.4426950216293334961, -R33 ;  /* 0x3fb8aa3b00217823 */ /* 0x000fe20000000821 */
[-C--:B------:R-:W-:Y:S01]  /*5730*/  FFMA.RM R14, R14, R7.reuse, 12582913 ;  /* 0x4b4000010e0e7423 */ /* 0x080fe20000004007 */
[----:B------:R-:W-:Y:S01]  /*5740*/  FFMA R29, R8, 1.4426950216293334961, -R29 ;  /* 0x3fb8aa3b081d7823 */ /* 0x000fe2000000081d */
[-C--:B------:R-:W-:Y:S01]  /*5750*/  FFMA.RM R16, R16, R7.reuse, 12582913 ;  /* 0x4b40000110107423 */ /* 0x080fe20000004007 */
[----:B------:R-:W-:Y:S01]  /*5760*/  FFMA R22, R0, 1.925963033500011079e-08, R33 ;  /* 0x32a5706000167823 */ /* 0x000fe20000000021 */
[----:B------:R-:W-:Y:S01]  /*5770*/  FADD R0, R14, -12583039 ;  /* 0xcb40007f0e007421 */ /* 0x000fe20000000000 */
[----:B------:R-:W-:Y:S01]  /*5780*/  FFMA R29, R8, 1.925963033500011079e-08, R29 ;  /* 0x32a57060081d7823 */ /* 0x000fe2000000001d */
        /* <DEDUP_REMOVED lines=12> */
[----:B------:R-:W-:Y:S01]  /*5850*/  FFMA R0, R77, 1.4426950216293334961, -R0 ;  /* 0x3fb8aa3b4d007823 */ /* 0x000fe20000000800 */
[----:B------:R-:W0:Y:S01]  /*5860*/  MUFU.EX2 R29, R29 ;  /* 0x0000001d001d7308 */ /* 0x000e220000000800 */
[-C--:B------:R-:W-:Y:S01]  /*5870*/  FFMA.RM R18, R18, R7.reuse, 12582913 ;  /* 0x4b40000112127423 */ /* 0x080fe20000004007 */
[----:B------:R-:W-:Y:S01]  /*5880*/  FFMA R2, R69, 1.4426950216293334961, -R2 ;  /* 0x3fb8aa3b45027823 */ /* 0x000fe20000000802 */
[----:B------:R-:W-:Y:S01]  /*5890*/  FFMA R77, R77, 1.925963033500011079e-08, R0 ;  /* 0x32a570604d4d7823 */ /* 0x000fe20000000000 */
[-C--:B------:R-:W-:Y:S01]  /*58a0*/  FFMA.SAT R26, R65, R6.reuse, 0.5 ;  /* 0x3f000000411a7423 */ /* 0x080fe20000002006 */
[----:B------:R-:W-:Y:S01]  /*58b0*/  FADD R0, R18, -12583039 ;  /* 0xcb40007f12007421 */ /* 0x000fe20000000000 */
[----:B------:R-:W-:Y:S01]  /*58c0*/  FFMA R69, R69, 1.925963033500011079e-08, R2 ;  /* 0x32a5706045457823 */ /* 0x000fe20000000002 */
[-C--:B------:R-:W-:Y:S01]  /*58d0*/  FFMA.SAT R2, R67, R6.reuse, 0.5 ;  /* 0x3f00000043027423 */ /* 0x080fe20000002006 */
[----:B------:R-:W-:Y:S01]  /*58e0*/  SHF.L.U32 R4, R4, 0x17, RZ ;  /* 0x0000001704047819 */ /* 0x000fe200000006ff */
[C---:B------:R-:W-:Y:S01]  /*58f0*/  FFMA R0, R71.reuse, 1.4426950216293334961, -R0 ;  /* 0x3fb8aa3b47007823 */ /* 0x040fe20000000800 */
[-C--:B------:R-:W-:Y:S01]  /*5900*/  FFMA.SAT R10, R30, R6.reuse, 0.5 ;  /* 0x3f0000001e0a7423 */ /* 0x080fe20000002006 */
[-C--:B------:R-:W-:Y:S01]  /*5910*/  FFMA.RM R2, R2, R7.reuse, 12582913 ;  /* 0x4b40000102027423 */ /* 0x080fe20000004007 */
[----:B------:R-:W-:Y:S01]  /*5920*/  SHF.L.U32 R12, R12, 0x17, RZ ;  /* 0x000000170c0c7819 */ /* 0x000fe200000006ff */
[----:B------:R-:W-:Y:S01]  /*5930*/  FFMA R71, R71, 1.925963033500011079e-08, R0 ;  /* 0x32a5706047477823 */ /* 0x000fe20000000000 */
[----:B------:R-:W-:Y:S01]  /*5940*/  FFMA.RM R10, R10, R7, 12582913 ;  /* 0x4b4000010a0a7423 */ /* 0x000fe20000004007 */
[----:B------:R-:W-:Y:S01]  /*5950*/  FADD R0, R2, -12583039 ;  /* 0xcb40007f02007421 */ /* 0x000fe20000000000 */
[-C--:B------:R-:W-:Y:S01]  /*5960*/  FFMA.SAT R50, R51, R6.reuse, 0.5 ;  /* 0x3f00000033327423 */ /* 0x080fe20000002006 */
[----:B0-----:R-:W-:Y:S01]  /*5970*/  FMUL R37, R4, R29 ;  /* 0x0000001d04257220 */ /* 0x001fe20000400000 */
[-C--:B------:R-:W-:Y:S01]  /*5980*/  FFMA.SAT R4, R63, R6.reuse, 0.5 ;  /* 0x3f0000003f047423 */ /* 0x080fe20000002006 */
[C---:B------:R-:W-:Y:S01]  /*5990*/  FFMA R24, R67.reuse, 1.4426950216293334961, -R0 ;  /* 0x3fb8aa3b43187823 */ /* 0x040fe20000000800 */
[-C--:B------:R-:W-:Y:S01]  /*59a0*/  FFMA.RM R0, R26, R7.reuse, 12582913 ;  /* 0x4b4000011a007423 */ /* 0x080fe20000004007 */
[----:B------:R-:W0:Y:S01]  /*59b0*/  MUFU.EX2 R29, R22 ;  /* 0x00000016001d7308 */ /* 0x000e220000000800 */
[-C--:B------:R-:W-:Y:S01]  /*59c0*/  FFMA.RM R4, R4, R7.reuse, 12582913 ;  /* 0x4b40000104047423 */ /* 0x080fe20000004007 */
[----:B------:R-:W-:Y:S01]  /*59d0*/  FFMA R67, R67, 1.925963033500011079e-08, R24 ;  /* 0x32a5706043437823 */ /* 0x000fe20000000018 */
[----:B------:R-:W-:Y:S01]  /*59e0*/  FADD R24, R0, -12583039 ;  /* 0xcb40007f00187421 */ /* 0x000fe20000000000 */
[----:B------:R-:W-:Y:S01]  /*59f0*/  FADD R31, R10, -12583039 ;  /* 0xcb40007f0a1f7421 */ /* 0x000fe20000000000 */
[----:B------:R-:W-:Y:S01]  /*5a00*/  SHF.L.U32 R0, R0, 0x17, RZ ;  /* 0x0000001700007819 */ /* 0x000fe200000006ff */
[----:B------:R-:W-:Y:S01]  /*5a10*/  FFMA.RM R50, R50, R7, 12582913 ;  /* 0x4b40000132327423 */ /* 0x000fe20000004007 */
[----:B------:R-:W-:Y:S01]  /*5a20*/  FFMA R24, R65, 1.4426950216293334961, -R24 ;  /* 0x3fb8aa3b41187823 */ /* 0x000fe20000000818 */
[----:B------:R-:W-:Y:S01]  /*5a30*/  FFMA R31, R30, 1.4426950216293334961, -R31 ;  /* 0x3fb8aa3b1e1f7823 */ /* 0x000fe2000000081f */
[----:B------:R-:W1:Y:S01]  /*5a40*/  MUFU.EX2 R67, R67 ;  /* 0x0000004300437308 */ /* 0x000e620000000800 */
[-C--:B------:R-:W-:Y:S01]  /*5a50*/  FFMA.SAT R48, R55, R6.reuse, 0.5 ;  /* 0x3f00000037307423 */ /* 0x080fe20000002006 */
[----:B------:R-:W-:Y:S01]  /*5a60*/  FFMA R65, R65, 1.925963033500011079e-08, R24 ;  /* 0x32a5706041417823 */ /* 0x000fe20000000018 */
[----:B------:R-:W-:Y:S01]  /*5a70*/  FADD R24, R4, -12583039 ;  /* 0xcb40007f04187421 */ /* 0x000fe20000000000 */
[----:B------:R-:W-:Y:S01]  /*5a80*/  FFMA R30, R30, 1.925963033500011079e-08, R31 ;  /* 0x32a570601e1e7823 */ /* 0x000fe2000000001f */
[----:B------:R-:W-:Y:S01]  /*5a90*/  IMAD.SHL.U32 R31, R10, 0x800000, RZ ;  /* 0x008000000a1f7824 */ /* 0x000fe200078e00ff */
[----:B------:R-:W-:Y:S01]  /*5aa0*/  SHF.L.U32 R2, R2, 0x17, RZ ;  /* 0x0000001702027819 */ /* 0x000fe200000006ff */
[----:B------:R-:W-:Y:S01]  /*5ab0*/  FFMA R24, R63, 1.4426950216293334961, -R24 ;  /* 0x3fb8aa3b3f187823 */ /* 0x000fe20000000818 */
[----:B------:R-:W2:Y:S01]  /*5ac0*/  MUFU.EX2 R65, R65 ;  /* 0x0000004100417308 */ /* 0x000ea20000000800 */
[----:B0-----:R-:W-:Y:S01]  /*5ad0*/  FMUL R32, R12, R29 ;  /* 0x0000001d0c207220 */ /* 0x001fe20000400000 */
[-C--:B------:R-:W-:Y:S01]  /*5ae0*/  FFMA.SAT R12, R59, R6.reuse, 0.5 ;  /* 0x3f0000003b0c7423 */ /* 0x080fe20000002006 */
[----:B------:R-:W-:Y:S01]  /*5af0*/  FFMA R63, R63, 1.925963033500011079e-08, R24 ;  /* 0x32a570603f3f7823 */ /* 0x000fe20000000018 */
[----:B------:R-:W-:Y:S01]  /*5b00*/  FFMA.SAT R24, R61, R6, 0.5 ;  /* 0x3f0000003d187423 */ /* 0x000fe20000002006 */
[-C--:B------:R-:W-:Y:S01]  /*5b10*/  FFMA.RM R48, R48, R7.reuse, 12582913 ;  /* 0x4b40000130307423 */ /* 0x080fe20000004007 */
[-C--:B------:R-:W-:Y:S01]  /*5b20*/  FFMA.RM R12, R12, R7.reuse, 12582913 ;  /* 0x4b4000010c0c7423 */ /* 0x080fe20000004007 */
[----:B------:R-:W-:Y:S01]  /*5b30*/  SHF.L.U32 R33, R14, 0x17, RZ ;  /* 0x000000170e217819 */ /* 0x000fe200000006ff */
[----:B------:R-:W-:Y:S01]  /*5b40*/  FFMA.RM R10, R24, R7, 12582913 ;  /* 0x4b400001180a7423 */ /* 0x000fe20000004007 */
[----:B------:R-:W0:Y:S01]  /*5b50*/  MUFU.EX2 R22, R75 ;  /* 0x0000004b00167308 */ /* 0x000e220000000800 */
[----:B-1----:R-:W-:Y:S01]  /*5b60*/  FMUL R29, R2, R67 ;  /* 0x00000043021d7220 */ /* 0x002fe20000400000 */
[----:B------:R-:W-:Y:S01]  /*5b70*/  FADD R2, R48, -12583039 ;  /* 0xcb40007f30027421 */ /* 0x000fe20000000000 */
[----:B------:R-:W-:Y:S01]  /*5b80*/  FADD R24, R10, -12583039 ;  /* 0xcb40007f0a187421 */ /* 0x000fe20000000000 */
[----:B------:R-:W-:-:S02]  /*5b90*/  IMAD.SHL.U32 R20, R20, 0x800000, RZ ;  /* 0x0080000014147824 */ /* 0x000fc400078e00ff */
[----:B------:R-:W-:Y:S01]  /*5ba0*/  FFMA.SAT R42, R27, R6, 0.5 ;  /* 0x3f0000001b2a7423 */ /* 0x000fe20000002006 */
[----:B------:R-:W-:Y:S01]  /*5bb0*/  FFMA R2, R55, 1.4426950216293334961, -R2 ;  /* 0x3fb8aa3b37027823 */ /* 0x000fe20000000802 */
[C---:B------:R-:W-:Y:S01]  /*5bc0*/  FFMA R24, R61.reuse, 1.4426950216293334961, -R24 ;  /* 0x3fb8aa3b3d187823 */ /* 0x040fe20000000818 */
[----:B------:R-:W1:Y:S01]  /*5bd0*/  MUFU.EX2 R77, R77 ;  /* 0x0000004d004d7308 */ /* 0x000e620000000800 */
[----:B--2---:R-:W-:Y:S01]  /*5be0*/  FMUL R28, R0, R65 ;  /* 0x00000041001c7220 */ /* 0x004fe20000400000 */
[----:B------:R-:W-:Y:S01]  /*5bf0*/  FADD R0, R50, -12583039 ;  /* 0xcb40007f32007421 */ /* 0x000fe20000000000 */
[----:B------:R-:W-:Y:S01]  /*5c00*/  FFMA R61, R61, 1.925963033500011079e-08, R24 ;  /* 0x32a570603d3d7823 */ /* 0x000fe20000000018 */
[----:B------:R-:W-:Y:S01]  /*5c10*/  FADD R24, R12, -12583039 ;  /* 0xcb40007f0c187421 */ /* 0x000fe20000000000 */
[----:B------:R-:W-:Y:S01]  /*5c20*/  FFMA R55, R55, 1.925963033500011079e-08, R2 ;  /* 0x32a5706037377823 */ /* 0x000fe20000000002 */
[----:B------:R-:W-:Y:S01]  /*5c30*/  FFMA R0, R51, 1.4426950216293334961, -R0 ;  /* 0x3fb8aa3b33007823 */ /* 0x000fe20000000800 */
[----:B------:R-:W-:-:S02]  /*5c40*/  IMAD.SHL.U32 R8, R8, 0x800000, RZ ;  /* 0x0080000008087824 */ /* 0x000fc400078e00ff */
[----:B------:R-:W-:Y:S01]  /*5c50*/  FFMA R24, R59, 1.4426950216293334961, -R24 ;  /* 0x3fb8aa3b3b187823 */ /* 0x000fe20000000818 */
[----:B------:R-:W2:Y:S01]  /*5c60*/  MUFU.EX2 R30, R30 ;  /* 0x0000001e001e7308 */ /* 0x000ea20000000800 */
[----:B------:R-:W-:Y:S01]  /*5c70*/  FFMA R54, R51, 1.925963033500011079e-08, R0 ;  /* 0x32a5706033367823 */ /* 0x000fe20000000000 */
[-C--:B------:R-:W-:Y:S01]  /*5c80*/  FFMA.SAT R0, R47, R6.reuse, 0.5 ;  /* 0x3f0000002f007423 */ /* 0x080fe20000002006 */
[----:B------:R-:W-:Y:S01]  /*5c90*/  FFMA R59, R59, 1.925963033500011079e-08, R24 ;  /* 0x32a570603b3b7823 */ /* 0x000fe20000000018 */
[----:B------:R-:W-:Y:S01]  /*5ca0*/  FFMA.SAT R24, R49, R6, 0.5 ;  /* 0x3f00000031187423 */ /* 0x000fe20000002006 */
[----:B0-----:R-:W-:Y:S01]  /*5cb0*/  FMUL R33, R33, R22 ;  /* 0x0000001621217220 */ /* 0x001fe20000400000 */
[-C--:B------:R-:W-:Y:S01]  /*5cc0*/  FFMA.RM R0, R0, R7.reuse, 12582913 ;  /* 0x4b40000100007423 */ /* 0x080fe20000004007 */
[-C--:B------:R-:W-:Y:S01]  /*5cd0*/  FFMA.RM R42, R42, R7.reuse, 12582913 ;  /* 0x4b4000012a2a7423 */ /* 0x080fe20000004007 */
[----:B------:R-:W0:Y:S01]  /*5ce0*/  MUFU.EX2 R69, R69 ;  /* 0x0000004500457308 */ /* 0x000e220000000800 */
[----:B------:R-:W-:Y:S01]  /*5cf0*/  FFMA.RM R14, R24, R7, 12582913 ;  /* 0x4b400001180e7423 */ /* 0x000fe20000004007 */
[----:B-1----:R-:W-:Y:S01]  /*5d00*/  FMUL R34, R20, R77 ;  /* 0x0000004d14227220 */ /* 0x002fe20000400000 */
[----:B------:R-:W-:Y:S01]  /*5d10*/  FFMA.SAT R20, R53, R6, 0.5 ;  /* 0x3f00000035147423 */ /* 0x000fe20000002006 */
[----:B------:R-:W-:Y:S01]  /*5d20*/  FADD R2, R0, -12583039 ;  /* 0xcb40007f00027421 */ /* 0x000fe20000000000 */
[----:B------:R-:W-:Y:S01]  /*5d30*/  FADD R22, R14, -12583039 ;  /* 0xcb40007f0e167421 */ /* 0x000fe20000000000 */
[----:B------:R-:W-:-:S02]  /*5d40*/  IMAD.SHL.U32 R4, R4, 0x800000, RZ ;  /* 0x0080000004047824 */ /* 0x000fc400078e00ff */
[----:B------:R-:W-:Y:S01]  /*5d50*/  FFMA.RM R20, R20, R7, 12582913 ;  /* 0x4b40000114147423 */ /* 0x000fe20000004007 */
[----:B------:R-:W1:Y:S01]  /*5d60*/  MUFU.EX2 R63, R63 ;  /* 0x0000003f003f7308 */ /* 0x000e620000000800 */
[----:B------:R-:W-:Y:S01]  /*5d70*/  FFMA R22, R49, 1.4426950216293334961, -R22 ;  /* 0x3fb8aa3b31167823 */ /* 0x000fe20000000816 */
[----:B------:R-:W-:Y:S01]  /*5d80*/  FFMA R2, R47, 1.4426950216293334961, -R2 ;  /* 0x3fb8aa3b2f027823 */ /* 0x000fe20000000802 */
[----:B--2---:R-:W-:Y:S01]  /*5d90*/  FMUL R31, R31, R30 ;  /* 0x0000001e1f1f7220 */ /* 0x004fe20000400000 */
[----:B------:R-:W-:Y:S01]  /*5da0*/  FADD R24, R20, -12583039 ;  /* 0xcb40007f14187421 */ /* 0x000fe20000000000 */
[----:B------:R-:W-:Y:S01]  /*5db0*/  FFMA R49, R49, 1.925963033500011079e-08, R22 ;  /* 0x32a5706031317823 */ /* 0x000fe20000000016 */
[----:B------:R-:W-:Y:S01]  /*5dc0*/  FFMA R47, R47, 1.925963033500011079e-08, R2 ;  /* 0x32a570602f2f7823 */ /* 0x000fe20000000002 */
[-C--:B------:R-:W-:Y:S01]  /*5dd0*/  FFMA.SAT R2, R23, R6.reuse, 0.5 ;  /* 0x3f00000017027423 */ /* 0x080fe20000002006 */
[----:B------:R-:W2:Y:S01]  /*5de0*/  MUFU.EX2 R22, R73 ;  /* 0x0000004900167308 */ /* 0x000ea20000000800 */
[----:B0-----:R-:W-:Y:S01]  /*5df0*/  FMUL R30, R8, R69 ;  /* 0x00000045081e7220 */ /* 0x001fe20000400000 */
[----:B------:R-:W-:Y:S01]  /*5e00*/  FADD R8, R42, -12583039 ;  /* 0xcb40007f2a087421 */ /* 0x000fe20000000000 */
[----:B------:R-:W-:Y:S01]  /*5e10*/  FFMA R24, R53, 1.4426950216293334961, -R24 ;  /* 0x3fb8aa3b35187823 */ /* 0x000fe20000000818 */
[----:B------:R-:W-:Y:S01]  /*5e20*/  FFMA.RM R2, R2, R7, 12582913 ;  /* 0x4b40000102027423 */ /* 0x000fe20000004007 */
[----:B------:R-:W-:Y:S01]  /*5e30*/  SHF.L.U32 R35, R16, 0x17, RZ ;  /* 0x0000001710237819 */ /* 0x000fe200000006ff */
[----:B------:R-:W-:Y:S01]  /*5e40*/  FFMA R8, R27, 1.4426950216293334961, -R8 ;  /* 0x3fb8aa3b1b087823 */ /* 0x000fe20000000808 */
[----:B------:R-:W-:Y:S01]  /*5e50*/  FFMA R53, R53, 1.925963033500011079e-08, R24 ;  /* 0x32a5706035357823 */ /* 0x000fe20000000018 */
[----:B------:R-:W0:Y:S01]  /*5e60*/  MUFU.EX2 R71, R71 ;  /* 0x0000004700477308 */ /* 0x000e220000000800 */
[-C--:B------:R-:W-:Y:S01]  /*5e70*/  FFMA.SAT R24, R25, R6.reuse, 0.5 ;  /* 0x3f00000019187423 */ /* 0x080fe20000002006 */
[----:B------:R-:W-:Y:S01]  /*5e80*/  FFMA R52, R27, 1.925963033500011079e-08, R8 ;  /* 0x32a570601b347823 */ /* 0x000fe20000000008 */
[----:B-1----:R-:W-:Y:S01]  /*5e90*/  FMUL R27, R4, R63 ;  /* 0x0000003f041b7220 */ /* 0x002fe20000400000 */
[----:B------:R-:W-:Y:S01]  /*5ea0*/  FADD R4, R2, -12583039 ;  /* 0xcb40007f02047421 */ /* 0x000fe20000000000 */
[-C--:B------:R-:W-:Y:S01]  /*5eb0*/  FFMA.RM R16, R24, R7.reuse, 12582913 ;  /* 0x4b40000118107423 */ /* 0x080fe20000004007 */
[----:B------:R-:W-:Y:S01]  /*5ec0*/  FFMA.SAT R40, R57, R6, 0.5 ;  /* 0x3f00000039287423 */ /* 0x000fe20000002006 */
[----:B------:R-:W-:Y:S01]  /*5ed0*/  SHF.L.U32 R18, R18, 0x17, RZ ;  /* 0x0000001712127819 */ /* 0x000fe200000006ff */
[----:B------:R-:W1:Y:S01]  /*5ee0*/  MUFU.EX2 R61, R61 ;  /* 0x0000003d003d7308 */ /* 0x000e620000000800 */
[----:B------:R-:W-:Y:S01]  /*5ef0*/  FFMA R4, R23, 1.4426950216293334961, -R4 ;  /* 0x3fb8aa3b17047823 */ /* 0x000fe20000000804 */
[----:B--2---:R-:W-:Y:S01]  /*5f00*/  FMUL R35, R35, R22 ;  /* 0x0000001623237220 */ /* 0x004fe20000400000 */
[----:B------:R-:W-:Y:S01]  /*5f10*/  FADD R22, R16, -12583039 ;  /* 0xcb40007f10167421 */ /* 0x000fe20000000000 */
[----:B------:R-:W-:Y:S01]  /*5f20*/  SHF.L.U32 R10, R10, 0x17, RZ ;  /* 0x000000170a0a7819 */ /* 0x000fe200000006ff */
[----:B------:R-:W-:Y:S01]  /*5f30*/  FFMA R8, R23, 1.925963033500011079e-08, R4 ;  /* 0x32a5706017087823 */ /* 0x000fe20000000004 */
[----:B------:R-:W-:Y:S01]  /*5f40*/  FFMA.SAT R4, R21, R6, 0.5 ;  /* 0x3f00000015047423 */ /* 0x000fe20000002006 */
[C---:B------:R-:W-:Y:S01]  /*5f50*/  FFMA R22, R25.reuse, 1.4426950216293334961, -R22 ;  /* 0x3fb8aa3b19167823 */ /* 0x040fe20000000816 */
[----:B------:R-:W2:Y:S01]  /*5f60*/  MUFU.EX2 R59, R59 ;  /* 0x0000003b003b7308 */ /* 0x000ea20000000800 */
[-C--:B------:R-:W-:Y:S01]  /*5f70*/  FFMA.RM R40, R40, R7.reuse, 12582913 ;  /* 0x4b40000128287423 */ /* 0x080fe20000004007 */
[----:B------:R-:W-:Y:S01]  /*5f80*/  SHF.L.U32 R12, R12, 0x17, RZ ;  /* 0x000000170c0c7819 */ /* 0x000fe200000006ff */
[----:B------:R-:W-:Y:S01]  /*5f90*/  FFMA.RM R4, R4, R7, 12582913 ;  /* 0x4b40000104047423 */ /* 0x000fe20000004007 */
[----:B0-----:R-:W-:Y:S01]  /*5fa0*/  FMUL R36, R18, R71 ;  /* 0x0000004712247220 */ /* 0x001fe20000400000 */
[----:B------:R-:W-:Y:S01]  /*5fb0*/  FFMA R46, R25, 1.925963033500011079e-08, R22 ;  /* 0x32a57060192e7823 */ /* 0x000fe20000000016 */
[----:B------:R-:W-:Y:S01]  /*5fc0*/  FADD R18, R40, -12583039 ;  /* 0xcb40007f28127421 */ /* 0x000fe20000000000 */
[----:B------:R-:W-:Y:S01]  /*5fd0*/  IMAD.SHL.U32 R14, R14, 0x800000, RZ ;  /* 0x008000000e0e7824 */ /* 0x000fe200078e00ff */
[----:B------:R-:W0:Y:S01]  /*5fe0*/  MUFU.EX2 R49, R49 ;  /* 0x0000003100317308 */ /* 0x000e220000000800 */
[----:B-1----:R-:W-:Y:S01]  /*5ff0*/  FMUL R26, R10, R61 ;  /* 0x0000003d0a1a7220 */ /* 0x002fe20000400000 */
[----:B------:R-:W-:Y:S01]  /*6000*/  FADD R10, R4, -12583039 ;  /* 0xcb40007f040a7421 */ /* 0x000fe20000000000 */
[----:B------:R-:W-:Y:S01]  /*6010*/  FFMA R18, R57, 1.4426950216293334961, -R18 ;  /* 0x3fb8aa3b39127823 */ /* 0x000fe20000000812 */
[----:B------:R-:W-:Y:S01]  /*6020*/  SHF.L.U32 R16, R16, 0x17, RZ ;  /* 0x0000001710107819 */ /* 0x000fe200000006ff */
[----:B------:R-:W-:-:S02]  /*6030*/  IMAD.SHL.U32 R4, R4, 0x800000, RZ ;  /* 0x0080000004047824 */ /* 0x000fc400078e00ff */
[----:B------:R-:W-:Y:S01]  /*6040*/  FFMA R10, R21, 1.4426950216293334961, -R10 ;  /* 0x3fb8aa3b150a7823 */ /* 0x000fe2000000080a */
[----:B------:R-:W-:Y:S01]  /*6050*/  FFMA R57, R57, 1.925963033500011079e-08, R18 ;  /* 0x32a5706039397823 */ /* 0x000fe20000000012 */
[----:B------:R-:W1:Y:S01]  /*6060*/  MUFU.EX2 R53, R53 ;  /* 0x0000003500357308 */ /* 0x000e620000000800 */
[----:B--2---:R-:W-:Y:S01]  /*6070*/  FMUL R25, R12, R59 ;  /* 0x0000003b0c197220 */ /* 0x004fe20000400000 */
[-C--:B------:R-:W-:Y:S01]  /*6080*/  FFMA.SAT R12, R5, R6.reuse, 0.5 ;  /* 0x3f000000050c7423 */ /* 0x080fe20000002006 */
[----:B------:R-:W-:Y:S01]  /*6090*/  FFMA R18, R21, 1.925963033500011079e-08, R10 ;  /* 0x32a5706015127823 */ /* 0x000fe2000000000a */
[----:B------:R-:W-:Y:S02]  /*60a0*/  SHF.L.U32 R20, R20, 0x17, RZ ;  /* 0x0000001714147819 */ /* 0x000fe400000006ff */
[----:B------:R-:W-:Y:S01]  /*60b0*/  FFMA.RM R12, R12, R7, 12582913 ;  /* 0x4b4000010c0c7423 */ /* 0x000fe20000004007 */
[----:B------:R-:W-:Y:S01]  /*60c0*/  SHF.L.U32 R0, R0, 0x17, RZ ;  /* 0x0000001700007819 */ /* 0x000fe200000006ff */
[----:B------:R-:W2:Y:S01]  /*60d0*/  MUFU.EX2 R21, R46 ;  /* 0x0000002e00157308 */ /* 0x000ea20000000800 */
[----:B0-----:R-:W-:Y:S01]  /*60e0*/  FMUL R24, R14, R49 ;  /* 0x000000310e187220 */ /* 0x001fe20000400000 */
[----:B------:R-:W-:Y:S01]  /*60f0*/  FADD R10, R12, -12583039 ;  /* 0xcb40007f0c0a7421 */ /* 0x000fe20000000000 */
[----:B------:R-:W-:Y:S01]  /*6100*/  FFMA.SAT R14, R9, R6, 0.5 ;  /* 0x3f000000090e7423 */ /* 0x000fe20000002006 */
[----:B------:R-:W-:-:S02]  /*6110*/  SHF.L.U32 R2, R2, 0x17, RZ ;  /* 0x0000001702027819 */ /* 0x000fc400000006ff */
[C---:B------:R-:W-:Y:S01]  /*6120*/  FFMA R10, R5.reuse, 1.4426950216293334961, -R10 ;  /* 0x3fb8aa3b050a7823 */ /* 0x040fe2000000080a */
[----:B------:R-:W-:Y:S01]  /*6130*/  FFMA.RM R14, R14, R7, 12582913 ;  /* 0x4b4000010e0e7423 */ /* 0x000fe20000004007 */
[----:B------:R-:W-:Y:S01]  /*6140*/  MUFU.EX2 R47, R47 ;  /* 0x0000002f002f7308 */ /* 0x000fe20000000800 */
[----:B-1----:R-:W-:Y:S01]  /*6150*/  FMUL R23, R20, R53 ;  /* 0x0000003514177220 */ /* 0x002fe20000400000 */
[----:B------:R-:W-:Y:S01]  /*6160*/  FFMA R49, R5, 1.925963033500011079e-08, R10 ;  /* 0x32a5706005317823 */ /* 0x000fe2000000000a */
[-C--:B------:R-:W-:Y:S01]  /*6170*/  FFMA.SAT R10, R17, R6.reuse, 0.5 ;  /* 0x3f000000110a7423 */ /* 0x080fe20000002006 */
[----:B------:R-:W-:Y:S01]  /*6180*/  SHF.L.U32 R20, R42, 0x17, RZ ;  /* 0x000000172a147819 */ /* 0x000fe200000006ff */
[----:B------:R-:W-:Y:S01]  /*6190*/  FFMA.SAT R42, R3, R6, 0.5 ;  /* 0x3f000000032a7423 */ /* 0x000fe20000002006 */
[----:B------:R-:W-:Y:S01]  /*61a0*/  SHF.L.U32 R12, R12, 0x17, RZ ;  /* 0x000000170c0c7819 */ /* 0x000fe200000006ff */
[----:B------:R-:W-:Y:S01]  /*61b0*/  FFMA.RM R5, R10, R7, 12582913 ;  /* 0x4b4000010a057423 */ /* 0x000fe20000004007 */
[----:B------:R-:W-:Y:S01]  /*61c0*/  MUFU.EX2 R49, R49 ;  /* 0x0000003100317308 */ /* 0x000fe20000000800 */
[----:B--2---:R-:W-:Y:S01]  /*61d0*/  FMUL R22, R16, R21 ;  /* 0x0000001510167220 */ /* 0x004fe20000400000 */
[----:B------:R-:W-:-:S02]  /*61e0*/  IMAD.SHL.U32 R21, R40, 0x800000, RZ ;  /* 0x0080000028157824 */ /* 0x000fc400078e00ff */
[----:B------:R-:W-:Y:S01]  /*61f0*/  FADD R10, R5, -12583039 ;  /* 0xcb40007f050a7421 */ /* 0x000fe20000000000 */
[----:B------:R-:W-:Y:S01]  /*6200*/  FADD R16, R14, -12583039 ;  /* 0xcb40007f0e107421 */ /* 0x000fe20000000000 */
[----:B------:R-:W-:Y:S01]  /*6210*/  FFMA.SAT R40, R13, R6, 0.5 ;  /* 0x3f0000000d287423 */ /* 0x000fe20000002006 */
[-C--:B------:R-:W-:Y:S01]  /*6220*/  FFMA.RM R42, R42, R7.reuse, 12582913 ;  /* 0x4b4000012a2a7423 */ /* 0x080fe20000004007 */
[----:B------:R-:W-:Y:S01]  /*6230*/  FFMA R10, R17, 1.4426950216293334961, -R10 ;  /* 0x3fb8aa3b110a7823 */ /* 0x000fe2000000080a */
[----:B------:R-:W-:Y:S01]  /*6240*/  FFMA R16, R9, 1.4426950216293334961, -R16 ;  /* 0x3fb8aa3b09107823 */ /* 0x000fe20000000810 */
[----:B------:R-:W-:Y:S02]  /*6250*/  FFMA.RM R40, R40, R7, 12582913 ;  /* 0x4b40000128287423 */ /* 0x000fe40000004007 */
[----:B------:R-:W-:Y:S01]  /*6260*/  FFMA R51, R17, 1.925963033500011079e-08, R10 ;  /* 0x32a5706011337823 */ /* 0x000fe2000000000a */
[----:B------:R-:W-:Y:S01]  /*6270*/  FFMA R53, R9, 1.925963033500011079e-08, R16 ;  /* 0x32a5706009357823 */ /* 0x000fe20000000010 */
[----:B------:R-:W0:Y:S01]  /*6280*/  MUFU.EX2 R10, R57 ;  /* 0x00000039000a7308 */ /* 0x000e220000000800 */
[----:B------:R-:W-:-:S04]  /*6290*/  FADD R16, R40, -12583039 ;  /* 0xcb40007f28107421 */ /* 0x000fc80000000000 */
[----:B------:R-:W-:-:S03]  /*62a0*/  FFMA R16, R13, 1.4426950216293334961, -R16 ;  /* 0x3fb8aa3b0d107823 */ /* 0x000fc60000000810 */
[----:B------:R-:W1:Y:S08]  /*62b0*/  MUFU.EX2 R9, R52 ;  /* 0x0000003400097308 */ /* 0x000e700000000800 */
[----:B------:R-:W-:Y:S01]  /*62c0*/  MUFU.EX2 R51, R51 ;  /* 0x0000003300337308 */ /* 0x000fe20000000800 */
[----:B0-----:R-:W-:Y:S01]  /*62d0*/  FMUL R21, R21, R10 ;  /* 0x0000000a15157220 */ /* 0x001fe20000400000 */
[----:B------:R-:W-:-:S04]  /*62e0*/  FFMA.SAT R10, R19, R6, 0.5 ;  /* 0x3f000000130a7423 */ /* 0x000fc80000002006 */
[----:B------:R-:W-:Y:S01]  /*62f0*/  FFMA.RM R17, R10, R7, 12582913 ;  /* 0x4b4000010a117423 */ /* 0x000fe20000004007 */
[----:B-1----:R-:W-:-:S03]  /*6300*/  FMUL R20, R20, R9 ;  /* 0x0000000914147220 */ /* 0x002fc60000400000 */
[----:B------:R-:W-:Y:S01]  /*6310*/  FADD R10, R17, -12583039 ;  /* 0xcb40007f110a7421 */ /* 0x000fe20000000000 */
[----:B------:R-:W0:Y:S03]  /*6320*/  MUFU.EX2 R9, R54 ;  /* 0x0000003600097308 */ /* 0x000e260000000800 */
[----:B------:R-:W-:-:S04]  /*6330*/  FFMA R10, R19, 1.4426950216293334961, -R10 ;  /* 0x3fb8aa3b130a7823 */ /* 0x000fc8000000080a */
[----:B------:R-:W-:Y:S01]  /*6340*/  FFMA R46, R19, 1.925963033500011079e-08, R10 ;  /* 0x32a57060132e7823 */ /* 0x000fe2000000000a */
[----:B------:R-:W-:Y:S01]  /*6350*/  SHF.L.U32 R19, R48, 0x17, RZ ;  /* 0x0000001730137819 */ /* 0x000fe200000006ff */
[----:B------:R-:W1:Y:S01]  /*6360*/  MUFU.EX2 R10, R55 ;  /* 0x00000037000a7308 */ /* 0x000e620000000800 */
[----:B------:R-:W-:Y:S01]  /*6370*/  FFMA R48, R13, 1.925963033500011079e-08, R16 ;  /* 0x32a570600d307823 */ /* 0x000fe20000000010 */
[----:B------:R-:W-:-:S04]  /*6380*/  IMAD.SHL.U32 R16, R50, 0x800000, RZ ;  /* 0x0080000032107824 */ /* 0x000fc800078e00ff */
[----:B0-----:R-:W-:Y:S02]  /*6390*/  FMUL R16, R16, R9 ;  /* 0x0000000910107220 */ /* 0x001fe40000400000 */
[----:B------:R-:W0:Y:S01]  /*63a0*/  MUFU.EX2 R55, R18 ;  /* 0x0000001200377308 */ /* 0x000e220000000800 */
[----:B-1----:R-:W-:Y:S01]  /*63b0*/  FMUL R19, R19, R10 ;  /* 0x0000000a13137220 */ /* 0x002fe20000400000 */
[----:B------:R-:W-:-:S06]  /*63c0*/  FFMA.SAT R10, R41, R6, 0.5 ;  /* 0x3f000000290a7423 */ /* 0x000fcc0000002006 */
[----:B------:R0:W1:Y:S01]  /*63d0*/  MUFU.EX2 R9, R8 ;  /* 0x0000000800097308 */ /* 0x0000620000000800 */
[----:B------:R-:W-:-:S04]  /*63e0*/  FFMA.RM R13, R10, R7, 12582913 ;  /* 0x4b4000010a0d7423 */ /* 0x000fc80000004007 */
[----:B------:R-:W-:-:S03]  /*63f0*/  FADD R10, R13, -12583039 ;  /* 0xcb40007f0d0a7421 */ /* 0x000fc60000000000 */
[----:B------:R-:W-:Y:S01]  /*6400*/  MUFU.EX2 R18, R53 ;  /* 0x0000003500127308 */ /* 0x000fe20000000800 */
[----:B0-----:R-:W-:Y:S01]  /*6410*/  FMUL R8, R4, R55 ;  /* 0x0000003704087220 */ /* 0x001fe20000400000 */
[----:B------:R-:W-:Y:S01]  /*6420*/  SHF.L.U32 R4, R17, 0x17, RZ ;  /* 0x0000001711047819 */ /* 0x000fe200000006ff */
[----:B------:R-:W-:-:S04]  /*6430*/  FFMA R10, R41, 1.4426950216293334961, -R10 ;  /* 0x3fb8aa3b290a7823 */ /* 0x000fc8000000080a */
[----:B------:R-:W-:Y:S01]  /*6440*/  FFMA R52, R41, 1.925963033500011079e-08, R10 ;  /* 0x32a5706029347823 */ /* 0x000fe2000000000a */
[----:B------:R-:W-:Y:S01]  /*6450*/  FFMA.SAT R10, R15, R6, 0.5 ;  /* 0x3f0000000f0a7423 */ /* 0x000fe20000002006 */
[----:B-1----:R-:W-:Y:S01]  /*6460*/  FMUL R9, R2, R9 ;  /* 0x0000000902097220 */ /* 0x002fe20000400000 */
[----:B------:R-:W0:Y:S01]  /*6470*/  MUFU.EX2 R57, R46 ;  /* 0x0000002e00397308 */ /* 0x000e220000000800 */
[----:B------:R-:W-:Y:S01]  /*6480*/  FADD R2, R42, -12583039 ;  /* 0xcb40007f2a027421 */ /* 0x000fe20000000000 */
[----:B------:R-:W-:-:S03]  /*6490*/  FFMA.RM R41, R10, R7, 12582913 ;  /* 0x4b4000010a297423 */ /* 0x000fc60000004007 */
[----:B------:R-:W-:Y:S01]  /*64a0*/  FFMA R2, R3, 1.4426950216293334961, -R2 ;  /* 0x3fb8aa3b03027823 */ /* 0x000fe20000000802 */
[C---:B------:R-:W-:Y:S01]  /*64b0*/  FADD R10, R41.reuse, -12583039 ;  /* 0xcb40007f290a7421 */ /* 0x040fe20000000000 */
[----:B------:R-:W-:Y:S01]  /*64c0*/  SHF.L.U32 R41, R41, 0x17, RZ ;  /* 0x0000001729297819 */ /* 0x000fe200000006ff */
[----:B------:R-:W1:Y:S02]  /*64d0*/  MUFU.EX2 R48, R48 ;  /* 0x0000003000307308 */ /* 0x000e640000000800 */
[----:B------:R-:W-:-:S04]  /*64e0*/  FFMA R10, R15, 1.4426950216293334961, -R10 ;  /* 0x3fb8aa3b0f0a7823 */ /* 0x000fc8000000080a */
[----:B------:R-:W-:Y:S01]  /*64f0*/  FFMA R50, R15, 1.925963033500011079e-08, R10 ;  /* 0x32a570600f327823 */ /* 0x000fe2000000000a */
[----:B------:R-:W-:Y:S01]  /*6500*/  FFMA.SAT R10, R11, R6, 0.5 ;  /* 0x3f0000000b0a7423 */ /* 0x000fe20000002006 */
[----:B0-----:R-:W-:-:S03]  /*6510*/  FMUL R4, R4, R57 ;  /* 0x0000003904047220 */ /* 0x001fc60000400000 */
[----:B------:R-:W-:Y:S01]  /*6520*/  FFMA.RM R15, R10, R7, 12582913 ;  /* 0x4b4000010a0f7423 */ /* 0x000fe20000004007 */
[----:B------:R-:W-:Y:S01]  /*6530*/  FMUL R10, R0, R47 ;  /* 0x0000002f000a7220 */ /* 0x000fe20000400000 */
[----:B------:R-:W-:Y:S02]  /*6540*/  MUFU.EX2 R50, R50 ;  /* 0x0000003200327308 */ /* 0x000fe40000000800 */
[C---:B------:R-:W-:Y:S01]  /*6550*/  FADD R6, R15.reuse, -12583039 ;  /* 0xcb40007f0f067421 */ /* 0x040fe20000000000 */
[----:B------:R-:W-:-:S03]  /*6560*/  SHF.L.U32 R15, R15, 0x17, RZ ;  /* 0x000000170f0f7819 */ /* 0x000fc600000006ff */
        /* <DEDUP_REMOVED lines=23> */
[----:B------:R-:W-:Y:S01]  /*66e0*/  FADD R47, R7, R16 ;  /* 0x00000010072f7221 */ /* 0x000fe20000000000 */
[----:B------:R-:W-:Y:S02]  /*66f0*/  FMUL R7, R12, R49 ;  /* 0x000000310c077220 */ /* 0x000fe40000400000 */
[----:B------:R-:W0:Y:S01]  /*6700*/  MUFU.EX2 R49, R52 ;  /* 0x0000003400317308 */ /* 0x000e220000000800 */
[----:B------:R-:W-:-:S04]  /*6710*/  FADD R0, R47, R10 ;  /* 0x0000000a2f007221 */ /* 0x000fc80000000000 */
[----:B------:R-:W-:-:S03]  /*6720*/  FADD R5, R0, R9 ;  /* 0x0000000900057221 */ /* 0x000fc60000000000 */
[----:B------:R-:W2:Y:S01]  /*6730*/  MUFU.EX2 R12, R11 ;  /* 0x0000000b000c7308 */ /* 0x000ea20000000800 */
[----:B------:R-:W-:Y:S01]  /*6740*/  FADD R0, R5, R8 ;  /* 0x0000000805007221 */ /* 0x000fe20000000000 */
[----:B------:R-:W-:Y:S02]  /*6750*/  IMAD.SHL.U32 R5, R14, 0x800000, RZ ;  /* 0x008000000e057824 */ /* 0x000fe400078e00ff */
[----:B------:R-:W-:Y:S01]  /*6760*/  FFMA R14, R3, 1.925963033500011079e-08, R2 ;  /* 0x32a57060030e7823 */ /* 0x000fe20000000002 */
[----:B------:R-:W-:Y:S01]  /*6770*/  SHF.L.U32 R3, R40, 0x17, RZ ;  /* 0x0000001728037819 */ /* 0x000fe200000006ff */
[----:B------:R-:W-:Y:S01]  /*6780*/  FADD R17, R0, R7 ;  /* 0x0000000700117221 */ /* 0x000fe20000000000 */
[----:B------:R-:W-:Y:S01]  /*6790*/  FMUL R5, R5, R18 ;  /* 0x0000001205057220 */ /* 0x000fe20000400000 */
[----:B------:R-:W-:Y:S02]  /*67a0*/  IMAD.SHL.U32 R2, R13, 0x800000, RZ ;  /* 0x008000000d027824 */ /* 0x000fe400078e00ff */
[----:B------:R-:W-:Y:S01]  /*67b0*/  FADD R0, R17, R6 ;  /* 0x0000000611007221 */ /* 0x000fe20000000000 */
[----:B------:R-:W3:Y:S01]  /*67c0*/  MUFU.EX2 R14, R14 ;  /* 0x0000000e000e7308 */ /* 0x000ee20000000800 */
[----:B-1----:R-:W-:Y:S01]  /*67d0*/  FMUL R3, R3, R48 ;  /* 0x0000003003037220 */ /* 0x002fe20000400000 */
[----:B0-----:R-:W-:Y:S01]  /*67e0*/  FMUL R2, R2, R49 ;  /* 0x0000003102027220 */ /* 0x001fe20000400000 */
[----:B------:R-:W-:-:S04]  /*67f0*/  FADD R17, R0, R5 ;  /* 0x0000000500117221 */ /* 0x000fc80000000000 */
[----:B------:R-:W-:Y:S01]  /*6800*/  FADD R0, R17, R4 ;  /* 0x0000000411007221 */ /* 0x000fe20000000000 */
[----:B------:R-:W-:Y:S02]  /*6810*/  IMAD.SHL.U32 R17, R42, 0x800000, RZ ;  /* 0x008000002a117824 */ /* 0x000fe400078e00ff */
[----:B--2---:R-:W-:Y:S01]  /*6820*/  FMUL R18, R15, R12 ;  /* 0x0000000c0f127220 */ /* 0x004fe20000400000 */
[----:B------:R-:W-:Y:S01]  /*6830*/  FADD R11, R0, R3 ;  /* 0x00000003000b7221 */ /* 0x000fe20000000000 */
[----:B------:R-:W-:-:S03]  /*6840*/  FMUL R0, R41, R50 ;  /* 0x0000003229007220 */ /* 0x000fc60000400000 */
[----:B------:R-:W-:Y:S01]  /*6850*/  FADD R11, R11, R2 ;  /* 0x000000020b0b7221 */ /* 0x000fe20000000000 */
[----:B---3--:R-:W-:-:S03]  /*6860*/  FMUL R17, R17, R14 ;  /* 0x0000000e11117220 */ /* 0x008fc60000400000 */
        /* <DEDUP_REMOVED lines=12> */
.L_x_6461:
        /* <DEDUP_REMOVED lines=12> */
[----:B0-----:R-:W-:Y:S05]  /*69f0*/  CALL.REL.NOINC `($__internal_100_$__cuda_sm3x_div_rn_noftz_f32_slowpath) ;  /* 0x0000004000387944 */ /* 0x001fea0003c00000 */
[----:B------:R-:W-:-:S07]  /*6a00*/  MOV R14, R11 ;  /* 0x0000000b000e7202 */ /* 0x000fce0000000f00 */
.L_x_6386:
[----:B------:R-:W-:Y:S05]  /*6a10*/  BSYNC.RECONVERGENT B3 ;  /* 0x0000000000037941 */ /* 0x000fea0003800200 */
.L_x_6385:
        /* <DEDUP_REMOVED lines=12> */
[----:B0-----:R-:W-:Y:S05]  /*6ae0*/  CALL.REL.NOINC `($__internal_100_$__cuda_sm3x_div_rn_noftz_f32_slowpath) ;  /* 0x0000003c00fc7944 */ /* 0x001fea0003c00000 */
[----:B------:R-:W-:-:S07]  /*6af0*/  MOV R15, R11 ;  /* 0x0000000b000f7202 */ /* 0x000fce0000000f00 */
.L_x_6388:
[----:B------:R-:W-:Y:S05]  /*6b00*/  BSYNC.RECONVERGENT B3 ;  /* 0x0000000000037941 */ /* 0x000fea0003800200 */
.L_x_6387:
        /* <DEDUP_REMOVED lines=14> */
.L_x_6390:
[----:B------:R-:W-:Y:S05]  /*6bf0*/  BSYNC.RECONVERGENT B3 ;  /* 0x0000000000037941 */ /* 0x000fea0003800200 */
.L_x_6389:
        /* <DEDUP_REMOVED lines=14> */
.L_x_6392:
[----:B------:R-:W-:Y:S05]  /*6ce0*/  BSYNC.RECONVERGENT B3 ;  /* 0x0000000000037941 */ /* 0x000fea0003800200 */
.L_x_6391:
        /* <DEDUP_REMOVED lines=14> */
.L_x_6394:
[----:B------:R-:W-:Y:S05]  /*6dd0*/  BSYNC.RECONVERGENT B3 ;  /* 0x0000000000037941 */ /* 0x000fea0003800200 */
.L_x_6393:
        /* <DEDUP_REMOVED lines=14> */
.L_x_6396:
[----:B------:R-:W-:Y:S05]  /*6ec0*/  BSYNC.RECONVERGENT B3 ;  /* 0x0000000000037941 */ /* 0x000fea0003800200 */
.L_x_6395:
        /* <DEDUP_REMOVED lines=14> */
.L_x_6398:
[----:B------:R-:W-:Y:S05]  /*6fb0*/  BSYNC.RECONVERGENT B3 ;  /* 0x0000000000037941 */ /* 0x000fea0003800200 */
.L_x_6397:
        /* <DEDUP_REMOVED lines=14> */
.L_x_6400:
[----:B------:R-:W-:Y:S05]  /*70a0*/  BSYNC.RECONVERGENT B3 ;  /* 0x0000000000037941 */ /* 0x000fea0003800200 */
.L_x_6399:
        /* <DEDUP_REMOVED lines=14> */
.L_x_6402:
[----:B------:R-:W-:Y:S05]  /*7190*/  BSYNC.RECONVERGENT B3 ;  /* 0x0000000000037941 */ /* 0x000fea0003800200 */
.L_x_6401:
        /* <DEDUP_REMOVED lines=14> */
.L_x_6404:
[----:B------:R-:W-:Y:S05]  /*7280*/  BSYNC.RECONVERGENT B3 ;  /* 0x0000000000037941 */ /* 0x000fea0003800200 */
.L_x_6403:
        /* <DEDUP_REMOVED lines=14> */
.L_x_6406:
[----:B------:R-:W-:Y:S05]  /*7370*/  BSYNC.RECONVERGENT B3 ;  /* 0x0000000000037941 */ /* 0x000fea0003800200 */
.L_x_6405:
        /* <DEDUP_REMOVED lines=14> */
.L_x_6408:
[----:B------:R-:W-:Y:S05]  /*7460*/  BSYNC.RECONVERGENT B3 ;  /* 0x0000000000037941 */ /* 0x000fea0003800200 */
.L_x_6407:
        /* <DEDUP_REMOVED lines=14> */
.L_x_6410:
[----:B------:R-:W-:Y:S05]  /*7550*/  BSYNC.RECONVERGENT B3 ;  /* 0x0000000000037941 */ /* 0x000fea0003800200 */
.L_x_6409:
        /* <DEDUP_REMOVED lines=14> */
.L_x_6412:
[----:B------:R-:W-:Y:S05]  /*7640*/  BSYNC.RECONVERGENT B3 ;  /* 0x0000000000037941 */ /* 0x000fea0003800200 */
.L_x_6411:
        /* <DEDUP_REMOVED lines=14> */
.L_x_6414:
[----:B------:R-:W-:Y:S05]  /*7730*/  BSYNC.RECONVERGENT B3 ;  /* 0x0000000000037941 */ /* 0x000fea0003800200 */
.L_x_6413:
        /* <DEDUP_REMOVED lines=14> */
.L_x_6416:
[----:B------:R-:W-:Y:S05]  /*7820*/  BSYNC.RECONVERGENT B3 ;  /* 0x0000000000037941 */ /* 0x000fea0003800200 */
.L_x_6415:
        /* <DEDUP_REMOVED lines=14> */
.L_x_6418:
[----:B------:R-:W-:Y:S05]  /*7910*/  BSYNC.RECONVERGENT B3 ;  /* 0x0000000000037941 */ /* 0x000fea0003800200 */
.L_x_6417:
        /* <DEDUP_REMOVED lines=14> */
.L_x_6420:
[----:B------:R-:W-:Y:S05]  /*7a00*/  BSYNC.RECONVERGENT B3 ;  /* 0x0000000000037941 */ /* 0x000fea0003800200 */
.L_x_6419:
        /* <DEDUP_REMOVED lines=14> */
.L_x_6422:
[----:B------:R-:W-:Y:S05]  /*7af0*/  BSYNC.RECONVERGENT B3 ;  /* 0x0000000000037941 */ /* 0x000fea0003800200 */
.L_x_6421:
        /* <DEDUP_REMOVED lines=14> */
.L_x_6424:
[----:B------:R-:W-:Y:S05]  /*7be0*/  BSYNC.RECONVERGENT B3 ;  /* 0x0000000000037941 */ /* 0x000fea0003800200 */
.L_x_6423:
[----:B------:R-:W1:Y:S01]  /*7bf0*/  MUFU.RCP R12, R51 ;  /* 0x00000033000c7308 */ /* 0x000e620000001000 */
[----:B------:R-:W-:Y:S07]  /*7c00*/  BSSY.RECONVERGENT B3, `(.L_x_6425) ;  /* 0x000000d000037945 */ /* 0x000fee0003800200 */
[----:B------:R-:W2:Y:S01]  /*7c10*/  FCHK P0, R10, R51 ;  /* 0x000000330a007302 */ /* 0x000ea20000000000 */
[----:B-1----:R-:W-:-:S04]  /*7c20*/  FFMA R11, -R51, R12, 1 ;  /* 0x3f800000330b7423 */ /* 0x002fc8000000010c */
[----:B------:R-:W-:-:S04]  /*7c30*/  FFMA R13, R12, R11, R12 ;  /* 0x0000000b0c0d7223 */ /* 0x000fc8000000000c */
[----:B0-----:R-:W-:-:S04]  /*7c40*/  FFMA R46, R10, R13, RZ ;  /* 0x0000000d0a2e7223 */ /* 0x001fc800000000ff */
[----:B------:R-:W-:-:S04]  /*7c50*/  FFMA R11, -R51, R46, R10 ;  /* 0x0000002e330b7223 */ /* 0x000fc8000000010a */
[----:B------:R-:W-:Y:S01]  /*7c60*/  FFMA R46, R13, R11, R46 ;  /* 0x0000000b0d2e7223 */ /* 0x000fe2000000002e */
[----:B--2---:R-:W-:Y:S06]  /*7c70*/  @!P0 BRA `(.L_x_6426) ;  /* 0x0000000000148947 */ /* 0x004fec0003800000 */
[----:B------:R-:W-:Y:S01]  /*7c80*/  IMAD.MOV.U32 R37, RZ, RZ, R10 ;  /* 0x000000ffff257224 */ /* 0x000fe200078e000a */
[----:B------:R-:W-:Y:S02]  /*7c90*/  MOV R12, R51 ;  /* 0x00000033000c7202 */ /* 0x000fe40000000f00 */
[----:B------:R-:W-:-:S07]  /*7ca0*/  MOV R50, 0x7cc0 ;  /* 0x00007cc000327802 */ /* 0x000fce0000000f00 */
[----:B------:R-:W-:Y:S05]  /*7cb0*/  CALL.REL.NOINC `($__internal_100_$__cuda_sm3x_div_rn_noftz_f32_slowpath) ;  /* 0x0000002c00887944 */ /* 0x000fea0003c00000 */
[----:B------:R-:W-:-:S07]  /*7cc0*/  MOV R46, R11 ;  /* 0x0000000b002e7202 */ /* 0x000fce0000000f00 */
.L_x_6426:
[----:B------:R-:W-:Y:S05]  /*7cd0*/  BSYNC.RECONVERGENT B3 ;  /* 0x0000000000037941 */ /* 0x000fea0003800200 */
.L_x_6425:
        /* <DEDUP_REMOVED lines=12> */
[----:B------:R-:W-:Y:S05]  /*7da0*/  CALL.REL.NOINC `($__internal_100_$__cuda_sm3x_div_rn_noftz_f32_slowpath) ;  /* 0x0000002c004c7944 */ /* 0x000fea0003c00000 */
[----:B------:R-:W-:-:S07]  /*7db0*/  MOV R47, R11 ;  /* 0x0000000b002f7202 */ /* 0x000fce0000000f00 */
.L_x_6428:
[----:B------:R-:W-:Y:S05]  /*7dc0*/  BSYNC.RECONVERGENT B3 ;  /* 0x0000000000037941 */ /* 0x000fea0003800200 */
.L_x_6427:
        /* <DEDUP_REMOVED lines=14> */
.L_x_6430:
[----:B------:R-:W-:Y:S05]  /*7eb0*/  BSYNC.RECONVERGENT B3 ;  /* 0x0000000000037941 */ /* 0x000fea0003800200 */
.L_x_6429:
        /* <DEDUP_REMOVED lines=14> */
.L_x_6432:
[----:B------:R-:W-:Y:S05]  /*7fa0*/  BSYNC.RECONVERGENT B3 ;  /* 0x0000000000037941 */ /* 0x000fea0003800200 */
.L_x_6431:
        /* <DEDUP_REMOVED lines=14> */
.L_x_6434:
[----:B------:R-:W-:Y:S05]  /*8090*/  BSYNC.RECONVERGENT B3 ;  /* 0x0000000000037941 */ /* 0x000fea0003800200 */
.L_x_6433:
        /* <DEDUP_REMOVED lines=14> */
.L_x_6436:
[----:B------:R-:W-:Y:S05]  /*8180*/  BSYNC.RECONVERGENT B3 ;  /* 0x0000000000037941 */ /* 0x000fea0003800200 */
.L_x_6435:
        /* <DEDUP_REMOVED lines=14> */
.L_x_6438:
[----:B------:R-:W-:Y:S05]  /*8270*/  BSYNC.RECONVERGENT B3 ;  /* 0x0000000000037941 */ /* 0x000fea0003800200 */
.L_x_6437:
        /* <DEDUP_REMOVED lines=14> */
.L_x_6440:
[----:B------:R-:W-:Y:S05]  /*8360*/  BSYNC.RECONVERGENT B3 ;  /* 0x0000000000037941 */ /* 0x000fea0003800200 */
.L_x_6439:
        /* <DEDUP_REMOVED lines=14> */
.L_x_6442:
[----:B------:R-:W-:Y:S05]  /*8450*/  BSYNC.RECONVERGENT B3 ;  /* 0x0000000000037941 */ /* 0x000fea0003800200 */
.L_x_6441:
        /* <DEDUP_REMOVED lines=14> */
.L_x_6444:
[----:B------:R-:W-:Y:S05]  /*8540*/  BSYNC.RECONVERGENT B3 ;  /* 0x0000000000037941 */ /* 0x000fea0003800200 */
.L_x_6443:
        /* <DEDUP_REMOVED lines=14> */
.L_x_6446:
[----:B------:R-:W-:Y:S05]  /*8630*/  BSYNC.RECONVERGENT B3 ;  /* 0x0000000000037941 */ /* 0x000fea0003800200 */
.L_x_6445:
        /* <DEDUP_REMOVED lines=14> */
.L_x_6448:
[----:B------:R-:W-:Y:S05]  /*8720*/  BSYNC.RECONVERGENT B3 ;  /* 0x0000000000037941 */ /* 0x000fea0003800200 */
.L_x_6447:
        /* <DEDUP_REMOVED lines=11> */
[----:B------:R-:W-:Y:S02]  /*87e0*/  IADD3 R13, P1, PT, R16, 0x40, RZ ;  /* 0x00000040100d7810 */ /* 0x000fe40007f3e0ff */
[----:B------:R-:W-:Y:S02]  /*87f0*/  R2UR UR10, R38 ;  /* 0x00000000260a72ca */ /* 0x000fe400000e0000 */
[----:B------:R-:W-:Y:S02]  /*8800*/  IADD3 R0, PT, PT, R17, R11, RZ ;  /* 0x0000000b11007210 */ /* 0x000fe40007ffe0ff */
[----:B------:R-:W-:Y:S02]  /*8810*/  R2UR UR11, R39 ;  /* 0x00000000270b72ca */ /* 0x000fe400000e0000 */
[----:B------:R-:W-:Y:S01]  /*8820*/  LEA.HI R11, P0, R0, R16, RZ, 0x1 ;  /* 0x00000010000b7211 */ /* 0x000fe200078108ff */
[----:B------:R-:W-:Y:S01]  /*8830*/  IMAD.X R18, RZ, RZ, R0, P1 ;  /* 0x000000ffff127224 */ /* 0x000fe200008e0600 */
[----:B------:R-:W-:-:S02]  /*8840*/  IADD3 R37, P1, PT, R16, 0x80, RZ ;  /* 0x0000008010257810 */ /* 0x000fc40007f3e0ff */
[----:B------:R-:W-:Y:S02]  /*8850*/  IADD3.X R12, PT, PT, RZ, R0, RZ, P0, !PT ;  /* 0x00000000ff0c7210 */ /* 0x000fe400007fe4ff */
[----:B------:R-:W-:Y:S02]  /*8860*/  LEA.HI R13, P0, R18, R13, RZ, 0x1 ;  /* 0x0000000d120d7211 */ /* 0x000fe400078108ff */
[C---:B------:R-:W-:Y:S02]  /*8870*/  SHF.L.U32 R10, R11.reuse, 0x2, RZ ;  /* 0x000000020b0a7819 */ /* 0x040fe400000006ff */
[----:B------:R-:W-:Y:S01]  /*8880*/  SHF.L.U64.HI R11, R11, 0x2, R12 ;  /* 0x000000020b0b7819 */ /* 0x000fe2000001020c */
[----:B------:R-:W-:Y:S01]  /*8890*/  IMAD.SHL.U32 R12, R13, 0x4, RZ ;  /* 0x000000040d0c7824 */ /* 0x000fe200078e00ff */
[----:B------:R-:W-:Y:S02]  /*88a0*/  LOP3.LUT R10, R10, 0xfffffff8, RZ, 0xc0, !PT ;  /* 0xfffffff80a0a7812 */ /* 0x000fe400078ec0ff */
[----:B------:R-:W-:-:S02]  /*88b0*/  IADD3.X R18, PT, PT, RZ, R18, RZ, P0, !PT ;  /* 0x00000012ff127210 */ /* 0x000fc400007fe4ff */
[----:B------:R-:W-:Y:S02]  /*88c0*/  IADD3 R10, P0, PT, R10, UR48, RZ ;  /* 0x000000300a0a7c10 */ /* 0x000fe4000ff1e0ff */
[----:B------:R-:W-:Y:S02]  /*88d0*/  LOP3.LUT R12, R12, 0xfffffff8, RZ, 0xc0, !PT ;  /* 0xfffffff80c0c7812 */ /* 0x000fe400078ec0ff */
[----:B------:R-:W-:Y:S02]  /*88e0*/  IADD3.X R11, PT, PT, R11, UR49, RZ, P0, !PT ;  /* 0x000000310b0b7c10 */ /* 0x000fe400087fe4ff */
[----:B------:R-:W-:Y:S02]  /*88f0*/  SHF.L.U64.HI R13, R13, 0x2, R18 ;  /* 0x000000020d0d7819 */ /* 0x000fe40000010212 */
[----:B------:R-:W-:Y:S01]  /*8900*/  IADD3 R12, P0, PT, R12, UR48, RZ ;  /* 0x000000300c0c7c10 */ /* 0x000fe2000ff1e0ff */
[----:B------:R0:W-:Y:S01]  /*8910*/  STG.E.64 desc[UR4][R10.64], R14 ;  /* 0x0000000e0a007986 */ /* 0x0001e2000c101b04 */
[----:B------:R-:W-:-:S02]  /*8920*/  IADD3.X R42, PT, PT, RZ, R0, RZ, P1, !PT ;  /* 0x00000000ff2a7210 */ /* 0x000fc40000ffe4ff */
[----:B------:R-:W-:Y:S02]  /*8930*/  IADD3.X R13, PT, PT, R13, UR49, RZ, P0, !PT ;  /* 0x000000310d0d7c10 */ /* 0x000fe400087fe4ff */
[C---:B------:R-:W-:Y:S02]  /*8940*/  IADD3 R19, P0, PT, R16.reuse, 0xc0, RZ ;  /* 0x000000c010137810 */ /* 0x040fe40007f1e0ff */
[----:B------:R-:W-:Y:S01]  /*8950*/  IADD3 R17, P1, PT, R16, 0x100, RZ ;  /* 0x0000010010117810 */ /* 0x000fe20007f3e0ff */
[----:B------:R1:W-:Y:S01]  /*8960*/  STG.E.64 desc[UR6][R12.64], R40 ;  /* 0x000000280c007986 */ /* 0x0003e2000c101b06 */
[----:B------:R-:W-:Y:S01]  /*8970*/  R2UR UR12, R38 ;  /* 0x00000000260c72ca */ /* 0x000fe200000e0000 */
[----:B------:R-:W-:Y:S01]  /*8980*/  IMAD.X R36, RZ, RZ, R0, P0 ;  /* 0x000000ffff247224 */ /* 0x000fe200000e0600 */
[----:B------:R-:W-:Y:S02]  /*8990*/  LEA.HI R37, P0, R42, R37, RZ, 0x1 ;  /* 0x000000252a257211 */ /* 0x000fe400078108ff */
[----:B------:R-:W-:-:S02]  /*89a0*/  IADD3.X R18, PT, PT, RZ, R0, RZ, P1, !PT ;  /* 0x00000000ff127210 */ /* 0x000fc40000ffe4ff */
[----:B------:R-:W-:Y:S02]  /*89b0*/  LEA.HI R19, P1, R36, R19, RZ, 0x1 ;  /* 0x0000001324137211 */ /* 0x000fe400078308ff */
[----:B------:R-:W-:Y:S02]  /*89c0*/  IADD3.X R42, PT, PT, RZ, R42, RZ, P0, !PT ;  /* 0x0000002aff2a7210 */ /* 0x000fe400007fe4ff */
[----:B0-----:R-:W-:Y:S01]  /*89d0*/  LEA.HI R14, P0, R18, R17, RZ, 0x1 ;  /* 0x00000011120e7211 */ /* 0x001fe200078108ff */
[----:B------:R-:W-:Y:S01]  /*89e0*/  IMAD.X R10, RZ, RZ, R36, P1 ;  /* 0x000000ffff0a7224 */ /* 0x000fe200008e0624 */
[----:B------:R-:W-:Y:S01]  /*89f0*/  SHF.L.U32 R11, R37, 0x2, RZ ;  /* 0x00000002250b7819 */ /* 0x000fe200000006ff */
[C---:B-1----:R-:W-:Y:S01]  /*8a00*/  IMAD.SHL.U32 R12, R19.reuse, 0x4, RZ ;  /* 0x00000004130c7824 */ /* 0x042fe200078e00ff */
[----:B------:R-:W-:Y:S02]  /*8a10*/  IADD3.X R15, PT, PT, RZ, R18, RZ, P0, !PT ;  /* 0x00000012ff0f7210 */ /* 0x000fe400007fe4ff */
[----:B------:R-:W-:-:S02]  /*8a20*/  SHF.L.U64.HI R13, R19, 0x2, R10 ;  /* 0x00000002130d7819 */ /* 0x000fc4000001020a */
[----:B------:R-:W-:Y:S02]  /*8a30*/  LOP3.LUT R10, R11, 0xfffffff8, RZ, 0xc0, !PT ;  /* 0xfffffff80b0a7812 */ /* 0x000fe400078ec0ff */
[C---:B------:R-:W-:Y:S02]  /*8a40*/  SHF.L.U64.HI R15, R14.reuse, 0x2, R15 ;  /* 0x000000020e0f7819 */ /* 0x040fe4000001020f */
[----:B------:R-:W-:Y:S02]  /*8a50*/  SHF.L.U32 R14, R14, 0x2, RZ ;  /* 0x000000020e0e7819 */ /* 0x000fe400000006ff */
[----:B------:R-:W-:Y:S02]  /*8a60*/  SHF.L.U64.HI R17, R37, 0x2, R42 ;  /* 0x0000000225117819 */ /* 0x000fe4000001022a */
[----:B------:R-:W-:Y:S02]  /*8a70*/  IADD3 R10, P0, PT, R10, UR48, RZ ;  /* 0x000000300a0a7c10 */ /* 0x000fe4000ff1e0ff */
[----:B------:R-:W-:-:S02]  /*8a80*/  IADD3 R18, P3, PT, R16, 0x180, RZ ;  /* 0x0000018010127810 */ /* 0x000fc40007f7e0ff */
[----:B------:R-:W-:Y:S02]  /*8a90*/  LOP3.LUT R12, R12, 0xfffffff8, RZ, 0xc0, !PT ;  /* 0xfffffff80c0c7812 */ /* 0x000fe400078ec0ff */
[----:B------:R-:W-:Y:S02]  /*8aa0*/  LOP3.LUT R14, R14, 0xfffffff8, RZ, 0xc0, !PT ;  /* 0xfffffff80e0e7812 */ /* 0x000fe400078ec0ff */
[----:B------:R-:W-:Y:S02]  /*8ab0*/  IADD3 R36, P2, PT, R16, 0x140, RZ ;  /* 0x0000014010247810 */ /* 0x000fe40007f5e0ff */
[----:B------:R-:W-:Y:S01]  /*8ac0*/  IADD3.X R11, PT, PT, R17, UR49, RZ, P0, !PT ;  /* 0x00000031110b7c10 */ /* 0x000fe200087fe4ff */
[----:B------:R-:W-:Y:S01]  /*8ad0*/  IMAD.X R17, RZ, RZ, R0, P3 ;  /* 0x000000ffff117224 */ /* 0x000fe200018e0600 */
[----:B------:R-:W-:Y:S02]  /*8ae0*/  IADD3 R12, P1, PT, R12, UR48, RZ ;  /* 0x000000300c0c7c10 */ /* 0x000fe4000ff3e0ff */
[----:B------:R-:W-:Y:S01]  /*8af0*/  IADD3 R14, P0, PT, R14, UR48, RZ ;  /* 0x000000300e0e7c10 */ /* 0x000fe2000ff1e0ff */
[----:B------:R0:W-:Y:S01]  /*8b00*/  STG.E.64 desc[UR4][R10.64], R32 ;  /* 0x000000200a007986 */ /* 0x0001e2000c101b04 */
[----:B------:R-:W-:-:S02]  /*8b10*/  IADD3.X R19, PT, PT, RZ, R0, RZ, P2, !PT ;  /* 0x00000000ff137210 */ /* 0x000fc400017fe4ff */
[----:B------:R-:W-:Y:S02]  /*8b20*/  IADD3.X R13, PT, PT, R13, UR49, RZ, P1, !PT ;  /* 0x000000310d0d7c10 */ /* 0x000fe40008ffe4ff */
[----:B------:R-:W-:Y:S02]  /*8b30*/  IADD3.X R15, PT, PT, R15, UR49, RZ, P0, !PT ;  /* 0x000000310f0f7c10 */ /* 0x000fe400087fe4ff */
[----:B------:R-:W-:Y:S01]  /*8b40*/  LEA.HI R36, P1, R19, R36, RZ, 0x1 ;  /* 0x0000002413247211 */ /* 0x000fe200078308ff */
[----:B------:R1:W-:Y:S01]  /*8b50*/  STG.E.64 desc[UR6][R12.64], R34 ;  /* 0x000000220c007986 */ /* 0x0003e2000c101b06 */
[----:B------:R-:W-:Y:S02]  /*8b60*/  LEA.HI R18, P0, R17, R18, RZ, 0x1 ;  /* 0x0000001211127211 */ /* 0x000fe400078108ff */
[----:B------:R-:W-:Y:S01]  /*8b70*/  IADD3.X R19, PT, PT, RZ, R19, RZ, P1, !PT ;  /* 0x00000013ff137210 */ /* 0x000fe20000ffe4ff */
[----:B------:R2:W-:Y:S01]  /*8b80*/  STG.E.64 desc[UR8][R14.64], R30 ;  /* 0x0000001e0e007986 */ /* 0x0005e2000c101b08 */
[----:B------:R-:W-:Y:S01]  /*8b90*/  IADD3.X R17, PT, PT, RZ, R17, RZ, P0, !PT ;  /* 0x00000011ff117210 */ /* 0x000fe200007fe4ff */
[C---:B0-----:R-:W-:Y:S01]  /*8ba0*/  IMAD.SHL.U32 R11, R36.reuse, 0x4, RZ ;  /* 0x00000004240b7824 */ /* 0x041fe200078e00ff */
[----:B------:R-:W-:-:S02]  /*8bb0*/  SHF.L.U64.HI R19, R36, 0x2, R19 ;  /* 0x0000000224137819 */ /* 0x000fc40000010213 */
[C---:B------:R-:W-:Y:S02]  /*8bc0*/  SHF.L.U64.HI R10, R18.reuse, 0x2, R17 ;  /* 0x00000002120a7819 */ /* 0x040fe40000010211 */
[----:B------:R-:W-:Y:S02]  /*8bd0*/  SHF.L.U32 R18, R18, 0x2, RZ ;  /* 0x0000000212127819 */ /* 0x000fe400000006ff */
[----:B------:R-:W-:Y:S02]  /*8be0*/  LOP3.LUT R11, R11, 0xfffffff8, RZ, 0xc0, !PT ;  /* 0xfffffff80b0b7812 */ /* 0x000fe400078ec0ff */
[----:B-1----:R-:W-:Y:S02]  /*8bf0*/  IADD3 R34, P6, PT, R16, 0x200, RZ ;  /* 0x0000020010227810 */ /* 0x002fe40007fde0ff */
[----:B------:R-:W-:Y:S02]  /*8c00*/  LOP3.LUT R18, R18, 0xfffffff8, RZ, 0xc0, !PT ;  /* 0xfffffff812127812 */ /* 0x000fe400078ec0ff */
[----:B--2---:R-:W-:Y:S01]  /*8c10*/  IADD3 R14, P3, PT, R11, UR48, RZ ;  /* 0x000000300b0e7c10 */ /* 0x004fe2000ff7e0ff */
[----:B------:R-:W-:Y:S01]  /*8c20*/  IMAD.X R35, RZ, RZ, R0, P6 ;  /* 0x000000ffff237224 */ /* 0x000fe200030e0600 */
[----:B------:R-:W-:-:S02]  /*8c30*/  IADD3 R36, P5, PT, R16, 0x1c0, RZ ;  /* 0x000001c010247810 */ /* 0x000fc40007fbe0ff */
[----:B------:R-:W-:Y:S02]  /*8c40*/  IADD3 R18, P4, PT, R18, UR48, RZ ;  /* 0x0000003012127c10 */ /* 0x000fe4000ff9e0ff */
[C---:B------:R-:W-:Y:S02]  /*8c50*/  IADD3 R30, P1, PT, R16.reuse, 0x280, RZ ;  /* 0x00000280101e7810 */ /* 0x040fe40007f3e0ff */
[----:B------:R-:W-:Y:S02]  /*8c60*/  IADD3.X R15, PT, PT, R19, UR49, RZ, P3, !PT ;  /* 0x00000031130f7c10 */ /* 0x000fe40009ffe4ff */
[C---:B------:R-:W-:Y:S02]  /*8c70*/  IADD3 R32, P0, PT, R16.reuse, 0x240, RZ ;  /* 0x0000024010207810 */ /* 0x040fe40007f1e0ff */
[----:B------:R-:W-:Y:S01]  /*8c80*/  IADD3 R17, P2, PT, R16, 0x2c0, RZ ;  /* 0x000002c010117810 */ /* 0x000fe20007f5e0ff */
[----:B------:R0:W-:Y:S01]  /*8c90*/  STG.E.64 desc[UR4][R14.64], R28 ;  /* 0x0000001c0e007986 */ /* 0x0001e2000c101b04 */
[----:B------:R-:W-:-:S02]  /*8ca0*/  IADD3.X R37, PT, PT, RZ, R0, RZ, P5, !PT ;  /* 0x00000000ff257210 */ /* 0x000fc40002ffe4ff */
[----:B------:R-:W-:Y:S02]  /*8cb0*/  IADD3.X R19, PT, PT, R10, UR49, RZ, P4, !PT ;  /* 0x000000310a137c10 */ /* 0x000fe4000a7fe4ff */
[C---:B------:R-:W-:Y:S02]  /*8cc0*/  IADD3 R13, P3, PT, R16.reuse, 0x300, RZ ;  /* 0x00000300100d7810 */ /* 0x040fe40007f7e0ff */
[C---:B------:R-:W-:Y:S01]  /*8cd0*/  IADD3 R12, P4, PT, R16.reuse, 0x340, RZ ;  /* 0x00000340100c7810 */ /* 0x040fe20007f9e0ff */
[----:B------:R1:W-:Y:S01]  /*8ce0*/  STG.E.64 desc[UR6][R18.64], R26 ;  /* 0x0000001a12007986 */ /* 0x0003e2000c101b06 */
[C---:B------:R-:W-:Y:S02]  /*8cf0*/  IADD3 R10, P5, PT, R16.reuse, 0x380, RZ ;  /* 0x00000380100a7810 */ /* 0x040fe40007fbe0ff */
[----:B------:R-:W-:Y:S02]  /*8d00*/  IADD3 R11, P6, PT, R16, 0x3c0, RZ ;  /* 0x000003c0100b7810 */ /* 0x000fe40007fde0ff */
[-C--:B------:R-:W-:Y:S01]  /*8d10*/  IADD3.X R31, PT, PT, RZ, R0.reuse, RZ, P1, !PT ;  /* 0x00000000ff1f7210 */ /* 0x080fe20000ffe4ff */
[----:B0-----:R-:W-:Y:S01]  /*8d20*/  IMAD.X R14, RZ, RZ, R0, P2 ;  /* 0x000000ffff0e7224 */ /* 0x001fe200010e0600 */
[----:B------:R-:W-:-:S02]  /*8d30*/  IADD3.X R33, PT, PT, RZ, R0, RZ, P0, !PT ;  /* 0x00000000ff217210 */ /* 0x000fc400007fe4ff */
[----:B------:R-:W-:Y:S02]  /*8d40*/  LEA.HI R16, P1, R35, R34, RZ, 0x1 ;  /* 0x0000002223107211 */ /* 0x000fe400078308ff */
[----:B------:R-:W-:Y:S02]  /*8d50*/  LEA.HI R36, P0, R37, R36, RZ, 0x1 ;  /* 0x0000002425247211 */ /* 0x000fe400078108ff */
[----:B------:R-:W-:Y:S02]  /*8d60*/  IADD3.X R15, PT, PT, RZ, R35, RZ, P1, !PT ;  /* 0x00000023ff0f7210 */ /* 0x000fe40000ffe4ff */
[----:B-1----:R-:W-:Y:S01]  /*8d70*/  LEA.HI R26, P1, R31, R30, RZ, 0x1 ;  /* 0x0000001e1f1a7211 */ /* 0x002fe200078308ff */
[----:B------:R-:W-:Y:S01]  /*8d80*/  IMAD.SHL.U32 R30, R36, 0x4, RZ ;  /* 0x00000004241e7824 */ /* 0x000fe200078e00ff */
[----:B------:R-:W-:Y:S02]  /*8d90*/  IADD3.X R19, PT, PT, RZ, R37, RZ, P0, !PT ;  /* 0x00000025ff137210 */ /* 0x000fe400007fe4ff */
[----:B------:R-:W-:Y:S01]  /*8da0*/  LEA.HI R28, P2, R14, R17, RZ, 0x1 ;  /* 0x000000110e1c7211 */ /* 0x000fe200078508ff */
[----:B------:R-:W-:Y:S01]  /*8db0*/  IMAD.X R27, RZ, RZ, R31, P1 ;  /* 0x000000ffff1b7224 */ /* 0x000fe200008e061f */
[----:B------:R-:W-:-:S02]  /*8dc0*/  LEA.HI R18, P0, R33, R32, RZ, 0x1 ;  /* 0x0000002021127211 */ /* 0x000fc400078108ff */
[----:B------:R-:W-:Y:S02]  /*8dd0*/  SHF.L.U64.HI R32, R36, 0x2, R19 ;  /* 0x0000000224207819 */ /* 0x000fe40000010213 */
[C---:B------:R-:W-:Y:S02]  /*8de0*/  SHF.L.U64.HI R17, R16.reuse, 0x2, R15 ;  /* 0x0000000210117819 */ /* 0x040fe4000001020f */
[----:B------:R-:W-:Y:S02]  /*8df0*/  IADD3.X R29, PT, PT, RZ, R14, RZ, P2, !PT ;  /* 0x0000000eff1d7210 */ /* 0x000fe400017fe4ff */
[----:B------:R-:W-:Y:S02]  /*8e00*/  IADD3.X R19, PT, PT, RZ, R33, RZ, P0, !PT ;  /* 0x00000021ff137210 */ /* 0x000fe400007fe4ff */
[----:B------:R-:W-:Y:S02]  /*8e10*/  SHF.L.U32 R16, R16, 0x2, RZ ;  /* 0x0000000210107819 */ /* 0x000fe400000006ff */
[----:B------:R-:W-:-:S02]  /*8e20*/  LOP3.LUT R14, R30, 0xfffffff8, RZ, 0xc0, !PT ;  /* 0xfffffff81e0e7812 */ /* 0x000fc400078ec0ff */
[----:B------:R-:W-:Y:S02]  /*8e30*/  SHF.L.U64.HI R19, R18, 0x2, R19 ;  /* 0x0000000212137819 */ /* 0x000fe40000010213 */
[----:B------:R-:W-:Y:S02]  /*8e40*/  SHF.L.U64.HI R29, R28, 0x2, R29 ;  /* 0x000000021c1d7819 */ /* 0x000fe4000001021d */
[----:B------:R-:W-:Y:S02]  /*8e50*/  LOP3.LUT R16, R16, 0xfffffff8, RZ, 0xc0, !PT ;  /* 0xfffffff810107812 */ /* 0x000fe400078ec0ff */
[----:B------:R-:W-:Y:S02]  /*8e60*/  IADD3 R14, P1, PT, R14, UR48, RZ ;  /* 0x000000300e0e7c10 */ /* 0x000fe4000ff3e0ff */
[----:B------:R-:W-:Y:S02]  /*8e70*/  SHF.L.U32 R18, R18, 0x2, RZ ;  /* 0x0000000212127819 */ /* 0x000fe400000006ff */
[----:B------:R-:W-:-:S02]  /*8e80*/  SHF.L.U32 R28, R28, 0x2, RZ ;  /* 0x000000021c1c7819 */ /* 0x000fc400000006ff */
[----:B------:R-:W-:Y:S02]  /*8e90*/  IADD3 R16, P0, PT, R16, UR48, RZ ;  /* 0x0000003010107c10 */ /* 0x000fe4000ff1e0ff */
[----:B------:R-:W-:Y:S02]  /*8ea0*/  IADD3.X R15, PT, PT, R32, UR49, RZ, P1, !PT ;  /* 0x00000031200f7c10 */ /* 0x000fe40008ffe4ff */
[----:B------:R-:W-:Y:S02]  /*8eb0*/  LOP3.LUT R18, R18, 0xfffffff8, RZ, 0xc0, !PT ;  /* 0xfffffff812127812 */ /* 0x000fe400078ec0ff */
[----:B------:R-:W-:Y:S01]  /*8ec0*/  LOP3.LUT R28, R28, 0xfffffff8, RZ, 0xc0, !PT ;  /* 0xfffffff81c1c7812 */ /* 0x000fe200078ec0ff */
[----:B------:R0:W-:Y:S01]  /*8ed0*/  STG.E.64 desc[UR4][R14.64], R24 ;  /* 0x000000180e007986 */ /* 0x0001e2000c101b04 */
[C---:B------:R-:W-:Y:S01]  /*8ee0*/  SHF.L.U64.HI R27, R26.reuse, 0x2, R27 ;  /* 0x000000021a1b7819 */ /* 0x040fe2000001021b */
[----:B------:R-:W-:Y:S01]  /*8ef0*/  IMAD.SHL.U32 R26, R26, 0x4, RZ ;  /* 0x000000041a1a7824 */ /* 0x000fe200078e00ff */
[----:B------:R-:W-:Y:S01]  /*8f00*/  IADD3.X R17, PT, PT, R17, UR49, RZ, P0, !PT ;  /* 0x0000003111117c10 */ /* 0x000fe200087fe4ff */
[----:B------:R-:W1:Y:S01]  /*8f10*/  LDCU UR4, c[0x0][0x370] ;  /* 0x00006e00ff0477ac */ /* 0x000e620008000800 */
[----:B------:R-:W-:-:S02]  /*8f20*/  IADD3 R18, P2, PT, R18, UR48, RZ ;  /* 0x0000003012127c10 */ /* 0x000fc4000ff5e0ff */
[----:B------:R-:W-:Y:S01]  /*8f30*/  IADD3 R28, P0, PT, R28, UR48, RZ ;  /* 0x000000301c1c7c10 */ /* 0x000fe2000ff1e0ff */
[----:B------:R2:W-:Y:S01]  /*8f40*/  STG.E.64 desc[UR6][R16.64], R22 ;  /* 0x0000001610007986 */ /* 0x0005e2000c101b06 */
[----:B------:R-:W-:Y:S02]  /*8f50*/  LOP3.LUT R26, R26, 0xfffffff8, RZ, 0xc0, !PT ;  /* 0xfffffff81a1a7812 */ /* 0x000fe400078ec0ff */
[----:B------:R-:W-:Y:S02]  /*8f60*/  IADD3.X R19, PT, PT, R19, UR49, RZ, P2, !PT ;  /* 0x0000003113137c10 */ /* 0x000fe400097fe4ff */
[----:B------:R-:W-:Y:S01]  /*8f70*/  IADD3.X R29, PT, PT, R29, UR49, RZ, P0, !PT ;  /* 0x000000311d1d7c10 */ /* 0x000fe200087fe4ff */
[----:B0-----:R-:W1:Y:S01]  /*8f80*/  LDC R24, c[0x0][0x364] ;  /* 0x0000d900ff187b82 */ /* 0x001e620000000800 */
[----:B------:R-:W-:Y:S01]  /*8f90*/  IADD3.X R14, PT, PT, RZ, R0, RZ, P3, !PT ;  /* 0x00000000ff0e7210 */ /* 0x000fe20001ffe4ff */
[----:B------:R0:W-:Y:S01]  /*8fa0*/  STG.E.64 desc[UR8][R18.64], R20 ;  /* 0x0000001412007986 */ /* 0x0001e2000c101b08 */
[----:B------:R-:W-:-:S02]  /*8fb0*/  IADD3 R26, P1, PT, R26, UR48, RZ ;  /* 0x000000301a1a7c10 */ /* 0x000fc4000ff3e0ff */
[-C--:B------:R-:W-:Y:S02]  /*8fc0*/  IADD3.X R15, PT, PT, RZ, R0.reuse, RZ, P5, !PT ;  /* 0x00000000ff0f7210 */ /* 0x080fe40002ffe4ff */
[----:B------:R-:W-:Y:S01]  /*8fd0*/  IADD3.X R27, PT, PT, R27, UR49, RZ, P1, !PT ;  /* 0x000000311b1b7c10 */ /* 0x000fe20008ffe4ff */
[----:B--2---:R-:W-:Y:S01]  /*8fe0*/  IMAD.X R17, RZ, RZ, R0, P4 ;  /* 0x000000ffff117224 */ /* 0x004fe200020e0600 */
[----:B------:R-:W-:Y:S02]  /*8ff0*/  LEA.HI R16, P0, R14, R13, RZ, 0x1 ;  /* 0x0000000d0e107211 */ /* 0x000fe400078108ff */
[----:B------:R-:W-:Y:S01]  /*9000*/  IADD3.X R0, PT, PT, RZ, R0, RZ, P6, !PT ;  /* 0x00000000ff007210 */ /* 0x000fe200037fe4ff */
[----:B------:R2:W-:Y:S01]  /*9010*/  STG.E.64 desc[UR10][R26.64], R46 ;  /* 0x0000002e1a007986 */ /* 0x0005e2000c101b0a */
[----:B------:R-:W-:Y:S02]  /*9020*/  LEA.HI R12, P1, R17, R12, RZ, 0x1 ;  /* 0x0000000c110c7211 */ /* 0x000fe400078308ff */
[----:B------:R-:W-:Y:S01]  /*9030*/  LEA.HI R11, P2, R0, R11, RZ, 0x1 ;  /* 0x0000000b000b7211 */ /* 0x000fe200078508ff */
[----:B0-----:R-:W-:Y:S01]  /*9040*/  IMAD.X R19, RZ, RZ, R14, P0 ;  /* 0x000000ffff137224 */ /* 0x001fe200000e060e */
[----:B------:R-:W-:-:S02]  /*9050*/  LEA.HI R10, P0, R15, R10, RZ, 0x1 ;  /* 0x0000000a0f0a7211 */ /* 0x000fc400078108ff */
[----:B------:R-:W-:Y:S02]  /*9060*/  IADD3.X R13, PT, PT, RZ, R17, RZ, P1, !PT ;  /* 0x00000011ff0d7210 */ /* 0x000fe40000ffe4ff */
[C---:B------:R-:W-:Y:S01]  /*9070*/  SHF.L.U64.HI R17, R16.reuse, 0x2, R19 ;  /* 0x0000000210117819 */ /* 0x040fe20000010213 */
[----:B------:R-:W-:Y:S01]  /*9080*/  IMAD.X R15, RZ, RZ, R15, P0 ;  /* 0x000000ffff0f7224 */ /* 0x000fe200000e060f */
[----:B------:R-:W-:Y:S01]  /*9090*/  SHF.L.U32 R16, R16, 0x2, RZ ;  /* 0x0000000210107819 */ /* 0x000fe200000006ff */
[C---:B------:R-:W-:Y:S01]  /*90a0*/  IMAD.SHL.U32 R14, R10.reuse, 0x4, RZ ;  /* 0x000000040a0e7824 */ /* 0x040fe200078e00ff */
[----:B------:R-:W-:Y:S02]  /*90b0*/  IADD3.X R0, PT, PT, RZ, R0, RZ, P2, !PT ;  /* 0x00000000ff007210 */ /* 0x000fe400017fe4ff */
[----:B------:R-:W-:Y:S02]  /*90c0*/  SHF.L.U64.HI R15, R10, 0x2, R15 ;  /* 0x000000020a0f7819 */ /* 0x000fe4000001020f */
[----:B------:R-:W-:-:S02]  /*90d0*/  LOP3.LUT R10, R16, 0xfffffff8, RZ, 0xc0, !PT ;  /* 0xfffffff8100a7812 */ /* 0x000fc400078ec0ff */
[C---:B------:R-:W-:Y:S02]  /*90e0*/  SHF.L.U32 R16, R11.reuse, 0x2, RZ ;  /* 0x000000020b107819 */ /* 0x040fe400000006ff */
[----:B------:R-:W-:Y:S02]  /*90f0*/  IADD3 R10, P0, PT, R10, UR48, RZ ;  /* 0x000000300a0a7c10 */ /* 0x000fe4000ff1e0ff */
[----:B------:R-:W-:Y:S02]  /*9100*/  LOP3.LUT R16, R16, 0xfffffff8, RZ, 0xc0, !PT ;  /* 0xfffffff810107812 */ /* 0x000fe400078ec0ff */
[----:B------:R-:W-:Y:S02]  /*9110*/  SHF.L.U64.HI R0, R11, 0x2, R0 ;  /* 0x000000020b007819 */ /* 0x000fe40000010200 */
[----:B------:R-:W-:Y:S02]  /*9120*/  IADD3 R16, P2, PT, R16, UR48, RZ ;  /* 0x0000003010107c10 */ /* 0x000fe4000ff5e0ff */
[----:B------:R-:W-:-:S02]  /*9130*/  LOP3.LUT R14, R14, 0xfffffff8, RZ, 0xc0, !PT ;  /* 0xfffffff80e0e7812 */ /* 0x000fc400078ec0ff */
[----:B------:R-:W-:Y:S02]  /*9140*/  IADD3.X R11, PT, PT, R17, UR49, RZ, P0, !PT ;  /* 0x00000031110b7c10 */ /* 0x000fe400087fe4ff */
[----:B------:R-:W-:Y:S01]  /*9150*/  IADD3.X R17, PT, PT, R0, UR49, RZ, P2, !PT ;  /* 0x0000003100117c10 */ /* 0x000fe200097fe4ff */
[----:B-1----:R-:W-:Y:S01]  /*9160*/  IMAD R0, R24, UR4, RZ ;  /* 0x0000000418007c24 */ /* 0x002fe2000f8e02ff */
[----:B------:R-:W-:Y:S02]  /*9170*/  IADD3 R14, P0, PT, R14, UR48, RZ ;  /* 0x000000300e0e7c10 */ /* 0x000fe4000ff1e0ff */
[----:B------:R-:W-:Y:S02]  /*9180*/  SHF.L.U64.HI R13, R12, 0x2, R13 ;  /* 0x000000020c0d7819 */ /* 0x000fe4000001020d */
[----:B------:R-:W-:Y:S02]  /*9190*/  IADD3.X R15, PT, PT, R15, UR49, RZ, P0, !PT ;  /* 0x000000310f0f7c10 */ /* 0x000fe400087fe4ff */
[----:B------:R-:W-:-:S02]  /*91a0*/  IADD3 R45, P0, PT, R0, R45, RZ ;  /* 0x0000002d002d7210 */ /* 0x000fc40007f1e0ff */
[----:B------:R-:W-:Y:S02]  /*91b0*/  SHF.L.U32 R12, R12, 0x2, RZ ;  /* 0x000000020c0c7819 */ /* 0x000fe400000006ff */
[----:B------:R-:W-:Y:S02]  /*91c0*/  R2UR UR13, R39 ;  /* 0x00000000270d72ca */ /* 0x000fe400000e0000 */
[----:B------:R-:W-:Y:S02]  /*91d0*/  LEA.HI.X.SX32 R43, R0, R43, 0x1, P0 ;  /* 0x0000002b002b7211 */ /* 0x000fe400000f0eff */
[----:B------:R-:W-:Y:S02]  /*91e0*/  ISETP.GE.U32.AND P0, PT, R45, UR46, PT ;  /* 0x0000002e2d007c0c */ /* 0x000fe4000bf06070 */
[----:B------:R-:W-:Y:S02]  /*91f0*/  LOP3.LUT R12, R12, 0xfffffff8, RZ, 0xc0, !PT ;  /* 0xfffffff80c0c7812 */ /* 0x000fe400078ec0ff */
[----:B------:R-:W-:-:S02]  /*9200*/  ISETP.GE.AND.EX P0, PT, R43, UR47, PT, P0 ;  /* 0x0000002f2b007c0c */ /* 0x000fc4000bf06300 */
[----:B------:R-:W-:-:S03]  /*9210*/  IADD3 R12, P1, PT, R12, UR48, RZ ;  /* 0x000000300c0c7c10 */ /* 0x000fc6000ff3e0ff */
[----:B------:R2:W-:Y:S01]  /*9220*/  STG.E.64 desc[UR12][R28.64], R48 ;  /* 0x000000301c007986 */ /* 0x0005e2000c101b0c */
[----:B------:R-:W-:-:S03]  /*9230*/  IADD3.X R13, PT, PT, R13, UR49, RZ, P1, !PT ;  /* 0x000000310d0d7c10 */ /* 0x000fc60008ffe4ff */
[----:B------:R2:W-:Y:S04]  /*9240*/  STG.E.64 desc[UR6][R10.64], R8 ;  /* 0x000000080a007986 */ /* 0x0005e8000c101b06 */
[----:B------:R2:W-:Y:S04]  /*9250*/  STG.E.64 desc[UR8][R12.64], R6 ;  /* 0x000000060c007986 */ /* 0x0005e8000c101b08 */
[----:B------:R2:W-:Y:S04]  /*9260*/  STG.E.64 desc[UR10][R14.64], R4 ;  /* 0x000000040e007986 */ /* 0x0005e8000c101b0a */
[----:B------:R2:W-:Y:S01]  /*9270*/  STG.E.64 desc[UR12][R16.64], R2 ;  /* 0x0000000210007986 */ /* 0x0005e2000c101b0c */
[----:B------:R-:W-:Y:S05]  /*9280*/  @!P0 BRA `(.L_x_6449) ;  /* 0xffffff7000048947 */ /* 0x000fea000383ffff */
[----:B------:R-:W-:Y:S05]  /*9290*/  BSYNC B0 ;  /* 0x0000000000007941 */ /* 0x000fea0003800000 */
.L_x_6383:
[----:B------:R-:W-:Y:S05]  /*92a0*/  EXIT ;  /* 0x000000000000794d */ /* 0x000fea0003800000 */
.L_x_6384:
[----:B------:R-:W-:Y:S01]  /*92b0*/  BSSY B1, `(.L_x_6450) ;  /* 0x0000007000017945 */ /* 0x000fe20003800000 */
[----:B------:R-:W-:Y:S01]  /*92c0*/  MOV R12, 0x10 ;  /* 0x00000010000c7802 */ /* 0x000fe20000000f00 */
[----:B------:R-:W-:Y:S01]  /*92d0*/  IMAD.MOV.U32 R11, RZ, RZ, 0x1f ;  /* 0x0000001fff0b7424 */ /* 0x000fe200078e00ff */
[----:B------:R-:W-:-:S07]  /*92e0*/  MOV R15, 0xffffffff ;  /* 0xffffffff000f7802 */ /* 0x000fce0000000f00 */
[----:B------:R-:W-:Y:S05]  /*92f0*/  WARPSYNC.COLLECTIVE R15, `(.L_x_6451) ;  /* 0x000000000f087348 */ /* 0x000fea0003c00000 */
[----:B------:R0:W1:Y:S02]  /*9300*/  SHFL.BFLY P6, R14, R13, R12, R11 ;  /* 0x0c00000c0d0e7389 */ /* 0x00006400000c000b */
[----:B01----:R-:W-:Y:S05]  /*9310*/  ENDCOLLECTIVE ;  /* 0x000000000000791b */ /* 0x003fea0003800000 */
.L_x_6451:
[----:B------:R-:W-:Y:S05]  /*9320*/  BSYNC B1 ;  /* 0x0000000000017941 */ /* 0x000fea0003800000 */
.L_x_6450:
[----:B------:R-:W-:Y:S01]  /*9330*/  HFMA2 R12, -RZ, RZ, 0, 4.76837158203125e-07 ;  /* 0x00000008ff0c7431 */ /* 0x000fe200000001ff */
[----:B------:R-:W-:Y:S01]  /*9340*/  FMNMX R13, R13, R14, !PT ;  /* 0x0000000e0d0d7209 */ /* 0x000fe20007800000 */
[----:B------:R-:W-:Y:S01]  /*9350*/  IMAD.MOV.U32 R11, RZ, RZ, 0x1f ;  /* 0x0000001fff0b7424 */ /* 0x000fe200078e00ff */
[----:B------:R-:W-:Y:S01]  /*9360*/  MOV R15, 0xffffffff ;  /* 0xffffffff000f7802 */ /* 0x000fe20000000f00 */
[----:B------:R-:W-:Y:S02]  /*9370*/  HFMA2 R55, -RZ, RZ, 0.96630859375, -0.0022525787353515625 ;  /* 0x3bbb989dff377431 */ /* 0x000fe400000001ff */
[----:B------:R-:W-:-:S07]  /*9380*/  IMAD.MOV.U32 R54, RZ, RZ, 0x437c0000 ;  /* 0x437c0000ff367424 */ /* 0x000fce00078e00ff */
[----:B------:R-:W-:Y:S05]  /*9390*/  WARPSYNC.COLLECTIVE R15, `(.L_x_6452) ;  /* 0x000000000f087348 */ /* 0x000fea0003c00000 */
[----:B------:R0:W1:Y:S02]  /*93a0*/  SHFL.BFLY P6, R14, R13, R12, R11 ;  /* 0x0c00000c0d0e7389 */ /* 0x00006400000c000b */
[----:B01----:R-:W-:Y:S05]  /*93b0*/  ENDCOLLECTIVE ;  /* 0x000000000000791b */ /* 0x003fea0003800000 */
.L_x_6452:
[----:B------:R-:W-:Y:S01]  /*93c0*/  IMAD.MOV.U32 R12, RZ, RZ, 0x4 ;  /* 0x00000004ff0c7424 */ /* 0x000fe200078e00ff */
[----:B------:R-:W-:-:S04]  /*93d0*/  FMNMX R0, R13, R14, !PT ;  /* 0x0000000e0d007209 */ /* 0x000fc80007800000 */
[----:B------:R-:W-:-:S07]  /*93e0*/  MOV R13, R0 ;  /* 0x00000000000d7202 */ /* 0x000fce0000000f00 */
[----:B------:R-:W-:Y:S05]  /*93f0*/  WARPSYNC.COLLECTIVE R15, `(.L_x_6453) ;  /* 0x000000000f087348 */ /* 0x000fea0003c00000 */
[----:B------:R0:W1:Y:S02]  /*9400*/  SHFL.BFLY P6, R14, R13, R12, R11 ;  /* 0x0c00000c0d0e7389 */ /* 0x00006400000c000b */
[----:B01----:R-:W-:Y:S05]  /*9410*/  ENDCOLLECTIVE ;  /* 0x000000000000791b */ /* 0x003fea0003800000 */
.L_x_6453:
[----:B------:R-:W-:Y:S01]  /*9420*/  HFMA2 R12, -RZ, RZ, 0, 1.1920928955078125e-07 ;  /* 0x00000002ff0c7431 */ /* 0x000fe200000001ff */
[----:B------:R-:W-:-:S04]  /*9430*/  FMNMX R2, R0, R14, !PT ;  /* 0x0000000e00027209 */ /* 0x000fc80007800000 */
[----:B------:R-:W-:-:S07]  /*9440*/  MOV R13, R2 ;  /* 0x00000002000d7202 */ /* 0x000fce0000000f00 */
[----:B------:R-:W-:Y:S05]  /*9450*/  WARPSYNC.COLLECTIVE R15, `(.L_x_6454) ;  /* 0x000000000f087348 */ /* 0x000fea0003c00000 */
[----:B------:R0:W1:Y:S02]  /*9460*/  SHFL.BFLY P6, R14, R13, R12, R11 ;  /* 0x0c00000c0d0e7389 */ /* 0x00006400000c000b */
[----:B01----:R-:W-:Y:S05]  /*9470*/  ENDCOLLECTIVE ;  /* 0x000000000000791b */ /* 0x003fea0003800000 */
.L_x_6454:
[----:B------:R-:W-:Y:S02]  /*9480*/  MOV R12, 0x1 ;  /* 0x00000001000c7802 */ /* 0x000fe40000000f00 */
[----:B------:R-:W-:-:S05]  /*9490*/  FMNMX R3, R2, R14, !PT ;  /* 0x0000000e02037209 */ /* 0x000fca0007800000 */
[----:B------:R-:W-:-:S07]  /*94a0*/  IMAD.MOV.U32 R13, RZ, RZ, R3 ;  /* 0x000000ffff0d7224 */ /* 0x000fce00078e0003 */
[----:B------:R-:W-:Y:S05]  /*94b0*/  WARPSYNC.COLLECTIVE R15, `(.L_x_6455) ;  /* 0x000000000f087348 */ /* 0x000fea0003c00000 */
[----:B------:R0:W1:Y:S02]  /*94c0*/  SHFL.BFLY P6, R14, R13, R12, R11 ;  /* 0x0c00000c0d0e7389 */ /* 0x00006400000c000b */
[----:B01----:R-:W-:Y:S05]  /*94d0*/  ENDCOLLECTIVE ;  /* 0x000000000000791b */ /* 0x003fea0003800000 */
.L_x_6455:
[----:B------:R-:W-:-:S05]  /*94e0*/  FMNMX R7, R3, R14, !PT ;  /* 0x0000000e03077209 */ /* 0x000fca0007800000 */
[--C-:B------:R-:W-:Y:S01]  /*94f0*/  FADD R8, R8, -R7.reuse ;  /* 0x8000000708087221 */ /* 0x100fe20000000000 */
[--C-:B------:R-:W-:Y:S01]  /*9500*/  FADD R14, R4, -R7.reuse ;  /* 0x80000007040e7221 */ /* 0x100fe20000000000 */
[----:B------:R-:W-:Y:S01]  /*9510*/  FADD R6, -R7, R30 ;  /* 0x0000001e07067221 */ /* 0x000fe20000000100 */
        /* <DEDUP_REMOVED lines=26> */
[----:B------:R-:W-:Y:S01]  /*96c0*/  FADD R52, R31, -R7 ;  /* 0x800000071f347221 */ /* 0x000fe20000000000 */
[C---:B------:R-:W-:Y:S01]  /*96d0*/  FADD R46, -R7.reuse, R46 ;  /* 0x0000002e072e7221 */ /* 0x040fe20000000100 */
[----:B------:R-:W-:Y:S01]  /*96e0*/  FADD R53, -R7, R29 ;  /* 0x0000001d07357221 */ /* 0x000fe20000000100 */
        /* <DEDUP_REMOVED lines=160> */
[----:B------:R-:W-:-:S04]  /*a0f0*/  FADD R15, R13, -12583039 ;  /* 0xcb40007f0d0f7421 */ /* 0x000fc80000000000 */
[C---:B------:R-:W-:Y:S01]  /*a100*/  FFMA R15, R52.reuse, 1.4426950216293334961, -R15 ;  /* 0x3fb8aa3b340f7823 */ /* 0x040fe2000000080f */
[----:B------:R-:W0:Y:S03]  /*a110*/  MUFU.EX2 R2, R2 ;  /* 0x0000000200027308 */ /* 0x000e260000000800 */
[----:B------:R-:W-:-:S06]  /*a120*/  FFMA R15, R52, 1.925963033500011079e-08, R15 ;  /* 0x32a57060340f7823 */ /* 0x000fcc000000000f */
[----:B------:R-:W-:Y:S01]  /*a130*/  MUFU.EX2 R15, R15 ;  /* 0x0000000f000f7308 */ /* 0x000fe20000000800 */
        /* <DEDUP_REMOVED lines=67> */
[----:B------:R-:W-:Y:S02]  /*a570*/  SHF.L.U32 R2, R13, 0x17, RZ ;  /* 0x000000170d027819 */ /* 0x000fe400000006ff */
[C---:B------:R-:W-:Y:S01]  /*a580*/  FADD R13, R11.reuse, -12583039 ;  /* 0xcb40007f0b0d7421 */ /* 0x040fe20000000000 */
[----:B------:R-:W-:Y:S02]  /*a590*/  IMAD.SHL.U32 R0, R11, 0x800000, RZ ;  /* 0x008000000b007824 */ /* 0x000fe400078e00ff */
[-C--:B------:R-:W-:Y:S01]  /*a5a0*/  FFMA.SAT R11, R14, R55.reuse, 0.5 ;  /* 0x3f0000000e0b7423 */ /* 0x080fe20000002037 */
[----:B------:R-:W-:Y:S01]  /*a5b0*/  FFMA.SAT R55, R53, R55, 0.5 ;  /* 0x3f00000035377423 */ /* 0x000fe20000002037 */
[----:B------:R-:W-:Y:S01]  /*a5c0*/  FMUL R2, R2, R15 ;  /* 0x0000000f02027220 */ /* 0x000fe20000400000 */
[----:B------:R-:W-:Y:S01]  /*a5d0*/  FFMA R13, R46, 1.4426950216293334961, -R13 ;  /* 0x3fb8aa3b2e0d7823 */ /* 0x000fe2000000080d */
[-C--:B------:R-:W-:Y:S01]  /*a5e0*/  FFMA.RM R15, R11, R54.reuse, 12582913 ;  /* 0x4b4000010b0f7423 */ /* 0x080fe20000004036 */
[----:B------:R-:W-:-:S02]  /*a5f0*/  FFMA.RM R54, R55, R54, 12582913 ;  /* 0x4b40000137367423 */ /* 0x000fc40000004036 */
[----:B------:R-:W-:Y:S01]  /*a600*/  FFMA R13, R46, 1.925963033500011079e-08, R13 ;  /* 0x32a570602e0d7823 */ /* 0x000fe2000000000d */
[C---:B------:R-:W-:Y:S01]  /*a610*/  FADD R11, R15.reuse, -12583039 ;  /* 0xcb40007f0f0b7421 */ /* 0x040fe20000000000 */
[----:B------:R-:W-:Y:S01]  /*a620*/  FADD R12, R54, -12583039 ;  /* 0xcb40007f360c7421 */ /* 0x000fe20000000000 */
[----:B------:R-:W-:Y:S02]  /*a630*/  SHF.L.U32 R15, R15, 0x17, RZ ;  /* 0x000000170f0f7819 */ /* 0x000fe400000006ff */
[----:B------:R-:W-:Y:S01]  /*a640*/  FFMA R11, R14, 1.4426950216293334961, -R11 ;  /* 0x3fb8aa3b0e0b7823 */ /* 0x000fe2000000080b */
[C---:B------:R-:W-:Y:S01]  /*a650*/  FFMA R12, R53.reuse, 1.4426950216293334961, -R12 ;  /* 0x3fb8aa3b350c7823 */ /* 0x040fe2000000080c */
[----:B------:R-:W0:Y:S01]  /*a660*/  MUFU.EX2 R13, R13 ;  /* 0x0000000d000d7308 */ /* 0x000e220000000800 */
[----:B------:R-:W-:Y:S01]  /*a670*/  SHF.L.U32 R17, R54, 0x17, RZ ;  /* 0x0000001736117819 */ /* 0x000fe200000006ff */
[----:B------:R-:W-:Y:S01]  /*a680*/  FFMA R14, R14, 1.925963033500011079e-08, R11 ;  /* 0x32a570600e0e7823 */ /* 0x000fe2000000000b */
[----:B------:R-:W-:Y:S01]  /*a690*/  FFMA R53, R53, 1.925963033500011079e-08, R12 ;  /* 0x32a5706035357823 */ /* 0x000fe2000000000c */
[----:B------:R-:W-:-:S04]  /*a6a0*/  FADD R12, RZ, R37 ;  /* 0x00000025ff0c7221 */ /* 0x000fc80000000000 */
[----:B------:R-:W-:Y:S01]  /*a6b0*/  FADD R11, R12, R31 ;  /* 0x0000001f0c0b7221 */ /* 0x000fe20000000000 */
[----:B------:R-:W1:Y:S03]  /*a6c0*/  MUFU.EX2 R14, R14 ;  /* 0x0000000e000e7308 */ /* 0x000e660000000800 */
[----:B------:R-:W-:-:S04]  /*a6d0*/  FADD R12, R11, R32 ;  /* 0x000000200b0c7221 */ /* 0x000fc80000000000 */
[----:B------:R-:W-:Y:S01]  /*a6e0*/  FADD R11, R12, R33 ;  /* 0x000000210c0b7221 */ /* 0x000fe20000000000 */
[----:B------:R-:W2:Y:S01]  /*a6f0*/  MUFU.EX2 R40, R53 ;  /* 0x0000003500287308 */ /* 0x000ea20000000800 */
[----:B0-----:R-:W-:Y:S02]  /*a700*/  FMUL R0, R0, R13 ;  /* 0x0000000d00007220 */ /* 0x001fe40000400000 */
[----:B------:R-:W-:-:S04]  /*a710*/  FADD R12, R11, R34 ;  /* 0x000000220b0c7221 */ /* 0x000fc80000000000 */
[----:B------:R-:W-:Y:S01]  /*a720*/  FADD R11, R12, R35 ;  /* 0x000000230c0b7221 */ /* 0x000fe20000000000 */
[----:B-1----:R-:W-:Y:S01]  /*a730*/  FMUL R18, R15, R14 ;  /* 0x0000000e0f127220 */ /* 0x002fe20000400000 */
[----:B------:R-:W-:Y:S02]  /*a740*/  MOV R15, 0xffffffff ;  /* 0xffffffff000f7802 */ /* 0x000fe40000000f00 */
        /* <DEDUP_REMOVED lines=32> */
.L_x_6456:
[----:B------:R-:W-:Y:S02]  /*a950*/  HFMA2 R12, -RZ, RZ, 0, 4.76837158203125e-07 ;  /* 0x00000008ff0c7431 */ /* 0x000fe400000001ff */
[----:B------:R-:W-:-:S04]  /*a960*/  FADD R40, R13, R14 ;  /* 0x0000000e0d287221 */ /* 0x000fc80000000000 */
[----:B------:R-:W-:-:S07]  /*a970*/  IMAD.MOV.U32 R13, RZ, RZ, R40 ;  /* 0x000000ffff0d7224 */ /* 0x000fce00078e0028 */
[----:B------:R-:W-:Y:S05]  /*a980*/  WARPSYNC.COLLECTIVE R15, `(.L_x_6457) ;  /* 0x000000000f087348 */ /* 0x000fea0003c00000 */
[----:B------:R0:W1:Y:S02]  /*a990*/  SHFL.BFLY P6, R14, R13, R12, R11 ;  /* 0x0c00000c0d0e7389 */ /* 0x00006400000c000b */
[----:B01----:R-:W-:Y:S05]  /*a9a0*/  ENDCOLLECTIVE ;  /* 0x000000000000791b */ /* 0x003fea0003800000 */
.L_x_6457:
[----:B------:R-:W-:Y:S02]  /*a9b0*/  IMAD.MOV.U32 R12, RZ, RZ, 0x4 ;  /* 0x00000004ff0c7424 */ /* 0x000fe400078e00ff */
[----:B------:R-:W-:-:S05]  /*a9c0*/  FADD R41, R40, R14 ;  /* 0x0000000e28297221 */ /* 0x000fca0000000000 */
[----:B------:R-:W-:-:S07]  /*a9d0*/  MOV R13, R41 ;  /* 0x00000029000d7202 */ /* 0x000fce0000000f00 */
[----:B------:R-:W-:Y:S05]  /*a9e0*/  WARPSYNC.COLLECTIVE R15, `(.L_x_6458) ;  /* 0x000000000f087348 */ /* 0x000fea0003c00000 */
[----:B------:R0:W1:Y:S02]  /*a9f0*/  SHFL.BFLY P6, R14, R13, R12, R11 ;  /* 0x0c00000c0d0e7389 */ /* 0x00006400000c000b */
[----:B01----:R-:W-:Y:S05]  /*aa00*/  ENDCOLLECTIVE ;  /* 0x000000000000791b */ /* 0x003fea0003800000 */
.L_x_6458:
[----:B------:R-:W-:Y:S02]  /*aa10*/  HFMA2 R12, -RZ, RZ, 0, 1.1920928955078125e-07 ;  /* 0x00000002ff0c7431 */ /* 0x000fe400000001ff */
[----:B------:R-:W-:-:S05]  /*aa20*/  FADD R42, R41, R14 ;  /* 0x0000000e292a7221 */ /* 0x000fca0000000000 */
[----:B------:R-:W-:-:S07]  /*aa30*/  MOV R13, R42 ;  /* 0x0000002a000d7202 */ /* 0x000fce0000000f00 */
[----:B------:R-:W-:Y:S05]  /*aa40*/  WARPSYNC.COLLECTIVE R15, `(.L_x_6459) ;  /* 0x000000000f087348 */ /* 0x000fea0003c00000 */
[----:B------:R0:W1:Y:S02]  /*aa50*/  SHFL.BFLY P6, R14, R13, R12, R11 ;  /* 0x0c00000c0d0e7389 */ /* 0x00006400000c000b */
[----:B01----:R-:W-:Y:S05]  /*aa60*/  ENDCOLLECTIVE ;  /* 0x000000000000791b */ /* 0x003fea0003800000 */
.L_x_6459:
[----:B------:R-:W-:Y:S01]  /*aa70*/  MOV R12, 0x1 ;  /* 0x00000001000c7802 */ /* 0x000fe20000000f00 */
[----:B------:R-:W-:-:S04]  /*aa80*/  FADD R46, R42, R14 ;  /* 0x0000000e2a2e7221 */ /* 0x000fc80000000000 */
[----:B------:R-:W-:-:S07]  /*aa90*/  IMAD.MOV.U32 R13, RZ, RZ, R46 ;  /* 0x000000ffff0d7224 */ /* 0x000fce00078e002e */
[----:B------:R-:W-:Y:S05]  /*aaa0*/  WARPSYNC.COLLECTIVE R15, `(.L_x_6460) ;  /* 0x000000000f087348 */ /* 0x000fea0003c00000 */
[----:B------:R0:W1:Y:S02]  /*aab0*/  SHFL.BFLY P6, R14, R13, R12, R11 ;  /* 0x0c00000c0d0e7389 */ /* 0x00006400000c000b */
[----:B01----:R-:W-:Y:S05]  /*aac0*/  ENDCOLLECTIVE ;  /* 0x000000000000791b */ /* 0x003fea0003800000 */
.L_x_6460:
[----:B------:R-:W-:Y:S05]  /*aad0*/  BRA `(.L_x_6461) ;  /* 0xffffffbc00947947 */ /* 0x000fea000383ffff */
        .weak           $__internal_100_$__cuda_sm3x_div_rn_noftz_f32_slowpath
        .type           $__internal_100_$__cuda_sm3x_div_rn_noftz_f32_slowpath,@function
        .size           $__internal_100_$__cuda_sm3x_div_rn_noftz_f32_slowpath,(.L_x_37477 - $__internal_100_$__cuda_sm3x_div_rn_noftz_f32_slowpath)
$__internal_100_$__cuda_sm3x_div_rn_noftz_f32_slowpath:
        /* <DEDUP_REMOVED lines=31> */
[----:B------:R-:W-:Y:S01]  /*acd0*/  @P0 MOV R13, RZ ;  /* 0x000000ff000d0202 */ /* 0x000fe20000000f00 */
[----:B------:R-:W-:Y:S01]  /*ace0*/  @!P0 FFMA R37, R37, 1.84467440737095516160e+19, RZ ;  /* 0x5f80000025258823 */ /* 0x000fe200000000ff */
[----:B------:R-:W-:-:S04]  /*acf0*/  @!P0 MOV R13, 0xffffffc0 ;  /* 0xffffffc0000d8802 */ /* 0x000fc80000000f00 */
[----:B------:R-:W-:Y:S01]  /*ad00*/  @!P1 FFMA R12, R12, 1.84467440737095516160e+19, RZ ;  /* 0x5f8000000c0c9823 */ /* 0x000fe200000000ff */
[----:B------:R-:W-:-:S07]  /*ad10*/  @!P1 VIADD R13, R13, 0x40 ;  /* 0x000000400d0d9836 */ /* 0x000fce0000000000 */
.L_x_6463:
[----:B------:R-:W-:Y:S01]  /*ad20*/  LEA R11, R42, 0xc0800000, 0x17 ;  /* 0xc08000002a0b7811 */ /* 0x000fe200078eb8ff */
[----:B------:R-:W-:Y:S01]  /*ad30*/  BSSY.RECONVERGENT B2, `(.L_x_6468) ;  /* 0x0000036000027945 */ /* 0x000fe20003800200 */
[----:B------:R-:W-:Y:S02]  /*ad40*/  IADD3 R53, PT, PT, R53, -0x7f, RZ ;  /* 0xffffff8135357810 */ /* 0x000fe40007ffe0ff */
[----:B------:R-:W-:Y:S02]  /*ad50*/  IADD3 R54, PT, PT, -R11, R12, RZ ;  /* 0x0000000c0b367210 */ /* 0x000fe40007ffe1ff */
[C---:B------:R-:W-:Y:S01]  /*ad60*/  IADD3 R42, PT, PT, R53.reuse, 0x7f, -R42 ;  /* 0x0000007f352a7810 */ /* 0x040fe20007ffe82a */
[----:B------:R-:W-:Y:S01]  /*ad70*/  IMAD R11, R53, -0x800000, R37 ;  /* 0xff800000350b7824 */ /* 0x000fe200078e0225 */
        /* <DEDUP_REMOVED lines=12> */
[----:B------:R-:W-:-:S04]  /*ae40*/  IADD3 R13, PT, PT, R13, R42, RZ ;  /* 0x0000002a0d0d7210 */ /* 0x000fc80007ffe0ff */
        /* <DEDUP_REMOVED lines=32> */
.L_x_6470:
[----:B------:R-:W-:-:S04]  /*b050*/  LOP3.LUT R11, R11, 0x80000000, RZ, 0xc0, !PT ;  /* 0x800000000b0b7812 */ /* 0x000fc800078ec0ff */
[----:B------:R-:W-:Y:S01]  /*b060*/  LOP3.LUT R11, R11, 0x7f800000, RZ, 0xfc, !PT ;  /* 0x7f8000000b0b7812 */ /* 0x000fe200078efcff */
[----:B------:R-:W-:Y:S06]  /*b070*/  BRA `(.L_x_6471) ;  /* 0x0000000000047947 */ /* 0x000fec0003800000 */
.L_x_6469:
[----:B------:R-:W-:-:S07]  /*b080*/  IMAD R11, R42, 0x800000, R11 ;  /* 0x008000002a0b7824 */ /* 0x000fce00078e020b */
.L_x_6471:
[----:B------:R-:W-:Y:S05]  /*b090*/  BSYNC.RECONVERGENT B2 ;  /* 0x0000000000027941 */ /* 0x000fea0003800200 */
.L_x_6468:
[----:B------:R-:W-:Y:S05]  /*b0a0*/  BRA `(.L_x_6472) ;  /* 0x0000000000207947 */ /* 0x000fea0003800000 */
.L_x_6467:
[----:B------:R-:W-:-:S04]  /*b0b0*/  LOP3.LUT R11, R12, 0x80000000, R37, 0x48, !PT ;  /* 0x800000000c0b7812 */ /* 0x000fc800078e4825 */
[----:B------:R-:W-:Y:S01]  /*b0c0*/  LOP3.LUT R11, R11, 0x7f800000, RZ, 0xfc, !PT ;  /* 0x7f8000000b0b7812 */ /* 0x000fe200078efcff */
[----:B------:R-:W-:Y:S06]  /*b0d0*/  BRA `(.L_x_6472) ;  /* 0x0000000000147947 */ /* 0x000fec0003800000 */
.L_x_6466:
[----:B------:R-:W-:Y:S01]  /*b0e0*/  LOP3.LUT R11, R12, 0x80000000, R37, 0x48, !PT ;  /* 0x800000000c0b7812 */ /* 0x000fe200078e4825 */
[----:B------:R-:W-:Y:S06]  /*b0f0*/  BRA `(.L_x_6472) ;  /* 0x00000000000c7947 */ /* 0x000fec0003800000 */
.L_x_6465:
[----:B------:R-:W0:Y:S01]  /*b100*/  MUFU.RSQ R11, -QNAN ;  /* 0xffc00000000b7908 */ /* 0x000e220000001400 */
[----:B------:R-:W-:Y:S05]  /*b110*/  BRA `(.L_x_6472) ;  /* 0x0000000000047947 */ /* 0x000fea0003800000 */
.L_x_6464:
[----:B------:R-:W-:-:S07]  /*b120*/  FADD.FTZ R11, R37, R12 ;  /* 0x0000000c250b7221 */ /* 0x000fce0000010000 */
.L_x_6472:
[----:B------:R-:W-:Y:S05]  /*b130*/  BSYNC.RECONVERGENT B1 ;  /* 0x0000000000017941 */ /* 0x000fea0003800200 */
.L_x_6462:
[----:B------:R-:W-:Y:S01]  /*b140*/  HFMA2 R13, -RZ, RZ, 0, 0 ;  /* 0x00000000ff0d7431 */ /* 0x000fe200000001ff */
[----:B------:R-:W-:-:S04]  /*b150*/  MOV R12, R50 ;  /* 0x00000032000c7202 */ /* 0x000fc80000000f00 */
[----:B0-----:R-:W-:Y:S05]  /*b160*/  RET.REL.NODEC R12 `(_Z15SoftmaxWarpImplI22BroadcastScaleMaskLoadIffbLm4EiE11DirectStoreIffEfLi2ELi32ELi32ELi1ELb0EL9Algorithm0EEvT_T0_ll) ;  /* 0xffffff4c0ca47950 */ /* 0x001fea0003c3ffff */
.L_x_6473:
        /* <DEDUP_REMOVED lines=9> */
.L_x_37477:


//--------------------- .text._Z15SoftmaxWarpImplI22BroadcastScaleMaskLoadIffbLm4EiE11DirectStoreIffEfLi2ELi30ELi32ELi1ELb1EL9Algorithm0EEvT_T0_ll --------------------------
	.section	.text._Z15SoftmaxWarpImplI22BroadcastScaleMaskLoadIffbLm4EiE11DirectStoreIffEfLi2ELi30ELi32ELi1ELb1EL9Algorithm0EEvT_T0_ll,"ax",@progbits
	.align	128
        .global         _Z15SoftmaxWarpImplI22BroadcastScaleMaskLoadIffbLm4EiE11DirectStoreIffEfLi2ELi30ELi32ELi1ELb1EL9Algorithm0EEvT_T0_ll
        .type           _Z15SoftmaxWarpImplI22BroadcastScaleMaskLoadIffbLm4EiE11DirectStoreIffEfLi2ELi30ELi32ELi1ELb1EL9Algorithm0EEvT_T0_ll,@function
        .size           _Z15SoftmaxWarpImplI22BroadcastScaleMaskLoadIffbLm4EiE11DirectStoreIffEfLi2ELi30ELi32ELi1ELb1EL9Algorithm0EEvT_T0_ll,(.L_x_37478 - _Z15SoftmaxWarpImplI22BroadcastScaleMaskLoadIffbLm4EiE11DirectStoreIffEfLi2ELi30ELi32ELi1ELb1EL9Algorithm0EEvT_T0_ll)
        .other          _Z15SoftmaxWarpImplI22BroadcastScaleMaskLoadIffbLm4EiE11DirectStoreIffEfLi2ELi30ELi32ELi1ELb1EL9Algorithm0EEvT_T0_ll,@"STO_CUDA_ENTRY STV_DEFAULT"
_Z15SoftmaxWarpImplI22BroadcastScaleMaskLoadIffbLm4EiE11DirectStoreIffEfLi2ELi30ELi32ELi1ELb1EL9Algorithm0EEvT_T0_ll:
.text._Z15SoftmaxWarpImplI22BroadcastScaleMaskLoadIffbLm4EiE11DirectStoreIffEfLi2ELi30ELi32ELi1ELb1EL9Algorithm0EEvT_T0_ll:
        /* <DEDUP_REMOVED lines=27> */
.L_x_6474:
        /* <DEDUP_REMOVED lines=26> */
[----:B-1----:R-:W-:-:S07]  /*0350*/  IADD3 R41, PT, PT, R67, 0x340, RZ ;  /* 0x0000034043297810 */ /* 0x002fce0007ffe0ff */
.L_x_6597:
[----:B0-----:R-:W0:Y:S01]  /*0360*/  LDC.64 R2, c[0x0][0x410] ;  /* 0x00010400ff027b82 */ /* 0x001e220000000a00 */
[----:B------:R-:W-:Y:S01]  /*0370*/  BSSY.RECONVERGENT B1, `(.L_x_6476) ;  /* 0x000008d000017945 */ /* 0x000fe20003800200 */
[----:B------:R-:W-:Y:S01]  /*0380*/  MOV R0, 0xff800000 ;  /* 0xff80000000007802 */ /* 0x000fe20000000f00 */
[----:B--2---:R-:W-:Y:S01]  /*0390*/  IMAD.MOV.U32 R33, RZ, RZ, -0x800000 ;  /* 0xff800000ff217424 */ /* 0x004fe200078e00ff */
[----:B---34-:R-:W-:Y:S02]  /*03a0*/  MOV R13, 0xff800000 ;  /* 0xff800000000d7802 */ /* 0x018fe40000000f00 */
[-C--:B0-----:R-:W-:Y:S02]  /*03b0*/  ISETP.GE.U32.AND P0, PT, R67, R2.reuse, PT ;  /* 0x000000024300720c */ /* 0x081fe40003f06070 */
[----:B------:R-:W-:Y:S02]  /*03c0*/  ISETP.GE.U32.AND P4, PT, R65, R2, PT ;  /* 0x000000024100720c */ /* 0x000fe40003f86070 */
[----:B------:R-:W-:-:S02]  /*03d0*/  ISETP.GE.AND.EX P0, PT, RZ, R3, PT, P0 ;  /* 0x00000003ff00720c */ /* 0x000fc40003f06300 */
[-C--:B------:R-:W-:Y:S02]  /*03e0*/  ISETP.GE.U32.AND P1, PT, R63, R2.reuse, PT ;  /* 0x000000023f00720c */ /* 0x080fe40003f26070 */
[-C--:B------:R-:W-:Y:S02]  /*03f0*/  ISETP.GE.U32.AND P5, PT, R61, R2.reuse, PT ;  /* 0x000000023d00720c */ /* 0x080fe40003fa6070 */
[----:B------:R-:W-:Y:S02]  /*0400*/  ISETP.GE.U32.AND P2, PT, R59, R2, PT ;  /* 0x000000023b00720c */ /* 0x000fe40003f46070 */
[----:B------:R-:W-:-:S05]  /*0410*/  ISETP.GE.AND.EX P4, PT, RZ, R3, PT, P4 ;  /* 0x00000003ff00720c */ /* 0x000fca0003f86340 */
[----:B------:R-:W-:Y:S08]  /*0420*/  @P0 BRA `(.L_x_6477) ;  /* 0x0000000800040947 */ /* 0x000ff00003800000 */
[----:B------:R-:W0:Y:S01]  /*0430*/  LDC R11, c[0x0][0x3b8] ;  /* 0x0000ee00ff0b7b82 */ /* 0x000e220000000800 */
[----:B------:R-:W-:Y:S01]  /*0440*/  IMAD R0, R40, UR46, R67 ;  /* 0x0000002e28007c24 */ /* 0x000fe2000f8e0243 */
[----:B------:R-:W-:Y:S02]  /*0450*/  R2UR UR4, R36 ;  /* 0x00000000240472ca */ /* 0x000fe400000e0000 */
[----:B------:R-:W-:-:S04]  /*0460*/  R2UR UR5, R37 ;  /* 0x00000000250572ca */ /* 0x000fc800000e0000 */
[----:B------:R-:W1:Y:S08]  /*0470*/  LDC R12, c[0x0][0x3bc] ;  /* 0x0000ef00ff0c7b82 */ /* 0x000e700000000800 */
        /* <DEDUP_REMOVED lines=21> */
[----:B------:R-:W-:-:S04]  /*05d0*/  @!P3 IADD3 R6, PT, PT, R6, 0x1, RZ ;  /* 0x000000010606b810 */ /* 0x000fc80007ffe0ff */
[----:B------:R-:W-:Y:S02]  /*05e0*/  ISETP.GE.U32.AND P6, PT, R4, R9, PT ;  /* 0x000000090400720c */ /* 0x000fe40003fc6070 */
[----:B------:R-:W-:Y:S01]  /*05f0*/  LOP3.LUT R4, R0, R11, RZ, 0x3c, !PT ;  /* 0x0000000b00047212 */ /* 0x000fe200078e3cff */
[----:B------:R-:W4:Y:S03]  /*0600*/  LDC R9, c[0x0][0x3c0] ;  /* 0x0000f000ff097b82 */ /* 0x000f260000000800 */
[----:B------:R-:W-:Y:S01]  /*0610*/  ISETP.GE.AND P3, PT, R4, RZ, PT ;  /* 0x000000ff0400720c */ /* 0x000fe20003f66270 */
[----:B---3--:R-:W-:-:S04]  /*0620*/  VIADD R4, R7, 0xffffffe ;  /* 0x0ffffffe07047836 */ /* 0x008fc80000000000 */
[----:B------:R3:W5:Y:S02]  /*0630*/  F2I.FTZ.U32.TRUNC.NTZ R5, R4 ;  /* 0x0000000400057305 */ /* 0x000764000021f000 */
[----:B------:R-:W-:Y:S02]  /*0640*/  @P6 IADD3 R6, PT, PT, R6, 0x1, RZ ;  /* 0x0000000106066810 */ /* 0x000fe40007ffe0ff */
[----:B------:R-:W-:-:S03]  /*0650*/  ISETP.NE.AND P6, PT, R11, RZ, PT ;  /* 0x000000ff0b00720c */ /* 0x000fc60003fc5270 */
[----:B------:R-:W-:Y:S02]  /*0660*/  IMAD.MOV.U32 R13, RZ, RZ, R6 ;  /* 0x000000ffff0d7224 */ /* 0x000fe400078e0006 */
[----:B---3--:R-:W-:-:S03]  /*0670*/  IMAD.MOV.U32 R4, RZ, RZ, RZ ;  /* 0x000000ffff047224 */ /* 0x008fc600078e00ff */
[----:B------:R-:W-:Y:S01]  /*0680*/  @!P3 IADD3 R13, PT, PT, -R13, RZ, RZ ;  /* 0x000000ff0d0db210 */ /* 0x000fe20007ffe1ff */
[----:B-----5:R-:W-:Y:S01]  /*0690*/  IMAD.MOV R7, RZ, RZ, -R5 ;  /* 0x000000ffff077224 */ /* 0x020fe200078e0a05 */
[----:B----4-:R-:W-:-:S03]  /*06a0*/  IABS R8, R9 ;  /* 0x0000000900087213 */ /* 0x010fc60000000000 */
[----:B------:R-:W-:Y:S01]  /*06b0*/  @!P6 LOP3.LUT R13, RZ, R11, RZ, 0x33, !PT ;  /* 0x0000000bff0de212 */ /* 0x000fe200078e33ff */
[----:B------:R-:W-:-:S03]  /*06c0*/  IMAD R7, R7, R10, RZ ;  /* 0x0000000a07077224 */ /* 0x000fc600078e02ff */
[----:B------:R-:W-:Y:S01]  /*06d0*/  IADD3 R6, PT, PT, -R13, RZ, RZ ;  /* 0x000000ff0d067210 */ /* 0x000fe20007ffe1ff */
[----:B------:R-:W-:-:S04]  /*06e0*/  IMAD.HI.U32 R4, R5, R7, R4 ;  /* 0x0000000705047227 */ /* 0x000fc800078e0004 */
[----:B------:R-:W-:-:S05]  /*06f0*/  IMAD R11, R11, R6, R0 ;  /* 0x000000060b0b7224 */ /* 0x000fca00078e0200 */
[----:B------:R-:W-:-:S04]  /*0700*/  IABS R6, R11 ;  /* 0x0000000b00067213 */ /* 0x000fc80000000000 */
[----:B------:R-:W-:-:S05]  /*0710*/  MOV R5, R6 ;  /* 0x0000000600057202 */ /* 0x000fca0000000f00 */
[----:B------:R-:W-:-:S04]  /*0720*/  IMAD.HI.U32 R4, R4, R5, RZ ;  /* 0x0000000504047227 */ /* 0x000fc800078e00ff */
[----:B------:R-:W-:-:S04]  /*0730*/  IMAD.MOV R6, RZ, RZ, -R4 ;  /* 0x000000ffff067224 */ /* 0x000fc800078e0a04 */
[C---:B------:R-:W-:Y:S02]  /*0740*/  IMAD R5, R10.reuse, R6, R5 ;  /* 0x000000060a057224 */ /* 0x040fe400078e0205 */
[----:B------:R-:W3:Y:S03]  /*0750*/  I2F.RP R6, R8 ;  /* 0x0000000800067306 */ /* 0x000ee60000209400 */
[----:B------:R-:W-:-:S05]  /*0760*/  ISETP.GT.U32.AND P3, PT, R10, R5, PT ;  /* 0x000000050a00720c */ /* 0x000fca0003f64070 */
[----:B---3--:R-:W3:Y:S08]  /*0770*/  MUFU.RCP R6, R6 ;  /* 0x0000000600067308 */ /* 0x008ef00000001000 */
[----:B------:R-:W-:Y:S01]  /*0780*/  @!P3 IADD3 R5, PT, PT, R5, -R10, RZ ;  /* 0x8000000a0505b210 */ /* 0x000fe20007ffe0ff */
[----:B------:R-:W-:-:S03]  /*0790*/  @!P3 VIADD R4, R4, 0x1 ;  /* 0x000000010404b836 */ /* 0x000fc60000000000 */
[----:B------:R-:W-:Y:S02]  /*07a0*/  ISETP.GE.U32.AND P6, PT, R5, R10, PT ;  /* 0x0000000a0500720c */ /* 0x000fe40003fc6070 */
[----:B------:R-:W-:-:S04]  /*07b0*/  LOP3.LUT R5, R11, R12, RZ, 0x3c, !PT ;  /* 0x0000000c0b057212 */ /* 0x000fc800078e3cff */
[----:B------:R-:W-:Y:S02]  /*07c0*/  ISETP.GE.AND P3, PT, R5, RZ, PT ;  /* 0x000000ff0500720c */ /* 0x000fe40003f66270 */
[----:B---3--:R-:W-:-:S05]  /*07d0*/  IADD3 R5, PT, PT, R6, 0xffffffe, RZ ;  /* 0x0ffffffe06057810 */ /* 0x008fca0007ffe0ff */
[----:B------:R-:W-:Y:S01]  /*07e0*/  @P6 VIADD R4, R4, 0x1 ;  /* 0x0000000104046836 */ /* 0x000fe20000000000 */
[----:B------:R-:W-:Y:S01]  /*07f0*/  ISETP.NE.AND P6, PT, R12, RZ, PT ;  /* 0x000000ff0c00720c */ /* 0x000fe20003fc5270 */
[----:B------:R-:W3:Y:S03]  /*0800*/  F2I.FTZ.U32.TRUNC.NTZ R5, R5 ;  /* 0x0000000500057305 */ /* 0x000ee6000021f000 */
[----:B------:R-:W-:Y:S01]  /*0810*/  MOV R14, R4 ;  /* 0x00000004000e7202 */ /* 0x000fe20000000f00 */
[----:B------:R-:W-:-:S04]  /*0820*/  HFMA2 R4, -RZ, RZ, 0, 0 ;  /* 0x00000000ff047431 */ /* 0x000fc800000001ff */
[----:B------:R-:W-:-:S04]  /*0830*/  @!P3 IMAD.MOV R14, RZ, RZ, -R14 ;  /* 0x000000ffff0eb224 */ /* 0x000fc800078e0a0e */
[----:B------:R-:W-:-:S05]  /*0840*/  @!P6 LOP3.LUT R14, RZ, R12, RZ, 0x33, !PT ;  /* 0x0000000cff0ee212 */ /* 0x000fca00078e33ff */
[----:B------:R-:W-:Y:S01]  /*0850*/  IMAD.MOV R7, RZ, RZ, -R14 ;  /* 0x000000ffff077224 */ /* 0x000fe200078e0a0e */
[----:B---3--:R-:W-:-:S03]  /*0860*/  IADD3 R15, PT, PT, RZ, -R5, RZ ;  /* 0x80000005ff0f7210 */ /* 0x008fc60007ffe0ff */
[----:B------:R-:W-:Y:S02]  /*0870*/  IMAD R12, R12, R7, R11 ;  /* 0x000000070c0c7224 */ /* 0x000fe400078e020b */
[----:B------:R-:W-:Y:S01]  /*0880*/  IMAD R7, R15, R8, RZ ;  /* 0x000000080f077224 */ /* 0x000fe200078e02ff */
[----:B------:R-:W3:Y:S02]  /*0890*/  LDC.64 R10, c[0x0][0x398] ;  /* 0x0000e600ff0a7b82 */ /* 0x000ee40000000a00 */
[----:B------:R-:W-:Y:S01]  /*08a0*/  IABS R6, R12 ;  /* 0x0000000c00067213 */ /* 0x000fe20000000000 */
[----:B------:R-:W-:-:S04]  /*08b0*/  IMAD.HI.U32 R4, R5, R7, R4 ;  /* 0x0000000705047227 */ /* 0x000fc800078e0004 */
[----:B------:R-:W-:-:S04]  /*08c0*/  IMAD.MOV.U32 R5, RZ, RZ, R6 ;  /* 0x000000ffff057224 */ /* 0x000fc800078e0006 */
[----:B------:R-:W-:-:S05]  /*08d0*/  IMAD.HI.U32 R4, R4, R5, RZ ;  /* 0x0000000504047227 */ /* 0x000fca00078e00ff */
[----:B------:R-:W-:-:S05]  /*08e0*/  IADD3 R6, PT, PT, -R4, RZ, RZ ;  /* 0x000000ff04067210 */ /* 0x000fca0007ffe1ff */
[----:B------:R-:W-:-:S05]  /*08f0*/  IMAD R5, R8, R6, R5 ;  /* 0x0000000608057224 */ /* 0x000fca00078e0205 */
[----:B------:R-:W-:-:S13]  /*0900*/  ISETP.GT.U32.AND P6, PT, R8, R5, PT ;  /* 0x000000050800720c */ /* 0x000fda0003fc4070 */
[----:B------:R-:W-:Y:S01]  /*0910*/  @!P6 IMAD.IADD R5, R5, 0x1, -R8 ;  /* 0x000000010505e824 */ /* 0x000fe200078e0a08 */
[----:B------:R-:W-:-:S04]  /*0920*/  @!P6 IADD3 R4, PT, PT, R4, 0x1, RZ ;  /* 0x000000010404e810 */ /* 0x000fc80007ffe0ff */
[----:B------:R-:W-:Y:S02]  /*0930*/  ISETP.GE.U32.AND P3, PT, R5, R8, PT ;  /* 0x000000080500720c */ /* 0x000fe40003f66070 */
[----:B------:R-:W-:-:S04]  /*0940*/  LOP3.LUT R5, R12, R9, RZ, 0x3c, !PT ;  /* 0x000000090c057212 */ /* 0x000fc800078e3cff */
[----:B------:R-:W-:-:S07]  /*0950*/  ISETP.GE.AND P6, PT, R5, RZ, PT ;  /* 0x000000ff0500720c */ /* 0x000fce0003fc6270 */
[----:B------:R-:W-:Y:S01]  /*0960*/  @P3 VIADD R4, R4, 0x1 ;  /* 0x0000000104043836 */ /* 0x000fe20000000000 */
[----:B------:R-:W-:-:S04]  /*0970*/  ISETP.NE.AND P3, PT, R9, RZ, PT ;  /* 0x000000ff0900720c */ /* 0x000fc80003f65270 */
[----:B------:R-:W-:-:S05]  /*0980*/  MOV R6, R4 ;  /* 0x0000000400067202 */ /* 0x000fca0000000f00 */
[----:B------:R-:W-:Y:S01]  /*0990*/  @!P6 IMAD.MOV R6, RZ, RZ, -R6 ;  /* 0x000000ffff06e224 */ /* 0x000fe200078e0a06 */
[----:B--2---:R-:W-:-:S03]  /*09a0*/  ISETP.NE.U32.AND P6, PT, R20, 0x1, PT ;  /* 0x000000011400780c */ /* 0x004fc60003fc5070 */
[----:B------:R-:W-:Y:S02]  /*09b0*/  @!P3 LOP3.LUT R6, RZ, R9, RZ, 0x33, !PT ;  /* 0x00000009ff06b212 */ /* 0x000fe400078e33ff */
[----:B---3--:R-:W-:Y:S02]  /*09c0*/  ISETP.NE.U32.AND P3, PT, R10, 0x1, PT ;  /* 0x000000010a00780c */ /* 0x008fe40003f65070 */
[----:B------:R-:W-:Y:S02]  /*09d0*/  ISETP.NE.AND.EX P6, PT, R21, RZ, PT, P6 ;  /* 0x000000ff1500720c */ /* 0x000fe40003fc5360 */
[----:B------:R-:W-:Y:S02]  /*09e0*/  ISETP.NE.AND.EX P3, PT, R11, RZ, PT, P3 ;  /* 0x000000ff0b00720c */ /* 0x000fe40003f65330 */
[----:B------:R-:W-:Y:S02]  /*09f0*/  IADD3 R10, PT, PT, -R6, RZ, RZ ;  /* 0x000000ff060a7210 */ /* 0x000fe40007ffe1ff */
[----:B------:R-:W-:-:S02]  /*0a00*/  SEL R4, R13, RZ, P6 ;  /* 0x000000ff0d047207 */ /* 0x000fc40003000000 */
[----:B0-----:R-:W-:Y:S01]  /*0a10*/  ISETP.NE.U32.AND P6, PT, R18, 0x1, PT ;  /* 0x000000011200780c */ /* 0x001fe20003fc5070 */
[----:B------:R-:W-:Y:S01]  /*0a20*/  IMAD R7, R9, R10, R12 ;  /* 0x0000000a09077224 */ /* 0x000fe200078e020c */
[----:B------:R-:W-:Y:S01]  /*0a30*/  SEL R8, R14, RZ, P3 ;  /* 0x000000ff0e087207 */ /* 0x000fe20001800000 */
[----:B------:R-:W-:Y:S01]  /*0a40*/  IMAD R9, R4, UR36, RZ ;  /* 0x0000002404097c24 */ /* 0x000fe2000f8e02ff */
[----:B-1----:R-:W-:Y:S01]  /*0a50*/  ISETP.NE.U32.AND P3, PT, R16, 0x1, PT ;  /* 0x000000011000780c */ /* 0x002fe20003f65070 */
[----:B------:R-:W0:Y:S01]  /*0a60*/  LDC.64 R4, c[0x0][0x388] ;  /* 0x0000e200ff047b82 */ /* 0x000e220000000a00 */
[----:B------:R-:W-:Y:S01]  /*0a70*/  ISETP.NE.AND.EX P6, PT, R19, RZ, PT, P6 ;  /* 0x000000ff1300720c */ /* 0x000fe20003fc5360 */
[----:B------:R-:W-:Y:S01]  /*0a80*/  IMAD R9, R8, UR37, R9 ;  /* 0x0000002508097c24 */ /* 0x000fe2000f8e0209 */
[----:B------:R-:W-:Y:S02]  /*0a90*/  ISETP.NE.AND.EX P3, PT, R17, RZ, PT, P3 ;  /* 0x000000ff1100720c */ /* 0x000fe40003f65330 */
[----:B------:R-:W-:-:S02]  /*0aa0*/  SEL R6, R6, RZ, P6 ;  /* 0x000000ff06067207 */ /* 0x000fc40003000000 */
        /* <DEDUP_REMOVED lines=24> */
[----:B-1----:R-:W-:-:S07]  /*0c30*/  FMNMX3 R13, R33, -INF , R0, !PT ;  /* 0xff800000210d7876 */ /* 0x002fce0007800000 */
.L_x_6477:
[----:B------:R-:W-:Y:S05]  /*0c40*/  BSYNC.RECONVERGENT B1 ;  /* 0x0000000000017941 */ /* 0x000fea0003800200 */
.L_x_6476:
        /* <DEDUP_REMOVED lines=21> */
[----:B------:R-:W-:-:S05]  /*0da0*/  HFMA2 R6, -RZ, RZ, 0, 0 ;  /* 0x00000000ff067431 */ /* 0x000fca00000001ff */
[----:B------:R-:W-:-:S04]  /*0db0*/  IMAD.HI.U32 R15, R7, R15, R6 ;  /* 0x0000000f070f7227 */ /* 0x000fc800078e0006 */
[----:B------:R-:W-:-:S04]  /*0dc0*/  IMAD.MOV.U32 R6, RZ, RZ, R8 ;  /* 0x000000ffff067224 */ /* 0x000fc800078e0008 */
[----:B------:R-:W-:Y:S01]  /*0dd0*/  IMAD.HI.U32 R5, R15, R6, RZ ;  /* 0x000000060f057227 */ /* 0x000fe200078e00ff */
[----:B-1----:R-:W-:-:S04]  /*0de0*/  IABS R15, R17 ;  /* 0x00000011000f7213 */ /* 0x002fc80000000000 */
        /* <DEDUP_REMOVED lines=18> */
[----:B------:R-:W-:-:S04]  /*0f10*/  @!P4 LOP3.LUT R9, RZ, R11, RZ, 0x33, !PT ;  /* 0x0000000bff09c212 */ /* 0x000fc800078e33ff */
[----:B------:R-:W-:-:S05]  /*0f20*/  IADD3 R5, PT, PT, -R9, RZ, RZ ;  /* 0x000000ff09057210 */ /* 0x000fca0007ffe1ff */
[----:B------:R-:W-:Y:S02]  /*0f30*/  IMAD R8, R11, R5, R4 ;  /* 0x000000050b087224 */ /* 0x000fe400078e0204 */
[----:B------:R-:W-:Y:S01]  /*0f40*/  IMAD R5, R10, R15, RZ ;  /* 0x0000000f0a057224 */ /* 0x000fe200078e02ff */
[----:B------:R-:W1:Y:S02]  /*0f50*/  I2F.RP R11, R19 ;  /* 0x00000013000b7306 */ /* 0x000e640000209400 */
[----:B------:R-:W-:Y:S01]  /*0f60*/  IABS R10, R8 ;  /* 0x00000008000a7213 */ /* 0x000fe20000000000 */
[----:B------:R-:W-:-:S03]  /*0f70*/  IMAD.HI.U32 R5, R7, R5, R6 ;  /* 0x0000000507057227 */ /* 0x000fc600078e0006 */
[----:B------:R-:W-:-:S05]  /*0f80*/  MOV R6, R10 ;  /* 0x0000000a00067202 */ /* 0x000fca0000000f00 */
[----:B------:R-:W-:-:S04]  /*0f90*/  IMAD.HI.U32 R5, R5, R6, RZ ;  /* 0x0000000605057227 */ /* 0x000fc800078e00ff */
[----:B------:R-:W-:Y:S01]  /*0fa0*/  IMAD.MOV R7, RZ, RZ, -R5 ;  /* 0x000000ffff077224 */ /* 0x000fe200078e0a05 */
[----:B-1----:R-:W1:Y:S03]  /*0fb0*/  MUFU.RCP R11, R11 ;  /* 0x0000000b000b7308 */ /* 0x002e660000001000 */
[----:B------:R-:W-:-:S05]  /*0fc0*/  IMAD R6, R15, R7, R6 ;  /* 0x000000070f067224 */ /* 0x000fca00078e0206 */
[----:B------:R-:W-:-:S13]  /*0fd0*/  ISETP.GT.U32.AND P6, PT, R15, R6, PT ;  /* 0x000000060f00720c */ /* 0x000fda0003fc4070 */
        /* <DEDUP_REMOVED lines=14> */
[----:B------:R-:W-:-:S04]  /*10c0*/  IMAD.MOV R5, RZ, RZ, -R10 ;  /* 0x000000ffff057224 */ /* 0x000fc800078e0a0a */
[----:B------:R-:W-:Y:S02]  /*10d0*/  IMAD R11, R17, R5, R8 ;  /* 0x00000005110b7224 */ /* 0x000fe400078e0208 */
[----:B------:R-:W-:Y:S01]  /*10e0*/  IMAD R5, R14, R19, RZ ;  /* 0x000000130e057224 */ /* 0x000fe200078e02ff */
[----:B------:R-:W1:Y:S02]  /*10f0*/  LDC.64 R16, c[0x0][0x3a0] ;  /* 0x0000e800ff107b82 */ /* 0x000e640000000a00 */
[----:B------:R-:W-:Y:S01]  /*1100*/  IABS R8, R11 ;  /* 0x0000000b00087213 */ /* 0x000fe20000000000 */
[----:B------:R-:W-:-:S04]  /*1110*/  IMAD.HI.U32 R5, R7, R5, R6 ;  /* 0x0000000507057227 */ /* 0x000fc800078e0006 */
[----:B------:R-:W-:Y:S01]  /*1120*/  IMAD.MOV.U32 R6, RZ, RZ, R8 ;  /* 0x000000ffff067224 */ /* 0x000fe200078e0008 */
[----:B------:R-:W2:Y:S03]  /*1130*/  LDC.64 R14, c[0x0][0x3a8] ;  /* 0x0000ea00ff0e7b82 */ /* 0x000ea60000000a00 */
[----:B------:R-:W-:-:S05]  /*1140*/  IMAD.HI.U32 R5, R5, R6, RZ ;  /* 0x0000000605057227 */ /* 0x000fca00078e00ff */
[----:B------:R-:W-:-:S05]  /*1150*/  IADD3 R7, PT, PT, -R5, RZ, RZ ;  /* 0x000000ff05077210 */ /* 0x000fca0007ffe1ff */
[----:B------:R-:W-:-:S05]  /*1160*/  IMAD R6, R19, R7, R6 ;  /* 0x0000000713067224 */ /* 0x000fca00078e0206 */
[----:B------:R-:W-:-:S13]  /*1170*/  ISETP.GT.U32.AND P6, PT, R19, R6, PT ;  /* 0x000000061300720c */ /* 0x000fda0003fc4070 */
[----:B------:R-:W-:Y:S01]  /*1180*/  @!P6 IMAD.IADD R6, R6, 0x1, -R19 ;  /* 0x000000010606e824 */ /* 0x000fe200078e0a13 */
[----:B------:R-:W-:-:S04]  /*1190*/  @!P6 IADD3 R5, PT, PT, R5, 0x1, RZ ;  /* 0x000000010505e810 */ /* 0x000fc80007ffe0ff */
[----:B------:R-:W-:Y:S02]  /*11a0*/  ISETP.GE.U32.AND P4, PT, R6, R19, PT ;  /* 0x000000130600720c */ /* 0x000fe40003f86070 */
[----:B------:R-:W3:Y:S01]  /*11b0*/  LDC.64 R18, c[0x0][0x398] ;  /* 0x0000e600ff127b82 */ /* 0x000ee20000000a00 */
[----:B------:R-:W-:-:S04]  /*11c0*/  LOP3.LUT R6, R11, R12, RZ, 0x3c, !PT ;  /* 0x0000000c0b067212 */ /* 0x000fc800078e3cff */
[----:B------:R-:W-:-:S06]  /*11d0*/  ISETP.GE.AND P6, PT, R6, RZ, PT ;  /* 0x000000ff0600720c */ /* 0x000fcc0003fc6270 */
[----:B------:R-:W-:Y:S01]  /*11e0*/  @P4 VIADD R5, R5, 0x1 ;  /* 0x0000000105054836 */ /* 0x000fe20000000000 */
[----:B------:R-:W-:-:S06]  /*11f0*/  ISETP.NE.AND P4, PT, R12, RZ, PT ;  /* 0x000000ff0c00720c */ /* 0x000fcc0003f85270 */
[----:B------:R-:W-:Y:S02]  /*1200*/  @!P6 IADD3 R5, PT, PT, -R5, RZ, RZ ;  /* 0x000000ff0505e210 */ /* 0x000fe40007ffe1ff */
[----:B0-----:R-:W-:-:S04]  /*1210*/  ISETP.NE.U32.AND P6, PT, R20, 0x1, PT ;  /* 0x000000011400780c */ /* 0x001fc80003fc5070 */
[----:B------:R-:W-:Y:S02]  /*1220*/  ISETP.NE.AND.EX P6, PT, R21, RZ, PT, P6 ;  /* 0x000000ff1500720c */ /* 0x000fe40003fc5360 */
[----:B------:R-:W-:Y:S02]  /*1230*/  @!P4 LOP3.LUT R5, RZ, R12, RZ, 0x33, !PT ;  /* 0x0000000cff05c212 */ /* 0x000fe400078e33ff */
[----:B---3--:R-:W-:Y:S02]  /*1240*/  ISETP.NE.U32.AND P4, PT, R18, 0x1, PT ;  /* 0x000000011200780c */ /* 0x008fe40003f85070 */
[----:B------:R-:W-:Y:S01]  /*1250*/  SEL R6, R9, RZ, P6 ;  /* 0x000000ff09067207 */ /* 0x000fe20003000000 */
[----:B------:R-:W-:Y:S01]  /*1260*/  IMAD.MOV R8, RZ, RZ, -R5 ;  /* 0x000000ffff087224 */ /* 0x000fe200078e0a05 */
[----:B------:R-:W-:Y:S02]  /*1270*/  ISETP.NE.AND.EX P4, PT, R19, RZ, PT, P4 ;  /* 0x000000ff1300720c */ /* 0x000fe40003f85340 */
[----:B-1----:R-:W-:Y:S01]  /*1280*/  ISETP.NE.U32.AND P6, PT, R16, 0x1, PT ;  /* 0x000000011000780c */ /* 0x002fe20003fc5070 */
[----:B------:R-:W-:Y:S01]  /*1290*/  IMAD R8, R12, R8, R11 ;  /* 0x000000080c087224 */ /* 0x000fe200078e020b */
[----:B------:R-:W-:Y:S01]  /*12a0*/  SEL R9, R10, RZ, P4 ;  /* 0x000000ff0a097207 */ /* 0x000fe20002000000 */
[----:B------:R-:W-:Y:S01]  /*12b0*/  IMAD R10, R6, UR36, RZ ;  /* 0x00000024060a7c24 */ /* 0x000fe2000f8e02ff */
[----:B--2---:R-:W-:Y:S01]  /*12c0*/  ISETP.NE.U32.AND P4, PT, R14, 0x1, PT ;  /* 0x000000010e00780c */ /* 0x004fe20003f85070 */
[----:B------:R-:W0:Y:S01]  /*12d0*/  LDC.64 R6, c[0x0][0x388] ;  /* 0x0000e200ff067b82 */ /* 0x000e220000000a00 */
[----:B------:R-:W-:Y:S01]  /*12e0*/  ISETP.NE.AND.EX P6, PT, R17, RZ, PT, P6 ;  /* 0x000000ff1100720c */ /* 0x000fe20003fc5360 */
[----:B------:R-:W-:Y:S01]  /*12f0*/  IMAD R10, R9, UR37, R10 ;  /* 0x00000025090a7c24 */ /* 0x000fe2000f8e020a */
[----:B------:R-:W-:-:S02]  /*1300*/  ISETP.NE.AND.EX P4, PT, R15, RZ, PT, P4 ;  /* 0x000000ff0f00720c */ /* 0x000fc40003f85340 */
[----:B------:R-:W-:Y:S02]  /*1310*/  SEL R5, R5, RZ, P6 ;  /* 0x000000ff05057207 */ /* 0x000fe40003000000 */
[----:B------:R-:W-:-:S03]  /*1320*/  SEL R8, R8, RZ, P4 ;  /* 0x000000ff08087207 */ /* 0x000fc60002000000 */
        /* <DEDUP_REMOVED lines=24> */
.L_x_6479:
[----:B------:R-:W-:Y:S05]  /*14b0*/  BSYNC.RECONVERGENT B1 ;  /* 0x0000000000017941 */ /* 0x000fea0003800200 */
.L_x_6478:
        /* <DEDUP_REMOVED lines=21> */
[----:B--2---:R-:W-:-:S05]  /*1610*/  IADD3 R6, PT, PT, RZ, -R7, RZ ;  /* 0x80000007ff067210 */ /* 0x004fca0007ffe0ff */
        /* <DEDUP_REMOVED lines=28> */
[----:B------:R-:W1:Y:S02]  /*17e0*/  I2F.RP R11, R19 ;  /* 0x00000013000b7306 */ /* 0x000e640000209400 */
[----:B------:R-:W-:Y:S01]  /*17f0*/  IABS R10, R8 ;  /* 0x00000008000a7213 */ /* 0x000fe20000000000 */
[----:B------:R-:W-:-:S04]  /*1800*/  IMAD.HI.U32 R5, R7, R5, R6 ;  /* 0x0000000507057227 */ /* 0x000fc800078e0006 */
[----:B------:R-:W-:-:S04]  /*1810*/  IMAD.MOV.U32 R6, RZ, RZ, R10 ;  /* 0x000000ffff067224 */ /* 0x000fc800078e000a */
[----:B------:R-:W-:Y:S01]  /*1820*/  IMAD.HI.U32 R5, R5, R6, RZ ;  /* 0x0000000605057227 */ /* 0x000fe200078e00ff */
[----:B-1----:R-:W1:Y:S04]  /*1830*/  MUFU.RCP R11, R11 ;  /* 0x0000000b000b7308 */ /* 0x002e680000001000 */
[----:B------:R-:W-:-:S05]  /*1840*/  IADD3 R7, PT, PT, -R5, RZ, RZ ;  /* 0x000000ff05077210 */ /* 0x000fca0007ffe1ff */
[----:B------:R-:W-:-:S05]  /*1850*/  IMAD R6, R15, R7, R6 ;  /* 0x000000070f067224 */ /* 0x000fca00078e0206 */
[----:B------:R-:W-:-:S13]  /*1860*/  ISETP.GT.U32.AND P6, PT, R15, R6, PT ;  /* 0x000000060f00720c */ /* 0x000fda0003fc4070 */
        /* <DEDUP_REMOVED lines=17> */
[----:B------:R-:W1:Y:S02]  /*1980*/  LDC.64 R16, c[0x0][0x3a0] ;  /* 0x0000e800ff107b82 */ /* 0x000e640000000a00 */
[----:B------:R-:W-:Y:S01]  /*1990*/  IABS R8, R11 ;  /* 0x0000000b00087213 */ /* 0x000fe20000000000 */
[----:B------:R-:W-:-:S03]  /*19a0*/  IMAD.HI.U32 R5, R7, R5, R6 ;  /* 0x0000000507057227 */ /* 0x000fc600078e0006 */
[----:B------:R-:W-:Y:S02]  /*19b0*/  MOV R6, R8 ;  /* 0x0000000800067202 */ /* 0x000fe40000000f00 */
[----:B------:R-:W2:Y:S03]  /*19c0*/  LDC.64 R14, c[0x0][0x3a8] ;  /* 0x0000ea00ff0e7b82 */ /* 0x000ea60000000a00 */
[----:B------:R-:W-:-:S04]  /*19d0*/  IMAD.HI.U32 R5, R5, R6, RZ ;  /* 0x0000000605057227 */ /* 0x000fc800078e00ff */
        /* <DEDUP_REMOVED lines=15> */
[----:B---3--:R-:W-:Y:S02]  /*1ad0*/  ISETP.NE.U32.AND P5, PT, R18, 0x1, PT ;  /* 0x000000011200780c */ /* 0x008fe40003fa5070 */
[----:B------:R-:W-:Y:S02]  /*1ae0*/  SEL R6, R9, RZ, P6 ;  /* 0x000000ff09067207 */ /* 0x000fe40003000000 */
[----:B------:R-:W-:Y:S02]  /*1af0*/  ISETP.NE.AND.EX P5, PT, R19, RZ, PT, P5 ;  /* 0x000000ff1300720c */ /* 0x000fe40003fa5350 */
[----:B-1----:R-:W-:Y:S02]  /*1b00*/  ISETP.NE.U32.AND P6, PT, R16, 0x1, PT ;  /* 0x000000011000780c */ /* 0x002fe40003fc5070 */
[----:B------:R-:W-:-:S02]  /*1b10*/  IADD3 R8, PT, PT, -R5, RZ, RZ ;  /* 0x000000ff05087210 */ /* 0x000fc40007ffe1ff */
[----:B------:R-:W-:Y:S01]  /*1b20*/  SEL R9, R10, RZ, P5 ;  /* 0x000000ff0a097207 */ /* 0x000fe20002800000 */
[----:B------:R-:W-:Y:S01]  /*1b30*/  IMAD R10, R6, UR36, RZ ;  /* 0x00000024060a7c24 */ /* 0x000fe2000f8e02ff */
[----:B--2---:R-:W-:Y:S01]  /*1b40*/  ISETP.NE.U32.AND P5, PT, R14, 0x1, PT ;  /* 0x000000010e00780c */ /* 0x004fe20003fa5070 */
[----:B------:R-:W-:Y:S01]  /*1b50*/  IMAD R8, R12, R8, R11 ;  /* 0x000000080c087224 */ /* 0x000fe200078e020b */
[----:B------:R-:W-:Y:S01]  /*1b60*/  ISETP.NE.AND.EX P6, PT, R17, RZ, PT, P6 ;  /* 0x000000ff1100720c */ /* 0x000fe20003fc5360 */
[----:B------:R-:W0:Y:S01]  /*1b70*/  LDC.64 R6, c[0x0][0x388] ;  /* 0x0000e200ff067b82 */ /* 0x000e220000000a00 */
[----:B------:R-:W-:Y:S01]  /*1b80*/  ISETP.NE.AND.EX P5, PT, R15, RZ, PT, P5 ;  /* 0x000000ff0f00720c */ /* 0x000fe20003fa5350 */
[----:B------:R-:W-:Y:S01]  /*1b90*/  IMAD R10, R9, UR37, R10 ;  /* 0x00000025090a7c24 */ /* 0x000fe2000f8e020a */
        /* <DEDUP_REMOVED lines=26> */
.L_x_6481:
[----:B------:R-:W-:Y:S05]  /*1d40*/  BSYNC.RECONVERGENT B1 ;  /* 0x0000000000017941 */ /* 0x000fea0003800200 */
.L_x_6480:
        /* <DEDUP_REMOVED lines=134> */
.L_x_6483:
[----:B------:R-:W-:Y:S05]  /*25b0*/  BSYNC.RECONVERGENT B1 ;  /* 0x0000000000017941 */ /* 0x000fea0003800200 */
.L_x_6482:
        /* <DEDUP_REMOVED lines=55> */
[----:B------:R-:W1:Y:S04]  /*2930*/  I2F.RP R14, R9 ;  /* 0x00000009000e7306 */ /* 0x000e680000209400 */
[----:B------:R-:W-:-:S05]  /*2940*/  IADD3 R7, PT, PT, -R5, RZ, RZ ;  /* 0x000000ff05077210 */ /* 0x000fca0007ffe1ff */
        /* <DEDUP_REMOVED lines=71> */
[----:B------:R-:W-:Y:S01]  /*2dc0*/  PRMT R6, R6, 0x7770, RZ ;  /* 0x0000777006067816 */ /* 0x000fe200000000ff */
[----:B------:R-:W0:Y:S03]  /*2dd0*/  LDCU UR4, c[0x0][0x3f0] ;  /* 0x00007e00ff0477ac */ /* 0x000e260008000800 */
[----:B------:R-:W-:Y:S01]  /*2de0*/  ISETP.NE.AND P2, PT, R6, RZ, PT ;  /* 0x000000ff0600720c */ /* 0x000fe20003f45270 */
[----:B0-----:R-:W-:Y:S02]  /*2df0*/  IMAD.U32 R10, RZ, RZ, UR4 ;  /* 0x00000004ff0a7e24 */ /* 0x001fe4000f8e00ff */
[----:B--2---:R-:W-:-:S10]  /*2e00*/  FMUL R9, R9, UR47 ;  /* 0x0000002f09097c20 */ /* 0x004fd40008400000 */
[----:B------:R-:W0:Y:S01]  /*2e10*/  @!P2 LDC R9, c[0x0][0x3f0] ;  /* 0x0000fc00ff09ab82 */ /* 0x000e220000000800 */
[----:B---3--:R-:W-:-:S05]  /*2e20*/  @P6 FMUL R10, R11, UR47 ;  /* 0x0000002f0b0a6c20 */ /* 0x008fca0008400000 */
[----:B0-----:R-:W-:-:S07]  /*2e30*/  FMNMX3 R13, R13, R9, R10, !PT ;  /* 0x000000090d0d7276 */ /* 0x001fce000780000a */
.L_x_6485:
[----:B------:R-:W-:Y:S05]  /*2e40*/  BSYNC.RECONVERGENT B1 ;  /* 0x0000000000017941 */ /* 0x000fea0003800200 */
.L_x_6484:
        /* <DEDUP_REMOVED lines=37> */
[----:B------:R1:W3:Y:S02]  /*30a0*/  F2I.FTZ.U32.TRUNC.NTZ R7, R6 ;  /* 0x0000000600077305 */ /* 0x0002e4000021f000 */
[----:B------:R-:W-:Y:S02]  /*30b0*/  @P3 IADD3 R5, PT, PT, R5, 0x1, RZ ;  /* 0x0000000105053810 */ /* 0x000fe40007ffe0ff */
[----:B------:R-:W-:-:S03]  /*30c0*/  ISETP.NE.AND P3, PT, R11, RZ, PT ;  /* 0x000000ff0b00720c */ /* 0x000fc60003f65270 */
[----:B------:R-:W-:Y:S02]  /*30d0*/  IMAD.MOV.U32 R12, RZ, RZ, R5 ;  /* 0x000000ffff0c7224 */ /* 0x000fe400078e0005 */
[----:B-1----:R-:W-:-:S03]  /*30e0*/  IMAD.MOV.U32 R6, RZ, RZ, RZ ;  /* 0x000000ffff067224 */ /* 0x002fc600078e00ff */
[----:B------:R-:W-:Y:S01]  /*30f0*/  @!P6 IADD3 R12, PT, PT, -R12, RZ, RZ ;  /* 0x000000ff0c0ce210 */ /* 0x000fe20007ffe1ff */
[----:B---3--:R-:W-:-:S04]  /*3100*/  IMAD.MOV R16, RZ, RZ, -R7 ;  /* 0x000000ffff107224 */ /* 0x008fc800078e0a07 */
[----:B------:R-:W-:-:S04]  /*3110*/  @!P3 LOP3.LUT R12, RZ, R11, RZ, 0x33, !PT ;  /* 0x0000000bff0cb212 */ /* 0x000fc800078e33ff */
[----:B------:R-:W-:-:S05]  /*3120*/  IADD3 R5, PT, PT, -R12, RZ, RZ ;  /* 0x000000ff0c057210 */ /* 0x000fca0007ffe1ff */
[----:B------:R-:W-:Y:S02]  /*3130*/  IMAD R14, R11, R5, R4 ;  /* 0x000000050b0e7224 */ /* 0x000fe400078e0204 */
[----:B------:R-:W-:-:S03]  /*3140*/  IMAD R5, R16, R17, RZ ;  /* 0x0000001110057224 */ /* 0x000fc600078e02ff */
[----:B------:R-:W-:Y:S01]  /*3150*/  IABS R11, R14 ;  /* 0x0000000e000b7213 */ /* 0x000fe20000000000 */
[----:B------:R-:W-:-:S03]  /*3160*/  IMAD.HI.U32 R5, R7, R5, R6 ;  /* 0x0000000507057227 */ /* 0x000fc600078e0006 */
[----:B------:R-:W-:Y:S02]  /*3170*/  MOV R6, R11 ;  /* 0x0000000b00067202 */ /* 0x000fe40000000f00 */
[----:B--2---:R-:W-:-:S03]  /*3180*/  IABS R11, R21 ;  /* 0x00000015000b7213 */ /* 0x004fc60000000000 */
[----:B------:R-:W-:Y:S01]  /*3190*/  IMAD.HI.U32 R5, R5, R6, RZ ;  /* 0x0000000605057227 */ /* 0x000fe200078e00ff */
[----:B------:R-:W1:Y:S03]  /*31a0*/  I2F.RP R16, R11 ;  /* 0x0000000b00107306 */ /* 0x000e660000209400 */
[----:B------:R-:W-:-:S04]  /*31b0*/  IMAD.MOV R7, RZ, RZ, -R5 ;  /* 0x000000ffff077224 */ /* 0x000fc800078e0a05 */
        /* <DEDUP_REMOVED lines=23> */
[----:B------:R-:W-:Y:S02]  /*3330*/  IMAD.MOV.U32 R6, RZ, RZ, R16 ;  /* 0x000000ffff067224 */ /* 0x000fe400078e0010 */
[----:B------:R-:W2:Y:S02]  /*3340*/  LDC.64 R16, c[0x0][0x3a8] ;  /* 0x0000ea00ff107b82 */ /* 0x000ea40000000a00 */
        /* <DEDUP_REMOVED lines=15> */
[----:B----4-:R-:W-:Y:S02]  /*3440*/  ISETP.NE.U32.AND P3, PT, R22, 0x1, PT ;  /* 0x000000011600780c */ /* 0x010fe40003f65070 */
        /* <DEDUP_REMOVED lines=13> */
[----:B------:R-:W-:Y:S01]  /*3520*/  SEL R11, R11, RZ, P3 ;  /* 0x000000ff0b0b7207 */ /* 0x000fe20001800000 */
[----:B------:R-:W1:Y:S02]  /*3530*/  LDC.64 R14, c[0x0][0x380] ;  /* 0x0000e000ff0e7b82 */ /* 0x000e640000000a00 */
[----:B------:R-:W-:-:S04]  /*3540*/  IMAD R12, R5, UR38, R12 ;  /* 0x00000026050c7c24 */ /* 0x000fc8000f8e020c */
        /* <DEDUP_REMOVED lines=22> */
.L_x_6487:
[----:B------:R-:W-:Y:S05]  /*36b0*/  BSYNC.RECONVERGENT B1 ;  /* 0x0000000000017941 */ /* 0x000fea0003800200 */
.L_x_6486:
        /* <DEDUP_REMOVED lines=112> */
[----:B------:R-:W-:Y:S01]  /*3dc0*/  IMAD R12, R5, UR38, R12 ;  /* 0x00000026050c7c24 */ /* 0x000fe2000f8e020c */
[----:B------:R-:W1:Y:S03]  /*3dd0*/  LDC.64 R14, c[0x0][0x380] ;  /* 0x0000e000ff0e7b82 */ /* 0x000e660000000a00 */
        /* <DEDUP_REMOVED lines=22> */
.L_x_6489:
[----:B------:R-:W-:Y:S05]  /*3f40*/  BSYNC.RECONVERGENT B1 ;  /* 0x0000000000017941 */ /* 0x000fea0003800200 */
.L_x_6488:
[----:B------:R-:W-:Y:S01]  /*3f50*/  BSSY.RECONVERGENT B1, `(.L_x_6490) ;  /* 0x0000087000017945 */ /* 0x000fe20003800200 */
[----:B------:R-:W-:Y:S01]  /*3f60*/  ISETP.GE.U32.AND P5, PT, R45, R2, PT ;  /* 0x000000022d00720c */ /* 0x000fe20003fa6070 */
[----:B------:R-:W-:Y:S01]  /*3f70*/  IMAD.MOV.U32 R21, RZ, RZ, -0x800000 ;  /* 0xff800000ff157424 */ /* 0x000fe200078e00ff */
[----:B------:R-:W-:Y:S01]  /*3f80*/  MOV R20, 0xff800000 ;  /* 0xff80000000147802 */ /* 0x000fe20000000f00 */
[----:B------:R-:W-:Y:S10]  /*3f90*/  @P4 BRA `(.L_x_6491) ;  /* 0x0000000800084947 */ /* 0x000ff40003800000 */
[----:B------:R-:W0:Y:S01]  /*3fa0*/  LDC R11, c[0x0][0x3b8] ;  /* 0x0000ee00ff0b7b82 */ /* 0x000e220000000800 */
[----:B------:R-:W-:Y:S02]  /*3fb0*/  HFMA2 R4, -RZ, RZ, 0, 0 ;  /* 0x00000000ff047431 */ /* 0x000fe400000001ff */
[----:B------:R-:W-:Y:S01]  /*3fc0*/  IMAD R6, R40, UR46, R53 ;  /* 0x0000002e28067c24 */ /* 0x000fe2000f8e0235 */
[----:B------:R-:W-:Y:S02]  /*3fd0*/  R2UR UR4, R36 ;  /* 0x00000000240472ca */ /* 0x000fe400000e0000 */
[----:B------:R-:W-:Y:S02]  /*3fe0*/  R2UR UR5, R37 ;  /* 0x00000000250572ca */ /* 0x000fe400000e0000 */
[----:B------:R-:W-:Y:S01]  /*3ff0*/  IABS R21, R6 ;  /* 0x0000000600157213 */ /* 0x000fe20000000000 */
[----:B------:R-:W1:Y:S08]  /*4000*/  LDC R20, c[0x0][0x3bc] ;  /* 0x0000ef00ff147b82 */ /* 0x000e700000000800 */
[----:B------:R-:W2:Y:S01]  /*4010*/  LDC.64 R34, c[0x0][0x390] ;  /* 0x0000e400ff227b82 */ /* 0x000ea20000000a00 */
[----:B0-----:R-:W-:-:S07]  /*4020*/  IABS R14, R11 ;  /* 0x0000000b000e7213 */ /* 0x001fce0000000000 */
[----:B------:R-:W0:Y:S01]  /*4030*/  LDC.64 R26, c[0x0][0x398] ;  /* 0x0000e600ff1a7b82 */ /* 0x000e220000000a00 */
[----:B------:R-:W3:Y:S01]  /*4040*/  I2F.RP R7, R14 ;  /* 0x0000000e00077306 */ /* 0x000ee20000209400 */
[----:B-1----:R-:W-:-:S07]  /*4050*/  IABS R22, R20 ;  /* 0x0000001400167213 */ /* 0x002fce0000000000 */
[----:B---3--:R-:W1:Y:S02]  /*4060*/  MUFU.RCP R7, R7 ;  /* 0x0000000700077308 */ /* 0x008e640000001000 */
[----:B-1----:R-:W-:-:S06]  /*4070*/  IADD3 R12, PT, PT, R7, 0xffffffe, RZ ;  /* 0x0ffffffe070c7810 */ /* 0x002fcc0007ffe0ff */
[----:B------:R-:W1:Y:S08]  /*4080*/  I2F.RP R7, R22 ;  /* 0x0000001600077306 */ /* 0x000e700000209400 */
[----:B------:R-:W3:Y:S08]  /*4090*/  F2I.FTZ.U32.TRUNC.NTZ R5, R12 ;  /* 0x0000000c00057305 */ /* 0x000ef0000021f000 */
[----:B-1----:R-:W1:Y:S01]  /*40a0*/  MUFU.RCP R7, R7 ;  /* 0x0000000700077308 */ /* 0x002e620000001000 */
[----:B---3--:R-:W-:-:S04]  /*40b0*/  IMAD.MOV R15, RZ, RZ, -R5 ;  /* 0x000000ffff0f7224 */ /* 0x008fc800078e0a05 */
[----:B------:R-:W-:-:S04]  /*40c0*/  IMAD R15, R15, R14, RZ ;  /* 0x0000000e0f0f7224 */ /* 0x000fc800078e02ff */
[----:B------:R-:W-:-:S04]  /*40d0*/  IMAD.HI.U32 R4, R5, R15, R4 ;  /* 0x0000000f05047227 */ /* 0x000fc800078e0004 */
[----:B------:R-:W-:Y:S02]  /*40e0*/  IMAD.MOV.U32 R5, RZ, RZ, R21 ;  /* 0x000000ffff057224 */ /* 0x000fe400078e0015 */
[----:B------:R-:W3:Y:S02]  /*40f0*/  LDC R21, c[0x0][0x3c0] ;  /* 0x0000f000ff157b82 */ /* 0x000ee40000000800 */
[----:B------:R-:W-:-:S05]  /*4100*/  IMAD.HI.U32 R4, R4, R5, RZ ;  /* 0x0000000504047227 */ /* 0x000fca00078e00ff */
[----:B------:R-:W-:-:S05]  /*4110*/  IADD3 R12, PT, PT, -R4, RZ, RZ ;  /* 0x000000ff040c7210 */ /* 0x000fca0007ffe1ff */
[----:B------:R-:W-:-:S05]  /*4120*/  IMAD R5, R14, R12, R5 ;  /* 0x0000000c0e057224 */ /* 0x000fca00078e0205 */
[----:B------:R-:W-:Y:S02]  /*4130*/  ISETP.GT.U32.AND P6, PT, R14, R5, PT ;  /* 0x000000050e00720c */ /* 0x000fe40003fc4070 */
[----:B---3--:R-:W-:-:S11]  /*4140*/  IABS R24, R21 ;  /* 0x0000001500187213 */ /* 0x008fd60000000000 */
[----:B------:R-:W-:Y:S01]  /*4150*/  @!P6 IMAD.IADD R5, R5, 0x1, -R14 ;  /* 0x000000010505e824 */ /* 0x000fe200078e0a0e */
[----:B------:R-:W-:-:S04]  /*4160*/  @!P6 IADD3 R4, PT, PT, R4, 0x1, RZ ;  /* 0x000000010404e810 */ /* 0x000fc80007ffe0ff */
[----:B------:R-:W-:Y:S02]  /*4170*/  ISETP.GE.U32.AND P4, PT, R5, R14, PT ;  /* 0x0000000e0500720c */ /* 0x000fe40003f86070 */
[----:B------:R-:W-:-:S04]  /*4180*/  LOP3.LUT R5, R6, R11, RZ, 0x3c, !PT ;  /* 0x0000000b06057212 */ /* 0x000fc800078e3cff */
[----:B------:R-:W-:Y:S01]  /*4190*/  ISETP.GE.AND P6, PT, R5, RZ, PT ;  /* 0x000000ff0500720c */ /* 0x000fe20003fc6270 */
[----:B-1----:R-:W-:-:S06]  /*41a0*/  VIADD R5, R7, 0xffffffe ;  /* 0x0ffffffe07057836 */ /* 0x002fcc0000000000 */
[----:B------:R-:W-:Y:S01]  /*41b0*/  @P4 IADD3 R4, PT, PT, R4, 0x1, RZ ;  /* 0x0000000104044810 */ /* 0x000fe20007ffe0ff */
[----:B------:R-:W1:Y:S01]  /*41c0*/  F2I.FTZ.U32.TRUNC.NTZ R5, R5 ;  /* 0x0000000500057305 */ /* 0x000e62000021f000 */
[----:B------:R-:W-:-:S03]  /*41d0*/  ISETP.NE.AND P4, PT, R11, RZ, PT ;  /* 0x000000ff0b00720c */ /* 0x000fc60003f85270 */
[----:B------:R-:W-:Y:S02]  /*41e0*/  IMAD.MOV.U32 R14, RZ, RZ, R4 ;  /* 0x000000ffff0e7224 */ /* 0x000fe400078e0004 */
[----:B------:R-:W-:-:S03]  /*41f0*/  IMAD.MOV.U32 R4, RZ, RZ, RZ ;  /* 0x000000ffff047224 */ /* 0x000fc600078e00ff */
[----:B------:R-:W-:-:S05]  /*4200*/  @!P6 IADD3 R14, PT, PT, -R14, RZ, RZ ;  /* 0x000000ff0e0ee210 */ /* 0x000fca0007ffe1ff */
[----:B------:R-:W-:Y:S01]  /*4210*/  @!P4 LOP3.LUT R14, RZ, R11, RZ, 0x33, !PT ;  /* 0x0000000bff0ec212 */ /* 0x000fe200078e33ff */
[----:B-1----:R-:W-:-:S03]  /*4220*/  IMAD.MOV R15, RZ, RZ, -R5 ;  /* 0x000000ffff0f7224 */ /* 0x002fc600078e0a05 */
[----:B------:R-:W-:-:S05]  /*4230*/  IADD3 R7, PT, PT, -R14, RZ, RZ ;  /* 0x000000ff0e077210 */ /* 0x000fca0007ffe1ff */
[----:B------:R-:W-:Y:S02]  /*4240*/  IMAD R7, R11, R7, R6 ;  /* 0x000000070b077224 */ /* 0x000fe400078e0206 */
[----:B------:R-:W-:-:S03]  /*4250*/  IMAD R11, R15, R22, RZ ;  /* 0x000000160f0b7224 */ /* 0x000fc600078e02ff */
        /* <DEDUP_REMOVED lines=9> */
[----:B------:R-:W-:Y:S01]  /*42f0*/  @!P6 IADD3 R5, PT, PT, R5, -R22, RZ ;  /* 0x800000160505e210 */ /* 0x000fe20007ffe0ff */
[----:B------:R-:W-:-:S03]  /*4300*/  @!P6 VIADD R4, R4, 0x1 ;  /* 0x000000010404e836 */ /* 0x000fc60000000000 */
[----:B------:R-:W-:Y:S02]  /*4310*/  ISETP.GE.U32.AND P4, PT, R5, R22, PT ;  /* 0x000000160500720c */ /* 0x000fe40003f86070 */
[----:B------:R-:W-:Y:S01]  /*4320*/  LOP3.LUT R5, R7, R20, RZ, 0x3c, !PT ;  /* 0x0000001407057212 */ /* 0x000fe200078e3cff */
[----:B------:R-:W3:Y:S03]  /*4330*/  LDC.64 R22, c[0x0][0x3a8] ;  /* 0x0000ea00ff167b82 */ /* 0x000ee60000000a00 */
[----:B------:R-:W-:Y:S02]  /*4340*/  ISETP.GE.AND P6, PT, R5, RZ, PT ;  /* 0x000000ff0500720c */ /* 0x000fe40003fc6270 */
[----:B-1----:R-:W-:-:S05]  /*4350*/  IADD3 R5, PT, PT, R11, 0xffffffe, RZ ;  /* 0x0ffffffe0b057810 */ /* 0x002fca0007ffe0ff */
[----:B------:R-:W-:Y:S01]  /*4360*/  @P4 VIADD R4, R4, 0x1 ;  /* 0x0000000104044836 */ /* 0x000fe20000000000 */
[----:B------:R-:W-:Y:S01]  /*4370*/  ISETP.NE.AND P4, PT, R20, RZ, PT ;  /* 0x000000ff1400720c */ /* 0x000fe20003f85270 */
[----:B------:R-:W1:Y:S03]  /*4380*/  F2I.FTZ.U32.TRUNC.NTZ R5, R5 ;  /* 0x0000000500057305 */ /* 0x000e66000021f000 */
[----:B------:R-:W-:-:S05]  /*4390*/  MOV R15, R4 ;  /* 0x00000004000f7202 */ /* 0x000fca0000000f00 */
[----:B------:R-:W-:-:S04]  /*43a0*/  @!P6 IMAD.MOV R15, RZ, RZ, -R15 ;  /* 0x000000ffff0fe224 */ /* 0x000fc800078e0a0f */
[----:B------:R-:W-:Y:S02]  /*43b0*/  @!P4 LOP3.LUT R15, RZ, R20, RZ, 0x33, !PT ;  /* 0x00000014ff0fc212 */ /* 0x000fe400078e33ff */
[----:B-1----:R-:W-:-:S03]  /*43c0*/  IADD3 R11, PT, PT, RZ, -R5, RZ ;  /* 0x80000005ff0b7210 */ /* 0x002fc60007ffe0ff */
[----:B------:R-:W-:-:S04]  /*43d0*/  IMAD.MOV R4, RZ, RZ, -R15 ;  /* 0x000000ffff047224 */ /* 0x000fc800078e0a0f */
[----:B------:R-:W-:Y:S02]  /*43e0*/  IMAD R20, R20, R4, R7 ;  /* 0x0000000414147224 */ /* 0x000fe400078e0207 */
[----:B------:R-:W-:Y:S02]  /*43f0*/  HFMA2 R4, -RZ, RZ, 0, 0 ;  /* 0x00000000ff047431 */ /* 0x000fe400000001ff */
[----:B------:R-:W-:Y:S01]  /*4400*/  IMAD R7, R11, R24, RZ ;  /* 0x000000180b077224 */ /* 0x000fe200078e02ff */
[----:B------:R-:W-:-:S03]  /*4410*/  IABS R11, R20 ;  /* 0x00000014000b7213 */ /* 0x000fc60000000000 */
        /* <DEDUP_REMOVED lines=9> */
[----:B------:R-:W-:Y:S01]  /*44b0*/  LOP3.LUT R5, R20, R21, RZ, 0x3c, !PT ;  /* 0x0000001514057212 */ /* 0x000fe200078e3cff */
[----:B------:R-:W1:Y:S03]  /*44c0*/  LDC.64 R24, c[0x0][0x3a0] ;  /* 0x0000e800ff187b82 */ /* 0x000e660000000a00 */
[----:B------:R-:W-:-:S07]  /*44d0*/  ISETP.GE.AND P6, PT, R5, RZ, PT ;  /* 0x000000ff0500720c */ /* 0x000fce0003fc6270 */
[----:B------:R-:W-:Y:S01]  /*44e0*/  @P4 VIADD R4, R4, 0x1 ;  /* 0x0000000104044836 */ /* 0x000fe20000000000 */
[----:B------:R-:W-:-:S04]  /*44f0*/  ISETP.NE.AND P4, PT, R21, RZ, PT ;  /* 0x000000ff1500720c */ /* 0x000fc80003f85270 */
[----:B------:R-:W-:-:S05]  /*4500*/  MOV R7, R4 ;  /* 0x0000000400077202 */ /* 0x000fca0000000f00 */
[----:B------:R-:W-:Y:S01]  /*4510*/  @!P6 IMAD.MOV R7, RZ, RZ, -R7 ;  /* 0x000000ffff07e224 */ /* 0x000fe200078e0a07 */
[----:B--2---:R-:W-:-:S03]  /*4520*/  ISETP.NE.U32.AND P6, PT, R34, 0x1, PT ;  /* 0x000000012200780c */ /* 0x004fc60003fc5070 */
[----:B------:R-:W-:Y:S02]  /*4530*/  @!P4 LOP3.LUT R7, RZ, R21, RZ, 0x33, !PT ;  /* 0x00000015ff07c212 */ /* 0x000fe400078e33ff */
[----:B0-----:R-:W-:Y:S02]  /*4540*/  ISETP.NE.U32.AND P4, PT, R26, 0x1, PT ;  /* 0x000000011a00780c */ /* 0x001fe40003f85070 */
[----:B------:R-:W-:Y:S02]  /*4550*/  ISETP.NE.AND.EX P6, PT, R35, RZ, PT, P6 ;  /* 0x000000ff2300720c */ /* 0x000fe40003fc5360 */
[----:B------:R-:W-:Y:S02]  /*4560*/  ISETP.NE.AND.EX P4, PT, R27, RZ, PT, P4 ;  /* 0x000000ff1b00720c */ /* 0x000fe40003f85340 */
[----:B------:R-:W-:Y:S02]  /*4570*/  SEL R4, R14, RZ, P6 ;  /* 0x000000ff0e047207 */ /* 0x000fe40003000000 */
[----:B-1----:R-:W-:-:S02]  /*4580*/  ISETP.NE.U32.AND P6, PT, R24, 0x1, PT ;  /* 0x000000011800780c */ /* 0x002fc40003fc5070 */
[----:B------:R-:W-:Y:S02]  /*4590*/  IADD3 R11, PT, PT, -R7, RZ, RZ ;  /* 0x000000ff070b7210 */ /* 0x000fe40007ffe1ff */
[----:B------:R-:W-:Y:S01]  /*45a0*/  SEL R12, R15, RZ, P4 ;  /* 0x000000ff0f0c7207 */ /* 0x000fe20002000000 */
[----:B------:R-:W-:Y:S01]  /*45b0*/  IMAD R15, R4, UR36, RZ ;  /* 0x00000024040f7c24 */ /* 0x000fe2000f8e02ff */
[----:B---3--:R-:W-:Y:S01]  /*45c0*/  ISETP.NE.U32.AND P4, PT, R22, 0x1, PT ;  /* 0x000000011600780c */ /* 0x008fe20003f85070 */
[----:B------:R-:W-:Y:S01]  /*45d0*/  IMAD R11, R21, R11, R20 ;  /* 0x0000000b150b7224 */ /* 0x000fe200078e0214 */
[----:B------:R-:W-:Y:S01]  /*45e0*/  ISETP.NE.AND.EX P6, PT, R25, RZ, PT, P6 ;  /* 0x000000ff1900720c */ /* 0x000fe20003fc5360 */
[----:B------:R-:W0:Y:S01]  /*45f0*/  LDC.64 R4, c[0x0][0x388] ;  /* 0x0000e200ff047b82 */ /* 0x000e220000000a00 */
[----:B------:R-:W-:Y:S01]  /*4600*/  ISETP.NE.AND.EX P4, PT, R23, RZ, PT, P4 ;  /* 0x000000ff1700720c */ /* 0x000fe20003f85340 */
[----:B------:R-:W-:Y:S01]  /*4610*/  IMAD R12, R12, UR37, R15 ;  /* 0x000000250c0c7c24 */ /* 0x000fe2000f8e020f */
[----:B------:R-:W-:-:S02]  /*4620*/  SEL R7, R7, RZ, P6 ;  /* 0x000000ff07077207 */ /* 0x000fc40003000000 */
        /* <DEDUP_REMOVED lines=25> */
.L_x_6491:
[----:B------:R-:W-:Y:S05]  /*47c0*/  BSYNC.RECONVERGENT B1 ;  /* 0x0000000000017941 */ /* 0x000fea0003800200 */
.L_x_6490:
        /* <DEDUP_REMOVED lines=8> */
[----:B------:R-:W-:Y:S02]  /*4850*/  HFMA2 R4, -RZ, RZ, 0, 0 ;  /* 0x00000000ff047431 */ /* 0x000fe400000001ff */
[----:B------:R-:W-:Y:S01]  /*4860*/  IMAD R6, R40, UR46, R51 ;  /* 0x0000002e28067c24 */ /* 0x000fe2000f8e0233 */
[----:B------:R-:W-:Y:S02]  /*4870*/  R2UR UR4, R36 ;  /* 0x00000000240472ca */ /* 0x000fe400000e0000 */
[----:B------:R-:W-:Y:S02]  /*4880*/  R2UR UR5, R37 ;  /* 0x00000000250572ca */ /* 0x000fe400000e0000 */
[----:B------:R-:W-:Y:S01]  /*4890*/  IABS R22, R6 ;  /* 0x0000000600167213 */ /* 0x000fe20000000000 */
        /* <DEDUP_REMOVED lines=9> */
[----:B------:R-:W2:Y:S02]  /*4930*/  F2I.FTZ.U32.TRUNC.NTZ R5, R12 ;  /* 0x0000000c00057305 */ /* 0x000ea4000021f000 */
[----:B--2---:R-:W-:-:S04]  /*4940*/  IMAD.MOV R15, RZ, RZ, -R5 ;  /* 0x000000ffff0f7224 */ /* 0x004fc800078e0a05 */
[----:B------:R-:W-:-:S04]  /*4950*/  IMAD R15, R15, R14, RZ ;  /* 0x0000000e0f0f7224 */ /* 0x000fc800078e02ff */
[----:B------:R-:W-:-:S04]  /*4960*/  IMAD.HI.U32 R4, R5, R15, R4 ;  /* 0x0000000f05047227 */ /* 0x000fc800078e0004 */
[----:B------:R-:W-:Y:S01]  /*4970*/  IMAD.MOV.U32 R5, RZ, RZ, R22 ;  /* 0x000000ffff057224 */ /* 0x000fe200078e0016 */
[----:B-1----:R-:W-:-:S03]  /*4980*/  IABS R22, R26 ;  /* 0x0000001a00167213 */ /* 0x002fc60000000000 */
        /* <DEDUP_REMOVED lines=36> */
[----:B------:R-:W2:Y:S03]  /*4bd0*/  LDC.64 R22, c[0x0][0x3a8] ;  /* 0x0000ea00ff167b82 */ /* 0x000ea60000000a00 */
        /* <DEDUP_REMOVED lines=30> */
[----:B0-----:R-:W-:-:S03]  /*4dc0*/  ISETP.NE.U32.AND P6, PT, R34, 0x1, PT ;  /* 0x000000012200780c */ /* 0x001fc60003fc5070 */
[----:B------:R-:W-:Y:S02]  /*4dd0*/  @!P1 LOP3.LUT R7, RZ, R27, RZ, 0x33, !PT ;  /* 0x0000001bff079212 */ /* 0x000fe400078e33ff */
[----:B----4-:R-:W-:Y:S02]  /*4de0*/  ISETP.NE.U32.AND P1, PT, R68, 0x1, PT ;  /* 0x000000014400780c */ /* 0x010fe40003f25070 */
[----:B------:R-:W-:Y:S02]  /*4df0*/  ISETP.NE.AND.EX P6, PT, R35, RZ, PT, P6 ;  /* 0x000000ff2300720c */ /* 0x000fe40003fc5360 */
[----:B------:R-:W-:Y:S02]  /*4e00*/  ISETP.NE.AND.EX P1, PT, R69, RZ, PT, P1 ;  /* 0x000000ff4500720c */ /* 0x000fe40003f25310 */
[----:B------:R-:W-:Y:S02]  /*4e10*/  SEL R4, R14, RZ, P6 ;  /* 0x000000ff0e047207 */ /* 0x000fe40003000000 */
[----:B-1----:R-:W-:-:S02]  /*4e20*/  ISETP.NE.U32.AND P6, PT, R24, 0x1, PT ;  /* 0x000000011800780c */ /* 0x002fc40003fc5070 */
[----:B------:R-:W-:Y:S02]  /*4e30*/  IADD3 R11, PT, PT, -R7, RZ, RZ ;  /* 0x000000ff070b7210 */ /* 0x000fe40007ffe1ff */
        /* <DEDUP_REMOVED lines=34> */
.L_x_6493:
[----:B------:R-:W-:Y:S05]  /*5060*/  BSYNC.RECONVERGENT B1 ;  /* 0x0000000000017941 */ /* 0x000fea0003800200 */
.L_x_6492:
        /* <DEDUP_REMOVED lines=34> */
[----:B------:R-:W-:Y:S02]  /*5290*/  LOP3.LUT R5, R6, R11, RZ, 0x3c, !PT ;  /* 0x0000000b06057212 */ /* 0x000fe400078e3cff */
[----:B--2---:R-:W-:Y:S02]  /*52a0*/  IABS R14, R71 ;  /* 0x00000047000e7213 */ /* 0x004fe40000000000 */
        /* <DEDUP_REMOVED lines=65> */
[----:B------:R-:W-:Y:S02]  /*56c0*/  SEL R12, R27, RZ, P2 ;  /* 0x000000ff1b0c7207 */ /* 0x000fe40001000000 */
[----:B--2---:R-:W-:Y:S01]  /*56d0*/  ISETP.NE.U32.AND P2, PT, R24, 0x1, PT ;  /* 0x000000011800780c */ /* 0x004fe20003f45070 */
[----:B------:R-:W-:Y:S01]  /*56e0*/  IMAD R11, R71, R11, R42 ;  /* 0x0000000b470b7224 */ /* 0x000fe200078e022a */
        /* <DEDUP_REMOVED lines=31> */
.L_x_6495:
[----:B------:R-:W-:Y:S05]  /*58e0*/  BSYNC.RECONVERGENT B1 ;  /* 0x0000000000017941 */ /* 0x000fea0003800200 */
.L_x_6494:
        /* <DEDUP_REMOVED lines=20> */
[----:B0-----:R-:W-:-:S04]  /*5a30*/  IABS R12, R11 ;  /* 0x0000000b000c7213 */ /* 0x001fc80000000000 */
[----:B------:R-:W0:Y:S08]  /*5a40*/  I2F.RP R5, R12 ;  /* 0x0000000c00057306 */ /* 0x000e300000209400 */
[----:B0-----:R-:W0:Y:S02]  /*5a50*/  MUFU.RCP R5, R5 ;  /* 0x0000000500057308 */ /* 0x001e240000001000 */
[----:B0-----:R-:W-:-:S06]  /*5a60*/  IADD3 R6, PT, PT, R5, 0xffffffe, RZ ;  /* 0x0ffffffe05067810 */ /* 0x001fcc0007ffe0ff */
[----:B------:R-:W0:Y:S02]  /*5a70*/  F2I.FTZ.U32.TRUNC.NTZ R3, R6 ;  /* 0x0000000600037305 */ /* 0x000e24000021f000 */
[----:B0-----:R-:W-:-:S04]  /*5a80*/  IMAD.MOV R7, RZ, RZ, -R3 ;  /* 0x000000ffff077224 */ /* 0x001fc800078e0a03 */
[----:B------:R-:W-:-:S04]  /*5a90*/  IMAD R7, R7, R12, RZ ;  /* 0x0000000c07077224 */ /* 0x000fc800078e02ff */
        /* <DEDUP_REMOVED lines=15> */
[----:B------:R-:W0:Y:S04]  /*5b90*/  LDC R5, c[0x0][0x3c0] ;  /* 0x0000f000ff057b82 */ /* 0x000e280000000800 */
        /* <DEDUP_REMOVED lines=10> */
[----:B------:R-:W-:Y:S01]  /*5c40*/  IMAD R11, R15, R14, RZ ;  /* 0x0000000e0f0b7224 */ /* 0x000fe200078e02ff */
        /* <DEDUP_REMOVED lines=40> */
[----:B------:R-:W1:Y:S08]  /*5ed0*/  LDC.64 R2, c[0x0][0x390] ;  /* 0x0000e400ff027b82 */ /* 0x000e700000000a00 */
[----:B------:R-:W3:Y:S03]  /*5ee0*/  LDC.64 R14, c[0x0][0x3a0] ;  /* 0x0000e800ff0e7b82 */ /* 0x000ee60000000a00 */
[----:B------:R-:W-:Y:S01]  /*5ef0*/  @P3 VIADD R11, R11, 0x1 ;  /* 0x000000010b0b3836 */ /* 0x000fe20000000000 */
[----:B------:R-:W-:-:S04]  /*5f00*/  ISETP.NE.AND P3, PT, R5, RZ, PT ;  /* 0x000000ff0500720c */ /* 0x000fc80003f65270 */
[----:B------:R-:W-:Y:S02]  /*5f10*/  @!P6 IADD3 R11, PT, PT, -R11, RZ, RZ ;  /* 0x000000ff0b0be210 */ /* 0x000fe40007ffe1ff */
[----:B-1----:R-:W-:-:S07]  /*5f20*/  ISETP.NE.U32.AND P6, PT, R2, 0x1, PT ;  /* 0x000000010200780c */ /* 0x002fce0003fc5070 */
[----:B------:R-:W-:Y:S02]  /*5f30*/  @!P3 LOP3.LUT R11, RZ, R5, RZ, 0x33, !PT ;  /* 0x00000005ff0bb212 */ /* 0x000fe400078e33ff */
[----:B0-----:R-:W-:Y:S02]  /*5f40*/  ISETP.NE.U32.AND P3, PT, R6, 0x1, PT ;  /* 0x000000010600780c */ /* 0x001fe40003f65070 */
[----:B------:R-:W-:Y:S01]  /*5f50*/  ISETP.NE.AND.EX P6, PT, R3, RZ, PT, P6 ;  /* 0x000000ff0300720c */ /* 0x000fe20003fc5360 */
[----:B------:R-:W-:Y:S01]  /*5f60*/  IMAD.MOV R12, RZ, RZ, -R11 ;  /* 0x000000ffff0c7224 */ /* 0x000fe200078e0a0b */
[----:B------:R-:W-:Y:S02]  /*5f70*/  ISETP.NE.AND.EX P3, PT, R7, RZ, PT, P3 ;  /* 0x000000ff0700720c */ /* 0x000fe40003f65330 */
[----:B------:R-:W-:Y:S01]  /*5f80*/  SEL R2, R34, RZ, P6 ;  /* 0x000000ff22027207 */ /* 0x000fe20003000000 */
[----:B------:R-:W-:Y:S01]  /*5f90*/  IMAD R5, R5, R12, R46 ;  /* 0x0000000c05057224 */ /* 0x000fe200078e022e */
[----:B---3--:R-:W-:-:S02]  /*5fa0*/  ISETP.NE.U32.AND P6, PT, R14, 0x1, PT ;  /* 0x000000010e00780c */ /* 0x008fc40003fc5070 */
        /* <DEDUP_REMOVED lines=33> */
.L_x_6497:
[----:B------:R-:W-:Y:S05]  /*61c0*/  BSYNC.RECONVERGENT B1 ;  /* 0x0000000000017941 */ /* 0x000fea0003800200 */
.L_x_6496:
        /* <DEDUP_REMOVED lines=19> */
[----:B------:R-:W-:Y:S01]  /*6300*/  IMAD.HI.U32 R7, R3, R7, R2 ;  /* 0x0000000703077227 */ /* 0x000fe200078e0002 */
[----:B------:R-:W-:Y:S02]  /*6310*/  MOV R2, R12 ;  /* 0x0000000c00027202 */ /* 0x000fe40000000f00 */
[----:B------:R-:W0:Y:S03]  /*6320*/  LDC R12, c[0x0][0x3c0] ;  /* 0x0000f000ff0c7b82 */ /* 0x000e260000000800 */
[----:B------:R-:W-:Y:S02]  /*6330*/  IMAD.HI.U32 R35, R7, R2, RZ ;  /* 0x0000000207237227 */ /* 0x000fe400078e00ff */
[----:B------:R-:W1:Y:S02]  /*6340*/  I2F.RP R7, R6 ;  /* 0x0000000600077306 */ /* 0x000e640000209400 */
[----:B------:R-:W-:-:S04]  /*6350*/  IMAD.MOV R3, RZ, RZ, -R35 ;  /* 0x000000ffff037224 */ /* 0x000fc800078e0a23 */
[----:B------:R-:W-:-:S05]  /*6360*/  IMAD R2, R5, R3, R2 ;  /* 0x0000000305027224 */ /* 0x000fca00078e0202 */
[----:B------:R-:W-:Y:S01]  /*6370*/  ISETP.GT.U32.AND P6, PT, R5, R2, PT ;  /* 0x000000020500720c */ /* 0x000fe20003fc4070 */
[----:B-1----:R-:W1:-:S12]  /*6380*/  MUFU.RCP R7, R7 ;  /* 0x0000000700077308 */ /* 0x002e580000001000 */
[-C--:B------:R-:W-:Y:S02]  /*6390*/  @!P6 IADD3 R2, PT, PT, R2, -R5.reuse, RZ ;  /* 0x800000050202e210 */ /* 0x080fe40007ffe0ff */
[----:B------:R-:W-:Y:S02]  /*63a0*/  @!P6 IADD3 R35, PT, PT, R35, 0x1, RZ ;  /* 0x000000012323e810 */ /* 0x000fe40007ffe0ff */
[----:B------:R-:W-:Y:S02]  /*63b0*/  ISETP.GE.U32.AND P5, PT, R2, R5, PT ;  /* 0x000000050200720c */ /* 0x000fe40003fa6070 */
[----:B------:R-:W-:Y:S02]  /*63c0*/  LOP3.LUT R2, R11, R4, RZ, 0x3c, !PT ;  /* 0x000000040b027212 */ /* 0x000fe400078e3cff */
[----:B------:R-:W-:Y:S01]  /*63d0*/  ISETP.NE.AND P6, PT, R4, RZ, PT ;  /* 0x000000ff0400720c */ /* 0x000fe20003fc5270 */
[----:B-1----:R-:W-:Y:S01]  /*63e0*/  VIADD R3, R7, 0xffffffe ;  /* 0x0ffffffe07037836 */ /* 0x002fe20000000000 */
[----:B------:R-:W-:-:S05]  /*63f0*/  ISETP.GE.AND P3, PT, R2, RZ, PT ;  /* 0x000000ff0200720c */ /* 0x000fca0003f66270 */
[----:B------:R-:W1:Y:S02]  /*6400*/  F2I.FTZ.U32.TRUNC.NTZ R3, R3 ;  /* 0x0000000300037305 */ /* 0x000e64000021f000 */
[----:B------:R-:W-:-:S06]  /*6410*/  @P5 VIADD R35, R35, 0x1 ;  /* 0x0000000123235836 */ /* 0x000fcc0000000000 */
[----:B------:R-:W-:Y:S02]  /*6420*/  @!P3 IADD3 R35, PT, PT, -R35, RZ, RZ ;  /* 0x000000ff2323b210 */ /* 0x000fe40007ffe1ff */
[----:B------:R-:W-:-:S04]  /*6430*/  @!P6 LOP3.LUT R35, RZ, R4, RZ, 0x33, !PT ;  /* 0x00000004ff23e212 */ /* 0x000fc800078e33ff */
[----:B------:R-:W-:Y:S01]  /*6440*/  IADD3 R2, PT, PT, -R35, RZ, RZ ;  /* 0x000000ff23027210 */ /* 0x000fe20007ffe1ff */
[----:B-1----:R-:W-:-:S04]  /*6450*/  IMAD.MOV R7, RZ, RZ, -R3 ;  /* 0x000000ffff077224 */ /* 0x002fc800078e0a03 */
[----:B------:R-:W-:Y:S02]  /*6460*/  IMAD R5, R4, R2, R11 ;  /* 0x0000000204057224 */ /* 0x000fe400078e020b */
[----:B------:R-:W-:Y:S02]  /*6470*/  IMAD R7, R7, R6, RZ ;  /* 0x0000000607077224 */ /* 0x000fe400078e02ff */
[----:B------:R-:W-:Y:S01]  /*6480*/  IMAD.MOV.U32 R2, RZ, RZ, RZ ;  /* 0x000000ffff027224 */ /* 0x000fe200078e00ff */
[----:B------:R-:W-:-:S03]  /*6490*/  IABS R4, R5 ;  /* 0x0000000500047213 */ /* 0x000fc60000000000 */
[----:B------:R-:W-:Y:S01]  /*64a0*/  IMAD.HI.U32 R2, R3, R7, R2 ;  /* 0x0000000703027227 */ /* 0x000fe200078e0002 */
[----:B------:R-:W-:Y:S02]  /*64b0*/  MOV R3, R4 ;  /* 0x0000000400037202 */ /* 0x000fe40000000f00 */
[----:B0-----:R-:W-:-:S03]  /*64c0*/  IABS R7, R12 ;  /* 0x0000000c00077213 */ /* 0x001fc60000000000 */
[----:B------:R-:W-:Y:S01]  /*64d0*/  IMAD.HI.U32 R2, R2, R3, RZ ;  /* 0x0000000302027227 */ /* 0x000fe200078e00ff */
[----:B------:R-:W0:Y:S03]  /*64e0*/  I2F.RP R15, R7 ;  /* 0x00000007000f7306 */ /* 0x000e260000209400 */
        /* <DEDUP_REMOVED lines=10> */
[----:B------:R-:W-:-:S02]  /*6590*/  ISETP.GE.AND P3, PT, R3, RZ, PT ;  /* 0x000000ff0300720c */ /* 0x000fc40003f66270 */
[----:B------:R-:W0:Y:S05]  /*65a0*/  F2I.FTZ.U32.TRUNC.NTZ R3, R4 ;  /* 0x0000000400037305 */ /* 0x000e2a000021f000 */
[----:B------:R-:W-:-:S05]  /*65b0*/  @P5 VIADD R2, R2, 0x1 ;  /* 0x0000000102025836 */ /* 0x000fca0000000000 */
[----:B------:R-:W-:-:S05]  /*65c0*/  MOV R46, R2 ;  /* 0x00000002002e7202 */ /* 0x000fca0000000f00 */
[----:B------:R-:W-:Y:S01]  /*65d0*/  @!P3 IMAD.MOV R46, RZ, RZ, -R46 ;  /* 0x000000ffff2eb224 */ /* 0x000fe200078e0a2e */
[----:B------:R-:W-:Y:S02]  /*65e0*/  @!P6 LOP3.LUT R46, RZ, R14, RZ, 0x33, !PT ;  /* 0x0000000eff2ee212 */ /* 0x000fe400078e33ff */
[----:B0-----:R-:W-:-:S03]  /*65f0*/  IADD3 R6, PT, PT, RZ, -R3, RZ ;  /* 0x80000003ff067210 */ /* 0x001fc60007ffe0ff */
[----:B------:R-:W-:-:S04]  /*6600*/  IMAD.MOV R2, RZ, RZ, -R46 ;  /* 0x000000ffff027224 */ /* 0x000fc800078e0a2e */
[----:B------:R-:W-:Y:S02]  /*6610*/  IMAD R69, R14, R2, R5 ;  /* 0x000000020e457224 */ /* 0x000fe400078e0205 */
[----:B------:R-:W-:Y:S02]  /*6620*/  HFMA2 R2, -RZ, RZ, 0, 0 ;  /* 0x00000000ff027431 */ /* 0x000fe400000001ff */
[----:B------:R-:W-:Y:S01]  /*6630*/  IMAD R5, R6, R7, RZ ;  /* 0x0000000706057224 */ /* 0x000fe200078e02ff */
[----:B------:R-:W0:Y:S01]  /*6640*/  LDC.64 R14, c[0x0][0x3a8] ;  /* 0x0000ea00ff0e7b82 */ /* 0x000e220000000a00 */
[----:B------:R-:W-:Y:S02]  /*6650*/  IABS R4, R69 ;  /* 0x0000004500047213 */ /* 0x000fe40000000000 */
[----:B------:R-:W-:Y:S01]  /*6660*/  LOP3.LUT R6, R69, R12, RZ, 0x3c, !PT ;  /* 0x0000000c45067212 */ /* 0x000fe200078e3cff */
        /* <DEDUP_REMOVED lines=8> */
[----:B------:R-:W-:Y:S02]  /*66f0*/  ISETP.GE.AND P3, PT, R6, RZ, PT ;  /* 0x000000ff0600720c */ /* 0x000fe40003f66270 */
[----:B------:R-:W-:Y:S02]  /*6700*/  ISETP.GE.U32.AND P5, PT, R4, R7, PT ;  /* 0x000000070400720c */ /* 0x000fe40003fa6070 */
[----:B------:R-:W2:Y:S01]  /*6710*/  LDC.64 R4, c[0x0][0x398] ;  /* 0x0000e600ff047b82 */ /* 0x000ea20000000a00 */
[----:B-1----:R-:W-:-:S04]  /*6720*/  ISETP.NE.U32.AND P6, PT, R2, 0x1, PT ;  /* 0x000000010200780c */ /* 0x002fc80003fc5070 */
[----:B------:R-:W-:-:S03]  /*6730*/  ISETP.NE.AND.EX P6, PT, R3, RZ, PT, P6 ;  /* 0x000000ff0300720c */ /* 0x000fc60003fc5360 */
[----:B------:R-:W1:Y:S01]  /*6740*/  LDC.64 R6, c[0x0][0x3a0] ;  /* 0x0000e800ff067b82 */ /* 0x000e620000000a00 */
[----:B------:R-:W-:Y:S02]  /*6750*/  SEL R35, R35, RZ, P6 ;  /* 0x000000ff23237207 */ /* 0x000fe40003000000 */
[----:B------:R-:W-:Y:S02]  /*6760*/  @P5 IADD3 R42, PT, PT, R42, 0x1, RZ ;  /* 0x000000012a2a5810 */ /* 0x000fe40007ffe0ff */
[----:B------:R-:W-:Y:S01]  /*6770*/  ISETP.NE.AND P5, PT, R12, RZ, PT ;  /* 0x000000ff0c00720c */ /* 0x000fe20003fa5270 */
[----:B------:R-:W-:Y:S01]  /*6780*/  IMAD R35, R35, UR36, RZ ;  /* 0x0000002423237c24 */ /* 0x000fe2000f8e02ff */
[----:B0-----:R-:W-:Y:S01]  /*6790*/  ISETP.NE.U32.AND P6, PT, R14, 0x1, PT ;  /* 0x000000010e00780c */ /* 0x001fe20003fc5070 */
[----:B------:R-:W-:-:S03]  /*67a0*/  @!P3 IMAD.MOV R42, RZ, RZ, -R42 ;  /* 0x000000ffff2ab224 */ /* 0x000fc600078e0a2a */
[----:B------:R-:W-:Y:S02]  /*67b0*/  ISETP.NE.AND.EX P6, PT, R15, RZ, PT, P6 ;  /* 0x000000ff0f00720c */ /* 0x000fe40003fc5360 */
[----:B--2---:R-:W-:-:S05]  /*67c0*/  ISETP.NE.U32.AND P3, PT, R4, 0x1, PT ;  /* 0x000000010400780c */ /* 0x004fca0003f65070 */
[----:B------:R-:W-:Y:S02]  /*67d0*/  @!P5 LOP3.LUT R42, RZ, R12, RZ, 0x33, !PT ;  /* 0x0000000cff2ad212 */ /* 0x000fe400078e33ff */
[----:B------:R-:W-:Y:S02]  /*67e0*/  ISETP.NE.AND.EX P3, PT, R5, RZ, PT, P3 ;  /* 0x000000ff0500720c */ /* 0x000fe40003f65330 */
[----:B------:R-:W-:Y:S02]  /*67f0*/  IADD3 R3, PT, PT, -R42, RZ, RZ ;  /* 0x000000ff2a037210 */ /* 0x000fe40007ffe1ff */
[----:B-1----:R-:W-:Y:S02]  /*6800*/  ISETP.NE.U32.AND P5, PT, R6, 0x1, PT ;  /* 0x000000010600780c */ /* 0x002fe40003fa5070 */
[----:B------:R-:W-:Y:S01]  /*6810*/  SEL R4, R46, RZ, P3 ;  /* 0x000000ff2e047207 */ /* 0x000fe20001800000 */
[----:B------:R-:W-:Y:S01]  /*6820*/  IMAD R12, R12, R3, R69 ;  /* 0x000000030c0c7224 */ /* 0x000fe200078e0245 */
[----:B------:R-:W-:Y:S01]  /*6830*/  ISETP.NE.AND.EX P5, PT, R7, RZ, PT, P5 ;  /* 0x000000ff0700720c */ /* 0x000fe20003fa5350 */
[----:B------:R-:W0:Y:S02]  /*6840*/  LDC.64 R2, c[0x0][0x388] ;  /* 0x0000e200ff027b82 */ /* 0x000e240000000a00 */
[----:B------:R-:W-:Y:S01]  /*6850*/  IMAD R35, R4, UR37, R35 ;  /* 0x0000002504237c24 */ /* 0x000fe2000f8e0223 */
        /* <DEDUP_REMOVED lines=26> */
.L_x_6499:
[----:B------:R-:W-:Y:S05]  /*6a00*/  BSYNC.RECONVERGENT B1 ;  /* 0x0000000000017941 */ /* 0x000fea0003800200 */
.L_x_6498:
[----:B------:R-:W-:Y:S01]  /*6a10*/  BSSY.RECONVERGENT B1, `(.L_x_6500) ;  /* 0x0000083000017945 */ /* 0x000fe20003800200 */
[----:B------:R-:W-:Y:S01]  /*6a20*/  MOV R48, 0xff800000 ;  /* 0xff80000000307802 */ /* 0x000fe20000000f00 */
[----:B------:R-:W-:Y:S02]  /*6a30*/  IMAD.MOV.U32 R46, RZ, RZ, -0x800000 ;  /* 0xff800000ff2e7424 */ /* 0x000fe400078e00ff */
        /* <DEDUP_REMOVED lines=36> */
[----:B------:R-:W-:-:S06]  /*6c80*/  @P3 IADD3 R12, PT, PT, R12, 0x1, RZ ;  /* 0x000000010c0c3810 */ /* 0x000fcc0007ffe0ff */
[----:B------:R-:W-:Y:S01]  /*6c90*/  @!P5 IMAD.MOV R12, RZ, RZ, -R12 ;  /* 0x000000ffff0cd224 */ /* 0x000fe200078e0a0c */
[----:B------:R-:W-:-:S05]  /*6ca0*/  @!P4 LOP3.LUT R12, RZ, R4, RZ, 0x33, !PT ;  /* 0x00000004ff0cc212 */ /* 0x000fca00078e33ff */
[----:B------:R-:W-:Y:S01]  /*6cb0*/  IMAD.MOV R2, RZ, RZ, -R12 ;  /* 0x000000ffff027224 */ /* 0x000fe200078e0a0c */
[----:B0-----:R-:W-:-:S03]  /*6cc0*/  IADD3 R7, PT, PT, RZ, -R3, RZ ;  /* 0x80000003ff077210 */ /* 0x001fc60007ffe0ff */
[----:B------:R-:W-:Y:S01]  /*6cd0*/  IMAD R5, R4, R2, R11 ;  /* 0x0000000204057224 */ /* 0x000fe200078e020b */
[----:B------:R-:W-:Y:S01]  /*6ce0*/  MOV R2, RZ ;  /* 0x000000ff00027202 */ /* 0x000fe20000000f00 */
        /* <DEDUP_REMOVED lines=12> */
[----:B------:R-:W-:Y:S02]  /*6db0*/  IADD3 R6, PT, PT, R44, 0xffffffe, RZ ;  /* 0x0ffffffe2c067810 */ /* 0x000fe40007ffe0ff */
[----:B------:R-:W-:-:S02]  /*6dc0*/  ISETP.GE.AND P5, PT, R3, RZ, PT ;  /* 0x000000ff0300720c */ /* 0x000fc40003fa6270 */
[----:B------:R0:W1:Y:S05]  /*6dd0*/  F2I.FTZ.U32.TRUNC.NTZ R7, R6 ;  /* 0x0000000600077305 */ /* 0x00006a000021f000 */
[----:B------:R-:W-:Y:S01]  /*6de0*/  @P3 IADD3 R2, PT, PT, R2, 0x1, RZ ;  /* 0x0000000102023810 */ /* 0x000fe20007ffe0ff */
[----:B0-----:R-:W-:-:S04]  /*6df0*/  HFMA2 R6, -RZ, RZ, 0, 0 ;  /* 0x00000000ff067431 */ /* 0x001fc800000001ff */
[----:B------:R-:W-:-:S05]  /*6e00*/  IMAD.MOV.U32 R46, RZ, RZ, R2 ;  /* 0x000000ffff2e7224 */ /* 0x000fca00078e0002 */
[----:B------:R-:W-:Y:S02]  /*6e10*/  @!P5 IADD3 R46, PT, PT, -R46, RZ, RZ ;  /* 0x000000ff2e2ed210 */ /* 0x000fe40007ffe1ff */
[----:B------:R-:W-:-:S05]  /*6e20*/  @!P4 LOP3.LUT R46, RZ, R14, RZ, 0x33, !PT ;  /* 0x0000000eff2ec212 */ /* 0x000fca00078e33ff */
[----:B------:R-:W-:-:S04]  /*6e30*/  IMAD.MOV R2, RZ, RZ, -R46 ;  /* 0x000000ffff027224 */ /* 0x000fc800078e0a2e */
[----:B------:R-:W-:Y:S02]  /*6e40*/  IMAD R15, R14, R2, R5 ;  /* 0x000000020e0f7224 */ /* 0x000fe400078e0205 */
[----:B------:R-:W0:Y:S01]  /*6e50*/  LDC.64 R4, c[0x0][0x398] ;  /* 0x0000e600ff047b82 */ /* 0x000e220000000a00 */
[----:B-1----:R-:W-:-:S04]  /*6e60*/  IMAD.MOV R14, RZ, RZ, -R7 ;  /* 0x000000ffff0e7224 */ /* 0x002fc800078e0a07 */
[----:B------:R-:W-:-:S03]  /*6e70*/  IMAD R71, R14, R69, RZ ;  /* 0x000000450e477224 */ /* 0x000fc600078e02ff */
[----:B------:R-:W1:Y:S01]  /*6e80*/  LDC.64 R2, c[0x0][0x390] ;  /* 0x0000e400ff027b82 */ /* 0x000e620000000a00 */
[----:B------:R-:W-:Y:S01]  /*6e90*/  IMAD.HI.U32 R71, R7, R71, R6 ;  /* 0x0000004707477227 */ /* 0x000fe200078e0006 */
[----:B0-----:R-:W-:Y:S02]  /*6ea0*/  ISETP.NE.U32.AND P3, PT, R4, 0x1, PT ;  /* 0x000000010400780c */ /* 0x001fe40003f65070 */
[----:B------:R-:W-:Y:S02]  /*6eb0*/  IABS R4, R15 ;  /* 0x0000000f00047213 */ /* 0x000fe40000000000 */
[----:B------:R-:W-:Y:S02]  /*6ec0*/  ISETP.NE.AND.EX P3, PT, R5, RZ, PT, P3 ;  /* 0x000000ff0500720c */ /* 0x000fe40003f65330 */
[----:B-1----:R-:W-:Y:S01]  /*6ed0*/  ISETP.NE.U32.AND P4, PT, R2, 0x1, PT ;  /* 0x000000010200780c */ /* 0x002fe20003f85070 */
[----:B------:R-:W-:Y:S01]  /*6ee0*/  IMAD.HI.U32 R2, R71, R4, RZ ;  /* 0x0000000447027227 */ /* 0x000fe200078e00ff */
[----:B------:R-:W-:-:S02]  /*6ef0*/  SEL R5, R46, RZ, P3 ;  /* 0x000000ff2e057207 */ /* 0x000fc40001800000 */
[----:B------:R-:W-:Y:S01]  /*6f00*/  ISETP.NE.AND.EX P4, PT, R3, RZ, PT, P4 ;  /* 0x000000ff0300720c */ /* 0x000fe20003f85340 */
[----:B------:R-:W-:-:S03]  /*6f10*/  IMAD.MOV R7, RZ, RZ, -R2 ;  /* 0x000000ffff077224 */ /* 0x000fc600078e0a02 */
[----:B------:R-:W-:Y:S01]  /*6f20*/  SEL R12, R12, RZ, P4 ;  /* 0x000000ff0c0c7207 */ /* 0x000fe20002000000 */
[C---:B------:R-:W-:Y:S02]  /*6f30*/  IMAD R4, R69.reuse, R7, R4 ;  /* 0x0000000745047224 */ /* 0x040fe400078e0204 */
[----:B------:R-:W0:Y:S02]  /*6f40*/  LDC.64 R6, c[0x0][0x3a0] ;  /* 0x0000e800ff067b82 */ /* 0x000e240000000a00 */
[----:B------:R-:W-:Y:S01]  /*6f50*/  IMAD R12, R12, UR36, RZ ;  /* 0x000000240c0c7c24 */ /* 0x000fe2000f8e02ff */
[----:B------:R-:W-:-:S03]  /*6f60*/  ISETP.GT.U32.AND P6, PT, R69, R4, PT ;  /* 0x000000044500720c */ /* 0x000fc60003fc4070 */
[----:B------:R-:W-:-:S10]  /*6f70*/  IMAD R5, R5, UR37, R12 ;  /* 0x0000002505057c24 */ /* 0x000fd4000f8e020c */
[----:B------:R-:W-:Y:S01]  /*6f80*/  @!P6 IADD3 R4, PT, PT, R4, -R69, RZ ;  /* 0x800000450404e210 */ /* 0x000fe20007ffe0ff */
[----:B------:R-:W-:-:S03]  /*6f90*/  @!P6 VIADD R2, R2, 0x1 ;  /* 0x000000010202e836 */ /* 0x000fc60000000000 */
[----:B------:R-:W-:Y:S02]  /*6fa0*/  ISETP.GE.U32.AND P5, PT, R4, R69, PT ;  /* 0x000000450400720c */ /* 0x000fe40003fa6070 */
[----:B------:R-:W-:-:S04]  /*6fb0*/  LOP3.LUT R4, R15, R50, RZ, 0x3c, !PT ;  /* 0x000000320f047212 */ /* 0x000fc800078e3cff */
[----:B------:R-:W-:-:S07]  /*6fc0*/  ISETP.GE.AND P6, PT, R4, RZ, PT ;  /* 0x000000ff0400720c */ /* 0x000fce0003fc6270 */
[----:B------:R-:W-:Y:S02]  /*6fd0*/  @P5 IADD3 R2, PT, PT, R2, 0x1, RZ ;  /* 0x0000000102025810 */ /* 0x000fe40007ffe0ff */
[----:B------:R-:W-:-:S03]  /*6fe0*/  ISETP.NE.AND P5, PT, R50, RZ, PT ;  /* 0x000000ff3200720c */ /* 0x000fc60003fa5270 */
[----:B------:R-:W-:Y:S02]  /*6ff0*/  IMAD.MOV.U32 R4, RZ, RZ, R2 ;  /* 0x000000ffff047224 */ /* 0x000fe400078e0002 */
[----:B------:R-:W1:Y:S03]  /*7000*/  LDC.64 R2, c[0x0][0x388] ;  /* 0x0000e200ff027b82 */ /* 0x000e660000000a00 */
[----:B------:R-:W-:-:S05]  /*7010*/  @!P6 IADD3 R4, PT, PT, -R4, RZ, RZ ;  /* 0x000000ff0404e210 */ /* 0x000fca0007ffe1ff */
[----:B------:R-:W-:Y:S02]  /*7020*/  @!P5 LOP3.LUT R4, RZ, R50, RZ, 0x33, !PT ;  /* 0x00000032ff04d212 */ /* 0x000fe400078e33ff */
[----:B0-----:R-:W-:-:S03]  /*7030*/  ISETP.NE.U32.AND P5, PT, R6, 0x1, PT ;  /* 0x000000010600780c */ /* 0x001fc60003fa5070 */
[----:B------:R-:W-:Y:S01]  /*7040*/  IMAD.MOV R44, RZ, RZ, -R4 ;  /* 0x000000ffff2c7224 */ /* 0x000fe200078e0a04 */
        /* <DEDUP_REMOVED lines=8> */
[----:B------:R-:W-:-:S05]  /*70d0*/  IMAD R5, R44, UR39, R5 ;  /* 0x000000272c057c24 */ /* 0x000fca000f8e0205 */
[----:B------:R-:W-:-:S04]  /*70e0*/  LEA.HI R5, R5, R5, RZ, 0x1 ;  /* 0x0000000505057211 */ /* 0x000fc800078f08ff */
[----:B------:R-:W-:-:S05]  /*70f0*/  SHF.R.S32.HI R5, RZ, 0x1, R5 ;  /* 0x00000001ff057819 */ /* 0x000fca0000011405 */
[----:B-1----:R-:W-:Y:S02]  /*7100*/  IMAD.WIDE R2, R5, 0x2, R2 ;  /* 0x0000000205027825 */ /* 0x002fe400078e0202 */
        /* <DEDUP_REMOVED lines=19> */
.L_x_6501:
[----:B------:R-:W-:Y:S05]  /*7240*/  BSYNC.RECONVERGENT B1 ;  /* 0x0000000000017941 */ /* 0x000fea0003800200 */
.L_x_6500:
[----:B------:R-:W-:Y:S01]  /*7250*/  BSSY.RECONVERGENT B1, `(.L_x_6502) ;  /* 0x0000082000017945 */ /* 0x000fe20003800200 */
[----:B------:R-:W-:Y:S01]  /*7260*/  IMAD.MOV.U32 R52, RZ, RZ, -0x800000 ;  /* 0xff800000ff347424 */ /* 0x000fe200078e00ff */
[----:B------:R-:W-:Y:S02]  /*7270*/  MOV R50, 0xff800000 ;  /* 0xff80000000327802 */ /* 0x000fe40000000f00 */
[----:B------:R-:W-:Y:S05]  /*7280*/  @P1 BRA `(.L_x_6503) ;  /* 0x0000000400f81947 */ /* 0x000fea0003800000 */
[----:B------:R-:W0:Y:S01]  /*7290*/  LDC R4, c[0x0][0x3b8] ;  /* 0x0000ee00ff047b82 */ /* 0x000e220000000800 */
[----:B------:R-:W-:Y:S01]  /*72a0*/  IMAD R11, R40, UR46, R41 ;  /* 0x0000002e280b7c24 */ /* 0x000fe2000f8e0229 */
[----:B------:R-:W-:Y:S02]  /*72b0*/  R2UR UR4, R36 ;  /* 0x00000000240472ca */ /* 0x000fe400000e0000 */
[----:B------:R-:W-:-:S04]  /*72c0*/  R2UR UR5, R37 ;  /* 0x00000000250572ca */ /* 0x000fc800000e0000 */
[----:B------:R-:W1:Y:S08]  /*72d0*/  LDC R34, c[0x0][0x3bc] ;  /* 0x0000ef00ff227b82 */ /* 0x000e700000000800 */
[----:B------:R-:W2:Y:S01]  /*72e0*/  LDC R15, c[0x0][0x3c0] ;  /* 0x0000f000ff0f7b82 */ /* 0x000ea20000000800 */
[----:B0-----:R-:W-:-:S04]  /*72f0*/  IABS R5, R4 ;  /* 0x0000000400057213 */ /* 0x001fc80000000000 */
[----:B------:R-:W0:Y:S01]  /*7300*/  I2F.RP R6, R5 ;  /* 0x0000000500067306 */ /* 0x000e220000209400 */
[----:B-1----:R-:W-:Y:S02]  /*7310*/  IABS R14, R34 ;  /* 0x00000022000e7213 */ /* 0x002fe40000000000 */
[----:B--2---:R-:W-:-:S05]  /*7320*/  IABS R50, R15 ;  /* 0x0000000f00327213 */ /* 0x004fca0000000000 */
[----:B0-----:R-:W0:Y:S08]  /*7330*/  MUFU.RCP R6, R6 ;  /* 0x0000000600067308 */ /* 0x001e300000001000 */
[----:B------:R-:W-:Y:S01]  /*7340*/  I2F.RP R54, R50 ;  /* 0x0000003200367306 */ /* 0x000fe20000209400 */
[----:B0-----:R-:W-:-:S07]  /*7350*/  VIADD R2, R6, 0xffffffe ;  /* 0x0ffffffe06027836 */ /* 0x001fce0000000000 */
[----:B------:R-:W0:Y:S08]  /*7360*/  I2F.RP R6, R14 ;  /* 0x0000000e00067306 */ /* 0x000e300000209400 */
[----:B------:R1:W2:Y:S08]  /*7370*/  F2I.FTZ.U32.TRUNC.NTZ R3, R2 ;  /* 0x0000000200037305 */ /* 0x0002b0000021f000 */
[----:B0-----:R-:W0:Y:S01]  /*7380*/  MUFU.RCP R6, R6 ;  /* 0x0000000600067308 */ /* 0x001e220000001000 */
[----:B-1----:R-:W-:Y:S01]  /*7390*/  IMAD.MOV.U32 R2, RZ, RZ, RZ ;  /* 0x000000ffff027224 */ /* 0x002fe200078e00ff */
[----:B--2---:R-:W-:-:S06]  /*73a0*/  IADD3 R12, PT, PT, RZ, -R3, RZ ;  /* 0x80000003ff0c7210 */ /* 0x004fcc0007ffe0ff */
[----:B------:R-:W-:Y:S01]  /*73b0*/  MUFU.RCP R54, R54 ;  /* 0x0000003600367308 */ /* 0x000fe20000001000 */
[----:B------:R-:W-:-:S04]  /*73c0*/  IMAD R7, R12, R5, RZ ;  /* 0x000000050c077224 */ /* 0x000fc800078e02ff */
        /* <DEDUP_REMOVED lines=12> */
[----:B------:R-:W-:Y:S02]  /*7490*/  HFMA2 R2, -RZ, RZ, 0, 0 ;  /* 0x00000000ff027431 */ /* 0x000fe400000001ff */
[----:B0-----:R-:W-:-:S04]  /*74a0*/  IMAD.MOV R5, RZ, RZ, -R3 ;  /* 0x000000ffff057224 */ /* 0x001fc800078e0a03 */
[----:B------:R-:W-:-:S04]  /*74b0*/  IMAD R5, R5, R14, RZ ;  /* 0x0000000e05057224 */ /* 0x000fc800078e02ff */
[----:B------:R-:W-:Y:S01]  /*74c0*/  IMAD.HI.U32 R6, R3, R5, R2 ;  /* 0x0000000503067227 */ /* 0x000fe200078e0002 */
[----:B------:R-:W-:Y:S02]  /*74d0*/  LOP3.LUT R2, R11, R4, RZ, 0x3c, !PT ;  /* 0x000000040b027212 */ /* 0x000fe400078e3cff */
[----:B------:R-:W-:Y:S02]  /*74e0*/  @P1 IADD3 R12, PT, PT, R12, 0x1, RZ ;  /* 0x000000010c0c1810 */ /* 0x000fe40007ffe0ff */
[----:B------:R-:W-:-:S13]  /*74f0*/  ISETP.GE.AND P4, PT, R2, RZ, PT ;  /* 0x000000ff0200720c */ /* 0x000fda0003f86270 */
[----:B------:R-:W-:Y:S01]  /*7500*/  @!P4 IMAD.MOV R12, RZ, RZ, -R12 ;  /* 0x000000ffff0cc224 */ /* 0x000fe200078e0a0c */
[----:B------:R-:W-:-:S04]  /*7510*/  @!P3 LOP3.LUT R12, RZ, R4, RZ, 0x33, !PT ;  /* 0x00000004ff0cb212 */ /* 0x000fc800078e33ff */
[----:B------:R-:W-:-:S05]  /*7520*/  IADD3 R2, PT, PT, -R12, RZ, RZ ;  /* 0x000000ff0c027210 */ /* 0x000fca0007ffe1ff */
[----:B------:R-:W-:-:S05]  /*7530*/  IMAD R5, R4, R2, R11 ;  /* 0x0000000204057224 */ /* 0x000fca00078e020b */
[----:B------:R-:W-:-:S05]  /*7540*/  IABS R3, R5 ;  /* 0x0000000500037213 */ /* 0x000fca0000000000 */
[----:B------:R-:W-:Y:S01]  /*7550*/  IMAD.HI.U32 R2, R6, R3, RZ ;  /* 0x0000000306027227 */ /* 0x000fe200078e00ff */
[----:B------:R-:W-:-:S03]  /*7560*/  IADD3 R6, PT, PT, R54, 0xffffffe, RZ ;  /* 0x0ffffffe36067810 */ /* 0x000fc60007ffe0ff */
[----:B------:R-:W-:Y:S01]  /*7570*/  IMAD.MOV R4, RZ, RZ, -R2 ;  /* 0x000000ffff047224 */ /* 0x000fe200078e0a02 */
[----:B------:R0:W1:Y:S03]  /*7580*/  F2I.FTZ.U32.TRUNC.NTZ R7, R6 ;  /* 0x0000000600077305 */ /* 0x000066000021f000 */
[----:B------:R-:W-:-:S05]  /*7590*/  IMAD R3, R14, R4, R3 ;  /* 0x000000040e037224 */ /* 0x000fca00078e0203 */
[----:B------:R-:W-:Y:S02]  /*75a0*/  ISETP.GT.U32.AND P3, PT, R14, R3, PT ;  /* 0x000000030e00720c */ /* 0x000fe40003f64070 */
[----:B0-----:R-:W-:Y:S01]  /*75b0*/  MOV R6, RZ ;  /* 0x000000ff00067202 */ /* 0x001fe20000000f00 */
[----:B-1----:R-:W-:-:S10]  /*75c0*/  IMAD.MOV R69, RZ, RZ, -R7 ;  /* 0x000000ffff457224 */ /* 0x002fd400078e0a07 */
[-C--:B------:R-:W-:Y:S01]  /*75d0*/  @!P3 IADD3 R3, PT, PT, R3, -R14.reuse, RZ ;  /* 0x8000000e0303b210 */ /* 0x080fe20007ffe0ff */
[----:B------:R-:W-:Y:S01]  /*75e0*/  @!P3 VIADD R2, R2, 0x1 ;  /* 0x000000010202b836 */ /* 0x000fe20000000000 */
[----:B------:R-:W-:Y:S02]  /*75f0*/  ISETP.NE.AND P3, PT, R34, RZ, PT ;  /* 0x000000ff2200720c */ /* 0x000fe40003f65270 */
[----:B------:R-:W-:Y:S02]  /*7600*/  ISETP.GE.U32.AND P1, PT, R3, R14, PT ;  /* 0x0000000e0300720c */ /* 0x000fe40003f26070 */
[----:B------:R-:W-:-:S04]  /*7610*/  LOP3.LUT R3, R5, R34, RZ, 0x3c, !PT ;  /* 0x0000002205037212 */ /* 0x000fc800078e3cff */
[----:B------:R-:W-:-:S07]  /*7620*/  ISETP.GE.AND P4, PT, R3, RZ, PT ;  /* 0x000000ff0300720c */ /* 0x000fce0003f86270 */
[----:B------:R-:W-:-:S05]  /*7630*/  @P1 IADD3 R2, PT, PT, R2, 0x1, RZ ;  /* 0x0000000102021810 */ /* 0x000fca0007ffe0ff */
[----:B------:R-:W-:-:S05]  /*7640*/  IMAD.MOV.U32 R14, RZ, RZ, R2 ;  /* 0x000000ffff0e7224 */ /* 0x000fca00078e0002 */
[----:B------:R-:W-:Y:S02]  /*7650*/  @!P4 IADD3 R14, PT, PT, -R14, RZ, RZ ;  /* 0x000000ff0e0ec210 */ /* 0x000fe40007ffe1ff */
[----:B------:R-:W-:-:S05]  /*7660*/  @!P3 LOP3.LUT R14, RZ, R34, RZ, 0x33, !PT ;  /* 0x00000022ff0eb212 */ /* 0x000fca00078e33ff */
[----:B------:R-:W-:-:S04]  /*7670*/  IMAD.MOV R2, RZ, RZ, -R14 ;  /* 0x000000ffff027224 */ /* 0x000fc800078e0a0e */
        /* <DEDUP_REMOVED lines=20> */
[----:B------:R-:W-:Y:S02]  /*77c0*/  LOP3.LUT R3, R34, R15, RZ, 0x3c, !PT ;  /* 0x0000000f22037212 */ /* 0x000fe400078e3cff */
[----:B0-----:R-:W-:Y:S02]  /*77d0*/  ISETP.NE.U32.AND P3, PT, R4, 0x1, PT ;  /* 0x000000010400780c */ /* 0x001fe40003f65070 */
[----:B------:R-:W-:-:S02]  /*77e0*/  ISETP.GE.AND P4, PT, R3, RZ, PT ;  /* 0x000000ff0300720c */ /* 0x000fc40003f86270 */
[----:B------:R-:W-:-:S05]  /*77f0*/  ISETP.NE.AND.EX P3, PT, R5, RZ, PT, P3 ;  /* 0x000000ff0500720c */ /* 0x000fca0003f65330 */
[----:B------:R-:W-:-:S05]  /*7800*/  @P5 IADD3 R2, PT, PT, R2, 0x1, RZ ;  /* 0x0000000102025810 */ /* 0x000fca0007ffe0ff */
[----:B------:R-:W-:Y:S02]  /*7810*/  IMAD.MOV.U32 R6, RZ, RZ, R2 ;  /* 0x000000ffff067224 */ /* 0x000fe400078e0002 */
[----:B------:R-:W0:Y:S03]  /*7820*/  LDC.64 R2, c[0x0][0x3a0] ;  /* 0x0000e800ff027b82 */ /* 0x000e260000000a00 */
[----:B------:R-:W-:Y:S02]  /*7830*/  @!P4 IADD3 R6, PT, PT, -R6, RZ, RZ ;  /* 0x000000ff0606c210 */ /* 0x000fe40007ffe1ff */
[----:B------:R-:W-:-:S05]  /*7840*/  @!P6 LOP3.LUT R6, RZ, R15, RZ, 0x33, !PT ;  /* 0x0000000fff06e212 */ /* 0x000fca00078e33ff */
[----:B------:R-:W-:-:S04]  /*7850*/  IMAD.MOV R7, RZ, RZ, -R6 ;  /* 0x000000ffff077224 */ /* 0x000fc800078e0a06 */
[----:B------:R-:W-:Y:S02]  /*7860*/  IMAD R7, R15, R7, R34 ;  /* 0x000000070f077224 */ /* 0x000fe400078e0222 */
[----:B------:R-:W-:-:S03]  /*7870*/  IMAD R15, R12, UR36, RZ ;  /* 0x000000240c0f7c24 */ /* 0x000fc6000f8e02ff */
[----:B------:R-:W-:Y:S02]  /*7880*/  SEL R7, R7, RZ, P3 ;  /* 0x000000ff07077207 */ /* 0x000fe40001800000 */
[----:B0-----:R-:W-:Y:S02]  /*7890*/  ISETP.NE.U32.AND P4, PT, R2, 0x1, PT ;  /* 0x000000010200780c */ /* 0x001fe40003f85070 */
[----:B------:R-:W-:Y:S02]  /*78a0*/  SEL R2, R14, RZ, P1 ;  /* 0x000000ff0e027207 */ /* 0x000fe40000800000 */
        /* <DEDUP_REMOVED lines=28> */
.L_x_6503:
[----:B------:R-:W-:Y:S05]  /*7a70*/  BSYNC.RECONVERGENT B1 ;  /* 0x0000000000017941 */ /* 0x000fea0003800200 */
.L_x_6502:
[----:B------:R-:W-:Y:S04]  /*7a80*/  BSSY.RECONVERGENT B1, `(.L_x_6504) ;  /* 0x0000080000017945 */ /* 0x000fe80003800200 */
        /* <DEDUP_REMOVED lines=127> */
.L_x_6505:
[----:B------:R-:W-:Y:S05]  /*8280*/  BSYNC.RECONVERGENT B1 ;  /* 0x0000000000017941 */ /* 0x000fea0003800200 */
.L_x_6504:
        /* <DEDUP_REMOVED lines=50> */
[----:B------:R-:W-:Y:S01]  /*85b0*/  FFMA.SAT R19, R64, R11, 0.5 ;  /* 0x3f00000040137423 */ /* 0x000fe2000000200b */
[----:B------:R-:W-:-:S02]  /*85c0*/  IMAD.SHL.U32 R9, R9, 0x800000, RZ ;  /* 0x0080000009097824 */ /* 0x000fc400078e00ff */
[----:B------:R-:W-:Y:S01]  /*85d0*/  FFMA R3, R70, 1.4426950216293334961, -R3 ;  /* 0x3fb8aa3b46037823 */ /* 0x000fe20000000803 */
[----:B------:R-:W-:Y:S01]  /*85e0*/  FFMA R5, R72, 1.4426950216293334961, -R5 ;  /* 0x3fb8aa3b48057823 */ /* 0x000fe20000000805 */
[-C--:B------:R-:W-:Y:S01]  /*85f0*/  FFMA.SAT R21, R60, R11.reuse, 0.5 ;  /* 0x3f0000003c157423 */ /* 0x080fe2000000200b */
[-C--:B------:R-:W-:Y:S01]  /*8600*/  FFMA.SAT R23, R58, R11.reuse, 0.5 ;  /* 0x3f0000003a177423 */ /* 0x080fe2000000200b */
[----:B------:R-:W-:Y:S01]  /*8610*/  FFMA R70, R70, 1.925963033500011079e-08, R3 ;  /* 0x32a5706046467823 */ /* 0x000fe20000000003 */
[----:B------:R-:W-:Y:S01]  /*8620*/  FFMA R72, R72, 1.925963033500011079e-08, R5 ;  /* 0x32a5706048487823 */ /* 0x000fe20000000005 */
[-C--:B------:R-:W-:Y:S01]  /*8630*/  FFMA.SAT R3, R66, R11.reuse, 0.5 ;  /* 0x3f00000042037423 */ /* 0x080fe2000000200b */
[-C--:B------:R-:W-:Y:S01]  /*8640*/  FFMA.SAT R5, R68, R11.reuse, 0.5 ;  /* 0x3f00000044057423 */ /* 0x080fe2000000200b */
[----:B------:R-:W-:Y:S02]  /*8650*/  FFMA.SAT R69, R44, R11, 0.5 ;  /* 0x3f0000002c457423 */ /* 0x000fe4000000200b */
[-C--:B------:R-:W-:Y:S01]  /*8660*/  FFMA.RM R17, R3, R12.reuse, 12582913 ;  /* 0x4b40000103117423 */ /* 0x080fe2000000400c */
[----:B------:R-:W-:Y:S01]  /*8670*/  FFMA.RM R3, R5, R12, 12582913 ;  /* 0x4b40000105037423 */ /* 0x000fe2000000400c */
[----:B------:R-:W0:Y:S02]  /*8680*/  MUFU.EX2 R70, R70 ;  /* 0x0000004600467308 */ /* 0x000e240000000800 */
[----:B------:R-:W-:Y:S01]  /*8690*/  FADD R5, R17, -12583039 ;  /* 0xcb40007f11057421 */ /* 0x000fe20000000000 */
[----:B------:R-:W-:Y:S01]  /*86a0*/  FADD R7, R3, -12583039 ;  /* 0xcb40007f03077421 */ /* 0x000fe20000000000 */
[----:B------:R-:W-:-:S02]  /*86b0*/  IMAD.SHL.U32 R17, R17, 0x800000, RZ ;  /* 0x0080000011117824 */ /* 0x000fc400078e00ff */
[----:B------:R-:W-:Y:S01]  /*86c0*/  FFMA R5, R66, 1.4426950216293334961, -R5 ;  /* 0x3fb8aa3b42057823 */ /* 0x000fe20000000805 */
[----:B------:R-:W-:-:S03]  /*86d0*/  FFMA R7, R68, 1.4426950216293334961, -R7 ;  /* 0x3fb8aa3b44077823 */ /* 0x000fc60000000807 */
[----:B------:R-:W-:Y:S01]  /*86e0*/  FFMA R66, R66, 1.925963033500011079e-08, R5 ;  /* 0x32a5706042427823 */ /* 0x000fe20000000005 */
[----:B------:R-:W-:Y:S01]  /*86f0*/  FFMA R68, R68, 1.925963033500011079e-08, R7 ;  /* 0x32a5706044447823 */ /* 0x000fe20000000007 */
[----:B------:R-:W-:-:S04]  /*8700*/  FFMA.SAT R7, R62, R11, 0.5 ;  /* 0x3f0000003e077423 */ /* 0x000fc8000000200b */
[----:B------:R-:W-:Y:S01]  /*8710*/  FFMA.RM R7, R7, R12, 12582913 ;  /* 0x4b40000107077423 */ /* 0x000fe2000000400c */
[----:B0-----:R-:W-:Y:S01]  /*8720*/  FMUL R33, R9, R70 ;  /* 0x0000004609217220 */ /* 0x001fe20000400000 */
[----:B------:R-:W-:Y:S01]  /*8730*/  FFMA.SAT R9, R32, R11, 0.5 ;  /* 0x3f00000020097423 */ /* 0x000fe2000000200b */
[----:B------:R-:W0:Y:S01]  /*8740*/  MUFU.EX2 R66, R66 ;  /* 0x0000004200427308 */ /* 0x000e220000000800 */
[C---:B------:R-:W-:Y:S01]  /*8750*/  FADD R5, R7.reuse, -12583039 ;  /* 0xcb40007f07057421 */ /* 0x040fe20000000000 */
[----:B------:R-:W-:Y:S02]  /*8760*/  IMAD.SHL.U32 R7, R7, 0x800000, RZ ;  /* 0x0080000007077824 */ /* 0x000fe400078e00ff */
[-C--:B------:R-:W-:Y:S01]  /*8770*/  FFMA.RM R9, R9, R12.reuse, 12582913 ;  /* 0x4b40000109097423 */ /* 0x080fe2000000400c */
[----:B------:R-:W-:Y:S01]  /*8780*/  FFMA R15, R62, 1.4426950216293334961, -R5 ;  /* 0x3fb8aa3b3e0f7823 */ /* 0x000fe20000000805 */
[----:B------:R-:W-:Y:S02]  /*8790*/  FFMA.RM R5, R19, R12, 12582913 ;  /* 0x4b40000113057423 */ /* 0x000fe4000000400c */
[C---:B------:R-:W-:Y:S01]  /*87a0*/  FADD R19, R9.reuse, -12583039 ;  /* 0xcb40007f09137421 */ /* 0x040fe20000000000 */
[----:B------:R-:W-:-:S02]  /*87b0*/  IMAD.SHL.U32 R9, R9, 0x800000, RZ ;  /* 0x0080000009097824 */ /* 0x000fc400078e00ff */
[----:B------:R-:W-:Y:S01]  /*87c0*/  FFMA R62, R62, 1.925963033500011079e-08, R15 ;  /* 0x32a570603e3e7823 */ /* 0x000fe2000000000f */
[----:B------:R-:W-:Y:S01]  /*87d0*/  FADD R15, R5, -12583039 ;  /* 0xcb40007f050f7421 */ /* 0x000fe20000000000 */
[----:B------:R-:W-:-:S03]  /*87e0*/  FFMA R19, R32, 1.4426950216293334961, -R19 ;  /* 0x3fb8aa3b20137823 */ /* 0x000fc60000000813 */
[----:B------:R-:W-:Y:S01]  /*87f0*/  FFMA R15, R64, 1.4426950216293334961, -R15 ;  /* 0x3fb8aa3b400f7823 */ /* 0x000fe2000000080f */
[----:B------:R-:W-:Y:S01]  /*8800*/  FFMA R19, R32, 1.925963033500011079e-08, R19 ;  /* 0x32a5706020137823 */ /* 0x000fe20000000013 */
[----:B------:R-:W-:Y:S01]  /*8810*/  SHF.L.U32 R32, R13, 0x17, RZ ;  /* 0x000000170d207819 */ /* 0x000fe200000006ff */
[----:B------:R-:W-:Y:S01]  /*8820*/  FFMA.RM R13, R21, R12, 12582913 ;  /* 0x4b400001150d7423 */ /* 0x000fe2000000400c */
[----:B------:R-:W-:Y:S01]  /*8830*/  FFMA R64, R64, 1.925963033500011079e-08, R15 ;  /* 0x32a5706040407823 */ /* 0x000fe2000000000f */
[----:B0-----:R-:W-:Y:S01]  /*8840*/  FMUL R31, R17, R66 ;  /* 0x00000042111f7220 */ /* 0x001fe20000400000 */
[----:B------:R-:W0:Y:S02]  /*8850*/  MUFU.EX2 R15, R72 ;  /* 0x00000048000f7308 */ /* 0x000e240000000800 */
[----:B------:R-:W-:-:S06]  /*8860*/  SHF.L.U32 R26, R13, 0x17, RZ ;  /* 0x000000170d1a7819 */ /* 0x000fcc00000006ff */
[----:B------:R-:W-:Y:S08]  /*8870*/  MUFU.EX2 R17, R68 ;  /* 0x0000004400117308 */ /* 0x000ff00000000800 */
[----:B------:R-:W1:Y:S01]  /*8880*/  MUFU.EX2 R62, R62 ;  /* 0x0000003e003e7308 */ /* 0x000e620000000800 */
[----:B0-----:R-:W-:Y:S01]  /*8890*/  FMUL R32, R32, R15 ;  /* 0x0000000f20207220 */ /* 0x001fe20000400000 */
[----:B------:R-:W-:-:S04]  /*88a0*/  FADD R15, R13, -12583039 ;  /* 0xcb40007f0d0f7421 */ /* 0x000fc80000000000 */
[C---:B------:R-:W-:Y:S02]  /*88b0*/  FFMA R15, R60.reuse, 1.4426950216293334961, -R15 ;  /* 0x3fb8aa3b3c0f7823 */ /* 0x040fe4000000080f */
[----:B------:R-:W0:Y:S02]  /*88c0*/  MUFU.EX2 R22, R19 ;  /* 0x0000001300167308 */ /* 0x000e240000000800 */
[----:B------:R-:W-:Y:S01]  /*88d0*/  FFMA R60, R60, 1.925963033500011079e-08, R15 ;  /* 0x32a570603c3c7823 */ /* 0x000fe2000000000f */
[----:B------:R-:W-:-:S04]  /*88e0*/  FFMA.SAT R15, R30, R11, 0.5 ;  /* 0x3f0000001e0f7423 */ /* 0x000fc8000000200b */
[----:B------:R-:W-:Y:S01]  /*88f0*/  FFMA.RM R15, R15, R12, 12582913 ;  /* 0x4b4000010f0f7423 */ /* 0x000fe2000000400c */
[----:B-1----:R-:W-:Y:S01]  /*8900*/  FMUL R29, R7, R62 ;  /* 0x0000003e071d7220 */ /* 0x002fe20000400000 */
[-C--:B------:R-:W-:Y:S02]  /*8910*/  FFMA.SAT R7, R28, R11.reuse, 0.5 ;  /* 0x3f0000001c077423 */ /* 0x080fe4000000200b */
[C---:B------:R-:W-:Y:S01]  /*8920*/  FADD R21, R15.reuse, -12583039 ;  /* 0xcb40007f0f157421 */ /* 0x040fe20000000000 */
[----:B------:R-:W-:Y:S02]  /*8930*/  IMAD.SHL.U32 R15, R15, 0x800000, RZ ;  /* 0x008000000f0f7824 */ /* 0x000fe400078e00ff */
[----:B------:R-:W-:Y:S01]  /*8940*/  FFMA.RM R7, R7, R12, 12582913 ;  /* 0x4b40000107077423 */ /* 0x000fe2000000400c */
[----:B------:R-:W-:Y:S01]  /*8950*/  FFMA R21, R30, 1.4426950216293334961, -R21 ;  /* 0x3fb8aa3b1e157823 */ /* 0x000fe20000000815 */
[----:B0-----:R-:W-:Y:S01]  /*8960*/  FMUL R27, R9, R22 ;  /* 0x00000016091b7220 */ /* 0x001fe20000400000 */
[----:B------:R-:W-:-:S02]  /*8970*/  FFMA.SAT R9, R54, R11, 0.5 ;  /* 0x3f00000036097423 */ /* 0x000fc4000000200b */
[----:B------:R-:W-:Y:S01]  /*8980*/  FFMA R21, R30, 1.925963033500011079e-08, R21 ;  /* 0x32a570601e157823 */ /* 0x000fe20000000015 */
[----:B------:R-:W-:Y:S01]  /*8990*/  SHF.L.U32 R30, R3, 0x17, RZ ;  /* 0x00000017031e7819 */ /* 0x000fe200000006ff */
[-C--:B------:R-:W-:Y:S01]  /*89a0*/  FFMA.RM R3, R23, R12.reuse, 12582913 ;  /* 0x4b40000117037423 */ /* 0x080fe2000000400c */
[----:B------:R-:W-:Y:S01]  /*89b0*/  FADD R23, R7, -12583039 ;  /* 0xcb40007f07177421 */ /* 0x000fe20000000000 */
[----:B------:R-:W0:Y:S01]  /*89c0*/  MUFU.EX2 R22, R21 ;  /* 0x0000001500167308 */ /* 0x000e220000000800 */
[-C--:B------:R-:W-:Y:S01]  /*89d0*/  FFMA.RM R9, R9, R12.reuse, 12582913 ;  /* 0x4b40000109097423 */ /* 0x080fe2000000400c */
[----:B------:R-:W-:Y:S01]  /*89e0*/  FMUL R30, R30, R17 ;  /* 0x000000111e1e7220 */ /* 0x000fe20000400000 */
[----:B------:R-:W-:Y:S01]  /*89f0*/  FADD R17, R3, -12583039 ;  /* 0xcb40007f03117421 */ /* 0x000fe20000000000 */
[----:B------:R-:W-:Y:S01]  /*8a00*/  FFMA R23, R28, 1.4426950216293334961, -R23 ;  /* 0x3fb8aa3b1c177823 */ /* 0x000fe20000000817 */
[----:B------:R-:W-:Y:S01]  /*8a10*/  FADD R19, R9, -12583039 ;  /* 0xcb40007f09137421 */ /* 0x000fe20000000000 */
[----:B------:R-:W-:Y:S01]  /*8a20*/  SHF.L.U32 R24, R3, 0x17, RZ ;  /* 0x0000001703187819 */ /* 0x000fe200000006ff */
[----:B------:R-:W-:Y:S01]  /*8a30*/  FFMA R17, R58, 1.4426950216293334961, -R17 ;  /* 0x3fb8aa3b3a117823 */ /* 0x000fe20000000811 */
[----:B------:R-:W-:Y:S01]  /*8a40*/  FFMA R35, R28, 1.925963033500011079e-08, R23 ;  /* 0x32a570601c237823 */ /* 0x000fe20000000017 */
[-C--:B------:R-:W-:Y:S01]  /*8a50*/  FFMA.SAT R23, R56, R11.reuse, 0.5 ;  /* 0x3f00000038177423 */ /* 0x080fe2000000200b */
[----:B------:R-:W-:Y:S01]  /*8a60*/  SHF.L.U32 R28, R5, 0x17, RZ ;  /* 0x00000017051c7819 */ /* 0x000fe200000006ff */
[----:B------:R-:W-:Y:S01]  /*8a70*/  FFMA R58, R58, 1.925963033500011079e-08, R17 ;  /* 0x32a570603a3a7823 */ /* 0x000fe20000000011 */
[----:B------:R-:W-:Y:S01]  /*8a80*/  FFMA R19, R54, 1.4426950216293334961, -R19 ;  /* 0x3fb8aa3b36137823 */ /* 0x000fe20000000813 */
[----:B------:R-:W1:Y:S01]  /*8a90*/  MUFU.EX2 R17, R64 ;  /* 0x0000004000117308 */ /* 0x000e620000000800 */
[----:B------:R-:W-:Y:S01]  /*8aa0*/  FFMA.RM R5, R23, R12, 12582913 ;  /* 0x4b40000117057423 */ /* 0x000fe2000000400c */
[-C--:B------:R-:W-:Y:S01]  /*8ab0*/  FFMA.SAT R23, R18, R11.reuse, 0.5 ;  /* 0x3f00000012177423 */ /* 0x080fe2000000200b */
[----:B------:R-:W-:Y:S01]  /*8ac0*/  FFMA R19, R54, 1.925963033500011079e-08, R19 ;  /* 0x32a5706036137823 */ /* 0x000fe20000000013 */
[----:B0-----:R-:W-:Y:S01]  /*8ad0*/  FMUL R25, R15, R22 ;  /* 0x000000160f197220 */ /* 0x001fe20000400000 */
[----:B------:R-:W-:Y:S01]  /*8ae0*/  FFMA.SAT R15, R16, R11, 0.5 ;  /* 0x3f000000100f7423 */ /* 0x000fe2000000200b */
[-C--:B------:R-:W-:Y:S01]  /*8af0*/  FFMA.RM R13, R23, R12.reuse, 12582913 ;  /* 0x4b400001170d7423 */ /* 0x080fe2000000400c */
[----:B------:R-:W-:Y:S01]  /*8b00*/  IMAD.SHL.U32 R7, R7, 0x800000, RZ ;  /* 0x0080000007077824 */ /* 0x000fe200078e00ff */
[----:B------:R-:W-:Y:S01]  /*8b10*/  SHF.L.U32 R22, R5, 0x17, RZ ;  /* 0x0000001705167819 */ /* 0x000fe200000006ff */
[----:B------:R-:W-:Y:S01]  /*8b20*/  FFMA.RM R15, R15, R12, 12582913 ;  /* 0x4b4000010f0f7423 */ /* 0x000fe2000000400c */
[----:B------:R-:W-:-:S03]  /*8b30*/  IMAD.SHL.U32 R9, R9, 0x800000, RZ ;  /* 0x0080000009097824 */ /* 0x000fc600078e00ff */
[C---:B------:R-:W-:Y:S01]  /*8b40*/  FADD R21, R15.reuse, -12583039 ;  /* 0xcb40007f0f157421 */ /* 0x040fe20000000000 */
[----:B------:R-:W-:Y:S02]  /*8b50*/  IMAD.SHL.U32 R15, R15, 0x800000, RZ ;  /* 0x008000000f0f7824 */ /* 0x000fe400078e00ff */
[----:B-1----:R-:W-:Y:S01]  /*8b60*/  FMUL R28, R28, R17 ;  /* 0x000000111c1c7220 */ /* 0x002fe20000400000 */
[----:B------:R-:W-:Y:S01]  /*8b70*/  FADD R17, R5, -12583039 ;  /* 0xcb40007f05117421 */ /* 0x000fe20000000000 */
[----:B------:R-:W-:-:S03]  /*8b80*/  FFMA R21, R16, 1.4426950216293334961, -R21 ;  /* 0x3fb8aa3b10157823 */ /* 0x000fc60000000815 */
[----:B------:R-:W-:Y:S01]  /*8b90*/  FFMA R17, R56, 1.4426950216293334961, -R17 ;  /* 0x3fb8aa3b38117823 */ /* 0x000fe20000000811 */
[----:B------:R-:W-:Y:S01]  /*8ba0*/  FFMA R54, R16, 1.925963033500011079e-08, R21 ;  /* 0x32a5706010367823 */ /* 0x000fe20000000015 */
[----:B------:R-:W-:Y:S01]  /*8bb0*/  FFMA.SAT R21, R20, R11, 0.5 ;  /* 0x3f00000014157423 */ /* 0x000fe2000000200b */
[----:B------:R-:W0:Y:S01]  /*8bc0*/  MUFU.EX2 R16, R35 ;  /* 0x0000002300107308 */ /* 0x000e220000000800 */
[----:B------:R-:W-:Y:S02]  /*8bd0*/  FFMA R56, R56, 1.925963033500011079e-08, R17 ;  /* 0x32a5706038387823 */ /* 0x000fe40000000011 */
[----:B------:R-:W-:-:S05]  /*8be0*/  FFMA.RM R3, R21, R12, 12582913 ;  /* 0x4b40000115037423 */ /* 0x000fca000000400c */
[----:B------:R-:W1:Y:S08]  /*8bf0*/  MUFU.EX2 R17, R60 ;  /* 0x0000003c00117308 */ /* 0x000e700000000800 */
[----:B------:R-:W-:Y:S01]  /*8c00*/  MUFU.EX2 R54, R54 ;  /* 0x0000003600367308 */ /* 0x000fe20000000800 */
[----:B0-----:R-:W-:Y:S01]  /*8c10*/  FMUL R23, R7, R16 ;  /* 0x0000001007177220 */ /* 0x001fe20000400000 */
[----:B------:R-:W-:-:S04]  /*8c20*/  FFMA.SAT R7, R14, R11, 0.5 ;  /* 0x3f0000000e077423 */ /* 0x000fc8000000200b */
[----:B------:R-:W-:Y:S02]  /*8c30*/  FFMA.RM R16, R7, R12, 12582913 ;  /* 0x4b40000107107423 */ /* 0x000fe4000000400c */
[----:B------:R-:W0:Y:S01]  /*8c40*/  MUFU.EX2 R7, R56 ;  /* 0x0000003800077308 */ /* 0x000e220000000800 */
[----:B-1----:R-:W-:Y:S01]  /*8c50*/  FMUL R26, R26, R17 ;  /* 0x000000111a1a7220 */ /* 0x002fe20000400000 */
[----:B------:R-:W-:-:S04]  /*8c60*/  FADD R17, R13, -12583039 ;  /* 0xcb40007f0d117421 */ /* 0x000fc80000000000 */
[----:B------:R-:W-:-:S04]  /*8c70*/  FFMA R17, R18, 1.4426950216293334961, -R17 ;  /* 0x3fb8aa3b12117823 */ /* 0x000fc80000000811 */
[----:B------:R-:W-:Y:S02]  /*8c80*/  FFMA R18, R18, 1.925963033500011079e-08, R17 ;  /* 0x32a5706012127823 */ /* 0x000fe40000000011 */
[----:B------:R-:W1:Y:S01]  /*8c90*/  MUFU.EX2 R17, R58 ;  /* 0x0000003a00117308 */ /* 0x000e620000000800 */
[----:B0-----:R-:W-:Y:S01]  /*8ca0*/  FMUL R22, R22, R7 ;  /* 0x0000000716167220 */ /* 0x001fe20000400000 */
[----:B-1----:R-:W-:Y:S01]  /*8cb0*/  FMUL R24, R24, R17 ;  /* 0x0000001118187220 */ /* 0x002fe20000400000 */
[C---:B------:R-:W-:Y:S01]  /*8cc0*/  FADD R17, R3.reuse, -12583039 ;  /* 0xcb40007f03117421 */ /* 0x040fe20000000000 */
[----:B------:R-:W-:-:S03]  /*8cd0*/  SHF.L.U32 R3, R3, 0x17, RZ ;  /* 0x0000001703037819 */ /* 0x000fc600000006ff */
[----:B------:R-:W-:-:S04]  /*8ce0*/  FFMA R17, R20, 1.4426950216293334961, -R17 ;  /* 0x3fb8aa3b14117823 */ /* 0x000fc80000000811 */
[----:B------:R-:W-:Y:S01]  /*8cf0*/  FFMA R58, R20, 1.925963033500011079e-08, R17 ;  /* 0x32a57060143a7823 */ /* 0x000fe20000000011 */
[----:B------:R-:W-:Y:S01]  /*8d00*/  FADD R17, R16, -12583039 ;  /* 0xcb40007f10117421 */ /* 0x000fe20000000000 */
[----:B------:R-:W-:-:S03]  /*8d10*/  SHF.L.U32 R20, R13, 0x17, RZ ;  /* 0x000000170d147819 */ /* 0x000fc600000006ff */
[C---:B------:R-:W-:Y:S01]  /*8d20*/  FFMA R17, R14.reuse, 1.4426950216293334961, -R17 ;  /* 0x3fb8aa3b0e117823 */ /* 0x040fe20000000811 */
[----:B------:R-:W-:Y:S03]  /*8d30*/  MUFU.EX2 R58, R58 ;  /* 0x0000003a003a7308 */ /* 0x000fe60000000800 */
[----:B------:R-:W-:Y:S01]  /*8d40*/  FFMA R35, R14, 1.925963033500011079e-08, R17 ;  /* 0x32a570600e237823 */ /* 0x000fe20000000011 */
[----:B------:R-:W-:-:S04]  /*8d50*/  FFMA.SAT R17, R10, R11, 0.5 ;  /* 0x3f0000000a117423 */ /* 0x000fc8000000200b */
[-C--:B------:R-:W-:Y:S01]  /*8d60*/  FFMA.RM R5, R17, R12.reuse, 12582913 ;  /* 0x4b40000111057423 */ /* 0x080fe2000000400c */
[----:B------:R0:W1:Y:S01]  /*8d70*/  MUFU.EX2 R14, R19 ;  /* 0x00000013000e7308 */ /* 0x0000620000000800 */
[-C--:B------:R-:W-:Y:S02]  /*8d80*/  FFMA.SAT R17, R2, R11.reuse, 0.5 ;  /* 0x3f00000002117423 */ /* 0x080fe4000000200b */
[C---:B------:R-:W-:Y:S01]  /*8d90*/  FADD R7, R5.reuse, -12583039 ;  /* 0xcb40007f05077421 */ /* 0x040fe20000000000 */
[----:B------:R-:W-:Y:S01]  /*8da0*/  SHF.L.U32 R5, R5, 0x17, RZ ;  /* 0x0000001705057819 */ /* 0x000fe200000006ff */
[----:B------:R-:W-:Y:S02]  /*8db0*/  FFMA.RM R17, R17, R12, 12582913 ;  /* 0x4b40000111117423 */ /* 0x000fe4000000400c */
[----:B------:R-:W-:Y:S01]  /*8dc0*/  FFMA R7, R10, 1.4426950216293334961, -R7 ;  /* 0x3fb8aa3b0a077823 */ /* 0x000fe20000000807 */
[----:B------:R-:W-:Y:S01]  /*8dd0*/  MUFU.EX2 R35, R35 ;  /* 0x0000002300237308 */ /* 0x000fe20000000800 */
[----:B0-----:R-:W-:Y:S01]  /*8de0*/  FMUL R19, R15, R54 ;  /* 0x000000360f137220 */ /* 0x001fe20000400000 */
[-C--:B------:R-:W-:Y:S01]  /*8df0*/  FFMA.SAT R15, R4, R11.reuse, 0.5 ;  /* 0x3f000000040f7423 */ /* 0x080fe2000000200b */
[----:B------:R-:W-:Y:S01]  /*8e00*/  FFMA R56, R10, 1.925963033500011079e-08, R7 ;  /* 0x32a570600a387823 */ /* 0x000fe20000000007 */
[----:B------:R-:W-:-:S02]  /*8e10*/  FFMA.SAT R7, R8, R11, 0.5 ;  /* 0x3f00000008077423 */ /* 0x000fc4000000200b */
[-C--:B------:R-:W-:Y:S02]  /*8e20*/  FFMA.RM R15, R15, R12.reuse, 12582913 ;  /* 0x4b4000010f0f7423 */ /* 0x080fe4000000400c */
[----:B------:R-:W-:Y:S01]  /*8e30*/  FFMA.RM R10, R7, R12, 12582913 ;  /* 0x4b400001070a7423 */ /* 0x000fe2000000400c */
[----:B-1----:R-:W-:Y:S01]  /*8e40*/  FMUL R21, R9, R14 ;  /* 0x0000000e09157220 */ /* 0x002fe20000400000 */
[----:B------:R-:W0:Y:S02]  /*8e50*/  MUFU.EX2 R7, R18 ;  /* 0x0000001200077308 */ /* 0x000e240000000800 */
[----:B------:R-:W-:-:S04]  /*8e60*/  FADD R9, R10, -12583039 ;  /* 0xcb40007f0a097421 */ /* 0x000fc80000000000 */
[C---:B------:R-:W-:Y:S02]  /*8e70*/  FFMA R9, R8.reuse, 1.4426950216293334961, -R9 ;  /* 0x3fb8aa3b08097823 */ /* 0x040fe40000000809 */
[----:B------:R-:W1:Y:S02]  /*8e80*/  MUFU.EX2 R56, R56 ;  /* 0x0000003800387308 */ /* 0x000e640000000800 */
[----:B------:R-:W-:Y:S01]  /*8e90*/  FFMA R60, R8, 1.925963033500011079e-08, R9 ;  /* 0x32a57060083c7823 */ /* 0x000fe20000000009 */
[----:B------:R-:W-:-:S04]  /*8ea0*/  FFMA.SAT R9, R6, R11, 0.5 ;  /* 0x3f00000006097423 */ /* 0x000fc8000000200b */
[-C--:B------:R-:W-:Y:S01]  /*8eb0*/  FFMA.RM R13, R9, R12.reuse, 12582913 ;  /* 0x4b400001090d7423 */ /* 0x080fe2000000400c */
[----:B------:R-:W-:Y:S01]  /*8ec0*/  FFMA.SAT R9, R42, R11, 0.5 ;  /* 0x3f0000002a097423 */ /* 0x000fe2000000200b */
[----:B0-----:R-:W-:Y:S02]  /*8ed0*/  FMUL R20, R20, R7 ;  /* 0x0000000714147220 */ /* 0x001fe40000400000 */
[----:B------:R-:W-:Y:S01]  /*8ee0*/  FADD R7, R13, -12583039 ;  /* 0xcb40007f0d077421 */ /* 0x000fe20000000000 */
[----:B------:R-:W-:-:S03]  /*8ef0*/  FFMA.RM R9, R9, R12, 12582913 ;  /* 0x4b40000109097423 */ /* 0x000fc6000000400c */
[----:B------:R-:W-:Y:S01]  /*8f00*/  FFMA R7, R6, 1.4426950216293334961, -R7 ;  /* 0x3fb8aa3b06077823 */ /* 0x000fe20000000807 */
[----:B-1----:R-:W-:-:S03]  /*8f10*/  FMUL R5, R5, R56 ;  /* 0x0000003805057220 */ /* 0x002fc60000400000 */
[----:B------:R-:W-:Y:S01]  /*8f20*/  FFMA R18, R6, 1.925963033500011079e-08, R7 ;  /* 0x32a5706006127823 */ /* 0x000fe20000000007 */
[----:B------:R-:W-:Y:S01]  /*8f30*/  FADD R7, R15, -12583039 ;  /* 0xcb40007f0f077421 */ /* 0x000fe20000000000 */
[----:B------:R-:W-:-:S03]  /*8f40*/  IMAD.SHL.U32 R6, R16, 0x800000, RZ ;  /* 0x0080000010067824 */ /* 0x000fc600078e00ff */
[----:B------:R-:W-:Y:S01]  /*8f50*/  FFMA R7, R4, 1.4426950216293334961, -R7 ;  /* 0x3fb8aa3b04077823 */ /* 0x000fe20000000807 */
[----:B------:R-:W-:Y:S01]  /*8f60*/  FMUL R6, R6, R35 ;  /* 0x0000002306067220 */ /* 0x000fe20000400000 */
[----:B------:R-:W-:Y:S01]  /*8f70*/  FADD R35, R9, -12583039 ;  /* 0xcb40007f09237421 */ /* 0x000fe20000000000 */
[----:B------:R-:W-:Y:S01]  /*8f80*/  MUFU.EX2 R18, R18 ;  /* 0x0000001200127308 */ /* 0x000fe20000000800 */
[----:B------:R-:W-:Y:S01]  /*8f90*/  FFMA R54, R4, 1.925963033500011079e-08, R7 ;  /* 0x32a5706004367823 */ /* 0x000fe20000000007 */
[----:B------:R-:W-:Y:S01]  /*8fa0*/  FMUL R7, R3, R58 ;  /* 0x0000003a03077220 */ /* 0x000fe20000400000 */
[----:B------:R-:W-:Y:S01]  /*8fb0*/  FADD R3, R17, -12583039 ;  /* 0xcb40007f11037421 */ /* 0x000fe20000000000 */
[----:B------:R-:W-:Y:S02]  /*8fc0*/  IMAD.SHL.U32 R4, R10, 0x800000, RZ ;  /* 0x008000000a047824 */ /* 0x000fe400078e00ff */
[----:B------:R-:W-:Y:S01]  /*8fd0*/  FFMA R35, R42, 1.4426950216293334961, -R35 ;  /* 0x3fb8aa3b2a237823 */ /* 0x000fe20000000823 */
[----:B------:R-:W-:Y:S01]  /*8fe0*/  SHF.L.U32 R9, R9, 0x17, RZ ;  /* 0x0000001709097819 */ /* 0x000fe200000006ff */
[----:B------:R-:W-:-:S02]  /*8ff0*/  FFMA R3, R2, 1.4426950216293334961, -R3 ;  /* 0x3fb8aa3b02037823 */ /* 0x000fc40000000803 */
[----:B------:R-:W-:Y:S02]  /*9000*/  FFMA R42, R42, 1.925963033500011079e-08, R35 ;  /* 0x32a570602a2a7823 */ /* 0x000fe40000000023 */
[----:B------:R-:W-:Y:S01]  /*9010*/  FFMA R58, R2, 1.925963033500011079e-08, R3 ;  /* 0x32a57060023a7823 */ /* 0x000fe20000000003 */
[-C--:B------:R-:W-:Y:S01]  /*9020*/  FFMA.SAT R3, R0, R11.reuse, 0.5 ;  /* 0x3f00000000037423 */ /* 0x080fe2000000200b */
[----:B------:R-:W-:Y:S02]  /*9030*/  IMAD.SHL.U32 R2, R15, 0x800000, RZ ;  /* 0x008000000f027824 */ /* 0x000fe400078e00ff */
[----:B------:R-:W-:Y:S01]  /*9040*/  FFMA.SAT R15, R50, R11, 0.5 ;  /* 0x3f000000320f7423 */ /* 0x000fe2000000200b */
[----:B------:R-:W0:Y:S01]  /*9050*/  MUFU.EX2 R35, R54 ;  /* 0x0000003600237308 */ /* 0x000e220000000800 */
[-C--:B------:R-:W-:Y:S02]  /*9060*/  FFMA.RM R8, R3, R12.reuse, 12582913 ;  /* 0x4b40000103087423 */ /* 0x080fe4000000400c */
[----:B------:R-:W-:-:S02]  /*9070*/  FFMA.RM R15, R15, R12, 12582913 ;  /* 0x4b4000010f0f7423 */ /* 0x000fc4000000400c */
[----:B------:R-:W-:-:S03]  /*9080*/  FADD R3, R8, -12583039 ;  /* 0xcb40007f08037421 */ /* 0x000fc60000000000 */
[----:B------:R-:W-:Y:S01]  /*9090*/  MUFU.EX2 R42, R42 ;  /* 0x0000002a002a7308 */ /* 0x000fe20000000800 */
[----:B------:R-:W-:-:S04]  /*90a0*/  FFMA R3, R0, 1.4426950216293334961, -R3 ;  /* 0x3fb8aa3b00037823 */ /* 0x000fc80000000803 */
[----:B------:R-:W-:Y:S01]  /*90b0*/  FFMA R14, R0, 1.925963033500011079e-08, R3 ;  /* 0x32a57060000e7823 */ /* 0x000fe20000000003 */
[----:B------:R-:W-:Y:S02]  /*90c0*/  SHF.L.U32 R0, R17, 0x17, RZ ;  /* 0x0000001711007819 */ /* 0x000fe400000006ff */
[----:B------:R-:W1:Y:S01]  /*90d0*/  MUFU.EX2 R3, R60 ;  /* 0x0000003c00037308 */ /* 0x000e620000000800 */
[----:B0-----:R-:W-:-:S07]  /*90e0*/  FMUL R2, R2, R35 ;  /* 0x0000002302027220 */ /* 0x001fce0000400000 */
[----:B------:R-:W0:Y:S08]  /*90f0*/  MUFU.EX2 R35, R58 ;  /* 0x0000003a00237308 */ /* 0x000e300000000800 */
[----:B------:R-:W2:Y:S01]  /*9100*/  MUFU.EX2 R14, R14 ;  /* 0x0000000e000e7308 */ /* 0x000ea20000000800 */
[----:B-1----:R-:W-:Y:S01]  /*9110*/  FMUL R4, R4, R3 ;  /* 0x0000000304047220 */ /* 0x002fe20000400000 */
[----:B------:R-:W-:-:S04]  /*9120*/  FFMA.SAT R3, R46, R11, 0.5 ;  /* 0x3f0000002e037423 */ /* 0x000fc8000000200b */
[----:B------:R-:W-:Y:S01]  /*9130*/  FFMA.RM R10, R3, R12, 12582913 ;  /* 0x4b400001030a7423 */ /* 0x000fe2000000400c */
[----:B0-----:R-:W-:-:S03]  /*9140*/  FMUL R0, R0, R35 ;  /* 0x0000002300007220 */ /* 0x001fc60000400000 */
[----:B------:R-:W-:Y:S01]  /*9150*/  FADD R3, R10, -12583039 ;  /* 0xcb40007f0a037421 */ /* 0x000fe20000000000 */
[----:B------:R-:W-:Y:S01]  /*9160*/  FFMA.SAT R35, R48, R11, 0.5 ;  /* 0x3f00000030237423 */ /* 0x000fe2000000200b */
[----:B------:R-:W-:Y:S02]  /*9170*/  IMAD.SHL.U32 R10, R10, 0x800000, RZ ;  /* 0x008000000a0a7824 */ /* 0x000fe400078e00ff */
[----:B------:R-:W-:-:S04]  /*9180*/  FFMA R3, R46, 1.4426950216293334961, -R3 ;  /* 0x3fb8aa3b2e037823 */ /* 0x000fc80000000803 */
[----:B------:R-:W-:Y:S01]  /*9190*/  FFMA R46, R46, 1.925963033500011079e-08, R3 ;  /* 0x32a570602e2e7823 */ /* 0x000fe20000000003 */
[----:B------:R-:W-:Y:S01]  /*91a0*/  SHF.L.U32 R3, R13, 0x17, RZ ;  /* 0x000000170d037819 */ /* 0x000fe200000006ff */
[----:B------:R-:W-:-:S04]  /*91b0*/  FFMA.RM R13, R69, R12, 12582913 ;  /* 0x4b400001450d7423 */ /* 0x000fc8000000400c */
[----:B------:R-:W-:Y:S01]  /*91c0*/  FADD R69, R13, -12583039 ;  /* 0xcb40007f0d457421 */ /* 0x000fe20000000000 */
[----:B------:R-:W-:Y:S01]  /*91d0*/  FMUL R3, R3, R18 ;  /* 0x0000001203037220 */ /* 0x000fe20000400000 */
[----:B------:R-:W-:Y:S02]  /*91e0*/  SHF.L.U32 R13, R13, 0x17, RZ ;  /* 0x000000170d0d7819 */ /* 0x000fe400000006ff */
        /* <DEDUP_REMOVED lines=9> */
[----:B------:R-:W-:Y:S03]  /*9280*/  MUFU.EX2 R50, R50 ;  /* 0x0000003200327308 */ /* 0x000fe60000000800 */
[----:B------:R-:W-:-:S04]  /*9290*/  FADD R17, R16, -12583039 ;  /* 0xcb40007f10117421 */ /* 0x000fc80000000000 */
[C---:B------:R-:W-:Y:S01]  /*92a0*/  FFMA R17, R34.reuse, 1.4426950216293334961, -R17 ;  /* 0x3fb8aa3b22117823 */ /* 0x040fe20000000811 */
[----:B------:R-:W0:Y:S03]  /*92b0*/  MUFU.EX2 R69, R46 ;  /* 0x0000002e00457308 */ /* 0x000e260000000800 */
[----:B------:R-:W-:Y:S01]  /*92c0*/  FFMA R54, R34, 1.925963033500011079e-08, R17 ;  /* 0x32a5706022367823 */ /* 0x000fe20000000011 */
[----:B------:R-:W-:Y:S01]  /*92d0*/  FFMA.SAT R17, R52, R11, 0.5 ;  /* 0x3f00000034117423 */ /* 0x000fe2000000200b */
[----:B------:R-:W-:-:S03]  /*92e0*/  FMUL R34, R9, R42 ;  /* 0x0000002a09227220 */ /* 0x000fc60000400000 */
[-C--:B------:R-:W-:Y:S01]  /*92f0*/  FFMA.RM R11, R17, R12.reuse, 12582913 ;  /* 0x4b400001110b7423 */ /* 0x080fe2000000400c */
[----:B------:R-:W-:Y:S01]  /*9300*/  FFMA.RM R12, R35, R12, 12582913 ;  /* 0x4b400001230c7423 */ /* 0x000fe2000000400c */
[----:B------:R-:W-:Y:S01]  /*9310*/  IMAD.SHL.U32 R35, R8, 0x800000, RZ ;  /* 0x0080000008237824 */ /* 0x000fe200078e00ff */
[----:B------:R-:W1:Y:S01]  /*9320*/  MUFU.EX2 R71, R54 ;  /* 0x0000003600477308 */ /* 0x000e620000000800 */
[----:B------:R-:W-:Y:S02]  /*9330*/  FADD R17, R11, -12583039 ;  /* 0xcb40007f0b117421 */ /* 0x000fe40000000000 */
[----:B--2---:R-:W-:Y:S02]  /*9340*/  FMUL R35, R35, R14 ;  /* 0x0000000e23237220 */ /* 0x004fe40000400000 */
[----:B------:R-:W-:-:S04]  /*9350*/  FFMA R17, R52, 1.4426950216293334961, -R17 ;  /* 0x3fb8aa3b34117823 */ /* 0x000fc80000000811 */
[----:B------:R-:W-:Y:S01]  /*9360*/  FFMA R52, R52, 1.925963033500011079e-08, R17 ;  /* 0x32a5706034347823 */ /* 0x000fe20000000011 */
[----:B------:R-:W-:-:S04]  /*9370*/  FADD R17, R12, -12583039 ;  /* 0xcb40007f0c117421 */ /* 0x000fc80000000000 */
[----:B------:R-:W-:-:S04]  /*9380*/  FFMA R17, R48, 1.4426950216293334961, -R17 ;  /* 0x3fb8aa3b30117823 */ /* 0x000fc80000000811 */
        /* <DEDUP_REMOVED lines=18> */
[----:B0-----:R-:W-:Y:S01]  /*94b0*/  FMUL R18, R10, R69 ;  /* 0x000000450a127220 */ /* 0x001fe20000400000 */
[----:B------:R-:W-:Y:S01]  /*94c0*/  SHF.L.U32 R10, R16, 0x17, RZ ;  /* 0x00000017100a7819 */ /* 0x000fe200000006ff */
[----:B------:R-:W0:Y:S01]  /*94d0*/  MUFU.EX2 R69, R52 ;  /* 0x0000003400457308 */ /* 0x000e220000000800 */
[----:B------:R-:W-:Y:S01]  /*94e0*/  FADD R8, R17, R6 ;  /* 0x0000000611087221 */ /* 0x000fe20000000000 */
[----:B------:R-:W-:Y:S02]  /*94f0*/  FMUL R16, R15, R50 ;  /* 0x000000320f107220 */ /* 0x000fe40000400000 */
[----:B-1----:R-:W-:Y:S01]  /*9500*/  FMUL R10, R10, R71 ;  /* 0x000000470a0a7220 */ /* 0x002fe20000400000 */
[----:B------:R-:W-:-:S04]  /*9510*/  FADD R17, R8, R5 ;  /* 0x0000000508117221 */ /* 0x000fc80000000000 */
[----:B------:R-:W-:Y:S01]  /*9520*/  FADD R8, R17, R4 ;  /* 0x0000000411087221 */ /* 0x000fe20000000000 */
[----:B------:R-:W-:Y:S01]  /*9530*/  FMUL R17, R13, R44 ;  /* 0x0000002c0d117220 */ /* 0x000fe20000400000 */
[----:B------:R-:W-:Y:S02]  /*9540*/  SHF.L.U32 R13, R12, 0x17, RZ ;  /* 0x000000170c0d7819 */ /* 0x000fe400000006ff */
[----:B------:R-:W-:-:S04]  /*9550*/  FADD R9, R8, R3 ;  /* 0x0000000308097221 */ /* 0x000fc80000000000 */
[----:B------:R-:W-:-:S04]  /*9560*/  FADD R9, R9, R2 ;  /* 0x0000000209097221 */ /* 0x000fc80000000000 */
[----:B------:R-:W-:-:S04]  /*9570*/  FADD R8, R9, R0 ;  /* 0x0000000009087221 */ /* 0x000fc80000000000 */
[----:B------:R-:W-:-:S04]  /*9580*/  FADD R9, R8, R35 ;  /* 0x0000002308097221 */ /* 0x000fc80000000000 */
[----:B------:R-:W-:-:S04]  /*9590*/  FADD R9, R9, R34 ;  /* 0x0000002209097221 */ /* 0x000fc80000000000 */
[----:B------:R-:W-:-:S04]  /*95a0*/  FADD R8, R9, R18 ;  /* 0x0000001209087221 */ /* 0x000fc80000000000 */
[----:B------:R-:W-:Y:S01]  /*95b0*/  FADD R9, R8, R17 ;  /* 0x0000001108097221 */ /* 0x000fe20000000000 */
[----:B------:R-:W-:-:S03]  /*95c0*/  IMAD.SHL.U32 R8, R11, 0x800000, RZ ;  /* 0x008000000b087824 */ /* 0x000fc600078e00ff */
[----:B------:R-:W-:Y:S01]  /*95d0*/  FADD R11, R9, R16 ;  /* 0x00000010090b7221 */ /* 0x000fe20000000000 */
[----:B0-----:R-:W-:Y:S01]  /*95e0*/  FMUL R9, R8, R69 ;  /* 0x0000004508097220 */ /* 0x001fe20000400000 */
[----:B------:R-:W-:Y:S02]  /*95f0*/  FMUL R8, R13, R48 ;  /* 0x000000300d087220 */ /* 0x000fe40000400000 */
        /* <DEDUP_REMOVED lines=12> */
.L_x_6609:
        /* <DEDUP_REMOVED lines=13> */
[----:B0-----:R-:W-:Y:S05]  /*9790*/  CALL.REL.NOINC `($__internal_101_$__cuda_sm3x_div_rn_noftz_f32_slowpath) ;  /* 0x00000044009c7944 */ /* 0x001fea0003c00000 */
[----:B------:R-:W-:-:S07]  /*97a0*/  IMAD.MOV.U32 R12, RZ, RZ, R11 ;  /* 0x000000ffff0c7224 */ /* 0x000fce00078e000b */
.L_x_6508:
[----:B------:R-:W-:Y:S05]  /*97b0*/  BSYNC.RECONVERGENT B3 ;  /* 0x0000000000037941 */ /* 0x000fea0003800200 */
.L_x_6507:
        /* <DEDUP_REMOVED lines=12> */
[----:B0-----:R-:W-:Y:S05]  /*9880*/  CALL.REL.NOINC `($__internal_101_$__cuda_sm3x_div_rn_noftz_f32_slowpath) ;  /* 0x0000004400607944 */ /* 0x001fea0003c00000 */
[----:B------:R-:W-:-:S07]  /*9890*/  MOV R13, R11 ;  /* 0x0000000b000d7202 */ /* 0x000fce0000000f00 */
.L_x_6510:
[----:B------:R-:W-:Y:S05]  /*98a0*/  BSYNC.RECONVERGENT B3 ;  /* 0x0000000000037941 */ /* 0x000fea0003800200 */
.L_x_6509:
        /* <DEDUP_REMOVED lines=14> */
.L_x_6512:
[----:B------:R-:W-:Y:S05]  /*9990*/  BSYNC.RECONVERGENT B3 ;  /* 0x0000000000037941 */ /* 0x000fea0003800200 */
.L_x_6511:
        /* <DEDUP_REMOVED lines=14> */
.L_x_6514:
[----:B------:R-:W-:Y:S05]  /*9a80*/  BSYNC.RECONVERGENT B3 ;  /* 0x0000000000037941 */ /* 0x000fea0003800200 */
.L_x_6513:
        /* <DEDUP_REMOVED lines=14> */
.L_x_6516:
[----:B------:R-:W-:Y:S05]  /*9b70*/  BSYNC.RECONVERGENT B3 ;  /* 0x0000000000037941 */ /* 0x000fea0003800200 */
.L_x_6515:
        /* <DEDUP_REMOVED lines=14> */
.L_x_6518:
[----:B------:R-:W-:Y:S05]  /*9c60*/  BSYNC.RECONVERGENT B3 ;  /* 0x0000000000037941 */ /* 0x000fea0003800200 */
.L_x_6517:
        /* <DEDUP_REMOVED lines=14> */
.L_x_6520:
[----:B------:R-:W-:Y:S05]  /*9d50*/  BSYNC.RECONVERGENT B3 ;  /* 0x0000000000037941 */ /* 0x000fea0003800200 */
.L_x_6519:
        /* <DEDUP_REMOVED lines=14> */
.L_x_6522:
[----:B------:R-:W-:Y:S05]  /*9e40*/  BSYNC.RECONVERGENT B3 ;  /* 0x0000000000037941 */ /* 0x000fea0003800200 */
.L_x_6521:
        /* <DEDUP_REMOVED lines=14> */
.L_x_6524:
[----:B------:R-:W-:Y:S05]  /*9f30*/  BSYNC.RECONVERGENT B3 ;  /* 0x0000000000037941 */ /* 0x000fea0003800200 */
.L_x_6523:
        /* <DEDUP_REMOVED lines=14> */
.L_x_6526:
[----:B------:R-:W-:Y:S05]  /*a020*/  BSYNC.RECONVERGENT B3 ;  /* 0x0000000000037941 */ /* 0x000fea0003800200 */
.L_x_6525:
        /* <DEDUP_REMOVED lines=14> */
.L_x_6528:
[----:B------:R-:W-:Y:S05]  /*a110*/  BSYNC.RECONVERGENT B3 ;  /* 0x0000000000037941 */ /* 0x000fea0003800200 */
.L_x_6527:
        /* <DEDUP_REMOVED lines=14> */
.L_x_6530:
[----:B------:R-:W-:Y:S05]  /*a200*/  BSYNC.RECONVERGENT B3 ;  /* 0x0000000000037941 */ /* 0x000fea0003800200 */
.L_x_6529:
        /* <DEDUP_REMOVED lines=14> */
.L_x_6532:
[----:B------:R-:W-:Y:S05]  /*a2f0*/  BSYNC.RECONVERGENT B3 ;  /* 0x0000000000037941 */ /* 0x000fea0003800200 */
.L_x_6531:
        /* <DEDUP_REMOVED lines=10> */
[----:B------:R-:W-:Y:S02]  /*a3a0*/  MOV R14, R71 ;  /* 0x00000047000e7202 */ /* 0x000fe40000000f00 */
[----:B------:R-:W-:-:S07]  /*a3b0*/  MOV R42, 0xa3d0 ;  /* 0x0000a3d0002a7802 */ /* 0x000fce0000000f00 */
[----:B0-----:R-:W-:Y:S05]  /*a3c0*/  CALL.REL.NOINC `($__internal_101_$__cuda_sm3x_div_rn_noftz_f32_slowpath) ;  /* 0x0000003800907944 */ /* 0x001fea0003c00000 */
[----:B------:R-:W-:-:S07]  /*a3d0*/  IMAD.MOV.U32 R23, RZ, RZ, R11 ;  /* 0x000000ffff177224 */ /* 0x000fce00078e000b */
.L_x_6534:
[----:B------:R-:W-:Y:S05]  /*a3e0*/  BSYNC.RECONVERGENT B3 ;  /* 0x0000000000037941 */ /* 0x000fea0003800200 */
.L_x_6533:
        /* <DEDUP_REMOVED lines=14> */
.L_x_6536:
[----:B------:R-:W-:Y:S05]  /*a4d0*/  BSYNC.RECONVERGENT B3 ;  /* 0x0000000000037941 */ /* 0x000fea0003800200 */
.L_x_6535:
        /* <DEDUP_REMOVED lines=14> */
.L_x_6538:
[----:B------:R-:W-:Y:S05]  /*a5c0*/  BSYNC.RECONVERGENT B3 ;  /* 0x0000000000037941 */ /* 0x000fea0003800200 */
.L_x_6537:
        /* <DEDUP_REMOVED lines=14> */
.L_x_6540:
[----:B------:R-:W-:Y:S05]  /*a6b0*/  BSYNC.RECONVERGENT B3 ;  /* 0x0000000000037941 */ /* 0x000fea0003800200 */
.L_x_6539:
        /* <DEDUP_REMOVED lines=14> */
.L_x_6542:
[----:B------:R-:W-:Y:S05]  /*a7a0*/  BSYNC.RECONVERGENT B3 ;  /* 0x0000000000037941 */ /* 0x000fea0003800200 */
.L_x_6541:
        /* <DEDUP_REMOVED lines=14> */
.L_x_6544:
[----:B------:R-:W-:Y:S05]  /*a890*/  BSYNC.RECONVERGENT B3 ;  /* 0x0000000000037941 */ /* 0x000fea0003800200 */
.L_x_6543:
        /* <DEDUP_REMOVED lines=14> */
.L_x_6546:
[----:B------:R-:W-:Y:S05]  /*a980*/  BSYNC.RECONVERGENT B3 ;  /* 0x0000000000037941 */ /* 0x000fea0003800200 */
.L_x_6545:
        /* <DEDUP_REMOVED lines=14> */
.L_x_6548:
[----:B------:R-:W-:Y:S05]  /*aa70*/  BSYNC.RECONVERGENT B3 ;  /* 0x0000000000037941 */ /* 0x000fea0003800200 */
.L_x_6547:
        /* <DEDUP_REMOVED lines=14> */
.L_x_6550:
[----:B------:R-:W-:Y:S05]  /*ab60*/  BSYNC.RECONVERGENT B3 ;  /* 0x0000000000037941 */ /* 0x000fea0003800200 */
.L_x_6549:
        /* <DEDUP_REMOVED lines=14> */
.L_x_6552:
[----:B------:R-:W-:Y:S05]  /*ac50*/  BSYNC.RECONVERGENT B3 ;  /* 0x0000000000037941 */ /* 0x000fea0003800200 */
.L_x_6551:
        /* <DEDUP_REMOVED lines=14> */
.L_x_6554:
[----:B------:R-:W-:Y:S05]  /*ad40*/  BSYNC.RECONVERGENT B3 ;  /* 0x0000000000037941 */ /* 0x000fea0003800200 */
.L_x_6553:
        /* <DEDUP_REMOVED lines=14> */
.L_x_6556:
[----:B------:R-:W-:Y:S05]  /*ae30*/  BSYNC.RECONVERGENT B3 ;  /* 0x0000000000037941 */ /* 0x000fea0003800200 */
.L_x_6555:
        /* <DEDUP_REMOVED lines=14> */
.L_x_6558:
[----:B------:R-:W-:Y:S05]  /*af20*/  BSYNC.RECONVERGENT B3 ;  /* 0x0000000000037941 */ /* 0x000fea0003800200 */
.L_x_6557:
        /* <DEDUP_REMOVED lines=14> */
.L_x_6560:
[----:B------:R-:W-:Y:S05]  /*b010*/  BSYNC.RECONVERGENT B3 ;  /* 0x0000000000037941 */ /* 0x000fea0003800200 */
.L_x_6559:
        /* <DEDUP_REMOVED lines=14> */
.L_x_6562:
[----:B------:R-:W-:Y:S05]  /*b100*/  BSYNC.RECONVERGENT B3 ;  /* 0x0000000000037941 */ /* 0x000fea0003800200 */
.L_x_6561:
        /* <DEDUP_REMOVED lines=14> */
.L_x_6564:
[----:B------:R-:W-:Y:S05]  /*b1f0*/  BSYNC.RECONVERGENT B3 ;  /* 0x0000000000037941 */ /* 0x000fea0003800200 */
.L_x_6563:
        /* <DEDUP_REMOVED lines=13> */
.L_x_6566:
[----:B------:R-:W-:Y:S05]  /*b2d0*/  BSYNC.RECONVERGENT B3 ;  /* 0x0000000000037941 */ /* 0x000fea0003800200 */
.L_x_6565:
[----:B------:R-:W1:Y:S01]  /*b2e0*/  LDC.64 R8, c[0x0][0x410] ;  /* 0x00010400ff087b82 */ /* 0x000e620000000a00 */
[----:B------:R-:W-:Y:S01]  /*b2f0*/  BSSY.RECONVERGENT B1, `(.L_x_6567) ;  /* 0x0000018000017945 */ /* 0x000fe20003800200 */
[-C--:B-1----:R-:W-:Y:S02]  /*b300*/  ISETP.GE.U32.AND P1, PT, R65, R8.reuse, PT ;  /* 0x000000084100720c */ /* 0x082fe40003f26070 */
[-C--:B------:R-:W-:Y:S02]  /*b310*/  ISETP.GE.U32.AND P4, PT, R63, R8.reuse, PT ;  /* 0x000000083f00720c */ /* 0x080fe40003f86070 */
[-C--:B------:R-:W-:Y:S02]  /*b320*/  ISETP.GE.U32.AND P3, PT, R61, R8.reuse, PT ;  /* 0x000000083d00720c */ /* 0x080fe40003f66070 */
[----:B------:R-:W-:Y:S02]  /*b330*/  ISETP.GE.U32.AND P2, PT, R59, R8, PT ;  /* 0x000000083b00720c */ /* 0x000fe40003f46070 */
[----:B------:R-:W-:-:S02]  /*b340*/  ISETP.GE.AND.EX P1, PT, RZ, R9, PT, P1 ;  /* 0x00000009ff00720c */ /* 0x000fc40003f26310 */
[----:B------:R-:W-:Y:S01]  /*b350*/  ISETP.GE.AND.EX P4, PT, RZ, R9, PT, P4 ;  /* 0x00000009ff00720c */ /* 0x000fe20003f86340 */
[----:B------:R-:W-:-:S12]  /*b360*/  @P0 BRA `(.L_x_6568) ;  /* 0x0000000000400947 */ /* 0x000fd80003800000 */
[----:B------:R-:W-:Y:S02]  /*b370*/  HFMA2 R15, -RZ, RZ, 0, 0 ;  /* 0x00000000ff0f7431 */ /* 0x000fe400000001ff */
[----:B------:R-:W-:Y:S01]  /*b380*/  IMAD R17, R38, UR40, RZ ;  /* 0x0000002826117c24 */ /* 0x000fe2000f8e02ff */
        /* <DEDUP_REMOVED lines=14> */
.L_x_6568:
[----:B------:R-:W-:Y:S05]  /*b470*/  BSYNC.RECONVERGENT B1 ;  /* 0x0000000000017941 */ /* 0x000fea0003800200 */
.L_x_6567:
[----:B------:R-:W-:Y:S04]  /*b480*/  BSSY.RECONVERGENT B1, `(.L_x_6569) ;  /* 0x0000012000017945 */ /* 0x000fe80003800200 */
[----:B------:R-:W-:Y:S05]  /*b490*/  @P1 BRA `(.L_x_6570) ;  /* 0x0000000000401947 */ /* 0x000fea0003800000 */
[----:B-1----:R-:W-:Y:S01]  /*b4a0*/  MOV R12, R65 ;  /* 0x00000041000c7202 */ /* 0x002fe20000000f00 */
[----:B------:R-:W-:Y:S01]  /*b4b0*/  IMAD R15, R38, UR40, RZ ;  /* 0x00000028260f7c24 */ /* 0x000fe2000f8e02ff */
        /* <DEDUP_REMOVED lines=14> */
.L_x_6570:
[----:B------:R-:W-:Y:S05]  /*b5a0*/  BSYNC.RECONVERGENT B1 ;  /* 0x0000000000017941 */ /* 0x000fea0003800200 */
.L_x_6569:
[----:B------:R-:W-:Y:S04]  /*b5b0*/  BSSY.RECONVERGENT B1, `(.L_x_6571) ;  /* 0x0000012000017945 */ /* 0x000fe80003800200 */
[----:B------:R-:W-:Y:S05]  /*b5c0*/  @P4 BRA `(.L_x_6572) ;  /* 0x0000000000404947 */ /* 0x000fea0003800000 */
[----:B-12---:R-:W-:Y:S01]  /*b5d0*/  HFMA2 R13, -RZ, RZ, 0, 0 ;  /* 0x00000000ff0d7431 */ /* 0x006fe200000001ff */
        /* <DEDUP_REMOVED lines=15> */
.L_x_6572:
[----:B------:R-:W-:Y:S05]  /*b6d0*/  BSYNC.RECONVERGENT B1 ;  /* 0x0000000000017941 */ /* 0x000fea0003800200 */
.L_x_6571:
        /* <DEDUP_REMOVED lines=12> */
[----:B-123--:R-:W-:Y:S01]  /*b7a0*/  MOV R13, RZ ;  /* 0x000000ff000d7202 */ /* 0x00efe20000000f00 */
        /* <DEDUP_REMOVED lines=15> */
.L_x_6574:
[----:B------:R-:W-:Y:S05]  /*b8a0*/  BSYNC.RECONVERGENT B1 ;  /* 0x0000000000017941 */ /* 0x000fea0003800200 */
.L_x_6573:
[----:B------:R-:W-:Y:S04]  /*b8b0*/  BSSY.RECONVERGENT B1, `(.L_x_6575) ;  /* 0x0000012000017945 */ /* 0x000fe80003800200 */
[----:B------:R-:W-:Y:S05]  /*b8c0*/  @P2 BRA `(.L_x_6576) ;  /* 0x0000000000402947 */ /* 0x000fea0003800000 */
[----:B-1234-:R-:W-:Y:S01]  /*b8d0*/  MOV R12, R59 ;  /* 0x0000003b000c7202 */ /* 0x01efe20000000f00 */
        /* <DEDUP_REMOVED lines=15> */
.L_x_6576:
[----:B------:R-:W-:Y:S05]  /*b9d0*/  BSYNC.RECONVERGENT B1 ;  /* 0x0000000000017941 */ /* 0x000fea0003800200 */
.L_x_6575:
[----:B------:R-:W-:Y:S04]  /*b9e0*/  BSSY.RECONVERGENT B1, `(.L_x_6577) ;  /* 0x0000012000017945 */ /* 0x000fe80003800200 */
[----:B------:R-:W-:Y:S05]  /*b9f0*/  @P4 BRA `(.L_x_6578) ;  /* 0x0000000000404947 */ /* 0x000fea0003800000 */
[----:B-1234-:R-:W-:Y:S01]  /*ba00*/  HFMA2 R13, -RZ, RZ, 0, 0 ;  /* 0x00000000ff0d7431 */ /* 0x01efe200000001ff */
        /* <DEDUP_REMOVED lines=15> */
.L_x_6578:
[----:B------:R-:W-:Y:S05]  /*bb00*/  BSYNC.RECONVERGENT B1 ;  /* 0x0000000000017941 */ /* 0x000fea0003800200 */
.L_x_6577:
[----:B------:R-:W-:Y:S04]  /*bb10*/  BSSY.RECONVERGENT B1, `(.L_x_6579) ;  /* 0x0000012000017945 */ /* 0x000fe80003800200 */
[----:B------:R-:W-:Y:S05]  /*bb20*/  @P5 BRA `(.L_x_6580) ;  /* 0x0000000000405947 */ /* 0x000fea0003800000 */
[----:B-1234-:R-:W-:Y:S01]  /*bb30*/  MOV R13, RZ ;  /* 0x000000ff000d7202 */ /* 0x01efe20000000f00 */
        /* <DEDUP_REMOVED lines=15> */
.L_x_6580:
[----:B------:R-:W-:Y:S05]  /*bc30*/  BSYNC.RECONVERGENT B1 ;  /* 0x0000000000017941 */ /* 0x000fea0003800200 */
.L_x_6579:
        /* <DEDUP_REMOVED lines=18> */
.L_x_6582:
[----:B------:R-:W-:Y:S05]  /*bd60*/  BSYNC.RECONVERGENT B1 ;  /* 0x0000000000017941 */ /* 0x000fea0003800200 */
.L_x_6581:
        /* <DEDUP_REMOVED lines=14> */
[----:B------:R-:W-:Y:S01]  /*be50*/  HFMA2 R9, -RZ, RZ, 0, 0 ;  /* 0x00000000ff097431 */ /* 0x000fe200000001ff */
[----:B------:R-:W-:Y:S01]  /*be60*/  MOV R8, R51 ;  /* 0x0000003300087202 */ /* 0x000fe20000000f00 */
[----:B-1234-:R-:W-:Y:S01]  /*be70*/  IMAD R13, R38, UR40, RZ ;  /* 0x00000028260d7c24 */ /* 0x01efe2000f8e02ff */
        /* <DEDUP_REMOVED lines=13> */
.L_x_6584:
[----:B------:R-:W-:Y:S05]  /*bf50*/  BSYNC.RECONVERGENT B1 ;  /* 0x0000000000017941 */ /* 0x000fea0003800200 */
.L_x_6583:
[----:B------:R-:W-:Y:S04]  /*bf60*/  BSSY.RECONVERGENT B1, `(.L_x_6585) ;  /* 0x0000012000017945 */ /* 0x000fe80003800200 */
[----:B------:R-:W-:Y:S05]  /*bf70*/  @P1 BRA `(.L_x_6586) ;  /* 0x0000000000401947 */ /* 0x000fea0003800000 */
[----:B-1----:R-:W-:Y:S01]  /*bf80*/  MOV R9, RZ ;  /* 0x000000ff00097202 */ /* 0x002fe20000000f00 */
[----:B--234-:R-:W-:Y:S01]  /*bf90*/  IMAD R13, R38, UR40, RZ ;  /* 0x00000028260d7c24 */ /* 0x01cfe2000f8e02ff */
        /* <DEDUP_REMOVED lines=14> */
.L_x_6586:
[----:B------:R-:W-:Y:S05]  /*c080*/  BSYNC.RECONVERGENT B1 ;  /* 0x0000000000017941 */ /* 0x000fea0003800200 */
.L_x_6585:
        /* <DEDUP_REMOVED lines=18> */
.L_x_6588:
[----:B------:R-:W-:Y:S05]  /*c1b0*/  BSYNC.RECONVERGENT B1 ;  /* 0x0000000000017941 */ /* 0x000fea0003800200 */
.L_x_6587:
[----:B------:R-:W-:Y:S04]  /*c1c0*/  BSSY.RECONVERGENT B1, `(.L_x_6589) ;  /* 0x0000012000017945 */ /* 0x000fe80003800200 */
[----:B------:R-:W-:Y:S05]  /*c1d0*/  @P3 BRA `(.L_x_6590) ;  /* 0x0000000000403947 */ /* 0x000fea0003800000 */
[----:B-1----:R-:W-:Y:S01]  /*c1e0*/  HFMA2 R5, -RZ, RZ, 0, 0 ;  /* 0x00000000ff057431 */ /* 0x002fe200000001ff */
        /* <DEDUP_REMOVED lines=15> */
.L_x_6590:
[----:B------:R-:W-:Y:S05]  /*c2e0*/  BSYNC.RECONVERGENT B1 ;  /* 0x0000000000017941 */ /* 0x000fea0003800200 */
.L_x_6589:
[----:B------:R-:W-:Y:S04]  /*c2f0*/  BSSY.RECONVERGENT B1, `(.L_x_6591) ;  /* 0x0000012000017945 */ /* 0x000fe80003800200 */
[----:B------:R-:W-:Y:S05]  /*c300*/  @P4 BRA `(.L_x_6592) ;  /* 0x0000000000404947 */ /* 0x000fea0003800000 */
[----:B-1----:R-:W-:Y:S01]  /*c310*/  MOV R3, RZ ;  /* 0x000000ff00037202 */ /* 0x002fe20000000f00 */
        /* <DEDUP_REMOVED lines=15> */
.L_x_6592:
[----:B------:R-:W-:Y:S05]  /*c410*/  BSYNC.RECONVERGENT B1 ;  /* 0x0000000000017941 */ /* 0x000fea0003800200 */
.L_x_6591:
        /* <DEDUP_REMOVED lines=18> */
.L_x_6594:
[----:B------:R-:W-:Y:S05]  /*c540*/  BSYNC.RECONVERGENT B1 ;  /* 0x0000000000017941 */ /* 0x000fea0003800200 */
.L_x_6593:
        /* <DEDUP_REMOVED lines=18> */
.L_x_6596:
[----:B------:R-:W-:Y:S05]  /*c670*/  BSYNC.RECONVERGENT B1 ;  /* 0x0000000000017941 */ /* 0x000fea0003800200 */
.L_x_6595:
[----:B------:R-:W5:Y:S01]  /*c680*/  LDCU UR4, c[0x0][0x370] ;  /* 0x00006e00ff0477ac */ /* 0x000f620008000800 */
[----:B-1----:R-:W5:Y:S02]  /*c690*/  LDC R3, c[0x0][0x364] ;  /* 0x0000d900ff037b82 */ /* 0x002f640000000800 */
[----:B-----5:R-:W-:-:S05]  /*c6a0*/  IMAD R3, R3, UR4, RZ ;  /* 0x0000000403037c24 */ /* 0x020fca000f8e02ff */
[----:B------:R-:W-:-:S04]  /*c6b0*/  IADD3 R40, P0, PT, R3, R40, RZ ;  /* 0x0000002803287210 */ /* 0x000fc80007f1e0ff */
[----:B------:R-:W-:Y:S02]  /*c6c0*/  LEA.HI.X.SX32 R38, R3, R38, 0x1, P0 ;  /* 0x0000002603267211 */ /* 0x000fe400000f0eff */
[----:B------:R-:W-:-:S04]  /*c6d0*/  ISETP.GE.U32.AND P0, PT, R40, UR44, PT ;  /* 0x0000002c28007c0c */ /* 0x000fc8000bf06070 */
[----:B------:R-:W-:-:S13]  /*c6e0*/  ISETP.GE.AND.EX P0, PT, R38, UR45, PT, P0 ;  /* 0x0000002d26007c0c */ /* 0x000fda000bf06300 */
[----:B------:R-:W-:Y:S05]  /*c6f0*/  @!P0 BRA `(.L_x_6597) ;  /* 0xffffff3c00188947 */ /* 0x000fea000383ffff */
[----:B------:R-:W-:Y:S05]  /*c700*/  BSYNC B0 ;  /* 0x0000000000007941 */ /* 0x000fea0003800000 */
.L_x_6475:
[----:B------:R-:W-:Y:S05]  /*c710*/  EXIT ;  /* 0x000000000000794d */ /* 0x000fea0003800000 */
.L_x_6506:
[----:B------:R-:W-:Y:S01]  /*c720*/  BSSY B1, `(.L_x_6598) ;  /* 0x0000007000017945 */ /* 0x000fe20003800000 */
[----:B------:R-:W-:Y:S01]  /*c730*/  IMAD.MOV.U32 R12, RZ, RZ, 0x10 ;  /* 0x00000010ff0c7424 */ /* 0x000fe200078e00ff */
[----:B------:R-:W-:Y:S02]  /*c740*/  MOV R11, 0x1f ;  /* 0x0000001f000b7802 */ /* 0x000fe40000000f00 */
[----:B------:R-:W-:-:S07]  /*c750*/  MOV R15, 0xffffffff ;  /* 0xffffffff000f7802 */ /* 0x000fce0000000f00 */
[----:B------:R-:W-:Y:S05]  /*c760*/  WARPSYNC.COLLECTIVE R15, `(.L_x_6599) ;  /* 0x000000000f087348 */ /* 0x000fea0003c00000 */
[----:B------:R0:W1:Y:S02]  /*c770*/  SHFL.BFLY P6, R14, R13, R12, R11 ;  /* 0x0c00000c0d0e7389 */ /* 0x00006400000c000b */
[----:B01----:R-:W-:Y:S05]  /*c780*/  ENDCOLLECTIVE ;  /* 0x000000000000791b */ /* 0x003fea0003800000 */
.L_x_6599:
[----:B------:R-:W-:Y:S05]  /*c790*/  BSYNC B1 ;  /* 0x0000000000017941 */ /* 0x000fea0003800000 */
.L_x_6598:
[----:B------:R-:W-:Y:S01]  /*c7a0*/  HFMA2 R11, -RZ, RZ, 0, 1.847743988037109375e-06 ;  /* 0x0000001fff0b7431 */ /* 0x000fe200000001ff */
        /* <DEDUP_REMOVED lines=8> */
.L_x_6600:
[----:B------:R-:W-:Y:S01]  /*c830*/  HFMA2 R12, -RZ, RZ, 0, 2.384185791015625e-07 ;  /* 0x00000004ff0c7431 */ /* 0x000fe200000001ff */
[----:B------:R-:W-:-:S05]  /*c840*/  FMNMX R2, R13, R14, !PT ;  /* 0x0000000e0d027209 */ /* 0x000fca0007800000 */
[----:B------:R-:W-:-:S07]  /*c850*/  IMAD.MOV.U32 R13, RZ, RZ, R2 ;  /* 0x000000ffff0d7224 */ /* 0x000fce00078e0002 */
[----:B------:R-:W-:Y:S05]  /*c860*/  WARPSYNC.COLLECTIVE R15, `(.L_x_6601) ;  /* 0x000000000f087348 */ /* 0x000fea0003c00000 */
[----:B------:R0:W1:Y:S02]  /*c870*/  SHFL.BFLY P6, R14, R13, R12, R11 ;  /* 0x0c00000c0d0e7389 */ /* 0x00006400000c000b */
[----:B01----:R-:W-:Y:S05]  /*c880*/  ENDCOLLECTIVE ;  /* 0x000000000000791b */ /* 0x003fea0003800000 */
.L_x_6601:
[----:B------:R-:W-:Y:S01]  /*c890*/  IMAD.MOV.U32 R12, RZ, RZ, 0x2 ;  /* 0x00000002ff0c7424 */ /* 0x000fe200078e00ff */
[----:B------:R-:W-:-:S04]  /*c8a0*/  FMNMX R3, R2, R14, !PT ;  /* 0x0000000e02037209 */ /* 0x000fc80007800000 */
[----:B------:R-:W-:-:S07]  /*c8b0*/  MOV R13, R3 ;  /* 0x00000003000d7202 */ /* 0x000fce0000000f00 */
[----:B------:R-:W-:Y:S05]  /*c8c0*/  WARPSYNC.COLLECTIVE R15, `(.L_x_6602) ;  /* 0x000000000f087348 */ /* 0x000fea0003c00000 */
[----:B------:R0:W1:Y:S02]  /*c8d0*/  SHFL.BFLY P6, R14, R13, R12, R11 ;  /* 0x0c00000c0d0e7389 */ /* 0x00006400000c000b */
[----:B01----:R-:W-:Y:S05]  /*c8e0*/  ENDCOLLECTIVE ;  /* 0x000000000000791b */ /* 0x003fea0003800000 */
.L_x_6602:
[----:B------:R-:W-:Y:S01]  /*c8f0*/  HFMA2 R12, -RZ, RZ, 0, 5.9604644775390625e-08 ;  /* 0x00000001ff0c7431 */ /* 0x000fe200000001ff */
[----:B------:R-:W-:-:S04]  /*c900*/  FMNMX R4, R3, R14, !PT ;  /* 0x0000000e03047209 */ /* 0x000fc80007800000 */
[----:B------:R-:W-:-:S07]  /*c910*/  MOV R13, R4 ;  /* 0x00000004000d7202 */ /* 0x000fce0000000f00 */
[----:B------:R-:W-:Y:S05]  /*c920*/  WARPSYNC.COLLECTIVE R15, `(.L_x_6603) ;  /* 0x000000000f087348 */ /* 0x000fea0003c00000 */
[----:B------:R0:W1:Y:S02]  /*c930*/  SHFL.BFLY P6, R14, R13, R12, R11 ;  /* 0x0c00000c0d0e7389 */ /* 0x00006400000c000b */
[----:B01----:R-:W-:Y:S05]  /*c940*/  ENDCOLLECTIVE ;  /* 0x000000000000791b */ /* 0x003fea0003800000 */
.L_x_6603:
        /* <DEDUP_REMOVED lines=184> */
[----:B------:R-:W-:-:S03]  /*d4d0*/  SHF.L.U32 R3, R3, 0x17, RZ ;  /* 0x0000001703037819 */ /* 0x000fc600000006ff */
[----:B------:R-:W-:-:S04]  /*d4e0*/  FFMA R2, R15, 1.4426950216293334961, -R2 ;  /* 0x3fb8aa3b0f027823 */ /* 0x000fc80000000802 */
[----:B------:R-:W-:Y:S01]  /*d4f0*/  FFMA R2, R15, 1.925963033500011079e-08, R2 ;  /* 0x32a570600f027823 */ /* 0x000fe20000000002 */
[----:B------:R-:W-:-:S05]  /*d500*/  MOV R15, 0xffffffff ;  /* 0xffffffff000f7802 */ /* 0x000fca0000000f00 */
[----:B------:R-:W0:Y:S02]  /*d510*/  MUFU.EX2 R2, R2 ;  /* 0x0000000200027308 */ /* 0x000e240000000800 */
[----:B0-----:R-:W-:Y:S01]  /*d520*/  FMUL R4, R3, R2 ;  /* 0x0000000203047220 */ /* 0x001fe20000400000 */
[----:B------:R-:W-:Y:S01]  /*d530*/  FFMA.SAT R3, R54, R69, 0.5 ;  /* 0x3f00000036037423 */ /* 0x000fe20000002045 */
[----:B------:R-:W-:-:S03]  /*d540*/  SHF.L.U32 R2, R11, 0x17, RZ ;  /* 0x000000170b027819 */ /* 0x000fc600000006ff */
[----:B------:R-:W-:Y:S02]  /*d550*/  FFMA.RM R3, R3, R62, 12582913 ;  /* 0x4b40000103037423 */ /* 0x000fe4000000403e */
[----:B------:R-:W-:Y:S02]  /*d560*/  FMUL R2, R2, R13 ;  /* 0x0000000d02027220 */ /* 0x000fe40000400000 */
[C---:B------:R-:W-:Y:S01]  /*d570*/  FADD R9, R3.reuse, -12583039 ;  /* 0xcb40007f03097421 */ /* 0x040fe20000000000 */
[----:B------:R-:W-:-:S03]  /*d580*/  IMAD.SHL.U32 R3, R3, 0x800000, RZ ;  /* 0x0080000003037824 */ /* 0x000fc600078e00ff */
[----:B------:R-:W-:-:S04]  /*d590*/  FFMA R9, R54, 1.4426950216293334961, -R9 ;  /* 0x3fb8aa3b36097823 */ /* 0x000fc80000000809 */
[----:B------:R-:W-:-:S04]  /*d5a0*/  FFMA R9, R54, 1.925963033500011079e-08, R9 ;  /* 0x32a5706036097823 */ /* 0x000fc80000000009 */
[----:B------:R0:W1:Y:S02]  /*d5b0*/  MUFU.EX2 R0, R9 ;  /* 0x0000000900007308 */ /* 0x0000640000000800 */
[----:B0-----:R-:W-:-:S04]  /*d5c0*/  FFMA.SAT R9, R58, R69, 0.5 ;  /* 0x3f0000003a097423 */ /* 0x001fc80000002045 */
[----:B------:R-:W-:Y:S01]  /*d5d0*/  FFMA.RM R9, R9, R62, 12582913 ;  /* 0x4b40000109097423 */ /* 0x000fe2000000403e */
[----:B-1----:R-:W-:-:S03]  /*d5e0*/  FMUL R3, R3, R0 ;  /* 0x0000000003037220 */ /* 0x002fc60000400000 */
        /* <DEDUP_REMOVED lines=65> */
[----:B------:R-:W0:Y:S08]  /*da00*/  MUFU.EX2 R8, R13 ;  /* 0x0000000d00087308 */ /* 0x000e300000000800 */
[----:B------:R-:W1:Y:S01]  /*da10*/  MUFU.EX2 R11, R48 ;  /* 0x00000030000b7308 */ /* 0x000e620000000800 */
[----:B0-----:R-:W-:Y:S01]  /*da20*/  FMUL R9, R9, R8 ;  /* 0x0000000809097220 */ /* 0x001fe20000400000 */
[----:B------:R-:W-:-:S05]  /*da30*/  SHF.L.U32 R8, R69, 0x17, RZ ;  /* 0x0000001745087819 */ /* 0x000fca00000006ff */
        /* <DEDUP_REMOVED lines=36> */
.L_x_6604:
[----:B------:R-:W-:Y:S02]  /*dc80*/  IMAD.MOV.U32 R12, RZ, RZ, 0x8 ;  /* 0x00000008ff0c7424 */ /* 0x000fe400078e00ff */
[----:B------:R-:W-:-:S05]  /*dc90*/  FADD R42, R13, R14 ;  /* 0x0000000e0d2a7221 */ /* 0x000fca0000000000 */
[----:B------:R-:W-:-:S07]  /*dca0*/  MOV R13, R42 ;  /* 0x0000002a000d7202 */ /* 0x000fce0000000f00 */
[----:B------:R-:W-:Y:S05]  /*dcb0*/  WARPSYNC.COLLECTIVE R15, `(.L_x_6605) ;  /* 0x000000000f087348 */ /* 0x000fea0003c00000 */
[----:B------:R0:W1:Y:S02]  /*dcc0*/  SHFL.BFLY P6, R14, R13, R12, R11 ;  /* 0x0c00000c0d0e7389 */ /* 0x00006400000c000b */
[----:B01----:R-:W-:Y:S05]  /*dcd0*/  ENDCOLLECTIVE ;  /* 0x000000000000791b */ /* 0x003fea0003800000 */
.L_x_6605:
[----:B------:R-:W-:Y:S02]  /*dce0*/  HFMA2 R12, -RZ, RZ, 0, 2.384185791015625e-07 ;  /* 0x00000004ff0c7431 */ /* 0x000fe400000001ff */
[----:B------:R-:W-:-:S05]  /*dcf0*/  FADD R44, R42, R14 ;  /* 0x0000000e2a2c7221 */ /* 0x000fca0000000000 */
[----:B------:R-:W-:-:S07]  /*dd00*/  MOV R13, R44 ;  /* 0x0000002c000d7202 */ /* 0x000fce0000000f00 */
[----:B------:R-:W-:Y:S05]  /*dd10*/  WARPSYNC.COLLECTIVE R15, `(.L_x_6606) ;  /* 0x000000000f087348 */ /* 0x000fea0003c00000 */
[----:B------:R0:W1:Y:S02]  /*dd20*/  SHFL.BFLY P6, R14, R13, R12, R11 ;  /* 0x0c00000c0d0e7389 */ /* 0x00006400000c000b */
[----:B01----:R-:W-:Y:S05]  /*dd30*/  ENDCOLLECTIVE ;  /* 0x000000000000791b */ /* 0x003fea0003800000 */
.L_x_6606:
[----:B------:R-:W-:Y:S01]  /*dd40*/  MOV R12, 0x2 ;  /* 0x00000002000c7802 */ /* 0x000fe20000000f00 */
[----:B------:R-:W-:-:S04]  /*dd50*/  FADD R46, R44, R14 ;  /* 0x0000000e2c2e7221 */ /* 0x000fc80000000000 */
[----:B------:R-:W-:-:S07]  /*dd60*/  IMAD.MOV.U32 R13, RZ, RZ, R46 ;  /* 0x000000ffff0d7224 */ /* 0x000fce00078e002e */
[----:B------:R-:W-:Y:S05]  /*dd70*/  WARPSYNC.COLLECTIVE R15, `(.L_x_6607) ;  /* 0x000000000f087348 */ /* 0x000fea0003c00000 */
[----:B------:R0:W1:Y:S02]  /*dd80*/  SHFL.BFLY P6, R14, R13, R12, R11 ;  /* 0x0c00000c0d0e7389 */ /* 0x00006400000c000b */
[----:B01----:R-:W-:Y:S05]  /*dd90*/  ENDCOLLECTIVE ;  /* 0x000000000000791b */ /* 0x003fea0003800000 */
.L_x_6607:
[----:B------:R-:W-:Y:S02]  /*dda0*/  IMAD.MOV.U32 R12, RZ, RZ, 0x1 ;  /* 0x00000001ff0c7424 */ /* 0x000fe400078e00ff */
[----:B------:R-:W-:-:S05]  /*ddb0*/  FADD R48, R46, R14 ;  /* 0x0000000e2e307221 */ /* 0x000fca0000000000 */
[----:B------:R-:W-:-:S07]  /*ddc0*/  MOV R13, R48 ;  /* 0x00000030000d7202 */ /* 0x000fce0000000f00 */
[----:B------:R-:W-:Y:S05]  /*ddd0*/  WARPSYNC.COLLECTIVE R15, `(.L_x_6608) ;  /* 0x000000000f087348 */ /* 0x000fea0003c00000 */
[----:B------:R0:W1:Y:S02]  /*dde0*/  SHFL.BFLY P6, R14, R13, R12, R11 ;  /* 0x0c00000c0d0e7389 */ /* 0x00006400000c000b */
[----:B01----:R-:W-:Y:S05]  /*ddf0*/  ENDCOLLECTIVE ;  /* 0x000000000000791b */ /* 0x003fea0003800000 */
.L_x_6608:
[----:B------:R-:W-:Y:S05]  /*de00*/  BRA `(.L_x_6609) ;  /* 0xffffffb8002c7947 */ /* 0x000fea000383ffff */
        .weak           $__internal_101_$__cuda_sm3x_div_rn_noftz_f32_slowpath
        .type           $__internal_101_$__cuda_sm3x_div_rn_noftz_f32_slowpath,@function
        .size           $__internal_101_$__cuda_sm3x_div_rn_noftz_f32_slowpath,(.L_x_37478 - $__internal_101_$__cuda_sm3x_div_rn_noftz_f32_slowpath)
$__internal_101_$__cuda_sm3x_div_rn_noftz_f32_slowpath:
[----:B------:R-:W-:Y:S01]  /*de10*/  SHF.R.U32.HI R15, RZ, 0x17, R14 ;  /* 0x00000017ff0f7819 */ /* 0x000fe2000001160e */
[----:B------:R-:W-:Y:S01]  /*de20*/  BSSY.RECONVERGENT B1, `(.L_x_6610) ;  /* 0x0000062000017945 */ /* 0x000fe20003800200 */
[----:B------:R-:W-:Y:S02]  /*de30*/  SHF.R.U32.HI R44, RZ, 0x17, R11 ;  /* 0x00000017ff2c7819 */ /* 0x000fe4000001160b */
[----:B------:R-:W-:Y:S02]  /*de40*/  LOP3.LUT R15, R15, 0xff, RZ, 0xc0, !PT ;  /* 0x000000ff0f0f7812 */ /* 0x000fe400078ec0ff */
[----:B------:R-:W-:Y:S02]  /*de50*/  LOP3.LUT R48, R44, 0xff, RZ, 0xc0, !PT ;  /* 0x000000ff2c307812 */ /* 0x000fe400078ec0ff */
[----:B------:R-:W-:Y:S02]  /*de60*/  IADD3 R50, PT, PT, R15, -0x1, RZ ;  /* 0xffffffff0f327810 */ /* 0x000fe40007ffe0ff */
[----:B------:R-:W-:-:S02]  /*de70*/  IADD3 R46, PT, PT, R48, -0x1, RZ ;  /* 0xffffffff302e7810 */ /* 0x000fc40007ffe0ff */
        /* <DEDUP_REMOVED lines=23> */
[----:B------:R-:W-:Y:S01]  /*dff0*/  @!P1 FFMA R11, R11, 1.84467440737095516160e+19, RZ ;  /* 0x5f8000000b0b9823 */ /* 0x000fe200000000ff */
[----:B------:R-:W-:Y:S01]  /*e000*/  @!P1 MOV R44, 0xffffffc0 ;  /* 0xffffffc0002c9802 */ /* 0x000fe20000000f00 */
[----:B------:R-:W-:-:S04]  /*e010*/  @!P2 FFMA R14, R14, 1.84467440737095516160e+19, RZ ;  /* 0x5f8000000e0ea823 */ /* 0x000fc800000000ff */
[----:B------:R-:W-:-:S07]  /*e020*/  @!P2 VIADD R44, R44, 0x40 ;  /* 0x000000402c2ca836 */ /* 0x000fce0000000000 */
.L_x_6611:
        /* <DEDUP_REMOVED lines=33> */
[----:B------:R-:W-:Y:S02]  /*e240*/  ISETP.NE.AND P3, PT, R48, RZ, PT ;  /* 0x000000ff3000720c */ /* 0x000fe40003f65270 */
        /* <DEDUP_REMOVED lines=17> */
.L_x_6618:
[----:B------:R-:W-:-:S04]  /*e360*/  LOP3.LUT R11, R11, 0x80000000, RZ, 0xc0, !PT ;  /* 0x800000000b0b7812 */ /* 0x000fc800078ec0ff */
[----:B------:R-:W-:Y:S01]  /*e370*/  LOP3.LUT R11, R11, 0x7f800000, RZ, 0xfc, !PT ;  /* 0x7f8000000b0b7812 */ /* 0x000fe200078efcff */
[----:B------:R-:W-:Y:S06]  /*e380*/  BRA `(.L_x_6619) ;  /* 0x0000000000047947 */ /* 0x000fec0003800000 */
.L_x_6617:
[----:B------:R-:W-:-:S07]  /*e390*/  IMAD R11, R44, 0x800000, R11 ;  /* 0x008000002c0b7824 */ /* 0x000fce00078e020b */
.L_x_6619:
[----:B------:R-:W-:Y:S05]  /*e3a0*/  BSYNC.RECONVERGENT B2 ;  /* 0x0000000000027941 */ /* 0x000fea0003800200 */
.L_x_6616:
[----:B------:R-:W-:Y:S05]  /*e3b0*/  BRA `(.L_x_6620) ;  /* 0x0000000000207947 */ /* 0x000fea0003800000 */
.L_x_6615:
[----:B------:R-:W-:-:S04]  /*e3c0*/  LOP3.LUT R11, R14, 0x80000000, R11, 0x48, !PT ;  /* 0x800000000e0b7812 */ /* 0x000fc800078e480b */
[----:B------:R-:W-:Y:S01]  /*e3d0*/  LOP3.LUT R11, R11, 0x7f800000, RZ, 0xfc, !PT ;  /* 0x7f8000000b0b7812 */ /* 0x000fe200078efcff */
[----:B------:R-:W-:Y:S06]  /*e3e0*/  BRA `(.L_x_6620) ;  /* 0x0000000000147947 */ /* 0x000fec0003800000 */
.L_x_6614:
[----:B------:R-:W-:Y:S01]  /*e3f0*/  LOP3.LUT R11, R14, 0x80000000, R11, 0x48, !PT ;  /* 0x800000000e0b7812 */ /* 0x000fe200078e480b */
[----:B------:R-:W-:Y:S06]  /*e400*/  BRA `(.L_x_6620) ;  /* 0x00000000000c7947 */ /* 0x000fec0003800000 */
.L_x_6613:
[----:B------:R-:W0:Y:S01]  /*e410*/  MUFU.RSQ R11, -QNAN ;  /* 0xffc00000000b7908 */ /* 0x000e220000001400 */
[----:B------:R-:W-:Y:S05]  /*e420*/  BRA `(.L_x_6620) ;  /* 0x0000000000047947 */ /* 0x000fea0003800000 */
.L_x_6612:
[----:B------:R-:W-:-:S07]  /*e430*/  FADD.FTZ R11, R11, R14 ;  /* 0x0000000e0b0b7221 */ /* 0x000fce0000010000 */
.L_x_6620:
[----:B------:R-:W-:Y:S05]  /*e440*/  BSYNC.RECONVERGENT B1 ;  /* 0x0000000000017941 */ /* 0x000fea0003800200 */
.L_x_6610:
[----:B------:R-:W-:Y:S01]  /*e450*/  HFMA2 R15, -RZ, RZ, 0, 0 ;  /* 0x00000000ff0f7431 */ /* 0x000fe200000001ff */
[----:B------:R-:W-:-:S04]  /*e460*/  MOV R14, R42 ;  /* 0x0000002a000e7202 */ /* 0x000fc80000000f00 */
[----:B0-----:R-:W-:Y:S05]  /*e470*/  RET.REL.NODEC R14 `(_Z15SoftmaxWarpImplI22BroadcastScaleMaskLoadIffbLm4EiE11DirectStoreIffEfLi2ELi30ELi32ELi1ELb1EL9Algorithm0EEvT_T0_ll) ;  /* 0xffffff180ee07950 */ /* 0x001fea0003c3ffff */
.L_x_6621:
        /* <DEDUP_REMOVED lines=16> */
.L_x_37478:


//--------------------- .text._Z15SoftmaxWarpImplI22BroadcastScaleMaskLoadIffbLm4EiE11DirectStoreIffEfLi2ELi30ELi32ELi1ELb0EL9Algorithm0EEvT_T0_ll --------------------------
	.section	.text._Z15SoftmaxWarpImplI22BroadcastScaleMaskLoadIffbLm4EiE11DirectStoreIffEfLi2ELi30ELi32ELi1ELb0EL9Algorithm0EEvT_T0_ll,"ax",@progbits
	.align	128
        .global         _Z15SoftmaxWarpImplI22BroadcastScaleMaskLoadIffbLm4EiE11DirectStoreIffEfLi2ELi30ELi32ELi1ELb0EL9Algorithm0EEvT_T0_ll
        .type           _Z15SoftmaxWarpImplI22BroadcastScaleMaskLoadIffbLm4EiE11DirectStoreIffEfLi2ELi30ELi32ELi1ELb0EL9Algorithm0EEvT_T0_ll,@function
        .size           _Z15SoftmaxWarpImplI22BroadcastScaleMaskLoadIffbLm4EiE11DirectStoreIffEfLi2ELi30ELi32ELi1ELb0EL9Algorithm0EEvT_T0_ll,(.L_x_37479 - _Z15SoftmaxWarpImplI22BroadcastScaleMaskLoadIffbLm4EiE11DirectStoreIffEfLi2ELi30ELi32ELi1ELb0EL9Algorithm0EEvT_T0_ll)
        .other          _Z15SoftmaxWarpImplI22BroadcastScaleMaskLoadIffbLm4EiE11DirectStoreIffEfLi2ELi30ELi32ELi1ELb0EL9Algorithm0EEvT_T0_ll,@"STO_CUDA_ENTRY STV_DEFAULT"
_Z15SoftmaxWarpImplI22BroadcastScaleMaskLoadIffbLm4EiE11DirectStoreIffEfLi2ELi30ELi32ELi1ELb0EL9Algorithm0EEvT_T0_ll:
.text._Z15SoftmaxWarpImplI22BroadcastScaleMaskLoadIffbLm4EiE11DirectStoreIffEfLi2ELi30ELi32ELi1ELb0EL9Algorithm0EEvT_T0_ll:
        /* <DEDUP_REMOVED lines=29> */
.L_x_6622:
        /* <DEDUP_REMOVED lines=15> */
.L_x_6685:
[----:B------:R-:W-:Y:S01]  /*02c0*/  IABS R0, UR51 ;  /* 0x0000003300007c13 */ /* 0x000fe20008000000 */
[----:B------:R-:W-:Y:S01]  /*02d0*/  IMAD R19, R45, UR50, R42 ;  /* 0x000000322d137c24 */ /* 0x000fe2000f8e022a */
[----:B0-----:R-:W-:Y:S01]  /*02e0*/  IABS R3, UR52 ;  /* 0x0000003400037c13 */ /* 0x001fe20008000000 */
[----:B------:R-:W-:Y:S01]  /*02f0*/  UMOV UR4, URZ ;  /* 0x000000ff00047c82 */ /* 0x000fe20008000000 */
[----:B------:R-:W-:Y:S01]  /*0300*/  R2UR UR11, R0 ;  /* 0x00000000000b72ca */ /* 0x000fe200000e0000 */
[----:B------:R-:W0:Y:S01]  /*0310*/  LDC.64 R12, c[0x0][0x390] ;  /* 0x0000e400ff0c7b82 */ /* 0x000e220000000a00 */
[----:B------:R-:W-:Y:S01]  /*0320*/  R2UR UR10, R3 ;  /* 0x00000000030a72ca */ /* 0x000fe200000e0000 */
[----:B------:R-:W-:Y:S01]  /*0330*/  UISETP.NE.U32.AND UP0, UPT, UR36, 0x1, UPT ;  /* 0x000000012400788c */ /* 0x000fe2000bf05070 */
[----:B------:R-:W-:Y:S01]  /*0340*/  ISETP.NE.AND P3, PT, RZ, UR51, PT ;  /* 0x00000033ff007c0c */ /* 0x000fe2000bf65270 */
[----:B------:R-:W-:Y:S01]  /*0350*/  UISETP.NE.U32.AND UP1, UPT, UR38, 0x1, UPT ;  /* 0x000000012600788c */ /* 0x000fe2000bf25070 */
[----:B------:R-:W-:Y:S01]  /*0360*/  LOP3.LUT R17, RZ, UR51, RZ, 0x33, !PT ;  /* 0x00000033ff117c12 */ /* 0x000fe2000f8e33ff */
[----:B------:R-:W-:Y:S01]  /*0370*/  UISETP.NE.AND.EX UP0, UPT, UR37, URZ, UPT, UP0 ;  /* 0x000000ff2500728c */ /* 0x000fe2000bf05300 */
[----:B------:R-:W-:Y:S01]  /*0380*/  ISETP.NE.AND P5, PT, RZ, UR52, PT ;  /* 0x00000034ff007c0c */ /* 0x000fe2000bfa5270 */
[----:B------:R-:W2:Y:S01]  /*0390*/  LDC.64 R8, c[0x0][0x398] ;  /* 0x0000e600ff087b82 */ /* 0x000ea20000000a00 */
[----:B------:R-:W-:Y:S01]  /*03a0*/  LOP3.LUT R11, RZ, UR52, RZ, 0x33, !PT ;  /* 0x00000034ff0b7c12 */ /* 0x000fe2000f8e33ff */
[----:B------:R-:W-:Y:S01]  /*03b0*/  UISETP.NE.AND.EX UP1, UPT, UR39, URZ, UPT, UP1 ;  /* 0x000000ff2700728c */ /* 0x000fe2000bf25310 */
[----:B-1----:R-:W-:Y:S01]  /*03c0*/  R2UR UR14, R36 ;  /* 0x00000000240e72ca */ /* 0x002fe200000e0000 */
[----:B------:R-:W1:Y:S01]  /*03d0*/  I2F.RP R0, UR11 ;  /* 0x0000000b00007d06 */ /* 0x000e620008209400 */
[----:B------:R-:W-:-:S03]  /*03e0*/  R2UR UR15, R37 ;  /* 0x00000000250f72ca */ /* 0x000fc600000e0000 */
[----:B------:R-:W-:-:S04]  /*03f0*/  PLOP3.LUT P6, PT, PT, PT, UP1, 0x40, 0x4 ;  /* 0x000000000004781c */ /* 0x000fc80003fce818 */
[----:B------:R-:W3:Y:S08]  /*0400*/  I2F.RP R3, UR10 ;  /* 0x0000000a00037d06 */ /* 0x000ef00008209400 */
[----:B-1----:R-:W1:Y:S08]  /*0410*/  MUFU.RCP R0, R0 ;  /* 0x0000000000007308 */ /* 0x002e700000001000 */
[----:B---3--:R-:W3:Y:S01]  /*0420*/  MUFU.RCP R3, R3 ;  /* 0x0000000300037308 */ /* 0x008ee20000001000 */
[----:B-1----:R-:W-:-:S07]  /*0430*/  IADD3 R2, PT, PT, R0, 0xffffffe, RZ ;  /* 0x0ffffffe00027810 */ /* 0x002fce0007ffe0ff */
[----:B------:R-:W1:Y:S01]  /*0440*/  F2I.FTZ.U32.TRUNC.NTZ R2, R2 ;  /* 0x0000000200027305 */ /* 0x000e62000021f000 */
[----:B---3--:R-:W-:-:S07]  /*0450*/  IADD3 R4, PT, PT, R3, 0xffffffe, RZ ;  /* 0x0ffffffe03047810 */ /* 0x008fce0007ffe0ff */
[----:B------:R-:W3:Y:S01]  /*0460*/  F2I.FTZ.U32.TRUNC.NTZ R4, R4 ;  /* 0x0000000400047305 */ /* 0x000ee2000021f000 */
[----:B-1----:R-:W-:Y:S02]  /*0470*/  R2UR UR5, R2 ;  /* 0x00000000020572ca */ /* 0x002fe400000e0000 */
[----:B------:R-:W-:-:S11]  /*0480*/  IABS R2, R19 ;  /* 0x0000001300027213 */ /* 0x000fd60000000000 */
[----:B------:R-:W-:-:S04]  /*0490*/  UIADD3 UR6, UPT, UPT, URZ, -UR5, URZ ;  /* 0x80000005ff067290 */ /* 0x000fc8000fffe0ff */
[----:B------:R-:W-:-:S04]  /*04a0*/  UIMAD UR6, UR6, UR11, URZ ;  /* 0x0000000b060672a4 */ /* 0x000fc8000f8e02ff */
[----:B------:R-:W-:Y:S01]  /*04b0*/  UIMAD.WIDE.U32 UR6, UR5, UR6, UR4 ;  /* 0x00000006050672a5 */ /* 0x000fe2000f8e0004 */
[----:B---3--:R-:W-:-:S05]  /*04c0*/  R2UR UR5, R4 ;  /* 0x00000000040572ca */ /* 0x008fca00000e0000 */
        /* <DEDUP_REMOVED lines=8> */
[----:B------:R-:W-:-:S04]  /*0550*/  @!P1 IADD3 R0, PT, PT, R0, 0x1, RZ ;  /* 0x0000000100009810 */ /* 0x000fc80007ffe0ff */
        /* <DEDUP_REMOVED lines=8> */
[----:B------:R-:W1:Y:S03]  /*05e0*/  I2F.RP R3, UR12 ;  /* 0x0000000c00037d06 */ /* 0x000e660008209400 */
[----:B------:R-:W-:-:S04]  /*05f0*/  IMAD.MOV R0, RZ, RZ, -R6 ;  /* 0x000000ffff007224 */ /* 0x000fc800078e0a06 */
[----:B------:R-:W-:-:S05]  /*0600*/  IMAD R7, R0, UR51, R19 ;  /* 0x0000003300077c24 */ /* 0x000fca000f8e0213 */
[----:B------:R-:W-:Y:S01]  /*0610*/  IABS R2, R7 ;  /* 0x0000000700027213 */ /* 0x000fe20000000000 */
[----:B-1----:R-:W1:Y:S04]  /*0620*/  MUFU.RCP R3, R3 ;  /* 0x0000000300037308 */ /* 0x002e680000001000 */
[----:B------:R-:W-:-:S05]  /*0630*/  IMAD.HI.U32 R0, R2, UR9, RZ ;  /* 0x0000000902007c27 */ /* 0x000fca000f8e00ff */
[----:B------:R-:W-:-:S05]  /*0640*/  IADD3 R5, PT, PT, -R0, RZ, RZ ;  /* 0x000000ff00057210 */ /* 0x000fca0007ffe1ff */
[----:B------:R-:W-:-:S05]  /*0650*/  IMAD R2, R5, UR10, R2 ;  /* 0x0000000a05027c24 */ /* 0x000fca000f8e0202 */
[----:B------:R-:W-:Y:S01]  /*0660*/  ISETP.LT.U32.AND P1, PT, R2, UR10, PT ;  /* 0x0000000a02007c0c */ /* 0x000fe2000bf21070 */
[----:B-1----:R-:W-:-:S06]  /*0670*/  VIADD R4, R3, 0xffffffe ;  /* 0x0ffffffe03047836 */ /* 0x002fcc0000000000 */
[----:B------:R-:W1:Y:S06]  /*0680*/  F2I.FTZ.U32.TRUNC.NTZ R4, R4 ;  /* 0x0000000400047305 */ /* 0x000e6c000021f000 */
[----:B------:R-:W-:Y:S01]  /*0690*/  @!P1 IADD3 R2, PT, PT, R2, -UR10, RZ ;  /* 0x8000000a02029c10 */ /* 0x000fe2000fffe0ff */
[----:B------:R-:W-:-:S03]  /*06a0*/  @!P1 VIADD R0, R0, 0x1 ;  /* 0x0000000100009836 */ /* 0x000fc60000000000 */
[----:B------:R-:W-:Y:S02]  /*06b0*/  ISETP.GE.U32.AND P0, PT, R2, UR10, PT ;  /* 0x0000000a02007c0c */ /* 0x000fe4000bf06070 */
[----:B------:R-:W-:Y:S02]  /*06c0*/  LOP3.LUT R2, R7, UR52, RZ, 0x3c, !PT ;  /* 0x0000003407027c12 */ /* 0x000fe4000f8e3cff */
[----:B-1----:R-:W-:Y:S02]  /*06d0*/  R2UR UR5, R4 ;  /* 0x00000000040572ca */ /* 0x002fe400000e0000 */
[----:B------:R-:W-:-:S07]  /*06e0*/  ISETP.GE.AND P2, PT, R2, RZ, PT ;  /* 0x000000ff0200720c */ /* 0x000fce0003f46270 */
[----:B------:R-:W-:-:S04]  /*06f0*/  @P0 IADD3 R0, PT, PT, R0, 0x1, RZ ;  /* 0x0000000100000810 */ /* 0x000fc80007ffe0ff */
[----:B------:R-:W-:Y:S02]  /*0700*/  UIADD3 UR6, UPT, UPT, URZ, -UR5, URZ ;  /* 0x80000005ff067290 */ /* 0x000fe4000fffe0ff */
[----:B------:R-:W-:Y:S01]  /*0710*/  @!P2 IMAD.MOV R0, RZ, RZ, -R0 ;  /* 0x000000ffff00a224 */ /* 0x000fe200078e0a00 */
[----:B------:R-:W-:Y:S01]  /*0720*/  ISETP.NE.AND P2, PT, RZ, UR53, PT ;  /* 0x00000035ff007c0c */ /* 0x000fe2000bf45270 */
        /* <DEDUP_REMOVED lines=12> */
[----:B0-----:R-:W-:Y:S02]  /*07f0*/  ISETP.NE.U32.AND P1, PT, R12, 0x1, PT ;  /* 0x000000010c00780c */ /* 0x001fe40003f25070 */
[----:B------:R-:W-:Y:S02]  /*0800*/  ISETP.GE.U32.AND P0, PT, R2, UR12, PT ;  /* 0x0000000c02007c0c */ /* 0x000fe4000bf06070 */
[----:B------:R-:W-:Y:S02]  /*0810*/  LOP3.LUT R2, R7, UR53, RZ, 0x3c, !PT ;  /* 0x0000003507027c12 */ /* 0x000fe4000f8e3cff */
[----:B------:R-:W-:Y:S02]  /*0820*/  ISETP.NE.AND.EX P1, PT, R13, RZ, PT, P1 ;  /* 0x000000ff0d00720c */ /* 0x000fe40003f25310 */
[----:B------:R-:W-:-:S02]  /*0830*/  ISETP.GE.AND P4, PT, R2, RZ, PT ;  /* 0x000000ff0200720c */ /* 0x000fc40003f86270 */
[----:B------:R-:W-:-:S05]  /*0840*/  SEL R4, R6, RZ, P1 ;  /* 0x000000ff06047207 */ /* 0x000fca0000800000 */
[----:B------:R-:W-:Y:S01]  /*0850*/  @P0 IADD3 R0, PT, PT, R0, 0x1, RZ ;  /* 0x0000000100000810 */ /* 0x000fe20007ffe0ff */
[----:B------:R-:W-:Y:S01]  /*0860*/  IMAD R4, R4, UR40, RZ ;  /* 0x0000002804047c24 */ /* 0x000fe2000f8e02ff */
[----:B--2---:R-:W-:-:S03]  /*0870*/  ISETP.NE.U32.AND P0, PT, R8, 0x1, PT ;  /* 0x000000010800780c */ /* 0x004fc60003f05070 */
[----:B------:R-:W-:Y:S01]  /*0880*/  IMAD.MOV.U32 R3, RZ, RZ, R0 ;  /* 0x000000ffff037224 */ /* 0x000fe200078e0000 */
[----:B------:R-:W-:Y:S02]  /*0890*/  LOP3.LUT R0, RZ, UR53, RZ, 0x33, !PT ;  /* 0x00000035ff007c12 */ /* 0x000fe4000f8e33ff */
[----:B------:R-:W-:Y:S02]  /*08a0*/  ISETP.NE.AND.EX P0, PT, R9, RZ, PT, P0 ;  /* 0x000000ff0900720c */ /* 0x000fe40003f05300 */
[----:B------:R-:W-:Y:S02]  /*08b0*/  @!P4 IADD3 R3, PT, PT, -R3, RZ, RZ ;  /* 0x000000ff0303c210 */ /* 0x000fe40007ffe1ff */
[----:B------:R-:W-:Y:S02]  /*08c0*/  PLOP3.LUT P4, PT, PT, PT, UP0, 0x40, 0x4 ;  /* 0x000000000004781c */ /* 0x000fe40003f8e808 */
[----:B------:R-:W-:Y:S02]  /*08d0*/  SEL R3, R0, R3, !P2 ;  /* 0x0000000300037207 */ /* 0x000fe40005000000 */
[----:B------:R-:W-:-:S03]  /*08e0*/  SEL R5, R5, RZ, P0 ;  /* 0x000000ff05057207 */ /* 0x000fc60000000000 */
[----:B------:R-:W-:Y:S01]  /*08f0*/  IMAD.MOV R2, RZ, RZ, -R3 ;  /* 0x000000ffff027224 */ /* 0x000fe200078e0a03 */
[----:B------:R-:W-:Y:S01]  /*0900*/  SEL R3, R3, RZ, !P4 ;  /* 0x000000ff03037207 */ /* 0x000fe20006000000 */
[----:B------:R-:W-:Y:S02]  /*0910*/  IMAD R4, R5, UR41, R4 ;  /* 0x0000002905047c24 */ /* 0x000fe4000f8e0204 */
[----:B------:R-:W-:Y:S02]  /*0920*/  IMAD R2, R2, UR53, R7 ;  /* 0x0000003502027c24 */ /* 0x000fe4000f8e0207 */
[----:B------:R-:W0:Y:S01]  /*0930*/  LDC.64 R6, c[0x0][0x388] ;  /* 0x0000e200ff067b82 */ /* 0x000e220000000a00 */
[----:B------:R-:W-:Y:S02]  /*0940*/  IMAD R3, R3, UR42, R4 ;  /* 0x0000002a03037c24 */ /* 0x000fe4000f8e0204 */
[----:B------:R-:W-:-:S05]  /*0950*/  SEL R2, R2, RZ, !P6 ;  /* 0x000000ff02027207 */ /* 0x000fca0007000000 */
[----:B------:R-:W-:-:S05]  /*0960*/  IMAD R2, R2, UR43, R3 ;  /* 0x0000002b02027c24 */ /* 0x000fca000f8e0203 */
[----:B------:R-:W-:-:S04]  /*0970*/  LEA.HI R2, R2, R2, RZ, 0x1 ;  /* 0x0000000202027211 */ /* 0x000fc800078f08ff */
[----:B------:R-:W-:-:S05]  /*0980*/  SHF.R.S32.HI R41, RZ, 0x1, R2 ;  /* 0x00000001ff297819 */ /* 0x000fca0000011402 */
[----:B0-----:R-:W-:-:S06]  /*0990*/  IMAD.WIDE R40, R41, 0x2, R6 ;  /* 0x0000000229287825 */ /* 0x001fcc00078e0206 */
[----:B------:R-:W2:Y:S01]  /*09a0*/  LDG.E.U16 R40, desc[UR14][R40.64] ;  /* 0x0000000e28287981 */ /* 0x000ea2000c1e1500 */
[C---:B------:R-:W-:Y:S02]  /*09b0*/  IADD3 R9, PT, PT, R19.reuse, 0x40, RZ ;  /* 0x0000004013097810 */ /* 0x040fe40007ffe0ff */
[----:B------:R-:W-:Y:S02]  /*09c0*/  IADD3 R8, PT, PT, R19, 0x80, RZ ;  /* 0x0000008013087810 */ /* 0x000fe40007ffe0ff */
[----:B------:R-:W-:Y:S02]  /*09d0*/  IABS R3, R9 ;  /* 0x0000000900037213 */ /* 0x000fe40000000000 */
[----:B------:R-:W-:Y:S02]  /*09e0*/  IABS R5, R8 ;  /* 0x0000000800057213 */ /* 0x000fe40000000000 */
[----:B------:R-:W-:Y:S01]  /*09f0*/  R2UR UR16, R36 ;  /* 0x00000000241072ca */ /* 0x000fe200000e0000 */
[----:B------:R-:W-:Y:S01]  /*0a00*/  IMAD.HI.U32 R2, R3, UR7, RZ ;  /* 0x0000000703027c27 */ /* 0x000fe2000f8e00ff */
[----:B------:R-:W-:-:S03]  /*0a10*/  R2UR UR17, R37 ;  /* 0x00000000251172ca */ /* 0x000fc600000e0000 */
[----:B------:R-:W-:-:S04]  /*0a20*/  IMAD.MOV R4, RZ, RZ, -R2 ;  /* 0x000000ffff047224 */ /* 0x000fc800078e0a02 */
[----:B------:R-:W-:Y:S02]  /*0a30*/  IMAD R3, R4, UR11, R3 ;  /* 0x0000000b04037c24 */ /* 0x000fe4000f8e0203 */
[----:B------:R-:W-:-:S03]  /*0a40*/  IMAD.HI.U32 R4, R5, UR7, RZ ;  /* 0x0000000705047c27 */ /* 0x000fc6000f8e00ff */
[----:B------:R-:W-:Y:S02]  /*0a50*/  ISETP.LT.U32.AND P4, PT, R3, UR11, PT ;  /* 0x0000000b03007c0c */ /* 0x000fe4000bf81070 */
[----:B------:R-:W-:-:S11]  /*0a60*/  IADD3 R10, PT, PT, -R4, RZ, RZ ;  /* 0x000000ff040a7210 */ /* 0x000fd60007ffe1ff */
[----:B------:R-:W-:Y:S02]  /*0a70*/  @!P4 VIADD R3, R3, -UR11 ;  /* 0x8000000b0303cc36 */ /* 0x000fe40008000000 */
[----:B------:R-:W-:-:S03]  /*0a80*/  @!P4 VIADD R2, R2, 0x1 ;  /* 0x000000010202c836 */ /* 0x000fc60000000000 */
[----:B------:R-:W-:Y:S01]  /*0a90*/  ISETP.GE.U32.AND P6, PT, R3, UR11, PT ;  /* 0x0000000b03007c0c */ /* 0x000fe2000bfc6070 */
[----:B------:R-:W-:Y:S01]  /*0aa0*/  IMAD R3, R10, UR11, R5 ;  /* 0x0000000b0a037c24 */ /* 0x000fe2000f8e0205 */
[----:B------:R-:W-:-:S04]  /*0ab0*/  LOP3.LUT R5, R9, UR51, RZ, 0x3c, !PT ;  /* 0x0000003309057c12 */ /* 0x000fc8000f8e3cff */
[----:B------:R-:W-:-:S07]  /*0ac0*/  ISETP.LT.U32.AND P4, PT, R3, UR11, PT ;  /* 0x0000000b03007c0c */ /* 0x000fce000bf81070 */
[----:B------:R-:W-:Y:S02]  /*0ad0*/  @P6 IADD3 R2, PT, PT, R2, 0x1, RZ ;  /* 0x0000000102026810 */ /* 0x000fe40007ffe0ff */
[----:B------:R-:W-:-:S04]  /*0ae0*/  ISETP.GE.AND P6, PT, R5, RZ, PT ;  /* 0x000000ff0500720c */ /* 0x000fc80003fc6270 */
[----:B------:R-:W-:Y:S01]  /*0af0*/  @!P4 VIADD R3, R3, -UR11 ;  /* 0x8000000b0303cc36 */ /* 0x000fe20008000000 */
[----:B------:R-:W-:-:S08]  /*0b00*/  @!P4 IADD3 R4, PT, PT, R4, 0x1, RZ ;  /* 0x000000010404c810 */ /* 0x000fd00007ffe0ff */
[----:B------:R-:W-:Y:S02]  /*0b10*/  @!P6 IADD3 R2, PT, PT, -R2, RZ, RZ ;  /* 0x000000ff0202e210 */ /* 0x000fe40007ffe1ff */
[----:B------:R-:W-:Y:S02]  /*0b20*/  ISETP.GE.U32.AND P6, PT, R3, UR11, PT ;  /* 0x0000000b03007c0c */ /* 0x000fe4000bfc6070 */
[----:B------:R-:W-:Y:S02]  /*0b30*/  SEL R12, R17, R2, !P3 ;  /* 0x00000002110c7207 */ /* 0x000fe40005800000 */
[----:B------:R-:W-:-:S03]  /*0b40*/  LOP3.LUT R3, R8, UR51, RZ, 0x3c, !PT ;  /* 0x0000003308037c12 */ /* 0x000fc6000f8e3cff */
[----:B------:R-:W-:Y:S01]  /*0b50*/  IMAD.MOV R2, RZ, RZ, -R12 ;  /* 0x000000ffff027224 */ /* 0x000fe200078e0a0c */
[----:B------:R-:W-:-:S03]  /*0b60*/  ISETP.GE.AND P4, PT, R3, RZ, PT ;  /* 0x000000ff0300720c */ /* 0x000fc60003f86270 */
[----:B------:R-:W-:Y:S02]  /*0b70*/  IMAD R13, R2, UR51, R9 ;  /* 0x00000033020d7c24 */ /* 0x000fe4000f8e0209 */
[----:B------:R-:W-:-:S03]  /*0b80*/  @P6 VIADD R4, R4, 0x1 ;  /* 0x0000000104046836 */ /* 0x000fc60000000000 */
[----:B------:R-:W-:-:S05]  /*0b90*/  IABS R3, R13 ;  /* 0x0000000d00037213 */ /* 0x000fca0000000000 */
[----:B------:R-:W-:Y:S01]  /*0ba0*/  @!P4 IADD3 R4, PT, PT, -R4, RZ, RZ ;  /* 0x000000ff0404c210 */ /* 0x000fe20007ffe1ff */
[----:B------:R-:W-:-:S03]  /*0bb0*/  IMAD.HI.U32 R2, R3, UR9, RZ ;  /* 0x0000000903027c27 */ /* 0x000fc6000f8e00ff */
[----:B------:R-:W-:Y:S01]  /*0bc0*/  SEL R14, R17, R4, !P3 ;  /* 0x00000004110e7207 */ /* 0x000fe20005800000 */
[----:B------:R-:W-:-:S03]  /*0bd0*/  IMAD.MOV R4, RZ, RZ, -R2 ;  /* 0x000000ffff047224 */ /* 0x000fc600078e0a02 */
[----:B------:R-:W-:Y:S01]  /*0be0*/  IADD3 R5, PT, PT, -R14, RZ, RZ ;  /* 0x000000ff0e057210 */ /* 0x000fe20007ffe1ff */
[----:B------:R-:W-:-:S04]  /*0bf0*/  IMAD R3, R4, UR10, R3 ;  /* 0x0000000a04037c24 */ /* 0x000fc8000f8e0203 */
[----:B------:R-:W-:Y:S01]  /*0c00*/  IMAD R16, R5, UR51, R8 ;  /* 0x0000003305107c24 */ /* 0x000fe2000f8e0208 */
[----:B------:R-:W-:-:S04]  /*0c10*/  ISETP.LT.U32.AND P4, PT, R3, UR10, PT ;  /* 0x0000000a03007c0c */ /* 0x000fc8000bf81070 */
[----:B------:R-:W-:-:S05]  /*0c20*/  IABS R5, R16 ;  /* 0x0000001000057213 */ /* 0x000fca0000000000 */
[----:B------:R-:W-:-:S04]  /*0c30*/  IMAD.HI.U32 R4, R5, UR9, RZ ;  /* 0x0000000905047c27 */ /* 0x000fc8000f8e00ff */
[----:B------:R-:W-:Y:S01]  /*0c40*/  @!P4 VIADD R3, R3, -UR10 ;  /* 0x8000000a0303cc36 */ /* 0x000fe20008000000 */
[----:B------:R-:W-:Y:S01]  /*0c50*/  IADD3 R10, PT, PT, -R4, RZ, RZ ;  /* 0x000000ff040a7210 */ /* 0x000fe20007ffe1ff */
        /* <DEDUP_REMOVED lines=28> */
[----:B------:R-:W-:Y:S02]  /*0e20*/  @!P4 VIADD R3, R3, -UR12 ;  /* 0x8000000c0303cc36 */ /* 0x000fe40008000000 */
[----:B------:R-:W-:-:S03]  /*0e30*/  @!P4 VIADD R2, R2, 0x1 ;  /* 0x000000010202c836 */ /* 0x000fc60000000000 */
[----:B------:R-:W-:Y:S02]  /*0e40*/  ISETP.GE.U32.AND P6, PT, R3, UR12, PT ;  /* 0x0000000c03007c0c */ /* 0x000fe4000bfc6070 */
[----:B------:R-:W-:-:S05]  /*0e50*/  IADD3 R3, PT, PT, -R5, RZ, RZ ;  /* 0x000000ff05037210 */ /* 0x000fca0007ffe1ff */
[----:B------:R-:W-:Y:S01]  /*0e60*/  IMAD R3, R3, UR12, R4 ;  /* 0x0000000c03037c24 */ /* 0x000fe2000f8e0204 */
[----:B------:R-:W-:-:S04]  /*0e70*/  LOP3.LUT R4, R15, UR53, RZ, 0x3c, !PT ;  /* 0x000000350f047c12 */ /* 0x000fc8000f8e3cff */
[----:B------:R-:W-:Y:S02]  /*0e80*/  ISETP.LT.U32.AND P4, PT, R3, UR12, PT ;  /* 0x0000000c03007c0c */ /* 0x000fe4000bf81070 */
[----:B------:R-:W-:Y:S02]  /*0e90*/  @P6 IADD3 R2, PT, PT, R2, 0x1, RZ ;  /* 0x0000000102026810 */ /* 0x000fe40007ffe0ff */
[----:B------:R-:W-:Y:S02]  /*0ea0*/  ISETP.GE.AND P6, PT, R4, RZ, PT ;  /* 0x000000ff0400720c */ /* 0x000fe40003fc6270 */
[----:B------:R-:W-:-:S07]  /*0eb0*/  SEL R4, R10, RZ, P0 ;  /* 0x000000ff0a047207 */ /* 0x000fce0000000000 */
[----:B------:R-:W-:Y:S02]  /*0ec0*/  @!P4 VIADD R3, R3, -UR12 ;  /* 0x8000000c0303cc36 */ /* 0x000fe40008000000 */
[----:B------:R-:W-:Y:S02]  /*0ed0*/  @!P4 VIADD R5, R5, 0x1 ;  /* 0x000000010505c836 */ /* 0x000fe40000000000 */
[----:B------:R-:W-:Y:S02]  /*0ee0*/  @!P6 IADD3 R2, PT, PT, -R2, RZ, RZ ;  /* 0x000000ff0202e210 */ /* 0x000fe40007ffe1ff */
[----:B------:R-:W-:Y:S02]  /*0ef0*/  ISETP.GE.U32.AND P6, PT, R3, UR12, PT ;  /* 0x0000000c03007c0c */ /* 0x000fe4000bfc6070 */
[----:B------:R-:W-:Y:S02]  /*0f00*/  LOP3.LUT R3, R21, UR53, RZ, 0x3c, !PT ;  /* 0x0000003515037c12 */ /* 0x000fe4000f8e3cff */
[----:B------:R-:W-:-:S02]  /*0f10*/  SEL R2, R0, R2, !P2 ;  /* 0x0000000200027207 */ /* 0x000fc40005000000 */
[----:B------:R-:W-:Y:S02]  /*0f20*/  ISETP.GE.AND P4, PT, R3, RZ, PT ;  /* 0x000000ff0300720c */ /* 0x000fe40003f86270 */
[----:B------:R-:W-:Y:S01]  /*0f30*/  SEL R3, R12, RZ, P1 ;  /* 0x000000ff0c037207 */ /* 0x000fe20000800000 */
[----:B------:R-:W-:-:S04]  /*0f40*/  IMAD.MOV R10, RZ, RZ, -R2 ;  /* 0x000000ffff0a7224 */ /* 0x000fc800078e0a02 */
[----:B------:R-:W-:Y:S01]  /*0f50*/  @P6 IADD3 R5, PT, PT, R5, 0x1, RZ ;  /* 0x0000000105056810 */ /* 0x000fe20007ffe0ff */
[----:B------:R-:W-:Y:S01]  /*0f60*/  IMAD R3, R3, UR40, RZ ;  /* 0x0000002803037c24 */ /* 0x000fe2000f8e02ff */
[----:B------:R-:W-:Y:S02]  /*0f70*/  PLOP3.LUT P6, PT, PT, PT, UP0, 0x40, 0x4 ;  /* 0x000000000004781c */ /* 0x000fe40003fce808 */
[----:B------:R-:W-:Y:S01]  /*0f80*/  MOV R13, R5 ;  /* 0x00000005000d7202 */ /* 0x000fe20000000f00 */
[----:B------:R-:W-:Y:S01]  /*0f90*/  IMAD R3, R4, UR41, R3 ;  /* 0x0000002904037c24 */ /* 0x000fe2000f8e0203 */
[----:B------:R-:W-:Y:S01]  /*0fa0*/  SEL R2, R2, RZ, !P6 ;  /* 0x000000ff02027207 */ /* 0x000fe20007000000 */
[----:B------:R-:W-:Y:S01]  /*0fb0*/  IMAD R4, R10, UR53, R15 ;  /* 0x000000350a047c24 */ /* 0x000fe2000f8e020f */
[----:B------:R-:W-:Y:S01]  /*0fc0*/  PLOP3.LUT P6, PT, PT, PT, UP1, 0x40, 0x4 ;  /* 0x000000000004781c */ /* 0x000fe20003fce818 */
[----:B------:R-:W-:Y:S01]  /*0fd0*/  @!P4 IMAD.MOV R13, RZ, RZ, -R13 ;  /* 0x000000ffff0dc224 */ /* 0x000fe200078e0a0d */
[----:B------:R-:W-:Y:S01]  /*0fe0*/  SEL R10, R14, RZ, P1 ;  /* 0x000000ff0e0a7207 */ /* 0x000fe20000800000 */
[----:B------:R-:W-:Y:S01]  /*0ff0*/  IMAD R5, R2, UR42, R3 ;  /* 0x0000002a02057c24 */ /* 0x000fe2000f8e0203 */
[----:B------:R-:W-:Y:S01]  /*1000*/  SEL R4, R4, RZ, !P6 ;  /* 0x000000ff04047207 */ /* 0x000fe20007000000 */
[----:B------:R-:W0:Y:S01]  /*1010*/  LDC.64 R2, c[0x0][0x380] ;  /* 0x0000e000ff027b82 */ /* 0x000e220000000a00 */
[----:B------:R-:W-:Y:S01]  /*1020*/  SEL R13, R0, R13, !P2 ;  /* 0x0000000d000d7207 */ /* 0x000fe20005000000 */
[----:B------:R-:W-:Y:S01]  /*1030*/  IMAD R15, R10, UR40, RZ ;  /* 0x000000280a0f7c24 */ /* 0x000fe2000f8e02ff */
[----:B------:R-:W-:Y:S01]  /*1040*/  PLOP3.LUT P6, PT, PT, PT, UP0, 0x40, 0x4 ;  /* 0x000000000004781c */ /* 0x000fe20003fce808 */
[----:B------:R-:W-:Y:S01]  /*1050*/  IMAD R5, R4, UR43, R5 ;  /* 0x0000002b04057c24 */ /* 0x000fe2000f8e0205 */
[----:B------:R-:W-:-:S02]  /*1060*/  IADD3 R14, PT, PT, -R13, RZ, RZ ;  /* 0x000000ff0d0e7210 */ /* 0x000fc40007ffe1ff */
[----:B------:R-:W-:Y:S02]  /*1070*/  SEL R13, R13, RZ, !P6 ;  /* 0x000000ff0d0d7207 */ /* 0x000fe40007000000 */
[----:B------:R-:W-:Y:S01]  /*1080*/  LEA.HI R5, R5, R5, RZ, 0x1 ;  /* 0x0000000505057211 */ /* 0x000fe200078f08ff */
[----:B------:R-:W-:Y:S01]  /*1090*/  IMAD R10, R14, UR53, R21 ;  /* 0x000000350e0a7c24 */ /* 0x000fe2000f8e0215 */
[----:B------:R-:W-:Y:S02]  /*10a0*/  LEA.HI R4, R19, R19, RZ, 0x1 ;  /* 0x0000001313047211 */ /* 0x000fe400078f08ff */
[----:B------:R-:W-:Y:S02]  /*10b0*/  PLOP3.LUT P6, PT, PT, PT, UP1, 0x40, 0x4 ;  /* 0x000000000004781c */ /* 0x000fe40003fce818 */
[----:B------:R-:W-:Y:S02]  /*10c0*/  SHF.R.S32.HI R5, RZ, 0x1, R5 ;  /* 0x00000001ff057819 */ /* 0x000fe40000011405 */
[----:B------:R-:W-:-:S03]  /*10d0*/  SEL R10, R10, RZ, !P6 ;  /* 0x000000ff0a0a7207 */ /* 0x000fc60007000000 */
[----:B------:R-:W-:-:S06]  /*10e0*/  IMAD.WIDE R46, R5, 0x2, R6 ;  /* 0x00000002052e7825 */ /* 0x000fcc00078e0206 */
[----:B------:R-:W3:Y:S01]  /*10f0*/  LDG.E.U16 R46, desc[UR16][R46.64] ;  /* 0x000000102e2e7981 */ /* 0x000ee2000c1e1500 */
[----:B--2---:R-:W-:-:S04]  /*1100*/  PRMT R12, R40, 0x7771, RZ ;  /* 0x00007771280c7816 */ /* 0x004fc800000000ff */
[----:B------:R-:W-:Y:S02]  /*1110*/  ISETP.NE.AND P4, PT, R12, RZ, PT ;  /* 0x000000ff0c00720c */ /* 0x000fe40003f85270 */
[----:B------:R-:W-:-:S05]  /*1120*/  SEL R12, R18, RZ, P0 ;  /* 0x000000ff120c7207 */ /* 0x000fca0000000000 */
[----:B------:R-:W-:Y:S01]  /*1130*/  IMAD R12, R12, UR41, R15 ;  /* 0x000000290c0c7c24 */ /* 0x000fe2000f8e020f */
[----:B------:R-:W-:-:S03]  /*1140*/  SHF.R.S32.HI R15, RZ, 0x1, R4 ;  /* 0x00000001ff0f7819 */ /* 0x000fc60000011404 */
[----:B------:R-:W-:Y:S02]  /*1150*/  IMAD R13, R13, UR42, R12 ;  /* 0x0000002a0d0d7c24 */ /* 0x000fe4000f8e020c */
[----:B------:R-:W-:Y:S01]  /*1160*/  @P4 R2UR UR14, R36 ;  /* 0x00000000240e42ca */ /* 0x000fe200000e0000 */
[----:B0-----:R-:W-:Y:S01]  /*1170*/  IMAD.WIDE R14, R15, 0x8, R2 ;  /* 0x000000080f0e7825 */ /* 0x001fe200078e0202 */
[----:B------:R-:W-:-:S03]  /*1180*/  @P4 R2UR UR15, R37 ;  /* 0x00000000250f42ca */ /* 0x000fc600000e0000 */
[----:B------:R-:W-:Y:S02]  /*1190*/  IMAD R13, R10, UR43, R13 ;  /* 0x0000002b0a0d7c24 */ /* 0x000fe4000f8e020d */
[----:B------:R-:W-:-:S03]  /*11a0*/  VIADD R10, R19, 0xc0 ;  /* 0x000000c0130a7836 */ /* 0x000fc60000000000 */
[----:B------:R-:W-:Y:S02]  /*11b0*/  LEA.HI R13, R13, R13, RZ, 0x1 ;  /* 0x0000000d0d0d7211 */ /* 0x000fe400078f08ff */
[----:B------:R-:W-:-:S03]  /*11c0*/  IABS R16, R10 ;  /* 0x0000000a00107213 */ /* 0x000fc60000000000 */
[----:B------:R-:W2:Y:S01]  /*11d0*/  @P4 LDG.E R26, desc[UR14][R14.64+0x4] ;  /* 0x0000040e0e1a4981 */ /* 0x000ea2000c1e1900 */
[----:B------:R-:W-:Y:S02]  /*11e0*/  R2UR UR14, R36 ;  /* 0x00000000240e72ca */ /* 0x000fe400000e0000 */
[----:B------:R-:W-:Y:S02]  /*11f0*/  R2UR UR15, R37 ;  /* 0x00000000250f72ca */ /* 0x000fe400000e0000 */
[----:B------:R-:W-:Y:S01]  /*1200*/  SHF.R.S32.HI R5, RZ, 0x1, R13 ;  /* 0x00000001ff057819 */ /* 0x000fe2000001140d */
[----:B------:R-:W-:-:S04]  /*1210*/  IMAD.HI.U32 R13, R16, UR7, RZ ;  /* 0x00000007100d7c27 */ /* 0x000fc8000f8e00ff */
[----:B------:R-:W-:Y:S01]  /*1220*/  IMAD.WIDE R4, R5, 0x2, R6 ;  /* 0x0000000205047825 */ /* 0x000fe200078e0206 */
[----:B------:R-:W-:-:S05]  /*1230*/  IADD3 R23, PT, PT, -R13, RZ, RZ ;  /* 0x000000ff0d177210 */ /* 0x000fca0007ffe1ff */
[----:B------:R0:W4:Y:S01]  /*1240*/  LDG.E.U16 R21, desc[UR14][R4.64] ;  /* 0x0000000e04157981 */ /* 0x000122000c1e1500 */
[----:B------:R-:W-:-:S05]  /*1250*/  IMAD R16, R23, UR11, R16 ;  /* 0x0000000b17107c24 */ /* 0x000fca000f8e0210 */
[----:B------:R-:W-:Y:S01]  /*1260*/  ISETP.LT.U32.AND P6, PT, R16, UR11, PT ;  /* 0x0000000b10007c0c */ /* 0x000fe2000bfc1070 */
[----:B------:R-:W-:-:S12]  /*1270*/  VIADD R12, R19, 0x100 ;  /* 0x00000100130c7836 */ /* 0x000fd80000000000 */
[----:B------:R-:W-:Y:S01]  /*1280*/  @!P6 IADD3 R16, PT, PT, R16, -UR11, RZ ;  /* 0x8000000b1010ec10 */ /* 0x000fe2000fffe0ff */
[----:B------:R-:W-:-:S03]  /*1290*/  @!P6 VIADD R13, R13, 0x1 ;  /* 0x000000010d0de836 */ /* 0x000fc60000000000 */
[----:B------:R-:W-:Y:S02]  /*12a0*/  ISETP.GE.U32.AND P6, PT, R16, UR11, PT ;  /* 0x0000000b10007c0c */ /* 0x000fe4000bfc6070 */
[----:B------:R-:W-:Y:S02]  /*12b0*/  IABS R20, R12 ;  /* 0x0000000c00147213 */ /* 0x000fe40000000000 */
[----:B------:R-:W-:-:S03]  /*12c0*/  LOP3.LUT R16, R10, UR51, RZ, 0x3c, !PT ;  /* 0x000000330a107c12 */ /* 0x000fc6000f8e3cff */
[----:B------:R-:W-:-:S06]  /*12d0*/  IMAD.HI.U32 R18, R20, UR7, RZ ;  /* 0x0000000714127c27 */ /* 0x000fcc000f8e00ff */
[----:B------:R-:W-:Y:S02]  /*12e0*/  @P6 IADD3 R13, PT, PT, R13, 0x1, RZ ;  /* 0x000000010d0d6810 */ /* 0x000fe40007ffe0ff */
[----:B------:R-:W-:Y:S01]  /*12f0*/  ISETP.GE.AND P6, PT, R16, RZ, PT ;  /* 0x000000ff1000720c */ /* 0x000fe20003fc6270 */
[----:B0-----:R-:W-:-:S04]  /*1300*/  IMAD.MOV R5, RZ, RZ, -R18 ;  /* 0x000000ffff057224 */ /* 0x001fc800078e0a12 */
[----:B------:R-:W-:-:S08]  /*1310*/  IMAD R4, R5, UR11, R20 ;  /* 0x0000000b05047c24 */ /* 0x000fd0000f8e0214 */
[----:B------:R-:W-:Y:S02]  /*1320*/  @!P6 IADD3 R13, PT, PT, -R13, RZ, RZ ;  /* 0x000000ff0d0de210 */ /* 0x000fe40007ffe1ff */
[----:B------:R-:W-:Y:S02]  /*1330*/  ISETP.LT.U32.AND P6, PT, R4, UR11, PT ;  /* 0x0000000b04007c0c */ /* 0x000fe4000bfc1070 */
[----:B------:R-:W-:-:S05]  /*1340*/  SEL R13, R17, R13, !P3 ;  /* 0x0000000d110d7207 */ /* 0x000fca0005800000 */
[----:B------:R-:W-:-:S06]  /*1350*/  IMAD.MOV R5, RZ, RZ, -R13 ;  /* 0x000000ffff057224 */ /* 0x000fcc00078e0a0d */
[----:B------:R-:W-:Y:S01]  /*1360*/  @!P6 VIADD R4, R4, -UR11 ;  /* 0x8000000b0404ec36 */ /* 0x000fe20008000000 */
[----:B------:R-:W-:-:S04]  /*1370*/  @!P6 IADD3 R18, PT, PT, R18, 0x1, RZ ;  /* 0x000000011212e810 */ /* 0x000fc80007ffe0ff */
[----:B------:R-:W-:Y:S01]  /*1380*/  ISETP.GE.U32.AND P6, PT, R4, UR11, PT ;  /* 0x0000000b04007c0c */ /* 0x000fe2000bfc6070 */
[----:B------:R-:W-:Y:S01]  /*1390*/  IMAD R25, R5, UR51, R10 ;  /* 0x0000003305197c24 */ /* 0x000fe2000f8e020a */
[----:B------:R-:W-:-:S04]  /*13a0*/  LOP3.LUT R16, R12, UR51, RZ, 0x3c, !PT ;  /* 0x000000330c107c12 */ /* 0x000fc8000f8e3cff */
[----:B------:R-:W-:-:S05]  /*13b0*/  IABS R5, R25 ;  /* 0x0000001900057213 */ /* 0x000fca0000000000 */
[----:B------:R-:W-:Y:S02]  /*13c0*/  IMAD.HI.U32 R4, R5, UR9, RZ ;  /* 0x0000000905047c27 */ /* 0x000fe4000f8e00ff */
[----:B------:R-:W-:Y:S02]  /*13d0*/  @P6 IADD3 R18, PT, PT, R18, 0x1, RZ ;  /* 0x0000000112126810 */ /* 0x000fe40007ffe0ff */
[----:B------:R-:W-:Y:S01]  /*13e0*/  ISETP.GE.AND P6, PT, R16, RZ, PT ;  /* 0x000000ff1000720c */ /* 0x000fe20003fc6270 */
[----:B------:R-:W-:-:S04]  /*13f0*/  IMAD.MOV R16, RZ, RZ, -R4 ;  /* 0x000000ffff107224 */ /* 0x000fc800078e0a04 */
        /* <DEDUP_REMOVED lines=44> */
[----:B------:R-:W-:Y:S01]  /*16c0*/  IMAD.MOV R5, RZ, RZ, -R20 ;  /* 0x000000ffff057224 */ /* 0x000fe200078e0a14 */
[----:B------:R-:W-:-:S03]  /*16d0*/  MOV R23, R4 ;  /* 0x0000000400177202 */ /* 0x000fc60000000f00 */
[----:B------:R-:W-:Y:S02]  /*16e0*/  IMAD R22, R5, UR12, R22 ;  /* 0x0000000c05167c24 */ /* 0x000fe4000f8e0216 */
[----:B------:R-:W0:Y:S06]  /*16f0*/  LDC.64 R4, c[0x0][0x3f0] ;  /* 0x0000fc00ff047b82 */ /* 0x000e2c0000000a00 */
[----:B------:R-:W-:Y:S01]  /*1700*/  @!P6 IMAD.MOV R23, RZ, RZ, -R23 ;  /* 0x000000ffff17e224 */ /* 0x000fe200078e0a17 */
[----:B------:R-:W-:-:S13]  /*1710*/  ISETP.LT.U32.AND P6, PT, R22, UR12, PT ;  /* 0x0000000c16007c0c */ /* 0x000fda000bfc1070 */
[----:B------:R-:W-:Y:S01]  /*1720*/  @!P6 VIADD R22, R22, -UR12 ;  /* 0x8000000c1616ec36 */ /* 0x000fe20008000000 */
[----:B------:R-:W-:-:S04]  /*1730*/  @!P6 IADD3 R20, PT, PT, R20, 0x1, RZ ;  /* 0x000000011414e810 */ /* 0x000fc80007ffe0ff */
[----:B------:R-:W-:Y:S01]  /*1740*/  ISETP.GE.U32.AND P6, PT, R22, UR12, PT ;  /* 0x0000000c16007c0c */ /* 0x000fe2000bfc6070 */
[----:B------:R-:W1:Y:S01]  /*1750*/  LDCU UR6, c[0x0][0x3f0] ;  /* 0x00007e00ff0677ac */ /* 0x000e620008000800 */
[----:B------:R-:W-:Y:S02]  /*1760*/  LOP3.LUT R22, R27, UR53, RZ, 0x3c, !PT ;  /* 0x000000351b167c12 */ /* 0x000fe4000f8e3cff */
[----:B0-----:R-:W-:-:S09]  /*1770*/  R2UR UR4, R5 ;  /* 0x00000000050472ca */ /* 0x001fd200000e0000 */
[----:B------:R-:W-:Y:S02]  /*1780*/  @P6 IADD3 R20, PT, PT, R20, 0x1, RZ ;  /* 0x0000000114146810 */ /* 0x000fe40007ffe0ff */
[----:B------:R-:W-:Y:S02]  /*1790*/  ISETP.GE.AND P6, PT, R22, RZ, PT ;  /* 0x000000ff1600720c */ /* 0x000fe40003fc6270 */
[----:B------:R-:W-:Y:S02]  /*17a0*/  SEL R23, R0, R23, !P2 ;  /* 0x0000001700177207 */ /* 0x000fe40005000000 */
[----:B---3--:R-:W-:Y:S02]  /*17b0*/  PRMT R22, R46, 0x7771, RZ ;  /* 0x000077712e167816 */ /* 0x008fe400000000ff */
[----:B------:R-:W-:Y:S01]  /*17c0*/  IADD3 R5, PT, PT, -R23, RZ, RZ ;  /* 0x000000ff17057210 */ /* 0x000fe20007ffe1ff */
[----:B-1----:R-:W-:Y:S02]  /*17d0*/  IMAD.U32 R28, RZ, RZ, UR6 ;  /* 0x00000006ff1c7e24 */ /* 0x002fe4000f8e00ff */
[----:B--2---:R-:W-:Y:S01]  /*17e0*/  @P4 FMUL R28, R26, UR4 ;  /* 0x000000041a1c4c20 */ /* 0x004fe20008400000 */
[----:B------:R-:W-:-:S03]  /*17f0*/  ISETP.NE.AND P4, PT, R22, RZ, PT ;  /* 0x000000ff1600720c */ /* 0x000fc60003f85270 */
[----:B------:R-:W-:Y:S01]  /*1800*/  @!P6 IMAD.MOV R20, RZ, RZ, -R20 ;  /* 0x000000ffff14e224 */ /* 0x000fe200078e0a14 */
[----:B------:R-:W-:Y:S01]  /*1810*/  PLOP3.LUT P6, PT, PT, PT, UP0, 0x40, 0x4 ;  /* 0x000000000004781c */ /* 0x000fe20003fce808 */
[----:B------:R-:W-:-:S03]  /*1820*/  IMAD R5, R5, UR53, R24 ;  /* 0x0000003505057c24 */ /* 0x000fc6000f8e0218 */
[----:B------:R-:W-:Y:S02]  /*1830*/  SEL R23, R23, RZ, !P6 ;  /* 0x000000ff17177207 */ /* 0x000fe40007000000 */
[----:B------:R-:W-:Y:S02]  /*1840*/  SEL R20, R0, R20, !P2 ;  /* 0x0000001400147207 */ /* 0x000fe40005000000 */
[----:B------:R-:W-:Y:S02]  /*1850*/  PLOP3.LUT P6, PT, PT, PT, UP1, 0x40, 0x4 ;  /* 0x000000000004781c */ /* 0x000fe40003fce818 */
[----:B------:R-:W-:Y:S02]  /*1860*/  IADD3 R22, PT, PT, -R20, RZ, RZ ;  /* 0x000000ff14167210 */ /* 0x000fe40007ffe1ff */
[----:B------:R-:W-:Y:S02]  /*1870*/  SEL R5, R5, RZ, !P6 ;  /* 0x000000ff05057207 */ /* 0x000fe40007000000 */
[----:B------:R-:W-:Y:S01]  /*1880*/  PLOP3.LUT P6, PT, PT, PT, UP0, 0x40, 0x4 ;  /* 0x000000000004781c */ /* 0x000fe20003fce808 */
[----:B------:R-:W-:Y:S01]  /*1890*/  IMAD R22, R22, UR53, R27 ;  /* 0x0000003516167c24 */ /* 0x000fe2000f8e021b */
[----:B------:R-:W-:-:S02]  /*18a0*/  LEA.HI R9, R9, R9, RZ, 0x1 ;  /* 0x0000000909097211 */ /* 0x000fc400078f08ff */
[----:B------:R-:W-:Y:S02]  /*18b0*/  SEL R20, R20, RZ, !P6 ;  /* 0x000000ff14147207 */ /* 0x000fe40007000000 */
[----:B------:R-:W-:Y:S02]  /*18c0*/  PLOP3.LUT P6, PT, PT, PT, UP1, 0x40, 0x4 ;  /* 0x000000000004781c */ /* 0x000fe40003fce818 */
[----:B------:R-:W-:Y:S02]  /*18d0*/  @P4 R2UR UR14, R36 ;  /* 0x00000000240e42ca */ /* 0x000fe400000e0000 */
[----:B------:R-:W-:Y:S02]  /*18e0*/  @P4 R2UR UR15, R37 ;  /* 0x00000000250f42ca */ /* 0x000fe400000e0000 */
[----:B----4-:R-:W-:Y:S02]  /*18f0*/  PRMT R24, R21, 0x7771, RZ ;  /* 0x0000777115187816 */ /* 0x010fe400000000ff */
[----:B------:R-:W-:-:S02]  /*1900*/  SHF.R.S32.HI R9, RZ, 0x1, R9 ;  /* 0x00000001ff097819 */ /* 0x000fc40000011409 */
[----:B------:R-:W-:Y:S02]  /*1910*/  SEL R22, R22, RZ, !P6 ;  /* 0x000000ff16167207 */ /* 0x000fe40007000000 */
[----:B------:R-:W-:Y:S01]  /*1920*/  ISETP.NE.AND P6, PT, R24, RZ, PT ;  /* 0x000000ff1800720c */ /* 0x000fe20003fc5270 */
[----:B------:R-:W-:Y:S01]  /*1930*/  IMAD.WIDE R48, R9, 0x8, R2 ;  /* 0x0000000809307825 */ /* 0x000fe200078e0202 */
[----:B------:R-:W-:-:S04]  /*1940*/  LEA.HI R8, R8, R8, RZ, 0x1 ;  /* 0x0000000808087211 */ /* 0x000fc800078f08ff */
[----:B------:R-:W2:Y:S01]  /*1950*/  @P4 LDG.E R24, desc[UR14][R48.64+0x4] ;  /* 0x0000040e30184981 */ /* 0x000ea2000c1e1900 */
[----:B------:R-:W-:-:S06]  /*1960*/  SHF.R.S32.HI R39, RZ, 0x1, R8 ;  /* 0x00000001ff277819 */ /* 0x000fcc0000011408 */
[----:B------:R-:W-:Y:S02]  /*1970*/  @P6 R2UR UR14, R36 ;  /* 0x00000000240e62ca */ /* 0x000fe400000e0000 */
[----:B------:R-:W-:Y:S01]  /*1980*/  @P6 R2UR UR15, R37 ;  /* 0x00000000250f62ca */ /* 0x000fe200000e0000 */
[----:B------:R-:W-:-:S12]  /*1990*/  IMAD.WIDE R38, R39, 0x8, R2 ;  /* 0x0000000827267825 */ /* 0x000fd800078e0202 */
[----:B------:R-:W3:Y:S01]  /*19a0*/  @P6 LDG.E R8, desc[UR14][R38.64+0x4] ;  /* 0x0000040e26086981 */ /* 0x000ee2000c1e1900 */
[----:B------:R-:W-:Y:S02]  /*19b0*/  SEL R13, R13, RZ, P1 ;  /* 0x000000ff0d0d7207 */ /* 0x000fe40000800000 */
[----:B------:R-:W-:-:S03]  /*19c0*/  SEL R18, R18, RZ, P0 ;  /* 0x000000ff12127207 */ /* 0x000fc60000000000 */
[----:B------:R-:W-:Y:S01]  /*19d0*/  IMAD R13, R13, UR40, RZ ;  /* 0x000000280d0d7c24 */ /* 0x000fe2000f8e02ff */
[----:B------:R-:W-:-:S03]  /*19e0*/  SEL R16, R16, RZ, P1 ;  /* 0x000000ff10107207 */ /* 0x000fc60000800000 */
[----:B------:R-:W-:Y:S01]  /*19f0*/  IMAD R18, R18, UR41, R13 ;  /* 0x0000002912127c24 */ /* 0x000fe2000f8e020d */
[----:B------:R-:W-:Y:S01]  /*1a00*/  SEL R9, R25, RZ, P0 ;  /* 0x000000ff19097207 */ /* 0x000fe20000000000 */
[----:B------:R-:W-:Y:S02]  /*1a10*/  IMAD R16, R16, UR40, RZ ;  /* 0x0000002810107c24 */ /* 0x000fe4000f8e02ff */
[----:B------:R-:W-:Y:S02]  /*1a20*/  IMAD R18, R23, UR42, R18 ;  /* 0x0000002a17127c24 */ /* 0x000fe4000f8e0212 */
[----:B------:R-:W-:Y:S02]  /*1a30*/  IMAD R9, R9, UR41, R16 ;  /* 0x0000002909097c24 */ /* 0x000fe4000f8e0210 */
[----:B------:R-:W-:Y:S02]  /*1a40*/  IMAD R5, R5, UR43, R18 ;  /* 0x0000002b05057c24 */ /* 0x000fe4000f8e0212 */
[----:B------:R-:W-:Y:S01]  /*1a50*/  IMAD R13, R20, UR42, R9 ;  /* 0x0000002a140d7c24 */ /* 0x000fe2000f8e0209 */
[----:B------:R-:W-:-:S02]  /*1a60*/  R2UR UR14, R36 ;  /* 0x00000000240e72ca */ /* 0x000fc400000e0000 */
[----:B------:R-:W-:Y:S01]  /*1a70*/  LEA.HI R9, R5, R5, RZ, 0x1 ;  /* 0x0000000505097211 */ /* 0x000fe200078f08ff */
[----:B------:R-:W-:Y:S01]  /*1a80*/  IMAD R13, R22, UR43, R13 ;  /* 0x0000002b160d7c24 */ /* 0x000fe2000f8e020d */
[----:B------:R-:W-:Y:S02]  /*1a90*/  R2UR UR15, R37 ;  /* 0x00000000250f72ca */ /* 0x000fe400000e0000 */
[----:B------:R-:W-:Y:S02]  /*1aa0*/  SHF.R.S32.HI R9, RZ, 0x1, R9 ;  /* 0x00000001ff097819 */ /* 0x000fe40000011409 */
[----:B------:R-:W-:-:S03]  /*1ab0*/  LEA.HI R13, R13, R13, RZ, 0x1 ;  /* 0x0000000d0d0d7211 */ /* 0x000fc600078f08ff */
[----:B------:R-:W-:Y:S01]  /*1ac0*/  IMAD.WIDE R22, R9, 0x2, R6 ;  /* 0x0000000209167825 */ /* 0x000fe200078e0206 */
[----:B------:R-:W-:-:S03]  /*1ad0*/  SHF.R.S32.HI R13, RZ, 0x1, R13 ;  /* 0x00000001ff0d7819 */ /* 0x000fc6000001140d */
[----:B------:R-:W-:Y:S02]  /*1ae0*/  VIADD R5, R19, 0x140 ;  /* 0x0000014013057836 */ /* 0x000fe40000000000 */
[----:B------:R0:W4:Y:S01]  /*1af0*/  LDG.E.U16 R41, desc[UR14][R22.64] ;  /* 0x0000000e16297981 */ /* 0x000122000c1e1500 */
[----:B------:R-:W-:Y:S02]  /*1b00*/  IMAD.WIDE R30, R13, 0x2, R6 ;  /* 0x000000020d1e7825 */ /* 0x000fe400078e0206 */
[----:B------:R-:W-:-:S03]  /*1b10*/  IABS R16, R5 ;  /* 0x0000000500107213 */ /* 0x000fc60000000000 */
[----:B------:R1:W5:Y:S02]  /*1b20*/  LDG.E.U16 R27, desc[UR16][R30.64] ;  /* 0x000000101e1b7981 */ /* 0x000364000c1e1500 */
[----:B------:R-:W-:-:S05]  /*1b30*/  IMAD.HI.U32 R13, R16, UR7, RZ ;  /* 0x00000007100d7c27 */ /* 0x000fca000f8e00ff */
[----:B------:R-:W-:Y:S01]  /*1b40*/  IADD3 R9, PT, PT, -R13, RZ, RZ ;  /* 0x000000ff0d097210 */ /* 0x000fe20007ffe1ff */
[----:B------:R-:W-:-:S04]  /*1b50*/  IMAD.U32 R26, RZ, RZ, UR6 ;  /* 0x00000006ff1a7e24 */ /* 0x000fc8000f8e00ff */
[----:B------:R-:W-:Y:S01]  /*1b60*/  IMAD R16, R9, UR11, R16 ;  /* 0x0000000b09107c24 */ /* 0x000fe2000f8e0210 */
[----:B------:R-:W-:-:S04]  /*1b70*/  IADD3 R9, PT, PT, R19, 0x180, RZ ;  /* 0x0000018013097810 */ /* 0x000fc80007ffe0ff */
[----:B------:R-:W-:-:S05]  /*1b80*/  IABS R20, R9 ;  /* 0x0000000900147213 */ /* 0x000fca0000000000 */
[----:B------:R-:W-:-:S04]  /*1b90*/  IMAD.HI.U32 R18, R20, UR7, RZ ;  /* 0x0000000714127c27 */ /* 0x000fc8000f8e00ff */
[----:B0-----:R-:W-:Y:S02]  /*1ba0*/  IMAD.MOV R23, RZ, RZ, -R18 ;  /* 0x000000ffff177224 */ /* 0x001fe400078e0a12 */
[----:B--2---:R-:W-:Y:S01]  /*1bb0*/  @P4 FMUL R26, R24, UR4 ;  /* 0x00000004181a4c20 */ /* 0x004fe20008400000 */
[----:B------:R-:W-:Y:S01]  /*1bc0*/  ISETP.LT.U32.AND P4, PT, R16, UR11, PT ;  /* 0x0000000b10007c0c */ /* 0x000fe2000bf81070 */
[----:B------:R-:W-:-:S12]  /*1bd0*/  IMAD.U32 R24, RZ, RZ, UR6 ;  /* 0x00000006ff187e24 */ /* 0x000fd8000f8e00ff */
[----:B------:R-:W-:Y:S01]  /*1be0*/  @!P4 IADD3 R16, PT, PT, R16, -UR11, RZ ;  /* 0x8000000b1010cc10 */ /* 0x000fe2000fffe0ff */
[----:B---3--:R-:W-:-:S03]  /*1bf0*/  @P6 FMUL R24, R8, UR4 ;  /* 0x0000000408186c20 */ /* 0x008fc60008400000 */
[----:B------:R-:W-:Y:S01]  /*1c00*/  ISETP.GE.U32.AND P6, PT, R16, UR11, PT ;  /* 0x0000000b10007c0c */ /* 0x000fe2000bfc6070 */
[----:B------:R-:W-:Y:S01]  /*1c10*/  IMAD R16, R23, UR11, R20 ;  /* 0x0000000b17107c24 */ /* 0x000fe2000f8e0214 */
[----:B------:R-:W-:Y:S02]  /*1c20*/  @!P4 IADD3 R13, PT, PT, R13, 0x1, RZ ;  /* 0x000000010d0dc810 */ /* 0x000fe40007ffe0ff */
[----:B------:R-:W-:Y:S02]  /*1c30*/  LOP3.LUT R20, R5, UR51, RZ, 0x3c, !PT ;  /* 0x0000003305147c12 */ /* 0x000fe4000f8e3cff */
[----:B------:R-:W-:Y:S01]  /*1c40*/  ISETP.LT.U32.AND P4, PT, R16, UR11, PT ;  /* 0x0000000b10007c0c */ /* 0x000fe2000bf81070 */
[----:B------:R-:W-:-:S06]  /*1c50*/  VIADD R8, R19, 0x1c0 ;  /* 0x000001c013087836 */ /* 0x000fcc0000000000 */
[----:B------:R-:W-:Y:S02]  /*1c60*/  @P6 IADD3 R13, PT, PT, R13, 0x1, RZ ;  /* 0x000000010d0d6810 */ /* 0x000fe40007ffe0ff */
[----:B------:R-:W-:Y:S02]  /*1c70*/  ISETP.GE.AND P6, PT, R20, RZ, PT ;  /* 0x000000ff1400720c */ /* 0x000fe40003fc6270 */
[----:B------:R-:W-:Y:S02]  /*1c80*/  IABS R20, R8 ;  /* 0x0000000800147213 */ /* 0x000fe40000000000 */
[----:B------:R-:W-:-:S03]  /*1c90*/  @!P4 VIADD R16, R16, -UR11 ;  /* 0x8000000b1010cc36 */ /* 0x000fc60008000000 */
[----:B------:R-:W-:-:S06]  /*1ca0*/  IMAD.HI.U32 R23, R20, UR7, RZ ;  /* 0x0000000714177c27 */ /* 0x000fcc000f8e00ff */
[----:B------:R-:W-:Y:S02]  /*1cb0*/  @!P6 IADD3 R13, PT, PT, -R13, RZ, RZ ;  /* 0x000000ff0d0de210 */ /* 0x000fe40007ffe1ff */
[----:B------:R-:W-:Y:S01]  /*1cc0*/  ISETP.GE.U32.AND P6, PT, R16, UR11, PT ;  /* 0x0000000b10007c0c */ /* 0x000fe2000bfc6070 */
[----:B------:R-:W-:Y:S01]  /*1cd0*/  IMAD.MOV R25, RZ, RZ, -R23 ;  /* 0x000000ffff197224 */ /* 0x000fe200078e0a17 */
[----:B------:R-:W-:Y:S02]  /*1ce0*/  SEL R22, R17, R13, !P3 ;  /* 0x0000000d11167207 */ /* 0x000fe40005800000 */
[----:B------:R-:W-:Y:S01]  /*1cf0*/  @!P4 IADD3 R18, PT, PT, R18, 0x1, RZ ;  /* 0x000000011212c810 */ /* 0x000fe20007ffe0ff */
[----:B------:R-:W-:Y:S01]  /*1d00*/  IMAD R13, R25, UR11, R20 ;  /* 0x0000000b190d7c24 */ /* 0x000fe2000f8e0214 */
[----:B------:R-:W-:Y:S01]  /*1d10*/  LOP3.LUT R20, R9, UR51, RZ, 0x3c, !PT ;  /* 0x0000003309147c12 */ /* 0x000fe2000f8e3cff */
[----:B------:R-:W-:-:S06]  /*1d20*/  IMAD.MOV R16, RZ, RZ, -R22 ;  /* 0x000000ffff107224 */ /* 0x000fcc00078e0a16 */
[----:B------:R-:W-:Y:S02]  /*1d30*/  @P6 IADD3 R18, PT, PT, R18, 0x1, RZ ;  /* 0x0000000112126810 */ /* 0x000fe40007ffe0ff */
[----:B------:R-:W-:Y:S02]  /*1d40*/  ISETP.LT.U32.AND P6, PT, R13, UR11, PT ;  /* 0x0000000b0d007c0c */ /* 0x000fe4000bfc1070 */
[----:B------:R-:W-:Y:S01]  /*1d50*/  ISETP.GE.AND P4, PT, R20, RZ, PT ;  /* 0x000000ff1400720c */ /* 0x000fe20003f86270 */
[----:B-1----:R-:W-:-:S05]  /*1d60*/  IMAD R31, R16, UR51, R5 ;  /* 0x00000033101f7c24 */ /* 0x002fca000f8e0205 */
[----:B------:R-:W-:-:S05]  /*1d70*/  IABS R25, R31 ;  /* 0x0000001f00197213 */ /* 0x000fca0000000000 */
[----:B------:R-:W-:Y:S02]  /*1d80*/  @!P6 VIADD R13, R13, -UR11 ;  /* 0x8000000b0d0dec36 */ /* 0x000fe40008000000 */
[----:B------:R-:W-:Y:S01]  /*1d90*/  @!P4 IADD3 R18, PT, PT, -R18, RZ, RZ ;  /* 0x000000ff1212c210 */ /* 0x000fe20007ffe1ff */
[----:B------:R-:W-:Y:S02]  /*1da0*/  IMAD.HI.U32 R16, R25, UR9, RZ ;  /* 0x0000000919107c27 */ /* 0x000fe4000f8e00ff */
[----:B------:R-:W-:Y:S02]  /*1db0*/  ISETP.GE.U32.AND P4, PT, R13, UR11, PT ;  /* 0x0000000b0d007c0c */ /* 0x000fe4000bf86070 */
[----:B------:R-:W-:Y:S01]  /*1dc0*/  SEL R20, R17, R18, !P3 ;  /* 0x0000001211147207 */ /* 0x000fe20005800000 */
[----:B------:R-:W-:Y:S02]  /*1dd0*/  IMAD.MOV R18, RZ, RZ, -R16 ;  /* 0x000000ffff127224 */ /* 0x000fe400078e0a10 */
[----:B------:R-:W-:-:S02]  /*1de0*/  @!P6 VIADD R23, R23, 0x1 ;  /* 0x000000011717e836 */ /* 0x000fc40000000000 */
[----:B------:R-:W-:Y:S01]  /*1df0*/  IMAD R18, R18, UR10, R25 ;  /* 0x0000000a12127c24 */ /* 0x000fe2000f8e0219 */
[----:B------:R-:W-:Y:S02]  /*1e00*/  IADD3 R30, PT, PT, -R20, RZ, RZ ;  /* 0x000000ff141e7210 */ /* 0x000fe40007ffe1ff */
[----:B------:R-:W-:-:S03]  /*1e10*/  LOP3.LUT R13, R8, UR51, RZ, 0x3c, !PT ;  /* 0x00000033080d7c12 */ /* 0x000fc6000f8e3cff */
[----:B------:R-:W-:Y:S02]  /*1e20*/  @P4 IADD3 R23, PT, PT, R23, 0x1, RZ ;  /* 0x0000000117174810 */ /* 0x000fe40007ffe0ff */
[----:B------:R-:W-:Y:S01]  /*1e30*/  ISETP.LT.U32.AND P4, PT, R18, UR10, PT ;  /* 0x0000000a12007c0c */ /* 0x000fe2000bf81070 */
[----:B------:R-:W-:Y:S01]  /*1e40*/  IMAD R35, R30, UR51, R9 ;  /* 0x000000331e237c24 */ /* 0x000fe2000f8e0209 */
[----:B------:R-:W-:Y:S01]  /*1e50*/  ISETP.GE.AND P6, PT, R13, RZ, PT ;  /* 0x000000ff0d00720c */ /* 0x000fe20003fc6270 */
[----:B------:R-:W-:-:S03]  /*1e60*/  IMAD.MOV.U32 R30, RZ, RZ, R23 ;  /* 0x000000ffff1e7224 */ /* 0x000fc600078e0017 */
[----:B------:R-:W-:-:S05]  /*1e70*/  IABS R25, R35 ;  /* 0x0000002300197213 */ /* 0x000fca0000000000 */
[----:B------:R-:W-:-:S04]  /*1e80*/  IMAD.HI.U32 R23, R25, UR9, RZ ;  /* 0x0000000919177c27 */ /* 0x000fc8000f8e00ff */
[----:B------:R-:W-:Y:S01]  /*1e90*/  @!P4 VIADD R18, R18, -UR10 ;  /* 0x8000000a1212cc36 */ /* 0x000fe20008000000 */
[----:B------:R-:W-:-:S04]  /*1ea0*/  @!P6 IADD3 R30, PT, PT, -R30, RZ, RZ ;  /* 0x000000ff1e1ee210 */ /* 0x000fc80007ffe1ff */
[----:B------:R-:W-:Y:S02]  /*1eb0*/  ISETP.GE.U32.AND P6, PT, R18, UR10, PT ;  /* 0x0000000a12007c0c */ /* 0x000fe4000bfc6070 */
[----:B------:R-:W-:Y:S02]  /*1ec0*/  IADD3 R18, PT, PT, -R23, RZ, RZ ;  /* 0x000000ff17127210 */ /* 0x000fe40007ffe1ff */
[----:B------:R-:W-:-:S03]  /*1ed0*/  SEL R13, R17, R30, !P3 ;  /* 0x0000001e110d7207 */ /* 0x000fc60005800000 */
[----:B------:R-:W-:Y:S01]  /*1ee0*/  IMAD R18, R18, UR10, R25 ;  /* 0x0000000a12127c24 */ /* 0x000fe2000f8e0219 */
[----:B------:R-:W-:Y:S02]  /*1ef0*/  @!P4 IADD3 R16, PT, PT, R16, 0x1, RZ ;  /* 0x000000011010c810 */ /* 0x000fe40007ffe0ff */
[----:B------:R-:W-:Y:S02]  /*1f00*/  LOP3.LUT R25, R31, UR52, RZ, 0x3c, !PT ;  /* 0x000000341f197c12 */ /* 0x000fe4000f8e3cff */
[----:B------:R-:W-:Y:S01]  /*1f10*/  ISETP.LT.U32.AND P4, PT, R18, UR10, PT ;  /* 0x0000000a12007c0c */ /* 0x000fe2000bf81070 */
[----:B------:R-:W-:Y:S02]  /*1f20*/  IMAD.MOV R29, RZ, RZ, -R13 ;  /* 0x000000ffff1d7224 */ /* 0x000fe400078e0a0d */
[----:B------:R-:W-:Y:S01]  /*1f30*/  @P6 VIADD R16, R16, 0x1 ;  /* 0x0000000110106836 */ /* 0x000fe20000000000 */
[----:B------:R-:W-:Y:S01]  /*1f40*/  ISETP.GE.AND P6, PT, R25, RZ, PT ;  /* 0x000000ff1900720c */ /* 0x000fe20003fc6270 */
[----:B------:R-:W-:-:S05]  /*1f50*/  IMAD R47, R29, UR51, R8 ;  /* 0x000000331d2f7c24 */ /* 0x000fca000f8e0208 */
[----:B------:R-:W-:-:S03]  /*1f60*/  IABS R29, R47 ;  /* 0x0000002f001d7213 */ /* 0x000fc60000000000 */
[----:B------:R-:W-:Y:S02]  /*1f70*/  @!P4 IADD3 R18, PT, PT, R18, -UR10, RZ ;  /* 0x8000000a1212cc10 */ /* 0x000fe4000fffe0ff */
[----:B------:R-:W-:-:S04]  /*1f80*/  IMAD.HI.U32 R30, R29, UR9, RZ ;  /* 0x000000091d1e7c27 */ /* 0x000fc8000f8e00ff */
[----:B------:R-:W-:Y:S01]  /*1f90*/  @!P6 IMAD.MOV R16, RZ, RZ, -R16 ;  /* 0x000000ffff10e224 */ /* 0x000fe200078e0a10 */
[----:B------:R-:W-:Y:S02]  /*1fa0*/  ISETP.GE.U32.AND P6, PT, R18, UR10, PT ;  /* 0x0000000a12007c0c */ /* 0x000fe4000bfc6070 */
[----:B------:R-:W-:Y:S01]  /*1fb0*/  IADD3 R18, PT, PT, -R30, RZ, RZ ;  /* 0x000000ff1e127210 */ /* 0x000fe20007ffe1ff */
[----:B------:R-:W-:Y:S01]  /*1fc0*/  @!P4 VIADD R23, R23, 0x1 ;  /* 0x000000011717c836 */ /* 0x000fe20000000000 */
[----:B------:R-:W-:-:S03]  /*1fd0*/  SEL R25, R11, R16, !P5 ;  /* 0x000000100b197207 */ /* 0x000fc60006800000 */
[----:B------:R-:W-:Y:S01]  /*1fe0*/  IMAD R16, R18, UR10, R29 ;  /* 0x0000000a12107c24 */ /* 0x000fe2000f8e021d */
[----:B------:R-:W-:Y:S02]  /*1ff0*/  IADD3 R18, PT, PT, -R25, RZ, RZ ;  /* 0x000000ff19127210 */ /* 0x000fe40007ffe1ff */
[----:B------:R-:W-:-:S03]  /*2000*/  LOP3.LUT R29, R35, UR52, RZ, 0x3c, !PT ;  /* 0x00000034231d7c12 */ /* 0x000fc6000f8e3cff */
[----:B------:R-:W-:Y:S01]  /*2010*/  @P6 VIADD R23, R23, 0x1 ;  /* 0x0000000117176836 */ /* 0x000fe20000000000 */
[----:B------:R-:W-:Y:S01]  /*2020*/  ISETP.LT.U32.AND P6, PT, R16, UR10, PT ;  /* 0x0000000a10007c0c */ /* 0x000fe2000bfc1070 */
[----:B------:R-:W-:Y:S01]  /*2030*/  IMAD R33, R18, UR52, R31 ;  /* 0x0000003412217c24 */ /* 0x000fe2000f8e021f */
[----:B------:R-:W-:-:S04]  /*2040*/  ISETP.GE.AND P4, PT, R29, RZ, PT ;  /* 0x000000ff1d00720c */ /* 0x000fc80003f86270 */
[----:B------:R-:W-:-:S05]  /*2050*/  IABS R18, R33 ;  /* 0x0000002100127213 */ /* 0x000fca0000000000 */
[----:B------:R-:W-:Y:S02]  /*2060*/  IMAD.HI.U32 R29, R18, UR5, RZ ;  /* 0x00000005121d7c27 */ /* 0x000fe4000f8e00ff */
[----:B------:R-:W-:Y:S02]  /*2070*/  @!P6 IADD3 R16, PT, PT, R16, -UR10, RZ ;  /* 0x8000000a1010ec10 */ /* 0x000fe4000fffe0ff */
[----:B------:R-:W-:Y:S01]  /*2080*/  @!P4 IMAD.MOV R23, RZ, RZ, -R23 ;  /* 0x000000ffff17c224 */ /* 0x000fe200078e0a17 */
[----:B------:R-:W-:Y:S02]  /*2090*/  IADD3 R31, PT, PT, -R29, RZ, RZ ;  /* 0x000000ff1d1f7210 */ /* 0x000fe40007ffe1ff */
[----:B------:R-:W-:Y:S02]  /*20a0*/  ISETP.GE.U32.AND P4, PT, R16, UR10, PT ;  /* 0x0000000a10007c0c */ /* 0x000fe4000bf86070 */
[----:B------:R-:W-:Y:S01]  /*20b0*/  SEL R23, R11, R23, !P5 ;  /* 0x000000170b177207 */ /* 0x000fe20006800000 */
[----:B------:R-:W-:Y:S01]  /*20c0*/  IMAD R16, R31, UR12, R18 ;  /* 0x0000000c1f107c24 */ /* 0x000fe2000f8e0212 */
[----:B------:R-:W-:-:S02]  /*20d0*/  @!P6 IADD3 R30, PT, PT, R30, 0x1, RZ ;  /* 0x000000011e1ee810 */ /* 0x000fc40007ffe0ff */
[----:B------:R-:W-:Y:S01]  /*20e0*/  LOP3.LUT R18, R47, UR52, RZ, 0x3c, !PT ;  /* 0x000000342f127c12 */ /* 0x000fe2000f8e3cff */
[----:B------:R-:W-:Y:S01]  /*20f0*/  IMAD.MOV R32, RZ, RZ, -R23 ;  /* 0x000000ffff207224 */ /* 0x000fe200078e0a17 */
[----:B------:R-:W-:-:S05]  /*2100*/  ISETP.LT.U32.AND P6, PT, R16, UR12, PT ;  /* 0x0000000c10007c0c */ /* 0x000fca000bfc1070 */
[----:B------:R-:W-:Y:S02]  /*2110*/  @P4 IADD3 R30, PT, PT, R30, 0x1, RZ ;  /* 0x000000011e1e4810 */ /* 0x000fe40007ffe0ff */
[----:B------:R-:W-:Y:S01]  /*2120*/  ISETP.GE.AND P4, PT, R18, RZ, PT ;  /* 0x000000ff1200720c */ /* 0x000fe20003f86270 */
[----:B------:R-:W-:Y:S02]  /*2130*/  IMAD R51, R32, UR52, R35 ;  /* 0x0000003420337c24 */ /* 0x000fe4000f8e0223 */
[----:B------:R-:W-:-:S03]  /*2140*/  IMAD.MOV.U32 R18, RZ, RZ, R30 ;  /* 0x000000ffff127224 */ /* 0x000fc600078e001e */
[----:B------:R-:W-:Y:S02]  /*2150*/  IABS R31, R51 ;  /* 0x00000033001f7213 */ /* 0x000fe40000000000 */
[----:B------:R-:W-:-:S03]  /*2160*/  @!P6 IADD3 R16, PT, PT, R16, -UR12, RZ ;  /* 0x8000000c1010ec10 */ /* 0x000fc6000fffe0ff */
[----:B------:R-:W-:Y:S02]  /*2170*/  IMAD.HI.U32 R30, R31, UR5, RZ ;  /* 0x000000051f1e7c27 */ /* 0x000fe4000f8e00ff */
[----:B------:R-:W-:Y:S02]  /*2180*/  @!P4 IADD3 R18, PT, PT, -R18, RZ, RZ ;  /* 0x000000ff1212c210 */ /* 0x000fe40007ffe1ff */
[----:B------:R-:W-:Y:S01]  /*2190*/  ISETP.GE.U32.AND P4, PT, R16, UR12, PT ;  /* 0x0000000c10007c0c */ /* 0x000fe2000bf86070 */
[----:B------:R-:W-:Y:S01]  /*21a0*/  IMAD.MOV R16, RZ, RZ, -R30 ;  /* 0x000000ffff107224 */ /* 0x000fe200078e0a1e */
[----:B------:R-:W-:-:S03]  /*21b0*/  @!P6 IADD3 R29, PT, PT, R29, 0x1, RZ ;  /* 0x000000011d1de810 */ /* 0x000fc60007ffe0ff */
[----:B------:R-:W-:Y:S01]  /*21c0*/  IMAD R31, R16, UR12, R31 ;  /* 0x0000000c101f7c24 */ /* 0x000fe2000f8e021f */
[----:B------:R-:W-:-:S04]  /*21d0*/  LOP3.LUT R32, R33, UR53, RZ, 0x3c, !PT ;  /* 0x0000003521207c12 */ /* 0x000fc8000f8e3cff */
[----:B------:R-:W-:-:S03]  /*21e0*/  ISETP.LT.U32.AND P6, PT, R31, UR12, PT ;  /* 0x0000000c1f007c0c */ /* 0x000fc6000bfc1070 */
[----:B------:R-:W-:Y:S01]  /*21f0*/  @P4 VIADD R29, R29, 0x1 ;  /* 0x000000011d1d4836 */ /* 0x000fe20000000000 */
[----:B------:R-:W-:Y:S02]  /*2200*/  ISETP.GE.AND P4, PT, R32, RZ, PT ;  /* 0x000000ff2000720c */ /* 0x000fe40003f86270 */
[----:B------:R-:W-:-:S04]  /*2210*/  SEL R16, R11, R18, !P5 ;  /* 0x000000120b107207 */ /* 0x000fc80006800000 */
[----:B------:R-:W-:-:S03]  /*2220*/  IADD3 R18, PT, PT, -R16, RZ, RZ ;  /* 0x000000ff10127210 */ /* 0x000fc60007ffe1ff */
[----:B------:R-:W-:Y:S02]  /*2230*/  @!P6 IADD3 R31, PT, PT, R31, -UR12, RZ ;  /* 0x8000000c1f1fec10 */ /* 0x000fe4000fffe0ff */
[----:B------:R-:W-:Y:S02]  /*2240*/  IMAD R18, R18, UR52, R47 ;  /* 0x0000003412127c24 */ /* 0x000fe4000f8e022f */
[----:B------:R-:W-:Y:S02]  /*2250*/  @!P4 IADD3 R29, PT, PT, -R29, RZ, RZ ;  /* 0x000000ff1d1dc210 */ /* 0x000fe40007ffe1ff */
[----:B------:R-:W-:Y:S02]  /*2260*/  ISETP.GE.U32.AND P4, PT, R31, UR12, PT ;  /* 0x0000000c1f007c0c */ /* 0x000fe4000bf86070 */
[----:B------:R-:W-:Y:S02]  /*2270*/  IABS R47, R18 ;  /* 0x00000012002f7213 */ /* 0x000fe40000000000 */
[----:B------:R-:W-:Y:S01]  /*2280*/  LOP3.LUT R31, R51, UR53, RZ, 0x3c, !PT ;  /* 0x00000035331f7c12 */ /* 0x000fe2000f8e3cff */
[----:B------:R-:W-:-:S02]  /*2290*/  @!P6 VIADD R30, R30, 0x1 ;  /* 0x000000011e1ee836 */ /* 0x000fc40000000000 */
[----:B------:R-:W-:Y:S01]  /*22a0*/  IMAD.HI.U32 R35, R47, UR5, RZ ;  /* 0x000000052f237c27 */ /* 0x000fe2000f8e00ff */
[----:B------:R-:W-:Y:S02]  /*22b0*/  ISETP.GE.AND P6, PT, R31, RZ, PT ;  /* 0x000000ff1f00720c */ /* 0x000fe40003fc6270 */
[----:B------:R-:W-:Y:S02]  /*22c0*/  SEL R29, R0, R29, !P2 ;  /* 0x0000001d001d7207 */ /* 0x000fe40005000000 */
[----:B------:R-:W-:Y:S02]  /*22d0*/  IADD3 R32, PT, PT, -R35, RZ, RZ ;  /* 0x000000ff23207210 */ /* 0x000fe40007ffe1ff */
[----:B------:R-:W-:-:S03]  /*22e0*/  @P4 IADD3 R30, PT, PT, R30, 0x1, RZ ;  /* 0x000000011e1e4810 */ /* 0x000fc60007ffe0ff */
[----:B------:R-:W-:Y:S01]  /*22f0*/  IMAD R47, R32, UR12, R47 ;  /* 0x0000000c202f7c24 */ /* 0x000fe2000f8e022f */
[----:B------:R-:W-:Y:S01]  /*2300*/  MOV R31, R30 ;  /* 0x0000001e001f7202 */ /* 0x000fe20000000f00 */
[----:B------:R-:W-:Y:S01]  /*2310*/  IMAD.MOV R32, RZ, RZ, -R29 ;  /* 0x000000ffff207224 */ /* 0x000fe200078e0a1d */
[----:B------:R-:W-:Y:S02]  /*2320*/  PLOP3.LUT P4, PT, PT, PT, UP0, 0x40, 0x4 ;  /* 0x000000000004781c */ /* 0x000fe40003f8e808 */
[----:B------:R-:W-:Y:S01]  /*2330*/  @!P6 IADD3 R31, PT, PT, -R31, RZ, RZ ;  /* 0x000000ff1f1fe210 */ /* 0x000fe20007ffe1ff */
[----:B------:R-:W-:Y:S01]  /*2340*/  IMAD R30, R32, UR53, R33 ;  /* 0x00000035201e7c24 */ /* 0x000fe2000f8e0221 */
[----:B------:R-:W-:Y:S02]  /*2350*/  ISETP.LT.U32.AND P6, PT, R47, UR12, PT ;  /* 0x0000000c2f007c0c */ /* 0x000fe4000bfc1070 */
[----:B------:R-:W-:Y:S02]  /*2360*/  SEL R29, R29, RZ, !P4 ;  /* 0x000000ff1d1d7207 */ /* 0x000fe40006000000 */
[----:B------:R-:W-:-:S02]  /*2370*/  PLOP3.LUT P4, PT, PT, PT, UP1, 0x40, 0x4 ;  /* 0x000000000004781c */ /* 0x000fc40003f8e818 */
[----:B------:R-:W-:Y:S02]  /*2380*/  SEL R31, R0, R31, !P2 ;  /* 0x0000001f001f7207 */ /* 0x000fe40005000000 */
[----:B------:R-:W-:Y:S02]  /*2390*/  SEL R30, R30, RZ, !P4 ;  /* 0x000000ff1e1e7207 */ /* 0x000fe40006000000 */
[----:B------:R-:W-:Y:S01]  /*23a0*/  PLOP3.LUT P4, PT, PT, PT, UP0, 0x40, 0x4 ;  /* 0x000000000004781c */ /* 0x000fe20003f8e808 */
[----:B------:R-:W-:-:S03]  /*23b0*/  IMAD.MOV R32, RZ, RZ, -R31 ;  /* 0x000000ffff207224 */ /* 0x000fc600078e0a1f */
[----:B------:R-:W-:Y:S01]  /*23c0*/  SEL R33, R31, RZ, !P4 ;  /* 0x000000ff1f217207 */ /* 0x000fe20006000000 */
[----:B------:R-:W-:Y:S01]  /*23d0*/  IMAD R32, R32, UR53, R51 ;  /* 0x0000003520207c24 */ /* 0x000fe2000f8e0233 */
[----:B------:R-:W-:Y:S02]  /*23e0*/  PLOP3.LUT P4, PT, PT, PT, UP1, 0x40, 0x4 ;  /* 0x000000000004781c */ /* 0x000fe40003f8e818 */
[----:B------:R-:W-:Y:S02]  /*23f0*/  @!P6 IADD3 R47, PT, PT, R47, -UR12, RZ ;  /* 0x8000000c2f2fec10 */ /* 0x000fe4000fffe0ff */
[----:B------:R-:W-:Y:S02]  /*2400*/  SEL R34, R32, RZ, !P4 ;  /* 0x000000ff20227207 */ /* 0x000fe40006000000 */
[----:B------:R-:W-:Y:S02]  /*2410*/  ISETP.GE.U32.AND P4, PT, R47, UR12, PT ;  /* 0x0000000c2f007c0c */ /* 0x000fe4000bf86070 */
[----:B------:R-:W-:-:S02]  /*2420*/  SEL R22, R22, RZ, P1 ;  /* 0x000000ff16167207 */ /* 0x000fc40000800000 */
[----:B------:R-:W-:Y:S02]  /*2430*/  LOP3.LUT R31, R18, UR53, RZ, 0x3c, !PT ;  /* 0x00000035121f7c12 */ /* 0x000fe4000f8e3cff */
[----:B------:R-:W-:Y:S01]  /*2440*/  SEL R25, R25, RZ, P0 ;  /* 0x000000ff19197207 */ /* 0x000fe20000000000 */
[----:B------:R-:W-:Y:S01]  /*2450*/  IMAD R22, R22, UR40, RZ ;  /* 0x0000002816167c24 */ /* 0x000fe2000f8e02ff */
[----:B------:R-:W-:Y:S02]  /*2460*/  @!P6 IADD3 R35, PT, PT, R35, 0x1, RZ ;  /* 0x000000012323e810 */ /* 0x000fe40007ffe0ff */
[----:B------:R-:W-:Y:S01]  /*2470*/  ISETP.GE.AND P6, PT, R31, RZ, PT ;  /* 0x000000ff1f00720c */ /* 0x000fe20003fc6270 */
[----:B------:R-:W-:Y:S01]  /*2480*/  IMAD R22, R25, UR41, R22 ;  /* 0x0000002919167c24 */ /* 0x000fe2000f8e0216 */
[----:B----4-:R-:W-:Y:S01]  /*2490*/  PRMT R25, R41, 0x7771, RZ ;  /* 0x0000777129197816 */ /* 0x010fe200000000ff */
[----:B------:R-:W-:-:S03]  /*24a0*/  @P4 VIADD R35, R35, 0x1 ;  /* 0x0000000123234836 */ /* 0x000fc60000000000 */
[----:B------:R-:W-:Y:S01]  /*24b0*/  ISETP.NE.AND P4, PT, R25, RZ, PT ;  /* 0x000000ff1900720c */ /* 0x000fe20003f85270 */
[----:B------:R-:W-:Y:S01]  /*24c0*/  IMAD R29, R29, UR42, R22 ;  /* 0x0000002a1d1d7c24 */ /* 0x000fe2000f8e0216 */
[----:B------:R-:W-:Y:S02]  /*24d0*/  MOV R25, R35 ;  /* 0x0000002300197202 */ /* 0x000fe40000000f00 */
[----:B-----5:R-:W-:Y:S02]  /*24e0*/  PRMT R22, R27, 0x7771, RZ ;  /* 0x000077711b167816 */ /* 0x020fe400000000ff */
[----:B------:R-:W-:Y:S01]  /*24f0*/  SEL R20, R20, RZ, P1 ;  /* 0x000000ff14147207 */ /* 0x000fe20000800000 */
[----:B------:R-:W-:Y:S01]  /*2500*/  IMAD R29, R30, UR43, R29 ;  /* 0x0000002b1e1d7c24 */ /* 0x000fe2000f8e021d */
[----:B------:R-:W-:Y:S02]  /*2510*/  @!P6 IADD3 R25, PT, PT, -R25, RZ, RZ ;  /* 0x000000ff1919e210 */ /* 0x000fe40007ffe1ff */
[----:B------:R-:W-:Y:S01]  /*2520*/  ISETP.NE.AND P6, PT, R22, RZ, PT ;  /* 0x000000ff1600720c */ /* 0x000fe20003fc5270 */
[----:B------:R-:W-:Y:S01]  /*2530*/  IMAD R20, R20, UR40, RZ ;  /* 0x0000002814147c24 */ /* 0x000fe2000f8e02ff */
[----:B------:R-:W-:-:S02]  /*2540*/  SEL R23, R23, RZ, P0 ;  /* 0x000000ff17177207 */ /* 0x000fc40000000000 */
[----:B------:R-:W-:Y:S02]  /*2550*/  LEA.HI R29, R29, R29, RZ, 0x1 ;  /* 0x0000001d1d1d7211 */ /* 0x000fe400078f08ff */
[----:B------:R-:W-:Y:S01]  /*2560*/  LEA.HI R10, R10, R10, RZ, 0x1 ;  /* 0x0000000a0a0a7211 */ /* 0x000fe200078f08ff */
[----:B------:R-:W-:Y:S01]  /*2570*/  IMAD R20, R23, UR41, R20 ;  /* 0x0000002917147c24 */ /* 0x000fe2000f8e0214 */
[C---:B------:R-:W-:Y:S02]  /*2580*/  R2UR UR18, R36.reuse ;  /* 0x00000000241272ca */ /* 0x040fe400000e0000 */
[C---:B------:R-:W-:Y:S02]  /*2590*/  R2UR UR19, R37.reuse ;  /* 0x00000000251372ca */ /* 0x040fe400000e0000 */
[----:B------:R-:W-:Y:S02]  /*25a0*/  @P4 R2UR UR14, R36 ;  /* 0x00000000240e42ca */ /* 0x000fe400000e0000 */
[----:B------:R-:W-:Y:S01]  /*25b0*/  @P4 R2UR UR15, R37 ;  /* 0x00000000250f42ca */ /* 0x000fe200000e0000 */
[----:B------:R-:W-:Y:S01]  /*25c0*/  IMAD R23, R33, UR42, R20 ;  /* 0x0000002a21177c24 */ /* 0x000fe2000f8e0214 */
[----:B------:R-:W-:-:S02]  /*25d0*/  SHF.R.S32.HI R29, RZ, 0x1, R29 ;  /* 0x00000001ff1d7819 */ /* 0x000fc4000001141d */
[----:B------:R-:W-:Y:S02]  /*25e0*/  SHF.R.S32.HI R31, RZ, 0x1, R10 ;  /* 0x00000001ff1f7819 */ /* 0x000fe4000001140a */
[----:B------:R-:W-:Y:S01]  /*25f0*/  LEA.HI R12, R12, R12, RZ, 0x1 ;  /* 0x0000000c0c0c7211 */ /* 0x000fe200078f08ff */
[----:B------:R-:W-:Y:S01]  /*2600*/  IMAD.WIDE R32, R29, 0x2, R6 ;  /* 0x000000021d207825 */ /* 0x000fe200078e0206 */
[----:B------:R-:W-:Y:S02]  /*2610*/  @P6 R2UR UR16, R36 ;  /* 0x00000000241062ca */ /* 0x000fe400000e0000 */
[----:B------:R-:W-:Y:S01]  /*2620*/  @P6 R2UR UR17, R37 ;  /* 0x00000000251162ca */ /* 0x000fe200000e0000 */
[----:B------:R-:W-:Y:S01]  /*2630*/  IMAD.WIDE R30, R31, 0x8, R2 ;  /* 0x000000081f1e7825 */ /* 0x000fe200078e0202 */
[----:B------:R-:W-:-:S03]  /*2640*/  SHF.R.S32.HI R35, RZ, 0x1, R12 ;  /* 0x00000001ff237819 */ /* 0x000fc6000001140c */
[----:B------:R-:W-:Y:S01]  /*2650*/  IMAD R34, R34, UR43, R23 ;  /* 0x0000002b22227c24 */ /* 0x000fe2000f8e0217 */
[----:B------:R-:W2:Y:S01]  /*2660*/  @P4 LDG.E R10, desc[UR14][R30.64+0x4] ;  /* 0x0000040e1e0a4981 */ /* 0x000ea2000c1e1900 */
[----:B------:R-:W-:Y:S02]  /*2670*/  R2UR UR14, R36 ;  /* 0x00000000240e72ca */ /* 0x000fe400000e0000 */
[----:B------:R-:W-:Y:S01]  /*2680*/  R2UR UR15, R37 ;  /* 0x00000000250f72ca */ /* 0x000fe200000e0000 */
[----:B------:R0:W3:Y:S01]  /*2690*/  LDG.E.U16 R23, desc[UR18][R32.64] ;  /* 0x0000001220177981 */ /* 0x0000e2000c1e1500 */
[----:B------:R-:W-:Y:S01]  /*26a0*/  LEA.HI R12, R34, R34, RZ, 0x1 ;  /* 0x00000022220c7211 */ /* 0x000fe200078f08ff */
[----:B------:R-:W-:-:S03]  /*26b0*/  IMAD.WIDE R34, R35, 0x8, R2 ;  /* 0x0000000823227825 */ /* 0x000fc600078e0202 */
[----:B------:R-:W-:Y:S02]  /*26c0*/  SHF.R.S32.HI R51, RZ, 0x1, R12 ;  /* 0x00000001ff337819 */ /* 0x000fe4000001140c */
[----:B------:R-:W4:Y:S03]  /*26d0*/  @P6 LDG.E R12, desc[UR16][R34.64+0x4] ;  /* 0x00000410220c6981 */ /* 0x000f26000c1e1900 */
[----:B------:R-:W-:-:S05]  /*26e0*/  IMAD.WIDE R50, R51, 0x2, R6 ;  /* 0x0000000233327825 */ /* 0x000fca00078e0206 */
[----:B------:R1:W5:Y:S01]  /*26f0*/  LDG.E.U16 R29, desc[UR14][R50.64] ;  /* 0x0000000e321d7981 */ /* 0x000362000c1e1500 */
[----:B------:R-:W-:Y:S01]  /*2700*/  IMAD.U32 R22, RZ, RZ, UR6 ;  /* 0x00000006ff167e24 */ /* 0x000fe2000f8e00ff */
[----:B------:R-:W-:Y:S02]  /*2710*/  SEL R25, R0, R25, !P2 ;  /* 0x0000001900197207 */ /* 0x000fe40005000000 */
[----:B------:R-:W-:Y:S02]  /*2720*/  SEL R13, R13, RZ, P1 ;  /* 0x000000ff0d0d7207 */ /* 0x000fe40000800000 */
[----:B0-----:R-:W-:Y:S02]  /*2730*/  IADD3 R33, PT, PT, -R25, RZ, RZ ;  /* 0x000000ff19217210 */ /* 0x001fe40007ffe1ff */
[----:B------:R-:W-:Y:S01]  /*2740*/  SEL R16, R16, RZ, P0 ;  /* 0x000000ff10107207 */ /* 0x000fe20000000000 */
[----:B------:R-:W-:Y:S02]  /*2750*/  IMAD R13, R13, UR40, RZ ;  /* 0x000000280d0d7c24 */ /* 0x000fe4000f8e02ff */
[----:B------:R-:W-:Y:S01]  /*2760*/  IMAD R18, R33, UR53, R18 ;  /* 0x0000003521127c24 */ /* 0x000fe2000f8e0212 */
[----:B------:R-:W-:Y:S01]  /*2770*/  LEA.HI R5, R5, R5, RZ, 0x1 ;  /* 0x0000000505057211 */ /* 0x000fe200078f08ff */
[----:B------:R-:W-:-:S03]  /*2780*/  IMAD R16, R16, UR41, R13 ;  /* 0x0000002910107c24 */ /* 0x000fc6000f8e020d */
[----:B------:R-:W-:-:S05]  /*2790*/  SHF.R.S32.HI R5, RZ, 0x1, R5 ;  /* 0x00000001ff057819 */ /* 0x000fca0000011405 */
[----:B------:R-:W-:Y:S01]  /*27a0*/  IMAD.WIDE R32, R5, 0x8, R2 ;  /* 0x0000000805207825 */ /* 0x000fe200078e0202 */
[----:B------:R-:W-:Y:S02]  /*27b0*/  LEA.HI R9, R9, R9, RZ, 0x1 ;  /* 0x0000000909097211 */ /* 0x000fe400078f08ff */
[----:B------:R-:W-:Y:S02]  /*27c0*/  R2UR UR16, R36 ;  /* 0x00000000241072ca */ /* 0x000fe400000e0000 */
[----:B------:R-:W-:Y:S02]  /*27d0*/  R2UR UR17, R37 ;  /* 0x00000000251172ca */ /* 0x000fe400000e0000 */
[----:B------:R-:W-:Y:S02]  /*27e0*/  SHF.R.S32.HI R9, RZ, 0x1, R9 ;  /* 0x00000001ff097819 */ /* 0x000fe40000011409 */
[----:B---3--:R-:W-:Y:S01]  /*27f0*/  PRMT R20, R23, 0x7771, RZ ;  /* 0x0000777117147816 */ /* 0x008fe200000000ff */
[----:B--2---:R-:W-:Y:S01]  /*2800*/  @P4 FMUL R22, R10, UR4 ;  /* 0x000000040a164c20 */ /* 0x004fe20008400000 */
[----:B-1----:R-:W-:Y:S01]  /*2810*/  VIADD R50, R19, 0x200 ;  /* 0x0000020013327836 */ /* 0x002fe20000000000 */
[----:B------:R-:W-:-:S06]  /*2820*/  LEA.HI R8, R8, R8, RZ, 0x1 ;  /* 0x0000000808087211 */ /* 0x000fcc00078f08ff */
[----:B------:R-:W2:Y:S01]  /*2830*/  LDG.E R48, desc[UR16][R48.64] ;  /* 0x0000001030307981 */ /* 0x000ea2000c1e1900 */
[----:B------:R-:W-:Y:S02]  /*2840*/  ISETP.NE.AND P4, PT, R20, RZ, PT ;  /* 0x000000ff1400720c */ /* 0x000fe40003f85270 */
[----:B------:R-:W-:Y:S01]  /*2850*/  MOV R20, UR6 ;  /* 0x0000000600147c02 */ /* 0x000fe20008000f00 */
[----:B----4-:R-:W-:Y:S01]  /*2860*/  @P6 FMUL R20, R12, UR4 ;  /* 0x000000040c146c20 */ /* 0x010fe20008400000 */
[----:B------:R-:W-:Y:S01]  /*2870*/  PLOP3.LUT P6, PT, PT, PT, UP0, 0x40, 0x4 ;  /* 0x000000000004781c */ /* 0x000fe20003fce808 */
[----:B------:R-:W3:Y:S03]  /*2880*/  LDG.E R31, desc[UR16][R30.64] ;  /* 0x000000101e1f7981 */ /* 0x000ee6000c1e1900 */
[----:B------:R-:W-:Y:S02]  /*2890*/  SEL R25, R25, RZ, !P6 ;  /* 0x000000ff19197207 */ /* 0x000fe40007000000 */
[----:B------:R-:W-:-:S02]  /*28a0*/  PLOP3.LUT P6, PT, PT, PT, UP1, 0x40, 0x4 ;  /* 0x000000000004781c */ /* 0x000fc40003fce818 */
[----:B-----5:R-:W-:Y:S02]  /*28b0*/  PRMT R10, R29, 0x7771, RZ ;  /* 0x000077711d0a7816 */ /* 0x020fe400000000ff */
[----:B------:R-:W-:Y:S02]  /*28c0*/  @P4 R2UR UR14, R36 ;  /* 0x00000000240e42ca */ /* 0x000fe400000e0000 */
[----:B------:R-:W-:Y:S02]  /*28d0*/  @P4 R2UR UR15, R37 ;  /* 0x00000000250f42ca */ /* 0x000fe400000e0000 */
[----:B------:R-:W-:Y:S02]  /*28e0*/  SEL R18, R18, RZ, !P6 ;  /* 0x000000ff12127207 */ /* 0x000fe40007000000 */
[----:B------:R-:W-:Y:S01]  /*28f0*/  ISETP.NE.AND P6, PT, R10, RZ, PT ;  /* 0x000000ff0a00720c */ /* 0x000fe20003fc5270 */
[----:B------:R-:W-:-:S04]  /*2900*/  IMAD R25, R25, UR42, R16 ;  /* 0x0000002a19197c24 */ /* 0x000fc8000f8e0210 */
[----:B------:R-:W-:-:S04]  /*2910*/  IMAD R18, R18, UR43, R25 ;  /* 0x0000002b12127c24 */ /* 0x000fc8000f8e0219 */
[----:B------:R-:W4:Y:S01]  /*2920*/  @P4 LDG.E R47, desc[UR14][R32.64+0x4] ;  /* 0x0000040e202f4981 */ /* 0x000f22000c1e1900 */
[----:B------:R-:W-:-:S03]  /*2930*/  LEA.HI R18, R18, R18, RZ, 0x1 ;  /* 0x0000001212127211 */ /* 0x000fc600078f08ff */
[----:B------:R-:W-:Y:S02]  /*2940*/  @P6 R2UR UR14, R36 ;  /* 0x00000000240e62ca */ /* 0x000fe400000e0000 */
[----:B------:R-:W-:Y:S02]  /*2950*/  @P6 R2UR UR15, R37 ;  /* 0x00000000250f62ca */ /* 0x000fe400000e0000 */
[----:B------:R-:W-:Y:S01]  /*2960*/  SHF.R.S32.HI R53, RZ, 0x1, R18 ;  /* 0x00000001ff357819 */ /* 0x000fe20000011412 */
[----:B------:R-:W-:-:S04]  /*2970*/  IMAD.WIDE R12, R9, 0x8, R2 ;  /* 0x00000008090c7825 */ /* 0x000fc800078e0202 */
[----:B------:R-:W-:-:S05]  /*2980*/  IMAD.WIDE R52, R53, 0x2, R6 ;  /* 0x0000000235347825 */ /* 0x000fca00078e0206 */
[----:B------:R-:W5:Y:S04]  /*2990*/  LDG.E.U16 R25, desc[UR16][R52.64] ;  /* 0x0000001034197981 */ /* 0x000f68000c1e1500 */
[----:B------:R-:W2:Y:S01]  /*29a0*/  @P6 LDG.E R5, desc[UR14][R12.64+0x4] ;  /* 0x0000040e0c056981 */ /* 0x000ea2000c1e1900 */
[----:B------:R-:W-:-:S05]  /*29b0*/  IABS R9, R50 ;  /* 0x0000003200097213 */ /* 0x000fca0000000000 */
[----:B------:R-:W-:-:S05]  /*29c0*/  IMAD.HI.U32 R10, R9, UR7, RZ ;  /* 0x00000007090a7c27 */ /* 0x000fca000f8e00ff */
[----:B------:R-:W-:Y:S02]  /*29d0*/  IADD3 R16, PT, PT, -R10, RZ, RZ ;  /* 0x000000ff0a107210 */ /* 0x000fe40007ffe1ff */
[----:B------:R-:W-:-:S03]  /*29e0*/  MOV R18, UR6 ;  /* 0x0000000600127c02 */ /* 0x000fc60008000f00 */
[----:B------:R-:W-:Y:S02]  /*29f0*/  IMAD R9, R16, UR11, R9 ;  /* 0x0000000b10097c24 */ /* 0x000fe4000f8e0209 */
[----:B------:R-:W-:Y:S02]  /*2a00*/  IMAD.U32 R16, RZ, RZ, UR6 ;  /* 0x00000006ff107e24 */ /* 0x000fe4000f8e00ff */
[----:B----4-:R-:W-:Y:S01]  /*2a10*/  @P4 FMUL R18, R47, UR4 ;  /* 0x000000042f124c20 */ /* 0x010fe20008400000 */
[----:B------:R-:W-:-:S13]  /*2a20*/  ISETP.LT.U32.AND P4, PT, R9, UR11, PT ;  /* 0x0000000b09007c0c */ /* 0x000fda000bf81070 */
[----:B------:R-:W-:Y:S02]  /*2a30*/  @!P4 IADD3 R9, PT, PT, R9, -UR11, RZ ;  /* 0x8000000b0909cc10 */ /* 0x000fe4000fffe0ff */
[----:B------:R-:W-:Y:S01]  /*2a40*/  @!P4 IADD3 R10, PT, PT, R10, 0x1, RZ ;  /* 0x000000010a0ac810 */ /* 0x000fe20007ffe0ff */
[----:B--2---:R-:W-:Y:S01]  /*2a50*/  @P6 FMUL R16, R5, UR4 ;  /* 0x0000000405106c20 */ /* 0x004fe20008400000 */
[----:B-----5:R-:W-:-:S04]  /*2a60*/  PRMT R5, R25, 0x7771, RZ ;  /* 0x0000777119057816 */ /* 0x020fc800000000ff */
[----:B------:R-:W-:Y:S02]  /*2a70*/  ISETP.NE.AND P4, PT, R5, RZ, PT ;  /* 0x000000ff0500720c */ /* 0x000fe40003f85270 */
[----:B------:R-:W-:Y:S02]  /*2a80*/  ISETP.GE.U32.AND P6, PT, R9, UR11, PT ;  /* 0x0000000b09007c0c */ /* 0x000fe4000bfc6070 */
[----:B------:R-:W-:-:S09]  /*2a90*/  SHF.R.S32.HI R9, RZ, 0x1, R8 ;  /* 0x00000001ff097819 */ /* 0x000fd20000011408 */
[----:B------:R-:W-:Y:S02]  /*2aa0*/  @P4 R2UR UR14, R36 ;  /* 0x00000000240e42ca */ /* 0x000fe400000e0000 */
[----:B------:R-:W-:Y:S01]  /*2ab0*/  @P4 R2UR UR15, R37 ;  /* 0x00000000250f42ca */ /* 0x000fe200000e0000 */
[----:B------:R-:W-:-:S12]  /*2ac0*/  IMAD.WIDE R8, R9, 0x8, R2 ;  /* 0x0000000809087825 */ /* 0x000fd800078e0202 */
[----:B------:R-:W2:Y:S01]  /*2ad0*/  @P4 LDG.E R52, desc[UR14][R8.64+0x4] ;  /* 0x0000040e08344981 */ /* 0x000ea2000c1e1900 */
[----:B------:R-:W-:Y:S01]  /*2ae0*/  LOP3.LUT R5, R50, UR51, RZ, 0x3c, !PT ;  /* 0x0000003332057c12 */ /* 0x000fe2000f8e3cff */
[----:B------:R-:W-:-:S03]  /*2af0*/  @P6 VIADD R10, R10, 0x1 ;  /* 0x000000010a0a6836 */ /* 0x000fc60000000000 */
[----:B------:R-:W-:-:S13]  /*2b00*/  ISETP.GE.AND P6, PT, R5, RZ, PT ;  /* 0x000000ff0500720c */ /* 0x000fda0003fc6270 */
[----:B------:R-:W-:-:S04]  /*2b10*/  @!P6 IADD3 R10, PT, PT, -R10, RZ, RZ ;  /* 0x000000ff0a0ae210 */ /* 0x000fc80007ffe1ff */
[----:B------:R-:W-:-:S04]  /*2b20*/  SEL R53, R17, R10, !P3 ;  /* 0x0000000a11357207 */ /* 0x000fc80005800000 */
[----:B------:R-:W-:-:S05]  /*2b30*/  IADD3 R5, PT, PT, -R53, RZ, RZ ;  /* 0x000000ff35057210 */ /* 0x000fca0007ffe1ff */
[----:B------:R-:W-:-:S05]  /*2b40*/  IMAD R54, R5, UR51, R50 ;  /* 0x0000003305367c24 */ /* 0x000fca000f8e0232 */
[----:B------:R-:W-:Y:S01]  /*2b50*/  IABS R51, R54 ;  /* 0x0000003600337213 */ /* 0x000fe20000000000 */
[----:B------:R-:W-:-:S04]  /*2b60*/  IMAD.U32 R10, RZ, RZ, UR6 ;  /* 0x00000006ff0a7e24 */ /* 0x000fc8000f8e00ff */
[----:B------:R-:W-:Y:S01]  /*2b70*/  IMAD.HI.U32 R5, R51, UR9, RZ ;  /* 0x0000000933057c27 */ /* 0x000fe2000f8e00ff */
[----:B------:R-:W-:Y:S02]  /*2b80*/  R2UR UR14, R36 ;  /* 0x00000000240e72ca */ /* 0x000fe400000e0000 */
[----:B------:R-:W-:-:S13]  /*2b90*/  R2UR UR15, R37 ;  /* 0x00000000250f72ca */ /* 0x000fda00000e0000 */
[----:B------:R0:W4:Y:S01]  /*2ba0*/  LDG.E R47, desc[UR14][R14.64] ;  /* 0x0000000e0e2f7981 */ /* 0x000122000c1e1900 */
[----:B------:R-:W-:-:S03]  /*2bb0*/  LEA.HI R50, R50, R50, RZ, 0x1 ;  /* 0x0000003232327211 */ /* 0x000fc600078f08ff */
[----:B------:R-:W5:Y:S01]  /*2bc0*/  LDG.E R38, desc[UR14][R38.64] ;  /* 0x0000000e26267981 */ /* 0x000f62000c1e1900 */
[----:B0-----:R-:W-:Y:S01]  /*2bd0*/  LOP3.LUT R14, R54, UR52, RZ, 0x3c, !PT ;  /* 0x00000034360e7c12 */ /* 0x001fe2000f8e3cff */
[----:B--2---:R-:W-:Y:S01]  /*2be0*/  @P4 FMUL R10, R52, UR4 ;  /* 0x00000004340a4c20 */ /* 0x004fe20008400000 */
[----:B------:R-:W-:-:S05]  /*2bf0*/  IADD3 R52, PT, PT, -R5, RZ, RZ ;  /* 0x000000ff05347210 */ /* 0x000fca0007ffe1ff */
[----:B------:R-:W-:-:S05]  /*2c00*/  IMAD R51, R52, UR10, R51 ;  /* 0x0000000a34337c24 */ /* 0x000fca000f8e0233 */
[----:B------:R-:W-:-:S13]  /*2c10*/  ISETP.LT.U32.AND P4, PT, R51, UR10, PT ;  /* 0x0000000a33007c0c */ /* 0x000fda000bf81070 */
[----:B------:R-:W-:Y:S01]  /*2c20*/  @!P4 VIADD R51, R51, -UR10 ;  /* 0x8000000a3333cc36 */ /* 0x000fe20008000000 */
[----:B------:R-:W-:-:S04]  /*2c30*/  @!P4 IADD3 R5, PT, PT, R5, 0x1, RZ ;  /* 0x000000010505c810 */ /* 0x000fc80007ffe0ff */
[----:B------:R-:W-:-:S13]  /*2c40*/  ISETP.GE.U32.AND P4, PT, R51, UR10, PT ;  /* 0x0000000a33007c0c */ /* 0x000fda000bf86070 */
[----:B------:R-:W-:Y:S02]  /*2c50*/  @P4 IADD3 R5, PT, PT, R5, 0x1, RZ ;  /* 0x0000000105054810 */ /* 0x000fe40007ffe0ff */
[----:B------:R-:W-:-:S13]  /*2c60*/  ISETP.GE.AND P4, PT, R14, RZ, PT ;  /* 0x000000ff0e00720c */ /* 0x000fda0003f86270 */
[----:B------:R-:W-:-:S04]  /*2c70*/  @!P4 IADD3 R5, PT, PT, -R5, RZ, RZ ;  /* 0x000000ff0505c210 */ /* 0x000fc80007ffe1ff */
        /* <DEDUP_REMOVED lines=32> */
[----:B------:R0:W2:Y:S01]  /*2e80*/  LDG.E.U16 R5, desc[UR14][R14.64] ;  /* 0x0000000e0e057981 */ /* 0x0000a2000c1e1500 */
[----:B------:R-:W-:-:S04]  /*2e90*/  IADD3 R51, PT, PT, R19, 0x240, RZ ;  /* 0x0000024013337810 */ /* 0x000fc80007ffe0ff */
        /* <DEDUP_REMOVED lines=8> */
[----:B0-----:R-:W-:-:S11]  /*2f20*/  LOP3.LUT R14, R51, UR51, RZ, 0x3c, !PT ;  /* 0x00000033330e7c12 */ /* 0x001fd6000f8e3cff */
[----:B------:R-:W-:Y:S01]  /*2f30*/  @P4 VIADD R49, R49, 0x1 ;  /* 0x0000000131314836 */ /* 0x000fe20000000000 */
[----:B------:R-:W-:-:S13]  /*2f40*/  ISETP.GE.AND P4, PT, R14, RZ, PT ;  /* 0x000000ff0e00720c */ /* 0x000fda0003f86270 */
[----:B------:R-:W-:Y:S02]  /*2f50*/  @!P4 IADD3 R49, PT, PT, -R49, RZ, RZ ;  /* 0x000000ff3131c210 */ /* 0x000fe40007ffe1ff */
[----:B------:R-:W-:Y:S02]  /*2f60*/  SHF.R.S32.HI R15, RZ, 0x1, R50 ;  /* 0x00000001ff0f7819 */ /* 0x000fe40000011432 */
[----:B--2---:R-:W-:-:S04]  /*2f70*/  PRMT R14, R5, 0x7771, RZ ;  /* 0x00007771050e7816 */ /* 0x004fc800000000ff */
[----:B------:R-:W-:Y:S01]  /*2f80*/  ISETP.NE.AND P4, PT, R14, RZ, PT ;  /* 0x000000ff0e00720c */ /* 0x000fe20003f85270 */
[----:B------:R-:W-:-:S12]  /*2f90*/  IMAD.WIDE R14, R15, 0x8, R2 ;  /* 0x000000080f0e7825 */ /* 0x000fd800078e0202 */
[----:B------:R-:W-:Y:S02]  /*2fa0*/  @P4 R2UR UR18, R36 ;  /* 0x00000000241242ca */ /* 0x000fe400000e0000 */
[----:B------:R-:W-:-:S13]  /*2fb0*/  @P4 R2UR UR19, R37 ;  /* 0x00000000251342ca */ /* 0x000fda00000e0000 */
[----:B------:R-:W2:Y:S01]  /*2fc0*/  @P4 LDG.E R52, desc[UR18][R14.64+0x4] ;  /* 0x000004120e344981 */ /* 0x000ea2000c1e1900 */
[----:B------:R-:W-:Y:S01]  /*2fd0*/  SEL R54, R17, R49, !P3 ;  /* 0x0000003111367207 */ /* 0x000fe20005800000 */
[----:B------:R-:W-:Y:S02]  /*2fe0*/  IMAD.U32 R30, RZ, RZ, UR6 ;  /* 0x00000006ff1e7e24 */ /* 0x000fe4000f8e00ff */
[----:B------:R0:W5:Y:S01]  /*2ff0*/  LDG.E R49, desc[UR14][R34.64] ;  /* 0x0000000e22317981 */ /* 0x000162000c1e1900 */
[----:B------:R-:W-:-:S05]  /*3000*/  IADD3 R50, PT, PT, -R54, RZ, RZ ;  /* 0x000000ff36327210 */ /* 0x000fca0007ffe1ff */
[----:B------:R-:W-:Y:S01]  /*3010*/  IMAD R55, R50, UR51, R51 ;  /* 0x0000003332377c24 */ /* 0x000fe2000f8e0233 */
[----:B------:R-:W5:Y:S04]  /*3020*/  LDG.E R14, desc[UR14][R14.64] ;  /* 0x0000000e0e0e7981 */ /* 0x000f68000c1e1900 */
[----:B------:R-:W-:Y:S01]  /*3030*/  IABS R53, R55 ;  /* 0x0000003700357213 */ /* 0x000fe20000000000 */
[----:B------:R1:W5:Y:S04]  /*3040*/  LDG.E R50, desc[UR16][R32.64] ;  /* 0x0000001020327981 */ /* 0x000368000c1e1900 */
[----:B------:R-:W-:Y:S01]  /*3050*/  IMAD.HI.U32 R39, R53, UR9, RZ ;  /* 0x0000000935277c27 */ /* 0x000fe2000f8e00ff */
[----:B0-----:R-:W-:-:S03]  /*3060*/  LOP3.LUT R34, R55, UR52, RZ, 0x3c, !PT ;  /* 0x0000003437227c12 */ /* 0x001fc6000f8e3cff */
        /* <DEDUP_REMOVED lines=11> */
[----:B-1----:R-:W-:-:S04]  /*3120*/  IMAD.MOV R32, RZ, RZ, -R39 ;  /* 0x000000ffff207224 */ /* 0x002fc800078e0a27 */
[----:B------:R-:W-:Y:S01]  /*3130*/  IMAD R52, R32, UR52, R55 ;  /* 0x0000003420347c24 */ /* 0x000fe2000f8e0237 */
[----:B------:R-:W-:-:S05]  /*3140*/  SEL R32, R54, RZ, P1 ;  /* 0x000000ff36207207 */ /* 0x000fca0000800000 */
[----:B------:R-:W-:Y:S01]  /*3150*/  IMAD R33, R32, UR40, RZ ;  /* 0x0000002820217c24 */ /* 0x000fe2000f8e02ff */
        /* <DEDUP_REMOVED lines=26> */
[----:B------:R0:W2:Y:S01]  /*3300*/  LDG.E.U16 R33, desc[UR14][R32.64] ;  /* 0x0000000e20217981 */ /* 0x0000a2000c1e1500 */
[----:B------:R-:W-:-:S04]  /*3310*/  IADD3 R53, PT, PT, R19, 0x280, RZ ;  /* 0x0000028013357810 */ /* 0x000fc80007ffe0ff */
[----:B------:R-:W-:-:S05]  /*3320*/  IABS R35, R53 ;  /* 0x0000003500237213 */ /* 0x000fca0000000000 */
[----:B------:R-:W-:-:S05]  /*3330*/  IMAD.HI.U32 R34, R35, UR7, RZ ;  /* 0x0000000723227c27 */ /* 0x000fca000f8e00ff */
[----:B------:R-:W-:-:S05]  /*3340*/  IADD3 R52, PT, PT, -R34, RZ, RZ ;  /* 0x000000ff22347210 */ /* 0x000fca0007ffe1ff */
[----:B------:R-:W-:Y:S01]  /*3350*/  IMAD R35, R52, UR11, R35 ;  /* 0x0000000b34237c24 */ /* 0x000fe2000f8e0223 */
[----:B0-----:R-:W-:Y:S01]  /*3360*/  LOP3.LUT R32, R53, UR51, RZ, 0x3c, !PT ;  /* 0x0000003335207c12 */ /* 0x001fe2000f8e3cff */
[----:B------:R-:W5:Y:S03]  /*3370*/  LDG.E R52, desc[UR16][R8.64] ;  /* 0x0000001008347981 */ /* 0x000f66000c1e1900 */
[----:B------:R-:W-:-:S13]  /*3380*/  ISETP.LT.U32.AND P4, PT, R35, UR11, PT ;  /* 0x0000000b23007c0c */ /* 0x000fda000bf81070 */
[----:B------:R-:W-:Y:S01]  /*3390*/  @!P4 IADD3 R35, PT, PT, R35, -UR11, RZ ;  /* 0x8000000b2323cc10 */ /* 0x000fe2000fffe0ff */
[----:B------:R-:W-:-:S03]  /*33a0*/  @!P4 VIADD R34, R34, 0x1 ;  /* 0x000000012222c836 */ /* 0x000fc60000000000 */
[----:B------:R-:W-:-:S13]  /*33b0*/  ISETP.GE.U32.AND P4, PT, R35, UR11, PT ;  /* 0x0000000b23007c0c */ /* 0x000fda000bf86070 */
[----:B------:R-:W-:Y:S02]  /*33c0*/  @P4 IADD3 R34, PT, PT, R34, 0x1, RZ ;  /* 0x0000000122224810 */ /* 0x000fe40007ffe0ff */
[----:B------:R-:W-:-:S03]  /*33d0*/  ISETP.GE.AND P4, PT, R32, RZ, PT ;  /* 0x000000ff2000720c */ /* 0x000fc60003f86270 */
[----:B------:R-:W-:-:S10]  /*33e0*/  IMAD.MOV.U32 R32, RZ, RZ, R34 ;  /* 0x000000ffff207224 */ /* 0x000fd400078e0022 */
[----:B------:R-:W-:Y:S02]  /*33f0*/  @!P4 IADD3 R32, PT, PT, -R32, RZ, RZ ;  /* 0x000000ff2020c210 */ /* 0x000fe40007ffe1ff */
[----:B------:R-:W-:-:S04]  /*3400*/  LEA.HI R51, R51, R51, RZ, 0x1 ;  /* 0x0000003333337211 */ /* 0x000fc800078f08ff */
[----:B------:R-:W-:Y:S02]  /*3410*/  SHF.R.S32.HI R35, RZ, 0x1, R51 ;  /* 0x00000001ff237819 */ /* 0x000fe40000011433 */
[----:B--2---:R-:W-:Y:S01]  /*3420*/  PRMT R34, R33, 0x7771, RZ ;  /* 0x0000777121227816 */ /* 0x004fe200000000ff */
[----:B------:R0:W2:Y:S03]  /*3430*/  LDG.E R51, desc[UR14][R12.64] ;  /* 0x0000000e0c337981 */ /* 0x0000a6000c1e1900 */
[----:B------:R-:W-:Y:S01]  /*3440*/  ISETP.NE.AND P4, PT, R34, RZ, PT ;  /* 0x000000ff2200720c */ /* 0x000fe20003f85270 */
[----:B------:R-:W-:Y:S01]  /*3450*/  IMAD.WIDE R34, R35, 0x8, R2 ;  /* 0x0000000823227825 */ /* 0x000fe200078e0202 */
[----:B------:R-:W-:-:S11]  /*3460*/  SEL R55, R17, R32, !P3 ;  /* 0x0000002011377207 */ /* 0x000fd60005800000 */
[----:B------:R-:W-:Y:S01]  /*3470*/  @P4 R2UR UR18, R36 ;  /* 0x00000000241242ca */ /* 0x000fe200000e0000 */
[----:B------:R1:W2:Y:S01]  /*3480*/  LDG.E R39, desc[UR16][R34.64] ;  /* 0x0000001022277981 */ /* 0x0002a2000c1e1900 */
[----:B------:R-:W-:-:S13]  /*3490*/  @P4 R2UR UR19, R37 ;  /* 0x00000000251342ca */ /* 0x000fda00000e0000 */
[----:B------:R-:W3:Y:S01]  /*34a0*/  @P4 LDG.E R54, desc[UR18][R34.64+0x4] ;  /* 0x0000041222364981 */ /* 0x000ee2000c1e1900 */
[----:B------:R-:W-:-:S05]  /*34b0*/  IADD3 R32, PT, PT, -R55, RZ, RZ ;  /* 0x000000ff37207210 */ /* 0x000fca0007ffe1ff */
[----:B------:R-:W-:-:S05]  /*34c0*/  IMAD R57, R32, UR51, R53 ;  /* 0x0000003320397c24 */ /* 0x000fca000f8e0235 */
[----:B0-----:R-:W-:-:S05]  /*34d0*/  IABS R12, R57 ;  /* 0x00000039000c7213 */ /* 0x001fca0000000000 */
[----:B------:R-:W-:-:S05]  /*34e0*/  IMAD.HI.U32 R8, R12, UR9, RZ ;  /* 0x000000090c087c27 */ /* 0x000fca000f8e00ff */
[----:B------:R-:W-:Y:S01]  /*34f0*/  IADD3 R9, PT, PT, -R8, RZ, RZ ;  /* 0x000000ff08097210 */ /* 0x000fe20007ffe1ff */
[----:B------:R-:W-:-:S04]  /*3500*/  IMAD.U32 R32, RZ, RZ, UR6 ;  /* 0x00000006ff207e24 */ /* 0x000fc8000f8e00ff */
[----:B------:R-:W-:Y:S02]  /*3510*/  IMAD R9, R9, UR10, R12 ;  /* 0x0000000a09097c24 */ /* 0x000fe4000f8e020c */
[----:B---3--:R-:W-:-:S03]  /*3520*/  @P4 FMUL R32, R54, UR4 ;  /* 0x0000000436204c20 */ /* 0x008fc60008400000 */
        /* <DEDUP_REMOVED lines=10> */
[----:B-1----:R-:W-:Y:S01]  /*35d0*/  IMAD R34, R8, UR52, R57 ;  /* 0x0000003408227c24 */ /* 0x002fe2000f8e0239 */
        /* <DEDUP_REMOVED lines=50> */
[----:B------:R-:W-:Y:S02]  /*3900*/  ISETP.LT.U32.AND P6, PT, R13, UR10, PT ;  /* 0x0000000a0d007c0c */ /* 0x000fe4000bfc1070 */
[----:B------:R-:W-:-:S04]  /*3910*/  LEA.HI R53, R53, R53, RZ, 0x1 ;  /* 0x0000003535357211 */ /* 0x000fc800078f08ff */
[----:B------:R-:W-:-:S07]  /*3920*/  SHF.R.S32.HI R9, RZ, 0x1, R53 ;  /* 0x00000001ff097819 */ /* 0x000fce0000011435 */
[----:B------:R-:W-:Y:S02]  /*3930*/  @!P6 IADD3 R13, PT, PT, R13, -UR10, RZ ;  /* 0x8000000a0d0dec10 */ /* 0x000fe4000fffe0ff */
[----:B------:R-:W-:Y:S02]  /*3940*/  @!P6 IADD3 R12, PT, PT, R12, 0x1, RZ ;  /* 0x000000010c0ce810 */ /* 0x000fe40007ffe0ff */
[----:B------:R-:W-:-:S13]  /*3950*/  ISETP.GE.U32.AND P6, PT, R13, UR10, PT ;  /* 0x0000000a0d007c0c */ /* 0x000fda000bfc6070 */
[----:B------:R-:W-:Y:S01]  /*3960*/  @P6 VIADD R12, R12, 0x1 ;  /* 0x000000010c0c6836 */ /* 0x000fe20000000000 */
[----:B---3--:R-:W-:-:S04]  /*3970*/  PRMT R8, R54, 0x7771, RZ ;  /* 0x0000777136087816 */ /* 0x008fc800000000ff */
[----:B------:R-:W-:Y:S01]  /*3980*/  ISETP.NE.AND P4, PT, R8, RZ, PT ;  /* 0x000000ff0800720c */ /* 0x000fe20003f85270 */
[----:B------:R-:W-:-:S05]  /*3990*/  IMAD.WIDE R8, R9, 0x8, R2 ;  /* 0x0000000809087825 */ /* 0x000fca00078e0202 */
[----:B------:R-:W3:Y:S07]  /*39a0*/  LDG.E R15, desc[UR14][R8.64] ;  /* 0x0000000e080f7981 */ /* 0x000eee000c1e1900 */
[----:B------:R-:W-:Y:S02]  /*39b0*/  @P4 R2UR UR16, R36 ;  /* 0x00000000241042ca */ /* 0x000fe400000e0000 */
[----:B------:R-:W-:-:S13]  /*39c0*/  @P4 R2UR UR17, R37 ;  /* 0x00000000251142ca */ /* 0x000fda00000e0000 */
[----:B------:R0:W3:Y:S02]  /*39d0*/  @P4 LDG.E R56, desc[UR16][R8.64+0x4] ;  /* 0x0000041008384981 */ /* 0x0000e4000c1e1900 */
[----:B0-----:R-:W-:-:S04]  /*39e0*/  LOP3.LUT R8, R58, UR52, RZ, 0x3c, !PT ;  /* 0x000000343a087c12 */ /* 0x001fc8000f8e3cff */
[----:B------:R-:W-:Y:S02]  /*39f0*/  ISETP.GE.AND P6, PT, R8, RZ, PT ;  /* 0x000000ff0800720c */ /* 0x000fe40003fc6270 */
[----:B------:R-:W-:-:S11]  /*3a00*/  SEL R8, R35, RZ, P1 ;  /* 0x000000ff23087207 */ /* 0x000fd60000800000 */
[----:B------:R-:W-:-:S04]  /*3a10*/  @!P6 IADD3 R12, PT, PT, -R12, RZ, RZ ;  /* 0x000000ff0c0ce210 */ /* 0x000fc80007ffe1ff */
        /* <DEDUP_REMOVED lines=16> */
[----:B------:R-:W-:Y:S02]  /*3b20*/  ISETP.GE.AND P6, PT, R9, RZ, PT ;  /* 0x000000ff0900720c */ /* 0x000fe40003fc6270 */
[----:B------:R-:W-:Y:S01]  /*3b30*/  PRMT R12, R46, 0x7770, RZ ;  /* 0x000077702e0c7816 */ /* 0x000fe200000000ff */
[----:B------:R-:W-:-:S10]  /*3b40*/  VIADD R46, R19, 0x300 ;  /* 0x00000300132e7836 */ /* 0x000fd40000000000 */
[----:B------:R-:W-:Y:S02]  /*3b50*/  @!P6 IADD3 R8, PT, PT, -R8, RZ, RZ ;  /* 0x000000ff0808e210 */ /* 0x000fe40007ffe1ff */
[----:B------:R-:W-:Y:S02]  /*3b60*/  PLOP3.LUT P6, PT, PT, PT, UP0, 0x40, 0x4 ;  /* 0x000000000004781c */ /* 0x000fe40003fce808 */
[----:B------:R-:W-:Y:S02]  /*3b70*/  SEL R8, R0, R8, !P2 ;  /* 0x0000000800087207 */ /* 0x000fe40005000000 */
[----:B------:R-:W-:Y:S02]  /*3b80*/  IABS R34, R46 ;  /* 0x0000002e00227213 */ /* 0x000fe40000000000 */
[C---:B------:R-:W-:Y:S02]  /*3b90*/  IADD3 R9, PT, PT, -R8.reuse, RZ, RZ ;  /* 0x000000ff08097210 */ /* 0x040fe40007ffe1ff */
[----:B------:R-:W-:-:S05]  /*3ba0*/  SEL R8, R8, RZ, !P6 ;  /* 0x000000ff08087207 */ /* 0x000fca0007000000 */
[----:B------:R-:W-:Y:S02]  /*3bb0*/  IMAD R8, R8, UR42, R13 ;  /* 0x0000002a08087c24 */ /* 0x000fe4000f8e020d */
[----:B------:R-:W-:-:S05]  /*3bc0*/  IMAD.HI.U32 R13, R34, UR7, RZ ;  /* 0x00000007220d7c27 */ /* 0x000fca000f8e00ff */
[----:B------:R-:W-:Y:S01]  /*3bd0*/  IADD3 R53, PT, PT, -R13, RZ, RZ ;  /* 0x000000ff0d357210 */ /* 0x000fe20007ffe1ff */
[----:B------:R-:W-:Y:S01]  /*3be0*/  IMAD R9, R9, UR53, R58 ;  /* 0x0000003509097c24 */ /* 0x000fe2000f8e023a */
[----:B------:R-:W-:-:S03]  /*3bf0*/  PLOP3.LUT P6, PT, PT, PT, UP1, 0x40, 0x4 ;  /* 0x000000000004781c */ /* 0x000fc60003fce818 */
[----:B------:R-:W-:Y:S01]  /*3c00*/  IMAD R34, R53, UR11, R34 ;  /* 0x0000000b35227c24 */ /* 0x000fe2000f8e0222 */
[----:B------:R-:W-:-:S04]  /*3c10*/  SEL R9, R9, RZ, !P6 ;  /* 0x000000ff09097207 */ /* 0x000fc80007000000 */
[----:B------:R-:W-:Y:S01]  /*3c20*/  ISETP.LT.U32.AND P6, PT, R34, UR11, PT ;  /* 0x0000000b22007c0c */ /* 0x000fe2000bfc1070 */
[----:B------:R-:W-:-:S05]  /*3c30*/  IMAD R8, R9, UR43, R8 ;  /* 0x0000002b09087c24 */ /* 0x000fca000f8e0208 */
[----:B------:R-:W-:-:S04]  /*3c40*/  LEA.HI R8, R8, R8, RZ, 0x1 ;  /* 0x0000000808087211 */ /* 0x000fc800078f08ff */
[----:B------:R-:W-:-:S03]  /*3c50*/  SHF.R.S32.HI R9, RZ, 0x1, R8 ;  /* 0x00000001ff097819 */ /* 0x000fc60000011408 */
[----:B------:R-:W-:Y:S01]  /*3c60*/  @!P6 IADD3 R34, PT, PT, R34, -UR11, RZ ;  /* 0x8000000b2222ec10 */ /* 0x000fe2000fffe0ff */
[----:B------:R-:W-:-:S03]  /*3c70*/  @!P6 VIADD R13, R13, 0x1 ;  /* 0x000000010d0de836 */ /* 0x000fc60000000000 */
[----:B------:R-:W-:Y:S01]  /*3c80*/  ISETP.GE.U32.AND P6, PT, R34, UR11, PT ;  /* 0x0000000b22007c0c */ /* 0x000fe2000bfc6070 */
[----:B------:R-:W-:-:S05]  /*3c90*/  IMAD.WIDE R8, R9, 0x2, R6 ;  /* 0x0000000209087825 */ /* 0x000fca00078e0206 */
[----:B------:R0:W3:Y:S07]  /*3ca0*/  LDG.E.U16 R35, desc[UR14][R8.64] ;  /* 0x0000000e08237981 */ /* 0x0000ee000c1e1500 */
[----:B------:R-:W-:Y:S02]  /*3cb0*/  @P6 IADD3 R13, PT, PT, R13, 0x1, RZ ;  /* 0x000000010d0d6810 */ /* 0x000fe40007ffe0ff */
        /* <DEDUP_REMOVED lines=36> */
[----:B------:R-:W-:Y:S02]  /*3f00*/  @!P6 IADD3 R8, PT, PT, -R8, RZ, RZ ;  /* 0x000000ff0808e210 */ /* 0x000fe40007ffe1ff */
[----:B------:R-:W-:Y:S02]  /*3f10*/  PLOP3.LUT P6, PT, PT, PT, UP0, 0x40, 0x4 ;  /* 0x000000000004781c */ /* 0x000fe40003fce808 */
[----:B------:R-:W-:-:S05]  /*3f20*/  SEL R8, R0, R8, !P2 ;  /* 0x0000000800087207 */ /* 0x000fca0005000000 */
[----:B------:R-:W-:Y:S01]  /*3f30*/  IMAD.MOV R9, RZ, RZ, -R8 ;  /* 0x000000ffff097224 */ /* 0x000fe200078e0a08 */
[----:B------:R-:W-:Y:S02]  /*3f40*/  SEL R8, R8, RZ, !P6 ;  /* 0x000000ff08087207 */ /* 0x000fe40007000000 */
[----:B------:R-:W-:-:S03]  /*3f50*/  IADD3 R57, PT, PT, R19, 0x340, RZ ;  /* 0x0000034013397810 */ /* 0x000fc60007ffe0ff */
[----:B------:R-:W-:Y:S01]  /*3f60*/  IMAD R8, R8, UR42, R13 ;  /* 0x0000002a08087c24 */ /* 0x000fe2000f8e020d */
[----:B------:R-:W-:Y:S02]  /*3f70*/  PRMT R13, R41, 0x7770, RZ ;  /* 0x00007770290d7816 */ /* 0x000fe400000000ff */
[----:B------:R-:W-:Y:S01]  /*3f80*/  IABS R41, R57 ;  /* 0x0000003900297213 */ /* 0x000fe20000000000 */
[----:B------:R-:W-:-:S04]  /*3f90*/  IMAD R9, R9, UR53, R58 ;  /* 0x0000003509097c24 */ /* 0x000fc8000f8e023a */
[----:B------:R-:W-:-:S05]  /*3fa0*/  IMAD.HI.U32 R34, R41, UR7, RZ ;  /* 0x0000000729227c27 */ /* 0x000fca000f8e00ff */
[----:B------:R-:W-:Y:S02]  /*3fb0*/  IADD3 R58, PT, PT, -R34, RZ, RZ ;  /* 0x000000ff223a7210 */ /* 0x000fe40007ffe1ff */
[----:B------:R-:W-:-:S03]  /*3fc0*/  PLOP3.LUT P6, PT, PT, PT, UP1, 0x40, 0x4 ;  /* 0x000000000004781c */ /* 0x000fc60003fce818 */
[----:B------:R-:W-:Y:S01]  /*3fd0*/  IMAD R41, R58, UR11, R41 ;  /* 0x0000000b3a297c24 */ /* 0x000fe2000f8e0229 */
[----:B------:R-:W-:-:S04]  /*3fe0*/  SEL R9, R9, RZ, !P6 ;  /* 0x000000ff09097207 */ /* 0x000fc80007000000 */
[----:B------:R-:W-:Y:S01]  /*3ff0*/  ISETP.LT.U32.AND P6, PT, R41, UR11, PT ;  /* 0x0000000b29007c0c */ /* 0x000fe2000bfc1070 */
[----:B------:R-:W-:-:S05]  /*4000*/  IMAD R8, R9, UR43, R8 ;  /* 0x0000002b09087c24 */ /* 0x000fca000f8e0208 */
[----:B------:R-:W-:-:S07]  /*4010*/  LEA.HI R8, R8, R8, RZ, 0x1 ;  /* 0x0000000808087211 */ /* 0x000fce00078f08ff */
[----:B------:R-:W-:Y:S01]  /*4020*/  @!P6 VIADD R41, R41, -UR11 ;  /* 0x8000000b2929ec36 */ /* 0x000fe20008000000 */
[----:B------:R-:W-:Y:S02]  /*4030*/  SHF.R.S32.HI R9, RZ, 0x1, R8 ;  /* 0x00000001ff097819 */ /* 0x000fe40000011408 */
[----:B------:R-:W-:Y:S02]  /*4040*/  @!P6 IADD3 R34, PT, PT, R34, 0x1, RZ ;  /* 0x000000012222e810 */ /* 0x000fe40007ffe0ff */
[----:B------:R-:W-:Y:S01]  /*4050*/  ISETP.GE.U32.AND P6, PT, R41, UR11, PT ;  /* 0x0000000b29007c0c */ /* 0x000fe2000bfc6070 */
[----:B------:R-:W-:-:S05]  /*4060*/  IMAD.WIDE R8, R9, 0x2, R6 ;  /* 0x0000000209087825 */ /* 0x000fca00078e0206 */
[----:B------:R0:W3:Y:S07]  /*4070*/  LDG.E.U16 R53, desc[UR14][R8.64] ;  /* 0x0000000e08357981 */ /* 0x0000ee000c1e1500 */
[----:B------:R-:W-:Y:S02]  /*4080*/  @P6 IADD3 R34, PT, PT, R34, 0x1, RZ ;  /* 0x0000000122226810 */ /* 0x000fe40007ffe0ff */
[----:B0-----:R-:W-:-:S04]  /*4090*/  LOP3.LUT R8, R57, UR51, RZ, 0x3c, !PT ;  /* 0x0000003339087c12 */ /* 0x001fc8000f8e3cff */
        /* <DEDUP_REMOVED lines=16> */
[----:B------:R-:W-:-:S05]  /*41a0*/  @!P6 IMAD.MOV R8, RZ, RZ, -R8 ;  /* 0x000000ffff08e224 */ /* 0x000fca00078e0a08 */
[----:B------:R-:W-:-:S04]  /*41b0*/  SEL R34, R11, R8, !P5 ;  /* 0x000000080b227207 */ /* 0x000fc80006800000 */
[----:B------:R-:W-:-:S05]  /*41c0*/  IADD3 R9, PT, PT, -R34, RZ, RZ ;  /* 0x000000ff22097210 */ /* 0x000fca0007ffe1ff */
[----:B------:R-:W-:Y:S01]  /*41d0*/  IMAD R60, R9, UR52, R58 ;  /* 0x00000034093c7c24 */ /* 0x000fe2000f8e023a */
[----:B------:R-:W-:Y:S02]  /*41e0*/  SEL R8, R41, RZ, P1 ;  /* 0x000000ff29087207 */ /* 0x000fe40000800000 */
[----:B------:R-:W-:Y:S02]  /*41f0*/  PRMT R9, R23, 0x7770, RZ ;  /* 0x0000777017097816 */ /* 0x000fe400000000ff */
[----:B------:R-:W-:Y:S01]  /*4200*/  IABS R23, R60 ;  /* 0x0000003c00177213 */ /* 0x000fe20000000000 */
[----:B------:R-:W-:-:S04]  /*4210*/  IMAD R41, R8, UR40, RZ ;  /* 0x0000002808297c24 */ /* 0x000fc8000f8e02ff */
[----:B------:R-:W-:-:S05]  /*4220*/  IMAD.HI.U32 R8, R23, UR5, RZ ;  /* 0x0000000517087c27 */ /* 0x000fca000f8e00ff */
[----:B------:R-:W-:-:S05]  /*4230*/  IADD3 R58, PT, PT, -R8, RZ, RZ ;  /* 0x000000ff083a7210 */ /* 0x000fca0007ffe1ff */
[----:B------:R-:W-:-:S05]  /*4240*/  IMAD R23, R58, UR12, R23 ;  /* 0x0000000c3a177c24 */ /* 0x000fca000f8e0217 */
[----:B------:R-:W-:Y:S02]  /*4250*/  ISETP.LT.U32.AND P6, PT, R23, UR12, PT ;  /* 0x0000000c17007c0c */ /* 0x000fe4000bfc1070 */
[----:B------:R-:W-:-:S11]  /*4260*/  SEL R34, R34, RZ, P0 ;  /* 0x000000ff22227207 */ /* 0x000fd60000000000 */
[----:B------:R-:W-:Y:S01]  /*4270*/  @!P6 VIADD R23, R23, -UR12 ;  /* 0x8000000c1717ec36 */ /* 0x000fe20008000000 */
[----:B------:R-:W-:-:S04]  /*4280*/  @!P6 IADD3 R8, PT, PT, R8, 0x1, RZ ;  /* 0x000000010808e810 */ /* 0x000fc80007ffe0ff */
[----:B------:R-:W-:Y:S01]  /*4290*/  ISETP.GE.U32.AND P6, PT, R23, UR12, PT ;  /* 0x0000000c17007c0c */ /* 0x000fe2000bfc6070 */
[----:B------:R-:W-:Y:S01]  /*42a0*/  IMAD R34, R34, UR41, R41 ;  /* 0x0000002922227c24 */ /* 0x000fe2000f8e0229 */
[----:B------:R-:W-:Y:S02]  /*42b0*/  IADD3 R41, PT, PT, R19, 0x380, RZ ;  /* 0x0000038013297810 */ /* 0x000fe40007ffe0ff */
[----:B------:R-:W-:Y:S02]  /*42c0*/  LOP3.LUT R23, R60, UR53, RZ, 0x3c, !PT ;  /* 0x000000353c177c12 */ /* 0x000fe4000f8e3cff */
[----:B------:R-:W-:-:S05]  /*42d0*/  IABS R58, R41 ;  /* 0x00000029003a7213 */ /* 0x000fca0000000000 */
[----:B------:R-:W-:Y:S02]  /*42e0*/  IMAD.HI.U32 R19, R58, UR7, RZ ;  /* 0x000000073a137c27 */ /* 0x000fe4000f8e00ff */
[----:B------:R-:W-:Y:S02]  /*42f0*/  @P6 IADD3 R8, PT, PT, R8, 0x1, RZ ;  /* 0x0000000108086810 */ /* 0x000fe40007ffe0ff */
[----:B------:R-:W-:Y:S01]  /*4300*/  ISETP.GE.AND P6, PT, R23, RZ, PT ;  /* 0x000000ff1700720c */ /* 0x000fe20003fc6270 */
[----:B------:R-:W-:-:S04]  /*4310*/  IMAD.MOV R59, RZ, RZ, -R19 ;  /* 0x000000ffff3b7224 */ /* 0x000fc800078e0a13 */
[----:B------:R-:W-:-:S08]  /*4320*/  IMAD R58, R59, UR11, R58 ;  /* 0x0000000b3b3a7c24 */ /* 0x000fd0000f8e023a */
[----:B------:R-:W-:Y:S01]  /*4330*/  @!P6 IMAD.MOV R8, RZ, RZ, -R8 ;  /* 0x000000ffff08e224 */ /* 0x000fe200078e0a08 */
[----:B------:R-:W-:-:S13]  /*4340*/  ISETP.LT.U32.AND P6, PT, R58, UR11, PT ;  /* 0x0000000b3a007c0c */ /* 0x000fda000bfc1070 */
[----:B------:R-:W-:Y:S02]  /*4350*/  @!P6 IADD3 R58, PT, PT, R58, -UR11, RZ ;  /* 0x8000000b3a3aec10 */ /* 0x000fe4000fffe0ff */
[----:B------:R-:W-:Y:S02]  /*4360*/  @!P6 IADD3 R19, PT, PT, R19, 0x1, RZ ;  /* 0x000000011313e810 */ /* 0x000fe40007ffe0ff */
[----:B------:R-:W-:Y:S02]  /*4370*/  ISETP.GE.U32.AND P6, PT, R58, UR11, PT ;  /* 0x0000000b3a007c0c */ /* 0x000fe4000bfc6070 */
[----:B------:R-:W-:-:S11]  /*4380*/  LOP3.LUT R58, R41, UR51, RZ, 0x3c, !PT ;  /* 0x00000033293a7c12 */ /* 0x000fd6000f8e3cff */
[----:B------:R-:W-:Y:S01]  /*4390*/  @P6 VIADD R19, R19, 0x1 ;  /* 0x0000000113136836 */ /* 0x000fe20000000000 */
[----:B------:R-:W-:Y:S02]  /*43a0*/  ISETP.GE.AND P6, PT, R58, RZ, PT ;  /* 0x000000ff3a00720c */ /* 0x000fe40003fc6270 */
[----:B------:R-:W-:-:S04]  /*43b0*/  SEL R8, R0, R8, !P2 ;  /* 0x0000000800087207 */ /* 0x000fc80005000000 */
[----:B------:R-:W-:-:S07]  /*43c0*/  IADD3 R23, PT, PT, -R8, RZ, RZ ;  /* 0x000000ff08177210 */ /* 0x000fce0007ffe1ff */
[----:B------:R-:W-:Y:S01]  /*43d0*/  @!P6 IADD3 R19, PT, PT, -R19, RZ, RZ ;  /* 0x000000ff1313e210 */ /* 0x000fe20007ffe1ff */
[----:B------:R-:W-:-:S03]  /*43e0*/  IMAD R23, R23, UR53, R60 ;  /* 0x0000003517177c24 */ /* 0x000fc6000f8e023c */
        /* <DEDUP_REMOVED lines=14> */
[----:B------:R-:W-:-:S04]  /*44d0*/  PRMT R25, R25, 0x7770, RZ ;  /* 0x0000777019197816 */ /* 0x000fc800000000ff */
[----:B------:R-:W-:-:S07]  /*44e0*/  ISETP.NE.AND P3, PT, R25, RZ, PT ;  /* 0x000000ff1900720c */ /* 0x000fce0003f65270 */
[----:B------:R-:W-:Y:S02]  /*44f0*/  @!P6 IADD3 R62, PT, PT, -R62, RZ, RZ ;  /* 0x000000ff3e3ee210 */ /* 0x000fe40007ffe1ff */
[----:B------:R-:W-:-:S04]  /*4500*/  PLOP3.LUT P6, PT, PT, PT, UP0, 0x40, 0x4 ;  /* 0x000000000004781c */ /* 0x000fc80003fce808 */
[----:B------:R-:W-:Y:S02]  /*4510*/  SEL R25, R8, RZ, !P6 ;  /* 0x000000ff08197207 */ /* 0x000fe40007000000 */
[----:B------:R-:W-:Y:S02]  /*4520*/  PLOP3.LUT P6, PT, PT, PT, UP1, 0x40, 0x4 ;  /* 0x000000000004781c */ /* 0x000fe40003fce818 */
[----:B------:R-:W-:Y:S02]  /*4530*/  PRMT R40, R40, 0x7770, RZ ;  /* 0x0000777028287816 */ /* 0x000fe400000000ff */
[----:B------:R-:W-:Y:S01]  /*4540*/  PRMT R59, R29, 0x7770, RZ ;  /* 0x000077701d3b7816 */ /* 0x000fe200000000ff */
[----:B----4-:R-:W-:Y:S01]  /*4550*/  FMUL R47, R47, UR4 ;  /* 0x000000042f2f7c20 */ /* 0x010fe20008400000 */
[----:B------:R-:W-:Y:S01]  /*4560*/  SEL R29, R23, RZ, !P6 ;  /* 0x000000ff171d7207 */ /* 0x000fe20007000000 */
[----:B------:R-:W-:Y:S01]  /*4570*/  FMUL R23, R48, UR4 ;  /* 0x0000000430177c20 */ /* 0x000fe20008400000 */
[----:B------:R-:W-:-:S02]  /*4580*/  ISETP.NE.AND P5, PT, R40, RZ, PT ;  /* 0x000000ff2800720c */ /* 0x000fc40003fa5270 */
[----:B------:R-:W-:Y:S02]  /*4590*/  ISETP.NE.AND P6, PT, R12, RZ, PT ;  /* 0x000000ff0c00720c */ /* 0x000fe40003fc5270 */
[----:B------:R-:W-:Y:S01]  /*45a0*/  PRMT R21, R21, 0x7770, RZ ;  /* 0x0000777015157816 */ /* 0x000fe200000000ff */
[----:B------:R-:W-:Y:S01]  /*45b0*/  FMUL R17, R31, UR4 ;  /* 0x000000041f117c20 */ /* 0x000fe20008400000 */
[-C--:B------:R-:W-:Y:S02]  /*45c0*/  FSEL R8, R47, R4.reuse, P5 ;  /* 0x000000042f087208 */ /* 0x080fe40002800000 */
[----:B------:R-:W-:Y:S02]  /*45d0*/  FSEL R23, R23, R4, P6 ;  /* 0x0000000417177208 */ /* 0x000fe40003000000 */
[----:B------:R-:W-:Y:S01]  /*45e0*/  ISETP.NE.AND P5, PT, R21, RZ, PT ;  /* 0x000000ff1500720c */ /* 0x000fe20003fa5270 */
[----:B-----5:R-:W-:Y:S01]  /*45f0*/  FMUL R21, R38, UR4 ;  /* 0x0000000426157c20 */ /* 0x020fe20008400000 */
[----:B------:R-:W-:-:S02]  /*4600*/  ISETP.NE.AND P6, PT, R13, RZ, PT ;  /* 0x000000ff0d00720c */ /* 0x000fc40003fc5270 */
[----:B------:R-:W-:Y:S02]  /*4610*/  PRMT R27, R27, 0x7770, RZ ;  /* 0x000077701b1b7816 */ /* 0x000fe400000000ff */
[-C--:B------:R-:W-:Y:S02]  /*4620*/  FSEL R17, R17, R4.reuse, P6 ;  /* 0x0000000411117208 */ /* 0x080fe40003000000 */
[----:B------:R-:W-:Y:S01]  /*4630*/  ISETP.NE.AND P6, PT, R9, RZ, PT ;  /* 0x000000ff0900720c */ /* 0x000fe20003fc5270 */
[----:B------:R-:W-:Y:S01]  /*4640*/  FMUL R9, R49, UR4 ;  /* 0x0000000431097c20 */ /* 0x000fe20008400000 */
[----:B------:R-:W-:Y:S02]  /*4650*/  FSEL R21, R21, R4, P5 ;  /* 0x0000000415157208 */ /* 0x000fe40002800000 */
[----:B------:R-:W-:-:S04]  /*4660*/  ISETP.NE.AND P5, PT, R27, RZ, PT ;  /* 0x000000ff1b00720c */ /* 0x000fc80003fa5270 */
[----:B------:R-:W-:Y:S02]  /*4670*/  FSEL R9, R9, R4, P5 ;  /* 0x0000000409097208 */ /* 0x000fe40002800000 */
[----:B------:R-:W-:-:S04]  /*4680*/  ISETP.NE.AND P5, PT, RZ, UR52, PT ;  /* 0x00000034ff007c0c */ /* 0x000fc8000bfa5270 */
[----:B------:R-:W-:-:S04]  /*4690*/  SEL R49, R11, R62, !P5 ;  /* 0x0000003e0b317207 */ /* 0x000fc80006800000 */
[----:B------:R-:W-:-:S05]  /*46a0*/  IADD3 R11, PT, PT, -R49, RZ, RZ ;  /* 0x000000ff310b7210 */ /* 0x000fca0007ffe1ff */
[----:B------:R-:W-:-:S05]  /*46b0*/  IMAD R60, R11, UR52, R60 ;  /* 0x000000340b3c7c24 */ /* 0x000fca000f8e023c */
[----:B------:R-:W-:Y:S01]  /*46c0*/  IABS R31, R60 ;  /* 0x0000003c001f7213 */ /* 0x000fe20000000000 */
[----:B------:R-:W-:-:S04]  /*46d0*/  IMAD R34, R25, UR42, R34 ;  /* 0x0000002a19227c24 */ /* 0x000fc8000f8e0222 */
[----:B------:R-:W-:-:S04]  /*46e0*/  IMAD.HI.U32 R11, R31, UR5, RZ ;  /* 0x000000051f0b7c27 */ /* 0x000fc8000f8e00ff */
[----:B------:R-:W-:Y:S02]  /*46f0*/  IMAD R29, R29, UR43, R34 ;  /* 0x0000002b1d1d7c24 */ /* 0x000fe4000f8e0222 */
[----:B------:R-:W-:-:S04]  /*4700*/  IMAD.MOV R34, RZ, RZ, -R11 ;  /* 0x000000ffff227224 */ /* 0x000fc800078e0a0b */
[----:B------:R-:W-:-:S05]  /*4710*/  IMAD R31, R34, UR12, R31 ;  /* 0x0000000c221f7c24 */ /* 0x000fca000f8e021f */
[----:B------:R-:W-:Y:S01]  /*4720*/  ISETP.LT.U32.AND P5, PT, R31, UR12, PT ;  /* 0x0000000c1f007c0c */ /* 0x000fe2000bfa1070 */
[----:B------:R-:W-:Y:S01]  /*4730*/  FMUL R19, R50, UR4 ;  /* 0x0000000432137c20 */ /* 0x000fe20008400000 */
[----:B--2---:R-:W-:Y:S01]  /*4740*/  FMUL R25, R51, UR4 ;  /* 0x0000000433197c20 */ /* 0x004fe20008400000 */
[----:B------:R-:W-:Y:S01]  /*4750*/  FMUL R27, R52, UR4 ;  /* 0x00000004341b7c20 */ /* 0x000fe20008400000 */
[----:B------:R-:W-:Y:S02]  /*4760*/  PRMT R5, R5, 0x7770, RZ ;  /* 0x0000777005057816 */ /* 0x000fe400000000ff */
[-C--:B------:R-:W-:Y:S02]  /*4770*/  FSEL R19, R19, R4.reuse, P6 ;  /* 0x0000000413137208 */ /* 0x080fe40003000000 */
[----:B------:R-:W-:Y:S02]  /*4780*/  ISETP.NE.AND P6, PT, R59, RZ, PT ;  /* 0x000000ff3b00720c */ /* 0x000fe40003fc5270 */
[----:B------:R-:W-:-:S03]  /*4790*/  FSEL R27, R27, R4, P3 ;  /* 0x000000041b1b7208 */ /* 0x000fc60001800000 */
[----:B------:R-:W-:Y:S02]  /*47a0*/  @!P5 IADD3 R31, PT, PT, R31, -UR12, RZ ;  /* 0x8000000c1f1fdc10 */ /* 0x000fe4000fffe0ff */
[----:B------:R-:W-:Y:S02]  /*47b0*/  FSEL R25, R25, R4, P6 ;  /* 0x0000000419197208 */ /* 0x000fe40003000000 */
[----:B------:R-:W-:Y:S02]  /*47c0*/  ISETP.NE.AND P6, PT, R5, RZ, PT ;  /* 0x000000ff0500720c */ /* 0x000fe40003fc5270 */
[----:B------:R-:W-:Y:S02]  /*47d0*/  ISETP.GE.U32.AND P3, PT, R31, UR12, PT ;  /* 0x0000000c1f007c0c */ /* 0x000fe4000bf66070 */
[----:B---3--:R-:W-:Y:S02]  /*47e0*/  PRMT R5, R35, 0x7771, RZ ;  /* 0x0000777123057816 */ /* 0x008fe400000000ff */
[----:B------:R-:W-:-:S02]  /*47f0*/  SEL R58, R58, RZ, P1 ;  /* 0x000000ff3a3a7207 */ /* 0x000fc40000800000 */
[----:B------:R-:W-:Y:S02]  /*4800*/  ISETP.NE.AND P1, PT, R5, RZ, PT ;  /* 0x000000ff0500720c */ /* 0x000fe40003f25270 */
[----:B------:R-:W-:Y:S01]  /*4810*/  LOP3.LUT R5, R60, UR53, RZ, 0x3c, !PT ;  /* 0x000000353c057c12 */ /* 0x000fe2000f8e3cff */
[----:B------:R-:W-:Y:S01]  /*4820*/  @!P5 VIADD R11, R11, 0x1 ;  /* 0x000000010b0bd836 */ /* 0x000fe20000000000 */
[----:B------:R-:W-:Y:S02]  /*4830*/  SEL R49, R49, RZ, P0 ;  /* 0x000000ff31317207 */ /* 0x000fe40000000000 */
[----:B------:R-:W-:Y:S02]  /*4840*/  ISETP.GE.AND P0, PT, R5, RZ, PT ;  /* 0x000000ff0500720c */ /* 0x000fe40003f06270 */
[----:B------:R-:W-:Y:S02]  /*4850*/  PRMT R33, R33, 0x7770, RZ ;  /* 0x0000777021217816 */ /* 0x000fe400000000ff */
[----:B------:R-:W-:-:S02]  /*4860*/  @P3 IADD3 R11, PT, PT, R11, 0x1, RZ ;  /* 0x000000010b0b3810 */ /* 0x000fc40007ffe0ff */
[----:B------:R-:W-:Y:S01]  /*4870*/  MOV R34, UR6 ;  /* 0x0000000600227c02 */ /* 0x000fe20008000f00 */
[----:B------:R-:W-:Y:S01]  /*4880*/  @P4 FMUL R34, R56, UR4 ;  /* 0x0000000438224c20 */ /* 0x000fe20008400000 */
[----:B------:R-:W-:Y:S02]  /*4890*/  ISETP.NE.AND P4, PT, R33, RZ, PT ;  /* 0x000000ff2100720c */ /* 0x000fe40003f85270 */
[----:B------:R-:W-:-:S05]  /*48a0*/  MOV R33, R11 ;  /* 0x0000000b00217202 */ /* 0x000fca0000000f00 */
[----:B------:R-:W-:-:S05]  /*48b0*/  @!P0 IMAD.MOV R33, RZ, RZ, -R33 ;  /* 0x000000ffff218224 */ /* 0x000fca00078e0a21 */
[----:B------:R-:W-:Y:S02]  /*48c0*/  SEL R0, R0, R33, !P2 ;  /* 0x0000002100007207 */ /* 0x000fe40005000000 */
[----:B------:R-:W-:Y:S02]  /*48d0*/  PLOP3.LUT P2, PT, PT, PT, UP0, 0x40, 0x4 ;  /* 0x000000000004781c */ /* 0x000fe40003f4e808 */
[----:B------:R-:W-:Y:S01]  /*48e0*/  IADD3 R33, PT, PT, -R0, RZ, RZ ;  /* 0x000000ff00217210 */ /* 0x000fe20007ffe1ff */
[----:B------:R-:W-:Y:S01]  /*48f0*/  IMAD R58, R58, UR40, RZ ;  /* 0x000000283a3a7c24 */ /* 0x000fe2000f8e02ff */
[----:B------:R-:W-:Y:S02]  /*4900*/  SEL R0, R0, RZ, !P2 ;  /* 0x000000ff00007207 */ /* 0x000fe40005000000 */
[----:B------:R-:W-:Y:S01]  /*4910*/  PLOP3.LUT P2, PT, PT, PT, UP1, 0x40, 0x4 ;  /* 0x000000000004781c */ /* 0x000fe20003f4e818 */
[----:B------:R-:W-:Y:S02]  /*4920*/  IMAD R60, R33, UR53, R60 ;  /* 0x00000035213c7c24 */ /* 0x000fe4000f8e023c */
[----:B------:R-:W-:-:S03]  /*4930*/  IMAD R49, R49, UR41, R58 ;  /* 0x0000002931317c24 */ /* 0x000fc6000f8e023a */
[----:B------:R-:W-:Y:S01]  /*4940*/  SEL R60, R60, RZ, !P2 ;  /* 0x000000ff3c3c7207 */ /* 0x000fe20005000000 */
[----:B------:R-:W-:Y:S01]  /*4950*/  IMAD R49, R0, UR42, R49 ;  /* 0x0000002a00317c24 */ /* 0x000fe2000f8e0231 */
[----:B------:R-:W-:-:S03]  /*4960*/  LEA.HI R29, R29, R29, RZ, 0x1 ;  /* 0x0000001d1d1d7211 */ /* 0x000fc600078f08ff */
[----:B------:R-:W-:Y:S01]  /*4970*/  IMAD R49, R60, UR43, R49 ;  /* 0x0000002b3c317c24 */ /* 0x000fe2000f8e0231 */
[----:B------:R-:W-:Y:S02]  /*4980*/  R2UR UR8, R36 ;  /* 0x00000000240872ca */ /* 0x000fe400000e0000 */
[----:B------:R-:W-:Y:S02]  /*4990*/  R2UR UR9, R37 ;  /* 0x00000000250972ca */ /* 0x000fe400000e0000 */
[----:B------:R-:W-:Y:S02]  /*49a0*/  LEA.HI R49, R49, R49, RZ, 0x1 ;  /* 0x0000003131317211 */ /* 0x000fe400078f08ff */
[----:B------:R-:W-:Y:S02]  /*49b0*/  SHF.R.S32.HI R13, RZ, 0x1, R29 ;  /* 0x00000001ff0d7819 */ /* 0x000fe4000001141d */
[----:B------:R-:W-:-:S03]  /*49c0*/  SHF.R.S32.HI R49, RZ, 0x1, R49 ;  /* 0x00000001ff317819 */ /* 0x000fc60000011431 */
[----:B------:R-:W-:-:S04]  /*49d0*/  IMAD.WIDE R12, R13, 0x2, R6 ;  /* 0x000000020d0c7825 */ /* 0x000fc800078e0206 */
[----:B------:R-:W-:Y:S01]  /*49e0*/  IMAD.WIDE R6, R49, 0x2, R6 ;  /* 0x0000000231067825 */ /* 0x000fe200078e0206 */
[----:B------:R0:W2:Y:S05]  /*49f0*/  LDG.E.U16 R29, desc[UR8][R12.64] ;  /* 0x000000080c1d7981 */ /* 0x0000aa000c1e1500 */
[----:B------:R-:W3:Y:S01]  /*4a00*/  LDG.E.U16 R7, desc[UR8][R6.64] ;  /* 0x0000000806077981 */ /* 0x000ee2000c1e1500 */
[----:B------:R-:W-:Y:S02]  /*4a10*/  PRMT R5, R53, 0x7771, RZ ;  /* 0x0000777135057816 */ /* 0x000fe400000000ff */
[----:B------:R-:W-:Y:S02]  /*4a20*/  LEA.HI R55, R55, R55, RZ, 0x1 ;  /* 0x0000003737377211 */ /* 0x000fe400078f08ff */
[----:B------:R-:W-:-:S02]  /*4a30*/  @P1 R2UR UR10, R36 ;  /* 0x00000000240a12ca */ /* 0x000fc400000e0000 */
[----:B------:R-:W-:Y:S02]  /*4a40*/  @P1 R2UR UR11, R37 ;  /* 0x00000000250b12ca */ /* 0x000fe400000e0000 */
[----:B------:R-:W-:Y:S02]  /*4a50*/  ISETP.NE.AND P5, PT, R5, RZ, PT ;  /* 0x000000ff0500720c */ /* 0x000fe40003fa5270 */
[----:B0-----:R-:W-:Y:S01]  /*4a60*/  SHF.R.S32.HI R13, RZ, 0x1, R55 ;  /* 0x00000001ff0d7819 */ /* 0x001fe20000011437 */
[----:B------:R-:W-:-:S04]  /*4a70*/  FMUL R33, R14, UR4 ;  /* 0x000000040e217c20 */ /* 0x000fc80008400000 */
[----:B------:R-:W-:Y:S01]  /*4a80*/  IMAD.WIDE R12, R13, 0x8, R2 ;  /* 0x000000080d0c7825 */ /* 0x000fe200078e0202 */
[----:B------:R-:W-:Y:S02]  /*4a90*/  LEA.HI R46, R46, R46, RZ, 0x1 ;  /* 0x0000002e2e2e7211 */ /* 0x000fe400078f08ff */
[----:B------:R-:W-:Y:S02]  /*4aa0*/  FSEL R33, R33, R4, P6 ;  /* 0x0000000421217208 */ /* 0x000fe40003000000 */
[----:B------:R-:W4:Y:S01]  /*4ab0*/  @P1 LDG.E R40, desc[UR10][R12.64+0x4] ;  /* 0x0000040a0c281981 */ /* 0x000f22000c1e1900 */
[----:B------:R-:W-:Y:S02]  /*4ac0*/  @P5 R2UR UR10, R36 ;  /* 0x00000000240a52ca */ /* 0x000fe400000e0000 */
[----:B------:R-:W-:Y:S02]  /*4ad0*/  @P5 R2UR UR11, R37 ;  /* 0x00000000250b52ca */ /* 0x000fe400000e0000 */
[----:B------:R-:W-:-:S02]  /*4ae0*/  SHF.R.S32.HI R47, RZ, 0x1, R46 ;  /* 0x00000001ff2f7819 */ /* 0x000fc4000001142e */
[----:B------:R-:W-:Y:S02]  /*4af0*/  LEA.HI R57, R57, R57, RZ, 0x1 ;  /* 0x0000003939397211 */ /* 0x000fe400078f08ff */
[----:B------:R-:W-:Y:S01]  /*4b00*/  R2UR UR12, R36 ;  /* 0x00000000240c72ca */ /* 0x000fe200000e0000 */
[----:B------:R-:W-:Y:S01]  /*4b10*/  IMAD.WIDE R46, R47, 0x8, R2 ;  /* 0x000000082f2e7825 */ /* 0x000fe200078e0202 */
[----:B------:R-:W-:Y:S02]  /*4b20*/  R2UR UR13, R37 ;  /* 0x00000000250d72ca */ /* 0x000fe400000e0000 */
[----:B------:R-:W-:Y:S02]  /*4b30*/  SHF.R.S32.HI R57, RZ, 0x1, R57 ;  /* 0x00000001ff397819 */ /* 0x000fe40000011439 */
[----:B------:R-:W-:Y:S01]  /*4b40*/  LEA.HI R41, R41, R41, RZ, 0x1 ;  /* 0x0000002929297211 */ /* 0x000fe200078f08ff */
[----:B------:R-:W5:Y:S03]  /*4b50*/  @P5 LDG.E R48, desc[UR10][R46.64+0x4] ;  /* 0x0000040a2e305981 */ /* 0x000f66000c1e1900 */
[----:B------:R-:W-:Y:S01]  /*4b60*/  SHF.R.S32.HI R41, RZ, 0x1, R41 ;  /* 0x00000001ff297819 */ /* 0x000fe20000011429 */
[----:B------:R-:W4:Y:S01]  /*4b70*/  LDG.E R38, desc[UR8][R46.64] ;  /* 0x000000082e267981 */ /* 0x000f22000c1e1900 */
[----:B--2---:R-:W-:-:S04]  /*4b80*/  PRMT R5, R29, 0x7771, RZ ;  /* 0x000077711d057816 */ /* 0x004fc800000000ff */
[----:B------:R-:W-:Y:S02]  /*4b90*/  ISETP.NE.AND P3, PT, R5, RZ, PT ;  /* 0x000000ff0500720c */ /* 0x000fe40003f65270 */
[----:B---3--:R-:W-:Y:S01]  /*4ba0*/  PRMT R0, R7, 0x7771, RZ ;  /* 0x0000777107007816 */ /* 0x008fe200000000ff */
[----:B------:R0:W2:Y:S03]  /*4bb0*/  LDG.E R5, desc[UR8][R12.64] ;  /* 0x000000080c057981 */ /* 0x0000a6000c1e1900 */
[----:B------:R-:W-:-:S07]  /*4bc0*/  ISETP.NE.AND P6, PT, R0, RZ, PT ;  /* 0x000000ff0000720c */ /* 0x000fce0003fc5270 */
[----:B------:R-:W-:Y:S02]  /*4bd0*/  @P3 R2UR UR14, R36 ;  /* 0x00000000240e32ca */ /* 0x000fe400000e0000 */
[----:B------:R-:W-:Y:S01]  /*4be0*/  @P3 R2UR UR15, R37 ;  /* 0x00000000250f32ca */ /* 0x000fe200000e0000 */
[----:B0-----:R-:W-:-:S03]  /*4bf0*/  IMAD.WIDE R12, R57, 0x8, R2 ;  /* 0x00000008390c7825 */ /* 0x001fc600078e0202 */
[----:B------:R-:W-:Y:S02]  /*4c00*/  @P6 R2UR UR10, R36 ;  /* 0x00000000240a62ca */ /* 0x000fe400000e0000 */
[----:B------:R-:W-:Y:S01]  /*4c10*/  @P6 R2UR UR11, R37 ;  /* 0x00000000250b62ca */ /* 0x000fe200000e0000 */
[----:B------:R-:W3:Y:S01]  /*4c20*/  LDG.E R31, desc[UR12][R12.64] ;  /* 0x0000000c0c1f7981 */ /* 0x000ee2000c1e1900 */
[----:B------:R-:W-:-:S05]  /*4c30*/  IMAD.WIDE R2, R41, 0x8, R2 ;  /* 0x0000000829027825 */ /* 0x000fca00078e0202 */
[----:B------:R-:W3:Y:S04]  /*4c40*/  @P3 LDG.E R11, desc[UR14][R12.64+0x4] ;  /* 0x0000040e0c0b3981 */ /* 0x000ee8000c1e1900 */
[----:B------:R-:W3:Y:S04]  /*4c50*/  LDG.E R0, desc[UR8][R2.64] ;  /* 0x0000000802007981 */ /* 0x000ee8000c1e1900 */
[----:B------:R0:W3:Y:S01]  /*4c60*/  @P6 LDG.E R12, desc[UR10][R2.64+0x4] ;  /* 0x0000040a020c6981 */ /* 0x0000e2000c1e1900 */
[----:B------:R-:W-:-:S04]  /*4c70*/  FMNMX3 R6, R8, -INF , R28, !PT ;  /* 0xff80000008067876 */ /* 0x000fc8000780001c */
[----:B------:R-:W-:-:S04]  /*4c80*/  FMNMX3 R6, R6, R23, R26, !PT ;  /* 0x0000001706067276 */ /* 0x000fc8000780001a */
[----:B------:R-:W-:-:S04]  /*4c90*/  FMNMX3 R6, R6, R21, R24, !PT ;  /* 0x0000001506067276 */ /* 0x000fc80007800018 */
[----:B------:R-:W-:-:S04]  /*4ca0*/  FMNMX3 R6, R6, R17, R22, !PT ;  /* 0x0000001106067276 */ /* 0x000fc80007800016 */
[----:B------:R-:W-:-:S04]  /*4cb0*/  FMNMX3 R6, R6, R9, R20, !PT ;  /* 0x0000000906067276 */ /* 0x000fc80007800014 */
[----:B------:R-:W-:Y:S01]  /*4cc0*/  FMNMX3 R6, R6, R19, R18, !PT ;  /* 0x0000001306067276 */ /* 0x000fe20007800012 */
[----:B------:R-:W-:-:S03]  /*4cd0*/  FMUL R39, R39, UR4 ;  /* 0x0000000427277c20 */ /* 0x000fc60008400000 */
[----:B------:R-:W-:Y:S02]  /*4ce0*/  FMNMX3 R6, R6, R25, R16, !PT ;  /* 0x0000001906067276 */ /* 0x000fe40007800010 */
[----:B------:R-:W-:Y:S02]  /*4cf0*/  PRMT R54, R54, 0x7770, RZ ;  /* 0x0000777036367816 */ /* 0x000fe400000000ff */
[----:B------:R-:W-:Y:S01]  /*4d00*/  FMNMX3 R6, R6, R27, R10, !PT ;  /* 0x0000001b06067276 */ /* 0x000fe2000780000a */
[----:B------:R-:W-:Y:S01]  /*4d10*/  FMUL R15, R15, UR4 ;  /* 0x000000040f0f7c20 */ /* 0x000fe20008400000 */
[----:B------:R-:W-:Y:S02]  /*4d20*/  ISETP.NE.AND P0, PT, R54, RZ, PT ;  /* 0x000000ff3600720c */ /* 0x000fe40003f05270 */
[----:B------:R-:W-:Y:S02]  /*4d30*/  PRMT R35, R35, 0x7770, RZ ;  /* 0x0000777023237816 */ /* 0x000fe400000000ff */
[----:B------:R-:W-:-:S02]  /*4d40*/  FSEL R47, R39, R4, P4 ;  /* 0x00000004272f7208 */ /* 0x000fc40002000000 */
[----:B------:R-:W-:Y:S02]  /*4d50*/  FMNMX3 R6, R6, R33, R30, !PT ;  /* 0x0000002106067276 */ /* 0x000fe4000780001e */
[----:B0-----:R-:W-:Y:S02]  /*4d60*/  PRMT R2, R7, 0x7770, RZ ;  /* 0x0000777007027816 */ /* 0x001fe400000000ff */
[----:B------:R-:W-:Y:S02]  /*4d70*/  ISETP.NE.AND P2, PT, R35, RZ, PT ;  /* 0x000000ff2300720c */ /* 0x000fe40003f45270 */
[----:B------:R-:W-:Y:S02]  /*4d80*/  PRMT R53, R53, 0x7770, RZ ;  /* 0x0000777035357816 */ /* 0x000fe400000000ff */
[----:B------:R-:W-:Y:S02]  /*4d90*/  FSEL R41, R15, R4, P0 ;  /* 0x000000040f297208 */ /* 0x000fe40000000000 */
[----:B------:R-:W-:-:S02]  /*4da0*/  FMNMX3 R6, R6, R47, R32, !PT ;  /* 0x0000002f06067276 */ /* 0x000fc40007800020 */
[----:B------:R-:W-:Y:S01]  /*4db0*/  ISETP.NE.AND P0, PT, R2, RZ, PT ;  /* 0x000000ff0200720c */ /* 0x000fe20003f05270 */
[----:B----4-:R-:W-:Y:S01]  /*4dc0*/  FMUL R35, R38, UR4 ;  /* 0x0000000426237c20 */ /* 0x010fe20008400000 */
[----:B------:R-:W-:Y:S01]  /*4dd0*/  MOV R46, UR6 ;  /* 0x00000006002e7c02 */ /* 0x000fe20008000f00 */
[----:B------:R-:W-:Y:S01]  /*4de0*/  @P1 FMUL R46, R40, UR4 ;  /* 0x00000004282e1c20 */ /* 0x000fe20008400000 */
[----:B------:R-:W-:Y:S02]  /*4df0*/  ISETP.NE.AND P1, PT, R53, RZ, PT ;  /* 0x000000ff3500720c */ /* 0x000fe40003f25270 */
[----:B------:R-:W-:Y:S02]  /*4e00*/  PRMT R29, R29, 0x7770, RZ ;  /* 0x000077701d1d7816 */ /* 0x000fe400000000ff */
[----:B------:R-:W-:Y:S01]  /*4e10*/  FMNMX3 R6, R6, R41, R34, !PT ;  /* 0x0000002906067276 */ /* 0x000fe20007800022 */
[----:B------:R-:W-:Y:S02]  /*4e20*/  IMAD.U32 R40, RZ, RZ, UR6 ;  /* 0x00000006ff287e24 */ /* 0x000fe4000f8e00ff */
[----:B-----5:R-:W-:Y:S01]  /*4e30*/  @P5 FMUL R40, R48, UR4 ;  /* 0x0000000430285c20 */ /* 0x020fe20008400000 */
[----:B------:R-:W-:-:S02]  /*4e40*/  ISETP.NE.AND P4, PT, R29, RZ, PT ;  /* 0x000000ff1d00720c */ /* 0x000fc40003f85270 */
[----:B------:R-:W-:Y:S02]  /*4e50*/  FSEL R35, R35, R4, P1 ;  /* 0x0000000423237208 */ /* 0x000fe40000800000 */
[----:B------:R-:W-:Y:S02]  /*4e60*/  MOV R38, UR6 ;  /* 0x0000000600267c02 */ /* 0x000fe40008000f00 */
[----:B------:R-:W-:Y:S01]  /*4e70*/  MOV R29, UR6 ;  /* 0x00000006001d7c02 */ /* 0x000fe20008000f00 */
[----:B--2---:R-:W-:-:S05]  /*4e80*/  FMUL R5, R5, UR4 ;  /* 0x0000000405057c20 */ /* 0x004fca0008400000 */
[----:B------:R-:W-:-:S04]  /*4e90*/  FSEL R39, R5, R4, P2 ;  /* 0x0000000405277208 */ /* 0x000fc80001000000 */
[----:B------:R-:W-:-:S04]  /*4ea0*/  FMNMX3 R6, R6, R39, R46, !PT ;  /* 0x0000002706067276 */ /* 0x000fc8000780002e */
[----:B------:R-:W-:Y:S01]  /*4eb0*/  FMNMX3 R6, R6, R35, R40, !PT ;  /* 0x0000002306067276 */ /* 0x000fe20007800028 */
[----:B---3--:R-:W-:-:S05]  /*4ec0*/  FMUL R31, R31, UR4 ;  /* 0x000000041f1f7c20 */ /* 0x008fca0008400000 */
[----:B------:R-:W-:Y:S01]  /*4ed0*/  FSEL R31, R31, R4, P4 ;  /* 0x000000041f1f7208 */ /* 0x000fe20002000000 */
[----:B------:R-:W-:Y:S01]  /*4ee0*/  @P3 FMUL R38, R11, UR4 ;  /* 0x000000040b263c20 */ /* 0x000fe20008400000 */
[----:B------:R-:W-:-:S04]  /*4ef0*/  @P0 FMUL R4, R0, UR4 ;  /* 0x0000000400040c20 */ /* 0x000fc80008400000 */
[----:B------:R-:W-:Y:S01]  /*4f00*/  FMNMX3 R6, R6, R31, R38, !PT ;  /* 0x0000001f06067276 */ /* 0x000fe20007800026 */
        /* <DEDUP_REMOVED lines=17> */
[----:B------:R-:W-:Y:S01]  /*5020*/  FADD R62, -R49, R28 ;  /* 0x0000001c313e7221 */ /* 0x000fe20000000100 */
[--C-:B------:R-:W-:Y:S01]  /*5030*/  FADD R60, R23, -R49.reuse ;  /* 0x80000031173c7221 */ /* 0x100fe20000000000 */
[--C-:B------:R-:W-:Y:S01]  /*5040*/  FADD R48, R9, -R49.reuse ;  /* 0x8000003109307221 */ /* 0x100fe20000000000 */
[-C--:B------:R-:W-:Y:S01]  /*5050*/  FFMA.SAT R2, R64, R5.reuse, 0.5 ;  /* 0x3f00000040027423 */ /* 0x080fe20000002005 */
[-C--:B------:R-:W-:Y:S01]  /*5060*/  FFMA.SAT R12, R62, R5.reuse, 0.5 ;  /* 0x3f0000003e0c7423 */ /* 0x080fe20000002005 */
[----:B------:R-:W-:Y:S01]  /*5070*/  FFMA.SAT R66, R60, R5, 0.5 ;  /* 0x3f0000003c427423 */ /* 0x000fe20000002005 */
[C---:B------:R-:W-:Y:S01]  /*5080*/  FADD R56, -R49.reuse, R26 ;  /* 0x0000001a31387221 */ /* 0x040fe20000000100 */
[-C--:B------:R-:W-:Y:S01]  /*5090*/  FFMA.RM R7, R2, R11.reuse, 12582913 ;  /* 0x4b40000102077423 */ /* 0x080fe2000000400b */
[-C--:B------:R-:W-:Y:S01]  /*50a0*/  FFMA.RM R9, R12, R11.reuse, 12582913 ;  /* 0x4b4000010c097423 */ /* 0x080fe2000000400b */
[----:B------:R-:W-:Y:S01]  /*50b0*/  FADD R50, -R49, R22 ;  /* 0x0000001631327221 */ /* 0x000fe20000000100 */
[--C-:B------:R-:W-:Y:S01]  /*50c0*/  FADD R22, R25, -R49.reuse ;  /* 0x8000003119167221 */ /* 0x100fe20000000000 */
[----:B------:R-:W-:Y:S01]  /*50d0*/  FADD R3, R7, -12583039 ;  /* 0xcb40007f07037421 */ /* 0x000fe20000000000 */
[----:B------:R-:W-:Y:S01]  /*50e0*/  FFMA.RM R15, R66, R11, 12582913 ;  /* 0x4b400001420f7423 */ /* 0x000fe2000000400b */
[--C-:B------:R-:W-:Y:S01]  /*50f0*/  FADD R58, R21, -R49.reuse ;  /* 0x80000031153a7221 */ /* 0x100fe20000000000 */
[----:B------:R-:W-:Y:S01]  /*5100*/  FADD R2, R31, -R49 ;  /* 0x800000311f027221 */ /* 0x000fe20000000000 */
[----:B------:R-:W-:Y:S01]  /*5110*/  FFMA R3, R64, 1.4426950216293334961, -R3 ;  /* 0x3fb8aa3b40037823 */ /* 0x000fe20000000803 */
[----:B------:R-:W-:Y:S01]  /*5120*/  FADD R13, R15, -12583039 ;  /* 0xcb40007f0f0d7421 */ /* 0x000fe20000000000 */
[-C--:B------:R-:W-:Y:S01]  /*5130*/  FFMA.SAT R66, R58, R5.reuse, 0.5 ;  /* 0x3f0000003a427423 */ /* 0x080fe20000002005 */
[----:B------:R-:W-:Y:S01]  /*5140*/  FADD R52, -R49, R24 ;  /* 0x0000001831347221 */ /* 0x000fe20000000100 */
[----:B------:R-:W-:Y:S01]  /*5150*/  FFMA R25, R64, 1.925963033500011079e-08, R3 ;  /* 0x32a5706040197823 */ /* 0x000fe20000000003 */
[----:B------:R-:W-:Y:S01]  /*5160*/  FADD R3, R9, -12583039 ;  /* 0xcb40007f09037421 */ /* 0x000fe20000000000 */
[----:B------:R-:W-:Y:S01]  /*5170*/  FFMA.SAT R64, R56, R5, 0.5 ;  /* 0x3f00000038407423 */ /* 0x000fe20000002005 */
[----:B------:R-:W-:Y:S01]  /*5180*/  FFMA R13, R60, 1.4426950216293334961, -R13 ;  /* 0x3fb8aa3b3c0d7823 */ /* 0x000fe2000000080d */
[-C--:B------:R-:W-:Y:S01]  /*5190*/  FFMA.RM R23, R66, R11.reuse, 12582913 ;  /* 0x4b40000142177423 */ /* 0x080fe2000000400b */
[----:B------:R-:W-:Y:S01]  /*51a0*/  FFMA R3, R62, 1.4426950216293334961, -R3 ;  /* 0x3fb8aa3b3e037823 */ /* 0x000fe20000000803 */
[----:B------:R-:W-:Y:S01]  /*51b0*/  FFMA.RM R31, R64, R11, 12582913 ;  /* 0x4b400001401f7423 */ /* 0x000fe2000000400b */
[----:B------:R-:W-:Y:S01]  /*51c0*/  FFMA.SAT R64, R52, R5, 0.5 ;  /* 0x3f00000034407423 */ /* 0x000fe20000002005 */
[----:B------:R-:W-:Y:S01]  /*51d0*/  FFMA R60, R60, 1.925963033500011079e-08, R13 ;  /* 0x32a570603c3c7823 */ /* 0x000fe2000000000d */
[----:B------:R-:W-:Y:S01]  /*51e0*/  FFMA R62, R62, 1.925963033500011079e-08, R3 ;  /* 0x32a570603e3e7823 */ /* 0x000fe20000000003 */
[----:B------:R-:W-:Y:S01]  /*51f0*/  FADD R3, R31, -12583039 ;  /* 0xcb40007f1f037421 */ /* 0x000fe20000000000 */
[----:B------:R-:W-:Y:S01]  /*5200*/  FADD R12, -R49, R29 ;  /* 0x0000001d310c7221 */ /* 0x000fe20000000100 */
[----:B------:R-:W-:Y:S01]  /*5210*/  FADD R13, R23, -12583039 ;  /* 0xcb40007f170d7421 */ /* 0x000fe20000000000 */
[----:B------:R-:W-:Y:S01]  /*5220*/  FFMA.RM R29, R64, R11, 12582913 ;  /* 0x4b400001401d7423 */ /* 0x000fe2000000400b */
[----:B------:R-:W-:Y:S01]  /*5230*/  FFMA R3, R56, 1.4426950216293334961, -R3 ;  /* 0x3fb8aa3b38037823 */ /* 0x000fe20000000803 */
[----:B------:R-:W-:Y:S01]  /*5240*/  FFMA.SAT R66, R50, R5, 0.5 ;  /* 0x3f00000032427423 */ /* 0x000fe20000002005 */
[----:B------:R-:W-:Y:S01]  /*5250*/  FADD R26, R19, -R49 ;  /* 0x80000031131a7221 */ /* 0x000fe20000000000 */
[----:B------:R-:W-:Y:S01]  /*5260*/  FFMA R13, R58, 1.4426950216293334961, -R13 ;  /* 0x3fb8aa3b3a0d7823 */ /* 0x000fe2000000080d */
[----:B------:R-:W-:Y:S01]  /*5270*/  FFMA R56, R56, 1.925963033500011079e-08, R3 ;  /* 0x32a5706038387823 */ /* 0x000fe20000000003 */
[----:B------:R-:W-:Y:S01]  /*5280*/  FADD R54, R17, -R49 ;  /* 0x8000003111367221 */ /* 0x000fe20000000000 */
[----:B------:R-:W-:Y:S01]  /*5290*/  FADD R3, R29, -12583039 ;  /* 0xcb40007f1d037421 */ /* 0x000fe20000000000 */
[----:B------:R-:W-:Y:S01]  /*52a0*/  FFMA.RM R19, R66, R11, 12582913 ;  /* 0x4b40000142137423 */ /* 0x000fe2000000400b */
[----:B------:R-:W-:Y:S01]  /*52b0*/  FFMA R58, R58, 1.925963033500011079e-08, R13 ;  /* 0x32a570603a3a7823 */ /* 0x000fe2000000000d */
[----:B------:R-:W-:Y:S01]  /*52c0*/  FFMA.SAT R64, R54, R5, 0.5 ;  /* 0x3f00000036407423 */ /* 0x000fe20000002005 */
[----:B------:R-:W-:Y:S01]  /*52d0*/  FFMA R3, R52, 1.4426950216293334961, -R3 ;  /* 0x3fb8aa3b34037823 */ /* 0x000fe20000000803 */
[----:B------:R-:W-:Y:S01]  /*52e0*/  FADD R13, R19, -12583039 ;  /* 0xcb40007f130d7421 */ /* 0x000fe20000000000 */
[----:B------:R-:W-:Y:S01]  /*52f0*/  FADD R28, -R49, R20 ;  /* 0x00000014311c7221 */ /* 0x000fe20000000100 */
[----:B------:R-:W-:Y:S01]  /*5300*/  FADD R14, R33, -R49 ;  /* 0x80000031210e7221 */ /* 0x000fe20000000000 */
[----:B------:R-:W-:Y:S01]  /*5310*/  FFMA.RM R21, R64, R11, 12582913 ;  /* 0x4b40000140157423 */ /* 0x000fe2000000400b */
[----:B------:R-:W-:Y:S01]  /*5320*/  FFMA R33, R52, 1.925963033500011079e-08, R3 ;  /* 0x32a5706034217823 */ /* 0x000fe20000000003 */
[----:B------:R-:W-:Y:S01]  /*5330*/  FFMA R13, R50, 1.4426950216293334961, -R13 ;  /* 0x3fb8aa3b320d7823 */ /* 0x000fe2000000080d */
[-C--:B------:R-:W-:Y:S01]  /*5340*/  FFMA.SAT R52, R28, R5.reuse, 0.5 ;  /* 0x3f0000001c347423 */ /* 0x080fe20000002005 */
[----:B------:R-:W-:Y:S01]  /*5350*/  FADD R8, R35, -R49 ;  /* 0x8000003123087221 */ /* 0x000fe20000000000 */
[----:B------:R-:W-:Y:S01]  /*5360*/  FADD R3, R21, -12583039 ;  /* 0xcb40007f15037421 */ /* 0x000fe20000000000 */
[----:B------:R-:W-:Y:S01]  /*5370*/  FFMA R35, R50, 1.925963033500011079e-08, R13 ;  /* 0x32a5706032237823 */ /* 0x000fe2000000000d */
[----:B------:R-:W-:Y:S01]  /*5380*/  FFMA.SAT R50, R48, R5, 0.5 ;  /* 0x3f00000030327423 */ /* 0x000fe20000002005 */
[-C--:B------:R-:W-:Y:S01]  /*5390*/  FFMA.RM R13, R52, R11.reuse, 12582913 ;  /* 0x4b400001340d7423 */ /* 0x080fe2000000400b */
[----:B------:R-:W-:Y:S01]  /*53a0*/  FADD R24, -R49, R18 ;  /* 0x0000001231187221 */ /* 0x000fe20000000100 */
[----:B------:R-:W-:Y:S01]  /*53b0*/  FADD R18, R27, -R49 ;  /* 0x800000311b127221 */ /* 0x000fe20000000000 */
[----:B------:R-:W-:Y:S01]  /*53c0*/  FFMA R3, R54, 1.4426950216293334961, -R3 ;  /* 0x3fb8aa3b36037823 */ /* 0x000fe20000000803 */
[----:B------:R-:W-:Y:S01]  /*53d0*/  FFMA.RM R17, R50, R11, 12582913 ;  /* 0x4b40000132117423 */ /* 0x000fe2000000400b */
[----:B------:R-:W-:Y:S01]  /*53e0*/  FADD R27, R13, -12583039 ;  /* 0xcb40007f0d1b7421 */ /* 0x000fe20000000000 */
[----:B------:R-:W-:Y:S01]  /*53f0*/  FADD R20, -R49, R16 ;  /* 0x0000001031147221 */ /* 0x000fe20000000100 */
[----:B------:R-:W-:Y:S01]  /*5400*/  FFMA R54, R54, 1.925963033500011079e-08, R3 ;  /* 0x32a5706036367823 */ /* 0x000fe20000000003 */
[----:B------:R-:W-:Y:S01]  /*5410*/  FADD R3, R17, -12583039 ;  /* 0xcb40007f11037421 */ /* 0x000fe20000000000 */
[----:B------:R-:W-:Y:S01]  /*5420*/  FFMA R27, R28, 1.4426950216293334961, -R27 ;  /* 0x3fb8aa3b1c1b7823 */ /* 0x000fe2000000081b */
[----:B------:R-:W-:Y:S01]  /*5430*/  FADD R16, -R49, R10 ;  /* 0x0000000a31107221 */ /* 0x000fe20000000100 */
[----:B------:R-:W-:Y:S01]  /*5440*/  FADD R10, R47, -R49 ;  /* 0x800000312f0a7221 */ /* 0x000fe20000000000 */
[----:B------:R-:W-:Y:S01]  /*5450*/  FFMA R3, R48, 1.4426950216293334961, -R3 ;  /* 0x3fb8aa3b30037823 */ /* 0x000fe20000000803 */
[----:B------:R-:W-:Y:S01]  /*5460*/  FFMA R47, R28, 1.925963033500011079e-08, R27 ;  /* 0x32a570601c2f7823 */ /* 0x000fe2000000001b */
[----:B------:R-:W-:Y:S01]  /*5470*/  FFMA.SAT R28, R26, R5, 0.5 ;  /* 0x3f0000001a1c7423 */ /* 0x000fe20000002005 */
[----:B------:R-:W-:Y:S01]  /*5480*/  FADD R6, R41, -R49 ;  /* 0x8000003129067221 */ /* 0x000fe20000000000 */
[----:B------:R-:W-:Y:S01]  /*5490*/  FFMA R48, R48, 1.925963033500011079e-08, R3 ;  /* 0x32a5706030307823 */ /* 0x000fe20000000003 */
[----:B------:R-:W0:Y:S01]  /*54a0*/  MUFU.EX2 R62, R62 ;  /* 0x0000003e003e7308 */ /* 0x000e220000000800 */
[----:B------:R-:W-:Y:S01]  /*54b0*/  FFMA.RM R3, R28, R11, 12582913 ;  /* 0x4b4000011c037423 */ /* 0x000fe2000000400b */
[--C-:B------:R-:W-:Y:S01]  /*54c0*/  FADD R0, R39, -R49.reuse ;  /* 0x8000003127007221 */ /* 0x100fe20000000000 */
[----:B------:R-:W-:Y:S01]  /*54d0*/  IMAD.SHL.U32 R9, R9, 0x800000, RZ ;  /* 0x0080000009097824 */ /* 0x000fe200078e00ff */
[----:B------:R-:W-:Y:S01]  /*54e0*/  SHF.L.U32 R15, R15, 0x17, RZ ;  /* 0x000000170f0f7819 */ /* 0x000fe200000006ff */
[----:B------:R-:W-:Y:S01]  /*54f0*/  FADD R27, R3, -12583039 ;  /* 0xcb40007f031b7421 */ /* 0x000fe20000000000 */
[----:B------:R-:W-:Y:S01]  /*5500*/  FADD R4, R4, -R49 ;  /* 0x8000003104047221 */ /* 0x000fe20000000000 */
[C---:B------:R-:W-:Y:S01]  /*5510*/  FADD R30, -R49.reuse, R30 ;  /* 0x0000001e311e7221 */ /* 0x040fe20000000100 */
[----:B------:R-:W1:Y:S01]  /*5520*/  MUFU.EX2 R28, R25 ;  /* 0x00000019001c7308 */ /* 0x000e620000000800 */
[C---:B------:R-:W-:Y:S01]  /*5530*/  FFMA R27, R26.reuse, 1.4426950216293334961, -R27 ;  /* 0x3fb8aa3b1a1b7823 */ /* 0x040fe2000000081b */
[C---:B------:R-:W-:Y:S01]  /*5540*/  FADD R32, -R49.reuse, R32 ;  /* 0x0000002031207221 */ /* 0x040fe20000000100 */
[C---:B------:R-:W-:Y:S01]  /*5550*/  FADD R34, -R49.reuse, R34 ;  /* 0x0000002231227221 */ /* 0x040fe20000000100 */
[----:B------:R-:W-:Y:S01]  /*5560*/  FADD R46, -R49, R46 ;  /* 0x0000002e312e7221 */ /* 0x000fe20000000100 */
[----:B------:R-:W-:Y:S01]  /*5570*/  FFMA R41, R26, 1.925963033500011079e-08, R27 ;  /* 0x32a570601a297823 */ /* 0x000fe2000000001b */
[----:B------:R-:W-:Y:S01]  /*5580*/  FFMA.SAT R26, R24, R5, 0.5 ;  /* 0x3f000000181a7423 */ /* 0x000fe20000002005 */
[----:B------:R-:W-:Y:S01]  /*5590*/  SHF.L.U32 R27, R7, 0x17, RZ ;  /* 0x00000017071b7819 */ /* 0x000fe200000006ff */
[----:B------:R-:W2:Y:S01]  /*55a0*/  MUFU.EX2 R60, R60 ;  /* 0x0000003c003c7308 */ /* 0x000ea20000000800 */
[----:B------:R-:W-:Y:S01]  /*55b0*/  FADD R40, -R49, R40 ;  /* 0x0000002831287221 */ /* 0x000fe20000000100 */
[----:B------:R-:W-:Y:S01]  /*55c0*/  FFMA.RM R7, R26, R11, 12582913 ;  /* 0x4b4000011a077423 */ /* 0x000fe2000000400b */
[----:B0-----:R-:W-:Y:S01]  /*55d0*/  FMUL R26, R9, R62 ;  /* 0x0000003e091a7220 */ /* 0x001fe20000400000 */
[----:B------:R-:W-:Y:S01]  /*55e0*/  FADD R38, -R49, R38 ;  /* 0x0000002631267221 */ /* 0x000fe20000000100 */
[----:B------:R-:W-:-:S02]  /*55f0*/  IMAD.SHL.U32 R19, R19, 0x800000, RZ ;  /* 0x0080000013137824 */ /* 0x000fc400078e00ff */
[----:B------:R-:W-:Y:S01]  /*5600*/  FADD R39, R7, -12583039 ;  /* 0xcb40007f07277421 */ /* 0x000fe20000000000 */
[----:B------:R-:W-:Y:S01]  /*5610*/  SHF.L.U32 R17, R17, 0x17, RZ ;  /* 0x0000001711117819 */ /* 0x000fe200000006ff */
[----:B------:R-:W-:Y:S01]  /*5620*/  MUFU.EX2 R33, R33 ;  /* 0x0000002100217308 */ /* 0x000fe20000000800 */
[----:B-1----:R-:W-:Y:S01]  /*5630*/  FMUL R27, R27, R28 ;  /* 0x0000001c1b1b7220 */ /* 0x002fe20000400000 */
[----:B------:R-:W-:Y:S01]  /*5640*/  FFMA R39, R24, 1.4426950216293334961, -R39 ;  /* 0x3fb8aa3b18277823 */ /* 0x000fe20000000827 */
[-C--:B------:R-:W-:Y:S01]  /*5650*/  FFMA.SAT R28, R20, R5.reuse, 0.5 ;  /* 0x3f000000141c7423 */ /* 0x080fe20000002005 */
[----:B------:R-:W-:Y:S01]  /*5660*/  SHF.L.U32 R13, R13, 0x17, RZ ;  /* 0x000000170d0d7819 */ /* 0x000fe200000006ff */
[----:B------:R-:W-:Y:S02]  /*5670*/  IMAD.SHL.U32 R23, R23, 0x800000, RZ ;  /* 0x0080000017177824 */ /* 0x000fe400078e00ff */
[----:B------:R-:W-:Y:S01]  /*5680*/  FFMA R50, R24, 1.925963033500011079e-08, R39 ;  /* 0x32a5706018327823 */ /* 0x000fe20000000027 */
[----:B------:R-:W-:Y:S01]  /*5690*/  FFMA.SAT R24, R22, R5, 0.5 ;  /* 0x3f00000016187423 */ /* 0x000fe20000002005 */
[-C--:B------:R-:W-:Y:S01]  /*56a0*/  FFMA.RM R28, R28, R11.reuse, 12582913 ;  /* 0x4b4000011c1c7423 */ /* 0x080fe2000000400b */
[----:B------:R-:W0:Y:S01]  /*56b0*/  MUFU.EX2 R39, R56 ;  /* 0x0000003800277308 */ /* 0x000e220000000800 */
[----:B------:R-:W-:Y:S01]  /*56c0*/  SHF.L.U32 R7, R7, 0x17, RZ ;  /* 0x0000001707077819 */ /* 0x000fe200000006ff */
[----:B------:R-:W-:Y:S01]  /*56d0*/  FFMA.RM R9, R24, R11, 12582913 ;  /* 0x4b40000118097423 */ /* 0x000fe2000000400b */
[----:B------:R-:W-:-:S02]  /*56e0*/  SHF.L.U32 R24, R31, 0x17, RZ ;  /* 0x000000171f187819 */ /* 0x000fc400000006ff */
[----:B------:R-:W-:Y:S01]  /*56f0*/  SHF.L.U32 R21, R21, 0x17, RZ ;  /* 0x0000001715157819 */ /* 0x000fe200000006ff */
[C---:B------:R-:W-:Y:S01]  /*5700*/  FADD R25, R9.reuse, -12583039 ;  /* 0xcb40007f09197421 */ /* 0x040fe20000000000 */
[----:B------:R-:W-:Y:S01]  /*5710*/  SHF.L.U32 R9, R9, 0x17, RZ ;  /* 0x0000001709097819 */ /* 0x000fe200000006ff */
[----:B------:R-:W-:Y:S02]  /*5720*/  MUFU.EX2 R48, R48 ;  /* 0x0000003000307308 */ /* 0x000fe40000000800 */
[----:B------:R-:W-:-:S04]  /*5730*/  FFMA R25, R22, 1.4426950216293334961, -R25 ;  /* 0x3fb8aa3b16197823 */ /* 0x000fc80000000819 */
[----:B------:R-:W-:Y:S01]  /*5740*/  FFMA R49, R22, 1.925963033500011079e-08, R25 ;  /* 0x32a5706016317823 */ /* 0x000fe20000000019 */
[----:B--2---:R-:W-:Y:S01]  /*5750*/  FMUL R25, R15, R60 ;  /* 0x0000003c0f197220 */ /* 0x004fe20000400000 */
[----:B------:R-:W-:Y:S01]  /*5760*/  FADD R15, R28, -12583039 ;  /* 0xcb40007f1c0f7421 */ /* 0x000fe20000000000 */
[----:B0-----:R-:W-:Y:S01]  /*5770*/  FMUL R24, R24, R39 ;  /* 0x0000002718187220 */ /* 0x001fe20000400000 */
[----:B------:R-:W-:Y:S01]  /*5780*/  SHF.L.U32 R22, R29, 0x17, RZ ;  /* 0x000000171d167819 */ /* 0x000fe200000006ff */
[----:B------:R-:W-:Y:S01]  /*5790*/  MUFU.EX2 R50, R50 ;  /* 0x0000003200327308 */ /* 0x000fe20000000800 */
[----:B------:R-:W-:-:S03]  /*57a0*/  FFMA R15, R20, 1.4426950216293334961, -R15 ;  /* 0x3fb8aa3b140f7823 */ /* 0x000fc6000000080f */
[----:B------:R-:W-:Y:S01]  /*57b0*/  FMUL R22, R22, R33 ;  /* 0x0000002116167220 */ /* 0x000fe20000400000 */
[----:B------:R-:W-:Y:S01]  /*57c0*/  FFMA R52, R20, 1.925963033500011079e-08, R15 ;  /* 0x32a5706014347823 */ /* 0x000fe2000000000f */
[----:B------:R-:W-:Y:S02]  /*57d0*/  FFMA.SAT R20, R18, R5, 0.5 ;  /* 0x3f00000012147423 */ /* 0x000fe40000002005 */
[----:B------:R-:W0:Y:S02]  /*57e0*/  MUFU.EX2 R54, R54 ;  /* 0x0000003600367308 */ /* 0x000e240000000800 */
[----:B------:R-:W-:-:S04]  /*57f0*/  FFMA.RM R15, R20, R11, 12582913 ;  /* 0x4b400001140f7423 */ /* 0x000fc8000000400b */
[----:B------:R-:W-:Y:S02]  /*5800*/  FADD R31, R15, -12583039 ;  /* 0xcb40007f0f1f7421 */ /* 0x000fe40000000000 */
[----:B------:R-:W1:Y:S02]  /*5810*/  MUFU.EX2 R20, R35 ;  /* 0x0000002300147308 */ /* 0x000e640000000800 */
[----:B------:R-:W-:-:S04]  /*5820*/  FFMA R31, R18, 1.4426950216293334961, -R31 ;  /* 0x3fb8aa3b121f7823 */ /* 0x000fc8000000081f */
[----:B------:R-:W-:Y:S01]  /*5830*/  FFMA R51, R18, 1.925963033500011079e-08, R31 ;  /* 0x32a5706012337823 */ /* 0x000fe2000000001f */
[----:B------:R-:W-:Y:S01]  /*5840*/  FFMA.SAT R18, R16, R5, 0.5 ;  /* 0x3f00000010127423 */ /* 0x000fe20000002005 */
[----:B------:R-:W-:Y:S01]  /*5850*/  MUFU.EX2 R52, R52 ;  /* 0x0000003400347308 */ /* 0x000fe20000000800 */
[----:B0-----:R-:W-:Y:S02]  /*5860*/  FMUL R21, R21, R54 ;  /* 0x0000003615157220 */ /* 0x001fe40000400000 */
[----:B------:R-:W-:-:S04]  /*5870*/  FFMA.RM R31, R18, R11, 12582913 ;  /* 0x4b400001121f7423 */ /* 0x000fc8000000400b */
[----:B------:R-:W-:Y:S01]  /*5880*/  FADD R39, R31, -12583039 ;  /* 0xcb40007f1f277421 */ /* 0x000fe20000000000 */
[----:B------:R-:W0:Y:S01]  /*5890*/  MUFU.EX2 R18, R47 ;  /* 0x0000002f00127308 */ /* 0x000e220000000800 */
[----:B-1----:R-:W-:Y:S02]  /*58a0*/  FMUL R20, R19, R20 ;  /* 0x0000001413147220 */ /* 0x002fe40000400000 */
[----:B------:R-:W-:-:S04]  /*58b0*/  FFMA R39, R16, 1.4426950216293334961, -R39 ;  /* 0x3fb8aa3b10277823 */ /* 0x000fc80000000827 */
[----:B------:R-:W-:Y:S01]  /*58c0*/  FFMA R55, R16, 1.925963033500011079e-08, R39 ;  /* 0x32a5706010377823 */ /* 0x000fe20000000027 */
[----:B------:R-:W-:Y:S01]  /*58d0*/  FFMA.SAT R16, R14, R5, 0.5 ;  /* 0x3f0000000e107423 */ /* 0x000fe20000002005 */
[----:B------:R-:W-:Y:S03]  /*58e0*/  MUFU.EX2 R51, R51 ;  /* 0x0000003300337308 */ /* 0x000fe60000000800 */
[----:B------:R-:W-:Y:S01]  /*58f0*/  FFMA.RM R29, R16, R11, 12582913 ;  /* 0x4b400001101d7423 */ /* 0x000fe2000000400b */
[----:B------:R-:W-:-:S03]  /*5900*/  FMUL R16, R7, R50 ;  /* 0x0000003207107220 */ /* 0x000fc60000400000 */
[----:B------:R-:W-:Y:S01]  /*5910*/  FADD R33, R29, -12583039 ;  /* 0xcb40007f1d217421 */ /* 0x000fe20000000000 */
[----:B0-----:R-:W-:Y:S01]  /*5920*/  FMUL R18, R13, R18 ;  /* 0x000000120d127220 */ /* 0x001fe20000400000 */
[----:B------:R-:W0:Y:S02]  /*5930*/  MUFU.EX2 R58, R58 ;  /* 0x0000003a003a7308 */ /* 0x000e240000000800 */
[----:B------:R-:W-:-:S04]  /*5940*/  FFMA R33, R14, 1.4426950216293334961, -R33 ;  /* 0x3fb8aa3b0e217823 */ /* 0x000fc80000000821 */
[----:B------:R-:W-:Y:S01]  /*5950*/  FFMA R53, R14, 1.925963033500011079e-08, R33 ;  /* 0x32a570600e357823 */ /* 0x000fe20000000021 */
[----:B------:R-:W-:-:S04]  /*5960*/  FFMA.SAT R14, R30, R5, 0.5 ;  /* 0x3f0000001e0e7423 */ /* 0x000fc80000002005 */
[----:B------:R-:W-:Y:S01]  /*5970*/  FFMA.RM R14, R14, R11, 12582913 ;  /* 0x4b4000010e0e7423 */ /* 0x000fe2000000400b */
[----:B------:R-:W-:Y:S03]  /*5980*/  MUFU.EX2 R53, R53 ;  /* 0x0000003500357308 */ /* 0x000fe60000000800 */
[C---:B------:R-:W-:Y:S01]  /*5990*/  FADD R33, R14.reuse, -12583039 ;  /* 0xcb40007f0e217421 */ /* 0x040fe20000000000 */
[----:B------:R-:W-:Y:S01]  /*59a0*/  SHF.L.U32 R14, R14, 0x17, RZ ;  /* 0x000000170e0e7819 */ /* 0x000fe200000006ff */
[----:B0-----:R-:W-:Y:S02]  /*59b0*/  FMUL R23, R23, R58 ;  /* 0x0000003a17177220 */ /* 0x001fe40000400000 */
        /* <DEDUP_REMOVED lines=11> */
[----:B------:R-:W-:Y:S01]  /*5a70*/  FFMA.SAT R10, R6, R5, 0.5 ;  /* 0x3f000000060a7423 */ /* 0x000fe20000002005 */
[----:B------:R-:W-:Y:S02]  /*5a80*/  MUFU.EX2 R35, R35 ;  /* 0x0000002300237308 */ /* 0x000fe40000000800 */
[C---:B------:R-:W-:Y:S01]  /*5a90*/  FADD R17, R39.reuse, -12583039 ;  /* 0xcb40007f27117421 */ /* 0x040fe20000000000 */
[----:B------:R-:W-:Y:S01]  /*5aa0*/  FFMA.RM R13, R10, R11, 12582913 ;  /* 0x4b4000010a0d7423 */ /* 0x000fe2000000400b */
[----:B------:R-:W-:Y:S02]  /*5ab0*/  IMAD.SHL.U32 R39, R39, 0x800000, RZ ;  /* 0x0080000027277824 */ /* 0x000fe400078e00ff */
[C---:B------:R-:W-:Y:S02]  /*5ac0*/  FFMA R17, R32.reuse, 1.4426950216293334961, -R17 ;  /* 0x3fb8aa3b20117823 */ /* 0x040fe40000000811 */
[----:B------:R-:W0:Y:S02]  /*5ad0*/  MUFU.EX2 R10, R41 ;  /* 0x00000029000a7308 */ /* 0x000e240000000800 */
[----:B------:R-:W-:Y:S01]  /*5ae0*/  FFMA R32, R32, 1.925963033500011079e-08, R17 ;  /* 0x32a5706020207823 */ /* 0x000fe20000000011 */
[----:B------:R-:W-:-:S04]  /*5af0*/  FADD R17, R13, -12583039 ;  /* 0xcb40007f0d117421 */ /* 0x000fc80000000000 */
[C---:B------:R-:W-:Y:S01]  /*5b00*/  FFMA R17, R6.reuse, 1.4426950216293334961, -R17 ;  /* 0x3fb8aa3b06117823 */ /* 0x040fe20000000811 */
[----:B------:R-:W-:Y:S03]  /*5b10*/  MUFU.EX2 R32, R32 ;  /* 0x0000002000207308 */ /* 0x000fe60000000800 */
[----:B------:R-:W-:Y:S01]  /*5b20*/  FFMA R47, R6, 1.925963033500011079e-08, R17 ;  /* 0x32a57060062f7823 */ /* 0x000fe20000000011 */
[----:B------:R-:W-:Y:S01]  /*5b30*/  FFMA.SAT R6, R34, R5, 0.5 ;  /* 0x3f00000022067423 */ /* 0x000fe20000002005 */
[----:B------:R-:W-:-:S03]  /*5b40*/  IMAD.SHL.U32 R17, R3, 0x800000, RZ ;  /* 0x0080000003117824 */ /* 0x000fc600078e00ff */
[----:B------:R-:W-:Y:S01]  /*5b50*/  FFMA.RM R3, R6, R11, 12582913 ;  /* 0x4b40000106037423 */ /* 0x000fe2000000400b */
[----:B0-----:R-:W-:Y:S01]  /*5b60*/  FMUL R17, R17, R10 ;  /* 0x0000000a11117220 */ /* 0x001fe20000400000 */
[----:B------:R-:W-:Y:S01]  /*5b70*/  FFMA.SAT R6, R8, R5, 0.5 ;  /* 0x3f00000008067423 */ /* 0x000fe20000002005 */
[----:B------:R-:W0:Y:S01]  /*5b80*/  MUFU.EX2 R10, R49 ;  /* 0x00000031000a7308 */ /* 0x000e220000000800 */
[C---:B------:R-:W-:Y:S01]  /*5b90*/  FADD R57, R3.reuse, -12583039 ;  /* 0xcb40007f03397421 */ /* 0x040fe20000000000 */
[----:B------:R-:W-:Y:S01]  /*5ba0*/  SHF.L.U32 R3, R3, 0x17, RZ ;  /* 0x0000001703037819 */ /* 0x000fe200000006ff */
[----:B------:R-:W-:Y:S02]  /*5bb0*/  FFMA.RM R41, R6, R11, 12582913 ;  /* 0x4b40000106297423 */ /* 0x000fe4000000400b */
[----:B------:R-:W-:-:S03]  /*5bc0*/  FFMA R57, R34, 1.4426950216293334961, -R57 ;  /* 0x3fb8aa3b22397823 */ /* 0x000fc60000000839 */
[----:B------:R-:W-:Y:S01]  /*5bd0*/  MUFU.EX2 R6, R55 ;  /* 0x0000003700067308 */ /* 0x000fe20000000800 */
[----:B------:R-:W-:Y:S01]  /*5be0*/  FFMA R48, R34, 1.925963033500011079e-08, R57 ;  /* 0x32a5706022307823 */ /* 0x000fe20000000039 */
[----:B------:R-:W-:-:S04]  /*5bf0*/  FFMA.SAT R34, R0, R5, 0.5 ;  /* 0x3f00000000227423 */ /* 0x000fc80000002005 */
[----:B------:R-:W-:Y:S02]  /*5c00*/  FFMA.RM R34, R34, R11, 12582913 ;  /* 0x4b40000122227423 */ /* 0x000fe4000000400b */
[----:B------:R-:W-:Y:S01]  /*5c10*/  MUFU.EX2 R47, R47 ;  /* 0x0000002f002f7308 */ /* 0x000fe20000000800 */
[----:B0-----:R-:W-:Y:S01]  /*5c20*/  FMUL R10, R9, R10 ;  /* 0x0000000a090a7220 */ /* 0x001fe20000400000 */
[----:B------:R-:W-:Y:S01]  /*5c30*/  FADD R7, R34, -12583039 ;  /* 0xcb40007f22077421 */ /* 0x000fe20000000000 */
[----:B------:R-:W-:Y:S02]  /*5c40*/  IMAD.SHL.U32 R9, R28, 0x800000, RZ ;  /* 0x008000001c097824 */ /* 0x000fe400078e00ff */
[-C--:B------:R-:W-:Y:S01]  /*5c50*/  FFMA.SAT R28, R40, R5.reuse, 0.5 ;  /* 0x3f000000281c7423 */ /* 0x080fe20000002005 */
[----:B------:R-:W-:Y:S02]  /*5c60*/  IMAD.SHL.U32 R34, R34, 0x800000, RZ ;  /* 0x0080000022227824 */ /* 0x000fe400078e00ff */
[C---:B------:R-:W-:Y:S01]  /*5c70*/  FFMA R7, R0.reuse, 1.4426950216293334961, -R7 ;  /* 0x3fb8aa3b00077823 */ /* 0x040fe20000000807 */
[----:B------:R-:W-:Y:S01]  /*5c80*/  FMUL R9, R9, R52 ;  /* 0x0000003409097220 */ /* 0x000fe20000400000 */
[----:B------:R-:W0:Y:S02]  /*5c90*/  MUFU.EX2 R48, R48 ;  /* 0x0000003000307308 */ /* 0x000e240000000800 */
[----:B------:R-:W-:Y:S01]  /*5ca0*/  FFMA R50, R0, 1.925963033500011079e-08, R7 ;  /* 0x32a5706000327823 */ /* 0x000fe20000000007 */
[----:B------:R-:W-:-:S04]  /*5cb0*/  FFMA.SAT R0, R46, R5, 0.5 ;  /* 0x3f0000002e007423 */ /* 0x000fc80000002005 */
[----:B------:R-:W-:-:S04]  /*5cc0*/  FFMA.RM R0, R0, R11, 12582913 ;  /* 0x4b40000100007423 */ /* 0x000fc8000000400b */
[C---:B------:R-:W-:Y:S01]  /*5cd0*/  FADD R7, R0.reuse, -12583039 ;  /* 0xcb40007f00077421 */ /* 0x040fe20000000000 */
[----:B------:R-:W-:-:S03]  /*5ce0*/  SHF.L.U32 R0, R0, 0x17, RZ ;  /* 0x0000001700007819 */ /* 0x000fc600000006ff */
[----:B------:R-:W-:Y:S01]  /*5cf0*/  FFMA R7, R46, 1.4426950216293334961, -R7 ;  /* 0x3fb8aa3b2e077823 */ /* 0x000fe20000000807 */
[----:B0-----:R-:W-:-:S03]  /*5d00*/  FMUL R3, R3, R48 ;  /* 0x0000003003037220 */ /* 0x001fc60000400000 */
[----:B------:R-:W-:Y:S01]  /*5d10*/  FFMA R46, R46, 1.925963033500011079e-08, R7 ;  /* 0x32a570602e2e7823 */ /* 0x000fe20000000007 */
[----:B------:R-:W-:-:S04]  /*5d20*/  FADD R7, R41, -12583039 ;  /* 0xcb40007f29077421 */ /* 0x000fc80000000000 */
[----:B------:R-:W-:-:S04]  /*5d30*/  FFMA R7, R8, 1.4426950216293334961, -R7 ;  /* 0x3fb8aa3b08077823 */ /* 0x000fc80000000807 */
[----:B------:R-:W-:Y:S01]  /*5d40*/  FFMA R49, R8, 1.925963033500011079e-08, R7 ;  /* 0x32a5706008317823 */ /* 0x000fe20000000007 */
[----:B------:R-:W-:Y:S01]  /*5d50*/  SHF.L.U32 R8, R15, 0x17, RZ ;  /* 0x000000170f087819 */ /* 0x000fe200000006ff */
[----:B------:R-:W-:Y:S01]  /*5d60*/  FFMA.RM R15, R28, R11, 12582913 ;  /* 0x4b4000011c0f7423 */ /* 0x000fe2000000400b */
[----:B------:R-:W-:Y:S02]  /*5d70*/  SHF.L.U32 R7, R31, 0x17, RZ ;  /* 0x000000171f077819 */ /* 0x000fe400000006ff */
[----:B------:R-:W-:Y:S01]  /*5d80*/  SHF.L.U32 R28, R30, 0x17, RZ ;  /* 0x000000171e1c7819 */ /* 0x000fe200000006ff */
[----:B------:R-:W-:Y:S01]  /*5d90*/  FADD R57, R15, -12583039 ;  /* 0xcb40007f0f397421 */ /* 0x000fe20000000000 */
[----:B------:R-:W-:Y:S01]  /*5da0*/  FMUL R8, R8, R51 ;  /* 0x0000003308087220 */ /* 0x000fe20000400000 */
[----:B------:R-:W-:Y:S01]  /*5db0*/  FMUL R7, R7, R6 ;  /* 0x0000000607077220 */ /* 0x000fe20000400000 */
[----:B------:R-:W-:Y:S01]  /*5dc0*/  FFMA.SAT R6, R2, R5, 0.5 ;  /* 0x3f00000002067423 */ /* 0x000fe20000002005 */
[----:B------:R-:W-:Y:S01]  /*5dd0*/  FFMA R51, R40, 1.4426950216293334961, -R57 ;  /* 0x3fb8aa3b28337823 */ /* 0x000fe20000000839 */
[----:B------:R-:W-:Y:S01]  /*5de0*/  FMUL R28, R28, R35 ;  /* 0x000000231c1c7220 */ /* 0x000fe20000400000 */
[----:B------:R-:W0:Y:S01]  /*5df0*/  MUFU.EX2 R57, R46 ;  /* 0x0000002e00397308 */ /* 0x000e220000000800 */
[----:B------:R-:W-:Y:S01]  /*5e00*/  FFMA.RM R31, R6, R11, 12582913 ;  /* 0x4b400001061f7423 */ /* 0x000fe2000000400b */
[----:B------:R-:W-:Y:S01]  /*5e10*/  FFMA R51, R40, 1.925963033500011079e-08, R51 ;  /* 0x32a5706028337823 */ /* 0x000fe20000000033 */
[----:B------:R-:W-:Y:S01]  /*5e20*/  FFMA.SAT R40, R38, R5, 0.5 ;  /* 0x3f00000026287423 */ /* 0x000fe20000002005 */
[----:B------:R-:W-:-:S02]  /*5e30*/  IMAD.SHL.U32 R6, R29, 0x800000, RZ ;  /* 0x008000001d067824 */ /* 0x000fc400078e00ff */
[----:B------:R-:W-:Y:S01]  /*5e40*/  FADD R55, R31, -12583039 ;  /* 0xcb40007f1f377421 */ /* 0x000fe20000000000 */
[----:B------:R-:W-:Y:S02]  /*5e50*/  IMAD.SHL.U32 R15, R15, 0x800000, RZ ;  /* 0x008000000f0f7824 */ /* 0x000fe400078e00ff */
[----:B------:R-:W-:Y:S01]  /*5e60*/  FFMA.RM R40, R40, R11, 12582913 ;  /* 0x4b40000128287423 */ /* 0x000fe2000000400b */
[----:B------:R-:W-:Y:S01]  /*5e70*/  FMUL R6, R6, R53 ;  /* 0x0000003506067220 */ /* 0x000fe20000400000 */
[----:B------:R-:W-:Y:S01]  /*5e80*/  FFMA R55, R2, 1.4426950216293334961, -R55 ;  /* 0x3fb8aa3b02377823 */ /* 0x000fe20000000837 */
[----:B------:R-:W1:Y:S01]  /*5e90*/  MUFU.EX2 R49, R49 ;  /* 0x0000003100317308 */ /* 0x000e620000000800 */
[----:B------:R-:W-:Y:S02]  /*5ea0*/  FADD R29, R40, -12583039 ;  /* 0xcb40007f281d7421 */ /* 0x000fe40000000000 */
[----:B------:R-:W-:Y:S01]  /*5eb0*/  FFMA R52, R2, 1.925963033500011079e-08, R55 ;  /* 0x32a5706002347823 */ /* 0x000fe20000000037 */
[----:B------:R-:W-:Y:S01]  /*5ec0*/  FFMA.SAT R2, R12, R5, 0.5 ;  /* 0x3f0000000c027423 */ /* 0x000fe20000002005 */
[----:B------:R-:W-:Y:S01]  /*5ed0*/  FFMA R29, R38, 1.4426950216293334961, -R29 ;  /* 0x3fb8aa3b261d7823 */ /* 0x000fe2000000081d */
[----:B0-----:R-:W-:-:S02]  /*5ee0*/  FMUL R0, R0, R57 ;  /* 0x0000003900007220 */ /* 0x001fc40000400000 */
[----:B------:R-:W-:Y:S01]  /*5ef0*/  MUFU.EX2 R55, R50 ;  /* 0x0000003200377308 */ /* 0x000fe20000000800 */
[----:B------:R-:W-:Y:S01]  /*5f00*/  FFMA R54, R38, 1.925963033500011079e-08, R29 ;  /* 0x32a5706026367823 */ /* 0x000fe2000000001d */
[----:B------:R-:W-:Y:S01]  /*5f10*/  FFMA.SAT R38, R4, R5, 0.5 ;  /* 0x3f00000004267423 */ /* 0x000fe20000002005 */
[----:B------:R-:W-:-:S03]  /*5f20*/  FMUL R29, R14, R33 ;  /* 0x000000210e1d7220 */ /* 0x000fc60000400000 */
[-C--:B------:R-:W-:Y:S01]  /*5f30*/  FFMA.RM R38, R38, R11.reuse, 12582913 ;  /* 0x4b40000126267423 */ /* 0x080fe2000000400b */
[----:B------:R-:W-:Y:S01]  /*5f40*/  FFMA.RM R11, R2, R11, 12582913 ;  /* 0x4b400001020b7423 */ /* 0x000fe2000000400b */
[----:B------:R-:W-:Y:S02]  /*5f50*/  MUFU.EX2 R30, R51 ;  /* 0x00000033001e7308 */ /* 0x000fe40000000800 */
[----:B------:R-:W-:Y:S01]  /*5f60*/  FADD R5, R38, -12583039 ;  /* 0xcb40007f26057421 */ /* 0x000fe20000000000 */
[----:B------:R-:W-:-:S03]  /*5f70*/  FADD R35, R11, -12583039 ;  /* 0xcb40007f0b237421 */ /* 0x000fc60000000000 */
[----:B------:R-:W-:Y:S01]  /*5f80*/  FFMA R5, R4, 1.4426950216293334961, -R5 ;  /* 0x3fb8aa3b04057823 */ /* 0x000fe20000000805 */
[----:B------:R-:W-:Y:S01]  /*5f90*/  FFMA R35, R12, 1.4426950216293334961, -R35 ;  /* 0x3fb8aa3b0c237823 */ /* 0x000fe20000000823 */
[----:B------:R-:W0:Y:S02]  /*5fa0*/  MUFU.EX2 R54, R54 ;  /* 0x0000003600367308 */ /* 0x000e240000000800 */
[----:B------:R-:W-:Y:S01]  /*5fb0*/  FFMA R53, R4, 1.925963033500011079e-08, R5 ;  /* 0x32a5706004357823 */ /* 0x000fe20000000005 */
[----:B------:R-:W-:Y:S01]  /*5fc0*/  FADD R5, RZ, R27 ;  /* 0x0000001bff057221 */ /* 0x000fe20000000000 */
[----:B------:R-:W-:-:S03]  /*5fd0*/  SHF.L.U32 R4, R13, 0x17, RZ ;  /* 0x000000170d047819 */ /* 0x000fc600000006ff */
[----:B------:R-:W-:Y:S01]  /*5fe0*/  FADD R2, R5, R26 ;  /* 0x0000001a05027221 */ /* 0x000fe20000000000 */
[----:B------:R-:W2:Y:S01]  /*5ff0*/  MUFU.EX2 R53, R53 ;  /* 0x0000003500357308 */ /* 0x000ea20000000800 */
        /* <DEDUP_REMOVED lines=14> */
[----:B------:R-:W-:Y:S01]  /*60e0*/  FMUL R5, R39, R32 ;  /* 0x0000002027057220 */ /* 0x000fe20000400000 */
[----:B------:R-:W-:Y:S01]  /*60f0*/  SHF.L.U32 R32, R41, 0x17, RZ ;  /* 0x0000001729207819 */ /* 0x000fe200000006ff */
[----:B------:R-:W-:Y:S01]  /*6100*/  FFMA R39, R12, 1.925963033500011079e-08, R35 ;  /* 0x32a570600c277823 */ /* 0x000fe20000000023 */
[----:B------:R-:W-:Y:S01]  /*6110*/  FADD R33, R2, R7 ;  /* 0x0000000702217221 */ /* 0x000fe20000000000 */
[----:B------:R-:W-:Y:S02]  /*6120*/  SHF.L.U32 R35, R40, 0x17, RZ ;  /* 0x0000001728237819 */ /* 0x000fe400000006ff */
[----:B-1----:R-:W-:Y:S01]  /*6130*/  FMUL R32, R32, R49 ;  /* 0x0000003120207220 */ /* 0x002fe20000400000 */
[----:B------:R-:W-:Y:S01]  /*6140*/  FADD R2, R33, R6 ;  /* 0x0000000621027221 */ /* 0x000fe20000000000 */
[----:B------:R-:W-:Y:S01]  /*6150*/  MUFU.EX2 R46, R39 ;  /* 0x00000027002e7308 */ /* 0x000fe20000000800 */
[----:B0-----:R-:W-:-:S02]  /*6160*/  FMUL R35, R35, R54 ;  /* 0x0000003623237220 */ /* 0x001fc40000400000 */
[----:B------:R-:W-:-:S04]  /*6170*/  FADD R13, R2, R29 ;  /* 0x0000001d020d7221 */ /* 0x000fc80000000000 */
[----:B------:R-:W-:Y:S01]  /*6180*/  FADD R2, R13, R28 ;  /* 0x0000001c0d027221 */ /* 0x000fe20000000000 */
[----:B------:R-:W0:Y:S03]  /*6190*/  MUFU.EX2 R33, R52 ;  /* 0x0000003400217308 */ /* 0x000e260000000800 */
[----:B------:R-:W-:Y:S01]  /*61a0*/  FADD R13, R2, R5 ;  /* 0x00000005020d7221 */ /* 0x000fe20000000000 */
[----:B------:R-:W-:Y:S01]  /*61b0*/  FMUL R2, R34, R55 ;  /* 0x0000003722027220 */ /* 0x000fe20000400000 */
[----:B------:R-:W-:Y:S02]  /*61c0*/  IMAD.SHL.U32 R34, R38, 0x800000, RZ ;  /* 0x0080000026227824 */ /* 0x000fe400078e00ff */
[----:B------:R-:W-:Y:S02]  /*61d0*/  FADD R14, R13, R4 ;  /* 0x000000040d0e7221 */ /* 0x000fe40000000000 */
[----:B--2---:R-:W-:-:S02]  /*61e0*/  FMUL R34, R34, R53 ;  /* 0x0000003522227220 */ /* 0x004fc40000400000 */
[----:B------:R-:W-:Y:S01]  /*61f0*/  FADD R13, R14, R3 ;  /* 0x000000030e0d7221 */ /* 0x000fe20000000000 */
[----:B------:R-:W-:Y:S01]  /*6200*/  SHF.L.U32 R14, R31, 0x17, RZ ;  /* 0x000000171f0e7819 */ /* 0x000fe200000006ff */
[----:B------:R-:W-:Y:S02]  /*6210*/  FMUL R31, R15, R30 ;  /* 0x0000001e0f1f7220 */ /* 0x000fe40000400000 */
[----:B------:R-:W-:Y:S02]  /*6220*/  FADD R13, R13, R2 ;  /* 0x000000020d0d7221 */ /* 0x000fe40000000000 */
[----:B0-----:R-:W-:Y:S01]  /*6230*/  FMUL R30, R14, R33 ;  /* 0x000000210e1e7220 */ /* 0x001fe20000400000 */
[----:B------:R-:W-:Y:S01]  /*6240*/  SHF.L.U32 R33, R11, 0x17, RZ ;  /* 0x000000170b217819 */ /* 0x000fe200000006ff */
[----:B------:R-:W-:-:S04]  /*6250*/  FADD R13, R13, R0 ;  /* 0x000000000d0d7221 */ /* 0x000fc80000000000 */
        /* <DEDUP_REMOVED lines=16> */
.L_x_6697:
        /* <DEDUP_REMOVED lines=12> */
[----:B0-----:R-:W-:Y:S05]  /*6420*/  CALL.REL.NOINC `($__internal_102_$__cuda_sm3x_div_rn_noftz_f32_slowpath) ;  /* 0x0000003c00387944 */ /* 0x001fea0003c00000 */
[----:B------:R-:W-:-:S07]  /*6430*/  IMAD.MOV.U32 R14, RZ, RZ, R11 ;  /* 0x000000ffff0e7224 */ /* 0x000fce00078e000b */
.L_x_6626:
[----:B------:R-:W-:Y:S05]  /*6440*/  BSYNC.RECONVERGENT B3 ;  /* 0x0000000000037941 */ /* 0x000fea0003800200 */
.L_x_6625:
        /* <DEDUP_REMOVED lines=12> */
[----:B0-----:R-:W-:Y:S05]  /*6510*/  CALL.REL.NOINC `($__internal_102_$__cuda_sm3x_div_rn_noftz_f32_slowpath) ;  /* 0x0000003800fc7944 */ /* 0x001fea0003c00000 */
[----:B------:R-:W-:-:S07]  /*6520*/  IMAD.MOV.U32 R15, RZ, RZ, R11 ;  /* 0x000000ffff0f7224 */ /* 0x000fce00078e000b */
.L_x_6628:
[----:B------:R-:W-:Y:S05]  /*6530*/  BSYNC.RECONVERGENT B3 ;  /* 0x0000000000037941 */ /* 0x000fea0003800200 */
.L_x_6627:
        /* <DEDUP_REMOVED lines=14> */
.L_x_6630:
[----:B------:R-:W-:Y:S05]  /*6620*/  BSYNC.RECONVERGENT B3 ;  /* 0x0000000000037941 */ /* 0x000fea0003800200 */
.L_x_6629:
        /* <DEDUP_REMOVED lines=14> */
.L_x_6632:
[----:B------:R-:W-:Y:S05]  /*6710*/  BSYNC.RECONVERGENT B3 ;  /* 0x0000000000037941 */ /* 0x000fea0003800200 */
.L_x_6631:
        /* <DEDUP_REMOVED lines=14> */
.L_x_6634:
[----:B------:R-:W-:Y:S05]  /*6800*/  BSYNC.RECONVERGENT B3 ;  /* 0x0000000000037941 */ /* 0x000fea0003800200 */
.L_x_6633:
        /* <DEDUP_REMOVED lines=14> */
.L_x_6636:
[----:B------:R-:W-:Y:S05]  /*68f0*/  BSYNC.RECONVERGENT B3 ;  /* 0x0000000000037941 */ /* 0x000fea0003800200 */
.L_x_6635:
        /* <DEDUP_REMOVED lines=14> */
.L_x_6638:
[----:B------:R-:W-:Y:S05]  /*69e0*/  BSYNC.RECONVERGENT B3 ;  /* 0x0000000000037941 */ /* 0x000fea0003800200 */
.L_x_6637:
        /* <DEDUP_REMOVED lines=14> */
.L_x_6640:
[----:B------:R-:W-:Y:S05]  /*6ad0*/  BSYNC.RECONVERGENT B3 ;  /* 0x0000000000037941 */ /* 0x000fea0003800200 */
.L_x_6639:
        /* <DEDUP_REMOVED lines=14> */
.L_x_6642:
[----:B------:R-:W-:Y:S05]  /*6bc0*/  BSYNC.RECONVERGENT B3 ;  /* 0x0000000000037941 */ /* 0x000fea0003800200 */
.L_x_6641:
        /* <DEDUP_REMOVED lines=14> */
.L_x_6644:
[----:B------:R-:W-:Y:S05]  /*6cb0*/  BSYNC.RECONVERGENT B3 ;  /* 0x0000000000037941 */ /* 0x000fea0003800200 */
.L_x_6643:
        /* <DEDUP_REMOVED lines=14> */
.L_x_6646:
[----:B------:R-:W-:Y:S05]  /*6da0*/  BSYNC.RECONVERGENT B3 ;  /* 0x0000000000037941 */ /* 0x000fea0003800200 */
.L_x_6645:
        /* <DEDUP_REMOVED lines=14> */
.L_x_6648:
[----:B------:R-:W-:Y:S05]  /*6e90*/  BSYNC.RECONVERGENT B3 ;  /* 0x0000000000037941 */ /* 0x000fea0003800200 */
.L_x_6647:
        /* <DEDUP_REMOVED lines=14> */
.L_x_6650:
[----:B------:R-:W-:Y:S05]  /*6f80*/  BSYNC.RECONVERGENT B3 ;  /* 0x0000000000037941 */ /* 0x000fea0003800200 */
.L_x_6649:
        /* <DEDUP_REMOVED lines=14> */
.L_x_6652:
[----:B------:R-:W-:Y:S05]  /*7070*/  BSYNC.RECONVERGENT B3 ;  /* 0x0000000000037941 */ /* 0x000fea0003800200 */
.L_x_6651:
        /* <DEDUP_REMOVED lines=14> */
.L_x_6654:
[----:B------:R-:W-:Y:S05]  /*7160*/  BSYNC.RECONVERGENT B3 ;  /* 0x0000000000037941 */ /* 0x000fea0003800200 */
.L_x_6653:
[----:B------:R-:W1:Y:S01]  /*7170*/  MUFU.RCP R8, R47 ;  /* 0x0000002f00087308 */ /* 0x000e620000001000 */
[----:B------:R-:W-:Y:S07]  /*7180*/  BSSY.RECONVERGENT B3, `(.L_x_6655) ;  /* 0x000000d000037945 */ /* 0x000fee0003800200 */
[----:B------:R-:W2:Y:S01]  /*7190*/  FCHK P0, R7, R47 ;  /* 0x0000002f07007302 */ /* 0x000ea20000000000 */
[----:B-1----:R-:W-:-:S04]  /*71a0*/  FFMA R9, -R47, R8, 1 ;  /* 0x3f8000002f097423 */ /* 0x002fc80000000108 */
[----:B------:R-:W-:-:S04]  /*71b0*/  FFMA R9, R8, R9, R8 ;  /* 0x0000000908097223 */ /* 0x000fc80000000008 */
[----:B------:R-:W-:-:S04]  /*71c0*/  FFMA R8, R7, R9, RZ ;  /* 0x0000000907087223 */ /* 0x000fc800000000ff */
[----:B0-----:R-:W-:-:S04]  /*71d0*/  FFMA R41, -R47, R8, R7 ;  /* 0x000000082f297223 */ /* 0x001fc80000000107 */
[----:B------:R-:W-:Y:S01]  /*71e0*/  FFMA R41, R9, R41, R8 ;  /* 0x0000002909297223 */ /* 0x000fe20000000008 */
[----:B--2---:R-:W-:Y:S06]  /*71f0*/  @!P0 BRA `(.L_x_6656) ;  /* 0x0000000000148947 */ /* 0x004fec0003800000 */
[----:B------:R-:W-:Y:S02]  /*7200*/  MOV R27, R7 ;  /* 0x00000007001b7202 */ /* 0x000fe40000000f00 */
[----:B------:R-:W-:Y:S02]  /*7210*/  MOV R12, R47 ;  /* 0x0000002f000c7202 */ /* 0x000fe40000000f00 */
[----:B------:R-:W-:-:S07]  /*7220*/  MOV R50, 0x7240 ;  /* 0x0000724000327802 */ /* 0x000fce0000000f00 */
[----:B------:R-:W-:Y:S05]  /*7230*/  CALL.REL.NOINC `($__internal_102_$__cuda_sm3x_div_rn_noftz_f32_slowpath) ;  /* 0x0000002c00b47944 */ /* 0x000fea0003c00000 */
[----:B------:R-:W-:-:S07]  /*7240*/  IMAD.MOV.U32 R41, RZ, RZ, R11 ;  /* 0x000000ffff297224 */ /* 0x000fce00078e000b */
.L_x_6656:
[----:B------:R-:W-:Y:S05]  /*7250*/  BSYNC.RECONVERGENT B3 ;  /* 0x0000000000037941 */ /* 0x000fea0003800200 */
.L_x_6655:
        /* <DEDUP_REMOVED lines=10> */
[----:B------:R-:W-:Y:S02]  /*7300*/  MOV R12, R47 ;  /* 0x0000002f000c7202 */ /* 0x000fe40000000f00 */
[----:B------:R-:W-:-:S07]  /*7310*/  MOV R50, 0x7330 ;  /* 0x0000733000327802 */ /* 0x000fce0000000f00 */
[----:B------:R-:W-:Y:S05]  /*7320*/  CALL.REL.NOINC `($__internal_102_$__cuda_sm3x_div_rn_noftz_f32_slowpath) ;  /* 0x0000002c00787944 */ /* 0x000fea0003c00000 */
[----:B------:R-:W-:-:S07]  /*7330*/  IMAD.MOV.U32 R8, RZ, RZ, R11 ;  /* 0x000000ffff087224 */ /* 0x000fce00078e000b */
.L_x_6658:
[----:B------:R-:W-:Y:S05]  /*7340*/  BSYNC.RECONVERGENT B3 ;  /* 0x0000000000037941 */ /* 0x000fea0003800200 */
.L_x_6657:
        /* <DEDUP_REMOVED lines=14> */
.L_x_6660:
[----:B------:R-:W-:Y:S05]  /*7430*/  BSYNC.RECONVERGENT B3 ;  /* 0x0000000000037941 */ /* 0x000fea0003800200 */
.L_x_6659:
        /* <DEDUP_REMOVED lines=14> */
.L_x_6662:
[----:B------:R-:W-:Y:S05]  /*7520*/  BSYNC.RECONVERGENT B3 ;  /* 0x0000000000037941 */ /* 0x000fea0003800200 */
.L_x_6661:
        /* <DEDUP_REMOVED lines=14> */
.L_x_6664:
[----:B------:R-:W-:Y:S05]  /*7610*/  BSYNC.RECONVERGENT B3 ;  /* 0x0000000000037941 */ /* 0x000fea0003800200 */
.L_x_6663:
        /* <DEDUP_REMOVED lines=14> */
.L_x_6666:
[----:B------:R-:W-:Y:S05]  /*7700*/  BSYNC.RECONVERGENT B3 ;  /* 0x0000000000037941 */ /* 0x000fea0003800200 */
.L_x_6665:
        /* <DEDUP_REMOVED lines=14> */
.L_x_6668:
[----:B------:R-:W-:Y:S05]  /*77f0*/  BSYNC.RECONVERGENT B3 ;  /* 0x0000000000037941 */ /* 0x000fea0003800200 */
.L_x_6667:
        /* <DEDUP_REMOVED lines=14> */
.L_x_6670:
[----:B------:R-:W-:Y:S05]  /*78e0*/  BSYNC.RECONVERGENT B3 ;  /* 0x0000000000037941 */ /* 0x000fea0003800200 */
.L_x_6669:
        /* <DEDUP_REMOVED lines=14> */
.L_x_6672:
[----:B------:R-:W-:Y:S05]  /*79d0*/  BSYNC.RECONVERGENT B3 ;  /* 0x0000000000037941 */ /* 0x000fea0003800200 */
.L_x_6671:
        /* <DEDUP_REMOVED lines=14> */
.L_x_6674:
[----:B------:R-:W-:Y:S05]  /*7ac0*/  BSYNC.RECONVERGENT B3 ;  /* 0x0000000000037941 */ /* 0x000fea0003800200 */
.L_x_6673:
        /* <DEDUP_REMOVED lines=14> */
.L_x_6676:
[----:B------:R-:W-:Y:S05]  /*7bb0*/  BSYNC.RECONVERGENT B3 ;  /* 0x0000000000037941 */ /* 0x000fea0003800200 */
.L_x_6675:
        /* <DEDUP_REMOVED lines=14> */
.L_x_6678:
[----:B------:R-:W-:Y:S05]  /*7ca0*/  BSYNC.RECONVERGENT B3 ;  /* 0x0000000000037941 */ /* 0x000fea0003800200 */
.L_x_6677:
        /* <DEDUP_REMOVED lines=14> */
.L_x_6680:
[----:B------:R-:W-:Y:S05]  /*7d90*/  BSYNC.RECONVERGENT B3 ;  /* 0x0000000000037941 */ /* 0x000fea0003800200 */
.L_x_6679:
        /* <DEDUP_REMOVED lines=14> */
.L_x_6682:
[----:B------:R-:W-:Y:S05]  /*7e80*/  BSYNC.RECONVERGENT B3 ;  /* 0x0000000000037941 */ /* 0x000fea0003800200 */
.L_x_6681:
        /* <DEDUP_REMOVED lines=13> */
.L_x_6684:
[----:B------:R-:W-:Y:S05]  /*7f60*/  BSYNC.RECONVERGENT B3 ;  /* 0x0000000000037941 */ /* 0x000fea0003800200 */
.L_x_6683:
        /* <DEDUP_REMOVED lines=15> */
[----:B------:R-:W-:-:S02]  /*8060*/  LEA.HI R13, P0, R0, R26, RZ, 0x1 ;  /* 0x0000001a000d7211 */ /* 0x000fc400078108ff */
[-C--:B------:R-:W-:Y:S02]  /*8070*/  IADD3.X R34, PT, PT, RZ, R0.reuse, RZ, P1, !PT ;  /* 0x00000000ff227210 */ /* 0x080fe40000ffe4ff */
[----:B------:R-:W-:Y:S01]  /*8080*/  IADD3.X R30, PT, PT, RZ, R0, RZ, P0, !PT ;  /* 0x00000000ff1e7210 */ /* 0x000fe200007fe4ff */
[C---:B------:R-:W-:Y:S01]  /*8090*/  IMAD.SHL.U32 R12, R13.reuse, 0x4, RZ ;  /* 0x000000040d0c7824 */ /* 0x040fe200078e00ff */
[----:B------:R-:W-:Y:S02]  /*80a0*/  R2UR UR12, R36 ;  /* 0x00000000240c72ca */ /* 0x000fe400000e0000 */
[----:B------:R-:W-:Y:S02]  /*80b0*/  SHF.L.U64.HI R13, R13, 0x2, R30 ;  /* 0x000000020d0d7819 */ /* 0x000fe4000001021e */
[----:B------:R-:W-:Y:S02]  /*80c0*/  LOP3.LUT R12, R12, 0xfffffff8, RZ, 0xc0, !PT ;  /* 0xfffffff80c0c7812 */ /* 0x000fe400078ec0ff */
[----:B------:R-:W-:-:S02]  /*80d0*/  IADD3 R30, P1, PT, R26, 0xc0, RZ ;  /* 0x000000c01a1e7810 */ /* 0x000fc40007f3e0ff */
[----:B------:R-:W-:Y:S02]  /*80e0*/  IADD3 R12, P0, PT, R12, UR48, RZ ;  /* 0x000000300c0c7c10 */ /* 0x000fe4000ff1e0ff */
[----:B------:R-:W-:Y:S02]  /*80f0*/  IADD3.X R27, PT, PT, RZ, R0, RZ, P1, !PT ;  /* 0x00000000ff1b7210 */ /* 0x000fe40000ffe4ff */
[----:B------:R-:W-:Y:S02]  /*8100*/  IADD3.X R13, PT, PT, R13, UR49, RZ, P0, !PT ;  /* 0x000000310d0d7c10 */ /* 0x000fe400087fe4ff */
[----:B------:R-:W-:Y:S02]  /*8110*/  IADD3 R31, P0, PT, R26, 0x80, RZ ;  /* 0x000000801a1f7810 */ /* 0x000fe40007f1e0ff */
[----:B------:R-:W-:Y:S01]  /*8120*/  R2UR UR13, R37 ;  /* 0x00000000250d72ca */ /* 0x000fe200000e0000 */
[----:B------:R0:W-:Y:S02]  /*8130*/  STG.E.64 desc[UR4][R12.64], R14 ;  /* 0x0000000e0c007986 */ /* 0x0001e4000c101b04 */
[----:B------:R-:W-:Y:S01]  /*8140*/  IMAD.X R32, RZ, RZ, R0, P0 ;  /* 0x000000ffff207224 */ /* 0x000fe200000e0600 */
[----:B------:R-:W-:-:S04]  /*8150*/  LEA.HI R33, P0, R34, R33, RZ, 0x1 ;  /* 0x0000002122217211 */ /* 0x000fc800078108ff */
[----:B------:R-:W-:Y:S02]  /*8160*/  LEA.HI R31, P1, R32, R31, RZ, 0x1 ;  /* 0x0000001f201f7211 */ /* 0x000fe400078308ff */
[----:B------:R-:W-:Y:S02]  /*8170*/  IADD3.X R34, PT, PT, RZ, R34, RZ, P0, !PT ;  /* 0x00000022ff227210 */ /* 0x000fe400007fe4ff */
[----:B------:R-:W-:Y:S01]  /*8180*/  LEA.HI R30, P0, R27, R30, RZ, 0x1 ;  /* 0x0000001e1b1e7211 */ /* 0x000fe200078108ff */
[----:B------:R-:W-:Y:S02]  /*8190*/  IMAD.X R32, RZ, RZ, R32, P1 ;  /* 0x000000ffff207224 */ /* 0x000fe400008e0620 */
[----:B0-----:R-:W-:Y:S01]  /*81a0*/  IMAD.SHL.U32 R14, R31, 0x4, RZ ;  /* 0x000000041f0e7824 */ /* 0x001fe200078e00ff */
[----:B------:R-:W-:Y:S02]  /*81b0*/  SHF.L.U32 R12, R33, 0x2, RZ ;  /* 0x00000002210c7819 */ /* 0x000fe400000006ff */
[----:B------:R-:W-:-:S02]  /*81c0*/  SHF.L.U64.HI R15, R31, 0x2, R32 ;  /* 0x000000021f0f7819 */ /* 0x000fc40000010220 */
[----:B------:R-:W-:Y:S02]  /*81d0*/  LOP3.LUT R14, R14, 0xfffffff8, RZ, 0xc0, !PT ;  /* 0xfffffff80e0e7812 */ /* 0x000fe400078ec0ff */
[----:B------:R-:W-:Y:S02]  /*81e0*/  IADD3 R32, P2, PT, R26, 0x100, RZ ;  /* 0x000001001a207810 */ /* 0x000fe40007f5e0ff */
[----:B------:R-:W-:Y:S02]  /*81f0*/  IADD3.X R27, PT, PT, RZ, R27, RZ, P0, !PT ;  /* 0x0000001bff1b7210 */ /* 0x000fe400007fe4ff */
[----:B------:R-:W-:Y:S02]  /*8200*/  IADD3 R14, P1, PT, R14, UR48, RZ ;  /* 0x000000300e0e7c10 */ /* 0x000fe4000ff3e0ff */
[----:B------:R-:W-:Y:S02]  /*8210*/  IADD3.X R47, PT, PT, RZ, R0, RZ, P2, !PT ;  /* 0x00000000ff2f7210 */ /* 0x000fe400017fe4ff */
[----:B------:R-:W-:-:S02]  /*8220*/  LOP3.LUT R12, R12, 0xfffffff8, RZ, 0xc0, !PT ;  /* 0xfffffff80c0c7812 */ /* 0x000fc400078ec0ff */
[C---:B------:R-:W-:Y:S02]  /*8230*/  SHF.L.U64.HI R27, R30.reuse, 0x2, R27 ;  /* 0x000000021e1b7819 */ /* 0x040fe4000001021b */
[----:B------:R-:W-:Y:S02]  /*8240*/  SHF.L.U32 R30, R30, 0x2, RZ ;  /* 0x000000021e1e7819 */ /* 0x000fe400000006ff */
[----:B------:R-:W-:Y:S02]  /*8250*/  IADD3.X R15, PT, PT, R15, UR49, RZ, P1, !PT ;  /* 0x000000310f0f7c10 */ /* 0x000fe40008ffe4ff */
[----:B------:R-:W-:Y:S02]  /*8260*/  LEA.HI R32, P1, R47, R32, RZ, 0x1 ;  /* 0x000000202f207211 */ /* 0x000fe400078308ff */
[----:B------:R-:W-:Y:S02]  /*8270*/  SHF.L.U64.HI R13, R33, 0x2, R34 ;  /* 0x00000002210d7819 */ /* 0x000fe40000010222 */
[----:B------:R-:W-:Y:S01]  /*8280*/  IADD3 R12, P0, PT, R12, UR48, RZ ;  /* 0x000000300c0c7c10 */ /* 0x000fe2000ff1e0ff */
[----:B------:R-:W-:Y:S01]  /*8290*/  IMAD.X R47, RZ, RZ, R47, P1 ;  /* 0x000000ffff2f7224 */ /* 0x000fe200008e062f */
[----:B------:R-:W-:-:S02]  /*82a0*/  LOP3.LUT R30, R30, 0xfffffff8, RZ, 0xc0, !PT ;  /* 0xfffffff81e1e7812 */ /* 0x000fc400078ec0ff */
[----:B------:R-:W-:Y:S02]  /*82b0*/  IADD3.X R13, PT, PT, R13, UR49, RZ, P0, !PT ;  /* 0x000000310d0d7c10 */ /* 0x000fe400087fe4ff */
[----:B------:R-:W-:Y:S02]  /*82c0*/  IADD3 R30, P0, PT, R30, UR48, RZ ;  /* 0x000000301e1e7c10 */ /* 0x000fe4000ff1e0ff */
[----:B------:R-:W-:Y:S01]  /*82d0*/  IADD3 R34, P1, PT, R26, 0x180, RZ ;  /* 0x000001801a227810 */ /* 0x000fe20007f3e0ff */
[----:B------:R0:W-:Y:S01]  /*82e0*/  STG.E.64 desc[UR4][R12.64], R38 ;  /* 0x000000260c007986 */ /* 0x0001e2000c101b04 */
[----:B------:R-:W-:Y:S02]  /*82f0*/  IADD3.X R31, PT, PT, R27, UR49, RZ, P0, !PT ;  /* 0x000000311b1f7c10 */ /* 0x000fe400087fe4ff */
[----:B------:R-:W-:Y:S01]  /*8300*/  SHF.L.U64.HI R47, R32, 0x2, R47 ;  /* 0x00000002202f7819 */ /* 0x000fe2000001022f */
[----:B------:R1:W-:Y:S01]  /*8310*/  STG.E.64 desc[UR6][R14.64], R24 ;  /* 0x000000180e007986 */ /* 0x0003e2000c101b06 */
[----:B------:R-:W-:-:S02]  /*8320*/  IADD3 R35, P0, PT, R26, 0x140, RZ ;  /* 0x000001401a237810 */ /* 0x000fc40007f1e0ff */
[----:B------:R-:W-:Y:S01]  /*8330*/  SHF.L.U32 R32, R32, 0x2, RZ ;  /* 0x0000000220207819 */ /* 0x000fe200000006ff */
[----:B------:R2:W-:Y:S01]  /*8340*/  STG.E.64 desc[UR8][R30.64], R22 ;  /* 0x000000161e007986 */ /* 0x0005e2000c101b08 */
[----:B------:R-:W-:Y:S02]  /*8350*/  IADD3.X R46, PT, PT, RZ, R0, RZ, P0, !PT ;  /* 0x00000000ff2e7210 */ /* 0x000fe400007fe4ff */
[C---:B------:R-:W-:Y:S02]  /*8360*/  IADD3 R33, P6, PT, R26.reuse, 0x1c0, RZ ;  /* 0x000001c01a217810 */ /* 0x040fe40007fde0ff */
[----:B------:R-:W-:Y:S01]  /*8370*/  IADD3 R27, P5, PT, R26, 0x200, RZ ;  /* 0x000002001a1b7810 */ /* 0x000fe20007fbe0ff */
[----:B0-----:R-:W-:Y:S01]  /*8380*/  IMAD.X R13, RZ, RZ, R0, P1 ;  /* 0x000000ffff0d7224 */ /* 0x001fe200008e0600 */
[----:B------:R-:W-:Y:S02]  /*8390*/  LOP3.LUT R12, R32, 0xfffffff8, RZ, 0xc0, !PT ;  /* 0xfffffff8200c7812 */ /* 0x000fe400078ec0ff */
[----:B------:R-:W-:-:S02]  /*83a0*/  LEA.HI R35, P1, R46, R35, RZ, 0x1 ;  /* 0x000000232e237211 */ /* 0x000fc400078308ff */
[----:B-1----:R-:W-:Y:S02]  /*83b0*/  IADD3 R24, P2, PT, R12, UR48, RZ ;  /* 0x000000300c187c10 */ /* 0x002fe4000ff5e0ff */
[----:B------:R-:W-:Y:S02]  /*83c0*/  IADD3.X R46, PT, PT, RZ, R46, RZ, P1, !PT ;  /* 0x0000002eff2e7210 */ /* 0x000fe40000ffe4ff */
[----:B--2---:R-:W-:Y:S01]  /*83d0*/  LEA.HI R31, P0, R13, R34, RZ, 0x1 ;  /* 0x000000220d1f7211 */ /* 0x004fe200078108ff */
[----:B------:R-:W-:Y:S01]  /*83e0*/  IMAD.X R34, RZ, RZ, R0, P6 ;  /* 0x000000ffff227224 */ /* 0x000fe200030e0600 */
[----:B------:R-:W-:Y:S02]  /*83f0*/  IADD3.X R25, PT, PT, R47, UR49, RZ, P2, !PT ;  /* 0x000000312f197c10 */ /* 0x000fe400097fe4ff */
[----:B------:R-:W-:Y:S02]  /*8400*/  IADD3.X R38, PT, PT, RZ, R13, RZ, P0, !PT ;  /* 0x0000000dff267210 */ /* 0x000fe400007fe4ff */
[C---:B------:R-:W-:Y:S01]  /*8410*/  IADD3 R32, P4, PT, R26.reuse, 0x240, RZ ;  /* 0x000002401a207810 */ /* 0x040fe20007f9e0ff */
[----:B------:R0:W-:Y:S01]  /*8420*/  STG.E.64 desc[UR4][R24.64], R20 ;  /* 0x0000001418007986 */ /* 0x0001e2000c101b04 */
[----:B------:R-:W-:-:S02]  /*8430*/  IADD3 R22, P3, PT, R26, 0x280, RZ ;  /* 0x000002801a167810 */ /* 0x000fc40007f7e0ff */
[C---:B------:R-:W-:Y:S02]  /*8440*/  IADD3 R15, P2, PT, R26.reuse, 0x2c0, RZ ;  /* 0x000002c01a0f7810 */ /* 0x040fe40007f5e0ff */
[C---:B------:R-:W-:Y:S02]  /*8450*/  IADD3 R14, P1, PT, R26.reuse, 0x300, RZ ;  /* 0x000003001a0e7810 */ /* 0x040fe40007f3e0ff */
[C---:B------:R-:W-:Y:S02]  /*8460*/  IADD3 R12, P0, PT, R26.reuse, 0x340, RZ ;  /* 0x000003401a0c7810 */ /* 0x040fe40007f1e0ff */
[----:B------:R-:W-:Y:S02]  /*8470*/  IADD3 R13, P6, PT, R26, 0x380, RZ ;  /* 0x000003801a0d7810 */ /* 0x000fe40007fde0ff */
[----:B------:R-:W-:Y:S02]  /*8480*/  IADD3.X R26, PT, PT, RZ, R0, RZ, P5, !PT ;  /* 0x00000000ff1a7210 */ /* 0x000fe40002ffe4ff */
[----:B------:R-:W-:-:S02]  /*8490*/  LEA.HI R33, P5, R34, R33, RZ, 0x1 ;  /* 0x0000002122217211 */ /* 0x000fc400078b08ff */
[----:B------:R-:W-:Y:S02]  /*84a0*/  IADD3.X R23, PT, PT, RZ, R0, RZ, P4, !PT ;  /* 0x00000000ff177210 */ /* 0x000fe400027fe4ff */
[----:B------:R-:W-:Y:S01]  /*84b0*/  LEA.HI R30, P4, R26, R27, RZ, 0x1 ;  /* 0x0000001b1a1e7211 */ /* 0x000fe200078908ff */
[----:B------:R-:W-:Y:S01]  /*84c0*/  IMAD.X R34, RZ, RZ, R34, P5 ;  /* 0x000000ffff227224 */ /* 0x000fe200028e0622 */
[----:B0-----:R-:W-:Y:S02]  /*84d0*/  SHF.L.U32 R20, R35, 0x2, RZ ;  /* 0x0000000223147819 */ /* 0x001fe400000006ff */
[----:B------:R-:W-:Y:S02]  /*84e0*/  LEA.HI R32, P5, R23, R32, RZ, 0x1 ;  /* 0x0000002017207211 */ /* 0x000fe400078b08ff */
[C---:B------:R-:W-:Y:S02]  /*84f0*/  SHF.L.U64.HI R25, R31.reuse, 0x2, R38 ;  /* 0x000000021f197819 */ /* 0x040fe40000010226 */
[----:B------:R-:W-:Y:S01]  /*8500*/  SHF.L.U32 R24, R31, 0x2, RZ ;  /* 0x000000021f187819 */ /* 0x000fe200000006ff */
[----:B------:R-:W-:Y:S01]  /*8510*/  IMAD.X R31, RZ, RZ, R26, P4 ;  /* 0x000000ffff1f7224 */ /* 0x000fe200020e061a */
[----:B------:R-:W-:-:S02]  /*8520*/  LOP3.LUT R20, R20, 0xfffffff8, RZ, 0xc0, !PT ;  /* 0xfffffff814147812 */ /* 0x000fc400078ec0ff */
[----:B------:R-:W-:Y:S02]  /*8530*/  SHF.L.U32 R26, R33, 0x2, RZ ;  /* 0x00000002211a7819 */ /* 0x000fe400000006ff */
[----:B------:R-:W-:Y:S02]  /*8540*/  IADD3.X R23, PT, PT, RZ, R23, RZ, P5, !PT ;  /* 0x00000017ff177210 */ /* 0x000fe40002ffe4ff */
[C---:B------:R-:W-:Y:S01]  /*8550*/  SHF.L.U64.HI R31, R30.reuse, 0x2, R31 ;  /* 0x000000021e1f7819 */ /* 0x040fe2000001021f */
[----:B------:R-:W-:Y:S01]  /*8560*/  IMAD.SHL.U32 R30, R30, 0x4, RZ ;  /* 0x000000041e1e7824 */ /* 0x000fe200078e00ff */
[----:B------:R-:W-:Y:S02]  /*8570*/  LOP3.LUT R24, R24, 0xfffffff8, RZ, 0xc0, !PT ;  /* 0xfffffff818187812 */ /* 0x000fe400078ec0ff */
[----:B------:R-:W-:Y:S02]  /*8580*/  SHF.L.U64.HI R21, R35, 0x2, R46 ;  /* 0x0000000223157819 */ /* 0x000fe4000001022e */
[----:B------:R-:W-:-:S02]  /*8590*/  IADD3 R20, P4, PT, R20, UR48, RZ ;  /* 0x0000003014147c10 */ /* 0x000fc4000ff9e0ff */
[----:B------:R-:W-:Y:S02]  /*85a0*/  SHF.L.U64.HI R23, R32, 0x2, R23 ;  /* 0x0000000220177819 */ /* 0x000fe40000010217 */
[----:B------:R-:W-:Y:S02]  /*85b0*/  LOP3.LUT R26, R26, 0xfffffff8, RZ, 0xc0, !PT ;  /* 0xfffffff81a1a7812 */ /* 0x000fe400078ec0ff */
[----:B------:R-:W-:Y:S02]  /*85c0*/  SHF.L.U32 R32, R32, 0x2, RZ ;  /* 0x0000000220207819 */ /* 0x000fe400000006ff */
[----:B------:R-:W-:Y:S02]  /*85d0*/  IADD3 R24, P5, PT, R24, UR48, RZ ;  /* 0x0000003018187c10 */ /* 0x000fe4000ffbe0ff */
[----:B------:R-:W-:Y:S02]  /*85e0*/  IADD3.X R21, PT, PT, R21, UR49, RZ, P4, !PT ;  /* 0x0000003115157c10 */ /* 0x000fe4000a7fe4ff */
[----:B------:R-:W-:-:S02]  /*85f0*/  SHF.L.U64.HI R27, R33, 0x2, R34 ;  /* 0x00000002211b7819 */ /* 0x000fc40000010222 */
[----:B------:R-:W-:Y:S01]  /*8600*/  LOP3.LUT R30, R30, 0xfffffff8, RZ, 0xc0, !PT ;  /* 0xfffffff81e1e7812 */ /* 0x000fe200078ec0ff */
[----:B------:R0:W-:Y:S01]  /*8610*/  STG.E.64 desc[UR4][R20.64], R18 ;  /* 0x0000001214007986 */ /* 0x0001e2000c101b04 */
[----:B------:R-:W-:Y:S02]  /*8620*/  IADD3 R26, P4, PT, R26, UR48, RZ ;  /* 0x000000301a1a7c10 */ /* 0x000fe4000ff9e0ff */
[----:B------:R-:W-:Y:S02]  /*8630*/  LOP3.LUT R32, R32, 0xfffffff8, RZ, 0xc0, !PT ;  /* 0xfffffff820207812 */ /* 0x000fe400078ec0ff */
[----:B------:R-:W-:Y:S02]  /*8640*/  IADD3.X R25, PT, PT, R25, UR49, RZ, P5, !PT ;  /* 0x0000003119197c10 */ /* 0x000fe4000affe4ff */
[----:B------:R-:W-:Y:S02]  /*8650*/  IADD3 R30, P5, PT, R30, UR48, RZ ;  /* 0x000000301e1e7c10 */ /* 0x000fe4000ffbe0ff */
[----:B------:R-:W-:Y:S01]  /*8660*/  IADD3.X R27, PT, PT, R27, UR49, RZ, P4, !PT ;  /* 0x000000311b1b7c10 */ /* 0x000fe2000a7fe4ff */
[----:B------:R1:W-:Y:S01]  /*8670*/  STG.E.64 desc[UR6][R24.64], R16 ;  /* 0x0000001018007986 */ /* 0x0003e2000c101b06 */
[----:B------:R-:W-:-:S02]  /*8680*/  IADD3 R32, P4, PT, R32, UR48, RZ ;  /* 0x0000003020207c10 */ /* 0x000fc4000ff9e0ff */
[----:B------:R-:W-:Y:S01]  /*8690*/  IADD3.X R31, PT, PT, R31, UR49, RZ, P5, !PT ;  /* 0x000000311f1f7c10 */ /* 0x000fe2000affe4ff */
[----:B------:R-:W-:Y:S01]  /*86a0*/  STG.E.64 desc[UR8][R26.64], R40 ;  /* 0x000000281a007986 */ /* 0x000fe2000c101b08 */
[-C--:B0-----:R-:W-:Y:S02]  /*86b0*/  IADD3.X R21, PT, PT, RZ, R0.reuse, RZ, P3, !PT ;  /* 0x00000000ff157210 */ /* 0x081fe40001ffe4ff */
[----:B------:R-:W-:Y:S01]  /*86c0*/  IADD3.X R33, PT, PT, R23, UR49, RZ, P4, !PT ;  /* 0x0000003117217c10 */ /* 0x000fe2000a7fe4ff */
[----:B------:R0:W-:Y:S01]  /*86d0*/  STG.E.64 desc[UR10][R30.64], R8 ;  /* 0x000000081e007986 */ /* 0x0001e2000c101b0a */
[----:B------:R-:W-:-:S03]  /*86e0*/  IADD3.X R19, PT, PT, RZ, R0, RZ, P1, !PT ;  /* 0x00000000ff137210 */ /* 0x000fc60000ffe4ff */
[----:B------:R2:W-:Y:S01]  /*86f0*/  STG.E.64 desc[UR12][R32.64], R6 ;  /* 0x0000000620007986 */ /* 0x0005e2000c101b0c */
[--C-:B-1----:R-:W-:Y:S01]  /*8700*/  IMAD.X R16, RZ, RZ, R0.reuse, P2 ;  /* 0x000000ffff107224 */ /* 0x102fe200010e0600 */
[----:B------:R-:W-:Y:S01]  /*8710*/  IADD3.X R17, PT, PT, RZ, R0, RZ, P0, !PT ;  /* 0x00000000ff117210 */ /* 0x000fe200007fe4ff */
[----:B------:R-:W-:Y:S01]  /*8720*/  IMAD.X R0, RZ, RZ, R0, P6 ;  /* 0x000000ffff007224 */ /* 0x000fe200030e0600 */
[----:B------:R-:W-:Y:S02]  /*8730*/  LEA.HI R22, P0, R21, R22, RZ, 0x1 ;  /* 0x0000001615167211 */ /* 0x000fe400078108ff */
[----:B------:R-:W-:Y:S02]  /*8740*/  LEA.HI R15, P1, R16, R15, RZ, 0x1 ;  /* 0x0000000f100f7211 */ /* 0x000fe400078308ff */
[----:B------:R-:W-:Y:S02]  /*8750*/  LEA.HI R14, P2, R19, R14, RZ, 0x1 ;  /* 0x0000000e130e7211 */ /* 0x000fe400078508ff */
[----:B0-----:R-:W-:-:S02]  /*8760*/  SHF.L.U32 R8, R15, 0x2, RZ ;  /* 0x000000020f087819 */ /* 0x001fc400000006ff */
[----:B------:R-:W-:Y:S02]  /*8770*/  LEA.HI R13, P3, R0, R13, RZ, 0x1 ;  /* 0x0000000d000d7211 */ /* 0x000fe400078708ff */
[----:B--2---:R-:W-:Y:S02]  /*8780*/  IADD3.X R7, PT, PT, RZ, R21, RZ, P0, !PT ;  /* 0x00000015ff077210 */ /* 0x004fe400007fe4ff */
[----:B------:R-:W-:Y:S02]  /*8790*/  LEA.HI R12, P0, R17, R12, RZ, 0x1 ;  /* 0x0000000c110c7211 */ /* 0x000fe400078108ff */
[----:B------:R-:W-:Y:S01]  /*87a0*/  IADD3.X R6, PT, PT, RZ, R16, RZ, P1, !PT ;  /* 0x00000010ff067210 */ /* 0x000fe20000ffe4ff */
[C---:B------:R-:W-:Y:S01]  /*87b0*/  IMAD.SHL.U32 R16, R22.reuse, 0x4, RZ ;  /* 0x0000000416107824 */ /* 0x040fe200078e00ff */
[----:B------:R-:W-:Y:S02]  /*87c0*/  SHF.L.U64.HI R18, R22, 0x2, R7 ;  /* 0x0000000216127819 */ /* 0x000fe40000010207 */
[----:B------:R-:W-:-:S02]  /*87d0*/  IADD3.X R7, PT, PT, RZ, R19, RZ, P2, !PT ;  /* 0x00000013ff077210 */ /* 0x000fc400017fe4ff */
[----:B------:R-:W-:Y:S01]  /*87e0*/  SHF.L.U64.HI R9, R15, 0x2, R6 ;  /* 0x000000020f097819 */ /* 0x000fe20000010206 */
[----:B------:R-:W-:Y:S01]  /*87f0*/  IMAD.X R15, RZ, RZ, R17, P0 ;  /* 0x000000ffff0f7224 */ /* 0x000fe200000e0611 */
[C---:B------:R-:W-:Y:S02]  /*8800*/  SHF.L.U64.HI R17, R14.reuse, 0x2, R7 ;  /* 0x000000020e117819 */ /* 0x040fe40000010207 */
[----:B------:R-:W-:Y:S01]  /*8810*/  SHF.L.U32 R6, R14, 0x2, RZ ;  /* 0x000000020e067819 */ /* 0x000fe200000006ff */
[----:B------:R-:W-:Y:S01]  /*8820*/  IMAD.SHL.U32 R14, R12, 0x4, RZ ;  /* 0x000000040c0e7824 */ /* 0x000fe200078e00ff */
[----:B------:R-:W-:Y:S02]  /*8830*/  LOP3.LUT R7, R16, 0xfffffff8, RZ, 0xc0, !PT ;  /* 0xfffffff810077812 */ /* 0x000fe400078ec0ff */
[----:B------:R-:W-:Y:S02]  /*8840*/  SHF.L.U64.HI R15, R12, 0x2, R15 ;  /* 0x000000020c0f7819 */ /* 0x000fe4000001020f */
[----:B------:R-:W-:-:S02]  /*8850*/  LOP3.LUT R12, R6, 0xfffffff8, RZ, 0xc0, !PT ;  /* 0xfffffff8060c7812 */ /* 0x000fc400078ec0ff */
[----:B------:R-:W-:Y:S02]  /*8860*/  IADD3 R6, P0, PT, R7, UR48, RZ ;  /* 0x0000003007067c10 */ /* 0x000fe4000ff1e0ff */
[----:B------:R-:W-:Y:S02]  /*8870*/  IADD3.X R0, PT, PT, RZ, R0, RZ, P3, !PT ;  /* 0x00000000ff007210 */ /* 0x000fe40001ffe4ff */
[----:B------:R-:W-:Y:S02]  /*8880*/  IADD3.X R7, PT, PT, R18, UR49, RZ, P0, !PT ;  /* 0x0000003112077c10 */ /* 0x000fe400087fe4ff */
[----:B------:R-:W-:Y:S02]  /*8890*/  IADD3 R12, P0, PT, R12, UR48, RZ ;  /* 0x000000300c0c7c10 */ /* 0x000fe4000ff1e0ff */
[C---:B------:R-:W-:Y:S01]  /*88a0*/  SHF.L.U64.HI R0, R13.reuse, 0x2, R0 ;  /* 0x000000020d007819 */ /* 0x040fe20000010200 */
[----:B------:R0:W-:Y:S01]  /*88b0*/  STG.E.64 desc[UR4][R6.64], R28 ;  /* 0x0000001c06007986 */ /* 0x0001e2000c101b04 */
[----:B------:R-:W-:-:S02]  /*88c0*/  SHF.L.U32 R16, R13, 0x2, RZ ;  /* 0x000000020d107819 */ /* 0x000fc400000006ff */
[----:B------:R-:W-:Y:S02]  /*88d0*/  IADD3.X R13, PT, PT, R17, UR49, RZ, P0, !PT ;  /* 0x00000031110d7c10 */ /* 0x000fe400087fe4ff */
[----:B------:R-:W-:Y:S02]  /*88e0*/  IADD3 R45, P0, PT, R44, R45, RZ ;  /* 0x0000002d2c2d7210 */ /* 0x000fe40007f1e0ff */
[----:B------:R-:W-:Y:S02]  /*88f0*/  LOP3.LUT R8, R8, 0xfffffff8, RZ, 0xc0, !PT ;  /* 0xfffffff808087812 */ /* 0x000fe400078ec0ff */
[----:B------:R-:W-:Y:S02]  /*8900*/  LEA.HI.X.SX32 R43, R44, R43, 0x1, P0 ;  /* 0x0000002b2c2b7211 */ /* 0x000fe400000f0eff */
[----:B------:R-:W-:Y:S02]  /*8910*/  ISETP.GE.U32.AND P0, PT, R45, UR46, PT ;  /* 0x0000002e2d007c0c */ /* 0x000fe4000bf06070 */
[----:B------:R-:W-:-:S02]  /*8920*/  LOP3.LUT R14, R14, 0xfffffff8, RZ, 0xc0, !PT ;  /* 0xfffffff80e0e7812 */ /* 0x000fc400078ec0ff */
[----:B------:R-:W-:Y:S02]  /*8930*/  LOP3.LUT R16, R16, 0xfffffff8, RZ, 0xc0, !PT ;  /* 0xfffffff810107812 */ /* 0x000fe400078ec0ff */
[----:B------:R-:W-:Y:S02]  /*8940*/  IADD3 R8, P1, PT, R8, UR48, RZ ;  /* 0x0000003008087c10 */ /* 0x000fe4000ff3e0ff */
[----:B------:R-:W-:Y:S02]  /*8950*/  ISETP.GE.AND.EX P0, PT, R43, UR47, PT, P0 ;  /* 0x0000002f2b007c0c */ /* 0x000fe4000bf06300 */
[----:B------:R-:W-:Y:S02]  /*8960*/  IADD3 R14, P2, PT, R14, UR48, RZ ;  /* 0x000000300e0e7c10 */ /* 0x000fe4000ff5e0ff */
[----:B------:R-:W-:Y:S02]  /*8970*/  IADD3 R16, P3, PT, R16, UR48, RZ ;  /* 0x0000003010107c10 */ /* 0x000fe4000ff7e0ff */
[----:B------:R-:W-:-:S02]  /*8980*/  IADD3.X R9, PT, PT, R9, UR49, RZ, P1, !PT ;  /* 0x0000003109097c10 */ /* 0x000fc40008ffe4ff */
[----:B------:R-:W-:Y:S02]  /*8990*/  IADD3.X R15, PT, PT, R15, UR49, RZ, P2, !PT ;  /* 0x000000310f0f7c10 */ /* 0x000fe400097fe4ff */
[----:B------:R-:W-:Y:S01]  /*89a0*/  IADD3.X R17, PT, PT, R0, UR49, RZ, P3, !PT ;  /* 0x0000003100117c10 */ /* 0x000fe20009ffe4ff */
[----:B------:R0:W-:Y:S04]  /*89b0*/  STG.E.64 desc[UR6][R8.64], R4 ;  /* 0x0000000408007986 */ /* 0x0001e8000c101b06 */
[----:B------:R0:W-:Y:S04]  /*89c0*/  STG.E.64 desc[UR8][R12.64], R2 ;  /* 0x000000020c007986 */ /* 0x0001e8000c101b08 */
[----:B------:R0:W-:Y:S04]  /*89d0*/  STG.E.64 desc[UR10][R14.64], R48 ;  /* 0x000000300e007986 */ /* 0x0001e8000c101b0a */
[----:B------:R0:W-:Y:S01]  /*89e0*/  STG.E.64 desc[UR12][R16.64], R10 ;  /* 0x0000000a10007986 */ /* 0x0001e2000c101b0c */
[----:B------:R-:W-:Y:S05]  /*89f0*/  @!P0 BRA `(.L_x_6685) ;  /* 0xffffff7800308947 */ /* 0x000fea000383ffff */
[----:B------:R-:W-:Y:S05]  /*8a00*/  BSYNC B0 ;  /* 0x0000000000007941 */ /* 0x000fea0003800000 */
.L_x_6623:
[----:B------:R-:W-:Y:S05]  /*8a10*/  EXIT ;  /* 0x000000000000794d */ /* 0x000fea0003800000 */
.L_x_6624:
[----:B------:R-:W-:Y:S01]  /*8a20*/  BSSY B1, `(.L_x_6686) ;  /* 0x0000007000017945 */ /* 0x000fe20003800000 */
[----:B------:R-:W-:Y:S01]  /*8a30*/  MOV R12, 0x10 ;  /* 0x00000010000c7802 */ /* 0x000fe20000000f00 */
[----:B------:R-:W-:Y:S01]  /*8a40*/  IMAD.MOV.U32 R11, RZ, RZ, 0x1f ;  /* 0x0000001fff0b7424 */ /* 0x000fe200078e00ff */
[----:B------:R-:W-:-:S07]  /*8a50*/  MOV R15, 0xffffffff ;  /* 0xffffffff000f7802 */ /* 0x000fce0000000f00 */
[----:B------:R-:W-:Y:S05]  /*8a60*/  WARPSYNC.COLLECTIVE R15, `(.L_x_6687) ;  /* 0x000000000f087348 */ /* 0x000fea0003c00000 */
[----:B------:R0:W1:Y:S02]  /*8a70*/  SHFL.BFLY P6, R14, R13, R12, R11 ;  /* 0x0c00000c0d0e7389 */ /* 0x00006400000c000b */
[----:B01----:R-:W-:Y:S05]  /*8a80*/  ENDCOLLECTIVE ;  /* 0x000000000000791b */ /* 0x003fea0003800000 */
.L_x_6687:
[----:B------:R-:W-:Y:S05]  /*8a90*/  BSYNC B1 ;  /* 0x0000000000017941 */ /* 0x000fea0003800000 */
.L_x_6686:
[----:B------:R-:W-:Y:S01]  /*8aa0*/  HFMA2 R12, -RZ, RZ, 0, 4.76837158203125e-07 ;  /* 0x00000008ff0c7431 */ /* 0x000fe200000001ff */
[----:B------:R-:W-:Y:S01]  /*8ab0*/  FMNMX R13, R13, R14, !PT ;  /* 0x0000000e0d0d7209 */ /* 0x000fe20007800000 */
[----:B------:R-:W-:Y:S01]  /*8ac0*/  IMAD.MOV.U32 R11, RZ, RZ, 0x1f ;  /* 0x0000001fff0b7424 */ /* 0x000fe200078e00ff */
[----:B------:R-:W-:-:S07]  /*8ad0*/  MOV R15, 0xffffffff ;  /* 0xffffffff000f7802 */ /* 0x000fce0000000f00 */
[----:B------:R-:W-:Y:S05]  /*8ae0*/  WARPSYNC.COLLECTIVE R15, `(.L_x_6688) ;  /* 0x000000000f087348 */ /* 0x000fea0003c00000 */
[----:B------:R0:W1:Y:S02]  /*8af0*/  SHFL.BFLY P6, R14, R13, R12, R11 ;  /* 0x0c00000c0d0e7389 */ /* 0x00006400000c000b */
[----:B01----:R-:W-:Y:S05]  /*8b00*/  ENDCOLLECTIVE ;  /* 0x000000000000791b */ /* 0x003fea0003800000 */
.L_x_6688:
[----:B------:R-:W-:Y:S01]  /*8b10*/  IMAD.MOV.U32 R12, RZ, RZ, 0x4 ;  /* 0x00000004ff0c7424 */ /* 0x000fe200078e00ff */
[----:B------:R-:W-:-:S04]  /*8b20*/  FMNMX R0, R13, R14, !PT ;  /* 0x0000000e0d007209 */ /* 0x000fc80007800000 */
[----:B------:R-:W-:-:S07]  /*8b30*/  MOV R13, R0 ;  /* 0x00000000000d7202 */ /* 0x000fce0000000f00 */
[----:B------:R-:W-:Y:S05]  /*8b40*/  WARPSYNC.COLLECTIVE R15, `(.L_x_6689) ;  /* 0x000000000f087348 */ /* 0x000fea0003c00000 */
[----:B------:R0:W1:Y:S02]  /*8b50*/  SHFL.BFLY P6, R14, R13, R12, R11 ;  /* 0x0c00000c0d0e7389 */ /* 0x00006400000c000b */
[----:B01----:R-:W-:Y:S05]  /*8b60*/  ENDCOLLECTIVE ;  /* 0x000000000000791b */ /* 0x003fea0003800000 */
.L_x_6689:
[----:B------:R-:W-:Y:S01]  /*8b70*/  HFMA2 R12, -RZ, RZ, 0, 1.1920928955078125e-07 ;  /* 0x00000002ff0c7431 */ /* 0x000fe200000001ff */
[----:B------:R-:W-:-:S04]  /*8b80*/  FMNMX R2, R0, R14, !PT ;  /* 0x0000000e00027209 */ /* 0x000fc80007800000 */
[----:B------:R-:W-:-:S07]  /*8b90*/  MOV R13, R2 ;  /* 0x00000002000d7202 */ /* 0x000fce0000000f00 */
[----:B------:R-:W-:Y:S05]  /*8ba0*/  WARPSYNC.COLLECTIVE R15, `(.L_x_6690) ;  /* 0x000000000f087348 */ /* 0x000fea0003c00000 */
[----:B------:R0:W1:Y:S02]  /*8bb0*/  SHFL.BFLY P6, R14, R13, R12, R11 ;  /* 0x0c00000c0d0e7389 */ /* 0x00006400000c000b */
[----:B01----:R-:W-:Y:S05]  /*8bc0*/  ENDCOLLECTIVE ;  /* 0x000000000000791b */ /* 0x003fea0003800000 */
.L_x_6690:
[----:B------:R-:W-:Y:S02]  /*8bd0*/  MOV R12, 0x1 ;  /* 0x00000001000c7802 */ /* 0x000fe40000000f00 */
[----:B------:R-:W-:-:S05]  /*8be0*/  FMNMX R3, R2, R14, !PT ;  /* 0x0000000e02037209 */ /* 0x000fca0007800000 */
[----:B------:R-:W-:-:S07]  /*8bf0*/  IMAD.MOV.U32 R13, RZ, RZ, R3 ;  /* 0x000000ffff0d7224 */ /* 0x000fce00078e0003 */
[----:B------:R-:W-:Y:S05]  /*8c00*/  WARPSYNC.COLLECTIVE R15, `(.L_x_6691) ;  /* 0x000000000f087348 */ /* 0x000fea0003c00000 */
[----:B------:R0:W1:Y:S02]  /*8c10*/  SHFL.BFLY P6, R14, R13, R12, R11 ;  /* 0x0c00000c0d0e7389 */ /* 0x00006400000c000b */
[----:B01----:R-:W-:Y:S05]  /*8c20*/  ENDCOLLECTIVE ;  /* 0x000000000000791b */ /* 0x003fea0003800000 */
.L_x_6691:
[----:B------:R-:W-:Y:S02]  /*8c30*/  HFMA2 R11, -RZ, RZ, 0.96630859375, -0.0022525787353515625 ;  /* 0x3bbb989dff0b7431 */ /* 0x000fe400000001ff */
[----:B------:R-:W-:Y:S01]  /*8c40*/  IMAD.MOV.U32 R12, RZ, RZ, 0x437c0000 ;  /* 0x437c0000ff0c7424 */ /* 0x000fe200078e00ff */
[----:B------:R-:W-:-:S05]  /*8c50*/  FMNMX R7, R3, R14, !PT ;  /* 0x0000000e03077209 */ /* 0x000fca0007800000 */
[--C-:B------:R-:W-:Y:S01]  /*8c60*/  FADD R8, R8, -R7.reuse ;  /* 0x8000000708087221 */ /* 0x100fe20000000000 */
[--C-:B------:R-:W-:Y:S01]  /*8c70*/  FADD R48, R9, -R7.reuse ;  /* 0x8000000709307221 */ /* 0x100fe20000000000 */
[--C-:B------:R-:W-:Y:S01]  /*8c80*/  FADD R14, R4, -R7.reuse ;  /* 0x80000007040e7221 */ /* 0x100fe20000000000 */
[----:B------:R-:W-:Y:S01]  /*8c90*/  FADD R6, -R7, R28 ;  /* 0x0000001c07067221 */ /* 0x000fe20000000100 */
[-C--:B------:R-:W-:Y:S01]  /*8ca0*/  FFMA.SAT R9, R8, R11.reuse, 0.5 ;  /* 0x3f00000008097423 */ /* 0x080fe2000000200b */
[--C-:B------:R-:W-:Y:S01]  /*8cb0*/  FADD R0, R23, -R7.reuse ;  /* 0x8000000717007221 */ /* 0x100fe20000000000 */
[----:B------:R-:W-:Y:S01]  /*8cc0*/  FADD R2, -R7, R26 ;  /* 0x0000001a07027221 */ /* 0x000fe20000000100 */
[--C-:B------:R-:W-:Y:S01]  /*8cd0*/  FADD R3, R21, -R7.reuse ;  /* 0x8000000715037221 */ /* 0x100fe20000000000 */
[-C--:B------:R-:W-:Y:S01]  /*8ce0*/  FFMA.RM R9, R9, R12.reuse, 12582913 ;  /* 0x4b40000109097423 */ /* 0x080fe2000000400c */
[----:B------:R-:W-:Y:S01]  /*8cf0*/  FADD R4, -R7, R24 ;  /* 0x0000001807047221 */ /* 0x000fe20000000100 */
[--C-:B------:R-:W-:Y:S01]  /*8d00*/  FADD R5, R17, -R7.reuse ;  /* 0x8000000711057221 */ /* 0x100fe20000000000 */
[C---:B------:R-:W-:Y:S01]  /*8d10*/  FADD R28, -R7.reuse, R22 ;  /* 0x00000016071c7221 */ /* 0x040fe20000000100 */
        /* <DEDUP_REMOVED lines=20> */
[C---:B------:R-:W-:Y:S01]  /*8e60*/  FADD R7, R9.reuse, -12583039 ;  /* 0xcb40007f09077421 */ /* 0x040fe20000000000 */
[-C--:B------:R-:W-:Y:S01]  /*8e70*/  FFMA.SAT R15, R0, R11.reuse, 0.5 ;  /* 0x3f000000000f7423 */ /* 0x080fe2000000200b */
[-C--:B------:R-:W-:Y:S01]  /*8e80*/  FFMA.SAT R13, R6, R11.reuse, 0.5 ;  /* 0x3f000000060d7423 */ /* 0x080fe2000000200b */
[----:B------:R-:W-:Y:S01]  /*8e90*/  SHF.L.U32 R9, R9, 0x17, RZ ;  /* 0x0000001709097819 */ /* 0x000fe200000006ff */
[----:B------:R-:W-:Y:S01]  /*8ea0*/  FFMA R7, R8, 1.4426950216293334961, -R7 ;  /* 0x3fb8aa3b08077823 */ /* 0x000fe20000000807 */
[-C--:B------:R-:W-:Y:S01]  /*8eb0*/  FFMA.RM R15, R15, R12.reuse, 12582913 ;  /* 0x4b4000010f0f7423 */ /* 0x080fe2000000400c */
[-C--:B------:R-:W-:Y:S01]  /*8ec0*/  FFMA.RM R13, R13, R12.reuse, 12582913 ;  /* 0x4b4000010d0d7423 */ /* 0x080fe2000000400c */
        /* <DEDUP_REMOVED lines=8> */
[C---:B0-----:R-:W-:Y:S01]  /*8f50*/  FADD R7, R15.reuse, -12583039 ;  /* 0xcb40007f0f077421 */ /* 0x041fe20000000000 */
[----:B------:R-:W-:-:S03]  /*8f60*/  IMAD.SHL.U32 R15, R15, 0x800000, RZ ;  /* 0x008000000f0f7824 */ /* 0x000fc600078e00ff */
[----:B------:R-:W-:-:S04]  /*8f70*/  FFMA R7, R0, 1.4426950216293334961, -R7 ;  /* 0x3fb8aa3b00077823 */ /* 0x000fc80000000807 */
[----:B------:R-:W-:Y:S01]  /*8f80*/  FFMA R7, R0, 1.925963033500011079e-08, R7 ;  /* 0x32a5706000077823 */ /* 0x000fe20000000007 */
[----:B-1----:R-:W-:Y:S01]  /*8f90*/  FMUL R27, R9, R8 ;  /* 0x00000008091b7220 */ /* 0x002fe20000400000 */
[C---:B------:R-:W-:Y:S01]  /*8fa0*/  FADD R9, R13.reuse, -12583039 ;  /* 0xcb40007f0d097421 */ /* 0x040fe20000000000 */
[----:B------:R-:W-:Y:S01]  /*8fb0*/  SHF.L.U32 R13, R13, 0x17, RZ ;  /* 0x000000170d0d7819 */ /* 0x000fe200000006ff */
[----:B------:R-:W0:Y:S02]  /*8fc0*/  MUFU.EX2 R0, R7 ;  /* 0x0000000700007308 */ /* 0x000e240000000800 */
[----:B------:R-:W-:-:S04]  /*8fd0*/  FFMA R9, R6, 1.4426950216293334961, -R9 ;  /* 0x3fb8aa3b06097823 */ /* 0x000fc80000000809 */
[----:B------:R-:W-:-:S04]  /*8fe0*/  FFMA R9, R6, 1.925963033500011079e-08, R9 ;  /* 0x32a5706006097823 */ /* 0x000fc80000000009 */
[----:B------:R-:W1:Y:S01]  /*8ff0*/  MUFU.EX2 R26, R9 ;  /* 0x00000009001a7308 */ /* 0x000e620000000800 */
[----:B0-----:R-:W-:Y:S01]  /*9000*/  FMUL R25, R15, R0 ;  /* 0x000000000f197220 */ /* 0x001fe20000400000 */
[----:B------:R-:W-:-:S04]  /*9010*/  FFMA.SAT R15, R3, R11, 0.5 ;  /* 0x3f000000030f7423 */ /* 0x000fc8000000200b */
[----:B------:R-:W-:-:S04]  /*9020*/  FFMA.RM R15, R15, R12, 12582913 ;  /* 0x4b4000010f0f7423 */ /* 0x000fc8000000400c */
[----:B------:R-:W-:Y:S01]  /*9030*/  FADD R0, R15, -12583039 ;  /* 0xcb40007f0f007421 */ /* 0x000fe20000000000 */
[----:B-1----:R-:W-:Y:S01]  /*9040*/  FMUL R26, R13, R26 ;  /* 0x0000001a0d1a7220 */ /* 0x002fe20000400000 */
[-C--:B------:R-:W-:Y:S01]  /*9050*/  FFMA.SAT R13, R2, R11.reuse, 0.5 ;  /* 0x3f000000020d7423 */ /* 0x080fe2000000200b */
[----:B------:R-:W-:Y:S01]  /*9060*/  SHF.L.U32 R15, R15, 0x17, RZ ;  /* 0x000000170f0f7819 */ /* 0x000fe200000006ff */
[----:B------:R-:W-:Y:S02]  /*9070*/  FFMA R0, R3, 1.4426950216293334961, -R0 ;  /* 0x3fb8aa3b03007823 */ /* 0x000fe40000000800 */
[----:B------:R-:W-:Y:S02]  /*9080*/  FFMA.RM R13, R13, R12, 12582913 ;  /* 0x4b4000010d0d7423 */ /* 0x000fe4000000400c */
[----:B------:R-:W-:Y:S01]  /*9090*/  FFMA R0, R3, 1.925963033500011079e-08, R0 ;  /* 0x32a5706003007823 */ /* 0x000fe20000000000 */
[----:B------:R-:W-:Y:S01]  /*90a0*/  FFMA.SAT R3, R4, R11, 0.5 ;  /* 0x3f00000004037423 */ /* 0x000fe2000000200b */
[C---:B------:R-:W-:Y:S01]  /*90b0*/  FADD R9, R13.reuse, -12583039 ;  /* 0xcb40007f0d097421 */ /* 0x040fe20000000000 */
[----:B------:R-:W-:-:S02]  /*90c0*/  SHF.L.U32 R13, R13, 0x17, RZ ;  /* 0x000000170d0d7819 */ /* 0x000fc400000006ff */
[----:B------:R-:W-:Y:S01]  /*90d0*/  FFMA.RM R3, R3, R12, 12582913 ;  /* 0x4b40000103037423 */ /* 0x000fe2000000400c */
[----:B------:R-:W0:Y:S01]  /*90e0*/  MUFU.EX2 R0, R0 ;  /* 0x0000000000007308 */ /* 0x000e220000000800 */
[C---:B------:R-:W-:Y:S02]  /*90f0*/  FFMA R9, R2.reuse, 1.4426950216293334961, -R9 ;  /* 0x3fb8aa3b02097823 */ /* 0x040fe40000000809 */
[C---:B------:R-:W-:Y:S01]  /*9100*/  FADD R7, R3.reuse, -12583039 ;  /* 0xcb40007f03077421 */ /* 0x040fe20000000000 */
[----:B------:R-:W-:Y:S02]  /*9110*/  IMAD.SHL.U32 R3, R3, 0x800000, RZ ;  /* 0x0080000003037824 */ /* 0x000fe400078e00ff */
[----:B------:R-:W-:Y:S01]  /*9120*/  FFMA R9, R2, 1.925963033500011079e-08, R9 ;  /* 0x32a5706002097823 */ /* 0x000fe20000000009 */
[----:B------:R-:W-:Y:S01]  /*9130*/  SHF.L.U32 R2, R31, 0x17, RZ ;  /* 0x000000171f027819 */ /* 0x000fe200000006ff */
[C---:B------:R-:W-:Y:S02]  /*9140*/  FFMA R7, R4.reuse, 1.4426950216293334961, -R7 ;  /* 0x3fb8aa3b04077823 */ /* 0x040fe40000000807 */
[----:B------:R1:W2:Y:S02]  /*9150*/  MUFU.EX2 R24, R9 ;  /* 0x0000000900187308 */ /* 0x0002a40000000800 */
[----:B------:R-:W-:-:S06]  /*9160*/  FFMA R7, R4, 1.925963033500011079e-08, R7 ;  /* 0x32a5706004077823 */ /* 0x000fcc0000000007 */
[----:B------:R3:W4:Y:S01]  /*9170*/  MUFU.EX2 R22, R7 ;  /* 0x0000000700167308 */ /* 0x0007220000000800 */
[-C--:B-1----:R-:W-:Y:S01]  /*9180*/  FFMA.SAT R9, R5, R11.reuse, 0.5 ;  /* 0x3f00000005097423 */ /* 0x082fe2000000200b */
[----:B0-----:R-:W-:Y:S01]  /*9190*/  FMUL R23, R15, R0 ;  /* 0x000000000f177220 */ /* 0x001fe20000400000 */
[-C--:B------:R-:W-:Y:S02]  /*91a0*/  FFMA.SAT R15, R64, R11.reuse, 0.5 ;  /* 0x3f000000400f7423 */ /* 0x080fe4000000200b */
[-C--:B------:R-:W-:Y:S02]  /*91b0*/  FFMA.RM R9, R9, R12.reuse, 12582913 ;  /* 0x4b40000109097423 */ /* 0x080fe4000000400c */
[----:B------:R-:W-:Y:S02]  /*91c0*/  FFMA.RM R15, R15, R12, 12582913 ;  /* 0x4b4000010f0f7423 */ /* 0x000fe4000000400c */
[C---:B------:R-:W-:Y:S01]  /*91d0*/  FADD R0, R9.reuse, -12583039 ;  /* 0xcb40007f09007421 */ /* 0x040fe20000000000 */
[-C--:B---3--:R-:W-:Y:S01]  /*91e0*/  FFMA.SAT R7, R48, R11.reuse, 0.5 ;  /* 0x3f00000030077423 */ /* 0x088fe2000000200b */
[----:B------:R-:W-:Y:S01]  /*91f0*/  SHF.L.U32 R9, R9, 0x17, RZ ;  /* 0x0000001709097819 */ /* 0x000fe200000006ff */
[----:B--2---:R-:W-:Y:S01]  /*9200*/  FMUL R24, R13, R24 ;  /* 0x000000180d187220 */ /* 0x004fe20000400000 */
[----:B------:R-:W-:Y:S01]  /*9210*/  FFMA R0, R5, 1.4426950216293334961, -R0 ;  /* 0x3fb8aa3b05007823 */ /* 0x000fe20000000800 */
[----:B------:R-:W-:Y:S01]  /*9220*/  FFMA.RM R7, R7, R12, 12582913 ;  /* 0x4b40000107077423 */ /* 0x000fe2000000400c */
[-C--:B------:R-:W-:Y:S01]  /*9230*/  FFMA.SAT R13, R62, R11.reuse, 0.5 ;  /* 0x3f0000003e0d7423 */ /* 0x080fe2000000200b */
[----:B------:R-:W-:Y:S01]  /*9240*/  SHF.L.U32 R6, R15, 0x17, RZ ;  /* 0x000000170f067819 */ /* 0x000fe200000006ff */
[----:B----4-:R-:W-:Y:S01]  /*9250*/  FMUL R22, R3, R22 ;  /* 0x0000001603167220 */ /* 0x010fe20000400000 */
[----:B------:R-:W-:Y:S01]  /*9260*/  FFMA.SAT R3, R28, R11, 0.5 ;  /* 0x3f0000001c037423 */ /* 0x000fe2000000200b */
[----:B------:R-:W-:Y:S01]  /*9270*/  FFMA R0, R5, 1.925963033500011079e-08, R0 ;  /* 0x32a5706005007823 */ /* 0x000fe20000000000 */
[----:B------:R-:W-:-:S02]  /*9280*/  FFMA.RM R13, R13, R12, 12582913 ;  /* 0x4b4000010d0d7423 */ /* 0x000fc4000000400c */
[----:B------:R-:W-:-:S03]  /*9290*/  FFMA.RM R3, R3, R12, 12582913 ;  /* 0x4b40000103037423 */ /* 0x000fc6000000400c */
[----:B------:R-:W0:Y:S01]  /*92a0*/  MUFU.EX2 R0, R0 ;  /* 0x0000000000007308 */ /* 0x000e220000000800 */
[C---:B------:R-:W-:Y:S01]  /*92b0*/  FADD R5, R3.reuse, -12583039 ;  /* 0xcb40007f03057421 */ /* 0x040fe20000000000 */
[----:B------:R-:W-:-:S03]  /*92c0*/  SHF.L.U32 R3, R3, 0x17, RZ ;  /* 0x0000001703037819 */ /* 0x000fc600000006ff */
[----:B------:R-:W-:-:S04]  /*92d0*/  FFMA R5, R28, 1.4426950216293334961, -R5 ;  /* 0x3fb8aa3b1c057823 */ /* 0x000fc80000000805 */
[----:B------:R-:W-:-:S04]  /*92e0*/  FFMA R5, R28, 1.925963033500011079e-08, R5 ;  /* 0x32a570601c057823 */ /* 0x000fc80000000005 */
[----:B------:R1:W2:Y:S01]  /*92f0*/  MUFU.EX2 R20, R5 ;  /* 0x0000000500147308 */ /* 0x0002a20000000800 */
[----:B0-----:R-:W-:Y:S01]  /*9300*/  FMUL R21, R9, R0 ;  /* 0x0000000009157220 */ /* 0x001fe20000400000 */
[----:B------:R-:W-:-:S04]  /*9310*/  FFMA.SAT R9, R50, R11, 0.5 ;  /* 0x3f00000032097423 */ /* 0x000fc8000000200b */
[----:B------:R-:W-:-:S04]  /*9320*/  FFMA.RM R9, R9, R12, 12582913 ;  /* 0x4b40000109097423 */ /* 0x000fc8000000400c */
[C---:B-1----:R-:W-:Y:S01]  /*9330*/  FADD R5, R9.reuse, -12583039 ;  /* 0xcb40007f09057421 */ /* 0x042fe20000000000 */
[----:B------:R-:W-:Y:S01]  /*9340*/  SHF.L.U32 R9, R9, 0x17, RZ ;  /* 0x0000001709097819 */ /* 0x000fe200000006ff */
[----:B--2---:R-:W-:Y:S01]  /*9350*/  FMUL R20, R3, R20 ;  /* 0x0000001403147220 */ /* 0x004fe20000400000 */
[C---:B------:R-:W-:Y:S01]  /*9360*/  FADD R3, R7.reuse, -12583039 ;  /* 0xcb40007f07037421 */ /* 0x040fe20000000000 */
        /* <DEDUP_REMOVED lines=8> */
[----:B------:R-:W-:-:S04]  /*93f0*/  FFMA.SAT R9, R54, R11, 0.5 ;  /* 0x3f00000036097423 */ /* 0x000fc8000000200b */
        /* <DEDUP_REMOVED lines=10> */
[C---:B------:R-:W-:Y:S02]  /*94a0*/  FFMA R3, R52.reuse, 1.4426950216293334961, -R3 ;  /* 0x3fb8aa3b34037823 */ /* 0x040fe40000000803 */
[----:B------:R-:W0:Y:S02]  /*94b0*/  MUFU.EX2 R16, R5 ;  /* 0x0000000500107308 */ /* 0x000e240000000800 */
[----:B------:R-:W-:-:S06]  /*94c0*/  FFMA R3, R52, 1.925963033500011079e-08, R3 ;  /* 0x32a5706034037823 */ /* 0x000fcc0000000003 */
[----:B------:R-:W1:Y:S01]  /*94d0*/  MUFU.EX2 R0, R3 ;  /* 0x0000000300007308 */ /* 0x000e620000000800 */
[----:B0-----:R-:W-:Y:S01]  /*94e0*/  FMUL R16, R9, R16 ;  /* 0x0000001009107220 */ /* 0x001fe20000400000 */
[----:B------:R-:W-:-:S04]  /*94f0*/  FFMA.SAT R9, R58, R11, 0.5 ;  /* 0x3f0000003a097423 */ /* 0x000fc8000000200b */
[----:B------:R-:W-:Y:S01]  /*9500*/  FFMA.RM R9, R9, R12, 12582913 ;  /* 0x4b40000109097423 */ /* 0x000fe2000000400c */
[----:B-1----:R-:W-:Y:S01]  /*9510*/  FMUL R17, R7, R0 ;  /* 0x0000000007117220 */ /* 0x002fe20000400000 */
[----:B------:R-:W-:Y:S02]  /*9520*/  FFMA.SAT R7, R56, R11, 0.5 ;  /* 0x3f00000038077423 */ /* 0x000fe4000000200b */
[C---:B------:R-:W-:Y:S01]  /*9530*/  FADD R5, R9.reuse, -12583039 ;  /* 0xcb40007f09057421 */ /* 0x040fe20000000000 */
[----:B------:R-:W-:Y:S01]  /*9540*/  SHF.L.U32 R9, R9, 0x17, RZ ;  /* 0x0000001709097819 */ /* 0x000fe200000006ff */
[----:B------:R-:W-:Y:S02]  /*9550*/  FFMA.RM R7, R7, R12, 12582913 ;  /* 0x4b40000107077423 */ /* 0x000fe4000000400c */
[C---:B------:R-:W-:Y:S02]  /*9560*/  FFMA R5, R58.reuse, 1.4426950216293334961, -R5 ;  /* 0x3fb8aa3b3a057823 */ /* 0x040fe40000000805 */
[C---:B------:R-:W-:Y:S01]  /*9570*/  FADD R3, R7.reuse, -12583039 ;  /* 0xcb40007f07037421 */ /* 0x040fe20000000000 */
[----:B------:R-:W-:Y:S01]  /*9580*/  SHF.L.U32 R7, R7, 0x17, RZ ;  /* 0x0000001707077819 */ /* 0x000fe200000006ff */
[----:B------:R-:W-:-:S02]  /*9590*/  FFMA R5, R58, 1.925963033500011079e-08, R5 ;  /* 0x32a570603a057823 */ /* 0x000fc40000000005 */
[C---:B------:R-:W-:Y:S02]  /*95a0*/  FFMA R3, R56.reuse, 1.4426950216293334961, -R3 ;  /* 0x3fb8aa3b38037823 */ /* 0x040fe40000000803 */
[----:B------:R0:W1:Y:S02]  /*95b0*/  MUFU.EX2 R0, R5 ;  /* 0x0000000500007308 */ /* 0x0000640000000800 */
[----:B------:R-:W-:-:S06]  /*95c0*/  FFMA R3, R56, 1.925963033500011079e-08, R3 ;  /* 0x32a5706038037823 */ /* 0x000fcc0000000003 */
[----:B------:R-:W2:Y:S01]  /*95d0*/  MUFU.EX2 R10, R3 ;  /* 0x00000003000a7308 */ /* 0x000ea20000000800 */
[----:B0-----:R-:W-:-:S04]  /*95e0*/  FADD R5, R13, -12583039 ;  /* 0xcb40007f0d057421 */ /* 0x001fc80000000000 */
[----:B------:R-:W-:-:S04]  /*95f0*/  FFMA R5, R62, 1.4426950216293334961, -R5 ;  /* 0x3fb8aa3b3e057823 */ /* 0x000fc80000000805 */
[----:B------:R-:W-:Y:S01]  /*9600*/  FFMA R5, R62, 1.925963033500011079e-08, R5 ;  /* 0x32a570603e057823 */ /* 0x000fe20000000005 */
[----:B-1----:R-:W-:-:S03]  /*9610*/  FMUL R9, R9, R0 ;  /* 0x0000000009097220 */ /* 0x002fc60000400000 */
[----:B------:R-:W-:Y:S01]  /*9620*/  MUFU.EX2 R0, R5 ;  /* 0x0000000500007308 */ /* 0x000fe20000000800 */
[----:B--2---:R-:W-:Y:S01]  /*9630*/  FMUL R10, R7, R10 ;  /* 0x0000000a070a7220 */ /* 0x004fe20000400000 */
[----:B------:R-:W-:-:S04]  /*9640*/  FFMA.SAT R7, R60, R11, 0.5 ;  /* 0x3f0000003c077423 */ /* 0x000fc8000000200b */
[----:B------:R-:W-:-:S04]  /*9650*/  FFMA.RM R7, R7, R12, 12582913 ;  /* 0x4b40000107077423 */ /* 0x000fc8000000400c */
[C---:B------:R-:W-:Y:S01]  /*9660*/  FADD R3, R7.reuse, -12583039 ;  /* 0xcb40007f07037421 */ /* 0x040fe20000000000 */
[----:B------:R-:W-:-:S03]  /*9670*/  IMAD.SHL.U32 R7, R7, 0x800000, RZ ;  /* 0x0080000007077824 */ /* 0x000fc600078e00ff */
[----:B------:R-:W-:-:S04]  /*9680*/  FFMA R3, R60, 1.4426950216293334961, -R3 ;  /* 0x3fb8aa3b3c037823 */ /* 0x000fc80000000803 */
[----:B------:R-:W-:-:S04]  /*9690*/  FFMA R3, R60, 1.925963033500011079e-08, R3 ;  /* 0x32a570603c037823 */ /* 0x000fc80000000003 */
[----:B------:R0:W1:Y:S02]  /*96a0*/  MUFU.EX2 R8, R3 ;  /* 0x0000000300087308 */ /* 0x0000640000000800 */
[----:B0-----:R-:W-:Y:S01]  /*96b0*/  FADD R3, R15, -12583039 ;  /* 0xcb40007f0f037421 */ /* 0x001fe20000000000 */
[----:B------:R-:W-:-:S03]  /*96c0*/  FFMA.SAT R15, R66, R11, 0.5 ;  /* 0x3f000000420f7423 */ /* 0x000fc6000000200b */
[C---:B------:R-:W-:Y:S01]  /*96d0*/  FFMA R3, R64.reuse, 1.4426950216293334961, -R3 ;  /* 0x3fb8aa3b40037823 */ /* 0x040fe20000000803 */
[----:B------:R-:W-:Y:S01]  /*96e0*/  FFMA.RM R15, R15, R12, 12582913 ;  /* 0x4b4000010f0f7423 */ /* 0x000fe2000000400c */
[----:B-1----:R-:W-:Y:S01]  /*96f0*/  FMUL R8, R7, R8 ;  /* 0x0000000807087220 */ /* 0x002fe20000400000 */
[----:B------:R-:W-:Y:S01]  /*9700*/  SHF.L.U32 R7, R13, 0x17, RZ ;  /* 0x000000170d077819 */ /* 0x000fe200000006ff */
[----:B------:R-:W-:Y:S01]  /*9710*/  FFMA R3, R64, 1.925963033500011079e-08, R3 ;  /* 0x32a5706040037823 */ /* 0x000fe20000000003 */
[----:B------:R-:W-:-:S03]  /*9720*/  FFMA.SAT R13, R30, R11, 0.5 ;  /* 0x3f0000001e0d7423 */ /* 0x000fc6000000200b */
[----:B------:R-:W-:Y:S01]  /*9730*/  FMUL R7, R7, R0 ;  /* 0x0000000007077220 */ /* 0x000fe20000400000 */
        /* <DEDUP_REMOVED lines=19> */
[-C--:B------:R-:W-:Y:S02]  /*9870*/  FFMA.SAT R15, R68, R11.reuse, 0.5 ;  /* 0x3f000000440f7423 */ /* 0x080fe4000000200b */
[----:B------:R-:W-:Y:S01]  /*9880*/  FFMA R32, R32, 1.925963033500011079e-08, R5 ;  /* 0x32a5706020207823 */ /* 0x000fe20000000005 */
[----:B------:R-:W-:Y:S01]  /*9890*/  SHF.L.U32 R5, R13, 0x17, RZ ;  /* 0x000000170d057819 */ /* 0x000fe200000006ff */
[----:B------:R-:W-:Y:S01]  /*98a0*/  FFMA.SAT R13, R34, R11, 0.5 ;  /* 0x3f000000220d7423 */ /* 0x000fe2000000200b */
[----:B------:R-:W-:-:S03]  /*98b0*/  FFMA.RM R15, R15, R12, 12582913 ;  /* 0x4b4000010f0f7423 */ /* 0x000fc6000000400c */
[----:B------:R-:W-:Y:S01]  /*98c0*/  FFMA.RM R13, R13, R12, 12582913 ;  /* 0x4b4000010d0d7423 */ /* 0x000fe2000000400c */
[C---:B------:R-:W-:Y:S01]  /*98d0*/  FADD R3, R15.reuse, -12583039 ;  /* 0xcb40007f0f037421 */ /* 0x040fe20000000000 */
[----:B------:R-:W-:Y:S01]  /*98e0*/  IMAD.SHL.U32 R4, R15, 0x800000, RZ ;  /* 0x008000000f047824 */ /* 0x000fe200078e00ff */
[----:B------:R-:W0:Y:S01]  /*98f0*/  MUFU.EX2 R32, R32 ;  /* 0x0000002000207308 */ /* 0x000e220000000800 */
[C---:B------:R-:W-:Y:S01]  /*9900*/  FADD R15, R13.reuse, -12583039 ;  /* 0xcb40007f0d0f7421 */ /* 0x040fe20000000000 */
[----:B------:R-:W-:Y:S01]  /*9910*/  FFMA R3, R68, 1.4426950216293334961, -R3 ;  /* 0x3fb8aa3b44037823 */ /* 0x000fe20000000803 */
[----:B------:R-:W-:Y:S02]  /*9920*/  SHF.L.U32 R13, R13, 0x17, RZ ;  /* 0x000000170d0d7819 */ /* 0x000fe400000006ff */
[----:B------:R-:W-:Y:S01]  /*9930*/  FFMA R15, R34, 1.4426950216293334961, -R15 ;  /* 0x3fb8aa3b220f7823 */ /* 0x000fe2000000080f */
[----:B------:R-:W-:-:S03]  /*9940*/  FFMA R3, R68, 1.925963033500011079e-08, R3 ;  /* 0x32a5706044037823 */ /* 0x000fc60000000003 */
[----:B------:R-:W-:-:S03]  /*9950*/  FFMA R15, R34, 1.925963033500011079e-08, R15 ;  /* 0x32a57060220f7823 */ /* 0x000fc6000000000f */
[----:B------:R-:W1:Y:S01]  /*9960*/  MUFU.EX2 R3, R3 ;  /* 0x0000000300037308 */ /* 0x000e620000000800 */
[----:B0-----:R-:W-:-:S07]  /*9970*/  FMUL R5, R5, R32 ;  /* 0x0000002005057220 */ /* 0x001fce0000400000 */
[----:B------:R0:W2:Y:S01]  /*9980*/  MUFU.EX2 R0, R15 ;  /* 0x0000000f00007308 */ /* 0x0000a20000000800 */
[----:B-1----:R-:W-:Y:S01]  /*9990*/  FMUL R4, R4, R3 ;  /* 0x0000000304047220 */ /* 0x002fe20000400000 */
[----:B0-----:R-:W-:-:S04]  /*99a0*/  FADD R15, R33, -12583039 ;  /* 0xcb40007f210f7421 */ /* 0x001fc80000000000 */
[C---:B------:R-:W-:Y:S01]  /*99b0*/  FFMA R15, R46.reuse, 1.4426950216293334961, -R15 ;  /* 0x3fb8aa3b2e0f7823 */ /* 0x040fe2000000080f */
[----:B--2---:R-:W-:Y:S01]  /*99c0*/  FMUL R3, R13, R0 ;  /* 0x000000000d037220 */ /* 0x004fe20000400000 */
        /* <DEDUP_REMOVED lines=9> */
[----:B------:R-:W-:-:S06]  /*9a60*/  FFMA.RM R33, R33, R12, 12582913 ;  /* 0x4b40000121217423 */ /* 0x000fcc000000400c */
[----:B------:R-:W1:Y:S01]  /*9a70*/  MUFU.EX2 R13, R13 ;  /* 0x0000000d000d7308 */ /* 0x000e620000000800 */
[----:B0-----:R-:W-:Y:S01]  /*9a80*/  FMUL R0, R0, R15 ;  /* 0x0000000f00007220 */ /* 0x001fe20000400000 */
[----:B------:R-:W-:-:S04]  /*9a90*/  FADD R15, R33, -12583039 ;  /* 0xcb40007f210f7421 */ /* 0x000fc80000000000 */
[----:B------:R-:W-:Y:S01]  /*9aa0*/  FFMA R15, R40, 1.4426950216293334961, -R15 ;  /* 0x3fb8aa3b280f7823 */ /* 0x000fe2000000080f */
[----:B-1----:R-:W-:Y:S01]  /*9ab0*/  FMUL R2, R2, R13 ;  /* 0x0000000d02027220 */ /* 0x002fe20000400000 */
[C---:B------:R-:W-:Y:S02]  /*9ac0*/  FADD R13, R31.reuse, -12583039 ;  /* 0xcb40007f1f0d7421 */ /* 0x040fe40000000000 */
[----:B------:R-:W-:Y:S01]  /*9ad0*/  FFMA R15, R40, 1.925963033500011079e-08, R15 ;  /* 0x32a57060280f7823 */ /* 0x000fe2000000000f */
[----:B------:R-:W-:Y:S01]  /*9ae0*/  SHF.L.U32 R31, R31, 0x17, RZ ;  /* 0x000000171f1f7819 */ /* 0x000fe200000006ff */
[C---:B------:R-:W-:Y:S02]  /*9af0*/  FFMA R13, R72.reuse, 1.4426950216293334961, -R13 ;  /* 0x3fb8aa3b480d7823 */ /* 0x040fe4000000080d */
[----:B------:R-:W-:Y:S02]  /*9b00*/  MUFU.EX2 R30, R15 ;  /* 0x0000000f001e7308 */ /* 0x000fe40000000800 */
[----:B------:R-:W-:-:S06]  /*9b10*/  FFMA R13, R72, 1.925963033500011079e-08, R13 ;  /* 0x32a57060480d7823 */ /* 0x000fcc000000000d */
[----:B------:R0:W1:Y:S02]  /*9b20*/  MUFU.EX2 R32, R13 ;  /* 0x0000000d00207308 */ /* 0x0000640000000800 */
[----:B0-----:R-:W-:-:S04]  /*9b30*/  FADD R13, R35, -12583039 ;  /* 0xcb40007f230d7421 */ /* 0x001fc80000000000 */
[----:B------:R-:W-:Y:S01]  /*9b40*/  FFMA R13, R74, 1.4426950216293334961, -R13 ;  /* 0x3fb8aa3b4a0d7823 */ /* 0x000fe2000000080d */
[----:B-1----:R-:W-:Y:S01]  /*9b50*/  FMUL R32, R31, R32 ;  /* 0x000000201f207220 */ /* 0x002fe20000400000 */
[----:B------:R-:W-:Y:S01]  /*9b60*/  SHF.L.U32 R31, R33, 0x17, RZ ;  /* 0x00000017211f7819 */ /* 0x000fe200000006ff */
[----:B------:R-:W-:Y:S01]  /*9b70*/  FFMA.SAT R33, R38, R11, 0.5 ;  /* 0x3f00000026217423 */ /* 0x000fe2000000200b */
[----:B------:R-:W-:-:S03]  /*9b80*/  FFMA R13, R74, 1.925963033500011079e-08, R13 ;  /* 0x32a570604a0d7823 */ /* 0x000fc6000000000d */
[----:B------:R-:W-:Y:S01]  /*9b90*/  FFMA.RM R33, R33, R12, 12582913 ;  /* 0x4b40000121217423 */ /* 0x000fe2000000400c */
[----:B------:R-:W-:Y:S01]  /*9ba0*/  FMUL R31, R31, R30 ;  /* 0x0000001e1f1f7220 */ /* 0x000fe20000400000 */
[----:B------:R-:W-:Y:S01]  /*9bb0*/  IMAD.SHL.U32 R30, R35, 0x800000, RZ ;  /* 0x00800000231e7824 */ /* 0x000fe200078e00ff */
[----:B------:R-:W0:Y:S01]  /*9bc0*/  MUFU.EX2 R13, R13 ;  /* 0x0000000d000d7308 */ /* 0x000e220000000800 */
[C---:B------:R-:W-:Y:S01]  /*9bd0*/  FADD R15, R33.reuse, -12583039 ;  /* 0xcb40007f210f7421 */ /* 0x040fe20000000000 */
[-C--:B------:R-:W-:Y:S01]  /*9be0*/  FFMA.SAT R35, R14, R11.reuse, 0.5 ;  /* 0x3f0000000e237423 */ /* 0x080fe2000000200b */
[----:B------:R-:W-:Y:S01]  /*9bf0*/  FFMA.SAT R11, R76, R11, 0.5 ;  /* 0x3f0000004c0b7423 */ /* 0x000fe2000000200b */
[----:B------:R-:W-:Y:S01]  /*9c00*/  SHF.L.U32 R33, R33, 0x17, RZ ;  /* 0x0000001721217819 */ /* 0x000fe200000006ff */
[----:B------:R-:W-:-:S04]  /*9c10*/  FFMA R15, R38, 1.4426950216293334961, -R15 ;  /* 0x3fb8aa3b260f7823 */ /* 0x000fc8000000080f */
[----:B------:R-:W-:Y:S01]  /*9c20*/  FFMA R15, R38, 1.925963033500011079e-08, R15 ;  /* 0x32a57060260f7823 */ /* 0x000fe2000000000f */
[-C--:B------:R-:W-:Y:S01]  /*9c30*/  FFMA.RM R38, R35, R12.reuse, 12582913 ;  /* 0x4b40000123267423 */ /* 0x080fe2000000400c */
[----:B------:R-:W-:Y:S02]  /*9c40*/  FFMA.RM R12, R11, R12, 12582913 ;  /* 0x4b4000010b0c7423 */ /* 0x000fe4000000400c */
[----:B------:R1:W2:Y:S01]  /*9c50*/  MUFU.EX2 R34, R15 ;  /* 0x0000000f00227308 */ /* 0x0002a20000000800 */
[----:B------:R-:W-:Y:S01]  /*9c60*/  FADD R11, R38, -12583039 ;  /* 0xcb40007f260b7421 */ /* 0x000fe20000000000 */
[----:B0-----:R-:W-:-:S03]  /*9c70*/  FMUL R30, R30, R13 ;  /* 0x0000000d1e1e7220 */ /* 0x001fc60000400000 */
[----:B------:R-:W-:-:S04]  /*9c80*/  FFMA R11, R14, 1.4426950216293334961, -R11 ;  /* 0x3fb8aa3b0e0b7823 */ /* 0x000fc8000000080b */
[----:B------:R-:W-:Y:S01]  /*9c90*/  FFMA R13, R14, 1.925963033500011079e-08, R11 ;  /* 0x32a570600e0d7823 */ /* 0x000fe2000000000b */
[C---:B------:R-:W-:Y:S01]  /*9ca0*/  FADD R11, R12.reuse, -12583039 ;  /* 0xcb40007f0c0b7421 */ /* 0x040fe20000000000 */
[----:B------:R-:W-:Y:S02]  /*9cb0*/  IMAD.SHL.U32 R12, R12, 0x800000, RZ ;  /* 0x008000000c0c7824 */ /* 0x000fe400078e00ff */
[----:B-1----:R-:W-:Y:S02]  /*9cc0*/  IMAD.MOV.U32 R15, RZ, RZ, -0x1 ;  /* 0xffffffffff0f7424 */ /* 0x002fe400078e00ff */
[C---:B------:R-:W-:Y:S01]  /*9cd0*/  FFMA R11, R76.reuse, 1.4426950216293334961, -R11 ;  /* 0x3fb8aa3b4c0b7823 */ /* 0x040fe2000000080b */
[----:B------:R-:W0:Y:S01]  /*9ce0*/  MUFU.EX2 R13, R13 ;  /* 0x0000000d000d7308 */ /* 0x000e220000000800 */
[----:B--2---:R-:W-:Y:S02]  /*9cf0*/  FMUL R35, R33, R34 ;  /* 0x0000002221237220 */ /* 0x004fe40000400000 */
[----:B------:R-:W-:Y:S01]  /*9d00*/  FFMA R76, R76, 1.925963033500011079e-08, R11 ;  /* 0x32a570604c4c7823 */ /* 0x000fe2000000000b */
[----:B------:R-:W-:Y:S01]  /*9d10*/  FADD R11, RZ, R27 ;  /* 0x0000001bff0b7221 */ /* 0x000fe20000000000 */
[----:B------:R-:W-:-:S03]  /*9d20*/  SHF.L.U32 R34, R38, 0x17, RZ ;  /* 0x0000001726227819 */ /* 0x000fc600000006ff */
        /* <DEDUP_REMOVED lines=33> */
[----:B------:R-:W-:-:S07]  /*9f40*/  MOV R12, 0x10 ;  /* 0x00000010000c7802 */ /* 0x000fce0000000f00 */
[----:B------:R-:W-:Y:S05]  /*9f50*/  WARPSYNC.COLLECTIVE R15, `(.L_x_6692) ;  /* 0x000000000f087348 */ /* 0x000fea0003c00000 */
[----:B------:R0:W1:Y:S02]  /*9f60*/  SHFL.BFLY P6, R14, R13, R12, R11 ;  /* 0x0c00000c0d0e7389 */ /* 0x00006400000c000b */
[----:B01----:R-:W-:Y:S05]  /*9f70*/  ENDCOLLECTIVE ;  /* 0x000000000000791b */ /* 0x003fea0003800000 */
.L_x_6692:
[----:B------:R-:W-:Y:S02]  /*9f80*/  HFMA2 R12, -RZ, RZ, 0, 4.76837158203125e-07 ;  /* 0x00000008ff0c7431 */ /* 0x000fe400000001ff */
[----:B------:R-:W-:-:S05]  /*9f90*/  FADD R38, R13, R14 ;  /* 0x0000000e0d267221 */ /* 0x000fca0000000000 */
[----:B------:R-:W-:-:S07]  /*9fa0*/  MOV R13, R38 ;  /* 0x00000026000d7202 */ /* 0x000fce0000000f00 */
[----:B------:R-:W-:Y:S05]  /*9fb0*/  WARPSYNC.COLLECTIVE R15, `(.L_x_6693) ;  /* 0x000000000f087348 */ /* 0x000fea0003c00000 */
[----:B------:R0:W1:Y:S02]  /*9fc0*/  SHFL.BFLY P6, R14, R13, R12, R11 ;  /* 0x0c00000c0d0e7389 */ /* 0x00006400000c000b */
[----:B01----:R-:W-:Y:S05]  /*9fd0*/  ENDCOLLECTIVE ;  /* 0x000000000000791b */ /* 0x003fea0003800000 */
.L_x_6693:
[----:B------:R-:W-:Y:S01]  /*9fe0*/  MOV R12, 0x4 ;  /* 0x00000004000c7802 */ /* 0x000fe20000000f00 */
[----:B------:R-:W-:-:S04]  /*9ff0*/  FADD R39, R38, R14 ;  /* 0x0000000e26277221 */ /* 0x000fc80000000000 */
[----:B------:R-:W-:-:S07]  /*a000*/  IMAD.MOV.U32 R13, RZ, RZ, R39 ;  /* 0x000000ffff0d7224 */ /* 0x000fce00078e0027 */
[----:B------:R-:W-:Y:S05]  /*a010*/  WARPSYNC.COLLECTIVE R15, `(.L_x_6694) ;  /* 0x000000000f087348 */ /* 0x000fea0003c00000 */
[----:B------:R0:W1:Y:S02]  /*a020*/  SHFL.BFLY P6, R14, R13, R12, R11 ;  /* 0x0c00000c0d0e7389 */ /* 0x00006400000c000b */
[----:B01----:R-:W-:Y:S05]  /*a030*/  ENDCOLLECTIVE ;  /* 0x000000000000791b */ /* 0x003fea0003800000 */
.L_x_6694:
[----:B------:R-:W-:Y:S02]  /*a040*/  IMAD.MOV.U32 R12, RZ, RZ, 0x2 ;  /* 0x00000002ff0c7424 */ /* 0x000fe400078e00ff */
[----:B------:R-:W-:-:S05]  /*a050*/  FADD R40, R39, R14 ;  /* 0x0000000e27287221 */ /* 0x000fca0000000000 */
[----:B------:R-:W-:-:S07]  /*a060*/  MOV R13, R40 ;  /* 0x00000028000d7202 */ /* 0x000fce0000000f00 */
[----:B------:R-:W-:Y:S05]  /*a070*/  WARPSYNC.COLLECTIVE R15, `(.L_x_6695) ;  /* 0x000000000f087348 */ /* 0x000fea0003c00000 */
[----:B------:R0:W1:Y:S02]  /*a080*/  SHFL.BFLY P6, R14, R13, R12, R11 ;  /* 0x0c00000c0d0e7389 */ /* 0x00006400000c000b */
[----:B01----:R-:W-:Y:S05]  /*a090*/  ENDCOLLECTIVE ;  /* 0x000000000000791b */ /* 0x003fea0003800000 */
.L_x_6695:
[----:B------:R-:W-:Y:S02]  /*a0a0*/  HFMA2 R12, -RZ, RZ, 0, 5.9604644775390625e-08 ;  /* 0x00000001ff0c7431 */ /* 0x000fe400000001ff */
[----:B------:R-:W-:-:S05]  /*a0b0*/  FADD R41, R40, R14 ;  /* 0x0000000e28297221 */ /* 0x000fca0000000000 */
[----:B------:R-:W-:-:S07]  /*a0c0*/  MOV R13, R41 ;  /* 0x00000029000d7202 */ /* 0x000fce0000000f00 */
[----:B------:R-:W-:Y:S05]  /*a0d0*/  WARPSYNC.COLLECTIVE R15, `(.L_x_6696) ;  /* 0x000000000f087348 */ /* 0x000fea0003c00000 */
[----:B------:R0:W1:Y:S02]  /*a0e0*/  SHFL.BFLY P6, R14, R13, R12, R11 ;  /* 0x0c00000c0d0e7389 */ /* 0x00006400000c000b */
[----:B01----:R-:W-:Y:S05]  /*a0f0*/  ENDCOLLECTIVE ;  /* 0x000000000000791b */ /* 0x003fea0003800000 */
.L_x_6696:
[----:B------:R-:W-:Y:S05]  /*a100*/  BRA `(.L_x_6697) ;  /* 0xffffffc000947947 */ /* 0x000fea000383ffff */
        .weak           $__internal_102_$__cuda_sm3x_div_rn_noftz_f32_slowpath
        .type           $__internal_102_$__cuda_sm3x_div_rn_noftz_f32_slowpath,@function
        .size           $__internal_102_$__cuda_sm3x_div_rn_noftz_f32_slowpath,(.L_x_37479 - $__internal_102_$__cuda_sm3x_div_rn_noftz_f32_slowpath)
$__internal_102_$__cuda_sm3x_div_rn_noftz_f32_slowpath:
[----:B------:R-:W-:Y:S01]  /*a110*/  SHF.R.U32.HI R46, RZ, 0x17, R12 ;  /* 0x00000017ff2e7819 */ /* 0x000fe2000001160c */
[----:B------:R-:W-:Y:S01]  /*a120*/  BSSY.RECONVERGENT B1, `(.L_x_6698) ;  /* 0x0000063000017945 */ /* 0x000fe20003800200 */
[----:B------:R-:W-:Y:S02]  /*a130*/  SHF.R.U32.HI R11, RZ, 0x17, R27 ;  /* 0x00000017ff0b7819 */ /* 0x000fe4000001161b */
[----:B------:R-:W-:Y:S02]  /*a140*/  LOP3.LUT R46, R46, 0xff, RZ, 0xc0, !PT ;  /* 0x000000ff2e2e7812 */ /* 0x000fe400078ec0ff */
[----:B------:R-:W-:Y:S02]  /*a150*/  LOP3.LUT R11, R11, 0xff, RZ, 0xc0, !PT ;  /* 0x000000ff0b0b7812 */ /* 0x000fe400078ec0ff */
[----:B------:R-:W-:Y:S01]  /*a160*/  MOV R52, R27 ;  /* 0x0000001b00347202 */ /* 0x000fe20000000f00 */
        /* <DEDUP_REMOVED lines=29> */
.L_x_6699:
[----:B------:R-:W-:Y:S01]  /*a340*/  LEA R27, R46, 0xc0800000, 0x17 ;  /* 0xc08000002e1b7811 */ /* 0x000fe200078eb8ff */
[----:B------:R-:W-:Y:S03]  /*a350*/  BSSY.RECONVERGENT B2, `(.L_x_6704) ;  /* 0x0000036000027945 */ /* 0x000fe60003800200 */
[----:B------:R-:W-:Y:S02]  /*a360*/  IADD3 R53, PT, PT, -R27, R12, RZ ;  /* 0x0000000c1b357210 */ /* 0x000fe40007ffe1ff */
[----:B------:R-:W-:Y:S02]  /*a370*/  IADD3 R27, PT, PT, R11, -0x7f, RZ ;  /* 0xffffff810b1b7810 */ /* 0x000fe40007ffe0ff */
[----:B------:R-:W0:Y:S01]  /*a380*/  MUFU.RCP R51, R53 ;  /* 0x0000003500337308 */ /* 0x000e220000001000 */
[----:B------:R-:W-:Y:S01]  /*a390*/  FADD.FTZ R54, -R53, -RZ ;  /* 0x800000ff35367221 */ /* 0x000fe20000010100 */
[C---:B------:R-:W-:Y:S01]  /*a3a0*/  IADD3 R46, PT, PT, R27.reuse, 0x7f, -R46 ;  /* 0x0000007f1b2e7810 */ /* 0x040fe20007ffe82e */
[----:B------:R-:W-:-:S04]  /*a3b0*/  IMAD R11, R27, -0x800000, R52 ;  /* 0xff8000001b0b7824 */ /* 0x000fc800078e0234 */
        /* <DEDUP_REMOVED lines=43> */
.L_x_6706:
[----:B------:R-:W-:-:S04]  /*a670*/  LOP3.LUT R11, R11, 0x80000000, RZ, 0xc0, !PT ;  /* 0x800000000b0b7812 */ /* 0x000fc800078ec0ff */
[----:B------:R-:W-:Y:S01]  /*a680*/  LOP3.LUT R11, R11, 0x7f800000, RZ, 0xfc, !PT ;  /* 0x7f8000000b0b7812 */ /* 0x000fe200078efcff */
[----:B------:R-:W-:Y:S06]  /*a690*/  BRA `(.L_x_6707) ;  /* 0x0000000000047947 */ /* 0x000fec0003800000 */
.L_x_6705:
[----:B------:R-:W-:-:S07]  /*a6a0*/  IMAD R11, R46, 0x800000, R11 ;  /* 0x008000002e0b7824 */ /* 0x000fce00078e020b */
.L_x_6707:
[----:B------:R-:W-:Y:S05]  /*a6b0*/  BSYNC.RECONVERGENT B2 ;  /* 0x0000000000027941 */ /* 0x000fea0003800200 */
.L_x_6704:
[----:B------:R-:W-:Y:S05]  /*a6c0*/  BRA `(.L_x_6708) ;  /* 0x0000000000207947 */ /* 0x000fea0003800000 */
.L_x_6703:
[----:B------:R-:W-:-:S04]  /*a6d0*/  LOP3.LUT R11, R12, 0x80000000, R52, 0x48, !PT ;  /* 0x800000000c0b7812 */ /* 0x000fc800078e4834 */
[----:B------:R-:W-:Y:S01]  /*a6e0*/  LOP3.LUT R11, R11, 0x7f800000, RZ, 0xfc, !PT ;  /* 0x7f8000000b0b7812 */ /* 0x000fe200078efcff */
[----:B------:R-:W-:Y:S06]  /*a6f0*/  BRA `(.L_x_6708) ;  /* 0x0000000000147947 */ /* 0x000fec0003800000 */
.L_x_6702:
[----:B------:R-:W-:Y:S01]  /*a700*/  LOP3.LUT R11, R12, 0x80000000, R52, 0x48, !PT ;  /* 0x800000000c0b7812 */ /* 0x000fe200078e4834 */
[----:B------:R-:W-:Y:S06]  /*a710*/  BRA `(.L_x_6708) ;  /* 0x00000000000c7947 */ /* 0x000fec0003800000 */
.L_x_6701:
[----:B------:R-:W0:Y:S01]  /*a720*/  MUFU.RSQ R11, -QNAN ;  /* 0xffc00000000b7908 */ /* 0x000e220000001400 */
[----:B------:R-:W-:Y:S05]  /*a730*/  BRA `(.L_x_6708) ;  /* 0x0000000000047947 */ /* 0x000fea0003800000 */
.L_x_6700:
[----:B------:R-:W-:-:S07]  /*a740*/  FADD.FTZ R11, R27, R12 ;  /* 0x0000000c1b0b7221 */ /* 0x000fce0000010000 */
.L_x_6708:
[----:B------:R-:W-:Y:S05]  /*a750*/  BSYNC.RECONVERGENT B1 ;  /* 0x0000000000017941 */ /* 0x000fea0003800200 */
.L_x_6698:
[----:B------:R-:W-:Y:S01]  /*a760*/  HFMA2 R13, -RZ, RZ, 0, 0 ;  /* 0x00000000ff0d7431 */ /* 0x000fe200000001ff */
[----:B------:R-:W-:-:S04]  /*a770*/  MOV R12, R50 ;  /* 0x00000032000c7202 */ /* 0x000fc80000000f00 */
[----:B0-----:R-:W-:Y:S05]  /*a780*/  RET.REL.NODEC R12 `(_Z15SoftmaxWarpImplI22BroadcastScaleMaskLoadIffbLm4EiE11DirectStoreIffEfLi2ELi30ELi32ELi1ELb0EL9Algorithm0EEvT_T0_ll) ;  /* 0xffffff580c1c7950 */ /* 0x001fea0003c3ffff */
.L_x_6709:
        /* <DEDUP_REMOVED lines=15> */
.L_x_37479:


//--------------------- .text._Z15SoftmaxWarpImplI22BroadcastScaleMaskLoadIffbLm4EiE11DirectStoreIffEfLi2ELi28ELi32ELi1ELb1EL9Algorithm0EEvT_T0_ll --------------------------
	.section	.text._Z15SoftmaxWarpImplI22BroadcastScaleMaskLoadIffbLm4EiE11DirectStoreIffEfLi2ELi28ELi32ELi1ELb1EL9Algorithm0EEvT_T0_ll,"ax",@progbits
	.align	128
        .global         _Z15SoftmaxWarpImplI22BroadcastScaleMaskLoadIffbLm4EiE11DirectStoreIffEfLi2ELi28ELi32ELi1ELb1EL9Algorithm0EEvT_T0_ll
        .type           _Z15SoftmaxWarpImplI22BroadcastScaleMaskLoadIffbLm4EiE11DirectStoreIffEfLi2ELi28ELi32ELi1ELb1EL9Algorithm0EEvT_T0_ll,@function
        .size           _Z15SoftmaxWarpImplI22BroadcastScaleMaskLoadIffbLm4EiE11DirectStoreIffEfLi2ELi28ELi32ELi1ELb1EL9Algorithm0EEvT_T0_ll,(.L_x_37480 - _Z15SoftmaxWarpImplI22BroadcastScaleMaskLoadIffbLm4EiE11DirectStoreIffEfLi2ELi28ELi32ELi1ELb1EL9Algorithm0EEvT_T0_ll)
        .other          _Z15SoftmaxWarpImplI22BroadcastScaleMaskLoadIffbLm4EiE11DirectStoreIffEfLi2ELi28ELi32ELi1ELb1EL9Algorithm0EEvT_T0_ll,@"STO_CUDA_ENTRY STV_DEFAULT"
_Z15SoftmaxWarpImplI22BroadcastScaleMaskLoadIffbLm4EiE11DirectStoreIffEfLi2ELi28ELi32ELi1ELb1EL9Algorithm0EEvT_T0_ll:
.text._Z15SoftmaxWarpImplI22BroadcastScaleMaskLoadIffbLm4EiE11DirectStoreIffEfLi2ELi28ELi32ELi1ELb1EL9Algorithm0EEvT_T0_ll:
        /* <DEDUP_REMOVED lines=27> */
.L_x_6710:
        /* <DEDUP_REMOVED lines=26> */
.L_x_6825:
[----:B0-----:R-:W0:Y:S01]  /*0350*/  LDC.64 R2, c[0x0][0x410] ;  /* 0x00010400ff027b82 */ /* 0x001e220000000a00 */
[----:B------:R-:W-:Y:S01]  /*0360*/  BSSY.RECONVERGENT B1, `(.L_x_6712) ;  /* 0x000008c000017945 */ /* 0x000fe20003800200 */
[----:B------:R-:W-:Y:S01]  /*0370*/  IMAD.MOV.U32 R33, RZ, RZ, -0x800000 ;  /* 0xff800000ff217424 */ /* 0x000fe200078e00ff */
[----:B------:R-:W-:Y:S01]  /*0380*/  MOV R4, 0xff800000 ;  /* 0xff80000000047802 */ /* 0x000fe20000000f00 */
[----:B------:R-:W-:Y:S01]  /*0390*/  IMAD.MOV.U32 R13, RZ, RZ, -0x800000 ;  /* 0xff800000ff0d7424 */ /* 0x000fe200078e00ff */
[-C--:B0-----:R-:W-:Y:S02]  /*03a0*/  ISETP.GE.U32.AND P0, PT, R67, R2.reuse, PT ;  /* 0x000000024300720c */ /* 0x081fe40003f06070 */
[-C--:B------:R-:W-:Y:S02]  /*03b0*/  ISETP.GE.U32.AND P2, PT, R65, R2.reuse, PT ;  /* 0x000000024100720c */ /* 0x080fe40003f46070 */
[----:B------:R-:W-:Y:S02]  /*03c0*/  ISETP.GE.AND.EX P0, PT, RZ, R3, PT, P0 ;  /* 0x00000003ff00720c */ /* 0x000fe40003f06300 */
[----:B------:R-:W-:-:S02]  /*03d0*/  ISETP.GE.U32.AND P4, PT, R63, R2, PT ;  /* 0x000000023f00720c */ /* 0x000fc40003f86070 */
[-C--:B------:R-:W-:Y:S02]  /*03e0*/  ISETP.GE.U32.AND P3, PT, R61, R2.reuse, PT ;  /* 0x000000023d00720c */ /* 0x080fe40003f66070 */
[----:B------:R-:W-:-:S07]  /*03f0*/  ISETP.GE.U32.AND P5, PT, R59, R2, PT ;  /* 0x000000023b00720c */ /* 0x000fce0003fa6070 */
[----:B------:R-:W-:Y:S06]  /*0400*/  @P0 BRA `(.L_x_6713) ;  /* 0x0000000800040947 */ /* 0x000fec0003800000 */
        /* <DEDUP_REMOVED lines=14> */
[----:B---3--:R-:W-:Y:S02]  /*04f0*/  HFMA2 R4, -RZ, RZ, 0, 0 ;  /* 0x00000000ff047431 */ /* 0x008fe400000001ff */
[----:B----4-:R-:W-:-:S04]  /*0500*/  IMAD.MOV R8, RZ, RZ, -R5 ;  /* 0x000000ffff087224 */ /* 0x010fc800078e0a05 */
        /* <DEDUP_REMOVED lines=9> */
[----:B------:R-:W-:Y:S01]  /*05a0*/  @!P1 IADD3 R4, PT, PT, R4, -R9, RZ ;  /* 0x8000000904049210 */ /* 0x000fe20007ffe0ff */
[----:B------:R-:W-:-:S03]  /*05b0*/  @!P1 VIADD R6, R6, 0x1 ;  /* 0x0000000106069836 */ /* 0x000fc60000000000 */
[----:B------:R-:W-:Y:S02]  /*05c0*/  ISETP.GE.U32.AND P6, PT, R4, R9, PT ;  /* 0x000000090400720c */ /* 0x000fe40003fc6070 */
[----:B------:R-:W-:Y:S01]  /*05d0*/  LOP3.LUT R4, R0, R11, RZ, 0x3c, !PT ;  /* 0x0000000b00047212 */ /* 0x000fe200078e3cff */
[----:B------:R-:W4:Y:S03]  /*05e0*/  LDC R9, c[0x0][0x3c0] ;  /* 0x0000f000ff097b82 */ /* 0x000f260000000800 */
[----:B------:R-:W-:Y:S02]  /*05f0*/  ISETP.GE.AND P1, PT, R4, RZ, PT ;  /* 0x000000ff0400720c */ /* 0x000fe40003f26270 */
[----:B---3--:R-:W-:-:S04]  /*0600*/  IADD3 R4, PT, PT, R7, 0xffffffe, RZ ;  /* 0x0ffffffe07047810 */ /* 0x008fc80007ffe0ff */
[----:B------:R3:W5:Y:S01]  /*0610*/  F2I.FTZ.U32.TRUNC.NTZ R5, R4 ;  /* 0x0000000400057305 */ /* 0x000762000021f000 */
[----:B------:R-:W-:Y:S01]  /*0620*/  @P6 VIADD R6, R6, 0x1 ;  /* 0x0000000106066836 */ /* 0x000fe20000000000 */
[----:B------:R-:W-:-:S04]  /*0630*/  ISETP.NE.AND P6, PT, R11, RZ, PT ;  /* 0x000000ff0b00720c */ /* 0x000fc80003fc5270 */
[----:B------:R-:W-:Y:S01]  /*0640*/  MOV R13, R6 ;  /* 0x00000006000d7202 */ /* 0x000fe20000000f00 */
[----:B---3--:R-:W-:-:S04]  /*0650*/  HFMA2 R4, -RZ, RZ, 0, 0 ;  /* 0x00000000ff047431 */ /* 0x008fc800000001ff */
[----:B------:R-:W-:-:S04]  /*0660*/  @!P1 IMAD.MOV R13, RZ, RZ, -R13 ;  /* 0x000000ffff0d9224 */ /* 0x000fc800078e0a0d */
[----:B------:R-:W-:Y:S02]  /*0670*/  @!P6 LOP3.LUT R13, RZ, R11, RZ, 0x33, !PT ;  /* 0x0000000bff0de212 */ /* 0x000fe400078e33ff */
[----:B-----5:R-:W-:Y:S02]  /*0680*/  IADD3 R7, PT, PT, RZ, -R5, RZ ;  /* 0x80000005ff077210 */ /* 0x020fe40007ffe0ff */
[----:B----4-:R-:W-:Y:S01]  /*0690*/  IABS R8, R9 ;  /* 0x0000000900087213 */ /* 0x010fe20000000000 */
[----:B------:R-:W-:Y:S02]  /*06a0*/  IMAD.MOV R6, RZ, RZ, -R13 ;  /* 0x000000ffff067224 */ /* 0x000fe400078e0a0d */
[----:B------:R-:W-:Y:S02]  /*06b0*/  IMAD R7, R7, R10, RZ ;  /* 0x0000000a07077224 */ /* 0x000fe400078e02ff */
[----:B------:R-:W-:Y:S02]  /*06c0*/  IMAD R11, R11, R6, R0 ;  /* 0x000000060b0b7224 */ /* 0x000fe400078e0200 */
[----:B------:R-:W-:-:S03]  /*06d0*/  IMAD.HI.U32 R4, R5, R7, R4 ;  /* 0x0000000705047227 */ /* 0x000fc600078e0004 */
[----:B------:R-:W-:-:S05]  /*06e0*/  IABS R6, R11 ;  /* 0x0000000b00067213 */ /* 0x000fca0000000000 */
[----:B------:R-:W-:-:S04]  /*06f0*/  IMAD.MOV.U32 R5, RZ, RZ, R6 ;  /* 0x000000ffff057224 */ /* 0x000fc800078e0006 */
[----:B------:R-:W-:-:S05]  /*0700*/  IMAD.HI.U32 R4, R4, R5, RZ ;  /* 0x0000000504047227 */ /* 0x000fca00078e00ff */
[----:B------:R-:W-:-:S05]  /*0710*/  IADD3 R6, PT, PT, -R4, RZ, RZ ;  /* 0x000000ff04067210 */ /* 0x000fca0007ffe1ff */
        /* <DEDUP_REMOVED lines=10> */
[----:B------:R-:W-:Y:S02]  /*07c0*/  @P6 IADD3 R4, PT, PT, R4, 0x1, RZ ;  /* 0x0000000104046810 */ /* 0x000fe40007ffe0ff */
[----:B------:R-:W-:Y:S01]  /*07d0*/  ISETP.NE.AND P6, PT, R12, RZ, PT ;  /* 0x000000ff0c00720c */ /* 0x000fe20003fc5270 */
[----:B------:R-:W3:Y:S02]  /*07e0*/  F2I.FTZ.U32.TRUNC.NTZ R5, R5 ;  /* 0x0000000500057305 */ /* 0x000ee4000021f000 */
[----:B------:R-:W-:Y:S02]  /*07f0*/  IMAD.MOV.U32 R14, RZ, RZ, R4 ;  /* 0x000000ffff0e7224 */ /* 0x000fe400078e0004 */
[----:B------:R-:W-:-:S03]  /*0800*/  IMAD.MOV.U32 R4, RZ, RZ, RZ ;  /* 0x000000ffff047224 */ /* 0x000fc600078e00ff */
[----:B------:R-:W-:-:S05]  /*0810*/  @!P1 IADD3 R14, PT, PT, -R14, RZ, RZ ;  /* 0x000000ff0e0e9210 */ /* 0x000fca0007ffe1ff */
[----:B------:R-:W-:-:S04]  /*0820*/  @!P6 LOP3.LUT R14, RZ, R12, RZ, 0x33, !PT ;  /* 0x0000000cff0ee212 */ /* 0x000fc800078e33ff */
[----:B------:R-:W-:Y:S01]  /*0830*/  IADD3 R7, PT, PT, -R14, RZ, RZ ;  /* 0x000000ff0e077210 */ /* 0x000fe20007ffe1ff */
[----:B---3--:R-:W-:-:S04]  /*0840*/  IMAD.MOV R15, RZ, RZ, -R5 ;  /* 0x000000ffff0f7224 */ /* 0x008fc800078e0a05 */
[----:B------:R-:W-:Y:S02]  /*0850*/  IMAD R12, R12, R7, R11 ;  /* 0x000000070c0c7224 */ /* 0x000fe400078e020b */
[----:B------:R-:W-:Y:S01]  /*0860*/  IMAD R7, R15, R8, RZ ;  /* 0x000000080f077224 */ /* 0x000fe200078e02ff */
[----:B------:R-:W3:Y:S02]  /*0870*/  LDC.64 R10, c[0x0][0x398] ;  /* 0x0000e600ff0a7b82 */ /* 0x000ee40000000a00 */
[----:B------:R-:W-:Y:S01]  /*0880*/  IABS R6, R12 ;  /* 0x0000000c00067213 */ /* 0x000fe20000000000 */
[----:B------:R-:W-:-:S03]  /*0890*/  IMAD.HI.U32 R4, R5, R7, R4 ;  /* 0x0000000705047227 */ /* 0x000fc600078e0004 */
        /* <DEDUP_REMOVED lines=11> */
[----:B------:R-:W-:-:S03]  /*0950*/  ISETP.NE.AND P1, PT, R9, RZ, PT ;  /* 0x000000ff0900720c */ /* 0x000fc60003f25270 */
[----:B------:R-:W-:-:S05]  /*0960*/  IMAD.MOV.U32 R6, RZ, RZ, R4 ;  /* 0x000000ffff067224 */ /* 0x000fca00078e0004 */
[----:B------:R-:W-:Y:S02]  /*0970*/  @!P6 IADD3 R6, PT, PT, -R6, RZ, RZ ;  /* 0x000000ff0606e210 */ /* 0x000fe40007ffe1ff */
[----:B--2---:R-:W-:-:S03]  /*0980*/  ISETP.NE.U32.AND P6, PT, R20, 0x1, PT ;  /* 0x000000011400780c */ /* 0x004fc60003fc5070 */
[----:B------:R-:W-:Y:S02]  /*0990*/  @!P1 LOP3.LUT R6, RZ, R9, RZ, 0x33, !PT ;  /* 0x00000009ff069212 */ /* 0x000fe400078e33ff */
[----:B---3--:R-:W-:Y:S02]  /*09a0*/  ISETP.NE.U32.AND P1, PT, R10, 0x1, PT ;  /* 0x000000010a00780c */ /* 0x008fe40003f25070 */
[----:B------:R-:W-:Y:S01]  /*09b0*/  ISETP.NE.AND.EX P6, PT, R21, RZ, PT, P6 ;  /* 0x000000ff1500720c */ /* 0x000fe20003fc5360 */
[----:B------:R-:W-:Y:S01]  /*09c0*/  IMAD.MOV R10, RZ, RZ, -R6 ;  /* 0x000000ffff0a7224 */ /* 0x000fe200078e0a06 */
[----:B------:R-:W-:Y:S02]  /*09d0*/  ISETP.NE.AND.EX P1, PT, R11, RZ, PT, P1 ;  /* 0x000000ff0b00720c */ /* 0x000fe40003f25310 */
[----:B------:R-:W-:Y:S01]  /*09e0*/  SEL R4, R13, RZ, P6 ;  /* 0x000000ff0d047207 */ /* 0x000fe20003000000 */
[----:B------:R-:W-:Y:S01]  /*09f0*/  IMAD R7, R9, R10, R12 ;  /* 0x0000000a09077224 */ /* 0x000fe200078e020c */
[----:B0-----:R-:W-:-:S02]  /*0a00*/  ISETP.NE.U32.AND P6, PT, R18, 0x1, PT ;  /* 0x000000011200780c */ /* 0x001fc40003fc5070 */
        /* <DEDUP_REMOVED lines=27> */
[----:B------:R-:W-:Y:S02]  /*0bc0*/  ISETP.NE.AND P1, PT, R4, RZ, PT ;  /* 0x000000ff0400720c */ /* 0x000fe40003f25270 */
[----:B0-----:R-:W-:Y:S01]  /*0bd0*/  MOV R33, UR4 ;  /* 0x0000000400217c02 */ /* 0x001fe20008000f00 */
[----:B--2---:R-:W-:-:S10]  /*0be0*/  FMUL R4, R0, UR47 ;  /* 0x0000002f00047c20 */ /* 0x004fd40008400000 */
[----:B------:R-:W0:Y:S01]  /*0bf0*/  @!P1 LDC R4, c[0x0][0x3f0] ;  /* 0x0000fc00ff049b82 */ /* 0x000e220000000800 */
[----:B---3--:R-:W-:-:S05]  /*0c00*/  @P6 FMUL R33, R8, UR47 ;  /* 0x0000002f08216c20 */ /* 0x008fca0008400000 */
[----:B0-----:R-:W-:-:S07]  /*0c10*/  FMNMX3 R13, R4, -INF , R33, !PT ;  /* 0xff800000040d7876 */ /* 0x001fce0007800021 */
.L_x_6713:
[----:B------:R-:W-:Y:S05]  /*0c20*/  BSYNC.RECONVERGENT B1 ;  /* 0x0000000000017941 */ /* 0x000fea0003800200 */
.L_x_6712:
        /* <DEDUP_REMOVED lines=136> */
.L_x_6715:
[----:B------:R-:W-:Y:S05]  /*14b0*/  BSYNC.RECONVERGENT B1 ;  /* 0x0000000000017941 */ /* 0x000fea0003800200 */
.L_x_6714:
        /* <DEDUP_REMOVED lines=22> */
[----:B------:R-:W-:Y:S02]  /*1620*/  IMAD.HI.U32 R6, R7, R15, R6 ;  /* 0x0000000f07067227 */ /* 0x000fe400078e0006 */
[----:B------:R-:W3:Y:S02]  /*1630*/  LDC R15, c[0x0][0x3c0] ;  /* 0x0000f000ff0f7b82 */ /* 0x000ee40000000800 */
[----:B------:R-:W-:Y:S01]  /*1640*/  IMAD.MOV.U32 R7, RZ, RZ, R14 ;  /* 0x000000ffff077224 */ /* 0x000fe200078e000e */
[----:B-1----:R-:W-:-:S03]  /*1650*/  IABS R14, R12 ;  /* 0x0000000c000e7213 */ /* 0x002fc60000000000 */
[----:B------:R-:W-:-:S05]  /*1660*/  IMAD.HI.U32 R6, R6, R7, RZ ;  /* 0x0000000706067227 */ /* 0x000fca00078e00ff */
[----:B------:R-:W-:-:S05]  /*1670*/  IADD3 R8, PT, PT, -R6, RZ, RZ ;  /* 0x000000ff06087210 */ /* 0x000fca0007ffe1ff */
[C---:B------:R-:W-:Y:S02]  /*1680*/  IMAD R7, R10.reuse, R8, R7 ;  /* 0x000000080a077224 */ /* 0x040fe400078e0207 */
[----:B------:R-:W1:Y:S03]  /*1690*/  I2F.RP R8, R14 ;  /* 0x0000000e00087306 */ /* 0x000e660000209400 */
[----:B------:R-:W-:Y:S02]  /*16a0*/  ISETP.GT.U32.AND P6, PT, R10, R7, PT ;  /* 0x000000070a00720c */ /* 0x000fe40003fc4070 */
[----:B---3--:R-:W-:-:S03]  /*16b0*/  IABS R16, R15 ;  /* 0x0000000f00107213 */ /* 0x008fc60000000000 */
[----:B-1----:R-:W1:Y:S08]  /*16c0*/  MUFU.RCP R8, R8 ;  /* 0x0000000800087308 */ /* 0x002e700000001000 */
[----:B------:R-:W-:Y:S01]  /*16d0*/  @!P6 IMAD.IADD R7, R7, 0x1, -R10 ;  /* 0x000000010707e824 */ /* 0x000fe200078e0a0a */
[----:B------:R-:W-:-:S04]  /*16e0*/  @!P6 IADD3 R6, PT, PT, R6, 0x1, RZ ;  /* 0x000000010606e810 */ /* 0x000fc80007ffe0ff */
[----:B------:R-:W-:Y:S02]  /*16f0*/  ISETP.GE.U32.AND P4, PT, R7, R10, PT ;  /* 0x0000000a0700720c */ /* 0x000fe40003f86070 */
[----:B------:R-:W-:-:S04]  /*1700*/  LOP3.LUT R7, R0, R11, RZ, 0x3c, !PT ;  /* 0x0000000b00077212 */ /* 0x000fc800078e3cff */
[----:B------:R-:W-:Y:S01]  /*1710*/  ISETP.GE.AND P6, PT, R7, RZ, PT ;  /* 0x000000ff0700720c */ /* 0x000fe20003fc6270 */
[----:B-1----:R-:W-:-:S06]  /*1720*/  VIADD R7, R8, 0xffffffe ;  /* 0x0ffffffe08077836 */ /* 0x002fcc0000000000 */
[----:B------:R-:W-:Y:S02]  /*1730*/  @P4 IADD3 R6, PT, PT, R6, 0x1, RZ ;  /* 0x0000000106064810 */ /* 0x000fe40007ffe0ff */
[----:B------:R-:W-:Y:S01]  /*1740*/  ISETP.NE.AND P4, PT, R11, RZ, PT ;  /* 0x000000ff0b00720c */ /* 0x000fe20003f85270 */
[----:B------:R-:W1:Y:S02]  /*1750*/  F2I.FTZ.U32.TRUNC.NTZ R7, R7 ;  /* 0x0000000700077305 */ /* 0x000e64000021f000 */
[----:B------:R-:W-:Y:S02]  /*1760*/  IMAD.MOV.U32 R10, RZ, RZ, R6 ;  /* 0x000000ffff0a7224 */ /* 0x000fe400078e0006 */
[----:B------:R-:W-:-:S03]  /*1770*/  IMAD.MOV.U32 R6, RZ, RZ, RZ ;  /* 0x000000ffff067224 */ /* 0x000fc600078e00ff */
[----:B------:R-:W-:-:S05]  /*1780*/  @!P6 IADD3 R10, PT, PT, -R10, RZ, RZ ;  /* 0x000000ff0a0ae210 */ /* 0x000fca0007ffe1ff */
[----:B------:R-:W-:-:S04]  /*1790*/  @!P4 LOP3.LUT R10, RZ, R11, RZ, 0x33, !PT ;  /* 0x0000000bff0ac212 */ /* 0x000fc800078e33ff */
[----:B------:R-:W-:Y:S01]  /*17a0*/  IADD3 R9, PT, PT, -R10, RZ, RZ ;  /* 0x000000ff0a097210 */ /* 0x000fe20007ffe1ff */
[----:B-1----:R-:W-:-:S04]  /*17b0*/  IMAD.MOV R17, RZ, RZ, -R7 ;  /* 0x000000ffff117224 */ /* 0x002fc800078e0a07 */
        /* <DEDUP_REMOVED lines=14> */
[----:B------:R-:W-:-:S04]  /*18a0*/  LOP3.LUT R7, R9, R12, RZ, 0x3c, !PT ;  /* 0x0000000c09077212 */ /* 0x000fc800078e3cff */
[----:B------:R-:W-:Y:S02]  /*18b0*/  ISETP.GE.AND P6, PT, R7, RZ, PT ;  /* 0x000000ff0700720c */ /* 0x000fe40003fc6270 */
[----:B-1----:R-:W-:-:S05]  /*18c0*/  IADD3 R7, PT, PT, R8, 0xffffffe, RZ ;  /* 0x0ffffffe08077810 */ /* 0x002fca0007ffe0ff */
[----:B------:R-:W-:Y:S01]  /*18d0*/  @P4 VIADD R6, R6, 0x1 ;  /* 0x0000000106064836 */ /* 0x000fe20000000000 */
[----:B------:R-:W-:-:S04]  /*18e0*/  ISETP.NE.AND P4, PT, R12, RZ, PT ;  /* 0x000000ff0c00720c */ /* 0x000fc80003f85270 */
[----:B------:R-:W-:Y:S01]  /*18f0*/  MOV R11, R6 ;  /* 0x00000006000b7202 */ /* 0x000fe20000000f00 */
[----:B------:R-:W1:Y:S04]  /*1900*/  F2I.FTZ.U32.TRUNC.NTZ R7, R7 ;  /* 0x0000000700077305 */ /* 0x000e68000021f000 */
[----:B------:R-:W-:-:S04]  /*1910*/  @!P6 IMAD.MOV R11, RZ, RZ, -R11 ;  /* 0x000000ffff0be224 */ /* 0x000fc800078e0a0b */
[----:B------:R-:W-:-:S05]  /*1920*/  @!P4 LOP3.LUT R11, RZ, R12, RZ, 0x33, !PT ;  /* 0x0000000cff0bc212 */ /* 0x000fca00078e33ff */
[----:B------:R-:W-:Y:S01]  /*1930*/  IMAD.MOV R6, RZ, RZ, -R11 ;  /* 0x000000ffff067224 */ /* 0x000fe200078e0a0b */
[----:B-1----:R-:W-:-:S03]  /*1940*/  IADD3 R17, PT, PT, RZ, -R7, RZ ;  /* 0x80000007ff117210 */ /* 0x002fc60007ffe0ff */
        /* <DEDUP_REMOVED lines=26> */
[----:B----4-:R-:W-:-:S02]  /*1af0*/  ISETP.NE.U32.AND P6, PT, R18, 0x1, PT ;  /* 0x000000011200780c */ /* 0x010fc40003fc5070 */
[----:B------:R-:W-:Y:S02]  /*1b00*/  IADD3 R9, PT, PT, -R8, RZ, RZ ;  /* 0x000000ff08097210 */ /* 0x000fe40007ffe1ff */
[----:B------:R-:W-:Y:S01]  /*1b10*/  SEL R10, R11, RZ, P4 ;  /* 0x000000ff0b0a7207 */ /* 0x000fe20002000000 */
[----:B------:R-:W-:Y:S01]  /*1b20*/  IMAD R11, R6, UR36, RZ ;  /* 0x00000024060b7c24 */ /* 0x000fe2000f8e02ff */
        /* <DEDUP_REMOVED lines=32> */
.L_x_6717:
[----:B------:R-:W-:Y:S05]  /*1d30*/  BSYNC.RECONVERGENT B1 ;  /* 0x0000000000017941 */ /* 0x000fea0003800200 */
.L_x_6716:
        /* <DEDUP_REMOVED lines=50> */
[----:B------:R-:W-:-:S03]  /*2060*/  IMAD R15, R6, R17, RZ ;  /* 0x00000011060f7224 */ /* 0x000fc600078e02ff */
[----:B------:R-:W-:Y:S01]  /*2070*/  IABS R6, R11 ;  /* 0x0000000b00067213 */ /* 0x000fe20000000000 */
[----:B------:R-:W-:-:S03]  /*2080*/  IMAD.HI.U32 R15, R9, R15, R8 ;  /* 0x0000000f090f7227 */ /* 0x000fc600078e0008 */
        /* <DEDUP_REMOVED lines=23> */
[----:B------:R-:W-:-:S03]  /*2200*/  IMAD R11, R18, R19, RZ ;  /* 0x00000013120b7224 */ /* 0x000fc600078e02ff */
[----:B------:R-:W-:Y:S01]  /*2210*/  IABS R6, R15 ;  /* 0x0000000f00067213 */ /* 0x000fe20000000000 */
[----:B------:R-:W-:-:S04]  /*2220*/  IMAD.HI.U32 R11, R9, R11, R8 ;  /* 0x0000000b090b7227 */ /* 0x000fc800078e0008 */
[----:B------:R-:W-:-:S04]  /*2230*/  IMAD.MOV.U32 R8, RZ, RZ, R6 ;  /* 0x000000ffff087224 */ /* 0x000fc800078e0006 */
[----:B------:R-:W-:Y:S02]  /*2240*/  IMAD.HI.U32 R6, R11, R8, RZ ;  /* 0x000000080b067227 */ /* 0x000fe400078e00ff */
[----:B------:R-:W1:Y:S03]  /*2250*/  LDC.64 R10, c[0x0][0x398] ;  /* 0x0000e600ff0a7b82 */ /* 0x000e660000000a00 */
[----:B------:R-:W-:-:S05]  /*2260*/  IADD3 R9, PT, PT, -R6, RZ, RZ ;  /* 0x000000ff06097210 */ /* 0x000fca0007ffe1ff */
[----:B------:R-:W-:-:S05]  /*2270*/  IMAD R8, R19, R9, R8 ;  /* 0x0000000913087224 */ /* 0x000fca00078e0208 */
        /* <DEDUP_REMOVED lines=17> */
[----:B----4-:R-:W-:Y:S01]  /*2390*/  ISETP.NE.U32.AND P6, PT, R20, 0x1, PT ;  /* 0x000000011400780c */ /* 0x010fe20003fc5070 */
[----:B------:R-:W-:Y:S01]  /*23a0*/  IMAD R12, R8, UR36, RZ ;  /* 0x00000024080c7c24 */ /* 0x000fe2000f8e02ff */
[----:B------:R-:W-:Y:S01]  /*23b0*/  SEL R11, R14, RZ, P5 ;  /* 0x000000ff0e0b7207 */ /* 0x000fe20002800000 */
[----:B------:R-:W-:Y:S01]  /*23c0*/  IMAD R10, R16, R10, R15 ;  /* 0x0000000a100a7224 */ /* 0x000fe200078e020f */
        /* <DEDUP_REMOVED lines=30> */
[----:B0-----:R-:W-:-:S07]  /*25b0*/  FMNMX3 R13, R13, R8, R9, !PT ;  /* 0x000000080d0d7276 */ /* 0x001fce0007800009 */
.L_x_6719:
[----:B------:R-:W-:Y:S05]  /*25c0*/  BSYNC.RECONVERGENT B1 ;  /* 0x0000000000017941 */ /* 0x000fea0003800200 */
.L_x_6718:
        /* <DEDUP_REMOVED lines=15> */
[----:B------:R-:W4:Y:S08]  /*26c0*/  LDC.64 R24, c[0x0][0x398] ;  /* 0x0000e600ff187b82 */ /* 0x000f300000000a00 */
[----:B------:R-:W5:Y:S01]  /*26d0*/  LDC.64 R22, c[0x0][0x3a0] ;  /* 0x0000e800ff167b82 */ /* 0x000f620000000a00 */
        /* <DEDUP_REMOVED lines=58> */
[----:B------:R-:W1:Y:S01]  /*2a80*/  LDC.64 R20, c[0x0][0x3a8] ;  /* 0x0000ea00ff147b82 */ /* 0x000e620000000a00 */
[----:B------:R-:W-:-:S04]  /*2a90*/  IMAD.HI.U32 R19, R11, R19, R10 ;  /* 0x000000130b137227 */ /* 0x000fc800078e000a */
[----:B------:R-:W-:-:S05]  /*2aa0*/  IMAD R15, R12, R6, R15 ;  /* 0x000000060c0f7224 */ /* 0x000fca00078e020f */
[----:B------:R-:W-:-:S04]  /*2ab0*/  IABS R6, R15 ;  /* 0x0000000f00067213 */ /* 0x000fc80000000000 */
        /* <DEDUP_REMOVED lines=21> */
[----:B-----5:R-:W-:-:S02]  /*2c10*/  ISETP.NE.U32.AND P6, PT, R22, 0x1, PT ;  /* 0x000000011600780c */ /* 0x020fc40003fc5070 */
        /* <DEDUP_REMOVED lines=33> */
.L_x_6721:
[----:B------:R-:W-:Y:S05]  /*2e30*/  BSYNC.RECONVERGENT B1 ;  /* 0x0000000000017941 */ /* 0x000fea0003800200 */
.L_x_6720:
        /* <DEDUP_REMOVED lines=13> */
[----:B------:R-:W2:Y:S01]  /*2f10*/  LDC.64 R26, c[0x0][0x390] ;  /* 0x0000e400ff1a7b82 */ /* 0x000ea20000000a00 */
[----:B0-----:R-:W-:-:S07]  /*2f20*/  IABS R15, R17 ;  /* 0x00000011000f7213 */ /* 0x001fce0000000000 */
[----:B------:R-:W0:Y:S01]  /*2f30*/  LDC.64 R24, c[0x0][0x398] ;  /* 0x0000e600ff187b82 */ /* 0x000e220000000a00 */
[----:B------:R-:W3:Y:S08]  /*2f40*/  I2F.RP R6, R15 ;  /* 0x0000000f00067306 */ /* 0x000ef00000209400 */
        /* <DEDUP_REMOVED lines=20> */
[----:B-1----:R-:W-:Y:S02]  /*3090*/  VIADD R10, R18, 0xffffffe ;  /* 0x0ffffffe120a7836 */ /* 0x002fe40000000000 */
[----:B------:R-:W1:Y:S02]  /*30a0*/  LDC R18, c[0x0][0x3c0] ;  /* 0x0000f000ff127b82 */ /* 0x000e640000000800 */
[----:B------:R3:W4:Y:S02]  /*30b0*/  F2I.FTZ.U32.TRUNC.NTZ R11, R10 ;  /* 0x0000000a000b7305 */ /* 0x000724000021f000 */
[----:B------:R-:W-:Y:S02]  /*30c0*/  @P2 IADD3 R6, PT, PT, R6, 0x1, RZ ;  /* 0x0000000106062810 */ /* 0x000fe40007ffe0ff */
[----:B------:R-:W-:-:S03]  /*30d0*/  ISETP.NE.AND P2, PT, R17, RZ, PT ;  /* 0x000000ff1100720c */ /* 0x000fc60003f45270 */
[----:B------:R-:W-:Y:S02]  /*30e0*/  IMAD.MOV.U32 R14, RZ, RZ, R6 ;  /* 0x000000ffff0e7224 */ /* 0x000fe400078e0006 */
[----:B---3--:R-:W-:-:S03]  /*30f0*/  IMAD.MOV.U32 R10, RZ, RZ, RZ ;  /* 0x000000ffff0a7224 */ /* 0x008fc600078e00ff */
[----:B------:R-:W-:Y:S01]  /*3100*/  @!P6 IADD3 R14, PT, PT, -R14, RZ, RZ ;  /* 0x000000ff0e0ee210 */ /* 0x000fe20007ffe1ff */
[----:B----4-:R-:W-:-:S04]  /*3110*/  IMAD.MOV R6, RZ, RZ, -R11 ;  /* 0x000000ffff067224 */ /* 0x010fc800078e0a0b */
[----:B------:R-:W-:-:S04]  /*3120*/  @!P2 LOP3.LUT R14, RZ, R17, RZ, 0x33, !PT ;  /* 0x00000011ff0ea212 */ /* 0x000fc800078e33ff */
[----:B------:R-:W-:Y:S02]  /*3130*/  IADD3 R15, PT, PT, -R14, RZ, RZ ;  /* 0x000000ff0e0f7210 */ /* 0x000fe40007ffe1ff */
[----:B-1----:R-:W-:-:S03]  /*3140*/  IABS R23, R18 ;  /* 0x0000001200177213 */ /* 0x002fc60000000000 */
[----:B------:R-:W-:Y:S01]  /*3150*/  IMAD R15, R17, R15, R0 ;  /* 0x0000000f110f7224 */ /* 0x000fe200078e0200 */
[----:B------:R-:W1:Y:S01]  /*3160*/  I2F.RP R20, R23 ;  /* 0x0000001700147306 */ /* 0x000e620000209400 */
[----:B------:R-:W-:-:S03]  /*3170*/  IMAD R17, R6, R21, RZ ;  /* 0x0000001506117224 */ /* 0x000fc600078e02ff */
[----:B------:R-:W-:Y:S01]  /*3180*/  IABS R6, R15 ;  /* 0x0000000f00067213 */ /* 0x000fe20000000000 */
[----:B------:R-:W-:-:S03]  /*3190*/  IMAD.HI.U32 R17, R11, R17, R10 ;  /* 0x000000110b117227 */ /* 0x000fc600078e000a */
[----:B------:R-:W-:-:S05]  /*31a0*/  MOV R10, R6 ;  /* 0x00000006000a7202 */ /* 0x000fca0000000f00 */
[----:B------:R-:W-:Y:S01]  /*31b0*/  IMAD.HI.U32 R6, R17, R10, RZ ;  /* 0x0000000a11067227 */ /* 0x000fe200078e00ff */
[----:B-1----:R-:W1:Y:S03]  /*31c0*/  MUFU.RCP R20, R20 ;  /* 0x0000001400147308 */ /* 0x002e660000001000 */
        /* <DEDUP_REMOVED lines=32> */
[----:B------:R-:W3:Y:S03]  /*33d0*/  LDC.64 R22, c[0x0][0x3a0] ;  /* 0x0000e800ff167b82 */ /* 0x000ee60000000a00 */
        /* <DEDUP_REMOVED lines=10> */
[----:B------:R-:W-:Y:S02]  /*3480*/  ISETP.NE.AND.EX P2, PT, R25, RZ, PT, P2 ;  /* 0x000000ff1900720c */ /* 0x000fe40003f45320 */
[----:B---3--:R-:W-:Y:S01]  /*3490*/  ISETP.NE.U32.AND P6, PT, R22, 0x1, PT ;  /* 0x000000011600780c */ /* 0x008fe20003fc5070 */
[----:B------:R-:W-:Y:S01]  /*34a0*/  IMAD R12, R18, R12, R15 ;  /* 0x0000000c120c7224 */ /* 0x000fe200078e020f */
[----:B------:R-:W-:Y:S01]  /*34b0*/  SEL R14, R17, RZ, P2 ;  /* 0x000000ff110e7207 */ /* 0x000fe20001000000 */
[----:B------:R-:W-:Y:S01]  /*34c0*/  IMAD R15, R10, UR36, RZ ;  /* 0x000000240a0f7c24 */ /* 0x000fe2000f8e02ff */
[----:B-1----:R-:W-:Y:S01]  /*34d0*/  ISETP.NE.U32.AND P2, PT, R20, 0x1, PT ;  /* 0x000000011400780c */ /* 0x002fe20003f45070 */
        /* <DEDUP_REMOVED lines=30> */
.L_x_6723:
[----:B------:R-:W-:Y:S05]  /*36c0*/  BSYNC.RECONVERGENT B1 ;  /* 0x0000000000017941 */ /* 0x000fea0003800200 */
.L_x_6722:
        /* <DEDUP_REMOVED lines=35> */
[----:B-1----:R-:W-:Y:S02]  /*3900*/  IADD3 R10, PT, PT, R20, 0xffffffe, RZ ;  /* 0x0ffffffe140a7810 */ /* 0x002fe40007ffe0ff */
[----:B------:R-:W1:Y:S02]  /*3910*/  LDC R20, c[0x0][0x3c0] ;  /* 0x0000f000ff147b82 */ /* 0x000e640000000800 */
[----:B------:R3:W4:Y:S01]  /*3920*/  F2I.FTZ.U32.TRUNC.NTZ R11, R10 ;  /* 0x0000000a000b7305 */ /* 0x000722000021f000 */
[----:B------:R-:W-:Y:S01]  /*3930*/  @P1 VIADD R6, R6, 0x1 ;  /* 0x0000000106061836 */ /* 0x000fe20000000000 */
[----:B------:R-:W-:-:S04]  /*3940*/  ISETP.NE.AND P1, PT, R17, RZ, PT ;  /* 0x000000ff1100720c */ /* 0x000fc80003f25270 */
[----:B------:R-:W-:Y:S01]  /*3950*/  MOV R14, R6 ;  /* 0x00000006000e7202 */ /* 0x000fe20000000f00 */
[----:B---3--:R-:W-:-:S04]  /*3960*/  HFMA2 R10, -RZ, RZ, 0, 0 ;  /* 0x00000000ff0a7431 */ /* 0x008fc800000001ff */
[----:B------:R-:W-:-:S04]  /*3970*/  @!P6 IMAD.MOV R14, RZ, RZ, -R14 ;  /* 0x000000ffff0ee224 */ /* 0x000fc800078e0a0e */
[----:B------:R-:W-:Y:S02]  /*3980*/  @!P1 LOP3.LUT R14, RZ, R17, RZ, 0x33, !PT ;  /* 0x00000011ff0e9212 */ /* 0x000fe400078e33ff */
[----:B----4-:R-:W-:-:S03]  /*3990*/  IADD3 R6, PT, PT, RZ, -R11, RZ ;  /* 0x8000000bff067210 */ /* 0x010fc60007ffe0ff */
[----:B------:R-:W-:Y:S01]  /*39a0*/  IMAD.MOV R15, RZ, RZ, -R14 ;  /* 0x000000ffff0f7224 */ /* 0x000fe200078e0a0e */
[----:B-1----:R-:W-:-:S03]  /*39b0*/  IABS R25, R20 ;  /* 0x0000001400197213 */ /* 0x002fc60000000000 */
        /* <DEDUP_REMOVED lines=87> */
.L_x_6725:
[----:B------:R-:W-:Y:S05]  /*3f30*/  BSYNC.RECONVERGENT B1 ;  /* 0x0000000000017941 */ /* 0x000fea0003800200 */
.L_x_6724:
        /* <DEDUP_REMOVED lines=136> */
.L_x_6727:
[----:B------:R-:W-:Y:S05]  /*47c0*/  BSYNC.RECONVERGENT B1 ;  /* 0x0000000000017941 */ /* 0x000fea0003800200 */
.L_x_6726:
        /* <DEDUP_REMOVED lines=44> */
[----:B------:R-:W-:Y:S01]  /*4a90*/  IMAD.MOV R15, RZ, RZ, -R14 ;  /* 0x000000ffff0f7224 */ /* 0x000fe200078e0a0e */
[----:B0-----:R-:W-:-:S03]  /*4aa0*/  IABS R29, R24 ;  /* 0x00000018001d7213 */ /* 0x001fc60000000000 */
[----:B------:R-:W-:Y:S02]  /*4ab0*/  IMAD R15, R17, R15, R0 ;  /* 0x0000000f110f7224 */ /* 0x000fe400078e0200 */
[----:B------:R-:W-:Y:S01]  /*4ac0*/  IMAD R17, R6, R27, RZ ;  /* 0x0000001b06117224 */ /* 0x000fe200078e02ff */
[----:B------:R-:W0:Y:S02]  /*4ad0*/  I2F.RP R26, R29 ;  /* 0x0000001d001a7306 */ /* 0x000e240000209400 */
        /* <DEDUP_REMOVED lines=18> */
[----:B0-----:R-:W-:-:S03]  /*4c00*/  IMAD.MOV.U32 R10, RZ, RZ, RZ ;  /* 0x000000ffff0a7224 */ /* 0x001fc600078e00ff */
[----:B------:R-:W-:Y:S01]  /*4c10*/  @!P6 IADD3 R17, PT, PT, -R17, RZ, RZ ;  /* 0x000000ff1111e210 */ /* 0x000fe20007ffe1ff */
[----:B-1----:R-:W-:-:S04]  /*4c20*/  IMAD.MOV R26, RZ, RZ, -R11 ;  /* 0x000000ffff1a7224 */ /* 0x002fc800078e0a0b */
[----:B------:R-:W-:Y:S01]  /*4c30*/  @!P5 LOP3.LUT R17, RZ, R12, RZ, 0x33, !PT ;  /* 0x0000000cff11d212 */ /* 0x000fe200078e33ff */
[----:B------:R-:W-:-:S03]  /*4c40*/  IMAD R27, R26, R29, RZ ;  /* 0x0000001d1a1b7224 */ /* 0x000fc600078e02ff */
[----:B------:R-:W-:Y:S01]  /*4c50*/  IADD3 R6, PT, PT, -R17, RZ, RZ ;  /* 0x000000ff11067210 */ /* 0x000fe20007ffe1ff */
[----:B------:R-:W-:-:S04]  /*4c60*/  IMAD.HI.U32 R27, R11, R27, R10 ;  /* 0x0000001b0b1b7227 */ /* 0x000fc800078e000a */
[----:B------:R-:W-:-:S05]  /*4c70*/  IMAD R15, R12, R6, R15 ;  /* 0x000000060c0f7224 */ /* 0x000fca00078e020f */
[----:B------:R-:W-:Y:S02]  /*4c80*/  IABS R6, R15 ;  /* 0x0000000f00067213 */ /* 0x000fe40000000000 */
[----:B------:R-:W-:Y:S02]  /*4c90*/  LOP3.LUT R12, R15, R24, RZ, 0x3c, !PT ;  /* 0x000000180f0c7212 */ /* 0x000fe400078e3cff */
[----:B------:R-:W-:-:S05]  /*4ca0*/  MOV R10, R6 ;  /* 0x00000006000a7202 */ /* 0x000fca0000000f00 */
[----:B------:R-:W-:Y:S02]  /*4cb0*/  IMAD.HI.U32 R6, R27, R10, RZ ;  /* 0x0000000a1b067227 */ /* 0x000fe400078e00ff */
[----:B------:R-:W0:Y:S02]  /*4cc0*/  LDC.64 R26, c[0x0][0x3a8] ;  /* 0x0000ea00ff1a7b82 */ /* 0x000e240000000a00 */
[----:B------:R-:W-:-:S04]  /*4cd0*/  IMAD.MOV R11, RZ, RZ, -R6 ;  /* 0x000000ffff0b7224 */ /* 0x000fc800078e0a06 */
[----:B------:R-:W-:-:S05]  /*4ce0*/  IMAD R10, R29, R11, R10 ;  /* 0x0000000b1d0a7224 */ /* 0x000fca00078e020a */
[----:B------:R-:W-:-:S13]  /*4cf0*/  ISETP.GT.U32.AND P6, PT, R29, R10, PT ;  /* 0x0000000a1d00720c */ /* 0x000fda0003fc4070 */
[-C--:B------:R-:W-:Y:S01]  /*4d00*/  @!P6 IADD3 R10, PT, PT, R10, -R29.reuse, RZ ;  /* 0x8000001d0a0ae210 */ /* 0x080fe20007ffe0ff */
[----:B------:R-:W-:Y:S01]  /*4d10*/  @!P6 VIADD R6, R6, 0x1 ;  /* 0x000000010606e836 */ /* 0x000fe20000000000 */
[----:B------:R-:W-:Y:S02]  /*4d20*/  ISETP.GE.AND P6, PT, R12, RZ, PT ;  /* 0x000000ff0c00720c */ /* 0x000fe40003fc6270 */
[----:B------:R-:W-:Y:S02]  /*4d30*/  ISETP.GE.U32.AND P5, PT, R10, R29, PT ;  /* 0x0000001d0a00720c */ /* 0x000fe40003fa6070 */
[----:B------:R-:W1:Y:S08]  /*4d40*/  LDC.64 R10, c[0x0][0x398] ;  /* 0x0000e600ff0a7b82 */ /* 0x000e700000000a00 */
[----:B------:R-:W3:Y:S03]  /*4d50*/  LDC.64 R28, c[0x0][0x3a0] ;  /* 0x0000e800ff1c7b82 */ /* 0x000ee60000000a00 */
[----:B------:R-:W-:-:S02]  /*4d60*/  @P5 IADD3 R6, PT, PT, R6, 0x1, RZ ;  /* 0x0000000106065810 */ /* 0x000fc40007ffe0ff */
[----:B------:R-:W-:-:S03]  /*4d70*/  ISETP.NE.AND P5, PT, R24, RZ, PT ;  /* 0x000000ff1800720c */ /* 0x000fc60003fa5270 */
[----:B------:R-:W-:Y:S01]  /*4d80*/  @!P6 IMAD.MOV R6, RZ, RZ, -R6 ;  /* 0x000000ffff06e224 */ /* 0x000fe200078e0a06 */
[----:B--2---:R-:W-:-:S04]  /*4d90*/  ISETP.NE.U32.AND P6, PT, R36, 0x1, PT ;  /* 0x000000012400780c */ /* 0x004fc80003fc5070 */
[----:B------:R-:W-:-:S05]  /*4da0*/  ISETP.NE.AND.EX P6, PT, R37, RZ, PT, P6 ;  /* 0x000000ff2500720c */ /* 0x000fca0003fc5360 */
[----:B------:R-:W-:Y:S02]  /*4db0*/  @!P5 LOP3.LUT R6, RZ, R24, RZ, 0x33, !PT ;  /* 0x00000018ff06d212 */ /* 0x000fe400078e33ff */
[----:B-1----:R-:W-:Y:S02]  /*4dc0*/  ISETP.NE.U32.AND P5, PT, R10, 0x1, PT ;  /* 0x000000010a00780c */ /* 0x002fe40003fa5070 */
[----:B------:R-:W-:Y:S02]  /*4dd0*/  IADD3 R12, PT, PT, -R6, RZ, RZ ;  /* 0x000000ff060c7210 */ /* 0x000fe40007ffe1ff */
[----:B------:R-:W-:Y:S02]  /*4de0*/  ISETP.NE.AND.EX P5, PT, R11, RZ, PT, P5 ;  /* 0x000000ff0b00720c */ /* 0x000fe40003fa5350 */
[----:B------:R-:W-:Y:S01]  /*4df0*/  SEL R10, R14, RZ, P6 ;  /* 0x000000ff0e0a7207 */ /* 0x000fe20003000000 */
[----:B------:R-:W-:Y:S01]  /*4e00*/  IMAD R12, R24, R12, R15 ;  /* 0x0000000c180c7224 */ /* 0x000fe200078e020f */
[----:B---3--:R-:W-:-:S02]  /*4e10*/  ISETP.NE.U32.AND P6, PT, R28, 0x1, PT ;  /* 0x000000011c00780c */ /* 0x008fc40003fc5070 */
[----:B------:R-:W-:Y:S01]  /*4e20*/  SEL R14, R17, RZ, P5 ;  /* 0x000000ff110e7207 */ /* 0x000fe20002800000 */
[----:B------:R-:W-:Y:S01]  /*4e30*/  IMAD R15, R10, UR36, RZ ;  /* 0x000000240a0f7c24 */ /* 0x000fe2000f8e02ff */
[----:B0-----:R-:W-:Y:S01]  /*4e40*/  ISETP.NE.U32.AND P5, PT, R26, 0x1, PT ;  /* 0x000000011a00780c */ /* 0x001fe20003fa5070 */
        /* <DEDUP_REMOVED lines=30> */
.L_x_6729:
[----:B------:R-:W-:Y:S05]  /*5030*/  BSYNC.RECONVERGENT B1 ;  /* 0x0000000000017941 */ /* 0x000fea0003800200 */
.L_x_6728:
        /* <DEDUP_REMOVED lines=10> */
[----:B------:R-:W-:Y:S02]  /*50e0*/  MOV R26, 0xff800000 ;  /* 0xff800000001a7802 */ /* 0x000fe40000000f00 */
[----:B------:R-:W-:Y:S02]  /*50f0*/  MOV R29, 0xff800000 ;  /* 0xff800000001d7802 */ /* 0x000fe40000000f00 */
[----:B------:R-:W-:Y:S01]  /*5100*/  MOV R44, 0xff800000 ;  /* 0xff800000002c7802 */ /* 0x000fe20000000f00 */
[----:B------:R-:W-:Y:S06]  /*5110*/  @P3 BRA `(.L_x_6731) ;  /* 0x0000000800083947 */ /* 0x000fec0003800000 */
        /* <DEDUP_REMOVED lines=81> */
[----:B------:R-:W1:Y:S01]  /*5630*/  LDC.64 R14, c[0x0][0x390] ;  /* 0x0000e400ff0e7b82 */ /* 0x000e620000000a00 */
[----:B------:R-:W-:-:S04]  /*5640*/  LOP3.LUT R3, R31, R46, RZ, 0x3c, !PT ;  /* 0x0000002e1f037212 */ /* 0x000fc800078e3cff */
[----:B------:R-:W-:-:S06]  /*5650*/  ISETP.GE.AND P6, PT, R3, RZ, PT ;  /* 0x000000ff0300720c */ /* 0x000fcc0003fc6270 */
[----:B------:R-:W-:Y:S01]  /*5660*/  @P3 VIADD R2, R2, 0x1 ;  /* 0x0000000102023836 */ /* 0x000fe20000000000 */
[----:B------:R-:W-:-:S04]  /*5670*/  ISETP.NE.AND P3, PT, R46, RZ, PT ;  /* 0x000000ff2e00720c */ /* 0x000fc80003f65270 */
[----:B------:R-:W-:-:S05]  /*5680*/  MOV R11, R2 ;  /* 0x00000002000b7202 */ /* 0x000fca0000000f00 */
[----:B------:R-:W-:Y:S01]  /*5690*/  @!P6 IMAD.MOV R11, RZ, RZ, -R11 ;  /* 0x000000ffff0be224 */ /* 0x000fe200078e0a0b */
[----:B-1----:R-:W-:-:S03]  /*56a0*/  ISETP.NE.U32.AND P6, PT, R14, 0x1, PT ;  /* 0x000000010e00780c */ /* 0x002fc60003fc5070 */
[----:B------:R-:W-:Y:S02]  /*56b0*/  @!P3 LOP3.LUT R11, RZ, R46, RZ, 0x33, !PT ;  /* 0x0000002eff0bb212 */ /* 0x000fe400078e33ff */
[----:B0-----:R-:W-:Y:S02]  /*56c0*/  ISETP.NE.U32.AND P3, PT, R36, 0x1, PT ;  /* 0x000000012400780c */ /* 0x001fe40003f65070 */
[----:B------:R-:W-:Y:S02]  /*56d0*/  ISETP.NE.AND.EX P6, PT, R15, RZ, PT, P6 ;  /* 0x000000ff0f00720c */ /* 0x000fe40003fc5360 */
[----:B------:R-:W-:Y:S02]  /*56e0*/  ISETP.NE.AND.EX P3, PT, R37, RZ, PT, P3 ;  /* 0x000000ff2500720c */ /* 0x000fe40003f65330 */
[----:B------:R-:W-:Y:S02]  /*56f0*/  SEL R2, R17, RZ, P6 ;  /* 0x000000ff11027207 */ /* 0x000fe40003000000 */
[----:B----4-:R-:W-:-:S02]  /*5700*/  ISETP.NE.U32.AND P6, PT, R38, 0x1, PT ;  /* 0x000000012600780c */ /* 0x010fc40003fc5070 */
[----:B------:R-:W-:Y:S01]  /*5710*/  IADD3 R12, PT, PT, -R11, RZ, RZ ;  /* 0x000000ff0b0c7210 */ /* 0x000fe20007ffe1ff */
[----:B------:R-:W-:Y:S01]  /*5720*/  IMAD R15, R2, UR36, RZ ;  /* 0x00000024020f7c24 */ /* 0x000fe2000f8e02ff */
[----:B------:R-:W-:Y:S01]  /*5730*/  SEL R14, R26, RZ, P3 ;  /* 0x000000ff1a0e7207 */ /* 0x000fe20001800000 */
[----:B------:R-:W0:Y:S01]  /*5740*/  LDC.64 R2, c[0x0][0x388] ;  /* 0x0000e200ff027b82 */ /* 0x000e220000000a00 */
[----:B-----5:R-:W-:Y:S01]  /*5750*/  ISETP.NE.U32.AND P3, PT, R68, 0x1, PT ;  /* 0x000000014400780c */ /* 0x020fe20003f65070 */
[----:B------:R-:W-:Y:S01]  /*5760*/  IMAD R12, R46, R12, R31 ;  /* 0x0000000c2e0c7224 */ /* 0x000fe200078e021f */
[----:B------:R-:W-:Y:S01]  /*5770*/  ISETP.NE.AND.EX P6, PT, R39, RZ, PT, P6 ;  /* 0x000000ff2700720c */ /* 0x000fe20003fc5360 */
[----:B------:R-:W-:Y:S01]  /*5780*/  IMAD R14, R14, UR37, R15 ;  /* 0x000000250e0e7c24 */ /* 0x000fe2000f8e020f */
[----:B------:R-:W-:Y:S02]  /*5790*/  ISETP.NE.AND.EX P3, PT, R69, RZ, PT, P3 ;  /* 0x000000ff4500720c */ /* 0x000fe40003f65330 */
        /* <DEDUP_REMOVED lines=26> */
.L_x_6731:
[----:B------:R-:W-:Y:S05]  /*5940*/  BSYNC.RECONVERGENT B1 ;  /* 0x0000000000017941 */ /* 0x000fea0003800200 */
.L_x_6730:
[----:B------:R-:W-:Y:S04]  /*5950*/  BSSY.RECONVERGENT B1, `(.L_x_6732) ;  /* 0x0000085000017945 */ /* 0x000fe80003800200 */
        /* <DEDUP_REMOVED lines=10> */
[----:B------:R-:W3:Y:S08]  /*5a00*/  I2F.RP R10, R12 ;  /* 0x0000000c000a7306 */ /* 0x000ef00000209400 */
[----:B---3--:R-:W3:Y:S02]  /*5a10*/  MUFU.RCP R10, R10 ;  /* 0x0000000a000a7308 */ /* 0x008ee40000001000 */
[----:B---3--:R-:W-:-:S02]  /*5a20*/  IADD3 R2, PT, PT, R10, 0xffffffe, RZ ;  /* 0x0ffffffe0a027810 */ /* 0x008fc40007ffe0ff */
[----:B-1----:R-:W-:-:S04]  /*5a30*/  IABS R10, R28 ;  /* 0x0000001c000a7213 */ /* 0x002fc80000000000 */
[----:B------:R1:W3:Y:S02]  /*5a40*/  F2I.FTZ.U32.TRUNC.NTZ R3, R2 ;  /* 0x0000000200037305 */ /* 0x0002e4000021f000 */
[----:B-1----:R-:W-:Y:S02]  /*5a50*/  HFMA2 R2, -RZ, RZ, 0, 0 ;  /* 0x00000000ff027431 */ /* 0x002fe400000001ff */
[----:B---3--:R-:W-:-:S04]  /*5a60*/  IMAD.MOV R11, RZ, RZ, -R3 ;  /* 0x000000ffff0b7224 */ /* 0x008fc800078e0a03 */
        /* <DEDUP_REMOVED lines=10> */
[-C--:B------:R-:W-:Y:S02]  /*5b10*/  @!P6 IADD3 R3, PT, PT, R3, -R12.reuse, RZ ;  /* 0x8000000c0303e210 */ /* 0x080fe40007ffe0ff */
[----:B------:R-:W-:Y:S02]  /*5b20*/  @!P6 IADD3 R2, PT, PT, R2, 0x1, RZ ;  /* 0x000000010202e810 */ /* 0x000fe40007ffe0ff */
[----:B------:R-:W-:Y:S02]  /*5b30*/  ISETP.GE.U32.AND P3, PT, R3, R12, PT ;  /* 0x0000000c0300720c */ /* 0x000fe40003f66070 */
[----:B------:R-:W-:Y:S02]  /*5b40*/  LOP3.LUT R3, R0, R15, RZ, 0x3c, !PT ;  /* 0x0000000f00037212 */ /* 0x000fe400078e3cff */
[----:B------:R-:W-:Y:S02]  /*5b50*/  ISETP.NE.AND P6, PT, R15, RZ, PT ;  /* 0x000000ff0f00720c */ /* 0x000fe40003fc5270 */
[----:B------:R-:W-:Y:S01]  /*5b60*/  ISETP.GE.AND P2, PT, R3, RZ, PT ;  /* 0x000000ff0300720c */ /* 0x000fe20003f46270 */
[----:B-1----:R-:W-:Y:S01]  /*5b70*/  VIADD R3, R11, 0xffffffe ;  /* 0x0ffffffe0b037836 */ /* 0x002fe20000000000 */
[----:B--2---:R-:W-:-:S05]  /*5b80*/  IABS R12, R46 ;  /* 0x0000002e000c7213 */ /* 0x004fca0000000000 */
[----:B------:R-:W-:Y:S01]  /*5b90*/  @P3 VIADD R2, R2, 0x1 ;  /* 0x0000000102023836 */ /* 0x000fe20000000000 */
[----:B------:R-:W1:Y:S04]  /*5ba0*/  F2I.FTZ.U32.TRUNC.NTZ R3, R3 ;  /* 0x0000000300037305 */ /* 0x000e68000021f000 */
[----:B------:R-:W-:Y:S01]  /*5bb0*/  MOV R17, R2 ;  /* 0x0000000200117202 */ /* 0x000fe20000000f00 */
[----:B------:R-:W-:-:S04]  /*5bc0*/  HFMA2 R2, -RZ, RZ, 0, 0 ;  /* 0x00000000ff027431 */ /* 0x000fc800000001ff */
[----:B------:R-:W-:Y:S01]  /*5bd0*/  @!P2 IMAD.MOV R17, RZ, RZ, -R17 ;  /* 0x000000ffff11a224 */ /* 0x000fe200078e0a11 */
[----:B------:R-:W-:-:S05]  /*5be0*/  @!P6 LOP3.LUT R17, RZ, R15, RZ, 0x33, !PT ;  /* 0x0000000fff11e212 */ /* 0x000fca00078e33ff */
[----:B------:R-:W-:Y:S01]  /*5bf0*/  IMAD.MOV R11, RZ, RZ, -R17 ;  /* 0x000000ffff0b7224 */ /* 0x000fe200078e0a11 */
[----:B-1----:R-:W-:-:S03]  /*5c00*/  IADD3 R29, PT, PT, RZ, -R3, RZ ;  /* 0x80000003ff1d7210 */ /* 0x002fc60007ffe0ff */
[----:B------:R-:W-:Y:S02]  /*5c10*/  IMAD R11, R15, R11, R0 ;  /* 0x0000000b0f0b7224 */ /* 0x000fe400078e0200 */
[----:B------:R-:W-:-:S03]  /*5c20*/  IMAD R15, R29, R14, RZ ;  /* 0x0000000e1d0f7224 */ /* 0x000fc600078e02ff */
        /* <DEDUP_REMOVED lines=8> */
[----:B------:R-:W-:Y:S02]  /*5cb0*/  ISETP.GT.U32.AND P6, PT, R14, R3, PT ;  /* 0x000000030e00720c */ /* 0x000fe40003fc4070 */
[----:B-1----:R-:W-:-:S11]  /*5cc0*/  IADD3 R10, PT, PT, R15, 0xffffffe, RZ ;  /* 0x0ffffffe0f0a7810 */ /* 0x002fd60007ffe0ff */
[----:B------:R-:W-:Y:S02]  /*5cd0*/  @!P6 IMAD.IADD R3, R3, 0x1, -R14 ;  /* 0x000000010303e824 */ /* 0x000fe400078e0a0e */
[----:B------:R-:W-:Y:S01]  /*5ce0*/  @!P6 VIADD R2, R2, 0x1 ;  /* 0x000000010202e836 */ /* 0x000fe20000000000 */
[----:B------:R-:W-:Y:S02]  /*5cf0*/  ISETP.NE.AND P6, PT, R28, RZ, PT ;  /* 0x000000ff1c00720c */ /* 0x000fe40003fc5270 */
[----:B------:R-:W-:Y:S02]  /*5d00*/  ISETP.GE.U32.AND P3, PT, R3, R14, PT ;  /* 0x0000000e0300720c */ /* 0x000fe40003f66070 */
[----:B------:R-:W-:-:S04]  /*5d10*/  LOP3.LUT R3, R11, R28, RZ, 0x3c, !PT ;  /* 0x0000001c0b037212 */ /* 0x000fc800078e3cff */
[----:B------:R-:W-:Y:S02]  /*5d20*/  ISETP.GE.AND P2, PT, R3, RZ, PT ;  /* 0x000000ff0300720c */ /* 0x000fe40003f46270 */
[----:B------:R-:W1:Y:S05]  /*5d30*/  F2I.FTZ.U32.TRUNC.NTZ R3, R10 ;  /* 0x0000000a00037305 */ /* 0x000e6a000021f000 */
[----:B------:R-:W-:-:S05]  /*5d40*/  @P3 IADD3 R2, PT, PT, R2, 0x1, RZ ;  /* 0x0000000102023810 */ /* 0x000fca0007ffe0ff */
[----:B------:R-:W-:-:S05]  /*5d50*/  IMAD.MOV.U32 R38, RZ, RZ, R2 ;  /* 0x000000ffff267224 */ /* 0x000fca00078e0002 */
[----:B------:R-:W-:Y:S01]  /*5d60*/  @!P2 IADD3 R38, PT, PT, -R38, RZ, RZ ;  /* 0x000000ff2626a210 */ /* 0x000fe20007ffe1ff */
[----:B-1----:R-:W-:Y:S01]  /*5d70*/  IMAD.MOV R15, RZ, RZ, -R3 ;  /* 0x000000ffff0f7224 */ /* 0x002fe200078e0a03 */
[----:B------:R-:W-:-:S04]  /*5d80*/  @!P6 LOP3.LUT R38, RZ, R28, RZ, 0x33, !PT ;  /* 0x0000001cff26e212 */ /* 0x000fc800078e33ff */
[----:B------:R-:W-:-:S05]  /*5d90*/  IADD3 R2, PT, PT, -R38, RZ, RZ ;  /* 0x000000ff26027210 */ /* 0x000fca0007ffe1ff */
        /* <DEDUP_REMOVED lines=19> */
[----:B------:R-:W-:Y:S02]  /*5ed0*/  @P2 IADD3 R2, PT, PT, R2, 0x1, RZ ;  /* 0x0000000102022810 */ /* 0x000fe40007ffe0ff */
[----:B---3--:R-:W-:-:S03]  /*5ee0*/  ISETP.NE.U32.AND P2, PT, R10, 0x1, PT ;  /* 0x000000010a00780c */ /* 0x008fc60003f45070 */
[----:B------:R-:W-:Y:S01]  /*5ef0*/  IMAD.MOV.U32 R12, RZ, RZ, R2 ;  /* 0x000000ffff0c7224 */ /* 0x000fe200078e0002 */
[----:B------:R-:W-:-:S04]  /*5f00*/  ISETP.NE.AND.EX P2, PT, R11, RZ, PT, P2 ;  /* 0x000000ff0b00720c */ /* 0x000fc80003f45320 */
[----:B------:R-:W-:Y:S02]  /*5f10*/  @!P6 IADD3 R12, PT, PT, -R12, RZ, RZ ;  /* 0x000000ff0c0ce210 */ /* 0x000fe40007ffe1ff */
[----:B------:R-:W-:Y:S02]  /*5f20*/  @!P3 LOP3.LUT R12, RZ, R46, RZ, 0x33, !PT ;  /* 0x0000002eff0cb212 */ /* 0x000fe400078e33ff */
[----:B--2---:R-:W-:Y:S02]  /*5f30*/  ISETP.NE.U32.AND P3, PT, R14, 0x1, PT ;  /* 0x000000010e00780c */ /* 0x004fe40003f65070 */
[----:B-1----:R-:W-:Y:S01]  /*5f40*/  ISETP.NE.U32.AND P6, PT, R28, 0x1, PT ;  /* 0x000000011c00780c */ /* 0x002fe20003fc5070 */
[----:B------:R-:W-:Y:S01]  /*5f50*/  IMAD.MOV R10, RZ, RZ, -R12 ;  /* 0x000000ffff0a7224 */ /* 0x000fe200078e0a0c */
[----:B------:R-:W-:Y:S02]  /*5f60*/  ISETP.NE.AND.EX P3, PT, R15, RZ, PT, P3 ;  /* 0x000000ff0f00720c */ /* 0x000fe40003f65330 */
[----:B------:R-:W-:Y:S01]  /*5f70*/  SEL R2, R17, RZ, P2 ;  /* 0x000000ff11027207 */ /* 0x000fe20001000000 */
[----:B------:R-:W-:Y:S01]  /*5f80*/  IMAD R10, R46, R10, R39 ;  /* 0x0000000a2e0a7224 */ /* 0x000fe200078e0227 */
[----:B0-----:R-:W-:-:S02]  /*5f90*/  ISETP.NE.U32.AND P2, PT, R36, 0x1, PT ;  /* 0x000000012400780c */ /* 0x001fc40003f45070 */
[----:B------:R-:W-:Y:S01]  /*5fa0*/  ISETP.NE.AND.EX P6, PT, R29, RZ, PT, P6 ;  /* 0x000000ff1d00720c */ /* 0x000fe20003fc5360 */
[----:B------:R-:W-:Y:S01]  /*5fb0*/  IMAD R14, R2, UR36, RZ ;  /* 0x00000024020e7c24 */ /* 0x000fe2000f8e02ff */
[----:B------:R-:W-:Y:S01]  /*5fc0*/  SEL R11, R38, RZ, P3 ;  /* 0x000000ff260b7207 */ /* 0x000fe20001800000 */
[----:B------:R-:W0:Y:S01]  /*5fd0*/  LDC.64 R2, c[0x0][0x388] ;  /* 0x0000e200ff027b82 */ /* 0x000e220000000a00 */
[----:B------:R-:W-:Y:S02]  /*5fe0*/  ISETP.NE.AND.EX P2, PT, R37, RZ, PT, P2 ;  /* 0x000000ff2500720c */ /* 0x000fe40003f45320 */
[----:B------:R-:W-:Y:S01]  /*5ff0*/  SEL R12, R12, RZ, P6 ;  /* 0x000000ff0c0c7207 */ /* 0x000fe20003000000 */
[----:B------:R-:W-:Y:S01]  /*6000*/  IMAD R11, R11, UR37, R14 ;  /* 0x000000250b0b7c24 */ /* 0x000fe2000f8e020e */
        /* <DEDUP_REMOVED lines=25> */
.L_x_6733:
[----:B------:R-:W-:Y:S05]  /*61a0*/  BSYNC.RECONVERGENT B1 ;  /* 0x0000000000017941 */ /* 0x000fea0003800200 */
.L_x_6732:
        /* <DEDUP_REMOVED lines=20> */
[----:B------:R-:W-:-:S05]  /*62f0*/  MOV R3, R17 ;  /* 0x0000001100037202 */ /* 0x000fca0000000f00 */
[----:B------:R-:W-:-:S04]  /*6300*/  IMAD.HI.U32 R2, R14, R3, RZ ;  /* 0x000000030e027227 */ /* 0x000fc800078e00ff */
[----:B------:R-:W-:Y:S01]  /*6310*/  IMAD.MOV.U32 R14, RZ, RZ, R6 ;  /* 0x000000ffff0e7224 */ /* 0x000fe200078e0006 */
[----:B------:R-:W-:-:S03]  /*6320*/  IADD3 R6, PT, PT, -R2, RZ, RZ ;  /* 0x000000ff02067210 */ /* 0x000fc60007ffe1ff */
[----:B------:R-:W0:Y:S02]  /*6330*/  I2F.RP R11, R14 ;  /* 0x0000000e000b7306 */ /* 0x000e240000209400 */
[C---:B------:R-:W-:Y:S02]  /*6340*/  IMAD R3, R12.reuse, R6, R3 ;  /* 0x000000060c037224 */ /* 0x040fe400078e0203 */
[----:B------:R-:W1:Y:S03]  /*6350*/  LDC R6, c[0x0][0x3c0] ;  /* 0x0000f000ff067b82 */ /* 0x000e660000000800 */
        /* <DEDUP_REMOVED lines=8> */
[----:B0-----:R-:W-:-:S05]  /*63e0*/  IADD3 R3, PT, PT, R11, 0xffffffe, RZ ;  /* 0x0ffffffe0b037810 */ /* 0x001fca0007ffe0ff */
[----:B------:R-:W-:Y:S01]  /*63f0*/  @P1 IADD3 R2, PT, PT, R2, 0x1, RZ ;  /* 0x0000000102021810 */ /* 0x000fe20007ffe0ff */
[----:B------:R-:W0:Y:S04]  /*6400*/  F2I.FTZ.U32.TRUNC.NTZ R3, R3 ;  /* 0x0000000300037305 */ /* 0x000e28000021f000 */
[----:B------:R-:W-:Y:S02]  /*6410*/  IMAD.MOV.U32 R17, RZ, RZ, R2 ;  /* 0x000000ffff117224 */ /* 0x000fe400078e0002 */
[----:B------:R-:W-:-:S03]  /*6420*/  IMAD.MOV.U32 R2, RZ, RZ, RZ ;  /* 0x000000ffff027224 */ /* 0x000fc600078e00ff */
[----:B------:R-:W-:Y:S02]  /*6430*/  @!P3 IADD3 R17, PT, PT, -R17, RZ, RZ ;  /* 0x000000ff1111b210 */ /* 0x000fe40007ffe1ff */
[----:B------:R-:W-:-:S04]  /*6440*/  @!P2 LOP3.LUT R17, RZ, R15, RZ, 0x33, !PT ;  /* 0x0000000fff11a212 */ /* 0x000fc800078e33ff */
[----:B------:R-:W-:Y:S01]  /*6450*/  IADD3 R11, PT, PT, -R17, RZ, RZ ;  /* 0x000000ff110b7210 */ /* 0x000fe20007ffe1ff */
[----:B0-----:R-:W-:-:S04]  /*6460*/  IMAD.MOV R37, RZ, RZ, -R3 ;  /* 0x000000ffff257224 */ /* 0x001fc800078e0a03 */
[----:B------:R-:W-:Y:S02]  /*6470*/  IMAD R11, R15, R11, R0 ;  /* 0x0000000b0f0b7224 */ /* 0x000fe400078e0200 */
[----:B------:R-:W-:-:S03]  /*6480*/  IMAD R15, R37, R14, RZ ;  /* 0x0000000e250f7224 */ /* 0x000fc600078e02ff */
[----:B------:R-:W-:Y:S01]  /*6490*/  IABS R12, R11 ;  /* 0x0000000b000c7213 */ /* 0x000fe20000000000 */
[----:B------:R-:W-:Y:S01]  /*64a0*/  IMAD.HI.U32 R2, R3, R15, R2 ;  /* 0x0000000f03027227 */ /* 0x000fe200078e0002 */
[----:B-1----:R-:W-:Y:S02]  /*64b0*/  IABS R15, R6 ;  /* 0x00000006000f7213 */ /* 0x002fe40000000000 */
[----:B------:R-:W-:Y:S02]  /*64c0*/  MOV R3, R12 ;  /* 0x0000000c00037202 */ /* 0x000fe40000000f00 */
[----:B------:R-:W0:Y:S03]  /*64d0*/  I2F.RP R37, R15 ;  /* 0x0000000f00257306 */ /* 0x000e260000209400 */
[----:B------:R-:W-:-:S04]  /*64e0*/  IMAD.HI.U32 R2, R2, R3, RZ ;  /* 0x0000000302027227 */ /* 0x000fc800078e00ff */
[----:B------:R-:W-:-:S04]  /*64f0*/  IMAD.MOV R12, RZ, RZ, -R2 ;  /* 0x000000ffff0c7224 */ /* 0x000fc800078e0a02 */
[C---:B------:R-:W-:Y:S01]  /*6500*/  IMAD R3, R14.reuse, R12, R3 ;  /* 0x0000000c0e037224 */ /* 0x040fe200078e0203 */
[----:B0-----:R-:W0:Y:S04]  /*6510*/  MUFU.RCP R37, R37 ;  /* 0x0000002500257308 */ /* 0x001e280000001000 */
[----:B------:R-:W-:-:S13]  /*6520*/  ISETP.GT.U32.AND P2, PT, R14, R3, PT ;  /* 0x000000030e00720c */ /* 0x000fda0003f44070 */
[-C--:B------:R-:W-:Y:S02]  /*6530*/  @!P2 IADD3 R3, PT, PT, R3, -R14.reuse, RZ ;  /* 0x8000000e0303a210 */ /* 0x080fe40007ffe0ff */
[----:B------:R-:W-:Y:S02]  /*6540*/  @!P2 IADD3 R2, PT, PT, R2, 0x1, RZ ;  /* 0x000000010202a810 */ /* 0x000fe40007ffe0ff */
[----:B------:R-:W-:Y:S01]  /*6550*/  ISETP.GE.U32.AND P1, PT, R3, R14, PT ;  /* 0x0000000e0300720c */ /* 0x000fe20003f26070 */
[----:B0-----:R-:W-:Y:S01]  /*6560*/  VIADD R14, R37, 0xffffffe ;  /* 0x0ffffffe250e7836 */ /* 0x001fe20000000000 */
[----:B------:R-:W-:Y:S02]  /*6570*/  LOP3.LUT R3, R11, R36, RZ, 0x3c, !PT ;  /* 0x000000240b037212 */ /* 0x000fe400078e3cff */
[----:B------:R-:W-:Y:S02]  /*6580*/  ISETP.NE.AND P2, PT, R36, RZ, PT ;  /* 0x000000ff2400720c */ /* 0x000fe40003f45270 */
[----:B------:R-:W-:-:S02]  /*6590*/  ISETP.GE.AND P3, PT, R3, RZ, PT ;  /* 0x000000ff0300720c */ /* 0x000fc40003f66270 */
[----:B------:R-:W0:Y:S05]  /*65a0*/  F2I.FTZ.U32.TRUNC.NTZ R3, R14 ;  /* 0x0000000e00037305 */ /* 0x000e2a000021f000 */
[----:B------:R-:W-:-:S05]  /*65b0*/  @P1 VIADD R2, R2, 0x1 ;  /* 0x0000000102021836 */ /* 0x000fca0000000000 */
[----:B------:R-:W-:-:S05]  /*65c0*/  MOV R12, R2 ;  /* 0x00000002000c7202 */ /* 0x000fca0000000f00 */
[----:B------:R-:W-:Y:S01]  /*65d0*/  @!P3 IMAD.MOV R12, RZ, RZ, -R12 ;  /* 0x000000ffff0cb224 */ /* 0x000fe200078e0a0c */
[----:B------:R-:W-:Y:S02]  /*65e0*/  @!P2 LOP3.LUT R12, RZ, R36, RZ, 0x33, !PT ;  /* 0x00000024ff0ca212 */ /* 0x000fe400078e33ff */
[----:B0-----:R-:W-:Y:S02]  /*65f0*/  IADD3 R38, PT, PT, RZ, -R3, RZ ;  /* 0x80000003ff267210 */ /* 0x001fe40007ffe0ff */
[----:B------:R-:W-:Y:S01]  /*6600*/  ISETP.NE.AND P3, PT, R6, RZ, PT ;  /* 0x000000ff0600720c */ /* 0x000fe20003f65270 */
[----:B------:R-:W-:-:S04]  /*6610*/  IMAD.MOV R2, RZ, RZ, -R12 ;  /* 0x000000ffff027224 */ /* 0x000fc800078e0a0c */
[----:B------:R-:W-:Y:S02]  /*6620*/  IMAD R69, R36, R2, R11 ;  /* 0x0000000224457224 */ /* 0x000fe400078e020b */
[----:B------:R-:W-:Y:S02]  /*6630*/  HFMA2 R2, -RZ, RZ, 0, 0 ;  /* 0x00000000ff027431 */ /* 0x000fe400000001ff */
[----:B------:R-:W-:Y:S02]  /*6640*/  IMAD R11, R38, R15, RZ ;  /* 0x0000000f260b7224 */ /* 0x000fe400078e02ff */
[----:B------:R-:W0:Y:S01]  /*6650*/  LDC.64 R38, c[0x0][0x3a8] ;  /* 0x0000ea00ff267b82 */ /* 0x000e220000000a00 */
[----:B------:R-:W-:Y:S01]  /*6660*/  IABS R36, R69 ;  /* 0x0000004500247213 */ /* 0x000fe20000000000 */
[----:B------:R-:W-:-:S04]  /*6670*/  IMAD.HI.U32 R11, R3, R11, R2 ;  /* 0x0000000b030b7227 */ /* 0x000fc800078e0002 */
[----:B------:R-:W-:Y:S01]  /*6680*/  IMAD.MOV.U32 R2, RZ, RZ, R36 ;  /* 0x000000ffff027224 */ /* 0x000fe200078e0024 */
[----:B------:R-:W-:-:S03]  /*6690*/  LOP3.LUT R36, R69, R6, RZ, 0x3c, !PT ;  /* 0x0000000645247212 */ /* 0x000fc600078e3cff */
[----:B------:R-:W-:-:S05]  /*66a0*/  IMAD.HI.U32 R11, R11, R2, RZ ;  /* 0x000000020b0b7227 */ /* 0x000fca00078e00ff */
[----:B------:R-:W-:-:S05]  /*66b0*/  IADD3 R3, PT, PT, -R11, RZ, RZ ;  /* 0x000000ff0b037210 */ /* 0x000fca0007ffe1ff */
[----:B------:R-:W-:-:S05]  /*66c0*/  IMAD R2, R15, R3, R2 ;  /* 0x000000030f027224 */ /* 0x000fca00078e0202 */
[----:B------:R-:W-:-:S13]  /*66d0*/  ISETP.GT.U32.AND P2, PT, R15, R2, PT ;  /* 0x000000020f00720c */ /* 0x000fda0003f44070 */
[----:B------:R-:W-:Y:S01]  /*66e0*/  @!P2 IMAD.IADD R2, R2, 0x1, -R15 ;  /* 0x000000010202a824 */ /* 0x000fe200078e0a0f */
[----:B------:R-:W-:Y:S02]  /*66f0*/  @!P2 IADD3 R11, PT, PT, R11, 0x1, RZ ;  /* 0x000000010b0ba810 */ /* 0x000fe40007ffe0ff */
[----:B------:R-:W-:Y:S02]  /*6700*/  ISETP.GE.AND P2, PT, R36, RZ, PT ;  /* 0x000000ff2400720c */ /* 0x000fe40003f46270 */
[----:B------:R-:W-:Y:S01]  /*6710*/  ISETP.GE.U32.AND P1, PT, R2, R15, PT ;  /* 0x0000000f0200720c */ /* 0x000fe20003f26070 */
[----:B------:R-:W1:Y:S08]  /*6720*/  LDC.64 R36, c[0x0][0x3a0] ;  /* 0x0000e800ff247b82 */ /* 0x000e700000000a00 */
[----:B------:R-:W2:Y:S04]  /*6730*/  LDC.64 R2, c[0x0][0x390] ;  /* 0x0000e400ff027b82 */ /* 0x000ea80000000a00 */
[----:B------:R-:W-:-:S04]  /*6740*/  @P1 VIADD R11, R11, 0x1 ;  /* 0x000000010b0b1836 */ /* 0x000fc80000000000 */
[----:B------:R-:W3:Y:S01]  /*6750*/  LDC.64 R14, c[0x0][0x398] ;  /* 0x0000e600ff0e7b82 */ /* 0x000ee20000000a00 */
[----:B------:R-:W-:Y:S02]  /*6760*/  @!P2 IADD3 R11, PT, PT, -R11, RZ, RZ ;  /* 0x000000ff0b0ba210 */ /* 0x000fe40007ffe1ff */
[----:B------:R-:W-:Y:S02]  /*6770*/  @!P3 LOP3.LUT R11, RZ, R6, RZ, 0x33, !PT ;  /* 0x00000006ff0bb212 */ /* 0x000fe400078e33ff */
[----:B-1----:R-:W-:-:S04]  /*6780*/  ISETP.NE.U32.AND P3, PT, R36, 0x1, PT ;  /* 0x000000012400780c */ /* 0x002fc80003f65070 */
[----:B------:R-:W-:Y:S02]  /*6790*/  ISETP.NE.AND.EX P3, PT, R37, RZ, PT, P3 ;  /* 0x000000ff2500720c */ /* 0x000fe40003f65330 */
[----:B--2---:R-:W-:-:S04]  /*67a0*/  ISETP.NE.U32.AND P2, PT, R2, 0x1, PT ;  /* 0x000000010200780c */ /* 0x004fc80003f45070 */
[----:B------:R-:W-:Y:S01]  /*67b0*/  ISETP.NE.AND.EX P2, PT, R3, RZ, PT, P2 ;  /* 0x000000ff0300720c */ /* 0x000fe20003f45320 */
[----:B------:R-:W-:Y:S01]  /*67c0*/  IMAD.MOV R3, RZ, RZ, -R11 ;  /* 0x000000ffff037224 */ /* 0x000fe200078e0a0b */
[----:B------:R-:W-:Y:S02]  /*67d0*/  SEL R11, R11, RZ, P3 ;  /* 0x000000ff0b0b7207 */ /* 0x000fe40001800000 */
[----:B---3--:R-:W-:Y:S01]  /*67e0*/  ISETP.NE.U32.AND P1, PT, R14, 0x1, PT ;  /* 0x000000010e00780c */ /* 0x008fe20003f25070 */
[----:B------:R-:W-:Y:S01]  /*67f0*/  IMAD R6, R6, R3, R69 ;  /* 0x0000000306067224 */ /* 0x000fe200078e0245 */
[----:B------:R-:W-:Y:S02]  /*6800*/  SEL R2, R17, RZ, P2 ;  /* 0x000000ff11027207 */ /* 0x000fe40001000000 */
[----:B------:R-:W-:Y:S02]  /*6810*/  ISETP.NE.AND.EX P1, PT, R15, RZ, PT, P1 ;  /* 0x000000ff0f00720c */ /* 0x000fe40003f25310 */
[----:B0-----:R-:W-:Y:S01]  /*6820*/  ISETP.NE.U32.AND P2, PT, R38, 0x1, PT ;  /* 0x000000012600780c */ /* 0x001fe20003f45070 */
[----:B------:R-:W-:Y:S01]  /*6830*/  IMAD R15, R2, UR36, RZ ;  /* 0x00000024020f7c24 */ /* 0x000fe2000f8e02ff */
[----:B------:R-:W-:Y:S01]  /*6840*/  SEL R12, R12, RZ, P1 ;  /* 0x000000ff0c0c7207 */ /* 0x000fe20000800000 */
[----:B------:R-:W0:Y:S01]  /*6850*/  LDC.64 R2, c[0x0][0x388] ;  /* 0x0000e200ff027b82 */ /* 0x000e220000000a00 */
[----:B------:R-:W-:-:S03]  /*6860*/  ISETP.NE.AND.EX P2, PT, R39, RZ, PT, P2 ;  /* 0x000000ff2700720c */ /* 0x000fc60003f45320 */
        /* <DEDUP_REMOVED lines=26> */
.L_x_6735:
[----:B------:R-:W-:Y:S05]  /*6a10*/  BSYNC.RECONVERGENT B1 ;  /* 0x0000000000017941 */ /* 0x000fea0003800200 */
.L_x_6734:
        /* <DEDUP_REMOVED lines=32> */
[----:B------:R-:W-:Y:S02]  /*6c20*/  LOP3.LUT R2, R0, R37, RZ, 0x3c, !PT ;  /* 0x0000002500027212 */ /* 0x000fe400078e3cff */
[----:B------:R-:W-:Y:S01]  /*6c30*/  ISETP.NE.AND P2, PT, R37, RZ, PT ;  /* 0x000000ff2500720c */ /* 0x000fe20003f45270 */
[----:B------:R-:W0:Y:S01]  /*6c40*/  F2I.FTZ.U32.TRUNC.NTZ R3, R3 ;  /* 0x0000000300037305 */ /* 0x000e22000021f000 */
[----:B------:R-:W-:Y:S01]  /*6c50*/  ISETP.GE.AND P3, PT, R2, RZ, PT ;  /* 0x000000ff0200720c */ /* 0x000fe20003f66270 */
[----:B------:R-:W-:-:S06]  /*6c60*/  IMAD.MOV.U32 R2, RZ, RZ, RZ ;  /* 0x000000ffff027224 */ /* 0x000fcc00078e00ff */
[----:B------:R-:W-:-:S06]  /*6c70*/  @P1 VIADD R11, R11, 0x1 ;  /* 0x000000010b0b1836 */ /* 0x000fcc0000000000 */
[----:B------:R-:W-:Y:S01]  /*6c80*/  @!P3 IADD3 R11, PT, PT, -R11, RZ, RZ ;  /* 0x000000ff0b0bb210 */ /* 0x000fe20007ffe1ff */
[----:B0-----:R-:W-:Y:S01]  /*6c90*/  IMAD.MOV R39, RZ, RZ, -R3 ;  /* 0x000000ffff277224 */ /* 0x001fe200078e0a03 */
[----:B------:R-:W-:-:S03]  /*6ca0*/  @!P2 LOP3.LUT R11, RZ, R37, RZ, 0x33, !PT ;  /* 0x00000025ff0ba212 */ /* 0x000fc600078e33ff */
[----:B------:R-:W-:Y:S01]  /*6cb0*/  IMAD R39, R39, R36, RZ ;  /* 0x0000002427277224 */ /* 0x000fe200078e02ff */
[----:B------:R-:W-:-:S03]  /*6cc0*/  IADD3 R15, PT, PT, -R11, RZ, RZ ;  /* 0x000000ff0b0f7210 */ /* 0x000fc60007ffe1ff */
[----:B------:R-:W-:Y:S01]  /*6cd0*/  IMAD.HI.U32 R2, R3, R39, R2 ;  /* 0x0000002703027227 */ /* 0x000fe200078e0002 */
[----:B--2---:R-:W-:-:S03]  /*6ce0*/  IABS R39, R38 ;  /* 0x0000002600277213 */ /* 0x004fc60000000000 */
[----:B------:R-:W-:Y:S02]  /*6cf0*/  IMAD R15, R37, R15, R0 ;  /* 0x0000000f250f7224 */ /* 0x000fe400078e0200 */
[----:B------:R-:W0:Y:S03]  /*6d00*/  I2F.RP R37, R39 ;  /* 0x0000002700257306 */ /* 0x000e260000209400 */
[----:B------:R-:W-:-:S05]  /*6d10*/  IABS R3, R15 ;  /* 0x0000000f00037213 */ /* 0x000fca0000000000 */
        /* <DEDUP_REMOVED lines=8> */
[----:B------:R-:W-:Y:S02]  /*6da0*/  ISETP.NE.AND P2, PT, R14, RZ, PT ;  /* 0x000000ff0e00720c */ /* 0x000fe40003f45270 */
[----:B------:R-:W-:Y:S02]  /*6db0*/  ISETP.GE.U32.AND P1, PT, R3, R36, PT ;  /* 0x000000240300720c */ /* 0x000fe40003f26070 */
[----:B------:R-:W-:-:S04]  /*6dc0*/  LOP3.LUT R3, R15, R14, RZ, 0x3c, !PT ;  /* 0x0000000e0f037212 */ /* 0x000fc800078e3cff */
[----:B------:R-:W-:Y:S02]  /*6dd0*/  ISETP.GE.AND P3, PT, R3, RZ, PT ;  /* 0x000000ff0300720c */ /* 0x000fe40003f66270 */
[----:B------:R-:W0:Y:S05]  /*6de0*/  F2I.FTZ.U32.TRUNC.NTZ R3, R12 ;  /* 0x0000000c00037305 */ /* 0x000e2a000021f000 */
[----:B------:R-:W-:-:S05]  /*6df0*/  @P1 IADD3 R2, PT, PT, R2, 0x1, RZ ;  /* 0x0000000102021810 */ /* 0x000fca0007ffe0ff */
[----:B------:R-:W-:-:S05]  /*6e00*/  IMAD.MOV.U32 R46, RZ, RZ, R2 ;  /* 0x000000ffff2e7224 */ /* 0x000fca00078e0002 */
[----:B------:R-:W-:Y:S01]  /*6e10*/  @!P3 IADD3 R46, PT, PT, -R46, RZ, RZ ;  /* 0x000000ff2e2eb210 */ /* 0x000fe20007ffe1ff */
[----:B0-----:R-:W-:Y:S01]  /*6e20*/  IMAD.MOV R36, RZ, RZ, -R3 ;  /* 0x000000ffff247224 */ /* 0x001fe200078e0a03 */
[----:B------:R-:W-:-:S04]  /*6e30*/  @!P2 LOP3.LUT R46, RZ, R14, RZ, 0x33, !PT ;  /* 0x0000000eff2ea212 */ /* 0x000fc800078e33ff */
[----:B------:R-:W-:-:S05]  /*6e40*/  IADD3 R2, PT, PT, -R46, RZ, RZ ;  /* 0x000000ff2e027210 */ /* 0x000fca0007ffe1ff */
[----:B------:R-:W-:Y:S02]  /*6e50*/  IMAD R37, R14, R2, R15 ;  /* 0x000000020e257224 */ /* 0x000fe400078e020f */
[----:B------:R-:W-:Y:S02]  /*6e60*/  IMAD R15, R36, R39, RZ ;  /* 0x00000027240f7224 */ /* 0x000fe400078e02ff */
[----:B------:R-:W-:Y:S01]  /*6e70*/  IMAD.MOV.U32 R2, RZ, RZ, RZ ;  /* 0x000000ffff027224 */ /* 0x000fe200078e00ff */
[----:B------:R-:W-:-:S03]  /*6e80*/  LOP3.LUT R14, R37, R38, RZ, 0x3c, !PT ;  /* 0x00000026250e7212 */ /* 0x000fc600078e3cff */
[----:B------:R-:W-:Y:S01]  /*6e90*/  IMAD.HI.U32 R15, R3, R15, R2 ;  /* 0x0000000f030f7227 */ /* 0x000fe200078e0002 */
[----:B------:R-:W-:Y:S02]  /*6ea0*/  IABS R2, R37 ;  /* 0x0000002500027213 */ /* 0x000fe40000000000 */
[----:B------:R-:W-:-:S03]  /*6eb0*/  ISETP.GE.AND P3, PT, R14, RZ, PT ;  /* 0x000000ff0e00720c */ /* 0x000fc60003f66270 */
[----:B------:R-:W-:Y:S02]  /*6ec0*/  IMAD.HI.U32 R12, R15, R2, RZ ;  /* 0x000000020f0c7227 */ /* 0x000fe400078e00ff */
[----:B------:R-:W0:Y:S03]  /*6ed0*/  LDC.64 R14, c[0x0][0x398] ;  /* 0x0000e600ff0e7b82 */ /* 0x000e260000000a00 */
[----:B------:R-:W-:-:S05]  /*6ee0*/  IADD3 R3, PT, PT, -R12, RZ, RZ ;  /* 0x000000ff0c037210 */ /* 0x000fca0007ffe1ff */
[----:B------:R-:W-:-:S05]  /*6ef0*/  IMAD R2, R39, R3, R2 ;  /* 0x0000000327027224 */ /* 0x000fca00078e0202 */
[----:B------:R-:W-:-:S13]  /*6f00*/  ISETP.GT.U32.AND P2, PT, R39, R2, PT ;  /* 0x000000022700720c */ /* 0x000fda0003f44070 */
[----:B------:R-:W-:Y:S01]  /*6f10*/  @!P2 IMAD.IADD R2, R2, 0x1, -R39 ;  /* 0x000000010202a824 */ /* 0x000fe200078e0a27 */
[----:B------:R-:W-:Y:S02]  /*6f20*/  @!P2 IADD3 R12, PT, PT, R12, 0x1, RZ ;  /* 0x000000010c0ca810 */ /* 0x000fe40007ffe0ff */
[----:B------:R-:W-:Y:S02]  /*6f30*/  ISETP.NE.AND P2, PT, R38, RZ, PT ;  /* 0x000000ff2600720c */ /* 0x000fe40003f45270 */
[----:B------:R-:W-:Y:S02]  /*6f40*/  ISETP.GE.U32.AND P1, PT, R2, R39, PT ;  /* 0x000000270200720c */ /* 0x000fe40003f26070 */
[----:B------:R-:W1:Y:S11]  /*6f50*/  LDC.64 R2, c[0x0][0x390] ;  /* 0x0000e400ff027b82 */ /* 0x000e760000000a00 */
[----:B------:R-:W-:Y:S01]  /*6f60*/  @P1 VIADD R12, R12, 0x1 ;  /* 0x000000010c0c1836 */ /* 0x000fe20000000000 */
[----:B0-----:R-:W-:-:S04]  /*6f70*/  ISETP.NE.U32.AND P1, PT, R14, 0x1, PT ;  /* 0x000000010e00780c */ /* 0x001fc80003f25070 */
[----:B------:R-:W-:Y:S02]  /*6f80*/  @!P3 IADD3 R12, PT, PT, -R12, RZ, RZ ;  /* 0x000000ff0c0cb210 */ /* 0x000fe40007ffe1ff */
[----:B------:R-:W-:Y:S02]  /*6f90*/  @!P2 LOP3.LUT R12, RZ, R38, RZ, 0x33, !PT ;  /* 0x00000026ff0ca212 */ /* 0x000fe400078e33ff */
[----:B------:R-:W-:-:S03]  /*6fa0*/  ISETP.NE.AND.EX P3, PT, R15, RZ, PT, P1 ;  /* 0x000000ff0f00720c */ /* 0x000fc60003f65310 */
[----:B------:R-:W-:Y:S01]  /*6fb0*/  IMAD.MOV R44, RZ, RZ, -R12 ;  /* 0x000000ffff2c7224 */ /* 0x000fe200078e0a0c */
[----:B-1----:R-:W-:Y:S02]  /*6fc0*/  ISETP.NE.U32.AND P2, PT, R2, 0x1, PT ;  /* 0x000000010200780c */ /* 0x002fe40003f45070 */
[----:B------:R-:W-:Y:S01]  /*6fd0*/  SEL R14, R46, RZ, P3 ;  /* 0x000000ff2e0e7207 */ /* 0x000fe20001800000 */
[----:B------:R-:W-:Y:S01]  /*6fe0*/  IMAD R44, R38, R44, R37 ;  /* 0x0000002c262c7224 */ /* 0x000fe200078e0225 */
[----:B------:R-:W-:Y:S01]  /*6ff0*/  ISETP.NE.AND.EX P4, PT, R3, RZ, PT, P2 ;  /* 0x000000ff0300720c */ /* 0x000fe20003f85320 */
[----:B------:R-:W0:Y:S03]  /*7000*/  LDC.64 R36, c[0x0][0x3a0] ;  /* 0x0000e800ff247b82 */ /* 0x000e260000000a00 */
[----:B------:R-:W-:-:S05]  /*7010*/  SEL R11, R11, RZ, P4 ;  /* 0x000000ff0b0b7207 */ /* 0x000fca0002000000 */
[----:B------:R-:W1:Y:S01]  /*7020*/  LDC.64 R38, c[0x0][0x3a8] ;  /* 0x0000ea00ff267b82 */ /* 0x000e620000000a00 */
[----:B------:R-:W-:-:S04]  /*7030*/  IMAD R11, R11, UR36, RZ ;  /* 0x000000240b0b7c24 */ /* 0x000fc8000f8e02ff */
[----:B------:R-:W-:-:S03]  /*7040*/  IMAD R11, R14, UR37, R11 ;  /* 0x000000250e0b7c24 */ /* 0x000fc6000f8e020b */
[----:B------:R-:W2:Y:S01]  /*7050*/  LDC.64 R2, c[0x0][0x388] ;  /* 0x0000e200ff027b82 */ /* 0x000ea20000000a00 */
[----:B0-----:R-:W-:-:S04]  /*7060*/  ISETP.NE.U32.AND P2, PT, R36, 0x1, PT ;  /* 0x000000012400780c */ /* 0x001fc80003f45070 */
[----:B------:R-:W-:Y:S02]  /*7070*/  ISETP.NE.AND.EX P2, PT, R37, RZ, PT, P2 ;  /* 0x000000ff2500720c */ /* 0x000fe40003f45320 */
[----:B-1----:R-:W-:Y:S02]  /*7080*/  ISETP.NE.U32.AND P1, PT, R38, 0x1, PT ;  /* 0x000000012600780c */ /* 0x002fe40003f25070 */
[----:B------:R-:W-:Y:S02]  /*7090*/  SEL R12, R12, RZ, P2 ;  /* 0x000000ff0c0c7207 */ /* 0x000fe40001000000 */
[----:B------:R-:W-:-:S03]  /*70a0*/  ISETP.NE.AND.EX P1, PT, R39, RZ, PT, P1 ;  /* 0x000000ff2700720c */ /* 0x000fc60003f25310 */
[----:B------:R-:W-:Y:S01]  /*70b0*/  IMAD R11, R12, UR38, R11 ;  /* 0x000000260c0b7c24 */ /* 0x000fe2000f8e020b */
[----:B------:R-:W-:-:S05]  /*70c0*/  SEL R44, R44, RZ, P1 ;  /* 0x000000ff2c2c7207 */ /* 0x000fca0000800000 */
[----:B------:R-:W-:-:S05]  /*70d0*/  IMAD R11, R44, UR39, R11 ;  /* 0x000000272c0b7c24 */ /* 0x000fca000f8e020b */
[----:B------:R-:W-:-:S04]  /*70e0*/  LEA.HI R11, R11, R11, RZ, 0x1 ;  /* 0x0000000b0b0b7211 */ /* 0x000fc800078f08ff */
[----:B------:R-:W-:-:S05]  /*70f0*/  SHF.R.S32.HI R11, RZ, 0x1, R11 ;  /* 0x00000001ff0b7819 */ /* 0x000fca000001140b */
[----:B--2---:R-:W-:Y:S02]  /*7100*/  IMAD.WIDE R14, R11, 0x2, R2 ;  /* 0x000000020b0e7825 */ /* 0x004fe400078e0202 */
        /* <DEDUP_REMOVED lines=19> */
.L_x_6737:
[----:B------:R-:W-:Y:S05]  /*7240*/  BSYNC.RECONVERGENT B1 ;  /* 0x0000000000017941 */ /* 0x000fea0003800200 */
.L_x_6736:
        /* <DEDUP_REMOVED lines=81> */
[----:B------:R-:W1:Y:S08]  /*7760*/  LDC.64 R2, c[0x0][0x390] ;  /* 0x0000e400ff027b82 */ /* 0x000e700000000a00 */
[----:B------:R-:W2:Y:S03]  /*7770*/  LDC.64 R38, c[0x0][0x3a8] ;  /* 0x0000ea00ff267b82 */ /* 0x000ea60000000a00 */
        /* <DEDUP_REMOVED lines=11> */
[----:B------:R-:W-:Y:S02]  /*7830*/  SEL R11, R11, RZ, P4 ;  /* 0x000000ff0b0b7207 */ /* 0x000fe40002000000 */
[----:B--2---:R-:W-:-:S03]  /*7840*/  ISETP.NE.U32.AND P1, PT, R38, 0x1, PT ;  /* 0x000000012600780c */ /* 0x004fc60003f25070 */
[----:B------:R-:W-:Y:S01]  /*7850*/  IMAD R11, R11, UR36, RZ ;  /* 0x000000240b0b7c24 */ /* 0x000fe2000f8e02ff */
[----:B------:R-:W1:Y:S01]  /*7860*/  LDC.64 R2, c[0x0][0x388] ;  /* 0x0000e200ff027b82 */ /* 0x000e620000000a00 */
[----:B------:R-:W-:Y:S02]  /*7870*/  ISETP.NE.AND.EX P1, PT, R39, RZ, PT, P1 ;  /* 0x000000ff2700720c */ /* 0x000fe40003f25310 */
[----:B------:R-:W-:Y:S02]  /*7880*/  IMAD R11, R14, UR37, R11 ;  /* 0x000000250e0b7c24 */ /* 0x000fe4000f8e020b */
[----:B------:R-:W-:Y:S02]  /*7890*/  SEL R28, R28, RZ, P1 ;  /* 0x000000ff1c1c7207 */ /* 0x000fe40000800000 */
[----:B0-----:R-:W-:-:S04]  /*78a0*/  ISETP.NE.U32.AND P2, PT, R36, 0x1, PT ;  /* 0x000000012400780c */ /* 0x001fc80003f45070 */
[----:B------:R-:W-:-:S04]  /*78b0*/  ISETP.NE.AND.EX P2, PT, R37, RZ, PT, P2 ;  /* 0x000000ff2500720c */ /* 0x000fc80003f45320 */
[----:B------:R-:W-:-:S05]  /*78c0*/  SEL R12, R12, RZ, P2 ;  /* 0x000000ff0c0c7207 */ /* 0x000fca0001000000 */
[----:B------:R-:W-:-:S04]  /*78d0*/  IMAD R11, R12, UR38, R11 ;  /* 0x000000260c0b7c24 */ /* 0x000fc8000f8e020b */
        /* <DEDUP_REMOVED lines=23> */
.L_x_6739:
[----:B------:R-:W-:Y:S05]  /*7a50*/  BSYNC.RECONVERGENT B1 ;  /* 0x0000000000017941 */ /* 0x000fea0003800200 */
.L_x_6738:
        /* <DEDUP_REMOVED lines=25> */
[----:B------:R-:W-:Y:S01]  /*7bf0*/  FADD R2, -R15, R16 ;  /* 0x000000100f027221 */ /* 0x000fe20000000100 */
[----:B------:R-:W-:Y:S01]  /*7c00*/  FADD R3, R13, -12583039 ;  /* 0xcb40007f0d037421 */ /* 0x000fe20000000000 */
[C---:B------:R-:W-:Y:S01]  /*7c10*/  FADD R4, -R15.reuse, R18 ;  /* 0x000000120f047221 */ /* 0x040fe20000000100 */
[C---:B------:R-:W-:Y:S01]  /*7c20*/  FADD R60, -R15.reuse, R30 ;  /* 0x0000001e0f3c7221 */ /* 0x040fe20000000100 */
[----:B------:R-:W-:Y:S01]  /*7c30*/  FADD R56, -R15, R8 ;  /* 0x000000080f387221 */ /* 0x000fe20000000100 */
[C---:B------:R-:W-:Y:S01]  /*7c40*/  FFMA R5, R64.reuse, 1.4426950216293334961, -R3 ;  /* 0x3fb8aa3b40057823 */ /* 0x040fe20000000803 */
[-C--:B------:R-:W-:Y:S01]  /*7c50*/  FFMA.RM R3, R7, R12.reuse, 12582913 ;  /* 0x4b40000107037423 */ /* 0x080fe2000000400c */
[C---:B------:R-:W-:Y:S01]  /*7c60*/  FADD R46, -R15.reuse, R20 ;  /* 0x000000140f2e7221 */ /* 0x040fe20000000100 */
[C---:B------:R-:W-:Y:S01]  /*7c70*/  FADD R38, -R15.reuse, R22 ;  /* 0x000000160f267221 */ /* 0x040fe20000000100 */
[C---:B------:R-:W-:Y:S01]  /*7c80*/  FADD R16, -R15.reuse, R24 ;  /* 0x000000180f107221 */ /* 0x040fe20000000100 */
[C---:B------:R-:W-:Y:S01]  /*7c90*/  FADD R18, -R15.reuse, R26 ;  /* 0x0000001a0f127221 */ /* 0x040fe20000000100 */
[----:B------:R-:W-:Y:S01]  /*7ca0*/  FFMA R64, R64, 1.925963033500011079e-08, R5 ;  /* 0x32a5706040407823 */ /* 0x000fe20000000005 */
        /* <DEDUP_REMOVED lines=17> */
[----:B------:R-:W-:Y:S01]  /*7dc0*/  FFMA.SAT R17, R62, R11, 0.5 ;  /* 0x3f0000003e117423 */ /* 0x000fe2000000200b */
[----:B------:R-:W-:Y:S01]  /*7dd0*/  FFMA R5, R66, 1.4426950216293334961, -R5 ;  /* 0x3fb8aa3b42057823 */ /* 0x000fe20000000805 */
[----:B------:R-:W-:Y:S01]  /*7de0*/  FFMA R7, R68, 1.4426950216293334961, -R7 ;  /* 0x3fb8aa3b44077823 */ /* 0x000fe20000000807 */
[----:B------:R-:W-:Y:S01]  /*7df0*/  FFMA.RM R15, R15, R12, 12582913 ;  /* 0x4b4000010f0f7423 */ /* 0x000fe2000000400c */
[----:B------:R-:W-:-:S02]  /*7e00*/  IMAD.SHL.U32 R6, R13, 0x800000, RZ ;  /* 0x008000000d067824 */ /* 0x000fc400078e00ff */
[----:B------:R-:W-:Y:S01]  /*7e10*/  FFMA R66, R66, 1.925963033500011079e-08, R5 ;  /* 0x32a5706042427823 */ /* 0x000fe20000000005 */
[----:B------:R-:W-:Y:S01]  /*7e20*/  FFMA R68, R68, 1.925963033500011079e-08, R7 ;  /* 0x32a5706044447823 */ /* 0x000fe20000000007 */
[----:B------:R-:W-:Y:S01]  /*7e30*/  FADD R5, R15, -12583039 ;  /* 0xcb40007f0f057421 */ /* 0x000fe20000000000 */
[-C--:B------:R-:W-:Y:S01]  /*7e40*/  FFMA.SAT R7, R60, R11.reuse, 0.5 ;  /* 0x3f0000003c077423 */ /* 0x080fe2000000200b */
[----:B------:R-:W-:Y:S01]  /*7e50*/  SHF.L.U32 R19, R19, 0x17, RZ ;  /* 0x0000001713137819 */ /* 0x000fe200000006ff */
[-C--:B------:R-:W-:Y:S01]  /*7e60*/  FFMA.SAT R27, R46, R11.reuse, 0.5 ;  /* 0x3f0000002e1b7423 */ /* 0x080fe2000000200b */
[C---:B------:R-:W-:Y:S01]  /*7e70*/  FFMA R9, R58.reuse, 1.4426950216293334961, -R5 ;  /* 0x3fb8aa3b3a097823 */ /* 0x040fe20000000805 */
[-C--:B------:R-:W-:Y:S01]  /*7e80*/  FFMA.RM R5, R7, R12.reuse, 12582913 ;  /* 0x4b40000107057423 */ /* 0x080fe2000000400c */
[-C--:B------:R-:W-:Y:S01]  /*7e90*/  FFMA.RM R7, R17, R12.reuse, 12582913 ;  /* 0x4b40000111077423 */ /* 0x080fe2000000400c */
[----:B------:R-:W-:Y:S01]  /*7ea0*/  MUFU.EX2 R66, R66 ;  /* 0x0000004200427308 */ /* 0x000fe20000000800 */
[----:B------:R-:W-:Y:S01]  /*7eb0*/  FFMA R58, R58, 1.925963033500011079e-08, R9 ;  /* 0x32a570603a3a7823 */ /* 0x000fe20000000009 */
[----:B------:R-:W-:Y:S01]  /*7ec0*/  FADD R9, R5, -12583039 ;  /* 0xcb40007f05097421 */ /* 0x000fe20000000000 */
[----:B------:R-:W-:Y:S01]  /*7ed0*/  FADD R17, R7, -12583039 ;  /* 0xcb40007f07117421 */ /* 0x000fe20000000000 */
[----:B------:R-:W-:Y:S01]  /*7ee0*/  SHF.L.U32 R15, R15, 0x17, RZ ;  /* 0x000000170f0f7819 */ /* 0x000fe200000006ff */
[-C--:B------:R-:W-:Y:S01]  /*7ef0*/  FFMA.RM R27, R27, R12.reuse, 12582913 ;  /* 0x4b4000011b1b7423 */ /* 0x080fe2000000400c */
[----:B------:R-:W-:Y:S01]  /*7f00*/  FFMA R9, R60, 1.4426950216293334961, -R9 ;  /* 0x3fb8aa3b3c097823 */ /* 0x000fe20000000809 */
[----:B------:R-:W-:Y:S01]  /*7f10*/  FFMA R17, R62, 1.4426950216293334961, -R17 ;  /* 0x3fb8aa3b3e117823 */ /* 0x000fe20000000811 */
[----:B------:R-:W-:Y:S01]  /*7f20*/  MUFU.EX2 R58, R58 ;  /* 0x0000003a003a7308 */ /* 0x000fe20000000800 */
[-C--:B------:R-:W-:Y:S01]  /*7f30*/  FFMA.SAT R37, R36, R11.reuse, 0.5 ;  /* 0x3f00000024257423 */ /* 0x080fe2000000200b */
        /* <DEDUP_REMOVED lines=8> */
[----:B------:R-:W0:Y:S01]  /*7fc0*/  MUFU.EX2 R68, R68 ;  /* 0x0000004400447308 */ /* 0x000e220000000800 */
[----:B------:R-:W-:-:S02]  /*7fd0*/  IMAD.SHL.U32 R3, R3, 0x800000, RZ ;  /* 0x0080000003037824 */ /* 0x000fc400078e00ff */
[----:B------:R-:W-:Y:S01]  /*7fe0*/  FADD R21, R17, -12583039 ;  /* 0xcb40007f11157421 */ /* 0x000fe20000000000 */
[C---:B------:R-:W-:Y:S01]  /*7ff0*/  FADD R23, R9.reuse, -12583039 ;  /* 0xcb40007f09177421 */ /* 0x040fe20000000000 */
[----:B------:R-:W-:Y:S01]  /*8000*/  SHF.L.U32 R9, R9, 0x17, RZ ;  /* 0x0000001709097819 */ /* 0x000fe200000006ff */
[----:B------:R-:W-:Y:S02]  /*8010*/  IMAD.SHL.U32 R5, R5, 0x800000, RZ ;  /* 0x0080000005057824 */ /* 0x000fe400078e00ff */
[----:B------:R-:W-:Y:S01]  /*8020*/  FFMA R21, R56, 1.4426950216293334961, -R21 ;  /* 0x3fb8aa3b38157823 */ /* 0x000fe20000000815 */
[----:B------:R-:W-:Y:S01]  /*8030*/  FFMA R23, R54, 1.4426950216293334961, -R23 ;  /* 0x3fb8aa3b36177823 */ /* 0x000fe20000000817 */
[----:B------:R-:W1:Y:S01]  /*8040*/  MUFU.EX2 R60, R60 ;  /* 0x0000003c003c7308 */ /* 0x000e620000000800 */
[----:B------:R-:W-:Y:S01]  /*8050*/  SHF.L.U32 R7, R7, 0x17, RZ ;  /* 0x0000001707077819 */ /* 0x000fe200000006ff */
[----:B------:R-:W-:Y:S01]  /*8060*/  FFMA R56, R56, 1.925963033500011079e-08, R21 ;  /* 0x32a5706038387823 */ /* 0x000fe20000000015 */
[----:B------:R-:W-:Y:S01]  /*8070*/  FFMA.SAT R21, R52, R11, 0.5 ;  /* 0x3f00000034157423 */ /* 0x000fe2000000200b */
[----:B------:R-:W-:-:S03]  /*8080*/  FFMA R54, R54, 1.925963033500011079e-08, R23 ;  /* 0x32a5706036367823 */ /* 0x000fc60000000017 */
[----:B------:R-:W-:Y:S01]  /*8090*/  FFMA.RM R10, R21, R12, 12582913 ;  /* 0x4b400001150a7423 */ /* 0x000fe2000000400c */
[----:B------:R-:W2:Y:S01]  /*80a0*/  MUFU.EX2 R62, R62 ;  /* 0x0000003e003e7308 */ /* 0x000ea20000000800 */
[----:B0-----:R-:W-:Y:S02]  /*80b0*/  FMUL R3, R3, R68 ;  /* 0x0000004403037220 */ /* 0x001fe40000400000 */
[C---:B------:R-:W-:Y:S01]  /*80c0*/  FADD R23, R10.reuse, -12583039 ;  /* 0xcb40007f0a177421 */ /* 0x040fe20000000000 */
[----:B------:R-:W-:-:S03]  /*80d0*/  IMAD.SHL.U32 R10, R10, 0x800000, RZ ;  /* 0x008000000a0a7824 */ /* 0x000fc600078e00ff */
[C---:B------:R-:W-:Y:S01]  /*80e0*/  FFMA R23, R52.reuse, 1.4426950216293334961, -R23 ;  /* 0x3fb8aa3b34177823 */ /* 0x040fe20000000817 */
[----:B------:R-:W0:Y:S01]  /*80f0*/  MUFU.EX2 R21, R64 ;  /* 0x0000004000157308 */ /* 0x000e220000000800 */
[----:B-1----:R-:W-:Y:S02]  /*8100*/  FMUL R5, R5, R60 ;  /* 0x0000003c05057220 */ /* 0x002fe40000400000 */
[----:B------:R-:W-:Y:S01]  /*8110*/  FFMA R52, R52, 1.925963033500011079e-08, R23 ;  /* 0x32a5706034347823 */ /* 0x000fe20000000017 */
[----:B------:R-:W-:-:S04]  /*8120*/  FFMA.SAT R23, R2, R11, 0.5 ;  /* 0x3f00000002177423 */ /* 0x000fc8000000200b */
[----:B------:R-:W-:Y:S01]  /*8130*/  FFMA.RM R13, R23, R12, 12582913 ;  /* 0x4b400001170d7423 */ /* 0x000fe2000000400c */
[----:B------:R-:W1:Y:S01]  /*8140*/  MUFU.EX2 R54, R54 ;  /* 0x0000003600367308 */ /* 0x000e620000000800 */
[----:B--2---:R-:W-:Y:S01]  /*8150*/  FMUL R7, R7, R62 ;  /* 0x0000003e07077220 */ /* 0x004fe20000400000 */
[----:B0-----:R-:W-:Y:S01]  /*8160*/  FMUL R6, R6, R21 ;  /* 0x0000001506067220 */ /* 0x001fe20000400000 */
[C---:B------:R-:W-:Y:S01]  /*8170*/  FADD R21, R13.reuse, -12583039 ;  /* 0xcb40007f0d157421 */ /* 0x040fe20000000000 */
[----:B------:R-:W-:-:S03]  /*8180*/  SHF.L.U32 R13, R13, 0x17, RZ ;  /* 0x000000170d0d7819 */ /* 0x000fc600000006ff */
[----:B------:R-:W-:-:S04]  /*8190*/  FFMA R21, R2, 1.4426950216293334961, -R21 ;  /* 0x3fb8aa3b02157823 */ /* 0x000fc80000000815 */
[----:B------:R-:W-:Y:S01]  /*81a0*/  FFMA R25, R2, 1.925963033500011079e-08, R21 ;  /* 0x32a5706002197823 */ /* 0x000fe20000000015 */
[----:B------:R-:W-:Y:S01]  /*81b0*/  FMUL R2, R19, R66 ;  /* 0x0000004213027220 */ /* 0x000fe20000400000 */
[----:B------:R-:W-:Y:S01]  /*81c0*/  FFMA.SAT R19, R50, R11, 0.5 ;  /* 0x3f00000032137423 */ /* 0x000fe2000000200b */
[----:B-1----:R-:W-:-:S03]  /*81d0*/  FMUL R9, R9, R54 ;  /* 0x0000003609097220 */ /* 0x002fc60000400000 */
[----:B------:R-:W-:-:S04]  /*81e0*/  FFMA.RM R19, R19, R12, 12582913 ;  /* 0x4b40000113137423 */ /* 0x000fc8000000400c */
[----:B------:R-:W-:-:S04]  /*81f0*/  FADD R21, R19, -12583039 ;  /* 0xcb40007f13157421 */ /* 0x000fc80000000000 */
[----:B------:R-:W-:-:S04]  /*8200*/  FFMA R21, R50, 1.4426950216293334961, -R21 ;  /* 0x3fb8aa3b32157823 */ /* 0x000fc80000000815 */
        /* <DEDUP_REMOVED lines=8> */
[----:B------:R-:W-:Y:S01]  /*8290*/  FFMA.SAT R23, R48, R11, 0.5 ;  /* 0x3f00000030177423 */ /* 0x000fe2000000200b */
[----:B------:R-:W-:-:S03]  /*82a0*/  FMUL R4, R15, R58 ;  /* 0x0000003a0f047220 */ /* 0x000fc60000400000 */
[----:B------:R-:W-:-:S04]  /*82b0*/  FFMA.RM R23, R23, R12, 12582913 ;  /* 0x4b40000117177423 */ /* 0x000fc8000000400c */
[----:B------:R-:W-:-:S04]  /*82c0*/  FADD R15, R23, -12583039 ;  /* 0xcb40007f170f7421 */ /* 0x000fc80000000000 */
[----:B------:R-:W-:-:S04]  /*82d0*/  FFMA R15, R48, 1.4426950216293334961, -R15 ;  /* 0x3fb8aa3b300f7823 */ /* 0x000fc8000000080f */
[----:B------:R-:W-:Y:S01]  /*82e0*/  FFMA R48, R48, 1.925963033500011079e-08, R15 ;  /* 0x32a5706030307823 */ /* 0x000fe2000000000f */
[----:B------:R-:W-:-:S04]  /*82f0*/  FADD R15, R27, -12583039 ;  /* 0xcb40007f1b0f7421 */ /* 0x000fc80000000000 */
[C---:B------:R-:W-:Y:S01]  /*8300*/  FFMA R15, R46.reuse, 1.4426950216293334961, -R15 ;  /* 0x3fb8aa3b2e0f7823 */ /* 0x040fe2000000080f */
[----:B------:R-:W-:Y:S03]  /*8310*/  MUFU.EX2 R48, R48 ;  /* 0x0000003000307308 */ /* 0x000fe60000000800 */
[----:B------:R-:W-:Y:S01]  /*8320*/  FFMA R46, R46, 1.925963033500011079e-08, R15 ;  /* 0x32a570602e2e7823 */ /* 0x000fe2000000000f */
[----:B------:R-:W-:-:S04]  /*8330*/  FFMA.SAT R15, R8, R11, 0.5 ;  /* 0x3f000000080f7423 */ /* 0x000fc8000000200b */
[----:B------:R-:W-:Y:S02]  /*8340*/  FFMA.RM R28, R15, R12, 12582913 ;  /* 0x4b4000010f1c7423 */ /* 0x000fe4000000400c */
[----:B------:R-:W0:Y:S02]  /*8350*/  MUFU.EX2 R15, R56 ;  /* 0x00000038000f7308 */ /* 0x000e240000000800 */
[----:B------:R-:W-:-:S04]  /*8360*/  FADD R31, R28, -12583039 ;  /* 0xcb40007f1c1f7421 */ /* 0x000fc80000000000 */
[----:B------:R-:W-:-:S04]  /*8370*/  FFMA R31, R8, 1.4426950216293334961, -R31 ;  /* 0x3fb8aa3b081f7823 */ /* 0x000fc8000000081f */
[----:B------:R-:W-:Y:S01]  /*8380*/  FFMA R33, R8, 1.925963033500011079e-08, R31 ;  /* 0x32a5706008217823 */ /* 0x000fe2000000001f */
[----:B------:R-:W-:Y:S01]  /*8390*/  FFMA.SAT R31, R38, R11, 0.5 ;  /* 0x3f000000261f7423 */ /* 0x000fe2000000200b */
[----:B------:R-:W-:Y:S02]  /*83a0*/  IMAD.SHL.U32 R8, R17, 0x800000, RZ ;  /* 0x0080000011087824 */ /* 0x000fe400078e00ff */
[----:B------:R-:W1:Y:S01]  /*83b0*/  MUFU.EX2 R17, R52 ;  /* 0x0000003400117308 */ /* 0x000e620000000800 */
[----:B------:R-:W-:Y:S01]  /*83c0*/  FFMA.RM R31, R31, R12, 12582913 ;  /* 0x4b4000011f1f7423 */ /* 0x000fe2000000400c */
[----:B0-----:R-:W-:-:S03]  /*83d0*/  FMUL R8, R8, R15 ;  /* 0x0000000f08087220 */ /* 0x001fc60000400000 */
[C---:B------:R-:W-:Y:S01]  /*83e0*/  FADD R15, R31.reuse, -12583039 ;  /* 0xcb40007f1f0f7421 */ /* 0x040fe20000000000 */
[----:B------:R-:W-:Y:S02]  /*83f0*/  SHF.L.U32 R31, R31, 0x17, RZ ;  /* 0x000000171f1f7819 */ /* 0x000fe400000006ff */
[----:B------:R-:W-:Y:S01]  /*8400*/  MUFU.EX2 R58, R33 ;  /* 0x00000021003a7308 */ /* 0x000fe20000000800 */
[----:B------:R-:W-:-:S04]  /*8410*/  FFMA R15, R38, 1.4426950216293334961, -R15 ;  /* 0x3fb8aa3b260f7823 */ /* 0x000fc8000000080f */
[----:B------:R-:W-:Y:S01]  /*8420*/  FFMA R56, R38, 1.925963033500011079e-08, R15 ;  /* 0x32a5706026387823 */ /* 0x000fe2000000000f */
[----:B------:R-:W-:Y:S02]  /*8430*/  FADD R15, R37, -12583039 ;  /* 0xcb40007f250f7421 */ /* 0x000fe40000000000 */
[----:B------:R0:W2:Y:S01]  /*8440*/  MUFU.EX2 R38, R25 ;  /* 0x0000001900267308 */ /* 0x0000a20000000800 */
[----:B-1----:R-:W-:Y:S01]  /*8450*/  FMUL R10, R10, R17 ;  /* 0x000000110a0a7220 */ /* 0x002fe20000400000 */
[----:B------:R-:W-:-:S04]  /*8460*/  FFMA R15, R36, 1.4426950216293334961, -R15 ;  /* 0x3fb8aa3b240f7823 */ /* 0x000fc8000000080f */
[----:B------:R-:W-:Y:S01]  /*8470*/  FFMA R39, R36, 1.925963033500011079e-08, R15 ;  /* 0x32a5706024277823 */ /* 0x000fe2000000000f */
[-C--:B------:R-:W-:Y:S01]  /*8480*/  FFMA.SAT R15, R16, R11.reuse, 0.5 ;  /* 0x3f000000100f7423 */ /* 0x080fe2000000200b */
[----:B------:R-:W-:Y:S01]  /*8490*/  MUFU.EX2 R56, R56 ;  /* 0x0000003800387308 */ /* 0x000fe20000000800 */
[----:B0-----:R-:W-:Y:S02]  /*84a0*/  FFMA.SAT R25, R18, R11, 0.5 ;  /* 0x3f00000012197423 */ /* 0x001fe4000000200b */
[-C--:B------:R-:W-:Y:S02]  /*84b0*/  FFMA.RM R15, R15, R12.reuse, 12582913 ;  /* 0x4b4000010f0f7423 */ /* 0x080fe4000000400c */
[----:B------:R-:W-:Y:S02]  /*84c0*/  FFMA.RM R25, R25, R12, 12582913 ;  /* 0x4b40000119197423 */ /* 0x000fe4000000400c */
[----:B------:R-:W-:-:S04]  /*84d0*/  FADD R17, R15, -12583039 ;  /* 0xcb40007f0f117421 */ /* 0x000fc80000000000 */
[----:B------:R-:W-:-:S04]  /*84e0*/  FFMA R17, R16, 1.4426950216293334961, -R17 ;  /* 0x3fb8aa3b10117823 */ /* 0x000fc80000000811 */
[----:B------:R-:W-:Y:S01]  /*84f0*/  FFMA R36, R16, 1.925963033500011079e-08, R17 ;  /* 0x32a5706010247823 */ /* 0x000fe20000000011 */
[----:B--2---:R-:W-:Y:S01]  /*8500*/  FMUL R16, R13, R38 ;  /* 0x000000260d107220 */ /* 0x004fe20000400000 */
[----:B------:R-:W-:-:S04]  /*8510*/  FFMA.SAT R13, R32, R11, 0.5 ;  /* 0x3f000000200d7423 */ /* 0x000fc8000000200b */
[----:B------:R-:W-:-:S04]  /*8520*/  FFMA.RM R13, R13, R12, 12582913 ;  /* 0x4b4000010d0d7423 */ /* 0x000fc8000000400c */
[----:B------:R-:W-:-:S04]  /*8530*/  FADD R17, R13, -12583039 ;  /* 0xcb40007f0d117421 */ /* 0x000fc80000000000 */
[----:B------:R-:W-:-:S04]  /*8540*/  FFMA R17, R32, 1.4426950216293334961, -R17 ;  /* 0x3fb8aa3b20117823 */ /* 0x000fc80000000811 */
[----:B------:R-:W-:Y:S01]  /*8550*/  FFMA R38, R32, 1.925963033500011079e-08, R17 ;  /* 0x32a5706020267823 */ /* 0x000fe20000000011 */
[----:B------:R-:W-:Y:S01]  /*8560*/  IMAD.SHL.U32 R17, R19, 0x800000, RZ ;  /* 0x0080000013117824 */ /* 0x000fe200078e00ff */
[----:B------:R0:W1:Y:S01]  /*8570*/  MUFU.EX2 R32, R29 ;  /* 0x0000001d00207308 */ /* 0x0000620000000800 */
[C---:B------:R-:W-:Y:S01]  /*8580*/  FADD R19, R25.reuse, -12583039 ;  /* 0xcb40007f19137421 */ /* 0x040fe20000000000 */
[----:B------:R-:W-:Y:S01]  /*8590*/  SHF.L.U32 R25, R25, 0x17, RZ ;  /* 0x0000001719197819 */ /* 0x000fe200000006ff */
[----:B------:R-:W-:Y:S02]  /*85a0*/  FMUL R17, R17, R50 ;  /* 0x0000003211117220 */ /* 0x000fe40000400000 */
[----:B------:R-:W-:-:S03]  /*85b0*/  FFMA R19, R18, 1.4426950216293334961, -R19 ;  /* 0x3fb8aa3b12137823 */ /* 0x000fc60000000813 */
[----:B------:R-:W-:Y:S01]  /*85c0*/  MUFU.EX2 R38, R38 ;  /* 0x0000002600267308 */ /* 0x000fe20000000800 */
[----:B------:R-:W-:Y:S01]  /*85d0*/  FFMA R50, R18, 1.925963033500011079e-08, R19 ;  /* 0x32a5706012327823 */ /* 0x000fe20000000013 */
[----:B------:R-:W-:-:S04]  /*85e0*/  FFMA.SAT R19, R20, R11, 0.5 ;  /* 0x3f00000014137423 */ /* 0x000fc8000000200b */
[----:B0-----:R-:W-:Y:S02]  /*85f0*/  FFMA.RM R29, R19, R12, 12582913 ;  /* 0x4b400001131d7423 */ /* 0x001fe4000000400c */
[----:B------:R-:W-:Y:S01]  /*8600*/  MUFU.EX2 R50, R50 ;  /* 0x0000003200327308 */ /* 0x000fe20000000800 */
[----:B-1----:R-:W-:Y:S01]  /*8610*/  FMUL R18, R21, R32 ;  /* 0x0000002015127220 */ /* 0x002fe20000400000 */
[----:B------:R-:W-:Y:S01]  /*8620*/  FADD R19, R29, -12583039 ;  /* 0xcb40007f1d137421 */ /* 0x000fe20000000000 */
[----:B------:R-:W-:-:S03]  /*8630*/  FFMA.RM R32, R69, R12, 12582913 ;  /* 0x4b40000145207423 */ /* 0x000fc6000000400c */
[C---:B------:R-:W-:Y:S02]  /*8640*/  FFMA R19, R20.reuse, 1.4426950216293334961, -R19 ;  /* 0x3fb8aa3b14137823 */ /* 0x040fe40000000813 */
[----:B------:R-:W0:Y:S02]  /*8650*/  MUFU.EX2 R21, R46 ;  /* 0x0000002e00157308 */ /* 0x000e240000000800 */
[----:B------:R-:W-:Y:S01]  /*8660*/  FFMA R52, R20, 1.925963033500011079e-08, R19 ;  /* 0x32a5706014347823 */ /* 0x000fe20000000013 */
[----:B------:R-:W-:Y:S01]  /*8670*/  IMAD.SHL.U32 R19, R23, 0x800000, RZ ;  /* 0x0080000017137824 */ /* 0x000fe200078e00ff */
[----:B------:R-:W-:Y:S01]  /*8680*/  SHF.L.U32 R20, R27, 0x17, RZ ;  /* 0x000000171b147819 */ /* 0x000fe200000006ff */
[----:B------:R-:W-:Y:S01]  /*8690*/  FADD R23, R32, -12583039 ;  /* 0xcb40007f20177421 */ /* 0x000fe20000000000 */
[----:B------:R-:W-:Y:S01]  /*86a0*/  FFMA.SAT R27, R44, R11, 0.5 ;  /* 0x3f0000002c1b7423 */ /* 0x000fe2000000200b */
[----:B------:R-:W-:Y:S01]  /*86b0*/  FMUL R19, R19, R48 ;  /* 0x0000003013137220 */ /* 0x000fe20000400000 */
[----:B------:R-:W-:Y:S01]  /*86c0*/  MUFU.EX2 R52, R52 ;  /* 0x0000003400347308 */ /* 0x000fe20000000800 */
[----:B------:R-:W-:Y:S01]  /*86d0*/  FFMA R23, R14, 1.4426950216293334961, -R23 ;  /* 0x3fb8aa3b0e177823 */ /* 0x000fe20000000817 */
[----:B------:R-:W-:-:S03]  /*86e0*/  SHF.L.U32 R32, R32, 0x17, RZ ;  /* 0x0000001720207819 */ /* 0x000fc600000006ff */
[----:B------:R-:W-:Y:S01]  /*86f0*/  FFMA R54, R14, 1.925963033500011079e-08, R23 ;  /* 0x32a570600e367823 */ /* 0x000fe20000000017 */
[----:B------:R-:W-:Y:S01]  /*8700*/  FFMA.SAT R23, R22, R11, 0.5 ;  /* 0x3f00000016177423 */ /* 0x000fe2000000200b */
[----:B0-----:R-:W-:Y:S01]  /*8710*/  FMUL R20, R20, R21 ;  /* 0x0000001514147220 */ /* 0x001fe20000400000 */
[----:B------:R-:W-:Y:S02]  /*8720*/  FFMA.SAT R21, R26, R11, 0.5 ;  /* 0x3f0000001a157423 */ /* 0x000fe4000000200b */
[-C--:B------:R-:W-:Y:S01]  /*8730*/  FFMA.RM R46, R23, R12.reuse, 12582913 ;  /* 0x4b400001172e7423 */ /* 0x080fe2000000400c */
[----:B------:R-:W-:Y:S01]  /*8740*/  MUFU.EX2 R69, R54 ;  /* 0x0000003600457308 */ /* 0x000fe20000000800 */
[----:B------:R-:W-:Y:S02]  /*8750*/  FFMA.RM R14, R21, R12, 12582913 ;  /* 0x4b400001150e7423 */ /* 0x000fe4000000400c */
[----:B------:R-:W-:Y:S02]  /*8760*/  FADD R23, R46, -12583039 ;  /* 0xcb40007f2e177421 */ /* 0x000fe40000000000 */
[----:B------:R-:W-:-:S02]  /*8770*/  FADD R21, R14, -12583039 ;  /* 0xcb40007f0e157421 */ /* 0x000fc40000000000 */
[----:B------:R-:W-:Y:S01]  /*8780*/  FFMA R23, R22, 1.4426950216293334961, -R23 ;  /* 0x3fb8aa3b16177823 */ /* 0x000fe20000000817 */
[----:B------:R-:W-:Y:S02]  /*8790*/  IMAD.SHL.U32 R14, R14, 0x800000, RZ ;  /* 0x008000000e0e7824 */ /* 0x000fe400078e00ff */
[----:B------:R-:W-:-:S04]  /*87a0*/  FFMA R21, R26, 1.4426950216293334961, -R21 ;  /* 0x3fb8aa3b1a157823 */ /* 0x000fc80000000815 */
[----:B------:R-:W-:Y:S01]  /*87b0*/  FFMA R48, R26, 1.925963033500011079e-08, R21 ;  /* 0x32a570601a307823 */ /* 0x000fe20000000015 */
[----:B------:R-:W-:Y:S01]  /*87c0*/  IMAD.SHL.U32 R21, R28, 0x800000, RZ ;  /* 0x008000001c157824 */ /* 0x000fe200078e00ff */
[----:B------:R0:W1:Y:S01]  /*87d0*/  MUFU.EX2 R26, R39 ;  /* 0x00000027001a7308 */ /* 0x0000620000000800 */
[----:B------:R-:W-:Y:S02]  /*87e0*/  SHF.L.U32 R28, R15, 0x17, RZ ;  /* 0x000000170f1c7819 */ /* 0x000fe400000006ff */
[----:B------:R-:W-:Y:S01]  /*87f0*/  FMUL R21, R21, R58 ;  /* 0x0000003a15157220 */ /* 0x000fe20000400000 */
[----:B------:R-:W-:Y:S01]  /*8800*/  FFMA R58, R22, 1.925963033500011079e-08, R23 ;  /* 0x32a57060163a7823 */ /* 0x000fe20000000017 */
[----:B------:R-:W-:Y:S01]  /*8810*/  FMUL R22, R31, R56 ;  /* 0x000000381f167220 */ /* 0x000fe20000400000 */
[-C--:B------:R-:W-:Y:S01]  /*8820*/  FFMA.SAT R31, R24, R11.reuse, 0.5 ;  /* 0x3f000000181f7423 */ /* 0x080fe2000000200b */
[----:B0-----:R-:W-:-:S03]  /*8830*/  FFMA.SAT R39, R0, R11, 0.5 ;  /* 0x3f00000000277423 */ /* 0x001fc6000000200b */
[----:B------:R-:W-:-:S04]  /*8840*/  FFMA.RM R31, R31, R12, 12582913 ;  /* 0x4b4000011f1f7423 */ /* 0x000fc8000000400c */
[C---:B------:R-:W-:Y:S01]  /*8850*/  FADD R23, R31.reuse, -12583039 ;  /* 0xcb40007f1f177421 */ /* 0x040fe20000000000 */
[----:B------:R-:W-:-:S03]  /*8860*/  IMAD.SHL.U32 R31, R31, 0x800000, RZ ;  /* 0x008000001f1f7824 */ /* 0x000fc600078e00ff */
[----:B------:R-:W-:-:S04]  /*8870*/  FFMA R23, R24, 1.4426950216293334961, -R23 ;  /* 0x3fb8aa3b18177823 */ /* 0x000fc80000000817 */
[----:B------:R-:W-:Y:S01]  /*8880*/  FFMA R33, R24, 1.925963033500011079e-08, R23 ;  /* 0x32a5706018217823 */ /* 0x000fe20000000017 */
[----:B------:R-:W-:Y:S02]  /*8890*/  IMAD.SHL.U32 R23, R37, 0x800000, RZ ;  /* 0x0080000025177824 */ /* 0x000fe400078e00ff */
[----:B------:R-:W-:Y:S02]  /*88a0*/  FFMA.RM R37, R27, R12, 12582913 ;  /* 0x4b4000011b257423 */ /* 0x000fe4000000400c */
[----:B-1----:R-:W-:Y:S02]  /*88b0*/  FMUL R23, R23, R26 ;  /* 0x0000001a17177220 */ /* 0x002fe40000400000 */
[----:B------:R-:W-:Y:S01]  /*88c0*/  FADD R27, R37, -12583039 ;  /* 0xcb40007f251b7421 */ /* 0x000fe20000000000 */
[----:B------:R-:W-:Y:S01]  /*88d0*/  FMUL R26, R25, R50 ;  /* 0x00000032191a7220 */ /* 0x000fe20000400000 */
[----:B------:R-:W-:Y:S01]  /*88e0*/  IMAD.SHL.U32 R25, R29, 0x800000, RZ ;  /* 0x008000001d197824 */ /* 0x000fe200078e00ff */
[----:B------:R-:W-:Y:S01]  /*88f0*/  SHF.L.U32 R37, R37, 0x17, RZ ;  /* 0x0000001725257819 */ /* 0x000fe200000006ff */
[----:B------:R-:W-:-:S02]  /*8900*/  FFMA R27, R44, 1.4426950216293334961, -R27 ;  /* 0x3fb8aa3b2c1b7823 */ /* 0x000fc4000000081b */
[----:B------:R-:W-:Y:S02]  /*8910*/  FMUL R25, R25, R52 ;  /* 0x0000003419197220 */ /* 0x000fe40000400000 */
        /* <DEDUP_REMOVED lines=18> */
[----:B------:R-:W-:Y:S03]  /*8a40*/  MUFU.EX2 R39, R58 ;  /* 0x0000003a00277308 */ /* 0x000fe60000000800 */
[----:B------:R-:W-:Y:S01]  /*8a50*/  FADD R27, R24, R7 ;  /* 0x00000007181b7221 */ /* 0x000fe20000000000 */
[----:B-1----:R-:W-:-:S03]  /*8a60*/  FMUL R31, R31, R36 ;  /* 0x000000241f1f7220 */ /* 0x002fc60000400000 */
[----:B------:R-:W-:-:S04]  /*8a70*/  FADD R24, R27, R8 ;  /* 0x000000081b187221 */ /* 0x000fc80000000000 */
[----:B------:R-:W-:-:S04]  /*8a80*/  FADD R27, R24, R9 ;  /* 0x00000009181b7221 */ /* 0x000fc80000000000 */
[----:B------:R-:W-:-:S04]  /*8a90*/  FADD R27, R27, R10 ;  /* 0x0000000a1b1b7221 */ /* 0x000fc80000000000 */
[----:B------:R-:W-:Y:S01]  /*8aa0*/  FADD R24, R27, R16 ;  /* 0x000000101b187221 */ /* 0x000fe20000000000 */
[----:B------:R-:W-:-:S03]  /*8ab0*/  IMAD.SHL.U32 R27, R13, 0x800000, RZ ;  /* 0x008000000d1b7824 */ /* 0x000fc600078e00ff */
[----:B------:R-:W-:Y:S01]  /*8ac0*/  FADD R15, R24, R17 ;  /* 0x00000011180f7221 */ /* 0x000fe20000000000 */
[----:B------:R-:W-:Y:S02]  /*8ad0*/  FMUL R27, R27, R38 ;  /* 0x000000261b1b7220 */ /* 0x000fe40000400000 */
[----:B------:R0:W1:Y:S01]  /*8ae0*/  MUFU.EX2 R38, R30 ;  /* 0x0000001e00267308 */ /* 0x0000620000000800 */
[----:B------:R-:W-:-:S04]  /*8af0*/  FADD R24, R15, R18 ;  /* 0x000000120f187221 */ /* 0x000fc80000000000 */
[----:B------:R-:W-:-:S03]  /*8b00*/  FADD R13, R24, R19 ;  /* 0x00000013180d7221 */ /* 0x000fc60000000000 */
[----:B------:R2:W3:Y:S01]  /*8b10*/  MUFU.EX2 R15, R48 ;  /* 0x00000030000f7308 */ /* 0x0004e20000000800 */
[----:B------:R-:W-:Y:S01]  /*8b20*/  FADD R24, R13, R20 ;  /* 0x000000140d187221 */ /* 0x000fe20000000000 */
[----:B0-----:R-:W-:-:S03]  /*8b30*/  FMUL R30, R37, R44 ;  /* 0x0000002c251e7220 */ /* 0x001fc60000400000 */
[----:B------:R-:W-:-:S04]  /*8b40*/  FADD R13, R24, R21 ;  /* 0x00000015180d7221 */ /* 0x000fc80000000000 */
[----:B------:R-:W-:Y:S01]  /*8b50*/  FADD R24, R13, R22 ;  /* 0x000000160d187221 */ /* 0x000fe20000000000 */
[----:B--2---:R-:W-:Y:S01]  /*8b60*/  FFMA R48, R0, 1.925963033500011079e-08, R29 ;  /* 0x32a5706000307823 */ /* 0x004fe2000000001d */
[----:B------:R-:W-:Y:S02]  /*8b70*/  IMAD.SHL.U32 R29, R11, 0x800000, RZ ;  /* 0x008000000b1d7824 */ /* 0x000fe400078e00ff */
[----:B------:R-:W-:Y:S02]  /*8b80*/  FADD R13, R24, R23 ;  /* 0x00000017180d7221 */ /* 0x000fe40000000000 */
[----:B-1----:R-:W-:Y:S02]  /*8b90*/  FMUL R29, R29, R38 ;  /* 0x000000261d1d7220 */ /* 0x002fe40000400000 */
[----:B------:R-:W-:Y:S01]  /*8ba0*/  FADD R24, R13, R28 ;  /* 0x0000001c0d187221 */ /* 0x000fe20000000000 */
[----:B---3--:R-:W-:Y:S02]  /*8bb0*/  FMUL R33, R14, R15 ;  /* 0x0000000f0e217220 */ /* 0x008fe40000400000 */
[----:B------:R-:W0:Y:S01]  /*8bc0*/  MUFU.EX2 R15, R48 ;  /* 0x00000030000f7308 */ /* 0x000e220000000800 */
[----:B------:R-:W-:Y:S01]  /*8bd0*/  FADD R13, R24, R27 ;  /* 0x0000001b180d7221 */ /* 0x000fe20000000000 */
[----:B------:R-:W-:-:S03]  /*8be0*/  FMUL R24, R32, R69 ;  /* 0x0000004520187220 */ /* 0x000fc60000400000 */
[----:B------:R-:W-:-:S04]  /*8bf0*/  FADD R32, R13, R26 ;  /* 0x0000001a0d207221 */ /* 0x000fc80000000000 */
[----:B------:R-:W-:Y:S01]  /*8c00*/  FADD R13, R32, R25 ;  /* 0x00000019200d7221 */ /* 0x000fe20000000000 */
[----:B------:R-:W-:-:S03]  /*8c10*/  SHF.L.U32 R32, R46, 0x17, RZ ;  /* 0x000000172e207819 */ /* 0x000fc600000006ff */
[----:B------:R-:W-:Y:S02]  /*8c20*/  FADD R0, R13, R24 ;  /* 0x000000180d007221 */ /* 0x000fe40000000000 */
[----:B------:R-:W-:Y:S02]  /*8c30*/  FMUL R32, R32, R39 ;  /* 0x0000002720207220 */ /* 0x000fe40000400000 */
[----:B------:R-:W-:-:S04]  /*8c40*/  FADD R13, R0, R33 ;  /* 0x00000021000d7221 */ /* 0x000fc80000000000 */
[----:B------:R-:W-:-:S04]  /*8c50*/  FADD R0, R13, R32 ;  /* 0x000000200d007221 */ /* 0x000fc80000000000 */
[----:B------:R-:W-:Y:S01]  /*8c60*/  FADD R11, R0, R31 ;  /* 0x0000001f000b7221 */ /* 0x000fe20000000000 */
[----:B------:R-:W-:-:S03]  /*8c70*/  SHF.L.U32 R0, R12, 0x17, RZ ;  /* 0x000000170c007819 */ /* 0x000fc600000006ff */
[----:B------:R-:W-:Y:S02]  /*8c80*/  FADD R12, R11, R30 ;  /* 0x0000001e0b0c7221 */ /* 0x000fe40000000000 */
[----:B0-----:R-:W-:Y:S02]  /*8c90*/  FMUL R0, R0, R15 ;  /* 0x0000000f00007220 */ /* 0x001fe40000400000 */
        /* <DEDUP_REMOVED lines=11> */
.L_x_6837:
        /* <DEDUP_REMOVED lines=12> */
[----:B0-----:R-:W-:Y:S05]  /*8e10*/  CALL.REL.NOINC `($__internal_103_$__cuda_sm3x_div_rn_noftz_f32_slowpath) ;  /* 0x0000004000847944 */ /* 0x001fea0003c00000 */
[----:B------:R-:W-:-:S07]  /*8e20*/  MOV R12, R6 ;  /* 0x00000006000c7202 */ /* 0x000fce0000000f00 */
.L_x_6742:
[----:B------:R-:W-:Y:S05]  /*8e30*/  BSYNC.RECONVERGENT B3 ;  /* 0x0000000000037941 */ /* 0x000fea0003800200 */
.L_x_6741:
        /* <DEDUP_REMOVED lines=12> */
[----:B0-----:R-:W-:Y:S05]  /*8f00*/  CALL.REL.NOINC `($__internal_103_$__cuda_sm3x_div_rn_noftz_f32_slowpath) ;  /* 0x0000004000487944 */ /* 0x001fea0003c00000 */
[----:B------:R-:W-:-:S07]  /*8f10*/  IMAD.MOV.U32 R13, RZ, RZ, R6 ;  /* 0x000000ffff0d7224 */ /* 0x000fce00078e0006 */
.L_x_6744:
[----:B------:R-:W-:Y:S05]  /*8f20*/  BSYNC.RECONVERGENT B3 ;  /* 0x0000000000037941 */ /* 0x000fea0003800200 */
.L_x_6743:
        /* <DEDUP_REMOVED lines=12> */
[----:B0-----:R-:W-:Y:S05]  /*8ff0*/  CALL.REL.NOINC `($__internal_103_$__cuda_sm3x_div_rn_noftz_f32_slowpath) ;  /* 0x00000040000c7944 */ /* 0x001fea0003c00000 */
[----:B------:R-:W-:-:S07]  /*9000*/  MOV R2, R6 ;  /* 0x0000000600027202 */ /* 0x000fce0000000f00 */
.L_x_6746:
[----:B------:R-:W-:Y:S05]  /*9010*/  BSYNC.RECONVERGENT B3 ;  /* 0x0000000000037941 */ /* 0x000fea0003800200 */
.L_x_6745:
        /* <DEDUP_REMOVED lines=14> */
.L_x_6748:
[----:B------:R-:W-:Y:S05]  /*9100*/  BSYNC.RECONVERGENT B3 ;  /* 0x0000000000037941 */ /* 0x000fea0003800200 */
.L_x_6747:
        /* <DEDUP_REMOVED lines=14> */
.L_x_6750:
[----:B------:R-:W-:Y:S05]  /*91f0*/  BSYNC.RECONVERGENT B3 ;  /* 0x0000000000037941 */ /* 0x000fea0003800200 */
.L_x_6749:
        /* <DEDUP_REMOVED lines=14> */
.L_x_6752:
[----:B------:R-:W-:Y:S05]  /*92e0*/  BSYNC.RECONVERGENT B3 ;  /* 0x0000000000037941 */ /* 0x000fea0003800200 */
.L_x_6751:
        /* <DEDUP_REMOVED lines=14> */
.L_x_6754:
[----:B------:R-:W-:Y:S05]  /*93d0*/  BSYNC.RECONVERGENT B3 ;  /* 0x0000000000037941 */ /* 0x000fea0003800200 */
.L_x_6753:
        /* <DEDUP_REMOVED lines=14> */
.L_x_6756:
[----:B------:R-:W-:Y:S05]  /*94c0*/  BSYNC.RECONVERGENT B3 ;  /* 0x0000000000037941 */ /* 0x000fea0003800200 */
.L_x_6755:
        /* <DEDUP_REMOVED lines=14> */
.L_x_6758:
[----:B------:R-:W-:Y:S05]  /*95b0*/  BSYNC.RECONVERGENT B3 ;  /* 0x0000000000037941 */ /* 0x000fea0003800200 */
.L_x_6757:
        /* <DEDUP_REMOVED lines=14> */
.L_x_6760:
[----:B------:R-:W-:Y:S05]  /*96a0*/  BSYNC.RECONVERGENT B3 ;  /* 0x0000000000037941 */ /* 0x000fea0003800200 */
.L_x_6759:
        /* <DEDUP_REMOVED lines=14> */
.L_x_6762:
[----:B------:R-:W-:Y:S05]  /*9790*/  BSYNC.RECONVERGENT B3 ;  /* 0x0000000000037941 */ /* 0x000fea0003800200 */
.L_x_6761:
        /* <DEDUP_REMOVED lines=14> */
.L_x_6764:
[----:B------:R-:W-:Y:S05]  /*9880*/  BSYNC.RECONVERGENT B3 ;  /* 0x0000000000037941 */ /* 0x000fea0003800200 */
.L_x_6763:
        /* <DEDUP_REMOVED lines=14> */
.L_x_6766:
[----:B------:R-:W-:Y:S05]  /*9970*/  BSYNC.RECONVERGENT B3 ;  /* 0x0000000000037941 */ /* 0x000fea0003800200 */
.L_x_6765:
        /* <DEDUP_REMOVED lines=14> */
.L_x_6768:
[----:B------:R-:W-:Y:S05]  /*9a60*/  BSYNC.RECONVERGENT B3 ;  /* 0x0000000000037941 */ /* 0x000fea0003800200 */
.L_x_6767:
        /* <DEDUP_REMOVED lines=14> */
.L_x_6770:
[----:B------:R-:W-:Y:S05]  /*9b50*/  BSYNC.RECONVERGENT B3 ;  /* 0x0000000000037941 */ /* 0x000fea0003800200 */
.L_x_6769:
        /* <DEDUP_REMOVED lines=14> */
.L_x_6772:
[----:B------:R-:W-:Y:S05]  /*9c40*/  BSYNC.RECONVERGENT B3 ;  /* 0x0000000000037941 */ /* 0x000fea0003800200 */
.L_x_6771:
        /* <DEDUP_REMOVED lines=14> */
.L_x_6774:
[----:B------:R-:W-:Y:S05]  /*9d30*/  BSYNC.RECONVERGENT B3 ;  /* 0x0000000000037941 */ /* 0x000fea0003800200 */
.L_x_6773:
        /* <DEDUP_REMOVED lines=14> */
.L_x_6776:
[----:B------:R-:W-:Y:S05]  /*9e20*/  BSYNC.RECONVERGENT B3 ;  /* 0x0000000000037941 */ /* 0x000fea0003800200 */
.L_x_6775:
        /* <DEDUP_REMOVED lines=14> */
.L_x_6778:
[----:B------:R-:W-:Y:S05]  /*9f10*/  BSYNC.RECONVERGENT B3 ;  /* 0x0000000000037941 */ /* 0x000fea0003800200 */
.L_x_6777:
        /* <DEDUP_REMOVED lines=9> */
[----:B------:R-:W-:Y:S01]  /*9fb0*/  MOV R6, R26 ;  /* 0x0000001a00067202 */ /* 0x000fe20000000f00 */
[----:B------:R-:W-:Y:S01]  /*9fc0*/  IMAD.MOV.U32 R11, RZ, RZ, R69 ;  /* 0x000000ffff0b7224 */ /* 0x000fe200078e0045 */
[----:B------:R-:W-:-:S07]  /*9fd0*/  MOV R14, 0x9ff0 ;  /* 0x00009ff0000e7802 */ /* 0x000fce0000000f00 */
[----:B------:R-:W-:Y:S05]  /*9fe0*/  CALL.REL.NOINC `($__internal_103_$__cuda_sm3x_div_rn_noftz_f32_slowpath) ;  /* 0x0000003000107944 */ /* 0x000fea0003c00000 */
[----:B------:R-:W-:-:S07]  /*9ff0*/  MOV R39, R6 ;  /* 0x0000000600277202 */ /* 0x000fce0000000f00 */
.L_x_6780:
[----:B------:R-:W-:Y:S05]  /*a000*/  BSYNC.RECONVERGENT B3 ;  /* 0x0000000000037941 */ /* 0x000fea0003800200 */
.L_x_6779:
        /* <DEDUP_REMOVED lines=12> */
[----:B------:R-:W-:Y:S05]  /*a0d0*/  CALL.REL.NOINC `($__internal_103_$__cuda_sm3x_div_rn_noftz_f32_slowpath) ;  /* 0x0000002c00d47944 */ /* 0x000fea0003c00000 */
[----:B------:R-:W-:-:S07]  /*a0e0*/  MOV R26, R6 ;  /* 0x00000006001a7202 */ /* 0x000fce0000000f00 */
.L_x_6782:
[----:B------:R-:W-:Y:S05]  /*a0f0*/  BSYNC.RECONVERGENT B3 ;  /* 0x0000000000037941 */ /* 0x000fea0003800200 */
.L_x_6781:
        /* <DEDUP_REMOVED lines=14> */
.L_x_6784:
[----:B------:R-:W-:Y:S05]  /*a1e0*/  BSYNC.RECONVERGENT B3 ;  /* 0x0000000000037941 */ /* 0x000fea0003800200 */
.L_x_6783:
        /* <DEDUP_REMOVED lines=14> */
.L_x_6786:
[----:B------:R-:W-:Y:S05]  /*a2d0*/  BSYNC.RECONVERGENT B3 ;  /* 0x0000000000037941 */ /* 0x000fea0003800200 */
.L_x_6785:
        /* <DEDUP_REMOVED lines=14> */
.L_x_6788:
[----:B------:R-:W-:Y:S05]  /*a3c0*/  BSYNC.RECONVERGENT B3 ;  /* 0x0000000000037941 */ /* 0x000fea0003800200 */
.L_x_6787:
        /* <DEDUP_REMOVED lines=14> */
.L_x_6790:
[----:B------:R-:W-:Y:S05]  /*a4b0*/  BSYNC.RECONVERGENT B3 ;  /* 0x0000000000037941 */ /* 0x000fea0003800200 */
.L_x_6789:
        /* <DEDUP_REMOVED lines=14> */
.L_x_6792:
[----:B------:R-:W-:Y:S05]  /*a5a0*/  BSYNC.RECONVERGENT B3 ;  /* 0x0000000000037941 */ /* 0x000fea0003800200 */
.L_x_6791:
        /* <DEDUP_REMOVED lines=14> */
.L_x_6794:
[----:B------:R-:W-:Y:S05]  /*a690*/  BSYNC.RECONVERGENT B3 ;  /* 0x0000000000037941 */ /* 0x000fea0003800200 */
.L_x_6793:
        /* <DEDUP_REMOVED lines=14> */
.L_x_6796:
[----:B------:R-:W-:Y:S05]  /*a780*/  BSYNC.RECONVERGENT B3 ;  /* 0x0000000000037941 */ /* 0x000fea0003800200 */
.L_x_6795:
[----:B------:R-:W0:Y:S01]  /*a790*/  LDC.64 R6, c[0x0][0x410] ;  /* 0x00010400ff067b82 */ /* 0x000e220000000a00 */
[----:B------:R-:W-:Y:S01]  /*a7a0*/  BSSY.RECONVERGENT B1, `(.L_x_6797) ;  /* 0x0000016000017945 */ /* 0x000fe20003800200 */
[-C--:B0-----:R-:W-:Y:S02]  /*a7b0*/  ISETP.GE.U32.AND P1, PT, R65, R6.reuse, PT ;  /* 0x000000064100720c */ /* 0x081fe40003f26070 */
[-C--:B------:R-:W-:Y:S02]  /*a7c0*/  ISETP.GE.U32.AND P3, PT, R63, R6.reuse, PT ;  /* 0x000000063f00720c */ /* 0x080fe40003f66070 */
[----:B------:R-:W-:Y:S02]  /*a7d0*/  ISETP.GE.U32.AND P2, PT, R61, R6, PT ;  /* 0x000000063d00720c */ /* 0x000fe40003f46070 */
[----:B------:R-:W-:Y:S01]  /*a7e0*/  ISETP.GE.AND.EX P1, PT, RZ, R7, PT, P1 ;  /* 0x00000007ff00720c */ /* 0x000fe20003f26310 */
[----:B------:R-:W-:-:S12]  /*a7f0*/  @P0 BRA `(.L_x_6798) ;  /* 0x0000000000400947 */ /* 0x000fd80003800000 */
[----:B------:R-:W-:Y:S01]  /*a800*/  MOV R14, R67 ;  /* 0x00000043000e7202 */ /* 0x000fe20000000f00 */
        /* <DEDUP_REMOVED lines=15> */
.L_x_6798:
[----:B------:R-:W-:Y:S05]  /*a900*/  BSYNC.RECONVERGENT B1 ;  /* 0x0000000000017941 */ /* 0x000fea0003800200 */
.L_x_6797:
        /* <DEDUP_REMOVED lines=18> */
.L_x_6800:
[----:B------:R-:W-:Y:S05]  /*aa30*/  BSYNC.RECONVERGENT B1 ;  /* 0x0000000000017941 */ /* 0x000fea0003800200 */
.L_x_6799:
        /* <DEDUP_REMOVED lines=28> */
.L_x_6802:
[----:B------:R-:W-:Y:S05]  /*ac00*/  BSYNC.RECONVERGENT B1 ;  /* 0x0000000000017941 */ /* 0x000fea0003800200 */
.L_x_6801:
[----:B------:R-:W-:Y:S04]  /*ac10*/  BSSY.RECONVERGENT B1, `(.L_x_6803) ;  /* 0x0000012000017945 */ /* 0x000fe80003800200 */
[----:B------:R-:W-:Y:S05]  /*ac20*/  @P2 BRA `(.L_x_6804) ;  /* 0x0000000000402947 */ /* 0x000fea0003800000 */
[----:B-12---:R-:W-:Y:S01]  /*ac30*/  MOV R2, R61 ;  /* 0x0000003d00027202 */ /* 0x006fe20000000f00 */
        /* <DEDUP_REMOVED lines=15> */
.L_x_6804:
[----:B------:R-:W-:Y:S05]  /*ad30*/  BSYNC.RECONVERGENT B1 ;  /* 0x0000000000017941 */ /* 0x000fea0003800200 */
.L_x_6803:
[----:B------:R-:W-:Y:S04]  /*ad40*/  BSSY.RECONVERGENT B1, `(.L_x_6805) ;  /* 0x0000012000017945 */ /* 0x000fe80003800200 */
[----:B------:R-:W-:Y:S05]  /*ad50*/  @P4 BRA `(.L_x_6806) ;  /* 0x0000000000404947 */ /* 0x000fea0003800000 */
[----:B-123--:R-:W-:Y:S01]  /*ad60*/  HFMA2 R3, -RZ, RZ, 0, 0 ;  /* 0x00000000ff037431 */ /* 0x00efe200000001ff */
        /* <DEDUP_REMOVED lines=15> */
.L_x_6806:
[----:B------:R-:W-:Y:S05]  /*ae60*/  BSYNC.RECONVERGENT B1 ;  /* 0x0000000000017941 */ /* 0x000fea0003800200 */
.L_x_6805:
        /* <DEDUP_REMOVED lines=18> */
.L_x_6808:
[----:B------:R-:W-:Y:S05]  /*af90*/  BSYNC.RECONVERGENT B1 ;  /* 0x0000000000017941 */ /* 0x000fea0003800200 */
.L_x_6807:
        /* <DEDUP_REMOVED lines=18> */
.L_x_6810:
[----:B------:R-:W-:Y:S05]  /*b0c0*/  BSYNC.RECONVERGENT B1 ;  /* 0x0000000000017941 */ /* 0x000fea0003800200 */
.L_x_6809:
        /* <DEDUP_REMOVED lines=30> */
.L_x_6812:
[----:B------:R-:W-:Y:S05]  /*b2b0*/  BSYNC.RECONVERGENT B1 ;  /* 0x0000000000017941 */ /* 0x000fea0003800200 */
.L_x_6811:
        /* <DEDUP_REMOVED lines=18> */
.L_x_6814:
[----:B------:R-:W-:Y:S05]  /*b3e0*/  BSYNC.RECONVERGENT B1 ;  /* 0x0000000000017941 */ /* 0x000fea0003800200 */
.L_x_6813:
        /* <DEDUP_REMOVED lines=18> */
.L_x_6816:
[----:B------:R-:W-:Y:S05]  /*b510*/  BSYNC.RECONVERGENT B1 ;  /* 0x0000000000017941 */ /* 0x000fea0003800200 */
.L_x_6815:
        /* <DEDUP_REMOVED lines=18> */
.L_x_6818:
[----:B------:R-:W-:Y:S05]  /*b640*/  BSYNC.RECONVERGENT B1 ;  /* 0x0000000000017941 */ /* 0x000fea0003800200 */
.L_x_6817:
        /* <DEDUP_REMOVED lines=18> */
.L_x_6820:
[----:B------:R-:W-:Y:S05]  /*b770*/  BSYNC.RECONVERGENT B1 ;  /* 0x0000000000017941 */ /* 0x000fea0003800200 */
.L_x_6819:
        /* <DEDUP_REMOVED lines=18> */
.L_x_6822:
[----:B------:R-:W-:Y:S05]  /*b8a0*/  BSYNC.RECONVERGENT B1 ;  /* 0x0000000000017941 */ /* 0x000fea0003800200 */
.L_x_6821:
        /* <DEDUP_REMOVED lines=18> */
.L_x_6824:
[----:B------:R-:W-:Y:S05]  /*b9d0*/  BSYNC.RECONVERGENT B1 ;  /* 0x0000000000017941 */ /* 0x000fea0003800200 */
.L_x_6823:
[----:B------:R-:W5:Y:S01]  /*b9e0*/  LDCU UR4, c[0x0][0x370] ;  /* 0x00006e00ff0477ac */ /* 0x000f620008000800 */
[----:B-1234-:R-:W5:Y:S02]  /*b9f0*/  LDC R3, c[0x0][0x364] ;  /* 0x0000d900ff037b82 */ /* 0x01ef640000000800 */
[----:B-----5:R-:W-:-:S05]  /*ba00*/  IMAD R3, R3, UR4, RZ ;  /* 0x0000000403037c24 */ /* 0x020fca000f8e02ff */
[----:B------:R-:W-:-:S04]  /*ba10*/  IADD3 R42, P0, PT, R3, R42, RZ ;  /* 0x0000002a032a7210 */ /* 0x000fc80007f1e0ff */
[----:B------:R-:W-:Y:S02]  /*ba20*/  LEA.HI.X.SX32 R40, R3, R40, 0x1, P0 ;  /* 0x0000002803287211 */ /* 0x000fe400000f0eff */
[----:B------:R-:W-:-:S04]  /*ba30*/  ISETP.GE.U32.AND P0, PT, R42, UR44, PT ;  /* 0x0000002c2a007c0c */ /* 0x000fc8000bf06070 */
[----:B------:R-:W-:-:S13]  /*ba40*/  ISETP.GE.AND.EX P0, PT, R40, UR45, PT, P0 ;  /* 0x0000002d28007c0c */ /* 0x000fda000bf06300 */
[----:B------:R-:W-:Y:S05]  /*ba50*/  @!P0 BRA `(.L_x_6825) ;  /* 0xffffff48003c8947 */ /* 0x000fea000383ffff */
[----:B------:R-:W-:Y:S05]  /*ba60*/  BSYNC B0 ;  /* 0x0000000000007941 */ /* 0x000fea0003800000 */
.L_x_6711:
[----:B------:R-:W-:Y:S05]  /*ba70*/  EXIT ;  /* 0x000000000000794d */ /* 0x000fea0003800000 */
.L_x_6740:
[----:B------:R-:W-:Y:S01]  /*ba80*/  BSSY B1, `(.L_x_6826) ;  /* 0x0000007000017945 */ /* 0x000fe20003800000 */
[----:B------:R-:W-:Y:S01]  /*ba90*/  IMAD.MOV.U32 R12, RZ, RZ, 0x10 ;  /* 0x00000010ff0c7424 */ /* 0x000fe200078e00ff */
[----:B------:R-:W-:Y:S02]  /*baa0*/  MOV R11, 0x1f ;  /* 0x0000001f000b7802 */ /* 0x000fe40000000f00 */
[----:B------:R-:W-:-:S07]  /*bab0*/  MOV R15, 0xffffffff ;  /* 0xffffffff000f7802 */ /* 0x000fce0000000f00 */
[----:B------:R-:W-:Y:S05]  /*bac0*/  WARPSYNC.COLLECTIVE R15, `(.L_x_6827) ;  /* 0x000000000f087348 */ /* 0x000fea0003c00000 */
[----:B------:R0:W1:Y:S02]  /*bad0*/  SHFL.BFLY P6, R14, R13, R12, R11 ;  /* 0x0c00000c0d0e7389 */ /* 0x00006400000c000b */
[----:B01----:R-:W-:Y:S05]  /*bae0*/  ENDCOLLECTIVE ;  /* 0x000000000000791b */ /* 0x003fea0003800000 */
.L_x_6827:
[----:B------:R-:W-:Y:S05]  /*baf0*/  BSYNC B1 ;  /* 0x0000000000017941 */ /* 0x000fea0003800000 */
.L_x_6826:
[----:B------:R-:W-:Y:S01]  /*bb00*/  HFMA2 R11, -RZ, RZ, 0, 1.847743988037109375e-06 ;  /* 0x0000001fff0b7431 */ /* 0x000fe200000001ff */
[----:B------:R-:W-:Y:S01]  /*bb10*/  FMNMX R13, R14, R13, !PT ;  /* 0x0000000d0e0d7209 */ /* 0x000fe20007800000 */
[----:B------:R-:W-:Y:S01]  /*bb20*/  IMAD.MOV.U32 R12, RZ, RZ, 0x8 ;  /* 0x00000008ff0c7424 */ /* 0x000fe200078e00ff */
[----:B------:R-:W-:Y:S01]  /*bb30*/  MOV R15, 0xffffffff ;  /* 0xffffffff000f7802 */ /* 0x000fe20000000f00 */
[----:B------:R-:W-:-:S07]  /*bb40*/  IMAD.MOV.U32 R36, RZ, RZ, 0x3bbb989d ;  /* 0x3bbb989dff247424 */ /* 0x000fce00078e00ff */
[----:B------:R-:W-:Y:S05]  /*bb50*/  WARPSYNC.COLLECTIVE R15, `(.L_x_6828) ;  /* 0x000000000f087348 */ /* 0x000fea0003c00000 */
[----:B------:R0:W1:Y:S02]  /*bb60*/  SHFL.BFLY P6, R14, R13, R12, R11 ;  /* 0x0c00000c0d0e7389 */ /* 0x00006400000c000b */
[----:B01----:R-:W-:Y:S05]  /*bb70*/  ENDCOLLECTIVE ;  /* 0x000000000000791b */ /* 0x003fea0003800000 */
.L_x_6828:
[----:B------:R-:W-:Y:S01]  /*bb80*/  HFMA2 R12, -RZ, RZ, 0, 2.384185791015625e-07 ;  /* 0x00000004ff0c7431 */ /* 0x000fe200000001ff */
[----:B------:R-:W-:-:S05]  /*bb90*/  FMNMX R0, R13, R14, !PT ;  /* 0x0000000e0d007209 */ /* 0x000fca0007800000 */
[----:B------:R-:W-:-:S07]  /*bba0*/  IMAD.MOV.U32 R13, RZ, RZ, R0 ;  /* 0x000000ffff0d7224 */ /* 0x000fce00078e0000 */
[----:B------:R-:W-:Y:S05]  /*bbb0*/  WARPSYNC.COLLECTIVE R15, `(.L_x_6829) ;  /* 0x000000000f087348 */ /* 0x000fea0003c00000 */
[----:B------:R0:W1:Y:S02]  /*bbc0*/  SHFL.BFLY P6, R14, R13, R12, R11 ;  /* 0x0c00000c0d0e7389 */ /* 0x00006400000c000b */
[----:B01----:R-:W-:Y:S05]  /*bbd0*/  ENDCOLLECTIVE ;  /* 0x000000000000791b */ /* 0x003fea0003800000 */
.L_x_6829:
[----:B------:R-:W-:Y:S01]  /*bbe0*/  IMAD.MOV.U32 R12, RZ, RZ, 0x2 ;  /* 0x00000002ff0c7424 */ /* 0x000fe200078e00ff */
[----:B------:R-:W-:-:S04]  /*bbf0*/  FMNMX R2, R0, R14, !PT ;  /* 0x0000000e00027209 */ /* 0x000fc80007800000 */
[----:B------:R-:W-:-:S07]  /*bc00*/  MOV R13, R2 ;  /* 0x00000002000d7202 */ /* 0x000fce0000000f00 */
[----:B------:R-:W-:Y:S05]  /*bc10*/  WARPSYNC.COLLECTIVE R15, `(.L_x_6830) ;  /* 0x000000000f087348 */ /* 0x000fea0003c00000 */
[----:B------:R0:W1:Y:S02]  /*bc20*/  SHFL.BFLY P6, R14, R13, R12, R11 ;  /* 0x0c00000c0d0e7389 */ /* 0x00006400000c000b */
[----:B01----:R-:W-:Y:S05]  /*bc30*/  ENDCOLLECTIVE ;  /* 0x000000000000791b */ /* 0x003fea0003800000 */
.L_x_6830:
[----:B------:R-:W-:Y:S01]  /*bc40*/  HFMA2 R12, -RZ, RZ, 0, 5.9604644775390625e-08 ;  /* 0x00000001ff0c7431 */ /* 0x000fe200000001ff */
[----:B------:R-:W-:-:S04]  /*bc50*/  FMNMX R3, R2, R14, !PT ;  /* 0x0000000e02037209 */ /* 0x000fc80007800000 */
[----:B------:R-:W-:-:S07]  /*bc60*/  MOV R13, R3 ;  /* 0x00000003000d7202 */ /* 0x000fce0000000f00 */
[----:B------:R-:W-:Y:S05]  /*bc70*/  WARPSYNC.COLLECTIVE R15, `(.L_x_6831) ;  /* 0x000000000f087348 */ /* 0x000fea0003c00000 */
[----:B------:R0:W1:Y:S02]  /*bc80*/  SHFL.BFLY P6, R14, R13, R12, R11 ;  /* 0x0c00000c0d0e7389 */ /* 0x00006400000c000b */
[----:B01----:R-:W-:Y:S05]  /*bc90*/  ENDCOLLECTIVE ;  /* 0x000000000000791b */ /* 0x003fea0003800000 */
.L_x_6831:
[----:B------:R-:W-:Y:S02]  /*bca0*/  MOV R15, 0x437c0000 ;  /* 0x437c0000000f7802 */ /* 0x000fe40000000f00 */
[----:B------:R-:W-:-:S05]  /*bcb0*/  FMNMX R14, R3, R14, !PT ;  /* 0x0000000e030e7209 */ /* 0x000fca0007800000 */
        /* <DEDUP_REMOVED lines=15> */
[----:B------:R-:W-:Y:S01]  /*bdb0*/  FADD R19, -R14, R19 ;  /* 0x000000130e137221 */ /* 0x000fe20000000100 */
[----:B------:R-:W-:Y:S01]  /*bdc0*/  FFMA R17, R2, 1.4426950216293334961, -R17 ;  /* 0x3fb8aa3b02117823 */ /* 0x000fe20000000811 */
[C---:B------:R-:W-:Y:S01]  /*bdd0*/  FADD R16, -R14.reuse, R16 ;  /* 0x000000100e107221 */ /* 0x040fe20000000100 */
[C---:B------:R-:W-:Y:S01]  /*bde0*/  FADD R21, -R14.reuse, R21 ;  /* 0x000000150e157221 */ /* 0x040fe20000000100 */
[----:B------:R-:W-:Y:S01]  /*bdf0*/  FADD R18, -R14, R18 ;  /* 0x000000120e127221 */ /* 0x000fe20000000100 */
[----:B------:R-:W-:Y:S01]  /*be00*/  FFMA R17, R2, 1.925963033500011079e-08, R17 ;  /* 0x32a5706002117823 */ /* 0x000fe20000000011 */
[-C--:B------:R-:W-:Y:S01]  /*be10*/  FFMA.SAT R2, R4, R36.reuse, 0.5 ;  /* 0x3f00000004027423 */ /* 0x080fe20000002024 */
[C---:B------:R-:W-:Y:S01]  /*be20*/  FADD R23, -R14.reuse, R23 ;  /* 0x000000170e177221 */ /* 0x040fe20000000100 */
[C---:B------:R-:W-:Y:S01]  /*be30*/  FADD R20, -R14.reuse, R20 ;  /* 0x000000140e147221 */ /* 0x040fe20000000100 */
[----:B------:R-:W-:Y:S01]  /*be40*/  FADD R25, -R14, R25 ;  /* 0x000000190e197221 */ /* 0x000fe20000000100 */
[----:B------:R-:W-:Y:S01]  /*be50*/  FFMA.RM R2, R2, R15, 12582913 ;  /* 0x4b40000102027423 */ /* 0x000fe2000000400f */
[----:B------:R-:W0:Y:S01]  /*be60*/  MUFU.EX2 R17, R17 ;  /* 0x0000001100117308 */ /* 0x000e220000000800 */
[C---:B------:R-:W-:Y:S01]  /*be70*/  FADD R22, -R14.reuse, R22 ;  /* 0x000000160e167221 */ /* 0x040fe20000000100 */
[----:B------:R-:W-:Y:S01]  /*be80*/  FADD R27, -R14, R27 ;  /* 0x0000001b0e1b7221 */ /* 0x000fe20000000100 */
[----:B------:R-:W-:Y:S01]  /*be90*/  FADD R33, R2, -12583039 ;  /* 0xcb40007f02217421 */ /* 0x000fe20000000000 */
        /* <DEDUP_REMOVED lines=10> */
[----:B------:R-:W-:Y:S01]  /*bf40*/  FADD R14, -R14, R28 ;  /* 0x0000001c0e0e7221 */ /* 0x000fe20000000100 */
[----:B------:R-:W-:-:S02]  /*bf50*/  IMAD.SHL.U32 R2, R2, 0x800000, RZ ;  /* 0x0080000002027824 */ /* 0x000fc400078e00ff */
        /* <DEDUP_REMOVED lines=12> */
[----:B------:R-:W-:-:S03]  /*c020*/  SHF.L.U32 R4, R4, 0x17, RZ ;  /* 0x0000001704047819 */ /* 0x000fc600000006ff */
[----:B------:R-:W-:-:S04]  /*c030*/  FFMA R17, R0, 1.4426950216293334961, -R17 ;  /* 0x3fb8aa3b00117823 */ /* 0x000fc80000000811 */
[----:B------:R-:W-:Y:S01]  /*c040*/  FFMA R17, R0, 1.925963033500011079e-08, R17 ;  /* 0x32a5706000117823 */ /* 0x000fe20000000011 */
[----:B------:R-:W-:-:S04]  /*c050*/  FFMA.SAT R0, R5, R36, 0.5 ;  /* 0x3f00000005007423 */ /* 0x000fc80000002024 */
[----:B------:R-:W-:Y:S01]  /*c060*/  FFMA.RM R0, R0, R15, 12582913 ;  /* 0x4b40000100007423 */ /* 0x000fe2000000400f */
[----:B-1----:R-:W-:Y:S01]  /*c070*/  FMUL R3, R3, R10 ;  /* 0x0000000a03037220 */ /* 0x002fe20000400000 */
[----:B------:R-:W0:Y:S02]  /*c080*/  MUFU.EX2 R17, R17 ;  /* 0x0000001100117308 */ /* 0x000e240000000800 */
        /* <DEDUP_REMOVED lines=178> */
[----:B------:R-:W-:Y:S01]  /*cbb0*/  FFMA.RM R36, R36, R15, 12582913 ;  /* 0x4b40000124247423 */ /* 0x000fe2000000400f */
[----:B------:R-:W-:Y:S02]  /*cbc0*/  MOV R15, 0xffffffff ;  /* 0xffffffff000f7802 */ /* 0x000fe40000000f00 */
[----:B------:R-:W-:Y:S01]  /*cbd0*/  FADD R12, R0, -12583039 ;  /* 0xcb40007f000c7421 */ /* 0x000fe20000000000 */
[----:B------:R-:W-:Y:S01]  /*cbe0*/  FADD R11, R36, -12583039 ;  /* 0xcb40007f240b7421 */ /* 0x000fe20000000000 */
[----:B------:R-:W-:Y:S02]  /*cbf0*/  SHF.L.U32 R0, R0, 0x17, RZ ;  /* 0x0000001700007819 */ /* 0x000fe400000006ff */
[----:B------:R-:W-:Y:S01]  /*cc00*/  FFMA R12, R69, 1.4426950216293334961, -R12 ;  /* 0x3fb8aa3b450c7823 */ /* 0x000fe2000000080c */
[----:B------:R-:W-:-:S03]  /*cc10*/  FFMA R11, R14, 1.4426950216293334961, -R11 ;  /* 0x3fb8aa3b0e0b7823 */ /* 0x000fc6000000080b */
[----:B------:R-:W-:Y:S01]  /*cc20*/  FFMA R69, R69, 1.925963033500011079e-08, R12 ;  /* 0x32a5706045457823 */ /* 0x000fe2000000000c */
[----:B------:R-:W-:-:S04]  /*cc30*/  FFMA R14, R14, 1.925963033500011079e-08, R11 ;  /* 0x32a570600e0e7823 */ /* 0x000fc8000000000b */
[----:B------:R-:W-:Y:S08]  /*cc40*/  MUFU.EX2 R11, R14 ;  /* 0x0000000e000b7308 */ /* 0x000ff00000000800 */
[----:B------:R-:W0:Y:S02]  /*cc50*/  MUFU.EX2 R69, R69 ;  /* 0x0000004500457308 */ /* 0x000e240000000800 */
[----:B0-----:R-:W-:Y:S01]  /*cc60*/  FMUL R29, R0, R69 ;  /* 0x00000045001d7220 */ /* 0x001fe20000400000 */
[----:B------:R-:W-:-:S05]  /*cc70*/  SHF.L.U32 R0, R36, 0x17, RZ ;  /* 0x0000001724007819 */ /* 0x000fca00000006ff */
[----:B------:R-:W-:Y:S01]  /*cc80*/  FMUL R0, R0, R11 ;  /* 0x0000000b00007220 */ /* 0x000fe20000400000 */
        /* <DEDUP_REMOVED lines=33> */
.L_x_6832:
[----:B------:R-:W-:Y:S02]  /*cea0*/  HFMA2 R12, -RZ, RZ, 0, 4.76837158203125e-07 ;  /* 0x00000008ff0c7431 */ /* 0x000fe400000001ff */
[----:B------:R-:W-:-:S04]  /*ceb0*/  FADD R36, R13, R14 ;  /* 0x0000000e0d247221 */ /* 0x000fc80000000000 */
[----:B------:R-:W-:-:S07]  /*cec0*/  IMAD.MOV.U32 R13, RZ, RZ, R36 ;  /* 0x000000ffff0d7224 */ /* 0x000fce00078e0024 */
[----:B------:R-:W-:Y:S05]  /*ced0*/  WARPSYNC.COLLECTIVE R15, `(.L_x_6833) ;  /* 0x000000000f087348 */ /* 0x000fea0003c00000 */
[----:B------:R0:W1:Y:S02]  /*cee0*/  SHFL.BFLY P6, R14, R13, R12, R11 ;  /* 0x0c00000c0d0e7389 */ /* 0x00006400000c000b */
[----:B01----:R-:W-:Y:S05]  /*cef0*/  ENDCOLLECTIVE ;  /* 0x000000000000791b */ /* 0x003fea0003800000 */
.L_x_6833:
[----:B------:R-:W-:Y:S02]  /*cf00*/  IMAD.MOV.U32 R12, RZ, RZ, 0x4 ;  /* 0x00000004ff0c7424 */ /* 0x000fe400078e00ff */
[----:B------:R-:W-:-:S05]  /*cf10*/  FADD R37, R36, R14 ;  /* 0x0000000e24257221 */ /* 0x000fca0000000000 */
[----:B------:R-:W-:-:S07]  /*cf20*/  MOV R13, R37 ;  /* 0x00000025000d7202 */ /* 0x000fce0000000f00 */
[----:B------:R-:W-:Y:S05]  /*cf30*/  WARPSYNC.COLLECTIVE R15, `(.L_x_6834) ;  /* 0x000000000f087348 */ /* 0x000fea0003c00000 */
[----:B------:R0:W1:Y:S02]  /*cf40*/  SHFL.BFLY P6, R14, R13, R12, R11 ;  /* 0x0c00000c0d0e7389 */ /* 0x00006400000c000b */
[----:B01----:R-:W-:Y:S05]  /*cf50*/  ENDCOLLECTIVE ;  /* 0x000000000000791b */ /* 0x003fea0003800000 */
.L_x_6834:
[----:B------:R-:W-:Y:S02]  /*cf60*/  HFMA2 R12, -RZ, RZ, 0, 1.1920928955078125e-07 ;  /* 0x00000002ff0c7431 */ /* 0x000fe400000001ff */
[----:B------:R-:W-:-:S05]  /*cf70*/  FADD R38, R37, R14 ;  /* 0x0000000e25267221 */ /* 0x000fca0000000000 */
[----:B------:R-:W-:-:S07]  /*cf80*/  MOV R13, R38 ;  /* 0x00000026000d7202 */ /* 0x000fce0000000f00 */
[----:B------:R-:W-:Y:S05]  /*cf90*/  WARPSYNC.COLLECTIVE R15, `(.L_x_6835) ;  /* 0x000000000f087348 */ /* 0x000fea0003c00000 */
[----:B------:R0:W1:Y:S02]  /*cfa0*/  SHFL.BFLY P6, R14, R13, R12, R11 ;  /* 0x0c00000c0d0e7389 */ /* 0x00006400000c000b */
[----:B01----:R-:W-:Y:S05]  /*cfb0*/  ENDCOLLECTIVE ;  /* 0x000000000000791b */ /* 0x003fea0003800000 */
.L_x_6835:
[----:B------:R-:W-:Y:S01]  /*cfc0*/  MOV R12, 0x1 ;  /* 0x00000001000c7802 */ /* 0x000fe20000000f00 */
[----:B------:R-:W-:-:S04]  /*cfd0*/  FADD R39, R38, R14 ;  /* 0x0000000e26277221 */ /* 0x000fc80000000000 */
[----:B------:R-:W-:-:S07]  /*cfe0*/  IMAD.MOV.U32 R13, RZ, RZ, R39 ;  /* 0x000000ffff0d7224 */ /* 0x000fce00078e0027 */
[----:B------:R-:W-:Y:S05]  /*cff0*/  WARPSYNC.COLLECTIVE R15, `(.L_x_6836) ;  /* 0x000000000f087348 */ /* 0x000fea0003c00000 */
[----:B------:R0:W1:Y:S02]  /*d000*/  SHFL.BFLY P6, R14, R13, R12, R11 ;  /* 0x0c00000c0d0e7389 */ /* 0x00006400000c000b */
[----:B01----:R-:W-:Y:S05]  /*d010*/  ENDCOLLECTIVE ;  /* 0x000000000000791b */ /* 0x003fea0003800000 */
.L_x_6836:
[----:B------:R-:W-:Y:S05]  /*d020*/  BRA `(.L_x_6837) ;  /* 0xffffffbc00487947 */ /* 0x000fea000383ffff */
        .weak           $__internal_103_$__cuda_sm3x_div_rn_noftz_f32_slowpath
        .type           $__internal_103_$__cuda_sm3x_div_rn_noftz_f32_slowpath,@function
        .size           $__internal_103_$__cuda_sm3x_div_rn_noftz_f32_slowpath,(.L_x_37480 - $__internal_103_$__cuda_sm3x_div_rn_noftz_f32_slowpath)
$__internal_103_$__cuda_sm3x_div_rn_noftz_f32_slowpath:
        /* <DEDUP_REMOVED lines=34> */
.L_x_6839:
        /* <DEDUP_REMOVED lines=32> */
[C---:B------:R-:W-:Y:S02]  /*d450*/  ISETP.NE.AND P2, PT, R48.reuse, RZ, PT ;  /* 0x000000ff3000720c */ /* 0x040fe40003f45270 */
[----:B------:R-:W-:Y:S01]  /*d460*/  LOP3.LUT R46, R15, 0x7fffff, RZ, 0xc0, !PT ;  /* 0x007fffff0f2e7812 */ /* 0x000fe200078ec0ff */
[----:B------:R-:W-:Y:S01]  /*d470*/  FFMA.RP R15, R11, R73, R50 ;  /* 0x000000490b0f7223 */ /* 0x000fe20000008032 */
[----:B------:R-:W-:Y:S02]  /*d480*/  IADD3 R11, PT, PT, R48, 0x20, RZ ;  /* 0x00000020300b7810 */ /* 0x000fe40007ffe0ff */
        /* <DEDUP_REMOVED lines=15> */
.L_x_6846:
[----:B------:R-:W-:-:S04]  /*d580*/  LOP3.LUT R6, R6, 0x80000000, RZ, 0xc0, !PT ;  /* 0x8000000006067812 */ /* 0x000fc800078ec0ff */
[----:B------:R-:W-:Y:S01]  /*d590*/  LOP3.LUT R6, R6, 0x7f800000, RZ, 0xfc, !PT ;  /* 0x7f80000006067812 */ /* 0x000fe200078efcff */
[----:B------:R-:W-:Y:S06]  /*d5a0*/  BRA `(.L_x_6847) ;  /* 0x0000000000047947 */ /* 0x000fec0003800000 */
.L_x_6845:
[----:B------:R-:W-:-:S07]  /*d5b0*/  LEA R6, R15, R6, 0x17 ;  /* 0x000000060f067211 */ /* 0x000fce00078eb8ff */
.L_x_6847:
[----:B------:R-:W-:Y:S05]  /*d5c0*/  BSYNC.RECONVERGENT B2 ;  /* 0x0000000000027941 */ /* 0x000fea0003800200 */
.L_x_6844:
[----:B------:R-:W-:Y:S05]  /*d5d0*/  BRA `(.L_x_6848) ;  /* 0x0000000000207947 */ /* 0x000fea0003800000 */
.L_x_6843:
[----:B------:R-:W-:-:S04]  /*d5e0*/  LOP3.LUT R6, R11, 0x80000000, R6, 0x48, !PT ;  /* 0x800000000b067812 */ /* 0x000fc800078e4806 */
[----:B------:R-:W-:Y:S01]  /*d5f0*/  LOP3.LUT R6, R6, 0x7f800000, RZ, 0xfc, !PT ;  /* 0x7f80000006067812 */ /* 0x000fe200078efcff */
[----:B------:R-:W-:Y:S06]  /*d600*/  BRA `(.L_x_6848) ;  /* 0x0000000000147947 */ /* 0x000fec0003800000 */
.L_x_6842:
[----:B------:R-:W-:Y:S01]  /*d610*/  LOP3.LUT R6, R11, 0x80000000, R6, 0x48, !PT ;  /* 0x800000000b067812 */ /* 0x000fe200078e4806 */
[----:B------:R-:W-:Y:S06]  /*d620*/  BRA `(.L_x_6848) ;  /* 0x00000000000c7947 */ /* 0x000fec0003800000 */
.L_x_6841:
[----:B------:R-:W0:Y:S01]  /*d630*/  MUFU.RSQ R6, -QNAN ;  /* 0xffc0000000067908 */ /* 0x000e220000001400 */
[----:B------:R-:W-:Y:S05]  /*d640*/  BRA `(.L_x_6848) ;  /* 0x0000000000047947 */ /* 0x000fea0003800000 */
.L_x_6840:
[----:B------:R-:W-:-:S07]  /*d650*/  FADD.FTZ R6, R6, R11 ;  /* 0x0000000b06067221 */ /* 0x000fce0000010000 */
.L_x_6848:
[----:B------:R-:W-:Y:S05]  /*d660*/  BSYNC.RECONVERGENT B1 ;  /* 0x0000000000017941 */ /* 0x000fea0003800200 */
.L_x_6838:
[----:B------:R-:W-:-:S04]  /*d670*/  HFMA2 R15, -RZ, RZ, 0, 0 ;  /* 0x00000000ff0f7431 */ /* 0x000fc800000001ff */
[----:B0-----:R-:W-:Y:S05]  /*d680*/  RET.REL.NODEC R14 `(_Z15SoftmaxWarpImplI22BroadcastScaleMaskLoadIffbLm4EiE11DirectStoreIffEfLi2ELi28ELi32ELi1ELb1EL9Algorithm0EEvT_T0_ll) ;  /* 0xffffff280e5c7950 */ /* 0x001fea0003c3ffff */
.L_x_6849:
        /* <DEDUP_REMOVED lines=15> */
.L_x_37480:


//--------------------- .text._Z15SoftmaxWarpImplI22BroadcastScaleMaskLoadIffbLm4EiE11DirectStoreIffEfLi2ELi28ELi32ELi1ELb0EL9Algorithm0EEvT_T0_ll --------------------------
	.section	.text._Z15SoftmaxWarpImplI22BroadcastScaleMaskLoadIffbLm4EiE11DirectStoreIffEfLi2ELi28ELi32ELi1ELb0EL9Algorithm0EEvT_T0_ll,"ax",@progbits
	.align	128
        .global         _Z15SoftmaxWarpImplI22BroadcastScaleMaskLoadIffbLm4EiE11DirectStoreIffEfLi2ELi28ELi32ELi1ELb0EL9Algorithm0EEvT_T0_ll
        .type           _Z15SoftmaxWarpImplI22BroadcastScaleMaskLoadIffbLm4EiE11DirectStoreIffEfLi2ELi28ELi32ELi1ELb0EL9Algorithm0EEvT_T0_ll,@function
        .size           _Z15SoftmaxWarpImplI22BroadcastScaleMaskLoadIffbLm4EiE11DirectStoreIffEfLi2ELi28ELi32ELi1ELb0EL9Algorithm0EEvT_T0_ll,(.L_x_37481 - _Z15SoftmaxWarpImplI22BroadcastScaleMaskLoadIffbLm4EiE11DirectStoreIffEfLi2ELi28ELi32ELi1ELb0EL9Algorithm0EEvT_T0_ll)
        .other          _Z15SoftmaxWarpImplI22BroadcastScaleMaskLoadIffbLm4EiE11DirectStoreIffEfLi2ELi28ELi32ELi1ELb0EL9Algorithm0EEvT_T0_ll,@"STO_CUDA_ENTRY STV_DEFAULT"
_Z15SoftmaxWarpImplI22BroadcastScaleMaskLoadIffbLm4EiE11DirectStoreIffEfLi2ELi28ELi32ELi1ELb0EL9Algorithm0EEvT_T0_ll:
.text._Z15SoftmaxWarpImplI22BroadcastScaleMaskLoadIffbLm4EiE11DirectStoreIffEfLi2ELi28ELi32ELi1ELb0EL9Algorithm0EEvT_T0_ll:
        /* <DEDUP_REMOVED lines=29> */
.L_x_6850:
        /* <DEDUP_REMOVED lines=15> */
.L_x_6909:
[----:B------:R-:W-:Y:S01]  /*02c0*/  IABS R0, UR51 ;  /* 0x0000003300007c13 */ /* 0x000fe20008000000 */
[----:B0-----:R-:W-:Y:S01]  /*02d0*/  IMAD R9, R41, UR50, R42 ;  /* 0x0000003229097c24 */ /* 0x001fe2000f8e022a */
[----:B------:R-:W-:Y:S01]  /*02e0*/  IABS R3, UR52 ;  /* 0x0000003400037c13 */ /* 0x000fe20008000000 */
        /* <DEDUP_REMOVED lines=10> */
[----:B------:R-:W-:Y:S01]  /*0390*/  UISETP.NE.AND.EX UP1, UPT, UR39, URZ, UPT, UP1 ;  /* 0x000000ff2700728c */ /* 0x000fe2000bf25310 */
[----:B------:R-:W-:-:S02]  /*03a0*/  LOP3.LUT R8, RZ, UR52, RZ, 0x33, !PT ;  /* 0x00000034ff087c12 */ /* 0x000fc4000f8e33ff */
[----:B-1----:R-:W-:Y:S01]  /*03b0*/  R2UR UR14, R34 ;  /* 0x00000000220e72ca */ /* 0x002fe200000e0000 */
[----:B------:R-:W1:Y:S01]  /*03c0*/  I2F.RP R0, UR11 ;  /* 0x0000000b00007d06 */ /* 0x000e620008209400 */
[----:B------:R-:W-:Y:S02]  /*03d0*/  R2UR UR15, R35 ;  /* 0x00000000230f72ca */ /* 0x000fe400000e0000 */
[----:B------:R-:W-:-:S05]  /*03e0*/  PLOP3.LUT P6, PT, PT, PT, UP1, 0x40, 0x4 ;  /* 0x000000000004781c */ /* 0x000fca0003fce818 */
[----:B------:R-:W2:Y:S08]  /*03f0*/  I2F.RP R3, UR10 ;  /* 0x0000000a00037d06 */ /* 0x000eb00008209400 */
[----:B-1----:R-:W1:Y:S08]  /*0400*/  MUFU.RCP R0, R0 ;  /* 0x0000000000007308 */ /* 0x002e700000001000 */
[----:B--2---:R-:W2:Y:S01]  /*0410*/  MUFU.RCP R3, R3 ;  /* 0x0000000300037308 */ /* 0x004ea20000001000 */
[----:B-1----:R-:W-:-:S07]  /*0420*/  IADD3 R2, PT, PT, R0, 0xffffffe, RZ ;  /* 0x0ffffffe00027810 */ /* 0x002fce0007ffe0ff */
[----:B------:R-:W1:Y:S01]  /*0430*/  F2I.FTZ.U32.TRUNC.NTZ R2, R2 ;  /* 0x0000000200027305 */ /* 0x000e62000021f000 */
[----:B--2---:R-:W-:-:S07]  /*0440*/  IADD3 R4, PT, PT, R3, 0xffffffe, RZ ;  /* 0x0ffffffe03047810 */ /* 0x004fce0007ffe0ff */
[----:B------:R-:W2:Y:S01]  /*0450*/  F2I.FTZ.U32.TRUNC.NTZ R4, R4 ;  /* 0x0000000400047305 */ /* 0x000ea2000021f000 */
[----:B-1----:R-:W-:Y:S02]  /*0460*/  R2UR UR5, R2 ;  /* 0x00000000020572ca */ /* 0x002fe400000e0000 */
[----:B------:R-:W-:-:S11]  /*0470*/  IABS R2, R9 ;  /* 0x0000000900027213 */ /* 0x000fd60000000000 */
[----:B------:R-:W-:-:S04]  /*0480*/  UIADD3 UR6, UPT, UPT, URZ, -UR5, URZ ;  /* 0x80000005ff067290 */ /* 0x000fc8000fffe0ff */
[----:B------:R-:W-:-:S04]  /*0490*/  UIMAD UR6, UR6, UR11, URZ ;  /* 0x0000000b060672a4 */ /* 0x000fc8000f8e02ff */
[----:B------:R-:W-:Y:S01]  /*04a0*/  UIMAD.WIDE.U32 UR6, UR5, UR6, UR4 ;  /* 0x00000006050672a5 */ /* 0x000fe2000f8e0004 */
[----:B--2---:R-:W-:-:S05]  /*04b0*/  R2UR UR5, R4 ;  /* 0x00000000040572ca */ /* 0x004fca00000e0000 */
        /* <DEDUP_REMOVED lines=33> */
[----:B------:R-:W-:Y:S01]  /*06d0*/  ISETP.GE.AND P2, PT, R2, RZ, PT ;  /* 0x000000ff0200720c */ /* 0x000fe20003f46270 */
[----:B------:R-:W1:Y:S06]  /*06e0*/  LDC.64 R4, c[0x0][0x390] ;  /* 0x0000e400ff047b82 */ /* 0x000e6c0000000a00 */
[----:B------:R-:W-:-:S04]  /*06f0*/  @P0 IADD3 R0, PT, PT, R0, 0x1, RZ ;  /* 0x0000000100000810 */ /* 0x000fc80007ffe0ff */
[----:B------:R-:W-:Y:S02]  /*0700*/  UIADD3 UR6, UPT, UPT, URZ, -UR5, URZ ;  /* 0x80000005ff067290 */ /* 0x000fe4000fffe0ff */
[----:B------:R-:W-:Y:S02]  /*0710*/  @!P2 IMAD.MOV R0, RZ, RZ, -R0 ;  /* 0x000000ffff00a224 */ /* 0x000fe400078e0a00 */
[----:B------:R-:W-:-:S03]  /*0720*/  UIMAD UR6, UR6, UR12, URZ ;  /* 0x0000000c060672a4 */ /* 0x000fc6000f8e02ff */
[----:B------:R-:W-:Y:S01]  /*0730*/  SEL R10, R8, R0, !P4 ;  /* 0x00000000080a7207 */ /* 0x000fe20006000000 */
[----:B------:R-:W-:-:S03]  /*0740*/  UIMAD.WIDE.U32 UR4, UR5, UR6, UR4 ;  /* 0x00000006050472a5 */ /* 0x000fc6000f8e0004 */
[----:B------:R-:W-:Y:S02]  /*0750*/  IADD3 R0, PT, PT, -R10, RZ, RZ ;  /* 0x000000ff0a007210 */ /* 0x000fe40007ffe1ff */
[----:B-1----:R-:W-:-:S03]  /*0760*/  ISETP.NE.U32.AND P3, PT, R4, 0x1, PT ;  /* 0x000000010400780c */ /* 0x002fc60003f65070 */
[----:B------:R-:W-:Y:S01]  /*0770*/  IMAD R12, R0, UR52, R7 ;  /* 0x00000034000c7c24 */ /* 0x000fe2000f8e0207 */
[----:B------:R-:W-:-:S04]  /*0780*/  ISETP.NE.AND.EX P3, PT, R5, RZ, PT, P3 ;  /* 0x000000ff0500720c */ /* 0x000fc80003f65330 */
[----:B------:R-:W-:-:S05]  /*0790*/  IABS R2, R12 ;  /* 0x0000000c00027213 */ /* 0x000fca0000000000 */
[----:B------:R-:W-:-:S04]  /*07a0*/  IMAD.HI.U32 R0, R2, UR5, RZ ;  /* 0x0000000502007c27 */ /* 0x000fc8000f8e00ff */
[----:B------:R-:W-:-:S04]  /*07b0*/  IMAD.MOV R3, RZ, RZ, -R0 ;  /* 0x000000ffff037224 */ /* 0x000fc800078e0a00 */
[----:B------:R-:W-:-:S05]  /*07c0*/  IMAD R2, R3, UR12, R2 ;  /* 0x0000000c03027c24 */ /* 0x000fca000f8e0202 */
[----:B------:R-:W-:-:S13]  /*07d0*/  ISETP.LT.U32.AND P1, PT, R2, UR12, PT ;  /* 0x0000000c02007c0c */ /* 0x000fda000bf21070 */
[----:B------:R-:W-:Y:S01]  /*07e0*/  @!P1 IADD3 R2, PT, PT, R2, -UR12, RZ ;  /* 0x8000000c02029c10 */ /* 0x000fe2000fffe0ff */
[----:B------:R-:W-:Y:S01]  /*07f0*/  @!P1 VIADD R0, R0, 0x1 ;  /* 0x0000000100009836 */ /* 0x000fe20000000000 */
[----:B------:R-:W-:Y:S02]  /*0800*/  ISETP.NE.AND P1, PT, RZ, UR53, PT ;  /* 0x00000035ff007c0c */ /* 0x000fe4000bf25270 */
[----:B------:R-:W-:Y:S02]  /*0810*/  ISETP.GE.U32.AND P0, PT, R2, UR12, PT ;  /* 0x0000000c02007c0c */ /* 0x000fe4000bf06070 */
[----:B------:R-:W-:-:S04]  /*0820*/  LOP3.LUT R2, R12, UR53, RZ, 0x3c, !PT ;  /* 0x000000350c027c12 */ /* 0x000fc8000f8e3cff */
[----:B------:R-:W-:Y:S02]  /*0830*/  ISETP.GE.AND P2, PT, R2, RZ, PT ;  /* 0x000000ff0200720c */ /* 0x000fe40003f46270 */
[----:B------:R-:W-:-:S05]  /*0840*/  SEL R2, R6, RZ, P3 ;  /* 0x000000ff06027207 */ /* 0x000fca0001800000 */
[----:B------:R-:W-:Y:S01]  /*0850*/  @P0 IADD3 R0, PT, PT, R0, 0x1, RZ ;  /* 0x0000000100000810 */ /* 0x000fe20007ffe0ff */
[----:B------:R-:W-:Y:S01]  /*0860*/  IMAD R7, R2, UR40, RZ ;  /* 0x0000002802077c24 */ /* 0x000fe2000f8e02ff */
[----:B------:R-:W-:-:S03]  /*0870*/  PLOP3.LUT P0, PT, PT, PT, UP0, 0x40, 0x4 ;  /* 0x000000000004781c */ /* 0x000fc60003f0e808 */
[----:B------:R-:W-:Y:S01]  /*0880*/  IMAD.MOV.U32 R3, RZ, RZ, R0 ;  /* 0x000000ffff037224 */ /* 0x000fe200078e0000 */
[----:B------:R-:W-:-:S04]  /*0890*/  LOP3.LUT R0, RZ, UR53, RZ, 0x33, !PT ;  /* 0x00000035ff007c12 */ /* 0x000fc8000f8e33ff */
[----:B------:R-:W-:Y:S02]  /*08a0*/  @!P2 IADD3 R3, PT, PT, -R3, RZ, RZ ;  /* 0x000000ff0303a210 */ /* 0x000fe40007ffe1ff */
[----:B0-----:R-:W-:Y:S02]  /*08b0*/  ISETP.NE.U32.AND P2, PT, R14, 0x1, PT ;  /* 0x000000010e00780c */ /* 0x001fe40003f45070 */
[----:B------:R-:W-:Y:S02]  /*08c0*/  SEL R4, R0, R3, !P1 ;  /* 0x0000000300047207 */ /* 0x000fe40004800000 */
[----:B------:R-:W-:Y:S01]  /*08d0*/  ISETP.NE.AND.EX P2, PT, R15, RZ, PT, P2 ;  /* 0x000000ff0f00720c */ /* 0x000fe20003f45320 */
[----:B------:R-:W0:Y:S02]  /*08e0*/  LDC.64 R2, c[0x0][0x388] ;  /* 0x0000e200ff027b82 */ /* 0x000e240000000a00 */
[----:B------:R-:W-:Y:S01]  /*08f0*/  IMAD.MOV R5, RZ, RZ, -R4 ;  /* 0x000000ffff057224 */ /* 0x000fe200078e0a04 */
[----:B------:R-:W-:-:S02]  /*0900*/  SEL R6, R10, RZ, P2 ;  /* 0x000000ff0a067207 */ /* 0x000fc40001000000 */
[----:B------:R-:W-:Y:S01]  /*0910*/  SEL R4, R4, RZ, !P0 ;  /* 0x000000ff04047207 */ /* 0x000fe20004000000 */
[----:B------:R-:W-:Y:S02]  /*0920*/  IMAD R5, R5, UR53, R12 ;  /* 0x0000003505057c24 */ /* 0x000fe4000f8e020c */
[----:B------:R-:W-:-:S03]  /*0930*/  IMAD R7, R6, UR41, R7 ;  /* 0x0000002906077c24 */ /* 0x000fc6000f8e0207 */
[----:B------:R-:W-:Y:S01]  /*0940*/  SEL R5, R5, RZ, !P6 ;  /* 0x000000ff05057207 */ /* 0x000fe20007000000 */
[----:B------:R-:W-:-:S04]  /*0950*/  IMAD R4, R4, UR42, R7 ;  /* 0x0000002a04047c24 */ /* 0x000fc8000f8e0207 */
[----:B------:R-:W-:-:S05]  /*0960*/  IMAD R4, R5, UR43, R4 ;  /* 0x0000002b05047c24 */ /* 0x000fca000f8e0204 */
[----:B------:R-:W-:-:S04]  /*0970*/  LEA.HI R4, R4, R4, RZ, 0x1 ;  /* 0x0000000404047211 */ /* 0x000fc800078f08ff */
[----:B------:R-:W-:-:S05]  /*0980*/  SHF.R.S32.HI R5, RZ, 0x1, R4 ;  /* 0x00000001ff057819 */ /* 0x000fca0000011404 */
[----:B0-----:R-:W-:-:S05]  /*0990*/  IMAD.WIDE R4, R5, 0x2, R2 ;  /* 0x0000000205047825 */ /* 0x001fca00078e0202 */
[----:B------:R0:W2:Y:S01]  /*09a0*/  LDG.E.U16 R10, desc[UR14][R4.64] ;  /* 0x0000000e040a7981 */ /* 0x0000a2000c1e1500 */
[C---:B------:R-:W-:Y:S01]  /*09b0*/  IADD3 R13, PT, PT, R9.reuse, 0x40, RZ ;  /* 0x00000040090d7810 */ /* 0x040fe20007ffe0ff */
[----:B------:R-:W-:-:S03]  /*09c0*/  VIADD R12, R9, 0x80 ;  /* 0x00000080090c7836 */ /* 0x000fc60000000000 */
[----:B------:R-:W-:-:S05]  /*09d0*/  IABS R6, R13 ;  /* 0x0000000d00067213 */ /* 0x000fca0000000000 */
[----:B------:R-:W-:Y:S01]  /*09e0*/  IMAD.HI.U32 R7, R6, UR7, RZ ;  /* 0x0000000706077c27 */ /* 0x000fe2000f8e00ff */
[----:B0-----:R-:W0:Y:S03]  /*09f0*/  LDC.64 R4, c[0x0][0x380] ;  /* 0x0000e000ff047b82 */ /* 0x001e260000000a00 */
[----:B------:R-:W-:-:S04]  /*0a00*/  IMAD.MOV R15, RZ, RZ, -R7 ;  /* 0x000000ffff0f7224 */ /* 0x000fc800078e0a07 */
[----:B------:R-:W-:Y:S01]  /*0a10*/  IMAD R6, R15, UR11, R6 ;  /* 0x0000000b0f067c24 */ /* 0x000fe2000f8e0206 */
[----:B------:R-:W-:-:S04]  /*0a20*/  IABS R15, R12 ;  /* 0x0000000c000f7213 */ /* 0x000fc80000000000 */
[----:B------:R-:W-:Y:S01]  /*0a30*/  ISETP.LT.U32.AND P6, PT, R6, UR11, PT ;  /* 0x0000000b06007c0c */ /* 0x000fe2000bfc1070 */
[----:B------:R-:W-:-:S12]  /*0a40*/  IMAD.HI.U32 R14, R15, UR7, RZ ;  /* 0x000000070f0e7c27 */ /* 0x000fd8000f8e00ff */
[----:B------:R-:W-:Y:S02]  /*0a50*/  @!P6 IADD3 R6, PT, PT, R6, -UR11, RZ ;  /* 0x8000000b0606ec10 */ /* 0x000fe4000fffe0ff */
[----:B------:R-:W-:Y:S02]  /*0a60*/  @!P6 IADD3 R7, PT, PT, R7, 0x1, RZ ;  /* 0x000000010707e810 */ /* 0x000fe40007ffe0ff */
[----:B------:R-:W-:-:S13]  /*0a70*/  ISETP.GE.U32.AND P0, PT, R6, UR11, PT ;  /* 0x0000000b06007c0c */ /* 0x000fda000bf06070 */
[----:B------:R-:W-:Y:S01]  /*0a80*/  @P0 VIADD R7, R7, 0x1 ;  /* 0x0000000107070836 */ /* 0x000fe20000000000 */
[----:B--2---:R-:W-:-:S04]  /*0a90*/  PRMT R6, R10, 0x7771, RZ ;  /* 0x000077710a067816 */ /* 0x004fc800000000ff */
[----:B------:R-:W-:Y:S02]  /*0aa0*/  ISETP.NE.AND P6, PT, R6, RZ, PT ;  /* 0x000000ff0600720c */ /* 0x000fe40003fc5270 */
[----:B------:R-:W-:-:S04]  /*0ab0*/  LOP3.LUT R6, R13, UR51, RZ, 0x3c, !PT ;  /* 0x000000330d067c12 */ /* 0x000fc8000f8e3cff */
[----:B------:R-:W-:Y:S02]  /*0ac0*/  ISETP.GE.AND P0, PT, R6, RZ, PT ;  /* 0x000000ff0600720c */ /* 0x000fe40003f06270 */
[----:B------:R-:W-:-:S05]  /*0ad0*/  IADD3 R6, PT, PT, -R14, RZ, RZ ;  /* 0x000000ff0e067210 */ /* 0x000fca0007ffe1ff */
[----:B------:R-:W-:Y:S01]  /*0ae0*/  IMAD R15, R6, UR11, R15 ;  /* 0x0000000b060f7c24 */ /* 0x000fe2000f8e020f */
[----:B------:R-:W-:Y:S02]  /*0af0*/  LEA.HI R6, R9, R9, RZ, 0x1 ;  /* 0x0000000909067211 */ /* 0x000fe400078f08ff */
[----:B------:R-:W-:Y:S02]  /*0b00*/  @P6 R2UR UR14, R34 ;  /* 0x00000000220e62ca */ /* 0x000fe400000e0000 */
[----:B------:R-:W-:Y:S01]  /*0b10*/  @P6 R2UR UR15, R35 ;  /* 0x00000000230f62ca */ /* 0x000fe200000e0000 */
[----:B------:R-:W-:Y:S01]  /*0b20*/  @!P0 IMAD.MOV R7, RZ, RZ, -R7 ;  /* 0x000000ffff078224 */ /* 0x000fe200078e0a07 */
[----:B------:R-:W-:Y:S02]  /*0b30*/  SHF.R.S32.HI R17, RZ, 0x1, R6 ;  /* 0x00000001ff117819 */ /* 0x000fe40000011406 */
[----:B------:R-:W-:Y:S02]  /*0b40*/  ISETP.LT.U32.AND P0, PT, R15, UR11, PT ;  /* 0x0000000b0f007c0c */ /* 0x000fe4000bf01070 */
[----:B------:R-:W-:Y:S01]  /*0b50*/  SEL R19, R11, R7, !P5 ;  /* 0x000000070b137207 */ /* 0x000fe20006800000 */
[----:B0-----:R-:W-:-:S06]  /*0b60*/  IMAD.WIDE R16, R17, 0x8, R4 ;  /* 0x0000000811107825 */ /* 0x001fcc00078e0204 */
[----:B------:R-:W2:Y:S01]  /*0b70*/  @P6 LDG.E R22, desc[UR14][R16.64+0x4] ;  /* 0x0000040e10166981 */ /* 0x000ea2000c1e1900 */
[----:B------:R-:W-:Y:S02]  /*0b80*/  IADD3 R6, PT, PT, -R19, RZ, RZ ;  /* 0x000000ff13067210 */ /* 0x000fe40007ffe1ff */
[----:B------:R-:W-:Y:S01]  /*0b90*/  LOP3.LUT R7, R12, UR51, RZ, 0x3c, !PT ;  /* 0x000000330c077c12 */ /* 0x000fe2000f8e3cff */
[----:B------:R-:W-:Y:S01]  /*0ba0*/  @!P0 VIADD R14, R14, 0x1 ;  /* 0x000000010e0e8836 */ /* 0x000fe20000000000 */
[----:B------:R-:W-:Y:S01]  /*0bb0*/  @!P0 IADD3 R15, PT, PT, R15, -UR11, RZ ;  /* 0x8000000b0f0f8c10 */ /* 0x000fe2000fffe0ff */
[----:B------:R-:W-:Y:S01]  /*0bc0*/  IMAD R21, R6, UR51, R13 ;  /* 0x0000003306157c24 */ /* 0x000fe2000f8e020d */
[----:B------:R-:W-:Y:S02]  /*0bd0*/  R2UR UR14, R34 ;  /* 0x00000000220e72ca */ /* 0x000fe400000e0000 */
[----:B------:R-:W-:Y:S02]  /*0be0*/  ISETP.GE.U32.AND P0, PT, R15, UR11, PT ;  /* 0x0000000b0f007c0c */ /* 0x000fe4000bf06070 */
[----:B------:R-:W-:-:S02]  /*0bf0*/  IABS R15, R21 ;  /* 0x00000015000f7213 */ /* 0x000fc40000000000 */
[----:B------:R-:W-:Y:S02]  /*0c00*/  R2UR UR15, R35 ;  /* 0x00000000230f72ca */ /* 0x000fe400000e0000 */
[----:B------:R-:W-:Y:S01]  /*0c10*/  R2UR UR16, R34 ;  /* 0x00000000221072ca */ /* 0x000fe200000e0000 */
[----:B------:R-:W-:Y:S01]  /*0c20*/  IMAD.HI.U32 R6, R15, UR9, RZ ;  /* 0x000000090f067c27 */ /* 0x000fe2000f8e00ff */
[----:B------:R-:W-:-:S04]  /*0c30*/  R2UR UR17, R35 ;  /* 0x00000000231172ca */ /* 0x000fc800000e0000 */
[----:B------:R-:W-:Y:S01]  /*0c40*/  IADD3 R18, PT, PT, -R6, RZ, RZ ;  /* 0x000000ff06127210 */ /* 0x000fe20007ffe1ff */
[----:B------:R-:W-:Y:S01]  /*0c50*/  @P0 VIADD R14, R14, 0x1 ;  /* 0x000000010e0e0836 */ /* 0x000fe20000000000 */
[----:B------:R-:W-:-:S03]  /*0c60*/  ISETP.GE.AND P0, PT, R7, RZ, PT ;  /* 0x000000ff0700720c */ /* 0x000fc60003f06270 */
[----:B------:R-:W-:Y:S01]  /*0c70*/  IMAD R7, R18, UR10, R15 ;  /* 0x0000000a12077c24 */ /* 0x000fe2000f8e020f */
[----:B------:R-:W-:-:S09]  /*0c80*/  LOP3.LUT R18, R21, UR52, RZ, 0x3c, !PT ;  /* 0x0000003415127c12 */ /* 0x000fd2000f8e3cff */
[----:B------:R-:W-:Y:S01]  /*0c90*/  @!P0 IMAD.MOV R14, RZ, RZ, -R14 ;  /* 0x000000ffff0e8224 */ /* 0x000fe200078e0a0e */
[----:B------:R-:W-:-:S04]  /*0ca0*/  ISETP.LT.U32.AND P0, PT, R7, UR10, PT ;  /* 0x0000000a07007c0c */ /* 0x000fc8000bf01070 */
[----:B------:R-:W-:-:S04]  /*0cb0*/  SEL R23, R11, R14, !P5 ;  /* 0x0000000e0b177207 */ /* 0x000fc80006800000 */
[----:B------:R-:W-:-:S05]  /*0cc0*/  IADD3 R15, PT, PT, -R23, RZ, RZ ;  /* 0x000000ff170f7210 */ /* 0x000fca0007ffe1ff */
[----:B------:R-:W-:Y:S01]  /*0cd0*/  @!P0 IADD3 R7, PT, PT, R7, -UR10, RZ ;  /* 0x8000000a07078c10 */ /* 0x000fe2000fffe0ff */
[----:B------:R-:W-:Y:S02]  /*0ce0*/  @!P0 VIADD R6, R6, 0x1 ;  /* 0x0000000106068836 */ /* 0x000fe40000000000 */
[----:B------:R-:W-:Y:S01]  /*0cf0*/  IMAD R15, R15, UR51, R12 ;  /* 0x000000330f0f7c24 */ /* 0x000fe2000f8e020c */
[----:B------:R-:W-:-:S04]  /*0d00*/  ISETP.GE.U32.AND P0, PT, R7, UR10, PT ;  /* 0x0000000a07007c0c */ /* 0x000fc8000bf06070 */
[----:B------:R-:W-:-:S05]  /*0d10*/  IABS R7, R15 ;  /* 0x0000000f00077213 */ /* 0x000fca0000000000 */
[----:B------:R-:W-:-:S04]  /*0d20*/  IMAD.HI.U32 R14, R7, UR9, RZ ;  /* 0x00000009070e7c27 */ /* 0x000fc8000f8e00ff */
[----:B------:R-:W-:Y:S01]  /*0d30*/  @P0 VIADD R6, R6, 0x1 ;  /* 0x0000000106060836 */ /* 0x000fe20000000000 */
[----:B------:R-:W-:Y:S02]  /*0d40*/  ISETP.GE.AND P0, PT, R18, RZ, PT ;  /* 0x000000ff1200720c */ /* 0x000fe40003f06270 */
[----:B------:R-:W-:-:S05]  /*0d50*/  IADD3 R18, PT, PT, -R14, RZ, RZ ;  /* 0x000000ff0e127210 */ /* 0x000fca0007ffe1ff */
[----:B------:R-:W-:Y:S01]  /*0d60*/  IMAD R7, R18, UR10, R7 ;  /* 0x0000000a12077c24 */ /* 0x000fe2000f8e0207 */
[----:B------:R-:W-:-:S05]  /*0d70*/  LOP3.LUT R18, R15, UR52, RZ, 0x3c, !PT ;  /* 0x000000340f127c12 */ /* 0x000fca000f8e3cff */
        /* <DEDUP_REMOVED lines=14> */
[----:B------:R-:W-:-:S05]  /*0e60*/  SEL R18, R23, RZ, P3 ;  /* 0x000000ff17127207 */ /* 0x000fca0001800000 */
[----:B------:R-:W-:Y:S01]  /*0e70*/  @!P0 IMAD.MOV R14, RZ, RZ, -R14 ;  /* 0x000000ffff0e8224 */ /* 0x000fe200078e0a0e */
[----:B------:R-:W-:Y:S01]  /*0e80*/  ISETP.LT.U32.AND P0, PT, R7, UR12, PT ;  /* 0x0000000c07007c0c */ /* 0x000fe2000bf01070 */
[----:B------:R-:W-:-:S03]  /*0e90*/  IMAD R21, R18, UR40, RZ ;  /* 0x0000002812157c24 */ /* 0x000fc6000f8e02ff */
[----:B------:R-:W-:-:S04]  /*0ea0*/  SEL R25, R8, R14, !P4 ;  /* 0x0000000e08197207 */ /* 0x000fc80006000000 */
[C---:B------:R-:W-:Y:S02]  /*0eb0*/  IADD3 R14, PT, PT, -R25.reuse, RZ, RZ ;  /* 0x000000ff190e7210 */ /* 0x040fe40007ffe1ff */
[----:B------:R-:W-:-:S03]  /*0ec0*/  SEL R18, R25, RZ, P2 ;  /* 0x000000ff19127207 */ /* 0x000fc60001000000 */
[----:B------:R-:W-:Y:S01]  /*0ed0*/  @!P0 IADD3 R7, PT, PT, R7, -UR12, RZ ;  /* 0x8000000c07078c10 */ /* 0x000fe2000fffe0ff */
[----:B------:R-:W-:Y:S02]  /*0ee0*/  @!P0 VIADD R6, R6, 0x1 ;  /* 0x0000000106068836 */ /* 0x000fe40000000000 */
[----:B------:R-:W-:Y:S01]  /*0ef0*/  IMAD R27, R14, UR52, R15 ;  /* 0x000000340e1b7c24 */ /* 0x000fe2000f8e020f */
[----:B------:R-:W-:Y:S01]  /*0f00*/  ISETP.GE.U32.AND P0, PT, R7, UR12, PT ;  /* 0x0000000c07007c0c */ /* 0x000fe2000bf06070 */
[----:B------:R-:W-:Y:S01]  /*0f10*/  IMAD R18, R18, UR41, R21 ;  /* 0x0000002912127c24 */ /* 0x000fe2000f8e0215 */
        /* <DEDUP_REMOVED lines=8> */
[----:B------:R-:W-:-:S04]  /*0fa0*/  ISETP.LT.U32.AND P0, PT, R14, UR12, PT ;  /* 0x0000000c0e007c0c */ /* 0x000fc8000bf01070 */
[----:B------:R-:W-:-:S05]  /*0fb0*/  SEL R6, R0, R6, !P1 ;  /* 0x0000000600067207 */ /* 0x000fca0004800000 */
[----:B------:R-:W-:-:S04]  /*0fc0*/  IMAD.MOV R15, RZ, RZ, -R6 ;  /* 0x000000ffff0f7224 */ /* 0x000fc800078e0a06 */
[----:B------:R-:W-:Y:S01]  /*0fd0*/  @!P0 VIADD R14, R14, -UR12 ;  /* 0x8000000c0e0e8c36 */ /* 0x000fe20008000000 */
[----:B------:R-:W-:-:S04]  /*0fe0*/  @!P0 IADD3 R7, PT, PT, R7, 0x1, RZ ;  /* 0x0000000107078810 */ /* 0x000fc80007ffe0ff */
[----:B------:R-:W-:Y:S02]  /*0ff0*/  ISETP.GE.U32.AND P0, PT, R14, UR12, PT ;  /* 0x0000000c0e007c0c */ /* 0x000fe4000bf06070 */
[----:B------:R-:W-:-:S11]  /*1000*/  LOP3.LUT R14, R27, UR53, RZ, 0x3c, !PT ;  /* 0x000000351b0e7c12 */ /* 0x000fd6000f8e3cff */
[----:B------:R-:W-:Y:S02]  /*1010*/  @P0 IADD3 R7, PT, PT, R7, 0x1, RZ ;  /* 0x0000000107070810 */ /* 0x000fe40007ffe0ff */
[----:B------:R-:W-:Y:S02]  /*1020*/  ISETP.GE.AND P0, PT, R14, RZ, PT ;  /* 0x000000ff0e00720c */ /* 0x000fe40003f06270 */
[----:B------:R-:W-:Y:S02]  /*1030*/  SEL R14, R19, RZ, P3 ;  /* 0x000000ff130e7207 */ /* 0x000fe40001800000 */
[----:B------:R-:W-:Y:S01]  /*1040*/  MOV R19, R7 ;  /* 0x0000000700137202 */ /* 0x000fe20000000f00 */
[----:B------:R-:W-:Y:S01]  /*1050*/  IMAD R7, R15, UR53, R24 ;  /* 0x000000350f077c24 */ /* 0x000fe2000f8e0218 */
[----:B------:R-:W-:Y:S01]  /*1060*/  SEL R15, R20, RZ, P2 ;  /* 0x000000ff140f7207 */ /* 0x000fe20001000000 */
[----:B------:R-:W-:-:S04]  /*1070*/  IMAD R14, R14, UR40, RZ ;  /* 0x000000280e0e7c24 */ /* 0x000fc8000f8e02ff */
[----:B------:R-:W-:Y:S02]  /*1080*/  IMAD R15, R15, UR41, R14 ;  /* 0x000000290f0f7c24 */ /* 0x000fe4000f8e020e */
[----:B------:R-:W-:Y:S01]  /*1090*/  @!P0 IMAD.MOV R19, RZ, RZ, -R19 ;  /* 0x000000ffff138224 */ /* 0x000fe200078e0a13 */
[----:B------:R-:W-:-:S04]  /*10a0*/  PLOP3.LUT P0, PT, PT, PT, UP0, 0x40, 0x4 ;  /* 0x000000000004781c */ /* 0x000fc80003f0e808 */
[----:B------:R-:W-:Y:S02]  /*10b0*/  SEL R6, R6, RZ, !P0 ;  /* 0x000000ff06067207 */ /* 0x000fe40004000000 */
[----:B------:R-:W-:Y:S02]  /*10c0*/  SEL R19, R0, R19, !P1 ;  /* 0x0000001300137207 */ /* 0x000fe40004800000 */
[----:B------:R-:W-:Y:S01]  /*10d0*/  PLOP3.LUT P0, PT, PT, PT, UP1, 0x40, 0x4 ;  /* 0x000000000004781c */ /* 0x000fe20003f0e818 */
[----:B------:R-:W-:Y:S01]  /*10e0*/  IMAD R6, R6, UR42, R15 ;  /* 0x0000002a06067c24 */ /* 0x000fe2000f8e020f */
[----:B------:R-:W-:Y:S02]  /*10f0*/  IADD3 R14, PT, PT, -R19, RZ, RZ ;  /* 0x000000ff130e7210 */ /* 0x000fe40007ffe1ff */
[----:B------:R-:W-:Y:S02]  /*1100*/  SEL R7, R7, RZ, !P0 ;  /* 0x000000ff07077207 */ /* 0x000fe40004000000 */
[----:B------:R-:W-:Y:S01]  /*1110*/  PLOP3.LUT P0, PT, PT, PT, UP0, 0x40, 0x4 ;  /* 0x000000000004781c */ /* 0x000fe20003f0e808 */
[----:B------:R-:W-:-:S02]  /*1120*/  IMAD R14, R14, UR53, R27 ;  /* 0x000000350e0e7c24 */ /* 0x000fc4000f8e021b */
[----:B------:R-:W-:Y:S01]  /*1130*/  IMAD R6, R7, UR43, R6 ;  /* 0x0000002b07067c24 */ /* 0x000fe2000f8e0206 */
[----:B------:R-:W-:Y:S02]  /*1140*/  SEL R19, R19, RZ, !P0 ;  /* 0x000000ff13137207 */ /* 0x000fe40004000000 */
[----:B------:R-:W-:Y:S02]  /*1150*/  PLOP3.LUT P0, PT, PT, PT, UP1, 0x40, 0x4 ;  /* 0x000000000004781c */ /* 0x000fe40003f0e818 */
[----:B------:R-:W-:Y:S01]  /*1160*/  LEA.HI R6, R6, R6, RZ, 0x1 ;  /* 0x0000000606067211 */ /* 0x000fe200078f08ff */
[----:B------:R-:W-:Y:S01]  /*1170*/  IMAD R19, R19, UR42, R18 ;  /* 0x0000002a13137c24 */ /* 0x000fe2000f8e0212 */
[----:B------:R-:W-:Y:S01]  /*1180*/  SEL R14, R14, RZ, !P0 ;  /* 0x000000ff0e0e7207 */ /* 0x000fe20004000000 */
[----:B------:R-:W-:Y:S01]  /*1190*/  VIADD R18, R9, 0xc0 ;  /* 0x000000c009127836 */ /* 0x000fe20000000000 */
[----:B------:R-:W-:-:S03]  /*11a0*/  SHF.R.S32.HI R15, RZ, 0x1, R6 ;  /* 0x00000001ff0f7819 */ /* 0x000fc60000011406 */
[----:B------:R-:W-:-:S05]  /*11b0*/  IMAD R14, R14, UR43, R19 ;  /* 0x0000002b0e0e7c24 */ /* 0x000fca000f8e0213 */
[----:B------:R-:W-:Y:S01]  /*11c0*/  LEA.HI R6, R14, R14, RZ, 0x1 ;  /* 0x0000000e0e067211 */ /* 0x000fe200078f08ff */
[----:B------:R-:W-:-:S03]  /*11d0*/  IMAD.WIDE R14, R15, 0x2, R2 ;  /* 0x000000020f0e7825 */ /* 0x000fc600078e0202 */
[----:B------:R-:W-:Y:S02]  /*11e0*/  SHF.R.S32.HI R45, RZ, 0x1, R6 ;  /* 0x00000001ff2d7819 */ /* 0x000fe40000011406 */
[----:B------:R0:W3:Y:S01]  /*11f0*/  LDG.E.U16 R31, desc[UR14][R14.64] ;  /* 0x0000000e0e1f7981 */ /* 0x0000e2000c1e1500 */
[----:B------:R-:W-:Y:S01]  /*1200*/  IABS R21, R18 ;  /* 0x0000001200157213 */ /* 0x000fe20000000000 */
[----:B------:R-:W1:Y:S01]  /*1210*/  LDC.64 R6, c[0x0][0x3f0] ;  /* 0x0000fc00ff067b82 */ /* 0x000e620000000a00 */
[----:B------:R-:W-:-:S04]  /*1220*/  IMAD.WIDE R44, R45, 0x2, R2 ;  /* 0x000000022d2c7825 */ /* 0x000fc800078e0202 */
[----:B------:R-:W-:Y:S02]  /*1230*/  IMAD.HI.U32 R20, R21, UR7, RZ ;  /* 0x0000000715147c27 */ /* 0x000fe4000f8e00ff */
[----:B------:R-:W4:Y:S01]  /*1240*/  LDG.E.U16 R44, desc[UR16][R44.64] ;  /* 0x000000102c2c7981 */ /* 0x000f22000c1e1500 */
[----:B------:R-:W5:Y:S01]  /*1250*/  LDCU UR6, c[0x0][0x3f0] ;  /* 0x00007e00ff0677ac */ /* 0x000f620008000800 */
[----:B------:R-:W-:Y:S01]  /*1260*/  VIADD R19, R9, 0x100 ;  /* 0x0000010009137836 */ /* 0x000fe20000000000 */
[----:B------:R-:W-:Y:S02]  /*1270*/  IADD3 R24, PT, PT, -R20, RZ, RZ ;  /* 0x000000ff14187210 */ /* 0x000fe40007ffe1ff */
[----:B------:R-:W-:Y:S02]  /*1280*/  LEA.HI R13, R13, R13, RZ, 0x1 ;  /* 0x0000000d0d0d7211 */ /* 0x000fe400078f08ff */
[----:B0-----:R-:W-:Y:S01]  /*1290*/  IABS R15, R19 ;  /* 0x00000013000f7213 */ /* 0x001fe20000000000 */
[----:B------:R-:W-:Y:S01]  /*12a0*/  IMAD R21, R24, UR11, R21 ;  /* 0x0000000b18157c24 */ /* 0x000fe2000f8e0215 */
[----:B------:R-:W-:-:S02]  /*12b0*/  R2UR UR18, R34 ;  /* 0x00000000221272ca */ /* 0x000fc400000e0000 */
[----:B------:R-:W-:Y:S01]  /*12c0*/  R2UR UR19, R35 ;  /* 0x00000000231372ca */ /* 0x000fe200000e0000 */
[----:B------:R-:W-:Y:S01]  /*12d0*/  IMAD.HI.U32 R14, R15, UR7, RZ ;  /* 0x000000070f0e7c27 */ /* 0x000fe2000f8e00ff */
[----:B------:R-:W-:Y:S02]  /*12e0*/  ISETP.LT.U32.AND P0, PT, R21, UR11, PT ;  /* 0x0000000b15007c0c */ /* 0x000fe4000bf01070 */
[----:B------:R-:W-:Y:S02]  /*12f0*/  SHF.R.S32.HI R13, RZ, 0x1, R13 ;  /* 0x00000001ff0d7819 */ /* 0x000fe4000001140d */
[----:B-1----:R-:W-:Y:S02]  /*1300*/  R2UR UR4, R7 ;  /* 0x00000000070472ca */ /* 0x002fe400000e0000 */
[----:B-----5:R-:W-:Y:S02]  /*1310*/  MOV R32, UR6 ;  /* 0x0000000600207c02 */ /* 0x020fe40008000f00 */
[----:B------:R-:W-:-:S04]  /*1320*/  IADD3 R7, PT, PT, R9, 0x140, RZ ;  /* 0x0000014009077810 */ /* 0x000fc80007ffe0ff */
[----:B------:R-:W-:Y:S01]  /*1330*/  LOP3.LUT R24, R7, UR51, RZ, 0x3c, !PT ;  /* 0x0000003307187c12 */ /* 0x000fe2000f8e3cff */
[----:B------:R-:W-:Y:S02]  /*1340*/  @!P0 VIADD R21, R21, -UR11 ;  /* 0x8000000b15158c36 */ /* 0x000fe40008000000 */
[----:B------:R-:W-:Y:S02]  /*1350*/  @!P0 VIADD R20, R20, 0x1 ;  /* 0x0000000114148836 */ /* 0x000fe40000000000 */
[----:B--2---:R-:W-:Y:S01]  /*1360*/  @P6 FMUL R32, R22, UR4 ;  /* 0x0000000416206c20 */ /* 0x004fe20008400000 */
[----:B------:R-:W-:Y:S02]  /*1370*/  ISETP.GE.U32.AND P6, PT, R21, UR11, PT ;  /* 0x0000000b15007c0c */ /* 0x000fe4000bfc6070 */
[----:B------:R-:W-:Y:S02]  /*1380*/  IADD3 R22, PT, PT, -R14, RZ, RZ ;  /* 0x000000ff0e167210 */ /* 0x000fe40007ffe1ff */
[----:B------:R-:W-:-:S03]  /*1390*/  LOP3.LUT R21, R18, UR51, RZ, 0x3c, !PT ;  /* 0x0000003312157c12 */ /* 0x000fc6000f8e3cff */
[----:B------:R-:W-:-:S05]  /*13a0*/  IMAD R15, R22, UR11, R15 ;  /* 0x0000000b160f7c24 */ /* 0x000fca000f8e020f */
[----:B------:R-:W-:Y:S01]  /*13b0*/  ISETP.LT.U32.AND P0, PT, R15, UR11, PT ;  /* 0x0000000b0f007c0c */ /* 0x000fe2000bf01070 */
[----:B------:R-:W-:Y:S01]  /*13c0*/  @P6 VIADD R20, R20, 0x1 ;  /* 0x0000000114146836 */ /* 0x000fe20000000000 */
[----:B------:R-:W-:Y:S02]  /*13d0*/  ISETP.GE.AND P6, PT, R21, RZ, PT ;  /* 0x000000ff1500720c */ /* 0x000fe40003fc6270 */
[----:B------:R-:W-:-:S05]  /*13e0*/  IABS R21, R7 ;  /* 0x0000000700157213 */ /* 0x000fca0000000000 */
[----:B------:R-:W-:-:S04]  /*13f0*/  IMAD.HI.U32 R23, R21, UR7, RZ ;  /* 0x0000000715177c27 */ /* 0x000fc8000f8e00ff */
[----:B------:R-:W-:Y:S01]  /*1400*/  @!P0 IADD3 R15, PT, PT, R15, -UR11, RZ ;  /* 0x8000000b0f0f8c10 */ /* 0x000fe2000fffe0ff */
[----:B------:R-:W-:Y:S01]  /*1410*/  @!P0 VIADD R14, R14, 0x1 ;  /* 0x000000010e0e8836 */ /* 0x000fe20000000000 */
[----:B------:R-:W-:Y:S01]  /*1420*/  IADD3 R22, PT, PT, -R23, RZ, RZ ;  /* 0x000000ff17167210 */ /* 0x000fe20007ffe1ff */
[----:B------:R-:W-:Y:S01]  /*1430*/  @!P6 IMAD.MOV R20, RZ, RZ, -R20 ;  /* 0x000000ffff14e224 */ /* 0x000fe200078e0a14 */
[----:B------:R-:W-:-:S04]  /*1440*/  ISETP.GE.U32.AND P6, PT, R15, UR11, PT ;  /* 0x0000000b0f007c0c */ /* 0x000fc8000bfc6070 */
[----:B------:R-:W-:Y:S01]  /*1450*/  SEL R15, R11, R20, !P5 ;  /* 0x000000140b0f7207 */ /* 0x000fe20006800000 */
[----:B------:R-:W-:Y:S01]  /*1460*/  IMAD R20, R22, UR11, R21 ;  /* 0x0000000b16147c24 */ /* 0x000fe2000f8e0215 */
[----:B------:R-:W-:Y:S02]  /*1470*/  LOP3.LUT R22, R19, UR51, RZ, 0x3c, !PT ;  /* 0x0000003313167c12 */ /* 0x000fe4000f8e3cff */
[C---:B------:R-:W-:Y:S02]  /*1480*/  IADD3 R21, PT, PT, -R15.reuse, RZ, RZ ;  /* 0x000000ff0f157210 */ /* 0x040fe40007ffe1ff */
[----:B------:R-:W-:Y:S02]  /*1490*/  ISETP.GE.AND P0, PT, R22, RZ, PT ;  /* 0x000000ff1600720c */ /* 0x000fe40003f06270 */
[----:B------:R-:W-:Y:S01]  /*14a0*/  SEL R15, R15, RZ, P3 ;  /* 0x000000ff0f0f7207 */ /* 0x000fe20001800000 */
[----:B------:R-:W-:Y:S01]  /*14b0*/  @P6 VIADD R14, R14, 0x1 ;  /* 0x000000010e0e6836 */ /* 0x000fe20000000000 */
[----:B------:R-:W-:Y:S01]  /*14c0*/  ISETP.LT.U32.AND P6, PT, R20, UR11, PT ;  /* 0x0000000b14007c0c */ /* 0x000fe2000bfc1070 */
[----:B------:R-:W-:-:S02]  /*14d0*/  IMAD R27, R21, UR51, R18 ;  /* 0x00000033151b7c24 */ /* 0x000fc4000f8e0212 */
[----:B------:R-:W-:-:S03]  /*14e0*/  IMAD R15, R15, UR40, RZ ;  /* 0x000000280f0f7c24 */ /* 0x000fc6000f8e02ff */
[----:B------:R-:W-:-:S03]  /*14f0*/  IABS R22, R27 ;  /* 0x0000001b00167213 */ /* 0x000fc60000000000 */
[----:B------:R-:W-:Y:S02]  /*1500*/  @!P0 IMAD.MOV R14, RZ, RZ, -R14 ;  /* 0x000000ffff0e8224 */ /* 0x000fe400078e0a0e */
[----:B------:R-:W-:Y:S02]  /*1510*/  IMAD.HI.U32 R21, R22, UR9, RZ ;  /* 0x0000000916157c27 */ /* 0x000fe4000f8e00ff */
[----:B------:R-:W-:Y:S02]  /*1520*/  @!P6 IADD3 R20, PT, PT, R20, -UR11, RZ ;  /* 0x8000000b1414ec10 */ /* 0x000fe4000fffe0ff */
[----:B------:R-:W-:Y:S02]  /*1530*/  @!P6 IADD3 R23, PT, PT, R23, 0x1, RZ ;  /* 0x000000011717e810 */ /* 0x000fe40007ffe0ff */
[----:B------:R-:W-:Y:S02]  /*1540*/  ISETP.GE.U32.AND P0, PT, R20, UR11, PT ;  /* 0x0000000b14007c0c */ /* 0x000fe4000bf06070 */
[----:B------:R-:W-:-:S02]  /*1550*/  IADD3 R25, PT, PT, -R21, RZ, RZ ;  /* 0x000000ff15197210 */ /* 0x000fc40007ffe1ff */
[----:B------:R-:W-:Y:S02]  /*1560*/  SEL R14, R11, R14, !P5 ;  /* 0x0000000e0b0e7207 */ /* 0x000fe40006800000 */
[----:B------:R-:W-:Y:S01]  /*1570*/  ISETP.GE.AND P6, PT, R24, RZ, PT ;  /* 0x000000ff1800720c */ /* 0x000fe20003fc6270 */
[----:B------:R-:W-:Y:S02]  /*1580*/  IMAD R22, R25, UR10, R22 ;  /* 0x0000000a19167c24 */ /* 0x000fe4000f8e0216 */
[----:B------:R-:W-:Y:S01]  /*1590*/  IMAD.MOV R20, RZ, RZ, -R14 ;  /* 0x000000ffff147224 */ /* 0x000fe200078e0a0e */
[----:B------:R-:W-:-:S03]  /*15a0*/  SEL R14, R14, RZ, P3 ;  /* 0x000000ff0e0e7207 */ /* 0x000fc60001800000 */
[----:B------:R-:W-:Y:S01]  /*15b0*/  @P0 VIADD R23, R23, 0x1 ;  /* 0x0000000117170836 */ /* 0x000fe20000000000 */
[----:B------:R-:W-:Y:S01]  /*15c0*/  ISETP.LT.U32.AND P0, PT, R22, UR10, PT ;  /* 0x0000000a16007c0c */ /* 0x000fe2000bf01070 */
[----:B------:R-:W-:Y:S02]  /*15d0*/  IMAD R30, R20, UR51, R19 ;  /* 0x00000033141e7c24 */ /* 0x000fe4000f8e0213 */
[----:B------:R-:W-:Y:S01]  /*15e0*/  IMAD R14, R14, UR40, RZ ;  /* 0x000000280e0e7c24 */ /* 0x000fe2000f8e02ff */
[----:B------:R-:W-:Y:S02]  /*15f0*/  MOV R20, R23 ;  /* 0x0000001700147202 */ /* 0x000fe40000000f00 */
[----:B------:R-:W-:Y:S02]  /*1600*/  IABS R24, R30 ;  /* 0x0000001e00187213 */ /* 0x000fe40000000000 */
[----:B------:R-:W-:Y:S01]  /*1610*/  LOP3.LUT R29, R30, UR52, RZ, 0x3c, !PT ;  /* 0x000000341e1d7c12 */ /* 0x000fe2000f8e3cff */
[----:B------:R-:W-:-:S02]  /*1620*/  @!P6 IMAD.MOV R20, RZ, RZ, -R20 ;  /* 0x000000ffff14e224 */ /* 0x000fc400078e0a14 */
[----:B------:R-:W-:Y:S02]  /*1630*/  IMAD.HI.U32 R23, R24, UR9, RZ ;  /* 0x0000000918177c27 */ /* 0x000fe4000f8e00ff */
[----:B------:R-:W-:Y:S02]  /*1640*/  @!P0 IADD3 R22, PT, PT, R22, -UR10, RZ ;  /* 0x8000000a16168c10 */ /* 0x000fe4000fffe0ff */
[----:B------:R-:W-:Y:S01]  /*1650*/  IMAD.MOV R25, RZ, RZ, -R23 ;  /* 0x000000ffff197224 */ /* 0x000fe200078e0a17 */
[----:B------:R-:W-:Y:S01]  /*1660*/  SEL R20, R11, R20, !P5 ;  /* 0x000000140b147207 */ /* 0x000fe20006800000 */
[----:B------:R-:W-:Y:S01]  /*1670*/  @!P0 VIADD R21, R21, 0x1 ;  /* 0x0000000115158836 */ /* 0x000fe20000000000 */
[----:B------:R-:W-:Y:S01]  /*1680*/  ISETP.GE.U32.AND P6, PT, R22, UR10, PT ;  /* 0x0000000a16007c0c */ /* 0x000fe2000bfc6070 */
[----:B------:R-:W-:Y:S01]  /*1690*/  IMAD R22, R25, UR10, R24 ;  /* 0x0000000a19167c24 */ /* 0x000fe2000f8e0218 */
[----:B------:R-:W-:Y:S02]  /*16a0*/  LOP3.LUT R24, R27, UR52, RZ, 0x3c, !PT ;  /* 0x000000341b187c12 */ /* 0x000fe4000f8e3cff */
[----:B------:R-:W-:-:S02]  /*16b0*/  IADD3 R26, PT, PT, -R20, RZ, RZ ;  /* 0x000000ff141a7210 */ /* 0x000fc40007ffe1ff */
[----:B------:R-:W-:-:S03]  /*16c0*/  ISETP.LT.U32.AND P0, PT, R22, UR10, PT ;  /* 0x0000000a16007c0c */ /* 0x000fc6000bf01070 */
[----:B------:R-:W-:-:S04]  /*16d0*/  IMAD R39, R26, UR51, R7 ;  /* 0x000000331a277c24 */ /* 0x000fc8000f8e0207 */
[----:B------:R-:W-:Y:S02]  /*16e0*/  @P6 IADD3 R21, PT, PT, R21, 0x1, RZ ;  /* 0x0000000115156810 */ /* 0x000fe40007ffe0ff */
[----:B------:R-:W-:Y:S02]  /*16f0*/  ISETP.GE.AND P6, PT, R24, RZ, PT ;  /* 0x000000ff1800720c */ /* 0x000fe40003fc6270 */
[----:B------:R-:W-:Y:S02]  /*1700*/  IABS R25, R39 ;  /* 0x0000002700197213 */ /* 0x000fe40000000000 */
[----:B------:R-:W-:Y:S02]  /*1710*/  @!P0 VIADD R22, R22, -UR10 ;  /* 0x8000000a16168c36 */ /* 0x000fe40008000000 */
[----:B------:R-:W-:Y:S01]  /*1720*/  @!P0 VIADD R23, R23, 0x1 ;  /* 0x0000000117178836 */ /* 0x000fe20000000000 */
[----:B------:R-:W-:Y:S01]  /*1730*/  ISETP.GE.AND P0, PT, R29, RZ, PT ;  /* 0x000000ff1d00720c */ /* 0x000fe20003f06270 */
[----:B------:R-:W-:-:S04]  /*1740*/  IMAD.HI.U32 R26, R25, UR9, RZ ;  /* 0x00000009191a7c27 */ /* 0x000fc8000f8e00ff */
[----:B------:R-:W-:Y:S01]  /*1750*/  IMAD.MOV R28, RZ, RZ, -R26 ;  /* 0x000000ffff1c7224 */ /* 0x000fe200078e0a1a */
[----:B------:R-:W-:Y:S02]  /*1760*/  @!P6 IADD3 R21, PT, PT, -R21, RZ, RZ ;  /* 0x000000ff1515e210 */ /* 0x000fe40007ffe1ff */
[----:B------:R-:W-:Y:S02]  /*1770*/  ISETP.GE.U32.AND P6, PT, R22, UR10, PT ;  /* 0x0000000a16007c0c */ /* 0x000fe4000bfc6070 */
[----:B------:R-:W-:Y:S01]  /*1780*/  SEL R24, R8, R21, !P4 ;  /* 0x0000001508187207 */ /* 0x000fe20006000000 */
[----:B------:R-:W-:-:S03]  /*1790*/  IMAD R21, R28, UR10, R25 ;  /* 0x0000000a1c157c24 */ /* 0x000fc6000f8e0219 */
[C---:B------:R-:W-:Y:S02]  /*17a0*/  IADD3 R22, PT, PT, -R24.reuse, RZ, RZ ;  /* 0x000000ff18167210 */ /* 0x040fe40007ffe1ff */
[----:B------:R-:W-:-:S03]  /*17b0*/  SEL R24, R24, RZ, P2 ;  /* 0x000000ff18187207 */ /* 0x000fc60001000000 */
[----:B------:R-:W-:Y:S02]  /*17c0*/  IMAD R33, R22, UR52, R27 ;  /* 0x0000003416217c24 */ /* 0x000fe4000f8e021b */
[----:B------:R-:W-:Y:S01]  /*17d0*/  @P6 IADD3 R23, PT, PT, R23, 0x1, RZ ;  /* 0x0000000117176810 */ /* 0x000fe20007ffe0ff */
[----:B------:R-:W-:Y:S01]  /*17e0*/  IMAD R24, R24, UR41, R15 ;  /* 0x0000002918187c24 */ /* 0x000fe2000f8e020f */
[----:B------:R-:W-:Y:S02]  /*17f0*/  ISETP.LT.U32.AND P6, PT, R21, UR10, PT ;  /* 0x0000000a15007c0c */ /* 0x000fe4000bfc1070 */
[----:B------:R-:W-:Y:S01]  /*1800*/  IABS R22, R33 ;  /* 0x0000002100167213 */ /* 0x000fe20000000000 */
[----:B------:R-:W-:-:S04]  /*1810*/  @!P0 IMAD.MOV R23, RZ, RZ, -R23 ;  /* 0x000000ffff178224 */ /* 0x000fc800078e0a17 */
[----:B------:R-:W-:Y:S01]  /*1820*/  IMAD.HI.U32 R25, R22, UR5, RZ ;  /* 0x0000000516197c27 */ /* 0x000fe2000f8e00ff */
[----:B------:R-:W-:-:S04]  /*1830*/  SEL R23, R8, R23, !P4 ;  /* 0x0000001708177207 */ /* 0x000fc80006000000 */
[----:B------:R-:W-:Y:S01]  /*1840*/  IADD3 R27, PT, PT, -R23, RZ, RZ ;  /* 0x000000ff171b7210 */ /* 0x000fe20007ffe1ff */
[----:B------:R-:W-:Y:S01]  /*1850*/  @!P6 VIADD R26, R26, 0x1 ;  /* 0x000000011a1ae836 */ /* 0x000fe20000000000 */
[----:B------:R-:W-:Y:S02]  /*1860*/  @!P6 IADD3 R21, PT, PT, R21, -UR10, RZ ;  /* 0x8000000a1515ec10 */ /* 0x000fe4000fffe0ff */
[----:B------:R-:W-:Y:S01]  /*1870*/  SEL R23, R23, RZ, P2 ;  /* 0x000000ff17177207 */ /* 0x000fe20001000000 */
[----:B------:R-:W-:Y:S01]  /*1880*/  IMAD R37, R27, UR52, R30 ;  /* 0x000000341b257c24 */ /* 0x000fe2000f8e021e */
[----:B------:R-:W-:Y:S01]  /*1890*/  ISETP.GE.U32.AND P0, PT, R21, UR10, PT ;  /* 0x0000000a15007c0c */ /* 0x000fe2000bf06070 */
[----:B------:R-:W-:Y:S02]  /*18a0*/  IMAD.MOV R21, RZ, RZ, -R25 ;  /* 0x000000ffff157224 */ /* 0x000fe400078e0a19 */
[----:B------:R-:W-:Y:S01]  /*18b0*/  IMAD R14, R23, UR41, R14 ;  /* 0x00000029170e7c24 */ /* 0x000fe2000f8e020e */
[----:B------:R-:W-:Y:S01]  /*18c0*/  IABS R27, R37 ;  /* 0x00000025001b7213 */ /* 0x000fe20000000000 */
[----:B------:R-:W-:Y:S01]  /*18d0*/  IMAD R21, R21, UR12, R22 ;  /* 0x0000000c15157c24 */ /* 0x000fe2000f8e0216 */
[----:B------:R-:W-:-:S04]  /*18e0*/  LOP3.LUT R22, R39, UR52, RZ, 0x3c, !PT ;  /* 0x0000003427167c12 */ /* 0x000fc8000f8e3cff */
[----:B------:R-:W-:-:S03]  /*18f0*/  ISETP.LT.U32.AND P6, PT, R21, UR12, PT ;  /* 0x0000000c15007c0c */ /* 0x000fc6000bfc1070 */
[----:B------:R-:W-:Y:S02]  /*1900*/  @P0 IADD3 R26, PT, PT, R26, 0x1, RZ ;  /* 0x000000011a1a0810 */ /* 0x000fe40007ffe0ff */
[----:B------:R-:W-:-:S03]  /*1910*/  ISETP.GE.AND P0, PT, R22, RZ, PT ;  /* 0x000000ff1600720c */ /* 0x000fc60003f06270 */
[----:B------:R-:W-:Y:S02]  /*1920*/  IMAD.MOV.U32 R29, RZ, RZ, R26 ;  /* 0x000000ffff1d7224 */ /* 0x000fe400078e001a */
[----:B------:R-:W-:-:S03]  /*1930*/  IMAD.HI.U32 R26, R27, UR5, RZ ;  /* 0x000000051b1a7c27 */ /* 0x000fc6000f8e00ff */
[----:B------:R-:W-:Y:S01]  /*1940*/  @!P6 IADD3 R21, PT, PT, R21, -UR12, RZ ;  /* 0x8000000c1515ec10 */ /* 0x000fe2000fffe0ff */
[----:B------:R-:W-:Y:S01]  /*1950*/  @!P6 VIADD R25, R25, 0x1 ;  /* 0x000000011919e836 */ /* 0x000fe20000000000 */
[----:B------:R-:W-:-:S03]  /*1960*/  IADD3 R22, PT, PT, -R26, RZ, RZ ;  /* 0x000000ff1a167210 */ /* 0x000fc60007ffe1ff */
[----:B------:R-:W-:Y:S01]  /*1970*/  @!P0 IMAD.MOV R29, RZ, RZ, -R29 ;  /* 0x000000ffff1d8224 */ /* 0x000fe200078e0a1d */
[----:B------:R-:W-:Y:S01]  /*1980*/  ISETP.GE.U32.AND P0, PT, R21, UR12, PT ;  /* 0x0000000c15007c0c */ /* 0x000fe2000bf06070 */
[----:B------:R-:W-:Y:S01]  /*1990*/  IMAD R27, R22, UR12, R27 ;  /* 0x0000000c161b7c24 */ /* 0x000fe2000f8e021b */
[----:B------:R-:W-:Y:S02]  /*19a0*/  LOP3.LUT R22, R33, UR53, RZ, 0x3c, !PT ;  /* 0x0000003521167c12 */ /* 0x000fe4000f8e3cff */
[----:B------:R-:W-:Y:S02]  /*19b0*/  SEL R21, R8, R29, !P4 ;  /* 0x0000001d08157207 */ /* 0x000fe40006000000 */
[----:B------:R-:W-:-:S07]  /*19c0*/  ISETP.LT.U32.AND P6, PT, R27, UR12, PT ;  /* 0x0000000c1b007c0c */ /* 0x000fce000bfc1070 */
[----:B------:R-:W-:Y:S02]  /*19d0*/  @P0 IADD3 R25, PT, PT, R25, 0x1, RZ ;  /* 0x0000000119190810 */ /* 0x000fe40007ffe0ff */
[----:B------:R-:W-:Y:S01]  /*19e0*/  ISETP.GE.AND P0, PT, R22, RZ, PT ;  /* 0x000000ff1600720c */ /* 0x000fe20003f06270 */
[----:B------:R-:W-:-:S03]  /*19f0*/  IMAD.MOV R22, RZ, RZ, -R21 ;  /* 0x000000ffff167224 */ /* 0x000fc600078e0a15 */
[----:B------:R-:W-:Y:S01]  /*1a00*/  @!P6 IADD3 R27, PT, PT, R27, -UR12, RZ ;  /* 0x8000000c1b1bec10 */ /* 0x000fe2000fffe0ff */
[----:B------:R-:W-:Y:S01]  /*1a10*/  IMAD R22, R22, UR52, R39 ;  /* 0x0000003416167c24 */ /* 0x000fe2000f8e0227 */
[----:B------:R-:W-:-:S04]  /*1a20*/  @!P6 IADD3 R26, PT, PT, R26, 0x1, RZ ;  /* 0x000000011a1ae810 */ /* 0x000fc80007ffe0ff */
[----:B------:R-:W-:-:S03]  /*1a30*/  IABS R30, R22 ;  /* 0x00000016001e7213 */ /* 0x000fc60000000000 */
[----:B------:R-:W-:Y:S01]  /*1a40*/  @!P0 IMAD.MOV R25, RZ, RZ, -R25 ;  /* 0x000000ffff198224 */ /* 0x000fe200078e0a19 */
[----:B------:R-:W-:Y:S01]  /*1a50*/  ISETP.GE.U32.AND P0, PT, R27, UR12, PT ;  /* 0x0000000c1b007c0c */ /* 0x000fe2000bf06070 */
[----:B------:R-:W-:Y:S01]  /*1a60*/  IMAD.HI.U32 R29, R30, UR5, RZ ;  /* 0x000000051e1d7c27 */ /* 0x000fe2000f8e00ff */
[----:B------:R-:W-:Y:S02]  /*1a70*/  LOP3.LUT R27, R37, UR53, RZ, 0x3c, !PT ;  /* 0x00000035251b7c12 */ /* 0x000fe4000f8e3cff */
[----:B------:R-:W-:Y:S02]  /*1a80*/  SEL R25, R0, R25, !P1 ;  /* 0x0000001900197207 */ /* 0x000fe40004800000 */
[----:B------:R-:W-:Y:S01]  /*1a90*/  ISETP.GE.AND P6, PT, R27, RZ, PT ;  /* 0x000000ff1b00720c */ /* 0x000fe20003fc6270 */
[----:B------:R-:W-:-:S04]  /*1aa0*/  IMAD.MOV R27, RZ, RZ, -R29 ;  /* 0x000000ffff1b7224 */ /* 0x000fc800078e0a1d */
[----:B------:R-:W-:Y:S02]  /*1ab0*/  IMAD R30, R27, UR12, R30 ;  /* 0x0000000c1b1e7c24 */ /* 0x000fe4000f8e021e */
[----:B------:R-:W-:Y:S02]  /*1ac0*/  @P0 IADD3 R26, PT, PT, R26, 0x1, RZ ;  /* 0x000000011a1a0810 */ /* 0x000fe40007ffe0ff */
[----:B------:R-:W-:-:S03]  /*1ad0*/  PLOP3.LUT P0, PT, PT, PT, UP0, 0x40, 0x4 ;  /* 0x000000000004781c */ /* 0x000fc60003f0e808 */
[----:B------:R-:W-:Y:S01]  /*1ae0*/  IMAD.MOV.U32 R27, RZ, RZ, R26 ;  /* 0x000000ffff1b7224 */ /* 0x000fe200078e001a */
[C---:B------:R-:W-:Y:S02]  /*1af0*/  IADD3 R26, PT, PT, -R25.reuse, RZ, RZ ;  /* 0x000000ff191a7210 */ /* 0x040fe40007ffe1ff */
[----:B------:R-:W-:Y:S01]  /*1b00*/  SEL R25, R25, RZ, !P0 ;  /* 0x000000ff19197207 */ /* 0x000fe20004000000 */
[----:B------:R-:W-:Y:S01]  /*1b10*/  @!P6 IMAD.MOV R27, RZ, RZ, -R27 ;  /* 0x000000ffff1be224 */ /* 0x000fe200078e0a1b */
[----:B------:R-:W-:Y:S01]  /*1b20*/  ISETP.LT.U32.AND P6, PT, R30, UR12, PT ;  /* 0x0000000c1e007c0c */ /* 0x000fe2000bfc1070 */
[----:B------:R-:W-:Y:S01]  /*1b30*/  IMAD R26, R26, UR53, R33 ;  /* 0x000000351a1a7c24 */ /* 0x000fe2000f8e0221 */
[----:B------:R-:W-:Y:S01]  /*1b40*/  PLOP3.LUT P0, PT, PT, PT, UP1, 0x40, 0x4 ;  /* 0x000000000004781c */ /* 0x000fe20003f0e818 */
[----:B------:R-:W-:Y:S01]  /*1b50*/  IMAD R25, R25, UR42, R24 ;  /* 0x0000002a19197c24 */ /* 0x000fe2000f8e0218 */
[----:B------:R-:W-:Y:S02]  /*1b60*/  SEL R27, R0, R27, !P1 ;  /* 0x0000001b001b7207 */ /* 0x000fe40004800000 */
[----:B------:R-:W-:-:S02]  /*1b70*/  SEL R26, R26, RZ, !P0 ;  /* 0x000000ff1a1a7207 */ /* 0x000fc40004000000 */
[C---:B------:R-:W-:Y:S02]  /*1b80*/  IADD3 R28, PT, PT, -R27.reuse, RZ, RZ ;  /* 0x000000ff1b1c7210 */ /* 0x040fe40007ffe1ff */
[----:B------:R-:W-:Y:S01]  /*1b90*/  PLOP3.LUT P0, PT, PT, PT, UP0, 0x40, 0x4 ;  /* 0x000000000004781c */ /* 0x000fe20003f0e808 */
[----:B------:R-:W-:Y:S02]  /*1ba0*/  IMAD R25, R26, UR43, R25 ;  /* 0x0000002b1a197c24 */ /* 0x000fe4000f8e0219 */
[----:B------:R-:W-:Y:S01]  /*1bb0*/  IMAD R28, R28, UR53, R37 ;  /* 0x000000351c1c7c24 */ /* 0x000fe2000f8e0225 */
[----:B------:R-:W-:Y:S01]  /*1bc0*/  SEL R27, R27, RZ, !P0 ;  /* 0x000000ff1b1b7207 */ /* 0x000fe20004000000 */
[----:B------:R-:W-:Y:S01]  /*1bd0*/  @!P6 VIADD R30, R30, -UR12 ;  /* 0x8000000c1e1eec36 */ /* 0x000fe20008000000 */
[----:B------:R-:W-:Y:S02]  /*1be0*/  PLOP3.LUT P0, PT, PT, PT, UP1, 0x40, 0x4 ;  /* 0x000000000004781c */ /* 0x000fe40003f0e818 */
[----:B------:R-:W-:Y:S01]  /*1bf0*/  @!P6 IADD3 R29, PT, PT, R29, 0x1, RZ ;  /* 0x000000011d1de810 */ /* 0x000fe20007ffe0ff */
[----:B------:R-:W-:Y:S01]  /*1c00*/  IMAD R27, R27, UR42, R14 ;  /* 0x0000002a1b1b7c24 */ /* 0x000fe2000f8e020e */
[----:B------:R-:W-:-:S02]  /*1c10*/  SEL R28, R28, RZ, !P0 ;  /* 0x000000ff1c1c7207 */ /* 0x000fc40004000000 */
[----:B------:R-:W-:Y:S02]  /*1c20*/  ISETP.GE.U32.AND P0, PT, R30, UR12, PT ;  /* 0x0000000c1e007c0c */ /* 0x000fe4000bf06070 */
[----:B------:R-:W-:Y:S01]  /*1c30*/  LOP3.LUT R30, R22, UR53, RZ, 0x3c, !PT ;  /* 0x00000035161e7c12 */ /* 0x000fe2000f8e3cff */
[----:B------:R-:W-:Y:S01]  /*1c40*/  IMAD R27, R28, UR43, R27 ;  /* 0x0000002b1c1b7c24 */ /* 0x000fe2000f8e021b */
[----:B---3--:R-:W-:Y:S02]  /*1c50*/  PRMT R15, R31, 0x7771, RZ ;  /* 0x000077711f0f7816 */ /* 0x008fe400000000ff */
[----:B------:R-:W-:Y:S02]  /*1c60*/  ISETP.GE.AND P6, PT, R30, RZ, PT ;  /* 0x000000ff1e00720c */ /* 0x000fe40003fc6270 */
[----:B------:R-:W-:Y:S02]  /*1c70*/  LEA.HI R25, R25, R25, RZ, 0x1 ;  /* 0x0000001919197211 */ /* 0x000fe400078f08ff */
[----:B------:R-:W-:Y:S01]  /*1c80*/  LEA.HI R14, R12, R12, RZ, 0x1 ;  /* 0x0000000c0c0e7211 */ /* 0x000fe200078f08ff */
[----:B------:R-:W-:Y:S01]  /*1c90*/  IMAD.WIDE R12, R13, 0x8, R4 ;  /* 0x000000080d0c7825 */ /* 0x000fe200078e0204 */
[----:B------:R-:W-:-:S03]  /*1ca0*/  SHF.R.S32.HI R25, RZ, 0x1, R25 ;  /* 0x00000001ff197819 */ /* 0x000fc60000011419 */
[----:B------:R-:W-:Y:S01]  /*1cb0*/  @P0 VIADD R29, R29, 0x1 ;  /* 0x000000011d1d0836 */ /* 0x000fe20000000000 */
[----:B------:R-:W-:Y:S01]  /*1cc0*/  ISETP.NE.AND P0, PT, R15, RZ, PT ;  /* 0x000000ff0f00720c */ /* 0x000fe20003f05270 */
[----:B------:R-:W-:Y:S01]  /*1cd0*/  IMAD.WIDE R24, R25, 0x2, R2 ;  /* 0x0000000219187825 */ /* 0x000fe200078e0202 */
[----:B----4-:R-:W-:Y:S02]  /*1ce0*/  PRMT R15, R44, 0x7771, RZ ;  /* 0x000077712c0f7816 */ /* 0x010fe400000000ff */
[----:B------:R-:W-:Y:S02]  /*1cf0*/  MOV R37, R29 ;  /* 0x0000001d00257202 */ /* 0x000fe40000000f00 */
[----:B------:R-:W2:Y:S03]  /*1d00*/  LDG.E.U16 R45, desc[UR18][R24.64] ;  /* 0x00000012182d7981 */ /* 0x000ea6000c1e1500 */
[----:B------:R-:W-:Y:S01]  /*1d10*/  @!P6 IMAD.MOV R37, RZ, RZ, -R37 ;  /* 0x000000ffff25e224 */ /* 0x000fe200078e0a25 */
[----:B------:R-:W-:-:S03]  /*1d20*/  ISETP.NE.AND P6, PT, R15, RZ, PT ;  /* 0x000000ff0f00720c */ /* 0x000fc60003fc5270 */
[----:B------:R-:W-:Y:S02]  /*1d30*/  @P0 R2UR UR14, R34 ;  /* 0x00000000220e02ca */ /* 0x000fe400000e0000 */
[----:B------:R-:W-:Y:S02]  /*1d40*/  @P0 R2UR UR15, R35 ;  /* 0x00000000230f02ca */ /* 0x000fe400000e0000 */
[----:B------:R-:W-:-:S06]  /*1d50*/  SHF.R.S32.HI R15, RZ, 0x1, R14 ;  /* 0x00000001ff0f7819 */ /* 0x000fcc000001140e */
[C---:B------:R-:W-:Y:S02]  /*1d60*/  @P6 R2UR UR16, R34.reuse ;  /* 0x00000000221062ca */ /* 0x040fe400000e0000 */
[----:B------:R-:W-:Y:S02]  /*1d70*/  @P6 R2UR UR17, R35 ;  /* 0x00000000231162ca */ /* 0x000fe400000e0000 */
[----:B------:R-:W-:Y:S01]  /*1d80*/  LEA.HI R27, R27, R27, RZ, 0x1 ;  /* 0x0000001b1b1b7211 */ /* 0x000fe200078f08ff */
[----:B------:R-:W3:Y:S01]  /*1d90*/  @P0 LDG.E R23, desc[UR14][R12.64+0x4] ;  /* 0x0000040e0c170981 */ /* 0x000ee2000c1e1900 */
[----:B------:R-:W-:Y:S01]  /*1da0*/  R2UR UR14, R34 ;  /* 0x00000000220e72ca */ /* 0x000fe200000e0000 */
[----:B------:R-:W-:Y:S01]  /*1db0*/  IMAD.WIDE R14, R15, 0x8, R4 ;  /* 0x000000080f0e7825 */ /* 0x000fe200078e0204 */
[----:B------:R-:W-:Y:S02]  /*1dc0*/  R2UR UR15, R35 ;  /* 0x00000000230f72ca */ /* 0x000fe400000e0000 */
[----:B------:R-:W-:-:S05]  /*1dd0*/  SHF.R.S32.HI R29, RZ, 0x1, R27 ;  /* 0x00000001ff1d7819 */ /* 0x000fca000001141b */
[----:B------:R-:W4:Y:S01]  /*1de0*/  @P6 LDG.E R27, desc[UR16][R14.64+0x4] ;  /* 0x000004100e1b6981 */ /* 0x000f22000c1e1900 */
[----:B------:R-:W-:-:S05]  /*1df0*/  IMAD.WIDE R28, R29, 0x2, R2 ;  /* 0x000000021d1c7825 */ /* 0x000fca00078e0202 */
[----:B------:R0:W5:Y:S01]  /*1e00*/  LDG.E.U16 R33, desc[UR14][R28.64] ;  /* 0x0000000e1c217981 */ /* 0x000162000c1e1500 */
[----:B------:R-:W-:Y:S02]  /*1e10*/  MOV R30, UR6 ;  /* 0x00000006001e7c02 */ /* 0x000fe40008000f00 */
[----:B------:R-:W-:Y:S02]  /*1e20*/  SEL R37, R0, R37, !P1 ;  /* 0x0000002500257207 */ /* 0x000fe40004800000 */
[----:B------:R-:W-:Y:S02]  /*1e30*/  MOV R26, UR6 ;  /* 0x00000006001a7c02 */ /* 0x000fe40008000f00 */
[----:B------:R-:W-:Y:S02]  /*1e40*/  SEL R20, R20, RZ, P3 ;  /* 0x000000ff14147207 */ /* 0x000fe40001800000 */
[----:B------:R-:W-:-:S03]  /*1e50*/  SEL R21, R21, RZ, P2 ;  /* 0x000000ff15157207 */ /* 0x000fc60001000000 */
[----:B------:R-:W-:Y:S01]  /*1e60*/  IMAD R20, R20, UR40, RZ ;  /* 0x0000002814147c24 */ /* 0x000fe2000f8e02ff */
[----:B------:R-:W-:-:S03]  /*1e70*/  LEA.HI R18, R18, R18, RZ, 0x1 ;  /* 0x0000001212127211 */ /* 0x000fc600078f08ff */
[----:B------:R-:W-:Y:S01]  /*1e80*/  IMAD R20, R21, UR41, R20 ;  /* 0x0000002915147c24 */ /* 0x000fe2000f8e0214 */
[----:B0-----:R-:W-:-:S05]  /*1e90*/  SHF.R.S32.HI R29, RZ, 0x1, R18 ;  /* 0x00000001ff1d7819 */ /* 0x001fca0000011412 */
[----:B------:R-:W-:Y:S01]  /*1ea0*/  IMAD.WIDE R28, R29, 0x8, R4 ;  /* 0x000000081d1c7825 */ /* 0x000fe200078e0204 */
[----:B------:R-:W-:Y:S02]  /*1eb0*/  LEA.HI R19, R19, R19, RZ, 0x1 ;  /* 0x0000001313137211 */ /* 0x000fe400078f08ff */
[----:B------:R-:W-:Y:S02]  /*1ec0*/  R2UR UR16, R34 ;  /* 0x00000000221072ca */ /* 0x000fe400000e0000 */
[----:B------:R-:W-:Y:S02]  /*1ed0*/  R2UR UR17, R35 ;  /* 0x00000000231172ca */ /* 0x000fe400000e0000 */
[----:B------:R-:W-:Y:S02]  /*1ee0*/  SHF.R.S32.HI R19, RZ, 0x1, R19 ;  /* 0x00000001ff137819 */ /* 0x000fe40000011413 */
[----:B------:R-:W-:Y:S02]  /*1ef0*/  LEA.HI R7, R7, R7, RZ, 0x1 ;  /* 0x0000000707077211 */ /* 0x000fe400078f08ff */
[----:B--2---:R-:W-:-:S07]  /*1f00*/  PRMT R24, R45, 0x7771, RZ ;  /* 0x000077712d187816 */ /* 0x004fce00000000ff */
[----:B------:R-:W2:Y:S01]  /*1f10*/  LDG.E R12, desc[UR16][R12.64] ;  /* 0x000000100c0c7981 */ /* 0x000ea2000c1e1900 */
[----:B---3--:R-:W-:Y:S01]  /*1f20*/  @P0 FMUL R30, R23, UR4 ;  /* 0x00000004171e0c20 */ /* 0x008fe20008400000 */
[----:B------:R-:W-:Y:S01]  /*1f30*/  ISETP.NE.AND P0, PT, R24, RZ, PT ;  /* 0x000000ff1800720c */ /* 0x000fe20003f05270 */
[----:B------:R-:W-:Y:S02]  /*1f40*/  IMAD.MOV R23, RZ, RZ, -R37 ;  /* 0x000000ffff177224 */ /* 0x000fe400078e0a25 */
[----:B----4-:R-:W-:Y:S01]  /*1f50*/  @P6 FMUL R26, R27, UR4 ;  /* 0x000000041b1a6c20 */ /* 0x010fe20008400000 */
[----:B------:R-:W-:Y:S01]  /*1f60*/  PLOP3.LUT P6, PT, PT, PT, UP0, 0x40, 0x4 ;  /* 0x000000000004781c */ /* 0x000fe20003fce808 */
[----:B------:R-:W-:-:S03]  /*1f70*/  IMAD R22, R23, UR53, R22 ;  /* 0x0000003517167c24 */ /* 0x000fc6000f8e0216 */
[----:B------:R-:W-:Y:S02]  /*1f80*/  SEL R37, R37, RZ, !P6 ;  /* 0x000000ff25257207 */ /* 0x000fe40007000000 */
[----:B------:R-:W-:Y:S02]  /*1f90*/  PLOP3.LUT P6, PT, PT, PT, UP1, 0x40, 0x4 ;  /* 0x000000000004781c */ /* 0x000fe40003fce818 */
[----:B-----5:R-:W-:Y:S02]  /*1fa0*/  PRMT R23, R33, 0x7771, RZ ;  /* 0x0000777121177816 */ /* 0x020fe400000000ff */
[----:B------:R-:W-:Y:S02]  /*1fb0*/  @P0 R2UR UR14, R34 ;  /* 0x00000000220e02ca */ /* 0x000fe400000e0000 */
[----:B------:R-:W-:Y:S02]  /*1fc0*/  @P0 R2UR UR15, R35 ;  /* 0x00000000230f02ca */ /* 0x000fe400000e0000 */
[----:B------:R-:W-:-:S02]  /*1fd0*/  SEL R22, R22, RZ, !P6 ;  /* 0x000000ff16167207 */ /* 0x000fc40007000000 */
[----:B------:R-:W-:Y:S01]  /*1fe0*/  ISETP.NE.AND P6, PT, R23, RZ, PT ;  /* 0x000000ff1700720c */ /* 0x000fe20003fc5270 */
[----:B------:R-:W-:-:S04]  /*1ff0*/  IMAD R37, R37, UR42, R20 ;  /* 0x0000002a25257c24 */ /* 0x000fc8000f8e0214 */
[----:B------:R-:W-:-:S04]  /*2000*/  IMAD R22, R22, UR43, R37 ;  /* 0x0000002b16167c24 */ /* 0x000fc8000f8e0225 */
[----:B------:R-:W3:Y:S01]  /*2010*/  @P0 LDG.E R20, desc[UR14][R28.64+0x4] ;  /* 0x0000040e1c140981 */ /* 0x000ee2000c1e1900 */
[----:B------:R-:W-:-:S03]  /*2020*/  LEA.HI R22, R22, R22, RZ, 0x1 ;  /* 0x0000001616167211 */ /* 0x000fc600078f08ff */
[----:B------:R-:W-:Y:S02]  /*2030*/  @P6 R2UR UR14, R34 ;  /* 0x00000000220e62ca */ /* 0x000fe400000e0000 */
[----:B------:R-:W-:Y:S02]  /*2040*/  @P6 R2UR UR15, R35 ;  /* 0x00000000230f62ca */ /* 0x000fe400000e0000 */
[----:B------:R-:W-:Y:S01]  /*2050*/  SHF.R.S32.HI R47, RZ, 0x1, R22 ;  /* 0x00000001ff2f7819 */ /* 0x000fe20000011416 */
[----:B------:R-:W-:-:S04]  /*2060*/  IMAD.WIDE R36, R19, 0x8, R4 ;  /* 0x0000000813247825 */ /* 0x000fc800078e0204 */
[----:B------:R-:W-:-:S06]  /*2070*/  IMAD.WIDE R46, R47, 0x2, R2 ;  /* 0x000000022f2e7825 */ /* 0x000fcc00078e0202 */
[----:B------:R-:W4:Y:S04]  /*2080*/  @P6 LDG.E R21, desc[UR14][R36.64+0x4] ;  /* 0x0000040e24156981 */ /* 0x000f28000c1e1900 */
[----:B------:R-:W5:Y:S01]  /*2090*/  LDG.E.U16 R46, desc[UR16][R46.64] ;  /* 0x000000102e2e7981 */ /* 0x000f62000c1e1500 */
[----:B------:R-:W-:-:S05]  /*20a0*/  VIADD R19, R9, 0x180 ;  /* 0x0000018009137836 */ /* 0x000fca0000000000 */
[----:B------:R-:W-:-:S05]  /*20b0*/  IABS R23, R19 ;  /* 0x0000001300177213 */ /* 0x000fca0000000000 */
[----:B------:R-:W-:-:S05]  /*20c0*/  IMAD.HI.U32 R22, R23, UR7, RZ ;  /* 0x0000000717167c27 */ /* 0x000fca000f8e00ff */
[----:B------:R-:W-:-:S05]  /*20d0*/  IADD3 R18, PT, PT, -R22, RZ, RZ ;  /* 0x000000ff16127210 */ /* 0x000fca0007ffe1ff */
[----:B------:R-:W-:Y:S02]  /*20e0*/  IMAD R23, R18, UR11, R23 ;  /* 0x0000000b12177c24 */ /* 0x000fe4000f8e0217 */
[----:B------:R-:W-:Y:S01]  /*20f0*/  IMAD.U32 R18, RZ, RZ, UR6 ;  /* 0x00000006ff127e24 */ /* 0x000fe2000f8e00ff */
[----:B------:R-:W-:-:S05]  /*2100*/  SHF.R.S32.HI R39, RZ, 0x1, R7 ;  /* 0x00000001ff277819 */ /* 0x000fca0000011407 */
[----:B------:R-:W-:-:S04]  /*2110*/  IMAD.WIDE R38, R39, 0x8, R4 ;  /* 0x0000000827267825 */ /* 0x000fc800078e0204 */
[----:B---3--:R-:W-:Y:S01]  /*2120*/  @P0 FMUL R18, R20, UR4 ;  /* 0x0000000414120c20 */ /* 0x008fe20008400000 */
[----:B------:R-:W-:Y:S02]  /*2130*/  ISETP.LT.U32.AND P0, PT, R23, UR11, PT ;  /* 0x0000000b17007c0c */ /* 0x000fe4000bf01070 */
[----:B------:R-:W-:-:S11]  /*2140*/  MOV R20, UR6 ;  /* 0x0000000600147c02 */ /* 0x000fd60008000f00 */
[----:B------:R-:W-:Y:S01]  /*2150*/  @!P0 VIADD R23, R23, -UR11 ;  /* 0x8000000b17178c36 */ /* 0x000fe20008000000 */
[----:B------:R-:W-:Y:S01]  /*2160*/  @!P0 IADD3 R22, PT, PT, R22, 0x1, RZ ;  /* 0x0000000116168810 */ /* 0x000fe20007ffe0ff */
[----:B----4-:R-:W-:Y:S01]  /*2170*/  @P6 FMUL R20, R21, UR4 ;  /* 0x0000000415146c20 */ /* 0x010fe20008400000 */
[----:B-----5:R-:W-:-:S04]  /*2180*/  PRMT R21, R46, 0x7771, RZ ;  /* 0x000077712e157816 */ /* 0x020fc800000000ff */
[----:B------:R-:W-:-:S13]  /*2190*/  ISETP.NE.AND P0, PT, R21, RZ, PT ;  /* 0x000000ff1500720c */ /* 0x000fda0003f05270 */
[----:B------:R-:W-:Y:S02]  /*21a0*/  @P0 R2UR UR14, R34 ;  /* 0x00000000220e02ca */ /* 0x000fe400000e0000 */
[----:B------:R-:W-:-:S13]  /*21b0*/  @P0 R2UR UR15, R35 ;  /* 0x00000000230f02ca */ /* 0x000fda00000e0000 */
[----:B------:R-:W3:Y:S01]  /*21c0*/  @P0 LDG.E R24, desc[UR14][R38.64+0x4] ;  /* 0x0000040e26180981 */ /* 0x000ee2000c1e1900 */
[----:B------:R-:W-:Y:S02]  /*21d0*/  ISETP.GE.U32.AND P6, PT, R23, UR11, PT ;  /* 0x0000000b17007c0c */ /* 0x000fe4000bfc6070 */
[----:B------:R-:W-:-:S11]  /*21e0*/  LOP3.LUT R21, R19, UR51, RZ, 0x3c, !PT ;  /* 0x0000003313157c12 */ /* 0x000fd6000f8e3cff */
[----:B------:R-:W-:Y:S01]  /*21f0*/  @P6 VIADD R22, R22, 0x1 ;  /* 0x0000000116166836 */ /* 0x000fe20000000000 */
[----:B------:R-:W-:Y:S02]  /*2200*/  ISETP.GE.AND P6, PT, R21, RZ, PT ;  /* 0x000000ff1500720c */ /* 0x000fe40003fc6270 */
[----:B------:R-:W-:-:S11]  /*2210*/  PRMT R7, R10, 0x7770, RZ ;  /* 0x000077700a077816 */ /* 0x000fd600000000ff */
[----:B------:R-:W-:-:S04]  /*2220*/  @!P6 IADD3 R22, PT, PT, -R22, RZ, RZ ;  /* 0x000000ff1616e210 */ /* 0x000fc80007ffe1ff */
[----:B------:R-:W-:-:S05]  /*2230*/  SEL R23, R11, R22, !P5 ;  /* 0x000000160b177207 */ /* 0x000fca0006800000 */
[----:B------:R-:W-:-:S04]  /*2240*/  IMAD.MOV R10, RZ, RZ, -R23 ;  /* 0x000000ffff0a7224 */ /* 0x000fc800078e0a17 */
[----:B------:R-:W-:-:S05]  /*2250*/  IMAD R25, R10, UR51, R19 ;  /* 0x000000330a197c24 */ /* 0x000fca000f8e0213 */
[----:B------:R-:W-:Y:S02]  /*2260*/  IABS R21, R25 ;  /* 0x0000001900157213 */ /* 0x000fe40000000000 */
[----:B------:R-:W-:-:S03]  /*2270*/  MOV R22, UR6 ;  /* 0x0000000600167c02 */ /* 0x000fc60008000f00 */
[----:B------:R-:W-:Y:S01]  /*2280*/  IMAD.HI.U32 R10, R21, UR9, RZ ;  /* 0x00000009150a7c27 */ /* 0x000fe2000f8e00ff */
[----:B------:R-:W-:Y:S02]  /*2290*/  R2UR UR14, R34 ;  /* 0x00000000220e72ca */ /* 0x000fe400000e0000 */
[----:B------:R-:W-:-:S13]  /*22a0*/  R2UR UR15, R35 ;  /* 0x00000000230f72ca */ /* 0x000fda00000e0000 */
[----:B------:R0:W4:Y:S02]  /*22b0*/  LDG.E R17, desc[UR14][R16.64] ;  /* 0x0000000e10117981 */ /* 0x000124000c1e1900 */
[----:B0-----:R-:W-:Y:S01]  /*22c0*/  LOP3.LUT R16, R25, UR52, RZ, 0x3c, !PT ;  /* 0x0000003419107c12 */ /* 0x001fe2000f8e3cff */
[----:B---3--:R-:W-:Y:S01]  /*22d0*/  @P0 FMUL R22, R24, UR4 ;  /* 0x0000000418160c20 */ /* 0x008fe20008400000 */
[----:B------:R-:W-:-:S04]  /*22e0*/  IMAD.MOV R24, RZ, RZ, -R10 ;  /* 0x000000ffff187224 */ /* 0x000fc800078e0a0a */
[----:B------:R-:W-:-:S05]  /*22f0*/  IMAD R21, R24, UR10, R21 ;  /* 0x0000000a18157c24 */ /* 0x000fca000f8e0215 */
[----:B------:R-:W-:-:S13]  /*2300*/  ISETP.LT.U32.AND P0, PT, R21, UR10, PT ;  /* 0x0000000a15007c0c */ /* 0x000fda000bf01070 */
[----:B------:R-:W-:Y:S01]  /*2310*/  @!P0 VIADD R21, R21, -UR10 ;  /* 0x8000000a15158c36 */ /* 0x000fe20008000000 */
[----:B------:R-:W-:-:S04]  /*2320*/  @!P0 IADD3 R10, PT, PT, R10, 0x1, RZ ;  /* 0x000000010a0a8810 */ /* 0x000fc80007ffe0ff */
[----:B------:R-:W-:-:S13]  /*2330*/  ISETP.GE.U32.AND P0, PT, R21, UR10, PT ;  /* 0x0000000a15007c0c */ /* 0x000fda000bf06070 */
[----:B------:R-:W-:Y:S02]  /*2340*/  @P0 IADD3 R10, PT, PT, R10, 0x1, RZ ;  /* 0x000000010a0a0810 */ /* 0x000fe40007ffe0ff */
[----:B------:R-:W-:-:S13]  /*2350*/  ISETP.GE.AND P0, PT, R16, RZ, PT ;  /* 0x000000ff1000720c */ /* 0x000fda0003f06270 */
        /* <DEDUP_REMOVED lines=36> */
[----:B------:R-:W-:Y:S01]  /*25a0*/  IMAD.HI.U32 R13, R16, UR7, RZ ;  /* 0x00000007100d7c27 */ /* 0x000fe2000f8e00ff */
[----:B------:R-:W-:Y:S01]  /*25b0*/  LEA.HI R19, R19, R19, RZ, 0x1 ;  /* 0x0000001313137211 */ /* 0x000fe200078f08ff */
[----:B------:R-:W5:Y:S03]  /*25c0*/  LDG.E R25, desc[UR16][R38.64] ;  /* 0x0000001026197981 */ /* 0x000f66000c1e1900 */
        /* <DEDUP_REMOVED lines=9> */
[----:B0-----:R-:W-:-:S10]  /*2660*/  IMAD.MOV.U32 R24, RZ, RZ, R13 ;  /* 0x000000ffff187224 */ /* 0x001fd400078e000d */
[----:B------:R-:W-:Y:S02]  /*2670*/  @!P0 IADD3 R24, PT, PT, -R24, RZ, RZ ;  /* 0x000000ff18188210 */ /* 0x000fe40007ffe1ff */
[----:B------:R-:W-:-:S05]  /*2680*/  SHF.R.S32.HI R19, RZ, 0x1, R19 ;  /* 0x00000001ff137819 */ /* 0x000fca0000011413 */
[----:B------:R-:W-:Y:S01]  /*2690*/  IMAD.WIDE R48, R19, 0x8, R4 ;  /* 0x0000000813307825 */ /* 0x000fe200078e0204 */
[----:B---3--:R-:W-:Y:S01]  /*26a0*/  PRMT R13, R47, 0x7771, RZ ;  /* 0x000077712f0d7816 */ /* 0x008fe200000000ff */
[----:B------:R-:W3:Y:S03]  /*26b0*/  LDG.E R19, desc[UR16][R28.64] ;  /* 0x000000101c137981 */ /* 0x000ee6000c1e1900 */
[----:B------:R-:W-:Y:S02]  /*26c0*/  ISETP.NE.AND P0, PT, R13, RZ, PT ;  /* 0x000000ff0d00720c */ /* 0x000fe40003f05270 */
[----:B------:R-:W-:Y:S01]  /*26d0*/  SEL R23, R11, R24, !P5 ;  /* 0x000000180b177207 */ /* 0x000fe20006800000 */
[----:B------:R0:W5:Y:S10]  /*26e0*/  LDG.E R13, desc[UR14][R14.64] ;  /* 0x0000000e0e0d7981 */ /* 0x000174000c1e1900 */
[----:B------:R-:W-:-:S02]  /*26f0*/  @P0 R2UR UR18, R34 ;  /* 0x00000000221202ca */ /* 0x000fc400000e0000 */
[----:B------:R-:W-:-:S13]  /*2700*/  @P0 R2UR UR19, R35 ;  /* 0x00000000231302ca */ /* 0x000fda00000e0000 */
[----:B------:R-:W2:Y:S01]  /*2710*/  @P0 LDG.E R16, desc[UR18][R48.64+0x4] ;  /* 0x0000041230100981 */ /* 0x000ea2000c1e1900 */
[----:B------:R-:W-:-:S05]  /*2720*/  IADD3 R21, PT, PT, -R23, RZ, RZ ;  /* 0x000000ff17157210 */ /* 0x000fca0007ffe1ff */
[----:B------:R-:W-:Y:S02]  /*2730*/  IMAD R27, R21, UR51, R10 ;  /* 0x00000033151b7c24 */ /* 0x000fe4000f8e020a */
[----:B------:R-:W-:Y:S01]  /*2740*/  IMAD.U32 R24, RZ, RZ, UR6 ;  /* 0x00000006ff187e24 */ /* 0x000fe2000f8e00ff */
[----:B------:R1:W3:Y:S02]  /*2750*/  LDG.E R21, desc[UR14][R36.64] ;  /* 0x0000000e24157981 */ /* 0x0002e4000c1e1900 */
[----:B0-----:R-:W-:-:S05]  /*2760*/  IABS R15, R27 ;  /* 0x0000001b000f7213 */ /* 0x001fca0000000000 */
[----:B------:R-:W-:-:S04]  /*2770*/  IMAD.HI.U32 R14, R15, UR9, RZ ;  /* 0x000000090f0e7c27 */ /* 0x000fc8000f8e00ff */
[----:B--2---:R-:W-:Y:S01]  /*2780*/  @P0 FMUL R24, R16, UR4 ;  /* 0x0000000410180c20 */ /* 0x004fe20008400000 */
        /* <DEDUP_REMOVED lines=42> */
[----:B------:R-:W2:Y:S01]  /*2a30*/  LDG.E.U16 R52, desc[UR14][R52.64] ;  /* 0x0000000e34347981 */ /* 0x000ea2000c1e1500 */
[----:B------:R-:W-:-:S04]  /*2a40*/  LEA.HI R10, R10, R10, RZ, 0x1 ;  /* 0x0000000a0a0a7211 */ /* 0x000fc800078f08ff */
[----:B------:R-:W-:Y:S02]  /*2a50*/  SHF.R.S32.HI R15, RZ, 0x1, R10 ;  /* 0x00000001ff0f7819 */ /* 0x000fe4000001140a */
[----:B--2---:R-:W-:-:S04]  /*2a60*/  PRMT R14, R52, 0x7771, RZ ;  /* 0x00007771340e7816 */ /* 0x004fc800000000ff */
[----:B------:R-:W-:Y:S01]  /*2a70*/  ISETP.NE.AND P0, PT, R14, RZ, PT ;  /* 0x000000ff0e00720c */ /* 0x000fe20003f05270 */
[----:B------:R-:W-:-:S12]  /*2a80*/  IMAD.WIDE R14, R15, 0x8, R4 ;  /* 0x000000080f0e7825 */ /* 0x000fd800078e0204 */
[----:B------:R-:W-:Y:S02]  /*2a90*/  @P0 R2UR UR14, R34 ;  /* 0x00000000220e02ca */ /* 0x000fe400000e0000 */
[----:B------:R-:W-:-:S13]  /*2aa0*/  @P0 R2UR UR15, R35 ;  /* 0x00000000230f02ca */ /* 0x000fda00000e0000 */
[----:B------:R-:W2:Y:S01]  /*2ab0*/  @P0 LDG.E R23, desc[UR14][R14.64+0x4] ;  /* 0x0000040e0e170981 */ /* 0x000ea2000c1e1900 */
[----:B------:R-:W-:Y:S01]  /*2ac0*/  IADD3 R10, PT, PT, R9, 0x200, RZ ;  /* 0x00000200090a7810 */ /* 0x000fe20007ffe0ff */
[----:B------:R-:W-:-:S03]  /*2ad0*/  IMAD.U32 R16, RZ, RZ, UR6 ;  /* 0x00000006ff107e24 */ /* 0x000fc6000f8e00ff */
[----:B------:R-:W-:Y:S02]  /*2ae0*/  IABS R28, R10 ;  /* 0x0000000a001c7213 */ /* 0x000fe40000000000 */
[----:B------:R-:W-:Y:S02]  /*2af0*/  R2UR UR14, R34 ;  /* 0x00000000220e72ca */ /* 0x000fe400000e0000 */
[----:B------:R-:W-:-:S13]  /*2b00*/  R2UR UR15, R35 ;  /* 0x00000000230f72ca */ /* 0x000fda00000e0000 */
[----:B------:R0:W3:Y:S01]  /*2b10*/  LDG.E R27, desc[UR14][R48.64] ;  /* 0x0000000e301b7981 */ /* 0x0000e2000c1e1900 */
[----:B--2---:R-:W-:Y:S01]  /*2b20*/  @P0 FMUL R16, R23, UR4 ;  /* 0x0000000417100c20 */ /* 0x004fe20008400000 */
        /* <DEDUP_REMOVED lines=11> */
[----:B-1----:R-:W-:-:S05]  /*2be0*/  SEL R36, R11, R23, !P5 ;  /* 0x000000170b247207 */ /* 0x002fca0006800000 */
        /* <DEDUP_REMOVED lines=47> */
[----:B------:R-:W-:-:S05]  /*2ee0*/  SHF.R.S32.HI R37, RZ, 0x1, R10 ;  /* 0x00000001ff257819 */ /* 0x000fca000001140a */
[----:B------:R-:W-:Y:S01]  /*2ef0*/  IMAD.WIDE R36, R37, 0x8, R4 ;  /* 0x0000000825247825 */ /* 0x000fe200078e0204 */
[----:B--2---:R-:W-:-:S04]  /*2f00*/  PRMT R23, R53, 0x7771, RZ ;  /* 0x0000777135177816 */ /* 0x004fc800000000ff */
[----:B------:R-:W-:-:S13]  /*2f10*/  ISETP.NE.AND P0, PT, R23, RZ, PT ;  /* 0x000000ff1700720c */ /* 0x000fda0003f05270 */
[----:B------:R-:W-:Y:S02]  /*2f20*/  @P0 R2UR UR14, R34 ;  /* 0x00000000220e02ca */ /* 0x000fe400000e0000 */
[----:B------:R-:W-:-:S13]  /*2f30*/  @P0 R2UR UR15, R35 ;  /* 0x00000000230f02ca */ /* 0x000fda00000e0000 */
[----:B------:R-:W2:Y:S01]  /*2f40*/  @P0 LDG.E R23, desc[UR14][R36.64+0x4] ;  /* 0x0000040e24170981 */ /* 0x000ea2000c1e1900 */
[----:B------:R-:W-:-:S04]  /*2f50*/  IADD3 R28, PT, PT, R9, 0x240, RZ ;  /* 0x00000240091c7810 */ /* 0x000fc80007ffe0ff */
[----:B------:R-:W-:-:S05]  /*2f60*/  IABS R39, R28 ;  /* 0x0000001c00277213 */ /* 0x000fca0000000000 */
[----:B------:R-:W-:-:S04]  /*2f70*/  IMAD.HI.U32 R38, R39, UR7, RZ ;  /* 0x0000000727267c27 */ /* 0x000fc8000f8e00ff */
[----:B0-----:R-:W-:Y:S01]  /*2f80*/  IMAD.MOV R48, RZ, RZ, -R38 ;  /* 0x000000ffff307224 */ /* 0x001fe200078e0a26 */
[----:B------:R-:W-:-:S03]  /*2f90*/  MOV R10, UR6 ;  /* 0x00000006000a7c02 */ /* 0x000fc60008000f00 */
[----:B------:R-:W-:Y:S01]  /*2fa0*/  IMAD R39, R48, UR11, R39 ;  /* 0x0000000b30277c24 */ /* 0x000fe2000f8e0227 */
[----:B------:R-:W-:Y:S02]  /*2fb0*/  R2UR UR14, R34 ;  /* 0x00000000220e72ca */ /* 0x000fe400000e0000 */
[----:B------:R-:W-:-:S13]  /*2fc0*/  R2UR UR15, R35 ;  /* 0x00000000230f72ca */ /* 0x000fda00000e0000 */
[----:B------:R-:W3:Y:S01]  /*2fd0*/  LDG.E R29, desc[UR14][R36.64] ;  /* 0x0000000e241d7981 */ /* 0x000ee2000c1e1900 */
[----:B--2---:R-:W-:Y:S01]  /*2fe0*/  @P0 FMUL R10, R23, UR4 ;  /* 0x00000004170a0c20 */ /* 0x004fe20008400000 */
[C---:B------:R-:W-:Y:S02]  /*2ff0*/  ISETP.LT.U32.AND P0, PT, R39.reuse, UR11, PT ;  /* 0x0000000b27007c0c */ /* 0x040fe4000bf01070 */
[----:B------:R0:W2:Y:S11]  /*3000*/  LDG.E R23, desc[UR14][R14.64] ;  /* 0x0000000e0e177981 */ /* 0x0000b6000c1e1900 */
[----:B------:R-:W-:-:S02]  /*3010*/  @!P0 IADD3 R39, PT, PT, R39, -UR11, RZ ;  /* 0x8000000b27278c10 */ /* 0x000fc4000fffe0ff */
        /* <DEDUP_REMOVED lines=52> */
[----:B------:R-:W4:Y:S01]  /*3360*/  LDG.E.U16 R56, desc[UR14][R38.64] ;  /* 0x0000000e26387981 */ /* 0x000f22000c1e1500 */
[----:B------:R-:W-:-:S04]  /*3370*/  LEA.HI R28, R28, R28, RZ, 0x1 ;  /* 0x0000001c1c1c7211 */ /* 0x000fc800078f08ff */
[----:B------:R-:W-:Y:S02]  /*3380*/  SHF.R.S32.HI R15, RZ, 0x1, R28 ;  /* 0x00000001ff0f7819 */ /* 0x000fe4000001141c */
[----:B----4-:R-:W-:-:S04]  /*3390*/  PRMT R14, R56, 0x7771, RZ ;  /* 0x00007771380e7816 */ /* 0x010fc800000000ff */
[----:B------:R-:W-:Y:S01]  /*33a0*/  ISETP.NE.AND P0, PT, R14, RZ, PT ;  /* 0x000000ff0e00720c */ /* 0x000fe20003f05270 */
[----:B------:R-:W-:Y:S01]  /*33b0*/  IMAD.WIDE R14, R15, 0x8, R4 ;  /* 0x000000080f0e7825 */ /* 0x000fe200078e0204 */
[----:B------:R-:W-:-:S11]  /*33c0*/  PRMT R50, R33, 0x7770, RZ ;  /* 0x0000777021327816 */ /* 0x000fd600000000ff */
[----:B------:R-:W-:Y:S01]  /*33d0*/  @P0 R2UR UR16, R34 ;  /* 0x00000000221002ca */ /* 0x000fe200000e0000 */
[----:B------:R-:W-:Y:S01]  /*33e0*/  IMAD.U32 R28, RZ, RZ, UR6 ;  /* 0x00000006ff1c7e24 */ /* 0x000fe2000f8e00ff */
[----:B------:R-:W-:Y:S01]  /*33f0*/  @P0 R2UR UR17, R35 ;  /* 0x00000000231102ca */ /* 0x000fe200000e0000 */
[----:B------:R0:W4:-:S12]  /*3400*/  LDG.E R37, desc[UR14][R14.64] ;  /* 0x0000000e0e257981 */ /* 0x000118000c1e1900 */
[----:B------:R-:W5:Y:S01]  /*3410*/  @P0 LDG.E R36, desc[UR16][R14.64+0x4] ;  /* 0x000004100e240981 */ /* 0x000f62000c1e1900 */
[----:B------:R-:W-:-:S04]  /*3420*/  IADD3 R33, PT, PT, R9, 0x280, RZ ;  /* 0x0000028009217810 */ /* 0x000fc80007ffe0ff */
[----:B------:R-:W-:Y:S02]  /*3430*/  IABS R38, R33 ;  /* 0x0000002100267213 */ /* 0x000fe40000000000 */
[----:B------:R-:W-:Y:S01]  /*3440*/  PRMT R49, R44, 0x7770, RZ ;  /* 0x000077702c317816 */ /* 0x000fe200000000ff */
[----:B-----5:R-:W-:Y:S02]  /*3450*/  @P0 FMUL R28, R36, UR4 ;  /* 0x00000004241c0c20 */ /* 0x020fe40008400000 */
        /* <DEDUP_REMOVED lines=57> */
[----:B------:R-:W5:Y:S01]  /*37f0*/  LDG.E.U16 R57, desc[UR14][R14.64] ;  /* 0x0000000e0e397981 */ /* 0x000f62000c1e1500 */
[----:B------:R-:W-:-:S04]  /*3800*/  LEA.HI R33, R33, R33, RZ, 0x1 ;  /* 0x0000002121217211 */ /* 0x000fc800078f08ff */
[----:B------:R-:W-:-:S05]  /*3810*/  SHF.R.S32.HI R33, RZ, 0x1, R33 ;  /* 0x00000001ff217819 */ /* 0x000fca0000011421 */
[----:B------:R-:W-:-:S04]  /*3820*/  IMAD.WIDE R38, R33, 0x8, R4 ;  /* 0x0000000821267825 */ /* 0x000fc800078e0204 */
[----:B------:R-:W-:Y:S01]  /*3830*/  VIADD R44, R9, 0x2c0 ;  /* 0x000002c0092c7836 */ /* 0x000fe20000000000 */
[----:B------:R0:W4:Y:S01]  /*3840*/  LDG.E R48, desc[UR14][R38.64] ;  /* 0x0000000e26307981 */ /* 0x000122000c1e1900 */
[----:B-----5:R-:W-:-:S04]  /*3850*/  PRMT R36, R57, 0x7771, RZ ;  /* 0x0000777139247816 */ /* 0x020fc800000000ff */
[----:B------:R-:W-:-:S13]  /*3860*/  ISETP.NE.AND P0, PT, R36, RZ, PT ;  /* 0x000000ff2400720c */ /* 0x000fda0003f05270 */
[----:B------:R-:W-:Y:S02]  /*3870*/  @P0 R2UR UR16, R34 ;  /* 0x00000000221002ca */ /* 0x000fe400000e0000 */
[----:B------:R-:W-:-:S13]  /*3880*/  @P0 R2UR UR17, R35 ;  /* 0x00000000231102ca */ /* 0x000fda00000e0000 */
[----:B------:R-:W5:Y:S01]  /*3890*/  @P0 LDG.E R14, desc[UR16][R38.64+0x4] ;  /* 0x00000410260e0981 */ /* 0x000f62000c1e1900 */
[----:B------:R-:W-:Y:S02]  /*38a0*/  IABS R15, R44 ;  /* 0x0000002c000f7213 */ /* 0x000fe40000000000 */
[----:B------:R-:W-:Y:S02]  /*38b0*/  MOV R36, UR6 ;  /* 0x0000000600247c02 */ /* 0x000fe40008000f00 */
[----:B------:R-:W-:Y:S01]  /*38c0*/  PRMT R54, R46, 0x7770, RZ ;  /* 0x000077702e367816 */ /* 0x000fe200000000ff */
[----:B-----5:R-:W-:Y:S01]  /*38d0*/  @P0 FMUL R36, R14, UR4 ;  /* 0x000000040e240c20 */ /* 0x020fe20008400000 */
[----:B------:R-:W-:-:S05]  /*38e0*/  IMAD.HI.U32 R14, R15, UR7, RZ ;  /* 0x000000070f0e7c27 */ /* 0x000fca000f8e00ff */
[----:B0-----:R-:W-:-:S05]  /*38f0*/  IADD3 R38, PT, PT, -R14, RZ, RZ ;  /* 0x000000ff0e267210 */ /* 0x001fca0007ffe1ff */
        /* <DEDUP_REMOVED lines=56> */
[----:B------:R-:W-:Y:S02]  /*3c80*/  LEA.HI R44, R44, R44, RZ, 0x1 ;  /* 0x0000002c2c2c7211 */ /* 0x000fe400078f08ff */
[----:B------:R-:W-:Y:S02]  /*3c90*/  PRMT R51, R45, 0x7770, RZ ;  /* 0x000077702d337816 */ /* 0x000fe400000000ff */
[----:B------:R-:W-:-:S05]  /*3ca0*/  SHF.R.S32.HI R45, RZ, 0x1, R44 ;  /* 0x00000001ff2d7819 */ /* 0x000fca000001142c */
[----:B------:R-:W-:Y:S01]  /*3cb0*/  IMAD.WIDE R44, R45, 0x8, R4 ;  /* 0x000000082d2c7825 */ /* 0x000fe200078e0204 */
[----:B-----5:R-:W-:-:S04]  /*3cc0*/  PRMT R38, R33, 0x7771, RZ ;  /* 0x0000777121267816 */ /* 0x020fc800000000ff */
[----:B------:R-:W-:-:S13]  /*3cd0*/  ISETP.NE.AND P0, PT, R38, RZ, PT ;  /* 0x000000ff2600720c */ /* 0x000fda0003f05270 */
[----:B------:R-:W-:Y:S02]  /*3ce0*/  @P0 R2UR UR16, R34 ;  /* 0x00000000221002ca */ /* 0x000fe400000e0000 */
[----:B------:R-:W-:-:S13]  /*3cf0*/  @P0 R2UR UR17, R35 ;  /* 0x00000000231102ca */ /* 0x000fda00000e0000 */
[----:B------:R-:W5:Y:S01]  /*3d00*/  @P0 LDG.E R14, desc[UR16][R44.64+0x4] ;  /* 0x000004102c0e0981 */ /* 0x000f62000c1e1900 */
[----:B------:R-:W-:-:S04]  /*3d10*/  IADD3 R46, PT, PT, R9, 0x300, RZ ;  /* 0x00000300092e7810 */ /* 0x000fc80007ffe0ff */
[----:B------:R-:W-:Y:S02]  /*3d20*/  IABS R15, R46 ;  /* 0x0000002e000f7213 */ /* 0x000fe40000000000 */
[----:B------:R-:W-:Y:S02]  /*3d30*/  MOV R38, UR6 ;  /* 0x0000000600267c02 */ /* 0x000fe40008000f00 */
[----:B------:R-:W-:Y:S02]  /*3d40*/  PRMT R39, R53, 0x7770, RZ ;  /* 0x0000777035277816 */ /* 0x000fe400000000ff */
[----:B------:R0:W4:Y:S01]  /*3d50*/  LDG.E R53, desc[UR14][R44.64] ;  /* 0x0000000e2c357981 */ /* 0x000122000c1e1900 */
[----:B-----5:R-:W-:Y:S01]  /*3d60*/  @P0 FMUL R38, R14, UR4 ;  /* 0x000000040e260c20 */ /* 0x020fe20008400000 */
        /* <DEDUP_REMOVED lines=57> */
[----:B------:R-:W5:Y:S01]  /*4100*/  LDG.E.U16 R14, desc[UR14][R14.64] ;  /* 0x0000000e0e0e7981 */ /* 0x000f62000c1e1500 */
[----:B------:R-:W-:Y:S02]  /*4110*/  LEA.HI R46, R46, R46, RZ, 0x1 ;  /* 0x0000002e2e2e7211 */ /* 0x000fe400078f08ff */
[----:B------:R-:W-:Y:S02]  /*4120*/  PRMT R55, R47, 0x7770, RZ ;  /* 0x000077702f377816 */ /* 0x000fe400000000ff */
[----:B------:R-:W-:-:S05]  /*4130*/  SHF.R.S32.HI R47, RZ, 0x1, R46 ;  /* 0x00000001ff2f7819 */ /* 0x000fca000001142e */
[----:B------:R-:W-:Y:S01]  /*4140*/  IMAD.WIDE R46, R47, 0x8, R4 ;  /* 0x000000082f2e7825 */ /* 0x000fe200078e0204 */
[----:B------:R-:W-:Y:S02]  /*4150*/  PRMT R33, R33, 0x7770, RZ ;  /* 0x0000777021217816 */ /* 0x000fe400000000ff */
[----:B-----5:R-:W-:Y:S02]  /*4160*/  PRMT R44, R14, 0x7771, RZ ;  /* 0x000077710e2c7816 */ /* 0x020fe400000000ff */
[----:B------:R0:W5:Y:S02]  /*4170*/  LDG.E R58, desc[UR14][R46.64] ;  /* 0x0000000e2e3a7981 */ /* 0x000164000c1e1900 */
[----:B------:R-:W-:-:S13]  /*4180*/  ISETP.NE.AND P6, PT, R44, RZ, PT ;  /* 0x000000ff2c00720c */ /* 0x000fda0003fc5270 */
[----:B------:R-:W-:Y:S02]  /*4190*/  @P6 R2UR UR16, R34 ;  /* 0x00000000221062ca */ /* 0x000fe400000e0000 */
[----:B------:R-:W-:-:S13]  /*41a0*/  @P6 R2UR UR17, R35 ;  /* 0x00000000231162ca */ /* 0x000fda00000e0000 */
[----:B------:R-:W3:Y:S01]  /*41b0*/  @P6 LDG.E R15, desc[UR16][R46.64+0x4] ;  /* 0x000004102e0f6981 */ /* 0x000ee2000c1e1900 */
[----:B------:R-:W-:Y:S02]  /*41c0*/  IADD3 R9, PT, PT, R9, 0x340, RZ ;  /* 0x0000034009097810 */ /* 0x000fe40007ffe0ff */
[----:B------:R-:W-:Y:S02]  /*41d0*/  ISETP.NE.AND P0, PT, R33, RZ, PT ;  /* 0x000000ff2100720c */ /* 0x000fe40003f05270 */
[----:B------:R-:W-:Y:S01]  /*41e0*/  IABS R33, R9 ;  /* 0x0000000900217213 */ /* 0x000fe20000000000 */
[----:B------:R-:W-:Y:S01]  /*41f0*/  IMAD.U32 R44, RZ, RZ, UR6 ;  /* 0x00000006ff2c7e24 */ /* 0x000fe2000f8e00ff */
[----:B------:R-:W-:Y:S01]  /*4200*/  R2UR UR8, R34 ;  /* 0x00000000220872ca */ /* 0x000fe200000e0000 */
[----:B---3--:R-:W-:Y:S02]  /*4210*/  @P6 FMUL R44, R15, UR4 ;  /* 0x000000040f2c6c20 */ /* 0x008fe40008400000 */
        /* <DEDUP_REMOVED lines=12> */
[----:B0-----:R-:W-:-:S05]  /*42e0*/  IADD3 R46, PT, PT, -R33, RZ, RZ ;  /* 0x000000ff212e7210 */ /* 0x001fca0007ffe1ff */
        /* <DEDUP_REMOVED lines=15> */
[C---:B------:R-:W-:Y:S02]  /*43e0*/  IADD3 R11, PT, PT, -R15.reuse, RZ, RZ ;  /* 0x000000ff0f0b7210 */ /* 0x040fe40007ffe1ff */
[----:B------:R-:W-:Y:S01]  /*43f0*/  SEL R15, R15, RZ, P2 ;  /* 0x000000ff0f0f7207 */ /* 0x000fe20001000000 */
[----:B------:R-:W-:Y:S02]  /*4400*/  IMAD R46, R8, UR40, RZ ;  /* 0x00000028082e7c24 */ /* 0x000fe4000f8e02ff */
[----:B------:R-:W-:Y:S01]  /*4410*/  IMAD R11, R11, UR52, R60 ;  /* 0x000000340b0b7c24 */ /* 0x000fe2000f8e023c */
[----:B------:R-:W-:Y:S01]  /*4420*/  PRMT R8, R14, 0x7770, RZ ;  /* 0x000077700e087816 */ /* 0x000fe200000000ff */
[----:B------:R-:W-:-:S03]  /*4430*/  IMAD R14, R15, UR41, R46 ;  /* 0x000000290f0e7c24 */ /* 0x000fc6000f8e022e */
[----:B------:R-:W-:Y:S02]  /*4440*/  IABS R15, R11 ;  /* 0x0000000b000f7213 */ /* 0x000fe40000000000 */
[----:B------:R-:W-:-:S03]  /*4450*/  ISETP.NE.AND P2, PT, R8, RZ, PT ;  /* 0x000000ff0800720c */ /* 0x000fc60003f45270 */
        /* <DEDUP_REMOVED lines=9> */
[----:B------:R-:W-:-:S03]  /*44f0*/  ISETP.GE.AND P3, PT, R33, RZ, PT ;  /* 0x000000ff2100720c */ /* 0x000fc60003f66270 */
[----:B------:R-:W-:Y:S02]  /*4500*/  IMAD.MOV.U32 R15, RZ, RZ, R8 ;  /* 0x000000ffff0f7224 */ /* 0x000fe400078e0008 */
[----:B------:R-:W-:-:S08]  /*4510*/  FMUL R33, R12, UR4 ;  /* 0x000000040c217c20 */ /* 0x000fd00008400000 */
[----:B------:R-:W-:-:S04]  /*4520*/  @!P3 IADD3 R15, PT, PT, -R15, RZ, RZ ;  /* 0x000000ff0f0fb210 */ /* 0x000fc80007ffe1ff */
[----:B------:R-:W-:Y:S02]  /*4530*/  SEL R0, R0, R15, !P1 ;  /* 0x0000000f00007207 */ /* 0x000fe40004800000 */
[----:B------:R-:W-:Y:S02]  /*4540*/  PLOP3.LUT P1, PT, PT, PT, UP0, 0x40, 0x4 ;  /* 0x000000000004781c */ /* 0x000fe40003f2e808 */
[C---:B------:R-:W-:Y:S02]  /*4550*/  IADD3 R12, PT, PT, -R0.reuse, RZ, RZ ;  /* 0x000000ff000c7210 */ /* 0x040fe40007ffe1ff */
[----:B------:R-:W-:Y:S02]  /*4560*/  ISETP.NE.AND P6, PT, R7, RZ, PT ;  /* 0x000000ff0700720c */ /* 0x000fe40003fc5270 */
[----:B------:R-:W-:Y:S01]  /*4570*/  SEL R7, R0, RZ, !P1 ;  /* 0x000000ff00077207 */ /* 0x000fe20004800000 */
[----:B------:R-:W-:Y:S01]  /*4580*/  IMAD R11, R12, UR53, R11 ;  /* 0x000000350c0b7c24 */ /* 0x000fe2000f8e020b */
[----:B------:R-:W-:-:S03]  /*4590*/  PLOP3.LUT P1, PT, PT, PT, UP1, 0x40, 0x4 ;  /* 0x000000000004781c */ /* 0x000fc60003f2e818 */
[----:B------:R-:W-:Y:S01]  /*45a0*/  IMAD R14, R7, UR42, R14 ;  /* 0x0000002a070e7c24 */ /* 0x000fe2000f8e020e */
[----:B------:R-:W-:-:S05]  /*45b0*/  SEL R11, R11, RZ, !P1 ;  /* 0x000000ff0b0b7207 */ /* 0x000fca0004800000 */
[----:B------:R-:W-:Y:S01]  /*45c0*/  IMAD R11, R11, UR43, R14 ;  /* 0x0000002b0b0b7c24 */ /* 0x000fe2000f8e020e */
[----:B------:R-:W-:-:S04]  /*45d0*/  R2UR UR9, R35 ;  /* 0x00000000230972ca */ /* 0x000fc800000e0000 */
[----:B------:R-:W-:-:S04]  /*45e0*/  LEA.HI R11, R11, R11, RZ, 0x1 ;  /* 0x0000000b0b0b7211 */ /* 0x000fc800078f08ff */
[----:B------:R-:W-:-:S05]  /*45f0*/  SHF.R.S32.HI R11, RZ, 0x1, R11 ;  /* 0x00000001ff0b7819 */ /* 0x000fca000001140b */
[----:B------:R-:W-:-:S06]  /*4600*/  IMAD.WIDE R2, R11, 0x2, R2 ;  /* 0x000000020b027825 */ /* 0x000fcc00078e0202 */
[----:B------:R-:W3:Y:S01]  /*4610*/  LDG.E.U16 R3, desc[UR8][R2.64] ;  /* 0x0000000802037981 */ /* 0x000ee2000c1e1500 */
[----:B------:R-:W-:-:S04]  /*4620*/  LEA.HI R9, R9, R9, RZ, 0x1 ;  /* 0x0000000909097211 */ /* 0x000fc800078f08ff */
[----:B------:R-:W-:-:S05]  /*4630*/  SHF.R.S32.HI R9, RZ, 0x1, R9 ;  /* 0x00000001ff097819 */ /* 0x000fca0000011409 */
[----:B------:R-:W-:-:S04]  /*4640*/  IMAD.WIDE R4, R9, 0x8, R4 ;  /* 0x0000000809047825 */ /* 0x000fc800078e0204 */
[----:B------:R-:W-:Y:S01]  /*4650*/  FMUL R17, R17, UR4 ;  /* 0x0000000411117c20 */ /* 0x000fe20008400000 */
[----:B------:R-:W-:Y:S01]  /*4660*/  PRMT R31, R31, 0x7770, RZ ;  /* 0x000077701f1f7816 */ /* 0x000fe200000000ff */
[----:B------:R-:W-:-:S03]  /*4670*/  FMUL R13, R13, UR4 ;  /* 0x000000040d0d7c20 */ /* 0x000fc60008400000 */
[----:B------:R-:W-:Y:S02]  /*4680*/  ISETP.NE.AND P5, PT, R31, RZ, PT ;  /* 0x000000ff1f00720c */ /* 0x000fe40003fa5270 */
[----:B------:R-:W-:Y:S02]  /*4690*/  FSEL R8, R17, R6, P6 ;  /* 0x0000000611087208 */ /* 0x000fe40003000000 */
[----:B---3--:R-:W-:-:S04]  /*46a0*/  PRMT R0, R3, 0x7771, RZ ;  /* 0x0000777103007816 */ /* 0x008fc800000000ff */
[----:B------:R-:W-:Y:S02]  /*46b0*/  ISETP.NE.AND P3, PT, R0, RZ, PT ;  /* 0x000000ff0000720c */ /* 0x000fe40003f65270 */
[----:B------:R-:W3:Y:S11]  /*46c0*/  LDG.E R0, desc[UR8][R4.64] ;  /* 0x0000000804007981 */ /* 0x000ef6000c1e1900 */
[----:B------:R-:W-:-:S02]  /*46d0*/  @P3 R2UR UR10, R34 ;  /* 0x00000000220a32ca */ /* 0x000fc400000e0000 */
[----:B------:R-:W-:-:S13]  /*46e0*/  @P3 R2UR UR11, R35 ;  /* 0x00000000230b32ca */ /* 0x000fda00000e0000 */
[----:B------:R0:W3:Y:S01]  /*46f0*/  @P3 LDG.E R7, desc[UR10][R4.64+0x4] ;  /* 0x0000040a04073981 */ /* 0x0000e2000c1e1900 */
[----:B------:R-:W-:Y:S02]  /*4700*/  ISETP.NE.AND P6, PT, R49, RZ, PT ;  /* 0x000000ff3100720c */ /* 0x000fe40003fc5270 */
[-C--:B------:R-:W-:Y:S02]  /*4710*/  FSEL R33, R33, R6.reuse, P5 ;  /* 0x0000000621217208 */ /* 0x080fe40002800000 */
[----:B------:R-:W-:Y:S01]  /*4720*/  FMNMX3 R2, R8, -INF , R32, !PT ;  /* 0xff80000008027876 */ /* 0x000fe20007800020 */
[----:B------:R-:W-:Y:S01]  /*4730*/  FMUL R17, R19, UR4 ;  /* 0x0000000413117c20 */ /* 0x000fe20008400000 */
[----:B------:R-:W-:Y:S01]  /*4740*/  ISETP.NE.AND P5, PT, R51, RZ, PT ;  /* 0x000000ff3300720c */ /* 0x000fe20003fa5270 */
[----:B------:R-:W-:Y:S01]  /*4750*/  FMUL R19, R21, UR4 ;  /* 0x0000000415137c20 */ /* 0x000fe20008400000 */
[----:B------:R-:W-:Y:S02]  /*4760*/  FSEL R31, R13, R6, P6 ;  /* 0x000000060d1f7208 */ /* 0x000fe40003000000 */
[----:B------:R-:W-:-:S02]  /*4770*/  FMNMX3 R2, R2, R33, R30, !PT ;  /* 0x0000002102027276 */ /* 0x000fc4000780001e */
[----:B------:R-:W-:Y:S01]  /*4780*/  ISETP.NE.AND P6, PT, R50, RZ, PT ;  /* 0x000000ff3200720c */ /* 0x000fe20003fc5270 */
[----:B------:R-:W-:Y:S01]  /*4790*/  FMUL R21, R25, UR4 ;  /* 0x0000000419157c20 */ /* 0x000fe20008400000 */
[-C--:B------:R-:W-:Y:S02]  /*47a0*/  FSEL R17, R17, R6.reuse, P5 ;  /* 0x0000000611117208 */ /* 0x080fe40002800000 */
[----:B------:R-:W-:Y:S01]  /*47b0*/  FMNMX3 R2, R2, R31, R26, !PT ;  /* 0x0000001f02027276 */ /* 0x000fe2000780001a */
[----:B------:R-:W-:Y:S01]  /*47c0*/  FMUL R25, R27, UR4 ;  /* 0x000000041b197c20 */ /* 0x000fe20008400000 */
[----:B------:R-:W-:Y:S02]  /*47d0*/  FSEL R19, R19, R6, P6 ;  /* 0x0000000613137208 */ /* 0x000fe40003000000 */
[----:B------:R-:W-:Y:S02]  /*47e0*/  ISETP.NE.AND P6, PT, R55, RZ, PT ;  /* 0x000000ff3700720c */ /* 0x000fe40003fc5270 */
[----:B------:R-:W-:-:S02]  /*47f0*/  PRMT R52, R52, 0x7770, RZ ;  /* 0x0000777034347816 */ /* 0x000fc400000000ff */
[----:B------:R-:W-:Y:S02]  /*4800*/  ISETP.NE.AND P5, PT, R54, RZ, PT ;  /* 0x000000ff3600720c */ /* 0x000fe40003fa5270 */
[----:B------:R-:W-:Y:S01]  /*4810*/  FMNMX3 R2, R2, R17, R18, !PT ;  /* 0x0000001102027276 */ /* 0x000fe20007800012 */
[----:B--2---:R-:W-:Y:S01]  /*4820*/  FMUL R23, R23, UR4 ;  /* 0x0000000417177c20 */ /* 0x004fe20008400000 */
[-C--:B------:R-:W-:Y:S02]  /*4830*/  FSEL R25, R25, R6.reuse, P6 ;  /* 0x0000000619197208 */ /* 0x080fe40003000000 */
[-C--:B------:R-:W-:Y:S02]  /*4840*/  FSEL R21, R21, R6.reuse, P5 ;  /* 0x0000000615157208 */ /* 0x080fe40002800000 */
[----:B------:R-:W-:Y:S02]  /*4850*/  ISETP.NE.AND P6, PT, R52, RZ, PT ;  /* 0x000000ff3400720c */ /* 0x000fe40003fc5270 */
[----:B------:R-:W-:Y:S01]  /*4860*/  FMNMX3 R2, R2, R19, R20, !PT ;  /* 0x0000001302027276 */ /* 0x000fe20007800014 */
[----:B------:R-:W-:Y:S01]  /*4870*/  FMUL R29, R29, UR4 ;  /* 0x000000041d1d7c20 */ /* 0x000fe20008400000 */
[----:B------:R-:W-:-:S02]  /*4880*/  FSEL R27, R23, R6, P6 ;  /* 0x00000006171b7208 */ /* 0x000fc40003000000 */
[----:B------:R-:W-:Y:S02]  /*4890*/  FMNMX3 R2, R2, R21, R22, !PT ;  /* 0x0000001502027276 */ /* 0x000fe40007800016 */
[----:B------:R-:W-:Y:S02]  /*48a0*/  ISETP.NE.AND P6, PT, R39, RZ, PT ;  /* 0x000000ff2700720c */ /* 0x000fe40003fc5270 */
[----:B------:R-:W-:Y:S01]  /*48b0*/  PRMT R56, R56, 0x7770, RZ ;  /* 0x0000777038387816 */ /* 0x000fe200000000ff */
[----:B----4-:R-:W-:Y:S01]  /*48c0*/  FMUL R37, R37, UR4 ;  /* 0x0000000425257c20 */ /* 0x010fe20008400000 */
[----:B------:R-:W-:Y:S02]  /*48d0*/  FMNMX3 R2, R2, R25, R24, !PT ;  /* 0x0000001902027276 */ /* 0x000fe40007800018 */
[----:B------:R-:W-:Y:S02]  /*48e0*/  FSEL R39, R29, R6, P6 ;  /* 0x000000061d277208 */ /* 0x000fe40003000000 */
[----:B------:R-:W-:-:S02]  /*48f0*/  ISETP.NE.AND P6, PT, R56, RZ, PT ;  /* 0x000000ff3800720c */ /* 0x000fc40003fc5270 */
[----:B------:R-:W-:Y:S02]  /*4900*/  PRMT R57, R57, 0x7770, RZ ;  /* 0x0000777039397816 */ /* 0x000fe400000000ff */
[----:B0-----:R-:W-:Y:S02]  /*4910*/  FMNMX3 R4, R2, R27, R16, !PT ;  /* 0x0000001b02047276 */ /* 0x001fe40007800010 */
[----:B------:R-:W-:Y:S01]  /*4920*/  PRMT R2, R3, 0x7770, RZ ;  /* 0x0000777003027816 */ /* 0x000fe200000000ff */
[----:B------:R-:W-:Y:S01]  /*4930*/  FMUL R3, R48, UR4 ;  /* 0x0000000430037c20 */ /* 0x000fe20008400000 */
[----:B------:R-:W-:Y:S02]  /*4940*/  FSEL R45, R37, R6, P6 ;  /* 0x00000006252d7208 */ /* 0x000fe40003000000 */
[----:B------:R-:W-:Y:S02]  /*4950*/  ISETP.NE.AND P6, PT, R57, RZ, PT ;  /* 0x000000ff3900720c */ /* 0x000fe40003fc5270 */
[----:B------:R-:W-:-:S02]  /*4960*/  FMNMX3 R4, R4, R39, R10, !PT ;  /* 0x0000002704047276 */ /* 0x000fc4000780000a */
[----:B------:R-:W-:Y:S01]  /*4970*/  ISETP.NE.AND P1, PT, R2, RZ, PT ;  /* 0x000000ff0200720c */ /* 0x000fe20003f25270 */
[----:B------:R-:W-:Y:S01]  /*4980*/  FMUL R37, R53, UR4 ;  /* 0x0000000435257c20 */ /* 0x000fe20008400000 */
[-C--:B------:R-:W-:Y:S02]  /*4990*/  FSEL R46, R3, R6.reuse, P6 ;  /* 0x00000006032e7208 */ /* 0x080fe40003000000 */
[----:B------:R-:W-:Y:S01]  /*49a0*/  FMNMX3 R3, R4, R45, R28, !PT ;  /* 0x0000002d04037276 */ /* 0x000fe2000780001c */
[----:B-----5:R-:W-:Y:S01]  /*49b0*/  FMUL R29, R58, UR4 ;  /* 0x000000043a1d7c20 */ /* 0x020fe20008400000 */
[----:B------:R-:W-:Y:S02]  /*49c0*/  FSEL R37, R37, R6, P0 ;  /* 0x0000000625257208 */ /* 0x000fe40000000000 */
[----:B------:R-:W-:Y:S01]  /*49d0*/  FMNMX3 R3, R3, R46, R36, !PT ;  /* 0x0000002e03037276 */ /* 0x000fe20007800024 */
[----:B------:R-:W-:Y:S01]  /*49e0*/  IMAD.U32 R23, RZ, RZ, UR6 ;  /* 0x00000006ff177e24 */ /* 0x000fe2000f8e00ff */
[----:B------:R-:W-:-:S02]  /*49f0*/  FSEL R29, R29, R6, P2 ;  /* 0x000000061d1d7208 */ /* 0x000fc40001000000 */
[----:B------:R-:W-:-:S04]  /*4a00*/  FMNMX3 R3, R3, R37, R38, !PT ;  /* 0x0000002503037276 */ /* 0x000fc80007800026 */
[----:B------:R-:W-:Y:S01]  /*4a10*/  FMNMX3 R3, R3, R29, R44, !PT ;  /* 0x0000001d03037276 */ /* 0x000fe2000780002c */
[----:B---3--:R-:W-:Y:S01]  /*4a20*/  @P1 FMUL R6, R0, UR4 ;  /* 0x0000000400061c20 */ /* 0x008fe20008400000 */
[----:B------:R-:W-:Y:S01]  /*4a30*/  @P3 FMUL R23, R7, UR4 ;  /* 0x0000000407173c20 */ /* 0x000fe20008400000 */
[----:B------:R-:W-:-:S04]  /*4a40*/  UMOV UR4, 0xffffffff ;  /* 0xffffffff00047882 */ /* 0x000fc80000000000 */
[----:B------:R-:W-:Y:S01]  /*4a50*/  FMNMX3 R13, R3, R6, R23, !PT ;  /* 0x00000006030d7276 */ /* 0x000fe20007800017 */
[----:B------:R-:W-:Y:S06]  /*4a60*/  BRA.DIV UR4, `(.L_x_6852) ;  /* 0x0000003604c87947 */ /* 0x000fec000b800000 */
[----:B------:R-:W0:Y:S01]  /*4a70*/  SHFL.BFLY PT, R14, R13, 0x10, 0x1f ;  /* 0x0e001f000d0e7f89 */ /* 0x000e2200000e0000 */
[----:B------:R-:W-:Y:S01]  /*4a80*/  HFMA2 R4, -RZ, RZ, 0.96630859375, -0.0022525787353515625 ;  /* 0x3bbb989dff047431 */ /* 0x000fe200000001ff */
[----:B------:R-:W-:Y:S02]  /*4a90*/  MOV R5, 0x437c0000 ;  /* 0x437c000000057802 */ /* 0x000fe40000000f00 */
        /* <DEDUP_REMOVED lines=15> */
[C---:B------:R-:W-:Y:S01]  /*4b90*/  FADD R31, -R11.reuse, R26 ;  /* 0x0000001a0b1f7221 */ /* 0x040fe20000000100 */
[----:B------:R-:W-:Y:S01]  /*4ba0*/  FADD R61, -R11, R18 ;  /* 0x000000120b3d7221 */ /* 0x000fe20000000100 */
[-C--:B------:R-:W-:Y:S01]  /*4bb0*/  FFMA.RM R2, R0, R5.reuse, 12582913 ;  /* 0x4b40000100027423 */ /* 0x080fe20000004005 */
[----:B------:R-:W-:Y:S01]  /*4bc0*/  FFMA.RM R6, R6, R5, 12582913 ;  /* 0x4b40000106067423 */ /* 0x000fe20000004005 */
[----:B------:R-:W-:Y:S01]  /*4bd0*/  FFMA.SAT R18, R31, R4, 0.5 ;  /* 0x3f0000001f127423 */ /* 0x000fe20000002004 */
[----:B------:R-:W-:Y:S01]  /*4be0*/  FADD R69, R33, -R11 ;  /* 0x8000000b21457221 */ /* 0x000fe20000000000 */
[----:B------:R-:W-:Y:S01]  /*4bf0*/  FADD R0, R2, -12583039 ;  /* 0xcb40007f02007421 */ /* 0x000fe20000000000 */
[----:B------:R-:W-:Y:S01]  /*4c00*/  FADD R8, R6, -12583039 ;  /* 0xcb40007f06087421 */ /* 0x000fe20000000000 */
[----:B------:R-:W-:-:S02]  /*4c10*/  IMAD.SHL.U32 R2, R2, 0x800000, RZ ;  /* 0x0080000002027824 */ /* 0x000fc400078e00ff */
[--C-:B------:R-:W-:Y:S01]  /*4c20*/  FADD R63, R17, -R11.reuse ;  /* 0x8000000b113f7221 */ /* 0x100fe20000000000 */
[----:B------:R-:W-:Y:S01]  /*4c30*/  FFMA R0, R71, 1.4426950216293334961, -R0 ;  /* 0x3fb8aa3b47007823 */ /* 0x000fe20000000800 */
[----:B------:R-:W-:Y:S01]  /*4c40*/  FFMA R8, R73, 1.4426950216293334961, -R8 ;  /* 0x3fb8aa3b49087823 */ /* 0x000fe20000000808 */
[--C-:B------:R-:W-:Y:S01]  /*4c50*/  FADD R59, R19, -R11.reuse ;  /* 0x8000000b133b7221 */ /* 0x100fe20000000000 */
[--C-:B------:R-:W-:Y:S01]  /*4c60*/  FADD R55, R21, -R11.reuse ;  /* 0x8000000b15377221 */ /* 0x100fe20000000000 */
[----:B------:R-:W-:Y:S01]  /*4c70*/  FFMA R71, R71, 1.925963033500011079e-08, R0 ;  /* 0x32a5706047477823 */ /* 0x000fe20000000000 */
[----:B------:R-:W-:Y:S01]  /*4c80*/  FFMA R8, R73, 1.925963033500011079e-08, R8 ;  /* 0x32a5706049087823 */ /* 0x000fe20000000008 */
[----:B------:R-:W-:Y:S01]  /*4c90*/  FFMA.RM R18, R18, R5, 12582913 ;  /* 0x4b40000112127423 */ /* 0x000fe20000004005 */
[C---:B------:R-:W-:Y:S01]  /*4ca0*/  FADD R67, -R11.reuse, R30 ;  /* 0x0000001e0b437221 */ /* 0x040fe20000000100 */
[C---:B------:R-:W-:Y:S01]  /*4cb0*/  FADD R57, -R11.reuse, R20 ;  /* 0x000000140b397221 */ /* 0x040fe20000000100 */
[----:B------:R-:W-:Y:S01]  /*4cc0*/  FADD R53, -R11, R22 ;  /* 0x000000160b357221 */ /* 0x000fe20000000100 */
[----:B------:R-:W0:Y:S01]  /*4cd0*/  MUFU.EX2 R71, R71 ;  /* 0x0000004700477308 */ /* 0x000e220000000800 */
[--C-:B------:R-:W-:Y:S01]  /*4ce0*/  FADD R51, R25, -R11.reuse ;  /* 0x8000000b19337221 */ /* 0x100fe20000000000 */
[----:B------:R-:W-:Y:S01]  /*4cf0*/  FADD R49, -R11, R24 ;  /* 0x000000180b317221 */ /* 0x000fe20000000100 */
[--C-:B------:R-:W-:Y:S01]  /*4d00*/  FADD R47, R27, -R11.reuse ;  /* 0x8000000b1b2f7221 */ /* 0x100fe20000000000 */
[----:B------:R-:W-:Y:S01]  /*4d10*/  FADD R21, -R11, R16 ;  /* 0x000000100b157221 */ /* 0x000fe20000000100 */
[--C-:B------:R-:W-:Y:S01]  /*4d20*/  FADD R39, R39, -R11.reuse ;  /* 0x8000000b27277221 */ /* 0x100fe20000000000 */
[----:B------:R-:W-:Y:S01]  /*4d30*/  FADD R19, -R11, R10 ;  /* 0x0000000a0b137221 */ /* 0x000fe20000000100 */
[--C-:B------:R-:W-:Y:S01]  /*4d40*/  FADD R45, R45, -R11.reuse ;  /* 0x8000000b2d2d7221 */ /* 0x100fe20000000000 */
[C---:B------:R-:W-:Y:S01]  /*4d50*/  FADD R17, -R11.reuse, R28 ;  /* 0x0000001c0b117221 */ /* 0x040fe20000000100 */
[--C-:B------:R-:W-:Y:S01]  /*4d60*/  FADD R33, R46, -R11.reuse ;  /* 0x8000000b2e217221 */ /* 0x100fe20000000000 */
[----:B------:R-:W-:Y:S01]  /*4d70*/  FADD R9, -R11, R36 ;  /* 0x000000240b097221 */ /* 0x000fe20000000100 */
[--C-:B------:R-:W-:Y:S01]  /*4d80*/  FADD R37, R37, -R11.reuse ;  /* 0x8000000b25257221 */ /* 0x100fe20000000000 */
[----:B------:R-:W-:Y:S01]  /*4d90*/  FADD R15, -R11, R38 ;  /* 0x000000260b0f7221 */ /* 0x000fe20000000100 */
[----:B------:R-:W-:Y:S01]  /*4da0*/  FADD R13, R29, -R11 ;  /* 0x8000000b1d0d7221 */ /* 0x000fe20000000000 */
[C---:B------:R-:W-:Y:S01]  /*4db0*/  FADD R3, -R11.reuse, R44 ;  /* 0x0000002c0b037221 */ /* 0x040fe20000000100 */
[----:B------:R-:W-:Y:S01]  /*4dc0*/  FADD R11, -R11, R23 ;  /* 0x000000170b0b7221 */ /* 0x000fe20000000100 */
[-C--:B------:R-:W-:Y:S01]  /*4dd0*/  FFMA.SAT R0, R69, R4.reuse, 0.5 ;  /* 0x3f00000045007423 */ /* 0x080fe20000002004 */
[----:B------:R-:W1:Y:S01]  /*4de0*/  MUFU.EX2 R23, R8 ;  /* 0x0000000800177308 */ /* 0x000e620000000800 */
[----:B0-----:R-:W-:Y:S01]  /*4df0*/  FMUL R32, R2, R71 ;  /* 0x0000004702207220 */ /* 0x001fe20000400000 */
[----:B------:R-:W-:Y:S01]  /*4e00*/  FADD R2, R18, -12583039 ;  /* 0xcb40007f12027421 */ /* 0x000fe20000000000 */
[-C--:B------:R-:W-:Y:S01]  /*4e10*/  FFMA.RM R10, R0, R5.reuse, 12582913 ;  /* 0x4b400001000a7423 */ /* 0x080fe20000004005 */
[----:B------:R-:W-:Y:S01]  /*4e20*/  SHF.L.U32 R6, R6, 0x17, RZ ;  /* 0x0000001706067819 */ /* 0x000fe200000006ff */
[-C--:B------:R-:W-:Y:S01]  /*4e30*/  FFMA.SAT R12, R67, R4.reuse, 0.5 ;  /* 0x3f000000430c7423 */ /* 0x080fe20000002004 */
[C---:B------:R-:W-:Y:S01]  /*4e40*/  FFMA R2, R31.reuse, 1.4426950216293334961, -R2 ;  /* 0x3fb8aa3b1f027823 */ /* 0x040fe20000000802 */
[C---:B------:R-:W-:Y:S01]  /*4e50*/  FADD R0, R10.reuse, -12583039 ;  /* 0xcb40007f0a007421 */ /* 0x040fe20000000000 */
[----:B------:R-:W-:Y:S01]  /*4e60*/  SHF.L.U32 R10, R10, 0x17, RZ ;  /* 0x000000170a0a7819 */ /* 0x000fe200000006ff */
[----:B------:R-:W-:Y:S01]  /*4e70*/  FFMA.RM R12, R12, R5, 12582913 ;  /* 0x4b4000010c0c7423 */ /* 0x000fe20000004005 */
[----:B------:R-:W-:Y:S01]  /*4e80*/  FFMA R20, R31, 1.925963033500011079e-08, R2 ;  /* 0x32a570601f147823 */ /* 0x000fe20000000002 */
[----:B------:R-:W-:Y:S01]  /*4e90*/  FFMA.SAT R2, R63, R4, 0.5 ;  /* 0x3f0000003f027423 */ /* 0x000fe20000002004 */
[----:B------:R-:W-:Y:S01]  /*4ea0*/  FFMA R0, R69, 1.4426950216293334961, -R0 ;  /* 0x3fb8aa3b45007823 */ /* 0x000fe20000000800 */
[C---:B------:R-:W-:Y:S01]  /*4eb0*/  FADD R14, R12.reuse, -12583039 ;  /* 0xcb40007f0c0e7421 */ /* 0x040fe20000000000 */
[----:B------:R-:W-:-:S02]  /*4ec0*/  IMAD.SHL.U32 R12, R12, 0x800000, RZ ;  /* 0x008000000c0c7824 */ /* 0x000fc400078e00ff */
[----:B------:R-:W-:Y:S01]  /*4ed0*/  FFMA.RM R2, R2, R5, 12582913 ;  /* 0x4b40000102027423 */ /* 0x000fe20000004005 */
[----:B------:R-:W-:Y:S01]  /*4ee0*/  FFMA R69, R69, 1.925963033500011079e-08, R0 ;  /* 0x32a5706045457823 */ /* 0x000fe20000000000 */
[----:B-1----:R-:W-:Y:S01]  /*4ef0*/  FMUL R31, R6, R23 ;  /* 0x00000017061f7220 */ /* 0x002fe20000400000 */
[-C--:B------:R-:W-:Y:S01]  /*4f00*/  FFMA.SAT R0, R65, R4.reuse, 0.5 ;  /* 0x3f00000041007423 */ /* 0x080fe20000002004 */
[----:B------:R-:W-:Y:S01]  /*4f10*/  FADD R6, R2, -12583039 ;  /* 0xcb40007f02067421 */ /* 0x000fe20000000000 */
[----:B------:R-:W-:Y:S01]  /*4f20*/  FFMA R14, R67, 1.4426950216293334961, -R14 ;  /* 0x3fb8aa3b430e7823 */ /* 0x000fe2000000080e */
[----:B------:R0:W1:Y:S01]  /*4f30*/  MUFU.EX2 R27, R20 ;  /* 0x00000014001b7308 */ /* 0x0000620000000800 */
[-C--:B------:R-:W-:Y:S01]  /*4f40*/  FFMA.RM R0, R0, R5.reuse, 12582913 ;  /* 0x4b40000100007423 */ /* 0x080fe20000004005 */
[----:B------:R-:W-:Y:S01]  /*4f50*/  FFMA R6, R63, 1.4426950216293334961, -R6 ;  /* 0x3fb8aa3b3f067823 */ /* 0x000fe20000000806 */
[----:B------:R-:W-:Y:S01]  /*4f60*/  FFMA R14, R67, 1.925963033500011079e-08, R14 ;  /* 0x32a57060430e7823 */ /* 0x000fe2000000000e */
[----:B------:R-:W-:Y:S01]  /*4f70*/  SHF.L.U32 R18, R18, 0x17, RZ ;  /* 0x0000001712127819 */ /* 0x000fe200000006ff */
[C---:B------:R-:W-:Y:S01]  /*4f80*/  FADD R16, R0.reuse, -12583039 ;  /* 0xcb40007f00107421 */ /* 0x040fe20000000000 */
[----:B------:R-:W-:Y:S01]  /*4f90*/  FFMA R63, R63, 1.925963033500011079e-08, R6 ;  /* 0x32a570603f3f7823 */ /* 0x000fe20000000006 */
[----:B------:R-:W-:Y:S01]  /*4fa0*/  FFMA.SAT R6, R61, R4, 0.5 ;  /* 0x3f0000003d067423 */ /* 0x000fe20000002004 */
[----:B------:R-:W2:Y:S01]  /*4fb0*/  MUFU.EX2 R69, R69 ;  /* 0x0000004500457308 */ /* 0x000ea20000000800 */
[----:B------:R-:W-:Y:S01]  /*4fc0*/  FFMA R16, R65, 1.4426950216293334961, -R16 ;  /* 0x3fb8aa3b41107823 */ /* 0x000fe20000000810 */
[----:B------:R-:W-:Y:S01]  /*4fd0*/  SHF.L.U32 R0, R0, 0x17, RZ ;  /* 0x0000001700007819 */ /* 0x000fe200000006ff */
[----:B------:R-:W-:Y:S01]  /*4fe0*/  FFMA.RM R8, R6, R5, 12582913 ;  /* 0x4b40000106087423 */ /* 0x000fe20000004005 */
[----:B------:R-:W-:-:S02]  /*4ff0*/  IMAD.SHL.U32 R2, R2, 0x800000, RZ ;  /* 0x0080000002027824 */ /* 0x000fc400078e00ff */
[----:B------:R-:W-:Y:S01]  /*5000*/  FFMA R16, R65, 1.925963033500011079e-08, R16 ;  /* 0x32a5706041107823 */ /* 0x000fe20000000010 */
[-C--:B0-----:R-:W-:Y:S01]  /*5010*/  FFMA.SAT R20, R21, R4.reuse, 0.5 ;  /* 0x3f00000015147423 */ /* 0x081fe20000002004 */
[----:B------:R-:W-:Y:S01]  /*5020*/  FADD R6, R8, -12583039 ;  /* 0xcb40007f08067421 */ /* 0x000fe20000000000 */
[----:B------:R-:W0:Y:S01]  /*5030*/  MUFU.EX2 R29, R14 ;  /* 0x0000000e001d7308 */ /* 0x000e220000000800 */
[----:B-1----:R-:W-:Y:S01]  /*5040*/  FMUL R27, R18, R27 ;  /* 0x0000001b121b7220 */ /* 0x002fe20000400000 */
[-C--:B------:R-:W-:Y:S01]  /*5050*/  FFMA.SAT R18, R49, R4.reuse, 0.5 ;  /* 0x3f00000031127423 */ /* 0x080fe20000002004 */
[C---:B------:R-:W-:Y:S01]  /*5060*/  FFMA R6, R61.reuse, 1.4426950216293334961, -R6 ;  /* 0x3fb8aa3b3d067823 */ /* 0x040fe20000000806 */
[-C--:B------:R-:W-:Y:S01]  /*5070*/  FFMA.RM R36, R20, R5.reuse, 12582913 ;  /* 0x4b40000114247423 */ /* 0x080fe20000004005 */
[----:B------:R-:W-:Y:S01]  /*5080*/  SHF.L.U32 R8, R8, 0x17, RZ ;  /* 0x0000001708087819 */ /* 0x000fe200000006ff */
[----:B------:R-:W-:Y:S01]  /*5090*/  FFMA.RM R18, R18, R5, 12582913 ;  /* 0x4b40000112127423 */ /* 0x000fe20000004005 */
[----:B------:R-:W-:Y:S01]  /*50a0*/  FFMA R61, R61, 1.925963033500011079e-08, R6 ;  /* 0x32a570603d3d7823 */ /* 0x000fe20000000006 */
[----:B------:R-:W-:Y:S01]  /*50b0*/  FFMA.SAT R6, R59, R4, 0.5 ;  /* 0x3f0000003b067423 */ /* 0x000fe20000002004 */
[----:B------:R1:W3:Y:S01]  /*50c0*/  MUFU.EX2 R23, R16 ;  /* 0x0000001000177308 */ /* 0x0002e20000000800 */
[----:B--2---:R-:W-:-:S02]  /*50d0*/  FMUL R30, R10, R69 ;  /* 0x000000450a1e7220 */ /* 0x004fc40000400000 */
[----:B------:R-:W-:-:S04]  /*50e0*/  FFMA.RM R6, R6, R5, 12582913 ;  /* 0x4b40000106067423 */ /* 0x000fc80000004005 */
[----:B------:R-:W-:Y:S01]  /*50f0*/  FADD R10, R6, -12583039 ;  /* 0xcb40007f060a7421 */ /* 0x000fe20000000000 */
[----:B0-----:R-:W-:Y:S01]  /*5100*/  FMUL R29, R12, R29 ;  /* 0x0000001d0c1d7220 */ /* 0x001fe20000400000 */
[-C--:B------:R-:W-:Y:S01]  /*5110*/  FFMA.SAT R12, R57, R4.reuse, 0.5 ;  /* 0x3f000000390c7423 */ /* 0x080fe20000002004 */
[----:B------:R-:W0:Y:S01]  /*5120*/  MUFU.EX2 R63, R63 ;  /* 0x0000003f003f7308 */ /* 0x000e220000000800 */
[----:B------:R-:W-:Y:S01]  /*5130*/  FFMA R10, R59, 1.4426950216293334961, -R10 ;  /* 0x3fb8aa3b3b0a7823 */ /* 0x000fe2000000080a */
[----:B------:R-:W-:Y:S01]  /*5140*/  SHF.L.U32 R6, R6, 0x17, RZ ;  /* 0x0000001706067819 */ /* 0x000fe200000006ff */
[----:B------:R-:W-:Y:S01]  /*5150*/  FFMA.RM R12, R12, R5, 12582913 ;  /* 0x4b4000010c0c7423 */ /* 0x000fe20000004005 */
[----:B-1----:R-:W-:Y:S01]  /*5160*/  FFMA.SAT R16, R53, R4, 0.5 ;  /* 0x3f00000035107423 */ /* 0x002fe20000002004 */
[----:B------:R-:W-:Y:S01]  /*5170*/  FFMA R10, R59, 1.925963033500011079e-08, R10 ;  /* 0x32a570603b0a7823 */ /* 0x000fe2000000000a */
[----:B---3--:R-:W-:Y:S01]  /*5180*/  FMUL R28, R0, R23 ;  /* 0x00000017001c7220 */ /* 0x008fe20000400000 */
[----:B------:R-:W-:-:S02]  /*5190*/  FADD R0, R12, -12583039 ;  /* 0xcb40007f0c007421 */ /* 0x000fc40000000000 */
[----:B------:R-:W1:Y:S01]  /*51a0*/  MUFU.EX2 R23, R10 ;  /* 0x0000000a00177308 */ /* 0x000e620000000800 */
[----:B------:R-:W-:Y:S01]  /*51b0*/  FFMA.RM R16, R16, R5, 12582913 ;  /* 0x4b40000110107423 */ /* 0x000fe20000004005 */
[----:B------:R-:W-:Y:S02]  /*51c0*/  IMAD.SHL.U32 R12, R12, 0x800000, RZ ;  /* 0x008000000c0c7824 */ /* 0x000fe400078e00ff */
[----:B------:R-:W-:-:S04]  /*51d0*/  FFMA R0, R57, 1.4426950216293334961, -R0 ;  /* 0x3fb8aa3b39007823 */ /* 0x000fc80000000800 */
[----:B------:R-:W-:Y:S01]  /*51e0*/  FFMA R57, R57, 1.925963033500011079e-08, R0 ;  /* 0x32a5706039397823 */ /* 0x000fe20000000000 */
[-C--:B------:R-:W-:Y:S01]  /*51f0*/  FFMA.SAT R0, R55, R4.reuse, 0.5 ;  /* 0x3f00000037007423 */ /* 0x080fe20000002004 */
[----:B0-----:R-:W-:Y:S01]  /*5200*/  FMUL R26, R2, R63 ;  /* 0x0000003f021a7220 */ /* 0x001fe20000400000 */
[----:B------:R-:W-:Y:S01]  /*5210*/  FADD R2, R16, -12583039 ;  /* 0xcb40007f10027421 */ /* 0x000fe20000000000 */
[----:B------:R-:W0:Y:S01]  /*5220*/  MUFU.EX2 R61, R61 ;  /* 0x0000003d003d7308 */ /* 0x000e220000000800 */
[----:B------:R-:W-:Y:S01]  /*5230*/  FFMA.RM R0, R0, R5, 12582913 ;  /* 0x4b40000100007423 */ /* 0x000fe20000004005 */
[----:B------:R-:W-:Y:S01]  /*5240*/  SHF.L.U32 R16, R16, 0x17, RZ ;  /* 0x0000001710107819 */ /* 0x000fe200000006ff */
[----:B------:R-:W-:Y:S02]  /*5250*/  FFMA R2, R53, 1.4426950216293334961, -R2 ;  /* 0x3fb8aa3b35027823 */ /* 0x000fe40000000802 */
[----:B------:R-:W-:Y:S01]  /*5260*/  FADD R14, R0, -12583039 ;  /* 0xcb40007f000e7421 */ /* 0x000fe20000000000 */
[----:B-1----:R-:W-:Y:S01]  /*5270*/  FMUL R24, R6, R23 ;  /* 0x0000001706187220 */ /* 0x002fe20000400000 */
[----:B------:R-:W-:Y:S01]  /*5280*/  FADD R6, R18, -12583039 ;  /* 0xcb40007f12067421 */ /* 0x000fe20000000000 */
[----:B------:R-:W1:Y:S01]  /*5290*/  MUFU.EX2 R57, R57 ;  /* 0x0000003900397308 */ /* 0x000e620000000800 */
[----:B------:R-:W-:Y:S01]  /*52a0*/  FFMA R14, R55, 1.4426950216293334961, -R14 ;  /* 0x3fb8aa3b370e7823 */ /* 0x000fe2000000080e */
[----:B------:R-:W-:Y:S01]  /*52b0*/  FFMA R53, R53, 1.925963033500011079e-08, R2 ;  /* 0x32a5706035357823 */ /* 0x000fe20000000002 */
[----:B------:R-:W-:Y:S01]  /*52c0*/  FFMA R6, R49, 1.4426950216293334961, -R6 ;  /* 0x3fb8aa3b31067823 */ /* 0x000fe20000000806 */
[----:B------:R-:W-:Y:S01]  /*52d0*/  SHF.L.U32 R0, R0, 0x17, RZ ;  /* 0x0000001700007819 */ /* 0x000fe200000006ff */
[----:B------:R-:W-:Y:S01]  /*52e0*/  FFMA R14, R55, 1.925963033500011079e-08, R14 ;  /* 0x32a57060370e7823 */ /* 0x000fe2000000000e */
[-C--:B------:R-:W-:Y:S01]  /*52f0*/  FFMA.SAT R2, R51, R4.reuse, 0.5 ;  /* 0x3f00000033027423 */ /* 0x080fe20000002004 */
[----:B------:R-:W-:Y:S01]  /*5300*/  FFMA R10, R49, 1.925963033500011079e-08, R6 ;  /* 0x32a57060310a7823 */ /* 0x000fe20000000006 */
[----:B------:R-:W-:Y:S01]  /*5310*/  FFMA.SAT R6, R47, R4, 0.5 ;  /* 0x3f0000002f067423 */ /* 0x000fe20000002004 */
[----:B------:R-:W2:Y:S01]  /*5320*/  MUFU.EX2 R49, R14 ;  /* 0x0000000e00317308 */ /* 0x000ea20000000800 */
[----:B------:R-:W-:Y:S01]  /*5330*/  FFMA.RM R2, R2, R5, 12582913 ;  /* 0x4b40000102027423 */ /* 0x000fe20000004005 */
[----:B0-----:R-:W-:Y:S01]  /*5340*/  FMUL R25, R8, R61 ;  /* 0x0000003d08197220 */ /* 0x001fe20000400000 */
[----:B------:R-:W-:Y:S01]  /*5350*/  FFMA.RM R6, R6, R5, 12582913 ;  /* 0x4b40000106067423 */ /* 0x000fe20000004005 */
[----:B------:R-:W-:Y:S01]  /*5360*/  SHF.L.U32 R18, R18, 0x17, RZ ;  /* 0x0000001712127819 */ /* 0x000fe200000006ff */
[C---:B------:R-:W-:Y:S01]  /*5370*/  FADD R8, R2.reuse, -12583039 ;  /* 0xcb40007f02087421 */ /* 0x040fe20000000000 */
[----:B------:R-:W-:-:S02]  /*5380*/  IMAD.SHL.U32 R2, R2, 0x800000, RZ ;  /* 0x0080000002027824 */ /* 0x000fc400078e00ff */
[----:B------:R-:W0:Y:S01]  /*5390*/  MUFU.EX2 R53, R53 ;  /* 0x0000003500357308 */ /* 0x000e220000000800 */
[----:B-1----:R-:W-:Y:S01]  /*53a0*/  FMUL R23, R12, R57 ;  /* 0x000000390c177220 */ /* 0x002fe20000400000 */
[C---:B------:R-:W-:Y:S01]  /*53b0*/  FADD R12, R6.reuse, -12583039 ;  /* 0xcb40007f060c7421 */ /* 0x040fe20000000000 */
[----:B------:R-:W-:Y:S01]  /*53c0*/  FFMA R8, R51, 1.4426950216293334961, -R8 ;  /* 0x3fb8aa3b33087823 */ /* 0x000fe20000000808 */
[----:B------:R-:W-:Y:S02]  /*53d0*/  SHF.L.U32 R6, R6, 0x17, RZ ;  /* 0x0000001706067819 */ /* 0x000fe400000006ff */
[----:B------:R-:W-:Y:S01]  /*53e0*/  FFMA R12, R47, 1.4426950216293334961, -R12 ;  /* 0x3fb8aa3b2f0c7823 */ /* 0x000fe2000000080c */
[----:B------:R-:W-:Y:S01]  /*53f0*/  FFMA R8, R51, 1.925963033500011079e-08, R8 ;  /* 0x32a5706033087823 */ /* 0x000fe20000000008 */
[----:B--2---:R-:W-:Y:S01]  /*5400*/  FMUL R22, R0, R49 ;  /* 0x0000003100167220 */ /* 0x004fe20000400000 */
[C---:B------:R-:W-:Y:S01]  /*5410*/  FADD R0, R36.reuse, -12583039 ;  /* 0xcb40007f24007421 */ /* 0x040fe20000000000 */
[----:B------:R-:W-:Y:S01]  /*5420*/  FFMA R12, R47, 1.925963033500011079e-08, R12 ;  /* 0x32a570602f0c7823 */ /* 0x000fe2000000000c */
[----:B------:R-:W-:Y:S01]  /*5430*/  IMAD.SHL.U32 R36, R36, 0x800000, RZ ;  /* 0x0080000024247824 */ /* 0x000fe200078e00ff */
[----:B------:R-:W1:Y:S01]  /*5440*/  MUFU.EX2 R47, R8 ;  /* 0x00000008002f7308 */ /* 0x000e620000000800 */
[----:B------:R-:W-:-:S04]  /*5450*/  FFMA R0, R21, 1.4426950216293334961, -R0 ;  /* 0x3fb8aa3b15007823 */ /* 0x000fc80000000800 */
[----:B------:R-:W-:Y:S01]  /*5460*/  FFMA R14, R21, 1.925963033500011079e-08, R0 ;  /* 0x32a57060150e7823 */ /* 0x000fe20000000000 */
[----:B------:R-:W-:Y:S01]  /*5470*/  FFMA.SAT R0, R39, R4, 0.5 ;  /* 0x3f00000027007423 */ /* 0x000fe20000002004 */
[----:B0-----:R-:W-:-:S03]  /*5480*/  FMUL R21, R16, R53 ;  /* 0x0000003510157220 */ /* 0x001fc60000400000 */
[----:B------:R-:W-:-:S04]  /*5490*/  FFMA.RM R0, R0, R5, 12582913 ;  /* 0x4b40000100007423 */ /* 0x000fc80000004005 */
[C---:B------:R-:W-:Y:S01]  /*54a0*/  FADD R16, R0.reuse, -12583039 ;  /* 0xcb40007f00107421 */ /* 0x040fe20000000000 */
[----:B------:R-:W-:Y:S01]  /*54b0*/  SHF.L.U32 R0, R0, 0x17, RZ ;  /* 0x0000001700007819 */ /* 0x000fe200000006ff */
[----:B-1----:R-:W-:Y:S02]  /*54c0*/  FMUL R20, R2, R47 ;  /* 0x0000002f02147220 */ /* 0x002fe40000400000 */
[----:B------:R-:W-:-:S04]  /*54d0*/  FFMA R16, R39, 1.4426950216293334961, -R16 ;  /* 0x3fb8aa3b27107823 */ /* 0x000fc80000000810 */
[----:B------:R-:W-:Y:S01]  /*54e0*/  FFMA R38, R39, 1.925963033500011079e-08, R16 ;  /* 0x32a5706027267823 */ /* 0x000fe20000000010 */
[----:B------:R-:W-:Y:S01]  /*54f0*/  FFMA.SAT R16, R19, R4, 0.5 ;  /* 0x3f00000013107423 */ /* 0x000fe20000002004 */
[----:B------:R-:W0:Y:S03]  /*5500*/  MUFU.EX2 R39, R10 ;  /* 0x0000000a00277308 */ /* 0x000e260000000800 */
[----:B------:R-:W-:-:S04]  /*5510*/  FFMA.RM R44, R16, R5, 12582913 ;  /* 0x4b400001102c7423 */ /* 0x000fc80000004005 */
[----:B------:R-:W-:-:S04]  /*5520*/  FADD R2, R44, -12583039 ;  /* 0xcb40007f2c027421 */ /* 0x000fc80000000000 */
[----:B------:R-:W-:-:S04]  /*5530*/  FFMA R2, R19, 1.4426950216293334961, -R2 ;  /* 0x3fb8aa3b13027823 */ /* 0x000fc80000000802 */
[----:B------:R-:W-:Y:S01]  /*5540*/  FFMA R8, R19, 1.925963033500011079e-08, R2 ;  /* 0x32a5706013087823 */ /* 0x000fe20000000002 */
[----:B------:R-:W-:Y:S01]  /*5550*/  FFMA.SAT R2, R45, R4, 0.5 ;  /* 0x3f0000002d027423 */ /* 0x000fe20000002004 */
[----:B0-----:R-:W-:Y:S02]  /*5560*/  FMUL R19, R18, R39 ;  /* 0x0000002712137220 */ /* 0x001fe40000400000 */
[----:B------:R0:W1:Y:S01]  /*5570*/  MUFU.EX2 R39, R12 ;  /* 0x0000000c00277308 */ /* 0x0000620000000800 */
[----:B------:R-:W-:-:S04]  /*5580*/  FFMA.RM R2, R2, R5, 12582913 ;  /* 0x4b40000102027423 */ /* 0x000fc80000004005 */
[C---:B------:R-:W-:Y:S01]  /*5590*/  FADD R10, R2.reuse, -12583039 ;  /* 0xcb40007f020a7421 */ /* 0x040fe20000000000 */
[----:B------:R-:W-:-:S03]  /*55a0*/  IMAD.SHL.U32 R2, R2, 0x800000, RZ ;  /* 0x0080000002027824 */ /* 0x000fc600078e00ff */
[----:B------:R-:W-:Y:S01]  /*55b0*/  FFMA R10, R45, 1.4426950216293334961, -R10 ;  /* 0x3fb8aa3b2d0a7823 */ /* 0x000fe2000000080a */
[----:B0-----:R-:W-:-:S03]  /*55c0*/  FFMA.SAT R12, R15, R4, 0.5 ;  /* 0x3f0000000f0c7423 */ /* 0x001fc60000002004 */
[----:B------:R-:W-:Y:S01]  /*55d0*/  FFMA R46, R45, 1.925963033500011079e-08, R10 ;  /* 0x32a570602d2e7823 */ /* 0x000fe2000000000a */
[-C--:B------:R-:W-:Y:S01]  /*55e0*/  FFMA.SAT R10, R17, R4.reuse, 0.5 ;  /* 0x3f000000110a7423 */ /* 0x080fe20000002004 */
[----:B------:R0:W2:Y:S01]  /*55f0*/  MUFU.EX2 R45, R14 ;  /* 0x0000000e002d7308 */ /* 0x0000a20000000800 */
[----:B------:R-:W-:Y:S01]  /*5600*/  FFMA.RM R12, R12, R5, 12582913 ;  /* 0x4b4000010c0c7423 */ /* 0x000fe20000004005 */
[----:B-1----:R-:W-:Y:S01]  /*5610*/  FMUL R18, R6, R39 ;  /* 0x0000002706127220 */ /* 0x002fe20000400000 */
[----:B------:R-:W-:Y:S01]  /*5620*/  FFMA.RM R47, R10, R5, 12582913 ;  /* 0x4b4000010a2f7423 */ /* 0x000fe20000004005 */
[----:B------:R-:W-:Y:S01]  /*5630*/  SHF.L.U32 R10, R44, 0x17, RZ ;  /* 0x000000172c0a7819 */ /* 0x000fe200000006ff */
[-C--:B------:R-:W-:Y:S02]  /*5640*/  FFMA.SAT R44, R3, R4.reuse, 0.5 ;  /* 0x3f000000032c7423 */ /* 0x080fe40000002004 */
[----:B------:R-:W-:Y:S01]  /*5650*/  FADD R6, R47, -12583039 ;  /* 0xcb40007f2f067421 */ /* 0x000fe20000000000 */
[----:B------:R-:W1:Y:S01]  /*5660*/  MUFU.EX2 R39, R38 ;  /* 0x0000002600277308 */ /* 0x000e620000000800 */
[----:B0-----:R-:W-:-:S02]  /*5670*/  FFMA.SAT R14, R13, R4, 0.5 ;  /* 0x3f0000000d0e7423 */ /* 0x001fc40000002004 */
[C---:B------:R-:W-:Y:S02]  /*5680*/  FFMA R6, R17.reuse, 1.4426950216293334961, -R6 ;  /* 0x3fb8aa3b11067823 */ /* 0x040fe40000000806 */
[----:B------:R-:W-:Y:S02]  /*5690*/  FFMA.RM R14, R14, R5, 12582913 ;  /* 0x4b4000010e0e7423 */ /* 0x000fe40000004005 */
[----:B------:R-:W-:Y:S01]  /*56a0*/  FFMA R48, R17, 1.925963033500011079e-08, R6 ;  /* 0x32a5706011307823 */ /* 0x000fe20000000006 */
[----:B--2---:R-:W-:Y:S01]  /*56b0*/  FMUL R17, R36, R45 ;  /* 0x0000002d24117220 */ /* 0x004fe20000400000 */
[----:B------:R-:W-:Y:S01]  /*56c0*/  FFMA.SAT R36, R33, R4, 0.5 ;  /* 0x3f00000021247423 */ /* 0x000fe20000002004 */
[----:B------:R-:W0:Y:S03]  /*56d0*/  MUFU.EX2 R45, R8 ;  /* 0x00000008002d7308 */ /* 0x000e260000000800 */
[----:B------:R-:W-:Y:S01]  /*56e0*/  FFMA.RM R36, R36, R5, 12582913 ;  /* 0x4b40000124247423 */ /* 0x000fe20000004005 */
[----:B-1----:R-:W-:-:S03]  /*56f0*/  FMUL R16, R0, R39 ;  /* 0x0000002700107220 */ /* 0x002fc60000400000 */
[----:B------:R-:W-:Y:S01]  /*5700*/  FADD R6, R36, -12583039 ;  /* 0xcb40007f24067421 */ /* 0x000fe20000000000 */
[----:B------:R-:W-:Y:S03]  /*5710*/  MUFU.EX2 R39, R48 ;  /* 0x0000003000277308 */ /* 0x000fe60000000800 */
[----:B------:R-:W-:-:S04]  /*5720*/  FFMA R6, R33, 1.4426950216293334961, -R6 ;  /* 0x3fb8aa3b21067823 */ /* 0x000fc80000000806 */
[----:B------:R-:W-:Y:S01]  /*5730*/  FFMA R49, R33, 1.925963033500011079e-08, R6 ;  /* 0x32a5706021317823 */ /* 0x000fe20000000006 */
[----:B------:R-:W-:Y:S01]  /*5740*/  FFMA.SAT R6, R9, R4, 0.5 ;  /* 0x3f00000009067423 */ /* 0x000fe20000002004 */
[----:B0-----:R-:W-:-:S03]  /*5750*/  FMUL R10, R10, R45 ;  /* 0x0000002d0a0a7220 */ /* 0x001fc60000400000 */
[----:B------:R-:W-:Y:S01]  /*5760*/  FFMA.RM R6, R6, R5, 12582913 ;  /* 0x4b40000106067423 */ /* 0x000fe20000004005 */
[----:B------:R-:W-:Y:S03]  /*5770*/  MUFU.EX2 R49, R49 ;  /* 0x0000003100317308 */ /* 0x000fe60000000800 */
[C---:B------:R-:W-:Y:S01]  /*5780*/  FADD R0, R6.reuse, -12583039 ;  /* 0xcb40007f06007421 */ /* 0x040fe20000000000 */
[----:B------:R-:W-:-:S03]  /*5790*/  IMAD.SHL.U32 R6, R6, 0x800000, RZ ;  /* 0x0080000006067824 */ /* 0x000fc600078e00ff */
[----:B------:R-:W-:-:S04]  /*57a0*/  FFMA R0, R9, 1.4426950216293334961, -R0 ;  /* 0x3fb8aa3b09007823 */ /* 0x000fc80000000800 */
[----:B------:R-:W-:Y:S01]  /*57b0*/  FFMA R33, R9, 1.925963033500011079e-08, R0 ;  /* 0x32a5706009217823 */ /* 0x000fe20000000000 */
[----:B------:R-:W-:Y:S01]  /*57c0*/  FFMA.SAT R0, R37, R4, 0.5 ;  /* 0x3f00000025007423 */ /* 0x000fe20000002004 */
[----:B------:R-:W0:Y:S03]  /*57d0*/  MUFU.EX2 R9, R46 ;  /* 0x0000002e00097308 */ /* 0x000e260000000800 */
[----:B------:R-:W-:-:S04]  /*57e0*/  FFMA.RM R8, R0, R5, 12582913 ;  /* 0x4b40000100087423 */ /* 0x000fc80000004005 */
[C---:B------:R-:W-:Y:S01]  /*57f0*/  FADD R0, R8.reuse, -12583039 ;  /* 0xcb40007f08007421 */ /* 0x040fe20000000000 */
[----:B------:R-:W1:Y:S01]  /*5800*/  MUFU.EX2 R33, R33 ;  /* 0x0000002100217308 */ /* 0x000e620000000800 */
[----:B------:R-:W-:Y:S02]  /*5810*/  SHF.L.U32 R8, R8, 0x17, RZ ;  /* 0x0000001708087819 */ /* 0x000fe400000006ff */
[----:B------:R-:W-:-:S04]  /*5820*/  FFMA R0, R37, 1.4426950216293334961, -R0 ;  /* 0x3fb8aa3b25007823 */ /* 0x000fc80000000800 */
[----:B------:R-:W-:Y:S01]  /*5830*/  FFMA R37, R37, 1.925963033500011079e-08, R0 ;  /* 0x32a5706025257823 */ /* 0x000fe20000000000 */
[----:B------:R-:W-:Y:S01]  /*5840*/  FADD R0, R12, -12583039 ;  /* 0xcb40007f0c007421 */ /* 0x000fe20000000000 */
[----:B0-----:R-:W-:Y:S01]  /*5850*/  FMUL R9, R2, R9 ;  /* 0x0000000902097220 */ /* 0x001fe20000400000 */
[----:B------:R-:W-:Y:S02]  /*5860*/  SHF.L.U32 R2, R47, 0x17, RZ ;  /* 0x000000172f027819 */ /* 0x000fe400000006ff */
[C---:B------:R-:W-:Y:S01]  /*5870*/  FFMA R0, R15.reuse, 1.4426950216293334961, -R0 ;  /* 0x3fb8aa3b0f007823 */ /* 0x040fe20000000800 */
[----:B------:R-:W0:Y:S01]  /*5880*/  MUFU.EX2 R37, R37 ;  /* 0x0000002500257308 */ /* 0x000e220000000800 */
[----:B------:R-:W-:Y:S01]  /*5890*/  SHF.L.U32 R12, R12, 0x17, RZ ;  /* 0x000000170c0c7819 */ /* 0x000fe200000006ff */
[----:B------:R-:W-:Y:S01]  /*58a0*/  FMUL R2, R2, R39 ;  /* 0x0000002702027220 */ /* 0x000fe20000400000 */
[----:B------:R-:W-:Y:S01]  /*58b0*/  FFMA R38, R15, 1.925963033500011079e-08, R0 ;  /* 0x32a570600f267823 */ /* 0x000fe20000000000 */
[----:B------:R-:W-:Y:S01]  /*58c0*/  FADD R0, R14, -12583039 ;  /* 0xcb40007f0e007421 */ /* 0x000fe20000000000 */
[----:B-1----:R-:W-:-:S03]  /*58d0*/  FMUL R33, R6, R33 ;  /* 0x0000002106217220 */ /* 0x002fc60000400000 */
[----:B------:R-:W-:-:S04]  /*58e0*/  FFMA R0, R13, 1.4426950216293334961, -R0 ;  /* 0x3fb8aa3b0d007823 */ /* 0x000fc80000000800 */
[----:B------:R-:W-:Y:S01]  /*58f0*/  FFMA R39, R13, 1.925963033500011079e-08, R0 ;  /* 0x32a570600d277823 */ /* 0x000fe20000000000 */
[----:B------:R-:W-:Y:S01]  /*5900*/  FFMA.RM R13, R44, R5, 12582913 ;  /* 0x4b4000012c0d7423 */ /* 0x000fe20000004005 */
[----:B------:R-:W-:Y:S01]  /*5910*/  SHF.L.U32 R0, R36, 0x17, RZ ;  /* 0x0000001724007819 */ /* 0x000fe200000006ff */
[-C--:B------:R-:W-:Y:S01]  /*5920*/  FFMA.SAT R44, R7, R4.reuse, 0.5 ;  /* 0x3f000000072c7423 */ /* 0x080fe20000002004 */
[----:B------:R-:W-:Y:S01]  /*5930*/  FFMA.SAT R4, R11, R4, 0.5 ;  /* 0x3f0000000b047423 */ /* 0x000fe20000002004 */
[----:B------:R-:W-:Y:S01]  /*5940*/  FADD R36, R13, -12583039 ;  /* 0xcb40007f0d247421 */ /* 0x000fe20000000000 */
[----:B------:R-:W-:Y:S01]  /*5950*/  MUFU.EX2 R39, R39 ;  /* 0x0000002700277308 */ /* 0x000fe20000000800 */
[----:B------:R-:W-:Y:S01]  /*5960*/  FMUL R0, R0, R49 ;  /* 0x0000003100007220 */ /* 0x000fe20000400000 */
[----:B------:R-:W-:Y:S01]  /*5970*/  FFMA.RM R15, R4, R5, 12582913 ;  /* 0x4b400001040f7423 */ /* 0x000fe20000004005 */
[----:B------:R-:W-:Y:S01]  /*5980*/  FFMA R36, R3, 1.4426950216293334961, -R36 ;  /* 0x3fb8aa3b03247823 */ /* 0x000fe20000000824 */
[----:B0-----:R-:W-:Y:S01]  /*5990*/  FMUL R8, R8, R37 ;  /* 0x0000002508087220 */ /* 0x001fe20000400000 */
[----:B------:R-:W-:-:S02]  /*59a0*/  SHF.L.U32 R13, R13, 0x17, RZ ;  /* 0x000000170d0d7819 */ /* 0x000fc400000006ff */
[----:B------:R-:W-:Y:S01]  /*59b0*/  FFMA R36, R3, 1.925963033500011079e-08, R36 ;  /* 0x32a5706003247823 */ /* 0x000fe20000000024 */
[----:B------:R-:W-:-:S04]  /*59c0*/  FFMA.RM R3, R44, R5, 12582913 ;  /* 0x4b4000012c037423 */ /* 0x000fc80000004005 */
[----:B------:R-:W-:Y:S01]  /*59d0*/  FADD R4, R3, -12583039 ;  /* 0xcb40007f03047421 */ /* 0x000fe20000000000 */
[----:B------:R-:W0:Y:S03]  /*59e0*/  MUFU.EX2 R36, R36 ;  /* 0x0000002400247308 */ /* 0x000e260000000800 */
        /* <DEDUP_REMOVED lines=8> */
[----:B------:R-:W2:Y:S01]  /*5a70*/  MUFU.EX2 R44, R44 ;  /* 0x0000002c002c7308 */ /* 0x000ea20000000800 */
[----:B------:R-:W-:Y:S01]  /*5a80*/  SHF.L.U32 R11, R3, 0x17, RZ ;  /* 0x00000017030b7819 */ /* 0x000fe200000006ff */
        /* <DEDUP_REMOVED lines=22> */
[----:B------:R-:W-:Y:S01]  /*5bf0*/  FADD R7, R4, R33 ;  /* 0x0000002104077221 */ /* 0x000fe20000000000 */
[----:B------:R-:W-:Y:S02]  /*5c00*/  IMAD.SHL.U32 R4, R14, 0x800000, RZ ;  /* 0x008000000e047824 */ /* 0x000fe400078e00ff */
[----:B------:R-:W0:Y:S01]  /*5c10*/  MUFU.EX2 R14, R45 ;  /* 0x0000002d000e7308 */ /* 0x000e220000000800 */
[----:B------:R-:W-:Y:S01]  /*5c20*/  FADD R6, R7, R8 ;  /* 0x0000000807067221 */ /* 0x000fe20000000000 */
[----:B------:R-:W-:-:S03]  /*5c30*/  FMUL R4, R4, R39 ;  /* 0x0000002704047220 */ /* 0x000fc60000400000 */
[----:B------:R-:W-:-:S04]  /*5c40*/  FADD R7, R6, R5 ;  /* 0x0000000506077221 */ /* 0x000fc80000000000 */
[----:B------:R-:W-:Y:S01]  /*5c50*/  FADD R6, R7, R4 ;  /* 0x0000000407067221 */ /* 0x000fe20000000000 */
[----:B--2---:R-:W-:-:S03]  /*5c60*/  FMUL R7, R11, R44 ;  /* 0x0000002c0b077220 */ /* 0x004fc60000400000 */
        /* <DEDUP_REMOVED lines=13> */
.L_x_6921:
        /* <DEDUP_REMOVED lines=12> */
[----:B0-----:R-:W-:Y:S05]  /*5e00*/  CALL.REL.NOINC `($__internal_104_$__cuda_sm3x_div_rn_noftz_f32_slowpath) ;  /* 0x00000038004c7944 */ /* 0x001fea0003c00000 */
[----:B------:R-:W-:-:S07]  /*5e10*/  MOV R12, R11 ;  /* 0x0000000b000c7202 */ /* 0x000fce0000000f00 */
.L_x_6854:
[----:B------:R-:W-:Y:S05]  /*5e20*/  BSYNC.RECONVERGENT B3 ;  /* 0x0000000000037941 */ /* 0x000fea0003800200 */
.L_x_6853:
        /* <DEDUP_REMOVED lines=12> */
[----:B0-----:R-:W-:Y:S05]  /*5ef0*/  CALL.REL.NOINC `($__internal_104_$__cuda_sm3x_div_rn_noftz_f32_slowpath) ;  /* 0x0000003800107944 */ /* 0x001fea0003c00000 */
[----:B------:R-:W-:-:S07]  /*5f00*/  MOV R13, R11 ;  /* 0x0000000b000d7202 */ /* 0x000fce0000000f00 */
.L_x_6856:
[----:B------:R-:W-:Y:S05]  /*5f10*/  BSYNC.RECONVERGENT B3 ;  /* 0x0000000000037941 */ /* 0x000fea0003800200 */
.L_x_6855:
        /* <DEDUP_REMOVED lines=14> */
.L_x_6858:
[----:B------:R-:W-:Y:S05]  /*6000*/  BSYNC.RECONVERGENT B3 ;  /* 0x0000000000037941 */ /* 0x000fea0003800200 */
.L_x_6857:
        /* <DEDUP_REMOVED lines=14> */
.L_x_6860:
[----:B------:R-:W-:Y:S05]  /*60f0*/  BSYNC.RECONVERGENT B3 ;  /* 0x0000000000037941 */ /* 0x000fea0003800200 */
.L_x_6859:
        /* <DEDUP_REMOVED lines=14> */
.L_x_6862:
[----:B------:R-:W-:Y:S05]  /*61e0*/  BSYNC.RECONVERGENT B3 ;  /* 0x0000000000037941 */ /* 0x000fea0003800200 */
.L_x_6861:
        /* <DEDUP_REMOVED lines=14> */
.L_x_6864:
[----:B------:R-:W-:Y:S05]  /*62d0*/  BSYNC.RECONVERGENT B3 ;  /* 0x0000000000037941 */ /* 0x000fea0003800200 */
.L_x_6863:
        /* <DEDUP_REMOVED lines=14> */
.L_x_6866:
[----:B------:R-:W-:Y:S05]  /*63c0*/  BSYNC.RECONVERGENT B3 ;  /* 0x0000000000037941 */ /* 0x000fea0003800200 */
.L_x_6865:
        /* <DEDUP_REMOVED lines=14> */
.L_x_6868:
[----:B------:R-:W-:Y:S05]  /*64b0*/  BSYNC.RECONVERGENT B3 ;  /* 0x0000000000037941 */ /* 0x000fea0003800200 */
.L_x_6867:
        /* <DEDUP_REMOVED lines=14> */
.L_x_6870:
[----:B------:R-:W-:Y:S05]  /*65a0*/  BSYNC.RECONVERGENT B3 ;  /* 0x0000000000037941 */ /* 0x000fea0003800200 */
.L_x_6869:
        /* <DEDUP_REMOVED lines=14> */
.L_x_6872:
[----:B------:R-:W-:Y:S05]  /*6690*/  BSYNC.RECONVERGENT B3 ;  /* 0x0000000000037941 */ /* 0x000fea0003800200 */
.L_x_6871:
        /* <DEDUP_REMOVED lines=14> */
.L_x_6874:
[----:B------:R-:W-:Y:S05]  /*6780*/  BSYNC.RECONVERGENT B3 ;  /* 0x0000000000037941 */ /* 0x000fea0003800200 */
.L_x_6873:
        /* <DEDUP_REMOVED lines=14> */
.L_x_6876:
[----:B------:R-:W-:Y:S05]  /*6870*/  BSYNC.RECONVERGENT B3 ;  /* 0x0000000000037941 */ /* 0x000fea0003800200 */
.L_x_6875:
        /* <DEDUP_REMOVED lines=14> */
.L_x_6878:
[----:B------:R-:W-:Y:S05]  /*6960*/  BSYNC.RECONVERGENT B3 ;  /* 0x0000000000037941 */ /* 0x000fea0003800200 */
.L_x_6877:
        /* <DEDUP_REMOVED lines=14> */
.L_x_6880:
[----:B------:R-:W-:Y:S05]  /*6a50*/  BSYNC.RECONVERGENT B3 ;  /* 0x0000000000037941 */ /* 0x000fea0003800200 */
.L_x_6879:
        /* <DEDUP_REMOVED lines=14> */
.L_x_6882:
[----:B------:R-:W-:Y:S05]  /*6b40*/  BSYNC.RECONVERGENT B3 ;  /* 0x0000000000037941 */ /* 0x000fea0003800200 */
.L_x_6881:
        /* <DEDUP_REMOVED lines=14> */
.L_x_6884:
[----:B------:R-:W-:Y:S05]  /*6c30*/  BSYNC.RECONVERGENT B3 ;  /* 0x0000000000037941 */ /* 0x000fea0003800200 */
.L_x_6883:
        /* <DEDUP_REMOVED lines=14> */
.L_x_6886:
[----:B------:R-:W-:Y:S05]  /*6d20*/  BSYNC.RECONVERGENT B3 ;  /* 0x0000000000037941 */ /* 0x000fea0003800200 */
.L_x_6885:
        /* <DEDUP_REMOVED lines=14> */
.L_x_6888:
[----:B------:R-:W-:Y:S05]  /*6e10*/  BSYNC.RECONVERGENT B3 ;  /* 0x0000000000037941 */ /* 0x000fea0003800200 */
.L_x_6887:
        /* <DEDUP_REMOVED lines=14> */
.L_x_6890:
[----:B------:R-:W-:Y:S05]  /*6f00*/  BSYNC.RECONVERGENT B3 ;  /* 0x0000000000037941 */ /* 0x000fea0003800200 */
.L_x_6889:
        /* <DEDUP_REMOVED lines=14> */
.L_x_6892:
[----:B------:R-:W-:Y:S05]  /*6ff0*/  BSYNC.RECONVERGENT B3 ;  /* 0x0000000000037941 */ /* 0x000fea0003800200 */
.L_x_6891:
        /* <DEDUP_REMOVED lines=14> */
.L_x_6894:
[----:B------:R-:W-:Y:S05]  /*70e0*/  BSYNC.RECONVERGENT B3 ;  /* 0x0000000000037941 */ /* 0x000fea0003800200 */
.L_x_6893:
        /* <DEDUP_REMOVED lines=9> */
[----:B------:R-:W-:Y:S01]  /*7180*/  IMAD.MOV.U32 R32, RZ, RZ, R33 ;  /* 0x000000ffff207224 */ /* 0x000fe200078e0021 */
[----:B------:R-:W-:Y:S02]  /*7190*/  MOV R11, R47 ;  /* 0x0000002f000b7202 */ /* 0x000fe40000000f00 */
[----:B------:R-:W-:-:S07]  /*71a0*/  MOV R36, 0x71c0 ;  /* 0x000071c000247802 */ /* 0x000fce0000000f00 */
[----:B------:R-:W-:Y:S05]  /*71b0*/  CALL.REL.NOINC `($__internal_104_$__cuda_sm3x_div_rn_noftz_f32_slowpath) ;  /* 0x0000002400607944 */ /* 0x000fea0003c00000 */
[----:B------:R-:W-:-:S07]  /*71c0*/  MOV R39, R11 ;  /* 0x0000000b00277202 */ /* 0x000fce0000000f00 */
.L_x_6896:
[----:B------:R-:W-:Y:S05]  /*71d0*/  BSYNC.RECONVERGENT B3 ;  /* 0x0000000000037941 */ /* 0x000fea0003800200 */
.L_x_6895:
        /* <DEDUP_REMOVED lines=12> */
[----:B------:R-:W-:Y:S05]  /*72a0*/  CALL.REL.NOINC `($__internal_104_$__cuda_sm3x_div_rn_noftz_f32_slowpath) ;  /* 0x0000002400247944 */ /* 0x000fea0003c00000 */
[----:B------:R-:W-:-:S07]  /*72b0*/  MOV R44, R11 ;  /* 0x0000000b002c7202 */ /* 0x000fce0000000f00 */
.L_x_6898:
[----:B------:R-:W-:Y:S05]  /*72c0*/  BSYNC.RECONVERGENT B3 ;  /* 0x0000000000037941 */ /* 0x000fea0003800200 */
.L_x_6897:
        /* <DEDUP_REMOVED lines=14> */
.L_x_6900:
[----:B------:R-:W-:Y:S05]  /*73b0*/  BSYNC.RECONVERGENT B3 ;  /* 0x0000000000037941 */ /* 0x000fea0003800200 */
.L_x_6899:
        /* <DEDUP_REMOVED lines=14> */
.L_x_6902:
[----:B------:R-:W-:Y:S05]  /*74a0*/  BSYNC.RECONVERGENT B3 ;  /* 0x0000000000037941 */ /* 0x000fea0003800200 */
.L_x_6901:
        /* <DEDUP_REMOVED lines=14> */
.L_x_6904:
[----:B------:R-:W-:Y:S05]  /*7590*/  BSYNC.RECONVERGENT B3 ;  /* 0x0000000000037941 */ /* 0x000fea0003800200 */
.L_x_6903:
        /* <DEDUP_REMOVED lines=14> */
.L_x_6906:
[----:B------:R-:W-:Y:S05]  /*7680*/  BSYNC.RECONVERGENT B3 ;  /* 0x0000000000037941 */ /* 0x000fea0003800200 */
.L_x_6905:
        /* <DEDUP_REMOVED lines=14> */
.L_x_6908:
[----:B------:R-:W-:Y:S05]  /*7770*/  BSYNC.RECONVERGENT B3 ;  /* 0x0000000000037941 */ /* 0x000fea0003800200 */
.L_x_6907:
        /* <DEDUP_REMOVED lines=10> */
[----:B------:R-:W-:Y:S02]  /*7820*/  R2UR UR9, R35 ;  /* 0x00000000230972ca */ /* 0x000fe400000e0000 */
[----:B------:R-:W-:Y:S02]  /*7830*/  IADD3 R0, PT, PT, R5, R7, RZ ;  /* 0x0000000705007210 */ /* 0x000fe40007ffe0ff */
[----:B------:R-:W-:Y:S02]  /*7840*/  IADD3 R36, P6, PT, R4, 0x180, RZ ;  /* 0x0000018004247810 */ /* 0x000fe40007fde0ff */
[----:B------:R-:W-:Y:S02]  /*7850*/  LEA.HI R5, P0, R0, R4, RZ, 0x1 ;  /* 0x0000000400057211 */ /* 0x000fe400078108ff */
[----:B------:R-:W-:Y:S02]  /*7860*/  R2UR UR10, R34 ;  /* 0x00000000220a72ca */ /* 0x000fe400000e0000 */
[----:B------:R-:W-:Y:S01]  /*7870*/  IADD3.X R10, PT, PT, RZ, R0, RZ, P0, !PT ;  /* 0x00000000ff0a7210 */ /* 0x000fe200007fe4ff */
[----:B------:R-:W-:Y:S01]  /*7880*/  IMAD.SHL.U32 R6, R5, 0x4, RZ ;  /* 0x0000000405067824 */ /* 0x000fe200078e00ff */
[----:B------:R-:W-:-:S02]  /*7890*/  R2UR UR11, R35 ;  /* 0x00000000230b72ca */ /* 0x000fc400000e0000 */
[----:B------:R-:W-:Y:S02]  /*78a0*/  SHF.L.U64.HI R5, R5, 0x2, R10 ;  /* 0x0000000205057819 */ /* 0x000fe4000001020a */
[----:B------:R-:W-:Y:S02]  /*78b0*/  LOP3.LUT R6, R6, 0xfffffff8, RZ, 0xc0, !PT ;  /* 0xfffffff806067812 */ /* 0x000fe400078ec0ff */
[----:B------:R-:W-:Y:S02]  /*78c0*/  R2UR UR12, R34 ;  /* 0x00000000220c72ca */ /* 0x000fe400000e0000 */
[----:B------:R-:W-:Y:S02]  /*78d0*/  IADD3 R6, P0, PT, R6, UR48, RZ ;  /* 0x0000003006067c10 */ /* 0x000fe4000ff1e0ff */
[----:B------:R-:W-:Y:S02]  /*78e0*/  R2UR UR13, R35 ;  /* 0x00000000230d72ca */ /* 0x000fe400000e0000 */
[----:B------:R-:W-:-:S02]  /*78f0*/  IADD3.X R7, PT, PT, R5, UR49, RZ, P0, !PT ;  /* 0x0000003105077c10 */ /* 0x000fc400087fe4ff */
[----:B------:R-:W-:-:S03]  /*7900*/  IADD3 R5, P0, PT, R4, 0x40, RZ ;  /* 0x0000004004057810 */ /* 0x000fc60007f1e0ff */
[----:B------:R0:W-:Y:S01]  /*7910*/  STG.E.64 desc[UR4][R6.64], R12 ;  /* 0x0000000c06007986 */ /* 0x0001e2000c101b04 */
[----:B------:R-:W-:-:S04]  /*7920*/  IADD3.X R32, PT, PT, RZ, R0, RZ, P0, !PT ;  /* 0x00000000ff207210 */ /* 0x000fc800007fe4ff */
[----:B------:R-:W-:-:S04]  /*7930*/  LEA.HI R5, P0, R32, R5, RZ, 0x1 ;  /* 0x0000000520057211 */ /* 0x000fc800078108ff */
[----:B------:R-:W-:Y:S01]  /*7940*/  IADD3.X R32, PT, PT, RZ, R32, RZ, P0, !PT ;  /* 0x00000020ff207210 */ /* 0x000fe200007fe4ff */
[----:B------:R-:W-:-:S03]  /*7950*/  IMAD.SHL.U32 R10, R5, 0x4, RZ ;  /* 0x00000004050a7824 */ /* 0x000fc600078e00ff */
[----:B------:R-:W-:Y:S02]  /*7960*/  SHF.L.U64.HI R5, R5, 0x2, R32 ;  /* 0x0000000205057819 */ /* 0x000fe40000010220 */
[----:B------:R-:W-:Y:S02]  /*7970*/  LOP3.LUT R10, R10, 0xfffffff8, RZ, 0xc0, !PT ;  /* 0xfffffff80a0a7812 */ /* 0x000fe400078ec0ff */
[----:B0-----:R-:W-:Y:S02]  /*7980*/  IADD3 R6, P1, PT, R4, 0xc0, RZ ;  /* 0x000000c004067810 */ /* 0x001fe40007f3e0ff */
[----:B------:R-:W-:Y:S02]  /*7990*/  IADD3 R10, P0, PT, R10, UR48, RZ ;  /* 0x000000300a0a7c10 */ /* 0x000fe4000ff1e0ff */
[----:B------:R-:W-:Y:S01]  /*79a0*/  IADD3 R12, P2, PT, R4, 0x100, RZ ;  /* 0x00000100040c7810 */ /* 0x000fe20007f5e0ff */
[----:B------:R-:W-:Y:S01]  /*79b0*/  IMAD.X R7, RZ, RZ, R0, P1 ;  /* 0x000000ffff077224 */ /* 0x000fe200008e0600 */
[----:B------:R-:W-:-:S02]  /*79c0*/  IADD3.X R11, PT, PT, R5, UR49, RZ, P0, !PT ;  /* 0x00000031050b7c10 */ /* 0x000fc400087fe4ff */
[----:B------:R-:W-:Y:S02]  /*79d0*/  IADD3 R5, P0, PT, R4, 0x80, RZ ;  /* 0x0000008004057810 */ /* 0x000fe40007f1e0ff */
[----:B------:R-:W-:Y:S01]  /*79e0*/  LEA.HI R6, P1, R7, R6, RZ, 0x1 ;  /* 0x0000000607067211 */ /* 0x000fe200078308ff */
[----:B------:R0:W-:Y:S01]  /*79f0*/  STG.E.64 desc[UR4][R10.64], R14 ;  /* 0x0000000e0a007986 */ /* 0x0001e2000c101b04 */
[----:B------:R-:W-:-:S03]  /*7a00*/  IADD3.X R32, PT, PT, RZ, R0, RZ, P0, !PT ;  /* 0x00000000ff207210 */ /* 0x000fc600007fe4ff */
[----:B------:R-:W-:Y:S01]  /*7a10*/  IMAD.X R7, RZ, RZ, R7, P1 ;  /* 0x000000ffff077224 */ /* 0x000fe200008e0607 */
[----:B------:R-:W-:Y:S02]  /*7a20*/  LEA.HI R13, P0, R32, R5, RZ, 0x1 ;  /* 0x00000005200d7211 */ /* 0x000fe400078108ff */
[----:B------:R-:W-:Y:S02]  /*7a30*/  IADD3.X R5, PT, PT, RZ, R0, RZ, P2, !PT ;  /* 0x00000000ff057210 */ /* 0x000fe400017fe4ff */
[----:B------:R-:W-:Y:S02]  /*7a40*/  IADD3.X R32, PT, PT, RZ, R32, RZ, P0, !PT ;  /* 0x00000020ff207210 */ /* 0x000fe400007fe4ff */
[----:B------:R-:W-:Y:S01]  /*7a50*/  LEA.HI R12, P0, R5, R12, RZ, 0x1 ;  /* 0x0000000c050c7211 */ /* 0x000fe200078108ff */
[----:B0-----:R-:W-:Y:S01]  /*7a60*/  IMAD.SHL.U32 R10, R6, 0x4, RZ ;  /* 0x00000004060a7824 */ /* 0x001fe200078e00ff */
[C---:B------:R-:W-:Y:S02]  /*7a70*/  SHF.L.U64.HI R14, R13.reuse, 0x2, R32 ;  /* 0x000000020d0e7819 */ /* 0x040fe40000010220 */
[----:B------:R-:W-:-:S02]  /*7a80*/  SHF.L.U32 R13, R13, 0x2, RZ ;  /* 0x000000020d0d7819 */ /* 0x000fc400000006ff */
[----:B------:R-:W-:Y:S02]  /*7a90*/  LOP3.LUT R10, R10, 0xfffffff8, RZ, 0xc0, !PT ;  /* 0xfffffff80a0a7812 */ /* 0x000fe400078ec0ff */
[----:B------:R-:W-:Y:S02]  /*7aa0*/  IADD3.X R5, PT, PT, RZ, R5, RZ, P0, !PT ;  /* 0x00000005ff057210 */ /* 0x000fe400007fe4ff */
[----:B------:R-:W-:Y:S02]  /*7ab0*/  SHF.L.U64.HI R11, R6, 0x2, R7 ;  /* 0x00000002060b7819 */ /* 0x000fe40000010207 */
[----:B------:R-:W-:Y:S02]  /*7ac0*/  IADD3 R10, P1, PT, R10, UR48, RZ ;  /* 0x000000300a0a7c10 */ /* 0x000fe4000ff3e0ff */
[----:B------:R-:W-:Y:S02]  /*7ad0*/  LOP3.LUT R6, R13, 0xfffffff8, RZ, 0xc0, !PT ;  /* 0xfffffff80d067812 */ /* 0x000fe400078ec0ff */
[----:B------:R-:W-:-:S02]  /*7ae0*/  SHF.L.U64.HI R5, R12, 0x2, R5 ;  /* 0x000000020c057819 */ /* 0x000fc40000010205 */
[----:B------:R-:W-:Y:S02]  /*7af0*/  SHF.L.U32 R12, R12, 0x2, RZ ;  /* 0x000000020c0c7819 */ /* 0x000fe400000006ff */
[----:B------:R-:W-:Y:S02]  /*7b00*/  IADD3.X R11, PT, PT, R11, UR49, RZ, P1, !PT ;  /* 0x000000310b0b7c10 */ /* 0x000fe40008ffe4ff */
[----:B------:R-:W-:Y:S02]  /*7b10*/  IADD3 R37, P1, PT, R4, 0x140, RZ ;  /* 0x0000014004257810 */ /* 0x000fe40007f3e0ff */
[----:B------:R-:W-:Y:S02]  /*7b20*/  IADD3 R6, P0, PT, R6, UR48, RZ ;  /* 0x0000003006067c10 */ /* 0x000fe4000ff1e0ff */
[----:B------:R-:W-:Y:S02]  /*7b30*/  LOP3.LUT R12, R12, 0xfffffff8, RZ, 0xc0, !PT ;  /* 0xfffffff80c0c7812 */ /* 0x000fe400078ec0ff */
[----:B------:R-:W-:-:S02]  /*7b40*/  IADD3.X R46, PT, PT, RZ, R0, RZ, P1, !PT ;  /* 0x00000000ff2e7210 */ /* 0x000fc40000ffe4ff */
[----:B------:R-:W-:Y:S02]  /*7b50*/  IADD3.X R7, PT, PT, R14, UR49, RZ, P0, !PT ;  /* 0x000000310e077c10 */ /* 0x000fe400087fe4ff */
[----:B------:R-:W-:Y:S02]  /*7b60*/  IADD3 R12, P0, PT, R12, UR48, RZ ;  /* 0x000000300c0c7c10 */ /* 0x000fe4000ff1e0ff */
[----:B------:R-:W-:Y:S01]  /*7b70*/  LEA.HI R37, P5, R46, R37, RZ, 0x1 ;  /* 0x000000252e257211 */ /* 0x000fe200078b08ff */
[----:B------:R0:W-:Y:S01]  /*7b80*/  STG.E.64 desc[UR4][R6.64], R30 ;  /* 0x0000001e06007986 */ /* 0x0001e2000c101b04 */
[----:B------:R-:W-:Y:S02]  /*7b90*/  IADD3.X R13, PT, PT, R5, UR49, RZ, P0, !PT ;  /* 0x00000031050d7c10 */ /* 0x000fe400087fe4ff */
[C---:B------:R-:W-:Y:S01]  /*7ba0*/  IADD3 R33, P0, PT, R4.reuse, 0x1c0, RZ ;  /* 0x000001c004217810 */ /* 0x040fe20007f1e0ff */
[----:B------:R-:W-:Y:S01]  /*7bb0*/  IMAD.X R46, RZ, RZ, R46, P5 ;  /* 0x000000ffff2e7224 */ /* 0x000fe200028e062e */
[C---:B------:R-:W-:Y:S01]  /*7bc0*/  IADD3 R5, P1, PT, R4.reuse, 0x200, RZ ;  /* 0x0000020004057810 */ /* 0x040fe20007f3e0ff */
[----:B------:R-:W-:Y:S01]  /*7bd0*/  STG.E.64 desc[UR6][R10.64], R28 ;  /* 0x0000001c0a007986 */ /* 0x000fe2000c101b06 */
[----:B------:R-:W-:-:S02]  /*7be0*/  IADD3 R32, P2, PT, R4, 0x240, RZ ;  /* 0x0000024004207810 */ /* 0x000fc40007f5e0ff */
[C---:B------:R-:W-:Y:S01]  /*7bf0*/  IADD3 R15, P5, PT, R4.reuse, 0x300, RZ ;  /* 0x00000300040f7810 */ /* 0x040fe20007fbe0ff */
[----:B------:R1:W-:Y:S01]  /*7c00*/  STG.E.64 desc[UR8][R12.64], R26 ;  /* 0x0000001a0c007986 */ /* 0x0003e2000c101b08 */
[-C--:B0-----:R-:W-:Y:S02]  /*7c10*/  IADD3.X R7, PT, PT, RZ, R0.reuse, RZ, P6, !PT ;  /* 0x00000000ff077210 */ /* 0x081fe400037fe4ff */
[C---:B------:R-:W-:Y:S02]  /*7c20*/  IADD3 R31, P3, PT, R4.reuse, 0x280, RZ ;  /* 0x00000280041f7810 */ /* 0x040fe40007f7e0ff */
[C---:B------:R-:W-:Y:S02]  /*7c30*/  IADD3 R30, P4, PT, R4.reuse, 0x2c0, RZ ;  /* 0x000002c0041e7810 */ /* 0x040fe40007f9e0ff */
[----:B------:R-:W-:Y:S02]  /*7c40*/  IADD3 R14, P6, PT, R4, 0x340, RZ ;  /* 0x00000340040e7810 */ /* 0x000fe40007fde0ff */
[----:B------:R-:W-:-:S02]  /*7c50*/  IADD3.X R4, PT, PT, RZ, R0, RZ, P0, !PT ;  /* 0x00000000ff047210 */ /* 0x000fc400007fe4ff */
[----:B------:R-:W-:Y:S01]  /*7c60*/  LEA.HI R6, P0, R7, R36, RZ, 0x1 ;  /* 0x0000002407067211 */ /* 0x000fe200078108ff */
[----:B-1----:R-:W-:Y:S01]  /*7c70*/  IMAD.X R26, RZ, RZ, R0, P1 ;  /* 0x000000ffff1a7224 */ /* 0x002fe200008e0600 */
[C---:B------:R-:W-:Y:S02]  /*7c80*/  SHF.L.U64.HI R27, R37.reuse, 0x2, R46 ;  /* 0x00000002251b7819 */ /* 0x040fe4000001022e */
[----:B------:R-:W-:Y:S02]  /*7c90*/  IADD3.X R7, PT, PT, RZ, R7, RZ, P0, !PT ;  /* 0x00000007ff077210 */ /* 0x000fe400007fe4ff */
[----:B------:R-:W-:Y:S02]  /*7ca0*/  LEA.HI R10, P0, R4, R33, RZ, 0x1 ;  /* 0x00000021040a7211 */ /* 0x000fe400078108ff */
[----:B------:R-:W-:Y:S02]  /*7cb0*/  LEA.HI R13, P1, R26, R5, RZ, 0x1 ;  /* 0x000000051a0d7211 */ /* 0x000fe400078308ff */
[----:B------:R-:W-:Y:S01]  /*7cc0*/  SHF.L.U32 R5, R37, 0x2, RZ ;  /* 0x0000000225057819 */ /* 0x000fe200000006ff */
[----:B------:R-:W-:Y:S01]  /*7cd0*/  IMAD.X R11, RZ, RZ, R4, P0 ;  /* 0x000000ffff0b7224 */ /* 0x000fe200000e0604 */
[C---:B------:R-:W-:Y:S01]  /*7ce0*/  SHF.L.U64.HI R7, R6.reuse, 0x2, R7 ;  /* 0x0000000206077819 */ /* 0x040fe20000010207 */
[----:B------:R-:W-:Y:S01]  /*7cf0*/  IMAD.X R26, RZ, RZ, R26, P1 ;  /* 0x000000ffff1a7224 */ /* 0x000fe200008e061a */
[----:B------:R-:W-:-:S02]  /*7d00*/  SHF.L.U32 R6, R6, 0x2, RZ ;  /* 0x0000000206067819 */ /* 0x000fc400000006ff */
[----:B------:R-:W-:Y:S02]  /*7d10*/  LOP3.LUT R4, R5, 0xfffffff8, RZ, 0xc0, !PT ;  /* 0xfffffff805047812 */ /* 0x000fe400078ec0ff */
[C---:B------:R-:W-:Y:S02]  /*7d20*/  SHF.L.U64.HI R11, R10.reuse, 0x2, R11 ;  /* 0x000000020a0b7819 */ /* 0x040fe4000001020b */
[----:B------:R-:W-:Y:S02]  /*7d30*/  SHF.L.U32 R10, R10, 0x2, RZ ;  /* 0x000000020a0a7819 */ /* 0x000fe400000006ff */
[----:B------:R-:W-:Y:S02]  /*7d40*/  IADD3 R4, P0, PT, R4, UR48, RZ ;  /* 0x0000003004047c10 */ /* 0x000fe4000ff1e0ff */
[----:B------:R-:W-:Y:S02]  /*7d50*/  LOP3.LUT R6, R6, 0xfffffff8, RZ, 0xc0, !PT ;  /* 0xfffffff806067812 */ /* 0x000fe400078ec0ff */
[----:B------:R-:W-:-:S02]  /*7d60*/  LOP3.LUT R10, R10, 0xfffffff8, RZ, 0xc0, !PT ;  /* 0xfffffff80a0a7812 */ /* 0x000fc400078ec0ff */
[----:B------:R-:W-:Y:S02]  /*7d70*/  SHF.L.U32 R12, R13, 0x2, RZ ;  /* 0x000000020d0c7819 */ /* 0x000fe400000006ff */
[----:B------:R-:W-:Y:S02]  /*7d80*/  IADD3.X R5, PT, PT, R27, UR49, RZ, P0, !PT ;  /* 0x000000311b057c10 */ /* 0x000fe400087fe4ff */
[----:B------:R-:W-:Y:S02]  /*7d90*/  IADD3 R6, P1, PT, R6, UR48, RZ ;  /* 0x0000003006067c10 */ /* 0x000fe4000ff3e0ff */
[----:B------:R-:W-:Y:S01]  /*7da0*/  IADD3 R10, P0, PT, R10, UR48, RZ ;  /* 0x000000300a0a7c10 */ /* 0x000fe2000ff1e0ff */
[----:B------:R0:W-:Y:S01]  /*7db0*/  STG.E.64 desc[UR4][R4.64], R24 ;  /* 0x0000001804007986 */ /* 0x0001e2000c101b04 */
[----:B------:R-:W-:Y:S02]  /*7dc0*/  LOP3.LUT R12, R12, 0xfffffff8, RZ, 0xc0, !PT ;  /* 0xfffffff80c0c7812 */ /* 0x000fe400078ec0ff */
[----:B------:R-:W-:-:S02]  /*7dd0*/  IADD3.X R7, PT, PT, R7, UR49, RZ, P1, !PT ;  /* 0x0000003107077c10 */ /* 0x000fc40008ffe4ff */
[----:B------:R-:W-:Y:S02]  /*7de0*/  IADD3.X R11, PT, PT, R11, UR49, RZ, P0, !PT ;  /* 0x000000310b0b7c10 */ /* 0x000fe400087fe4ff */
[-C--:B------:R-:W-:Y:S01]  /*7df0*/  IADD3.X R27, PT, PT, RZ, R0.reuse, RZ, P2, !PT ;  /* 0x00000000ff1b7210 */ /* 0x080fe200017fe4ff */
[----:B------:R1:W-:Y:S01]  /*7e00*/  STG.E.64 desc[UR6][R6.64], R22 ;  /* 0x0000001606007986 */ /* 0x0003e2000c101b06 */
[----:B------:R-:W-:Y:S02]  /*7e10*/  SHF.L.U64.HI R13, R13, 0x2, R26 ;  /* 0x000000020d0d7819 */ /* 0x000fe4000001021a */
[----:B------:R-:W-:Y:S01]  /*7e20*/  IADD3 R12, P1, PT, R12, UR48, RZ ;  /* 0x000000300c0c7c10 */ /* 0x000fe2000ff3e0ff */
[----:B------:R2:W-:Y:S01]  /*7e30*/  STG.E.64 desc[UR8][R10.64], R20 ;  /* 0x000000140a007986 */ /* 0x0005e2000c101b08 */
[-C--:B0-----:R-:W-:Y:S01]  /*7e40*/  IADD3.X R25, PT, PT, RZ, R0.reuse, RZ, P4, !PT ;  /* 0x00000000ff197210 */ /* 0x081fe200027fe4ff */
[--C-:B------:R-:W-:Y:S01]  /*7e50*/  IMAD.X R24, RZ, RZ, R0.reuse, P3 ;  /* 0x000000ffff187224 */ /* 0x100fe200018e0600 */
[----:B------:R-:W-:Y:S01]  /*7e60*/  IADD3.X R13, PT, PT, R13, UR49, RZ, P1, !PT ;  /* 0x000000310d0d7c10 */ /* 0x000fe20008ffe4ff */
[----:B------:R-:W-:Y:S01]  /*7e70*/  IMAD.X R5, RZ, RZ, R0, P6 ;  /* 0x000000ffff057224 */ /* 0x000fe200030e0600 */
[----:B------:R-:W-:-:S03]  /*7e80*/  IADD3.X R4, PT, PT, RZ, R0, RZ, P5, !PT ;  /* 0x00000000ff047210 */ /* 0x000fc60002ffe4ff */
[----:B------:R0:W-:Y:S01]  /*7e90*/  STG.E.64 desc[UR10][R12.64], R18 ;  /* 0x000000120c007986 */ /* 0x0001e2000c101b0a */
[----:B------:R-:W-:Y:S02]  /*7ea0*/  LEA.HI R14, P3, R5, R14, RZ, 0x1 ;  /* 0x0000000e050e7211 */ /* 0x000fe400078708ff */
[----:B-1----:R-:W-:Y:S02]  /*7eb0*/  LEA.HI R6, P1, R24, R31, RZ, 0x1 ;  /* 0x0000001f18067211 */ /* 0x002fe400078308ff */
[----:B--2---:R-:W-:Y:S02]  /*7ec0*/  LEA.HI R11, P0, R27, R32, RZ, 0x1 ;  /* 0x000000201b0b7211 */ /* 0x004fe400078108ff */
[----:B------:R-:W-:Y:S02]  /*7ed0*/  LEA.HI R10, P2, R25, R30, RZ, 0x1 ;  /* 0x0000001e190a7211 */ /* 0x000fe400078508ff */
[----:B------:R-:W-:Y:S02]  /*7ee0*/  IADD3.X R0, PT, PT, RZ, R27, RZ, P0, !PT ;  /* 0x0000001bff007210 */ /* 0x000fe400007fe4ff */
[----:B------:R-:W-:-:S02]  /*7ef0*/  IADD3.X R5, PT, PT, RZ, R5, RZ, P3, !PT ;  /* 0x00000005ff057210 */ /* 0x000fc40001ffe4ff */
[----:B------:R-:W-:Y:S02]  /*7f00*/  IADD3.X R7, PT, PT, RZ, R24, RZ, P1, !PT ;  /* 0x00000018ff077210 */ /* 0x000fe40000ffe4ff */
[----:B0-----:R-:W-:Y:S02]  /*7f10*/  LEA.HI R12, P0, R4, R15, RZ, 0x1 ;  /* 0x0000000f040c7211 */ /* 0x001fe400078108ff */
[C---:B------:R-:W-:Y:S01]  /*7f20*/  SHF.L.U64.HI R15, R11.reuse, 0x2, R0 ;  /* 0x000000020b0f7819 */ /* 0x040fe20000010200 */
[----:B------:R-:W-:Y:S01]  /*7f30*/  IMAD.SHL.U32 R0, R11, 0x4, RZ ;  /* 0x000000040b007824 */ /* 0x000fe200078e00ff */
[----:B------:R-:W-:Y:S01]  /*7f40*/  IADD3.X R11, PT, PT, RZ, R25, RZ, P2, !PT ;  /* 0x00000019ff0b7210 */ /* 0x000fe200017fe4ff */
[----:B------:R-:W-:Y:S01]  /*7f50*/  IMAD.X R13, RZ, RZ, R4, P0 ;  /* 0x000000ffff0d7224 */ /* 0x000fe200000e0604 */
[----:B------:R-:W-:Y:S02]  /*7f60*/  SHF.L.U64.HI R7, R6, 0x2, R7 ;  /* 0x0000000206077819 */ /* 0x000fe40000010207 */
[----:B------:R-:W-:-:S02]  /*7f70*/  SHF.L.U64.HI R11, R10, 0x2, R11 ;  /* 0x000000020a0b7819 */ /* 0x000fc4000001020b */
[----:B------:R-:W-:Y:S02]  /*7f80*/  LOP3.LUT R4, R0, 0xfffffff8, RZ, 0xc0, !PT ;  /* 0xfffffff800047812 */ /* 0x000fe400078ec0ff */
[----:B------:R-:W-:Y:S02]  /*7f90*/  SHF.L.U32 R10, R10, 0x2, RZ ;  /* 0x000000020a0a7819 */ /* 0x000fe400000006ff */
[----:B------:R-:W-:Y:S02]  /*7fa0*/  IADD3 R4, P0, PT, R4, UR48, RZ ;  /* 0x0000003004047c10 */ /* 0x000fe4000ff1e0ff */
[----:B------:R-:W-:Y:S02]  /*7fb0*/  LOP3.LUT R10, R10, 0xfffffff8, RZ, 0xc0, !PT ;  /* 0xfffffff80a0a7812 */ /* 0x000fe400078ec0ff */
[----:B------:R-:W-:Y:S02]  /*7fc0*/  SHF.L.U64.HI R0, R14, 0x2, R5 ;  /* 0x000000020e007819 */ /* 0x000fe40000010205 */
[----:B------:R-:W-:-:S02]  /*7fd0*/  IADD3.X R5, PT, PT, R15, UR49, RZ, P0, !PT ;  /* 0x000000310f057c10 */ /* 0x000fc400087fe4ff */
[----:B------:R-:W-:Y:S02]  /*7fe0*/  IADD3 R10, P0, PT, R10, UR48, RZ ;  /* 0x000000300a0a7c10 */ /* 0x000fe4000ff1e0ff */
[----:B------:R-:W-:Y:S01]  /*7ff0*/  SHF.L.U32 R6, R6, 0x2, RZ ;  /* 0x0000000206067819 */ /* 0x000fe200000006ff */
[----:B------:R0:W-:Y:S01]  /*8000*/  STG.E.64 desc[UR4][R4.64], R16 ;  /* 0x0000001004007986 */ /* 0x0001e2000c101b04 */
[----:B------:R-:W-:Y:S02]  /*8010*/  IADD3.X R11, PT, PT, R11, UR49, RZ, P0, !PT ;  /* 0x000000310b0b7c10 */ /* 0x000fe400087fe4ff */
[----:B------:R-:W-:Y:S02]  /*8020*/  IADD3 R41, P0, PT, R40, R41, RZ ;  /* 0x0000002928297210 */ /* 0x000fe40007f1e0ff */
[C---:B------:R-:W-:Y:S01]  /*8030*/  SHF.L.U64.HI R13, R12.reuse, 0x2, R13 ;  /* 0x000000020c0d7819 */ /* 0x040fe2000001020d */
[----:B------:R-:W-:Y:S01]  /*8040*/  IMAD.SHL.U32 R12, R12, 0x4, RZ ;  /* 0x000000040c0c7824 */ /* 0x000fe200078e00ff */
[----:B------:R-:W-:-:S02]  /*8050*/  SHF.L.U32 R14, R14, 0x2, RZ ;  /* 0x000000020e0e7819 */ /* 0x000fc400000006ff */
[----:B------:R-:W-:Y:S02]  /*8060*/  LEA.HI.X.SX32 R43, R40, R43, 0x1, P0 ;  /* 0x0000002b282b7211 */ /* 0x000fe400000f0eff */
[----:B------:R-:W-:Y:S02]  /*8070*/  LOP3.LUT R6, R6, 0xfffffff8, RZ, 0xc0, !PT ;  /* 0xfffffff806067812 */ /* 0x000fe400078ec0ff */
[----:B------:R-:W-:Y:S02]  /*8080*/  ISETP.GE.U32.AND P0, PT, R41, UR46, PT ;  /* 0x0000002e29007c0c */ /* 0x000fe4000bf06070 */
[----:B------:R-:W-:Y:S02]  /*8090*/  LOP3.LUT R12, R12, 0xfffffff8, RZ, 0xc0, !PT ;  /* 0xfffffff80c0c7812 */ /* 0x000fe400078ec0ff */
[----:B------:R-:W-:Y:S02]  /*80a0*/  LOP3.LUT R14, R14, 0xfffffff8, RZ, 0xc0, !PT ;  /* 0xfffffff80e0e7812 */ /* 0x000fe400078ec0ff */
[----:B------:R-:W-:-:S02]  /*80b0*/  IADD3 R6, P1, PT, R6, UR48, RZ ;  /* 0x0000003006067c10 */ /* 0x000fc4000ff3e0ff */
[----:B------:R-:W-:Y:S02]  /*80c0*/  ISETP.GE.AND.EX P0, PT, R43, UR47, PT, P0 ;  /* 0x0000002f2b007c0c */ /* 0x000fe4000bf06300 */
[----:B------:R-:W-:Y:S02]  /*80d0*/  IADD3 R12, P2, PT, R12, UR48, RZ ;  /* 0x000000300c0c7c10 */ /* 0x000fe4000ff5e0ff */
[----:B------:R-:W-:Y:S02]  /*80e0*/  IADD3 R14, P3, PT, R14, UR48, RZ ;  /* 0x000000300e0e7c10 */ /* 0x000fe4000ff7e0ff */
[----:B------:R-:W-:Y:S02]  /*80f0*/  IADD3.X R7, PT, PT, R7, UR49, RZ, P1, !PT ;  /* 0x0000003107077c10 */ /* 0x000fe40008ffe4ff */
        /* <DEDUP_REMOVED lines=8> */
.L_x_6851:
[----:B------:R-:W-:Y:S05]  /*8180*/  EXIT ;  /* 0x000000000000794d */ /* 0x000fea0003800000 */
.L_x_6852:
[----:B------:R-:W-:Y:S01]  /*8190*/  BSSY B1, `(.L_x_6910) ;  /* 0x0000007000017945 */ /* 0x000fe20003800000 */
[----:B------:R-:W-:Y:S01]  /*81a0*/  MOV R12, 0x10 ;  /* 0x00000010000c7802 */ /* 0x000fe20000000f00 */
[----:B------:R-:W-:Y:S01]  /*81b0*/  IMAD.MOV.U32 R11, RZ, RZ, 0x1f ;  /* 0x0000001fff0b7424 */ /* 0x000fe200078e00ff */
[----:B------:R-:W-:-:S07]  /*81c0*/  MOV R15, 0xffffffff ;  /* 0xffffffff000f7802 */ /* 0x000fce0000000f00 */
[----:B------:R-:W-:Y:S05]  /*81d0*/  WARPSYNC.COLLECTIVE R15, `(.L_x_6911) ;  /* 0x000000000f087348 */ /* 0x000fea0003c00000 */
[----:B------:R0:W1:Y:S02]  /*81e0*/  SHFL.BFLY P6, R14, R13, R12, R11 ;  /* 0x0c00000c0d0e7389 */ /* 0x00006400000c000b */
[----:B01----:R-:W-:Y:S05]  /*81f0*/  ENDCOLLECTIVE ;  /* 0x000000000000791b */ /* 0x003fea0003800000 */
.L_x_6911:
[----:B------:R-:W-:Y:S05]  /*8200*/  BSYNC B1 ;  /* 0x0000000000017941 */ /* 0x000fea0003800000 */
.L_x_6910:
[----:B------:R-:W-:Y:S01]  /*8210*/  HFMA2 R12, -RZ, RZ, 0, 4.76837158203125e-07 ;  /* 0x00000008ff0c7431 */ /* 0x000fe200000001ff */
[----:B------:R-:W-:Y:S01]  /*8220*/  FMNMX R13, R13, R14, !PT ;  /* 0x0000000e0d0d7209 */ /* 0x000fe20007800000 */
[----:B------:R-:W-:Y:S01]  /*8230*/  IMAD.MOV.U32 R11, RZ, RZ, 0x1f ;  /* 0x0000001fff0b7424 */ /* 0x000fe200078e00ff */
[----:B------:R-:W-:Y:S01]  /*8240*/  MOV R15, 0xffffffff ;  /* 0xffffffff000f7802 */ /* 0x000fe20000000f00 */
[----:B------:R-:W-:-:S07]  /*8250*/  IMAD.MOV.U32 R49, RZ, RZ, 0x437c0000 ;  /* 0x437c0000ff317424 */ /* 0x000fce00078e00ff */
[----:B------:R-:W-:Y:S05]  /*8260*/  WARPSYNC.COLLECTIVE R15, `(.L_x_6912) ;  /* 0x000000000f087348 */ /* 0x000fea0003c00000 */
[----:B------:R0:W1:Y:S02]  /*8270*/  SHFL.BFLY P6, R14, R13, R12, R11 ;  /* 0x0c00000c0d0e7389 */ /* 0x00006400000c000b */
[----:B01----:R-:W-:Y:S05]  /*8280*/  ENDCOLLECTIVE ;  /* 0x000000000000791b */ /* 0x003fea0003800000 */
.L_x_6912:
[----:B------:R-:W-:Y:S01]  /*8290*/  IMAD.MOV.U32 R12, RZ, RZ, 0x4 ;  /* 0x00000004ff0c7424 */ /* 0x000fe200078e00ff */
[----:B------:R-:W-:-:S04]  /*82a0*/  FMNMX R0, R13, R14, !PT ;  /* 0x0000000e0d007209 */ /* 0x000fc80007800000 */
[----:B------:R-:W-:-:S07]  /*82b0*/  MOV R13, R0 ;  /* 0x00000000000d7202 */ /* 0x000fce0000000f00 */
[----:B------:R-:W-:Y:S05]  /*82c0*/  WARPSYNC.COLLECTIVE R15, `(.L_x_6913) ;  /* 0x000000000f087348 */ /* 0x000fea0003c00000 */
[----:B------:R0:W1:Y:S02]  /*82d0*/  SHFL.BFLY P6, R14, R13, R12, R11 ;  /* 0x0c00000c0d0e7389 */ /* 0x00006400000c000b */
[----:B01----:R-:W-:Y:S05]  /*82e0*/  ENDCOLLECTIVE ;  /* 0x000000000000791b */ /* 0x003fea0003800000 */
.L_x_6913:
[----:B------:R-:W-:Y:S01]  /*82f0*/  HFMA2 R12, -RZ, RZ, 0, 1.1920928955078125e-07 ;  /* 0x00000002ff0c7431 */ /* 0x000fe200000001ff */
[----:B------:R-:W-:-:S04]  /*8300*/  FMNMX R2, R0, R14, !PT ;  /* 0x0000000e00027209 */ /* 0x000fc80007800000 */
[----:B------:R-:W-:-:S07]  /*8310*/  MOV R13, R2 ;  /* 0x00000002000d7202 */ /* 0x000fce0000000f00 */
[----:B------:R-:W-:Y:S05]  /*8320*/  WARPSYNC.COLLECTIVE R15, `(.L_x_6914) ;  /* 0x000000000f087348 */ /* 0x000fea0003c00000 */
[----:B------:R0:W1:Y:S02]  /*8330*/  SHFL.BFLY P6, R14, R13, R12, R11 ;  /* 0x0c00000c0d0e7389 */ /* 0x00006400000c000b */
[----:B01----:R-:W-:Y:S05]  /*8340*/  ENDCOLLECTIVE ;  /* 0x000000000000791b */ /* 0x003fea0003800000 */
.L_x_6914:
[----:B------:R-:W-:Y:S02]  /*8350*/  MOV R12, 0x1 ;  /* 0x00000001000c7802 */ /* 0x000fe40000000f00 */
[----:B------:R-:W-:-:S05]  /*8360*/  FMNMX R3, R2, R14, !PT ;  /* 0x0000000e02037209 */ /* 0x000fca0007800000 */
[----:B------:R-:W-:-:S07]  /*8370*/  IMAD.MOV.U32 R13, RZ, RZ, R3 ;  /* 0x000000ffff0d7224 */ /* 0x000fce00078e0003 */
[----:B------:R-:W-:Y:S05]  /*8380*/  WARPSYNC.COLLECTIVE R15, `(.L_x_6915) ;  /* 0x000000000f087348 */ /* 0x000fea0003c00000 */
[----:B------:R0:W1:Y:S02]  /*8390*/  SHFL.BFLY P6, R14, R13, R12, R11 ;  /* 0x0c00000c0d0e7389 */ /* 0x00006400000c000b */
[----:B01----:R-:W-:Y:S05]  /*83a0*/  ENDCOLLECTIVE ;  /* 0x000000000000791b */ /* 0x003fea0003800000 */
.L_x_6915:
        /* <DEDUP_REMOVED lines=29> */
[----:B------:R-:W-:-:S05]  /*8580*/  HFMA2 R7, -RZ, RZ, 0.96630859375, -0.0022525787353515625 ;  /* 0x3bbb989dff077431 */ /* 0x000fca00000001ff */
        /* <DEDUP_REMOVED lines=134> */
[----:B------:R-:W-:Y:S02]  /*8df0*/  SHF.L.U32 R4, R4, 0x17, RZ ;  /* 0x0000001704047819 */ /* 0x000fe400000006ff */
[----:B------:R-:W-:Y:S01]  /*8e00*/  FFMA.RM R0, R0, R49, 12582913 ;  /* 0x4b40000100007423 */ /* 0x000fe20000004031 */
[----:B------:R-:W-:-:S03]  /*8e10*/  FFMA R5, R36, 1.4426950216293334961, -R5 ;  /* 0x3fb8aa3b24057823 */ /* 0x000fc60000000805 */
[C---:B------:R-:W-:Y:S01]  /*8e20*/  FADD R2, R0.reuse, -12583039 ;  /* 0xcb40007f00027421 */ /* 0x040fe20000000000 */
[----:B------:R-:W-:Y:S01]  /*8e30*/  SHF.L.U32 R0, R0, 0x17, RZ ;  /* 0x0000001700007819 */ /* 0x000fe200000006ff */
[----:B------:R-:W-:Y:S02]  /*8e40*/  FFMA R5, R36, 1.925963033500011079e-08, R5 ;  /* 0x32a5706024057823 */ /* 0x000fe40000000005 */
[----:B------:R-:W-:-:S04]  /*8e50*/  FFMA R2, R39, 1.4426950216293334961, -R2 ;  /* 0x3fb8aa3b27027823 */ /* 0x000fc80000000802 */
[----:B------:R-:W-:Y:S01]  /*8e60*/  FFMA R2, R39, 1.925963033500011079e-08, R2 ;  /* 0x32a5706027027823 */ /* 0x000fe20000000002 */
        /* <DEDUP_REMOVED lines=10> */
[----:B------:R-:W-:Y:S02]  /*8f10*/  FFMA R8, R37, 1.4426950216293334961, -R8 ;  /* 0x3fb8aa3b25087823 */ /* 0x000fe40000000808 */
[C---:B------:R-:W-:Y:S01]  /*8f20*/  FADD R3, R0.reuse, -12583039 ;  /* 0xcb40007f00037421 */ /* 0x040fe20000000000 */
[----:B------:R-:W-:-:S02]  /*8f30*/  IMAD.SHL.U32 R0, R0, 0x800000, RZ ;  /* 0x0080000000007824 */ /* 0x000fc400078e00ff */
[----:B------:R-:W-:Y:S01]  /*8f40*/  FFMA R37, R37, 1.925963033500011079e-08, R8 ;  /* 0x32a5706025257823 */ /* 0x000fe20000000008 */
        /* <DEDUP_REMOVED lines=25> */
[----:B------:R-:W-:-:S03]  /*90e0*/  MOV R15, 0xffffffff ;  /* 0xffffffff000f7802 */ /* 0x000fc60000000f00 */
[----:B------:R-:W-:-:S04]  /*90f0*/  FFMA.RM R0, R0, R49, 12582913 ;  /* 0x4b40000100007423 */ /* 0x000fc80000004031 */
[C---:B------:R-:W-:Y:S01]  /*9100*/  FADD R3, R0.reuse, -12583039 ;  /* 0xcb40007f00037421 */ /* 0x040fe20000000000 */
[----:B------:R-:W-:-:S03]  /*9110*/  IMAD.SHL.U32 R0, R0, 0x800000, RZ ;  /* 0x0080000000007824 */ /* 0x000fc600078e00ff */
[----:B------:R-:W-:-:S04]  /*9120*/  FFMA R3, R46, 1.4426950216293334961, -R3 ;  /* 0x3fb8aa3b2e037823 */ /* 0x000fc80000000803 */
[----:B------:R-:W-:-:S06]  /*9130*/  FFMA R3, R46, 1.925963033500011079e-08, R3 ;  /* 0x32a570602e037823 */ /* 0x000fcc0000000003 */
[----:B------:R-:W0:Y:S02]  /*9140*/  MUFU.EX2 R3, R3 ;  /* 0x0000000300037308 */ /* 0x000e240000000800 */
[----:B0-----:R-:W-:Y:S01]  /*9150*/  FMUL R0, R0, R3 ;  /* 0x0000000300007220 */ /* 0x001fe20000400000 */
[C---:B------:R-:W-:Y:S01]  /*9160*/  FADD R3, R4.reuse, -12583039 ;  /* 0xcb40007f04037421 */ /* 0x040fe20000000000 */
[----:B------:R-:W-:-:S03]  /*9170*/  IMAD.SHL.U32 R4, R4, 0x800000, RZ ;  /* 0x0080000004047824 */ /* 0x000fc600078e00ff */
[----:B------:R-:W-:-:S04]  /*9180*/  FFMA R3, R38, 1.4426950216293334961, -R3 ;  /* 0x3fb8aa3b26037823 */ /* 0x000fc80000000803 */
[----:B------:R-:W-:-:S06]  /*9190*/  FFMA R3, R38, 1.925963033500011079e-08, R3 ;  /* 0x32a5706026037823 */ /* 0x000fcc0000000003 */
[----:B------:R-:W0:Y:S02]  /*91a0*/  MUFU.EX2 R3, R3 ;  /* 0x0000000300037308 */ /* 0x000e240000000800 */
[----:B0-----:R-:W-:Y:S01]  /*91b0*/  FMUL R5, R4, R3 ;  /* 0x0000000304057220 */ /* 0x001fe20000400000 */
[----:B------:R-:W-:Y:S01]  /*91c0*/  FFMA.SAT R4, R47, R7, 0.5 ;  /* 0x3f0000002f047423 */ /* 0x000fe20000002007 */
[----:B------:R-:W-:-:S03]  /*91d0*/  FADD R3, R14, -12583039 ;  /* 0xcb40007f0e037421 */ /* 0x000fc60000000000 */
[----:B------:R-:W-:Y:S01]  /*91e0*/  FFMA.RM R4, R4, R49, 12582913 ;  /* 0x4b40000104047423 */ /* 0x000fe20000004031 */
[----:B------:R-:W-:-:S03]  /*91f0*/  FFMA R3, R44, 1.4426950216293334961, -R3 ;  /* 0x3fb8aa3b2c037823 */ /* 0x000fc60000000803 */
[----:B------:R-:W-:Y:S01]  /*9200*/  FADD R12, R4, -12583039 ;  /* 0xcb40007f040c7421 */ /* 0x000fe20000000000 */
[----:B------:R-:W-:Y:S01]  /*9210*/  FFMA R44, R44, 1.925963033500011079e-08, R3 ;  /* 0x32a570602c2c7823 */ /* 0x000fe20000000003 */
[----:B------:R-:W-:Y:S01]  /*9220*/  SHF.L.U32 R3, R14, 0x17, RZ ;  /* 0x000000170e037819 */ /* 0x000fe200000006ff */
[----:B------:R-:W-:Y:S01]  /*9230*/  FFMA.SAT R14, R48, R7, 0.5 ;  /* 0x3f000000300e7423 */ /* 0x000fe20000002007 */
[C---:B------:R-:W-:Y:S01]  /*9240*/  FFMA R12, R47.reuse, 1.4426950216293334961, -R12 ;  /* 0x3fb8aa3b2f0c7823 */ /* 0x040fe2000000080c */
[----:B------:R-:W-:Y:S02]  /*9250*/  SHF.L.U32 R4, R4, 0x17, RZ ;  /* 0x0000001704047819 */ /* 0x000fe400000006ff */
[----:B------:R-:W-:Y:S01]  /*9260*/  FFMA.RM R14, R14, R49, 12582913 ;  /* 0x4b4000010e0e7423 */ /* 0x000fe20000004031 */
[----:B------:R-:W-:Y:S01]  /*9270*/  FFMA R12, R47, 1.925963033500011079e-08, R12 ;  /* 0x32a570602f0c7823 */ /* 0x000fe2000000000c */
[----:B------:R-:W0:Y:S08]  /*9280*/  MUFU.EX2 R44, R44 ;  /* 0x0000002c002c7308 */ /* 0x000e300000000800 */
[----:B------:R1:W2:Y:S02]  /*9290*/  MUFU.EX2 R11, R12 ;  /* 0x0000000c000b7308 */ /* 0x0002a40000000800 */
[----:B-1----:R-:W-:Y:S01]  /*92a0*/  FFMA.SAT R12, R6, R7, 0.5 ;  /* 0x3f000000060c7423 */ /* 0x002fe20000002007 */
[----:B0-----:R-:W-:-:S03]  /*92b0*/  FMUL R3, R3, R44 ;  /* 0x0000002c03037220 */ /* 0x001fc60000400000 */
[----:B------:R-:W-:-:S04]  /*92c0*/  FFMA.RM R12, R12, R49, 12582913 ;  /* 0x4b4000010c0c7423 */ /* 0x000fc80000004031 */
[----:B------:R-:W-:Y:S01]  /*92d0*/  FADD R7, R12, -12583039 ;  /* 0xcb40007f0c077421 */ /* 0x000fe20000000000 */
[----:B--2---:R-:W-:Y:S01]  /*92e0*/  FMUL R4, R4, R11 ;  /* 0x0000000b04047220 */ /* 0x004fe20000400000 */
[----:B------:R-:W-:Y:S02]  /*92f0*/  FADD R11, R14, -12583039 ;  /* 0xcb40007f0e0b7421 */ /* 0x000fe40000000000 */
[----:B------:R-:W-:Y:S02]  /*9300*/  FFMA R7, R6, 1.4426950216293334961, -R7 ;  /* 0x3fb8aa3b06077823 */ /* 0x000fe40000000807 */
[----:B------:R-:W-:Y:S02]  /*9310*/  FFMA R11, R48, 1.4426950216293334961, -R11 ;  /* 0x3fb8aa3b300b7823 */ /* 0x000fe4000000080b */
[----:B------:R-:W-:Y:S01]  /*9320*/  FFMA R13, R6, 1.925963033500011079e-08, R7 ;  /* 0x32a57060060d7823 */ /* 0x000fe20000000007 */
[----:B------:R-:W-:Y:S02]  /*9330*/  IMAD.SHL.U32 R7, R12, 0x800000, RZ ;  /* 0x008000000c077824 */ /* 0x000fe400078e00ff */
[----:B------:R-:W-:Y:S01]  /*9340*/  FFMA R48, R48, 1.925963033500011079e-08, R11 ;  /* 0x32a5706030307823 */ /* 0x000fe2000000000b */
[----:B------:R-:W-:Y:S01]  /*9350*/  FADD R12, RZ, R32 ;  /* 0x00000020ff0c7221 */ /* 0x000fe20000000000 */
[----:B------:R-:W0:Y:S08]  /*9360*/  MUFU.EX2 R6, R13 ;  /* 0x0000000d00067308 */ /* 0x000e300000000800 */
[----:B------:R-:W1:Y:S01]  /*9370*/  MUFU.EX2 R11, R48 ;  /* 0x00000030000b7308 */ /* 0x000e620000000800 */
[----:B0-----:R-:W-:Y:S01]  /*9380*/  FMUL R7, R7, R6 ;  /* 0x0000000607077220 */ /* 0x001fe20000400000 */
[----:B------:R-:W-:-:S05]  /*9390*/  SHF.L.U32 R6, R14, 0x17, RZ ;  /* 0x000000170e067819 */ /* 0x000fca00000006ff */
[----:B-1----:R-:W-:Y:S01]  /*93a0*/  FMUL R6, R6, R11 ;  /* 0x0000000b06067220 */ /* 0x002fe20000400000 */
        /* <DEDUP_REMOVED lines=32> */
.L_x_6916:
[----:B------:R-:W-:Y:S02]  /*95b0*/  IMAD.MOV.U32 R12, RZ, RZ, 0x8 ;  /* 0x00000008ff0c7424 */ /* 0x000fe400078e00ff */
[----:B------:R-:W-:-:S05]  /*95c0*/  FADD R36, R13, R14 ;  /* 0x0000000e0d247221 */ /* 0x000fca0000000000 */
[----:B------:R-:W-:-:S07]  /*95d0*/  MOV R13, R36 ;  /* 0x00000024000d7202 */ /* 0x000fce0000000f00 */
[----:B------:R-:W-:Y:S05]  /*95e0*/  WARPSYNC.COLLECTIVE R15, `(.L_x_6917) ;  /* 0x000000000f087348 */ /* 0x000fea0003c00000 */
[----:B------:R0:W1:Y:S02]  /*95f0*/  SHFL.BFLY P6, R14, R13, R12, R11 ;  /* 0x0c00000c0d0e7389 */ /* 0x00006400000c000b */
[----:B01----:R-:W-:Y:S05]  /*9600*/  ENDCOLLECTIVE ;  /* 0x000000000000791b */ /* 0x003fea0003800000 */
.L_x_6917:
[----:B------:R-:W-:Y:S02]  /*9610*/  HFMA2 R12, -RZ, RZ, 0, 2.384185791015625e-07 ;  /* 0x00000004ff0c7431 */ /* 0x000fe400000001ff */
[----:B------:R-:W-:-:S05]  /*9620*/  FADD R37, R36, R14 ;  /* 0x0000000e24257221 */ /* 0x000fca0000000000 */
[----:B------:R-:W-:-:S07]  /*9630*/  MOV R13, R37 ;  /* 0x00000025000d7202 */ /* 0x000fce0000000f00 */
[----:B------:R-:W-:Y:S05]  /*9640*/  WARPSYNC.COLLECTIVE R15, `(.L_x_6918) ;  /* 0x000000000f087348 */ /* 0x000fea0003c00000 */
[----:B------:R0:W1:Y:S02]  /*9650*/  SHFL.BFLY P6, R14, R13, R12, R11 ;  /* 0x0c00000c0d0e7389 */ /* 0x00006400000c000b */
[----:B01----:R-:W-:Y:S05]  /*9660*/  ENDCOLLECTIVE ;  /* 0x000000000000791b */ /* 0x003fea0003800000 */
.L_x_6918:
[----:B------:R-:W-:Y:S01]  /*9670*/  MOV R12, 0x2 ;  /* 0x00000002000c7802 */ /* 0x000fe20000000f00 */
[----:B------:R-:W-:-:S04]  /*9680*/  FADD R38, R37, R14 ;  /* 0x0000000e25267221 */ /* 0x000fc80000000000 */
[----:B------:R-:W-:-:S07]  /*9690*/  IMAD.MOV.U32 R13, RZ, RZ, R38 ;  /* 0x000000ffff0d7224 */ /* 0x000fce00078e0026 */
[----:B------:R-:W-:Y:S05]  /*96a0*/  WARPSYNC.COLLECTIVE R15, `(.L_x_6919) ;  /* 0x000000000f087348 */ /* 0x000fea0003c00000 */
[----:B------:R0:W1:Y:S02]  /*96b0*/  SHFL.BFLY P6, R14, R13, R12, R11 ;  /* 0x0c00000c0d0e7389 */ /* 0x00006400000c000b */
[----:B01----:R-:W-:Y:S05]  /*96c0*/  ENDCOLLECTIVE ;  /* 0x000000000000791b */ /* 0x003fea0003800000 */
.L_x_6919:
[----:B------:R-:W-:Y:S02]  /*96d0*/  IMAD.MOV.U32 R12, RZ, RZ, 0x1 ;  /* 0x00000001ff0c7424 */ /* 0x000fe400078e00ff */
[----:B------:R-:W-:-:S05]  /*96e0*/  FADD R39, R38, R14 ;  /* 0x0000000e26277221 */ /* 0x000fca0000000000 */
[----:B------:R-:W-:-:S07]  /*96f0*/  MOV R13, R39 ;  /* 0x00000027000d7202 */ /* 0x000fce0000000f00 */
[----:B------:R-:W-:Y:S05]  /*9700*/  WARPSYNC.COLLECTIVE R15, `(.L_x_6920) ;  /* 0x000000000f087348 */ /* 0x000fea0003c00000 */
[----:B------:R0:W1:Y:S02]  /*9710*/  SHFL.BFLY P6, R14, R13, R12, R11 ;  /* 0x0c00000c0d0e7389 */ /* 0x00006400000c000b */
[----:B01----:R-:W-:Y:S05]  /*9720*/  ENDCOLLECTIVE ;  /* 0x000000000000791b */ /* 0x003fea0003800000 */
.L_x_6920:
[----:B------:R-:W-:Y:S05]  /*9730*/  BRA `(.L_x_6921) ;  /* 0xffffffc400807947 */ /* 0x000fea000383ffff */
        .weak           $__internal_104_$__cuda_sm3x_div_rn_noftz_f32_slowpath
        .type           $__internal_104_$__cuda_sm3x_div_rn_noftz_f32_slowpath,@function
        .size           $__internal_104_$__cuda_sm3x_div_rn_noftz_f32_slowpath,(.L_x_37481 - $__internal_104_$__cuda_sm3x_div_rn_noftz_f32_slowpath)
$__internal_104_$__cuda_sm3x_div_rn_noftz_f32_slowpath:
[----:B------:R-:W-:Y:S01]  /*9740*/  SHF.R.U32.HI R37, RZ, 0x17, R11 ;  /* 0x00000017ff257819 */ /* 0x000fe2000001160b */
[----:B------:R-:W-:Y:S01]  /*9750*/  BSSY.RECONVERGENT B1, `(.L_x_6922) ;  /* 0x0000063000017945 */ /* 0x000fe20003800200 */
[--C-:B------:R-:W-:Y:S01]  /*9760*/  SHF.R.U32.HI R46, RZ, 0x17, R32.reuse ;  /* 0x00000017ff2e7819 */ /* 0x100fe20000011620 */
[----:B------:R-:W-:Y:S01]  /*9770*/  IMAD.MOV.U32 R48, RZ, RZ, R32 ;  /* 0x000000ffff307224 */ /* 0x000fe200078e0020 */
[----:B------:R-:W-:Y:S02]  /*9780*/  LOP3.LUT R37, R37, 0xff, RZ, 0xc0, !PT ;  /* 0x000000ff25257812 */ /* 0x000fe400078ec0ff */
[----:B------:R-:W-:Y:S02]  /*9790*/  LOP3.LUT R50, R46, 0xff, RZ, 0xc0, !PT ;  /* 0x000000ff2e327812 */ /* 0x000fe400078ec0ff */
[----:B------:R-:W-:Y:S02]  /*97a0*/  IADD3 R51, PT, PT, R37, -0x1, RZ ;  /* 0xffffffff25337810 */ /* 0x000fe40007ffe0ff */
[----:B------:R-:W-:-:S02]  /*97b0*/  IADD3 R49, PT, PT, R50, -0x1, RZ ;  /* 0xffffffff32317810 */ /* 0x000fc40007ffe0ff */
        /* <DEDUP_REMOVED lines=27> */
.L_x_6923:
[----:B------:R-:W-:Y:S01]  /*9970*/  LEA R32, R37, 0xc0800000, 0x17 ;  /* 0xc080000025207811 */ /* 0x000fe200078eb8ff */
[----:B------:R-:W-:Y:S01]  /*9980*/  VIADD R50, R50, 0xffffff81 ;  /* 0xffffff8132327836 */ /* 0x000fe20000000000 */
[----:B------:R-:W-:Y:S02]  /*9990*/  BSSY.RECONVERGENT B2, `(.L_x_6928) ;  /* 0x0000035000027945 */ /* 0x000fe40003800200 */
[----:B------:R-:W-:Y:S02]  /*99a0*/  IADD3 R51, PT, PT, -R32, R11, RZ ;  /* 0x0000000b20337210 */ /* 0x000fe40007ffe1ff */
[----:B------:R-:W-:Y:S02]  /*99b0*/  IADD3 R37, PT, PT, R50, 0x7f, -R37 ;  /* 0x0000007f32257810 */ /* 0x000fe40007ffe825 */
        /* <DEDUP_REMOVED lines=31> */
[----:B------:R-:W-:-:S02]  /*9bb0*/  ISETP.NE.AND P1, PT, R48, RZ, PT ;  /* 0x000000ff3000720c */ /* 0x000fc40003f25270 */
        /* <DEDUP_REMOVED lines=14> */
.L_x_6930:
[----:B------:R-:W-:-:S04]  /*9ca0*/  LOP3.LUT R11, R11, 0x80000000, RZ, 0xc0, !PT ;  /* 0x800000000b0b7812 */ /* 0x000fc800078ec0ff */
[----:B------:R-:W-:Y:S01]  /*9cb0*/  LOP3.LUT R11, R11, 0x7f800000, RZ, 0xfc, !PT ;  /* 0x7f8000000b0b7812 */ /* 0x000fe200078efcff */
[----:B------:R-:W-:Y:S06]  /*9cc0*/  BRA `(.L_x_6931) ;  /* 0x0000000000047947 */ /* 0x000fec0003800000 */
.L_x_6929:
[----:B------:R-:W-:-:S07]  /*9cd0*/  LEA R11, R46, R11, 0x17 ;  /* 0x0000000b2e0b7211 */ /* 0x000fce00078eb8ff */
.L_x_6931:
[----:B------:R-:W-:Y:S05]  /*9ce0*/  BSYNC.RECONVERGENT B2 ;  /* 0x0000000000027941 */ /* 0x000fea0003800200 */
.L_x_6928:
[----:B------:R-:W-:Y:S05]  /*9cf0*/  BRA `(.L_x_6932) ;  /* 0x0000000000207947 */ /* 0x000fea0003800000 */
.L_x_6927:
[----:B------:R-:W-:-:S04]  /*9d00*/  LOP3.LUT R11, R11, 0x80000000, R48, 0x48, !PT ;  /* 0x800000000b0b7812 */ /* 0x000fc800078e4830 */
[----:B------:R-:W-:Y:S01]  /*9d10*/  LOP3.LUT R11, R11, 0x7f800000, RZ, 0xfc, !PT ;  /* 0x7f8000000b0b7812 */ /* 0x000fe200078efcff */
[----:B------:R-:W-:Y:S06]  /*9d20*/  BRA `(.L_x_6932) ;  /* 0x0000000000147947 */ /* 0x000fec0003800000 */
.L_x_6926:
[----:B------:R-:W-:Y:S01]  /*9d30*/  LOP3.LUT R11, R11, 0x80000000, R48, 0x48, !PT ;  /* 0x800000000b0b7812 */ /* 0x000fe200078e4830 */
[----:B------:R-:W-:Y:S06]  /*9d40*/  BRA `(.L_x_6932) ;  /* 0x00000000000c7947 */ /* 0x000fec0003800000 */
.L_x_6925:
[----:B------:R-:W0:Y:S01]  /*9d50*/  MUFU.RSQ R11, -QNAN ;  /* 0xffc00000000b7908 */ /* 0x000e220000001400 */
[----:B------:R-:W-:Y:S05]  /*9d60*/  BRA `(.L_x_6932) ;  /* 0x0000000000047947 */ /* 0x000fea0003800000 */
.L_x_6924:
[----:B------:R-:W-:-:S07]  /*9d70*/  FADD.FTZ R11, R32, R11 ;  /* 0x0000000b200b7221 */ /* 0x000fce0000010000 */
.L_x_6932:
[----:B------:R-:W-:Y:S05]  /*9d80*/  BSYNC.RECONVERGENT B1 ;  /* 0x0000000000017941 */ /* 0x000fea0003800200 */
.L_x_6922:
[----:B------:R-:W-:-:S04]  /*9d90*/  HFMA2 R37, -RZ, RZ, 0, 0 ;  /* 0x00000000ff257431 */ /* 0x000fc800000001ff */
[----:B0-----:R-:W-:Y:S05]  /*9da0*/  RET.REL.NODEC R36 `(_Z15SoftmaxWarpImplI22BroadcastScaleMaskLoadIffbLm4EiE11DirectStoreIffEfLi2ELi28ELi32ELi1ELb0EL9Algorithm0EEvT_T0_ll) ;  /* 0xffffff6024947950 */ /* 0x001fea0003c3ffff */
.L_x_6933:
        /* <DEDUP_REMOVED lines=13> */
.L_x_37481:


//--------------------- .text._Z15SoftmaxWarpImplI22BroadcastScaleMaskLoadIffbLm4EiE11DirectStoreIffEfLi2ELi26ELi32ELi1ELb1EL9Algorithm0EEvT_T0_ll --------------------------
	.section	.text._Z15SoftmaxWarpImplI22BroadcastScaleMaskLoadIffbLm4EiE11DirectStoreIffEfLi2ELi26ELi32ELi1ELb1EL9Algorithm0EEvT_T0_ll,"ax",@progbits
	.align	128
        .global         _Z15SoftmaxWarpImplI22BroadcastScaleMaskLoadIffbLm4EiE11DirectStoreIffEfLi2ELi26ELi32ELi1ELb1EL9Algorithm0EEvT_T0_ll
        .type           _Z15SoftmaxWarpImplI22BroadcastScaleMaskLoadIffbLm4EiE11DirectStoreIffEfLi2ELi26ELi32ELi1ELb1EL9Algorithm0EEvT_T0_ll,@function
        .size           _Z15SoftmaxWarpImplI22BroadcastScaleMaskLoadIffbLm4EiE11DirectStoreIffEfLi2ELi26ELi32ELi1ELb1EL9Algorithm0EEvT_T0_ll,(.L_x_37482 - _Z15SoftmaxWarpImplI22BroadcastScaleMaskLoadIffbLm4EiE11DirectStoreIffEfLi2ELi26ELi32ELi1ELb1EL9Algorithm0EEvT_T0_ll)
        .other          _Z15SoftmaxWarpImplI22BroadcastScaleMaskLoadIffbLm4EiE11DirectStoreIffEfLi2ELi26ELi32ELi1ELb1EL9Algorithm0EEvT_T0_ll,@"STO_CUDA_ENTRY STV_DEFAULT"
_Z15SoftmaxWarpImplI22BroadcastScaleMaskLoadIffbLm4EiE11DirectStoreIffEfLi2ELi26ELi32ELi1ELb1EL9Algorithm0EEvT_T0_ll:
.text._Z15SoftmaxWarpImplI22BroadcastScaleMaskLoadIffbLm4EiE11DirectStoreIffEfLi2ELi26ELi32ELi1ELb1EL9Algorithm0EEvT_T0_ll:
        /* <DEDUP_REMOVED lines=27> */
.L_x_6934:
        /* <DEDUP_REMOVED lines=24> */
[----:B------:R-:W-:-:S07]  /*0330*/  IADD3 R41, PT, PT, R63, 0x2c0, RZ ;  /* 0x000002c03f297810 */ /* 0x000fce0007ffe0ff */
.L_x_7041:
[----:B0-----:R-:W0:Y:S01]  /*0340*/  LDC.64 R2, c[0x0][0x410] ;  /* 0x00010400ff027b82 */ /* 0x001e220000000a00 */
[----:B------:R-:W-:Y:S01]  /*0350*/  BSSY.RECONVERGENT B1, `(.L_x_6936) ;  /* 0x000008d000017945 */ /* 0x000fe20003800200 */
[----:B------:R-:W-:Y:S01]  /*0360*/  MOV R37, 0xff800000 ;  /* 0xff80000000257802 */ /* 0x000fe20000000f00 */
[----:B------:R-:W-:Y:S01]  /*0370*/  IMAD.MOV.U32 R30, RZ, RZ, -0x800000 ;  /* 0xff800000ff1e7424 */ /* 0x000fe200078e00ff */
[----:B------:R-:W-:Y:S02]  /*0380*/  MOV R13, 0xff800000 ;  /* 0xff800000000d7802 */ /* 0x000fe40000000f00 */
[-C--:B0-----:R-:W-:Y:S02]  /*0390*/  ISETP.GE.U32.AND P0, PT, R63, R2.reuse, PT ;  /* 0x000000023f00720c */ /* 0x081fe40003f06070 */
[----:B------:R-:W-:Y:S02]  /*03a0*/  ISETP.GE.U32.AND P4, PT, R61, R2, PT ;  /* 0x000000023d00720c */ /* 0x000fe40003f86070 */
[----:B------:R-:W-:-:S02]  /*03b0*/  ISETP.GE.AND.EX P0, PT, RZ, R3, PT, P0 ;  /* 0x00000003ff00720c */ /* 0x000fc40003f06300 */
[-C--:B------:R-:W-:Y:S02]  /*03c0*/  ISETP.GE.U32.AND P3, PT, R59, R2.reuse, PT ;  /* 0x000000023b00720c */ /* 0x080fe40003f66070 */
[-C--:B------:R-:W-:Y:S02]  /*03d0*/  ISETP.GE.U32.AND P5, PT, R57, R2.reuse, PT ;  /* 0x000000023900720c */ /* 0x080fe40003fa6070 */
[----:B------:R-:W-:Y:S02]  /*03e0*/  ISETP.GE.U32.AND P1, PT, R55, R2, PT ;  /* 0x000000023700720c */ /* 0x000fe40003f26070 */
[----:B------:R-:W-:-:S05]  /*03f0*/  ISETP.GE.AND.EX P4, PT, RZ, R3, PT, P4 ;  /* 0x00000003ff00720c */ /* 0x000fca0003f86340 */
[----:B--2---:R-:W-:Y:S08]  /*0400*/  @P0 BRA `(.L_x_6937) ;  /* 0x0000000800040947 */ /* 0x004ff00003800000 */
[----:B------:R-:W0:Y:S01]  /*0410*/  LDC R11, c[0x0][0x3b8] ;  /* 0x0000ee00ff0b7b82 */ /* 0x000e220000000800 */
[----:B------:R-:W-:Y:S01]  /*0420*/  IMAD R0, R40, UR46, R63 ;  /* 0x0000002e28007c24 */ /* 0x000fe2000f8e023f */
[----:B-1----:R-:W-:Y:S02]  /*0430*/  R2UR UR4, R32 ;  /* 0x00000000200472ca */ /* 0x002fe400000e0000 */
        /* <DEDUP_REMOVED lines=126> */
.L_x_6937:
[----:B------:R-:W-:Y:S05]  /*0c20*/  BSYNC.RECONVERGENT B1 ;  /* 0x0000000000017941 */ /* 0x000fea0003800200 */
.L_x_6936:
        /* <DEDUP_REMOVED lines=8> */
[----:B-1----:R-:W-:Y:S02]  /*0cb0*/  R2UR UR4, R32 ;  /* 0x00000000200472ca */ /* 0x002fe400000e0000 */
        /* <DEDUP_REMOVED lines=126> */
.L_x_6939:
[----:B------:R-:W-:Y:S05]  /*14a0*/  BSYNC.RECONVERGENT B1 ;  /* 0x0000000000017941 */ /* 0x000fea0003800200 */
.L_x_6938:
        /* <DEDUP_REMOVED lines=9> */
[----:B-1----:R-:W-:Y:S02]  /*1540*/  R2UR UR4, R32 ;  /* 0x00000000200472ca */ /* 0x002fe400000e0000 */
        /* <DEDUP_REMOVED lines=39> */
[----:B------:R-:W-:Y:S02]  /*17c0*/  IMAD R5, R14, R17, RZ ;  /* 0x000000110e057224 */ /* 0x000fe400078e02ff */
[----:B------:R-:W1:Y:S01]  /*17d0*/  I2F.RP R14, R21 ;  /* 0x00000015000e7306 */ /* 0x000e620000209400 */
        /* <DEDUP_REMOVED lines=11> */
[----:B------:R-:W-:Y:S01]  /*1890*/  LOP3.LUT R6, R8, R19, RZ, 0x3c, !PT ;  /* 0x0000001308067212 */ /* 0x000fe200078e3cff */
[----:B------:R-:W2:Y:S03]  /*18a0*/  LDC.64 R16, c[0x0][0x3a8] ;  /* 0x0000ea00ff107b82 */ /* 0x000ea60000000a00 */
        /* <DEDUP_REMOVED lines=12> */
[----:B------:R-:W-:Y:S01]  /*1970*/  IMAD R5, R14, R21, RZ ;  /* 0x000000150e057224 */ /* 0x000fe200078e02ff */
[----:B------:R-:W1:Y:S02]  /*1980*/  LDC.64 R18, c[0x0][0x3a0] ;  /* 0x0000e800ff127b82 */ /* 0x000e640000000a00 */
        /* <DEDUP_REMOVED lines=58> */
.L_x_6941:
[----:B------:R-:W-:Y:S05]  /*1d30*/  BSYNC.RECONVERGENT B1 ;  /* 0x0000000000017941 */ /* 0x000fea0003800200 */
.L_x_6940:
[----:B------:R-:W-:Y:S01]  /*1d40*/  BSSY.RECONVERGENT B1, `(.L_x_6942) ;  /* 0x0000084000017945 */ /* 0x000fe20003800200 */
[----:B------:R-:W-:Y:S01]  /*1d50*/  ISETP.GE.U32.AND P5, PT, R49, R2, PT ;  /* 0x000000023100720c */ /* 0x000fe20003fa6070 */
[----:B------:R-:W-:Y:S01]  /*1d60*/  IMAD.MOV.U32 R8, RZ, RZ, -0x800000 ;  /* 0xff800000ff087424 */ /* 0x000fe200078e00ff */
[----:B------:R-:W-:Y:S01]  /*1d70*/  MOV R7, 0xff800000 ;  /* 0xff80000000077802 */ /* 0x000fe20000000f00 */
[----:B------:R-:W-:Y:S10]  /*1d80*/  @P3 BRA `(.L_x_6943) ;  /* 0x0000000400fc3947 */ /* 0x000ff40003800000 */
        /* <DEDUP_REMOVED lines=10> */
[----:B-1----:R-:W-:-:S06]  /*1e30*/  IABS R16, R17 ;  /* 0x0000001100107213 */ /* 0x002fcc0000000000 */
[----:B------:R-:W1:Y:S01]  /*1e40*/  LDC.64 R20, c[0x0][0x398] ;  /* 0x0000e600ff147b82 */ /* 0x000e620000000a00 */
[----:B--2---:R-:W-:Y:S01]  /*1e50*/  IABS R18, R19 ;  /* 0x0000001300127213 */ /* 0x004fe20000000000 */
[----:B---3--:R-:W2:Y:S02]  /*1e60*/  MUFU.RCP R5, R5 ;  /* 0x0000000500057308 */ /* 0x008ea40000001000 */
[----:B--2---:R-:W-:-:S06]  /*1e70*/  VIADD R10, R5, 0xffffffe ;  /* 0x0ffffffe050a7836 */ /* 0x004fcc0000000000 */
[----:B------:R2:W3:Y:S02]  /*1e80*/  F2I.FTZ.U32.TRUNC.NTZ R11, R10 ;  /* 0x0000000a000b7305 */ /* 0x0004e4000021f000 */
[----:B--2---:R-:W-:Y:S01]  /*1e90*/  IMAD.MOV.U32 R10, RZ, RZ, RZ ;  /* 0x000000ffff0a7224 */ /* 0x004fe200078e00ff */
[----:B---3--:R-:W-:-:S05]  /*1ea0*/  IADD3 R7, PT, PT, RZ, -R11, RZ ;  /* 0x8000000bff077210 */ /* 0x008fca0007ffe0ff */
[----:B------:R-:W-:-:S04]  /*1eb0*/  IMAD R7, R7, R12, RZ ;  /* 0x0000000c07077224 */ /* 0x000fc800078e02ff */
[----:B------:R-:W-:Y:S01]  /*1ec0*/  IMAD.HI.U32 R8, R11, R7, R10 ;  /* 0x000000070b087227 */ /* 0x000fe200078e000a */
[----:B------:R-:W-:-:S05]  /*1ed0*/  MOV R7, R14 ;  /* 0x0000000e00077202 */ /* 0x000fca0000000f00 */
[----:B------:R-:W-:-:S04]  /*1ee0*/  IMAD.HI.U32 R5, R8, R7, RZ ;  /* 0x0000000708057227 */ /* 0x000fc800078e00ff */
[----:B------:R-:W-:-:S04]  /*1ef0*/  IMAD.MOV R8, RZ, RZ, -R5 ;  /* 0x000000ffff087224 */ /* 0x000fc800078e0a05 */
[C---:B------:R-:W-:Y:S02]  /*1f00*/  IMAD R7, R12.reuse, R8, R7 ;  /* 0x000000080c077224 */ /* 0x040fe400078e0207 */
[----:B------:R-:W2:Y:S03]  /*1f10*/  I2F.RP R8, R16 ;  /* 0x0000001000087306 */ /* 0x000ea60000209400 */
[----:B------:R-:W-:-:S05]  /*1f20*/  ISETP.GT.U32.AND P6, PT, R12, R7, PT ;  /* 0x000000070c00720c */ /* 0x000fca0003fc4070 */
[----:B--2---:R-:W2:Y:S08]  /*1f30*/  MUFU.RCP R8, R8 ;  /* 0x0000000800087308 */ /* 0x004eb00000001000 */
[----:B------:R-:W-:Y:S01]  /*1f40*/  @!P6 IADD3 R7, PT, PT, R7, -R12, RZ ;  /* 0x8000000c0707e210 */ /* 0x000fe20007ffe0ff */
[----:B------:R-:W-:-:S03]  /*1f50*/  @!P6 VIADD R5, R5, 0x1 ;  /* 0x000000010505e836 */ /* 0x000fc60000000000 */
[----:B------:R-:W-:Y:S02]  /*1f60*/  ISETP.GE.U32.AND P3, PT, R7, R12, PT ;  /* 0x0000000c0700720c */ /* 0x000fe40003f66070 */
[----:B------:R-:W-:-:S04]  /*1f70*/  LOP3.LUT R7, R0, R15, RZ, 0x3c, !PT ;  /* 0x0000000f00077212 */ /* 0x000fc800078e3cff */
[----:B------:R-:W-:Y:S02]  /*1f80*/  ISETP.GE.AND P6, PT, R7, RZ, PT ;  /* 0x000000ff0700720c */ /* 0x000fe40003fc6270 */
[----:B--2---:R-:W-:-:S05]  /*1f90*/  IADD3 R10, PT, PT, R8, 0xffffffe, RZ ;  /* 0x0ffffffe080a7810 */ /* 0x004fca0007ffe0ff */
[----:B------:R-:W-:Y:S01]  /*1fa0*/  @P3 VIADD R5, R5, 0x1 ;  /* 0x0000000105053836 */ /* 0x000fe20000000000 */
[----:B------:R-:W-:Y:S01]  /*1fb0*/  ISETP.NE.AND P3, PT, R15, RZ, PT ;  /* 0x000000ff0f00720c */ /* 0x000fe20003f65270 */
[----:B------:R2:W3:Y:S03]  /*1fc0*/  F2I.FTZ.U32.TRUNC.NTZ R11, R10 ;  /* 0x0000000a000b7305 */ /* 0x0004e6000021f000 */
[----:B------:R-:W-:-:S05]  /*1fd0*/  MOV R12, R5 ;  /* 0x00000005000c7202 */ /* 0x000fca0000000f00 */
[----:B------:R-:W-:Y:S02]  /*1fe0*/  @!P6 IMAD.MOV R12, RZ, RZ, -R12 ;  /* 0x000000ffff0ce224 */ /* 0x000fe400078e0a0c */
[----:B--2---:R-:W-:Y:S02]  /*1ff0*/  HFMA2 R10, -RZ, RZ, 0, 0 ;  /* 0x00000000ff0a7431 */ /* 0x004fe400000001ff */
[----:B------:R-:W-:Y:S02]  /*2000*/  @!P3 LOP3.LUT R12, RZ, R15, RZ, 0x33, !PT ;  /* 0x0000000fff0cb212 */ /* 0x000fe400078e33ff */
[----:B---3--:R-:W-:-:S03]  /*2010*/  IADD3 R7, PT, PT, RZ, -R11, RZ ;  /* 0x8000000bff077210 */ /* 0x008fc60007ffe0ff */
[----:B------:R-:W-:-:S04]  /*2020*/  IMAD.MOV R5, RZ, RZ, -R12 ;  /* 0x000000ffff057224 */ /* 0x000fc800078e0a0c */
[----:B------:R-:W-:Y:S02]  /*2030*/  IMAD R14, R15, R5, R0 ;  /* 0x000000050f0e7224 */ /* 0x000fe400078e0200 */
[----:B------:R-:W-:-:S03]  /*2040*/  IMAD R5, R7, R16, RZ ;  /* 0x0000001007057224 */ /* 0x000fc600078e02ff */
[----:B------:R-:W-:Y:S01]  /*2050*/  IABS R7, R14 ;  /* 0x0000000e00077213 */ /* 0x000fe20000000000 */
[----:B------:R-:W-:-:S06]  /*2060*/  IMAD.HI.U32 R10, R11, R5, R10 ;  /* 0x000000050b0a7227 */ /* 0x000fcc00078e000a */
        /* <DEDUP_REMOVED lines=22> */
[----:B------:R-:W-:Y:S01]  /*21d0*/  IMAD R5, R7, R18, RZ ;  /* 0x0000001207057224 */ /* 0x000fe200078e02ff */
[----:B------:R-:W2:Y:S02]  /*21e0*/  LDC.64 R16, c[0x0][0x3a0] ;  /* 0x0000e800ff107b82 */ /* 0x000ea40000000a00 */
[----:B------:R-:W-:Y:S01]  /*21f0*/  IABS R7, R14 ;  /* 0x0000000e00077213 */ /* 0x000fe20000000000 */
[----:B------:R-:W-:-:S06]  /*2200*/  IMAD.HI.U32 R10, R11, R5, R10 ;  /* 0x000000050b0a7227 */ /* 0x000fcc00078e000a */
[----:B------:R-:W-:Y:S02]  /*2210*/  IMAD.HI.U32 R5, R10, R7, RZ ;  /* 0x000000070a057227 */ /* 0x000fe400078e00ff */
[----:B------:R-:W3:Y:S02]  /*2220*/  LDC.64 R10, c[0x0][0x3a8] ;  /* 0x0000ea00ff0a7b82 */ /* 0x000ee40000000a00 */
        /* <DEDUP_REMOVED lines=15> */
[----:B------:R-:W-:Y:S02]  /*2320*/  SEL R8, R12, RZ, P6 ;  /* 0x000000ff0c087207 */ /* 0x000fe40003000000 */
[----:B------:R-:W-:Y:S02]  /*2330*/  ISETP.NE.AND.EX P3, PT, R21, RZ, PT, P3 ;  /* 0x000000ff1500720c */ /* 0x000fe40003f65330 */
[----:B--2---:R-:W-:Y:S02]  /*2340*/  ISETP.NE.U32.AND P6, PT, R16, 0x1, PT ;  /* 0x000000011000780c */ /* 0x004fe40003fc5070 */
[----:B------:R-:W-:Y:S01]  /*2350*/  SEL R12, R15, RZ, P3 ;  /* 0x000000ff0f0c7207 */ /* 0x000fe20001800000 */
[----:B------:R-:W-:Y:S01]  /*2360*/  IMAD R15, R8, UR36, RZ ;  /* 0x00000024080f7c24 */ /* 0x000fe2000f8e02ff */
[----:B------:R-:W-:-:S02]  /*2370*/  IADD3 R7, PT, PT, -R5, RZ, RZ ;  /* 0x000000ff05077210 */ /* 0x000fc40007ffe1ff */
[----:B---3--:R-:W-:Y:S01]  /*2380*/  ISETP.NE.U32.AND P3, PT, R10, 0x1, PT ;  /* 0x000000010a00780c */ /* 0x008fe20003f65070 */
[----:B------:R-:W-:Y:S01]  /*2390*/  IMAD R12, R12, UR37, R15 ;  /* 0x000000250c0c7c24 */ /* 0x000fe2000f8e020f */
[----:B------:R-:W-:Y:S01]  /*23a0*/  ISETP.NE.AND.EX P6, PT, R17, RZ, PT, P6 ;  /* 0x000000ff1100720c */ /* 0x000fe20003fc5360 */
[----:B------:R-:W-:Y:S01]  /*23b0*/  IMAD R7, R19, R7, R14 ;  /* 0x0000000713077224 */ /* 0x000fe200078e020e */
        /* <DEDUP_REMOVED lines=28> */
.L_x_6943:
[----:B------:R-:W-:Y:S05]  /*2580*/  BSYNC.RECONVERGENT B1 ;  /* 0x0000000000017941 */ /* 0x000fea0003800200 */
.L_x_6942:
        /* <DEDUP_REMOVED lines=36> */
[----:B------:R-:W-:Y:S01]  /*27d0*/  LOP3.LUT R10, R0, R15, RZ, 0x3c, !PT ;  /* 0x0000000f000a7212 */ /* 0x000fe200078e3cff */
[----:B------:R-:W2:Y:S03]  /*27e0*/  I2F.RP R17, R23 ;  /* 0x0000001700117306 */ /* 0x000ea60000209400 */
[----:B------:R-:W-:Y:S01]  /*27f0*/  ISETP.GE.AND P6, PT, R10, RZ, PT ;  /* 0x000000ff0a00720c */ /* 0x000fe20003fc6270 */
[----:B-1----:R-:W-:-:S04]  /*2800*/  VIADD R10, R12, 0xffffffe ;  /* 0x0ffffffe0c0a7836 */ /* 0x002fc80000000000 */
[----:B------:R1:W3:Y:S02]  /*2810*/  F2I.FTZ.U32.TRUNC.NTZ R11, R10 ;  /* 0x0000000a000b7305 */ /* 0x0002e4000021f000 */
[----:B------:R-:W-:Y:S02]  /*2820*/  @P2 IADD3 R5, PT, PT, R5, 0x1, RZ ;  /* 0x0000000105052810 */ /* 0x000fe40007ffe0ff */
[----:B------:R-:W-:-:S03]  /*2830*/  ISETP.NE.AND P2, PT, R15, RZ, PT ;  /* 0x000000ff0f00720c */ /* 0x000fc60003f45270 */
[----:B------:R-:W-:Y:S01]  /*2840*/  IMAD.MOV.U32 R14, RZ, RZ, R5 ;  /* 0x000000ffff0e7224 */ /* 0x000fe200078e0005 */
[----:B--2---:R-:W2:Y:S01]  /*2850*/  MUFU.RCP R17, R17 ;  /* 0x0000001100117308 */ /* 0x004ea20000001000 */
        /* <DEDUP_REMOVED lines=19> */
[----:B--2---:R-:W-:-:S04]  /*2990*/  IADD3 R10, PT, PT, R17, 0xffffffe, RZ ;  /* 0x0ffffffe110a7810 */ /* 0x004fc80007ffe0ff */
        /* <DEDUP_REMOVED lines=71> */
.L_x_6945:
[----:B------:R-:W-:Y:S05]  /*2e10*/  BSYNC.RECONVERGENT B1 ;  /* 0x0000000000017941 */ /* 0x000fea0003800200 */
.L_x_6944:
        /* <DEDUP_REMOVED lines=34> */
[----:B------:R-:W-:Y:S01]  /*3040*/  LOP3.LUT R10, R0, R15, RZ, 0x3c, !PT ;  /* 0x0000000f000a7212 */ /* 0x000fe200078e3cff */
[----:B------:R-:W2:Y:S03]  /*3050*/  I2F.RP R17, R23 ;  /* 0x0000001700117306 */ /* 0x000ea60000209400 */
[----:B------:R-:W-:Y:S02]  /*3060*/  ISETP.GE.AND P6, PT, R10, RZ, PT ;  /* 0x000000ff0a00720c */ /* 0x000fe40003fc6270 */
[----:B-1----:R-:W-:-:S04]  /*3070*/  IADD3 R10, PT, PT, R12, 0xffffffe, RZ ;  /* 0x0ffffffe0c0a7810 */ /* 0x002fc80007ffe0ff */
[----:B------:R1:W3:Y:S01]  /*3080*/  F2I.FTZ.U32.TRUNC.NTZ R11, R10 ;  /* 0x0000000a000b7305 */ /* 0x0002e2000021f000 */
[----:B------:R-:W-:Y:S01]  /*3090*/  @P1 VIADD R5, R5, 0x1 ;  /* 0x0000000105051836 */ /* 0x000fe20000000000 */
[----:B------:R-:W-:-:S04]  /*30a0*/  ISETP.NE.AND P1, PT, R15, RZ, PT ;  /* 0x000000ff0f00720c */ /* 0x000fc80003f25270 */
[----:B------:R-:W-:Y:S02]  /*30b0*/  MOV R14, R5 ;  /* 0x00000005000e7202 */ /* 0x000fe40000000f00 */
[----:B--2---:R-:W2:Y:S01]  /*30c0*/  MUFU.RCP R17, R17 ;  /* 0x0000001100117308 */ /* 0x004ea20000001000 */
[----:B-1----:R-:W-:Y:S02]  /*30d0*/  HFMA2 R10, -RZ, RZ, 0, 0 ;  /* 0x00000000ff0a7431 */ /* 0x002fe400000001ff */
        /* <DEDUP_REMOVED lines=18> */
[----:B--2---:R-:W-:-:S04]  /*3200*/  VIADD R10, R17, 0xffffffe ;  /* 0x0ffffffe110a7836 */ /* 0x004fc80000000000 */
        /* <DEDUP_REMOVED lines=71> */
.L_x_6947:
[----:B------:R-:W-:Y:S05]  /*3680*/  BSYNC.RECONVERGENT B1 ;  /* 0x0000000000017941 */ /* 0x000fea0003800200 */
.L_x_6946:
        /* <DEDUP_REMOVED lines=136> */
.L_x_6949:
[----:B------:R-:W-:Y:S05]  /*3f10*/  BSYNC.RECONVERGENT B1 ;  /* 0x0000000000017941 */ /* 0x000fea0003800200 */
.L_x_6948:
        /* <DEDUP_REMOVED lines=134> */
.L_x_6951:
[----:B------:R-:W-:Y:S05]  /*4780*/  BSYNC.RECONVERGENT B1 ;  /* 0x0000000000017941 */ /* 0x000fea0003800200 */
.L_x_6950:
        /* <DEDUP_REMOVED lines=15> */
[----:B-1----:R-:W-:Y:S02]  /*4880*/  R2UR UR4, R32 ;  /* 0x00000000200472ca */ /* 0x002fe400000e0000 */
        /* <DEDUP_REMOVED lines=67> */
[----:B------:R-:W-:Y:S01]  /*4cc0*/  IABS R12, R25 ;  /* 0x00000019000c7213 */ /* 0x000fe20000000000 */
[----:B------:R-:W1:Y:S02]  /*4cd0*/  LDC.64 R16, c[0x0][0x3a8] ;  /* 0x0000ea00ff107b82 */ /* 0x000e640000000a00 */
        /* <DEDUP_REMOVED lines=21> */
[----:B--2---:R-:W-:-:S02]  /*4e30*/  ISETP.NE.U32.AND P6, PT, R22, 0x1, PT ;  /* 0x000000011600780c */ /* 0x004fc40003fc5070 */
        /* <DEDUP_REMOVED lines=35> */
.L_x_6953:
[----:B------:R-:W-:Y:S05]  /*5070*/  BSYNC.RECONVERGENT B1 ;  /* 0x0000000000017941 */ /* 0x000fea0003800200 */
.L_x_6952:
[----:B------:R-:W-:Y:S01]  /*5080*/  BSSY.RECONVERGENT B1, `(.L_x_6954) ;  /* 0x0000084000017945 */ /* 0x000fe20003800200 */
[----:B------:R-:W-:Y:S01]  /*5090*/  MOV R17, 0xff800000 ;  /* 0xff80000000117802 */ /* 0x000fe20000000f00 */
[----:B------:R-:W-:Y:S02]  /*50a0*/  IMAD.MOV.U32 R25, RZ, RZ, -0x800000 ;  /* 0xff800000ff197424 */ /* 0x000fe400078e00ff */
        /* <DEDUP_REMOVED lines=15> */
[----:B------:R-:W1:Y:S08]  /*51a0*/  I2F.RP R11, R18 ;  /* 0x00000012000b7306 */ /* 0x000e700000209400 */
[----:B------:R2:W3:Y:S08]  /*51b0*/  F2I.FTZ.U32.TRUNC.NTZ R3, R2 ;  /* 0x0000000200037305 */ /* 0x0004f0000021f000 */
[----:B-1----:R-:W1:Y:S01]  /*51c0*/  MUFU.RCP R11, R11 ;  /* 0x0000000b000b7308 */ /* 0x002e620000001000 */
[----:B--2---:R-:W-:-:S02]  /*51d0*/  HFMA2 R2, -RZ, RZ, 0, 0 ;  /* 0x00000000ff027431 */ /* 0x004fc400000001ff */
[----:B---3--:R-:W-:-:S04]  /*51e0*/  IMAD.MOV R25, RZ, RZ, -R3 ;  /* 0x000000ffff197224 */ /* 0x008fc800078e0a03 */
[----:B------:R-:W-:-:S04]  /*51f0*/  IMAD R25, R25, R14, RZ ;  /* 0x0000000e19197224 */ /* 0x000fc800078e02ff */
[----:B------:R-:W-:-:S04]  /*5200*/  IMAD.HI.U32 R12, R3, R25, R2 ;  /* 0x00000019030c7227 */ /* 0x000fc800078e0002 */
[----:B------:R-:W-:-:S04]  /*5210*/  IMAD.MOV.U32 R3, RZ, RZ, R16 ;  /* 0x000000ffff037224 */ /* 0x000fc800078e0010 */
[----:B------:R-:W-:-:S05]  /*5220*/  IMAD.HI.U32 R2, R12, R3, RZ ;  /* 0x000000030c027227 */ /* 0x000fca00078e00ff */
[----:B------:R-:W-:-:S05]  /*5230*/  IADD3 R12, PT, PT, -R2, RZ, RZ ;  /* 0x000000ff020c7210 */ /* 0x000fca0007ffe1ff */
[----:B------:R-:W-:Y:S01]  /*5240*/  IMAD R3, R14, R12, R3 ;  /* 0x0000000c0e037224 */ /* 0x000fe200078e0203 */
[----:B-1----:R-:W-:-:S04]  /*5250*/  IADD3 R12, PT, PT, R11, 0xffffffe, RZ ;  /* 0x0ffffffe0b0c7810 */ /* 0x002fc80007ffe0ff */
[----:B------:R-:W-:-:S13]  /*5260*/  ISETP.GT.U32.AND P6, PT, R14, R3, PT ;  /* 0x000000030e00720c */ /* 0x000fda0003fc4070 */
        /* <DEDUP_REMOVED lines=8> */
[----:B------:R-:W-:Y:S02]  /*52f0*/  IMAD.MOV.U32 R16, RZ, RZ, R2 ;  /* 0x000000ffff107224 */ /* 0x000fe400078e0002 */
[----:B------:R-:W-:-:S03]  /*5300*/  IMAD.MOV.U32 R2, RZ, RZ, RZ ;  /* 0x000000ffff027224 */ /* 0x000fc600078e00ff */
[----:B------:R-:W-:Y:S01]  /*5310*/  @!P2 IADD3 R16, PT, PT, -R16, RZ, RZ ;  /* 0x000000ff1010a210 */ /* 0x000fe20007ffe1ff */
[----:B-1----:R-:W-:Y:S01]  /*5320*/  IMAD.MOV R25, RZ, RZ, -R3 ;  /* 0x000000ffff197224 */ /* 0x002fe200078e0a03 */
[----:B------:R-:W-:-:S03]  /*5330*/  @!P6 LOP3.LUT R16, RZ, R15, RZ, 0x33, !PT ;  /* 0x0000000fff10e212 */ /* 0x000fc600078e33ff */
[----:B------:R-:W-:Y:S01]  /*5340*/  IMAD R25, R25, R18, RZ ;  /* 0x0000001219197224 */ /* 0x000fe200078e02ff */
[----:B------:R-:W-:-:S03]  /*5350*/  IADD3 R11, PT, PT, -R16, RZ, RZ ;  /* 0x000000ff100b7210 */ /* 0x000fc60007ffe1ff */
[----:B------:R-:W-:-:S04]  /*5360*/  IMAD.HI.U32 R2, R3, R25, R2 ;  /* 0x0000001903027227 */ /* 0x000fc800078e0002 */
[----:B------:R-:W-:Y:S02]  /*5370*/  IMAD R11, R15, R11, R0 ;  /* 0x0000000b0f0b7224 */ /* 0x000fe400078e0200 */
[----:B------:R-:W1:Y:S03]  /*5380*/  LDC.64 R14, c[0x0][0x390] ;  /* 0x0000e400ff0e7b82 */ /* 0x000e660000000a00 */
[----:B------:R-:W-:-:S05]  /*5390*/  IABS R3, R11 ;  /* 0x0000000b00037213 */ /* 0x000fca0000000000 */
[----:B------:R-:W-:-:S05]  /*53a0*/  IMAD.HI.U32 R2, R2, R3, RZ ;  /* 0x0000000302027227 */ /* 0x000fca00078e00ff */
[----:B------:R-:W-:-:S05]  /*53b0*/  IADD3 R12, PT, PT, -R2, RZ, RZ ;  /* 0x000000ff020c7210 */ /* 0x000fca0007ffe1ff */
[C---:B------:R-:W-:Y:S02]  /*53c0*/  IMAD R3, R18.reuse, R12, R3 ;  /* 0x0000000c12037224 */ /* 0x040fe400078e0203 */
[----:B------:R-:W2:Y:S03]  /*53d0*/  I2F.RP R12, R36 ;  /* 0x00000024000c7306 */ /* 0x000ea60000209400 */
[----:B------:R-:W-:-:S05]  /*53e0*/  ISETP.GT.U32.AND P6, PT, R18, R3, PT ;  /* 0x000000031200720c */ /* 0x000fca0003fc4070 */
[----:B--2---:R-:W2:Y:S08]  /*53f0*/  MUFU.RCP R12, R12 ;  /* 0x0000000c000c7308 */ /* 0x004eb00000001000 */
[----:B------:R-:W-:Y:S01]  /*5400*/  @!P6 IMAD.IADD R3, R3, 0x1, -R18 ;  /* 0x000000010303e824 */ /* 0x000fe200078e0a12 */
[----:B------:R-:W-:Y:S02]  /*5410*/  @!P6 IADD3 R2, PT, PT, R2, 0x1, RZ ;  /* 0x000000010202e810 */ /* 0x000fe40007ffe0ff */
[----:B------:R-:W-:-:S02]  /*5420*/  ISETP.NE.AND P6, PT, R24, RZ, PT ;  /* 0x000000ff1800720c */ /* 0x000fc40003fc5270 */
[----:B------:R-:W-:Y:S02]  /*5430*/  ISETP.GE.U32.AND P3, PT, R3, R18, PT ;  /* 0x000000120300720c */ /* 0x000fe40003f66070 */
[----:B------:R-:W-:-:S04]  /*5440*/  LOP3.LUT R3, R11, R24, RZ, 0x3c, !PT ;  /* 0x000000180b037212 */ /* 0x000fc800078e3cff */
[----:B------:R-:W-:Y:S01]  /*5450*/  ISETP.GE.AND P2, PT, R3, RZ, PT ;  /* 0x000000ff0300720c */ /* 0x000fe20003f46270 */
[----:B--2---:R-:W-:-:S06]  /*5460*/  VIADD R25, R12, 0xffffffe ;  /* 0x0ffffffe0c197836 */ /* 0x004fcc0000000000 */
[----:B------:R-:W-:Y:S01]  /*5470*/  @P3 VIADD R2, R2, 0x1 ;  /* 0x0000000102023836 */ /* 0x000fe20000000000 */
[----:B------:R-:W2:Y:S04]  /*5480*/  F2I.FTZ.U32.TRUNC.NTZ R25, R25 ;  /* 0x0000001900197305 */ /* 0x000ea8000021f000 */
[----:B------:R-:W-:-:S05]  /*5490*/  MOV R18, R2 ;  /* 0x0000000200127202 */ /* 0x000fca0000000f00 */
[----:B------:R-:W-:Y:S01]  /*54a0*/  @!P2 IMAD.MOV R18, RZ, RZ, -R18 ;  /* 0x000000ffff12a224 */ /* 0x000fe200078e0a12 */
[----:B------:R-:W-:Y:S02]  /*54b0*/  @!P6 LOP3.LUT R18, RZ, R24, RZ, 0x33, !PT ;  /* 0x00000018ff12e212 */ /* 0x000fe400078e33ff */
[----:B-1----:R-:W-:Y:S02]  /*54c0*/  ISETP.NE.U32.AND P6, PT, R14, 0x1, PT ;  /* 0x000000010e00780c */ /* 0x002fe40003fc5070 */
[----:B------:R-:W-:Y:S02]  /*54d0*/  IADD3 R2, PT, PT, -R18, RZ, RZ ;  /* 0x000000ff12027210 */ /* 0x000fe40007ffe1ff */
[----:B------:R-:W-:-:S03]  /*54e0*/  ISETP.NE.AND.EX P6, PT, R15, RZ, PT, P6 ;  /* 0x000000ff0f00720c */ /* 0x000fc60003fc5360 */
[----:B------:R-:W-:Y:S01]  /*54f0*/  IMAD R27, R24, R2, R11 ;  /* 0x00000002181b7224 */ /* 0x000fe200078e020b */
[----:B--2---:R-:W-:Y:S01]  /*5500*/  IADD3 R11, PT, PT, RZ, -R25, RZ ;  /* 0x80000019ff0b7210 */ /* 0x004fe20007ffe0ff */
[----:B------:R-:W1:Y:S01]  /*5510*/  LDC.64 R2, c[0x0][0x398] ;  /* 0x0000e600ff027b82 */ /* 0x000e620000000a00 */
[----:B------:R-:W-:-:S03]  /*5520*/  IMAD.MOV.U32 R24, RZ, RZ, RZ ;  /* 0x000000ffff187224 */ /* 0x000fc600078e00ff */
[----:B------:R-:W-:Y:S01]  /*5530*/  IMAD R11, R11, R36, RZ ;  /* 0x000000240b0b7224 */ /* 0x000fe200078e02ff */
[----:B-1----:R-:W-:-:S03]  /*5540*/  ISETP.NE.U32.AND P2, PT, R2, 0x1, PT ;  /* 0x000000010200780c */ /* 0x002fc60003f45070 */
[----:B------:R-:W-:Y:S01]  /*5550*/  IMAD.HI.U32 R2, R25, R11, R24 ;  /* 0x0000000b19027227 */ /* 0x000fe200078e0018 */
[----:B------:R-:W-:Y:S01]  /*5560*/  IABS R11, R27 ;  /* 0x0000001b000b7213 */ /* 0x000fe20000000000 */
[----:B------:R-:W1:Y:S01]  /*5570*/  LDC.64 R24, c[0x0][0x3a8] ;  /* 0x0000ea00ff187b82 */ /* 0x000e620000000a00 */
[----:B------:R-:W-:-:S03]  /*5580*/  ISETP.NE.AND.EX P2, PT, R3, RZ, PT, P2 ;  /* 0x000000ff0300720c */ /* 0x000fc60003f45320 */
[----:B------:R-:W-:Y:S01]  /*5590*/  IMAD.HI.U32 R2, R2, R11, RZ ;  /* 0x0000000b02027227 */ /* 0x000fe200078e00ff */
[----:B------:R-:W-:-:S04]  /*55a0*/  SEL R14, R18, RZ, P2 ;  /* 0x000000ff120e7207 */ /* 0x000fc80001000000 */
[----:B------:R-:W-:-:S05]  /*55b0*/  IADD3 R12, PT, PT, -R2, RZ, RZ ;  /* 0x000000ff020c7210 */ /* 0x000fca0007ffe1ff */
        /* <DEDUP_REMOVED lines=9> */
[----:B------:R-:W-:Y:S02]  /*5650*/  SEL R2, R16, RZ, P6 ;  /* 0x000000ff10027207 */ /* 0x000fe40003000000 */
[----:B-1----:R-:W-:-:S03]  /*5660*/  ISETP.NE.U32.AND P6, PT, R24, 0x1, PT ;  /* 0x000000011800780c */ /* 0x002fc60003fc5070 */
[----:B------:R-:W-:Y:S01]  /*5670*/  IMAD R15, R2, UR36, RZ ;  /* 0x00000024020f7c24 */ /* 0x000fe2000f8e02ff */
[----:B------:R-:W-:Y:S01]  /*5680*/  ISETP.NE.AND.EX P6, PT, R25, RZ, PT, P6 ;  /* 0x000000ff1900720c */ /* 0x000fe20003fc5360 */
[----:B------:R-:W-:Y:S01]  /*5690*/  @!P3 IMAD.MOV R11, RZ, RZ, -R11 ;  /* 0x000000ffff0bb224 */ /* 0x000fe200078e0a0b */
[----:B------:R-:W-:Y:S01]  /*56a0*/  ISETP.NE.AND P3, PT, R34, RZ, PT ;  /* 0x000000ff2200720c */ /* 0x000fe20003f65270 */
[----:B------:R-:W1:Y:S01]  /*56b0*/  LDC.64 R2, c[0x0][0x388] ;  /* 0x0000e200ff027b82 */ /* 0x000e620000000a00 */
[----:B------:R-:W-:-:S11]  /*56c0*/  IMAD R14, R14, UR37, R15 ;  /* 0x000000250e0e7c24 */ /* 0x000fd6000f8e020f */
[----:B------:R-:W-:Y:S02]  /*56d0*/  @!P3 LOP3.LUT R11, RZ, R34, RZ, 0x33, !PT ;  /* 0x00000022ff0bb212 */ /* 0x000fe400078e33ff */
[----:B0-----:R-:W-:Y:S02]  /*56e0*/  ISETP.NE.U32.AND P3, PT, R64, 0x1, PT ;  /* 0x000000014000780c */ /* 0x001fe40003f65070 */
[----:B------:R-:W-:Y:S02]  /*56f0*/  IADD3 R12, PT, PT, -R11, RZ, RZ ;  /* 0x000000ff0b0c7210 */ /* 0x000fe40007ffe1ff */
[----:B------:R-:W-:-:S03]  /*5700*/  ISETP.NE.AND.EX P3, PT, R65, RZ, PT, P3 ;  /* 0x000000ff4100720c */ /* 0x000fc60003f65330 */
[----:B------:R-:W-:Y:S01]  /*5710*/  IMAD R12, R34, R12, R27 ;  /* 0x0000000c220c7224 */ /* 0x000fe200078e021b */
[----:B------:R-:W-:-:S04]  /*5720*/  SEL R11, R11, RZ, P3 ;  /* 0x000000ff0b0b7207 */ /* 0x000fc80001800000 */
[----:B------:R-:W-:Y:S01]  /*5730*/  SEL R12, R12, RZ, P6 ;  /* 0x000000ff0c0c7207 */ /* 0x000fe20003000000 */
[----:B------:R-:W-:Y:S02]  /*5740*/  IMAD R11, R11, UR38, R14 ;  /* 0x000000260b0b7c24 */ /* 0x000fe4000f8e020e */
[----:B------:R-:W0:Y:S02]  /*5750*/  LDC.64 R14, c[0x0][0x380] ;  /* 0x0000e000ff0e7b82 */ /* 0x000e240000000a00 */
        /* <DEDUP_REMOVED lines=22> */
.L_x_6955:
[----:B------:R-:W-:Y:S05]  /*58c0*/  BSYNC.RECONVERGENT B1 ;  /* 0x0000000000017941 */ /* 0x000fea0003800200 */
.L_x_6954:
[----:B------:R-:W-:Y:S01]  /*58d0*/  BSSY.RECONVERGENT B1, `(.L_x_6956) ;  /* 0x0000083000017945 */ /* 0x000fe20003800200 */
[----:B------:R-:W-:Y:S01]  /*58e0*/  MOV R16, 0xff800000 ;  /* 0xff80000000107802 */ /* 0x000fe20000000f00 */
[----:B------:R-:W-:Y:S02]  /*58f0*/  IMAD.MOV.U32 R24, RZ, RZ, -0x800000 ;  /* 0xff800000ff187424 */ /* 0x000fe400078e00ff */
[----:B------:R-:W-:Y:S05]  /*5900*/  @P1 BRA `(.L_x_6957) ;  /* 0x0000000400fc1947 */ /* 0x000fea0003800000 */
[----:B------:R-:W0:Y:S01]  /*5910*/  LDC R11, c[0x0][0x3b8] ;  /* 0x0000ee00ff0b7b82 */ /* 0x000e220000000800 */
[----:B-1----:R-:W-:Y:S02]  /*5920*/  R2UR UR4, R32 ;  /* 0x00000000200472ca */ /* 0x002fe400000e0000 */
[----:B------:R-:W-:-:S05]  /*5930*/  R2UR UR5, R33 ;  /* 0x00000000210572ca */ /* 0x000fca00000e0000 */
[----:B------:R-:W1:Y:S08]  /*5940*/  LDC R34, c[0x0][0x3bc] ;  /* 0x0000ef00ff227b82 */ /* 0x000e700000000800 */
[----:B------:R-:W2:Y:S01]  /*5950*/  LDC R67, c[0x0][0x3c0] ;  /* 0x0000f000ff437b82 */ /* 0x000ea20000000800 */
[----:B0-----:R-:W-:-:S04]  /*5960*/  IABS R15, R11 ;  /* 0x0000000b000f7213 */ /* 0x001fc80000000000 */
[----:B------:R-:W0:Y:S01]  /*5970*/  I2F.RP R0, R15 ;  /* 0x0000000f00007306 */ /* 0x000e220000209400 */
[----:B-1----:R-:W-:Y:S02]  /*5980*/  IABS R14, R34 ;  /* 0x00000022000e7213 */ /* 0x002fe40000000000 */
[----:B--2---:R-:W-:-:S05]  /*5990*/  IABS R36, R67 ;  /* 0x0000004300247213 */ /* 0x004fca0000000000 */
[----:B0-----:R-:W0:Y:S02]  /*59a0*/  MUFU.RCP R0, R0 ;  /* 0x0000000000007308 */ /* 0x001e240000001000 */
[----:B0-----:R-:W-:Y:S01]  /*59b0*/  IADD3 R2, PT, PT, R0, 0xffffffe, RZ ;  /* 0x0ffffffe00027810 */ /* 0x001fe20007ffe0ff */
[----:B------:R-:W-:-:S05]  /*59c0*/  IMAD R0, R40, UR46, R43 ;  /* 0x0000002e28007c24 */ /* 0x000fca000f8e022b */
[----:B------:R0:W1:Y:S02]  /*59d0*/  F2I.FTZ.U32.TRUNC.NTZ R3, R2 ;  /* 0x0000000200037305 */ /* 0x000064000021f000 */
[----:B0-----:R-:W-:Y:S02]  /*59e0*/  HFMA2 R2, -RZ, RZ, 0, 0 ;  /* 0x00000000ff027431 */ /* 0x001fe400000001ff */
[----:B-1----:R-:W-:-:S04]  /*59f0*/  IMAD.MOV R12, RZ, RZ, -R3 ;  /* 0x000000ffff0c7224 */ /* 0x002fc800078e0a03 */
[----:B------:R-:W-:Y:S02]  /*5a00*/  IMAD R5, R12, R15, RZ ;  /* 0x0000000f0c057224 */ /* 0x000fe400078e02ff */
[----:B------:R-:W0:Y:S02]  /*5a10*/  I2F.RP R12, R14 ;  /* 0x0000000e000c7306 */ /* 0x000e240000209400 */
        /* <DEDUP_REMOVED lines=9> */
[----:B------:R-:W-:Y:S02]  /*5ab0*/  @!P2 IADD3 R5, PT, PT, R5, 0x1, RZ ;  /* 0x000000010505a810 */ /* 0x000fe40007ffe0ff */
[----:B------:R-:W-:Y:S01]  /*5ac0*/  ISETP.NE.AND P2, PT, R11, RZ, PT ;  /* 0x000000ff0b00720c */ /* 0x000fe20003f45270 */
[----:B------:R-:W0:Y:S01]  /*5ad0*/  F2I.FTZ.U32.TRUNC.NTZ R3, R3 ;  /* 0x0000000300037305 */ /* 0x000e22000021f000 */
[----:B------:R-:W-:Y:S01]  /*5ae0*/  ISETP.GE.U32.AND P1, PT, R2, R15, PT ;  /* 0x0000000f0200720c */ /* 0x000fe20003f26070 */
[----:B------:R-:W-:-:S12]  /*5af0*/  IMAD.MOV.U32 R2, RZ, RZ, RZ ;  /* 0x000000ffff027224 */ /* 0x000fd800078e00ff */
[----:B------:R-:W-:Y:S01]  /*5b00*/  @P1 VIADD R5, R5, 0x1 ;  /* 0x0000000105051836 */ /* 0x000fe20000000000 */
[----:B0-----:R-:W-:-:S04]  /*5b10*/  IADD3 R15, PT, PT, RZ, -R3, RZ ;  /* 0x80000003ff0f7210 */ /* 0x001fc80007ffe0ff */
[----:B------:R-:W-:Y:S01]  /*5b20*/  MOV R24, R5 ;  /* 0x0000000500187202 */ /* 0x000fe20000000f00 */
[----:B------:R-:W-:-:S04]  /*5b30*/  IMAD R15, R15, R14, RZ ;  /* 0x0000000e0f0f7224 */ /* 0x000fc800078e02ff */
        /* <DEDUP_REMOVED lines=19> */
[----:B------:R-:W-:-:S05]  /*5c70*/  @P1 IADD3 R2, PT, PT, R2, 0x1, RZ ;  /* 0x0000000102021810 */ /* 0x000fca0007ffe0ff */
[----:B------:R-:W-:-:S05]  /*5c80*/  IMAD.MOV.U32 R27, RZ, RZ, R2 ;  /* 0x000000ffff1b7224 */ /* 0x000fca00078e0002 */
[----:B------:R-:W-:Y:S02]  /*5c90*/  @!P3 IADD3 R27, PT, PT, -R27, RZ, RZ ;  /* 0x000000ff1b1bb210 */ /* 0x000fe40007ffe1ff */
[----:B------:R-:W-:Y:S02]  /*5ca0*/  @!P2 LOP3.LUT R27, RZ, R34, RZ, 0x33, !PT ;  /* 0x00000022ff1ba212 */ /* 0x000fe400078e33ff */
[----:B0-----:R-:W-:-:S03]  /*5cb0*/  ISETP.NE.U32.AND P1, PT, R14, 0x1, PT ;  /* 0x000000010e00780c */ /* 0x001fc60003f25070 */
[----:B------:R-:W-:Y:S01]  /*5cc0*/  IMAD.MOV R2, RZ, RZ, -R27 ;  /* 0x000000ffff027224 */ /* 0x000fe200078e0a1b */
[----:B------:R-:W-:Y:S02]  /*5cd0*/  ISETP.NE.AND.EX P1, PT, R15, RZ, PT, P1 ;  /* 0x000000ff0f00720c */ /* 0x000fe40003f25310 */
[----:B------:R-:W0:Y:S01]  /*5ce0*/  LDC.64 R14, c[0x0][0x3a8] ;  /* 0x0000ea00ff0e7b82 */ /* 0x000e220000000a00 */
[----:B------:R-:W-:Y:S02]  /*5cf0*/  IMAD R34, R34, R2, R5 ;  /* 0x0000000222227224 */ /* 0x000fe400078e0205 */
[----:B------:R-:W1:Y:S05]  /*5d00*/  I2F.RP R5, R36 ;  /* 0x0000002400057306 */ /* 0x000e6a0000209400 */
[----:B------:R-:W2:Y:S03]  /*5d10*/  LDC.64 R2, c[0x0][0x390] ;  /* 0x0000e400ff027b82 */ /* 0x000ea60000000a00 */
[----:B-1----:R-:W1:Y:S01]  /*5d20*/  MUFU.RCP R5, R5 ;  /* 0x0000000500057308 */ /* 0x002e620000001000 */
[----:B--2---:R-:W-:-:S02]  /*5d30*/  ISETP.NE.U32.AND P2, PT, R2, 0x1, PT ;  /* 0x000000010200780c */ /* 0x004fc40003f45070 */
[----:B-1----:R-:W-:Y:S02]  /*5d40*/  IADD3 R64, PT, PT, R5, 0xffffffe, RZ ;  /* 0x0ffffffe05407810 */ /* 0x002fe40007ffe0ff */
[----:B------:R-:W-:-:S03]  /*5d50*/  ISETP.NE.AND.EX P2, PT, R3, RZ, PT, P2 ;  /* 0x000000ff0300720c */ /* 0x000fc60003f45320 */
[----:B------:R1:W2:Y:S02]  /*5d60*/  F2I.FTZ.U32.TRUNC.NTZ R65, R64 ;  /* 0x0000004000417305 */ /* 0x0002a4000021f000 */
[----:B-1----:R-:W-:Y:S02]  /*5d70*/  HFMA2 R64, -RZ, RZ, 0, 0 ;  /* 0x00000000ff407431 */ /* 0x002fe400000001ff */
[----:B--2---:R-:W-:-:S04]  /*5d80*/  IMAD.MOV R11, RZ, RZ, -R65 ;  /* 0x000000ffff0b7224 */ /* 0x004fc800078e0a41 */
[----:B------:R-:W-:-:S04]  /*5d90*/  IMAD R3, R11, R36, RZ ;  /* 0x000000240b037224 */ /* 0x000fc800078e02ff */
[----:B------:R-:W-:Y:S01]  /*5da0*/  IMAD.HI.U32 R2, R65, R3, R64 ;  /* 0x0000000341027227 */ /* 0x000fe200078e0040 */
[----:B------:R-:W-:Y:S01]  /*5db0*/  IABS R3, R34 ;  /* 0x0000002200037213 */ /* 0x000fe20000000000 */
[----:B------:R-:W1:Y:S04]  /*5dc0*/  LDC.64 R64, c[0x0][0x3a0] ;  /* 0x0000e800ff407b82 */ /* 0x000e680000000a00 */
        /* <DEDUP_REMOVED lines=9> */
[----:B------:R-:W-:-:S05]  /*5e60*/  SEL R3, R27, RZ, P1 ;  /* 0x000000ff1b037207 */ /* 0x000fca0000800000 */
[----:B------:R-:W-:Y:S02]  /*5e70*/  @P3 IADD3 R2, PT, PT, R2, 0x1, RZ ;  /* 0x0000000102023810 */ /* 0x000fe40007ffe0ff */
[----:B------:R-:W-:-:S03]  /*5e80*/  ISETP.NE.AND P3, PT, R67, RZ, PT ;  /* 0x000000ff4300720c */ /* 0x000fc60003f65270 */
[----:B------:R-:W-:Y:S01]  /*5e90*/  IMAD.MOV.U32 R5, RZ, RZ, R2 ;  /* 0x000000ffff057224 */ /* 0x000fe200078e0002 */
[----:B------:R-:W-:Y:S02]  /*5ea0*/  SEL R2, R24, RZ, P2 ;  /* 0x000000ff18027207 */ /* 0x000fe40001000000 */
[----:B0-----:R-:W-:Y:S02]  /*5eb0*/  ISETP.NE.U32.AND P2, PT, R14, 0x1, PT ;  /* 0x000000010e00780c */ /* 0x001fe40003f45070 */
[----:B------:R-:W-:Y:S01]  /*5ec0*/  @!P6 IADD3 R5, PT, PT, -R5, RZ, RZ ;  /* 0x000000ff0505e210 */ /* 0x000fe20007ffe1ff */
[----:B------:R-:W-:Y:S01]  /*5ed0*/  IMAD R2, R2, UR36, RZ ;  /* 0x0000002402027c24 */ /* 0x000fe2000f8e02ff */
[----:B------:R-:W-:Y:S02]  /*5ee0*/  ISETP.NE.AND.EX P2, PT, R15, RZ, PT, P2 ;  /* 0x000000ff0f00720c */ /* 0x000fe40003f45320 */
[----:B------:R-:W0:Y:S01]  /*5ef0*/  LDC.64 R14, c[0x0][0x380] ;  /* 0x0000e000ff0e7b82 */ /* 0x000e220000000a00 */
[----:B------:R-:W-:Y:S01]  /*5f00*/  @!P3 LOP3.LUT R5, RZ, R67, RZ, 0x33, !PT ;  /* 0x00000043ff05b212 */ /* 0x000fe200078e33ff */
[----:B------:R-:W-:Y:S01]  /*5f10*/  IMAD R12, R3, UR37, R2 ;  /* 0x00000025030c7c24 */ /* 0x000fe2000f8e0202 */
[----:B-1----:R-:W-:-:S03]  /*5f20*/  ISETP.NE.U32.AND P3, PT, R64, 0x1, PT ;  /* 0x000000014000780c */ /* 0x002fc60003f65070 */
[----:B------:R-:W-:Y:S01]  /*5f30*/  IMAD.MOV R11, RZ, RZ, -R5 ;  /* 0x000000ffff0b7224 */ /* 0x000fe200078e0a05 */
[----:B------:R-:W-:Y:S01]  /*5f40*/  ISETP.NE.AND.EX P3, PT, R65, RZ, PT, P3 ;  /* 0x000000ff4100720c */ /* 0x000fe20003f65330 */
[----:B------:R-:W1:Y:S02]  /*5f50*/  LDC.64 R2, c[0x0][0x388] ;  /* 0x0000e200ff027b82 */ /* 0x000e640000000a00 */
[----:B------:R-:W-:Y:S01]  /*5f60*/  IMAD R11, R67, R11, R34 ;  /* 0x0000000b430b7224 */ /* 0x000fe200078e0222 */
[----:B------:R-:W-:-:S04]  /*5f70*/  SEL R5, R5, RZ, P3 ;  /* 0x000000ff05057207 */ /* 0x000fc80001800000 */
[----:B------:R-:W-:Y:S01]  /*5f80*/  SEL R11, R11, RZ, P2 ;  /* 0x000000ff0b0b7207 */ /* 0x000fe20001000000 */
[----:B------:R-:W-:-:S04]  /*5f90*/  IMAD R12, R5, UR38, R12 ;  /* 0x00000026050c7c24 */ /* 0x000fc8000f8e020c */
        /* <DEDUP_REMOVED lines=22> */
.L_x_6957:
[----:B------:R-:W-:Y:S05]  /*6100*/  BSYNC.RECONVERGENT B1 ;  /* 0x0000000000017941 */ /* 0x000fea0003800200 */
.L_x_6956:
[----:B------:R-:W-:Y:S01]  /*6110*/  BSSY.RECONVERGENT B1, `(.L_x_6958) ;  /* 0x0000081000017945 */ /* 0x000fe20003800200 */
[----:B------:R-:W-:Y:S01]  /*6120*/  IMAD.MOV.U32 R27, RZ, RZ, -0x800000 ;  /* 0xff800000ff1b7424 */ /* 0x000fe200078e00ff */
[----:B------:R-:W-:Y:S02]  /*6130*/  MOV R34, 0xff800000 ;  /* 0xff80000000227802 */ /* 0x000fe40000000f00 */
[----:B------:R-:W-:Y:S05]  /*6140*/  @P4 BRA `(.L_x_6959) ;  /* 0x0000000400f44947 */ /* 0x000fea0003800000 */
[----:B------:R-:W0:Y:S01]  /*6150*/  LDC R15, c[0x0][0x3b8] ;  /* 0x0000ee00ff0f7b82 */ /* 0x000e220000000800 */
[----:B------:R-:W-:Y:S01]  /*6160*/  IMAD.MOV.U32 R2, RZ, RZ, RZ ;  /* 0x000000ffff027224 */ /* 0x000fe200078e00ff */
[----:B-1----:R-:W-:Y:S02]  /*6170*/  R2UR UR4, R32 ;  /* 0x00000000200472ca */ /* 0x002fe400000e0000 */
[----:B------:R-:W-:-:S04]  /*6180*/  R2UR UR5, R33 ;  /* 0x00000000210572ca */ /* 0x000fc800000e0000 */
        /* <DEDUP_REMOVED lines=8> */
[----:B0-----:R-:W-:-:S07]  /*6210*/  VIADD R3, R11, 0xffffffe ;  /* 0x0ffffffe0b037836 */ /* 0x001fce0000000000 */
[----:B------:R-:W0:Y:S02]  /*6220*/  F2I.FTZ.U32.TRUNC.NTZ R3, R3 ;  /* 0x0000000300037305 */ /* 0x000e24000021f000 */
[----:B0-----:R-:W-:-:S05]  /*6230*/  IADD3 R0, PT, PT, RZ, -R3, RZ ;  /* 0x80000003ff007210 */ /* 0x001fca0007ffe0ff */
[----:B------:R-:W-:Y:S02]  /*6240*/  IMAD R65, R0, R17, RZ ;  /* 0x0000001100417224 */ /* 0x000fe400078e02ff */
[----:B------:R-:W-:Y:S02]  /*6250*/  IMAD R0, R40, UR46, R41 ;  /* 0x0000002e28007c24 */ /* 0x000fe4000f8e0229 */
[----:B------:R-:W-:-:S03]  /*6260*/  IMAD.HI.U32 R65, R3, R65, R2 ;  /* 0x0000004103417227 */ /* 0x000fc600078e0002 */
[----:B------:R-:W-:-:S05]  /*6270*/  IABS R2, R0 ;  /* 0x0000000000027213 */ /* 0x000fca0000000000 */
[----:B------:R-:W-:Y:S02]  /*6280*/  IMAD.HI.U32 R11, R65, R2, RZ ;  /* 0x00000002410b7227 */ /* 0x000fe400078e00ff */
[----:B------:R-:W0:Y:S03]  /*6290*/  LDC.64 R64, c[0x0][0x390] ;  /* 0x0000e400ff407b82 */ /* 0x000e260000000a00 */
[----:B------:R-:W-:-:S05]  /*62a0*/  IADD3 R3, PT, PT, -R11, RZ, RZ ;  /* 0x000000ff0b037210 */ /* 0x000fca0007ffe1ff */
[----:B------:R-:W-:Y:S02]  /*62b0*/  IMAD R2, R17, R3, R2 ;  /* 0x0000000311027224 */ /* 0x000fe400078e0202 */
[----:B------:R-:W-:-:S03]  /*62c0*/  VIADD R3, R12, 0xffffffe ;  /* 0x0ffffffe0c037836 */ /* 0x000fc60000000000 */
[----:B------:R-:W-:-:S03]  /*62d0*/  ISETP.GT.U32.AND P2, PT, R17, R2, PT ;  /* 0x000000021100720c */ /* 0x000fc60003f44070 */
[----:B------:R-:W1:Y:S10]  /*62e0*/  F2I.FTZ.U32.TRUNC.NTZ R3, R3 ;  /* 0x0000000300037305 */ /* 0x000e74000021f000 */
[----:B------:R-:W-:Y:S01]  /*62f0*/  @!P2 IADD3 R2, PT, PT, R2, -R17, RZ ;  /* 0x800000110202a210 */ /* 0x000fe20007ffe0ff */
[----:B------:R-:W-:Y:S01]  /*6300*/  @!P2 VIADD R11, R11, 0x1 ;  /* 0x000000010b0ba836 */ /* 0x000fe20000000000 */
[----:B------:R-:W-:-:S02]  /*6310*/  ISETP.NE.AND P2, PT, R15, RZ, PT ;  /* 0x000000ff0f00720c */ /* 0x000fc40003f45270 */
[----:B------:R-:W-:Y:S01]  /*6320*/  ISETP.GE.U32.AND P1, PT, R2, R17, PT ;  /* 0x000000110200720c */ /* 0x000fe20003f26070 */
[----:B------:R-:W-:Y:S02]  /*6330*/  HFMA2 R2, -RZ, RZ, 0, 0 ;  /* 0x00000000ff027431 */ /* 0x000fe400000001ff */
[----:B-1----:R-:W-:-:S04]  /*6340*/  IMAD.MOV R17, RZ, RZ, -R3 ;  /* 0x000000ffff117224 */ /* 0x002fc800078e0a03 */
        /* <DEDUP_REMOVED lines=11> */
[----:B--2---:R-:W-:-:S03]  /*6400*/  IABS R36, R67 ;  /* 0x0000004300247213 */ /* 0x004fc60000000000 */
        /* <DEDUP_REMOVED lines=10> */
[----:B0-----:R-:W-:-:S03]  /*64b0*/  ISETP.NE.U32.AND P1, PT, R64, 0x1, PT ;  /* 0x000000014000780c */ /* 0x001fc60003f25070 */
[----:B------:R-:W-:-:S05]  /*64c0*/  IMAD.MOV.U32 R12, RZ, RZ, R2 ;  /* 0x000000ffff0c7224 */ /* 0x000fca00078e0002 */
[----:B------:R-:W-:Y:S02]  /*64d0*/  @!P3 IADD3 R12, PT, PT, -R12, RZ, RZ ;  /* 0x000000ff0c0cb210 */ /* 0x000fe40007ffe1ff */
[----:B------:R-:W-:Y:S02]  /*64e0*/  @!P2 LOP3.LUT R12, RZ, R34, RZ, 0x33, !PT ;  /* 0x00000022ff0ca212 */ /* 0x000fe400078e33ff */
[----:B------:R-:W-:Y:S02]  /*64f0*/  ISETP.NE.AND.EX P2, PT, R65, RZ, PT, P1 ;  /* 0x000000ff4100720c */ /* 0x000fe40003f45310 */
[----:B------:R-:W0:Y:S01]  /*6500*/  LDC.64 R64, c[0x0][0x3a0] ;  /* 0x0000e800ff407b82 */ /* 0x000e220000000a00 */
[----:B------:R-:W-:-:S04]  /*6510*/  IMAD.MOV R2, RZ, RZ, -R12 ;  /* 0x000000ffff027224 */ /* 0x000fc800078e0a0c */
[----:B------:R-:W-:Y:S01]  /*6520*/  IMAD R34, R34, R2, R15 ;  /* 0x0000000222227224 */ /* 0x000fe200078e020f */
[----:B------:R-:W-:Y:S02]  /*6530*/  SEL R2, R11, RZ, P2 ;  /* 0x000000ff0b027207 */ /* 0x000fe40001000000 */
[----:B------:R-:W1:Y:S03]  /*6540*/  LDC.64 R14, c[0x0][0x398] ;  /* 0x0000e600ff0e7b82 */ /* 0x000e660000000a00 */
[----:B------:R-:W-:Y:S01]  /*6550*/  IMAD R2, R2, UR36, RZ ;  /* 0x0000002402027c24 */ /* 0x000fe2000f8e02ff */
[----:B-1----:R-:W-:Y:S02]  /*6560*/  ISETP.NE.U32.AND P1, PT, R14, 0x1, PT ;  /* 0x000000010e00780c */ /* 0x002fe40003f25070 */
[----:B------:R-:W1:Y:S02]  /*6570*/  I2F.RP R14, R36 ;  /* 0x00000024000e7306 */ /* 0x000e640000209400 */
[----:B------:R-:W-:-:S04]  /*6580*/  ISETP.NE.AND.EX P1, PT, R15, RZ, PT, P1 ;  /* 0x000000ff0f00720c */ /* 0x000fc80003f25310 */
[----:B------:R-:W-:Y:S02]  /*6590*/  SEL R11, R12, RZ, P1 ;  /* 0x000000ff0c0b7207 */ /* 0x000fe40000800000 */
[----:B0-----:R-:W-:-:S03]  /*65a0*/  ISETP.NE.U32.AND P1, PT, R64, 0x1, PT ;  /* 0x000000014000780c */ /* 0x001fc60003f25070 */
[----:B------:R-:W-:Y:S01]  /*65b0*/  IMAD R17, R11, UR37, R2 ;  /* 0x000000250b117c24 */ /* 0x000fe2000f8e0202 */
[----:B------:R-:W-:Y:S01]  /*65c0*/  MOV R2, RZ ;  /* 0x000000ff00027202 */ /* 0x000fe20000000f00 */
[----:B-1----:R-:W0:Y:S02]  /*65d0*/  MUFU.RCP R14, R14 ;  /* 0x0000000e000e7308 */ /* 0x002e240000001000 */
[----:B0-----:R-:W-:-:S06]  /*65e0*/  IADD3 R3, PT, PT, R14, 0xffffffe, RZ ;  /* 0x0ffffffe0e037810 */ /* 0x001fcc0007ffe0ff */
[----:B------:R-:W0:Y:S02]  /*65f0*/  F2I.FTZ.U32.TRUNC.NTZ R3, R3 ;  /* 0x0000000300037305 */ /* 0x000e24000021f000 */
[----:B0-----:R-:W-:-:S04]  /*6600*/  IMAD.MOV R15, RZ, RZ, -R3 ;  /* 0x000000ffff0f7224 */ /* 0x001fc800078e0a03 */
[----:B------:R-:W-:Y:S02]  /*6610*/  IMAD R11, R15, R36, RZ ;  /* 0x000000240f0b7224 */ /* 0x000fe400078e02ff */
[----:B------:R-:W0:Y:S02]  /*6620*/  LDC.64 R14, c[0x0][0x3a8] ;  /* 0x0000ea00ff0e7b82 */ /* 0x000e240000000a00 */
        /* <DEDUP_REMOVED lines=13> */
[----:B------:R-:W-:Y:S02]  /*6700*/  ISETP.NE.AND.EX P2, PT, R65, RZ, PT, P1 ;  /* 0x000000ff4100720c */ /* 0x000fe40003f45310 */
[----:B0-----:R-:W-:Y:S02]  /*6710*/  ISETP.NE.U32.AND P1, PT, R14, 0x1, PT ;  /* 0x000000010e00780c */ /* 0x001fe40003f25070 */
[----:B------:R-:W-:Y:S01]  /*6720*/  @!P4 IMAD.MOV R2, RZ, RZ, -R2 ;  /* 0x000000ffff02c224 */ /* 0x000fe200078e0a02 */
[----:B------:R-:W-:Y:S02]  /*6730*/  @!P3 LOP3.LUT R2, RZ, R67, RZ, 0x33, !PT ;  /* 0x00000043ff02b212 */ /* 0x000fe400078e33ff */
[----:B------:R-:W-:Y:S02]  /*6740*/  ISETP.NE.AND.EX P1, PT, R15, RZ, PT, P1 ;  /* 0x000000ff0f00720c */ /* 0x000fe40003f25310 */
[----:B------:R-:W-:-:S02]  /*6750*/  IADD3 R11, PT, PT, -R2, RZ, RZ ;  /* 0x000000ff020b7210 */ /* 0x000fc40007ffe1ff */
[----:B------:R-:W-:Y:S02]  /*6760*/  SEL R12, R2, RZ, P2 ;  /* 0x000000ff020c7207 */ /* 0x000fe40001000000 */
[----:B------:R-:W0:Y:S01]  /*6770*/  LDC.64 R2, c[0x0][0x388] ;  /* 0x0000e200ff027b82 */ /* 0x000e220000000a00 */
[----:B------:R-:W-:Y:S02]  /*6780*/  IMAD R11, R67, R11, R34 ;  /* 0x0000000b430b7224 */ /* 0x000fe400078e0222 */
[----:B------:R-:W-:-:S03]  /*6790*/  IMAD R12, R12, UR38, R17 ;  /* 0x000000260c0c7c24 */ /* 0x000fc6000f8e0211 */
        /* <DEDUP_REMOVED lines=24> */
.L_x_6959:
[----:B------:R-:W-:Y:S05]  /*6920*/  BSYNC.RECONVERGENT B1 ;  /* 0x0000000000017941 */ /* 0x000fea0003800200 */
.L_x_6958:
[----:B------:R-:W-:Y:S04]  /*6930*/  BSSY.RECONVERGENT B1, `(.L_x_6960) ;  /* 0x000007f000017945 */ /* 0x000fe80003800200 */
[----:B------:R-:W-:Y:S05]  /*6940*/  @P5 BRA `(.L_x_6961) ;  /* 0x0000000400f45947 */ /* 0x000fea0003800000 */
[----:B------:R-:W0:Y:S01]  /*6950*/  LDC R15, c[0x0][0x3b8] ;  /* 0x0000ee00ff0f7b82 */ /* 0x000e220000000800 */
[----:B------:R-:W-:Y:S01]  /*6960*/  HFMA2 R2, -RZ, RZ, 0, 0 ;  /* 0x00000000ff027431 */ /* 0x000fe200000001ff */
        /* <DEDUP_REMOVED lines=14> */
[----:B------:R-:W-:Y:S02]  /*6a50*/  IMAD R0, R40, UR46, R39 ;  /* 0x0000002e28007c24 */ /* 0x000fe4000f8e0227 */
[----:B------:R-:W-:-:S03]  /*6a60*/  IMAD.HI.U32 R65, R3, R65, R2 ;  /* 0x0000004103417227 */ /* 0x000fc600078e0002 */
[----:B------:R-:W-:-:S05]  /*6a70*/  IABS R2, R0 ;  /* 0x0000000000027213 */ /* 0x000fca0000000000 */
[----:B------:R-:W-:Y:S02]  /*6a80*/  IMAD.HI.U32 R11, R65, R2, RZ ;  /* 0x00000002410b7227 */ /* 0x000fe400078e00ff */
[----:B------:R-:W0:Y:S02]  /*6a90*/  LDC.64 R64, c[0x0][0x390] ;  /* 0x0000e400ff407b82 */ /* 0x000e240000000a00 */
[----:B------:R-:W-:-:S04]  /*6aa0*/  IMAD.MOV R3, RZ, RZ, -R11 ;  /* 0x000000ffff037224 */ /* 0x000fc800078e0a0b */
[----:B------:R-:W-:Y:S01]  /*6ab0*/  IMAD R2, R27, R3, R2 ;  /* 0x000000031b027224 */ /* 0x000fe200078e0202 */
[----:B------:R-:W-:-:S04]  /*6ac0*/  IADD3 R3, PT, PT, R12, 0xffffffe, RZ ;  /* 0x0ffffffe0c037810 */ /* 0x000fc80007ffe0ff */
[----:B------:R-:W-:Y:S02]  /*6ad0*/  ISETP.GT.U32.AND P2, PT, R27, R2, PT ;  /* 0x000000021b00720c */ /* 0x000fe40003f44070 */
[----:B------:R-:W1:Y:S11]  /*6ae0*/  F2I.FTZ.U32.TRUNC.NTZ R3, R3 ;  /* 0x0000000300037305 */ /* 0x000e76000021f000 */
[----:B------:R-:W-:Y:S01]  /*6af0*/  @!P2 IMAD.IADD R2, R2, 0x1, -R27 ;  /* 0x000000010202a824 */ /* 0x000fe200078e0a1b */
[----:B------:R-:W-:-:S02]  /*6b00*/  @!P2 IADD3 R11, PT, PT, R11, 0x1, RZ ;  /* 0x000000010b0ba810 */ /* 0x000fc40007ffe0ff */
[----:B------:R-:W-:Y:S02]  /*6b10*/  ISETP.NE.AND P2, PT, R15, RZ, PT ;  /* 0x000000ff0f00720c */ /* 0x000fe40003f45270 */
[----:B------:R-:W-:Y:S01]  /*6b20*/  ISETP.GE.U32.AND P1, PT, R2, R27, PT ;  /* 0x0000001b0200720c */ /* 0x000fe20003f26070 */
[----:B------:R-:W-:Y:S01]  /*6b30*/  IMAD.MOV.U32 R2, RZ, RZ, RZ ;  /* 0x000000ffff027224 */ /* 0x000fe200078e00ff */
[----:B-1----:R-:W-:-:S05]  /*6b40*/  IADD3 R27, PT, PT, RZ, -R3, RZ ;  /* 0x80000003ff1b7210 */ /* 0x002fca0007ffe0ff */
        /* <DEDUP_REMOVED lines=23> */
[----:B------:R-:W-:-:S05]  /*6cc0*/  MOV R12, R2 ;  /* 0x00000002000c7202 */ /* 0x000fca0000000f00 */
[----:B------:R-:W-:Y:S01]  /*6cd0*/  @!P3 IMAD.MOV R12, RZ, RZ, -R12 ;  /* 0x000000ffff0cb224 */ /* 0x000fe200078e0a0c */
[----:B------:R-:W-:Y:S02]  /*6ce0*/  @!P2 LOP3.LUT R12, RZ, R16, RZ, 0x33, !PT ;  /* 0x00000010ff0ca212 */ /* 0x000fe400078e33ff */
[----:B------:R-:W-:Y:S02]  /*6cf0*/  ISETP.NE.AND.EX P2, PT, R65, RZ, PT, P1 ;  /* 0x000000ff4100720c */ /* 0x000fe40003f45310 */
[----:B------:R-:W-:Y:S01]  /*6d00*/  IADD3 R2, PT, PT, -R12, RZ, RZ ;  /* 0x000000ff0c027210 */ /* 0x000fe20007ffe1ff */
[----:B------:R-:W0:Y:S04]  /*6d10*/  LDC.64 R64, c[0x0][0x3a0] ;  /* 0x0000e800ff407b82 */ /* 0x000e280000000a00 */
[----:B------:R-:W-:Y:S01]  /*6d20*/  IMAD R16, R16, R2, R15 ;  /* 0x0000000210107224 */ /* 0x000fe200078e020f */
[----:B------:R-:W-:-:S03]  /*6d30*/  SEL R2, R11, RZ, P2 ;  /* 0x000000ff0b027207 */ /* 0x000fc60001000000 */
[----:B------:R-:W1:Y:S02]  /*6d40*/  LDC.64 R14, c[0x0][0x398] ;  /* 0x0000e600ff0e7b82 */ /* 0x000e640000000a00 */
[----:B------:R-:W-:Y:S01]  /*6d50*/  IMAD R2, R2, UR36, RZ ;  /* 0x0000002402027c24 */ /* 0x000fe2000f8e02ff */
[----:B-1----:R-:W-:Y:S02]  /*6d60*/  ISETP.NE.U32.AND P1, PT, R14, 0x1, PT ;  /* 0x000000010e00780c */ /* 0x002fe40003f25070 */
[----:B------:R-:W1:Y:S02]  /*6d70*/  I2F.RP R14, R36 ;  /* 0x00000024000e7306 */ /* 0x000e640000209400 */
[----:B------:R-:W-:-:S04]  /*6d80*/  ISETP.NE.AND.EX P1, PT, R15, RZ, PT, P1 ;  /* 0x000000ff0f00720c */ /* 0x000fc80003f25310 */
[----:B------:R-:W-:Y:S02]  /*6d90*/  SEL R11, R12, RZ, P1 ;  /* 0x000000ff0c0b7207 */ /* 0x000fe40000800000 */
[----:B0-----:R-:W-:-:S03]  /*6da0*/  ISETP.NE.U32.AND P1, PT, R64, 0x1, PT ;  /* 0x000000014000780c */ /* 0x001fc60003f25070 */
[----:B------:R-:W-:Y:S02]  /*6db0*/  IMAD R27, R11, UR37, R2 ;  /* 0x000000250b1b7c24 */ /* 0x000fe4000f8e0202 */
[----:B------:R-:W-:Y:S01]  /*6dc0*/  IMAD.MOV.U32 R2, RZ, RZ, RZ ;  /* 0x000000ffff027224 */ /* 0x000fe200078e00ff */
[----:B-1----:R-:W0:Y:S02]  /*6dd0*/  MUFU.RCP R14, R14 ;  /* 0x0000000e000e7308 */ /* 0x002e240000001000 */
[----:B0-----:R-:W-:-:S06]  /*6de0*/  VIADD R3, R14, 0xffffffe ;  /* 0x0ffffffe0e037836 */ /* 0x001fcc0000000000 */
[----:B------:R-:W0:Y:S02]  /*6df0*/  F2I.FTZ.U32.TRUNC.NTZ R3, R3 ;  /* 0x0000000300037305 */ /* 0x000e24000021f000 */
[----:B0-----:R-:W-:-:S05]  /*6e00*/  IADD3 R15, PT, PT, RZ, -R3, RZ ;  /* 0x80000003ff0f7210 */ /* 0x001fca0007ffe0ff */
        /* <DEDUP_REMOVED lines=15> */
[----:B------:R-:W-:Y:S02]  /*6f00*/  ISETP.NE.AND.EX P2, PT, R65, RZ, PT, P1 ;  /* 0x000000ff4100720c */ /* 0x000fe40003f45310 */
[----:B0-----:R-:W-:-:S03]  /*6f10*/  ISETP.NE.U32.AND P1, PT, R14, 0x1, PT ;  /* 0x000000010e00780c */ /* 0x001fc60003f25070 */
[----:B------:R-:W-:Y:S02]  /*6f20*/  @!P4 IADD3 R2, PT, PT, -R2, RZ, RZ ;  /* 0x000000ff0202c210 */ /* 0x000fe40007ffe1ff */
[----:B------:R-:W-:Y:S02]  /*6f30*/  @!P3 LOP3.LUT R2, RZ, R67, RZ, 0x33, !PT ;  /* 0x00000043ff02b212 */ /* 0x000fe400078e33ff */
[----:B------:R-:W-:Y:S02]  /*6f40*/  ISETP.NE.AND.EX P1, PT, R15, RZ, PT, P1 ;  /* 0x000000ff0f00720c */ /* 0x000fe40003f25310 */
[----:B------:R-:W-:Y:S01]  /*6f50*/  SEL R12, R2, RZ, P2 ;  /* 0x000000ff020c7207 */ /* 0x000fe20001000000 */
[----:B------:R-:W-:Y:S02]  /*6f60*/  IMAD.MOV R11, RZ, RZ, -R2 ;  /* 0x000000ffff0b7224 */ /* 0x000fe400078e0a02 */
[----:B------:R-:W0:Y:S02]  /*6f70*/  LDC.64 R2, c[0x0][0x388] ;  /* 0x0000e200ff027b82 */ /* 0x000e240000000a00 */
[----:B------:R-:W-:-:S02]  /*6f80*/  IMAD R11, R67, R11, R16 ;  /* 0x0000000b430b7224 */ /* 0x000fc400078e0210 */
        /* <DEDUP_REMOVED lines=25> */
.L_x_6961:
[----:B------:R-:W-:Y:S05]  /*7120*/  BSYNC.RECONVERGENT B1 ;  /* 0x0000000000017941 */ /* 0x000fea0003800200 */
.L_x_6960:
[----:B------:R-:W-:-:S03]  /*7130*/  UMOV UR4, 0xffffffff ;  /* 0xffffffff00047882 */ /* 0x000fc60000000000 */
[----:B------:R-:W-:Y:S05]  /*7140*/  BRA.DIV UR4, `(.L_x_6962) ;  /* 0x0000003a04e07947 */ /* 0x000fea000b800000 */
[----:B------:R-:W0:Y:S01]  /*7150*/  SHFL.BFLY PT, R14, R13, 0x10, 0x1f ;  /* 0x0e001f000d0e7f89 */ /* 0x000e2200000e0000 */
[----:B------:R-:W-:Y:S01]  /*7160*/  IMAD.MOV.U32 R11, RZ, RZ, 0x3bbb989d ;  /* 0x3bbb989dff0b7424 */ /* 0x000fe200078e00ff */
[----:B0-----:R-:W-:-:S05]  /*7170*/  FMNMX R13, R14, R13, !PT ;  /* 0x0000000d0e0d7209 */ /* 0x001fca0007800000 */
[----:B------:R-:W0:Y:S02]  /*7180*/  SHFL.BFLY PT, R14, R13, 0x8, 0x1f ;  /* 0x0d001f000d0e7f89 */ /* 0x000e2400000e0000 */
[----:B0-----:R-:W-:Y:S01]  /*7190*/  FMNMX R0, R13, R14, !PT ;  /* 0x0000000e0d007209 */ /* 0x001fe20007800000 */
[----:B------:R-:W-:-:S04]  /*71a0*/  HFMA2 R13, -RZ, RZ, 3.7421875, 0 ;  /* 0x437c0000ff0d7431 */ /* 0x000fc800000001ff */
        /* <DEDUP_REMOVED lines=11> */
[----:B------:R-:W-:Y:S01]  /*7260*/  FFMA.SAT R10, R60, R11, 0.5 ;  /* 0x3f0000003c0a7423 */ /* 0x000fe2000000200b */
[C---:B------:R-:W-:Y:S01]  /*7270*/  FADD R36, -R15.reuse, R26 ;  /* 0x0000001a0f247221 */ /* 0x040fe20000000100 */
[C---:B------:R-:W-:Y:S01]  /*7280*/  FADD R26, -R15.reuse, R24 ;  /* 0x000000180f1a7221 */ /* 0x040fe20000000100 */
[-C--:B------:R-:W-:Y:S01]  /*7290*/  FFMA.RM R2, R2, R13.reuse, 12582913 ;  /* 0x4b40000102027423 */ /* 0x080fe2000000400d */
[----:B------:R-:W-:Y:S01]  /*72a0*/  FFMA.RM R10, R10, R13, 12582913 ;  /* 0x4b4000010a0a7423 */ /* 0x000fe2000000400d */
[C---:B------:R-:W-:Y:S01]  /*72b0*/  FADD R30, -R15.reuse, R28 ;  /* 0x0000001c0f1e7221 */ /* 0x040fe20000000100 */
[C---:B------:R-:W-:Y:S01]  /*72c0*/  FADD R24, -R15.reuse, R5 ;  /* 0x000000050f187221 */ /* 0x040fe20000000100 */
[----:B------:R-:W-:Y:S01]  /*72d0*/  FADD R3, R2, -12583039 ;  /* 0xcb40007f02037421 */ /* 0x000fe20000000000 */
[C---:B------:R-:W-:Y:S01]  /*72e0*/  FADD R28, -R15.reuse, R16 ;  /* 0x000000100f1c7221 */ /* 0x040fe20000000100 */
[----:B------:R-:W-:Y:S01]  /*72f0*/  FADD R5, R10, -12583039 ;  /* 0xcb40007f0a057421 */ /* 0x000fe20000000000 */
[----:B------:R-:W-:Y:S01]  /*7300*/  FFMA.SAT R16, R62, R11, 0.5 ;  /* 0x3f0000003e107423 */ /* 0x000fe2000000200b */
[----:B------:R-:W-:Y:S01]  /*7310*/  FFMA R3, R58, 1.4426950216293334961, -R3 ;  /* 0x3fb8aa3b3a037823 */ /* 0x000fe20000000803 */
[C---:B------:R-:W-:Y:S01]  /*7320*/  FADD R64, -R15.reuse, R4 ;  /* 0x000000040f407221 */ /* 0x040fe20000000100 */
[----:B------:R-:W-:Y:S01]  /*7330*/  FFMA R5, R60, 1.4426950216293334961, -R5 ;  /* 0x3fb8aa3b3c057823 */ /* 0x000fe20000000805 */
[----:B------:R-:W-:Y:S01]  /*7340*/  FFMA.RM R16, R16, R13, 12582913 ;  /* 0x4b40000110107423 */ /* 0x000fe2000000400d */
[----:B------:R-:W-:Y:S01]  /*7350*/  FFMA R3, R58, 1.925963033500011079e-08, R3 ;  /* 0x32a570603a037823 */ /* 0x000fe20000000003 */
[C---:B------:R-:W-:Y:S01]  /*7360*/  FADD R46, -R15.reuse, R18 ;  /* 0x000000120f2e7221 */ /* 0x040fe20000000100 */
[----:B------:R-:W-:Y:S01]  /*7370*/  FFMA R60, R60, 1.925963033500011079e-08, R5 ;  /* 0x32a570603c3c7823 */ /* 0x000fe20000000005 */
[----:B------:R-:W-:Y:S01]  /*7380*/  FADD R5, R16, -12583039 ;  /* 0xcb40007f10057421 */ /* 0x000fe20000000000 */
[----:B------:R-:W-:Y:S01]  /*7390*/  FFMA.SAT R18, R64, R11, 0.5 ;  /* 0x3f00000040127423 */ /* 0x000fe2000000200b */
[----:B------:R-:W-:Y:S01]  /*73a0*/  IMAD.SHL.U32 R2, R2, 0x800000, RZ ;  /* 0x0080000002027824 */ /* 0x000fe200078e00ff */
[----:B------:R-:W0:Y:S01]  /*73b0*/  MUFU.EX2 R3, R3 ;  /* 0x0000000300037308 */ /* 0x000e220000000800 */
[----:B------:R-:W-:Y:S01]  /*73c0*/  FFMA R5, R62, 1.4426950216293334961, -R5 ;  /* 0x3fb8aa3b3e057823 */ /* 0x000fe20000000805 */
[----:B------:R-:W-:Y:S01]  /*73d0*/  FFMA.RM R18, R18, R13, 12582913 ;  /* 0x4b40000112127423 */ /* 0x000fe2000000400d */
[C---:B------:R-:W-:Y:S01]  /*73e0*/  FADD R0, -R15.reuse, R35 ;  /* 0x000000230f007221 */ /* 0x040fe20000000100 */
[C---:B------:R-:W-:Y:S01]  /*73f0*/  FADD R4, -R15.reuse, R7 ;  /* 0x000000070f047221 */ /* 0x040fe20000000100 */
[----:B------:R-:W-:Y:S01]  /*7400*/  FFMA R62, R62, 1.925963033500011079e-08, R5 ;  /* 0x32a570603e3e7823 */ /* 0x000fe20000000005 */
        /* <DEDUP_REMOVED lines=11> */
[----:B0-----:R-:W-:Y:S01]  /*74c0*/  FMUL R5, R2, R3 ;  /* 0x0000000302057220 */ /* 0x001fe20000400000 */
[----:B------:R-:W-:Y:S01]  /*74d0*/  FFMA.SAT R2, R0, R11, 0.5 ;  /* 0x3f00000000027423 */ /* 0x000fe2000000200b */
[----:B------:R-:W0:Y:S01]  /*74e0*/  MUFU.EX2 R3, R60 ;  /* 0x0000003c00037308 */ /* 0x000e220000000800 */
[C---:B------:R-:W-:Y:S01]  /*74f0*/  FADD R22, -R15.reuse, R22 ;  /* 0x000000160f167221 */ /* 0x040fe20000000100 */
[C---:B------:R-:W-:Y:S01]  /*7500*/  FADD R56, -R15.reuse, R25 ;  /* 0x000000190f387221 */ /* 0x040fe20000000100 */
[----:B------:R-:W-:Y:S01]  /*7510*/  FFMA.RM R9, R2, R13, 12582913 ;  /* 0x4b40000102097423 */ /* 0x000fe2000000400d */
[C---:B------:R-:W-:Y:S01]  /*7520*/  FADD R34, -R15.reuse, R34 ;  /* 0x000000220f227221 */ /* 0x040fe20000000100 */
[C---:B------:R-:W-:Y:S01]  /*7530*/  FADD R12, -R15.reuse, R17 ;  /* 0x000000110f0c7221 */ /* 0x040fe20000000100 */
[----:B------:R-:W-:Y:S01]  /*7540*/  FADD R14, -R15, R27 ;  /* 0x0000001b0f0e7221 */ /* 0x000fe20000000100 */
[----:B------:R-:W-:Y:S01]  /*7550*/  FADD R7, R9, -12583039 ;  /* 0xcb40007f09077421 */ /* 0x000fe20000000000 */
[----:B------:R-:W-:Y:S01]  /*7560*/  FFMA.SAT R2, R6, R11, 0.5 ;  /* 0x3f00000006027423 */ /* 0x000fe2000000200b */
[----:B------:R-:W-:Y:S02]  /*7570*/  MUFU.EX2 R64, R64 ;  /* 0x0000004000407308 */ /* 0x000fe40000000800 */
[----:B------:R-:W-:-:S04]  /*7580*/  FFMA R7, R0, 1.4426950216293334961, -R7 ;  /* 0x3fb8aa3b00077823 */ /* 0x000fc80000000807 */
[----:B------:R-:W-:Y:S01]  /*7590*/  FFMA R15, R0, 1.925963033500011079e-08, R7 ;  /* 0x32a57060000f7823 */ /* 0x000fe20000000007 */
[----:B------:R-:W-:Y:S01]  /*75a0*/  SHF.L.U32 R0, R10, 0x17, RZ ;  /* 0x000000170a007819 */ /* 0x000fe200000006ff */
[----:B------:R-:W-:Y:S01]  /*75b0*/  FFMA.RM R10, R2, R13, 12582913 ;  /* 0x4b400001020a7423 */ /* 0x000fe2000000400d */
[----:B------:R-:W-:Y:S01]  /*75c0*/  IMAD.SHL.U32 R2, R16, 0x800000, RZ ;  /* 0x0080000010027824 */ /* 0x000fe200078e00ff */
[----:B------:R-:W2:Y:S02]  /*75d0*/  MUFU.EX2 R7, R62 ;  /* 0x0000003e00077308 */ /* 0x000ea40000000800 */
[----:B0-----:R-:W-:Y:S01]  /*75e0*/  FMUL R0, R0, R3 ;  /* 0x0000000300007220 */ /* 0x001fe20000400000 */
[----:B------:R-:W-:-:S04]  /*75f0*/  FADD R3, R10, -12583039 ;  /* 0xcb40007f0a037421 */ /* 0x000fc80000000000 */
[C---:B------:R-:W-:Y:S01]  /*7600*/  FFMA R3, R6.reuse, 1.4426950216293334961, -R3 ;  /* 0x3fb8aa3b06037823 */ /* 0x040fe20000000803 */
[----:B------:R-:W0:Y:S03]  /*7610*/  MUFU.EX2 R15, R15 ;  /* 0x0000000f000f7308 */ /* 0x000e260000000800 */
[----:B------:R-:W-:Y:S01]  /*7620*/  FFMA R16, R6, 1.925963033500011079e-08, R3 ;  /* 0x32a5706006107823 */ /* 0x000fe20000000003 */
[----:B------:R-:W-:-:S04]  /*7630*/  FFMA.SAT R6, R4, R11, 0.5 ;  /* 0x3f00000004067423 */ /* 0x000fc8000000200b */
[----:B------:R-:W-:Y:S01]  /*7640*/  FFMA.RM R17, R6, R13, 12582913 ;  /* 0x4b40000106117423 */ /* 0x000fe2000000400d */
[----:B--2---:R-:W-:Y:S01]  /*7650*/  FMUL R2, R2, R7 ;  /* 0x0000000702027220 */ /* 0x004fe20000400000 */
[----:B------:R-:W-:Y:S02]  /*7660*/  FFMA.SAT R6, R44, R11, 0.5 ;  /* 0x3f0000002c067423 */ /* 0x000fe4000000200b */
[----:B------:R-:W-:-:S04]  /*7670*/  FADD R3, R17, -12583039 ;  /* 0xcb40007f11037421 */ /* 0x000fc80000000000 */
[----:B------:R-:W-:-:S04]  /*7680*/  FFMA R3, R4, 1.4426950216293334961, -R3 ;  /* 0x3fb8aa3b04037823 */ /* 0x000fc80000000803 */
[----:B------:R-:W-:Y:S01]  /*7690*/  FFMA R19, R4, 1.925963033500011079e-08, R3 ;  /* 0x32a5706004137823 */ /* 0x000fe20000000003 */
[----:B------:R-:W-:Y:S01]  /*76a0*/  FFMA.SAT R4, R8, R11, 0.5 ;  /* 0x3f00000008047423 */ /* 0x000fe2000000200b */
[----:B------:R-:W-:-:S03]  /*76b0*/  SHF.L.U32 R3, R18, 0x17, RZ ;  /* 0x0000001712037819 */ /* 0x000fc600000006ff */
[----:B------:R-:W-:Y:S01]  /*76c0*/  FFMA.RM R18, R4, R13, 12582913 ;  /* 0x4b40000104127423 */ /* 0x000fe2000000400d */
[----:B------:R-:W-:Y:S02]  /*76d0*/  IMAD.SHL.U32 R4, R9, 0x800000, RZ ;  /* 0x0080000009047824 */ /* 0x000fe400078e00ff */
[----:B------:R-:W-:Y:S01]  /*76e0*/  FMUL R3, R3, R64 ;  /* 0x0000004003037220 */ /* 0x000fe20000400000 */
[----:B------:R-:W-:Y:S01]  /*76f0*/  FADD R7, R18, -12583039 ;  /* 0xcb40007f12077421 */ /* 0x000fe20000000000 */
[----:B0-----:R-:W-:Y:S01]  /*7700*/  FMUL R4, R4, R15 ;  /* 0x0000000f04047220 */ /* 0x001fe20000400000 */
[----:B------:R-:W-:Y:S01]  /*7710*/  FFMA.RM R15, R6, R13, 12582913 ;  /* 0x4b400001060f7423 */ /* 0x000fe2000000400d */
[----:B------:R-:W-:Y:S01]  /*7720*/  SHF.L.U32 R6, R10, 0x17, RZ ;  /* 0x000000170a067819 */ /* 0x000fe200000006ff */
[----:B------:R-:W-:Y:S02]  /*7730*/  FFMA R7, R8, 1.4426950216293334961, -R7 ;  /* 0x3fb8aa3b08077823 */ /* 0x000fe40000000807 */
[C---:B------:R-:W-:Y:S01]  /*7740*/  FADD R21, R15.reuse, -12583039 ;  /* 0xcb40007f0f157421 */ /* 0x040fe20000000000 */
[----:B------:R-:W-:-:S02]  /*7750*/  IMAD.SHL.U32 R15, R15, 0x800000, RZ ;  /* 0x008000000f0f7824 */ /* 0x000fc400078e00ff */
[----:B------:R-:W-:Y:S02]  /*7760*/  FFMA R9, R8, 1.925963033500011079e-08, R7 ;  /* 0x32a5706008097823 */ /* 0x000fe40000000007 */
[----:B------:R-:W0:Y:S01]  /*7770*/  MUFU.EX2 R7, R16 ;  /* 0x0000001000077308 */ /* 0x000e220000000800 */
[----:B------:R-:W-:-:S04]  /*7780*/  FFMA R21, R44, 1.4426950216293334961, -R21 ;  /* 0x3fb8aa3b2c157823 */ /* 0x000fc80000000815 */
[----:B------:R-:W-:Y:S01]  /*7790*/  FFMA R21, R44, 1.925963033500011079e-08, R21 ;  /* 0x32a570602c157823 */ /* 0x000fe20000000015 */
[----:B------:R-:W-:Y:S02]  /*77a0*/  FFMA.SAT R44, R30, R11, 0.5 ;  /* 0x3f0000001e2c7423 */ /* 0x000fe4000000200b */
[----:B------:R-:W2:Y:S02]  /*77b0*/  MUFU.EX2 R8, R19 ;  /* 0x0000001300087308 */ /* 0x000ea40000000800 */
[----:B------:R-:W-:-:S04]  /*77c0*/  FFMA.RM R44, R44, R13, 12582913 ;  /* 0x4b4000012c2c7423 */ /* 0x000fc8000000400d */
[----:B------:R-:W-:Y:S02]  /*77d0*/  FADD R23, R44, -12583039 ;  /* 0xcb40007f2c177421 */ /* 0x000fe40000000000 */
[----:B------:R-:W3:Y:S01]  /*77e0*/  MUFU.EX2 R9, R9 ;  /* 0x0000000900097308 */ /* 0x000ee20000000800 */
[----:B0-----:R-:W-:Y:S01]  /*77f0*/  FMUL R6, R6, R7 ;  /* 0x0000000706067220 */ /* 0x001fe20000400000 */
[----:B------:R-:W-:Y:S02]  /*7800*/  IMAD.SHL.U32 R7, R17, 0x800000, RZ ;  /* 0x0080000011077824 */ /* 0x000fe400078e00ff */
[----:B------:R-:W-:-:S04]  /*7810*/  FFMA R23, R30, 1.4426950216293334961, -R23 ;  /* 0x3fb8aa3b1e177823 */ /* 0x000fc80000000817 */
[----:B------:R-:W-:Y:S01]  /*7820*/  FFMA R23, R30, 1.925963033500011079e-08, R23 ;  /* 0x32a570601e177823 */ /* 0x000fe20000000017 */
[----:B------:R-:W0:Y:S01]  /*7830*/  MUFU.EX2 R10, R21 ;  /* 0x00000015000a7308 */ /* 0x000e220000000800 */
[----:B--2---:R-:W-:Y:S01]  /*7840*/  FMUL R7, R7, R8 ;  /* 0x0000000807077220 */ /* 0x004fe20000400000 */
[-C--:B------:R-:W-:Y:S01]  /*7850*/  FFMA.SAT R8, R48, R11.reuse, 0.5 ;  /* 0x3f00000030087423 */ /* 0x080fe2000000200b */
[----:B------:R-:W-:-:S03]  /*7860*/  FFMA.SAT R30, R36, R11, 0.5 ;  /* 0x3f000000241e7423 */ /* 0x000fc6000000200b */
[-C--:B------:R-:W-:Y:S01]  /*7870*/  FFMA.RM R16, R8, R13.reuse, 12582913 ;  /* 0x4b40000108107423 */ /* 0x080fe2000000400d */
[----:B------:R-:W-:Y:S01]  /*7880*/  SHF.L.U32 R8, R18, 0x17, RZ ;  /* 0x0000001712087819 */ /* 0x000fe200000006ff */
[----:B------:R-:W2:Y:S01]  /*7890*/  MUFU.EX2 R23, R23 ;  /* 0x0000001700177308 */ /* 0x000ea20000000800 */
[----:B------:R-:W-:Y:S01]  /*78a0*/  FFMA.RM R30, R30, R13, 12582913 ;  /* 0x4b4000011e1e7423 */ /* 0x000fe2000000400d */
[----:B------:R-:W-:Y:S01]  /*78b0*/  FADD R17, R16, -12583039 ;  /* 0xcb40007f10117421 */ /* 0x000fe20000000000 */
[----:B------:R-:W-:Y:S01]  /*78c0*/  FFMA.SAT R18, R20, R11, 0.5 ;  /* 0x3f00000014127423 */ /* 0x000fe2000000200b */
[----:B---3--:R-:W-:Y:S01]  /*78d0*/  FMUL R8, R8, R9 ;  /* 0x0000000908087220 */ /* 0x008fe20000400000 */
[----:B------:R-:W-:Y:S01]  /*78e0*/  FADD R19, R30, -12583039 ;  /* 0xcb40007f1e137421 */ /* 0x000fe20000000000 */
[----:B------:R-:W-:Y:S01]  /*78f0*/  FFMA R17, R48, 1.4426950216293334961, -R17 ;  /* 0x3fb8aa3b30117823 */ /* 0x000fe20000000811 */
[----:B------:R-:W-:Y:S01]  /*7900*/  FFMA.RM R25, R18, R13, 12582913 ;  /* 0x4b40000112197423 */ /* 0x000fe2000000400d */
[-C--:B------:R-:W-:Y:S01]  /*7910*/  FFMA.SAT R18, R54, R11.reuse, 0.5 ;  /* 0x3f00000036127423 */ /* 0x080fe2000000200b */
[----:B0-----:R-:W-:Y:S01]  /*7920*/  FMUL R9, R15, R10 ;  /* 0x0000000a0f097220 */ /* 0x001fe20000400000 */
[----:B------:R-:W-:Y:S01]  /*7930*/  FFMA R17, R48, 1.925963033500011079e-08, R17 ;  /* 0x32a5706030117823 */ /* 0x000fe20000000011 */
[----:B------:R-:W-:Y:S01]  /*7940*/  FFMA.SAT R10, R52, R11, 0.5 ;  /* 0x3f000000340a7423 */ /* 0x000fe2000000200b */
[----:B------:R-:W-:Y:S01]  /*7950*/  FFMA R19, R36, 1.4426950216293334961, -R19 ;  /* 0x3fb8aa3b24137823 */ /* 0x000fe20000000813 */
[----:B------:R-:W-:Y:S01]  /*7960*/  FADD R27, R25, -12583039 ;  /* 0xcb40007f191b7421 */ /* 0x000fe20000000000 */
[----:B------:R-:W-:-:S02]  /*7970*/  IMAD.SHL.U32 R16, R16, 0x800000, RZ ;  /* 0x0080000010107824 */ /* 0x000fc400078e00ff */
[----:B------:R-:W-:Y:S01]  /*7980*/  FFMA.RM R15, R10, R13, 12582913 ;  /* 0x4b4000010a0f7423 */ /* 0x000fe2000000400d */
[----:B------:R-:W0:Y:S01]  /*7990*/  MUFU.EX2 R17, R17 ;  /* 0x0000001100117308 */ /* 0x000e220000000800 */
[----:B------:R-:W-:Y:S01]  /*79a0*/  SHF.L.U32 R10, R44, 0x17, RZ ;  /* 0x000000172c0a7819 */ /* 0x000fe200000006ff */
[----:B------:R-:W-:Y:S01]  /*79b0*/  FFMA R19, R36, 1.925963033500011079e-08, R19 ;  /* 0x32a5706024137823 */ /* 0x000fe20000000013 */
[C---:B------:R-:W-:Y:S01]  /*79c0*/  FADD R21, R15.reuse, -12583039 ;  /* 0xcb40007f0f157421 */ /* 0x040fe20000000000 */
[----:B------:R-:W-:Y:S01]  /*79d0*/  FFMA R27, R20, 1.4426950216293334961, -R27 ;  /* 0x3fb8aa3b141b7823 */ /* 0x000fe2000000081b */
[----:B------:R-:W-:Y:S01]  /*79e0*/  FFMA.SAT R36, R42, R11, 0.5 ;  /* 0x3f0000002a247423 */ /* 0x000fe2000000200b */
[----:B--2---:R-:W-:Y:S01]  /*79f0*/  FMUL R10, R10, R23 ;  /* 0x000000170a0a7220 */ /* 0x004fe20000400000 */
[----:B------:R-:W-:Y:S01]  /*7a00*/  FFMA R21, R52, 1.4426950216293334961, -R21 ;  /* 0x3fb8aa3b34157823 */ /* 0x000fe20000000815 */
[----:B------:R-:W-:Y:S01]  /*7a10*/  FFMA.RM R23, R18, R13, 12582913 ;  /* 0x4b40000112177423 */ /* 0x000fe2000000400d */
[----:B------:R-:W-:Y:S01]  /*7a20*/  FFMA R27, R20, 1.925963033500011079e-08, R27 ;  /* 0x32a57060141b7823 */ /* 0x000fe2000000001b */
[----:B------:R2:W3:Y:S01]  /*7a30*/  MUFU.EX2 R18, R19 ;  /* 0x0000001300127308 */ /* 0x0004e20000000800 */
[----:B------:R-:W-:Y:S01]  /*7a40*/  FFMA R21, R52, 1.925963033500011079e-08, R21 ;  /* 0x32a5706034157823 */ /* 0x000fe20000000015 */
[----:B------:R-:W-:-:S02]  /*7a50*/  IMAD.SHL.U32 R15, R15, 0x800000, RZ ;  /* 0x008000000f0f7824 */ /* 0x000fc400078e00ff */
[----:B------:R-:W-:Y:S01]  /*7a60*/  FFMA.RM R36, R36, R13, 12582913 ;  /* 0x4b40000124247423 */ /* 0x000fe2000000400d */
[----:B------:R-:W-:Y:S01]  /*7a70*/  FFMA.SAT R44, R46, R11, 0.5 ;  /* 0x3f0000002e2c7423 */ /* 0x000fe2000000200b */
[----:B0-----:R-:W-:Y:S02]  /*7a80*/  FMUL R16, R16, R17 ;  /* 0x0000001110107220 */ /* 0x001fe40000400000 */
[----:B------:R-:W0:Y:S01]  /*7a90*/  MUFU.EX2 R20, R21 ;  /* 0x0000001500147308 */ /* 0x000e220000000800 */
[----:B------:R-:W-:Y:S01]  /*7aa0*/  FADD R17, R23, -12583039 ;  /* 0xcb40007f17117421 */ /* 0x000fe20000000000 */
[----:B------:R-:W-:Y:S01]  /*7ab0*/  FADD R29, R36, -12583039 ;  /* 0xcb40007f241d7421 */ /* 0x000fe20000000000 */
[----:B--2---:R-:W-:Y:S01]  /*7ac0*/  SHF.L.U32 R19, R25, 0x17, RZ ;  /* 0x0000001719137819 */ /* 0x004fe200000006ff */
[----:B------:R-:W-:Y:S01]  /*7ad0*/  FFMA.RM R44, R44, R13, 12582913 ;  /* 0x4b4000012c2c7423 */ /* 0x000fe2000000400d */
[----:B------:R-:W-:Y:S01]  /*7ae0*/  FFMA R17, R54, 1.4426950216293334961, -R17 ;  /* 0x3fb8aa3b36117823 */ /* 0x000fe20000000811 */
[----:B------:R-:W-:-:S03]  /*7af0*/  FFMA R29, R42, 1.4426950216293334961, -R29 ;  /* 0x3fb8aa3b2a1d7823 */ /* 0x000fc6000000081d */
[----:B------:R-:W-:Y:S01]  /*7b00*/  FFMA R54, R54, 1.925963033500011079e-08, R17 ;  /* 0x32a5706036367823 */ /* 0x000fe20000000011 */
[----:B------:R-:W-:Y:S01]  /*7b10*/  SHF.L.U32 R17, R30, 0x17, RZ ;  /* 0x000000171e117819 */ /* 0x000fe200000006ff */
[----:B------:R-:W-:Y:S01]  /*7b20*/  FFMA R29, R42, 1.925963033500011079e-08, R29 ;  /* 0x32a570602a1d7823 */ /* 0x000fe2000000001d */
[----:B------:R-:W-:-:S03]  /*7b30*/  FFMA.SAT R42, R22, R11, 0.5 ;  /* 0x3f000000162a7423 */ /* 0x000fc6000000200b */
[----:B---3--:R-:W-:Y:S01]  /*7b40*/  FMUL R17, R17, R18 ;  /* 0x0000001211117220 */ /* 0x008fe20000400000 */
[----:B------:R-:W-:Y:S01]  /*7b50*/  FFMA.RM R42, R42, R13, 12582913 ;  /* 0x4b4000012a2a7423 */ /* 0x000fe2000000400d */
[----:B0-----:R-:W-:Y:S01]  /*7b60*/  FMUL R18, R15, R20 ;  /* 0x000000140f127220 */ /* 0x001fe20000400000 */
[----:B------:R-:W-:Y:S02]  /*7b70*/  FFMA.SAT R20, R50, R11, 0.5 ;  /* 0x3f00000032147423 */ /* 0x000fe4000000200b */
[----:B------:R-:W-:Y:S02]  /*7b80*/  FADD R21, R42, -12583039 ;  /* 0xcb40007f2a157421 */ /* 0x000fe40000000000 */
[----:B------:R-:W-:Y:S02]  /*7b90*/  FFMA.RM R30, R20, R13, 12582913 ;  /* 0x4b400001141e7423 */ /* 0x000fe4000000400d */
[----:B------:R-:W0:Y:S01]  /*7ba0*/  MUFU.EX2 R20, R27 ;  /* 0x0000001b00147308 */ /* 0x000e220000000800 */
[----:B------:R-:W-:Y:S01]  /*7bb0*/  FFMA R21, R22, 1.4426950216293334961, -R21 ;  /* 0x3fb8aa3b16157823 */ /* 0x000fe20000000815 */
[----:B------:R-:W-:-:S03]  /*7bc0*/  FADD R15, R30, -12583039 ;  /* 0xcb40007f1e0f7421 */ /* 0x000fc60000000000 */
[----:B------:R-:W-:Y:S01]  /*7bd0*/  FFMA R25, R22, 1.925963033500011079e-08, R21 ;  /* 0x32a5706016197823 */ /* 0x000fe20000000015 */
[----:B------:R-:W-:Y:S01]  /*7be0*/  FFMA R15, R50, 1.4426950216293334961, -R15 ;  /* 0x3fb8aa3b320f7823 */ /* 0x000fe2000000080f */
[----:B------:R-:W-:Y:S01]  /*7bf0*/  FFMA.SAT R22, R56, R11, 0.5 ;  /* 0x3f00000038167423 */ /* 0x000fe2000000200b */
[----:B------:R-:W-:Y:S02]  /*7c00*/  SHF.L.U32 R21, R36, 0x17, RZ ;  /* 0x0000001724157819 */ /* 0x000fe400000006ff */
[----:B------:R-:W-:Y:S01]  /*7c10*/  FFMA R50, R50, 1.925963033500011079e-08, R15 ;  /* 0x32a5706032327823 */ /* 0x000fe2000000000f */
[----:B------:R-:W-:Y:S01]  /*7c20*/  FFMA.RM R31, R22, R13, 12582913 ;  /* 0x4b400001161f7423 */ /* 0x000fe2000000400d */
[----:B------:R-:W2:Y:S01]  /*7c30*/  MUFU.EX2 R15, R54 ;  /* 0x00000036000f7308 */ /* 0x000ea20000000800 */
[----:B0-----:R-:W-:Y:S01]  /*7c40*/  FMUL R19, R19, R20 ;  /* 0x0000001413137220 */ /* 0x001fe20000400000 */
[----:B------:R-:W-:Y:S02]  /*7c50*/  IMAD.SHL.U32 R20, R23, 0x800000, RZ ;  /* 0x0080000017147824 */ /* 0x000fe400078e00ff */
[----:B------:R-:W-:-:S04]  /*7c60*/  FADD R23, R44, -12583039 ;  /* 0xcb40007f2c177421 */ /* 0x000fc80000000000 */
[----:B------:R-:W0:Y:S01]  /*7c70*/  MUFU.EX2 R22, R29 ;  /* 0x0000001d00167308 */ /* 0x000e220000000800 */
[----:B------:R-:W-:-:S04]  /*7c80*/  FFMA R23, R46, 1.4426950216293334961, -R23 ;  /* 0x3fb8aa3b2e177823 */ /* 0x000fc80000000817 */
[----:B------:R-:W-:Y:S01]  /*7c90*/  FFMA R46, R46, 1.925963033500011079e-08, R23 ;  /* 0x32a570602e2e7823 */ /* 0x000fe20000000017 */
[----:B--2---:R-:W-:Y:S01]  /*7ca0*/  FMUL R20, R20, R15 ;  /* 0x0000000f14147220 */ /* 0x004fe20000400000 */
[C---:B------:R-:W-:Y:S01]  /*7cb0*/  FADD R15, R31.reuse, -12583039 ;  /* 0xcb40007f1f0f7421 */ /* 0x040fe20000000000 */
[----:B------:R-:W-:-:S03]  /*7cc0*/  IMAD.SHL.U32 R31, R31, 0x800000, RZ ;  /* 0x008000001f1f7824 */ /* 0x000fc600078e00ff */
[----:B------:R-:W-:Y:S01]  /*7cd0*/  MUFU.EX2 R46, R46 ;  /* 0x0000002e002e7308 */ /* 0x000fe20000000800 */
[----:B------:R-:W-:Y:S01]  /*7ce0*/  FFMA R15, R56, 1.4426950216293334961, -R15 ;  /* 0x3fb8aa3b380f7823 */ /* 0x000fe2000000080f */
[----:B0-----:R-:W-:-:S03]  /*7cf0*/  FMUL R21, R21, R22 ;  /* 0x0000001615157220 */ /* 0x001fc60000400000 */
[----:B------:R-:W-:Y:S01]  /*7d00*/  FFMA R56, R56, 1.925963033500011079e-08, R15 ;  /* 0x32a5706038387823 */ /* 0x000fe2000000000f */
[----:B------:R-:W-:Y:S02]  /*7d10*/  IMAD.SHL.U32 R22, R30, 0x800000, RZ ;  /* 0x008000001e167824 */ /* 0x000fe400078e00ff */
[----:B------:R-:W-:Y:S01]  /*7d20*/  FFMA.SAT R30, R26, R11, 0.5 ;  /* 0x3f0000001a1e7423 */ /* 0x000fe2000000200b */
[----:B------:R-:W0:Y:S08]  /*7d30*/  MUFU.EX2 R15, R50 ;  /* 0x00000032000f7308 */ /* 0x000e300000000800 */
[----:B------:R-:W-:Y:S01]  /*7d40*/  MUFU.EX2 R56, R56 ;  /* 0x0000003800387308 */ /* 0x000fe20000000800 */
[----:B0-----:R-:W-:Y:S01]  /*7d50*/  FMUL R22, R22, R15 ;  /* 0x0000000f16167220 */ /* 0x001fe20000400000 */
[----:B------:R-:W-:-:S06]  /*7d60*/  FFMA.RM R15, R30, R13, 12582913 ;  /* 0x4b4000011e0f7423 */ /* 0x000fcc000000400d */
[----:B------:R-:W0:Y:S01]  /*7d70*/  MUFU.EX2 R30, R25 ;  /* 0x00000019001e7308 */ /* 0x000e220000000800 */
[C---:B------:R-:W-:Y:S01]  /*7d80*/  FADD R23, R15.reuse, -12583039 ;  /* 0xcb40007f0f177421 */ /* 0x040fe20000000000 */
[----:B------:R-:W-:-:S03]  /*7d90*/  IMAD.SHL.U32 R15, R15, 0x800000, RZ ;  /* 0x008000000f0f7824 */ /* 0x000fc600078e00ff */
[----:B------:R-:W-:-:S04]  /*7da0*/  FFMA R23, R26, 1.4426950216293334961, -R23 ;  /* 0x3fb8aa3b1a177823 */ /* 0x000fc80000000817 */
[----:B------:R-:W-:Y:S01]  /*7db0*/  FFMA R35, R26, 1.925963033500011079e-08, R23 ;  /* 0x32a570601a237823 */ /* 0x000fe20000000017 */
[----:B------:R-:W-:Y:S01]  /*7dc0*/  FFMA.SAT R26, R24, R11, 0.5 ;  /* 0x3f000000181a7423 */ /* 0x000fe2000000200b */
[----:B------:R-:W-:-:S03]  /*7dd0*/  SHF.L.U32 R23, R42, 0x17, RZ ;  /* 0x000000172a177819 */ /* 0x000fc600000006ff */
[----:B------:R-:W-:Y:S01]  /*7de0*/  FFMA.RM R27, R26, R13, 12582913 ;  /* 0x4b4000011a1b7423 */ /* 0x000fe2000000400d */
[-C--:B------:R-:W-:Y:S01]  /*7df0*/  FFMA.SAT R26, R34, R11.reuse, 0.5 ;  /* 0x3f000000221a7423 */ /* 0x080fe2000000200b */
[----:B0-----:R-:W-:Y:S01]  /*7e00*/  FMUL R23, R23, R30 ;  /* 0x0000001e17177220 */ /* 0x001fe20000400000 */
[----:B------:R-:W-:Y:S01]  /*7e10*/  FFMA.SAT R30, R12, R11, 0.5 ;  /* 0x3f0000000c1e7423 */ /* 0x000fe2000000200b */
[C---:B------:R-:W-:Y:S01]  /*7e20*/  FADD R29, R27.reuse, -12583039 ;  /* 0xcb40007f1b1d7421 */ /* 0x040fe20000000000 */
[----:B------:R-:W-:Y:S02]  /*7e30*/  SHF.L.U32 R27, R27, 0x17, RZ ;  /* 0x000000171b1b7819 */ /* 0x000fe400000006ff */
[----:B------:R-:W-:Y:S01]  /*7e40*/  FFMA.RM R30, R30, R13, 12582913 ;  /* 0x4b4000011e1e7423 */ /* 0x000fe2000000400d */
[----:B------:R-:W-:-:S04]  /*7e50*/  FFMA R29, R24, 1.4426950216293334961, -R29 ;  /* 0x3fb8aa3b181d7823 */ /* 0x000fc8000000081d */
[----:B------:R-:W-:Y:S01]  /*7e60*/  FFMA R36, R24, 1.925963033500011079e-08, R29 ;  /* 0x32a5706018247823 */ /* 0x000fe2000000001d */
[----:B------:R-:W-:Y:S01]  /*7e70*/  FMUL R24, R31, R56 ;  /* 0x000000381f187220 */ /* 0x000fe20000400000 */
[----:B------:R-:W-:Y:S01]  /*7e80*/  FADD R31, R30, -12583039 ;  /* 0xcb40007f1e1f7421 */ /* 0x000fe20000000000 */
[----:B------:R-:W-:Y:S01]  /*7e90*/  FFMA.RM R29, R26, R13, 12582913 ;  /* 0x4b4000011a1d7423 */ /* 0x000fe2000000400d */
[-C--:B------:R-:W-:Y:S02]  /*7ea0*/  FFMA.SAT R26, R28, R11.reuse, 0.5 ;  /* 0x3f0000001c1a7423 */ /* 0x080fe4000000200b */
[C---:B------:R-:W-:Y:S01]  /*7eb0*/  FFMA R31, R12.reuse, 1.4426950216293334961, -R31 ;  /* 0x3fb8aa3b0c1f7823 */ /* 0x040fe2000000081f */
[----:B------:R-:W-:Y:S01]  /*7ec0*/  FADD R25, R29, -12583039 ;  /* 0xcb40007f1d197421 */ /* 0x000fe20000000000 */
[----:B------:R-:W0:Y:S02]  /*7ed0*/  MUFU.EX2 R36, R36 ;  /* 0x0000002400247308 */ /* 0x000e240000000800 */
[----:B------:R-:W-:Y:S01]  /*7ee0*/  FFMA R31, R12, 1.925963033500011079e-08, R31 ;  /* 0x32a570600c1f7823 */ /* 0x000fe2000000001f */
[----:B------:R-:W-:Y:S01]  /*7ef0*/  FFMA.SAT R12, R14, R11, 0.5 ;  /* 0x3f0000000e0c7423 */ /* 0x000fe2000000200b */
[----:B------:R-:W-:-:S03]  /*7f00*/  FFMA R25, R34, 1.4426950216293334961, -R25 ;  /* 0x3fb8aa3b22197823 */ /* 0x000fc60000000819 */
[-C--:B------:R-:W-:Y:S01]  /*7f10*/  FFMA.RM R37, R12, R13.reuse, 12582913 ;  /* 0x4b4000010c257423 */ /* 0x080fe2000000400d */
[----:B------:R-:W-:Y:S01]  /*7f20*/  FFMA R34, R34, 1.925963033500011079e-08, R25 ;  /* 0x32a5706022227823 */ /* 0x000fe20000000019 */
[----:B------:R-:W-:Y:S01]  /*7f30*/  SHF.L.U32 R25, R44, 0x17, RZ ;  /* 0x000000172c197819 */ /* 0x000fe200000006ff */
[----:B------:R-:W-:Y:S01]  /*7f40*/  FFMA.RM R44, R26, R13, 12582913 ;  /* 0x4b4000011a2c7423 */ /* 0x000fe2000000400d */
[----:B------:R-:W-:Y:S01]  /*7f50*/  FADD R11, R37, -12583039 ;  /* 0xcb40007f250b7421 */ /* 0x000fe20000000000 */
[----:B------:R-:W2:Y:S02]  /*7f60*/  MUFU.EX2 R26, R35 ;  /* 0x00000023001a7308 */ /* 0x000ea40000000800 */
[----:B------:R-:W-:Y:S01]  /*7f70*/  FMUL R25, R25, R46 ;  /* 0x0000002e19197220 */ /* 0x000fe20000400000 */
[----:B------:R-:W-:Y:S01]  /*7f80*/  FFMA R11, R14, 1.4426950216293334961, -R11 ;  /* 0x3fb8aa3b0e0b7823 */ /* 0x000fe2000000080b */
[----:B0-----:R-:W-:-:S03]  /*7f90*/  FMUL R27, R27, R36 ;  /* 0x000000241b1b7220 */ /* 0x001fc60000400000 */
[----:B------:R-:W-:Y:S01]  /*7fa0*/  FFMA R42, R14, 1.925963033500011079e-08, R11 ;  /* 0x32a570600e2a7823 */ /* 0x000fe2000000000b */
[----:B------:R-:W-:Y:S01]  /*7fb0*/  FADD R11, R44, -12583039 ;  /* 0xcb40007f2c0b7421 */ /* 0x000fe20000000000 */
[----:B------:R-:W0:Y:S03]  /*7fc0*/  MUFU.EX2 R13, R34 ;  /* 0x00000022000d7308 */ /* 0x000e260000000800 */
[----:B------:R-:W-:-:S04]  /*7fd0*/  FFMA R11, R28, 1.4426950216293334961, -R11 ;  /* 0x3fb8aa3b1c0b7823 */ /* 0x000fc8000000080b */
[----:B------:R-:W-:Y:S01]  /*7fe0*/  FFMA R46, R28, 1.925963033500011079e-08, R11 ;  /* 0x32a570601c2e7823 */ /* 0x000fe2000000000b */
[----:B------:R-:W-:Y:S01]  /*7ff0*/  FADD R11, RZ, R5 ;  /* 0x00000005ff0b7221 */ /* 0x000fe20000000000 */
[----:B------:R3:W4:Y:S01]  /*8000*/  MUFU.EX2 R14, R31 ;  /* 0x0000001f000e7308 */ /* 0x0007220000000800 */
[----:B--2---:R-:W-:Y:S01]  /*8010*/  FMUL R26, R15, R26 ;  /* 0x0000001a0f1a7220 */ /* 0x004fe20000400000 */
[----:B------:R-:W-:Y:S02]  /*8020*/  IMAD.SHL.U32 R28, R29, 0x800000, RZ ;  /* 0x008000001d1c7824 */ /* 0x000fe400078e00ff */
[----:B------:R-:W-:Y:S01]  /*8030*/  FADD R11, R11, R0 ;  /* 0x000000000b0b7221 */ /* 0x000fe20000000000 */
[----:B------:R-:W-:Y:S01]  /*8040*/  SHF.L.U32 R29, R30, 0x17, RZ ;  /* 0x000000171e1d7819 */ /* 0x000fe200000006ff */
[----:B------:R-:W-:Y:S02]  /*8050*/  IMAD.SHL.U32 R30, R37, 0x800000, RZ ;  /* 0x00800000251e7824 */ /* 0x000fe400078e00ff */
[----:B------:R-:W-:Y:S01]  /*8060*/  FADD R12, R11, R2 ;  /* 0x000000020b0c7221 */ /* 0x000fe20000000000 */
[----:B------:R-:W2:Y:S01]  /*8070*/  MUFU.EX2 R15, R42 ;  /* 0x0000002a000f7308 */ /* 0x000ea20000000800 */
[----:B0-----:R-:W-:Y:S01]  /*8080*/  FMUL R28, R28, R13 ;  /* 0x0000000d1c1c7220 */ /* 0x001fe20000400000 */
[----:B---3--:R-:W-:Y:S01]  /*8090*/  SHF.L.U32 R31, R44, 0x17, RZ ;  /* 0x000000172c1f7819 */ /* 0x008fe200000006ff */
[----:B------:R-:W-:-:S04]  /*80a0*/  FADD R11, R12, R3 ;  /* 0x000000030c0b7221 */ /* 0x000fc80000000000 */
[----:B------:R-:W-:Y:S01]  /*80b0*/  FADD R11, R11, R4 ;  /* 0x000000040b0b7221 */ /* 0x000fe20000000000 */
[----:B------:R-:W0:Y:S01]  /*80c0*/  MUFU.EX2 R46, R46 ;  /* 0x0000002e002e7308 */ /* 0x000e220000000800 */
[----:B----4-:R-:W-:Y:S02]  /*80d0*/  FMUL R29, R29, R14 ;  /* 0x0000000e1d1d7220 */ /* 0x010fe40000400000 */
[----:B------:R-:W-:-:S04]  /*80e0*/  FADD R12, R11, R6 ;  /* 0x000000060b0c7221 */ /* 0x000fc80000000000 */
[----:B------:R-:W-:Y:S01]  /*80f0*/  FADD R11, R12, R7 ;  /* 0x000000070c0b7221 */ /* 0x000fe20000000000 */
[----:B--2---:R-:W-:-:S03]  /*8100*/  FMUL R30, R30, R15 ;  /* 0x0000000f1e1e7220 */ /* 0x004fc60000400000 */
        /* <DEDUP_REMOVED lines=29> */
.L_x_7053:
        /* <DEDUP_REMOVED lines=12> */
[----:B-1----:R-:W-:Y:S05]  /*83a0*/  CALL.REL.NOINC `($__internal_105_$__cuda_sm3x_div_rn_noftz_f32_slowpath) ;  /* 0x0000003c00647944 */ /* 0x002fea0003c00000 */
[----:B------:R-:W-:-:S07]  /*83b0*/  MOV R14, R5 ;  /* 0x00000005000e7202 */ /* 0x000fce0000000f00 */
.L_x_6964:
[----:B------:R-:W-:Y:S05]  /*83c0*/  BSYNC.RECONVERGENT B3 ;  /* 0x0000000000037941 */ /* 0x000fea0003800200 */
.L_x_6963:
        /* <DEDUP_REMOVED lines=12> */
[----:B-1----:R-:W-:Y:S05]  /*8490*/  CALL.REL.NOINC `($__internal_105_$__cuda_sm3x_div_rn_noftz_f32_slowpath) ;  /* 0x0000003c00287944 */ /* 0x002fea0003c00000 */
[----:B------:R-:W-:-:S07]  /*84a0*/  IMAD.MOV.U32 R15, RZ, RZ, R5 ;  /* 0x000000ffff0f7224 */ /* 0x000fce00078e0005 */
.L_x_6966:
[----:B------:R-:W-:Y:S05]  /*84b0*/  BSYNC.RECONVERGENT B3 ;  /* 0x0000000000037941 */ /* 0x000fea0003800200 */
.L_x_6965:
        /* <DEDUP_REMOVED lines=12> */
[----:B-1----:R-:W-:Y:S05]  /*8580*/  CALL.REL.NOINC `($__internal_105_$__cuda_sm3x_div_rn_noftz_f32_slowpath) ;  /* 0x0000003800ec7944 */ /* 0x002fea0003c00000 */
[----:B------:R-:W-:-:S07]  /*8590*/  MOV R34, R5 ;  /* 0x0000000500227202 */ /* 0x000fce0000000f00 */
.L_x_6968:
[----:B------:R-:W-:Y:S05]  /*85a0*/  BSYNC.RECONVERGENT B3 ;  /* 0x0000000000037941 */ /* 0x000fea0003800200 */
.L_x_6967:
        /* <DEDUP_REMOVED lines=14> */
.L_x_6970:
[----:B------:R-:W-:Y:S05]  /*8690*/  BSYNC.RECONVERGENT B3 ;  /* 0x0000000000037941 */ /* 0x000fea0003800200 */
.L_x_6969:
        /* <DEDUP_REMOVED lines=14> */
.L_x_6972:
[----:B------:R-:W-:Y:S05]  /*8780*/  BSYNC.RECONVERGENT B3 ;  /* 0x0000000000037941 */ /* 0x000fea0003800200 */
.L_x_6971:
        /* <DEDUP_REMOVED lines=14> */
.L_x_6974:
[----:B------:R-:W-:Y:S05]  /*8870*/  BSYNC.RECONVERGENT B3 ;  /* 0x0000000000037941 */ /* 0x000fea0003800200 */
.L_x_6973:
        /* <DEDUP_REMOVED lines=14> */
.L_x_6976:
[----:B------:R-:W-:Y:S05]  /*8960*/  BSYNC.RECONVERGENT B3 ;  /* 0x0000000000037941 */ /* 0x000fea0003800200 */
.L_x_6975:
        /* <DEDUP_REMOVED lines=14> */
.L_x_6978:
[----:B------:R-:W-:Y:S05]  /*8a50*/  BSYNC.RECONVERGENT B3 ;  /* 0x0000000000037941 */ /* 0x000fea0003800200 */
.L_x_6977:
        /* <DEDUP_REMOVED lines=14> */
.L_x_6980:
[----:B------:R-:W-:Y:S05]  /*8b40*/  BSYNC.RECONVERGENT B3 ;  /* 0x0000000000037941 */ /* 0x000fea0003800200 */
.L_x_6979:
        /* <DEDUP_REMOVED lines=14> */
.L_x_6982:
[----:B------:R-:W-:Y:S05]  /*8c30*/  BSYNC.RECONVERGENT B3 ;  /* 0x0000000000037941 */ /* 0x000fea0003800200 */
.L_x_6981:
        /* <DEDUP_REMOVED lines=14> */
.L_x_6984:
[----:B------:R-:W-:Y:S05]  /*8d20*/  BSYNC.RECONVERGENT B3 ;  /* 0x0000000000037941 */ /* 0x000fea0003800200 */
.L_x_6983:
        /* <DEDUP_REMOVED lines=14> */
.L_x_6986:
[----:B------:R-:W-:Y:S05]  /*8e10*/  BSYNC.RECONVERGENT B3 ;  /* 0x0000000000037941 */ /* 0x000fea0003800200 */
.L_x_6985:
        /* <DEDUP_REMOVED lines=14> */
.L_x_6988:
[----:B------:R-:W-:Y:S05]  /*8f00*/  BSYNC.RECONVERGENT B3 ;  /* 0x0000000000037941 */ /* 0x000fea0003800200 */
.L_x_6987:
        /* <DEDUP_REMOVED lines=14> */
.L_x_6990:
[----:B------:R-:W-:Y:S05]  /*8ff0*/  BSYNC.RECONVERGENT B3 ;  /* 0x0000000000037941 */ /* 0x000fea0003800200 */
.L_x_6989:
        /* <DEDUP_REMOVED lines=14> */
.L_x_6992:
[----:B------:R-:W-:Y:S05]  /*90e0*/  BSYNC.RECONVERGENT B3 ;  /* 0x0000000000037941 */ /* 0x000fea0003800200 */
.L_x_6991:
        /* <DEDUP_REMOVED lines=14> */
.L_x_6994:
[----:B------:R-:W-:Y:S05]  /*91d0*/  BSYNC.RECONVERGENT B3 ;  /* 0x0000000000037941 */ /* 0x000fea0003800200 */
.L_x_6993:
        /* <DEDUP_REMOVED lines=14> */
.L_x_6996:
[----:B------:R-:W-:Y:S05]  /*92c0*/  BSYNC.RECONVERGENT B3 ;  /* 0x0000000000037941 */ /* 0x000fea0003800200 */
.L_x_6995:
        /* <DEDUP_REMOVED lines=14> */
.L_x_6998:
[----:B------:R-:W-:Y:S05]  /*93b0*/  BSYNC.RECONVERGENT B3 ;  /* 0x0000000000037941 */ /* 0x000fea0003800200 */
.L_x_6997:
        /* <DEDUP_REMOVED lines=14> */
.L_x_7000:
[----:B------:R-:W-:Y:S05]  /*94a0*/  BSYNC.RECONVERGENT B3 ;  /* 0x0000000000037941 */ /* 0x000fea0003800200 */
.L_x_6999:
        /* <DEDUP_REMOVED lines=14> */
.L_x_7002:
[----:B------:R-:W-:Y:S05]  /*9590*/  BSYNC.RECONVERGENT B3 ;  /* 0x0000000000037941 */ /* 0x000fea0003800200 */
.L_x_7001:
        /* <DEDUP_REMOVED lines=14> */
.L_x_7004:
[----:B------:R-:W-:Y:S05]  /*9680*/  BSYNC.RECONVERGENT B3 ;  /* 0x0000000000037941 */ /* 0x000fea0003800200 */
.L_x_7003:
        /* <DEDUP_REMOVED lines=14> */
.L_x_7006:
[----:B------:R-:W-:Y:S05]  /*9770*/  BSYNC.RECONVERGENT B3 ;  /* 0x0000000000037941 */ /* 0x000fea0003800200 */
.L_x_7005:
        /* <DEDUP_REMOVED lines=14> */
.L_x_7008:
[----:B------:R-:W-:Y:S05]  /*9860*/  BSYNC.RECONVERGENT B3 ;  /* 0x0000000000037941 */ /* 0x000fea0003800200 */
.L_x_7007:
        /* <DEDUP_REMOVED lines=14> */
.L_x_7010:
[----:B------:R-:W-:Y:S05]  /*9950*/  BSYNC.RECONVERGENT B3 ;  /* 0x0000000000037941 */ /* 0x000fea0003800200 */
.L_x_7009:
        /* <DEDUP_REMOVED lines=14> */
.L_x_7012:
[----:B------:R-:W-:Y:S05]  /*9a40*/  BSYNC.RECONVERGENT B3 ;  /* 0x0000000000037941 */ /* 0x000fea0003800200 */
.L_x_7011:
        /* <DEDUP_REMOVED lines=13> */
.L_x_7014:
[----:B------:R-:W-:Y:S05]  /*9b20*/  BSYNC.RECONVERGENT B3 ;  /* 0x0000000000037941 */ /* 0x000fea0003800200 */
.L_x_7013:
[----:B------:R-:W0:Y:S01]  /*9b30*/  LDC.64 R12, c[0x0][0x410] ;  /* 0x00010400ff0c7b82 */ /* 0x000e220000000a00 */
[----:B------:R-:W-:Y:S01]  /*9b40*/  BSSY.RECONVERGENT B1, `(.L_x_7015) ;  /* 0x0000014000017945 */ /* 0x000fe20003800200 */
[-C--:B0-----:R-:W-:Y:S02]  /*9b50*/  ISETP.GE.U32.AND P3, PT, R61, R12.reuse, PT ;  /* 0x0000000c3d00720c */ /* 0x081fe40003f66070 */
[----:B------:R-:W-:Y:S01]  /*9b60*/  ISETP.GE.U32.AND P2, PT, R59, R12, PT ;  /* 0x0000000c3b00720c */ /* 0x000fe20003f46070 */
[----:B------:R-:W-:-:S12]  /*9b70*/  @P0 BRA `(.L_x_7016) ;  /* 0x0000000000400947 */ /* 0x000fd80003800000 */
[----:B------:R-:W-:Y:S01]  /*9b80*/  HFMA2 R29, -RZ, RZ, 0, 0 ;  /* 0x00000000ff1d7431 */ /* 0x000fe200000001ff */
[----:B------:R-:W-:Y:S01]  /*9b90*/  MOV R28, R63 ;  /* 0x0000003f001c7202 */ /* 0x000fe20000000f00 */
[----:B------:R-:W-:Y:S01]  /*9ba0*/  IMAD R31, R38, UR40, RZ ;  /* 0x00000028261f7c24 */ /* 0x000fe2000f8e02ff */
[----:B-1----:R-:W-:Y:S02]  /*9bb0*/  R2UR UR4, R32 ;  /* 0x00000000200472ca */ /* 0x002fe400000e0000 */
        /* <DEDUP_REMOVED lines=12> */
.L_x_7016:
[----:B------:R-:W-:Y:S05]  /*9c80*/  BSYNC.RECONVERGENT B1 ;  /* 0x0000000000017941 */ /* 0x000fea0003800200 */
.L_x_7015:
        /* <DEDUP_REMOVED lines=12> */
[----:B0-----:R-:W-:Y:S01]  /*9d50*/  MOV R15, RZ ;  /* 0x000000ff000f7202 */ /* 0x001fe20000000f00 */
[----:B------:R-:W-:Y:S01]  /*9d60*/  IMAD R29, R38, UR40, RZ ;  /* 0x00000028261d7c24 */ /* 0x000fe2000f8e02ff */
[----:B-1----:R-:W-:Y:S01]  /*9d70*/  R2UR UR4, R32 ;  /* 0x00000000200472ca */ /* 0x002fe200000e0000 */
        /* <DEDUP_REMOVED lines=13> */
.L_x_7018:
[----:B------:R-:W-:Y:S05]  /*9e50*/  BSYNC.RECONVERGENT B1 ;  /* 0x0000000000017941 */ /* 0x000fea0003800200 */
.L_x_7017:
[----:B------:R-:W-:Y:S04]  /*9e60*/  BSSY.RECONVERGENT B1, `(.L_x_7019) ;  /* 0x0000012000017945 */ /* 0x000fe80003800200 */
[----:B------:R-:W-:Y:S05]  /*9e70*/  @P2 BRA `(.L_x_7020) ;  /* 0x0000000000402947 */ /* 0x000fea0003800000 */
[----:B0-2---:R-:W-:Y:S01]  /*9e80*/  MOV R14, R59 ;  /* 0x0000003b000e7202 */ /* 0x005fe20000000f00 */
[----:B------:R-:W-:Y:S01]  /*9e90*/  IMAD R29, R38, UR40, RZ ;  /* 0x00000028261d7c24 */ /* 0x000fe2000f8e02ff */
[----:B-1----:R-:W-:Y:S01]  /*9ea0*/  R2UR UR4, R32 ;  /* 0x00000000200472ca */ /* 0x002fe200000e0000 */
        /* <DEDUP_REMOVED lines=13> */
.L_x_7020:
[----:B------:R-:W-:Y:S05]  /*9f80*/  BSYNC.RECONVERGENT B1 ;  /* 0x0000000000017941 */ /* 0x000fea0003800200 */
.L_x_7019:
[----:B------:R-:W-:Y:S04]  /*9f90*/  BSSY.RECONVERGENT B1, `(.L_x_7021) ;  /* 0x0000012000017945 */ /* 0x000fe80003800200 */
[----:B------:R-:W-:Y:S05]  /*9fa0*/  @P4 BRA `(.L_x_7022) ;  /* 0x0000000000404947 */ /* 0x000fea0003800000 */
[----:B---3--:R-:W-:Y:S01]  /*9fb0*/  HFMA2 R3, -RZ, RZ, 0, 0 ;  /* 0x00000000ff037431 */ /* 0x008fe200000001ff */
[----:B------:R-:W-:Y:S01]  /*9fc0*/  MOV R2, R57 ;  /* 0x0000003900027202 */ /* 0x000fe20000000f00 */
[----:B0-2---:R-:W-:Y:S01]  /*9fd0*/  IMAD R15, R38, UR40, RZ ;  /* 0x00000028260f7c24 */ /* 0x005fe2000f8e02ff */
        /* <DEDUP_REMOVED lines=13> */
.L_x_7022:
[----:B------:R-:W-:Y:S05]  /*a0b0*/  BSYNC.RECONVERGENT B1 ;  /* 0x0000000000017941 */ /* 0x000fea0003800200 */
.L_x_7021:
[----:B------:R-:W-:Y:S04]  /*a0c0*/  BSSY.RECONVERGENT B1, `(.L_x_7023) ;  /* 0x0000012000017945 */ /* 0x000fe80003800200 */
[----:B------:R-:W-:Y:S05]  /*a0d0*/  @P5 BRA `(.L_x_7024) ;  /* 0x0000000000405947 */ /* 0x000fea0003800000 */
[----:B---34-:R-:W-:Y:S01]  /*a0e0*/  MOV R3, RZ ;  /* 0x000000ff00037202 */ /* 0x018fe20000000f00 */
        /* <DEDUP_REMOVED lines=15> */
.L_x_7024:
[----:B------:R-:W-:Y:S05]  /*a1e0*/  BSYNC.RECONVERGENT B1 ;  /* 0x0000000000017941 */ /* 0x000fea0003800200 */
.L_x_7023:
[----:B------:R-:W-:Y:S04]  /*a1f0*/  BSSY.RECONVERGENT B1, `(.L_x_7025) ;  /* 0x0000012000017945 */ /* 0x000fe80003800200 */
[----:B------:R-:W-:Y:S05]  /*a200*/  @P6 BRA `(.L_x_7026) ;  /* 0x0000000000406947 */ /* 0x000fea0003800000 */
[----:B-1-34-:R-:W-:Y:S01]  /*a210*/  MOV R2, R53 ;  /* 0x0000003500027202 */ /* 0x01afe20000000f00 */
        /* <DEDUP_REMOVED lines=15> */
.L_x_7026:
[----:B------:R-:W-:Y:S05]  /*a310*/  BSYNC.RECONVERGENT B1 ;  /* 0x0000000000017941 */ /* 0x000fea0003800200 */
.L_x_7025:
        /* <DEDUP_REMOVED lines=14> */
[----:B-1-34-:R-:W-:Y:S01]  /*a400*/  HFMA2 R3, -RZ, RZ, 0, 0 ;  /* 0x00000000ff037431 */ /* 0x01afe200000001ff */
        /* <DEDUP_REMOVED lines=15> */
.L_x_7028:
[----:B------:R-:W-:Y:S05]  /*a500*/  BSYNC.RECONVERGENT B1 ;  /* 0x0000000000017941 */ /* 0x000fea0003800200 */
.L_x_7027:
[----:B------:R-:W-:Y:S04]  /*a510*/  BSSY.RECONVERGENT B1, `(.L_x_7029) ;  /* 0x0000012000017945 */ /* 0x000fe80003800200 */
[----:B------:R-:W-:Y:S05]  /*a520*/  @P1 BRA `(.L_x_7030) ;  /* 0x0000000000401947 */ /* 0x000fea0003800000 */
[----:B-1-34-:R-:W-:Y:S01]  /*a530*/  MOV R3, RZ ;  /* 0x000000ff00037202 */ /* 0x01afe20000000f00 */
        /* <DEDUP_REMOVED lines=15> */
.L_x_7030:
[----:B------:R-:W-:Y:S05]  /*a630*/  BSYNC.RECONVERGENT B1 ;  /* 0x0000000000017941 */ /* 0x000fea0003800200 */
.L_x_7029:
        /* <DEDUP_REMOVED lines=18> */
.L_x_7032:
[----:B------:R-:W-:Y:S05]  /*a760*/  BSYNC.RECONVERGENT B1 ;  /* 0x0000000000017941 */ /* 0x000fea0003800200 */
.L_x_7031:
[----:B------:R-:W-:Y:S04]  /*a770*/  BSSY.RECONVERGENT B1, `(.L_x_7033) ;  /* 0x0000012000017945 */ /* 0x000fe80003800200 */
[----:B------:R-:W-:Y:S05]  /*a780*/  @P3 BRA `(.L_x_7034) ;  /* 0x0000000000403947 */ /* 0x000fea0003800000 */
        /* <DEDUP_REMOVED lines=16> */
.L_x_7034:
[----:B------:R-:W-:Y:S05]  /*a890*/  BSYNC.RECONVERGENT B1 ;  /* 0x0000000000017941 */ /* 0x000fea0003800200 */
.L_x_7033:
        /* <DEDUP_REMOVED lines=18> */
.L_x_7036:
[----:B------:R-:W-:Y:S05]  /*a9c0*/  BSYNC.RECONVERGENT B1 ;  /* 0x0000000000017941 */ /* 0x000fea0003800200 */
.L_x_7035:
        /* <DEDUP_REMOVED lines=18> */
.L_x_7038:
[----:B------:R-:W-:Y:S05]  /*aaf0*/  BSYNC.RECONVERGENT B1 ;  /* 0x0000000000017941 */ /* 0x000fea0003800200 */
.L_x_7037:
        /* <DEDUP_REMOVED lines=18> */
.L_x_7040:
[----:B------:R-:W-:Y:S05]  /*ac20*/  BSYNC.RECONVERGENT B1 ;  /* 0x0000000000017941 */ /* 0x000fea0003800200 */
.L_x_7039:
[----:B------:R-:W5:Y:S01]  /*ac30*/  LDCU UR4, c[0x0][0x370] ;  /* 0x00006e00ff0477ac */ /* 0x000f620008000800 */
[----:B-1-34-:R-:W5:Y:S02]  /*ac40*/  LDC R3, c[0x0][0x364] ;  /* 0x0000d900ff037b82 */ /* 0x01af640000000800 */
[----:B-----5:R-:W-:-:S05]  /*ac50*/  IMAD R3, R3, UR4, RZ ;  /* 0x0000000403037c24 */ /* 0x020fca000f8e02ff */
[----:B------:R-:W-:-:S04]  /*ac60*/  IADD3 R40, P0, PT, R3, R40, RZ ;  /* 0x0000002803287210 */ /* 0x000fc80007f1e0ff */
[----:B------:R-:W-:Y:S02]  /*ac70*/  LEA.HI.X.SX32 R38, R3, R38, 0x1, P0 ;  /* 0x0000002603267211 */ /* 0x000fe400000f0eff */
[----:B------:R-:W-:-:S04]  /*ac80*/  ISETP.GE.U32.AND P0, PT, R40, UR44, PT ;  /* 0x0000002c28007c0c */ /* 0x000fc8000bf06070 */
[----:B------:R-:W-:-:S13]  /*ac90*/  ISETP.GE.AND.EX P0, PT, R38, UR45, PT, P0 ;  /* 0x0000002d26007c0c */ /* 0x000fda000bf06300 */
[----:B------:R-:W-:Y:S05]  /*aca0*/  @!P0 BRA `(.L_x_7041) ;  /* 0xffffff5400a48947 */ /* 0x000fea000383ffff */
[----:B------:R-:W-:Y:S05]  /*acb0*/  BSYNC B0 ;  /* 0x0000000000007941 */ /* 0x000fea0003800000 */
.L_x_6935:
[----:B------:R-:W-:Y:S05]  /*acc0*/  EXIT ;  /* 0x000000000000794d */ /* 0x000fea0003800000 */
.L_x_6962:
[----:B------:R-:W-:Y:S01]  /*acd0*/  BSSY B1, `(.L_x_7042) ;  /* 0x0000007000017945 */ /* 0x000fe20003800000 */
[----:B------:R-:W-:Y:S01]  /*ace0*/  IMAD.MOV.U32 R12, RZ, RZ, 0x10 ;  /* 0x00000010ff0c7424 */ /* 0x000fe200078e00ff */
[----:B------:R-:W-:Y:S02]  /*acf0*/  MOV R11, 0x1f ;  /* 0x0000001f000b7802 */ /* 0x000fe40000000f00 */
[----:B------:R-:W-:-:S07]  /*ad00*/  MOV R15, 0xffffffff ;  /* 0xffffffff000f7802 */ /* 0x000fce0000000f00 */
[----:B-1----:R-:W-:Y:S05]  /*ad10*/  WARPSYNC.COLLECTIVE R15, `(.L_x_7043) ;  /* 0x000000000f087348 */ /* 0x002fea0003c00000 */
[----:B------:R0:W2:Y:S02]  /*ad20*/  SHFL.BFLY P6, R14, R13, R12, R11 ;  /* 0x0c00000c0d0e7389 */ /* 0x0000a400000c000b */
[----:B012---:R-:W-:Y:S05]  /*ad30*/  ENDCOLLECTIVE ;  /* 0x000000000000791b */ /* 0x007fea0003800000 */
.L_x_7043:
[----:B------:R-:W-:Y:S05]  /*ad40*/  BSYNC B1 ;  /* 0x0000000000017941 */ /* 0x000fea0003800000 */
.L_x_7042:
        /* <DEDUP_REMOVED lines=9> */
.L_x_7044:
[----:B------:R-:W-:Y:S01]  /*ade0*/  HFMA2 R12, -RZ, RZ, 0, 2.384185791015625e-07 ;  /* 0x00000004ff0c7431 */ /* 0x000fe200000001ff */
[----:B------:R-:W-:-:S05]  /*adf0*/  FMNMX R0, R13, R14, !PT ;  /* 0x0000000e0d007209 */ /* 0x000fca0007800000 */
[----:B------:R-:W-:-:S07]  /*ae00*/  IMAD.MOV.U32 R13, RZ, RZ, R0 ;  /* 0x000000ffff0d7224 */ /* 0x000fce00078e0000 */
[----:B------:R-:W-:Y:S05]  /*ae10*/  WARPSYNC.COLLECTIVE R15, `(.L_x_7045) ;  /* 0x000000000f087348 */ /* 0x000fea0003c00000 */
[----:B------:R0:W1:Y:S02]  /*ae20*/  SHFL.BFLY P6, R14, R13, R12, R11 ;  /* 0x0c00000c0d0e7389 */ /* 0x00006400000c000b */
[----:B01----:R-:W-:Y:S05]  /*ae30*/  ENDCOLLECTIVE ;  /* 0x000000000000791b */ /* 0x003fea0003800000 */
.L_x_7045:
[----:B------:R-:W-:Y:S01]  /*ae40*/  IMAD.MOV.U32 R12, RZ, RZ, 0x2 ;  /* 0x00000002ff0c7424 */ /* 0x000fe200078e00ff */
[----:B------:R-:W-:-:S04]  /*ae50*/  FMNMX R2, R0, R14, !PT ;  /* 0x0000000e00027209 */ /* 0x000fc80007800000 */
[----:B------:R-:W-:-:S07]  /*ae60*/  MOV R13, R2 ;  /* 0x00000002000d7202 */ /* 0x000fce0000000f00 */
[----:B------:R-:W-:Y:S05]  /*ae70*/  WARPSYNC.COLLECTIVE R15, `(.L_x_7046) ;  /* 0x000000000f087348 */ /* 0x000fea0003c00000 */
[----:B------:R0:W1:Y:S02]  /*ae80*/  SHFL.BFLY P6, R14, R13, R12, R11 ;  /* 0x0c00000c0d0e7389 */ /* 0x00006400000c000b */
[----:B01----:R-:W-:Y:S05]  /*ae90*/  ENDCOLLECTIVE ;  /* 0x000000000000791b */ /* 0x003fea0003800000 */
.L_x_7046:
[----:B------:R-:W-:Y:S01]  /*aea0*/  HFMA2 R12, -RZ, RZ, 0, 5.9604644775390625e-08 ;  /* 0x00000001ff0c7431 */ /* 0x000fe200000001ff */
[----:B------:R-:W-:-:S04]  /*aeb0*/  FMNMX R3, R2, R14, !PT ;  /* 0x0000000e02037209 */ /* 0x000fc80007800000 */
[----:B------:R-:W-:-:S07]  /*aec0*/  MOV R13, R3 ;  /* 0x00000003000d7202 */ /* 0x000fce0000000f00 */
[----:B------:R-:W-:Y:S05]  /*aed0*/  WARPSYNC.COLLECTIVE R15, `(.L_x_7047) ;  /* 0x000000000f087348 */ /* 0x000fea0003c00000 */
[----:B------:R0:W1:Y:S02]  /*aee0*/  SHFL.BFLY P6, R14, R13, R12, R11 ;  /* 0x0c00000c0d0e7389 */ /* 0x00006400000c000b */
[----:B01----:R-:W-:Y:S05]  /*aef0*/  ENDCOLLECTIVE ;  /* 0x000000000000791b */ /* 0x003fea0003800000 */
.L_x_7047:
        /* <DEDUP_REMOVED lines=10> */
[----:B------:R-:W-:Y:S01]  /*afa0*/  FADD R9, -R14, R9 ;  /* 0x000000090e097221 */ /* 0x000fe20000000100 */
[----:B------:R-:W-:Y:S01]  /*afb0*/  FFMA.SAT R19, R2, R42, 0.5 ;  /* 0x3f00000002137423 */ /* 0x000fe2000000202a */
[C---:B------:R-:W-:Y:S01]  /*afc0*/  FADD R37, -R14.reuse, R27 ;  /* 0x0000001b0e257221 */ /* 0x040fe20000000100 */
[----:B------:R-:W-:Y:S01]  /*afd0*/  FADD R17, R5, -12583039 ;  /* 0xcb40007f05117421 */ /* 0x000fe20000000000 */
[C---:B------:R-:W-:Y:S01]  /*afe0*/  FADD R12, -R14.reuse, R10 ;  /* 0x0000000a0e0c7221 */ /* 0x040fe20000000100 */
[----:B------:R-:W-:Y:S01]  /*aff0*/  FFMA.RM R19, R19, R44, 12582913 ;  /* 0x4b40000113137423 */ /* 0x000fe2000000402c */
[----:B------:R-:W-:Y:S01]  /*b000*/  FADD R6, -R14, R6 ;  /* 0x000000060e067221 */ /* 0x000fe20000000100 */
[----:B------:R-:W-:Y:S01]  /*b010*/  FFMA R17, R0, 1.4426950216293334961, -R17 ;  /* 0x3fb8aa3b00117823 */ /* 0x000fe20000000811 */
[----:B------:R-:W-:Y:S01]  /*b020*/  SHF.L.U32 R5, R5, 0x17, RZ ;  /* 0x0000001705057819 */ /* 0x000fe200000006ff */
[----:B------:R-:W-:Y:S01]  /*b030*/  FADD R27, R19, -12583039 ;  /* 0xcb40007f131b7421 */ /* 0x000fe20000000000 */
[----:B------:R-:W-:Y:S01]  /*b040*/  FADD R7, -R14, R7 ;  /* 0x000000070e077221 */ /* 0x000fe20000000100 */
[----:B------:R-:W-:Y:S01]  /*b050*/  FFMA R17, R0, 1.925963033500011079e-08, R17 ;  /* 0x32a5706000117823 */ /* 0x000fe20000000011 */
[----:B------:R-:W-:Y:S01]  /*b060*/  FADD R8, -R14, R8 ;  /* 0x000000080e087221 */ /* 0x000fe20000000100 */
[----:B------:R-:W-:Y:S01]  /*b070*/  FFMA R27, R2, 1.4426950216293334961, -R27 ;  /* 0x3fb8aa3b021b7823 */ /* 0x000fe2000000081b */
[C---:B------:R-:W-:Y:S01]  /*b080*/  FADD R31, -R14.reuse, R31 ;  /* 0x0000001f0e1f7221 */ /* 0x040fe20000000100 */
[----:B------:R0:W1:Y:S01]  /*b090*/  MUFU.EX2 R0, R17 ;  /* 0x0000001100007308 */ /* 0x0000620000000800 */
[----:B------:R-:W-:Y:S01]  /*b0a0*/  FADD R28, -R14, R28 ;  /* 0x0000001c0e1c7221 */ /* 0x000fe20000000100 */
[----:B------:R-:W-:Y:S01]  /*b0b0*/  FFMA R27, R2, 1.925963033500011079e-08, R27 ;  /* 0x32a57060021b7823 */ /* 0x000fe2000000001b */
[C---:B------:R-:W-:Y:S01]  /*b0c0*/  FADD R29, -R14.reuse, R29 ;  /* 0x0000001d0e1d7221 */ /* 0x040fe20000000100 */
[C---:B------:R-:W-:Y:S01]  /*b0d0*/  FADD R26, -R14.reuse, R26 ;  /* 0x0000001a0e1a7221 */ /* 0x040fe20000000100 */
[C---:B------:R-:W-:Y:S01]  /*b0e0*/  FADD R21, -R14.reuse, R21 ;  /* 0x000000150e157221 */ /* 0x040fe20000000100 */
[C---:B------:R-:W-:Y:S01]  /*b0f0*/  FADD R20, -R14.reuse, R20 ;  /* 0x000000140e147221 */ /* 0x040fe20000000100 */
[C---:B------:R-:W-:Y:S01]  /*b100*/  FADD R23, -R14.reuse, R23 ;  /* 0x000000170e177221 */ /* 0x040fe20000000100 */
[C---:B------:R-:W-:Y:S01]  /*b110*/  FADD R13, -R14.reuse, R22 ;  /* 0x000000160e0d7221 */ /* 0x040fe20000000100 */
[----:B0-----:R-:W-:Y:S01]  /*b120*/  FFMA.SAT R17, R9, R42, 0.5 ;  /* 0x3f00000009117423 */ /* 0x001fe2000000202a */
[C---:B------:R-:W-:Y:S01]  /*b130*/  FADD R25, -R14.reuse, R25 ;  /* 0x000000190e197221 */ /* 0x040fe20000000100 */
[C---:B------:R-:W-:Y:S01]  /*b140*/  FADD R15, -R14.reuse, R18 ;  /* 0x000000120e0f7221 */ /* 0x040fe20000000100 */
[C---:B------:R-:W-:Y:S01]  /*b150*/  FADD R30, -R14.reuse, R24 ;  /* 0x000000180e1e7221 */ /* 0x040fe20000000100 */
[----:B------:R-:W-:Y:S01]  /*b160*/  FFMA.RM R17, R17, R44, 12582913 ;  /* 0x4b40000111117423 */ /* 0x000fe2000000402c */
[C---:B------:R-:W-:Y:S01]  /*b170*/  FADD R34, -R14.reuse, R34 ;  /* 0x000000220e227221 */ /* 0x040fe20000000100 */
[----:B------:R-:W-:Y:S01]  /*b180*/  FADD R14, -R14, R16 ;  /* 0x000000100e0e7221 */ /* 0x000fe20000000100 */
[----:B------:R-:W0:Y:S01]  /*b190*/  MUFU.EX2 R27, R27 ;  /* 0x0000001b001b7308 */ /* 0x000e220000000800 */
[----:B------:R-:W-:Y:S01]  /*b1a0*/  FADD R2, R17, -12583039 ;  /* 0xcb40007f11027421 */ /* 0x000fe20000000000 */
[----:B-1----:R-:W-:Y:S01]  /*b1b0*/  FMUL R5, R5, R0 ;  /* 0x0000000005057220 */ /* 0x002fe20000400000 */
[----:B------:R-:W-:-:S02]  /*b1c0*/  IMAD.SHL.U32 R0, R19, 0x800000, RZ ;  /* 0x0080000013007824 */ /* 0x000fc400078e00ff */
[----:B------:R-:W-:-:S04]  /*b1d0*/  FFMA R2, R9, 1.4426950216293334961, -R2 ;  /* 0x3fb8aa3b09027823 */ /* 0x000fc80000000802 */
[----:B------:R-:W-:Y:S01]  /*b1e0*/  FFMA R9, R9, 1.925963033500011079e-08, R2 ;  /* 0x32a5706009097823 */ /* 0x000fe20000000002 */
[----:B------:R-:W-:Y:S01]  /*b1f0*/  SHF.L.U32 R2, R17, 0x17, RZ ;  /* 0x0000001711027819 */ /* 0x000fe200000006ff */
[----:B------:R-:W-:-:S04]  /*b200*/  FFMA.SAT R17, R3, R42, 0.5 ;  /* 0x3f00000003117423 */ /* 0x000fc8000000202a */
[----:B------:R-:W1:Y:S01]  /*b210*/  MUFU.EX2 R9, R9 ;  /* 0x0000000900097308 */ /* 0x000e620000000800 */
[----:B------:R-:W-:Y:S01]  /*b220*/  FFMA.RM R17, R17, R44, 12582913 ;  /* 0x4b40000111117423 */ /* 0x000fe2000000402c */
[----:B0-----:R-:W-:Y:S01]  /*b230*/  FMUL R0, R0, R27 ;  /* 0x0000001b00007220 */ /* 0x001fe20000400000 */
[----:B------:R-:W-:Y:S02]  /*b240*/  FFMA.SAT R27, R21, R42, 0.5 ;  /* 0x3f000000151b7423 */ /* 0x000fe4000000202a */
[----:B------:R-:W-:Y:S02]  /*b250*/  FADD R10, R17, -12583039 ;  /* 0xcb40007f110a7421 */ /* 0x000fe40000000000 */
[----:B------:R-:W-:Y:S02]  /*b260*/  FFMA.RM R27, R27, R44, 12582913 ;  /* 0x4b4000011b1b7423 */ /* 0x000fe4000000402c */
        /* <DEDUP_REMOVED lines=48> */
[C---:B------:R-:W-:Y:S01]  /*b570*/  FFMA R19, R28.reuse, 1.4426950216293334961, -R19 ;  /* 0x3fb8aa3b1c137823 */ /* 0x040fe20000000813 */
[----:B-1----:R-:W-:Y:S01]  /*b580*/  FMUL R9, R9, R10 ;  /* 0x0000000a09097220 */ /* 0x002fe20000400000 */
[----:B------:R-:W-:Y:S01]  /*b590*/  SHF.L.U32 R10, R17, 0x17, RZ ;  /* 0x00000017110a7819 */ /* 0x000fe200000006ff */
[----:B------:R-:W-:Y:S01]  /*b5a0*/  FFMA.SAT R17, R29, R42, 0.5 ;  /* 0x3f0000001d117423 */ /* 0x000fe2000000202a */
[----:B------:R-:W-:-:S03]  /*b5b0*/  FFMA R19, R28, 1.925963033500011079e-08, R19 ;  /* 0x32a570601c137823 */ /* 0x000fc60000000013 */
[----:B------:R-:W-:-:S03]  /*b5c0*/  FFMA.RM R17, R17, R44, 12582913 ;  /* 0x4b40000111117423 */ /* 0x000fc6000000402c */
[----:B------:R-:W0:Y:S01]  /*b5d0*/  MUFU.EX2 R19, R19 ;  /* 0x0000001300137308 */ /* 0x000e220000000800 */
        /* <DEDUP_REMOVED lines=21> */
[C---:B------:R-:W-:Y:S01]  /*b730*/  FADD R27, R19.reuse, -12583039 ;  /* 0xcb40007f131b7421 */ /* 0x040fe20000000000 */
[----:B------:R-:W-:-:S03]  /*b740*/  IMAD.SHL.U32 R19, R19, 0x800000, RZ ;  /* 0x0080000013137824 */ /* 0x000fc600078e00ff */
[----:B------:R-:W0:Y:S01]  /*b750*/  MUFU.EX2 R21, R21 ;  /* 0x0000001500157308 */ /* 0x000e220000000800 */
[----:B------:R-:W-:-:S04]  /*b760*/  FFMA R27, R20, 1.4426950216293334961, -R27 ;  /* 0x3fb8aa3b141b7823 */ /* 0x000fc8000000081b */
[----:B------:R-:W-:-:S04]  /*b770*/  FFMA R27, R20, 1.925963033500011079e-08, R27 ;  /* 0x32a57060141b7823 */ /* 0x000fc8000000001b */
[----:B------:R-:W1:Y:S01]  /*b780*/  MUFU.EX2 R20, R27 ;  /* 0x0000001b00147308 */ /* 0x000e620000000800 */
[----:B0-----:R-:W-:Y:S01]  /*b790*/  FMUL R18, R18, R21 ;  /* 0x0000001512127220 */ /* 0x001fe20000400000 */
[----:B------:R-:W-:-:S04]  /*b7a0*/  FFMA.SAT R21, R11, R42, 0.5 ;  /* 0x3f0000000b157423 */ /* 0x000fc8000000202a */
[----:B------:R-:W-:Y:S01]  /*b7b0*/  FFMA.RM R21, R21, R44, 12582913 ;  /* 0x4b40000115157423 */ /* 0x000fe2000000402c */
[----:B-1----:R-:W-:-:S03]  /*b7c0*/  FMUL R19, R19, R20 ;  /* 0x0000001413137220 */ /* 0x002fc60000400000 */
        /* <DEDUP_REMOVED lines=122> */
[----:B------:R-:W-:-:S07]  /*bf70*/  HFMA2 R12, -RZ, RZ, 0, 9.5367431640625e-07 ;  /* 0x00000010ff0c7431 */ /* 0x000fce00000001ff */
[----:B------:R-:W-:Y:S05]  /*bf80*/  WARPSYNC.COLLECTIVE R15, `(.L_x_7048) ;  /* 0x000000000f087348 */ /* 0x000fea0003c00000 */
[----:B------:R0:W1:Y:S02]  /*bf90*/  SHFL.BFLY P6, R14, R13, R12, R11 ;  /* 0x0c00000c0d0e7389 */ /* 0x00006400000c000b */
[----:B01----:R-:W-:Y:S05]  /*bfa0*/  ENDCOLLECTIVE ;  /* 0x000000000000791b */ /* 0x003fea0003800000 */
.L_x_7048:
[----:B------:R-:W-:Y:S02]  /*bfb0*/  HFMA2 R12, -RZ, RZ, 0, 4.76837158203125e-07 ;  /* 0x00000008ff0c7431 */ /* 0x000fe400000001ff */
[----:B------:R-:W-:-:S05]  /*bfc0*/  FADD R34, R13, R14 ;  /* 0x0000000e0d227221 */ /* 0x000fca0000000000 */
[----:B------:R-:W-:-:S07]  /*bfd0*/  MOV R13, R34 ;  /* 0x00000022000d7202 */ /* 0x000fce0000000f00 */
[----:B------:R-:W-:Y:S05]  /*bfe0*/  WARPSYNC.COLLECTIVE R15, `(.L_x_7049) ;  /* 0x000000000f087348 */ /* 0x000fea0003c00000 */
[----:B------:R0:W1:Y:S02]  /*bff0*/  SHFL.BFLY P6, R14, R13, R12, R11 ;  /* 0x0c00000c0d0e7389 */ /* 0x00006400000c000b */
[----:B01----:R-:W-:Y:S05]  /*c000*/  ENDCOLLECTIVE ;  /* 0x000000000000791b */ /* 0x003fea0003800000 */
.L_x_7049:
[----:B------:R-:W-:Y:S01]  /*c010*/  MOV R12, 0x4 ;  /* 0x00000004000c7802 */ /* 0x000fe20000000f00 */
[----:B------:R-:W-:-:S04]  /*c020*/  FADD R35, R34, R14 ;  /* 0x0000000e22237221 */ /* 0x000fc80000000000 */
[----:B------:R-:W-:-:S07]  /*c030*/  IMAD.MOV.U32 R13, RZ, RZ, R35 ;  /* 0x000000ffff0d7224 */ /* 0x000fce00078e0023 */
[----:B------:R-:W-:Y:S05]  /*c040*/  WARPSYNC.COLLECTIVE R15, `(.L_x_7050) ;  /* 0x000000000f087348 */ /* 0x000fea0003c00000 */
[----:B------:R0:W1:Y:S02]  /*c050*/  SHFL.BFLY P6, R14, R13, R12, R11 ;  /* 0x0c00000c0d0e7389 */ /* 0x00006400000c000b */
[----:B01----:R-:W-:Y:S05]  /*c060*/  ENDCOLLECTIVE ;  /* 0x000000000000791b */ /* 0x003fea0003800000 */
.L_x_7050:
[----:B------:R-:W-:Y:S02]  /*c070*/  IMAD.MOV.U32 R12, RZ, RZ, 0x2 ;  /* 0x00000002ff0c7424 */ /* 0x000fe400078e00ff */
[----:B------:R-:W-:-:S05]  /*c080*/  FADD R36, R35, R14 ;  /* 0x0000000e23247221 */ /* 0x000fca0000000000 */
[----:B------:R-:W-:-:S07]  /*c090*/  MOV R13, R36 ;  /* 0x00000024000d7202 */ /* 0x000fce0000000f00 */
[----:B------:R-:W-:Y:S05]  /*c0a0*/  WARPSYNC.COLLECTIVE R15, `(.L_x_7051) ;  /* 0x000000000f087348 */ /* 0x000fea0003c00000 */
[----:B------:R0:W1:Y:S02]  /*c0b0*/  SHFL.BFLY P6, R14, R13, R12, R11 ;  /* 0x0c00000c0d0e7389 */ /* 0x00006400000c000b */
[----:B01----:R-:W-:Y:S05]  /*c0c0*/  ENDCOLLECTIVE ;  /* 0x000000000000791b */ /* 0x003fea0003800000 */
.L_x_7051:
[----:B------:R-:W-:Y:S02]  /*c0d0*/  HFMA2 R12, -RZ, RZ, 0, 5.9604644775390625e-08 ;  /* 0x00000001ff0c7431 */ /* 0x000fe400000001ff */
[----:B------:R-:W-:-:S05]  /*c0e0*/  FADD R37, R36, R14 ;  /* 0x0000000e24257221 */ /* 0x000fca0000000000 */
[----:B------:R-:W-:-:S07]  /*c0f0*/  MOV R13, R37 ;  /* 0x00000025000d7202 */ /* 0x000fce0000000f00 */
[----:B------:R-:W-:Y:S05]  /*c100*/  WARPSYNC.COLLECTIVE R15, `(.L_x_7052) ;  /* 0x000000000f087348 */ /* 0x000fea0003c00000 */
[----:B------:R0:W1:Y:S02]  /*c110*/  SHFL.BFLY P6, R14, R13, R12, R11 ;  /* 0x0c00000c0d0e7389 */ /* 0x00006400000c000b */
[----:B01----:R-:W-:Y:S05]  /*c120*/  ENDCOLLECTIVE ;  /* 0x000000000000791b */ /* 0x003fea0003800000 */
.L_x_7052:
[----:B------:R-:W-:Y:S05]  /*c130*/  BRA `(.L_x_7053) ;  /* 0xffffffc000687947 */ /* 0x000fea000383ffff */
        .weak           $__internal_105_$__cuda_sm3x_div_rn_noftz_f32_slowpath
        .type           $__internal_105_$__cuda_sm3x_div_rn_noftz_f32_slowpath,@function
        .size           $__internal_105_$__cuda_sm3x_div_rn_noftz_f32_slowpath,(.L_x_37482 - $__internal_105_$__cuda_sm3x_div_rn_noftz_f32_slowpath)
$__internal_105_$__cuda_sm3x_div_rn_noftz_f32_slowpath:
        /* <DEDUP_REMOVED lines=32> */
[----:B------:R-:W-:Y:S02]  /*c340*/  @!P2 FFMA R12, R12, 1.84467440737095516160e+19, RZ ;  /* 0x5f8000000c0ca823 */ /* 0x000fe400000000ff */
[----:B------:R-:W-:-:S07]  /*c350*/  @!P2 IADD3 R13, PT, PT, R13, 0x40, RZ ;  /* 0x000000400d0da810 */ /* 0x000fce0007ffe0ff */
.L_x_7055:
        /* <DEDUP_REMOVED lines=8> */
[----:B------:R-:W-:Y:S01]  /*c3e0*/  FFMA R71, R42, R67, R42 ;  /* 0x000000432a477223 */ /* 0x000fe2000000002a */
        /* <DEDUP_REMOVED lines=23> */
[C---:B------:R-:W-:Y:S02]  /*c560*/  ISETP.NE.AND P2, PT, R44.reuse, RZ, PT ;  /* 0x000000ff2c00720c */ /* 0x040fe40003f45270 */
[----:B------:R-:W-:Y:S02]  /*c570*/  LOP3.LUT R13, R13, 0x7fffff, RZ, 0xc0, !PT ;  /* 0x007fffff0d0d7812 */ /* 0x000fe400078ec0ff */
[----:B------:R-:W-:Y:S01]  /*c580*/  FSETP.NEU.FTZ.AND P1, PT, R5, R42, PT ;  /* 0x0000002a0500720b */ /* 0x000fe20003f3d000 */
[----:B------:R-:W-:Y:S01]  /*c590*/  IMAD.MOV R5, RZ, RZ, -R44 ;  /* 0x000000ffff057224 */ /* 0x000fe200078e0a2c */
[----:B------:R-:W-:Y:S02]  /*c5a0*/  LOP3.LUT R13, R13, 0x800000, RZ, 0xfc, !PT ;  /* 0x008000000d0d7812 */ /* 0x000fe400078efcff */
[----:B------:R-:W-:-:S02]  /*c5b0*/  IADD3 R42, PT, PT, R44, 0x20, RZ ;  /* 0x000000202c2a7810 */ /* 0x000fc40007ffe0ff */
[----:B------:R-:W-:Y:S02]  /*c5c0*/  ISETP.NE.AND P3, PT, R44, RZ, PT ;  /* 0x000000ff2c00720c */ /* 0x000fe40003f65270 */
        /* <DEDUP_REMOVED lines=12> */
.L_x_7062:
[----:B------:R-:W-:-:S04]  /*c690*/  LOP3.LUT R12, R12, 0x80000000, RZ, 0xc0, !PT ;  /* 0x800000000c0c7812 */ /* 0x000fc800078ec0ff */
[----:B------:R-:W-:Y:S01]  /*c6a0*/  LOP3.LUT R12, R12, 0x7f800000, RZ, 0xfc, !PT ;  /* 0x7f8000000c0c7812 */ /* 0x000fe200078efcff */
[----:B------:R-:W-:Y:S06]  /*c6b0*/  BRA `(.L_x_7063) ;  /* 0x0000000000047947 */ /* 0x000fec0003800000 */
.L_x_7061:
[----:B------:R-:W-:-:S07]  /*c6c0*/  LEA R12, R42, R12, 0x17 ;  /* 0x0000000c2a0c7211 */ /* 0x000fce00078eb8ff */
.L_x_7063:
[----:B------:R-:W-:Y:S05]  /*c6d0*/  BSYNC.RECONVERGENT B2 ;  /* 0x0000000000027941 */ /* 0x000fea0003800200 */
.L_x_7060:
[----:B------:R-:W-:Y:S05]  /*c6e0*/  BRA `(.L_x_7064) ;  /* 0x0000000000207947 */ /* 0x000fea0003800000 */
.L_x_7059:
[----:B------:R-:W-:-:S04]  /*c6f0*/  LOP3.LUT R12, R12, 0x80000000, R5, 0x48, !PT ;  /* 0x800000000c0c7812 */ /* 0x000fc800078e4805 */
[----:B------:R-:W-:Y:S01]  /*c700*/  LOP3.LUT R12, R12, 0x7f800000, RZ, 0xfc, !PT ;  /* 0x7f8000000c0c7812 */ /* 0x000fe200078efcff */
[----:B------:R-:W-:Y:S06]  /*c710*/  BRA `(.L_x_7064) ;  /* 0x0000000000147947 */ /* 0x000fec0003800000 */
.L_x_7058:
[----:B------:R-:W-:Y:S01]  /*c720*/  LOP3.LUT R12, R12, 0x80000000, R5, 0x48, !PT ;  /* 0x800000000c0c7812 */ /* 0x000fe200078e4805 */
[----:B------:R-:W-:Y:S06]  /*c730*/  BRA `(.L_x_7064) ;  /* 0x00000000000c7947 */ /* 0x000fec0003800000 */
.L_x_7057:
[----:B------:R-:W0:Y:S01]  /*c740*/  MUFU.RSQ R12, -QNAN ;  /* 0xffc00000000c7908 */ /* 0x000e220000001400 */
[----:B------:R-:W-:Y:S05]  /*c750*/  BRA `(.L_x_7064) ;  /* 0x0000000000047947 */ /* 0x000fea0003800000 */
.L_x_7056:
[----:B------:R-:W-:-:S07]  /*c760*/  FADD.FTZ R12, R5, R12 ;  /* 0x0000000c050c7221 */ /* 0x000fce0000010000 */
.L_x_7064:
[----:B------:R-:W-:Y:S05]  /*c770*/  BSYNC.RECONVERGENT B1 ;  /* 0x0000000000017941 */ /* 0x000fea0003800200 */
.L_x_7054:
[----:B------:R-:W-:Y:S02]  /*c780*/  HFMA2 R13, -RZ, RZ, 0, 0 ;  /* 0x00000000ff0d7431 */ /* 0x000fe400000001ff */
[----:B0-----:R-:W-:Y:S01]  /*c790*/  IMAD.MOV.U32 R5, RZ, RZ, R12 ;  /* 0x000000ffff057224 */ /* 0x001fe200078e000c */
[----:B------:R-:W-:-:S04]  /*c7a0*/  MOV R12, R36 ;  /* 0x00000024000c7202 */ /* 0x000fc80000000f00 */
[----:B------:R-:W-:Y:S05]  /*c7b0*/  RET.REL.NODEC R12 `(_Z15SoftmaxWarpImplI22BroadcastScaleMaskLoadIffbLm4EiE11DirectStoreIffEfLi2ELi26ELi32ELi1ELb1EL9Algorithm0EEvT_T0_ll) ;  /* 0xffffff380c107950 */ /* 0x000fea0003c3ffff */
.L_x_7065:
        /* <DEDUP_REMOVED lines=12> */
.L_x_37482:


//--------------------- .text._Z15SoftmaxWarpImplI22BroadcastScaleMaskLoadIffbLm4EiE11DirectStoreIffEfLi2ELi26ELi32ELi1ELb0EL9Algorithm0EEvT_T0_ll --------------------------
	.section	.text._Z15SoftmaxWarpImplI22BroadcastScaleMaskLoadIffbLm4EiE11DirectStoreIffEfLi2ELi26ELi32ELi1ELb0EL9Algorithm0EEvT_T0_ll,"ax",@progbits
	.align	128
        .global         _Z15SoftmaxWarpImplI22BroadcastScaleMaskLoadIffbLm4EiE11DirectStoreIffEfLi2ELi26ELi32ELi1ELb0EL9Algorithm0EEvT_T0_ll
        .type           _Z15SoftmaxWarpImplI22BroadcastScaleMaskLoadIffbLm4EiE11DirectStoreIffEfLi2ELi26ELi32ELi1ELb0EL9Algorithm0EEvT_T0_ll,@function
        .size           _Z15SoftmaxWarpImplI22BroadcastScaleMaskLoadIffbLm4EiE11DirectStoreIffEfLi2ELi26ELi32ELi1ELb0EL9Algorithm0EEvT_T0_ll,(.L_x_37483 - _Z15SoftmaxWarpImplI22BroadcastScaleMaskLoadIffbLm4EiE11DirectStoreIffEfLi2ELi26ELi32ELi1ELb0EL9Algorithm0EEvT_T0_ll)
        .other          _Z15SoftmaxWarpImplI22BroadcastScaleMaskLoadIffbLm4EiE11DirectStoreIffEfLi2ELi26ELi32ELi1ELb0EL9Algorithm0EEvT_T0_ll,@"STO_CUDA_ENTRY STV_DEFAULT"
_Z15SoftmaxWarpImplI22BroadcastScaleMaskLoadIffbLm4EiE11DirectStoreIffEfLi2ELi26ELi32ELi1ELb0EL9Algorithm0EEvT_T0_ll:
.text._Z15SoftmaxWarpImplI22BroadcastScaleMaskLoadIffbLm4EiE11DirectStoreIffEfLi2ELi26ELi32ELi1ELb0EL9Algorithm0EEvT_T0_ll:
        /* <DEDUP_REMOVED lines=29> */
.L_x_7066:
        /* <DEDUP_REMOVED lines=15> */
.L_x_7121:
        /* <DEDUP_REMOVED lines=12> */
[----:B------:R-:W-:Y:S01]  /*0380*/  LOP3.LUT R21, RZ, UR52, RZ, 0x33, !PT ;  /* 0x00000034ff157c12 */ /* 0x000fe2000f8e33ff */
[----:B------:R-:W-:Y:S01]  /*0390*/  UISETP.NE.AND.EX UP1, UPT, UR39, URZ, UPT, UP1 ;  /* 0x000000ff2700728c */ /* 0x000fe2000bf25310 */
[----:B-1----:R-:W-:-:S02]  /*03a0*/  R2UR UR14, R32 ;  /* 0x00000000200e72ca */ /* 0x002fc400000e0000 */
[----:B------:R-:W-:Y:S01]  /*03b0*/  R2UR UR15, R33 ;  /* 0x00000000210f72ca */ /* 0x000fe200000e0000 */
[----:B------:R-:W1:Y:S02]  /*03c0*/  I2F.RP R0, UR11 ;  /* 0x0000000b00007d06 */ /* 0x000e640008209400 */
[----:B------:R-:W-:-:S06]  /*03d0*/  PLOP3.LUT P6, PT, PT, PT, UP1, 0x40, 0x4 ;  /* 0x000000000004781c */ /* 0x000fcc0003fce818 */
        /* <DEDUP_REMOVED lines=42> */
[----:B------:R-:W-:Y:S01]  /*0680*/  @!P1 VIADD R0, R0, 0x1 ;  /* 0x0000000100009836 */ /* 0x000fe20000000000 */
[----:B------:R-:W-:Y:S02]  /*0690*/  ISETP.NE.AND P1, PT, RZ, UR52, PT ;  /* 0x00000034ff007c0c */ /* 0x000fe4000bf25270 */
[----:B------:R-:W-:-:S02]  /*06a0*/  ISETP.GE.U32.AND P0, PT, R2, UR10, PT ;  /* 0x0000000a02007c0c */ /* 0x000fc4000bf06070 */
        /* <DEDUP_REMOVED lines=48> */
[----:B------:R-:W-:-:S04]  /*09b0*/  IADD3 R10, PT, PT, R11, 0x40, RZ ;  /* 0x000000400b0a7810 */ /* 0x000fc80007ffe0ff */
[----:B------:R-:W-:-:S05]  /*09c0*/  IABS R6, R10 ;  /* 0x0000000a00067213 */ /* 0x000fca0000000000 */
[----:B------:R-:W-:Y:S01]  /*09d0*/  IMAD.HI.U32 R8, R6, UR7, RZ ;  /* 0x0000000706087c27 */ /* 0x000fe2000f8e00ff */
[----:B0-----:R-:W0:Y:S03]  /*09e0*/  LDC.64 R4, c[0x0][0x380] ;  /* 0x0000e000ff047b82 */ /* 0x001e260000000a00 */
[----:B------:R-:W-:-:S04]  /*09f0*/  IMAD.MOV R7, RZ, RZ, -R8 ;  /* 0x000000ffff077224 */ /* 0x000fc800078e0a08 */
[----:B------:R-:W-:Y:S02]  /*0a00*/  IMAD R6, R7, UR11, R6 ;  /* 0x0000000b07067c24 */ /* 0x000fe4000f8e0206 */
[----:B------:R-:W-:-:S03]  /*0a10*/  VIADD R7, R11, 0x80 ;  /* 0x000000800b077836 */ /* 0x000fc60000000000 */
[----:B------:R-:W-:Y:S02]  /*0a20*/  ISETP.LT.U32.AND P6, PT, R6, UR11, PT ;  /* 0x0000000b06007c0c */ /* 0x000fe4000bfc1070 */
[----:B------:R-:W-:-:S05]  /*0a30*/  IABS R12, R7 ;  /* 0x00000007000c7213 */ /* 0x000fca0000000000 */
[----:B------:R-:W-:-:S05]  /*0a40*/  IMAD.HI.U32 R9, R12, UR7, RZ ;  /* 0x000000070c097c27 */ /* 0x000fca000f8e00ff */
[----:B------:R-:W-:Y:S02]  /*0a50*/  IADD3 R13, PT, PT, -R9, RZ, RZ ;  /* 0x000000ff090d7210 */ /* 0x000fe40007ffe1ff */
[----:B------:R-:W-:Y:S02]  /*0a60*/  @!P6 IADD3 R6, PT, PT, R6, -UR11, RZ ;  /* 0x8000000b0606ec10 */ /* 0x000fe4000fffe0ff */
[----:B------:R-:W-:Y:S01]  /*0a70*/  @!P6 IADD3 R8, PT, PT, R8, 0x1, RZ ;  /* 0x000000010808e810 */ /* 0x000fe20007ffe0ff */
[----:B------:R-:W-:Y:S01]  /*0a80*/  IMAD R12, R13, UR11, R12 ;  /* 0x0000000b0d0c7c24 */ /* 0x000fe2000f8e020c */
[----:B------:R-:W-:-:S13]  /*0a90*/  ISETP.GE.U32.AND P0, PT, R6, UR11, PT ;  /* 0x0000000b06007c0c */ /* 0x000fda000bf06070 */
[----:B------:R-:W-:Y:S01]  /*0aa0*/  @P0 VIADD R8, R8, 0x1 ;  /* 0x0000000108080836 */ /* 0x000fe20000000000 */
[----:B--2---:R-:W-:-:S04]  /*0ab0*/  PRMT R6, R23, 0x7771, RZ ;  /* 0x0000777117067816 */ /* 0x004fc800000000ff */
[----:B------:R-:W-:Y:S02]  /*0ac0*/  ISETP.NE.AND P6, PT, R6, RZ, PT ;  /* 0x000000ff0600720c */ /* 0x000fe40003fc5270 */
[----:B------:R-:W-:-:S04]  /*0ad0*/  LOP3.LUT R6, R10, UR51, RZ, 0x3c, !PT ;  /* 0x000000330a067c12 */ /* 0x000fc8000f8e3cff */
[----:B------:R-:W-:Y:S02]  /*0ae0*/  ISETP.GE.AND P0, PT, R6, RZ, PT ;  /* 0x000000ff0600720c */ /* 0x000fe40003f06270 */
[----:B------:R-:W-:-:S04]  /*0af0*/  LEA.HI R6, R11, R11, RZ, 0x1 ;  /* 0x0000000b0b067211 */ /* 0x000fc800078f08ff */
[----:B------:R-:W-:Y:S02]  /*0b00*/  SHF.R.S32.HI R15, RZ, 0x1, R6 ;  /* 0x00000001ff0f7819 */ /* 0x000fe40000011406 */
[----:B------:R-:W-:Y:S02]  /*0b10*/  @P6 R2UR UR14, R32 ;  /* 0x00000000200e62ca */ /* 0x000fe400000e0000 */
[----:B------:R-:W-:Y:S01]  /*0b20*/  @P6 R2UR UR15, R33 ;  /* 0x00000000210f62ca */ /* 0x000fe200000e0000 */
[----:B0-----:R-:W-:-:S04]  /*0b30*/  IMAD.WIDE R14, R15, 0x8, R4 ;  /* 0x000000080f0e7825 */ /* 0x001fc800078e0204 */
[----:B------:R-:W-:Y:S01]  /*0b40*/  @!P0 IMAD.MOV R8, RZ, RZ, -R8 ;  /* 0x000000ffff088224 */ /* 0x000fe200078e0a08 */
[----:B------:R-:W-:-:S04]  /*0b50*/  ISETP.LT.U32.AND P0, PT, R12, UR11, PT ;  /* 0x0000000b0c007c0c */ /* 0x000fc8000bf01070 */
[----:B------:R-:W-:-:S03]  /*0b60*/  SEL R16, R19, R8, !P5 ;  /* 0x0000000813107207 */ /* 0x000fc60006800000 */
[----:B------:R-:W2:Y:S01]  /*0b70*/  @P6 LDG.E R18, desc[UR14][R14.64+0x4] ;  /* 0x0000040e0e126981 */ /* 0x000ea2000c1e1900 */
[----:B------:R-:W-:Y:S02]  /*0b80*/  IADD3 R13, PT, PT, -R16, RZ, RZ ;  /* 0x000000ff100d7210 */ /* 0x000fe40007ffe1ff */
[----:B------:R-:W-:Y:S02]  /*0b90*/  LOP3.LUT R8, R7, UR51, RZ, 0x3c, !PT ;  /* 0x0000003307087c12 */ /* 0x000fe4000f8e3cff */
[----:B------:R-:W-:Y:S01]  /*0ba0*/  R2UR UR14, R32 ;  /* 0x00000000200e72ca */ /* 0x000fe200000e0000 */
[----:B------:R-:W-:Y:S01]  /*0bb0*/  @!P0 VIADD R9, R9, 0x1 ;  /* 0x0000000109098836 */ /* 0x000fe20000000000 */
[----:B------:R-:W-:Y:S01]  /*0bc0*/  @!P0 IADD3 R12, PT, PT, R12, -UR11, RZ ;  /* 0x8000000b0c0c8c10 */ /* 0x000fe2000fffe0ff */
[----:B------:R-:W-:Y:S01]  /*0bd0*/  IMAD R17, R13, UR51, R10 ;  /* 0x000000330d117c24 */ /* 0x000fe2000f8e020a */
[----:B------:R-:W-:Y:S02]  /*0be0*/  R2UR UR15, R33 ;  /* 0x00000000210f72ca */ /* 0x000fe400000e0000 */
[----:B------:R-:W-:-:S02]  /*0bf0*/  ISETP.GE.U32.AND P0, PT, R12, UR11, PT ;  /* 0x0000000b0c007c0c */ /* 0x000fc4000bf06070 */
[----:B------:R-:W-:Y:S02]  /*0c00*/  IABS R12, R17 ;  /* 0x00000011000c7213 */ /* 0x000fe40000000000 */
[----:B------:R-:W-:Y:S02]  /*0c10*/  R2UR UR16, R32 ;  /* 0x00000000201072ca */ /* 0x000fe400000e0000 */
[----:B------:R-:W-:Y:S01]  /*0c20*/  R2UR UR17, R33 ;  /* 0x00000000211172ca */ /* 0x000fe200000e0000 */
[----:B------:R-:W-:-:S05]  /*0c30*/  IMAD.HI.U32 R6, R12, UR9, RZ ;  /* 0x000000090c067c27 */ /* 0x000fca000f8e00ff */
        /* <DEDUP_REMOVED lines=36> */
[----:B------:R-:W-:-:S04]  /*0e80*/  SEL R24, R21, R9, !P1 ;  /* 0x0000000915187207 */ /* 0x000fc80004800000 */
[----:B------:R-:W-:-:S05]  /*0e90*/  IADD3 R9, PT, PT, -R24, RZ, RZ ;  /* 0x000000ff18097210 */ /* 0x000fca0007ffe1ff */
[----:B------:R-:W-:Y:S01]  /*0ea0*/  @!P0 IADD3 R8, PT, PT, R8, -UR12, RZ ;  /* 0x8000000c08088c10 */ /* 0x000fe2000fffe0ff */
[----:B------:R-:W-:Y:S02]  /*0eb0*/  @!P0 VIADD R6, R6, 0x1 ;  /* 0x0000000106068836 */ /* 0x000fe40000000000 */
[----:B------:R-:W-:Y:S01]  /*0ec0*/  IMAD R25, R9, UR52, R12 ;  /* 0x0000003409197c24 */ /* 0x000fe2000f8e020c */
[----:B------:R-:W-:Y:S02]  /*0ed0*/  ISETP.GE.U32.AND P0, PT, R8, UR12, PT ;  /* 0x0000000c08007c0c */ /* 0x000fe4000bf06070 */
        /* <DEDUP_REMOVED lines=17> */
[----:B------:R-:W-:Y:S01]  /*0ff0*/  MOV R13, R8 ;  /* 0x00000008000d7202 */ /* 0x000fe20000000f00 */
[----:B------:R-:W-:Y:S01]  /*1000*/  IMAD R8, R12, UR53, R17 ;  /* 0x000000350c087c24 */ /* 0x000fe2000f8e0211 */
[----:B------:R-:W-:Y:S02]  /*1010*/  SEL R9, R16, RZ, P4 ;  /* 0x000000ff10097207 */ /* 0x000fe40002000000 */
[----:B------:R-:W-:Y:S02]  /*1020*/  SEL R12, R20, RZ, P3 ;  /* 0x000000ff140c7207 */ /* 0x000fe40001800000 */
[----:B------:R-:W-:Y:S01]  /*1030*/  SEL R16, R22, RZ, P4 ;  /* 0x000000ff16107207 */ /* 0x000fe20002000000 */
[----:B------:R-:W-:-:S04]  /*1040*/  IMAD R9, R9, UR40, RZ ;  /* 0x0000002809097c24 */ /* 0x000fc8000f8e02ff */
[----:B------:R-:W-:Y:S01]  /*1050*/  @!P0 IMAD.MOV R13, RZ, RZ, -R13 ;  /* 0x000000ffff0d8224 */ /* 0x000fe200078e0a0d */
[----:B------:R-:W-:Y:S01]  /*1060*/  PLOP3.LUT P0, PT, PT, PT, UP0, 0x40, 0x4 ;  /* 0x000000000004781c */ /* 0x000fe20003f0e808 */
[----:B------:R-:W-:Y:S02]  /*1070*/  IMAD R9, R12, UR41, R9 ;  /* 0x000000290c097c24 */ /* 0x000fe4000f8e0209 */
[----:B------:R-:W-:Y:S01]  /*1080*/  IMAD R17, R16, UR40, RZ ;  /* 0x0000002810117c24 */ /* 0x000fe2000f8e02ff */
[----:B------:R-:W-:Y:S02]  /*1090*/  SEL R6, R6, RZ, !P0 ;  /* 0x000000ff06067207 */ /* 0x000fe40004000000 */
[----:B------:R-:W-:Y:S02]  /*10a0*/  SEL R13, R0, R13, !P2 ;  /* 0x0000000d000d7207 */ /* 0x000fe40005000000 */
[----:B------:R-:W-:Y:S01]  /*10b0*/  PLOP3.LUT P0, PT, PT, PT, UP1, 0x40, 0x4 ;  /* 0x000000000004781c */ /* 0x000fe20003f0e818 */
[----:B------:R-:W-:Y:S01]  /*10c0*/  IMAD R9, R6, UR42, R9 ;  /* 0x0000002a06097c24 */ /* 0x000fe2000f8e0209 */
[----:B------:R-:W-:-:S02]  /*10d0*/  IADD3 R12, PT, PT, -R13, RZ, RZ ;  /* 0x000000ff0d0c7210 */ /* 0x000fc40007ffe1ff */
[----:B------:R-:W-:Y:S02]  /*10e0*/  SEL R8, R8, RZ, !P0 ;  /* 0x000000ff08087207 */ /* 0x000fe40004000000 */
[----:B------:R-:W-:Y:S01]  /*10f0*/  PLOP3.LUT P0, PT, PT, PT, UP0, 0x40, 0x4 ;  /* 0x000000000004781c */ /* 0x000fe20003f0e808 */
[----:B------:R-:W-:Y:S01]  /*1100*/  IMAD R12, R12, UR53, R25 ;  /* 0x000000350c0c7c24 */ /* 0x000fe2000f8e0219 */
[----:B------:R-:W-:Y:S01]  /*1110*/  SEL R16, R24, RZ, P3 ;  /* 0x000000ff18107207 */ /* 0x000fe20001800000 */
[----:B------:R-:W-:Y:S01]  /*1120*/  IMAD R8, R8, UR43, R9 ;  /* 0x0000002b08087c24 */ /* 0x000fe2000f8e0209 */
[----:B------:R-:W-:Y:S02]  /*1130*/  SEL R13, R13, RZ, !P0 ;  /* 0x000000ff0d0d7207 */ /* 0x000fe40004000000 */
[----:B------:R-:W-:Y:S01]  /*1140*/  PLOP3.LUT P0, PT, PT, PT, UP1, 0x40, 0x4 ;  /* 0x000000000004781c */ /* 0x000fe20003f0e818 */
[----:B------:R-:W-:Y:S01]  /*1150*/  IMAD R16, R16, UR41, R17 ;  /* 0x0000002910107c24 */ /* 0x000fe2000f8e0211 */
[----:B------:R-:W-:-:S02]  /*1160*/  LEA.HI R8, R8, R8, RZ, 0x1 ;  /* 0x0000000808087211 */ /* 0x000fc400078f08ff */
[----:B------:R-:W-:Y:S01]  /*1170*/  SEL R12, R12, RZ, !P0 ;  /* 0x000000ff0c0c7207 */ /* 0x000fe20004000000 */
[----:B------:R-:W-:Y:S01]  /*1180*/  IMAD R13, R13, UR42, R16 ;  /* 0x0000002a0d0d7c24 */ /* 0x000fe2000f8e0210 */
[----:B------:R-:W-:Y:S02]  /*1190*/  SHF.R.S32.HI R17, RZ, 0x1, R8 ;  /* 0x00000001ff117819 */ /* 0x000fe40000011408 */
[----:B------:R-:W0:Y:S01]  /*11a0*/  LDC.64 R8, c[0x0][0x3f0] ;  /* 0x0000fc00ff087b82 */ /* 0x000e220000000a00 */
[----:B------:R-:W-:Y:S02]  /*11b0*/  IMAD R12, R12, UR43, R13 ;  /* 0x0000002b0c0c7c24 */ /* 0x000fe4000f8e020d */
[----:B------:R-:W-:-:S03]  /*11c0*/  IMAD.WIDE R16, R17, 0x2, R2 ;  /* 0x0000000211107825 */ /* 0x000fc600078e0202 */
[----:B------:R-:W-:Y:S01]  /*11d0*/  LEA.HI R6, R12, R12, RZ, 0x1 ;  /* 0x0000000c0c067211 */ /* 0x000fe200078f08ff */
[----:B------:R-:W-:Y:S01]  /*11e0*/  VIADD R12, R11, 0xc0 ;  /* 0x000000c00b0c7836 */ /* 0x000fe20000000000 */
[----:B------:R1:W3:Y:S02]  /*11f0*/  LDG.E.U16 R22, desc[UR14][R16.64] ;  /* 0x0000000e10167981 */ /* 0x0002e4000c1e1500 */
[----:B------:R-:W-:-:S05]  /*1200*/  SHF.R.S32.HI R47, RZ, 0x1, R6 ;  /* 0x00000001ff2f7819 */ /* 0x000fca0000011406 */
[----:B------:R-:W-:Y:S01]  /*1210*/  IMAD.WIDE R46, R47, 0x2, R2 ;  /* 0x000000022f2e7825 */ /* 0x000fe200078e0202 */
[----:B------:R-:W-:-:S05]  /*1220*/  IABS R24, R12 ;  /* 0x0000000c00187213 */ /* 0x000fca0000000000 */
[----:B------:R-:W4:Y:S01]  /*1230*/  LDG.E.U16 R46, desc[UR16][R46.64] ;  /* 0x000000102e2e7981 */ /* 0x000f22000c1e1500 */
[----:B------:R-:W-:-:S05]  /*1240*/  IMAD.HI.U32 R20, R24, UR7, RZ ;  /* 0x0000000718147c27 */ /* 0x000fca000f8e00ff */
[----:B------:R-:W-:Y:S01]  /*1250*/  IADD3 R13, PT, PT, -R20, RZ, RZ ;  /* 0x000000ff140d7210 */ /* 0x000fe20007ffe1ff */
[----:B------:R-:W5:Y:S04]  /*1260*/  LDCU UR6, c[0x0][0x3f0] ;  /* 0x00007e00ff0677ac */ /* 0x000f680008000800 */
[----:B------:R-:W-:Y:S01]  /*1270*/  IMAD R24, R13, UR11, R24 ;  /* 0x0000000b0d187c24 */ /* 0x000fe2000f8e0218 */
[----:B0-----:R-:W-:-:S04]  /*1280*/  R2UR UR4, R9 ;  /* 0x00000000090472ca */ /* 0x001fc800000e0000 */
[----:B------:R-:W-:Y:S01]  /*1290*/  ISETP.LT.U32.AND P0, PT, R24, UR11, PT ;  /* 0x0000000b18007c0c */ /* 0x000fe2000bf01070 */
[----:B------:R-:W-:-:S05]  /*12a0*/  VIADD R13, R11, 0x100 ;  /* 0x000001000b0d7836 */ /* 0x000fca0000000000 */
[----:B-1----:R-:W-:Y:S02]  /*12b0*/  IABS R17, R13 ;  /* 0x0000000d00117213 */ /* 0x002fe40000000000 */
[----:B-----5:R-:W-:-:S03]  /*12c0*/  MOV R6, UR6 ;  /* 0x0000000600067c02 */ /* 0x020fc60008000f00 */
[----:B------:R-:W-:-:S04]  /*12d0*/  IMAD.HI.U32 R16, R17, UR7, RZ ;  /* 0x0000000711107c27 */ /* 0x000fc8000f8e00ff */
[----:B------:R-:W-:Y:S02]  /*12e0*/  @!P0 VIADD R24, R24, -UR11 ;  /* 0x8000000b18188c36 */ /* 0x000fe40008000000 */
[----:B--2---:R-:W-:Y:S01]  /*12f0*/  @P6 FMUL R6, R18, UR4 ;  /* 0x0000000412066c20 */ /* 0x004fe20008400000 */
[----:B------:R-:W-:Y:S02]  /*1300*/  IADD3 R18, PT, PT, -R16, RZ, RZ ;  /* 0x000000ff10127210 */ /* 0x000fe40007ffe1ff */
[----:B------:R-:W-:-:S03]  /*1310*/  ISETP.GE.U32.AND P6, PT, R24, UR11, PT ;  /* 0x0000000b18007c0c */ /* 0x000fc6000bfc6070 */
[----:B------:R-:W-:Y:S01]  /*1320*/  IMAD R17, R18, UR11, R17 ;  /* 0x0000000b12117c24 */ /* 0x000fe2000f8e0211 */
[----:B------:R-:W-:Y:S01]  /*1330*/  LOP3.LUT R18, R12, UR51, RZ, 0x3c, !PT ;  /* 0x000000330c127c12 */ /* 0x000fe2000f8e3cff */
[----:B------:R-:W-:-:S03]  /*1340*/  @!P0 VIADD R20, R20, 0x1 ;  /* 0x0000000114148836 */ /* 0x000fc60000000000 */
[----:B------:R-:W-:-:S05]  /*1350*/  ISETP.LT.U32.AND P0, PT, R17, UR11, PT ;  /* 0x0000000b11007c0c */ /* 0x000fca000bf01070 */
[----:B------:R-:W-:Y:S01]  /*1360*/  @P6 VIADD R20, R20, 0x1 ;  /* 0x0000000114146836 */ /* 0x000fe20000000000 */
[----:B------:R-:W-:Y:S02]  /*1370*/  ISETP.GE.AND P6, PT, R18, RZ, PT ;  /* 0x000000ff1200720c */ /* 0x000fe40003fc6270 */
[----:B------:R-:W-:-:S04]  /*1380*/  IADD3 R9, PT, PT, R11, 0x140, RZ ;  /* 0x000001400b097810 */ /* 0x000fc80007ffe0ff */
[----:B------:R-:W-:Y:S02]  /*1390*/  IABS R18, R9 ;  /* 0x0000000900127213 */ /* 0x000fe40000000000 */
[----:B------:R-:W-:-:S03]  /*13a0*/  @!P0 IADD3 R17, PT, PT, R17, -UR11, RZ ;  /* 0x8000000b11118c10 */ /* 0x000fc6000fffe0ff */
[----:B------:R-:W-:-:S04]  /*13b0*/  IMAD.HI.U32 R25, R18, UR7, RZ ;  /* 0x0000000712197c27 */ /* 0x000fc8000f8e00ff */
[----:B------:R-:W-:Y:S01]  /*13c0*/  @!P6 IMAD.MOV R20, RZ, RZ, -R20 ;  /* 0x000000ffff14e224 */ /* 0x000fe200078e0a14 */
[----:B------:R-:W-:Y:S02]  /*13d0*/  ISETP.GE.U32.AND P6, PT, R17, UR11, PT ;  /* 0x0000000b11007c0c */ /* 0x000fe4000bfc6070 */
[----:B------:R-:W-:Y:S01]  /*13e0*/  IADD3 R17, PT, PT, -R25, RZ, RZ ;  /* 0x000000ff19117210 */ /* 0x000fe20007ffe1ff */
[----:B------:R-:W-:Y:S01]  /*13f0*/  @!P0 VIADD R16, R16, 0x1 ;  /* 0x0000000110108836 */ /* 0x000fe20000000000 */
[----:B------:R-:W-:-:S03]  /*1400*/  SEL R24, R19, R20, !P5 ;  /* 0x0000001413187207 */ /* 0x000fc60006800000 */
[----:B------:R-:W-:Y:S01]  /*1410*/  IMAD R18, R17, UR11, R18 ;  /* 0x0000000b11127c24 */ /* 0x000fe2000f8e0212 */
[----:B------:R-:W-:Y:S02]  /*1420*/  LOP3.LUT R20, R13, UR51, RZ, 0x3c, !PT ;  /* 0x000000330d147c12 */ /* 0x000fe4000f8e3cff */
[----:B------:R-:W-:-:S03]  /*1430*/  IADD3 R17, PT, PT, -R24, RZ, RZ ;  /* 0x000000ff18117210 */ /* 0x000fc60007ffe1ff */
[----:B------:R-:W-:Y:S01]  /*1440*/  @P6 VIADD R16, R16, 0x1 ;  /* 0x0000000110106836 */ /* 0x000fe20000000000 */
[----:B------:R-:W-:Y:S02]  /*1450*/  ISETP.LT.U32.AND P6, PT, R18, UR11, PT ;  /* 0x0000000b12007c0c */ /* 0x000fe4000bfc1070 */
[----:B------:R-:W-:Y:S01]  /*1460*/  ISETP.GE.AND P0, PT, R20, RZ, PT ;  /* 0x000000ff1400720c */ /* 0x000fe20003f06270 */
[----:B------:R-:W-:-:S05]  /*1470*/  IMAD R29, R17, UR51, R12 ;  /* 0x00000033111d7c24 */ /* 0x000fca000f8e020c */
[----:B------:R-:W-:-:S05]  /*1480*/  IABS R26, R29 ;  /* 0x0000001d001a7213 */ /* 0x000fca0000000000 */
[----:B------:R-:W-:Y:S01]  /*1490*/  @!P6 IADD3 R18, PT, PT, R18, -UR11, RZ ;  /* 0x8000000b1212ec10 */ /* 0x000fe2000fffe0ff */
[----:B------:R-:W-:-:S04]  /*14a0*/  IMAD.HI.U32 R17, R26, UR9, RZ ;  /* 0x000000091a117c27 */ /* 0x000fc8000f8e00ff */
[----:B------:R-:W-:Y:S01]  /*14b0*/  @!P0 IMAD.MOV R16, RZ, RZ, -R16 ;  /* 0x000000ffff108224 */ /* 0x000fe200078e0a10 */
[----:B------:R-:W-:Y:S02]  /*14c0*/  ISETP.GE.U32.AND P0, PT, R18, UR11, PT ;  /* 0x0000000b12007c0c */ /* 0x000fe4000bf06070 */
[----:B------:R-:W-:Y:S02]  /*14d0*/  IADD3 R27, PT, PT, -R17, RZ, RZ ;  /* 0x000000ff111b7210 */ /* 0x000fe40007ffe1ff */
[----:B------:R-:W-:Y:S02]  /*14e0*/  @!P6 IADD3 R25, PT, PT, R25, 0x1, RZ ;  /* 0x000000011919e810 */ /* 0x000fe40007ffe0ff */
[----:B------:R-:W-:Y:S01]  /*14f0*/  SEL R20, R19, R16, !P5 ;  /* 0x0000001013147207 */ /* 0x000fe20006800000 */
[----:B------:R-:W-:Y:S01]  /*1500*/  IMAD R18, R27, UR10, R26 ;  /* 0x0000000a1b127c24 */ /* 0x000fe2000f8e021a */
[----:B------:R-:W-:-:S03]  /*1510*/  LOP3.LUT R28, R9, UR51, RZ, 0x3c, !PT ;  /* 0x00000033091c7c12 */ /* 0x000fc6000f8e3cff */
[----:B------:R-:W-:Y:S02]  /*1520*/  IMAD.MOV R16, RZ, RZ, -R20 ;  /* 0x000000ffff107224 */ /* 0x000fe400078e0a14 */
[----:B------:R-:W-:Y:S01]  /*1530*/  @P0 VIADD R25, R25, 0x1 ;  /* 0x0000000119190836 */ /* 0x000fe20000000000 */
[----:B------:R-:W-:Y:S01]  /*1540*/  ISETP.LT.U32.AND P0, PT, R18, UR10, PT ;  /* 0x0000000a12007c0c */ /* 0x000fe2000bf01070 */
[----:B------:R-:W-:Y:S01]  /*1550*/  IMAD R34, R16, UR51, R13 ;  /* 0x0000003310227c24 */ /* 0x000fe2000f8e020d */
[----:B------:R-:W-:Y:S02]  /*1560*/  ISETP.GE.AND P6, PT, R28, RZ, PT ;  /* 0x000000ff1c00720c */ /* 0x000fe40003fc6270 */
[----:B------:R-:W-:Y:S02]  /*1570*/  MOV R16, R25 ;  /* 0x0000001900107202 */ /* 0x000fe40000000f00 */
[----:B------:R-:W-:-:S05]  /*1580*/  IABS R26, R34 ;  /* 0x00000022001a7213 */ /* 0x000fca0000000000 */
[----:B------:R-:W-:Y:S02]  /*1590*/  IMAD.HI.U32 R25, R26, UR9, RZ ;  /* 0x000000091a197c27 */ /* 0x000fe4000f8e00ff */
[----:B------:R-:W-:Y:S02]  /*15a0*/  @!P0 IADD3 R18, PT, PT, R18, -UR10, RZ ;  /* 0x8000000a12128c10 */ /* 0x000fe4000fffe0ff */
[----:B------:R-:W-:Y:S02]  /*15b0*/  @!P6 IMAD.MOV R16, RZ, RZ, -R16 ;  /* 0x000000ffff10e224 */ /* 0x000fe400078e0a10 */
[----:B------:R-:W-:Y:S01]  /*15c0*/  ISETP.GE.U32.AND P6, PT, R18, UR10, PT ;  /* 0x0000000a12007c0c */ /* 0x000fe2000bfc6070 */
[----:B------:R-:W-:-:S04]  /*15d0*/  IMAD.MOV R27, RZ, RZ, -R25 ;  /* 0x000000ffff1b7224 */ /* 0x000fc800078e0a19 */
[----:B------:R-:W-:Y:S02]  /*15e0*/  IMAD R18, R27, UR10, R26 ;  /* 0x0000000a1b127c24 */ /* 0x000fe4000f8e021a */
[----:B------:R-:W-:Y:S01]  /*15f0*/  @!P0 VIADD R17, R17, 0x1 ;  /* 0x0000000111118836 */ /* 0x000fe20000000000 */
[----:B------:R-:W-:Y:S02]  /*1600*/  SEL R16, R19, R16, !P5 ;  /* 0x0000001013107207 */ /* 0x000fe40006800000 */
[----:B------:R-:W-:Y:S02]  /*1610*/  LOP3.LUT R26, R29, UR52, RZ, 0x3c, !PT ;  /* 0x000000341d1a7c12 */ /* 0x000fe4000f8e3cff */
[----:B------:R-:W-:Y:S02]  /*1620*/  ISETP.LT.U32.AND P0, PT, R18, UR10, PT ;  /* 0x0000000a12007c0c */ /* 0x000fe4000bf01070 */
[----:B------:R-:W-:Y:S02]  /*1630*/  @P6 IADD3 R17, PT, PT, R17, 0x1, RZ ;  /* 0x0000000111116810 */ /* 0x000fe40007ffe0ff */
[----:B------:R-:W-:-:S02]  /*1640*/  IADD3 R28, PT, PT, -R16, RZ, RZ ;  /* 0x000000ff101c7210 */ /* 0x000fc40007ffe1ff */
[----:B------:R-:W-:-:S03]  /*1650*/  ISETP.GE.AND P6, PT, R26, RZ, PT ;  /* 0x000000ff1a00720c */ /* 0x000fc60003fc6270 */
[----:B------:R-:W-:-:S04]  /*1660*/  IMAD R35, R28, UR51, R9 ;  /* 0x000000331c237c24 */ /* 0x000fc8000f8e0209 */
[----:B------:R-:W-:Y:S01]  /*1670*/  @!P0 VIADD R18, R18, -UR10 ;  /* 0x8000000a12128c36 */ /* 0x000fe20008000000 */
[----:B------:R-:W-:-:S05]  /*1680*/  IABS R27, R35 ;  /* 0x00000023001b7213 */ /* 0x000fca0000000000 */
[----:B------:R-:W-:Y:S01]  /*1690*/  @!P6 IADD3 R17, PT, PT, -R17, RZ, RZ ;  /* 0x000000ff1111e210 */ /* 0x000fe20007ffe1ff */
[----:B------:R-:W-:Y:S01]  /*16a0*/  IMAD.HI.U32 R28, R27, UR9, RZ ;  /* 0x000000091b1c7c27 */ /* 0x000fe2000f8e00ff */
[----:B------:R-:W-:-:S03]  /*16b0*/  ISETP.GE.U32.AND P6, PT, R18, UR10, PT ;  /* 0x0000000a12007c0c */ /* 0x000fc6000bfc6070 */
[----:B------:R-:W-:Y:S01]  /*16c0*/  IMAD.MOV R30, RZ, RZ, -R28 ;  /* 0x000000ffff1e7224 */ /* 0x000fe200078e0a1c */
[----:B------:R-:W-:Y:S01]  /*16d0*/  SEL R26, R21, R17, !P1 ;  /* 0x00000011151a7207 */ /* 0x000fe20004800000 */
[----:B------:R-:W-:Y:S02]  /*16e0*/  @!P0 VIADD R25, R25, 0x1 ;  /* 0x0000000119198836 */ /* 0x000fe40000000000 */
[----:B------:R-:W-:Y:S01]  /*16f0*/  IMAD R17, R30, UR10, R27 ;  /* 0x0000000a1e117c24 */ /* 0x000fe2000f8e021b */
[----:B------:R-:W-:Y:S02]  /*1700*/  LOP3.LUT R31, R34, UR52, RZ, 0x3c, !PT ;  /* 0x00000034221f7c12 */ /* 0x000fe4000f8e3cff */
[----:B------:R-:W-:-:S03]  /*1710*/  IADD3 R18, PT, PT, -R26, RZ, RZ ;  /* 0x000000ff1a127210 */ /* 0x000fc60007ffe1ff */
[----:B------:R-:W-:Y:S02]  /*1720*/  @P6 IADD3 R25, PT, PT, R25, 0x1, RZ ;  /* 0x0000000119196810 */ /* 0x000fe40007ffe0ff */
[----:B------:R-:W-:Y:S02]  /*1730*/  ISETP.LT.U32.AND P6, PT, R17, UR10, PT ;  /* 0x0000000a11007c0c */ /* 0x000fe4000bfc1070 */
[----:B------:R-:W-:Y:S01]  /*1740*/  ISETP.GE.AND P0, PT, R31, RZ, PT ;  /* 0x000000ff1f00720c */ /* 0x000fe20003f06270 */
[----:B------:R-:W-:-:S05]  /*1750*/  IMAD R31, R18, UR52, R29 ;  /* 0x00000034121f7c24 */ /* 0x000fca000f8e021d */
[----:B------:R-:W-:-:S05]  /*1760*/  IABS R18, R31 ;  /* 0x0000001f00127213 */ /* 0x000fca0000000000 */
[----:B------:R-:W-:Y:S01]  /*1770*/  @!P6 IADD3 R17, PT, PT, R17, -UR10, RZ ;  /* 0x8000000a1111ec10 */ /* 0x000fe2000fffe0ff */
[----:B------:R-:W-:-:S04]  /*1780*/  IMAD.HI.U32 R27, R18, UR5, RZ ;  /* 0x00000005121b7c27 */ /* 0x000fc8000f8e00ff */
[----:B------:R-:W-:Y:S01]  /*1790*/  @!P0 IMAD.MOV R25, RZ, RZ, -R25 ;  /* 0x000000ffff198224 */ /* 0x000fe200078e0a19 */
[----:B------:R-:W-:Y:S01]  /*17a0*/  ISETP.GE.U32.AND P0, PT, R17, UR10, PT ;  /* 0x0000000a11007c0c */ /* 0x000fe2000bf06070 */
[----:B------:R-:W-:-:S03]  /*17b0*/  IMAD.MOV R17, RZ, RZ, -R27 ;  /* 0x000000ffff117224 */ /* 0x000fc600078e0a1b */
[----:B------:R-:W-:Y:S01]  /*17c0*/  SEL R25, R21, R25, !P1 ;  /* 0x0000001915197207 */ /* 0x000fe20004800000 */
[----:B------:R-:W-:Y:S02]  /*17d0*/  IMAD R17, R17, UR12, R18 ;  /* 0x0000000c11117c24 */ /* 0x000fe4000f8e0212 */
[----:B------:R-:W-:Y:S01]  /*17e0*/  @!P6 VIADD R28, R28, 0x1 ;  /* 0x000000011c1ce836 */ /* 0x000fe20000000000 */
[----:B------:R-:W-:Y:S02]  /*17f0*/  IADD3 R29, PT, PT, -R25, RZ, RZ ;  /* 0x000000ff191d7210 */ /* 0x000fe40007ffe1ff */
[----:B------:R-:W-:Y:S02]  /*1800*/  LOP3.LUT R18, R35, UR52, RZ, 0x3c, !PT ;  /* 0x0000003423127c12 */ /* 0x000fe4000f8e3cff */
[----:B------:R-:W-:Y:S01]  /*1810*/  ISETP.LT.U32.AND P6, PT, R17, UR12, PT ;  /* 0x0000000c11007c0c */ /* 0x000fe2000bfc1070 */
[----:B------:R-:W-:Y:S01]  /*1820*/  IMAD R37, R29, UR52, R34 ;  /* 0x000000341d257c24 */ /* 0x000fe2000f8e0222 */
[----:B------:R-:W-:-:S02]  /*1830*/  @P0 IADD3 R28, PT, PT, R28, 0x1, RZ ;  /* 0x000000011c1c0810 */ /* 0x000fc40007ffe0ff */
[----:B------:R-:W-:Y:S02]  /*1840*/  ISETP.GE.AND P0, PT, R18, RZ, PT ;  /* 0x000000ff1200720c */ /* 0x000fe40003f06270 */
[----:B------:R-:W-:Y:S01]  /*1850*/  IABS R29, R37 ;  /* 0x00000025001d7213 */ /* 0x000fe20000000000 */
[----:B------:R-:W-:-:S04]  /*1860*/  IMAD.MOV.U32 R18, RZ, RZ, R28 ;  /* 0x000000ffff127224 */ /* 0x000fc800078e001c */
[----:B------:R-:W-:Y:S02]  /*1870*/  IMAD.HI.U32 R28, R29, UR5, RZ ;  /* 0x000000051d1c7c27 */ /* 0x000fe4000f8e00ff */
[----:B------:R-:W-:-:S04]  /*1880*/  @!P6 IADD3 R17, PT, PT, R17, -UR12, RZ ;  /* 0x8000000c1111ec10 */ /* 0x000fc8000fffe0ff */
[----:B------:R-:W-:Y:S01]  /*1890*/  @!P0 IMAD.MOV R18, RZ, RZ, -R18 ;  /* 0x000000ffff128224 */ /* 0x000fe200078e0a12 */
[----:B------:R-:W-:Y:S02]  /*18a0*/  ISETP.GE.U32.AND P0, PT, R17, UR12, PT ;  /* 0x0000000c11007c0c */ /* 0x000fe4000bf06070 */
[----:B------:R-:W-:Y:S01]  /*18b0*/  IADD3 R30, PT, PT, -R28, RZ, RZ ;  /* 0x000000ff1c1e7210 */ /* 0x000fe20007ffe1ff */
[----:B------:R-:W-:Y:S01]  /*18c0*/  @!P6 VIADD R27, R27, 0x1 ;  /* 0x000000011b1be836 */ /* 0x000fe20000000000 */
[----:B------:R-:W-:-:S03]  /*18d0*/  SEL R17, R21, R18, !P1 ;  /* 0x0000001215117207 */ /* 0x000fc60004800000 */
[----:B------:R-:W-:Y:S01]  /*18e0*/  IMAD R29, R30, UR12, R29 ;  /* 0x0000000c1e1d7c24 */ /* 0x000fe2000f8e021d */
[----:B------:R-:W-:-:S04]  /*18f0*/  LOP3.LUT R18, R31, UR53, RZ, 0x3c, !PT ;  /* 0x000000351f127c12 */ /* 0x000fc8000f8e3cff */
[----:B------:R-:W-:Y:S02]  /*1900*/  ISETP.LT.U32.AND P6, PT, R29, UR12, PT ;  /* 0x0000000c1d007c0c */ /* 0x000fe4000bfc1070 */
[----:B------:R-:W-:Y:S02]  /*1910*/  @P0 IADD3 R27, PT, PT, R27, 0x1, RZ ;  /* 0x000000011b1b0810 */ /* 0x000fe40007ffe0ff */
[----:B------:R-:W-:Y:S01]  /*1920*/  ISETP.GE.AND P0, PT, R18, RZ, PT ;  /* 0x000000ff1200720c */ /* 0x000fe20003f06270 */
[----:B------:R-:W-:-:S08]  /*1930*/  IMAD.MOV R18, RZ, RZ, -R17 ;  /* 0x000000ffff127224 */ /* 0x000fd000078e0a11 */
[----:B------:R-:W-:Y:S01]  /*1940*/  @!P6 IADD3 R29, PT, PT, R29, -UR12, RZ ;  /* 0x8000000c1d1dec10 */ /* 0x000fe2000fffe0ff */
[----:B------:R-:W-:-:S03]  /*1950*/  IMAD R18, R18, UR52, R35 ;  /* 0x0000003412127c24 */ /* 0x000fc6000f8e0223 */
[----:B------:R-:W-:Y:S01]  /*1960*/  @!P0 IMAD.MOV R27, RZ, RZ, -R27 ;  /* 0x000000ffff1b8224 */ /* 0x000fe200078e0a1b */
[----:B------:R-:W-:Y:S02]  /*1970*/  ISETP.GE.U32.AND P0, PT, R29, UR12, PT ;  /* 0x0000000c1d007c0c */ /* 0x000fe4000bf06070 */
[----:B------:R-:W-:Y:S02]  /*1980*/  LOP3.LUT R29, R37, UR53, RZ, 0x3c, !PT ;  /* 0x00000035251d7c12 */ /* 0x000fe4000f8e3cff */
[----:B------:R-:W-:Y:S02]  /*1990*/  IABS R35, R18 ;  /* 0x0000001200237213 */ /* 0x000fe40000000000 */
[----:B------:R-:W-:Y:S02]  /*19a0*/  @!P6 IADD3 R28, PT, PT, R28, 0x1, RZ ;  /* 0x000000011c1ce810 */ /* 0x000fe40007ffe0ff */
[----:B------:R-:W-:Y:S01]  /*19b0*/  ISETP.GE.AND P6, PT, R29, RZ, PT ;  /* 0x000000ff1d00720c */ /* 0x000fe20003fc6270 */
[----:B------:R-:W-:-:S04]  /*19c0*/  IMAD.HI.U32 R34, R35, UR5, RZ ;  /* 0x0000000523227c27 */ /* 0x000fc8000f8e00ff */
[----:B------:R-:W-:Y:S01]  /*19d0*/  @P0 IADD3 R28, PT, PT, R28, 0x1, RZ ;  /* 0x000000011c1c0810 */ /* 0x000fe20007ffe0ff */
[----:B------:R-:W-:Y:S01]  /*19e0*/  IMAD.MOV R30, RZ, RZ, -R34 ;  /* 0x000000ffff1e7224 */ /* 0x000fe200078e0a22 */
[----:B------:R-:W-:-:S03]  /*19f0*/  SEL R27, R0, R27, !P2 ;  /* 0x0000001b001b7207 */ /* 0x000fc60005000000 */
[----:B------:R-:W-:Y:S02]  /*1a00*/  IMAD.MOV.U32 R29, RZ, RZ, R28 ;  /* 0x000000ffff1d7224 */ /* 0x000fe400078e001c */
[----:B------:R-:W-:Y:S01]  /*1a10*/  IMAD R35, R30, UR12, R35 ;  /* 0x0000000c1e237c24 */ /* 0x000fe2000f8e0223 */
[----:B------:R-:W-:Y:S01]  /*1a20*/  IADD3 R28, PT, PT, -R27, RZ, RZ ;  /* 0x000000ff1b1c7210 */ /* 0x000fe20007ffe1ff */
[----:B------:R-:W-:Y:S01]  /*1a30*/  @!P6 IMAD.MOV R29, RZ, RZ, -R29 ;  /* 0x000000ffff1de224 */ /* 0x000fe200078e0a1d */
[----:B------:R-:W-:Y:S02]  /*1a40*/  PLOP3.LUT P0, PT, PT, PT, UP0, 0x40, 0x4 ;  /* 0x000000000004781c */ /* 0x000fe40003f0e808 */
[----:B------:R-:W-:Y:S01]  /*1a50*/  ISETP.LT.U32.AND P6, PT, R35, UR12, PT ;  /* 0x0000000c23007c0c */ /* 0x000fe2000bfc1070 */
[----:B------:R-:W-:Y:S01]  /*1a60*/  IMAD R28, R28, UR53, R31 ;  /* 0x000000351c1c7c24 */ /* 0x000fe2000f8e021f */
[----:B------:R-:W-:Y:S02]  /*1a70*/  SEL R27, R27, RZ, !P0 ;  /* 0x000000ff1b1b7207 */ /* 0x000fe40004000000 */
[----:B------:R-:W-:-:S02]  /*1a80*/  SEL R29, R0, R29, !P2 ;  /* 0x0000001d001d7207 */ /* 0x000fc40005000000 */
[----:B------:R-:W-:Y:S02]  /*1a90*/  PLOP3.LUT P0, PT, PT, PT, UP1, 0x40, 0x4 ;  /* 0x000000000004781c */ /* 0x000fe40003f0e818 */
[----:B------:R-:W-:Y:S02]  /*1aa0*/  IADD3 R30, PT, PT, -R29, RZ, RZ ;  /* 0x000000ff1d1e7210 */ /* 0x000fe40007ffe1ff */
[----:B------:R-:W-:Y:S02]  /*1ab0*/  SEL R28, R28, RZ, !P0 ;  /* 0x000000ff1c1c7207 */ /* 0x000fe40004000000 */
[----:B------:R-:W-:Y:S01]  /*1ac0*/  PLOP3.LUT P0, PT, PT, PT, UP0, 0x40, 0x4 ;  /* 0x000000000004781c */ /* 0x000fe20003f0e808 */
[----:B------:R-:W-:Y:S02]  /*1ad0*/  IMAD R30, R30, UR53, R37 ;  /* 0x000000351e1e7c24 */ /* 0x000fe4000f8e0225 */
[----:B------:R-:W-:Y:S01]  /*1ae0*/  @!P6 VIADD R35, R35, -UR12 ;  /* 0x8000000c2323ec36 */ /* 0x000fe20008000000 */
[----:B------:R-:W-:-:S02]  /*1af0*/  SEL R31, R29, RZ, !P0 ;  /* 0x000000ff1d1f7207 */ /* 0x000fc40004000000 */
[----:B------:R-:W-:-:S04]  /*1b00*/  PLOP3.LUT P0, PT, PT, PT, UP1, 0x40, 0x4 ;  /* 0x000000000004781c */ /* 0x000fc80003f0e818 */
[----:B------:R-:W-:Y:S02]  /*1b10*/  SEL R30, R30, RZ, !P0 ;  /* 0x000000ff1e1e7207 */ /* 0x000fe40004000000 */
[----:B------:R-:W-:Y:S02]  /*1b20*/  ISETP.GE.U32.AND P0, PT, R35, UR12, PT ;  /* 0x0000000c23007c0c */ /* 0x000fe4000bf06070 */
[----:B------:R-:W-:Y:S02]  /*1b30*/  LOP3.LUT R35, R18, UR53, RZ, 0x3c, !PT ;  /* 0x0000003512237c12 */ /* 0x000fe4000f8e3cff */
[----:B------:R-:W-:Y:S02]  /*1b40*/  SEL R24, R24, RZ, P4 ;  /* 0x000000ff18187207 */ /* 0x000fe40002000000 */
[----:B------:R-:W-:Y:S02]  /*1b50*/  @!P6 IADD3 R34, PT, PT, R34, 0x1, RZ ;  /* 0x000000012222e810 */ /* 0x000fe40007ffe0ff */
[----:B------:R-:W-:Y:S01]  /*1b60*/  ISETP.GE.AND P6, PT, R35, RZ, PT ;  /* 0x000000ff2300720c */ /* 0x000fe20003fc6270 */
[----:B------:R-:W-:Y:S01]  /*1b70*/  IMAD R29, R24, UR40, RZ ;  /* 0x00000028181d7c24 */ /* 0x000fe2000f8e02ff */
[----:B------:R-:W-:-:S02]  /*1b80*/  SEL R26, R26, RZ, P3 ;  /* 0x000000ff1a1a7207 */ /* 0x000fc40001800000 */
[----:B---3--:R-:W-:Y:S01]  /*1b90*/  PRMT R24, R22, 0x7771, RZ ;  /* 0x0000777116187816 */ /* 0x008fe200000000ff */
[----:B------:R-:W-:Y:S02]  /*1ba0*/  @P0 VIADD R34, R34, 0x1 ;  /* 0x0000000122220836 */ /* 0x000fe40000000000 */
[----:B------:R-:W-:Y:S01]  /*1bb0*/  IMAD R26, R26, UR41, R29 ;  /* 0x000000291a1a7c24 */ /* 0x000fe2000f8e021d */
[----:B------:R-:W-:Y:S02]  /*1bc0*/  ISETP.NE.AND P0, PT, R24, RZ, PT ;  /* 0x000000ff1800720c */ /* 0x000fe40003f05270 */
[----:B------:R-:W-:Y:S01]  /*1bd0*/  SEL R20, R20, RZ, P4 ;  /* 0x000000ff14147207 */ /* 0x000fe20002000000 */
[----:B------:R-:W-:Y:S01]  /*1be0*/  IMAD R27, R27, UR42, R26 ;  /* 0x0000002a1b1b7c24 */ /* 0x000fe2000f8e021a */
[----:B----4-:R-:W-:Y:S02]  /*1bf0*/  PRMT R24, R46, 0x7771, RZ ;  /* 0x000077712e187816 */ /* 0x010fe400000000ff */
[----:B------:R-:W-:Y:S01]  /*1c00*/  @!P6 IADD3 R34, PT, PT, -R34, RZ, RZ ;  /* 0x000000ff2222e210 */ /* 0x000fe20007ffe1ff */
[----:B------:R-:W-:Y:S01]  /*1c10*/  IMAD R27, R28, UR43, R27 ;  /* 0x0000002b1c1b7c24 */ /* 0x000fe2000f8e021b */
[----:B------:R-:W-:Y:S01]  /*1c20*/  SEL R25, R25, RZ, P3 ;  /* 0x000000ff19197207 */ /* 0x000fe20001800000 */
[----:B------:R-:W-:Y:S01]  /*1c30*/  IMAD R20, R20, UR40, RZ ;  /* 0x0000002814147c24 */ /* 0x000fe2000f8e02ff */
[----:B------:R-:W-:-:S02]  /*1c40*/  ISETP.NE.AND P6, PT, R24, RZ, PT ;  /* 0x000000ff1800720c */ /* 0x000fc40003fc5270 */
[----:B------:R-:W-:Y:S01]  /*1c50*/  LEA.HI R27, R27, R27, RZ, 0x1 ;  /* 0x0000001b1b1b7211 */ /* 0x000fe200078f08ff */
[----:B------:R-:W-:Y:S01]  /*1c60*/  IMAD R20, R25, UR41, R20 ;  /* 0x0000002919147c24 */ /* 0x000fe2000f8e0214 */
[----:B------:R-:W-:Y:S02]  /*1c70*/  LEA.HI R10, R10, R10, RZ, 0x1 ;  /* 0x0000000a0a0a7211 */ /* 0x000fe400078f08ff */
[C---:B------:R-:W-:Y:S02]  /*1c80*/  R2UR UR18, R32.reuse ;  /* 0x00000000201272ca */ /* 0x040fe400000e0000 */
[C---:B------:R-:W-:Y:S02]  /*1c90*/  R2UR UR19, R33.reuse ;  /* 0x00000000211372ca */ /* 0x040fe400000e0000 */
[----:B------:R-:W-:Y:S02]  /*1ca0*/  @P0 R2UR UR14, R32 ;  /* 0x00000000200e02ca */ /* 0x000fe400000e0000 */
[----:B------:R-:W-:Y:S01]  /*1cb0*/  @P0 R2UR UR15, R33 ;  /* 0x00000000210f02ca */ /* 0x000fe200000e0000 */
[----:B------:R-:W-:Y:S01]  /*1cc0*/  IMAD R31, R31, UR42, R20 ;  /* 0x0000002a1f1f7c24 */ /* 0x000fe2000f8e0214 */
[----:B------:R-:W-:-:S02]  /*1cd0*/  SHF.R.S32.HI R25, RZ, 0x1, R27 ;  /* 0x00000001ff197819 */ /* 0x000fc4000001141b */
[----:B------:R-:W-:Y:S01]  /*1ce0*/  SHF.R.S32.HI R37, RZ, 0x1, R10 ;  /* 0x00000001ff257819 */ /* 0x000fe2000001140a */
[----:B------:R-:W-:Y:S01]  /*1cf0*/  IMAD R30, R30, UR43, R31 ;  /* 0x0000002b1e1e7c24 */ /* 0x000fe2000f8e021f */
[----:B------:R-:W-:Y:S01]  /*1d00*/  LEA.HI R7, R7, R7, RZ, 0x1 ;  /* 0x0000000707077211 */ /* 0x000fe200078f08ff */
[----:B------:R-:W-:Y:S01]  /*1d10*/  IMAD.WIDE R24, R25, 0x2, R2 ;  /* 0x0000000219187825 */ /* 0x000fe200078e0202 */
[----:B------:R-:W-:Y:S02]  /*1d20*/  @P6 R2UR UR16, R32 ;  /* 0x00000000201062ca */ /* 0x000fe400000e0000 */
[----:B------:R-:W-:Y:S01]  /*1d30*/  @P6 R2UR UR17, R33 ;  /* 0x00000000211162ca */ /* 0x000fe200000e0000 */
[----:B------:R-:W-:Y:S01]  /*1d40*/  IMAD.WIDE R36, R37, 0x8, R4 ;  /* 0x0000000825247825 */ /* 0x000fe200078e0204 */
[----:B------:R-:W-:Y:S01]  /*1d50*/  SHF.R.S32.HI R49, RZ, 0x1, R7 ;  /* 0x00000001ff317819 */ /* 0x000fe20000011407 */
[----:B------:R-:W2:Y:S01]  /*1d60*/  LDG.E.U16 R43, desc[UR18][R24.64] ;  /* 0x00000012182b7981 */ /* 0x000ea2000c1e1500 */
[----:B------:R-:W-:-:S03]  /*1d70*/  LEA.HI R30, R30, R30, RZ, 0x1 ;  /* 0x0000001e1e1e7211 */ /* 0x000fc600078f08ff */
[----:B------:R-:W3:Y:S01]  /*1d80*/  @P0 LDG.E R7, desc[UR14][R36.64+0x4] ;  /* 0x0000040e24070981 */ /* 0x000ee2000c1e1900 */
[----:B------:R-:W-:Y:S01]  /*1d90*/  R2UR UR14, R32 ;  /* 0x00000000200e72ca */ /* 0x000fe200000e0000 */
[----:B------:R-:W-:Y:S01]  /*1da0*/  IMAD.WIDE R48, R49, 0x8, R4 ;  /* 0x0000000831307825 */ /* 0x000fe200078e0204 */
[----:B------:R-:W-:Y:S02]  /*1db0*/  R2UR UR15, R33 ;  /* 0x00000000210f72ca */ /* 0x000fe400000e0000 */
[----:B------:R-:W-:Y:S02]  /*1dc0*/  SHF.R.S32.HI R45, RZ, 0x1, R30 ;  /* 0x00000001ff2d7819 */ /* 0x000fe4000001141e */
[----:B------:R-:W4:Y:S03]  /*1dd0*/  @P6 LDG.E R10, desc[UR16][R48.64+0x4] ;  /* 0x00000410300a6981 */ /* 0x000f26000c1e1900 */
[----:B------:R-:W-:-:S06]  /*1de0*/  IMAD.WIDE R44, R45, 0x2, R2 ;  /* 0x000000022d2c7825 */ /* 0x000fcc00078e0202 */
[----:B------:R-:W5:Y:S01]  /*1df0*/  LDG.E.U16 R44, desc[UR14][R44.64] ;  /* 0x0000000e2c2c7981 */ /* 0x000f62000c1e1500 */
[----:B------:R-:W-:Y:S01]  /*1e00*/  IMAD.U32 R28, RZ, RZ, UR6 ;  /* 0x00000006ff1c7e24 */ /* 0x000fe2000f8e00ff */
[----:B------:R-:W-:Y:S01]  /*1e10*/  SEL R34, R0, R34, !P2 ;  /* 0x0000002200227207 */ /* 0x000fe20005000000 */
[----:B------:R-:W-:Y:S01]  /*1e20*/  IMAD.U32 R26, RZ, RZ, UR6 ;  /* 0x00000006ff1a7e24 */ /* 0x000fe2000f8e00ff */
[----:B------:R-:W-:Y:S02]  /*1e30*/  SEL R16, R16, RZ, P4 ;  /* 0x000000ff10107207 */ /* 0x000fe40002000000 */
[----:B------:R-:W-:-:S03]  /*1e40*/  SEL R17, R17, RZ, P3 ;  /* 0x000000ff11117207 */ /* 0x000fc60001800000 */
[----:B------:R-:W-:Y:S01]  /*1e50*/  IMAD R16, R16, UR40, RZ ;  /* 0x0000002810107c24 */ /* 0x000fe2000f8e02ff */
[----:B------:R-:W-:-:S03]  /*1e60*/  LEA.HI R12, R12, R12, RZ, 0x1 ;  /* 0x0000000c0c0c7211 */ /* 0x000fc600078f08ff */
[----:B------:R-:W-:Y:S01]  /*1e70*/  IMAD R17, R17, UR41, R16 ;  /* 0x0000002911117c24 */ /* 0x000fe2000f8e0210 */
[----:B------:R-:W-:Y:S02]  /*1e80*/  SHF.R.S32.HI R35, RZ, 0x1, R12 ;  /* 0x00000001ff237819 */ /* 0x000fe4000001140c */
[----:B------:R-:W-:Y:S02]  /*1e90*/  LEA.HI R13, R13, R13, RZ, 0x1 ;  /* 0x0000000d0d0d7211 */ /* 0x000fe400078f08ff */
[----:B------:R-:W-:Y:S02]  /*1ea0*/  R2UR UR16, R32 ;  /* 0x00000000201072ca */ /* 0x000fe400000e0000 */
[----:B------:R-:W-:Y:S02]  /*1eb0*/  R2UR UR17, R33 ;  /* 0x00000000211172ca */ /* 0x000fe400000e0000 */
[----:B------:R-:W-:-:S05]  /*1ec0*/  SHF.R.S32.HI R13, RZ, 0x1, R13 ;  /* 0x00000001ff0d7819 */ /* 0x000fca000001140d */
[----:B------:R-:W-:Y:S01]  /*1ed0*/  IMAD.WIDE R30, R13, 0x8, R4 ;  /* 0x000000080d1e7825 */ /* 0x000fe200078e0204 */
[----:B--2---:R-:W-:-:S03]  /*1ee0*/  PRMT R20, R43, 0x7771, RZ ;  /* 0x000077712b147816 */ /* 0x004fc600000000ff */
[----:B---3--:R-:W-:Y:S01]  /*1ef0*/  @P0 FMUL R28, R7, UR4 ;  /* 0x00000004071c0c20 */ /* 0x008fe20008400000 */
[----:B------:R-:W-:Y:S02]  /*1f00*/  ISETP.NE.AND P0, PT, R20, RZ, PT ;  /* 0x000000ff1400720c */ /* 0x000fe40003f05270 */
[----:B------:R-:W-:Y:S01]  /*1f10*/  IADD3 R7, PT, PT, -R34, RZ, RZ ;  /* 0x000000ff22077210 */ /* 0x000fe20007ffe1ff */
[----:B----4-:R-:W-:Y:S01]  /*1f20*/  @P6 FMUL R26, R10, UR4 ;  /* 0x000000040a1a6c20 */ /* 0x010fe20008400000 */
[----:B------:R-:W-:-:S03]  /*1f30*/  PLOP3.LUT P6, PT, PT, PT, UP0, 0x40, 0x4 ;  /* 0x000000000004781c */ /* 0x000fc60003fce808 */
[----:B------:R-:W-:Y:S01]  /*1f40*/  IMAD R18, R7, UR53, R18 ;  /* 0x0000003507127c24 */ /* 0x000fe2000f8e0212 */
[----:B------:R-:W-:Y:S02]  /*1f50*/  SEL R34, R34, RZ, !P6 ;  /* 0x000000ff22227207 */ /* 0x000fe40007000000 */
[----:B------:R-:W-:Y:S02]  /*1f60*/  PLOP3.LUT P6, PT, PT, PT, UP1, 0x40, 0x4 ;  /* 0x000000000004781c */ /* 0x000fe40003fce818 */
[----:B-----5:R-:W-:Y:S02]  /*1f70*/  PRMT R7, R44, 0x7771, RZ ;  /* 0x000077712c077816 */ /* 0x020fe400000000ff */
[----:B------:R-:W-:Y:S02]  /*1f80*/  @P0 R2UR UR14, R32 ;  /* 0x00000000200e02ca */ /* 0x000fe400000e0000 */
[----:B------:R-:W-:Y:S02]  /*1f90*/  @P0 R2UR UR15, R33 ;  /* 0x00000000210f02ca */ /* 0x000fe400000e0000 */
[----:B------:R-:W-:-:S02]  /*1fa0*/  SEL R18, R18, RZ, !P6 ;  /* 0x000000ff12127207 */ /* 0x000fc40007000000 */
[----:B------:R-:W-:Y:S01]  /*1fb0*/  ISETP.NE.AND P6, PT, R7, RZ, PT ;  /* 0x000000ff0700720c */ /* 0x000fe20003fc5270 */
[----:B------:R-:W-:Y:S02]  /*1fc0*/  IMAD R17, R34, UR42, R17 ;  /* 0x0000002a22117c24 */ /* 0x000fe4000f8e0211 */
[----:B------:R-:W-:-:S04]  /*1fd0*/  IMAD.WIDE R34, R35, 0x8, R4 ;  /* 0x0000000823227825 */ /* 0x000fc800078e0204 */
[----:B------:R-:W-:Y:S02]  /*1fe0*/  IMAD R17, R18, UR43, R17 ;  /* 0x0000002b12117c24 */ /* 0x000fe4000f8e0211 */
[----:B------:R-:W2:Y:S03]  /*1ff0*/  @P0 LDG.E R18, desc[UR14][R34.64+0x4] ;  /* 0x0000040e22120981 */ /* 0x000ea6000c1e1900 */
[----:B------:R-:W-:Y:S02]  /*2000*/  LEA.HI R17, R17, R17, RZ, 0x1 ;  /* 0x0000001111117211 */ /* 0x000fe400078f08ff */
[----:B------:R-:W-:Y:S02]  /*2010*/  @P6 R2UR UR14, R32 ;  /* 0x00000000200e62ca */ /* 0x000fe400000e0000 */
[----:B------:R-:W-:Y:S02]  /*2020*/  @P6 R2UR UR15, R33 ;  /* 0x00000000210f62ca */ /* 0x000fe400000e0000 */
[----:B------:R-:W-:-:S05]  /*2030*/  SHF.R.S32.HI R17, RZ, 0x1, R17 ;  /* 0x00000001ff117819 */ /* 0x000fca0000011411 */
[----:B------:R-:W-:-:S05]  /*2040*/  IMAD.WIDE R12, R17, 0x2, R2 ;  /* 0x00000002110c7825 */ /* 0x000fca00078e0202 */
[----:B------:R0:W3:Y:S04]  /*2050*/  LDG.E.U16 R42, desc[UR16][R12.64] ;  /* 0x000000100c2a7981 */ /* 0x0000e8000c1e1500 */
[----:B------:R-:W4:Y:S01]  /*2060*/  @P6 LDG.E R10, desc[UR14][R30.64+0x4] ;  /* 0x0000040e1e0a6981 */ /* 0x000f22000c1e1900 */
[----:B------:R-:W-:-:S04]  /*2070*/  IADD3 R7, PT, PT, R11, 0x180, RZ ;  /* 0x000001800b077810 */ /* 0x000fc80007ffe0ff */
[----:B------:R-:W-:-:S05]  /*2080*/  IABS R20, R7 ;  /* 0x0000000700147213 */ /* 0x000fca0000000000 */
[----:B------:R-:W-:-:S04]  /*2090*/  IMAD.HI.U32 R17, R20, UR7, RZ ;  /* 0x0000000714117c27 */ /* 0x000fc8000f8e00ff */
[----:B------:R-:W-:Y:S01]  /*20a0*/  IMAD.MOV R25, RZ, RZ, -R17 ;  /* 0x000000ffff197224 */ /* 0x000fe200078e0a11 */
[----:B------:R-:W-:-:S03]  /*20b0*/  MOV R16, UR6 ;  /* 0x0000000600107c02 */ /* 0x000fc60008000f00 */
[----:B------:R-:W-:Y:S01]  /*20c0*/  IMAD R20, R25, UR11, R20 ;  /* 0x0000000b19147c24 */ /* 0x000fe2000f8e0214 */
[----:B------:R-:W-:-:S04]  /*20d0*/  LEA.HI R9, R9, R9, RZ, 0x1 ;  /* 0x0000000909097211 */ /* 0x000fc800078f08ff */
[----:B------:R-:W-:-:S05]  /*20e0*/  SHF.R.S32.HI R9, RZ, 0x1, R9 ;  /* 0x00000001ff097819 */ /* 0x000fca0000011409 */
[----:B0-----:R-:W-:Y:S02]  /*20f0*/  IMAD.WIDE R12, R9, 0x8, R4 ;  /* 0x00000008090c7825 */ /* 0x001fe400078e0204 */
[----:B------:R-:W5:Y:S02]  /*2100*/  LDG.E R9, desc[UR16][R36.64] ;  /* 0x0000001024097981 */ /* 0x000f64000c1e1900 */
[----:B--2---:R-:W-:Y:S01]  /*2110*/  @P0 FMUL R16, R18, UR4 ;  /* 0x0000000412100c20 */ /* 0x004fe20008400000 */
[----:B------:R-:W-:Y:S01]  /*2120*/  ISETP.LT.U32.AND P0, PT, R20, UR11, PT ;  /* 0x0000000b14007c0c */ /* 0x000fe2000bf01070 */
[----:B------:R-:W-:-:S12]  /*2130*/  IMAD.U32 R18, RZ, RZ, UR6 ;  /* 0x00000006ff127e24 */ /* 0x000fd8000f8e00ff */
[----:B------:R-:W-:Y:S01]  /*2140*/  @!P0 IADD3 R20, PT, PT, R20, -UR11, RZ ;  /* 0x8000000b14148c10 */ /* 0x000fe2000fffe0ff */
[----:B------:R-:W-:Y:S02]  /*2150*/  @!P0 VIADD R17, R17, 0x1 ;  /* 0x0000000111118836 */ /* 0x000fe40000000000 */
[----:B----4-:R-:W-:Y:S01]  /*2160*/  @P6 FMUL R18, R10, UR4 ;  /* 0x000000040a126c20 */ /* 0x010fe20008400000 */
[----:B---3--:R-:W-:-:S04]  /*2170*/  PRMT R10, R42, 0x7771, RZ ;  /* 0x000077712a0a7816 */ /* 0x008fc800000000ff */
[----:B------:R-:W-:-:S13]  /*2180*/  ISETP.NE.AND P0, PT, R10, RZ, PT ;  /* 0x000000ff0a00720c */ /* 0x000fda0003f05270 */
[----:B------:R-:W-:Y:S02]  /*2190*/  @P0 R2UR UR14, R32 ;  /* 0x00000000200e02ca */ /* 0x000fe400000e0000 */
[----:B------:R-:W-:-:S13]  /*21a0*/  @P0 R2UR UR15, R33 ;  /* 0x00000000210f02ca */ /* 0x000fda00000e0000 */
[----:B------:R-:W2:Y:S01]  /*21b0*/  @P0 LDG.E R24, desc[UR14][R12.64+0x4] ;  /* 0x0000040e0c180981 */ /* 0x000ea2000c1e1900 */
        /* <DEDUP_REMOVED lines=13> */
[----:B------:R0:W3:Y:S02]  /*2290*/  LDG.E R25, desc[UR14][R14.64] ;  /* 0x0000000e0e197981 */ /* 0x0000e4000c1e1900 */
[----:B0-----:R-:W-:Y:S01]  /*22a0*/  LOP3.LUT R14, R29, UR52, RZ, 0x3c, !PT ;  /* 0x000000341d0e7c12 */ /* 0x001fe2000f8e3cff */
[----:B--2---:R-:W-:Y:S01]  /*22b0*/  @P0 FMUL R20, R24, UR4 ;  /* 0x0000000418140c20 */ /* 0x004fe20008400000 */
[----:B------:R-:W-:-:S05]  /*22c0*/  IADD3 R24, PT, PT, -R10, RZ, RZ ;  /* 0x000000ff0a187210 */ /* 0x000fca0007ffe1ff */
[----:B------:R-:W-:-:S05]  /*22d0*/  IMAD R17, R24, UR10, R17 ;  /* 0x0000000a18117c24 */ /* 0x000fca000f8e0211 */
[----:B------:R-:W-:-:S13]  /*22e0*/  ISETP.LT.U32.AND P0, PT, R17, UR10, PT ;  /* 0x0000000a11007c0c */ /* 0x000fda000bf01070 */
[----:B------:R-:W-:Y:S01]  /*22f0*/  @!P0 IADD3 R17, PT, PT, R17, -UR10, RZ ;  /* 0x8000000a11118c10 */ /* 0x000fe2000fffe0ff */
[----:B------:R-:W-:-:S03]  /*2300*/  @!P0 VIADD R10, R10, 0x1 ;  /* 0x000000010a0a8836 */ /* 0x000fc60000000000 */
[----:B------:R-:W-:-:S13]  /*2310*/  ISETP.GE.U32.AND P0, PT, R17, UR10, PT ;  /* 0x0000000a11007c0c */ /* 0x000fda000bf06070 */
[----:B------:R-:W-:Y:S01]  /*2320*/  @P0 VIADD R10, R10, 0x1 ;  /* 0x000000010a0a0836 */ /* 0x000fe20000000000 */
        /* <DEDUP_REMOVED lines=13> */
[----:B------:R-:W-:Y:S02]  /*2400*/  IMAD R14, R17, UR12, R14 ;  /* 0x0000000c110e7c24 */ /* 0x000fe4000f8e020e */
[----:B------:R-:W-:Y:S01]  /*2410*/  VIADD R24, R11, 0x1c0 ;  /* 0x000001c00b187836 */ /* 0x000fe20000000000 */
[----:B------:R-:W-:Y:S01]  /*2420*/  LEA.HI R7, R7, R7, RZ, 0x1 ;  /* 0x0000000707077211 */ /* 0x000fe200078f08ff */
[----:B------:R0:W2:Y:S01]  /*2430*/  LDG.E R17, desc[UR16][R34.64] ;  /* 0x0000001022117981 */ /* 0x0000a2000c1e1900 */
        /* <DEDUP_REMOVED lines=20> */
[----:B------:R-:W4:Y:S01]  /*2580*/  LDG.E.U16 R36, desc[UR14][R36.64] ;  /* 0x0000000e24247981 */ /* 0x000f22000c1e1500 */
[----:B------:R-:W-:-:S05]  /*2590*/  IABS R14, R24 ;  /* 0x00000018000e7213 */ /* 0x000fca0000000000 */
[----:B------:R-:W-:Y:S01]  /*25a0*/  IMAD.HI.U32 R10, R14, UR7, RZ ;  /* 0x000000070e0a7c27 */ /* 0x000fe2000f8e00ff */
[----:B------:R-:W2:Y:S04]  /*25b0*/  LDG.E R37, desc[UR16][R12.64] ;  /* 0x000000100c257981 */ /* 0x000ea8000c1e1900 */
        /* <DEDUP_REMOVED lines=10> */
[----:B------:R-:W-:Y:S02]  /*2660*/  SHF.R.S32.HI R15, RZ, 0x1, R7 ;  /* 0x00000001ff0f7819 */ /* 0x000fe40000011407 */
[----:B----4-:R-:W-:Y:S01]  /*2670*/  PRMT R14, R36, 0x7771, RZ ;  /* 0x00007771240e7816 */ /* 0x010fe200000000ff */
[----:B------:R1:W4:Y:S03]  /*2680*/  LDG.E R7, desc[UR14][R48.64] ;  /* 0x0000000e30077981 */ /* 0x000326000c1e1900 */
[----:B------:R-:W-:Y:S01]  /*2690*/  ISETP.NE.AND P0, PT, R14, RZ, PT ;  /* 0x000000ff0e00720c */ /* 0x000fe20003f05270 */
[----:B------:R-:W-:-:S12]  /*26a0*/  IMAD.WIDE R14, R15, 0x8, R4 ;  /* 0x000000080f0e7825 */ /* 0x000fd800078e0204 */
[----:B------:R-:W-:Y:S02]  /*26b0*/  @P0 R2UR UR18, R32 ;  /* 0x00000000201202ca */ /* 0x000fe400000e0000 */
[----:B------:R-:W-:-:S13]  /*26c0*/  @P0 R2UR UR19, R33 ;  /* 0x00000000211302ca */ /* 0x000fda00000e0000 */
[----:B------:R-:W5:Y:S01]  /*26d0*/  @P0 LDG.E R29, desc[UR18][R14.64+0x4] ;  /* 0x000004120e1d0981 */ /* 0x000f62000c1e1900 */
[----:B------:R-:W-:-:S05]  /*26e0*/  SEL R47, R19, R10, !P5 ;  /* 0x0000000a132f7207 */ /* 0x000fca0006800000 */
[----:B------:R-:W-:-:S04]  /*26f0*/  IMAD.MOV R27, RZ, RZ, -R47 ;  /* 0x000000ffff1b7224 */ /* 0x000fc800078e0a2f */
[----:B------:R-:W-:Y:S01]  /*2700*/  IMAD R51, R27, UR51, R24 ;  /* 0x000000331b337c24 */ /* 0x000fe2000f8e0218 */
[----:B------:R-:W-:Y:S01]  /*2710*/  MOV R10, UR6 ;  /* 0x00000006000a7c02 */ /* 0x000fe20008000f00 */
[----:B------:R3:W2:Y:S03]  /*2720*/  LDG.E R27, desc[UR14][R30.64] ;  /* 0x0000000e1e1b7981 */ /* 0x0006a6000c1e1900 */
[----:B------:R-:W-:-:S05]  /*2730*/  IABS R45, R51 ;  /* 0x00000033002d7213 */ /* 0x000fca0000000000 */
[----:B0-----:R-:W-:-:S05]  /*2740*/  IMAD.HI.U32 R34, R45, UR9, RZ ;  /* 0x000000092d227c27 */ /* 0x001fca000f8e00ff */
[----:B-1----:R-:W-:Y:S01]  /*2750*/  IADD3 R48, PT, PT, -R34, RZ, RZ ;  /* 0x000000ff22307210 */ /* 0x002fe20007ffe1ff */
[----:B-----5:R-:W-:-:S04]  /*2760*/  @P0 FMUL R10, R29, UR4 ;  /* 0x000000041d0a0c20 */ /* 0x020fc80008400000 */
        /* <DEDUP_REMOVED lines=12> */
[----:B------:R-:W-:-:S05]  /*2830*/  SEL R12, R47, RZ, P4 ;  /* 0x000000ff2f0c7207 */ /* 0x000fca0002000000 */
[----:B------:R-:W-:Y:S01]  /*2840*/  IMAD R13, R12, UR40, RZ ;  /* 0x000000280c0d7c24 */ /* 0x000fe2000f8e02ff */
[----:B------:R-:W-:Y:S02]  /*2850*/  SEL R12, R34, RZ, P3 ;  /* 0x000000ff220c7207 */ /* 0x000fe40001800000 */
[----:B---3--:R-:W-:-:S03]  /*2860*/  IABS R30, R48 ;  /* 0x00000030001e7213 */ /* 0x008fc60000000000 */
        /* <DEDUP_REMOVED lines=33> */
[----:B------:R-:W-:-:S04]  /*2a80*/  IADD3 R34, PT, PT, R11, 0x200, RZ ;  /* 0x000002000b227810 */ /* 0x000fc80007ffe0ff */
[----:B------:R-:W-:-:S05]  /*2a90*/  IABS R31, R34 ;  /* 0x00000022001f7213 */ /* 0x000fca0000000000 */
[----:B------:R-:W-:-:S05]  /*2aa0*/  IMAD.HI.U32 R30, R31, UR7, RZ ;  /* 0x000000071f1e7c27 */ /* 0x000fca000f8e00ff */
[----:B------:R-:W-:Y:S01]  /*2ab0*/  IADD3 R48, PT, PT, -R30, RZ, RZ ;  /* 0x000000ff1e307210 */ /* 0x000fe20007ffe1ff */
[----:B------:R-:W-:-:S04]  /*2ac0*/  IMAD.U32 R24, RZ, RZ, UR6 ;  /* 0x00000006ff187e24 */ /* 0x000fc8000f8e00ff */
[----:B------:R-:W-:Y:S01]  /*2ad0*/  IMAD R31, R48, UR11, R31 ;  /* 0x0000000b301f7c24 */ /* 0x000fe2000f8e021f */
[----:B------:R-:W-:Y:S02]  /*2ae0*/  R2UR UR14, R32 ;  /* 0x00000000200e72ca */ /* 0x000fe400000e0000 */
[----:B------:R-:W-:-:S13]  /*2af0*/  R2UR UR15, R33 ;  /* 0x00000000210f72ca */ /* 0x000fda00000e0000 */
[----:B------:R0:W5:Y:S02]  /*2b00*/  LDG.E R29, desc[UR14][R14.64] ;  /* 0x0000000e0e1d7981 */ /* 0x000164000c1e1900 */
[----:B0-----:R-:W-:Y:S01]  /*2b10*/  LOP3.LUT R14, R34, UR51, RZ, 0x3c, !PT ;  /* 0x00000033220e7c12 */ /* 0x001fe2000f8e3cff */
[----:B---3--:R-:W-:Y:S01]  /*2b20*/  @P0 FMUL R24, R35, UR4 ;  /* 0x0000000423180c20 */ /* 0x008fe20008400000 */
        /* <DEDUP_REMOVED lines=62> */
[----:B------:R-:W-:Y:S02]  /*2f10*/  IADD3 R30, PT, PT, R11, 0x240, RZ ;  /* 0x000002400b1e7810 */ /* 0x000fe40007ffe0ff */
[----:B------:R-:W-:Y:S02]  /*2f20*/  PRMT R35, R22, 0x7770, RZ ;  /* 0x0000777016237816 */ /* 0x000fe400000000ff */
[----:B------:R-:W-:Y:S02]  /*2f30*/  IABS R49, R30 ;  /* 0x0000001e00317213 */ /* 0x000fe40000000000 */
[----:B------:R-:W-:Y:S02]  /*2f40*/  MOV R22, UR6 ;  /* 0x0000000600167c02 */ /* 0x000fe40008000f00 */
[----:B------:R-:W-:Y:S02]  /*2f50*/  R2UR UR14, R32 ;  /* 0x00000000200e72ca */ /* 0x000fe400000e0000 */
[----:B------:R-:W-:-:S13]  /*2f60*/  R2UR UR15, R33 ;  /* 0x00000000210f72ca */ /* 0x000fda00000e0000 */
[----:B------:R0:W5:Y:S04]  /*2f70*/  LDG.E R31, desc[UR14][R12.64] ;  /* 0x0000000e0c1f7981 */ /* 0x000168000c1e1900 */
[----:B------:R1:W5:Y:S01]  /*2f80*/  LDG.E R45, desc[UR14][R14.64] ;  /* 0x0000000e0e2d7981 */ /* 0x000362000c1e1900 */
[----:B0-----:R-:W-:Y:S01]  /*2f90*/  LOP3.LUT R12, R30, UR51, RZ, 0x3c, !PT ;  /* 0x000000331e0c7c12 */ /* 0x001fe2000f8e3cff */
[----:B---3--:R-:W-:Y:S01]  /*2fa0*/  @P0 FMUL R22, R34, UR4 ;  /* 0x0000000422160c20 */ /* 0x008fe20008400000 */
[----:B------:R-:W-:-:S04]  /*2fb0*/  IMAD.HI.U32 R34, R49, UR7, RZ ;  /* 0x0000000731227c27 */ /* 0x000fc8000f8e00ff */
[----:B------:R-:W-:-:S04]  /*2fc0*/  IMAD.MOV R50, RZ, RZ, -R34 ;  /* 0x000000ffff327224 */ /* 0x000fc800078e0a22 */
[----:B------:R-:W-:-:S05]  /*2fd0*/  IMAD R49, R50, UR11, R49 ;  /* 0x0000000b32317c24 */ /* 0x000fca000f8e0231 */
        /* <DEDUP_REMOVED lines=62> */
[----:B------:R-:W-:Y:S01]  /*33c0*/  IADD3 R34, PT, PT, R11, 0x280, RZ ;  /* 0x000002800b227810 */ /* 0x000fe20007ffe0ff */
[----:B------:R-:W-:-:S03]  /*33d0*/  IMAD.U32 R30, RZ, RZ, UR6 ;  /* 0x00000006ff1e7e24 */ /* 0x000fc6000f8e00ff */
[----:B------:R-:W-:Y:S02]  /*33e0*/  IABS R13, R34 ;  /* 0x00000022000d7213 */ /* 0x000fe40000000000 */
[----:B------:R-:W-:Y:S02]  /*33f0*/  PRMT R49, R46, 0x7770, RZ ;  /* 0x000077702e317816 */ /* 0x000fe400000000ff */
[----:B------:R0:W5:Y:S01]  /*3400*/  LDG.E R46, desc[UR14][R14.64] ;  /* 0x0000000e0e2e7981 */ /* 0x000162000c1e1900 */
[----:B---3--:R-:W-:Y:S01]  /*3410*/  @P0 FMUL R30, R12, UR4 ;  /* 0x000000040c1e0c20 */ /* 0x008fe20008400000 */
        /* <DEDUP_REMOVED lines=66> */
[----:B------:R-:W-:Y:S02]  /*3840*/  MOV R34, UR6 ;  /* 0x0000000600227c02 */ /* 0x000fe40008000f00 */
[----:B------:R-:W-:Y:S02]  /*3850*/  PRMT R50, R36, 0x7770, RZ ;  /* 0x0000777024327816 */ /* 0x000fe400000000ff */
[----:B------:R-:W-:Y:S02]  /*3860*/  PRMT R51, R42, 0x7770, RZ ;  /* 0x000077702a337816 */ /* 0x000fe400000000ff */
[----:B------:R0:W5:Y:S01]  /*3870*/  LDG.E R42, desc[UR14][R14.64] ;  /* 0x0000000e0e2a7981 */ /* 0x000162000c1e1900 */
[----:B---3--:R-:W-:Y:S01]  /*3880*/  @P0 FMUL R34, R12, UR4 ;  /* 0x000000040c220c20 */ /* 0x008fe20008400000 */
[----:B------:R-:W-:-:S05]  /*3890*/  VIADD R12, R11, 0x2c0 ;  /* 0x000002c00b0c7836 */ /* 0x000fca0000000000 */
[----:B------:R-:W-:-:S05]  /*38a0*/  IABS R36, R12 ;  /* 0x0000000c00247213 */ /* 0x000fca0000000000 */
        /* <DEDUP_REMOVED lines=58> */
[----:B------:R-:W-:Y:S02]  /*3c50*/  LEA.HI R12, R12, R12, RZ, 0x1 ;  /* 0x0000000c0c0c7211 */ /* 0x000fe400078f08ff */
[----:B---3--:R-:W-:-:S04]  /*3c60*/  PRMT R13, R15, 0x7771, RZ ;  /* 0x000077710f0d7816 */ /* 0x008fc800000000ff */
[----:B------:R-:W-:Y:S02]  /*3c70*/  ISETP.NE.AND P6, PT, R13, RZ, PT ;  /* 0x000000ff0d00720c */ /* 0x000fe40003fc5270 */
[----:B------:R-:W-:-:S11]  /*3c80*/  SHF.R.S32.HI R13, RZ, 0x1, R12 ;  /* 0x00000001ff0d7819 */ /* 0x000fd6000001140c */
[----:B------:R-:W-:Y:S02]  /*3c90*/  @P6 R2UR UR14, R32 ;  /* 0x00000000200e62ca */ /* 0x000fe400000e0000 */
[----:B------:R-:W-:Y:S01]  /*3ca0*/  @P6 R2UR UR15, R33 ;  /* 0x00000000210f62ca */ /* 0x000fe200000e0000 */
[----:B------:R-:W-:-:S12]  /*3cb0*/  IMAD.WIDE R12, R13, 0x8, R4 ;  /* 0x000000080d0c7825 */ /* 0x000fd800078e0204 */
[----:B------:R-:W3:Y:S01]  /*3cc0*/  @P6 LDG.E R14, desc[UR14][R12.64+0x4] ;  /* 0x0000040e0c0e6981 */ /* 0x000ee2000c1e1900 */
[----:B------:R-:W-:Y:S02]  /*3cd0*/  PRMT R52, R52, 0x7770, RZ ;  /* 0x0000777034347816 */ /* 0x000fe400000000ff */
[----:B------:R-:W-:Y:S02]  /*3ce0*/  IADD3 R11, PT, PT, R11, 0x300, RZ ;  /* 0x000003000b0b7810 */ /* 0x000fe40007ffe0ff */
[----:B------:R-:W-:Y:S02]  /*3cf0*/  ISETP.NE.AND P0, PT, R52, RZ, PT ;  /* 0x000000ff3400720c */ /* 0x000fe40003f05270 */
[----:B------:R-:W-:Y:S02]  /*3d00*/  IABS R52, R11 ;  /* 0x0000000b00347213 */ /* 0x000fe40000000000 */
[----:B------:R-:W-:Y:S02]  /*3d10*/  MOV R36, UR6 ;  /* 0x0000000600247c02 */ /* 0x000fe40008000f00 */
[----:B------:R-:W-:-:S02]  /*3d20*/  PRMT R53, R53, 0x7770, RZ ;  /* 0x0000777035357816 */ /* 0x000fc400000000ff */
[----:B------:R-:W-:Y:S02]  /*3d30*/  PRMT R15, R15, 0x7770, RZ ;  /* 0x000077700f0f7816 */ /* 0x000fe400000000ff */
[----:B------:R-:W-:Y:S01]  /*3d40*/  PRMT R23, R23, 0x7770, RZ ;  /* 0x0000777017177816 */ /* 0x000fe200000000ff */
[----:B------:R-:W-:Y:S01]  /*3d50*/  FMUL R25, R25, UR4 ;  /* 0x0000000419197c20 */ /* 0x000fe20008400000 */
[----:B----4-:R-:W-:Y:S01]  /*3d60*/  FMUL R7, R7, UR4 ;  /* 0x0000000407077c20 */ /* 0x010fe20008400000 */
[----:B------:R-:W-:Y:S01]  /*3d70*/  R2UR UR8, R32 ;  /* 0x00000000200872ca */ /* 0x000fe200000e0000 */
[----:B---3--:R-:W-:Y:S01]  /*3d80*/  @P6 FMUL R36, R14, UR4 ;  /* 0x000000040e246c20 */ /* 0x008fe20008400000 */
        /* <DEDUP_REMOVED lines=29> */
[----:B------:R-:W-:Y:S01]  /*3f60*/  IMAD R14, R14, UR52, R53 ;  /* 0x000000340e0e7c24 */ /* 0x000fe2000f8e0235 */
[----:B------:R-:W-:-:S04]  /*3f70*/  ISETP.NE.AND P1, PT, R15, RZ, PT ;  /* 0x000000ff0f00720c */ /* 0x000fc80003f25270 */
[----:B------:R-:W-:Y:S02]  /*3f80*/  IABS R19, R14 ;  /* 0x0000000e00137213 */ /* 0x000fe40000000000 */
[----:B------:R-:W-:-:S03]  /*3f90*/  SEL R52, R54, RZ, P4 ;  /* 0x000000ff36347207 */ /* 0x000fc60002000000 */
[----:B------:R-:W-:-:S04]  /*3fa0*/  IMAD.HI.U32 R15, R19, UR5, RZ ;  /* 0x00000005130f7c27 */ /* 0x000fc8000f8e00ff */
[----:B------:R-:W-:-:S04]  /*3fb0*/  IMAD.MOV R54, RZ, RZ, -R15 ;  /* 0x000000ffff367224 */ /* 0x000fc800078e0a0f */
[----:B------:R-:W-:Y:S01]  /*3fc0*/  IMAD R19, R54, UR12, R19 ;  /* 0x0000000c36137c24 */ /* 0x000fe2000f8e0213 */
[----:B------:R-:W-:-:S04]  /*3fd0*/  SEL R53, R21, RZ, P3 ;  /* 0x000000ff15357207 */ /* 0x000fc80001800000 */
[----:B------:R-:W-:-:S13]  /*3fe0*/  ISETP.LT.U32.AND P3, PT, R19, UR12, PT ;  /* 0x0000000c13007c0c */ /* 0x000fda000bf61070 */
[----:B------:R-:W-:Y:S02]  /*3ff0*/  @!P3 IADD3 R19, PT, PT, R19, -UR12, RZ ;  /* 0x8000000c1313bc10 */ /* 0x000fe4000fffe0ff */
[----:B------:R-:W-:Y:S02]  /*4000*/  @!P3 IADD3 R15, PT, PT, R15, 0x1, RZ ;  /* 0x000000010f0fb810 */ /* 0x000fe40007ffe0ff */
[----:B------:R-:W-:Y:S02]  /*4010*/  ISETP.GE.U32.AND P3, PT, R19, UR12, PT ;  /* 0x0000000c13007c0c */ /* 0x000fe4000bf66070 */
[----:B------:R-:W-:-:S11]  /*4020*/  LOP3.LUT R19, R14, UR53, RZ, 0x3c, !PT ;  /* 0x000000350e137c12 */ /* 0x000fd6000f8e3cff */
[----:B------:R-:W-:Y:S01]  /*4030*/  @P3 VIADD R15, R15, 0x1 ;  /* 0x000000010f0f3836 */ /* 0x000fe20000000000 */
[----:B------:R-:W-:Y:S02]  /*4040*/  ISETP.GE.AND P3, PT, R19, RZ, PT ;  /* 0x000000ff1300720c */ /* 0x000fe40003f66270 */
[----:B------:R-:W-:Y:S02]  /*4050*/  ISETP.NE.AND P4, PT, R23, RZ, PT ;  /* 0x000000ff1700720c */ /* 0x000fe40003f85270 */
[----:B------:R-:W-:Y:S02]  /*4060*/  ISETP.NE.AND P6, PT, R35, RZ, PT ;  /* 0x000000ff2300720c */ /* 0x000fe40003fc5270 */
[----:B------:R-:W-:Y:S02]  /*4070*/  FSEL R35, R25, R8, P4 ;  /* 0x0000000819237208 */ /* 0x000fe40002000000 */
[----:B------:R-:W-:-:S05]  /*4080*/  ISETP.NE.AND P4, PT, R49, RZ, PT ;  /* 0x000000ff3100720c */ /* 0x000fca0003f85270 */
[----:B------:R-:W-:-:S04]  /*4090*/  @!P3 IADD3 R15, PT, PT, -R15, RZ, RZ ;  /* 0x000000ff0f0fb210 */ /* 0x000fc80007ffe1ff */
[----:B------:R-:W-:Y:S02]  /*40a0*/  SEL R0, R0, R15, !P2 ;  /* 0x0000000f00007207 */ /* 0x000fe40005000000 */
[----:B------:R-:W-:Y:S02]  /*40b0*/  FSEL R23, R7, R8, P4 ;  /* 0x0000000807177208 */ /* 0x000fe40002000000 */
[----:B------:R-:W-:Y:S02]  /*40c0*/  IADD3 R7, PT, PT, -R0, RZ, RZ ;  /* 0x000000ff00077210 */ /* 0x000fe40007ffe1ff */
        /* <DEDUP_REMOVED lines=12> */
[----:B------:R-:W-:Y:S01]  /*4190*/  IMAD.WIDE R2, R7, 0x2, R2 ;  /* 0x0000000207027825 */ /* 0x000fe200078e0202 */
[----:B------:R-:W-:Y:S01]  /*41a0*/  LEA.HI R11, R11, R11, RZ, 0x1 ;  /* 0x0000000b0b0b7211 */ /* 0x000fe200078f08ff */
[----:B------:R-:W3:Y:S04]  /*41b0*/  LDG.E R12, desc[UR8][R12.64] ;  /* 0x000000080c0c7981 */ /* 0x000ee8000c1e1900 */
[----:B------:R0:W4:Y:S01]  /*41c0*/  LDG.E.U16 R3, desc[UR8][R2.64] ;  /* 0x0000000802037981 */ /* 0x000122000c1e1500 */
[----:B------:R-:W-:-:S05]  /*41d0*/  SHF.R.S32.HI R11, RZ, 0x1, R11 ;  /* 0x00000001ff0b7819 */ /* 0x000fca000001140b */
[----:B------:R-:W-:-:S04]  /*41e0*/  IMAD.WIDE R4, R11, 0x8, R4 ;  /* 0x000000080b047825 */ /* 0x000fc800078e0204 */
[----:B------:R-:W-:Y:S01]  /*41f0*/  FMUL R9, R9, UR4 ;  /* 0x0000000409097c20 */ /* 0x000fe20008400000 */
[----:B------:R-:W-:Y:S01]  /*4200*/  PRMT R43, R43, 0x7770, RZ ;  /* 0x000077702b2b7816 */ /* 0x000fe200000000ff */
[----:B--2---:R-:W-:Y:S01]  /*4210*/  FMUL R17, R17, UR4 ;  /* 0x0000000411117c20 */ /* 0x004fe20008400000 */
[----:B0-----:R-:W-:Y:S02]  /*4220*/  FMNMX3 R2, R35, -INF , R6, !PT ;  /* 0xff80000023027876 */ /* 0x001fe40007800006 */
[----:B------:R-:W-:Y:S02]  /*4230*/  FSEL R25, R9, R8, P6 ;  /* 0x0000000809197208 */ /* 0x000fe40003000000 */
[----:B----4-:R-:W-:-:S04]  /*4240*/  PRMT R0, R3, 0x7771, RZ ;  /* 0x0000777103007816 */ /* 0x010fc800000000ff */
[----:B------:R-:W-:Y:S02]  /*4250*/  ISETP.NE.AND P3, PT, R0, RZ, PT ;  /* 0x000000ff0000720c */ /* 0x000fe40003f65270 */
[----:B------:R-:W2:Y:S11]  /*4260*/  LDG.E R0, desc[UR8][R4.64] ;  /* 0x0000000804007981 */ /* 0x000eb6000c1e1900 */
[----:B------:R-:W-:-:S02]  /*4270*/  @P3 R2UR UR10, R32 ;  /* 0x00000000200a32ca */ /* 0x000fc400000e0000 */
[----:B------:R-:W-:-:S13]  /*4280*/  @P3 R2UR UR11, R33 ;  /* 0x00000000210b32ca */ /* 0x000fda00000e0000 */
[----:B------:R-:W4:Y:S01]  /*4290*/  @P3 LDG.E R7, desc[UR10][R4.64+0x4] ;  /* 0x0000040a04073981 */ /* 0x000f22000c1e1900 */
[----:B------:R-:W-:Y:S02]  /*42a0*/  ISETP.NE.AND P6, PT, R43, RZ, PT ;  /* 0x000000ff2b00720c */ /* 0x000fe40003fc5270 */
[----:B------:R-:W-:Y:S02]  /*42b0*/  PRMT R44, R44, 0x7770, RZ ;  /* 0x000077702c2c7816 */ /* 0x000fe400000000ff */
[----:B------:R-:W-:Y:S02]  /*42c0*/  FMNMX3 R2, R2, R25, R28, !PT ;  /* 0x0000001902027276 */ /* 0x000fe4000780001c */
[----:B------:R-:W-:Y:S01]  /*42d0*/  FSEL R19, R17, R8, P6 ;  /* 0x0000000811137208 */ /* 0x000fe20003000000 */
[----:B------:R-:W-:Y:S01]  /*42e0*/  FMUL R17, R27, UR4 ;  /* 0x000000041b117c20 */ /* 0x000fe20008400000 */
[----:B------:R-:W-:Y:S01]  /*42f0*/  ISETP.NE.AND P4, PT, R44, RZ, PT ;  /* 0x000000ff2c00720c */ /* 0x000fe20003f85270 */
[----:B------:R-:W-:Y:S01]  /*4300*/  FMUL R21, R37, UR4 ;  /* 0x0000000425157c20 */ /* 0x000fe20008400000 */
[----:B------:R-:W-:-:S02]  /*4310*/  FMNMX3 R2, R2, R23, R26, !PT ;  /* 0x0000001702027276 */ /* 0x000fc4000780001a */
[----:B------:R-:W-:Y:S01]  /*4320*/  ISETP.NE.AND P6, PT, R51, RZ, PT ;  /* 0x000000ff3300720c */ /* 0x000fe20003fc5270 */
[----:B-----5:R-:W-:Y:S01]  /*4330*/  FMUL R29, R29, UR4 ;  /* 0x000000041d1d7c20 */ /* 0x020fe20008400000 */
[-C--:B------:R-:W-:Y:S02]  /*4340*/  FSEL R17, R17, R8.reuse, P4 ;  /* 0x0000000811117208 */ /* 0x080fe40002000000 */
[----:B------:R-:W-:Y:S02]  /*4350*/  FMNMX3 R2, R2, R19, R16, !PT ;  /* 0x0000001302027276 */ /* 0x000fe40007800010 */
[----:B------:R-:W-:Y:S02]  /*4360*/  FSEL R21, R21, R8, P6 ;  /* 0x0000000815157208 */ /* 0x000fe40003000000 */
[----:B------:R-:W-:Y:S02]  /*4370*/  ISETP.NE.AND P6, PT, R50, RZ, PT ;  /* 0x000000ff3200720c */ /* 0x000fe40003fc5270 */
[----:B------:R-:W-:-:S02]  /*4380*/  PRMT R47, R47, 0x7770, RZ ;  /* 0x000077702f2f7816 */ /* 0x000fc400000000ff */
[----:B------:R-:W-:Y:S01]  /*4390*/  FMNMX3 R2, R2, R17, R18, !PT ;  /* 0x0000001102027276 */ /* 0x000fe20007800012 */
[----:B------:R-:W-:Y:S01]  /*43a0*/  FMUL R31, R31, UR4 ;  /* 0x000000041f1f7c20 */ /* 0x000fe20008400000 */
[-C--:B------:R-:W-:Y:S02]  /*43b0*/  FSEL R37, R29, R8.reuse, P6 ;  /* 0x000000081d257208 */ /* 0x080fe40003000000 */
[----:B------:R-:W-:Y:S02]  /*43c0*/  ISETP.NE.AND P6, PT, R47, RZ, PT ;  /* 0x000000ff2f00720c */ /* 0x000fe40003fc5270 */
[----:B------:R-:W-:Y:S02]  /*43d0*/  PRMT R48, R48, 0x7770, RZ ;  /* 0x0000777030307816 */ /* 0x000fe400000000ff */
[----:B------:R-:W-:Y:S01]  /*43e0*/  FMNMX3 R2, R2, R21, R20, !PT ;  /* 0x0000001502027276 */ /* 0x000fe20007800014 */
[----:B------:R-:W-:Y:S01]  /*43f0*/  FMUL R45, R45, UR4 ;  /* 0x000000042d2d7c20 */ /* 0x000fe20008400000 */
[----:B------:R-:W-:-:S02]  /*4400*/  FSEL R43, R31, R8, P6 ;  /* 0x000000081f2b7208 */ /* 0x000fc40003000000 */
[----:B------:R-:W-:Y:S02]  /*4410*/  ISETP.NE.AND P6, PT, R48, RZ, PT ;  /* 0x000000ff3000720c */ /* 0x000fe40003fc5270 */
[----:B------:R-:W-:Y:S02]  /*4420*/  FMNMX3 R9, R2, R37, R10, !PT ;  /* 0x0000002502097276 */ /* 0x000fe4000780000a */
[----:B------:R-:W-:Y:S01]  /*4430*/  PRMT R2, R3, 0x7770, RZ ;  /* 0x0000777003027816 */ /* 0x000fe200000000ff */
[----:B------:R-:W-:Y:S01]  /*4440*/  FMUL R3, R46, UR4 ;  /* 0x000000042e037c20 */ /* 0x000fe20008400000 */
[-C--:B------:R-:W-:Y:S02]  /*4450*/  FSEL R44, R45, R8.reuse, P6 ;  /* 0x000000082d2c7208 */ /* 0x080fe40003000000 */
[----:B------:R-:W-:Y:S02]  /*4460*/  FMNMX3 R9, R9, R43, R24, !PT ;  /* 0x0000002b09097276 */ /* 0x000fe40007800018 */
[----:B------:R-:W-:Y:S01]  /*4470*/  ISETP.NE.AND P2, PT, R2, RZ, PT ;  /* 0x000000ff0200720c */ /* 0x000fe20003f45270 */
[----:B------:R-:W-:Y:S01]  /*4480*/  FMUL R31, R42, UR4 ;  /* 0x000000042a1f7c20 */ /* 0x000fe20008400000 */
[----:B------:R-:W-:-:S02]  /*4490*/  FSEL R42, R3, R8, P0 ;  /* 0x00000008032a7208 */ /* 0x000fc40000000000 */
[----:B------:R-:W-:Y:S01]  /*44a0*/  FMNMX3 R9, R9, R44, R22, !PT ;  /* 0x0000002c09097276 */ /* 0x000fe20007800016 */
[----:B---3--:R-:W-:Y:S01]  /*44b0*/  FMUL R29, R12, UR4 ;  /* 0x000000040c1d7c20 */ /* 0x008fe20008400000 */
[----:B------:R-:W-:Y:S02]  /*44c0*/  FSEL R31, R31, R8, P5 ;  /* 0x000000081f1f7208 */ /* 0x000fe40002800000 */
[----:B------:R-:W-:Y:S01]  /*44d0*/  FMNMX3 R9, R9, R42, R30, !PT ;  /* 0x0000002a09097276 */ /* 0x000fe2000780001e */
[----:B------:R-:W-:Y:S01]  /*44e0*/  IMAD.U32 R27, RZ, RZ, UR6 ;  /* 0x00000006ff1b7e24 */ /* 0x000fe2000f8e00ff */
[----:B------:R-:W-:Y:S02]  /*44f0*/  FSEL R29, R29, R8, P1 ;  /* 0x000000081d1d7208 */ /* 0x000fe40000800000 */
[----:B------:R-:W-:-:S04]  /*4500*/  FMNMX3 R9, R9, R31, R34, !PT ;  /* 0x0000001f09097276 */ /* 0x000fc80007800022 */
[----:B------:R-:W-:Y:S01]  /*4510*/  FMNMX3 R9, R9, R29, R36, !PT ;  /* 0x0000001d09097276 */ /* 0x000fe20007800024 */
[----:B--2---:R-:W-:Y:S01]  /*4520*/  @P2 FMUL R8, R0, UR4 ;  /* 0x0000000400082c20 */ /* 0x004fe20008400000 */
[----:B----4-:R-:W-:Y:S01]  /*4530*/  @P3 FMUL R27, R7, UR4 ;  /* 0x00000004071b3c20 */ /* 0x010fe20008400000 */
        /* <DEDUP_REMOVED lines=18> */
[----:B------:R-:W-:Y:S01]  /*4660*/  FADD R21, -R67, R10 ;  /* 0x0000000a43157221 */ /* 0x000fe20000000100 */
[-C--:B------:R-:W-:Y:S01]  /*4670*/  FFMA.SAT R0, R69, R4.reuse, 0.5 ;  /* 0x3f00000045007423 */ /* 0x080fe20000002004 */
[-C--:B------:R-:W-:Y:S01]  /*4680*/  FFMA.SAT R10, R63, R4.reuse, 0.5 ;  /* 0x3f0000003f0a7423 */ /* 0x080fe20000002004 */
[----:B------:R-:W-:Y:S01]  /*4690*/  FADD R65, -R67, R28 ;  /* 0x0000001c43417221 */ /* 0x000fe20000000100 */
[--C-:B------:R-:W-:Y:S01]  /*46a0*/  FADD R61, R25, -R67.reuse ;  /* 0x80000043193d7221 */ /* 0x100fe20000000000 */
[-C--:B------:R-:W-:Y:S01]  /*46b0*/  FFMA.RM R0, R0, R5.reuse, 12582913 ;  /* 0x4b40000100007423 */ /* 0x080fe20000004005 */
[-C--:B------:R-:W-:Y:S01]  /*46c0*/  FFMA.RM R10, R10, R5.reuse, 12582913 ;  /* 0x4b4000010a0a7423 */ /* 0x080fe20000004005 */
[--C-:B------:R-:W-:Y:S01]  /*46d0*/  FADD R7, R8, -R67.reuse ;  /* 0x8000004308077221 */ /* 0x100fe20000000000 */
[-C--:B------:R-:W-:Y:S01]  /*46e0*/  FFMA.SAT R8, R65, R4.reuse, 0.5 ;  /* 0x3f00000041087423 */ /* 0x080fe20000002004 */
[----:B------:R-:W-:Y:S01]  /*46f0*/  FADD R2, R0, -12583039 ;  /* 0xcb40007f00027421 */ /* 0x000fe20000000000 */
[-C--:B------:R-:W-:Y:S01]  /*4700*/  FFMA.SAT R12, R61, R4.reuse, 0.5 ;  /* 0x3f0000003d0c7423 */ /* 0x080fe20000002004 */
[--C-:B------:R-:W-:Y:S01]  /*4710*/  FADD R59, R23, -R67.reuse ;  /* 0x80000043173b7221 */ /* 0x100fe20000000000 */
[----:B------:R-:W-:Y:S01]  /*4720*/  FADD R57, -R67, R26 ;  /* 0x0000001a43397221 */ /* 0x000fe20000000100 */
[----:B------:R-:W-:Y:S01]  /*4730*/  FFMA R2, R69, 1.4426950216293334961, -R2 ;  /* 0x3fb8aa3b45027823 */ /* 0x000fe20000000802 */
[-C--:B------:R-:W-:Y:S01]  /*4740*/  FFMA.RM R12, R12, R5.reuse, 12582913 ;  /* 0x4b4000010c0c7423 */ /* 0x080fe20000004005 */
[----:B------:R-:W-:Y:S01]  /*4750*/  FFMA.SAT R14, R59, R4, 0.5 ;  /* 0x3f0000003b0e7423 */ /* 0x000fe20000002004 */
[--C-:B------:R-:W-:Y:S01]  /*4760*/  FADD R55, R19, -R67.reuse ;  /* 0x8000004313377221 */ /* 0x100fe20000000000 */
[----:B------:R-:W-:Y:S01]  /*4770*/  FFMA R69, R69, 1.925963033500011079e-08, R2 ;  /* 0x32a5706045457823 */ /* 0x000fe20000000002 */
[----:B------:R-:W-:Y:S01]  /*4780*/  FADD R2, R10, -12583039 ;  /* 0xcb40007f0a027421 */ /* 0x000fe20000000000 */
[-C--:B------:R-:W-:Y:S01]  /*4790*/  FFMA.RM R14, R14, R5.reuse, 12582913 ;  /* 0x4b4000010e0e7423 */ /* 0x080fe20000004005 */
[C---:B------:R-:W-:Y:S01]  /*47a0*/  FADD R53, -R67.reuse, R16 ;  /* 0x0000001043357221 */ /* 0x040fe20000000100 */
[----:B------:R-:W-:Y:S01]  /*47b0*/  FADD R49, -R67, R18 ;  /* 0x0000001243317221 */ /* 0x000fe20000000100 */
[----:B------:R-:W-:Y:S01]  /*47c0*/  FFMA R6, R63, 1.4426950216293334961, -R2 ;  /* 0x3fb8aa3b3f067823 */ /* 0x000fe20000000802 */
[----:B------:R-:W-:Y:S01]  /*47d0*/  FFMA.RM R2, R8, R5, 12582913 ;  /* 0x4b40000108027423 */ /* 0x000fe20000004005 */
[----:B------:R-:W-:Y:S01]  /*47e0*/  FADD R13, R31, -R67 ;  /* 0x800000431f0d7221 */ /* 0x000fe20000000000 */
[----:B------:R-:W-:-:S02]  /*47f0*/  IMAD.SHL.U32 R31, R0, 0x800000, RZ ;  /* 0x00800000001f7824 */ /* 0x000fc400078e00ff */
[----:B------:R-:W-:Y:S01]  /*4800*/  FFMA R63, R63, 1.925963033500011079e-08, R6 ;  /* 0x32a570603f3f7823 */ /* 0x000fe20000000006 */
[----:B------:R-:W-:Y:S01]  /*4810*/  FADD R8, R2, -12583039 ;  /* 0xcb40007f02087421 */ /* 0x000fe20000000000 */
[----:B------:R-:W-:Y:S01]  /*4820*/  FADD R6, R12, -12583039 ;  /* 0xcb40007f0c067421 */ /* 0x000fe20000000000 */
[----:B------:R-:W-:Y:S01]  /*4830*/  SHF.L.U32 R10, R10, 0x17, RZ ;  /* 0x000000170a0a7819 */ /* 0x000fe200000006ff */
[--C-:B------:R-:W-:Y:S01]  /*4840*/  FADD R51, R17, -R67.reuse ;  /* 0x8000004311337221 */ /* 0x100fe20000000000 */
[----:B------:R-:W-:Y:S01]  /*4850*/  FFMA R8, R65, 1.4426950216293334961, -R8 ;  /* 0x3fb8aa3b41087823 */ /* 0x000fe20000000808 */
[----:B------:R-:W-:Y:S01]  /*4860*/  FFMA R6, R61, 1.4426950216293334961, -R6 ;  /* 0x3fb8aa3b3d067823 */ /* 0x000fe20000000806 */
[----:B------:R-:W0:Y:S01]  /*4870*/  MUFU.EX2 R63, R63 ;  /* 0x0000003f003f7308 */ /* 0x000e220000000800 */
[----:B------:R-:W-:Y:S01]  /*4880*/  FADD R3, -R67, R30 ;  /* 0x0000001e43037221 */ /* 0x000fe20000000100 */
[----:B------:R-:W-:Y:S01]  /*4890*/  FFMA R65, R65, 1.925963033500011079e-08, R8 ;  /* 0x32a5706041417823 */ /* 0x000fe20000000008 */
[----:B------:R-:W-:Y:S01]  /*48a0*/  FFMA.SAT R8, R57, R4, 0.5 ;  /* 0x3f00000039087423 */ /* 0x000fe20000002004 */
[----:B------:R-:W-:Y:S01]  /*48b0*/  FFMA R61, R61, 1.925963033500011079e-08, R6 ;  /* 0x32a570603d3d7823 */ /* 0x000fe20000000006 */
[----:B------:R-:W-:Y:S01]  /*48c0*/  FADD R6, R14, -12583039 ;  /* 0xcb40007f0e067421 */ /* 0x000fe20000000000 */
[----:B------:R-:W-:Y:S01]  /*48d0*/  FADD R15, R29, -R67 ;  /* 0x800000431d0f7221 */ /* 0x000fe20000000000 */
[----:B------:R-:W-:Y:S01]  /*48e0*/  FFMA.RM R8, R8, R5, 12582913 ;  /* 0x4b40000108087423 */ /* 0x000fe20000004005 */
[----:B------:R-:W1:Y:S01]  /*48f0*/  MUFU.EX2 R65, R65 ;  /* 0x0000004100417308 */ /* 0x000e620000000800 */
[----:B------:R-:W-:Y:S01]  /*4900*/  FFMA R6, R59, 1.4426950216293334961, -R6 ;  /* 0x3fb8aa3b3b067823 */ /* 0x000fe20000000806 */
[----:B------:R-:W-:Y:S01]  /*4910*/  SHF.L.U32 R29, R12, 0x17, RZ ;  /* 0x000000170c1d7819 */ /* 0x000fe200000006ff */
[----:B------:R-:W-:Y:S01]  /*4920*/  FADD R16, R8, -12583039 ;  /* 0xcb40007f08107421 */ /* 0x000fe20000000000 */
[----:B------:R-:W-:-:S02]  /*4930*/  IMAD.SHL.U32 R2, R2, 0x800000, RZ ;  /* 0x0080000002027824 */ /* 0x000fc400078e00ff */
[----:B------:R-:W-:Y:S01]  /*4940*/  FFMA R59, R59, 1.925963033500011079e-08, R6 ;  /* 0x32a570603b3b7823 */ /* 0x000fe20000000006 */
[-C--:B------:R-:W-:Y:S01]  /*4950*/  FFMA.SAT R6, R55, R4.reuse, 0.5 ;  /* 0x3f00000037067423 */ /* 0x080fe20000002004 */
[----:B------:R-:W-:Y:S01]  /*4960*/  FFMA R16, R57, 1.4426950216293334961, -R16 ;  /* 0x3fb8aa3b39107823 */ /* 0x000fe20000000810 */
[----:B------:R-:W-:Y:S01]  /*4970*/  FADD R25, -R67, R20 ;  /* 0x0000001443197221 */ /* 0x000fe20000000100 */
[----:B0-----:R-:W-:Y:S01]  /*4980*/  FMUL R30, R10, R63 ;  /* 0x0000003f0a1e7220 */ /* 0x001fe20000400000 */
[-C--:B------:R-:W-:Y:S01]  /*4990*/  FFMA.RM R6, R6, R5.reuse, 12582913 ;  /* 0x4b40000106067423 */ /* 0x080fe20000004005 */
[----:B------:R-:W-:Y:S01]  /*49a0*/  FFMA R57, R57, 1.925963033500011079e-08, R16 ;  /* 0x32a5706039397823 */ /* 0x000fe20000000010 */
[-C--:B------:R-:W-:Y:S01]  /*49b0*/  FFMA.SAT R10, R51, R4.reuse, 0.5 ;  /* 0x3f000000330a7423 */ /* 0x080fe20000002004 */
[----:B------:R-:W0:Y:S01]  /*49c0*/  MUFU.EX2 R16, R69 ;  /* 0x0000004500107308 */ /* 0x000e220000000800 */
[----:B------:R-:W-:Y:S01]  /*49d0*/  FADD R18, R6, -12583039 ;  /* 0xcb40007f06127421 */ /* 0x000fe20000000000 */
[----:B------:R-:W-:Y:S01]  /*49e0*/  FADD R35, -R67, R27 ;  /* 0x0000001b43237221 */ /* 0x000fe20000000100 */
[----:B------:R-:W-:Y:S01]  /*49f0*/  FFMA.RM R10, R10, R5, 12582913 ;  /* 0x4b4000010a0a7423 */ /* 0x000fe20000004005 */
[----:B-1----:R-:W-:Y:S01]  /*4a00*/  FMUL R28, R2, R65 ;  /* 0x00000041021c7220 */ /* 0x002fe20000400000 */
[----:B------:R-:W-:Y:S01]  /*4a10*/  FFMA R18, R55, 1.4426950216293334961, -R18 ;  /* 0x3fb8aa3b37127823 */ /* 0x000fe20000000812 */
[-C--:B------:R-:W-:Y:S01]  /*4a20*/  FFMA.SAT R2, R47, R4.reuse, 0.5 ;  /* 0x3f0000002f027423 */ /* 0x080fe20000002004 */
[----:B------:R-:W-:Y:S01]  /*4a30*/  SHF.L.U32 R27, R14, 0x17, RZ ;  /* 0x000000170e1b7819 */ /* 0x000fe200000006ff */
[----:B------:R-:W-:Y:S01]  /*4a40*/  FADD R9, -R67, R34 ;  /* 0x0000002243097221 */ /* 0x000fe20000000100 */
[----:B------:R-:W-:Y:S01]  /*4a50*/  FFMA R55, R55, 1.925963033500011079e-08, R18 ;  /* 0x32a5706037377823 */ /* 0x000fe20000000012 */
[-C--:B------:R-:W-:Y:S01]  /*4a60*/  FFMA.SAT R18, R53, R4.reuse, 0.5 ;  /* 0x3f00000035127423 */ /* 0x080fe20000002004 */
[-C--:B------:R-:W-:Y:S01]  /*4a70*/  FFMA.RM R2, R2, R5.reuse, 12582913 ;  /* 0x4b40000102027423 */ /* 0x080fe20000004005 */
[----:B------:R-:W-:Y:S01]  /*4a80*/  FFMA.SAT R20, R21, R4, 0.5 ;  /* 0x3f00000015147423 */ /* 0x000fe20000002004 */
[----:B------:R-:W1:Y:S01]  /*4a90*/  MUFU.EX2 R57, R57 ;  /* 0x0000003900397308 */ /* 0x000e620000000800 */
[-C--:B------:R-:W-:Y:S01]  /*4aa0*/  FFMA.RM R0, R18, R5.reuse, 12582913 ;  /* 0x4b40000112007423 */ /* 0x080fe20000004005 */
[----:B------:R-:W-:Y:S01]  /*4ab0*/  FADD R18, R10, -12583039 ;  /* 0xcb40007f0a127421 */ /* 0x000fe20000000000 */
[--C-:B------:R-:W-:Y:S01]  /*4ac0*/  FADD R43, R43, -R67.reuse ;  /* 0x800000432b2b7221 */ /* 0x100fe20000000000 */
[----:B0-----:R-:W-:Y:S01]  /*4ad0*/  FMUL R31, R31, R16 ;  /* 0x000000101f1f7220 */ /* 0x001fe20000400000 */
[----:B------:R-:W-:Y:S01]  /*4ae0*/  FADD R16, R0, -12583039 ;  /* 0xcb40007f00107421 */ /* 0x000fe20000000000 */
[----:B------:R-:W-:Y:S01]  /*4af0*/  FFMA R18, R51, 1.4426950216293334961, -R18 ;  /* 0x3fb8aa3b33127823 */ /* 0x000fe20000000812 */
[----:B------:R-:W-:Y:S01]  /*4b00*/  SHF.L.U32 R8, R8, 0x17, RZ ;  /* 0x0000001708087819 */ /* 0x000fe200000006ff */
[--C-:B------:R-:W-:Y:S01]  /*4b10*/  FADD R23, R37, -R67.reuse ;  /* 0x8000004325177221 */ /* 0x100fe20000000000 */
[----:B------:R-:W-:Y:S01]  /*4b20*/  FFMA R16, R53, 1.4426950216293334961, -R16 ;  /* 0x3fb8aa3b35107823 */ /* 0x000fe20000000810 */
[----:B------:R-:W-:Y:S01]  /*4b30*/  FFMA R51, R51, 1.925963033500011079e-08, R18 ;  /* 0x32a5706033337823 */ /* 0x000fe20000000012 */
[-C--:B------:R-:W-:Y:S01]  /*4b40*/  FFMA.SAT R18, R49, R4.reuse, 0.5 ;  /* 0x3f00000031127423 */ /* 0x080fe20000002004 */
[--C-:B------:R-:W-:Y:S01]  /*4b50*/  FADD R17, R42, -R67.reuse ;  /* 0x800000432a117221 */ /* 0x100fe20000000000 */
[----:B------:R-:W-:Y:S01]  /*4b60*/  FFMA R53, R53, 1.925963033500011079e-08, R16 ;  /* 0x32a5706035357823 */ /* 0x000fe20000000010 */
[----:B------:R-:W-:Y:S01]  /*4b70*/  SHF.L.U32 R0, R0, 0x17, RZ ;  /* 0x0000001700007819 */ /* 0x000fe200000006ff */
[----:B------:R-:W0:Y:S01]  /*4b80*/  MUFU.EX2 R16, R61 ;  /* 0x0000003d00107308 */ /* 0x000e220000000800 */
[----:B------:R-:W-:Y:S01]  /*4b90*/  FFMA.RM R12, R18, R5, 12582913 ;  /* 0x4b400001120c7423 */ /* 0x000fe20000004005 */
[----:B------:R-:W-:Y:S01]  /*4ba0*/  FADD R18, R2, -12583039 ;  /* 0xcb40007f02127421 */ /* 0x000fe20000000000 */
[----:B-1----:R-:W-:Y:S01]  /*4bb0*/  FMUL R26, R8, R57 ;  /* 0x00000039081a7220 */ /* 0x002fe20000400000 */
[-C--:B------:R-:W-:Y:S01]  /*4bc0*/  FFMA.SAT R8, R23, R4.reuse, 0.5 ;  /* 0x3f00000017087423 */ /* 0x080fe20000002004 */
[----:B------:R-:W-:Y:S01]  /*4bd0*/  FADD R37, -R67, R24 ;  /* 0x0000001843257221 */ /* 0x000fe20000000100 */
[C---:B------:R-:W-:Y:S01]  /*4be0*/  FFMA R18, R47.reuse, 1.4426950216293334961, -R18 ;  /* 0x3fb8aa3b2f127823 */ /* 0x040fe20000000812 */
[----:B------:R-:W-:Y:S01]  /*4bf0*/  FADD R45, R44, -R67 ;  /* 0x800000432c2d7221 */ /* 0x000fe20000000000 */
[----:B------:R-:W1:Y:S01]  /*4c00*/  MUFU.EX2 R53, R53 ;  /* 0x0000003500357308 */ /* 0x000e620000000800 */
[-C--:B------:R-:W-:Y:S01]  /*4c10*/  FFMA.RM R8, R8, R5.reuse, 12582913 ;  /* 0x4b40000108087423 */ /* 0x080fe20000004005 */
[----:B------:R-:W-:Y:S01]  /*4c20*/  FFMA R47, R47, 1.925963033500011079e-08, R18 ;  /* 0x32a570602f2f7823 */ /* 0x000fe20000000012 */
[-C--:B------:R-:W-:Y:S01]  /*4c30*/  FFMA.SAT R18, R25, R4.reuse, 0.5 ;  /* 0x3f00000019127423 */ /* 0x080fe20000002004 */
[----:B------:R-:W-:Y:S01]  /*4c40*/  FADD R11, -R67, R36 ;  /* 0x00000024430b7221 */ /* 0x000fe20000000100 */
[----:B------:R-:W-:Y:S01]  /*4c50*/  FFMA.SAT R36, R45, R4, 0.5 ;  /* 0x3f0000002d247423 */ /* 0x000fe20000002004 */
[----:B------:R-:W-:Y:S01]  /*4c60*/  FADD R19, -R67, R22 ;  /* 0x0000001643137221 */ /* 0x000fe20000000100 */
[-C--:B------:R-:W-:Y:S01]  /*4c70*/  FFMA.RM R14, R18, R5.reuse, 12582913 ;  /* 0x4b400001120e7423 */ /* 0x080fe20000004005 */
[----:B------:R-:W-:Y:S01]  /*4c80*/  FADD R18, R8, -12583039 ;  /* 0xcb40007f08127421 */ /* 0x000fe20000000000 */
[----:B0-----:R-:W-:Y:S01]  /*4c90*/  FMUL R29, R29, R16 ;  /* 0x000000101d1d7220 */ /* 0x001fe20000400000 */
[----:B------:R-:W-:Y:S01]  /*4ca0*/  FADD R16, R12, -12583039 ;  /* 0xcb40007f0c107421 */ /* 0x000fe20000000000 */
[----:B------:R-:W-:Y:S01]  /*4cb0*/  FFMA.RM R36, R36, R5, 12582913 ;  /* 0x4b40000124247423 */ /* 0x000fe20000004005 */
[----:B------:R-:W-:Y:S01]  /*4cc0*/  FFMA R18, R23, 1.4426950216293334961, -R18 ;  /* 0x3fb8aa3b17127823 */ /* 0x000fe20000000812 */
[----:B------:R-:W-:Y:S01]  /*4cd0*/  MUFU.EX2 R47, R47 ;  /* 0x0000002f002f7308 */ /* 0x000fe20000000800 */
[----:B------:R-:W-:Y:S01]  /*4ce0*/  FFMA R16, R49, 1.4426950216293334961, -R16 ;  /* 0x3fb8aa3b31107823 */ /* 0x000fe20000000810 */
[----:B------:R-:W-:-:S02]  /*4cf0*/  IMAD.SHL.U32 R12, R12, 0x800000, RZ ;  /* 0x008000000c0c7824 */ /* 0x000fc400078e00ff */
[----:B------:R-:W-:Y:S01]  /*4d00*/  FFMA R18, R23, 1.925963033500011079e-08, R18 ;  /* 0x32a5706017127823 */ /* 0x000fe20000000012 */
[----:B-1----:R-:W-:Y:S01]  /*4d10*/  FMUL R24, R0, R53 ;  /* 0x0000003500187220 */ /* 0x002fe20000400000 */
[----:B------:R-:W-:Y:S01]  /*4d20*/  FFMA R49, R49, 1.925963033500011079e-08, R16 ;  /* 0x32a5706031317823 */ /* 0x000fe20000000010 */
[----:B------:R-:W-:Y:S01]  /*4d30*/  SHF.L.U32 R23, R10, 0x17, RZ ;  /* 0x000000170a177819 */ /* 0x000fe200000006ff */
[----:B------:R-:W0:Y:S01]  /*4d40*/  MUFU.EX2 R16, R59 ;  /* 0x0000003b00107308 */ /* 0x000e220000000800 */
[----:B------:R-:W-:-:S07]  /*4d50*/  SHF.L.U32 R2, R2, 0x17, RZ ;  /* 0x0000001702027819 */ /* 0x000fce00000006ff */
[----:B------:R-:W1:Y:S08]  /*4d60*/  MUFU.EX2 R0, R51 ;  /* 0x0000003300007308 */ /* 0x000e700000000800 */
[----:B------:R-:W2:Y:S01]  /*4d70*/  MUFU.EX2 R49, R49 ;  /* 0x0000003100317308 */ /* 0x000ea20000000800 */
[----:B0-----:R-:W-:Y:S01]  /*4d80*/  FMUL R27, R27, R16 ;  /* 0x000000101b1b7220 */ /* 0x001fe20000400000 */
[C---:B------:R-:W-:Y:S01]  /*4d90*/  FADD R16, R14.reuse, -12583039 ;  /* 0xcb40007f0e107421 */ /* 0x040fe20000000000 */
[----:B------:R-:W-:-:S03]  /*4da0*/  SHF.L.U32 R14, R14, 0x17, RZ ;  /* 0x000000170e0e7819 */ /* 0x000fc600000006ff */
[----:B------:R-:W-:Y:S02]  /*4db0*/  FFMA R16, R25, 1.4426950216293334961, -R16 ;  /* 0x3fb8aa3b19107823 */ /* 0x000fe40000000810 */
[----:B------:R-:W-:Y:S01]  /*4dc0*/  MUFU.EX2 R18, R18 ;  /* 0x0000001200127308 */ /* 0x000fe20000000800 */
[----:B-1----:R-:W-:Y:S01]  /*4dd0*/  FMUL R23, R23, R0 ;  /* 0x0000000017177220 */ /* 0x002fe20000400000 */
[----:B------:R-:W-:Y:S01]  /*4de0*/  FFMA R34, R25, 1.925963033500011079e-08, R16 ;  /* 0x32a5706019227823 */ /* 0x000fe20000000010 */
[----:B------:R-:W-:Y:S02]  /*4df0*/  IMAD.SHL.U32 R25, R6, 0x800000, RZ ;  /* 0x0080000006197824 */ /* 0x000fe400078e00ff */
[----:B------:R-:W-:-:S03]  /*4e00*/  FFMA.RM R6, R20, R5, 12582913 ;  /* 0x4b40000114067423 */ /* 0x000fc60000004005 */
[----:B------:R-:W0:Y:S01]  /*4e10*/  MUFU.EX2 R16, R55 ;  /* 0x0000003700107308 */ /* 0x000e220000000800 */
[----:B--2---:R-:W-:-:S07]  /*4e20*/  FMUL R22, R12, R49 ;  /* 0x000000310c167220 */ /* 0x004fce0000400000 */
[----:B------:R1:W2:Y:S01]  /*4e30*/  MUFU.EX2 R49, R34 ;  /* 0x0000002200317308 */ /* 0x0002a20000000800 */
[----:B0-----:R-:W-:Y:S01]  /*4e40*/  FMUL R25, R25, R16 ;  /* 0x0000001019197220 */ /* 0x001fe20000400000 */
[----:B------:R-:W-:Y:S01]  /*4e50*/  FADD R16, R6, -12583039 ;  /* 0xcb40007f06107421 */ /* 0x000fe20000000000 */
[----:B-1----:R-:W-:-:S03]  /*4e60*/  FFMA.SAT R34, R3, R4, 0.5 ;  /* 0x3f00000003227423 */ /* 0x002fc60000002004 */
[----:B------:R-:W-:-:S04]  /*4e70*/  FFMA R16, R21, 1.4426950216293334961, -R16 ;  /* 0x3fb8aa3b15107823 */ /* 0x000fc80000000810 */
[----:B------:R-:W-:Y:S01]  /*4e80*/  FFMA R42, R21, 1.925963033500011079e-08, R16 ;  /* 0x32a57060152a7823 */ /* 0x000fe20000000010 */
[----:B------:R-:W-:Y:S01]  /*4e90*/  FFMA.SAT R16, R43, R4, 0.5 ;  /* 0x3f0000002b107423 */ /* 0x000fe20000002004 */
[----:B------:R-:W-:-:S03]  /*4ea0*/  FMUL R21, R2, R47 ;  /* 0x0000002f02157220 */ /* 0x000fc60000400000 */
        /* <DEDUP_REMOVED lines=8> */
[----:B--2---:R-:W-:Y:S01]  /*4f30*/  FMUL R20, R14, R49 ;  /* 0x000000310e147220 */ /* 0x004fe20000400000 */
[----:B------:R-:W1:Y:S02]  /*4f40*/  MUFU.EX2 R43, R43 ;  /* 0x0000002b002b7308 */ /* 0x000e640000000800 */
[C---:B------:R-:W-:Y:S01]  /*4f50*/  FADD R0, R10.reuse, -12583039 ;  /* 0xcb40007f0a007421 */ /* 0x040fe20000000000 */
[----:B------:R-:W-:-:S03]  /*4f60*/  IMAD.SHL.U32 R10, R10, 0x800000, RZ ;  /* 0x008000000a0a7824 */ /* 0x000fc600078e00ff */
[----:B------:R-:W-:-:S04]  /*4f70*/  FFMA R0, R37, 1.4426950216293334961, -R0 ;  /* 0x3fb8aa3b25007823 */ /* 0x000fc80000000800 */
[----:B------:R-:W-:Y:S01]  /*4f80*/  FFMA R37, R37, 1.925963033500011079e-08, R0 ;  /* 0x32a5706025257823 */ /* 0x000fe20000000000 */
[----:B------:R-:W-:-:S04]  /*4f90*/  FADD R0, R36, -12583039 ;  /* 0xcb40007f24007421 */ /* 0x000fc80000000000 */
[C---:B------:R-:W-:Y:S01]  /*4fa0*/  FFMA R0, R45.reuse, 1.4426950216293334961, -R0 ;  /* 0x3fb8aa3b2d007823 */ /* 0x040fe20000000800 */
[----:B------:R-:W2:Y:S03]  /*4fb0*/  MUFU.EX2 R37, R37 ;  /* 0x0000002500257308 */ /* 0x000ea60000000800 */
[----:B------:R-:W-:Y:S01]  /*4fc0*/  FFMA R45, R45, 1.925963033500011079e-08, R0 ;  /* 0x32a570602d2d7823 */ /* 0x000fe20000000000 */
[----:B------:R-:W-:-:S04]  /*4fd0*/  FFMA.SAT R0, R19, R4, 0.5 ;  /* 0x3f00000013007423 */ /* 0x000fc80000002004 */
[----:B------:R-:W-:Y:S01]  /*4fe0*/  FFMA.RM R0, R0, R5, 12582913 ;  /* 0x4b40000100007423 */ /* 0x000fe20000004005 */
[----:B------:R-:W3:Y:S03]  /*4ff0*/  MUFU.EX2 R45, R45 ;  /* 0x0000002d002d7308 */ /* 0x000ee60000000800 */
[C---:B------:R-:W-:Y:S01]  /*5000*/  FADD R2, R0.reuse, -12583039 ;  /* 0xcb40007f00027421 */ /* 0x040fe20000000000 */
[----:B------:R-:W-:-:S03]  /*5010*/  SHF.L.U32 R0, R0, 0x17, RZ ;  /* 0x0000001700007819 */ /* 0x000fc600000006ff */
[----:B------:R-:W-:-:S04]  /*5020*/  FFMA R2, R19, 1.4426950216293334961, -R2 ;  /* 0x3fb8aa3b13027823 */ /* 0x000fc80000000802 */
[----:B------:R-:W-:Y:S01]  /*5030*/  FFMA R12, R19, 1.925963033500011079e-08, R2 ;  /* 0x32a57060130c7823 */ /* 0x000fe20000000002 */
[----:B------:R-:W-:Y:S01]  /*5040*/  FFMA.SAT R2, R17, R4, 0.5 ;  /* 0x3f00000011027423 */ /* 0x000fe20000002004 */
[----:B------:R-:W-:Y:S02]  /*5050*/  IMAD.SHL.U32 R19, R8, 0x800000, RZ ;  /* 0x0080000008137824 */ /* 0x000fe400078e00ff */
[-C--:B------:R-:W-:Y:S01]  /*5060*/  FFMA.RM R8, R34, R5.reuse, 12582913 ;  /* 0x4b40000122087423 */ /* 0x080fe20000004005 */
[----:B------:R-:W-:Y:S01]  /*5070*/  FFMA.RM R2, R2, R5, 12582913 ;  /* 0x4b40000102027423 */ /* 0x000fe20000004005 */
[----:B------:R-:W-:Y:S02]  /*5080*/  FMUL R19, R19, R18 ;  /* 0x0000001213137220 */ /* 0x000fe40000400000 */
[C---:B------:R-:W-:Y:S01]  /*5090*/  FADD R34, R8.reuse, -12583039 ;  /* 0xcb40007f08227421 */ /* 0x040fe20000000000 */
[----:B------:R-:W-:Y:S01]  /*50a0*/  SHF.L.U32 R8, R8, 0x17, RZ ;  /* 0x0000001708087819 */ /* 0x000fe200000006ff */
[C---:B------:R-:W-:Y:S01]  /*50b0*/  FADD R14, R2.reuse, -12583039 ;  /* 0xcb40007f020e7421 */ /* 0x040fe20000000000 */
[----:B------:R-:W-:-:S03]  /*50c0*/  IMAD.SHL.U32 R2, R2, 0x800000, RZ ;  /* 0x0080000002027824 */ /* 0x000fc600078e00ff */
[----:B------:R-:W-:-:S04]  /*50d0*/  FFMA R14, R17, 1.4426950216293334961, -R14 ;  /* 0x3fb8aa3b110e7823 */ /* 0x000fc8000000080e */
[----:B------:R-:W-:Y:S01]  /*50e0*/  FFMA R14, R17, 1.925963033500011079e-08, R14 ;  /* 0x32a57060110e7823 */ /* 0x000fe2000000000e */
[----:B------:R-:W-:Y:S01]  /*50f0*/  SHF.L.U32 R17, R6, 0x17, RZ ;  /* 0x0000001706117819 */ /* 0x000fe200000006ff */
[----:B------:R-:W-:Y:S01]  /*5100*/  FFMA R6, R3, 1.4426950216293334961, -R34 ;  /* 0x3fb8aa3b03067823 */ /* 0x000fe20000000822 */
[----:B------:R-:W-:-:S03]  /*5110*/  FFMA.SAT R34, R13, R4, 0.5 ;  /* 0x3f0000000d227423 */ /* 0x000fc60000002004 */
[----:B------:R-:W-:Y:S01]  /*5120*/  FFMA R6, R3, 1.925963033500011079e-08, R6 ;  /* 0x32a5706003067823 */ /* 0x000fe20000000006 */
[----:B------:R-:W-:Y:S01]  /*5130*/  FFMA.RM R3, R34, R5, 12582913 ;  /* 0x4b40000122037423 */ /* 0x000fe20000004005 */
[----:B0-----:R-:W-:Y:S01]  /*5140*/  FMUL R18, R17, R42 ;  /* 0x0000002a11127220 */ /* 0x001fe20000400000 */
[----:B------:R-:W-:Y:S01]  /*5150*/  FFMA.SAT R42, R9, R4, 0.5 ;  /* 0x3f000000092a7423 */ /* 0x000fe20000002004 */
[----:B-1----:R-:W-:Y:S01]  /*5160*/  FMUL R17, R16, R43 ;  /* 0x0000002b10117220 */ /* 0x002fe20000400000 */
[C---:B------:R-:W-:Y:S01]  /*5170*/  FADD R34, R3.reuse, -12583039 ;  /* 0xcb40007f03227421 */ /* 0x040fe20000000000 */
[----:B------:R-:W-:Y:S01]  /*5180*/  MUFU.EX2 R47, R6 ;  /* 0x00000006002f7308 */ /* 0x000fe20000000800 */
[----:B------:R-:W-:Y:S02]  /*5190*/  SHF.L.U32 R3, R3, 0x17, RZ ;  /* 0x0000001703037819 */ /* 0x000fe400000006ff */
[----:B------:R-:W-:-:S04]  /*51a0*/  FFMA R34, R13, 1.4426950216293334961, -R34 ;  /* 0x3fb8aa3b0d227823 */ /* 0x000fc80000000822 */
[----:B------:R-:W-:Y:S01]  /*51b0*/  FFMA R34, R13, 1.925963033500011079e-08, R34 ;  /* 0x32a570600d227823 */ /* 0x000fe20000000022 */
[----:B------:R-:W-:Y:S01]  /*51c0*/  FFMA.RM R13, R42, R5, 12582913 ;  /* 0x4b4000012a0d7423 */ /* 0x000fe20000004005 */
[----:B------:R-:W-:-:S03]  /*51d0*/  FFMA.SAT R42, R11, R4, 0.5 ;  /* 0x3f0000000b2a7423 */ /* 0x000fc60000002004 */
[----:B------:R-:W-:Y:S01]  /*51e0*/  FADD R16, R13, -12583039 ;  /* 0xcb40007f0d107421 */ /* 0x000fe20000000000 */
[----:B------:R-:W-:Y:S03]  /*51f0*/  MUFU.EX2 R34, R34 ;  /* 0x0000002200227308 */ /* 0x000fe60000000800 */
[----:B------:R-:W-:-:S04]  /*5200*/  FFMA R16, R9, 1.4426950216293334961, -R16 ;  /* 0x3fb8aa3b09107823 */ /* 0x000fc80000000810 */
[----:B------:R-:W-:Y:S01]  /*5210*/  FFMA R44, R9, 1.925963033500011079e-08, R16 ;  /* 0x32a57060092c7823 */ /* 0x000fe20000000010 */
[----:B--2---:R-:W-:Y:S01]  /*5220*/  FMUL R16, R10, R37 ;  /* 0x000000250a107220 */ /* 0x004fe20000400000 */
[----:B------:R-:W-:Y:S02]  /*5230*/  FFMA.SAT R10, R15, R4, 0.5 ;  /* 0x3f0000000f0a7423 */ /* 0x000fe40000002004 */
[----:B------:R-:W-:Y:S02]  /*5240*/  MUFU.EX2 R49, R44 ;  /* 0x0000002c00317308 */ /* 0x000fe40000000800 */
[----:B------:R-:W-:-:S04]  /*5250*/  FFMA.RM R9, R10, R5, 12582913 ;  /* 0x4b4000010a097423 */ /* 0x000fc80000004005 */
[C---:B------:R-:W-:Y:S01]  /*5260*/  FADD R10, R9.reuse, -12583039 ;  /* 0xcb40007f090a7421 */ /* 0x040fe20000000000 */
[----:B------:R-:W-:-:S03]  /*5270*/  SHF.L.U32 R9, R9, 0x17, RZ ;  /* 0x0000001709097819 */ /* 0x000fc600000006ff */
[----:B------:R-:W-:-:S04]  /*5280*/  FFMA R10, R15, 1.4426950216293334961, -R10 ;  /* 0x3fb8aa3b0f0a7823 */ /* 0x000fc8000000080a */
[----:B------:R-:W-:Y:S01]  /*5290*/  FFMA R43, R15, 1.925963033500011079e-08, R10 ;  /* 0x32a570600f2b7823 */ /* 0x000fe2000000000a */
[----:B------:R-:W-:Y:S01]  /*52a0*/  FFMA.RM R15, R42, R5, 12582913 ;  /* 0x4b4000012a0f7423 */ /* 0x000fe20000004005 */
[----:B------:R-:W-:-:S03]  /*52b0*/  SHF.L.U32 R10, R36, 0x17, RZ ;  /* 0x00000017240a7819 */ /* 0x000fc600000006ff */
[C---:B------:R-:W-:Y:S01]  /*52c0*/  FADD R36, R15.reuse, -12583039 ;  /* 0xcb40007f0f247421 */ /* 0x040fe20000000000 */
[----:B------:R-:W-:Y:S01]  /*52d0*/  SHF.L.U32 R15, R15, 0x17, RZ ;  /* 0x000000170f0f7819 */ /* 0x000fe200000006ff */
[----:B---3--:R-:W-:Y:S02]  /*52e0*/  FMUL R10, R10, R45 ;  /* 0x0000002d0a0a7220 */ /* 0x008fe40000400000 */
[C---:B------:R-:W-:Y:S01]  /*52f0*/  FFMA R36, R11.reuse, 1.4426950216293334961, -R36 ;  /* 0x3fb8aa3b0b247823 */ /* 0x040fe20000000824 */
[----:B------:R-:W0:Y:S03]  /*5300*/  MUFU.EX2 R45, R14 ;  /* 0x0000000e002d7308 */ /* 0x000e260000000800 */
[----:B------:R-:W-:Y:S01]  /*5310*/  FFMA R42, R11, 1.925963033500011079e-08, R36 ;  /* 0x32a570600b2a7823 */ /* 0x000fe20000000024 */
[-C--:B------:R-:W-:Y:S01]  /*5320*/  FFMA.SAT R36, R7, R4.reuse, 0.5 ;  /* 0x3f00000007247423 */ /* 0x080fe20000002004 */
[----:B------:R-:W-:-:S03]  /*5330*/  FFMA.SAT R4, R35, R4, 0.5 ;  /* 0x3f00000023047423 */ /* 0x000fc60000002004 */
[-C--:B------:R-:W-:Y:S01]  /*5340*/  FFMA.RM R11, R36, R5.reuse, 12582913 ;  /* 0x4b400001240b7423 */ /* 0x080fe20000004005 */
[----:B------:R-:W-:Y:S01]  /*5350*/  FFMA.RM R36, R4, R5, 12582913 ;  /* 0x4b40000104247423 */ /* 0x000fe20000004005 */
[----:B------:R-:W-:Y:S01]  /*5360*/  FADD R5, RZ, R31 ;  /* 0x0000001fff057221 */ /* 0x000fe20000000000 */
[----:B------:R-:W-:Y:S01]  /*5370*/  MUFU.EX2 R42, R42 ;  /* 0x0000002a002a7308 */ /* 0x000fe20000000800 */
[----:B------:R-:W-:-:S04]  /*5380*/  FADD R4, R11, -12583039 ;  /* 0xcb40007f0b047421 */ /* 0x000fc80000000000 */
[----:B------:R-:W-:Y:S01]  /*5390*/  FFMA R4, R7, 1.4426950216293334961, -R4 ;  /* 0x3fb8aa3b07047823 */ /* 0x000fe20000000804 */
[----:B0-----:R-:W-:Y:S01]  /*53a0*/  FMUL R6, R2, R45 ;  /* 0x0000002d02067220 */ /* 0x001fe20000400000 */
[----:B------:R-:W-:Y:S02]  /*53b0*/  IMAD.SHL.U32 R2, R13, 0x800000, RZ ;  /* 0x008000000d027824 */ /* 0x000fe400078e00ff */
[----:B------:R-:W-:Y:S01]  /*53c0*/  FFMA R37, R7, 1.925963033500011079e-08, R4 ;  /* 0x32a5706007257823 */ /* 0x000fe20000000004 */
[C---:B------:R-:W-:Y:S01]  /*53d0*/  FADD R4, R36.reuse, -12583039 ;  /* 0xcb40007f24047421 */ /* 0x040fe20000000000 */
[----:B------:R-:W0:Y:S01]  /*53e0*/  MUFU.EX2 R7, R12 ;  /* 0x0000000c00077308 */ /* 0x000e220000000800 */
[----:B------:R-:W-:Y:S02]  /*53f0*/  SHF.L.U32 R36, R36, 0x17, RZ ;  /* 0x0000001724247819 */ /* 0x000fe400000006ff */
[----:B------:R-:W-:-:S04]  /*5400*/  FFMA R4, R35, 1.4426950216293334961, -R4 ;  /* 0x3fb8aa3b23047823 */ /* 0x000fc80000000804 */
[----:B------:R-:W-:Y:S01]  /*5410*/  FFMA R35, R35, 1.925963033500011079e-08, R4 ;  /* 0x32a5706023237823 */ /* 0x000fe20000000004 */
[----:B------:R-:W-:Y:S01]  /*5420*/  FADD R4, R5, R30 ;  /* 0x0000001e05047221 */ /* 0x000fe20000000000 */
[----:B------:R-:W1:Y:S03]  /*5430*/  MUFU.EX2 R12, R43 ;  /* 0x0000002b000c7308 */ /* 0x000e660000000800 */
[----:B------:R-:W-:-:S04]  /*5440*/  FADD R5, R4, R29 ;  /* 0x0000001d04057221 */ /* 0x000fc80000000000 */
[----:B------:R-:W-:Y:S01]  /*5450*/  FADD R4, R5, R28 ;  /* 0x0000001c05047221 */ /* 0x000fe20000000000 */
[----:B0-----:R-:W-:Y:S01]  /*5460*/  FMUL R7, R0, R7 ;  /* 0x0000000700077220 */ /* 0x001fe20000400000 */
[----:B------:R-:W0:Y:S02]  /*5470*/  MUFU.EX2 R37, R37 ;  /* 0x0000002500257308 */ /* 0x000e240000000800 */
[----:B------:R-:W-:-:S04]  /*5480*/  FADD R5, R4, R27 ;  /* 0x0000001b04057221 */ /* 0x000fc80000000000 */
[----:B------:R-:W-:Y:S02]  /*5490*/  FADD R4, R5, R26 ;  /* 0x0000001a05047221 */ /* 0x000fe40000000000 */
[----:B------:R-:W2:Y:S02]  /*54a0*/  MUFU.EX2 R35, R35 ;  /* 0x0000002300237308 */ /* 0x000ea40000000800 */
        /* <DEDUP_REMOVED lines=8> */
[----:B------:R-:W-:Y:S01]  /*5530*/  FMUL R3, R2, R49 ;  /* 0x0000003102037220 */ /* 0x000fe20000400000 */
[----:B-1----:R-:W-:Y:S01]  /*5540*/  FMUL R2, R9, R12 ;  /* 0x0000000c09027220 */ /* 0x002fe20000400000 */
[----:B------:R-:W-:-:S04]  /*5550*/  FADD R0, R5, R18 ;  /* 0x0000001205007221 */ /* 0x000fc80000000000 */
[----:B------:R-:W-:-:S04]  /*5560*/  FADD R5, R0, R17 ;  /* 0x0000001100057221 */ /* 0x000fc80000000000 */
[----:B------:R-:W-:-:S04]  /*5570*/  FADD R5, R5, R16 ;  /* 0x0000001005057221 */ /* 0x000fc80000000000 */
[----:B------:R-:W-:Y:S01]  /*5580*/  FADD R0, R5, R10 ;  /* 0x0000000a05007221 */ /* 0x000fe20000000000 */
[----:B------:R-:W-:Y:S01]  /*5590*/  FMUL R5, R8, R47 ;  /* 0x0000002f08057220 */ /* 0x000fe20000400000 */
[----:B------:R-:W-:Y:S02]  /*55a0*/  IMAD.SHL.U32 R8, R11, 0x800000, RZ ;  /* 0x008000000b087824 */ /* 0x000fe400078e00ff */
[----:B------:R-:W-:-:S04]  /*55b0*/  FADD R45, R0, R7 ;  /* 0x00000007002d7221 */ /* 0x000fc80000000000 */
[----:B------:R-:W-:-:S04]  /*55c0*/  FADD R0, R45, R6 ;  /* 0x000000062d007221 */ /* 0x000fc80000000000 */
[----:B------:R-:W-:-:S04]  /*55d0*/  FADD R13, R0, R5 ;  /* 0x00000005000d7221 */ /* 0x000fc80000000000 */
[----:B------:R-:W-:-:S04]  /*55e0*/  FADD R0, R13, R4 ;  /* 0x000000040d007221 */ /* 0x000fc80000000000 */
[----:B------:R-:W-:Y:S01]  /*55f0*/  FADD R9, R0, R3 ;  /* 0x0000000300097221 */ /* 0x000fe20000000000 */
[----:B------:R-:W-:-:S03]  /*5600*/  FMUL R0, R15, R42 ;  /* 0x0000002a0f007220 */ /* 0x000fc60000400000 */
[----:B------:R-:W-:Y:S01]  /*5610*/  FADD R11, R9, R2 ;  /* 0x00000002090b7221 */ /* 0x000fe20000000000 */
[----:B0-----:R-:W-:Y:S01]  /*5620*/  FMUL R9, R8, R37 ;  /* 0x0000002508097220 */ /* 0x001fe20000400000 */
[----:B--2---:R-:W-:Y:S02]  /*5630*/  FMUL R8, R36, R35 ;  /* 0x0000002324087220 */ /* 0x004fe40000400000 */
        /* <DEDUP_REMOVED lines=12> */
.L_x_7133:
        /* <DEDUP_REMOVED lines=12> */
[----:B0-----:R-:W-:Y:S05]  /*57c0*/  CALL.REL.NOINC `($__internal_106_$__cuda_sm3x_div_rn_noftz_f32_slowpath) ;  /* 0x00000034005c7944 */ /* 0x001fea0003c00000 */
[----:B------:R-:W-:-:S07]  /*57d0*/  IMAD.MOV.U32 R14, RZ, RZ, R11 ;  /* 0x000000ffff0e7224 */ /* 0x000fce00078e000b */
.L_x_7070:
[----:B------:R-:W-:Y:S05]  /*57e0*/  BSYNC.RECONVERGENT B3 ;  /* 0x0000000000037941 */ /* 0x000fea0003800200 */
.L_x_7069:
        /* <DEDUP_REMOVED lines=12> */
[----:B0-----:R-:W-:Y:S05]  /*58b0*/  CALL.REL.NOINC `($__internal_106_$__cuda_sm3x_div_rn_noftz_f32_slowpath) ;  /* 0x0000003400207944 */ /* 0x001fea0003c00000 */
[----:B------:R-:W-:-:S07]  /*58c0*/  IMAD.MOV.U32 R15, RZ, RZ, R11 ;  /* 0x000000ffff0f7224 */ /* 0x000fce00078e000b */
.L_x_7072:
[----:B------:R-:W-:Y:S05]  /*58d0*/  BSYNC.RECONVERGENT B3 ;  /* 0x0000000000037941 */ /* 0x000fea0003800200 */
.L_x_7071:
        /* <DEDUP_REMOVED lines=14> */
.L_x_7074:
[----:B------:R-:W-:Y:S05]  /*59c0*/  BSYNC.RECONVERGENT B3 ;  /* 0x0000000000037941 */ /* 0x000fea0003800200 */
.L_x_7073:
        /* <DEDUP_REMOVED lines=14> */
.L_x_7076:
[----:B------:R-:W-:Y:S05]  /*5ab0*/  BSYNC.RECONVERGENT B3 ;  /* 0x0000000000037941 */ /* 0x000fea0003800200 */
.L_x_7075:
        /* <DEDUP_REMOVED lines=14> */
.L_x_7078:
[----:B------:R-:W-:Y:S05]  /*5ba0*/  BSYNC.RECONVERGENT B3 ;  /* 0x0000000000037941 */ /* 0x000fea0003800200 */
.L_x_7077:
        /* <DEDUP_REMOVED lines=14> */
.L_x_7080:
[----:B------:R-:W-:Y:S05]  /*5c90*/  BSYNC.RECONVERGENT B3 ;  /* 0x0000000000037941 */ /* 0x000fea0003800200 */
.L_x_7079:
        /* <DEDUP_REMOVED lines=14> */
.L_x_7082:
[----:B------:R-:W-:Y:S05]  /*5d80*/  BSYNC.RECONVERGENT B3 ;  /* 0x0000000000037941 */ /* 0x000fea0003800200 */
.L_x_7081:
        /* <DEDUP_REMOVED lines=14> */
.L_x_7084:
[----:B------:R-:W-:Y:S05]  /*5e70*/  BSYNC.RECONVERGENT B3 ;  /* 0x0000000000037941 */ /* 0x000fea0003800200 */
.L_x_7083:
        /* <DEDUP_REMOVED lines=14> */
.L_x_7086:
[----:B------:R-:W-:Y:S05]  /*5f60*/  BSYNC.RECONVERGENT B3 ;  /* 0x0000000000037941 */ /* 0x000fea0003800200 */
.L_x_7085:
        /* <DEDUP_REMOVED lines=14> */
.L_x_7088:
[----:B------:R-:W-:Y:S05]  /*6050*/  BSYNC.RECONVERGENT B3 ;  /* 0x0000000000037941 */ /* 0x000fea0003800200 */
.L_x_7087:
        /* <DEDUP_REMOVED lines=14> */
.L_x_7090:
[----:B------:R-:W-:Y:S05]  /*6140*/  BSYNC.RECONVERGENT B3 ;  /* 0x0000000000037941 */ /* 0x000fea0003800200 */
.L_x_7089:
        /* <DEDUP_REMOVED lines=14> */
.L_x_7092:
[----:B------:R-:W-:Y:S05]  /*6230*/  BSYNC.RECONVERGENT B3 ;  /* 0x0000000000037941 */ /* 0x000fea0003800200 */
.L_x_7091:
        /* <DEDUP_REMOVED lines=14> */
.L_x_7094:
[----:B------:R-:W-:Y:S05]  /*6320*/  BSYNC.RECONVERGENT B3 ;  /* 0x0000000000037941 */ /* 0x000fea0003800200 */
.L_x_7093:
        /* <DEDUP_REMOVED lines=14> */
.L_x_7096:
[----:B------:R-:W-:Y:S05]  /*6410*/  BSYNC.RECONVERGENT B3 ;  /* 0x0000000000037941 */ /* 0x000fea0003800200 */
.L_x_7095:
        /* <DEDUP_REMOVED lines=14> */
.L_x_7098:
[----:B------:R-:W-:Y:S05]  /*6500*/  BSYNC.RECONVERGENT B3 ;  /* 0x0000000000037941 */ /* 0x000fea0003800200 */
.L_x_7097:
        /* <DEDUP_REMOVED lines=14> */
.L_x_7100:
[----:B------:R-:W-:Y:S05]  /*65f0*/  BSYNC.RECONVERGENT B3 ;  /* 0x0000000000037941 */ /* 0x000fea0003800200 */
.L_x_7099:
        /* <DEDUP_REMOVED lines=14> */
.L_x_7102:
[----:B------:R-:W-:Y:S05]  /*66e0*/  BSYNC.RECONVERGENT B3 ;  /* 0x0000000000037941 */ /* 0x000fea0003800200 */
.L_x_7101:
        /* <DEDUP_REMOVED lines=14> */
.L_x_7104:
[----:B------:R-:W-:Y:S05]  /*67d0*/  BSYNC.RECONVERGENT B3 ;  /* 0x0000000000037941 */ /* 0x000fea0003800200 */
.L_x_7103:
        /* <DEDUP_REMOVED lines=14> */
.L_x_7106:
[----:B------:R-:W-:Y:S05]  /*68c0*/  BSYNC.RECONVERGENT B3 ;  /* 0x0000000000037941 */ /* 0x000fea0003800200 */
.L_x_7105:
        /* <DEDUP_REMOVED lines=12> */
[----:B------:R-:W-:Y:S05]  /*6990*/  CALL.REL.NOINC `($__internal_106_$__cuda_sm3x_div_rn_noftz_f32_slowpath) ;  /* 0x0000002000e87944 */ /* 0x000fea0003c00000 */
[----:B------:R-:W-:-:S07]  /*69a0*/  IMAD.MOV.U32 R37, RZ, RZ, R11 ;  /* 0x000000ffff257224 */ /* 0x000fce00078e000b */
.L_x_7108:
[----:B------:R-:W-:Y:S05]  /*69b0*/  BSYNC.RECONVERGENT B3 ;  /* 0x0000000000037941 */ /* 0x000fea0003800200 */
.L_x_7107:
        /* <DEDUP_REMOVED lines=12> */
[----:B------:R-:W-:Y:S05]  /*6a80*/  CALL.REL.NOINC `($__internal_106_$__cuda_sm3x_div_rn_noftz_f32_slowpath) ;  /* 0x0000002000ac7944 */ /* 0x000fea0003c00000 */
[----:B------:R-:W-:-:S07]  /*6a90*/  IMAD.MOV.U32 R6, RZ, RZ, R11 ;  /* 0x000000ffff067224 */ /* 0x000fce00078e000b */
.L_x_7110:
[----:B------:R-:W-:Y:S05]  /*6aa0*/  BSYNC.RECONVERGENT B3 ;  /* 0x0000000000037941 */ /* 0x000fea0003800200 */
.L_x_7109:
        /* <DEDUP_REMOVED lines=14> */
.L_x_7112:
[----:B------:R-:W-:Y:S05]  /*6b90*/  BSYNC.RECONVERGENT B3 ;  /* 0x0000000000037941 */ /* 0x000fea0003800200 */
.L_x_7111:
        /* <DEDUP_REMOVED lines=14> */
.L_x_7114:
[----:B------:R-:W-:Y:S05]  /*6c80*/  BSYNC.RECONVERGENT B3 ;  /* 0x0000000000037941 */ /* 0x000fea0003800200 */
.L_x_7113:
        /* <DEDUP_REMOVED lines=14> */
.L_x_7116:
[----:B------:R-:W-:Y:S05]  /*6d70*/  BSYNC.RECONVERGENT B3 ;  /* 0x0000000000037941 */ /* 0x000fea0003800200 */
.L_x_7115:
        /* <DEDUP_REMOVED lines=14> */
.L_x_7118:
[----:B------:R-:W-:Y:S05]  /*6e60*/  BSYNC.RECONVERGENT B3 ;  /* 0x0000000000037941 */ /* 0x000fea0003800200 */
.L_x_7117:
        /* <DEDUP_REMOVED lines=14> */
.L_x_7120:
[----:B------:R-:W-:Y:S05]  /*6f50*/  BSYNC.RECONVERGENT B3 ;  /* 0x0000000000037941 */ /* 0x000fea0003800200 */
.L_x_7119:
[----:B------:R-:W-:Y:S01]  /*6f60*/  HFMA2 R9, -RZ, RZ, 0, 0 ;  /* 0x00000000ff097431 */ /* 0x000fe200000001ff */
[----:B------:R-:W-:Y:S01]  /*6f70*/  MOV R8, R40 ;  /* 0x0000002800087202 */ /* 0x000fe20000000f00 */
[----:B------:R-:W-:Y:S01]  /*6f80*/  IMAD R0, R41, UR44, RZ ;  /* 0x0000002c29007c24 */ /* 0x000fe2000f8e02ff */
[C---:B------:R-:W-:Y:S02]  /*6f90*/  R2UR UR4, R32.reuse ;  /* 0x00000000200472ca */ /* 0x040fe400000e0000 */
        /* <DEDUP_REMOVED lines=8> */
[C---:B------:R-:W-:Y:S02]  /*7020*/  IADD3 R30, P1, PT, R8.reuse, 0x80, RZ ;  /* 0x00000080081e7810 */ /* 0x040fe40007f3e0ff */
[----:B------:R-:W-:Y:S02]  /*7030*/  IADD3 R42, P2, PT, R8, 0xc0, RZ ;  /* 0x000000c0082a7810 */ /* 0x000fe40007f5e0ff */
[----:B------:R-:W-:Y:S02]  /*7040*/  LEA.HI R9, P0, R0, R8, RZ, 0x1 ;  /* 0x0000000800097211 */ /* 0x000fe400078108ff */
[----:B------:R-:W-:Y:S02]  /*7050*/  IADD3.X R13, PT, PT, RZ, R0, RZ, P1, !PT ;  /* 0x00000000ff0d7210 */ /* 0x000fe40000ffe4ff */
[----:B------:R-:W-:-:S02]  /*7060*/  SHF.L.U32 R10, R9, 0x2, RZ ;  /* 0x00000002090a7819 */ /* 0x000fc400000006ff */
[----:B------:R-:W-:Y:S02]  /*7070*/  IADD3.X R12, PT, PT, RZ, R0, RZ, P0, !PT ;  /* 0x00000000ff0c7210 */ /* 0x000fe400007fe4ff */
[----:B------:R-:W-:Y:S02]  /*7080*/  LOP3.LUT R10, R10, 0xfffffff8, RZ, 0xc0, !PT ;  /* 0xfffffff80a0a7812 */ /* 0x000fe400078ec0ff */
[----:B------:R-:W-:Y:S02]  /*7090*/  SHF.L.U64.HI R9, R9, 0x2, R12 ;  /* 0x0000000209097819 */ /* 0x000fe4000001020c */
[----:B------:R-:W-:Y:S02]  /*70a0*/  IADD3 R10, P0, PT, R10, UR48, RZ ;  /* 0x000000300a0a7c10 */ /* 0x000fe4000ff1e0ff */
[----:B------:R-:W-:Y:S02]  /*70b0*/  LEA.HI R30, P1, R13, R30, RZ, 0x1 ;  /* 0x0000001e0d1e7211 */ /* 0x000fe400078308ff */
[----:B------:R-:W-:-:S02]  /*70c0*/  IADD3.X R11, PT, PT, R9, UR49, RZ, P0, !PT ;  /* 0x00000031090b7c10 */ /* 0x000fc400087fe4ff */
[C---:B------:R-:W-:Y:S02]  /*70d0*/  IADD3 R12, P0, PT, R8.reuse, 0x40, RZ ;  /* 0x00000040080c7810 */ /* 0x040fe40007f1e0ff */
[----:B------:R-:W-:Y:S01]  /*70e0*/  IADD3.X R13, PT, PT, RZ, R13, RZ, P1, !PT ;  /* 0x0000000dff0d7210 */ /* 0x000fe20000ffe4ff */
[----:B------:R0:W-:Y:S01]  /*70f0*/  STG.E.64 desc[UR4][R10.64], R14 ;  /* 0x0000000e0a007986 */ /* 0x0001e2000c101b04 */
[----:B------:R-:W-:Y:S01]  /*7100*/  IADD3.X R9, PT, PT, RZ, R0, RZ, P2, !PT ;  /* 0x00000000ff097210 */ /* 0x000fe200017fe4ff */
[----:B------:R-:W-:Y:S01]  /*7110*/  IMAD.X R31, RZ, RZ, R0, P0 ;  /* 0x000000ffff1f7224 */ /* 0x000fe200000e0600 */
[----:B------:R-:W-:Y:S02]  /*7120*/  IADD3 R44, P6, PT, R8, 0x140, RZ ;  /* 0x00000140082c7810 */ /* 0x000fe40007fde0ff */
[----:B------:R-:W-:Y:S02]  /*7130*/  R2UR UR10, R32 ;  /* 0x00000000200a72ca */ /* 0x000fe400000e0000 */
[----:B------:R-:W-:-:S02]  /*7140*/  LEA.HI R12, P0, R31, R12, RZ, 0x1 ;  /* 0x0000000c1f0c7211 */ /* 0x000fc400078108ff */
[----:B------:R-:W-:Y:S02]  /*7150*/  R2UR UR11, R33 ;  /* 0x00000000210b72ca */ /* 0x000fe400000e0000 */
[----:B------:R-:W-:Y:S01]  /*7160*/  R2UR UR12, R32 ;  /* 0x00000000200c72ca */ /* 0x000fe200000e0000 */
[----:B------:R-:W-:Y:S01]  /*7170*/  IMAD.X R31, RZ, RZ, R31, P0 ;  /* 0x000000ffff1f7224 */ /* 0x000fe200000e061f */
[----:B------:R-:W-:Y:S02]  /*7180*/  LEA.HI R42, P0, R9, R42, RZ, 0x1 ;  /* 0x0000002a092a7211 */ /* 0x000fe400078108ff */
[C---:B0-----:R-:W-:Y:S02]  /*7190*/  SHF.L.U32 R10, R12.reuse, 0x2, RZ ;  /* 0x000000020c0a7819 */ /* 0x041fe400000006ff */
[----:B------:R-:W-:Y:S01]  /*71a0*/  SHF.L.U64.HI R11, R12, 0x2, R31 ;  /* 0x000000020c0b7819 */ /* 0x000fe2000001021f */
[----:B------:R-:W-:Y:S01]  /*71b0*/  IMAD.X R9, RZ, RZ, R9, P0 ;  /* 0x000000ffff097224 */ /* 0x000fe200000e0609 */
[----:B------:R-:W-:-:S02]  /*71c0*/  SHF.L.U64.HI R12, R30, 0x2, R13 ;  /* 0x000000021e0c7819 */ /* 0x000fc4000001020d */
[----:B------:R-:W-:Y:S02]  /*71d0*/  SHF.L.U32 R30, R30, 0x2, RZ ;  /* 0x000000021e1e7819 */ /* 0x000fe400000006ff */
[----:B------:R-:W-:Y:S02]  /*71e0*/  LOP3.LUT R10, R10, 0xfffffff8, RZ, 0xc0, !PT ;  /* 0xfffffff80a0a7812 */ /* 0x000fe400078ec0ff */
[----:B------:R-:W-:Y:S02]  /*71f0*/  LOP3.LUT R30, R30, 0xfffffff8, RZ, 0xc0, !PT ;  /* 0xfffffff81e1e7812 */ /* 0x000fe400078ec0ff */
[----:B------:R-:W-:Y:S02]  /*7200*/  SHF.L.U64.HI R9, R42, 0x2, R9 ;  /* 0x000000022a097819 */ /* 0x000fe40000010209 */
[----:B------:R-:W-:Y:S02]  /*7210*/  IADD3 R30, P1, PT, R30, UR48, RZ ;  /* 0x000000301e1e7c10 */ /* 0x000fe4000ff3e0ff */
[----:B------:R-:W-:-:S02]  /*7220*/  SHF.L.U32 R42, R42, 0x2, RZ ;  /* 0x000000022a2a7819 */ /* 0x000fc400000006ff */
[----:B------:R-:W-:Y:S02]  /*7230*/  IADD3.X R31, PT, PT, R12, UR49, RZ, P1, !PT ;  /* 0x000000310c1f7c10 */ /* 0x000fe40008ffe4ff */
[----:B------:R-:W-:Y:S02]  /*7240*/  IADD3 R45, P1, PT, R8, 0x100, RZ ;  /* 0x00000100082d7810 */ /* 0x000fe40007f3e0ff */
[----:B------:R-:W-:Y:S02]  /*7250*/  IADD3 R10, P0, PT, R10, UR48, RZ ;  /* 0x000000300a0a7c10 */ /* 0x000fe4000ff1e0ff */
[----:B------:R-:W-:Y:S01]  /*7260*/  LOP3.LUT R42, R42, 0xfffffff8, RZ, 0xc0, !PT ;  /* 0xfffffff82a2a7812 */ /* 0x000fe200078ec0ff */
[----:B------:R-:W-:Y:S01]  /*7270*/  IMAD.X R46, RZ, RZ, R0, P1 ;  /* 0x000000ffff2e7224 */ /* 0x000fe200008e0600 */
[----:B------:R-:W-:Y:S02]  /*7280*/  IADD3.X R11, PT, PT, R11, UR49, RZ, P0, !PT ;  /* 0x000000310b0b7c10 */ /* 0x000fe400087fe4ff */
[----:B------:R-:W-:-:S02]  /*7290*/  IADD3 R42, P0, PT, R42, UR48, RZ ;  /* 0x000000302a2a7c10 */ /* 0x000fc4000ff1e0ff */
[----:B------:R-:W-:Y:S01]  /*72a0*/  LEA.HI R45, P5, R46, R45, RZ, 0x1 ;  /* 0x0000002d2e2d7211 */ /* 0x000fe200078b08ff */
[----:B------:R0:W-:Y:S01]  /*72b0*/  STG.E.64 desc[UR4][R10.64], R34 ;  /* 0x000000220a007986 */ /* 0x0001e2000c101b04 */
[----:B------:R-:W-:Y:S02]  /*72c0*/  IADD3.X R43, PT, PT, R9, UR49, RZ, P0, !PT ;  /* 0x00000031092b7c10 */ /* 0x000fe400087fe4ff */
[C---:B------:R-:W-:Y:S01]  /*72d0*/  IADD3 R9, P0, PT, R8.reuse, 0x180, RZ ;  /* 0x0000018008097810 */ /* 0x040fe20007f1e0ff */
[----:B------:R1:W-:Y:S01]  /*72e0*/  STG.E.64 desc[UR6][R30.64], R28 ;  /* 0x0000001c1e007986 */ /* 0x0003e2000c101b06 */
[----:B------:R-:W-:Y:S02]  /*72f0*/  IADD3.X R46, PT, PT, RZ, R46, RZ, P5, !PT ;  /* 0x0000002eff2e7210 */ /* 0x000fe40002ffe4ff */
[C---:B------:R-:W-:Y:S01]  /*7300*/  IADD3 R15, P1, PT, R8.reuse, 0x1c0, RZ ;  /* 0x000001c0080f7810 */ /* 0x040fe20007f3e0ff */
[----:B------:R2:W-:Y:S01]  /*7310*/  STG.E.64 desc[UR8][R42.64], R26 ;  /* 0x0000001a2a007986 */ /* 0x0005e2000c101b08 */
[----:B------:R-:W-:-:S02]  /*7320*/  IADD3 R14, P2, PT, R8, 0x200, RZ ;  /* 0x00000200080e7810 */ /* 0x000fc40007f5e0ff */
[C---:B------:R-:W-:Y:S02]  /*7330*/  IADD3 R13, P3, PT, R8.reuse, 0x240, RZ ;  /* 0x00000240080d7810 */ /* 0x040fe40007f7e0ff */
[C---:B------:R-:W-:Y:S01]  /*7340*/  IADD3 R12, P4, PT, R8.reuse, 0x280, RZ ;  /* 0x00000280080c7810 */ /* 0x040fe20007f9e0ff */
[--C-:B0-----:R-:W-:Y:S01]  /*7350*/  IMAD.X R35, RZ, RZ, R0.reuse, P2 ;  /* 0x000000ffff237224 */ /* 0x101fe200010e0600 */
[C---:B------:R-:W-:Y:S02]  /*7360*/  IADD3 R10, P5, PT, R8.reuse, 0x2c0, RZ ;  /* 0x000002c0080a7810 */ /* 0x040fe40007fbe0ff */
[-C--:B------:R-:W-:Y:S02]  /*7370*/  IADD3.X R34, PT, PT, RZ, R0.reuse, RZ, P1, !PT ;  /* 0x00000000ff227210 */ /* 0x080fe40000ffe4ff */
[----:B-1----:R-:W-:Y:S02]  /*7380*/  IADD3.X R29, PT, PT, RZ, R0, RZ, P6, !PT ;  /* 0x00000000ff1d7210 */ /* 0x002fe400037fe4ff */
[----:B------:R-:W-:Y:S01]  /*7390*/  IADD3 R11, P6, PT, R8, 0x300, RZ ;  /* 0x00000300080b7810 */ /* 0x000fe20007fde0ff */
[----:B------:R-:W-:Y:S01]  /*73a0*/  IMAD.X R8, RZ, RZ, R0, P0 ;  /* 0x000000ffff087224 */ /* 0x000fe200000e0600 */
[----:B--2---:R-:W-:-:S02]  /*73b0*/  LEA.HI R26, P0, R29, R44, RZ, 0x1 ;  /* 0x0000002c1d1a7211 */ /* 0x004fc400078108ff */
[----:B------:R-:W-:Y:S02]  /*73c0*/  LEA.HI R15, P1, R34, R15, RZ, 0x1 ;  /* 0x0000000f220f7211 */ /* 0x000fe400078308ff */
[----:B------:R-:W-:Y:S02]  /*73d0*/  IADD3.X R27, PT, PT, RZ, R29, RZ, P0, !PT ;  /* 0x0000001dff1b7210 */ /* 0x000fe400007fe4ff */
[----:B------:R-:W-:Y:S01]  /*73e0*/  LEA.HI R28, P0, R8, R9, RZ, 0x1 ;  /* 0x00000009081c7211 */ /* 0x000fe200078108ff */
[----:B------:R-:W-:Y:S01]  /*73f0*/  IMAD.SHL.U32 R9, R45, 0x4, RZ ;  /* 0x000000042d097824 */ /* 0x000fe200078e00ff */
[C---:B------:R-:W-:Y:S02]  /*7400*/  SHF.L.U64.HI R27, R26.reuse, 0x2, R27 ;  /* 0x000000021a1b7819 */ /* 0x040fe4000001021b */
[----:B------:R-:W-:Y:S02]  /*7410*/  IADD3.X R29, PT, PT, RZ, R8, RZ, P0, !PT ;  /* 0x00000008ff1d7210 */ /* 0x000fe400007fe4ff */
[----:B------:R-:W-:-:S02]  /*7420*/  SHF.L.U32 R26, R26, 0x2, RZ ;  /* 0x000000021a1a7819 */ /* 0x000fc400000006ff */
[----:B------:R-:W-:Y:S02]  /*7430*/  LOP3.LUT R8, R9, 0xfffffff8, RZ, 0xc0, !PT ;  /* 0xfffffff809087812 */ /* 0x000fe400078ec0ff */
[C---:B------:R-:W-:Y:S01]  /*7440*/  SHF.L.U64.HI R29, R28.reuse, 0x2, R29 ;  /* 0x000000021c1d7819 */ /* 0x040fe2000001021d */
[----:B------:R-:W-:Y:S01]  /*7450*/  IMAD.SHL.U32 R28, R28, 0x4, RZ ;  /* 0x000000041c1c7824 */ /* 0x000fe200078e00ff */
[----:B------:R-:W-:Y:S02]  /*7460*/  SHF.L.U64.HI R31, R45, 0x2, R46 ;  /* 0x000000022d1f7819 */ /* 0x000fe4000001022e */
[----:B------:R-:W-:Y:S02]  /*7470*/  IADD3 R8, P0, PT, R8, UR48, RZ ;  /* 0x0000003008087c10 */ /* 0x000fe4000ff1e0ff */
[----:B------:R-:W-:Y:S02]  /*7480*/  LOP3.LUT R26, R26, 0xfffffff8, RZ, 0xc0, !PT ;  /* 0xfffffff81a1a7812 */ /* 0x000fe400078ec0ff */
[----:B------:R-:W-:-:S02]  /*7490*/  SHF.L.U32 R30, R15, 0x2, RZ ;  /* 0x000000020f1e7819 */ /* 0x000fc400000006ff */
[----:B------:R-:W-:Y:S02]  /*74a0*/  IADD3.X R34, PT, PT, RZ, R34, RZ, P1, !PT ;  /* 0x00000022ff227210 */ /* 0x000fe40000ffe4ff */
[----:B------:R-:W-:Y:S02]  /*74b0*/  LOP3.LUT R28, R28, 0xfffffff8, RZ, 0xc0, !PT ;  /* 0xfffffff81c1c7812 */ /* 0x000fe400078ec0ff */
[----:B------:R-:W-:Y:S02]  /*74c0*/  IADD3.X R9, PT, PT, R31, UR49, RZ, P0, !PT ;  /* 0x000000311f097c10 */ /* 0x000fe400087fe4ff */
[----:B------:R-:W-:Y:S02]  /*74d0*/  IADD3 R26, P1, PT, R26, UR48, RZ ;  /* 0x000000301a1a7c10 */ /* 0x000fe4000ff3e0ff */
[----:B------:R-:W-:Y:S01]  /*74e0*/  LOP3.LUT R30, R30, 0xfffffff8, RZ, 0xc0, !PT ;  /* 0xfffffff81e1e7812 */ /* 0x000fe200078ec0ff */
[----:B------:R0:W-:Y:S01]  /*74f0*/  STG.E.64 desc[UR4][R8.64], R24 ;  /* 0x0000001808007986 */ /* 0x0001e2000c101b04 */
[----:B------:R-:W-:-:S02]  /*7500*/  IADD3 R28, P0, PT, R28, UR48, RZ ;  /* 0x000000301c1c7c10 */ /* 0x000fc4000ff1e0ff */
[----:B------:R-:W-:Y:S02]  /*7510*/  IADD3.X R27, PT, PT, R27, UR49, RZ, P1, !PT ;  /* 0x000000311b1b7c10 */ /* 0x000fe40008ffe4ff */
[----:B------:R-:W-:Y:S02]  /*7520*/  SHF.L.U64.HI R15, R15, 0x2, R34 ;  /* 0x000000020f0f7819 */ /* 0x000fe40000010222 */
[----:B------:R-:W-:Y:S01]  /*7530*/  IADD3 R30, P1, PT, R30, UR48, RZ ;  /* 0x000000301e1e7c10 */ /* 0x000fe2000ff3e0ff */
[----:B------:R-:W-:Y:S01]  /*7540*/  STG.E.64 desc[UR6][R26.64], R22 ;  /* 0x000000161a007986 */ /* 0x000fe2000c101b06 */
[----:B------:R-:W-:Y:S02]  /*7550*/  IADD3.X R29, PT, PT, R29, UR49, RZ, P0, !PT ;  /* 0x000000311d1d7c10 */ /* 0x000fe400087fe4ff */
[----:B------:R-:W-:Y:S01]  /*7560*/  IADD3.X R31, PT, PT, R15, UR49, RZ, P1, !PT ;  /* 0x000000310f1f7c10 */ /* 0x000fe20008ffe4ff */
[----:B------:R-:W-:Y:S01]  /*7570*/  IMAD.X R15, RZ, RZ, R0, P5 ;  /* 0x000000ffff0f7224 */ /* 0x000fe200028e0600 */
[----:B------:R-:W-:Y:S01]  /*7580*/  LEA.HI R14, P0, R35, R14, RZ, 0x1 ;  /* 0x0000000e230e7211 */ /* 0x000fe200078108ff */
[----:B------:R1:W-:Y:S01]  /*7590*/  STG.E.64 desc[UR8][R28.64], R20 ;  /* 0x000000141c007986 */ /* 0x0003e2000c101b08 */
[----:B0-----:R-:W-:-:S02]  /*75a0*/  IADD3.X R24, PT, PT, RZ, R0, RZ, P3, !PT ;  /* 0x00000000ff187210 */ /* 0x001fc40001ffe4ff */
[----:B------:R-:W-:Y:S01]  /*75b0*/  IADD3.X R9, PT, PT, RZ, R0, RZ, P4, !PT ;  /* 0x00000000ff097210 */ /* 0x000fe200027fe4ff */
[----:B------:R0:W-:Y:S01]  /*75c0*/  STG.E.64 desc[UR10][R30.64], R18 ;  /* 0x000000121e007986 */ /* 0x0001e2000c101b0a */
[----:B------:R-:W-:Y:S02]  /*75d0*/  LEA.HI R8, P1, R24, R13, RZ, 0x1 ;  /* 0x0000000d18087211 */ /* 0x000fe400078308ff */
[----:B------:R-:W-:Y:S02]  /*75e0*/  IADD3.X R13, PT, PT, RZ, R35, RZ, P0, !PT ;  /* 0x00000023ff0d7210 */ /* 0x000fe400007fe4ff */
[----:B------:R-:W-:Y:S02]  /*75f0*/  LEA.HI R12, P2, R9, R12, RZ, 0x1 ;  /* 0x0000000c090c7211 */ /* 0x000fe400078508ff */
[----:B------:R-:W-:Y:S02]  /*7600*/  LEA.HI R10, P0, R15, R10, RZ, 0x1 ;  /* 0x0000000a0f0a7211 */ /* 0x000fe400078108ff */
[----:B------:R-:W-:-:S02]  /*7610*/  IADD3.X R0, PT, PT, RZ, R0, RZ, P6, !PT ;  /* 0x00000000ff007210 */ /* 0x000fc400037fe4ff */
[C---:B-1----:R-:W-:Y:S02]  /*7620*/  SHF.L.U64.HI R20, R14.reuse, 0x2, R13 ;  /* 0x000000020e147819 */ /* 0x042fe4000001020d */
[----:B------:R-:W-:Y:S01]  /*7630*/  IADD3.X R13, PT, PT, RZ, R9, RZ, P2, !PT ;  /* 0x00000009ff0d7210 */ /* 0x000fe200017fe4ff */
[----:B0-----:R-:W-:Y:S01]  /*7640*/  IMAD.X R19, RZ, RZ, R24, P1 ;  /* 0x000000ffff137224 */ /* 0x001fe200008e0618 */
[----:B------:R-:W-:Y:S02]  /*7650*/  SHF.L.U32 R18, R14, 0x2, RZ ;  /* 0x000000020e127819 */ /* 0x000fe400000006ff */
[----:B------:R-:W-:Y:S02]  /*7660*/  IADD3.X R15, PT, PT, RZ, R15, RZ, P0, !PT ;  /* 0x0000000fff0f7210 */ /* 0x000fe400007fe4ff */
[C---:B------:R-:W-:Y:S01]  /*7670*/  SHF.L.U64.HI R19, R8.reuse, 0x2, R19 ;  /* 0x0000000208137819 */ /* 0x040fe20000010213 */
[----:B------:R-:W-:Y:S01]  /*7680*/  IMAD.SHL.U32 R8, R8, 0x4, RZ ;  /* 0x0000000408087824 */ /* 0x000fe200078e00ff */
[----:B------:R-:W-:-:S02]  /*7690*/  SHF.L.U64.HI R13, R12, 0x2, R13 ;  /* 0x000000020c0d7819 */ /* 0x000fc4000001020d */
[----:B------:R-:W-:Y:S02]  /*76a0*/  LOP3.LUT R9, R18, 0xfffffff8, RZ, 0xc0, !PT ;  /* 0xfffffff812097812 */ /* 0x000fe400078ec0ff */
[----:B------:R-:W-:Y:S02]  /*76b0*/  SHF.L.U32 R12, R12, 0x2, RZ ;  /* 0x000000020c0c7819 */ /* 0x000fe400000006ff */
[C---:B------:R-:W-:Y:S02]  /*76c0*/  SHF.L.U64.HI R15, R10.reuse, 0x2, R15 ;  /* 0x000000020a0f7819 */ /* 0x040fe4000001020f */
[----:B------:R-:W-:Y:S02]  /*76d0*/  SHF.L.U32 R14, R10, 0x2, RZ ;  /* 0x000000020a0e7819 */ /* 0x000fe400000006ff */
[----:B------:R-:W-:Y:S02]  /*76e0*/  LOP3.LUT R10, R8, 0xfffffff8, RZ, 0xc0, !PT ;  /* 0xfffffff8080a7812 */ /* 0x000fe400078ec0ff */
[----:B------:R-:W-:-:S02]  /*76f0*/  IADD3 R8, P0, PT, R9, UR48, RZ ;  /* 0x0000003009087c10 */ /* 0x000fc4000ff1e0ff */
[----:B------:R-:W-:Y:S02]  /*7700*/  LOP3.LUT R12, R12, 0xfffffff8, RZ, 0xc0, !PT ;  /* 0xfffffff80c0c7812 */ /* 0x000fe400078ec0ff */
[----:B------:R-:W-:Y:S02]  /*7710*/  IADD3.X R9, PT, PT, R20, UR49, RZ, P0, !PT ;  /* 0x0000003114097c10 */ /* 0x000fe400087fe4ff */
[----:B------:R-:W-:Y:S02]  /*7720*/  IADD3 R12, P0, PT, R12, UR48, RZ ;  /* 0x000000300c0c7c10 */ /* 0x000fe4000ff1e0ff */
[----:B------:R-:W-:Y:S01]  /*7730*/  LEA.HI R11, P3, R0, R11, RZ, 0x1 ;  /* 0x0000000b000b7211 */ /* 0x000fe200078708ff */
[----:B------:R0:W-:Y:S01]  /*7740*/  STG.E.64 desc[UR4][R8.64], R16 ;  /* 0x0000001008007986 */ /* 0x0001e2000c101b04 */
[----:B------:R-:W-:Y:S02]  /*7750*/  IADD3.X R13, PT, PT, R13, UR49, RZ, P0, !PT ;  /* 0x000000310d0d7c10 */ /* 0x000fe400087fe4ff */
[----:B------:R-:W-:Y:S01]  /*7760*/  IADD3 R39, P0, PT, R38, R39, RZ ;  /* 0x0000002726277210 */ /* 0x000fe20007f1e0ff */
[----:B------:R-:W-:Y:S01]  /*7770*/  IMAD.X R0, RZ, RZ, R0, P3 ;  /* 0x000000ffff007224 */ /* 0x000fe200018e0600 */
[----:B------:R-:W-:-:S02]  /*7780*/  SHF.L.U32 R18, R11, 0x2, RZ ;  /* 0x000000020b127819 */ /* 0x000fc400000006ff */
[----:B------:R-:W-:Y:S02]  /*7790*/  LEA.HI.X.SX32 R41, R38, R41, 0x1, P0 ;  /* 0x0000002926297211 */ /* 0x000fe400000f0eff */
[----:B------:R-:W-:Y:S02]  /*77a0*/  ISETP.GE.U32.AND P0, PT, R39, UR46, PT ;  /* 0x0000002e27007c0c */ /* 0x000fe4000bf06070 */
[----:B------:R-:W-:Y:S02]  /*77b0*/  LOP3.LUT R14, R14, 0xfffffff8, RZ, 0xc0, !PT ;  /* 0xfffffff80e0e7812 */ /* 0x000fe400078ec0ff */
[----:B------:R-:W-:Y:S02]  /*77c0*/  R2UR UR13, R33 ;  /* 0x00000000210d72ca */ /* 0x000fe400000e0000 */
[----:B------:R-:W-:Y:S02]  /*77d0*/  LOP3.LUT R18, R18, 0xfffffff8, RZ, 0xc0, !PT ;  /* 0xfffffff812127812 */ /* 0x000fe400078ec0ff */
[----:B------:R-:W-:-:S02]  /*77e0*/  IADD3 R10, P1, PT, R10, UR48, RZ ;  /* 0x000000300a0a7c10 */ /* 0x000fc4000ff3e0ff */
[----:B------:R-:W-:Y:S02]  /*77f0*/  ISETP.GE.AND.EX P0, PT, R41, UR47, PT, P0 ;  /* 0x0000002f29007c0c */ /* 0x000fe4000bf06300 */
[----:B------:R-:W-:Y:S02]  /*7800*/  IADD3 R14, P2, PT, R14, UR48, RZ ;  /* 0x000000300e0e7c10 */ /* 0x000fe4000ff5e0ff */
[----:B------:R-:W-:Y:S02]  /*7810*/  SHF.L.U64.HI R0, R11, 0x2, R0 ;  /* 0x000000020b007819 */ /* 0x000fe40000010200 */
[----:B------:R-:W-:Y:S02]  /*7820*/  IADD3 R18, P3, PT, R18, UR48, RZ ;  /* 0x0000003012127c10 */ /* 0x000fe4000ff7e0ff */
[----:B------:R-:W-:Y:S02]  /*7830*/  IADD3.X R11, PT, PT, R19, UR49, RZ, P1, !PT ;  /* 0x00000031130b7c10 */ /* 0x000fe40008ffe4ff */
[----:B------:R-:W-:-:S02]  /*7840*/  IADD3.X R15, PT, PT, R15, UR49, RZ, P2, !PT ;  /* 0x000000310f0f7c10 */ /* 0x000fc400097fe4ff */
[----:B------:R-:W-:Y:S01]  /*7850*/  IADD3.X R19, PT, PT, R0, UR49, RZ, P3, !PT ;  /* 0x0000003100137c10 */ /* 0x000fe20009ffe4ff */
[----:B------:R0:W-:Y:S04]  /*7860*/  STG.E.64 desc[UR6][R10.64], R36 ;  /* 0x000000240a007986 */ /* 0x0001e8000c101b06 */
[----:B------:R0:W-:Y:S04]  /*7870*/  STG.E.64 desc[UR8][R12.64], R6 ;  /* 0x000000060c007986 */ /* 0x0001e8000c101b08 */
[----:B------:R0:W-:Y:S04]  /*7880*/  STG.E.64 desc[UR10][R14.64], R4 ;  /* 0x000000040e007986 */ /* 0x0001e8000c101b0a */
[----:B------:R0:W-:Y:S01]  /*7890*/  STG.E.64 desc[UR12][R18.64], R2 ;  /* 0x0000000212007986 */ /* 0x0001e2000c101b0c */
[----:B------:R-:W-:Y:S05]  /*78a0*/  @!P0 BRA `(.L_x_7121) ;  /* 0xffffff8800848947 */ /* 0x000fea000383ffff */
[----:B------:R-:W-:Y:S05]  /*78b0*/  BSYNC B0 ;  /* 0x0000000000007941 */ /* 0x000fea0003800000 */
.L_x_7067:
[----:B------:R-:W-:Y:S05]  /*78c0*/  EXIT ;  /* 0x000000000000794d */ /* 0x000fea0003800000 */
.L_x_7068:
[----:B------:R-:W-:Y:S01]  /*78d0*/  BSSY B1, `(.L_x_7122) ;  /* 0x0000007000017945 */ /* 0x000fe20003800000 */
[----:B------:R-:W-:Y:S01]  /*78e0*/  IMAD.MOV.U32 R12, RZ, RZ, 0x10 ;  /* 0x00000010ff0c7424 */ /* 0x000fe200078e00ff */
[----:B------:R-:W-:Y:S02]  /*78f0*/  MOV R11, 0x1f ;  /* 0x0000001f000b7802 */ /* 0x000fe40000000f00 */
[----:B------:R-:W-:-:S07]  /*7900*/  MOV R15, 0xffffffff ;  /* 0xffffffff000f7802 */ /* 0x000fce0000000f00 */
[----:B------:R-:W-:Y:S05]  /*7910*/  WARPSYNC.COLLECTIVE R15, `(.L_x_7123) ;  /* 0x000000000f087348 */ /* 0x000fea0003c00000 */
[----:B------:R0:W1:Y:S02]  /*7920*/  SHFL.BFLY P6, R14, R13, R12, R11 ;  /* 0x0c00000c0d0e7389 */ /* 0x00006400000c000b */
[----:B01----:R-:W-:Y:S05]  /*7930*/  ENDCOLLECTIVE ;  /* 0x000000000000791b */ /* 0x003fea0003800000 */
.L_x_7123:
[----:B------:R-:W-:Y:S05]  /*7940*/  BSYNC B1 ;  /* 0x0000000000017941 */ /* 0x000fea0003800000 */
.L_x_7122:
        /* <DEDUP_REMOVED lines=9> */
.L_x_7124:
[----:B------:R-:W-:Y:S01]  /*79e0*/  HFMA2 R12, -RZ, RZ, 0, 2.384185791015625e-07 ;  /* 0x00000004ff0c7431 */ /* 0x000fe200000001ff */
[----:B------:R-:W-:-:S05]  /*79f0*/  FMNMX R0, R13, R14, !PT ;  /* 0x0000000e0d007209 */ /* 0x000fca0007800000 */
[----:B------:R-:W-:-:S07]  /*7a00*/  IMAD.MOV.U32 R13, RZ, RZ, R0 ;  /* 0x000000ffff0d7224 */ /* 0x000fce00078e0000 */
[----:B------:R-:W-:Y:S05]  /*7a10*/  WARPSYNC.COLLECTIVE R15, `(.L_x_7125) ;  /* 0x000000000f087348 */ /* 0x000fea0003c00000 */
[----:B------:R0:W1:Y:S02]  /*7a20*/  SHFL.BFLY P6, R14, R13, R12, R11 ;  /* 0x0c00000c0d0e7389 */ /* 0x00006400000c000b */
[----:B01----:R-:W-:Y:S05]  /*7a30*/  ENDCOLLECTIVE ;  /* 0x000000000000791b */ /* 0x003fea0003800000 */
.L_x_7125:
[----:B------:R-:W-:Y:S01]  /*7a40*/  IMAD.MOV.U32 R12, RZ, RZ, 0x2 ;  /* 0x00000002ff0c7424 */ /* 0x000fe200078e00ff */
[----:B------:R-:W-:-:S04]  /*7a50*/  FMNMX R2, R0, R14, !PT ;  /* 0x0000000e00027209 */ /* 0x000fc80007800000 */
[----:B------:R-:W-:-:S07]  /*7a60*/  MOV R13, R2 ;  /* 0x00000002000d7202 */ /* 0x000fce0000000f00 */
[----:B------:R-:W-:Y:S05]  /*7a70*/  WARPSYNC.COLLECTIVE R15, `(.L_x_7126) ;  /* 0x000000000f087348 */ /* 0x000fea0003c00000 */
[----:B------:R0:W1:Y:S02]  /*7a80*/  SHFL.BFLY P6, R14, R13, R12, R11 ;  /* 0x0c00000c0d0e7389 */ /* 0x00006400000c000b */
[----:B01----:R-:W-:Y:S05]  /*7a90*/  ENDCOLLECTIVE ;  /* 0x000000000000791b */ /* 0x003fea0003800000 */
.L_x_7126:
[----:B------:R-:W-:Y:S01]  /*7aa0*/  HFMA2 R12, -RZ, RZ, 0, 5.9604644775390625e-08 ;  /* 0x00000001ff0c7431 */ /* 0x000fe200000001ff */
[----:B------:R-:W-:-:S04]  /*7ab0*/  FMNMX R3, R2, R14, !PT ;  /* 0x0000000e02037209 */ /* 0x000fc80007800000 */
[----:B------:R-:W-:-:S07]  /*7ac0*/  MOV R13, R3 ;  /* 0x00000003000d7202 */ /* 0x000fce0000000f00 */
[----:B------:R-:W-:Y:S05]  /*7ad0*/  WARPSYNC.COLLECTIVE R15, `(.L_x_7127) ;  /* 0x000000000f087348 */ /* 0x000fea0003c00000 */
[----:B------:R0:W1:Y:S02]  /*7ae0*/  SHFL.BFLY P6, R14, R13, R12, R11 ;  /* 0x0c00000c0d0e7389 */ /* 0x00006400000c000b */
[----:B01----:R-:W-:Y:S05]  /*7af0*/  ENDCOLLECTIVE ;  /* 0x000000000000791b */ /* 0x003fea0003800000 */
.L_x_7127:
        /* <DEDUP_REMOVED lines=198> */
[----:B------:R-:W-:Y:S02]  /*8760*/  IMAD.SHL.U32 R2, R9, 0x800000, RZ ;  /* 0x0080000009027824 */ /* 0x000fe400078e00ff */
[----:B------:R-:W-:-:S04]  /*8770*/  FFMA.RM R3, R3, R46, 12582913 ;  /* 0x4b40000103037423 */ /* 0x000fc8000000402e */
[C---:B------:R-:W-:Y:S01]  /*8780*/  FADD R11, R3.reuse, -12583039 ;  /* 0xcb40007f030b7421 */ /* 0x040fe20000000000 */
[----:B------:R-:W-:-:S03]  /*8790*/  SHF.L.U32 R3, R3, 0x17, RZ ;  /* 0x0000001703037819 */ /* 0x000fc600000006ff */
[----:B------:R-:W-:-:S04]  /*87a0*/  FFMA R11, R34, 1.4426950216293334961, -R11 ;  /* 0x3fb8aa3b220b7823 */ /* 0x000fc8000000080b */
[----:B------:R-:W-:-:S04]  /*87b0*/  FFMA R11, R34, 1.925963033500011079e-08, R11 ;  /* 0x32a57060220b7823 */ /* 0x000fc8000000000b */
[----:B------:R-:W0:Y:S02]  /*87c0*/  MUFU.EX2 R0, R11 ;  /* 0x0000000b00007308 */ /* 0x000e240000000800 */
[----:B0-----:R-:W-:Y:S01]  /*87d0*/  FMUL R3, R3, R0 ;  /* 0x0000000003037220 */ /* 0x001fe20000400000 */
[----:B------:R-:W-:Y:S01]  /*87e0*/  FADD R0, R9, -12583039 ;  /* 0xcb40007f09007421 */ /* 0x000fe20000000000 */
[----:B------:R-:W-:-:S03]  /*87f0*/  FFMA.SAT R9, R36, R45, 0.5 ;  /* 0x3f00000024097423 */ /* 0x000fc6000000202d */
[----:B------:R-:W-:Y:S01]  /*8800*/  FFMA R0, R15, 1.4426950216293334961, -R0 ;  /* 0x3fb8aa3b0f007823 */ /* 0x000fe20000000800 */
[----:B------:R-:W-:-:S03]  /*8810*/  FFMA.RM R9, R9, R46, 12582913 ;  /* 0x4b40000109097423 */ /* 0x000fc6000000402e */
[----:B------:R-:W-:Y:S01]  /*8820*/  FFMA R15, R15, 1.925963033500011079e-08, R0 ;  /* 0x32a570600f0f7823 */ /* 0x000fe20000000000 */
[C---:B------:R-:W-:Y:S01]  /*8830*/  FADD R11, R9.reuse, -12583039 ;  /* 0xcb40007f090b7421 */ /* 0x040fe20000000000 */
[----:B------:R-:W-:Y:S01]  /*8840*/  SHF.L.U32 R0, R9, 0x17, RZ ;  /* 0x0000001709007819 */ /* 0x000fe200000006ff */
[-C--:B------:R-:W-:Y:S01]  /*8850*/  FFMA.SAT R9, R8, R45.reuse, 0.5 ;  /* 0x3f00000008097423 */ /* 0x080fe2000000202d */
[----:B------:R-:W-:Y:S01]  /*8860*/  FFMA.SAT R45, R35, R45, 0.5 ;  /* 0x3f000000232d7423 */ /* 0x000fe2000000202d */
[C---:B------:R-:W-:Y:S01]  /*8870*/  FFMA R11, R36.reuse, 1.4426950216293334961, -R11 ;  /* 0x3fb8aa3b240b7823 */ /* 0x040fe2000000080b */
[----:B------:R-:W0:Y:S01]  /*8880*/  MUFU.EX2 R15, R15 ;  /* 0x0000000f000f7308 */ /* 0x000e220000000800 */
[-C--:B------:R-:W-:Y:S01]  /*8890*/  FFMA.RM R9, R9, R46.reuse, 12582913 ;  /* 0x4b40000109097423 */ /* 0x080fe2000000402e */
[----:B------:R-:W-:Y:S01]  /*88a0*/  FFMA.RM R45, R45, R46, 12582913 ;  /* 0x4b4000012d2d7423 */ /* 0x000fe2000000402e */
[----:B------:R-:W-:Y:S02]  /*88b0*/  FFMA R11, R36, 1.925963033500011079e-08, R11 ;  /* 0x32a57060240b7823 */ /* 0x000fe4000000000b */
[C---:B------:R-:W-:Y:S01]  /*88c0*/  FADD R13, R9.reuse, -12583039 ;  /* 0xcb40007f090d7421 */ /* 0x040fe20000000000 */
[----:B------:R-:W-:-:S03]  /*88d0*/  SHF.L.U32 R9, R9, 0x17, RZ ;  /* 0x0000001709097819 */ /* 0x000fc600000006ff */
[----:B------:R-:W1:Y:S01]  /*88e0*/  MUFU.EX2 R11, R11 ;  /* 0x0000000b000b7308 */ /* 0x000e620000000800 */
[----:B------:R-:W-:-:S04]  /*88f0*/  FFMA R13, R8, 1.4426950216293334961, -R13 ;  /* 0x3fb8aa3b080d7823 */ /* 0x000fc8000000080d */
[----:B------:R-:W-:Y:S01]  /*8900*/  FFMA R13, R8, 1.925963033500011079e-08, R13 ;  /* 0x32a57060080d7823 */ /* 0x000fe2000000000d */
[----:B0-----:R-:W-:-:S03]  /*8910*/  FMUL R2, R2, R15 ;  /* 0x0000000f02027220 */ /* 0x001fc60000400000 */
[----:B------:R-:W0:Y:S01]  /*8920*/  MUFU.EX2 R8, R13 ;  /* 0x0000000d00087308 */ /* 0x000e220000000800 */
[----:B------:R-:W-:Y:S02]  /*8930*/  IMAD.MOV.U32 R15, RZ, RZ, -0x1 ;  /* 0xffffffffff0f7424 */ /* 0x000fe400078e00ff */
[----:B-1----:R-:W-:Y:S01]  /*8940*/  FMUL R0, R0, R11 ;  /* 0x0000000b00007220 */ /* 0x002fe20000400000 */
[----:B------:R-:W-:-:S04]  /*8950*/  FADD R11, RZ, R31 ;  /* 0x0000001fff0b7221 */ /* 0x000fc80000000000 */
[----:B------:R-:W-:-:S04]  /*8960*/  FADD R12, R11, R30 ;  /* 0x0000001e0b0c7221 */ /* 0x000fc80000000000 */
[----:B------:R-:W-:Y:S01]  /*8970*/  FADD R11, R12, R29 ;  /* 0x0000001d0c0b7221 */ /* 0x000fe20000000000 */
[----:B0-----:R-:W-:Y:S01]  /*8980*/  FMUL R9, R9, R8 ;  /* 0x0000000809097220 */ /* 0x001fe20000400000 */
[----:B------:R-:W-:Y:S02]  /*8990*/  FADD R8, R45, -12583039 ;  /* 0xcb40007f2d087421 */ /* 0x000fe40000000000 */
[----:B------:R-:W-:Y:S02]  /*89a0*/  FADD R12, R11, R28 ;  /* 0x0000001c0b0c7221 */ /* 0x000fe40000000000 */
[C---:B------:R-:W-:Y:S02]  /*89b0*/  FFMA R8, R35.reuse, 1.4426950216293334961, -R8 ;  /* 0x3fb8aa3b23087823 */ /* 0x040fe40000000808 */
[----:B------:R-:W-:Y:S02]  /*89c0*/  FADD R11, R12, R27 ;  /* 0x0000001b0c0b7221 */ /* 0x000fe40000000000 */
[----:B------:R-:W-:Y:S01]  /*89d0*/  FFMA R35, R35, 1.925963033500011079e-08, R8 ;  /* 0x32a5706023237823 */ /* 0x000fe20000000008 */
[----:B------:R-:W-:-:S02]  /*89e0*/  IMAD.SHL.U32 R8, R45, 0x800000, RZ ;  /* 0x008000002d087824 */ /* 0x000fc400078e00ff */
        /* <DEDUP_REMOVED lines=23> */
[----:B------:R-:W-:-:S03]  /*8b60*/  HFMA2 R12, -RZ, RZ, 0, 9.5367431640625e-07 ;  /* 0x00000010ff0c7431 */ /* 0x000fc600000001ff */
[----:B------:R-:W-:-:S07]  /*8b70*/  FADD R13, R13, R8 ;  /* 0x000000080d0d7221 */ /* 0x000fce0000000000 */
[----:B------:R-:W-:Y:S05]  /*8b80*/  WARPSYNC.COLLECTIVE R15, `(.L_x_7128) ;  /* 0x000000000f087348 */ /* 0x000fea0003c00000 */
[----:B------:R0:W1:Y:S02]  /*8b90*/  SHFL.BFLY P6, R14, R13, R12, R11 ;  /* 0x0c00000c0d0e7389 */ /* 0x00006400000c000b */
[----:B01----:R-:W-:Y:S05]  /*8ba0*/  ENDCOLLECTIVE ;  /* 0x000000000000791b */ /* 0x003fea0003800000 */
.L_x_7128:
[----:B------:R-:W-:Y:S02]  /*8bb0*/  HFMA2 R12, -RZ, RZ, 0, 4.76837158203125e-07 ;  /* 0x00000008ff0c7431 */ /* 0x000fe400000001ff */
[----:B------:R-:W-:-:S05]  /*8bc0*/  FADD R34, R13, R14 ;  /* 0x0000000e0d227221 */ /* 0x000fca0000000000 */
[----:B------:R-:W-:-:S07]  /*8bd0*/  MOV R13, R34 ;  /* 0x00000022000d7202 */ /* 0x000fce0000000f00 */
[----:B------:R-:W-:Y:S05]  /*8be0*/  WARPSYNC.COLLECTIVE R15, `(.L_x_7129) ;  /* 0x000000000f087348 */ /* 0x000fea0003c00000 */
[----:B------:R0:W1:Y:S02]  /*8bf0*/  SHFL.BFLY P6, R14, R13, R12, R11 ;  /* 0x0c00000c0d0e7389 */ /* 0x00006400000c000b */
[----:B01----:R-:W-:Y:S05]  /*8c00*/  ENDCOLLECTIVE ;  /* 0x000000000000791b */ /* 0x003fea0003800000 */
.L_x_7129:
[----:B------:R-:W-:Y:S01]  /*8c10*/  MOV R12, 0x4 ;  /* 0x00000004000c7802 */ /* 0x000fe20000000f00 */
[----:B------:R-:W-:-:S04]  /*8c20*/  FADD R35, R34, R14 ;  /* 0x0000000e22237221 */ /* 0x000fc80000000000 */
[----:B------:R-:W-:-:S07]  /*8c30*/  IMAD.MOV.U32 R13, RZ, RZ, R35 ;  /* 0x000000ffff0d7224 */ /* 0x000fce00078e0023 */
[----:B------:R-:W-:Y:S05]  /*8c40*/  WARPSYNC.COLLECTIVE R15, `(.L_x_7130) ;  /* 0x000000000f087348 */ /* 0x000fea0003c00000 */
[----:B------:R0:W1:Y:S02]  /*8c50*/  SHFL.BFLY P6, R14, R13, R12, R11 ;  /* 0x0c00000c0d0e7389 */ /* 0x00006400000c000b */
[----:B01----:R-:W-:Y:S05]  /*8c60*/  ENDCOLLECTIVE ;  /* 0x000000000000791b */ /* 0x003fea0003800000 */
.L_x_7130:
[----:B------:R-:W-:Y:S02]  /*8c70*/  IMAD.MOV.U32 R12, RZ, RZ, 0x2 ;  /* 0x00000002ff0c7424 */ /* 0x000fe400078e00ff */
[----:B------:R-:W-:-:S05]  /*8c80*/  FADD R36, R35, R14 ;  /* 0x0000000e23247221 */ /* 0x000fca0000000000 */
[----:B------:R-:W-:-:S07]  /*8c90*/  MOV R13, R36 ;  /* 0x00000024000d7202 */ /* 0x000fce0000000f00 */
[----:B------:R-:W-:Y:S05]  /*8ca0*/  WARPSYNC.COLLECTIVE R15, `(.L_x_7131) ;  /* 0x000000000f087348 */ /* 0x000fea0003c00000 */
[----:B------:R0:W1:Y:S02]  /*8cb0*/  SHFL.BFLY P6, R14, R13, R12, R11 ;  /* 0x0c00000c0d0e7389 */ /* 0x00006400000c000b */
[----:B01----:R-:W-:Y:S05]  /*8cc0*/  ENDCOLLECTIVE ;  /* 0x000000000000791b */ /* 0x003fea0003800000 */
.L_x_7131:
[----:B------:R-:W-:Y:S02]  /*8cd0*/  HFMA2 R12, -RZ, RZ, 0, 5.9604644775390625e-08 ;  /* 0x00000001ff0c7431 */ /* 0x000fe400000001ff */
[----:B------:R-:W-:-:S05]  /*8ce0*/  FADD R37, R36, R14 ;  /* 0x0000000e24257221 */ /* 0x000fca0000000000 */
[----:B------:R-:W-:-:S07]  /*8cf0*/  MOV R13, R37 ;  /* 0x00000025000d7202 */ /* 0x000fce0000000f00 */
[----:B------:R-:W-:Y:S05]  /*8d00*/  WARPSYNC.COLLECTIVE R15, `(.L_x_7132) ;  /* 0x000000000f087348 */ /* 0x000fea0003c00000 */
[----:B------:R0:W1:Y:S02]  /*8d10*/  SHFL.BFLY P6, R14, R13, R12, R11 ;  /* 0x0c00000c0d0e7389 */ /* 0x00006400000c000b */
[----:B01----:R-:W-:Y:S05]  /*8d20*/  ENDCOLLECTIVE ;  /* 0x000000000000791b */ /* 0x003fea0003800000 */
.L_x_7132:
[----:B------:R-:W-:Y:S05]  /*8d30*/  BRA `(.L_x_7133) ;  /* 0xffffffc800707947 */ /* 0x000fea000383ffff */
        .weak           $__internal_106_$__cuda_sm3x_div_rn_noftz_f32_slowpath
        .type           $__internal_106_$__cuda_sm3x_div_rn_noftz_f32_slowpath,@function
        .size           $__internal_106_$__cuda_sm3x_div_rn_noftz_f32_slowpath,(.L_x_37483 - $__internal_106_$__cuda_sm3x_div_rn_noftz_f32_slowpath)
$__internal_106_$__cuda_sm3x_div_rn_noftz_f32_slowpath:
        /* <DEDUP_REMOVED lines=35> */
.L_x_7135:
        /* <DEDUP_REMOVED lines=51> */
.L_x_7142:
[----:B------:R-:W-:-:S04]  /*92a0*/  LOP3.LUT R11, R11, 0x80000000, RZ, 0xc0, !PT ;  /* 0x800000000b0b7812 */ /* 0x000fc800078ec0ff */
[----:B------:R-:W-:Y:S01]  /*92b0*/  LOP3.LUT R11, R11, 0x7f800000, RZ, 0xfc, !PT ;  /* 0x7f8000000b0b7812 */ /* 0x000fe200078efcff */
[----:B------:R-:W-:Y:S06]  /*92c0*/  BRA `(.L_x_7143) ;  /* 0x0000000000047947 */ /* 0x000fec0003800000 */
.L_x_7141:
[----:B------:R-:W-:-:S07]  /*92d0*/  IMAD R11, R42, 0x800000, R11 ;  /* 0x008000002a0b7824 */ /* 0x000fce00078e020b */
.L_x_7143:
[----:B------:R-:W-:Y:S05]  /*92e0*/  BSYNC.RECONVERGENT B2 ;  /* 0x0000000000027941 */ /* 0x000fea0003800200 */
.L_x_7140:
[----:B------:R-:W-:Y:S05]  /*92f0*/  BRA `(.L_x_7144) ;  /* 0x0000000000207947 */ /* 0x000fea0003800000 */
.L_x_7139:
[----:B------:R-:W-:-:S04]  /*9300*/  LOP3.LUT R11, R12, 0x80000000, R46, 0x48, !PT ;  /* 0x800000000c0b7812 */ /* 0x000fc800078e482e */
[----:B------:R-:W-:Y:S01]  /*9310*/  LOP3.LUT R11, R11, 0x7f800000, RZ, 0xfc, !PT ;  /* 0x7f8000000b0b7812 */ /* 0x000fe200078efcff */
[----:B------:R-:W-:Y:S06]  /*9320*/  BRA `(.L_x_7144) ;  /* 0x0000000000147947 */ /* 0x000fec0003800000 */
.L_x_7138:
[----:B------:R-:W-:Y:S01]  /*9330*/  LOP3.LUT R11, R12, 0x80000000, R46, 0x48, !PT ;  /* 0x800000000c0b7812 */ /* 0x000fe200078e482e */
[----:B------:R-:W-:Y:S06]  /*9340*/  BRA `(.L_x_7144) ;  /* 0x00000000000c7947 */ /* 0x000fec0003800000 */
.L_x_7137:
[----:B------:R-:W0:Y:S01]  /*9350*/  MUFU.RSQ R11, -QNAN ;  /* 0xffc00000000b7908 */ /* 0x000e220000001400 */
[----:B------:R-:W-:Y:S05]  /*9360*/  BRA `(.L_x_7144) ;  /* 0x0000000000047947 */ /* 0x000fea0003800000 */
.L_x_7136:
[----:B------:R-:W-:-:S07]  /*9370*/  FADD.FTZ R11, R31, R12 ;  /* 0x0000000c1f0b7221 */ /* 0x000fce0000010000 */
.L_x_7144:
[----:B------:R-:W-:Y:S05]  /*9380*/  BSYNC.RECONVERGENT B1 ;  /* 0x0000000000017941 */ /* 0x000fea0003800200 */
.L_x_7134:
[----:B------:R-:W-:Y:S01]  /*9390*/  HFMA2 R13, -RZ, RZ, 0, 0 ;  /* 0x00000000ff0d7431 */ /* 0x000fe200000001ff */
[----:B------:R-:W-:-:S04]  /*93a0*/  MOV R12, R44 ;  /* 0x0000002c000c7202 */ /* 0x000fc80000000f00 */
[----:B0-----:R-:W-:Y:S05]  /*93b0*/  RET.REL.NODEC R12 `(_Z15SoftmaxWarpImplI22BroadcastScaleMaskLoadIffbLm4EiE11DirectStoreIffEfLi2ELi26ELi32ELi1ELb0EL9Algorithm0EEvT_T0_ll) ;  /* 0xffffff6c0c107950 */ /* 0x001fea0003c3ffff */
.L_x_7145:
        /* <DEDUP_REMOVED lines=12> */
.L_x_37483:


//--------------------- .text._Z15SoftmaxWarpImplI22BroadcastScaleMaskLoadIffbLm4EiE11DirectStoreIffEfLi2ELi24ELi32ELi1ELb1EL9Algorithm0EEvT_T0_ll --------------------------
	.section	.text._Z15SoftmaxWarpImplI22BroadcastScaleMaskLoadIffbLm4EiE11DirectStoreIffEfLi2ELi24ELi32ELi1ELb1EL9Algorithm0EEvT_T0_ll,"ax",@progbits
	.align	128
        .global         _Z15SoftmaxWarpImplI22BroadcastScaleMaskLoadIffbLm4EiE11DirectStoreIffEfLi2ELi24ELi32ELi1ELb1EL9Algorithm0EEvT_T0_ll
        .type           _Z15SoftmaxWarpImplI22BroadcastScaleMaskLoadIffbLm4EiE11DirectStoreIffEfLi2ELi24ELi32ELi1ELb1EL9Algorithm0EEvT_T0_ll,@function
        .size           _Z15SoftmaxWarpImplI22BroadcastScaleMaskLoadIffbLm4EiE11DirectStoreIffEfLi2ELi24ELi32ELi1ELb1EL9Algorithm0EEvT_T0_ll,(.L_x_37484 - _Z15SoftmaxWarpImplI22BroadcastScaleMaskLoadIffbLm4EiE11DirectStoreIffEfLi2ELi24ELi32ELi1ELb1EL9Algorithm0EEvT_T0_ll)
        .other          _Z15SoftmaxWarpImplI22BroadcastScaleMaskLoadIffbLm4EiE11DirectStoreIffEfLi2ELi24ELi32ELi1ELb1EL9Algorithm0EEvT_T0_ll,@"STO_CUDA_ENTRY STV_DEFAULT"
_Z15SoftmaxWarpImplI22BroadcastScaleMaskLoadIffbLm4EiE11DirectStoreIffEfLi2ELi24ELi32ELi1ELb1EL9Algorithm0EEvT_T0_ll:
.text._Z15SoftmaxWarpImplI22BroadcastScaleMaskLoadIffbLm4EiE11DirectStoreIffEfLi2ELi24ELi32ELi1ELb1EL9Algorithm0EEvT_T0_ll:
        /* <DEDUP_REMOVED lines=27> */
.L_x_7146:
        /* <DEDUP_REMOVED lines=22> */
[C---:B------:R-:W-:Y:S02]  /*0310*/  IADD3 R37, PT, PT, R55.reuse, 0x240, RZ ;  /* 0x0000024037257810 */ /* 0x040fe40007ffe0ff */
[----:B------:R-:W-:-:S07]  /*0320*/  IADD3 R33, PT, PT, R55, 0x2c0, RZ ;  /* 0x000002c037217810 */ /* 0x000fce0007ffe0ff */
.L_x_7245:
[----:B0-----:R-:W0:Y:S01]  /*0330*/  LDC.64 R2, c[0x0][0x410] ;  /* 0x00010400ff027b82 */ /* 0x001e220000000a00 */
[----:B------:R-:W-:Y:S01]  /*0340*/  BSSY.RECONVERGENT B1, `(.L_x_7148) ;  /* 0x000008c000017945 */ /* 0x000fe20003800200 */
[----:B------:R-:W-:Y:S01]  /*0350*/  IMAD.MOV.U32 R0, RZ, RZ, -0x800000 ;  /* 0xff800000ff007424 */ /* 0x000fe200078e00ff */
[----:B---3--:R-:W-:Y:S01]  /*0360*/  MOV R27, 0xff800000 ;  /* 0xff800000001b7802 */ /* 0x008fe20000000f00 */
[----:B--2---:R-:W-:Y:S01]  /*0370*/  IMAD.MOV.U32 R13, RZ, RZ, -0x800000 ;  /* 0xff800000ff0d7424 */ /* 0x004fe200078e00ff */
[-C--:B0-----:R-:W-:Y:S02]  /*0380*/  ISETP.GE.U32.AND P2, PT, R55, R2.reuse, PT ;  /* 0x000000023700720c */ /* 0x081fe40003f46070 */
[-C--:B------:R-:W-:Y:S02]  /*0390*/  ISETP.GE.U32.AND P0, PT, R53, R2.reuse, PT ;  /* 0x000000023500720c */ /* 0x080fe40003f06070 */
[----:B------:R-:W-:Y:S02]  /*03a0*/  ISETP.GE.AND.EX P2, PT, RZ, R3, PT, P2 ;  /* 0x00000003ff00720c */ /* 0x000fe40003f46320 */
[----:B------:R-:W-:-:S02]  /*03b0*/  ISETP.GE.U32.AND P5, PT, R51, R2, PT ;  /* 0x000000023300720c */ /* 0x000fc40003fa6070 */
[-C--:B------:R-:W-:Y:S02]  /*03c0*/  ISETP.GE.U32.AND P1, PT, R49, R2.reuse, PT ;  /* 0x000000023100720c */ /* 0x080fe40003f26070 */
[----:B------:R-:W-:-:S07]  /*03d0*/  ISETP.GE.U32.AND P3, PT, R47, R2, PT ;  /* 0x000000022f00720c */ /* 0x000fce0003f66070 */
[----:B----4-:R-:W-:Y:S06]  /*03e0*/  @P2 BRA `(.L_x_7149) ;  /* 0x0000000800042947 */ /* 0x010fec0003800000 */
        /* <DEDUP_REMOVED lines=129> */
.L_x_7149:
[----:B------:R-:W-:Y:S05]  /*0c00*/  BSYNC.RECONVERGENT B1 ;  /* 0x0000000000017941 */ /* 0x000fea0003800200 */
.L_x_7148:
        /* <DEDUP_REMOVED lines=136> */
.L_x_7151:
[----:B------:R-:W-:Y:S05]  /*1490*/  BSYNC.RECONVERGENT B1 ;  /* 0x0000000000017941 */ /* 0x000fea0003800200 */
.L_x_7150:
        /* <DEDUP_REMOVED lines=134> */
.L_x_7153:
[----:B------:R-:W-:Y:S05]  /*1d00*/  BSYNC.RECONVERGENT B1 ;  /* 0x0000000000017941 */ /* 0x000fea0003800200 */
.L_x_7152:
        /* <DEDUP_REMOVED lines=136> */
.L_x_7155:
[----:B------:R-:W-:Y:S05]  /*2590*/  BSYNC.RECONVERGENT B1 ;  /* 0x0000000000017941 */ /* 0x000fea0003800200 */
.L_x_7154:
        /* <DEDUP_REMOVED lines=19> */
[----:B------:R-:W3:Y:S02]  /*26d0*/  F2I.FTZ.U32.TRUNC.NTZ R7, R7 ;  /* 0x0000000700077305 */ /* 0x000ee4000021f000 */
[----:B---3--:R-:W-:-:S04]  /*26e0*/  IMAD.MOV R6, RZ, RZ, -R7 ;  /* 0x000000ffff067224 */ /* 0x008fc800078e0a07 */
[----:B------:R-:W-:Y:S02]  /*26f0*/  IMAD R11, R6, R9, RZ ;  /* 0x00000009060b7224 */ /* 0x000fe400078e02ff */
[----:B------:R-:W-:-:S05]  /*2700*/  HFMA2 R6, -RZ, RZ, 0, 0 ;  /* 0x00000000ff067431 */ /* 0x000fca00000001ff */
        /* <DEDUP_REMOVED lines=11> */
[----:B------:R-:W-:-:S04]  /*27c0*/  LOP3.LUT R6, R4, R15, RZ, 0x3c, !PT ;  /* 0x0000000f04067212 */ /* 0x000fc800078e3cff */
[----:B------:R-:W-:Y:S01]  /*27d0*/  ISETP.GE.AND P6, PT, R6, RZ, PT ;  /* 0x000000ff0600720c */ /* 0x000fe20003fc6270 */
[----:B---3--:R-:W-:-:S04]  /*27e0*/  VIADD R6, R8, 0xffffffe ;  /* 0x0ffffffe08067836 */ /* 0x008fc80000000000 */
[----:B------:R3:W4:Y:S02]  /*27f0*/  F2I.FTZ.U32.TRUNC.NTZ R7, R6 ;  /* 0x0000000600077305 */ /* 0x000724000021f000 */
[----:B------:R-:W-:Y:S02]  /*2800*/  @P3 IADD3 R5, PT, PT, R5, 0x1, RZ ;  /* 0x0000000105053810 */ /* 0x000fe40007ffe0ff */
[----:B------:R-:W-:-:S03]  /*2810*/  ISETP.NE.AND P3, PT, R15, RZ, PT ;  /* 0x000000ff0f00720c */ /* 0x000fc60003f65270 */
[----:B------:R-:W-:Y:S02]  /*2820*/  IMAD.MOV.U32 R11, RZ, RZ, R5 ;  /* 0x000000ffff0b7224 */ /* 0x000fe400078e0005 */
[----:B------:R-:W5:Y:S01]  /*2830*/  LDC R5, c[0x0][0x3c0] ;  /* 0x0000f000ff057b82 */ /* 0x000f620000000800 */
[----:B---3--:R-:W-:Y:S02]  /*2840*/  IMAD.MOV.U32 R6, RZ, RZ, RZ ;  /* 0x000000ffff067224 */ /* 0x008fe400078e00ff */
[----:B------:R-:W-:Y:S01]  /*2850*/  @!P6 IADD3 R11, PT, PT, -R11, RZ, RZ ;  /* 0x000000ff0b0be210 */ /* 0x000fe20007ffe1ff */
[----:B----4-:R-:W-:-:S04]  /*2860*/  IMAD.MOV R17, RZ, RZ, -R7 ;  /* 0x000000ffff117224 */ /* 0x010fc800078e0a07 */
[----:B------:R-:W-:-:S04]  /*2870*/  @!P3 LOP3.LUT R11, RZ, R15, RZ, 0x33, !PT ;  /* 0x0000000fff0bb212 */ /* 0x000fc800078e33ff */
[----:B------:R-:W-:-:S05]  /*2880*/  IADD3 R9, PT, PT, -R11, RZ, RZ ;  /* 0x000000ff0b097210 */ /* 0x000fca0007ffe1ff */
[----:B------:R-:W-:Y:S02]  /*2890*/  IMAD R9, R15, R9, R4 ;  /* 0x000000090f097224 */ /* 0x000fe400078e0204 */
[----:B------:R-:W-:-:S03]  /*28a0*/  IMAD R15, R17, R10, RZ ;  /* 0x0000000a110f7224 */ /* 0x000fc600078e02ff */
[----:B------:R-:W-:Y:S01]  /*28b0*/  IABS R8, R9 ;  /* 0x0000000900087213 */ /* 0x000fe20000000000 */
[----:B------:R-:W-:Y:S01]  /*28c0*/  IMAD.HI.U32 R6, R7, R15, R6 ;  /* 0x0000000f07067227 */ /* 0x000fe200078e0006 */
[----:B-----5:R-:W-:Y:S02]  /*28d0*/  IABS R16, R5 ;  /* 0x0000000500107213 */ /* 0x020fe40000000000 */
        /* <DEDUP_REMOVED lines=14> */
[----:B------:R-:W-:-:S04]  /*29c0*/  ISETP.NE.AND P3, PT, R14, RZ, PT ;  /* 0x000000ff0e00720c */ /* 0x000fc80003f65270 */
[----:B------:R-:W-:Y:S01]  /*29d0*/  MOV R12, R6 ;  /* 0x00000006000c7202 */ /* 0x000fe20000000f00 */
[----:B------:R-:W3:Y:S04]  /*29e0*/  F2I.FTZ.U32.TRUNC.NTZ R7, R7 ;  /* 0x0000000700077305 */ /* 0x000ee8000021f000 */
[----:B------:R-:W-:-:S04]  /*29f0*/  @!P6 IMAD.MOV R12, RZ, RZ, -R12 ;  /* 0x000000ffff0ce224 */ /* 0x000fc800078e0a0c */
[----:B------:R-:W-:-:S05]  /*2a00*/  @!P3 LOP3.LUT R12, RZ, R14, RZ, 0x33, !PT ;  /* 0x0000000eff0cb212 */ /* 0x000fca00078e33ff */
[----:B------:R-:W-:Y:S01]  /*2a10*/  IMAD.MOV R6, RZ, RZ, -R12 ;  /* 0x000000ffff067224 */ /* 0x000fe200078e0a0c */
[----:B---3--:R-:W-:-:S03]  /*2a20*/  IADD3 R15, PT, PT, RZ, -R7, RZ ;  /* 0x80000007ff0f7210 */ /* 0x008fc60007ffe0ff */
        /* <DEDUP_REMOVED lines=25> */
[----:B------:R-:W-:Y:S02]  /*2bc0*/  IADD3 R10, PT, PT, -R8, RZ, RZ ;  /* 0x000000ff080a7210 */ /* 0x000fe40007ffe1ff */
[----:B------:R-:W-:-:S02]  /*2bd0*/  SEL R6, R11, RZ, P6 ;  /* 0x000000ff0b067207 */ /* 0x000fc40003000000 */
[----:B-1----:R-:W-:Y:S01]  /*2be0*/  ISETP.NE.U32.AND P6, PT, R18, 0x1, PT ;  /* 0x000000011200780c */ /* 0x002fe20003fc5070 */
[----:B------:R-:W-:Y:S01]  /*2bf0*/  IMAD R5, R5, R10, R14 ;  /* 0x0000000a05057224 */ /* 0x000fe200078e020e */
[----:B------:R-:W-:Y:S01]  /*2c00*/  SEL R9, R12, RZ, P3 ;  /* 0x000000ff0c097207 */ /* 0x000fe20001800000 */
[----:B------:R-:W-:Y:S01]  /*2c10*/  IMAD R10, R6, UR36, RZ ;  /* 0x00000024060a7c24 */ /* 0x000fe2000f8e02ff */
[----:B---3--:R-:W-:Y:S01]  /*2c20*/  ISETP.NE.U32.AND P3, PT, R16, 0x1, PT ;  /* 0x000000011000780c */ /* 0x008fe20003f65070 */
[----:B------:R-:W0:Y:S01]  /*2c30*/  LDC.64 R6, c[0x0][0x388] ;  /* 0x0000e200ff067b82 */ /* 0x000e220000000a00 */
[----:B------:R-:W-:Y:S01]  /*2c40*/  ISETP.NE.AND.EX P6, PT, R19, RZ, PT, P6 ;  /* 0x000000ff1300720c */ /* 0x000fe20003fc5360 */
[----:B------:R-:W-:Y:S01]  /*2c50*/  IMAD R9, R9, UR37, R10 ;  /* 0x0000002509097c24 */ /* 0x000fe2000f8e020a */
[----:B------:R-:W-:Y:S02]  /*2c60*/  ISETP.NE.AND.EX P3, PT, R17, RZ, PT, P3 ;  /* 0x000000ff1100720c */ /* 0x000fe40003f65330 */
[----:B------:R-:W-:-:S02]  /*2c70*/  SEL R8, R8, RZ, P6 ;  /* 0x000000ff08087207 */ /* 0x000fc40003000000 */
        /* <DEDUP_REMOVED lines=25> */
.L_x_7157:
[----:B------:R-:W-:Y:S05]  /*2e10*/  BSYNC.RECONVERGENT B1 ;  /* 0x0000000000017941 */ /* 0x000fea0003800200 */
.L_x_7156:
        /* <DEDUP_REMOVED lines=23> */
[----:B------:R-:W-:-:S05]  /*2f90*/  HFMA2 R4, -RZ, RZ, 0, 0 ;  /* 0x00000000ff047431 */ /* 0x000fca00000001ff */
[----:B------:R-:W-:-:S04]  /*2fa0*/  IMAD.HI.U32 R11, R5, R11, R4 ;  /* 0x0000000b050b7227 */ /* 0x000fc800078e0004 */
[----:B------:R-:W-:-:S04]  /*2fb0*/  IMAD.MOV.U32 R4, RZ, RZ, R12 ;  /* 0x000000ffff047224 */ /* 0x000fc800078e000c */
[----:B------:R-:W-:Y:S02]  /*2fc0*/  IMAD.HI.U32 R10, R11, R4, RZ ;  /* 0x000000040b0a7227 */ /* 0x000fe400078e00ff */
[----:B------:R-:W1:Y:S03]  /*2fd0*/  I2F.RP R11, R14 ;  /* 0x0000000e000b7306 */ /* 0x000e660000209400 */
[----:B------:R-:W-:-:S05]  /*2fe0*/  IADD3 R5, PT, PT, -R10, RZ, RZ ;  /* 0x000000ff0a057210 */ /* 0x000fca0007ffe1ff */
[----:B------:R-:W-:-:S05]  /*2ff0*/  IMAD R4, R7, R5, R4 ;  /* 0x0000000507047224 */ /* 0x000fca00078e0204 */
[----:B------:R-:W-:Y:S01]  /*3000*/  ISETP.GT.U32.AND P6, PT, R7, R4, PT ;  /* 0x000000040700720c */ /* 0x000fe20003fc4070 */
[----:B-1----:R-:W1:-:S12]  /*3010*/  MUFU.RCP R11, R11 ;  /* 0x0000000b000b7308 */ /* 0x002e580000001000 */
[----:B------:R-:W-:Y:S01]  /*3020*/  @!P6 IMAD.IADD R4, R4, 0x1, -R7 ;  /* 0x000000010404e824 */ /* 0x000fe200078e0a07 */
[----:B------:R-:W-:-:S04]  /*3030*/  @!P6 IADD3 R10, PT, PT, R10, 0x1, RZ ;  /* 0x000000010a0ae810 */ /* 0x000fc80007ffe0ff */
[----:B------:R-:W-:Y:S02]  /*3040*/  ISETP.GE.U32.AND P4, PT, R4, R7, PT ;  /* 0x000000070400720c */ /* 0x000fe40003f86070 */
[----:B------:R-:W-:Y:S01]  /*3050*/  LOP3.LUT R4, R6, R15, RZ, 0x3c, !PT ;  /* 0x0000000f06047212 */ /* 0x000fe200078e3cff */
[----:B------:R-:W3:Y:S03]  /*3060*/  LDC R7, c[0x0][0x3c0] ;  /* 0x0000f000ff077b82 */ /* 0x000ee60000000800 */
[----:B------:R-:W-:Y:S01]  /*3070*/  ISETP.GE.AND P6, PT, R4, RZ, PT ;  /* 0x000000ff0400720c */ /* 0x000fe20003fc6270 */
[----:B-1----:R-:W-:-:S04]  /*3080*/  VIADD R4, R11, 0xffffffe ;  /* 0x0ffffffe0b047836 */ /* 0x002fc80000000000 */
[----:B------:R1:W4:Y:S02]  /*3090*/  F2I.FTZ.U32.TRUNC.NTZ R5, R4 ;  /* 0x0000000400057305 */ /* 0x000324000021f000 */
[----:B------:R-:W-:Y:S02]  /*30a0*/  @P4 IADD3 R10, PT, PT, R10, 0x1, RZ ;  /* 0x000000010a0a4810 */ /* 0x000fe40007ffe0ff */
[----:B------:R-:W-:-:S04]  /*30b0*/  ISETP.NE.AND P4, PT, R15, RZ, PT ;  /* 0x000000ff0f00720c */ /* 0x000fc80003f85270 */
[----:B------:R-:W-:Y:S01]  /*30c0*/  @!P6 IMAD.MOV R10, RZ, RZ, -R10 ;  /* 0x000000ffff0ae224 */ /* 0x000fe200078e0a0a */
[----:B-1----:R-:W-:Y:S02]  /*30d0*/  MOV R4, RZ ;  /* 0x000000ff00047202 */ /* 0x002fe40000000f00 */
[----:B----4-:R-:W-:-:S06]  /*30e0*/  IADD3 R17, PT, PT, RZ, -R5, RZ ;  /* 0x80000005ff117210 */ /* 0x010fcc0007ffe0ff */
[----:B------:R-:W-:Y:S02]  /*30f0*/  @!P4 LOP3.LUT R10, RZ, R15, RZ, 0x33, !PT ;  /* 0x0000000fff0ac212 */ /* 0x000fe400078e33ff */
[----:B---3--:R-:W-:-:S03]  /*3100*/  IABS R16, R7 ;  /* 0x0000000700107213 */ /* 0x008fc60000000000 */
        /* <DEDUP_REMOVED lines=9> */
[----:B------:R-:W1:Y:S03]  /*31a0*/  I2F.RP R12, R16 ;  /* 0x00000010000c7306 */ /* 0x000e660000209400 */
[----:B------:R-:W-:-:S05]  /*31b0*/  ISETP.GT.U32.AND P6, PT, R14, R5, PT ;  /* 0x000000050e00720c */ /* 0x000fca0003fc4070 */
        /* <DEDUP_REMOVED lines=10> */
[----:B------:R-:W-:-:S05]  /*3260*/  IMAD.MOV.U32 R18, RZ, RZ, R4 ;  /* 0x000000ffff127224 */ /* 0x000fca00078e0004 */
[----:B------:R-:W-:-:S05]  /*3270*/  @!P6 IADD3 R18, PT, PT, -R18, RZ, RZ ;  /* 0x000000ff1212e210 */ /* 0x000fca0007ffe1ff */
[----:B------:R-:W-:-:S04]  /*3280*/  @!P4 LOP3.LUT R18, RZ, R20, RZ, 0x33, !PT ;  /* 0x00000014ff12c212 */ /* 0x000fc800078e33ff */
[----:B------:R-:W-:Y:S01]  /*3290*/  IADD3 R4, PT, PT, -R18, RZ, RZ ;  /* 0x000000ff12047210 */ /* 0x000fe20007ffe1ff */
[----:B-1----:R-:W-:-:S04]  /*32a0*/  IMAD.MOV R15, RZ, RZ, -R5 ;  /* 0x000000ffff0f7224 */ /* 0x002fc800078e0a05 */
[----:B------:R-:W-:Y:S02]  /*32b0*/  IMAD R20, R20, R4, R11 ;  /* 0x0000000414147224 */ /* 0x000fe400078e020b */
[----:B------:R-:W-:Y:S02]  /*32c0*/  IMAD R11, R15, R16, RZ ;  /* 0x000000100f0b7224 */ /* 0x000fe400078e02ff */
[----:B------:R-:W-:Y:S01]  /*32d0*/  IMAD.MOV.U32 R4, RZ, RZ, RZ ;  /* 0x000000ffff047224 */ /* 0x000fe200078e00ff */
[----:B------:R-:W-:Y:S01]  /*32e0*/  IABS R12, R20 ;  /* 0x00000014000c7213 */ /* 0x000fe20000000000 */
[----:B------:R-:W1:Y:S02]  /*32f0*/  LDC.64 R14, c[0x0][0x3a0] ;  /* 0x0000e800ff0e7b82 */ /* 0x000e640000000a00 */
        /* <DEDUP_REMOVED lines=13> */
[----:B------:R-:W-:-:S03]  /*33d0*/  ISETP.NE.AND P4, PT, R7, RZ, PT ;  /* 0x000000ff0700720c */ /* 0x000fc60003f85270 */
[----:B------:R-:W-:-:S05]  /*33e0*/  IMAD.MOV.U32 R11, RZ, RZ, R4 ;  /* 0x000000ffff0b7224 */ /* 0x000fca00078e0004 */
[----:B------:R-:W-:Y:S02]  /*33f0*/  @!P6 IADD3 R11, PT, PT, -R11, RZ, RZ ;  /* 0x000000ff0b0be210 */ /* 0x000fe40007ffe1ff */
[----:B--2---:R-:W-:-:S03]  /*3400*/  ISETP.NE.U32.AND P6, PT, R58, 0x1, PT ;  /* 0x000000013a00780c */ /* 0x004fc60003fc5070 */
[----:B------:R-:W-:Y:S02]  /*3410*/  @!P4 LOP3.LUT R11, RZ, R7, RZ, 0x33, !PT ;  /* 0x00000007ff0bc212 */ /* 0x000fe400078e33ff */
[----:B0-----:R-:W-:Y:S02]  /*3420*/  ISETP.NE.U32.AND P4, PT, R56, 0x1, PT ;  /* 0x000000013800780c */ /* 0x001fe40003f85070 */
[----:B------:R-:W-:Y:S01]  /*3430*/  ISETP.NE.AND.EX P6, PT, R59, RZ, PT, P6 ;  /* 0x000000ff3b00720c */ /* 0x000fe20003fc5360 */
[----:B------:R-:W-:Y:S01]  /*3440*/  IMAD.MOV R4, RZ, RZ, -R11 ;  /* 0x000000ffff047224 */ /* 0x000fe200078e0a0b */
[----:B------:R-:W-:Y:S02]  /*3450*/  ISETP.NE.AND.EX P4, PT, R57, RZ, PT, P4 ;  /* 0x000000ff3900720c */ /* 0x000fe40003f85340 */
[----:B------:R-:W-:Y:S01]  /*3460*/  SEL R10, R10, RZ, P6 ;  /* 0x000000ff0a0a7207 */ /* 0x000fe20003000000 */
[----:B------:R-:W-:Y:S01]  /*3470*/  IMAD R7, R7, R4, R20 ;  /* 0x0000000407077224 */ /* 0x000fe200078e0214 */
[----:B-1----:R-:W-:Y:S01]  /*3480*/  ISETP.NE.U32.AND P6, PT, R14, 0x1, PT ;  /* 0x000000010e00780c */ /* 0x002fe20003fc5070 */
[----:B------:R-:W0:Y:S01]  /*3490*/  LDC.64 R4, c[0x0][0x388] ;  /* 0x0000e200ff047b82 */ /* 0x000e220000000a00 */
[----:B------:R-:W-:-:S02]  /*34a0*/  SEL R12, R18, RZ, P4 ;  /* 0x000000ff120c7207 */ /* 0x000fc40002000000 */
[----:B---3--:R-:W-:Y:S02]  /*34b0*/  ISETP.NE.U32.AND P4, PT, R16, 0x1, PT ;  /* 0x000000011000780c */ /* 0x008fe40003f85070 */
[----:B------:R-:W-:Y:S01]  /*34c0*/  ISETP.NE.AND.EX P6, PT, R15, RZ, PT, P6 ;  /* 0x000000ff0f00720c */ /* 0x000fe20003fc5360 */
[----:B------:R-:W-:Y:S01]  /*34d0*/  IMAD R15, R10, UR36, RZ ;  /* 0x000000240a0f7c24 */ /* 0x000fe2000f8e02ff */
[----:B------:R-:W-:Y:S02]  /*34e0*/  ISETP.NE.AND.EX P4, PT, R17, RZ, PT, P4 ;  /* 0x000000ff1100720c */ /* 0x000fe40003f85340 */
        /* <DEDUP_REMOVED lines=27> */
.L_x_7159:
[----:B------:R-:W-:Y:S05]  /*36a0*/  BSYNC.RECONVERGENT B1 ;  /* 0x0000000000017941 */ /* 0x000fea0003800200 */
.L_x_7158:
        /* <DEDUP_REMOVED lines=33> */
[----:B------:R-:W1:Y:S03]  /*38c0*/  LDC R7, c[0x0][0x3c0] ;  /* 0x0000f000ff077b82 */ /* 0x000e660000000800 */
[----:B------:R-:W-:Y:S02]  /*38d0*/  ISETP.GE.AND P6, PT, R4, RZ, PT ;  /* 0x000000ff0400720c */ /* 0x000fe40003fc6270 */
[----:B0-----:R-:W-:-:S04]  /*38e0*/  IADD3 R4, PT, PT, R14, 0xffffffe, RZ ;  /* 0x0ffffffe0e047810 */ /* 0x001fc80007ffe0ff */
[----:B------:R0:W3:Y:S01]  /*38f0*/  F2I.FTZ.U32.TRUNC.NTZ R5, R4 ;  /* 0x0000000400057305 */ /* 0x0000e2000021f000 */
[----:B------:R-:W-:Y:S01]  /*3900*/  @P5 VIADD R11, R11, 0x1 ;  /* 0x000000010b0b5836 */ /* 0x000fe20000000000 */
[----:B------:R-:W-:-:S05]  /*3910*/  ISETP.NE.AND P5, PT, R17, RZ, PT ;  /* 0x000000ff1100720c */ /* 0x000fca0003fa5270 */
[----:B------:R-:W-:Y:S01]  /*3920*/  @!P6 IADD3 R11, PT, PT, -R11, RZ, RZ ;  /* 0x000000ff0b0be210 */ /* 0x000fe20007ffe1ff */
[----:B0-----:R-:W-:-:S07]  /*3930*/  IMAD.MOV.U32 R4, RZ, RZ, RZ ;  /* 0x000000ffff047224 */ /* 0x001fce00078e00ff */
[----:B------:R-:W-:Y:S01]  /*3940*/  @!P5 LOP3.LUT R11, RZ, R17, RZ, 0x33, !PT ;  /* 0x00000011ff0bd212 */ /* 0x000fe200078e33ff */
[----:B---3--:R-:W-:Y:S01]  /*3950*/  IMAD.MOV R19, RZ, RZ, -R5 ;  /* 0x000000ffff137224 */ /* 0x008fe200078e0a05 */
[----:B-1----:R-:W-:Y:S02]  /*3960*/  IABS R20, R7 ;  /* 0x0000000700147213 */ /* 0x002fe40000000000 */
        /* <DEDUP_REMOVED lines=21> */
[----:B------:R-:W-:Y:S01]  /*3ac0*/  MOV R22, R4 ;  /* 0x0000000400167202 */ /* 0x000fe20000000f00 */
[----:B------:R-:W-:-:S04]  /*3ad0*/  HFMA2 R4, -RZ, RZ, 0, 0 ;  /* 0x00000000ff047431 */ /* 0x000fc800000001ff */
[----:B------:R-:W-:-:S04]  /*3ae0*/  @!P6 IMAD.MOV R22, RZ, RZ, -R22 ;  /* 0x000000ffff16e224 */ /* 0x000fc800078e0a16 */
[----:B------:R-:W-:-:S05]  /*3af0*/  @!P5 LOP3.LUT R22, RZ, R12, RZ, 0x33, !PT ;  /* 0x0000000cff16d212 */ /* 0x000fca00078e33ff */
[----:B------:R-:W-:Y:S01]  /*3b00*/  IMAD.MOV R15, RZ, RZ, -R22 ;  /* 0x000000ffff0f7224 */ /* 0x000fe200078e0a16 */
[----:B0-----:R-:W-:-:S03]  /*3b10*/  IADD3 R19, PT, PT, RZ, -R5, RZ ;  /* 0x80000005ff137210 */ /* 0x001fc60007ffe0ff */
        /* <DEDUP_REMOVED lines=18> */
[----:B------:R-:W-:-:S04]  /*3c40*/  ISETP.NE.AND P5, PT, R7, RZ, PT ;  /* 0x000000ff0700720c */ /* 0x000fc80003fa5270 */
[----:B------:R-:W-:-:S05]  /*3c50*/  MOV R12, R4 ;  /* 0x00000004000c7202 */ /* 0x000fca0000000f00 */
[----:B------:R-:W-:Y:S01]  /*3c60*/  @!P6 IMAD.MOV R12, RZ, RZ, -R12 ;  /* 0x000000ffff0ce224 */ /* 0x000fe200078e0a0c */
[----:B---3--:R-:W-:-:S03]  /*3c70*/  ISETP.NE.U32.AND P6, PT, R20, 0x1, PT ;  /* 0x000000011400780c */ /* 0x008fc60003fc5070 */
[----:B------:R-:W-:Y:S02]  /*3c80*/  @!P5 LOP3.LUT R12, RZ, R7, RZ, 0x33, !PT ;  /* 0x00000007ff0cd212 */ /* 0x000fe400078e33ff */
[----:B--2---:R-:W-:Y:S02]  /*3c90*/  ISETP.NE.U32.AND P5, PT, R56, 0x1, PT ;  /* 0x000000013800780c */ /* 0x004fe40003fa5070 */
[----:B------:R-:W-:Y:S02]  /*3ca0*/  ISETP.NE.AND.EX P6, PT, R21, RZ, PT, P6 ;  /* 0x000000ff1500720c */ /* 0x000fe40003fc5360 */
[----:B------:R-:W-:Y:S02]  /*3cb0*/  ISETP.NE.AND.EX P5, PT, R57, RZ, PT, P5 ;  /* 0x000000ff3900720c */ /* 0x000fe40003fa5350 */
[----:B------:R-:W-:Y:S02]  /*3cc0*/  SEL R11, R11, RZ, P6 ;  /* 0x000000ff0b0b7207 */ /* 0x000fe40003000000 */
[----:B-1----:R-:W-:-:S02]  /*3cd0*/  ISETP.NE.U32.AND P6, PT, R14, 0x1, PT ;  /* 0x000000010e00780c */ /* 0x002fc40003fc5070 */
[----:B------:R-:W-:Y:S01]  /*3ce0*/  IADD3 R4, PT, PT, -R12, RZ, RZ ;  /* 0x000000ff0c047210 */ /* 0x000fe20007ffe1ff */
[----:B------:R-:W-:Y:S01]  /*3cf0*/  IMAD R11, R11, UR36, RZ ;  /* 0x000000240b0b7c24 */ /* 0x000fe2000f8e02ff */
[----:B------:R-:W-:Y:S02]  /*3d00*/  SEL R14, R22, RZ, P5 ;  /* 0x000000ff160e7207 */ /* 0x000fe40002800000 */
[----:B0-----:R-:W-:Y:S01]  /*3d10*/  ISETP.NE.U32.AND P5, PT, R18, 0x1, PT ;  /* 0x000000011200780c */ /* 0x001fe20003fa5070 */
        /* <DEDUP_REMOVED lines=31> */
.L_x_7161:
[----:B------:R-:W-:Y:S05]  /*3f10*/  BSYNC.RECONVERGENT B1 ;  /* 0x0000000000017941 */ /* 0x000fea0003800200 */
.L_x_7160:
        /* <DEDUP_REMOVED lines=14> */
[----:B-1----:R-:W-:Y:S02]  /*4000*/  R2UR UR4, R30 ;  /* 0x000000001e0472ca */ /* 0x002fe400000e0000 */
[----:B------:R-:W-:Y:S02]  /*4010*/  R2UR UR5, R31 ;  /* 0x000000001f0572ca */ /* 0x000fe400000e0000 */
[----:B------:R-:W-:Y:S02]  /*4020*/  IABS R12, R4 ;  /* 0x00000004000c7213 */ /* 0x000fe40000000000 */
[----:B------:R-:W1:Y:S01]  /*4030*/  LDC R6, c[0x0][0x3bc] ;  /* 0x0000ef00ff067b82 */ /* 0x000e620000000800 */
        /* <DEDUP_REMOVED lines=21> */
[----:B------:R-:W1:Y:S03]  /*4190*/  LDC R5, c[0x0][0x3c0] ;  /* 0x0000f000ff057b82 */ /* 0x000e660000000800 */
[----:B------:R-:W-:Y:S01]  /*41a0*/  ISETP.GE.AND P6, PT, R2, RZ, PT ;  /* 0x000000ff0200720c */ /* 0x000fe20003fc6270 */
[----:B0-----:R-:W-:-:S04]  /*41b0*/  VIADD R2, R7, 0xffffffe ;  /* 0x0ffffffe07027836 */ /* 0x001fc80000000000 */
[----:B------:R0:W2:Y:S02]  /*41c0*/  F2I.FTZ.U32.TRUNC.NTZ R3, R2 ;  /* 0x0000000200037305 */ /* 0x0000a4000021f000 */
[----:B------:R-:W-:Y:S02]  /*41d0*/  @P0 IADD3 R11, PT, PT, R11, 0x1, RZ ;  /* 0x000000010b0b0810 */ /* 0x000fe40007ffe0ff */
[----:B------:R-:W-:-:S04]  /*41e0*/  ISETP.NE.AND P0, PT, R15, RZ, PT ;  /* 0x000000ff0f00720c */ /* 0x000fc80003f05270 */
[----:B------:R-:W-:Y:S01]  /*41f0*/  @!P6 IMAD.MOV R11, RZ, RZ, -R11 ;  /* 0x000000ffff0be224 */ /* 0x000fe200078e0a0b */
[----:B0-----:R-:W-:Y:S02]  /*4200*/  MOV R2, RZ ;  /* 0x000000ff00027202 */ /* 0x001fe40000000f00 */
[----:B--2---:R-:W-:-:S06]  /*4210*/  IADD3 R19, PT, PT, RZ, -R3, RZ ;  /* 0x80000003ff137210 */ /* 0x004fcc0007ffe0ff */
[----:B------:R-:W-:Y:S02]  /*4220*/  @!P0 LOP3.LUT R11, RZ, R15, RZ, 0x33, !PT ;  /* 0x0000000fff0b8212 */ /* 0x000fe400078e33ff */
[----:B-1----:R-:W-:-:S03]  /*4230*/  IABS R21, R5 ;  /* 0x0000000500157213 */ /* 0x002fc60000000000 */
[----:B------:R-:W-:-:S04]  /*4240*/  IMAD.MOV R7, RZ, RZ, -R11 ;  /* 0x000000ffff077224 */ /* 0x000fc800078e0a0b */
        /* <DEDUP_REMOVED lines=11> */
[----:B------:R-:W-:Y:S01]  /*4300*/  @!P6 IMAD.IADD R3, R3, 0x1, -R14 ;  /* 0x000000010303e824 */ /* 0x000fe200078e0a0e */
[----:B------:R-:W-:-:S04]  /*4310*/  @!P6 IADD3 R2, PT, PT, R2, 0x1, RZ ;  /* 0x000000010202e810 */ /* 0x000fc80007ffe0ff */
[----:B------:R-:W-:Y:S02]  /*4320*/  ISETP.GE.U32.AND P0, PT, R3, R14, PT ;  /* 0x0000000e0300720c */ /* 0x000fe40003f06070 */
[----:B------:R-:W-:-:S04]  /*4330*/  LOP3.LUT R3, R15, R6, RZ, 0x3c, !PT ;  /* 0x000000060f037212 */ /* 0x000fc800078e3cff */
[----:B------:R-:W-:Y:S01]  /*4340*/  ISETP.GE.AND P6, PT, R3, RZ, PT ;  /* 0x000000ff0300720c */ /* 0x000fe20003fc6270 */
[----:B0-----:R-:W-:-:S06]  /*4350*/  VIADD R3, R7, 0xffffffe ;  /* 0x0ffffffe07037836 */ /* 0x001fcc0000000000 */
[----:B------:R-:W-:Y:S01]  /*4360*/  @P0 IADD3 R2, PT, PT, R2, 0x1, RZ ;  /* 0x0000000102020810 */ /* 0x000fe20007ffe0ff */
[----:B------:R-:W0:Y:S01]  /*4370*/  F2I.FTZ.U32.TRUNC.NTZ R3, R3 ;  /* 0x0000000300037305 */ /* 0x000e22000021f000 */
[----:B------:R-:W-:-:S03]  /*4380*/  ISETP.NE.AND P0, PT, R6, RZ, PT ;  /* 0x000000ff0600720c */ /* 0x000fc60003f05270 */
[----:B------:R-:W-:-:S05]  /*4390*/  IMAD.MOV.U32 R19, RZ, RZ, R2 ;  /* 0x000000ffff137224 */ /* 0x000fca00078e0002 */
[----:B------:R-:W-:-:S05]  /*43a0*/  @!P6 IADD3 R19, PT, PT, -R19, RZ, RZ ;  /* 0x000000ff1313e210 */ /* 0x000fca0007ffe1ff */
        /* <DEDUP_REMOVED lines=8> */
[----:B------:R-:W-:Y:S01]  /*4430*/  IMAD.HI.U32 R7, R3, R7, R2 ;  /* 0x0000000703077227 */ /* 0x000fe200078e0002 */
        /* <DEDUP_REMOVED lines=9> */
[----:B------:R-:W-:Y:S01]  /*44d0*/  ISETP.GE.U32.AND P0, PT, R2, R21, PT ;  /* 0x000000150200720c */ /* 0x000fe20003f06070 */
[----:B------:R-:W1:Y:S08]  /*44e0*/  LDC.64 R14, c[0x0][0x3a0] ;  /* 0x0000e800ff0e7b82 */ /* 0x000e700000000a00 */
[----:B------:R-:W2:Y:S04]  /*44f0*/  LDC.64 R2, c[0x0][0x390] ;  /* 0x0000e400ff027b82 */ /* 0x000ea80000000a00 */
[----:B------:R-:W-:-:S02]  /*4500*/  @P0 IADD3 R12, PT, PT, R12, 0x1, RZ ;  /* 0x000000010c0c0810 */ /* 0x000fc40007ffe0ff */
[----:B------:R-:W-:Y:S02]  /*4510*/  ISETP.NE.AND P0, PT, R5, RZ, PT ;  /* 0x000000ff0500720c */ /* 0x000fe40003f05270 */
[----:B------:R-:W3:Y:S01]  /*4520*/  LDC.64 R20, c[0x0][0x3a8] ;  /* 0x0000ea00ff147b82 */ /* 0x000ee20000000a00 */
[----:B------:R-:W-:-:S10]  /*4530*/  @!P6 IMAD.MOV R12, RZ, RZ, -R12 ;  /* 0x000000ffff0ce224 */ /* 0x000fd400078e0a0c */
[----:B------:R-:W-:Y:S02]  /*4540*/  @!P0 LOP3.LUT R12, RZ, R5, RZ, 0x33, !PT ;  /* 0x00000005ff0c8212 */ /* 0x000fe400078e33ff */
[----:B0-----:R-:W-:Y:S02]  /*4550*/  ISETP.NE.U32.AND P0, PT, R6, 0x1, PT ;  /* 0x000000010600780c */ /* 0x001fe40003f05070 */
[----:B--2---:R-:W-:Y:S02]  /*4560*/  ISETP.NE.U32.AND P6, PT, R2, 0x1, PT ;  /* 0x000000010200780c */ /* 0x004fe40003fc5070 */
[----:B------:R-:W-:Y:S02]  /*4570*/  ISETP.NE.AND.EX P0, PT, R7, RZ, PT, P0 ;  /* 0x000000ff0700720c */ /* 0x000fe40003f05300 */
[----:B------:R-:W-:Y:S02]  /*4580*/  ISETP.NE.AND.EX P6, PT, R3, RZ, PT, P6 ;  /* 0x000000ff0300720c */ /* 0x000fe40003fc5360 */
[----:B------:R-:W-:-:S02]  /*4590*/  IADD3 R2, PT, PT, -R12, RZ, RZ ;  /* 0x000000ff0c027210 */ /* 0x000fc40007ffe1ff */
[----:B------:R-:W-:Y:S02]  /*45a0*/  SEL R11, R11, RZ, P6 ;  /* 0x000000ff0b0b7207 */ /* 0x000fe40003000000 */
        /* <DEDUP_REMOVED lines=35> */
.L_x_7163:
[----:B------:R-:W-:Y:S05]  /*47e0*/  BSYNC.RECONVERGENT B1 ;  /* 0x0000000000017941 */ /* 0x000fea0003800200 */
.L_x_7162:
        /* <DEDUP_REMOVED lines=22> */
[----:B------:R-:W-:Y:S02]  /*4950*/  IMAD.MOV.U32 R2, RZ, RZ, R12 ;  /* 0x000000ffff027224 */ /* 0x000fe400078e000c */
[----:B------:R-:W1:Y:S02]  /*4960*/  LDC R12, c[0x0][0x3c0] ;  /* 0x0000f000ff0c7b82 */ /* 0x000e640000000800 */
[----:B------:R-:W-:-:S05]  /*4970*/  IMAD.HI.U32 R21, R15, R2, RZ ;  /* 0x000000020f157227 */ /* 0x000fca00078e00ff */
[----:B------:R-:W-:-:S05]  /*4980*/  IADD3 R3, PT, PT, -R21, RZ, RZ ;  /* 0x000000ff15037210 */ /* 0x000fca0007ffe1ff */
[----:B------:R-:W-:Y:S01]  /*4990*/  IMAD R2, R5, R3, R2 ;  /* 0x0000000305027224 */ /* 0x000fe200078e0202 */
[----:B0-----:R-:W-:-:S04]  /*49a0*/  IADD3 R3, PT, PT, R7, 0xffffffe, RZ ;  /* 0x0ffffffe07037810 */ /* 0x001fc80007ffe0ff */
[----:B------:R-:W-:Y:S02]  /*49b0*/  ISETP.GT.U32.AND P6, PT, R5, R2, PT ;  /* 0x000000020500720c */ /* 0x000fe40003fc4070 */
[----:B------:R-:W0:Y:S01]  /*49c0*/  F2I.FTZ.U32.TRUNC.NTZ R3, R3 ;  /* 0x0000000300037305 */ /* 0x000e22000021f000 */
[----:B-1----:R-:W-:-:S10]  /*49d0*/  IABS R15, R12 ;  /* 0x0000000c000f7213 */ /* 0x002fd40000000000 */
[----:B------:R-:W-:Y:S02]  /*49e0*/  @!P6 IMAD.IADD R2, R2, 0x1, -R5 ;  /* 0x000000010202e824 */ /* 0x000fe400078e0a05 */
[----:B------:R-:W-:Y:S01]  /*49f0*/  @!P6 VIADD R21, R21, 0x1 ;  /* 0x000000011515e836 */ /* 0x000fe20000000000 */
[----:B------:R-:W-:Y:S02]  /*4a00*/  ISETP.NE.AND P6, PT, R6, RZ, PT ;  /* 0x000000ff0600720c */ /* 0x000fe40003fc5270 */
[----:B------:R-:W-:Y:S02]  /*4a10*/  ISETP.GE.U32.AND P1, PT, R2, R5, PT ;  /* 0x000000050200720c */ /* 0x000fe40003f26070 */
[----:B------:R-:W-:Y:S02]  /*4a20*/  LOP3.LUT R2, R11, R6, RZ, 0x3c, !PT ;  /* 0x000000060b027212 */ /* 0x000fe400078e3cff */
[----:B0-----:R-:W-:Y:S02]  /*4a30*/  IADD3 R5, PT, PT, RZ, -R3, RZ ;  /* 0x80000003ff057210 */ /* 0x001fe40007ffe0ff */
[----:B------:R-:W-:-:S03]  /*4a40*/  ISETP.GE.AND P0, PT, R2, RZ, PT ;  /* 0x000000ff0200720c */ /* 0x000fc60003f06270 */
[----:B------:R-:W-:-:S04]  /*4a50*/  IMAD R5, R5, R14, RZ ;  /* 0x0000000e05057224 */ /* 0x000fc800078e02ff */
[----:B------:R-:W-:-:S06]  /*4a60*/  @P1 IADD3 R21, PT, PT, R21, 0x1, RZ ;  /* 0x0000000115151810 */ /* 0x000fcc0007ffe0ff */
[----:B------:R-:W-:Y:S01]  /*4a70*/  @!P0 IMAD.MOV R21, RZ, RZ, -R21 ;  /* 0x000000ffff158224 */ /* 0x000fe200078e0a15 */
[----:B------:R-:W-:-:S05]  /*4a80*/  @!P6 LOP3.LUT R21, RZ, R6, RZ, 0x33, !PT ;  /* 0x00000006ff15e212 */ /* 0x000fca00078e33ff */
[----:B------:R-:W-:-:S04]  /*4a90*/  IMAD.MOV R2, RZ, RZ, -R21 ;  /* 0x000000ffff027224 */ /* 0x000fc800078e0a15 */
[----:B------:R-:W-:Y:S01]  /*4aa0*/  IMAD R7, R6, R2, R11 ;  /* 0x0000000206077224 */ /* 0x000fe200078e020b */
[----:B------:R-:W-:-:S04]  /*4ab0*/  MOV R2, RZ ;  /* 0x000000ff00027202 */ /* 0x000fc80000000f00 */
        /* <DEDUP_REMOVED lines=26> */
[----:B------:R-:W-:Y:S02]  /*4c60*/  IABS R4, R57 ;  /* 0x0000003900047213 */ /* 0x000fe40000000000 */
[----:B------:R-:W-:Y:S01]  /*4c70*/  LOP3.LUT R6, R57, R12, RZ, 0x3c, !PT ;  /* 0x0000000c39067212 */ /* 0x000fe200078e3cff */
[----:B------:R-:W-:Y:S01]  /*4c80*/  IMAD.HI.U32 R5, R3, R5, R2 ;  /* 0x0000000503057227 */ /* 0x000fe200078e0002 */
[----:B------:R-:W-:Y:S02]  /*4c90*/  MOV R2, R4 ;  /* 0x0000000400027202 */ /* 0x000fe40000000f00 */
[----:B------:R-:W-:-:S02]  /*4ca0*/  ISETP.GE.AND P6, PT, R6, RZ, PT ;  /* 0x000000ff0600720c */ /* 0x000fc40003fc6270 */
[----:B------:R-:W0:Y:S01]  /*4cb0*/  LDC.64 R6, c[0x0][0x3a0] ;  /* 0x0000e800ff067b82 */ /* 0x000e220000000a00 */
[----:B------:R-:W-:-:S04]  /*4cc0*/  IMAD.HI.U32 R22, R5, R2, RZ ;  /* 0x0000000205167227 */ /* 0x000fc800078e00ff */
[----:B------:R-:W-:-:S03]  /*4cd0*/  IMAD.MOV R3, RZ, RZ, -R22 ;  /* 0x000000ffff037224 */ /* 0x000fc600078e0a16 */
[----:B------:R-:W1:Y:S01]  /*4ce0*/  LDC.64 R4, c[0x0][0x398] ;  /* 0x0000e600ff047b82 */ /* 0x000e620000000a00 */
[----:B------:R-:W-:-:S05]  /*4cf0*/  IMAD R2, R15, R3, R2 ;  /* 0x000000030f027224 */ /* 0x000fca00078e0202 */
[----:B------:R-:W-:-:S13]  /*4d00*/  ISETP.GT.U32.AND P1, PT, R15, R2, PT ;  /* 0x000000020f00720c */ /* 0x000fda0003f24070 */
[-C--:B------:R-:W-:Y:S01]  /*4d10*/  @!P1 IADD3 R2, PT, PT, R2, -R15.reuse, RZ ;  /* 0x8000000f02029210 */ /* 0x080fe20007ffe0ff */
[----:B------:R-:W-:Y:S01]  /*4d20*/  @!P1 VIADD R22, R22, 0x1 ;  /* 0x0000000116169836 */ /* 0x000fe20000000000 */
[----:B------:R-:W-:Y:S02]  /*4d30*/  ISETP.NE.AND P1, PT, R12, RZ, PT ;  /* 0x000000ff0c00720c */ /* 0x000fe40003f25270 */
[----:B------:R-:W-:Y:S02]  /*4d40*/  ISETP.GE.U32.AND P0, PT, R2, R15, PT ;  /* 0x0000000f0200720c */ /* 0x000fe40003f06070 */
[----:B------:R-:W2:Y:S08]  /*4d50*/  LDC.64 R2, c[0x0][0x390] ;  /* 0x0000e400ff027b82 */ /* 0x000eb00000000a00 */
[----:B------:R-:W3:Y:S03]  /*4d60*/  LDC.64 R14, c[0x0][0x3a8] ;  /* 0x0000ea00ff0e7b82 */ /* 0x000ee60000000a00 */
[----:B------:R-:W-:-:S05]  /*4d70*/  @P0 IADD3 R22, PT, PT, R22, 0x1, RZ ;  /* 0x0000000116160810 */ /* 0x000fca0007ffe0ff */
[----:B------:R-:W-:Y:S01]  /*4d80*/  @!P6 IMAD.MOV R22, RZ, RZ, -R22 ;  /* 0x000000ffff16e224 */ /* 0x000fe200078e0a16 */
[----:B------:R-:W-:Y:S02]  /*4d90*/  @!P1 LOP3.LUT R22, RZ, R12, RZ, 0x33, !PT ;  /* 0x0000000cff169212 */ /* 0x000fe400078e33ff */
[----:B-1----:R-:W-:Y:S02]  /*4da0*/  ISETP.NE.U32.AND P1, PT, R4, 0x1, PT ;  /* 0x000000010400780c */ /* 0x002fe40003f25070 */
[----:B0-----:R-:W-:Y:S02]  /*4db0*/  ISETP.NE.U32.AND P6, PT, R6, 0x1, PT ;  /* 0x000000010600780c */ /* 0x001fe40003fc5070 */
[----:B------:R-:W-:Y:S02]  /*4dc0*/  ISETP.NE.AND.EX P1, PT, R5, RZ, PT, P1 ;  /* 0x000000ff0500720c */ /* 0x000fe40003f25310 */
[----:B--2---:R-:W-:Y:S02]  /*4dd0*/  ISETP.NE.U32.AND P0, PT, R2, 0x1, PT ;  /* 0x000000010200780c */ /* 0x004fe40003f05070 */
[----:B------:R-:W-:-:S02]  /*4de0*/  ISETP.NE.AND.EX P6, PT, R7, RZ, PT, P6 ;  /* 0x000000ff0700720c */ /* 0x000fc40003fc5360 */
[----:B------:R-:W-:Y:S02]  /*4df0*/  ISETP.NE.AND.EX P0, PT, R3, RZ, PT, P0 ;  /* 0x000000ff0300720c */ /* 0x000fe40003f05300 */
[----:B------:R-:W-:Y:S02]  /*4e00*/  IADD3 R3, PT, PT, -R22, RZ, RZ ;  /* 0x000000ff16037210 */ /* 0x000fe40007ffe1ff */
[----:B------:R-:W-:Y:S02]  /*4e10*/  SEL R21, R21, RZ, P0 ;  /* 0x000000ff15157207 */ /* 0x000fe40000000000 */
[----:B---3--:R-:W-:Y:S01]  /*4e20*/  ISETP.NE.U32.AND P0, PT, R14, 0x1, PT ;  /* 0x000000010e00780c */ /* 0x008fe20003f05070 */
[----:B------:R-:W-:Y:S01]  /*4e30*/  IMAD R12, R12, R3, R57 ;  /* 0x000000030c0c7224 */ /* 0x000fe200078e0239 */
[----:B------:R-:W-:Y:S01]  /*4e40*/  SEL R4, R38, RZ, P1 ;  /* 0x000000ff26047207 */ /* 0x000fe20000800000 */
[----:B------:R-:W-:Y:S01]  /*4e50*/  IMAD R21, R21, UR36, RZ ;  /* 0x0000002415157c24 */ /* 0x000fe2000f8e02ff */
[----:B------:R-:W0:Y:S01]  /*4e60*/  LDC.64 R2, c[0x0][0x388] ;  /* 0x0000e200ff027b82 */ /* 0x000e220000000a00 */
[----:B------:R-:W-:-:S02]  /*4e70*/  ISETP.NE.AND.EX P0, PT, R15, RZ, PT, P0 ;  /* 0x000000ff0f00720c */ /* 0x000fc40003f05300 */
        /* <DEDUP_REMOVED lines=27> */
.L_x_7165:
[----:B------:R-:W-:Y:S05]  /*5030*/  BSYNC.RECONVERGENT B1 ;  /* 0x0000000000017941 */ /* 0x000fea0003800200 */
.L_x_7164:
        /* <DEDUP_REMOVED lines=25> */
[C---:B------:R-:W-:Y:S01]  /*51d0*/  IMAD R2, R5.reuse, R3, R2 ;  /* 0x0000000305027224 */ /* 0x040fe200078e0202 */
[----:B0-----:R-:W-:Y:S02]  /*51e0*/  IADD3 R3, PT, PT, R6, 0xffffffe, RZ ;  /* 0x0ffffffe06037810 */ /* 0x001fe40007ffe0ff */
[----:B------:R-:W0:Y:S02]  /*51f0*/  LDC R6, c[0x0][0x3c0] ;  /* 0x0000f000ff067b82 */ /* 0x000e240000000800 */
[----:B------:R-:W-:Y:S02]  /*5200*/  ISETP.GT.U32.AND P1, PT, R5, R2, PT ;  /* 0x000000020500720c */ /* 0x000fe40003f24070 */
[----:B------:R-:W1:Y:S11]  /*5210*/  F2I.FTZ.U32.TRUNC.NTZ R3, R3 ;  /* 0x0000000300037305 */ /* 0x000e76000021f000 */
[----:B------:R-:W-:-:S02]  /*5220*/  @!P1 IMAD.IADD R2, R2, 0x1, -R5 ;  /* 0x0000000102029824 */ /* 0x000fc400078e0a05 */
[----:B------:R-:W-:Y:S01]  /*5230*/  @!P1 VIADD R12, R12, 0x1 ;  /* 0x000000010c0c9836 */ /* 0x000fe20000000000 */
[----:B------:R-:W-:Y:S02]  /*5240*/  ISETP.NE.AND P1, PT, R14, RZ, PT ;  /* 0x000000ff0e00720c */ /* 0x000fe40003f25270 */
[----:B------:R-:W-:Y:S02]  /*5250*/  ISETP.GE.U32.AND P0, PT, R2, R5, PT ;  /* 0x000000050200720c */ /* 0x000fe40003f06070 */
[----:B------:R-:W-:Y:S02]  /*5260*/  LOP3.LUT R2, R11, R14, RZ, 0x3c, !PT ;  /* 0x0000000e0b027212 */ /* 0x000fe400078e3cff */
[----:B-1----:R-:W-:Y:S02]  /*5270*/  IADD3 R5, PT, PT, RZ, -R3, RZ ;  /* 0x80000003ff057210 */ /* 0x002fe40007ffe0ff */
[----:B------:R-:W-:Y:S02]  /*5280*/  ISETP.GE.AND P3, PT, R2, RZ, PT ;  /* 0x000000ff0200720c */ /* 0x000fe40003f66270 */
[----:B0-----:R-:W-:Y:S01]  /*5290*/  IABS R57, R6 ;  /* 0x0000000600397213 */ /* 0x001fe20000000000 */
[----:B------:R-:W-:-:S04]  /*52a0*/  IMAD R5, R5, R36, RZ ;  /* 0x0000002405057224 */ /* 0x000fc800078e02ff */
[----:B------:R-:W-:-:S06]  /*52b0*/  @P0 IADD3 R12, PT, PT, R12, 0x1, RZ ;  /* 0x000000010c0c0810 */ /* 0x000fcc0007ffe0ff */
[----:B------:R-:W-:Y:S01]  /*52c0*/  @!P3 IMAD.MOV R12, RZ, RZ, -R12 ;  /* 0x000000ffff0cb224 */ /* 0x000fe200078e0a0c */
[----:B------:R-:W-:-:S05]  /*52d0*/  @!P1 LOP3.LUT R12, RZ, R14, RZ, 0x33, !PT ;  /* 0x0000000eff0c9212 */ /* 0x000fca00078e33ff */
[----:B------:R-:W-:-:S04]  /*52e0*/  IMAD.MOV R2, RZ, RZ, -R12 ;  /* 0x000000ffff027224 */ /* 0x000fc800078e0a0c */
[----:B------:R-:W-:Y:S01]  /*52f0*/  IMAD R7, R14, R2, R11 ;  /* 0x000000020e077224 */ /* 0x000fe200078e020b */
[----:B------:R-:W-:-:S05]  /*5300*/  MOV R2, RZ ;  /* 0x000000ff00027202 */ /* 0x000fca0000000f00 */
        /* <DEDUP_REMOVED lines=23> */
[----:B------:R-:W-:Y:S02]  /*5480*/  IMAD R5, R2, R57, RZ ;  /* 0x0000003902057224 */ /* 0x000fe400078e02ff */
[----:B------:R-:W-:-:S05]  /*5490*/  HFMA2 R2, -RZ, RZ, 0, 0 ;  /* 0x00000000ff027431 */ /* 0x000fca00000001ff */
[----:B------:R-:W-:Y:S01]  /*54a0*/  IMAD.HI.U32 R5, R3, R5, R2 ;  /* 0x0000000503057227 */ /* 0x000fe200078e0002 */
[----:B------:R-:W-:-:S05]  /*54b0*/  IABS R2, R15 ;  /* 0x0000000f00027213 */ /* 0x000fca0000000000 */
[----:B------:R-:W-:Y:S01]  /*54c0*/  IMAD.HI.U32 R4, R5, R2, RZ ;  /* 0x0000000205047227 */ /* 0x000fe200078e00ff */
[----:B------:R-:W-:-:S03]  /*54d0*/  LOP3.LUT R5, R15, R6, RZ, 0x3c, !PT ;  /* 0x000000060f057212 */ /* 0x000fc600078e3cff */
[----:B------:R-:W-:Y:S01]  /*54e0*/  IMAD.MOV R3, RZ, RZ, -R4 ;  /* 0x000000ffff037224 */ /* 0x000fe200078e0a04 */
[----:B------:R-:W-:-:S03]  /*54f0*/  ISETP.GE.AND P3, PT, R5, RZ, PT ;  /* 0x000000ff0500720c */ /* 0x000fc60003f66270 */
[----:B------:R-:W-:-:S05]  /*5500*/  IMAD R2, R57, R3, R2 ;  /* 0x0000000339027224 */ /* 0x000fca00078e0202 */
[----:B------:R-:W-:-:S13]  /*5510*/  ISETP.GT.U32.AND P1, PT, R57, R2, PT ;  /* 0x000000023900720c */ /* 0x000fda0003f24070 */
[-C--:B------:R-:W-:Y:S01]  /*5520*/  @!P1 IADD3 R2, PT, PT, R2, -R57.reuse, RZ ;  /* 0x8000003902029210 */ /* 0x080fe20007ffe0ff */
[----:B------:R-:W-:Y:S01]  /*5530*/  @!P1 VIADD R4, R4, 0x1 ;  /* 0x0000000104049836 */ /* 0x000fe20000000000 */
[----:B------:R-:W-:Y:S02]  /*5540*/  ISETP.NE.AND P1, PT, R6, RZ, PT ;  /* 0x000000ff0600720c */ /* 0x000fe40003f25270 */
[----:B------:R-:W-:Y:S02]  /*5550*/  ISETP.GE.U32.AND P0, PT, R2, R57, PT ;  /* 0x000000390200720c */ /* 0x000fe40003f06070 */
[----:B------:R-:W0:Y:S11]  /*5560*/  LDC.64 R2, c[0x0][0x390] ;  /* 0x0000e400ff027b82 */ /* 0x000e360000000a00 */
[----:B------:R-:W-:-:S05]  /*5570*/  @P0 IADD3 R4, PT, PT, R4, 0x1, RZ ;  /* 0x0000000104040810 */ /* 0x000fca0007ffe0ff */
[----:B------:R-:W-:Y:S02]  /*5580*/  IMAD.MOV.U32 R36, RZ, RZ, R4 ;  /* 0x000000ffff247224 */ /* 0x000fe400078e0004 */
[----:B------:R-:W1:Y:S03]  /*5590*/  LDC.64 R4, c[0x0][0x398] ;  /* 0x0000e600ff047b82 */ /* 0x000e660000000a00 */
[----:B------:R-:W-:Y:S02]  /*55a0*/  @!P3 IADD3 R36, PT, PT, -R36, RZ, RZ ;  /* 0x000000ff2424b210 */ /* 0x000fe40007ffe1ff */
[----:B------:R-:W-:Y:S02]  /*55b0*/  @!P1 LOP3.LUT R36, RZ, R6, RZ, 0x33, !PT ;  /* 0x00000006ff249212 */ /* 0x000fe400078e33ff */
[----:B0-----:R-:W-:-:S03]  /*55c0*/  ISETP.NE.U32.AND P1, PT, R2, 0x1, PT ;  /* 0x000000010200780c */ /* 0x001fc60003f25070 */
[----:B------:R-:W-:Y:S01]  /*55d0*/  IMAD.MOV R7, RZ, RZ, -R36 ;  /* 0x000000ffff077224 */ /* 0x000fe200078e0a24 */
[----:B------:R-:W-:Y:S02]  /*55e0*/  ISETP.NE.AND.EX P1, PT, R3, RZ, PT, P1 ;  /* 0x000000ff0300720c */ /* 0x000fe40003f25310 */
[----:B------:R-:W0:Y:S01]  /*55f0*/  LDC.64 R2, c[0x0][0x388] ;  /* 0x0000e200ff027b82 */ /* 0x000e220000000a00 */
[----:B------:R-:W-:Y:S01]  /*5600*/  IMAD R38, R6, R7, R15 ;  /* 0x0000000706267224 */ /* 0x000fe200078e020f */
[----:B------:R-:W-:-:S06]  /*5610*/  SEL R12, R12, RZ, P1 ;  /* 0x000000ff0c0c7207 */ /* 0x000fcc0000800000 */
[----:B------:R-:W2:Y:S01]  /*5620*/  LDC.64 R6, c[0x0][0x3a0] ;  /* 0x0000e800ff067b82 */ /* 0x000ea20000000a00 */
[----:B-1----:R-:W-:-:S04]  /*5630*/  ISETP.NE.U32.AND P0, PT, R4, 0x1, PT ;  /* 0x000000010400780c */ /* 0x002fc80003f05070 */
[----:B------:R-:W-:-:S03]  /*5640*/  ISETP.NE.AND.EX P0, PT, R5, RZ, PT, P0 ;  /* 0x000000ff0500720c */ /* 0x000fc60003f05300 */
[----:B------:R-:W1:Y:S01]  /*5650*/  LDC.64 R14, c[0x0][0x3a8] ;  /* 0x0000ea00ff0e7b82 */ /* 0x000e620000000a00 */
[----:B------:R-:W-:Y:S01]  /*5660*/  IMAD R5, R12, UR36, RZ ;  /* 0x000000240c057c24 */ /* 0x000fe2000f8e02ff */
[----:B------:R-:W-:-:S05]  /*5670*/  SEL R4, R44, RZ, P0 ;  /* 0x000000ff2c047207 */ /* 0x000fca0000000000 */
[----:B------:R-:W-:Y:S01]  /*5680*/  IMAD R5, R4, UR37, R5 ;  /* 0x0000002504057c24 */ /* 0x000fe2000f8e0205 */
[----:B--2---:R-:W-:-:S04]  /*5690*/  ISETP.NE.U32.AND P3, PT, R6, 0x1, PT ;  /* 0x000000010600780c */ /* 0x004fc80003f65070 */
        /* <DEDUP_REMOVED lines=29> */
.L_x_7167:
[----:B------:R-:W-:Y:S05]  /*5870*/  BSYNC.RECONVERGENT B1 ;  /* 0x0000000000017941 */ /* 0x000fea0003800200 */
.L_x_7166:
[----:B------:R-:W-:Y:S01]  /*5880*/  BSSY.RECONVERGENT B1, `(.L_x_7168) ;  /* 0x0000082000017945 */ /* 0x000fe20003800200 */
[----:B------:R-:W-:Y:S01]  /*5890*/  IMAD.MOV.U32 R46, RZ, RZ, -0x800000 ;  /* 0xff800000ff2e7424 */ /* 0x000fe200078e00ff */
[----:B------:R-:W-:Y:S02]  /*58a0*/  MOV R44, 0xff800000 ;  /* 0xff800000002c7802 */ /* 0x000fe40000000f00 */
[----:B------:R-:W-:Y:S05]  /*58b0*/  @P4 BRA `(.L_x_7169) ;  /* 0x0000000400f84947 */ /* 0x000fea0003800000 */
[----:B------:R-:W0:Y:S01]  /*58c0*/  LDC R6, c[0x0][0x3b8] ;  /* 0x0000ee00ff067b82 */ /* 0x000e220000000800 */
[----:B------:R-:W-:Y:S01]  /*58d0*/  IMAD R11, R34, UR46, R35 ;  /* 0x0000002e220b7c24 */ /* 0x000fe2000f8e0223 */
[----:B-1----:R-:W-:Y:S02]  /*58e0*/  R2UR UR4, R30 ;  /* 0x000000001e0472ca */ /* 0x002fe400000e0000 */
[----:B------:R-:W-:-:S04]  /*58f0*/  R2UR UR5, R31 ;  /* 0x000000001f0572ca */ /* 0x000fc800000e0000 */
[----:B------:R-:W1:Y:S08]  /*5900*/  LDC R4, c[0x0][0x3bc] ;  /* 0x0000ef00ff047b82 */ /* 0x000e700000000800 */
[----:B------:R-:W2:Y:S01]  /*5910*/  LDC R57, c[0x0][0x3c0] ;  /* 0x0000f000ff397b82 */ /* 0x000ea20000000800 */
        /* <DEDUP_REMOVED lines=13> */
[----:B------:R-:W-:Y:S01]  /*59f0*/  IMAD.HI.U32 R12, R15, R2, RZ ;  /* 0x000000020f0c7227 */ /* 0x000fe200078e00ff */
[----:B--2---:R-:W-:-:S04]  /*5a00*/  IABS R15, R57 ;  /* 0x00000039000f7213 */ /* 0x004fc80000000000 */
[----:B------:R-:W-:-:S05]  /*5a10*/  IADD3 R3, PT, PT, -R12, RZ, RZ ;  /* 0x000000ff0c037210 */ /* 0x000fca0007ffe1ff */
        /* <DEDUP_REMOVED lines=16> */
[----:B------:R-:W-:Y:S02]  /*5b20*/  IMAD R5, R6, R2, R11 ;  /* 0x0000000206057224 */ /* 0x000fe400078e020b */
[----:B------:R-:W-:-:S05]  /*5b30*/  HFMA2 R2, -RZ, RZ, 0, 0 ;  /* 0x00000000ff027431 */ /* 0x000fca00000001ff */
        /* <DEDUP_REMOVED lines=15> */
[----:B0-----:R-:W0:Y:S04]  /*5c30*/  MUFU.RCP R14, R14 ;  /* 0x0000000e000e7308 */ /* 0x001e280000001000 */
[----:B------:R-:W-:Y:S02]  /*5c40*/  @!P3 IADD3 R40, PT, PT, -R40, RZ, RZ ;  /* 0x000000ff2828b210 */ /* 0x000fe40007ffe1ff */
[----:B------:R-:W-:-:S05]  /*5c50*/  @!P1 LOP3.LUT R40, RZ, R4, RZ, 0x33, !PT ;  /* 0x00000004ff289212 */ /* 0x000fca00078e33ff */
[----:B------:R-:W-:-:S04]  /*5c60*/  IMAD.MOV R3, RZ, RZ, -R40 ;  /* 0x000000ffff037224 */ /* 0x000fc800078e0a28 */
[----:B------:R-:W-:Y:S02]  /*5c70*/  IMAD R44, R4, R3, R5 ;  /* 0x00000003042c7224 */ /* 0x000fe400078e0205 */
[----:B------:R-:W1:Y:S01]  /*5c80*/  LDC.64 R4, c[0x0][0x390] ;  /* 0x0000e400ff047b82 */ /* 0x000e620000000a00 */
[----:B0-----:R-:W-:-:S04]  /*5c90*/  IADD3 R6, PT, PT, R14, 0xffffffe, RZ ;  /* 0x0ffffffe0e067810 */ /* 0x001fc80007ffe0ff */
        /* <DEDUP_REMOVED lines=25> */
[----:B------:R-:W-:-:S05]  /*5e30*/  @P4 IADD3 R2, PT, PT, R2, 0x1, RZ ;  /* 0x0000000102024810 */ /* 0x000fca0007ffe0ff */
[----:B------:R-:W-:-:S05]  /*5e40*/  IMAD.MOV.U32 R14, RZ, RZ, R2 ;  /* 0x000000ffff0e7224 */ /* 0x000fca00078e0002 */
[----:B------:R-:W-:Y:S02]  /*5e50*/  @!P3 IADD3 R14, PT, PT, -R14, RZ, RZ ;  /* 0x000000ff0e0eb210 */ /* 0x000fe40007ffe1ff */
[----:B------:R-:W-:Y:S02]  /*5e60*/  @!P6 LOP3.LUT R14, RZ, R57, RZ, 0x33, !PT ;  /* 0x00000039ff0ee212 */ /* 0x000fe400078e33ff */
[----:B------:R-:W-:Y:S02]  /*5e70*/  ISETP.NE.AND.EX P3, PT, R3, RZ, PT, P1 ;  /* 0x000000ff0300720c */ /* 0x000fe40003f65310 */
[----:B------:R-:W1:Y:S01]  /*5e80*/  LDC.64 R2, c[0x0][0x388] ;  /* 0x0000e200ff027b82 */ /* 0x000e620000000a00 */
[----:B------:R-:W-:Y:S01]  /*5e90*/  IMAD.MOV R15, RZ, RZ, -R14 ;  /* 0x000000ffff0f7224 */ /* 0x000fe200078e0a0e */
[----:B0-----:R-:W-:Y:S02]  /*5ea0*/  ISETP.NE.U32.AND P1, PT, R4, 0x1, PT ;  /* 0x000000010400780c */ /* 0x001fe40003f25070 */
[----:B------:R-:W-:Y:S01]  /*5eb0*/  SEL R4, R40, RZ, P3 ;  /* 0x000000ff28047207 */ /* 0x000fe20001800000 */
[----:B------:R-:W-:Y:S01]  /*5ec0*/  IMAD R15, R57, R15, R44 ;  /* 0x0000000f390f7224 */ /* 0x000fe200078e022c */
[----:B------:R-:W-:Y:S01]  /*5ed0*/  ISETP.NE.AND.EX P1, PT, R5, RZ, PT, P1 ;  /* 0x000000ff0500720c */ /* 0x000fe20003f25310 */
[----:B------:R-:W-:-:S03]  /*5ee0*/  IMAD R5, R12, UR36, RZ ;  /* 0x000000240c057c24 */ /* 0x000fc6000f8e02ff */
[----:B------:R-:W-:Y:S01]  /*5ef0*/  SEL R14, R14, RZ, P1 ;  /* 0x000000ff0e0e7207 */ /* 0x000fe20000800000 */
[----:B------:R-:W-:Y:S01]  /*5f00*/  IMAD R5, R4, UR37, R5 ;  /* 0x0000002504057c24 */ /* 0x000fe2000f8e0205 */
[----:B------:R-:W-:-:S03]  /*5f10*/  SEL R15, R15, RZ, P0 ;  /* 0x000000ff0f0f7207 */ /* 0x000fc60000000000 */
        /* <DEDUP_REMOVED lines=24> */
.L_x_7169:
[----:B------:R-:W-:Y:S05]  /*60a0*/  BSYNC.RECONVERGENT B1 ;  /* 0x0000000000017941 */ /* 0x000fea0003800200 */
.L_x_7168:
[----:B------:R-:W-:Y:S04]  /*60b0*/  BSSY.RECONVERGENT B1, `(.L_x_7170) ;  /* 0x0000080000017945 */ /* 0x000fe80003800200 */
        /* <DEDUP_REMOVED lines=88> */
[----:B------:R-:W-:Y:S02]  /*6640*/  @P3 IADD3 R2, PT, PT, R2, 0x1, RZ ;  /* 0x0000000102023810 */ /* 0x000fe40007ffe0ff */
[----:B------:R-:W-:-:S03]  /*6650*/  ISETP.NE.AND.EX P3, PT, R3, RZ, PT, P1 ;  /* 0x000000ff0300720c */ /* 0x000fc60003f65310 */
[----:B------:R-:W-:Y:S02]  /*6660*/  IMAD.MOV.U32 R14, RZ, RZ, R2 ;  /* 0x000000ffff0e7224 */ /* 0x000fe400078e0002 */
[----:B------:R-:W1:Y:S03]  /*6670*/  LDC.64 R2, c[0x0][0x388] ;  /* 0x0000e200ff027b82 */ /* 0x000e660000000a00 */
[----:B------:R-:W-:Y:S02]  /*6680*/  @!P5 IADD3 R14, PT, PT, -R14, RZ, RZ ;  /* 0x000000ff0e0ed210 */ /* 0x000fe40007ffe1ff */
[----:B------:R-:W-:-:S05]  /*6690*/  @!P4 LOP3.LUT R14, RZ, R57, RZ, 0x33, !PT ;  /* 0x00000039ff0ec212 */ /* 0x000fca00078e33ff */
        /* <DEDUP_REMOVED lines=33> */
.L_x_7171:
[----:B------:R-:W-:Y:S05]  /*68b0*/  BSYNC.RECONVERGENT B1 ;  /* 0x0000000000017941 */ /* 0x000fea0003800200 */
.L_x_7170:
        /* <DEDUP_REMOVED lines=26> */
[----:B------:R-:W-:Y:S01]  /*6a60*/  FADD R9, -R57, R21 ;  /* 0x0000001539097221 */ /* 0x000fe20000000100 */
[----:B------:R-:W-:Y:S01]  /*6a70*/  FADD R2, R12, -12583039 ;  /* 0xcb40007f0c027421 */ /* 0x000fe20000000000 */
[----:B------:R-:W-:Y:S01]  /*6a80*/  FADD R21, R0, -12583039 ;  /* 0xcb40007f00157421 */ /* 0x000fe20000000000 */
[-C--:B------:R-:W-:Y:S01]  /*6a90*/  FFMA.SAT R10, R73, R6.reuse, 0.5 ;  /* 0x3f000000490a7423 */ /* 0x080fe20000002006 */
[-C--:B------:R-:W-:Y:S01]  /*6aa0*/  FFMA.SAT R8, R75, R6.reuse, 0.5 ;  /* 0x3f0000004b087423 */ /* 0x080fe20000002006 */
[C---:B------:R-:W-:Y:S01]  /*6ab0*/  FFMA R4, R77.reuse, 1.4426950216293334961, -R2 ;  /* 0x3fb8aa3b4d047823 */ /* 0x040fe20000000802 */
        /* <DEDUP_REMOVED lines=15> */
[-C--:B------:R-:W-:Y:S01]  /*6bb0*/  FFMA.SAT R8, R69, R6.reuse, 0.5 ;  /* 0x3f00000045087423 */ /* 0x080fe20000002006 */
[----:B------:R-:W-:Y:S01]  /*6bc0*/  FADD R4, R14, -12583039 ;  /* 0xcb40007f0e047421 */ /* 0x000fe20000000000 */
[C---:B------:R-:W-:Y:S01]  /*6bd0*/  FADD R23, -R57.reuse, R16 ;  /* 0x0000001039177221 */ /* 0x040fe20000000100 */
[----:B------:R-:W-:Y:S01]  /*6be0*/  FADD R59, -R57, R18 ;  /* 0x00000012393b7221 */ /* 0x000fe20000000100 */
[-C--:B------:R-:W-:Y:S01]  /*6bf0*/  FFMA.RM R8, R8, R5.reuse, 12582913 ;  /* 0x4b40000108087423 */ /* 0x080fe20000004005 */
[----:B------:R-:W-:Y:S01]  /*6c00*/  FFMA R4, R71, 1.4426950216293334961, -R4 ;  /* 0x3fb8aa3b47047823 */ /* 0x000fe20000000804 */
[----:B------:R-:W0:Y:S01]  /*6c10*/  MUFU.EX2 R18, R21 ;  /* 0x0000001500127308 */ /* 0x000e220000000800 */
[----:B------:R-:W-:Y:S01]  /*6c20*/  FADD R67, -R57, R24 ;  /* 0x0000001839437221 */ /* 0x000fe20000000100 */
[----:B------:R-:W-:Y:S01]  /*6c30*/  FADD R16, R8, -12583039 ;  /* 0xcb40007f08107421 */ /* 0x000fe20000000000 */
[----:B------:R-:W-:Y:S01]  /*6c40*/  FFMA R71, R71, 1.925963033500011079e-08, R4 ;  /* 0x32a5706047477823 */ /* 0x000fe20000000004 */
[-C--:B------:R-:W-:Y:S01]  /*6c50*/  FFMA.SAT R4, R27, R6.reuse, 0.5 ;  /* 0x3f0000001b047423 */ /* 0x080fe20000002006 */
[----:B------:R-:W-:Y:S01]  /*6c60*/  FADD R61, -R57, R17 ;  /* 0x00000011393d7221 */ /* 0x000fe20000000100 */
[----:B------:R-:W-:Y:S01]  /*6c70*/  FFMA R16, R69, 1.4426950216293334961, -R16 ;  /* 0x3fb8aa3b45107823 */ /* 0x000fe20000000810 */
[----:B------:R-:W-:Y:S01]  /*6c80*/  FADD R17, -R57, R20 ;  /* 0x0000001439117221 */ /* 0x000fe20000000100 */
[----:B------:R-:W-:Y:S01]  /*6c90*/  FFMA.RM R4, R4, R5, 12582913 ;  /* 0x4b40000104047423 */ /* 0x000fe20000004005 */
[----:B------:R-:W2:Y:S01]  /*6ca0*/  MUFU.EX2 R77, R77 ;  /* 0x0000004d004d7308 */ /* 0x000ea20000000800 */
[----:B------:R-:W-:Y:S01]  /*6cb0*/  FFMA R69, R69, 1.925963033500011079e-08, R16 ;  /* 0x32a5706045457823 */ /* 0x000fe20000000010 */
[-C--:B------:R-:W-:Y:S01]  /*6cc0*/  FFMA.SAT R20, R67, R6.reuse, 0.5 ;  /* 0x3f00000043147423 */ /* 0x080fe20000002006 */
[----:B------:R-:W-:Y:S01]  /*6cd0*/  FADD R16, R4, -12583039 ;  /* 0xcb40007f04107421 */ /* 0x000fe20000000000 */
[----:B------:R-:W-:Y:S01]  /*6ce0*/  SHF.L.U32 R12, R12, 0x17, RZ ;  /* 0x000000170c0c7819 */ /* 0x000fe200000006ff */
[----:B------:R-:W-:Y:S01]  /*6cf0*/  FADD R3, -R57, R22 ;  /* 0x0000001639037221 */ /* 0x000fe20000000100 */
[-C--:B------:R-:W-:Y:S01]  /*6d00*/  FFMA.SAT R22, R65, R6.reuse, 0.5 ;  /* 0x3f00000041167423 */ /* 0x080fe20000002006 */
[----:B------:R-:W-:Y:S01]  /*6d10*/  FFMA R16, R27, 1.4426950216293334961, -R16 ;  /* 0x3fb8aa3b1b107823 */ /* 0x000fe20000000810 */
[----:B------:R-:W3:Y:S01]  /*6d20*/  MUFU.EX2 R75, R75 ;  /* 0x0000004b004b7308 */ /* 0x000ee20000000800 */
[----:B------:R-:W-:Y:S01]  /*6d30*/  FFMA.SAT R28, R23, R6, 0.5 ;  /* 0x3f000000171c7423 */ /* 0x000fe20000002006 */
[----:B------:R-:W-:Y:S01]  /*6d40*/  SHF.L.U32 R2, R2, 0x17, RZ ;  /* 0x0000001702027819 */ /* 0x000fe200000006ff */
[----:B------:R-:W-:Y:S01]  /*6d50*/  FFMA R16, R27, 1.925963033500011079e-08, R16 ;  /* 0x32a570601b107823 */ /* 0x000fe20000000010 */
[----:B------:R-:W-:-:S02]  /*6d60*/  IMAD.SHL.U32 R27, R0, 0x800000, RZ ;  /* 0x00800000001b7824 */ /* 0x000fc400078e00ff */
[-C--:B------:R-:W-:Y:S01]  /*6d70*/  FFMA.RM R0, R20, R5.reuse, 12582913 ;  /* 0x4b40000114007423 */ /* 0x080fe20000004005 */
[----:B------:R-:W-:Y:S01]  /*6d80*/  FFMA.RM R28, R28, R5, 12582913 ;  /* 0x4b4000011c1c7423 */ /* 0x000fe20000004005 */
[----:B------:R-:W-:Y:S01]  /*6d90*/  FADD R7, -R57, R36 ;  /* 0x0000002439077221 */ /* 0x000fe20000000100 */
[----:B0-----:R-:W-:Y:S01]  /*6da0*/  FMUL R27, R27, R18 ;  /* 0x000000121b1b7220 */ /* 0x001fe20000400000 */
[----:B------:R-:W-:Y:S01]  /*6db0*/  FADD R18, R0, -12583039 ;  /* 0xcb40007f00127421 */ /* 0x000fe20000000000 */
[----:B--2---:R-:W-:Y:S01]  /*6dc0*/  FMUL R26, R12, R77 ;  /* 0x0000004d0c1a7220 */ /* 0x004fe20000400000 */
[-C--:B------:R-:W-:Y:S01]  /*6dd0*/  FFMA.SAT R12, R25, R6.reuse, 0.5 ;  /* 0x3f000000190c7423 */ /* 0x080fe20000002006 */
[----:B------:R-:W0:Y:S01]  /*6de0*/  MUFU.EX2 R20, R73 ;  /* 0x0000004900147308 */ /* 0x000e220000000800 */
[----:B------:R-:W-:Y:S01]  /*6df0*/  FFMA R18, R67, 1.4426950216293334961, -R18 ;  /* 0x3fb8aa3b43127823 */ /* 0x000fe20000000812 */
[----:B------:R-:W-:Y:S01]  /*6e00*/  SHF.L.U32 R8, R8, 0x17, RZ ;  /* 0x0000001708087819 */ /* 0x000fe200000006ff */
[----:B------:R-:W-:Y:S01]  /*6e10*/  FFMA.RM R12, R12, R5, 12582913 ;  /* 0x4b4000010c0c7423 */ /* 0x000fe20000004005 */
[----:B------:R-:W-:Y:S01]  /*6e20*/  FADD R19, -R57, R19 ;  /* 0x0000001339137221 */ /* 0x000fe20000000100 */
[----:B------:R-:W-:Y:S01]  /*6e30*/  FFMA R67, R67, 1.925963033500011079e-08, R18 ;  /* 0x32a5706043437823 */ /* 0x000fe20000000012 */
[----:B---3--:R-:W-:Y:S01]  /*6e40*/  FMUL R24, R2, R75 ;  /* 0x0000004b02187220 */ /* 0x008fe20000400000 */
[----:B------:R-:W-:Y:S01]  /*6e50*/  FADD R18, R12, -12583039 ;  /* 0xcb40007f0c127421 */ /* 0x000fe20000000000 */
[----:B------:R-:W-:Y:S01]  /*6e60*/  MUFU.EX2 R2, R71 ;  /* 0x0000004700027308 */ /* 0x000fe20000000800 */
[----:B------:R-:W-:Y:S01]  /*6e70*/  FADD R11, -R57, R40 ;  /* 0x00000028390b7221 */ /* 0x000fe20000000100 */
[----:B------:R-:W-:Y:S01]  /*6e80*/  FFMA.SAT R40, R19, R6, 0.5 ;  /* 0x3f00000013287423 */ /* 0x000fe20000002006 */
[----:B------:R-:W-:Y:S01]  /*6e90*/  FFMA R18, R25, 1.4426950216293334961, -R18 ;  /* 0x3fb8aa3b19127823 */ /* 0x000fe20000000812 */
[----:B------:R-:W-:Y:S01]  /*6ea0*/  SHF.L.U32 R0, R0, 0x17, RZ ;  /* 0x0000001700007819 */ /* 0x000fe200000006ff */
[----:B------:R-:W-:Y:S01]  /*6eb0*/  FADD R15, -R57, R38 ;  /* 0x00000026390f7221 */ /* 0x000fe20000000100 */
[----:B------:R-:W-:Y:S01]  /*6ec0*/  FFMA.RM R40, R40, R5, 12582913 ;  /* 0x4b40000128287423 */ /* 0x000fe20000004005 */
[----:B------:R-:W-:Y:S01]  /*6ed0*/  FFMA R18, R25, 1.925963033500011079e-08, R18 ;  /* 0x32a5706019127823 */ /* 0x000fe20000000012 */
[----:B------:R-:W-:-:S02]  /*6ee0*/  IMAD.SHL.U32 R25, R10, 0x800000, RZ ;  /* 0x008000000a197824 */ /* 0x000fc400078e00ff */
[-C--:B------:R-:W-:Y:S01]  /*6ef0*/  FFMA.RM R10, R22, R5.reuse, 12582913 ;  /* 0x4b400001160a7423 */ /* 0x080fe20000004005 */
[----:B------:R-:W2:Y:S01]  /*6f00*/  MUFU.EX2 R69, R69 ;  /* 0x0000004500457308 */ /* 0x000ea20000000800 */
[----:B------:R-:W-:Y:S01]  /*6f10*/  FFMA.SAT R38, R59, R6, 0.5 ;  /* 0x3f0000003b267423 */ /* 0x000fe20000002006 */
[----:B0-----:R-:W-:Y:S01]  /*6f20*/  FMUL R25, R25, R20 ;  /* 0x0000001419197220 */ /* 0x001fe20000400000 */
[----:B------:R-:W-:Y:S01]  /*6f30*/  FADD R20, R10, -12583039 ;  /* 0xcb40007f0a147421 */ /* 0x000fe20000000000 */
[----:B------:R-:W-:Y:S01]  /*6f40*/  FADD R13, -R57, R44 ;  /* 0x0000002c390d7221 */ /* 0x000fe20000000100 */
[----:B------:R-:W-:Y:S01]  /*6f50*/  FFMA.RM R38, R38, R5, 12582913 ;  /* 0x4b40000126267423 */ /* 0x000fe20000004005 */
[----:B------:R-:W-:Y:S02]  /*6f60*/  IMAD.SHL.U32 R12, R12, 0x800000, RZ ;  /* 0x008000000c0c7824 */ /* 0x000fe400078e00ff */
[----:B------:R-:W-:Y:S01]  /*6f70*/  FFMA R20, R65, 1.4426950216293334961, -R20 ;  /* 0x3fb8aa3b41147823 */ /* 0x000fe20000000814 */
[----:B------:R-:W0:Y:S01]  /*6f80*/  MUFU.EX2 R67, R67 ;  /* 0x0000004300437308 */ /* 0x000e220000000800 */
[----:B------:R-:W-:-:S02]  /*6f90*/  IMAD.SHL.U32 R4, R4, 0x800000, RZ ;  /* 0x0080000004047824 */ /* 0x000fc400078e00ff */
[----:B------:R-:W-:Y:S01]  /*6fa0*/  FADD R29, -R57, R46 ;  /* 0x0000002e391d7221 */ /* 0x000fe20000000100 */
[----:B------:R-:W-:Y:S01]  /*6fb0*/  FFMA R65, R65, 1.925963033500011079e-08, R20 ;  /* 0x32a5706041417823 */ /* 0x000fe20000000014 */
[----:B------:R-:W-:Y:S01]  /*6fc0*/  FADD R20, R28, -12583039 ;  /* 0xcb40007f1c147421 */ /* 0x000fe20000000000 */
[----:B------:R-:W-:Y:S01]  /*6fd0*/  FADD R57, -R57, R42 ;  /* 0x0000002a39397221 */ /* 0x000fe20000000100 */
[----:B------:R-:W-:Y:S02]  /*6fe0*/  SHF.L.U32 R10, R10, 0x17, RZ ;  /* 0x000000170a0a7819 */ /* 0x000fe400000006ff */
[----:B------:R-:W-:Y:S01]  /*6ff0*/  FFMA R20, R23, 1.4426950216293334961, -R20 ;  /* 0x3fb8aa3b17147823 */ /* 0x000fe20000000814 */
[----:B--2---:R-:W-:Y:S01]  /*7000*/  FMUL R22, R8, R69 ;  /* 0x0000004508167220 */ /* 0x004fe20000400000 */
[-C--:B------:R-:W-:Y:S01]  /*7010*/  FFMA.SAT R8, R61, R6.reuse, 0.5 ;  /* 0x3f0000003d087423 */ /* 0x080fe20000002006 */
[----:B------:R-:W2:Y:S01]  /*7020*/  MUFU.EX2 R21, R16 ;  /* 0x0000001000157308 */ /* 0x000ea20000000800 */
[----:B------:R-:W-:Y:S01]  /*7030*/  FFMA R36, R23, 1.925963033500011079e-08, R20 ;  /* 0x32a5706017247823 */ /* 0x000fe20000000014 */
[----:B------:R-:W-:Y:S01]  /*7040*/  FFMA.SAT R20, R63, R6, 0.5 ;  /* 0x3f0000003f147423 */ /* 0x000fe20000002006 */
[----:B------:R-:W-:-:S02]  /*7050*/  IMAD.SHL.U32 R23, R14, 0x800000, RZ ;  /* 0x008000000e177824 */ /* 0x000fc400078e00ff */
[-C--:B------:R-:W-:Y:S01]  /*7060*/  FFMA.RM R8, R8, R5.reuse, 12582913 ;  /* 0x4b40000108087423 */ /* 0x080fe20000004005 */
[----:B------:R-:W-:Y:S01]  /*7070*/  FFMA.RM R14, R20, R5, 12582913 ;  /* 0x4b400001140e7423 */ /* 0x000fe20000004005 */
[----:B------:R-:W-:Y:S01]  /*7080*/  FMUL R23, R23, R2 ;  /* 0x0000000217177220 */ /* 0x000fe20000400000 */
[----:B0-----:R-:W-:Y:S01]  /*7090*/  FMUL R20, R0, R67 ;  /* 0x0000004300147220 */ /* 0x001fe20000400000 */
[----:B------:R-:W-:Y:S01]  /*70a0*/  FADD R0, R40, -12583039 ;  /* 0xcb40007f28007421 */ /* 0x000fe20000000000 */
[C---:B------:R-:W-:Y:S01]  /*70b0*/  FADD R2, R14.reuse, -12583039 ;  /* 0xcb40007f0e027421 */ /* 0x040fe20000000000 */
[----:B------:R-:W0:Y:S01]  /*70c0*/  MUFU.EX2 R67, R18 ;  /* 0x0000001200437308 */ /* 0x000e220000000800 */
[----:B------:R-:W-:Y:S01]  /*70d0*/  SHF.L.U32 R14, R14, 0x17, RZ ;  /* 0x000000170e0e7819 */ /* 0x000fe200000006ff */
[----:B------:R-:W-:Y:S01]  /*70e0*/  FFMA R0, R19, 1.4426950216293334961, -R0 ;  /* 0x3fb8aa3b13007823 */ /* 0x000fe20000000800 */
[----:B------:R-:W-:-:S03]  /*70f0*/  FFMA R2, R63, 1.4426950216293334961, -R2 ;  /* 0x3fb8aa3b3f027823 */ /* 0x000fc60000000802 */
[----:B------:R-:W-:Y:S01]  /*7100*/  FFMA R44, R19, 1.925963033500011079e-08, R0 ;  /* 0x32a57060132c7823 */ /* 0x000fe20000000000 */
[----:B------:R-:W-:Y:S01]  /*7110*/  FFMA R63, R63, 1.925963033500011079e-08, R2 ;  /* 0x32a570603f3f7823 */ /* 0x000fe20000000002 */
[----:B------:R-:W-:Y:S01]  /*7120*/  FADD R2, R8, -12583039 ;  /* 0xcb40007f08027421 */ /* 0x000fe20000000000 */
[----:B------:R-:W-:Y:S01]  /*7130*/  FFMA.SAT R0, R17, R6, 0.5 ;  /* 0x3f00000011007423 */ /* 0x000fe20000002006 */
[----:B--2---:R-:W-:Y:S01]  /*7140*/  FMUL R21, R4, R21 ;  /* 0x0000001504157220 */ /* 0x004fe20000400000 */
[----:B------:R-:W2:Y:S01]  /*7150*/  MUFU.EX2 R65, R65 ;  /* 0x0000004100417308 */ /* 0x000ea20000000800 */
[C---:B------:R-:W-:Y:S01]  /*7160*/  FFMA R2, R61.reuse, 1.4426950216293334961, -R2 ;  /* 0x3fb8aa3b3d027823 */ /* 0x040fe20000000802 */
[----:B------:R-:W-:Y:S01]  /*7170*/  FFMA.RM R0, R0, R5, 12582913 ;  /* 0x4b40000100007423 */ /* 0x000fe20000004005 */
[----:B------:R-:W-:Y:S02]  /*7180*/  IMAD.SHL.U32 R8, R8, 0x800000, RZ ;  /* 0x0080000008087824 */ /* 0x000fe400078e00ff */
[----:B------:R-:W-:Y:S01]  /*7190*/  FFMA R61, R61, 1.925963033500011079e-08, R2 ;  /* 0x32a570603d3d7823 */ /* 0x000fe20000000002 */
[----:B------:R-:W-:Y:S01]  /*71a0*/  FADD R2, R38, -12583039 ;  /* 0xcb40007f26027421 */ /* 0x000fe20000000000 */
[----:B0-----:R-:W-:Y:S01]  /*71b0*/  FMUL R19, R12, R67 ;  /* 0x000000430c137220 */ /* 0x001fe20000400000 */
[----:B------:R-:W0:Y:S02]  /*71c0*/  MUFU.EX2 R63, R63 ;  /* 0x0000003f003f7308 */ /* 0x000e240000000800 */
[----:B------:R-:W-:-:S04]  /*71d0*/  FFMA R2, R59, 1.4426950216293334961, -R2 ;  /* 0x3fb8aa3b3b027823 */ /* 0x000fc80000000802 */
[----:B------:R-:W-:Y:S01]  /*71e0*/  FFMA R59, R59, 1.925963033500011079e-08, R2 ;  /* 0x32a570603b3b7823 */ /* 0x000fe20000000002 */
[----:B------:R-:W-:Y:S01]  /*71f0*/  FADD R2, R0, -12583039 ;  /* 0xcb40007f00027421 */ /* 0x000fe20000000000 */
[----:B------:R-:W-:Y:S01]  /*7200*/  MUFU.EX2 R61, R61 ;  /* 0x0000003d003d7308 */ /* 0x000fe20000000800 */
[----:B--2---:R-:W-:Y:S01]  /*7210*/  FMUL R18, R10, R65 ;  /* 0x000000410a127220 */ /* 0x004fe20000400000 */
[----:B------:R-:W-:Y:S01]  /*7220*/  SHF.L.U32 R0, R0, 0x17, RZ ;  /* 0x0000001700007819 */ /* 0x000fe200000006ff */
[----:B------:R-:W-:-:S04]  /*7230*/  FFMA R2, R17, 1.4426950216293334961, -R2 ;  /* 0x3fb8aa3b11027823 */ /* 0x000fc80000000802 */
[----:B------:R-:W-:Y:S01]  /*7240*/  FFMA R12, R17, 1.925963033500011079e-08, R2 ;  /* 0x32a57060110c7823 */ /* 0x000fe20000000002 */
[-C--:B------:R-:W-:Y:S01]  /*7250*/  FFMA.SAT R2, R9, R6.reuse, 0.5 ;  /* 0x3f00000009027423 */ /* 0x080fe20000002006 */
[----:B------:R-:W-:Y:S01]  /*7260*/  IMAD.SHL.U32 R17, R28, 0x800000, RZ ;  /* 0x008000001c117824 */ /* 0x000fe200078e00ff */
[----:B------:R-:W2:Y:S01]  /*7270*/  MUFU.EX2 R36, R36 ;  /* 0x0000002400247308 */ /* 0x000ea20000000800 */
[----:B0-----:R-:W-:Y:S01]  /*7280*/  FMUL R16, R14, R63 ;  /* 0x0000003f0e107220 */ /* 0x001fe20000400000 */
[----:B------:R-:W-:Y:S01]  /*7290*/  FFMA.RM R2, R2, R5, 12582913 ;  /* 0x4b40000102027423 */ /* 0x000fe20000004005 */
[----:B------:R-:W-:-:S03]  /*72a0*/  FFMA.SAT R14, R7, R6, 0.5 ;  /* 0x3f000000070e7423 */ /* 0x000fc60000002006 */
[----:B------:R-:W-:Y:S01]  /*72b0*/  FADD R4, R2, -12583039 ;  /* 0xcb40007f02047421 */ /* 0x000fe20000000000 */
[----:B------:R-:W-:Y:S01]  /*72c0*/  FFMA.RM R14, R14, R5, 12582913 ;  /* 0x4b4000010e0e7423 */ /* 0x000fe20000004005 */
[----:B------:R-:W-:Y:S02]  /*72d0*/  IMAD.SHL.U32 R2, R2, 0x800000, RZ ;  /* 0x0080000002027824 */ /* 0x000fe400078e00ff */
[----:B------:R-:W-:-:S04]  /*72e0*/  FFMA R4, R9, 1.4426950216293334961, -R4 ;  /* 0x3fb8aa3b09047823 */ /* 0x000fc80000000804 */
[----:B------:R-:W-:Y:S01]  /*72f0*/  FFMA R42, R9, 1.925963033500011079e-08, R4 ;  /* 0x32a57060092a7823 */ /* 0x000fe20000000004 */
[----:B------:R-:W-:Y:S01]  /*7300*/  FFMA.SAT R4, R3, R6, 0.5 ;  /* 0x3f00000003047423 */ /* 0x000fe20000002006 */
[----:B------:R-:W-:Y:S01]  /*7310*/  SHF.L.U32 R9, R38, 0x17, RZ ;  /* 0x0000001726097819 */ /* 0x000fe200000006ff */
[----:B--2---:R-:W-:Y:S02]  /*7320*/  FMUL R17, R17, R36 ;  /* 0x0000002411117220 */ /* 0x004fe40000400000 */
[----:B------:R-:W-:Y:S01]  /*7330*/  FFMA.RM R4, R4, R5, 12582913 ;  /* 0x4b40000104047423 */ /* 0x000fe20000004005 */
[----:B------:R-:W0:Y:S03]  /*7340*/  MUFU.EX2 R36, R59 ;  /* 0x0000003b00247308 */ /* 0x000e260000000800 */
[C---:B------:R-:W-:Y:S01]  /*7350*/  FADD R10, R4.reuse, -12583039 ;  /* 0xcb40007f040a7421 */ /* 0x040fe20000000000 */
[----:B------:R-:W-:-:S03]  /*7360*/  SHF.L.U32 R4, R4, 0x17, RZ ;  /* 0x0000001704047819 */ /* 0x000fc600000006ff */
[----:B------:R-:W-:-:S04]  /*7370*/  FFMA R10, R3, 1.4426950216293334961, -R10 ;  /* 0x3fb8aa3b030a7823 */ /* 0x000fc8000000080a */
[----:B------:R-:W-:Y:S01]  /*7380*/  FFMA R28, R3, 1.925963033500011079e-08, R10 ;  /* 0x32a57060031c7823 */ /* 0x000fe2000000000a */
[----:B------:R-:W-:-:S03]  /*7390*/  FFMA.SAT R10, R15, R6, 0.5 ;  /* 0x3f0000000f0a7423 */ /* 0x000fc60000002006 */
[----:B------:R-:W-:Y:S01]  /*73a0*/  MUFU.EX2 R59, R28 ;  /* 0x0000001c003b7308 */ /* 0x000fe20000000800 */
[----:B------:R-:W-:Y:S01]  /*73b0*/  FFMA.RM R3, R10, R5, 12582913 ;  /* 0x4b4000010a037423 */ /* 0x000fe20000004005 */
[----:B0-----:R-:W-:Y:S01]  /*73c0*/  FMUL R9, R9, R36 ;  /* 0x0000002409097220 */ /* 0x001fe20000400000 */
[----:B------:R-:W-:Y:S02]  /*73d0*/  FFMA.SAT R36, R11, R6, 0.5 ;  /* 0x3f0000000b247423 */ /* 0x000fe40000002006 */
[----:B------:R-:W-:-:S04]  /*73e0*/  FADD R10, R3, -12583039 ;  /* 0xcb40007f030a7421 */ /* 0x000fc80000000000 */
[----:B------:R-:W-:-:S04]  /*73f0*/  FFMA R10, R15, 1.4426950216293334961, -R10 ;  /* 0x3fb8aa3b0f0a7823 */ /* 0x000fc8000000080a */
[----:B------:R-:W-:Y:S01]  /*7400*/  FFMA R46, R15, 1.925963033500011079e-08, R10 ;  /* 0x32a570600f2e7823 */ /* 0x000fe2000000000a */
[----:B------:R-:W-:Y:S01]  /*7410*/  FMUL R10, R8, R61 ;  /* 0x0000003d080a7220 */ /* 0x000fe20000400000 */
[----:B------:R-:W-:Y:S02]  /*7420*/  FADD R8, R14, -12583039 ;  /* 0xcb40007f0e087421 */ /* 0x000fe40000000000 */
[----:B------:R-:W-:Y:S02]  /*7430*/  MUFU.EX2 R61, R46 ;  /* 0x0000002e003d7308 */ /* 0x000fe40000000800 */
[----:B------:R-:W-:-:S04]  /*7440*/  FFMA R8, R7, 1.4426950216293334961, -R8 ;  /* 0x3fb8aa3b07087823 */ /* 0x000fc80000000808 */
[----:B------:R-:W-:Y:S01]  /*7450*/  FFMA R50, R7, 1.925963033500011079e-08, R8 ;  /* 0x32a5706007327823 */ /* 0x000fe20000000008 */
[----:B------:R-:W-:Y:S01]  /*7460*/  FFMA.SAT R8, R13, R6, 0.5 ;  /* 0x3f0000000d087423 */ /* 0x000fe20000002006 */
[----:B------:R-:W0:Y:S03]  /*7470*/  MUFU.EX2 R7, R44 ;  /* 0x0000002c00077308 */ /* 0x000e260000000800 */
[----:B------:R-:W-:-:S04]  /*7480*/  FFMA.RM R15, R8, R5, 12582913 ;  /* 0x4b400001080f7423 */ /* 0x000fc80000004005 */
[----:B------:R-:W-:Y:S01]  /*7490*/  FADD R8, R15, -12583039 ;  /* 0xcb40007f0f087421 */ /* 0x000fe20000000000 */
[----:B------:R-:W-:Y:S03]  /*74a0*/  MUFU.EX2 R50, R50 ;  /* 0x0000003200327308 */ /* 0x000fe60000000800 */
[----:B------:R-:W-:-:S04]  /*74b0*/  FFMA R8, R13, 1.4426950216293334961, -R8 ;  /* 0x3fb8aa3b0d087823 */ /* 0x000fc80000000808 */
[----:B------:R-:W-:Y:S01]  /*74c0*/  FFMA R48, R13, 1.925963033500011079e-08, R8 ;  /* 0x32a570600d307823 */ /* 0x000fe20000000008 */
[----:B------:R-:W-:Y:S01]  /*74d0*/  FFMA.RM R13, R36, R5, 12582913 ;  /* 0x4b400001240d7423 */ /* 0x000fe20000004005 */
[----:B------:R-:W-:Y:S02]  /*74e0*/  IMAD.SHL.U32 R8, R40, 0x800000, RZ ;  /* 0x0080000028087824 */ /* 0x000fe400078e00ff */
[----:B------:R-:W-:Y:S01]  /*74f0*/  MUFU.EX2 R63, R48 ;  /* 0x00000030003f7308 */ /* 0x000fe20000000800 */
[----:B------:R-:W-:Y:S01]  /*7500*/  FADD R36, R13, -12583039 ;  /* 0xcb40007f0d247421 */ /* 0x000fe20000000000 */
[----:B0-----:R-:W-:-:S03]  /*7510*/  FMUL R8, R8, R7 ;  /* 0x0000000708087220 */ /* 0x001fc60000400000 */
[----:B------:R-:W-:-:S03]  /*7520*/  FFMA R36, R11, 1.4426950216293334961, -R36 ;  /* 0x3fb8aa3b0b247823 */ /* 0x000fc60000000824 */
[----:B------:R-:W0:Y:S01]  /*7530*/  MUFU.EX2 R7, R42 ;  /* 0x0000002a00077308 */ /* 0x000e220000000800 */
        /* <DEDUP_REMOVED lines=9> */
[----:B0-----:R-:W-:-:S03]  /*75d0*/  FMUL R28, R2, R7 ;  /* 0x00000007021c7220 */ /* 0x001fc60000400000 */
[----:B------:R-:W-:Y:S01]  /*75e0*/  FFMA R38, R29, 1.925963033500011079e-08, R6 ;  /* 0x32a570601d267823 */ /* 0x000fe20000000006 */
[----:B------:R-:W-:Y:S01]  /*75f0*/  FADD R6, R36, -12583039 ;  /* 0xcb40007f24067421 */ /* 0x000fe20000000000 */
[----:B------:R-:W0:Y:S01]  /*7600*/  MUFU.EX2 R29, R12 ;  /* 0x0000000c001d7308 */ /* 0x000e220000000800 */
[----:B------:R-:W-:Y:S01]  /*7610*/  FMUL R7, R4, R59 ;  /* 0x0000003b04077220 */ /* 0x000fe20000400000 */
[----:B------:R-:W-:Y:S02]  /*7620*/  IMAD.SHL.U32 R4, R15, 0x800000, RZ ;  /* 0x008000000f047824 */ /* 0x000fe400078e00ff */
[----:B------:R-:W-:Y:S01]  /*7630*/  FFMA R6, R57, 1.4426950216293334961, -R6 ;  /* 0x3fb8aa3b39067823 */ /* 0x000fe20000000806 */
[----:B------:R-:W-:Y:S01]  /*7640*/  IMAD.SHL.U32 R2, R11, 0x800000, RZ ;  /* 0x008000000b027824 */ /* 0x000fe200078e00ff */
[----:B------:R-:W-:Y:S01]  /*7650*/  SHF.L.U32 R36, R36, 0x17, RZ ;  /* 0x0000001724247819 */ /* 0x000fe200000006ff */
[----:B------:R-:W-:Y:S01]  /*7660*/  FMUL R4, R4, R63 ;  /* 0x0000003f04047220 */ /* 0x000fe20000400000 */
[----:B------:R-:W-:Y:S01]  /*7670*/  FFMA R57, R57, 1.925963033500011079e-08, R6 ;  /* 0x32a5706039397823 */ /* 0x000fe20000000006 */
[----:B------:R-:W-:Y:S01]  /*7680*/  FADD R6, R5, R26 ;  /* 0x0000001a05067221 */ /* 0x000fe20000000000 */
[----:B------:R-:W2:Y:S03]  /*7690*/  MUFU.EX2 R59, R38 ;  /* 0x00000026003b7308 */ /* 0x000ea60000000800 */
[----:B------:R-:W-:-:S04]  /*76a0*/  FADD R5, R6, R25 ;  /* 0x0000001906057221 */ /* 0x000fc80000000000 */
[----:B------:R-:W-:Y:S01]  /*76b0*/  FADD R6, R5, R24 ;  /* 0x0000001805067221 */ /* 0x000fe20000000000 */
[----:B0-----:R-:W-:Y:S01]  /*76c0*/  FMUL R29, R0, R29 ;  /* 0x0000001d001d7220 */ /* 0x001fe20000400000 */
[----:B------:R-:W0:Y:S02]  /*76d0*/  MUFU.EX2 R57, R57 ;  /* 0x0000003900397308 */ /* 0x000e240000000800 */
[----:B------:R-:W-:-:S04]  /*76e0*/  FADD R5, R6, R23 ;  /* 0x0000001706057221 */ /* 0x000fc80000000000 */
        /* <DEDUP_REMOVED lines=21> */
[----:B------:R-:W-:Y:S02]  /*7840*/  FMUL R3, R3, R40 ;  /* 0x0000002803037220 */ /* 0x000fe40000400000 */
        /* <DEDUP_REMOVED lines=14> */
.L_x_7257:
        /* <DEDUP_REMOVED lines=13> */
[----:B01----:R-:W-:Y:S05]  /*7a00*/  CALL.REL.NOINC `($__internal_107_$__cuda_sm3x_div_rn_noftz_f32_slowpath) ;  /* 0x00000038004c7944 */ /* 0x003fea0003c00000 */
[----:B------:R-:W-:-:S07]  /*7a10*/  IMAD.MOV.U32 R12, RZ, RZ, R11 ;  /* 0x000000ffff0c7224 */ /* 0x000fce00078e000b */
.L_x_7174:
[----:B------:R-:W-:Y:S05]  /*7a20*/  BSYNC.RECONVERGENT B3 ;  /* 0x0000000000037941 */ /* 0x000fea0003800200 */
.L_x_7173:
        /* <DEDUP_REMOVED lines=12> */
[----:B01----:R-:W-:Y:S05]  /*7af0*/  CALL.REL.NOINC `($__internal_107_$__cuda_sm3x_div_rn_noftz_f32_slowpath) ;  /* 0x0000003800107944 */ /* 0x003fea0003c00000 */
[----:B------:R-:W-:-:S07]  /*7b00*/  MOV R13, R11 ;  /* 0x0000000b000d7202 */ /* 0x000fce0000000f00 */
.L_x_7176:
[----:B------:R-:W-:Y:S05]  /*7b10*/  BSYNC.RECONVERGENT B3 ;  /* 0x0000000000037941 */ /* 0x000fea0003800200 */
.L_x_7175:
        /* <DEDUP_REMOVED lines=14> */
.L_x_7178:
[----:B------:R-:W-:Y:S05]  /*7c00*/  BSYNC.RECONVERGENT B3 ;  /* 0x0000000000037941 */ /* 0x000fea0003800200 */
.L_x_7177:
        /* <DEDUP_REMOVED lines=14> */
.L_x_7180:
[----:B------:R-:W-:Y:S05]  /*7cf0*/  BSYNC.RECONVERGENT B3 ;  /* 0x0000000000037941 */ /* 0x000fea0003800200 */
.L_x_7179:
        /* <DEDUP_REMOVED lines=14> */
.L_x_7182:
[----:B------:R-:W-:Y:S05]  /*7de0*/  BSYNC.RECONVERGENT B3 ;  /* 0x0000000000037941 */ /* 0x000fea0003800200 */
.L_x_7181:
        /* <DEDUP_REMOVED lines=14> */
.L_x_7184:
[----:B------:R-:W-:Y:S05]  /*7ed0*/  BSYNC.RECONVERGENT B3 ;  /* 0x0000000000037941 */ /* 0x000fea0003800200 */
.L_x_7183:
        /* <DEDUP_REMOVED lines=14> */
.L_x_7186:
[----:B------:R-:W-:Y:S05]  /*7fc0*/  BSYNC.RECONVERGENT B3 ;  /* 0x0000000000037941 */ /* 0x000fea0003800200 */
.L_x_7185:
        /* <DEDUP_REMOVED lines=14> */
.L_x_7188:
[----:B------:R-:W-:Y:S05]  /*80b0*/  BSYNC.RECONVERGENT B3 ;  /* 0x0000000000037941 */ /* 0x000fea0003800200 */
.L_x_7187:
        /* <DEDUP_REMOVED lines=14> */
.L_x_7190:
[----:B------:R-:W-:Y:S05]  /*81a0*/  BSYNC.RECONVERGENT B3 ;  /* 0x0000000000037941 */ /* 0x000fea0003800200 */
.L_x_7189:
        /* <DEDUP_REMOVED lines=14> */
.L_x_7192:
[----:B------:R-:W-:Y:S05]  /*8290*/  BSYNC.RECONVERGENT B3 ;  /* 0x0000000000037941 */ /* 0x000fea0003800200 */
.L_x_7191:
        /* <DEDUP_REMOVED lines=14> */
.L_x_7194:
[----:B------:R-:W-:Y:S05]  /*8380*/  BSYNC.RECONVERGENT B3 ;  /* 0x0000000000037941 */ /* 0x000fea0003800200 */
.L_x_7193:
        /* <DEDUP_REMOVED lines=14> */
.L_x_7196:
[----:B------:R-:W-:Y:S05]  /*8470*/  BSYNC.RECONVERGENT B3 ;  /* 0x0000000000037941 */ /* 0x000fea0003800200 */
.L_x_7195:
        /* <DEDUP_REMOVED lines=14> */
.L_x_7198:
[----:B------:R-:W-:Y:S05]  /*8560*/  BSYNC.RECONVERGENT B3 ;  /* 0x0000000000037941 */ /* 0x000fea0003800200 */
.L_x_7197:
        /* <DEDUP_REMOVED lines=14> */
.L_x_7200:
[----:B------:R-:W-:Y:S05]  /*8650*/  BSYNC.RECONVERGENT B3 ;  /* 0x0000000000037941 */ /* 0x000fea0003800200 */
.L_x_7199:
        /* <DEDUP_REMOVED lines=14> */
.L_x_7202:
[----:B------:R-:W-:Y:S05]  /*8740*/  BSYNC.RECONVERGENT B3 ;  /* 0x0000000000037941 */ /* 0x000fea0003800200 */
.L_x_7201:
        /* <DEDUP_REMOVED lines=14> */
.L_x_7204:
[----:B------:R-:W-:Y:S05]  /*8830*/  BSYNC.RECONVERGENT B3 ;  /* 0x0000000000037941 */ /* 0x000fea0003800200 */
.L_x_7203:
        /* <DEDUP_REMOVED lines=14> */
.L_x_7206:
[----:B------:R-:W-:Y:S05]  /*8920*/  BSYNC.RECONVERGENT B3 ;  /* 0x0000000000037941 */ /* 0x000fea0003800200 */
.L_x_7205:
        /* <DEDUP_REMOVED lines=14> */
.L_x_7208:
[----:B------:R-:W-:Y:S05]  /*8a10*/  BSYNC.RECONVERGENT B3 ;  /* 0x0000000000037941 */ /* 0x000fea0003800200 */
.L_x_7207:
        /* <DEDUP_REMOVED lines=14> */
.L_x_7210:
[----:B------:R-:W-:Y:S05]  /*8b00*/  BSYNC.RECONVERGENT B3 ;  /* 0x0000000000037941 */ /* 0x000fea0003800200 */
.L_x_7209:
        /* <DEDUP_REMOVED lines=14> */
.L_x_7212:
[----:B------:R-:W-:Y:S05]  /*8bf0*/  BSYNC.RECONVERGENT B3 ;  /* 0x0000000000037941 */ /* 0x000fea0003800200 */
.L_x_7211:
        /* <DEDUP_REMOVED lines=14> */
.L_x_7214:
[----:B------:R-:W-:Y:S05]  /*8ce0*/  BSYNC.RECONVERGENT B3 ;  /* 0x0000000000037941 */ /* 0x000fea0003800200 */
.L_x_7213:
        /* <DEDUP_REMOVED lines=14> */
.L_x_7216:
[----:B------:R-:W-:Y:S05]  /*8dd0*/  BSYNC.RECONVERGENT B3 ;  /* 0x0000000000037941 */ /* 0x000fea0003800200 */
.L_x_7215:
        /* <DEDUP_REMOVED lines=13> */
[----:B------:R-:W-:-:S07]  /*8eb0*/  MOV R4, R11 ;  /* 0x0000000b00047202 */ /* 0x000fce0000000f00 */
.L_x_7218:
[----:B------:R-:W-:Y:S05]  /*8ec0*/  BSYNC.RECONVERGENT B3 ;  /* 0x0000000000037941 */ /* 0x000fea0003800200 */
.L_x_7217:
        /* <DEDUP_REMOVED lines=14> */
.L_x_7220:
[----:B------:R-:W-:Y:S05]  /*8fb0*/  BSYNC.RECONVERGENT B3 ;  /* 0x0000000000037941 */ /* 0x000fea0003800200 */
.L_x_7219:
[----:B------:R-:W2:Y:S01]  /*8fc0*/  LDC.64 R2, c[0x0][0x410] ;  /* 0x00010400ff027b82 */ /* 0x000ea20000000a00 */
[----:B------:R-:W-:Y:S01]  /*8fd0*/  BSSY.RECONVERGENT B1, `(.L_x_7221) ;  /* 0x000001c000017945 */ /* 0x000fe20003800200 */
[-C--:B--2---:R-:W-:Y:S02]  /*8fe0*/  ISETP.GE.U32.AND P4, PT, R53, R2.reuse, PT ;  /* 0x000000023500720c */ /* 0x084fe40003f86070 */
[-C--:B------:R-:W-:Y:S02]  /*8ff0*/  ISETP.GE.U32.AND P3, PT, R51, R2.reuse, PT ;  /* 0x000000023300720c */ /* 0x080fe40003f66070 */
[-C--:B------:R-:W-:Y:S02]  /*9000*/  ISETP.GE.U32.AND P6, PT, R49, R2.reuse, PT ;  /* 0x000000023100720c */ /* 0x080fe40003fc6070 */
[-C--:B------:R-:W-:Y:S02]  /*9010*/  ISETP.GE.U32.AND P5, PT, R47, R2.reuse, PT ;  /* 0x000000022f00720c */ /* 0x080fe40003fa6070 */
[----:B------:R-:W-:-:S02]  /*9020*/  ISETP.GE.U32.AND P1, PT, R45, R2, PT ;  /* 0x000000022d00720c */ /* 0x000fc40003f26070 */
[----:B------:R-:W-:Y:S02]  /*9030*/  ISETP.GE.U32.AND P0, PT, R43, R2, PT ;  /* 0x000000022b00720c */ /* 0x000fe40003f06070 */
[-C--:B------:R-:W-:Y:S02]  /*9040*/  ISETP.GE.AND.EX P4, PT, RZ, R3.reuse, PT, P4 ;  /* 0x00000003ff00720c */ /* 0x080fe40003f86340 */
[-C--:B------:R-:W-:Y:S02]  /*9050*/  ISETP.GE.AND.EX P3, PT, RZ, R3.reuse, PT, P3 ;  /* 0x00000003ff00720c */ /* 0x080fe40003f66330 */
[-C--:B------:R-:W-:Y:S02]  /*9060*/  ISETP.GE.AND.EX P6, PT, RZ, R3.reuse, PT, P6 ;  /* 0x00000003ff00720c */ /* 0x080fe40003fc6360 */
[----:B------:R-:W-:Y:S01]  /*9070*/  ISETP.GE.AND.EX P5, PT, RZ, R3, PT, P5 ;  /* 0x00000003ff00720c */ /* 0x000fe20003fa6350 */
[----:B------:R-:W-:-:S12]  /*9080*/  @P2 BRA `(.L_x_7222) ;  /* 0x0000000000402947 */ /* 0x000fd80003800000 */
[----:B------:R-:W-:Y:S02]  /*9090*/  HFMA2 R11, -RZ, RZ, 0, 0 ;  /* 0x00000000ff0b7431 */ /* 0x000fe400000001ff */
        /* <DEDUP_REMOVED lines=15> */
.L_x_7222:
[----:B------:R-:W-:Y:S05]  /*9190*/  BSYNC.RECONVERGENT B1 ;  /* 0x0000000000017941 */ /* 0x000fea0003800200 */
.L_x_7221:
[----:B------:R-:W-:Y:S04]  /*91a0*/  BSSY.RECONVERGENT B1, `(.L_x_7223) ;  /* 0x0000012000017945 */ /* 0x000fe80003800200 */
[----:B------:R-:W-:Y:S05]  /*91b0*/  @P4 BRA `(.L_x_7224) ;  /* 0x0000000000404947 */ /* 0x000fea0003800000 */
[----:B--2---:R-:W-:Y:S01]  /*91c0*/  MOV R10, R53 ;  /* 0x00000035000a7202 */ /* 0x004fe20000000f00 */
        /* <DEDUP_REMOVED lines=15> */
.L_x_7224:
[----:B------:R-:W-:Y:S05]  /*92c0*/  BSYNC.RECONVERGENT B1 ;  /* 0x0000000000017941 */ /* 0x000fea0003800200 */
.L_x_7223:
[----:B------:R-:W-:Y:S04]  /*92d0*/  BSSY.RECONVERGENT B1, `(.L_x_7225) ;  /* 0x0000012000017945 */ /* 0x000fe80003800200 */
[----:B------:R-:W-:Y:S05]  /*92e0*/  @P3 BRA `(.L_x_7226) ;  /* 0x0000000000403947 */ /* 0x000fea0003800000 */
[----:B--23--:R-:W-:Y:S01]  /*92f0*/  HFMA2 R11, -RZ, RZ, 0, 0 ;  /* 0x00000000ff0b7431 */ /* 0x00cfe200000001ff */
        /* <DEDUP_REMOVED lines=15> */
.L_x_7226:
[----:B------:R-:W-:Y:S05]  /*93f0*/  BSYNC.RECONVERGENT B1 ;  /* 0x0000000000017941 */ /* 0x000fea0003800200 */
.L_x_7225:
[----:B------:R-:W-:Y:S04]  /*9400*/  BSSY.RECONVERGENT B1, `(.L_x_7227) ;  /* 0x0000012000017945 */ /* 0x000fe80003800200 */
[----:B------:R-:W-:Y:S05]  /*9410*/  @P6 BRA `(.L_x_7228) ;  /* 0x0000000000406947 */ /* 0x000fea0003800000 */
[----:B--234-:R-:W-:Y:S01]  /*9420*/  MOV R11, RZ ;  /* 0x000000ff000b7202 */ /* 0x01cfe20000000f00 */
        /* <DEDUP_REMOVED lines=15> */
.L_x_7228:
[----:B------:R-:W-:Y:S05]  /*9520*/  BSYNC.RECONVERGENT B1 ;  /* 0x0000000000017941 */ /* 0x000fea0003800200 */
.L_x_7227:
        /* <DEDUP_REMOVED lines=18> */
.L_x_7230:
[----:B------:R-:W-:Y:S05]  /*9650*/  BSYNC.RECONVERGENT B1 ;  /* 0x0000000000017941 */ /* 0x000fea0003800200 */
.L_x_7229:
        /* <DEDUP_REMOVED lines=30> */
.L_x_7232:
[----:B------:R-:W-:Y:S05]  /*9840*/  BSYNC.RECONVERGENT B1 ;  /* 0x0000000000017941 */ /* 0x000fea0003800200 */
.L_x_7231:
        /* <DEDUP_REMOVED lines=18> */
.L_x_7234:
[----:B------:R-:W-:Y:S05]  /*9970*/  BSYNC.RECONVERGENT B1 ;  /* 0x0000000000017941 */ /* 0x000fea0003800200 */
.L_x_7233:
[----:B------:R-:W-:Y:S04]  /*9980*/  BSSY.RECONVERGENT B1, `(.L_x_7235) ;  /* 0x0000012000017945 */ /* 0x000fe80003800200 */
[----:B------:R-:W-:Y:S05]  /*9990*/  @P2 BRA `(.L_x_7236) ;  /* 0x0000000000402947 */ /* 0x000fea0003800000 */
[----:B-1----:R-:W-:Y:S01]  /*99a0*/  MOV R2, R41 ;  /* 0x0000002900027202 */ /* 0x002fe20000000f00 */
[----:B--234-:R-:W-:Y:S01]  /*99b0*/  IMAD R11, R32, UR40, RZ ;  /* 0x00000028200b7c24 */ /* 0x01cfe2000f8e02ff */
        /* <DEDUP_REMOVED lines=14> */
.L_x_7236:
[----:B------:R-:W-:Y:S05]  /*9aa0*/  BSYNC.RECONVERGENT B1 ;  /* 0x0000000000017941 */ /* 0x000fea0003800200 */
.L_x_7235:
[----:B------:R-:W-:Y:S04]  /*9ab0*/  BSSY.RECONVERGENT B1, `(.L_x_7237) ;  /* 0x0000012000017945 */ /* 0x000fe80003800200 */
[----:B------:R-:W-:Y:S05]  /*9ac0*/  @P3 BRA `(.L_x_7238) ;  /* 0x0000000000403947 */ /* 0x000fea0003800000 */
[----:B-1----:R-:W-:Y:S01]  /*9ad0*/  HFMA2 R3, -RZ, RZ, 0, 0 ;  /* 0x00000000ff037431 */ /* 0x002fe200000001ff */
[----:B------:R-:W-:Y:S01]  /*9ae0*/  MOV R2, R39 ;  /* 0x0000002700027202 */ /* 0x000fe20000000f00 */
[----:B--234-:R-:W-:Y:S01]  /*9af0*/  IMAD R11, R32, UR40, RZ ;  /* 0x00000028200b7c24 */ /* 0x01cfe2000f8e02ff */
        /* <DEDUP_REMOVED lines=13> */
.L_x_7238:
[----:B------:R-:W-:Y:S05]  /*9bd0*/  BSYNC.RECONVERGENT B1 ;  /* 0x0000000000017941 */ /* 0x000fea0003800200 */
.L_x_7237:
        /* <DEDUP_REMOVED lines=18> */
.L_x_7240:
[----:B------:R-:W-:Y:S05]  /*9d00*/  BSYNC.RECONVERGENT B1 ;  /* 0x0000000000017941 */ /* 0x000fea0003800200 */
.L_x_7239:
        /* <DEDUP_REMOVED lines=18> */
.L_x_7242:
[----:B------:R-:W-:Y:S05]  /*9e30*/  BSYNC.RECONVERGENT B1 ;  /* 0x0000000000017941 */ /* 0x000fea0003800200 */
.L_x_7241:
        /* <DEDUP_REMOVED lines=18> */
.L_x_7244:
[----:B------:R-:W-:Y:S05]  /*9f60*/  BSYNC.RECONVERGENT B1 ;  /* 0x0000000000017941 */ /* 0x000fea0003800200 */
.L_x_7243:
        /* <DEDUP_REMOVED lines=9> */
.L_x_7147:
[----:B------:R-:W-:Y:S05]  /*a000*/  EXIT ;  /* 0x000000000000794d */ /* 0x000fea0003800000 */
.L_x_7172:
[----:B------:R-:W-:Y:S01]  /*a010*/  BSSY B1, `(.L_x_7246) ;  /* 0x0000007000017945 */ /* 0x000fe20003800000 */
[----:B------:R-:W-:Y:S01]  /*a020*/  IMAD.MOV.U32 R12, RZ, RZ, 0x10 ;  /* 0x00000010ff0c7424 */ /* 0x000fe200078e00ff */
[----:B------:R-:W-:Y:S02]  /*a030*/  MOV R11, 0x1f ;  /* 0x0000001f000b7802 */ /* 0x000fe40000000f00 */
[----:B------:R-:W-:-:S07]  /*a040*/  MOV R15, 0xffffffff ;  /* 0xffffffff000f7802 */ /* 0x000fce0000000f00 */
[----:B-1----:R-:W-:Y:S05]  /*a050*/  WARPSYNC.COLLECTIVE R15, `(.L_x_7247) ;  /* 0x000000000f087348 */ /* 0x002fea0003c00000 */
[----:B------:R0:W2:Y:S02]  /*a060*/  SHFL.BFLY P6, R14, R13, R12, R11 ;  /* 0x0c00000c0d0e7389 */ /* 0x0000a400000c000b */
[----:B012---:R-:W-:Y:S05]  /*a070*/  ENDCOLLECTIVE ;  /* 0x000000000000791b */ /* 0x007fea0003800000 */
.L_x_7247:
[----:B------:R-:W-:Y:S05]  /*a080*/  BSYNC B1 ;  /* 0x0000000000017941 */ /* 0x000fea0003800000 */
.L_x_7246:
        /* <DEDUP_REMOVED lines=9> */
.L_x_7248:
[----:B------:R-:W-:Y:S01]  /*a120*/  HFMA2 R12, -RZ, RZ, 0, 2.384185791015625e-07 ;  /* 0x00000004ff0c7431 */ /* 0x000fe200000001ff */
[----:B------:R-:W-:-:S05]  /*a130*/  FMNMX R2, R13, R14, !PT ;  /* 0x0000000e0d027209 */ /* 0x000fca0007800000 */
[----:B------:R-:W-:-:S07]  /*a140*/  IMAD.MOV.U32 R13, RZ, RZ, R2 ;  /* 0x000000ffff0d7224 */ /* 0x000fce00078e0002 */
[----:B------:R-:W-:Y:S05]  /*a150*/  WARPSYNC.COLLECTIVE R15, `(.L_x_7249) ;  /* 0x000000000f087348 */ /* 0x000fea0003c00000 */
[----:B------:R0:W1:Y:S02]  /*a160*/  SHFL.BFLY P6, R14, R13, R12, R11 ;  /* 0x0c00000c0d0e7389 */ /* 0x00006400000c000b */
[----:B01----:R-:W-:Y:S05]  /*a170*/  ENDCOLLECTIVE ;  /* 0x000000000000791b */ /* 0x003fea0003800000 */
.L_x_7249:
[----:B------:R-:W-:Y:S01]  /*a180*/  IMAD.MOV.U32 R12, RZ, RZ, 0x2 ;  /* 0x00000002ff0c7424 */ /* 0x000fe200078e00ff */
[----:B------:R-:W-:-:S04]  /*a190*/  FMNMX R3, R2, R14, !PT ;  /* 0x0000000e02037209 */ /* 0x000fc80007800000 */
[----:B------:R-:W-:-:S07]  /*a1a0*/  MOV R13, R3 ;  /* 0x00000003000d7202 */ /* 0x000fce0000000f00 */
[----:B------:R-:W-:Y:S05]  /*a1b0*/  WARPSYNC.COLLECTIVE R15, `(.L_x_7250) ;  /* 0x000000000f087348 */ /* 0x000fea0003c00000 */
[----:B------:R0:W1:Y:S02]  /*a1c0*/  SHFL.BFLY P6, R14, R13, R12, R11 ;  /* 0x0c00000c0d0e7389 */ /* 0x00006400000c000b */
[----:B01----:R-:W-:Y:S05]  /*a1d0*/  ENDCOLLECTIVE ;  /* 0x000000000000791b */ /* 0x003fea0003800000 */
.L_x_7250:
[----:B------:R-:W-:Y:S01]  /*a1e0*/  HFMA2 R12, -RZ, RZ, 0, 5.9604644775390625e-08 ;  /* 0x00000001ff0c7431 */ /* 0x000fe200000001ff */
[----:B------:R-:W-:-:S04]  /*a1f0*/  FMNMX R4, R3, R14, !PT ;  /* 0x0000000e03047209 */ /* 0x000fc80007800000 */
[----:B------:R-:W-:-:S07]  /*a200*/  MOV R13, R4 ;  /* 0x00000004000d7202 */ /* 0x000fce0000000f00 */
[----:B------:R-:W-:Y:S05]  /*a210*/  WARPSYNC.COLLECTIVE R15, `(.L_x_7251) ;  /* 0x000000000f087348 */ /* 0x000fea0003c00000 */
[----:B------:R0:W1:Y:S02]  /*a220*/  SHFL.BFLY P6, R14, R13, R12, R11 ;  /* 0x0c00000c0d0e7389 */ /* 0x00006400000c000b */
[----:B01----:R-:W-:Y:S05]  /*a230*/  ENDCOLLECTIVE ;  /* 0x000000000000791b */ /* 0x003fea0003800000 */
.L_x_7251:
        /* <DEDUP_REMOVED lines=195> */
[-C--:B------:R-:W-:Y:S01]  /*ae70*/  FFMA.SAT R3, R40, R57.reuse, 0.5 ;  /* 0x3f00000028037423 */ /* 0x080fe20000002039 */
[----:B------:R-:W-:Y:S01]  /*ae80*/  FFMA.SAT R57, R42, R57, 0.5 ;  /* 0x3f0000002a397423 */ /* 0x000fe20000002039 */
[C---:B------:R-:W-:Y:S01]  /*ae90*/  FADD R15, R11.reuse, -12583039 ;  /* 0xcb40007f0b0f7421 */ /* 0x040fe20000000000 */
[----:B------:R-:W-:Y:S02]  /*aea0*/  IMAD.SHL.U32 R2, R11, 0x800000, RZ ;  /* 0x008000000b027824 */ /* 0x000fe400078e00ff */
[-C--:B------:R-:W-:Y:S01]  /*aeb0*/  FFMA.RM R3, R3, R50.reuse, 12582913 ;  /* 0x4b40000103037423 */ /* 0x080fe20000004032 */
[----:B------:R-:W-:Y:S01]  /*aec0*/  FFMA.RM R57, R57, R50, 12582913 ;  /* 0x4b40000139397423 */ /* 0x000fe20000004032 */
[C---:B------:R-:W-:Y:S02]  /*aed0*/  FFMA R15, R46.reuse, 1.4426950216293334961, -R15 ;  /* 0x3fb8aa3b2e0f7823 */ /* 0x040fe4000000080f */
[----:B------:R-:W-:Y:S01]  /*aee0*/  FADD R13, R3, -12583039 ;  /* 0xcb40007f030d7421 */ /* 0x000fe20000000000 */
[----:B------:R-:W-:Y:S01]  /*aef0*/  FADD R11, R57, -12583039 ;  /* 0xcb40007f390b7421 */ /* 0x000fe20000000000 */
[----:B------:R-:W-:Y:S01]  /*af00*/  SHF.L.U32 R3, R3, 0x17, RZ ;  /* 0x0000001703037819 */ /* 0x000fe200000006ff */
[----:B------:R-:W-:Y:S01]  /*af10*/  FFMA R15, R46, 1.925963033500011079e-08, R15 ;  /* 0x32a570602e0f7823 */ /* 0x000fe2000000000f */
[----:B------:R-:W-:Y:S01]  /*af20*/  FFMA R13, R40, 1.4426950216293334961, -R13 ;  /* 0x3fb8aa3b280d7823 */ /* 0x000fe2000000080d */
[----:B------:R-:W-:-:S03]  /*af30*/  FFMA R11, R42, 1.4426950216293334961, -R11 ;  /* 0x3fb8aa3b2a0b7823 */ /* 0x000fc6000000080b */
[----:B------:R-:W-:Y:S01]  /*af40*/  FFMA R13, R40, 1.925963033500011079e-08, R13 ;  /* 0x32a57060280d7823 */ /* 0x000fe2000000000d */
[----:B------:R-:W-:Y:S01]  /*af50*/  FFMA R42, R42, 1.925963033500011079e-08, R11 ;  /* 0x32a570602a2a7823 */ /* 0x000fe2000000000b */
[----:B------:R-:W0:Y:S08]  /*af60*/  MUFU.EX2 R15, R15 ;  /* 0x0000000f000f7308 */ /* 0x000e300000000800 */
[----:B------:R-:W1:Y:S08]  /*af70*/  MUFU.EX2 R0, R13 ;  /* 0x0000000d00007308 */ /* 0x000e700000000800 */
[----:B------:R-:W2:Y:S01]  /*af80*/  MUFU.EX2 R11, R42 ;  /* 0x0000002a000b7308 */ /* 0x000ea20000000800 */
[----:B0-----:R-:W-:Y:S01]  /*af90*/  FMUL R2, R2, R15 ;  /* 0x0000000f02027220 */ /* 0x001fe20000400000 */
[----:B------:R-:W-:Y:S01]  /*afa0*/  MOV R15, 0xffffffff ;  /* 0xffffffff000f7802 */ /* 0x000fe20000000f00 */
[----:B-1----:R-:W-:Y:S01]  /*afb0*/  FMUL R3, R3, R0 ;  /* 0x0000000003037220 */ /* 0x002fe20000400000 */
[----:B------:R-:W-:-:S05]  /*afc0*/  SHF.L.U32 R0, R57, 0x17, RZ ;  /* 0x0000001739007819 */ /* 0x000fca00000006ff */
[----:B--2---:R-:W-:Y:S01]  /*afd0*/  FMUL R0, R0, R11 ;  /* 0x0000000b00007220 */ /* 0x004fe20000400000 */
        /* <DEDUP_REMOVED lines=29> */
.L_x_7252:
[----:B------:R-:W-:Y:S02]  /*b1b0*/  IMAD.MOV.U32 R12, RZ, RZ, 0x8 ;  /* 0x00000008ff0c7424 */ /* 0x000fe400078e00ff */
[----:B------:R-:W-:-:S05]  /*b1c0*/  FADD R36, R13, R14 ;  /* 0x0000000e0d247221 */ /* 0x000fca0000000000 */
[----:B------:R-:W-:-:S07]  /*b1d0*/  MOV R13, R36 ;  /* 0x00000024000d7202 */ /* 0x000fce0000000f00 */
[----:B------:R-:W-:Y:S05]  /*b1e0*/  WARPSYNC.COLLECTIVE R15, `(.L_x_7253) ;  /* 0x000000000f087348 */ /* 0x000fea0003c00000 */
[----:B------:R0:W1:Y:S02]  /*b1f0*/  SHFL.BFLY P6, R14, R13, R12, R11 ;  /* 0x0c00000c0d0e7389 */ /* 0x00006400000c000b */
[----:B01----:R-:W-:Y:S05]  /*b200*/  ENDCOLLECTIVE ;  /* 0x000000000000791b */ /* 0x003fea0003800000 */
.L_x_7253:
[----:B------:R-:W-:Y:S02]  /*b210*/  HFMA2 R12, -RZ, RZ, 0, 2.384185791015625e-07 ;  /* 0x00000004ff0c7431 */ /* 0x000fe400000001ff */
[----:B------:R-:W-:-:S05]  /*b220*/  FADD R38, R36, R14 ;  /* 0x0000000e24267221 */ /* 0x000fca0000000000 */
[----:B------:R-:W-:-:S07]  /*b230*/  MOV R13, R38 ;  /* 0x00000026000d7202 */ /* 0x000fce0000000f00 */
[----:B------:R-:W-:Y:S05]  /*b240*/  WARPSYNC.COLLECTIVE R15, `(.L_x_7254) ;  /* 0x000000000f087348 */ /* 0x000fea0003c00000 */
[----:B------:R0:W1:Y:S02]  /*b250*/  SHFL.BFLY P6, R14, R13, R12, R11 ;  /* 0x0c00000c0d0e7389 */ /* 0x00006400000c000b */
[----:B01----:R-:W-:Y:S05]  /*b260*/  ENDCOLLECTIVE ;  /* 0x000000000000791b */ /* 0x003fea0003800000 */
.L_x_7254:
[----:B------:R-:W-:Y:S01]  /*b270*/  MOV R12, 0x2 ;  /* 0x00000002000c7802 */ /* 0x000fe20000000f00 */
[----:B------:R-:W-:-:S04]  /*b280*/  FADD R40, R38, R14 ;  /* 0x0000000e26287221 */ /* 0x000fc80000000000 */
[----:B------:R-:W-:-:S07]  /*b290*/  IMAD.MOV.U32 R13, RZ, RZ, R40 ;  /* 0x000000ffff0d7224 */ /* 0x000fce00078e0028 */
[----:B------:R-:W-:Y:S05]  /*b2a0*/  WARPSYNC.COLLECTIVE R15, `(.L_x_7255) ;  /* 0x000000000f087348 */ /* 0x000fea0003c00000 */
[----:B------:R0:W1:Y:S02]  /*b2b0*/  SHFL.BFLY P6, R14, R13, R12, R11 ;  /* 0x0c00000c0d0e7389 */ /* 0x00006400000c000b */
[----:B01----:R-:W-:Y:S05]  /*b2c0*/  ENDCOLLECTIVE ;  /* 0x000000000000791b */ /* 0x003fea0003800000 */
.L_x_7255:
[----:B------:R-:W-:Y:S02]  /*b2d0*/  IMAD.MOV.U32 R12, RZ, RZ, 0x1 ;  /* 0x00000001ff0c7424 */ /* 0x000fe400078e00ff */
[----:B------:R-:W-:-:S05]  /*b2e0*/  FADD R42, R40, R14 ;  /* 0x0000000e282a7221 */ /* 0x000fca0000000000 */
[----:B------:R-:W-:-:S07]  /*b2f0*/  MOV R13, R42 ;  /* 0x0000002a000d7202 */ /* 0x000fce0000000f00 */
[----:B------:R-:W-:Y:S05]  /*b300*/  WARPSYNC.COLLECTIVE R15, `(.L_x_7256) ;  /* 0x000000000f087348 */ /* 0x000fea0003c00000 */
[----:B------:R0:W1:Y:S02]  /*b310*/  SHFL.BFLY P6, R14, R13, R12, R11 ;  /* 0x0c00000c0d0e7389 */ /* 0x00006400000c000b */
[----:B01----:R-:W-:Y:S05]  /*b320*/  ENDCOLLECTIVE ;  /* 0x000000000000791b */ /* 0x003fea0003800000 */
.L_x_7256:
[----:B------:R-:W-:Y:S05]  /*b330*/  BRA `(.L_x_7257) ;  /* 0xffffffc4007c7947 */ /* 0x000fea000383ffff */
        .weak           $__internal_107_$__cuda_sm3x_div_rn_noftz_f32_slowpath
        .type           $__internal_107_$__cuda_sm3x_div_rn_noftz_f32_slowpath,@function
        .size           $__internal_107_$__cuda_sm3x_div_rn_noftz_f32_slowpath,(.L_x_37484 - $__internal_107_$__cuda_sm3x_div_rn_noftz_f32_slowpath)
$__internal_107_$__cuda_sm3x_div_rn_noftz_f32_slowpath:
        /* <DEDUP_REMOVED lines=34> */
.L_x_7259:
        /* <DEDUP_REMOVED lines=51> */
.L_x_7266:
[----:B------:R-:W-:-:S04]  /*b890*/  LOP3.LUT R11, R11, 0x80000000, RZ, 0xc0, !PT ;  /* 0x800000000b0b7812 */ /* 0x000fc800078ec0ff */
[----:B------:R-:W-:Y:S01]  /*b8a0*/  LOP3.LUT R11, R11, 0x7f800000, RZ, 0xfc, !PT ;  /* 0x7f8000000b0b7812 */ /* 0x000fe200078efcff */
[----:B------:R-:W-:Y:S06]  /*b8b0*/  BRA `(.L_x_7267) ;  /* 0x0000000000047947 */ /* 0x000fec0003800000 */
.L_x_7265:
[----:B------:R-:W-:-:S07]  /*b8c0*/  IMAD R11, R15, 0x800000, R11 ;  /* 0x008000000f0b7824 */ /* 0x000fce00078e020b */
.L_x_7267:
[----:B------:R-:W-:Y:S05]  /*b8d0*/  BSYNC.RECONVERGENT B2 ;  /* 0x0000000000027941 */ /* 0x000fea0003800200 */
.L_x_7264:
[----:B------:R-:W-:Y:S05]  /*b8e0*/  BRA `(.L_x_7268) ;  /* 0x0000000000207947 */ /* 0x000fea0003800000 */
.L_x_7263:
[----:B------:R-:W-:-:S04]  /*b8f0*/  LOP3.LUT R11, R14, 0x80000000, R11, 0x48, !PT ;  /* 0x800000000e0b7812 */ /* 0x000fc800078e480b */
[----:B------:R-:W-:Y:S01]  /*b900*/  LOP3.LUT R11, R11, 0x7f800000, RZ, 0xfc, !PT ;  /* 0x7f8000000b0b7812 */ /* 0x000fe200078efcff */
[----:B------:R-:W-:Y:S06]  /*b910*/  BRA `(.L_x_7268) ;  /* 0x0000000000147947 */ /* 0x000fec0003800000 */
.L_x_7262:
[----:B------:R-:W-:Y:S01]  /*b920*/  LOP3.LUT R11, R14, 0x80000000, R11, 0x48, !PT ;  /* 0x800000000e0b7812 */ /* 0x000fe200078e480b */
[----:B------:R-:W-:Y:S06]  /*b930*/  BRA `(.L_x_7268) ;  /* 0x00000000000c7947 */ /* 0x000fec0003800000 */
.L_x_7261:
[----:B------:R-:W0:Y:S01]  /*b940*/  MUFU.RSQ R11, -QNAN ;  /* 0xffc00000000b7908 */ /* 0x000e220000001400 */
[----:B------:R-:W-:Y:S05]  /*b950*/  BRA `(.L_x_7268) ;  /* 0x0000000000047947 */ /* 0x000fea0003800000 */
.L_x_7260:
[----:B------:R-:W-:-:S07]  /*b960*/  FADD.FTZ R11, R11, R14 ;  /* 0x0000000e0b0b7221 */ /* 0x000fce0000010000 */
.L_x_7268:
[----:B------:R-:W-:Y:S05]  /*b970*/  BSYNC.RECONVERGENT B1 ;  /* 0x0000000000017941 */ /* 0x000fea0003800200 */
.L_x_7258:
[----:B------:R-:W-:Y:S01]  /*b980*/  HFMA2 R15, -RZ, RZ, 0, 0 ;  /* 0x00000000ff0f7431 */ /* 0x000fe200000001ff */
[----:B------:R-:W-:-:S04]  /*b990*/  MOV R14, R36 ;  /* 0x00000024000e7202 */ /* 0x000fc80000000f00 */
[----:B0-----:R-:W-:Y:S05]  /*b9a0*/  RET.REL.NODEC R14 `(_Z15SoftmaxWarpImplI22BroadcastScaleMaskLoadIffbLm4EiE11DirectStoreIffEfLi2ELi24ELi32ELi1ELb1EL9Algorithm0EEvT_T0_ll) ;  /* 0xffffff440e947950 */ /* 0x001fea0003c3ffff */
.L_x_7269:
        /* <DEDUP_REMOVED lines=13> */
.L_x_37484:


//--------------------- .text._Z15SoftmaxWarpImplI22BroadcastScaleMaskLoadIffbLm4EiE11DirectStoreIffEfLi2ELi24ELi32ELi1ELb0EL9Algorithm0EEvT_T0_ll --------------------------
	.section	.text._Z15SoftmaxWarpImplI22BroadcastScaleMaskLoadIffbLm4EiE11DirectStoreIffEfLi2ELi24ELi32ELi1ELb0EL9Algorithm0EEvT_T0_ll,"ax",@progbits
	.align	128
        .global         _Z15SoftmaxWarpImplI22BroadcastScaleMaskLoadIffbLm4EiE11DirectStoreIffEfLi2ELi24ELi32ELi1ELb0EL9Algorithm0EEvT_T0_ll
        .type           _Z15SoftmaxWarpImplI22BroadcastScaleMaskLoadIffbLm4EiE11DirectStoreIffEfLi2ELi24ELi32ELi1ELb0EL9Algorithm0EEvT_T0_ll,@function
        .size           _Z15SoftmaxWarpImplI22BroadcastScaleMaskLoadIffbLm4EiE11DirectStoreIffEfLi2ELi24ELi32ELi1ELb0EL9Algorithm0EEvT_T0_ll,(.L_x_37485 - _Z15SoftmaxWarpImplI22BroadcastScaleMaskLoadIffbLm4EiE11DirectStoreIffEfLi2ELi24ELi32ELi1ELb0EL9Algorithm0EEvT_T0_ll)
        .other          _Z15SoftmaxWarpImplI22BroadcastScaleMaskLoadIffbLm4EiE11DirectStoreIffEfLi2ELi24ELi32ELi1ELb0EL9Algorithm0EEvT_T0_ll,@"STO_CUDA_ENTRY STV_DEFAULT"
_Z15SoftmaxWarpImplI22BroadcastScaleMaskLoadIffbLm4EiE11DirectStoreIffEfLi2ELi24ELi32ELi1ELb0EL9Algorithm0EEvT_T0_ll:
.text._Z15SoftmaxWarpImplI22BroadcastScaleMaskLoadIffbLm4EiE11DirectStoreIffEfLi2ELi24ELi32ELi1ELb0EL9Algorithm0EEvT_T0_ll:
        /* <DEDUP_REMOVED lines=29> */
.L_x_7270:
        /* <DEDUP_REMOVED lines=13> */
.L_x_7321:
[----:B0-----:R-:W-:Y:S01]  /*02a0*/  IABS R2, UR51 ;  /* 0x0000003300027c13 */ /* 0x001fe20008000000 */
[----:B------:R-:W-:Y:S01]  /*02b0*/  IMAD R9, R37, UR50, R0 ;  /* 0x0000003225097c24 */ /* 0x000fe2000f8e0200 */
        /* <DEDUP_REMOVED lines=13> */
[----:B------:R-:W-:Y:S01]  /*0390*/  ISETP.NE.AND P6, PT, RZ, UR53, PT ;  /* 0x00000035ff007c0c */ /* 0x000fe2000bfc5270 */
[----:B------:R-:W2:Y:S01]  /*03a0*/  I2F.RP R2, UR11 ;  /* 0x0000000b00027d06 */ /* 0x000ea20008209400 */
[----:B-1----:R-:W-:Y:S02]  /*03b0*/  R2UR UR14, R30 ;  /* 0x000000001e0e72ca */ /* 0x002fe400000e0000 */
[----:B------:R-:W-:-:S05]  /*03c0*/  R2UR UR15, R31 ;  /* 0x000000001f0f72ca */ /* 0x000fca00000e0000 */
[----:B--2---:R-:W1:Y:S02]  /*03d0*/  MUFU.RCP R2, R2 ;  /* 0x0000000200027308 */ /* 0x004e640000001000 */
[----:B-1----:R-:W-:Y:S02]  /*03e0*/  IADD3 R3, PT, PT, R2, 0xffffffe, RZ ;  /* 0x0ffffffe02037810 */ /* 0x002fe40007ffe0ff */
[----:B------:R-:W-:-:S04]  /*03f0*/  IABS R2, R9 ;  /* 0x0000000900027213 */ /* 0x000fc80000000000 */
[----:B------:R-:W1:Y:S02]  /*0400*/  F2I.FTZ.U32.TRUNC.NTZ R3, R3 ;  /* 0x0000000300037305 */ /* 0x000e64000021f000 */
[----:B-1----:R-:W-:-:S06]  /*0410*/  R2UR UR5, R3 ;  /* 0x00000000030572ca */ /* 0x002fcc00000e0000 */
[----:B------:R-:W1:Y:S07]  /*0420*/  I2F.RP R3, UR10 ;  /* 0x0000000a00037d06 */ /* 0x000e6e0008209400 */
[----:B------:R-:W-:-:S04]  /*0430*/  UIADD3 UR6, UPT, UPT, URZ, -UR5, URZ ;  /* 0x80000005ff067290 */ /* 0x000fc8000fffe0ff */
[----:B------:R-:W-:Y:S01]  /*0440*/  UIMAD UR6, UR6, UR11, URZ ;  /* 0x0000000b060672a4 */ /* 0x000fe2000f8e02ff */
[----:B-1----:R-:W1:Y:S03]  /*0450*/  MUFU.RCP R3, R3 ;  /* 0x0000000300037308 */ /* 0x002e660000001000 */
[----:B------:R-:W-:-:S06]  /*0460*/  UIMAD.WIDE.U32 UR6, UR5, UR6, UR4 ;  /* 0x00000006050672a5 */ /* 0x000fcc000f8e0004 */
[----:B------:R-:W-:-:S04]  /*0470*/  IMAD.HI.U32 R0, R2, UR7, RZ ;  /* 0x0000000702007c27 */ /* 0x000fc8000f8e00ff */
[----:B------:R-:W-:-:S04]  /*0480*/  IMAD.MOV R5, RZ, RZ, -R0 ;  /* 0x000000ffff057224 */ /* 0x000fc800078e0a00 */
[----:B------:R-:W-:Y:S01]  /*0490*/  IMAD R2, R5, UR11, R2 ;  /* 0x0000000b05027c24 */ /* 0x000fe2000f8e0202 */
[----:B-1----:R-:W-:-:S04]  /*04a0*/  IADD3 R4, PT, PT, R3, 0xffffffe, RZ ;  /* 0x0ffffffe03047810 */ /* 0x002fc80007ffe0ff */
[C---:B------:R-:W-:Y:S02]  /*04b0*/  ISETP.LT.U32.AND P1, PT, R2.reuse, UR11, PT ;  /* 0x0000000b02007c0c */ /* 0x040fe4000bf21070 */
[----:B------:R-:W1:Y:S11]  /*04c0*/  F2I.FTZ.U32.TRUNC.NTZ R4, R4 ;  /* 0x0000000400047305 */ /* 0x000e76000021f000 */
[----:B------:R-:W-:Y:S01]  /*04d0*/  @!P1 VIADD R2, R2, -UR11 ;  /* 0x8000000b02029c36 */ /* 0x000fe20008000000 */
[----:B------:R-:W-:-:S02]  /*04e0*/  @!P1 IADD3 R0, PT, PT, R0, 0x1, RZ ;  /* 0x0000000100009810 */ /* 0x000fc40007ffe0ff */
[----:B-1----:R-:W-:Y:S02]  /*04f0*/  R2UR UR5, R4 ;  /* 0x00000000040572ca */ /* 0x002fe400000e0000 */
[----:B------:R-:W-:Y:S02]  /*0500*/  ISETP.GE.U32.AND P0, PT, R2, UR11, PT ;  /* 0x0000000b02007c0c */ /* 0x000fe4000bf06070 */
[----:B------:R-:W-:-:S04]  /*0510*/  LOP3.LUT R2, R9, UR51, RZ, 0x3c, !PT ;  /* 0x0000003309027c12 */ /* 0x000fc8000f8e3cff */
[----:B------:R-:W-:Y:S02]  /*0520*/  ISETP.GE.AND P2, PT, R2, RZ, PT ;  /* 0x000000ff0200720c */ /* 0x000fe40003f46270 */
[----:B------:R-:W-:-:S03]  /*0530*/  IABS R2, UR53 ;  /* 0x0000003500027c13 */ /* 0x000fc60008000000 */
[----:B------:R-:W-:Y:S01]  /*0540*/  UIADD3 UR8, UPT, UPT, URZ, -UR5, URZ ;  /* 0x80000005ff087290 */ /* 0x000fe2000fffe0ff */
[----:B------:R-:W-:Y:S01]  /*0550*/  R2UR UR12, R2 ;  /* 0x00000000020c72ca */ /* 0x000fe200000e0000 */
[----:B------:R-:W-:Y:S02]  /*0560*/  @P0 VIADD R0, R0, 0x1 ;  /* 0x0000000100000836 */ /* 0x000fe40000000000 */
[----:B------:R-:W-:-:S04]  /*0570*/  UIMAD UR8, UR8, UR10, URZ ;  /* 0x0000000a080872a4 */ /* 0x000fc8000f8e02ff */
[----:B------:R-:W-:Y:S01]  /*0580*/  @!P2 IADD3 R0, PT, PT, -R0, RZ, RZ ;  /* 0x000000ff0000a210 */ /* 0x000fe20007ffe1ff */
[----:B------:R-:W-:-:S03]  /*0590*/  UIMAD.WIDE.U32 UR8, UR5, UR8, UR4 ;  /* 0x00000008050872a5 */ /* 0x000fc6000f8e0004 */
        /* <DEDUP_REMOVED lines=41> */
[----:B------:R-:W-:Y:S02]  /*0830*/  SEL R2, R6, RZ, P4 ;  /* 0x000000ff06027207 */ /* 0x000fe40002000000 */
[----:B------:R-:W-:-:S03]  /*0840*/  SEL R6, R8, RZ, P1 ;  /* 0x000000ff08067207 */ /* 0x000fc60000800000 */
[----:B------:R-:W-:Y:S01]  /*0850*/  @P0 IADD3 R0, PT, PT, R0, 0x1, RZ ;  /* 0x0000000100000810 */ /* 0x000fe20007ffe0ff */
[----:B------:R-:W-:Y:S01]  /*0860*/  IMAD R7, R2, UR40, RZ ;  /* 0x0000002802077c24 */ /* 0x000fe2000f8e02ff */
[----:B------:R-:W-:-:S03]  /*0870*/  PLOP3.LUT P0, PT, PT, PT, UP0, 0x40, 0x4 ;  /* 0x000000000004781c */ /* 0x000fc60003f0e808 */
[----:B------:R-:W-:Y:S01]  /*0880*/  IMAD.MOV.U32 R3, RZ, RZ, R0 ;  /* 0x000000ffff037224 */ /* 0x000fe200078e0000 */
[----:B------:R-:W-:Y:S01]  /*0890*/  LOP3.LUT R0, RZ, UR53, RZ, 0x33, !PT ;  /* 0x00000035ff007c12 */ /* 0x000fe2000f8e33ff */
[----:B------:R-:W-:-:S03]  /*08a0*/  IMAD R7, R6, UR41, R7 ;  /* 0x0000002906077c24 */ /* 0x000fc6000f8e0207 */
[----:B------:R-:W-:Y:S02]  /*08b0*/  @!P2 IADD3 R3, PT, PT, -R3, RZ, RZ ;  /* 0x000000ff0303a210 */ /* 0x000fe40007ffe1ff */
[----:B------:R-:W-:Y:S02]  /*08c0*/  PLOP3.LUT P2, PT, PT, PT, UP1, 0x40, 0x4 ;  /* 0x000000000004781c */ /* 0x000fe40003f4e818 */
[----:B------:R-:W-:Y:S02]  /*08d0*/  SEL R4, R0, R3, !P6 ;  /* 0x0000000300047207 */ /* 0x000fe40007000000 */
[----:B------:R-:W0:Y:S03]  /*08e0*/  LDC.64 R2, c[0x0][0x388] ;  /* 0x0000e200ff027b82 */ /* 0x000e260000000a00 */
[----:B------:R-:W-:Y:S01]  /*08f0*/  IMAD.MOV R5, RZ, RZ, -R4 ;  /* 0x000000ffff057224 */ /* 0x000fe200078e0a04 */
[----:B------:R-:W-:-:S03]  /*0900*/  SEL R4, R4, RZ, !P0 ;  /* 0x000000ff04047207 */ /* 0x000fc60004000000 */
[----:B------:R-:W-:Y:S02]  /*0910*/  IMAD R5, R5, UR53, R10 ;  /* 0x0000003505057c24 */ /* 0x000fe4000f8e020a */
[----:B------:R-:W-:-:S03]  /*0920*/  IMAD R4, R4, UR42, R7 ;  /* 0x0000002a04047c24 */ /* 0x000fc6000f8e0207 */
        /* <DEDUP_REMOVED lines=40> */
[----:B------:R-:W-:Y:S01]  /*0bb0*/  IMAD R6, R7, UR12, R6 ;  /* 0x0000000c07067c24 */ /* 0x000fe2000f8e0206 */
[----:B------:R-:W-:-:S04]  /*0bc0*/  SEL R7, R11, RZ, P1 ;  /* 0x000000ff0b077207 */ /* 0x000fc80000800000 */
[----:B------:R-:W-:-:S13]  /*0bd0*/  ISETP.LT.U32.AND P2, PT, R6, UR12, PT ;  /* 0x0000000c06007c0c */ /* 0x000fda000bf41070 */
[----:B------:R-:W-:Y:S01]  /*0be0*/  @!P2 IADD3 R6, PT, PT, R6, -UR12, RZ ;  /* 0x8000000c0606ac10 */ /* 0x000fe2000fffe0ff */
[----:B------:R-:W-:-:S03]  /*0bf0*/  @!P2 VIADD R5, R5, 0x1 ;  /* 0x000000010505a836 */ /* 0x000fc60000000000 */
[----:B------:R-:W-:Y:S02]  /*0c00*/  ISETP.GE.U32.AND P0, PT, R6, UR12, PT ;  /* 0x0000000c06007c0c */ /* 0x000fe4000bf06070 */
[----:B------:R-:W-:-:S04]  /*0c10*/  LOP3.LUT R6, R13, UR53, RZ, 0x3c, !PT ;  /* 0x000000350d067c12 */ /* 0x000fc8000f8e3cff */
[----:B------:R-:W-:Y:S02]  /*0c20*/  ISETP.GE.AND P2, PT, R6, RZ, PT ;  /* 0x000000ff0600720c */ /* 0x000fe40003f46270 */
[----:B------:R-:W-:-:S05]  /*0c30*/  SEL R6, R8, RZ, P4 ;  /* 0x000000ff08067207 */ /* 0x000fca0002000000 */
[----:B------:R-:W-:Y:S01]  /*0c40*/  @P0 IADD3 R5, PT, PT, R5, 0x1, RZ ;  /* 0x0000000105050810 */ /* 0x000fe20007ffe0ff */
[----:B------:R-:W-:Y:S01]  /*0c50*/  IMAD R8, R6, UR40, RZ ;  /* 0x0000002806087c24 */ /* 0x000fe2000f8e02ff */
[----:B------:R-:W-:-:S03]  /*0c60*/  PLOP3.LUT P0, PT, PT, PT, UP0, 0x40, 0x4 ;  /* 0x000000000004781c */ /* 0x000fc60003f0e808 */
[----:B------:R-:W-:Y:S02]  /*0c70*/  IMAD R8, R7, UR41, R8 ;  /* 0x0000002907087c24 */ /* 0x000fe4000f8e0208 */
[----:B------:R-:W-:Y:S01]  /*0c80*/  @!P2 IMAD.MOV R5, RZ, RZ, -R5 ;  /* 0x000000ffff05a224 */ /* 0x000fe200078e0a05 */
[----:B------:R-:W-:-:S04]  /*0c90*/  PLOP3.LUT P2, PT, PT, PT, UP1, 0x40, 0x4 ;  /* 0x000000000004781c */ /* 0x000fc80003f4e818 */
[----:B------:R-:W-:-:S04]  /*0ca0*/  SEL R5, R0, R5, !P6 ;  /* 0x0000000500057207 */ /* 0x000fc80007000000 */
[C---:B------:R-:W-:Y:S02]  /*0cb0*/  IADD3 R10, PT, PT, -R5.reuse, RZ, RZ ;  /* 0x000000ff050a7210 */ /* 0x040fe40007ffe1ff */
[----:B------:R-:W-:-:S03]  /*0cc0*/  SEL R5, R5, RZ, !P0 ;  /* 0x000000ff05057207 */ /* 0x000fc60004000000 */
[----:B------:R-:W-:Y:S02]  /*0cd0*/  IMAD R6, R10, UR53, R13 ;  /* 0x000000350a067c24 */ /* 0x000fe4000f8e020d */
[----:B------:R-:W-:-:S03]  /*0ce0*/  IMAD R8, R5, UR42, R8 ;  /* 0x0000002a05087c24 */ /* 0x000fc6000f8e0208 */
[----:B------:R-:W-:Y:S01]  /*0cf0*/  SEL R7, R6, RZ, !P2 ;  /* 0x000000ff06077207 */ /* 0x000fe20005000000 */
[----:B------:R-:W-:-:S04]  /*0d00*/  VIADD R6, R9, 0x80 ;  /* 0x0000008009067836 */ /* 0x000fc80000000000 */
[----:B------:R-:W-:Y:S01]  /*0d10*/  IMAD R7, R7, UR43, R8 ;  /* 0x0000002b07077c24 */ /* 0x000fe2000f8e0208 */
[----:B------:R-:W-:-:S04]  /*0d20*/  IABS R5, R6 ;  /* 0x0000000600057213 */ /* 0x000fc80000000000 */
[----:B------:R-:W-:Y:S01]  /*0d30*/  LEA.HI R7, R7, R7, RZ, 0x1 ;  /* 0x0000000707077211 */ /* 0x000fe200078f08ff */
[----:B------:R-:W-:-:S03]  /*0d40*/  IMAD.HI.U32 R8, R5, UR7, RZ ;  /* 0x0000000705087c27 */ /* 0x000fc6000f8e00ff */
[----:B------:R-:W-:Y:S02]  /*0d50*/  SHF.R.S32.HI R7, RZ, 0x1, R7 ;  /* 0x00000001ff077819 */ /* 0x000fe40000011407 */
[----:B------:R-:W-:-:S03]  /*0d60*/  IADD3 R10, PT, PT, -R8, RZ, RZ ;  /* 0x000000ff080a7210 */ /* 0x000fc60007ffe1ff */
[----:B------:R-:W-:-:S06]  /*0d70*/  IMAD.WIDE R44, R7, 0x2, R2 ;  /* 0x00000002072c7825 */ /* 0x000fcc00078e0202 */
[----:B------:R-:W3:Y:S01]  /*0d80*/  LDG.E.U16 R44, desc[UR14][R44.64] ;  /* 0x0000000e2c2c7981 */ /* 0x000ee2000c1e1500 */
[----:B------:R-:W-:Y:S01]  /*0d90*/  IMAD R5, R10, UR11, R5 ;  /* 0x0000000b0a057c24 */ /* 0x000fe2000f8e0205 */
[----:B------:R-:W-:Y:S01]  /*0da0*/  IADD3 R7, PT, PT, R9, 0xc0, RZ ;  /* 0x000000c009077810 */ /* 0x000fe20007ffe0ff */
[----:B------:R-:W0:Y:S03]  /*0db0*/  LDC.64 R10, c[0x0][0x380] ;  /* 0x0000e000ff0a7b82 */ /* 0x000e260000000a00 */
[----:B------:R-:W-:Y:S02]  /*0dc0*/  ISETP.LT.U32.AND P0, PT, R5, UR11, PT ;  /* 0x0000000b05007c0c */ /* 0x000fe4000bf01070 */
[----:B------:R-:W-:-:S05]  /*0dd0*/  IABS R12, R7 ;  /* 0x00000007000c7213 */ /* 0x000fca0000000000 */
[----:B------:R-:W-:-:S04]  /*0de0*/  IMAD.HI.U32 R14, R12, UR7, RZ ;  /* 0x000000070c0e7c27 */ /* 0x000fc8000f8e00ff */
[----:B------:R-:W-:Y:S02]  /*0df0*/  IMAD.MOV R13, RZ, RZ, -R14 ;  /* 0x000000ffff0d7224 */ /* 0x000fe400078e0a0e */
[----:B------:R-:W-:Y:S02]  /*0e00*/  @!P0 VIADD R5, R5, -UR11 ;  /* 0x8000000b05058c36 */ /* 0x000fe40008000000 */
[----:B------:R-:W-:Y:S02]  /*0e10*/  @!P0 VIADD R8, R8, 0x1 ;  /* 0x0000000108088836 */ /* 0x000fe40000000000 */
[----:B------:R-:W-:Y:S01]  /*0e20*/  IMAD R12, R13, UR11, R12 ;  /* 0x0000000b0d0c7c24 */ /* 0x000fe2000f8e020c */
[----:B------:R-:W-:-:S13]  /*0e30*/  ISETP.GE.U32.AND P2, PT, R5, UR11, PT ;  /* 0x0000000b05007c0c */ /* 0x000fda000bf46070 */
[----:B------:R-:W-:Y:S02]  /*0e40*/  @P2 IADD3 R8, PT, PT, R8, 0x1, RZ ;  /* 0x0000000108082810 */ /* 0x000fe40007ffe0ff */
        /* <DEDUP_REMOVED lines=8> */
[----:B0-----:R-:W-:Y:S02]  /*0ed0*/  IMAD.WIDE R38, R5, 0x8, R10 ;  /* 0x0000000805267825 */ /* 0x001fe400078e020a */
[----:B------:R-:W-:Y:S02]  /*0ee0*/  @!P2 IADD3 R8, PT, PT, -R8, RZ, RZ ;  /* 0x000000ff0808a210 */ /* 0x000fe40007ffe1ff */
[----:B------:R-:W-:-:S08]  /*0ef0*/  ISETP.LT.U32.AND P2, PT, R12, UR11, PT ;  /* 0x0000000b0c007c0c */ /* 0x000fd0000bf41070 */
[----:B------:R-:W2:Y:S01]  /*0f00*/  @P0 LDG.E R16, desc[UR14][R38.64+0x4] ;  /* 0x0000040e26100981 */ /* 0x000ea2000c1e1900 */
[----:B------:R-:W-:Y:S02]  /*0f10*/  SEL R8, R19, R8, !P3 ;  /* 0x0000000813087207 */ /* 0x000fe40005800000 */
[----:B------:R-:W-:Y:S02]  /*0f20*/  R2UR UR16, R30 ;  /* 0x000000001e1072ca */ /* 0x000fe400000e0000 */
[----:B------:R-:W-:Y:S01]  /*0f30*/  @!P2 VIADD R12, R12, -UR11 ;  /* 0x8000000b0c0cac36 */ /* 0x000fe20008000000 */
[----:B------:R-:W-:Y:S01]  /*0f40*/  @!P2 IADD3 R14, PT, PT, R14, 0x1, RZ ;  /* 0x000000010e0ea810 */ /* 0x000fe20007ffe0ff */
[----:B------:R-:W-:Y:S01]  /*0f50*/  IMAD.MOV R5, RZ, RZ, -R8 ;  /* 0x000000ffff057224 */ /* 0x000fe200078e0a08 */
[----:B------:R-:W-:Y:S02]  /*0f60*/  SEL R8, R8, RZ, P4 ;  /* 0x000000ff08087207 */ /* 0x000fe40002000000 */
[----:B------:R-:W-:Y:S01]  /*0f70*/  ISETP.GE.U32.AND P2, PT, R12, UR11, PT ;  /* 0x0000000b0c007c0c */ /* 0x000fe2000bf46070 */
[----:B------:R-:W-:Y:S01]  /*0f80*/  IMAD R15, R5, UR51, R6 ;  /* 0x00000033050f7c24 */ /* 0x000fe2000f8e0206 */
[----:B------:R-:W-:-:S02]  /*0f90*/  LOP3.LUT R5, R7, UR51, RZ, 0x3c, !PT ;  /* 0x0000003307057c12 */ /* 0x000fc4000f8e3cff */
[----:B------:R-:W-:Y:S02]  /*0fa0*/  R2UR UR17, R31 ;  /* 0x000000001f1172ca */ /* 0x000fe400000e0000 */
[----:B------:R-:W-:-:S05]  /*0fb0*/  IABS R13, R15 ;  /* 0x0000000f000d7213 */ /* 0x000fca0000000000 */
[----:B------:R-:W-:Y:S02]  /*0fc0*/  IMAD.HI.U32 R12, R13, UR9, RZ ;  /* 0x000000090d0c7c27 */ /* 0x000fe4000f8e00ff */
[----:B------:R-:W-:Y:S02]  /*0fd0*/  @P2 IADD3 R14, PT, PT, R14, 0x1, RZ ;  /* 0x000000010e0e2810 */ /* 0x000fe40007ffe0ff */
[----:B------:R-:W-:Y:S01]  /*0fe0*/  ISETP.GE.AND P2, PT, R5, RZ, PT ;  /* 0x000000ff0500720c */ /* 0x000fe20003f46270 */
[----:B------:R-:W-:-:S04]  /*0ff0*/  IMAD.MOV R18, RZ, RZ, -R12 ;  /* 0x000000ffff127224 */ /* 0x000fc800078e0a0c */
[----:B------:R-:W-:Y:S01]  /*1000*/  IMAD R13, R18, UR10, R13 ;  /* 0x0000000a120d7c24 */ /* 0x000fe2000f8e020d */
[----:B------:R-:W-:-:S07]  /*1010*/  LOP3.LUT R18, R15, UR52, RZ, 0x3c, !PT ;  /* 0x000000340f127c12 */ /* 0x000fce000f8e3cff */
[----:B------:R-:W-:Y:S02]  /*1020*/  @!P2 IADD3 R14, PT, PT, -R14, RZ, RZ ;  /* 0x000000ff0e0ea210 */ /* 0x000fe40007ffe1ff */
[----:B------:R-:W-:Y:S02]  /*1030*/  ISETP.LT.U32.AND P2, PT, R13, UR10, PT ;  /* 0x0000000a0d007c0c */ /* 0x000fe4000bf41070 */
[----:B------:R-:W-:-:S05]  /*1040*/  SEL R5, R19, R14, !P3 ;  /* 0x0000000e13057207 */ /* 0x000fca0005800000 */
[----:B------:R-:W-:Y:S01]  /*1050*/  IMAD.MOV R14, RZ, RZ, -R5 ;  /* 0x000000ffff0e7224 */ /* 0x000fe200078e0a05 */
[----:B------:R-:W-:-:S03]  /*1060*/  SEL R5, R5, RZ, P4 ;  /* 0x000000ff05057207 */ /* 0x000fc60002000000 */
[----:B------:R-:W-:Y:S02]  /*1070*/  IMAD R17, R14, UR51, R7 ;  /* 0x000000330e117c24 */ /* 0x000fe4000f8e0207 */
[----:B------:R-:W-:Y:S01]  /*1080*/  @!P2 VIADD R13, R13, -UR10 ;  /* 0x8000000a0d0dac36 */ /* 0x000fe20008000000 */
[----:B------:R-:W-:Y:S01]  /*1090*/  @!P2 IADD3 R12, PT, PT, R12, 0x1, RZ ;  /* 0x000000010c0ca810 */ /* 0x000fe20007ffe0ff */
[----:B------:R-:W-:-:S03]  /*10a0*/  IMAD R5, R5, UR40, RZ ;  /* 0x0000002805057c24 */ /* 0x000fc6000f8e02ff */
        /* <DEDUP_REMOVED lines=11> */
[----:B------:R-:W-:Y:S01]  /*1160*/  IMAD R22, R12, UR52, R15 ;  /* 0x000000340c167c24 */ /* 0x000fe2000f8e020f */
[----:B------:R-:W-:Y:S01]  /*1170*/  LOP3.LUT R15, R17, UR52, RZ, 0x3c, !PT ;  /* 0x00000034110f7c12 */ /* 0x000fe2000f8e3cff */
[----:B------:R-:W-:Y:S01]  /*1180*/  @!P2 VIADD R13, R13, -UR10 ;  /* 0x8000000a0d0dac36 */ /* 0x000fe20008000000 */
[----:B------:R-:W-:-:S04]  /*1190*/  @!P2 IADD3 R14, PT, PT, R14, 0x1, RZ ;  /* 0x000000010e0ea810 */ /* 0x000fc80007ffe0ff */
[----:B------:R-:W-:Y:S02]  /*11a0*/  ISETP.GE.U32.AND P2, PT, R13, UR10, PT ;  /* 0x0000000a0d007c0c */ /* 0x000fe4000bf46070 */
[----:B------:R-:W-:-:S05]  /*11b0*/  IABS R13, R22 ;  /* 0x00000016000d7213 */ /* 0x000fca0000000000 */
[----:B------:R-:W-:-:S04]  /*11c0*/  IMAD.HI.U32 R12, R13, UR5, RZ ;  /* 0x000000050d0c7c27 */ /* 0x000fc8000f8e00ff */
[----:B------:R-:W-:Y:S02]  /*11d0*/  IMAD.MOV R18, RZ, RZ, -R12 ;  /* 0x000000ffff127224 */ /* 0x000fe400078e0a0c */
[----:B------:R-:W-:Y:S02]  /*11e0*/  @P2 IADD3 R14, PT, PT, R14, 0x1, RZ ;  /* 0x000000010e0e2810 */ /* 0x000fe40007ffe0ff */
[----:B------:R-:W-:Y:S01]  /*11f0*/  ISETP.GE.AND P2, PT, R15, RZ, PT ;  /* 0x000000ff0f00720c */ /* 0x000fe20003f46270 */
[----:B------:R-:W-:Y:S01]  /*1200*/  IMAD R13, R18, UR12, R13 ;  /* 0x0000000c120d7c24 */ /* 0x000fe2000f8e020d */
[----:B------:R-:W-:-:S11]  /*1210*/  LOP3.LUT R15, R22, UR53, RZ, 0x3c, !PT ;  /* 0x00000035160f7c12 */ /* 0x000fd6000f8e3cff */
[----:B------:R-:W-:Y:S02]  /*1220*/  @!P2 IADD3 R14, PT, PT, -R14, RZ, RZ ;  /* 0x000000ff0e0ea210 */ /* 0x000fe40007ffe1ff */
[----:B------:R-:W-:Y:S02]  /*1230*/  ISETP.LT.U32.AND P2, PT, R13, UR12, PT ;  /* 0x0000000c0d007c0c */ /* 0x000fe4000bf41070 */
[----:B------:R-:W-:-:S05]  /*1240*/  SEL R18, R21, R14, !P5 ;  /* 0x0000000e15127207 */ /* 0x000fca0006800000 */
[----:B------:R-:W-:-:S04]  /*1250*/  IMAD.MOV R14, RZ, RZ, -R18 ;  /* 0x000000ffff0e7224 */ /* 0x000fc800078e0a12 */
[----:B------:R-:W-:Y:S02]  /*1260*/  IMAD R24, R14, UR52, R17 ;  /* 0x000000340e187c24 */ /* 0x000fe4000f8e0211 */
[----:B------:R-:W-:Y:S01]  /*1270*/  @!P2 VIADD R13, R13, -UR12 ;  /* 0x8000000c0d0dac36 */ /* 0x000fe20008000000 */
[----:B------:R-:W-:Y:S02]  /*1280*/  @!P2 IADD3 R12, PT, PT, R12, 0x1, RZ ;  /* 0x000000010c0ca810 */ /* 0x000fe40007ffe0ff */
[----:B------:R-:W-:Y:S02]  /*1290*/  IABS R14, R24 ;  /* 0x00000018000e7213 */ /* 0x000fe40000000000 */
[----:B------:R-:W-:-:S03]  /*12a0*/  ISETP.GE.U32.AND P2, PT, R13, UR12, PT ;  /* 0x0000000c0d007c0c */ /* 0x000fc6000bf46070 */
[----:B------:R-:W-:-:S10]  /*12b0*/  IMAD.HI.U32 R13, R14, UR5, RZ ;  /* 0x000000050e0d7c27 */ /* 0x000fd4000f8e00ff */
        /* <DEDUP_REMOVED lines=16> */
[----:B------:R-:W-:Y:S01]  /*13c0*/  SEL R14, R0, R13, !P6 ;  /* 0x0000000d000e7207 */ /* 0x000fe20007000000 */
[----:B------:R-:W-:Y:S01]  /*13d0*/  IMAD R13, R15, UR53, R22 ;  /* 0x000000350f0d7c24 */ /* 0x000fe2000f8e0216 */
[----:B------:R-:W-:Y:S01]  /*13e0*/  SEL R12, R12, RZ, !P2 ;  /* 0x000000ff0c0c7207 */ /* 0x000fe20005000000 */
[----:B------:R-:W-:Y:S01]  /*13f0*/  IMAD R15, R8, UR40, RZ ;  /* 0x00000028080f7c24 */ /* 0x000fe2000f8e02ff */
[----:B------:R-:W-:Y:S02]  /*1400*/  PLOP3.LUT P2, PT, PT, PT, UP1, 0x40, 0x4 ;  /* 0x000000000004781c */ /* 0x000fe40003f4e818 */
[----:B------:R-:W-:-:S02]  /*1410*/  IADD3 R17, PT, PT, -R14, RZ, RZ ;  /* 0x000000ff0e117210 */ /* 0x000fc40007ffe1ff */
[----:B------:R-:W-:Y:S02]  /*1420*/  SEL R13, R13, RZ, !P2 ;  /* 0x000000ff0d0d7207 */ /* 0x000fe40005000000 */
[----:B------:R-:W-:Y:S01]  /*1430*/  PLOP3.LUT P2, PT, PT, PT, UP0, 0x40, 0x4 ;  /* 0x000000000004781c */ /* 0x000fe20003f4e808 */
[----:B------:R-:W-:Y:S01]  /*1440*/  IMAD R17, R17, UR53, R24 ;  /* 0x0000003511117c24 */ /* 0x000fe2000f8e0218 */
[----:B------:R-:W-:Y:S02]  /*1450*/  SEL R8, R20, RZ, P1 ;  /* 0x000000ff14087207 */ /* 0x000fe40000800000 */
[----:B------:R-:W-:Y:S02]  /*1460*/  SEL R14, R14, RZ, !P2 ;  /* 0x000000ff0e0e7207 */ /* 0x000fe40005000000 */
[----:B------:R-:W-:Y:S01]  /*1470*/  PLOP3.LUT P2, PT, PT, PT, UP1, 0x40, 0x4 ;  /* 0x000000000004781c */ /* 0x000fe20003f4e818 */
[----:B------:R-:W-:Y:S01]  /*1480*/  IMAD R15, R8, UR41, R15 ;  /* 0x00000029080f7c24 */ /* 0x000fe2000f8e020f */
[----:B---3--:R-:W-:-:S02]  /*1490*/  PRMT R20, R44, 0x7771, RZ ;  /* 0x000077712c147816 */ /* 0x008fc400000000ff */
[----:B------:R-:W-:Y:S01]  /*14a0*/  SEL R17, R17, RZ, !P2 ;  /* 0x000000ff11117207 */ /* 0x000fe20005000000 */
[----:B------:R-:W-:Y:S01]  /*14b0*/  IMAD R12, R12, UR42, R15 ;  /* 0x0000002a0c0c7c24 */ /* 0x000fe2000f8e020f */
[----:B------:R-:W-:Y:S02]  /*14c0*/  ISETP.NE.AND P2, PT, R20, RZ, PT ;  /* 0x000000ff1400720c */ /* 0x000fe40003f45270 */
[----:B------:R-:W-:Y:S01]  /*14d0*/  SEL R8, R18, RZ, P1 ;  /* 0x000000ff12087207 */ /* 0x000fe20000800000 */
[----:B------:R-:W-:-:S04]  /*14e0*/  IMAD R12, R13, UR43, R12 ;  /* 0x0000002b0d0c7c24 */ /* 0x000fc8000f8e020c */
[----:B------:R-:W-:Y:S01]  /*14f0*/  IMAD R15, R8, UR41, R5 ;  /* 0x00000029080f7c24 */ /* 0x000fe2000f8e0205 */
[----:B------:R-:W-:Y:S02]  /*1500*/  LEA.HI R8, R4, R4, RZ, 0x1 ;  /* 0x0000000404087211 */ /* 0x000fe400078f08ff */
[----:B------:R-:W-:Y:S01]  /*1510*/  LEA.HI R12, R12, R12, RZ, 0x1 ;  /* 0x0000000c0c0c7211 */ /* 0x000fe200078f08ff */
[----:B------:R-:W0:Y:S01]  /*1520*/  LDC.64 R4, c[0x0][0x3f0] ;  /* 0x0000fc00ff047b82 */ /* 0x000e220000000a00 */
[----:B------:R-:W-:Y:S01]  /*1530*/  SHF.R.S32.HI R25, RZ, 0x1, R8 ;  /* 0x00000001ff197819 */ /* 0x000fe20000011408 */
[----:B------:R-:W-:Y:S01]  /*1540*/  IMAD R14, R14, UR42, R15 ;  /* 0x0000002a0e0e7c24 */ /* 0x000fe2000f8e020f */
[----:B------:R-:W-:Y:S01]  /*1550*/  @P2 R2UR UR14, R30 ;  /* 0x000000001e0e22ca */ /* 0x000fe200000e0000 */
[----:B------:R-:W-:Y:S01]  /*1560*/  VIADD R8, R9, 0x100 ;  /* 0x0000010009087836 */ /* 0x000fe20000000000 */
[----:B------:R-:W-:Y:S01]  /*1570*/  @P2 R2UR UR15, R31 ;  /* 0x000000001f0f22ca */ /* 0x000fe200000e0000 */
[----:B------:R-:W-:Y:S01]  /*1580*/  IMAD.WIDE R24, R25, 0x8, R10 ;  /* 0x0000000819187825 */ /* 0x000fe200078e020a */
[----:B------:R-:W-:-:S03]  /*1590*/  SHF.R.S32.HI R13, RZ, 0x1, R12 ;  /* 0x00000001ff0d7819 */ /* 0x000fc6000001140c */
[----:B------:R-:W-:Y:S02]  /*15a0*/  IMAD R14, R17, UR43, R14 ;  /* 0x0000002b110e7c24 */ /* 0x000fe4000f8e020e */
[----:B------:R-:W-:-:S05]  /*15b0*/  IMAD.WIDE R12, R13, 0x2, R2 ;  /* 0x000000020d0c7825 */ /* 0x000fca00078e0202 */
[----:B------:R1:W3:Y:S04]  /*15c0*/  LDG.E.U16 R17, desc[UR16][R12.64] ;  /* 0x000000100c117981 */ /* 0x0002e8000c1e1500 */
[----:B------:R-:W4:Y:S01]  /*15d0*/  @P2 LDG.E R26, desc[UR14][R24.64+0x4] ;  /* 0x0000040e181a2981 */ /* 0x000f22000c1e1900 */
[----:B------:R-:W-:Y:S02]  /*15e0*/  LEA.HI R14, R14, R14, RZ, 0x1 ;  /* 0x0000000e0e0e7211 */ /* 0x000fe400078f08ff */
[----:B------:R-:W-:Y:S02]  /*15f0*/  R2UR UR14, R30 ;  /* 0x000000001e0e72ca */ /* 0x000fe400000e0000 */
[----:B------:R-:W-:Y:S02]  /*1600*/  R2UR UR15, R31 ;  /* 0x000000001f0f72ca */ /* 0x000fe400000e0000 */
[----:B------:R-:W-:Y:S01]  /*1610*/  SHF.R.S32.HI R15, RZ, 0x1, R14 ;  /* 0x00000001ff0f7819 */ /* 0x000fe2000001140e */
[----:B------:R-:W5:Y:S01]  /*1620*/  LDCU UR6, c[0x0][0x3f0] ;  /* 0x00007e00ff0677ac */ /* 0x000f620008000800 */
[----:B------:R-:W-:-:S03]  /*1630*/  IABS R20, R8 ;  /* 0x0000000800147213 */ /* 0x000fc60000000000 */
[----:B------:R-:W-:Y:S01]  /*1640*/  IMAD.WIDE R14, R15, 0x2, R2 ;  /* 0x000000020f0e7825 */ /* 0x000fe200078e0202 */
[----:B0-----:R-:W-:-:S03]  /*1650*/  R2UR UR4, R5 ;  /* 0x00000000050472ca */ /* 0x001fc600000e0000 */
[----:B------:R-:W-:Y:S02]  /*1660*/  IMAD.HI.U32 R18, R20, UR7, RZ ;  /* 0x0000000714127c27 */ /* 0x000fe4000f8e00ff */
[----:B------:R0:W3:Y:S03]  /*1670*/  LDG.E.U16 R23, desc[UR14][R14.64] ;  /* 0x0000000e0e177981 */ /* 0x0000e6000c1e1500 */
[----:B------:R-:W-:-:S05]  /*1680*/  IADD3 R5, PT, PT, -R18, RZ, RZ ;  /* 0x000000ff12057210 */ /* 0x000fca0007ffe1ff */
[----:B-1----:R-:W-:Y:S02]  /*1690*/  IMAD R12, R5, UR11, R20 ;  /* 0x0000000b050c7c24 */ /* 0x002fe4000f8e0214 */
[----:B-----5:R-:W-:Y:S02]  /*16a0*/  IMAD.U32 R22, RZ, RZ, UR6 ;  /* 0x00000006ff167e24 */ /* 0x020fe4000f8e00ff */
[----:B--2---:R-:W-:Y:S01]  /*16b0*/  @P0 FMUL R22, R16, UR4 ;  /* 0x0000000410160c20 */ /* 0x004fe20008400000 */
[----:B------:R-:W-:Y:S02]  /*16c0*/  ISETP.LT.U32.AND P0, PT, R12, UR11, PT ;  /* 0x0000000b0c007c0c */ /* 0x000fe4000bf01070 */
[----:B------:R-:W-:-:S11]  /*16d0*/  IADD3 R5, PT, PT, R9, 0x140, RZ ;  /* 0x0000014009057810 */ /* 0x000fd60007ffe0ff */
[----:B------:R-:W-:Y:S01]  /*16e0*/  @!P0 VIADD R12, R12, -UR11 ;  /* 0x8000000b0c0c8c36 */ /* 0x000fe20008000000 */
[----:B------:R-:W-:-:S04]  /*16f0*/  @!P0 IADD3 R18, PT, PT, R18, 0x1, RZ ;  /* 0x0000000112128810 */ /* 0x000fc80007ffe0ff */
[----:B------:R-:W-:Y:S02]  /*1700*/  ISETP.GE.U32.AND P0, PT, R12, UR11, PT ;  /* 0x0000000b0c007c0c */ /* 0x000fe4000bf06070 */
[----:B------:R-:W-:Y:S02]  /*1710*/  IABS R12, R5 ;  /* 0x00000005000c7213 */ /* 0x000fe40000000000 */
[----:B0-----:R-:W-:-:S03]  /*1720*/  LOP3.LUT R14, R8, UR51, RZ, 0x3c, !PT ;  /* 0x00000033080e7c12 */ /* 0x001fc6000f8e3cff */
[----:B------:R-:W-:-:S06]  /*1730*/  IMAD.HI.U32 R13, R12, UR7, RZ ;  /* 0x000000070c0d7c27 */ /* 0x000fcc000f8e00ff */
        /* <DEDUP_REMOVED lines=9> */
[----:B------:R-:W-:-:S03]  /*17d0*/  @!P0 VIADD R13, R13, 0x1 ;  /* 0x000000010d0d8836 */ /* 0x000fc60000000000 */
[----:B------:R-:W-:Y:S01]  /*17e0*/  ISETP.GE.U32.AND P0, PT, R14, UR11, PT ;  /* 0x0000000b0e007c0c */ /* 0x000fe2000bf06070 */
[----:B------:R-:W-:Y:S01]  /*17f0*/  IMAD R29, R15, UR51, R8 ;  /* 0x000000330f1d7c24 */ /* 0x000fe2000f8e0208 */
[----:B------:R-:W-:-:S04]  /*1800*/  LOP3.LUT R16, R5, UR51, RZ, 0x3c, !PT ;  /* 0x0000003305107c12 */ /* 0x000fc8000f8e3cff */
        /* <DEDUP_REMOVED lines=57> */
[----:B------:R-:W-:-:S09]  /*1ba0*/  SEL R16, R0, R16, !P6 ;  /* 0x0000001000107207 */ /* 0x000fd20007000000 */
[----:B------:R-:W-:Y:S02]  /*1bb0*/  @P0 IADD3 R18, PT, PT, R18, 0x1, RZ ;  /* 0x0000000112120810 */ /* 0x000fe40007ffe0ff */
[----:B------:R-:W-:Y:S01]  /*1bc0*/  ISETP.GE.AND P0, PT, R20, RZ, PT ;  /* 0x000000ff1400720c */ /* 0x000fe20003f06270 */
[----:B------:R-:W-:Y:S01]  /*1bd0*/  IMAD.U32 R20, RZ, RZ, UR6 ;  /* 0x00000006ff147e24 */ /* 0x000fe2000f8e00ff */
[----:B------:R-:W-:Y:S01]  /*1be0*/  MOV R27, R18 ;  /* 0x00000012001b7202 */ /* 0x000fe20000000f00 */
[----:B----4-:R-:W-:Y:S01]  /*1bf0*/  @P2 FMUL R20, R26, UR4 ;  /* 0x000000041a142c20 */ /* 0x010fe20008400000 */
[----:B---3--:R-:W-:Y:S01]  /*1c00*/  PRMT R26, R17, 0x7771, RZ ;  /* 0x00007771111a7816 */ /* 0x008fe200000000ff */
[----:B------:R-:W-:Y:S01]  /*1c10*/  IMAD.MOV R18, RZ, RZ, -R16 ;  /* 0x000000ffff127224 */ /* 0x000fe200078e0a10 */
[----:B------:R-:W-:-:S03]  /*1c20*/  PLOP3.LUT P2, PT, PT, PT, UP0, 0x40, 0x4 ;  /* 0x000000000004781c */ /* 0x000fc60003f4e808 */
[----:B------:R-:W-:Y:S01]  /*1c30*/  IMAD R18, R18, UR53, R29 ;  /* 0x0000003512127c24 */ /* 0x000fe2000f8e021d */
[----:B------:R-:W-:-:S03]  /*1c40*/  SEL R16, R16, RZ, !P2 ;  /* 0x000000ff10107207 */ /* 0x000fc60005000000 */
[----:B------:R-:W-:Y:S02]  /*1c50*/  @!P0 IADD3 R27, PT, PT, -R27, RZ, RZ ;  /* 0x000000ff1b1b8210 */ /* 0x000fe40007ffe1ff */
[----:B------:R-:W-:Y:S02]  /*1c60*/  ISETP.NE.AND P0, PT, R26, RZ, PT ;  /* 0x000000ff1a00720c */ /* 0x000fe40003f05270 */
[----:B------:R-:W-:Y:S02]  /*1c70*/  SEL R27, R0, R27, !P6 ;  /* 0x0000001b001b7207 */ /* 0x000fe40007000000 */
[----:B------:R-:W-:-:S03]  /*1c80*/  PLOP3.LUT P2, PT, PT, PT, UP1, 0x40, 0x4 ;  /* 0x000000000004781c */ /* 0x000fc60003f4e818 */
[----:B------:R-:W-:Y:S01]  /*1c90*/  IMAD.MOV R26, RZ, RZ, -R27 ;  /* 0x000000ffff1a7224 */ /* 0x000fe200078e0a1b */
[----:B------:R-:W-:Y:S02]  /*1ca0*/  SEL R18, R18, RZ, !P2 ;  /* 0x000000ff12127207 */ /* 0x000fe40005000000 */
[----:B------:R-:W-:Y:S01]  /*1cb0*/  PLOP3.LUT P2, PT, PT, PT, UP0, 0x40, 0x4 ;  /* 0x000000000004781c */ /* 0x000fe20003f4e808 */
[----:B------:R-:W-:Y:S01]  /*1cc0*/  IMAD R26, R26, UR53, R33 ;  /* 0x000000351a1a7c24 */ /* 0x000fe2000f8e0221 */
[----:B------:R-:W-:Y:S02]  /*1cd0*/  LEA.HI R6, R6, R6, RZ, 0x1 ;  /* 0x0000000606067211 */ /* 0x000fe400078f08ff */
[----:B------:R-:W-:Y:S02]  /*1ce0*/  SEL R27, R27, RZ, !P2 ;  /* 0x000000ff1b1b7207 */ /* 0x000fe40005000000 */
[----:B------:R-:W-:Y:S02]  /*1cf0*/  PLOP3.LUT P2, PT, PT, PT, UP1, 0x40, 0x4 ;  /* 0x000000000004781c */ /* 0x000fe40003f4e818 */
[----:B------:R-:W-:-:S02]  /*1d00*/  PRMT R28, R23, 0x7771, RZ ;  /* 0x00007771171c7816 */ /* 0x000fc400000000ff */
[----:B------:R-:W-:Y:S02]  /*1d10*/  @P0 R2UR UR14, R30 ;  /* 0x000000001e0e02ca */ /* 0x000fe400000e0000 */
[----:B------:R-:W-:Y:S02]  /*1d20*/  @P0 R2UR UR15, R31 ;  /* 0x000000001f0f02ca */ /* 0x000fe400000e0000 */
[----:B------:R-:W-:Y:S02]  /*1d30*/  SHF.R.S32.HI R33, RZ, 0x1, R6 ;  /* 0x00000001ff217819 */ /* 0x000fe40000011406 */
[----:B------:R-:W-:Y:S02]  /*1d40*/  SEL R26, R26, RZ, !P2 ;  /* 0x000000ff1a1a7207 */ /* 0x000fe40005000000 */
[----:B------:R-:W-:Y:S02]  /*1d50*/  ISETP.NE.AND P2, PT, R28, RZ, PT ;  /* 0x000000ff1c00720c */ /* 0x000fe40003f45270 */
[----:B------:R-:W-:Y:S01]  /*1d60*/  SEL R12, R12, RZ, P4 ;  /* 0x000000ff0c0c7207 */ /* 0x000fe20002000000 */
[----:B------:R-:W-:Y:S01]  /*1d70*/  IMAD.WIDE R32, R33, 0x8, R10 ;  /* 0x0000000821207825 */ /* 0x000fe200078e020a */
[----:B------:R-:W-:-:S02]  /*1d80*/  SEL R6, R13, RZ, P4 ;  /* 0x000000ff0d067207 */ /* 0x000fc40002000000 */
[----:B------:R-:W-:Y:S01]  /*1d90*/  SEL R14, R14, RZ, P1 ;  /* 0x000000ff0e0e7207 */ /* 0x000fe20000800000 */
[----:B------:R-:W-:Y:S01]  /*1da0*/  IMAD R13, R12, UR40, RZ ;  /* 0x000000280c0d7c24 */ /* 0x000fe2000f8e02ff */
[----:B------:R-:W-:Y:S01]  /*1db0*/  SEL R15, R15, RZ, P1 ;  /* 0x000000ff0f0f7207 */ /* 0x000fe20000800000 */
[----:B------:R-:W2:Y:S01]  /*1dc0*/  @P0 LDG.E R40, desc[UR14][R32.64+0x4] ;  /* 0x0000040e20280981 */ /* 0x000ea2000c1e1900 */
[----:B------:R-:W-:Y:S02]  /*1dd0*/  IMAD R6, R6, UR40, RZ ;  /* 0x0000002806067c24 */ /* 0x000fe4000f8e02ff */
[----:B------:R-:W-:Y:S01]  /*1de0*/  IMAD R13, R14, UR41, R13 ;  /* 0x000000290e0d7c24 */ /* 0x000fe2000f8e020d */
[----:B------:R-:W-:Y:S01]  /*1df0*/  LEA.HI R7, R7, R7, RZ, 0x1 ;  /* 0x0000000707077211 */ /* 0x000fe200078f08ff */
[----:B------:R-:W-:Y:S01]  /*1e00*/  IMAD R6, R15, UR41, R6 ;  /* 0x000000290f067c24 */ /* 0x000fe2000f8e0206 */
[----:B------:R-:W-:Y:S01]  /*1e10*/  @P2 R2UR UR14, R30 ;  /* 0x000000001e0e22ca */ /* 0x000fe200000e0000 */
[----:B------:R-:W-:Y:S01]  /*1e20*/  IMAD R13, R16, UR42, R13 ;  /* 0x0000002a100d7c24 */ /* 0x000fe2000f8e020d */
[----:B------:R-:W-:-:S02]  /*1e30*/  @P2 R2UR UR15, R31 ;  /* 0x000000001f0f22ca */ /* 0x000fc400000e0000 */
[----:B------:R-:W-:Y:S01]  /*1e40*/  SHF.R.S32.HI R7, RZ, 0x1, R7 ;  /* 0x00000001ff077819 */ /* 0x000fe20000011407 */
[----:B------:R-:W-:Y:S02]  /*1e50*/  IMAD R27, R27, UR42, R6 ;  /* 0x0000002a1b1b7c24 */ /* 0x000fe4000f8e0206 */
[----:B------:R-:W-:Y:S02]  /*1e60*/  IMAD R13, R18, UR43, R13 ;  /* 0x0000002b120d7c24 */ /* 0x000fe4000f8e020d */
[----:B------:R-:W-:-:S03]  /*1e70*/  IMAD.WIDE R28, R7, 0x8, R10 ;  /* 0x00000008071c7825 */ /* 0x000fc600078e020a */
[----:B------:R-:W-:Y:S01]  /*1e80*/  LEA.HI R13, R13, R13, RZ, 0x1 ;  /* 0x0000000d0d0d7211 */ /* 0x000fe200078f08ff */
[----:B------:R-:W-:Y:S02]  /*1e90*/  IMAD R26, R26, UR43, R27 ;  /* 0x0000002b1a1a7c24 */ /* 0x000fe4000f8e021b */
[----:B------:R-:W3:Y:S01]  /*1ea0*/  @P2 LDG.E R41, desc[UR14][R28.64+0x4] ;  /* 0x0000040e1c292981 */ /* 0x000ee2000c1e1900 */
[----:B------:R-:W-:Y:S02]  /*1eb0*/  SHF.R.S32.HI R13, RZ, 0x1, R13 ;  /* 0x00000001ff0d7819 */ /* 0x000fe4000001140d */
[----:B------:R-:W-:Y:S02]  /*1ec0*/  LEA.HI R26, R26, R26, RZ, 0x1 ;  /* 0x0000001a1a1a7211 */ /* 0x000fe400078f08ff */
[----:B------:R-:W-:Y:S02]  /*1ed0*/  R2UR UR14, R30 ;  /* 0x000000001e0e72ca */ /* 0x000fe400000e0000 */
[----:B------:R-:W-:Y:S01]  /*1ee0*/  R2UR UR15, R31 ;  /* 0x000000001f0f72ca */ /* 0x000fe200000e0000 */
[----:B------:R-:W-:Y:S01]  /*1ef0*/  IMAD.WIDE R12, R13, 0x2, R2 ;  /* 0x000000020d0c7825 */ /* 0x000fe200078e0202 */
[----:B------:R-:W-:-:S04]  /*1f00*/  SHF.R.S32.HI R7, RZ, 0x1, R26 ;  /* 0x00000001ff077819 */ /* 0x000fc8000001141a */
[----:B------:R-:W4:Y:S01]  /*1f10*/  LDG.E.U16 R34, desc[UR16][R12.64] ;  /* 0x000000100c227981 */ /* 0x000f22000c1e1500 */
[----:B------:R-:W-:-:S06]  /*1f20*/  IMAD.WIDE R6, R7, 0x2, R2 ;  /* 0x0000000207067825 */ /* 0x000fcc00078e0202 */
[----:B------:R0:W5:Y:S01]  /*1f30*/  LDG.E.U16 R7, desc[UR14][R6.64] ;  /* 0x0000000e06077981 */ /* 0x000162000c1e1500 */
[----:B------:R-:W-:-:S04]  /*1f40*/  IADD3 R14, PT, PT, R9, 0x180, RZ ;  /* 0x00000180090e7810 */ /* 0x000fc80007ffe0ff */
[----:B------:R-:W-:-:S05]  /*1f50*/  IABS R26, R14 ;  /* 0x0000000e001a7213 */ /* 0x000fca0000000000 */
[----:B------:R-:W-:-:S04]  /*1f60*/  IMAD.HI.U32 R15, R26, UR7, RZ ;  /* 0x000000071a0f7c27 */ /* 0x000fc8000f8e00ff */
[----:B------:R-:W-:Y:S01]  /*1f70*/  IMAD.MOV R27, RZ, RZ, -R15 ;  /* 0x000000ffff1b7224 */ /* 0x000fe200078e0a0f */
[----:B------:R-:W-:-:S03]  /*1f80*/  MOV R18, UR6 ;  /* 0x0000000600127c02 */ /* 0x000fc60008000f00 */
[----:B------:R-:W-:Y:S02]  /*1f90*/  IMAD R26, R27, UR11, R26 ;  /* 0x0000000b1b1a7c24 */ /* 0x000fe4000f8e021a */
[----:B------:R-:W-:Y:S01]  /*1fa0*/  IMAD.U32 R16, RZ, RZ, UR6 ;  /* 0x00000006ff107e24 */ /* 0x000fe2000f8e00ff */
[----:B0-----:R-:W-:Y:S02]  /*1fb0*/  LOP3.LUT R6, R14, UR51, RZ, 0x3c, !PT ;  /* 0x000000330e067c12 */ /* 0x001fe4000f8e3cff */
[----:B------:R-:W-:Y:S02]  /*1fc0*/  LEA.HI R8, R8, R8, RZ, 0x1 ;  /* 0x0000000808087211 */ /* 0x000fe400078f08ff */
[----:B------:R-:W-:Y:S02]  /*1fd0*/  LEA.HI R5, R5, R5, RZ, 0x1 ;  /* 0x0000000505057211 */ /* 0x000fe400078f08ff */
[----:B------:R-:W-:Y:S02]  /*1fe0*/  SHF.R.S32.HI R27, RZ, 0x1, R8 ;  /* 0x00000001ff1b7819 */ /* 0x000fe40000011408 */
[----:B------:R-:W-:-:S05]  /*1ff0*/  SHF.R.S32.HI R5, RZ, 0x1, R5 ;  /* 0x00000001ff057819 */ /* 0x000fca0000011405 */
[----:B------:R-:W-:-:S04]  /*2000*/  IMAD.WIDE R12, R5, 0x8, R10 ;  /* 0x00000008050c7825 */ /* 0x000fc800078e020a */
[----:B--2---:R-:W-:Y:S01]  /*2010*/  @P0 FMUL R18, R40, UR4 ;  /* 0x0000000428120c20 */ /* 0x004fe20008400000 */
[----:B------:R-:W-:-:S13]  /*2020*/  ISETP.LT.U32.AND P0, PT, R26, UR11, PT ;  /* 0x0000000b1a007c0c */ /* 0x000fda000bf01070 */
[----:B------:R-:W-:Y:S01]  /*2030*/  @!P0 IADD3 R26, PT, PT, R26, -UR11, RZ ;  /* 0x8000000b1a1a8c10 */ /* 0x000fe2000fffe0ff */
[----:B------:R-:W-:Y:S02]  /*2040*/  @!P0 VIADD R15, R15, 0x1 ;  /* 0x000000010f0f8836 */ /* 0x000fe40000000000 */
[----:B---3--:R-:W-:Y:S01]  /*2050*/  @P2 FMUL R16, R41, UR4 ;  /* 0x0000000429102c20 */ /* 0x008fe20008400000 */
[----:B------:R-:W-:Y:S02]  /*2060*/  ISETP.GE.U32.AND P2, PT, R26, UR11, PT ;  /* 0x0000000b1a007c0c */ /* 0x000fe4000bf46070 */
[----:B------:R-:W-:Y:S02]  /*2070*/  ISETP.GE.AND P0, PT, R6, RZ, PT ;  /* 0x000000ff0600720c */ /* 0x000fe40003f06270 */
[----:B----4-:R-:W-:-:S09]  /*2080*/  PRMT R6, R34, 0x7771, RZ ;  /* 0x0000777122067816 */ /* 0x010fd200000000ff */
[----:B------:R-:W-:Y:S02]  /*2090*/  @P2 IADD3 R15, PT, PT, R15, 0x1, RZ ;  /* 0x000000010f0f2810 */ /* 0x000fe40007ffe0ff */
[----:B------:R-:W-:Y:S02]  /*20a0*/  ISETP.NE.AND P2, PT, R6, RZ, PT ;  /* 0x000000ff0600720c */ /* 0x000fe40003f45270 */
[----:B-----5:R-:W-:Y:S01]  /*20b0*/  PRMT R6, R7, 0x7771, RZ ;  /* 0x0000777107067816 */ /* 0x020fe200000000ff */
[----:B------:R-:W-:-:S03]  /*20c0*/  @!P0 IMAD.MOV R15, RZ, RZ, -R15 ;  /* 0x000000ffff0f8224 */ /* 0x000fc600078e0a0f */
[----:B------:R-:W-:-:S07]  /*20d0*/  ISETP.NE.AND P0, PT, R6, RZ, PT ;  /* 0x000000ff0600720c */ /* 0x000fce0003f05270 */
[----:B------:R-:W-:Y:S02]  /*20e0*/  @P2 R2UR UR14, R30 ;  /* 0x000000001e0e22ca */ /* 0x000fe400000e0000 */
[----:B------:R-:W-:-:S04]  /*20f0*/  @P2 R2UR UR15, R31 ;  /* 0x000000001f0f22ca */ /* 0x000fc800000e0000 */
[----:B------:R-:W-:Y:S02]  /*2100*/  @P0 R2UR UR16, R30 ;  /* 0x000000001e1002ca */ /* 0x000fe400000e0000 */
[----:B------:R-:W-:Y:S01]  /*2110*/  @P0 R2UR UR17, R31 ;  /* 0x000000001f1102ca */ /* 0x000fe200000e0000 */
[----:B------:R-:W-:-:S06]  /*2120*/  IMAD.WIDE R26, R27, 0x8, R10 ;  /* 0x000000081b1a7825 */ /* 0x000fcc00078e020a */
[----:B------:R-:W2:Y:S06]  /*2130*/  @P2 LDG.E R6, desc[UR14][R26.64+0x4] ;  /* 0x0000040e1a062981 */ /* 0x000eac000c1e1900 */
[----:B------:R-:W3:Y:S01]  /*2140*/  @P0 LDG.E R5, desc[UR16][R12.64+0x4] ;  /* 0x000004100c050981 */ /* 0x000ee2000c1e1900 */
[----:B------:R-:W-:-:S04]  /*2150*/  SEL R41, R19, R15, !P3 ;  /* 0x0000000f13297207 */ /* 0x000fc80005800000 */
[----:B------:R-:W-:-:S05]  /*2160*/  IADD3 R15, PT, PT, -R41, RZ, RZ ;  /* 0x000000ff290f7210 */ /* 0x000fca0007ffe1ff */
[----:B------:R-:W-:-:S05]  /*2170*/  IMAD R42, R15, UR51, R14 ;  /* 0x000000330f2a7c24 */ /* 0x000fca000f8e020e */
[----:B------:R-:W-:Y:S01]  /*2180*/  IABS R40, R42 ;  /* 0x0000002a00287213 */ /* 0x000fe20000000000 */
[----:B------:R-:W-:-:S04]  /*2190*/  IMAD.U32 R8, RZ, RZ, UR6 ;  /* 0x00000006ff087e24 */ /* 0x000fc8000f8e00ff */
[----:B------:R-:W-:Y:S01]  /*21a0*/  IMAD.HI.U32 R15, R40, UR9, RZ ;  /* 0x00000009280f7c27 */ /* 0x000fe2000f8e00ff */
[----:B------:R-:W-:Y:S02]  /*21b0*/  R2UR UR14, R30 ;  /* 0x000000001e0e72ca */ /* 0x000fe400000e0000 */
[----:B------:R-:W-:Y:S02]  /*21c0*/  R2UR UR15, R31 ;  /* 0x000000001f0f72ca */ /* 0x000fe400000e0000 */
[----:B------:R-:W-:Y:S02]  /*21d0*/  IADD3 R43, PT, PT, R9, 0x1c0, RZ ;  /* 0x000001c0092b7810 */ /* 0x000fe40007ffe0ff */
[----:B------:R-:W-:Y:S02]  /*21e0*/  LEA.HI R14, R14, R14, RZ, 0x1 ;  /* 0x0000000e0e0e7211 */ /* 0x000fe400078f08ff */
[----:B------:R-:W-:Y:S02]  /*21f0*/  R2UR UR16, R30 ;  /* 0x000000001e1072ca */ /* 0x000fe400000e0000 */
[----:B------:R-:W-:-:S05]  /*2200*/  R2UR UR17, R31 ;  /* 0x000000001f1172ca */ /* 0x000fca00000e0000 */
[----:B------:R-:W4:Y:S04]  /*2210*/  LDG.E R38, desc[UR14][R38.64] ;  /* 0x0000000e26267981 */ /* 0x000f28000c1e1900 */
[----:B------:R-:W5:Y:S01]  /*2220*/  LDG.E R32, desc[UR14][R32.64] ;  /* 0x0000000e20207981 */ /* 0x000f62000c1e1900 */
[----:B--2---:R-:W-:Y:S01]  /*2230*/  @P2 FMUL R8, R6, UR4 ;  /* 0x0000000406082c20 */ /* 0x004fe20008400000 */
[----:B------:R-:W-:Y:S01]  /*2240*/  MOV R6, UR6 ;  /* 0x0000000600067c02 */ /* 0x000fe20008000f00 */
[----:B---3--:R-:W-:Y:S01]  /*2250*/  @P0 FMUL R6, R5, UR4 ;  /* 0x0000000405060c20 */ /* 0x008fe20008400000 */
[----:B------:R-:W-:-:S04]  /*2260*/  IMAD.MOV R5, RZ, RZ, -R15 ;  /* 0x000000ffff057224 */ /* 0x000fc800078e0a0f */
        /* <DEDUP_REMOVED lines=42> */
[----:B------:R-:W-:-:S05]  /*2510*/  IABS R42, R43 ;  /* 0x0000002b002a7213 */ /* 0x000fca0000000000 */
[----:B------:R-:W-:-:S04]  /*2520*/  IMAD.HI.U32 R15, R42, UR7, RZ ;  /* 0x000000072a0f7c27 */ /* 0x000fc8000f8e00ff */
[----:B------:R-:W-:Y:S01]  /*2530*/  IMAD.MOV R45, RZ, RZ, -R15 ;  /* 0x000000ffff2d7224 */ /* 0x000fe200078e0a0f */
[----:B------:R1:W3:Y:S03]  /*2540*/  LDG.E R41, desc[UR16][R24.64] ;  /* 0x0000001018297981 */ /* 0x0002e6000c1e1900 */
[----:B------:R-:W-:-:S05]  /*2550*/  IMAD R42, R45, UR11, R42 ;  /* 0x0000000b2d2a7c24 */ /* 0x000fca000f8e022a */
[----:B------:R-:W-:-:S13]  /*2560*/  ISETP.LT.U32.AND P0, PT, R42, UR11, PT ;  /* 0x0000000b2a007c0c */ /* 0x000fda000bf01070 */
[----:B------:R-:W-:Y:S01]  /*2570*/  @!P0 VIADD R42, R42, -UR11 ;  /* 0x8000000b2a2a8c36 */ /* 0x000fe20008000000 */
[----:B------:R-:W-:-:S04]  /*2580*/  @!P0 IADD3 R15, PT, PT, R15, 0x1, RZ ;  /* 0x000000010f0f8810 */ /* 0x000fc80007ffe0ff */
[----:B------:R-:W-:Y:S02]  /*2590*/  ISETP.GE.U32.AND P0, PT, R42, UR11, PT ;  /* 0x0000000b2a007c0c */ /* 0x000fe4000bf06070 */
[----:B0-----:R-:W-:-:S11]  /*25a0*/  LOP3.LUT R40, R43, UR51, RZ, 0x3c, !PT ;  /* 0x000000332b287c12 */ /* 0x001fd6000f8e3cff */
[----:B------:R-:W-:Y:S02]  /*25b0*/  @P0 IADD3 R15, PT, PT, R15, 0x1, RZ ;  /* 0x000000010f0f0810 */ /* 0x000fe40007ffe0ff */
[----:B------:R-:W-:-:S03]  /*25c0*/  ISETP.GE.AND P0, PT, R40, RZ, PT ;  /* 0x000000ff2800720c */ /* 0x000fc60003f06270 */
[----:B------:R-:W-:-:S10]  /*25d0*/  IMAD.MOV.U32 R42, RZ, RZ, R15 ;  /* 0x000000ffff2a7224 */ /* 0x000fd400078e000f */
[----:B------:R-:W-:Y:S02]  /*25e0*/  @!P0 IADD3 R42, PT, PT, -R42, RZ, RZ ;  /* 0x000000ff2a2a8210 */ /* 0x000fe40007ffe1ff */
[----:B--2---:R-:W-:-:S04]  /*25f0*/  PRMT R15, R5, 0x7771, RZ ;  /* 0x00007771050f7816 */ /* 0x004fc800000000ff */
[----:B------:R-:W-:Y:S02]  /*2600*/  ISETP.NE.AND P0, PT, R15, RZ, PT ;  /* 0x000000ff0f00720c */ /* 0x000fe40003f05270 */
[----:B------:R-:W-:-:S11]  /*2610*/  SHF.R.S32.HI R15, RZ, 0x1, R14 ;  /* 0x00000001ff0f7819 */ /* 0x000fd6000001140e */
[----:B------:R-:W-:Y:S02]  /*2620*/  @P0 R2UR UR18, R30 ;  /* 0x000000001e1202ca */ /* 0x000fe400000e0000 */
[----:B------:R-:W-:Y:S01]  /*2630*/  @P0 R2UR UR19, R31 ;  /* 0x000000001f1302ca */ /* 0x000fe200000e0000 */
[----:B------:R-:W-:-:S12]  /*2640*/  IMAD.WIDE R14, R15, 0x8, R10 ;  /* 0x000000080f0e7825 */ /* 0x000fd800078e020a */
[----:B------:R-:W2:Y:S01]  /*2650*/  @P0 LDG.E R40, desc[UR18][R14.64+0x4] ;  /* 0x000004120e280981 */ /* 0x000ea2000c1e1900 */
[----:B------:R-:W-:-:S05]  /*2660*/  SEL R45, R19, R42, !P3 ;  /* 0x0000002a132d7207 */ /* 0x000fca0005800000 */
[----:B------:R-:W-:-:S04]  /*2670*/  IMAD.MOV R42, RZ, RZ, -R45 ;  /* 0x000000ffff2a7224 */ /* 0x000fc800078e0a2d */
[----:B------:R-:W-:Y:S01]  /*2680*/  IMAD R46, R42, UR51, R43 ;  /* 0x000000332a2e7c24 */ /* 0x000fe2000f8e022b */
[----:B-1----:R-:W-:Y:S01]  /*2690*/  MOV R24, UR6 ;  /* 0x0000000600187c02 */ /* 0x002fe20008000f00 */
[----:B------:R0:W3:Y:S03]  /*26a0*/  LDG.E R42, desc[UR16][R28.64] ;  /* 0x000000101c2a7981 */ /* 0x0000e6000c1e1900 */
[----:B------:R-:W-:Y:S01]  /*26b0*/  IABS R39, R46 ;  /* 0x0000002e00277213 */ /* 0x000fe20000000000 */
[----:B------:R-:W3:Y:S04]  /*26c0*/  LDG.E R14, desc[UR14][R14.64] ;  /* 0x0000000e0e0e7981 */ /* 0x000ee8000c1e1900 */
[----:B------:R-:W-:Y:S01]  /*26d0*/  IMAD.HI.U32 R25, R39, UR9, RZ ;  /* 0x0000000927197c27 */ /* 0x000fe2000f8e00ff */
[----:B------:R-:W-:-:S03]  /*26e0*/  LOP3.LUT R33, R46, UR52, RZ, 0x3c, !PT ;  /* 0x000000342e217c12 */ /* 0x000fc6000f8e3cff */
[----:B--2---:R-:W-:Y:S01]  /*26f0*/  @P0 FMUL R24, R40, UR4 ;  /* 0x0000000428180c20 */ /* 0x004fe20008400000 */
        /* <DEDUP_REMOVED lines=9> */
[----:B0-----:R-:W-:-:S04]  /*2790*/  SEL R29, R21, R25, !P5 ;  /* 0x00000019151d7207 */ /* 0x001fc80006800000 */
        /* <DEDUP_REMOVED lines=52> */
[----:B------:R-:W-:Y:S01]  /*2ae0*/  SEL R45, R19, R48, !P3 ;  /* 0x00000030132d7207 */ /* 0x000fe20005800000 */
[----:B------:R1:W2:Y:S10]  /*2af0*/  LDG.E R25, desc[UR16][R12.64] ;  /* 0x000000100c197981 */ /* 0x0002b4000c1e1900 */
[----:B------:R-:W-:-:S02]  /*2b00*/  @P0 R2UR UR18, R30 ;  /* 0x000000001e1202ca */ /* 0x000fc400000e0000 */
[----:B------:R-:W-:-:S13]  /*2b10*/  @P0 R2UR UR19, R31 ;  /* 0x000000001f1302ca */ /* 0x000fda00000e0000 */
[----:B------:R-:W4:Y:S01]  /*2b20*/  @P0 LDG.E R46, desc[UR18][R28.64+0x4] ;  /* 0x000004121c2e0981 */ /* 0x000f22000c1e1900 */
[----:B------:R-:W-:-:S04]  /*2b30*/  IMAD.MOV R33, RZ, RZ, -R45 ;  /* 0x000000ffff217224 */ /* 0x000fc800078e0a2d */
[----:B------:R-:W-:Y:S01]  /*2b40*/  IMAD R47, R33, UR51, R40 ;  /* 0x00000033212f7c24 */ /* 0x000fe2000f8e0228 */
[----:B0-----:R-:W-:Y:S01]  /*2b50*/  MOV R26, UR6 ;  /* 0x00000006001a7c02 */ /* 0x001fe20008000f00 */
[----:B------:R0:W2:Y:S03]  /*2b60*/  LDG.E R33, desc[UR16][R28.64] ;  /* 0x000000101c217981 */ /* 0x0000a6000c1e1900 */
[----:B------:R-:W-:-:S05]  /*2b70*/  IABS R27, R47 ;  /* 0x0000002f001b7213 */ /* 0x000fca0000000000 */
[----:B-1----:R-:W-:Y:S01]  /*2b80*/  IMAD.HI.U32 R12, R27, UR9, RZ ;  /* 0x000000091b0c7c27 */ /* 0x002fe2000f8e00ff */
[----:B------:R-:W-:Y:S02]  /*2b90*/  PRMT R49, R44, 0x7770, RZ ;  /* 0x000077702c317816 */ /* 0x000fe400000000ff */
[----:B------:R-:W-:Y:S01]  /*2ba0*/  SEL R45, R45, RZ, P4 ;  /* 0x000000ff2d2d7207 */ /* 0x000fe20002000000 */
[----:B----4-:R-:W-:Y:S01]  /*2bb0*/  @P0 FMUL R26, R46, UR4 ;  /* 0x000000042e1a0c20 */ /* 0x010fe20008400000 */
        /* <DEDUP_REMOVED lines=10> */
[----:B0-----:R-:W-:-:S05]  /*2c60*/  SEL R29, R21, R12, !P5 ;  /* 0x0000000c151d7207 */ /* 0x001fca0006800000 */
[----:B------:R-:W-:-:S04]  /*2c70*/  IMAD.MOV R12, RZ, RZ, -R29 ;  /* 0x000000ffff0c7224 */ /* 0x000fc800078e0a1d */
[----:B------:R-:W-:-:S05]  /*2c80*/  IMAD R12, R12, UR52, R47 ;  /* 0x000000340c0c7c24 */ /* 0x000fca000f8e022f */
[----:B------:R-:W-:-:S05]  /*2c90*/  IABS R15, R12 ;  /* 0x0000000c000f7213 */ /* 0x000fca0000000000 */
[----:B------:R-:W-:-:S05]  /*2ca0*/  IMAD.HI.U32 R13, R15, UR5, RZ ;  /* 0x000000050f0d7c27 */ /* 0x000fca000f8e00ff */
[----:B------:R-:W-:-:S05]  /*2cb0*/  IADD3 R28, PT, PT, -R13, RZ, RZ ;  /* 0x000000ff0d1c7210 */ /* 0x000fca0007ffe1ff */
[----:B------:R-:W-:-:S05]  /*2cc0*/  IMAD R15, R28, UR12, R15 ;  /* 0x0000000c1c0f7c24 */ /* 0x000fca000f8e020f */
[----:B------:R-:W-:Y:S01]  /*2cd0*/  ISETP.LT.U32.AND P0, PT, R15, UR12, PT ;  /* 0x0000000c0f007c0c */ /* 0x000fe2000bf01070 */
[----:B------:R-:W-:Y:S01]  /*2ce0*/  VIADD R28, R9, 0x240 ;  /* 0x00000240091c7836 */ /* 0x000fe20000000000 */
[----:B------:R-:W-:-:S04]  /*2cf0*/  LOP3.LUT R27, R12, UR53, RZ, 0x3c, !PT ;  /* 0x000000350c1b7c12 */ /* 0x000fc8000f8e3cff */
[----:B------:R-:W-:Y:S02]  /*2d00*/  ISETP.GE.AND P5, PT, R27, RZ, PT ;  /* 0x000000ff1b00720c */ /* 0x000fe40003fa6270 */
[----:B------:R-:W-:-:S05]  /*2d10*/  IABS R27, R28 ;  /* 0x0000001c001b7213 */ /* 0x000fca0000000000 */
[----:B------:R-:W-:-:S04]  /*2d20*/  @!P0 IADD3 R15, PT, PT, R15, -UR12, RZ ;  /* 0x8000000c0f0f8c10 */ /* 0x000fc8000fffe0ff */
[----:B------:R-:W-:Y:S01]  /*2d30*/  ISETP.GE.U32.AND P2, PT, R15, UR12, PT ;  /* 0x0000000c0f007c0c */ /* 0x000fe2000bf46070 */
[----:B------:R-:W-:-:S05]  /*2d40*/  IMAD.HI.U32 R15, R27, UR7, RZ ;  /* 0x000000071b0f7c27 */ /* 0x000fca000f8e00ff */
[----:B------:R-:W-:-:S05]  /*2d50*/  IADD3 R44, PT, PT, -R15, RZ, RZ ;  /* 0x000000ff0f2c7210 */ /* 0x000fca0007ffe1ff */
[----:B------:R-:W-:-:S05]  /*2d60*/  IMAD R27, R44, UR11, R27 ;  /* 0x0000000b2c1b7c24 */ /* 0x000fca000f8e021b */
[----:B------:R-:W-:Y:S02]  /*2d70*/  ISETP.LT.U32.AND P6, PT, R27, UR11, PT ;  /* 0x0000000b1b007c0c */ /* 0x000fe4000bfc1070 */
[----:B------:R-:W-:-:S11]  /*2d80*/  @!P0 IADD3 R13, PT, PT, R13, 0x1, RZ ;  /* 0x000000010d0d8810 */ /* 0x000fd60007ffe0ff */
[----:B------:R-:W-:-:S04]  /*2d90*/  @!P6 IADD3 R27, PT, PT, R27, -UR11, RZ ;  /* 0x8000000b1b1bec10 */ /* 0x000fc8000fffe0ff */
[----:B------:R-:W-:Y:S01]  /*2da0*/  ISETP.GE.U32.AND P0, PT, R27, UR11, PT ;  /* 0x0000000b1b007c0c */ /* 0x000fe2000bf06070 */
[----:B------:R-:W-:Y:S01]  /*2db0*/  @!P6 VIADD R15, R15, 0x1 ;  /* 0x000000010f0fe836 */ /* 0x000fe20000000000 */
[----:B------:R-:W-:Y:S01]  /*2dc0*/  LOP3.LUT R27, R28, UR51, RZ, 0x3c, !PT ;  /* 0x000000331c1b7c12 */ /* 0x000fe2000f8e3cff */
[----:B------:R-:W-:-:S10]  /*2dd0*/  @P2 VIADD R13, R13, 0x1 ;  /* 0x000000010d0d2836 */ /* 0x000fd40000000000 */
[----:B------:R-:W-:Y:S02]  /*2de0*/  @P0 IADD3 R15, PT, PT, R15, 0x1, RZ ;  /* 0x000000010f0f0810 */ /* 0x000fe40007ffe0ff */
[----:B------:R-:W-:Y:S01]  /*2df0*/  ISETP.GE.AND P0, PT, R27, RZ, PT ;  /* 0x000000ff1b00720c */ /* 0x000fe20003f06270 */
[----:B------:R-:W-:Y:S01]  /*2e00*/  @!P5 IMAD.MOV R13, RZ, RZ, -R13 ;  /* 0x000000ffff0dd224 */ /* 0x000fe200078e0a0d */
[----:B------:R-:W-:Y:S02]  /*2e10*/  MOV R46, R15 ;  /* 0x0000000f002e7202 */ /* 0x000fe40000000f00 */
[----:B------:R-:W-:Y:S01]  /*2e20*/  ISETP.NE.AND P2, PT, RZ, UR53, PT ;  /* 0x00000035ff007c0c */ /* 0x000fe2000bf45270 */
[----:B------:R-:W-:Y:S01]  /*2e30*/  IMAD R44, R45, UR40, RZ ;  /* 0x000000282d2c7c24 */ /* 0x000fe2000f8e02ff */
[----:B------:R-:W-:Y:S02]  /*2e40*/  SEL R15, R29, RZ, P1 ;  /* 0x000000ff1d0f7207 */ /* 0x000fe40000800000 */
[----:B------:R-:W-:-:S05]  /*2e50*/  SEL R13, R0, R13, !P2 ;  /* 0x0000000d000d7207 */ /* 0x000fca0005000000 */
[----:B------:R-:W-:Y:S02]  /*2e60*/  @!P0 IADD3 R46, PT, PT, -R46, RZ, RZ ;  /* 0x000000ff2e2e8210 */ /* 0x000fe40007ffe1ff */
[----:B------:R-:W-:Y:S01]  /*2e70*/  PLOP3.LUT P0, PT, PT, PT, UP0, 0x40, 0x4 ;  /* 0x000000000004781c */ /* 0x000fe20003f0e808 */
[----:B------:R-:W-:-:S03]  /*2e80*/  IMAD R44, R15, UR41, R44 ;  /* 0x000000290f2c7c24 */ /* 0x000fc6000f8e022c */
[C---:B------:R-:W-:Y:S02]  /*2e90*/  SEL R15, R13.reuse, RZ, !P0 ;  /* 0x000000ff0d0f7207 */ /* 0x040fe40004000000 */
[----:B------:R-:W-:Y:S02]  /*2ea0*/  IADD3 R13, PT, PT, -R13, RZ, RZ ;  /* 0x000000ff0d0d7210 */ /* 0x000fe40007ffe1ff */
[----:B------:R-:W-:-:S03]  /*2eb0*/  SEL R27, R19, R46, !P3 ;  /* 0x0000002e131b7207 */ /* 0x000fc60005800000 */
[----:B------:R-:W-:Y:S01]  /*2ec0*/  IMAD R12, R13, UR53, R12 ;  /* 0x000000350d0c7c24 */ /* 0x000fe2000f8e020c */
[----:B------:R-:W-:-:S05]  /*2ed0*/  IADD3 R13, PT, PT, -R27, RZ, RZ ;  /* 0x000000ff1b0d7210 */ /* 0x000fca0007ffe1ff */
[----:B------:R-:W-:-:S05]  /*2ee0*/  IMAD R46, R13, UR51, R28 ;  /* 0x000000330d2e7c24 */ /* 0x000fca000f8e021c */
[----:B------:R-:W-:Y:S01]  /*2ef0*/  IABS R29, R46 ;  /* 0x0000002e001d7213 */ /* 0x000fe20000000000 */
[----:B------:R-:W-:-:S04]  /*2f00*/  IMAD R15, R15, UR42, R44 ;  /* 0x0000002a0f0f7c24 */ /* 0x000fc8000f8e022c */
        /* <DEDUP_REMOVED lines=30> */
[----:B------:R0:W4:Y:S07]  /*30f0*/  LDG.E.U16 R15, desc[UR14][R12.64] ;  /* 0x0000000e0c0f7981 */ /* 0x00012e000c1e1500 */
[----:B------:R-:W-:Y:S02]  /*3100*/  @P0 IADD3 R29, PT, PT, R29, 0x1, RZ ;  /* 0x000000011d1d0810 */ /* 0x000fe40007ffe0ff */
[----:B0-----:R-:W-:-:S04]  /*3110*/  LOP3.LUT R12, R51, UR53, RZ, 0x3c, !PT ;  /* 0x00000035330c7c12 */ /* 0x001fc8000f8e3cff */
[----:B------:R-:W-:Y:S02]  /*3120*/  ISETP.GE.AND P0, PT, R12, RZ, PT ;  /* 0x000000ff0c00720c */ /* 0x000fe40003f06270 */
[----:B------:R-:W-:Y:S02]  /*3130*/  SEL R27, R27, RZ, P4 ;  /* 0x000000ff1b1b7207 */ /* 0x000fe40002000000 */
[----:B------:R-:W-:-:S03]  /*3140*/  SEL R12, R47, RZ, P1 ;  /* 0x000000ff2f0c7207 */ /* 0x000fc60000800000 */
[----:B------:R-:W-:-:S06]  /*3150*/  IMAD R27, R27, UR40, RZ ;  /* 0x000000281b1b7c24 */ /* 0x000fcc000f8e02ff */
[----:B------:R-:W-:Y:S02]  /*3160*/  @!P0 IADD3 R29, PT, PT, -R29, RZ, RZ ;  /* 0x000000ff1d1d8210 */ /* 0x000fe40007ffe1ff */
[----:B------:R-:W-:Y:S02]  /*3170*/  PLOP3.LUT P0, PT, PT, PT, UP0, 0x40, 0x4 ;  /* 0x000000000004781c */ /* 0x000fe40003f0e808 */
[----:B------:R-:W-:Y:S01]  /*3180*/  SEL R29, R0, R29, !P2 ;  /* 0x0000001d001d7207 */ /* 0x000fe20005000000 */
[----:B------:R-:W-:-:S03]  /*3190*/  IMAD R44, R12, UR41, R27 ;  /* 0x000000290c2c7c24 */ /* 0x000fc6000f8e021b */
[----:B------:R-:W-:Y:S01]  /*31a0*/  SEL R13, R29, RZ, !P0 ;  /* 0x000000ff1d0d7207 */ /* 0x000fe20004000000 */
[----:B------:R-:W-:Y:S01]  /*31b0*/  IMAD.MOV R12, RZ, RZ, -R29 ;  /* 0x000000ffff0c7224 */ /* 0x000fe200078e0a1d */
[----:B------:R-:W-:-:S03]  /*31c0*/  IADD3 R29, PT, PT, R9, 0x280, RZ ;  /* 0x00000280091d7810 */ /* 0x000fc60007ffe0ff */
        /* <DEDUP_REMOVED lines=8> */
[----:B------:R-:W-:Y:S01]  /*3250*/  ISETP.GE.U32.AND P0, PT, R44, UR11, PT ;  /* 0x0000000b2c007c0c */ /* 0x000fe2000bf06070 */
[----:B------:R-:W-:-:S12]  /*3260*/  IMAD R12, R12, UR53, R51 ;  /* 0x000000350c0c7c24 */ /* 0x000fd8000f8e0233 */
[----:B------:R-:W-:Y:S02]  /*3270*/  @P0 IADD3 R27, PT, PT, R27, 0x1, RZ ;  /* 0x000000011b1b0810 */ /* 0x000fe40007ffe0ff */
[----:B------:R-:W-:-:S04]  /*3280*/  PLOP3.LUT P0, PT, PT, PT, UP1, 0x40, 0x4 ;  /* 0x000000000004781c */ /* 0x000fc80003f0e818 */
[----:B------:R-:W-:-:S05]  /*3290*/  SEL R12, R12, RZ, !P0 ;  /* 0x000000ff0c0c7207 */ /* 0x000fca0004000000 */
[----:B------:R-:W-:-:S05]  /*32a0*/  IMAD R12, R12, UR43, R13 ;  /* 0x0000002b0c0c7c24 */ /* 0x000fca000f8e020d */
[----:B------:R-:W-:-:S04]  /*32b0*/  LEA.HI R12, R12, R12, RZ, 0x1 ;  /* 0x0000000c0c0c7211 */ /* 0x000fc800078f08ff */
[----:B------:R-:W-:Y:S01]  /*32c0*/  SHF.R.S32.HI R13, RZ, 0x1, R12 ;  /* 0x00000001ff0d7819 */ /* 0x000fe2000001140c */
[----:B------:R-:W-:-:S04]  /*32d0*/  IMAD.MOV.U32 R46, RZ, RZ, R27 ;  /* 0x000000ffff2e7224 */ /* 0x000fc800078e001b */
[----:B------:R-:W-:Y:S01]  /*32e0*/  IMAD.WIDE R12, R13, 0x2, R2 ;  /* 0x000000020d0c7825 */ /* 0x000fe200078e0202 */
[----:B------:R-:W-:-:S04]  /*32f0*/  LOP3.LUT R44, R29, UR51, RZ, 0x3c, !PT ;  /* 0x000000331d2c7c12 */ /* 0x000fc8000f8e3cff */
[----:B------:R0:W5:Y:S01]  /*3300*/  LDG.E.U16 R27, desc[UR14][R12.64] ;  /* 0x0000000e0c1b7981 */ /* 0x000162000c1e1500 */
[----:B------:R-:W-:-:S13]  /*3310*/  ISETP.GE.AND P0, PT, R44, RZ, PT ;  /* 0x000000ff2c00720c */ /* 0x000fda0003f06270 */
[----:B------:R-:W-:-:S04]  /*3320*/  @!P0 IADD3 R46, PT, PT, -R46, RZ, RZ ;  /* 0x000000ff2e2e8210 */ /* 0x000fc80007ffe1ff */
[----:B------:R-:W-:-:S04]  /*3330*/  SEL R46, R19, R46, !P3 ;  /* 0x0000002e132e7207 */ /* 0x000fc80005800000 */
[----:B------:R-:W-:-:S05]  /*3340*/  IADD3 R44, PT, PT, -R46, RZ, RZ ;  /* 0x000000ff2e2c7210 */ /* 0x000fca0007ffe1ff */
[----:B------:R-:W-:Y:S01]  /*3350*/  IMAD R47, R44, UR51, R29 ;  /* 0x000000332c2f7c24 */ /* 0x000fe2000f8e021d */
[----:B------:R-:W-:-:S04]  /*3360*/  PRMT R48, R17, 0x7770, RZ ;  /* 0x0000777011307816 */ /* 0x000fc800000000ff */
        /* <DEDUP_REMOVED lines=13> */
[----:B------:R-:W-:Y:S02]  /*3440*/  IADD3 R12, PT, PT, -R13, RZ, RZ ;  /* 0x000000ff0d0c7210 */ /* 0x000fe40007ffe1ff */
[----:B------:R-:W-:-:S03]  /*3450*/  PRMT R23, R23, 0x7770, RZ ;  /* 0x0000777017177816 */ /* 0x000fc600000000ff */
[----:B------:R-:W-:Y:S01]  /*3460*/  IMAD R12, R12, UR52, R47 ;  /* 0x000000340c0c7c24 */ /* 0x000fe2000f8e022f */
[----:B------:R-:W-:-:S04]  /*3470*/  ISETP.NE.AND P2, PT, R23, RZ, PT ;  /* 0x000000ff1700720c */ /* 0x000fc80003f45270 */
[----:B------:R-:W-:Y:S02]  /*3480*/  IABS R23, R12 ;  /* 0x0000000c00177213 */ /* 0x000fe40000000000 */
[----:B------:R-:W-:-:S03]  /*3490*/  PRMT R34, R34, 0x7770, RZ ;  /* 0x0000777022227816 */ /* 0x000fc600000000ff */
[----:B------:R-:W-:Y:S01]  /*34a0*/  IMAD.HI.U32 R17, R23, UR5, RZ ;  /* 0x0000000517117c27 */ /* 0x000fe2000f8e00ff */
[----:B------:R-:W-:Y:S02]  /*34b0*/  ISETP.NE.AND P0, PT, R34, RZ, PT ;  /* 0x000000ff2200720c */ /* 0x000fe40003f05270 */
[----:B------:R-:W-:Y:S01]  /*34c0*/  IADD3 R44, PT, PT, R9, 0x2c0, RZ ;  /* 0x000002c0092c7810 */ /* 0x000fe20007ffe0ff */
[----:B------:R-:W-:-:S04]  /*34d0*/  IMAD.MOV R34, RZ, RZ, -R17 ;  /* 0x000000ffff227224 */ /* 0x000fc800078e0a11 */
        /* <DEDUP_REMOVED lines=16> */
[----:B------:R-:W-:-:S04]  /*35e0*/  LOP3.LUT R9, R12, UR53, RZ, 0x3c, !PT ;  /* 0x000000350c097c12 */ /* 0x000fc8000f8e3cff */
[----:B------:R-:W-:Y:S02]  /*35f0*/  IABS R19, R47 ;  /* 0x0000002f00137213 */ /* 0x000fe40000000000 */
[----:B------:R-:W-:-:S03]  /*3600*/  ISETP.GE.AND P3, PT, R9, RZ, PT ;  /* 0x000000ff0900720c */ /* 0x000fc60003f66270 */
[----:B------:R-:W-:-:S04]  /*3610*/  IMAD.HI.U32 R9, R19, UR9, RZ ;  /* 0x0000000913097c27 */ /* 0x000fc8000f8e00ff */
[----:B------:R-:W-:-:S04]  /*3620*/  IMAD.MOV R34, RZ, RZ, -R9 ;  /* 0x000000ffff227224 */ /* 0x000fc800078e0a09 */
[----:B------:R-:W-:-:S05]  /*3630*/  IMAD R19, R34, UR10, R19 ;  /* 0x0000000a22137c24 */ /* 0x000fca000f8e0213 */
[----:B------:R-:W-:Y:S02]  /*3640*/  ISETP.LT.U32.AND P6, PT, R19, UR10, PT ;  /* 0x0000000a13007c0c */ /* 0x000fe4000bfc1070 */
[----:B------:R-:W-:-:S11]  /*3650*/  ISETP.LT.U32.AND P5, PT, R23, UR12, PT ;  /* 0x0000000c17007c0c */ /* 0x000fd6000bfa1070 */
[----:B------:R-:W-:Y:S02]  /*3660*/  @!P6 IADD3 R19, PT, PT, R19, -UR10, RZ ;  /* 0x8000000a1313ec10 */ /* 0x000fe4000fffe0ff */
[----:B------:R-:W-:Y:S02]  /*3670*/  @!P6 IADD3 R9, PT, PT, R9, 0x1, RZ ;  /* 0x000000010909e810 */ /* 0x000fe40007ffe0ff */
[----:B------:R-:W-:Y:S02]  /*3680*/  ISETP.GE.U32.AND P6, PT, R19, UR10, PT ;  /* 0x0000000a13007c0c */ /* 0x000fe4000bfc6070 */
[----:B------:R-:W-:Y:S02]  /*3690*/  LOP3.LUT R19, R47, UR52, RZ, 0x3c, !PT ;  /* 0x000000342f137c12 */ /* 0x000fe4000f8e3cff */
[----:B------:R-:W-:Y:S02]  /*36a0*/  @!P5 IADD3 R23, PT, PT, R23, -UR12, RZ ;  /* 0x8000000c1717dc10 */ /* 0x000fe4000fffe0ff */
[----:B------:R-:W-:-:S02]  /*36b0*/  P2R R50, PR, RZ, 0x4 ;  /* 0x00000004ff327803 */ /* 0x000fc40000000000 */
[----:B------:R-:W-:-:S05]  /*36c0*/  ISETP.GE.U32.AND P2, PT, R23, UR12, PT ;  /* 0x0000000c17007c0c */ /* 0x000fca000bf46070 */
[----:B------:R-:W-:Y:S01]  /*36d0*/  @P6 VIADD R9, R9, 0x1 ;  /* 0x0000000109096836 */ /* 0x000fe20000000000 */
[----:B------:R-:W-:Y:S02]  /*36e0*/  ISETP.GE.AND P6, PT, R19, RZ, PT ;  /* 0x000000ff1300720c */ /* 0x000fe40003fc6270 */
[----:B------:R-:W-:-:S05]  /*36f0*/  @!P5 IADD3 R17, PT, PT, R17, 0x1, RZ ;  /* 0x000000011111d810 */ /* 0x000fca0007ffe0ff */
[----:B------:R-:W-:-:S06]  /*3700*/  @P2 VIADD R17, R17, 0x1 ;  /* 0x0000000111112836 */ /* 0x000fcc0000000000 */
[----:B------:R-:W-:Y:S02]  /*3710*/  @!P6 IADD3 R9, PT, PT, -R9, RZ, RZ ;  /* 0x000000ff0909e210 */ /* 0x000fe40007ffe1ff */
[----:B------:R-:W-:Y:S02]  /*3720*/  ISETP.NE.AND P6, PT, RZ, UR52, PT ;  /* 0x00000034ff007c0c */ /* 0x000fe4000bfc5270 */
[----:B------:R-:W-:Y:S02]  /*3730*/  @!P3 IADD3 R17, PT, PT, -R17, RZ, RZ ;  /* 0x000000ff1111b210 */ /* 0x000fe40007ffe1ff */
[----:B------:R-:W-:Y:S02]  /*3740*/  SEL R45, R21, R9, !P6 ;  /* 0x00000009152d7207 */ /* 0x000fe40007000000 */
[----:B------:R-:W-:Y:S02]  /*3750*/  SEL R9, R46, RZ, P4 ;  /* 0x000000ff2e097207 */ /* 0x000fe40002000000 */
[----:B------:R-:W-:-:S02]  /*3760*/  ISETP.NE.AND P6, PT, RZ, UR53, PT ;  /* 0x00000035ff007c0c */ /* 0x000fc4000bfc5270 */
[----:B------:R-:W-:Y:S01]  /*3770*/  SEL R13, R13, RZ, P1 ;  /* 0x000000ff0d0d7207 */ /* 0x000fe20000800000 */
[----:B------:R-:W-:Y:S01]  /*3780*/  IMAD R34, R9, UR40, RZ ;  /* 0x0000002809227c24 */ /* 0x000fe2000f8e02ff */
[----:B------:R-:W-:-:S03]  /*3790*/  SEL R17, R0, R17, !P6 ;  /* 0x0000001100117207 */ /* 0x000fc60007000000 */
[----:B------:R-:W-:Y:S01]  /*37a0*/  IMAD R13, R13, UR41, R34 ;  /* 0x000000290d0d7c24 */ /* 0x000fe2000f8e0222 */
[----:B------:R-:W-:Y:S01]  /*37b0*/  IADD3 R9, PT, PT, -R17, RZ, RZ ;  /* 0x000000ff11097210 */ /* 0x000fe20007ffe1ff */
[----:B------:R-:W-:-:S04]  /*37c0*/  IMAD.MOV R34, RZ, RZ, -R45 ;  /* 0x000000ffff227224 */ /* 0x000fc800078e0a2d */
[----:B------:R-:W-:Y:S01]  /*37d0*/  IMAD R12, R9, UR53, R12 ;  /* 0x00000035090c7c24 */ /* 0x000fe2000f8e020c */
[----:B----4-:R-:W-:Y:S01]  /*37e0*/  PRMT R9, R15, 0x7771, RZ ;  /* 0x000077710f097816 */ /* 0x010fe200000000ff */
[----:B------:R-:W-:-:S03]  /*37f0*/  IMAD R47, R34, UR52, R47 ;  /* 0x00000034222f7c24 */ /* 0x000fc6000f8e022f */
[----:B------:R-:W-:Y:S02]  /*3800*/  ISETP.NE.AND P3, PT, R9, RZ, PT ;  /* 0x000000ff0900720c */ /* 0x000fe40003f65270 */
[----:B-----5:R-:W-:Y:S02]  /*3810*/  PRMT R9, R27, 0x7771, RZ ;  /* 0x000077711b097816 */ /* 0x020fe400000000ff */
[----:B------:R-:W-:Y:S02]  /*3820*/  IABS R19, R47 ;  /* 0x0000002f00137213 */ /* 0x000fe40000000000 */
[----:B------:R-:W-:Y:S02]  /*3830*/  SEL R46, R51, RZ, P4 ;  /* 0x000000ff332e7207 */ /* 0x000fe40002000000 */
[----:B------:R-:W-:Y:S01]  /*3840*/  ISETP.NE.AND P4, PT, R9, RZ, PT ;  /* 0x000000ff0900720c */ /* 0x000fe20003f85270 */
        /* <DEDUP_REMOVED lines=10> */
[----:B------:R-:W-:-:S11]  /*38f0*/  MOV R19, R9 ;  /* 0x0000000900137202 */ /* 0x000fd60000000f00 */
[----:B------:R-:W-:Y:S01]  /*3900*/  @!P5 IMAD.MOV R19, RZ, RZ, -R19 ;  /* 0x000000ffff13d224 */ /* 0x000fe200078e0a13 */
[----:B------:R-:W-:-:S04]  /*3910*/  PLOP3.LUT P5, PT, PT, PT, UP0, 0x40, 0x4 ;  /* 0x000000000004781c */ /* 0x000fc80003fae808 */
[----:B------:R-:W-:Y:S02]  /*3920*/  SEL R34, R17, RZ, !P5 ;  /* 0x000000ff11227207 */ /* 0x000fe40006800000 */
[----:B------:R-:W-:-:S03]  /*3930*/  PLOP3.LUT P5, PT, PT, PT, UP1, 0x40, 0x4 ;  /* 0x000000000004781c */ /* 0x000fc60003fae818 */
[----:B------:R-:W-:Y:S01]  /*3940*/  IMAD R13, R34, UR42, R13 ;  /* 0x0000002a220d7c24 */ /* 0x000fe2000f8e020d */
[----:B------:R-:W-:-:S05]  /*3950*/  SEL R12, R12, RZ, !P5 ;  /* 0x000000ff0c0c7207 */ /* 0x000fca0006800000 */
[----:B------:R-:W-:Y:S01]  /*3960*/  IMAD R12, R12, UR43, R13 ;  /* 0x0000002b0c0c7c24 */ /* 0x000fe2000f8e020d */
[----:B------:R-:W-:Y:S02]  /*3970*/  R2UR UR8, R30 ;  /* 0x000000001e0872ca */ /* 0x000fe400000e0000 */
[----:B------:R-:W-:Y:S02]  /*3980*/  R2UR UR9, R31 ;  /* 0x000000001f0972ca */ /* 0x000fe400000e0000 */
[----:B------:R-:W-:-:S04]  /*3990*/  LEA.HI R12, R12, R12, RZ, 0x1 ;  /* 0x0000000c0c0c7211 */ /* 0x000fc800078f08ff */
[----:B------:R-:W-:Y:S01]  /*39a0*/  SHF.R.S32.HI R13, RZ, 0x1, R12 ;  /* 0x00000001ff0d7819 */ /* 0x000fe2000001140c */
[----:B------:R-:W-:-:S04]  /*39b0*/  FMUL R17, R38, UR4 ;  /* 0x0000000426117c20 */ /* 0x000fc80008400000 */
[----:B------:R-:W-:-:S05]  /*39c0*/  IMAD.WIDE R12, R13, 0x2, R2 ;  /* 0x000000020d0c7825 */ /* 0x000fca00078e0202 */
[----:B------:R0:W4:Y:S01]  /*39d0*/  LDG.E.U16 R38, desc[UR8][R12.64] ;  /* 0x000000080c267981 */ /* 0x000122000c1e1500 */
[----:B------:R-:W-:Y:S01]  /*39e0*/  SEL R0, R0, R19, !P6 ;  /* 0x0000001300007207 */ /* 0x000fe20007000000 */
[----:B------:R-:W-:Y:S01]  /*39f0*/  FMUL R23, R32, UR4 ;  /* 0x0000000420177c20 */ /* 0x000fe20008400000 */
[----:B------:R-:W-:Y:S02]  /*3a00*/  SEL R45, R45, RZ, P1 ;  /* 0x000000ff2d2d7207 */ /* 0x000fe40000800000 */
[----:B------:R-:W-:Y:S02]  /*3a10*/  IADD3 R32, PT, PT, -R0, RZ, RZ ;  /* 0x000000ff00207210 */ /* 0x000fe40007ffe1ff */
[----:B------:R-:W-:Y:S01]  /*3a20*/  PLOP3.LUT P1, PT, PT, PT, UP0, 0x40, 0x4 ;  /* 0x000000000004781c */ /* 0x000fe20003f2e808 */
[----:B------:R-:W-:Y:S02]  /*3a30*/  IMAD R46, R46, UR40, RZ ;  /* 0x000000282e2e7c24 */ /* 0x000fe4000f8e02ff */
[----:B---3--:R-:W-:Y:S01]  /*3a40*/  FMUL R9, R41, UR4 ;  /* 0x0000000429097c20 */ /* 0x008fe20008400000 */
[----:B------:R-:W-:Y:S01]  /*3a50*/  IMAD R47, R32, UR53, R47 ;  /* 0x00000035202f7c24 */ /* 0x000fe2000f8e022f */
[----:B------:R-:W-:Y:S01]  /*3a60*/  SEL R0, R0, RZ, !P1 ;  /* 0x000000ff00007207 */ /* 0x000fe20004800000 */
[----:B------:R-:W-:Y:S01]  /*3a70*/  IMAD R45, R45, UR41, R46 ;  /* 0x000000292d2d7c24 */ /* 0x000fe2000f8e022e */
[----:B------:R-:W-:-:S02]  /*3a80*/  ISETP.NE.AND P5, PT, R49, RZ, PT ;  /* 0x000000ff3100720c */ /* 0x000fc40003fa5270 */
[----:B------:R-:W-:Y:S02]  /*3a90*/  PLOP3.LUT P1, PT, PT, PT, UP1, 0x40, 0x4 ;  /* 0x000000000004781c */ /* 0x000fe40003f2e818 */
[----:B------:R-:W-:Y:S02]  /*3aa0*/  PRMT R7, R7, 0x7770, RZ ;  /* 0x0000777007077816 */ /* 0x000fe400000000ff */
[----:B------:R-:W-:Y:S01]  /*3ab0*/  LEA.HI R40, R40, R40, RZ, 0x1 ;  /* 0x0000002828287211 */ /* 0x000fe200078f08ff */
[----:B------:R-:W-:Y:S01]  /*3ac0*/  IMAD R0, R0, UR42, R45 ;  /* 0x0000002a00007c24 */ /* 0x000fe2000f8e022d */
[----:B------:R-:W-:Y:S02]  /*3ad0*/  FSEL R9, R9, R4, P5 ;  /* 0x0000000409097208 */ /* 0x000fe40002800000 */
[----:B------:R-:W-:Y:S02]  /*3ae0*/  @P3 R2UR UR10, R30 ;  /* 0x000000001e0a32ca */ /* 0x000fe400000e0000 */
[----:B------:R-:W-:-:S02]  /*3af0*/  @P3 R2UR UR11, R31 ;  /* 0x000000001f0b32ca */ /* 0x000fc400000e0000 */
[----:B------:R-:W-:Y:S02]  /*3b00*/  SEL R47, R47, RZ, !P1 ;  /* 0x000000ff2f2f7207 */ /* 0x000fe40004800000 */
[----:B------:R-:W-:Y:S02]  /*3b10*/  ISETP.NE.AND P6, PT, R48, RZ, PT ;  /* 0x000000ff3000720c */ /* 0x000fe40003fc5270 */
[----:B------:R-:W-:Y:S02]  /*3b20*/  ISETP.NE.AND P5, PT, R7, RZ, PT ;  /* 0x000000ff0700720c */ /* 0x000fe40003fa5270 */
[----:B0-----:R-:W-:Y:S01]  /*3b30*/  SHF.R.S32.HI R13, RZ, 0x1, R40 ;  /* 0x00000001ff0d7819 */ /* 0x001fe20000011428 */
[----:B------:R-:W-:Y:S01]  /*3b40*/  IMAD R0, R47, UR43, R0 ;  /* 0x0000002b2f007c24 */ /* 0x000fe2000f8e0200 */
[----:B------:R-:W-:Y:S02]  /*3b50*/  FSEL R23, R23, R4, P6 ;  /* 0x0000000417177208 */ /* 0x000fe40003000000 */
[----:B------:R-:W-:Y:S01]  /*3b60*/  PRMT R35, R35, 0x7770, RZ ;  /* 0x0000777023237816 */ /* 0x000fe200000000ff */
[----:B------:R-:W-:Y:S01]  /*3b70*/  IMAD.WIDE R12, R13, 0x8, R10 ;  /* 0x000000080d0c7825 */ /* 0x000fe200078e020a */
[----:B------:R-:W-:-:S03]  /*3b80*/  LEA.HI R0, R0, R0, RZ, 0x1 ;  /* 0x0000000000007211 */ /* 0x000fc600078f08ff */
[----:B------:R-:W-:Y:S01]  /*3b90*/  FMUL R21, R42, UR4 ;  /* 0x000000042a157c20 */ /* 0x000fe20008400000 */
[----:B------:R-:W-:Y:S01]  /*3ba0*/  ISETP.NE.AND P2, PT, R35, RZ, PT ;  /* 0x000000ff2300720c */ /* 0x000fe20003f45270 */
[----:B------:R-:W3:Y:S01]  /*3bb0*/  @P3 LDG.E R42, desc[UR10][R12.64+0x4] ;  /* 0x0000040a0c2a3981 */ /* 0x000ee2000c1e1900 */
[----:B----4-:R-:W-:-:S04]  /*3bc0*/  PRMT R7, R38, 0x7771, RZ ;  /* 0x0000777126077816 */ /* 0x010fc800000000ff */
[----:B------:R-:W-:Y:S02]  /*3bd0*/  ISETP.NE.AND P6, PT, R7, RZ, PT ;  /* 0x000000ff0700720c */ /* 0x000fe40003fc5270 */
[----:B------:R-:W-:-:S04]  /*3be0*/  LEA.HI R7, R29, R29, RZ, 0x1 ;  /* 0x0000001d1d077211 */ /* 0x000fc800078f08ff */
[----:B------:R-:W-:Y:S02]  /*3bf0*/  SHF.R.S32.HI R35, RZ, 0x1, R7 ;  /* 0x00000001ff237819 */ /* 0x000fe40000011407 */
[----:B------:R0:W4:Y:S02]  /*3c00*/  LDG.E R7, desc[UR8][R12.64] ;  /* 0x000000080c077981 */ /* 0x000124000c1e1900 */
[----:B0-----:R-:W-:-:S05]  /*3c10*/  SHF.R.S32.HI R13, RZ, 0x1, R0 ;  /* 0x00000001ff0d7819 */ /* 0x001fca0000011400 */
[----:B------:R-:W-:-:S05]  /*3c20*/  IMAD.WIDE R2, R13, 0x2, R2 ;  /* 0x000000020d027825 */ /* 0x000fca00078e0202 */
[----:B------:R-:W5:Y:S01]  /*3c30*/  LDG.E.U16 R12, desc[UR8][R2.64] ;  /* 0x00000008020c7981 */ /* 0x000f62000c1e1500 */
[----:B------:R-:W-:Y:S02]  /*3c40*/  FSEL R17, R17, R4, P2 ;  /* 0x0000000411117208 */ /* 0x000fe40001000000 */
[----:B------:R-:W-:Y:S02]  /*3c50*/  ISETP.NE.AND P2, PT, R50, RZ, PT ;  /* 0x000000ff3200720c */ /* 0x000fe40003f45270 */
[----:B------:R-:W-:Y:S01]  /*3c60*/  PRMT R5, R5, 0x7770, RZ ;  /* 0x0000777005057816 */ /* 0x000fe200000000ff */
[----:B--2---:R-:W-:Y:S01]  /*3c70*/  FMUL R25, R25, UR4 ;  /* 0x0000000419197c20 */ /* 0x004fe20008400000 */
[----:B------:R-:W-:Y:S02]  /*3c80*/  LEA.HI R28, R28, R28, RZ, 0x1 ;  /* 0x0000001c1c1c7211 */ /* 0x000fe400078f08ff */
[----:B------:R-:W-:Y:S02]  /*3c90*/  @P4 R2UR UR14, R30 ;  /* 0x000000001e0e42ca */ /* 0x000fe400000e0000 */
[----:B------:R-:W-:-:S02]  /*3ca0*/  @P4 R2UR UR15, R31 ;  /* 0x000000001f0f42ca */ /* 0x000fc400000e0000 */
[-C--:B------:R-:W-:Y:S02]  /*3cb0*/  FSEL R21, R21, R4.reuse, P2 ;  /* 0x0000000415157208 */ /* 0x080fe40001000000 */
[----:B------:R-:W-:Y:S02]  /*3cc0*/  ISETP.NE.AND P2, PT, R5, RZ, PT ;  /* 0x000000ff0500720c */ /* 0x000fe40003f45270 */
[----:B------:R-:W-:Y:S01]  /*3cd0*/  SHF.R.S32.HI R5, RZ, 0x1, R28 ;  /* 0x00000001ff057819 */ /* 0x000fe2000001141c */
[----:B------:R-:W-:Y:S01]  /*3ce0*/  FMUL R19, R43, UR4 ;  /* 0x000000042b137c20 */ /* 0x000fe20008400000 */
[----:B------:R-:W-:Y:S02]  /*3cf0*/  FSEL R25, R25, R4, P5 ;  /* 0x0000000419197208 */ /* 0x000fe40002800000 */
[----:B------:R-:W-:Y:S01]  /*3d00*/  PRMT R39, R39, 0x7770, RZ ;  /* 0x0000777027277816 */ /* 0x000fe200000000ff */
[----:B------:R-:W-:Y:S01]  /*3d10*/  IMAD.WIDE R28, R5, 0x8, R10 ;  /* 0x00000008051c7825 */ /* 0x000fe200078e020a */
[----:B------:R-:W-:-:S02]  /*3d20*/  R2UR UR12, R30 ;  /* 0x000000001e0c72ca */ /* 0x000fc400000e0000 */
[----:B------:R-:W-:Y:S02]  /*3d30*/  R2UR UR13, R31 ;  /* 0x000000001f0d72ca */ /* 0x000fe400000e0000 */
[----:B------:R-:W-:Y:S02]  /*3d40*/  FSEL R19, R19, R4, P0 ;  /* 0x0000000413137208 */ /* 0x000fe40000000000 */
[----:B------:R-:W-:Y:S02]  /*3d50*/  ISETP.NE.AND P0, PT, R39, RZ, PT ;  /* 0x000000ff2700720c */ /* 0x000fe40003f05270 */
[----:B------:R-:W2:Y:S01]  /*3d60*/  @P4 LDG.E R39, desc[UR14][R28.64+0x4] ;  /* 0x0000040e1c274981 */ /* 0x000ea2000c1e1900 */
[----:B------:R-:W-:Y:S02]  /*3d70*/  @P6 R2UR UR18, R30 ;  /* 0x000000001e1262ca */ /* 0x000fe400000e0000 */
[----:B------:R-:W-:Y:S02]  /*3d80*/  @P6 R2UR UR19, R31 ;  /* 0x000000001f1362ca */ /* 0x000fe400000e0000 */
[----:B------:R-:W-:Y:S01]  /*3d90*/  LEA.HI R44, R44, R44, RZ, 0x1 ;  /* 0x0000002c2c2c7211 */ /* 0x000fe200078f08ff */
[----:B------:R-:W-:Y:S01]  /*3da0*/  IMAD.WIDE R34, R35, 0x8, R10 ;  /* 0x0000000823227825 */ /* 0x000fe200078e020a */
[----:B------:R-:W3:Y:S02]  /*3db0*/  LDG.E R41, desc[UR12][R28.64] ;  /* 0x0000000c1c297981 */ /* 0x000ee4000c1e1900 */
[----:B------:R-:W-:-:S02]  /*3dc0*/  SHF.R.S32.HI R13, RZ, 0x1, R44 ;  /* 0x00000001ff0d7819 */ /* 0x000fc4000001142c */
[----:B------:R-:W3:Y:S03]  /*3dd0*/  LDG.E R40, desc[UR16][R34.64] ;  /* 0x0000001022287981 */ /* 0x000ee6000c1e1900 */
[----:B------:R-:W-:Y:S02]  /*3de0*/  IMAD.WIDE R10, R13, 0x8, R10 ;  /* 0x000000080d0a7825 */ /* 0x000fe400078e020a */
[----:B------:R-:W3:Y:S04]  /*3df0*/  @P6 LDG.E R5, desc[UR18][R34.64+0x4] ;  /* 0x0000041222056981 */ /* 0x000ee8000c1e1900 */
[----:B------:R-:W3:Y:S01]  /*3e00*/  LDG.E R2, desc[UR8][R10.64] ;  /* 0x000000080a027981 */ /* 0x000ee2000c1e1900 */
[----:B-----5:R-:W-:-:S04]  /*3e10*/  PRMT R0, R12, 0x7771, RZ ;  /* 0x000077710c007816 */ /* 0x020fc800000000ff */
[----:B------:R-:W-:-:S13]  /*3e20*/  ISETP.NE.AND P5, PT, R0, RZ, PT ;  /* 0x000000ff0000720c */ /* 0x000fda0003fa5270 */
[----:B------:R-:W-:Y:S02]  /*3e30*/  @P5 R2UR UR10, R30 ;  /* 0x000000001e0a52ca */ /* 0x000fe400000e0000 */
[----:B------:R-:W-:-:S13]  /*3e40*/  @P5 R2UR UR11, R31 ;  /* 0x000000001f0b52ca */ /* 0x000fda00000e0000 */
[----:B------:R0:W5:Y:S01]  /*3e50*/  @P5 LDG.E R0, desc[UR10][R10.64+0x4] ;  /* 0x0000040a0a005981 */ /* 0x000162000c1e1900 */
[----:B------:R-:W-:-:S04]  /*3e60*/  FMNMX3 R3, R17, -INF , R22, !PT ;  /* 0xff80000011037876 */ /* 0x000fc80007800016 */
[----:B------:R-:W-:-:S04]  /*3e70*/  FMNMX3 R3, R3, R9, R20, !PT ;  /* 0x0000000903037276 */ /* 0x000fc80007800014 */
[----:B------:R-:W-:-:S04]  /*3e80*/  FMNMX3 R3, R3, R23, R18, !PT ;  /* 0x0000001703037276 */ /* 0x000fc80007800012 */
[----:B0-----:R-:W-:Y:S01]  /*3e90*/  FMNMX3 R10, R3, R21, R16, !PT ;  /* 0x00000015030a7276 */ /* 0x001fe20007800010 */
[----:B------:R-:W-:Y:S01]  /*3ea0*/  FMUL R3, R14, UR4 ;  /* 0x000000040e037c20 */ /* 0x000fe20008400000 */
[----:B------:R-:W-:Y:S02]  /*3eb0*/  IMAD.U32 R28, RZ, RZ, UR6 ;  /* 0x00000006ff1c7e24 */ /* 0x000fe4000f8e00ff */
[----:B------:R-:W-:Y:S01]  /*3ec0*/  FMNMX3 R10, R10, R19, R8, !PT ;  /* 0x000000130a0a7276 */ /* 0x000fe20007800008 */
[----:B--2---:R-:W-:Y:S01]  /*3ed0*/  @P4 FMUL R28, R39, UR4 ;  /* 0x00000004271c4c20 */ /* 0x004fe20008400000 */
[----:B------:R-:W-:Y:S01]  /*3ee0*/  PRMT R38, R38, 0x7770, RZ ;  /* 0x0000777026267816 */ /* 0x000fe200000000ff */
[----:B------:R-:W-:Y:S01]  /*3ef0*/  FMUL R33, R33, UR4 ;  /* 0x0000000421217c20 */ /* 0x000fe20008400000 */
[----:B------:R-:W-:Y:S02]  /*3f00*/  PRMT R15, R15, 0x7770, RZ ;  /* 0x000077700f0f7816 */ /* 0x000fe400000000ff */
[----:B------:R-:W-:-:S02]  /*3f10*/  FSEL R39, R3, R4, P2 ;  /* 0x0000000403277208 */ /* 0x000fc40001000000 */
[----:B------:R-:W-:Y:S02]  /*3f20*/  FMNMX3 R10, R10, R25, R6, !PT ;  /* 0x000000190a0a7276 */ /* 0x000fe40007800006 */
[----:B------:R-:W-:Y:S01]  /*3f30*/  PRMT R3, R12, 0x7770, RZ ;  /* 0x000077700c037816 */ /* 0x000fe200000000ff */
[----:B----4-:R-:W-:Y:S01]  /*3f40*/  FMUL R7, R7, UR4 ;  /* 0x0000000407077c20 */ /* 0x010fe20008400000 */
[----:B------:R-:W-:Y:S02]  /*3f50*/  ISETP.NE.AND P2, PT, R38, RZ, PT ;  /* 0x000000ff2600720c */ /* 0x000fe40003f45270 */
[----:B------:R-:W-:Y:S02]  /*3f60*/  ISETP.NE.AND P1, PT, R15, RZ, PT ;  /* 0x000000ff0f00720c */ /* 0x000fe40003f25270 */
[----:B------:R-:W-:Y:S02]  /*3f70*/  PRMT R27, R27, 0x7770, RZ ;  /* 0x000077701b1b7816 */ /* 0x000fe400000000ff */
[----:B------:R-:W-:-:S02]  /*3f80*/  FSEL R38, R33, R4, P0 ;  /* 0x0000000421267208 */ /* 0x000fc40000000000 */
[----:B------:R-:W-:Y:S02]  /*3f90*/  FMNMX3 R11, R10, R39, R24, !PT ;  /* 0x000000270a0b7276 */ /* 0x000fe40007800018 */
[----:B------:R-:W-:Y:S01]  /*3fa0*/  ISETP.NE.AND P0, PT, R3, RZ, PT ;  /* 0x000000ff0300720c */ /* 0x000fe20003f05270 */
[----:B---3--:R-:W-:Y:S01]  /*3fb0*/  FMUL R33, R41, UR4 ;  /* 0x0000000429217c20 */ /* 0x008fe20008400000 */
[----:B------:R-:W-:Y:S01]  /*3fc0*/  MOV R32, UR6 ;  /* 0x0000000600207c02 */ /* 0x000fe20008000f00 */
[----:B------:R-:W-:Y:S01]  /*3fd0*/  @P3 FMUL R32, R42, UR4 ;  /* 0x000000042a203c20 */ /* 0x000fe20008400000 */
[----:B------:R-:W-:Y:S02]  /*3fe0*/  ISETP.NE.AND P3, PT, R27, RZ, PT ;  /* 0x000000ff1b00720c */ /* 0x000fe40003f65270 */
[----:B------:R-:W-:Y:S02]  /*3ff0*/  FSEL R35, R7, R4, P1 ;  /* 0x0000000407237208 */ /* 0x000fe40000800000 */
[----:B------:R-:W-:Y:S01]  /*4000*/  FMNMX3 R11, R11, R38, R26, !PT ;  /* 0x000000260b0b7276 */ /* 0x000fe2000780001a */
[----:B------:R-:W-:Y:S01]  /*4010*/  FMUL R29, R40, UR4 ;  /* 0x00000004281d7c20 */ /* 0x000fe20008400000 */
[----:B------:R-:W-:-:S02]  /*4020*/  FSEL R33, R33, R4, P3 ;  /* 0x0000000421217208 */ /* 0x000fc40001800000 */
[----:B------:R-:W-:Y:S02]  /*4030*/  FMNMX3 R11, R11, R35, R32, !PT ;  /* 0x000000230b0b7276 */ /* 0x000fe40007800020 */
[----:B------:R-:W-:Y:S01]  /*4040*/  MOV R34, UR6 ;  /* 0x0000000600227c02 */ /* 0x000fe20008000f00 */
[----:B------:R-:W-:Y:S01]  /*4050*/  @P6 FMUL R34, R5, UR4 ;  /* 0x0000000405226c20 */ /* 0x000fe20008400000 */
[----:B------:R-:W-:Y:S02]  /*4060*/  FSEL R29, R29, R4, P2 ;  /* 0x000000041d1d7208 */ /* 0x000fe40001000000 */
[----:B------:R-:W-:Y:S01]  /*4070*/  FMNMX3 R11, R11, R33, R28, !PT ;  /* 0x000000210b0b7276 */ /* 0x000fe2000780001c */
[----:B------:R-:W-:Y:S01]  /*4080*/  @P0 FMUL R4, R2, UR4 ;  /* 0x0000000402040c20 */ /* 0x000fe20008400000 */
[----:B------:R-:W-:Y:S02]  /*4090*/  MOV R27, UR6 ;  /* 0x00000006001b7c02 */ /* 0x000fe40008000f00 */
[----:B------:R-:W-:Y:S01]  /*40a0*/  FMNMX3 R11, R11, R29, R34, !PT ;  /* 0x0000001d0b0b7276 */ /* 0x000fe20007800022 */
[----:B-----5:R-:W-:Y:S01]  /*40b0*/  @P5 FMUL R27, R0, UR4 ;  /* 0x00000004001b5c20 */ /* 0x020fe20008400000 */
        /* <DEDUP_REMOVED lines=16> */
[C---:B------:R-:W-:Y:S01]  /*41c0*/  FADD R58, -R15.reuse, R22 ;  /* 0x000000160f3a7221 */ /* 0x040fe20000000100 */
[----:B------:R-:W-:Y:S01]  /*41d0*/  FADD R46, -R15, R16 ;  /* 0x000000100f2e7221 */ /* 0x000fe20000000100 */
[--C-:B------:R-:W-:Y:S01]  /*41e0*/  FADD R52, R9, -R15.reuse ;  /* 0x8000000f09347221 */ /* 0x100fe20000000000 */
[-C--:B------:R-:W-:Y:S01]  /*41f0*/  FFMA.SAT R0, R56, R5.reuse, 0.5 ;  /* 0x3f00000038007423 */ /* 0x080fe20000002005 */
[----:B------:R-:W-:Y:S01]  /*4200*/  FFMA.SAT R16, R58, R5, 0.5 ;  /* 0x3f0000003a107423 */ /* 0x000fe20000002005 */
[C---:B------:R-:W-:Y:S01]  /*4210*/  FADD R54, -R15.reuse, R20 ;  /* 0x000000140f367221 */ /* 0x040fe20000000100 */
[----:B------:R-:W-:Y:S01]  /*4220*/  FADD R12, -R15, R26 ;  /* 0x0000001a0f0c7221 */ /* 0x000fe20000000100 */
[-C--:B------:R-:W-:Y:S01]  /*4230*/  FFMA.RM R9, R0, R7.reuse, 12582913 ;  /* 0x4b40000100097423 */ /* 0x080fe20000004007 */
[----:B------:R-:W-:Y:S01]  /*4240*/  FFMA.RM R11, R16, R7, 12582913 ;  /* 0x4b400001100b7423 */ /* 0x000fe20000004007 */
[-C--:B------:R-:W-:Y:S01]  /*4250*/  FFMA.SAT R26, R52, R5.reuse, 0.5 ;  /* 0x3f000000341a7423 */ /* 0x080fe20000002005 */
[----:B------:R-:W-:Y:S01]  /*4260*/  FFMA.SAT R16, R54, R5, 0.5 ;  /* 0x3f00000036107423 */ /* 0x000fe20000002005 */
[----:B------:R-:W-:Y:S01]  /*4270*/  FADD R3, R9, -12583039 ;  /* 0xcb40007f09037421 */ /* 0x000fe20000000000 */
[----:B------:R-:W-:Y:S01]  /*4280*/  FADD R13, R11, -12583039 ;  /* 0xcb40007f0b0d7421 */ /* 0x000fe20000000000 */
[----:B------:R-:W-:Y:S01]  /*4290*/  FADD R50, R23, -R15 ;  /* 0x8000000f17327221 */ /* 0x000fe20000000000 */
[-C--:B------:R-:W-:Y:S01]  /*42a0*/  FFMA.RM R26, R26, R7.reuse, 12582913 ;  /* 0x4b4000011a1a7423 */ /* 0x080fe20000004007 */
[----:B------:R-:W-:Y:S01]  /*42b0*/  FFMA R3, R56, 1.4426950216293334961, -R3 ;  /* 0x3fb8aa3b38037823 */ /* 0x000fe20000000803 */
[----:B------:R-:W-:Y:S01]  /*42c0*/  FFMA R13, R58, 1.4426950216293334961, -R13 ;  /* 0x3fb8aa3b3a0d7823 */ /* 0x000fe2000000080d */
[----:B------:R-:W-:Y:S01]  /*42d0*/  FFMA.RM R23, R16, R7, 12582913 ;  /* 0x4b40000110177423 */ /* 0x000fe20000004007 */
[----:B------:R-:W-:Y:S01]  /*42e0*/  FADD R18, -R15, R18 ;  /* 0x000000120f127221 */ /* 0x000fe20000000100 */
[----:B------:R-:W-:Y:S01]  /*42f0*/  FFMA R56, R56, 1.925963033500011079e-08, R3 ;  /* 0x32a5706038387823 */ /* 0x000fe20000000003 */
[----:B------:R-:W-:Y:S01]  /*4300*/  FFMA R58, R58, 1.925963033500011079e-08, R13 ;  /* 0x32a570603a3a7823 */ /* 0x000fe2000000000d */
[----:B------:R-:W-:Y:S01]  /*4310*/  FADD R3, R26, -12583039 ;  /* 0xcb40007f1a037421 */ /* 0x000fe20000000000 */
[----:B------:R-:W-:Y:S01]  /*4320*/  FADD R13, R23, -12583039 ;  /* 0xcb40007f170d7421 */ /* 0x000fe20000000000 */
[-C--:B------:R-:W-:Y:S01]  /*4330*/  FFMA.SAT R16, R50, R5.reuse, 0.5 ;  /* 0x3f00000032107423 */ /* 0x080fe20000002005 */
[----:B------:R-:W-:Y:S01]  /*4340*/  FFMA.SAT R20, R18, R5, 0.5 ;  /* 0x3f00000012147423 */ /* 0x000fe20000002005 */
[----:B------:R-:W-:Y:S01]  /*4350*/  FADD R44, R25, -R15 ;  /* 0x8000000f192c7221 */ /* 0x000fe20000000000 */
[----:B------:R-:W-:Y:S01]  /*4360*/  FFMA R3, R52, 1.4426950216293334961, -R3 ;  /* 0x3fb8aa3b34037823 */ /* 0x000fe20000000803 */
[----:B------:R-:W-:Y:S01]  /*4370*/  FFMA R13, R54, 1.4426950216293334961, -R13 ;  /* 0x3fb8aa3b360d7823 */ /* 0x000fe2000000080d */
[-C--:B------:R-:W-:Y:S01]  /*4380*/  FFMA.RM R25, R16, R7.reuse, 12582913 ;  /* 0x4b40000110197423 */ /* 0x080fe20000004007 */
[----:B------:R-:W-:Y:S01]  /*4390*/  FADD R42, R21, -R15 ;  /* 0x8000000f152a7221 */ /* 0x000fe20000000000 */
[----:B------:R-:W-:Y:S01]  /*43a0*/  FFMA.RM R20, R20, R7, 12582913 ;  /* 0x4b40000114147423 */ /* 0x000fe20000004007 */
[----:B------:R-:W-:Y:S01]  /*43b0*/  FFMA R52, R52, 1.925963033500011079e-08, R3 ;  /* 0x32a5706034347823 */ /* 0x000fe20000000003 */
[----:B------:R-:W-:Y:S01]  /*43c0*/  FFMA R54, R54, 1.925963033500011079e-08, R13 ;  /* 0x32a5706036367823 */ /* 0x000fe2000000000d */
[----:B------:R-:W-:Y:S01]  /*43d0*/  FADD R3, R25, -12583039 ;  /* 0xcb40007f19037421 */ /* 0x000fe20000000000 */
[----:B------:R-:W-:Y:S01]  /*43e0*/  FADD R13, R20, -12583039 ;  /* 0xcb40007f140d7421 */ /* 0x000fe20000000000 */
[----:B------:R-:W-:Y:S01]  /*43f0*/  FFMA.SAT R16, R42, R5, 0.5 ;  /* 0x3f0000002a107423 */ /* 0x000fe20000002005 */
[----:B------:R-:W-:Y:S01]  /*4400*/  FADD R48, R19, -R15 ;  /* 0x8000000f13307221 */ /* 0x000fe20000000000 */
[----:B------:R-:W-:Y:S01]  /*4410*/  FFMA R3, R50, 1.4426950216293334961, -R3 ;  /* 0x3fb8aa3b32037823 */ /* 0x000fe20000000803 */
[----:B------:R-:W-:Y:S01]  /*4420*/  FFMA R13, R18, 1.4426950216293334961, -R13 ;  /* 0x3fb8aa3b120d7823 */ /* 0x000fe2000000080d */
[----:B------:R-:W-:Y:S01]  /*4430*/  FFMA.RM R21, R16, R7, 12582913 ;  /* 0x4b40000110157423 */ /* 0x000fe20000004007 */
[----:B------:R-:W-:Y:S01]  /*4440*/  FADD R40, -R15, R8 ;  /* 0x000000080f287221 */ /* 0x000fe20000000100 */
[----:B------:R-:W-:Y:S01]  /*4450*/  FFMA R50, R50, 1.925963033500011079e-08, R3 ;  /* 0x32a5706032327823 */ /* 0x000fe20000000003 */
[----:B------:R-:W-:Y:S01]  /*4460*/  FFMA R47, R18, 1.925963033500011079e-08, R13 ;  /* 0x32a57060122f7823 */ /* 0x000fe2000000000d */
[----:B------:R-:W-:Y:S01]  /*4470*/  FADD R3, R21, -12583039 ;  /* 0xcb40007f15037421 */ /* 0x000fe20000000000 */
[----:B------:R-:W-:Y:S01]  /*4480*/  FFMA.SAT R18, R46, R5, 0.5 ;  /* 0x3f0000002e127423 */ /* 0x000fe20000002005 */
[C---:B------:R-:W-:Y:S01]  /*4490*/  FADD R22, -R15.reuse, R6 ;  /* 0x000000060f167221 */ /* 0x040fe20000000100 */
[----:B------:R-:W-:Y:S01]  /*44a0*/  FADD R6, -R15, R28 ;  /* 0x0000001c0f067221 */ /* 0x000fe20000000100 */
[----:B------:R-:W-:Y:S01]  /*44b0*/  FFMA R3, R42, 1.4426950216293334961, -R3 ;  /* 0x3fb8aa3b2a037823 */ /* 0x000fe20000000803 */
[----:B------:R-:W-:Y:S01]  /*44c0*/  FFMA.RM R18, R18, R7, 12582913 ;  /* 0x4b40000112127423 */ /* 0x000fe20000004007 */
[-C--:B------:R-:W-:Y:S01]  /*44d0*/  FFMA.SAT R16, R48, R5.reuse, 0.5 ;  /* 0x3f00000030107423 */ /* 0x080fe20000002005 */
[----:B------:R-:W-:Y:S01]  /*44e0*/  FFMA.SAT R28, R40, R5, 0.5 ;  /* 0x3f000000281c7423 */ /* 0x000fe20000002005 */
[----:B------:R-:W-:Y:S01]  /*44f0*/  FFMA R45, R42, 1.925963033500011079e-08, R3 ;  /* 0x32a570602a2d7823 */ /* 0x000fe20000000003 */
[----:B------:R-:W-:Y:S01]  /*4500*/  FADD R3, R18, -12583039 ;  /* 0xcb40007f12037421 */ /* 0x000fe20000000000 */
[-C--:B------:R-:W-:Y:S01]  /*4510*/  FFMA.RM R16, R16, R7.reuse, 12582913 ;  /* 0x4b40000110107423 */ /* 0x080fe20000004007 */
[----:B------:R-:W-:Y:S01]  /*4520*/  FFMA.RM R17, R28, R7, 12582913 ;  /* 0x4b4000011c117423 */ /* 0x000fe20000004007 */
[----:B------:R-:W0:Y:S01]  /*4530*/  MUFU.EX2 R56, R56 ;  /* 0x0000003800387308 */ /* 0x000e220000000800 */
[----:B------:R-:W-:Y:S01]  /*4540*/  FFMA R3, R46, 1.4426950216293334961, -R3 ;  /* 0x3fb8aa3b2e037823 */ /* 0x000fe20000000803 */
[----:B------:R-:W-:Y:S01]  /*4550*/  FADD R13, R16, -12583039 ;  /* 0xcb40007f100d7421 */ /* 0x000fe20000000000 */
[----:B------:R-:W-:Y:S01]  /*4560*/  FFMA.SAT R28, R44, R5, 0.5 ;  /* 0x3f0000002c1c7423 */ /* 0x000fe20000002005 */
[----:B------:R-:W-:Y:S01]  /*4570*/  SHF.L.U32 R9, R9, 0x17, RZ ;  /* 0x0000001709097819 */ /* 0x000fe200000006ff */
[----:B------:R-:W-:Y:S01]  /*4580*/  FFMA R41, R46, 1.925963033500011079e-08, R3 ;  /* 0x32a570602e297823 */ /* 0x000fe20000000003 */
[----:B------:R-:W-:Y:S01]  /*4590*/  FADD R3, R17, -12583039 ;  /* 0xcb40007f11037421 */ /* 0x000fe20000000000 */
[----:B------:R-:W-:Y:S01]  /*45a0*/  FFMA R13, R48, 1.4426950216293334961, -R13 ;  /* 0x3fb8aa3b300d7823 */ /* 0x000fe2000000080d */
[--C-:B------:R-:W-:Y:S01]  /*45b0*/  FADD R2, R29, -R15.reuse ;  /* 0x8000000f1d027221 */ /* 0x100fe20000000000 */
[----:B------:R-:W-:Y:S01]  /*45c0*/  FADD R10, R35, -R15 ;  /* 0x8000000f230a7221 */ /* 0x000fe20000000000 */
[----:B------:R-:W-:Y:S01]  /*45d0*/  FFMA R19, R40, 1.4426950216293334961, -R3 ;  /* 0x3fb8aa3b28137823 */ /* 0x000fe20000000803 */
[----:B------:R-:W-:Y:S01]  /*45e0*/  FFMA.RM R3, R28, R7, 12582913 ;  /* 0x4b4000011c037423 */ /* 0x000fe20000004007 */
[----:B------:R-:W-:Y:S01]  /*45f0*/  FFMA R42, R48, 1.925963033500011079e-08, R13 ;  /* 0x32a57060302a7823 */ /* 0x000fe2000000000d */
[----:B------:R-:W-:Y:S01]  /*4600*/  FFMA.SAT R28, R22, R5, 0.5 ;  /* 0x3f000000161c7423 */ /* 0x000fe20000002005 */
[----:B------:R-:W1:Y:S01]  /*4610*/  MUFU.EX2 R58, R58 ;  /* 0x0000003a003a7308 */ /* 0x000e620000000800 */
[----:B------:R-:W-:Y:S01]  /*4620*/  FADD R13, R3, -12583039 ;  /* 0xcb40007f030d7421 */ /* 0x000fe20000000000 */
[----:B------:R-:W-:Y:S01]  /*4630*/  FADD R14, R39, -R15 ;  /* 0x8000000f270e7221 */ /* 0x000fe20000000000 */
[----:B0-----:R-:W-:Y:S01]  /*4640*/  FMUL R29, R9, R56 ;  /* 0x00000038091d7220 */ /* 0x001fe20000400000 */
[----:B------:R-:W-:Y:S01]  /*4650*/  FFMA.RM R9, R28, R7, 12582913 ;  /* 0x4b4000011c097423 */ /* 0x000fe20000004007 */
[----:B------:R-:W-:Y:S01]  /*4660*/  FFMA R13, R44, 1.4426950216293334961, -R13 ;  /* 0x3fb8aa3b2c0d7823 */ /* 0x000fe2000000080d */
[--C-:B------:R-:W-:Y:S01]  /*4670*/  FADD R4, R4, -R15.reuse ;  /* 0x8000000f04047221 */ /* 0x100fe20000000000 */
[----:B------:R-:W-:Y:S01]  /*4680*/  FADD R24, -R15, R24 ;  /* 0x000000180f187221 */ /* 0x000fe20000000100 */
[----:B------:R-:W-:Y:S01]  /*4690*/  FADD R38, R38, -R15 ;  /* 0x8000000f26267221 */ /* 0x000fe20000000000 */
[----:B------:R-:W-:Y:S01]  /*46a0*/  FFMA R35, R44, 1.925963033500011079e-08, R13 ;  /* 0x32a570602c237823 */ /* 0x000fe2000000000d */
[----:B------:R-:W-:Y:S01]  /*46b0*/  FADD R13, R9, -12583039 ;  /* 0xcb40007f090d7421 */ /* 0x000fe20000000000 */
[----:B------:R-:W-:Y:S01]  /*46c0*/  FADD R32, -R15, R32 ;  /* 0x000000200f207221 */ /* 0x000fe20000000100 */
[----:B------:R-:W-:Y:S01]  /*46d0*/  FADD R8, R33, -R15 ;  /* 0x8000000f21087221 */ /* 0x000fe20000000000 */
[C---:B------:R-:W-:Y:S01]  /*46e0*/  FADD R34, -R15.reuse, R34 ;  /* 0x000000220f227221 */ /* 0x040fe20000000100 */
[C---:B------:R-:W-:Y:S01]  /*46f0*/  FFMA R13, R22.reuse, 1.4426950216293334961, -R13 ;  /* 0x3fb8aa3b160d7823 */ /* 0x040fe2000000080d */
[----:B------:R-:W-:Y:S01]  /*4700*/  FADD R0, -R15, R27 ;  /* 0x0000001b0f007221 */ /* 0x000fe20000000100 */
[----:B------:R-:W-:Y:S01]  /*4710*/  IMAD.SHL.U32 R11, R11, 0x800000, RZ ;  /* 0x008000000b0b7824 */ /* 0x000fe200078e00ff */
[----:B------:R-:W0:Y:S01]  /*4720*/  MUFU.EX2 R27, R52 ;  /* 0x00000034001b7308 */ /* 0x000e220000000800 */
[----:B------:R-:W-:Y:S01]  /*4730*/  FFMA R15, R22, 1.925963033500011079e-08, R13 ;  /* 0x32a57060160f7823 */ /* 0x000fe2000000000d */
[----:B------:R-:W-:Y:S01]  /*4740*/  FFMA.SAT R22, R14, R5, 0.5 ;  /* 0x3f0000000e167423 */ /* 0x000fe20000002005 */
[----:B-1----:R-:W-:Y:S01]  /*4750*/  FMUL R28, R11, R58 ;  /* 0x0000003a0b1c7220 */ /* 0x002fe20000400000 */
[----:B------:R-:W-:Y:S01]  /*4760*/  SHF.L.U32 R26, R26, 0x17, RZ ;  /* 0x000000171a1a7819 */ /* 0x000fe200000006ff */
[----:B------:R-:W-:Y:S01]  /*4770*/  FFMA R19, R40, 1.925963033500011079e-08, R19 ;  /* 0x32a5706028137823 */ /* 0x000fe20000000013 */
[----:B------:R-:W-:Y:S01]  /*4780*/  FFMA.RM R13, R22, R7, 12582913 ;  /* 0x4b400001160d7423 */ /* 0x000fe20000004007 */
[----:B------:R-:W-:Y:S01]  /*4790*/  SHF.L.U32 R23, R23, 0x17, RZ ;  /* 0x0000001717177819 */ /* 0x000fe200000006ff */
[----:B------:R-:W1:Y:S01]  /*47a0*/  MUFU.EX2 R54, R54 ;  /* 0x0000003600367308 */ /* 0x000e620000000800 */
[----:B------:R-:W-:Y:S01]  /*47b0*/  SHF.L.U32 R21, R21, 0x17, RZ ;  /* 0x0000001715157819 */ /* 0x000fe200000006ff */
[----:B------:R-:W-:Y:S01]  /*47c0*/  FADD R11, R13, -12583039 ;  /* 0xcb40007f0d0b7421 */ /* 0x000fe20000000000 */
[----:B------:R-:W-:Y:S01]  /*47d0*/  SHF.L.U32 R16, R16, 0x17, RZ ;  /* 0x0000001710107819 */ /* 0x000fe200000006ff */
[----:B------:R-:W-:Y:S01]  /*47e0*/  IMAD.SHL.U32 R25, R25, 0x800000, RZ ;  /* 0x0080000019197824 */ /* 0x000fe200078e00ff */
[----:B------:R-:W-:Y:S01]  /*47f0*/  SHF.L.U32 R20, R20, 0x17, RZ ;  /* 0x0000001714147819 */ /* 0x000fe200000006ff */
[----:B------:R-:W-:Y:S01]  /*4800*/  FFMA R11, R14, 1.4426950216293334961, -R11 ;  /* 0x3fb8aa3b0e0b7823 */ /* 0x000fe2000000080b */
[----:B------:R-:W-:Y:S01]  /*4810*/  SHF.L.U32 R9, R9, 0x17, RZ ;  /* 0x0000001709097819 */ /* 0x000fe200000006ff */
[----:B------:R-:W-:Y:S01]  /*4820*/  MUFU.EX2 R22, R45 ;  /* 0x0000002d00167308 */ /* 0x000fe20000000800 */
[----:B0-----:R-:W-:Y:S01]  /*4830*/  FMUL R27, R26, R27 ;  /* 0x0000001b1a1b7220 */ /* 0x001fe20000400000 */
[----:B------:R-:W-:Y:S01]  /*4840*/  FFMA R39, R14, 1.925963033500011079e-08, R11 ;  /* 0x32a570600e277823 */ /* 0x000fe2000000000b */
[----:B------:R-:W-:-:S04]  /*4850*/  FFMA.SAT R14, R24, R5, 0.5 ;  /* 0x3f000000180e7423 */ /* 0x000fc80000002005 */
[----:B------:R-:W-:Y:S01]  /*4860*/  FFMA.RM R11, R14, R7, 12582913 ;  /* 0x4b4000010e0b7423 */ /* 0x000fe20000004007 */
[----:B------:R-:W-:Y:S01]  /*4870*/  FFMA.SAT R14, R38, R5, 0.5 ;  /* 0x3f000000260e7423 */ /* 0x000fe20000002005 */
[----:B-1----:R-:W-:Y:S01]  /*4880*/  FMUL R26, R23, R54 ;  /* 0x00000036171a7220 */ /* 0x002fe20000400000 */
[----:B------:R-:W-:Y:S01]  /*4890*/  MUFU.EX2 R41, R41 ;  /* 0x0000002900297308 */ /* 0x000fe20000000800 */
[----:B------:R-:W-:Y:S01]  /*48a0*/  FADD R33, R11, -12583039 ;  /* 0xcb40007f0b217421 */ /* 0x000fe20000000000 */
[----:B------:R-:W-:-:S03]  /*48b0*/  FFMA.RM R14, R14, R7, 12582913 ;  /* 0x4b4000010e0e7423 */ /* 0x000fc60000004007 */
[----:B------:R-:W-:Y:S01]  /*48c0*/  FFMA R33, R24, 1.4426950216293334961, -R33 ;  /* 0x3fb8aa3b18217823 */ /* 0x000fe20000000821 */
[----:B------:R-:W-:Y:S02]  /*48d0*/  FADD R23, R14, -12583039 ;  /* 0xcb40007f0e177421 */ /* 0x000fe40000000000 */
[----:B------:R-:W0:Y:S01]  /*48e0*/  MUFU.EX2 R47, R47 ;  /* 0x0000002f002f7308 */ /* 0x000e220000000800 */
[----:B------:R-:W-:Y:S01]  /*48f0*/  FFMA R33, R24, 1.925963033500011079e-08, R33 ;  /* 0x32a5706018217823 */ /* 0x000fe20000000021 */
[----:B------:R-:W-:-:S04]  /*4900*/  FFMA R23, R38, 1.4426950216293334961, -R23 ;  /* 0x3fb8aa3b26177823 */ /* 0x000fc80000000817 */
[----:B------:R-:W-:Y:S01]  /*4910*/  FFMA R40, R38, 1.925963033500011079e-08, R23 ;  /* 0x32a5706026287823 */ /* 0x000fe20000000017 */
[----:B------:R-:W-:Y:S01]  /*4920*/  FFMA.SAT R38, R12, R5, 0.5 ;  /* 0x3f0000000c267423 */ /* 0x000fe20000002005 */
[----:B------:R-:W-:Y:S03]  /*4930*/  MUFU.EX2 R19, R19 ;  /* 0x0000001300137308 */ /* 0x000fe60000000800 */
[----:B------:R-:W-:-:S04]  /*4940*/  FFMA.RM R38, R38, R7, 12582913 ;  /* 0x4b40000126267423 */ /* 0x000fc80000004007 */
[----:B------:R-:W-:Y:S01]  /*4950*/  FADD R23, R38, -12583039 ;  /* 0xcb40007f26177421 */ /* 0x000fe20000000000 */
[----:B------:R-:W-:Y:S01]  /*4960*/  MUFU.EX2 R35, R35 ;  /* 0x0000002300237308 */ /* 0x000fe20000000800 */
[----:B0-----:R-:W-:Y:S01]  /*4970*/  FMUL R24, R20, R47 ;  /* 0x0000002f14187220 */ /* 0x001fe20000400000 */
[----:B------:R-:W-:Y:S01]  /*4980*/  FFMA.SAT R20, R8, R5, 0.5 ;  /* 0x3f00000008147423 */ /* 0x000fe20000002005 */
[----:B------:R-:W-:Y:S01]  /*4990*/  FFMA R23, R12, 1.4426950216293334961, -R23 ;  /* 0x3fb8aa3b0c177823 */ /* 0x000fe20000000817 */
[----:B------:R-:W-:-:S03]  /*49a0*/  SHF.L.U32 R38, R38, 0x17, RZ ;  /* 0x0000001726267819 */ /* 0x000fc600000006ff */
        /* <DEDUP_REMOVED lines=8> */
[----:B------:R-:W-:Y:S01]  /*4a30*/  FFMA.SAT R10, R32, R5, 0.5 ;  /* 0x3f000000200a7423 */ /* 0x000fe20000002005 */
[----:B------:R-:W-:Y:S01]  /*4a40*/  FMUL R23, R21, R22 ;  /* 0x0000001615177220 */ /* 0x000fe20000400000 */
[----:B------:R-:W-:Y:S02]  /*4a50*/  IMAD.SHL.U32 R22, R18, 0x800000, RZ ;  /* 0x0080000012167824 */ /* 0x000fe400078e00ff */
[-C--:B------:R-:W-:Y:S01]  /*4a60*/  FFMA.RM R18, R20, R7.reuse, 12582913 ;  /* 0x4b40000114127423 */ /* 0x080fe20000004007 */
[----:B------:R-:W-:Y:S01]  /*4a70*/  FFMA.RM R10, R10, R7, 12582913 ;  /* 0x4b4000010a0a7423 */ /* 0x000fe20000004007 */
[----:B------:R-:W-:Y:S01]  /*4a80*/  SHF.L.U32 R20, R17, 0x17, RZ ;  /* 0x0000001711147819 */ /* 0x000fe200000006ff */
[----:B------:R-:W-:Y:S01]  /*4a90*/  FMUL R22, R22, R41 ;  /* 0x0000002916167220 */ /* 0x000fe20000400000 */
[----:B------:R-:W-:Y:S01]  /*4aa0*/  FADD R47, R18, -12583039 ;  /* 0xcb40007f122f7421 */ /* 0x000fe20000000000 */
[----:B------:R-:W-:Y:S01]  /*4ab0*/  FADD R21, R10, -12583039 ;  /* 0xcb40007f0a157421 */ /* 0x000fe20000000000 */
[----:B0-----:R-:W-:Y:S01]  /*4ac0*/  FMUL R25, R25, R50 ;  /* 0x0000003219197220 */ /* 0x001fe20000400000 */
[----:B------:R-:W-:Y:S01]  /*4ad0*/  FMUL R20, R20, R19 ;  /* 0x0000001314147220 */ /* 0x000fe20000400000 */
[----:B------:R-:W-:Y:S01]  /*4ae0*/  FFMA R47, R8, 1.4426950216293334961, -R47 ;  /* 0x3fb8aa3b082f7823 */ /* 0x000fe2000000082f */
[----:B------:R-:W-:Y:S01]  /*4af0*/  FFMA R21, R32, 1.4426950216293334961, -R21 ;  /* 0x3fb8aa3b20157823 */ /* 0x000fe20000000815 */
[----:B------:R-:W-:Y:S01]  /*4b00*/  MUFU.EX2 R33, R33 ;  /* 0x0000002100217308 */ /* 0x000fe20000000800 */
[----:B------:R-:W-:Y:S01]  /*4b10*/  SHF.L.U32 R10, R10, 0x17, RZ ;  /* 0x000000170a0a7819 */ /* 0x000fe200000006ff */
[----:B------:R-:W-:Y:S01]  /*4b20*/  FFMA R46, R8, 1.925963033500011079e-08, R47 ;  /* 0x32a57060082e7823 */ /* 0x000fe2000000002f */
[----:B------:R-:W-:Y:S01]  /*4b30*/  FFMA R45, R32, 1.925963033500011079e-08, R21 ;  /* 0x32a57060202d7823 */ /* 0x000fe20000000015 */
[-C--:B------:R-:W-:Y:S01]  /*4b40*/  FFMA.SAT R32, R34, R5.reuse, 0.5 ;  /* 0x3f00000022207423 */ /* 0x080fe20000002005 */
[----:B------:R-:W-:-:S03]  /*4b50*/  FFMA.SAT R8, R0, R5, 0.5 ;  /* 0x3f00000000087423 */ /* 0x000fc60000002005 */
[----:B------:R-:W0:Y:S01]  /*4b60*/  MUFU.EX2 R21, R42 ;  /* 0x0000002a00157308 */ /* 0x000e220000000800 */
[----:B------:R-:W-:-:S07]  /*4b70*/  FFMA.RM R32, R32, R7, 12582913 ;  /* 0x4b40000120207423 */ /* 0x000fce0000004007 */
[----:B------:R-:W-:Y:S08]  /*4b80*/  MUFU.EX2 R40, R40 ;  /* 0x0000002800287308 */ /* 0x000ff00000000800 */
[----:B------:R-:W-:Y:S01]  /*4b90*/  MUFU.EX2 R43, R43 ;  /* 0x0000002b002b7308 */ /* 0x000fe20000000800 */
[----:B0-----:R-:W-:Y:S01]  /*4ba0*/  FMUL R21, R16, R21 ;  /* 0x0000001510157220 */ /* 0x001fe20000400000 */
[----:B------:R-:W-:-:S04]  /*4bb0*/  FFMA.SAT R16, R6, R5, 0.5 ;  /* 0x3f00000006107423 */ /* 0x000fc80000002005 */
[----:B------:R-:W-:Y:S02]  /*4bc0*/  FFMA.RM R16, R16, R7, 12582913 ;  /* 0x4b40000110107423 */ /* 0x000fe40000004007 */
[----:B------:R-:W-:Y:S02]  /*4bd0*/  MUFU.EX2 R44, R44 ;  /* 0x0000002c002c7308 */ /* 0x000fe40000000800 */
[----:B------:R-:W-:-:S04]  /*4be0*/  FADD R41, R16, -12583039 ;  /* 0xcb40007f10297421 */ /* 0x000fc80000000000 */
[C---:B------:R-:W-:Y:S02]  /*4bf0*/  FFMA R41, R6.reuse, 1.4426950216293334961, -R41 ;  /* 0x3fb8aa3b06297823 */ /* 0x040fe40000000829 */
[----:B------:R-:W-:Y:S02]  /*4c00*/  MUFU.EX2 R45, R45 ;  /* 0x0000002d002d7308 */ /* 0x000fe40000000800 */
[----:B------:R-:W-:Y:S01]  /*4c10*/  FFMA R41, R6, 1.925963033500011079e-08, R41 ;  /* 0x32a5706006297823 */ /* 0x000fe20000000029 */
[----:B------:R-:W-:-:S04]  /*4c20*/  FFMA.SAT R6, R2, R5, 0.5 ;  /* 0x3f00000002067423 */ /* 0x000fc80000002005 */
[----:B------:R-:W-:Y:S01]  /*4c30*/  FFMA.RM R17, R6, R7, 12582913 ;  /* 0x4b40000106117423 */ /* 0x000fe20000004007 */
[----:B------:R-:W-:Y:S01]  /*4c40*/  IMAD.SHL.U32 R6, R3, 0x800000, RZ ;  /* 0x0080000003067824 */ /* 0x000fe200078e00ff */
[----:B------:R-:W-:Y:S02]  /*4c50*/  MUFU.EX2 R46, R46 ;  /* 0x0000002e002e7308 */ /* 0x000fe40000000800 */
[----:B------:R-:W-:Y:S01]  /*4c60*/  FADD R47, R17, -12583039 ;  /* 0xcb40007f112f7421 */ /* 0x000fe20000000000 */
[----:B------:R-:W-:Y:S01]  /*4c70*/  FMUL R19, R6, R35 ;  /* 0x0000002306137220 */ /* 0x000fe20000400000 */
[----:B------:R-:W-:Y:S02]  /*4c80*/  FADD R35, R32, -12583039 ;  /* 0xcb40007f20237421 */ /* 0x000fe40000000000 */
[----:B------:R-:W-:Y:S02]  /*4c90*/  FFMA R3, R2, 1.4426950216293334961, -R47 ;  /* 0x3fb8aa3b02037823 */ /* 0x000fe4000000082f */
[----:B------:R-:W-:Y:S01]  /*4ca0*/  FFMA R35, R34, 1.4426950216293334961, -R35 ;  /* 0x3fb8aa3b22237823 */ /* 0x000fe20000000823 */
[----:B------:R-:W0:Y:S01]  /*4cb0*/  MUFU.EX2 R6, R15 ;  /* 0x0000000f00067308 */ /* 0x000e220000000800 */
[----:B------:R-:W-:-:S02]  /*4cc0*/  FFMA R3, R2, 1.925963033500011079e-08, R3 ;  /* 0x32a5706002037823 */ /* 0x000fc40000000003 */
[----:B------:R-:W-:Y:S01]  /*4cd0*/  FFMA R2, R34, 1.925963033500011079e-08, R35 ;  /* 0x32a5706022027823 */ /* 0x000fe20000000023 */
[----:B------:R-:W-:Y:S01]  /*4ce0*/  FFMA.SAT R34, R4, R5, 0.5 ;  /* 0x3f00000004227423 */ /* 0x000fe20000002005 */
[-C--:B------:R-:W-:Y:S01]  /*4cf0*/  FFMA.RM R35, R8, R7.reuse, 12582913 ;  /* 0x4b40000108237423 */ /* 0x080fe20000004007 */
[----:B------:R-:W-:Y:S02]  /*4d00*/  SHF.L.U32 R8, R13, 0x17, RZ ;  /* 0x000000170d087819 */ /* 0x000fe400000006ff */
[----:B------:R-:W-:Y:S01]  /*4d10*/  FFMA.RM R34, R34, R7, 12582913 ;  /* 0x4b40000122227423 */ /* 0x000fe20000004007 */
[----:B------:R-:W-:Y:S01]  /*4d20*/  SHF.L.U32 R13, R14, 0x17, RZ ;  /* 0x000000170e0d7819 */ /* 0x000fe200000006ff */
[----:B------:R-:W1:Y:S01]  /*4d30*/  MUFU.EX2 R41, R41 ;  /* 0x0000002900297308 */ /* 0x000e620000000800 */
[----:B------:R-:W-:Y:S01]  /*4d40*/  FMUL R8, R8, R39 ;  /* 0x0000002708087220 */ /* 0x000fe20000400000 */
[----:B------:R-:W-:Y:S01]  /*4d50*/  FADD R5, R34, -12583039 ;  /* 0xcb40007f22057421 */ /* 0x000fe20000000000 */
[C---:B------:R-:W-:Y:S01]  /*4d60*/  FADD R39, R35.reuse, -12583039 ;  /* 0xcb40007f23277421 */ /* 0x040fe20000000000 */
[----:B------:R-:W-:-:S02]  /*4d70*/  SHF.L.U32 R35, R35, 0x17, RZ ;  /* 0x0000001723237819 */ /* 0x000fc400000006ff */
[C---:B------:R-:W-:Y:S01]  /*4d80*/  FFMA R5, R4.reuse, 1.4426950216293334961, -R5 ;  /* 0x3fb8aa3b04057823 */ /* 0x040fe20000000805 */
[----:B0-----:R-:W-:Y:S01]  /*4d90*/  FMUL R9, R9, R6 ;  /* 0x0000000609097220 */ /* 0x001fe20000400000 */
[----:B------:R-:W-:Y:S01]  /*4da0*/  IMAD.SHL.U32 R6, R11, 0x800000, RZ ;  /* 0x008000000b067824 */ /* 0x000fe200078e00ff */
[----:B------:R-:W-:Y:S01]  /*4db0*/  MUFU.EX2 R14, R2 ;  /* 0x00000002000e7308 */ /* 0x000fe20000000800 */
[----:B------:R-:W-:Y:S01]  /*4dc0*/  FFMA R15, R4, 1.925963033500011079e-08, R5 ;  /* 0x32a57060040f7823 */ /* 0x000fe20000000005 */
[----:B------:R-:W-:Y:S01]  /*4dd0*/  FADD R5, RZ, R29 ;  /* 0x0000001dff057221 */ /* 0x000fe20000000000 */
[----:B------:R-:W-:Y:S01]  /*4de0*/  FMUL R7, R6, R33 ;  /* 0x0000002106077220 */ /* 0x000fe20000400000 */
[----:B------:R-:W-:Y:S01]  /*4df0*/  FMUL R6, R13, R40 ;  /* 0x000000280d067220 */ /* 0x000fe20000400000 */
[----:B------:R-:W-:Y:S02]  /*4e00*/  IMAD.SHL.U32 R33, R12, 0x800000, RZ ;  /* 0x008000000c217824 */ /* 0x000fe400078e00ff */
[----:B------:R-:W-:Y:S01]  /*4e10*/  FADD R4, R5, R28 ;  /* 0x0000001c05047221 */ /* 0x000fe20000000000 */
[----:B------:R-:W-:Y:S01]  /*4e20*/  FFMA R39, R0, 1.4426950216293334961, -R39 ;  /* 0x3fb8aa3b00277823 */ /* 0x000fe20000000827 */
[----:B------:R0:W-:Y:S02]  /*4e30*/  MUFU.EX2 R11, R3 ;  /* 0x00000003000b7308 */ /* 0x0001e40000000800 */
[----:B------:R-:W-:Y:S01]  /*4e40*/  FADD R5, R4, R27 ;  /* 0x0000001b04057221 */ /* 0x000fe20000000000 */
[----:B------:R-:W-:Y:S01]  /*4e50*/  FFMA R39, R0, 1.925963033500011079e-08, R39 ;  /* 0x32a5706000277823 */ /* 0x000fe20000000027 */
[----:B------:R-:W-:-:S02]  /*4e60*/  IMAD.SHL.U32 R0, R16, 0x800000, RZ ;  /* 0x0080000010007824 */ /* 0x000fc400078e00ff */
[----:B------:R-:W-:Y:S01]  /*4e70*/  FADD R4, R5, R26 ;  /* 0x0000001a05047221 */ /* 0x000fe20000000000 */
[----:B------:R-:W-:Y:S01]  /*4e80*/  IMAD.SHL.U32 R16, R34, 0x800000, RZ ;  /* 0x0080000022107824 */ /* 0x000fe200078e00ff */
[----:B------:R-:W2:Y:S01]  /*4e90*/  MUFU.EX2 R15, R15 ;  /* 0x0000000f000f7308 */ /* 0x000ea20000000800 */
[----:B0-----:R-:W-:Y:S01]  /*4ea0*/  FMUL R3, R10, R45 ;  /* 0x0000002d0a037220 */ /* 0x001fe20000400000 */
[----:B------:R-:W-:Y:S01]  /*4eb0*/  FADD R5, R4, R25 ;  /* 0x0000001904057221 */ /* 0x000fe20000000000 */
[----:B-1----:R-:W-:-:S03]  /*4ec0*/  FMUL R0, R0, R41 ;  /* 0x0000002900007220 */ /* 0x002fc60000400000 */
        /* <DEDUP_REMOVED lines=18> */
[----:B------:R-:W0:Y:S01]  /*4ff0*/  MUFU.EX2 R12, R39 ;  /* 0x00000027000c7308 */ /* 0x000e220000000800 */
[----:B------:R-:W-:Y:S01]  /*5000*/  FMUL R18, R18, R11 ;  /* 0x0000000b12127220 */ /* 0x000fe20000400000 */
[----:B------:R-:W-:-:S02]  /*5010*/  FADD R10, R13, R4 ;  /* 0x000000040d0a7221 */ /* 0x000fc40000000000 */
[----:B------:R-:W-:Y:S02]  /*5020*/  FMUL R17, R17, R14 ;  /* 0x0000000e11117220 */ /* 0x000fe40000400000 */
[----:B------:R-:W-:-:S04]  /*5030*/  FADD R13, R10, R3 ;  /* 0x000000030a0d7221 */ /* 0x000fc80000000000 */
[----:B------:R-:W-:-:S04]  /*5040*/  FADD R13, R13, R2 ;  /* 0x000000020d0d7221 */ /* 0x000fc80000000000 */
        /* <DEDUP_REMOVED lines=15> */
.L_x_7333:
        /* <DEDUP_REMOVED lines=12> */
[----:B0-----:R-:W-:Y:S05]  /*5200*/  CALL.REL.NOINC `($__internal_108_$__cuda_sm3x_div_rn_noftz_f32_slowpath) ;  /* 0x0000003000807944 */ /* 0x001fea0003c00000 */
[----:B------:R-:W-:-:S07]  /*5210*/  IMAD.MOV.U32 R14, RZ, RZ, R11 ;  /* 0x000000ffff0e7224 */ /* 0x000fce00078e000b */
.L_x_7274:
[----:B------:R-:W-:Y:S05]  /*5220*/  BSYNC.RECONVERGENT B3 ;  /* 0x0000000000037941 */ /* 0x000fea0003800200 */
.L_x_7273:
        /* <DEDUP_REMOVED lines=12> */
[----:B0-----:R-:W-:Y:S05]  /*52f0*/  CALL.REL.NOINC `($__internal_108_$__cuda_sm3x_div_rn_noftz_f32_slowpath) ;  /* 0x0000003000447944 */ /* 0x001fea0003c00000 */
[----:B------:R-:W-:-:S07]  /*5300*/  IMAD.MOV.U32 R15, RZ, RZ, R11 ;  /* 0x000000ffff0f7224 */ /* 0x000fce00078e000b */
.L_x_7276:
[----:B------:R-:W-:Y:S05]  /*5310*/  BSYNC.RECONVERGENT B3 ;  /* 0x0000000000037941 */ /* 0x000fea0003800200 */
.L_x_7275:
        /* <DEDUP_REMOVED lines=14> */
.L_x_7278:
[----:B------:R-:W-:Y:S05]  /*5400*/  BSYNC.RECONVERGENT B3 ;  /* 0x0000000000037941 */ /* 0x000fea0003800200 */
.L_x_7277:
        /* <DEDUP_REMOVED lines=14> */
.L_x_7280:
[----:B------:R-:W-:Y:S05]  /*54f0*/  BSYNC.RECONVERGENT B3 ;  /* 0x0000000000037941 */ /* 0x000fea0003800200 */
.L_x_7279:
        /* <DEDUP_REMOVED lines=14> */
.L_x_7282:
[----:B------:R-:W-:Y:S05]  /*55e0*/  BSYNC.RECONVERGENT B3 ;  /* 0x0000000000037941 */ /* 0x000fea0003800200 */
.L_x_7281:
        /* <DEDUP_REMOVED lines=14> */
.L_x_7284:
[----:B------:R-:W-:Y:S05]  /*56d0*/  BSYNC.RECONVERGENT B3 ;  /* 0x0000000000037941 */ /* 0x000fea0003800200 */
.L_x_7283:
        /* <DEDUP_REMOVED lines=14> */
.L_x_7286:
[----:B------:R-:W-:Y:S05]  /*57c0*/  BSYNC.RECONVERGENT B3 ;  /* 0x0000000000037941 */ /* 0x000fea0003800200 */
.L_x_7285:
        /* <DEDUP_REMOVED lines=14> */
.L_x_7288:
[----:B------:R-:W-:Y:S05]  /*58b0*/  BSYNC.RECONVERGENT B3 ;  /* 0x0000000000037941 */ /* 0x000fea0003800200 */
.L_x_7287:
        /* <DEDUP_REMOVED lines=14> */
.L_x_7290:
[----:B------:R-:W-:Y:S05]  /*59a0*/  BSYNC.RECONVERGENT B3 ;  /* 0x0000000000037941 */ /* 0x000fea0003800200 */
.L_x_7289:
        /* <DEDUP_REMOVED lines=14> */
.L_x_7292:
[----:B------:R-:W-:Y:S05]  /*5a90*/  BSYNC.RECONVERGENT B3 ;  /* 0x0000000000037941 */ /* 0x000fea0003800200 */
.L_x_7291:
        /* <DEDUP_REMOVED lines=14> */
.L_x_7294:
[----:B------:R-:W-:Y:S05]  /*5b80*/  BSYNC.RECONVERGENT B3 ;  /* 0x0000000000037941 */ /* 0x000fea0003800200 */
.L_x_7293:
        /* <DEDUP_REMOVED lines=14> */
.L_x_7296:
[----:B------:R-:W-:Y:S05]  /*5c70*/  BSYNC.RECONVERGENT B3 ;  /* 0x0000000000037941 */ /* 0x000fea0003800200 */
.L_x_7295:
        /* <DEDUP_REMOVED lines=14> */
.L_x_7298:
[----:B------:R-:W-:Y:S05]  /*5d60*/  BSYNC.RECONVERGENT B3 ;  /* 0x0000000000037941 */ /* 0x000fea0003800200 */
.L_x_7297:
        /* <DEDUP_REMOVED lines=12> */
[----:B------:R-:W-:Y:S05]  /*5e30*/  CALL.REL.NOINC `($__internal_108_$__cuda_sm3x_div_rn_noftz_f32_slowpath) ;  /* 0x0000002400747944 */ /* 0x000fea0003c00000 */
[----:B------:R-:W-:-:S07]  /*5e40*/  IMAD.MOV.U32 R35, RZ, RZ, R11 ;  /* 0x000000ffff237224 */ /* 0x000fce00078e000b */
.L_x_7300:
[----:B------:R-:W-:Y:S05]  /*5e50*/  BSYNC.RECONVERGENT B3 ;  /* 0x0000000000037941 */ /* 0x000fea0003800200 */
.L_x_7299:
        /* <DEDUP_REMOVED lines=12> */
[----:B------:R-:W-:Y:S05]  /*5f20*/  CALL.REL.NOINC `($__internal_108_$__cuda_sm3x_div_rn_noftz_f32_slowpath) ;  /* 0x0000002400387944 */ /* 0x000fea0003c00000 */
[----:B------:R-:W-:-:S07]  /*5f30*/  IMAD.MOV.U32 R8, RZ, RZ, R11 ;  /* 0x000000ffff087224 */ /* 0x000fce00078e000b */
.L_x_7302:
[----:B------:R-:W-:Y:S05]  /*5f40*/  BSYNC.RECONVERGENT B3 ;  /* 0x0000000000037941 */ /* 0x000fea0003800200 */
.L_x_7301:
        /* <DEDUP_REMOVED lines=14> */
.L_x_7304:
[----:B------:R-:W-:Y:S05]  /*6030*/  BSYNC.RECONVERGENT B3 ;  /* 0x0000000000037941 */ /* 0x000fea0003800200 */
.L_x_7303:
        /* <DEDUP_REMOVED lines=14> */
.L_x_7306:
[----:B------:R-:W-:Y:S05]  /*6120*/  BSYNC.RECONVERGENT B3 ;  /* 0x0000000000037941 */ /* 0x000fea0003800200 */
.L_x_7305:
        /* <DEDUP_REMOVED lines=14> */
.L_x_7308:
[----:B------:R-:W-:Y:S05]  /*6210*/  BSYNC.RECONVERGENT B3 ;  /* 0x0000000000037941 */ /* 0x000fea0003800200 */
.L_x_7307:
        /* <DEDUP_REMOVED lines=14> */
.L_x_7310:
[----:B------:R-:W-:Y:S05]  /*6300*/  BSYNC.RECONVERGENT B3 ;  /* 0x0000000000037941 */ /* 0x000fea0003800200 */
.L_x_7309:
        /* <DEDUP_REMOVED lines=14> */
.L_x_7312:
[----:B------:R-:W-:Y:S05]  /*63f0*/  BSYNC.RECONVERGENT B3 ;  /* 0x0000000000037941 */ /* 0x000fea0003800200 */
.L_x_7311:
        /* <DEDUP_REMOVED lines=14> */
.L_x_7314:
[----:B------:R-:W-:Y:S05]  /*64e0*/  BSYNC.RECONVERGENT B3 ;  /* 0x0000000000037941 */ /* 0x000fea0003800200 */
.L_x_7313:
        /* <DEDUP_REMOVED lines=14> */
.L_x_7316:
[----:B------:R-:W-:Y:S05]  /*65d0*/  BSYNC.RECONVERGENT B3 ;  /* 0x0000000000037941 */ /* 0x000fea0003800200 */
.L_x_7315:
        /* <DEDUP_REMOVED lines=14> */
.L_x_7318:
[----:B------:R-:W-:Y:S05]  /*66c0*/  BSYNC.RECONVERGENT B3 ;  /* 0x0000000000037941 */ /* 0x000fea0003800200 */
.L_x_7317:
        /* <DEDUP_REMOVED lines=14> */
.L_x_7320:
[----:B------:R-:W-:Y:S05]  /*67b0*/  BSYNC.RECONVERGENT B3 ;  /* 0x0000000000037941 */ /* 0x000fea0003800200 */
.L_x_7319:
[----:B------:R-:W0:Y:S01]  /*67c0*/  S2R R0, SR_TID.X ;  /* 0x0000000000007919 */ /* 0x000e220000002100 */
[----:B------:R-:W-:Y:S01]  /*67d0*/  IMAD R10, R36, UR44, RZ ;  /* 0x0000002c240a7c24 */ /* 0x000fe2000f8e02ff */
[C---:B------:R-:W-:Y:S01]  /*67e0*/  R2UR UR4, R30.reuse ;  /* 0x000000001e0472ca */ /* 0x040fe200000e0000 */
[----:B------:R-:W-:Y:S01]  /*67f0*/  IMAD.MOV.U32 R11, RZ, RZ, RZ ;  /* 0x000000ffff0b7224 */ /* 0x000fe200078e00ff */
[----:B------:R-:W-:Y:S01]  /*6800*/  R2UR UR5, R31 ;  /* 0x000000001f0572ca */ /* 0x000fe200000e0000 */
[----:B------:R-:W-:Y:S01]  /*6810*/  IMAD R17, R37, UR45, R10 ;  /* 0x0000002d25117c24 */ /* 0x000fe2000f8e020a */
[C---:B------:R-:W-:Y:S02]  /*6820*/  R2UR UR6, R30.reuse ;  /* 0x000000001e0672ca */ /* 0x040fe400000e0000 */
[----:B------:R-:W-:Y:S02]  /*6830*/  R2UR UR7, R31 ;  /* 0x000000001f0772ca */ /* 0x000fe400000e0000 */
[----:B------:R-:W-:-:S02]  /*6840*/  R2UR UR8, R30 ;  /* 0x000000001e0872ca */ /* 0x000fc400000e0000 */
[C---:B------:R-:W-:Y:S02]  /*6850*/  R2UR UR9, R31.reuse ;  /* 0x000000001f0972ca */ /* 0x040fe400000e0000 */
[C---:B------:R-:W-:Y:S02]  /*6860*/  R2UR UR10, R30.reuse ;  /* 0x000000001e0a72ca */ /* 0x040fe400000e0000 */
[C---:B------:R-:W-:Y:S02]  /*6870*/  R2UR UR11, R31.reuse ;  /* 0x000000001f0b72ca */ /* 0x040fe400000e0000 */
[----:B------:R-:W-:Y:S02]  /*6880*/  R2UR UR12, R30 ;  /* 0x000000001e0c72ca */ /* 0x000fe400000e0000 */
[----:B------:R-:W-:Y:S02]  /*6890*/  R2UR UR13, R31 ;  /* 0x000000001f0d72ca */ /* 0x000fe400000e0000 */
[----:B0-----:R-:W-:-:S04]  /*68a0*/  SHF.L.U32 R0, R0, 0x1, RZ ;  /* 0x0000000100007819 */ /* 0x001fc800000006ff */
[----:B------:R-:W-:-:S05]  /*68b0*/  MOV R10, R0 ;  /* 0x00000000000a7202 */ /* 0x000fca0000000f00 */
[----:B------:R-:W-:-:S05]  /*68c0*/  IMAD.WIDE.U32 R12, R37, UR44, R10 ;  /* 0x0000002c250c7c25 */ /* 0x000fca000f8e000a */
[----:B------:R-:W-:Y:S02]  /*68d0*/  IADD3 R10, PT, PT, R13, R17, RZ ;  /* 0x000000110d0a7210 */ /* 0x000fe40007ffe0ff */
[C---:B------:R-:W-:Y:S02]  /*68e0*/  IADD3 R28, P0, PT, R12.reuse, 0x40, RZ ;  /* 0x000000400c1c7810 */ /* 0x040fe40007f1e0ff */
[----:B------:R-:W-:Y:S02]  /*68f0*/  IADD3 R41, P6, PT, R12, 0x140, RZ ;  /* 0x000001400c297810 */ /* 0x000fe40007fde0ff */
[----:B------:R-:W-:Y:S02]  /*6900*/  IADD3.X R13, PT, PT, RZ, R10, RZ, P0, !PT ;  /* 0x0000000aff0d7210 */ /* 0x000fe400007fe4ff */
[----:B------:R-:W-:Y:S01]  /*6910*/  LEA.HI R17, P0, R10, R12, RZ, 0x1 ;  /* 0x0000000c0a117211 */ /* 0x000fe200078108ff */
[----:B------:R-:W-:Y:S01]  /*6920*/  IMAD.X R42, RZ, RZ, R10, P6 ;  /* 0x000000ffff2a7224 */ /* 0x000fe200030e060a */
[----:B------:R-:W-:-:S02]  /*6930*/  LEA.HI R28, P1, R13, R28, RZ, 0x1 ;  /* 0x0000001c0d1c7211 */ /* 0x000fc400078308ff */
[C---:B------:R-:W-:Y:S01]  /*6940*/  SHF.L.U32 R16, R17.reuse, 0x2, RZ ;  /* 0x0000000211107819 */ /* 0x040fe200000006ff */
[----:B------:R-:W-:Y:S01]  /*6950*/  IMAD.X R38, RZ, RZ, R10, P0 ;  /* 0x000000ffff267224 */ /* 0x000fe200000e060a */
[----:B------:R-:W-:Y:S02]  /*6960*/  IADD3.X R13, PT, PT, RZ, R13, RZ, P1, !PT ;  /* 0x0000000dff0d7210 */ /* 0x000fe40000ffe4ff */
[----:B------:R-:W-:Y:S02]  /*6970*/  LOP3.LUT R16, R16, 0xfffffff8, RZ, 0xc0, !PT ;  /* 0xfffffff810107812 */ /* 0x000fe400078ec0ff */
[----:B------:R-:W-:Y:S02]  /*6980*/  SHF.L.U64.HI R17, R17, 0x2, R38 ;  /* 0x0000000211117819 */ /* 0x000fe40000010226 */
[----:B------:R-:W-:Y:S02]  /*6990*/  IADD3 R38, P0, PT, R12, 0x80, RZ ;  /* 0x000000800c267810 */ /* 0x000fe40007f1e0ff */
[C---:B------:R-:W-:Y:S01]  /*69a0*/  SHF.L.U64.HI R13, R28.reuse, 0x2, R13 ;  /* 0x000000021c0d7819 */ /* 0x040fe2000001020d */
[----:B------:R-:W-:Y:S01]  /*69b0*/  IMAD.SHL.U32 R28, R28, 0x4, RZ ;  /* 0x000000041c1c7824 */ /* 0x000fe200078e00ff */
[----:B------:R-:W-:-:S02]  /*69c0*/  IADD3.X R11, PT, PT, RZ, R10, RZ, P0, !PT ;  /* 0x0000000aff0b7210 */ /* 0x000fc400007fe4ff */
[----:B------:R-:W-:Y:S02]  /*69d0*/  IADD3 R16, P0, PT, R16, UR48, RZ ;  /* 0x0000003010107c10 */ /* 0x000fe4000ff1e0ff */
[----:B------:R-:W-:Y:S02]  /*69e0*/  LEA.HI R38, P1, R11, R38, RZ, 0x1 ;  /* 0x000000260b267211 */ /* 0x000fe400078308ff */
[----:B------:R-:W-:Y:S02]  /*69f0*/  LOP3.LUT R28, R28, 0xfffffff8, RZ, 0xc0, !PT ;  /* 0xfffffff81c1c7812 */ /* 0x000fe400078ec0ff */
[----:B------:R-:W-:Y:S02]  /*6a00*/  IADD3.X R11, PT, PT, RZ, R11, RZ, P1, !PT ;  /* 0x0000000bff0b7210 */ /* 0x000fe40000ffe4ff */
[----:B------:R-:W-:Y:S02]  /*6a10*/  IADD3.X R17, PT, PT, R17, UR49, RZ, P0, !PT ;  /* 0x0000003111117c10 */ /* 0x000fe400087fe4ff */
[----:B------:R-:W-:-:S02]  /*6a20*/  IADD3 R28, P0, PT, R28, UR48, RZ ;  /* 0x000000301c1c7c10 */ /* 0x000fc4000ff1e0ff */
[C---:B------:R-:W-:Y:S01]  /*6a30*/  SHF.L.U64.HI R11, R38.reuse, 0x2, R11 ;  /* 0x00000002260b7819 */ /* 0x040fe2000001020b */
[----:B------:R-:W-:Y:S01]  /*6a40*/  IMAD.SHL.U32 R38, R38, 0x4, RZ ;  /* 0x0000000426267824 */ /* 0x000fe200078e00ff */
[----:B------:R-:W-:Y:S01]  /*6a50*/  IADD3.X R29, PT, PT, R13, UR49, RZ, P0, !PT ;  /* 0x000000310d1d7c10 */ /* 0x000fe200087fe4ff */
[----:B------:R0:W-:Y:S01]  /*6a60*/  STG.E.64 desc[UR4][R16.64], R14 ;  /* 0x0000000e10007986 */ /* 0x0001e2000c101b04 */
[----:B------:R-:W-:Y:S02]  /*6a70*/  IADD3 R44, P0, PT, R12, 0xc0, RZ ;  /* 0x000000c00c2c7810 */ /* 0x000fe40007f1e0ff */
[----:B------:R-:W-:Y:S01]  /*6a80*/  LOP3.LUT R38, R38, 0xfffffff8, RZ, 0xc0, !PT ;  /* 0xfffffff826267812 */ /* 0x000fe200078ec0ff */
[----:B------:R1:W-:Y:S01]  /*6a90*/  STG.E.64 desc[UR6][R28.64], R32 ;  /* 0x000000201c007986 */ /* 0x0003e2000c101b06 */
[----:B------:R-:W-:Y:S02]  /*6aa0*/  IADD3 R43, P1, PT, R12, 0x100, RZ ;  /* 0x000001000c2b7810 */ /* 0x000fe40007f3e0ff */
[----:B------:R-:W-:-:S02]  /*6ab0*/  IADD3.X R45, PT, PT, RZ, R10, RZ, P0, !PT ;  /* 0x0000000aff2d7210 */ /* 0x000fc400007fe4ff */
[----:B------:R-:W-:Y:S02]  /*6ac0*/  IADD3 R38, P2, PT, R38, UR48, RZ ;  /* 0x0000003026267c10 */ /* 0x000fe4000ff5e0ff */
[C---:B------:R-:W-:Y:S02]  /*6ad0*/  IADD3 R40, P5, PT, R12.reuse, 0x180, RZ ;  /* 0x000001800c287810 */ /* 0x040fe40007fbe0ff */
[----:B------:R-:W-:Y:S02]  /*6ae0*/  IADD3.X R39, PT, PT, R11, UR49, RZ, P2, !PT ;  /* 0x000000310b277c10 */ /* 0x000fe400097fe4ff */
[C---:B0-----:R-:W-:Y:S02]  /*6af0*/  IADD3 R15, P4, PT, R12.reuse, 0x1c0, RZ ;  /* 0x000001c00c0f7810 */ /* 0x041fe40007f9e0ff */
[----:B------:R-:W-:Y:S01]  /*6b00*/  IADD3 R14, P3, PT, R12, 0x200, RZ ;  /* 0x000002000c0e7810 */ /* 0x000fe20007f7e0ff */
[----:B------:R0:W-:Y:S01]  /*6b10*/  STG.E.64 desc[UR4][R38.64], R26 ;  /* 0x0000001a26007986 */ /* 0x0001e2000c101b04 */
[----:B-1----:R-:W-:-:S02]  /*6b20*/  IADD3.X R32, PT, PT, RZ, R10, RZ, P1, !PT ;  /* 0x0000000aff207210 */ /* 0x002fc40000ffe4ff */
[----:B------:R-:W-:Y:S02]  /*6b30*/  LEA.HI R29, P6, R45, R44, RZ, 0x1 ;  /* 0x0000002c2d1d7211 */ /* 0x000fe400078d08ff */
[-C--:B------:R-:W-:Y:S02]  /*6b40*/  IADD3.X R33, PT, PT, RZ, R10.reuse, RZ, P5, !PT ;  /* 0x0000000aff217210 */ /* 0x080fe40002ffe4ff */
[----:B------:R-:W-:Y:S01]  /*6b50*/  LEA.HI R17, P5, R32, R43, RZ, 0x1 ;  /* 0x0000002b20117211 */ /* 0x000fe200078b08ff */
[----:B------:R-:W-:Y:S01]  /*6b60*/  IMAD.X R44, RZ, RZ, R45, P6 ;  /* 0x000000ffff2c7224 */ /* 0x000fe200030e062d */
[----:B------:R-:W-:Y:S02]  /*6b70*/  IADD3.X R16, PT, PT, RZ, R10, RZ, P4, !PT ;  /* 0x0000000aff107210 */ /* 0x000fe400027fe4ff */
[----:B------:R-:W-:Y:S02]  /*6b80*/  LEA.HI R28, P4, R42, R41, RZ, 0x1 ;  /* 0x000000292a1c7211 */ /* 0x000fe400078908ff */
[----:B------:R-:W-:-:S02]  /*6b90*/  IADD3 R13, P2, PT, R12, 0x240, RZ ;  /* 0x000002400c0d7810 */ /* 0x000fc40007f5e0ff */
[----:B0-----:R-:W-:Y:S02]  /*6ba0*/  IADD3.X R26, PT, PT, RZ, R32, RZ, P5, !PT ;  /* 0x00000020ff1a7210 */ /* 0x001fe40002ffe4ff */
[----:B------:R-:W-:Y:S02]  /*6bb0*/  LEA.HI R32, P5, R33, R40, RZ, 0x1 ;  /* 0x0000002821207211 */ /* 0x000fe400078b08ff */
[----:B------:R-:W-:Y:S02]  /*6bc0*/  LEA.HI R38, P6, R16, R15, RZ, 0x1 ;  /* 0x0000000f10267211 */ /* 0x000fe400078d08ff */
[C---:B------:R-:W-:Y:S02]  /*6bd0*/  SHF.L.U64.HI R40, R29.reuse, 0x2, R44 ;  /* 0x000000021d287819 */ /* 0x040fe4000001022c */
[----:B------:R-:W-:Y:S01]  /*6be0*/  SHF.L.U32 R39, R29, 0x2, RZ ;  /* 0x000000021d277819 */ /* 0x000fe200000006ff */
[----:B------:R-:W-:Y:S01]  /*6bf0*/  IMAD.X R29, RZ, RZ, R42, P4 ;  /* 0x000000ffff1d7224 */ /* 0x000fe200020e062a */
[----:B------:R-:W-:-:S02]  /*6c00*/  SHF.L.U64.HI R27, R17, 0x2, R26 ;  /* 0x00000002111b7819 */ /* 0x000fc4000001021a */
[----:B------:R-:W-:Y:S02]  /*6c10*/  SHF.L.U32 R26, R17, 0x2, RZ ;  /* 0x00000002111a7819 */ /* 0x000fe400000006ff */
[----:B------:R-:W-:Y:S02]  /*6c20*/  IADD3.X R33, PT, PT, RZ, R33, RZ, P5, !PT ;  /* 0x00000021ff217210 */ /* 0x000fe40002ffe4ff */
[----:B------:R-:W-:Y:S02]  /*6c30*/  IADD3.X R15, PT, PT, RZ, R16, RZ, P6, !PT ;  /* 0x00000010ff0f7210 */ /* 0x000fe400037fe4ff */
[----:B------:R-:W-:Y:S02]  /*6c40*/  LOP3.LUT R16, R39, 0xfffffff8, RZ, 0xc0, !PT ;  /* 0xfffffff827107812 */ /* 0x000fe400078ec0ff */
[C---:B------:R-:W-:Y:S01]  /*6c50*/  SHF.L.U64.HI R29, R28.reuse, 0x2, R29 ;  /* 0x000000021c1d7819 */ /* 0x040fe2000001021d */
[----:B------:R-:W-:Y:S01]  /*6c60*/  IMAD.SHL.U32 R28, R28, 0x4, RZ ;  /* 0x000000041c1c7824 */ /* 0x000fe200078e00ff */
[----:B------:R-:W-:-:S02]  /*6c70*/  LOP3.LUT R26, R26, 0xfffffff8, RZ, 0xc0, !PT ;  /* 0xfffffff81a1a7812 */ /* 0x000fc400078ec0ff */
[----:B------:R-:W-:Y:S02]  /*6c80*/  SHF.L.U64.HI R33, R32, 0x2, R33 ;  /* 0x0000000220217819 */ /* 0x000fe40000010221 */
[C---:B------:R-:W-:Y:S01]  /*6c90*/  SHF.L.U64.HI R15, R38.reuse, 0x2, R15 ;  /* 0x00000002260f7819 */ /* 0x040fe2000001020f */
[----:B------:R-:W-:Y:S01]  /*6ca0*/  IMAD.SHL.U32 R38, R38, 0x4, RZ ;  /* 0x0000000426267824 */ /* 0x000fe200078e00ff */
[----:B------:R-:W-:Y:S02]  /*6cb0*/  SHF.L.U32 R32, R32, 0x2, RZ ;  /* 0x0000000220207819 */ /* 0x000fe400000006ff */
[----:B------:R-:W-:Y:S02]  /*6cc0*/  IADD3 R16, P5, PT, R16, UR48, RZ ;  /* 0x0000003010107c10 */ /* 0x000fe4000ffbe0ff */
[----:B------:R-:W-:Y:S02]  /*6cd0*/  IADD3 R26, P4, PT, R26, UR48, RZ ;  /* 0x000000301a1a7c10 */ /* 0x000fe4000ff9e0ff */
[----:B------:R-:W-:-:S02]  /*6ce0*/  LOP3.LUT R28, R28, 0xfffffff8, RZ, 0xc0, !PT ;  /* 0xfffffff81c1c7812 */ /* 0x000fc400078ec0ff */
[----:B------:R-:W-:Y:S02]  /*6cf0*/  LOP3.LUT R32, R32, 0xfffffff8, RZ, 0xc0, !PT ;  /* 0xfffffff820207812 */ /* 0x000fe400078ec0ff */
[----:B------:R-:W-:Y:S02]  /*6d00*/  IADD3.X R17, PT, PT, R40, UR49, RZ, P5, !PT ;  /* 0x0000003128117c10 */ /* 0x000fe4000affe4ff */
[----:B------:R-:W-:Y:S02]  /*6d10*/  LOP3.LUT R38, R38, 0xfffffff8, RZ, 0xc0, !PT ;  /* 0xfffffff826267812 */ /* 0x000fe400078ec0ff */
[----:B------:R-:W-:Y:S01]  /*6d20*/  IADD3.X R27, PT, PT, R27, UR49, RZ, P4, !PT ;  /* 0x000000311b1b7c10 */ /* 0x000fe2000a7fe4ff */
[----:B------:R0:W-:Y:S01]  /*6d30*/  STG.E.64 desc[UR4][R16.64], R24 ;  /* 0x0000001810007986 */ /* 0x0001e2000c101b04 */
[----:B------:R-:W-:Y:S01]  /*6d40*/  IADD3 R28, P6, PT, R28, UR48, RZ ;  /* 0x000000301c1c7c10 */ /* 0x000fe2000ffde0ff */
[----:B------:R-:W1:Y:S01]  /*6d50*/  LDCU UR4, c[0x0][0x370] ;  /* 0x00006e00ff0477ac */ /* 0x000e620008000800 */
[----:B------:R-:W-:Y:S01]  /*6d60*/  IADD3 R32, P5, PT, R32, UR48, RZ ;  /* 0x0000003020207c10 */ /* 0x000fe2000ffbe0ff */
[----:B------:R2:W-:Y:S01]  /*6d70*/  STG.E.64 desc[UR6][R26.64], R22 ;  /* 0x000000161a007986 */ /* 0x0005e2000c101b06 */
[----:B------:R-:W-:-:S02]  /*6d80*/  IADD3 R38, P4, PT, R38, UR48, RZ ;  /* 0x0000003026267c10 */ /* 0x000fc4000ff9e0ff */
[C---:B------:R-:W-:Y:S02]  /*6d90*/  IADD3 R11, P0, PT, R12.reuse, 0x280, RZ ;  /* 0x000002800c0b7810 */ /* 0x040fe40007f1e0ff */
[----:B------:R-:W-:Y:S02]  /*6da0*/  IADD3.X R29, PT, PT, R29, UR49, RZ, P6, !PT ;  /* 0x000000311d1d7c10 */ /* 0x000fe4000b7fe4ff */
[----:B------:R-:W-:Y:S02]  /*6db0*/  IADD3.X R33, PT, PT, R33, UR49, RZ, P5, !PT ;  /* 0x0000003121217c10 */ /* 0x000fe4000affe4ff */
[----:B------:R-:W-:Y:S01]  /*6dc0*/  IADD3.X R39, PT, PT, R15, UR49, RZ, P4, !PT ;  /* 0x000000310f277c10 */ /* 0x000fe2000a7fe4ff */
[----:B0-----:R-:W1:Y:S01]  /*6dd0*/  LDC R16, c[0x0][0x364] ;  /* 0x0000d900ff107b82 */ /* 0x001e620000000800 */
[----:B------:R-:W-:Y:S01]  /*6de0*/  IADD3.X R25, PT, PT, RZ, R10, RZ, P3, !PT ;  /* 0x0000000aff197210 */ /* 0x000fe20001ffe4ff */
[----:B------:R0:W-:Y:S01]  /*6df0*/  STG.E.64 desc[UR8][R28.64], R20 ;  /* 0x000000141c007986 */ /* 0x0001e2000c101b08 */
[----:B------:R-:W-:-:S02]  /*6e00*/  IADD3 R12, P1, PT, R12, 0x2c0, RZ ;  /* 0x000002c00c0c7810 */ /* 0x000fc40007f3e0ff */
[----:B--2---:R-:W-:Y:S01]  /*6e10*/  IADD3.X R22, PT, PT, RZ, R10, RZ, P2, !PT ;  /* 0x0000000aff167210 */ /* 0x004fe200017fe4ff */
[----:B------:R-:W-:Y:S01]  /*6e20*/  STG.E.64 desc[UR10][R32.64], R34 ;  /* 0x0000002220007986 */ /* 0x000fe2000c101b0a */
[----:B------:R-:W-:Y:S01]  /*6e30*/  LEA.HI R17, P2, R25, R14, RZ, 0x1 ;  /* 0x0000000e19117211 */ /* 0x000fe200078508ff */
[----:B------:R-:W-:Y:S01]  /*6e40*/  IMAD.X R14, RZ, RZ, R10, P0 ;  /* 0x000000ffff0e7224 */ /* 0x000fe200000e060a */
[----:B------:R-:W-:Y:S01]  /*6e50*/  LEA.HI R13, P0, R22, R13, RZ, 0x1 ;  /* 0x0000000d160d7211 */ /* 0x000fe200078108ff */
[----:B------:R2:W-:Y:S01]  /*6e60*/  STG.E.64 desc[UR12][R38.64], R8 ;  /* 0x0000000826007986 */ /* 0x0005e2000c101b0c */
[----:B------:R-:W-:Y:S02]  /*6e70*/  IADD3.X R15, PT, PT, RZ, R10, RZ, P1, !PT ;  /* 0x0000000aff0f7210 */ /* 0x000fe40000ffe4ff */
[----:B------:R-:W-:Y:S01]  /*6e80*/  LEA.HI R11, P1, R14, R11, RZ, 0x1 ;  /* 0x0000000b0e0b7211 */ /* 0x000fe200078308ff */
[----:B------:R-:W-:Y:S01]  /*6e90*/  IMAD.X R10, RZ, RZ, R22, P0 ;  /* 0x000000ffff0a7224 */ /* 0x000fe200000e0616 */
[----:B0-----:R-:W-:-:S02]  /*6ea0*/  SHF.L.U32 R20, R17, 0x2, RZ ;  /* 0x0000000211147819 */ /* 0x001fc400000006ff */
[----:B--2---:R-:W-:Y:S01]  /*6eb0*/  IADD3.X R8, PT, PT, RZ, R25, RZ, P2, !PT ;  /* 0x00000019ff087210 */ /* 0x004fe200017fe4ff */
[----:B-1----:R-:W-:Y:S01]  /*6ec0*/  IMAD R16, R16, UR4, RZ ;  /* 0x0000000410107c24 */ /* 0x002fe2000f8e02ff */
[----:B------:R-:W-:Y:S02]  /*6ed0*/  LEA.HI R12, P2, R15, R12, RZ, 0x1 ;  /* 0x0000000c0f0c7211 */ /* 0x000fe400078508ff */
[----:B------:R-:W-:Y:S02]  /*6ee0*/  SHF.L.U64.HI R21, R17, 0x2, R8 ;  /* 0x0000000211157819 */ /* 0x000fe40000010208 */
[----:B------:R-:W-:Y:S01]  /*6ef0*/  IADD3.X R8, PT, PT, RZ, R14, RZ, P1, !PT ;  /* 0x0000000eff087210 */ /* 0x000fe20000ffe4ff */
[----:B------:R-:W-:Y:S01]  /*6f00*/  IMAD.SHL.U32 R14, R12, 0x4, RZ ;  /* 0x000000040c0e7824 */ /* 0x000fe200078e00ff */
[C---:B------:R-:W-:Y:S01]  /*6f10*/  SHF.L.U64.HI R17, R13.reuse, 0x2, R10 ;  /* 0x000000020d117819 */ /* 0x040fe2000001020a */
[----:B------:R-:W-:Y:S01]  /*6f20*/  IMAD.SHL.U32 R10, R13, 0x4, RZ ;  /* 0x000000040d0a7824 */ /* 0x000fe200078e00ff */
[----:B------:R-:W-:-:S02]  /*6f30*/  SHF.L.U64.HI R13, R11, 0x2, R8 ;  /* 0x000000020b0d7819 */ /* 0x000fc40000010208 */
[----:B------:R-:W-:Y:S02]  /*6f40*/  IADD3.X R15, PT, PT, RZ, R15, RZ, P2, !PT ;  /* 0x0000000fff0f7210 */ /* 0x000fe400017fe4ff */
[----:B------:R-:W-:Y:S02]  /*6f50*/  LOP3.LUT R8, R20, 0xfffffff8, RZ, 0xc0, !PT ;  /* 0xfffffff814087812 */ /* 0x000fe400078ec0ff */
[----:B------:R-:W-:Y:S02]  /*6f60*/  SHF.L.U32 R9, R11, 0x2, RZ ;  /* 0x000000020b097819 */ /* 0x000fe400000006ff */
[----:B------:R-:W-:Y:S02]  /*6f70*/  SHF.L.U64.HI R15, R12, 0x2, R15 ;  /* 0x000000020c0f7819 */ /* 0x000fe4000001020f */
[----:B------:R-:W-:Y:S02]  /*6f80*/  IADD3 R8, P0, PT, R8, UR48, RZ ;  /* 0x0000003008087c10 */ /* 0x000fe4000ff1e0ff */
[----:B------:R-:W-:-:S02]  /*6f90*/  LOP3.LUT R12, R9, 0xfffffff8, RZ, 0xc0, !PT ;  /* 0xfffffff8090c7812 */ /* 0x000fc400078ec0ff */
[----:B------:R-:W-:Y:S02]  /*6fa0*/  IADD3.X R9, PT, PT, R21, UR49, RZ, P0, !PT ;  /* 0x0000003115097c10 */ /* 0x000fe400087fe4ff */
[----:B------:R-:W-:Y:S02]  /*6fb0*/  IADD3 R12, P0, PT, R12, UR48, RZ ;  /* 0x000000300c0c7c10 */ /* 0x000fe4000ff1e0ff */
[----:B------:R-:W-:Y:S01]  /*6fc0*/  LOP3.LUT R10, R10, 0xfffffff8, RZ, 0xc0, !PT ;  /* 0xfffffff80a0a7812 */ /* 0x000fe200078ec0ff */
[----:B------:R0:W-:Y:S01]  /*6fd0*/  STG.E.64 desc[UR6][R8.64], R6 ;  /* 0x0000000608007986 */ /* 0x0001e2000c101b06 */
[----:B------:R-:W-:Y:S02]  /*6fe0*/  IADD3.X R13, PT, PT, R13, UR49, RZ, P0, !PT ;  /* 0x000000310d0d7c10 */ /* 0x000fe400087fe4ff */
[----:B------:R-:W-:Y:S02]  /*6ff0*/  IADD3 R37, P0, PT, R16, R37, RZ ;  /* 0x0000002510257210 */ /* 0x000fe40007f1e0ff */
[----:B------:R-:W-:-:S02]  /*7000*/  LOP3.LUT R14, R14, 0xfffffff8, RZ, 0xc0, !PT ;  /* 0xfffffff80e0e7812 */ /* 0x000fc400078ec0ff */
[----:B------:R-:W-:Y:S02]  /*7010*/  LEA.HI.X.SX32 R36, R16, R36, 0x1, P0 ;  /* 0x0000002410247211 */ /* 0x000fe400000f0eff */
[----:B------:R-:W-:Y:S02]  /*7020*/  ISETP.GE.U32.AND P0, PT, R37, UR46, PT ;  /* 0x0000002e25007c0c */ /* 0x000fe4000bf06070 */
[----:B------:R-:W-:Y:S02]  /*7030*/  IADD3 R10, P1, PT, R10, UR48, RZ ;  /* 0x000000300a0a7c10 */ /* 0x000fe4000ff3e0ff */
[----:B------:R-:W-:Y:S02]  /*7040*/  ISETP.GE.AND.EX P0, PT, R36, UR47, PT, P0 ;  /* 0x0000002f24007c0c */ /* 0x000fe4000bf06300 */
[----:B------:R-:W-:Y:S02]  /*7050*/  IADD3 R14, P2, PT, R14, UR48, RZ ;  /* 0x000000300e0e7c10 */ /* 0x000fe4000ff5e0ff */
[----:B------:R-:W-:-:S02]  /*7060*/  IADD3.X R11, PT, PT, R17, UR49, RZ, P1, !PT ;  /* 0x00000031110b7c10 */ /* 0x000fc40008ffe4ff */
[----:B------:R-:W-:-:S03]  /*7070*/  IADD3.X R15, PT, PT, R15, UR49, RZ, P2, !PT ;  /* 0x000000310f0f7c10 */ /* 0x000fc600097fe4ff */
[----:B------:R0:W-:Y:S04]  /*7080*/  STG.E.64 desc[UR8][R10.64], R4 ;  /* 0x000000040a007986 */ /* 0x0001e8000c101b08 */
[----:B------:R0:W-:Y:S04]  /*7090*/  STG.E.64 desc[UR10][R12.64], R2 ;  /* 0x000000020c007986 */ /* 0x0001e8000c101b0a */
[----:B------:R0:W-:Y:S01]  /*70a0*/  STG.E.64 desc[UR12][R14.64], R18 ;  /* 0x000000120e007986 */ /* 0x0001e2000c101b0c */
[----:B------:R-:W-:Y:S05]  /*70b0*/  @!P0 BRA `(.L_x_7321) ;  /* 0xffffff9000788947 */ /* 0x000fea000383ffff */
[----:B------:R-:W-:Y:S05]  /*70c0*/  BSYNC B0 ;  /* 0x0000000000007941 */ /* 0x000fea0003800000 */
.L_x_7271:
[----:B------:R-:W-:Y:S05]  /*70d0*/  EXIT ;  /* 0x000000000000794d */ /* 0x000fea0003800000 */
.L_x_7272:
[----:B------:R-:W-:Y:S01]  /*70e0*/  HFMA2 R12, -RZ, RZ, 0, 9.5367431640625e-07 ;  /* 0x00000010ff0c7431 */ /* 0x000fe200000001ff */
[----:B------:R-:W-:Y:S01]  /*70f0*/  BSSY B1, `(.L_x_7322) ;  /* 0x0000006000017945 */ /* 0x000fe20003800000 */
[----:B------:R-:W-:Y:S01]  /*7100*/  MOV R11, 0x1f ;  /* 0x0000001f000b7802 */ /* 0x000fe20000000f00 */
[----:B------:R-:W-:-:S07]  /*7110*/  IMAD.MOV.U32 R15, RZ, RZ, -0x1 ;  /* 0xffffffffff0f7424 */ /* 0x000fce00078e00ff */
[----:B------:R-:W-:Y:S05]  /*7120*/  WARPSYNC.COLLECTIVE R15, `(.L_x_7323) ;  /* 0x000000000f087348 */ /* 0x000fea0003c00000 */
[----:B------:R0:W1:Y:S02]  /*7130*/  SHFL.BFLY P6, R14, R13, R12, R11 ;  /* 0x0c00000c0d0e7389 */ /* 0x00006400000c000b */
[----:B01----:R-:W-:Y:S05]  /*7140*/  ENDCOLLECTIVE ;  /* 0x000000000000791b */ /* 0x003fea0003800000 */
.L_x_7323:
[----:B------:R-:W-:Y:S05]  /*7150*/  BSYNC B1 ;  /* 0x0000000000017941 */ /* 0x000fea0003800000 */
.L_x_7322:
[----:B------:R-:W-:Y:S01]  /*7160*/  HFMA2 R12, -RZ, RZ, 0, 4.76837158203125e-07 ;  /* 0x00000008ff0c7431 */ /* 0x000fe200000001ff */
[----:B------:R-:W-:Y:S01]  /*7170*/  FMNMX R13, R13, R14, !PT ;  /* 0x0000000e0d0d7209 */ /* 0x000fe20007800000 */
[----:B------:R-:W-:Y:S01]  /*7180*/  IMAD.MOV.U32 R15, RZ, RZ, -0x1 ;  /* 0xffffffffff0f7424 */ /* 0x000fe200078e00ff */
[----:B------:R-:W-:Y:S01]  /*7190*/  MOV R11, 0x1f ;  /* 0x0000001f000b7802 */ /* 0x000fe20000000f00 */
[----:B------:R-:W-:-:S07]  /*71a0*/  HFMA2 R10, -RZ, RZ, 0.96630859375, -0.0022525787353515625 ;  /* 0x3bbb989dff0a7431 */ /* 0x000fce00000001ff */
[----:B------:R-:W-:Y:S05]  /*71b0*/  WARPSYNC.COLLECTIVE R15, `(.L_x_7324) ;  /* 0x000000000f087348 */ /* 0x000fea0003c00000 */
[----:B------:R0:W1:Y:S02]  /*71c0*/  SHFL.BFLY P6, R14, R13, R12, R11 ;  /* 0x0c00000c0d0e7389 */ /* 0x00006400000c000b */
[----:B01----:R-:W-:Y:S05]  /*71d0*/  ENDCOLLECTIVE ;  /* 0x000000000000791b */ /* 0x003fea0003800000 */
.L_x_7324:
[----:B------:R-:W-:Y:S01]  /*71e0*/  HFMA2 R12, -RZ, RZ, 0, 2.384185791015625e-07 ;  /* 0x00000004ff0c7431 */ /* 0x000fe200000001ff */
[----:B------:R-:W-:-:S04]  /*71f0*/  FMNMX R0, R13, R14, !PT ;  /* 0x0000000e0d007209 */ /* 0x000fc80007800000 */
[----:B------:R-:W-:-:S07]  /*7200*/  MOV R13, R0 ;  /* 0x00000000000d7202 */ /* 0x000fce0000000f00 */
[----:B------:R-:W-:Y:S05]  /*7210*/  WARPSYNC.COLLECTIVE R15, `(.L_x_7325) ;  /* 0x000000000f087348 */ /* 0x000fea0003c00000 */
[----:B------:R0:W1:Y:S02]  /*7220*/  SHFL.BFLY P6, R14, R13, R12, R11 ;  /* 0x0c00000c0d0e7389 */ /* 0x00006400000c000b */
[----:B01----:R-:W-:Y:S05]  /*7230*/  ENDCOLLECTIVE ;  /* 0x000000000000791b */ /* 0x003fea0003800000 */
.L_x_7325:
[----:B------:R-:W-:Y:S02]  /*7240*/  MOV R12, 0x2 ;  /* 0x00000002000c7802 */ /* 0x000fe40000000f00 */
[----:B------:R-:W-:-:S05]  /*7250*/  FMNMX R2, R0, R14, !PT ;  /* 0x0000000e00027209 */ /* 0x000fca0007800000 */
[----:B------:R-:W-:-:S07]  /*7260*/  IMAD.MOV.U32 R13, RZ, RZ, R2 ;  /* 0x000000ffff0d7224 */ /* 0x000fce00078e0002 */
[----:B------:R-:W-:Y:S05]  /*7270*/  WARPSYNC.COLLECTIVE R15, `(.L_x_7326) ;  /* 0x000000000f087348 */ /* 0x000fea0003c00000 */
[----:B------:R0:W1:Y:S02]  /*7280*/  SHFL.BFLY P6, R14, R13, R12, R11 ;  /* 0x0c00000c0d0e7389 */ /* 0x00006400000c000b */
[----:B01----:R-:W-:Y:S05]  /*7290*/  ENDCOLLECTIVE ;  /* 0x000000000000791b */ /* 0x003fea0003800000 */
.L_x_7326:
[----:B------:R-:W-:Y:S01]  /*72a0*/  IMAD.MOV.U32 R12, RZ, RZ, 0x1 ;  /* 0x00000001ff0c7424 */ /* 0x000fe200078e00ff */
[----:B------:R-:W-:-:S04]  /*72b0*/  FMNMX R3, R2, R14, !PT ;  /* 0x0000000e02037209 */ /* 0x000fc80007800000 */
[----:B------:R-:W-:-:S07]  /*72c0*/  MOV R13, R3 ;  /* 0x00000003000d7202 */ /* 0x000fce0000000f00 */
[----:B------:R-:W-:Y:S05]  /*72d0*/  WARPSYNC.COLLECTIVE R15, `(.L_x_7327) ;  /* 0x000000000f087348 */ /* 0x000fea0003c00000 */
[----:B------:R0:W1:Y:S02]  /*72e0*/  SHFL.BFLY P6, R14, R13, R12, R11 ;  /* 0x0c00000c0d0e7389 */ /* 0x00006400000c000b */
[----:B01----:R-:W-:Y:S05]  /*72f0*/  ENDCOLLECTIVE ;  /* 0x000000000000791b */ /* 0x003fea0003800000 */
.L_x_7327:
[----:B------:R-:W-:Y:S02]  /*7300*/  FMNMX R3, R3, R14, !PT ;  /* 0x0000000e03037209 */ /* 0x000fe40007800000 */
[----:B------:R-:W-:-:S03]  /*7310*/  MOV R14, 0x437c0000 ;  /* 0x437c0000000e7802 */ /* 0x000fc60000000f00 */
[--C-:B------:R-:W-:Y:S01]  /*7320*/  FADD R5, R17, -R3.reuse ;  /* 0x8000000311057221 */ /* 0x100fe20000000000 */
[--C-:B------:R-:W-:Y:S01]  /*7330*/  FADD R15, R25, -R3.reuse ;  /* 0x80000003190f7221 */ /* 0x100fe20000000000 */
[----:B------:R-:W-:Y:S01]  /*7340*/  FADD R59, -R3, R22 ;  /* 0x00000016033b7221 */ /* 0x000fe20000000100 */
[--C-:B------:R-:W-:Y:S01]  /*7350*/  FADD R11, R4, -R3.reuse ;  /* 0x80000003040b7221 */ /* 0x100fe20000000000 */
[-C--:B------:R-:W-:Y:S01]  /*7360*/  FFMA.SAT R7, R5, R10.reuse, 0.5 ;  /* 0x3f00000005077423 */ /* 0x080fe2000000200a */
[--C-:B------:R-:W-:Y:S01]  /*7370*/  FADD R57, R9, -R3.reuse ;  /* 0x8000000309397221 */ /* 0x100fe20000000000 */
[----:B------:R-:W-:Y:S01]  /*7380*/  FFMA.SAT R49, R59, R10, 0.5 ;  /* 0x3f0000003b317423 */ /* 0x000fe2000000200a */
[--C-:B------:R-:W-:Y:S01]  /*7390*/  FADD R51, R33, -R3.reuse ;  /* 0x8000000321337221 */ /* 0x100fe20000000000 */
[-C--:B------:R-:W-:Y:S01]  /*73a0*/  FFMA.RM R0, R7, R14.reuse, 12582913 ;  /* 0x4b40000107007423 */ /* 0x080fe2000000400e */
[--C-:B------:R-:W-:Y:S01]  /*73b0*/  FADD R23, R23, -R3.reuse ;  /* 0x8000000317177221 */ /* 0x100fe20000000000 */
[----:B------:R-:W-:Y:S01]  /*73c0*/  FFMA.RM R4, R49, R14, 12582913 ;  /* 0x4b40000131047423 */ /* 0x000fe2000000400e */
[----:B------:R-:W-:Y:S01]  /*73d0*/  FADD R7, -R3, R18 ;  /* 0x0000001203077221 */ /* 0x000fe20000000100 */
[----:B------:R-:W-:Y:S01]  /*73e0*/  FADD R2, R0, -12583039 ;  /* 0xcb40007f00027421 */ /* 0x000fe20000000000 */
[--C-:B------:R-:W-:Y:S01]  /*73f0*/  FADD R21, R21, -R3.reuse ;  /* 0x8000000315157221 */ /* 0x100fe20000000000 */
[----:B------:R-:W-:Y:S01]  /*7400*/  FADD R9, -R3, R16 ;  /* 0x0000001003097221 */ /* 0x000fe20000000100 */
[--C-:B------:R-:W-:Y:S01]  /*7410*/  FADD R19, R19, -R3.reuse ;  /* 0x8000000313137221 */ /* 0x100fe20000000000 */
[----:B------:R-:W-:Y:S01]  /*7420*/  FFMA R2, R5, 1.4426950216293334961, -R2 ;  /* 0x3fb8aa3b05027823 */ /* 0x000fe20000000802 */
[C---:B------:R-:W-:Y:S01]  /*7430*/  FADD R13, -R3.reuse, R8 ;  /* 0x00000008030d7221 */ /* 0x040fe20000000100 */
[----:B------:R-:W-:Y:S01]  /*7440*/  FADD R17, -R3, R6 ;  /* 0x0000000603117221 */ /* 0x000fe20000000100 */
[--C-:B------:R-:W-:Y:S01]  /*7450*/  FADD R39, R39, -R3.reuse ;  /* 0x8000000327277221 */ /* 0x100fe20000000000 */
[----:B------:R-:W-:Y:S01]  /*7460*/  FFMA R2, R5, 1.925963033500011079e-08, R2 ;  /* 0x32a5706005027823 */ /* 0x000fe20000000002 */
[C---:B------:R-:W-:Y:S01]  /*7470*/  FADD R5, -R3.reuse, R20 ;  /* 0x0000001403057221 */ /* 0x040fe20000000100 */
[C---:B------:R-:W-:Y:S01]  /*7480*/  FADD R41, -R3.reuse, R24 ;  /* 0x0000001803297221 */ /* 0x040fe20000000100 */
[--C-:B------:R-:W-:Y:S01]  /*7490*/  FADD R43, R38, -R3.reuse ;  /* 0x80000003262b7221 */ /* 0x100fe20000000000 */
[----:B------:R-:W0:Y:S01]  /*74a0*/  MUFU.EX2 R25, R2 ;  /* 0x0000000200197308 */ /* 0x000e220000000800 */
[----:B------:R-:W-:Y:S01]  /*74b0*/  FADD R45, -R3, R26 ;  /* 0x0000001a032d7221 */ /* 0x000fe20000000100 */
[--C-:B------:R-:W-:Y:S01]  /*74c0*/  FADD R35, R35, -R3.reuse ;  /* 0x8000000323237221 */ /* 0x100fe20000000000 */
[C---:B------:R-:W-:Y:S01]  /*74d0*/  FADD R47, -R3.reuse, R32 ;  /* 0x00000020032f7221 */ /* 0x040fe20000000100 */
[----:B------:R-:W-:Y:S01]  /*74e0*/  FADD R53, -R3, R28 ;  /* 0x0000001c03357221 */ /* 0x000fe20000000100 */
[----:B------:R-:W-:Y:S01]  /*74f0*/  FADD R55, R29, -R3 ;  /* 0x800000031d377221 */ /* 0x000fe20000000000 */
[C---:B------:R-:W-:Y:S01]  /*7500*/  FADD R49, -R3.reuse, R34 ;  /* 0x0000002203317221 */ /* 0x040fe20000000100 */
[----:B------:R-:W-:Y:S01]  /*7510*/  FADD R33, -R3, R27 ;  /* 0x0000001b03217221 */ /* 0x000fe20000000100 */
[----:B------:R-:W-:-:S02]  /*7520*/  IMAD.SHL.U32 R0, R0, 0x800000, RZ ;  /* 0x0080000000007824 */ /* 0x000fc400078e00ff */
[C---:B------:R-:W-:Y:S01]  /*7530*/  FADD R6, R4.reuse, -12583039 ;  /* 0xcb40007f04067421 */ /* 0x040fe20000000000 */
[----:B------:R-:W-:Y:S01]  /*7540*/  FFMA.SAT R3, R57, R10, 0.5 ;  /* 0x3f00000039037423 */ /* 0x000fe2000000200a */
[----:B------:R-:W-:Y:S02]  /*7550*/  SHF.L.U32 R4, R4, 0x17, RZ ;  /* 0x0000001704047819 */ /* 0x000fe400000006ff */
[----:B------:R-:W-:Y:S01]  /*7560*/  FFMA R6, R59, 1.4426950216293334961, -R6 ;  /* 0x3fb8aa3b3b067823 */ /* 0x000fe20000000806 */
[----:B0-----:R-:W-:Y:S01]  /*7570*/  FMUL R29, R0, R25 ;  /* 0x00000019001d7220 */ /* 0x001fe20000400000 */
[----:B------:R-:W-:Y:S02]  /*7580*/  FFMA.RM R0, R3, R14, 12582913 ;  /* 0x4b40000103007423 */ /* 0x000fe4000000400e */
[----:B------:R-:W-:Y:S01]  /*7590*/  FFMA R6, R59, 1.925963033500011079e-08, R6 ;  /* 0x32a570603b067823 */ /* 0x000fe20000000006 */
[----:B------:R-:W-:Y:S01]  /*75a0*/  FFMA.SAT R25, R5, R10, 0.5 ;  /* 0x3f00000005197423 */ /* 0x000fe2000000200a */
[----:B------:R-:W-:-:S02]  /*75b0*/  FADD R2, R0, -12583039 ;  /* 0xcb40007f00027421 */ /* 0x000fc40000000000 */
[----:B------:R-:W0:Y:S01]  /*75c0*/  MUFU.EX2 R3, R6 ;  /* 0x0000000600037308 */ /* 0x000e220000000800 */
[----:B------:R-:W-:Y:S01]  /*75d0*/  FFMA.RM R25, R25, R14, 12582913 ;  /* 0x4b40000119197423 */ /* 0x000fe2000000400e */
[----:B------:R-:W-:Y:S01]  /*75e0*/  SHF.L.U32 R0, R0, 0x17, RZ ;  /* 0x0000001700007819 */ /* 0x000fe200000006ff */
[----:B------:R-:W-:-:S04]  /*75f0*/  FFMA R2, R57, 1.4426950216293334961, -R2 ;  /* 0x3fb8aa3b39027823 */ /* 0x000fc80000000802 */
[----:B------:R-:W-:-:S04]  /*7600*/  FFMA R2, R57, 1.925963033500011079e-08, R2 ;  /* 0x32a5706039027823 */ /* 0x000fc80000000002 */
[----:B------:R-:W1:Y:S01]  /*7610*/  MUFU.EX2 R27, R2 ;  /* 0x00000002001b7308 */ /* 0x000e620000000800 */
[----:B0-----:R-:W-:Y:S01]  /*7620*/  FMUL R28, R4, R3 ;  /* 0x00000003041c7220 */ /* 0x001fe20000400000 */
[----:B------:R-:W-:Y:S01]  /*7630*/  FFMA.SAT R3, R23, R10, 0.5 ;  /* 0x3f00000017037423 */ /* 0x000fe2000000200a */
[C---:B------:R-:W-:Y:S01]  /*7640*/  FADD R4, R25.reuse, -12583039 ;  /* 0xcb40007f19047421 */ /* 0x040fe20000000000 */
[----:B------:R-:W-:Y:S02]  /*7650*/  IMAD.SHL.U32 R25, R25, 0x800000, RZ ;  /* 0x0080000019197824 */ /* 0x000fe400078e00ff */
[----:B------:R-:W-:Y:S01]  /*7660*/  FFMA.RM R3, R3, R14, 12582913 ;  /* 0x4b40000103037423 */ /* 0x000fe2000000400e */
[----:B------:R-:W-:-:S04]  /*7670*/  FFMA R4, R5, 1.4426950216293334961, -R4 ;  /* 0x3fb8aa3b05047823 */ /* 0x000fc80000000804 */
[----:B------:R-:W-:Y:S01]  /*7680*/  FFMA R4, R5, 1.925963033500011079e-08, R4 ;  /* 0x32a5706005047823 */ /* 0x000fe20000000004 */
[----:B-1----:R-:W-:Y:S01]  /*7690*/  FMUL R27, R0, R27 ;  /* 0x0000001b001b7220 */ /* 0x002fe20000400000 */
[----:B------:R-:W-:Y:S01]  /*76a0*/  FADD R0, R3, -12583039 ;  /* 0xcb40007f03007421 */ /* 0x000fe20000000000 */
[----:B------:R-:W-:Y:S01]  /*76b0*/  FFMA.SAT R5, R7, R10, 0.5 ;  /* 0x3f00000007057423 */ /* 0x000fe2000000200a */
[----:B------:R-:W-:Y:S02]  /*76c0*/  SHF.L.U32 R3, R3, 0x17, RZ ;  /* 0x0000001703037819 */ /* 0x000fe400000006ff */
[----:B------:R-:W-:Y:S01]  /*76d0*/  FFMA R0, R23, 1.4426950216293334961, -R0 ;  /* 0x3fb8aa3b17007823 */ /* 0x000fe20000000800 */
[----:B------:R-:W-:Y:S01]  /*76e0*/  FFMA.RM R5, R5, R14, 12582913 ;  /* 0x4b40000105057423 */ /* 0x000fe2000000400e */
[----:B------:R-:W0:Y:S02]  /*76f0*/  MUFU.EX2 R4, R4 ;  /* 0x0000000400047308 */ /* 0x000e240000000800 */
[----:B------:R-:W-:Y:S01]  /*7700*/  FFMA R0, R23, 1.925963033500011079e-08, R0 ;  /* 0x32a5706017007823 */ /* 0x000fe20000000000 */
[C---:B------:R-:W-:Y:S01]  /*7710*/  FADD R2, R5.reuse, -12583039 ;  /* 0xcb40007f05027421 */ /* 0x040fe20000000000 */
[----:B------:R-:W-:-:S03]  /*7720*/  SHF.L.U32 R5, R5, 0x17, RZ ;  /* 0x0000001705057819 */ /* 0x000fc600000006ff */
[C---:B------:R-:W-:Y:S01]  /*7730*/  FFMA R2, R7.reuse, 1.4426950216293334961, -R2 ;  /* 0x3fb8aa3b07027823 */ /* 0x040fe20000000802 */
[----:B------:R-:W1:Y:S03]  /*7740*/  MUFU.EX2 R0, R0 ;  /* 0x0000000000007308 */ /* 0x000e660000000800 */
[----:B------:R-:W-:Y:S01]  /*7750*/  FFMA R2, R7, 1.925963033500011079e-08, R2 ;  /* 0x32a5706007027823 */ /* 0x000fe20000000002 */
[----:B------:R-:W-:-:S04]  /*7760*/  FFMA.SAT R7, R21, R10, 0.5 ;  /* 0x3f00000015077423 */ /* 0x000fc8000000200a */
[----:B------:R-:W-:Y:S01]  /*7770*/  FFMA.RM R7, R7, R14, 12582913 ;  /* 0x4b40000107077423 */ /* 0x000fe2000000400e */
[----:B------:R-:W2:Y:S01]  /*7780*/  MUFU.EX2 R2, R2 ;  /* 0x0000000200027308 */ /* 0x000ea20000000800 */
[----:B0-----:R-:W-:Y:S02]  /*7790*/  FMUL R26, R25, R4 ;  /* 0x00000004191a7220 */ /* 0x001fe40000400000 */
[C---:B------:R-:W-:Y:S01]  /*77a0*/  FADD R4, R7.reuse, -12583039 ;  /* 0xcb40007f07047421 */ /* 0x040fe20000000000 */
[----:B------:R-:W-:-:S03]  /*77b0*/  IMAD.SHL.U32 R7, R7, 0x800000, RZ ;  /* 0x0080000007077824 */ /* 0x000fc600078e00ff */
[----:B------:R-:W-:Y:S01]  /*77c0*/  FFMA R4, R21, 1.4426950216293334961, -R4 ;  /* 0x3fb8aa3b15047823 */ /* 0x000fe20000000804 */
[----:B-1----:R-:W-:Y:S01]  /*77d0*/  FMUL R25, R3, R0 ;  /* 0x0000000003197220 */ /* 0x002fe20000400000 */
[----:B------:R-:W-:Y:S02]  /*77e0*/  FFMA.SAT R3, R9, R10, 0.5 ;  /* 0x3f00000009037423 */ /* 0x000fe4000000200a */
[----:B------:R-:W-:Y:S02]  /*77f0*/  FFMA R4, R21, 1.925963033500011079e-08, R4 ;  /* 0x32a5706015047823 */ /* 0x000fe40000000004 */
[----:B------:R-:W-:-:S04]  /*7800*/  FFMA.RM R3, R3, R14, 12582913 ;  /* 0x4b40000103037423 */ /* 0x000fc8000000400e */
[----:B------:R-:W-:Y:S01]  /*7810*/  FADD R0, R3, -12583039 ;  /* 0xcb40007f03007421 */ /* 0x000fe20000000000 */
[----:B--2---:R-:W-:Y:S01]  /*7820*/  FMUL R24, R5, R2 ;  /* 0x0000000205187220 */ /* 0x004fe20000400000 */
[----:B------:R-:W-:Y:S01]  /*7830*/  FFMA.SAT R5, R19, R10, 0.5 ;  /* 0x3f00000013057423 */ /* 0x000fe2000000200a */
[----:B------:R-:W0:Y:S01]  /*7840*/  MUFU.EX2 R4, R4 ;  /* 0x0000000400047308 */ /* 0x000e220000000800 */
[----:B------:R-:W-:Y:S01]  /*7850*/  FFMA R0, R9, 1.4426950216293334961, -R0 ;  /* 0x3fb8aa3b09007823 */ /* 0x000fe20000000800 */
[----:B------:R-:W-:Y:S01]  /*7860*/  SHF.L.U32 R3, R3, 0x17, RZ ;  /* 0x0000001703037819 */ /* 0x000fe200000006ff */
[----:B------:R-:W-:Y:S02]  /*7870*/  FFMA.RM R5, R5, R14, 12582913 ;  /* 0x4b40000105057423 */ /* 0x000fe4000000400e */
[----:B------:R-:W-:Y:S02]  /*7880*/  FFMA R0, R9, 1.925963033500011079e-08, R0 ;  /* 0x32a5706009007823 */ /* 0x000fe40000000000 */
[C---:B------:R-:W-:Y:S01]  /*7890*/  FADD R2, R5.reuse, -12583039 ;  /* 0xcb40007f05027421 */ /* 0x040fe20000000000 */
[----:B------:R-:W-:-:S03]  /*78a0*/  SHF.L.U32 R5, R5, 0x17, RZ ;  /* 0x0000001705057819 */ /* 0x000fc600000006ff */
[----:B------:R-:W1:Y:S01]  /*78b0*/  MUFU.EX2 R0, R0 ;  /* 0x0000000000007308 */ /* 0x000e620000000800 */
[----:B------:R-:W-:-:S04]  /*78c0*/  FFMA R2, R19, 1.4426950216293334961, -R2 ;  /* 0x3fb8aa3b13027823 */ /* 0x000fc80000000802 */
[----:B------:R-:W-:Y:S01]  /*78d0*/  FFMA R2, R19, 1.925963033500011079e-08, R2 ;  /* 0x32a5706013027823 */ /* 0x000fe20000000002 */
[----:B0-----:R-:W-:Y:S01]  /*78e0*/  FMUL R23, R7, R4 ;  /* 0x0000000407177220 */ /* 0x001fe20000400000 */
[----:B------:R-:W-:-:S04]  /*78f0*/  FFMA.SAT R7, R13, R10, 0.5 ;  /* 0x3f0000000d077423 */ /* 0x000fc8000000200a */
[----:B------:R-:W0:Y:S01]  /*7900*/  MUFU.EX2 R2, R2 ;  /* 0x0000000200027308 */ /* 0x000e220000000800 */
[----:B------:R-:W-:-:S04]  /*7910*/  FFMA.RM R7, R7, R14, 12582913 ;  /* 0x4b40000107077423 */ /* 0x000fc8000000400e */
[----:B------:R-:W-:Y:S01]  /*7920*/  FADD R4, R7, -12583039 ;  /* 0xcb40007f07047421 */ /* 0x000fe20000000000 */
[----:B-1----:R-:W-:Y:S01]  /*7930*/  FMUL R22, R3, R0 ;  /* 0x0000000003167220 */ /* 0x002fe20000400000 */
[----:B------:R-:W-:Y:S01]  /*7940*/  FFMA.SAT R3, R15, R10, 0.5 ;  /* 0x3f0000000f037423 */ /* 0x000fe2000000200a */
[----:B------:R-:W-:Y:S02]  /*7950*/  IMAD.SHL.U32 R7, R7, 0x800000, RZ ;  /* 0x0080000007077824 */ /* 0x000fe400078e00ff */
[----:B------:R-:W-:Y:S01]  /*7960*/  FFMA R4, R13, 1.4426950216293334961, -R4 ;  /* 0x3fb8aa3b0d047823 */ /* 0x000fe20000000804 */
[----:B------:R-:W-:-:S03]  /*7970*/  FFMA.RM R3, R3, R14, 12582913 ;  /* 0x4b40000103037423 */ /* 0x000fc6000000400e */
[----:B------:R-:W-:Y:S01]  /*7980*/  FFMA R4, R13, 1.925963033500011079e-08, R4 ;  /* 0x32a570600d047823 */ /* 0x000fe20000000004 */
[----:B------:R-:W-:Y:S01]  /*7990*/  FFMA.SAT R13, R47, R10, 0.5 ;  /* 0x3f0000002f0d7423 */ /* 0x000fe2000000200a */
[C---:B------:R-:W-:Y:S01]  /*79a0*/  FADD R0, R3.reuse, -12583039 ;  /* 0xcb40007f03007421 */ /* 0x040fe20000000000 */
[----:B------:R-:W-:Y:S01]  /*79b0*/  SHF.L.U32 R3, R3, 0x17, RZ ;  /* 0x0000001703037819 */ /* 0x000fe200000006ff */
[----:B0-----:R-:W-:Y:S01]  /*79c0*/  FMUL R21, R5, R2 ;  /* 0x0000000205157220 */ /* 0x001fe20000400000 */
[----:B------:R-:W-:Y:S01]  /*79d0*/  FFMA.SAT R5, R17, R10, 0.5 ;  /* 0x3f00000011057423 */ /* 0x000fe2000000200a */
[----:B------:R-:W-:Y:S01]  /*79e0*/  FFMA R0, R15, 1.4426950216293334961, -R0 ;  /* 0x3fb8aa3b0f007823 */ /* 0x000fe20000000800 */
[----:B------:R-:W0:Y:S01]  /*79f0*/  MUFU.EX2 R4, R4 ;  /* 0x0000000400047308 */ /* 0x000e220000000800 */
[-C--:B------:R-:W-:Y:S01]  /*7a00*/  FFMA.RM R13, R13, R14.reuse, 12582913 ;  /* 0x4b4000010d0d7423 */ /* 0x080fe2000000400e */
[----:B------:R-:W-:Y:S01]  /*7a10*/  FFMA.RM R5, R5, R14, 12582913 ;  /* 0x4b40000105057423 */ /* 0x000fe2000000400e */
[----:B------:R-:W-:Y:S01]  /*7a20*/  FFMA R0, R15, 1.925963033500011079e-08, R0 ;  /* 0x32a570600f007823 */ /* 0x000fe20000000000 */
[----:B------:R-:W-:-:S02]  /*7a30*/  FFMA.SAT R15, R51, R10, 0.5 ;  /* 0x3f000000330f7423 */ /* 0x000fc4000000200a */
[C---:B------:R-:W-:Y:S01]  /*7a40*/  FADD R2, R5.reuse, -12583039 ;  /* 0xcb40007f05027421 */ /* 0x040fe20000000000 */
[----:B------:R-:W-:Y:S01]  /*7a50*/  SHF.L.U32 R5, R5, 0x17, RZ ;  /* 0x0000001705057819 */ /* 0x000fe200000006ff */
[----:B------:R-:W-:Y:S01]  /*7a60*/  FFMA.RM R15, R15, R14, 12582913 ;  /* 0x4b4000010f0f7423 */ /* 0x000fe2000000400e */
[----:B------:R-:W1:Y:S01]  /*7a70*/  MUFU.EX2 R0, R0 ;  /* 0x0000000000007308 */ /* 0x000e620000000800 */
[----:B------:R-:W-:Y:S02]  /*7a80*/  FFMA R2, R17, 1.4426950216293334961, -R2 ;  /* 0x3fb8aa3b11027823 */ /* 0x000fe40000000802 */
[C---:B------:R-:W-:Y:S01]  /*7a90*/  FADD R12, R15.reuse, -12583039 ;  /* 0xcb40007f0f0c7421 */ /* 0x040fe20000000000 */
[----:B------:R-:W-:Y:S02]  /*7aa0*/  IMAD.SHL.U32 R15, R15, 0x800000, RZ ;  /* 0x008000000f0f7824 */ /* 0x000fe400078e00ff */
[----:B------:R-:W-:Y:S01]  /*7ab0*/  FFMA R2, R17, 1.925963033500011079e-08, R2 ;  /* 0x32a5706011027823 */ /* 0x000fe20000000002 */
[----:B------:R-:W-:Y:S01]  /*7ac0*/  FFMA.SAT R17, R53, R10, 0.5 ;  /* 0x3f00000035117423 */ /* 0x000fe2000000200a */
[----:B------:R-:W-:Y:S01]  /*7ad0*/  FFMA R12, R51, 1.4426950216293334961, -R12 ;  /* 0x3fb8aa3b330c7823 */ /* 0x000fe2000000080c */
[----:B0-----:R-:W-:Y:S01]  /*7ae0*/  FMUL R20, R7, R4 ;  /* 0x0000000407147220 */ /* 0x001fe20000400000 */
[----:B------:R-:W-:Y:S01]  /*7af0*/  FFMA.SAT R7, R39, R10, 0.5 ;  /* 0x3f00000027077423 */ /* 0x000fe2000000200a */
[-C--:B------:R-:W-:Y:S01]  /*7b00*/  FFMA.RM R17, R17, R14.reuse, 12582913 ;  /* 0x4b40000111117423 */ /* 0x080fe2000000400e */
[----:B------:R-:W0:Y:S01]  /*7b10*/  MUFU.EX2 R2, R2 ;  /* 0x0000000200027308 */ /* 0x000e220000000800 */
[----:B------:R-:W-:Y:S01]  /*7b20*/  FFMA R12, R51, 1.925963033500011079e-08, R12 ;  /* 0x32a57060330c7823 */ /* 0x000fe2000000000c */
[----:B------:R-:W-:Y:S01]  /*7b30*/  FFMA.RM R7, R7, R14, 12582913 ;  /* 0x4b40000107077423 */ /* 0x000fe2000000400e */
[----:B-1----:R-:W-:Y:S01]  /*7b40*/  FMUL R19, R3, R0 ;  /* 0x0000000003137220 */ /* 0x002fe20000400000 */
[----:B------:R-:W-:-:S02]  /*7b50*/  FFMA.SAT R3, R41, R10, 0.5 ;  /* 0x3f00000029037423 */ /* 0x000fc4000000200a */
[C---:B------:R-:W-:Y:S01]  /*7b60*/  FADD R4, R7.reuse, -12583039 ;  /* 0xcb40007f07047421 */ /* 0x040fe20000000000 */
[----:B------:R-:W-:Y:S01]  /*7b70*/  IMAD.SHL.U32 R7, R7, 0x800000, RZ ;  /* 0x0080000007077824 */ /* 0x000fe200078e00ff */
[----:B------:R-:W-:Y:S01]  /*7b80*/  MUFU.EX2 R12, R12 ;  /* 0x0000000c000c7308 */ /* 0x000fe20000000800 */
[----:B------:R-:W-:Y:S01]  /*7b90*/  FFMA.RM R3, R3, R14, 12582913 ;  /* 0x4b40000103037423 */ /* 0x000fe2000000400e */
[----:B------:R-:W-:-:S03]  /*7ba0*/  FFMA R4, R39, 1.4426950216293334961, -R4 ;  /* 0x3fb8aa3b27047823 */ /* 0x000fc60000000804 */
[----:B------:R-:W-:Y:S01]  /*7bb0*/  FADD R0, R3, -12583039 ;  /* 0xcb40007f03007421 */ /* 0x000fe20000000000 */
[----:B------:R-:W-:Y:S01]  /*7bc0*/  FFMA R4, R39, 1.925963033500011079e-08, R4 ;  /* 0x32a5706027047823 */ /* 0x000fe20000000004 */
[----:B0-----:R-:W-:Y:S01]  /*7bd0*/  FMUL R9, R5, R2 ;  /* 0x0000000205097220 */ /* 0x001fe20000400000 */
[----:B------:R-:W-:Y:S01]  /*7be0*/  FFMA.SAT R5, R43, R10, 0.5 ;  /* 0x3f0000002b057423 */ /* 0x000fe2000000200a */
[----:B------:R-:W-:Y:S01]  /*7bf0*/  FFMA R0, R41, 1.4426950216293334961, -R0 ;  /* 0x3fb8aa3b29007823 */ /* 0x000fe20000000800 */
[----:B------:R-:W-:Y:S02]  /*7c00*/  SHF.L.U32 R3, R3, 0x17, RZ ;  /* 0x0000001703037819 */ /* 0x000fe400000006ff */
[----:B------:R-:W0:Y:S01]  /*7c10*/  MUFU.EX2 R4, R4 ;  /* 0x0000000400047308 */ /* 0x000e220000000800 */
[----:B------:R-:W-:Y:S01]  /*7c20*/  FFMA R0, R41, 1.925963033500011079e-08, R0 ;  /* 0x32a5706029007823 */ /* 0x000fe20000000000 */
[----:B------:R-:W-:-:S04]  /*7c30*/  FFMA.RM R5, R5, R14, 12582913 ;  /* 0x4b40000105057423 */ /* 0x000fc8000000400e */
[C---:B------:R-:W-:Y:S01]  /*7c40*/  FADD R2, R5.reuse, -12583039 ;  /* 0xcb40007f05027421 */ /* 0x040fe20000000000 */
[----:B------:R-:W-:Y:S01]  /*7c50*/  SHF.L.U32 R5, R5, 0x17, RZ ;  /* 0x0000001705057819 */ /* 0x000fe200000006ff */
[----:B------:R-:W1:Y:S02]  /*7c60*/  MUFU.EX2 R0, R0 ;  /* 0x0000000000007308 */ /* 0x000e640000000800 */
[----:B------:R-:W-:-:S04]  /*7c70*/  FFMA R2, R43, 1.4426950216293334961, -R2 ;  /* 0x3fb8aa3b2b027823 */ /* 0x000fc80000000802 */
[----:B------:R-:W-:Y:S01]  /*7c80*/  FFMA R2, R43, 1.925963033500011079e-08, R2 ;  /* 0x32a570602b027823 */ /* 0x000fe20000000002 */
[----:B0-----:R-:W-:Y:S01]  /*7c90*/  FMUL R8, R7, R4 ;  /* 0x0000000407087220 */ /* 0x001fe20000400000 */
[----:B------:R-:W-:-:S04]  /*7ca0*/  FFMA.SAT R7, R45, R10, 0.5 ;  /* 0x3f0000002d077423 */ /* 0x000fc8000000200a */
[----:B------:R-:W0:Y:S01]  /*7cb0*/  MUFU.EX2 R2, R2 ;  /* 0x0000000200027308 */ /* 0x000e220000000800 */
[----:B------:R-:W-:Y:S01]  /*7cc0*/  FFMA.RM R4, R7, R14, 12582913 ;  /* 0x4b40000107047423 */ /* 0x000fe2000000400e */
[----:B-1----:R-:W-:Y:S01]  /*7cd0*/  FMUL R7, R3, R0 ;  /* 0x0000000003077220 */ /* 0x002fe20000400000 */
[----:B------:R-:W-:Y:S02]  /*7ce0*/  FFMA.SAT R3, R35, R10, 0.5 ;  /* 0x3f00000023037423 */ /* 0x000fe4000000200a */
[C---:B------:R-:W-:Y:S01]  /*7cf0*/  FADD R6, R4.reuse, -12583039 ;  /* 0xcb40007f04067421 */ /* 0x040fe20000000000 */
[----:B------:R-:W-:Y:S02]  /*7d00*/  IMAD.SHL.U32 R4, R4, 0x800000, RZ ;  /* 0x0080000004047824 */ /* 0x000fe400078e00ff */
[----:B------:R-:W-:Y:S01]  /*7d10*/  FFMA.RM R3, R3, R14, 12582913 ;  /* 0x4b40000103037423 */ /* 0x000fe2000000400e */
[----:B------:R-:W-:-:S03]  /*7d20*/  FFMA R6, R45, 1.4426950216293334961, -R6 ;  /* 0x3fb8aa3b2d067823 */ /* 0x000fc60000000806 */
[----:B------:R-:W-:Y:S01]  /*7d30*/  FADD R0, R3, -12583039 ;  /* 0xcb40007f03007421 */ /* 0x000fe20000000000 */
[----:B------:R-:W-:Y:S01]  /*7d40*/  FFMA R45, R45, 1.925963033500011079e-08, R6 ;  /* 0x32a570602d2d7823 */ /* 0x000fe20000000006 */
[----:B------:R-:W-:Y:S01]  /*7d50*/  SHF.L.U32 R3, R3, 0x17, RZ ;  /* 0x0000001703037819 */ /* 0x000fe200000006ff */
[----:B0-----:R-:W-:Y:S01]  /*7d60*/  FMUL R6, R5, R2 ;  /* 0x0000000205067220 */ /* 0x001fe20000400000 */
[----:B------:R-:W-:Y:S01]  /*7d70*/  FFMA R0, R35, 1.4426950216293334961, -R0 ;  /* 0x3fb8aa3b23007823 */ /* 0x000fe20000000800 */
[----:B------:R-:W-:Y:S02]  /*7d80*/  FADD R2, R13, -12583039 ;  /* 0xcb40007f0d027421 */ /* 0x000fe40000000000 */
[----:B------:R-:W0:Y:S01]  /*7d90*/  MUFU.EX2 R45, R45 ;  /* 0x0000002d002d7308 */ /* 0x000e220000000800 */
[----:B------:R-:W-:Y:S01]  /*7da0*/  FFMA R0, R35, 1.925963033500011079e-08, R0 ;  /* 0x32a5706023007823 */ /* 0x000fe20000000000 */
[----:B------:R-:W-:-:S04]  /*7db0*/  FFMA R2, R47, 1.4426950216293334961, -R2 ;  /* 0x3fb8aa3b2f027823 */ /* 0x000fc80000000802 */
[----:B------:R-:W-:Y:S02]  /*7dc0*/  FFMA R2, R47, 1.925963033500011079e-08, R2 ;  /* 0x32a570602f027823 */ /* 0x000fe40000000002 */
[----:B------:R-:W1:Y:S08]  /*7dd0*/  MUFU.EX2 R0, R0 ;  /* 0x0000000000007308 */ /* 0x000e700000000800 */
[----:B------:R-:W2:Y:S01]  /*7de0*/  MUFU.EX2 R2, R2 ;  /* 0x0000000200027308 */ /* 0x000ea20000000800 */
[----:B0-----:R-:W-:Y:S01]  /*7df0*/  FMUL R5, R4, R45 ;  /* 0x0000002d04057220 */ /* 0x001fe20000400000 */
[----:B-1----:R-:W-:Y:S01]  /*7e00*/  FMUL R4, R3, R0 ;  /* 0x0000000003047220 */ /* 0x002fe20000400000 */
[----:B------:R-:W-:Y:S01]  /*7e10*/  SHF.L.U32 R3, R13, 0x17, RZ ;  /* 0x000000170d037819 */ /* 0x000fe200000006ff */
[----:B------:R-:W-:Y:S01]  /*7e20*/  FADD R0, R17, -12583039 ;  /* 0xcb40007f11007421 */ /* 0x000fe20000000000 */
[----:B------:R-:W-:-:S03]  /*7e30*/  FFMA.SAT R13, R55, R10, 0.5 ;  /* 0x3f000000370d7423 */ /* 0x000fc6000000200a */
[----:B------:R-:W-:Y:S01]  /*7e40*/  FFMA R0, R53, 1.4426950216293334961, -R0 ;  /* 0x3fb8aa3b35007823 */ /* 0x000fe20000000800 */
[----:B--2---:R-:W-:Y:S01]  /*7e50*/  FMUL R3, R3, R2 ;  /* 0x0000000203037220 */ /* 0x004fe20000400000 */
[----:B------:R-:W-:Y:S01]  /*7e60*/  FMUL R2, R15, R12 ;  /* 0x0000000c0f027220 */ /* 0x000fe20000400000 */
[----:B------:R-:W-:Y:S01]  /*7e70*/  FFMA.RM R12, R13, R14, 12582913 ;  /* 0x4b4000010d0c7423 */ /* 0x000fe2000000400e */
[-C--:B------:R-:W-:Y:S01]  /*7e80*/  FFMA.SAT R13, R49, R10.reuse, 0.5 ;  /* 0x3f000000310d7423 */ /* 0x080fe2000000200a */
[----:B------:R-:W-:Y:S01]  /*7e90*/  FFMA R53, R53, 1.925963033500011079e-08, R0 ;  /* 0x32a5706035357823 */ /* 0x000fe20000000000 */
[----:B------:R-:W-:Y:S01]  /*7ea0*/  FFMA.SAT R15, R11, R10, 0.5 ;  /* 0x3f0000000b0f7423 */ /* 0x000fe2000000200a */
[C---:B------:R-:W-:Y:S01]  /*7eb0*/  FADD R0, R12.reuse, -12583039 ;  /* 0xcb40007f0c007421 */ /* 0x040fe20000000000 */
[----:B------:R-:W-:Y:S01]  /*7ec0*/  FFMA.RM R13, R13, R14, 12582913 ;  /* 0x4b4000010d0d7423 */ /* 0x000fe2000000400e */
[----:B------:R-:W-:Y:S02]  /*7ed0*/  SHF.L.U32 R18, R12, 0x17, RZ ;  /* 0x000000170c127819 */ /* 0x000fe400000006ff */
[----:B------:R-:W-:Y:S01]  /*7ee0*/  FFMA R0, R55, 1.4426950216293334961, -R0 ;  /* 0x3fb8aa3b37007823 */ /* 0x000fe20000000800 */
[C---:B------:R-:W-:Y:S01]  /*7ef0*/  FADD R16, R13.reuse, -12583039 ;  /* 0xcb40007f0d107421 */ /* 0x040fe20000000000 */
[----:B------:R-:W0:Y:S01]  /*7f00*/  MUFU.EX2 R53, R53 ;  /* 0x0000003500357308 */ /* 0x000e220000000800 */
[----:B------:R-:W-:-:S02]  /*7f10*/  IMAD.SHL.U32 R13, R13, 0x800000, RZ ;  /* 0x008000000d0d7824 */ /* 0x000fc400078e00ff */
[----:B------:R-:W-:Y:S01]  /*7f20*/  FFMA R55, R55, 1.925963033500011079e-08, R0 ;  /* 0x32a5706037377823 */ /* 0x000fe20000000000 */
[----:B------:R-:W-:Y:S01]  /*7f30*/  SHF.L.U32 R0, R17, 0x17, RZ ;  /* 0x0000001711007819 */ /* 0x000fe200000006ff */
[----:B------:R-:W-:Y:S01]  /*7f40*/  FFMA R16, R49, 1.4426950216293334961, -R16 ;  /* 0x3fb8aa3b31107823 */ /* 0x000fe20000000810 */
[----:B------:R-:W-:Y:S01]  /*7f50*/  FFMA.SAT R17, R33, R10, 0.5 ;  /* 0x3f00000021117423 */ /* 0x000fe2000000200a */
[-C--:B------:R-:W-:Y:S02]  /*7f60*/  FFMA.RM R10, R15, R14.reuse, 12582913 ;  /* 0x4b4000010f0a7423 */ /* 0x080fe4000000400e */
[----:B------:R-:W-:Y:S01]  /*7f70*/  FFMA R49, R49, 1.925963033500011079e-08, R16 ;  /* 0x32a5706031317823 */ /* 0x000fe20000000010 */
[----:B------:R-:W-:Y:S01]  /*7f80*/  FFMA.RM R14, R17, R14, 12582913 ;  /* 0x4b400001110e7423 */ /* 0x000fe2000000400e */
[C---:B------:R-:W-:Y:S01]  /*7f90*/  FADD R16, R10.reuse, -12583039 ;  /* 0xcb40007f0a107421 */ /* 0x040fe20000000000 */
[----:B------:R-:W1:Y:S01]  /*7fa0*/  MUFU.EX2 R55, R55 ;  /* 0x0000003700377308 */ /* 0x000e620000000800 */
[----:B------:R-:W-:-:S02]  /*7fb0*/  SHF.L.U32 R10, R10, 0x17, RZ ;  /* 0x000000170a0a7819 */ /* 0x000fc400000006ff */
[----:B------:R-:W-:Y:S01]  /*7fc0*/  FFMA R16, R11, 1.4426950216293334961, -R16 ;  /* 0x3fb8aa3b0b107823 */ /* 0x000fe20000000810 */
[----:B0-----:R-:W-:-:S03]  /*7fd0*/  FMUL R0, R0, R53 ;  /* 0x0000003500007220 */ /* 0x001fc60000400000 */
[----:B------:R-:W-:Y:S01]  /*7fe0*/  FFMA R15, R11, 1.925963033500011079e-08, R16 ;  /* 0x32a570600b0f7823 */ /* 0x000fe20000000010 */
[C---:B------:R-:W-:Y:S01]  /*7ff0*/  FADD R16, R14.reuse, -12583039 ;  /* 0xcb40007f0e107421 */ /* 0x040fe20000000000 */
[----:B------:R-:W-:Y:S01]  /*8000*/  FADD R11, RZ, R29 ;  /* 0x0000001dff0b7221 */ /* 0x000fe20000000000 */
[----:B------:R-:W0:Y:S01]  /*8010*/  MUFU.EX2 R32, R49 ;  /* 0x0000003100207308 */ /* 0x000e220000000800 */
[----:B------:R-:W-:Y:S01]  /*8020*/  SHF.L.U32 R14, R14, 0x17, RZ ;  /* 0x000000170e0e7819 */ /* 0x000fe200000006ff */
[----:B------:R-:W-:-:S04]  /*8030*/  FFMA R16, R33, 1.4426950216293334961, -R16 ;  /* 0x3fb8aa3b21107823 */ /* 0x000fc80000000810 */
[----:B------:R-:W-:Y:S01]  /*8040*/  FFMA R33, R33, 1.925963033500011079e-08, R16 ;  /* 0x32a5706021217823 */ /* 0x000fe20000000010 */
[----:B------:R-:W-:Y:S01]  /*8050*/  FADD R16, R11, R28 ;  /* 0x0000001c0b107221 */ /* 0x000fe20000000000 */
[----:B------:R-:W2:Y:S01]  /*8060*/  MUFU.EX2 R15, R15 ;  /* 0x0000000f000f7308 */ /* 0x000ea20000000800 */
[----:B-1----:R-:W-:Y:S02]  /*8070*/  FMUL R18, R18, R55 ;  /* 0x0000003712127220 */ /* 0x002fe40000400000 */
[----:B------:R-:W-:-:S04]  /*8080*/  FADD R11, R16, R27 ;  /* 0x0000001b100b7221 */ /* 0x000fc80000000000 */
[----:B------:R-:W-:Y:S01]  /*8090*/  FADD R16, R11, R26 ;  /* 0x0000001a0b107221 */ /* 0x000fe20000000000 */
[----:B------:R-:W1:Y:S01]  /*80a0*/  MUFU.EX2 R33, R33 ;  /* 0x0000002100217308 */ /* 0x000e620000000800 */
        /* <DEDUP_REMOVED lines=11> */
[----:B--2---:R-:W-:Y:S01]  /*8160*/  FMUL R16, R10, R15 ;  /* 0x0000000f0a107220 */ /* 0x004fe20000400000 */
[----:B------:R-:W-:Y:S02]  /*8170*/  MOV R15, 0xffffffff ;  /* 0xffffffff000f7802 */ /* 0x000fe40000000f00 */
[----:B------:R-:W-:-:S04]  /*8180*/  FADD R12, R11, R6 ;  /* 0x000000060b0c7221 */ /* 0x000fc80000000000 */
[----:B------:R-:W-:-:S04]  /*8190*/  FADD R11, R12, R5 ;  /* 0x000000050c0b7221 */ /* 0x000fc80000000000 */
[----:B------:R-:W-:-:S04]  /*81a0*/  FADD R12, R11, R4 ;  /* 0x000000040b0c7221 */ /* 0x000fc80000000000 */
[----:B------:R-:W-:Y:S01]  /*81b0*/  FADD R11, R12, R3 ;  /* 0x000000030c0b7221 */ /* 0x000fe20000000000 */
[----:B------:R-:W-:-:S03]  /*81c0*/  IMAD.MOV.U32 R12, RZ, RZ, 0x10 ;  /* 0x00000010ff0c7424 */ /* 0x000fc600078e00ff */
[----:B------:R-:W-:-:S04]  /*81d0*/  FADD R11, R11, R2 ;  /* 0x000000020b0b7221 */ /* 0x000fc80000000000 */
[----:B------:R-:W-:-:S04]  /*81e0*/  FADD R11, R11, R0 ;  /* 0x000000000b0b7221 */ /* 0x000fc80000000000 */
[----:B------:R-:W-:-:S04]  /*81f0*/  FADD R10, R11, R18 ;  /* 0x000000120b0a7221 */ /* 0x000fc80000000000 */
[----:B------:R-:W-:Y:S01]  /*8200*/  FADD R11, R10, R17 ;  /* 0x000000110a0b7221 */ /* 0x000fe20000000000 */
[----:B-1----:R-:W-:-:S03]  /*8210*/  FMUL R10, R14, R33 ;  /* 0x000000210e0a7220 */ /* 0x002fc60000400000 */
[----:B------:R-:W-:-:S04]  /*8220*/  FADD R11, R11, R16 ;  /* 0x000000100b0b7221 */ /* 0x000fc80000000000 */
[----:B------:R-:W-:Y:S01]  /*8230*/  FADD R13, R11, R10 ;  /* 0x0000000a0b0d7221 */ /* 0x000fe20000000000 */
[----:B------:R-:W-:-:S07]  /*8240*/  HFMA2 R11, -RZ, RZ, 0, 1.847743988037109375e-06 ;  /* 0x0000001fff0b7431 */ /* 0x000fce00000001ff */
[----:B------:R-:W-:Y:S05]  /*8250*/  WARPSYNC.COLLECTIVE R15, `(.L_x_7328) ;  /* 0x000000000f087348 */ /* 0x000fea0003c00000 */
[----:B------:R0:W1:Y:S02]  /*8260*/  SHFL.BFLY P6, R14, R13, R12, R11 ;  /* 0x0c00000c0d0e7389 */ /* 0x00006400000c000b */
[----:B01----:R-:W-:Y:S05]  /*8270*/  ENDCOLLECTIVE ;  /* 0x000000000000791b */ /* 0x003fea0003800000 */
.L_x_7328:
[----:B------:R-:W-:Y:S02]  /*8280*/  HFMA2 R12, -RZ, RZ, 0, 4.76837158203125e-07 ;  /* 0x00000008ff0c7431 */ /* 0x000fe400000001ff */
[----:B------:R-:W-:-:S04]  /*8290*/  FADD R32, R13, R14 ;  /* 0x0000000e0d207221 */ /* 0x000fc80000000000 */
[----:B------:R-:W-:-:S07]  /*82a0*/  IMAD.MOV.U32 R13, RZ, RZ, R32 ;  /* 0x000000ffff0d7224 */ /* 0x000fce00078e0020 */
[----:B------:R-:W-:Y:S05]  /*82b0*/  WARPSYNC.COLLECTIVE R15, `(.L_x_7329) ;  /* 0x000000000f087348 */ /* 0x000fea0003c00000 */
[----:B------:R0:W1:Y:S02]  /*82c0*/  SHFL.BFLY P6, R14, R13, R12, R11 ;  /* 0x0c00000c0d0e7389 */ /* 0x00006400000c000b */
[----:B01----:R-:W-:Y:S05]  /*82d0*/  ENDCOLLECTIVE ;  /* 0x000000000000791b */ /* 0x003fea0003800000 */
.L_x_7329:
[----:B------:R-:W-:Y:S02]  /*82e0*/  IMAD.MOV.U32 R12, RZ, RZ, 0x4 ;  /* 0x00000004ff0c7424 */ /* 0x000fe400078e00ff */
[----:B------:R-:W-:-:S05]  /*82f0*/  FADD R33, R32, R14 ;  /* 0x0000000e20217221 */ /* 0x000fca0000000000 */
[----:B------:R-:W-:-:S07]  /*8300*/  MOV R13, R33 ;  /* 0x00000021000d7202 */ /* 0x000fce0000000f00 */
[----:B------:R-:W-:Y:S05]  /*8310*/  WARPSYNC.COLLECTIVE R15, `(.L_x_7330) ;  /* 0x000000000f087348 */ /* 0x000fea0003c00000 */
[----:B------:R0:W1:Y:S02]  /*8320*/  SHFL.BFLY P6, R14, R13, R12, R11 ;  /* 0x0c00000c0d0e7389 */ /* 0x00006400000c000b */
[----:B01----:R-:W-:Y:S05]  /*8330*/  ENDCOLLECTIVE ;  /* 0x000000000000791b */ /* 0x003fea0003800000 */
.L_x_7330:
[----:B------:R-:W-:Y:S02]  /*8340*/  HFMA2 R12, -RZ, RZ, 0, 1.1920928955078125e-07 ;  /* 0x00000002ff0c7431 */ /* 0x000fe400000001ff */
[----:B------:R-:W-:-:S05]  /*8350*/  FADD R34, R33, R14 ;  /* 0x0000000e21227221 */ /* 0x000fca0000000000 */
[----:B------:R-:W-:-:S07]  /*8360*/  MOV R13, R34 ;  /* 0x00000022000d7202 */ /* 0x000fce0000000f00 */
[----:B------:R-:W-:Y:S05]  /*8370*/  WARPSYNC.COLLECTIVE R15, `(.L_x_7331) ;  /* 0x000000000f087348 */ /* 0x000fea0003c00000 */
[----:B------:R0:W1:Y:S02]  /*8380*/  SHFL.BFLY P6, R14, R13, R12, R11 ;  /* 0x0c00000c0d0e7389 */ /* 0x00006400000c000b */
[----:B01----:R-:W-:Y:S05]  /*8390*/  ENDCOLLECTIVE ;  /* 0x000000000000791b */ /* 0x003fea0003800000 */
.L_x_7331:
[----:B------:R-:W-:Y:S01]  /*83a0*/  MOV R12, 0x1 ;  /* 0x00000001000c7802 */ /* 0x000fe20000000f00 */
[----:B------:R-:W-:-:S04]  /*83b0*/  FADD R35, R34, R14 ;  /* 0x0000000e22237221 */ /* 0x000fc80000000000 */
[----:B------:R-:W-:-:S07]  /*83c0*/  IMAD.MOV.U32 R13, RZ, RZ, R35 ;  /* 0x000000ffff0d7224 */ /* 0x000fce00078e0023 */
[----:B------:R-:W-:Y:S05]  /*83d0*/  WARPSYNC.COLLECTIVE R15, `(.L_x_7332) ;  /* 0x000000000f087348 */ /* 0x000fea0003c00000 */
[----:B------:R0:W1:Y:S02]  /*83e0*/  SHFL.BFLY P6, R14, R13, R12, R11 ;  /* 0x0c00000c0d0e7389 */ /* 0x00006400000c000b */
[----:B01----:R-:W-:Y:S05]  /*83f0*/  ENDCOLLECTIVE ;  /* 0x000000000000791b */ /* 0x003fea0003800000 */
.L_x_7332:
[----:B------:R-:W-:Y:S05]  /*8400*/  BRA `(.L_x_7333) ;  /* 0xffffffcc004c7947 */ /* 0x000fea000383ffff */
        .weak           $__internal_108_$__cuda_sm3x_div_rn_noftz_f32_slowpath
        .type           $__internal_108_$__cuda_sm3x_div_rn_noftz_f32_slowpath,@function
        .size           $__internal_108_$__cuda_sm3x_div_rn_noftz_f32_slowpath,(.L_x_37485 - $__internal_108_$__cuda_sm3x_div_rn_noftz_f32_slowpath)
$__internal_108_$__cuda_sm3x_div_rn_noftz_f32_slowpath:
        /* <DEDUP_REMOVED lines=33> */
[----:B------:R-:W-:-:S03]  /*8620*/  @!P0 FFMA R29, R29, 1.84467440737095516160e+19, RZ ;  /* 0x5f8000001d1d8823 */ /* 0x000fc600000000ff */
[----:B------:R-:W-:-:S07]  /*8630*/  @!P1 IADD3 R40, PT, PT, R40, 0x40, RZ ;  /* 0x0000004028289810 */ /* 0x000fce0007ffe0ff */
.L_x_7335:
        /* <DEDUP_REMOVED lines=51> */
.L_x_7342:
[----:B------:R-:W-:-:S04]  /*8970*/  LOP3.LUT R12, R12, 0x80000000, RZ, 0xc0, !PT ;  /* 0x800000000c0c7812 */ /* 0x000fc800078ec0ff */
[----:B------:R-:W-:Y:S01]  /*8980*/  LOP3.LUT R12, R12, 0x7f800000, RZ, 0xfc, !PT ;  /* 0x7f8000000c0c7812 */ /* 0x000fe200078efcff */
[----:B------:R-:W-:Y:S06]  /*8990*/  BRA `(.L_x_7343) ;  /* 0x0000000000047947 */ /* 0x000fec0003800000 */
.L_x_7341:
[----:B------:R-:W-:-:S07]  /*89a0*/  LEA R12, R41, R12, 0x17 ;  /* 0x0000000c290c7211 */ /* 0x000fce00078eb8ff */
.L_x_7343:
[----:B------:R-:W-:Y:S05]  /*89b0*/  BSYNC.RECONVERGENT B2 ;  /* 0x0000000000027941 */ /* 0x000fea0003800200 */
.L_x_7340:
[----:B------:R-:W-:Y:S05]  /*89c0*/  BRA `(.L_x_7344) ;  /* 0x0000000000207947 */ /* 0x000fea0003800000 */
.L_x_7339:
[----:B------:R-:W-:-:S04]  /*89d0*/  LOP3.LUT R12, R12, 0x80000000, R29, 0x48, !PT ;  /* 0x800000000c0c7812 */ /* 0x000fc800078e481d */
[----:B------:R-:W-:Y:S01]  /*89e0*/  LOP3.LUT R12, R12, 0x7f800000, RZ, 0xfc, !PT ;  /* 0x7f8000000c0c7812 */ /* 0x000fe200078efcff */
[----:B------:R-:W-:Y:S06]  /*89f0*/  BRA `(.L_x_7344) ;  /* 0x0000000000147947 */ /* 0x000fec0003800000 */
.L_x_7338:
[----:B------:R-:W-:Y:S01]  /*8a00*/  LOP3.LUT R12, R12, 0x80000000, R29, 0x48, !PT ;  /* 0x800000000c0c7812 */ /* 0x000fe200078e481d */
[----:B------:R-:W-:Y:S06]  /*8a10*/  BRA `(.L_x_7344) ;  /* 0x00000000000c7947 */ /* 0x000fec0003800000 */
.L_x_7337:
[----:B------:R-:W0:Y:S01]  /*8a20*/  MUFU.RSQ R12, -QNAN ;  /* 0xffc00000000c7908 */ /* 0x000e220000001400 */
[----:B------:R-:W-:Y:S05]  /*8a30*/  BRA `(.L_x_7344) ;  /* 0x0000000000047947 */ /* 0x000fea0003800000 */
.L_x_7336:
[----:B------:R-:W-:-:S07]  /*8a40*/  FADD.FTZ R12, R29, R12 ;  /* 0x0000000c1d0c7221 */ /* 0x000fce0000010000 */
.L_x_7344:
[----:B------:R-:W-:Y:S05]  /*8a50*/  BSYNC.RECONVERGENT B1 ;  /* 0x0000000000017941 */ /* 0x000fea0003800200 */
.L_x_7334:
[----:B------:R-:W-:Y:S02]  /*8a60*/  HFMA2 R13, -RZ, RZ, 0, 0 ;  /* 0x00000000ff0d7431 */ /* 0x000fe400000001ff */
[----:B0-----:R-:W-:Y:S01]  /*8a70*/  IMAD.MOV.U32 R11, RZ, RZ, R12 ;  /* 0x000000ffff0b7224 */ /* 0x001fe200078e000c */
[----:B------:R-:W-:-:S04]  /*8a80*/  MOV R12, R38 ;  /* 0x00000026000c7202 */ /* 0x000fc80000000f00 */
[----:B------:R-:W-:Y:S05]  /*8a90*/  RET.REL.NODEC R12 `(_Z15SoftmaxWarpImplI22BroadcastScaleMaskLoadIffbLm4EiE11DirectStoreIffEfLi2ELi24ELi32ELi1ELb0EL9Algorithm0EEvT_T0_ll) ;  /* 0xffffff740c587950 */ /* 0x000fea0003c3ffff */
.L_x_7345:
        /* <DEDUP_REMOVED lines=14> */
.L_x_37485:


//--------------------- .text._Z15SoftmaxWarpImplI22BroadcastScaleMaskLoadIffbLm4EiE11DirectStoreIffEfLi2ELi22ELi32ELi1ELb1EL9Algorithm0EEvT_T0_ll --------------------------
	.section	.text._Z15SoftmaxWarpImplI22BroadcastScaleMaskLoadIffbLm4EiE11DirectStoreIffEfLi2ELi22ELi32ELi1ELb1EL9Algorithm0EEvT_T0_ll,"ax",@progbits
	.align	128
        .global         _Z15SoftmaxWarpImplI22BroadcastScaleMaskLoadIffbLm4EiE11DirectStoreIffEfLi2ELi22ELi32ELi1ELb1EL9Algorithm0EEvT_T0_ll
        .type           _Z15SoftmaxWarpImplI22BroadcastScaleMaskLoadIffbLm4EiE11DirectStoreIffEfLi2ELi22ELi32ELi1ELb1EL9Algorithm0EEvT_T0_ll,@function
        .size           _Z15SoftmaxWarpImplI22BroadcastScaleMaskLoadIffbLm4EiE11DirectStoreIffEfLi2ELi22ELi32ELi1ELb1EL9Algorithm0EEvT_T0_ll,(.L_x_37486 - _Z15SoftmaxWarpImplI22BroadcastScaleMaskLoadIffbLm4EiE11DirectStoreIffEfLi2ELi22ELi32ELi1ELb1EL9Algorithm0EEvT_T0_ll)
        .other          _Z15SoftmaxWarpImplI22BroadcastScaleMaskLoadIffbLm4EiE11DirectStoreIffEfLi2ELi22ELi32ELi1ELb1EL9Algorithm0EEvT_T0_ll,@"STO_CUDA_ENTRY STV_DEFAULT"
_Z15SoftmaxWarpImplI22BroadcastScaleMaskLoadIffbLm4EiE11DirectStoreIffEfLi2ELi22ELi32ELi1ELb1EL9Algorithm0EEvT_T0_ll:
.text._Z15SoftmaxWarpImplI22BroadcastScaleMaskLoadIffbLm4EiE11DirectStoreIffEfLi2ELi22ELi32ELi1ELb1EL9Algorithm0EEvT_T0_ll:
        /* <DEDUP_REMOVED lines=27> */
.L_x_7346:
        /* <DEDUP_REMOVED lines=25> */
.L_x_7437:
[----:B0-2---:R-:W0:Y:S01]  /*0340*/  LDC.64 R14, c[0x0][0x410] ;  /* 0x00010400ff0e7b82 */ /* 0x005e220000000a00 */
[----:B------:R-:W-:Y:S01]  /*0350*/  BSSY.RECONVERGENT B1, `(.L_x_7348) ;  /* 0x000008c000017945 */ /* 0x000fe20003800200 */
[----:B------:R-:W-:Y:S01]  /*0360*/  MOV R20, 0xff800000 ;  /* 0xff80000000147802 */ /* 0x000fe20000000f00 */
[----:B------:R-:W-:Y:S01]  /*0370*/  IMAD.MOV.U32 R21, RZ, RZ, -0x800000 ;  /* 0xff800000ff157424 */ /* 0x000fe200078e00ff */
        /* <DEDUP_REMOVED lines=24> */
[----:B---3--:R-:W-:Y:S01]  /*0500*/  IMAD.MOV.U32 R12, RZ, RZ, RZ ;  /* 0x000000ffff0c7224 */ /* 0x008fe200078e00ff */
[----:B----4-:R-:W-:-:S05]  /*0510*/  IADD3 R22, PT, PT, RZ, -R13, RZ ;  /* 0x8000000dff167210 */ /* 0x010fca0007ffe0ff */
[----:B------:R-:W-:Y:S02]  /*0520*/  IMAD R23, R22, R21, RZ ;  /* 0x0000001516177224 */ /* 0x000fe400078e02ff */
[----:B------:R-:W3:Y:S02]  /*0530*/  I2F.RP R22, R26 ;  /* 0x0000001a00167306 */ /* 0x000ee40000209400 */
[----:B------:R-:W-:-:S06]  /*0540*/  IMAD.HI.U32 R13, R13, R23, R12 ;  /* 0x000000170d0d7227 */ /* 0x000fcc00078e000c */
[----:B------:R-:W-:-:S05]  /*0550*/  IMAD.HI.U32 R13, R13, R20, RZ ;  /* 0x000000140d0d7227 */ /* 0x000fca00078e00ff */
[----:B------:R-:W-:Y:S01]  /*0560*/  IADD3 R12, PT, PT, -R13, RZ, RZ ;  /* 0x000000ff0d0c7210 */ /* 0x000fe20007ffe1ff */
[----:B---3--:R-:W3:Y:S04]  /*0570*/  MUFU.RCP R22, R22 ;  /* 0x0000001600167308 */ /* 0x008ee80000001000 */
[----:B------:R-:W-:-:S05]  /*0580*/  IMAD R12, R21, R12, R20 ;  /* 0x0000000c150c7224 */ /* 0x000fca00078e0214 */
[----:B------:R-:W-:Y:S01]  /*0590*/  ISETP.GT.U32.AND P5, PT, R21, R12, PT ;  /* 0x0000000c1500720c */ /* 0x000fe20003fa4070 */
[----:B---3--:R-:W-:-:S12]  /*05a0*/  VIADD R20, R22, 0xffffffe ;  /* 0x0ffffffe16147836 */ /* 0x008fd80000000000 */
[----:B------:R-:W-:Y:S01]  /*05b0*/  @!P5 IMAD.IADD R12, R12, 0x1, -R21 ;  /* 0x000000010c0cd824 */ /* 0x000fe200078e0a15 */
[----:B------:R-:W-:-:S04]  /*05c0*/  @!P5 IADD3 R13, PT, PT, R13, 0x1, RZ ;  /* 0x000000010d0dd810 */ /* 0x000fc80007ffe0ff */
[----:B------:R-:W-:Y:S02]  /*05d0*/  ISETP.GE.U32.AND P6, PT, R12, R21, PT ;  /* 0x000000150c00720c */ /* 0x000fe40003fc6070 */
[----:B------:R-:W-:Y:S01]  /*05e0*/  LOP3.LUT R12, R11, R24, RZ, 0x3c, !PT ;  /* 0x000000180b0c7212 */ /* 0x000fe200078e3cff */
[----:B------:R3:W4:Y:S03]  /*05f0*/  F2I.FTZ.U32.TRUNC.NTZ R21, R20 ;  /* 0x0000001400157305 */ /* 0x000726000021f000 */
[----:B------:R-:W-:Y:S02]  /*0600*/  ISETP.GE.AND P5, PT, R12, RZ, PT ;  /* 0x000000ff0c00720c */ /* 0x000fe40003fa6270 */
[----:B------:R-:W5:Y:S01]  /*0610*/  LDC R12, c[0x0][0x3c0] ;  /* 0x0000f000ff0c7b82 */ /* 0x000f620000000800 */
[----:B---3--:R-:W-:-:S04]  /*0620*/  IMAD.MOV.U32 R20, RZ, RZ, RZ ;  /* 0x000000ffff147224 */ /* 0x008fc800078e00ff */
[----:B------:R-:W-:Y:S02]  /*0630*/  @P6 IADD3 R13, PT, PT, R13, 0x1, RZ ;  /* 0x000000010d0d6810 */ /* 0x000fe40007ffe0ff */
[----:B------:R-:W-:-:S03]  /*0640*/  ISETP.NE.AND P6, PT, R24, RZ, PT ;  /* 0x000000ff1800720c */ /* 0x000fc60003fc5270 */
[----:B------:R-:W-:Y:S02]  /*0650*/  IMAD.MOV.U32 R23, RZ, RZ, R13 ;  /* 0x000000ffff177224 */ /* 0x000fe400078e000d */
[----:B----4-:R-:W-:-:S03]  /*0660*/  IMAD.MOV R27, RZ, RZ, -R21 ;  /* 0x000000ffff1b7224 */ /* 0x010fc600078e0a15 */
[----:B------:R-:W-:-:S05]  /*0670*/  @!P5 IADD3 R23, PT, PT, -R23, RZ, RZ ;  /* 0x000000ff1717d210 */ /* 0x000fca0007ffe1ff */
[----:B------:R-:W-:-:S04]  /*0680*/  @!P6 LOP3.LUT R23, RZ, R24, RZ, 0x33, !PT ;  /* 0x00000018ff17e212 */ /* 0x000fc800078e33ff */
[----:B------:R-:W-:-:S05]  /*0690*/  IADD3 R13, PT, PT, -R23, RZ, RZ ;  /* 0x000000ff170d7210 */ /* 0x000fca0007ffe1ff */
[----:B------:R-:W-:Y:S01]  /*06a0*/  IMAD R28, R24, R13, R11 ;  /* 0x0000000d181c7224 */ /* 0x000fe200078e020b */
[----:B-----5:R-:W-:Y:S01]  /*06b0*/  IABS R24, R12 ;  /* 0x0000000c00187213 */ /* 0x020fe20000000000 */
[----:B------:R-:W-:-:S03]  /*06c0*/  IMAD R13, R27, R26, RZ ;  /* 0x0000001a1b0d7224 */ /* 0x000fc600078e02ff */
[----:B------:R-:W-:Y:S01]  /*06d0*/  IABS R22, R28 ;  /* 0x0000001c00167213 */ /* 0x000fe20000000000 */
[----:B------:R-:W-:-:S03]  /*06e0*/  IMAD.HI.U32 R20, R21, R13, R20 ;  /* 0x0000000d15147227 */ /* 0x000fc600078e0014 */
[----:B------:R-:W-:Y:S02]  /*06f0*/  MOV R13, R22 ;  /* 0x00000016000d7202 */ /* 0x000fe40000000f00 */
[----:B------:R-:W3:Y:S03]  /*0700*/  I2F.RP R22, R24 ;  /* 0x0000001800167306 */ /* 0x000ee60000209400 */
[----:B------:R-:W-:-:S04]  /*0710*/  IMAD.HI.U32 R20, R20, R13, RZ ;  /* 0x0000000d14147227 */ /* 0x000fc800078e00ff */
[----:B------:R-:W-:-:S04]  /*0720*/  IMAD.MOV R21, RZ, RZ, -R20 ;  /* 0x000000ffff157224 */ /* 0x000fc800078e0a14 */
[C---:B------:R-:W-:Y:S01]  /*0730*/  IMAD R13, R26.reuse, R21, R13 ;  /* 0x000000151a0d7224 */ /* 0x040fe200078e020d */
[----:B---3--:R-:W3:Y:S04]  /*0740*/  MUFU.RCP R22, R22 ;  /* 0x0000001600167308 */ /* 0x008ee80000001000 */
[----:B------:R-:W-:-:S13]  /*0750*/  ISETP.GT.U32.AND P5, PT, R26, R13, PT ;  /* 0x0000000d1a00720c */ /* 0x000fda0003fa4070 */
[-C--:B------:R-:W-:Y:S01]  /*0760*/  @!P5 IADD3 R13, PT, PT, R13, -R26.reuse, RZ ;  /* 0x8000001a0d0dd210 */ /* 0x080fe20007ffe0ff */
[----:B------:R-:W-:Y:S01]  /*0770*/  @!P5 VIADD R20, R20, 0x1 ;  /* 0x000000011414d836 */ /* 0x000fe20000000000 */
[----:B---3--:R-:W-:Y:S02]  /*0780*/  IADD3 R21, PT, PT, R22, 0xffffffe, RZ ;  /* 0x0ffffffe16157810 */ /* 0x008fe40007ffe0ff */
[----:B------:R-:W-:Y:S02]  /*0790*/  ISETP.GE.U32.AND P6, PT, R13, R26, PT ;  /* 0x0000001a0d00720c */ /* 0x000fe40003fc6070 */
[----:B------:R-:W-:Y:S02]  /*07a0*/  LOP3.LUT R13, R28, R25, RZ, 0x3c, !PT ;  /* 0x000000191c0d7212 */ /* 0x000fe400078e3cff */
[----:B------:R-:W3:Y:S02]  /*07b0*/  F2I.FTZ.U32.TRUNC.NTZ R21, R21 ;  /* 0x0000001500157305 */ /* 0x000ee4000021f000 */
[----:B------:R-:W-:-:S07]  /*07c0*/  ISETP.GE.AND P5, PT, R13, RZ, PT ;  /* 0x000000ff0d00720c */ /* 0x000fce0003fa6270 */
[----:B------:R-:W-:Y:S01]  /*07d0*/  @P6 VIADD R20, R20, 0x1 ;  /* 0x0000000114146836 */ /* 0x000fe20000000000 */
[----:B------:R-:W-:-:S04]  /*07e0*/  ISETP.NE.AND P6, PT, R25, RZ, PT ;  /* 0x000000ff1900720c */ /* 0x000fc80003fc5270 */
[----:B------:R-:W-:Y:S02]  /*07f0*/  MOV R26, R20 ;  /* 0x00000014001a7202 */ /* 0x000fe40000000f00 */
[----:B---3--:R-:W-:-:S03]  /*0800*/  IADD3 R13, PT, PT, RZ, -R21, RZ ;  /* 0x80000015ff0d7210 */ /* 0x008fc60007ffe0ff */
[----:B------:R-:W-:Y:S02]  /*0810*/  @!P5 IMAD.MOV R26, RZ, RZ, -R26 ;  /* 0x000000ffff1ad224 */ /* 0x000fe400078e0a1a */
[----:B------:R-:W-:Y:S02]  /*0820*/  IMAD R13, R13, R24, RZ ;  /* 0x000000180d0d7224 */ /* 0x000fe400078e02ff */
[----:B------:R-:W-:-:S05]  /*0830*/  @!P6 LOP3.LUT R26, RZ, R25, RZ, 0x33, !PT ;  /* 0x00000019ff1ae212 */ /* 0x000fca00078e33ff */
[----:B------:R-:W-:-:S04]  /*0840*/  IMAD.MOV R20, RZ, RZ, -R26 ;  /* 0x000000ffff147224 */ /* 0x000fc800078e0a1a */
[----:B------:R-:W-:Y:S02]  /*0850*/  IMAD R25, R25, R20, R28 ;  /* 0x0000001419197224 */ /* 0x000fe400078e021c */
[----:B------:R-:W-:Y:S01]  /*0860*/  HFMA2 R20, -RZ, RZ, 0, 0 ;  /* 0x00000000ff147431 */ /* 0x000fe200000001ff */
[----:B------:R-:W3:Y:S02]  /*0870*/  LDC.64 R28, c[0x0][0x3a8] ;  /* 0x0000ea00ff1c7b82 */ /* 0x000ee40000000a00 */
[----:B------:R-:W-:Y:S02]  /*0880*/  IABS R22, R25 ;  /* 0x0000001900167213 */ /* 0x000fe40000000000 */
        /* <DEDUP_REMOVED lines=21> */
[----:B-1----:R-:W-:Y:S01]  /*09e0*/  ISETP.NE.U32.AND P6, PT, R30, 0x1, PT ;  /* 0x000000011e00780c */ /* 0x002fe20003fc5070 */
[----:B------:R-:W-:Y:S01]  /*09f0*/  IMAD R23, R13, UR36, RZ ;  /* 0x000000240d177c24 */ /* 0x000fe2000f8e02ff */
[----:B------:R-:W-:Y:S01]  /*0a00*/  SEL R22, R26, RZ, P5 ;  /* 0x000000ff1a167207 */ /* 0x000fe20002800000 */
[----:B------:R-:W-:Y:S01]  /*0a10*/  IMAD R21, R12, R21, R25 ;  /* 0x000000150c157224 */ /* 0x000fe200078e0219 */
[----:B---3--:R-:W-:Y:S01]  /*0a20*/  ISETP.NE.U32.AND P5, PT, R28, 0x1, PT ;  /* 0x000000011c00780c */ /* 0x008fe20003fa5070 */
        /* <DEDUP_REMOVED lines=30> */
.L_x_7349:
[----:B------:R-:W-:Y:S05]  /*0c10*/  BSYNC.RECONVERGENT B1 ;  /* 0x0000000000017941 */ /* 0x000fea0003800200 */
.L_x_7348:
        /* <DEDUP_REMOVED lines=13> */
[----:B------:R-:W3:Y:S07]  /*0cf0*/  I2F.RP R12, R25 ;  /* 0x00000019000c7306 */ /* 0x000eee0000209400 */
[----:B------:R-:W4:Y:S01]  /*0d00*/  LDC.64 R32, c[0x0][0x3a0] ;  /* 0x0000e800ff207b82 */ /* 0x000f220000000a00 */
[----:B---3--:R-:W3:Y:S02]  /*0d10*/  MUFU.RCP R12, R12 ;  /* 0x0000000c000c7308 */ /* 0x008ee40000001000 */
[----:B---3--:R-:W-:Y:S01]  /*0d20*/  VIADD R23, R12, 0xffffffe ;  /* 0x0ffffffe0c177836 */ /* 0x008fe20000000000 */
[----:B------:R-:W-:-:S05]  /*0d30*/  IABS R12, R11 ;  /* 0x0000000b000c7213 */ /* 0x000fca0000000000 */
[----:B------:R-:W3:Y:S02]  /*0d40*/  F2I.FTZ.U32.TRUNC.NTZ R23, R23 ;  /* 0x0000001700177305 */ /* 0x000ee4000021f000 */
[----:B---3--:R-:W-:-:S05]  /*0d50*/  IADD3 R22, PT, PT, RZ, -R23, RZ ;  /* 0x80000017ff167210 */ /* 0x008fca0007ffe0ff */
[----:B------:R-:W-:Y:S02]  /*0d60*/  IMAD R27, R22, R25, RZ ;  /* 0x00000019161b7224 */ /* 0x000fe400078e02ff */
[----:B------:R-:W-:-:S04]  /*0d70*/  IMAD.MOV.U32 R22, RZ, RZ, RZ ;  /* 0x000000ffff167224 */ /* 0x000fc800078e00ff */
[----:B------:R-:W-:-:S06]  /*0d80*/  IMAD.HI.U32 R27, R23, R27, R22 ;  /* 0x0000001b171b7227 */ /* 0x000fcc00078e0016 */
[----:B------:R-:W-:Y:S01]  /*0d90*/  IMAD.HI.U32 R22, R27, R12, RZ ;  /* 0x0000000c1b167227 */ /* 0x000fe200078e00ff */
[----:B-1----:R-:W-:-:S04]  /*0da0*/  IABS R27, R29 ;  /* 0x0000001d001b7213 */ /* 0x002fc80000000000 */
        /* <DEDUP_REMOVED lines=9> */
[----:B------:R-:W-:Y:S02]  /*0e40*/  ISETP.GE.AND P6, PT, R12, RZ, PT ;  /* 0x000000ff0c00720c */ /* 0x000fe40003fc6270 */
[----:B------:R-:W3:Y:S01]  /*0e50*/  LDC R12, c[0x0][0x3c0] ;  /* 0x0000f000ff0c7b82 */ /* 0x000ee20000000800 */
[----:B-1----:R-:W-:-:S04]  /*0e60*/  VIADD R25, R23, 0xffffffe ;  /* 0x0ffffffe17197836 */ /* 0x002fc80000000000 */
[----:B------:R-:W-:Y:S02]  /*0e70*/  @P3 IADD3 R22, PT, PT, R22, 0x1, RZ ;  /* 0x0000000116163810 */ /* 0x000fe40007ffe0ff */
[----:B------:R-:W-:Y:S01]  /*0e80*/  ISETP.NE.AND P3, PT, R26, RZ, PT ;  /* 0x000000ff1a00720c */ /* 0x000fe20003f65270 */
[----:B------:R-:W1:Y:S03]  /*0e90*/  F2I.FTZ.U32.TRUNC.NTZ R25, R25 ;  /* 0x0000001900197305 */ /* 0x000e66000021f000 */
[----:B------:R-:W-:-:S09]  /*0ea0*/  @!P6 IMAD.MOV R22, RZ, RZ, -R22 ;  /* 0x000000ffff16e224 */ /* 0x000fd200078e0a16 */
[----:B------:R-:W-:Y:S02]  /*0eb0*/  @!P3 LOP3.LUT R22, RZ, R26, RZ, 0x33, !PT ;  /* 0x0000001aff16b212 */ /* 0x000fe400078e33ff */
[----:B-1----:R-:W-:-:S03]  /*0ec0*/  IADD3 R28, PT, PT, RZ, -R25, RZ ;  /* 0x80000019ff1c7210 */ /* 0x002fc60007ffe0ff */
[----:B------:R-:W-:Y:S01]  /*0ed0*/  IMAD.MOV R24, RZ, RZ, -R22 ;  /* 0x000000ffff187224 */ /* 0x000fe200078e0a16 */
[----:B---3--:R-:W-:-:S03]  /*0ee0*/  IABS R31, R12 ;  /* 0x0000000c001f7213 */ /* 0x008fc60000000000 */
[----:B------:R-:W-:Y:S02]  /*0ef0*/  IMAD R26, R26, R24, R11 ;  /* 0x000000181a1a7224 */ /* 0x000fe400078e020b */
[----:B------:R-:W-:Y:S02]  /*0f00*/  HFMA2 R24, -RZ, RZ, 0, 0 ;  /* 0x00000000ff187431 */ /* 0x000fe400000001ff */
[----:B------:R-:W-:Y:S01]  /*0f10*/  IMAD R23, R28, R27, RZ ;  /* 0x0000001b1c177224 */ /* 0x000fe200078e02ff */
[----:B------:R-:W-:-:S03]  /*0f20*/  IABS R28, R26 ;  /* 0x0000001a001c7213 */ /* 0x000fc60000000000 */
        /* <DEDUP_REMOVED lines=36> */
[----:B------:R-:W1:Y:S03]  /*1170*/  LDC.64 R30, c[0x0][0x3a8] ;  /* 0x0000ea00ff1e7b82 */ /* 0x000e660000000a00 */
        /* <DEDUP_REMOVED lines=13> */
[----:B----4-:R-:W-:-:S02]  /*1250*/  ISETP.NE.U32.AND P6, PT, R32, 0x1, PT ;  /* 0x000000012000780c */ /* 0x010fc40003fc5070 */
        /* <DEDUP_REMOVED lines=33> */
.L_x_7351:
[----:B------:R-:W-:Y:S05]  /*1470*/  BSYNC.RECONVERGENT B1 ;  /* 0x0000000000017941 */ /* 0x000fea0003800200 */
.L_x_7350:
        /* <DEDUP_REMOVED lines=24> */
[----:B------:R-:W-:Y:S02]  /*1600*/  MOV R24, R30 ;  /* 0x0000001e00187202 */ /* 0x000fe40000000f00 */
[----:B-1----:R-:W-:-:S03]  /*1610*/  IABS R30, R12 ;  /* 0x0000000c001e7213 */ /* 0x002fc60000000000 */
        /* <DEDUP_REMOVED lines=9> */
[----:B------:R-:W-:Y:S02]  /*16b0*/  LOP3.LUT R24, R11, R28, RZ, 0x3c, !PT ;  /* 0x0000001c0b187212 */ /* 0x000fe400078e3cff */
[----:B-1----:R-:W-:Y:S02]  /*16c0*/  IADD3 R25, PT, PT, R26, 0xffffffe, RZ ;  /* 0x0ffffffe1a197810 */ /* 0x002fe40007ffe0ff */
[----:B------:R-:W-:Y:S01]  /*16d0*/  ISETP.GE.AND P6, PT, R24, RZ, PT ;  /* 0x000000ff1800720c */ /* 0x000fe20003fc6270 */
[----:B------:R-:W1:Y:S03]  /*16e0*/  LDC R26, c[0x0][0x3c0] ;  /* 0x0000f000ff1a7b82 */ /* 0x000e660000000800 */
[----:B------:R-:W3:Y:S03]  /*16f0*/  F2I.FTZ.U32.TRUNC.NTZ R25, R25 ;  /* 0x0000001900197305 */ /* 0x000ee6000021f000 */
[----:B------:R-:W-:Y:S01]  /*1700*/  @P0 VIADD R27, R27, 0x1 ;  /* 0x000000011b1b0836 */ /* 0x000fe20000000000 */
[----:B------:R-:W-:-:S05]  /*1710*/  ISETP.NE.AND P0, PT, R28, RZ, PT ;  /* 0x000000ff1c00720c */ /* 0x000fca0003f05270 */
[----:B------:R-:W-:Y:S01]  /*1720*/  @!P6 IADD3 R27, PT, PT, -R27, RZ, RZ ;  /* 0x000000ff1b1be210 */ /* 0x000fe20007ffe1ff */
[----:B---3--:R-:W-:-:S07]  /*1730*/  IMAD.MOV R29, RZ, RZ, -R25 ;  /* 0x000000ffff1d7224 */ /* 0x008fce00078e0a19 */
[----:B------:R-:W-:Y:S01]  /*1740*/  @!P0 LOP3.LUT R27, RZ, R28, RZ, 0x33, !PT ;  /* 0x0000001cff1b8212 */ /* 0x000fe200078e33ff */
[----:B------:R-:W-:-:S03]  /*1750*/  IMAD R29, R29, R30, RZ ;  /* 0x0000001e1d1d7224 */ /* 0x000fc600078e02ff */
[----:B------:R-:W-:Y:S02]  /*1760*/  IADD3 R24, PT, PT, -R27, RZ, RZ ;  /* 0x000000ff1b187210 */ /* 0x000fe40007ffe1ff */
[----:B-1----:R-:W-:-:S03]  /*1770*/  IABS R33, R26 ;  /* 0x0000001a00217213 */ /* 0x002fc60000000000 */
[----:B------:R-:W-:Y:S02]  /*1780*/  IMAD R31, R28, R24, R11 ;  /* 0x000000181c1f7224 */ /* 0x000fe400078e020b */
[----:B------:R-:W-:-:S03]  /*1790*/  IMAD.MOV.U32 R24, RZ, RZ, RZ ;  /* 0x000000ffff187224 */ /* 0x000fc600078e00ff */
        /* <DEDUP_REMOVED lines=12> */
[----:B------:R-:W-:-:S04]  /*1860*/  LOP3.LUT R25, R31, R12, RZ, 0x3c, !PT ;  /* 0x0000000c1f197212 */ /* 0x000fc800078e3cff */
        /* <DEDUP_REMOVED lines=11> */
[----:B------:R-:W-:Y:S02]  /*1920*/  IMAD R31, R24, R33, RZ ;  /* 0x00000021181f7224 */ /* 0x000fe400078e02ff */
[----:B------:R-:W-:Y:S01]  /*1930*/  HFMA2 R24, -RZ, RZ, 0, 0 ;  /* 0x00000000ff187431 */ /* 0x000fe200000001ff */
[----:B------:R-:W-:-:S04]  /*1940*/  IABS R12, R29 ;  /* 0x0000001d000c7213 */ /* 0x000fc80000000000 */
        /* <DEDUP_REMOVED lines=24> */
[----:B------:R-:W-:Y:S01]  /*1ad0*/  IMAD R27, R27, UR36, RZ ;  /* 0x000000241b1b7c24 */ /* 0x000fe2000f8e02ff */
[----:B------:R-:W-:Y:S01]  /*1ae0*/  SEL R28, R28, RZ, P0 ;  /* 0x000000ff1c1c7207 */ /* 0x000fe20000000000 */
[----:B------:R-:W-:Y:S01]  /*1af0*/  IMAD R26, R26, R25, R29 ;  /* 0x000000191a1a7224 */ /* 0x000fe200078e021d */
        /* <DEDUP_REMOVED lines=31> */
.L_x_7353:
[----:B------:R-:W-:Y:S05]  /*1cf0*/  BSYNC.RECONVERGENT B1 ;  /* 0x0000000000017941 */ /* 0x000fea0003800200 */
.L_x_7352:
        /* <DEDUP_REMOVED lines=10> */
[----:B------:R-:W1:Y:S01]  /*1da0*/  LDC R12, c[0x0][0x3bc] ;  /* 0x0000ef00ff0c7b82 */ /* 0x000e620000000800 */
        /* <DEDUP_REMOVED lines=22> */
[----:B------:R-:W-:Y:S01]  /*1f10*/  ISETP.GE.AND P6, PT, R26, RZ, PT ;  /* 0x000000ff1a00720c */ /* 0x000fe20003fc6270 */
[----:B------:R-:W0:Y:S03]  /*1f20*/  LDC R28, c[0x0][0x3c0] ;  /* 0x0000f000ff1c7b82 */ /* 0x000e260000000800 */
[----:B------:R-:W1:Y:S03]  /*1f30*/  F2I.FTZ.U32.TRUNC.NTZ R27, R27 ;  /* 0x0000001b001b7305 */ /* 0x000e66000021f000 */
[----:B------:R-:W-:Y:S01]  /*1f40*/  @P1 VIADD R29, R29, 0x1 ;  /* 0x000000011d1d1836 */ /* 0x000fe20000000000 */
[----:B------:R-:W-:-:S05]  /*1f50*/  ISETP.NE.AND P1, PT, R30, RZ, PT ;  /* 0x000000ff1e00720c */ /* 0x000fca0003f25270 */
[----:B------:R-:W-:Y:S01]  /*1f60*/  @!P6 IADD3 R29, PT, PT, -R29, RZ, RZ ;  /* 0x000000ff1d1de210 */ /* 0x000fe20007ffe1ff */
        /* <DEDUP_REMOVED lines=27> */
[----:B------:R-:W-:-:S05]  /*2120*/  @!P1 LOP3.LUT R34, RZ, R12, RZ, 0x33, !PT ;  /* 0x0000000cff229212 */ /* 0x000fca00078e33ff */
[----:B------:R-:W-:Y:S01]  /*2130*/  IMAD.MOV R31, RZ, RZ, -R34 ;  /* 0x000000ffff1f7224 */ /* 0x000fe200078e0a22 */
[----:B0-----:R-:W-:-:S03]  /*2140*/  IADD3 R26, PT, PT, RZ, -R27, RZ ;  /* 0x8000001bff1a7210 */ /* 0x001fc60007ffe0ff */
[----:B------:R-:W-:Y:S02]  /*2150*/  IMAD R35, R12, R31, R33 ;  /* 0x0000001f0c237224 */ /* 0x000fe400078e0221 */
[----:B------:R-:W-:Y:S02]  /*2160*/  IMAD R31, R26, R37, RZ ;  /* 0x000000251a1f7224 */ /* 0x000fe400078e02ff */
[----:B------:R-:W-:Y:S01]  /*2170*/  HFMA2 R26, -RZ, RZ, 0, 0 ;  /* 0x00000000ff1a7431 */ /* 0x000fe200000001ff */
[----:B------:R-:W0:Y:S01]  /*2180*/  LDC.64 R32, c[0x0][0x3a8] ;  /* 0x0000ea00ff207b82 */ /* 0x000e220000000a00 */
[----:B------:R-:W-:Y:S02]  /*2190*/  IABS R12, R35 ;  /* 0x00000023000c7213 */ /* 0x000fe40000000000 */
[----:B------:R-:W-:Y:S01]  /*21a0*/  LOP3.LUT R30, R35, R28, RZ, 0x3c, !PT ;  /* 0x0000001c231e7212 */ /* 0x000fe200078e3cff */
        /* <DEDUP_REMOVED lines=14> */
[----:B------:R-:W3:Y:S01]  /*2290*/  LDC.64 R26, c[0x0][0x398] ;  /* 0x0000e600ff1a7b82 */ /* 0x000ee20000000a00 */
[----:B------:R-:W-:-:S09]  /*22a0*/  @!P6 IADD3 R12, PT, PT, -R12, RZ, RZ ;  /* 0x000000ff0c0ce210 */ /* 0x000fd20007ffe1ff */
[----:B------:R-:W-:Y:S02]  /*22b0*/  @!P1 LOP3.LUT R12, RZ, R28, RZ, 0x33, !PT ;  /* 0x0000001cff0c9212 */ /* 0x000fe400078e33ff */
[----:B--2---:R-:W-:-:S04]  /*22c0*/  ISETP.NE.U32.AND P6, PT, R36, 0x1, PT ;  /* 0x000000012400780c */ /* 0x004fc80003fc5070 */
[----:B------:R-:W-:Y:S02]  /*22d0*/  ISETP.NE.AND.EX P6, PT, R37, RZ, PT, P6 ;  /* 0x000000ff2500720c */ /* 0x000fe40003fc5360 */
[----:B---3--:R-:W-:Y:S02]  /*22e0*/  ISETP.NE.U32.AND P1, PT, R26, 0x1, PT ;  /* 0x000000011a00780c */ /* 0x008fe40003f25070 */
[----:B------:R-:W-:Y:S02]  /*22f0*/  SEL R29, R29, RZ, P6 ;  /* 0x000000ff1d1d7207 */ /* 0x000fe40003000000 */
[----:B------:R-:W-:Y:S01]  /*2300*/  ISETP.NE.AND.EX P1, PT, R27, RZ, PT, P1 ;  /* 0x000000ff1b00720c */ /* 0x000fe20003f25310 */
[----:B------:R-:W-:Y:S01]  /*2310*/  IMAD.MOV R27, RZ, RZ, -R12 ;  /* 0x000000ffff1b7224 */ /* 0x000fe200078e0a0c */
[----:B-1----:R-:W-:Y:S01]  /*2320*/  ISETP.NE.U32.AND P6, PT, R30, 0x1, PT ;  /* 0x000000011e00780c */ /* 0x002fe20003fc5070 */
[----:B------:R-:W-:Y:S01]  /*2330*/  IMAD R29, R29, UR36, RZ ;  /* 0x000000241d1d7c24 */ /* 0x000fe2000f8e02ff */
[----:B------:R-:W-:Y:S01]  /*2340*/  SEL R30, R34, RZ, P1 ;  /* 0x000000ff221e7207 */ /* 0x000fe20000800000 */
[----:B------:R-:W-:Y:S01]  /*2350*/  IMAD R28, R28, R27, R35 ;  /* 0x0000001b1c1c7224 */ /* 0x000fe200078e0223 */
[----:B0-----:R-:W-:Y:S01]  /*2360*/  ISETP.NE.U32.AND P1, PT, R32, 0x1, PT ;  /* 0x000000012000780c */ /* 0x001fe20003f25070 */
        /* <DEDUP_REMOVED lines=30> */
.L_x_7355:
[----:B------:R-:W-:Y:S05]  /*2550*/  BSYNC.RECONVERGENT B1 ;  /* 0x0000000000017941 */ /* 0x000fea0003800200 */
.L_x_7354:
        /* <DEDUP_REMOVED lines=10> */
[----:B------:R-:W-:-:S04]  /*2600*/  R2UR UR5, R47 ;  /* 0x000000002f0572ca */ /* 0x000fc800000e0000 */
[----:B------:R-:W1:Y:S01]  /*2610*/  LDC R31, c[0x0][0x3bc] ;  /* 0x0000ef00ff1f7b82 */ /* 0x000e620000000800 */
        /* <DEDUP_REMOVED lines=20> */
[----:B------:R-:W-:-:S04]  /*2760*/  @!P6 IADD3 R30, PT, PT, R30, 0x1, RZ ;  /* 0x000000011e1ee810 */ /* 0x000fc80007ffe0ff */
[----:B------:R-:W-:Y:S02]  /*2770*/  ISETP.GE.U32.AND P4, PT, R12, R33, PT ;  /* 0x000000210c00720c */ /* 0x000fe40003f86070 */
[----:B------:R-:W-:Y:S02]  /*2780*/  LOP3.LUT R12, R11, R34, RZ, 0x3c, !PT ;  /* 0x000000220b0c7212 */ /* 0x000fe400078e3cff */
[----:B0-----:R-:W-:Y:S02]  /*2790*/  IADD3 R33, PT, PT, RZ, -R29, RZ ;  /* 0x8000001dff217210 */ /* 0x001fe40007ffe0ff */
[----:B------:R-:W-:Y:S02]  /*27a0*/  ISETP.GE.AND P6, PT, R12, RZ, PT ;  /* 0x000000ff0c00720c */ /* 0x000fe40003fc6270 */
[----:B------:R-:W0:Y:S01]  /*27b0*/  LDC R12, c[0x0][0x3c0] ;  /* 0x0000f000ff0c7b82 */ /* 0x000e220000000800 */
[----:B------:R-:W-:-:S04]  /*27c0*/  IMAD R33, R33, R36, RZ ;  /* 0x0000002421217224 */ /* 0x000fc800078e02ff */
[----:B------:R-:W-:Y:S02]  /*27d0*/  @P4 IADD3 R30, PT, PT, R30, 0x1, RZ ;  /* 0x000000011e1e4810 */ /* 0x000fe40007ffe0ff */
[----:B------:R-:W-:-:S04]  /*27e0*/  ISETP.NE.AND P4, PT, R34, RZ, PT ;  /* 0x000000ff2200720c */ /* 0x000fc80003f85270 */
[----:B------:R-:W-:-:S09]  /*27f0*/  @!P6 IMAD.MOV R30, RZ, RZ, -R30 ;  /* 0x000000ffff1ee224 */ /* 0x000fd200078e0a1e */
[----:B------:R-:W-:Y:S02]  /*2800*/  @!P4 LOP3.LUT R30, RZ, R34, RZ, 0x33, !PT ;  /* 0x00000022ff1ec212 */ /* 0x000fe400078e33ff */
[----:B0-----:R-:W-:-:S03]  /*2810*/  IABS R38, R12 ;  /* 0x0000000c00267213 */ /* 0x001fc60000000000 */
[----:B------:R-:W-:-:S04]  /*2820*/  IMAD.MOV R28, RZ, RZ, -R30 ;  /* 0x000000ffff1c7224 */ /* 0x000fc800078e0a1e */
[----:B------:R-:W-:Y:S02]  /*2830*/  IMAD R34, R34, R28, R11 ;  /* 0x0000001c22227224 */ /* 0x000fe400078e020b */
[----:B------:R-:W-:-:S03]  /*2840*/  HFMA2 R28, -RZ, RZ, 0, 0 ;  /* 0x00000000ff1c7431 */ /* 0x000fc600000001ff */
[----:B------:R-:W-:Y:S02]  /*2850*/  IABS R32, R34 ;  /* 0x0000002200207213 */ /* 0x000fe40000000000 */
        /* <DEDUP_REMOVED lines=18> */
[----:B------:R-:W-:-:S05]  /*2980*/  IMAD.MOV.U32 R40, RZ, RZ, R28 ;  /* 0x000000ffff287224 */ /* 0x000fca00078e001c */
[----:B------:R-:W-:-:S05]  /*2990*/  @!P6 IADD3 R40, PT, PT, -R40, RZ, RZ ;  /* 0x000000ff2828e210 */ /* 0x000fca0007ffe1ff */
        /* <DEDUP_REMOVED lines=22> */
[----:B------:R-:W-:-:S03]  /*2b00*/  ISETP.NE.AND P4, PT, R12, RZ, PT ;  /* 0x000000ff0c00720c */ /* 0x000fc60003f85270 */
[----:B------:R-:W-:-:S05]  /*2b10*/  IMAD.MOV.U32 R31, RZ, RZ, R28 ;  /* 0x000000ffff1f7224 */ /* 0x000fca00078e001c */
[----:B------:R-:W-:Y:S02]  /*2b20*/  @!P6 IADD3 R31, PT, PT, -R31, RZ, RZ ;  /* 0x000000ff1f1fe210 */ /* 0x000fe40007ffe1ff */
[----:B-1----:R-:W-:-:S03]  /*2b30*/  ISETP.NE.U32.AND P6, PT, R36, 0x1, PT ;  /* 0x000000012400780c */ /* 0x002fc60003fc5070 */
[----:B------:R-:W-:Y:S02]  /*2b40*/  @!P4 LOP3.LUT R31, RZ, R12, RZ, 0x33, !PT ;  /* 0x0000000cff1fc212 */ /* 0x000fe400078e33ff */
[----:B---3--:R-:W-:Y:S02]  /*2b50*/  ISETP.NE.U32.AND P4, PT, R38, 0x1, PT ;  /* 0x000000012600780c */ /* 0x008fe40003f85070 */
[----:B------:R-:W-:Y:S01]  /*2b60*/  ISETP.NE.AND.EX P6, PT, R37, RZ, PT, P6 ;  /* 0x000000ff2500720c */ /* 0x000fe20003fc5360 */
[----:B------:R-:W-:Y:S01]  /*2b70*/  IMAD.MOV R29, RZ, RZ, -R31 ;  /* 0x000000ffff1d7224 */ /* 0x000fe200078e0a1f */
[----:B------:R-:W-:Y:S02]  /*2b80*/  ISETP.NE.AND.EX P4, PT, R39, RZ, PT, P4 ;  /* 0x000000ff2700720c */ /* 0x000fe40003f85340 */
[----:B------:R-:W-:Y:S01]  /*2b90*/  SEL R30, R30, RZ, P6 ;  /* 0x000000ff1e1e7207 */ /* 0x000fe20003000000 */
[----:B------:R-:W-:Y:S01]  /*2ba0*/  IMAD R12, R12, R29, R41 ;  /* 0x0000001d0c0c7224 */ /* 0x000fe200078e0229 */
[----:B--2---:R-:W-:Y:S01]  /*2bb0*/  ISETP.NE.U32.AND P6, PT, R32, 0x1, PT ;  /* 0x000000012000780c */ /* 0x004fe20003fc5070 */
[----:B------:R-:W1:Y:S01]  /*2bc0*/  LDC.64 R28, c[0x0][0x388] ;  /* 0x0000e200ff1c7b82 */ /* 0x000e620000000a00 */
[----:B------:R-:W-:-:S02]  /*2bd0*/  SEL R32, R40, RZ, P4 ;  /* 0x000000ff28207207 */ /* 0x000fc40002000000 */
[----:B0-----:R-:W-:Y:S02]  /*2be0*/  ISETP.NE.U32.AND P4, PT, R34, 0x1, PT ;  /* 0x000000012200780c */ /* 0x001fe40003f85070 */
[----:B------:R-:W-:Y:S01]  /*2bf0*/  ISETP.NE.AND.EX P6, PT, R33, RZ, PT, P6 ;  /* 0x000000ff2100720c */ /* 0x000fe20003fc5360 */
[----:B------:R-:W-:Y:S01]  /*2c00*/  IMAD R33, R30, UR36, RZ ;  /* 0x000000241e217c24 */ /* 0x000fe2000f8e02ff */
[----:B------:R-:W-:Y:S02]  /*2c10*/  ISETP.NE.AND.EX P4, PT, R35, RZ, PT, P4 ;  /* 0x000000ff2300720c */ /* 0x000fe40003f85340 */
        /* <DEDUP_REMOVED lines=27> */
.L_x_7357:
[----:B------:R-:W-:Y:S05]  /*2dd0*/  BSYNC.RECONVERGENT B1 ;  /* 0x0000000000017941 */ /* 0x000fea0003800200 */
.L_x_7356:
        /* <DEDUP_REMOVED lines=74> */
[----:B------:R-:W-:Y:S01]  /*3280*/  IMAD.HI.U32 R33, R31, R33, R30 ;  /* 0x000000211f217227 */ /* 0x000fe200078e001e */
[----:B------:R-:W-:-:S05]  /*3290*/  MOV R30, R34 ;  /* 0x00000022001e7202 */ /* 0x000fca0000000f00 */
[----:B------:R-:W-:-:S04]  /*32a0*/  IMAD.HI.U32 R33, R33, R30, RZ ;  /* 0x0000001e21217227 */ /* 0x000fc800078e00ff */
[----:B------:R-:W-:-:S04]  /*32b0*/  IMAD.MOV R31, RZ, RZ, -R33 ;  /* 0x000000ffff1f7224 */ /* 0x000fc800078e0a21 */
[----:B------:R-:W-:-:S05]  /*32c0*/  IMAD R30, R35, R31, R30 ;  /* 0x0000001f231e7224 */ /* 0x000fca00078e021e */
[----:B------:R-:W-:-:S13]  /*32d0*/  ISETP.GT.U32.AND P6, PT, R35, R30, PT ;  /* 0x0000001e2300720c */ /* 0x000fda0003fc4070 */
[-C--:B------:R-:W-:Y:S01]  /*32e0*/  @!P6 IADD3 R30, PT, PT, R30, -R35.reuse, RZ ;  /* 0x800000231e1ee210 */ /* 0x080fe20007ffe0ff */
[----:B------:R-:W-:Y:S01]  /*32f0*/  @!P6 VIADD R33, R33, 0x1 ;  /* 0x000000012121e836 */ /* 0x000fe20000000000 */
[----:B------:R-:W-:Y:S02]  /*3300*/  ISETP.GE.AND P6, PT, R36, RZ, PT ;  /* 0x000000ff2400720c */ /* 0x000fe40003fc6270 */
[----:B------:R-:W-:Y:S01]  /*3310*/  ISETP.GE.U32.AND P5, PT, R30, R35, PT ;  /* 0x000000231e00720c */ /* 0x000fe20003fa6070 */
[----:B------:R-:W0:Y:S08]  /*3320*/  LDC.64 R36, c[0x0][0x3a0] ;  /* 0x0000e800ff247b82 */ /* 0x000e300000000a00 */
[----:B------:R-:W2:Y:S04]  /*3330*/  LDC.64 R30, c[0x0][0x390] ;  /* 0x0000e400ff1e7b82 */ /* 0x000ea80000000a00 */
[----:B------:R-:W-:-:S02]  /*3340*/  @P5 IADD3 R33, PT, PT, R33, 0x1, RZ ;  /* 0x0000000121215810 */ /* 0x000fc40007ffe0ff */
[----:B------:R-:W-:Y:S02]  /*3350*/  ISETP.NE.AND P5, PT, R12, RZ, PT ;  /* 0x000000ff0c00720c */ /* 0x000fe40003fa5270 */
[----:B------:R-:W3:Y:S01]  /*3360*/  LDC.64 R34, c[0x0][0x398] ;  /* 0x0000e600ff227b82 */ /* 0x000ee20000000a00 */
[----:B------:R-:W-:-:S10]  /*3370*/  @!P6 IMAD.MOV R33, RZ, RZ, -R33 ;  /* 0x000000ffff21e224 */ /* 0x000fd400078e0a21 */
[----:B------:R-:W-:Y:S02]  /*3380*/  @!P5 LOP3.LUT R33, RZ, R12, RZ, 0x33, !PT ;  /* 0x0000000cff21d212 */ /* 0x000fe400078e33ff */
[----:B--2---:R-:W-:-:S04]  /*3390*/  ISETP.NE.U32.AND P6, PT, R30, 0x1, PT ;  /* 0x000000011e00780c */ /* 0x004fc80003fc5070 */
[----:B------:R-:W-:Y:S02]  /*33a0*/  ISETP.NE.AND.EX P6, PT, R31, RZ, PT, P6 ;  /* 0x000000ff1f00720c */ /* 0x000fe40003fc5360 */
[----:B------:R-:W-:Y:S02]  /*33b0*/  IADD3 R31, PT, PT, -R33, RZ, RZ ;  /* 0x000000ff211f7210 */ /* 0x000fe40007ffe1ff */
[----:B---3--:R-:W-:Y:S02]  /*33c0*/  ISETP.NE.U32.AND P5, PT, R34, 0x1, PT ;  /* 0x000000012200780c */ /* 0x008fe40003fa5070 */
[----:B------:R-:W-:Y:S01]  /*33d0*/  SEL R32, R32, RZ, P6 ;  /* 0x000000ff20207207 */ /* 0x000fe20003000000 */
[----:B------:R-:W-:Y:S01]  /*33e0*/  IMAD R12, R12, R31, R41 ;  /* 0x0000001f0c0c7224 */ /* 0x000fe200078e0229 */
[----:B------:R-:W-:Y:S01]  /*33f0*/  ISETP.NE.AND.EX P5, PT, R35, RZ, PT, P5 ;  /* 0x000000ff2300720c */ /* 0x000fe20003fa5350 */
[----:B------:R-:W2:Y:S01]  /*3400*/  LDC.64 R30, c[0x0][0x388] ;  /* 0x0000e200ff1e7b82 */ /* 0x000ea20000000a00 */
[----:B0-----:R-:W-:Y:S01]  /*3410*/  ISETP.NE.U32.AND P6, PT, R36, 0x1, PT ;  /* 0x000000012400780c */ /* 0x001fe20003fc5070 */
[----:B------:R-:W-:Y:S01]  /*3420*/  IMAD R35, R32, UR36, RZ ;  /* 0x0000002420237c24 */ /* 0x000fe2000f8e02ff */
[----:B------:R-:W-:-:S02]  /*3430*/  SEL R34, R40, RZ, P5 ;  /* 0x000000ff28227207 */ /* 0x000fc40002800000 */
[----:B-1----:R-:W-:Y:S02]  /*3440*/  ISETP.NE.U32.AND P5, PT, R38, 0x1, PT ;  /* 0x000000012600780c */ /* 0x002fe40003fa5070 */
        /* <DEDUP_REMOVED lines=29> */
.L_x_7359:
[----:B------:R-:W-:Y:S05]  /*3620*/  BSYNC.RECONVERGENT B1 ;  /* 0x0000000000017941 */ /* 0x000fea0003800200 */
.L_x_7358:
        /* <DEDUP_REMOVED lines=15> */
[----:B------:R-:W-:Y:S01]  /*3720*/  IMAD R11, R3, UR46, R10 ;  /* 0x0000002e030b7c24 */ /* 0x000fe2000f8e020a */
[----:B-1----:R-:W-:Y:S02]  /*3730*/  R2UR UR4, R46 ;  /* 0x000000002e0472ca */ /* 0x002fe400000e0000 */
        /* <DEDUP_REMOVED lines=33> */
[----:B------:R-:W-:Y:S02]  /*3950*/  IADD3 R14, PT, PT, -R35, RZ, RZ ;  /* 0x000000ff230e7210 */ /* 0x000fe40007ffe1ff */
        /* <DEDUP_REMOVED lines=23> */
[----:B------:R-:W-:Y:S02]  /*3ad0*/  @!P3 LOP3.LUT R44, RZ, R36, RZ, 0x33, !PT ;  /* 0x00000024ff2cb212 */ /* 0x000fe400078e33ff */
[----:B0-----:R-:W-:-:S03]  /*3ae0*/  IADD3 R14, PT, PT, RZ, -R15, RZ ;  /* 0x8000000fff0e7210 */ /* 0x001fc60007ffe0ff */
[----:B------:R-:W-:-:S04]  /*3af0*/  IMAD.MOV R37, RZ, RZ, -R44 ;  /* 0x000000ffff257224 */ /* 0x000fc800078e0a2c */
[----:B------:R-:W-:Y:S02]  /*3b00*/  IMAD R45, R36, R37, R39 ;  /* 0x00000025242d7224 */ /* 0x000fe400078e0227 */
[----:B------:R-:W-:Y:S02]  /*3b10*/  IMAD R37, R14, R41, RZ ;  /* 0x000000290e257224 */ /* 0x000fe400078e02ff */
[----:B------:R-:W-:Y:S01]  /*3b20*/  HFMA2 R14, -RZ, RZ, 0, 0 ;  /* 0x00000000ff0e7431 */ /* 0x000fe200000001ff */
[----:B------:R-:W-:Y:S02]  /*3b30*/  IABS R36, R45 ;  /* 0x0000002d00247213 */ /* 0x000fe40000000000 */
[----:B------:R-:W-:Y:S02]  /*3b40*/  LOP3.LUT R38, R45, R12, RZ, 0x3c, !PT ;  /* 0x0000000c2d267212 */ /* 0x000fe400078e3cff */
        /* <DEDUP_REMOVED lines=18> */
[----:B0-----:R-:W-:Y:S02]  /*3c70*/  ISETP.NE.U32.AND P3, PT, R36, 0x1, PT ;  /* 0x000000012400780c */ /* 0x001fe40003f65070 */
[----:B--2---:R-:W-:Y:S02]  /*3c80*/  ISETP.NE.U32.AND P6, PT, R14, 0x1, PT ;  /* 0x000000010e00780c */ /* 0x004fe40003fc5070 */
[----:B------:R-:W-:Y:S02]  /*3c90*/  ISETP.NE.AND.EX P3, PT, R37, RZ, PT, P3 ;  /* 0x000000ff2500720c */ /* 0x000fe40003f65330 */
[----:B------:R-:W-:Y:S01]  /*3ca0*/  ISETP.NE.AND.EX P6, PT, R15, RZ, PT, P6 ;  /* 0x000000ff0f00720c */ /* 0x000fe20003fc5360 */
[----:B------:R-:W-:Y:S01]  /*3cb0*/  IMAD.MOV R15, RZ, RZ, -R43 ;  /* 0x000000ffff0f7224 */ /* 0x000fe200078e0a2b */
[----:B------:R-:W-:-:S02]  /*3cc0*/  SEL R36, R44, RZ, P3 ;  /* 0x000000ff2c247207 */ /* 0x000fc40001800000 */
[----:B------:R-:W-:Y:S01]  /*3cd0*/  SEL R35, R35, RZ, P6 ;  /* 0x000000ff23237207 */ /* 0x000fe20003000000 */
[----:B------:R-:W-:Y:S01]  /*3ce0*/  IMAD R12, R12, R15, R45 ;  /* 0x0000000f0c0c7224 */ /* 0x000fe200078e022d */
[----:B-1----:R-:W-:Y:S01]  /*3cf0*/  ISETP.NE.U32.AND P6, PT, R38, 0x1, PT ;  /* 0x000000012600780c */ /* 0x002fe20003fc5070 */
[----:B------:R-:W0:Y:S01]  /*3d00*/  LDC.64 R14, c[0x0][0x388] ;  /* 0x0000e200ff0e7b82 */ /* 0x000e220000000a00 */
[----:B---3--:R-:W-:Y:S01]  /*3d10*/  ISETP.NE.U32.AND P3, PT, R40, 0x1, PT ;  /* 0x000000012800780c */ /* 0x008fe20003f65070 */
[----:B------:R-:W-:Y:S01]  /*3d20*/  IMAD R35, R35, UR36, RZ ;  /* 0x0000002423237c24 */ /* 0x000fe2000f8e02ff */
[----:B------:R-:W-:Y:S02]  /*3d30*/  ISETP.NE.AND.EX P6, PT, R39, RZ, PT, P6 ;  /* 0x000000ff2700720c */ /* 0x000fe40003fc5360 */
        /* <DEDUP_REMOVED lines=28> */
.L_x_7361:
[----:B------:R-:W-:Y:S05]  /*3f00*/  BSYNC.RECONVERGENT B1 ;  /* 0x0000000000017941 */ /* 0x000fea0003800200 */
.L_x_7360:
[----:B------:R-:W-:Y:S04]  /*3f10*/  BSSY.RECONVERGENT B1, `(.L_x_7362) ;  /* 0x0000080000017945 */ /* 0x000fe80003800200 */
[----:B------:R-:W-:Y:S05]  /*3f20*/  @P0 BRA `(.L_x_7363) ;  /* 0x0000000400f80947 */ /* 0x000fea0003800000 */
        /* <DEDUP_REMOVED lines=31> */
[----:B------:R-:W-:Y:S02]  /*4120*/  @P3 IADD3 R35, PT, PT, R35, 0x1, RZ ;  /* 0x0000000123233810 */ /* 0x000fe40007ffe0ff */
[----:B0-----:R-:W-:-:S04]  /*4130*/  IADD3 R33, PT, PT, RZ, -R15, RZ ;  /* 0x8000000fff217210 */ /* 0x001fc80007ffe0ff */
[----:B------:R-:W-:Y:S01]  /*4140*/  @!P0 IMAD.MOV R35, RZ, RZ, -R35 ;  /* 0x000000ffff238224 */ /* 0x000fe200078e0a23 */
[----:B------:R-:W-:Y:S01]  /*4150*/  @!P6 LOP3.LUT R35, RZ, R36, RZ, 0x33, !PT ;  /* 0x00000024ff23e212 */ /* 0x000fe200078e33ff */
[----:B------:R-:W-:-:S04]  /*4160*/  IMAD R33, R33, R38, RZ ;  /* 0x0000002621217224 */ /* 0x000fc800078e02ff */
[----:B------:R-:W-:-:S04]  /*4170*/  IMAD.MOV R14, RZ, RZ, -R35 ;  /* 0x000000ffff0e7224 */ /* 0x000fc800078e0a23 */
[----:B------:R-:W-:Y:S02]  /*4180*/  IMAD R37, R36, R14, R11 ;  /* 0x0000000e24257224 */ /* 0x000fe400078e020b */
[----:B------:R-:W-:Y:S01]  /*4190*/  HFMA2 R14, -RZ, RZ, 0, 0 ;  /* 0x00000000ff0e7431 */ /* 0x000fe200000001ff */
[----:B-1----:R-:W-:Y:S02]  /*41a0*/  IABS R39, R12 ;  /* 0x0000000c00277213 */ /* 0x002fe40000000000 */
[----:B------:R-:W-:Y:S02]  /*41b0*/  IABS R36, R37 ;  /* 0x0000002500247213 */ /* 0x000fe40000000000 */
        /* <DEDUP_REMOVED lines=42> */
[----:B-1----:R-:W-:-:S04]  /*4460*/  ISETP.NE.U32.AND P0, PT, R14, 0x1, PT ;  /* 0x000000010e00780c */ /* 0x002fc80003f05070 */
[----:B------:R-:W-:Y:S02]  /*4470*/  @!P6 IADD3 R40, PT, PT, -R40, RZ, RZ ;  /* 0x000000ff2828e210 */ /* 0x000fe40007ffe1ff */
[----:B------:R-:W-:Y:S02]  /*4480*/  @!P3 LOP3.LUT R40, RZ, R12, RZ, 0x33, !PT ;  /* 0x0000000cff28b212 */ /* 0x000fe400078e33ff */
[----:B------:R-:W-:Y:S02]  /*4490*/  ISETP.NE.AND.EX P0, PT, R15, RZ, PT, P0 ;  /* 0x000000ff0f00720c */ /* 0x000fe40003f05300 */
[----:B0-----:R-:W-:Y:S01]  /*44a0*/  ISETP.NE.U32.AND P6, PT, R36, 0x1, PT ;  /* 0x000000012400780c */ /* 0x001fe20003fc5070 */
[----:B------:R-:W-:Y:S01]  /*44b0*/  IMAD.MOV R15, RZ, RZ, -R40 ;  /* 0x000000ffff0f7224 */ /* 0x000fe200078e0a28 */
[----:B--2---:R-:W-:Y:S02]  /*44c0*/  ISETP.NE.U32.AND P3, PT, R32, 0x1, PT ;  /* 0x000000012000780c */ /* 0x004fe40003f65070 */
[----:B------:R-:W-:Y:S01]  /*44d0*/  SEL R35, R35, RZ, P0 ;  /* 0x000000ff23237207 */ /* 0x000fe20000000000 */
[----:B------:R-:W-:Y:S01]  /*44e0*/  IMAD R12, R12, R15, R45 ;  /* 0x0000000f0c0c7224 */ /* 0x000fe200078e022d */
[----:B------:R-:W-:Y:S01]  /*44f0*/  ISETP.NE.AND.EX P3, PT, R33, RZ, PT, P3 ;  /* 0x000000ff2100720c */ /* 0x000fe20003f65330 */
[----:B------:R-:W0:Y:S01]  /*4500*/  LDC.64 R14, c[0x0][0x388] ;  /* 0x0000e200ff0e7b82 */ /* 0x000e220000000a00 */
[----:B------:R-:W-:Y:S01]  /*4510*/  ISETP.NE.AND.EX P6, PT, R37, RZ, PT, P6 ;  /* 0x000000ff2500720c */ /* 0x000fe20003fc5360 */
[----:B------:R-:W-:Y:S01]  /*4520*/  IMAD R35, R35, UR36, RZ ;  /* 0x0000002423237c24 */ /* 0x000fe2000f8e02ff */
[----:B---3--:R-:W-:-:S02]  /*4530*/  ISETP.NE.U32.AND P0, PT, R38, 0x1, PT ;  /* 0x000000012600780c */ /* 0x008fc40003f05070 */
[----:B------:R-:W-:Y:S02]  /*4540*/  SEL R32, R41, RZ, P3 ;  /* 0x000000ff29207207 */ /* 0x000fe40001800000 */
        /* <DEDUP_REMOVED lines=28> */
.L_x_7363:
[----:B------:R-:W-:Y:S05]  /*4710*/  BSYNC.RECONVERGENT B1 ;  /* 0x0000000000017941 */ /* 0x000fea0003800200 */
.L_x_7362:
        /* <DEDUP_REMOVED lines=35> */
[----:B------:R-:W-:-:S06]  /*4950*/  @P0 IADD3 R40, PT, PT, R40, 0x1, RZ ;  /* 0x0000000128280810 */ /* 0x000fcc0007ffe0ff */
[----:B------:R-:W-:Y:S01]  /*4960*/  @!P3 IMAD.MOV R40, RZ, RZ, -R40 ;  /* 0x000000ffff28b224 */ /* 0x000fe200078e0a28 */
[----:B------:R-:W-:-:S05]  /*4970*/  @!P1 LOP3.LUT R40, RZ, R36, RZ, 0x33, !PT ;  /* 0x00000024ff289212 */ /* 0x000fca00078e33ff */
[----:B------:R-:W-:Y:S01]  /*4980*/  IMAD.MOV R14, RZ, RZ, -R40 ;  /* 0x000000ffff0e7224 */ /* 0x000fe200078e0a28 */
[----:B-1----:R-:W-:-:S03]  /*4990*/  IADD3 R35, PT, PT, RZ, -R15, RZ ;  /* 0x8000000fff237210 */ /* 0x002fc60007ffe0ff */
[----:B------:R-:W-:Y:S02]  /*49a0*/  IMAD R37, R36, R14, R11 ;  /* 0x0000000e24257224 */ /* 0x000fe400078e020b */
[----:B------:R-:W-:Y:S02]  /*49b0*/  HFMA2 R14, -RZ, RZ, 0, 0 ;  /* 0x00000000ff0e7431 */ /* 0x000fe400000001ff */
        /* <DEDUP_REMOVED lines=23> */
[----:B------:R-:W-:Y:S02]  /*4b30*/  @!P1 LOP3.LUT R45, RZ, R34, RZ, 0x33, !PT ;  /* 0x00000022ff2d9212 */ /* 0x000fe400078e33ff */
[----:B------:R-:W-:Y:S02]  /*4b40*/  ISETP.NE.AND P3, PT, R12, RZ, PT ;  /* 0x000000ff0c00720c */ /* 0x000fe40003f65270 */
        /* <DEDUP_REMOVED lines=20> */
[----:B0-----:R-:W-:Y:S02]  /*4c90*/  ISETP.NE.U32.AND P0, PT, R34, 0x1, PT ;  /* 0x000000012200780c */ /* 0x001fe40003f05070 */
[----:B------:R-:W0:Y:S01]  /*4ca0*/  LDC.64 R38, c[0x0][0x3a8] ;  /* 0x0000ea00ff267b82 */ /* 0x000e220000000a00 */
[----:B------:R-:W-:Y:S01]  /*4cb0*/  @!P1 IMAD.MOV R41, RZ, RZ, -R41 ;  /* 0x000000ffff299224 */ /* 0x000fe200078e0a29 */
[----:B------:R-:W-:Y:S02]  /*4cc0*/  @!P3 LOP3.LUT R41, RZ, R12, RZ, 0x33, !PT ;  /* 0x0000000cff29b212 */ /* 0x000fe400078e33ff */
[----:B------:R-:W-:Y:S02]  /*4cd0*/  ISETP.NE.AND.EX P0, PT, R35, RZ, PT, P0 ;  /* 0x000000ff2300720c */ /* 0x000fe40003f05300 */
[----:B-1----:R-:W-:Y:S02]  /*4ce0*/  ISETP.NE.U32.AND P3, PT, R36, 0x1, PT ;  /* 0x000000012400780c */ /* 0x002fe40003f65070 */
[----:B------:R-:W-:-:S02]  /*4cf0*/  SEL R34, R45, RZ, P0 ;  /* 0x000000ff2d227207 */ /* 0x000fc40000000000 */
[----:B------:R-:W-:Y:S02]  /*4d00*/  ISETP.NE.AND.EX P3, PT, R37, RZ, PT, P3 ;  /* 0x000000ff2500720c */ /* 0x000fe40003f65330 */
[----:B--2---:R-:W-:-:S04]  /*4d10*/  ISETP.NE.U32.AND P1, PT, R14, 0x1, PT ;  /* 0x000000010e00780c */ /* 0x004fc80003f25070 */
[----:B------:R-:W-:Y:S02]  /*4d20*/  ISETP.NE.AND.EX P1, PT, R15, RZ, PT, P1 ;  /* 0x000000ff0f00720c */ /* 0x000fe40003f25310 */
[C---:B------:R-:W-:Y:S02]  /*4d30*/  IADD3 R15, PT, PT, -R41.reuse, RZ, RZ ;  /* 0x000000ff290f7210 */ /* 0x040fe40007ffe1ff */
[----:B------:R-:W-:Y:S02]  /*4d40*/  SEL R40, R40, RZ, P1 ;  /* 0x000000ff28287207 */ /* 0x000fe40000800000 */
[----:B0-----:R-:W-:Y:S01]  /*4d50*/  ISETP.NE.U32.AND P1, PT, R38, 0x1, PT ;  /* 0x000000012600780c */ /* 0x001fe20003f25070 */
[----:B------:R-:W-:Y:S01]  /*4d60*/  IMAD R12, R12, R15, R49 ;  /* 0x0000000f0c0c7224 */ /* 0x000fe200078e0231 */
[----:B------:R-:W-:Y:S01]  /*4d70*/  SEL R41, R41, RZ, P3 ;  /* 0x000000ff29297207 */ /* 0x000fe20001800000 */
[----:B------:R-:W-:Y:S01]  /*4d80*/  IMAD R35, R40, UR36, RZ ;  /* 0x0000002428237c24 */ /* 0x000fe2000f8e02ff */
[----:B------:R-:W0:Y:S01]  /*4d90*/  LDC.64 R14, c[0x0][0x388] ;  /* 0x0000e200ff0e7b82 */ /* 0x000e220000000a00 */
[----:B------:R-:W-:-:S02]  /*4da0*/  ISETP.NE.AND.EX P1, PT, R39, RZ, PT, P1 ;  /* 0x000000ff2700720c */ /* 0x000fc40003f25310 */
[----:B------:R-:W-:Y:S02]  /*4db0*/  IMAD R34, R34, UR37, R35 ;  /* 0x0000002522227c24 */ /* 0x000fe4000f8e0223 */
[----:B------:R-:W-:Y:S02]  /*4dc0*/  SEL R12, R12, RZ, P1 ;  /* 0x000000ff0c0c7207 */ /* 0x000fe40000800000 */
        /* <DEDUP_REMOVED lines=24> */
.L_x_7365:
[----:B------:R-:W-:Y:S05]  /*4f50*/  BSYNC.RECONVERGENT B1 ;  /* 0x0000000000017941 */ /* 0x000fea0003800200 */
.L_x_7364:
        /* <DEDUP_REMOVED lines=13> */
[----:B0-----:R-:W-:-:S06]  /*5030*/  IADD3 R15, PT, PT, R12, 0xffffffe, RZ ;  /* 0x0ffffffe0c0f7810 */ /* 0x001fcc0007ffe0ff */
[----:B------:R-:W0:Y:S02]  /*5040*/  F2I.FTZ.U32.TRUNC.NTZ R15, R15 ;  /* 0x0000000f000f7305 */ /* 0x000e24000021f000 */
[----:B0-----:R-:W-:-:S04]  /*5050*/  IMAD.MOV R14, RZ, RZ, -R15 ;  /* 0x000000ffff0e7224 */ /* 0x001fc800078e0a0f */
[----:B------:R-:W-:Y:S02]  /*5060*/  IMAD R37, R14, R39, RZ ;  /* 0x000000270e257224 */ /* 0x000fe400078e02ff */
[----:B------:R-:W-:-:S05]  /*5070*/  HFMA2 R14, -RZ, RZ, 0, 0 ;  /* 0x00000000ff0e7431 */ /* 0x000fca00000001ff */
[----:B------:R-:W-:Y:S01]  /*5080*/  IMAD.HI.U32 R41, R15, R37, R14 ;  /* 0x000000250f297227 */ /* 0x000fe200078e000e */
[----:B-1----:R-:W-:-:S03]  /*5090*/  IABS R37, R36 ;  /* 0x0000002400257213 */ /* 0x002fc60000000000 */
        /* <DEDUP_REMOVED lines=10> */
[----:B------:R-:W-:Y:S01]  /*5140*/  ISETP.NE.AND P1, PT, R40, RZ, PT ;  /* 0x000000ff2800720c */ /* 0x000fe20003f25270 */
[----:B------:R-:W0:Y:S01]  /*5150*/  LDC R38, c[0x0][0x3c0] ;  /* 0x0000f000ff267b82 */ /* 0x000e220000000800 */
[----:B------:R-:W-:Y:S02]  /*5160*/  ISETP.GE.U32.AND P0, PT, R14, R39, PT ;  /* 0x000000270e00720c */ /* 0x000fe40003f06070 */
[----:B------:R-:W-:Y:S01]  /*5170*/  LOP3.LUT R14, R11, R40, RZ, 0x3c, !PT ;  /* 0x000000280b0e7212 */ /* 0x000fe200078e3cff */
[----:B------:R-:W1:Y:S03]  /*5180*/  F2I.FTZ.U32.TRUNC.NTZ R15, R15 ;  /* 0x0000000f000f7305 */ /* 0x000e66000021f000 */
[----:B------:R-:W-:-:S07]  /*5190*/  ISETP.GE.AND P3, PT, R14, RZ, PT ;  /* 0x000000ff0e00720c */ /* 0x000fce0003f66270 */
[----:B------:R-:W-:Y:S02]  /*51a0*/  @P0 IADD3 R12, PT, PT, R12, 0x1, RZ ;  /* 0x000000010c0c0810 */ /* 0x000fe40007ffe0ff */
[----:B-1----:R-:W-:-:S04]  /*51b0*/  IADD3 R42, PT, PT, RZ, -R15, RZ ;  /* 0x8000000fff2a7210 */ /* 0x002fc80007ffe0ff */
[----:B------:R-:W-:Y:S01]  /*51c0*/  @!P3 IMAD.MOV R12, RZ, RZ, -R12 ;  /* 0x000000ffff0cb224 */ /* 0x000fe200078e0a0c */
[----:B------:R-:W-:Y:S01]  /*51d0*/  @!P1 LOP3.LUT R12, RZ, R40, RZ, 0x33, !PT ;  /* 0x00000028ff0c9212 */ /* 0x000fe200078e33ff */
[----:B------:R-:W-:Y:S01]  /*51e0*/  IMAD R41, R42, R37, RZ ;  /* 0x000000252a297224 */ /* 0x000fe200078e02ff */
[----:B0-----:R-:W-:-:S03]  /*51f0*/  IABS R45, R38 ;  /* 0x00000026002d7213 */ /* 0x001fc60000000000 */
[----:B------:R-:W-:-:S04]  /*5200*/  IMAD.MOV R14, RZ, RZ, -R12 ;  /* 0x000000ffff0e7224 */ /* 0x000fc800078e0a0c */
[----:B------:R-:W-:Y:S01]  /*5210*/  IMAD R39, R40, R14, R11 ;  /* 0x0000000e28277224 */ /* 0x000fe200078e020b */
[----:B------:R-:W-:Y:S01]  /*5220*/  MOV R14, RZ ;  /* 0x000000ff000e7202 */ /* 0x000fe20000000f00 */
[----:B------:R-:W0:Y:S04]  /*5230*/  I2F.RP R40, R45 ;  /* 0x0000002d00287306 */ /* 0x000e280000209400 */
[----:B------:R-:W-:Y:S01]  /*5240*/  IMAD.HI.U32 R41, R15, R41, R14 ;  /* 0x000000290f297227 */ /* 0x000fe200078e000e */
[----:B------:R-:W-:-:S05]  /*5250*/  IABS R14, R39 ;  /* 0x00000027000e7213 */ /* 0x000fca0000000000 */
[----:B------:R-:W-:-:S04]  /*5260*/  IMAD.HI.U32 R42, R41, R14, RZ ;  /* 0x0000000e292a7227 */ /* 0x000fc800078e00ff */
[----:B------:R-:W-:Y:S01]  /*5270*/  IMAD.MOV R15, RZ, RZ, -R42 ;  /* 0x000000ffff0f7224 */ /* 0x000fe200078e0a2a */
[----:B0-----:R-:W0:Y:S03]  /*5280*/  MUFU.RCP R40, R40 ;  /* 0x0000002800287308 */ /* 0x001e260000001000 */
[----:B------:R-:W-:-:S05]  /*5290*/  IMAD R14, R37, R15, R14 ;  /* 0x0000000f250e7224 */ /* 0x000fca00078e020e */
[----:B------:R-:W-:Y:S01]  /*52a0*/  ISETP.GT.U32.AND P1, PT, R37, R14, PT ;  /* 0x0000000e2500720c */ /* 0x000fe20003f24070 */
[----:B0-----:R-:W-:-:S12]  /*52b0*/  VIADD R15, R40, 0xffffffe ;  /* 0x0ffffffe280f7836 */ /* 0x001fd80000000000 */
[-C--:B------:R-:W-:Y:S02]  /*52c0*/  @!P1 IADD3 R14, PT, PT, R14, -R37.reuse, RZ ;  /* 0x800000250e0e9210 */ /* 0x080fe40007ffe0ff */
[----:B------:R-:W-:Y:S01]  /*52d0*/  @!P1 IADD3 R42, PT, PT, R42, 0x1, RZ ;  /* 0x000000012a2a9810 */ /* 0x000fe20007ffe0ff */
[----:B------:R-:W0:Y:S01]  /*52e0*/  F2I.FTZ.U32.TRUNC.NTZ R15, R15 ;  /* 0x0000000f000f7305 */ /* 0x000e22000021f000 */
[----:B------:R-:W-:Y:S02]  /*52f0*/  ISETP.GE.U32.AND P0, PT, R14, R37, PT ;  /* 0x000000250e00720c */ /* 0x000fe40003f06070 */
[----:B------:R-:W-:Y:S02]  /*5300*/  LOP3.LUT R14, R39, R36, RZ, 0x3c, !PT ;  /* 0x00000024270e7212 */ /* 0x000fe400078e3cff */
[----:B------:R-:W-:Y:S02]  /*5310*/  ISETP.NE.AND P1, PT, R36, RZ, PT ;  /* 0x000000ff2400720c */ /* 0x000fe40003f25270 */
[----:B------:R-:W-:-:S07]  /*5320*/  ISETP.GE.AND P3, PT, R14, RZ, PT ;  /* 0x000000ff0e00720c */ /* 0x000fce0003f66270 */
[----:B------:R-:W-:Y:S02]  /*5330*/  @P0 VIADD R42, R42, 0x1 ;  /* 0x000000012a2a0836 */ /* 0x000fe40000000000 */
[----:B0-----:R-:W-:-:S04]  /*5340*/  IMAD.MOV R14, RZ, RZ, -R15 ;  /* 0x000000ffff0e7224 */ /* 0x001fc800078e0a0f */
[----:B------:R-:W-:Y:S02]  /*5350*/  @!P3 IADD3 R42, PT, PT, -R42, RZ, RZ ;  /* 0x000000ff2a2ab210 */ /* 0x000fe40007ffe1ff */
[----:B------:R-:W-:-:S04]  /*5360*/  @!P1 LOP3.LUT R42, RZ, R36, RZ, 0x33, !PT ;  /* 0x00000024ff2a9212 */ /* 0x000fc800078e33ff */
[----:B------:R-:W-:-:S05]  /*5370*/  IADD3 R37, PT, PT, -R42, RZ, RZ ;  /* 0x000000ff2a257210 */ /* 0x000fca0007ffe1ff */
[----:B------:R-:W-:Y:S02]  /*5380*/  IMAD R41, R36, R37, R39 ;  /* 0x0000002524297224 */ /* 0x000fe400078e0227 */
[----:B------:R-:W-:Y:S02]  /*5390*/  IMAD R37, R14, R45, RZ ;  /* 0x0000002d0e257224 */ /* 0x000fe400078e02ff */
[----:B------:R-:W-:-:S04]  /*53a0*/  IMAD.MOV.U32 R14, RZ, RZ, RZ ;  /* 0x000000ffff0e7224 */ /* 0x000fc800078e00ff */
[----:B------:R-:W-:Y:S01]  /*53b0*/  IMAD.HI.U32 R37, R15, R37, R14 ;  /* 0x000000250f257227 */ /* 0x000fe200078e000e */
[----:B------:R-:W-:-:S05]  /*53c0*/  IABS R14, R41 ;  /* 0x00000029000e7213 */ /* 0x000fca0000000000 */
[----:B------:R-:W-:Y:S01]  /*53d0*/  IMAD.HI.U32 R36, R37, R14, RZ ;  /* 0x0000000e25247227 */ /* 0x000fe200078e00ff */
[----:B------:R-:W-:-:S04]  /*53e0*/  LOP3.LUT R37, R41, R38, RZ, 0x3c, !PT ;  /* 0x0000002629257212 */ /* 0x000fc800078e3cff */
[----:B------:R-:W-:Y:S02]  /*53f0*/  IADD3 R15, PT, PT, -R36, RZ, RZ ;  /* 0x000000ff240f7210 */ /* 0x000fe40007ffe1ff */
[----:B------:R-:W-:-:S03]  /*5400*/  ISETP.GE.AND P3, PT, R37, RZ, PT ;  /* 0x000000ff2500720c */ /* 0x000fc60003f66270 */
[----:B------:R-:W-:-:S05]  /*5410*/  IMAD R14, R45, R15, R14 ;  /* 0x0000000f2d0e7224 */ /* 0x000fca00078e020e */
[----:B------:R-:W-:-:S13]  /*5420*/  ISETP.GT.U32.AND P1, PT, R45, R14, PT ;  /* 0x0000000e2d00720c */ /* 0x000fda0003f24070 */
[----:B------:R-:W-:Y:S01]  /*5430*/  @!P1 IMAD.IADD R14, R14, 0x1, -R45 ;  /* 0x000000010e0e9824 */ /* 0x000fe200078e0a2d */
[----:B------:R-:W-:Y:S02]  /*5440*/  @!P1 IADD3 R36, PT, PT, R36, 0x1, RZ ;  /* 0x0000000124249810 */ /* 0x000fe40007ffe0ff */
[----:B------:R-:W-:Y:S02]  /*5450*/  ISETP.NE.AND P1, PT, R38, RZ, PT ;  /* 0x000000ff2600720c */ /* 0x000fe40003f25270 */
[----:B------:R-:W-:Y:S02]  /*5460*/  ISETP.GE.U32.AND P0, PT, R14, R45, PT ;  /* 0x0000002d0e00720c */ /* 0x000fe40003f06070 */
[----:B------:R-:W0:Y:S11]  /*5470*/  LDC.64 R14, c[0x0][0x390] ;  /* 0x0000e400ff0e7b82 */ /* 0x000e360000000a00 */
[----:B------:R-:W-:-:S05]  /*5480*/  @P0 VIADD R36, R36, 0x1 ;  /* 0x0000000124240836 */ /* 0x000fca0000000000 */
[----:B------:R-:W-:Y:S02]  /*5490*/  MOV R45, R36 ;  /* 0x00000024002d7202 */ /* 0x000fe40000000f00 */
[----:B------:R-:W1:Y:S03]  /*54a0*/  LDC.64 R36, c[0x0][0x398] ;  /* 0x0000e600ff247b82 */ /* 0x000e660000000a00 */
[----:B------:R-:W-:Y:S01]  /*54b0*/  @!P3 IMAD.MOV R45, RZ, RZ, -R45 ;  /* 0x000000ffff2db224 */ /* 0x000fe200078e0a2d */
[----:B------:R-:W-:Y:S02]  /*54c0*/  @!P1 LOP3.LUT R45, RZ, R38, RZ, 0x33, !PT ;  /* 0x00000026ff2d9212 */ /* 0x000fe400078e33ff */
[----:B0-----:R-:W-:Y:S02]  /*54d0*/  ISETP.NE.U32.AND P1, PT, R14, 0x1, PT ;  /* 0x000000010e00780c */ /* 0x001fe40003f25070 */
[----:B------:R-:W-:-:S02]  /*54e0*/  IADD3 R39, PT, PT, -R45, RZ, RZ ;  /* 0x000000ff2d277210 */ /* 0x000fc40007ffe1ff */
[----:B------:R-:W-:Y:S02]  /*54f0*/  ISETP.NE.AND.EX P4, PT, R15, RZ, PT, P1 ;  /* 0x000000ff0f00720c */ /* 0x000fe40003f85310 */
[----:B------:R-:W0:Y:S01]  /*5500*/  LDC.64 R14, c[0x0][0x388] ;  /* 0x0000e200ff0e7b82 */ /* 0x000e220000000a00 */
[----:B------:R-:W-:Y:S01]  /*5510*/  IMAD R50, R38, R39, R41 ;  /* 0x0000002726327224 */ /* 0x000fe200078e0229 */
[----:B------:R-:W-:-:S06]  /*5520*/  SEL R12, R12, RZ, P4 ;  /* 0x000000ff0c0c7207 */ /* 0x000fcc0002000000 */
[----:B------:R-:W2:Y:S01]  /*5530*/  LDC.64 R38, c[0x0][0x3a0] ;  /* 0x0000e800ff267b82 */ /* 0x000ea20000000a00 */
[----:B-1----:R-:W-:-:S07]  /*5540*/  ISETP.NE.U32.AND P0, PT, R36, 0x1, PT ;  /* 0x000000012400780c */ /* 0x002fce0003f05070 */
[----:B------:R-:W1:Y:S01]  /*5550*/  LDC.64 R40, c[0x0][0x3a8] ;  /* 0x0000ea00ff287b82 */ /* 0x000e620000000a00 */
[----:B------:R-:W-:Y:S01]  /*5560*/  ISETP.NE.AND.EX P3, PT, R37, RZ, PT, P0 ;  /* 0x000000ff2500720c */ /* 0x000fe20003f65300 */
[----:B------:R-:W-:-:S03]  /*5570*/  IMAD R37, R12, UR36, RZ ;  /* 0x000000240c257c24 */ /* 0x000fc6000f8e02ff */
        /* <DEDUP_REMOVED lines=32> */
.L_x_7367:
[----:B------:R-:W-:Y:S05]  /*5780*/  BSYNC.RECONVERGENT B1 ;  /* 0x0000000000017941 */ /* 0x000fea0003800200 */
.L_x_7366:
[----:B------:R-:W-:Y:S04]  /*5790*/  BSSY.RECONVERGENT B1, `(.L_x_7368) ;  /* 0x0000080000017945 */ /* 0x000fe80003800200 */
        /* <DEDUP_REMOVED lines=127> */
.L_x_7369:
[----:B------:R-:W-:Y:S05]  /*5f90*/  BSYNC.RECONVERGENT B1 ;  /* 0x0000000000017941 */ /* 0x000fea0003800200 */
.L_x_7368:
        /* <DEDUP_REMOVED lines=27> */
[----:B------:R-:W-:Y:S01]  /*6150*/  FADD R20, -R15, R34 ;  /* 0x000000220f147221 */ /* 0x000fe20000000100 */
[-C--:B------:R-:W-:Y:S01]  /*6160*/  FFMA.RM R29, R29, R12.reuse, 12582913 ;  /* 0x4b4000011d1d7423 */ /* 0x080fe2000000400c */
[-C--:B------:R-:W-:Y:S01]  /*6170*/  FFMA.RM R34, R25, R12.reuse, 12582913 ;  /* 0x4b40000119227423 */ /* 0x080fe2000000400c */
        /* <DEDUP_REMOVED lines=33> */
[----:B------:R-:W-:Y:S01]  /*6390*/  MUFU.EX2 R35, R66 ;  /* 0x0000004200237308 */ /* 0x000fe20000000800 */
[----:B------:R-:W-:Y:S01]  /*63a0*/  FFMA R13, R58, 1.4426950216293334961, -R13 ;  /* 0x3fb8aa3b3a0d7823 */ /* 0x000fe2000000080d */
[----:B------:R-:W-:Y:S01]  /*63b0*/  FFMA R15, R60, 1.4426950216293334961, -R15 ;  /* 0x3fb8aa3b3c0f7823 */ /* 0x000fe2000000080f */
[----:B------:R-:W-:Y:S01]  /*63c0*/  FFMA.RM R25, R25, R12, 12582913 ;  /* 0x4b40000119197423 */ /* 0x000fe2000000400c */
[-C--:B------:R-:W-:Y:S01]  /*63d0*/  FFMA.SAT R37, R50, R11.reuse, 0.5 ;  /* 0x3f00000032257423 */ /* 0x080fe2000000200b */
[----:B------:R-:W-:Y:S01]  /*63e0*/  FFMA R58, R58, 1.925963033500011079e-08, R13 ;  /* 0x32a570603a3a7823 */ /* 0x000fe2000000000d */
[----:B------:R-:W-:Y:S01]  /*63f0*/  FFMA R60, R60, 1.925963033500011079e-08, R15 ;  /* 0x32a570603c3c7823 */ /* 0x000fe2000000000f */
[----:B------:R-:W-:Y:S01]  /*6400*/  FFMA.SAT R13, R52, R11, 0.5 ;  /* 0x3f000000340d7423 */ /* 0x000fe2000000200b */
[----:B------:R-:W-:Y:S01]  /*6410*/  FADD R15, R25, -12583039 ;  /* 0xcb40007f190f7421 */ /* 0x000fe20000000000 */
[----:B------:R-:W0:Y:S01]  /*6420*/  MUFU.EX2 R62, R62 ;  /* 0x0000003e003e7308 */ /* 0x000e220000000800 */
[----:B------:R-:W-:-:S02]  /*6430*/  IMAD.SHL.U32 R23, R23, 0x800000, RZ ;  /* 0x0080000017177824 */ /* 0x000fc400078e00ff */
[-C--:B------:R-:W-:Y:S01]  /*6440*/  FFMA.RM R13, R13, R12.reuse, 12582913 ;  /* 0x4b4000010d0d7423 */ /* 0x080fe2000000400c */
[C---:B------:R-:W-:Y:S01]  /*6450*/  FFMA R15, R54.reuse, 1.4426950216293334961, -R15 ;  /* 0x3fb8aa3b360f7823 */ /* 0x040fe2000000080f */
[----:B------:R-:W-:Y:S01]  /*6460*/  SHF.L.U32 R39, R29, 0x17, RZ ;  /* 0x000000171d277819 */ /* 0x000fe200000006ff */
[----:B------:R-:W-:Y:S02]  /*6470*/  IMAD.SHL.U32 R31, R31, 0x800000, RZ ;  /* 0x008000001f1f7824 */ /* 0x000fe400078e00ff */
[----:B------:R-:W-:Y:S01]  /*6480*/  FADD R27, R13, -12583039 ;  /* 0xcb40007f0d1b7421 */ /* 0x000fe20000000000 */
[----:B------:R-:W-:Y:S01]  /*6490*/  FFMA R54, R54, 1.925963033500011079e-08, R15 ;  /* 0x32a5706036367823 */ /* 0x000fe2000000000f */
[-C--:B------:R-:W-:Y:S01]  /*64a0*/  FFMA.SAT R15, R40, R11.reuse, 0.5 ;  /* 0x3f000000280f7423 */ /* 0x080fe2000000200b */
[----:B------:R-:W2:Y:S01]  /*64b0*/  MUFU.EX2 R60, R60 ;  /* 0x0000003c003c7308 */ /* 0x000ea20000000800 */
[----:B------:R-:W-:Y:S01]  /*64c0*/  FFMA R27, R52, 1.4426950216293334961, -R27 ;  /* 0x3fb8aa3b341b7823 */ /* 0x000fe2000000081b */
[----:B------:R-:W-:Y:S01]  /*64d0*/  FFMA.SAT R41, R44, R11, 0.5 ;  /* 0x3f0000002c297423 */ /* 0x000fe2000000200b */
[----:B------:R-:W-:Y:S01]  /*64e0*/  FFMA.RM R15, R15, R12, 12582913 ;  /* 0x4b4000010f0f7423 */ /* 0x000fe2000000400c */
[----:B------:R-:W-:-:S02]  /*64f0*/  IMAD.SHL.U32 R34, R34, 0x800000, RZ ;  /* 0x0080000022227824 */ /* 0x000fc400078e00ff */
[----:B------:R-:W-:Y:S01]  /*6500*/  FFMA R52, R52, 1.925963033500011079e-08, R27 ;  /* 0x32a5706034347823 */ /* 0x000fe2000000001b */
[----:B------:R-:W-:Y:S01]  /*6510*/  FFMA.RM R41, R41, R12, 12582913 ;  /* 0x4b40000129297423 */ /* 0x000fe2000000400c */
[----:B------:R-:W-:Y:S01]  /*6520*/  FADD R27, R15, -12583039 ;  /* 0xcb40007f0f1b7421 */ /* 0x000fe20000000000 */
[----:B0-----:R-:W-:Y:S01]  /*6530*/  FMUL R42, R23, R62 ;  /* 0x0000003e172a7220 */ /* 0x001fe20000400000 */
[-C--:B------:R-:W-:Y:S01]  /*6540*/  FFMA.SAT R23, R38, R11.reuse, 0.5 ;  /* 0x3f00000026177423 */ /* 0x080fe2000000200b */
[----:B------:R-:W-:Y:S01]  /*6550*/  MUFU.EX2 R58, R58 ;  /* 0x0000003a003a7308 */ /* 0x000fe20000000800 */
[----:B------:R-:W-:Y:S01]  /*6560*/  FFMA R27, R40, 1.4426950216293334961, -R27 ;  /* 0x3fb8aa3b281b7823 */ /* 0x000fe2000000081b */
[-C--:B------:R-:W-:Y:S01]  /*6570*/  FFMA.SAT R49, R30, R11.reuse, 0.5 ;  /* 0x3f0000001e317423 */ /* 0x080fe2000000200b */
[-C--:B------:R-:W-:Y:S01]  /*6580*/  FFMA.RM R23, R23, R12.reuse, 12582913 ;  /* 0x4b40000117177423 */ /* 0x080fe2000000400c */
[----:B------:R-:W-:Y:S01]  /*6590*/  SHF.L.U32 R33, R33, 0x17, RZ ;  /* 0x0000001721217819 */ /* 0x000fe200000006ff */
[----:B------:R-:W-:Y:S01]  /*65a0*/  FFMA R27, R40, 1.925963033500011079e-08, R27 ;  /* 0x32a57060281b7823 */ /* 0x000fe2000000001b */
[----:B------:R-:W-:Y:S01]  /*65b0*/  SHF.L.U32 R40, R21, 0x17, RZ ;  /* 0x0000001715287819 */ /* 0x000fe200000006ff */
[-C--:B------:R-:W-:Y:S01]  /*65c0*/  FFMA.RM R21, R37, R12.reuse, 12582913 ;  /* 0x4b40000125157423 */ /* 0x080fe2000000400c */
[----:B------:R-:W-:Y:S01]  /*65d0*/  FFMA.SAT R37, R36, R11, 0.5 ;  /* 0x3f00000024257423 */ /* 0x000fe2000000200b */
[----:B------:R-:W0:Y:S01]  /*65e0*/  MUFU.EX2 R52, R52 ;  /* 0x0000003400347308 */ /* 0x000e220000000800 */
[-C--:B------:R-:W-:Y:S01]  /*65f0*/  FFMA.RM R49, R49, R12.reuse, 12582913 ;  /* 0x4b40000131317423 */ /* 0x080fe2000000400c */
[----:B------:R-:W-:Y:S01]  /*6600*/  FMUL R40, R40, R35 ;  /* 0x0000002328287220 */ /* 0x000fe20000400000 */
[----:B------:R-:W-:Y:S01]  /*6610*/  FADD R35, R21, -12583039 ;  /* 0xcb40007f15237421 */ /* 0x000fe20000000000 */
[----:B------:R-:W-:Y:S01]  /*6620*/  FFMA.RM R29, R37, R12, 12582913 ;  /* 0x4b400001251d7423 */ /* 0x000fe2000000400c */
[----:B------:R-:W-:Y:S01]  /*6630*/  IMAD.SHL.U32 R13, R13, 0x800000, RZ ;  /* 0x008000000d0d7824 */ /* 0x000fe200078e00ff */
[----:B------:R-:W-:Y:S01]  /*6640*/  SHF.L.U32 R15, R15, 0x17, RZ ;  /* 0x000000170f0f7819 */ /* 0x000fe200000006ff */
[C---:B------:R-:W-:Y:S01]  /*6650*/  FFMA R35, R50.reuse, 1.4426950216293334961, -R35 ;  /* 0x3fb8aa3b32237823 */ /* 0x040fe20000000823 */
[----:B------:R-:W-:Y:S01]  /*6660*/  FADD R37, R29, -12583039 ;  /* 0xcb40007f1d257421 */ /* 0x000fe20000000000 */
[----:B------:R-:W3:Y:S02]  /*6670*/  MUFU.EX2 R54, R54 ;  /* 0x0000003600367308 */ /* 0x000ee40000000800 */
[----:B------:R-:W-:Y:S01]  /*6680*/  FFMA R51, R50, 1.925963033500011079e-08, R35 ;  /* 0x32a5706032337823 */ /* 0x000fe20000000023 */
[C---:B------:R-:W-:Y:S01]  /*6690*/  FADD R35, R23.reuse, -12583039 ;  /* 0xcb40007f17237421 */ /* 0x040fe20000000000 */
[----:B------:R-:W-:Y:S01]  /*66a0*/  FFMA R37, R36, 1.4426950216293334961, -R37 ;  /* 0x3fb8aa3b24257823 */ /* 0x000fe20000000825 */
[----:B------:R-:W-:-:S02]  /*66b0*/  SHF.L.U32 R23, R23, 0x17, RZ ;  /* 0x0000001717177819 */ /* 0x000fc400000006ff */
[----:B------:R-:W-:Y:S01]  /*66c0*/  FFMA R35, R38, 1.4426950216293334961, -R35 ;  /* 0x3fb8aa3b26237823 */ /* 0x000fe20000000823 */
[----:B------:R-:W-:Y:S01]  /*66d0*/  FFMA R45, R36, 1.925963033500011079e-08, R37 ;  /* 0x32a57060242d7823 */ /* 0x000fe20000000025 */
[----:B--2---:R-:W-:Y:S01]  /*66e0*/  FMUL R36, R31, R60 ;  /* 0x0000003c1f247220 */ /* 0x004fe20000400000 */
[-C--:B------:R-:W-:Y:S01]  /*66f0*/  FFMA.SAT R31, R28, R11.reuse, 0.5 ;  /* 0x3f0000001c1f7423 */ /* 0x080fe2000000200b */
[----:B------:R-:W-:Y:S01]  /*6700*/  FFMA R43, R38, 1.925963033500011079e-08, R35 ;  /* 0x32a57060262b7823 */ /* 0x000fe20000000023 */
[----:B------:R-:W-:Y:S01]  /*6710*/  SHF.L.U32 R37, R25, 0x17, RZ ;  /* 0x0000001719257819 */ /* 0x000fe200000006ff */
[----:B------:R-:W2:Y:S01]  /*6720*/  MUFU.EX2 R35, R56 ;  /* 0x0000003800237308 */ /* 0x000ea20000000800 */
[----:B------:R-:W-:Y:S01]  /*6730*/  FFMA.RM R50, R31, R12, 12582913 ;  /* 0x4b4000011f327423 */ /* 0x000fe2000000400c */
[----:B0-----:R-:W-:Y:S01]  /*6740*/  FMUL R38, R13, R52 ;  /* 0x000000340d267220 */ /* 0x001fe20000400000 */
[----:B------:R-:W-:Y:S01]  /*6750*/  FFMA.SAT R13, R14, R11, 0.5 ;  /* 0x3f0000000e0d7423 */ /* 0x000fe2000000200b */
[----:B---3--:R-:W-:Y:S01]  /*6760*/  FMUL R37, R37, R54 ;  /* 0x0000003625257220 */ /* 0x008fe20000400000 */
[C---:B------:R-:W-:Y:S01]  /*6770*/  FADD R31, R50.reuse, -12583039 ;  /* 0xcb40007f321f7421 */ /* 0x040fe20000000000 */
[----:B------:R-:W-:Y:S01]  /*6780*/  SHF.L.U32 R50, R50, 0x17, RZ ;  /* 0x0000001732327819 */ /* 0x000fe200000006ff */
[----:B------:R-:W-:Y:S01]  /*6790*/  FFMA.RM R13, R13, R12, 12582913 ;  /* 0x4b4000010d0d7423 */ /* 0x000fe2000000400c */
[----:B------:R-:W0:Y:S01]  /*67a0*/  MUFU.EX2 R64, R64 ;  /* 0x0000004000407308 */ /* 0x000e220000000800 */
[----:B------:R-:W-:-:S04]  /*67b0*/  FFMA R31, R28, 1.4426950216293334961, -R31 ;  /* 0x3fb8aa3b1c1f7823 */ /* 0x000fc8000000081f */
[----:B------:R-:W-:Y:S01]  /*67c0*/  FFMA R28, R28, 1.925963033500011079e-08, R31 ;  /* 0x32a570601c1c7823 */ /* 0x000fe2000000001f */
[----:B------:R-:W-:Y:S02]  /*67d0*/  FFMA.SAT R31, R32, R11, 0.5 ;  /* 0x3f000000201f7423 */ /* 0x000fe4000000200b */
[----:B------:R-:W3:Y:S01]  /*67e0*/  MUFU.EX2 R51, R51 ;  /* 0x0000003300337308 */ /* 0x000ee20000000800 */
[----:B--2---:R-:W-:Y:S01]  /*67f0*/  FMUL R34, R34, R35 ;  /* 0x0000002322227220 */ /* 0x004fe20000400000 */
[----:B------:R-:W-:Y:S01]  /*6800*/  FADD R35, R41, -12583039 ;  /* 0xcb40007f29237421 */ /* 0x000fe20000000000 */
[----:B------:R-:W-:-:S03]  /*6810*/  FFMA.RM R25, R31, R12, 12582913 ;  /* 0x4b4000011f197423 */ /* 0x000fc6000000400c */
[C---:B------:R-:W-:Y:S01]  /*6820*/  FFMA R35, R44.reuse, 1.4426950216293334961, -R35 ;  /* 0x3fb8aa3b2c237823 */ /* 0x040fe20000000823 */
[----:B------:R-:W-:Y:S01]  /*6830*/  FADD R31, R25, -12583039 ;  /* 0xcb40007f191f7421 */ /* 0x000fe20000000000 */
[----:B------:R-:W-:Y:S01]  /*6840*/  MUFU.EX2 R45, R45 ;  /* 0x0000002d002d7308 */ /* 0x000fe20000000800 */
[----:B0-----:R-:W-:Y:S01]  /*6850*/  FMUL R39, R39, R64 ;  /* 0x0000004027277220 */ /* 0x001fe20000400000 */
[----:B------:R-:W-:Y:S01]  /*6860*/  FFMA R44, R44, 1.925963033500011079e-08, R35 ;  /* 0x32a570602c2c7823 */ /* 0x000fe20000000023 */
[----:B------:R-:W-:Y:S01]  /*6870*/  FMUL R35, R33, R58 ;  /* 0x0000003a21237220 */ /* 0x000fe20000400000 */
[----:B------:R-:W-:Y:S01]  /*6880*/  FADD R33, R49, -12583039 ;  /* 0xcb40007f31217421 */ /* 0x000fe20000000000 */
[----:B------:R-:W-:-:S03]  /*6890*/  FFMA R31, R32, 1.4426950216293334961, -R31 ;  /* 0x3fb8aa3b201f7823 */ /* 0x000fc6000000081f */
[----:B------:R-:W-:Y:S01]  /*68a0*/  FFMA R33, R30, 1.4426950216293334961, -R33 ;  /* 0x3fb8aa3b1e217823 */ /* 0x000fe20000000821 */
[----:B------:R-:W-:Y:S01]  /*68b0*/  FFMA R54, R32, 1.925963033500011079e-08, R31 ;  /* 0x32a5706020367823 */ /* 0x000fe2000000001f */
[----:B------:R-:W-:Y:S01]  /*68c0*/  FADD R31, R13, -12583039 ;  /* 0xcb40007f0d1f7421 */ /* 0x000fe20000000000 */
[----:B------:R-:W-:Y:S02]  /*68d0*/  IMAD.SHL.U32 R32, R21, 0x800000, RZ ;  /* 0x0080000015207824 */ /* 0x000fe400078e00ff */
[----:B------:R-:W-:Y:S01]  /*68e0*/  FFMA R53, R30, 1.925963033500011079e-08, R33 ;  /* 0x32a570601e357823 */ /* 0x000fe20000000021 */
[----:B------:R-:W-:Y:S01]  /*68f0*/  MUFU.EX2 R44, R44 ;  /* 0x0000002c002c7308 */ /* 0x000fe20000000800 */
[----:B------:R-:W-:Y:S01]  /*6900*/  FFMA R31, R14, 1.4426950216293334961, -R31 ;  /* 0x3fb8aa3b0e1f7823 */ /* 0x000fe2000000081f */
[----:B---3--:R-:W-:-:S03]  /*6910*/  FMUL R32, R32, R51 ;  /* 0x0000003320207220 */ /* 0x008fc60000400000 */
[----:B------:R-:W-:Y:S01]  /*6920*/  FFMA R52, R14, 1.925963033500011079e-08, R31 ;  /* 0x32a570600e347823 */ /* 0x000fe2000000001f */
[----:B------:R-:W-:Y:S02]  /*6930*/  FFMA.SAT R31, R20, R11, 0.5 ;  /* 0x3f000000141f7423 */ /* 0x000fe4000000200b */
[----:B------:R-:W0:Y:S02]  /*6940*/  MUFU.EX2 R30, R27 ;  /* 0x0000001b001e7308 */ /* 0x000e240000000800 */
[----:B------:R-:W-:-:S06]  /*6950*/  FFMA.RM R14, R31, R12, 12582913 ;  /* 0x4b4000011f0e7423 */ /* 0x000fcc000000400c */
[----:B------:R-:W-:Y:S08]  /*6960*/  MUFU.EX2 R53, R53 ;  /* 0x0000003500357308 */ /* 0x000ff00000000800 */
[----:B------:R-:W-:Y:S01]  /*6970*/  MUFU.EX2 R54, R54 ;  /* 0x0000003600367308 */ /* 0x000fe20000000800 */
[----:B0-----:R-:W-:Y:S01]  /*6980*/  FMUL R33, R15, R30 ;  /* 0x0000001e0f217220 */ /* 0x001fe20000400000 */
[----:B------:R-:W-:-:S04]  /*6990*/  FADD R15, R14, -12583039 ;  /* 0xcb40007f0e0f7421 */ /* 0x000fc80000000000 */
[C---:B------:R-:W-:Y:S02]  /*69a0*/  FFMA R15, R20.reuse, 1.4426950216293334961, -R15 ;  /* 0x3fb8aa3b140f7823 */ /* 0x040fe4000000080f */
[----:B------:R-:W0:Y:S02]  /*69b0*/  MUFU.EX2 R30, R43 ;  /* 0x0000002b001e7308 */ /* 0x000e240000000800 */
[----:B------:R-:W-:Y:S01]  /*69c0*/  FFMA R21, R20, 1.925963033500011079e-08, R15 ;  /* 0x32a5706014157823 */ /* 0x000fe2000000000f */
[----:B------:R-:W-:-:S04]  /*69d0*/  FFMA.SAT R15, R22, R11, 0.5 ;  /* 0x3f000000160f7423 */ /* 0x000fc8000000200b */
[----:B------:R-:W-:Y:S01]  /*69e0*/  FFMA.RM R15, R15, R12, 12582913 ;  /* 0x4b4000010f0f7423 */ /* 0x000fe2000000400c */
[----:B------:R-:W-:Y:S03]  /*69f0*/  MUFU.EX2 R52, R52 ;  /* 0x0000003400347308 */ /* 0x000fe60000000800 */
[C---:B------:R-:W-:Y:S01]  /*6a00*/  FADD R27, R15.reuse, -12583039 ;  /* 0xcb40007f0f1b7421 */ /* 0x040fe20000000000 */
[----:B------:R-:W-:-:S03]  /*6a10*/  SHF.L.U32 R15, R15, 0x17, RZ ;  /* 0x000000170f0f7819 */ /* 0x000fc600000006ff */
[C---:B------:R-:W-:Y:S01]  /*6a20*/  FFMA R27, R22.reuse, 1.4426950216293334961, -R27 ;  /* 0x3fb8aa3b161b7823 */ /* 0x040fe2000000081b */
[----:B------:R-:W-:Y:S01]  /*6a30*/  MUFU.EX2 R21, R21 ;  /* 0x0000001500157308 */ /* 0x000fe20000000800 */
[----:B0-----:R-:W-:Y:S01]  /*6a40*/  FMUL R31, R23, R30 ;  /* 0x0000001e171f7220 */ /* 0x001fe20000400000 */
[----:B------:R-:W-:Y:S02]  /*6a50*/  IMAD.SHL.U32 R30, R29, 0x800000, RZ ;  /* 0x008000001d1e7824 */ /* 0x000fe400078e00ff */
[----:B------:R-:W-:Y:S01]  /*6a60*/  FFMA R22, R22, 1.925963033500011079e-08, R27 ;  /* 0x32a5706016167823 */ /* 0x000fe2000000001b */
[----:B------:R-:W-:Y:S01]  /*6a70*/  FFMA.SAT R27, R24, R11, 0.5 ;  /* 0x3f000000181b7423 */ /* 0x000fe2000000200b */
[----:B------:R-:W-:-:S03]  /*6a80*/  FMUL R30, R30, R45 ;  /* 0x0000002d1e1e7220 */ /* 0x000fc60000400000 */
[----:B------:R-:W-:Y:S01]  /*6a90*/  FFMA.RM R20, R27, R12, 12582913 ;  /* 0x4b4000011b147423 */ /* 0x000fe2000000400c */
[----:B------:R-:W-:Y:S01]  /*6aa0*/  FFMA.SAT R27, R48, R11, 0.5 ;  /* 0x3f000000301b7423 */ /* 0x000fe2000000200b */
[----:B------:R0:W-:Y:S02]  /*6ab0*/  MUFU.EX2 R56, R22 ;  /* 0x0000001600387308 */ /* 0x0001e40000000800 */
[C---:B------:R-:W-:Y:S01]  /*6ac0*/  FADD R23, R20.reuse, -12583039 ;  /* 0xcb40007f14177421 */ /* 0x040fe20000000000 */
[----:B------:R-:W-:-:S03]  /*6ad0*/  IMAD.SHL.U32 R20, R20, 0x800000, RZ ;  /* 0x0080000014147824 */ /* 0x000fc600078e00ff */
[----:B------:R-:W-:Y:S01]  /*6ae0*/  FFMA R23, R24, 1.4426950216293334961, -R23 ;  /* 0x3fb8aa3b18177823 */ /* 0x000fe20000000817 */
[----:B0-----:R-:W-:-:S03]  /*6af0*/  IMAD.SHL.U32 R22, R14, 0x800000, RZ ;  /* 0x008000000e167824 */ /* 0x001fc600078e00ff */
[----:B------:R-:W-:Y:S01]  /*6b00*/  FFMA R24, R24, 1.925963033500011079e-08, R23 ;  /* 0x32a5706018187823 */ /* 0x000fe20000000017 */
[----:B------:R-:W-:-:S04]  /*6b10*/  FFMA.SAT R23, R26, R11, 0.5 ;  /* 0x3f0000001a177423 */ /* 0x000fc8000000200b */
[-C--:B------:R-:W-:Y:S01]  /*6b20*/  FFMA.RM R11, R23, R12.reuse, 12582913 ;  /* 0x4b400001170b7423 */ /* 0x080fe2000000400c */
[----:B------:R-:W-:Y:S01]  /*6b30*/  FFMA.RM R12, R27, R12, 12582913 ;  /* 0x4b4000011b0c7423 */ /* 0x000fe2000000400c */
[----:B------:R-:W-:Y:S02]  /*6b40*/  FADD R27, RZ, R40 ;  /* 0x00000028ff1b7221 */ /* 0x000fe40000000000 */
[----:B------:R-:W-:Y:S01]  /*6b50*/  FADD R23, R11, -12583039 ;  /* 0xcb40007f0b177421 */ /* 0x000fe20000000000 */
[----:B------:R-:W-:-:S03]  /*6b60*/  FADD R45, R12, -12583039 ;  /* 0xcb40007f0c2d7421 */ /* 0x000fc60000000000 */
[----:B------:R-:W-:Y:S01]  /*6b70*/  FFMA R23, R26, 1.4426950216293334961, -R23 ;  /* 0x3fb8aa3b1a177823 */ /* 0x000fe20000000817 */
[----:B------:R-:W-:-:S03]  /*6b80*/  FFMA R45, R48, 1.4426950216293334961, -R45 ;  /* 0x3fb8aa3b302d7823 */ /* 0x000fc6000000082d */
[----:B------:R-:W-:Y:S01]  /*6b90*/  FFMA R23, R26, 1.925963033500011079e-08, R23 ;  /* 0x32a570601a177823 */ /* 0x000fe20000000017 */
[----:B------:R-:W-:Y:S01]  /*6ba0*/  FADD R26, R27, R42 ;  /* 0x0000002a1b1a7221 */ /* 0x000fe20000000000 */
[----:B------:R-:W-:Y:S01]  /*6bb0*/  FFMA R45, R48, 1.925963033500011079e-08, R45 ;  /* 0x32a57060302d7823 */ /* 0x000fe2000000002d */
[----:B------:R0:W2:Y:S02]  /*6bc0*/  MUFU.EX2 R27, R28 ;  /* 0x0000001c001b7308 */ /* 0x0000a40000000800 */
[----:B------:R-:W-:-:S04]  /*6bd0*/  FADD R43, R26, R39 ;  /* 0x000000271a2b7221 */ /* 0x000fc80000000000 */
[----:B------:R-:W-:Y:S02]  /*6be0*/  FADD R26, R43, R34 ;  /* 0x000000222b1a7221 */ /* 0x000fe40000000000 */
[----:B------:R3:W4:Y:S01]  /*6bf0*/  MUFU.EX2 R43, R24 ;  /* 0x00000018002b7308 */ /* 0x0007220000000800 */
[----:B0-----:R-:W-:Y:S02]  /*6c00*/  IMAD.SHL.U32 R28, R49, 0x800000, RZ ;  /* 0x00800000311c7824 */ /* 0x001fe400078e00ff */
[----:B------:R-:W-:Y:S02]  /*6c10*/  FADD R29, R26, R35 ;  /* 0x000000231a1d7221 */ /* 0x000fe40000000000 */
[----:B------:R-:W-:Y:S02]  /*6c20*/  FMUL R28, R28, R53 ;  /* 0x000000351c1c7220 */ /* 0x000fe40000400000 */
[----:B------:R-:W-:Y:S01]  /*6c30*/  FADD R26, R29, R36 ;  /* 0x000000241d1a7221 */ /* 0x000fe20000000000 */
[----:B------:R-:W-:Y:S01]  /*6c40*/  SHF.L.U32 R29, R41, 0x17, RZ ;  /* 0x00000017291d7819 */ /* 0x000fe200000006ff */
[----:B------:R-:W0:Y:S01]  /*6c50*/  MUFU.EX2 R45, R45 ;  /* 0x0000002d002d7308 */ /* 0x000e220000000800 */
[----:B--2---:R-:W-:Y:S01]  /*6c60*/  FMUL R27, R50, R27 ;  /* 0x0000001b321b7220 */ /* 0x004fe20000400000 */
[----:B------:R-:W-:Y:S01]  /*6c70*/  FADD R41, R26, R37 ;  /* 0x000000251a297221 */ /* 0x000fe20000000000 */
[----:B---3--:R-:W-:Y:S01]  /*6c80*/  FMUL R24, R22, R21 ;  /* 0x0000001516187220 */ /* 0x008fe20000400000 */
[----:B------:R-:W-:Y:S01]  /*6c90*/  FMUL R29, R29, R44 ;  /* 0x0000002c1d1d7220 */ /* 0x000fe20000400000 */
[----:B------:R-:W-:Y:S01]  /*6ca0*/  SHF.L.U32 R21, R11, 0x17, RZ ;  /* 0x000000170b157819 */ /* 0x000fe200000006ff */
[----:B------:R-:W-:-:S02]  /*6cb0*/  FADD R26, R41, R38 ;  /* 0x00000026291a7221 */ /* 0x000fc40000000000 */
[----:B------:R2:W3:Y:S01]  /*6cc0*/  MUFU.EX2 R50, R23 ;  /* 0x0000001700327308 */ /* 0x0004e20000000800 */
[----:B----4-:R-:W-:Y:S01]  /*6cd0*/  FMUL R22, R20, R43 ;  /* 0x0000002b14167220 */ /* 0x010fe20000400000 */
[----:B------:R-:W-:Y:S01]  /*6ce0*/  FADD R41, R26, R33 ;  /* 0x000000211a297221 */ /* 0x000fe20000000000 */
[----:B------:R-:W-:-:S03]  /*6cf0*/  IMAD.SHL.U32 R20, R12, 0x800000, RZ ;  /* 0x008000000c147824 */ /* 0x000fc600078e00ff */
[----:B------:R-:W-:Y:S01]  /*6d00*/  FADD R26, R41, R32 ;  /* 0x00000020291a7221 */ /* 0x000fe20000000000 */
[----:B--2---:R-:W-:-:S03]  /*6d10*/  FMUL R23, R15, R56 ;  /* 0x000000380f177220 */ /* 0x004fc60000400000 */
[----:B------:R-:W-:Y:S01]  /*6d20*/  FADD R41, R26, R31 ;  /* 0x0000001f1a297221 */ /* 0x000fe20000000000 */
[----:B0-----:R-:W-:-:S03]  /*6d30*/  FMUL R20, R20, R45 ;  /* 0x0000002d14147220 */ /* 0x001fc60000400000 */
[----:B------:R-:W-:Y:S01]  /*6d40*/  FADD R26, R41, R30 ;  /* 0x0000001e291a7221 */ /* 0x000fe20000000000 */
[----:B------:R-:W-:Y:S02]  /*6d50*/  IMAD.SHL.U32 R41, R25, 0x800000, RZ ;  /* 0x0080000019297824 */ /* 0x000fe400078e00ff */
[----:B---3--:R-:W-:Y:S01]  /*6d60*/  FMUL R21, R21, R50 ;  /* 0x0000003215157220 */ /* 0x008fe20000400000 */
[----:B------:R-:W-:Y:S01]  /*6d70*/  FADD R25, R26, R29 ;  /* 0x0000001d1a197221 */ /* 0x000fe20000000000 */
[----:B------:R-:W-:-:S03]  /*6d80*/  FMUL R26, R41, R54 ;  /* 0x00000036291a7220 */ /* 0x000fc60000400000 */
        /* <DEDUP_REMOVED lines=20> */
.L_x_7449:
        /* <DEDUP_REMOVED lines=12> */
[----:B-1----:R-:W-:Y:S05]  /*6f90*/  CALL.REL.NOINC `($__internal_109_$__cuda_sm3x_div_rn_noftz_f32_slowpath) ;  /* 0x0000003400207944 */ /* 0x002fea0003c00000 */
[----:B------:R-:W-:-:S07]  /*6fa0*/  IMAD.MOV.U32 R12, RZ, RZ, R11 ;  /* 0x000000ffff0c7224 */ /* 0x000fce00078e000b */
.L_x_7372:
[----:B------:R-:W-:Y:S05]  /*6fb0*/  BSYNC.RECONVERGENT B3 ;  /* 0x0000000000037941 */ /* 0x000fea0003800200 */
.L_x_7371:
        /* <DEDUP_REMOVED lines=12> */
[----:B-1----:R-:W-:Y:S05]  /*7080*/  CALL.REL.NOINC `($__internal_109_$__cuda_sm3x_div_rn_noftz_f32_slowpath) ;  /* 0x0000003000e47944 */ /* 0x002fea0003c00000 */
[----:B------:R-:W-:-:S07]  /*7090*/  MOV R13, R11 ;  /* 0x0000000b000d7202 */ /* 0x000fce0000000f00 */
.L_x_7374:
[----:B------:R-:W-:Y:S05]  /*70a0*/  BSYNC.RECONVERGENT B3 ;  /* 0x0000000000037941 */ /* 0x000fea0003800200 */
.L_x_7373:
        /* <DEDUP_REMOVED lines=12> */
[----:B-1----:R-:W-:Y:S05]  /*7170*/  CALL.REL.NOINC `($__internal_109_$__cuda_sm3x_div_rn_noftz_f32_slowpath) ;  /* 0x0000003000a87944 */ /* 0x002fea0003c00000 */
[----:B------:R-:W-:-:S07]  /*7180*/  IMAD.MOV.U32 R14, RZ, RZ, R11 ;  /* 0x000000ffff0e7224 */ /* 0x000fce00078e000b */
.L_x_7376:
[----:B------:R-:W-:Y:S05]  /*7190*/  BSYNC.RECONVERGENT B3 ;  /* 0x0000000000037941 */ /* 0x000fea0003800200 */
.L_x_7375:
        /* <DEDUP_REMOVED lines=14> */
.L_x_7378:
[----:B------:R-:W-:Y:S05]  /*7280*/  BSYNC.RECONVERGENT B3 ;  /* 0x0000000000037941 */ /* 0x000fea0003800200 */
.L_x_7377:
        /* <DEDUP_REMOVED lines=14> */
.L_x_7380:
[----:B------:R-:W-:Y:S05]  /*7370*/  BSYNC.RECONVERGENT B3 ;  /* 0x0000000000037941 */ /* 0x000fea0003800200 */
.L_x_7379:
        /* <DEDUP_REMOVED lines=14> */
.L_x_7382:
[----:B------:R-:W-:Y:S05]  /*7460*/  BSYNC.RECONVERGENT B3 ;  /* 0x0000000000037941 */ /* 0x000fea0003800200 */
.L_x_7381:
        /* <DEDUP_REMOVED lines=14> */
.L_x_7384:
[----:B------:R-:W-:Y:S05]  /*7550*/  BSYNC.RECONVERGENT B3 ;  /* 0x0000000000037941 */ /* 0x000fea0003800200 */
.L_x_7383:
        /* <DEDUP_REMOVED lines=14> */
.L_x_7386:
[----:B------:R-:W-:Y:S05]  /*7640*/  BSYNC.RECONVERGENT B3 ;  /* 0x0000000000037941 */ /* 0x000fea0003800200 */
.L_x_7385:
        /* <DEDUP_REMOVED lines=14> */
.L_x_7388:
[----:B------:R-:W-:Y:S05]  /*7730*/  BSYNC.RECONVERGENT B3 ;  /* 0x0000000000037941 */ /* 0x000fea0003800200 */
.L_x_7387:
        /* <DEDUP_REMOVED lines=14> */
.L_x_7390:
[----:B------:R-:W-:Y:S05]  /*7820*/  BSYNC.RECONVERGENT B3 ;  /* 0x0000000000037941 */ /* 0x000fea0003800200 */
.L_x_7389:
        /* <DEDUP_REMOVED lines=14> */
.L_x_7392:
[----:B------:R-:W-:Y:S05]  /*7910*/  BSYNC.RECONVERGENT B3 ;  /* 0x0000000000037941 */ /* 0x000fea0003800200 */
.L_x_7391:
        /* <DEDUP_REMOVED lines=14> */
.L_x_7394:
[----:B------:R-:W-:Y:S05]  /*7a00*/  BSYNC.RECONVERGENT B3 ;  /* 0x0000000000037941 */ /* 0x000fea0003800200 */
.L_x_7393:
        /* <DEDUP_REMOVED lines=14> */
.L_x_7396:
[----:B------:R-:W-:Y:S05]  /*7af0*/  BSYNC.RECONVERGENT B3 ;  /* 0x0000000000037941 */ /* 0x000fea0003800200 */
.L_x_7395:
        /* <DEDUP_REMOVED lines=14> */
.L_x_7398:
[----:B------:R-:W-:Y:S05]  /*7be0*/  BSYNC.RECONVERGENT B3 ;  /* 0x0000000000037941 */ /* 0x000fea0003800200 */
.L_x_7397:
        /* <DEDUP_REMOVED lines=14> */
.L_x_7400:
[----:B------:R-:W-:Y:S05]  /*7cd0*/  BSYNC.RECONVERGENT B3 ;  /* 0x0000000000037941 */ /* 0x000fea0003800200 */
.L_x_7399:
        /* <DEDUP_REMOVED lines=14> */
.L_x_7402:
[----:B------:R-:W-:Y:S05]  /*7dc0*/  BSYNC.RECONVERGENT B3 ;  /* 0x0000000000037941 */ /* 0x000fea0003800200 */
.L_x_7401:
        /* <DEDUP_REMOVED lines=14> */
.L_x_7404:
[----:B------:R-:W-:Y:S05]  /*7eb0*/  BSYNC.RECONVERGENT B3 ;  /* 0x0000000000037941 */ /* 0x000fea0003800200 */
.L_x_7403:
        /* <DEDUP_REMOVED lines=14> */
.L_x_7406:
[----:B------:R-:W-:Y:S05]  /*7fa0*/  BSYNC.RECONVERGENT B3 ;  /* 0x0000000000037941 */ /* 0x000fea0003800200 */
.L_x_7405:
        /* <DEDUP_REMOVED lines=14> */
.L_x_7408:
[----:B------:R-:W-:Y:S05]  /*8090*/  BSYNC.RECONVERGENT B3 ;  /* 0x0000000000037941 */ /* 0x000fea0003800200 */
.L_x_7407:
        /* <DEDUP_REMOVED lines=14> */
.L_x_7410:
[----:B------:R-:W-:Y:S05]  /*8180*/  BSYNC.RECONVERGENT B3 ;  /* 0x0000000000037941 */ /* 0x000fea0003800200 */
.L_x_7409:
        /* <DEDUP_REMOVED lines=14> */
.L_x_7412:
[----:B------:R-:W-:Y:S05]  /*8270*/  BSYNC.RECONVERGENT B3 ;  /* 0x0000000000037941 */ /* 0x000fea0003800200 */
.L_x_7411:
        /* <DEDUP_REMOVED lines=14> */
.L_x_7414:
[----:B------:R-:W-:Y:S05]  /*8360*/  BSYNC.RECONVERGENT B3 ;  /* 0x0000000000037941 */ /* 0x000fea0003800200 */
.L_x_7413:
        /* <DEDUP_REMOVED lines=17> */
[----:B------:R-:W-:-:S04]  /*8480*/  IMAD.WIDE.U32 R40, R3, UR40, R40 ;  /* 0x0000002803287c25 */ /* 0x000fc8000f8e0028 */
[----:B------:R-:W-:-:S05]  /*8490*/  IMAD.IADD R41, R41, 0x1, R11 ;  /* 0x0000000129297824 */ /* 0x000fca00078e020b */
        /* <DEDUP_REMOVED lines=8> */
.L_x_7416:
[----:B------:R-:W-:Y:S05]  /*8520*/  BSYNC.RECONVERGENT B1 ;  /* 0x0000000000017941 */ /* 0x000fea0003800200 */
.L_x_7415:
[----:B------:R-:W-:Y:S04]  /*8530*/  BSSY.RECONVERGENT B1, `(.L_x_7417) ;  /* 0x0000012000017945 */ /* 0x000fe80003800200 */
[----:B------:R-:W-:Y:S05]  /*8540*/  @P3 BRA `(.L_x_7418) ;  /* 0x0000000000403947 */ /* 0x000fea0003800000 */
[----:B0-----:R-:W-:Y:S01]  /*8550*/  MOV R12, R4 ;  /* 0x00000004000c7202 */ /* 0x001fe20000000f00 */
        /* <DEDUP_REMOVED lines=15> */
.L_x_7418:
[----:B------:R-:W-:Y:S05]  /*8650*/  BSYNC.RECONVERGENT B1 ;  /* 0x0000000000017941 */ /* 0x000fea0003800200 */
.L_x_7417:
        /* <DEDUP_REMOVED lines=18> */
.L_x_7420:
[----:B------:R-:W-:Y:S05]  /*8780*/  BSYNC.RECONVERGENT B1 ;  /* 0x0000000000017941 */ /* 0x000fea0003800200 */
.L_x_7419:
[----:B------:R-:W-:Y:S04]  /*8790*/  BSSY.RECONVERGENT B1, `(.L_x_7421) ;  /* 0x0000012000017945 */ /* 0x000fe80003800200 */
[----:B------:R-:W-:Y:S05]  /*87a0*/  @P4 BRA `(.L_x_7422) ;  /* 0x0000000000404947 */ /* 0x000fea0003800000 */
[----:B0-23--:R-:W-:Y:S01]  /*87b0*/  HFMA2 R13, -RZ, RZ, 0, 0 ;  /* 0x00000000ff0d7431 */ /* 0x00dfe200000001ff */
        /* <DEDUP_REMOVED lines=8> */
[C---:B------:R-:W-:Y:S02]  /*8840*/  SHF.L.U32 R12, R11.reuse, 0x2, RZ ;  /* 0x000000020b0c7819 */ /* 0x040fe400000006ff */
[----:B------:R-:W-:Y:S02]  /*8850*/  IADD3.X R14, PT, PT, RZ, R13, RZ, P2, !PT ;  /* 0x0000000dff0e7210 */ /* 0x000fe400017fe4ff */
[----:B------:R-:W-:Y:S02]  /*8860*/  LOP3.LUT R12, R12, 0xfffffff8, RZ, 0xc0, !PT ;  /* 0xfffffff80c0c7812 */ /* 0x000fe400078ec0ff */
[----:B------:R-:W-:Y:S02]  /*8870*/  SHF.L.U64.HI R11, R11, 0x2, R14 ;  /* 0x000000020b0b7819 */ /* 0x000fe4000001020e */
[----:B------:R-:W-:-:S04]  /*8880*/  IADD3 R12, P2, PT, R12, UR42, RZ ;  /* 0x0000002a0c0c7c10 */ /* 0x000fc8000ff5e0ff */
[----:B------:R-:W-:-:S05]  /*8890*/  IADD3.X R13, PT, PT, R11, UR43, RZ, P2, !PT ;  /* 0x0000002b0b0d7c10 */ /* 0x000fca00097fe4ff */
[----:B------:R4:W-:Y:S04]  /*88a0*/  STG.E.64 desc[UR4][R12.64], R36 ;  /* 0x000000240c007986 */ /* 0x0009e8000c101b04 */
.L_x_7422:
[----:B------:R-:W-:Y:S05]  /*88b0*/  BSYNC.RECONVERGENT B1 ;  /* 0x0000000000017941 */ /* 0x000fea0003800200 */
.L_x_7421:
        /* <DEDUP_REMOVED lines=14> */
[----:B0-234-:R-:W-:Y:S01]  /*89a0*/  MOV R13, RZ ;  /* 0x000000ff000d7202 */ /* 0x01dfe20000000f00 */
        /* <DEDUP_REMOVED lines=15> */
.L_x_7424:
[----:B------:R-:W-:Y:S05]  /*8aa0*/  BSYNC.RECONVERGENT B1 ;  /* 0x0000000000017941 */ /* 0x000fea0003800200 */
.L_x_7423:
[----:B------:R-:W-:Y:S04]  /*8ab0*/  BSSY.RECONVERGENT B1, `(.L_x_7425) ;  /* 0x0000012000017945 */ /* 0x000fe80003800200 */
[----:B------:R-:W-:Y:S05]  /*8ac0*/  @P0 BRA `(.L_x_7426) ;  /* 0x0000000000400947 */ /* 0x000fea0003800000 */
[----:B0-234-:R-:W-:Y:S01]  /*8ad0*/  MOV R12, R9 ;  /* 0x00000009000c7202 */ /* 0x01dfe20000000f00 */
        /* <DEDUP_REMOVED lines=15> */
.L_x_7426:
[----:B------:R-:W-:Y:S05]  /*8bd0*/  BSYNC.RECONVERGENT B1 ;  /* 0x0000000000017941 */ /* 0x000fea0003800200 */
.L_x_7425:
[----:B------:R-:W-:Y:S04]  /*8be0*/  BSSY.RECONVERGENT B1, `(.L_x_7427) ;  /* 0x0000011000017945 */ /* 0x000fe80003800200 */
[----:B------:R-:W-:Y:S05]  /*8bf0*/  @P2 BRA `(.L_x_7428) ;  /* 0x00000000003c2947 */ /* 0x000fea0003800000 */
[----:B------:R-:W-:Y:S02]  /*8c00*/  HFMA2 R11, -RZ, RZ, 0, 0 ;  /* 0x00000000ff0b7431 */ /* 0x000fe400000001ff */
[----:B--2---:R-:W-:Y:S01]  /*8c10*/  IMAD R14, R5, UR40, RZ ;  /* 0x00000028050e7c24 */ /* 0x004fe2000f8e02ff */
[----:B-1----:R-:W-:Y:S02]  /*8c20*/  R2UR UR4, R46 ;  /* 0x000000002e0472ca */ /* 0x002fe400000e0000 */
[----:B------:R-:W-:Y:S01]  /*8c30*/  R2UR UR5, R47 ;  /* 0x000000002f0572ca */ /* 0x000fe200000e0000 */
[----:B0--34-:R-:W-:-:S04]  /*8c40*/  IMAD.WIDE.U32 R12, R3, UR40, R10 ;  /* 0x00000028030c7c25 */ /* 0x019fc8000f8e000a */
[----:B------:R-:W-:-:S05]  /*8c50*/  IMAD R11, R3, UR41, R14 ;  /* 0x00000029030b7c24 */ /* 0x000fca000f8e020e */
        /* <DEDUP_REMOVED lines=9> */
.L_x_7428:
[----:B------:R-:W-:Y:S05]  /*8cf0*/  BSYNC.RECONVERGENT B1 ;  /* 0x0000000000017941 */ /* 0x000fea0003800200 */
.L_x_7427:
        /* <DEDUP_REMOVED lines=18> */
.L_x_7430:
[----:B------:R-:W-:Y:S05]  /*8e20*/  BSYNC.RECONVERGENT B1 ;  /* 0x0000000000017941 */ /* 0x000fea0003800200 */
.L_x_7429:
[----:B------:R-:W-:Y:S04]  /*8e30*/  BSSY.RECONVERGENT B1, `(.L_x_7431) ;  /* 0x0000012000017945 */ /* 0x000fe80003800200 */
[----:B------:R-:W-:Y:S05]  /*8e40*/  @P4 BRA `(.L_x_7432) ;  /* 0x0000000000404947 */ /* 0x000fea0003800000 */
[----:B0-234-:R-:W-:Y:S01]  /*8e50*/  HFMA2 R13, -RZ, RZ, 0, 0 ;  /* 0x00000000ff0d7431 */ /* 0x01dfe200000001ff */
        /* <DEDUP_REMOVED lines=15> */
.L_x_7432:
[----:B------:R-:W-:Y:S05]  /*8f50*/  BSYNC.RECONVERGENT B1 ;  /* 0x0000000000017941 */ /* 0x000fea0003800200 */
.L_x_7431:
[----:B------:R-:W-:Y:S04]  /*8f60*/  BSSY.RECONVERGENT B1, `(.L_x_7433) ;  /* 0x0000012000017945 */ /* 0x000fe80003800200 */
[----:B------:R-:W-:Y:S05]  /*8f70*/  @P5 BRA `(.L_x_7434) ;  /* 0x0000000000405947 */ /* 0x000fea0003800000 */
        /* <DEDUP_REMOVED lines=16> */
.L_x_7434:
[----:B------:R-:W-:Y:S05]  /*9080*/  BSYNC.RECONVERGENT B1 ;  /* 0x0000000000017941 */ /* 0x000fea0003800200 */
.L_x_7433:
        /* <DEDUP_REMOVED lines=18> */
.L_x_7436:
[----:B------:R-:W-:Y:S05]  /*91b0*/  BSYNC.RECONVERGENT B1 ;  /* 0x0000000000017941 */ /* 0x000fea0003800200 */
.L_x_7435:
[----:B------:R-:W-:-:S04]  /*91c0*/  IADD3 R3, P0, PT, R0, R3, RZ ;  /* 0x0000000300037210 */ /* 0x000fc80007f1e0ff */
[----:B------:R-:W-:Y:S02]  /*91d0*/  LEA.HI.X.SX32 R5, R0, R5, 0x1, P0 ;  /* 0x0000000500057211 */ /* 0x000fe400000f0eff */
[----:B------:R-:W-:-:S04]  /*91e0*/  ISETP.GE.U32.AND P0, PT, R3, UR44, PT ;  /* 0x0000002c03007c0c */ /* 0x000fc8000bf06070 */
[----:B------:R-:W-:-:S13]  /*91f0*/  ISETP.GE.AND.EX P0, PT, R5, UR45, PT, P0 ;  /* 0x0000002d05007c0c */ /* 0x000fda000bf06300 */
[----:B------:R-:W-:Y:S05]  /*9200*/  @!P0 BRA `(.L_x_7437) ;  /* 0xffffff70004c8947 */ /* 0x000fea000383ffff */
[----:B------:R-:W-:Y:S05]  /*9210*/  BSYNC B0 ;  /* 0x0000000000007941 */ /* 0x000fea0003800000 */
.L_x_7347:
[----:B------:R-:W-:Y:S05]  /*9220*/  EXIT ;  /* 0x000000000000794d */ /* 0x000fea0003800000 */
.L_x_7370:
[----:B------:R-:W-:Y:S01]  /*9230*/  HFMA2 R12, -RZ, RZ, 0, 9.5367431640625e-07 ;  /* 0x00000010ff0c7431 */ /* 0x000fe200000001ff */
[----:B------:R-:W-:Y:S01]  /*9240*/  BSSY B1, `(.L_x_7438) ;  /* 0x0000006000017945 */ /* 0x000fe20003800000 */
[----:B------:R-:W-:Y:S01]  /*9250*/  MOV R11, 0x1f ;  /* 0x0000001f000b7802 */ /* 0x000fe20000000f00 */
[----:B------:R-:W-:-:S07]  /*9260*/  IMAD.MOV.U32 R15, RZ, RZ, -0x1 ;  /* 0xffffffffff0f7424 */ /* 0x000fce00078e00ff */
[----:B-1----:R-:W-:Y:S05]  /*9270*/  WARPSYNC.COLLECTIVE R15, `(.L_x_7439) ;  /* 0x000000000f087348 */ /* 0x002fea0003c00000 */
[----:B------:R0:W2:Y:S02]  /*9280*/  SHFL.BFLY P6, R14, R13, R12, R11 ;  /* 0x0c00000c0d0e7389 */ /* 0x0000a400000c000b */
[----:B012---:R-:W-:Y:S05]  /*9290*/  ENDCOLLECTIVE ;  /* 0x000000000000791b */ /* 0x007fea0003800000 */
.L_x_7439:
[----:B------:R-:W-:Y:S05]  /*92a0*/  BSYNC B1 ;  /* 0x0000000000017941 */ /* 0x000fea0003800000 */
.L_x_7438:
[----:B------:R-:W-:Y:S01]  /*92b0*/  HFMA2 R12, -RZ, RZ, 0, 4.76837158203125e-07 ;  /* 0x00000008ff0c7431 */ /* 0x000fe200000001ff */
[----:B------:R-:W-:Y:S01]  /*92c0*/  FMNMX R13, R14, R13, !PT ;  /* 0x0000000d0e0d7209 */ /* 0x000fe20007800000 */
[----:B------:R-:W-:Y:S01]  /*92d0*/  IMAD.MOV.U32 R15, RZ, RZ, -0x1 ;  /* 0xffffffffff0f7424 */ /* 0x000fe200078e00ff */
[----:B------:R-:W-:Y:S02]  /*92e0*/  MOV R11, 0x1f ;  /* 0x0000001f000b7802 */ /* 0x000fe40000000f00 */
[----:B------:R-:W-:-:S07]  /*92f0*/  MOV R50, 0x437c0000 ;  /* 0x437c000000327802 */ /* 0x000fce0000000f00 */
[----:B------:R-:W-:Y:S05]  /*9300*/  WARPSYNC.COLLECTIVE R15, `(.L_x_7440) ;  /* 0x000000000f087348 */ /* 0x000fea0003c00000 */
[----:B------:R0:W1:Y:S02]  /*9310*/  SHFL.BFLY P6, R14, R13, R12, R11 ;  /* 0x0c00000c0d0e7389 */ /* 0x00006400000c000b */
[----:B01----:R-:W-:Y:S05]  /*9320*/  ENDCOLLECTIVE ;  /* 0x000000000000791b */ /* 0x003fea0003800000 */
.L_x_7440:
[----:B------:R-:W-:Y:S01]  /*9330*/  HFMA2 R12, -RZ, RZ, 0, 2.384185791015625e-07 ;  /* 0x00000004ff0c7431 */ /* 0x000fe200000001ff */
[----:B------:R-:W-:-:S04]  /*9340*/  FMNMX R36, R13, R14, !PT ;  /* 0x0000000e0d247209 */ /* 0x000fc80007800000 */
[----:B------:R-:W-:-:S07]  /*9350*/  MOV R13, R36 ;  /* 0x00000024000d7202 */ /* 0x000fce0000000f00 */
[----:B------:R-:W-:Y:S05]  /*9360*/  WARPSYNC.COLLECTIVE R15, `(.L_x_7441) ;  /* 0x000000000f087348 */ /* 0x000fea0003c00000 */
[----:B------:R0:W1:Y:S02]  /*9370*/  SHFL.BFLY P6, R14, R13, R12, R11 ;  /* 0x0c00000c0d0e7389 */ /* 0x00006400000c000b */
[----:B01----:R-:W-:Y:S05]  /*9380*/  ENDCOLLECTIVE ;  /* 0x000000000000791b */ /* 0x003fea0003800000 */
.L_x_7441:
[----:B------:R-:W-:Y:S02]  /*9390*/  MOV R12, 0x2 ;  /* 0x00000002000c7802 */ /* 0x000fe40000000f00 */
[----:B------:R-:W-:-:S05]  /*93a0*/  FMNMX R37, R36, R14, !PT ;  /* 0x0000000e24257209 */ /* 0x000fca0007800000 */
[----:B------:R-:W-:-:S07]  /*93b0*/  IMAD.MOV.U32 R13, RZ, RZ, R37 ;  /* 0x000000ffff0d7224 */ /* 0x000fce00078e0025 */
[----:B------:R-:W-:Y:S05]  /*93c0*/  WARPSYNC.COLLECTIVE R15, `(.L_x_7442) ;  /* 0x000000000f087348 */ /* 0x000fea0003c00000 */
[----:B------:R0:W1:Y:S02]  /*93d0*/  SHFL.BFLY P6, R14, R13, R12, R11 ;  /* 0x0c00000c0d0e7389 */ /* 0x00006400000c000b */
[----:B01----:R-:W-:Y:S05]  /*93e0*/  ENDCOLLECTIVE ;  /* 0x000000000000791b */ /* 0x003fea0003800000 */
.L_x_7442:
[----:B------:R-:W-:Y:S01]  /*93f0*/  IMAD.MOV.U32 R12, RZ, RZ, 0x1 ;  /* 0x00000001ff0c7424 */ /* 0x000fe200078e00ff */
[----:B------:R-:W-:-:S04]  /*9400*/  FMNMX R38, R37, R14, !PT ;  /* 0x0000000e25267209 */ /* 0x000fc80007800000 */
[----:B------:R-:W-:-:S07]  /*9410*/  MOV R13, R38 ;  /* 0x00000026000d7202 */ /* 0x000fce0000000f00 */
[----:B------:R-:W-:Y:S05]  /*9420*/  WARPSYNC.COLLECTIVE R15, `(.L_x_7443) ;  /* 0x000000000f087348 */ /* 0x000fea0003c00000 */
[----:B------:R0:W1:Y:S02]  /*9430*/  SHFL.BFLY P6, R14, R13, R12, R11 ;  /* 0x0c00000c0d0e7389 */ /* 0x00006400000c000b */
[----:B01----:R-:W-:Y:S05]  /*9440*/  ENDCOLLECTIVE ;  /* 0x000000000000791b */ /* 0x003fea0003800000 */
.L_x_7443:
        /* <DEDUP_REMOVED lines=23> */
[----:B------:R-:W-:-:S05]  /*95c0*/  HFMA2 R48, -RZ, RZ, 0.96630859375, -0.0022525787353515625 ;  /* 0x3bbb989dff307431 */ /* 0x000fca00000001ff */
        /* <DEDUP_REMOVED lines=134> */
[----:B------:R-:W-:-:S05]  /*9e30*/  FFMA.SAT R13, R14, R48, 0.5 ;  /* 0x3f0000000e0d7423 */ /* 0x000fca0000002030 */
        /* <DEDUP_REMOVED lines=8> */
[----:B------:R-:W-:-:S05]  /*9ec0*/  IMAD.MOV.U32 R15, RZ, RZ, -0x1 ;  /* 0xffffffffff0f7424 */ /* 0x000fca00078e00ff */
        /* <DEDUP_REMOVED lines=19> */
[-C--:B------:R-:W-:Y:S01]  /*a000*/  FFMA.RM R11, R11, R50.reuse, 12582913 ;  /* 0x4b4000010b0b7423 */ /* 0x080fe20000004032 */
[----:B------:R-:W-:Y:S01]  /*a010*/  FFMA.RM R50, R13, R50, 12582913 ;  /* 0x4b4000010d327423 */ /* 0x000fe20000004032 */
[----:B------:R-:W-:Y:S02]  /*a020*/  FADD R13, RZ, R40 ;  /* 0x00000028ff0d7221 */ /* 0x000fe40000000000 */
[C---:B------:R-:W-:Y:S01]  /*a030*/  FADD R12, R11.reuse, -12583039 ;  /* 0xcb40007f0b0c7421 */ /* 0x040fe20000000000 */
[----:B------:R-:W-:Y:S01]  /*a040*/  SHF.L.U32 R11, R11, 0x17, RZ ;  /* 0x000000170b0b7819 */ /* 0x000fe200000006ff */
[----:B------:R-:W-:Y:S02]  /*a050*/  IMAD.SHL.U32 R20, R50, 0x800000, RZ ;  /* 0x0080000032147824 */ /* 0x000fe400078e00ff */
[----:B------:R-:W-:-:S04]  /*a060*/  FFMA R12, R49, 1.4426950216293334961, -R12 ;  /* 0x3fb8aa3b310c7823 */ /* 0x000fc8000000080c */
[----:B------:R-:W-:-:S04]  /*a070*/  FFMA R49, R49, 1.925963033500011079e-08, R12 ;  /* 0x32a5706031317823 */ /* 0x000fc8000000000c */
[----:B------:R-:W0:Y:S02]  /*a080*/  MUFU.EX2 R12, R49 ;  /* 0x00000031000c7308 */ /* 0x000e240000000800 */
[----:B0-----:R-:W-:Y:S01]  /*a090*/  FMUL R21, R11, R12 ;  /* 0x0000000c0b157220 */ /* 0x001fe20000400000 */
[----:B------:R-:W-:Y:S01]  /*a0a0*/  FADD R12, R13, R42 ;  /* 0x0000002a0d0c7221 */ /* 0x000fe20000000000 */
[----:B------:R-:W-:-:S03]  /*a0b0*/  FADD R11, R50, -12583039 ;  /* 0xcb40007f320b7421 */ /* 0x000fc60000000000 */
        /* <DEDUP_REMOVED lines=25> */
[----:B------:R-:W-:-:S07]  /*a250*/  FADD R13, R13, R20 ;  /* 0x000000140d0d7221 */ /* 0x000fce0000000000 */
[----:B------:R-:W-:Y:S05]  /*a260*/  WARPSYNC.COLLECTIVE R15, `(.L_x_7444) ;  /* 0x000000000f087348 */ /* 0x000fea0003c00000 */
[----:B------:R0:W1:Y:S02]  /*a270*/  SHFL.BFLY P6, R14, R13, R12, R11 ;  /* 0x0c00000c0d0e7389 */ /* 0x00006400000c000b */
[----:B01----:R-:W-:Y:S05]  /*a280*/  ENDCOLLECTIVE ;  /* 0x000000000000791b */ /* 0x003fea0003800000 */
.L_x_7444:
[----:B------:R-:W-:Y:S02]  /*a290*/  HFMA2 R12, -RZ, RZ, 0, 4.76837158203125e-07 ;  /* 0x00000008ff0c7431 */ /* 0x000fe400000001ff */
[----:B------:R-:W-:-:S05]  /*a2a0*/  FADD R41, R13, R14 ;  /* 0x0000000e0d297221 */ /* 0x000fca0000000000 */
[----:B------:R-:W-:-:S07]  /*a2b0*/  MOV R13, R41 ;  /* 0x00000029000d7202 */ /* 0x000fce0000000f00 */
[----:B------:R-:W-:Y:S05]  /*a2c0*/  WARPSYNC.COLLECTIVE R15, `(.L_x_7445) ;  /* 0x000000000f087348 */ /* 0x000fea0003c00000 */
[----:B------:R0:W1:Y:S02]  /*a2d0*/  SHFL.BFLY P6, R14, R13, R12, R11 ;  /* 0x0c00000c0d0e7389 */ /* 0x00006400000c000b */
[----:B01----:R-:W-:Y:S05]  /*a2e0*/  ENDCOLLECTIVE ;  /* 0x000000000000791b */ /* 0x003fea0003800000 */
.L_x_7445:
[----:B------:R-:W-:Y:S01]  /*a2f0*/  MOV R12, 0x4 ;  /* 0x00000004000c7802 */ /* 0x000fe20000000f00 */
[----:B------:R-:W-:-:S04]  /*a300*/  FADD R43, R41, R14 ;  /* 0x0000000e292b7221 */ /* 0x000fc80000000000 */
[----:B------:R-:W-:-:S07]  /*a310*/  IMAD.MOV.U32 R13, RZ, RZ, R43 ;  /* 0x000000ffff0d7224 */ /* 0x000fce00078e002b */
[----:B------:R-:W-:Y:S05]  /*a320*/  WARPSYNC.COLLECTIVE R15, `(.L_x_7446) ;  /* 0x000000000f087348 */ /* 0x000fea0003c00000 */
[----:B------:R0:W1:Y:S02]  /*a330*/  SHFL.BFLY P6, R14, R13, R12, R11 ;  /* 0x0c00000c0d0e7389 */ /* 0x00006400000c000b */
[----:B01----:R-:W-:Y:S05]  /*a340*/  ENDCOLLECTIVE ;  /* 0x000000000000791b */ /* 0x003fea0003800000 */
.L_x_7446:
[----:B------:R-:W-:Y:S02]  /*a350*/  IMAD.MOV.U32 R12, RZ, RZ, 0x2 ;  /* 0x00000002ff0c7424 */ /* 0x000fe400078e00ff */
[----:B------:R-:W-:-:S05]  /*a360*/  FADD R44, R43, R14 ;  /* 0x0000000e2b2c7221 */ /* 0x000fca0000000000 */
[----:B------:R-:W-:-:S07]  /*a370*/  MOV R13, R44 ;  /* 0x0000002c000d7202 */ /* 0x000fce0000000f00 */
[----:B------:R-:W-:Y:S05]  /*a380*/  WARPSYNC.COLLECTIVE R15, `(.L_x_7447) ;  /* 0x000000000f087348 */ /* 0x000fea0003c00000 */
[----:B------:R0:W1:Y:S02]  /*a390*/  SHFL.BFLY P6, R14, R13, R12, R11 ;  /* 0x0c00000c0d0e7389 */ /* 0x00006400000c000b */
[----:B01----:R-:W-:Y:S05]  /*a3a0*/  ENDCOLLECTIVE ;  /* 0x000000000000791b */ /* 0x003fea0003800000 */
.L_x_7447:
[----:B------:R-:W-:Y:S02]  /*a3b0*/  HFMA2 R12, -RZ, RZ, 0, 5.9604644775390625e-08 ;  /* 0x00000001ff0c7431 */ /* 0x000fe400000001ff */
[----:B------:R-:W-:-:S05]  /*a3c0*/  FADD R45, R44, R14 ;  /* 0x0000000e2c2d7221 */ /* 0x000fca0000000000 */
[----:B------:R-:W-:-:S07]  /*a3d0*/  MOV R13, R45 ;  /* 0x0000002d000d7202 */ /* 0x000fce0000000f00 */
[----:B------:R-:W-:Y:S05]  /*a3e0*/  WARPSYNC.COLLECTIVE R15, `(.L_x_7448) ;  /* 0x000000000f087348 */ /* 0x000fea0003c00000 */
[----:B------:R0:W1:Y:S02]  /*a3f0*/  SHFL.BFLY P6, R14, R13, R12, R11 ;  /* 0x0c00000c0d0e7389 */ /* 0x00006400000c000b */
[----:B01----:R-:W-:Y:S05]  /*a400*/  ENDCOLLECTIVE ;  /* 0x000000000000791b */ /* 0x003fea0003800000 */
.L_x_7448:
[----:B------:R-:W-:Y:S05]  /*a410*/  BRA `(.L_x_7449) ;  /* 0xffffffc800ac7947 */ /* 0x000fea000383ffff */
        .weak           $__internal_109_$__cuda_sm3x_div_rn_noftz_f32_slowpath
        .type           $__internal_109_$__cuda_sm3x_div_rn_noftz_f32_slowpath,@function
        .size           $__internal_109_$__cuda_sm3x_div_rn_noftz_f32_slowpath,(.L_x_37486 - $__internal_109_$__cuda_sm3x_div_rn_noftz_f32_slowpath)
$__internal_109_$__cuda_sm3x_div_rn_noftz_f32_slowpath:
[----:B------:R-:W-:Y:S01]  /*a420*/  SHF.R.U32.HI R41, RZ, 0x17, R11 ;  /* 0x00000017ff297819 */ /* 0x000fe2000001160b */
[----:B------:R-:W-:Y:S01]  /*a430*/  BSSY.RECONVERGENT B1, `(.L_x_7450) ;  /* 0x0000065000017945 */ /* 0x000fe20003800200 */
[----:B------:R-:W-:Y:S02]  /*a440*/  SHF.R.U32.HI R48, RZ, 0x17, R40 ;  /* 0x00000017ff307819 */ /* 0x000fe40000011628 */
[----:B------:R-:W-:Y:S02]  /*a450*/  LOP3.LUT R41, R41, 0xff, RZ, 0xc0, !PT ;  /* 0x000000ff29297812 */ /* 0x000fe400078ec0ff */
[----:B------:R-:W-:-:S03]  /*a460*/  LOP3.LUT R48, R48, 0xff, RZ, 0xc0, !PT ;  /* 0x000000ff30307812 */ /* 0x000fc600078ec0ff */
[----:B------:R-:W-:Y:S01]  /*a470*/  VIADD R49, R41, 0xffffffff ;  /* 0xffffffff29317836 */ /* 0x000fe20000000000 */
[----:B------:R-:W-:-:S04]  /*a480*/  IADD3 R44, PT, PT, R48, -0x1, RZ ;  /* 0xffffffff302c7810 */ /* 0x000fc80007ffe0ff */
[----:B------:R-:W-:Y:S02]  /*a490*/  ISETP.GT.U32.AND P0, PT, R49, 0xfd, PT ;  /* 0x000000fd3100780c */ /* 0x000fe40003f04070 */
[----:B------:R-:W-:Y:S02]  /*a4a0*/  MOV R49, R40 ;  /* 0x0000002800317202 */ /* 0x000fe40000000f00 */
        /* <DEDUP_REMOVED lines=28> */
.L_x_7451:
        /* <DEDUP_REMOVED lines=51> */
.L_x_7458:
[----:B------:R-:W-:-:S04]  /*a9a0*/  LOP3.LUT R40, R40, 0x80000000, RZ, 0xc0, !PT ;  /* 0x8000000028287812 */ /* 0x000fc800078ec0ff */
[----:B------:R-:W-:Y:S01]  /*a9b0*/  LOP3.LUT R40, R40, 0x7f800000, RZ, 0xfc, !PT ;  /* 0x7f80000028287812 */ /* 0x000fe200078efcff */
[----:B------:R-:W-:Y:S06]  /*a9c0*/  BRA `(.L_x_7459) ;  /* 0x0000000000047947 */ /* 0x000fec0003800000 */
.L_x_7457:
[----:B------:R-:W-:-:S07]  /*a9d0*/  LEA R40, R51, R40, 0x17 ;  /* 0x0000002833287211 */ /* 0x000fce00078eb8ff */
.L_x_7459:
[----:B------:R-:W-:Y:S05]  /*a9e0*/  BSYNC.RECONVERGENT B2 ;  /* 0x0000000000027941 */ /* 0x000fea0003800200 */
.L_x_7456:
[----:B------:R-:W-:Y:S05]  /*a9f0*/  BRA `(.L_x_7460) ;  /* 0x0000000000207947 */ /* 0x000fea0003800000 */
.L_x_7455:
[----:B------:R-:W-:-:S04]  /*aa00*/  LOP3.LUT R11, R11, 0x80000000, R49, 0x48, !PT ;  /* 0x800000000b0b7812 */ /* 0x000fc800078e4831 */
[----:B------:R-:W-:Y:S01]  /*aa10*/  LOP3.LUT R40, R11, 0x7f800000, RZ, 0xfc, !PT ;  /* 0x7f8000000b287812 */ /* 0x000fe200078efcff */
[----:B------:R-:W-:Y:S06]  /*aa20*/  BRA `(.L_x_7460) ;  /* 0x0000000000147947 */ /* 0x000fec0003800000 */
.L_x_7454:
[----:B------:R-:W-:Y:S01]  /*aa30*/  LOP3.LUT R40, R11, 0x80000000, R49, 0x48, !PT ;  /* 0x800000000b287812 */ /* 0x000fe200078e4831 */
[----:B------:R-:W-:Y:S06]  /*aa40*/  BRA `(.L_x_7460) ;  /* 0x00000000000c7947 */ /* 0x000fec0003800000 */
.L_x_7453:
[----:B------:R-:W0:Y:S01]  /*aa50*/  MUFU.RSQ R40, -QNAN ;  /* 0xffc0000000287908 */ /* 0x000e220000001400 */
[----:B------:R-:W-:Y:S05]  /*aa60*/  BRA `(.L_x_7460) ;  /* 0x0000000000047947 */ /* 0x000fea0003800000 */
.L_x_7452:
[----:B------:R-:W-:-:S07]  /*aa70*/  FADD.FTZ R40, R40, R11 ;  /* 0x0000000b28287221 */ /* 0x000fce0000010000 */
.L_x_7460:
[----:B------:R-:W-:Y:S05]  /*aa80*/  BSYNC.RECONVERGENT B1 ;  /* 0x0000000000017941 */ /* 0x000fea0003800200 */
.L_x_7450:
[----:B------:R-:W-:Y:S02]  /*aa90*/  HFMA2 R41, -RZ, RZ, 0, 0 ;  /* 0x00000000ff297431 */ /* 0x000fe400000001ff */
[----:B0-----:R-:W-:Y:S01]  /*aaa0*/  IMAD.MOV.U32 R11, RZ, RZ, R40 ;  /* 0x000000ffff0b7224 */ /* 0x001fe200078e0028 */
[----:B------:R-:W-:-:S04]  /*aab0*/  MOV R40, R43 ;  /* 0x0000002b00287202 */ /* 0x000fc80000000f00 */
[----:B------:R-:W-:Y:S05]  /*aac0*/  RET.REL.NODEC R40 `(_Z15SoftmaxWarpImplI22BroadcastScaleMaskLoadIffbLm4EiE11DirectStoreIffEfLi2ELi22ELi32ELi1ELb1EL9Algorithm0EEvT_T0_ll) ;  /* 0xffffff54284c7950 */ /* 0x000fea0003c3ffff */
.L_x_7461:
        /* <DEDUP_REMOVED lines=11> */
.L_x_37486:


//--------------------- .text._Z15SoftmaxWarpImplI22BroadcastScaleMaskLoadIffbLm4EiE11DirectStoreIffEfLi2ELi22ELi32ELi1ELb0EL9Algorithm0EEvT_T0_ll --------------------------
	.section	.text._Z15SoftmaxWarpImplI22BroadcastScaleMaskLoadIffbLm4EiE11DirectStoreIffEfLi2ELi22ELi32ELi1ELb0EL9Algorithm0EEvT_T0_ll,"ax",@progbits
	.align	128
        .global         _Z15SoftmaxWarpImplI22BroadcastScaleMaskLoadIffbLm4EiE11DirectStoreIffEfLi2ELi22ELi32ELi1ELb0EL9Algorithm0EEvT_T0_ll
        .type           _Z15SoftmaxWarpImplI22BroadcastScaleMaskLoadIffbLm4EiE11DirectStoreIffEfLi2ELi22ELi32ELi1ELb0EL9Algorithm0EEvT_T0_ll,@function
        .size           _Z15SoftmaxWarpImplI22BroadcastScaleMaskLoadIffbLm4EiE11DirectStoreIffEfLi2ELi22ELi32ELi1ELb0EL9Algorithm0EEvT_T0_ll,(.L_x_37487 - _Z15SoftmaxWarpImplI22BroadcastScaleMaskLoadIffbLm4EiE11DirectStoreIffEfLi2ELi22ELi32ELi1ELb0EL9Algorithm0EEvT_T0_ll)
        .other          _Z15SoftmaxWarpImplI22BroadcastScaleMaskLoadIffbLm4EiE11DirectStoreIffEfLi2ELi22ELi32ELi1ELb0EL9Algorithm0EEvT_T0_ll,@"STO_CUDA_ENTRY STV_DEFAULT"
_Z15SoftmaxWarpImplI22BroadcastScaleMaskLoadIffbLm4EiE11DirectStoreIffEfLi2ELi22ELi32ELi1ELb0EL9Algorithm0EEvT_T0_ll:
.text._Z15SoftmaxWarpImplI22BroadcastScaleMaskLoadIffbLm4EiE11DirectStoreIffEfLi2ELi22ELi32ELi1ELb0EL9Algorithm0EEvT_T0_ll:
        /* <DEDUP_REMOVED lines=29> */
.L_x_7462:
        /* <DEDUP_REMOVED lines=13> */
.L_x_7509:
[----:B------:R-:W-:Y:S01]  /*02a0*/  IABS R0, UR51 ;  /* 0x0000003300007c13 */ /* 0x000fe20008000000 */
[----:B------:R-:W-:Y:S01]  /*02b0*/  IMAD R11, R34, UR50, R11 ;  /* 0x00000032220b7c24 */ /* 0x000fe2000f8e020b */
[----:B0-----:R-:W-:Y:S01]  /*02c0*/  IABS R3, UR52 ;  /* 0x0000003400037c13 */ /* 0x001fe20008000000 */
[----:B------:R-:W-:Y:S01]  /*02d0*/  UMOV UR4, URZ ;  /* 0x000000ff00047c82 */ /* 0x000fe20008000000 */
[----:B------:R-:W-:Y:S01]  /*02e0*/  R2UR UR11, R0 ;  /* 0x00000000000b72ca */ /* 0x000fe200000e0000 */
[----:B------:R-:W-:Y:S01]  /*02f0*/  VIADD R4, R11, 0x40 ;  /* 0x000000400b047836 */ /* 0x000fe20000000000 */
[----:B------:R-:W-:Y:S01]  /*0300*/  R2UR UR10, R3 ;  /* 0x00000000030a72ca */ /* 0x000fe200000e0000 */
[----:B------:R-:W0:Y:S01]  /*0310*/  LDC.64 R20, c[0x0][0x390] ;  /* 0x0000e400ff147b82 */ /* 0x000e220000000a00 */
[----:B------:R-:W-:Y:S01]  /*0320*/  ISETP.NE.AND P4, PT, RZ, UR51, PT ;  /* 0x00000033ff007c0c */ /* 0x000fe2000bf85270 */
[----:B------:R-:W-:Y:S01]  /*0330*/  UISETP.NE.U32.AND UP1, UPT, UR36, 0x1, UPT ;  /* 0x000000012400788c */ /* 0x000fe2000bf25070 */
[----:B------:R-:W-:Y:S01]  /*0340*/  IABS R7, R4 ;  /* 0x0000000400077213 */ /* 0x000fe20000000000 */
[----:B------:R-:W-:Y:S01]  /*0350*/  UISETP.NE.U32.AND UP0, UPT, UR38, 0x1, UPT ;  /* 0x000000012600788c */ /* 0x000fe2000bf05070 */
[----:B------:R-:W-:Y:S01]  /*0360*/  LOP3.LUT R9, RZ, UR51, RZ, 0x33, !PT ;  /* 0x00000033ff097c12 */ /* 0x000fe2000f8e33ff */
[----:B------:R-:W-:Y:S01]  /*0370*/  UISETP.NE.AND.EX UP1, UPT, UR37, URZ, UPT, UP1 ;  /* 0x000000ff2500728c */ /* 0x000fe2000bf25310 */
[----:B------:R-:W-:Y:S01]  /*0380*/  LOP3.LUT R12, RZ, UR52, RZ, 0x33, !PT ;  /* 0x00000034ff0c7c12 */ /* 0x000fe2000f8e33ff */
[----:B------:R-:W2:Y:S01]  /*0390*/  LDC.64 R18, c[0x0][0x398] ;  /* 0x0000e600ff127b82 */ /* 0x000ea20000000a00 */
[----:B------:R-:W-:Y:S01]  /*03a0*/  ISETP.NE.AND P6, PT, RZ, UR53, PT ;  /* 0x00000035ff007c0c */ /* 0x000fe2000bfc5270 */
[----:B------:R-:W3:Y:S01]  /*03b0*/  I2F.RP R0, UR11 ;  /* 0x0000000b00007d06 */ /* 0x000ee20008209400 */
[----:B------:R-:W-:Y:S01]  /*03c0*/  UISETP.NE.AND.EX UP0, UPT, UR39, URZ, UPT, UP0 ;  /* 0x000000ff2700728c */ /* 0x000fe2000bf05300 */
[----:B-1----:R-:W-:-:S02]  /*03d0*/  R2UR UR14, R28 ;  /* 0x000000001c0e72ca */ /* 0x002fc400000e0000 */
[----:B------:R-:W-:-:S04]  /*03e0*/  R2UR UR15, R29 ;  /* 0x000000001d0f72ca */ /* 0x000fc800000e0000 */
[----:B------:R-:W1:Y:S01]  /*03f0*/  I2F.RP R3, UR10 ;  /* 0x0000000a00037d06 */ /* 0x000e620008209400 */
[----:B0-----:R-:W-:-:S07]  /*0400*/  ISETP.NE.U32.AND P5, PT, R20, 0x1, PT ;  /* 0x000000011400780c */ /* 0x001fce0003fa5070 */
[----:B---3--:R-:W0:Y:S01]  /*0410*/  MUFU.RCP R0, R0 ;  /* 0x0000000000007308 */ /* 0x008e220000001000 */
[----:B------:R-:W-:-:S07]  /*0420*/  ISETP.NE.AND.EX P5, PT, R21, RZ, PT, P5 ;  /* 0x000000ff1500720c */ /* 0x000fce0003fa5350 */
[----:B-1----:R-:W-:Y:S01]  /*0430*/  MUFU.RCP R3, R3 ;  /* 0x0000000300037308 */ /* 0x002fe20000001000 */
[----:B0-----:R-:W-:-:S07]  /*0440*/  IADD3 R2, PT, PT, R0, 0xffffffe, RZ ;  /* 0x0ffffffe00027810 */ /* 0x001fce0007ffe0ff */
[----:B------:R-:W0:Y:S02]  /*0450*/  F2I.FTZ.U32.TRUNC.NTZ R2, R2 ;  /* 0x0000000200027305 */ /* 0x000e24000021f000 */
[----:B0-----:R-:W-:Y:S02]  /*0460*/  R2UR UR5, R2 ;  /* 0x00000000020572ca */ /* 0x001fe400000e0000 */
[----:B------:R-:W-:-:S11]  /*0470*/  IABS R2, R11 ;  /* 0x0000000b00027213 */ /* 0x000fd60000000000 */
        /* <DEDUP_REMOVED lines=10> */
[----:B------:R-:W-:Y:S02]  /*0520*/  LOP3.LUT R3, R4, UR51, RZ, 0x3c, !PT ;  /* 0x0000003304037c12 */ /* 0x000fe4000f8e3cff */
[C---:B------:R-:W-:Y:S02]  /*0530*/  ISETP.LT.U32.AND P1, PT, R2.reuse, UR11, PT ;  /* 0x0000000b02007c0c */ /* 0x040fe4000bf21070 */
[C---:B------:R-:W-:Y:S01]  /*0540*/  ISETP.LT.U32.AND P3, PT, R7.reuse, UR11, PT ;  /* 0x0000000b07007c0c */ /* 0x040fe2000bf61070 */
[----:B------:R-:W0:Y:S10]  /*0550*/  F2I.FTZ.U32.TRUNC.NTZ R5, R5 ;  /* 0x0000000500057305 */ /* 0x000e34000021f000 */
[----:B------:R-:W-:Y:S01]  /*0560*/  @!P1 VIADD R2, R2, -UR11 ;  /* 0x8000000b02029c36 */ /* 0x000fe20008000000 */
[----:B------:R-:W-:Y:S01]  /*0570*/  @!P1 IADD3 R0, PT, PT, R0, 0x1, RZ ;  /* 0x0000000100009810 */ /* 0x000fe20007ffe0ff */
[----:B------:R-:W-:Y:S01]  /*0580*/  @!P3 VIADD R7, R7, -UR11 ;  /* 0x8000000b0707bc36 */ /* 0x000fe20008000000 */
[----:B------:R-:W-:-:S02]  /*0590*/  ISETP.GE.AND P1, PT, R3, RZ, PT ;  /* 0x000000ff0300720c */ /* 0x000fc40003f26270 */
[----:B------:R-:W-:Y:S02]  /*05a0*/  ISETP.GE.U32.AND P0, PT, R2, UR11, PT ;  /* 0x0000000b02007c0c */ /* 0x000fe4000bf06070 */
[----:B------:R-:W-:Y:S02]  /*05b0*/  LOP3.LUT R2, R11, UR51, RZ, 0x3c, !PT ;  /* 0x000000330b027c12 */ /* 0x000fe4000f8e3cff */
[----:B0-----:R-:W-:Y:S02]  /*05c0*/  R2UR UR5, R5 ;  /* 0x00000000050572ca */ /* 0x001fe400000e0000 */
[----:B------:R-:W-:Y:S02]  /*05d0*/  ISETP.GE.AND P2, PT, R2, RZ, PT ;  /* 0x000000ff0200720c */ /* 0x000fe40003f46270 */
[----:B------:R-:W-:Y:S02]  /*05e0*/  IABS R2, UR53 ;  /* 0x0000003500027c13 */ /* 0x000fe40008000000 */
[----:B------:R-:W-:-:S02]  /*05f0*/  @!P3 IADD3 R6, PT, PT, R6, 0x1, RZ ;  /* 0x000000010606b810 */ /* 0x000fc40007ffe0ff */
[----:B------:R-:W-:Y:S02]  /*0600*/  R2UR UR12, R2 ;  /* 0x00000000020c72ca */ /* 0x000fe400000e0000 */
[----:B------:R-:W-:Y:S02]  /*0610*/  @P0 IADD3 R0, PT, PT, R0, 0x1, RZ ;  /* 0x0000000100000810 */ /* 0x000fe40007ffe0ff */
[----:B------:R-:W-:Y:S01]  /*0620*/  ISETP.GE.U32.AND P0, PT, R7, UR11, PT ;  /* 0x0000000b07007c0c */ /* 0x000fe2000bf06070 */
[----:B------:R-:W-:Y:S02]  /*0630*/  UIADD3 UR8, UPT, UPT, URZ, -UR5, URZ ;  /* 0x80000005ff087290 */ /* 0x000fe4000fffe0ff */
[----:B------:R-:W-:Y:S02]  /*0640*/  @!P2 IMAD.MOV R0, RZ, RZ, -R0 ;  /* 0x000000ffff00a224 */ /* 0x000fe400078e0a00 */
[----:B------:R-:W-:-:S03]  /*0650*/  UIMAD UR8, UR8, UR10, URZ ;  /* 0x0000000a080872a4 */ /* 0x000fc6000f8e02ff */
[----:B------:R-:W-:Y:S01]  /*0660*/  SEL R10, R9, R0, !P4 ;  /* 0x00000000090a7207 */ /* 0x000fe20006000000 */
[----:B------:R-:W0:Y:S01]  /*0670*/  I2F.RP R3, UR12 ;  /* 0x0000000c00037d06 */ /* 0x000e220008209400 */
[----:B------:R-:W-:Y:S02]  /*0680*/  UIMAD.WIDE.U32 UR8, UR5, UR8, UR4 ;  /* 0x00000008050872a5 */ /* 0x000fe4000f8e0004 */
[----:B------:R-:W-:Y:S01]  /*0690*/  IADD3 R0, PT, PT, -R10, RZ, RZ ;  /* 0x000000ff0a007210 */ /* 0x000fe20007ffe1ff */
[----:B------:R-:W-:-:S04]  /*06a0*/  @P0 VIADD R6, R6, 0x1 ;  /* 0x0000000106060836 */ /* 0x000fc80000000000 */
[----:B------:R-:W-:Y:S02]  /*06b0*/  @!P1 IMAD.MOV R6, RZ, RZ, -R6 ;  /* 0x000000ffff069224 */ /* 0x000fe400078e0a06 */
[----:B------:R-:W-:-:S03]  /*06c0*/  IMAD R15, R0, UR51, R11 ;  /* 0x00000033000f7c24 */ /* 0x000fc6000f8e020b */
[----:B------:R-:W-:Y:S02]  /*06d0*/  SEL R5, R9, R6, !P4 ;  /* 0x0000000609057207 */ /* 0x000fe40006000000 */
[----:B------:R-:W-:Y:S01]  /*06e0*/  IABS R2, R15 ;  /* 0x0000000f00027213 */ /* 0x000fe20000000000 */
[----:B0-----:R-:W0:Y:S01]  /*06f0*/  MUFU.RCP R3, R3 ;  /* 0x0000000300037308 */ /* 0x001e220000001000 */
[C---:B------:R-:W-:Y:S02]  /*0700*/  IADD3 R7, PT, PT, -R5.reuse, RZ, RZ ;  /* 0x000000ff05077210 */ /* 0x040fe40007ffe1ff */
[----:B------:R-:W-:Y:S01]  /*0710*/  ISETP.NE.AND P4, PT, RZ, UR52, PT ;  /* 0x00000034ff007c0c */ /* 0x000fe2000bf85270 */
[----:B------:R-:W-:Y:S01]  /*0720*/  IMAD.HI.U32 R0, R2, UR9, RZ ;  /* 0x0000000902007c27 */ /* 0x000fe2000f8e00ff */
[----:B------:R-:W-:-:S03]  /*0730*/  SEL R5, R5, RZ, P5 ;  /* 0x000000ff05057207 */ /* 0x000fc60002800000 */
[----:B------:R-:W-:Y:S02]  /*0740*/  IMAD R14, R7, UR51, R4 ;  /* 0x00000033070e7c24 */ /* 0x000fe4000f8e0204 */
[----:B------:R-:W-:-:S03]  /*0750*/  IMAD.MOV R7, RZ, RZ, -R0 ;  /* 0x000000ffff077224 */ /* 0x000fc600078e0a00 */
[----:B------:R-:W-:Y:S01]  /*0760*/  IABS R8, R14 ;  /* 0x0000000e00087213 */ /* 0x000fe20000000000 */
[----:B------:R-:W-:Y:S02]  /*0770*/  IMAD R2, R7, UR10, R2 ;  /* 0x0000000a07027c24 */ /* 0x000fe4000f8e0202 */
[----:B0-----:R-:W-:Y:S02]  /*0780*/  VIADD R6, R3, 0xffffffe ;  /* 0x0ffffffe03067836 */ /* 0x001fe40000000000 */
[----:B------:R-:W-:Y:S01]  /*0790*/  IMAD.HI.U32 R7, R8, UR9, RZ ;  /* 0x0000000908077c27 */ /* 0x000fe2000f8e00ff */
[----:B------:R-:W-:-:S03]  /*07a0*/  ISETP.LT.U32.AND P2, PT, R2, UR10, PT ;  /* 0x0000000a02007c0c */ /* 0x000fc6000bf41070 */
[----:B------:R-:W0:Y:S01]  /*07b0*/  F2I.FTZ.U32.TRUNC.NTZ R6, R6 ;  /* 0x0000000600067305 */ /* 0x000e22000021f000 */
[----:B------:R-:W-:-:S05]  /*07c0*/  IADD3 R13, PT, PT, -R7, RZ, RZ ;  /* 0x000000ff070d7210 */ /* 0x000fca0007ffe1ff */
[----:B------:R-:W-:-:S04]  /*07d0*/  IMAD R8, R13, UR10, R8 ;  /* 0x0000000a0d087c24 */ /* 0x000fc8000f8e0208 */
[----:B------:R-:W-:Y:S01]  /*07e0*/  @!P2 IADD3 R2, PT, PT, R2, -UR10, RZ ;  /* 0x8000000a0202ac10 */ /* 0x000fe2000fffe0ff */
[----:B------:R-:W-:Y:S01]  /*07f0*/  @!P2 VIADD R0, R0, 0x1 ;  /* 0x000000010000a836 */ /* 0x000fe20000000000 */
[----:B------:R-:W-:Y:S02]  /*0800*/  ISETP.LT.U32.AND P0, PT, R8, UR10, PT ;  /* 0x0000000a08007c0c */ /* 0x000fe4000bf01070 */
[----:B------:R-:W-:Y:S02]  /*0810*/  ISETP.GE.U32.AND P1, PT, R2, UR10, PT ;  /* 0x0000000a02007c0c */ /* 0x000fe4000bf26070 */
[----:B------:R-:W-:Y:S02]  /*0820*/  LOP3.LUT R2, R15, UR52, RZ, 0x3c, !PT ;  /* 0x000000340f027c12 */ /* 0x000fe4000f8e3cff */
[----:B0-----:R-:W-:Y:S02]  /*0830*/  R2UR UR5, R6 ;  /* 0x00000000060572ca */ /* 0x001fe400000e0000 */
[----:B------:R-:W-:-:S02]  /*0840*/  ISETP.GE.AND P3, PT, R2, RZ, PT ;  /* 0x000000ff0200720c */ /* 0x000fc40003f66270 */
[----:B------:R-:W-:-:S03]  /*0850*/  LOP3.LUT R2, R14, UR52, RZ, 0x3c, !PT ;  /* 0x000000340e027c12 */ /* 0x000fc6000f8e3cff */
[----:B------:R-:W-:Y:S01]  /*0860*/  @!P0 VIADD R8, R8, -UR10 ;  /* 0x8000000a08088c36 */ /* 0x000fe20008000000 */
[----:B------:R-:W-:Y:S01]  /*0870*/  ISETP.GE.AND P2, PT, R2, RZ, PT ;  /* 0x000000ff0200720c */ /* 0x000fe20003f46270 */
[----:B------:R-:W-:Y:S01]  /*0880*/  @!P0 VIADD R7, R7, 0x1 ;  /* 0x0000000107078836 */ /* 0x000fe20000000000 */
[----:B------:R-:W-:Y:S02]  /*0890*/  @P1 IADD3 R0, PT, PT, R0, 0x1, RZ ;  /* 0x0000000100001810 */ /* 0x000fe40007ffe0ff */
[----:B------:R-:W-:Y:S01]  /*08a0*/  ISETP.GE.U32.AND P1, PT, R8, UR10, PT ;  /* 0x0000000a08007c0c */ /* 0x000fe2000bf26070 */
[----:B------:R-:W-:Y:S02]  /*08b0*/  UIADD3 UR6, UPT, UPT, URZ, -UR5, URZ ;  /* 0x80000005ff067290 */ /* 0x000fe4000fffe0ff */
[----:B------:R-:W-:Y:S02]  /*08c0*/  @!P3 IADD3 R0, PT, PT, -R0, RZ, RZ ;  /* 0x000000ff0000b210 */ /* 0x000fe40007ffe1ff */
[----:B------:R-:W-:-:S02]  /*08d0*/  UIMAD UR6, UR6, UR12, URZ ;  /* 0x0000000c060672a4 */ /* 0x000fc4000f8e02ff */
[----:B------:R-:W-:Y:S02]  /*08e0*/  SEL R13, R12, R0, !P4 ;  /* 0x000000000c0d7207 */ /* 0x000fe40006000000 */
[----:B------:R-:W-:Y:S02]  /*08f0*/  UIMAD.WIDE.U32 UR4, UR5, UR6, UR4 ;  /* 0x00000006050472a5 */ /* 0x000fe4000f8e0004 */
[----:B------:R-:W-:Y:S02]  /*0900*/  IADD3 R0, PT, PT, -R13, RZ, RZ ;  /* 0x000000ff0d007210 */ /* 0x000fe40007ffe1ff */
[----:B------:R-:W-:-:S03]  /*0910*/  @P1 VIADD R7, R7, 0x1 ;  /* 0x0000000107071836 */ /* 0x000fc60000000000 */
[----:B------:R-:W-:Y:S02]  /*0920*/  IMAD R15, R0, UR52, R15 ;  /* 0x00000034000f7c24 */ /* 0x000fe4000f8e020f */
[----:B------:R-:W-:-:S03]  /*0930*/  @!P2 IADD3 R7, PT, PT, -R7, RZ, RZ ;  /* 0x000000ff0707a210 */ /* 0x000fc60007ffe1ff */
[----:B------:R-:W-:Y:S02]  /*0940*/  IABS R2, R15 ;  /* 0x0000000f00027213 */ /* 0x000fe40000000000 */
[----:B------:R-:W-:Y:S02]  /*0950*/  SEL R16, R12, R7, !P4 ;  /* 0x000000070c107207 */ /* 0x000fe40006000000 */
[----:B--2---:R-:W-:Y:S01]  /*0960*/  ISETP.NE.U32.AND P4, PT, R18, 0x1, PT ;  /* 0x000000011200780c */ /* 0x004fe20003f85070 */
[----:B------:R-:W-:-:S03]  /*0970*/  IMAD.HI.U32 R0, R2, UR5, RZ ;  /* 0x0000000502007c27 */ /* 0x000fc6000f8e00ff */
[----:B------:R-:W-:Y:S01]  /*0980*/  ISETP.NE.AND.EX P4, PT, R19, RZ, PT, P4 ;  /* 0x000000ff1300720c */ /* 0x000fe20003f85340 */
[----:B------:R-:W-:-:S04]  /*0990*/  IMAD.MOV R3, RZ, RZ, -R16 ;  /* 0x000000ffff037224 */ /* 0x000fc800078e0a10 */
[----:B------:R-:W-:Y:S01]  /*09a0*/  IMAD R17, R3, UR52, R14 ;  /* 0x0000003403117c24 */ /* 0x000fe2000f8e020e */
[----:B------:R-:W-:-:S04]  /*09b0*/  IADD3 R3, PT, PT, -R0, RZ, RZ ;  /* 0x000000ff00037210 */ /* 0x000fc80007ffe1ff */
[----:B------:R-:W-:Y:S01]  /*09c0*/  IABS R7, R17 ;  /* 0x0000001100077213 */ /* 0x000fe20000000000 */
[----:B------:R-:W-:-:S04]  /*09d0*/  IMAD R2, R3, UR12, R2 ;  /* 0x0000000c03027c24 */ /* 0x000fc8000f8e0202 */
[----:B------:R-:W-:Y:S01]  /*09e0*/  IMAD.HI.U32 R6, R7, UR5, RZ ;  /* 0x0000000507067c27 */ /* 0x000fe2000f8e00ff */
[----:B------:R-:W-:-:S03]  /*09f0*/  ISETP.LT.U32.AND P1, PT, R2, UR12, PT ;  /* 0x0000000c02007c0c */ /* 0x000fc6000bf21070 */
[----:B------:R-:W-:-:S04]  /*0a00*/  IMAD.MOV R8, RZ, RZ, -R6 ;  /* 0x000000ffff087224 */ /* 0x000fc800078e0a06 */
[----:B------:R-:W-:-:S05]  /*0a10*/  IMAD R7, R8, UR12, R7 ;  /* 0x0000000c08077c24 */ /* 0x000fca000f8e0207 */
[----:B------:R-:W-:Y:S01]  /*0a20*/  ISETP.LT.U32.AND P2, PT, R7, UR12, PT ;  /* 0x0000000c07007c0c */ /* 0x000fe2000bf41070 */
[----:B------:R-:W-:Y:S01]  /*0a30*/  @!P1 VIADD R0, R0, 0x1 ;  /* 0x0000000100009836 */ /* 0x000fe20000000000 */
[----:B------:R-:W-:-:S04]  /*0a40*/  @!P1 IADD3 R2, PT, PT, R2, -UR12, RZ ;  /* 0x8000000c02029c10 */ /* 0x000fc8000fffe0ff */
[----:B------:R-:W-:Y:S02]  /*0a50*/  ISETP.GE.U32.AND P0, PT, R2, UR12, PT ;  /* 0x0000000c02007c0c */ /* 0x000fe4000bf06070 */
[----:B------:R-:W-:-:S04]  /*0a60*/  LOP3.LUT R2, R15, UR53, RZ, 0x3c, !PT ;  /* 0x000000350f027c12 */ /* 0x000fc8000f8e3cff */
[----:B------:R-:W-:Y:S01]  /*0a70*/  ISETP.GE.AND P3, PT, R2, RZ, PT ;  /* 0x000000ff0200720c */ /* 0x000fe20003f66270 */
[----:B------:R-:W-:Y:S01]  /*0a80*/  @!P2 VIADD R7, R7, -UR12 ;  /* 0x8000000c0707ac36 */ /* 0x000fe20008000000 */
[----:B------:R-:W-:Y:S02]  /*0a90*/  LOP3.LUT R2, R17, UR53, RZ, 0x3c, !PT ;  /* 0x0000003511027c12 */ /* 0x000fe4000f8e3cff */
[----:B------:R-:W-:Y:S02]  /*0aa0*/  @!P2 IADD3 R6, PT, PT, R6, 0x1, RZ ;  /* 0x000000010606a810 */ /* 0x000fe40007ffe0ff */
[----:B------:R-:W-:Y:S02]  /*0ab0*/  ISETP.GE.AND P1, PT, R2, RZ, PT ;  /* 0x000000ff0200720c */ /* 0x000fe40003f26270 */
[----:B------:R-:W-:Y:S02]  /*0ac0*/  @P0 IADD3 R0, PT, PT, R0, 0x1, RZ ;  /* 0x0000000100000810 */ /* 0x000fe40007ffe0ff */
[----:B------:R-:W-:-:S02]  /*0ad0*/  ISETP.GE.U32.AND P0, PT, R7, UR12, PT ;  /* 0x0000000c07007c0c */ /* 0x000fc4000bf06070 */
[----:B------:R-:W-:Y:S02]  /*0ae0*/  MOV R3, R0 ;  /* 0x0000000000037202 */ /* 0x000fe40000000f00 */
[----:B------:R-:W-:Y:S02]  /*0af0*/  LOP3.LUT R0, RZ, UR53, RZ, 0x33, !PT ;  /* 0x00000035ff007c12 */ /* 0x000fe4000f8e33ff */
[----:B------:R-:W-:Y:S01]  /*0b00*/  SEL R2, R10, RZ, P5 ;  /* 0x000000ff0a027207 */ /* 0x000fe20002800000 */
[----:B------:R-:W-:Y:S01]  /*0b10*/  @!P3 IMAD.MOV R3, RZ, RZ, -R3 ;  /* 0x000000ffff03b224 */ /* 0x000fe200078e0a03 */
[----:B------:R-:W-:-:S03]  /*0b20*/  SEL R7, R13, RZ, P4 ;  /* 0x000000ff0d077207 */ /* 0x000fc60002000000 */
[----:B------:R-:W-:Y:S01]  /*0b30*/  IMAD R2, R2, UR40, RZ ;  /* 0x0000002802027c24 */ /* 0x000fe2000f8e02ff */
[----:B------:R-:W-:Y:S01]  /*0b40*/  SEL R3, R0, R3, !P6 ;  /* 0x0000000300037207 */ /* 0x000fe20007000000 */
[----:B------:R-:W-:Y:S01]  /*0b50*/  @P0 VIADD R6, R6, 0x1 ;  /* 0x0000000106060836 */ /* 0x000fe20000000000 */
[----:B------:R-:W-:Y:S02]  /*0b60*/  PLOP3.LUT P0, PT, PT, PT, UP1, 0x40, 0x4 ;  /* 0x000000000004781c */ /* 0x000fe40003f0e818 */
[----:B------:R-:W-:Y:S01]  /*0b70*/  IADD3 R8, PT, PT, -R3, RZ, RZ ;  /* 0x000000ff03087210 */ /* 0x000fe20007ffe1ff */
[----:B------:R-:W-:-:S04]  /*0b80*/  IMAD.MOV.U32 R13, RZ, RZ, R6 ;  /* 0x000000ffff0d7224 */ /* 0x000fc800078e0006 */
[----:B------:R-:W-:Y:S01]  /*0b90*/  IMAD R6, R8, UR53, R15 ;  /* 0x0000003508067c24 */ /* 0x000fe2000f8e020f */
[----:B------:R-:W-:Y:S01]  /*0ba0*/  @!P1 IADD3 R13, PT, PT, -R13, RZ, RZ ;  /* 0x000000ff0d0d9210 */ /* 0x000fe20007ffe1ff */
[----:B------:R-:W-:Y:S01]  /*0bb0*/  IMAD R8, R7, UR41, R2 ;  /* 0x0000002907087c24 */ /* 0x000fe2000f8e0202 */
[----:B------:R-:W-:Y:S02]  /*0bc0*/  SEL R7, R3, RZ, !P0 ;  /* 0x000000ff03077207 */ /* 0x000fe40004000000 */
[----:B------:R-:W0:Y:S01]  /*0bd0*/  LDC.64 R2, c[0x0][0x388] ;  /* 0x0000e200ff027b82 */ /* 0x000e220000000a00 */
[----:B------:R-:W-:Y:S02]  /*0be0*/  PLOP3.LUT P0, PT, PT, PT, UP0, 0x40, 0x4 ;  /* 0x000000000004781c */ /* 0x000fe40003f0e808 */
[----:B------:R-:W-:Y:S01]  /*0bf0*/  IMAD R7, R7, UR42, R8 ;  /* 0x0000002a07077c24 */ /* 0x000fe2000f8e0208 */
[----:B------:R-:W-:Y:S01]  /*0c00*/  SEL R13, R0, R13, !P6 ;  /* 0x0000000d000d7207 */ /* 0x000fe20007000000 */
[----:B------:R-:W-:Y:S01]  /*0c10*/  IMAD R8, R5, UR40, RZ ;  /* 0x0000002805087c24 */ /* 0x000fe2000f8e02ff */
[----:B------:R-:W-:-:S02]  /*0c20*/  SEL R6, R6, RZ, !P0 ;  /* 0x000000ff06067207 */ /* 0x000fc40004000000 */
[----:B------:R-:W-:Y:S01]  /*0c30*/  PLOP3.LUT P0, PT, PT, PT, UP1, 0x40, 0x4 ;  /* 0x000000000004781c */ /* 0x000fe20003f0e818 */
[----:B------:R-:W-:Y:S02]  /*0c40*/  IMAD.MOV R10, RZ, RZ, -R13 ;  /* 0x000000ffff0a7224 */ /* 0x000fe400078e0a0d */
[----:B------:R-:W-:Y:S01]  /*0c50*/  IMAD R6, R6, UR43, R7 ;  /* 0x0000002b06067c24 */ /* 0x000fe2000f8e0207 */
[----:B------:R-:W-:Y:S01]  /*0c60*/  SEL R7, R16, RZ, P4 ;  /* 0x000000ff10077207 */ /* 0x000fe20002000000 */
[----:B------:R-:W-:Y:S01]  /*0c70*/  IMAD R5, R10, UR53, R17 ;  /* 0x000000350a057c24 */ /* 0x000fe2000f8e0211 */
[----:B------:R-:W-:Y:S02]  /*0c80*/  SEL R13, R13, RZ, !P0 ;  /* 0x000000ff0d0d7207 */ /* 0x000fe40004000000 */
[----:B------:R-:W-:Y:S01]  /*0c90*/  LEA.HI R6, R6, R6, RZ, 0x1 ;  /* 0x0000000606067211 */ /* 0x000fe200078f08ff */
[----:B------:R-:W-:Y:S01]  /*0ca0*/  IMAD R8, R7, UR41, R8 ;  /* 0x0000002907087c24 */ /* 0x000fe2000f8e0208 */
[----:B------:R-:W-:-:S02]  /*0cb0*/  PLOP3.LUT P0, PT, PT, PT, UP0, 0x40, 0x4 ;  /* 0x000000000004781c */ /* 0x000fc40003f0e808 */
[----:B------:R-:W-:Y:S01]  /*0cc0*/  SHF.R.S32.HI R7, RZ, 0x1, R6 ;  /* 0x00000001ff077819 */ /* 0x000fe20000011406 */
[----:B------:R-:W-:Y:S01]  /*0cd0*/  IMAD R8, R13, UR42, R8 ;  /* 0x0000002a0d087c24 */ /* 0x000fe2000f8e0208 */
[----:B------:R-:W-:-:S03]  /*0ce0*/  SEL R5, R5, RZ, !P0 ;  /* 0x000000ff05057207 */ /* 0x000fc60004000000 */
[----:B0-----:R-:W-:-:S04]  /*0cf0*/  IMAD.WIDE R6, R7, 0x2, R2 ;  /* 0x0000000207067825 */ /* 0x001fc800078e0202 */
[----:B------:R-:W-:Y:S01]  /*0d00*/  IMAD R5, R5, UR43, R8 ;  /* 0x0000002b05057c24 */ /* 0x000fe2000f8e0208 */
[----:B------:R0:W2:Y:S04]  /*0d10*/  LDG.E.U16 R10, desc[UR14][R6.64] ;  /* 0x0000000e060a7981 */ /* 0x0000a8000c1e1500 */
[----:B------:R-:W-:-:S04]  /*0d20*/  LEA.HI R5, R5, R5, RZ, 0x1 ;  /* 0x0000000505057211 */ /* 0x000fc800078f08ff */
[----:B------:R-:W-:-:S05]  /*0d30*/  SHF.R.S32.HI R5, RZ, 0x1, R5 ;  /* 0x00000001ff057819 */ /* 0x000fca0000011405 */
[----:B------:R-:W-:-:S05]  /*0d40*/  IMAD.WIDE R14, R5, 0x2, R2 ;  /* 0x00000002050e7825 */ /* 0x000fca00078e0202 */
[----:B------:R1:W3:Y:S01]  /*0d50*/  LDG.E.U16 R39, desc[UR14][R14.64] ;  /* 0x0000000e0e277981 */ /* 0x0002e2000c1e1500 */
[----:B------:R-:W-:Y:S02]  /*0d60*/  IADD3 R18, PT, PT, R11, 0x80, RZ ;  /* 0x000000800b127810 */ /* 0x000fe40007ffe0ff */
[----:B------:R-:W-:Y:S02]  /*0d70*/  ISETP.NE.AND P2, PT, RZ, UR51, PT ;  /* 0x00000033ff007c0c */ /* 0x000fe4000bf45270 */
[----:B------:R-:W-:Y:S02]  /*0d80*/  IABS R8, R18 ;  /* 0x0000001200087213 */ /* 0x000fe40000000000 */
[----:B------:R-:W-:-:S03]  /*0d90*/  ISETP.NE.AND P3, PT, RZ, UR52, PT ;  /* 0x00000034ff007c0c */ /* 0x000fc6000bf65270 */
[----:B------:R-:W-:-:S04]  /*0da0*/  IMAD.HI.U32 R5, R8, UR7, RZ ;  /* 0x0000000708057c27 */ /* 0x000fc8000f8e00ff */
[----:B------:R-:W-:-:S04]  /*0db0*/  IMAD.MOV R13, RZ, RZ, -R5 ;  /* 0x000000ffff0d7224 */ /* 0x000fc800078e0a05 */
[----:B0-----:R-:W-:Y:S01]  /*0dc0*/  IMAD R6, R13, UR11, R8 ;  /* 0x0000000b0d067c24 */ /* 0x001fe2000f8e0208 */
[----:B------:R-:W-:-:S04]  /*0dd0*/  IADD3 R13, PT, PT, R11, 0xc0, RZ ;  /* 0x000000c00b0d7810 */ /* 0x000fc80007ffe0ff */
[----:B------:R-:W-:Y:S02]  /*0de0*/  ISETP.LT.U32.AND P0, PT, R6, UR11, PT ;  /* 0x0000000b06007c0c */ /* 0x000fe4000bf01070 */
[----:B------:R-:W-:-:S05]  /*0df0*/  IABS R8, R13 ;  /* 0x0000000d00087213 */ /* 0x000fca0000000000 */
[----:B------:R-:W-:-:S05]  /*0e00*/  IMAD.HI.U32 R7, R8, UR7, RZ ;  /* 0x0000000708077c27 */ /* 0x000fca000f8e00ff */
[----:B-1----:R-:W-:Y:S01]  /*0e10*/  IADD3 R15, PT, PT, -R7, RZ, RZ ;  /* 0x000000ff070f7210 */ /* 0x002fe20007ffe1ff */
        /* <DEDUP_REMOVED lines=15> */
[----:B------:R-:W-:Y:S02]  /*0f10*/  ISETP.GE.AND P0, PT, R6, RZ, PT ;  /* 0x000000ff0600720c */ /* 0x000fe40003f06270 */
[----:B------:R-:W-:Y:S01]  /*0f20*/  SEL R8, R8, RZ, P5 ;  /* 0x000000ff08087207 */ /* 0x000fe20002800000 */
        /* <DEDUP_REMOVED lines=52> */
[----:B------:R-:W-:-:S09]  /*1270*/  ISETP.GE.AND P1, PT, R14, RZ, PT ;  /* 0x000000ff0e00720c */ /* 0x000fd20003f26270 */
[----:B------:R-:W-:Y:S02]  /*1280*/  @!P0 VIADD R7, R7, -UR12 ;  /* 0x8000000c07078c36 */ /* 0x000fe40008000000 */
[----:B------:R-:W-:Y:S02]  /*1290*/  @!P0 VIADD R15, R15, 0x1 ;  /* 0x000000010f0f8836 */ /* 0x000fe40000000000 */
[----:B------:R-:W-:Y:S02]  /*12a0*/  @!P1 IADD3 R6, PT, PT, -R6, RZ, RZ ;  /* 0x000000ff06069210 */ /* 0x000fe40007ffe1ff */
[----:B------:R-:W-:Y:S02]  /*12b0*/  ISETP.GE.U32.AND P1, PT, R7, UR12, PT ;  /* 0x0000000c07007c0c */ /* 0x000fe4000bf26070 */
[----:B------:R-:W-:Y:S02]  /*12c0*/  LOP3.LUT R7, R22, UR53, RZ, 0x3c, !PT ;  /* 0x0000003516077c12 */ /* 0x000fe4000f8e3cff */
[----:B------:R-:W-:-:S02]  /*12d0*/  SEL R14, R0, R6, !P6 ;  /* 0x00000006000e7207 */ /* 0x000fc40007000000 */
[----:B------:R-:W-:-:S03]  /*12e0*/  ISETP.GE.AND P0, PT, R7, RZ, PT ;  /* 0x000000ff0700720c */ /* 0x000fc60003f06270 */
[----:B------:R-:W-:-:S04]  /*12f0*/  IMAD.MOV R6, RZ, RZ, -R14 ;  /* 0x000000ffff067224 */ /* 0x000fc800078e0a0e */
[----:B------:R-:W-:Y:S02]  /*1300*/  @P1 IADD3 R15, PT, PT, R15, 0x1, RZ ;  /* 0x000000010f0f1810 */ /* 0x000fe40007ffe0ff */
[----:B------:R-:W-:Y:S02]  /*1310*/  PLOP3.LUT P1, PT, PT, PT, UP1, 0x40, 0x4 ;  /* 0x000000000004781c */ /* 0x000fe40003f2e818 */
[----:B------:R-:W-:Y:S01]  /*1320*/  MOV R17, R15 ;  /* 0x0000000f00117202 */ /* 0x000fe20000000f00 */
[----:B------:R-:W-:Y:S02]  /*1330*/  IMAD R15, R6, UR53, R19 ;  /* 0x00000035060f7c24 */ /* 0x000fe4000f8e0213 */
[----:B------:R-:W0:Y:S02]  /*1340*/  LDC.64 R6, c[0x0][0x380] ;  /* 0x0000e000ff067b82 */ /* 0x000e240000000a00 */
[----:B------:R-:W-:-:S05]  /*1350*/  @!P0 IMAD.MOV R17, RZ, RZ, -R17 ;  /* 0x000000ffff118224 */ /* 0x000fca00078e0a11 */
[----:B------:R-:W-:Y:S02]  /*1360*/  SEL R20, R0, R17, !P6 ;  /* 0x0000001100147207 */ /* 0x000fe40007000000 */
[----:B------:R-:W-:Y:S02]  /*1370*/  SEL R17, R14, RZ, !P1 ;  /* 0x000000ff0e117207 */ /* 0x000fe40004800000 */
[----:B------:R-:W-:Y:S02]  /*1380*/  PLOP3.LUT P1, PT, PT, PT, UP0, 0x40, 0x4 ;  /* 0x000000000004781c */ /* 0x000fe40003f2e808 */
[----:B------:R-:W-:Y:S02]  /*1390*/  IADD3 R21, PT, PT, -R20, RZ, RZ ;  /* 0x000000ff14157210 */ /* 0x000fe40007ffe1ff */
[----:B------:R-:W-:-:S03]  /*13a0*/  LEA.HI R14, R11, R11, RZ, 0x1 ;  /* 0x0000000b0b0e7211 */ /* 0x000fc600078f08ff */
[----:B------:R-:W-:Y:S01]  /*13b0*/  IMAD R21, R21, UR53, R22 ;  /* 0x0000003515157c24 */ /* 0x000fe2000f8e0216 */
[----:B--2---:R-:W-:-:S04]  /*13c0*/  PRMT R19, R10, 0x7771, RZ ;  /* 0x000077710a137816 */ /* 0x004fc800000000ff */
[----:B------:R-:W-:Y:S02]  /*13d0*/  ISETP.NE.AND P0, PT, R19, RZ, PT ;  /* 0x000000ff1300720c */ /* 0x000fe40003f05270 */
[----:B------:R-:W-:Y:S02]  /*13e0*/  SEL R19, R15, RZ, !P1 ;  /* 0x000000ff0f137207 */ /* 0x000fe40004800000 */
[----:B------:R-:W-:Y:S02]  /*13f0*/  PLOP3.LUT P1, PT, PT, PT, UP1, 0x40, 0x4 ;  /* 0x000000000004781c */ /* 0x000fe40003f2e818 */
[----:B------:R-:W-:Y:S02]  /*1400*/  SHF.R.S32.HI R15, RZ, 0x1, R14 ;  /* 0x00000001ff0f7819 */ /* 0x000fe4000001140e */
[----:B------:R-:W-:Y:S02]  /*1410*/  SEL R22, R20, RZ, !P1 ;  /* 0x000000ff14167207 */ /* 0x000fe40004800000 */
[----:B------:R-:W-:Y:S01]  /*1420*/  PLOP3.LUT P1, PT, PT, PT, UP0, 0x40, 0x4 ;  /* 0x000000000004781c */ /* 0x000fe20003f2e808 */
[----:B0-----:R-:W-:-:S02]  /*1430*/  IMAD.WIDE R14, R15, 0x8, R6 ;  /* 0x000000080f0e7825 */ /* 0x001fc400078e0206 */
[----:B------:R-:W-:Y:S02]  /*1440*/  @P0 R2UR UR14, R28 ;  /* 0x000000001c0e02ca */ /* 0x000fe400000e0000 */
[----:B------:R-:W-:Y:S02]  /*1450*/  @P0 R2UR UR15, R29 ;  /* 0x000000001d0f02ca */ /* 0x000fe400000e0000 */
[----:B---3--:R-:W-:Y:S02]  /*1460*/  PRMT R20, R39, 0x7771, RZ ;  /* 0x0000777127147816 */ /* 0x008fe400000000ff */
[----:B------:R-:W-:Y:S02]  /*1470*/  SEL R21, R21, RZ, !P1 ;  /* 0x000000ff15157207 */ /* 0x000fe40004800000 */
[----:B------:R-:W-:Y:S02]  /*1480*/  ISETP.NE.AND P1, PT, R20, RZ, PT ;  /* 0x000000ff1400720c */ /* 0x000fe40003f25270 */
[----:B------:R-:W-:Y:S01]  /*1490*/  SEL R20, R5, RZ, P5 ;  /* 0x000000ff05147207 */ /* 0x000fe20002800000 */
[----:B------:R-:W-:Y:S01]  /*14a0*/  IMAD R5, R8, UR40, RZ ;  /* 0x0000002808057c24 */ /* 0x000fe2000f8e02ff */
[----:B------:R-:W-:-:S03]  /*14b0*/  SEL R8, R23, RZ, P4 ;  /* 0x000000ff17087207 */ /* 0x000fc60002000000 */
[----:B------:R-:W2:Y:S01]  /*14c0*/  @P0 LDG.E R27, desc[UR14][R14.64+0x4] ;  /* 0x0000040e0e1b0981 */ /* 0x000ea2000c1e1900 */
[----:B------:R-:W-:Y:S01]  /*14d0*/  IMAD R23, R20, UR40, RZ ;  /* 0x0000002814177c24 */ /* 0x000fe2000f8e02ff */
[----:B------:R-:W-:Y:S01]  /*14e0*/  LEA.HI R4, R4, R4, RZ, 0x1 ;  /* 0x0000000404047211 */ /* 0x000fe200078f08ff */
[----:B------:R-:W-:Y:S01]  /*14f0*/  IMAD R16, R16, UR41, R5 ;  /* 0x0000002910107c24 */ /* 0x000fe2000f8e0205 */
[----:B------:R-:W-:Y:S01]  /*1500*/  R2UR UR16, R28 ;  /* 0x000000001c1072ca */ /* 0x000fe200000e0000 */
[----:B------:R-:W-:Y:S01]  /*1510*/  IMAD R23, R8, UR41, R23 ;  /* 0x0000002908177c24 */ /* 0x000fe2000f8e0217 */
[----:B------:R-:W-:Y:S01]  /*1520*/  @P1 R2UR UR14, R28 ;  /* 0x000000001c0e12ca */ /* 0x000fe200000e0000 */
[----:B------:R-:W-:Y:S01]  /*1530*/  IMAD R16, R17, UR42, R16 ;  /* 0x0000002a11107c24 */ /* 0x000fe2000f8e0210 */
[----:B------:R-:W-:Y:S01]  /*1540*/  @P1 R2UR UR15, R29 ;  /* 0x000000001d0f12ca */ /* 0x000fe200000e0000 */
[----:B------:R-:W-:Y:S01]  /*1550*/  IMAD R22, R22, UR42, R23 ;  /* 0x0000002a16167c24 */ /* 0x000fe2000f8e0217 */
[----:B------:R-:W-:Y:S01]  /*1560*/  SHF.R.S32.HI R17, RZ, 0x1, R4 ;  /* 0x00000001ff117819 */ /* 0x000fe20000011404 */
[----:B------:R-:W-:Y:S01]  /*1570*/  IMAD R19, R19, UR43, R16 ;  /* 0x0000002b13137c24 */ /* 0x000fe2000f8e0210 */
[----:B------:R-:W-:Y:S01]  /*1580*/  R2UR UR17, R29 ;  /* 0x000000001d1172ca */ /* 0x000fe200000e0000 */
[----:B------:R-:W-:-:S02]  /*1590*/  IMAD R21, R21, UR43, R22 ;  /* 0x0000002b15157c24 */ /* 0x000fc4000f8e0216 */
[----:B------:R-:W-:Y:S01]  /*15a0*/  IMAD.WIDE R16, R17, 0x8, R6 ;  /* 0x0000000811107825 */ /* 0x000fe200078e0206 */
[----:B------:R-:W-:Y:S02]  /*15b0*/  LEA.HI R19, R19, R19, RZ, 0x1 ;  /* 0x0000001313137211 */ /* 0x000fe400078f08ff */
[----:B------:R-:W-:Y:S02]  /*15c0*/  LEA.HI R4, R21, R21, RZ, 0x1 ;  /* 0x0000001515047211 */ /* 0x000fe400078f08ff */
[----:B------:R-:W-:Y:S01]  /*15d0*/  SHF.R.S32.HI R19, RZ, 0x1, R19 ;  /* 0x00000001ff137819 */ /* 0x000fe20000011413 */
[----:B------:R-:W3:Y:S01]  /*15e0*/  @P1 LDG.E R30, desc[UR14][R16.64+0x4] ;  /* 0x0000040e101e1981 */ /* 0x000ee2000c1e1900 */
[----:B------:R-:W-:Y:S02]  /*15f0*/  R2UR UR14, R28 ;  /* 0x000000001c0e72ca */ /* 0x000fe400000e0000 */
[----:B------:R-:W-:Y:S01]  /*1600*/  R2UR UR15, R29 ;  /* 0x000000001d0f72ca */ /* 0x000fe200000e0000 */
[----:B------:R-:W-:Y:S01]  /*1610*/  IMAD.WIDE R20, R19, 0x2, R2 ;  /* 0x0000000213147825 */ /* 0x000fe200078e0202 */
[----:B------:R-:W-:-:S02]  /*1620*/  SHF.R.S32.HI R23, RZ, 0x1, R4 ;  /* 0x00000001ff177819 */ /* 0x000fc40000011404 */
[----:B------:R-:W0:Y:S02]  /*1630*/  LDC.64 R4, c[0x0][0x3f0] ;  /* 0x0000fc00ff047b82 */ /* 0x000e240000000a00 */
[----:B------:R-:W4:Y:S01]  /*1640*/  LDG.E.U16 R31, desc[UR16][R20.64] ;  /* 0x00000010141f7981 */ /* 0x000f22000c1e1500 */
[----:B------:R-:W-:-:S06]  /*1650*/  IMAD.WIDE R22, R23, 0x2, R2 ;  /* 0x0000000217167825 */ /* 0x000fcc00078e0202 */
[----:B------:R-:W5:Y:S01]  /*1660*/  LDG.E.U16 R23, desc[UR14][R22.64] ;  /* 0x0000000e16177981 */ /* 0x000f62000c1e1500 */
[----:B------:R-:W-:Y:S01]  /*1670*/  VIADD R19, R11, 0x100 ;  /* 0x000001000b137836 */ /* 0x000fe20000000000 */
[----:B------:R-:W1:Y:S01]  /*1680*/  LDCU UR6, c[0x0][0x3f0] ;  /* 0x00007e00ff0677ac */ /* 0x000e620008000800 */
[----:B------:R-:W-:Y:S02]  /*1690*/  LEA.HI R18, R18, R18, RZ, 0x1 ;  /* 0x0000001212127211 */ /* 0x000fe400078f08ff */
[----:B------:R-:W-:Y:S02]  /*16a0*/  LEA.HI R13, R13, R13, RZ, 0x1 ;  /* 0x0000000d0d0d7211 */ /* 0x000fe400078f08ff */
[----:B------:R-:W-:Y:S02]  /*16b0*/  IABS R25, R19 ;  /* 0x0000001300197213 */ /* 0x000fe40000000000 */
[----:B------:R-:W-:Y:S02]  /*16c0*/  SHF.R.S32.HI R37, RZ, 0x1, R18 ;  /* 0x00000001ff257819 */ /* 0x000fe40000011412 */
[----:B------:R-:W-:Y:S01]  /*16d0*/  SHF.R.S32.HI R13, RZ, 0x1, R13 ;  /* 0x00000001ff0d7819 */ /* 0x000fe2000001140d */
[----:B------:R-:W-:Y:S01]  /*16e0*/  IMAD.HI.U32 R24, R25, UR7, RZ ;  /* 0x0000000719187c27 */ /* 0x000fe2000f8e00ff */
[----:B0-----:R-:W-:-:S03]  /*16f0*/  R2UR UR4, R5 ;  /* 0x00000000050472ca */ /* 0x001fc600000e0000 */
[----:B------:R-:W-:Y:S01]  /*1700*/  IMAD.WIDE R36, R37, 0x8, R6 ;  /* 0x0000000825247825 */ /* 0x000fe200078e0206 */
[----:B------:R-:W-:-:S03]  /*1710*/  IADD3 R26, PT, PT, -R24, RZ, RZ ;  /* 0x000000ff181a7210 */ /* 0x000fc60007ffe1ff */
[----:B-1----:R-:W-:Y:S02]  /*1720*/  IMAD.U32 R8, RZ, RZ, UR6 ;  /* 0x00000006ff087e24 */ /* 0x002fe4000f8e00ff */
[----:B------:R-:W-:Y:S01]  /*1730*/  IMAD R5, R26, UR11, R25 ;  /* 0x0000000b1a057c24 */ /* 0x000fe2000f8e0219 */
[----:B------:R-:W-:Y:S01]  /*1740*/  MOV R26, UR6 ;  /* 0x00000006001a7c02 */ /* 0x000fe20008000f00 */
[----:B------:R-:W-:-:S04]  /*1750*/  IMAD.WIDE R32, R13, 0x8, R6 ;  /* 0x000000080d207825 */ /* 0x000fc800078e0206 */
[----:B--2---:R-:W-:Y:S01]  /*1760*/  @P0 FMUL R8, R27, UR4 ;  /* 0x000000041b080c20 */ /* 0x004fe20008400000 */
[----:B------:R-:W-:-:S13]  /*1770*/  ISETP.LT.U32.AND P0, PT, R5, UR11, PT ;  /* 0x0000000b05007c0c */ /* 0x000fda000bf01070 */
[----:B------:R-:W-:Y:S01]  /*1780*/  @!P0 VIADD R5, R5, -UR11 ;  /* 0x8000000b05058c36 */ /* 0x000fe20008000000 */
[----:B------:R-:W-:Y:S01]  /*1790*/  @!P0 IADD3 R24, PT, PT, R24, 0x1, RZ ;  /* 0x0000000118188810 */ /* 0x000fe20007ffe0ff */
[----:B---3--:R-:W-:-:S03]  /*17a0*/  @P1 FMUL R26, R30, UR4 ;  /* 0x000000041e1a1c20 */ /* 0x008fc60008400000 */
[----:B------:R-:W-:Y:S02]  /*17b0*/  ISETP.GE.U32.AND P1, PT, R5, UR11, PT ;  /* 0x0000000b05007c0c */ /* 0x000fe4000bf26070 */
[----:B------:R-:W-:-:S04]  /*17c0*/  LOP3.LUT R5, R19, UR51, RZ, 0x3c, !PT ;  /* 0x0000003313057c12 */ /* 0x000fc8000f8e3cff */
[----:B------:R-:W-:Y:S02]  /*17d0*/  ISETP.GE.AND P0, PT, R5, RZ, PT ;  /* 0x000000ff0500720c */ /* 0x000fe40003f06270 */
[----:B----4-:R-:W-:-:S05]  /*17e0*/  PRMT R5, R31, 0x7771, RZ ;  /* 0x000077711f057816 */ /* 0x010fca00000000ff */
[----:B------:R-:W-:Y:S01]  /*17f0*/  @P1 VIADD R24, R24, 0x1 ;  /* 0x0000000118181836 */ /* 0x000fe20000000000 */
[----:B------:R-:W-:Y:S02]  /*1800*/  ISETP.NE.AND P1, PT, R5, RZ, PT ;  /* 0x000000ff0500720c */ /* 0x000fe40003f25270 */
[----:B-----5:R-:W-:-:S03]  /*1810*/  PRMT R5, R23, 0x7771, RZ ;  /* 0x0000777117057816 */ /* 0x020fc600000000ff */
[----:B------:R-:W-:Y:S02]  /*1820*/  @!P0 IADD3 R24, PT, PT, -R24, RZ, RZ ;  /* 0x000000ff18188210 */ /* 0x000fe40007ffe1ff */
[----:B------:R-:W-:-:S06]  /*1830*/  ISETP.NE.AND P0, PT, R5, RZ, PT ;  /* 0x000000ff0500720c */ /* 0x000fcc0003f05270 */
[----:B------:R-:W-:Y:S02]  /*1840*/  @P1 R2UR UR14, R28 ;  /* 0x000000001c0e12ca */ /* 0x000fe400000e0000 */
[----:B------:R-:W-:-:S05]  /*1850*/  @P1 R2UR UR15, R29 ;  /* 0x000000001d0f12ca */ /* 0x000fca00000e0000 */
[----:B------:R-:W-:Y:S02]  /*1860*/  @P0 R2UR UR16, R28 ;  /* 0x000000001c1002ca */ /* 0x000fe400000e0000 */
[----:B------:R-:W-:-:S06]  /*1870*/  @P0 R2UR UR17, R29 ;  /* 0x000000001d1102ca */ /* 0x000fcc00000e0000 */
[----:B------:R-:W2:Y:S07]  /*1880*/  @P1 LDG.E R20, desc[UR14][R36.64+0x4] ;  /* 0x0000040e24141981 */ /* 0x000eae000c1e1900 */
[----:B------:R-:W3:Y:S01]  /*1890*/  @P0 LDG.E R13, desc[UR16][R32.64+0x4] ;  /* 0x00000410200d0981 */ /* 0x000ee2000c1e1900 */
[----:B------:R-:W-:Y:S02]  /*18a0*/  SEL R24, R9, R24, !P2 ;  /* 0x0000001809187207 */ /* 0x000fe40005000000 */
[----:B------:R-:W-:-:S02]  /*18b0*/  PRMT R5, R10, 0x7770, RZ ;  /* 0x000077700a057816 */ /* 0x000fc400000000ff */
[----:B------:R-:W-:Y:S01]  /*18c0*/  MOV R22, UR6 ;  /* 0x0000000600167c02 */ /* 0x000fe20008000f00 */
[----:B------:R-:W-:Y:S01]  /*18d0*/  IMAD.MOV R18, RZ, RZ, -R24 ;  /* 0x000000ffff127224 */ /* 0x000fe200078e0a18 */
[----:B------:R-:W-:Y:S02]  /*18e0*/  R2UR UR14, R28 ;  /* 0x000000001c0e72ca */ /* 0x000fe400000e0000 */
[----:B------:R-:W-:Y:S01]  /*18f0*/  R2UR UR15, R29 ;  /* 0x000000001d0f72ca */ /* 0x000fe200000e0000 */
[----:B------:R-:W-:-:S05]  /*1900*/  IMAD R21, R18, UR51, R19 ;  /* 0x0000003312157c24 */ /* 0x000fca000f8e0213 */
[----:B------:R-:W-:-:S05]  /*1910*/  IABS R18, R21 ;  /* 0x0000001500127213 */ /* 0x000fca0000000000 */
[----:B------:R-:W-:-:S04]  /*1920*/  IMAD.HI.U32 R10, R18, UR9, RZ ;  /* 0x00000009120a7c27 */ /* 0x000fc8000f8e00ff */
[----:B--2---:R-:W-:Y:S01]  /*1930*/  @P1 FMUL R22, R20, UR4 ;  /* 0x0000000414161c20 */ /* 0x004fe20008400000 */
[----:B------:R-:W-:Y:S02]  /*1940*/  IMAD.U32 R20, RZ, RZ, UR6 ;  /* 0x00000006ff147e24 */ /* 0x000fe4000f8e00ff */
        /* <DEDUP_REMOVED lines=44> */
[----:B------:R-:W-:Y:S01]  /*1c10*/  VIADD R10, R11, 0x140 ;  /* 0x000001400b0a7836 */ /* 0x000fe20000000000 */
[----:B------:R-:W-:Y:S02]  /*1c20*/  LEA.HI R19, R19, R19, RZ, 0x1 ;  /* 0x0000001313137211 */ /* 0x000fe400078f08ff */
[----:B------:R-:W-:Y:S02]  /*1c30*/  R2UR UR16, R28 ;  /* 0x000000001c1072ca */ /* 0x000fe400000e0000 */
[----:B------:R-:W-:Y:S02]  /*1c40*/  IABS R18, R10 ;  /* 0x0000000a00127213 */ /* 0x000fe40000000000 */
[----:B------:R-:W-:Y:S02]  /*1c50*/  SHF.R.S32.HI R19, RZ, 0x1, R19 ;  /* 0x00000001ff137819 */ /* 0x000fe40000011413 */
[----:B------:R-:W-:Y:S01]  /*1c60*/  R2UR UR17, R29 ;  /* 0x000000001d1172ca */ /* 0x000fe200000e0000 */
[----:B------:R-:W-:-:S05]  /*1c70*/  IMAD.HI.U32 R13, R18, UR7, RZ ;  /* 0x00000007120d7c27 */ /* 0x000fca000f8e00ff */
[----:B------:R-:W-:-:S05]  /*1c80*/  IADD3 R21, PT, PT, -R13, RZ, RZ ;  /* 0x000000ff0d157210 */ /* 0x000fca0007ffe1ff */
[----:B------:R-:W-:Y:S02]  /*1c90*/  IMAD R18, R21, UR11, R18 ;  /* 0x0000000b15127c24 */ /* 0x000fe4000f8e0212 */
[----:B0-----:R-:W-:Y:S01]  /*1ca0*/  IMAD.WIDE R24, R19, 0x8, R6 ;  /* 0x0000000813187825 */ /* 0x001fe200078e0206 */
[----:B------:R-:W3:Y:S02]  /*1cb0*/  LDG.E R17, desc[UR16][R16.64] ;  /* 0x0000001010117981 */ /* 0x000ee4000c1e1900 */
[C---:B------:R-:W-:Y:S02]  /*1cc0*/  ISETP.LT.U32.AND P0, PT, R18.reuse, UR11, PT ;  /* 0x0000000b12007c0c */ /* 0x040fe4000bf01070 */
[----:B------:R-:W4:Y:S11]  /*1cd0*/  LDG.E R21, desc[UR16][R32.64] ;  /* 0x0000001020157981 */ /* 0x000f36000c1e1900 */
[----:B------:R-:W-:Y:S01]  /*1ce0*/  @!P0 IADD3 R18, PT, PT, R18, -UR11, RZ ;  /* 0x8000000b12128c10 */ /* 0x000fe2000fffe0ff */
[----:B------:R-:W-:-:S03]  /*1cf0*/  @!P0 VIADD R13, R13, 0x1 ;  /* 0x000000010d0d8836 */ /* 0x000fc60000000000 */
[----:B------:R-:W-:Y:S02]  /*1d00*/  ISETP.GE.U32.AND P0, PT, R18, UR11, PT ;  /* 0x0000000b12007c0c */ /* 0x000fe4000bf06070 */
[----:B------:R-:W-:-:S11]  /*1d10*/  LOP3.LUT R18, R10, UR51, RZ, 0x3c, !PT ;  /* 0x000000330a127c12 */ /* 0x000fd6000f8e3cff */
[----:B------:R-:W-:Y:S01]  /*1d20*/  @P0 VIADD R13, R13, 0x1 ;  /* 0x000000010d0d0836 */ /* 0x000fe20000000000 */
[----:B------:R-:W-:-:S04]  /*1d30*/  ISETP.GE.AND P0, PT, R18, RZ, PT ;  /* 0x000000ff1200720c */ /* 0x000fc80003f06270 */
[----:B------:R-:W-:-:S09]  /*1d40*/  MOV R18, R13 ;  /* 0x0000000d00127202 */ /* 0x000fd20000000f00 */
[----:B------:R-:W-:Y:S01]  /*1d50*/  @!P0 IMAD.MOV R18, RZ, RZ, -R18 ;  /* 0x000000ffff128224 */ /* 0x000fe200078e0a12 */
[----:B--2---:R-:W-:-:S04]  /*1d60*/  PRMT R13, R30, 0x7771, RZ ;  /* 0x000077711e0d7816 */ /* 0x004fc800000000ff */
[----:B------:R-:W-:Y:S02]  /*1d70*/  ISETP.NE.AND P0, PT, R13, RZ, PT ;  /* 0x000000ff0d00720c */ /* 0x000fe40003f05270 */
[----:B------:R-:W-:Y:S01]  /*1d80*/  SEL R38, R9, R18, !P2 ;  /* 0x0000001209267207 */ /* 0x000fe20005000000 */
[----:B------:R0:W2:Y:S10]  /*1d90*/  LDG.E R13, desc[UR14][R14.64] ;  /* 0x0000000e0e0d7981 */ /* 0x0000b4000c1e1900 */
[----:B------:R-:W-:-:S02]  /*1da0*/  @P0 R2UR UR18, R28 ;  /* 0x000000001c1202ca */ /* 0x000fc400000e0000 */
[----:B------:R-:W-:-:S13]  /*1db0*/  @P0 R2UR UR19, R29 ;  /* 0x000000001d1302ca */ /* 0x000fda00000e0000 */
[----:B------:R-:W5:Y:S01]  /*1dc0*/  @P0 LDG.E R27, desc[UR18][R24.64+0x4] ;  /* 0x00000412181b0981 */ /* 0x000f62000c1e1900 */
[----:B------:R-:W-:-:S05]  /*1dd0*/  IADD3 R19, PT, PT, -R38, RZ, RZ ;  /* 0x000000ff26137210 */ /* 0x000fca0007ffe1ff */
[----:B------:R-:W-:Y:S02]  /*1de0*/  IMAD R41, R19, UR51, R10 ;  /* 0x0000003313297c24 */ /* 0x000fe4000f8e020a */
[----:B------:R-:W-:Y:S01]  /*1df0*/  IMAD.U32 R18, RZ, RZ, UR6 ;  /* 0x00000006ff127e24 */ /* 0x000fe2000f8e00ff */
[----:B------:R1:W3:Y:S02]  /*1e00*/  LDG.E R19, desc[UR14][R36.64] ;  /* 0x0000000e24137981 */ /* 0x0002e4000c1e1900 */
[----:B0-----:R-:W-:-:S05]  /*1e10*/  IABS R15, R41 ;  /* 0x00000029000f7213 */ /* 0x001fca0000000000 */
[----:B------:R-:W-:-:S05]  /*1e20*/  IMAD.HI.U32 R14, R15, UR9, RZ ;  /* 0x000000090f0e7c27 */ /* 0x000fca000f8e00ff */
[----:B------:R-:W-:-:S05]  /*1e30*/  IADD3 R16, PT, PT, -R14, RZ, RZ ;  /* 0x000000ff0e107210 */ /* 0x000fca0007ffe1ff */
[----:B------:R-:W-:Y:S02]  /*1e40*/  IMAD R15, R16, UR10, R15 ;  /* 0x0000000a100f7c24 */ /* 0x000fe4000f8e020f */
[----:B-----5:R-:W-:-:S03]  /*1e50*/  @P0 FMUL R18, R27, UR4 ;  /* 0x000000041b120c20 */ /* 0x020fc60008400000 */
        /* <DEDUP_REMOVED lines=41> */
[----:B------:R-:W-:-:S04]  /*20f0*/  LEA.HI R10, R10, R10, RZ, 0x1 ;  /* 0x0000000a0a0a7211 */ /* 0x000fc800078f08ff */
[----:B------:R-:W-:Y:S02]  /*2100*/  SHF.R.S32.HI R15, RZ, 0x1, R10 ;  /* 0x00000001ff0f7819 */ /* 0x000fe4000001140a */
[----:B-----5:R-:W-:-:S04]  /*2110*/  PRMT R14, R32, 0x7771, RZ ;  /* 0x00007771200e7816 */ /* 0x020fc800000000ff */
[----:B------:R-:W-:Y:S01]  /*2120*/  ISETP.NE.AND P0, PT, R14, RZ, PT ;  /* 0x000000ff0e00720c */ /* 0x000fe20003f05270 */
[----:B------:R-:W-:-:S12]  /*2130*/  IMAD.WIDE R14, R15, 0x8, R6 ;  /* 0x000000080f0e7825 */ /* 0x000fd800078e0206 */
[----:B------:R-:W-:Y:S02]  /*2140*/  @P0 R2UR UR14, R28 ;  /* 0x000000001c0e02ca */ /* 0x000fe400000e0000 */
[----:B------:R-:W-:-:S13]  /*2150*/  @P0 R2UR UR15, R29 ;  /* 0x000000001d0f02ca */ /* 0x000fda00000e0000 */
[----:B------:R-:W5:Y:S01]  /*2160*/  @P0 LDG.E R36, desc[UR14][R14.64+0x4] ;  /* 0x0000040e0e240981 */ /* 0x000f62000c1e1900 */
[----:B------:R-:W-:-:S05]  /*2170*/  VIADD R10, R11, 0x180 ;  /* 0x000001800b0a7836 */ /* 0x000fca0000000000 */
[----:B-1----:R-:W-:Y:S02]  /*2180*/  IABS R37, R10 ;  /* 0x0000000a00257213 */ /* 0x002fe40000000000 */
[----:B------:R-:W-:-:S03]  /*2190*/  MOV R16, UR6 ;  /* 0x0000000600107c02 */ /* 0x000fc60008000f00 */
[----:B------:R-:W-:Y:S01]  /*21a0*/  IMAD.HI.U32 R33, R37, UR7, RZ ;  /* 0x0000000725217c27 */ /* 0x000fe2000f8e00ff */
[----:B------:R-:W-:Y:S02]  /*21b0*/  R2UR UR14, R28 ;  /* 0x000000001c0e72ca */ /* 0x000fe400000e0000 */
[----:B------:R-:W-:-:S13]  /*21c0*/  R2UR UR15, R29 ;  /* 0x000000001d0f72ca */ /* 0x000fda00000e0000 */
[----:B------:R0:W3:Y:S02]  /*21d0*/  LDG.E R27, desc[UR14][R24.64] ;  /* 0x0000000e181b7981 */ /* 0x0000e4000c1e1900 */
[----:B0-----:R-:W-:Y:S01]  /*21e0*/  LOP3.LUT R24, R10, UR51, RZ, 0x3c, !PT ;  /* 0x000000330a187c12 */ /* 0x001fe2000f8e3cff */
[----:B-----5:R-:W-:Y:S01]  /*21f0*/  @P0 FMUL R16, R36, UR4 ;  /* 0x0000000424100c20 */ /* 0x020fe20008400000 */
        /* <DEDUP_REMOVED lines=64> */
[----:B------:R-:W-:-:S04]  /*2600*/  IADD3 R40, PT, PT, R11, 0x1c0, RZ ;  /* 0x000001c00b287810 */ /* 0x000fc80007ffe0ff */
[----:B------:R-:W-:-:S05]  /*2610*/  IABS R41, R40 ;  /* 0x0000002800297213 */ /* 0x000fca0000000000 */
[----:B------:R-:W-:-:S04]  /*2620*/  IMAD.HI.U32 R37, R41, UR7, RZ ;  /* 0x0000000729257c27 */ /* 0x000fc8000f8e00ff */
[----:B------:R-:W-:-:S04]  /*2630*/  IMAD.MOV R42, RZ, RZ, -R37 ;  /* 0x000000ffff2a7224 */ /* 0x000fc800078e0a25 */
[----:B------:R-:W-:Y:S02]  /*2640*/  IMAD R41, R42, UR11, R41 ;  /* 0x0000000b2a297c24 */ /* 0x000fe4000f8e0229 */
[----:B------:R-:W-:Y:S01]  /*2650*/  IMAD.U32 R10, RZ, RZ, UR6 ;  /* 0x00000006ff0a7e24 */ /* 0x000fe2000f8e00ff */
[----:B------:R-:W-:Y:S02]  /*2660*/  R2UR UR14, R28 ;  /* 0x000000001c0e72ca */ /* 0x000fe400000e0000 */
[----:B------:R-:W-:-:S13]  /*2670*/  R2UR UR15, R29 ;  /* 0x000000001d0f72ca */ /* 0x000fda00000e0000 */
[----:B------:R-:W3:Y:S01]  /*2680*/  LDG.E R38, desc[UR14][R24.64] ;  /* 0x0000000e18267981 */ /* 0x000ee2000c1e1900 */
[----:B-----5:R-:W-:Y:S01]  /*2690*/  @P0 FMUL R10, R33, UR4 ;  /* 0x00000004210a0c20 */ /* 0x020fe20008400000 */
[C---:B------:R-:W-:Y:S02]  /*26a0*/  ISETP.LT.U32.AND P0, PT, R41.reuse, UR11, PT ;  /* 0x0000000b29007c0c */ /* 0x040fe4000bf01070 */
[----:B------:R0:W5:Y:S11]  /*26b0*/  LDG.E R33, desc[UR14][R14.64] ;  /* 0x0000000e0e217981 */ /* 0x000176000c1e1900 */
        /* <DEDUP_REMOVED lines=60> */
[----:B------:R-:W-:Y:S02]  /*2a80*/  @P0 R2UR UR16, R28 ;  /* 0x000000001c1002ca */ /* 0x000fe400000e0000 */
[----:B------:R-:W-:Y:S01]  /*2a90*/  PRMT R42, R30, 0x7770, RZ ;  /* 0x000077701e2a7816 */ /* 0x000fe200000000ff */
[----:B------:R-:W-:Y:S01]  /*2aa0*/  IMAD.U32 R24, RZ, RZ, UR6 ;  /* 0x00000006ff187e24 */ /* 0x000fe2000f8e00ff */
[----:B------:R-:W-:Y:S01]  /*2ab0*/  @P0 R2UR UR17, R29 ;  /* 0x000000001d1102ca */ /* 0x000fe200000e0000 */
[----:B------:R0:W4:-:S12]  /*2ac0*/  LDG.E R40, desc[UR14][R14.64] ;  /* 0x0000000e0e287981 */ /* 0x000118000c1e1900 */
[----:B------:R-:W2:Y:S01]  /*2ad0*/  @P0 LDG.E R25, desc[UR16][R14.64+0x4] ;  /* 0x000004100e190981 */ /* 0x000ea2000c1e1900 */
[----:B------:R-:W-:-:S04]  /*2ae0*/  IADD3 R23, PT, PT, R11, 0x200, RZ ;  /* 0x000002000b177810 */ /* 0x000fc80007ffe0ff */
[----:B------:R-:W-:Y:S02]  /*2af0*/  IABS R30, R23 ;  /* 0x00000017001e7213 */ /* 0x000fe40000000000 */
[----:B------:R-:W-:Y:S01]  /*2b00*/  PRMT R41, R31, 0x7770, RZ ;  /* 0x000077701f297816 */ /* 0x000fe200000000ff */
[----:B--2---:R-:W-:Y:S02]  /*2b10*/  @P0 FMUL R24, R25, UR4 ;  /* 0x0000000419180c20 */ /* 0x004fe40008400000 */
        /* <DEDUP_REMOVED lines=65> */
[----:B------:R-:W-:Y:S01]  /*2f30*/  IMAD.U32 R30, RZ, RZ, UR6 ;  /* 0x00000006ff1e7e24 */ /* 0x000fe2000f8e00ff */
[----:B------:R-:W-:Y:S01]  /*2f40*/  @P0 R2UR UR17, R29 ;  /* 0x000000001d1102ca */ /* 0x000fe200000e0000 */
[----:B------:R0:W2:-:S12]  /*2f50*/  LDG.E R25, desc[UR14][R14.64] ;  /* 0x0000000e0e197981 */ /* 0x000098000c1e1900 */
[----:B------:R-:W3:Y:S01]  /*2f60*/  @P0 LDG.E R23, desc[UR16][R14.64+0x4] ;  /* 0x000004100e170981 */ /* 0x000ee2000c1e1900 */
[----:B------:R-:W-:Y:S02]  /*2f70*/  ISETP.NE.AND P3, PT, R36, RZ, PT ;  /* 0x000000ff2400720c */ /* 0x000fe40003f65270 */
[----:B------:R-:W-:-:S04]  /*2f80*/  PRMT R32, R32, 0x7770, RZ ;  /* 0x0000777020207816 */ /* 0x000fc800000000ff */
[----:B------:R-:W-:-:S04]  /*2f90*/  ISETP.NE.AND P1, PT, R32, RZ, PT ;  /* 0x000000ff2000720c */ /* 0x000fc80003f25270 */
[----:B------:R-:W-:Y:S02]  /*2fa0*/  P2R R45, PR, RZ, 0x2 ;  /* 0x00000002ff2d7803 */ /* 0x000fe40000000000 */
[----:B------:R-:W-:Y:S02]  /*2fb0*/  ISETP.NE.AND P1, PT, RZ, UR51, PT ;  /* 0x00000033ff007c0c */ /* 0x000fe4000bf25270 */
[----:B------:R-:W-:Y:S01]  /*2fc0*/  PRMT R37, R37, 0x7770, RZ ;  /* 0x0000777025257816 */ /* 0x000fe200000000ff */
[----:B---3--:R-:W-:Y:S01]  /*2fd0*/  @P0 FMUL R30, R23, UR4 ;  /* 0x00000004171e0c20 */ /* 0x008fe20008400000 */
        /* <DEDUP_REMOVED lines=27> */
[----:B------:R-:W-:-:S11]  /*3190*/  ISETP.NE.AND P1, PT, RZ, UR52, PT ;  /* 0x00000034ff007c0c */ /* 0x000fd6000bf25270 */
[----:B------:R-:W-:-:S05]  /*31a0*/  @!P2 IMAD.MOV R14, RZ, RZ, -R14 ;  /* 0x000000ffff0ea224 */ /* 0x000fca00078e0a0e */
[----:B------:R-:W-:Y:S02]  /*31b0*/  SEL R32, R12, R14, !P1 ;  /* 0x0000000e0c207207 */ /* 0x000fe40004800000 */
[----:B------:R-:W-:Y:S02]  /*31c0*/  SEL R14, R36, RZ, P5 ;  /* 0x000000ff240e7207 */ /* 0x000fe40002800000 */
[----:B------:R-:W-:-:S03]  /*31d0*/  IADD3 R15, PT, PT, -R32, RZ, RZ ;  /* 0x000000ff200f7210 */ /* 0x000fc60007ffe1ff */
[----:B------:R-:W-:Y:S02]  /*31e0*/  IMAD R14, R14, UR40, RZ ;  /* 0x000000280e0e7c24 */ /* 0x000fe4000f8e02ff */
[----:B------:R-:W-:Y:S01]  /*31f0*/  IMAD R44, R15, UR52, R44 ;  /* 0x000000340f2c7c24 */ /* 0x000fe2000f8e022c */
[----:B------:R-:W-:Y:S02]  /*3200*/  SEL R15, R32, RZ, P4 ;  /* 0x000000ff200f7207 */ /* 0x000fe40002000000 */
[----:B------:R-:W-:-:S03]  /*3210*/  ISETP.NE.AND P0, PT, R37, RZ, PT ;  /* 0x000000ff2500720c */ /* 0x000fc60003f05270 */
        /* <DEDUP_REMOVED lines=27> */
[----:B------:R-:W-:-:S05]  /*33d0*/  SHF.R.S32.HI R23, RZ, 0x1, R23 ;  /* 0x00000001ff177819 */ /* 0x000fca0000011417 */
[----:B------:R-:W-:-:S04]  /*33e0*/  IMAD.WIDE R36, R23, 0x8, R6 ;  /* 0x0000000817247825 */ /* 0x000fc800078e0206 */
[----:B------:R-:W-:Y:S01]  /*33f0*/  VIADD R11, R11, 0x280 ;  /* 0x000002800b0b7836 */ /* 0x000fe20000000000 */
[----:B------:R-:W-:Y:S01]  /*3400*/  PRMT R31, R31, 0x7770, RZ ;  /* 0x000077701f1f7816 */ /* 0x000fe200000000ff */
[----:B------:R0:W2:Y:S01]  /*3410*/  LDG.E R44, desc[UR14][R36.64] ;  /* 0x0000000e242c7981 */ /* 0x0000a2000c1e1900 */
[----:B---3--:R-:W-:-:S04]  /*3420*/  PRMT R32, R14, 0x7771, RZ ;  /* 0x000077710e207816 */ /* 0x008fc800000000ff */
[----:B------:R-:W-:-:S13]  /*3430*/  ISETP.NE.AND P6, PT, R32, RZ, PT ;  /* 0x000000ff2000720c */ /* 0x000fda0003fc5270 */
[----:B------:R-:W-:Y:S02]  /*3440*/  @P6 R2UR UR16, R28 ;  /* 0x000000001c1062ca */ /* 0x000fe400000e0000 */
[----:B------:R-:W-:-:S13]  /*3450*/  @P6 R2UR UR17, R29 ;  /* 0x000000001d1162ca */ /* 0x000fda00000e0000 */
[----:B------:R-:W3:Y:S01]  /*3460*/  @P6 LDG.E R15, desc[UR16][R36.64+0x4] ;  /* 0x00000410240f6981 */ /* 0x000ee2000c1e1900 */
[----:B------:R-:W-:Y:S02]  /*3470*/  IABS R23, R11 ;  /* 0x0000000b00177213 */ /* 0x000fe40000000000 */
[----:B------:R-:W-:Y:S02]  /*3480*/  MOV R32, UR6 ;  /* 0x0000000600207c02 */ /* 0x000fe40008000f00 */
[----:B------:R-:W-:Y:S02]  /*3490*/  ISETP.NE.AND P2, PT, R31, RZ, PT ;  /* 0x000000ff1f00720c */ /* 0x000fe40003f45270 */
[----:B------:R-:W-:Y:S01]  /*34a0*/  PRMT R14, R14, 0x7770, RZ ;  /* 0x000077700e0e7816 */ /* 0x000fe200000000ff */
[----:B------:R-:W-:Y:S01]  /*34b0*/  FMUL R13, R13, UR4 ;  /* 0x000000040d0d7c20 */ /* 0x000fe20008400000 */
[----:B------:R-:W-:Y:S01]  /*34c0*/  R2UR UR8, R28 ;  /* 0x000000001c0872ca */ /* 0x000fe200000e0000 */
[----:B---3--:R-:W-:Y:S01]  /*34d0*/  @P6 FMUL R32, R15, UR4 ;  /* 0x000000040f206c20 */ /* 0x008fe20008400000 */
        /* <DEDUP_REMOVED lines=11> */
[----:B------:R-:W-:-:S04]  /*3590*/  ISETP.NE.AND P6, PT, RZ, UR51, PT ;  /* 0x00000033ff007c0c */ /* 0x000fc8000bfc5270 */
[----:B------:R-:W-:-:S05]  /*35a0*/  SEL R23, R9, R15, !P6 ;  /* 0x0000000f09177207 */ /* 0x000fca0007000000 */
[----:B0-----:R-:W-:-:S04]  /*35b0*/  IMAD.MOV R36, RZ, RZ, -R23 ;  /* 0x000000ffff247224 */ /* 0x001fc800078e0a17 */
        /* <DEDUP_REMOVED lines=14> */
[----:B------:R-:W-:Y:S01]  /*36a0*/  IMAD.MOV R12, RZ, RZ, -R15 ;  /* 0x000000ffff0c7224 */ /* 0x000fe200078e0a0f */
[----:B------:R-:W-:-:S03]  /*36b0*/  SEL R15, R15, RZ, P4 ;  /* 0x000000ff0f0f7207 */ /* 0x000fc60002000000 */
[----:B------:R-:W-:Y:S01]  /*36c0*/  IMAD R12, R12, UR52, R31 ;  /* 0x000000340c0c7c24 */ /* 0x000fe2000f8e021f */
[----:B------:R-:W-:Y:S02]  /*36d0*/  SEL R9, R23, RZ, P5 ;  /* 0x000000ff17097207 */ /* 0x000fe40002800000 */
[----:B------:R-:W-:Y:S02]  /*36e0*/  ISETP.NE.AND P4, PT, R14, RZ, PT ;  /* 0x000000ff0e00720c */ /* 0x000fe40003f85270 */
[----:B------:R-:W-:Y:S01]  /*36f0*/  IABS R14, R12 ;  /* 0x0000000c000e7213 */ /* 0x000fe20000000000 */
[----:B------:R-:W-:-:S04]  /*3700*/  IMAD R36, R9, UR40, RZ ;  /* 0x0000002809247c24 */ /* 0x000fc8000f8e02ff */
[----:B------:R-:W-:-:S04]  /*3710*/  IMAD.HI.U32 R9, R14, UR5, RZ ;  /* 0x000000050e097c27 */ /* 0x000fc8000f8e00ff */
[----:B------:R-:W-:Y:S01]  /*3720*/  IMAD R31, R15, UR41, R36 ;  /* 0x000000290f1f7c24 */ /* 0x000fe2000f8e0224 */
        /* <DEDUP_REMOVED lines=9> */
[----:B------:R-:W-:Y:S02]  /*37c0*/  MOV R15, R9 ;  /* 0x00000009000f7202 */ /* 0x000fe40000000f00 */
[----:B------:R-:W-:-:S04]  /*37d0*/  ISETP.NE.AND P6, PT, R5, RZ, PT ;  /* 0x000000ff0500720c */ /* 0x000fc80003fc5270 */
[----:B------:R-:W-:Y:S02]  /*37e0*/  FSEL R23, R13, R4, P6 ;  /* 0x000000040d177208 */ /* 0x000fe40003000000 */
[----:B------:R-:W-:-:S03]  /*37f0*/  ISETP.NE.AND P6, PT, RZ, UR53, PT ;  /* 0x00000035ff007c0c */ /* 0x000fc6000bfc5270 */
[----:B------:R-:W-:Y:S02]  /*3800*/  @!P5 IMAD.MOV R15, RZ, RZ, -R15 ;  /* 0x000000ffff0fd224 */ /* 0x000fe400078e0a0f */
[----:B------:R-:W-:Y:S01]  /*3810*/  FMUL R5, R21, UR4 ;  /* 0x0000000415057c20 */ /* 0x000fe20008400000 */
[----:B------:R-:W-:Y:S02]  /*3820*/  ISETP.NE.AND P5, PT, R43, RZ, PT ;  /* 0x000000ff2b00720c */ /* 0x000fe40003fa5270 */
[----:B------:R-:W-:Y:S02]  /*3830*/  SEL R0, R0, R15, !P6 ;  /* 0x0000000f00007207 */ /* 0x000fe40007000000 */
[----:B------:R-:W-:Y:S02]  /*3840*/  FSEL R5, R5, R4, P5 ;  /* 0x0000000405057208 */ /* 0x000fe40002800000 */
[----:B------:R-:W-:Y:S02]  /*3850*/  IADD3 R13, PT, PT, -R0, RZ, RZ ;  /* 0x000000ff000d7210 */ /* 0x000fe40007ffe1ff */
[----:B------:R-:W-:-:S03]  /*3860*/  PLOP3.LUT P5, PT, PT, PT, UP1, 0x40, 0x4 ;  /* 0x000000000004781c */ /* 0x000fc60003fae818 */
[----:B------:R-:W-:Y:S01]  /*3870*/  IMAD R12, R13, UR53, R12 ;  /* 0x000000350d0c7c24 */ /* 0x000fe2000f8e020c */
[----:B------:R-:W-:Y:S02]  /*3880*/  SEL R0, R0, RZ, !P5 ;  /* 0x000000ff00007207 */ /* 0x000fe40006800000 */
[----:B------:R-:W-:-:S03]  /*3890*/  PLOP3.LUT P5, PT, PT, PT, UP0, 0x40, 0x4 ;  /* 0x000000000004781c */ /* 0x000fc60003fae808 */
[----:B------:R-:W-:Y:S01]  /*38a0*/  IMAD R31, R0, UR42, R31 ;  /* 0x0000002a001f7c24 */ /* 0x000fe2000f8e021f */
[----:B------:R-:W-:-:S05]  /*38b0*/  SEL R12, R12, RZ, !P5 ;  /* 0x000000ff0c0c7207 */ /* 0x000fca0006800000 */
[----:B------:R-:W-:Y:S01]  /*38c0*/  IMAD R12, R12, UR43, R31 ;  /* 0x0000002b0c0c7c24 */ /* 0x000fe2000f8e021f */
[----:B------:R-:W-:-:S04]  /*38d0*/  R2UR UR9, R29 ;  /* 0x000000001d0972ca */ /* 0x000fc800000e0000 */
[----:B------:R-:W-:-:S04]  /*38e0*/  LEA.HI R12, R12, R12, RZ, 0x1 ;  /* 0x0000000c0c0c7211 */ /* 0x000fc800078f08ff */
[----:B------:R-:W-:-:S05]  /*38f0*/  SHF.R.S32.HI R13, RZ, 0x1, R12 ;  /* 0x00000001ff0d7819 */ /* 0x000fca000001140c */
[----:B------:R-:W-:-:S05]  /*3900*/  IMAD.WIDE R2, R13, 0x2, R2 ;  /* 0x000000020d027825 */ /* 0x000fca00078e0202 */
[----:B------:R-:W3:Y:S01]  /*3910*/  LDG.E.U16 R12, desc[UR8][R2.64] ;  /* 0x00000008020c7981 */ /* 0x000ee2000c1e1500 */
[----:B------:R-:W-:-:S04]  /*3920*/  LEA.HI R11, R11, R11, RZ, 0x1 ;  /* 0x0000000b0b0b7211 */ /* 0x000fc800078f08ff */
[----:B------:R-:W-:-:S05]  /*3930*/  SHF.R.S32.HI R11, RZ, 0x1, R11 ;  /* 0x00000001ff0b7819 */ /* 0x000fca000001140b */
[----:B------:R-:W-:Y:S01]  /*3940*/  IMAD.WIDE R6, R11, 0x8, R6 ;  /* 0x000000080b067825 */ /* 0x000fe200078e0206 */
[----:B------:R-:W-:Y:S02]  /*3950*/  PRMT R39, R39, 0x7770, RZ ;  /* 0x0000777027277816 */ /* 0x000fe400000000ff */
[----:B---3--:R-:W-:-:S04]  /*3960*/  PRMT R0, R12, 0x7771, RZ ;  /* 0x000077710c007816 */ /* 0x008fc800000000ff */
[----:B------:R-:W-:Y:S02]  /*3970*/  ISETP.NE.AND P5, PT, R0, RZ, PT ;  /* 0x000000ff0000720c */ /* 0x000fe40003fa5270 */
[----:B------:R-:W3:Y:S11]  /*3980*/  LDG.E R0, desc[UR8][R6.64] ;  /* 0x0000000806007981 */ /* 0x000ef6000c1e1900 */
[----:B------:R-:W-:-:S02]  /*3990*/  @P5 R2UR UR10, R28 ;  /* 0x000000001c0a52ca */ /* 0x000fc400000e0000 */
[----:B------:R-:W-:-:S13]  /*39a0*/  @P5 R2UR UR11, R29 ;  /* 0x000000001d0b52ca */ /* 0x000fda00000e0000 */
[----:B------:R-:W3:Y:S01]  /*39b0*/  @P5 LDG.E R11, desc[UR10][R6.64+0x4] ;  /* 0x0000040a060b5981 */ /* 0x000ee2000c1e1900 */
[----:B------:R-:W-:Y:S01]  /*39c0*/  FMUL R17, R17, UR4 ;  /* 0x0000000411117c20 */ /* 0x000fe20008400000 */
[----:B------:R-:W-:Y:S01]  /*39d0*/  ISETP.NE.AND P1, PT, R39, RZ, PT ;  /* 0x000000ff2700720c */ /* 0x000fe20003f25270 */
[----:B------:R-:W-:Y:S01]  /*39e0*/  FMUL R9, R19, UR4 ;  /* 0x0000000413097c20 */ /* 0x000fe20008400000 */
[----:B------:R-:W-:Y:S02]  /*39f0*/  FMNMX3 R2, R23, -INF , R8, !PT ;  /* 0xff80000017027876 */ /* 0x000fe40007800008 */
[----:B------:R-:W-:Y:S02]  /*3a00*/  FSEL R17, R17, R4, P1 ;  /* 0x0000000411117208 */ /* 0x000fe40000800000 */
[----:B------:R-:W-:Y:S02]  /*3a10*/  ISETP.NE.AND P1, PT, R41, RZ, PT ;  /* 0x000000ff2900720c */ /* 0x000fe40003f25270 */
[----:B------:R-:W-:-:S02]  /*3a20*/  FMNMX3 R2, R2, R17, R26, !PT ;  /* 0x0000001102027276 */ /* 0x000fc4000780001a */
[-C--:B------:R-:W-:Y:S01]  /*3a30*/  FSEL R9, R9, R4.reuse, P1 ;  /* 0x0000000409097208 */ /* 0x080fe20000800000 */
[----:B------:R-:W-:Y:S01]  /*3a40*/  FMUL R27, R27, UR4 ;  /* 0x000000041b1b7c20 */ /* 0x000fe20008400000 */
[----:B------:R-:W-:Y:S02]  /*3a50*/  ISETP.NE.AND P6, PT, R42, RZ, PT ;  /* 0x000000ff2a00720c */ /* 0x000fe40003fc5270 */
[----:B------:R-:W-:Y:S01]  /*3a60*/  FMNMX3 R2, R2, R9, R22, !PT ;  /* 0x0000000902027276 */ /* 0x000fe20007800016 */
[----:B-----5:R-:W-:Y:S01]  /*3a70*/  FMUL R33, R33, UR4 ;  /* 0x0000000421217c20 */ /* 0x020fe20008400000 */
[----:B------:R-:W-:Y:S02]  /*3a80*/  ISETP.NE.AND P1, PT, R45, RZ, PT ;  /* 0x000000ff2d00720c */ /* 0x000fe40003f25270 */
[-C--:B------:R-:W-:Y:S02]  /*3a90*/  FSEL R27, R27, R4.reuse, P6 ;  /* 0x000000041b1b7208 */ /* 0x080fe40003000000 */
[----:B------:R-:W-:Y:S01]  /*3aa0*/  FMNMX3 R2, R2, R5, R20, !PT ;  /* 0x0000000502027276 */ /* 0x000fe20007800014 */
[----:B------:R-:W-:Y:S01]  /*3ab0*/  FMUL R3, R38, UR4 ;  /* 0x0000000426037c20 */ /* 0x000fe20008400000 */
[----:B------:R-:W-:-:S02]  /*3ac0*/  FSEL R36, R33, R4, P1 ;  /* 0x0000000421247208 */ /* 0x000fc40000800000 */
[----:B------:R-:W-:Y:S02]  /*3ad0*/  FMNMX3 R13, R2, R27, R18, !PT ;  /* 0x0000001b020d7276 */ /* 0x000fe40007800012 */
[----:B------:R-:W-:Y:S01]  /*3ae0*/  PRMT R2, R12, 0x7770, RZ ;  /* 0x000077700c027816 */ /* 0x000fe200000000ff */
[----:B----4-:R-:W-:Y:S01]  /*3af0*/  FMUL R31, R40, UR4 ;  /* 0x00000004281f7c20 */ /* 0x010fe20008400000 */
[----:B------:R-:W-:Y:S02]  /*3b00*/  FSEL R33, R3, R4, P3 ;  /* 0x0000000403217208 */ /* 0x000fe40001800000 */
[----:B------:R-:W-:Y:S02]  /*3b10*/  FMNMX3 R13, R13, R36, R16, !PT ;  /* 0x000000240d0d7276 */ /* 0x000fe40007800010 */
[----:B------:R-:W-:Y:S01]  /*3b20*/  ISETP.NE.AND P1, PT, R2, RZ, PT ;  /* 0x000000ff0200720c */ /* 0x000fe20003f25270 */
[----:B--2---:R-:W-:Y:S01]  /*3b30*/  FMUL R25, R25, UR4 ;  /* 0x0000000419197c20 */ /* 0x004fe20008400000 */
[----:B------:R-:W-:-:S02]  /*3b40*/  FSEL R31, R31, R4, P0 ;  /* 0x000000041f1f7208 */ /* 0x000fc40000000000 */
[----:B------:R-:W-:Y:S01]  /*3b50*/  FMNMX3 R13, R13, R33, R10, !PT ;  /* 0x000000210d0d7276 */ /* 0x000fe2000780000a */
[----:B------:R-:W-:Y:S01]  /*3b60*/  FMUL R21, R44, UR4 ;  /* 0x000000042c157c20 */ /* 0x000fe20008400000 */
[-C--:B------:R-:W-:Y:S02]  /*3b70*/  FSEL R25, R25, R4.reuse, P2 ;  /* 0x0000000419197208 */ /* 0x080fe40001000000 */
[----:B------:R-:W-:Y:S02]  /*3b80*/  FMNMX3 R13, R13, R31, R24, !PT ;  /* 0x0000001f0d0d7276 */ /* 0x000fe40007800018 */
[----:B------:R-:W-:Y:S02]  /*3b90*/  FSEL R21, R21, R4, P4 ;  /* 0x0000000415157208 */ /* 0x000fe40002000000 */
[----:B------:R-:W-:Y:S02]  /*3ba0*/  FMNMX3 R13, R13, R25, R30, !PT ;  /* 0x000000190d0d7276 */ /* 0x000fe4000780001e */
[----:B------:R-:W-:-:S02]  /*3bb0*/  MOV R19, UR6 ;  /* 0x0000000600137c02 */ /* 0x000fc40008000f00 */
        /* <DEDUP_REMOVED lines=20> */
[C---:B------:R-:W-:Y:S01]  /*3d00*/  FADD R46, -R7.reuse, R26 ;  /* 0x0000001a072e7221 */ /* 0x040fe20000000100 */
[----:B------:R-:W-:Y:S01]  /*3d10*/  FADD R50, -R7, R8 ;  /* 0x0000000807327221 */ /* 0x000fe20000000100 */
[-C--:B------:R-:W-:Y:S01]  /*3d20*/  FFMA.SAT R3, R48, R11.reuse, 0.5 ;  /* 0x3f00000030037423 */ /* 0x080fe2000000200b */
[--C-:B------:R-:W-:Y:S01]  /*3d30*/  FADD R40, R5, -R7.reuse ;  /* 0x8000000705287221 */ /* 0x100fe20000000000 */
[----:B------:R-:W-:Y:S01]  /*3d40*/  FADD R14, R4, -R7 ;  /* 0x80000007040e7221 */ /* 0x000fe20000000000 */
[-C--:B------:R-:W-:Y:S01]  /*3d50*/  FFMA.SAT R5, R50, R11.reuse, 0.5 ;  /* 0x3f00000032057423 */ /* 0x080fe2000000200b */
[-C--:B------:R-:W-:Y:S01]  /*3d60*/  FFMA.RM R9, R3, R12.reuse, 12582913 ;  /* 0x4b40000103097423 */ /* 0x080fe2000000400c */
[C---:B------:R-:W-:Y:S01]  /*3d70*/  FADD R4, -R7.reuse, R24 ;  /* 0x0000001807047221 */ /* 0x040fe20000000100 */
[----:B------:R-:W-:Y:S01]  /*3d80*/  FADD R26, -R7, R22 ;  /* 0x00000016071a7221 */ /* 0x000fe20000000100 */
[-C--:B------:R-:W-:Y:S01]  /*3d90*/  FFMA.RM R13, R5, R12.reuse, 12582913 ;  /* 0x4b400001050d7423 */ /* 0x080fe2000000400c */
[----:B------:R-:W-:Y:S01]  /*3da0*/  FADD R3, R9, -12583039 ;  /* 0xcb40007f09037421 */ /* 0x000fe20000000000 */
[----:B------:R-:W-:Y:S01]  /*3db0*/  FADD R8, -R7, R19 ;  /* 0x0000001307087221 */ /* 0x000fe20000000100 */
[-C--:B------:R-:W-:Y:S01]  /*3dc0*/  FFMA.SAT R19, R26, R11.reuse, 0.5 ;  /* 0x3f0000001a137423 */ /* 0x080fe2000000200b */
[----:B------:R-:W-:Y:S01]  /*3dd0*/  FADD R5, R13, -12583039 ;  /* 0xcb40007f0d057421 */ /* 0x000fe20000000000 */
[----:B------:R-:W-:Y:S01]  /*3de0*/  FFMA R3, R48, 1.4426950216293334961, -R3 ;  /* 0x3fb8aa3b30037823 */ /* 0x000fe20000000803 */
[----:B------:R-:W-:Y:S01]  /*3df0*/  FADD R22, R27, -R7 ;  /* 0x800000071b167221 */ /* 0x000fe20000000000 */
[----:B------:R-:W-:Y:S01]  /*3e00*/  SHF.L.U32 R27, R9, 0x17, RZ ;  /* 0x00000017091b7819 */ /* 0x000fe200000006ff */
[----:B------:R-:W-:Y:S01]  /*3e10*/  FFMA R5, R50, 1.4426950216293334961, -R5 ;  /* 0x3fb8aa3b32057823 */ /* 0x000fe20000000805 */
[----:B------:R-:W-:Y:S01]  /*3e20*/  FFMA R48, R48, 1.925963033500011079e-08, R3 ;  /* 0x32a5706030307823 */ /* 0x000fe20000000003 */
[----:B------:R-:W-:Y:S01]  /*3e30*/  FFMA.SAT R3, R46, R11, 0.5 ;  /* 0x3f0000002e037423 */ /* 0x000fe2000000200b */
[-C--:B------:R-:W-:Y:S01]  /*3e40*/  FFMA.RM R9, R19, R12.reuse, 12582913 ;  /* 0x4b40000113097423 */ /* 0x080fe2000000400c */
[----:B------:R-:W-:Y:S01]  /*3e50*/  FFMA R50, R50, 1.925963033500011079e-08, R5 ;  /* 0x32a5706032327823 */ /* 0x000fe20000000005 */
[----:B------:R-:W-:Y:S01]  /*3e60*/  FADD R44, R17, -R7 ;  /* 0x80000007112c7221 */ /* 0x000fe20000000000 */
[----:B------:R-:W-:Y:S01]  /*3e70*/  FFMA.RM R3, R3, R12, 12582913 ;  /* 0x4b40000103037423 */ /* 0x000fe2000000400c */
[----:B------:R-:W-:Y:S01]  /*3e80*/  FADD R19, R9, -12583039 ;  /* 0xcb40007f09137421 */ /* 0x000fe20000000000 */
[C---:B------:R-:W-:Y:S01]  /*3e90*/  FADD R38, -R7.reuse, R20 ;  /* 0x0000001407267221 */ /* 0x040fe20000000100 */
[----:B------:R-:W-:Y:S01]  /*3ea0*/  FADD R20, -R7, R18 ;  /* 0x0000001207147221 */ /* 0x000fe20000000100 */
[C---:B------:R-:W-:Y:S01]  /*3eb0*/  FADD R15, R3.reuse, -12583039 ;  /* 0xcb40007f030f7421 */ /* 0x040fe20000000000 */
[----:B------:R-:W0:Y:S01]  /*3ec0*/  MUFU.EX2 R50, R50 ;  /* 0x0000003200327308 */ /* 0x000e220000000800 */
[----:B------:R-:W-:Y:S01]  /*3ed0*/  SHF.L.U32 R3, R3, 0x17, RZ ;  /* 0x0000001703037819 */ /* 0x000fe200000006ff */
[----:B------:R-:W-:Y:S01]  /*3ee0*/  FFMA R19, R26, 1.4426950216293334961, -R19 ;  /* 0x3fb8aa3b1a137823 */ /* 0x000fe20000000813 */
[----:B------:R-:W-:Y:S01]  /*3ef0*/  FFMA R15, R46, 1.4426950216293334961, -R15 ;  /* 0x3fb8aa3b2e0f7823 */ /* 0x000fe2000000080f */
[C---:B------:R-:W-:Y:S01]  /*3f00*/  FADD R18, -R7.reuse, R16 ;  /* 0x0000001007127221 */ /* 0x040fe20000000100 */
[----:B------:R-:W-:Y:S01]  /*3f10*/  FADD R6, -R7, R10 ;  /* 0x0000000a07067221 */ /* 0x000fe20000000100 */
[----:B------:R-:W-:-:S02]  /*3f20*/  IMAD.SHL.U32 R13, R13, 0x800000, RZ ;  /* 0x008000000d0d7824 */ /* 0x000fc400078e00ff */
[----:B------:R-:W-:Y:S01]  /*3f30*/  FFMA R15, R46, 1.925963033500011079e-08, R15 ;  /* 0x32a570602e0f7823 */ /* 0x000fe2000000000f */
[--C-:B------:R-:W-:Y:S01]  /*3f40*/  FADD R36, R36, -R7.reuse ;  /* 0x8000000724247221 */ /* 0x100fe20000000000 */
[--C-:B------:R-:W-:Y:S01]  /*3f50*/  FADD R16, R33, -R7.reuse ;  /* 0x8000000721107221 */ /* 0x100fe20000000000 */
[--C-:B------:R-:W-:Y:S01]  /*3f60*/  FADD R10, R31, -R7.reuse ;  /* 0x800000071f0a7221 */ /* 0x100fe20000000000 */
[----:B------:R-:W1:Y:S01]  /*3f70*/  MUFU.EX2 R24, R15 ;  /* 0x0000000f00187308 */ /* 0x000e620000000800 */
[--C-:B------:R-:W-:Y:S01]  /*3f80*/  FADD R2, R25, -R7.reuse ;  /* 0x8000000719027221 */ /* 0x100fe20000000000 */
[----:B------:R-:W-:Y:S01]  /*3f90*/  FADD R30, -R7, R30 ;  /* 0x0000001e071e7221 */ /* 0x000fe20000000100 */
[----:B------:R-:W-:Y:S01]  /*3fa0*/  FADD R0, R21, -R7 ;  /* 0x8000000715007221 */ /* 0x000fe20000000000 */
[----:B------:R-:W-:Y:S01]  /*3fb0*/  FADD R32, -R7, R32 ;  /* 0x0000002007207221 */ /* 0x000fe20000000100 */
[-C--:B------:R-:W-:Y:S01]  /*3fc0*/  FFMA.SAT R7, R44, R11.reuse, 0.5 ;  /* 0x3f0000002c077423 */ /* 0x080fe2000000200b */
[----:B------:R-:W-:Y:S01]  /*3fd0*/  FFMA R19, R26, 1.925963033500011079e-08, R19 ;  /* 0x32a570601a137823 */ /* 0x000fe20000000013 */
[----:B0-----:R-:W-:Y:S01]  /*3fe0*/  FMUL R26, R13, R50 ;  /* 0x000000320d1a7220 */ /* 0x001fe20000400000 */
[-C--:B------:R-:W-:Y:S01]  /*3ff0*/  FFMA.SAT R13, R40, R11.reuse, 0.5 ;  /* 0x3f000000280d7423 */ /* 0x080fe2000000200b */
[-C--:B------:R-:W-:Y:S01]  /*4000*/  FFMA.RM R7, R7, R12.reuse, 12582913 ;  /* 0x4b40000107077423 */ /* 0x080fe2000000400c */
[----:B------:R-:W-:Y:S01]  /*4010*/  SHF.L.U32 R9, R9, 0x17, RZ ;  /* 0x0000001709097819 */ /* 0x000fe200000006ff */
[-C--:B------:R-:W-:Y:S01]  /*4020*/  FFMA.SAT R39, R32, R11.reuse, 0.5 ;  /* 0x3f00000020277423 */ /* 0x080fe2000000200b */
[----:B------:R-:W-:Y:S01]  /*4030*/  FFMA.RM R13, R13, R12, 12582913 ;  /* 0x4b4000010d0d7423 */ /* 0x000fe2000000400c */
[C---:B------:R-:W-:Y:S01]  /*4040*/  FADD R5, R7.reuse, -12583039 ;  /* 0xcb40007f07057421 */ /* 0x040fe20000000000 */
[----:B------:R-:W-:Y:S01]  /*4050*/  SHF.L.U32 R25, R7, 0x17, RZ ;  /* 0x0000001707197819 */ /* 0x000fe200000006ff */
[----:B------:R-:W0:Y:S01]  /*4060*/  MUFU.EX2 R48, R48 ;  /* 0x0000003000307308 */ /* 0x000e220000000800 */
[----:B------:R-:W-:Y:S01]  /*4070*/  FADD R21, R13, -12583039 ;  /* 0xcb40007f0d157421 */ /* 0x000fe20000000000 */
[----:B-1----:R-:W-:Y:S01]  /*4080*/  FMUL R24, R3, R24 ;  /* 0x0000001803187220 */ /* 0x002fe20000400000 */
[----:B------:R-:W-:Y:S01]  /*4090*/  FFMA.SAT R3, R22, R11, 0.5 ;  /* 0x3f00000016037423 */ /* 0x000fe2000000200b */
[----:B------:R-:W-:Y:S01]  /*40a0*/  FFMA R5, R44, 1.4426950216293334961, -R5 ;  /* 0x3fb8aa3b2c057823 */ /* 0x000fe20000000805 */
[----:B------:R-:W-:-:S02]  /*40b0*/  FFMA R21, R40, 1.4426950216293334961, -R21 ;  /* 0x3fb8aa3b28157823 */ /* 0x000fc40000000815 */
[-C--:B------:R-:W-:Y:S01]  /*40c0*/  FFMA.RM R3, R3, R12.reuse, 12582913 ;  /* 0x4b40000103037423 */ /* 0x080fe2000000400c */
[----:B------:R-:W-:Y:S01]  /*40d0*/  FFMA R44, R44, 1.925963033500011079e-08, R5 ;  /* 0x32a570602c2c7823 */ /* 0x000fe20000000005 */
[-C--:B------:R-:W-:Y:S01]  /*40e0*/  FFMA.SAT R5, R42, R11.reuse, 0.5 ;  /* 0x3f0000002a057423 */ /* 0x080fe2000000200b */
[----:B------:R-:W-:Y:S01]  /*40f0*/  FFMA R40, R40, 1.925963033500011079e-08, R21 ;  /* 0x32a5706028287823 */ /* 0x000fe20000000015 */
[----:B------:R-:W-:Y:S01]  /*4100*/  FADD R15, R3, -12583039 ;  /* 0xcb40007f030f7421 */ /* 0x000fe20000000000 */
[----:B------:R-:W-:Y:S01]  /*4110*/  FFMA.SAT R21, R38, R11, 0.5 ;  /* 0x3f00000026157423 */ /* 0x000fe2000000200b */
[-C--:B------:R-:W-:Y:S01]  /*4120*/  FFMA.RM R5, R5, R12.reuse, 12582913 ;  /* 0x4b40000105057423 */ /* 0x080fe2000000400c */
[----:B------:R-:W-:Y:S01]  /*4130*/  SHF.L.U32 R3, R3, 0x17, RZ ;  /* 0x0000001703037819 */ /* 0x000fe200000006ff */
[----:B------:R-:W-:Y:S01]  /*4140*/  FFMA R15, R22, 1.4426950216293334961, -R15 ;  /* 0x3fb8aa3b160f7823 */ /* 0x000fe2000000080f */
[----:B------:R-:W-:Y:S01]  /*4150*/  FFMA.RM R7, R21, R12, 12582913 ;  /* 0x4b40000115077423 */ /* 0x000fe2000000400c */
[C---:B------:R-:W-:Y:S01]  /*4160*/  FADD R17, R5.reuse, -12583039 ;  /* 0xcb40007f05117421 */ /* 0x040fe20000000000 */
[----:B------:R-:W-:-:S02]  /*4170*/  IMAD.SHL.U32 R23, R5, 0x800000, RZ ;  /* 0x0080000005177824 */ /* 0x000fc400078e00ff */
[----:B------:R-:W-:Y:S01]  /*4180*/  FFMA R33, R22, 1.925963033500011079e-08, R15 ;  /* 0x32a5706016217823 */ /* 0x000fe2000000000f */
[-C--:B------:R-:W-:Y:S01]  /*4190*/  FFMA.SAT R15, R20, R11.reuse, 0.5 ;  /* 0x3f000000140f7423 */ /* 0x080fe2000000200b */
[----:B------:R-:W1:Y:S01]  /*41a0*/  MUFU.EX2 R22, R19 ;  /* 0x0000001300167308 */ /* 0x000e620000000800 */
[----:B------:R-:W-:Y:S01]  /*41b0*/  FADD R21, R7, -12583039 ;  /* 0xcb40007f07157421 */ /* 0x000fe20000000000 */
[----:B------:R-:W-:Y:S01]  /*41c0*/  FFMA R17, R42, 1.4426950216293334961, -R17 ;  /* 0x3fb8aa3b2a117823 */ /* 0x000fe20000000811 */
[----:B------:R-:W-:Y:S01]  /*41d0*/  FFMA.RM R5, R15, R12, 12582913 ;  /* 0x4b4000010f057423 */ /* 0x000fe2000000400c */
[----:B------:R-:W-:Y:S02]  /*41e0*/  IMAD.SHL.U32 R7, R7, 0x800000, RZ ;  /* 0x0080000007077824 */ /* 0x000fe400078e00ff */
[----:B------:R-:W-:Y:S01]  /*41f0*/  FFMA R21, R38, 1.4426950216293334961, -R21 ;  /* 0x3fb8aa3b26157823 */ /* 0x000fe20000000815 */
[----:B------:R-:W-:Y:S01]  /*4200*/  FFMA R17, R42, 1.925963033500011079e-08, R17 ;  /* 0x32a570602a117823 */ /* 0x000fe20000000011 */
[C---:B------:R-:W-:Y:S01]  /*4210*/  FADD R15, R5.reuse, -12583039 ;  /* 0xcb40007f050f7421 */ /* 0x040fe20000000000 */
[----:B------:R-:W-:Y:S01]  /*4220*/  SHF.L.U32 R5, R5, 0x17, RZ ;  /* 0x0000001705057819 */ /* 0x000fe200000006ff */
[----:B------:R-:W-:Y:S01]  /*4230*/  FFMA R31, R38, 1.925963033500011079e-08, R21 ;  /* 0x32a57060261f7823 */ /* 0x000fe20000000015 */
[----:B------:R-:W-:Y:S01]  /*4240*/  SHF.L.U32 R21, R13, 0x17, RZ ;  /* 0x000000170d157819 */ /* 0x000fe200000006ff */
[----:B------:R-:W-:Y:S01]  /*4250*/  FFMA R15, R20, 1.4426950216293334961, -R15 ;  /* 0x3fb8aa3b140f7823 */ /* 0x000fe2000000080f */
[----:B------:R2:W3:Y:S01]  /*4260*/  MUFU.EX2 R38, R17 ;  /* 0x0000001100267308 */ /* 0x0004e20000000800 */
[----:B0-----:R-:W-:Y:S01]  /*4270*/  FMUL R27, R27, R48 ;  /* 0x000000301b1b7220 */ /* 0x001fe20000400000 */
[----:B-1----:R-:W-:Y:S01]  /*4280*/  FMUL R22, R9, R22 ;  /* 0x0000001609167220 */ /* 0x002fe20000400000 */
[----:B------:R-:W-:-:S05]  /*4290*/  FFMA.SAT R9, R36, R11, 0.5 ;  /* 0x3f00000024097423 */ /* 0x000fca000000200b */
[----:B------:R-:W0:Y:S01]  /*42a0*/  MUFU.EX2 R44, R44 ;  /* 0x0000002c002c7308 */ /* 0x000e220000000800 */
[----:B--2---:R-:W-:Y:S01]  /*42b0*/  FFMA R17, R20, 1.925963033500011079e-08, R15 ;  /* 0x32a5706014117823 */ /* 0x004fe2000000000f */
[----:B------:R-:W-:-:S04]  /*42c0*/  FFMA.RM R9, R9, R12, 12582913 ;  /* 0x4b40000109097423 */ /* 0x000fc8000000400c */
[----:B------:R-:W-:Y:S02]  /*42d0*/  FADD R15, R9, -12583039 ;  /* 0xcb40007f090f7421 */ /* 0x000fe40000000000 */
[----:B------:R-:W1:Y:S01]  /*42e0*/  MUFU.EX2 R20, R31 ;  /* 0x0000001f00147308 */ /* 0x000e620000000800 */
[----:B---3--:R-:W-:Y:S01]  /*42f0*/  FMUL R23, R23, R38 ;  /* 0x0000002617177220 */ /* 0x008fe20000400000 */
[----:B------:R-:W-:-:S04]  /*4300*/  FFMA R15, R36, 1.4426950216293334961, -R15 ;  /* 0x3fb8aa3b240f7823 */ /* 0x000fc8000000080f */
[----:B------:R-:W-:Y:S01]  /*4310*/  FFMA R19, R36, 1.925963033500011079e-08, R15 ;  /* 0x32a5706024137823 */ /* 0x000fe2000000000f */
[----:B------:R-:W-:Y:S01]  /*4320*/  FFMA.SAT R15, R18, R11, 0.5 ;  /* 0x3f000000120f7423 */ /* 0x000fe2000000200b */
[----:B------:R-:W-:Y:S01]  /*4330*/  MUFU.EX2 R36, R17 ;  /* 0x0000001100247308 */ /* 0x000fe20000000800 */
[----:B0-----:R-:W-:Y:S02]  /*4340*/  FMUL R25, R25, R44 ;  /* 0x0000002c19197220 */ /* 0x001fe40000400000 */
[----:B------:R-:W-:-:S04]  /*4350*/  FFMA.RM R13, R15, R12, 12582913 ;  /* 0x4b4000010f0d7423 */ /* 0x000fc8000000400c */
[C---:B------:R-:W-:Y:S01]  /*4360*/  FADD R15, R13.reuse, -12583039 ;  /* 0xcb40007f0d0f7421 */ /* 0x040fe20000000000 */
[----:B------:R-:W-:Y:S01]  /*4370*/  SHF.L.U32 R13, R13, 0x17, RZ ;  /* 0x000000170d0d7819 */ /* 0x000fe200000006ff */
[----:B-1----:R-:W-:Y:S01]  /*4380*/  FMUL R20, R7, R20 ;  /* 0x0000001407147220 */ /* 0x002fe20000400000 */
[----:B------:R-:W0:Y:S01]  /*4390*/  MUFU.EX2 R40, R40 ;  /* 0x0000002800287308 */ /* 0x000e220000000800 */
[----:B------:R-:W-:-:S04]  /*43a0*/  FFMA R15, R18, 1.4426950216293334961, -R15 ;  /* 0x3fb8aa3b120f7823 */ /* 0x000fc8000000080f */
[----:B------:R-:W-:Y:S01]  /*43b0*/  FFMA R37, R18, 1.925963033500011079e-08, R15 ;  /* 0x32a5706012257823 */ /* 0x000fe2000000000f */
[----:B------:R-:W-:Y:S02]  /*43c0*/  FFMA.SAT R15, R16, R11, 0.5 ;  /* 0x3f000000100f7423 */ /* 0x000fe4000000200b */
[----:B------:R-:W1:Y:S02]  /*43d0*/  MUFU.EX2 R18, R33 ;  /* 0x0000002100127308 */ /* 0x000e640000000800 */
[----:B------:R-:W-:-:S04]  /*43e0*/  FFMA.RM R15, R15, R12, 12582913 ;  /* 0x4b4000010f0f7423 */ /* 0x000fc8000000400c */
[----:B------:R-:W-:Y:S01]  /*43f0*/  FADD R7, R15, -12583039 ;  /* 0xcb40007f0f077421 */ /* 0x000fe20000000000 */
[----:B0-----:R-:W-:-:S03]  /*4400*/  FMUL R21, R21, R40 ;  /* 0x0000002815157220 */ /* 0x001fc60000400000 */
[----:B------:R-:W-:-:S04]  /*4410*/  FFMA R7, R16, 1.4426950216293334961, -R7 ;  /* 0x3fb8aa3b10077823 */ /* 0x000fc80000000807 */
[----:B------:R-:W-:Y:S01]  /*4420*/  FFMA R38, R16, 1.925963033500011079e-08, R7 ;  /* 0x32a5706010267823 */ /* 0x000fe20000000007 */
[----:B------:R-:W-:-:S04]  /*4430*/  FFMA.SAT R7, R6, R11, 0.5 ;  /* 0x3f00000006077423 */ /* 0x000fc8000000200b */
[----:B------:R-:W-:Y:S01]  /*4440*/  FFMA.RM R16, R7, R12, 12582913 ;  /* 0x4b40000107107423 */ /* 0x000fe2000000400c */
[----:B-1----:R-:W-:Y:S01]  /*4450*/  FMUL R7, R3, R18 ;  /* 0x0000001203077220 */ /* 0x002fe20000400000 */
[----:B------:R-:W-:Y:S02]  /*4460*/  MUFU.EX2 R38, R38 ;  /* 0x0000002600267308 */ /* 0x000fe40000000800 */
[----:B------:R-:W-:-:S04]  /*4470*/  FADD R3, R16, -12583039 ;  /* 0xcb40007f10037421 */ /* 0x000fc80000000000 */
[C---:B------:R-:W-:Y:S02]  /*4480*/  FFMA R3, R6.reuse, 1.4426950216293334961, -R3 ;  /* 0x3fb8aa3b06037823 */ /* 0x040fe40000000803 */
[----:B------:R-:W0:Y:S02]  /*4490*/  MUFU.EX2 R18, R19 ;  /* 0x0000001300127308 */ /* 0x000e240000000800 */
[----:B------:R-:W-:Y:S01]  /*44a0*/  FFMA R33, R6, 1.925963033500011079e-08, R3 ;  /* 0x32a5706006217823 */ /* 0x000fe20000000003 */
[----:B------:R-:W-:Y:S01]  /*44b0*/  FFMA.SAT R3, R10, R11, 0.5 ;  /* 0x3f0000000a037423 */ /* 0x000fe2000000200b */
[----:B------:R-:W-:Y:S01]  /*44c0*/  FMUL R6, R5, R36 ;  /* 0x0000002405067220 */ /* 0x000fe20000400000 */
[----:B------:R-:W-:Y:S02]  /*44d0*/  IMAD.SHL.U32 R5, R9, 0x800000, RZ ;  /* 0x0080000009057824 */ /* 0x000fe400078e00ff */
[----:B------:R-:W-:Y:S01]  /*44e0*/  FFMA.RM R17, R3, R12, 12582913 ;  /* 0x4b40000103117423 */ /* 0x000fe2000000400c */
[----:B------:R-:W-:Y:S03]  /*44f0*/  MUFU.EX2 R33, R33 ;  /* 0x0000002100217308 */ /* 0x000fe60000000800 */
[----:B------:R-:W-:-:S04]  /*4500*/  FADD R3, R17, -12583039 ;  /* 0xcb40007f11037421 */ /* 0x000fc80000000000 */
[C---:B------:R-:W-:Y:S01]  /*4510*/  FFMA R3, R10.reuse, 1.4426950216293334961, -R3 ;  /* 0x3fb8aa3b0a037823 */ /* 0x040fe20000000803 */
[----:B0-----:R-:W-:Y:S01]  /*4520*/  FMUL R5, R5, R18 ;  /* 0x0000001205057220 */ /* 0x001fe20000400000 */
[-C--:B------:R-:W-:Y:S02]  /*4530*/  FFMA.RM R18, R39, R12.reuse, 12582913 ;  /* 0x4b40000127127423 */ /* 0x080fe4000000400c */
        /* <DEDUP_REMOVED lines=8> */
[-C--:B------:R-:W-:Y:S01]  /*45c0*/  FFMA.SAT R3, R2, R11.reuse, 0.5 ;  /* 0x3f00000002037423 */ /* 0x080fe2000000200b */
[----:B0-----:R-:W-:Y:S01]  /*45d0*/  FMUL R4, R13, R10 ;  /* 0x0000000a0d047220 */ /* 0x001fe20000400000 */
[----:B------:R-:W-:Y:S02]  /*45e0*/  FFMA.SAT R13, R30, R11, 0.5 ;  /* 0x3f0000001e0d7423 */ /* 0x000fe4000000200b */
[-C--:B------:R-:W-:Y:S02]  /*45f0*/  FFMA.RM R10, R3, R12.reuse, 12582913 ;  /* 0x4b400001030a7423 */ /* 0x080fe4000000400c */
[----:B------:R-:W-:Y:S02]  /*4600*/  FFMA.RM R13, R13, R12, 12582913 ;  /* 0x4b4000010d0d7423 */ /* 0x000fe4000000400c */
[C---:B------:R-:W-:Y:S01]  /*4610*/  FADD R3, R10.reuse, -12583039 ;  /* 0xcb40007f0a037421 */ /* 0x040fe20000000000 */
[----:B------:R-:W-:-:S03]  /*4620*/  IMAD.SHL.U32 R10, R10, 0x800000, RZ ;  /* 0x008000000a0a7824 */ /* 0x000fc600078e00ff */
[----:B------:R-:W-:-:S04]  /*4630*/  FFMA R3, R2, 1.4426950216293334961, -R3 ;  /* 0x3fb8aa3b02037823 */ /* 0x000fc80000000803 */
[----:B------:R-:W-:Y:S01]  /*4640*/  FFMA R31, R2, 1.925963033500011079e-08, R3 ;  /* 0x32a57060021f7823 */ /* 0x000fe20000000003 */
[----:B------:R-:W-:Y:S01]  /*4650*/  SHF.L.U32 R3, R15, 0x17, RZ ;  /* 0x000000170f037819 */ /* 0x000fe200000006ff */
[----:B------:R-:W-:Y:S01]  /*4660*/  FADD R15, R13, -12583039 ;  /* 0xcb40007f0d0f7421 */ /* 0x000fe20000000000 */
[----:B------:R-:W-:Y:S02]  /*4670*/  IMAD.SHL.U32 R2, R16, 0x800000, RZ ;  /* 0x0080000010027824 */ /* 0x000fe400078e00ff */
[----:B------:R-:W0:Y:S01]  /*4680*/  MUFU.EX2 R16, R19 ;  /* 0x0000001300107308 */ /* 0x000e220000000800 */
[----:B------:R-:W-:Y:S01]  /*4690*/  FFMA R15, R30, 1.4426950216293334961, -R15 ;  /* 0x3fb8aa3b1e0f7823 */ /* 0x000fe2000000080f */
[----:B------:R-:W-:Y:S01]  /*46a0*/  FMUL R2, R2, R33 ;  /* 0x0000002102027220 */ /* 0x000fe20000400000 */
[----:B------:R-:W-:Y:S02]  /*46b0*/  FMUL R3, R3, R38 ;  /* 0x0000002603037220 */ /* 0x000fe40000400000 */
[----:B------:R-:W-:Y:S01]  /*46c0*/  FFMA R30, R30, 1.925963033500011079e-08, R15 ;  /* 0x32a570601e1e7823 */ /* 0x000fe2000000000f */
[----:B------:R-:W-:-:S02]  /*46d0*/  FFMA.SAT R15, R0, R11, 0.5 ;  /* 0x3f000000000f7423 */ /* 0x000fc4000000200b */
[----:B------:R-:W2:Y:S02]  /*46e0*/  MUFU.EX2 R31, R31 ;  /* 0x0000001f001f7308 */ /* 0x000ea40000000800 */
[----:B------:R-:W-:-:S04]  /*46f0*/  FFMA.RM R15, R15, R12, 12582913 ;  /* 0x4b4000010f0f7423 */ /* 0x000fc8000000400c */
[C---:B------:R-:W-:Y:S01]  /*4700*/  FADD R33, R15.reuse, -12583039 ;  /* 0xcb40007f0f217421 */ /* 0x040fe20000000000 */
[----:B------:R-:W-:-:S03]  /*4710*/  SHF.L.U32 R15, R15, 0x17, RZ ;  /* 0x000000170f0f7819 */ /* 0x000fc600000006ff */
[----:B------:R-:W-:-:S04]  /*4720*/  FFMA R33, R0, 1.4426950216293334961, -R33 ;  /* 0x3fb8aa3b00217823 */ /* 0x000fc80000000821 */
[----:B------:R-:W-:Y:S01]  /*4730*/  FFMA R33, R0, 1.925963033500011079e-08, R33 ;  /* 0x32a5706000217823 */ /* 0x000fe20000000021 */
[----:B------:R-:W-:Y:S01]  /*4740*/  SHF.L.U32 R0, R17, 0x17, RZ ;  /* 0x0000001711007819 */ /* 0x000fe200000006ff */
[----:B------:R-:W-:Y:S02]  /*4750*/  FADD R17, R18, -12583039 ;  /* 0xcb40007f12117421 */ /* 0x000fe40000000000 */
[----:B------:R-:W-:Y:S02]  /*4760*/  MUFU.EX2 R36, R33 ;  /* 0x0000002100247308 */ /* 0x000fe40000000800 */
[----:B------:R-:W-:Y:S01]  /*4770*/  FFMA R17, R32, 1.4426950216293334961, -R17 ;  /* 0x3fb8aa3b20117823 */ /* 0x000fe20000000811 */
[----:B-1----:R-:W-:Y:S01]  /*4780*/  FMUL R0, R0, R37 ;  /* 0x0000002500007220 */ /* 0x002fe20000400000 */
[-C--:B------:R-:W-:Y:S02]  /*4790*/  FFMA.SAT R37, R8, R11.reuse, 0.5 ;  /* 0x3f00000008257423 */ /* 0x080fe4000000200b */
[----:B------:R-:W-:Y:S01]  /*47a0*/  FFMA R32, R32, 1.925963033500011079e-08, R17 ;  /* 0x32a5706020207823 */ /* 0x000fe20000000011 */
[----:B------:R-:W-:-:S03]  /*47b0*/  FFMA.SAT R17, R14, R11, 0.5 ;  /* 0x3f0000000e117423 */ /* 0x000fc6000000200b */
[----:B------:R-:W-:Y:S01]  /*47c0*/  MUFU.EX2 R19, R32 ;  /* 0x0000002000137308 */ /* 0x000fe20000000800 */
[-C--:B------:R-:W-:Y:S01]  /*47d0*/  FFMA.RM R11, R17, R12.reuse, 12582913 ;  /* 0x4b400001110b7423 */ /* 0x080fe2000000400c */
[----:B------:R-:W-:-:S03]  /*47e0*/  FFMA.RM R12, R37, R12, 12582913 ;  /* 0x4b400001250c7423 */ /* 0x000fc6000000400c */
[----:B------:R-:W-:-:S03]  /*47f0*/  FADD R17, R11, -12583039 ;  /* 0xcb40007f0b117421 */ /* 0x000fc60000000000 */
[----:B------:R-:W1:Y:S01]  /*4800*/  MUFU.EX2 R37, R30 ;  /* 0x0000001e00257308 */ /* 0x000e620000000800 */
[----:B------:R-:W-:-:S04]  /*4810*/  FFMA R17, R14, 1.4426950216293334961, -R17 ;  /* 0x3fb8aa3b0e117823 */ /* 0x000fc80000000811 */
[----:B------:R-:W-:Y:S01]  /*4820*/  FFMA R38, R14, 1.925963033500011079e-08, R17 ;  /* 0x32a570600e267823 */ /* 0x000fe20000000011 */
[----:B------:R-:W-:-:S04]  /*4830*/  FADD R17, R12, -12583039 ;  /* 0xcb40007f0c117421 */ /* 0x000fc80000000000 */
[C---:B------:R-:W-:Y:S01]  /*4840*/  FFMA R17, R8.reuse, 1.4426950216293334961, -R17 ;  /* 0x3fb8aa3b08117823 */ /* 0x040fe20000000811 */
[----:B------:R-:W3:Y:S03]  /*4850*/  MUFU.EX2 R38, R38 ;  /* 0x0000002600267308 */ /* 0x000ee60000000800 */
        /* <DEDUP_REMOVED lines=14> */
[----:B--2---:R-:W-:Y:S01]  /*4940*/  FMUL R16, R10, R31 ;  /* 0x0000001f0a107220 */ /* 0x004fe20000400000 */
[----:B------:R-:W-:Y:S01]  /*4950*/  FADD R8, R9, R4 ;  /* 0x0000000409087221 */ /* 0x000fe20000000000 */
[----:B------:R-:W-:Y:S01]  /*4960*/  SHF.L.U32 R10, R13, 0x17, RZ ;  /* 0x000000170d0a7819 */ /* 0x000fe200000006ff */
[----:B------:R-:W0:Y:S02]  /*4970*/  MUFU.EX2 R31, R14 ;  /* 0x0000000e001f7308 */ /* 0x000e240000000800 */
[----:B------:R-:W-:Y:S02]  /*4980*/  FADD R9, R8, R3 ;  /* 0x0000000308097221 */ /* 0x000fe40000000000 */
[----:B-1----:R-:W-:-:S02]  /*4990*/  FMUL R10, R10, R37 ;  /* 0x000000250a0a7220 */ /* 0x002fc40000400000 */
[----:B------:R-:W-:-:S04]  /*49a0*/  FADD R9, R9, R2 ;  /* 0x0000000209097221 */ /* 0x000fc80000000000 */
[----:B------:R-:W-:-:S04]  /*49b0*/  FADD R8, R9, R0 ;  /* 0x0000000009087221 */ /* 0x000fc80000000000 */
[----:B------:R-:W-:Y:S01]  /*49c0*/  FADD R9, R8, R17 ;  /* 0x0000001108097221 */ /* 0x000fe20000000000 */
[----:B------:R-:W-:-:S03]  /*49d0*/  IMAD.SHL.U32 R8, R18, 0x800000, RZ ;  /* 0x0080000012087824 */ /* 0x000fc600078e00ff */
[----:B------:R-:W-:Y:S01]  /*49e0*/  FADD R13, R9, R16 ;  /* 0x00000010090d7221 */ /* 0x000fe20000000000 */
[----:B------:R-:W-:Y:S01]  /*49f0*/  FMUL R9, R15, R36 ;  /* 0x000000240f097220 */ /* 0x000fe20000400000 */
[----:B------:R-:W-:Y:S02]  /*4a00*/  FMUL R8, R8, R19 ;  /* 0x0000001308087220 */ /* 0x000fe40000400000 */
[----:B------:R-:W-:Y:S01]  /*4a10*/  FADD R18, R13, R10 ;  /* 0x0000000a0d127221 */ /* 0x000fe20000000000 */
[----:B------:R-:W-:-:S03]  /*4a20*/  SHF.L.U32 R13, R11, 0x17, RZ ;  /* 0x000000170b0d7819 */ /* 0x000fc600000006ff */
[----:B------:R-:W-:Y:S01]  /*4a30*/  FADD R11, R18, R9 ;  /* 0x00000009120b7221 */ /* 0x000fe20000000000 */
[----:B------:R-:W-:Y:S01]  /*4a40*/  SHF.L.U32 R18, R12, 0x17, RZ ;  /* 0x000000170c127819 */ /* 0x000fe200000006ff */
[----:B---3--:R-:W-:Y:S02]  /*4a50*/  FMUL R19, R13, R38 ;  /* 0x000000260d137220 */ /* 0x008fe40000400000 */
        /* <DEDUP_REMOVED lines=13> */
.L_x_7521:
        /* <DEDUP_REMOVED lines=12> */
[----:B0-----:R-:W-:Y:S05]  /*4bf0*/  CALL.REL.NOINC `($__internal_110_$__cuda_sm3x_div_rn_noftz_f32_slowpath) ;  /* 0x0000002c00907944 */ /* 0x001fea0003c00000 */
[----:B------:R-:W-:-:S07]  /*4c00*/  MOV R14, R11 ;  /* 0x0000000b000e7202 */ /* 0x000fce0000000f00 */
.L_x_7466:
[----:B------:R-:W-:Y:S05]  /*4c10*/  BSYNC.RECONVERGENT B3 ;  /* 0x0000000000037941 */ /* 0x000fea0003800200 */
.L_x_7465:
        /* <DEDUP_REMOVED lines=12> */
[----:B0-----:R-:W-:Y:S05]  /*4ce0*/  CALL.REL.NOINC `($__internal_110_$__cuda_sm3x_div_rn_noftz_f32_slowpath) ;  /* 0x0000002c00547944 */ /* 0x001fea0003c00000 */
[----:B------:R-:W-:-:S07]  /*4cf0*/  MOV R15, R11 ;  /* 0x0000000b000f7202 */ /* 0x000fce0000000f00 */
.L_x_7468:
[----:B------:R-:W-:Y:S05]  /*4d00*/  BSYNC.RECONVERGENT B3 ;  /* 0x0000000000037941 */ /* 0x000fea0003800200 */
.L_x_7467:
        /* <DEDUP_REMOVED lines=14> */
.L_x_7470:
[----:B------:R-:W-:Y:S05]  /*4df0*/  BSYNC.RECONVERGENT B3 ;  /* 0x0000000000037941 */ /* 0x000fea0003800200 */
.L_x_7469:
        /* <DEDUP_REMOVED lines=14> */
.L_x_7472:
[----:B------:R-:W-:Y:S05]  /*4ee0*/  BSYNC.RECONVERGENT B3 ;  /* 0x0000000000037941 */ /* 0x000fea0003800200 */
.L_x_7471:
        /* <DEDUP_REMOVED lines=14> */
.L_x_7474:
[----:B------:R-:W-:Y:S05]  /*4fd0*/  BSYNC.RECONVERGENT B3 ;  /* 0x0000000000037941 */ /* 0x000fea0003800200 */
.L_x_7473:
        /* <DEDUP_REMOVED lines=14> */
.L_x_7476:
[----:B------:R-:W-:Y:S05]  /*50c0*/  BSYNC.RECONVERGENT B3 ;  /* 0x0000000000037941 */ /* 0x000fea0003800200 */
.L_x_7475:
        /* <DEDUP_REMOVED lines=14> */
.L_x_7478:
[----:B------:R-:W-:Y:S05]  /*51b0*/  BSYNC.RECONVERGENT B3 ;  /* 0x0000000000037941 */ /* 0x000fea0003800200 */
.L_x_7477:
        /* <DEDUP_REMOVED lines=14> */
.L_x_7480:
[----:B------:R-:W-:Y:S05]  /*52a0*/  BSYNC.RECONVERGENT B3 ;  /* 0x0000000000037941 */ /* 0x000fea0003800200 */
.L_x_7479:
        /* <DEDUP_REMOVED lines=14> */
.L_x_7482:
[----:B------:R-:W-:Y:S05]  /*5390*/  BSYNC.RECONVERGENT B3 ;  /* 0x0000000000037941 */ /* 0x000fea0003800200 */
.L_x_7481:
        /* <DEDUP_REMOVED lines=14> */
.L_x_7484:
[----:B------:R-:W-:Y:S05]  /*5480*/  BSYNC.RECONVERGENT B3 ;  /* 0x0000000000037941 */ /* 0x000fea0003800200 */
.L_x_7483:
        /* <DEDUP_REMOVED lines=14> */
.L_x_7486:
[----:B------:R-:W-:Y:S05]  /*5570*/  BSYNC.RECONVERGENT B3 ;  /* 0x0000000000037941 */ /* 0x000fea0003800200 */
.L_x_7485:
        /* <DEDUP_REMOVED lines=14> */
.L_x_7488:
[----:B------:R-:W-:Y:S05]  /*5660*/  BSYNC.RECONVERGENT B3 ;  /* 0x0000000000037941 */ /* 0x000fea0003800200 */
.L_x_7487:
        /* <DEDUP_REMOVED lines=14> */
.L_x_7490:
[----:B------:R-:W-:Y:S05]  /*5750*/  BSYNC.RECONVERGENT B3 ;  /* 0x0000000000037941 */ /* 0x000fea0003800200 */
.L_x_7489:
        /* <DEDUP_REMOVED lines=14> */
.L_x_7492:
[----:B------:R-:W-:Y:S05]  /*5840*/  BSYNC.RECONVERGENT B3 ;  /* 0x0000000000037941 */ /* 0x000fea0003800200 */
.L_x_7491:
        /* <DEDUP_REMOVED lines=14> */
.L_x_7494:
[----:B------:R-:W-:Y:S05]  /*5930*/  BSYNC.RECONVERGENT B3 ;  /* 0x0000000000037941 */ /* 0x000fea0003800200 */
.L_x_7493:
        /* <DEDUP_REMOVED lines=14> */
.L_x_7496:
[----:B------:R-:W-:Y:S05]  /*5a20*/  BSYNC.RECONVERGENT B3 ;  /* 0x0000000000037941 */ /* 0x000fea0003800200 */
.L_x_7495:
        /* <DEDUP_REMOVED lines=14> */
.L_x_7498:
[----:B------:R-:W-:Y:S05]  /*5b10*/  BSYNC.RECONVERGENT B3 ;  /* 0x0000000000037941 */ /* 0x000fea0003800200 */
.L_x_7497:
        /* <DEDUP_REMOVED lines=12> */
[----:B------:R-:W-:Y:S05]  /*5be0*/  CALL.REL.NOINC `($__internal_110_$__cuda_sm3x_div_rn_noftz_f32_slowpath) ;  /* 0x0000001c00947944 */ /* 0x000fea0003c00000 */
[----:B------:R-:W-:-:S07]  /*5bf0*/  MOV R33, R11 ;  /* 0x0000000b00217202 */ /* 0x000fce0000000f00 */
.L_x_7500:
[----:B------:R-:W-:Y:S05]  /*5c00*/  BSYNC.RECONVERGENT B3 ;  /* 0x0000000000037941 */ /* 0x000fea0003800200 */
.L_x_7499:
        /* <DEDUP_REMOVED lines=12> */
[----:B------:R-:W-:Y:S05]  /*5cd0*/  CALL.REL.NOINC `($__internal_110_$__cuda_sm3x_div_rn_noftz_f32_slowpath) ;  /* 0x0000001c00587944 */ /* 0x000fea0003c00000 */
[----:B------:R-:W-:-:S07]  /*5ce0*/  MOV R16, R11 ;  /* 0x0000000b00107202 */ /* 0x000fce0000000f00 */
.L_x_7502:
[----:B------:R-:W-:Y:S05]  /*5cf0*/  BSYNC.RECONVERGENT B3 ;  /* 0x0000000000037941 */ /* 0x000fea0003800200 */
.L_x_7501:
        /* <DEDUP_REMOVED lines=14> */
.L_x_7504:
[----:B------:R-:W-:Y:S05]  /*5de0*/  BSYNC.RECONVERGENT B3 ;  /* 0x0000000000037941 */ /* 0x000fea0003800200 */
.L_x_7503:
        /* <DEDUP_REMOVED lines=14> */
.L_x_7506:
[----:B------:R-:W-:Y:S05]  /*5ed0*/  BSYNC.RECONVERGENT B3 ;  /* 0x0000000000037941 */ /* 0x000fea0003800200 */
.L_x_7505:
        /* <DEDUP_REMOVED lines=14> */
.L_x_7508:
[----:B------:R-:W-:Y:S05]  /*5fc0*/  BSYNC.RECONVERGENT B3 ;  /* 0x0000000000037941 */ /* 0x000fea0003800200 */
.L_x_7507:
[----:B------:R-:W0:Y:S01]  /*5fd0*/  S2R R11, SR_TID.X ;  /* 0x00000000000b7919 */ /* 0x000e220000002100 */
[----:B------:R-:W-:Y:S01]  /*5fe0*/  IMAD R13, R35, UR44, RZ ;  /* 0x0000002c230d7c24 */ /* 0x000fe2000f8e02ff */
[----:B------:R-:W-:Y:S02]  /*5ff0*/  R2UR UR4, R28 ;  /* 0x000000001c0472ca */ /* 0x000fe400000e0000 */
[C---:B------:R-:W-:Y:S01]  /*6000*/  R2UR UR5, R29.reuse ;  /* 0x000000001d0572ca */ /* 0x040fe200000e0000 */
[----:B------:R-:W-:Y:S02]  /*6010*/  IMAD R19, R34, UR45, R13 ;  /* 0x0000002d22137c24 */ /* 0x000fe4000f8e020d */
[----:B------:R-:W-:Y:S01]  /*6020*/  HFMA2 R13, -RZ, RZ, 0, 0 ;  /* 0x00000000ff0d7431 */ /* 0x000fe200000001ff */
[----:B------:R-:W-:Y:S02]  /*6030*/  R2UR UR6, R28 ;  /* 0x000000001c0672ca */ /* 0x000fe400000e0000 */
[----:B------:R-:W-:-:S02]  /*6040*/  R2UR UR7, R29 ;  /* 0x000000001d0772ca */ /* 0x000fc400000e0000 */
[C---:B------:R-:W-:Y:S02]  /*6050*/  R2UR UR8, R28.reuse ;  /* 0x000000001c0872ca */ /* 0x040fe400000e0000 */
[C---:B------:R-:W-:Y:S02]  /*6060*/  R2UR UR9, R29.reuse ;  /* 0x000000001d0972ca */ /* 0x040fe400000e0000 */
[C---:B------:R-:W-:Y:S02]  /*6070*/  R2UR UR10, R28.reuse ;  /* 0x000000001c0a72ca */ /* 0x040fe400000e0000 */
[C---:B------:R-:W-:Y:S02]  /*6080*/  R2UR UR11, R29.reuse ;  /* 0x000000001d0b72ca */ /* 0x040fe400000e0000 */
[----:B------:R-:W-:Y:S02]  /*6090*/  R2UR UR12, R28 ;  /* 0x000000001c0c72ca */ /* 0x000fe400000e0000 */
[----:B------:R-:W-:-:S02]  /*60a0*/  R2UR UR13, R29 ;  /* 0x000000001d0d72ca */ /* 0x000fc400000e0000 */
[----:B0-----:R-:W-:-:S05]  /*60b0*/  SHF.L.U32 R11, R11, 0x1, RZ ;  /* 0x000000010b0b7819 */ /* 0x001fca00000006ff */
[----:B------:R-:W-:-:S04]  /*60c0*/  IMAD.MOV.U32 R12, RZ, RZ, R11 ;  /* 0x000000ffff0c7224 */ /* 0x000fc800078e000b */
        /* <DEDUP_REMOVED lines=8> */
[----:B------:R-:W-:Y:S02]  /*6150*/  IADD3.X R19, PT, PT, R0, UR49, RZ, P0, !PT ;  /* 0x0000003100137c10 */ /* 0x000fe400087fe4ff */
[----:B------:R-:W-:-:S03]  /*6160*/  IADD3 R0, P0, PT, R12, 0x40, RZ ;  /* 0x000000400c007810 */ /* 0x000fc60007f1e0ff */
[----:B------:R0:W-:Y:S01]  /*6170*/  STG.E.64 desc[UR4][R18.64], R14 ;  /* 0x0000000e12007986 */ /* 0x0001e2000c101b04 */
[----:B------:R-:W-:-:S04]  /*6180*/  IADD3.X R27, PT, PT, RZ, R13, RZ, P0, !PT ;  /* 0x0000000dff1b7210 */ /* 0x000fc800007fe4ff */
[----:B------:R-:W-:-:S04]  /*6190*/  LEA.HI R0, P0, R27, R0, RZ, 0x1 ;  /* 0x000000001b007211 */ /* 0x000fc800078108ff */
[----:B------:R-:W-:Y:S01]  /*61a0*/  IADD3.X R27, PT, PT, RZ, R27, RZ, P0, !PT ;  /* 0x0000001bff1b7210 */ /* 0x000fe200007fe4ff */
[----:B------:R-:W-:-:S03]  /*61b0*/  IMAD.SHL.U32 R26, R0, 0x4, RZ ;  /* 0x00000004001a7824 */ /* 0x000fc600078e00ff */
[----:B------:R-:W-:Y:S02]  /*61c0*/  SHF.L.U64.HI R0, R0, 0x2, R27 ;  /* 0x0000000200007819 */ /* 0x000fe4000001021b */
[----:B------:R-:W-:-:S04]  /*61d0*/  LOP3.LUT R26, R26, 0xfffffff8, RZ, 0xc0, !PT ;  /* 0xfffffff81a1a7812 */ /* 0x000fc800078ec0ff */
[----:B------:R-:W-:-:S04]  /*61e0*/  IADD3 R26, P0, PT, R26, UR48, RZ ;  /* 0x000000301a1a7c10 */ /* 0x000fc8000ff1e0ff */
[----:B------:R-:W-:Y:S02]  /*61f0*/  IADD3.X R27, PT, PT, R0, UR49, RZ, P0, !PT ;  /* 0x00000031001b7c10 */ /* 0x000fe400087fe4ff */
[C---:B------:R-:W-:Y:S02]  /*6200*/  IADD3 R10, P0, PT, R12.reuse, 0x80, RZ ;  /* 0x000000800c0a7810 */ /* 0x040fe40007f1e0ff */
[----:B------:R-:W-:Y:S01]  /*6210*/  IADD3 R0, P1, PT, R12, 0xc0, RZ ;  /* 0x000000c00c007810 */ /* 0x000fe20007f3e0ff */
[----:B------:R1:W-:Y:S01]  /*6220*/  STG.E.64 desc[UR4][R26.64], R30 ;  /* 0x0000001e1a007986 */ /* 0x0003e2000c101b04 */
[----:B0-----:R-:W-:-:S03]  /*6230*/  IADD3.X R19, PT, PT, RZ, R13, RZ, P0, !PT ;  /* 0x0000000dff137210 */ /* 0x001fc600007fe4ff */
[----:B------:R-:W-:Y:S01]  /*6240*/  IMAD.X R15, RZ, RZ, R13, P1 ;  /* 0x000000ffff0f7224 */ /* 0x000fe200008e060d */
[----:B------:R-:W-:-:S04]  /*6250*/  LEA.HI R10, P0, R19, R10, RZ, 0x1 ;  /* 0x0000000a130a7211 */ /* 0x000fc800078108ff */
[----:B------:R-:W-:Y:S02]  /*6260*/  IADD3.X R19, PT, PT, RZ, R19, RZ, P0, !PT ;  /* 0x00000013ff137210 */ /* 0x000fe400007fe4ff */
[----:B------:R-:W-:Y:S02]  /*6270*/  LEA.HI R0, P0, R15, R0, RZ, 0x1 ;  /* 0x000000000f007211 */ /* 0x000fe400078108ff */
[----:B------:R-:W-:Y:S02]  /*6280*/  SHF.L.U32 R14, R10, 0x2, RZ ;  /* 0x000000020a0e7819 */ /* 0x000fe400000006ff */
[----:B------:R-:W-:Y:S01]  /*6290*/  IADD3.X R15, PT, PT, RZ, R15, RZ, P0, !PT ;  /* 0x0000000fff0f7210 */ /* 0x000fe200007fe4ff */
[----:B------:R-:W-:Y:S01]  /*62a0*/  IMAD.SHL.U32 R18, R0, 0x4, RZ ;  /* 0x0000000400127824 */ /* 0x000fe200078e00ff */
[----:B------:R-:W-:Y:S02]  /*62b0*/  LOP3.LUT R14, R14, 0xfffffff8, RZ, 0xc0, !PT ;  /* 0xfffffff80e0e7812 */ /* 0x000fe400078ec0ff */
[----:B------:R-:W-:-:S02]  /*62c0*/  SHF.L.U64.HI R10, R10, 0x2, R19 ;  /* 0x000000020a0a7819 */ /* 0x000fc40000010213 */
[----:B------:R-:W-:Y:S02]  /*62d0*/  LOP3.LUT R18, R18, 0xfffffff8, RZ, 0xc0, !PT ;  /* 0xfffffff812127812 */ /* 0x000fe400078ec0ff */
[----:B------:R-:W-:Y:S02]  /*62e0*/  IADD3 R14, P0, PT, R14, UR48, RZ ;  /* 0x000000300e0e7c10 */ /* 0x000fe4000ff1e0ff */
[----:B------:R-:W-:Y:S02]  /*62f0*/  SHF.L.U64.HI R0, R0, 0x2, R15 ;  /* 0x0000000200007819 */ /* 0x000fe4000001020f */
[----:B------:R-:W-:Y:S02]  /*6300*/  IADD3 R18, P1, PT, R18, UR48, RZ ;  /* 0x0000003012127c10 */ /* 0x000fe4000ff3e0ff */
[----:B------:R-:W-:Y:S02]  /*6310*/  IADD3.X R15, PT, PT, R10, UR49, RZ, P0, !PT ;  /* 0x000000310a0f7c10 */ /* 0x000fe400087fe4ff */
[----:B------:R-:W-:-:S02]  /*6320*/  IADD3.X R19, PT, PT, R0, UR49, RZ, P1, !PT ;  /* 0x0000003100137c10 */ /* 0x000fc40008ffe4ff */
[C---:B-1----:R-:W-:Y:S01]  /*6330*/  IADD3 R26, P0, PT, R12.reuse, 0x100, RZ ;  /* 0x000001000c1a7810 */ /* 0x042fe20007f1e0ff */
[----:B------:R0:W-:Y:S01]  /*6340*/  STG.E.64 desc[UR4][R14.64], R24 ;  /* 0x000000180e007986 */ /* 0x0001e2000c101b04 */
[C---:B------:R-:W-:Y:S02]  /*6350*/  IADD3 R0, P1, PT, R12.reuse, 0x140, RZ ;  /* 0x000001400c007810 */ /* 0x040fe40007f3e0ff */
[-C--:B------:R-:W-:Y:S01]  /*6360*/  IADD3.X R37, PT, PT, RZ, R13.reuse, RZ, P0, !PT ;  /* 0x0000000dff257210 */ /* 0x080fe200007fe4ff */
[----:B------:R1:W-:Y:S01]  /*6370*/  STG.E.64 desc[UR6][R18.64], R22 ;  /* 0x0000001612007986 */ /* 0x0003e2000c101b06 */
[----:B------:R-:W-:Y:S01]  /*6380*/  IADD3 R10, P2, PT, R12, 0x180, RZ ;  /* 0x000001800c0a7810 */ /* 0x000fe20007f5e0ff */
[----:B------:R-:W-:Y:S01]  /*6390*/  IMAD.X R31, RZ, RZ, R13, P1 ;  /* 0x000000ffff1f7224 */ /* 0x000fe200008e060d */
[----:B------:R-:W-:Y:S02]  /*63a0*/  LEA.HI R26, P0, R37, R26, RZ, 0x1 ;  /* 0x0000001a251a7211 */ /* 0x000fe400078108ff */
[----:B------:R-:W-:-:S02]  /*63b0*/  IADD3.X R27, PT, PT, RZ, R13, RZ, P2, !PT ;  /* 0x0000000dff1b7210 */ /* 0x000fc400017fe4ff */
[----:B------:R-:W-:Y:S02]  /*63c0*/  LEA.HI R0, P1, R31, R0, RZ, 0x1 ;  /* 0x000000001f007211 */ /* 0x000fe400078308ff */
[----:B------:R-:W-:Y:S02]  /*63d0*/  LEA.HI R10, P2, R27, R10, RZ, 0x1 ;  /* 0x0000000a1b0a7211 */ /* 0x000fe400078508ff */
[----:B0-----:R-:W-:Y:S02]  /*63e0*/  SHF.L.U32 R14, R26, 0x2, RZ ;  /* 0x000000021a0e7819 */ /* 0x001fe400000006ff */
[----:B------:R-:W-:Y:S01]  /*63f0*/  IADD3.X R25, PT, PT, RZ, R37, RZ, P0, !PT ;  /* 0x00000025ff197210 */ /* 0x000fe200007fe4ff */
[----:B-1----:R-:W-:Y:S01]  /*6400*/  IMAD.SHL.U32 R18, R0, 0x4, RZ ;  /* 0x0000000400127824 */ /* 0x002fe200078e00ff */
[----:B------:R-:W-:Y:S01]  /*6410*/  LOP3.LUT R14, R14, 0xfffffff8, RZ, 0xc0, !PT ;  /* 0xfffffff80e0e7812 */ /* 0x000fe200078ec0ff */
[----:B------:R-:W-:Y:S01]  /*6420*/  IMAD.X R19, RZ, RZ, R31, P1 ;  /* 0x000000ffff137224 */ /* 0x000fe200008e061f */
[----:B------:R-:W-:-:S02]  /*6430*/  SHF.L.U32 R22, R10, 0x2, RZ ;  /* 0x000000020a167819 */ /* 0x000fc400000006ff */
[----:B------:R-:W-:Y:S02]  /*6440*/  IADD3.X R15, PT, PT, RZ, R27, RZ, P2, !PT ;  /* 0x0000001bff0f7210 */ /* 0x000fe400017fe4ff */
[----:B------:R-:W-:Y:S02]  /*6450*/  SHF.L.U64.HI R23, R26, 0x2, R25 ;  /* 0x000000021a177819 */ /* 0x000fe40000010219 */
[----:B------:R-:W-:Y:S02]  /*6460*/  LOP3.LUT R18, R18, 0xfffffff8, RZ, 0xc0, !PT ;  /* 0xfffffff812127812 */ /* 0x000fe400078ec0ff */
[----:B------:R-:W-:Y:S02]  /*6470*/  IADD3 R14, P0, PT, R14, UR48, RZ ;  /* 0x000000300e0e7c10 */ /* 0x000fe4000ff1e0ff */
[----:B------:R-:W-:Y:S02]  /*6480*/  IADD3 R26, P3, PT, R12, 0x1c0, RZ ;  /* 0x000001c00c1a7810 */ /* 0x000fe40007f7e0ff */
[----:B------:R-:W-:-:S02]  /*6490*/  LOP3.LUT R22, R22, 0xfffffff8, RZ, 0xc0, !PT ;  /* 0xfffffff816167812 */ /* 0x000fc400078ec0ff */
[----:B------:R-:W-:Y:S02]  /*64a0*/  SHF.L.U64.HI R19, R0, 0x2, R19 ;  /* 0x0000000200137819 */ /* 0x000fe40000010213 */
[----:B------:R-:W-:Y:S02]  /*64b0*/  SHF.L.U64.HI R0, R10, 0x2, R15 ;  /* 0x000000020a007819 */ /* 0x000fe4000001020f */
[----:B------:R-:W-:Y:S02]  /*64c0*/  IADD3 R18, P1, PT, R18, UR48, RZ ;  /* 0x0000003012127c10 */ /* 0x000fe4000ff3e0ff */
[----:B------:R-:W-:Y:S02]  /*64d0*/  IADD3.X R15, PT, PT, R23, UR49, RZ, P0, !PT ;  /* 0x00000031170f7c10 */ /* 0x000fe400087fe4ff */
[----:B------:R-:W-:Y:S02]  /*64e0*/  IADD3 R24, P4, PT, R12, 0x200, RZ ;  /* 0x000002000c187810 */ /* 0x000fe40007f9e0ff */
[----:B------:R-:W-:Y:S01]  /*64f0*/  IADD3 R22, P2, PT, R22, UR48, RZ ;  /* 0x0000003016167c10 */ /* 0x000fe2000ff5e0ff */
[----:B------:R0:W-:Y:S01]  /*6500*/  STG.E.64 desc[UR4][R14.64], R20 ;  /* 0x000000140e007986 */ /* 0x0001e2000c101b04 */
[----:B------:R-:W-:Y:S01]  /*6510*/  IADD3.X R27, PT, PT, RZ, R13, RZ, P3, !PT ;  /* 0x0000000dff1b7210 */ /* 0x000fe20001ffe4ff */
[----:B------:R-:W1:Y:S01]  /*6520*/  LDCU UR4, c[0x0][0x370] ;  /* 0x00006e00ff0477ac */ /* 0x000e620008000800 */
[----:B------:R-:W-:Y:S01]  /*6530*/  IADD3 R10, P5, PT, R12, 0x240, RZ ;  /* 0x000002400c0a7810 */ /* 0x000fe20007fbe0ff */
[----:B------:R-:W-:Y:S01]  /*6540*/  IMAD.X R25, RZ, RZ, R13, P4 ;  /* 0x000000ffff197224 */ /* 0x000fe200020e060d */
[----:B------:R-:W-:-:S02]  /*6550*/  IADD3.X R19, PT, PT, R19, UR49, RZ, P1, !PT ;  /* 0x0000003113137c10 */ /* 0x000fc40008ffe4ff */
[----:B------:R-:W-:Y:S02]  /*6560*/  IADD3.X R23, PT, PT, R0, UR49, RZ, P2, !PT ;  /* 0x0000003100177c10 */ /* 0x000fe400097fe4ff */
[----:B------:R-:W-:Y:S01]  /*6570*/  LEA.HI R26, P0, R27, R26, RZ, 0x1 ;  /* 0x0000001a1b1a7211 */ /* 0x000fe200078108ff */
[----:B------:R-:W1:Y:S01]  /*6580*/  LDC R0, c[0x0][0x364] ;  /* 0x0000d900ff007b82 */ /* 0x000e620000000800 */
[----:B------:R-:W-:Y:S01]  /*6590*/  IADD3 R12, P1, PT, R12, 0x280, RZ ;  /* 0x000002800c0c7810 */ /* 0x000fe20007f3e0ff */
[----:B------:R2:W-:Y:S01]  /*65a0*/  STG.E.64 desc[UR6][R18.64], R6 ;  /* 0x0000000612007986 */ /* 0x0005e2000c101b06 */
[----:B0-----:R-:W-:-:S03]  /*65b0*/  IADD3.X R15, PT, PT, RZ, R13, RZ, P5, !PT ;  /* 0x0000000dff0f7210 */ /* 0x001fc60002ffe4ff */
[----:B------:R0:W-:Y:S01]  /*65c0*/  STG.E.64 desc[UR8][R22.64], R4 ;  /* 0x0000000416007986 */ /* 0x0001e2000c101b08 */
[----:B------:R-:W-:-:S04]  /*65d0*/  IADD3.X R13, PT, PT, RZ, R13, RZ, P1, !PT ;  /* 0x0000000dff0d7210 */ /* 0x000fc80000ffe4ff */
[----:B------:R-:W-:Y:S01]  /*65e0*/  LEA.HI R14, P2, R13, R12, RZ, 0x1 ;  /* 0x0000000c0d0e7211 */ /* 0x000fe200078508ff */
[----:B--2---:R-:W-:Y:S01]  /*65f0*/  IMAD.X R7, RZ, RZ, R27, P0 ;  /* 0x000000ffff077224 */ /* 0x004fe200000e061b */
[----:B------:R-:W-:Y:S02]  /*6600*/  LEA.HI R6, P1, R25, R24, RZ, 0x1 ;  /* 0x0000001819067211 */ /* 0x000fe400078308ff */
[----:B0-----:R-:W-:Y:S02]  /*6610*/  LEA.HI R4, P0, R15, R10, RZ, 0x1 ;  /* 0x0000000a0f047211 */ /* 0x001fe400078108ff */
[----:B------:R-:W-:Y:S02]  /*6620*/  IADD3.X R5, PT, PT, RZ, R25, RZ, P1, !PT ;  /* 0x00000019ff057210 */ /* 0x000fe40000ffe4ff */
[C---:B------:R-:W-:Y:S01]  /*6630*/  SHF.L.U64.HI R18, R26.reuse, 0x2, R7 ;  /* 0x000000021a127819 */ /* 0x040fe20000010207 */
[----:B------:R-:W-:Y:S01]  /*6640*/  IMAD.X R7, RZ, RZ, R15, P0 ;  /* 0x000000ffff077224 */ /* 0x000fe200000e060f */
[----:B------:R-:W-:Y:S01]  /*6650*/  SHF.L.U32 R10, R26, 0x2, RZ ;  /* 0x000000021a0a7819 */ /* 0x000fe200000006ff */
[----:B------:R-:W-:Y:S01]  /*6660*/  IMAD.SHL.U32 R12, R4, 0x4, RZ ;  /* 0x00000004040c7824 */ /* 0x000fe200078e00ff */
[----:B------:R-:W-:Y:S01]  /*6670*/  SHF.L.U64.HI R15, R6, 0x2, R5 ;  /* 0x00000002060f7819 */ /* 0x000fe20000010205 */
[----:B-1----:R-:W-:Y:S01]  /*6680*/  IMAD R0, R0, UR4, RZ ;  /* 0x0000000400007c24 */ /* 0x002fe2000f8e02ff */
[----:B------:R-:W-:-:S02]  /*6690*/  IADD3.X R5, PT, PT, RZ, R13, RZ, P2, !PT ;  /* 0x0000000dff057210 */ /* 0x000fc400017fe4ff */
[----:B------:R-:W-:Y:S02]  /*66a0*/  SHF.L.U64.HI R13, R4, 0x2, R7 ;  /* 0x00000002040d7819 */ /* 0x000fe40000010207 */
[----:B------:R-:W-:Y:S02]  /*66b0*/  LOP3.LUT R4, R10, 0xfffffff8, RZ, 0xc0, !PT ;  /* 0xfffffff80a047812 */ /* 0x000fe400078ec0ff */
[----:B------:R-:W-:Y:S02]  /*66c0*/  LOP3.LUT R12, R12, 0xfffffff8, RZ, 0xc0, !PT ;  /* 0xfffffff80c0c7812 */ /* 0x000fe400078ec0ff */
[----:B------:R-:W-:Y:S02]  /*66d0*/  IADD3 R4, P0, PT, R4, UR48, RZ ;  /* 0x0000003004047c10 */ /* 0x000fe4000ff1e0ff */
[----:B------:R-:W-:Y:S02]  /*66e0*/  SHF.L.U64.HI R10, R14, 0x2, R5 ;  /* 0x000000020e0a7819 */ /* 0x000fe40000010205 */
[----:B------:R-:W-:-:S02]  /*66f0*/  IADD3.X R5, PT, PT, R18, UR49, RZ, P0, !PT ;  /* 0x0000003112057c10 */ /* 0x000fc400087fe4ff */
[----:B------:R-:W-:Y:S02]  /*6700*/  IADD3 R12, P0, PT, R12, UR48, RZ ;  /* 0x000000300c0c7c10 */ /* 0x000fe4000ff1e0ff */
[----:B------:R-:W-:Y:S01]  /*6710*/  SHF.L.U32 R6, R6, 0x2, RZ ;  /* 0x0000000206067819 */ /* 0x000fe200000006ff */
[----:B------:R0:W-:Y:S01]  /*6720*/  STG.E.64 desc[UR6][R4.64], R2 ;  /* 0x0000000204007986 */ /* 0x0001e2000c101b06 */
[----:B------:R-:W-:Y:S02]  /*6730*/  IADD3.X R13, PT, PT, R13, UR49, RZ, P0, !PT ;  /* 0x000000310d0d7c10 */ /* 0x000fe400087fe4ff */
[----:B------:R-:W-:Y:S02]  /*6740*/  IADD3 R34, P0, PT, R0, R34, RZ ;  /* 0x0000002200227210 */ /* 0x000fe40007f1e0ff */
[----:B------:R-:W-:Y:S02]  /*6750*/  SHF.L.U32 R14, R14, 0x2, RZ ;  /* 0x000000020e0e7819 */ /* 0x000fe400000006ff */
[----:B------:R-:W-:-:S02]  /*6760*/  LEA.HI.X.SX32 R35, R0, R35, 0x1, P0 ;  /* 0x0000002300237211 */ /* 0x000fc400000f0eff */
[----:B------:R-:W-:Y:S02]  /*6770*/  ISETP.GE.U32.AND P0, PT, R34, UR46, PT ;  /* 0x0000002e22007c0c */ /* 0x000fe4000bf06070 */
[----:B------:R-:W-:Y:S02]  /*6780*/  LOP3.LUT R6, R6, 0xfffffff8, RZ, 0xc0, !PT ;  /* 0xfffffff806067812 */ /* 0x000fe400078ec0ff */
[----:B------:R-:W-:Y:S02]  /*6790*/  LOP3.LUT R14, R14, 0xfffffff8, RZ, 0xc0, !PT ;  /* 0xfffffff80e0e7812 */ /* 0x000fe400078ec0ff */
[----:B------:R-:W-:Y:S02]  /*67a0*/  ISETP.GE.AND.EX P0, PT, R35, UR47, PT, P0 ;  /* 0x0000002f23007c0c */ /* 0x000fe4000bf06300 */
[----:B------:R-:W-:Y:S02]  /*67b0*/  IADD3 R6, P1, PT, R6, UR48, RZ ;  /* 0x0000003006067c10 */ /* 0x000fe4000ff3e0ff */
[----:B------:R-:W-:-:S02]  /*67c0*/  IADD3 R14, P2, PT, R14, UR48, RZ ;  /* 0x000000300e0e7c10 */ /* 0x000fc4000ff5e0ff */
[----:B------:R-:W-:Y:S02]  /*67d0*/  IADD3.X R7, PT, PT, R15, UR49, RZ, P1, !PT ;  /* 0x000000310f077c10 */ /* 0x000fe40008ffe4ff */
[----:B------:R-:W-:-:S03]  /*67e0*/  IADD3.X R15, PT, PT, R10, UR49, RZ, P2, !PT ;  /* 0x000000310a0f7c10 */ /* 0x000fc600097fe4ff */
[----:B------:R0:W-:Y:S04]  /*67f0*/  STG.E.64 desc[UR8][R6.64], R32 ;  /* 0x0000002006007986 */ /* 0x0001e8000c101b08 */
[----:B------:R0:W-:Y:S04]  /*6800*/  STG.E.64 desc[UR10][R12.64], R16 ;  /* 0x000000100c007986 */ /* 0x0001e8000c101b0a */
[----:B------:R0:W-:Y:S01]  /*6810*/  STG.E.64 desc[UR12][R14.64], R8 ;  /* 0x000000080e007986 */ /* 0x0001e2000c101b0c */
[----:B------:R-:W-:Y:S05]  /*6820*/  @!P0 BRA `(.L_x_7509) ;  /* 0xffffff98009c8947 */ /* 0x000fea000383ffff */
[----:B------:R-:W-:Y:S05]  /*6830*/  BSYNC B0 ;  /* 0x0000000000007941 */ /* 0x000fea0003800000 */
.L_x_7463:
[----:B------:R-:W-:Y:S05]  /*6840*/  EXIT ;  /* 0x000000000000794d */ /* 0x000fea0003800000 */
.L_x_7464:
[----:B------:R-:W-:Y:S01]  /*6850*/  BSSY B1, `(.L_x_7510) ;  /* 0x0000007000017945 */ /* 0x000fe20003800000 */
[----:B------:R-:W-:Y:S01]  /*6860*/  MOV R12, 0x10 ;  /* 0x00000010000c7802 */ /* 0x000fe20000000f00 */
[----:B------:R-:W-:Y:S01]  /*6870*/  IMAD.MOV.U32 R11, RZ, RZ, 0x1f ;  /* 0x0000001fff0b7424 */ /* 0x000fe200078e00ff */
[----:B------:R-:W-:-:S07]  /*6880*/  MOV R15, 0xffffffff ;  /* 0xffffffff000f7802 */ /* 0x000fce0000000f00 */
[----:B------:R-:W-:Y:S05]  /*6890*/  WARPSYNC.COLLECTIVE R15, `(.L_x_7511) ;  /* 0x000000000f087348 */ /* 0x000fea0003c00000 */
[----:B------:R0:W1:Y:S02]  /*68a0*/  SHFL.BFLY P6, R14, R13, R12, R11 ;  /* 0x0c00000c0d0e7389 */ /* 0x00006400000c000b */
[----:B01----:R-:W-:Y:S05]  /*68b0*/  ENDCOLLECTIVE ;  /* 0x000000000000791b */ /* 0x003fea0003800000 */
.L_x_7511:
[----:B------:R-:W-:Y:S05]  /*68c0*/  BSYNC B1 ;  /* 0x0000000000017941 */ /* 0x000fea0003800000 */
.L_x_7510:
        /* <DEDUP_REMOVED lines=8> */
.L_x_7512:
[----:B------:R-:W-:Y:S01]  /*6950*/  IMAD.MOV.U32 R12, RZ, RZ, 0x4 ;  /* 0x00000004ff0c7424 */ /* 0x000fe200078e00ff */
[----:B------:R-:W-:-:S04]  /*6960*/  FMNMX R0, R13, R14, !PT ;  /* 0x0000000e0d007209 */ /* 0x000fc80007800000 */
[----:B------:R-:W-:-:S07]  /*6970*/  MOV R13, R0 ;  /* 0x00000000000d7202 */ /* 0x000fce0000000f00 */
[----:B------:R-:W-:Y:S05]  /*6980*/  WARPSYNC.COLLECTIVE R15, `(.L_x_7513) ;  /* 0x000000000f087348 */ /* 0x000fea0003c00000 */
[----:B------:R0:W1:Y:S02]  /*6990*/  SHFL.BFLY P6, R14, R13, R12, R11 ;  /* 0x0c00000c0d0e7389 */ /* 0x00006400000c000b */
[----:B01----:R-:W-:Y:S05]  /*69a0*/  ENDCOLLECTIVE ;  /* 0x000000000000791b */ /* 0x003fea0003800000 */
.L_x_7513:
[----:B------:R-:W-:Y:S01]  /*69b0*/  HFMA2 R12, -RZ, RZ, 0, 1.1920928955078125e-07 ;  /* 0x00000002ff0c7431 */ /* 0x000fe200000001ff */
[----:B------:R-:W-:-:S04]  /*69c0*/  FMNMX R2, R0, R14, !PT ;  /* 0x0000000e00027209 */ /* 0x000fc80007800000 */
[----:B------:R-:W-:-:S07]  /*69d0*/  MOV R13, R2 ;  /* 0x00000002000d7202 */ /* 0x000fce0000000f00 */
[----:B------:R-:W-:Y:S05]  /*69e0*/  WARPSYNC.COLLECTIVE R15, `(.L_x_7514) ;  /* 0x000000000f087348 */ /* 0x000fea0003c00000 */
[----:B------:R0:W1:Y:S02]  /*69f0*/  SHFL.BFLY P6, R14, R13, R12, R11 ;  /* 0x0c00000c0d0e7389 */ /* 0x00006400000c000b */
[----:B01----:R-:W-:Y:S05]  /*6a00*/  ENDCOLLECTIVE ;  /* 0x000000000000791b */ /* 0x003fea0003800000 */
.L_x_7514:
[----:B------:R-:W-:Y:S02]  /*6a10*/  MOV R12, 0x1 ;  /* 0x00000001000c7802 */ /* 0x000fe40000000f00 */
[----:B------:R-:W-:-:S05]  /*6a20*/  FMNMX R3, R2, R14, !PT ;  /* 0x0000000e02037209 */ /* 0x000fca0007800000 */
[----:B------:R-:W-:-:S07]  /*6a30*/  IMAD.MOV.U32 R13, RZ, RZ, R3 ;  /* 0x000000ffff0d7224 */ /* 0x000fce00078e0003 */
[----:B------:R-:W-:Y:S05]  /*6a40*/  WARPSYNC.COLLECTIVE R15, `(.L_x_7515) ;  /* 0x000000000f087348 */ /* 0x000fea0003c00000 */
[----:B------:R0:W1:Y:S02]  /*6a50*/  SHFL.BFLY P6, R14, R13, R12, R11 ;  /* 0x0c00000c0d0e7389 */ /* 0x00006400000c000b */
[----:B01----:R-:W-:Y:S05]  /*6a60*/  ENDCOLLECTIVE ;  /* 0x000000000000791b */ /* 0x003fea0003800000 */
.L_x_7515:
[----:B------:R-:W-:-:S05]  /*6a70*/  FMNMX R7, R3, R14, !PT ;  /* 0x0000000e03077209 */ /* 0x000fca0007800000 */
[----:B------:R-:W-:Y:S01]  /*6a80*/  FADD R15, -R7, R19 ;  /* 0x00000013070f7221 */ /* 0x000fe20000000100 */
[----:B------:R-:W-:Y:S02]  /*6a90*/  HFMA2 R19, -RZ, RZ, 0.96630859375, -0.0022525787353515625 ;  /* 0x3bbb989dff137431 */ /* 0x000fe400000001ff */
        /* <DEDUP_REMOVED lines=9> */
[----:B------:R-:W-:Y:S01]  /*6b30*/  FFMA.SAT R22, R6, R19, 0.5 ;  /* 0x3f00000006167423 */ /* 0x000fe20000002013 */
[--C-:B------:R-:W-:Y:S01]  /*6b40*/  FADD R9, R27, -R7.reuse ;  /* 0x800000071b097221 */ /* 0x100fe20000000000 */
[C---:B------:R-:W-:Y:S01]  /*6b50*/  FADD R18, -R7.reuse, R18 ;  /* 0x0000001207127221 */ /* 0x040fe20000000100 */
[--C-:B------:R-:W-:Y:S01]  /*6b60*/  FADD R36, R36, -R7.reuse ;  /* 0x8000000724247221 */ /* 0x100fe20000000000 */
[----:B------:R-:W-:Y:S01]  /*6b70*/  FFMA.RM R22, R22, R37, 12582913 ;  /* 0x4b40000116167423 */ /* 0x000fe20000004025 */
        /* <DEDUP_REMOVED lines=8> */
[----:B------:R-:W-:Y:S01]  /*6c00*/  FADD R32, -R7, R32 ;  /* 0x0000002007207221 */ /* 0x000fe20000000100 */
        /* <DEDUP_REMOVED lines=117> */
[----:B0-----:R-:W-:Y:S01]  /*7360*/  FMUL R2, R0, R9 ;  /* 0x0000000900027220 */ /* 0x001fe20000400000 */
[----:B------:R-:W-:-:S04]  /*7370*/  FFMA.SAT R0, R31, R19, 0.5 ;  /* 0x3f0000001f007423 */ /* 0x000fc80000002013 */
[----:B------:R-:W-:Y:S01]  /*7380*/  MUFU.EX2 R11, R11 ;  /* 0x0000000b000b7308 */ /* 0x000fe20000000800 */
[----:B------:R-:W-:-:S04]  /*7390*/  FFMA.RM R0, R0, R37, 12582913 ;  /* 0x4b40000100007423 */ /* 0x000fc80000004025 */
[C---:B------:R-:W-:Y:S01]  /*73a0*/  FADD R8, R0.reuse, -12583039 ;  /* 0xcb40007f00087421 */ /* 0x040fe20000000000 */
[----:B------:R-:W-:-:S03]  /*73b0*/  IMAD.SHL.U32 R0, R0, 0x800000, RZ ;  /* 0x0080000000007824 */ /* 0x000fc600078e00ff */
[----:B------:R-:W-:-:S04]  /*73c0*/  FFMA R8, R31, 1.4426950216293334961, -R8 ;  /* 0x3fb8aa3b1f087823 */ /* 0x000fc80000000808 */
[----:B------:R-:W-:-:S04]  /*73d0*/  FFMA R8, R31, 1.925963033500011079e-08, R8 ;  /* 0x32a570601f087823 */ /* 0x000fc80000000008 */
[----:B------:R0:W1:Y:S02]  /*73e0*/  MUFU.EX2 R17, R8 ;  /* 0x0000000800117308 */ /* 0x0000640000000800 */
[----:B0-----:R-:W-:-:S04]  /*73f0*/  FFMA.SAT R8, R12, R19, 0.5 ;  /* 0x3f0000000c087423 */ /* 0x001fc80000002013 */
[----:B------:R-:W-:-:S04]  /*7400*/  FFMA.RM R8, R8, R37, 12582913 ;  /* 0x4b40000108087423 */ /* 0x000fc80000004025 */
[C---:B------:R-:W-:Y:S01]  /*7410*/  FADD R9, R8.reuse, -12583039 ;  /* 0xcb40007f08097421 */ /* 0x040fe20000000000 */
[----:B------:R-:W-:Y:S01]  /*7420*/  SHF.L.U32 R8, R8, 0x17, RZ ;  /* 0x0000001708087819 */ /* 0x000fe200000006ff */
[----:B-1----:R-:W-:Y:S01]  /*7430*/  FMUL R0, R0, R17 ;  /* 0x0000001100007220 */ /* 0x002fe20000400000 */
[----:B------:R-:W-:Y:S01]  /*7440*/  FMUL R17, R10, R11 ;  /* 0x0000000b0a117220 */ /* 0x000fe20000400000 */
        /* <DEDUP_REMOVED lines=29> */
[----:B------:R-:W-:Y:S02]  /*7620*/  SHF.L.U32 R8, R8, 0x17, RZ ;  /* 0x0000001708087819 */ /* 0x000fe400000006ff */
[----:B------:R-:W-:-:S03]  /*7630*/  FFMA R11, R32, 1.4426950216293334961, -R11 ;  /* 0x3fb8aa3b200b7823 */ /* 0x000fc6000000080b */
[----:B------:R-:W0:Y:S01]  /*7640*/  MUFU.EX2 R13, R13 ;  /* 0x0000000d000d7308 */ /* 0x000e220000000800 */
[----:B------:R-:W-:-:S07]  /*7650*/  FFMA R11, R32, 1.925963033500011079e-08, R11 ;  /* 0x32a57060200b7823 */ /* 0x000fce000000000b */
[----:B------:R-:W1:Y:S01]  /*7660*/  MUFU.EX2 R11, R11 ;  /* 0x0000000b000b7308 */ /* 0x000e620000000800 */
[----:B0-----:R-:W-:Y:S01]  /*7670*/  FMUL R19, R12, R13 ;  /* 0x0000000d0c137220 */ /* 0x001fe20000400000 */
[C---:B------:R-:W-:Y:S01]  /*7680*/  FADD R12, R18.reuse, -12583039 ;  /* 0xcb40007f120c7421 */ /* 0x040fe20000000000 */
[----:B------:R-:W-:-:S03]  /*7690*/  SHF.L.U32 R18, R18, 0x17, RZ ;  /* 0x0000001712127819 */ /* 0x000fc600000006ff */
[C---:B------:R-:W-:Y:S01]  /*76a0*/  FFMA R12, R15.reuse, 1.4426950216293334961, -R12 ;  /* 0x3fb8aa3b0f0c7823 */ /* 0x040fe2000000080c */
[----:B-1----:R-:W-:Y:S01]  /*76b0*/  FMUL R8, R8, R11 ;  /* 0x0000000b08087220 */ /* 0x002fe20000400000 */
[----:B------:R-:W-:Y:S02]  /*76c0*/  FADD R11, RZ, R27 ;  /* 0x0000001bff0b7221 */ /* 0x000fe40000000000 */
[----:B------:R-:W-:Y:S02]  /*76d0*/  FFMA R15, R15, 1.925963033500011079e-08, R12 ;  /* 0x32a570600f0f7823 */ /* 0x000fe4000000000c */
[----:B------:R-:W-:-:S04]  /*76e0*/  FADD R12, R11, R26 ;  /* 0x0000001a0b0c7221 */ /* 0x000fc80000000000 */
        /* <DEDUP_REMOVED lines=23> */
[----:B------:R-:W-:-:S03]  /*7860*/  MOV R12, 0x10 ;  /* 0x00000010000c7802 */ /* 0x000fc60000000f00 */
[----:B------:R-:W-:-:S07]  /*7870*/  FADD R13, R13, R18 ;  /* 0x000000120d0d7221 */ /* 0x000fce0000000000 */
[----:B------:R-:W-:Y:S05]  /*7880*/  WARPSYNC.COLLECTIVE R15, `(.L_x_7516) ;  /* 0x000000000f087348 */ /* 0x000fea0003c00000 */
[----:B------:R0:W1:Y:S02]  /*7890*/  SHFL.BFLY P6, R14, R13, R12, R11 ;  /* 0x0c00000c0d0e7389 */ /* 0x00006400000c000b */
[----:B01----:R-:W-:Y:S05]  /*78a0*/  ENDCOLLECTIVE ;  /* 0x000000000000791b */ /* 0x003fea0003800000 */
.L_x_7516:
[----:B------:R-:W-:Y:S02]  /*78b0*/  IMAD.MOV.U32 R12, RZ, RZ, 0x8 ;  /* 0x00000008ff0c7424 */ /* 0x000fe400078e00ff */
[----:B------:R-:W-:-:S05]  /*78c0*/  FADD R30, R13, R14 ;  /* 0x0000000e0d1e7221 */ /* 0x000fca0000000000 */
[----:B------:R-:W-:-:S07]  /*78d0*/  MOV R13, R30 ;  /* 0x0000001e000d7202 */ /* 0x000fce0000000f00 */
[----:B------:R-:W-:Y:S05]  /*78e0*/  WARPSYNC.COLLECTIVE R15, `(.L_x_7517) ;  /* 0x000000000f087348 */ /* 0x000fea0003c00000 */
[----:B------:R0:W1:Y:S02]  /*78f0*/  SHFL.BFLY P6, R14, R13, R12, R11 ;  /* 0x0c00000c0d0e7389 */ /* 0x00006400000c000b */
[----:B01----:R-:W-:Y:S05]  /*7900*/  ENDCOLLECTIVE ;  /* 0x000000000000791b */ /* 0x003fea0003800000 */
.L_x_7517:
[----:B------:R-:W-:Y:S02]  /*7910*/  HFMA2 R12, -RZ, RZ, 0, 2.384185791015625e-07 ;  /* 0x00000004ff0c7431 */ /* 0x000fe400000001ff */
[----:B------:R-:W-:-:S05]  /*7920*/  FADD R31, R30, R14 ;  /* 0x0000000e1e1f7221 */ /* 0x000fca0000000000 */
[----:B------:R-:W-:-:S07]  /*7930*/  MOV R13, R31 ;  /* 0x0000001f000d7202 */ /* 0x000fce0000000f00 */
[----:B------:R-:W-:Y:S05]  /*7940*/  WARPSYNC.COLLECTIVE R15, `(.L_x_7518) ;  /* 0x000000000f087348 */ /* 0x000fea0003c00000 */
[----:B------:R0:W1:Y:S02]  /*7950*/  SHFL.BFLY P6, R14, R13, R12, R11 ;  /* 0x0c00000c0d0e7389 */ /* 0x00006400000c000b */
[----:B01----:R-:W-:Y:S05]  /*7960*/  ENDCOLLECTIVE ;  /* 0x000000000000791b */ /* 0x003fea0003800000 */
.L_x_7518:
[----:B------:R-:W-:Y:S01]  /*7970*/  MOV R12, 0x2 ;  /* 0x00000002000c7802 */ /* 0x000fe20000000f00 */
[----:B------:R-:W-:-:S04]  /*7980*/  FADD R32, R31, R14 ;  /* 0x0000000e1f207221 */ /* 0x000fc80000000000 */
[----:B------:R-:W-:-:S07]  /*7990*/  IMAD.MOV.U32 R13, RZ, RZ, R32 ;  /* 0x000000ffff0d7224 */ /* 0x000fce00078e0020 */
[----:B------:R-:W-:Y:S05]  /*79a0*/  WARPSYNC.COLLECTIVE R15, `(.L_x_7519) ;  /* 0x000000000f087348 */ /* 0x000fea0003c00000 */
[----:B------:R0:W1:Y:S02]  /*79b0*/  SHFL.BFLY P6, R14, R13, R12, R11 ;  /* 0x0c00000c0d0e7389 */ /* 0x00006400000c000b */
[----:B01----:R-:W-:Y:S05]  /*79c0*/  ENDCOLLECTIVE ;  /* 0x000000000000791b */ /* 0x003fea0003800000 */
.L_x_7519:
[----:B------:R-:W-:Y:S02]  /*79d0*/  IMAD.MOV.U32 R12, RZ, RZ, 0x1 ;  /* 0x00000001ff0c7424 */ /* 0x000fe400078e00ff */
[----:B------:R-:W-:-:S05]  /*79e0*/  FADD R33, R32, R14 ;  /* 0x0000000e20217221 */ /* 0x000fca0000000000 */
[----:B------:R-:W-:-:S07]  /*79f0*/  MOV R13, R33 ;  /* 0x00000021000d7202 */ /* 0x000fce0000000f00 */
[----:B------:R-:W-:Y:S05]  /*7a00*/  WARPSYNC.COLLECTIVE R15, `(.L_x_7520) ;  /* 0x000000000f087348 */ /* 0x000fea0003c00000 */
[----:B------:R0:W1:Y:S02]  /*7a10*/  SHFL.BFLY P6, R14, R13, R12, R11 ;  /* 0x0c00000c0d0e7389 */ /* 0x00006400000c000b */
[----:B01----:R-:W-:Y:S05]  /*7a20*/  ENDCOLLECTIVE ;  /* 0x000000000000791b */ /* 0x003fea0003800000 */
.L_x_7520:
[----:B------:R-:W-:Y:S05]  /*7a30*/  BRA `(.L_x_7521) ;  /* 0xffffffd0003c7947 */ /* 0x000fea000383ffff */
        .weak           $__internal_110_$__cuda_sm3x_div_rn_noftz_f32_slowpath
        .type           $__internal_110_$__cuda_sm3x_div_rn_noftz_f32_slowpath,@function
        .size           $__internal_110_$__cuda_sm3x_div_rn_noftz_f32_slowpath,(.L_x_37487 - $__internal_110_$__cuda_sm3x_div_rn_noftz_f32_slowpath)
$__internal_110_$__cuda_sm3x_div_rn_noftz_f32_slowpath:
        /* <DEDUP_REMOVED lines=34> */
.L_x_7523:
[----:B------:R-:W-:Y:S01]  /*7c60*/  LEA R11, R13, 0xc0800000, 0x17 ;  /* 0xc08000000d0b7811 */ /* 0x000fe200078eb8ff */
[----:B------:R-:W-:Y:S01]  /*7c70*/  BSSY.RECONVERGENT B2, `(.L_x_7528) ;  /* 0x0000036000027945 */ /* 0x000fe20003800200 */
[----:B------:R-:W-:Y:S02]  /*7c80*/  IADD3 R42, PT, PT, R42, -0x7f, RZ ;  /* 0xffffff812a2a7810 */ /* 0x000fe40007ffe0ff */
[----:B------:R-:W-:Y:S02]  /*7c90*/  IADD3 R39, PT, PT, -R11, R12, RZ ;  /* 0x0000000c0b277210 */ /* 0x000fe40007ffe1ff */
[----:B------:R-:W-:Y:S02]  /*7ca0*/  IADD3 R13, PT, PT, R42, 0x7f, -R13 ;  /* 0x0000007f2a0d7810 */ /* 0x000fe40007ffe80d */
[----:B------:R-:W0:Y:S01]  /*7cb0*/  MUFU.RCP R12, R39 ;  /* 0x00000027000c7308 */ /* 0x000e220000001000 */
[----:B------:R-:W-:Y:S02]  /*7cc0*/  FADD.FTZ R40, -R39, -RZ ;  /* 0x800000ff27287221 */ /* 0x000fe40000010100 */
[----:B------:R-:W-:-:S02]  /*7cd0*/  IMAD.IADD R38, R13, 0x1, R38 ;  /* 0x000000010d267824 */ /* 0x000fc400078e0226 */
        /* <DEDUP_REMOVED lines=43> */
.L_x_7530:
[----:B------:R-:W-:-:S04]  /*7f90*/  LOP3.LUT R11, R11, 0x80000000, RZ, 0xc0, !PT ;  /* 0x800000000b0b7812 */ /* 0x000fc800078ec0ff */
[----:B------:R-:W-:Y:S01]  /*7fa0*/  LOP3.LUT R11, R11, 0x7f800000, RZ, 0xfc, !PT ;  /* 0x7f8000000b0b7812 */ /* 0x000fe200078efcff */
[----:B------:R-:W-:Y:S06]  /*7fb0*/  BRA `(.L_x_7531) ;  /* 0x0000000000047947 */ /* 0x000fec0003800000 */
.L_x_7529:
[----:B------:R-:W-:-:S07]  /*7fc0*/  IMAD R11, R38, 0x800000, R11 ;  /* 0x00800000260b7824 */ /* 0x000fce00078e020b */
.L_x_7531:
[----:B------:R-:W-:Y:S05]  /*7fd0*/  BSYNC.RECONVERGENT B2 ;  /* 0x0000000000027941 */ /* 0x000fea0003800200 */
.L_x_7528:
[----:B------:R-:W-:Y:S05]  /*7fe0*/  BRA `(.L_x_7532) ;  /* 0x0000000000207947 */ /* 0x000fea0003800000 */
.L_x_7527:
[----:B------:R-:W-:-:S04]  /*7ff0*/  LOP3.LUT R11, R12, 0x80000000, R27, 0x48, !PT ;  /* 0x800000000c0b7812 */ /* 0x000fc800078e481b */
[----:B------:R-:W-:Y:S01]  /*8000*/  LOP3.LUT R11, R11, 0x7f800000, RZ, 0xfc, !PT ;  /* 0x7f8000000b0b7812 */ /* 0x000fe200078efcff */
[----:B------:R-:W-:Y:S06]  /*8010*/  BRA `(.L_x_7532) ;  /* 0x0000000000147947 */ /* 0x000fec0003800000 */
.L_x_7526:
[----:B------:R-:W-:Y:S01]  /*8020*/  LOP3.LUT R11, R12, 0x80000000, R27, 0x48, !PT ;  /* 0x800000000c0b7812 */ /* 0x000fe200078e481b */
[----:B------:R-:W-:Y:S06]  /*8030*/  BRA `(.L_x_7532) ;  /* 0x00000000000c7947 */ /* 0x000fec0003800000 */
.L_x_7525:
[----:B------:R-:W0:Y:S01]  /*8040*/  MUFU.RSQ R11, -QNAN ;  /* 0xffc00000000b7908 */ /* 0x000e220000001400 */
[----:B------:R-:W-:Y:S05]  /*8050*/  BRA `(.L_x_7532) ;  /* 0x0000000000047947 */ /* 0x000fea0003800000 */
.L_x_7524:
[----:B------:R-:W-:-:S07]  /*8060*/  FADD.FTZ R11, R27, R12 ;  /* 0x0000000c1b0b7221 */ /* 0x000fce0000010000 */
.L_x_7532:
[----:B------:R-:W-:Y:S05]  /*8070*/  BSYNC.RECONVERGENT B1 ;  /* 0x0000000000017941 */ /* 0x000fea0003800200 */
.L_x_7522:
[----:B------:R-:W-:Y:S01]  /*8080*/  HFMA2 R13, -RZ, RZ, 0, 0 ;  /* 0x00000000ff0d7431 */ /* 0x000fe200000001ff */
[----:B------:R-:W-:-:S04]  /*8090*/  MOV R12, R36 ;  /* 0x00000024000c7202 */ /* 0x000fc80000000f00 */
[----:B0-----:R-:W-:Y:S05]  /*80a0*/  RET.REL.NODEC R12 `(_Z15SoftmaxWarpImplI22BroadcastScaleMaskLoadIffbLm4EiE11DirectStoreIffEfLi2ELi22ELi32ELi1ELb0EL9Algorithm0EEvT_T0_ll) ;  /* 0xffffff7c0cd47950 */ /* 0x001fea0003c3ffff */
.L_x_7533:
        /* <DEDUP_REMOVED lines=13> */
.L_x_37487:


//--------------------- .text._Z15SoftmaxWarpImplI22BroadcastScaleMaskLoadIffbLm4EiE11DirectStoreIffEfLi2ELi20ELi32ELi1ELb1EL9Algorithm0EEvT_T0_ll --------------------------
	.section	.text._Z15SoftmaxWarpImplI22BroadcastScaleMaskLoadIffbLm4EiE11DirectStoreIffEfLi2ELi20ELi32ELi1ELb1EL9Algorithm0EEvT_T0_ll,"ax",@progbits
	.align	128
        .global         _Z15SoftmaxWarpImplI22BroadcastScaleMaskLoadIffbLm4EiE11DirectStoreIffEfLi2ELi20ELi32ELi1ELb1EL9Algorithm0EEvT_T0_ll
        .type           _Z15SoftmaxWarpImplI22BroadcastScaleMaskLoadIffbLm4EiE11DirectStoreIffEfLi2ELi20ELi32ELi1ELb1EL9Algorithm0EEvT_T0_ll,@function
        .size           _Z15SoftmaxWarpImplI22BroadcastScaleMaskLoadIffbLm4EiE11DirectStoreIffEfLi2ELi20ELi32ELi1ELb1EL9Algorithm0EEvT_T0_ll,(.L_x_37488 - _Z15SoftmaxWarpImplI22BroadcastScaleMaskLoadIffbLm4EiE11DirectStoreIffEfLi2ELi20ELi32ELi1ELb1EL9Algorithm0EEvT_T0_ll)
        .other          _Z15SoftmaxWarpImplI22BroadcastScaleMaskLoadIffbLm4EiE11DirectStoreIffEfLi2ELi20ELi32ELi1ELb1EL9Algorithm0EEvT_T0_ll,@"STO_CUDA_ENTRY STV_DEFAULT"
_Z15SoftmaxWarpImplI22BroadcastScaleMaskLoadIffbLm4EiE11DirectStoreIffEfLi2ELi20ELi32ELi1ELb1EL9Algorithm0EEvT_T0_ll:
.text._Z15SoftmaxWarpImplI22BroadcastScaleMaskLoadIffbLm4EiE11DirectStoreIffEfLi2ELi20ELi32ELi1ELb1EL9Algorithm0EEvT_T0_ll:
        /* <DEDUP_REMOVED lines=27> */
.L_x_7534:
        /* <DEDUP_REMOVED lines=22> */
.L_x_7617:
[----:B------:R-:W0:Y:S01]  /*0310*/  LDC.64 R2, c[0x0][0x410] ;  /* 0x00010400ff027b82 */ /* 0x000e220000000a00 */
        /* <DEDUP_REMOVED lines=10> */
[----:B--23--:R-:W-:Y:S06]  /*03c0*/  @P2 BRA `(.L_x_7537) ;  /* 0x0000000800042947 */ /* 0x00cfec0003800000 */
        /* <DEDUP_REMOVED lines=129> */
.L_x_7537:
[----:B------:R-:W-:Y:S05]  /*0be0*/  BSYNC.RECONVERGENT B1 ;  /* 0x0000000000017941 */ /* 0x000fea0003800200 */
.L_x_7536:
        /* <DEDUP_REMOVED lines=9> */
[----:B-1----:R-:W-:Y:S01]  /*0c80*/  R2UR UR4, R26 ;  /* 0x000000001a0472ca */ /* 0x002fe200000e0000 */
[----:B------:R-:W-:Y:S01]  /*0c90*/  IMAD.MOV.U32 R4, RZ, RZ, RZ ;  /* 0x000000ffff047224 */ /* 0x000fe200078e00ff */
        /* <DEDUP_REMOVED lines=11> */
[----:B------:R-:W-:-:S04]  /*0d50*/  IMAD R15, R15, R8, RZ ;  /* 0x000000080f0f7224 */ /* 0x000fc800078e02ff */
[----:B------:R-:W-:Y:S01]  /*0d60*/  IMAD.HI.U32 R4, R5, R15, R4 ;  /* 0x0000000f05047227 */ /* 0x000fe200078e0004 */
[----:B------:R-:W-:Y:S02]  /*0d70*/  MOV R5, R10 ;  /* 0x0000000a00057202 */ /* 0x000fe40000000f00 */
[----:B-1----:R-:W-:-:S03]  /*0d80*/  IABS R15, R17 ;  /* 0x00000011000f7213 */ /* 0x002fc60000000000 */
        /* <DEDUP_REMOVED lines=14> */
[----:B------:R1:W3:Y:S03]  /*0e70*/  F2I.FTZ.U32.TRUNC.NTZ R9, R8 ;  /* 0x0000000800097305 */ /* 0x0002e6000021f000 */
[----:B------:R-:W-:Y:S02]  /*0e80*/  MOV R10, R4 ;  /* 0x00000004000a7202 */ /* 0x000fe40000000f00 */
[----:B------:R-:W4:Y:S03]  /*0e90*/  LDC R4, c[0x0][0x3c0] ;  /* 0x0000f000ff047b82 */ /* 0x000f260000000800 */
[----:B------:R-:W-:-:S02]  /*0ea0*/  @!P6 IMAD.MOV R10, RZ, RZ, -R10 ;  /* 0x000000ffff0ae224 */ /* 0x000fc400078e0a0a */
[----:B-1----:R-:W-:Y:S02]  /*0eb0*/  HFMA2 R8, -RZ, RZ, 0, 0 ;  /* 0x00000000ff087431 */ /* 0x002fe400000001ff */
[----:B------:R-:W-:Y:S02]  /*0ec0*/  @!P4 LOP3.LUT R10, RZ, R11, RZ, 0x33, !PT ;  /* 0x0000000bff0ac212 */ /* 0x000fe400078e33ff */
[----:B---3--:R-:W-:-:S03]  /*0ed0*/  IADD3 R6, PT, PT, RZ, -R9, RZ ;  /* 0x80000009ff067210 */ /* 0x008fc60007ffe0ff */
[----:B------:R-:W-:-:S04]  /*0ee0*/  IMAD.MOV R5, RZ, RZ, -R10 ;  /* 0x000000ffff057224 */ /* 0x000fc800078e0a0a */
[----:B------:R-:W-:Y:S02]  /*0ef0*/  IMAD R12, R11, R5, R0 ;  /* 0x000000050b0c7224 */ /* 0x000fe400078e0200 */
[----:B------:R-:W-:-:S03]  /*0f00*/  IMAD R5, R6, R15, RZ ;  /* 0x0000000f06057224 */ /* 0x000fc600078e02ff */
[----:B------:R-:W-:Y:S01]  /*0f10*/  IABS R6, R12 ;  /* 0x0000000c00067213 */ /* 0x000fe20000000000 */
[----:B------:R-:W-:Y:S01]  /*0f20*/  IMAD.HI.U32 R5, R9, R5, R8 ;  /* 0x0000000509057227 */ /* 0x000fe200078e0008 */
[----:B----4-:R-:W-:-:S05]  /*0f30*/  IABS R11, R4 ;  /* 0x00000004000b7213 */ /* 0x010fca0000000000 */
        /* <DEDUP_REMOVED lines=11> */
[----:B------:R-:W-:Y:S02]  /*0ff0*/  ISETP.GE.AND P6, PT, R6, RZ, PT ;  /* 0x000000ff0600720c */ /* 0x000fe40003fc6270 */
[----:B------:R1:W3:Y:S05]  /*1000*/  F2I.FTZ.U32.TRUNC.NTZ R9, R8 ;  /* 0x0000000800097305 */ /* 0x0002ea000021f000 */
[----:B------:R-:W-:Y:S01]  /*1010*/  @P4 VIADD R5, R5, 0x1 ;  /* 0x0000000105054836 */ /* 0x000fe20000000000 */
[----:B------:R-:W-:Y:S01]  /*1020*/  ISETP.NE.AND P4, PT, R17, RZ, PT ;  /* 0x000000ff1100720c */ /* 0x000fe20003f85270 */
[----:B-1----:R-:W-:-:S03]  /*1030*/  HFMA2 R8, -RZ, RZ, 0, 0 ;  /* 0x00000000ff087431 */ /* 0x002fc600000001ff */
[----:B------:R-:W-:-:S05]  /*1040*/  MOV R14, R5 ;  /* 0x00000005000e7202 */ /* 0x000fca0000000f00 */
[----:B------:R-:W-:Y:S01]  /*1050*/  @!P6 IMAD.MOV R14, RZ, RZ, -R14 ;  /* 0x000000ffff0ee224 */ /* 0x000fe200078e0a0e */
[----:B---3--:R-:W-:-:S03]  /*1060*/  IADD3 R6, PT, PT, RZ, -R9, RZ ;  /* 0x80000009ff067210 */ /* 0x008fc60007ffe0ff */
        /* <DEDUP_REMOVED lines=63> */
.L_x_7539:
[----:B------:R-:W-:Y:S05]  /*1460*/  BSYNC.RECONVERGENT B1 ;  /* 0x0000000000017941 */ /* 0x000fea0003800200 */
.L_x_7538:
        /* <DEDUP_REMOVED lines=17> */
[----:B-1----:R-:W-:-:S06]  /*1580*/  VIADD R8, R6, 0xffffffe ;  /* 0x0ffffffe06087836 */ /* 0x002fcc0000000000 */
[----:B------:R-:W1:Y:S08]  /*1590*/  I2F.RP R6, R17 ;  /* 0x0000001100067306 */ /* 0x000e700000209400 */
[----:B------:R-:W3:Y:S08]  /*15a0*/  F2I.FTZ.U32.TRUNC.NTZ R5, R8 ;  /* 0x0000000800057305 */ /* 0x000ef0000021f000 */
[----:B-1----:R-:W1:Y:S01]  /*15b0*/  MUFU.RCP R6, R6 ;  /* 0x0000000600067308 */ /* 0x002e620000001000 */
[----:B---3--:R-:W-:-:S05]  /*15c0*/  IADD3 R4, PT, PT, RZ, -R5, RZ ;  /* 0x80000005ff047210 */ /* 0x008fca0007ffe0ff */
[----:B------:R-:W-:Y:S02]  /*15d0*/  IMAD R9, R4, R11, RZ ;  /* 0x0000000b04097224 */ /* 0x000fe400078e02ff */
[----:B------:R-:W-:Y:S01]  /*15e0*/  IMAD.MOV.U32 R4, RZ, RZ, RZ ;  /* 0x000000ffff047224 */ /* 0x000fe200078e00ff */
[----:B-1----:R-:W-:-:S03]  /*15f0*/  IADD3 R8, PT, PT, R6, 0xffffffe, RZ ;  /* 0x0ffffffe06087810 */ /* 0x002fc60007ffe0ff */
[----:B------:R-:W-:Y:S01]  /*1600*/  IMAD.HI.U32 R5, R5, R9, R4 ;  /* 0x0000000905057227 */ /* 0x000fe200078e0004 */
[----:B------:R-:W-:-:S05]  /*1610*/  MOV R4, R10 ;  /* 0x0000000a00047202 */ /* 0x000fca0000000f00 */
[----:B------:R-:W-:-:S04]  /*1620*/  IMAD.HI.U32 R5, R5, R4, RZ ;  /* 0x0000000405057227 */ /* 0x000fc800078e00ff */
[----:B------:R-:W-:-:S04]  /*1630*/  IMAD.MOV R9, RZ, RZ, -R5 ;  /* 0x000000ffff097224 */ /* 0x000fc800078e0a05 */
[C---:B------:R-:W-:Y:S02]  /*1640*/  IMAD R4, R11.reuse, R9, R4 ;  /* 0x000000090b047224 */ /* 0x040fe400078e0204 */
[----:B------:R1:W3:Y:S03]  /*1650*/  F2I.FTZ.U32.TRUNC.NTZ R9, R8 ;  /* 0x0000000800097305 */ /* 0x0002e6000021f000 */
[----:B------:R-:W-:Y:S01]  /*1660*/  ISETP.GT.U32.AND P6, PT, R11, R4, PT ;  /* 0x000000040b00720c */ /* 0x000fe20003fc4070 */
[----:B-1----:R-:W-:Y:S02]  /*1670*/  IMAD.MOV.U32 R8, RZ, RZ, RZ ;  /* 0x000000ffff087224 */ /* 0x002fe400078e00ff */
[----:B---3--:R-:W-:-:S10]  /*1680*/  IMAD.MOV R6, RZ, RZ, -R9 ;  /* 0x000000ffff067224 */ /* 0x008fd400078e0a09 */
        /* <DEDUP_REMOVED lines=8> */
[----:B------:R-:W-:-:S08]  /*1710*/  @!P6 IADD3 R5, PT, PT, -R5, RZ, RZ ;  /* 0x000000ff0505e210 */ /* 0x000fd00007ffe1ff */
        /* <DEDUP_REMOVED lines=19> */
[----:B------:R-:W-:Y:S02]  /*1850*/  ISETP.GE.AND P6, PT, R8, RZ, PT ;  /* 0x000000ff0800720c */ /* 0x000fe40003fc6270 */
[----:B-1----:R-:W-:-:S04]  /*1860*/  IADD3 R8, PT, PT, R14, 0xffffffe, RZ ;  /* 0x0ffffffe0e087810 */ /* 0x002fc80007ffe0ff */
[----:B------:R1:W4:Y:S01]  /*1870*/  F2I.FTZ.U32.TRUNC.NTZ R9, R8 ;  /* 0x0000000800097305 */ /* 0x000322000021f000 */
[----:B------:R-:W-:Y:S01]  /*1880*/  @P1 VIADD R6, R6, 0x1 ;  /* 0x0000000106061836 */ /* 0x000fe20000000000 */
[----:B------:R-:W-:-:S04]  /*1890*/  ISETP.NE.AND P1, PT, R12, RZ, PT ;  /* 0x000000ff0c00720c */ /* 0x000fc80003f25270 */
[----:B------:R-:W-:Y:S01]  /*18a0*/  MOV R10, R6 ;  /* 0x00000006000a7202 */ /* 0x000fe20000000f00 */
[----:B-1----:R-:W-:-:S04]  /*18b0*/  HFMA2 R8, -RZ, RZ, 0, 0 ;  /* 0x00000000ff087431 */ /* 0x002fc800000001ff */
[----:B------:R-:W-:-:S04]  /*18c0*/  @!P6 IMAD.MOV R10, RZ, RZ, -R10 ;  /* 0x000000ffff0ae224 */ /* 0x000fc800078e0a0a */
[----:B------:R-:W-:Y:S02]  /*18d0*/  @!P1 LOP3.LUT R10, RZ, R12, RZ, 0x33, !PT ;  /* 0x0000000cff0a9212 */ /* 0x000fe400078e33ff */
[----:B----4-:R-:W-:-:S03]  /*18e0*/  IADD3 R14, PT, PT, RZ, -R9, RZ ;  /* 0x80000009ff0e7210 */ /* 0x010fc60007ffe0ff */
        /* <DEDUP_REMOVED lines=61> */
.L_x_7541:
[----:B------:R-:W-:Y:S05]  /*1cc0*/  BSYNC.RECONVERGENT B1 ;  /* 0x0000000000017941 */ /* 0x000fea0003800200 */
.L_x_7540:
        /* <DEDUP_REMOVED lines=18> */
[----:B------:R-:W4:Y:S08]  /*1df0*/  I2F.RP R12, R16 ;  /* 0x00000010000c7306 */ /* 0x000f300000209400 */
[----:B---3--:R-:W3:Y:S08]  /*1e00*/  MUFU.RCP R6, R6 ;  /* 0x0000000600067308 */ /* 0x008ef00000001000 */
[----:B----4-:R-:W-:Y:S01]  /*1e10*/  MUFU.RCP R12, R12 ;  /* 0x0000000c000c7308 */ /* 0x010fe20000001000 */
[----:B---3--:R-:W-:Y:S01]  /*1e20*/  VIADD R8, R6, 0xffffffe ;  /* 0x0ffffffe06087836 */ /* 0x008fe20000000000 */
[----:B------:R-:W-:-:S06]  /*1e30*/  IABS R6, R0 ;  /* 0x0000000000067213 */ /* 0x000fcc0000000000 */
[----:B------:R3:W4:Y:S02]  /*1e40*/  F2I.FTZ.U32.TRUNC.NTZ R9, R8 ;  /* 0x0000000800097305 */ /* 0x000724000021f000 */
[----:B---3--:R-:W-:Y:S01]  /*1e50*/  IMAD.MOV.U32 R8, RZ, RZ, RZ ;  /* 0x000000ffff087224 */ /* 0x008fe200078e00ff */
[----:B----4-:R-:W-:-:S05]  /*1e60*/  IADD3 R10, PT, PT, RZ, -R9, RZ ;  /* 0x80000009ff0a7210 */ /* 0x010fca0007ffe0ff */
[----:B------:R-:W-:-:S04]  /*1e70*/  IMAD R17, R10, R11, RZ ;  /* 0x0000000b0a117224 */ /* 0x000fc800078e02ff */
[----:B------:R-:W-:-:S04]  /*1e80*/  IMAD.HI.U32 R17, R9, R17, R8 ;  /* 0x0000001109117227 */ /* 0x000fc800078e0008 */
[----:B------:R-:W-:Y:S02]  /*1e90*/  VIADD R8, R12, 0xffffffe ;  /* 0x0ffffffe0c087836 */ /* 0x000fe40000000000 */
[----:B------:R-:W-:-:S05]  /*1ea0*/  IMAD.HI.U32 R10, R17, R6, RZ ;  /* 0x00000006110a7227 */ /* 0x000fca00078e00ff */
[----:B------:R-:W-:-:S05]  /*1eb0*/  IADD3 R9, PT, PT, -R10, RZ, RZ ;  /* 0x000000ff0a097210 */ /* 0x000fca0007ffe1ff */
[C---:B------:R-:W-:Y:S02]  /*1ec0*/  IMAD R6, R11.reuse, R9, R6 ;  /* 0x000000090b067224 */ /* 0x040fe400078e0206 */
[----:B------:R3:W4:Y:S03]  /*1ed0*/  F2I.FTZ.U32.TRUNC.NTZ R9, R8 ;  /* 0x0000000800097305 */ /* 0x000726000021f000 */
[----:B------:R-:W-:Y:S01]  /*1ee0*/  ISETP.GT.U32.AND P6, PT, R11, R6, PT ;  /* 0x000000060b00720c */ /* 0x000fe20003fc4070 */
[----:B---3--:R-:W-:Y:S01]  /*1ef0*/  HFMA2 R8, -RZ, RZ, 0, 0 ;  /* 0x00000000ff087431 */ /* 0x008fe200000001ff */
[----:B----4-:R-:W-:-:S11]  /*1f00*/  IADD3 R17, PT, PT, RZ, -R9, RZ ;  /* 0x80000009ff117210 */ /* 0x010fd60007ffe0ff */
[----:B------:R-:W-:Y:S01]  /*1f10*/  @!P6 IMAD.IADD R6, R6, 0x1, -R11 ;  /* 0x000000010606e824 */ /* 0x000fe200078e0a0b */
[----:B------:R-:W-:-:S04]  /*1f20*/  @!P6 IADD3 R10, PT, PT, R10, 0x1, RZ ;  /* 0x000000010a0ae810 */ /* 0x000fc80007ffe0ff */
[----:B------:R-:W-:Y:S02]  /*1f30*/  ISETP.GE.U32.AND P0, PT, R6, R11, PT ;  /* 0x0000000b0600720c */ /* 0x000fe40003f06070 */
[----:B------:R-:W-:-:S04]  /*1f40*/  LOP3.LUT R6, R0, R15, RZ, 0x3c, !PT ;  /* 0x0000000f00067212 */ /* 0x000fc800078e3cff */
[----:B------:R-:W-:Y:S02]  /*1f50*/  ISETP.GE.AND P6, PT, R6, RZ, PT ;  /* 0x000000ff0600720c */ /* 0x000fe40003fc6270 */
[----:B------:R-:W3:Y:S05]  /*1f60*/  LDC R6, c[0x0][0x3c0] ;  /* 0x0000f000ff067b82 */ /* 0x000eea0000000800 */
[----:B------:R-:W-:Y:S02]  /*1f70*/  @P0 IADD3 R10, PT, PT, R10, 0x1, RZ ;  /* 0x000000010a0a0810 */ /* 0x000fe40007ffe0ff */
[----:B------:R-:W-:-:S04]  /*1f80*/  ISETP.NE.AND P0, PT, R15, RZ, PT ;  /* 0x000000ff0f00720c */ /* 0x000fc80003f05270 */
[----:B------:R-:W-:-:S09]  /*1f90*/  @!P6 IMAD.MOV R10, RZ, RZ, -R10 ;  /* 0x000000ffff0ae224 */ /* 0x000fd200078e0a0a */
[----:B------:R-:W-:-:S05]  /*1fa0*/  @!P0 LOP3.LUT R10, RZ, R15, RZ, 0x33, !PT ;  /* 0x0000000fff0a8212 */ /* 0x000fca00078e33ff */
[----:B------:R-:W-:-:S04]  /*1fb0*/  IMAD.MOV R11, RZ, RZ, -R10 ;  /* 0x000000ffff0b7224 */ /* 0x000fc800078e0a0a */
[----:B------:R-:W-:Y:S02]  /*1fc0*/  IMAD R14, R15, R11, R0 ;  /* 0x0000000b0f0e7224 */ /* 0x000fe400078e0200 */
[----:B------:R-:W-:Y:S01]  /*1fd0*/  IMAD R11, R17, R16, RZ ;  /* 0x00000010110b7224 */ /* 0x000fe200078e02ff */
[----:B---3--:R-:W-:Y:S02]  /*1fe0*/  IABS R17, R6 ;  /* 0x0000000600117213 */ /* 0x008fe40000000000 */
[----:B------:R-:W-:Y:S01]  /*1ff0*/  IABS R12, R14 ;  /* 0x0000000e000c7213 */ /* 0x000fe20000000000 */
[----:B------:R-:W-:-:S04]  /*2000*/  IMAD.HI.U32 R8, R9, R11, R8 ;  /* 0x0000000b09087227 */ /* 0x000fc800078e0008 */
        /* <DEDUP_REMOVED lines=16> */
[----:B------:R-:W-:-:S05]  /*2110*/  IMAD.MOV.U32 R11, RZ, RZ, R8 ;  /* 0x000000ffff0b7224 */ /* 0x000fca00078e0008 */
[----:B------:R-:W-:-:S05]  /*2120*/  @!P6 IADD3 R11, PT, PT, -R11, RZ, RZ ;  /* 0x000000ff0b0be210 */ /* 0x000fca0007ffe1ff */
[----:B------:R-:W-:-:S04]  /*2130*/  @!P0 LOP3.LUT R11, RZ, R5, RZ, 0x33, !PT ;  /* 0x00000005ff0b8212 */ /* 0x000fc800078e33ff */
[----:B------:R-:W-:Y:S01]  /*2140*/  IADD3 R8, PT, PT, -R11, RZ, RZ ;  /* 0x000000ff0b087210 */ /* 0x000fe20007ffe1ff */
[----:B---3--:R-:W-:-:S04]  /*2150*/  IMAD.MOV R12, RZ, RZ, -R9 ;  /* 0x000000ffff0c7224 */ /* 0x008fc800078e0a09 */
        /* <DEDUP_REMOVED lines=23> */
[----:B------:R-:W-:Y:S02]  /*22d0*/  SEL R10, R10, RZ, P6 ;  /* 0x000000ff0a0a7207 */ /* 0x000fe40003000000 */
[----:B------:R-:W-:Y:S02]  /*22e0*/  ISETP.NE.AND.EX P0, PT, R21, RZ, PT, P0 ;  /* 0x000000ff1500720c */ /* 0x000fe40003f05300 */
[----:B-1----:R-:W-:Y:S01]  /*22f0*/  ISETP.NE.U32.AND P6, PT, R18, 0x1, PT ;  /* 0x000000011200780c */ /* 0x002fe20003fc5070 */
[----:B------:R-:W-:Y:S01]  /*2300*/  IMAD R10, R10, UR36, RZ ;  /* 0x000000240a0a7c24 */ /* 0x000fe2000f8e02ff */
[----:B------:R-:W-:-:S02]  /*2310*/  IADD3 R9, PT, PT, -R5, RZ, RZ ;  /* 0x000000ff05097210 */ /* 0x000fc40007ffe1ff */
[----:B------:R-:W-:Y:S02]  /*2320*/  SEL R11, R11, RZ, P0 ;  /* 0x000000ff0b0b7207 */ /* 0x000fe40000000000 */
[----:B---3--:R-:W-:Y:S01]  /*2330*/  ISETP.NE.U32.AND P0, PT, R16, 0x1, PT ;  /* 0x000000011000780c */ /* 0x008fe20003f05070 */
        /* <DEDUP_REMOVED lines=31> */
.L_x_7543:
[----:B------:R-:W-:Y:S05]  /*2530*/  BSYNC.RECONVERGENT B1 ;  /* 0x0000000000017941 */ /* 0x000fea0003800200 */
.L_x_7542:
        /* <DEDUP_REMOVED lines=73> */
[----:B------:R-:W-:Y:S01]  /*29d0*/  IMAD R15, R19, R24, RZ ;  /* 0x00000018130f7224 */ /* 0x000fe200078e02ff */
[----:B------:R-:W1:Y:S02]  /*29e0*/  LDC.64 R16, c[0x0][0x3a8] ;  /* 0x0000ea00ff107b82 */ /* 0x000e640000000a00 */
[----:B------:R-:W-:Y:S01]  /*29f0*/  IABS R10, R20 ;  /* 0x00000014000a7213 */ /* 0x000fe20000000000 */
[----:B------:R-:W-:-:S03]  /*2a00*/  IMAD.HI.U32 R8, R9, R15, R8 ;  /* 0x0000000f09087227 */ /* 0x000fc600078e0008 */
[----:B------:R-:W-:Y:S02]  /*2a10*/  MOV R9, R10 ;  /* 0x0000000a00097202 */ /* 0x000fe40000000f00 */
[----:B------:R-:W3:Y:S03]  /*2a20*/  LDC.64 R14, c[0x0][0x3a0] ;  /* 0x0000e800ff0e7b82 */ /* 0x000ee60000000a00 */
        /* <DEDUP_REMOVED lines=23> */
[----:B------:R-:W-:-:S02]  /*2ba0*/  SEL R14, R18, RZ, P3 ;  /* 0x000000ff120e7207 */ /* 0x000fc40001800000 */
[----:B-1----:R-:W-:Y:S02]  /*2bb0*/  ISETP.NE.U32.AND P3, PT, R16, 0x1, PT ;  /* 0x000000011000780c */ /* 0x002fe40003f65070 */
        /* <DEDUP_REMOVED lines=30> */
.L_x_7545:
[----:B------:R-:W-:Y:S05]  /*2da0*/  BSYNC.RECONVERGENT B1 ;  /* 0x0000000000017941 */ /* 0x000fea0003800200 */
.L_x_7544:
        /* <DEDUP_REMOVED lines=45> */
[----:B------:R-:W-:-:S05]  /*3080*/  ISETP.NE.AND P5, PT, R15, RZ, PT ;  /* 0x000000ff0f00720c */ /* 0x000fca0003fa5270 */
[----:B------:R-:W-:Y:S01]  /*3090*/  @!P6 IADD3 R9, PT, PT, -R9, RZ, RZ ;  /* 0x000000ff0909e210 */ /* 0x000fe20007ffe1ff */
[----:B-1----:R-:W-:-:S07]  /*30a0*/  IMAD.MOV.U32 R2, RZ, RZ, RZ ;  /* 0x000000ffff027224 */ /* 0x002fce00078e00ff */
[----:B------:R-:W-:Y:S01]  /*30b0*/  @!P5 LOP3.LUT R9, RZ, R15, RZ, 0x33, !PT ;  /* 0x0000000fff09d212 */ /* 0x000fe200078e33ff */
[----:B---3--:R-:W-:-:S03]  /*30c0*/  IMAD.MOV R19, RZ, RZ, -R3 ;  /* 0x000000ffff137224 */ /* 0x008fc600078e0a03 */
[----:B------:R-:W-:Y:S02]  /*30d0*/  IADD3 R11, PT, PT, -R9, RZ, RZ ;  /* 0x000000ff090b7210 */ /* 0x000fe40007ffe1ff */
[----:B0-----:R-:W-:-:S03]  /*30e0*/  IABS R24, R8 ;  /* 0x0000000800187213 */ /* 0x001fc60000000000 */
        /* <DEDUP_REMOVED lines=23> */
[----:B------:R-:W-:Y:S02]  /*3260*/  @!P5 LOP3.LUT R16, RZ, R10, RZ, 0x33, !PT ;  /* 0x0000000aff10d212 */ /* 0x000fe400078e33ff */
[----:B0-----:R-:W-:-:S03]  /*3270*/  IADD3 R31, PT, PT, RZ, -R3, RZ ;  /* 0x80000003ff1f7210 */ /* 0x001fc60007ffe0ff */
        /* <DEDUP_REMOVED lines=9> */
[----:B------:R-:W-:-:S05]  /*3310*/  IADD3 R10, PT, PT, -R2, RZ, RZ ;  /* 0x000000ff020a7210 */ /* 0x000fca0007ffe1ff */
[C---:B------:R-:W-:Y:S02]  /*3320*/  IMAD R3, R24.reuse, R10, R3 ;  /* 0x0000000a18037224 */ /* 0x040fe400078e0203 */
[----:B------:R-:W3:Y:S03]  /*3330*/  LDC.64 R10, c[0x0][0x390] ;  /* 0x0000e400ff0a7b82 */ /* 0x000ee60000000a00 */
        /* <DEDUP_REMOVED lines=10> */
[----:B---3--:R-:W-:-:S03]  /*33e0*/  ISETP.NE.U32.AND P6, PT, R10, 0x1, PT ;  /* 0x000000010a00780c */ /* 0x008fc60003fc5070 */
[----:B------:R-:W-:Y:S02]  /*33f0*/  @!P5 LOP3.LUT R12, RZ, R8, RZ, 0x33, !PT ;  /* 0x00000008ff0cd212 */ /* 0x000fe400078e33ff */
[----:B0-----:R-:W-:Y:S02]  /*3400*/  ISETP.NE.U32.AND P5, PT, R14, 0x1, PT ;  /* 0x000000010e00780c */ /* 0x001fe40003fa5070 */
[----:B------:R-:W-:Y:S02]  /*3410*/  ISETP.NE.AND.EX P6, PT, R11, RZ, PT, P6 ;  /* 0x000000ff0b00720c */ /* 0x000fe40003fc5360 */
[----:B------:R-:W-:Y:S02]  /*3420*/  ISETP.NE.AND.EX P5, PT, R15, RZ, PT, P5 ;  /* 0x000000ff0f00720c */ /* 0x000fe40003fa5350 */
[----:B------:R-:W-:Y:S02]  /*3430*/  SEL R9, R9, RZ, P6 ;  /* 0x000000ff09097207 */ /* 0x000fe40003000000 */
[----:B-1----:R-:W-:-:S02]  /*3440*/  ISETP.NE.U32.AND P6, PT, R30, 0x1, PT ;  /* 0x000000011e00780c */ /* 0x002fc40003fc5070 */
[----:B------:R-:W-:Y:S01]  /*3450*/  IADD3 R3, PT, PT, -R12, RZ, RZ ;  /* 0x000000ff0c037210 */ /* 0x000fe20007ffe1ff */
[----:B------:R-:W-:Y:S01]  /*3460*/  IMAD R9, R9, UR36, RZ ;  /* 0x0000002409097c24 */ /* 0x000fe2000f8e02ff */
[----:B------:R-:W-:Y:S02]  /*3470*/  SEL R10, R16, RZ, P5 ;  /* 0x000000ff100a7207 */ /* 0x000fe40002800000 */
        /* <DEDUP_REMOVED lines=32> */
.L_x_7547:
[----:B------:R-:W-:Y:S05]  /*3680*/  BSYNC.RECONVERGENT B1 ;  /* 0x0000000000017941 */ /* 0x000fea0003800200 */
.L_x_7546:
        /* <DEDUP_REMOVED lines=36> */
[----:B------:R-:W-:-:S06]  /*38d0*/  @P5 IADD3 R9, PT, PT, R9, 0x1, RZ ;  /* 0x0000000109095810 */ /* 0x000fcc0007ffe0ff */
[----:B------:R-:W-:Y:S01]  /*38e0*/  @!P4 IMAD.MOV R9, RZ, RZ, -R9 ;  /* 0x000000ffff09c224 */ /* 0x000fe200078e0a09 */
[----:B------:R-:W-:Y:S02]  /*38f0*/  @!P6 LOP3.LUT R9, RZ, R15, RZ, 0x33, !PT ;  /* 0x0000000fff09e212 */ /* 0x000fe400078e33ff */
[----:B-1----:R-:W-:-:S03]  /*3900*/  MOV R2, RZ ;  /* 0x000000ff00027202 */ /* 0x002fc60000000f00 */
[----:B------:R-:W-:Y:S01]  /*3910*/  IMAD.MOV R11, RZ, RZ, -R9 ;  /* 0x000000ffff0b7224 */ /* 0x000fe200078e0a09 */
[----:B--2---:R-:W-:-:S03]  /*3920*/  IADD3 R17, PT, PT, RZ, -R3, RZ ;  /* 0x80000003ff117210 */ /* 0x004fc60007ffe0ff */
        /* <DEDUP_REMOVED lines=49> */
[----:B------:R-:W-:-:S06]  /*3c40*/  IMAD R9, R9, UR36, RZ ;  /* 0x0000002409097c24 */ /* 0x000fcc000f8e02ff */
[----:B------:R-:W-:Y:S02]  /*3c50*/  @!P4 IADD3 R12, PT, PT, -R12, RZ, RZ ;  /* 0x000000ff0c0cc210 */ /* 0x000fe40007ffe1ff */
[----:B--2---:R-:W-:-:S03]  /*3c60*/  ISETP.NE.U32.AND P4, PT, R10, 0x1, PT ;  /* 0x000000010a00780c */ /* 0x004fc60003f85070 */
[----:B------:R-:W-:Y:S02]  /*3c70*/  @!P5 LOP3.LUT R12, RZ, R8, RZ, 0x33, !PT ;  /* 0x00000008ff0cd212 */ /* 0x000fe400078e33ff */
[----:B------:R-:W-:Y:S02]  /*3c80*/  ISETP.NE.AND.EX P4, PT, R11, RZ, PT, P4 ;  /* 0x000000ff0b00720c */ /* 0x000fe40003f85340 */
[----:B0-----:R-:W-:Y:S01]  /*3c90*/  ISETP.NE.U32.AND P5, PT, R14, 0x1, PT ;  /* 0x000000010e00780c */ /* 0x001fe20003fa5070 */
[----:B------:R-:W-:Y:S01]  /*3ca0*/  IMAD.MOV R3, RZ, RZ, -R12 ;  /* 0x000000ffff037224 */ /* 0x000fe200078e0a0c */
[----:B-1----:R-:W-:Y:S02]  /*3cb0*/  ISETP.NE.U32.AND P6, PT, R30, 0x1, PT ;  /* 0x000000011e00780c */ /* 0x002fe40003fc5070 */
[----:B------:R-:W-:Y:S01]  /*3cc0*/  ISETP.NE.AND.EX P5, PT, R15, RZ, PT, P5 ;  /* 0x000000ff0f00720c */ /* 0x000fe20003fa5350 */
[----:B------:R-:W-:Y:S01]  /*3cd0*/  IMAD R8, R8, R3, R53 ;  /* 0x0000000308087224 */ /* 0x000fe200078e0235 */
[----:B------:R-:W-:Y:S01]  /*3ce0*/  SEL R10, R17, RZ, P4 ;  /* 0x000000ff110a7207 */ /* 0x000fe20002000000 */
        /* <DEDUP_REMOVED lines=29> */
.L_x_7549:
[----:B------:R-:W-:Y:S05]  /*3ec0*/  BSYNC.RECONVERGENT B1 ;  /* 0x0000000000017941 */ /* 0x000fea0003800200 */
.L_x_7548:
[----:B------:R-:W-:Y:S01]  /*3ed0*/  BSSY.RECONVERGENT B1, `(.L_x_7550) ;  /* 0x0000083000017945 */ /* 0x000fe20003800200 */
[----:B------:R-:W-:Y:S01]  /*3ee0*/  IMAD.MOV.U32 R24, RZ, RZ, -0x800000 ;  /* 0xff800000ff187424 */ /* 0x000fe200078e00ff */
[----:B------:R-:W-:Y:S02]  /*3ef0*/  MOV R9, 0xff800000 ;  /* 0xff80000000097802 */ /* 0x000fe40000000f00 */
        /* <DEDUP_REMOVED lines=41> */
[----:B------:R-:W-:-:S04]  /*4190*/  IMAD.HI.U32 R2, R3, R31, R2 ;  /* 0x0000001f03027227 */ /* 0x000fc800078e0002 */
[----:B------:R-:W-:-:S05]  /*41a0*/  IMAD R9, R15, R9, R0 ;  /* 0x000000090f097224 */ /* 0x000fca00078e0200 */
        /* <DEDUP_REMOVED lines=8> */
[----:B------:R-:W-:Y:S02]  /*4230*/  @!P4 IADD3 R2, PT, PT, R2, 0x1, RZ ;  /* 0x000000010202c810 */ /* 0x000fe40007ffe0ff */
[----:B------:R-:W-:-:S02]  /*4240*/  ISETP.NE.AND P4, PT, R8, RZ, PT ;  /* 0x000000ff0800720c */ /* 0x000fc40003f85270 */
[----:B------:R-:W-:Y:S02]  /*4250*/  ISETP.GE.U32.AND P1, PT, R3, R14, PT ;  /* 0x0000000e0300720c */ /* 0x000fe40003f26070 */
[----:B------:R-:W-:-:S04]  /*4260*/  LOP3.LUT R3, R9, R8, RZ, 0x3c, !PT ;  /* 0x0000000809037212 */ /* 0x000fc800078e3cff */
[----:B------:R-:W-:Y:S01]  /*4270*/  ISETP.GE.AND P5, PT, R3, RZ, PT ;  /* 0x000000ff0300720c */ /* 0x000fe20003fa6270 */
[----:B0-----:R-:W-:-:S06]  /*4280*/  VIADD R14, R12, 0xffffffe ;  /* 0x0ffffffe0c0e7836 */ /* 0x001fcc0000000000 */
[----:B------:R-:W-:Y:S01]  /*4290*/  @P1 VIADD R2, R2, 0x1 ;  /* 0x0000000102021836 */ /* 0x000fe20000000000 */
[----:B------:R0:W1:Y:S04]  /*42a0*/  F2I.FTZ.U32.TRUNC.NTZ R15, R14 ;  /* 0x0000000e000f7305 */ /* 0x000068000021f000 */
[----:B------:R-:W-:-:S05]  /*42b0*/  MOV R30, R2 ;  /* 0x00000002001e7202 */ /* 0x000fca0000000f00 */
[----:B------:R-:W-:Y:S01]  /*42c0*/  @!P5 IMAD.MOV R30, RZ, RZ, -R30 ;  /* 0x000000ffff1ed224 */ /* 0x000fe200078e0a1e */
[----:B------:R-:W-:Y:S01]  /*42d0*/  @!P4 LOP3.LUT R30, RZ, R8, RZ, 0x33, !PT ;  /* 0x00000008ff1ec212 */ /* 0x000fe200078e33ff */
[----:B0-----:R-:W-:-:S03]  /*42e0*/  IMAD.MOV.U32 R14, RZ, RZ, RZ ;  /* 0x000000ffff0e7224 */ /* 0x001fc600078e00ff */
[----:B------:R-:W-:-:S05]  /*42f0*/  IADD3 R3, PT, PT, -R30, RZ, RZ ;  /* 0x000000ff1e037210 */ /* 0x000fca0007ffe1ff */
        /* <DEDUP_REMOVED lines=9> */
[----:B------:R-:W-:Y:S01]  /*4390*/  IMAD.HI.U32 R9, R15, R9, R14 ;  /* 0x000000090f097227 */ /* 0x000fe200078e000e */
[----:B------:R-:W-:Y:S01]  /*43a0*/  SEL R11, R11, RZ, P4 ;  /* 0x000000ff0b0b7207 */ /* 0x000fe20002000000 */
[----:B------:R-:W0:Y:S01]  /*43b0*/  LDC.64 R14, c[0x0][0x3a8] ;  /* 0x0000ea00ff0e7b82 */ /* 0x000e220000000a00 */
[----:B------:R-:W-:-:S03]  /*43c0*/  ISETP.NE.AND.EX P1, PT, R3, RZ, PT, P1 ;  /* 0x000000ff0300720c */ /* 0x000fc60003f25310 */
[----:B------:R-:W-:-:S04]  /*43d0*/  IMAD.HI.U32 R2, R9, R8, RZ ;  /* 0x0000000809027227 */ /* 0x000fc800078e00ff */
[----:B------:R-:W-:Y:S01]  /*43e0*/  IMAD R11, R11, UR36, RZ ;  /* 0x000000240b0b7c24 */ /* 0x000fe2000f8e02ff */
[----:B------:R-:W-:-:S05]  /*43f0*/  IADD3 R9, PT, PT, -R2, RZ, RZ ;  /* 0x000000ff02097210 */ /* 0x000fca0007ffe1ff */
        /* <DEDUP_REMOVED lines=48> */
.L_x_7551:
[----:B------:R-:W-:Y:S05]  /*4700*/  BSYNC.RECONVERGENT B1 ;  /* 0x0000000000017941 */ /* 0x000fea0003800200 */
.L_x_7550:
        /* <DEDUP_REMOVED lines=11> */
[----:B-1----:R-:W-:-:S07]  /*47c0*/  IABS R14, R8 ;  /* 0x00000008000e7213 */ /* 0x002fce0000000000 */
        /* <DEDUP_REMOVED lines=23> */
[----:B0-----:R-:W-:-:S05]  /*4940*/  IADD3 R15, PT, PT, RZ, -R3, RZ ;  /* 0x80000003ff0f7210 */ /* 0x001fca0007ffe0ff */
[----:B------:R-:W-:-:S04]  /*4950*/  IMAD R15, R15, R14, RZ ;  /* 0x0000000e0f0f7224 */ /* 0x000fc800078e02ff */
        /* <DEDUP_REMOVED lines=16> */
[----:B------:R-:W-:Y:S01]  /*4a60*/  LOP3.LUT R3, R31, R8, RZ, 0x3c, !PT ;  /* 0x000000081f037212 */ /* 0x000fe200078e3cff */
[----:B------:R-:W0:Y:S03]  /*4a70*/  LDC.64 R14, c[0x0][0x390] ;  /* 0x0000e400ff0e7b82 */ /* 0x000e260000000a00 */
[----:B------:R-:W-:-:S07]  /*4a80*/  ISETP.GE.AND P4, PT, R3, RZ, PT ;  /* 0x000000ff0300720c */ /* 0x000fce0003f86270 */
[----:B------:R-:W-:-:S05]  /*4a90*/  @P0 VIADD R2, R2, 0x1 ;  /* 0x0000000102020836 */ /* 0x000fca0000000000 */
[----:B------:R-:W-:-:S05]  /*4aa0*/  MOV R12, R2 ;  /* 0x00000002000c7202 */ /* 0x000fca0000000f00 */
[----:B------:R-:W-:Y:S01]  /*4ab0*/  @!P4 IMAD.MOV R12, RZ, RZ, -R12 ;  /* 0x000000ffff0cc224 */ /* 0x000fe200078e0a0c */
[----:B------:R-:W-:Y:S02]  /*4ac0*/  @!P1 LOP3.LUT R12, RZ, R8, RZ, 0x33, !PT ;  /* 0x00000008ff0c9212 */ /* 0x000fe400078e33ff */
[----:B0-----:R-:W-:Y:S02]  /*4ad0*/  ISETP.NE.U32.AND P1, PT, R14, 0x1, PT ;  /* 0x000000010e00780c */ /* 0x001fe40003f25070 */
[----:B------:R-:W-:Y:S02]  /*4ae0*/  IADD3 R3, PT, PT, -R12, RZ, RZ ;  /* 0x000000ff0c037210 */ /* 0x000fe40007ffe1ff */
[----:B--2---:R-:W-:Y:S02]  /*4af0*/  IABS R14, R55 ;  /* 0x00000037000e7213 */ /* 0x004fe40000000000 */
[----:B------:R-:W-:Y:S01]  /*4b00*/  ISETP.NE.AND.EX P1, PT, R15, RZ, PT, P1 ;  /* 0x000000ff0f00720c */ /* 0x000fe20003f25310 */
[----:B------:R-:W-:-:S02]  /*4b10*/  IMAD R28, R8, R3, R31 ;  /* 0x00000003081c7224 */ /* 0x000fc400078e021f */
[----:B------:R-:W0:Y:S01]  /*4b20*/  LDC.64 R30, c[0x0][0x398] ;  /* 0x0000e600ff1e7b82 */ /* 0x000e220000000a00 */
[----:B------:R-:W-:-:S05]  /*4b30*/  SEL R2, R11, RZ, P1 ;  /* 0x000000ff0b027207 */ /* 0x000fca0000800000 */
[----:B------:R-:W-:Y:S02]  /*4b40*/  IMAD R11, R2, UR36, RZ ;  /* 0x00000024020b7c24 */ /* 0x000fe4000f8e02ff */
[----:B------:R-:W-:Y:S01]  /*4b50*/  IMAD.MOV.U32 R2, RZ, RZ, RZ ;  /* 0x000000ffff027224 */ /* 0x000fe200078e00ff */
[----:B0-----:R-:W-:Y:S02]  /*4b60*/  ISETP.NE.U32.AND P0, PT, R30, 0x1, PT ;  /* 0x000000011e00780c */ /* 0x001fe40003f05070 */
[----:B------:R-:W0:Y:S02]  /*4b70*/  I2F.RP R30, R14 ;  /* 0x0000000e001e7306 */ /* 0x000e240000209400 */
[----:B------:R-:W-:-:S04]  /*4b80*/  ISETP.NE.AND.EX P0, PT, R31, RZ, PT, P0 ;  /* 0x000000ff1f00720c */ /* 0x000fc80003f05300 */
[----:B------:R-:W-:-:S05]  /*4b90*/  SEL R8, R12, RZ, P0 ;  /* 0x000000ff0c087207 */ /* 0x000fca0000000000 */
[----:B------:R-:W-:Y:S01]  /*4ba0*/  IMAD R31, R8, UR37, R11 ;  /* 0x00000025081f7c24 */ /* 0x000fe2000f8e020b */
[----:B0-----:R-:W0:Y:S02]  /*4bb0*/  MUFU.RCP R30, R30 ;  /* 0x0000001e001e7308 */ /* 0x001e240000001000 */
[----:B0-----:R-:W-:-:S06]  /*4bc0*/  VIADD R3, R30, 0xffffffe ;  /* 0x0ffffffe1e037836 */ /* 0x001fcc0000000000 */
[----:B------:R-:W0:Y:S02]  /*4bd0*/  F2I.FTZ.U32.TRUNC.NTZ R3, R3 ;  /* 0x0000000300037305 */ /* 0x000e24000021f000 */
[----:B0-----:R-:W-:-:S05]  /*4be0*/  IADD3 R15, PT, PT, RZ, -R3, RZ ;  /* 0x80000003ff0f7210 */ /* 0x001fca0007ffe0ff */
[----:B------:R-:W-:-:S04]  /*4bf0*/  IMAD R11, R15, R14, RZ ;  /* 0x0000000e0f0b7224 */ /* 0x000fc800078e02ff */
        /* <DEDUP_REMOVED lines=14> */
[----:B------:R-:W-:Y:S02]  /*4ce0*/  MOV R8, R2 ;  /* 0x0000000200087202 */ /* 0x000fe40000000f00 */
[----:B------:R-:W1:Y:S03]  /*4cf0*/  LDC.64 R2, c[0x0][0x3a0] ;  /* 0x0000e800ff027b82 */ /* 0x000e660000000a00 */
[----:B------:R-:W-:Y:S01]  /*4d00*/  @!P4 IMAD.MOV R8, RZ, RZ, -R8 ;  /* 0x000000ffff08c224 */ /* 0x000fe200078e0a08 */
[----:B------:R-:W-:Y:S02]  /*4d10*/  @!P1 LOP3.LUT R8, RZ, R55, RZ, 0x33, !PT ;  /* 0x00000037ff089212 */ /* 0x000fe400078e33ff */
[----:B0-----:R-:W-:Y:S02]  /*4d20*/  ISETP.NE.U32.AND P0, PT, R14, 0x1, PT ;  /* 0x000000010e00780c */ /* 0x001fe40003f05070 */
[----:B------:R-:W-:-:S02]  /*4d30*/  IADD3 R11, PT, PT, -R8, RZ, RZ ;  /* 0x000000ff080b7210 */ /* 0x000fc40007ffe1ff */
[----:B------:R-:W-:-:S03]  /*4d40*/  ISETP.NE.AND.EX P0, PT, R15, RZ, PT, P0 ;  /* 0x000000ff0f00720c */ /* 0x000fc60003f05300 */
[----:B------:R-:W-:-:S05]  /*4d50*/  IMAD R11, R55, R11, R28 ;  /* 0x0000000b370b7224 */ /* 0x000fca00078e021c */
[----:B------:R-:W-:Y:S02]  /*4d60*/  SEL R11, R11, RZ, P0 ;  /* 0x000000ff0b0b7207 */ /* 0x000fe40000000000 */
[----:B-1----:R-:W-:-:S04]  /*4d70*/  ISETP.NE.U32.AND P1, PT, R2, 0x1, PT ;  /* 0x000000010200780c */ /* 0x002fc80003f25070 */
[----:B------:R-:W-:Y:S02]  /*4d80*/  ISETP.NE.AND.EX P1, PT, R3, RZ, PT, P1 ;  /* 0x000000ff0300720c */ /* 0x000fe40003f25310 */
[----:B------:R-:W0:Y:S02]  /*4d90*/  LDC.64 R2, c[0x0][0x388] ;  /* 0x0000e200ff027b82 */ /* 0x000e240000000a00 */
[----:B------:R-:W-:-:S05]  /*4da0*/  SEL R8, R8, RZ, P1 ;  /* 0x000000ff08087207 */ /* 0x000fca0000800000 */
        /* <DEDUP_REMOVED lines=24> */
.L_x_7553:
[----:B------:R-:W-:Y:S05]  /*4f30*/  BSYNC.RECONVERGENT B1 ;  /* 0x0000000000017941 */ /* 0x000fea0003800200 */
.L_x_7552:
[----:B------:R-:W-:Y:S04]  /*4f40*/  BSSY.RECONVERGENT B1, `(.L_x_7554) ;  /* 0x0000080000017945 */ /* 0x000fe80003800200 */
        /* <DEDUP_REMOVED lines=127> */
.L_x_7555:
[----:B------:R-:W-:Y:S05]  /*5740*/  BSYNC.RECONVERGENT B1 ;  /* 0x0000000000017941 */ /* 0x000fea0003800200 */
.L_x_7554:
        /* <DEDUP_REMOVED lines=32> */
[----:B------:R-:W-:Y:S01]  /*5950*/  SHF.L.U32 R23, R9, 0x17, RZ ;  /* 0x0000001709177819 */ /* 0x000fe200000006ff */
[----:B------:R-:W-:Y:S01]  /*5960*/  FFMA.RM R9, R19, R12, 12582913 ;  /* 0x4b40000113097423 */ /* 0x000fe2000000400c */
[----:B------:R-:W-:Y:S01]  /*5970*/  FFMA R50, R50, 1.925963033500011079e-08, R3 ;  /* 0x32a5706032327823 */ /* 0x000fe20000000003 */
[----:B------:R-:W-:Y:S01]  /*5980*/  FFMA R52, R52, 1.925963033500011079e-08, R5 ;  /* 0x32a5706034347823 */ /* 0x000fe20000000005 */
[----:B------:R-:W-:Y:S01]  /*5990*/  FFMA.SAT R3, R44, R11, 0.5 ;  /* 0x3f0000002c037423 */ /* 0x000fe2000000200b */
[----:B------:R-:W-:Y:S01]  /*59a0*/  FADD R19, R9, -12583039 ;  /* 0xcb40007f09137421 */ /* 0x000fe20000000000 */
[----:B------:R-:W-:Y:S01]  /*59b0*/  FADD R36, -R48, R20 ;  /* 0x0000001430247221 */ /* 0x000fe20000000100 */
[----:B------:R-:W-:-:S02]  /*59c0*/  IMAD.SHL.U32 R13, R13, 0x800000, RZ ;  /* 0x008000000d0d7824 */ /* 0x000fc400078e00ff */
[-C--:B------:R-:W-:Y:S01]  /*59d0*/  FFMA.RM R3, R3, R12.reuse, 12582913 ;  /* 0x4b40000103037423 */ /* 0x080fe2000000400c */
[----:B------:R-:W0:Y:S01]  /*59e0*/  MUFU.EX2 R52, R52 ;  /* 0x0000003400347308 */ /* 0x000e220000000800 */
[----:B------:R-:W-:Y:S01]  /*59f0*/  FFMA R19, R22, 1.4426950216293334961, -R19 ;  /* 0x3fb8aa3b16137823 */ /* 0x000fe20000000813 */
[----:B------:R-:W-:Y:S01]  /*5a00*/  FADD R46, -R48, R25 ;  /* 0x00000019302e7221 */ /* 0x000fe20000000100 */
[C---:B------:R-:W-:Y:S01]  /*5a10*/  FADD R15, R3.reuse, -12583039 ;  /* 0xcb40007f030f7421 */ /* 0x040fe20000000000 */
[----:B------:R-:W-:Y:S02]  /*5a20*/  IMAD.SHL.U32 R3, R3, 0x800000, RZ ;  /* 0x0080000003037824 */ /* 0x000fe400078e00ff */
[----:B------:R-:W-:Y:S01]  /*5a30*/  FFMA R25, R22, 1.925963033500011079e-08, R19 ;  /* 0x32a5706016197823 */ /* 0x000fe20000000013 */
[-C--:B------:R-:W-:Y:S01]  /*5a40*/  FFMA.SAT R7, R46, R11.reuse, 0.5 ;  /* 0x3f0000002e077423 */ /* 0x080fe2000000200b */
[----:B------:R-:W-:Y:S01]  /*5a50*/  FFMA R15, R44, 1.4426950216293334961, -R15 ;  /* 0x3fb8aa3b2c0f7823 */ /* 0x000fe2000000080f */
[C---:B------:R-:W-:Y:S01]  /*5a60*/  FADD R30, -R48.reuse, R21 ;  /* 0x00000015301e7221 */ /* 0x040fe20000000100 */
[----:B------:R-:W-:Y:S01]  /*5a70*/  FADD R8, -R48, R17 ;  /* 0x0000001130087221 */ /* 0x000fe20000000100 */
[----:B------:R-:W-:Y:S01]  /*5a80*/  FFMA.RM R7, R7, R12, 12582913 ;  /* 0x4b40000107077423 */ /* 0x000fe2000000400c */
[----:B------:R-:W-:Y:S01]  /*5a90*/  FFMA R15, R44, 1.925963033500011079e-08, R15 ;  /* 0x32a570602c0f7823 */ /* 0x000fe2000000000f */
[C---:B------:R-:W-:Y:S01]  /*5aa0*/  FADD R4, -R48.reuse, R18 ;  /* 0x0000001230047221 */ /* 0x040fe20000000100 */
[----:B------:R-:W-:Y:S01]  /*5ab0*/  FADD R16, -R48, R16 ;  /* 0x0000001030107221 */ /* 0x000fe20000000100 */
[C---:B------:R-:W-:Y:S01]  /*5ac0*/  FADD R5, R7.reuse, -12583039 ;  /* 0xcb40007f07057421 */ /* 0x040fe20000000000 */
[----:B------:R-:W2:Y:S01]  /*5ad0*/  MUFU.EX2 R20, R15 ;  /* 0x0000000f00147308 */ /* 0x000ea20000000800 */
[----:B------:R-:W-:Y:S01]  /*5ae0*/  SHF.L.U32 R21, R7, 0x17, RZ ;  /* 0x0000001707157819 */ /* 0x000fe200000006ff */
[----:B0-----:R-:W-:Y:S01]  /*5af0*/  FMUL R22, R13, R52 ;  /* 0x000000340d167220 */ /* 0x001fe20000400000 */
[----:B------:R-:W-:Y:S01]  /*5b00*/  FFMA.SAT R13, R40, R11, 0.5 ;  /* 0x3f000000280d7423 */ /* 0x000fe2000000200b */
[----:B------:R-:W-:Y:S01]  /*5b10*/  FFMA R5, R46, 1.4426950216293334961, -R5 ;  /* 0x3fb8aa3b2e057823 */ /* 0x000fe20000000805 */
[----:B------:R-:W-:-:S02]  /*5b20*/  IMAD.SHL.U32 R9, R9, 0x800000, RZ ;  /* 0x0080000009097824 */ /* 0x000fc400078e00ff */
[----:B------:R-:W-:Y:S01]  /*5b30*/  FADD R10, -R48, R10 ;  /* 0x0000000a300a7221 */ /* 0x000fe20000000100 */
[-C--:B------:R-:W-:Y:S01]  /*5b40*/  FFMA.RM R13, R13, R12.reuse, 12582913 ;  /* 0x4b4000010d0d7423 */ /* 0x080fe2000000400c */
[----:B------:R-:W-:Y:S01]  /*5b50*/  FFMA R46, R46, 1.925963033500011079e-08, R5 ;  /* 0x32a570602e2e7823 */ /* 0x000fe20000000005 */
[-C--:B------:R-:W-:Y:S01]  /*5b60*/  FFMA.SAT R5, R42, R11.reuse, 0.5 ;  /* 0x3f0000002a057423 */ /* 0x080fe2000000200b */
[C---:B------:R-:W-:Y:S01]  /*5b70*/  FADD R0, -R48.reuse, R55 ;  /* 0x0000003730007221 */ /* 0x040fe20000000100 */
[----:B------:R-:W-:Y:S01]  /*5b80*/  FADD R19, R13, -12583039 ;  /* 0xcb40007f0d137421 */ /* 0x000fe20000000000 */
[C---:B------:R-:W-:Y:S01]  /*5b90*/  FADD R28, -R48.reuse, R28 ;  /* 0x0000001c301c7221 */ /* 0x040fe20000000100 */
[----:B------:R-:W-:Y:S01]  /*5ba0*/  FFMA.RM R5, R5, R12, 12582913 ;  /* 0x4b40000105057423 */ /* 0x000fe2000000400c */
[----:B------:R-:W-:Y:S01]  /*5bb0*/  FADD R2, -R48, R53 ;  /* 0x0000003530027221 */ /* 0x000fe20000000100 */
[----:B------:R-:W-:Y:S01]  /*5bc0*/  FFMA R19, R40, 1.4426950216293334961, -R19 ;  /* 0x3fb8aa3b28137823 */ /* 0x000fe20000000813 */
[----:B------:R-:W-:Y:S01]  /*5bd0*/  FADD R24, -R48, R24 ;  /* 0x0000001830187221 */ /* 0x000fe20000000100 */
[----:B--2---:R-:W-:Y:S01]  /*5be0*/  FMUL R20, R3, R20 ;  /* 0x0000001403147220 */ /* 0x004fe20000400000 */
[-C--:B------:R-:W-:Y:S01]  /*5bf0*/  FFMA.SAT R3, R36, R11.reuse, 0.5 ;  /* 0x3f00000024037423 */ /* 0x080fe2000000200b */
[----:B------:R-:W-:Y:S01]  /*5c00*/  FFMA R40, R40, 1.925963033500011079e-08, R19 ;  /* 0x32a5706028287823 */ /* 0x000fe20000000013 */
[-C--:B------:R-:W-:Y:S01]  /*5c10*/  FFMA.SAT R19, R38, R11.reuse, 0.5 ;  /* 0x3f00000026137423 */ /* 0x080fe2000000200b */
[----:B------:R-:W-:Y:S01]  /*5c20*/  FADD R17, R5, -12583039 ;  /* 0xcb40007f05117421 */ /* 0x000fe20000000000 */
[-C--:B------:R-:W-:Y:S01]  /*5c30*/  FFMA.RM R3, R3, R12.reuse, 12582913 ;  /* 0x4b40000103037423 */ /* 0x080fe2000000400c */
[----:B------:R-:W-:Y:S01]  /*5c40*/  FFMA.SAT R53, R24, R11, 0.5 ;  /* 0x3f00000018357423 */ /* 0x000fe2000000200b */
[----:B------:R-:W-:Y:S01]  /*5c50*/  FFMA.RM R7, R19, R12, 12582913 ;  /* 0x4b40000113077423 */ /* 0x000fe2000000400c */
[C---:B------:R-:W-:Y:S01]  /*5c60*/  FFMA R17, R42.reuse, 1.4426950216293334961, -R17 ;  /* 0x3fb8aa3b2a117823 */ /* 0x040fe20000000811 */
[----:B------:R-:W-:Y:S01]  /*5c70*/  FADD R15, R3, -12583039 ;  /* 0xcb40007f030f7421 */ /* 0x000fe20000000000 */
[----:B------:R-:W0:Y:S01]  /*5c80*/  MUFU.EX2 R50, R50 ;  /* 0x0000003200327308 */ /* 0x000e220000000800 */
[C---:B------:R-:W-:Y:S01]  /*5c90*/  FADD R19, R7.reuse, -12583039 ;  /* 0xcb40007f07137421 */ /* 0x040fe20000000000 */
[----:B------:R-:W-:Y:S01]  /*5ca0*/  FFMA R17, R42, 1.925963033500011079e-08, R17 ;  /* 0x32a570602a117823 */ /* 0x000fe20000000011 */
[----:B------:R-:W-:Y:S01]  /*5cb0*/  FFMA R15, R36, 1.4426950216293334961, -R15 ;  /* 0x3fb8aa3b240f7823 */ /* 0x000fe2000000080f */
[----:B------:R-:W-:-:S02]  /*5cc0*/  IMAD.SHL.U32 R7, R7, 0x800000, RZ ;  /* 0x0080000007077824 */ /* 0x000fc400078e00ff */
[----:B------:R-:W-:Y:S01]  /*5cd0*/  FFMA R19, R38, 1.4426950216293334961, -R19 ;  /* 0x3fb8aa3b26137823 */ /* 0x000fe20000000813 */
[----:B------:R-:W-:Y:S01]  /*5ce0*/  FFMA R29, R36, 1.925963033500011079e-08, R15 ;  /* 0x32a57060241d7823 */ /* 0x000fe2000000000f */
[----:B------:R-:W-:Y:S02]  /*5cf0*/  FFMA.SAT R15, R30, R11, 0.5 ;  /* 0x3f0000001e0f7423 */ /* 0x000fe4000000200b */
[----:B------:R-:W-:Y:S01]  /*5d00*/  FFMA R38, R38, 1.925963033500011079e-08, R19 ;  /* 0x32a5706026267823 */ /* 0x000fe20000000013 */
[----:B------:R-:W-:Y:S01]  /*5d10*/  SHF.L.U32 R19, R5, 0x17, RZ ;  /* 0x0000001705137819 */ /* 0x000fe200000006ff */
[----:B------:R2:W3:Y:S01]  /*5d20*/  MUFU.EX2 R18, R17 ;  /* 0x0000001100127308 */ /* 0x0004e20000000800 */
[----:B------:R-:W-:-:S04]  /*5d30*/  FFMA.RM R5, R15, R12, 12582913 ;  /* 0x4b4000010f057423 */ /* 0x000fc8000000400c */
[C---:B------:R-:W-:Y:S01]  /*5d40*/  FADD R15, R5.reuse, -12583039 ;  /* 0xcb40007f050f7421 */ /* 0x040fe20000000000 */
[----:B------:R-:W-:Y:S02]  /*5d50*/  IMAD.SHL.U32 R5, R5, 0x800000, RZ ;  /* 0x0080000005057824 */ /* 0x000fe400078e00ff */
[----:B0-----:R-:W-:Y:S01]  /*5d60*/  FMUL R23, R23, R50 ;  /* 0x0000003217177220 */ /* 0x001fe20000400000 */
[----:B------:R-:W0:Y:S01]  /*5d70*/  MUFU.EX2 R36, R25 ;  /* 0x0000001900247308 */ /* 0x000e220000000800 */
[----:B------:R-:W-:Y:S01]  /*5d80*/  FFMA R15, R30, 1.4426950216293334961, -R15 ;  /* 0x3fb8aa3b1e0f7823 */ /* 0x000fe2000000080f */
[----:B--2---:R-:W-:-:S03]  /*5d90*/  SHF.L.U32 R17, R13, 0x17, RZ ;  /* 0x000000170d117819 */ /* 0x004fc600000006ff */
[----:B------:R-:W-:Y:S01]  /*5da0*/  FFMA R30, R30, 1.925963033500011079e-08, R15 ;  /* 0x32a570601e1e7823 */ /* 0x000fe2000000000f */
[----:B------:R-:W-:Y:S02]  /*5db0*/  FFMA.SAT R15, R16, R11, 0.5 ;  /* 0x3f000000100f7423 */ /* 0x000fe4000000200b */
[----:B------:R-:W2:Y:S01]  /*5dc0*/  MUFU.EX2 R38, R38 ;  /* 0x0000002600267308 */ /* 0x000ea20000000800 */
[----:B---3--:R-:W-:Y:S01]  /*5dd0*/  FMUL R19, R19, R18 ;  /* 0x0000001213137220 */ /* 0x008fe20000400000 */
[----:B------:R-:W-:-:S06]  /*5de0*/  FFMA.RM R15, R15, R12, 12582913 ;  /* 0x4b4000010f0f7423 */ /* 0x000fcc000000400c */
[----:B------:R-:W3:Y:S01]  /*5df0*/  MUFU.EX2 R30, R30 ;  /* 0x0000001e001e7308 */ /* 0x000ee20000000800 */
[----:B0-----:R-:W-:Y:S01]  /*5e00*/  FMUL R18, R9, R36 ;  /* 0x0000002409127220 */ /* 0x001fe20000400000 */
[----:B------:R-:W-:-:S04]  /*5e10*/  FADD R9, R15, -12583039 ;  /* 0xcb40007f0f097421 */ /* 0x000fc80000000000 */
[C---:B------:R-:W-:Y:S02]  /*5e20*/  FFMA R9, R16.reuse, 1.4426950216293334961, -R9 ;  /* 0x3fb8aa3b10097823 */ /* 0x040fe40000000809 */
[----:B------:R-:W-:Y:S02]  /*5e30*/  MUFU.EX2 R29, R29 ;  /* 0x0000001d001d7308 */ /* 0x000fe40000000800 */
[----:B------:R-:W-:Y:S01]  /*5e40*/  FFMA R31, R16, 1.925963033500011079e-08, R9 ;  /* 0x32a57060101f7823 */ /* 0x000fe20000000009 */
[-C--:B------:R-:W-:Y:S01]  /*5e50*/  FFMA.SAT R9, R14, R11.reuse, 0.5 ;  /* 0x3f0000000e097423 */ /* 0x080fe2000000200b */
[----:B--2---:R-:W-:Y:S01]  /*5e60*/  FMUL R16, R7, R38 ;  /* 0x0000002607107220 */ /* 0x004fe20000400000 */
[----:B------:R-:W-:Y:S02]  /*5e70*/  FFMA.SAT R7, R10, R11, 0.5 ;  /* 0x3f0000000a077423 */ /* 0x000fe4000000200b */
[----:B------:R-:W-:Y:S01]  /*5e80*/  FFMA.RM R13, R9, R12, 12582913 ;  /* 0x4b400001090d7423 */ /* 0x000fe2000000400c */
[----:B------:R-:W-:Y:S03]  /*5e90*/  MUFU.EX2 R31, R31 ;  /* 0x0000001f001f7308 */ /* 0x000fe60000000800 */
[----:B------:R-:W-:-:S04]  /*5ea0*/  FADD R9, R13, -12583039 ;  /* 0xcb40007f0d097421 */ /* 0x000fc80000000000 */
[C---:B------:R-:W-:Y:S01]  /*5eb0*/  FFMA R9, R14.reuse, 1.4426950216293334961, -R9 ;  /* 0x3fb8aa3b0e097823 */ /* 0x040fe20000000809 */
[----:B------:R-:W0:Y:S03]  /*5ec0*/  MUFU.EX2 R46, R46 ;  /* 0x0000002e002e7308 */ /* 0x000e260000000800 */
[----:B------:R-:W-:Y:S01]  /*5ed0*/  FFMA R36, R14, 1.925963033500011079e-08, R9 ;  /* 0x32a570600e247823 */ /* 0x000fe20000000009 */
[----:B------:R-:W-:Y:S01]  /*5ee0*/  FFMA.RM R14, R7, R12, 12582913 ;  /* 0x4b400001070e7423 */ /* 0x000fe2000000400c */
[----:B---3--:R-:W-:Y:S01]  /*5ef0*/  FMUL R9, R5, R30 ;  /* 0x0000001e05097220 */ /* 0x008fe20000400000 */
[----:B------:R-:W-:Y:S02]  /*5f00*/  FFMA.SAT R5, R6, R11, 0.5 ;  /* 0x3f00000006057423 */ /* 0x000fe4000000200b */
[----:B------:R-:W-:Y:S01]  /*5f10*/  FADD R7, R14, -12583039 ;  /* 0xcb40007f0e077421 */ /* 0x000fe20000000000 */
[----:B------:R-:W-:Y:S01]  /*5f20*/  MUFU.EX2 R36, R36 ;  /* 0x0000002400247308 */ /* 0x000fe20000000800 */
[----:B------:R-:W-:-:S02]  /*5f30*/  FFMA.RM R5, R5, R12, 12582913 ;  /* 0x4b40000105057423 */ /* 0x000fc4000000400c */
[----:B------:R-:W-:-:S04]  /*5f40*/  FFMA R7, R10, 1.4426950216293334961, -R7 ;  /* 0x3fb8aa3b0a077823 */ /* 0x000fc80000000807 */
[----:B------:R-:W-:Y:S01]  /*5f50*/  FFMA R38, R10, 1.925963033500011079e-08, R7 ;  /* 0x32a570600a267823 */ /* 0x000fe20000000007 */
[----:B------:R-:W-:Y:S01]  /*5f60*/  FFMA.SAT R7, R8, R11, 0.5 ;  /* 0x3f00000008077423 */ /* 0x000fe2000000200b */
[----:B------:R-:W-:Y:S01]  /*5f70*/  SHF.L.U32 R10, R3, 0x17, RZ ;  /* 0x00000017030a7819 */ /* 0x000fe200000006ff */
[----:B------:R-:W2:Y:S01]  /*5f80*/  MUFU.EX2 R40, R40 ;  /* 0x0000002800287308 */ /* 0x000ea20000000800 */
[----:B0-----:R-:W-:Y:S01]  /*5f90*/  FMUL R21, R21, R46 ;  /* 0x0000002e15157220 */ /* 0x001fe20000400000 */
[----:B------:R-:W-:Y:S02]  /*5fa0*/  FFMA.RM R3, R7, R12, 12582913 ;  /* 0x4b40000107037423 */ /* 0x000fe4000000400c */
[----:B------:R-:W-:Y:S02]  /*5fb0*/  FMUL R10, R10, R29 ;  /* 0x0000001d0a0a7220 */ /* 0x000fe40000400000 */
[C---:B------:R-:W-:Y:S01]  /*5fc0*/  FADD R7, R3.reuse, -12583039 ;  /* 0xcb40007f03077421 */ /* 0x040fe20000000000 */
[----:B------:R-:W-:-:S03]  /*5fd0*/  IMAD.SHL.U32 R3, R3, 0x800000, RZ ;  /* 0x0080000003037824 */ /* 0x000fc600078e00ff */
[----:B------:R-:W-:-:S04]  /*5fe0*/  FFMA R7, R8, 1.4426950216293334961, -R7 ;  /* 0x3fb8aa3b08077823 */ /* 0x000fc80000000807 */
[----:B------:R-:W-:Y:S01]  /*5ff0*/  FFMA R25, R8, 1.925963033500011079e-08, R7 ;  /* 0x32a5706008197823 */ /* 0x000fe20000000007 */
[----:B------:R-:W-:Y:S01]  /*6000*/  FADD R7, R5, -12583039 ;  /* 0xcb40007f05077421 */ /* 0x000fe20000000000 */
[----:B------:R-:W-:Y:S01]  /*6010*/  SHF.L.U32 R8, R15, 0x17, RZ ;  /* 0x000000170f087819 */ /* 0x000fe200000006ff */
[----:B--2---:R-:W-:Y:S01]  /*6020*/  FMUL R17, R17, R40 ;  /* 0x0000002811117220 */ /* 0x004fe20000400000 */
[----:B------:R-:W-:Y:S01]  /*6030*/  SHF.L.U32 R5, R5, 0x17, RZ ;  /* 0x0000001705057819 */ /* 0x000fe200000006ff */
[----:B------:R-:W-:Y:S02]  /*6040*/  FFMA R7, R6, 1.4426950216293334961, -R7 ;  /* 0x3fb8aa3b06077823 */ /* 0x000fe40000000807 */
[----:B------:R-:W-:Y:S02]  /*6050*/  FMUL R8, R8, R31 ;  /* 0x0000001f08087220 */ /* 0x000fe40000400000 */
[----:B------:R-:W-:Y:S01]  /*6060*/  FFMA R29, R6, 1.925963033500011079e-08, R7 ;  /* 0x32a57060061d7823 */ /* 0x000fe20000000007 */
[----:B------:R-:W-:Y:S01]  /*6070*/  FFMA.SAT R7, R4, R11, 0.5 ;  /* 0x3f00000004077423 */ /* 0x000fe2000000200b */
[----:B------:R-:W0:Y:S03]  /*6080*/  MUFU.EX2 R31, R38 ;  /* 0x00000026001f7308 */ /* 0x000e260000000800 */
[----:B------:R-:W-:Y:S01]  /*6090*/  FFMA.RM R6, R7, R12, 12582913 ;  /* 0x4b40000107067423 */ /* 0x000fe2000000400c */
[----:B------:R-:W-:-:S02]  /*60a0*/  IMAD.SHL.U32 R7, R13, 0x800000, RZ ;  /* 0x008000000d077824 */ /* 0x000fc400078e00ff */
[----:B------:R-:W-:Y:S01]  /*60b0*/  FFMA.SAT R13, R0, R11, 0.5 ;  /* 0x3f000000000d7423 */ /* 0x000fe2000000200b */
[C---:B------:R-:W-:Y:S01]  /*60c0*/  FADD R15, R6.reuse, -12583039 ;  /* 0xcb40007f060f7421 */ /* 0x040fe20000000000 */
[----:B------:R-:W-:Y:S01]  /*60d0*/  FMUL R7, R7, R36 ;  /* 0x0000002407077220 */ /* 0x000fe20000400000 */
[----:B------:R-:W-:Y:S02]  /*60e0*/  IMAD.SHL.U32 R6, R6, 0x800000, RZ ;  /* 0x0080000006067824 */ /* 0x000fe400078e00ff */
[----:B------:R-:W-:-:S04]  /*60f0*/  FFMA R15, R4, 1.4426950216293334961, -R15 ;  /* 0x3fb8aa3b040f7823 */ /* 0x000fc8000000080f */
[----:B------:R-:W-:Y:S01]  /*6100*/  FFMA R15, R4, 1.925963033500011079e-08, R15 ;  /* 0x32a57060040f7823 */ /* 0x000fe2000000000f */
[----:B------:R-:W-:-:S04]  /*6110*/  FFMA.RM R4, R13, R12, 12582913 ;  /* 0x4b4000010d047423 */ /* 0x000fc8000000400c */
[C---:B------:R-:W-:Y:S01]  /*6120*/  FADD R13, R4.reuse, -12583039 ;  /* 0xcb40007f040d7421 */ /* 0x040fe20000000000 */
[----:B------:R-:W2:Y:S01]  /*6130*/  MUFU.EX2 R15, R15 ;  /* 0x0000000f000f7308 */ /* 0x000ea20000000800 */
[----:B------:R-:W-:Y:S02]  /*6140*/  SHF.L.U32 R4, R4, 0x17, RZ ;  /* 0x0000001704047819 */ /* 0x000fe400000006ff */
[----:B------:R-:W-:-:S04]  /*6150*/  FFMA R13, R0, 1.4426950216293334961, -R13 ;  /* 0x3fb8aa3b000d7823 */ /* 0x000fc8000000080d */
[----:B------:R-:W-:Y:S01]  /*6160*/  FFMA R30, R0, 1.925963033500011079e-08, R13 ;  /* 0x32a57060001e7823 */ /* 0x000fe2000000000d */
[----:B------:R-:W-:Y:S01]  /*6170*/  FFMA.SAT R13, R28, R11, 0.5 ;  /* 0x3f0000001c0d7423 */ /* 0x000fe2000000200b */
[----:B------:R-:W-:Y:S02]  /*6180*/  SHF.L.U32 R0, R14, 0x17, RZ ;  /* 0x000000170e007819 */ /* 0x000fe400000006ff */
[----:B------:R-:W3:Y:S01]  /*6190*/  MUFU.EX2 R14, R25 ;  /* 0x00000019000e7308 */ /* 0x000ee20000000800 */
[----:B------:R-:W-:Y:S02]  /*61a0*/  FFMA.RM R13, R13, R12, 12582913 ;  /* 0x4b4000010d0d7423 */ /* 0x000fe4000000400c */
[----:B0-----:R-:W-:Y:S02]  /*61b0*/  FMUL R0, R0, R31 ;  /* 0x0000001f00007220 */ /* 0x001fe40000400000 */
[C---:B------:R-:W-:Y:S01]  /*61c0*/  FADD R31, R13.reuse, -12583039 ;  /* 0xcb40007f0d1f7421 */ /* 0x040fe20000000000 */
[----:B--2---:R-:W-:Y:S01]  /*61d0*/  FMUL R6, R6, R15 ;  /* 0x0000000f06067220 */ /* 0x004fe20000400000 */
[----:B------:R-:W-:-:S02]  /*61e0*/  IMAD.SHL.U32 R13, R13, 0x800000, RZ ;  /* 0x008000000d0d7824 */ /* 0x000fc400078e00ff */
[----:B------:R-:W-:-:S04]  /*61f0*/  FFMA R31, R28, 1.4426950216293334961, -R31 ;  /* 0x3fb8aa3b1c1f7823 */ /* 0x000fc8000000081f */
[----:B------:R-:W-:Y:S01]  /*6200*/  FFMA R28, R28, 1.925963033500011079e-08, R31 ;  /* 0x32a570601c1c7823 */ /* 0x000fe2000000001f */
[----:B------:R-:W-:Y:S01]  /*6210*/  FFMA.SAT R31, R2, R11, 0.5 ;  /* 0x3f000000021f7423 */ /* 0x000fe2000000200b */
[----:B---3--:R-:W-:-:S03]  /*6220*/  FMUL R25, R3, R14 ;  /* 0x0000000e03197220 */ /* 0x008fc60000400000 */
[-C--:B------:R-:W-:Y:S01]  /*6230*/  FFMA.RM R11, R31, R12.reuse, 12582913 ;  /* 0x4b4000011f0b7423 */ /* 0x080fe2000000400c */
[----:B------:R-:W-:Y:S01]  /*6240*/  FFMA.RM R12, R53, R12, 12582913 ;  /* 0x4b400001350c7423 */ /* 0x000fe2000000400c */
[----:B------:R-:W-:Y:S02]  /*6250*/  MUFU.EX2 R28, R28 ;  /* 0x0000001c001c7308 */ /* 0x000fe40000000800 */
[----:B------:R-:W-:-:S04]  /*6260*/  FADD R31, R11, -12583039 ;  /* 0xcb40007f0b1f7421 */ /* 0x000fc80000000000 */
[C---:B------:R-:W-:Y:S02]  /*6270*/  FFMA R31, R2.reuse, 1.4426950216293334961, -R31 ;  /* 0x3fb8aa3b021f7823 */ /* 0x040fe4000000081f */
[----:B------:R-:W-:Y:S02]  /*6280*/  MUFU.EX2 R53, R30 ;  /* 0x0000001e00357308 */ /* 0x000fe40000000800 */
[----:B------:R-:W-:Y:S01]  /*6290*/  FFMA R36, R2, 1.925963033500011079e-08, R31 ;  /* 0x32a5706002247823 */ /* 0x000fe2000000001f */
[----:B------:R-:W-:-:S04]  /*62a0*/  FADD R31, R12, -12583039 ;  /* 0xcb40007f0c1f7421 */ /* 0x000fc80000000000 */
[C---:B------:R-:W-:Y:S01]  /*62b0*/  FFMA R31, R24.reuse, 1.4426950216293334961, -R31 ;  /* 0x3fb8aa3b181f7823 */ /* 0x040fe2000000081f */
[----:B------:R-:W-:Y:S03]  /*62c0*/  MUFU.EX2 R36, R36 ;  /* 0x0000002400247308 */ /* 0x000fe60000000800 */
[----:B------:R-:W-:Y:S01]  /*62d0*/  FFMA R38, R24, 1.925963033500011079e-08, R31 ;  /* 0x32a5706018267823 */ /* 0x000fe2000000001f */
[----:B------:R-:W-:-:S04]  /*62e0*/  FADD R31, RZ, R23 ;  /* 0x00000017ff1f7221 */ /* 0x000fc80000000000 */
[----:B------:R-:W-:Y:S01]  /*62f0*/  FADD R2, R31, R22 ;  /* 0x000000161f027221 */ /* 0x000fe20000000000 */
[----:B------:R-:W0:Y:S03]  /*6300*/  MUFU.EX2 R24, R29 ;  /* 0x0000001d00187308 */ /* 0x000e260000000800 */
[----:B------:R-:W-:-:S04]  /*6310*/  FADD R31, R2, R21 ;  /* 0x00000015021f7221 */ /* 0x000fc80000000000 */
[----:B------:R-:W-:Y:S01]  /*6320*/  FADD R2, R31, R20 ;  /* 0x000000141f027221 */ /* 0x000fe20000000000 */
[----:B------:R-:W2:Y:S03]  /*6330*/  MUFU.EX2 R15, R38 ;  /* 0x00000026000f7308 */ /* 0x000ea60000000800 */
[----:B------:R-:W-:-:S04]  /*6340*/  FADD R31, R2, R19 ;  /* 0x00000013021f7221 */ /* 0x000fc80000000000 */
[----:B------:R-:W-:Y:S01]  /*6350*/  FADD R2, R31, R18 ;  /* 0x000000121f027221 */ /* 0x000fe20000000000 */
[----:B0-----:R-:W-:Y:S01]  /*6360*/  FMUL R24, R5, R24 ;  /* 0x0000001805187220 */ /* 0x001fe20000400000 */
[----:B------:R-:W-:Y:S02]  /*6370*/  FMUL R5, R4, R53 ;  /* 0x0000003504057220 */ /* 0x000fe40000400000 */
        /* <DEDUP_REMOVED lines=12> */
[----:B------:R-:W-:Y:S01]  /*6440*/  FADD R11, R2, R5 ;  /* 0x00000005020b7221 */ /* 0x000fe20000000000 */
[----:B------:R-:W-:Y:S02]  /*6450*/  IMAD.SHL.U32 R2, R12, 0x800000, RZ ;  /* 0x008000000c027824 */ /* 0x000fe400078e00ff */
[----:B------:R-:W-:Y:S01]  /*6460*/  FMUL R3, R3, R36 ;  /* 0x0000002403037220 */ /* 0x000fe20000400000 */
        /* <DEDUP_REMOVED lines=13> */
.L_x_7629:
        /* <DEDUP_REMOVED lines=13> */
[----:B01----:R-:W-:Y:S05]  /*6610*/  CALL.REL.NOINC `($__internal_111_$__cuda_sm3x_div_rn_noftz_f32_slowpath) ;  /* 0x0000003000147944 */ /* 0x003fea0003c00000 */
[----:B------:R-:W-:-:S07]  /*6620*/  MOV R12, R11 ;  /* 0x0000000b000c7202 */ /* 0x000fce0000000f00 */
.L_x_7558:
[----:B------:R-:W-:Y:S05]  /*6630*/  BSYNC.RECONVERGENT B3 ;  /* 0x0000000000037941 */ /* 0x000fea0003800200 */
.L_x_7557:
        /* <DEDUP_REMOVED lines=12> */
[----:B01----:R-:W-:Y:S05]  /*6700*/  CALL.REL.NOINC `($__internal_111_$__cuda_sm3x_div_rn_noftz_f32_slowpath) ;  /* 0x0000002c00d87944 */ /* 0x003fea0003c00000 */
[----:B------:R-:W-:-:S07]  /*6710*/  IMAD.MOV.U32 R13, RZ, RZ, R11 ;  /* 0x000000ffff0d7224 */ /* 0x000fce00078e000b */
.L_x_7560:
[----:B------:R-:W-:Y:S05]  /*6720*/  BSYNC.RECONVERGENT B3 ;  /* 0x0000000000037941 */ /* 0x000fea0003800200 */
.L_x_7559:
        /* <DEDUP_REMOVED lines=14> */
.L_x_7562:
[----:B------:R-:W-:Y:S05]  /*6810*/  BSYNC.RECONVERGENT B3 ;  /* 0x0000000000037941 */ /* 0x000fea0003800200 */
.L_x_7561:
        /* <DEDUP_REMOVED lines=14> */
.L_x_7564:
[----:B------:R-:W-:Y:S05]  /*6900*/  BSYNC.RECONVERGENT B3 ;  /* 0x0000000000037941 */ /* 0x000fea0003800200 */
.L_x_7563:
        /* <DEDUP_REMOVED lines=14> */
.L_x_7566:
[----:B------:R-:W-:Y:S05]  /*69f0*/  BSYNC.RECONVERGENT B3 ;  /* 0x0000000000037941 */ /* 0x000fea0003800200 */
.L_x_7565:
        /* <DEDUP_REMOVED lines=14> */
.L_x_7568:
[----:B------:R-:W-:Y:S05]  /*6ae0*/  BSYNC.RECONVERGENT B3 ;  /* 0x0000000000037941 */ /* 0x000fea0003800200 */
.L_x_7567:
        /* <DEDUP_REMOVED lines=14> */
.L_x_7570:
[----:B------:R-:W-:Y:S05]  /*6bd0*/  BSYNC.RECONVERGENT B3 ;  /* 0x0000000000037941 */ /* 0x000fea0003800200 */
.L_x_7569:
        /* <DEDUP_REMOVED lines=14> */
.L_x_7572:
[----:B------:R-:W-:Y:S05]  /*6cc0*/  BSYNC.RECONVERGENT B3 ;  /* 0x0000000000037941 */ /* 0x000fea0003800200 */
.L_x_7571:
        /* <DEDUP_REMOVED lines=14> */
.L_x_7574:
[----:B------:R-:W-:Y:S05]  /*6db0*/  BSYNC.RECONVERGENT B3 ;  /* 0x0000000000037941 */ /* 0x000fea0003800200 */
.L_x_7573:
        /* <DEDUP_REMOVED lines=14> */
.L_x_7576:
[----:B------:R-:W-:Y:S05]  /*6ea0*/  BSYNC.RECONVERGENT B3 ;  /* 0x0000000000037941 */ /* 0x000fea0003800200 */
.L_x_7575:
        /* <DEDUP_REMOVED lines=14> */
.L_x_7578:
[----:B------:R-:W-:Y:S05]  /*6f90*/  BSYNC.RECONVERGENT B3 ;  /* 0x0000000000037941 */ /* 0x000fea0003800200 */
.L_x_7577:
        /* <DEDUP_REMOVED lines=14> */
.L_x_7580:
[----:B------:R-:W-:Y:S05]  /*7080*/  BSYNC.RECONVERGENT B3 ;  /* 0x0000000000037941 */ /* 0x000fea0003800200 */
.L_x_7579:
        /* <DEDUP_REMOVED lines=14> */
.L_x_7582:
[----:B------:R-:W-:Y:S05]  /*7170*/  BSYNC.RECONVERGENT B3 ;  /* 0x0000000000037941 */ /* 0x000fea0003800200 */
.L_x_7581:
        /* <DEDUP_REMOVED lines=14> */
.L_x_7584:
[----:B------:R-:W-:Y:S05]  /*7260*/  BSYNC.RECONVERGENT B3 ;  /* 0x0000000000037941 */ /* 0x000fea0003800200 */
.L_x_7583:
        /* <DEDUP_REMOVED lines=14> */
.L_x_7586:
[----:B------:R-:W-:Y:S05]  /*7350*/  BSYNC.RECONVERGENT B3 ;  /* 0x0000000000037941 */ /* 0x000fea0003800200 */
.L_x_7585:
        /* <DEDUP_REMOVED lines=9> */
[----:B------:R-:W-:Y:S01]  /*73f0*/  IMAD.MOV.U32 R11, RZ, RZ, R6 ;  /* 0x000000ffff0b7224 */ /* 0x000fe200078e0006 */
[----:B------:R-:W-:Y:S02]  /*7400*/  MOV R14, R53 ;  /* 0x00000035000e7202 */ /* 0x000fe40000000f00 */
[----:B------:R-:W-:-:S07]  /*7410*/  MOV R36, 0x7430 ;  /* 0x0000743000247802 */ /* 0x000fce0000000f00 */
[----:B-1----:R-:W-:Y:S05]  /*7420*/  CALL.REL.NOINC `($__internal_111_$__cuda_sm3x_div_rn_noftz_f32_slowpath) ;  /* 0x0000002000907944 */ /* 0x002fea0003c00000 */
[----:B------:R-:W-:-:S07]  /*7430*/  IMAD.MOV.U32 R31, RZ, RZ, R11 ;  /* 0x000000ffff1f7224 */ /* 0x000fce00078e000b */
.L_x_7588:
[----:B------:R-:W-:Y:S05]  /*7440*/  BSYNC.RECONVERGENT B3 ;  /* 0x0000000000037941 */ /* 0x000fea0003800200 */
.L_x_7587:
        /* <DEDUP_REMOVED lines=12> */
[----:B-1----:R-:W-:Y:S05]  /*7510*/  CALL.REL.NOINC `($__internal_111_$__cuda_sm3x_div_rn_noftz_f32_slowpath) ;  /* 0x0000002000547944 */ /* 0x002fea0003c00000 */
[----:B------:R-:W-:-:S07]  /*7520*/  MOV R6, R11 ;  /* 0x0000000b00067202 */ /* 0x000fce0000000f00 */
.L_x_7590:
[----:B------:R-:W-:Y:S05]  /*7530*/  BSYNC.RECONVERGENT B3 ;  /* 0x0000000000037941 */ /* 0x000fea0003800200 */
.L_x_7589:
        /* <DEDUP_REMOVED lines=12> */
[----:B-1----:R-:W-:Y:S05]  /*7600*/  CALL.REL.NOINC `($__internal_111_$__cuda_sm3x_div_rn_noftz_f32_slowpath) ;  /* 0x0000002000187944 */ /* 0x002fea0003c00000 */
[----:B------:R-:W-:-:S07]  /*7610*/  IMAD.MOV.U32 R7, RZ, RZ, R11 ;  /* 0x000000ffff077224 */ /* 0x000fce00078e000b */
.L_x_7592:
[----:B------:R-:W-:Y:S05]  /*7620*/  BSYNC.RECONVERGENT B3 ;  /* 0x0000000000037941 */ /* 0x000fea0003800200 */
.L_x_7591:
        /* <DEDUP_REMOVED lines=14> */
.L_x_7594:
[----:B------:R-:W-:Y:S05]  /*7710*/  BSYNC.RECONVERGENT B3 ;  /* 0x0000000000037941 */ /* 0x000fea0003800200 */
.L_x_7593:
        /* <DEDUP_REMOVED lines=14> */
.L_x_7596:
[----:B------:R-:W-:Y:S05]  /*7800*/  BSYNC.RECONVERGENT B3 ;  /* 0x0000000000037941 */ /* 0x000fea0003800200 */
.L_x_7595:
[----:B------:R-:W0:Y:S01]  /*7810*/  LDC.64 R2, c[0x0][0x410] ;  /* 0x00010400ff027b82 */ /* 0x000e220000000a00 */
[----:B------:R-:W-:Y:S01]  /*7820*/  BSSY.RECONVERGENT B1, `(.L_x_7597) ;  /* 0x0000018000017945 */ /* 0x000fe20003800200 */
[-C--:B0-----:R-:W-:Y:S02]  /*7830*/  ISETP.GE.U32.AND P3, PT, R49, R2.reuse, PT ;  /* 0x000000023100720c */ /* 0x081fe40003f66070 */
[-C--:B------:R-:W-:Y:S02]  /*7840*/  ISETP.GE.U32.AND P4, PT, R47, R2.reuse, PT ;  /* 0x000000022f00720c */ /* 0x080fe40003f86070 */
[-C--:B------:R-:W-:Y:S02]  /*7850*/  ISETP.GE.U32.AND P0, PT, R45, R2.reuse, PT ;  /* 0x000000022d00720c */ /* 0x080fe40003f06070 */
[----:B------:R-:W-:Y:S02]  /*7860*/  ISETP.GE.U32.AND P1, PT, R43, R2, PT ;  /* 0x000000022b00720c */ /* 0x000fe40003f26070 */
[----:B------:R-:W-:-:S02]  /*7870*/  ISETP.GE.AND.EX P3, PT, RZ, R3, PT, P3 ;  /* 0x00000003ff00720c */ /* 0x000fc40003f66330 */
[----:B------:R-:W-:Y:S01]  /*7880*/  ISETP.GE.AND.EX P4, PT, RZ, R3, PT, P4 ;  /* 0x00000003ff00720c */ /* 0x000fe20003f86340 */
[----:B------:R-:W-:-:S12]  /*7890*/  @P2 BRA `(.L_x_7598) ;  /* 0x0000000000402947 */ /* 0x000fd80003800000 */
[----:B------:R-:W-:Y:S01]  /*78a0*/  MOV R10, R51 ;  /* 0x00000033000a7202 */ /* 0x000fe20000000f00 */
        /* <DEDUP_REMOVED lines=15> */
.L_x_7598:
[----:B------:R-:W-:Y:S05]  /*79a0*/  BSYNC.RECONVERGENT B1 ;  /* 0x0000000000017941 */ /* 0x000fea0003800200 */
.L_x_7597:
[----:B------:R-:W-:Y:S04]  /*79b0*/  BSSY.RECONVERGENT B1, `(.L_x_7599) ;  /* 0x0000012000017945 */ /* 0x000fe80003800200 */
[----:B------:R-:W-:Y:S05]  /*79c0*/  @P3 BRA `(.L_x_7600) ;  /* 0x0000000000403947 */ /* 0x000fea0003800000 */
[----:B0-----:R-:W-:Y:S02]  /*79d0*/  HFMA2 R11, -RZ, RZ, 0, 0 ;  /* 0x00000000ff0b7431 */ /* 0x001fe400000001ff */
        /* <DEDUP_REMOVED lines=15> */
.L_x_7600:
[----:B------:R-:W-:Y:S05]  /*7ad0*/  BSYNC.RECONVERGENT B1 ;  /* 0x0000000000017941 */ /* 0x000fea0003800200 */
.L_x_7599:
        /* <DEDUP_REMOVED lines=18> */
.L_x_7602:
[----:B------:R-:W-:Y:S05]  /*7c00*/  BSYNC.RECONVERGENT B1 ;  /* 0x0000000000017941 */ /* 0x000fea0003800200 */
.L_x_7601:
        /* <DEDUP_REMOVED lines=14> */
[----:B------:R-:W-:Y:S02]  /*7cf0*/  HFMA2 R3, -RZ, RZ, 0, 0 ;  /* 0x00000000ff037431 */ /* 0x000fe400000001ff */
[----:B0-23--:R-:W-:Y:S01]  /*7d00*/  IMAD R11, R32, UR40, RZ ;  /* 0x00000028200b7c24 */ /* 0x00dfe2000f8e02ff */
        /* <DEDUP_REMOVED lines=14> */
.L_x_7604:
[----:B------:R-:W-:Y:S05]  /*7df0*/  BSYNC.RECONVERGENT B1 ;  /* 0x0000000000017941 */ /* 0x000fea0003800200 */
.L_x_7603:
[----:B------:R-:W-:Y:S04]  /*7e00*/  BSSY.RECONVERGENT B1, `(.L_x_7605) ;  /* 0x0000012000017945 */ /* 0x000fe80003800200 */
[----:B------:R-:W-:Y:S05]  /*7e10*/  @P1 BRA `(.L_x_7606) ;  /* 0x0000000000401947 */ /* 0x000fea0003800000 */
[----:B----4-:R-:W-:Y:S01]  /*7e20*/  HFMA2 R3, -RZ, RZ, 0, 0 ;  /* 0x00000000ff037431 */ /* 0x010fe200000001ff */
[----:B------:R-:W-:Y:S01]  /*7e30*/  MOV R2, R43 ;  /* 0x0000002b00027202 */ /* 0x000fe20000000f00 */
[----:B0-23--:R-:W-:Y:S01]  /*7e40*/  IMAD R11, R32, UR40, RZ ;  /* 0x00000028200b7c24 */ /* 0x00dfe2000f8e02ff */
        /* <DEDUP_REMOVED lines=13> */
.L_x_7606:
[----:B------:R-:W-:Y:S05]  /*7f20*/  BSYNC.RECONVERGENT B1 ;  /* 0x0000000000017941 */ /* 0x000fea0003800200 */
.L_x_7605:
[----:B------:R-:W-:Y:S04]  /*7f30*/  BSSY.RECONVERGENT B1, `(.L_x_7607) ;  /* 0x0000012000017945 */ /* 0x000fe80003800200 */
[----:B------:R-:W-:Y:S05]  /*7f40*/  @P2 BRA `(.L_x_7608) ;  /* 0x0000000000402947 */ /* 0x000fea0003800000 */
[----:B0---4-:R-:W-:Y:S01]  /*7f50*/  MOV R3, RZ ;  /* 0x000000ff00037202 */ /* 0x011fe20000000f00 */
[----:B--23--:R-:W-:Y:S01]  /*7f60*/  IMAD R11, R32, UR40, RZ ;  /* 0x00000028200b7c24 */ /* 0x00cfe2000f8e02ff */
        /* <DEDUP_REMOVED lines=14> */
.L_x_7608:
[----:B------:R-:W-:Y:S05]  /*8050*/  BSYNC.RECONVERGENT B1 ;  /* 0x0000000000017941 */ /* 0x000fea0003800200 */
.L_x_7607:
[----:B------:R-:W-:Y:S04]  /*8060*/  BSSY.RECONVERGENT B1, `(.L_x_7609) ;  /* 0x0000012000017945 */ /* 0x000fe80003800200 */
[----:B------:R-:W-:Y:S05]  /*8070*/  @P3 BRA `(.L_x_7610) ;  /* 0x0000000000403947 */ /* 0x000fea0003800000 */
[----:B0---4-:R-:W-:Y:S01]  /*8080*/  MOV R2, R39 ;  /* 0x0000002700027202 */ /* 0x011fe20000000f00 */
[----:B--23--:R-:W-:Y:S01]  /*8090*/  IMAD R11, R32, UR40, RZ ;  /* 0x00000028200b7c24 */ /* 0x00cfe2000f8e02ff */
        /* <DEDUP_REMOVED lines=14> */
.L_x_7610:
[----:B------:R-:W-:Y:S05]  /*8180*/  BSYNC.RECONVERGENT B1 ;  /* 0x0000000000017941 */ /* 0x000fea0003800200 */
.L_x_7609:
[----:B------:R-:W-:Y:S04]  /*8190*/  BSSY.RECONVERGENT B1, `(.L_x_7611) ;  /* 0x0000012000017945 */ /* 0x000fe80003800200 */
[----:B------:R-:W-:Y:S05]  /*81a0*/  @P4 BRA `(.L_x_7612) ;  /* 0x0000000000404947 */ /* 0x000fea0003800000 */
[----:B0---4-:R-:W-:Y:S01]  /*81b0*/  HFMA2 R3, -RZ, RZ, 0, 0 ;  /* 0x00000000ff037431 */ /* 0x011fe200000001ff */
        /* <DEDUP_REMOVED lines=15> */
.L_x_7612:
[----:B------:R-:W-:Y:S05]  /*82b0*/  BSYNC.RECONVERGENT B1 ;  /* 0x0000000000017941 */ /* 0x000fea0003800200 */
.L_x_7611:
[----:B------:R-:W-:Y:S04]  /*82c0*/  BSSY.RECONVERGENT B1, `(.L_x_7613) ;  /* 0x0000012000017945 */ /* 0x000fe80003800200 */
[----:B------:R-:W-:Y:S05]  /*82d0*/  @P5 BRA `(.L_x_7614) ;  /* 0x0000000000405947 */ /* 0x000fea0003800000 */
[----:B0---4-:R-:W-:Y:S01]  /*82e0*/  MOV R3, RZ ;  /* 0x000000ff00037202 */ /* 0x011fe20000000f00 */
        /* <DEDUP_REMOVED lines=15> */
.L_x_7614:
[----:B------:R-:W-:Y:S05]  /*83e0*/  BSYNC.RECONVERGENT B1 ;  /* 0x0000000000017941 */ /* 0x000fea0003800200 */
.L_x_7613:
[----:B------:R-:W-:Y:S04]  /*83f0*/  BSSY.RECONVERGENT B1, `(.L_x_7615) ;  /* 0x0000012000017945 */ /* 0x000fe80003800200 */
[----:B------:R-:W-:Y:S05]  /*8400*/  @P6 BRA `(.L_x_7616) ;  /* 0x0000000000406947 */ /* 0x000fea0003800000 */
[----:B0---4-:R-:W-:Y:S01]  /*8410*/  MOV R2, R33 ;  /* 0x0000002100027202 */ /* 0x011fe20000000f00 */
        /* <DEDUP_REMOVED lines=15> */
.L_x_7616:
[----:B------:R-:W-:Y:S05]  /*8510*/  BSYNC.RECONVERGENT B1 ;  /* 0x0000000000017941 */ /* 0x000fea0003800200 */
.L_x_7615:
[----:B------:R-:W5:Y:S01]  /*8520*/  LDCU UR4, c[0x0][0x370] ;  /* 0x00006e00ff0477ac */ /* 0x000f620008000800 */
[----:B0---4-:R-:W5:Y:S02]  /*8530*/  LDC R3, c[0x0][0x364] ;  /* 0x0000d900ff037b82 */ /* 0x011f640000000800 */
[----:B-----5:R-:W-:-:S05]  /*8540*/  IMAD R3, R3, UR4, RZ ;  /* 0x0000000403037c24 */ /* 0x020fca000f8e02ff */
[----:B------:R-:W-:-:S04]  /*8550*/  IADD3 R34, P0, PT, R3, R34, RZ ;  /* 0x0000002203227210 */ /* 0x000fc80007f1e0ff */
[----:B------:R-:W-:Y:S02]  /*8560*/  LEA.HI.X.SX32 R32, R3, R32, 0x1, P0 ;  /* 0x0000002003207211 */ /* 0x000fe400000f0eff */
[----:B------:R-:W-:-:S04]  /*8570*/  ISETP.GE.U32.AND P0, PT, R34, UR44, PT ;  /* 0x0000002c22007c0c */ /* 0x000fc8000bf06070 */
[----:B------:R-:W-:-:S13]  /*8580*/  ISETP.GE.AND.EX P0, PT, R32, UR45, PT, P0 ;  /* 0x0000002d20007c0c */ /* 0x000fda000bf06300 */
[----:B------:R-:W-:Y:S05]  /*8590*/  @!P0 BRA `(.L_x_7617) ;  /* 0xffffff7c005c8947 */ /* 0x000fea000383ffff */
[----:B------:R-:W-:Y:S05]  /*85a0*/  BSYNC B0 ;  /* 0x0000000000007941 */ /* 0x000fea0003800000 */
.L_x_7535:
[----:B------:R-:W-:Y:S05]  /*85b0*/  EXIT ;  /* 0x000000000000794d */ /* 0x000fea0003800000 */
.L_x_7556:
[----:B------:R-:W-:Y:S01]  /*85c0*/  HFMA2 R12, -RZ, RZ, 0, 9.5367431640625e-07 ;  /* 0x00000010ff0c7431 */ /* 0x000fe200000001ff */
[----:B------:R-:W-:Y:S01]  /*85d0*/  BSSY B1, `(.L_x_7618) ;  /* 0x0000006000017945 */ /* 0x000fe20003800000 */
[----:B------:R-:W-:Y:S01]  /*85e0*/  MOV R11, 0x1f ;  /* 0x0000001f000b7802 */ /* 0x000fe20000000f00 */
[----:B------:R-:W-:-:S07]  /*85f0*/  IMAD.MOV.U32 R15, RZ, RZ, -0x1 ;  /* 0xffffffffff0f7424 */ /* 0x000fce00078e00ff */
[----:B-1----:R-:W-:Y:S05]  /*8600*/  WARPSYNC.COLLECTIVE R15, `(.L_x_7619) ;  /* 0x000000000f087348 */ /* 0x002fea0003c00000 */
[----:B------:R0:W2:Y:S02]  /*8610*/  SHFL.BFLY P6, R14, R13, R12, R11 ;  /* 0x0c00000c0d0e7389 */ /* 0x0000a400000c000b */
[----:B012---:R-:W-:Y:S05]  /*8620*/  ENDCOLLECTIVE ;  /* 0x000000000000791b */ /* 0x007fea0003800000 */
.L_x_7619:
[----:B------:R-:W-:Y:S05]  /*8630*/  BSYNC B1 ;  /* 0x0000000000017941 */ /* 0x000fea0003800000 */
.L_x_7618:
        /* <DEDUP_REMOVED lines=9> */
.L_x_7620:
[----:B------:R-:W-:Y:S01]  /*86d0*/  HFMA2 R12, -RZ, RZ, 0, 2.384185791015625e-07 ;  /* 0x00000004ff0c7431 */ /* 0x000fe200000001ff */
[----:B------:R-:W-:-:S04]  /*86e0*/  FMNMX R0, R13, R14, !PT ;  /* 0x0000000e0d007209 */ /* 0x000fc80007800000 */
[----:B------:R-:W-:-:S07]  /*86f0*/  MOV R13, R0 ;  /* 0x00000000000d7202 */ /* 0x000fce0000000f00 */
[----:B------:R-:W-:Y:S05]  /*8700*/  WARPSYNC.COLLECTIVE R15, `(.L_x_7621) ;  /* 0x000000000f087348 */ /* 0x000fea0003c00000 */
[----:B------:R0:W1:Y:S02]  /*8710*/  SHFL.BFLY P6, R14, R13, R12, R11 ;  /* 0x0c00000c0d0e7389 */ /* 0x00006400000c000b */
[----:B01----:R-:W-:Y:S05]  /*8720*/  ENDCOLLECTIVE ;  /* 0x000000000000791b */ /* 0x003fea0003800000 */
.L_x_7621:
[----:B------:R-:W-:Y:S02]  /*8730*/  MOV R12, 0x2 ;  /* 0x00000002000c7802 */ /* 0x000fe40000000f00 */
[----:B------:R-:W-:-:S05]  /*8740*/  FMNMX R2, R0, R14, !PT ;  /* 0x0000000e00027209 */ /* 0x000fca0007800000 */
[----:B------:R-:W-:-:S07]  /*8750*/  IMAD.MOV.U32 R13, RZ, RZ, R2 ;  /* 0x000000ffff0d7224 */ /* 0x000fce00078e0002 */
[----:B------:R-:W-:Y:S05]  /*8760*/  WARPSYNC.COLLECTIVE R15, `(.L_x_7622) ;  /* 0x000000000f087348 */ /* 0x000fea0003c00000 */
[----:B------:R0:W1:Y:S02]  /*8770*/  SHFL.BFLY P6, R14, R13, R12, R11 ;  /* 0x0c00000c0d0e7389 */ /* 0x00006400000c000b */
[----:B01----:R-:W-:Y:S05]  /*8780*/  ENDCOLLECTIVE ;  /* 0x000000000000791b */ /* 0x003fea0003800000 */
.L_x_7622:
[----:B------:R-:W-:Y:S01]  /*8790*/  IMAD.MOV.U32 R12, RZ, RZ, 0x1 ;  /* 0x00000001ff0c7424 */ /* 0x000fe200078e00ff */
[----:B------:R-:W-:-:S04]  /*87a0*/  FMNMX R3, R2, R14, !PT ;  /* 0x0000000e02037209 */ /* 0x000fc80007800000 */
[----:B------:R-:W-:-:S07]  /*87b0*/  MOV R13, R3 ;  /* 0x00000003000d7202 */ /* 0x000fce0000000f00 */
[----:B------:R-:W-:Y:S05]  /*87c0*/  WARPSYNC.COLLECTIVE R15, `(.L_x_7623) ;  /* 0x000000000f087348 */ /* 0x000fea0003c00000 */
[----:B------:R0:W1:Y:S02]  /*87d0*/  SHFL.BFLY P6, R14, R13, R12, R11 ;  /* 0x0c00000c0d0e7389 */ /* 0x00006400000c000b */
[----:B01----:R-:W-:Y:S05]  /*87e0*/  ENDCOLLECTIVE ;  /* 0x000000000000791b */ /* 0x003fea0003800000 */
.L_x_7623:
        /* <DEDUP_REMOVED lines=21> */
[----:B------:R-:W-:Y:S01]  /*8940*/  FFMA R10, R7, 1.925963033500011079e-08, R10 ;  /* 0x32a57060070a7823 */ /* 0x000fe2000000000a */
[----:B------:R-:W-:Y:S01]  /*8950*/  FFMA.SAT R7, R8, R36, 0.5 ;  /* 0x3f00000008077423 */ /* 0x000fe20000002024 */
[C---:B------:R-:W-:Y:S01]  /*8960*/  FADD R13, -R14.reuse, R16 ;  /* 0x000000100e0d7221 */ /* 0x040fe20000000100 */
[C---:B------:R-:W-:Y:S01]  /*8970*/  FADD R55, -R14.reuse, R55 ;  /* 0x000000370e377221 */ /* 0x040fe20000000100 */
[C---:B------:R-:W-:Y:S01]  /*8980*/  FADD R28, -R14.reuse, R28 ;  /* 0x0000001c0e1c7221 */ /* 0x040fe20000000100 */
[----:B------:R-:W-:Y:S01]  /*8990*/  FFMA.RM R7, R7, R38, 12582913 ;  /* 0x4b40000107077423 */ /* 0x000fe20000004026 */
[----:B------:R-:W0:Y:S01]  /*89a0*/  MUFU.EX2 R10, R10 ;  /* 0x0000000a000a7308 */ /* 0x000e220000000800 */
        /* <DEDUP_REMOVED lines=98> */
[----:B------:R-:W-:Y:S01]  /*8fd0*/  FFMA.SAT R3, R29, R36, 0.5 ;  /* 0x3f0000001d037423 */ /* 0x000fe20000002024 */
[----:B------:R-:W0:Y:S03]  /*8fe0*/  MUFU.EX2 R5, R4 ;  /* 0x0000000400057308 */ /* 0x000e260000000800 */
[----:B------:R-:W-:-:S04]  /*8ff0*/  FFMA.RM R3, R3, R38, 12582913 ;  /* 0x4b40000103037423 */ /* 0x000fc80000004026 */
[C---:B------:R-:W-:Y:S01]  /*9000*/  FADD R2, R3.reuse, -12583039 ;  /* 0xcb40007f03027421 */ /* 0x040fe20000000000 */
[----:B------:R-:W-:-:S03]  /*9010*/  SHF.L.U32 R3, R3, 0x17, RZ ;  /* 0x0000001703037819 */ /* 0x000fc600000006ff */
        /* <DEDUP_REMOVED lines=39> */
[----:B------:R-:W-:Y:S02]  /*9290*/  FFMA.SAT R3, R53, R36, 0.5 ;  /* 0x3f00000035037423 */ /* 0x000fe40000002024 */
[----:B------:R-:W-:Y:S02]  /*92a0*/  FFMA R14, R14, 1.925963033500011079e-08, R11 ;  /* 0x32a570600e0e7823 */ /* 0x000fe4000000000b */
[----:B------:R-:W-:Y:S02]  /*92b0*/  FFMA.RM R3, R3, R38, 12582913 ;  /* 0x4b40000103037423 */ /* 0x000fe40000004026 */
[----:B------:R-:W-:Y:S02]  /*92c0*/  MUFU.EX2 R11, R14 ;  /* 0x0000000e000b7308 */ /* 0x000fe40000000800 */
[C---:B------:R-:W-:Y:S01]  /*92d0*/  FADD R2, R3.reuse, -12583039 ;  /* 0xcb40007f03027421 */ /* 0x040fe20000000000 */
[----:B------:R-:W-:-:S03]  /*92e0*/  IMAD.SHL.U32 R3, R3, 0x800000, RZ ;  /* 0x0080000003037824 */ /* 0x000fc600078e00ff */
[----:B------:R-:W-:-:S04]  /*92f0*/  FFMA R2, R53, 1.4426950216293334961, -R2 ;  /* 0x3fb8aa3b35027823 */ /* 0x000fc80000000802 */
[----:B------:R-:W-:-:S04]  /*9300*/  FFMA R53, R53, 1.925963033500011079e-08, R2 ;  /* 0x32a5706035357823 */ /* 0x000fc80000000002 */
        /* <DEDUP_REMOVED lines=29> */
.L_x_7624:
[----:B------:R-:W-:Y:S02]  /*94e0*/  IMAD.MOV.U32 R12, RZ, RZ, 0x8 ;  /* 0x00000008ff0c7424 */ /* 0x000fe400078e00ff */
[----:B------:R-:W-:-:S05]  /*94f0*/  FADD R28, R13, R14 ;  /* 0x0000000e0d1c7221 */ /* 0x000fca0000000000 */
[----:B------:R-:W-:-:S07]  /*9500*/  MOV R13, R28 ;  /* 0x0000001c000d7202 */ /* 0x000fce0000000f00 */
[----:B------:R-:W-:Y:S05]  /*9510*/  WARPSYNC.COLLECTIVE R15, `(.L_x_7625) ;  /* 0x000000000f087348 */ /* 0x000fea0003c00000 */
[----:B------:R0:W1:Y:S02]  /*9520*/  SHFL.BFLY P6, R14, R13, R12, R11 ;  /* 0x0c00000c0d0e7389 */ /* 0x00006400000c000b */
[----:B01----:R-:W-:Y:S05]  /*9530*/  ENDCOLLECTIVE ;  /* 0x000000000000791b */ /* 0x003fea0003800000 */
.L_x_7625:
[----:B------:R-:W-:Y:S02]  /*9540*/  HFMA2 R12, -RZ, RZ, 0, 2.384185791015625e-07 ;  /* 0x00000004ff0c7431 */ /* 0x000fe400000001ff */
[----:B------:R-:W-:-:S05]  /*9550*/  FADD R29, R28, R14 ;  /* 0x0000000e1c1d7221 */ /* 0x000fca0000000000 */
[----:B------:R-:W-:-:S07]  /*9560*/  MOV R13, R29 ;  /* 0x0000001d000d7202 */ /* 0x000fce0000000f00 */
[----:B------:R-:W-:Y:S05]  /*9570*/  WARPSYNC.COLLECTIVE R15, `(.L_x_7626) ;  /* 0x000000000f087348 */ /* 0x000fea0003c00000 */
[----:B------:R0:W1:Y:S02]  /*9580*/  SHFL.BFLY P6, R14, R13, R12, R11 ;  /* 0x0c00000c0d0e7389 */ /* 0x00006400000c000b */
[----:B01----:R-:W-:Y:S05]  /*9590*/  ENDCOLLECTIVE ;  /* 0x000000000000791b */ /* 0x003fea0003800000 */
.L_x_7626:
[----:B------:R-:W-:Y:S01]  /*95a0*/  MOV R12, 0x2 ;  /* 0x00000002000c7802 */ /* 0x000fe20000000f00 */
[----:B------:R-:W-:-:S04]  /*95b0*/  FADD R30, R29, R14 ;  /* 0x0000000e1d1e7221 */ /* 0x000fc80000000000 */
[----:B------:R-:W-:-:S07]  /*95c0*/  IMAD.MOV.U32 R13, RZ, RZ, R30 ;  /* 0x000000ffff0d7224 */ /* 0x000fce00078e001e */
[----:B------:R-:W-:Y:S05]  /*95d0*/  WARPSYNC.COLLECTIVE R15, `(.L_x_7627) ;  /* 0x000000000f087348 */ /* 0x000fea0003c00000 */
[----:B------:R0:W1:Y:S02]  /*95e0*/  SHFL.BFLY P6, R14, R13, R12, R11 ;  /* 0x0c00000c0d0e7389 */ /* 0x00006400000c000b */
[----:B01----:R-:W-:Y:S05]  /*95f0*/  ENDCOLLECTIVE ;  /* 0x000000000000791b */ /* 0x003fea0003800000 */
.L_x_7627:
[----:B------:R-:W-:Y:S02]  /*9600*/  IMAD.MOV.U32 R12, RZ, RZ, 0x1 ;  /* 0x00000001ff0c7424 */ /* 0x000fe400078e00ff */
[----:B------:R-:W-:-:S05]  /*9610*/  FADD R31, R30, R14 ;  /* 0x0000000e1e1f7221 */ /* 0x000fca0000000000 */
[----:B------:R-:W-:-:S07]  /*9620*/  MOV R13, R31 ;  /* 0x0000001f000d7202 */ /* 0x000fce0000000f00 */
[----:B------:R-:W-:Y:S05]  /*9630*/  WARPSYNC.COLLECTIVE R15, `(.L_x_7628) ;  /* 0x000000000f087348 */ /* 0x000fea0003c00000 */
[----:B------:R0:W1:Y:S02]  /*9640*/  SHFL.BFLY P6, R14, R13, R12, R11 ;  /* 0x0c00000c0d0e7389 */ /* 0x00006400000c000b */
[----:B01----:R-:W-:Y:S05]  /*9650*/  ENDCOLLECTIVE ;  /* 0x000000000000791b */ /* 0x003fea0003800000 */
.L_x_7628:
[----:B------:R-:W-:Y:S05]  /*9660*/  BRA `(.L_x_7629) ;  /* 0xffffffcc00b47947 */ /* 0x000fea000383ffff */
        .weak           $__internal_111_$__cuda_sm3x_div_rn_noftz_f32_slowpath
        .type           $__internal_111_$__cuda_sm3x_div_rn_noftz_f32_slowpath,@function
        .size           $__internal_111_$__cuda_sm3x_div_rn_noftz_f32_slowpath,(.L_x_37488 - $__internal_111_$__cuda_sm3x_div_rn_noftz_f32_slowpath)
$__internal_111_$__cuda_sm3x_div_rn_noftz_f32_slowpath:
        /* <DEDUP_REMOVED lines=34> */
.L_x_7631:
        /* <DEDUP_REMOVED lines=51> */
.L_x_7638:
[----:B------:R-:W-:-:S04]  /*9bc0*/  LOP3.LUT R11, R11, 0x80000000, RZ, 0xc0, !PT ;  /* 0x800000000b0b7812 */ /* 0x000fc800078ec0ff */
[----:B------:R-:W-:Y:S01]  /*9bd0*/  LOP3.LUT R11, R11, 0x7f800000, RZ, 0xfc, !PT ;  /* 0x7f8000000b0b7812 */ /* 0x000fe200078efcff */
[----:B------:R-:W-:Y:S06]  /*9be0*/  BRA `(.L_x_7639) ;  /* 0x0000000000047947 */ /* 0x000fec0003800000 */
.L_x_7637:
[----:B------:R-:W-:-:S07]  /*9bf0*/  IMAD R11, R38, 0x800000, R11 ;  /* 0x00800000260b7824 */ /* 0x000fce00078e020b */
.L_x_7639:
[----:B------:R-:W-:Y:S05]  /*9c00*/  BSYNC.RECONVERGENT B2 ;  /* 0x0000000000027941 */ /* 0x000fea0003800200 */
.L_x_7636:
[----:B------:R-:W-:Y:S05]  /*9c10*/  BRA `(.L_x_7640) ;  /* 0x0000000000207947 */ /* 0x000fea0003800000 */
.L_x_7635:
[----:B------:R-:W-:-:S04]  /*9c20*/  LOP3.LUT R11, R14, 0x80000000, R11, 0x48, !PT ;  /* 0x800000000e0b7812 */ /* 0x000fc800078e480b */
[----:B------:R-:W-:Y:S01]  /*9c30*/  LOP3.LUT R11, R11, 0x7f800000, RZ, 0xfc, !PT ;  /* 0x7f8000000b0b7812 */ /* 0x000fe200078efcff */
[----:B------:R-:W-:Y:S06]  /*9c40*/  BRA `(.L_x_7640) ;  /* 0x0000000000147947 */ /* 0x000fec0003800000 */
.L_x_7634:
[----:B------:R-:W-:Y:S01]  /*9c50*/  LOP3.LUT R11, R14, 0x80000000, R11, 0x48, !PT ;  /* 0x800000000e0b7812 */ /* 0x000fe200078e480b */
[----:B------:R-:W-:Y:S06]  /*9c60*/  BRA `(.L_x_7640) ;  /* 0x00000000000c7947 */ /* 0x000fec0003800000 */
.L_x_7633:
[----:B------:R-:W0:Y:S01]  /*9c70*/  MUFU.RSQ R11, -QNAN ;  /* 0xffc00000000b7908 */ /* 0x000e220000001400 */
[----:B------:R-:W-:Y:S05]  /*9c80*/  BRA `(.L_x_7640) ;  /* 0x0000000000047947 */ /* 0x000fea0003800000 */
.L_x_7632:
[----:B------:R-:W-:-:S07]  /*9c90*/  FADD.FTZ R11, R11, R14 ;  /* 0x0000000e0b0b7221 */ /* 0x000fce0000010000 */
.L_x_7640:
[----:B------:R-:W-:Y:S05]  /*9ca0*/  BSYNC.RECONVERGENT B1 ;  /* 0x0000000000017941 */ /* 0x000fea0003800200 */
.L_x_7630:
[----:B------:R-:W-:Y:S01]  /*9cb0*/  HFMA2 R15, -RZ, RZ, 0, 0 ;  /* 0x00000000ff0f7431 */ /* 0x000fe200000001ff */
[----:B------:R-:W-:-:S04]  /*9cc0*/  MOV R14, R36 ;  /* 0x00000024000e7202 */ /* 0x000fc80000000f00 */
[----:B0-----:R-:W-:Y:S05]  /*9cd0*/  RET.REL.NODEC R14 `(_Z15SoftmaxWarpImplI22BroadcastScaleMaskLoadIffbLm4EiE11DirectStoreIffEfLi2ELi20ELi32ELi1ELb1EL9Algorithm0EEvT_T0_ll) ;  /* 0xffffff600ec87950 */ /* 0x001fea0003c3ffff */
.L_x_7641:
        /* <DEDUP_REMOVED lines=10> */
.L_x_37488:


//--------------------- .text._Z15SoftmaxWarpImplI22BroadcastScaleMaskLoadIffbLm4EiE11DirectStoreIffEfLi2ELi20ELi32ELi1ELb0EL9Algorithm0EEvT_T0_ll --------------------------
	.section	.text._Z15SoftmaxWarpImplI22BroadcastScaleMaskLoadIffbLm4EiE11DirectStoreIffEfLi2ELi20ELi32ELi1ELb0EL9Algorithm0EEvT_T0_ll,"ax",@progbits
	.align	128
        .global         _Z15SoftmaxWarpImplI22BroadcastScaleMaskLoadIffbLm4EiE11DirectStoreIffEfLi2ELi20ELi32ELi1ELb0EL9Algorithm0EEvT_T0_ll
        .type           _Z15SoftmaxWarpImplI22BroadcastScaleMaskLoadIffbLm4EiE11DirectStoreIffEfLi2ELi20ELi32ELi1ELb0EL9Algorithm0EEvT_T0_ll,@function
        .size           _Z15SoftmaxWarpImplI22BroadcastScaleMaskLoadIffbLm4EiE11DirectStoreIffEfLi2ELi20ELi32ELi1ELb0EL9Algorithm0EEvT_T0_ll,(.L_x_37489 - _Z15SoftmaxWarpImplI22BroadcastScaleMaskLoadIffbLm4EiE11DirectStoreIffEfLi2ELi20ELi32ELi1ELb0EL9Algorithm0EEvT_T0_ll)
        .other          _Z15SoftmaxWarpImplI22BroadcastScaleMaskLoadIffbLm4EiE11DirectStoreIffEfLi2ELi20ELi32ELi1ELb0EL9Algorithm0EEvT_T0_ll,@"STO_CUDA_ENTRY STV_DEFAULT"
_Z15SoftmaxWarpImplI22BroadcastScaleMaskLoadIffbLm4EiE11DirectStoreIffEfLi2ELi20ELi32ELi1ELb0EL9Algorithm0EEvT_T0_ll:
.text._Z15SoftmaxWarpImplI22BroadcastScaleMaskLoadIffbLm4EiE11DirectStoreIffEfLi2ELi20ELi32ELi1ELb0EL9Algorithm0EEvT_T0_ll:
        /* <DEDUP_REMOVED lines=30> */
.L_x_7642:
        /* <DEDUP_REMOVED lines=13> */
.L_x_7685:
[----:B------:R-:W-:Y:S01]  /*02b0*/  IABS R0, UR55 ;  /* 0x0000003700007c13 */ /* 0x000fe20008000000 */
[----:B0-----:R-:W-:Y:S01]  /*02c0*/  IMAD R11, R33, UR54, R30 ;  /* 0x00000036210b7c24 */ /* 0x001fe2000f8e021e */
[----:B------:R-:W-:Y:S01]  /*02d0*/  IABS R3, UR56 ;  /* 0x0000003800037c13 */ /* 0x000fe20008000000 */
[----:B------:R-:W-:Y:S01]  /*02e0*/  UMOV UR4, URZ ;  /* 0x000000ff00047c82 */ /* 0x000fe20008000000 */
[----:B------:R-:W-:Y:S01]  /*02f0*/  R2UR UR11, R0 ;  /* 0x00000000000b72ca */ /* 0x000fe200000e0000 */
[----:B------:R-:W-:Y:S01]  /*0300*/  VIADD R4, R11, 0x40 ;  /* 0x000000400b047836 */ /* 0x000fe20000000000 */
[----:B------:R-:W-:Y:S01]  /*0310*/  R2UR UR10, R3 ;  /* 0x00000000030a72ca */ /* 0x000fe200000e0000 */
[----:B------:R-:W-:Y:S01]  /*0320*/  UISETP.NE.U32.AND UP2, UPT, UR40, 0x1, UPT ;  /* 0x000000012800788c */ /* 0x000fe2000bf45070 */
[----:B------:R-:W-:Y:S01]  /*0330*/  ISETP.NE.AND P5, PT, RZ, UR55, PT ;  /* 0x00000037ff007c0c */ /* 0x000fe2000bfa5270 */
[----:B------:R-:W-:Y:S01]  /*0340*/  UISETP.NE.U32.AND UP1, UPT, UR42, 0x1, UPT ;  /* 0x000000012a00788c */ /* 0x000fe2000bf25070 */
[----:B------:R-:W-:Y:S01]  /*0350*/  IABS R7, R4 ;  /* 0x0000000400077213 */ /* 0x000fe20000000000 */
[----:B------:R-:W-:Y:S01]  /*0360*/  UISETP.NE.AND.EX UP2, UPT, UR41, URZ, UPT, UP2 ;  /* 0x000000ff2900728c */ /* 0x000fe2000bf45320 */
[----:B------:R-:W-:Y:S01]  /*0370*/  LOP3.LUT R29, RZ, UR55, RZ, 0x33, !PT ;  /* 0x00000037ff1d7c12 */ /* 0x000fe2000f8e33ff */
[----:B------:R-:W-:Y:S01]  /*0380*/  UISETP.NE.AND.EX UP1, UPT, UR43, URZ, UPT, UP1 ;  /* 0x000000ff2b00728c */ /* 0x000fe2000bf25310 */
[----:B------:R-:W-:Y:S01]  /*0390*/  LOP3.LUT R14, RZ, UR56, RZ, 0x33, !PT ;  /* 0x00000038ff0e7c12 */ /* 0x000fe2000f8e33ff */
[----:B------:R-:W-:Y:S01]  /*03a0*/  UISETP.NE.U32.AND UP0, UPT, UR36, 0x1, UPT ;  /* 0x000000012400788c */ /* 0x000fe2000bf05070 */
[C---:B-1----:R-:W-:Y:S01]  /*03b0*/  R2UR UR14, R26.reuse ;  /* 0x000000001a0e72ca */ /* 0x042fe200000e0000 */
[----:B------:R-:W0:Y:S01]  /*03c0*/  I2F.RP R0, UR11 ;  /* 0x0000000b00007d06 */ /* 0x000e220008209400 */
[----:B------:R-:W-:Y:S01]  /*03d0*/  UISETP.NE.U32.AND UP3, UPT, UR38, 0x1, UPT ;  /* 0x000000012600788c */ /* 0x000fe2000bf65070 */
[C---:B------:R-:W-:Y:S01]  /*03e0*/  R2UR UR15, R27.reuse ;  /* 0x000000001b0f72ca */ /* 0x040fe200000e0000 */
[----:B------:R-:W-:Y:S01]  /*03f0*/  UISETP.NE.AND.EX UP0, UPT, UR37, URZ, UPT, UP0 ;  /* 0x000000ff2500728c */ /* 0x000fe2000bf05300 */
[----:B------:R-:W-:Y:S01]  /*0400*/  R2UR UR16, R26 ;  /* 0x000000001a1072ca */ /* 0x000fe200000e0000 */
[----:B------:R-:W-:Y:S01]  /*0410*/  UISETP.NE.AND.EX UP3, UPT, UR39, URZ, UPT, UP3 ;  /* 0x000000ff2700728c */ /* 0x000fe2000bf65330 */
[----:B------:R-:W-:-:S02]  /*0420*/  R2UR UR17, R27 ;  /* 0x000000001b1172ca */ /* 0x000fc400000e0000 */
[----:B------:R-:W1:Y:S08]  /*0430*/  I2F.RP R3, UR10 ;  /* 0x0000000a00037d06 */ /* 0x000e700008209400 */
[----:B0-----:R-:W0:Y:S08]  /*0440*/  MUFU.RCP R0, R0 ;  /* 0x0000000000007308 */ /* 0x001e300000001000 */
        /* <DEDUP_REMOVED lines=17> */
[----:B------:R-:W-:Y:S01]  /*0560*/  ISETP.LT.U32.AND P4, PT, R7, UR11, PT ;  /* 0x0000000b07007c0c */ /* 0x000fe2000bf81070 */
[----:B------:R-:W0:Y:S10]  /*0570*/  F2I.FTZ.U32.TRUNC.NTZ R5, R5 ;  /* 0x0000000500057305 */ /* 0x000e34000021f000 */
[----:B------:R-:W-:-:S02]  /*0580*/  @!P2 VIADD R2, R2, -UR11 ;  /* 0x8000000b0202ac36 */ /* 0x000fc40008000000 */
[----:B------:R-:W-:Y:S01]  /*0590*/  @!P4 IADD3 R7, PT, PT, R7, -UR11, RZ ;  /* 0x8000000b0707cc10 */ /* 0x000fe2000fffe0ff */
[----:B------:R-:W-:Y:S01]  /*05a0*/  @!P2 VIADD R0, R0, 0x1 ;  /* 0x000000010000a836 */ /* 0x000fe20000000000 */
[----:B------:R-:W-:Y:S02]  /*05b0*/  ISETP.GE.AND P2, PT, R3, RZ, PT ;  /* 0x000000ff0300720c */ /* 0x000fe40003f46270 */
[----:B------:R-:W-:Y:S02]  /*05c0*/  ISETP.GE.U32.AND P0, PT, R2, UR11, PT ;  /* 0x0000000b02007c0c */ /* 0x000fe4000bf06070 */
[----:B------:R-:W-:Y:S02]  /*05d0*/  LOP3.LUT R2, R11, UR55, RZ, 0x3c, !PT ;  /* 0x000000370b027c12 */ /* 0x000fe4000f8e3cff */
[----:B------:R-:W-:Y:S02]  /*05e0*/  ISETP.GE.U32.AND P1, PT, R7, UR11, PT ;  /* 0x0000000b07007c0c */ /* 0x000fe4000bf26070 */
[----:B------:R-:W-:-:S02]  /*05f0*/  ISETP.GE.AND P3, PT, R2, RZ, PT ;  /* 0x000000ff0200720c */ /* 0x000fc40003f66270 */
[----:B------:R-:W-:Y:S02]  /*0600*/  @!P4 IADD3 R6, PT, PT, R6, 0x1, RZ ;  /* 0x000000010606c810 */ /* 0x000fe40007ffe0ff */
[----:B0-----:R-:W-:Y:S02]  /*0610*/  R2UR UR5, R5 ;  /* 0x00000000050572ca */ /* 0x001fe400000e0000 */
[----:B------:R-:W-:Y:S01]  /*0620*/  IABS R2, UR57 ;  /* 0x0000003900027c13 */ /* 0x000fe20008000000 */
[----:B------:R-:W-:-:S03]  /*0630*/  @P0 VIADD R0, R0, 0x1 ;  /* 0x0000000100000836 */ /* 0x000fc60000000000 */
[----:B------:R-:W-:Y:S02]  /*0640*/  R2UR UR12, R2 ;  /* 0x00000000020c72ca */ /* 0x000fe400000e0000 */
[----:B------:R-:W-:Y:S01]  /*0650*/  @P1 IADD3 R6, PT, PT, R6, 0x1, RZ ;  /* 0x0000000106061810 */ /* 0x000fe20007ffe0ff */
[----:B------:R-:W-:-:S03]  /*0660*/  @!P3 IMAD.MOV R0, RZ, RZ, -R0 ;  /* 0x000000ffff00b224 */ /* 0x000fc600078e0a00 */
[----:B------:R-:W-:Y:S01]  /*0670*/  @!P2 IADD3 R6, PT, PT, -R6, RZ, RZ ;  /* 0x000000ff0606a210 */ /* 0x000fe20007ffe1ff */
[----:B------:R-:W-:Y:S01]  /*0680*/  UIADD3 UR8, UPT, UPT, URZ, -UR5, URZ ;  /* 0x80000005ff087290 */ /* 0x000fe2000fffe0ff */
[C---:B------:R-:W-:Y:S02]  /*0690*/  SEL R2, R29.reuse, R0, !P5 ;  /* 0x000000001d027207 */ /* 0x040fe40006800000 */
[----:B------:R-:W-:Y:S01]  /*06a0*/  SEL R5, R29, R6, !P5 ;  /* 0x000000061d057207 */ /* 0x000fe20006800000 */
[----:B------:R-:W-:Y:S02]  /*06b0*/  UIMAD UR8, UR8, UR10, URZ ;  /* 0x0000000a080872a4 */ /* 0x000fe4000f8e02ff */
[----:B------:R-:W-:Y:S01]  /*06c0*/  IMAD.MOV R0, RZ, RZ, -R2 ;  /* 0x000000ffff007224 */ /* 0x000fe200078e0a02 */
[----:B------:R-:W-:Y:S01]  /*06d0*/  IADD3 R3, PT, PT, -R5, RZ, RZ ;  /* 0x000000ff05037210 */ /* 0x000fe20007ffe1ff */
[----:B------:R-:W0:Y:S01]  /*06e0*/  I2F.RP R6, UR12 ;  /* 0x0000000c00067d06 */ /* 0x000e220008209400 */
[----:B------:R-:W-:Y:S01]  /*06f0*/  UIMAD.WIDE.U32 UR8, UR5, UR8, UR4 ;  /* 0x00000008050872a5 */ /* 0x000fe2000f8e0004 */
[----:B------:R-:W-:-:S02]  /*0700*/  IMAD R13, R0, UR55, R11 ;  /* 0x00000037000d7c24 */ /* 0x000fc4000f8e020b */
[----:B------:R-:W-:-:S03]  /*0710*/  IMAD R16, R3, UR55, R4 ;  /* 0x0000003703107c24 */ /* 0x000fc6000f8e0204 */
[----:B------:R-:W-:Y:S02]  /*0720*/  IABS R3, R13 ;  /* 0x0000000d00037213 */ /* 0x000fe40000000000 */
[----:B------:R-:W-:-:S03]  /*0730*/  IABS R9, R16 ;  /* 0x0000001000097213 */ /* 0x000fc60000000000 */
[----:B------:R-:W-:Y:S01]  /*0740*/  IMAD.HI.U32 R0, R3, UR9, RZ ;  /* 0x0000000903007c27 */ /* 0x000fe2000f8e00ff */
[----:B0-----:R-:W0:Y:S03]  /*0750*/  MUFU.RCP R6, R6 ;  /* 0x0000000600067308 */ /* 0x001e260000001000 */
[----:B------:R-:W-:-:S04]  /*0760*/  IMAD.HI.U32 R8, R9, UR9, RZ ;  /* 0x0000000909087c27 */ /* 0x000fc8000f8e00ff */
[----:B------:R-:W-:Y:S01]  /*0770*/  IMAD.MOV R10, RZ, RZ, -R0 ;  /* 0x000000ffff0a7224 */ /* 0x000fe200078e0a00 */
[----:B------:R-:W-:-:S03]  /*0780*/  IADD3 R12, PT, PT, -R8, RZ, RZ ;  /* 0x000000ff080c7210 */ /* 0x000fc60007ffe1ff */
[----:B------:R-:W-:Y:S02]  /*0790*/  IMAD R3, R10, UR10, R3 ;  /* 0x0000000a0a037c24 */ /* 0x000fe4000f8e0203 */
[----:B------:R-:W-:-:S03]  /*07a0*/  IMAD R9, R12, UR10, R9 ;  /* 0x0000000a0c097c24 */ /* 0x000fc6000f8e0209 */
[----:B------:R-:W-:Y:S02]  /*07b0*/  ISETP.LT.U32.AND P3, PT, R3, UR10, PT ;  /* 0x0000000a03007c0c */ /* 0x000fe4000bf61070 */
[----:B------:R-:W-:Y:S01]  /*07c0*/  ISETP.LT.U32.AND P4, PT, R9, UR10, PT ;  /* 0x0000000a09007c0c */ /* 0x000fe2000bf81070 */
[----:B0-----:R-:W-:Y:S01]  /*07d0*/  VIADD R7, R6, 0xffffffe ;  /* 0x0ffffffe06077836 */ /* 0x001fe20000000000 */
[----:B------:R-:W-:-:S05]  /*07e0*/  LOP3.LUT R6, R16, UR56, RZ, 0x3c, !PT ;  /* 0x0000003810067c12 */ /* 0x000fca000f8e3cff */
[----:B------:R-:W0:Y:S04]  /*07f0*/  F2I.FTZ.U32.TRUNC.NTZ R7, R7 ;  /* 0x0000000700077305 */ /* 0x000e28000021f000 */
[----:B------:R-:W-:Y:S02]  /*0800*/  @!P3 IADD3 R3, PT, PT, R3, -UR10, RZ ;  /* 0x8000000a0303bc10 */ /* 0x000fe4000fffe0ff */
[----:B------:R-:W-:Y:S01]  /*0810*/  @!P4 VIADD R9, R9, -UR10 ;  /* 0x8000000a0909cc36 */ /* 0x000fe20008000000 */
[----:B------:R-:W-:Y:S01]  /*0820*/  @!P3 IADD3 R0, PT, PT, R0, 0x1, RZ ;  /* 0x000000010000b810 */ /* 0x000fe20007ffe0ff */
[----:B------:R-:W-:Y:S01]  /*0830*/  @!P4 VIADD R8, R8, 0x1 ;  /* 0x000000010808c836 */ /* 0x000fe20000000000 */
[----:B------:R-:W-:Y:S02]  /*0840*/  ISETP.GE.U32.AND P1, PT, R3, UR10, PT ;  /* 0x0000000a03007c0c */ /* 0x000fe4000bf26070 */
[----:B------:R-:W-:-:S02]  /*0850*/  LOP3.LUT R3, R13, UR56, RZ, 0x3c, !PT ;  /* 0x000000380d037c12 */ /* 0x000fc4000f8e3cff */
[----:B------:R-:W-:Y:S02]  /*0860*/  ISETP.GE.U32.AND P2, PT, R9, UR10, PT ;  /* 0x0000000a09007c0c */ /* 0x000fe4000bf46070 */
[----:B------:R-:W-:Y:S02]  /*0870*/  ISETP.GE.AND P0, PT, R3, RZ, PT ;  /* 0x000000ff0300720c */ /* 0x000fe40003f06270 */
[----:B------:R-:W-:Y:S02]  /*0880*/  ISETP.GE.AND P3, PT, R6, RZ, PT ;  /* 0x000000ff0600720c */ /* 0x000fe40003f66270 */
[----:B0-----:R-:W-:-:S03]  /*0890*/  R2UR UR5, R7 ;  /* 0x00000000070572ca */ /* 0x001fc600000e0000 */
[----:B------:R-:W-:-:S04]  /*08a0*/  @P1 IADD3 R0, PT, PT, R0, 0x1, RZ ;  /* 0x0000000100001810 */ /* 0x000fc80007ffe0ff */
[----:B------:R-:W-:Y:S01]  /*08b0*/  @P2 VIADD R8, R8, 0x1 ;  /* 0x0000000108082836 */ /* 0x000fe20000000000 */
[----:B------:R-:W-:Y:S02]  /*08c0*/  ISETP.NE.AND P2, PT, RZ, UR56, PT ;  /* 0x00000038ff007c0c */ /* 0x000fe4000bf45270 */
[----:B------:R-:W-:Y:S01]  /*08d0*/  @!P0 IADD3 R0, PT, PT, -R0, RZ, RZ ;  /* 0x000000ff00008210 */ /* 0x000fe20007ffe1ff */
[----:B------:R-:W-:Y:S02]  /*08e0*/  @!P3 IMAD.MOV R8, RZ, RZ, -R8 ;  /* 0x000000ffff08b224 */ /* 0x000fe400078e0a08 */
[----:B------:R-:W-:Y:S01]  /*08f0*/  UIADD3 UR6, UPT, UPT, URZ, -UR5, URZ ;  /* 0x80000005ff067290 */ /* 0x000fe2000fffe0ff */
[C---:B------:R-:W-:Y:S02]  /*0900*/  SEL R10, R14.reuse, R0, !P2 ;  /* 0x000000000e0a7207 */ /* 0x040fe40005000000 */
[----:B------:R-:W-:Y:S01]  /*0910*/  SEL R15, R14, R8, !P2 ;  /* 0x000000080e0f7207 */ /* 0x000fe20005000000 */
[----:B------:R-:W-:Y:S01]  /*0920*/  UIMAD UR6, UR6, UR12, URZ ;  /* 0x0000000c060672a4 */ /* 0x000fe2000f8e02ff */
[----:B------:R-:W-:-:S03]  /*0930*/  IADD3 R0, PT, PT, -R10, RZ, RZ ;  /* 0x000000ff0a007210 */ /* 0x000fc60007ffe1ff */
[----:B------:R-:W-:Y:S01]  /*0940*/  IMAD.MOV R3, RZ, RZ, -R15 ;  /* 0x000000ffff037224 */ /* 0x000fe200078e0a0f */
[----:B------:R-:W-:Y:S01]  /*0950*/  UIMAD.WIDE.U32 UR4, UR5, UR6, UR4 ;  /* 0x00000006050472a5 */ /* 0x000fe2000f8e0004 */
[----:B------:R-:W-:Y:S02]  /*0960*/  IMAD R12, R0, UR56, R13 ;  /* 0x00000038000c7c24 */ /* 0x000fe4000f8e020d */
[----:B------:R-:W-:-:S03]  /*0970*/  IMAD R13, R3, UR56, R16 ;  /* 0x00000038030d7c24 */ /* 0x000fc6000f8e0210 */
[----:B------:R-:W-:Y:S02]  /*0980*/  IABS R0, R12 ;  /* 0x0000000c00007213 */ /* 0x000fe40000000000 */
[----:B------:R-:W-:-:S03]  /*0990*/  IABS R8, R13 ;  /* 0x0000000d00087213 */ /* 0x000fc60000000000 */
[----:B------:R-:W-:-:S04]  /*09a0*/  IMAD.HI.U32 R3, R0, UR5, RZ ;  /* 0x0000000500037c27 */ /* 0x000fc8000f8e00ff */
[----:B------:R-:W-:Y:S01]  /*09b0*/  IMAD.HI.U32 R6, R8, UR5, RZ ;  /* 0x0000000508067c27 */ /* 0x000fe2000f8e00ff */
[----:B------:R-:W-:-:S03]  /*09c0*/  IADD3 R7, PT, PT, -R3, RZ, RZ ;  /* 0x000000ff03077210 */ /* 0x000fc60007ffe1ff */
[----:B------:R-:W-:Y:S02]  /*09d0*/  IMAD.MOV R9, RZ, RZ, -R6 ;  /* 0x000000ffff097224 */ /* 0x000fe400078e0a06 */
[----:B------:R-:W-:Y:S02]  /*09e0*/  IMAD R0, R7, UR12, R0 ;  /* 0x0000000c07007c24 */ /* 0x000fe4000f8e0200 */
[----:B------:R-:W-:-:S03]  /*09f0*/  IMAD R7, R9, UR12, R8 ;  /* 0x0000000c09077c24 */ /* 0x000fc6000f8e0208 */
[----:B------:R-:W-:Y:S02]  /*0a00*/  ISETP.LT.U32.AND P3, PT, R0, UR12, PT ;  /* 0x0000000c00007c0c */ /* 0x000fe4000bf61070 */
[----:B------:R-:W-:-:S11]  /*0a10*/  ISETP.LT.U32.AND P4, PT, R7, UR12, PT ;  /* 0x0000000c07007c0c */ /* 0x000fd6000bf81070 */
[----:B------:R-:W-:Y:S02]  /*0a20*/  @!P3 IADD3 R0, PT, PT, R0, -UR12, RZ ;  /* 0x8000000c0000bc10 */ /* 0x000fe4000fffe0ff */
[----:B------:R-:W-:Y:S01]  /*0a30*/  @!P4 VIADD R7, R7, -UR12 ;  /* 0x8000000c0707cc36 */ /* 0x000fe20008000000 */
[----:B------:R-:W-:Y:S01]  /*0a40*/  @!P3 IADD3 R3, PT, PT, R3, 0x1, RZ ;  /* 0x000000010303b810 */ /* 0x000fe20007ffe0ff */
[----:B------:R-:W-:Y:S01]  /*0a50*/  @!P4 VIADD R6, R6, 0x1 ;  /* 0x000000010606c836 */ /* 0x000fe20000000000 */
[----:B------:R-:W-:Y:S02]  /*0a60*/  ISETP.GE.U32.AND P6, PT, R0, UR12, PT ;  /* 0x0000000c00007c0c */ /* 0x000fe4000bfc6070 */
[----:B------:R-:W-:Y:S02]  /*0a70*/  ISETP.GE.U32.AND P0, PT, R7, UR12, PT ;  /* 0x0000000c07007c0c */ /* 0x000fe4000bf06070 */
[----:B------:R-:W-:Y:S02]  /*0a80*/  LOP3.LUT R0, R12, UR57, RZ, 0x3c, !PT ;  /* 0x000000390c007c12 */ /* 0x000fe4000f8e3cff */
[----:B------:R-:W-:-:S02]  /*0a90*/  LOP3.LUT R7, R13, UR57, RZ, 0x3c, !PT ;  /* 0x000000390d077c12 */ /* 0x000fc4000f8e3cff */
[----:B------:R-:W-:Y:S02]  /*0aa0*/  ISETP.GE.AND P1, PT, R0, RZ, PT ;  /* 0x000000ff0000720c */ /* 0x000fe40003f26270 */
[----:B------:R-:W-:Y:S02]  /*0ab0*/  ISETP.GE.AND P3, PT, R7, RZ, PT ;  /* 0x000000ff0700720c */ /* 0x000fe40003f66270 */
[----:B------:R-:W-:Y:S02]  /*0ac0*/  LOP3.LUT R0, RZ, UR57, RZ, 0x33, !PT ;  /* 0x00000039ff007c12 */ /* 0x000fe4000f8e33ff */
[----:B------:R-:W-:Y:S01]  /*0ad0*/  @P6 IADD3 R3, PT, PT, R3, 0x1, RZ ;  /* 0x0000000103036810 */ /* 0x000fe20007ffe0ff */
[----:B------:R-:W-:Y:S01]  /*0ae0*/  @P0 VIADD R6, R6, 0x1 ;  /* 0x0000000106060836 */ /* 0x000fe20000000000 */
[----:B------:R-:W-:Y:S02]  /*0af0*/  ISETP.NE.AND P6, PT, RZ, UR57, PT ;  /* 0x00000039ff007c0c */ /* 0x000fe4000bfc5270 */
[----:B------:R-:W-:-:S02]  /*0b00*/  PLOP3.LUT P0, PT, PT, PT, UP2, 0x40, 0x4 ;  /* 0x000000000004781c */ /* 0x000fc40003f0e828 */
[----:B------:R-:W-:Y:S01]  /*0b10*/  MOV R7, R6 ;  /* 0x0000000600077202 */ /* 0x000fe20000000f00 */
[----:B------:R-:W-:Y:S01]  /*0b20*/  @!P1 IMAD.MOV R3, RZ, RZ, -R3 ;  /* 0x000000ffff039224 */ /* 0x000fe200078e0a03 */
[----:B------:R-:W-:Y:S02]  /*0b30*/  SEL R2, R2, RZ, !P0 ;  /* 0x000000ff02027207 */ /* 0x000fe40004000000 */
[----:B------:R-:W-:Y:S02]  /*0b40*/  @!P3 IADD3 R7, PT, PT, -R7, RZ, RZ ;  /* 0x000000ff0707b210 */ /* 0x000fe40007ffe1ff */
[----:B------:R-:W-:Y:S01]  /*0b50*/  SEL R6, R0, R3, !P6 ;  /* 0x0000000300067207 */ /* 0x000fe20007000000 */
[----:B------:R-:W-:Y:S01]  /*0b60*/  IMAD R2, R2, UR44, RZ ;  /* 0x0000002c02027c24 */ /* 0x000fe2000f8e02ff */
[----:B------:R-:W-:Y:S02]  /*0b70*/  PLOP3.LUT P0, PT, PT, PT, UP2, 0x40, 0x4 ;  /* 0x000000000004781c */ /* 0x000fe40003f0e828 */
[----:B------:R-:W-:-:S02]  /*0b80*/  PLOP3.LUT P4, PT, PT, PT, UP1, 0x40, 0x4 ;  /* 0x000000000004781c */ /* 0x000fc40003f8e818 */
[----:B------:R-:W-:Y:S01]  /*0b90*/  SEL R8, R0, R7, !P6 ;  /* 0x0000000700087207 */ /* 0x000fe20007000000 */
[----:B------:R-:W-:Y:S01]  /*0ba0*/  IMAD.MOV R7, RZ, RZ, -R6 ;  /* 0x000000ffff077224 */ /* 0x000fe200078e0a06 */
[----:B------:R-:W-:Y:S02]  /*0bb0*/  SEL R5, R5, RZ, !P0 ;  /* 0x000000ff05057207 */ /* 0x000fe40004000000 */
[----:B------:R-:W-:Y:S01]  /*0bc0*/  PLOP3.LUT P3, PT, PT, PT, UP1, 0x40, 0x4 ;  /* 0x000000000004781c */ /* 0x000fe20003f6e818 */
[----:B------:R-:W-:Y:S01]  /*0bd0*/  IMAD R7, R7, UR57, R12 ;  /* 0x0000003907077c24 */ /* 0x000fe2000f8e020c */
[----:B------:R-:W-:Y:S01]  /*0be0*/  SEL R3, R10, RZ, !P4 ;  /* 0x000000ff0a037207 */ /* 0x000fe20006000000 */
[----:B------:R-:W-:Y:S01]  /*0bf0*/  IMAD R12, R5, UR44, RZ ;  /* 0x0000002c050c7c24 */ /* 0x000fe2000f8e02ff */
[----:B------:R-:W-:Y:S02]  /*0c00*/  IADD3 R10, PT, PT, -R8, RZ, RZ ;  /* 0x000000ff080a7210 */ /* 0x000fe40007ffe1ff */
[----:B------:R-:W-:Y:S01]  /*0c10*/  PLOP3.LUT P1, PT, PT, PT, UP0, 0x40, 0x4 ;  /* 0x000000000004781c */ /* 0x000fe20003f2e808 */
[----:B------:R-:W-:Y:S01]  /*0c20*/  IMAD R9, R3, UR45, R2 ;  /* 0x0000002d03097c24 */ /* 0x000fe2000f8e0202 */
[----:B------:R-:W-:Y:S01]  /*0c30*/  PLOP3.LUT P0, PT, PT, PT, UP0, 0x40, 0x4 ;  /* 0x000000000004781c */ /* 0x000fe20003f0e808 */
[----:B------:R-:W-:Y:S01]  /*0c40*/  IMAD R10, R10, UR57, R13 ;  /* 0x000000390a0a7c24 */ /* 0x000fe2000f8e020d */
[----:B------:R-:W-:Y:S01]  /*0c50*/  SEL R5, R15, RZ, !P3 ;  /* 0x000000ff0f057207 */ /* 0x000fe20005800000 */
[----:B------:R-:W0:Y:S01]  /*0c60*/  LDC.64 R2, c[0x0][0x388] ;  /* 0x0000e200ff027b82 */ /* 0x000e220000000a00 */
[----:B------:R-:W-:-:S02]  /*0c70*/  SEL R6, R6, RZ, !P1 ;  /* 0x000000ff06067207 */ /* 0x000fc40004800000 */
[----:B------:R-:W-:Y:S01]  /*0c80*/  PLOP3.LUT P1, PT, PT, PT, UP3, 0x40, 0x4 ;  /* 0x000000000004781c */ /* 0x000fe20003f2e838 */
[----:B------:R-:W-:Y:S01]  /*0c90*/  IMAD R5, R5, UR45, R12 ;  /* 0x0000002d05057c24 */ /* 0x000fe2000f8e020c */
[----:B------:R-:W-:Y:S01]  /*0ca0*/  PLOP3.LUT P3, PT, PT, PT, UP3, 0x40, 0x4 ;  /* 0x000000000004781c */ /* 0x000fe20003f6e838 */
[----:B------:R-:W-:Y:S01]  /*0cb0*/  IMAD R6, R6, UR46, R9 ;  /* 0x0000002e06067c24 */ /* 0x000fe2000f8e0209 */
[----:B------:R-:W-:Y:S02]  /*0cc0*/  SEL R8, R8, RZ, !P0 ;  /* 0x000000ff08087207 */ /* 0x000fe40004000000 */
[----:B------:R-:W-:Y:S02]  /*0cd0*/  SEL R7, R7, RZ, !P1 ;  /* 0x000000ff07077207 */ /* 0x000fe40004800000 */
[----:B------:R-:W-:Y:S01]  /*0ce0*/  SEL R10, R10, RZ, !P3 ;  /* 0x000000ff0a0a7207 */ /* 0x000fe20005800000 */
[----:B------:R-:W-:Y:S02]  /*0cf0*/  IMAD R5, R8, UR46, R5 ;  /* 0x0000002e08057c24 */ /* 0x000fe4000f8e0205 */
[----:B------:R-:W-:-:S02]  /*0d00*/  IMAD R6, R7, UR47, R6 ;  /* 0x0000002f07067c24 */ /* 0x000fc4000f8e0206 */
[----:B------:R-:W-:-:S03]  /*0d10*/  IMAD R5, R10, UR47, R5 ;  /* 0x0000002f0a057c24 */ /* 0x000fc6000f8e0205 */
[----:B------:R-:W-:Y:S02]  /*0d20*/  LEA.HI R6, R6, R6, RZ, 0x1 ;  /* 0x0000000606067211 */ /* 0x000fe400078f08ff */
[----:B------:R-:W-:Y:S02]  /*0d30*/  LEA.HI R5, R5, R5, RZ, 0x1 ;  /* 0x0000000505057211 */ /* 0x000fe400078f08ff */
[----:B------:R-:W-:Y:S02]  /*0d40*/  SHF.R.S32.HI R7, RZ, 0x1, R6 ;  /* 0x00000001ff077819 */ /* 0x000fe40000011406 */
[----:B------:R-:W-:-:S03]  /*0d50*/  SHF.R.S32.HI R5, RZ, 0x1, R5 ;  /* 0x00000001ff057819 */ /* 0x000fc60000011405 */
[----:B0-----:R-:W-:-:S04]  /*0d60*/  IMAD.WIDE R6, R7, 0x2, R2 ;  /* 0x0000000207067825 */ /* 0x001fc800078e0202 */
[----:B------:R-:W-:Y:S01]  /*0d70*/  IMAD.WIDE R12, R5, 0x2, R2 ;  /* 0x00000002050c7825 */ /* 0x000fe200078e0202 */
[----:B------:R0:W2:Y:S04]  /*0d80*/  LDG.E.U16 R15, desc[UR14][R6.64] ;  /* 0x0000000e060f7981 */ /* 0x0000a8000c1e1500 */
[----:B------:R1:W3:Y:S01]  /*0d90*/  LDG.E.U16 R10, desc[UR16][R12.64] ;  /* 0x000000100c0a7981 */ /* 0x0002e2000c1e1500 */
[C---:B------:R-:W-:Y:S02]  /*0da0*/  VIADD R8, R11.reuse, 0x80 ;  /* 0x000000800b087836 */ /* 0x040fe40000000000 */
[----:B------:R-:W-:-:S03]  /*0db0*/  VIADD R9, R11, 0xc0 ;  /* 0x000000c00b097836 */ /* 0x000fc60000000000 */
[----:B------:R-:W-:Y:S02]  /*0dc0*/  IABS R17, R8 ;  /* 0x0000000800117213 */ /* 0x000fe40000000000 */
[----:B0-----:R-:W-:-:S03]  /*0dd0*/  IABS R6, R9 ;  /* 0x0000000900067213 */ /* 0x001fc60000000000 */
[----:B------:R-:W-:-:S04]  /*0de0*/  IMAD.HI.U32 R5, R17, UR7, RZ ;  /* 0x0000000711057c27 */ /* 0x000fc8000f8e00ff */
[----:B------:R-:W-:Y:S01]  /*0df0*/  IMAD.HI.U32 R7, R6, UR7, RZ ;  /* 0x0000000706077c27 */ /* 0x000fe2000f8e00ff */
[----:B------:R-:W-:-:S03]  /*0e00*/  IADD3 R16, PT, PT, -R5, RZ, RZ ;  /* 0x000000ff05107210 */ /* 0x000fc60007ffe1ff */
[----:B-1----:R-:W-:Y:S02]  /*0e10*/  IMAD.MOV R13, RZ, RZ, -R7 ;  /* 0x000000ffff0d7224 */ /* 0x002fe400078e0a07 */
[----:B------:R-:W-:Y:S01]  /*0e20*/  IMAD R17, R16, UR11, R17 ;  /* 0x0000000b10117c24 */ /* 0x000fe2000f8e0211 */
[----:B------:R-:W-:Y:S01]  /*0e30*/  IADD3 R16, PT, PT, R11, 0x100, RZ ;  /* 0x000001000b107810 */ /* 0x000fe20007ffe0ff */
[----:B------:R-:W-:-:S03]  /*0e40*/  IMAD R6, R13, UR11, R6 ;  /* 0x0000000b0d067c24 */ /* 0x000fc6000f8e0206 */
[----:B------:R-:W-:Y:S02]  /*0e50*/  ISETP.LT.U32.AND P0, PT, R17, UR11, PT ;  /* 0x0000000b11007c0c */ /* 0x000fe4000bf01070 */
[----:B------:R-:W-:Y:S02]  /*0e60*/  IABS R18, R16 ;  /* 0x0000001000127213 */ /* 0x000fe40000000000 */
[----:B------:R-:W-:-:S03]  /*0e70*/  ISETP.LT.U32.AND P3, PT, R6, UR11, PT ;  /* 0x0000000b06007c0c */ /* 0x000fc6000bf61070 */
[----:B------:R-:W-:-:S04]  /*0e80*/  IMAD.HI.U32 R12, R18, UR7, RZ ;  /* 0x00000007120c7c27 */ /* 0x000fc8000f8e00ff */
[----:B------:R-:W-:Y:S02]  /*0e90*/  IMAD.MOV R13, RZ, RZ, -R12 ;  /* 0x000000ffff0d7224 */ /* 0x000fe400078e0a0c */
[----:B------:R-:W-:Y:S02]  /*0ea0*/  @!P0 IADD3 R17, PT, PT, R17, -UR11, RZ ;  /* 0x8000000b11118c10 */ /* 0x000fe4000fffe0ff */
[----:B------:R-:W-:Y:S01]  /*0eb0*/  @!P0 IADD3 R5, PT, PT, R5, 0x1, RZ ;  /* 0x0000000105058810 */ /* 0x000fe20007ffe0ff */
[----:B------:R-:W-:Y:S01]  /*0ec0*/  IMAD R13, R13, UR11, R18 ;  /* 0x0000000b0d0d7c24 */ /* 0x000fe2000f8e0212 */
[----:B------:R-:W-:Y:S01]  /*0ed0*/  ISETP.GE.U32.AND P1, PT, R17, UR11, PT ;  /* 0x0000000b11007c0c */ /* 0x000fe2000bf26070 */
[----:B------:R-:W-:Y:S01]  /*0ee0*/  @!P3 VIADD R7, R7, 0x1 ;  /* 0x000000010707b836 */ /* 0x000fe20000000000 */
[----:B------:R-:W-:Y:S02]  /*0ef0*/  LOP3.LUT R17, R8, UR55, RZ, 0x3c, !PT ;  /* 0x0000003708117c12 */ /* 0x000fe4000f8e3cff */
[----:B------:R-:W-:-:S02]  /*0f00*/  ISETP.LT.U32.AND P0, PT, R13, UR11, PT ;  /* 0x0000000b0d007c0c */ /* 0x000fc4000bf01070 */
[----:B------:R-:W-:Y:S02]  /*0f10*/  ISETP.GE.AND P4, PT, R17, RZ, PT ;  /* 0x000000ff1100720c */ /* 0x000fe40003f86270 */
[----:B------:R-:W-:Y:S02]  /*0f20*/  @!P3 IADD3 R6, PT, PT, R6, -UR11, RZ ;  /* 0x8000000b0606bc10 */ /* 0x000fe4000fffe0ff */
[----:B------:R-:W-:-:S03]  /*0f30*/  LOP3.LUT R17, R9, UR55, RZ, 0x3c, !PT ;  /* 0x0000003709117c12 */ /* 0x000fc6000f8e3cff */
[----:B------:R-:W-:Y:S01]  /*0f40*/  @P1 VIADD R5, R5, 0x1 ;  /* 0x0000000105051836 */ /* 0x000fe20000000000 */
[----:B------:R-:W-:-:S03]  /*0f50*/  ISETP.GE.U32.AND P1, PT, R6, UR11, PT ;  /* 0x0000000b06007c0c */ /* 0x000fc6000bf26070 */
[----:B------:R-:W-:Y:S02]  /*0f60*/  @!P0 IADD3 R13, PT, PT, R13, -UR11, RZ ;  /* 0x8000000b0d0d8c10 */ /* 0x000fe4000fffe0ff */
[----:B------:R-:W-:Y:S01]  /*0f70*/  @!P4 IMAD.MOV R5, RZ, RZ, -R5 ;  /* 0x000000ffff05c224 */ /* 0x000fe200078e0a05 */
[----:B------:R-:W-:Y:S02]  /*0f80*/  ISETP.GE.AND P4, PT, R17, RZ, PT ;  /* 0x000000ff1100720c */ /* 0x000fe40003f86270 */
[----:B------:R-:W-:Y:S02]  /*0f90*/  ISETP.GE.U32.AND P3, PT, R13, UR11, PT ;  /* 0x0000000b0d007c0c */ /* 0x000fe4000bf66070 */
[----:B------:R-:W-:Y:S02]  /*0fa0*/  SEL R6, R29, R5, !P5 ;  /* 0x000000051d067207 */ /* 0x000fe40006800000 */
[----:B------:R-:W-:Y:S01]  /*0fb0*/  LOP3.LUT R13, R16, UR55, RZ, 0x3c, !PT ;  /* 0x00000037100d7c12 */ /* 0x000fe2000f8e3cff */
[----:B------:R-:W-:Y:S01]  /*0fc0*/  @P1 VIADD R7, R7, 0x1 ;  /* 0x0000000107071836 */ /* 0x000fe20000000000 */
[----:B------:R-:W-:-:S02]  /*0fd0*/  IADD3 R5, PT, PT, -R6, RZ, RZ ;  /* 0x000000ff06057210 */ /* 0x000fc40007ffe1ff */
[----:B------:R-:W-:Y:S02]  /*0fe0*/  ISETP.GE.AND P1, PT, R13, RZ, PT ;  /* 0x000000ff0d00720c */ /* 0x000fe40003f26270 */
[----:B------:R-:W-:Y:S01]  /*0ff0*/  @!P0 IADD3 R12, PT, PT, R12, 0x1, RZ ;  /* 0x000000010c0c8810 */ /* 0x000fe20007ffe0ff */
[----:B------:R-:W-:Y:S01]  /*1000*/  IMAD R24, R5, UR55, R8 ;  /* 0x0000003705187c24 */ /* 0x000fe2000f8e0208 */
[----:B------:R-:W-:-:S03]  /*1010*/  @!P4 IADD3 R7, PT, PT, -R7, RZ, RZ ;  /* 0x000000ff0707c210 */ /* 0x000fc60007ffe1ff */
[----:B------:R-:W-:Y:S01]  /*1020*/  @P3 VIADD R12, R12, 0x1 ;  /* 0x000000010c0c3836 */ /* 0x000fe20000000000 */
[----:B------:R-:W-:Y:S02]  /*1030*/  IABS R18, R24 ;  /* 0x0000001800127213 */ /* 0x000fe40000000000 */
[----:B------:R-:W-:-:S03]  /*1040*/  SEL R7, R29, R7, !P5 ;  /* 0x000000071d077207 */ /* 0x000fc60006800000 */
[----:B------:R-:W-:Y:S01]  /*1050*/  IMAD.HI.U32 R13, R18, UR9, RZ ;  /* 0x00000009120d7c27 */ /* 0x000fe2000f8e00ff */
[----:B------:R-:W-:-:S03]  /*1060*/  @!P1 IADD3 R12, PT, PT, -R12, RZ, RZ ;  /* 0x000000ff0c0c9210 */ /* 0x000fc60007ffe1ff */
[----:B------:R-:W-:Y:S01]  /*1070*/  IMAD.MOV R19, RZ, RZ, -R13 ;  /* 0x000000ffff137224 */ /* 0x000fe200078e0a0d */
[----:B------:R-:W-:Y:S01]  /*1080*/  SEL R5, R29, R12, !P5 ;  /* 0x0000000c1d057207 */ /* 0x000fe20006800000 */
[----:B------:R-:W-:Y:S02]  /*1090*/  IMAD.MOV R20, RZ, RZ, -R7 ;  /* 0x000000ffff147224 */ /* 0x000fe400078e0a07 */
[----:B------:R-:W-:Y:S01]  /*10a0*/  IMAD R18, R19, UR10, R18 ;  /* 0x0000000a13127c24 */ /* 0x000fe2000f8e0212 */
[----:B------:R-:W-:Y:S01]  /*10b0*/  IADD3 R19, PT, PT, -R5, RZ, RZ ;  /* 0x000000ff05137210 */ /* 0x000fe20007ffe1ff */
[----:B------:R-:W-:-:S03]  /*10c0*/  IMAD R17, R20, UR55, R9 ;  /* 0x0000003714117c24 */ /* 0x000fc6000f8e0209 */
[----:B------:R-:W-:Y:S01]  /*10d0*/  ISETP.LT.U32.AND P3, PT, R18, UR10, PT ;  /* 0x0000000a12007c0c */ /* 0x000fe2000bf61070 */
[----:B------:R-:W-:Y:S01]  /*10e0*/  IMAD R12, R19, UR55, R16 ;  /* 0x00000037130c7c24 */ /* 0x000fe2000f8e0210 */
[----:B------:R-:W-:-:S04]  /*10f0*/  IABS R20, R17 ;  /* 0x0000001100147213 */ /* 0x000fc80000000000 */
[----:B------:R-:W-:Y:S01]  /*1100*/  IABS R23, R12 ;  /* 0x0000000c00177213 */ /* 0x000fe20000000000 */
[----:B------:R-:W-:-:S04]  /*1110*/  IMAD.HI.U32 R19, R20, UR9, RZ ;  /* 0x0000000914137c27 */ /* 0x000fc8000f8e00ff */
[----:B------:R-:W-:Y:S02]  /*1120*/  IMAD.MOV R21, RZ, RZ, -R19 ;  /* 0x000000ffff157224 */ /* 0x000fe400078e0a13 */
[----:B------:R-:W-:Y:S01]  /*1130*/  @!P3 IADD3 R18, PT, PT, R18, -UR10, RZ ;  /* 0x8000000a1212bc10 */ /* 0x000fe2000fffe0ff */
[----:B------:R-:W-:Y:S01]  /*1140*/  IMAD.HI.U32 R22, R23, UR9, RZ ;  /* 0x0000000917167c27 */ /* 0x000fe2000f8e00ff */
[----:B------:R-:W-:Y:S02]  /*1150*/  @!P3 IADD3 R13, PT, PT, R13, 0x1, RZ ;  /* 0x000000010d0db810 */ /* 0x000fe40007ffe0ff */
[----:B------:R-:W-:Y:S01]  /*1160*/  ISETP.GE.U32.AND P1, PT, R18, UR10, PT ;  /* 0x0000000a12007c0c */ /* 0x000fe2000bf26070 */
[----:B------:R-:W-:Y:S01]  /*1170*/  IMAD R20, R21, UR10, R20 ;  /* 0x0000000a15147c24 */ /* 0x000fe2000f8e0214 */
[----:B------:R-:W-:Y:S01]  /*1180*/  LOP3.LUT R21, R24, UR56, RZ, 0x3c, !PT ;  /* 0x0000003818157c12 */ /* 0x000fe2000f8e3cff */
[----:B------:R-:W-:-:S03]  /*1190*/  IMAD.MOV R18, RZ, RZ, -R22 ;  /* 0x000000ffff127224 */ /* 0x000fc600078e0a16 */
[----:B------:R-:W-:Y:S01]  /*11a0*/  ISETP.LT.U32.AND P0, PT, R20, UR10, PT ;  /* 0x0000000a14007c0c */ /* 0x000fe2000bf01070 */
[----:B------:R-:W-:Y:S01]  /*11b0*/  IMAD R18, R18, UR10, R23 ;  /* 0x0000000a12127c24 */ /* 0x000fe2000f8e0217 */
[----:B------:R-:W-:Y:S02]  /*11c0*/  ISETP.GE.AND P4, PT, R21, RZ, PT ;  /* 0x000000ff1500720c */ /* 0x000fe40003f86270 */
[----:B------:R-:W-:-:S03]  /*11d0*/  LOP3.LUT R21, R17, UR56, RZ, 0x3c, !PT ;  /* 0x0000003811157c12 */ /* 0x000fc6000f8e3cff */
[----:B------:R-:W-:Y:S01]  /*11e0*/  @P1 VIADD R13, R13, 0x1 ;  /* 0x000000010d0d1836 */ /* 0x000fe20000000000 */
[----:B------:R-:W-:-:S05]  /*11f0*/  ISETP.LT.U32.AND P1, PT, R18, UR10, PT ;  /* 0x0000000a12007c0c */ /* 0x000fca000bf21070 */
[----:B------:R-:W-:Y:S02]  /*1200*/  @!P0 IADD3 R20, PT, PT, R20, -UR10, RZ ;  /* 0x8000000a14148c10 */ /* 0x000fe4000fffe0ff */
[----:B------:R-:W-:Y:S01]  /*1210*/  @!P4 IMAD.MOV R13, RZ, RZ, -R13 ;  /* 0x000000ffff0dc224 */ /* 0x000fe200078e0a0d */
[----:B------:R-:W-:Y:S02]  /*1220*/  ISETP.GE.AND P4, PT, R21, RZ, PT ;  /* 0x000000ff1500720c */ /* 0x000fe40003f86270 */
[----:B------:R-:W-:Y:S02]  /*1230*/  ISETP.GE.U32.AND P3, PT, R20, UR10, PT ;  /* 0x0000000a14007c0c */ /* 0x000fe4000bf66070 */
[----:B------:R-:W-:Y:S01]  /*1240*/  SEL R20, R14, R13, !P2 ;  /* 0x0000000d0e147207 */ /* 0x000fe20005000000 */
[----:B------:R-:W-:Y:S01]  /*1250*/  @!P1 VIADD R18, R18, -UR10 ;  /* 0x8000000a12129c36 */ /* 0x000fe20008000000 */
[----:B------:R-:W-:Y:S01]  /*1260*/  @!P0 IADD3 R19, PT, PT, R19, 0x1, RZ ;  /* 0x0000000113138810 */ /* 0x000fe20007ffe0ff */
[----:B------:R-:W-:Y:S01]  /*1270*/  @!P1 VIADD R22, R22, 0x1 ;  /* 0x0000000116169836 */ /* 0x000fe20000000000 */
[----:B------:R-:W-:-:S02]  /*1280*/  IADD3 R13, PT, PT, -R20, RZ, RZ ;  /* 0x000000ff140d7210 */ /* 0x000fc40007ffe1ff */
[----:B------:R-:W-:Y:S02]  /*1290*/  ISETP.GE.U32.AND P0, PT, R18, UR10, PT ;  /* 0x0000000a12007c0c */ /* 0x000fe4000bf06070 */
[----:B------:R-:W-:Y:S01]  /*12a0*/  LOP3.LUT R21, R12, UR56, RZ, 0x3c, !PT ;  /* 0x000000380c157c12 */ /* 0x000fe2000f8e3cff */
[----:B------:R-:W-:Y:S02]  /*12b0*/  IMAD R18, R13, UR56, R24 ;  /* 0x000000380d127c24 */ /* 0x000fe4000f8e0218 */
[----:B------:R-:W-:Y:S01]  /*12c0*/  @P3 VIADD R19, R19, 0x1 ;  /* 0x0000000113133836 */ /* 0x000fe20000000000 */
[----:B------:R-:W-:Y:S02]  /*12d0*/  ISETP.GE.AND P3, PT, R21, RZ, PT ;  /* 0x000000ff1500720c */ /* 0x000fe40003f66270 */
[----:B------:R-:W-:Y:S02]  /*12e0*/  IABS R13, R18 ;  /* 0x00000012000d7213 */ /* 0x000fe40000000000 */
[----:B------:R-:W-:-:S03]  /*12f0*/  @!P4 IADD3 R19, PT, PT, -R19, RZ, RZ ;  /* 0x000000ff1313c210 */ /* 0x000fc60007ffe1ff */
[----:B------:R-:W-:Y:S01]  /*1300*/  IMAD.HI.U32 R21, R13, UR5, RZ ;  /* 0x000000050d157c27 */ /* 0x000fe2000f8e00ff */
[----:B------:R-:W-:Y:S02]  /*1310*/  SEL R32, R14, R19, !P2 ;  /* 0x000000130e207207 */ /* 0x000fe40005000000 */
[----:B------:R-:W-:Y:S02]  /*1320*/  @P0 IADD3 R22, PT, PT, R22, 0x1, RZ ;  /* 0x0000000116160810 */ /* 0x000fe40007ffe0ff */
[----:B------:R-:W-:Y:S01]  /*1330*/  IADD3 R24, PT, PT, -R21, RZ, RZ ;  /* 0x000000ff15187210 */ /* 0x000fe20007ffe1ff */
[----:B------:R-:W-:Y:S02]  /*1340*/  IMAD.MOV R28, RZ, RZ, -R32 ;  /* 0x000000ffff1c7224 */ /* 0x000fe400078e0a20 */
[----:B------:R-:W-:Y:S02]  /*1350*/  @!P3 IMAD.MOV R22, RZ, RZ, -R22 ;  /* 0x000000ffff16b224 */ /* 0x000fe400078e0a16 */
[----:B------:R-:W-:-:S02]  /*1360*/  IMAD R19, R24, UR12, R13 ;  /* 0x0000000c18137c24 */ /* 0x000fc4000f8e020d */
[----:B------:R-:W-:Y:S01]  /*1370*/  IMAD R17, R28, UR56, R17 ;  /* 0x000000381c117c24 */ /* 0x000fe2000f8e0211 */
[----:B------:R-:W-:Y:S02]  /*1380*/  SEL R13, R14, R22, !P2 ;  /* 0x000000160e0d7207 */ /* 0x000fe40005000000 */
[----:B------:R-:W-:Y:S02]  /*1390*/  ISETP.LT.U32.AND P4, PT, R19, UR12, PT ;  /* 0x0000000c13007c0c */ /* 0x000fe4000bf81070 */
[----:B------:R-:W-:Y:S02]  /*13a0*/  IABS R23, R17 ;  /* 0x0000001100177213 */ /* 0x000fe40000000000 */
[----:B------:R-:W-:-:S03]  /*13b0*/  IADD3 R25, PT, PT, -R13, RZ, RZ ;  /* 0x000000ff0d197210 */ /* 0x000fc60007ffe1ff */
[----:B------:R-:W-:-:S04]  /*13c0*/  IMAD.HI.U32 R22, R23, UR5, RZ ;  /* 0x0000000517167c27 */ /* 0x000fc8000f8e00ff */
[----:B------:R-:W-:Y:S02]  /*13d0*/  IMAD.MOV R24, RZ, RZ, -R22 ;  /* 0x000000ffff187224 */ /* 0x000fe400078e0a16 */
[----:B------:R-:W-:Y:S01]  /*13e0*/  @!P4 IADD3 R19, PT, PT, R19, -UR12, RZ ;  /* 0x8000000c1313cc10 */ /* 0x000fe2000fffe0ff */
[----:B------:R-:W-:Y:S01]  /*13f0*/  IMAD R12, R25, UR56, R12 ;  /* 0x00000038190c7c24 */ /* 0x000fe2000f8e020c */
[----:B------:R-:W-:Y:S01]  /*1400*/  @!P4 IADD3 R21, PT, PT, R21, 0x1, RZ ;  /* 0x000000011515c810 */ /* 0x000fe20007ffe0ff */
[----:B------:R-:W-:Y:S01]  /*1410*/  IMAD R23, R24, UR12, R23 ;  /* 0x0000000c18177c24 */ /* 0x000fe2000f8e0217 */
[----:B------:R-:W-:Y:S02]  /*1420*/  ISETP.GE.U32.AND P1, PT, R19, UR12, PT ;  /* 0x0000000c13007c0c */ /* 0x000fe4000bf26070 */
[----:B------:R-:W-:Y:S02]  /*1430*/  LOP3.LUT R24, R18, UR57, RZ, 0x3c, !PT ;  /* 0x0000003912187c12 */ /* 0x000fe4000f8e3cff */
[----:B------:R-:W-:-:S02]  /*1440*/  ISETP.LT.U32.AND P0, PT, R23, UR12, PT ;  /* 0x0000000c17007c0c */ /* 0x000fc4000bf01070 */
[----:B------:R-:W-:Y:S02]  /*1450*/  ISETP.GE.AND P3, PT, R24, RZ, PT ;  /* 0x000000ff1800720c */ /* 0x000fe40003f66270 */
[----:B------:R-:W-:Y:S02]  /*1460*/  IABS R25, R12 ;  /* 0x0000000c00197213 */ /* 0x000fe40000000000 */
[----:B------:R-:W-:-:S03]  /*1470*/  PLOP3.LUT P4, PT, PT, PT, UP2, 0x40, 0x4 ;  /* 0x000000000004781c */ /* 0x000fc60003f8e828 */
[----:B------:R-:W-:Y:S01]  /*1480*/  @P1 VIADD R21, R21, 0x1 ;  /* 0x0000000115151836 */ /* 0x000fe20000000000 */
[----:B------:R-:W-:Y:S01]  /*1490*/  PLOP3.LUT P1, PT, PT, PT, UP1, 0x40, 0x4 ;  /* 0x000000000004781c */ /* 0x000fe20003f2e818 */
[----:B------:R-:W-:Y:S01]  /*14a0*/  IMAD.HI.U32 R19, R25, UR5, RZ ;  /* 0x0000000519137c27 */ /* 0x000fe2000f8e00ff */
[----:B------:R-:W-:Y:S02]  /*14b0*/  SEL R6, R6, RZ, !P4 ;  /* 0x000000ff06067207 */ /* 0x000fe40006000000 */
[----:B------:R-:W-:Y:S01]  /*14c0*/  @!P0 IADD3 R23, PT, PT, R23, -UR12, RZ ;  /* 0x8000000c17178c10 */ /* 0x000fe2000fffe0ff */
[----:B------:R-:W-:Y:S01]  /*14d0*/  IMAD.MOV R24, RZ, RZ, -R19 ;  /* 0x000000ffff187224 */ /* 0x000fe200078e0a13 */
[----:B------:R-:W-:Y:S01]  /*14e0*/  PLOP3.LUT P4, PT, PT, PT, UP2, 0x40, 0x4 ;  /* 0x000000000004781c */ /* 0x000fe20003f8e828 */
[----:B------:R-:W-:Y:S01]  /*14f0*/  @!P3 IMAD.MOV R21, RZ, RZ, -R21 ;  /* 0x000000ffff15b224 */ /* 0x000fe200078e0a15 */
[----:B------:R-:W-:Y:S01]  /*1500*/  SEL R20, R20, RZ, !P1 ;  /* 0x000000ff14147207 */ /* 0x000fe20004800000 */
[----:B------:R-:W-:Y:S01]  /*1510*/  IMAD R25, R24, UR12, R25 ;  /* 0x0000000c18197c24 */ /* 0x000fe2000f8e0219 */
[----:B------:R-:W-:-:S02]  /*1520*/  ISETP.GE.U32.AND P1, PT, R23, UR12, PT ;  /* 0x0000000c17007c0c */ /* 0x000fc4000bf26070 */
[----:B------:R-:W-:Y:S02]  /*1530*/  PLOP3.LUT P3, PT, PT, PT, UP1, 0x40, 0x4 ;  /* 0x000000000004781c */ /* 0x000fe40003f6e818 */
[----:B------:R-:W-:Y:S02]  /*1540*/  SEL R23, R7, RZ, !P4 ;  /* 0x000000ff07177207 */ /* 0x000fe40006000000 */
[----:B------:R-:W-:Y:S02]  /*1550*/  LOP3.LUT R7, R17, UR57, RZ, 0x3c, !PT ;  /* 0x0000003911077c12 */ /* 0x000fe4000f8e3cff */
[----:B------:R-:W-:Y:S01]  /*1560*/  SEL R24, R32, RZ, !P3 ;  /* 0x000000ff20187207 */ /* 0x000fe20005800000 */
[----:B------:R-:W-:Y:S01]  /*1570*/  IMAD R23, R23, UR44, RZ ;  /* 0x0000002c17177c24 */ /* 0x000fe2000f8e02ff */
[----:B------:R-:W-:Y:S01]  /*1580*/  ISETP.GE.AND P3, PT, R7, RZ, PT ;  /* 0x000000ff0700720c */ /* 0x000fe20003f66270 */
[----:B------:R-:W-:Y:S01]  /*1590*/  IMAD R7, R6, UR44, RZ ;  /* 0x0000002c06077c24 */ /* 0x000fe2000f8e02ff */
[----:B------:R-:W-:Y:S01]  /*15a0*/  ISETP.LT.U32.AND P4, PT, R25, UR12, PT ;  /* 0x0000000c19007c0c */ /* 0x000fe2000bf81070 */
[----:B------:R-:W-:Y:S01]  /*15b0*/  IMAD R23, R24, UR45, R23 ;  /* 0x0000002d18177c24 */ /* 0x000fe2000f8e0217 */
[----:B------:R-:W-:Y:S01]  /*15c0*/  @!P0 IADD3 R22, PT, PT, R22, 0x1, RZ ;  /* 0x0000000116168810 */ /* 0x000fe20007ffe0ff */
[----:B------:R-:W-:Y:S01]  /*15d0*/  IMAD R20, R20, UR45, R7 ;  /* 0x0000002d14147c24 */ /* 0x000fe2000f8e0207 */
[----:B------:R-:W-:-:S02]  /*15e0*/  SEL R21, R0, R21, !P6 ;  /* 0x0000001500157207 */ /* 0x000fc40007000000 */
[----:B------:R-:W-:Y:S01]  /*15f0*/  PLOP3.LUT P0, PT, PT, PT, UP0, 0x40, 0x4 ;  /* 0x000000000004781c */ /* 0x000fe20003f0e808 */
[----:B------:R-:W-:Y:S02]  /*1600*/  @P1 VIADD R22, R22, 0x1 ;  /* 0x0000000116161836 */ /* 0x000fe40000000000 */
[----:B------:R-:W-:-:S03]  /*1610*/  IMAD.MOV R7, RZ, RZ, -R21 ;  /* 0x000000ffff077224 */ /* 0x000fc600078e0a15 */
[----:B------:R-:W-:Y:S01]  /*1620*/  @!P3 IADD3 R22, PT, PT, -R22, RZ, RZ ;  /* 0x000000ff1616b210 */ /* 0x000fe20007ffe1ff */
[----:B------:R-:W-:Y:S01]  /*1630*/  IMAD R18, R7, UR57, R18 ;  /* 0x0000003907127c24 */ /* 0x000fe2000f8e0212 */
[----:B------:R-:W-:Y:S02]  /*1640*/  @!P4 IADD3 R25, PT, PT, R25, -UR12, RZ ;  /* 0x8000000c1919cc10 */ /* 0x000fe4000fffe0ff */
[----:B------:R-:W-:Y:S02]  /*1650*/  SEL R22, R0, R22, !P6 ;  /* 0x0000001600167207 */ /* 0x000fe40007000000 */
[----:B------:R-:W-:Y:S02]  /*1660*/  ISETP.GE.U32.AND P1, PT, R25, UR12, PT ;  /* 0x0000000c19007c0c */ /* 0x000fe4000bf26070 */
[----:B------:R-:W-:Y:S01]  /*1670*/  LOP3.LUT R7, R12, UR57, RZ, 0x3c, !PT ;  /* 0x000000390c077c12 */ /* 0x000fe2000f8e3cff */
[----:B------:R-:W-:Y:S01]  /*1680*/  IMAD.MOV R6, RZ, RZ, -R22 ;  /* 0x000000ffff067224 */ /* 0x000fe200078e0a16 */
[----:B------:R-:W-:-:S02]  /*1690*/  PLOP3.LUT P3, PT, PT, PT, UP0, 0x40, 0x4 ;  /* 0x000000000004781c */ /* 0x000fc40003f6e808 */
[----:B------:R-:W-:Y:S01]  /*16a0*/  SEL R22, R22, RZ, !P0 ;  /* 0x000000ff16167207 */ /* 0x000fe20004000000 */
[----:B------:R-:W-:Y:S01]  /*16b0*/  IMAD R17, R6, UR57, R17 ;  /* 0x0000003906117c24 */ /* 0x000fe2000f8e0211 */
[----:B------:R-:W-:Y:S02]  /*16c0*/  ISETP.GE.AND P0, PT, R7, RZ, PT ;  /* 0x000000ff0700720c */ /* 0x000fe40003f06270 */
[----:B------:R-:W-:Y:S02]  /*16d0*/  SEL R21, R21, RZ, !P3 ;  /* 0x000000ff15157207 */ /* 0x000fe40005800000 */
[----:B------:R-:W-:Y:S02]  /*16e0*/  PLOP3.LUT P3, PT, PT, PT, UP3, 0x40, 0x4 ;  /* 0x000000000004781c */ /* 0x000fe40003f6e838 */
[----:B------:R-:W-:Y:S01]  /*16f0*/  @!P4 IADD3 R19, PT, PT, R19, 0x1, RZ ;  /* 0x000000011313c810 */ /* 0x000fe20007ffe0ff */
[----:B------:R-:W-:Y:S01]  /*1700*/  IMAD R21, R21, UR46, R20 ;  /* 0x0000002e15157c24 */ /* 0x000fe2000f8e0214 */
[----:B------:R-:W-:Y:S01]  /*1710*/  SEL R18, R18, RZ, !P3 ;  /* 0x000000ff12127207 */ /* 0x000fe20005800000 */
[----:B------:R-:W-:-:S02]  /*1720*/  IMAD R20, R22, UR46, R23 ;  /* 0x0000002e16147c24 */ /* 0x000fc4000f8e0217 */
[----:B------:R-:W-:Y:S01]  /*1730*/  @P1 VIADD R19, R19, 0x1 ;  /* 0x0000000113131836 */ /* 0x000fe20000000000 */
[----:B------:R-:W-:Y:S01]  /*1740*/  PLOP3.LUT P1, PT, PT, PT, UP2, 0x40, 0x4 ;  /* 0x000000000004781c */ /* 0x000fe20003f2e828 */
[----:B------:R-:W-:-:S03]  /*1750*/  IMAD R18, R18, UR47, R21 ;  /* 0x0000002f12127c24 */ /* 0x000fc6000f8e0215 */
[----:B------:R-:W-:Y:S02]  /*1760*/  @!P0 IADD3 R19, PT, PT, -R19, RZ, RZ ;  /* 0x000000ff13138210 */ /* 0x000fe40007ffe1ff */
[----:B------:R-:W-:Y:S02]  /*1770*/  PLOP3.LUT P0, PT, PT, PT, UP3, 0x40, 0x4 ;  /* 0x000000000004781c */ /* 0x000fe40003f0e838 */
[----:B------:R-:W-:Y:S02]  /*1780*/  SEL R5, R5, RZ, !P1 ;  /* 0x000000ff05057207 */ /* 0x000fe40004800000 */
[----:B------:R-:W-:Y:S02]  /*1790*/  LEA.HI R18, R18, R18, RZ, 0x1 ;  /* 0x0000001212127211 */ /* 0x000fe400078f08ff */
[----:B------:R-:W-:Y:S02]  /*17a0*/  PLOP3.LUT P1, PT, PT, PT, UP1, 0x40, 0x4 ;  /* 0x000000000004781c */ /* 0x000fe40003f2e818 */
[----:B------:R-:W-:-:S02]  /*17b0*/  SEL R19, R0, R19, !P6 ;  /* 0x0000001300137207 */ /* 0x000fc40007000000 */
[----:B------:R-:W-:Y:S02]  /*17c0*/  SEL R17, R17, RZ, !P0 ;  /* 0x000000ff11117207 */ /* 0x000fe40004000000 */
[----:B------:R-:W-:Y:S01]  /*17d0*/  SHF.R.S32.HI R23, RZ, 0x1, R18 ;  /* 0x00000001ff177819 */ /* 0x000fe20000011412 */
[----:B------:R-:W-:Y:S01]  /*17e0*/  IMAD R18, R5, UR44, RZ ;  /* 0x0000002c05127c24 */ /* 0x000fe2000f8e02ff */
[----:B------:R-:W-:Y:S01]  /*17f0*/  SEL R13, R13, RZ, !P1 ;  /* 0x000000ff0d0d7207 */ /* 0x000fe20004800000 */
[----:B------:R-:W-:Y:S02]  /*1800*/  IMAD.MOV R5, RZ, RZ, -R19 ;  /* 0x000000ffff057224 */ /* 0x000fe400078e0a13 */
[----:B------:R-:W-:Y:S02]  /*1810*/  IMAD R17, R17, UR47, R20 ;  /* 0x0000002f11117c24 */ /* 0x000fe4000f8e0214 */
[----:B------:R-:W-:Y:S01]  /*1820*/  IMAD.WIDE R22, R23, 0x2, R2 ;  /* 0x0000000217167825 */ /* 0x000fe200078e0202 */
[----:B--2---:R-:W-:-:S03]  /*1830*/  PRMT R6, R15, 0x7771, RZ ;  /* 0x000077710f067816 */ /* 0x004fc600000000ff */
[----:B------:R-:W-:Y:S01]  /*1840*/  IMAD R24, R13, UR45, R18 ;  /* 0x0000002d0d187c24 */ /* 0x000fe2000f8e0212 */
[----:B---3--:R-:W-:Y:S01]  /*1850*/  PRMT R7, R10, 0x7771, RZ ;  /* 0x000077710a077816 */ /* 0x008fe200000000ff */
[----:B------:R-:W-:Y:S01]  /*1860*/  IMAD R18, R5, UR57, R12 ;  /* 0x0000003905127c24 */ /* 0x000fe2000f8e020c */
[----:B------:R-:W-:Y:S01]  /*1870*/  ISETP.NE.AND P3, PT, R6, RZ, PT ;  /* 0x000000ff0600720c */ /* 0x000fe20003f65270 */
[----:B------:R-:W2:Y:S01]  /*1880*/  LDG.E.U16 R22, desc[UR14][R22.64] ;  /* 0x0000000e16167981 */ /* 0x000ea2000c1e1500 */
[----:B------:R-:W-:Y:S02]  /*1890*/  ISETP.NE.AND P4, PT, R7, RZ, PT ;  /* 0x000000ff0700720c */ /* 0x000fe40003f85270 */
[----:B------:R-:W0:Y:S01]  /*18a0*/  LDC.64 R6, c[0x0][0x380] ;  /* 0x0000e000ff067b82 */ /* 0x000e220000000a00 */
[----:B------:R-:W-:Y:S02]  /*18b0*/  LEA.HI R5, R11, R11, RZ, 0x1 ;  /* 0x0000000b0b057211 */ /* 0x000fe400078f08ff */
[----:B------:R-:W-:-:S02]  /*18c0*/  LEA.HI R17, R17, R17, RZ, 0x1 ;  /* 0x0000001111117211 */ /* 0x000fc400078f08ff */
[C---:B------:R-:W-:Y:S02]  /*18d0*/  R2UR UR18, R26.reuse ;  /* 0x000000001a1272ca */ /* 0x040fe400000e0000 */
[C---:B------:R-:W-:Y:S02]  /*18e0*/  R2UR UR19, R27.reuse ;  /* 0x000000001b1372ca */ /* 0x040fe400000e0000 */
[----:B------:R-:W-:Y:S02]  /*18f0*/  SHF.R.S32.HI R5, RZ, 0x1, R5 ;  /* 0x00000001ff057819 */ /* 0x000fe40000011405 */
[----:B------:R-:W-:Y:S02]  /*1900*/  @P3 R2UR UR14, R26 ;  /* 0x000000001a0e32ca */ /* 0x000fe400000e0000 */
[----:B------:R-:W-:Y:S02]  /*1910*/  @P3 R2UR UR15, R27 ;  /* 0x000000001b0f32ca */ /* 0x000fe400000e0000 */
[----:B------:R-:W-:-:S02]  /*1920*/  LEA.HI R4, R4, R4, RZ, 0x1 ;  /* 0x0000000404047211 */ /* 0x000fc400078f08ff */
[----:B------:R-:W-:Y:S02]  /*1930*/  SHF.R.S32.HI R17, RZ, 0x1, R17 ;  /* 0x00000001ff117819 */ /* 0x000fe40000011411 */
[----:B------:R-:W-:Y:S02]  /*1940*/  SHF.R.S32.HI R13, RZ, 0x1, R4 ;  /* 0x00000001ff0d7819 */ /* 0x000fe40000011404 */
[----:B------:R-:W-:Y:S01]  /*1950*/  @P4 R2UR UR16, R26 ;  /* 0x000000001a1042ca */ /* 0x000fe200000e0000 */
[----:B0-----:R-:W-:Y:S01]  /*1960*/  IMAD.WIDE R20, R5, 0x8, R6 ;  /* 0x0000000805147825 */ /* 0x001fe200078e0206 */
[----:B------:R-:W-:-:S03]  /*1970*/  @P4 R2UR UR17, R27 ;  /* 0x000000001b1142ca */ /* 0x000fc600000e0000 */
[----:B------:R-:W-:Y:S01]  /*1980*/  IMAD.WIDE R4, R17, 0x2, R2 ;  /* 0x0000000211047825 */ /* 0x000fe200078e0202 */
[----:B------:R-:W3:Y:S04]  /*1990*/  @P3 LDG.E R34, desc[UR14][R20.64+0x4] ;  /* 0x0000040e14223981 */ /* 0x000ee8000c1e1900 */
[----:B------:R0:W4:Y:S01]  /*19a0*/  LDG.E.U16 R32, desc[UR18][R4.64] ;  /* 0x0000001204207981 */ /* 0x000122000c1e1500 */
[----:B------:R-:W-:-:S05]  /*19b0*/  IMAD.WIDE R12, R13, 0x8, R6 ;  /* 0x000000080d0c7825 */ /* 0x000fca00078e0206 */
[----:B------:R-:W5:Y:S01]  /*19c0*/  @P4 LDG.E R17, desc[UR16][R12.64+0x4] ;  /* 0x000004100c114981 */ /* 0x000f62000c1e1900 */
[----:B------:R-:W-:Y:S01]  /*19d0*/  PLOP3.LUT P0, PT, PT, PT, UP0, 0x40, 0x4 ;  /* 0x000000000004781c */ /* 0x000fe20003f0e808 */
[----:B0-----:R-:W0:Y:S01]  /*19e0*/  LDC.64 R4, c[0x0][0x3f0] ;  /* 0x0000fc00ff047b82 */ /* 0x001e220000000a00 */
[----:B------:R-:W-:Y:S02]  /*19f0*/  PLOP3.LUT P1, PT, PT, PT, UP3, 0x40, 0x4 ;  /* 0x000000000004781c */ /* 0x000fe40003f2e838 */
[----:B------:R-:W-:Y:S02]  /*1a00*/  SEL R19, R19, RZ, !P0 ;  /* 0x000000ff13137207 */ /* 0x000fe40004000000 */
[----:B------:R-:W-:-:S03]  /*1a10*/  SEL R18, R18, RZ, !P1 ;  /* 0x000000ff12127207 */ /* 0x000fc60004800000 */
[----:B------:R-:W-:Y:S01]  /*1a20*/  IMAD R19, R19, UR46, R24 ;  /* 0x0000002e13137c24 */ /* 0x000fe2000f8e0218 */
[----:B------:R-:W-:-:S03]  /*1a30*/  IADD3 R36, PT, PT, R11, 0x140, RZ ;  /* 0x000001400b247810 */ /* 0x000fc60007ffe0ff */
[----:B------:R-:W-:Y:S01]  /*1a40*/  IMAD R18, R18, UR47, R19 ;  /* 0x0000002f12127c24 */ /* 0x000fe2000f8e0213 */
[----:B------:R-:W-:Y:S01]  /*1a50*/  IABS R25, R36 ;  /* 0x0000002400197213 */ /* 0x000fe20000000000 */
[----:B------:R-:W1:Y:S01]  /*1a60*/  LDCU UR6, c[0x0][0x3f0] ;  /* 0x00007e00ff0677ac */ /* 0x000e620008000800 */
[----:B------:R-:W-:Y:S02]  /*1a70*/  R2UR UR14, R26 ;  /* 0x000000001a0e72ca */ /* 0x000fe400000e0000 */
[----:B------:R-:W-:Y:S02]  /*1a80*/  LEA.HI R18, R18, R18, RZ, 0x1 ;  /* 0x0000001212127211 */ /* 0x000fe400078f08ff */
[----:B------:R-:W-:Y:S01]  /*1a90*/  R2UR UR15, R27 ;  /* 0x000000001b0f72ca */ /* 0x000fe200000e0000 */
[----:B------:R-:W-:Y:S01]  /*1aa0*/  IMAD.HI.U32 R23, R25, UR7, RZ ;  /* 0x0000000719177c27 */ /* 0x000fe2000f8e00ff */
[----:B------:R-:W-:Y:S02]  /*1ab0*/  SHF.R.S32.HI R19, RZ, 0x1, R18 ;  /* 0x00000001ff137819 */ /* 0x000fe40000011412 */
[----:B0-----:R-:W-:Y:S01]  /*1ac0*/  R2UR UR4, R5 ;  /* 0x00000000050472ca */ /* 0x001fe200000e0000 */
[----:B------:R-:W-:-:S02]  /*1ad0*/  IMAD.MOV R24, RZ, RZ, -R23 ;  /* 0x000000ffff187224 */ /* 0x000fc400078e0a17 */
[----:B------:R-:W-:-:S04]  /*1ae0*/  IMAD.WIDE R18, R19, 0x2, R2 ;  /* 0x0000000213127825 */ /* 0x000fc800078e0202 */
[----:B------:R-:W-:Y:S02]  /*1af0*/  IMAD R25, R24, UR11, R25 ;  /* 0x0000000b18197c24 */ /* 0x000fe4000f8e0219 */
[----:B------:R-:W5:Y:S01]  /*1b00*/  LDG.E.U16 R19, desc[UR14][R18.64] ;  /* 0x0000000e12137981 */ /* 0x000f62000c1e1500 */
[----:B-1----:R-:W-:Y:S02]  /*1b10*/  MOV R28, UR6 ;  /* 0x00000006001c7c02 */ /* 0x002fe40008000f00 */
[----:B------:R-:W-:Y:S01]  /*1b20*/  ISETP.LT.U32.AND P1, PT, R25, UR11, PT ;  /* 0x0000000b19007c0c */ /* 0x000fe2000bf21070 */
[----:B------:R-:W-:Y:S01]  /*1b30*/  IMAD.U32 R24, RZ, RZ, UR6 ;  /* 0x00000006ff187e24 */ /* 0x000fe2000f8e00ff */
[----:B------:R-:W-:-:S11]  /*1b40*/  LEA.HI R8, R8, R8, RZ, 0x1 ;  /* 0x0000000808087211 */ /* 0x000fd600078f08ff */
[----:B------:R-:W-:Y:S01]  /*1b50*/  @!P1 IADD3 R25, PT, PT, R25, -UR11, RZ ;  /* 0x8000000b19199c10 */ /* 0x000fe2000fffe0ff */
[----:B------:R-:W-:Y:S01]  /*1b60*/  @!P1 VIADD R23, R23, 0x1 ;  /* 0x0000000117179836 */ /* 0x000fe20000000000 */
[----:B--2---:R-:W-:-:S04]  /*1b70*/  PRMT R5, R22, 0x7771, RZ ;  /* 0x0000777116057816 */ /* 0x004fc800000000ff */
[----:B------:R-:W-:-:S13]  /*1b80*/  ISETP.NE.AND P0, PT, R5, RZ, PT ;  /* 0x000000ff0500720c */ /* 0x000fda0003f05270 */
[----:B------:R-:W-:Y:S02]  /*1b90*/  @P0 R2UR UR16, R26 ;  /* 0x000000001a1002ca */ /* 0x000fe400000e0000 */
[----:B------:R-:W-:Y:S01]  /*1ba0*/  @P0 R2UR UR17, R27 ;  /* 0x000000001b1102ca */ /* 0x000fe200000e0000 */
[----:B---3--:R-:W-:Y:S01]  /*1bb0*/  @P3 FMUL R28, R34, UR4 ;  /* 0x00000004221c3c20 */ /* 0x008fe20008400000 */
[----:B----4-:R-:W-:-:S04]  /*1bc0*/  PRMT R5, R32, 0x7771, RZ ;  /* 0x0000777120057816 */ /* 0x010fc800000000ff */
[----:B------:R-:W-:Y:S01]  /*1bd0*/  ISETP.NE.AND P3, PT, R5, RZ, PT ;  /* 0x000000ff0500720c */ /* 0x000fe20003f65270 */
[----:B-----5:R-:W-:Y:S01]  /*1be0*/  @P4 FMUL R24, R17, UR4 ;  /* 0x0000000411184c20 */ /* 0x020fe20008400000 */
[----:B------:R-:W-:-:S04]  /*1bf0*/  LOP3.LUT R17, R36, UR55, RZ, 0x3c, !PT ;  /* 0x0000003724117c12 */ /* 0x000fc8000f8e3cff */
[----:B------:R-:W-:Y:S02]  /*1c00*/  ISETP.GE.AND P1, PT, R17, RZ, PT ;  /* 0x000000ff1100720c */ /* 0x000fe40003f26270 */
[----:B------:R-:W-:Y:S02]  /*1c10*/  LEA.HI R17, R9, R9, RZ, 0x1 ;  /* 0x0000000909117211 */ /* 0x000fe400078f08ff */
[----:B------:R-:W-:-:S03]  /*1c20*/  SHF.R.S32.HI R5, RZ, 0x1, R8 ;  /* 0x00000001ff057819 */ /* 0x000fc60000011408 */
[----:B------:R-:W-:Y:S02]  /*1c30*/  @P3 R2UR UR18, R26 ;  /* 0x000000001a1232ca */ /* 0x000fe400000e0000 */
[----:B------:R-:W-:Y:S02]  /*1c40*/  @P3 R2UR UR19, R27 ;  /* 0x000000001b1332ca */ /* 0x000fe400000e0000 */
[----:B------:R-:W-:Y:S01]  /*1c50*/  SHF.R.S32.HI R17, RZ, 0x1, R17 ;  /* 0x00000001ff117819 */ /* 0x000fe20000011411 */
[----:B------:R-:W-:-:S04]  /*1c60*/  IMAD.WIDE R8, R5, 0x8, R6 ;  /* 0x0000000805087825 */ /* 0x000fc800078e0206 */
[----:B------:R-:W-:Y:S01]  /*1c70*/  IMAD.WIDE R34, R17, 0x8, R6 ;  /* 0x0000000811227825 */ /* 0x000fe200078e0206 */
[----:B------:R-:W2:Y:S01]  /*1c80*/  @P0 LDG.E R18, desc[UR16][R8.64+0x4] ;  /* 0x0000041008120981 */ /* 0x000ea2000c1e1900 */
[----:B------:R-:W-:-:S04]  /*1c90*/  ISETP.GE.U32.AND P4, PT, R25, UR11, PT ;  /* 0x0000000b19007c0c */ /* 0x000fc8000bf86070 */
[----:B------:R-:W3:Y:S09]  /*1ca0*/  @P3 LDG.E R25, desc[UR18][R34.64+0x4] ;  /* 0x0000041222193981 */ /* 0x000ef2000c1e1900 */
[----:B------:R-:W-:-:S05]  /*1cb0*/  @P4 IADD3 R23, PT, PT, R23, 0x1, RZ ;  /* 0x0000000117174810 */ /* 0x000fca0007ffe0ff */
[----:B------:R-:W-:Y:S01]  /*1cc0*/  @!P1 IMAD.MOV R23, RZ, RZ, -R23 ;  /* 0x000000ffff179224 */ /* 0x000fe200078e0a17 */
[----:B------:R-:W-:-:S04]  /*1cd0*/  R2UR UR16, R26 ;  /* 0x000000001a1072ca */ /* 0x000fc800000e0000 */
[----:B------:R-:W-:Y:S02]  /*1ce0*/  SEL R38, R29, R23, !P5 ;  /* 0x000000171d267207 */ /* 0x000fe40006800000 */
[----:B------:R-:W-:Y:S02]  /*1cf0*/  R2UR UR17, R27 ;  /* 0x000000001b1172ca */ /* 0x000fe400000e0000 */
[----:B------:R-:W-:Y:S01]  /*1d00*/  PRMT R17, R19, 0x7771, RZ ;  /* 0x0000777113117816 */ /* 0x000fe200000000ff */
[----:B------:R-:W-:Y:S01]  /*1d10*/  IMAD.MOV R37, RZ, RZ, -R38 ;  /* 0x000000ffff257224 */ /* 0x000fe200078e0a26 */
[----:B------:R-:W-:-:S03]  /*1d20*/  LEA.HI R16, R16, R16, RZ, 0x1 ;  /* 0x0000001010107211 */ /* 0x000fc600078f08ff */
[----:B------:R-:W-:Y:S01]  /*1d30*/  IMAD R39, R37, UR55, R36 ;  /* 0x0000003725277c24 */ /* 0x000fe2000f8e0224 */
[----:B------:R-:W-:Y:S02]  /*1d40*/  ISETP.NE.AND P1, PT, R17, RZ, PT ;  /* 0x000000ff1100720c */ /* 0x000fe40003f25270 */
[----:B------:R0:W4:Y:S04]  /*1d50*/  LDG.E R17, desc[UR14][R12.64] ;  /* 0x0000000e0c117981 */ /* 0x000128000c1e1900 */
[----:B------:R1:W5:Y:S01]  /*1d60*/  LDG.E R23, desc[UR16][R8.64] ;  /* 0x0000001008177981 */ /* 0x000362000c1e1900 */
[----:B0-----:R-:W-:Y:S02]  /*1d70*/  SHF.R.S32.HI R13, RZ, 0x1, R16 ;  /* 0x00000001ff0d7819 */ /* 0x001fe40000011410 */
[----:B------:R-:W-:-:S03]  /*1d80*/  IABS R12, R39 ;  /* 0x00000027000c7213 */ /* 0x000fc60000000000 */
[----:B-1----:R-:W-:-:S04]  /*1d90*/  IMAD.WIDE R8, R13, 0x8, R6 ;  /* 0x000000080d087825 */ /* 0x002fc800078e0206 */
[----:B------:R-:W-:-:S04]  /*1da0*/  IMAD.MOV.U32 R13, RZ, RZ, R12 ;  /* 0x000000ffff0d7224 */ /* 0x000fc800078e000c */
[----:B------:R-:W-:Y:S01]  /*1db0*/  IMAD.HI.U32 R12, R13, UR9, RZ ;  /* 0x000000090d0c7c27 */ /* 0x000fe2000f8e00ff */
[----:B------:R-:W-:Y:S02]  /*1dc0*/  PRMT R5, R15, 0x7770, RZ ;  /* 0x000077700f057816 */ /* 0x000fe400000000ff */
[----:B------:R0:W4:Y:S02]  /*1dd0*/  LDG.E R15, desc[UR14][R20.64] ;  /* 0x0000000e140f7981 */ /* 0x000124000c1e1900 */
[----:B------:R-:W-:-:S05]  /*1de0*/  IADD3 R16, PT, PT, -R12, RZ, RZ ;  /* 0x000000ff0c107210 */ /* 0x000fca0007ffe1ff */
[----:B------:R-:W-:Y:S01]  /*1df0*/  IMAD R13, R16, UR10, R13 ;  /* 0x0000000a100d7c24 */ /* 0x000fe2000f8e020d */
[----:B0-----:R-:W-:Y:S02]  /*1e00*/  MOV R20, UR6 ;  /* 0x0000000600147c02 */ /* 0x001fe40008000f00 */
[----:B------:R-:W-:Y:S02]  /*1e10*/  @P1 R2UR UR16, R26 ;  /* 0x000000001a1012ca */ /* 0x000fe400000e0000 */
[----:B------:R-:W-:-:S13]  /*1e20*/  @P1 R2UR UR17, R27 ;  /* 0x000000001b1112ca */ /* 0x000fda00000e0000 */
[----:B------:R-:W5:Y:S01]  /*1e30*/  @P1 LDG.E R37, desc[UR16][R8.64+0x4] ;  /* 0x0000041008251981 */ /* 0x000f62000c1e1900 */
[----:B------:R-:W-:Y:S02]  /*1e40*/  R2UR UR18, R26 ;  /* 0x000000001a1272ca */ /* 0x000fe400000e0000 */
[----:B------:R-:W-:-:S13]  /*1e50*/  R2UR UR19, R27 ;  /* 0x000000001b1372ca */ /* 0x000fda00000e0000 */
[----:B------:R-:W4:Y:S01]  /*1e60*/  LDG.E R21, desc[UR18][R34.64] ;  /* 0x0000001222157981 */ /* 0x000f22000c1e1900 */
[----:B--2---:R-:W-:Y:S01]  /*1e70*/  @P0 FMUL R20, R18, UR4 ;  /* 0x0000000412140c20 */ /* 0x004fe20008400000 */
[----:B------:R-:W-:Y:S01]  /*1e80*/  MOV R18, UR6 ;  /* 0x0000000600127c02 */ /* 0x000fe20008000f00 */
[----:B---3--:R-:W-:Y:S01]  /*1e90*/  @P3 FMUL R18, R25, UR4 ;  /* 0x0000000419123c20 */ /* 0x008fe20008400000 */
[----:B------:R-:W-:Y:S01]  /*1ea0*/  ISETP.LT.U32.AND P3, PT, R13, UR10, PT ;  /* 0x0000000a0d007c0c */ /* 0x000fe2000bf61070 */
[----:B------:R0:W2:-:S12]  /*1eb0*/  LDG.E R25, desc[UR14][R8.64] ;  /* 0x0000000e08197981 */ /* 0x000098000c1e1900 */
[----:B------:R-:W-:Y:S01]  /*1ec0*/  @!P3 VIADD R13, R13, -UR10 ;  /* 0x8000000a0d0dbc36 */ /* 0x000fe20008000000 */
[----:B------:R-:W-:-:S04]  /*1ed0*/  @!P3 IADD3 R12, PT, PT, R12, 0x1, RZ ;  /* 0x000000010c0cb810 */ /* 0x000fc80007ffe0ff */
[----:B------:R-:W-:Y:S02]  /*1ee0*/  ISETP.GE.U32.AND P0, PT, R13, UR10, PT ;  /* 0x0000000a0d007c0c */ /* 0x000fe4000bf06070 */
[----:B------:R-:W-:-:S04]  /*1ef0*/  LOP3.LUT R13, R39, UR56, RZ, 0x3c, !PT ;  /* 0x00000038270d7c12 */ /* 0x000fc8000f8e3cff */
[----:B------:R-:W-:-:S07]  /*1f00*/  ISETP.GE.AND P3, PT, R13, RZ, PT ;  /* 0x000000ff0d00720c */ /* 0x000fce0003f66270 */
[----:B------:R-:W-:-:S06]  /*1f10*/  @P0 VIADD R12, R12, 0x1 ;  /* 0x000000010c0c0836 */ /* 0x000fcc0000000000 */
[----:B------:R-:W-:-:S04]  /*1f20*/  @!P3 IADD3 R12, PT, PT, -R12, RZ, RZ ;  /* 0x000000ff0c0cb210 */ /* 0x000fc80007ffe1ff */
[----:B------:R-:W-:Y:S02]  /*1f30*/  SEL R12, R14, R12, !P2 ;  /* 0x0000000c0e0c7207 */ /* 0x000fe40005000000 */
[----:B------:R-:W-:-:S03]  /*1f40*/  PLOP3.LUT P0, PT, PT, PT, UP2, 0x40, 0x4 ;  /* 0x000000000004781c */ /* 0x000fc60003f0e828 */
[----:B0-----:R-:W-:Y:S01]  /*1f50*/  IMAD.MOV R8, RZ, RZ, -R12 ;  /* 0x000000ffff087224 */ /* 0x001fe200078e0a0c */
[----:B------:R-:W-:-:S03]  /*1f60*/  SEL R38, R38, RZ, !P0 ;  /* 0x000000ff26267207 */ /* 0x000fc60004000000 */
[----:B------:R-:W-:Y:S01]  /*1f70*/  IMAD R16, R8, UR56, R39 ;  /* 0x0000003808107c24 */ /* 0x000fe2000f8e0227 */
[----:B------:R-:W-:-:S04]  /*1f80*/  PLOP3.LUT P0, PT, PT, PT, UP1, 0x40, 0x4 ;  /* 0x000000000004781c */ /* 0x000fc80003f0e818 */
[----:B------:R-:W-:Y:S01]  /*1f90*/  IABS R13, R16 ;  /* 0x00000010000d7213 */ /* 0x000fe20000000000 */
[----:B------:R-:W-:Y:S01]  /*1fa0*/  IMAD R9, R38, UR44, RZ ;  /* 0x0000002c26097c24 */ /* 0x000fe2000f8e02ff */
[----:B------:R-:W-:Y:S02]  /*1fb0*/  SEL R8, R12, RZ, !P0 ;  /* 0x000000ff0c087207 */ /* 0x000fe40004000000 */
[----:B------:R-:W-:-:S03]  /*1fc0*/  MOV R12, R13 ;  /* 0x0000000d000c7202 */ /* 0x000fc60000000f00 */
        /* <DEDUP_REMOVED lines=10> */
[----:B------:R-:W-:-:S06]  /*2070*/  @P0 IADD3 R8, PT, PT, R8, 0x1, RZ ;  /* 0x0000000108080810 */ /* 0x000fcc0007ffe0ff */
        /* <DEDUP_REMOVED lines=14> */
[----:B------:R-:W-:-:S04]  /*2160*/  LEA.HI R36, R36, R36, RZ, 0x1 ;  /* 0x0000002424247211 */ /* 0x000fc800078f08ff */
[----:B------:R-:W-:Y:S01]  /*2170*/  SHF.R.S32.HI R9, RZ, 0x1, R36 ;  /* 0x00000001ff097819 */ /* 0x000fe20000011424 */
[----:B0-----:R-:W-:Y:S01]  /*2180*/  VIADD R12, R11, 0x180 ;  /* 0x000001800b0c7836 */ /* 0x001fe20000000000 */
[----:B------:R-:W-:-:S04]  /*2190*/  PRMT R36, R10, 0x7770, RZ ;  /* 0x000077700a247816 */ /* 0x000fc800000000ff */
[----:B------:R-:W-:-:S05]  /*21a0*/  IABS R13, R12 ;  /* 0x0000000c000d7213 */ /* 0x000fca0000000000 */
[----:B------:R-:W-:-:S04]  /*21b0*/  IMAD.HI.U32 R10, R13, UR7, RZ ;  /* 0x000000070d0a7c27 */ /* 0x000fc8000f8e00ff */
[----:B------:R-:W-:Y:S01]  /*21c0*/  IMAD.MOV R40, RZ, RZ, -R10 ;  /* 0x000000ffff287224 */ /* 0x000fe200078e0a0a */
[----:B------:R-:W-:-:S03]  /*21d0*/  MOV R16, UR6 ;  /* 0x0000000600107c02 */ /* 0x000fc60008000f00 */
[----:B------:R-:W-:Y:S02]  /*21e0*/  IMAD R13, R40, UR11, R13 ;  /* 0x0000000b280d7c24 */ /* 0x000fe4000f8e020d */
[----:B-----5:R-:W-:-:S03]  /*21f0*/  @P1 FMUL R16, R37, UR4 ;  /* 0x0000000425101c20 */ /* 0x020fc60008400000 */
[----:B------:R-:W-:Y:S02]  /*2200*/  ISETP.LT.U32.AND P1, PT, R13, UR11, PT ;  /* 0x0000000b0d007c0c */ /* 0x000fe4000bf21070 */
[----:B---3--:R-:W-:-:S04]  /*2210*/  PRMT R8, R34, 0x7771, RZ ;  /* 0x0000777122087816 */ /* 0x008fc800000000ff */
[----:B------:R-:W-:Y:S01]  /*2220*/  ISETP.NE.AND P0, PT, R8, RZ, PT ;  /* 0x000000ff0800720c */ /* 0x000fe20003f05270 */
[----:B------:R-:W-:-:S12]  /*2230*/  IMAD.WIDE R8, R9, 0x8, R6 ;  /* 0x0000000809087825 */ /* 0x000fd800078e0206 */
[----:B------:R-:W-:Y:S02]  /*2240*/  @P0 R2UR UR14, R26 ;  /* 0x000000001a0e02ca */ /* 0x000fe400000e0000 */
[----:B------:R-:W-:-:S13]  /*2250*/  @P0 R2UR UR15, R27 ;  /* 0x000000001b0f02ca */ /* 0x000fda00000e0000 */
[----:B------:R-:W3:Y:S01]  /*2260*/  @P0 LDG.E R38, desc[UR14][R8.64+0x4] ;  /* 0x0000040e08260981 */ /* 0x000ee2000c1e1900 */
[----:B------:R-:W-:Y:S01]  /*2270*/  @!P1 VIADD R13, R13, -UR11 ;  /* 0x8000000b0d0d9c36 */ /* 0x000fe20008000000 */
[----:B------:R-:W-:Y:S02]  /*2280*/  R2UR UR14, R26 ;  /* 0x000000001a0e72ca */ /* 0x000fe400000e0000 */
[----:B------:R-:W-:Y:S02]  /*2290*/  R2UR UR15, R27 ;  /* 0x000000001b0f72ca */ /* 0x000fe400000e0000 */
[----:B------:R-:W-:Y:S02]  /*22a0*/  @!P1 IADD3 R10, PT, PT, R10, 0x1, RZ ;  /* 0x000000010a0a9810 */ /* 0x000fe40007ffe0ff */
[----:B------:R-:W-:-:S09]  /*22b0*/  ISETP.GE.U32.AND P1, PT, R13, UR11, PT ;  /* 0x0000000b0d007c0c */ /* 0x000fd2000bf26070 */
[----:B------:R0:W5:Y:S04]  /*22c0*/  LDG.E R35, desc[UR14][R8.64] ;  /* 0x0000000e08237981 */ /* 0x000168000c1e1900 */
        /* <DEDUP_REMOVED lines=8> */
[----:B------:R-:W-:Y:S01]  /*2350*/  IMAD.HI.U32 R8, R9, UR9, RZ ;  /* 0x0000000909087c27 */ /* 0x000fe2000f8e00ff */
[----:B------:R-:W-:-:S04]  /*2360*/  PRMT R37, R22, 0x7770, RZ ;  /* 0x0000777016257816 */ /* 0x000fc800000000ff */
[----:B------:R-:W-:Y:S01]  /*2370*/  IADD3 R22, PT, PT, -R8, RZ, RZ ;  /* 0x000000ff08167210 */ /* 0x000fe20007ffe1ff */
[----:B------:R-:W-:-:S04]  /*2380*/  IMAD.U32 R10, RZ, RZ, UR6 ;  /* 0x00000006ff0a7e24 */ /* 0x000fc8000f8e00ff */
[----:B------:R-:W-:Y:S02]  /*2390*/  IMAD R9, R22, UR10, R9 ;  /* 0x0000000a16097c24 */ /* 0x000fe4000f8e0209 */
[----:B---3--:R-:W-:-:S03]  /*23a0*/  @P0 FMUL R10, R38, UR4 ;  /* 0x00000004260a0c20 */ /* 0x008fc60008400000 */
        /* <DEDUP_REMOVED lines=13> */
[----:B------:R-:W-:Y:S02]  /*2480*/  PLOP3.LUT P0, PT, PT, PT, UP1, 0x40, 0x4 ;  /* 0x000000000004781c */ /* 0x000fe40003f0e818 */
        /* <DEDUP_REMOVED lines=37> */
[----:B------:R-:W-:Y:S01]  /*26e0*/  IMAD.U32 R22, RZ, RZ, UR6 ;  /* 0x00000006ff167e24 */ /* 0x000fe2000f8e00ff */
[----:B------:R-:W-:Y:S02]  /*26f0*/  R2UR UR14, R26 ;  /* 0x000000001a0e72ca */ /* 0x000fe400000e0000 */
[----:B------:R-:W-:-:S13]  /*2700*/  R2UR UR15, R27 ;  /* 0x000000001b0f72ca */ /* 0x000fda00000e0000 */
[----:B------:R0:W5:Y:S01]  /*2710*/  LDG.E R38, desc[UR14][R12.64] ;  /* 0x0000000e0c267981 */ /* 0x000162000c1e1900 */
[----:B---3--:R-:W-:Y:S01]  /*2720*/  @P0 FMUL R22, R39, UR4 ;  /* 0x0000000427160c20 */ /* 0x008fe20008400000 */
        /* <DEDUP_REMOVED lines=13> */
[----:B0-----:R-:W-:-:S04]  /*2800*/  SEL R13, R29, R8, !P5 ;  /* 0x000000081d0d7207 */ /* 0x001fc80006800000 */
        /* <DEDUP_REMOVED lines=47> */
[----:B------:R-:W3:Y:S02]  /*2b00*/  LDG.E.U16 R41, desc[UR14][R8.64] ;  /* 0x0000000e08297981 */ /* 0x000ee4000c1e1500 */
[----:B---3--:R-:W-:-:S04]  /*2b10*/  PRMT R12, R41, 0x7771, RZ ;  /* 0x00007771290c7816 */ /* 0x008fc800000000ff */
[----:B------:R-:W-:Y:S01]  /*2b20*/  ISETP.NE.AND P0, PT, R12, RZ, PT ;  /* 0x000000ff0c00720c */ /* 0x000fe20003f05270 */
[----:B------:R-:W-:-:S05]  /*2b30*/  VIADD R12, R11, 0x1c0 ;  /* 0x000001c00b0c7836 */ /* 0x000fca0000000000 */
[----:B------:R-:W-:-:S04]  /*2b40*/  LEA.HI R12, R12, R12, RZ, 0x1 ;  /* 0x0000000c0c0c7211 */ /* 0x000fc800078f08ff */
[----:B------:R-:W-:-:S03]  /*2b50*/  SHF.R.S32.HI R13, RZ, 0x1, R12 ;  /* 0x00000001ff0d7819 */ /* 0x000fc6000001140c */
[----:B------:R-:W-:Y:S02]  /*2b60*/  @P0 R2UR UR16, R26 ;  /* 0x000000001a1002ca */ /* 0x000fe400000e0000 */
[----:B------:R-:W-:Y:S01]  /*2b70*/  @P0 R2UR UR17, R27 ;  /* 0x000000001b1102ca */ /* 0x000fe200000e0000 */
[----:B------:R-:W-:Y:S01]  /*2b80*/  IMAD.WIDE R12, R13, 0x8, R6 ;  /* 0x000000080d0c7825 */ /* 0x000fe200078e0206 */
[----:B------:R-:W-:-:S11]  /*2b90*/  PRMT R32, R32, 0x7770, RZ ;  /* 0x0000777020207816 */ /* 0x000fd600000000ff */
[----:B------:R-:W3:Y:S01]  /*2ba0*/  @P0 LDG.E R8, desc[UR16][R12.64+0x4] ;  /* 0x000004100c080981 */ /* 0x000ee2000c1e1900 */
[----:B------:R-:W-:Y:S02]  /*2bb0*/  ISETP.NE.AND P4, PT, R32, RZ, PT ;  /* 0x000000ff2000720c */ /* 0x000fe40003f85270 */
[----:B------:R-:W-:Y:S01]  /*2bc0*/  MOV R32, UR6 ;  /* 0x0000000600207c02 */ /* 0x000fe20008000f00 */
[----:B------:R0:W5:Y:S02]  /*2bd0*/  LDG.E R39, desc[UR14][R12.64] ;  /* 0x0000000e0c277981 */ /* 0x000164000c1e1900 */
[C---:B0-----:R-:W-:Y:S01]  /*2be0*/  IADD3 R13, PT, PT, R11.reuse, 0x200, RZ ;  /* 0x000002000b0d7810 */ /* 0x041fe20007ffe0ff */
[----:B---3--:R-:W-:Y:S01]  /*2bf0*/  @P0 FMUL R32, R8, UR4 ;  /* 0x0000000408200c20 */ /* 0x008fe20008400000 */
        /* <DEDUP_REMOVED lines=62> */
[----:B------:R-:W-:-:S04]  /*2fe0*/  PRMT R19, R19, 0x7770, RZ ;  /* 0x0000777013137816 */ /* 0x000fc800000000ff */
[----:B------:R-:W-:Y:S01]  /*2ff0*/  ISETP.NE.AND P1, PT, R19, RZ, PT ;  /* 0x000000ff1300720c */ /* 0x000fe20003f25270 */
[----:B------:R-:W-:-:S05]  /*3000*/  VIADD R12, R11, 0x200 ;  /* 0x000002000b0c7836 */ /* 0x000fca0000000000 */
[----:B------:R-:W-:Y:S02]  /*3010*/  LEA.HI R12, R12, R12, RZ, 0x1 ;  /* 0x0000000c0c0c7211 */ /* 0x000fe400078f08ff */
[----:B---3--:R-:W-:-:S04]  /*3020*/  PRMT R19, R13, 0x7771, RZ ;  /* 0x000077710d137816 */ /* 0x008fc800000000ff */
[----:B------:R-:W-:Y:S02]  /*3030*/  ISETP.NE.AND P0, PT, R19, RZ, PT ;  /* 0x000000ff1300720c */ /* 0x000fe40003f05270 */
[----:B------:R-:W-:-:S11]  /*3040*/  SHF.R.S32.HI R19, RZ, 0x1, R12 ;  /* 0x00000001ff137819 */ /* 0x000fd6000001140c */
[----:B------:R-:W-:Y:S02]  /*3050*/  @P0 R2UR UR16, R26 ;  /* 0x000000001a1002ca */ /* 0x000fe400000e0000 */
[----:B------:R-:W-:Y:S01]  /*3060*/  @P0 R2UR UR17, R27 ;  /* 0x000000001b1102ca */ /* 0x000fe200000e0000 */
[----:B------:R-:W-:Y:S01]  /*3070*/  IMAD.WIDE R8, R19, 0x8, R6 ;  /* 0x0000000813087825 */ /* 0x000fe200078e0206 */
[----:B------:R-:W-:-:S11]  /*3080*/  PRMT R34, R34, 0x7770, RZ ;  /* 0x0000777022227816 */ /* 0x000fd600000000ff */
[----:B------:R-:W3:Y:S01]  /*3090*/  @P0 LDG.E R19, desc[UR16][R8.64+0x4] ;  /* 0x0000041008130981 */ /* 0x000ee2000c1e1900 */
[----:B------:R-:W-:Y:S01]  /*30a0*/  VIADD R11, R11, 0x240 ;  /* 0x000002400b0b7836 */ /* 0x000fe20000000000 */
[----:B------:R-:W-:Y:S02]  /*30b0*/  ISETP.NE.AND P3, PT, R34, RZ, PT ;  /* 0x000000ff2200720c */ /* 0x000fe40003f65270 */
[----:B------:R0:W5:Y:S02]  /*30c0*/  LDG.E R12, desc[UR14][R8.64] ;  /* 0x0000000e080c7981 */ /* 0x000164000c1e1900 */
[----:B------:R-:W-:Y:S02]  /*30d0*/  IABS R29, R11 ;  /* 0x0000000b001d7213 */ /* 0x000fe40000000000 */
[----:B------:R-:W-:Y:S02]  /*30e0*/  MOV R34, UR6 ;  /* 0x0000000600227c02 */ /* 0x000fe40008000f00 */
[----:B------:R-:W-:-:S02]  /*30f0*/  IABS R45, UR55 ;  /* 0x00000037002d7c13 */ /* 0x000fc40008000000 */
[----:B------:R-:W-:Y:S02]  /*3100*/  PRMT R40, R40, 0x7770, RZ ;  /* 0x0000777028287816 */ /* 0x000fe400000000ff */
[----:B------:R-:W-:Y:S02]  /*3110*/  PRMT R13, R13, 0x7770, RZ ;  /* 0x000077700d0d7816 */ /* 0x000fe400000000ff */
[----:B------:R-:W-:Y:S02]  /*3120*/  P2R R43, PR, RZ, 0x2 ;  /* 0x00000002ff2b7803 */ /* 0x000fe40000000000 */
[----:B------:R-:W-:Y:S02]  /*3130*/  ISETP.NE.AND P1, PT, R36, RZ, PT ;  /* 0x000000ff2400720c */ /* 0x000fe40003f25270 */
[----:B------:R-:W-:Y:S01]  /*3140*/  R2UR UR8, R26 ;  /* 0x000000001a0872ca */ /* 0x000fe200000e0000 */
[----:B---3--:R-:W-:Y:S01]  /*3150*/  @P0 FMUL R34, R19, UR4 ;  /* 0x0000000413220c20 */ /* 0x008fe20008400000 */
[----:B------:R-:W-:-:S05]  /*3160*/  IMAD.HI.U32 R19, R29, UR7, RZ ;  /* 0x000000071d137c27 */ /* 0x000fca000f8e00ff */
[----:B0-----:R-:W-:-:S05]  /*3170*/  IADD3 R8, PT, PT, -R19, RZ, RZ ;  /* 0x000000ff13087210 */ /* 0x001fca0007ffe1ff */
[----:B------:R-:W-:-:S05]  /*3180*/  IMAD R8, R45, R8, R29 ;  /* 0x000000082d087224 */ /* 0x000fca00078e021d */
[----:B------:R-:W-:-:S13]  /*3190*/  ISETP.GT.U32.AND P6, PT, R45, R8, PT ;  /* 0x000000082d00720c */ /* 0x000fda0003fc4070 */
[----:B------:R-:W-:Y:S01]  /*31a0*/  @!P6 IMAD.IADD R8, R8, 0x1, -R45 ;  /* 0x000000010808e824 */ /* 0x000fe200078e0a2d */
[----:B------:R-:W-:-:S04]  /*31b0*/  @!P6 IADD3 R19, PT, PT, R19, 0x1, RZ ;  /* 0x000000011313e810 */ /* 0x000fc80007ffe0ff */
[----:B------:R-:W-:Y:S02]  /*31c0*/  ISETP.GE.U32.AND P6, PT, R8, R45, PT ;  /* 0x0000002d0800720c */ /* 0x000fe40003fc6070 */
[----:B------:R-:W-:-:S11]  /*31d0*/  LOP3.LUT R8, R11, UR55, RZ, 0x3c, !PT ;  /* 0x000000370b087c12 */ /* 0x000fd6000f8e3cff */
[----:B------:R-:W-:Y:S01]  /*31e0*/  @P6 VIADD R19, R19, 0x1 ;  /* 0x0000000113136836 */ /* 0x000fe20000000000 */
[----:B------:R-:W-:Y:S02]  /*31f0*/  ISETP.GE.AND P6, PT, R8, RZ, PT ;  /* 0x000000ff0800720c */ /* 0x000fe40003fc6270 */
[----:B------:R-:W-:-:S11]  /*3200*/  LOP3.LUT R8, RZ, UR55, RZ, 0x33, !PT ;  /* 0x00000037ff087c12 */ /* 0x000fd6000f8e33ff */
[----:B------:R-:W-:-:S04]  /*3210*/  @!P6 IADD3 R19, PT, PT, -R19, RZ, RZ ;  /* 0x000000ff1313e210 */ /* 0x000fc80007ffe1ff */
[----:B------:R-:W-:-:S05]  /*3220*/  SEL R19, R8, R19, !P5 ;  /* 0x0000001308137207 */ /* 0x000fca0006800000 */
[----:B------:R-:W-:-:S04]  /*3230*/  IMAD.MOV R8, RZ, RZ, -R19 ;  /* 0x000000ffff087224 */ /* 0x000fc800078e0a13 */
[----:B------:R-:W-:-:S05]  /*3240*/  IMAD R29, R8, UR55, R11 ;  /* 0x00000037081d7c24 */ /* 0x000fca000f8e020b */
[----:B------:R-:W-:-:S05]  /*3250*/  IABS R9, R29 ;  /* 0x0000001d00097213 */ /* 0x000fca0000000000 */
        /* <DEDUP_REMOVED lines=30> */
[----:B------:R-:W-:-:S04]  /*3440*/  ISETP.GE.AND P6, PT, R9, RZ, PT ;  /* 0x000000ff0900720c */ /* 0x000fc80003fc6270 */
[----:B------:R-:W-:-:S09]  /*3450*/  MOV R13, R8 ;  /* 0x00000008000d7202 */ /* 0x000fd20000000f00 */
[----:B------:R-:W-:Y:S01]  /*3460*/  @!P6 IMAD.MOV R13, RZ, RZ, -R13 ;  /* 0x000000ffff0de224 */ /* 0x000fe200078e0a0d */
[----:B------:R-:W-:-:S04]  /*3470*/  ISETP.NE.AND P6, PT, RZ, UR57, PT ;  /* 0x00000039ff007c0c */ /* 0x000fc8000bfc5270 */
[----:B------:R-:W-:Y:S02]  /*3480*/  SEL R0, R0, R13, !P6 ;  /* 0x0000000d00007207 */ /* 0x000fe40007000000 */
[----:B------:R-:W-:Y:S02]  /*3490*/  PLOP3.LUT P6, PT, PT, PT, UP0, 0x40, 0x4 ;  /* 0x000000000004781c */ /* 0x000fe40003fce808 */
[C---:B------:R-:W-:Y:S01]  /*34a0*/  IADD3 R13, PT, PT, -R0.reuse, RZ, RZ ;  /* 0x000000ff000d7210 */ /* 0x040fe20007ffe1ff */
[----:B------:R-:W-:Y:S01]  /*34b0*/  IMAD R36, R19, UR44, RZ ;  /* 0x0000002c13247c24 */ /* 0x000fe2000f8e02ff */
[----:B------:R-:W-:Y:S02]  /*34c0*/  SEL R0, R0, RZ, !P6 ;  /* 0x000000ff00007207 */ /* 0x000fe40007000000 */
[----:B------:R-:W-:Y:S01]  /*34d0*/  PLOP3.LUT P6, PT, PT, PT, UP3, 0x40, 0x4 ;  /* 0x000000000004781c */ /* 0x000fe20003fce838 */
[----:B------:R-:W-:Y:S02]  /*34e0*/  IMAD R14, R13, UR57, R14 ;  /* 0x000000390d0e7c24 */ /* 0x000fe4000f8e020e */
[----:B------:R-:W-:-:S03]  /*34f0*/  IMAD R29, R29, UR45, R36 ;  /* 0x0000002d1d1d7c24 */ /* 0x000fc6000f8e0224 */
[----:B------:R-:W-:Y:S01]  /*3500*/  SEL R14, R14, RZ, !P6 ;  /* 0x000000ff0e0e7207 */ /* 0x000fe20007000000 */
[----:B------:R-:W-:-:S04]  /*3510*/  IMAD R29, R0, UR46, R29 ;  /* 0x0000002e001d7c24 */ /* 0x000fc8000f8e021d */
[----:B------:R-:W-:Y:S01]  /*3520*/  IMAD R14, R14, UR47, R29 ;  /* 0x0000002f0e0e7c24 */ /* 0x000fe2000f8e021d */
[----:B------:R-:W-:-:S04]  /*3530*/  R2UR UR9, R27 ;  /* 0x000000001b0972ca */ /* 0x000fc800000e0000 */
[----:B------:R-:W-:-:S04]  /*3540*/  LEA.HI R14, R14, R14, RZ, 0x1 ;  /* 0x0000000e0e0e7211 */ /* 0x000fc800078f08ff */
[----:B------:R-:W-:-:S05]  /*3550*/  SHF.R.S32.HI R13, RZ, 0x1, R14 ;  /* 0x00000001ff0d7819 */ /* 0x000fca000001140e */
[----:B------:R-:W-:-:S05]  /*3560*/  IMAD.WIDE R2, R13, 0x2, R2 ;  /* 0x000000020d027825 */ /* 0x000fca00078e0202 */
[----:B------:R-:W3:Y:S01]  /*3570*/  LDG.E.U16 R13, desc[UR8][R2.64] ;  /* 0x00000008020d7981 */ /* 0x000ee2000c1e1500 */
[----:B------:R-:W-:Y:S01]  /*3580*/  P2R R42, PR, RZ, 0x10 ;  /* 0x00000010ff2a7803 */ /* 0x000fe20000000000 */
[----:B----4-:R-:W-:Y:S01]  /*3590*/  FMUL R15, R15, UR4 ;  /* 0x000000040f0f7c20 */ /* 0x010fe20008400000 */
[----:B------:R-:W-:Y:S01]  /*35a0*/  ISETP.NE.AND P4, PT, R5, RZ, PT ;  /* 0x000000ff0500720c */ /* 0x000fe20003f85270 */
[----:B------:R-:W-:-:S03]  /*35b0*/  FMUL R5, R23, UR4 ;  /* 0x0000000417057c20 */ /* 0x000fc60008400000 */
[-C--:B------:R-:W-:Y:S02]  /*35c0*/  FSEL R8, R15, R4.reuse, P4 ;  /* 0x000000040f087208 */ /* 0x080fe40002000000 */
[----:B------:R-:W-:Y:S01]  /*35d0*/  ISETP.NE.AND P4, PT, R37, RZ, PT ;  /* 0x000000ff2500720c */ /* 0x000fe20003f85270 */
[----:B------:R-:W-:Y:S01]  /*35e0*/  FMUL R9, R17, UR4 ;  /* 0x0000000411097c20 */ /* 0x000fe20008400000 */
[----:B------:R-:W-:Y:S02]  /*35f0*/  FMUL R17, R21, UR4 ;  /* 0x0000000415117c20 */ /* 0x000fe40008400000 */
[----:B------:R-:W-:Y:S02]  /*3600*/  FSEL R5, R5, R4, P4 ;  /* 0x0000000405057208 */ /* 0x000fe40002000000 */
[----:B------:R-:W-:-:S04]  /*3610*/  ISETP.NE.AND P4, PT, R42, RZ, PT ;  /* 0x000000ff2a00720c */ /* 0x000fc80003f85270 */
[----:B------:R-:W-:Y:S02]  /*3620*/  FSEL R17, R17, R4, P4 ;  /* 0x0000000411117208 */ /* 0x000fe40002000000 */
[----:B------:R-:W-:-:S04]  /*3630*/  LEA.HI R11, R11, R11, RZ, 0x1 ;  /* 0x0000000b0b0b7211 */ /* 0x000fc800078f08ff */
[----:B------:R-:W-:-:S05]  /*3640*/  SHF.R.S32.HI R11, RZ, 0x1, R11 ;  /* 0x00000001ff0b7819 */ /* 0x000fca000001140b */
[----:B------:R-:W-:Y:S01]  /*3650*/  IMAD.WIDE R6, R11, 0x8, R6 ;  /* 0x000000080b067825 */ /* 0x000fe200078e0206 */
[----:B---3--:R-:W-:-:S04]  /*3660*/  PRMT R0, R13, 0x7771, RZ ;  /* 0x000077710d007816 */ /* 0x008fc800000000ff */
[----:B------:R-:W-:Y:S02]  /*3670*/  ISETP.NE.AND P4, PT, R0, RZ, PT ;  /* 0x000000ff0000720c */ /* 0x000fe40003f85270 */
[----:B------:R-:W3:Y:S11]  /*3680*/  LDG.E R0, desc[UR8][R6.64] ;  /* 0x0000000806007981 */ /* 0x000ef6000c1e1900 */
[----:B------:R-:W-:-:S02]  /*3690*/  @P4 R2UR UR10, R26 ;  /* 0x000000001a0a42ca */ /* 0x000fc400000e0000 */
[----:B------:R-:W-:-:S13]  /*36a0*/  @P4 R2UR UR11, R27 ;  /* 0x000000001b0b42ca */ /* 0x000fda00000e0000 */
[----:B------:R-:W4:Y:S01]  /*36b0*/  @P4 LDG.E R11, desc[UR10][R6.64+0x4] ;  /* 0x0000040a060b4981 */ /* 0x000f22000c1e1900 */
[----:B------:R-:W-:Y:S02]  /*36c0*/  FSEL R9, R9, R4, P1 ;  /* 0x0000000409097208 */ /* 0x000fe40000800000 */
[----:B------:R-:W-:Y:S01]  /*36d0*/  FMNMX3 R2, R8, -INF , R28, !PT ;  /* 0xff80000008027876 */ /* 0x000fe2000780001c */
[----:B--2---:R-:W-:-:S03]  /*36e0*/  FMUL R25, R25, UR4 ;  /* 0x0000000419197c20 */ /* 0x004fc60008400000 */
[----:B------:R-:W-:Y:S02]  /*36f0*/  FMNMX3 R2, R2, R9, R24, !PT ;  /* 0x0000000902027276 */ /* 0x000fe40007800018 */
[----:B------:R-:W-:Y:S02]  /*3700*/  ISETP.NE.AND P1, PT, R43, RZ, PT ;  /* 0x000000ff2b00720c */ /* 0x000fe40003f25270 */
[----:B------:R-:W-:Y:S01]  /*3710*/  FMNMX3 R2, R2, R5, R20, !PT ;  /* 0x0000000502027276 */ /* 0x000fe20007800014 */
[----:B-----5:R-:W-:Y:S01]  /*3720*/  FMUL R29, R35, UR4 ;  /* 0x00000004231d7c20 */ /* 0x020fe20008400000 */
[----:B------:R-:W-:Y:S02]  /*3730*/  FSEL R35, R25, R4, P1 ;  /* 0x0000000419237208 */ /* 0x000fe40000800000 */
[----:B------:R-:W-:Y:S02]  /*3740*/  FMNMX3 R3, R2, R17, R18, !PT ;  /* 0x0000001102037276 */ /* 0x000fe40007800012 */
[----:B------:R-:W-:Y:S01]  /*3750*/  PRMT R2, R13, 0x7770, RZ ;  /* 0x000077700d027816 */ /* 0x000fe200000000ff */
[----:B------:R-:W-:Y:S01]  /*3760*/  FMUL R25, R38, UR4 ;  /* 0x0000000426197c20 */ /* 0x000fe20008400000 */
[----:B------:R-:W-:-:S02]  /*3770*/  PRMT R41, R41, 0x7770, RZ ;  /* 0x0000777029297816 */ /* 0x000fc400000000ff */
[-C--:B------:R-:W-:Y:S02]  /*3780*/  FSEL R29, R29, R4.reuse, P3 ;  /* 0x000000041d1d7208 */ /* 0x080fe40001800000 */
[----:B------:R-:W-:Y:S02]  /*3790*/  FMNMX3 R3, R3, R35, R16, !PT ;  /* 0x0000002303037276 */ /* 0x000fe40007800010 */
[----:B------:R-:W-:Y:S01]  /*37a0*/  ISETP.NE.AND P1, PT, R2, RZ, PT ;  /* 0x000000ff0200720c */ /* 0x000fe20003f25270 */
[----:B------:R-:W-:Y:S01]  /*37b0*/  FMUL R23, R39, UR4 ;  /* 0x0000000427177c20 */ /* 0x000fe20008400000 */
[----:B------:R-:W-:Y:S02]  /*37c0*/  ISETP.NE.AND P5, PT, R41, RZ, PT ;  /* 0x000000ff2900720c */ /* 0x000fe40003fa5270 */
[-C--:B------:R-:W-:Y:S02]  /*37d0*/  FSEL R25, R25, R4.reuse, P0 ;  /* 0x0000000419197208 */ /* 0x080fe40000000000 */
[----:B------:R-:W-:Y:S01]  /*37e0*/  FMNMX3 R3, R3, R29, R10, !PT ;  /* 0x0000001d03037276 */ /* 0x000fe2000780000a */
[----:B------:R-:W-:Y:S01]  /*37f0*/  FMUL R21, R12, UR4 ;  /* 0x000000040c157c20 */ /* 0x000fe20008400000 */
[----:B------:R-:W-:-:S02]  /*3800*/  FSEL R23, R23, R4, P5 ;  /* 0x0000000417177208 */ /* 0x000fc40002800000 */
[----:B------:R-:W-:Y:S01]  /*3810*/  FMNMX3 R3, R3, R25, R22, !PT ;  /* 0x0000001903037276 */ /* 0x000fe20007800016 */
[----:B------:R-:W-:Y:S01]  /*3820*/  IMAD.U32 R19, RZ, RZ, UR6 ;  /* 0x00000006ff137e24 */ /* 0x000fe2000f8e00ff */
[----:B------:R-:W-:Y:S02]  /*3830*/  FSEL R21, R21, R4, P2 ;  /* 0x0000000415157208 */ /* 0x000fe40001000000 */
[----:B------:R-:W-:-:S04]  /*3840*/  FMNMX3 R3, R3, R23, R32, !PT ;  /* 0x0000001703037276 */ /* 0x000fc80007800020 */
[----:B------:R-:W-:Y:S01]  /*3850*/  FMNMX3 R3, R3, R21, R34, !PT ;  /* 0x0000001503037276 */ /* 0x000fe20007800022 */
[----:B---3--:R-:W-:Y:S01]  /*3860*/  @P1 FMUL R4, R0, UR4 ;  /* 0x0000000400041c20 */ /* 0x008fe20008400000 */
[----:B----4-:R-:W-:Y:S01]  /*3870*/  @P4 FMUL R19, R11, UR4 ;  /* 0x000000040b134c20 */ /* 0x010fe20008400000 */
[----:B------:R-:W-:-:S04]  /*3880*/  UMOV UR4, 0xffffffff ;  /* 0xffffffff00047882 */ /* 0x000fc80000000000 */
[----:B------:R-:W-:Y:S01]  /*3890*/  FMNMX3 R13, R3, R4, R19, !PT ;  /* 0x00000004030d7276 */ /* 0x000fe20007800013 */
        /* <DEDUP_REMOVED lines=16> */
[C---:B------:R-:W-:Y:S01]  /*39a0*/  FADD R44, -R15.reuse, R24 ;  /* 0x000000180f2c7221 */ /* 0x040fe20000000100 */
[-C--:B------:R-:W-:Y:S01]  /*39b0*/  FFMA.SAT R3, R46, R11.reuse, 0.5 ;  /* 0x3f0000002e037423 */ /* 0x080fe2000000200b */
[-C--:B------:R-:W-:Y:S01]  /*39c0*/  FFMA.SAT R7, R40, R11.reuse, 0.5 ;  /* 0x3f00000028077423 */ /* 0x080fe2000000200b */
[C---:B------:R-:W-:Y:S01]  /*39d0*/  FADD R36, -R15.reuse, R20 ;  /* 0x000000140f247221 */ /* 0x040fe20000000100 */
[----:B------:R-:W-:Y:S01]  /*39e0*/  FADD R28, -R15, R18 ;  /* 0x000000120f1c7221 */ /* 0x000fe20000000100 */
[-C--:B------:R-:W-:Y:S01]  /*39f0*/  FFMA.RM R3, R3, R6.reuse, 12582913 ;  /* 0x4b40000103037423 */ /* 0x080fe20000004006 */
[-C--:B------:R-:W-:Y:S01]  /*3a00*/  FFMA.RM R7, R7, R6.reuse, 12582913 ;  /* 0x4b40000107077423 */ /* 0x080fe20000004006 */
[----:B------:R-:W-:Y:S01]  /*3a10*/  FADD R14, -R15, R10 ;  /* 0x0000000a0f0e7221 */ /* 0x000fe20000000100 */
[--C-:B------:R-:W-:Y:S01]  /*3a20*/  FADD R4, R4, -R15.reuse ;  /* 0x8000000f04047221 */ /* 0x100fe20000000000 */
[----:B------:R-:W-:Y:S01]  /*3a30*/  FADD R5, R3, -12583039 ;  /* 0xcb40007f03057421 */ /* 0x000fe20000000000 */
[--C-:B------:R-:W-:Y:S01]  /*3a40*/  FADD R42, R9, -R15.reuse ;  /* 0x8000000f092a7221 */ /* 0x100fe20000000000 */
[--C-:B------:R-:W-:Y:S01]  /*3a50*/  FADD R24, R17, -R15.reuse ;  /* 0x8000000f11187221 */ /* 0x100fe20000000000 */
[----:B------:R-:W-:Y:S01]  /*3a60*/  FADD R20, R35, -R15 ;  /* 0x8000000f23147221 */ /* 0x000fe20000000000 */
[C---:B------:R-:W-:Y:S01]  /*3a70*/  FFMA R5, R46.reuse, 1.4426950216293334961, -R5 ;  /* 0x3fb8aa3b2e057823 */ /* 0x040fe20000000805 */
[----:B------:R-:W-:Y:S01]  /*3a80*/  FADD R16, -R15, R16 ;  /* 0x000000100f107221 */ /* 0x000fe20000000100 */
[--C-:B------:R-:W-:Y:S01]  /*3a90*/  FADD R18, R29, -R15.reuse ;  /* 0x8000000f1d127221 */ /* 0x100fe20000000000 */
[----:B------:R-:W-:Y:S01]  /*3aa0*/  FADD R10, R25, -R15 ;  /* 0x8000000f190a7221 */ /* 0x000fe20000000000 */
[----:B------:R-:W-:Y:S01]  /*3ab0*/  FFMA R46, R46, 1.925963033500011079e-08, R5 ;  /* 0x32a570602e2e7823 */ /* 0x000fe20000000005 */
[----:B------:R-:W-:Y:S01]  /*3ac0*/  FADD R8, -R15, R22 ;  /* 0x000000160f087221 */ /* 0x000fe20000000100 */
[--C-:B------:R-:W-:Y:S01]  /*3ad0*/  FADD R2, R23, -R15.reuse ;  /* 0x8000000f17027221 */ /* 0x100fe20000000000 */
[----:B------:R-:W-:Y:S01]  /*3ae0*/  FADD R32, -R15, R32 ;  /* 0x000000200f207221 */ /* 0x000fe20000000100 */
[----:B------:R-:W-:Y:S01]  /*3af0*/  FADD R0, R21, -R15 ;  /* 0x8000000f15007221 */ /* 0x000fe20000000000 */
[C---:B------:R-:W-:Y:S01]  /*3b00*/  FADD R34, -R15.reuse, R34 ;  /* 0x000000220f227221 */ /* 0x040fe20000000100 */
[----:B------:R-:W-:Y:S01]  /*3b10*/  FADD R12, -R15, R19 ;  /* 0x000000130f0c7221 */ /* 0x000fe20000000100 */
[----:B------:R-:W-:Y:S01]  /*3b20*/  FADD R5, R7, -12583039 ;  /* 0xcb40007f07057421 */ /* 0x000fe20000000000 */
[-C--:B------:R-:W-:Y:S01]  /*3b30*/  FFMA.SAT R15, R44, R11.reuse, 0.5 ;  /* 0x3f0000002c0f7423 */ /* 0x080fe2000000200b */
[-C--:B------:R-:W-:Y:S01]  /*3b40*/  FFMA.SAT R13, R42, R11.reuse, 0.5 ;  /* 0x3f0000002a0d7423 */ /* 0x080fe2000000200b */
[----:B------:R-:W0:Y:S01]  /*3b50*/  MUFU.EX2 R46, R46 ;  /* 0x0000002e002e7308 */ /* 0x000e220000000800 */
[----:B------:R-:W-:Y:S01]  /*3b60*/  FFMA R9, R40, 1.4426950216293334961, -R5 ;  /* 0x3fb8aa3b28097823 */ /* 0x000fe20000000805 */
[-C--:B------:R-:W-:Y:S01]  /*3b70*/  FFMA.RM R5, R15, R6.reuse, 12582913 ;  /* 0x4b4000010f057423 */ /* 0x080fe20000004006 */
[----:B------:R-:W-:Y:S01]  /*3b80*/  FFMA.RM R13, R13, R6, 12582913 ;  /* 0x4b4000010d0d7423 */ /* 0x000fe20000004006 */
[----:B------:R-:W-:Y:S01]  /*3b90*/  FFMA.SAT R19, R36, R11, 0.5 ;  /* 0x3f00000024137423 */ /* 0x000fe2000000200b */
[----:B------:R-:W-:Y:S01]  /*3ba0*/  FFMA R40, R40, 1.925963033500011079e-08, R9 ;  /* 0x32a5706028287823 */ /* 0x000fe20000000009 */
[----:B------:R-:W-:Y:S01]  /*3bb0*/  FADD R15, R5, -12583039 ;  /* 0xcb40007f050f7421 */ /* 0x000fe20000000000 */
[----:B------:R-:W-:Y:S01]  /*3bc0*/  FADD R9, R13, -12583039 ;  /* 0xcb40007f0d097421 */ /* 0x000fe20000000000 */
[----:B------:R-:W-:Y:S01]  /*3bd0*/  SHF.L.U32 R3, R3, 0x17, RZ ;  /* 0x0000001703037819 */ /* 0x000fe200000006ff */
[----:B------:R-:W-:-:S02]  /*3be0*/  IMAD.SHL.U32 R5, R5, 0x800000, RZ ;  /* 0x0080000005057824 */ /* 0x000fc400078e00ff */
[----:B------:R-:W-:Y:S01]  /*3bf0*/  FFMA R15, R44, 1.4426950216293334961, -R15 ;  /* 0x3fb8aa3b2c0f7823 */ /* 0x000fe2000000080f */
[----:B------:R-:W-:Y:S01]  /*3c00*/  FFMA R9, R42, 1.4426950216293334961, -R9 ;  /* 0x3fb8aa3b2a097823 */ /* 0x000fe20000000809 */
[----:B------:R-:W-:Y:S02]  /*3c10*/  SHF.L.U32 R13, R13, 0x17, RZ ;  /* 0x000000170d0d7819 */ /* 0x000fe400000006ff */
[----:B------:R-:W-:Y:S01]  /*3c20*/  FFMA R44, R44, 1.925963033500011079e-08, R15 ;  /* 0x32a570602c2c7823 */ /* 0x000fe2000000000f */
[-C--:B------:R-:W-:Y:S01]  /*3c30*/  FFMA.SAT R15, R38, R11.reuse, 0.5 ;  /* 0x3f000000260f7423 */ /* 0x080fe2000000200b */
[----:B------:R-:W-:Y:S01]  /*3c40*/  FFMA R42, R42, 1.925963033500011079e-08, R9 ;  /* 0x32a570602a2a7823 */ /* 0x000fe20000000009 */
[----:B0-----:R-:W-:Y:S01]  /*3c50*/  FMUL R25, R3, R46 ;  /* 0x0000002e03197220 */ /* 0x001fe20000400000 */
[----:B------:R-:W-:Y:S01]  /*3c60*/  FFMA.SAT R3, R24, R11, 0.5 ;  /* 0x3f00000018037423 */ /* 0x000fe2000000200b */
[-C--:B------:R-:W-:Y:S01]  /*3c70*/  FFMA.RM R15, R15, R6.reuse, 12582913 ;  /* 0x4b4000010f0f7423 */ /* 0x080fe20000004006 */
[----:B------:R-:W0:Y:S02]  /*3c80*/  MUFU.EX2 R44, R44 ;  /* 0x0000002c002c7308 */ /* 0x000e240000000800 */
[----:B------:R-:W-:Y:S01]  /*3c90*/  FFMA.RM R3, R3, R6, 12582913 ;  /* 0x4b40000103037423 */ /* 0x000fe20000004006 */
[C---:B------:R-:W-:Y:S01]  /*3ca0*/  FADD R9, R15.reuse, -12583039 ;  /* 0xcb40007f0f097421 */ /* 0x040fe20000000000 */
[----:B------:R-:W-:-:S03]  /*3cb0*/  SHF.L.U32 R15, R15, 0x17, RZ ;  /* 0x000000170f0f7819 */ /* 0x000fc600000006ff */
[C---:B------:R-:W-:Y:S01]  /*3cc0*/  FFMA R17, R38.reuse, 1.4426950216293334961, -R9 ;  /* 0x3fb8aa3b26117823 */ /* 0x040fe20000000809 */
[----:B------:R-:W-:Y:S01]  /*3cd0*/  FFMA.RM R9, R19, R6, 12582913 ;  /* 0x4b40000113097423 */ /* 0x000fe20000004006 */
[----:B------:R-:W-:Y:S01]  /*3ce0*/  FADD R19, R3, -12583039 ;  /* 0xcb40007f03137421 */ /* 0x000fe20000000000 */
[----:B------:R-:W1:Y:S01]  /*3cf0*/  MUFU.EX2 R42, R42 ;  /* 0x0000002a002a7308 */ /* 0x000e620000000800 */
[----:B------:R-:W-:Y:S01]  /*3d00*/  FFMA R38, R38, 1.925963033500011079e-08, R17 ;  /* 0x32a5706026267823 */ /* 0x000fe20000000011 */
[----:B------:R-:W-:Y:S01]  /*3d10*/  FADD R17, R9, -12583039 ;  /* 0xcb40007f09117421 */ /* 0x000fe20000000000 */
[----:B------:R-:W-:Y:S01]  /*3d20*/  FFMA R19, R24, 1.4426950216293334961, -R19 ;  /* 0x3fb8aa3b18137823 */ /* 0x000fe20000000813 */
[----:B------:R-:W-:Y:S01]  /*3d30*/  SHF.L.U32 R3, R3, 0x17, RZ ;  /* 0x0000001703037819 */ /* 0x000fe200000006ff */
[----:B------:R-:W-:Y:S02]  /*3d40*/  IMAD.SHL.U32 R9, R9, 0x800000, RZ ;  /* 0x0080000009097824 */ /* 0x000fe400078e00ff */
[----:B------:R-:W-:Y:S01]  /*3d50*/  FFMA R17, R36, 1.4426950216293334961, -R17 ;  /* 0x3fb8aa3b24117823 */ /* 0x000fe20000000811 */
[----:B------:R-:W-:Y:S01]  /*3d60*/  FFMA R29, R24, 1.925963033500011079e-08, R19 ;  /* 0x32a57060181d7823 */ /* 0x000fe20000000013 */
[----:B------:R-:W-:Y:S01]  /*3d70*/  FFMA.SAT R19, R28, R11, 0.5 ;  /* 0x3f0000001c137423 */ /* 0x000fe2000000200b */
[----:B------:R-:W-:-:S02]  /*3d80*/  IMAD.SHL.U32 R24, R7, 0x800000, RZ ;  /* 0x0080000007187824 */ /* 0x000fc400078e00ff */
[----:B------:R-:W-:Y:S01]  /*3d90*/  FFMA R36, R36, 1.925963033500011079e-08, R17 ;  /* 0x32a5706024247823 */ /* 0x000fe20000000011 */
[----:B------:R-:W2:Y:S01]  /*3da0*/  MUFU.EX2 R38, R38 ;  /* 0x0000002600267308 */ /* 0x000ea20000000800 */
[----:B------:R-:W-:Y:S01]  /*3db0*/  FFMA.RM R7, R19, R6, 12582913 ;  /* 0x4b40000113077423 */ /* 0x000fe20000004006 */
[----:B0-----:R-:W-:Y:S01]  /*3dc0*/  FMUL R22, R5, R44 ;  /* 0x0000002c05167220 */ /* 0x001fe20000400000 */
[----:B-1----:R-:W-:Y:S01]  /*3dd0*/  FMUL R23, R13, R42 ;  /* 0x0000002a0d177220 */ /* 0x002fe20000400000 */
[----:B------:R-:W-:-:S04]  /*3de0*/  FFMA.SAT R13, R20, R11, 0.5 ;  /* 0x3f000000140d7423 */ /* 0x000fc8000000200b */
[----:B------:R-:W0:Y:S01]  /*3df0*/  MUFU.EX2 R17, R40 ;  /* 0x0000002800117308 */ /* 0x000e220000000800 */
[----:B------:R-:W-:-:S07]  /*3e00*/  FFMA.RM R13, R13, R6, 12582913 ;  /* 0x4b4000010d0d7423 */ /* 0x000fce0000004006 */
[----:B------:R-:W1:Y:S01]  /*3e10*/  MUFU.EX2 R36, R36 ;  /* 0x0000002400247308 */ /* 0x000e620000000800 */
[----:B--2---:R-:W-:Y:S01]  /*3e20*/  FMUL R21, R15, R38 ;  /* 0x000000260f157220 */ /* 0x004fe20000400000 */
[----:B------:R-:W-:-:S04]  /*3e30*/  FFMA.SAT R15, R18, R11, 0.5 ;  /* 0x3f000000120f7423 */ /* 0x000fc8000000200b */
[----:B------:R-:W-:Y:S01]  /*3e40*/  FFMA.RM R15, R15, R6, 12582913 ;  /* 0x4b4000010f0f7423 */ /* 0x000fe20000004006 */
[----:B0-----:R-:W-:Y:S01]  /*3e50*/  FMUL R24, R24, R17 ;  /* 0x0000001118187220 */ /* 0x001fe20000400000 */
[C---:B------:R-:W-:Y:S01]  /*3e60*/  FADD R17, R7.reuse, -12583039 ;  /* 0xcb40007f07117421 */ /* 0x040fe20000000000 */
[----:B------:R-:W-:-:S03]  /*3e70*/  IMAD.SHL.U32 R7, R7, 0x800000, RZ ;  /* 0x0080000007077824 */ /* 0x000fc600078e00ff */
[----:B------:R-:W-:-:S04]  /*3e80*/  FFMA R17, R28, 1.4426950216293334961, -R17 ;  /* 0x3fb8aa3b1c117823 */ /* 0x000fc80000000811 */
[----:B------:R-:W-:Y:S01]  /*3e90*/  FFMA R28, R28, 1.925963033500011079e-08, R17 ;  /* 0x32a570601c1c7823 */ /* 0x000fe20000000011 */
[----:B------:R-:W-:-:S04]  /*3ea0*/  FADD R17, R13, -12583039 ;  /* 0xcb40007f0d117421 */ /* 0x000fc80000000000 */
[C---:B------:R-:W-:Y:S01]  /*3eb0*/  FFMA R17, R20.reuse, 1.4426950216293334961, -R17 ;  /* 0x3fb8aa3b14117823 */ /* 0x040fe20000000811 */
[----:B------:R-:W-:Y:S03]  /*3ec0*/  MUFU.EX2 R28, R28 ;  /* 0x0000001c001c7308 */ /* 0x000fe60000000800 */
[----:B------:R-:W-:Y:S01]  /*3ed0*/  FFMA R37, R20, 1.925963033500011079e-08, R17 ;  /* 0x32a5706014257823 */ /* 0x000fe20000000011 */
[----:B------:R-:W-:Y:S01]  /*3ee0*/  FFMA.SAT R17, R16, R11, 0.5 ;  /* 0x3f00000010117423 */ /* 0x000fe2000000200b */
[----:B-1----:R-:W-:-:S03]  /*3ef0*/  FMUL R20, R9, R36 ;  /* 0x0000002409147220 */ /* 0x002fc60000400000 */
[----:B------:R-:W-:Y:S01]  /*3f00*/  FFMA.RM R17, R17, R6, 12582913 ;  /* 0x4b40000111117423 */ /* 0x000fe20000004006 */
[----:B------:R-:W-:Y:S03]  /*3f10*/  MUFU.EX2 R37, R37 ;  /* 0x0000002500257308 */ /* 0x000fe60000000800 */
[C---:B------:R-:W-:Y:S01]  /*3f20*/  FADD R5, R17.reuse, -12583039 ;  /* 0xcb40007f11057421 */ /* 0x040fe20000000000 */
[----:B------:R-:W-:-:S03]  /*3f30*/  IMAD.SHL.U32 R9, R17, 0x800000, RZ ;  /* 0x0080000011097824 */ /* 0x000fc600078e00ff */
[----:B------:R-:W-:-:S04]  /*3f40*/  FFMA R5, R16, 1.4426950216293334961, -R5 ;  /* 0x3fb8aa3b10057823 */ /* 0x000fc80000000805 */
[----:B------:R-:W-:Y:S01]  /*3f50*/  FFMA R35, R16, 1.925963033500011079e-08, R5 ;  /* 0x32a5706010237823 */ /* 0x000fe20000000005 */
[----:B------:R-:W-:Y:S01]  /*3f60*/  FADD R5, R15, -12583039 ;  /* 0xcb40007f0f057421 */ /* 0x000fe20000000000 */
[----:B------:R-:W0:Y:S03]  /*3f70*/  MUFU.EX2 R16, R29 ;  /* 0x0000001d00107308 */ /* 0x000e260000000800 */
[----:B------:R-:W-:-:S04]  /*3f80*/  FFMA R5, R18, 1.4426950216293334961, -R5 ;  /* 0x3fb8aa3b12057823 */ /* 0x000fc80000000805 */
[----:B------:R-:W-:Y:S01]  /*3f90*/  FFMA R38, R18, 1.925963033500011079e-08, R5 ;  /* 0x32a5706012267823 */ /* 0x000fe20000000005 */
[----:B------:R-:W-:-:S04]  /*3fa0*/  FFMA.SAT R5, R14, R11, 0.5 ;  /* 0x3f0000000e057423 */ /* 0x000fc8000000200b */
[----:B------:R-:W-:-:S04]  /*3fb0*/  FFMA.RM R18, R5, R6, 12582913 ;  /* 0x4b40000105127423 */ /* 0x000fc80000004006 */
[----:B------:R-:W-:Y:S01]  /*3fc0*/  FADD R5, R18, -12583039 ;  /* 0xcb40007f12057421 */ /* 0x000fe20000000000 */
[----:B0-----:R-:W-:Y:S01]  /*3fd0*/  FMUL R19, R3, R16 ;  /* 0x0000001003137220 */ /* 0x001fe20000400000 */
[----:B------:R-:W-:Y:S01]  /*3fe0*/  FFMA.SAT R3, R10, R11, 0.5 ;  /* 0x3f0000000a037423 */ /* 0x000fe2000000200b */
[----:B------:R-:W-:Y:S01]  /*3ff0*/  FMUL R16, R7, R28 ;  /* 0x0000001c07107220 */ /* 0x000fe20000400000 */
[C---:B------:R-:W-:Y:S02]  /*4000*/  FFMA R5, R14.reuse, 1.4426950216293334961, -R5 ;  /* 0x3fb8aa3b0e057823 */ /* 0x040fe40000000805 */
[----:B------:R-:W-:Y:S02]  /*4010*/  FFMA.RM R3, R3, R6, 12582913 ;  /* 0x4b40000103037423 */ /* 0x000fe40000004006 */
[----:B------:R-:W-:Y:S02]  /*4020*/  FFMA R36, R14, 1.925963033500011079e-08, R5 ;  /* 0x32a570600e247823 */ /* 0x000fe40000000005 */
        /* <DEDUP_REMOVED lines=9> */
[----:B------:R-:W-:Y:S01]  /*40c0*/  FFMA.RM R13, R13, R6, 12582913 ;  /* 0x4b4000010d0d7423 */ /* 0x000fe20000004006 */
[----:B------:R-:W-:Y:S01]  /*40d0*/  FMUL R10, R10, R37 ;  /* 0x000000250a0a7220 */ /* 0x000fe20000400000 */
[C---:B------:R-:W-:Y:S01]  /*40e0*/  FADD R7, R5.reuse, -12583039 ;  /* 0xcb40007f05077421 */ /* 0x040fe20000000000 */
[----:B------:R-:W-:Y:S01]  /*40f0*/  FFMA.SAT R37, R32, R11, 0.5 ;  /* 0x3f00000020257423 */ /* 0x000fe2000000200b */
[----:B------:R-:W-:-:S02]  /*4100*/  IMAD.SHL.U32 R5, R5, 0x800000, RZ ;  /* 0x0080000005057824 */ /* 0x000fc400078e00ff */
[----:B------:R-:W-:-:S04]  /*4110*/  FFMA R7, R8, 1.4426950216293334961, -R7 ;  /* 0x3fb8aa3b08077823 */ /* 0x000fc80000000807 */
[----:B------:R-:W-:Y:S01]  /*4120*/  FFMA R28, R8, 1.925963033500011079e-08, R7 ;  /* 0x32a57060081c7823 */ /* 0x000fe20000000007 */
[C---:B------:R-:W-:Y:S01]  /*4130*/  FADD R7, R13.reuse, -12583039 ;  /* 0xcb40007f0d077421 */ /* 0x040fe20000000000 */
[----:B------:R-:W0:Y:S01]  /*4140*/  MUFU.EX2 R8, R35 ;  /* 0x0000002300087308 */ /* 0x000e220000000800 */
[----:B------:R-:W-:Y:S02]  /*4150*/  SHF.L.U32 R13, R13, 0x17, RZ ;  /* 0x000000170d0d7819 */ /* 0x000fe400000006ff */
[----:B------:R-:W-:-:S04]  /*4160*/  FFMA R7, R2, 1.4426950216293334961, -R7 ;  /* 0x3fb8aa3b02077823 */ /* 0x000fc80000000807 */
[----:B------:R-:W-:Y:S01]  /*4170*/  FFMA R29, R2, 1.925963033500011079e-08, R7 ;  /* 0x32a57060021d7823 */ /* 0x000fe20000000007 */
[----:B------:R-:W-:Y:S01]  /*4180*/  FFMA.RM R2, R37, R6, 12582913 ;  /* 0x4b40000125027423 */ /* 0x000fe20000004006 */
[----:B------:R-:W1:Y:S01]  /*4190*/  MUFU.EX2 R7, R38 ;  /* 0x0000002600077308 */ /* 0x000e620000000800 */
[----:B------:R-:W-:Y:S02]  /*41a0*/  FFMA.SAT R37, R12, R11, 0.5 ;  /* 0x3f0000000c257423 */ /* 0x000fe4000000200b */
[C---:B------:R-:W-:Y:S01]  /*41b0*/  FADD R17, R2.reuse, -12583039 ;  /* 0xcb40007f02117421 */ /* 0x040fe20000000000 */
[----:B------:R-:W-:-:S03]  /*41c0*/  IMAD.SHL.U32 R2, R2, 0x800000, RZ ;  /* 0x0080000002027824 */ /* 0x000fc600078e00ff */
[----:B------:R-:W-:Y:S01]  /*41d0*/  FFMA R17, R32, 1.4426950216293334961, -R17 ;  /* 0x3fb8aa3b20117823 */ /* 0x000fe20000000811 */
[----:B0-----:R-:W-:Y:S01]  /*41e0*/  FMUL R9, R9, R8 ;  /* 0x0000000809097220 */ /* 0x001fe20000400000 */
[----:B------:R-:W-:Y:S01]  /*41f0*/  SHF.L.U32 R8, R15, 0x17, RZ ;  /* 0x000000170f087819 */ /* 0x000fe200000006ff */
[-C--:B------:R-:W-:Y:S01]  /*4200*/  FFMA.SAT R15, R0, R11.reuse, 0.5 ;  /* 0x3f000000000f7423 */ /* 0x080fe2000000200b */
[----:B------:R-:W-:Y:S01]  /*4210*/  FFMA R35, R32, 1.925963033500011079e-08, R17 ;  /* 0x32a5706020237823 */ /* 0x000fe20000000011 */
[----:B------:R-:W-:Y:S01]  /*4220*/  FFMA.SAT R17, R34, R11, 0.5 ;  /* 0x3f00000022117423 */ /* 0x000fe2000000200b */
[----:B------:R-:W0:Y:S01]  /*4230*/  MUFU.EX2 R28, R28 ;  /* 0x0000001c001c7308 */ /* 0x000e220000000800 */
[----:B------:R-:W-:Y:S01]  /*4240*/  FFMA.RM R15, R15, R6, 12582913 ;  /* 0x4b4000010f0f7423 */ /* 0x000fe20000004006 */
[----:B-1----:R-:W-:-:S03]  /*4250*/  FMUL R8, R8, R7 ;  /* 0x0000000708087220 */ /* 0x002fc60000400000 */
[C---:B------:R-:W-:Y:S01]  /*4260*/  FADD R7, R15.reuse, -12583039 ;  /* 0xcb40007f0f077421 */ /* 0x040fe20000000000 */
[----:B------:R-:W-:Y:S02]  /*4270*/  SHF.L.U32 R15, R15, 0x17, RZ ;  /* 0x000000170f0f7819 */ /* 0x000fe400000006ff */
[----:B------:R-:W-:Y:S01]  /*4280*/  MUFU.EX2 R35, R35 ;  /* 0x0000002300237308 */ /* 0x000fe20000000800 */
[----:B------:R-:W-:-:S04]  /*4290*/  FFMA R7, R0, 1.4426950216293334961, -R7 ;  /* 0x3fb8aa3b00077823 */ /* 0x000fc80000000807 */
[----:B------:R-:W-:Y:S01]  /*42a0*/  FFMA R32, R0, 1.925963033500011079e-08, R7 ;  /* 0x32a5706000207823 */ /* 0x000fe20000000007 */
[----:B------:R-:W-:Y:S01]  /*42b0*/  FFMA.RM R0, R17, R6, 12582913 ;  /* 0x4b40000111007423 */ /* 0x000fe20000004006 */
[----:B------:R-:W-:Y:S02]  /*42c0*/  IMAD.SHL.U32 R7, R18, 0x800000, RZ ;  /* 0x0080000012077824 */ /* 0x000fe400078e00ff */
[----:B0-----:R-:W-:Y:S01]  /*42d0*/  FMUL R5, R5, R28 ;  /* 0x0000001c05057220 */ /* 0x001fe20000400000 */
[C---:B------:R-:W-:Y:S01]  /*42e0*/  FADD R17, R0.reuse, -12583039 ;  /* 0xcb40007f00117421 */ /* 0x040fe20000000000 */
[----:B------:R-:W-:Y:S01]  /*42f0*/  FMUL R7, R7, R36 ;  /* 0x0000002407077220 */ /* 0x000fe20000400000 */
[----:B------:R-:W-:Y:S01]  /*4300*/  MUFU.EX2 R32, R32 ;  /* 0x0000002000207308 */ /* 0x000fe20000000800 */
[----:B------:R-:W-:Y:S02]  /*4310*/  IMAD.SHL.U32 R0, R0, 0x800000, RZ ;  /* 0x0080000000007824 */ /* 0x000fe400078e00ff */
[----:B------:R-:W-:-:S04]  /*4320*/  FFMA R17, R34, 1.4426950216293334961, -R17 ;  /* 0x3fb8aa3b22117823 */ /* 0x000fc80000000811 */
[----:B------:R-:W-:Y:S01]  /*4330*/  FFMA R34, R34, 1.925963033500011079e-08, R17 ;  /* 0x32a5706022227823 */ /* 0x000fe20000000011 */
[----:B------:R-:W-:Y:S01]  /*4340*/  FFMA.SAT R17, R4, R11, 0.5 ;  /* 0x3f00000004117423 */ /* 0x000fe2000000200b */
[----:B------:R-:W-:Y:S03]  /*4350*/  MUFU.EX2 R36, R29 ;  /* 0x0000001d00247308 */ /* 0x000fe60000000800 */
[-C--:B------:R-:W-:Y:S01]  /*4360*/  FFMA.RM R11, R17, R6.reuse, 12582913 ;  /* 0x4b400001110b7423 */ /* 0x080fe20000004006 */
[----:B------:R-:W-:Y:S01]  /*4370*/  FFMA.RM R17, R37, R6, 12582913 ;  /* 0x4b40000125117423 */ /* 0x000fe20000004006 */
[----:B------:R-:W-:Y:S02]  /*4380*/  SHF.L.U32 R6, R3, 0x17, RZ ;  /* 0x0000001703067819 */ /* 0x000fe400000006ff */
[C---:B------:R-:W-:Y:S01]  /*4390*/  FADD R37, R11.reuse, -12583039 ;  /* 0xcb40007f0b257421 */ /* 0x040fe20000000000 */
[----:B------:R-:W0:Y:S01]  /*43a0*/  MUFU.EX2 R29, R34 ;  /* 0x00000022001d7308 */ /* 0x000e220000000800 */
[----:B------:R-:W-:Y:S01]  /*43b0*/  SHF.L.U32 R11, R11, 0x17, RZ ;  /* 0x000000170b0b7819 */ /* 0x000fe200000006ff */
[----:B------:R-:W-:Y:S01]  /*43c0*/  FMUL R6, R6, R39 ;  /* 0x0000002706067220 */ /* 0x000fe20000400000 */
[----:B------:R-:W-:-:S04]  /*43d0*/  FFMA R37, R4, 1.4426950216293334961, -R37 ;  /* 0x3fb8aa3b04257823 */ /* 0x000fc80000000825 */
[----:B------:R-:W-:Y:S01]  /*43e0*/  FFMA R18, R4, 1.925963033500011079e-08, R37 ;  /* 0x32a5706004127823 */ /* 0x000fe20000000025 */
[C---:B------:R-:W-:Y:S01]  /*43f0*/  FADD R37, R17.reuse, -12583039 ;  /* 0xcb40007f11257421 */ /* 0x040fe20000000000 */
[----:B------:R-:W-:-:S03]  /*4400*/  IMAD.SHL.U32 R17, R17, 0x800000, RZ ;  /* 0x0080000011117824 */ /* 0x000fc600078e00ff */
[C---:B------:R-:W-:Y:S01]  /*4410*/  FFMA R37, R12.reuse, 1.4426950216293334961, -R37 ;  /* 0x3fb8aa3b0c257823 */ /* 0x040fe20000000825 */
[----:B------:R-:W1:Y:S03]  /*4420*/  MUFU.EX2 R18, R18 ;  /* 0x0000001200127308 */ /* 0x000e660000000800 */
[----:B------:R-:W-:Y:S01]  /*4430*/  FFMA R12, R12, 1.925963033500011079e-08, R37 ;  /* 0x32a570600c0c7823 */ /* 0x000fe20000000025 */
[----:B------:R-:W-:Y:S01]  /*4440*/  FADD R37, RZ, R25 ;  /* 0x00000019ff257221 */ /* 0x000fe20000000000 */
[----:B0-----:R-:W-:-:S03]  /*4450*/  FMUL R0, R0, R29 ;  /* 0x0000001d00007220 */ /* 0x001fc60000400000 */
[----:B------:R-:W-:Y:S01]  /*4460*/  FADD R4, R37, R24 ;  /* 0x0000001825047221 */ /* 0x000fe20000000000 */
[----:B------:R-:W0:Y:S03]  /*4470*/  MUFU.EX2 R12, R12 ;  /* 0x0000000c000c7308 */ /* 0x000e260000000800 */
[----:B------:R-:W-:-:S04]  /*4480*/  FADD R37, R4, R23 ;  /* 0x0000001704257221 */ /* 0x000fc80000000000 */
[----:B------:R-:W-:Y:S01]  /*4490*/  FADD R4, R37, R22 ;  /* 0x0000001625047221 */ /* 0x000fe20000000000 */
[----:B-1----:R-:W-:-:S03]  /*44a0*/  FMUL R18, R11, R18 ;  /* 0x000000120b127220 */ /* 0x002fc60000400000 */
        /* <DEDUP_REMOVED lines=29> */
.L_x_7697:
        /* <DEDUP_REMOVED lines=12> */
[----:B0-----:R-:W-:Y:S05]  /*4740*/  CALL.REL.NOINC `($__internal_112_$__cuda_sm3x_div_rn_noftz_f32_slowpath) ;  /* 0x0000002800987944 */ /* 0x001fea0003c00000 */
[----:B------:R-:W-:-:S07]  /*4750*/  IMAD.MOV.U32 R14, RZ, RZ, R11 ;  /* 0x000000ffff0e7224 */ /* 0x000fce00078e000b */
.L_x_7646:
[----:B------:R-:W-:Y:S05]  /*4760*/  BSYNC.RECONVERGENT B3 ;  /* 0x0000000000037941 */ /* 0x000fea0003800200 */
.L_x_7645:
        /* <DEDUP_REMOVED lines=12> */
[----:B0-----:R-:W-:Y:S05]  /*4830*/  CALL.REL.NOINC `($__internal_112_$__cuda_sm3x_div_rn_noftz_f32_slowpath) ;  /* 0x00000028005c7944 */ /* 0x001fea0003c00000 */
[----:B------:R-:W-:-:S07]  /*4840*/  MOV R15, R11 ;  /* 0x0000000b000f7202 */ /* 0x000fce0000000f00 */
.L_x_7648:
[----:B------:R-:W-:Y:S05]  /*4850*/  BSYNC.RECONVERGENT B3 ;  /* 0x0000000000037941 */ /* 0x000fea0003800200 */
.L_x_7647:
        /* <DEDUP_REMOVED lines=12> */
[----:B0-----:R-:W-:Y:S05]  /*4920*/  CALL.REL.NOINC `($__internal_112_$__cuda_sm3x_div_rn_noftz_f32_slowpath) ;  /* 0x0000002800207944 */ /* 0x001fea0003c00000 */
[----:B------:R-:W-:-:S07]  /*4930*/  IMAD.MOV.U32 R28, RZ, RZ, R11 ;  /* 0x000000ffff1c7224 */ /* 0x000fce00078e000b */
.L_x_7650:
[----:B------:R-:W-:Y:S05]  /*4940*/  BSYNC.RECONVERGENT B3 ;  /* 0x0000000000037941 */ /* 0x000fea0003800200 */
.L_x_7649:
        /* <DEDUP_REMOVED lines=14> */
.L_x_7652:
[----:B------:R-:W-:Y:S05]  /*4a30*/  BSYNC.RECONVERGENT B3 ;  /* 0x0000000000037941 */ /* 0x000fea0003800200 */
.L_x_7651:
        /* <DEDUP_REMOVED lines=14> */
.L_x_7654:
[----:B------:R-:W-:Y:S05]  /*4b20*/  BSYNC.RECONVERGENT B3 ;  /* 0x0000000000037941 */ /* 0x000fea0003800200 */
.L_x_7653:
        /* <DEDUP_REMOVED lines=14> */
.L_x_7656:
[----:B------:R-:W-:Y:S05]  /*4c10*/  BSYNC.RECONVERGENT B3 ;  /* 0x0000000000037941 */ /* 0x000fea0003800200 */
.L_x_7655:
        /* <DEDUP_REMOVED lines=14> */
.L_x_7658:
[----:B------:R-:W-:Y:S05]  /*4d00*/  BSYNC.RECONVERGENT B3 ;  /* 0x0000000000037941 */ /* 0x000fea0003800200 */
.L_x_7657:
        /* <DEDUP_REMOVED lines=14> */
.L_x_7660:
[----:B------:R-:W-:Y:S05]  /*4df0*/  BSYNC.RECONVERGENT B3 ;  /* 0x0000000000037941 */ /* 0x000fea0003800200 */
.L_x_7659:
        /* <DEDUP_REMOVED lines=12> */
[----:B------:R-:W-:Y:S05]  /*4ec0*/  CALL.REL.NOINC `($__internal_112_$__cuda_sm3x_div_rn_noftz_f32_slowpath) ;  /* 0x0000002000b87944 */ /* 0x000fea0003c00000 */
[----:B------:R-:W-:-:S07]  /*4ed0*/  MOV R34, R11 ;  /* 0x0000000b00227202 */ /* 0x000fce0000000f00 */
.L_x_7662:
[----:B------:R-:W-:Y:S05]  /*4ee0*/  BSYNC.RECONVERGENT B3 ;  /* 0x0000000000037941 */ /* 0x000fea0003800200 */
.L_x_7661:
        /* <DEDUP_REMOVED lines=12> */
[----:B------:R-:W-:Y:S05]  /*4fb0*/  CALL.REL.NOINC `($__internal_112_$__cuda_sm3x_div_rn_noftz_f32_slowpath) ;  /* 0x00000020007c7944 */ /* 0x000fea0003c00000 */
[----:B------:R-:W-:-:S07]  /*4fc0*/  MOV R35, R11 ;  /* 0x0000000b00237202 */ /* 0x000fce0000000f00 */
.L_x_7664:
[----:B------:R-:W-:Y:S05]  /*4fd0*/  BSYNC.RECONVERGENT B3 ;  /* 0x0000000000037941 */ /* 0x000fea0003800200 */
.L_x_7663:
        /* <DEDUP_REMOVED lines=14> */
.L_x_7666:
[----:B------:R-:W-:Y:S05]  /*50c0*/  BSYNC.RECONVERGENT B3 ;  /* 0x0000000000037941 */ /* 0x000fea0003800200 */
.L_x_7665:
        /* <DEDUP_REMOVED lines=14> */
.L_x_7668:
[----:B------:R-:W-:Y:S05]  /*51b0*/  BSYNC.RECONVERGENT B3 ;  /* 0x0000000000037941 */ /* 0x000fea0003800200 */
.L_x_7667:
        /* <DEDUP_REMOVED lines=14> */
.L_x_7670:
[----:B------:R-:W-:Y:S05]  /*52a0*/  BSYNC.RECONVERGENT B3 ;  /* 0x0000000000037941 */ /* 0x000fea0003800200 */
.L_x_7669:
        /* <DEDUP_REMOVED lines=14> */
.L_x_7672:
[----:B------:R-:W-:Y:S05]  /*5390*/  BSYNC.RECONVERGENT B3 ;  /* 0x0000000000037941 */ /* 0x000fea0003800200 */
.L_x_7671:
        /* <DEDUP_REMOVED lines=14> */
.L_x_7674:
[----:B------:R-:W-:Y:S05]  /*5480*/  BSYNC.RECONVERGENT B3 ;  /* 0x0000000000037941 */ /* 0x000fea0003800200 */
.L_x_7673:
        /* <DEDUP_REMOVED lines=14> */
.L_x_7676:
[----:B------:R-:W-:Y:S05]  /*5570*/  BSYNC.RECONVERGENT B3 ;  /* 0x0000000000037941 */ /* 0x000fea0003800200 */
.L_x_7675:
        /* <DEDUP_REMOVED lines=14> */
.L_x_7678:
[----:B------:R-:W-:Y:S05]  /*5660*/  BSYNC.RECONVERGENT B3 ;  /* 0x0000000000037941 */ /* 0x000fea0003800200 */
.L_x_7677:
        /* <DEDUP_REMOVED lines=14> */
.L_x_7680:
[----:B------:R-:W-:Y:S05]  /*5750*/  BSYNC.RECONVERGENT B3 ;  /* 0x0000000000037941 */ /* 0x000fea0003800200 */
.L_x_7679:
        /* <DEDUP_REMOVED lines=14> */
.L_x_7682:
[----:B------:R-:W-:Y:S05]  /*5840*/  BSYNC.RECONVERGENT B3 ;  /* 0x0000000000037941 */ /* 0x000fea0003800200 */
.L_x_7681:
        /* <DEDUP_REMOVED lines=14> */
.L_x_7684:
[----:B------:R-:W-:Y:S05]  /*5930*/  BSYNC.RECONVERGENT B3 ;  /* 0x0000000000037941 */ /* 0x000fea0003800200 */
.L_x_7683:
        /* <DEDUP_REMOVED lines=14> */
[----:B------:R-:W-:Y:S01]  /*5a20*/  R2UR UR10, R26 ;  /* 0x000000001a0a72ca */ /* 0x000fe200000e0000 */
[----:B------:R-:W-:Y:S01]  /*5a30*/  IMAD.X R17, RZ, RZ, R11, P1 ;  /* 0x000000ffff117224 */ /* 0x000fe200008e060b */
        /* <DEDUP_REMOVED lines=13> */
[----:B------:R-:W-:Y:S02]  /*5b10*/  IADD3.X R0, PT, PT, RZ, R0, RZ, P0, !PT ;  /* 0x00000000ff007210 */ /* 0x000fe400007fe4ff */
[----:B------:R-:W-:Y:S02]  /*5b20*/  LEA.HI R16, P0, R17, R16, RZ, 0x1 ;  /* 0x0000001011107211 */ /* 0x000fe400078108ff */
[C---:B------:R-:W-:Y:S02]  /*5b30*/  SHF.L.U32 R18, R19.reuse, 0x2, RZ ;  /* 0x0000000213127819 */ /* 0x040fe400000006ff */
[----:B------:R-:W-:Y:S01]  /*5b40*/  SHF.L.U64.HI R19, R19, 0x2, R0 ;  /* 0x0000000213137819 */ /* 0x000fe20000010200 */
[----:B------:R-:W-:Y:S01]  /*5b50*/  IMAD.SHL.U32 R0, R16, 0x4, RZ ;  /* 0x0000000410007824 */ /* 0x000fe200078e00ff */
[----:B0-----:R-:W-:Y:S02]  /*5b60*/  IADD3.X R13, PT, PT, RZ, R17, RZ, P0, !PT ;  /* 0x00000011ff0d7210 */ /* 0x001fe400007fe4ff */
[----:B------:R-:W-:-:S02]  /*5b70*/  LOP3.LUT R18, R18, 0xfffffff8, RZ, 0xc0, !PT ;  /* 0xfffffff812127812 */ /* 0x000fc400078ec0ff */
[----:B------:R-:W-:Y:S02]  /*5b80*/  LOP3.LUT R14, R0, 0xfffffff8, RZ, 0xc0, !PT ;  /* 0xfffffff8000e7812 */ /* 0x000fe400078ec0ff */
[----:B------:R-:W-:Y:S02]  /*5b90*/  SHF.L.U64.HI R0, R16, 0x2, R13 ;  /* 0x0000000210007819 */ /* 0x000fe4000001020d */
[----:B------:R-:W-:Y:S02]  /*5ba0*/  IADD3 R14, P1, PT, R14, UR52, RZ ;  /* 0x000000340e0e7c10 */ /* 0x000fe4000ff3e0ff */
[----:B------:R-:W-:Y:S02]  /*5bb0*/  IADD3 R12, P0, PT, R18, UR52, RZ ;  /* 0x00000034120c7c10 */ /* 0x000fe4000ff1e0ff */
[----:B------:R-:W-:Y:S02]  /*5bc0*/  IADD3.X R15, PT, PT, R0, UR53, RZ, P1, !PT ;  /* 0x00000035000f7c10 */ /* 0x000fe40008ffe4ff */
[----:B------:R-:W-:-:S02]  /*5bd0*/  IADD3 R0, P1, PT, R10, 0x100, RZ ;  /* 0x000001000a007810 */ /* 0x000fc40007f3e0ff */
[----:B------:R-:W-:Y:S02]  /*5be0*/  IADD3.X R13, PT, PT, R19, UR53, RZ, P0, !PT ;  /* 0x00000035130d7c10 */ /* 0x000fe400087fe4ff */
[C---:B------:R-:W-:Y:S01]  /*5bf0*/  IADD3 R18, P0, PT, R10.reuse, 0xc0, RZ ;  /* 0x000000c00a127810 */ /* 0x040fe20007f1e0ff */
[----:B------:R-:W-:Y:S01]  /*5c00*/  IMAD.X R19, RZ, RZ, R11, P1 ;  /* 0x000000ffff137224 */ /* 0x000fe200008e060b */
[----:B------:R-:W-:Y:S01]  /*5c10*/  IADD3 R16, P2, PT, R10, 0x140, RZ ;  /* 0x000001400a107810 */ /* 0x000fe20007f5e0ff */
[----:B------:R0:W-:Y:S01]  /*5c20*/  STG.E.64 desc[UR4][R12.64], R28 ;  /* 0x0000001c0c007986 */ /* 0x0001e2000c101b04 */
[-C--:B------:R-:W-:Y:S02]  /*5c30*/  IADD3.X R25, PT, PT, RZ, R11.reuse, RZ, P0, !PT ;  /* 0x0000000bff197210 */ /* 0x080fe400007fe4ff */
[----:B------:R-:W-:Y:S01]  /*5c40*/  IADD3.X R17, PT, PT, RZ, R11, RZ, P2, !PT ;  /* 0x0000000bff117210 */ /* 0x000fe200017fe4ff */
[----:B------:R1:W-:Y:S01]  /*5c50*/  STG.E.64 desc[UR6][R14.64], R22 ;  /* 0x000000160e007986 */ /* 0x0003e2000c101b06 */
[----:B------:R-:W-:-:S02]  /*5c60*/  LEA.HI R0, P1, R19, R0, RZ, 0x1 ;  /* 0x0000000013007211 */ /* 0x000fc400078308ff */
[----:B------:R-:W-:Y:S02]  /*5c70*/  LEA.HI R18, P0, R25, R18, RZ, 0x1 ;  /* 0x0000001219127211 */ /* 0x000fe400078108ff */
[----:B------:R-:W-:Y:S02]  /*5c80*/  LEA.HI R16, P2, R17, R16, RZ, 0x1 ;  /* 0x0000001011107211 */ /* 0x000fe400078508ff */
[----:B------:R-:W-:Y:S02]  /*5c90*/  IADD3.X R25, PT, PT, RZ, R25, RZ, P0, !PT ;  /* 0x00000019ff197210 */ /* 0x000fe400007fe4ff */
[----:B0-----:R-:W-:Y:S02]  /*5ca0*/  SHF.L.U32 R12, R18, 0x2, RZ ;  /* 0x00000002120c7819 */ /* 0x001fe400000006ff */
[----:B------:R-:W-:Y:S01]  /*5cb0*/  IADD3.X R13, PT, PT, RZ, R17, RZ, P2, !PT ;  /* 0x00000011ff0d7210 */ /* 0x000fe200017fe4ff */
[----:B-1----:R-:W-:Y:S01]  /*5cc0*/  IMAD.X R15, RZ, RZ, R19, P1 ;  /* 0x000000ffff0f7224 */ /* 0x002fe200008e0613 */
[----:B------:R-:W-:Y:S01]  /*5cd0*/  LOP3.LUT R12, R12, 0xfffffff8, RZ, 0xc0, !PT ;  /* 0xfffffff80c0c7812 */ /* 0x000fe200078ec0ff */
[----:B------:R-:W-:Y:S01]  /*5ce0*/  IMAD.SHL.U32 R14, R0, 0x4, RZ ;  /* 0x00000004000e7824 */ /* 0x000fe200078e00ff */
[----:B------:R-:W-:-:S02]  /*5cf0*/  SHF.L.U64.HI R17, R18, 0x2, R25 ;  /* 0x0000000212117819 */ /* 0x000fc40000010219 */
[----:B------:R-:W-:Y:S02]  /*5d00*/  SHF.L.U64.HI R15, R0, 0x2, R15 ;  /* 0x00000002000f7819 */ /* 0x000fe4000001020f */
[C---:B------:R-:W-:Y:S02]  /*5d10*/  SHF.L.U64.HI R0, R16.reuse, 0x2, R13 ;  /* 0x0000000210007819 */ /* 0x040fe4000001020d */
[----:B------:R-:W-:Y:S02]  /*5d20*/  SHF.L.U32 R16, R16, 0x2, RZ ;  /* 0x0000000210107819 */ /* 0x000fe400000006ff */
[----:B------:R-:W-:Y:S02]  /*5d30*/  IADD3 R12, P0, PT, R12, UR52, RZ ;  /* 0x000000340c0c7c10 */ /* 0x000fe4000ff1e0ff */
[----:B------:R-:W-:Y:S02]  /*5d40*/  IADD3 R23, P3, PT, R10, 0x180, RZ ;  /* 0x000001800a177810 */ /* 0x000fe40007f7e0ff */
[----:B------:R-:W-:-:S02]  /*5d50*/  LOP3.LUT R14, R14, 0xfffffff8, RZ, 0xc0, !PT ;  /* 0xfffffff80e0e7812 */ /* 0x000fc400078ec0ff */
[----:B------:R-:W-:Y:S02]  /*5d60*/  LOP3.LUT R16, R16, 0xfffffff8, RZ, 0xc0, !PT ;  /* 0xfffffff810107812 */ /* 0x000fe400078ec0ff */
[----:B------:R-:W-:Y:S02]  /*5d70*/  IADD3.X R13, PT, PT, R17, UR53, RZ, P0, !PT ;  /* 0x00000035110d7c10 */ /* 0x000fe400087fe4ff */
[----:B------:R-:W-:Y:S02]  /*5d80*/  IADD3 R14, P1, PT, R14, UR52, RZ ;  /* 0x000000340e0e7c10 */ /* 0x000fe4000ff3e0ff */
[----:B------:R-:W-:Y:S01]  /*5d90*/  IADD3.X R24, PT, PT, RZ, R11, RZ, P3, !PT ;  /* 0x0000000bff187210 */ /* 0x000fe20001ffe4ff */
[----:B------:R0:W-:Y:S01]  /*5da0*/  STG.E.64 desc[UR4][R12.64], R20 ;  /* 0x000000140c007986 */ /* 0x0001e2000c101b04 */
[----:B------:R-:W-:Y:S01]  /*5db0*/  IADD3 R16, P2, PT, R16, UR52, RZ ;  /* 0x0000003410107c10 */ /* 0x000fe2000ff5e0ff */
[----:B------:R-:W1:Y:S01]  /*5dc0*/  LDCU UR4, c[0x0][0x370] ;  /* 0x00006e00ff0477ac */ /* 0x000e620008000800 */
[----:B------:R-:W-:-:S02]  /*5dd0*/  IADD3 R18, P5, PT, R10, 0x200, RZ ;  /* 0x000002000a127810 */ /* 0x000fc40007fbe0ff */
[----:B------:R-:W-:Y:S02]  /*5de0*/  IADD3.X R15, PT, PT, R15, UR53, RZ, P1, !PT ;  /* 0x000000350f0f7c10 */ /* 0x000fe40008ffe4ff */
[----:B------:R-:W-:Y:S02]  /*5df0*/  LEA.HI R23, P0, R24, R23, RZ, 0x1 ;  /* 0x0000001718177211 */ /* 0x000fe400078108ff */
[----:B------:R-:W-:Y:S01]  /*5e00*/  IADD3.X R17, PT, PT, R0, UR53, RZ, P2, !PT ;  /* 0x0000003500117c10 */ /* 0x000fe200097fe4ff */
[----:B------:R2:W-:Y:S01]  /*5e10*/  STG.E.64 desc[UR6][R14.64], R34 ;  /* 0x000000220e007986 */ /* 0x0005e2000c101b06 */
[C---:B------:R-:W-:Y:S01]  /*5e20*/  IADD3 R19, P4, PT, R10.reuse, 0x1c0, RZ ;  /* 0x000001c00a137810 */ /* 0x040fe20007f9e0ff */
[----:B------:R-:W1:Y:S01]  /*5e30*/  LDC R0, c[0x0][0x364] ;  /* 0x0000d900ff007b82 */ /* 0x000e620000000800 */
[----:B------:R-:W-:Y:S01]  /*5e40*/  IADD3 R10, P1, PT, R10, 0x240, RZ ;  /* 0x000002400a0a7810 */ /* 0x000fe20007f3e0ff */
[----:B0-----:R-:W-:Y:S01]  /*5e50*/  IMAD.X R20, RZ, RZ, R24, P0 ;  /* 0x000000ffff147224 */ /* 0x001fe200000e0618 */
[-C--:B------:R-:W-:Y:S01]  /*5e60*/  IADD3.X R13, PT, PT, RZ, R11.reuse, RZ, P5, !PT ;  /* 0x0000000bff0d7210 */ /* 0x080fe20002ffe4ff */
[----:B------:R-:W-:Y:S01]  /*5e70*/  IMAD.X R22, RZ, RZ, R11, P4 ;  /* 0x000000ffff167224 */ /* 0x000fe200020e060b */
[----:B------:R-:W-:Y:S01]  /*5e80*/  IADD3.X R11, PT, PT, RZ, R11, RZ, P1, !PT ;  /* 0x0000000bff0b7210 */ /* 0x000fe20000ffe4ff */
[----:B------:R0:W-:Y:S03]  /*5e90*/  STG.E.64 desc[UR8][R16.64], R36 ;  /* 0x0000002410007986 */ /* 0x0001e6000c101b08 */
[----:B------:R-:W-:-:S02]  /*5ea0*/  LEA.HI R12, P1, R22, R19, RZ, 0x1 ;  /* 0x00000013160c7211 */ /* 0x000fc400078308ff */
[----:B--2---:R-:W-:Y:S02]  /*5eb0*/  LEA.HI R14, P0, R13, R18, RZ, 0x1 ;  /* 0x000000120d0e7211 */ /* 0x004fe400078108ff */
[----:B------:R-:W-:-:S03]  /*5ec0*/  SHF.L.U64.HI R18, R23, 0x2, R20 ;  /* 0x0000000217127819 */ /* 0x000fc60000010214 */
[----:B------:R-:W-:Y:S01]  /*5ed0*/  IMAD.X R15, RZ, RZ, R13, P0 ;  /* 0x000000ffff0f7224 */ /* 0x000fe200000e060d */
[----:B0-----:R-:W-:Y:S02]  /*5ee0*/  LEA.HI R16, P2, R11, R10, RZ, 0x1 ;  /* 0x0000000a0b107211 */ /* 0x001fe400078508ff */
[----:B------:R-:W-:Y:S02]  /*5ef0*/  SHF.L.U32 R10, R23, 0x2, RZ ;  /* 0x00000002170a7819 */ /* 0x000fe400000006ff */
[C---:B------:R-:W-:Y:S01]  /*5f00*/  SHF.L.U64.HI R15, R14.reuse, 0x2, R15 ;  /* 0x000000020e0f7819 */ /* 0x040fe2000001020f */
[----:B------:R-:W-:Y:S01]  /*5f10*/  IMAD.SHL.U32 R14, R14, 0x4, RZ ;  /* 0x000000040e0e7824 */ /* 0x000fe200078e00ff */
[----:B------:R-:W-:Y:S01]  /*5f20*/  LOP3.LUT R10, R10, 0xfffffff8, RZ, 0xc0, !PT ;  /* 0xfffffff80a0a7812 */ /* 0x000fe200078ec0ff */
[----:B-1----:R-:W-:Y:S01]  /*5f30*/  IMAD R0, R0, UR4, RZ ;  /* 0x0000000400007c24 */ /* 0x002fe2000f8e02ff */
[----:B------:R-:W-:Y:S02]  /*5f40*/  IADD3.X R17, PT, PT, RZ, R22, RZ, P1, !PT ;  /* 0x00000016ff117210 */ /* 0x000fe40000ffe4ff */
[----:B------:R-:W-:-:S02]  /*5f50*/  IADD3 R10, P0, PT, R10, UR52, RZ ;  /* 0x000000340a0a7c10 */ /* 0x000fc4000ff1e0ff */
[----:B------:R-:W-:Y:S02]  /*5f60*/  LOP3.LUT R14, R14, 0xfffffff8, RZ, 0xc0, !PT ;  /* 0xfffffff80e0e7812 */ /* 0x000fe400078ec0ff */
[----:B------:R-:W-:Y:S02]  /*5f70*/  SHF.L.U64.HI R13, R12, 0x2, R17 ;  /* 0x000000020c0d7819 */ /* 0x000fe40000010211 */
[----:B------:R-:W-:Y:S02]  /*5f80*/  IADD3.X R17, PT, PT, RZ, R11, RZ, P2, !PT ;  /* 0x0000000bff117210 */ /* 0x000fe400017fe4ff */
[----:B------:R-:W-:Y:S02]  /*5f90*/  IADD3.X R11, PT, PT, R18, UR53, RZ, P0, !PT ;  /* 0x00000035120b7c10 */ /* 0x000fe400087fe4ff */
[----:B------:R-:W-:Y:S02]  /*5fa0*/  IADD3 R14, P0, PT, R14, UR52, RZ ;  /* 0x000000340e0e7c10 */ /* 0x000fe4000ff1e0ff */
[----:B------:R-:W-:Y:S01]  /*5fb0*/  SHF.L.U32 R12, R12, 0x2, RZ ;  /* 0x000000020c0c7819 */ /* 0x000fe200000006ff */
[----:B------:R0:W-:Y:S01]  /*5fc0*/  STG.E.64 desc[UR6][R10.64], R8 ;  /* 0x000000080a007986 */ /* 0x0001e2000c101b06 */
[----:B------:R-:W-:-:S02]  /*5fd0*/  IADD3.X R15, PT, PT, R15, UR53, RZ, P0, !PT ;  /* 0x000000350f0f7c10 */ /* 0x000fc400087fe4ff */
[----:B------:R-:W-:Y:S02]  /*5fe0*/  IADD3 R33, P0, PT, R0, R33, RZ ;  /* 0x0000002100217210 */ /* 0x000fe40007f1e0ff */
[C---:B------:R-:W-:Y:S02]  /*5ff0*/  SHF.L.U64.HI R17, R16.reuse, 0x2, R17 ;  /* 0x0000000210117819 */ /* 0x040fe40000010211 */
[----:B------:R-:W-:Y:S02]  /*6000*/  SHF.L.U32 R16, R16, 0x2, RZ ;  /* 0x0000000210107819 */ /* 0x000fe400000006ff */
[----:B------:R-:W-:Y:S02]  /*6010*/  LEA.HI.X.SX32 R31, R0, R31, 0x1, P0 ;  /* 0x0000001f001f7211 */ /* 0x000fe400000f0eff */
[----:B------:R-:W-:Y:S02]  /*6020*/  ISETP.GE.U32.AND P0, PT, R33, UR50, PT ;  /* 0x0000003221007c0c */ /* 0x000fe4000bf06070 */
[----:B------:R-:W-:-:S02]  /*6030*/  LOP3.LUT R12, R12, 0xfffffff8, RZ, 0xc0, !PT ;  /* 0xfffffff80c0c7812 */ /* 0x000fc400078ec0ff */
[----:B------:R-:W-:Y:S02]  /*6040*/  LOP3.LUT R16, R16, 0xfffffff8, RZ, 0xc0, !PT ;  /* 0xfffffff810107812 */ /* 0x000fe400078ec0ff */
[----:B------:R-:W-:Y:S02]  /*6050*/  ISETP.GE.AND.EX P0, PT, R31, UR51, PT, P0 ;  /* 0x000000331f007c0c */ /* 0x000fe4000bf06300 */
[----:B------:R-:W-:Y:S02]  /*6060*/  IADD3 R12, P1, PT, R12, UR52, RZ ;  /* 0x000000340c0c7c10 */ /* 0x000fe4000ff3e0ff */
[----:B------:R-:W-:Y:S02]  /*6070*/  IADD3 R16, P2, PT, R16, UR52, RZ ;  /* 0x0000003410107c10 */ /* 0x000fe4000ff5e0ff */
[----:B------:R-:W-:Y:S02]  /*6080*/  IADD3.X R13, PT, PT, R13, UR53, RZ, P1, !PT ;  /* 0x000000350d0d7c10 */ /* 0x000fe40008ffe4ff */
[----:B------:R-:W-:-:S03]  /*6090*/  IADD3.X R17, PT, PT, R17, UR53, RZ, P2, !PT ;  /* 0x0000003511117c10 */ /* 0x000fc600097fe4ff */
[----:B------:R0:W-:Y:S04]  /*60a0*/  STG.E.64 desc[UR8][R12.64], R6 ;  /* 0x000000060c007986 */ /* 0x0001e8000c101b08 */
[----:B------:R0:W-:Y:S04]  /*60b0*/  STG.E.64 desc[UR10][R14.64], R4 ;  /* 0x000000040e007986 */ /* 0x0001e8000c101b0a */
[----:B------:R0:W-:Y:S01]  /*60c0*/  STG.E.64 desc[UR12][R16.64], R2 ;  /* 0x0000000210007986 */ /* 0x0001e2000c101b0c */
[----:B------:R-:W-:Y:S05]  /*60d0*/  @!P0 BRA `(.L_x_7685) ;  /* 0xffffffa000748947 */ /* 0x000fea000383ffff */
[----:B------:R-:W-:Y:S05]  /*60e0*/  BSYNC B0 ;  /* 0x0000000000007941 */ /* 0x000fea0003800000 */
.L_x_7643:
[----:B------:R-:W-:Y:S05]  /*60f0*/  EXIT ;  /* 0x000000000000794d */ /* 0x000fea0003800000 */
.L_x_7644:
[----:B------:R-:W-:Y:S01]  /*6100*/  BSSY B1, `(.L_x_7686) ;  /* 0x0000007000017945 */ /* 0x000fe20003800000 */
[----:B------:R-:W-:Y:S01]  /*6110*/  MOV R12, 0x10 ;  /* 0x00000010000c7802 */ /* 0x000fe20000000f00 */
[----:B------:R-:W-:Y:S01]  /*6120*/  IMAD.MOV.U32 R11, RZ, RZ, 0x1f ;  /* 0x0000001fff0b7424 */ /* 0x000fe200078e00ff */
[----:B------:R-:W-:-:S07]  /*6130*/  MOV R15, 0xffffffff ;  /* 0xffffffff000f7802 */ /* 0x000fce0000000f00 */
[----:B------:R-:W-:Y:S05]  /*6140*/  WARPSYNC.COLLECTIVE R15, `(.L_x_7687) ;  /* 0x000000000f087348 */ /* 0x000fea0003c00000 */
[----:B------:R0:W1:Y:S02]  /*6150*/  SHFL.BFLY P6, R14, R13, R12, R11 ;  /* 0x0c00000c0d0e7389 */ /* 0x00006400000c000b */
[----:B01----:R-:W-:Y:S05]  /*6160*/  ENDCOLLECTIVE ;  /* 0x000000000000791b */ /* 0x003fea0003800000 */
.L_x_7687:
[----:B------:R-:W-:Y:S05]  /*6170*/  BSYNC B1 ;  /* 0x0000000000017941 */ /* 0x000fea0003800000 */
.L_x_7686:
        /* <DEDUP_REMOVED lines=9> */
.L_x_7688:
[----:B------:R-:W-:Y:S01]  /*6210*/  IMAD.MOV.U32 R12, RZ, RZ, 0x4 ;  /* 0x00000004ff0c7424 */ /* 0x000fe200078e00ff */
[----:B------:R-:W-:-:S04]  /*6220*/  FMNMX R0, R13, R14, !PT ;  /* 0x0000000e0d007209 */ /* 0x000fc80007800000 */
[----:B------:R-:W-:-:S07]  /*6230*/  MOV R13, R0 ;  /* 0x00000000000d7202 */ /* 0x000fce0000000f00 */
[----:B------:R-:W-:Y:S05]  /*6240*/  WARPSYNC.COLLECTIVE R15, `(.L_x_7689) ;  /* 0x000000000f087348 */ /* 0x000fea0003c00000 */
[----:B------:R0:W1:Y:S02]  /*6250*/  SHFL.BFLY P6, R14, R13, R12, R11 ;  /* 0x0c00000c0d0e7389 */ /* 0x00006400000c000b */
[----:B01----:R-:W-:Y:S05]  /*6260*/  ENDCOLLECTIVE ;  /* 0x000000000000791b */ /* 0x003fea0003800000 */
.L_x_7689:
[----:B------:R-:W-:Y:S01]  /*6270*/  HFMA2 R12, -RZ, RZ, 0, 1.1920928955078125e-07 ;  /* 0x00000002ff0c7431 */ /* 0x000fe200000001ff */
[----:B------:R-:W-:-:S04]  /*6280*/  FMNMX R2, R0, R14, !PT ;  /* 0x0000000e00027209 */ /* 0x000fc80007800000 */
[----:B------:R-:W-:-:S07]  /*6290*/  MOV R13, R2 ;  /* 0x00000002000d7202 */ /* 0x000fce0000000f00 */
[----:B------:R-:W-:Y:S05]  /*62a0*/  WARPSYNC.COLLECTIVE R15, `(.L_x_7690) ;  /* 0x000000000f087348 */ /* 0x000fea0003c00000 */
[----:B------:R0:W1:Y:S02]  /*62b0*/  SHFL.BFLY P6, R14, R13, R12, R11 ;  /* 0x0c00000c0d0e7389 */ /* 0x00006400000c000b */
[----:B01----:R-:W-:Y:S05]  /*62c0*/  ENDCOLLECTIVE ;  /* 0x000000000000791b */ /* 0x003fea0003800000 */
.L_x_7690:
[----:B------:R-:W-:Y:S02]  /*62d0*/  MOV R12, 0x1 ;  /* 0x00000001000c7802 */ /* 0x000fe40000000f00 */
[----:B------:R-:W-:-:S05]  /*62e0*/  FMNMX R3, R2, R14, !PT ;  /* 0x0000000e02037209 */ /* 0x000fca0007800000 */
[----:B------:R-:W-:-:S07]  /*62f0*/  IMAD.MOV.U32 R13, RZ, RZ, R3 ;  /* 0x000000ffff0d7224 */ /* 0x000fce00078e0003 */
[----:B------:R-:W-:Y:S05]  /*6300*/  WARPSYNC.COLLECTIVE R15, `(.L_x_7691) ;  /* 0x000000000f087348 */ /* 0x000fea0003c00000 */
[----:B------:R0:W1:Y:S02]  /*6310*/  SHFL.BFLY P6, R14, R13, R12, R11 ;  /* 0x0c00000c0d0e7389 */ /* 0x00006400000c000b */
[----:B01----:R-:W-:Y:S05]  /*6320*/  ENDCOLLECTIVE ;  /* 0x000000000000791b */ /* 0x003fea0003800000 */
.L_x_7691:
[----:B------:R-:W-:-:S05]  /*6330*/  FMNMX R7, R3, R14, !PT ;  /* 0x0000000e03077209 */ /* 0x000fca0007800000 */
[--C-:B------:R-:W-:Y:S01]  /*6340*/  FADD R8, R8, -R7.reuse ;  /* 0x8000000708087221 */ /* 0x100fe20000000000 */
[--C-:B------:R-:W-:Y:S01]  /*6350*/  FADD R3, R5, -R7.reuse ;  /* 0x8000000705037221 */ /* 0x100fe20000000000 */
[--C-:B------:R-:W-:Y:S01]  /*6360*/  FADD R14, R4, -R7.reuse ;  /* 0x80000007040e7221 */ /* 0x100fe20000000000 */
[----:B------:R-:W-:Y:S01]  /*6370*/  FADD R6, -R7, R28 ;  /* 0x0000001c07067221 */ /* 0x000fe20000000100 */
[--C-:B------:R-:W-:Y:S01]  /*6380*/  FADD R0, R9, -R7.reuse ;  /* 0x8000000709007221 */ /* 0x100fe20000000000 */
[--C-:B------:R-:W-:Y:S01]  /*6390*/  FADD R5, R17, -R7.reuse ;  /* 0x8000000711057221 */ /* 0x100fe20000000000 */
[C---:B------:R-:W-:Y:S01]  /*63a0*/  FADD R2, -R7.reuse, R24 ;  /* 0x0000001807027221 */ /* 0x040fe20000000100 */
        /* <DEDUP_REMOVED lines=136> */
[----:B------:R-:W-:-:S03]  /*6c30*/  SHF.L.U32 R2, R13, 0x17, RZ ;  /* 0x000000170d027819 */ /* 0x000fc600000006ff */
        /* <DEDUP_REMOVED lines=9> */
[----:B------:R-:W-:Y:S02]  /*6cd0*/  FADD R0, R13, -12583039 ;  /* 0xcb40007f0d007421 */ /* 0x000fe40000000000 */
[----:B------:R-:W-:Y:S02]  /*6ce0*/  FADD R13, R11, -12583039 ;  /* 0xcb40007f0b0d7421 */ /* 0x000fe40000000000 */
[C---:B------:R-:W-:Y:S02]  /*6cf0*/  FFMA R0, R17.reuse, 1.4426950216293334961, -R0 ;  /* 0x3fb8aa3b11007823 */ /* 0x040fe40000000800 */
[----:B------:R-:W-:Y:S02]  /*6d00*/  FFMA R13, R34, 1.4426950216293334961, -R13 ;  /* 0x3fb8aa3b220d7823 */ /* 0x000fe4000000080d */
[----:B------:R-:W-:Y:S01]  /*6d10*/  FFMA R17, R17, 1.925963033500011079e-08, R0 ;  /* 0x32a5706011117823 */ /* 0x000fe20000000000 */
[----:B------:R-:W-:-:S02]  /*6d20*/  IMAD.SHL.U32 R0, R11, 0x800000, RZ ;  /* 0x008000000b007824 */ /* 0x000fc400078e00ff */
[-C--:B------:R-:W-:Y:S01]  /*6d30*/  FFMA.SAT R11, R14, R37.reuse, 0.5 ;  /* 0x3f0000000e0b7423 */ /* 0x080fe20000002025 */
[----:B------:R-:W-:Y:S01]  /*6d40*/  FFMA.SAT R37, R28, R37, 0.5 ;  /* 0x3f0000001c257423 */ /* 0x000fe20000002025 */
[----:B------:R-:W-:Y:S02]  /*6d50*/  FFMA R13, R34, 1.925963033500011079e-08, R13 ;  /* 0x32a57060220d7823 */ /* 0x000fe4000000000d */
[-C--:B------:R-:W-:Y:S01]  /*6d60*/  FFMA.RM R11, R11, R36.reuse, 12582913 ;  /* 0x4b4000010b0b7423 */ /* 0x080fe20000004024 */
[----:B------:R-:W-:Y:S01]  /*6d70*/  FFMA.RM R37, R37, R36, 12582913 ;  /* 0x4b40000125257423 */ /* 0x000fe20000004024 */
[----:B------:R-:W0:Y:S02]  /*6d80*/  MUFU.EX2 R17, R17 ;  /* 0x0000001100117308 */ /* 0x000e240000000800 */
[C---:B------:R-:W-:Y:S01]  /*6d90*/  FADD R15, R11.reuse, -12583039 ;  /* 0xcb40007f0b0f7421 */ /* 0x040fe20000000000 */
[----:B------:R-:W-:-:S03]  /*6da0*/  SHF.L.U32 R11, R11, 0x17, RZ ;  /* 0x000000170b0b7819 */ /* 0x000fc600000006ff */
[C---:B------:R-:W-:Y:S02]  /*6db0*/  FFMA R15, R14.reuse, 1.4426950216293334961, -R15 ;  /* 0x3fb8aa3b0e0f7823 */ /* 0x040fe4000000080f */
[----:B------:R-:W1:Y:S02]  /*6dc0*/  MUFU.EX2 R13, R13 ;  /* 0x0000000d000d7308 */ /* 0x000e640000000800 */
[----:B------:R-:W-:-:S06]  /*6dd0*/  FFMA R15, R14, 1.925963033500011079e-08, R15 ;  /* 0x32a570600e0f7823 */ /* 0x000fcc000000000f */
[----:B------:R2:W3:Y:S01]  /*6de0*/  MUFU.EX2 R18, R15 ;  /* 0x0000000f00127308 */ /* 0x0004e20000000800 */
[----:B0-----:R-:W-:Y:S01]  /*6df0*/  FMUL R2, R2, R17 ;  /* 0x0000001102027220 */ /* 0x001fe20000400000 */
[----:B------:R-:W-:Y:S01]  /*6e00*/  SHF.L.U32 R17, R37, 0x17, RZ ;  /* 0x0000001725117819 */ /* 0x000fe200000006ff */
[----:B-1----:R-:W-:Y:S01]  /*6e10*/  FMUL R0, R0, R13 ;  /* 0x0000000d00007220 */ /* 0x002fe20000400000 */
[----:B--2---:R-:W-:Y:S01]  /*6e20*/  MOV R15, 0xffffffff ;  /* 0xffffffff000f7802 */ /* 0x004fe20000000f00 */
[----:B---3--:R-:W-:Y:S01]  /*6e30*/  FMUL R18, R11, R18 ;  /* 0x000000120b127220 */ /* 0x008fe20000400000 */
[----:B------:R-:W-:-:S04]  /*6e40*/  FADD R11, R37, -12583039 ;  /* 0xcb40007f250b7421 */ /* 0x000fc80000000000 */
        /* <DEDUP_REMOVED lines=29> */
.L_x_7692:
[----:B------:R-:W-:Y:S02]  /*7020*/  HFMA2 R12, -RZ, RZ, 0, 4.76837158203125e-07 ;  /* 0x00000008ff0c7431 */ /* 0x000fe400000001ff */
[----:B------:R-:W-:-:S04]  /*7030*/  FADD R28, R13, R14 ;  /* 0x0000000e0d1c7221 */ /* 0x000fc80000000000 */
[----:B------:R-:W-:-:S07]  /*7040*/  IMAD.MOV.U32 R13, RZ, RZ, R28 ;  /* 0x000000ffff0d7224 */ /* 0x000fce00078e001c */
[----:B------:R-:W-:Y:S05]  /*7050*/  WARPSYNC.COLLECTIVE R15, `(.L_x_7693) ;  /* 0x000000000f087348 */ /* 0x000fea0003c00000 */
[----:B------:R0:W1:Y:S02]  /*7060*/  SHFL.BFLY P6, R14, R13, R12, R11 ;  /* 0x0c00000c0d0e7389 */ /* 0x00006400000c000b */
[----:B01----:R-:W-:Y:S05]  /*7070*/  ENDCOLLECTIVE ;  /* 0x000000000000791b */ /* 0x003fea0003800000 */
.L_x_7693:
[----:B------:R-:W-:Y:S02]  /*7080*/  IMAD.MOV.U32 R12, RZ, RZ, 0x4 ;  /* 0x00000004ff0c7424 */ /* 0x000fe400078e00ff */
[----:B------:R-:W-:-:S05]  /*7090*/  FADD R29, R28, R14 ;  /* 0x0000000e1c1d7221 */ /* 0x000fca0000000000 */
[----:B------:R-:W-:-:S07]  /*70a0*/  MOV R13, R29 ;  /* 0x0000001d000d7202 */ /* 0x000fce0000000f00 */
[----:B------:R-:W-:Y:S05]  /*70b0*/  WARPSYNC.COLLECTIVE R15, `(.L_x_7694) ;  /* 0x000000000f087348 */ /* 0x000fea0003c00000 */
[----:B------:R0:W1:Y:S02]  /*70c0*/  SHFL.BFLY P6, R14, R13, R12, R11 ;  /* 0x0c00000c0d0e7389 */ /* 0x00006400000c000b */
[----:B01----:R-:W-:Y:S05]  /*70d0*/  ENDCOLLECTIVE ;  /* 0x000000000000791b */ /* 0x003fea0003800000 */
.L_x_7694:
[----:B------:R-:W-:Y:S02]  /*70e0*/  HFMA2 R12, -RZ, RZ, 0, 1.1920928955078125e-07 ;  /* 0x00000002ff0c7431 */ /* 0x000fe400000001ff */
[----:B------:R-:W-:-:S05]  /*70f0*/  FADD R32, R29, R14 ;  /* 0x0000000e1d207221 */ /* 0x000fca0000000000 */
[----:B------:R-:W-:-:S07]  /*7100*/  MOV R13, R32 ;  /* 0x00000020000d7202 */ /* 0x000fce0000000f00 */
[----:B------:R-:W-:Y:S05]  /*7110*/  WARPSYNC.COLLECTIVE R15, `(.L_x_7695) ;  /* 0x000000000f087348 */ /* 0x000fea0003c00000 */
[----:B------:R0:W1:Y:S02]  /*7120*/  SHFL.BFLY P6, R14, R13, R12, R11 ;  /* 0x0c00000c0d0e7389 */ /* 0x00006400000c000b */
[----:B01----:R-:W-:Y:S05]  /*7130*/  ENDCOLLECTIVE ;  /* 0x000000000000791b */ /* 0x003fea0003800000 */
.L_x_7695:
[----:B------:R-:W-:Y:S01]  /*7140*/  MOV R12, 0x1 ;  /* 0x00000001000c7802 */ /* 0x000fe20000000f00 */
[----:B------:R-:W-:-:S04]  /*7150*/  FADD R34, R32, R14 ;  /* 0x0000000e20227221 */ /* 0x000fc80000000000 */
[----:B------:R-:W-:-:S07]  /*7160*/  IMAD.MOV.U32 R13, RZ, RZ, R34 ;  /* 0x000000ffff0d7224 */ /* 0x000fce00078e0022 */
[----:B------:R-:W-:Y:S05]  /*7170*/  WARPSYNC.COLLECTIVE R15, `(.L_x_7696) ;  /* 0x000000000f087348 */ /* 0x000fea0003c00000 */
[----:B------:R0:W1:Y:S02]  /*7180*/  SHFL.BFLY P6, R14, R13, R12, R11 ;  /* 0x0c00000c0d0e7389 */ /* 0x00006400000c000b */
[----:B01----:R-:W-:Y:S05]  /*7190*/  ENDCOLLECTIVE ;  /* 0x000000000000791b */ /* 0x003fea0003800000 */
.L_x_7696:
[----:B------:R-:W-:Y:S05]  /*71a0*/  BRA `(.L_x_7697) ;  /* 0xffffffd400347947 */ /* 0x000fea000383ffff */
        .weak           $__internal_112_$__cuda_sm3x_div_rn_noftz_f32_slowpath
        .type           $__internal_112_$__cuda_sm3x_div_rn_noftz_f32_slowpath,@function
        .size           $__internal_112_$__cuda_sm3x_div_rn_noftz_f32_slowpath,(.L_x_37489 - $__internal_112_$__cuda_sm3x_div_rn_noftz_f32_slowpath)
$__internal_112_$__cuda_sm3x_div_rn_noftz_f32_slowpath:
        /* <DEDUP_REMOVED lines=33> */
[----:B------:R-:W-:Y:S01]  /*73c0*/  @!P0 FFMA R42, R25, 1.84467440737095516160e+19, RZ ;  /* 0x5f800000192a8823 */ /* 0x000fe200000000ff */
[----:B------:R-:W-:-:S05]  /*73d0*/  @!P0 MOV R13, 0xffffffc0 ;  /* 0xffffffc0000d8802 */ /* 0x000fca0000000f00 */
[----:B------:R-:W-:-:S07]  /*73e0*/  @!P1 VIADD R13, R13, 0x40 ;  /* 0x000000400d0d9836 */ /* 0x000fce0000000000 */
.L_x_7699:
        /* <DEDUP_REMOVED lines=51> */
.L_x_7706:
[----:B------:R-:W-:-:S04]  /*7720*/  LOP3.LUT R11, R11, 0x80000000, RZ, 0xc0, !PT ;  /* 0x800000000b0b7812 */ /* 0x000fc800078ec0ff */
[----:B------:R-:W-:Y:S01]  /*7730*/  LOP3.LUT R11, R11, 0x7f800000, RZ, 0xfc, !PT ;  /* 0x7f8000000b0b7812 */ /* 0x000fe200078efcff */
[----:B------:R-:W-:Y:S06]  /*7740*/  BRA `(.L_x_7707) ;  /* 0x0000000000047947 */ /* 0x000fec0003800000 */
.L_x_7705:
[----:B------:R-:W-:-:S07]  /*7750*/  IMAD R11, R32, 0x800000, R11 ;  /* 0x00800000200b7824 */ /* 0x000fce00078e020b */
.L_x_7707:
[----:B------:R-:W-:Y:S05]  /*7760*/  BSYNC.RECONVERGENT B2 ;  /* 0x0000000000027941 */ /* 0x000fea0003800200 */
.L_x_7704:
[----:B------:R-:W-:Y:S05]  /*7770*/  BRA `(.L_x_7708) ;  /* 0x0000000000207947 */ /* 0x000fea0003800000 */
.L_x_7703:
[----:B------:R-:W-:-:S04]  /*7780*/  LOP3.LUT R11, R12, 0x80000000, R42, 0x48, !PT ;  /* 0x800000000c0b7812 */ /* 0x000fc800078e482a */
[----:B------:R-:W-:Y:S01]  /*7790*/  LOP3.LUT R11, R11, 0x7f800000, RZ, 0xfc, !PT ;  /* 0x7f8000000b0b7812 */ /* 0x000fe200078efcff */
[----:B------:R-:W-:Y:S06]  /*77a0*/  BRA `(.L_x_7708) ;  /* 0x0000000000147947 */ /* 0x000fec0003800000 */
.L_x_7702:
[----:B------:R-:W-:Y:S01]  /*77b0*/  LOP3.LUT R11, R12, 0x80000000, R42, 0x48, !PT ;  /* 0x800000000c0b7812 */ /* 0x000fe200078e482a */
[----:B------:R-:W-:Y:S06]  /*77c0*/  BRA `(.L_x_7708) ;  /* 0x00000000000c7947 */ /* 0x000fec0003800000 */
.L_x_7701:
[----:B------:R-:W0:Y:S01]  /*77d0*/  MUFU.RSQ R11, -QNAN ;  /* 0xffc00000000b7908 */ /* 0x000e220000001400 */
[----:B------:R-:W-:Y:S05]  /*77e0*/  BRA `(.L_x_7708) ;  /* 0x0000000000047947 */ /* 0x000fea0003800000 */
.L_x_7700:
[----:B------:R-:W-:-:S07]  /*77f0*/  FADD.FTZ R11, R25, R12 ;  /* 0x0000000c190b7221 */ /* 0x000fce0000010000 */
.L_x_7708:
[----:B------:R-:W-:Y:S05]  /*7800*/  BSYNC.RECONVERGENT B1 ;  /* 0x0000000000017941 */ /* 0x000fea0003800200 */
.L_x_7698:
[----:B------:R-:W-:Y:S01]  /*7810*/  HFMA2 R13, -RZ, RZ, 0, 0 ;  /* 0x00000000ff0d7431 */ /* 0x000fe200000001ff */
[----:B------:R-:W-:-:S04]  /*7820*/  MOV R12, R38 ;  /* 0x00000026000c7202 */ /* 0x000fc80000000f00 */
[----:B0-----:R-:W-:Y:S05]  /*7830*/  RET.REL.NODEC R12 `(_Z15SoftmaxWarpImplI22BroadcastScaleMaskLoadIffbLm4EiE11DirectStoreIffEfLi2ELi20ELi32ELi1ELb0EL9Algorithm0EEvT_T0_ll) ;  /* 0xffffff840cf07950 */ /* 0x001fea0003c3ffff */
.L_x_7709:
        /* <DEDUP_REMOVED lines=12> */
.L_x_37489:


//--------------------- .text._Z15SoftmaxWarpImplI22BroadcastScaleMaskLoadIffbLm4EiE11DirectStoreIffEfLi2ELi18ELi32ELi1ELb1EL9Algorithm0EEvT_T0_ll --------------------------
	.section	.text._Z15SoftmaxWarpImplI22BroadcastScaleMaskLoadIffbLm4EiE11DirectStoreIffEfLi2ELi18ELi32ELi1ELb1EL9Algorithm0EEvT_T0_ll,"ax",@progbits
	.align	128
        .global         _Z15SoftmaxWarpImplI22BroadcastScaleMaskLoadIffbLm4EiE11DirectStoreIffEfLi2ELi18ELi32ELi1ELb1EL9Algorithm0EEvT_T0_ll
        .type           _Z15SoftmaxWarpImplI22BroadcastScaleMaskLoadIffbLm4EiE11DirectStoreIffEfLi2ELi18ELi32ELi1ELb1EL9Algorithm0EEvT_T0_ll,@function
        .size           _Z15SoftmaxWarpImplI22BroadcastScaleMaskLoadIffbLm4EiE11DirectStoreIffEfLi2ELi18ELi32ELi1ELb1EL9Algorithm0EEvT_T0_ll,(.L_x_37490 - _Z15SoftmaxWarpImplI22BroadcastScaleMaskLoadIffbLm4EiE11DirectStoreIffEfLi2ELi18ELi32ELi1ELb1EL9Algorithm0EEvT_T0_ll)
        .other          _Z15SoftmaxWarpImplI22BroadcastScaleMaskLoadIffbLm4EiE11DirectStoreIffEfLi2ELi18ELi32ELi1ELb1EL9Algorithm0EEvT_T0_ll,@"STO_CUDA_ENTRY STV_DEFAULT"
_Z15SoftmaxWarpImplI22BroadcastScaleMaskLoadIffbLm4EiE11DirectStoreIffEfLi2ELi18ELi32ELi1ELb1EL9Algorithm0EEvT_T0_ll:
.text._Z15SoftmaxWarpImplI22BroadcastScaleMaskLoadIffbLm4EiE11DirectStoreIffEfLi2ELi18ELi32ELi1ELb1EL9Algorithm0EEvT_T0_ll:
        /* <DEDUP_REMOVED lines=27> */
.L_x_7710:
        /* <DEDUP_REMOVED lines=21> */
.L_x_7785:
[----:B0-----:R-:W0:Y:S01]  /*0300*/  LDC.64 R2, c[0x0][0x410] ;  /* 0x00010400ff027b82 */ /* 0x001e220000000a00 */
[----:B------:R-:W-:Y:S01]  /*0310*/  BSSY.RECONVERGENT B1, `(.L_x_7712) ;  /* 0x000008a000017945 */ /* 0x000fe20003800200 */
[----:B------:R-:W-:Y:S01]  /*0320*/  MOV R23, 0xff800000 ;  /* 0xff80000000177802 */ /* 0x000fe20000000f00 */
[----:B------:R-:W-:Y:S01]  /*0330*/  IMAD.MOV.U32 R32, RZ, RZ, -0x800000 ;  /* 0xff800000ff207424 */ /* 0x000fe200078e00ff */
[----:B--2---:R-:W-:Y:S02]  /*0340*/  MOV R13, 0xff800000 ;  /* 0xff800000000d7802 */ /* 0x004fe40000000f00 */
[-C--:B0-----:R-:W-:Y:S02]  /*0350*/  ISETP.GE.U32.AND P2, PT, R45, R2.reuse, PT ;  /* 0x000000022d00720c */ /* 0x081fe40003f46070 */
[----:B------:R-:W-:Y:S02]  /*0360*/  ISETP.GE.U32.AND P1, PT, R43, R2, PT ;  /* 0x000000022b00720c */ /* 0x000fe40003f26070 */
[----:B------:R-:W-:-:S02]  /*0370*/  ISETP.GE.AND.EX P2, PT, RZ, R3, PT, P2 ;  /* 0x00000003ff00720c */ /* 0x000fc40003f46320 */
[-C--:B------:R-:W-:Y:S02]  /*0380*/  ISETP.GE.U32.AND P0, PT, R41, R2.reuse, PT ;  /* 0x000000022900720c */ /* 0x080fe40003f06070 */
[-C--:B------:R-:W-:Y:S02]  /*0390*/  ISETP.GE.U32.AND P3, PT, R39, R2.reuse, PT ;  /* 0x000000022700720c */ /* 0x080fe40003f66070 */
[----:B------:R-:W-:Y:S02]  /*03a0*/  ISETP.GE.U32.AND P4, PT, R37, R2, PT ;  /* 0x000000022500720c */ /* 0x000fe40003f86070 */
[----:B------:R-:W-:-:S05]  /*03b0*/  ISETP.GE.AND.EX P1, PT, RZ, R3, PT, P1 ;  /* 0x00000003ff00720c */ /* 0x000fca0003f26310 */
[----:B---34-:R-:W-:Y:S08]  /*03c0*/  @P2 BRA `(.L_x_7713) ;  /* 0x0000000400f82947 */ /* 0x018ff00003800000 */
        /* <DEDUP_REMOVED lines=17> */
[----:B------:R-:W-:-:S04]  /*04e0*/  IMAD R9, R9, R8, RZ ;  /* 0x0000000809097224 */ /* 0x000fc800078e02ff */
[----:B------:R-:W-:-:S06]  /*04f0*/  IMAD.HI.U32 R7, R7, R9, R6 ;  /* 0x0000000907077227 */ /* 0x000fcc00078e0006 */
        /* <DEDUP_REMOVED lines=10> */
[----:B------:R-:W-:Y:S02]  /*05a0*/  ISETP.GE.AND P5, PT, R5, RZ, PT ;  /* 0x000000ff0500720c */ /* 0x000fe40003fa6270 */
[----:B------:R-:W4:Y:S01]  /*05b0*/  LDC R5, c[0x0][0x3c0] ;  /* 0x0000f000ff057b82 */ /* 0x000f220000000800 */
[----:B---3--:R-:W-:-:S04]  /*05c0*/  VIADD R8, R7, 0xffffffe ;  /* 0x0ffffffe07087836 */ /* 0x008fc80000000000 */
[----:B------:R-:W-:Y:S02]  /*05d0*/  @P6 IADD3 R6, PT, PT, R6, 0x1, RZ ;  /* 0x0000000106066810 */ /* 0x000fe40007ffe0ff */
[----:B------:R-:W-:Y:S01]  /*05e0*/  ISETP.NE.AND P6, PT, R11, RZ, PT ;  /* 0x000000ff0b00720c */ /* 0x000fe20003fc5270 */
[----:B------:R3:W5:Y:S03]  /*05f0*/  F2I.FTZ.U32.TRUNC.NTZ R9, R8 ;  /* 0x0000000800097305 */ /* 0x000766000021f000 */
[----:B------:R-:W-:Y:S02]  /*0600*/  @!P5 IMAD.MOV R6, RZ, RZ, -R6 ;  /* 0x000000ffff06d224 */ /* 0x000fe400078e0a06 */
[----:B---3--:R-:W-:-:S07]  /*0610*/  HFMA2 R8, -RZ, RZ, 0, 0 ;  /* 0x00000000ff087431 */ /* 0x008fce00000001ff */
[----:B------:R-:W-:Y:S02]  /*0620*/  @!P6 LOP3.LUT R6, RZ, R11, RZ, 0x33, !PT ;  /* 0x0000000bff06e212 */ /* 0x000fe400078e33ff */
[----:B-----5:R-:W-:-:S03]  /*0630*/  IADD3 R15, PT, PT, RZ, -R9, RZ ;  /* 0x80000009ff0f7210 */ /* 0x020fc60007ffe0ff */
[----:B------:R-:W-:-:S04]  /*0640*/  IMAD.MOV R7, RZ, RZ, -R6 ;  /* 0x000000ffff077224 */ /* 0x000fc800078e0a06 */
[----:B------:R-:W-:Y:S01]  /*0650*/  IMAD R13, R11, R7, R0 ;  /* 0x000000070b0d7224 */ /* 0x000fe200078e0200 */
[----:B----4-:R-:W-:Y:S01]  /*0660*/  IABS R11, R5 ;  /* 0x00000005000b7213 */ /* 0x010fe20000000000 */
[----:B------:R-:W-:-:S03]  /*0670*/  IMAD R7, R15, R12, RZ ;  /* 0x0000000c0f077224 */ /* 0x000fc600078e02ff */
[----:B------:R-:W-:Y:S01]  /*0680*/  IABS R10, R13 ;  /* 0x0000000d000a7213 */ /* 0x000fe20000000000 */
        /* <DEDUP_REMOVED lines=9> */
[----:B------:R-:W-:Y:S01]  /*0720*/  @!P5 IADD3 R8, PT, PT, R8, 0x1, RZ ;  /* 0x000000010808d810 */ /* 0x000fe20007ffe0ff */
[----:B---3--:R-:W-:-:S03]  /*0730*/  VIADD R9, R10, 0xffffffe ;  /* 0x0ffffffe0a097836 */ /* 0x008fc60000000000 */
[----:B------:R-:W-:Y:S02]  /*0740*/  ISETP.GE.U32.AND P6, PT, R7, R12, PT ;  /* 0x0000000c0700720c */ /* 0x000fe40003fc6070 */
[----:B------:R-:W-:Y:S01]  /*0750*/  LOP3.LUT R7, R13, R4, RZ, 0x3c, !PT ;  /* 0x000000040d077212 */ /* 0x000fe200078e3cff */
[----:B------:R-:W3:Y:S03]  /*0760*/  F2I.FTZ.U32.TRUNC.NTZ R9, R9 ;  /* 0x0000000900097305 */ /* 0x000ee6000021f000 */
[----:B------:R-:W-:-:S07]  /*0770*/  ISETP.GE.AND P5, PT, R7, RZ, PT ;  /* 0x000000ff0700720c */ /* 0x000fce0003fa6270 */
[----:B------:R-:W-:Y:S02]  /*0780*/  @P6 IADD3 R8, PT, PT, R8, 0x1, RZ ;  /* 0x0000000108086810 */ /* 0x000fe40007ffe0ff */
[----:B------:R-:W-:-:S03]  /*0790*/  ISETP.NE.AND P6, PT, R4, RZ, PT ;  /* 0x000000ff0400720c */ /* 0x000fc60003fc5270 */
[----:B------:R-:W-:Y:S02]  /*07a0*/  IMAD.MOV.U32 R12, RZ, RZ, R8 ;  /* 0x000000ffff0c7224 */ /* 0x000fe400078e0008 */
[----:B---3--:R-:W-:-:S03]  /*07b0*/  IMAD.MOV R8, RZ, RZ, -R9 ;  /* 0x000000ffff087224 */ /* 0x008fc600078e0a09 */
[----:B------:R-:W-:-:S05]  /*07c0*/  @!P5 IADD3 R12, PT, PT, -R12, RZ, RZ ;  /* 0x000000ff0c0cd210 */ /* 0x000fca0007ffe1ff */
[----:B------:R-:W-:-:S04]  /*07d0*/  @!P6 LOP3.LUT R12, RZ, R4, RZ, 0x33, !PT ;  /* 0x00000004ff0ce212 */ /* 0x000fc800078e33ff */
[----:B------:R-:W-:-:S05]  /*07e0*/  IADD3 R7, PT, PT, -R12, RZ, RZ ;  /* 0x000000ff0c077210 */ /* 0x000fca0007ffe1ff */
[----:B------:R-:W-:Y:S02]  /*07f0*/  IMAD R14, R4, R7, R13 ;  /* 0x00000007040e7224 */ /* 0x000fe400078e020d */
[----:B------:R-:W-:Y:S02]  /*0800*/  IMAD R7, R8, R11, RZ ;  /* 0x0000000b08077224 */ /* 0x000fe400078e02ff */
[----:B------:R-:W-:Y:S01]  /*0810*/  IMAD.MOV.U32 R8, RZ, RZ, RZ ;  /* 0x000000ffff087224 */ /* 0x000fe200078e00ff */
[----:B------:R-:W-:-:S03]  /*0820*/  IABS R4, R14 ;  /* 0x0000000e00047213 */ /* 0x000fc60000000000 */
[----:B------:R-:W-:-:S06]  /*0830*/  IMAD.HI.U32 R8, R9, R7, R8 ;  /* 0x0000000709087227 */ /* 0x000fcc00078e0008 */
        /* <DEDUP_REMOVED lines=13> */
[----:B--2---:R-:W-:-:S04]  /*0910*/  ISETP.NE.U32.AND P6, PT, R20, 0x1, PT ;  /* 0x000000011400780c */ /* 0x004fc80003fc5070 */
[----:B------:R-:W-:Y:S02]  /*0920*/  ISETP.NE.AND.EX P6, PT, R21, RZ, PT, P6 ;  /* 0x000000ff1500720c */ /* 0x000fe40003fc5360 */
[----:B------:R-:W-:Y:S02]  /*0930*/  @!P5 LOP3.LUT R8, RZ, R5, RZ, 0x33, !PT ;  /* 0x00000005ff08d212 */ /* 0x000fe400078e33ff */
[----:B---3--:R-:W-:Y:S02]  /*0940*/  ISETP.NE.U32.AND P5, PT, R10, 0x1, PT ;  /* 0x000000010a00780c */ /* 0x008fe40003fa5070 */
[----:B------:R-:W-:Y:S01]  /*0950*/  SEL R4, R6, RZ, P6 ;  /* 0x000000ff06047207 */ /* 0x000fe20003000000 */
[----:B------:R-:W-:Y:S01]  /*0960*/  IMAD.MOV R10, RZ, RZ, -R8 ;  /* 0x000000ffff0a7224 */ /* 0x000fe200078e0a08 */
[----:B------:R-:W-:Y:S02]  /*0970*/  ISETP.NE.AND.EX P5, PT, R11, RZ, PT, P5 ;  /* 0x000000ff0b00720c */ /* 0x000fe40003fa5350 */
        /* <DEDUP_REMOVED lines=35> */
.L_x_7713:
[----:B------:R-:W-:Y:S05]  /*0bb0*/  BSYNC.RECONVERGENT B1 ;  /* 0x0000000000017941 */ /* 0x000fea0003800200 */
.L_x_7712:
        /* <DEDUP_REMOVED lines=36> */
[----:B------:R-:W-:Y:S01]  /*0e00*/  @P1 IADD3 R7, PT, PT, R7, 0x1, RZ ;  /* 0x0000000107071810 */ /* 0x000fe20007ffe0ff */
[----:B------:R-:W3:Y:S01]  /*0e10*/  LDC R6, c[0x0][0x3c0] ;  /* 0x0000f000ff067b82 */ /* 0x000ee20000000800 */
[----:B------:R-:W-:Y:S01]  /*0e20*/  ISETP.NE.AND P1, PT, R11, RZ, PT ;  /* 0x000000ff0b00720c */ /* 0x000fe20003f25270 */
[----:B------:R4:W5:Y:S03]  /*0e30*/  F2I.FTZ.U32.TRUNC.NTZ R9, R8 ;  /* 0x0000000800097305 */ /* 0x000966000021f000 */
[----:B------:R-:W-:Y:S02]  /*0e40*/  @!P6 IMAD.MOV R7, RZ, RZ, -R7 ;  /* 0x000000ffff07e224 */ /* 0x000fe400078e0a07 */
[----:B----4-:R-:W-:-:S07]  /*0e50*/  HFMA2 R8, -RZ, RZ, 0, 0 ;  /* 0x00000000ff087431 */ /* 0x010fce00000001ff */
[----:B------:R-:W-:Y:S02]  /*0e60*/  @!P1 LOP3.LUT R7, RZ, R11, RZ, 0x33, !PT ;  /* 0x0000000bff079212 */ /* 0x000fe400078e33ff */
[----:B-----5:R-:W-:-:S03]  /*0e70*/  IADD3 R15, PT, PT, RZ, -R9, RZ ;  /* 0x80000009ff0f7210 */ /* 0x020fc60007ffe0ff */
[----:B------:R-:W-:-:S04]  /*0e80*/  IMAD.MOV R5, RZ, RZ, -R7 ;  /* 0x000000ffff057224 */ /* 0x000fc800078e0a07 */
[----:B------:R-:W-:Y:S01]  /*0e90*/  IMAD R11, R11, R5, R0 ;  /* 0x000000050b0b7224 */ /* 0x000fe200078e0200 */
[----:B---3--:R-:W-:Y:S01]  /*0ea0*/  IABS R14, R6 ;  /* 0x00000006000e7213 */ /* 0x008fe20000000000 */
[----:B------:R-:W-:-:S03]  /*0eb0*/  IMAD R5, R15, R12, RZ ;  /* 0x0000000c0f057224 */ /* 0x000fc600078e02ff */
[----:B------:R-:W-:Y:S01]  /*0ec0*/  IABS R10, R11 ;  /* 0x0000000b000a7213 */ /* 0x000fe20000000000 */
[----:B------:R-:W-:Y:S02]  /*0ed0*/  IMAD.HI.U32 R8, R9, R5, R8 ;  /* 0x0000000509087227 */ /* 0x000fe400078e0008 */
[----:B------:R-:W3:Y:S02]  /*0ee0*/  I2F.RP R9, R14 ;  /* 0x0000000e00097306 */ /* 0x000ee40000209400 */
[----:B------:R-:W-:-:S04]  /*0ef0*/  IMAD.MOV.U32 R5, RZ, RZ, R10 ;  /* 0x000000ffff057224 */ /* 0x000fc800078e000a */
[----:B------:R-:W-:-:S05]  /*0f00*/  IMAD.HI.U32 R8, R8, R5, RZ ;  /* 0x0000000508087227 */ /* 0x000fca00078e00ff */
[----:B------:R-:W-:Y:S01]  /*0f10*/  IADD3 R10, PT, PT, -R8, RZ, RZ ;  /* 0x000000ff080a7210 */ /* 0x000fe20007ffe1ff */
[----:B---3--:R-:W3:Y:S04]  /*0f20*/  MUFU.RCP R9, R9 ;  /* 0x0000000900097308 */ /* 0x008ee80000001000 */
[----:B------:R-:W-:-:S05]  /*0f30*/  IMAD R5, R12, R10, R5 ;  /* 0x0000000a0c057224 */ /* 0x000fca00078e0205 */
[----:B------:R-:W-:-:S13]  /*0f40*/  ISETP.GT.U32.AND P6, PT, R12, R5, PT ;  /* 0x000000050c00720c */ /* 0x000fda0003fc4070 */
[----:B------:R-:W-:Y:S01]  /*0f50*/  @!P6 IMAD.IADD R5, R5, 0x1, -R12 ;  /* 0x000000010505e824 */ /* 0x000fe200078e0a0c */
[----:B------:R-:W-:-:S04]  /*0f60*/  @!P6 IADD3 R8, PT, PT, R8, 0x1, RZ ;  /* 0x000000010808e810 */ /* 0x000fc80007ffe0ff */
[----:B------:R-:W-:Y:S02]  /*0f70*/  ISETP.GE.U32.AND P1, PT, R5, R12, PT ;  /* 0x0000000c0500720c */ /* 0x000fe40003f26070 */
[----:B------:R-:W-:-:S04]  /*0f80*/  LOP3.LUT R5, R11, R4, RZ, 0x3c, !PT ;  /* 0x000000040b057212 */ /* 0x000fc800078e3cff */
[----:B------:R-:W-:Y:S01]  /*0f90*/  ISETP.GE.AND P6, PT, R5, RZ, PT ;  /* 0x000000ff0500720c */ /* 0x000fe20003fc6270 */
[----:B---3--:R-:W-:-:S06]  /*0fa0*/  VIADD R5, R9, 0xffffffe ;  /* 0x0ffffffe09057836 */ /* 0x008fcc0000000000 */
[----:B------:R-:W-:Y:S01]  /*0fb0*/  @P1 IADD3 R8, PT, PT, R8, 0x1, RZ ;  /* 0x0000000108081810 */ /* 0x000fe20007ffe0ff */
[----:B------:R-:W3:Y:S01]  /*0fc0*/  F2I.FTZ.U32.TRUNC.NTZ R5, R5 ;  /* 0x0000000500057305 */ /* 0x000ee2000021f000 */
[----:B------:R-:W-:-:S03]  /*0fd0*/  ISETP.NE.AND P1, PT, R4, RZ, PT ;  /* 0x000000ff0400720c */ /* 0x000fc60003f25270 */
[----:B------:R-:W-:-:S05]  /*0fe0*/  IMAD.MOV.U32 R10, RZ, RZ, R8 ;  /* 0x000000ffff0a7224 */ /* 0x000fca00078e0008 */
[----:B------:R-:W-:-:S05]  /*0ff0*/  @!P6 IADD3 R10, PT, PT, -R10, RZ, RZ ;  /* 0x000000ff0a0ae210 */ /* 0x000fca0007ffe1ff */
[----:B------:R-:W-:Y:S01]  /*1000*/  @!P1 LOP3.LUT R10, RZ, R4, RZ, 0x33, !PT ;  /* 0x00000004ff0a9212 */ /* 0x000fe200078e33ff */
[----:B---3--:R-:W-:-:S03]  /*1010*/  IMAD.MOV R15, RZ, RZ, -R5 ;  /* 0x000000ffff0f7224 */ /* 0x008fc600078e0a05 */
[----:B------:R-:W-:-:S05]  /*1020*/  IADD3 R9, PT, PT, -R10, RZ, RZ ;  /* 0x000000ff0a097210 */ /* 0x000fca0007ffe1ff */
        /* <DEDUP_REMOVED lines=30> */
[----:B------:R-:W-:Y:S01]  /*1210*/  SEL R9, R10, RZ, P1 ;  /* 0x000000ff0a097207 */ /* 0x000fe20000800000 */
[----:B------:R-:W-:Y:S01]  /*1220*/  IMAD R10, R7, UR36, RZ ;  /* 0x00000024070a7c24 */ /* 0x000fe2000f8e02ff */
[----:B---3--:R-:W-:-:S02]  /*1230*/  ISETP.NE.U32.AND P1, PT, R14, 0x1, PT ;  /* 0x000000010e00780c */ /* 0x008fc40003f25070 */
        /* <DEDUP_REMOVED lines=29> */
.L_x_7715:
[----:B------:R-:W-:Y:S05]  /*1410*/  BSYNC.RECONVERGENT B1 ;  /* 0x0000000000017941 */ /* 0x000fea0003800200 */
.L_x_7714:
        /* <DEDUP_REMOVED lines=13> */
[----:B0-----:R-:W-:-:S04]  /*14f0*/  IABS R10, R15 ;  /* 0x0000000f000a7213 */ /* 0x001fc80000000000 */
[----:B------:R-:W0:Y:S08]  /*1500*/  I2F.RP R5, R10 ;  /* 0x0000000a00057306 */ /* 0x000e300000209400 */
[----:B0-----:R-:W0:Y:S02]  /*1510*/  MUFU.RCP R5, R5 ;  /* 0x0000000500057308 */ /* 0x001e240000001000 */
[----:B0-----:R-:W-:Y:S01]  /*1520*/  VIADD R8, R5, 0xffffffe ;  /* 0x0ffffffe05087836 */ /* 0x001fe20000000000 */
[----:B------:R-:W-:-:S05]  /*1530*/  IABS R5, R6 ;  /* 0x0000000600057213 */ /* 0x000fca0000000000 */
[----:B------:R0:W3:Y:S02]  /*1540*/  F2I.FTZ.U32.TRUNC.NTZ R9, R8 ;  /* 0x0000000800097305 */ /* 0x0000e4000021f000 */
[----:B0-----:R-:W-:Y:S01]  /*1550*/  IMAD.MOV.U32 R8, RZ, RZ, RZ ;  /* 0x000000ffff087224 */ /* 0x001fe200078e00ff */
[----:B---3--:R-:W-:-:S05]  /*1560*/  IADD3 R7, PT, PT, RZ, -R9, RZ ;  /* 0x80000009ff077210 */ /* 0x008fca0007ffe0ff */
        /* <DEDUP_REMOVED lines=16> */
[----:B------:R1:W3:Y:S04]  /*1670*/  F2I.FTZ.U32.TRUNC.NTZ R9, R8 ;  /* 0x0000000800097305 */ /* 0x0002e8000021f000 */
[----:B------:R-:W-:Y:S02]  /*1680*/  @P0 IADD3 R7, PT, PT, R7, 0x1, RZ ;  /* 0x0000000107070810 */ /* 0x000fe40007ffe0ff */
[----:B------:R-:W-:Y:S01]  /*1690*/  ISETP.NE.AND P0, PT, R15, RZ, PT ;  /* 0x000000ff0f00720c */ /* 0x000fe20003f05270 */
[----:B-1----:R-:W-:-:S03]  /*16a0*/  HFMA2 R8, -RZ, RZ, 0, 0 ;  /* 0x00000000ff087431 */ /* 0x002fc600000001ff */
[----:B------:R-:W-:Y:S01]  /*16b0*/  @!P6 IMAD.MOV R7, RZ, RZ, -R7 ;  /* 0x000000ffff07e224 */ /* 0x000fe200078e0a07 */
[----:B---3--:R-:W-:-:S08]  /*16c0*/  IADD3 R17, PT, PT, RZ, -R9, RZ ;  /* 0x80000009ff117210 */ /* 0x008fd00007ffe0ff */
[----:B------:R-:W-:-:S05]  /*16d0*/  @!P0 LOP3.LUT R7, RZ, R15, RZ, 0x33, !PT ;  /* 0x0000000fff078212 */ /* 0x000fca00078e33ff */
[----:B------:R-:W-:-:S04]  /*16e0*/  IMAD.MOV R11, RZ, RZ, -R7 ;  /* 0x000000ffff0b7224 */ /* 0x000fc800078e0a07 */
[----:B------:R-:W-:Y:S02]  /*16f0*/  IMAD R15, R15, R11, R6 ;  /* 0x0000000b0f0f7224 */ /* 0x000fe400078e0206 */
[----:B------:R-:W-:Y:S01]  /*1700*/  IMAD R11, R17, R12, RZ ;  /* 0x0000000c110b7224 */ /* 0x000fe200078e02ff */
[----:B0-----:R-:W-:Y:S02]  /*1710*/  IABS R17, R5 ;  /* 0x0000000500117213 */ /* 0x001fe40000000000 */
        /* <DEDUP_REMOVED lines=47> */
[----:B-1----:R-:W-:Y:S02]  /*1a10*/  ISETP.NE.U32.AND P0, PT, R10, 0x1, PT ;  /* 0x000000010a00780c */ /* 0x002fe40003f05070 */
        /* <DEDUP_REMOVED lines=39> */
.L_x_7717:
[----:B------:R-:W-:Y:S05]  /*1c90*/  BSYNC.RECONVERGENT B1 ;  /* 0x0000000000017941 */ /* 0x000fea0003800200 */
.L_x_7716:
        /* <DEDUP_REMOVED lines=98> */
[----:B0-----:R-:W-:-:S02]  /*22c0*/  ISETP.NE.U32.AND P6, PT, R10, 0x1, PT ;  /* 0x000000010a00780c */ /* 0x001fc40003fc5070 */
[----:B------:R-:W-:Y:S02]  /*22d0*/  IADD3 R4, PT, PT, -R9, RZ, RZ ;  /* 0x000000ff09047210 */ /* 0x000fe40007ffe1ff */
[----:B------:R-:W-:Y:S02]  /*22e0*/  SEL R10, R16, RZ, P3 ;  /* 0x000000ff100a7207 */ /* 0x000fe40001800000 */
[----:B-1----:R-:W-:Y:S01]  /*22f0*/  ISETP.NE.U32.AND P3, PT, R14, 0x1, PT ;  /* 0x000000010e00780c */ /* 0x002fe20003f65070 */
[----:B------:R-:W-:Y:S01]  /*2300*/  IMAD R7, R7, R4, R12 ;  /* 0x0000000407077224 */ /* 0x000fe200078e020c */
[----:B------:R-:W-:Y:S01]  /*2310*/  ISETP.NE.AND.EX P6, PT, R11, RZ, PT, P6 ;  /* 0x000000ff0b00720c */ /* 0x000fe20003fc5360 */
[----:B------:R-:W-:Y:S01]  /*2320*/  IMAD R11, R8, UR36, RZ ;  /* 0x00000024080b7c24 */ /* 0x000fe2000f8e02ff */
[----:B------:R-:W0:Y:S01]  /*2330*/  LDC.64 R4, c[0x0][0x388] ;  /* 0x0000e200ff047b82 */ /* 0x000e220000000a00 */
        /* <DEDUP_REMOVED lines=28> */
.L_x_7719:
[----:B------:R-:W-:Y:S05]  /*2500*/  BSYNC.RECONVERGENT B1 ;  /* 0x0000000000017941 */ /* 0x000fea0003800200 */
.L_x_7718:
        /* <DEDUP_REMOVED lines=43> */
[----:B0-----:R-:W-:-:S04]  /*27c0*/  HFMA2 R4, -RZ, RZ, 0, 0 ;  /* 0x00000000ff047431 */ /* 0x001fc800000001ff */
[----:B------:R-:W-:Y:S02]  /*27d0*/  @P4 IADD3 R8, PT, PT, R8, 0x1, RZ ;  /* 0x0000000108084810 */ /* 0x000fe40007ffe0ff */
[----:B------:R-:W-:Y:S02]  /*27e0*/  ISETP.NE.AND P4, PT, R11, RZ, PT ;  /* 0x000000ff0b00720c */ /* 0x000fe40003f85270 */
[----:B-1----:R-:W-:Y:S02]  /*27f0*/  IADD3 R15, PT, PT, RZ, -R5, RZ ;  /* 0x80000005ff0f7210 */ /* 0x002fe40007ffe0ff */
[----:B------:R-:W-:-:S09]  /*2800*/  @!P6 IMAD.MOV R8, RZ, RZ, -R8 ;  /* 0x000000ffff08e224 */ /* 0x000fd200078e0a08 */
[----:B------:R-:W-:-:S05]  /*2810*/  @!P4 LOP3.LUT R8, RZ, R11, RZ, 0x33, !PT ;  /* 0x0000000bff08c212 */ /* 0x000fca00078e33ff */
        /* <DEDUP_REMOVED lines=91> */
.L_x_7721:
[----:B------:R-:W-:Y:S05]  /*2dd0*/  BSYNC.RECONVERGENT B1 ;  /* 0x0000000000017941 */ /* 0x000fea0003800200 */
.L_x_7720:
[----:B------:R-:W-:Y:S01]  /*2de0*/  BSSY.RECONVERGENT B1, `(.L_x_7722) ;  /* 0x0000082000017945 */ /* 0x000fe20003800200 */
[----:B------:R-:W-:-:S03]  /*2df0*/  MOV R8, 0xff800000 ;  /* 0xff80000000087802 */ /* 0x000fc60000000f00 */
        /* <DEDUP_REMOVED lines=24> */
[-C--:B------:R-:W-:Y:S02]  /*2f80*/  @!P6 IADD3 R2, PT, PT, R2, -R5.reuse, RZ ;  /* 0x800000050202e210 */ /* 0x080fe40007ffe0ff */
[----:B------:R-:W-:Y:S02]  /*2f90*/  @!P6 IADD3 R11, PT, PT, R11, 0x1, RZ ;  /* 0x000000010b0be810 */ /* 0x000fe40007ffe0ff */
[----:B------:R-:W-:Y:S02]  /*2fa0*/  ISETP.GE.U32.AND P5, PT, R2, R5, PT ;  /* 0x000000050200720c */ /* 0x000fe40003fa6070 */
[----:B------:R-:W-:Y:S01]  /*2fb0*/  LOP3.LUT R2, R4, R9, RZ, 0x3c, !PT ;  /* 0x0000000904027212 */ /* 0x000fe200078e3cff */
[----:B------:R-:W1:Y:S01]  /*2fc0*/  LDC R5, c[0x0][0x3c0] ;  /* 0x0000f000ff057b82 */ /* 0x000e620000000800 */
[----:B------:R-:W-:Y:S02]  /*2fd0*/  ISETP.NE.AND P6, PT, R9, RZ, PT ;  /* 0x000000ff0900720c */ /* 0x000fe40003fc5270 */
[----:B------:R-:W-:Y:S01]  /*2fe0*/  ISETP.GE.AND P4, PT, R2, RZ, PT ;  /* 0x000000ff0200720c */ /* 0x000fe20003f86270 */
[----:B0-----:R-:W-:-:S04]  /*2ff0*/  VIADD R2, R7, 0xffffffe ;  /* 0x0ffffffe07027836 */ /* 0x001fc80000000000 */
[----:B------:R0:W2:Y:S02]  /*3000*/  F2I.FTZ.U32.TRUNC.NTZ R3, R2 ;  /* 0x0000000200037305 */ /* 0x0000a4000021f000 */
[----:B------:R-:W-:-:S06]  /*3010*/  @P5 VIADD R11, R11, 0x1 ;  /* 0x000000010b0b5836 */ /* 0x000fcc0000000000 */
[----:B------:R-:W-:Y:S01]  /*3020*/  @!P4 IADD3 R11, PT, PT, -R11, RZ, RZ ;  /* 0x000000ff0b0bc210 */ /* 0x000fe20007ffe1ff */
[----:B0-----:R-:W-:Y:S01]  /*3030*/  IMAD.MOV.U32 R2, RZ, RZ, RZ ;  /* 0x000000ffff027224 */ /* 0x001fe200078e00ff */
[----:B------:R-:W-:-:S04]  /*3040*/  @!P6 LOP3.LUT R11, RZ, R9, RZ, 0x33, !PT ;  /* 0x00000009ff0be212 */ /* 0x000fc800078e33ff */
[----:B------:R-:W-:Y:S01]  /*3050*/  IADD3 R7, PT, PT, -R11, RZ, RZ ;  /* 0x000000ff0b077210 */ /* 0x000fe20007ffe1ff */
[----:B--2---:R-:W-:-:S04]  /*3060*/  IMAD.MOV R15, RZ, RZ, -R3 ;  /* 0x000000ffff0f7224 */ /* 0x004fc800078e0a03 */
[----:B------:R-:W-:Y:S02]  /*3070*/  IMAD R9, R9, R7, R4 ;  /* 0x0000000709097224 */ /* 0x000fe400078e0204 */
[----:B------:R-:W-:Y:S01]  /*3080*/  IMAD R7, R15, R12, RZ ;  /* 0x0000000c0f077224 */ /* 0x000fe200078e02ff */
        /* <DEDUP_REMOVED lines=11> */
[----:B0-----:R-:W-:Y:S01]  /*3140*/  VIADD R8, R7, 0xffffffe ;  /* 0x0ffffffe07087836 */ /* 0x001fe20000000000 */
[----:B------:R-:W-:Y:S02]  /*3150*/  @!P6 IADD3 R2, PT, PT, R2, 0x1, RZ ;  /* 0x000000010202e810 */ /* 0x000fe40007ffe0ff */
        /* <DEDUP_REMOVED lines=33> */
[----:B------:R-:W-:Y:S02]  /*3370*/  @!P5 LOP3.LUT R12, RZ, R5, RZ, 0x33, !PT ;  /* 0x00000005ff0cd212 */ /* 0x000fe400078e33ff */
[----:B------:R-:W-:Y:S02]  /*3380*/  ISETP.NE.AND.EX P4, PT, R3, RZ, PT, P4 ;  /* 0x000000ff0300720c */ /* 0x000fe40003f85340 */
        /* <DEDUP_REMOVED lines=8> */
[----:B---3--:R-:W-:Y:S01]  /*3410*/  ISETP.NE.U32.AND P4, PT, R14, 0x1, PT ;  /* 0x000000010e00780c */ /* 0x008fe20003f85070 */
[----:B------:R-:W0:Y:S01]  /*3420*/  LDC.64 R2, c[0x0][0x388] ;  /* 0x0000e200ff027b82 */ /* 0x000e220000000a00 */
        /* <DEDUP_REMOVED lines=29> */
.L_x_7723:
[----:B------:R-:W-:Y:S05]  /*3600*/  BSYNC.RECONVERGENT B1 ;  /* 0x0000000000017941 */ /* 0x000fea0003800200 */
.L_x_7722:
        /* <DEDUP_REMOVED lines=98> */
[----:B------:R-:W-:Y:S02]  /*3c30*/  IADD3 R3, PT, PT, -R18, RZ, RZ ;  /* 0x000000ff12037210 */ /* 0x000fe40007ffe1ff */
        /* <DEDUP_REMOVED lines=33> */
.L_x_7725:
[----:B------:R-:W-:Y:S05]  /*3e50*/  BSYNC.RECONVERGENT B1 ;  /* 0x0000000000017941 */ /* 0x000fea0003800200 */
.L_x_7724:
        /* <DEDUP_REMOVED lines=19> */
[----:B------:R-:W-:Y:S01]  /*3f90*/  HFMA2 R2, -RZ, RZ, 0, 0 ;  /* 0x00000000ff027431 */ /* 0x000fe200000001ff */
[----:B-1----:R-:W0:Y:S04]  /*3fa0*/  MUFU.RCP R14, R14 ;  /* 0x0000000e000e7308 */ /* 0x002e280000001000 */
[----:B------:R-:W-:-:S04]  /*3fb0*/  IMAD.HI.U32 R15, R3, R15, R2 ;  /* 0x0000000f030f7227 */ /* 0x000fc800078e0002 */
[----:B------:R-:W-:-:S04]  /*3fc0*/  IMAD.MOV.U32 R2, RZ, RZ, R12 ;  /* 0x000000ffff027224 */ /* 0x000fc800078e000c */
[----:B------:R-:W-:-:S05]  /*3fd0*/  IMAD.HI.U32 R12, R15, R2, RZ ;  /* 0x000000020f0c7227 */ /* 0x000fca00078e00ff */
        /* <DEDUP_REMOVED lines=12> */
[----:B------:R-:W-:Y:S02]  /*40a0*/  IMAD R15, R14, R7, RZ ;  /* 0x000000070e0f7224 */ /* 0x000fe400078e02ff */
[----:B------:R-:W0:Y:S02]  /*40b0*/  LDC R14, c[0x0][0x3c0] ;  /* 0x0000f000ff0e7b82 */ /* 0x000e240000000800 */
[----:B------:R-:W-:-:S06]  /*40c0*/  @P0 IADD3 R12, PT, PT, R12, 0x1, RZ ;  /* 0x000000010c0c0810 */ /* 0x000fcc0007ffe0ff */
[----:B------:R-:W-:Y:S01]  /*40d0*/  @!P4 IMAD.MOV R12, RZ, RZ, -R12 ;  /* 0x000000ffff0cc224 */ /* 0x000fe200078e0a0c */
[----:B------:R-:W-:-:S05]  /*40e0*/  @!P1 LOP3.LUT R12, RZ, R6, RZ, 0x33, !PT ;  /* 0x00000006ff0c9212 */ /* 0x000fca00078e33ff */
[----:B------:R-:W-:-:S04]  /*40f0*/  IMAD.MOV R2, RZ, RZ, -R12 ;  /* 0x000000ffff027224 */ /* 0x000fc800078e0a0c */
[----:B------:R-:W-:Y:S01]  /*4100*/  IMAD R5, R6, R2, R11 ;  /* 0x0000000206057224 */ /* 0x000fe200078e020b */
[----:B------:R-:W-:-:S04]  /*4110*/  MOV R2, RZ ;  /* 0x000000ff00027202 */ /* 0x000fc80000000f00 */
        /* <DEDUP_REMOVED lines=11> */
[----:B------:R-:W-:Y:S02]  /*41d0*/  @!P1 IADD3 R27, PT, PT, R27, 0x1, RZ ;  /* 0x000000011b1b9810 */ /* 0x000fe40007ffe0ff */
[----:B------:R-:W-:Y:S02]  /*41e0*/  ISETP.NE.AND P1, PT, R4, RZ, PT ;  /* 0x000000ff0400720c */ /* 0x000fe40003f25270 */
[----:B------:R-:W-:Y:S02]  /*41f0*/  ISETP.GE.U32.AND P0, PT, R2, R7, PT ;  /* 0x000000070200720c */ /* 0x000fe40003f06070 */
[----:B------:R-:W-:Y:S02]  /*4200*/  LOP3.LUT R2, R5, R4, RZ, 0x3c, !PT ;  /* 0x0000000405027212 */ /* 0x000fe400078e3cff */
[----:B0-----:R-:W-:Y:S02]  /*4210*/  IADD3 R6, PT, PT, R36, 0xffffffe, RZ ;  /* 0x0ffffffe24067810 */ /* 0x001fe40007ffe0ff */
[----:B------:R-:W-:-:S02]  /*4220*/  ISETP.GE.AND P4, PT, R2, RZ, PT ;  /* 0x000000ff0200720c */ /* 0x000fc40003f86270 */
[----:B------:R0:W1:Y:S05]  /*4230*/  F2I.FTZ.U32.TRUNC.NTZ R7, R6 ;  /* 0x0000000600077305 */ /* 0x00006a000021f000 */
[----:B------:R-:W-:Y:S02]  /*4240*/  @P0 VIADD R27, R27, 0x1 ;  /* 0x000000011b1b0836 */ /* 0x000fe40000000000 */
[----:B0-----:R-:W-:-:S04]  /*4250*/  HFMA2 R6, -RZ, RZ, 0, 0 ;  /* 0x00000000ff067431 */ /* 0x001fc800000001ff */
[----:B------:R-:W-:Y:S02]  /*4260*/  @!P4 IADD3 R27, PT, PT, -R27, RZ, RZ ;  /* 0x000000ff1b1bc210 */ /* 0x000fe40007ffe1ff */
[----:B------:R-:W-:Y:S01]  /*4270*/  @!P1 LOP3.LUT R27, RZ, R4, RZ, 0x33, !PT ;  /* 0x00000004ff1b9212 */ /* 0x000fe200078e33ff */
[----:B-1----:R-:W-:-:S04]  /*4280*/  IMAD.MOV R36, RZ, RZ, -R7 ;  /* 0x000000ffff247224 */ /* 0x002fc800078e0a07 */
[----:B------:R-:W-:Y:S02]  /*4290*/  IMAD.MOV R3, RZ, RZ, -R27 ;  /* 0x000000ffff037224 */ /* 0x000fe400078e0a1b */
[----:B------:R-:W-:Y:S02]  /*42a0*/  IMAD R49, R36, R47, RZ ;  /* 0x0000002f24317224 */ /* 0x000fe400078e02ff */
[----:B------:R-:W-:Y:S02]  /*42b0*/  IMAD R15, R4, R3, R5 ;  /* 0x00000003040f7224 */ /* 0x000fe400078e0205 */
[----:B------:R-:W0:Y:S01]  /*42c0*/  LDC.64 R4, c[0x0][0x398] ;  /* 0x0000e600ff047b82 */ /* 0x000e220000000a00 */
[----:B------:R-:W-:-:S07]  /*42d0*/  IMAD.HI.U32 R49, R7, R49, R6 ;  /* 0x0000003107317227 */ /* 0x000fce00078e0006 */
[----:B------:R-:W1:Y:S01]  /*42e0*/  LDC.64 R2, c[0x0][0x390] ;  /* 0x0000e400ff027b82 */ /* 0x000e620000000a00 */
[----:B0-----:R-:W-:Y:S02]  /*42f0*/  ISETP.NE.U32.AND P0, PT, R4, 0x1, PT ;  /* 0x000000010400780c */ /* 0x001fe40003f05070 */
[----:B------:R-:W-:Y:S02]  /*4300*/  IABS R4, R15 ;  /* 0x0000000f00047213 */ /* 0x000fe40000000000 */
[----:B-1----:R-:W-:-:S03]  /*4310*/  ISETP.NE.U32.AND P1, PT, R2, 0x1, PT ;  /* 0x000000010200780c */ /* 0x002fc60003f25070 */
        /* <DEDUP_REMOVED lines=11> */
[----:B------:R-:W-:-:S03]  /*43d0*/  ISETP.NE.AND.EX P5, PT, R3, RZ, PT, P1 ;  /* 0x000000ff0300720c */ /* 0x000fc60003fa5310 */
[----:B------:R-:W-:Y:S01]  /*43e0*/  IMAD.MOV.U32 R4, RZ, RZ, R2 ;  /* 0x000000ffff047224 */ /* 0x000fe200078e0002 */
[----:B------:R-:W-:Y:S01]  /*43f0*/  SEL R12, R12, RZ, P5 ;  /* 0x000000ff0c0c7207 */ /* 0x000fe20002800000 */
[----:B------:R-:W0:Y:S03]  /*4400*/  LDC.64 R2, c[0x0][0x388] ;  /* 0x0000e200ff027b82 */ /* 0x000e260000000a00 */
[----:B------:R-:W-:Y:S01]  /*4410*/  @!P4 IADD3 R4, PT, PT, -R4, RZ, RZ ;  /* 0x000000ff0404c210 */ /* 0x000fe20007ffe1ff */
[----:B------:R-:W-:Y:S01]  /*4420*/  IMAD R12, R12, UR36, RZ ;  /* 0x000000240c0c7c24 */ /* 0x000fe2000f8e02ff */
[----:B------:R-:W-:Y:S02]  /*4430*/  @!P6 LOP3.LUT R4, RZ, R14, RZ, 0x33, !PT ;  /* 0x0000000eff04e212 */ /* 0x000fe400078e33ff */
[----:B------:R-:W-:-:S03]  /*4440*/  ISETP.NE.AND.EX P4, PT, R5, RZ, PT, P0 ;  /* 0x000000ff0500720c */ /* 0x000fc60003f85300 */
[----:B------:R-:W-:Y:S01]  /*4450*/  IMAD.MOV R7, RZ, RZ, -R4 ;  /* 0x000000ffff077224 */ /* 0x000fe200078e0a04 */
[----:B------:R-:W-:-:S03]  /*4460*/  SEL R27, R27, RZ, P4 ;  /* 0x000000ff1b1b7207 */ /* 0x000fc60002000000 */
[----:B------:R-:W-:Y:S02]  /*4470*/  IMAD R36, R14, R7, R15 ;  /* 0x000000070e247224 */ /* 0x000fe400078e020f */
[----:B------:R-:W1:Y:S01]  /*4480*/  LDC.64 R6, c[0x0][0x3a0] ;  /* 0x0000e800ff067b82 */ /* 0x000e620000000a00 */
[----:B------:R-:W-:-:S07]  /*4490*/  IMAD R27, R27, UR37, R12 ;  /* 0x000000251b1b7c24 */ /* 0x000fce000f8e020c */
[----:B------:R-:W2:Y:S01]  /*44a0*/  LDC.64 R14, c[0x0][0x3a8] ;  /* 0x0000ea00ff0e7b82 */ /* 0x000ea20000000a00 */
[----:B-1----:R-:W-:-:S04]  /*44b0*/  ISETP.NE.U32.AND P1, PT, R6, 0x1, PT ;  /* 0x000000010600780c */ /* 0x002fc80003f25070 */
[----:B------:R-:W-:Y:S02]  /*44c0*/  ISETP.NE.AND.EX P1, PT, R7, RZ, PT, P1 ;  /* 0x000000ff0700720c */ /* 0x000fe40003f25310 */
[----:B--2---:R-:W-:Y:S02]  /*44d0*/  ISETP.NE.U32.AND P0, PT, R14, 0x1, PT ;  /* 0x000000010e00780c */ /* 0x004fe40003f05070 */
[----:B------:R-:W-:Y:S02]  /*44e0*/  SEL R4, R4, RZ, P1 ;  /* 0x000000ff04047207 */ /* 0x000fe40000800000 */
[----:B------:R-:W-:-:S03]  /*44f0*/  ISETP.NE.AND.EX P0, PT, R15, RZ, PT, P0 ;  /* 0x000000ff0f00720c */ /* 0x000fc60003f05300 */
[----:B------:R-:W-:Y:S01]  /*4500*/  IMAD R27, R4, UR38, R27 ;  /* 0x00000026041b7c24 */ /* 0x000fe2000f8e021b */
[----:B------:R-:W-:Y:S01]  /*4510*/  SEL R36, R36, RZ, P0 ;  /* 0x000000ff24247207 */ /* 0x000fe20000000000 */
[----:B------:R-:W1:Y:S04]  /*4520*/  LDC.64 R4, c[0x0][0x380] ;  /* 0x0000e000ff047b82 */ /* 0x000e680000000a00 */
        /* <DEDUP_REMOVED lines=22> */
.L_x_7727:
[----:B------:R-:W-:Y:S05]  /*4690*/  BSYNC.RECONVERGENT B1 ;  /* 0x0000000000017941 */ /* 0x000fea0003800200 */
.L_x_7726:
        /* <DEDUP_REMOVED lines=31> */
[----:B------:R-:W-:Y:S02]  /*4890*/  LOP3.LUT R2, R11, R6, RZ, 0x3c, !PT ;  /* 0x000000060b027212 */ /* 0x000fe400078e3cff */
[----:B------:R-:W-:Y:S01]  /*48a0*/  ISETP.NE.AND P1, PT, R6, RZ, PT ;  /* 0x000000ff0600720c */ /* 0x000fe20003f25270 */
[----:B------:R-:W-:Y:S01]  /*48b0*/  IMAD R15, R14, R7, RZ ;  /* 0x000000070e0f7224 */ /* 0x000fe200078e02ff */
[----:B------:R-:W-:Y:S01]  /*48c0*/  ISETP.GE.AND P3, PT, R2, RZ, PT ;  /* 0x000000ff0200720c */ /* 0x000fe20003f66270 */
[----:B------:R-:W0:Y:S06]  /*48d0*/  LDC R14, c[0x0][0x3c0] ;  /* 0x0000f000ff0e7b82 */ /* 0x000e2c0000000800 */
[----:B------:R-:W-:-:S06]  /*48e0*/  @P0 VIADD R12, R12, 0x1 ;  /* 0x000000010c0c0836 */ /* 0x000fcc0000000000 */
[----:B------:R-:W-:Y:S02]  /*48f0*/  @!P3 IADD3 R12, PT, PT, -R12, RZ, RZ ;  /* 0x000000ff0c0cb210 */ /* 0x000fe40007ffe1ff */
[----:B------:R-:W-:-:S04]  /*4900*/  @!P1 LOP3.LUT R12, RZ, R6, RZ, 0x33, !PT ;  /* 0x00000006ff0c9212 */ /* 0x000fc800078e33ff */
[----:B------:R-:W-:-:S05]  /*4910*/  IADD3 R2, PT, PT, -R12, RZ, RZ ;  /* 0x000000ff0c027210 */ /* 0x000fca0007ffe1ff */
[----:B------:R-:W-:Y:S01]  /*4920*/  IMAD R5, R6, R2, R11 ;  /* 0x0000000206057224 */ /* 0x000fe200078e020b */
[----:B0-----:R-:W-:Y:S01]  /*4930*/  IABS R47, R14 ;  /* 0x0000000e002f7213 */ /* 0x001fe20000000000 */
[----:B------:R-:W-:-:S03]  /*4940*/  IMAD.MOV.U32 R2, RZ, RZ, RZ ;  /* 0x000000ffff027224 */ /* 0x000fc600078e00ff */
[----:B------:R-:W-:Y:S01]  /*4950*/  IABS R6, R5 ;  /* 0x0000000500067213 */ /* 0x000fe20000000000 */
[----:B------:R-:W-:Y:S01]  /*4960*/  IMAD.HI.U32 R15, R3, R15, R2 ;  /* 0x0000000f030f7227 */ /* 0x000fe200078e0002 */
[----:B------:R-:W0:Y:S02]  /*4970*/  I2F.RP R38, R47 ;  /* 0x0000002f00267306 */ /* 0x000e240000209400 */
        /* <DEDUP_REMOVED lines=15> */
[----:B------:R-:W-:Y:S02]  /*4a70*/  @P0 IADD3 R34, PT, PT, R34, 0x1, RZ ;  /* 0x0000000122220810 */ /* 0x000fe40007ffe0ff */
[----:B-1----:R-:W-:-:S04]  /*4a80*/  IADD3 R38, PT, PT, RZ, -R7, RZ ;  /* 0x80000007ff267210 */ /* 0x002fc80007ffe0ff */
[----:B------:R-:W-:Y:S01]  /*4a90*/  @!P3 IMAD.MOV R34, RZ, RZ, -R34 ;  /* 0x000000ffff22b224 */ /* 0x000fe200078e0a22 */
[----:B------:R-:W-:Y:S01]  /*4aa0*/  @!P1 LOP3.LUT R34, RZ, R4, RZ, 0x33, !PT ;  /* 0x00000004ff229212 */ /* 0x000fe200078e33ff */
[----:B------:R-:W-:-:S03]  /*4ab0*/  IMAD R49, R38, R47, RZ ;  /* 0x0000002f26317224 */ /* 0x000fc600078e02ff */
[----:B------:R-:W-:Y:S01]  /*4ac0*/  IADD3 R3, PT, PT, -R34, RZ, RZ ;  /* 0x000000ff22037210 */ /* 0x000fe20007ffe1ff */
[----:B------:R-:W-:-:S04]  /*4ad0*/  IMAD.HI.U32 R49, R7, R49, R6 ;  /* 0x0000003107317227 */ /* 0x000fc800078e0006 */
[----:B------:R-:W-:Y:S02]  /*4ae0*/  IMAD R15, R4, R3, R5 ;  /* 0x00000003040f7224 */ /* 0x000fe400078e0205 */
[----:B------:R-:W0:Y:S08]  /*4af0*/  LDC.64 R4, c[0x0][0x398] ;  /* 0x0000e600ff047b82 */ /* 0x000e300000000a00 */
[----:B------:R-:W1:Y:S01]  /*4b00*/  LDC.64 R2, c[0x0][0x390] ;  /* 0x0000e400ff027b82 */ /* 0x000e620000000a00 */
[----:B0-----:R-:W-:-:S02]  /*4b10*/  ISETP.NE.U32.AND P0, PT, R4, 0x1, PT ;  /* 0x000000010400780c */ /* 0x001fc40003f05070 */
[----:B------:R-:W-:Y:S02]  /*4b20*/  IABS R4, R15 ;  /* 0x0000000f00047213 */ /* 0x000fe40000000000 */
[----:B-1----:R-:W-:-:S03]  /*4b30*/  ISETP.NE.U32.AND P1, PT, R2, 0x1, PT ;  /* 0x000000010200780c */ /* 0x002fc60003f25070 */
        /* <DEDUP_REMOVED lines=11> */
[----:B------:R-:W-:-:S04]  /*4bf0*/  ISETP.NE.AND.EX P3, PT, R5, RZ, PT, P0 ;  /* 0x000000ff0500720c */ /* 0x000fc80003f65300 */
[----:B------:R-:W-:Y:S02]  /*4c00*/  MOV R4, R2 ;  /* 0x0000000200047202 */ /* 0x000fe40000000f00 */
[----:B------:R-:W-:-:S03]  /*4c10*/  SEL R34, R34, RZ, P3 ;  /* 0x000000ff22227207 */ /* 0x000fc60001800000 */
[----:B------:R-:W-:Y:S01]  /*4c20*/  @!P5 IMAD.MOV R4, RZ, RZ, -R4 ;  /* 0x000000ffff04d224 */ /* 0x000fe200078e0a04 */
[----:B------:R-:W-:Y:S02]  /*4c30*/  @!P4 LOP3.LUT R4, RZ, R14, RZ, 0x33, !PT ;  /* 0x0000000eff04c212 */ /* 0x000fe400078e33ff */
[----:B------:R-:W-:Y:S02]  /*4c40*/  ISETP.NE.AND.EX P4, PT, R3, RZ, PT, P1 ;  /* 0x000000ff0300720c */ /* 0x000fe40003f85310 */
[----:B------:R-:W-:Y:S01]  /*4c50*/  IADD3 R7, PT, PT, -R4, RZ, RZ ;  /* 0x000000ff04077210 */ /* 0x000fe20007ffe1ff */
[----:B------:R-:W0:Y:S01]  /*4c60*/  LDC.64 R2, c[0x0][0x388] ;  /* 0x0000e200ff027b82 */ /* 0x000e220000000a00 */
[----:B------:R-:W-:-:S03]  /*4c70*/  SEL R12, R12, RZ, P4 ;  /* 0x000000ff0c0c7207 */ /* 0x000fc60002000000 */
[----:B------:R-:W-:Y:S02]  /*4c80*/  IMAD R38, R14, R7, R15 ;  /* 0x000000070e267224 */ /* 0x000fe400078e020f */
[----:B------:R-:W-:Y:S02]  /*4c90*/  IMAD R5, R12, UR36, RZ ;  /* 0x000000240c057c24 */ /* 0x000fe4000f8e02ff */
[----:B------:R-:W1:Y:S02]  /*4ca0*/  LDC.64 R6, c[0x0][0x3a0] ;  /* 0x0000e800ff067b82 */ /* 0x000e640000000a00 */
[----:B------:R-:W-:-:S06]  /*4cb0*/  IMAD R5, R34, UR37, R5 ;  /* 0x0000002522057c24 */ /* 0x000fcc000f8e0205 */
[----:B------:R-:W2:Y:S01]  /*4cc0*/  LDC.64 R14, c[0x0][0x3a8] ;  /* 0x0000ea00ff0e7b82 */ /* 0x000ea20000000a00 */
[----:B-1----:R-:W-:-:S04]  /*4cd0*/  ISETP.NE.U32.AND P1, PT, R6, 0x1, PT ;  /* 0x000000010600780c */ /* 0x002fc80003f25070 */
[----:B------:R-:W-:Y:S02]  /*4ce0*/  ISETP.NE.AND.EX P1, PT, R7, RZ, PT, P1 ;  /* 0x000000ff0700720c */ /* 0x000fe40003f25310 */
[----:B--2---:R-:W-:Y:S02]  /*4cf0*/  ISETP.NE.U32.AND P0, PT, R14, 0x1, PT ;  /* 0x000000010e00780c */ /* 0x004fe40003f05070 */
        /* <DEDUP_REMOVED lines=27> */
.L_x_7729:
[----:B------:R-:W-:Y:S05]  /*4eb0*/  BSYNC.RECONVERGENT B1 ;  /* 0x0000000000017941 */ /* 0x000fea0003800200 */
.L_x_7728:
        /* <DEDUP_REMOVED lines=28> */
[C---:B------:R-:W-:Y:S01]  /*5080*/  FADD R32, -R7.reuse, R21 ;  /* 0x0000001507207221 */ /* 0x040fe20000000100 */
[----:B------:R-:W-:Y:S01]  /*5090*/  FADD R22, -R7, R22 ;  /* 0x0000001607167221 */ /* 0x000fe20000000100 */
[----:B------:R-:W-:Y:S01]  /*50a0*/  FFMA R3, R42, 1.4426950216293334961, -R3 ;  /* 0x3fb8aa3b2a037823 */ /* 0x000fe20000000803 */
[----:B------:R-:W-:Y:S01]  /*50b0*/  FFMA R15, R44, 1.4426950216293334961, -R13 ;  /* 0x3fb8aa3b2c0f7823 */ /* 0x000fe2000000080d */
[-C--:B------:R-:W-:Y:S01]  /*50c0*/  FFMA.RM R13, R17, R6.reuse, 12582913 ;  /* 0x4b400001110d7423 */ /* 0x080fe20000004006 */
        /* <DEDUP_REMOVED lines=12> */
[-C--:B------:R-:W-:Y:S01]  /*5190*/  FFMA.SAT R7, R26, R5.reuse, 0.5 ;  /* 0x3f0000001a077423 */ /* 0x080fe20000002005 */
[-C--:B------:R-:W-:Y:S01]  /*51a0*/  FFMA.SAT R15, R32, R5.reuse, 0.5 ;  /* 0x3f000000200f7423 */ /* 0x080fe20000002005 */
[-C--:B------:R-:W-:Y:S01]  /*51b0*/  FFMA.SAT R17, R22, R5.reuse, 0.5 ;  /* 0x3f00000016117423 */ /* 0x080fe20000002005 */
[C---:B------:R-:W-:Y:S01]  /*51c0*/  FFMA R3, R40.reuse, 1.4426950216293334961, -R3 ;  /* 0x3fb8aa3b28037823 */ /* 0x040fe20000000803 */
[-C--:B------:R-:W-:Y:S01]  /*51d0*/  FFMA.RM R18, R7, R6.reuse, 12582913 ;  /* 0x4b40000107127423 */ /* 0x080fe20000004006 */
[-C--:B------:R-:W-:Y:S01]  /*51e0*/  FFMA.RM R15, R15, R6.reuse, 12582913 ;  /* 0x4b4000010f0f7423 */ /* 0x080fe20000004006 */
[----:B------:R-:W-:Y:S01]  /*51f0*/  FFMA.RM R17, R17, R6, 12582913 ;  /* 0x4b40000111117423 */ /* 0x000fe20000004006 */
[----:B------:R-:W-:Y:S01]  /*5200*/  FFMA R19, R40, 1.925963033500011079e-08, R3 ;  /* 0x32a5706028137823 */ /* 0x000fe20000000003 */
[----:B------:R-:W-:Y:S01]  /*5210*/  FADD R3, R18, -12583039 ;  /* 0xcb40007f12037421 */ /* 0x000fe20000000000 */
[----:B------:R-:W-:Y:S01]  /*5220*/  FADD R7, R15, -12583039 ;  /* 0xcb40007f0f077421 */ /* 0x000fe20000000000 */
[-C--:B------:R-:W-:Y:S01]  /*5230*/  FFMA.SAT R47, R12, R5.reuse, 0.5 ;  /* 0x3f0000000c2f7423 */ /* 0x080fe20000002005 */
[----:B------:R-:W0:Y:S01]  /*5240*/  MUFU.EX2 R42, R42 ;  /* 0x0000002a002a7308 */ /* 0x000e220000000800 */
[----:B------:R-:W-:Y:S01]  /*5250*/  FFMA R3, R26, 1.4426950216293334961, -R3 ;  /* 0x3fb8aa3b1a037823 */ /* 0x000fe20000000803 */
[----:B------:R-:W-:Y:S01]  /*5260*/  FFMA R7, R32, 1.4426950216293334961, -R7 ;  /* 0x3fb8aa3b20077823 */ /* 0x000fe20000000807 */
[-C--:B------:R-:W-:Y:S01]  /*5270*/  FFMA.SAT R49, R8, R5.reuse, 0.5 ;  /* 0x3f00000008317423 */ /* 0x080fe20000002005 */
[----:B------:R-:W-:Y:S01]  /*5280*/  SHF.L.U32 R13, R13, 0x17, RZ ;  /* 0x000000170d0d7819 */ /* 0x000fe200000006ff */
[----:B------:R-:W-:Y:S01]  /*5290*/  FFMA R44, R26, 1.925963033500011079e-08, R3 ;  /* 0x32a570601a2c7823 */ /* 0x000fe20000000003 */
[----:B------:R-:W-:Y:S01]  /*52a0*/  FFMA R32, R32, 1.925963033500011079e-08, R7 ;  /* 0x32a5706020207823 */ /* 0x000fe20000000007 */
[----:B------:R-:W-:Y:S01]  /*52b0*/  FFMA.SAT R3, R14, R5, 0.5 ;  /* 0x3f0000000e037423 */ /* 0x000fe20000002005 */
[----:B------:R-:W-:Y:S01]  /*52c0*/  FADD R7, R17, -12583039 ;  /* 0xcb40007f11077421 */ /* 0x000fe20000000000 */
[----:B------:R0:W2:Y:S01]  /*52d0*/  MUFU.EX2 R26, R21 ;  /* 0x00000015001a7308 */ /* 0x0000a20000000800 */
[----:B------:R-:W-:-:S02]  /*52e0*/  IMAD.SHL.U32 R11, R11, 0x800000, RZ ;  /* 0x008000000b0b7824 */ /* 0x000fc400078e00ff */
[----:B------:R-:W-:Y:S01]  /*52f0*/  FFMA.RM R3, R3, R6, 12582913 ;  /* 0x4b40000103037423 */ /* 0x000fe20000004006 */
[----:B------:R-:W-:Y:S01]  /*5300*/  FFMA R7, R22, 1.4426950216293334961, -R7 ;  /* 0x3fb8aa3b16077823 */ /* 0x000fe20000000807 */
[----:B------:R-:W-:Y:S01]  /*5310*/  IMAD.SHL.U32 R18, R18, 0x800000, RZ ;  /* 0x0080000012127824 */ /* 0x000fe200078e00ff */
[----:B------:R-:W-:Y:S01]  /*5320*/  SHF.L.U32 R15, R15, 0x17, RZ ;  /* 0x000000170f0f7819 */ /* 0x000fe200000006ff */
[----:B------:R-:W-:Y:S01]  /*5330*/  FADD R23, R3, -12583039 ;  /* 0xcb40007f03177421 */ /* 0x000fe20000000000 */
[----:B------:R-:W-:Y:S01]  /*5340*/  FFMA R27, R22, 1.925963033500011079e-08, R7 ;  /* 0x32a57060161b7823 */ /* 0x000fe20000000007 */
[-C--:B------:R-:W-:Y:S01]  /*5350*/  FFMA.SAT R7, R20, R5.reuse, 0.5 ;  /* 0x3f00000014077423 */ /* 0x080fe20000002005 */
[----:B0-----:R-:W-:Y:S01]  /*5360*/  FMUL R21, R11, R42 ;  /* 0x0000002a0b157220 */ /* 0x001fe20000400000 */
[----:B------:R-:W-:Y:S01]  /*5370*/  FFMA R23, R14, 1.4426950216293334961, -R23 ;  /* 0x3fb8aa3b0e177823 */ /* 0x000fe20000000817 */
[----:B------:R-:W-:Y:S01]  /*5380*/  FFMA.SAT R11, R10, R5, 0.5 ;  /* 0x3f0000000a0b7423 */ /* 0x000fe20000002005 */
[-C--:B------:R-:W-:Y:S01]  /*5390*/  FFMA.RM R7, R7, R6.reuse, 12582913 ;  /* 0x4b40000107077423 */ /* 0x080fe20000004006 */
[----:B------:R-:W-:Y:S01]  /*53a0*/  MUFU.EX2 R32, R32 ;  /* 0x0000002000207308 */ /* 0x000fe20000000800 */
[----:B------:R-:W-:Y:S01]  /*53b0*/  FFMA R14, R14, 1.925963033500011079e-08, R23 ;  /* 0x32a570600e0e7823 */ /* 0x000fe20000000017 */
[----:B------:R-:W-:Y:S01]  /*53c0*/  FFMA.RM R11, R11, R6, 12582913 ;  /* 0x4b4000010b0b7423 */ /* 0x000fe20000004006 */
[----:B------:R-:W-:Y:S01]  /*53d0*/  FADD R23, R7, -12583039 ;  /* 0xcb40007f07177421 */ /* 0x000fe20000000000 */
[----:B------:R-:W-:Y:S01]  /*53e0*/  SHF.L.U32 R3, R3, 0x17, RZ ;  /* 0x0000001703037819 */ /* 0x000fe200000006ff */
[----:B------:R-:W-:-:S02]  /*53f0*/  IMAD.SHL.U32 R17, R17, 0x800000, RZ ;  /* 0x0080000011117824 */ /* 0x000fc400078e00ff */
[C---:B------:R-:W-:Y:S01]  /*5400*/  FFMA R23, R20.reuse, 1.4426950216293334961, -R23 ;  /* 0x3fb8aa3b14177823 */ /* 0x040fe20000000817 */
[----:B------:R-:W-:Y:S01]  /*5410*/  MUFU.EX2 R14, R14 ;  /* 0x0000000e000e7308 */ /* 0x000fe20000000800 */
[----:B------:R-:W-:Y:S02]  /*5420*/  IMAD.SHL.U32 R7, R7, 0x800000, RZ ;  /* 0x0080000007077824 */ /* 0x000fe400078e00ff */
[----:B------:R-:W-:Y:S01]  /*5430*/  FFMA R22, R20, 1.925963033500011079e-08, R23 ;  /* 0x32a5706014167823 */ /* 0x000fe20000000017 */
[----:B------:R-:W-:Y:S01]  /*5440*/  SHF.L.U32 R23, R9, 0x17, RZ ;  /* 0x0000001709177819 */ /* 0x000fe200000006ff */
[----:B------:R-:W-:-:S03]  /*5450*/  FFMA.RM R9, R47, R6, 12582913 ;  /* 0x4b4000012f097423 */ /* 0x000fc60000004006 */
[----:B------:R-:W0:Y:S01]  /*5460*/  MUFU.EX2 R20, R19 ;  /* 0x0000001300147308 */ /* 0x000e220000000800 */
[----:B------:R-:W-:Y:S01]  /*5470*/  FADD R47, R9, -12583039 ;  /* 0xcb40007f092f7421 */ /* 0x000fe20000000000 */
[----:B--2---:R-:W-:Y:S01]  /*5480*/  FMUL R23, R23, R26 ;  /* 0x0000001a17177220 */ /* 0x004fe20000400000 */
[----:B------:R-:W-:Y:S02]  /*5490*/  SHF.L.U32 R9, R9, 0x17, RZ ;  /* 0x0000001709097819 */ /* 0x000fe400000006ff */
[----:B------:R-:W-:-:S03]  /*54a0*/  FFMA R47, R12, 1.4426950216293334961, -R47 ;  /* 0x3fb8aa3b0c2f7823 */ /* 0x000fc6000000082f */
[----:B------:R-:W-:Y:S01]  /*54b0*/  MUFU.EX2 R22, R22 ;  /* 0x0000001600167308 */ /* 0x000fe20000000800 */
[----:B------:R-:W-:Y:S01]  /*54c0*/  FFMA R26, R12, 1.925963033500011079e-08, R47 ;  /* 0x32a570600c1a7823 */ /* 0x000fe2000000002f */
[----:B------:R-:W-:Y:S01]  /*54d0*/  FFMA.RM R12, R49, R6, 12582913 ;  /* 0x4b400001310c7423 */ /* 0x000fe20000004006 */
[----:B------:R-:W-:-:S04]  /*54e0*/  FADD R47, R11, -12583039 ;  /* 0xcb40007f0b2f7421 */ /* 0x000fc80000000000 */
[----:B------:R-:W-:Y:S01]  /*54f0*/  FFMA R47, R10, 1.4426950216293334961, -R47 ;  /* 0x3fb8aa3b0a2f7823 */ /* 0x000fe2000000082f */
[----:B------:R-:W-:Y:S01]  /*5500*/  MUFU.EX2 R26, R26 ;  /* 0x0000001a001a7308 */ /* 0x000fe20000000800 */
[----:B0-----:R-:W-:Y:S01]  /*5510*/  FMUL R20, R13, R20 ;  /* 0x000000140d147220 */ /* 0x001fe20000400000 */
[----:B------:R-:W-:Y:S01]  /*5520*/  FADD R13, R12, -12583039 ;  /* 0xcb40007f0c0d7421 */ /* 0x000fe20000000000 */
[----:B------:R-:W-:Y:S01]  /*5530*/  FFMA R40, R10, 1.925963033500011079e-08, R47 ;  /* 0x32a570600a287823 */ /* 0x000fe2000000002f */
[----:B------:R-:W-:Y:S02]  /*5540*/  SHF.L.U32 R12, R12, 0x17, RZ ;  /* 0x000000170c0c7819 */ /* 0x000fe400000006ff */
[C---:B------:R-:W-:Y:S02]  /*5550*/  FFMA R13, R8.reuse, 1.4426950216293334961, -R13 ;  /* 0x3fb8aa3b080d7823 */ /* 0x040fe4000000080d */
[----:B------:R-:W0:Y:S02]  /*5560*/  MUFU.EX2 R47, R44 ;  /* 0x0000002c002f7308 */ /* 0x000e240000000800 */
[----:B------:R-:W-:Y:S01]  /*5570*/  FFMA R42, R8, 1.925963033500011079e-08, R13 ;  /* 0x32a57060082a7823 */ /* 0x000fe2000000000d */
[----:B------:R-:W-:-:S04]  /*5580*/  FFMA.SAT R13, R4, R5, 0.5 ;  /* 0x3f000000040d7423 */ /* 0x000fc80000002005 */
[----:B------:R-:W-:Y:S01]  /*5590*/  FFMA.RM R8, R13, R6, 12582913 ;  /* 0x4b4000010d087423 */ /* 0x000fe20000004006 */
[----:B------:R-:W2:Y:S03]  /*55a0*/  MUFU.EX2 R10, R27 ;  /* 0x0000001b000a7308 */ /* 0x000ea60000000800 */
[----:B------:R-:W-:-:S04]  /*55b0*/  FADD R13, R8, -12583039 ;  /* 0xcb40007f080d7421 */ /* 0x000fc80000000000 */
[----:B------:R-:W-:Y:S01]  /*55c0*/  FFMA R13, R4, 1.4426950216293334961, -R13 ;  /* 0x3fb8aa3b040d7823 */ /* 0x000fe2000000080d */
[----:B------:R-:W3:Y:S01]  /*55d0*/  MUFU.EX2 R49, R42 ;  /* 0x0000002a00317308 */ /* 0x000ee20000000800 */
[----:B0-----:R-:W-:Y:S01]  /*55e0*/  FMUL R19, R18, R47 ;  /* 0x0000002f12137220 */ /* 0x001fe20000400000 */
[----:B------:R-:W-:Y:S01]  /*55f0*/  FMUL R18, R15, R32 ;  /* 0x000000200f127220 */ /* 0x000fe20000400000 */
[----:B------:R-:W-:Y:S01]  /*5600*/  FFMA R44, R4, 1.925963033500011079e-08, R13 ;  /* 0x32a57060042c7823 */ /* 0x000fe2000000000d */
[----:B------:R-:W-:-:S04]  /*5610*/  FFMA.SAT R13, R2, R5, 0.5 ;  /* 0x3f000000020d7423 */ /* 0x000fc80000002005 */
[----:B------:R-:W-:Y:S01]  /*5620*/  FFMA.RM R4, R13, R6, 12582913 ;  /* 0x4b4000010d047423 */ /* 0x000fe20000004006 */
[----:B--2---:R-:W-:Y:S01]  /*5630*/  FMUL R17, R17, R10 ;  /* 0x0000000a11117220 */ /* 0x004fe20000400000 */
[----:B------:R-:W-:Y:S01]  /*5640*/  FMUL R10, R7, R22 ;  /* 0x00000016070a7220 */ /* 0x000fe20000400000 */
[----:B------:R-:W-:Y:S01]  /*5650*/  FFMA.SAT R7, R36, R5, 0.5 ;  /* 0x3f00000024077423 */ /* 0x000fe20000002005 */
[----:B------:R-:W-:Y:S01]  /*5660*/  FADD R13, R4, -12583039 ;  /* 0xcb40007f040d7421 */ /* 0x000fe20000000000 */
[----:B------:R-:W-:Y:S01]  /*5670*/  MUFU.EX2 R47, R40 ;  /* 0x00000028002f7308 */ /* 0x000fe20000000800 */
[----:B------:R-:W-:Y:S01]  /*5680*/  FMUL R22, R9, R26 ;  /* 0x0000001a09167220 */ /* 0x000fe20000400000 */
[----:B------:R-:W-:Y:S01]  /*5690*/  FFMA.RM R7, R7, R6, 12582913 ;  /* 0x4b40000107077423 */ /* 0x000fe20000004006 */
[----:B------:R-:W-:Y:S01]  /*56a0*/  FFMA R13, R2, 1.4426950216293334961, -R13 ;  /* 0x3fb8aa3b020d7823 */ /* 0x000fe2000000080d */
[----:B------:R-:W-:-:S03]  /*56b0*/  SHF.L.U32 R4, R4, 0x17, RZ ;  /* 0x0000001704047819 */ /* 0x000fc600000006ff */
[----:B------:R-:W-:Y:S01]  /*56c0*/  FFMA R2, R2, 1.925963033500011079e-08, R13 ;  /* 0x32a5706002027823 */ /* 0x000fe2000000000d */
[----:B------:R-:W-:Y:S01]  /*56d0*/  FFMA.SAT R13, R16, R5, 0.5 ;  /* 0x3f000000100d7423 */ /* 0x000fe20000002005 */
[----:B------:R-:W-:Y:S03]  /*56e0*/  MUFU.EX2 R44, R44 ;  /* 0x0000002c002c7308 */ /* 0x000fe60000000800 */
[----:B------:R-:W-:-:S04]  /*56f0*/  FFMA.RM R13, R13, R6, 12582913 ;  /* 0x4b4000010d0d7423 */ /* 0x000fc80000004006 */
[----:B------:R-:W-:-:S04]  /*5700*/  FADD R15, R13, -12583039 ;  /* 0xcb40007f0d0f7421 */ /* 0x000fc80000000000 */
[----:B------:R-:W-:-:S04]  /*5710*/  FFMA R15, R16, 1.4426950216293334961, -R15 ;  /* 0x3fb8aa3b100f7823 */ /* 0x000fc8000000080f */
[----:B------:R-:W-:Y:S01]  /*5720*/  FFMA R27, R16, 1.925963033500011079e-08, R15 ;  /* 0x32a57060101b7823 */ /* 0x000fe2000000000f */
[----:B------:R-:W-:Y:S01]  /*5730*/  FFMA.SAT R15, R0, R5, 0.5 ;  /* 0x3f000000000f7423 */ /* 0x000fe20000002005 */
[----:B------:R-:W-:-:S03]  /*5740*/  FMUL R16, R3, R14 ;  /* 0x0000000e03107220 */ /* 0x000fc60000400000 */
[----:B------:R-:W-:Y:S01]  /*5750*/  FFMA.RM R15, R15, R6, 12582913 ;  /* 0x4b4000010f0f7423 */ /* 0x000fe20000004006 */
[----:B------:R-:W-:Y:S03]  /*5760*/  MUFU.EX2 R27, R27 ;  /* 0x0000001b001b7308 */ /* 0x000fe60000000800 */
[C---:B------:R-:W-:Y:S01]  /*5770*/  FADD R3, R15.reuse, -12583039 ;  /* 0xcb40007f0f037421 */ /* 0x040fe20000000000 */
[----:B------:R-:W-:-:S03]  /*5780*/  SHF.L.U32 R15, R15, 0x17, RZ ;  /* 0x000000170f0f7819 */ /* 0x000fc600000006ff */
[----:B------:R-:W-:-:S04]  /*5790*/  FFMA R3, R0, 1.4426950216293334961, -R3 ;  /* 0x3fb8aa3b00037823 */ /* 0x000fc80000000803 */
[----:B------:R-:W-:Y:S01]  /*57a0*/  FFMA R46, R0, 1.925963033500011079e-08, R3 ;  /* 0x32a57060002e7823 */ /* 0x000fe20000000003 */
[C---:B------:R-:W-:Y:S01]  /*57b0*/  FADD R3, R7.reuse, -12583039 ;  /* 0xcb40007f07037421 */ /* 0x040fe20000000000 */
[----:B------:R-:W-:Y:S01]  /*57c0*/  FADD R0, RZ, R23 ;  /* 0x00000017ff007221 */ /* 0x000fe20000000000 */
[----:B------:R-:W-:Y:S02]  /*57d0*/  IMAD.SHL.U32 R7, R7, 0x800000, RZ ;  /* 0x0080000007077824 */ /* 0x000fe400078e00ff */
[C---:B------:R-:W-:Y:S01]  /*57e0*/  FFMA R3, R36.reuse, 1.4426950216293334961, -R3 ;  /* 0x3fb8aa3b24037823 */ /* 0x040fe20000000803 */
[----:B------:R-:W-:Y:S03]  /*57f0*/  MUFU.EX2 R46, R46 ;  /* 0x0000002e002e7308 */ /* 0x000fe60000000800 */
[----:B------:R-:W-:Y:S01]  /*5800*/  FFMA R36, R36, 1.925963033500011079e-08, R3 ;  /* 0x32a5706024247823 */ /* 0x000fe20000000003 */
[-C--:B------:R-:W-:Y:S01]  /*5810*/  FFMA.SAT R3, R38, R5.reuse, 0.5 ;  /* 0x3f00000026037423 */ /* 0x080fe20000002005 */
[----:B------:R-:W-:-:S03]  /*5820*/  FFMA.SAT R5, R34, R5, 0.5 ;  /* 0x3f00000022057423 */ /* 0x000fc60000002005 */
[-C--:B------:R-:W-:Y:S01]  /*5830*/  FFMA.RM R14, R3, R6.reuse, 12582913 ;  /* 0x4b400001030e7423 */ /* 0x080fe20000004006 */
[----:B------:R-:W-:Y:S01]  /*5840*/  FFMA.RM R32, R5, R6, 12582913 ;  /* 0x4b40000105207423 */ /* 0x000fe20000004006 */
[----:B------:R-:W0:Y:S02]  /*5850*/  MUFU.EX2 R36, R36 ;  /* 0x0000002400247308 */ /* 0x000e240000000800 */
[----:B------:R-:W-:-:S04]  /*5860*/  FADD R3, R14, -12583039 ;  /* 0xcb40007f0e037421 */ /* 0x000fc80000000000 */
[C---:B------:R-:W-:Y:S02]  /*5870*/  FFMA R3, R38.reuse, 1.4426950216293334961, -R3 ;  /* 0x3fb8aa3b26037823 */ /* 0x040fe40000000803 */
[----:B------:R3:W2:Y:S02]  /*5880*/  MUFU.EX2 R5, R2 ;  /* 0x0000000200057308 */ /* 0x0006a40000000800 */
[----:B------:R-:W-:Y:S01]  /*5890*/  FFMA R38, R38, 1.925963033500011079e-08, R3 ;  /* 0x32a5706026267823 */ /* 0x000fe20000000003 */
[----:B------:R-:W-:-:S04]  /*58a0*/  FADD R3, R0, R21 ;  /* 0x0000001500037221 */ /* 0x000fc80000000000 */
[----:B------:R-:W-:Y:S01]  /*58b0*/  FADD R0, R3, R20 ;  /* 0x0000001403007221 */ /* 0x000fe20000000000 */
[----:B---3--:R-:W-:Y:S01]  /*58c0*/  FMUL R2, R12, R49 ;  /* 0x000000310c027220 */ /* 0x008fe20000400000 */
[----:B0-----:R-:W-:Y:S02]  /*58d0*/  FMUL R7, R7, R36 ;  /* 0x0000002407077220 */ /* 0x001fe40000400000 */
[----:B------:R-:W-:Y:S01]  /*58e0*/  FADD R3, R0, R19 ;  /* 0x0000001300037221 */ /* 0x000fe20000000000 */
[----:B------:R-:W-:Y:S02]  /*58f0*/  IMAD.SHL.U32 R0, R11, 0x800000, RZ ;  /* 0x008000000b007824 */ /* 0x000fe400078e00ff */
[----:B------:R-:W-:Y:S02]  /*5900*/  IMAD.SHL.U32 R11, R8, 0x800000, RZ ;  /* 0x00800000080b7824 */ /* 0x000fe400078e00ff */
[----:B------:R-:W-:Y:S01]  /*5910*/  FADD R6, R3, R18 ;  /* 0x0000001203067221 */ /* 0x000fe20000000000 */
[----:B------:R-:W-:Y:S01]  /*5920*/  FMUL R0, R0, R47 ;  /* 0x0000002f00007220 */ /* 0x000fe20000400000 */
[----:B------:R-:W-:Y:S01]  /*5930*/  FADD R47, R32, -12583039 ;  /* 0xcb40007f202f7421 */ /* 0x000fe20000000000 */
[----:B------:R-:W-:-:S02]  /*5940*/  IMAD.SHL.U32 R8, R13, 0x800000, RZ ;  /* 0x008000000d087824 */ /* 0x000fc400078e00ff */
[----:B------:R-:W-:Y:S01]  /*5950*/  FADD R3, R6, R17 ;  /* 0x0000001106037221 */ /* 0x000fe20000000000 */
[----:B--2---:R-:W-:Y:S01]  /*5960*/  FMUL R4, R4, R5 ;  /* 0x0000000504047220 */ /* 0x004fe20000400000 */
[----:B------:R-:W-:Y:S01]  /*5970*/  FFMA R47, R34, 1.4426950216293334961, -R47 ;  /* 0x3fb8aa3b222f7823 */ /* 0x000fe2000000082f */
[----:B------:R-:W-:Y:S01]  /*5980*/  FMUL R5, R8, R27 ;  /* 0x0000001b08057220 */ /* 0x000fe20000400000 */
[----:B------:R-:W-:Y:S02]  /*5990*/  FADD R3, R3, R16 ;  /* 0x0000001003037221 */ /* 0x000fe40000000000 */
[----:B------:R-:W-:Y:S02]  /*59a0*/  FFMA R47, R34, 1.925963033500011079e-08, R47 ;  /* 0x32a57060222f7823 */ /* 0x000fe4000000002f */
[----:B------:R-:W-:Y:S02]  /*59b0*/  FADD R3, R3, R10 ;  /* 0x0000000a03037221 */ /* 0x000fe40000000000 */
[----:B------:R-:W-:Y:S02]  /*59c0*/  MUFU.EX2 R26, R47 ;  /* 0x0000002f001a7308 */ /* 0x000fe40000000800 */
[----:B------:R-:W-:Y:S01]  /*59d0*/  FADD R9, R3, R22 ;  /* 0x0000001603097221 */ /* 0x000fe20000000000 */
[----:B------:R-:W-:-:S03]  /*59e0*/  FMUL R3, R11, R44 ;  /* 0x0000002c0b037220 */ /* 0x000fc60000400000 */
[----:B------:R-:W-:Y:S02]  /*59f0*/  FADD R9, R9, R0 ;  /* 0x0000000009097221 */ /* 0x000fe40000000000 */
[----:B------:R-:W0:Y:S02]  /*5a00*/  MUFU.EX2 R11, R38 ;  /* 0x00000026000b7308 */ /* 0x000e240000000800 */
[----:B------:R-:W-:-:S04]  /*5a10*/  FADD R6, R9, R2 ;  /* 0x0000000209067221 */ /* 0x000fc80000000000 */
[----:B------:R-:W-:Y:S01]  /*5a20*/  FADD R9, R6, R3 ;  /* 0x0000000306097221 */ /* 0x000fe20000000000 */
[----:B------:R-:W-:-:S03]  /*5a30*/  FMUL R6, R15, R46 ;  /* 0x0000002e0f067220 */ /* 0x000fc60000400000 */
[----:B------:R-:W-:-:S04]  /*5a40*/  FADD R8, R9, R4 ;  /* 0x0000000409087221 */ /* 0x000fc80000000000 */
[----:B------:R-:W-:Y:S01]  /*5a50*/  FADD R9, R8, R5 ;  /* 0x0000000508097221 */ /* 0x000fe20000000000 */
[----:B------:R-:W-:-:S03]  /*5a60*/  SHF.L.U32 R8, R14, 0x17, RZ ;  /* 0x000000170e087819 */ /* 0x000fc600000006ff */
[----:B------:R-:W-:Y:S01]  /*5a70*/  FADD R12, R9, R6 ;  /* 0x00000006090c7221 */ /* 0x000fe20000000000 */
[----:B------:R-:W-:Y:S02]  /*5a80*/  IMAD.SHL.U32 R9, R32, 0x800000, RZ ;  /* 0x0080000020097824 */ /* 0x000fe400078e00ff */
[----:B0-----:R-:W-:Y:S01]  /*5a90*/  FMUL R8, R8, R11 ;  /* 0x0000000b08087220 */ /* 0x001fe20000400000 */
        /* <DEDUP_REMOVED lines=13> */
.L_x_7797:
        /* <DEDUP_REMOVED lines=12> */
[----:B01----:R-:W-:Y:S05]  /*5c30*/  CALL.REL.NOINC `($__internal_113_$__cuda_sm3x_div_rn_noftz_f32_slowpath) ;  /* 0x0000002800f87944 */ /* 0x003fea0003c00000 */
[----:B------:R-:W-:-:S07]  /*5c40*/  IMAD.MOV.U32 R12, RZ, RZ, R11 ;  /* 0x000000ffff0c7224 */ /* 0x000fce00078e000b */
.L_x_7732:
[----:B------:R-:W-:Y:S05]  /*5c50*/  BSYNC.RECONVERGENT B3 ;  /* 0x0000000000037941 */ /* 0x000fea0003800200 */
.L_x_7731:
        /* <DEDUP_REMOVED lines=12> */
[----:B01----:R-:W-:Y:S05]  /*5d20*/  CALL.REL.NOINC `($__internal_113_$__cuda_sm3x_div_rn_noftz_f32_slowpath) ;  /* 0x0000002800bc7944 */ /* 0x003fea0003c00000 */
[----:B------:R-:W-:-:S07]  /*5d30*/  MOV R13, R11 ;  /* 0x0000000b000d7202 */ /* 0x000fce0000000f00 */
.L_x_7734:
[----:B------:R-:W-:Y:S05]  /*5d40*/  BSYNC.RECONVERGENT B3 ;  /* 0x0000000000037941 */ /* 0x000fea0003800200 */
.L_x_7733:
        /* <DEDUP_REMOVED lines=12> */
[----:B01----:R-:W-:Y:S05]  /*5e10*/  CALL.REL.NOINC `($__internal_113_$__cuda_sm3x_div_rn_noftz_f32_slowpath) ;  /* 0x0000002800807944 */ /* 0x003fea0003c00000 */
[----:B------:R-:W-:-:S07]  /*5e20*/  IMAD.MOV.U32 R26, RZ, RZ, R11 ;  /* 0x000000ffff1a7224 */ /* 0x000fce00078e000b */
.L_x_7736:
[----:B------:R-:W-:Y:S05]  /*5e30*/  BSYNC.RECONVERGENT B3 ;  /* 0x0000000000037941 */ /* 0x000fea0003800200 */
.L_x_7735:
        /* <DEDUP_REMOVED lines=14> */
.L_x_7738:
[----:B------:R-:W-:Y:S05]  /*5f20*/  BSYNC.RECONVERGENT B3 ;  /* 0x0000000000037941 */ /* 0x000fea0003800200 */
.L_x_7737:
        /* <DEDUP_REMOVED lines=14> */
.L_x_7740:
[----:B------:R-:W-:Y:S05]  /*6010*/  BSYNC.RECONVERGENT B3 ;  /* 0x0000000000037941 */ /* 0x000fea0003800200 */
.L_x_7739:
        /* <DEDUP_REMOVED lines=14> */
.L_x_7742:
[----:B------:R-:W-:Y:S05]  /*6100*/  BSYNC.RECONVERGENT B3 ;  /* 0x0000000000037941 */ /* 0x000fea0003800200 */
.L_x_7741:
        /* <DEDUP_REMOVED lines=14> */
.L_x_7744:
[----:B------:R-:W-:Y:S05]  /*61f0*/  BSYNC.RECONVERGENT B3 ;  /* 0x0000000000037941 */ /* 0x000fea0003800200 */
.L_x_7743:
        /* <DEDUP_REMOVED lines=14> */
.L_x_7746:
[----:B------:R-:W-:Y:S05]  /*62e0*/  BSYNC.RECONVERGENT B3 ;  /* 0x0000000000037941 */ /* 0x000fea0003800200 */
.L_x_7745:
        /* <DEDUP_REMOVED lines=14> */
.L_x_7748:
[----:B------:R-:W-:Y:S05]  /*63d0*/  BSYNC.RECONVERGENT B3 ;  /* 0x0000000000037941 */ /* 0x000fea0003800200 */
.L_x_7747:
        /* <DEDUP_REMOVED lines=14> */
.L_x_7750:
[----:B------:R-:W-:Y:S05]  /*64c0*/  BSYNC.RECONVERGENT B3 ;  /* 0x0000000000037941 */ /* 0x000fea0003800200 */
.L_x_7749:
        /* <DEDUP_REMOVED lines=14> */
.L_x_7752:
[----:B------:R-:W-:Y:S05]  /*65b0*/  BSYNC.RECONVERGENT B3 ;  /* 0x0000000000037941 */ /* 0x000fea0003800200 */
.L_x_7751:
        /* <DEDUP_REMOVED lines=14> */
.L_x_7754:
[----:B------:R-:W-:Y:S05]  /*66a0*/  BSYNC.RECONVERGENT B3 ;  /* 0x0000000000037941 */ /* 0x000fea0003800200 */
.L_x_7753:
        /* <DEDUP_REMOVED lines=14> */
.L_x_7756:
[----:B------:R-:W-:Y:S05]  /*6790*/  BSYNC.RECONVERGENT B3 ;  /* 0x0000000000037941 */ /* 0x000fea0003800200 */
.L_x_7755:
        /* <DEDUP_REMOVED lines=14> */
.L_x_7758:
[----:B------:R-:W-:Y:S05]  /*6880*/  BSYNC.RECONVERGENT B3 ;  /* 0x0000000000037941 */ /* 0x000fea0003800200 */
.L_x_7757:
        /* <DEDUP_REMOVED lines=14> */
.L_x_7760:
[----:B------:R-:W-:Y:S05]  /*6970*/  BSYNC.RECONVERGENT B3 ;  /* 0x0000000000037941 */ /* 0x000fea0003800200 */
.L_x_7759:
        /* <DEDUP_REMOVED lines=14> */
.L_x_7762:
[----:B------:R-:W-:Y:S05]  /*6a60*/  BSYNC.RECONVERGENT B3 ;  /* 0x0000000000037941 */ /* 0x000fea0003800200 */
.L_x_7761:
        /* <DEDUP_REMOVED lines=14> */
.L_x_7764:
[----:B------:R-:W-:Y:S05]  /*6b50*/  BSYNC.RECONVERGENT B3 ;  /* 0x0000000000037941 */ /* 0x000fea0003800200 */
.L_x_7763:
        /* <DEDUP_REMOVED lines=14> */
.L_x_7766:
[----:B------:R-:W-:Y:S05]  /*6c40*/  BSYNC.RECONVERGENT B3 ;  /* 0x0000000000037941 */ /* 0x000fea0003800200 */
.L_x_7765:
[----:B------:R-:W2:Y:S01]  /*6c50*/  LDC.64 R8, c[0x0][0x410] ;  /* 0x00010400ff087b82 */ /* 0x000ea20000000a00 */
[----:B------:R-:W-:Y:S01]  /*6c60*/  BSSY.RECONVERGENT B1, `(.L_x_7767) ;  /* 0x0000016000017945 */ /* 0x000fe20003800200 */
[-C--:B--2---:R-:W-:Y:S02]  /*6c70*/  ISETP.GE.U32.AND P3, PT, R43, R8.reuse, PT ;  /* 0x000000082b00720c */ /* 0x084fe40003f66070 */
[-C--:B------:R-:W-:Y:S02]  /*6c80*/  ISETP.GE.U32.AND P0, PT, R41, R8.reuse, PT ;  /* 0x000000082900720c */ /* 0x080fe40003f06070 */
[----:B------:R-:W-:Y:S02]  /*6c90*/  ISETP.GE.U32.AND P1, PT, R39, R8, PT ;  /* 0x000000082700720c */ /* 0x000fe40003f26070 */
        /* <DEDUP_REMOVED lines=18> */
.L_x_7768:
[----:B------:R-:W-:Y:S05]  /*6dc0*/  BSYNC.RECONVERGENT B1 ;  /* 0x0000000000017941 */ /* 0x000fea0003800200 */
.L_x_7767:
        /* <DEDUP_REMOVED lines=18> */
.L_x_7770:
[----:B------:R-:W-:Y:S05]  /*6ef0*/  BSYNC.RECONVERGENT B1 ;  /* 0x0000000000017941 */ /* 0x000fea0003800200 */
.L_x_7769:
        /* <DEDUP_REMOVED lines=15> */
[----:B--23--:R-:W-:Y:S01]  /*6ff0*/  IMAD R11, R28, UR40, RZ ;  /* 0x000000281c0b7c24 */ /* 0x00cfe2000f8e02ff */
        /* <DEDUP_REMOVED lines=14> */
.L_x_7772:
[----:B------:R-:W-:Y:S05]  /*70e0*/  BSYNC.RECONVERGENT B1 ;  /* 0x0000000000017941 */ /* 0x000fea0003800200 */
.L_x_7771:
[----:B------:R-:W-:Y:S04]  /*70f0*/  BSSY.RECONVERGENT B1, `(.L_x_7773) ;  /* 0x0000012000017945 */ /* 0x000fe80003800200 */
[----:B------:R-:W-:Y:S05]  /*7100*/  @P1 BRA `(.L_x_7774) ;  /* 0x0000000000401947 */ /* 0x000fea0003800000 */
[----:B----4-:R-:W-:Y:S01]  /*7110*/  MOV R8, R39 ;  /* 0x0000002700087202 */ /* 0x010fe20000000f00 */
        /* <DEDUP_REMOVED lines=15> */
.L_x_7774:
[----:B------:R-:W-:Y:S05]  /*7210*/  BSYNC.RECONVERGENT B1 ;  /* 0x0000000000017941 */ /* 0x000fea0003800200 */
.L_x_7773:
[----:B------:R-:W-:Y:S04]  /*7220*/  BSSY.RECONVERGENT B1, `(.L_x_7775) ;  /* 0x0000012000017945 */ /* 0x000fe80003800200 */
[----:B------:R-:W-:Y:S05]  /*7230*/  @P2 BRA `(.L_x_7776) ;  /* 0x0000000000402947 */ /* 0x000fea0003800000 */
[----:B-1--4-:R-:W-:Y:S02]  /*7240*/  HFMA2 R9, -RZ, RZ, 0, 0 ;  /* 0x00000000ff097431 */ /* 0x012fe400000001ff */
[----:B--23--:R-:W-:Y:S01]  /*7250*/  IMAD R11, R28, UR40, RZ ;  /* 0x000000281c0b7c24 */ /* 0x00cfe2000f8e02ff */
[----:B------:R-:W-:Y:S01]  /*7260*/  R2UR UR4, R24 ;  /* 0x00000000180472ca */ /* 0x000fe200000e0000 */
        /* <DEDUP_REMOVED lines=13> */
.L_x_7776:
[----:B------:R-:W-:Y:S05]  /*7340*/  BSYNC.RECONVERGENT B1 ;  /* 0x0000000000017941 */ /* 0x000fea0003800200 */
.L_x_7775:
[----:B------:R-:W-:Y:S04]  /*7350*/  BSSY.RECONVERGENT B1, `(.L_x_7777) ;  /* 0x0000012000017945 */ /* 0x000fe80003800200 */
[----:B------:R-:W-:Y:S05]  /*7360*/  @P3 BRA `(.L_x_7778) ;  /* 0x0000000000403947 */ /* 0x000fea0003800000 */
[----:B-1--4-:R-:W-:Y:S01]  /*7370*/  MOV R8, R35 ;  /* 0x0000002300087202 */ /* 0x012fe20000000f00 */
[----:B--23--:R-:W-:Y:S01]  /*7380*/  IMAD R11, R28, UR40, RZ ;  /* 0x000000281c0b7c24 */ /* 0x00cfe2000f8e02ff */
[----:B------:R-:W-:Y:S01]  /*7390*/  R2UR UR4, R24 ;  /* 0x00000000180472ca */ /* 0x000fe200000e0000 */
        /* <DEDUP_REMOVED lines=13> */
.L_x_7778:
[----:B------:R-:W-:Y:S05]  /*7470*/  BSYNC.RECONVERGENT B1 ;  /* 0x0000000000017941 */ /* 0x000fea0003800200 */
.L_x_7777:
        /* <DEDUP_REMOVED lines=18> */
.L_x_7780:
[----:B------:R-:W-:Y:S05]  /*75a0*/  BSYNC.RECONVERGENT B1 ;  /* 0x0000000000017941 */ /* 0x000fea0003800200 */
.L_x_7779:
[----:B------:R-:W-:Y:S04]  /*75b0*/  BSSY.RECONVERGENT B1, `(.L_x_7781) ;  /* 0x0000012000017945 */ /* 0x000fe80003800200 */
[----:B------:R-:W-:Y:S05]  /*75c0*/  @P5 BRA `(.L_x_7782) ;  /* 0x0000000000405947 */ /* 0x000fea0003800000 */
[----:B-1----:R-:W-:Y:S01]  /*75d0*/  MOV R2, R31 ;  /* 0x0000001f00027202 */ /* 0x002fe20000000f00 */
        /* <DEDUP_REMOVED lines=15> */
.L_x_7782:
[----:B------:R-:W-:Y:S05]  /*76d0*/  BSYNC.RECONVERGENT B1 ;  /* 0x0000000000017941 */ /* 0x000fea0003800200 */
.L_x_7781:
        /* <DEDUP_REMOVED lines=18> */
.L_x_7784:
[----:B------:R-:W-:Y:S05]  /*7800*/  BSYNC.RECONVERGENT B1 ;  /* 0x0000000000017941 */ /* 0x000fea0003800200 */
.L_x_7783:
        /* <DEDUP_REMOVED lines=9> */
.L_x_7711:
[----:B------:R-:W-:Y:S05]  /*78a0*/  EXIT ;  /* 0x000000000000794d */ /* 0x000fea0003800000 */
.L_x_7730:
[----:B------:R-:W-:Y:S01]  /*78b0*/  BSSY B1, `(.L_x_7786) ;  /* 0x0000007000017945 */ /* 0x000fe20003800000 */
[----:B------:R-:W-:Y:S01]  /*78c0*/  IMAD.MOV.U32 R12, RZ, RZ, 0x10 ;  /* 0x00000010ff0c7424 */ /* 0x000fe200078e00ff */
[----:B------:R-:W-:Y:S02]  /*78d0*/  MOV R11, 0x1f ;  /* 0x0000001f000b7802 */ /* 0x000fe40000000f00 */
[----:B------:R-:W-:-:S07]  /*78e0*/  MOV R15, 0xffffffff ;  /* 0xffffffff000f7802 */ /* 0x000fce0000000f00 */
[----:B-1----:R-:W-:Y:S05]  /*78f0*/  WARPSYNC.COLLECTIVE R15, `(.L_x_7787) ;  /* 0x000000000f087348 */ /* 0x002fea0003c00000 */
[----:B------:R0:W2:Y:S02]  /*7900*/  SHFL.BFLY P6, R14, R13, R12, R11 ;  /* 0x0c00000c0d0e7389 */ /* 0x0000a400000c000b */
[----:B012---:R-:W-:Y:S05]  /*7910*/  ENDCOLLECTIVE ;  /* 0x000000000000791b */ /* 0x007fea0003800000 */
.L_x_7787:
[----:B------:R-:W-:Y:S05]  /*7920*/  BSYNC B1 ;  /* 0x0000000000017941 */ /* 0x000fea0003800000 */
.L_x_7786:
[----:B------:R-:W-:Y:S01]  /*7930*/  HFMA2 R11, -RZ, RZ, 0, 1.847743988037109375e-06 ;  /* 0x0000001fff0b7431 */ /* 0x000fe200000001ff */
[----:B------:R-:W-:Y:S01]  /*7940*/  FMNMX R13, R14, R13, !PT ;  /* 0x0000000d0e0d7209 */ /* 0x000fe20007800000 */
[----:B------:R-:W-:Y:S01]  /*7950*/  IMAD.MOV.U32 R12, RZ, RZ, 0x8 ;  /* 0x00000008ff0c7424 */ /* 0x000fe200078e00ff */
[----:B------:R-:W-:-:S07]  /*7960*/  MOV R15, 0xffffffff ;  /* 0xffffffff000f7802 */ /* 0x000fce0000000f00 */
[----:B------:R-:W-:Y:S05]  /*7970*/  WARPSYNC.COLLECTIVE R15, `(.L_x_7788) ;  /* 0x000000000f087348 */ /* 0x000fea0003c00000 */
[----:B------:R0:W1:Y:S02]  /*7980*/  SHFL.BFLY P6, R14, R13, R12, R11 ;  /* 0x0c00000c0d0e7389 */ /* 0x00006400000c000b */
[----:B01----:R-:W-:Y:S05]  /*7990*/  ENDCOLLECTIVE ;  /* 0x000000000000791b */ /* 0x003fea0003800000 */
.L_x_7788:
[----:B------:R-:W-:Y:S01]  /*79a0*/  HFMA2 R12, -RZ, RZ, 0, 2.384185791015625e-07 ;  /* 0x00000004ff0c7431 */ /* 0x000fe200000001ff */
[----:B------:R-:W-:-:S05]  /*79b0*/  FMNMX R2, R13, R14, !PT ;  /* 0x0000000e0d027209 */ /* 0x000fca0007800000 */
[----:B------:R-:W-:-:S07]  /*79c0*/  IMAD.MOV.U32 R13, RZ, RZ, R2 ;  /* 0x000000ffff0d7224 */ /* 0x000fce00078e0002 */
[----:B------:R-:W-:Y:S05]  /*79d0*/  WARPSYNC.COLLECTIVE R15, `(.L_x_7789) ;  /* 0x000000000f087348 */ /* 0x000fea0003c00000 */
[----:B------:R0:W1:Y:S02]  /*79e0*/  SHFL.BFLY P6, R14, R13, R12, R11 ;  /* 0x0c00000c0d0e7389 */ /* 0x00006400000c000b */
[----:B01----:R-:W-:Y:S05]  /*79f0*/  ENDCOLLECTIVE ;  /* 0x000000000000791b */ /* 0x003fea0003800000 */
.L_x_7789:
[----:B------:R-:W-:Y:S01]  /*7a00*/  IMAD.MOV.U32 R12, RZ, RZ, 0x2 ;  /* 0x00000002ff0c7424 */ /* 0x000fe200078e00ff */
[----:B------:R-:W-:-:S04]  /*7a10*/  FMNMX R3, R2, R14, !PT ;  /* 0x0000000e02037209 */ /* 0x000fc80007800000 */
[----:B------:R-:W-:-:S07]  /*7a20*/  MOV R13, R3 ;  /* 0x00000003000d7202 */ /* 0x000fce0000000f00 */
[----:B------:R-:W-:Y:S05]  /*7a30*/  WARPSYNC.COLLECTIVE R15, `(.L_x_7790) ;  /* 0x000000000f087348 */ /* 0x000fea0003c00000 */
[----:B------:R0:W1:Y:S02]  /*7a40*/  SHFL.BFLY P6, R14, R13, R12, R11 ;  /* 0x0c00000c0d0e7389 */ /* 0x00006400000c000b */
[----:B01----:R-:W-:Y:S05]  /*7a50*/  ENDCOLLECTIVE ;  /* 0x000000000000791b */ /* 0x003fea0003800000 */
.L_x_7790:
[----:B------:R-:W-:Y:S01]  /*7a60*/  HFMA2 R12, -RZ, RZ, 0, 5.9604644775390625e-08 ;  /* 0x00000001ff0c7431 */ /* 0x000fe200000001ff */
[----:B------:R-:W-:-:S04]  /*7a70*/  FMNMX R4, R3, R14, !PT ;  /* 0x0000000e03047209 */ /* 0x000fc80007800000 */
[----:B------:R-:W-:-:S07]  /*7a80*/  MOV R13, R4 ;  /* 0x00000004000d7202 */ /* 0x000fce0000000f00 */
[----:B------:R-:W-:Y:S05]  /*7a90*/  WARPSYNC.COLLECTIVE R15, `(.L_x_7791) ;  /* 0x000000000f087348 */ /* 0x000fea0003c00000 */
[----:B------:R0:W1:Y:S02]  /*7aa0*/  SHFL.BFLY P6, R14, R13, R12, R11 ;  /* 0x0c00000c0d0e7389 */ /* 0x00006400000c000b */
[----:B01----:R-:W-:Y:S05]  /*7ab0*/  ENDCOLLECTIVE ;  /* 0x000000000000791b */ /* 0x003fea0003800000 */
.L_x_7791:
[----:B------:R-:W-:Y:S01]  /*7ac0*/  IMAD.MOV.U32 R15, RZ, RZ, 0x3bbb989d ;  /* 0x3bbb989dff0f7424 */ /* 0x000fe200078e00ff */
[----:B------:R-:W-:-:S05]  /*7ad0*/  FMNMX R47, R4, R14, !PT ;  /* 0x0000000e042f7209 */ /* 0x000fca0007800000 */
[C---:B------:R-:W-:Y:S01]  /*7ae0*/  FADD R32, -R47.reuse, R32 ;  /* 0x000000202f207221 */ /* 0x040fe20000000100 */
[C---:B------:R-:W-:Y:S01]  /*7af0*/  FADD R2, -R47.reuse, R26 ;  /* 0x0000001a2f027221 */ /* 0x040fe20000000100 */
[C---:B------:R-:W-:Y:S01]  /*7b00*/  FADD R12, -R47.reuse, R17 ;  /* 0x000000112f0c7221 */ /* 0x040fe20000000100 */
[----:B------:R-:W-:Y:S01]  /*7b10*/  MOV R26, 0x437c0000 ;  /* 0x437c0000001a7802 */ /* 0x000fe20000000f00 */
        /* <DEDUP_REMOVED lines=21> */
[----:B------:R-:W-:Y:S01]  /*7c70*/  FADD R34, -R47, R34 ;  /* 0x000000222f227221 */ /* 0x000fe20000000100 */
        /* <DEDUP_REMOVED lines=70> */
[----:B------:R-:W-:Y:S01]  /*80e0*/  SHF.L.U32 R0, R3, 0x17, RZ ;  /* 0x0000001703007819 */ /* 0x000fe200000006ff */
[----:B------:R-:W-:Y:S02]  /*80f0*/  FFMA.SAT R3, R8, R15, 0.5 ;  /* 0x3f00000008037423 */ /* 0x000fe4000000200f */
[C---:B------:R-:W-:Y:S02]  /*8100*/  FFMA R5, R12.reuse, 1.4426950216293334961, -R5 ;  /* 0x3fb8aa3b0c057823 */ /* 0x040fe40000000805 */
[----:B------:R-:W-:Y:S02]  /*8110*/  FFMA.RM R3, R3, R26, 12582913 ;  /* 0x4b40000103037423 */ /* 0x000fe4000000401a */
[----:B------:R-:W-:Y:S01]  /*8120*/  FFMA R5, R12, 1.925963033500011079e-08, R5 ;  /* 0x32a570600c057823 */ /* 0x000fe20000000005 */
[----:B------:R-:W-:Y:S01]  /*8130*/  FADD R12, RZ, R23 ;  /* 0x00000017ff0c7221 */ /* 0x000fe20000000000 */
[C---:B------:R-:W-:Y:S01]  /*8140*/  FADD R7, R3.reuse, -12583039 ;  /* 0xcb40007f03077421 */ /* 0x040fe20000000000 */
[----:B------:R-:W-:-:S02]  /*8150*/  IMAD.SHL.U32 R2, R3, 0x800000, RZ ;  /* 0x0080000003027824 */ /* 0x000fc400078e00ff */
[----:B------:R-:W-:Y:S01]  /*8160*/  FFMA.SAT R3, R9, R15, 0.5 ;  /* 0x3f00000009037423 */ /* 0x000fe2000000200f */
[----:B------:R-:W0:Y:S01]  /*8170*/  MUFU.EX2 R5, R5 ;  /* 0x0000000500057308 */ /* 0x000e220000000800 */
[C---:B------:R-:W-:Y:S02]  /*8180*/  FFMA R7, R8.reuse, 1.4426950216293334961, -R7 ;  /* 0x3fb8aa3b08077823 */ /* 0x040fe40000000807 */
[----:B------:R-:W-:Y:S02]  /*8190*/  FFMA.RM R3, R3, R26, 12582913 ;  /* 0x4b40000103037423 */ /* 0x000fe4000000401a */
[----:B------:R-:W-:Y:S02]  /*81a0*/  FFMA R7, R8, 1.925963033500011079e-08, R7 ;  /* 0x32a5706008077823 */ /* 0x000fe40000000007 */
[C---:B------:R-:W-:Y:S01]  /*81b0*/  FADD R4, R3.reuse, -12583039 ;  /* 0xcb40007f03047421 */ /* 0x040fe20000000000 */
[----:B------:R-:W-:-:S03]  /*81c0*/  SHF.L.U32 R3, R3, 0x17, RZ ;  /* 0x0000001703037819 */ /* 0x000fc600000006ff */
[C---:B------:R-:W-:Y:S01]  /*81d0*/  FFMA R4, R9.reuse, 1.4426950216293334961, -R4 ;  /* 0x3fb8aa3b09047823 */ /* 0x040fe20000000804 */
[----:B------:R-:W1:Y:S03]  /*81e0*/  MUFU.EX2 R7, R7 ;  /* 0x0000000700077308 */ /* 0x000e660000000800 */
[----:B------:R-:W-:Y:S01]  /*81f0*/  FFMA R9, R9, 1.925963033500011079e-08, R4 ;  /* 0x32a5706009097823 */ /* 0x000fe20000000004 */
[----:B0-----:R-:W-:Y:S01]  /*8200*/  FMUL R0, R0, R5 ;  /* 0x0000000500007220 */ /* 0x001fe20000400000 */
[----:B------:R-:W-:-:S03]  /*8210*/  FFMA.SAT R5, R13, R15, 0.5 ;  /* 0x3f0000000d057423 */ /* 0x000fc6000000200f */
[----:B------:R0:W2:Y:S01]  /*8220*/  MUFU.EX2 R4, R9 ;  /* 0x0000000900047308 */ /* 0x0000a20000000800 */
[----:B------:R-:W-:Y:S01]  /*8230*/  FFMA.RM R5, R5, R26, 12582913 ;  /* 0x4b40000105057423 */ /* 0x000fe2000000401a */
        /* <DEDUP_REMOVED lines=17> */
[----:B------:R-:W-:-:S04]  /*8350*/  FADD R13, R11, -12583039 ;  /* 0xcb40007f0b0d7421 */ /* 0x000fc80000000000 */
[----:B------:R-:W-:Y:S01]  /*8360*/  FFMA R13, R38, 1.4426950216293334961, -R13 ;  /* 0x3fb8aa3b260d7823 */ /* 0x000fe2000000080d */
[-C--:B-1----:R-:W-:Y:S01]  /*8370*/  FFMA.SAT R7, R36, R15.reuse, 0.5 ;  /* 0x3f00000024077423 */ /* 0x082fe2000000200f */
[----:B------:R-:W-:Y:S02]  /*8380*/  FFMA.SAT R15, R34, R15, 0.5 ;  /* 0x3f000000220f7423 */ /* 0x000fe4000000200f */
[----:B------:R-:W-:Y:S01]  /*8390*/  FFMA R13, R38, 1.925963033500011079e-08, R13 ;  /* 0x32a57060260d7823 */ /* 0x000fe2000000000d */
[-C--:B------:R-:W-:Y:S01]  /*83a0*/  FFMA.RM R7, R7, R26.reuse, 12582913 ;  /* 0x4b40000107077423 */ /* 0x080fe2000000401a */
[----:B------:R-:W-:Y:S01]  /*83b0*/  FFMA.RM R15, R15, R26, 12582913 ;  /* 0x4b4000010f0f7423 */ /* 0x000fe2000000401a */
[----:B--2---:R-:W-:Y:S01]  /*83c0*/  FMUL R5, R5, R6 ;  /* 0x0000000605057220 */ /* 0x004fe20000400000 */
[----:B------:R-:W-:Y:S02]  /*83d0*/  FADD R6, R9, -12583039 ;  /* 0xcb40007f09067421 */ /* 0x000fe40000000000 */
[----:B------:R-:W-:Y:S02]  /*83e0*/  MUFU.EX2 R13, R13 ;  /* 0x0000000d000d7308 */ /* 0x000fe40000000800 */
[----:B------:R-:W-:-:S04]  /*83f0*/  FFMA R6, R27, 1.4426950216293334961, -R6 ;  /* 0x3fb8aa3b1b067823 */ /* 0x000fc80000000806 */
[----:B------:R-:W-:Y:S01]  /*8400*/  FFMA R27, R27, 1.925963033500011079e-08, R6 ;  /* 0x32a570601b1b7823 */ /* 0x000fe20000000006 */
[----:B------:R-:W-:Y:S01]  /*8410*/  SHF.L.U32 R6, R9, 0x17, RZ ;  /* 0x0000001709067819 */ /* 0x000fe200000006ff */
[C---:B------:R-:W-:Y:S01]  /*8420*/  FADD R9, R7.reuse, -12583039 ;  /* 0xcb40007f07097421 */ /* 0x040fe20000000000 */
[----:B------:R-:W-:-:S03]  /*8430*/  SHF.L.U32 R7, R7, 0x17, RZ ;  /* 0x0000001707077819 */ /* 0x000fc600000006ff */
[C---:B------:R-:W-:Y:S01]  /*8440*/  FFMA R9, R36.reuse, 1.4426950216293334961, -R9 ;  /* 0x3fb8aa3b24097823 */ /* 0x040fe20000000809 */
[----:B------:R-:W0:Y:S03]  /*8450*/  MUFU.EX2 R27, R27 ;  /* 0x0000001b001b7308 */ /* 0x000e260000000800 */
[----:B------:R-:W-:-:S05]  /*8460*/  FFMA R9, R36, 1.925963033500011079e-08, R9 ;  /* 0x32a5706024097823 */ /* 0x000fca0000000009 */
[----:B------:R1:W2:Y:S02]  /*8470*/  MUFU.EX2 R8, R9 ;  /* 0x0000000900087308 */ /* 0x0002a40000000800 */
[----:B-1----:R-:W-:Y:S01]  /*8480*/  FADD R9, R15, -12583039 ;  /* 0xcb40007f0f097421 */ /* 0x002fe20000000000 */
[----:B0-----:R-:W-:-:S03]  /*8490*/  FMUL R6, R6, R27 ;  /* 0x0000001b06067220 */ /* 0x001fc60000400000 */
[C---:B------:R-:W-:Y:S01]  /*84a0*/  FFMA R9, R34.reuse, 1.4426950216293334961, -R9 ;  /* 0x3fb8aa3b22097823 */ /* 0x040fe20000000809 */
[----:B--2---:R-:W-:Y:S01]  /*84b0*/  FMUL R7, R7, R8 ;  /* 0x0000000807077220 */ /* 0x004fe20000400000 */
[----:B------:R-:W-:Y:S02]  /*84c0*/  IMAD.SHL.U32 R8, R11, 0x800000, RZ ;  /* 0x008000000b087824 */ /* 0x000fe400078e00ff */
[----:B------:R-:W-:Y:S01]  /*84d0*/  FFMA R11, R34, 1.925963033500011079e-08, R9 ;  /* 0x32a57060220b7823 */ /* 0x000fe20000000009 */
[----:B------:R-:W-:Y:S01]  /*84e0*/  FADD R9, R12, R21 ;  /* 0x000000150c097221 */ /* 0x000fe20000000000 */
[----:B------:R-:W-:Y:S02]  /*84f0*/  FMUL R8, R8, R13 ;  /* 0x0000000d08087220 */ /* 0x000fe40000400000 */
[----:B------:R0:W1:Y:S01]  /*8500*/  MUFU.EX2 R14, R11 ;  /* 0x0000000b000e7308 */ /* 0x0000620000000800 */
[----:B------:R-:W-:-:S04]  /*8510*/  FADD R12, R9, R20 ;  /* 0x00000014090c7221 */ /* 0x000fc80000000000 */
[----:B------:R-:W-:-:S04]  /*8520*/  FADD R9, R12, R19 ;  /* 0x000000130c097221 */ /* 0x000fc80000000000 */
[----:B------:R-:W-:Y:S01]  /*8530*/  FADD R12, R9, R18 ;  /* 0x00000012090c7221 */ /* 0x000fe20000000000 */
[----:B0-----:R-:W-:-:S03]  /*8540*/  IMAD.MOV.U32 R11, RZ, RZ, 0x1f ;  /* 0x0000001fff0b7424 */ /* 0x001fc600078e00ff */
        /* <DEDUP_REMOVED lines=10> */
[----:B------:R-:W-:Y:S02]  /*85f0*/  SHF.L.U32 R9, R15, 0x17, RZ ;  /* 0x000000170f097819 */ /* 0x000fe400000006ff */
[----:B------:R-:W-:Y:S01]  /*8600*/  MOV R15, 0xffffffff ;  /* 0xffffffff000f7802 */ /* 0x000fe20000000f00 */
[----:B------:R-:W-:Y:S02]  /*8610*/  FADD R13, R12, R7 ;  /* 0x000000070c0d7221 */ /* 0x000fe40000000000 */
[----:B-1----:R-:W-:Y:S02]  /*8620*/  FMUL R9, R9, R14 ;  /* 0x0000000e09097220 */ /* 0x002fe40000400000 */
[----:B------:R-:W-:-:S04]  /*8630*/  FADD R12, R13, R8 ;  /* 0x000000080d0c7221 */ /* 0x000fc80000000000 */
[----:B------:R-:W-:Y:S01]  /*8640*/  FADD R13, R12, R9 ;  /* 0x000000090c0d7221 */ /* 0x000fe20000000000 */
[----:B------:R-:W-:-:S07]  /*8650*/  HFMA2 R12, -RZ, RZ, 0, 9.5367431640625e-07 ;  /* 0x00000010ff0c7431 */ /* 0x000fce00000001ff */
[----:B------:R-:W-:Y:S05]  /*8660*/  WARPSYNC.COLLECTIVE R15, `(.L_x_7792) ;  /* 0x000000000f087348 */ /* 0x000fea0003c00000 */
[----:B------:R0:W1:Y:S02]  /*8670*/  SHFL.BFLY P6, R14, R13, R12, R11 ;  /* 0x0c00000c0d0e7389 */ /* 0x00006400000c000b */
[----:B01----:R-:W-:Y:S05]  /*8680*/  ENDCOLLECTIVE ;  /* 0x000000000000791b */ /* 0x003fea0003800000 */
.L_x_7792:
[----:B------:R-:W-:Y:S02]  /*8690*/  IMAD.MOV.U32 R12, RZ, RZ, 0x8 ;  /* 0x00000008ff0c7424 */ /* 0x000fe400078e00ff */
[----:B------:R-:W-:-:S05]  /*86a0*/  FADD R26, R13, R14 ;  /* 0x0000000e0d1a7221 */ /* 0x000fca0000000000 */
[----:B------:R-:W-:-:S07]  /*86b0*/  MOV R13, R26 ;  /* 0x0000001a000d7202 */ /* 0x000fce0000000f00 */
[----:B------:R-:W-:Y:S05]  /*86c0*/  WARPSYNC.COLLECTIVE R15, `(.L_x_7793) ;  /* 0x000000000f087348 */ /* 0x000fea0003c00000 */
[----:B------:R0:W1:Y:S02]  /*86d0*/  SHFL.BFLY P6, R14, R13, R12, R11 ;  /* 0x0c00000c0d0e7389 */ /* 0x00006400000c000b */
[----:B01----:R-:W-:Y:S05]  /*86e0*/  ENDCOLLECTIVE ;  /* 0x000000000000791b */ /* 0x003fea0003800000 */
.L_x_7793:
[----:B------:R-:W-:Y:S02]  /*86f0*/  HFMA2 R12, -RZ, RZ, 0, 2.384185791015625e-07 ;  /* 0x00000004ff0c7431 */ /* 0x000fe400000001ff */
[----:B------:R-:W-:-:S05]  /*8700*/  FADD R27, R26, R14 ;  /* 0x0000000e1a1b7221 */ /* 0x000fca0000000000 */
[----:B------:R-:W-:-:S07]  /*8710*/  MOV R13, R27 ;  /* 0x0000001b000d7202 */ /* 0x000fce0000000f00 */
[----:B------:R-:W-:Y:S05]  /*8720*/  WARPSYNC.COLLECTIVE R15, `(.L_x_7794) ;  /* 0x000000000f087348 */ /* 0x000fea0003c00000 */
[----:B------:R0:W1:Y:S02]  /*8730*/  SHFL.BFLY P6, R14, R13, R12, R11 ;  /* 0x0c00000c0d0e7389 */ /* 0x00006400000c000b */
[----:B01----:R-:W-:Y:S05]  /*8740*/  ENDCOLLECTIVE ;  /* 0x000000000000791b */ /* 0x003fea0003800000 */
.L_x_7794:
[----:B------:R-:W-:Y:S01]  /*8750*/  MOV R12, 0x2 ;  /* 0x00000002000c7802 */ /* 0x000fe20000000f00 */
[----:B------:R-:W-:-:S04]  /*8760*/  FADD R32, R27, R14 ;  /* 0x0000000e1b207221 */ /* 0x000fc80000000000 */
[----:B------:R-:W-:-:S07]  /*8770*/  IMAD.MOV.U32 R13, RZ, RZ, R32 ;  /* 0x000000ffff0d7224 */ /* 0x000fce00078e0020 */
[----:B------:R-:W-:Y:S05]  /*8780*/  WARPSYNC.COLLECTIVE R15, `(.L_x_7795) ;  /* 0x000000000f087348 */ /* 0x000fea0003c00000 */
[----:B------:R0:W1:Y:S02]  /*8790*/  SHFL.BFLY P6, R14, R13, R12, R11 ;  /* 0x0c00000c0d0e7389 */ /* 0x00006400000c000b */
[----:B01----:R-:W-:Y:S05]  /*87a0*/  ENDCOLLECTIVE ;  /* 0x000000000000791b */ /* 0x003fea0003800000 */
.L_x_7795:
[----:B------:R-:W-:Y:S02]  /*87b0*/  IMAD.MOV.U32 R12, RZ, RZ, 0x1 ;  /* 0x00000001ff0c7424 */ /* 0x000fe400078e00ff */
[----:B------:R-:W-:-:S05]  /*87c0*/  FADD R34, R32, R14 ;  /* 0x0000000e20227221 */ /* 0x000fca0000000000 */
[----:B------:R-:W-:-:S07]  /*87d0*/  MOV R13, R34 ;  /* 0x00000022000d7202 */ /* 0x000fce0000000f00 */
[----:B------:R-:W-:Y:S05]  /*87e0*/  WARPSYNC.COLLECTIVE R15, `(.L_x_7796) ;  /* 0x000000000f087348 */ /* 0x000fea0003c00000 */
[----:B------:R0:W1:Y:S02]  /*87f0*/  SHFL.BFLY P6, R14, R13, R12, R11 ;  /* 0x0c00000c0d0e7389 */ /* 0x00006400000c000b */
[----:B01----:R-:W-:Y:S05]  /*8800*/  ENDCOLLECTIVE ;  /* 0x000000000000791b */ /* 0x003fea0003800000 */
.L_x_7796:
[----:B------:R-:W-:Y:S05]  /*8810*/  BRA `(.L_x_7797) ;  /* 0xffffffd000d47947 */ /* 0x000fea000383ffff */
        .weak           $__internal_113_$__cuda_sm3x_div_rn_noftz_f32_slowpath
        .type           $__internal_113_$__cuda_sm3x_div_rn_noftz_f32_slowpath,@function
        .size           $__internal_113_$__cuda_sm3x_div_rn_noftz_f32_slowpath,(.L_x_37490 - $__internal_113_$__cuda_sm3x_div_rn_noftz_f32_slowpath)
$__internal_113_$__cuda_sm3x_div_rn_noftz_f32_slowpath:
        /* <DEDUP_REMOVED lines=34> */
.L_x_7799:
        /* <DEDUP_REMOVED lines=51> */
.L_x_7806:
[----:B------:R-:W-:-:S04]  /*8d70*/  LOP3.LUT R11, R11, 0x80000000, RZ, 0xc0, !PT ;  /* 0x800000000b0b7812 */ /* 0x000fc800078ec0ff */
[----:B------:R-:W-:Y:S01]  /*8d80*/  LOP3.LUT R11, R11, 0x7f800000, RZ, 0xfc, !PT ;  /* 0x7f8000000b0b7812 */ /* 0x000fe200078efcff */
[----:B------:R-:W-:Y:S06]  /*8d90*/  BRA `(.L_x_7807) ;  /* 0x0000000000047947 */ /* 0x000fec0003800000 */
.L_x_7805:
[----:B------:R-:W-:-:S07]  /*8da0*/  IMAD R11, R15, 0x800000, R11 ;  /* 0x008000000f0b7824 */ /* 0x000fce00078e020b */
.L_x_7807:
[----:B------:R-:W-:Y:S05]  /*8db0*/  BSYNC.RECONVERGENT B2 ;  /* 0x0000000000027941 */ /* 0x000fea0003800200 */
.L_x_7804:
[----:B------:R-:W-:Y:S05]  /*8dc0*/  BRA `(.L_x_7808) ;  /* 0x0000000000207947 */ /* 0x000fea0003800000 */
.L_x_7803:
[----:B------:R-:W-:-:S04]  /*8dd0*/  LOP3.LUT R11, R14, 0x80000000, R23, 0x48, !PT ;  /* 0x800000000e0b7812 */ /* 0x000fc800078e4817 */
[----:B------:R-:W-:Y:S01]  /*8de0*/  LOP3.LUT R11, R11, 0x7f800000, RZ, 0xfc, !PT ;  /* 0x7f8000000b0b7812 */ /* 0x000fe200078efcff */
[----:B------:R-:W-:Y:S06]  /*8df0*/  BRA `(.L_x_7808) ;  /* 0x0000000000147947 */ /* 0x000fec0003800000 */
.L_x_7802:
[----:B------:R-:W-:Y:S01]  /*8e00*/  LOP3.LUT R11, R14, 0x80000000, R23, 0x48, !PT ;  /* 0x800000000e0b7812 */ /* 0x000fe200078e4817 */
[----:B------:R-:W-:Y:S06]  /*8e10*/  BRA `(.L_x_7808) ;  /* 0x00000000000c7947 */ /* 0x000fec0003800000 */
.L_x_7801:
[----:B------:R-:W0:Y:S01]  /*8e20*/  MUFU.RSQ R11, -QNAN ;  /* 0xffc00000000b7908 */ /* 0x000e220000001400 */
[----:B------:R-:W-:Y:S05]  /*8e30*/  BRA `(.L_x_7808) ;  /* 0x0000000000047947 */ /* 0x000fea0003800000 */
.L_x_7800:
[----:B------:R-:W-:-:S07]  /*8e40*/  FADD.FTZ R11, R23, R14 ;  /* 0x0000000e170b7221 */ /* 0x000fce0000010000 */
.L_x_7808:
[----:B------:R-:W-:Y:S05]  /*8e50*/  BSYNC.RECONVERGENT B1 ;  /* 0x0000000000017941 */ /* 0x000fea0003800200 */
.L_x_7798:
[----:B------:R-:W-:Y:S01]  /*8e60*/  HFMA2 R15, -RZ, RZ, 0, 0 ;  /* 0x00000000ff0f7431 */ /* 0x000fe200000001ff */
[----:B------:R-:W-:-:S04]  /*8e70*/  MOV R14, R32 ;  /* 0x00000020000e7202 */ /* 0x000fc80000000f00 */
[----:B0-----:R-:W-:Y:S05]  /*8e80*/  RET.REL.NODEC R14 `(_Z15SoftmaxWarpImplI22BroadcastScaleMaskLoadIffbLm4EiE11DirectStoreIffEfLi2ELi18ELi32ELi1ELb1EL9Algorithm0EEvT_T0_ll) ;  /* 0xffffff700e5c7950 */ /* 0x001fea0003c3ffff */
.L_x_7809:
        /* <DEDUP_REMOVED lines=15> */
.L_x_37490:


//--------------------- .text._Z15SoftmaxWarpImplI22BroadcastScaleMaskLoadIffbLm4EiE11DirectStoreIffEfLi2ELi18ELi32ELi1ELb0EL9Algorithm0EEvT_T0_ll --------------------------
	.section	.text._Z15SoftmaxWarpImplI22BroadcastScaleMaskLoadIffbLm4EiE11DirectStoreIffEfLi2ELi18ELi32ELi1ELb0EL9Algorithm0EEvT_T0_ll,"ax",@progbits
	.align	128
        .global         _Z15SoftmaxWarpImplI22BroadcastScaleMaskLoadIffbLm4EiE11DirectStoreIffEfLi2ELi18ELi32ELi1ELb0EL9Algorithm0EEvT_T0_ll
        .type           _Z15SoftmaxWarpImplI22BroadcastScaleMaskLoadIffbLm4EiE11DirectStoreIffEfLi2ELi18ELi32ELi1ELb0EL9Algorithm0EEvT_T0_ll,@function
        .size           _Z15SoftmaxWarpImplI22BroadcastScaleMaskLoadIffbLm4EiE11DirectStoreIffEfLi2ELi18ELi32ELi1ELb0EL9Algorithm0EEvT_T0_ll,(.L_x_37491 - _Z15SoftmaxWarpImplI22BroadcastScaleMaskLoadIffbLm4EiE11DirectStoreIffEfLi2ELi18ELi32ELi1ELb0EL9Algorithm0EEvT_T0_ll)
        .other          _Z15SoftmaxWarpImplI22BroadcastScaleMaskLoadIffbLm4EiE11DirectStoreIffEfLi2ELi18ELi32ELi1ELb0EL9Algorithm0EEvT_T0_ll,@"STO_CUDA_ENTRY STV_DEFAULT"
_Z15SoftmaxWarpImplI22BroadcastScaleMaskLoadIffbLm4EiE11DirectStoreIffEfLi2ELi18ELi32ELi1ELb0EL9Algorithm0EEvT_T0_ll:
.text._Z15SoftmaxWarpImplI22BroadcastScaleMaskLoadIffbLm4EiE11DirectStoreIffEfLi2ELi18ELi32ELi1ELb0EL9Algorithm0EEvT_T0_ll:
        /* <DEDUP_REMOVED lines=30> */
.L_x_7810:
        /* <DEDUP_REMOVED lines=13> */
.L_x_7849:
        /* <DEDUP_REMOVED lines=12> */
[C---:B-1----:R-:W-:Y:S01]  /*0370*/  R2UR UR14, R24.reuse ;  /* 0x00000000180e72ca */ /* 0x042fe200000e0000 */
[----:B------:R-:W-:Y:S01]  /*0380*/  UISETP.NE.AND.EX UP1, UPT, UR43, URZ, UPT, UP1 ;  /* 0x000000ff2b00728c */ /* 0x000fe2000bf25310 */
[C---:B------:R-:W-:Y:S01]  /*0390*/  R2UR UR15, R25.reuse ;  /* 0x00000000190f72ca */ /* 0x040fe200000e0000 */
[----:B------:R-:W-:Y:S01]  /*03a0*/  UISETP.NE.U32.AND UP3, UPT, UR36, 0x1, UPT ;  /* 0x000000012400788c */ /* 0x000fe2000bf65070 */
[----:B------:R-:W-:Y:S01]  /*03b0*/  R2UR UR16, R24 ;  /* 0x00000000181072ca */ /* 0x000fe200000e0000 */
[----:B------:R-:W0:Y:S01]  /*03c0*/  I2F.RP R0, UR12 ;  /* 0x0000000c00007d06 */ /* 0x000e220008209400 */
[----:B------:R-:W-:Y:S01]  /*03d0*/  UISETP.NE.U32.AND UP2, UPT, UR38, 0x1, UPT ;  /* 0x000000012600788c */ /* 0x000fe2000bf45070 */
[----:B------:R-:W-:Y:S01]  /*03e0*/  R2UR UR17, R25 ;  /* 0x00000000191172ca */ /* 0x000fe200000e0000 */
[----:B------:R-:W-:-:S02]  /*03f0*/  UISETP.NE.AND.EX UP3, UPT, UR37, URZ, UPT, UP3 ;  /* 0x000000ff2500728c */ /* 0x000fc4000bf65330 */
[----:B------:R-:W-:-:S03]  /*0400*/  UISETP.NE.AND.EX UP2, UPT, UR39, URZ, UPT, UP2 ;  /* 0x000000ff2700728c */ /* 0x000fc6000bf45320 */
[----:B------:R-:W1:Y:S08]  /*0410*/  I2F.RP R3, UR10 ;  /* 0x0000000a00037d06 */ /* 0x000e700008209400 */
[----:B0-----:R-:W0:Y:S08]  /*0420*/  MUFU.RCP R0, R0 ;  /* 0x0000000000007308 */ /* 0x001e300000001000 */
[----:B-1----:R-:W1:Y:S01]  /*0430*/  MUFU.RCP R3, R3 ;  /* 0x0000000300037308 */ /* 0x002e620000001000 */
[----:B0-----:R-:W-:-:S07]  /*0440*/  IADD3 R2, PT, PT, R0, 0xffffffe, RZ ;  /* 0x0ffffffe00027810 */ /* 0x001fce0007ffe0ff */
[----:B------:R-:W0:Y:S01]  /*0450*/  F2I.FTZ.U32.TRUNC.NTZ R2, R2 ;  /* 0x0000000200027305 */ /* 0x000e22000021f000 */
[----:B-1----:R-:W-:Y:S02]  /*0460*/  IADD3 R4, PT, PT, R3, 0xffffffe, RZ ;  /* 0x0ffffffe03047810 */ /* 0x002fe40007ffe0ff */
[----:B------:R-:W-:-:S05]  /*0470*/  LOP3.LUT R3, R8, UR55, RZ, 0x3c, !PT ;  /* 0x0000003708037c12 */ /* 0x000fca000f8e3cff */
        /* <DEDUP_REMOVED lines=16> */
[----:B------:R-:W-:-:S04]  /*0580*/  UIMAD.WIDE.U32 UR8, UR5, UR8, UR4 ;  /* 0x00000008050872a5 */ /* 0x000fc8000f8e0004 */
[----:B------:R-:W-:-:S07]  /*0590*/  ISETP.LT.U32.AND P4, PT, R6, UR12, PT ;  /* 0x0000000c06007c0c */ /* 0x000fce000bf81070 */
[----:B------:R-:W-:Y:S02]  /*05a0*/  @!P2 VIADD R2, R2, -UR12 ;  /* 0x8000000c0202ac36 */ /* 0x000fe40008000000 */
[----:B------:R-:W-:Y:S01]  /*05b0*/  @!P2 VIADD R0, R0, 0x1 ;  /* 0x000000010000a836 */ /* 0x000fe20000000000 */
[----:B------:R-:W-:Y:S02]  /*05c0*/  ISETP.GE.AND P2, PT, R3, RZ, PT ;  /* 0x000000ff0300720c */ /* 0x000fe40003f46270 */
[----:B------:R-:W-:Y:S01]  /*05d0*/  ISETP.GE.U32.AND P0, PT, R2, UR12, PT ;  /* 0x0000000c02007c0c */ /* 0x000fe2000bf06070 */
[----:B------:R-:W-:Y:S01]  /*05e0*/  @!P4 VIADD R5, R5, 0x1 ;  /* 0x000000010505c836 */ /* 0x000fe20000000000 */
[----:B------:R-:W-:Y:S02]  /*05f0*/  LOP3.LUT R2, R11, UR55, RZ, 0x3c, !PT ;  /* 0x000000370b027c12 */ /* 0x000fe4000f8e3cff */
[----:B------:R-:W-:Y:S02]  /*0600*/  @!P4 IADD3 R6, PT, PT, R6, -UR12, RZ ;  /* 0x8000000c0606cc10 */ /* 0x000fe4000fffe0ff */
[----:B------:R-:W-:-:S02]  /*0610*/  ISETP.GE.AND P3, PT, R2, RZ, PT ;  /* 0x000000ff0200720c */ /* 0x000fc40003f66270 */
[----:B------:R-:W-:Y:S02]  /*0620*/  ISETP.GE.U32.AND P1, PT, R6, UR12, PT ;  /* 0x0000000c06007c0c */ /* 0x000fe4000bf26070 */
[----:B------:R-:W-:Y:S02]  /*0630*/  LOP3.LUT R2, RZ, UR55, RZ, 0x33, !PT ;  /* 0x00000037ff027c12 */ /* 0x000fe4000f8e33ff */
[----:B------:R-:W-:Y:S02]  /*0640*/  IABS R3, UR57 ;  /* 0x0000003900037c13 */ /* 0x000fe40008000000 */
[----:B------:R-:W-:Y:S02]  /*0650*/  @P0 IADD3 R0, PT, PT, R0, 0x1, RZ ;  /* 0x0000000100000810 */ /* 0x000fe40007ffe0ff */
[----:B------:R-:W-:Y:S02]  /*0660*/  ISETP.NE.AND P0, PT, RZ, UR55, PT ;  /* 0x00000037ff007c0c */ /* 0x000fe4000bf05270 */
[----:B------:R-:W-:Y:S01]  /*0670*/  R2UR UR11, R3 ;  /* 0x00000000030b72ca */ /* 0x000fe200000e0000 */
[----:B------:R-:W-:-:S02]  /*0680*/  @!P3 IMAD.MOV R0, RZ, RZ, -R0 ;  /* 0x000000ffff00b224 */ /* 0x000fc400078e0a00 */
[----:B------:R-:W-:-:S03]  /*0690*/  @P1 IADD3 R5, PT, PT, R5, 0x1, RZ ;  /* 0x0000000105051810 */ /* 0x000fc60007ffe0ff */
[----:B------:R-:W-:Y:S02]  /*06a0*/  SEL R9, R2, R0, !P0 ;  /* 0x0000000002097207 */ /* 0x000fe40004000000 */
[----:B------:R-:W-:-:S03]  /*06b0*/  @!P2 IADD3 R5, PT, PT, -R5, RZ, RZ ;  /* 0x000000ff0505a210 */ /* 0x000fc60007ffe1ff */
[----:B------:R-:W-:Y:S01]  /*06c0*/  IMAD.MOV R0, RZ, RZ, -R9 ;  /* 0x000000ffff007224 */ /* 0x000fe200078e0a09 */
[----:B------:R-:W-:Y:S01]  /*06d0*/  SEL R14, R2, R5, !P0 ;  /* 0x00000005020e7207 */ /* 0x000fe20004000000 */
[----:B------:R-:W0:Y:S02]  /*06e0*/  I2F.RP R4, UR11 ;  /* 0x0000000b00047d06 */ /* 0x000e240008209400 */
[----:B------:R-:W-:Y:S01]  /*06f0*/  IMAD R12, R0, UR55, R11 ;  /* 0x00000037000c7c24 */ /* 0x000fe2000f8e020b */
[----:B------:R-:W-:-:S04]  /*0700*/  IADD3 R3, PT, PT, -R14, RZ, RZ ;  /* 0x000000ff0e037210 */ /* 0x000fc80007ffe1ff */
[----:B------:R-:W-:Y:S01]  /*0710*/  IABS R0, R12 ;  /* 0x0000000c00007213 */ /* 0x000fe20000000000 */
[----:B------:R-:W-:-:S04]  /*0720*/  IMAD R18, R3, UR55, R8 ;  /* 0x0000003703127c24 */ /* 0x000fc8000f8e0208 */
[----:B------:R-:W-:Y:S01]  /*0730*/  IMAD.MOV.U32 R3, RZ, RZ, R0 ;  /* 0x000000ffff037224 */ /* 0x000fe200078e0000 */
[----:B------:R-:W-:Y:S01]  /*0740*/  IABS R7, R18 ;  /* 0x0000001200077213 */ /* 0x000fe20000000000 */
[----:B0-----:R-:W0:Y:S02]  /*0750*/  MUFU.RCP R4, R4 ;  /* 0x0000000400047308 */ /* 0x001e240000001000 */
[----:B------:R-:W-:-:S04]  /*0760*/  IMAD.HI.U32 R0, R3, UR9, RZ ;  /* 0x0000000903007c27 */ /* 0x000fc8000f8e00ff */
[----:B------:R-:W-:Y:S01]  /*0770*/  IMAD.HI.U32 R6, R7, UR9, RZ ;  /* 0x0000000907067c27 */ /* 0x000fe2000f8e00ff */
[----:B------:R-:W-:-:S05]  /*0780*/  IADD3 R10, PT, PT, -R0, RZ, RZ ;  /* 0x000000ff000a7210 */ /* 0x000fca0007ffe1ff */
[----:B------:R-:W-:Y:S02]  /*0790*/  IMAD R3, R10, UR10, R3 ;  /* 0x0000000a0a037c24 */ /* 0x000fe4000f8e0203 */
[----:B------:R-:W-:-:S03]  /*07a0*/  IMAD.MOV R10, RZ, RZ, -R6 ;  /* 0x000000ffff0a7224 */ /* 0x000fc600078e0a06 */
[----:B------:R-:W-:Y:S01]  /*07b0*/  ISETP.LT.U32.AND P4, PT, R3, UR10, PT ;  /* 0x0000000a03007c0c */ /* 0x000fe2000bf81070 */
[----:B------:R-:W-:Y:S01]  /*07c0*/  IMAD R7, R10, UR10, R7 ;  /* 0x0000000a0a077c24 */ /* 0x000fe2000f8e0207 */
[----:B0-----:R-:W-:-:S04]  /*07d0*/  IADD3 R5, PT, PT, R4, 0xffffffe, RZ ;  /* 0x0ffffffe04057810 */ /* 0x001fc80007ffe0ff */
[----:B------:R-:W-:Y:S02]  /*07e0*/  ISETP.LT.U32.AND P5, PT, R7, UR10, PT ;  /* 0x0000000a07007c0c */ /* 0x000fe4000bfa1070 */
[----:B------:R-:W0:Y:S05]  /*07f0*/  F2I.FTZ.U32.TRUNC.NTZ R5, R5 ;  /* 0x0000000500057305 */ /* 0x000e2a000021f000 */
[----:B------:R-:W-:Y:S02]  /*0800*/  @!P4 VIADD R3, R3, -UR10 ;  /* 0x8000000a0303cc36 */ /* 0x000fe40008000000 */
[----:B------:R-:W-:-:S03]  /*0810*/  @!P4 VIADD R0, R0, 0x1 ;  /* 0x000000010000c836 */ /* 0x000fc60000000000 */
[----:B------:R-:W-:Y:S01]  /*0820*/  ISETP.GE.U32.AND P3, PT, R3, UR10, PT ;  /* 0x0000000a03007c0c */ /* 0x000fe2000bf66070 */
[----:B------:R-:W-:Y:S01]  /*0830*/  @!P5 VIADD R6, R6, 0x1 ;  /* 0x000000010606d836 */ /* 0x000fe20000000000 */
[----:B------:R-:W-:Y:S02]  /*0840*/  LOP3.LUT R3, R12, UR56, RZ, 0x3c, !PT ;  /* 0x000000380c037c12 */ /* 0x000fe4000f8e3cff */
[----:B------:R-:W-:Y:S02]  /*0850*/  @!P5 IADD3 R7, PT, PT, R7, -UR10, RZ ;  /* 0x8000000a0707dc10 */ /* 0x000fe4000fffe0ff */
[----:B------:R-:W-:Y:S02]  /*0860*/  ISETP.GE.AND P2, PT, R3, RZ, PT ;  /* 0x000000ff0300720c */ /* 0x000fe40003f46270 */
[----:B------:R-:W-:Y:S02]  /*0870*/  ISETP.GE.U32.AND P1, PT, R7, UR10, PT ;  /* 0x0000000a07007c0c */ /* 0x000fe4000bf26070 */
[----:B------:R-:W-:-:S02]  /*0880*/  LOP3.LUT R3, R18, UR56, RZ, 0x3c, !PT ;  /* 0x0000003812037c12 */ /* 0x000fc4000f8e3cff */
[----:B0-----:R-:W-:Y:S02]  /*0890*/  R2UR UR5, R5 ;  /* 0x00000000050572ca */ /* 0x001fe400000e0000 */
[----:B------:R-:W-:Y:S02]  /*08a0*/  @P3 IADD3 R0, PT, PT, R0, 0x1, RZ ;  /* 0x0000000100003810 */ /* 0x000fe40007ffe0ff */
[----:B------:R-:W-:Y:S02]  /*08b0*/  ISETP.GE.AND P3, PT, R3, RZ, PT ;  /* 0x000000ff0300720c */ /* 0x000fe40003f66270 */
[----:B------:R-:W-:Y:S02]  /*08c0*/  MOV R3, R0 ;  /* 0x0000000000037202 */ /* 0x000fe40000000f00 */
[----:B------:R-:W-:Y:S01]  /*08d0*/  LOP3.LUT R0, RZ, UR56, RZ, 0x33, !PT ;  /* 0x00000038ff007c12 */ /* 0x000fe2000f8e33ff */
[----:B------:R-:W-:Y:S01]  /*08e0*/  @P1 VIADD R6, R6, 0x1 ;  /* 0x0000000106061836 */ /* 0x000fe20000000000 */
[----:B------:R-:W-:-:S02]  /*08f0*/  @!P2 IADD3 R3, PT, PT, -R3, RZ, RZ ;  /* 0x000000ff0303a210 */ /* 0x000fc40007ffe1ff */
[----:B------:R-:W-:Y:S01]  /*0900*/  PLOP3.LUT P2, PT, PT, PT, UP0, 0x40, 0x4 ;  /* 0x000000000004781c */ /* 0x000fe20003f4e808 */
[----:B------:R-:W-:Y:S01]  /*0910*/  UIADD3 UR6, UPT, UPT, URZ, -UR5, URZ ;  /* 0x80000005ff067290 */ /* 0x000fe2000fffe0ff */
[----:B------:R-:W-:-:S03]  /*0920*/  SEL R13, R0, R3, !P6 ;  /* 0x00000003000d7207 */ /* 0x000fc60007000000 */
[----:B------:R-:W-:Y:S01]  /*0930*/  @!P3 IMAD.MOV R6, RZ, RZ, -R6 ;  /* 0x000000ffff06b224 */ /* 0x000fe200078e0a06 */
[----:B------:R-:W-:Y:S01]  /*0940*/  IADD3 R3, PT, PT, -R13, RZ, RZ ;  /* 0x000000ff0d037210 */ /* 0x000fe20007ffe1ff */
[----:B------:R-:W-:Y:S01]  /*0950*/  UIMAD UR6, UR6, UR11, URZ ;  /* 0x0000000b060672a4 */ /* 0x000fe2000f8e02ff */
[----:B------:R-:W-:Y:S02]  /*0960*/  PLOP3.LUT P3, PT, PT, PT, UP0, 0x40, 0x4 ;  /* 0x000000000004781c */ /* 0x000fe40003f6e808 */
[----:B------:R-:W-:Y:S01]  /*0970*/  SEL R15, R0, R6, !P6 ;  /* 0x00000006000f7207 */ /* 0x000fe20007000000 */
[----:B------:R-:W-:Y:S01]  /*0980*/  IMAD R16, R3, UR56, R12 ;  /* 0x0000003803107c24 */ /* 0x000fe2000f8e020c */
[----:B------:R-:W-:Y:S01]  /*0990*/  UIMAD.WIDE.U32 UR4, UR5, UR6, UR4 ;  /* 0x00000006050472a5 */ /* 0x000fe2000f8e0004 */
[----:B------:R-:W-:Y:S02]  /*09a0*/  ISETP.NE.AND P6, PT, RZ, UR57, PT ;  /* 0x00000039ff007c0c */ /* 0x000fe4000bfc5270 */
[----:B------:R-:W-:Y:S01]  /*09b0*/  IMAD.MOV R3, RZ, RZ, -R15 ;  /* 0x000000ffff037224 */ /* 0x000fe200078e0a0f */
[----:B------:R-:W-:-:S03]  /*09c0*/  IABS R4, R16 ;  /* 0x0000001000047213 */ /* 0x000fc60000000000 */
[----:B------:R-:W-:Y:S02]  /*09d0*/  IMAD R17, R3, UR56, R18 ;  /* 0x0000003803117c24 */ /* 0x000fe4000f8e0212 */
[----:B------:R-:W-:-:S03]  /*09e0*/  IMAD.HI.U32 R3, R4, UR5, RZ ;  /* 0x0000000504037c27 */ /* 0x000fc6000f8e00ff */
[----:B------:R-:W-:Y:S02]  /*09f0*/  IABS R7, R17 ;  /* 0x0000001100077213 */ /* 0x000fe40000000000 */
[----:B------:R-:W-:-:S03]  /*0a00*/  IADD3 R5, PT, PT, -R3, RZ, RZ ;  /* 0x000000ff03057210 */ /* 0x000fc60007ffe1ff */
[----:B------:R-:W-:-:S04]  /*0a10*/  IMAD.HI.U32 R6, R7, UR5, RZ ;  /* 0x0000000507067c27 */ /* 0x000fc8000f8e00ff */
[----:B------:R-:W-:Y:S02]  /*0a20*/  IMAD R4, R5, UR11, R4 ;  /* 0x0000000b05047c24 */ /* 0x000fe4000f8e0204 */
[----:B------:R-:W-:-:S03]  /*0a30*/  IMAD.MOV R10, RZ, RZ, -R6 ;  /* 0x000000ffff0a7224 */ /* 0x000fc600078e0a06 */
[----:B------:R-:W-:Y:S01]  /*0a40*/  ISETP.LT.U32.AND P4, PT, R4, UR11, PT ;  /* 0x0000000b04007c0c */ /* 0x000fe2000bf81070 */
[----:B------:R-:W-:Y:S01]  /*0a50*/  IMAD R5, R10, UR11, R7 ;  /* 0x0000000b0a057c24 */ /* 0x000fe2000f8e0207 */
[----:B------:R-:W-:-:S04]  /*0a60*/  LOP3.LUT R7, R16, UR57, RZ, 0x3c, !PT ;  /* 0x0000003910077c12 */ /* 0x000fc8000f8e3cff */
[----:B------:R-:W-:-:S07]  /*0a70*/  ISETP.LT.U32.AND P1, PT, R5, UR11, PT ;  /* 0x0000000b05007c0c */ /* 0x000fce000bf21070 */
[----:B------:R-:W-:Y:S02]  /*0a80*/  @!P4 IADD3 R4, PT, PT, R4, -UR11, RZ ;  /* 0x8000000b0404cc10 */ /* 0x000fe4000fffe0ff */
[----:B------:R-:W-:Y:S02]  /*0a90*/  @!P4 IADD3 R3, PT, PT, R3, 0x1, RZ ;  /* 0x000000010303c810 */ /* 0x000fe40007ffe0ff */
[----:B------:R-:W-:Y:S02]  /*0aa0*/  ISETP.GE.U32.AND P5, PT, R4, UR11, PT ;  /* 0x0000000b04007c0c */ /* 0x000fe4000bfa6070 */
[----:B------:R-:W-:Y:S01]  /*0ab0*/  @!P1 VIADD R5, R5, -UR11 ;  /* 0x8000000b05059c36 */ /* 0x000fe20008000000 */
[----:B------:R-:W-:Y:S02]  /*0ac0*/  SEL R4, R9, RZ, !P2 ;  /* 0x000000ff09047207 */ /* 0x000fe40005000000 */
[----:B------:R-:W-:Y:S02]  /*0ad0*/  ISETP.GE.AND P2, PT, R7, RZ, PT ;  /* 0x000000ff0700720c */ /* 0x000fe40003f46270 */
[----:B------:R-:W-:Y:S01]  /*0ae0*/  SEL R9, R14, RZ, !P3 ;  /* 0x000000ff0e097207 */ /* 0x000fe20005800000 */
[----:B------:R-:W-:Y:S01]  /*0af0*/  IMAD R7, R4, UR44, RZ ;  /* 0x0000002c04077c24 */ /* 0x000fe2000f8e02ff */
[----:B------:R-:W-:-:S02]  /*0b00*/  ISETP.GE.U32.AND P3, PT, R5, UR11, PT ;  /* 0x0000000b05007c0c */ /* 0x000fc4000bf66070 */
[----:B------:R-:W-:Y:S01]  /*0b10*/  LOP3.LUT R5, R17, UR57, RZ, 0x3c, !PT ;  /* 0x0000003911057c12 */ /* 0x000fe2000f8e3cff */
[----:B------:R-:W-:Y:S01]  /*0b20*/  IMAD R9, R9, UR44, RZ ;  /* 0x0000002c09097c24 */ /* 0x000fe2000f8e02ff */
[----:B------:R-:W-:Y:S01]  /*0b30*/  @!P1 IADD3 R6, PT, PT, R6, 0x1, RZ ;  /* 0x0000000106069810 */ /* 0x000fe20007ffe0ff */
[----:B------:R-:W-:Y:S01]  /*0b40*/  @P5 VIADD R3, R3, 0x1 ;  /* 0x0000000103035836 */ /* 0x000fe20000000000 */
[----:B------:R-:W-:Y:S02]  /*0b50*/  ISETP.GE.AND P4, PT, R5, RZ, PT ;  /* 0x000000ff0500720c */ /* 0x000fe40003f86270 */
[----:B------:R-:W-:Y:S02]  /*0b60*/  LOP3.LUT R5, RZ, UR57, RZ, 0x33, !PT ;  /* 0x00000039ff057c12 */ /* 0x000fe4000f8e33ff */
[----:B------:R-:W-:Y:S02]  /*0b70*/  @!P2 IADD3 R3, PT, PT, -R3, RZ, RZ ;  /* 0x000000ff0303a210 */ /* 0x000fe40007ffe1ff */
[----:B------:R-:W-:Y:S01]  /*0b80*/  PLOP3.LUT P1, PT, PT, PT, UP1, 0x40, 0x4 ;  /* 0x000000000004781c */ /* 0x000fe20003f2e818 */
[----:B------:R-:W-:Y:S01]  /*0b90*/  @P3 VIADD R6, R6, 0x1 ;  /* 0x0000000106063836 */ /* 0x000fe20000000000 */
[----:B------:R-:W-:-:S02]  /*0ba0*/  PLOP3.LUT P3, PT, PT, PT, UP1, 0x40, 0x4 ;  /* 0x000000000004781c */ /* 0x000fc40003f6e818 */
[----:B------:R-:W-:Y:S02]  /*0bb0*/  SEL R3, R5, R3, !P6 ;  /* 0x0000000305037207 */ /* 0x000fe40007000000 */
[----:B------:R-:W-:Y:S01]  /*0bc0*/  SEL R12, R15, RZ, !P3 ;  /* 0x000000ff0f0c7207 */ /* 0x000fe20005800000 */
[----:B------:R-:W-:Y:S01]  /*0bd0*/  @!P4 IMAD.MOV R6, RZ, RZ, -R6 ;  /* 0x000000ffff06c224 */ /* 0x000fe200078e0a06 */
[----:B------:R-:W-:Y:S02]  /*0be0*/  SEL R4, R13, RZ, !P1 ;  /* 0x000000ff0d047207 */ /* 0x000fe40004800000 */
[----:B------:R-:W-:Y:S01]  /*0bf0*/  IADD3 R13, PT, PT, -R3, RZ, RZ ;  /* 0x000000ff030d7210 */ /* 0x000fe20007ffe1ff */
[----:B------:R-:W-:Y:S01]  /*0c00*/  IMAD R14, R12, UR45, R9 ;  /* 0x0000002d0c0e7c24 */ /* 0x000fe2000f8e0209 */
[----:B------:R-:W-:Y:S01]  /*0c10*/  PLOP3.LUT P1, PT, PT, PT, UP3, 0x40, 0x4 ;  /* 0x000000000004781c */ /* 0x000fe20003f2e838 */
[----:B------:R-:W-:Y:S01]  /*0c20*/  IMAD R10, R4, UR45, R7 ;  /* 0x0000002d040a7c24 */ /* 0x000fe2000f8e0207 */
[----:B------:R-:W-:Y:S01]  /*0c30*/  SEL R9, R5, R6, !P6 ;  /* 0x0000000605097207 */ /* 0x000fe20007000000 */
[----:B------:R-:W-:Y:S01]  /*0c40*/  IMAD R4, R13, UR57, R16 ;  /* 0x000000390d047c24 */ /* 0x000fe2000f8e0210 */
[----:B------:R-:W0:Y:S01]  /*0c50*/  LDC.64 R6, c[0x0][0x388] ;  /* 0x0000e200ff067b82 */ /* 0x000e220000000a00 */
[----:B------:R-:W-:-:S02]  /*0c60*/  PLOP3.LUT P2, PT, PT, PT, UP2, 0x40, 0x4 ;  /* 0x000000000004781c */ /* 0x000fc40003f4e828 */
[----:B------:R-:W-:Y:S01]  /*0c70*/  SEL R3, R3, RZ, !P1 ;  /* 0x000000ff03037207 */ /* 0x000fe20004800000 */
[----:B------:R-:W-:Y:S01]  /*0c80*/  IMAD.MOV R12, RZ, RZ, -R9 ;  /* 0x000000ffff0c7224 */ /* 0x000fe200078e0a09 */
[----:B------:R-:W-:Y:S02]  /*0c90*/  SEL R4, R4, RZ, !P2 ;  /* 0x000000ff04047207 */ /* 0x000fe40005000000 */
[----:B------:R-:W-:Y:S01]  /*0ca0*/  PLOP3.LUT P3, PT, PT, PT, UP3, 0x40, 0x4 ;  /* 0x000000000004781c */ /* 0x000fe20003f6e838 */
[----:B------:R-:W-:Y:S01]  /*0cb0*/  IMAD R3, R3, UR46, R10 ;  /* 0x0000002e03037c24 */ /* 0x000fe2000f8e020a */
[----:B------:R-:W-:Y:S01]  /*0cc0*/  PLOP3.LUT P1, PT, PT, PT, UP2, 0x40, 0x4 ;  /* 0x000000000004781c */ /* 0x000fe20003f2e828 */
[----:B------:R-:W-:Y:S01]  /*0cd0*/  IMAD R12, R12, UR57, R17 ;  /* 0x000000390c0c7c24 */ /* 0x000fe2000f8e0211 */
[----:B------:R-:W-:Y:S01]  /*0ce0*/  SEL R9, R9, RZ, !P3 ;  /* 0x000000ff09097207 */ /* 0x000fe20005800000 */
[----:B------:R-:W-:-:S03]  /*0cf0*/  IMAD R3, R4, UR47, R3 ;  /* 0x0000002f04037c24 */ /* 0x000fc6000f8e0203 */
[----:B------:R-:W-:Y:S01]  /*0d00*/  SEL R12, R12, RZ, !P1 ;  /* 0x000000ff0c0c7207 */ /* 0x000fe20004800000 */
[----:B------:R-:W-:Y:S01]  /*0d10*/  IMAD R9, R9, UR46, R14 ;  /* 0x0000002e09097c24 */ /* 0x000fe2000f8e020e */
[----:B------:R-:W-:-:S03]  /*0d20*/  LEA.HI R3, R3, R3, RZ, 0x1 ;  /* 0x0000000303037211 */ /* 0x000fc600078f08ff */
[----:B------:R-:W-:Y:S01]  /*0d30*/  IMAD R9, R12, UR47, R9 ;  /* 0x0000002f0c097c24 */ /* 0x000fe2000f8e0209 */
[----:B------:R-:W-:-:S04]  /*0d40*/  SHF.R.S32.HI R3, RZ, 0x1, R3 ;  /* 0x00000001ff037819 */ /* 0x000fc80000011403 */
[----:B------:R-:W-:Y:S01]  /*0d50*/  LEA.HI R9, R9, R9, RZ, 0x1 ;  /* 0x0000000909097211 */ /* 0x000fe200078f08ff */
[----:B0-----:R-:W-:-:S03]  /*0d60*/  IMAD.WIDE R16, R3, 0x2, R6 ;  /* 0x0000000203107825 */ /* 0x001fc600078e0206 */
[----:B------:R-:W-:-:S03]  /*0d70*/  SHF.R.S32.HI R9, RZ, 0x1, R9 ;  /* 0x00000001ff097819 */ /* 0x000fc60000011409 */
[----:B------:R0:W2:Y:S02]  /*0d80*/  LDG.E.U16 R16, desc[UR14][R16.64] ;  /* 0x0000000e10107981 */ /* 0x0000a4000c1e1500 */
[----:B------:R-:W-:-:S05]  /*0d90*/  IMAD.WIDE R12, R9, 0x2, R6 ;  /* 0x00000002090c7825 */ /* 0x000fca00078e0206 */
[----:B------:R1:W3:Y:S01]  /*0da0*/  LDG.E.U16 R10, desc[UR16][R12.64] ;  /* 0x000000100c0a7981 */ /* 0x0002e2000c1e1500 */
[----:B------:R-:W-:-:S04]  /*0db0*/  IADD3 R21, PT, PT, R11, 0x80, RZ ;  /* 0x000000800b157810 */ /* 0x000fc80007ffe0ff */
[----:B------:R-:W-:-:S05]  /*0dc0*/  IABS R9, R21 ;  /* 0x0000001500097213 */ /* 0x000fca0000000000 */
[----:B------:R-:W-:-:S04]  /*0dd0*/  IMAD.HI.U32 R3, R9, UR7, RZ ;  /* 0x0000000709037c27 */ /* 0x000fc8000f8e00ff */
[----:B------:R-:W-:-:S04]  /*0de0*/  IMAD.MOV R4, RZ, RZ, -R3 ;  /* 0x000000ffff047224 */ /* 0x000fc800078e0a03 */
[----:B------:R-:W-:Y:S01]  /*0df0*/  IMAD R9, R4, UR12, R9 ;  /* 0x0000000c04097c24 */ /* 0x000fe2000f8e0209 */
[C---:B------:R-:W-:Y:S01]  /*0e00*/  IADD3 R18, PT, PT, R11.reuse, 0xc0, RZ ;  /* 0x000000c00b127810 */ /* 0x040fe20007ffe0ff */
[----:B------:R-:W-:-:S03]  /*0e10*/  VIADD R4, R11, 0x100 ;  /* 0x000001000b047836 */ /* 0x000fc60000000000 */
[----:B------:R-:W-:Y:S02]  /*0e20*/  ISETP.LT.U32.AND P1, PT, R9, UR12, PT ;  /* 0x0000000c09007c0c */ /* 0x000fe4000bf21070 */
[----:B------:R-:W-:Y:S02]  /*0e30*/  IABS R15, R18 ;  /* 0x00000012000f7213 */ /* 0x000fe40000000000 */
[----:B0-----:R-:W-:-:S03]  /*0e40*/  IABS R17, R4 ;  /* 0x0000000400117213 */ /* 0x001fc60000000000 */
[----:B-1----:R-:W-:-:S04]  /*0e50*/  IMAD.HI.U32 R13, R15, UR7, RZ ;  /* 0x000000070f0d7c27 */ /* 0x002fc8000f8e00ff */
[----:B------:R-:W-:Y:S01]  /*0e60*/  IMAD.HI.U32 R14, R17, UR7, RZ ;  /* 0x00000007110e7c27 */ /* 0x000fe2000f8e00ff */
[----:B------:R-:W-:-:S03]  /*0e70*/  IADD3 R12, PT, PT, -R13, RZ, RZ ;  /* 0x000000ff0d0c7210 */ /* 0x000fc60007ffe1ff */
[----:B------:R-:W-:Y:S01]  /*0e80*/  @!P1 VIADD R9, R9, -UR12 ;  /* 0x8000000c09099c36 */ /* 0x000fe20008000000 */
[----:B------:R-:W-:Y:S01]  /*0e90*/  IADD3 R20, PT, PT, -R14, RZ, RZ ;  /* 0x000000ff0e147210 */ /* 0x000fe20007ffe1ff */
[----:B------:R-:W-:-:S03]  /*0ea0*/  IMAD R12, R12, UR12, R15 ;  /* 0x0000000c0c0c7c24 */ /* 0x000fc6000f8e020f */
[----:B------:R-:W-:Y:S01]  /*0eb0*/  ISETP.GE.U32.AND P2, PT, R9, UR12, PT ;  /* 0x0000000c09007c0c */ /* 0x000fe2000bf46070 */
[----:B------:R-:W-:Y:S01]  /*0ec0*/  IMAD R9, R20, UR12, R17 ;  /* 0x0000000c14097c24 */ /* 0x000fe2000f8e0211 */
[----:B------:R-:W-:Y:S01]  /*0ed0*/  LOP3.LUT R15, R21, UR55, RZ, 0x3c, !PT ;  /* 0x00000037150f7c12 */ /* 0x000fe2000f8e3cff */
[----:B------:R-:W-:Y:S01]  /*0ee0*/  @!P1 VIADD R3, R3, 0x1 ;  /* 0x0000000103039836 */ /* 0x000fe20000000000 */
[----:B------:R-:W-:Y:S02]  /*0ef0*/  ISETP.LT.U32.AND P3, PT, R12, UR12, PT ;  /* 0x0000000c0c007c0c */ /* 0x000fe4000bf61070 */
[----:B------:R-:W-:Y:S02]  /*0f00*/  ISETP.LT.U32.AND P1, PT, R9, UR12, PT ;  /* 0x0000000c09007c0c */ /* 0x000fe4000bf21070 */
[----:B------:R-:W-:-:S05]  /*0f10*/  ISETP.GE.AND P4, PT, R15, RZ, PT ;  /* 0x000000ff0f00720c */ /* 0x000fca0003f86270 */
[----:B------:R-:W-:-:S04]  /*0f20*/  @P2 IADD3 R3, PT, PT, R3, 0x1, RZ ;  /* 0x0000000103032810 */ /* 0x000fc80007ffe0ff */
[----:B------:R-:W-:Y:S02]  /*0f30*/  @!P3 VIADD R12, R12, -UR12 ;  /* 0x8000000c0c0cbc36 */ /* 0x000fe40008000000 */
[----:B------:R-:W-:Y:S02]  /*0f40*/  @!P1 VIADD R9, R9, -UR12 ;  /* 0x8000000c09099c36 */ /* 0x000fe40008000000 */
[----:B------:R-:W-:Y:S02]  /*0f50*/  @!P4 IADD3 R3, PT, PT, -R3, RZ, RZ ;  /* 0x000000ff0303c210 */ /* 0x000fe40007ffe1ff */
[----:B------:R-:W-:Y:S02]  /*0f60*/  ISETP.GE.U32.AND P2, PT, R12, UR12, PT ;  /* 0x0000000c0c007c0c */ /* 0x000fe4000bf46070 */
[----:B------:R-:W-:Y:S02]  /*0f70*/  @!P3 IADD3 R13, PT, PT, R13, 0x1, RZ ;  /* 0x000000010d0db810 */ /* 0x000fe40007ffe0ff */
[----:B------:R-:W-:-:S02]  /*0f80*/  SEL R12, R2, R3, !P0 ;  /* 0x00000003020c7207 */ /* 0x000fc40004000000 */
[----:B------:R-:W-:Y:S02]  /*0f90*/  ISETP.GE.U32.AND P3, PT, R9, UR12, PT ;  /* 0x0000000c09007c0c */ /* 0x000fe4000bf66070 */
[----:B------:R-:W-:Y:S01]  /*0fa0*/  LOP3.LUT R15, R18, UR55, RZ, 0x3c, !PT ;  /* 0x00000037120f7c12 */ /* 0x000fe2000f8e3cff */
[----:B------:R-:W-:-:S03]  /*0fb0*/  IMAD.MOV R20, RZ, RZ, -R12 ;  /* 0x000000ffff147224 */ /* 0x000fc600078e0a0c */
[----:B------:R-:W-:Y:S01]  /*0fc0*/  ISETP.GE.AND P4, PT, R15, RZ, PT ;  /* 0x000000ff0f00720c */ /* 0x000fe20003f86270 */
[----:B------:R-:W-:Y:S02]  /*0fd0*/  IMAD R27, R20, UR55, R21 ;  /* 0x00000037141b7c24 */ /* 0x000fe4000f8e0215 */
[----:B------:R-:W-:Y:S01]  /*0fe0*/  @!P1 VIADD R14, R14, 0x1 ;  /* 0x000000010e0e9836 */ /* 0x000fe20000000000 */
[----:B------:R-:W-:Y:S02]  /*0ff0*/  LOP3.LUT R3, R4, UR55, RZ, 0x3c, !PT ;  /* 0x0000003704037c12 */ /* 0x000fe4000f8e3cff */
[----:B------:R-:W-:Y:S01]  /*1000*/  @P2 IADD3 R13, PT, PT, R13, 0x1, RZ ;  /* 0x000000010d0d2810 */ /* 0x000fe20007ffe0ff */
[----:B------:R-:W-:Y:S01]  /*1010*/  @P3 VIADD R14, R14, 0x1 ;  /* 0x000000010e0e3836 */ /* 0x000fe20000000000 */
[----:B------:R-:W-:Y:S02]  /*1020*/  IABS R15, R27 ;  /* 0x0000001b000f7213 */ /* 0x000fe40000000000 */
[----:B------:R-:W-:-:S02]  /*1030*/  ISETP.GE.AND P2, PT, R3, RZ, PT ;  /* 0x000000ff0300720c */ /* 0x000fc40003f46270 */
[----:B------:R-:W-:Y:S01]  /*1040*/  MOV R9, R14 ;  /* 0x0000000e00097202 */ /* 0x000fe20000000f00 */
[----:B------:R-:W-:Y:S01]  /*1050*/  IMAD.HI.U32 R14, R15, UR9, RZ ;  /* 0x000000090f0e7c27 */ /* 0x000fe2000f8e00ff */
[----:B------:R-:W-:-:S03]  /*1060*/  @!P4 IADD3 R13, PT, PT, -R13, RZ, RZ ;  /* 0x000000ff0d0dc210 */ /* 0x000fc60007ffe1ff */
[----:B------:R-:W-:Y:S01]  /*1070*/  IMAD.MOV R20, RZ, RZ, -R14 ;  /* 0x000000ffff147224 */ /* 0x000fe200078e0a0e */
[----:B------:R-:W-:-:S03]  /*1080*/  SEL R13, R2, R13, !P0 ;  /* 0x0000000d020d7207 */ /* 0x000fc60004000000 */
[----:B------:R-:W-:Y:S02]  /*1090*/  IMAD R15, R20, UR10, R15 ;  /* 0x0000000a140f7c24 */ /* 0x000fe4000f8e020f */
[----:B------:R-:W-:Y:S01]  /*10a0*/  IMAD.MOV R3, RZ, RZ, -R13 ;  /* 0x000000ffff037224 */ /* 0x000fe200078e0a0d */
[----:B------:R-:W-:Y:S02]  /*10b0*/  @!P2 IADD3 R9, PT, PT, -R9, RZ, RZ ;  /* 0x000000ff0909a210 */ /* 0x000fe40007ffe1ff */
[----:B------:R-:W-:Y:S01]  /*10c0*/  ISETP.LT.U32.AND P4, PT, R15, UR10, PT ;  /* 0x0000000a0f007c0c */ /* 0x000fe2000bf81070 */
[----:B------:R-:W-:Y:S01]  /*10d0*/  IMAD R3, R3, UR55, R18 ;  /* 0x0000003703037c24 */ /* 0x000fe2000f8e0212 */
[----:B------:R-:W-:-:S04]  /*10e0*/  SEL R2, R2, R9, !P0 ;  /* 0x0000000902027207 */ /* 0x000fc80004000000 */
[----:B------:R-:W-:Y:S02]  /*10f0*/  IABS R17, R3 ;  /* 0x0000000300117213 */ /* 0x000fe40000000000 */
[----:B------:R-:W-:-:S03]  /*1100*/  IADD3 R9, PT, PT, -R2, RZ, RZ ;  /* 0x000000ff02097210 */ /* 0x000fc60007ffe1ff */
[----:B------:R-:W-:-:S04]  /*1110*/  IMAD.HI.U32 R19, R17, UR9, RZ ;  /* 0x0000000911137c27 */ /* 0x000fc8000f8e00ff */
[----:B------:R-:W-:Y:S01]  /*1120*/  IMAD R9, R9, UR55, R4 ;  /* 0x0000003709097c24 */ /* 0x000fe2000f8e0204 */
[----:B------:R-:W-:Y:S01]  /*1130*/  @!P4 IADD3 R15, PT, PT, R15, -UR10, RZ ;  /* 0x8000000a0f0fcc10 */ /* 0x000fe2000fffe0ff */
[----:B------:R-:W-:-:S03]  /*1140*/  IMAD.MOV R20, RZ, RZ, -R19 ;  /* 0x000000ffff147224 */ /* 0x000fc600078e0a13 */
[----:B------:R-:W-:Y:S01]  /*1150*/  IABS R23, R9 ;  /* 0x0000000900177213 */ /* 0x000fe20000000000 */
[----:B------:R-:W-:Y:S01]  /*1160*/  IMAD R17, R20, UR10, R17 ;  /* 0x0000000a14117c24 */ /* 0x000fe2000f8e0211 */
[----:B------:R-:W-:Y:S02]  /*1170*/  ISETP.GE.U32.AND P2, PT, R15, UR10, PT ;  /* 0x0000000a0f007c0c */ /* 0x000fe4000bf46070 */
[----:B------:R-:W-:Y:S01]  /*1180*/  LOP3.LUT R15, R27, UR56, RZ, 0x3c, !PT ;  /* 0x000000381b0f7c12 */ /* 0x000fe2000f8e3cff */
[----:B------:R-:W-:Y:S01]  /*1190*/  IMAD.HI.U32 R22, R23, UR9, RZ ;  /* 0x0000000917167c27 */ /* 0x000fe2000f8e00ff */
[----:B------:R-:W-:Y:S02]  /*11a0*/  ISETP.LT.U32.AND P1, PT, R17, UR10, PT ;  /* 0x0000000a11007c0c */ /* 0x000fe4000bf21070 */
[----:B------:R-:W-:Y:S01]  /*11b0*/  ISETP.GE.AND P3, PT, R15, RZ, PT ;  /* 0x000000ff0f00720c */ /* 0x000fe20003f66270 */
[----:B------:R-:W-:Y:S01]  /*11c0*/  IMAD.MOV R20, RZ, RZ, -R22 ;  /* 0x000000ffff147224 */ /* 0x000fe200078e0a16 */
[----:B------:R-:W-:-:S03]  /*11d0*/  @!P4 IADD3 R14, PT, PT, R14, 0x1, RZ ;  /* 0x000000010e0ec810 */ /* 0x000fc60007ffe0ff */
[----:B------:R-:W-:Y:S02]  /*11e0*/  IMAD R15, R20, UR10, R23 ;  /* 0x0000000a140f7c24 */ /* 0x000fe4000f8e0217 */
[----:B------:R-:W-:-:S03]  /*11f0*/  @P2 VIADD R14, R14, 0x1 ;  /* 0x000000010e0e2836 */ /* 0x000fc60000000000 */
[----:B------:R-:W-:Y:S02]  /*1200*/  ISETP.LT.U32.AND P2, PT, R15, UR10, PT ;  /* 0x0000000a0f007c0c */ /* 0x000fe4000bf41070 */
[----:B------:R-:W-:Y:S01]  /*1210*/  @!P1 IADD3 R17, PT, PT, R17, -UR10, RZ ;  /* 0x8000000a11119c10 */ /* 0x000fe2000fffe0ff */
[----:B------:R-:W-:Y:S01]  /*1220*/  @!P3 IMAD.MOV R14, RZ, RZ, -R14 ;  /* 0x000000ffff0eb224 */ /* 0x000fe200078e0a0e */
[----:B------:R-:W-:Y:S02]  /*1230*/  ISETP.NE.AND P5, PT, RZ, UR56, PT ;  /* 0x00000038ff007c0c */ /* 0x000fe4000bfa5270 */
[----:B------:R-:W-:Y:S02]  /*1240*/  ISETP.GE.U32.AND P4, PT, R17, UR10, PT ;  /* 0x0000000a11007c0c */ /* 0x000fe4000bf86070 */
[----:B------:R-:W-:Y:S02]  /*1250*/  SEL R17, R0, R14, !P5 ;  /* 0x0000000e00117207 */ /* 0x000fe40006800000 */
[----:B------:R-:W-:-:S03]  /*1260*/  LOP3.LUT R20, R3, UR56, RZ, 0x3c, !PT ;  /* 0x0000003803147c12 */ /* 0x000fc6000f8e3cff */
[----:B------:R-:W-:Y:S01]  /*1270*/  IMAD.MOV R14, RZ, RZ, -R17 ;  /* 0x000000ffff0e7224 */ /* 0x000fe200078e0a11 */
[----:B------:R-:W-:Y:S02]  /*1280*/  @!P2 IADD3 R15, PT, PT, R15, -UR10, RZ ;  /* 0x8000000a0f0fac10 */ /* 0x000fe4000fffe0ff */
[----:B------:R-:W-:Y:S01]  /*1290*/  ISETP.GE.AND P3, PT, R20, RZ, PT ;  /* 0x000000ff1400720c */ /* 0x000fe20003f66270 */
[----:B------:R-:W-:Y:S01]  /*12a0*/  IMAD R14, R14, UR56, R27 ;  /* 0x000000380e0e7c24 */ /* 0x000fe2000f8e021b */
[----:B------:R-:W-:Y:S02]  /*12b0*/  @!P1 IADD3 R19, PT, PT, R19, 0x1, RZ ;  /* 0x0000000113139810 */ /* 0x000fe40007ffe0ff */
[----:B------:R-:W-:Y:S02]  /*12c0*/  ISETP.GE.U32.AND P1, PT, R15, UR10, PT ;  /* 0x0000000a0f007c0c */ /* 0x000fe4000bf26070 */
[----:B------:R-:W-:Y:S01]  /*12d0*/  LOP3.LUT R20, R9, UR56, RZ, 0x3c, !PT ;  /* 0x0000003809147c12 */ /* 0x000fe2000f8e3cff */
[----:B------:R-:W-:Y:S01]  /*12e0*/  @P4 VIADD R19, R19, 0x1 ;  /* 0x0000000113134836 */ /* 0x000fe20000000000 */
[----:B------:R-:W-:-:S02]  /*12f0*/  IABS R15, R14 ;  /* 0x0000000e000f7213 */ /* 0x000fc40000000000 */
[----:B------:R-:W-:Y:S02]  /*1300*/  ISETP.GE.AND P4, PT, R20, RZ, PT ;  /* 0x000000ff1400720c */ /* 0x000fe40003f86270 */
[----:B------:R-:W-:Y:S01]  /*1310*/  @!P2 IADD3 R22, PT, PT, R22, 0x1, RZ ;  /* 0x000000011616a810 */ /* 0x000fe20007ffe0ff */
[----:B------:R-:W-:Y:S02]  /*1320*/  @!P3 IMAD.MOV R19, RZ, RZ, -R19 ;  /* 0x000000ffff13b224 */ /* 0x000fe400078e0a13 */
[----:B------:R-:W-:Y:S02]  /*1330*/  IMAD.HI.U32 R20, R15, UR5, RZ ;  /* 0x000000050f147c27 */ /* 0x000fe4000f8e00ff */
[----:B------:R-:W-:Y:S02]  /*1340*/  @P1 IADD3 R22, PT, PT, R22, 0x1, RZ ;  /* 0x0000000116161810 */ /* 0x000fe40007ffe0ff */
[----:B------:R-:W-:Y:S02]  /*1350*/  SEL R29, R0, R19, !P5 ;  /* 0x00000013001d7207 */ /* 0x000fe40006800000 */
[----:B------:R-:W-:-:S02]  /*1360*/  IADD3 R26, PT, PT, -R20, RZ, RZ ;  /* 0x000000ff141a7210 */ /* 0x000fc40007ffe1ff */
[----:B------:R-:W-:Y:S02]  /*1370*/  @!P4 IMAD.MOV R22, RZ, RZ, -R22 ;  /* 0x000000ffff16c224 */ /* 0x000fe400078e0a16 */
[----:B------:R-:W-:Y:S02]  /*1380*/  IMAD.MOV R28, RZ, RZ, -R29 ;  /* 0x000000ffff1c7224 */ /* 0x000fe400078e0a1d */
[----:B------:R-:W-:Y:S01]  /*1390*/  IMAD R19, R26, UR11, R15 ;  /* 0x0000000b1a137c24 */ /* 0x000fe2000f8e020f */
[----:B------:R-:W-:Y:S01]  /*13a0*/  SEL R15, R0, R22, !P5 ;  /* 0x00000016000f7207 */ /* 0x000fe20006800000 */
[----:B------:R-:W-:-:S03]  /*13b0*/  IMAD R3, R28, UR56, R3 ;  /* 0x000000381c037c24 */ /* 0x000fc6000f8e0203 */
[----:B------:R-:W-:Y:S02]  /*13c0*/  ISETP.LT.U32.AND P4, PT, R19, UR11, PT ;  /* 0x0000000b13007c0c */ /* 0x000fe4000bf81070 */
[----:B------:R-:W-:Y:S02]  /*13d0*/  IADD3 R22, PT, PT, -R15, RZ, RZ ;  /* 0x000000ff0f167210 */ /* 0x000fe40007ffe1ff */
[----:B------:R-:W-:-:S03]  /*13e0*/  IABS R23, R3 ;  /* 0x0000000300177213 */ /* 0x000fc60000000000 */
[----:B------:R-:W-:Y:S02]  /*13f0*/  IMAD R9, R22, UR56, R9 ;  /* 0x0000003816097c24 */ /* 0x000fe4000f8e0209 */
[----:B------:R-:W-:-:S04]  /*1400*/  IMAD.HI.U32 R22, R23, UR5, RZ ;  /* 0x0000000517167c27 */ /* 0x000fc8000f8e00ff */
[----:B------:R-:W-:Y:S01]  /*1410*/  IMAD.MOV R26, RZ, RZ, -R22 ;  /* 0x000000ffff1a7224 */ /* 0x000fe200078e0a16 */
[----:B------:R-:W-:Y:S02]  /*1420*/  @!P4 IADD3 R19, PT, PT, R19, -UR11, RZ ;  /* 0x8000000b1313cc10 */ /* 0x000fe4000fffe0ff */
[----:B------:R-:W-:Y:S01]  /*1430*/  IABS R27, R9 ;  /* 0x00000009001b7213 */ /* 0x000fe20000000000 */
[----:B------:R-:W-:Y:S01]  /*1440*/  IMAD R23, R26, UR11, R23 ;  /* 0x0000000b1a177c24 */ /* 0x000fe2000f8e0217 */
[----:B------:R-:W-:Y:S02]  /*1450*/  ISETP.GE.U32.AND P2, PT, R19, UR11, PT ;  /* 0x0000000b13007c0c */ /* 0x000fe4000bf46070 */
[----:B------:R-:W-:Y:S01]  /*1460*/  LOP3.LUT R28, R14, UR57, RZ, 0x3c, !PT ;  /* 0x000000390e1c7c12 */ /* 0x000fe2000f8e3cff */
[----:B------:R-:W-:Y:S01]  /*1470*/  IMAD.HI.U32 R19, R27, UR5, RZ ;  /* 0x000000051b137c27 */ /* 0x000fe2000f8e00ff */
[----:B------:R-:W-:Y:S02]  /*1480*/  ISETP.LT.U32.AND P1, PT, R23, UR11, PT ;  /* 0x0000000b17007c0c */ /* 0x000fe4000bf21070 */
[----:B------:R-:W-:-:S02]  /*1490*/  ISETP.GE.AND P3, PT, R28, RZ, PT ;  /* 0x000000ff1c00720c */ /* 0x000fc40003f66270 */
[----:B------:R-:W-:Y:S01]  /*14a0*/  @!P4 IADD3 R20, PT, PT, R20, 0x1, RZ ;  /* 0x000000011414c810 */ /* 0x000fe20007ffe0ff */
[----:B------:R-:W-:-:S04]  /*14b0*/  IMAD.MOV R26, RZ, RZ, -R19 ;  /* 0x000000ffff1a7224 */ /* 0x000fc800078e0a13 */
[----:B------:R-:W-:Y:S01]  /*14c0*/  @P2 VIADD R20, R20, 0x1 ;  /* 0x0000000114142836 */ /* 0x000fe20000000000 */
[----:B------:R-:W-:Y:S01]  /*14d0*/  PLOP3.LUT P2, PT, PT, PT, UP1, 0x40, 0x4 ;  /* 0x000000000004781c */ /* 0x000fe20003f4e818 */
[----:B------:R-:W-:Y:S01]  /*14e0*/  IMAD R27, R26, UR11, R27 ;  /* 0x0000000b1a1b7c24 */ /* 0x000fe2000f8e021b */
[----:B------:R-:W-:Y:S02]  /*14f0*/  PLOP3.LUT P4, PT, PT, PT, UP0, 0x40, 0x4 ;  /* 0x000000000004781c */ /* 0x000fe40003f8e808 */
[----:B------:R-:W-:Y:S02]  /*1500*/  @!P1 IADD3 R23, PT, PT, R23, -UR11, RZ ;  /* 0x8000000b17179c10 */ /* 0x000fe4000fffe0ff */
[----:B------:R-:W-:Y:S02]  /*1510*/  SEL R17, R17, RZ, !P2 ;  /* 0x000000ff11117207 */ /* 0x000fe40005000000 */
[----:B------:R-:W-:Y:S01]  /*1520*/  ISETP.LT.U32.AND P2, PT, R27, UR11, PT ;  /* 0x0000000b1b007c0c */ /* 0x000fe2000bf41070 */
[----:B------:R-:W-:Y:S01]  /*1530*/  @!P3 IMAD.MOV R20, RZ, RZ, -R20 ;  /* 0x000000ffff14b224 */ /* 0x000fe200078e0a14 */
[----:B------:R-:W-:-:S02]  /*1540*/  SEL R12, R12, RZ, !P4 ;  /* 0x000000ff0c0c7207 */ /* 0x000fc40006000000 */
[----:B------:R-:W-:Y:S02]  /*1550*/  ISETP.GE.U32.AND P3, PT, R23, UR11, PT ;  /* 0x0000000b17007c0c */ /* 0x000fe4000bf66070 */
[----:B------:R-:W-:Y:S02]  /*1560*/  PLOP3.LUT P4, PT, PT, PT, UP0, 0x40, 0x4 ;  /* 0x000000000004781c */ /* 0x000fe40003f8e808 */
[----:B------:R-:W-:Y:S02]  /*1570*/  LOP3.LUT R26, R3, UR57, RZ, 0x3c, !PT ;  /* 0x00000039031a7c12 */ /* 0x000fe4000f8e3cff */
[----:B------:R-:W-:Y:S02]  /*1580*/  SEL R13, R13, RZ, !P4 ;  /* 0x000000ff0d0d7207 */ /* 0x000fe40006000000 */
[----:B------:R-:W-:Y:S01]  /*1590*/  PLOP3.LUT P4, PT, PT, PT, UP1, 0x40, 0x4 ;  /* 0x000000000004781c */ /* 0x000fe20003f8e818 */
[----:B------:R-:W-:Y:S01]  /*15a0*/  IMAD R12, R12, UR44, RZ ;  /* 0x0000002c0c0c7c24 */ /* 0x000fe2000f8e02ff */
[----:B------:R-:W-:Y:S01]  /*15b0*/  @!P1 IADD3 R22, PT, PT, R22, 0x1, RZ ;  /* 0x0000000116169810 */ /* 0x000fe20007ffe0ff */
[----:B------:R-:W-:Y:S01]  /*15c0*/  @!P2 VIADD R27, R27, -UR11 ;  /* 0x8000000b1b1bac36 */ /* 0x000fe20008000000 */
[----:B------:R-:W-:-:S02]  /*15d0*/  SEL R23, R29, RZ, !P4 ;  /* 0x000000ff1d177207 */ /* 0x000fc40006000000 */
[----:B------:R-:W-:Y:S01]  /*15e0*/  ISETP.GE.AND P4, PT, R26, RZ, PT ;  /* 0x000000ff1a00720c */ /* 0x000fe20003f86270 */
[----:B------:R-:W-:Y:S01]  /*15f0*/  IMAD R17, R17, UR45, R12 ;  /* 0x0000002d11117c24 */ /* 0x000fe2000f8e020c */
[----:B------:R-:W-:Y:S02]  /*1600*/  @P3 IADD3 R22, PT, PT, R22, 0x1, RZ ;  /* 0x0000000116163810 */ /* 0x000fe40007ffe0ff */
[----:B------:R-:W-:Y:S02]  /*1610*/  PLOP3.LUT P3, PT, PT, PT, UP0, 0x40, 0x4 ;  /* 0x000000000004781c */ /* 0x000fe40003f6e808 */
[----:B------:R-:W-:Y:S02]  /*1620*/  ISETP.GE.U32.AND P1, PT, R27, UR11, PT ;  /* 0x0000000b1b007c0c */ /* 0x000fe4000bf26070 */
[----:B------:R-:W-:Y:S02]  /*1630*/  LOP3.LUT R12, R9, UR57, RZ, 0x3c, !PT ;  /* 0x00000039090c7c12 */ /* 0x000fe4000f8e3cff */
[----:B------:R-:W-:-:S02]  /*1640*/  SEL R2, R2, RZ, !P3 ;  /* 0x000000ff02027207 */ /* 0x000fc40005800000 */
[----:B------:R-:W-:Y:S01]  /*1650*/  ISETP.GE.AND P3, PT, R12, RZ, PT ;  /* 0x000000ff0c00720c */ /* 0x000fe20003f66270 */
[----:B------:R-:W-:Y:S01]  /*1660*/  @!P2 VIADD R19, R19, 0x1 ;  /* 0x000000011313a836 */ /* 0x000fe20000000000 */
[----:B------:R-:W-:Y:S02]  /*1670*/  SEL R20, R5, R20, !P6 ;  /* 0x0000001405147207 */ /* 0x000fe40007000000 */
[----:B------:R-:W-:Y:S02]  /*1680*/  @!P4 IADD3 R22, PT, PT, -R22, RZ, RZ ;  /* 0x000000ff1616c210 */ /* 0x000fe40007ffe1ff */
[----:B------:R-:W-:Y:S01]  /*1690*/  PLOP3.LUT P4, PT, PT, PT, UP3, 0x40, 0x4 ;  /* 0x000000000004781c */ /* 0x000fe20003f8e838 */
[----:B------:R-:W-:Y:S01]  /*16a0*/  IMAD R26, R13, UR44, RZ ;  /* 0x0000002c0d1a7c24 */ /* 0x000fe2000f8e02ff */
[----:B------:R-:W-:Y:S01]  /*16b0*/  @P1 IADD3 R19, PT, PT, R19, 0x1, RZ ;  /* 0x0000000113131810 */ /* 0x000fe20007ffe0ff */
[----:B------:R-:W-:Y:S01]  /*16c0*/  IMAD.MOV R13, RZ, RZ, -R20 ;  /* 0x000000ffff0d7224 */ /* 0x000fe200078e0a14 */
[----:B------:R-:W-:-:S02]  /*16d0*/  SEL R20, R20, RZ, !P4 ;  /* 0x000000ff14147207 */ /* 0x000fc40006000000 */
[----:B------:R-:W-:Y:S02]  /*16e0*/  PLOP3.LUT P4, PT, PT, PT, UP1, 0x40, 0x4 ;  /* 0x000000000004781c */ /* 0x000fe40003f8e818 */
[----:B------:R-:W-:Y:S01]  /*16f0*/  SEL R22, R5, R22, !P6 ;  /* 0x0000001605167207 */ /* 0x000fe20007000000 */
[----:B------:R-:W-:Y:S01]  /*1700*/  IMAD R14, R13, UR57, R14 ;  /* 0x000000390d0e7c24 */ /* 0x000fe2000f8e020e */
[----:B------:R-:W-:Y:S01]  /*1710*/  @!P3 IADD3 R19, PT, PT, -R19, RZ, RZ ;  /* 0x000000ff1313b210 */ /* 0x000fe20007ffe1ff */
[----:B------:R-:W-:Y:S01]  /*1720*/  IMAD R2, R2, UR44, RZ ;  /* 0x0000002c02027c24 */ /* 0x000fe2000f8e02ff */
[----:B------:R-:W-:Y:S01]  /*1730*/  PLOP3.LUT P2, PT, PT, PT, UP2, 0x40, 0x4 ;  /* 0x000000000004781c */ /* 0x000fe20003f4e828 */
[----:B------:R-:W-:Y:S01]  /*1740*/  IMAD.MOV R12, RZ, RZ, -R22 ;  /* 0x000000ffff0c7224 */ /* 0x000fe200078e0a16 */
[----:B------:R-:W-:Y:S02]  /*1750*/  SEL R15, R15, RZ, !P4 ;  /* 0x000000ff0f0f7207 */ /* 0x000fe40006000000 */
[----:B------:R-:W-:Y:S01]  /*1760*/  SEL R19, R5, R19, !P6 ;  /* 0x0000001305137207 */ /* 0x000fe20007000000 */
[----:B------:R-:W-:Y:S01]  /*1770*/  IMAD R17, R20, UR46, R17 ;  /* 0x0000002e14117c24 */ /* 0x000fe2000f8e0211 */
[----:B------:R-:W-:Y:S01]  /*1780*/  SEL R14, R14, RZ, !P2 ;  /* 0x000000ff0e0e7207 */ /* 0x000fe20005000000 */
[----:B------:R-:W-:Y:S01]  /*1790*/  IMAD R20, R15, UR45, R2 ;  /* 0x0000002d0f147c24 */ /* 0x000fe2000f8e0202 */
[----:B------:R-:W-:Y:S01]  /*17a0*/  PLOP3.LUT P2, PT, PT, PT, UP3, 0x40, 0x4 ;  /* 0x000000000004781c */ /* 0x000fe20003f4e838 */
[----:B------:R-:W-:-:S02]  /*17b0*/  IMAD R12, R12, UR57, R3 ;  /* 0x000000390c0c7c24 */ /* 0x000fc4000f8e0203 */
[----:B------:R-:W-:Y:S01]  /*17c0*/  IMAD R23, R23, UR45, R26 ;  /* 0x0000002d17177c24 */ /* 0x000fe2000f8e021a */
[----:B------:R-:W0:Y:S01]  /*17d0*/  LDC.64 R2, c[0x0][0x380] ;  /* 0x0000e000ff027b82 */ /* 0x000e220000000a00 */
[----:B------:R-:W-:Y:S01]  /*17e0*/  IMAD.MOV R26, RZ, RZ, -R19 ;  /* 0x000000ffff1a7224 */ /* 0x000fe200078e0a13 */
[----:B--2---:R-:W-:Y:S02]  /*17f0*/  PRMT R13, R16, 0x7771, RZ ;  /* 0x00007771100d7816 */ /* 0x004fe400000000ff */
[----:B------:R-:W-:Y:S02]  /*1800*/  SEL R19, R19, RZ, !P2 ;  /* 0x000000ff13137207 */ /* 0x000fe40005000000 */
[----:B------:R-:W-:Y:S01]  /*1810*/  ISETP.NE.AND P2, PT, R13, RZ, PT ;  /* 0x000000ff0d00720c */ /* 0x000fe20003f45270 */
[----:B------:R-:W-:Y:S01]  /*1820*/  IMAD R14, R14, UR47, R17 ;  /* 0x0000002f0e0e7c24 */ /* 0x000fe2000f8e0211 */
[----:B------:R-:W-:Y:S02]  /*1830*/  PLOP3.LUT P1, PT, PT, PT, UP3, 0x40, 0x4 ;  /* 0x000000000004781c */ /* 0x000fe40003f2e838 */
[----:B------:R-:W-:-:S02]  /*1840*/  PLOP3.LUT P3, PT, PT, PT, UP2, 0x40, 0x4 ;  /* 0x000000000004781c */ /* 0x000fc40003f6e828 */
[----:B------:R-:W-:Y:S02]  /*1850*/  SEL R22, R22, RZ, !P1 ;  /* 0x000000ff16167207 */ /* 0x000fe40004800000 */
[----:B---3--:R-:W-:Y:S02]  /*1860*/  PRMT R15, R10, 0x7771, RZ ;  /* 0x000077710a0f7816 */ /* 0x008fe400000000ff */
[----:B------:R-:W-:Y:S01]  /*1870*/  LEA.HI R14, R14, R14, RZ, 0x1 ;  /* 0x0000000e0e0e7211 */ /* 0x000fe200078f08ff */
[----:B------:R-:W-:Y:S01]  /*1880*/  IMAD R13, R26, UR57, R9 ;  /* 0x000000391a0d7c24 */ /* 0x000fe2000f8e0209 */
[----:B------:R-:W-:Y:S01]  /*1890*/  SEL R12, R12, RZ, !P3 ;  /* 0x000000ff0c0c7207 */ /* 0x000fe20005800000 */
[----:B------:R-:W-:Y:S01]  /*18a0*/  IMAD R23, R22, UR46, R23 ;  /* 0x0000002e16177c24 */ /* 0x000fe2000f8e0217 */
[----:B------:R-:W-:Y:S02]  /*18b0*/  ISETP.NE.AND P1, PT, R15, RZ, PT ;  /* 0x000000ff0f00720c */ /* 0x000fe40003f25270 */
[----:B------:R-:W-:-:S02]  /*18c0*/  PLOP3.LUT P4, PT, PT, PT, UP2, 0x40, 0x4 ;  /* 0x000000000004781c */ /* 0x000fc40003f8e828 */
[----:B------:R-:W-:Y:S02]  /*18d0*/  LEA.HI R9, R11, R11, RZ, 0x1 ;  /* 0x0000000b0b097211 */ /* 0x000fe400078f08ff */
[----:B------:R-:W-:Y:S02]  /*18e0*/  SHF.R.S32.HI R41, RZ, 0x1, R14 ;  /* 0x00000001ff297819 */ /* 0x000fe4000001140e */
[----:B------:R-:W-:Y:S02]  /*18f0*/  @P2 R2UR UR12, R24 ;  /* 0x00000000180c22ca */ /* 0x000fe400000e0000 */
[----:B------:R-:W-:Y:S01]  /*1900*/  @P2 R2UR UR13, R25 ;  /* 0x00000000190d22ca */ /* 0x000fe200000e0000 */
[----:B------:R-:W-:Y:S01]  /*1910*/  IMAD R12, R12, UR47, R23 ;  /* 0x0000002f0c0c7c24 */ /* 0x000fe2000f8e0217 */
[----:B------:R-:W-:Y:S01]  /*1920*/  SEL R13, R13, RZ, !P4 ;  /* 0x000000ff0d0d7207 */ /* 0x000fe20006000000 */
[----:B------:R-:W-:Y:S01]  /*1930*/  IMAD R20, R19, UR46, R20 ;  /* 0x0000002e13147c24 */ /* 0x000fe2000f8e0214 */
[----:B------:R-:W-:Y:S01]  /*1940*/  SHF.R.S32.HI R9, RZ, 0x1, R9 ;  /* 0x00000001ff097819 */ /* 0x000fe20000011409 */
[----:B------:R-:W-:Y:S01]  /*1950*/  IMAD.WIDE R40, R41, 0x2, R6 ;  /* 0x0000000229287825 */ /* 0x000fe200078e0206 */
[----:B------:R-:W-:-:S03]  /*1960*/  LEA.HI R12, R12, R12, RZ, 0x1 ;  /* 0x0000000c0c0c7211 */ /* 0x000fc600078f08ff */
[----:B------:R-:W-:Y:S02]  /*1970*/  IMAD R20, R13, UR47, R20 ;  /* 0x0000002f0d147c24 */ /* 0x000fe4000f8e0214 */
[----:B0-----:R-:W-:Y:S01]  /*1980*/  IMAD.WIDE R14, R9, 0x8, R2 ;  /* 0x00000008090e7825 */ /* 0x001fe200078e0202 */
[----:B------:R0:W2:Y:S01]  /*1990*/  LDG.E.U16 R40, desc[UR14][R40.64] ;  /* 0x0000000e28287981 */ /* 0x0000a2000c1e1500 */
[----:B------:R-:W-:Y:S02]  /*19a0*/  LEA.HI R8, R8, R8, RZ, 0x1 ;  /* 0x0000000808087211 */ /* 0x000fe400078f08ff */
[----:B------:R-:W-:Y:S01]  /*19b0*/  @P1 R2UR UR14, R24 ;  /* 0x00000000180e12ca */ /* 0x000fe200000e0000 */
[----:B------:R-:W3:Y:S01]  /*19c0*/  @P2 LDG.E R28, desc[UR12][R14.64+0x4] ;  /* 0x0000040c0e1c2981 */ /* 0x000ee2000c1e1900 */
[----:B------:R-:W-:Y:S02]  /*19d0*/  @P1 R2UR UR15, R25 ;  /* 0x00000000190f12ca */ /* 0x000fe400000e0000 */
[----:B------:R-:W-:-:S02]  /*19e0*/  SHF.R.S32.HI R23, RZ, 0x1, R12 ;  /* 0x00000001ff177819 */ /* 0x000fc4000001140c */
[----:B------:R-:W-:Y:S02]  /*19f0*/  LEA.HI R20, R20, R20, RZ, 0x1 ;  /* 0x0000001414147211 */ /* 0x000fe400078f08ff */
[----:B------:R-:W-:Y:S02]  /*1a00*/  R2UR UR12, R24 ;  /* 0x00000000180c72ca */ /* 0x000fe400000e0000 */
[----:B------:R-:W-:Y:S02]  /*1a10*/  R2UR UR13, R25 ;  /* 0x00000000190d72ca */ /* 0x000fe400000e0000 */
[----:B------:R-:W-:Y:S01]  /*1a20*/  SHF.R.S32.HI R13, RZ, 0x1, R8 ;  /* 0x00000001ff0d7819 */ /* 0x000fe20000011408 */
[----:B------:R-:W-:Y:S01]  /*1a30*/  IMAD.WIDE R22, R23, 0x2, R6 ;  /* 0x0000000217167825 */ /* 0x000fe200078e0206 */
[----:B------:R-:W-:Y:S01]  /*1a40*/  SHF.R.S32.HI R27, RZ, 0x1, R20 ;  /* 0x00000001ff1b7819 */ /* 0x000fe20000011414 */
[----:B------:R-:W1:Y:S02]  /*1a50*/  LDC.64 R8, c[0x0][0x3f0] ;  /* 0x0000fc00ff087b82 */ /* 0x000e640000000a00 */
[----:B------:R-:W-:Y:S01]  /*1a60*/  IMAD.WIDE R12, R13, 0x8, R2 ;  /* 0x000000080d0c7825 */ /* 0x000fe200078e0202 */
[----:B------:R4:W5:Y:S03]  /*1a70*/  LDG.E.U16 R20, desc[UR16][R22.64] ;  /* 0x0000001016147981 */ /* 0x000966000c1e1500 */
[----:B------:R-:W-:Y:S01]  /*1a80*/  IMAD.WIDE R26, R27, 0x2, R6 ;  /* 0x000000021b1a7825 */ /* 0x000fe200078e0206 */
[----:B------:R-:W5:Y:S04]  /*1a90*/  @P1 LDG.E R29, desc[UR14][R12.64+0x4] ;  /* 0x0000040e0c1d1981 */ /* 0x000f68000c1e1900 */
[----:B------:R1:W5:Y:S01]  /*1aa0*/  LDG.E.U16 R19, desc[UR12][R26.64] ;  /* 0x0000000c1a137981 */ /* 0x000362000c1e1500 */
[----:B0-----:R-:W-:-:S04]  /*1ab0*/  IADD3 R41, PT, PT, R11, 0x140, RZ ;  /* 0x000001400b297810 */ /* 0x001fc80007ffe0ff */
[----:B------:R-:W-:Y:S02]  /*1ac0*/  IABS R34, R41 ;  /* 0x0000002900227213 */ /* 0x000fe40000000000 */
[----:B------:R-:W-:-:S03]  /*1ad0*/  IABS R17, UR55 ;  /* 0x0000003700117c13 */ /* 0x000fc60008000000 */
[----:B------:R-:W-:-:S04]  /*1ae0*/  IMAD.HI.U32 R32, R34, UR7, RZ ;  /* 0x0000000722207c27 */ /* 0x000fc8000f8e00ff */
[----:B----4-:R-:W-:Y:S01]  /*1af0*/  IMAD.MOV R22, RZ, RZ, -R32 ;  /* 0x000000ffff167224 */ /* 0x010fe200078e0a20 */
[----:B------:R-:W0:Y:S03]  /*1b00*/  LDCU UR6, c[0x0][0x3f0] ;  /* 0x00007e00ff0677ac */ /* 0x000e260008000800 */
[----:B------:R-:W-:Y:S01]  /*1b10*/  IMAD R34, R17, R22, R34 ;  /* 0x0000001611227224 */ /* 0x000fe200078e0222 */
[----:B-1----:R-:W-:-:S04]  /*1b20*/  R2UR UR4, R9 ;  /* 0x00000000090472ca */ /* 0x002fc800000e0000 */
[----:B------:R-:W-:Y:S02]  /*1b30*/  ISETP.GT.U32.AND P4, PT, R17, R34, PT ;  /* 0x000000221100720c */ /* 0x000fe40003f84070 */
[----:B0-----:R-:W-:-:S11]  /*1b40*/  MOV R26, UR6 ;  /* 0x00000006001a7c02 */ /* 0x001fd60008000f00 */
[----:B------:R-:W-:Y:S01]  /*1b50*/  @!P4 IMAD.IADD R34, R34, 0x1, -R17 ;  /* 0x000000012222c824 */ /* 0x000fe200078e0a11 */
[----:B------:R-:W-:Y:S01]  /*1b60*/  MOV R22, UR6 ;  /* 0x0000000600167c02 */ /* 0x000fe20008000f00 */
[----:B------:R-:W-:Y:S01]  /*1b70*/  @!P4 VIADD R32, R32, 0x1 ;  /* 0x000000012020c836 */ /* 0x000fe20000000000 */
[----:B------:R-:W-:-:S04]  /*1b80*/  LEA.HI R21, R21, R21, RZ, 0x1 ;  /* 0x0000001515157211 */ /* 0x000fc800078f08ff */
[----:B------:R-:W-:Y:S02]  /*1b90*/  SHF.R.S32.HI R21, RZ, 0x1, R21 ;  /* 0x00000001ff157819 */ /* 0x000fe40000011415 */
[----:B------:R-:W-:Y:S02]  /*1ba0*/  LEA.HI R18, R18, R18, RZ, 0x1 ;  /* 0x0000001212127211 */ /* 0x000fe400078f08ff */
[----:B------:R-:W-:Y:S02]  /*1bb0*/  LEA.HI R4, R4, R4, RZ, 0x1 ;  /* 0x0000000404047211 */ /* 0x000fe400078f08ff */
[----:B------:R-:W-:Y:S02]  /*1bc0*/  SHF.R.S32.HI R35, RZ, 0x1, R18 ;  /* 0x00000001ff237819 */ /* 0x000fe40000011412 */
[----:B------:R-:W-:-:S05]  /*1bd0*/  SHF.R.S32.HI R37, RZ, 0x1, R4 ;  /* 0x00000001ff257819 */ /* 0x000fca0000011404 */
[----:B------:R-:W-:Y:S01]  /*1be0*/  IMAD.WIDE R36, R37, 0x8, R2 ;  /* 0x0000000825247825 */ /* 0x000fe200078e0202 */
[----:B--2---:R-:W-:-:S03]  /*1bf0*/  PRMT R9, R40, 0x7771, RZ ;  /* 0x0000777128097816 */ /* 0x004fc600000000ff */
[----:B---3--:R-:W-:Y:S01]  /*1c00*/  @P2 FMUL R26, R28, UR4 ;  /* 0x000000041c1a2c20 */ /* 0x008fe20008400000 */
[----:B------:R-:W-:Y:S02]  /*1c10*/  ISETP.NE.AND P3, PT, R9, RZ, PT ;  /* 0x000000ff0900720c */ /* 0x000fe40003f65270 */
[----:B------:R-:W-:Y:S02]  /*1c20*/  ISETP.GE.U32.AND P2, PT, R34, R17, PT ;  /* 0x000000112200720c */ /* 0x000fe40003f46070 */
[----:B-----5:R-:W-:Y:S01]  /*1c30*/  PRMT R9, R20, 0x7771, RZ ;  /* 0x0000777114097816 */ /* 0x020fe200000000ff */
[----:B------:R-:W-:-:S03]  /*1c40*/  @P1 FMUL R22, R29, UR4 ;  /* 0x000000041d161c20 */ /* 0x000fc60008400000 */
[----:B------:R-:W-:Y:S02]  /*1c50*/  ISETP.NE.AND P1, PT, R9, RZ, PT ;  /* 0x000000ff0900720c */ /* 0x000fe40003f25270 */
[----:B------:R-:W-:-:S03]  /*1c60*/  PRMT R9, R19, 0x7771, RZ ;  /* 0x0000777113097816 */ /* 0x000fc600000000ff */
[----:B------:R-:W-:Y:S02]  /*1c70*/  @P3 R2UR UR16, R24 ;  /* 0x00000000181032ca */ /* 0x000fe400000e0000 */
[----:B------:R-:W-:Y:S02]  /*1c80*/  @P3 R2UR UR17, R25 ;  /* 0x00000000191132ca */ /* 0x000fe400000e0000 */
[----:B------:R-:W-:Y:S02]  /*1c90*/  @P2 IADD3 R32, PT, PT, R32, 0x1, RZ ;  /* 0x0000000120202810 */ /* 0x000fe40007ffe0ff */
[----:B------:R-:W-:Y:S01]  /*1ca0*/  ISETP.NE.AND P2, PT, R9, RZ, PT ;  /* 0x000000ff0900720c */ /* 0x000fe20003f45270 */
[--C-:B------:R-:W-:Y:S01]  /*1cb0*/  IMAD.WIDE R28, R21, 0x8, R2.reuse ;  /* 0x00000008151c7825 */ /* 0x100fe200078e0202 */
[----:B------:R-:W-:Y:S01]  /*1cc0*/  @P1 R2UR UR18, R24 ;  /* 0x00000000181212ca */ /* 0x000fe200000e0000 */
[----:B------:R0:W2:Y:S01]  /*1cd0*/  LDG.E R21, desc[UR12][R14.64] ;  /* 0x0000000c0e157981 */ /* 0x0000a2000c1e1900 */
[----:B------:R-:W-:Y:S01]  /*1ce0*/  @P1 R2UR UR19, R25 ;  /* 0x00000000191312ca */ /* 0x000fe200000e0000 */
[----:B------:R-:W-:Y:S01]  /*1cf0*/  IMAD.WIDE R34, R35, 0x8, R2 ;  /* 0x0000000823227825 */ /* 0x000fe200078e0202 */
[----:B------:R-:W-:Y:S01]  /*1d00*/  PRMT R9, R16, 0x7770, RZ ;  /* 0x0000777010097816 */ /* 0x000fe200000000ff */
[----:B------:R-:W3:Y:S04]  /*1d10*/  LDG.E R27, desc[UR12][R28.64] ;  /* 0x0000000c1c1b7981 */ /* 0x000ee8000c1e1900 */
[----:B------:R-:W4:Y:S02]  /*1d20*/  @P3 LDG.E R18, desc[UR16][R28.64+0x4] ;  /* 0x000004101c123981 */ /* 0x000f24000c1e1900 */
[----:B------:R-:W-:-:S02]  /*1d30*/  @P2 R2UR UR16, R24 ;  /* 0x00000000181022ca */ /* 0x000fc400000e0000 */
[----:B------:R-:W-:Y:S02]  /*1d40*/  @P2 R2UR UR17, R25 ;  /* 0x00000000191122ca */ /* 0x000fe400000e0000 */
[----:B------:R-:W5:Y:S11]  /*1d50*/  @P1 LDG.E R16, desc[UR18][R34.64+0x4] ;  /* 0x0000041222101981 */ /* 0x000f76000c1e1900 */
[----:B------:R-:W2:Y:S01]  /*1d60*/  @P2 LDG.E R43, desc[UR16][R36.64+0x4] ;  /* 0x00000410242b2981 */ /* 0x000ea2000c1e1900 */
[----:B------:R-:W-:-:S04]  /*1d70*/  LOP3.LUT R23, R41, UR55, RZ, 0x3c, !PT ;  /* 0x0000003729177c12 */ /* 0x000fc8000f8e3cff */
[----:B------:R-:W-:Y:S01]  /*1d80*/  ISETP.GE.AND P4, PT, R23, RZ, PT ;  /* 0x000000ff1700720c */ /* 0x000fe20003f86270 */
[----:B------:R-:W-:Y:S01]  /*1d90*/  IMAD.MOV.U32 R38, RZ, RZ, R32 ;  /* 0x000000ffff267224 */ /* 0x000fe200078e0020 */
[----:B------:R-:W-:Y:S02]  /*1da0*/  R2UR UR14, R24 ;  /* 0x00000000180e72ca */ /* 0x000fe400000e0000 */
[----:B------:R-:W-:Y:S02]  /*1db0*/  R2UR UR15, R25 ;  /* 0x00000000190f72ca */ /* 0x000fe400000e0000 */
[----:B------:R-:W-:Y:S02]  /*1dc0*/  LOP3.LUT R39, RZ, UR55, RZ, 0x33, !PT ;  /* 0x00000037ff277c12 */ /* 0x000fe4000f8e33ff */
[----:B------:R-:W-:Y:S01]  /*1dd0*/  PRMT R10, R10, 0x7770, RZ ;  /* 0x000077700a0a7816 */ /* 0x000fe200000000ff */
[----:B------:R-:W-:Y:S01]  /*1de0*/  IMAD.U32 R4, RZ, RZ, UR6 ;  /* 0x00000006ff047e24 */ /* 0x000fe2000f8e00ff */
[----:B------:R-:W3:Y:S03]  /*1df0*/  LDG.E R32, desc[UR12][R34.64] ;  /* 0x0000000c22207981 */ /* 0x000ee6000c1e1900 */
[----:B------:R-:W-:-:S04]  /*1e00*/  @!P4 IADD3 R38, PT, PT, -R38, RZ, RZ ;  /* 0x000000ff2626c210 */ /* 0x000fc80007ffe1ff */
[----:B0-----:R-:W-:Y:S01]  /*1e10*/  SEL R14, R39, R38, !P0 ;  /* 0x00000026270e7207 */ /* 0x001fe20004000000 */
[----:B------:R0:W3:Y:S01]  /*1e20*/  LDG.E R23, desc[UR14][R12.64] ;  /* 0x0000000e0c177981 */ /* 0x0000e2000c1e1900 */
[----:B------:R-:W-:-:S03]  /*1e30*/  ISETP.NE.AND P5, PT, R10, RZ, PT ;  /* 0x000000ff0a00720c */ /* 0x000fc60003fa5270 */
[----:B------:R-:W3:Y:S01]  /*1e40*/  LDG.E R38, desc[UR14][R36.64] ;  /* 0x0000000e24267981 */ /* 0x000ee2000c1e1900 */
[----:B0-----:R-:W-:-:S05]  /*1e50*/  IADD3 R12, PT, PT, -R14, RZ, RZ ;  /* 0x000000ff0e0c7210 */ /* 0x001fca0007ffe1ff */
[----:B------:R-:W-:-:S05]  /*1e60*/  IMAD R15, R12, UR55, R41 ;  /* 0x000000370c0f7c24 */ /* 0x000fca000f8e0229 */
[----:B------:R-:W-:-:S05]  /*1e70*/  IABS R12, R15 ;  /* 0x0000000f000c7213 */ /* 0x000fca0000000000 */
[----:B------:R-:W-:-:S04]  /*1e80*/  IMAD.HI.U32 R10, R12, UR9, RZ ;  /* 0x000000090c0a7c27 */ /* 0x000fc8000f8e00ff */
[----:B------:R-:W-:-:S04]  /*1e90*/  IMAD.MOV R13, RZ, RZ, -R10 ;  /* 0x000000ffff0d7224 */ /* 0x000fc800078e0a0a */
[----:B------:R-:W-:Y:S02]  /*1ea0*/  IMAD R12, R13, UR10, R12 ;  /* 0x0000000a0d0c7c24 */ /* 0x000fe4000f8e020c */
[----:B----4-:R-:W-:Y:S01]  /*1eb0*/  @P3 FMUL R4, R18, UR4 ;  /* 0x0000000412043c20 */ /* 0x010fe20008400000 */
[----:B------:R-:W-:Y:S02]  /*1ec0*/  IMAD.U32 R18, RZ, RZ, UR6 ;  /* 0x00000006ff127e24 */ /* 0x000fe4000f8e00ff */
[----:B-----5:R-:W-:Y:S01]  /*1ed0*/  @P1 FMUL R18, R16, UR4 ;  /* 0x0000000410121c20 */ /* 0x020fe20008400000 */
[----:B------:R-:W-:Y:S01]  /*1ee0*/  MOV R16, UR6 ;  /* 0x0000000600107c02 */ /* 0x000fe20008000f00 */
[----:B--2---:R-:W-:Y:S01]  /*1ef0*/  @P2 FMUL R16, R43, UR4 ;  /* 0x000000042b102c20 */ /* 0x004fe20008400000 */
[----:B------:R-:W-:-:S13]  /*1f00*/  ISETP.LT.U32.AND P2, PT, R12, UR10, PT ;  /* 0x0000000a0c007c0c */ /* 0x000fda000bf41070 */
[----:B------:R-:W-:-:S04]  /*1f10*/  @!P2 IADD3 R12, PT, PT, R12, -UR10, RZ ;  /* 0x8000000a0c0cac10 */ /* 0x000fc8000fffe0ff */
[----:B------:R-:W-:Y:S02]  /*1f20*/  ISETP.GE.U32.AND P1, PT, R12, UR10, PT ;  /* 0x0000000a0c007c0c */ /* 0x000fe4000bf26070 */
[----:B------:R-:W-:Y:S01]  /*1f30*/  LOP3.LUT R12, R15, UR56, RZ, 0x3c, !PT ;  /* 0x000000380f0c7c12 */ /* 0x000fe2000f8e3cff */
[----:B------:R-:W-:-:S03]  /*1f40*/  @!P2 VIADD R10, R10, 0x1 ;  /* 0x000000010a0aa836 */ /* 0x000fc60000000000 */
[----:B------:R-:W-:-:S07]  /*1f50*/  ISETP.GE.AND P2, PT, R12, RZ, PT ;  /* 0x000000ff0c00720c */ /* 0x000fce0003f46270 */
[----:B------:R-:W-:Y:S02]  /*1f60*/  @P1 IADD3 R10, PT, PT, R10, 0x1, RZ ;  /* 0x000000010a0a1810 */ /* 0x000fe40007ffe0ff */
[----:B------:R-:W-:-:S04]  /*1f70*/  ISETP.NE.AND P3, PT, RZ, UR56, PT ;  /* 0x00000038ff007c0c */ /* 0x000fc8000bf65270 */
        /* <DEDUP_REMOVED lines=10> */
[----:B------:R-:W-:Y:S02]  /*2020*/  IMAD.MOV.U32 R12, RZ, RZ, R14 ;  /* 0x000000ffff0c7224 */ /* 0x000fe400078e000e */
        /* <DEDUP_REMOVED lines=35> */
[----:B------:R-:W-:-:S05]  /*2260*/  IMAD.HI.U32 R14, R34, UR7, RZ ;  /* 0x00000007220e7c27 */ /* 0x000fca000f8e00ff */
[----:B------:R-:W-:Y:S01]  /*2270*/  IADD3 R15, PT, PT, -R14, RZ, RZ ;  /* 0x000000ff0e0f7210 */ /* 0x000fe20007ffe1ff */
[----:B------:R-:W-:-:S04]  /*2280*/  IMAD.U32 R10, RZ, RZ, UR6 ;  /* 0x00000006ff0a7e24 */ /* 0x000fc8000f8e00ff */
[----:B------:R-:W-:Y:S01]  /*2290*/  IMAD R34, R17, R15, R34 ;  /* 0x0000000f11227224 */ /* 0x000fe200078e0222 */
[----:B------:R-:W-:Y:S02]  /*22a0*/  LOP3.LUT R15, R28, UR55, RZ, 0x3c, !PT ;  /* 0x000000371c0f7c12 */ /* 0x000fe4000f8e3cff */
[----:B------:R-:W-:-:S04]  /*22b0*/  PRMT R40, R40, 0x7770, RZ ;  /* 0x0000777028287816 */ /* 0x000fc800000000ff */
[----:B------:R-:W-:Y:S02]  /*22c0*/  ISETP.NE.AND P4, PT, R40, RZ, PT ;  /* 0x000000ff2800720c */ /* 0x000fe40003f85270 */
[----:B------:R-:W-:Y:S02]  /*22d0*/  R2UR UR12, R24 ;  /* 0x00000000180c72ca */ /* 0x000fe400000e0000 */
[----:B------:R-:W-:Y:S01]  /*22e0*/  R2UR UR13, R25 ;  /* 0x00000000190d72ca */ /* 0x000fe200000e0000 */
[----:B--2---:R-:W-:Y:S01]  /*22f0*/  @P1 FMUL R10, R29, UR4 ;  /* 0x000000041d0a1c20 */ /* 0x004fe20008400000 */
[----:B------:R-:W-:-:S13]  /*2300*/  ISETP.GT.U32.AND P1, PT, R17, R34, PT ;  /* 0x000000221100720c */ /* 0x000fda0003f24070 */
[----:B------:R-:W-:Y:S01]  /*2310*/  @!P1 IADD3 R34, PT, PT, R34, -R17, RZ ;  /* 0x8000001122229210 */ /* 0x000fe20007ffe0ff */
[----:B------:R-:W-:-:S03]  /*2320*/  @!P1 VIADD R14, R14, 0x1 ;  /* 0x000000010e0e9836 */ /* 0x000fc60000000000 */
[----:B------:R-:W-:-:S13]  /*2330*/  ISETP.GE.U32.AND P1, PT, R34, R17, PT ;  /* 0x000000112200720c */ /* 0x000fda0003f26070 */
        /* <DEDUP_REMOVED lines=52> */
[----:B------:R-:W-:Y:S02]  /*2680*/  LEA.HI R28, R28, R28, RZ, 0x1 ;  /* 0x0000001c1c1c7211 */ /* 0x000fe400078f08ff */
[----:B--2---:R-:W-:-:S04]  /*2690*/  PRMT R29, R37, 0x7771, RZ ;  /* 0x00007771251d7816 */ /* 0x004fc800000000ff */
[----:B------:R-:W-:Y:S02]  /*26a0*/  ISETP.NE.AND P2, PT, R29, RZ, PT ;  /* 0x000000ff1d00720c */ /* 0x000fe40003f45270 */
[----:B------:R-:W-:-:S11]  /*26b0*/  SHF.R.S32.HI R29, RZ, 0x1, R28 ;  /* 0x00000001ff1d7819 */ /* 0x000fd6000001141c */
[----:B------:R-:W-:Y:S02]  /*26c0*/  @P2 R2UR UR12, R24 ;  /* 0x00000000180c22ca */ /* 0x000fe400000e0000 */
[----:B------:R-:W-:Y:S01]  /*26d0*/  @P2 R2UR UR13, R25 ;  /* 0x00000000190d22ca */ /* 0x000fe200000e0000 */
[----:B------:R-:W-:-:S12]  /*26e0*/  IMAD.WIDE R28, R29, 0x8, R2 ;  /* 0x000000081d1c7825 */ /* 0x000fd800078e0202 */
[----:B------:R-:W2:Y:S01]  /*26f0*/  @P2 LDG.E R34, desc[UR12][R28.64+0x4] ;  /* 0x0000040c1c222981 */ /* 0x000ea2000c1e1900 */
[----:B------:R-:W-:-:S05]  /*2700*/  VIADD R40, R11, 0x1c0 ;  /* 0x000001c00b287836 */ /* 0x000fca0000000000 */
[----:B------:R-:W-:-:S05]  /*2710*/  IABS R44, R40 ;  /* 0x00000028002c7213 */ /* 0x000fca0000000000 */
[----:B------:R-:W-:Y:S01]  /*2720*/  IMAD.HI.U32 R14, R44, UR7, RZ ;  /* 0x000000072c0e7c27 */ /* 0x000fe2000f8e00ff */
[----:B------:R-:W-:-:S04]  /*2730*/  PRMT R20, R20, 0x7770, RZ ;  /* 0x0000777014147816 */ /* 0x000fc800000000ff */
[----:B------:R-:W-:Y:S02]  /*2740*/  IADD3 R15, PT, PT, -R14, RZ, RZ ;  /* 0x000000ff0e0f7210 */ /* 0x000fe40007ffe1ff */
[----:B------:R-:W-:-:S03]  /*2750*/  ISETP.NE.AND P1, PT, R20, RZ, PT ;  /* 0x000000ff1400720c */ /* 0x000fc60003f25270 */
[----:B------:R-:W-:Y:S01]  /*2760*/  IMAD R44, R17, R15, R44 ;  /* 0x0000000f112c7224 */ /* 0x000fe200078e022c */
[----:B------:R-:W-:Y:S02]  /*2770*/  MOV R20, UR6 ;  /* 0x0000000600147c02 */ /* 0x000fe40008000f00 */
[----:B------:R-:W-:Y:S02]  /*2780*/  R2UR UR12, R24 ;  /* 0x00000000180c72ca */ /* 0x000fe400000e0000 */
[----:B------:R-:W-:-:S13]  /*2790*/  R2UR UR13, R25 ;  /* 0x00000000190d72ca */ /* 0x000fda00000e0000 */
[----:B------:R-:W4:Y:S01]  /*27a0*/  LDG.E R35, desc[UR12][R28.64] ;  /* 0x0000000c1c237981 */ /* 0x000f22000c1e1900 */
[----:B--2---:R-:W-:Y:S01]  /*27b0*/  @P2 FMUL R20, R34, UR4 ;  /* 0x0000000422142c20 */ /* 0x004fe20008400000 */
[----:B------:R-:W-:Y:S02]  /*27c0*/  ISETP.GT.U32.AND P2, PT, R17, R44, PT ;  /* 0x0000002c1100720c */ /* 0x000fe40003f44070 */
[----:B------:R0:W2:Y:S11]  /*27d0*/  LDG.E R34, desc[UR12][R12.64] ;  /* 0x0000000c0c227981 */ /* 0x0000b6000c1e1900 */
[----:B------:R-:W-:Y:S01]  /*27e0*/  @!P2 IMAD.IADD R44, R44, 0x1, -R17 ;  /* 0x000000012c2ca824 */ /* 0x000fe200078e0a11 */
[----:B------:R-:W-:-:S04]  /*27f0*/  @!P2 IADD3 R14, PT, PT, R14, 0x1, RZ ;  /* 0x000000010e0ea810 */ /* 0x000fc80007ffe0ff */
[----:B------:R-:W-:Y:S02]  /*2800*/  ISETP.GE.U32.AND P2, PT, R44, R17, PT ;  /* 0x000000112c00720c */ /* 0x000fe40003f46070 */
        /* <DEDUP_REMOVED lines=55> */
[----:B------:R-:W-:-:S04]  /*2b80*/  PRMT R19, R19, 0x7770, RZ ;  /* 0x0000777013137816 */ /* 0x000fc800000000ff */
[----:B------:R-:W-:Y:S02]  /*2b90*/  ISETP.NE.AND P3, PT, R19, RZ, PT ;  /* 0x000000ff1300720c */ /* 0x000fe40003f65270 */
[----:B-----5:R-:W-:-:S04]  /*2ba0*/  PRMT R12, R14, 0x7771, RZ ;  /* 0x000077710e0c7816 */ /* 0x020fc800000000ff */
[----:B------:R-:W-:Y:S01]  /*2bb0*/  ISETP.NE.AND P2, PT, R12, RZ, PT ;  /* 0x000000ff0c00720c */ /* 0x000fe20003f45270 */
[----:B------:R-:W-:-:S12]  /*2bc0*/  IMAD.WIDE R12, R13, 0x8, R2 ;  /* 0x000000080d0c7825 */ /* 0x000fd800078e0202 */
[----:B------:R-:W-:Y:S02]  /*2bd0*/  @P2 R2UR UR12, R24 ;  /* 0x00000000180c22ca */ /* 0x000fe400000e0000 */
[----:B------:R-:W-:-:S13]  /*2be0*/  @P2 R2UR UR13, R25 ;  /* 0x00000000190d22ca */ /* 0x000fda00000e0000 */
[----:B------:R-:W5:Y:S01]  /*2bf0*/  @P2 LDG.E R19, desc[UR12][R12.64+0x4] ;  /* 0x0000040c0c132981 */ /* 0x000f62000c1e1900 */
[----:B------:R-:W-:-:S05]  /*2c00*/  VIADD R11, R11, 0x200 ;  /* 0x000002000b0b7836 */ /* 0x000fca0000000000 */
[----:B------:R-:W-:Y:S02]  /*2c10*/  IABS R40, R11 ;  /* 0x0000000b00287213 */ /* 0x000fe40000000000 */
[----:B------:R-:W-:-:S03]  /*2c20*/  MOV R28, UR6 ;  /* 0x00000006001c7c02 */ /* 0x000fc60008000f00 */
[----:B------:R-:W-:Y:S01]  /*2c30*/  IMAD.HI.U32 R15, R40, UR7, RZ ;  /* 0x00000007280f7c27 */ /* 0x000fe2000f8e00ff */
[----:B------:R-:W-:Y:S02]  /*2c40*/  PRMT R36, R36, 0x7770, RZ ;  /* 0x0000777024247816 */ /* 0x000fe400000000ff */
[----:B------:R-:W-:Y:S02]  /*2c50*/  P2R R42, PR, RZ, 0x20 ;  /* 0x00000020ff2a7803 */ /* 0x000fe40000000000 */
[----:B------:R-:W-:Y:S01]  /*2c60*/  ISETP.NE.AND P5, PT, R9, RZ, PT ;  /* 0x000000ff0900720c */ /* 0x000fe20003fa5270 */
[----:B------:R-:W-:-:S05]  /*2c70*/  FMUL R9, R21, UR4 ;  /* 0x0000000415097c20 */ /* 0x000fca0008400000 */
[----:B------:R-:W-:Y:S02]  /*2c80*/  FSEL R9, R9, R8, P5 ;  /* 0x0000000809097208 */ /* 0x000fe40002800000 */
[----:B------:R-:W-:Y:S02]  /*2c90*/  ISETP.NE.AND P5, PT, R42, RZ, PT ;  /* 0x000000ff2a00720c */ /* 0x000fe40003fa5270 */
[----:B------:R-:W-:Y:S02]  /*2ca0*/  PRMT R14, R14, 0x7770, RZ ;  /* 0x000077700e0e7816 */ /* 0x000fe400000000ff */
[----:B------:R-:W-:Y:S01]  /*2cb0*/  R2UR UR8, R24 ;  /* 0x00000000180872ca */ /* 0x000fe200000e0000 */
[----:B-----5:R-:W-:Y:S01]  /*2cc0*/  @P2 FMUL R28, R19, UR4 ;  /* 0x00000004131c2c20 */ /* 0x020fe20008400000 */
[----:B------:R-:W-:-:S05]  /*2cd0*/  IADD3 R19, PT, PT, -R15, RZ, RZ ;  /* 0x000000ff0f137210 */ /* 0x000fca0007ffe1ff */
[----:B------:R-:W-:-:S05]  /*2ce0*/  IMAD R40, R17, R19, R40 ;  /* 0x0000001311287224 */ /* 0x000fca00078e0228 */
        /* <DEDUP_REMOVED lines=28> */
[----:B------:R-:W-:Y:S01]  /*2eb0*/  IABS R15, R40 ;  /* 0x00000028000f7213 */ /* 0x000fe20000000000 */
[----:B---3--:R-:W-:-:S04]  /*2ec0*/  FMUL R17, R23, UR4 ;  /* 0x0000000417117c20 */ /* 0x008fc80008400000 */
[----:B------:R-:W-:Y:S01]  /*2ed0*/  IMAD.HI.U32 R0, R15, UR5, RZ ;  /* 0x000000050f007c27 */ /* 0x000fe2000f8e00ff */
[----:B------:R-:W-:-:S04]  /*2ee0*/  FSEL R17, R17, R8, P5 ;  /* 0x0000000811117208 */ /* 0x000fc80002800000 */
[----:B------:R-:W-:Y:S02]  /*2ef0*/  IADD3 R36, PT, PT, -R0, RZ, RZ ;  /* 0x000000ff00247210 */ /* 0x000fe40007ffe1ff */
[----:B------:R-:W-:-:S03]  /*2f00*/  PLOP3.LUT P5, PT, PT, PT, UP0, 0x40, 0x4 ;  /* 0x000000000004781c */ /* 0x000fc60003fae808 */
[----:B------:R-:W-:Y:S01]  /*2f10*/  IMAD R15, R36, UR11, R15 ;  /* 0x0000000b240f7c24 */ /* 0x000fe2000f8e020f */
[----:B------:R-:W-:-:S04]  /*2f20*/  SEL R39, R39, RZ, !P5 ;  /* 0x000000ff27277207 */ /* 0x000fc80006800000 */
[----:B------:R-:W-:-:S13]  /*2f30*/  ISETP.LT.U32.AND P5, PT, R15, UR11, PT ;  /* 0x0000000b0f007c0c */ /* 0x000fda000bfa1070 */
[----:B------:R-:W-:Y:S01]  /*2f40*/  @!P5 IADD3 R15, PT, PT, R15, -UR11, RZ ;  /* 0x8000000b0f0fdc10 */ /* 0x000fe2000fffe0ff */
[----:B------:R-:W-:-:S03]  /*2f50*/  @!P5 VIADD R0, R0, 0x1 ;  /* 0x000000010000d836 */ /* 0x000fc60000000000 */
[----:B------:R-:W-:Y:S02]  /*2f60*/  ISETP.GE.U32.AND P5, PT, R15, UR11, PT ;  /* 0x0000000b0f007c0c */ /* 0x000fe4000bfa6070 */
[----:B------:R-:W-:-:S11]  /*2f70*/  LOP3.LUT R15, R40, UR57, RZ, 0x3c, !PT ;  /* 0x00000039280f7c12 */ /* 0x000fd6000f8e3cff */
[----:B------:R-:W-:Y:S01]  /*2f80*/  @P5 VIADD R0, R0, 0x1 ;  /* 0x0000000100005836 */ /* 0x000fe20000000000 */
[----:B------:R-:W-:Y:S02]  /*2f90*/  ISETP.GE.AND P5, PT, R15, RZ, PT ;  /* 0x000000ff0f00720c */ /* 0x000fe40003fa6270 */
[----:B------:R-:W-:-:S11]  /*2fa0*/  ISETP.NE.AND P6, PT, RZ, UR57, PT ;  /* 0x00000039ff007c0c */ /* 0x000fd6000bfc5270 */
[----:B------:R-:W-:-:S04]  /*2fb0*/  @!P5 IADD3 R0, PT, PT, -R0, RZ, RZ ;  /* 0x000000ff0000d210 */ /* 0x000fc80007ffe1ff */
[----:B------:R-:W-:Y:S02]  /*2fc0*/  SEL R0, R5, R0, !P6 ;  /* 0x0000000005007207 */ /* 0x000fe40007000000 */
[----:B------:R-:W-:Y:S02]  /*2fd0*/  PLOP3.LUT P6, PT, PT, PT, UP1, 0x40, 0x4 ;  /* 0x000000000004781c */ /* 0x000fe40003fce818 */
[----:B------:R-:W-:Y:S01]  /*2fe0*/  ISETP.NE.AND P5, PT, R14, RZ, PT ;  /* 0x000000ff0e00720c */ /* 0x000fe20003fa5270 */
[----:B------:R-:W-:Y:S01]  /*2ff0*/  IMAD.MOV R5, RZ, RZ, -R0 ;  /* 0x000000ffff057224 */ /* 0x000fe200078e0a00 */
        /* <DEDUP_REMOVED lines=14> */
[----:B------:R-:W3:Y:S04]  /*30e0*/  LDG.E R12, desc[UR8][R12.64] ;  /* 0x000000080c0c7981 */ /* 0x000ee8000c1e1900 */
[----:B------:R-:W5:Y:S01]  /*30f0*/  LDG.E.U16 R13, desc[UR8][R6.64] ;  /* 0x00000008060d7981 */ /* 0x000f62000c1e1500 */
[----:B------:R-:W-:-:S05]  /*3100*/  FMUL R5, R27, UR4 ;  /* 0x000000041b057c20 */ /* 0x000fca0008400000 */
[----:B------:R-:W-:Y:S02]  /*3110*/  FSEL R5, R5, R8, P4 ;  /* 0x0000000805057208 */ /* 0x000fe40002000000 */
[----:B------:R-:W-:-:S04]  /*3120*/  LEA.HI R11, R11, R11, RZ, 0x1 ;  /* 0x0000000b0b0b7211 */ /* 0x000fc800078f08ff */
[----:B------:R-:W-:-:S05]  /*3130*/  SHF.R.S32.HI R11, RZ, 0x1, R11 ;  /* 0x00000001ff0b7819 */ /* 0x000fca000001140b */
[----:B------:R-:W-:Y:S01]  /*3140*/  IMAD.WIDE R2, R11, 0x8, R2 ;  /* 0x000000080b027825 */ /* 0x000fe200078e0202 */
[----:B-----5:R-:W-:-:S04]  /*3150*/  PRMT R0, R13, 0x7771, RZ ;  /* 0x000077710d007816 */ /* 0x020fc800000000ff */
[----:B------:R-:W-:Y:S02]  /*3160*/  ISETP.NE.AND P4, PT, R0, RZ, PT ;  /* 0x000000ff0000720c */ /* 0x000fe40003f85270 */
[----:B------:R-:W5:Y:S11]  /*3170*/  LDG.E R0, desc[UR8][R2.64] ;  /* 0x0000000802007981 */ /* 0x000f76000c1e1900 */
[----:B------:R-:W-:-:S02]  /*3180*/  @P4 R2UR UR10, R24 ;  /* 0x00000000180a42ca */ /* 0x000fc400000e0000 */
[----:B------:R-:W-:-:S13]  /*3190*/  @P4 R2UR UR11, R25 ;  /* 0x00000000190b42ca */ /* 0x000fda00000e0000 */
[----:B------:R-:W5:Y:S01]  /*31a0*/  @P4 LDG.E R11, desc[UR10][R2.64+0x4] ;  /* 0x0000040a020b4981 */ /* 0x000f62000c1e1900 */
[----:B------:R-:W-:Y:S01]  /*31b0*/  FMNMX3 R6, R9, -INF , R26, !PT ;  /* 0xff80000009067876 */ /* 0x000fe2000780001a */
[----:B------:R-:W-:-:S03]  /*31c0*/  FMUL R7, R32, UR4 ;  /* 0x0000000420077c20 */ /* 0x000fc60008400000 */
[----:B------:R-:W-:Y:S01]  /*31d0*/  FMNMX3 R6, R6, R17, R22, !PT ;  /* 0x0000001106067276 */ /* 0x000fe20007800016 */
[----:B------:R-:W-:Y:S01]  /*31e0*/  FMUL R29, R38, UR4 ;  /* 0x00000004261d7c20 */ /* 0x000fe20008400000 */
[-C--:B------:R-:W-:Y:S02]  /*31f0*/  FSEL R32, R7, R8.reuse, P1 ;  /* 0x0000000807207208 */ /* 0x080fe40000800000 */
[----:B------:R-:W-:Y:S02]  /*3200*/  FMNMX3 R7, R6, R5, R4, !PT ;  /* 0x0000000506077276 */ /* 0x000fe40007800004 */
[----:B------:R-:W-:Y:S01]  /*3210*/  PRMT R6, R13, 0x7770, RZ ;  /* 0x000077700d067816 */ /* 0x000fe200000000ff */
[----:B--2---:R-:W-:Y:S01]  /*3220*/  FMUL R27, R34, UR4 ;  /* 0x00000004221b7c20 */ /* 0x004fe20008400000 */
[----:B------:R-:W-:Y:S02]  /*3230*/  PRMT R37, R37, 0x7770, RZ ;  /* 0x0000777025257816 */ /* 0x000fe400000000ff */
[----:B------:R-:W-:-:S02]  /*3240*/  FSEL R29, R29, R8, P3 ;  /* 0x000000081d1d7208 */ /* 0x000fc40001800000 */
[----:B------:R-:W-:Y:S02]  /*3250*/  FMNMX3 R7, R7, R32, R18, !PT ;  /* 0x0000002007077276 */ /* 0x000fe40007800012 */
[----:B------:R-:W-:Y:S01]  /*3260*/  ISETP.NE.AND P1, PT, R6, RZ, PT ;  /* 0x000000ff0600720c */ /* 0x000fe20003f25270 */
[----:B----4-:R-:W-:Y:S01]  /*3270*/  FMUL R23, R35, UR4 ;  /* 0x0000000423177c20 */ /* 0x010fe20008400000 */
[----:B------:R-:W-:Y:S02]  /*3280*/  ISETP.NE.AND P2, PT, R37, RZ, PT ;  /* 0x000000ff2500720c */ /* 0x000fe40003f45270 */
[-C--:B------:R-:W-:Y:S02]  /*3290*/  FSEL R27, R27, R8.reuse, P0 ;  /* 0x000000081b1b7208 */ /* 0x080fe40000000000 */
[----:B------:R-:W-:Y:S01]  /*32a0*/  FMNMX3 R7, R7, R29, R16, !PT ;  /* 0x0000001d07077276 */ /* 0x000fe20007800010 */
[----:B---3--:R-:W-:Y:S01]  /*32b0*/  FMUL R21, R12, UR4 ;  /* 0x000000040c157c20 */ /* 0x008fe20008400000 */
[----:B------:R-:W-:-:S02]  /*32c0*/  FSEL R23, R23, R8, P2 ;  /* 0x0000000817177208 */ /* 0x000fc40001000000 */
[----:B------:R-:W-:Y:S02]  /*32d0*/  FMNMX3 R7, R7, R27, R10, !PT ;  /* 0x0000001b07077276 */ /* 0x000fe4000780000a */
[----:B------:R-:W-:Y:S02]  /*32e0*/  FSEL R21, R21, R8, P5 ;  /* 0x0000000815157208 */ /* 0x000fe40002800000 */
[----:B------:R-:W-:Y:S02]  /*32f0*/  FMNMX3 R7, R7, R23, R20, !PT ;  /* 0x0000001707077276 */ /* 0x000fe40007800014 */
[----:B------:R-:W-:Y:S02]  /*3300*/  MOV R19, UR6 ;  /* 0x0000000600137c02 */ /* 0x000fe40008000f00 */
[----:B------:R-:W-:Y:S01]  /*3310*/  FMNMX3 R7, R7, R21, R28, !PT ;  /* 0x0000001507077276 */ /* 0x000fe2000780001c */
[----:B-----5:R-:W-:Y:S01]  /*3320*/  @P1 FMUL R8, R0, UR4 ;  /* 0x0000000400081c20 */ /* 0x020fe20008400000 */
        /* <DEDUP_REMOVED lines=21> */
[--C-:B------:R-:W-:Y:S01]  /*3480*/  FADD R11, R8, -R49.reuse ;  /* 0x80000031080b7221 */ /* 0x100fe20000000000 */
[----:B------:R-:W-:Y:S01]  /*3490*/  FADD R17, -R49, R10 ;  /* 0x0000000a31117221 */ /* 0x000fe20000000100 */
[-C--:B------:R-:W-:Y:S01]  /*34a0*/  FFMA.SAT R8, R53, R6.reuse, 0.5 ;  /* 0x3f00000035087423 */ /* 0x080fe20000002006 */
[-C--:B------:R-:W-:Y:S01]  /*34b0*/  FFMA.RM R4, R4, R7.reuse, 12582913 ;  /* 0x4b40000104047423 */ /* 0x080fe20000004007 */
[-C--:B------:R-:W-:Y:S01]  /*34c0*/  FFMA.SAT R10, R47, R6.reuse, 0.5 ;  /* 0x3f0000002f0a7423 */ /* 0x080fe20000002006 */
[----:B------:R-:W-:Y:S01]  /*34d0*/  FADD R43, -R49, R22 ;  /* 0x00000016312b7221 */ /* 0x000fe20000000100 */
[-C--:B------:R-:W-:Y:S01]  /*34e0*/  FFMA.RM R8, R8, R7.reuse, 12582913 ;  /* 0x4b40000108087423 */ /* 0x080fe20000004007 */
[----:B------:R-:W-:Y:S01]  /*34f0*/  FADD R0, R4, -12583039 ;  /* 0xcb40007f04007421 */ /* 0x000fe20000000000 */
[-C--:B------:R-:W-:Y:S01]  /*3500*/  FFMA.RM R10, R10, R7.reuse, 12582913 ;  /* 0x4b4000010a0a7423 */ /* 0x080fe20000004007 */
[--C-:B------:R-:W-:Y:S01]  /*3510*/  FADD R45, R5, -R49.reuse ;  /* 0x80000031052d7221 */ /* 0x100fe20000000000 */
[--C-:B------:R-:W-:Y:S01]  /*3520*/  FADD R35, R29, -R49.reuse ;  /* 0x800000311d237221 */ /* 0x100fe20000000000 */
[----:B------:R-:W-:Y:S01]  /*3530*/  FFMA R0, R51, 1.4426950216293334961, -R0 ;  /* 0x3fb8aa3b33007823 */ /* 0x000fe20000000800 */
[----:B------:R-:W-:Y:S01]  /*3540*/  FADD R29, -R49, R16 ;  /* 0x00000010311d7221 */ /* 0x000fe20000000100 */
[----:B------:R-:W-:Y:S01]  /*3550*/  FADD R2, R8, -12583039 ;  /* 0xcb40007f08027421 */ /* 0x000fe20000000000 */
[-C--:B------:R-:W-:Y:S01]  /*3560*/  FFMA.SAT R14, R43, R6.reuse, 0.5 ;  /* 0x3f0000002b0e7423 */ /* 0x080fe20000002006 */
[----:B------:R-:W-:Y:S01]  /*3570*/  FFMA R12, R51, 1.925963033500011079e-08, R0 ;  /* 0x32a57060330c7823 */ /* 0x000fe20000000000 */
[----:B------:R-:W-:Y:S01]  /*3580*/  FADD R0, R10, -12583039 ;  /* 0xcb40007f0a007421 */ /* 0x000fe20000000000 */
[-C--:B------:R-:W-:Y:S01]  /*3590*/  FFMA.SAT R16, R45, R6.reuse, 0.5 ;  /* 0x3f0000002d107423 */ /* 0x080fe20000002006 */
[----:B------:R-:W-:Y:S01]  /*35a0*/  FFMA R2, R53, 1.4426950216293334961, -R2 ;  /* 0x3fb8aa3b35027823 */ /* 0x000fe20000000802 */
[-C--:B------:R-:W-:Y:S01]  /*35b0*/  FFMA.RM R14, R14, R7.reuse, 12582913 ;  /* 0x4b4000010e0e7423 */ /* 0x080fe20000004007 */
[----:B------:R-:W-:Y:S01]  /*35c0*/  FFMA R0, R47, 1.4426950216293334961, -R0 ;  /* 0x3fb8aa3b2f007823 */ /* 0x000fe20000000800 */
[-C--:B------:R-:W-:Y:S01]  /*35d0*/  FFMA.RM R16, R16, R7.reuse, 12582913 ;  /* 0x4b40000110107423 */ /* 0x080fe20000004007 */
[----:B------:R-:W-:Y:S01]  /*35e0*/  FADD R37, -R49, R18 ;  /* 0x0000001231257221 */ /* 0x000fe20000000100 */
[----:B------:R-:W-:Y:S01]  /*35f0*/  FFMA R18, R53, 1.925963033500011079e-08, R2 ;  /* 0x32a5706035127823 */ /* 0x000fe20000000002 */
[----:B------:R-:W-:Y:S01]  /*3600*/  FFMA R47, R47, 1.925963033500011079e-08, R0 ;  /* 0x32a570602f2f7823 */ /* 0x000fe20000000000 */
[----:B------:R-:W-:Y:S01]  /*3610*/  FADD R0, R14, -12583039 ;  /* 0xcb40007f0e007421 */ /* 0x000fe20000000000 */
[----:B------:R-:W-:Y:S01]  /*3620*/  FADD R2, R16, -12583039 ;  /* 0xcb40007f10027421 */ /* 0x000fe20000000000 */
[-C--:B------:R-:W-:Y:S01]  /*3630*/  FFMA.SAT R22, R39, R6.reuse, 0.5 ;  /* 0x3f00000027167423 */ /* 0x080fe20000002006 */
[--C-:B------:R-:W-:Y:S01]  /*3640*/  FADD R41, R32, -R49.reuse ;  /* 0x8000003120297221 */ /* 0x100fe20000000000 */
[----:B------:R-:W-:Y:S01]  /*3650*/  FFMA R0, R43, 1.4426950216293334961, -R0 ;  /* 0x3fb8aa3b2b007823 */ /* 0x000fe20000000800 */
[----:B------:R-:W-:Y:S01]  /*3660*/  FFMA R2, R45, 1.4426950216293334961, -R2 ;  /* 0x3fb8aa3b2d027823 */ /* 0x000fe20000000802 */
[-C--:B------:R-:W-:Y:S01]  /*3670*/  FFMA.RM R22, R22, R7.reuse, 12582913 ;  /* 0x4b40000116167423 */ /* 0x080fe20000004007 */
[--C-:B------:R-:W-:Y:S01]  /*3680*/  FADD R5, R21, -R49.reuse ;  /* 0x8000003115057221 */ /* 0x100fe20000000000 */
[----:B------:R-:W-:Y:S01]  /*3690*/  FFMA R43, R43, 1.925963033500011079e-08, R0 ;  /* 0x32a570602b2b7823 */ /* 0x000fe20000000000 */
[----:B------:R-:W-:Y:S01]  /*36a0*/  FFMA R45, R45, 1.925963033500011079e-08, R2 ;  /* 0x32a570602d2d7823 */ /* 0x000fe20000000002 */
[-C--:B------:R-:W-:Y:S01]  /*36b0*/  FFMA.SAT R0, R41, R6.reuse, 0.5 ;  /* 0x3f00000029007423 */ /* 0x080fe20000002006 */
[----:B------:R-:W-:Y:S01]  /*36c0*/  FADD R2, R22, -12583039 ;  /* 0xcb40007f16027421 */ /* 0x000fe20000000000 */
[----:B------:R-:W0:Y:S01]  /*36d0*/  MUFU.EX2 R21, R18 ;  /* 0x0000001200157308 */ /* 0x000e220000000800 */
[----:B------:R-:W-:Y:S01]  /*36e0*/  FADD R13, -R49, R20 ;  /* 0x00000014310d7221 */ /* 0x000fe20000000100 */
[----:B------:R-:W-:Y:S01]  /*36f0*/  FFMA.RM R0, R0, R7, 12582913 ;  /* 0x4b40000100007423 */ /* 0x000fe20000004007 */
[----:B------:R-:W-:Y:S01]  /*3700*/  FFMA R2, R39, 1.4426950216293334961, -R2 ;  /* 0x3fb8aa3b27027823 */ /* 0x000fe20000000802 */
[----:B------:R-:W-:Y:S01]  /*3710*/  SHF.L.U32 R8, R8, 0x17, RZ ;  /* 0x0000001708087819 */ /* 0x000fe200000006ff */
[----:B------:R-:W-:Y:S01]  /*3720*/  FADD R15, R23, -R49 ;  /* 0x80000031170f7221 */ /* 0x000fe20000000000 */
[----:B------:R-:W-:Y:S01]  /*3730*/  FADD R20, R0, -12583039 ;  /* 0xcb40007f00147421 */ /* 0x000fe20000000000 */
[----:B------:R-:W-:Y:S01]  /*3740*/  FFMA R39, R39, 1.925963033500011079e-08, R2 ;  /* 0x32a5706027277823 */ /* 0x000fe20000000002 */
[----:B------:R-:W-:Y:S01]  /*3750*/  FFMA.SAT R2, R37, R6, 0.5 ;  /* 0x3f00000025027423 */ /* 0x000fe20000002006 */
[----:B------:R-:W1:Y:S01]  /*3760*/  MUFU.EX2 R12, R12 ;  /* 0x0000000c000c7308 */ /* 0x000e620000000800 */
[----:B------:R-:W-:Y:S01]  /*3770*/  FFMA R20, R41, 1.4426950216293334961, -R20 ;  /* 0x3fb8aa3b29147823 */ /* 0x000fe20000000814 */
[----:B------:R-:W-:-:S02]  /*3780*/  IMAD.SHL.U32 R23, R4, 0x800000, RZ ;  /* 0x0080000004177824 */ /* 0x000fc400078e00ff */
[----:B------:R-:W-:Y:S01]  /*3790*/  FFMA.RM R2, R2, R7, 12582913 ;  /* 0x4b40000102027423 */ /* 0x000fe20000004007 */
[----:B------:R-:W-:Y:S01]  /*37a0*/  FADD R27, R27, -R49 ;  /* 0x800000311b1b7221 */ /* 0x000fe20000000000 */
[----:B------:R-:W-:Y:S01]  /*37b0*/  FFMA R41, R41, 1.925963033500011079e-08, R20 ;  /* 0x32a5706029297823 */ /* 0x000fe20000000014 */
[----:B------:R-:W-:Y:S02]  /*37c0*/  IMAD.SHL.U32 R10, R10, 0x800000, RZ ;  /* 0x008000000a0a7824 */ /* 0x000fe400078e00ff */
[----:B------:R-:W-:Y:S01]  /*37d0*/  FADD R20, R2, -12583039 ;  /* 0xcb40007f02147421 */ /* 0x000fe20000000000 */
[----:B0-----:R-:W-:Y:S01]  /*37e0*/  FMUL R21, R8, R21 ;  /* 0x0000001508157220 */ /* 0x001fe20000400000 */
[-C--:B------:R-:W-:Y:S01]  /*37f0*/  FFMA.SAT R8, R29, R6.reuse, 0.5 ;  /* 0x3f0000001d087423 */ /* 0x080fe20000002006 */
[----:B------:R-:W0:Y:S01]  /*3800*/  MUFU.EX2 R47, R47 ;  /* 0x0000002f002f7308 */ /* 0x000e220000000800 */
[----:B------:R-:W-:Y:S01]  /*3810*/  FFMA R20, R37, 1.4426950216293334961, -R20 ;  /* 0x3fb8aa3b25147823 */ /* 0x000fe20000000814 */
[----:B------:R-:W-:Y:S01]  /*3820*/  SHF.L.U32 R14, R14, 0x17, RZ ;  /* 0x000000170e0e7819 */ /* 0x000fe200000006ff */
[-C--:B------:R-:W-:Y:S01]  /*3830*/  FFMA.RM R8, R8, R7.reuse, 12582913 ;  /* 0x4b40000108087423 */ /* 0x080fe20000004007 */
[----:B------:R-:W-:Y:S01]  /*3840*/  FADD R3, -R49, R19 ;  /* 0x0000001331037221 */ /* 0x000fe20000000100 */
[----:B------:R-:W-:Y:S01]  /*3850*/  FFMA R37, R37, 1.925963033500011079e-08, R20 ;  /* 0x32a5706025257823 */ /* 0x000fe20000000014 */
[----:B------:R-:W-:Y:S01]  /*3860*/  FFMA.SAT R20, R35, R6, 0.5 ;  /* 0x3f00000023147423 */ /* 0x000fe20000002006 */
[----:B-1----:R-:W-:Y:S01]  /*3870*/  FMUL R23, R23, R12 ;  /* 0x0000000c17177220 */ /* 0x002fe20000400000 */
[----:B------:R-:W-:Y:S01]  /*3880*/  FADD R12, R8, -12583039 ;  /* 0xcb40007f080c7421 */ /* 0x000fe20000000000 */
[----:B------:R-:W1:Y:S01]  /*3890*/  MUFU.EX2 R43, R43 ;  /* 0x0000002b002b7308 */ /* 0x000e620000000800 */
[----:B------:R-:W-:Y:S01]  /*38a0*/  FFMA.RM R4, R20, R7, 12582913 ;  /* 0x4b40000114047423 */ /* 0x000fe20000004007 */
[----:B------:R-:W-:Y:S01]  /*38b0*/  FADD R9, -R49, R28 ;  /* 0x0000001c31097221 */ /* 0x000fe20000000100 */
[----:B------:R-:W-:Y:S01]  /*38c0*/  FFMA R12, R29, 1.4426950216293334961, -R12 ;  /* 0x3fb8aa3b1d0c7823 */ /* 0x000fe2000000080c */
[----:B------:R-:W-:Y:S01]  /*38d0*/  FFMA.SAT R26, R15, R6, 0.5 ;  /* 0x3f0000000f1a7423 */ /* 0x000fe20000002006 */
[----:B------:R-:W-:Y:S01]  /*38e0*/  FADD R20, R4, -12583039 ;  /* 0xcb40007f04147421 */ /* 0x000fe20000000000 */
[----:B------:R-:W-:-:S02]  /*38f0*/  IMAD.SHL.U32 R16, R16, 0x800000, RZ ;  /* 0x0080000010107824 */ /* 0x000fc400078e00ff */
[----:B------:R-:W-:Y:S01]  /*3900*/  FFMA R29, R29, 1.925963033500011079e-08, R12 ;  /* 0x32a570601d1d7823 */ /* 0x000fe2000000000c */
[-C--:B------:R-:W-:Y:S01]  /*3910*/  FFMA.SAT R12, R27, R6.reuse, 0.5 ;  /* 0x3f0000001b0c7423 */ /* 0x080fe20000002006 */
[C---:B------:R-:W-:Y:S01]  /*3920*/  FFMA R20, R35.reuse, 1.4426950216293334961, -R20 ;  /* 0x3fb8aa3b23147823 */ /* 0x040fe20000000814 */
[----:B------:R-:W2:Y:S01]  /*3930*/  MUFU.EX2 R45, R45 ;  /* 0x0000002d002d7308 */ /* 0x000ea20000000800 */
[-C--:B------:R-:W-:Y:S01]  /*3940*/  FFMA.RM R26, R26, R7.reuse, 12582913 ;  /* 0x4b4000011a1a7423 */ /* 0x080fe20000004007 */
[----:B------:R-:W-:Y:S01]  /*3950*/  FFMA.RM R12, R12, R7, 12582913 ;  /* 0x4b4000010c0c7423 */ /* 0x000fe20000004007 */
[----:B------:R-:W-:Y:S01]  /*3960*/  FFMA R35, R35, 1.925963033500011079e-08, R20 ;  /* 0x32a5706023237823 */ /* 0x000fe20000000014 */
[----:B0-----:R-:W-:Y:S01]  /*3970*/  FMUL R20, R10, R47 ;  /* 0x0000002f0a147220 */ /* 0x001fe20000400000 */
[----:B------:R-:W-:Y:S01]  /*3980*/  SHF.L.U32 R2, R2, 0x17, RZ ;  /* 0x0000001702027819 */ /* 0x000fe200000006ff */
[----:B------:R-:W-:Y:S01]  /*3990*/  FADD R10, R12, -12583039 ;  /* 0xcb40007f0c0a7421 */ /* 0x000fe20000000000 */
[----:B-1----:R-:W-:Y:S01]  /*39a0*/  FMUL R19, R14, R43 ;  /* 0x0000002b0e137220 */ /* 0x002fe20000400000 */
[-C--:B------:R-:W-:Y:S01]  /*39b0*/  FFMA.SAT R14, R17, R6.reuse, 0.5 ;  /* 0x3f000000110e7423 */ /* 0x080fe20000002006 */
[----:B------:R-:W-:Y:S01]  /*39c0*/  MUFU.EX2 R37, R37 ;  /* 0x0000002500257308 */ /* 0x000fe20000000800 */
[----:B------:R-:W-:Y:S01]  /*39d0*/  FFMA R10, R27, 1.4426950216293334961, -R10 ;  /* 0x3fb8aa3b1b0a7823 */ /* 0x000fe2000000080a */
[----:B------:R-:W-:Y:S01]  /*39e0*/  FFMA.SAT R34, R3, R6, 0.5 ;  /* 0x3f00000003227423 */ /* 0x000fe20000002006 */
[----:B------:R-:W-:-:S02]  /*39f0*/  FFMA.RM R14, R14, R7, 12582913 ;  /* 0x4b4000010e0e7423 */ /* 0x000fc40000004007 */
[----:B------:R-:W-:Y:S01]  /*3a00*/  FFMA R27, R27, 1.925963033500011079e-08, R10 ;  /* 0x32a570601b1b7823 */ /* 0x000fe2000000000a */
[----:B------:R-:W-:Y:S01]  /*3a10*/  FFMA.RM R34, R34, R7, 12582913 ;  /* 0x4b40000122227423 */ /* 0x000fe20000004007 */
[----:B------:R-:W-:Y:S01]  /*3a20*/  FADD R10, R14, -12583039 ;  /* 0xcb40007f0e0a7421 */ /* 0x000fe20000000000 */
[----:B--2---:R-:W-:Y:S01]  /*3a30*/  FMUL R18, R16, R45 ;  /* 0x0000002d10127220 */ /* 0x004fe20000400000 */
[----:B------:R-:W-:Y:S01]  /*3a40*/  FADD R16, R26, -12583039 ;  /* 0xcb40007f1a107421 */ /* 0x000fe20000000000 */
[----:B------:R-:W0:Y:S01]  /*3a50*/  MUFU.EX2 R41, R41 ;  /* 0x0000002900297308 */ /* 0x000e220000000800 */
[----:B------:R-:W-:Y:S02]  /*3a60*/  FFMA R10, R17, 1.4426950216293334961, -R10 ;  /* 0x3fb8aa3b110a7823 */ /* 0x000fe4000000080a */
[----:B------:R-:W-:Y:S02]  /*3a70*/  FFMA R16, R15, 1.4426950216293334961, -R16 ;  /* 0x3fb8aa3b0f107823 */ /* 0x000fe40000000810 */
[----:B------:R-:W-:Y:S01]  /*3a80*/  FFMA R28, R17, 1.925963033500011079e-08, R10 ;  /* 0x32a57060111c7823 */ /* 0x000fe2000000000a */
[----:B------:R-:W-:Y:S01]  /*3a90*/  SHF.L.U32 R17, R22, 0x17, RZ ;  /* 0x0000001716117819 */ /* 0x000fe200000006ff */
[----:B------:R-:W-:Y:S01]  /*3aa0*/  FFMA R32, R15, 1.925963033500011079e-08, R16 ;  /* 0x32a570600f207823 */ /* 0x000fe20000000010 */
[----:B------:R-:W1:Y:S01]  /*3ab0*/  MUFU.EX2 R10, R39 ;  /* 0x00000027000a7308 */ /* 0x000e620000000800 */
[----:B------:R-:W-:-:S07]  /*3ac0*/  IMAD.SHL.U32 R16, R0, 0x800000, RZ ;  /* 0x0080000000107824 */ /* 0x000fce00078e00ff */
[----:B------:R-:W2:Y:S01]  /*3ad0*/  MUFU.EX2 R35, R35 ;  /* 0x0000002300237308 */ /* 0x000ea20000000800 */
[----:B0-----:R-:W-:-:S07]  /*3ae0*/  FMUL R16, R16, R41 ;  /* 0x0000002910107220 */ /* 0x001fce0000400000 */
[----:B------:R-:W-:Y:S01]  /*3af0*/  MUFU.EX2 R27, R27 ;  /* 0x0000001b001b7308 */ /* 0x000fe20000000800 */
[----:B-1----:R-:W-:Y:S01]  /*3b00*/  FMUL R17, R17, R10 ;  /* 0x0000000a11117220 */ /* 0x002fe20000400000 */
[----:B------:R-:W-:-:S04]  /*3b10*/  FFMA.SAT R10, R13, R6, 0.5 ;  /* 0x3f0000000d0a7423 */ /* 0x000fc80000002006 */
[----:B------:R-:W-:Y:S02]  /*3b20*/  FFMA.RM R15, R10, R7, 12582913 ;  /* 0x4b4000010a0f7423 */ /* 0x000fe40000004007 */
[----:B------:R0:W1:Y:S02]  /*3b30*/  MUFU.EX2 R40, R29 ;  /* 0x0000001d00287308 */ /* 0x0000640000000800 */
[----:B------:R-:W-:-:S04]  /*3b40*/  FADD R10, R15, -12583039 ;  /* 0xcb40007f0f0a7421 */ /* 0x000fc80000000000 */
[C---:B------:R-:W-:Y:S02]  /*3b50*/  FFMA R10, R13.reuse, 1.4426950216293334961, -R10 ;  /* 0x3fb8aa3b0d0a7823 */ /* 0x040fe4000000080a */
[----:B------:R-:W-:Y:S01]  /*3b60*/  MUFU.EX2 R28, R28 ;  /* 0x0000001c001c7308 */ /* 0x000fe20000000800 */
[----:B0-----:R-:W-:Y:S02]  /*3b70*/  IMAD.SHL.U32 R29, R26, 0x800000, RZ ;  /* 0x008000001a1d7824 */ /* 0x001fe400078e00ff */
[----:B------:R-:W-:Y:S01]  /*3b80*/  FFMA R13, R13, 1.925963033500011079e-08, R10 ;  /* 0x32a570600d0d7823 */ /* 0x000fe2000000000a */
[----:B------:R-:W-:-:S04]  /*3b90*/  FFMA.SAT R10, R5, R6, 0.5 ;  /* 0x3f000000050a7423 */ /* 0x000fc80000002006 */
[----:B------:R-:W-:Y:S01]  /*3ba0*/  FFMA.RM R0, R10, R7, 12582913 ;  /* 0x4b4000010a007423 */ /* 0x000fe20000004007 */
[----:B------:R-:W-:Y:S03]  /*3bb0*/  MUFU.EX2 R32, R32 ;  /* 0x0000002000207308 */ /* 0x000fe60000000800 */
[----:B------:R-:W-:-:S04]  /*3bc0*/  FADD R10, R0, -12583039 ;  /* 0xcb40007f000a7421 */ /* 0x000fc80000000000 */
[C---:B------:R-:W-:Y:S01]  /*3bd0*/  FFMA R10, R5.reuse, 1.4426950216293334961, -R10 ;  /* 0x3fb8aa3b050a7823 */ /* 0x040fe2000000080a */
[----:B------:R-:W-:Y:S03]  /*3be0*/  MUFU.EX2 R13, R13 ;  /* 0x0000000d000d7308 */ /* 0x000fe60000000800 */
[----:B------:R-:W-:Y:S01]  /*3bf0*/  FFMA R38, R5, 1.925963033500011079e-08, R10 ;  /* 0x32a5706005267823 */ /* 0x000fe2000000000a */
[----:B------:R-:W-:Y:S01]  /*3c00*/  FMUL R10, R2, R37 ;  /* 0x00000025020a7220 */ /* 0x000fe20000400000 */
        /* <DEDUP_REMOVED lines=8> */
[----:B------:R-:W-:Y:S01]  /*3c90*/  IMAD.SHL.U32 R22, R4, 0x800000, RZ ;  /* 0x0080000004167824 */ /* 0x000fe200078e00ff */
[----:B------:R-:W-:Y:S01]  /*3ca0*/  SHF.L.U32 R7, R8, 0x17, RZ ;  /* 0x0000001708077819 */ /* 0x000fe200000006ff */
[----:B------:R-:W-:Y:S01]  /*3cb0*/  FADD R8, R34, -12583039 ;  /* 0xcb40007f22087421 */ /* 0x000fe20000000000 */
[C---:B------:R-:W-:Y:S01]  /*3cc0*/  FADD R6, R9.reuse, -12583039 ;  /* 0xcb40007f09067421 */ /* 0x040fe20000000000 */
[----:B--2---:R-:W-:Y:S01]  /*3cd0*/  FMUL R22, R22, R35 ;  /* 0x0000002316167220 */ /* 0x004fe20000400000 */
[----:B------:R-:W-:Y:S02]  /*3ce0*/  IMAD.SHL.U32 R9, R9, 0x800000, RZ ;  /* 0x0080000009097824 */ /* 0x000fe400078e00ff */
[----:B-1----:R-:W-:Y:S01]  /*3cf0*/  FMUL R7, R7, R40 ;  /* 0x0000002807077220 */ /* 0x002fe20000400000 */
[C---:B------:R-:W-:Y:S01]  /*3d00*/  FFMA R6, R11.reuse, 1.4426950216293334961, -R6 ;  /* 0x3fb8aa3b0b067823 */ /* 0x040fe20000000806 */
[----:B------:R-:W-:Y:S03]  /*3d10*/  MUFU.EX2 R35, R36 ;  /* 0x0000002400237308 */ /* 0x000fe60000000800 */
[----:B------:R-:W-:Y:S01]  /*3d20*/  FFMA R11, R11, 1.925963033500011079e-08, R6 ;  /* 0x32a570600b0b7823 */ /* 0x000fe20000000006 */
[----:B------:R-:W-:-:S04]  /*3d30*/  FADD R6, RZ, R23 ;  /* 0x00000017ff067221 */ /* 0x000fc80000000000 */
[----:B------:R-:W-:Y:S01]  /*3d40*/  FADD R5, R6, R21 ;  /* 0x0000001506057221 */ /* 0x000fe20000000000 */
[----:B------:R-:W-:Y:S01]  /*3d50*/  IMAD.SHL.U32 R6, R12, 0x800000, RZ ;  /* 0x008000000c067824 */ /* 0x000fe200078e00ff */
[----:B------:R-:W-:Y:S02]  /*3d60*/  SHF.L.U32 R12, R15, 0x17, RZ ;  /* 0x000000170f0c7819 */ /* 0x000fe400000006ff */
[----:B------:R-:W-:Y:S01]  /*3d70*/  FADD R4, R5, R20 ;  /* 0x0000001405047221 */ /* 0x000fe20000000000 */
[----:B------:R-:W-:Y:S01]  /*3d80*/  FMUL R6, R6, R27 ;  /* 0x0000001b06067220 */ /* 0x000fe20000400000 */
[----:B------:R-:W-:Y:S02]  /*3d90*/  SHF.L.U32 R27, R14, 0x17, RZ ;  /* 0x000000170e1b7819 */ /* 0x000fe400000006ff */
        /* <DEDUP_REMOVED lines=8> */
[----:B------:R-:W-:-:S03]  /*3e20*/  FMUL R5, R27, R28 ;  /* 0x0000001c1b057220 */ /* 0x000fc60000400000 */
[----:B------:R-:W-:Y:S01]  /*3e30*/  FADD R27, R4, R7 ;  /* 0x00000007041b7221 */ /* 0x000fe20000000000 */
[----:B------:R-:W-:-:S03]  /*3e40*/  FFMA R4, R3, 1.4426950216293334961, -R8 ;  /* 0x3fb8aa3b03047823 */ /* 0x000fc60000000808 */
[----:B------:R-:W-:Y:S01]  /*3e50*/  FADD R8, R27, R6 ;  /* 0x000000061b087221 */ /* 0x000fe20000000000 */
[----:B------:R-:W-:Y:S01]  /*3e60*/  FFMA R26, R3, 1.925963033500011079e-08, R4 ;  /* 0x32a57060031a7823 */ /* 0x000fe20000000004 */
[----:B------:R-:W-:Y:S01]  /*3e70*/  FMUL R4, R29, R32 ;  /* 0x000000201d047220 */ /* 0x000fe20000400000 */
[----:B------:R-:W-:Y:S02]  /*3e80*/  IMAD.SHL.U32 R27, R0, 0x800000, RZ ;  /* 0x00800000001b7824 */ /* 0x000fe400078e00ff */
[----:B------:R-:W-:Y:S01]  /*3e90*/  FADD R15, R8, R5 ;  /* 0x00000005080f7221 */ /* 0x000fe20000000000 */
[----:B------:R-:W0:Y:S01]  /*3ea0*/  MUFU.EX2 R29, R26 ;  /* 0x0000001a001d7308 */ /* 0x000e220000000800 */
[----:B------:R-:W-:Y:S01]  /*3eb0*/  FMUL R3, R12, R13 ;  /* 0x0000000d0c037220 */ /* 0x000fe20000400000 */
[----:B------:R-:W-:Y:S01]  /*3ec0*/  SHF.L.U32 R8, R2, 0x17, RZ ;  /* 0x0000001702087819 */ /* 0x000fe200000006ff */
[----:B------:R-:W-:Y:S01]  /*3ed0*/  FADD R0, R15, R4 ;  /* 0x000000040f007221 */ /* 0x000fe20000000000 */
[----:B------:R-:W-:-:S03]  /*3ee0*/  FMUL R2, R27, R38 ;  /* 0x000000261b027220 */ /* 0x000fc60000400000 */
[----:B------:R-:W-:Y:S01]  /*3ef0*/  FADD R11, R0, R3 ;  /* 0x00000003000b7221 */ /* 0x000fe20000000000 */
[----:B------:R-:W-:Y:S01]  /*3f00*/  FMUL R0, R8, R35 ;  /* 0x0000002308007220 */ /* 0x000fe20000400000 */
[----:B------:R-:W-:Y:S02]  /*3f10*/  SHF.L.U32 R8, R34, 0x17, RZ ;  /* 0x0000001722087819 */ /* 0x000fe400000006ff */
        /* <DEDUP_REMOVED lines=14> */
.L_x_7861:
        /* <DEDUP_REMOVED lines=12> */
[----:B0-----:R-:W-:Y:S05]  /*40c0*/  CALL.REL.NOINC `($__internal_114_$__cuda_sm3x_div_rn_noftz_f32_slowpath) ;  /* 0x0000002400a87944 */ /* 0x001fea0003c00000 */
[----:B------:R-:W-:-:S07]  /*40d0*/  MOV R14, R11 ;  /* 0x0000000b000e7202 */ /* 0x000fce0000000f00 */
.L_x_7814:
[----:B------:R-:W-:Y:S05]  /*40e0*/  BSYNC.RECONVERGENT B3 ;  /* 0x0000000000037941 */ /* 0x000fea0003800200 */
.L_x_7813:
        /* <DEDUP_REMOVED lines=12> */
[----:B0-----:R-:W-:Y:S05]  /*41b0*/  CALL.REL.NOINC `($__internal_114_$__cuda_sm3x_div_rn_noftz_f32_slowpath) ;  /* 0x00000024006c7944 */ /* 0x001fea0003c00000 */
[----:B------:R-:W-:-:S07]  /*41c0*/  IMAD.MOV.U32 R15, RZ, RZ, R11 ;  /* 0x000000ffff0f7224 */ /* 0x000fce00078e000b */
.L_x_7816:
[----:B------:R-:W-:Y:S05]  /*41d0*/  BSYNC.RECONVERGENT B3 ;  /* 0x0000000000037941 */ /* 0x000fea0003800200 */
.L_x_7815:
        /* <DEDUP_REMOVED lines=12> */
[----:B0-----:R-:W-:Y:S05]  /*42a0*/  CALL.REL.NOINC `($__internal_114_$__cuda_sm3x_div_rn_noftz_f32_slowpath) ;  /* 0x0000002400307944 */ /* 0x001fea0003c00000 */
[----:B------:R-:W-:-:S07]  /*42b0*/  MOV R26, R11 ;  /* 0x0000000b001a7202 */ /* 0x000fce0000000f00 */
.L_x_7818:
[----:B------:R-:W-:Y:S05]  /*42c0*/  BSYNC.RECONVERGENT B3 ;  /* 0x0000000000037941 */ /* 0x000fea0003800200 */
.L_x_7817:
        /* <DEDUP_REMOVED lines=14> */
.L_x_7820:
[----:B------:R-:W-:Y:S05]  /*43b0*/  BSYNC.RECONVERGENT B3 ;  /* 0x0000000000037941 */ /* 0x000fea0003800200 */
.L_x_7819:
        /* <DEDUP_REMOVED lines=14> */
.L_x_7822:
[----:B------:R-:W-:Y:S05]  /*44a0*/  BSYNC.RECONVERGENT B3 ;  /* 0x0000000000037941 */ /* 0x000fea0003800200 */
.L_x_7821:
        /* <DEDUP_REMOVED lines=14> */
.L_x_7824:
[----:B------:R-:W-:Y:S05]  /*4590*/  BSYNC.RECONVERGENT B3 ;  /* 0x0000000000037941 */ /* 0x000fea0003800200 */
.L_x_7823:
        /* <DEDUP_REMOVED lines=14> */
.L_x_7826:
[----:B------:R-:W-:Y:S05]  /*4680*/  BSYNC.RECONVERGENT B3 ;  /* 0x0000000000037941 */ /* 0x000fea0003800200 */
.L_x_7825:
        /* <DEDUP_REMOVED lines=14> */
.L_x_7828:
[----:B------:R-:W-:Y:S05]  /*4770*/  BSYNC.RECONVERGENT B3 ;  /* 0x0000000000037941 */ /* 0x000fea0003800200 */
.L_x_7827:
        /* <DEDUP_REMOVED lines=14> */
.L_x_7830:
[----:B------:R-:W-:Y:S05]  /*4860*/  BSYNC.RECONVERGENT B3 ;  /* 0x0000000000037941 */ /* 0x000fea0003800200 */
.L_x_7829:
        /* <DEDUP_REMOVED lines=14> */
.L_x_7832:
[----:B------:R-:W-:Y:S05]  /*4950*/  BSYNC.RECONVERGENT B3 ;  /* 0x0000000000037941 */ /* 0x000fea0003800200 */
.L_x_7831:
        /* <DEDUP_REMOVED lines=14> */
.L_x_7834:
[----:B------:R-:W-:Y:S05]  /*4a40*/  BSYNC.RECONVERGENT B3 ;  /* 0x0000000000037941 */ /* 0x000fea0003800200 */
.L_x_7833:
        /* <DEDUP_REMOVED lines=12> */
[----:B------:R-:W-:Y:S05]  /*4b10*/  CALL.REL.NOINC `($__internal_114_$__cuda_sm3x_div_rn_noftz_f32_slowpath) ;  /* 0x0000001c00147944 */ /* 0x000fea0003c00000 */
[----:B------:R-:W-:-:S07]  /*4b20*/  IMAD.MOV.U32 R29, RZ, RZ, R11 ;  /* 0x000000ffff1d7224 */ /* 0x000fce00078e000b */
.L_x_7836:
[----:B------:R-:W-:Y:S05]  /*4b30*/  BSYNC.RECONVERGENT B3 ;  /* 0x0000000000037941 */ /* 0x000fea0003800200 */
.L_x_7835:
        /* <DEDUP_REMOVED lines=12> */
[----:B------:R-:W-:Y:S05]  /*4c00*/  CALL.REL.NOINC `($__internal_114_$__cuda_sm3x_div_rn_noftz_f32_slowpath) ;  /* 0x0000001800d87944 */ /* 0x000fea0003c00000 */
[----:B------:R-:W-:-:S07]  /*4c10*/  MOV R6, R11 ;  /* 0x0000000b00067202 */ /* 0x000fce0000000f00 */
.L_x_7838:
[----:B------:R-:W-:Y:S05]  /*4c20*/  BSYNC.RECONVERGENT B3 ;  /* 0x0000000000037941 */ /* 0x000fea0003800200 */
.L_x_7837:
        /* <DEDUP_REMOVED lines=12> */
[----:B------:R-:W-:Y:S05]  /*4cf0*/  CALL.REL.NOINC `($__internal_114_$__cuda_sm3x_div_rn_noftz_f32_slowpath) ;  /* 0x00000018009c7944 */ /* 0x000fea0003c00000 */
[----:B------:R-:W-:-:S07]  /*4d00*/  IMAD.MOV.U32 R7, RZ, RZ, R11 ;  /* 0x000000ffff077224 */ /* 0x000fce00078e000b */
.L_x_7840:
[----:B------:R-:W-:Y:S05]  /*4d10*/  BSYNC.RECONVERGENT B3 ;  /* 0x0000000000037941 */ /* 0x000fea0003800200 */
.L_x_7839:
        /* <DEDUP_REMOVED lines=12> */
[----:B------:R-:W-:Y:S05]  /*4de0*/  CALL.REL.NOINC `($__internal_114_$__cuda_sm3x_div_rn_noftz_f32_slowpath) ;  /* 0x0000001800607944 */ /* 0x000fea0003c00000 */
[----:B------:R-:W-:-:S07]  /*4df0*/  IMAD.MOV.U32 R4, RZ, RZ, R11 ;  /* 0x000000ffff047224 */ /* 0x000fce00078e000b */
.L_x_7842:
[----:B------:R-:W-:Y:S05]  /*4e00*/  BSYNC.RECONVERGENT B3 ;  /* 0x0000000000037941 */ /* 0x000fea0003800200 */
.L_x_7841:
        /* <DEDUP_REMOVED lines=14> */
.L_x_7844:
[----:B------:R-:W-:Y:S05]  /*4ef0*/  BSYNC.RECONVERGENT B3 ;  /* 0x0000000000037941 */ /* 0x000fea0003800200 */
.L_x_7843:
        /* <DEDUP_REMOVED lines=14> */
.L_x_7846:
[----:B------:R-:W-:Y:S05]  /*4fe0*/  BSYNC.RECONVERGENT B3 ;  /* 0x0000000000037941 */ /* 0x000fea0003800200 */
.L_x_7845:
        /* <DEDUP_REMOVED lines=14> */
.L_x_7848:
[----:B------:R-:W-:Y:S05]  /*50d0*/  BSYNC.RECONVERGENT B3 ;  /* 0x0000000000037941 */ /* 0x000fea0003800200 */
.L_x_7847:
        /* <DEDUP_REMOVED lines=12> */
[----:B------:R-:W-:Y:S02]  /*51a0*/  IADD3 R0, P1, PT, R8, 0x40, RZ ;  /* 0x0000004008007810 */ /* 0x000fe40007f3e0ff */
[----:B------:R-:W-:Y:S02]  /*51b0*/  R2UR UR10, R24 ;  /* 0x00000000180a72ca */ /* 0x000fe400000e0000 */
[----:B------:R-:W-:Y:S02]  /*51c0*/  LEA.HI R13, P0, R9, R8, RZ, 0x1 ;  /* 0x00000008090d7211 */ /* 0x000fe400078108ff */
[-C--:B------:R-:W-:Y:S02]  /*51d0*/  IADD3.X R11, PT, PT, RZ, R9.reuse, RZ, P1, !PT ;  /* 0x00000009ff0b7210 */ /* 0x080fe40000ffe4ff */
[----:B------:R-:W-:Y:S01]  /*51e0*/  IADD3.X R12, PT, PT, RZ, R9, RZ, P0, !PT ;  /* 0x00000009ff0c7210 */ /* 0x000fe200007fe4ff */
[----:B------:R-:W-:Y:S01]  /*51f0*/  IMAD.SHL.U32 R10, R13, 0x4, RZ ;  /* 0x000000040d0a7824 */ /* 0x000fe200078e00ff */
[----:B------:R-:W-:-:S02]  /*5200*/  LEA.HI R0, P0, R11, R0, RZ, 0x1 ;  /* 0x000000000b007211 */ /* 0x000fc400078108ff */
[----:B------:R-:W-:Y:S02]  /*5210*/  SHF.L.U64.HI R13, R13, 0x2, R12 ;  /* 0x000000020d0d7819 */ /* 0x000fe4000001020c */
[----:B------:R-:W-:Y:S02]  /*5220*/  LOP3.LUT R10, R10, 0xfffffff8, RZ, 0xc0, !PT ;  /* 0xfffffff80a0a7812 */ /* 0x000fe400078ec0ff */
[----:B------:R-:W-:Y:S02]  /*5230*/  SHF.L.U32 R12, R0, 0x2, RZ ;  /* 0x00000002000c7819 */ /* 0x000fe400000006ff */
[----:B------:R-:W-:Y:S02]  /*5240*/  IADD3.X R11, PT, PT, RZ, R11, RZ, P0, !PT ;  /* 0x0000000bff0b7210 */ /* 0x000fe400007fe4ff */
[----:B------:R-:W-:Y:S02]  /*5250*/  IADD3 R10, P0, PT, R10, UR52, RZ ;  /* 0x000000340a0a7c10 */ /* 0x000fe4000ff1e0ff */
[----:B------:R-:W-:-:S02]  /*5260*/  LOP3.LUT R12, R12, 0xfffffff8, RZ, 0xc0, !PT ;  /* 0xfffffff80c0c7812 */ /* 0x000fc400078ec0ff */
[----:B------:R-:W-:Y:S02]  /*5270*/  SHF.L.U64.HI R0, R0, 0x2, R11 ;  /* 0x0000000200007819 */ /* 0x000fe4000001020b */
[----:B------:R-:W-:Y:S02]  /*5280*/  IADD3.X R11, PT, PT, R13, UR53, RZ, P0, !PT ;  /* 0x000000350d0b7c10 */ /* 0x000fe400087fe4ff */
[----:B------:R-:W-:Y:S02]  /*5290*/  IADD3 R12, P0, PT, R12, UR52, RZ ;  /* 0x000000340c0c7c10 */ /* 0x000fe4000ff1e0ff */
[----:B------:R-:W-:Y:S01]  /*52a0*/  IADD3 R22, P1, PT, R8, 0xc0, RZ ;  /* 0x000000c008167810 */ /* 0x000fe20007f3e0ff */
[----:B------:R0:W-:Y:S01]  /*52b0*/  STG.E.64 desc[UR4][R10.64], R14 ;  /* 0x0000000e0a007986 */ /* 0x0001e2000c101b04 */
[----:B------:R-:W-:Y:S02]  /*52c0*/  IADD3.X R13, PT, PT, R0, UR53, RZ, P0, !PT ;  /* 0x00000035000d7c10 */ /* 0x000fe400087fe4ff */
[----:B------:R-:W-:-:S02]  /*52d0*/  IADD3 R32, P0, PT, R8, 0x80, RZ ;  /* 0x0000008008207810 */ /* 0x000fc40007f1e0ff */
[----:B------:R-:W-:Y:S01]  /*52e0*/  IADD3 R0, P2, PT, R8, 0x100, RZ ;  /* 0x0000010008007810 */ /* 0x000fe20007f5e0ff */
[----:B------:R1:W-:Y:S01]  /*52f0*/  STG.E.64 desc[UR6][R12.64], R26 ;  /* 0x0000001a0c007986 */ /* 0x0003e2000c101b06 */
[-C--:B------:R-:W-:Y:S01]  /*5300*/  IADD3.X R35, PT, PT, RZ, R9.reuse, RZ, P1, !PT ;  /* 0x00000009ff237210 */ /* 0x080fe20000ffe4ff */
[----:B------:R-:W-:Y:S01]  /*5310*/  IMAD.X R37, RZ, RZ, R9, P0 ;  /* 0x000000ffff257224 */ /* 0x000fe200000e0609 */
[----:B------:R-:W-:Y:S02]  /*5320*/  IADD3.X R23, PT, PT, RZ, R9, RZ, P2, !PT ;  /* 0x00000009ff177210 */ /* 0x000fe400017fe4ff */
[----:B------:R-:W-:Y:S02]  /*5330*/  R2UR UR11, R25 ;  /* 0x00000000190b72ca */ /* 0x000fe400000e0000 */
[----:B------:R-:W-:Y:S02]  /*5340*/  LEA.HI R32, P0, R37, R32, RZ, 0x1 ;  /* 0x0000002025207211 */ /* 0x000fe400078108ff */
[----:B0-----:R-:W-:-:S02]  /*5350*/  LEA.HI R10, P1, R35, R22, RZ, 0x1 ;  /* 0x00000016230a7211 */ /* 0x001fc400078308ff */
[----:B------:R-:W-:Y:S01]  /*5360*/  LEA.HI R14, P2, R23, R0, RZ, 0x1 ;  /* 0x00000000170e7211 */ /* 0x000fe200078508ff */
[----:B------:R-:W-:Y:S01]  /*5370*/  IMAD.X R15, RZ, RZ, R37, P0 ;  /* 0x000000ffff0f7224 */ /* 0x000fe200000e0625 */
[----:B------:R-:W-:Y:S02]  /*5380*/  R2UR UR12, R24 ;  /* 0x00000000180c72ca */ /* 0x000fe400000e0000 */
[----:B-1----:R-:W-:Y:S02]  /*5390*/  IADD3.X R13, PT, PT, RZ, R35, RZ, P1, !PT ;  /* 0x00000023ff0d7210 */ /* 0x002fe40000ffe4ff */
[C---:B------:R-:W-:Y:S01]  /*53a0*/  SHF.L.U64.HI R22, R32.reuse, 0x2, R15 ;  /* 0x0000000220167819 */ /* 0x040fe2000001020f */
[----:B------:R-:W-:Y:S01]  /*53b0*/  IMAD.SHL.U32 R15, R32, 0x4, RZ ;  /* 0x00000004200f7824 */ /* 0x000fe200078e00ff */
[----:B------:R-:W-:Y:S02]  /*53c0*/  IADD3.X R11, PT, PT, RZ, R23, RZ, P2, !PT ;  /* 0x00000017ff0b7210 */ /* 0x000fe400017fe4ff */
[----:B------:R-:W-:-:S02]  /*53d0*/  SHF.L.U64.HI R13, R10, 0x2, R13 ;  /* 0x000000020a0d7819 */ /* 0x000fc4000001020d */
[----:B------:R-:W-:Y:S02]  /*53e0*/  SHF.L.U32 R12, R10, 0x2, RZ ;  /* 0x000000020a0c7819 */ /* 0x000fe400000006ff */
[----:B------:R-:W-:Y:S02]  /*53f0*/  LOP3.LUT R10, R15, 0xfffffff8, RZ, 0xc0, !PT ;  /* 0xfffffff80f0a7812 */ /* 0x000fe400078ec0ff */
[C---:B------:R-:W-:Y:S02]  /*5400*/  SHF.L.U64.HI R0, R14.reuse, 0x2, R11 ;  /* 0x000000020e007819 */ /* 0x040fe4000001020b */
[----:B------:R-:W-:Y:S02]  /*5410*/  SHF.L.U32 R14, R14, 0x2, RZ ;  /* 0x000000020e0e7819 */ /* 0x000fe400000006ff */
[----:B------:R-:W-:Y:S02]  /*5420*/  IADD3 R10, P0, PT, R10, UR52, RZ ;  /* 0x000000340a0a7c10 */ /* 0x000fe4000ff1e0ff */
[----:B------:R-:W-:-:S02]  /*5430*/  LOP3.LUT R12, R12, 0xfffffff8, RZ, 0xc0, !PT ;  /* 0xfffffff80c0c7812 */ /* 0x000fc400078ec0ff */
[----:B------:R-:W-:Y:S02]  /*5440*/  LOP3.LUT R14, R14, 0xfffffff8, RZ, 0xc0, !PT ;  /* 0xfffffff80e0e7812 */ /* 0x000fe400078ec0ff */
[----:B------:R-:W-:Y:S02]  /*5450*/  IADD3 R27, P3, PT, R8, 0x140, RZ ;  /* 0x00000140081b7810 */ /* 0x000fe40007f7e0ff */
[----:B------:R-:W-:Y:S02]  /*5460*/  IADD3.X R11, PT, PT, R22, UR53, RZ, P0, !PT ;  /* 0x00000035160b7c10 */ /* 0x000fe400087fe4ff */
[----:B------:R-:W-:Y:S01]  /*5470*/  IADD3 R12, P1, PT, R12, UR52, RZ ;  /* 0x000000340c0c7c10 */ /* 0x000fe2000ff3e0ff */
[----:B------:R-:W-:Y:S01]  /*5480*/  IMAD.X R32, RZ, RZ, R9, P3 ;  /* 0x000000ffff207224 */ /* 0x000fe200018e0609 */
[----:B------:R-:W-:Y:S01]  /*5490*/  IADD3 R14, P2, PT, R14, UR52, RZ ;  /* 0x000000340e0e7c10 */ /* 0x000fe2000ff5e0ff */
[----:B------:R0:W-:Y:S01]  /*54a0*/  STG.E.64 desc[UR4][R10.64], R20 ;  /* 0x000000140a007986 */ /* 0x0001e2000c101b04 */
[C---:B------:R-:W-:Y:S01]  /*54b0*/  IADD3 R23, P4, PT, R8.reuse, 0x180, RZ ;  /* 0x0000018008177810 */ /* 0x040fe20007f9e0ff */
[----:B------:R-:W1:Y:S01]  /*54c0*/  LDCU UR4, c[0x0][0x370] ;  /* 0x00006e00ff0477ac */ /* 0x000e620008000800 */
[----:B------:R-:W-:-:S02]  /*54d0*/  IADD3 R22, P5, PT, R8, 0x1c0, RZ ;  /* 0x000001c008167810 */ /* 0x000fc40007fbe0ff */
[----:B------:R-:W-:Y:S02]  /*54e0*/  IADD3.X R13, PT, PT, R13, UR53, RZ, P1, !PT ;  /* 0x000000350d0d7c10 */ /* 0x000fe40008ffe4ff */
[----:B------:R-:W-:Y:S02]  /*54f0*/  IADD3 R8, P1, PT, R8, 0x200, RZ ;  /* 0x0000020008087810 */ /* 0x000fe40007f3e0ff */
[----:B------:R-:W-:Y:S01]  /*5500*/  IADD3.X R15, PT, PT, R0, UR53, RZ, P2, !PT ;  /* 0x00000035000f7c10 */ /* 0x000fe200097fe4ff */
[----:B------:R-:W-:Y:S01]  /*5510*/  STG.E.64 desc[UR6][R12.64], R18 ;  /* 0x000000120c007986 */ /* 0x000fe2000c101b06 */
[----:B------:R-:W1:Y:S01]  /*5520*/  LDC R0, c[0x0][0x364] ;  /* 0x0000d900ff007b82 */ /* 0x000e620000000800 */
[----:B------:R-:W-:Y:S02]  /*5530*/  LEA.HI R27, P0, R32, R27, RZ, 0x1 ;  /* 0x0000001b201b7211 */ /* 0x000fe400078108ff */
[-C--:B------:R-:W-:Y:S01]  /*5540*/  IADD3.X R26, PT, PT, RZ, R9.reuse, RZ, P4, !PT ;  /* 0x00000009ff1a7210 */ /* 0x080fe200027fe4ff */
[----:B------:R2:W-:Y:S01]  /*5550*/  STG.E.64 desc[UR8][R14.64], R16 ;  /* 0x000000100e007986 */ /* 0x0005e2000c101b08 */
[----:B0-----:R-:W-:Y:S01]  /*5560*/  IADD3.X R11, PT, PT, RZ, R9, RZ, P5, !PT ;  /* 0x00000009ff0b7210 */ /* 0x001fe20002ffe4ff */
[----:B------:R-:W-:Y:S01]  /*5570*/  IMAD.X R9, RZ, RZ, R9, P1 ;  /* 0x000000ffff097224 */ /* 0x000fe200008e0609 */
[----:B------:R-:W-:-:S02]  /*5580*/  LEA.HI R10, P1, R26, R23, RZ, 0x1 ;  /* 0x000000171a0a7211 */ /* 0x000fc400078308ff */
[----:B------:R-:W-:Y:S02]  /*5590*/  R2UR UR13, R25 ;  /* 0x00000000190d72ca */ /* 0x000fe400000e0000 */
[----:B--2---:R-:W-:Y:S02]  /*55a0*/  IADD3.X R16, PT, PT, RZ, R32, RZ, P0, !PT ;  /* 0x00000020ff107210 */ /* 0x004fe400007fe4ff */
[----:B------:R-:W-:Y:S02]  /*55b0*/  LEA.HI R12, P0, R11, R22, RZ, 0x1 ;  /* 0x000000160b0c7211 */ /* 0x000fe400078108ff */
[----:B------:R-:W-:Y:S01]  /*55c0*/  LEA.HI R14, P2, R9, R8, RZ, 0x1 ;  /* 0x00000008090e7211 */ /* 0x000fe200078508ff */
[----:B------:R-:W-:Y:S01]  /*55d0*/  IMAD.SHL.U32 R8, R27, 0x4, RZ ;  /* 0x000000041b087824 */ /* 0x000fe200078e00ff */
[----:B------:R-:W-:Y:S01]  /*55e0*/  IADD3.X R13, PT, PT, RZ, R11, RZ, P0, !PT ;  /* 0x0000000bff0d7210 */ /* 0x000fe200007fe4ff */
[----:B-1----:R-:W-:Y:S01]  /*55f0*/  IMAD R0, R0, UR4, RZ ;  /* 0x0000000400007c24 */ /* 0x002fe2000f8e02ff */
[----:B------:R-:W-:-:S02]  /*5600*/  IADD3.X R15, PT, PT, RZ, R26, RZ, P1, !PT ;  /* 0x0000001aff0f7210 */ /* 0x000fc40000ffe4ff */
[----:B------:R-:W-:Y:S02]  /*5610*/  SHF.L.U64.HI R13, R12, 0x2, R13 ;  /* 0x000000020c0d7819 */ /* 0x000fe4000001020d */
[----:B------:R-:W-:Y:S02]  /*5620*/  LOP3.LUT R8, R8, 0xfffffff8, RZ, 0xc0, !PT ;  /* 0xfffffff808087812 */ /* 0x000fe400078ec0ff */
[----:B------:R-:W-:Y:S02]  /*5630*/  SHF.L.U32 R12, R12, 0x2, RZ ;  /* 0x000000020c0c7819 */ /* 0x000fe400000006ff */
[----:B------:R-:W-:Y:S02]  /*5640*/  SHF.L.U64.HI R16, R27, 0x2, R16 ;  /* 0x000000021b107819 */ /* 0x000fe40000010210 */
[----:B------:R-:W-:Y:S02]  /*5650*/  IADD3 R8, P0, PT, R8, UR52, RZ ;  /* 0x0000003408087c10 */ /* 0x000fe4000ff1e0ff */
[----:B------:R-:W-:-:S02]  /*5660*/  LOP3.LUT R12, R12, 0xfffffff8, RZ, 0xc0, !PT ;  /* 0xfffffff80c0c7812 */ /* 0x000fc400078ec0ff */
[----:B------:R-:W-:Y:S01]  /*5670*/  SHF.L.U64.HI R11, R10, 0x2, R15 ;  /* 0x000000020a0b7819 */ /* 0x000fe2000001020f */
[----:B------:R-:W-:Y:S01]  /*5680*/  IMAD.X R15, RZ, RZ, R9, P2 ;  /* 0x000000ffff0f7224 */ /* 0x000fe200010e0609 */
[----:B------:R-:W-:Y:S02]  /*5690*/  IADD3.X R9, PT, PT, R16, UR53, RZ, P0, !PT ;  /* 0x0000003510097c10 */ /* 0x000fe400087fe4ff */
[----:B------:R-:W-:Y:S02]  /*56a0*/  IADD3 R12, P0, PT, R12, UR52, RZ ;  /* 0x000000340c0c7c10 */ /* 0x000fe4000ff1e0ff */
[----:B------:R-:W-:Y:S01]  /*56b0*/  SHF.L.U32 R10, R10, 0x2, RZ ;  /* 0x000000020a0a7819 */ /* 0x000fe200000006ff */
[----:B------:R0:W-:Y:S01]  /*56c0*/  STG.E.64 desc[UR6][R8.64], R28 ;  /* 0x0000001c08007986 */ /* 0x0001e2000c101b06 */
[----:B------:R-:W-:Y:S02]  /*56d0*/  IADD3.X R13, PT, PT, R13, UR53, RZ, P0, !PT ;  /* 0x000000350d0d7c10 */ /* 0x000fe400087fe4ff */
[----:B------:R-:W-:-:S02]  /*56e0*/  IADD3 R33, P0, PT, R0, R33, RZ ;  /* 0x0000002100217210 */ /* 0x000fc40007f1e0ff */
[C---:B------:R-:W-:Y:S02]  /*56f0*/  SHF.L.U64.HI R15, R14.reuse, 0x2, R15 ;  /* 0x000000020e0f7819 */ /* 0x040fe4000001020f */
[----:B------:R-:W-:Y:S02]  /*5700*/  SHF.L.U32 R14, R14, 0x2, RZ ;  /* 0x000000020e0e7819 */ /* 0x000fe400000006ff */
[----:B------:R-:W-:Y:S02]  /*5710*/  LEA.HI.X.SX32 R31, R0, R31, 0x1, P0 ;  /* 0x0000001f001f7211 */ /* 0x000fe400000f0eff */
[----:B------:R-:W-:Y:S02]  /*5720*/  ISETP.GE.U32.AND P0, PT, R33, UR50, PT ;  /* 0x0000003221007c0c */ /* 0x000fe4000bf06070 */
[----:B------:R-:W-:Y:S02]  /*5730*/  LOP3.LUT R10, R10, 0xfffffff8, RZ, 0xc0, !PT ;  /* 0xfffffff80a0a7812 */ /* 0x000fe400078ec0ff */
[----:B------:R-:W-:-:S02]  /*5740*/  LOP3.LUT R14, R14, 0xfffffff8, RZ, 0xc0, !PT ;  /* 0xfffffff80e0e7812 */ /* 0x000fc400078ec0ff */
        /* <DEDUP_REMOVED lines=10> */
.L_x_7811:
[----:B------:R-:W-:Y:S05]  /*57f0*/  EXIT ;  /* 0x000000000000794d */ /* 0x000fea0003800000 */
.L_x_7812:
[----:B------:R-:W-:Y:S01]  /*5800*/  BSSY B1, `(.L_x_7850) ;  /* 0x0000007000017945 */ /* 0x000fe20003800000 */
[----:B------:R-:W-:Y:S01]  /*5810*/  IMAD.MOV.U32 R12, RZ, RZ, 0x10 ;  /* 0x00000010ff0c7424 */ /* 0x000fe200078e00ff */
[----:B------:R-:W-:Y:S02]  /*5820*/  MOV R11, 0x1f ;  /* 0x0000001f000b7802 */ /* 0x000fe40000000f00 */
[----:B------:R-:W-:-:S07]  /*5830*/  MOV R15, 0xffffffff ;  /* 0xffffffff000f7802 */ /* 0x000fce0000000f00 */
[----:B------:R-:W-:Y:S05]  /*5840*/  WARPSYNC.COLLECTIVE R15, `(.L_x_7851) ;  /* 0x000000000f087348 */ /* 0x000fea0003c00000 */
[----:B------:R0:W1:Y:S02]  /*5850*/  SHFL.BFLY P6, R14, R13, R12, R11 ;  /* 0x0c00000c0d0e7389 */ /* 0x00006400000c000b */
[----:B01----:R-:W-:Y:S05]  /*5860*/  ENDCOLLECTIVE ;  /* 0x000000000000791b */ /* 0x003fea0003800000 */
.L_x_7851:
[----:B------:R-:W-:Y:S05]  /*5870*/  BSYNC B1 ;  /* 0x0000000000017941 */ /* 0x000fea0003800000 */
.L_x_7850:
        /* <DEDUP_REMOVED lines=9> */
.L_x_7852:
[----:B------:R-:W-:Y:S01]  /*5910*/  HFMA2 R12, -RZ, RZ, 0, 2.384185791015625e-07 ;  /* 0x00000004ff0c7431 */ /* 0x000fe200000001ff */
[----:B------:R-:W-:-:S05]  /*5920*/  FMNMX R0, R13, R14, !PT ;  /* 0x0000000e0d007209 */ /* 0x000fca0007800000 */
[----:B------:R-:W-:-:S07]  /*5930*/  IMAD.MOV.U32 R13, RZ, RZ, R0 ;  /* 0x000000ffff0d7224 */ /* 0x000fce00078e0000 */
[----:B------:R-:W-:Y:S05]  /*5940*/  WARPSYNC.COLLECTIVE R15, `(.L_x_7853) ;  /* 0x000000000f087348 */ /* 0x000fea0003c00000 */
[----:B------:R0:W1:Y:S02]  /*5950*/  SHFL.BFLY P6, R14, R13, R12, R11 ;  /* 0x0c00000c0d0e7389 */ /* 0x00006400000c000b */
[----:B01----:R-:W-:Y:S05]  /*5960*/  ENDCOLLECTIVE ;  /* 0x000000000000791b */ /* 0x003fea0003800000 */
.L_x_7853:
[----:B------:R-:W-:Y:S01]  /*5970*/  IMAD.MOV.U32 R12, RZ, RZ, 0x2 ;  /* 0x00000002ff0c7424 */ /* 0x000fe200078e00ff */
[----:B------:R-:W-:-:S04]  /*5980*/  FMNMX R2, R0, R14, !PT ;  /* 0x0000000e00027209 */ /* 0x000fc80007800000 */
[----:B------:R-:W-:-:S07]  /*5990*/  MOV R13, R2 ;  /* 0x00000002000d7202 */ /* 0x000fce0000000f00 */
[----:B------:R-:W-:Y:S05]  /*59a0*/  WARPSYNC.COLLECTIVE R15, `(.L_x_7854) ;  /* 0x000000000f087348 */ /* 0x000fea0003c00000 */
[----:B------:R0:W1:Y:S02]  /*59b0*/  SHFL.BFLY P6, R14, R13, R12, R11 ;  /* 0x0c00000c0d0e7389 */ /* 0x00006400000c000b */
[----:B01----:R-:W-:Y:S05]  /*59c0*/  ENDCOLLECTIVE ;  /* 0x000000000000791b */ /* 0x003fea0003800000 */
.L_x_7854:
[----:B------:R-:W-:Y:S01]  /*59d0*/  HFMA2 R12, -RZ, RZ, 0, 5.9604644775390625e-08 ;  /* 0x00000001ff0c7431 */ /* 0x000fe200000001ff */
[----:B------:R-:W-:-:S04]  /*59e0*/  FMNMX R3, R2, R14, !PT ;  /* 0x0000000e02037209 */ /* 0x000fc80007800000 */
[----:B------:R-:W-:-:S07]  /*59f0*/  MOV R13, R3 ;  /* 0x00000003000d7202 */ /* 0x000fce0000000f00 */
[----:B------:R-:W-:Y:S05]  /*5a00*/  WARPSYNC.COLLECTIVE R15, `(.L_x_7855) ;  /* 0x000000000f087348 */ /* 0x000fea0003c00000 */
[----:B------:R0:W1:Y:S02]  /*5a10*/  SHFL.BFLY P6, R14, R13, R12, R11 ;  /* 0x0c00000c0d0e7389 */ /* 0x00006400000c000b */
[----:B01----:R-:W-:Y:S05]  /*5a20*/  ENDCOLLECTIVE ;  /* 0x000000000000791b */ /* 0x003fea0003800000 */
.L_x_7855:
[----:B------:R-:W-:-:S05]  /*5a30*/  FMNMX R7, R3, R14, !PT ;  /* 0x0000000e03077209 */ /* 0x000fca0007800000 */
[--C-:B------:R-:W-:Y:S01]  /*5a40*/  FADD R6, R9, -R7.reuse ;  /* 0x8000000709067221 */ /* 0x100fe20000000000 */
[--C-:B------:R-:W-:Y:S01]  /*5a50*/  FADD R3, R5, -R7.reuse ;  /* 0x8000000705037221 */ /* 0x100fe20000000000 */
[----:B------:R-:W-:Y:S01]  /*5a60*/  FADD R9, -R7, R26 ;  /* 0x0000001a07097221 */ /* 0x000fe20000000100 */
[--C-:B------:R-:W-:Y:S01]  /*5a70*/  FADD R5, R32, -R7.reuse ;  /* 0x8000000720057221 */ /* 0x100fe20000000000 */
        /* <DEDUP_REMOVED lines=130> */
[----:B------:R-:W-:Y:S01]  /*62a0*/  FADD R13, R9, -12583039 ;  /* 0xcb40007f090d7421 */ /* 0x000fe20000000000 */
[C---:B------:R-:W-:Y:S02]  /*62b0*/  FFMA R0, R15.reuse, 1.4426950216293334961, -R0 ;  /* 0x3fb8aa3b0f007823 */ /* 0x040fe40000000800 */
[----:B------:R-:W0:Y:S02]  /*62c0*/  MUFU.EX2 R11, R11 ;  /* 0x0000000b000b7308 */ /* 0x000e240000000800 */
[----:B------:R-:W-:Y:S01]  /*62d0*/  FFMA R0, R15, 1.925963033500011079e-08, R0 ;  /* 0x32a570600f007823 */ /* 0x000fe20000000000 */
[----:B------:R-:W-:Y:S01]  /*62e0*/  FFMA R13, R28, 1.4426950216293334961, -R13 ;  /* 0x3fb8aa3b1c0d7823 */ /* 0x000fe2000000080d */
[----:B------:R-:W-:-:S03]  /*62f0*/  MOV R15, 0xffffffff ;  /* 0xffffffff000f7802 */ /* 0x000fc60000000f00 */
[----:B------:R-:W-:Y:S01]  /*6300*/  FFMA R13, R28, 1.925963033500011079e-08, R13 ;  /* 0x32a570601c0d7823 */ /* 0x000fe2000000000d */
[----:B------:R-:W1:Y:S08]  /*6310*/  MUFU.EX2 R0, R0 ;  /* 0x0000000000007308 */ /* 0x000e700000000800 */
[----:B------:R-:W2:Y:S01]  /*6320*/  MUFU.EX2 R13, R13 ;  /* 0x0000000d000d7308 */ /* 0x000ea20000000800 */
[----:B0-----:R-:W-:Y:S01]  /*6330*/  FMUL R2, R2, R11 ;  /* 0x0000000b02027220 */ /* 0x001fe20000400000 */
[----:B-1----:R-:W-:Y:S01]  /*6340*/  FMUL R3, R3, R0 ;  /* 0x0000000003037220 */ /* 0x002fe20000400000 */
[----:B------:R-:W-:Y:S01]  /*6350*/  SHF.L.U32 R0, R9, 0x17, RZ ;  /* 0x0000001709007819 */ /* 0x000fe200000006ff */
[-C--:B------:R-:W-:Y:S01]  /*6360*/  FFMA.SAT R9, R8, R35.reuse, 0.5 ;  /* 0x3f00000008097423 */ /* 0x080fe20000002023 */
[----:B------:R-:W-:-:S03]  /*6370*/  FFMA.SAT R35, R32, R35, 0.5 ;  /* 0x3f00000020237423 */ /* 0x000fc60000002023 */
[-C--:B------:R-:W-:Y:S01]  /*6380*/  FFMA.RM R11, R9, R34.reuse, 12582913 ;  /* 0x4b400001090b7423 */ /* 0x080fe20000004022 */
[----:B------:R-:W-:Y:S01]  /*6390*/  FFMA.RM R35, R35, R34, 12582913 ;  /* 0x4b40000123237423 */ /* 0x000fe20000004022 */
[----:B--2---:R-:W-:Y:S02]  /*63a0*/  FMUL R0, R0, R13 ;  /* 0x0000000d00007220 */ /* 0x004fe40000400000 */
[----:B------:R-:W-:-:S04]  /*63b0*/  FADD R9, R11, -12583039 ;  /* 0xcb40007f0b097421 */ /* 0x000fc80000000000 */
[----:B------:R-:W-:-:S04]  /*63c0*/  FFMA R9, R8, 1.4426950216293334961, -R9 ;  /* 0x3fb8aa3b08097823 */ /* 0x000fc80000000809 */
[----:B------:R-:W-:Y:S01]  /*63d0*/  FFMA R14, R8, 1.925963033500011079e-08, R9 ;  /* 0x32a57060080e7823 */ /* 0x000fe20000000009 */
[----:B------:R-:W-:Y:S01]  /*63e0*/  FADD R9, R35, -12583039 ;  /* 0xcb40007f23097421 */ /* 0x000fe20000000000 */
[----:B------:R-:W-:-:S03]  /*63f0*/  FADD R8, RZ, R23 ;  /* 0x00000017ff087221 */ /* 0x000fc60000000000 */
[C---:B------:R-:W-:Y:S01]  /*6400*/  FFMA R9, R32.reuse, 1.4426950216293334961, -R9 ;  /* 0x3fb8aa3b20097823 */ /* 0x040fe20000000809 */
[----:B------:R-:W0:Y:S03]  /*6410*/  MUFU.EX2 R14, R14 ;  /* 0x0000000e000e7308 */ /* 0x000e260000000800 */
[----:B------:R-:W-:Y:S01]  /*6420*/  FFMA R32, R32, 1.925963033500011079e-08, R9 ;  /* 0x32a5706020207823 */ /* 0x000fe20000000009 */
        /* <DEDUP_REMOVED lines=15> */
[----:B------:R-:W-:Y:S01]  /*6520*/  SHF.L.U32 R8, R35, 0x17, RZ ;  /* 0x0000001723087819 */ /* 0x000fe200000006ff */
[----:B0-----:R-:W-:Y:S02]  /*6530*/  FMUL R9, R9, R14 ;  /* 0x0000000e09097220 */ /* 0x001fe40000400000 */
[----:B------:R-:W-:Y:S02]  /*6540*/  FADD R11, R11, R2 ;  /* 0x000000020b0b7221 */ /* 0x000fe40000000000 */
[----:B-1----:R-:W-:Y:S02]  /*6550*/  FMUL R8, R8, R13 ;  /* 0x0000000d08087220 */ /* 0x002fe40000400000 */
        /* <DEDUP_REMOVED lines=8> */
.L_x_7856:
[----:B------:R-:W-:Y:S02]  /*65e0*/  IMAD.MOV.U32 R12, RZ, RZ, 0x8 ;  /* 0x00000008ff0c7424 */ /* 0x000fe400078e00ff */
[----:B------:R-:W-:-:S05]  /*65f0*/  FADD R26, R13, R14 ;  /* 0x0000000e0d1a7221 */ /* 0x000fca0000000000 */
[----:B------:R-:W-:-:S07]  /*6600*/  MOV R13, R26 ;  /* 0x0000001a000d7202 */ /* 0x000fce0000000f00 */
[----:B------:R-:W-:Y:S05]  /*6610*/  WARPSYNC.COLLECTIVE R15, `(.L_x_7857) ;  /* 0x000000000f087348 */ /* 0x000fea0003c00000 */
[----:B------:R0:W1:Y:S02]  /*6620*/  SHFL.BFLY P6, R14, R13, R12, R11 ;  /* 0x0c00000c0d0e7389 */ /* 0x00006400000c000b */
[----:B01----:R-:W-:Y:S05]  /*6630*/  ENDCOLLECTIVE ;  /* 0x000000000000791b */ /* 0x003fea0003800000 */
.L_x_7857:
[----:B------:R-:W-:Y:S02]  /*6640*/  HFMA2 R12, -RZ, RZ, 0, 2.384185791015625e-07 ;  /* 0x00000004ff0c7431 */ /* 0x000fe400000001ff */
[----:B------:R-:W-:-:S05]  /*6650*/  FADD R27, R26, R14 ;  /* 0x0000000e1a1b7221 */ /* 0x000fca0000000000 */
[----:B------:R-:W-:-:S07]  /*6660*/  MOV R13, R27 ;  /* 0x0000001b000d7202 */ /* 0x000fce0000000f00 */
[----:B------:R-:W-:Y:S05]  /*6670*/  WARPSYNC.COLLECTIVE R15, `(.L_x_7858) ;  /* 0x000000000f087348 */ /* 0x000fea0003c00000 */
[----:B------:R0:W1:Y:S02]  /*6680*/  SHFL.BFLY P6, R14, R13, R12, R11 ;  /* 0x0c00000c0d0e7389 */ /* 0x00006400000c000b */
[----:B01----:R-:W-:Y:S05]  /*6690*/  ENDCOLLECTIVE ;  /* 0x000000000000791b */ /* 0x003fea0003800000 */
.L_x_7858:
[----:B------:R-:W-:Y:S01]  /*66a0*/  MOV R12, 0x2 ;  /* 0x00000002000c7802 */ /* 0x000fe20000000f00 */
[----:B------:R-:W-:-:S04]  /*66b0*/  FADD R28, R27, R14 ;  /* 0x0000000e1b1c7221 */ /* 0x000fc80000000000 */
[----:B------:R-:W-:-:S07]  /*66c0*/  IMAD.MOV.U32 R13, RZ, RZ, R28 ;  /* 0x000000ffff0d7224 */ /* 0x000fce00078e001c */
[----:B------:R-:W-:Y:S05]  /*66d0*/  WARPSYNC.COLLECTIVE R15, `(.L_x_7859) ;  /* 0x000000000f087348 */ /* 0x000fea0003c00000 */
[----:B------:R0:W1:Y:S02]  /*66e0*/  SHFL.BFLY P6, R14, R13, R12, R11 ;  /* 0x0c00000c0d0e7389 */ /* 0x00006400000c000b */
[----:B01----:R-:W-:Y:S05]  /*66f0*/  ENDCOLLECTIVE ;  /* 0x000000000000791b */ /* 0x003fea0003800000 */
.L_x_7859:
[----:B------:R-:W-:Y:S02]  /*6700*/  IMAD.MOV.U32 R12, RZ, RZ, 0x1 ;  /* 0x00000001ff0c7424 */ /* 0x000fe400078e00ff */
[----:B------:R-:W-:-:S05]  /*6710*/  FADD R29, R28, R14 ;  /* 0x0000000e1c1d7221 */ /* 0x000fca0000000000 */
[----:B------:R-:W-:-:S07]  /*6720*/  MOV R13, R29 ;  /* 0x0000001d000d7202 */ /* 0x000fce0000000f00 */
[----:B------:R-:W-:Y:S05]  /*6730*/  WARPSYNC.COLLECTIVE R15, `(.L_x_7860) ;  /* 0x000000000f087348 */ /* 0x000fea0003c00000 */
[----:B------:R0:W1:Y:S02]  /*6740*/  SHFL.BFLY P6, R14, R13, R12, R11 ;  /* 0x0c00000c0d0e7389 */ /* 0x00006400000c000b */
[----:B01----:R-:W-:Y:S05]  /*6750*/  ENDCOLLECTIVE ;  /* 0x000000000000791b */ /* 0x003fea0003800000 */
.L_x_7860:
[----:B------:R-:W-:Y:S05]  /*6760*/  BRA `(.L_x_7861) ;  /* 0xffffffd800247947 */ /* 0x000fea000383ffff */
        .weak           $__internal_114_$__cuda_sm3x_div_rn_noftz_f32_slowpath
        .type           $__internal_114_$__cuda_sm3x_div_rn_noftz_f32_slowpath,@function
        .size           $__internal_114_$__cuda_sm3x_div_rn_noftz_f32_slowpath,(.L_x_37491 - $__internal_114_$__cuda_sm3x_div_rn_noftz_f32_slowpath)
$__internal_114_$__cuda_sm3x_div_rn_noftz_f32_slowpath:
        /* <DEDUP_REMOVED lines=34> */
.L_x_7863:
        /* <DEDUP_REMOVED lines=51> */
.L_x_7870:
[----:B------:R-:W-:-:S04]  /*6cc0*/  LOP3.LUT R11, R11, 0x80000000, RZ, 0xc0, !PT ;  /* 0x800000000b0b7812 */ /* 0x000fc800078ec0ff */
[----:B------:R-:W-:Y:S01]  /*6cd0*/  LOP3.LUT R11, R11, 0x7f800000, RZ, 0xfc, !PT ;  /* 0x7f8000000b0b7812 */ /* 0x000fe200078efcff */
[----:B------:R-:W-:Y:S06]  /*6ce0*/  BRA `(.L_x_7871) ;  /* 0x0000000000047947 */ /* 0x000fec0003800000 */
.L_x_7869:
[----:B------:R-:W-:-:S07]  /*6cf0*/  IMAD R11, R13, 0x800000, R11 ;  /* 0x008000000d0b7824 */ /* 0x000fce00078e020b */
.L_x_7871:
[----:B------:R-:W-:Y:S05]  /*6d00*/  BSYNC.RECONVERGENT B2 ;  /* 0x0000000000027941 */ /* 0x000fea0003800200 */
.L_x_7868:
[----:B------:R-:W-:Y:S05]  /*6d10*/  BRA `(.L_x_7872) ;  /* 0x0000000000207947 */ /* 0x000fea0003800000 */
.L_x_7867:
[----:B------:R-:W-:-:S04]  /*6d20*/  LOP3.LUT R11, R12, 0x80000000, R23, 0x48, !PT ;  /* 0x800000000c0b7812 */ /* 0x000fc800078e4817 */
[----:B------:R-:W-:Y:S01]  /*6d30*/  LOP3.LUT R11, R11, 0x7f800000, RZ, 0xfc, !PT ;  /* 0x7f8000000b0b7812 */ /* 0x000fe200078efcff */
[----:B------:R-:W-:Y:S06]  /*6d40*/  BRA `(.L_x_7872) ;  /* 0x0000000000147947 */ /* 0x000fec0003800000 */
.L_x_7866:
[----:B------:R-:W-:Y:S01]  /*6d50*/  LOP3.LUT R11, R12, 0x80000000, R23, 0x48, !PT ;  /* 0x800000000c0b7812 */ /* 0x000fe200078e4817 */
[----:B------:R-:W-:Y:S06]  /*6d60*/  BRA `(.L_x_7872) ;  /* 0x00000000000c7947 */ /* 0x000fec0003800000 */
.L_x_7865:
[----:B------:R-:W0:Y:S01]  /*6d70*/  MUFU.RSQ R11, -QNAN ;  /* 0xffc00000000b7908 */ /* 0x000e220000001400 */
[----:B------:R-:W-:Y:S05]  /*6d80*/  BRA `(.L_x_7872) ;  /* 0x0000000000047947 */ /* 0x000fea0003800000 */
.L_x_7864:
[----:B------:R-:W-:-:S07]  /*6d90*/  FADD.FTZ R11, R23, R12 ;  /* 0x0000000c170b7221 */ /* 0x000fce0000010000 */
.L_x_7872:
[----:B------:R-:W-:Y:S05]  /*6da0*/  BSYNC.RECONVERGENT B1 ;  /* 0x0000000000017941 */ /* 0x000fea0003800200 */
.L_x_7862:
[----:B------:R-:W-:Y:S01]  /*6db0*/  HFMA2 R13, -RZ, RZ, 0, 0 ;  /* 0x00000000ff0d7431 */ /* 0x000fe200000001ff */
[----:B------:R-:W-:-:S04]  /*6dc0*/  MOV R12, R32 ;  /* 0x00000020000c7202 */ /* 0x000fc80000000f00 */
[----:B0-----:R-:W-:Y:S05]  /*6dd0*/  RET.REL.NODEC R12 `(_Z15SoftmaxWarpImplI22BroadcastScaleMaskLoadIffbLm4EiE11DirectStoreIffEfLi2ELi18ELi32ELi1ELb0EL9Algorithm0EEvT_T0_ll) ;  /* 0xffffff900c887950 */ /* 0x001fea0003c3ffff */
.L_x_7873:
        /* <DEDUP_REMOVED lines=10> */
.L_x_37491:


//--------------------- .text._Z15SoftmaxWarpImplI22BroadcastScaleMaskLoadIffbLm4EiE11DirectStoreIffEfLi2ELi16ELi32ELi1ELb1EL9Algorithm0EEvT_T0_ll --------------------------
	.section	.text._Z15SoftmaxWarpImplI22BroadcastScaleMaskLoadIffbLm4EiE11DirectStoreIffEfLi2ELi16ELi32ELi1ELb1EL9Algorithm0EEvT_T0_ll,"ax",@progbits
	.align	128
        .global         _Z15SoftmaxWarpImplI22BroadcastScaleMaskLoadIffbLm4EiE11DirectStoreIffEfLi2ELi16ELi32ELi1ELb1EL9Algorithm0EEvT_T0_ll
        .type           _Z15SoftmaxWarpImplI22BroadcastScaleMaskLoadIffbLm4EiE11DirectStoreIffEfLi2ELi16ELi32ELi1ELb1EL9Algorithm0EEvT_T0_ll,@function
        .size           _Z15SoftmaxWarpImplI22BroadcastScaleMaskLoadIffbLm4EiE11DirectStoreIffEfLi2ELi16ELi32ELi1ELb1EL9Algorithm0EEvT_T0_ll,(.L_x_37492 - _Z15SoftmaxWarpImplI22BroadcastScaleMaskLoadIffbLm4EiE11DirectStoreIffEfLi2ELi16ELi32ELi1ELb1EL9Algorithm0EEvT_T0_ll)
        .other          _Z15SoftmaxWarpImplI22BroadcastScaleMaskLoadIffbLm4EiE11DirectStoreIffEfLi2ELi16ELi32ELi1ELb1EL9Algorithm0EEvT_T0_ll,@"STO_CUDA_ENTRY STV_DEFAULT"
_Z15SoftmaxWarpImplI22BroadcastScaleMaskLoadIffbLm4EiE11DirectStoreIffEfLi2ELi16ELi32ELi1ELb1EL9Algorithm0EEvT_T0_ll:
.text._Z15SoftmaxWarpImplI22BroadcastScaleMaskLoadIffbLm4EiE11DirectStoreIffEfLi2ELi16ELi32ELi1ELb1EL9Algorithm0EEvT_T0_ll:
        /* <DEDUP_REMOVED lines=27> */
.L_x_7874:
        /* <DEDUP_REMOVED lines=18> */
[C---:B------:R-:W-:Y:S02]  /*02d0*/  IADD3 R8, PT, PT, R0.reuse, 0x140, RZ ;  /* 0x0000014000087810 */ /* 0x040fe40007ffe0ff */
[----:B------:R-:W-:-:S07]  /*02e0*/  IADD3 R10, PT, PT, R0, 0x1c0, RZ ;  /* 0x000001c0000a7810 */ /* 0x000fce0007ffe0ff */
.L_x_7941:
[----:B0-2---:R-:W0:Y:S01]  /*02f0*/  LDC.64 R14, c[0x0][0x410] ;  /* 0x00010400ff0e7b82 */ /* 0x005e220000000a00 */
[----:B------:R-:W-:Y:S01]  /*0300*/  BSSY.RECONVERGENT B1, `(.L_x_7876) ;  /* 0x0000089000017945 */ /* 0x000fe20003800200 */
[----:B------:R-:W-:Y:S01]  /*0310*/  IMAD.MOV.U32 R16, RZ, RZ, -0x800000 ;  /* 0xff800000ff107424 */ /* 0x000fe200078e00ff */
[----:B------:R-:W-:Y:S01]  /*0320*/  MOV R17, 0xff800000 ;  /* 0xff80000000117802 */ /* 0x000fe20000000f00 */
[----:B---34-:R-:W-:Y:S01]  /*0330*/  IMAD.MOV.U32 R13, RZ, RZ, -0x800000 ;  /* 0xff800000ff0d7424 */ /* 0x018fe200078e00ff */
        /* <DEDUP_REMOVED lines=19> */
[----:B---3--:R-:W-:Y:S02]  /*0470*/  IADD3 R16, PT, PT, R13, 0xffffffe, RZ ;  /* 0x0ffffffe0d107810 */ /* 0x008fe40007ffe0ff */
[----:B------:R-:W-:-:S04]  /*0480*/  IABS R13, R11 ;  /* 0x0000000b000d7213 */ /* 0x000fc80000000000 */
[----:B------:R3:W4:Y:S02]  /*0490*/  F2I.FTZ.U32.TRUNC.NTZ R17, R16 ;  /* 0x0000001000117305 */ /* 0x000724000021f000 */
[----:B---3--:R-:W-:Y:S02]  /*04a0*/  HFMA2 R16, -RZ, RZ, 0, 0 ;  /* 0x00000000ff107431 */ /* 0x008fe400000001ff */
[----:B----4-:R-:W-:-:S04]  /*04b0*/  IMAD.MOV R19, RZ, RZ, -R17 ;  /* 0x000000ffff137224 */ /* 0x010fc800078e0a11 */
[----:B------:R-:W-:-:S04]  /*04c0*/  IMAD R19, R19, R18, RZ ;  /* 0x0000001213137224 */ /* 0x000fc800078e02ff */
[----:B------:R-:W-:-:S06]  /*04d0*/  IMAD.HI.U32 R17, R17, R19, R16 ;  /* 0x0000001311117227 */ /* 0x000fcc00078e0010 */
        /* <DEDUP_REMOVED lines=11> */
[----:B------:R-:W4:Y:S01]  /*0590*/  LDC R13, c[0x0][0x3c0] ;  /* 0x0000f000ff0d7b82 */ /* 0x000f220000000800 */
[----:B---3--:R-:W-:-:S04]  /*05a0*/  IADD3 R18, PT, PT, R17, 0xffffffe, RZ ;  /* 0x0ffffffe11127810 */ /* 0x008fc80007ffe0ff */
[----:B------:R-:W-:Y:S01]  /*05b0*/  @P6 VIADD R16, R16, 0x1 ;  /* 0x0000000110106836 */ /* 0x000fe20000000000 */
[----:B------:R-:W-:Y:S01]  /*05c0*/  ISETP.NE.AND P6, PT, R20, RZ, PT ;  /* 0x000000ff1400720c */ /* 0x000fe20003fc5270 */
[----:B------:R3:W5:Y:S04]  /*05d0*/  F2I.FTZ.U32.TRUNC.NTZ R19, R18 ;  /* 0x0000001200137305 */ /* 0x000768000021f000 */
[----:B------:R-:W-:Y:S01]  /*05e0*/  @!P0 IADD3 R16, PT, PT, -R16, RZ, RZ ;  /* 0x000000ff10108210 */ /* 0x000fe20007ffe1ff */
[----:B---3--:R-:W-:-:S07]  /*05f0*/  IMAD.MOV.U32 R18, RZ, RZ, RZ ;  /* 0x000000ffff127224 */ /* 0x008fce00078e00ff */
[----:B------:R-:W-:-:S04]  /*0600*/  @!P6 LOP3.LUT R16, RZ, R20, RZ, 0x33, !PT ;  /* 0x00000014ff10e212 */ /* 0x000fc800078e33ff */
[----:B------:R-:W-:Y:S01]  /*0610*/  IADD3 R17, PT, PT, -R16, RZ, RZ ;  /* 0x000000ff10117210 */ /* 0x000fe20007ffe1ff */
[----:B-----5:R-:W-:-:S04]  /*0620*/  IMAD.MOV R21, RZ, RZ, -R19 ;  /* 0x000000ffff157224 */ /* 0x020fc800078e0a13 */
[----:B------:R-:W-:Y:S02]  /*0630*/  IMAD R23, R20, R17, R11 ;  /* 0x0000001114177224 */ /* 0x000fe400078e020b */
[----:B------:R-:W-:Y:S01]  /*0640*/  IMAD R17, R21, R22, RZ ;  /* 0x0000001615117224 */ /* 0x000fe200078e02ff */
[----:B----4-:R-:W-:Y:S02]  /*0650*/  IABS R21, R13 ;  /* 0x0000000d00157213 */ /* 0x010fe40000000000 */
        /* <DEDUP_REMOVED lines=20> */
[----:B------:R-:W-:-:S04]  /*07a0*/  @!P0 IMAD.MOV R22, RZ, RZ, -R22 ;  /* 0x000000ffff168224 */ /* 0x000fc800078e0a16 */
[----:B------:R-:W-:-:S05]  /*07b0*/  @!P6 LOP3.LUT R22, RZ, R12, RZ, 0x33, !PT ;  /* 0x0000000cff16e212 */ /* 0x000fca00078e33ff */
        /* <DEDUP_REMOVED lines=61> */
.L_x_7877:
[----:B------:R-:W-:Y:S05]  /*0b90*/  BSYNC.RECONVERGENT B1 ;  /* 0x0000000000017941 */ /* 0x000fea0003800200 */
.L_x_7876:
        /* <DEDUP_REMOVED lines=33> */
[----:B------:R-:W-:Y:S01]  /*0db0*/  ISETP.GE.U32.AND P1, PT, R18, R23, PT ;  /* 0x000000171200720c */ /* 0x000fe20003f26070 */
[----:B0-----:R-:W-:Y:S01]  /*0dc0*/  VIADD R21, R25, 0xffffffe ;  /* 0x0ffffffe19157836 */ /* 0x001fe20000000000 */
[----:B------:R-:W-:-:S04]  /*0dd0*/  LOP3.LUT R18, R11, R22, RZ, 0x3c, !PT ;  /* 0x000000160b127212 */ /* 0x000fc800078e3cff */
[----:B------:R-:W-:Y:S01]  /*0de0*/  ISETP.GE.AND P6, PT, R18, RZ, PT ;  /* 0x000000ff1200720c */ /* 0x000fe20003fc6270 */
[----:B------:R-:W0:Y:S01]  /*0df0*/  F2I.FTZ.U32.TRUNC.NTZ R21, R21 ;  /* 0x0000001500157305 */ /* 0x000e22000021f000 */
[----:B------:R-:W1:Y:S05]  /*0e00*/  LDC R18, c[0x0][0x3c0] ;  /* 0x0000f000ff127b82 */ /* 0x000e6a0000000800 */
[----:B------:R-:W-:Y:S02]  /*0e10*/  @P1 IADD3 R19, PT, PT, R19, 0x1, RZ ;  /* 0x0000000113131810 */ /* 0x000fe40007ffe0ff */
[----:B------:R-:W-:-:S04]  /*0e20*/  ISETP.NE.AND P1, PT, R22, RZ, PT ;  /* 0x000000ff1600720c */ /* 0x000fc80003f25270 */
[----:B------:R-:W-:Y:S01]  /*0e30*/  @!P6 IMAD.MOV R19, RZ, RZ, -R19 ;  /* 0x000000ffff13e224 */ /* 0x000fe200078e0a13 */
[----:B0-----:R-:W-:-:S05]  /*0e40*/  IADD3 R23, PT, PT, RZ, -R21, RZ ;  /* 0x80000015ff177210 */ /* 0x001fca0007ffe0ff */
[----:B------:R-:W-:-:S03]  /*0e50*/  IMAD R23, R23, R24, RZ ;  /* 0x0000001817177224 */ /* 0x000fc600078e02ff */
[----:B------:R-:W-:Y:S02]  /*0e60*/  @!P1 LOP3.LUT R19, RZ, R22, RZ, 0x33, !PT ;  /* 0x00000016ff139212 */ /* 0x000fe400078e33ff */
[----:B-1----:R-:W-:-:S03]  /*0e70*/  IABS R29, R18 ;  /* 0x00000012001d7213 */ /* 0x002fc60000000000 */
        /* <DEDUP_REMOVED lines=31> */
[----:B------:R-:W-:Y:S01]  /*1070*/  IMAD.HI.U32 R23, R21, R23, R20 ;  /* 0x0000001715177227 */ /* 0x000fe200078e0014 */
[----:B------:R-:W-:-:S05]  /*1080*/  MOV R20, R12 ;  /* 0x0000000c00147202 */ /* 0x000fca0000000f00 */
[----:B------:R-:W-:Y:S01]  /*1090*/  IMAD.HI.U32 R12, R23, R20, RZ ;  /* 0x00000014170c7227 */ /* 0x000fe200078e00ff */
[----:B------:R-:W-:-:S03]  /*10a0*/  LOP3.LUT R23, R31, R18, RZ, 0x3c, !PT ;  /* 0x000000121f177212 */ /* 0x000fc600078e3cff */
        /* <DEDUP_REMOVED lines=13> */
[----:B------:R-:W-:-:S04]  /*1180*/  ISETP.NE.AND.EX P6, PT, R33, RZ, PT, P6 ;  /* 0x000000ff2100720c */ /* 0x000fc80003fc5360 */
[----:B------:R-:W-:Y:S02]  /*1190*/  SEL R19, R19, RZ, P6 ;  /* 0x000000ff13137207 */ /* 0x000fe40003000000 */
[----:B------:R-:W-:Y:S02]  /*11a0*/  @!P1 LOP3.LUT R12, RZ, R18, RZ, 0x33, !PT ;  /* 0x00000012ff0c9212 */ /* 0x000fe400078e33ff */
[----:B-1----:R-:W-:Y:S02]  /*11b0*/  ISETP.NE.U32.AND P1, PT, R20, 0x1, PT ;  /* 0x000000011400780c */ /* 0x002fe40003f25070 */
[----:B------:R-:W-:Y:S02]  /*11c0*/  IADD3 R23, PT, PT, -R12, RZ, RZ ;  /* 0x000000ff0c177210 */ /* 0x000fe40007ffe1ff */
[----:B------:R-:W-:Y:S02]  /*11d0*/  ISETP.NE.AND.EX P1, PT, R21, RZ, PT, P1 ;  /* 0x000000ff1500720c */ /* 0x000fe40003f25310 */
[----:B---3--:R-:W-:Y:S01]  /*11e0*/  ISETP.NE.U32.AND P6, PT, R28, 0x1, PT ;  /* 0x000000011c00780c */ /* 0x008fe20003fc5070 */
[----:B------:R-:W-:Y:S01]  /*11f0*/  IMAD R20, R18, R23, R31 ;  /* 0x0000001712147224 */ /* 0x000fe200078e021f */
[----:B------:R-:W-:Y:S01]  /*1200*/  SEL R21, R22, RZ, P1 ;  /* 0x000000ff16157207 */ /* 0x000fe20000800000 */
[----:B------:R-:W-:Y:S01]  /*1210*/  IMAD R22, R19, UR36, RZ ;  /* 0x0000002413167c24 */ /* 0x000fe2000f8e02ff */
        /* <DEDUP_REMOVED lines=31> */
.L_x_7879:
[----:B------:R-:W-:Y:S05]  /*1410*/  BSYNC.RECONVERGENT B1 ;  /* 0x0000000000017941 */ /* 0x000fea0003800200 */
.L_x_7878:
        /* <DEDUP_REMOVED lines=40> */
[----:B------:R-:W-:-:S04]  /*16a0*/  @!P3 LOP3.LUT R22, RZ, R28, RZ, 0x33, !PT ;  /* 0x0000001cff16b212 */ /* 0x000fc800078e33ff */
        /* <DEDUP_REMOVED lines=29> */
[----:B------:R-:W-:Y:S01]  /*1880*/  HFMA2 R20, -RZ, RZ, 0, 0 ;  /* 0x00000000ff147431 */ /* 0x000fe200000001ff */
[----:B------:R-:W0:Y:S01]  /*1890*/  LDC.64 R28, c[0x0][0x3a8] ;  /* 0x0000ea00ff1c7b82 */ /* 0x000e220000000a00 */
[----:B------:R-:W-:Y:S01]  /*18a0*/  IMAD R23, R25, R32, RZ ;  /* 0x0000002019177224 */ /* 0x000fe200078e02ff */
[----:B------:R-:W-:-:S03]  /*18b0*/  IABS R24, R35 ;  /* 0x0000002300187213 */ /* 0x000fc60000000000 */
[----:B------:R-:W-:-:S04]  /*18c0*/  IMAD.HI.U32 R20, R21, R23, R20 ;  /* 0x0000001715147227 */ /* 0x000fc800078e0014 */
[----:B------:R-:W-:-:S04]  /*18d0*/  IMAD.MOV.U32 R21, RZ, RZ, R24 ;  /* 0x000000ffff157224 */ /* 0x000fc800078e0018 */
[----:B------:R-:W-:-:S05]  /*18e0*/  IMAD.HI.U32 R20, R20, R21, RZ ;  /* 0x0000001514147227 */ /* 0x000fca00078e00ff */
[----:B------:R-:W-:-:S05]  /*18f0*/  IADD3 R24, PT, PT, -R20, RZ, RZ ;  /* 0x000000ff14187210 */ /* 0x000fca0007ffe1ff */
[C---:B------:R-:W-:Y:S02]  /*1900*/  IMAD R21, R32.reuse, R24, R21 ;  /* 0x0000001820157224 */ /* 0x040fe400078e0215 */
[----:B------:R-:W2:Y:S03]  /*1910*/  LDC.64 R24, c[0x0][0x3a0] ;  /* 0x0000e800ff187b82 */ /* 0x000ea60000000a00 */
        /* <DEDUP_REMOVED lines=13> */
[----:B---3--:R-:W-:Y:S02]  /*19f0*/  ISETP.NE.U32.AND P3, PT, R32, 0x1, PT ;  /* 0x000000012000780c */ /* 0x008fe40003f65070 */
[----:B------:R-:W-:Y:S02]  /*1a00*/  ISETP.NE.AND.EX P6, PT, R31, RZ, PT, P6 ;  /* 0x000000ff1f00720c */ /* 0x000fe40003fc5360 */
[----:B------:R-:W-:Y:S02]  /*1a10*/  ISETP.NE.AND.EX P3, PT, R33, RZ, PT, P3 ;  /* 0x000000ff2100720c */ /* 0x000fe40003f65330 */
[----:B------:R-:W-:Y:S02]  /*1a20*/  SEL R22, R22, RZ, P6 ;  /* 0x000000ff16167207 */ /* 0x000fe40003000000 */
[----:B--2---:R-:W-:-:S02]  /*1a30*/  ISETP.NE.U32.AND P6, PT, R24, 0x1, PT ;  /* 0x000000011800780c */ /* 0x004fc40003fc5070 */
[----:B------:R-:W-:Y:S02]  /*1a40*/  IADD3 R21, PT, PT, -R23, RZ, RZ ;  /* 0x000000ff17157210 */ /* 0x000fe40007ffe1ff */
[----:B------:R-:W-:Y:S02]  /*1a50*/  SEL R24, R34, RZ, P3 ;  /* 0x000000ff22187207 */ /* 0x000fe40001800000 */
[----:B0-----:R-:W-:Y:S01]  /*1a60*/  ISETP.NE.U32.AND P3, PT, R28, 0x1, PT ;  /* 0x000000011c00780c */ /* 0x001fe20003f65070 */
        /* <DEDUP_REMOVED lines=32> */
.L_x_7881:
[----:B------:R-:W-:Y:S05]  /*1c70*/  BSYNC.RECONVERGENT B1 ;  /* 0x0000000000017941 */ /* 0x000fea0003800200 */
.L_x_7880:
        /* <DEDUP_REMOVED lines=83> */
[C---:B------:R-:W-:Y:S02]  /*21b0*/  IMAD R22, R31.reuse, R15, R22 ;  /* 0x0000000f1f167224 */ /* 0x040fe400078e0216 */
[----:B------:R-:W0:Y:S03]  /*21c0*/  LDC.64 R14, c[0x0][0x390] ;  /* 0x0000e400ff0e7b82 */ /* 0x000e260000000a00 */
[----:B------:R-:W-:-:S13]  /*21d0*/  ISETP.GT.U32.AND P4, PT, R31, R22, PT ;  /* 0x000000161f00720c */ /* 0x000fda0003f84070 */
[----:B------:R-:W-:Y:S01]  /*21e0*/  @!P4 IADD3 R22, PT, PT, R22, -R31, RZ ;  /* 0x8000001f1616c210 */ /* 0x000fe20007ffe0ff */
[----:B------:R-:W-:-:S03]  /*21f0*/  @!P4 VIADD R28, R28, 0x1 ;  /* 0x000000011c1cc836 */ /* 0x000fc60000000000 */
[----:B------:R-:W-:Y:S02]  /*2200*/  ISETP.GE.U32.AND P6, PT, R22, R31, PT ;  /* 0x0000001f1600720c */ /* 0x000fe40003fc6070 */
[----:B------:R-:W-:-:S04]  /*2210*/  LOP3.LUT R22, R35, R12, RZ, 0x3c, !PT ;  /* 0x0000000c23167212 */ /* 0x000fc800078e3cff */
[----:B------:R-:W-:Y:S02]  /*2220*/  ISETP.GE.AND P4, PT, R22, RZ, PT ;  /* 0x000000ff1600720c */ /* 0x000fe40003f86270 */
[----:B------:R-:W2:Y:S05]  /*2230*/  LDC.64 R22, c[0x0][0x398] ;  /* 0x0000e600ff167b82 */ /* 0x000eaa0000000a00 */
[----:B------:R-:W-:Y:S02]  /*2240*/  @P6 IADD3 R28, PT, PT, R28, 0x1, RZ ;  /* 0x000000011c1c6810 */ /* 0x000fe40007ffe0ff */
[----:B0-----:R-:W-:-:S03]  /*2250*/  ISETP.NE.U32.AND P6, PT, R14, 0x1, PT ;  /* 0x000000010e00780c */ /* 0x001fc60003fc5070 */
[----:B------:R-:W-:Y:S01]  /*2260*/  IMAD.MOV.U32 R31, RZ, RZ, R28 ;  /* 0x000000ffff1f7224 */ /* 0x000fe200078e001c */
[----:B------:R-:W-:Y:S01]  /*2270*/  ISETP.NE.AND.EX P6, PT, R15, RZ, PT, P6 ;  /* 0x000000ff0f00720c */ /* 0x000fe20003fc5360 */
[----:B------:R-:W0:Y:S03]  /*2280*/  LDC.64 R28, c[0x0][0x3a0] ;  /* 0x0000e800ff1c7b82 */ /* 0x000e260000000a00 */
[----:B------:R-:W-:Y:S02]  /*2290*/  @!P4 IADD3 R31, PT, PT, -R31, RZ, RZ ;  /* 0x000000ff1f1fc210 */ /* 0x000fe40007ffe1ff */
[----:B------:R-:W-:Y:S02]  /*22a0*/  ISETP.NE.AND P4, PT, R12, RZ, PT ;  /* 0x000000ff0c00720c */ /* 0x000fe40003f85270 */
[----:B------:R-:W-:-:S05]  /*22b0*/  SEL R25, R25, RZ, P6 ;  /* 0x000000ff19197207 */ /* 0x000fca0003000000 */
[----:B------:R-:W-:-:S06]  /*22c0*/  IMAD R25, R25, UR36, RZ ;  /* 0x0000002419197c24 */ /* 0x000fcc000f8e02ff */
[----:B------:R-:W-:Y:S02]  /*22d0*/  @!P4 LOP3.LUT R31, RZ, R12, RZ, 0x33, !PT ;  /* 0x0000000cff1fc212 */ /* 0x000fe400078e33ff */
[----:B--2---:R-:W-:-:S03]  /*22e0*/  ISETP.NE.U32.AND P4, PT, R22, 0x1, PT ;  /* 0x000000011600780c */ /* 0x004fc60003f85070 */
[----:B------:R-:W-:Y:S01]  /*22f0*/  IMAD.MOV R15, RZ, RZ, -R31 ;  /* 0x000000ffff0f7224 */ /* 0x000fe200078e0a1f */
[----:B------:R-:W-:Y:S02]  /*2300*/  ISETP.NE.AND.EX P4, PT, R23, RZ, PT, P4 ;  /* 0x000000ff1700720c */ /* 0x000fe40003f85340 */
[----:B0-----:R-:W-:Y:S01]  /*2310*/  ISETP.NE.U32.AND P6, PT, R28, 0x1, PT ;  /* 0x000000011c00780c */ /* 0x001fe20003fc5070 */
[----:B------:R-:W-:Y:S01]  /*2320*/  IMAD R12, R12, R15, R35 ;  /* 0x0000000f0c0c7224 */ /* 0x000fe200078e0223 */
[----:B------:R-:W-:Y:S01]  /*2330*/  SEL R22, R34, RZ, P4 ;  /* 0x000000ff22167207 */ /* 0x000fe20002000000 */
[----:B------:R-:W0:Y:S01]  /*2340*/  LDC.64 R14, c[0x0][0x388] ;  /* 0x0000e200ff0e7b82 */ /* 0x000e220000000a00 */
[----:B-1----:R-:W-:Y:S02]  /*2350*/  ISETP.NE.U32.AND P4, PT, R32, 0x1, PT ;  /* 0x000000012000780c */ /* 0x002fe40003f85070 */
[----:B------:R-:W-:Y:S01]  /*2360*/  ISETP.NE.AND.EX P6, PT, R29, RZ, PT, P6 ;  /* 0x000000ff1d00720c */ /* 0x000fe20003fc5360 */
[----:B------:R-:W-:Y:S01]  /*2370*/  IMAD R22, R22, UR37, R25 ;  /* 0x0000002516167c24 */ /* 0x000fe2000f8e0219 */
[----:B------:R-:W-:-:S02]  /*2380*/  ISETP.NE.AND.EX P4, PT, R33, RZ, PT, P4 ;  /* 0x000000ff2100720c */ /* 0x000fc40003f85340 */
[----:B------:R-:W-:Y:S01]  /*2390*/  SEL R31, R31, RZ, P6 ;  /* 0x000000ff1f1f7207 */ /* 0x000fe20003000000 */
[----:B------:R-:W1:Y:S01]  /*23a0*/  LDC.64 R28, c[0x0][0x380] ;  /* 0x0000e000ff1c7b82 */ /* 0x000e620000000a00 */
[----:B------:R-:W-:-:S03]  /*23b0*/  SEL R12, R12, RZ, P4 ;  /* 0x000000ff0c0c7207 */ /* 0x000fc60002000000 */
        /* <DEDUP_REMOVED lines=23> */
.L_x_7883:
[----:B------:R-:W-:Y:S05]  /*2530*/  BSYNC.RECONVERGENT B1 ;  /* 0x0000000000017941 */ /* 0x000fea0003800200 */
.L_x_7882:
        /* <DEDUP_REMOVED lines=27> */
[----:B-1----:R-:W1:Y:S01]  /*26f0*/  MUFU.RCP R29, R29 ;  /* 0x0000001d001d7308 */ /* 0x002e620000001000 */
[----:B0-----:R-:W-:-:S11]  /*2700*/  IABS R35, R31 ;  /* 0x0000001f00237213 */ /* 0x001fd60000000000 */
[-C--:B------:R-:W-:Y:S02]  /*2710*/  @!P6 IADD3 R14, PT, PT, R14, -R25.reuse, RZ ;  /* 0x800000190e0ee210 */ /* 0x080fe40007ffe0ff */
[----:B------:R-:W-:Y:S02]  /*2720*/  @!P6 IADD3 R12, PT, PT, R12, 0x1, RZ ;  /* 0x000000010c0ce810 */ /* 0x000fe40007ffe0ff */
[----:B------:R-:W-:Y:S02]  /*2730*/  ISETP.GE.U32.AND P5, PT, R14, R25, PT ;  /* 0x000000190e00720c */ /* 0x000fe40003fa6070 */
[----:B------:R-:W-:Y:S01]  /*2740*/  LOP3.LUT R14, R11, R32, RZ, 0x3c, !PT ;  /* 0x000000200b0e7212 */ /* 0x000fe200078e3cff */
[----:B-1----:R-:W-:Y:S01]  /*2750*/  VIADD R15, R29, 0xffffffe ;  /* 0x0ffffffe1d0f7836 */ /* 0x002fe20000000000 */
        /* <DEDUP_REMOVED lines=9> */
[----:B------:R-:W-:Y:S01]  /*27f0*/  IMAD R25, R32, R14, R11 ;  /* 0x0000000e20197224 */ /* 0x000fe200078e020b */
[----:B------:R-:W0:Y:S01]  /*2800*/  I2F.RP R34, R35 ;  /* 0x0000002300227306 */ /* 0x000e220000209400 */
[----:B------:R-:W-:-:S04]  /*2810*/  IMAD.MOV.U32 R14, RZ, RZ, RZ ;  /* 0x000000ffff0e7224 */ /* 0x000fc800078e00ff */
[----:B------:R-:W-:Y:S01]  /*2820*/  IMAD.HI.U32 R29, R15, R29, R14 ;  /* 0x0000001d0f1d7227 */ /* 0x000fe200078e000e */
[----:B------:R-:W-:-:S05]  /*2830*/  IABS R14, R25 ;  /* 0x00000019000e7213 */ /* 0x000fca0000000000 */
[----:B------:R-:W-:Y:S01]  /*2840*/  IMAD.HI.U32 R29, R29, R14, RZ ;  /* 0x0000000e1d1d7227 */ /* 0x000fe200078e00ff */
[----:B0-----:R-:W0:Y:S04]  /*2850*/  MUFU.RCP R34, R34 ;  /* 0x0000002200227308 */ /* 0x001e280000001000 */
[----:B------:R-:W-:-:S05]  /*2860*/  IADD3 R15, PT, PT, -R29, RZ, RZ ;  /* 0x000000ff1d0f7210 */ /* 0x000fca0007ffe1ff */
[----:B------:R-:W-:-:S05]  /*2870*/  IMAD R14, R33, R15, R14 ;  /* 0x0000000f210e7224 */ /* 0x000fca00078e020e */
[----:B------:R-:W-:Y:S02]  /*2880*/  ISETP.GT.U32.AND P6, PT, R33, R14, PT ;  /* 0x0000000e2100720c */ /* 0x000fe40003fc4070 */
[----:B0-----:R-:W-:-:S11]  /*2890*/  IADD3 R32, PT, PT, R34, 0xffffffe, RZ ;  /* 0x0ffffffe22207810 */ /* 0x001fd60007ffe0ff */
[----:B------:R-:W-:Y:S01]  /*28a0*/  @!P6 IMAD.IADD R14, R14, 0x1, -R33 ;  /* 0x000000010e0ee824 */ /* 0x000fe200078e0a21 */
[----:B------:R-:W-:Y:S02]  /*28b0*/  @!P6 IADD3 R29, PT, PT, R29, 0x1, RZ ;  /* 0x000000011d1de810 */ /* 0x000fe40007ffe0ff */
[----:B------:R-:W-:Y:S02]  /*28c0*/  ISETP.NE.AND P6, PT, R24, RZ, PT ;  /* 0x000000ff1800720c */ /* 0x000fe40003fc5270 */
[----:B------:R-:W-:Y:S02]  /*28d0*/  ISETP.GE.U32.AND P5, PT, R14, R33, PT ;  /* 0x000000210e00720c */ /* 0x000fe40003fa6070 */
[----:B------:R-:W-:Y:S01]  /*28e0*/  LOP3.LUT R14, R25, R24, RZ, 0x3c, !PT ;  /* 0x00000018190e7212 */ /* 0x000fe200078e3cff */
[----:B------:R0:W1:Y:S03]  /*28f0*/  F2I.FTZ.U32.TRUNC.NTZ R33, R32 ;  /* 0x0000002000217305 */ /* 0x000066000021f000 */
[----:B------:R-:W-:Y:S01]  /*2900*/  ISETP.GE.AND P4, PT, R14, RZ, PT ;  /* 0x000000ff0e00720c */ /* 0x000fe20003f86270 */
[----:B0-----:R-:W-:-:S06]  /*2910*/  HFMA2 R32, -RZ, RZ, 0, 0 ;  /* 0x00000000ff207431 */ /* 0x001fcc00000001ff */
[----:B------:R-:W-:-:S06]  /*2920*/  @P5 VIADD R29, R29, 0x1 ;  /* 0x000000011d1d5836 */ /* 0x000fcc0000000000 */
[----:B------:R-:W-:Y:S02]  /*2930*/  @!P4 IADD3 R29, PT, PT, -R29, RZ, RZ ;  /* 0x000000ff1d1dc210 */ /* 0x000fe40007ffe1ff */
        /* <DEDUP_REMOVED lines=27> */
[----:B------:R-:W-:-:S11]  /*2af0*/  LOP3.LUT R24, R36, R31, RZ, 0x3c, !PT ;  /* 0x0000001f24187212 */ /* 0x000fd600078e3cff */
[----:B------:R-:W-:Y:S02]  /*2b00*/  @P5 IADD3 R14, PT, PT, R14, 0x1, RZ ;  /* 0x000000010e0e5810 */ /* 0x000fe40007ffe0ff */
[----:B------:R-:W-:Y:S02]  /*2b10*/  ISETP.GE.AND P5, PT, R24, RZ, PT ;  /* 0x000000ff1800720c */ /* 0x000fe40003fa6270 */
[----:B------:R-:W0:Y:S01]  /*2b20*/  LDC.64 R24, c[0x0][0x3a0] ;  /* 0x0000e800ff187b82 */ /* 0x000e220000000a00 */
        /* <DEDUP_REMOVED lines=9> */
[----:B------:R-:W0:Y:S03]  /*2bc0*/  LDC.64 R14, c[0x0][0x388] ;  /* 0x0000e200ff0e7b82 */ /* 0x000e260000000a00 */
[----:B------:R-:W-:Y:S01]  /*2bd0*/  SEL R31, R31, RZ, P6 ;  /* 0x000000ff1f1f7207 */ /* 0x000fe20003000000 */
        /* <DEDUP_REMOVED lines=24> */
.L_x_7885:
[----:B------:R-:W-:Y:S05]  /*2d60*/  BSYNC.RECONVERGENT B1 ;  /* 0x0000000000017941 */ /* 0x000fea0003800200 */
.L_x_7884:
[----:B------:R-:W-:Y:S01]  /*2d70*/  BSSY.RECONVERGENT B1, `(.L_x_7886) ;  /* 0x0000082000017945 */ /* 0x000fe20003800200 */
[----:B------:R-:W-:Y:S01]  /*2d80*/  IMAD.MOV.U32 R34, RZ, RZ, -0x800000 ;  /* 0xff800000ff227424 */ /* 0x000fe200078e00ff */
[----:B------:R-:W-:Y:S02]  /*2d90*/  MOV R29, 0xff800000 ;  /* 0xff800000001d7802 */ /* 0x000fe40000000f00 */
[----:B------:R-:W-:Y:S05]  /*2da0*/  @P0 BRA `(.L_x_7887) ;  /* 0x0000000400f80947 */ /* 0x000fea0003800000 */
[----:B------:R-:W0:Y:S01]  /*2db0*/  LDC R30, c[0x0][0x3b8] ;  /* 0x0000ee00ff1e7b82 */ /* 0x000e220000000800 */
[----:B-1----:R-:W-:Y:S02]  /*2dc0*/  R2UR UR4, R26 ;  /* 0x000000001a0472ca */ /* 0x002fe400000e0000 */
[----:B------:R-:W-:-:S05]  /*2dd0*/  R2UR UR5, R27 ;  /* 0x000000001b0572ca */ /* 0x000fca00000e0000 */
[----:B------:R-:W1:Y:S01]  /*2de0*/  LDC R12, c[0x0][0x3bc] ;  /* 0x0000ef00ff0c7b82 */ /* 0x000e620000000800 */
[----:B0-----:R-:W-:-:S04]  /*2df0*/  IABS R31, R30 ;  /* 0x0000001e001f7213 */ /* 0x001fc80000000000 */
[----:B------:R-:W0:Y:S08]  /*2e00*/  I2F.RP R11, R31 ;  /* 0x0000001f000b7306 */ /* 0x000e300000209400 */
[----:B0-----:R-:W0:Y:S02]  /*2e10*/  MUFU.RCP R11, R11 ;  /* 0x0000000b000b7308 */ /* 0x001e240000001000 */
[----:B0-----:R-:W-:-:S02]  /*2e20*/  VIADD R14, R11, 0xffffffe ;  /* 0x0ffffffe0b0e7836 */ /* 0x001fc40000000000 */
[----:B------:R-:W-:-:S04]  /*2e30*/  IMAD R11, R3, UR46, R8 ;  /* 0x0000002e030b7c24 */ /* 0x000fc8000f8e0208 */
[----:B------:R0:W2:Y:S02]  /*2e40*/  F2I.FTZ.U32.TRUNC.NTZ R15, R14 ;  /* 0x0000000e000f7305 */ /* 0x0000a4000021f000 */
[----:B0-----:R-:W-:Y:S01]  /*2e50*/  IMAD.MOV.U32 R14, RZ, RZ, RZ ;  /* 0x000000ffff0e7224 */ /* 0x001fe200078e00ff */
[----:B--2---:R-:W-:-:S05]  /*2e60*/  IADD3 R32, PT, PT, RZ, -R15, RZ ;  /* 0x8000000fff207210 */ /* 0x004fca0007ffe0ff */
        /* <DEDUP_REMOVED lines=10> */
[-C--:B------:R-:W-:Y:S01]  /*2f10*/  @!P4 IADD3 R14, PT, PT, R14, -R31.reuse, RZ ;  /* 0x8000001f0e0ec210 */ /* 0x080fe20007ffe0ff */
[----:B0-----:R-:W-:Y:S02]  /*2f20*/  VIADD R15, R33, 0xffffffe ;  /* 0x0ffffffe210f7836 */ /* 0x001fe40000000000 */
[----:B------:R-:W-:Y:S01]  /*2f30*/  @!P4 VIADD R32, R32, 0x1 ;  /* 0x000000012020c836 */ /* 0x000fe20000000000 */
[----:B------:R-:W-:Y:S02]  /*2f40*/  ISETP.GE.U32.AND P0, PT, R14, R31, PT ;  /* 0x0000001f0e00720c */ /* 0x000fe40003f06070 */
[----:B------:R-:W-:Y:S01]  /*2f50*/  ISETP.NE.AND P4, PT, R30, RZ, PT ;  /* 0x000000ff1e00720c */ /* 0x000fe20003f85270 */
[----:B------:R-:W0:Y:S10]  /*2f60*/  F2I.FTZ.U32.TRUNC.NTZ R15, R15 ;  /* 0x0000000f000f7305 */ /* 0x000e34000021f000 */
[----:B------:R-:W-:Y:S01]  /*2f70*/  @P0 IADD3 R32, PT, PT, R32, 0x1, RZ ;  /* 0x0000000120200810 */ /* 0x000fe20007ffe0ff */
[----:B0-----:R-:W-:-:S04]  /*2f80*/  IMAD.MOV R14, RZ, RZ, -R15 ;  /* 0x000000ffff0e7224 */ /* 0x001fc800078e0a0f */
[----:B------:R-:W-:Y:S02]  /*2f90*/  IMAD R31, R14, R29, RZ ;  /* 0x0000001d0e1f7224 */ /* 0x000fe400078e02ff */
[----:B------:R-:W-:-:S05]  /*2fa0*/  HFMA2 R14, -RZ, RZ, 0, 0 ;  /* 0x00000000ff0e7431 */ /* 0x000fca00000001ff */
        /* <DEDUP_REMOVED lines=18> */
[----:B------:R-:W0:Y:S11]  /*30d0*/  LDC R29, c[0x0][0x3c0] ;  /* 0x0000f000ff1d7b82 */ /* 0x000e360000000800 */
[----:B------:R-:W-:-:S05]  /*30e0*/  @P0 IADD3 R14, PT, PT, R14, 0x1, RZ ;  /* 0x000000010e0e0810 */ /* 0x000fca0007ffe0ff */
[----:B------:R-:W-:Y:S02]  /*30f0*/  IMAD.MOV.U32 R35, RZ, RZ, R14 ;  /* 0x000000ffff237224 */ /* 0x000fe400078e000e */
[----:B------:R-:W1:Y:S03]  /*3100*/  LDC.64 R14, c[0x0][0x390] ;  /* 0x0000e400ff0e7b82 */ /* 0x000e660000000a00 */
[----:B------:R-:W-:Y:S02]  /*3110*/  @!P5 IADD3 R35, PT, PT, -R35, RZ, RZ ;  /* 0x000000ff2323d210 */ /* 0x000fe40007ffe1ff */
[----:B------:R-:W-:Y:S02]  /*3120*/  @!P4 LOP3.LUT R35, RZ, R12, RZ, 0x33, !PT ;  /* 0x0000000cff23c212 */ /* 0x000fe400078e33ff */
[----:B0-----:R-:W-:-:S03]  /*3130*/  IABS R36, R29 ;  /* 0x0000001d00247213 */ /* 0x001fc60000000000 */
[----:B------:R-:W-:-:S04]  /*3140*/  IMAD.MOV R31, RZ, RZ, -R35 ;  /* 0x000000ffff1f7224 */ /* 0x000fc800078e0a23 */
[----:B------:R-:W-:Y:S02]  /*3150*/  IMAD R12, R12, R31, R33 ;  /* 0x0000001f0c0c7224 */ /* 0x000fe400078e0221 */
[----:B------:R-:W0:Y:S01]  /*3160*/  LDC.64 R30, c[0x0][0x398] ;  /* 0x0000e600ff1e7b82 */ /* 0x000e220000000a00 */
[----:B-1----:R-:W-:-:S04]  /*3170*/  ISETP.NE.U32.AND P4, PT, R14, 0x1, PT ;  /* 0x000000010e00780c */ /* 0x002fc80003f85070 */
[----:B------:R-:W-:-:S04]  /*3180*/  ISETP.NE.AND.EX P4, PT, R15, RZ, PT, P4 ;  /* 0x000000ff0f00720c */ /* 0x000fc80003f85340 */
[----:B------:R-:W-:-:S05]  /*3190*/  SEL R32, R32, RZ, P4 ;  /* 0x000000ff20207207 */ /* 0x000fca0002000000 */
[----:B------:R-:W-:Y:S01]  /*31a0*/  IMAD R15, R32, UR36, RZ ;  /* 0x00000024200f7c24 */ /* 0x000fe2000f8e02ff */
[----:B------:R-:W-:Y:S02]  /*31b0*/  MOV R32, RZ ;  /* 0x000000ff00207202 */ /* 0x000fe40000000f00 */
[----:B0-----:R-:W-:Y:S02]  /*31c0*/  ISETP.NE.U32.AND P0, PT, R30, 0x1, PT ;  /* 0x000000011e00780c */ /* 0x001fe40003f05070 */
[----:B------:R-:W0:Y:S02]  /*31d0*/  I2F.RP R30, R36 ;  /* 0x00000024001e7306 */ /* 0x000e240000209400 */
[----:B------:R-:W-:-:S04]  /*31e0*/  ISETP.NE.AND.EX P0, PT, R31, RZ, PT, P0 ;  /* 0x000000ff1f00720c */ /* 0x000fc80003f05300 */
[----:B------:R-:W-:-:S05]  /*31f0*/  SEL R14, R35, RZ, P0 ;  /* 0x000000ff230e7207 */ /* 0x000fca0000000000 */
[----:B------:R-:W-:Y:S01]  /*3200*/  IMAD R35, R14, UR37, R15 ;  /* 0x000000250e237c24 */ /* 0x000fe2000f8e020f */
[----:B0-----:R-:W0:Y:S02]  /*3210*/  MUFU.RCP R30, R30 ;  /* 0x0000001e001e7308 */ /* 0x001e240000001000 */
[----:B0-----:R-:W-:-:S06]  /*3220*/  IADD3 R33, PT, PT, R30, 0xffffffe, RZ ;  /* 0x0ffffffe1e217810 */ /* 0x001fcc0007ffe0ff */
[----:B------:R-:W0:Y:S02]  /*3230*/  F2I.FTZ.U32.TRUNC.NTZ R33, R33 ;  /* 0x0000002100217305 */ /* 0x000e24000021f000 */
[----:B0-----:R-:W-:-:S04]  /*3240*/  IMAD.MOV R31, RZ, RZ, -R33 ;  /* 0x000000ffff1f7224 */ /* 0x001fc800078e0a21 */
[----:B------:R-:W-:-:S04]  /*3250*/  IMAD R15, R31, R36, RZ ;  /* 0x000000241f0f7224 */ /* 0x000fc800078e02ff */
[----:B------:R-:W-:Y:S01]  /*3260*/  IMAD.HI.U32 R14, R33, R15, R32 ;  /* 0x0000000f210e7227 */ /* 0x000fe200078e0020 */
        /* <DEDUP_REMOVED lines=14> */
[----:B------:R-:W-:Y:S01]  /*3350*/  IMAD.MOV.U32 R32, RZ, RZ, R14 ;  /* 0x000000ffff207224 */ /* 0x000fe200078e000e */
[----:B------:R-:W-:-:S04]  /*3360*/  ISETP.NE.AND.EX P0, PT, R31, RZ, PT, P0 ;  /* 0x000000ff1f00720c */ /* 0x000fc80003f05300 */
[----:B------:R-:W-:Y:S02]  /*3370*/  @!P5 IADD3 R32, PT, PT, -R32, RZ, RZ ;  /* 0x000000ff2020d210 */ /* 0x000fe40007ffe1ff */
[----:B------:R-:W-:-:S05]  /*3380*/  @!P4 LOP3.LUT R32, RZ, R29, RZ, 0x33, !PT ;  /* 0x0000001dff20c212 */ /* 0x000fca00078e33ff */
[----:B------:R-:W-:-:S04]  /*3390*/  IMAD.MOV R14, RZ, RZ, -R32 ;  /* 0x000000ffff0e7224 */ /* 0x000fc800078e0a20 */
[----:B------:R-:W-:Y:S02]  /*33a0*/  IMAD R12, R29, R14, R12 ;  /* 0x0000000e1d0c7224 */ /* 0x000fe400078e020c */
[----:B------:R-:W0:Y:S03]  /*33b0*/  LDC.64 R14, c[0x0][0x3a0] ;  /* 0x0000e800ff0e7b82 */ /* 0x000e260000000a00 */
[----:B------:R-:W-:Y:S02]  /*33c0*/  SEL R12, R12, RZ, P0 ;  /* 0x000000ff0c0c7207 */ /* 0x000fe40000000000 */
[----:B0-----:R-:W-:-:S04]  /*33d0*/  ISETP.NE.U32.AND P4, PT, R14, 0x1, PT ;  /* 0x000000010e00780c */ /* 0x001fc80003f85070 */
        /* <DEDUP_REMOVED lines=27> */
.L_x_7887:
[----:B------:R-:W-:Y:S05]  /*3590*/  BSYNC.RECONVERGENT B1 ;  /* 0x0000000000017941 */ /* 0x000fea0003800200 */
.L_x_7886:
[----:B------:R-:W-:Y:S01]  /*35a0*/  BSSY.RECONVERGENT B1, `(.L_x_7888) ;  /* 0x0000082000017945 */ /* 0x000fe20003800200 */
[----:B------:R-:W-:Y:S01]  /*35b0*/  IMAD.MOV.U32 R35, RZ, RZ, -0x800000 ;  /* 0xff800000ff237424 */ /* 0x000fe200078e00ff */
[----:B------:R-:W-:Y:S02]  /*35c0*/  MOV R31, 0xff800000 ;  /* 0xff800000001f7802 */ /* 0x000fe40000000f00 */
[----:B------:R-:W-:Y:S05]  /*35d0*/  @P1 BRA `(.L_x_7889) ;  /* 0x0000000400f81947 */ /* 0x000fea0003800000 */
[----:B------:R-:W0:Y:S01]  /*35e0*/  LDC R12, c[0x0][0x3b8] ;  /* 0x0000ee00ff0c7b82 */ /* 0x000e220000000800 */
[----:B-1----:R-:W-:Y:S02]  /*35f0*/  R2UR UR4, R26 ;  /* 0x000000001a0472ca */ /* 0x002fe400000e0000 */
[----:B------:R-:W-:Y:S02]  /*3600*/  R2UR UR5, R27 ;  /* 0x000000001b0572ca */ /* 0x000fe400000e0000 */
[----:B0-----:R-:W-:-:S04]  /*3610*/  IABS R33, R12 ;  /* 0x0000000c00217213 */ /* 0x001fc80000000000 */
[----:B------:R-:W0:Y:S08]  /*3620*/  I2F.RP R28, R33 ;  /* 0x00000021001c7306 */ /* 0x000e300000209400 */
[----:B0-----:R-:W0:Y:S02]  /*3630*/  MUFU.RCP R28, R28 ;  /* 0x0000001c001c7308 */ /* 0x001e240000001000 */
[----:B0-----:R-:W-:-:S02]  /*3640*/  VIADD R32, R28, 0xffffffe ;  /* 0x0ffffffe1c207836 */ /* 0x001fc40000000000 */
[----:B------:R-:W0:Y:S04]  /*3650*/  LDC R28, c[0x0][0x3bc] ;  /* 0x0000ef00ff1c7b82 */ /* 0x000e280000000800 */
[----:B------:R-:W1:Y:S02]  /*3660*/  F2I.FTZ.U32.TRUNC.NTZ R15, R32 ;  /* 0x00000020000f7305 */ /* 0x000e64000021f000 */
[----:B-1----:R-:W-:-:S05]  /*3670*/  IADD3 R14, PT, PT, RZ, -R15, RZ ;  /* 0x8000000fff0e7210 */ /* 0x002fca0007ffe0ff */
[----:B------:R-:W-:Y:S01]  /*3680*/  IMAD R11, R14, R33, RZ ;  /* 0x000000210e0b7224 */ /* 0x000fe200078e02ff */
[----:B0-----:R-:W-:Y:S01]  /*3690*/  IABS R37, R28 ;  /* 0x0000001c00257213 */ /* 0x001fe20000000000 */
[----:B------:R-:W-:-:S03]  /*36a0*/  IMAD.MOV.U32 R14, RZ, RZ, RZ ;  /* 0x000000ffff0e7224 */ /* 0x000fc600078e00ff */
[----:B------:R-:W0:Y:S01]  /*36b0*/  I2F.RP R32, R37 ;  /* 0x0000002500207306 */ /* 0x000e220000209400 */
[----:B------:R-:W-:-:S04]  /*36c0*/  IMAD.HI.U32 R15, R15, R11, R14 ;  /* 0x0000000b0f0f7227 */ /* 0x000fc800078e000e */
[----:B------:R-:W-:-:S05]  /*36d0*/  IMAD R11, R3, UR46, R9 ;  /* 0x0000002e030b7c24 */ /* 0x000fca000f8e0209 */
[----:B------:R-:W-:Y:S01]  /*36e0*/  IABS R14, R11 ;  /* 0x0000000b000e7213 */ /* 0x000fe20000000000 */
[----:B0-----:R-:W0:Y:S04]  /*36f0*/  MUFU.RCP R32, R32 ;  /* 0x0000002000207308 */ /* 0x001e280000001000 */
[----:B------:R-:W-:-:S05]  /*3700*/  IMAD.HI.U32 R31, R15, R14, RZ ;  /* 0x0000000e0f1f7227 */ /* 0x000fca00078e00ff */
[----:B------:R-:W-:-:S05]  /*3710*/  IADD3 R15, PT, PT, -R31, RZ, RZ ;  /* 0x000000ff1f0f7210 */ /* 0x000fca0007ffe1ff */
[----:B------:R-:W-:-:S05]  /*3720*/  IMAD R14, R33, R15, R14 ;  /* 0x0000000f210e7224 */ /* 0x000fca00078e020e */
[----:B------:R-:W-:Y:S02]  /*3730*/  ISETP.GT.U32.AND P1, PT, R33, R14, PT ;  /* 0x0000000e2100720c */ /* 0x000fe40003f24070 */
[----:B0-----:R-:W-:-:S06]  /*3740*/  IADD3 R15, PT, PT, R32, 0xffffffe, RZ ;  /* 0x0ffffffe200f7810 */ /* 0x001fcc0007ffe0ff */
[----:B------:R-:W0:Y:S05]  /*3750*/  F2I.FTZ.U32.TRUNC.NTZ R15, R15 ;  /* 0x0000000f000f7305 */ /* 0x000e2a000021f000 */
[----:B------:R-:W-:Y:S02]  /*3760*/  @!P1 IMAD.IADD R14, R14, 0x1, -R33 ;  /* 0x000000010e0e9824 */ /* 0x000fe400078e0a21 */
[----:B------:R-:W-:Y:S01]  /*3770*/  @!P1 VIADD R31, R31, 0x1 ;  /* 0x000000011f1f9836 */ /* 0x000fe20000000000 */
[----:B------:R-:W-:Y:S02]  /*3780*/  ISETP.NE.AND P1, PT, R12, RZ, PT ;  /* 0x000000ff0c00720c */ /* 0x000fe40003f25270 */
[----:B------:R-:W-:Y:S01]  /*3790*/  ISETP.GE.U32.AND P0, PT, R14, R33, PT ;  /* 0x000000210e00720c */ /* 0x000fe20003f06070 */
[----:B0-----:R-:W-:-:S04]  /*37a0*/  IMAD.MOV R14, RZ, RZ, -R15 ;  /* 0x000000ffff0e7224 */ /* 0x001fc800078e0a0f */
[----:B------:R-:W-:Y:S02]  /*37b0*/  IMAD R33, R14, R37, RZ ;  /* 0x000000250e217224 */ /* 0x000fe400078e02ff */
[----:B------:R-:W-:-:S06]  /*37c0*/  HFMA2 R14, -RZ, RZ, 0, 0 ;  /* 0x00000000ff0e7431 */ /* 0x000fcc00000001ff */
[----:B------:R-:W-:Y:S01]  /*37d0*/  @P0 IADD3 R31, PT, PT, R31, 0x1, RZ ;  /* 0x000000011f1f0810 */ /* 0x000fe20007ffe0ff */
        /* <DEDUP_REMOVED lines=24> */
[----:B------:R-:W0:Y:S08]  /*3960*/  LDC R33, c[0x0][0x3c0] ;  /* 0x0000f000ff217b82 */ /* 0x000e300000000800 */
[----:B------:R-:W1:Y:S01]  /*3970*/  LDC.64 R14, c[0x0][0x390] ;  /* 0x0000e400ff0e7b82 */ /* 0x000e620000000a00 */
[----:B0-----:R-:W-:-:S04]  /*3980*/  IABS R36, R33 ;  /* 0x0000002100247213 */ /* 0x001fc80000000000 */
[----:B------:R-:W0:Y:S01]  /*3990*/  I2F.RP R37, R36 ;  /* 0x0000002400257306 */ /* 0x000e220000209400 */
[----:B-1----:R-:W-:-:S04]  /*39a0*/  ISETP.NE.U32.AND P0, PT, R14, 0x1, PT ;  /* 0x000000010e00780c */ /* 0x002fc80003f05070 */
[----:B------:R-:W-:Y:S02]  /*39b0*/  ISETP.NE.AND.EX P1, PT, R15, RZ, PT, P0 ;  /* 0x000000ff0f00720c */ /* 0x000fe40003f25300 */
[----:B------:R-:W1:Y:S02]  /*39c0*/  LDC.64 R14, c[0x0][0x398] ;  /* 0x0000e600ff0e7b82 */ /* 0x000e640000000a00 */
[----:B------:R-:W-:Y:S01]  /*39d0*/  SEL R31, R31, RZ, P1 ;  /* 0x000000ff1f1f7207 */ /* 0x000fe20000800000 */
[----:B0-----:R-:W0:Y:S04]  /*39e0*/  MUFU.RCP R37, R37 ;  /* 0x0000002500257308 */ /* 0x001e280000001000 */
[----:B------:R-:W-:Y:S01]  /*39f0*/  IMAD R31, R31, UR36, RZ ;  /* 0x000000241f1f7c24 */ /* 0x000fe2000f8e02ff */
[----:B-1----:R-:W-:-:S02]  /*3a00*/  ISETP.NE.U32.AND P0, PT, R14, 0x1, PT ;  /* 0x000000010e00780c */ /* 0x002fc40003f05070 */
[----:B0-----:R-:W-:Y:S02]  /*3a10*/  IADD3 R14, PT, PT, R37, 0xffffffe, RZ ;  /* 0x0ffffffe250e7810 */ /* 0x001fe40007ffe0ff */
[----:B------:R-:W-:Y:S02]  /*3a20*/  ISETP.NE.AND.EX P0, PT, R15, RZ, PT, P0 ;  /* 0x000000ff0f00720c */ /* 0x000fe40003f05300 */
[----:B------:R0:W1:Y:S02]  /*3a30*/  F2I.FTZ.U32.TRUNC.NTZ R15, R14 ;  /* 0x0000000e000f7305 */ /* 0x000064000021f000 */
[----:B------:R-:W-:-:S05]  /*3a40*/  SEL R28, R32, RZ, P0 ;  /* 0x000000ff201c7207 */ /* 0x000fca0000000000 */
[----:B------:R-:W-:Y:S01]  /*3a50*/  IMAD R28, R28, UR37, R31 ;  /* 0x000000251c1c7c24 */ /* 0x000fe2000f8e021f */
[----:B0-----:R-:W-:Y:S01]  /*3a60*/  MOV R14, RZ ;  /* 0x000000ff000e7202 */ /* 0x001fe20000000f00 */
        /* <DEDUP_REMOVED lines=23> */
[----:B------:R-:W-:-:S03]  /*3be0*/  ISETP.NE.AND.EX P1, PT, R15, RZ, PT, P1 ;  /* 0x000000ff0f00720c */ /* 0x000fc60003f25310 */
[----:B------:R-:W0:Y:S01]  /*3bf0*/  LDC.64 R14, c[0x0][0x388] ;  /* 0x0000e200ff0e7b82 */ /* 0x000e220000000a00 */
        /* <DEDUP_REMOVED lines=28> */
.L_x_7889:
[----:B------:R-:W-:Y:S05]  /*3dc0*/  BSYNC.RECONVERGENT B1 ;  /* 0x0000000000017941 */ /* 0x000fea0003800200 */
.L_x_7888:
[----:B------:R-:W-:Y:S04]  /*3dd0*/  BSSY.RECONVERGENT B1, `(.L_x_7890) ;  /* 0x0000080000017945 */ /* 0x000fe80003800200 */
        /* <DEDUP_REMOVED lines=127> */
.L_x_7891:
[----:B------:R-:W-:Y:S05]  /*45d0*/  BSYNC.RECONVERGENT B1 ;  /* 0x0000000000017941 */ /* 0x000fea0003800200 */
.L_x_7890:
        /* <DEDUP_REMOVED lines=20> */
[----:B------:R-:W-:Y:S01]  /*4720*/  FFMA.SAT R30, R50, R11, 0.5 ;  /* 0x3f000000321e7423 */ /* 0x000fe2000000200b */
[C---:B------:R-:W-:Y:S01]  /*4730*/  FADD R46, -R15.reuse, R18 ;  /* 0x000000120f2e7221 */ /* 0x040fe20000000100 */
[-C--:B------:R-:W-:Y:S01]  /*4740*/  FFMA.RM R28, R28, R13.reuse, 12582913 ;  /* 0x4b4000011c1c7423 */ /* 0x080fe2000000400d */
[C---:B------:R-:W-:Y:S01]  /*4750*/  FADD R38, -R15.reuse, R22 ;  /* 0x000000160f267221 */ /* 0x040fe20000000100 */
        /* <DEDUP_REMOVED lines=16> */
[----:B------:R-:W-:Y:S02]  /*4860*/  SHF.L.U32 R30, R30, 0x17, RZ ;  /* 0x000000171e1e7819 */ /* 0x000fe400000006ff */
[----:B------:R-:W-:Y:S01]  /*4870*/  FFMA R52, R52, 1.925963033500011079e-08, R15 ;  /* 0x32a5706034347823 */ /* 0x000fe2000000000f */
[----:B------:R-:W-:Y:S01]  /*4880*/  FFMA R50, R50, 1.925963033500011079e-08, R17 ;  /* 0x32a5706032327823 */ /* 0x000fe20000000011 */
[----:B------:R-:W-:Y:S01]  /*4890*/  FFMA.RM R15, R32, R13, 12582913 ;  /* 0x4b400001200f7423 */ /* 0x000fe2000000400d */
[----:B------:R-:W-:Y:S01]  /*48a0*/  FFMA.SAT R32, R46, R11, 0.5 ;  /* 0x3f0000002e207423 */ /* 0x000fe2000000200b */
[----:B------:R-:W0:Y:S02]  /*48b0*/  MUFU.EX2 R17, R52 ;  /* 0x0000003400117308 */ /* 0x000e240000000800 */
[C---:B------:R-:W-:Y:S01]  /*48c0*/  FADD R19, R15.reuse, -12583039 ;  /* 0xcb40007f0f137421 */ /* 0x040fe20000000000 */
[----:B------:R-:W-:Y:S01]  /*48d0*/  FFMA.RM R21, R32, R13, 12582913 ;  /* 0x4b40000120157423 */ /* 0x000fe2000000400d */
[----:B------:R-:W-:-:S02]  /*48e0*/  IMAD.SHL.U32 R15, R15, 0x800000, RZ ;  /* 0x008000000f0f7824 */ /* 0x000fc400078e00ff */
[----:B------:R-:W-:-:S04]  /*48f0*/  FFMA R19, R48, 1.4426950216293334961, -R19 ;  /* 0x3fb8aa3b30137823 */ /* 0x000fc80000000813 */
[----:B------:R-:W-:Y:S02]  /*4900*/  FFMA R48, R48, 1.925963033500011079e-08, R19 ;  /* 0x32a5706030307823 */ /* 0x000fe40000000013 */
[----:B------:R-:W2:Y:S01]  /*4910*/  MUFU.EX2 R19, R50 ;  /* 0x0000003200137308 */ /* 0x000ea20000000800 */
[----:B0-----:R-:W-:Y:S01]  /*4920*/  FMUL R32, R28, R17 ;  /* 0x000000111c207220 */ /* 0x001fe20000400000 */
[----:B------:R-:W-:Y:S01]  /*4930*/  FADD R17, R21, -12583039 ;  /* 0xcb40007f15117421 */ /* 0x000fe20000000000 */
[----:B------:R-:W-:-:S05]  /*4940*/  FFMA.SAT R28, R44, R11, 0.5 ;  /* 0x3f0000002c1c7423 */ /* 0x000fca000000200b */
[----:B------:R-:W0:Y:S01]  /*4950*/  MUFU.EX2 R48, R48 ;  /* 0x0000003000307308 */ /* 0x000e220000000800 */
[----:B------:R-:W-:Y:S01]  /*4960*/  SHF.L.U32 R21, R21, 0x17, RZ ;  /* 0x0000001715157819 */ /* 0x000fe200000006ff */
[----:B------:R-:W-:-:S04]  /*4970*/  FFMA R17, R46, 1.4426950216293334961, -R17 ;  /* 0x3fb8aa3b2e117823 */ /* 0x000fc80000000811 */
[----:B------:R-:W-:Y:S01]  /*4980*/  FFMA R46, R46, 1.925963033500011079e-08, R17 ;  /* 0x32a570602e2e7823 */ /* 0x000fe20000000011 */
[----:B------:R-:W-:Y:S01]  /*4990*/  FFMA.RM R17, R28, R13, 12582913 ;  /* 0x4b4000011c117423 */ /* 0x000fe2000000400d */
[----:B------:R-:W-:Y:S01]  /*49a0*/  FFMA.SAT R28, R42, R11, 0.5 ;  /* 0x3f0000002a1c7423 */ /* 0x000fe2000000200b */
[----:B--2---:R-:W-:Y:S02]  /*49b0*/  FMUL R34, R30, R19 ;  /* 0x000000131e227220 */ /* 0x004fe40000400000 */
[C---:B------:R-:W-:Y:S01]  /*49c0*/  FADD R19, R17.reuse, -12583039 ;  /* 0xcb40007f11137421 */ /* 0x040fe20000000000 */
[----:B------:R-:W2:Y:S01]  /*49d0*/  MUFU.EX2 R46, R46 ;  /* 0x0000002e002e7308 */ /* 0x000ea20000000800 */
[----:B------:R-:W-:Y:S01]  /*49e0*/  FFMA.RM R23, R28, R13, 12582913 ;  /* 0x4b4000011c177423 */ /* 0x000fe2000000400d */
[----:B------:R-:W-:Y:S01]  /*49f0*/  FFMA.SAT R28, R40, R11, 0.5 ;  /* 0x3f000000281c7423 */ /* 0x000fe2000000200b */
[----:B------:R-:W-:Y:S01]  /*4a00*/  FFMA R19, R44, 1.4426950216293334961, -R19 ;  /* 0x3fb8aa3b2c137823 */ /* 0x000fe20000000813 */
[----:B------:R-:W-:-:S02]  /*4a10*/  IMAD.SHL.U32 R17, R17, 0x800000, RZ ;  /* 0x0080000011117824 */ /* 0x000fc400078e00ff */
[----:B0-----:R-:W-:Y:S01]  /*4a20*/  FMUL R31, R15, R48 ;  /* 0x000000300f1f7220 */ /* 0x001fe20000400000 */
[C---:B------:R-:W-:Y:S01]  /*4a30*/  FADD R15, R23.reuse, -12583039 ;  /* 0xcb40007f170f7421 */ /* 0x040fe20000000000 */
[----:B------:R-:W-:Y:S01]  /*4a40*/  FFMA R19, R44, 1.925963033500011079e-08, R19 ;  /* 0x32a570602c137823 */ /* 0x000fe20000000013 */
[----:B------:R-:W-:Y:S02]  /*4a50*/  SHF.L.U32 R23, R23, 0x17, RZ ;  /* 0x0000001717177819 */ /* 0x000fe400000006ff */
[----:B------:R-:W-:-:S04]  /*4a60*/  FFMA R15, R42, 1.4426950216293334961, -R15 ;  /* 0x3fb8aa3b2a0f7823 */ /* 0x000fc8000000080f */
[----:B------:R-:W-:Y:S01]  /*4a70*/  FFMA R42, R42, 1.925963033500011079e-08, R15 ;  /* 0x32a570602a2a7823 */ /* 0x000fe2000000000f */
[----:B------:R-:W-:Y:S01]  /*4a80*/  FFMA.RM R15, R28, R13, 12582913 ;  /* 0x4b4000011c0f7423 */ /* 0x000fe2000000400d */
[----:B--2---:R-:W-:Y:S01]  /*4a90*/  FMUL R30, R21, R46 ;  /* 0x0000002e151e7220 */ /* 0x004fe20000400000 */
[----:B------:R-:W0:Y:S02]  /*4aa0*/  MUFU.EX2 R28, R19 ;  /* 0x00000013001c7308 */ /* 0x000e240000000800 */
[C---:B------:R-:W-:Y:S01]  /*4ab0*/  FADD R21, R15.reuse, -12583039 ;  /* 0xcb40007f0f157421 */ /* 0x040fe20000000000 */
[----:B------:R-:W-:-:S03]  /*4ac0*/  IMAD.SHL.U32 R15, R15, 0x800000, RZ ;  /* 0x008000000f0f7824 */ /* 0x000fc600078e00ff */
[C---:B------:R-:W-:Y:S02]  /*4ad0*/  FFMA R21, R40.reuse, 1.4426950216293334961, -R21 ;  /* 0x3fb8aa3b28157823 */ /* 0x040fe40000000815 */
[----:B------:R-:W2:Y:S02]  /*4ae0*/  MUFU.EX2 R42, R42 ;  /* 0x0000002a002a7308 */ /* 0x000ea40000000800 */
[----:B------:R-:W-:Y:S01]  /*4af0*/  FFMA R21, R40, 1.925963033500011079e-08, R21 ;  /* 0x32a5706028157823 */ /* 0x000fe20000000015 */
[----:B------:R-:W-:-:S04]  /*4b00*/  FFMA.SAT R40, R38, R11, 0.5 ;  /* 0x3f00000026287423 */ /* 0x000fc8000000200b */
[----:B------:R-:W-:Y:S01]  /*4b10*/  FFMA.RM R40, R40, R13, 12582913 ;  /* 0x4b40000128287423 */ /* 0x000fe2000000400d */
[----:B0-----:R-:W-:-:S03]  /*4b20*/  FMUL R29, R17, R28 ;  /* 0x0000001c111d7220 */ /* 0x001fc60000400000 */
[C---:B------:R-:W-:Y:S01]  /*4b30*/  FADD R17, R40.reuse, -12583039 ;  /* 0xcb40007f28117421 */ /* 0x040fe20000000000 */
[----:B------:R-:W-:-:S03]  /*4b40*/  SHF.L.U32 R40, R40, 0x17, RZ ;  /* 0x0000001728287819 */ /* 0x000fc600000006ff */
[----:B------:R-:W-:Y:S01]  /*4b50*/  FFMA R17, R38, 1.4426950216293334961, -R17 ;  /* 0x3fb8aa3b26117823 */ /* 0x000fe20000000811 */
[----:B--2---:R-:W-:-:S03]  /*4b60*/  FMUL R28, R23, R42 ;  /* 0x0000002a171c7220 */ /* 0x004fc60000400000 */
[----:B------:R-:W-:Y:S01]  /*4b70*/  FFMA R19, R38, 1.925963033500011079e-08, R17 ;  /* 0x32a5706026137823 */ /* 0x000fe20000000011 */
[-C--:B------:R-:W-:Y:S01]  /*4b80*/  FFMA.SAT R38, R36, R11.reuse, 0.5 ;  /* 0x3f00000024267423 */ /* 0x080fe2000000200b */
[----:B------:R-:W-:-:S03]  /*4b90*/  FFMA.SAT R42, R24, R11, 0.5 ;  /* 0x3f000000182a7423 */ /* 0x000fc6000000200b */
[-C--:B------:R-:W-:Y:S01]  /*4ba0*/  FFMA.RM R17, R38, R13.reuse, 12582913 ;  /* 0x4b40000126117423 */ /* 0x080fe2000000400d */
[----:B------:R-:W-:Y:S01]  /*4bb0*/  MUFU.EX2 R19, R19 ;  /* 0x0000001300137308 */ /* 0x000fe20000000800 */
[----:B------:R-:W-:Y:S02]  /*4bc0*/  FFMA.RM R42, R42, R13, 12582913 ;  /* 0x4b4000012a2a7423 */ /* 0x000fe4000000400d */
[C---:B------:R-:W-:Y:S01]  /*4bd0*/  FADD R23, R17.reuse, -12583039 ;  /* 0xcb40007f11177421 */ /* 0x040fe20000000000 */
[----:B------:R-:W-:-:S03]  /*4be0*/  IMAD.SHL.U32 R17, R17, 0x800000, RZ ;  /* 0x0080000011117824 */ /* 0x000fc600078e00ff */
[C---:B------:R-:W-:Y:S01]  /*4bf0*/  FFMA R23, R36.reuse, 1.4426950216293334961, -R23 ;  /* 0x3fb8aa3b24177823 */ /* 0x040fe20000000817 */
[----:B------:R-:W0:Y:S03]  /*4c00*/  MUFU.EX2 R38, R21 ;  /* 0x0000001500267308 */ /* 0x000e260000000800 */
[----:B------:R-:W-:-:S06]  /*4c10*/  FFMA R36, R36, 1.925963033500011079e-08, R23 ;  /* 0x32a5706024247823 */ /* 0x000fcc0000000017 */
[----:B------:R-:W2:Y:S01]  /*4c20*/  MUFU.EX2 R36, R36 ;  /* 0x0000002400247308 */ /* 0x000ea20000000800 */
[----:B0-----:R-:W-:Y:S01]  /*4c30*/  FMUL R25, R15, R38 ;  /* 0x000000260f197220 */ /* 0x001fe20000400000 */
[----:B------:R-:W-:Y:S01]  /*4c40*/  FADD R15, R42, -12583039 ;  /* 0xcb40007f2a0f7421 */ /* 0x000fe20000000000 */
[----:B------:R-:W-:-:S03]  /*4c50*/  FFMA.SAT R38, R22, R11, 0.5 ;  /* 0x3f00000016267423 */ /* 0x000fc6000000200b */
[----:B------:R-:W-:-:S04]  /*4c60*/  FFMA R15, R24, 1.4426950216293334961, -R15 ;  /* 0x3fb8aa3b180f7823 */ /* 0x000fc8000000080f */
[----:B------:R-:W-:Y:S01]  /*4c70*/  FFMA R21, R24, 1.925963033500011079e-08, R15 ;  /* 0x32a5706018157823 */ /* 0x000fe2000000000f */
[----:B------:R-:W-:Y:S01]  /*4c80*/  FMUL R24, R40, R19 ;  /* 0x0000001328187220 */ /* 0x000fe20000400000 */
[----:B------:R-:W-:Y:S01]  /*4c90*/  FFMA.RM R19, R38, R13, 12582913 ;  /* 0x4b40000126137423 */ /* 0x000fe2000000400d */
[----:B--2---:R-:W-:-:S03]  /*4ca0*/  FMUL R23, R17, R36 ;  /* 0x0000002411177220 */ /* 0x004fc60000400000 */
[C---:B------:R-:W-:Y:S01]  /*4cb0*/  FADD R15, R19.reuse, -12583039 ;  /* 0xcb40007f130f7421 */ /* 0x040fe20000000000 */
[----:B------:R-:W0:Y:S01]  /*4cc0*/  MUFU.EX2 R21, R21 ;  /* 0x0000001500157308 */ /* 0x000e220000000800 */
[----:B------:R-:W-:Y:S02]  /*4cd0*/  IMAD.SHL.U32 R19, R19, 0x800000, RZ ;  /* 0x0080000013137824 */ /* 0x000fe400078e00ff */
[----:B------:R-:W-:-:S04]  /*4ce0*/  FFMA R15, R22, 1.4426950216293334961, -R15 ;  /* 0x3fb8aa3b160f7823 */ /* 0x000fc8000000080f */
[----:B------:R-:W-:Y:S01]  /*4cf0*/  FFMA R37, R22, 1.925963033500011079e-08, R15 ;  /* 0x32a5706016257823 */ /* 0x000fe2000000000f */
[----:B------:R-:W-:-:S04]  /*4d00*/  FFMA.SAT R22, R20, R11, 0.5 ;  /* 0x3f00000014167423 */ /* 0x000fc8000000200b */
[----:B------:R-:W-:Y:S01]  /*4d10*/  FFMA.RM R15, R22, R13, 12582913 ;  /* 0x4b400001160f7423 */ /* 0x000fe2000000400d */
[----:B------:R-:W-:-:S03]  /*4d20*/  SHF.L.U32 R22, R42, 0x17, RZ ;  /* 0x000000172a167819 */ /* 0x000fc600000006ff */
[----:B------:R-:W-:Y:S02]  /*4d30*/  FADD R17, R15, -12583039 ;  /* 0xcb40007f0f117421 */ /* 0x000fe40000000000 */
[----:B0-----:R-:W-:Y:S02]  /*4d40*/  FMUL R22, R22, R21 ;  /* 0x0000001516167220 */ /* 0x001fe40000400000 */
[----:B------:R-:W-:-:S04]  /*4d50*/  FFMA R17, R20, 1.4426950216293334961, -R17 ;  /* 0x3fb8aa3b14117823 */ /* 0x000fc80000000811 */
        /* <DEDUP_REMOVED lines=9> */
[----:B------:R-:W-:-:S04]  /*4df0*/  FFMA.SAT R18, R14, R11, 0.5 ;  /* 0x3f0000000e127423 */ /* 0x000fc8000000200b */
[----:B------:R-:W-:Y:S01]  /*4e00*/  FFMA.RM R18, R18, R13, 12582913 ;  /* 0x4b40000112127423 */ /* 0x000fe2000000400d */
[----:B0-----:R-:W-:-:S03]  /*4e10*/  FMUL R21, R19, R20 ;  /* 0x0000001413157220 */ /* 0x001fc60000400000 */
[----:B------:R-:W-:Y:S01]  /*4e20*/  FADD R19, R18, -12583039 ;  /* 0xcb40007f12137421 */ /* 0x000fe20000000000 */
[----:B------:R-:W-:Y:S01]  /*4e30*/  FFMA.SAT R20, R16, R11, 0.5 ;  /* 0x3f00000010147423 */ /* 0x000fe2000000200b */
[----:B------:R-:W-:Y:S02]  /*4e40*/  SHF.L.U32 R18, R18, 0x17, RZ ;  /* 0x0000001712127819 */ /* 0x000fe400000006ff */
[----:B------:R-:W-:-:S04]  /*4e50*/  FFMA R19, R14, 1.4426950216293334961, -R19 ;  /* 0x3fb8aa3b0e137823 */ /* 0x000fc80000000813 */
[----:B------:R-:W-:Y:S01]  /*4e60*/  FFMA R36, R14, 1.925963033500011079e-08, R19 ;  /* 0x32a570600e247823 */ /* 0x000fe20000000013 */
[----:B------:R-:W-:-:S03]  /*4e70*/  FFMA.SAT R14, R12, R11, 0.5 ;  /* 0x3f0000000c0e7423 */ /* 0x000fc6000000200b */
[----:B------:R-:W0:Y:S01]  /*4e80*/  MUFU.EX2 R37, R36 ;  /* 0x0000002400257308 */ /* 0x000e220000000800 */
[-C--:B------:R-:W-:Y:S01]  /*4e90*/  FFMA.RM R11, R14, R13.reuse, 12582913 ;  /* 0x4b4000010e0b7423 */ /* 0x080fe2000000400d */
[----:B------:R-:W-:Y:S01]  /*4ea0*/  FFMA.RM R13, R20, R13, 12582913 ;  /* 0x4b400001140d7423 */ /* 0x000fe2000000400d */
[----:B------:R-:W-:Y:S02]  /*4eb0*/  SHF.L.U32 R20, R15, 0x17, RZ ;  /* 0x000000170f147819 */ /* 0x000fe400000006ff */
[----:B------:R-:W-:-:S03]  /*4ec0*/  FADD R19, R11, -12583039 ;  /* 0xcb40007f0b137421 */ /* 0x000fc60000000000 */
[----:B------:R-:W2:Y:S01]  /*4ed0*/  MUFU.EX2 R14, R35 ;  /* 0x00000023000e7308 */ /* 0x000ea20000000800 */
[----:B------:R-:W-:Y:S01]  /*4ee0*/  FFMA R19, R12, 1.4426950216293334961, -R19 ;  /* 0x3fb8aa3b0c137823 */ /* 0x000fe20000000813 */
[----:B------:R-:W-:-:S03]  /*4ef0*/  FMUL R20, R20, R33 ;  /* 0x0000002114147220 */ /* 0x000fc60000400000 */
[----:B------:R-:W-:Y:S01]  /*4f00*/  FFMA R38, R12, 1.925963033500011079e-08, R19 ;  /* 0x32a570600c267823 */ /* 0x000fe20000000013 */
[C---:B------:R-:W-:Y:S01]  /*4f10*/  FADD R19, R13.reuse, -12583039 ;  /* 0xcb40007f0d137421 */ /* 0x040fe20000000000 */
[----:B------:R-:W-:Y:S01]  /*4f20*/  SHF.L.U32 R13, R13, 0x17, RZ ;  /* 0x000000170d0d7819 */ /* 0x000fe200000006ff */
[----:B0-----:R-:W-:Y:S02]  /*4f30*/  FMUL R18, R18, R37 ;  /* 0x0000002512127220 */ /* 0x001fe40000400000 */
[C---:B------:R-:W-:Y:S01]  /*4f40*/  FFMA R19, R16.reuse, 1.4426950216293334961, -R19 ;  /* 0x3fb8aa3b10137823 */ /* 0x040fe20000000813 */
[----:B------:R-:W-:Y:S03]  /*4f50*/  MUFU.EX2 R38, R38 ;  /* 0x0000002600267308 */ /* 0x000fe60000000800 */
        /* <DEDUP_REMOVED lines=8> */
[----:B--2---:R-:W-:Y:S01]  /*4fe0*/  FMUL R19, R17, R14 ;  /* 0x0000000e11137220 */ /* 0x004fe20000400000 */
        /* <DEDUP_REMOVED lines=22> */
.L_x_7953:
        /* <DEDUP_REMOVED lines=12> */
[----:B-1----:R-:W-:Y:S05]  /*5210*/  CALL.REL.NOINC `($__internal_115_$__cuda_sm3x_div_rn_noftz_f32_slowpath) ;  /* 0x0000002400d87944 */ /* 0x002fea0003c00000 */
[----:B------:R-:W-:-:S07]  /*5220*/  MOV R12, R11 ;  /* 0x0000000b000c7202 */ /* 0x000fce0000000f00 */
.L_x_7894:
[----:B------:R-:W-:Y:S05]  /*5230*/  BSYNC.RECONVERGENT B3 ;  /* 0x0000000000037941 */ /* 0x000fea0003800200 */
.L_x_7893:
        /* <DEDUP_REMOVED lines=12> */
[----:B-1----:R-:W-:Y:S05]  /*5300*/  CALL.REL.NOINC `($__internal_115_$__cuda_sm3x_div_rn_noftz_f32_slowpath) ;  /* 0x00000024009c7944 */ /* 0x002fea0003c00000 */
[----:B------:R-:W-:-:S07]  /*5310*/  IMAD.MOV.U32 R13, RZ, RZ, R11 ;  /* 0x000000ffff0d7224 */ /* 0x000fce00078e000b */
.L_x_7896:
[----:B------:R-:W-:Y:S05]  /*5320*/  BSYNC.RECONVERGENT B3 ;  /* 0x0000000000037941 */ /* 0x000fea0003800200 */
.L_x_7895:
        /* <DEDUP_REMOVED lines=12> */
[----:B-1----:R-:W-:Y:S05]  /*53f0*/  CALL.REL.NOINC `($__internal_115_$__cuda_sm3x_div_rn_noftz_f32_slowpath) ;  /* 0x0000002400607944 */ /* 0x002fea0003c00000 */
[----:B------:R-:W-:-:S07]  /*5400*/  MOV R14, R11 ;  /* 0x0000000b000e7202 */ /* 0x000fce0000000f00 */
.L_x_7898:
[----:B------:R-:W-:Y:S05]  /*5410*/  BSYNC.RECONVERGENT B3 ;  /* 0x0000000000037941 */ /* 0x000fea0003800200 */
.L_x_7897:
        /* <DEDUP_REMOVED lines=14> */
.L_x_7900:
[----:B------:R-:W-:Y:S05]  /*5500*/  BSYNC.RECONVERGENT B3 ;  /* 0x0000000000037941 */ /* 0x000fea0003800200 */
.L_x_7899:
        /* <DEDUP_REMOVED lines=14> */
.L_x_7902:
[----:B------:R-:W-:Y:S05]  /*55f0*/  BSYNC.RECONVERGENT B3 ;  /* 0x0000000000037941 */ /* 0x000fea0003800200 */
.L_x_7901:
        /* <DEDUP_REMOVED lines=14> */
.L_x_7904:
[----:B------:R-:W-:Y:S05]  /*56e0*/  BSYNC.RECONVERGENT B3 ;  /* 0x0000000000037941 */ /* 0x000fea0003800200 */
.L_x_7903:
        /* <DEDUP_REMOVED lines=14> */
.L_x_7906:
[----:B------:R-:W-:Y:S05]  /*57d0*/  BSYNC.RECONVERGENT B3 ;  /* 0x0000000000037941 */ /* 0x000fea0003800200 */
.L_x_7905:
        /* <DEDUP_REMOVED lines=14> */
.L_x_7908:
[----:B------:R-:W-:Y:S05]  /*58c0*/  BSYNC.RECONVERGENT B3 ;  /* 0x0000000000037941 */ /* 0x000fea0003800200 */
.L_x_7907:
        /* <DEDUP_REMOVED lines=14> */
.L_x_7910:
[----:B------:R-:W-:Y:S05]  /*59b0*/  BSYNC.RECONVERGENT B3 ;  /* 0x0000000000037941 */ /* 0x000fea0003800200 */
.L_x_7909:
        /* <DEDUP_REMOVED lines=14> */
.L_x_7912:
[----:B------:R-:W-:Y:S05]  /*5aa0*/  BSYNC.RECONVERGENT B3 ;  /* 0x0000000000037941 */ /* 0x000fea0003800200 */
.L_x_7911:
        /* <DEDUP_REMOVED lines=14> */
.L_x_7914:
[----:B------:R-:W-:Y:S05]  /*5b90*/  BSYNC.RECONVERGENT B3 ;  /* 0x0000000000037941 */ /* 0x000fea0003800200 */
.L_x_7913:
        /* <DEDUP_REMOVED lines=14> */
.L_x_7916:
[----:B------:R-:W-:Y:S05]  /*5c80*/  BSYNC.RECONVERGENT B3 ;  /* 0x0000000000037941 */ /* 0x000fea0003800200 */
.L_x_7915:
        /* <DEDUP_REMOVED lines=14> */
.L_x_7918:
[----:B------:R-:W-:Y:S05]  /*5d70*/  BSYNC.RECONVERGENT B3 ;  /* 0x0000000000037941 */ /* 0x000fea0003800200 */
.L_x_7917:
        /* <DEDUP_REMOVED lines=14> */
.L_x_7920:
[----:B------:R-:W-:Y:S05]  /*5e60*/  BSYNC.RECONVERGENT B3 ;  /* 0x0000000000037941 */ /* 0x000fea0003800200 */
.L_x_7919:
        /* <DEDUP_REMOVED lines=14> */
.L_x_7922:
[----:B------:R-:W-:Y:S05]  /*5f50*/  BSYNC.RECONVERGENT B3 ;  /* 0x0000000000037941 */ /* 0x000fea0003800200 */
.L_x_7921:
        /* <DEDUP_REMOVED lines=14> */
.L_x_7924:
[----:B------:R-:W-:Y:S05]  /*6040*/  BSYNC.RECONVERGENT B3 ;  /* 0x0000000000037941 */ /* 0x000fea0003800200 */
.L_x_7923:
[----:B------:R-:W0:Y:S01]  /*6050*/  LDC.64 R16, c[0x0][0x410] ;  /* 0x00010400ff107b82 */ /* 0x000e220000000a00 */
[----:B------:R-:W-:Y:S01]  /*6060*/  BSSY.RECONVERGENT B1, `(.L_x_7925) ;  /* 0x0000014000017945 */ /* 0x000fe20003800200 */
[-C--:B0-----:R-:W-:Y:S02]  /*6070*/  ISETP.GE.U32.AND P0, PT, R4, R16.reuse, PT ;  /* 0x000000100400720c */ /* 0x081fe40003f06070 */
[----:B------:R-:W-:Y:S01]  /*6080*/  ISETP.GE.U32.AND P1, PT, R5, R16, PT ;  /* 0x000000100500720c */ /* 0x000fe20003f26070 */
        /* <DEDUP_REMOVED lines=17> */
.L_x_7926:
[----:B------:R-:W-:Y:S05]  /*61a0*/  BSYNC.RECONVERGENT B1 ;  /* 0x0000000000017941 */ /* 0x000fea0003800200 */
.L_x_7925:
        /* <DEDUP_REMOVED lines=30> */
.L_x_7928:
[----:B------:R-:W-:Y:S05]  /*6390*/  BSYNC.RECONVERGENT B1 ;  /* 0x0000000000017941 */ /* 0x000fea0003800200 */
.L_x_7927:
        /* <DEDUP_REMOVED lines=18> */
.L_x_7930:
[----:B------:R-:W-:Y:S05]  /*64c0*/  BSYNC.RECONVERGENT B1 ;  /* 0x0000000000017941 */ /* 0x000fea0003800200 */
.L_x_7929:
[----:B------:R-:W-:Y:S04]  /*64d0*/  BSSY.RECONVERGENT B1, `(.L_x_7931) ;  /* 0x0000012000017945 */ /* 0x000fe80003800200 */
[----:B------:R-:W-:Y:S05]  /*64e0*/  @P2 BRA `(.L_x_7932) ;  /* 0x0000000000402947 */ /* 0x000fea0003800000 */
[----:B0-23--:R-:W-:Y:S02]  /*64f0*/  HFMA2 R13, -RZ, RZ, 0, 0 ;  /* 0x00000000ff0d7431 */ /* 0x00dfe400000001ff */
        /* <DEDUP_REMOVED lines=15> */
.L_x_7932:
[----:B------:R-:W-:Y:S05]  /*65f0*/  BSYNC.RECONVERGENT B1 ;  /* 0x0000000000017941 */ /* 0x000fea0003800200 */
.L_x_7931:
        /* <DEDUP_REMOVED lines=18> */
.L_x_7934:
[----:B------:R-:W-:Y:S05]  /*6720*/  BSYNC.RECONVERGENT B1 ;  /* 0x0000000000017941 */ /* 0x000fea0003800200 */
.L_x_7933:
[----:B------:R-:W-:Y:S04]  /*6730*/  BSSY.RECONVERGENT B1, `(.L_x_7935) ;  /* 0x0000012000017945 */ /* 0x000fe80003800200 */
[----:B------:R-:W-:Y:S05]  /*6740*/  @P4 BRA `(.L_x_7936) ;  /* 0x0000000000404947 */ /* 0x000fea0003800000 */
[----:B0-234-:R-:W-:Y:S02]  /*6750*/  HFMA2 R13, -RZ, RZ, 0, 0 ;  /* 0x00000000ff0d7431 */ /* 0x01dfe400000001ff */
        /* <DEDUP_REMOVED lines=15> */
.L_x_7936:
[----:B------:R-:W-:Y:S05]  /*6850*/  BSYNC.RECONVERGENT B1 ;  /* 0x0000000000017941 */ /* 0x000fea0003800200 */
.L_x_7935:
        /* <DEDUP_REMOVED lines=18> */
.L_x_7938:
[----:B------:R-:W-:Y:S05]  /*6980*/  BSYNC.RECONVERGENT B1 ;  /* 0x0000000000017941 */ /* 0x000fea0003800200 */
.L_x_7937:
[----:B------:R-:W-:Y:S04]  /*6990*/  BSSY.RECONVERGENT B1, `(.L_x_7939) ;  /* 0x0000011000017945 */ /* 0x000fe80003800200 */
[----:B------:R-:W-:Y:S05]  /*69a0*/  @P6 BRA `(.L_x_7940) ;  /* 0x00000000003c6947 */ /* 0x000fea0003800000 */
[----:B------:R-:W-:Y:S01]  /*69b0*/  IMAD.MOV.U32 R11, RZ, RZ, RZ ;  /* 0x000000ffff0b7224 */ /* 0x000fe200078e00ff */
[----:B-1----:R-:W-:Y:S01]  /*69c0*/  R2UR UR4, R26 ;  /* 0x000000001a0472ca */ /* 0x002fe200000e0000 */
[----:B--2---:R-:W-:Y:S01]  /*69d0*/  IMAD R14, R2, UR40, RZ ;  /* 0x00000028020e7c24 */ /* 0x004fe2000f8e02ff */
        /* <DEDUP_REMOVED lines=12> */
.L_x_7940:
[----:B------:R-:W-:Y:S05]  /*6aa0*/  BSYNC.RECONVERGENT B1 ;  /* 0x0000000000017941 */ /* 0x000fea0003800200 */
.L_x_7939:
[----:B------:R-:W5:Y:S01]  /*6ab0*/  LDCU UR4, c[0x0][0x370] ;  /* 0x00006e00ff0477ac */ /* 0x000f620008000800 */
[----:B------:R-:W5:Y:S02]  /*6ac0*/  LDC R11, c[0x0][0x364] ;  /* 0x0000d900ff0b7b82 */ /* 0x000f640000000800 */
[----:B-----5:R-:W-:-:S05]  /*6ad0*/  IMAD R11, R11, UR4, RZ ;  /* 0x000000040b0b7c24 */ /* 0x020fca000f8e02ff */
[----:B------:R-:W-:-:S04]  /*6ae0*/  IADD3 R3, P0, PT, R11, R3, RZ ;  /* 0x000000030b037210 */ /* 0x000fc80007f1e0ff */
[----:B------:R-:W-:Y:S02]  /*6af0*/  LEA.HI.X.SX32 R2, R11, R2, 0x1, P0 ;  /* 0x000000020b027211 */ /* 0x000fe400000f0eff */
[----:B------:R-:W-:-:S04]  /*6b00*/  ISETP.GE.U32.AND P0, PT, R3, UR44, PT ;  /* 0x0000002c03007c0c */ /* 0x000fc8000bf06070 */
[----:B------:R-:W-:-:S13]  /*6b10*/  ISETP.GE.AND.EX P0, PT, R2, UR45, PT, P0 ;  /* 0x0000002d02007c0c */ /* 0x000fda000bf06300 */
[----:B------:R-:W-:Y:S05]  /*6b20*/  @!P0 BRA `(.L_x_7941) ;  /* 0xffffff9400f08947 */ /* 0x000fea000383ffff */
[----:B------:R-:W-:Y:S05]  /*6b30*/  BSYNC B0 ;  /* 0x0000000000007941 */ /* 0x000fea0003800000 */
.L_x_7875:
[----:B------:R-:W-:Y:S05]  /*6b40*/  EXIT ;  /* 0x000000000000794d */ /* 0x000fea0003800000 */
.L_x_7892:
[----:B------:R-:W-:Y:S01]  /*6b50*/  HFMA2 R11, -RZ, RZ, 0, 1.847743988037109375e-06 ;  /* 0x0000001fff0b7431 */ /* 0x000fe200000001ff */
[----:B------:R-:W-:Y:S01]  /*6b60*/  BSSY B1, `(.L_x_7942) ;  /* 0x0000006000017945 */ /* 0x000fe20003800000 */
[----:B------:R-:W-:Y:S02]  /*6b70*/  IMAD.MOV.U32 R12, RZ, RZ, 0x10 ;  /* 0x00000010ff0c7424 */ /* 0x000fe400078e00ff */
[----:B------:R-:W-:-:S07]  /*6b80*/  IMAD.MOV.U32 R15, RZ, RZ, -0x1 ;  /* 0xffffffffff0f7424 */ /* 0x000fce00078e00ff */
[----:B-1----:R-:W-:Y:S05]  /*6b90*/  WARPSYNC.COLLECTIVE R15, `(.L_x_7943) ;  /* 0x000000000f087348 */ /* 0x002fea0003c00000 */
[----:B------:R0:W2:Y:S02]  /*6ba0*/  SHFL.BFLY P6, R14, R13, R12, R11 ;  /* 0x0c00000c0d0e7389 */ /* 0x0000a400000c000b */
[----:B012---:R-:W-:Y:S05]  /*6bb0*/  ENDCOLLECTIVE ;  /* 0x000000000000791b */ /* 0x007fea0003800000 */
.L_x_7943:
[----:B------:R-:W-:Y:S05]  /*6bc0*/  BSYNC B1 ;  /* 0x0000000000017941 */ /* 0x000fea0003800000 */
.L_x_7942:
        /* <DEDUP_REMOVED lines=9> */
.L_x_7944:
[----:B------:R-:W-:Y:S01]  /*6c60*/  HFMA2 R12, -RZ, RZ, 0, 2.384185791015625e-07 ;  /* 0x00000004ff0c7431 */ /* 0x000fe200000001ff */
[----:B------:R-:W-:-:S05]  /*6c70*/  FMNMX R32, R13, R14, !PT ;  /* 0x0000000e0d207209 */ /* 0x000fca0007800000 */
[----:B------:R-:W-:-:S07]  /*6c80*/  IMAD.MOV.U32 R13, RZ, RZ, R32 ;  /* 0x000000ffff0d7224 */ /* 0x000fce00078e0020 */
[----:B------:R-:W-:Y:S05]  /*6c90*/  WARPSYNC.COLLECTIVE R15, `(.L_x_7945) ;  /* 0x000000000f087348 */ /* 0x000fea0003c00000 */
[----:B------:R0:W1:Y:S02]  /*6ca0*/  SHFL.BFLY P6, R14, R13, R12, R11 ;  /* 0x0c00000c0d0e7389 */ /* 0x00006400000c000b */
[----:B01----:R-:W-:Y:S05]  /*6cb0*/  ENDCOLLECTIVE ;  /* 0x000000000000791b */ /* 0x003fea0003800000 */
.L_x_7945:
[----:B------:R-:W-:Y:S02]  /*6cc0*/  MOV R12, 0x2 ;  /* 0x00000002000c7802 */ /* 0x000fe40000000f00 */
[----:B------:R-:W-:-:S05]  /*6cd0*/  FMNMX R33, R32, R14, !PT ;  /* 0x0000000e20217209 */ /* 0x000fca0007800000 */
[----:B------:R-:W-:-:S07]  /*6ce0*/  IMAD.MOV.U32 R13, RZ, RZ, R33 ;  /* 0x000000ffff0d7224 */ /* 0x000fce00078e0021 */
[----:B------:R-:W-:Y:S05]  /*6cf0*/  WARPSYNC.COLLECTIVE R15, `(.L_x_7946) ;  /* 0x000000000f087348 */ /* 0x000fea0003c00000 */
[----:B------:R0:W1:Y:S02]  /*6d00*/  SHFL.BFLY P6, R14, R13, R12, R11 ;  /* 0x0c00000c0d0e7389 */ /* 0x00006400000c000b */
[----:B01----:R-:W-:Y:S05]  /*6d10*/  ENDCOLLECTIVE ;  /* 0x000000000000791b */ /* 0x003fea0003800000 */
.L_x_7946:
[----:B------:R-:W-:Y:S01]  /*6d20*/  HFMA2 R12, -RZ, RZ, 0, 5.9604644775390625e-08 ;  /* 0x00000001ff0c7431 */ /* 0x000fe200000001ff */
[----:B------:R-:W-:-:S05]  /*6d30*/  FMNMX R36, R33, R14, !PT ;  /* 0x0000000e21247209 */ /* 0x000fca0007800000 */
[----:B------:R-:W-:-:S07]  /*6d40*/  IMAD.MOV.U32 R13, RZ, RZ, R36 ;  /* 0x000000ffff0d7224 */ /* 0x000fce00078e0024 */
[----:B------:R-:W-:Y:S05]  /*6d50*/  WARPSYNC.COLLECTIVE R15, `(.L_x_7947) ;  /* 0x000000000f087348 */ /* 0x000fea0003c00000 */
[----:B------:R0:W1:Y:S02]  /*6d60*/  SHFL.BFLY P6, R14, R13, R12, R11 ;  /* 0x0c00000c0d0e7389 */ /* 0x00006400000c000b */
[----:B01----:R-:W-:Y:S05]  /*6d70*/  ENDCOLLECTIVE ;  /* 0x000000000000791b */ /* 0x003fea0003800000 */
.L_x_7947:
        /* <DEDUP_REMOVED lines=22> */
[----:B------:R-:W-:-:S03]  /*6ee0*/  FADD R14, -R14, R34 ;  /* 0x000000220e0e7221 */ /* 0x000fc60000000100 */
        /* <DEDUP_REMOVED lines=88> */
[----:B------:R-:W-:-:S03]  /*7470*/  IMAD.MOV.U32 R15, RZ, RZ, -0x1 ;  /* 0xffffffffff0f7424 */ /* 0x000fc600078e00ff */
        /* <DEDUP_REMOVED lines=33> */
[----:B------:R-:W-:Y:S01]  /*7690*/  FADD R11, RZ, R32 ;  /* 0x00000020ff0b7221 */ /* 0x000fe20000000000 */
        /* <DEDUP_REMOVED lines=21> */
.L_x_7948:
[----:B------:R-:W-:Y:S02]  /*77f0*/  HFMA2 R12, -RZ, RZ, 0, 4.76837158203125e-07 ;  /* 0x00000008ff0c7431 */ /* 0x000fe400000001ff */
[----:B------:R-:W-:-:S05]  /*7800*/  FADD R33, R13, R14 ;  /* 0x0000000e0d217221 */ /* 0x000fca0000000000 */
[----:B------:R-:W-:-:S07]  /*7810*/  MOV R13, R33 ;  /* 0x00000021000d7202 */ /* 0x000fce0000000f00 */
[----:B------:R-:W-:Y:S05]  /*7820*/  WARPSYNC.COLLECTIVE R15, `(.L_x_7949) ;  /* 0x000000000f087348 */ /* 0x000fea0003c00000 */
[----:B------:R0:W1:Y:S02]  /*7830*/  SHFL.BFLY P6, R14, R13, R12, R11 ;  /* 0x0c00000c0d0e7389 */ /* 0x00006400000c000b */
[----:B01----:R-:W-:Y:S05]  /*7840*/  ENDCOLLECTIVE ;  /* 0x000000000000791b */ /* 0x003fea0003800000 */
.L_x_7949:
[----:B------:R-:W-:Y:S01]  /*7850*/  MOV R12, 0x4 ;  /* 0x00000004000c7802 */ /* 0x000fe20000000f00 */
[----:B------:R-:W-:-:S04]  /*7860*/  FADD R35, R33, R14 ;  /* 0x0000000e21237221 */ /* 0x000fc80000000000 */
[----:B------:R-:W-:-:S07]  /*7870*/  IMAD.MOV.U32 R13, RZ, RZ, R35 ;  /* 0x000000ffff0d7224 */ /* 0x000fce00078e0023 */
[----:B------:R-:W-:Y:S05]  /*7880*/  WARPSYNC.COLLECTIVE R15, `(.L_x_7950) ;  /* 0x000000000f087348 */ /* 0x000fea0003c00000 */
[----:B------:R0:W1:Y:S02]  /*7890*/  SHFL.BFLY P6, R14, R13, R12, R11 ;  /* 0x0c00000c0d0e7389 */ /* 0x00006400000c000b */
[----:B01----:R-:W-:Y:S05]  /*78a0*/  ENDCOLLECTIVE ;  /* 0x000000000000791b */ /* 0x003fea0003800000 */
.L_x_7950:
[----:B------:R-:W-:Y:S02]  /*78b0*/  IMAD.MOV.U32 R12, RZ, RZ, 0x2 ;  /* 0x00000002ff0c7424 */ /* 0x000fe400078e00ff */
[----:B------:R-:W-:-:S05]  /*78c0*/  FADD R36, R35, R14 ;  /* 0x0000000e23247221 */ /* 0x000fca0000000000 */
[----:B------:R-:W-:-:S07]  /*78d0*/  MOV R13, R36 ;  /* 0x00000024000d7202 */ /* 0x000fce0000000f00 */
[----:B------:R-:W-:Y:S05]  /*78e0*/  WARPSYNC.COLLECTIVE R15, `(.L_x_7951) ;  /* 0x000000000f087348 */ /* 0x000fea0003c00000 */
[----:B------:R0:W1:Y:S02]  /*78f0*/  SHFL.BFLY P6, R14, R13, R12, R11 ;  /* 0x0c00000c0d0e7389 */ /* 0x00006400000c000b */
[----:B01----:R-:W-:Y:S05]  /*7900*/  ENDCOLLECTIVE ;  /* 0x000000000000791b */ /* 0x003fea0003800000 */
.L_x_7951:
[----:B------:R-:W-:Y:S02]  /*7910*/  HFMA2 R12, -RZ, RZ, 0, 5.9604644775390625e-08 ;  /* 0x00000001ff0c7431 */ /* 0x000fe400000001ff */
[----:B------:R-:W-:-:S05]  /*7920*/  FADD R37, R36, R14 ;  /* 0x0000000e24257221 */ /* 0x000fca0000000000 */
[----:B------:R-:W-:-:S07]  /*7930*/  MOV R13, R37 ;  /* 0x00000025000d7202 */ /* 0x000fce0000000f00 */
[----:B------:R-:W-:Y:S05]  /*7940*/  WARPSYNC.COLLECTIVE R15, `(.L_x_7952) ;  /* 0x000000000f087348 */ /* 0x000fea0003c00000 */
[----:B------:R0:W1:Y:S02]  /*7950*/  SHFL.BFLY P6, R14, R13, R12, R11 ;  /* 0x0c00000c0d0e7389 */ /* 0x00006400000c000b */
[----:B01----:R-:W-:Y:S05]  /*7960*/  ENDCOLLECTIVE ;  /* 0x000000000000791b */ /* 0x003fea0003800000 */
.L_x_7952:
[----:B------:R-:W-:Y:S05]  /*7970*/  BRA `(.L_x_7953) ;  /* 0xffffffd400f47947 */ /* 0x000fea000383ffff */
        .weak           $__internal_115_$__cuda_sm3x_div_rn_noftz_f32_slowpath
        .type           $__internal_115_$__cuda_sm3x_div_rn_noftz_f32_slowpath,@function
        .size           $__internal_115_$__cuda_sm3x_div_rn_noftz_f32_slowpath,(.L_x_37492 - $__internal_115_$__cuda_sm3x_div_rn_noftz_f32_slowpath)
$__internal_115_$__cuda_sm3x_div_rn_noftz_f32_slowpath:
[----:B------:R-:W-:Y:S01]  /*7980*/  SHF.R.U32.HI R36, RZ, 0x17, R11 ;  /* 0x00000017ff247819 */ /* 0x000fe2000001160b */
[----:B------:R-:W-:Y:S01]  /*7990*/  BSSY.RECONVERGENT B1, `(.L_x_7954) ;  /* 0x0000065000017945 */ /* 0x000fe20003800200 */
[----:B------:R-:W-:Y:S02]  /*79a0*/  SHF.R.U32.HI R39, RZ, 0x17, R32 ;  /* 0x00000017ff277819 */ /* 0x000fe40000011620 */
[----:B------:R-:W-:Y:S02]  /*79b0*/  LOP3.LUT R36, R36, 0xff, RZ, 0xc0, !PT ;  /* 0x000000ff24247812 */ /* 0x000fe400078ec0ff */
[----:B------:R-:W-:Y:S02]  /*79c0*/  LOP3.LUT R39, R39, 0xff, RZ, 0xc0, !PT ;  /* 0x000000ff27277812 */ /* 0x000fe400078ec0ff */
[----:B------:R-:W-:Y:S01]  /*79d0*/  MOV R38, R32 ;  /* 0x0000002000267202 */ /* 0x000fe20000000f00 */
[----:B------:R-:W-:-:S05]  /*79e0*/  VIADD R33, R36, 0xffffffff ;  /* 0xffffffff24217836 */ /* 0x000fca0000000000 */
        /* <DEDUP_REMOVED lines=22> */
[----:B------:R-:W-:-:S13]  /*7b50*/  ISETP.GE.AND P0, PT, R33, RZ, PT ;  /* 0x000000ff2100720c */ /* 0x000fda0003f06270 */
[----:B------:R-:W-:Y:S01]  /*7b60*/  @!P0 FFMA R38, R32, 1.84467440737095516160e+19, RZ ;  /* 0x5f80000020268823 */ /* 0x000fe200000000ff */
[----:B------:R-:W-:Y:S01]  /*7b70*/  IADD3 R32, PT, PT, R36, -0x1, RZ ;  /* 0xffffffff24207810 */ /* 0x000fe20007ffe0ff */
[----:B------:R-:W-:Y:S01]  /*7b80*/  @P0 IMAD.MOV.U32 R33, RZ, RZ, RZ ;  /* 0x000000ffff210224 */ /* 0x000fe200078e00ff */
[----:B------:R-:W-:Y:S02]  /*7b90*/  @!P0 MOV R33, 0xffffffc0 ;  /* 0xffffffc000218802 */ /* 0x000fe40000000f00 */
[----:B------:R-:W-:-:S13]  /*7ba0*/  ISETP.GE.AND P1, PT, R32, RZ, PT ;  /* 0x000000ff2000720c */ /* 0x000fda0003f26270 */
[----:B------:R-:W-:Y:S01]  /*7bb0*/  @!P1 FFMA R11, R11, 1.84467440737095516160e+19, RZ ;  /* 0x5f8000000b0b9823 */ /* 0x000fe200000000ff */
[----:B------:R-:W-:-:S07]  /*7bc0*/  @!P1 IADD3 R33, PT, PT, R33, 0x40, RZ ;  /* 0x0000004021219810 */ /* 0x000fce0007ffe0ff */
.L_x_7955:
[----:B------:R-:W-:Y:S01]  /*7bd0*/  LEA R32, R36, 0xc0800000, 0x17 ;  /* 0xc080000024207811 */ /* 0x000fe200078eb8ff */
[----:B------:R-:W-:Y:S01]  /*7be0*/  BSSY.RECONVERGENT B2, `(.L_x_7960) ;  /* 0x0000036000027945 */ /* 0x000fe20003800200 */
[----:B------:R-:W-:-:S03]  /*7bf0*/  IADD3 R39, PT, PT, R39, -0x7f, RZ ;  /* 0xffffff8127277810 */ /* 0x000fc60007ffe0ff */
[----:B------:R-:W-:Y:S02]  /*7c00*/  IMAD.IADD R40, R11, 0x1, -R32 ;  /* 0x000000010b287824 */ /* 0x000fe400078e0a20 */
[C---:B------:R-:W-:Y:S01]  /*7c10*/  IMAD R11, R39.reuse, -0x800000, R38 ;  /* 0xff800000270b7824 */ /* 0x040fe200078e0226 */
[----:B------:R-:W-:Y:S01]  /*7c20*/  IADD3 R38, PT, PT, R39, 0x7f, -R36 ;  /* 0x0000007f27267810 */ /* 0x000fe20007ffe824 */
[----:B------:R-:W0:Y:S01]  /*7c30*/  MUFU.RCP R41, R40 ;  /* 0x0000002800297308 */ /* 0x000e220000001000 */
[----:B------:R-:W-:Y:S02]  /*7c40*/  FADD.FTZ R32, -R40, -RZ ;  /* 0x800000ff28207221 */ /* 0x000fe40000010100 */
        /* <DEDUP_REMOVED lines=43> */
.L_x_7962:
[----:B------:R-:W-:-:S04]  /*7f00*/  LOP3.LUT R32, R32, 0x80000000, RZ, 0xc0, !PT ;  /* 0x8000000020207812 */ /* 0x000fc800078ec0ff */
[----:B------:R-:W-:Y:S01]  /*7f10*/  LOP3.LUT R32, R32, 0x7f800000, RZ, 0xfc, !PT ;  /* 0x7f80000020207812 */ /* 0x000fe200078efcff */
[----:B------:R-:W-:Y:S06]  /*7f20*/  BRA `(.L_x_7963) ;  /* 0x0000000000047947 */ /* 0x000fec0003800000 */
.L_x_7961:
[----:B------:R-:W-:-:S07]  /*7f30*/  LEA R32, R33, R32, 0x17 ;  /* 0x0000002021207211 */ /* 0x000fce00078eb8ff */
.L_x_7963:
[----:B------:R-:W-:Y:S05]  /*7f40*/  BSYNC.RECONVERGENT B2 ;  /* 0x0000000000027941 */ /* 0x000fea0003800200 */
.L_x_7960:
[----:B------:R-:W-:Y:S05]  /*7f50*/  BRA `(.L_x_7964) ;  /* 0x0000000000207947 */ /* 0x000fea0003800000 */
.L_x_7959:
[----:B------:R-:W-:-:S04]  /*7f60*/  LOP3.LUT R11, R11, 0x80000000, R38, 0x48, !PT ;  /* 0x800000000b0b7812 */ /* 0x000fc800078e4826 */
[----:B------:R-:W-:Y:S01]  /*7f70*/  LOP3.LUT R32, R11, 0x7f800000, RZ, 0xfc, !PT ;  /* 0x7f8000000b207812 */ /* 0x000fe200078efcff */
[----:B------:R-:W-:Y:S06]  /*7f80*/  BRA `(.L_x_7964) ;  /* 0x0000000000147947 */ /* 0x000fec0003800000 */
.L_x_7958:
[----:B------:R-:W-:Y:S01]  /*7f90*/  LOP3.LUT R32, R11, 0x80000000, R38, 0x48, !PT ;  /* 0x800000000b207812 */ /* 0x000fe200078e4826 */
[----:B------:R-:W-:Y:S06]  /*7fa0*/  BRA `(.L_x_7964) ;  /* 0x00000000000c7947 */ /* 0x000fec0003800000 */
.L_x_7957:
[----:B------:R-:W0:Y:S01]  /*7fb0*/  MUFU.RSQ R32, -QNAN ;  /* 0xffc0000000207908 */ /* 0x000e220000001400 */
[----:B------:R-:W-:Y:S05]  /*7fc0*/  BRA `(.L_x_7964) ;  /* 0x0000000000047947 */ /* 0x000fea0003800000 */
.L_x_7956:
[----:B------:R-:W-:-:S07]  /*7fd0*/  FADD.FTZ R32, R32, R11 ;  /* 0x0000000b20207221 */ /* 0x000fce0000010000 */
.L_x_7964:
[----:B------:R-:W-:Y:S05]  /*7fe0*/  BSYNC.RECONVERGENT B1 ;  /* 0x0000000000017941 */ /* 0x000fea0003800200 */
.L_x_7954:
[----:B------:R-:W-:Y:S02]  /*7ff0*/  HFMA2 R33, -RZ, RZ, 0, 0 ;  /* 0x00000000ff217431 */ /* 0x000fe400000001ff */
[----:B0-----:R-:W-:Y:S01]  /*8000*/  IMAD.MOV.U32 R11, RZ, RZ, R32 ;  /* 0x000000ffff0b7224 */ /* 0x001fe200078e0020 */
[----:B------:R-:W-:-:S04]  /*8010*/  MOV R32, R35 ;  /* 0x0000002300207202 */ /* 0x000fc80000000f00 */
[----:B------:R-:W-:Y:S05]  /*8020*/  RET.REL.NODEC R32 `(_Z15SoftmaxWarpImplI22BroadcastScaleMaskLoadIffbLm4EiE11DirectStoreIffEfLi2ELi16ELi32ELi1ELb1EL9Algorithm0EEvT_T0_ll) ;  /* 0xffffff7c20f47950 */ /* 0x000fea0003c3ffff */
.L_x_7965:
        /* <DEDUP_REMOVED lines=13> */
.L_x_37492:


//--------------------- .text._Z15SoftmaxWarpImplI22BroadcastScaleMaskLoadIffbLm4EiE11DirectStoreIffEfLi2ELi16ELi32ELi1ELb0EL9Algorithm0EEvT_T0_ll --------------------------
	.section	.text._Z15SoftmaxWarpImplI22BroadcastScaleMaskLoadIffbLm4EiE11DirectStoreIffEfLi2ELi16ELi32ELi1ELb0EL9Algorithm0EEvT_T0_ll,"ax",@progbits
	.align	128
        .global         _Z15SoftmaxWarpImplI22BroadcastScaleMaskLoadIffbLm4EiE11DirectStoreIffEfLi2ELi16ELi32ELi1ELb0EL9Algorithm0EEvT_T0_ll
        .type           _Z15SoftmaxWarpImplI22BroadcastScaleMaskLoadIffbLm4EiE11DirectStoreIffEfLi2ELi16ELi32ELi1ELb0EL9Algorithm0EEvT_T0_ll,@function
        .size           _Z15SoftmaxWarpImplI22BroadcastScaleMaskLoadIffbLm4EiE11DirectStoreIffEfLi2ELi16ELi32ELi1ELb0EL9Algorithm0EEvT_T0_ll,(.L_x_37493 - _Z15SoftmaxWarpImplI22BroadcastScaleMaskLoadIffbLm4EiE11DirectStoreIffEfLi2ELi16ELi32ELi1ELb0EL9Algorithm0EEvT_T0_ll)
        .other          _Z15SoftmaxWarpImplI22BroadcastScaleMaskLoadIffbLm4EiE11DirectStoreIffEfLi2ELi16ELi32ELi1ELb0EL9Algorithm0EEvT_T0_ll,@"STO_CUDA_ENTRY STV_DEFAULT"
_Z15SoftmaxWarpImplI22BroadcastScaleMaskLoadIffbLm4EiE11DirectStoreIffEfLi2ELi16ELi32ELi1ELb0EL9Algorithm0EEvT_T0_ll:
.text._Z15SoftmaxWarpImplI22BroadcastScaleMaskLoadIffbLm4EiE11DirectStoreIffEfLi2ELi16ELi32ELi1ELb0EL9Algorithm0EEvT_T0_ll:
        /* <DEDUP_REMOVED lines=30> */
.L_x_7966:
        /* <DEDUP_REMOVED lines=15> */
.L_x_8001:
[----:B------:R-:W-:Y:S01]  /*02d0*/  IABS R0, UR55 ;  /* 0x0000003700007c13 */ /* 0x000fe20008000000 */
[----:B------:R-:W-:Y:S01]  /*02e0*/  IMAD R21, R29, UR54, R30 ;  /* 0x000000361d157c24 */ /* 0x000fe2000f8e021e */
[----:B0-----:R-:W-:Y:S01]  /*02f0*/  IABS R3, UR56 ;  /* 0x0000003800037c13 */ /* 0x001fe20008000000 */
[----:B------:R-:W-:Y:S01]  /*0300*/  UMOV UR4, URZ ;  /* 0x000000ff00047c82 */ /* 0x000fe20008000000 */
[----:B------:R-:W-:Y:S01]  /*0310*/  R2UR UR11, R0 ;  /* 0x00000000000b72ca */ /* 0x000fe200000e0000 */
[----:B------:R-:W-:Y:S01]  /*0320*/  UISETP.NE.U32.AND UP0, UPT, UR40, 0x1, UPT ;  /* 0x000000012800788c */ /* 0x000fe2000bf05070 */
[----:B------:R-:W-:Y:S01]  /*0330*/  R2UR UR10, R3 ;  /* 0x00000000030a72ca */ /* 0x000fe200000e0000 */
[----:B------:R-:W-:Y:S01]  /*0340*/  UISETP.NE.U32.AND UP1, UPT, UR42, 0x1, UPT ;  /* 0x000000012a00788c */ /* 0x000fe2000bf25070 */
[----:B------:R-:W-:Y:S01]  /*0350*/  IADD3 R4, PT, PT, R21, 0x40, RZ ;  /* 0x0000004015047810 */ /* 0x000fe20007ffe0ff */
[----:B------:R-:W-:Y:S01]  /*0360*/  UISETP.NE.AND.EX UP0, UPT, UR41, URZ, UPT, UP0 ;  /* 0x000000ff2900728c */ /* 0x000fe2000bf05300 */
[----:B------:R-:W-:Y:S01]  /*0370*/  ISETP.NE.AND P5, PT, RZ, UR55, PT ;  /* 0x00000037ff007c0c */ /* 0x000fe2000bfa5270 */
[----:B------:R-:W-:Y:S01]  /*0380*/  UISETP.NE.U32.AND UP3, UPT, UR36, 0x1, UPT ;  /* 0x000000012400788c */ /* 0x000fe2000bf65070 */
[----:B------:R-:W-:Y:S01]  /*0390*/  IABS R7, R4 ;  /* 0x0000000400077213 */ /* 0x000fe20000000000 */
[----:B------:R-:W-:Y:S01]  /*03a0*/  UISETP.NE.AND.EX UP1, UPT, UR43, URZ, UPT, UP1 ;  /* 0x000000ff2b00728c */ /* 0x000fe2000bf25310 */
[----:B------:R-:W-:Y:S01]  /*03b0*/  ISETP.NE.AND P6, PT, RZ, UR56, PT ;  /* 0x00000038ff007c0c */ /* 0x000fe2000bfc5270 */
[----:B------:R-:W-:Y:S01]  /*03c0*/  UISETP.NE.U32.AND UP2, UPT, UR38, 0x1, UPT ;  /* 0x000000012600788c */ /* 0x000fe2000bf45070 */
[----:B------:R-:W-:Y:S01]  /*03d0*/  PLOP3.LUT P4, PT, PT, PT, UP0, 0x40, 0x4 ;  /* 0x000000000004781c */ /* 0x000fe20003f8e808 */
[----:B------:R-:W0:Y:S01]  /*03e0*/  I2F.RP R0, UR11 ;  /* 0x0000000b00007d06 */ /* 0x000e220008209400 */
[----:B------:R-:W-:Y:S01]  /*03f0*/  UISETP.NE.AND.EX UP3, UPT, UR37, URZ, UPT, UP3 ;  /* 0x000000ff2500728c */ /* 0x000fe2000bf65330 */
[----:B-1----:R-:W-:Y:S01]  /*0400*/  R2UR UR14, R22 ;  /* 0x00000000160e72ca */ /* 0x002fe200000e0000 */
[----:B------:R-:W-:Y:S01]  /*0410*/  UISETP.NE.AND.EX UP2, UPT, UR39, URZ, UPT, UP2 ;  /* 0x000000ff2700728c */ /* 0x000fe2000bf45320 */
[----:B------:R-:W-:-:S04]  /*0420*/  R2UR UR15, R23 ;  /* 0x00000000170f72ca */ /* 0x000fc800000e0000 */
        /* <DEDUP_REMOVED lines=14> */
[----:B------:R-:W-:Y:S01]  /*0510*/  IADD3 R8, PT, PT, -R6, RZ, RZ ;  /* 0x000000ff06087210 */ /* 0x000fe20007ffe1ff */
[----:B------:R-:W-:-:S03]  /*0520*/  VIADD R5, R3, 0xffffffe ;  /* 0x0ffffffe03057836 */ /* 0x000fc60000000000 */
[----:B------:R-:W-:Y:S01]  /*0530*/  ISETP.LT.U32.AND P1, PT, R2, UR11, PT ;  /* 0x0000000b02007c0c */ /* 0x000fe2000bf21070 */
[----:B------:R-:W-:Y:S02]  /*0540*/  IMAD R7, R8, UR11, R7 ;  /* 0x0000000b08077c24 */ /* 0x000fe4000f8e0207 */
[----:B------:R-:W0:Y:S03]  /*0550*/  F2I.FTZ.U32.TRUNC.NTZ R5, R5 ;  /* 0x0000000500057305 */ /* 0x000e26000021f000 */
[----:B------:R-:W-:-:S07]  /*0560*/  ISETP.LT.U32.AND P3, PT, R7, UR11, PT ;  /* 0x0000000b07007c0c */ /* 0x000fce000bf61070 */
[----:B------:R-:W-:Y:S01]  /*0570*/  @!P1 VIADD R2, R2, -UR11 ;  /* 0x8000000b02029c36 */ /* 0x000fe20008000000 */
[----:B------:R-:W-:-:S04]  /*0580*/  @!P1 IADD3 R0, PT, PT, R0, 0x1, RZ ;  /* 0x0000000100009810 */ /* 0x000fc80007ffe0ff */
[----:B------:R-:W-:Y:S01]  /*0590*/  ISETP.GE.U32.AND P0, PT, R2, UR11, PT ;  /* 0x0000000b02007c0c */ /* 0x000fe2000bf06070 */
[----:B------:R-:W-:Y:S01]  /*05a0*/  @!P3 VIADD R7, R7, -UR11 ;  /* 0x8000000b0707bc36 */ /* 0x000fe20008000000 */
[----:B------:R-:W-:Y:S02]  /*05b0*/  LOP3.LUT R2, R21, UR55, RZ, 0x3c, !PT ;  /* 0x0000003715027c12 */ /* 0x000fe4000f8e3cff */
[----:B0-----:R-:W-:Y:S02]  /*05c0*/  R2UR UR5, R5 ;  /* 0x00000000050572ca */ /* 0x001fe400000e0000 */
[----:B------:R-:W-:Y:S02]  /*05d0*/  ISETP.GE.AND P2, PT, R2, RZ, PT ;  /* 0x000000ff0200720c */ /* 0x000fe40003f46270 */
[----:B------:R-:W-:Y:S02]  /*05e0*/  IABS R2, UR57 ;  /* 0x0000003900027c13 */ /* 0x000fe40008000000 */
[----:B------:R-:W-:-:S02]  /*05f0*/  LOP3.LUT R5, R4, UR55, RZ, 0x3c, !PT ;  /* 0x0000003704057c12 */ /* 0x000fc4000f8e3cff */
[----:B------:R-:W-:Y:S01]  /*0600*/  R2UR UR12, R2 ;  /* 0x00000000020c72ca */ /* 0x000fe200000e0000 */
[----:B------:R-:W-:Y:S01]  /*0610*/  @P0 VIADD R0, R0, 0x1 ;  /* 0x0000000100000836 */ /* 0x000fe20000000000 */
[----:B------:R-:W-:Y:S02]  /*0620*/  ISETP.GE.U32.AND P0, PT, R7, UR11, PT ;  /* 0x0000000b07007c0c */ /* 0x000fe4000bf06070 */
[----:B------:R-:W-:Y:S01]  /*0630*/  ISETP.GE.AND P1, PT, R5, RZ, PT ;  /* 0x000000ff0500720c */ /* 0x000fe20003f26270 */
[----:B------:R-:W-:Y:S01]  /*0640*/  UIADD3 UR8, UPT, UPT, URZ, -UR5, URZ ;  /* 0x80000005ff087290 */ /* 0x000fe2000fffe0ff */
[----:B------:R-:W-:Y:S02]  /*0650*/  MOV R3, R0 ;  /* 0x0000000000037202 */ /* 0x000fe40000000f00 */
[----:B------:R-:W-:Y:S01]  /*0660*/  LOP3.LUT R0, RZ, UR55, RZ, 0x33, !PT ;  /* 0x00000037ff007c12 */ /* 0x000fe2000f8e33ff */
[----:B------:R-:W-:Y:S01]  /*0670*/  UIMAD UR8, UR8, UR10, URZ ;  /* 0x0000000a080872a4 */ /* 0x000fe2000f8e02ff */
[----:B------:R-:W-:-:S02]  /*0680*/  @!P2 IADD3 R3, PT, PT, -R3, RZ, RZ ;  /* 0x000000ff0303a210 */ /* 0x000fc40007ffe1ff */
[----:B------:R-:W-:Y:S01]  /*0690*/  @!P3 IADD3 R6, PT, PT, R6, 0x1, RZ ;  /* 0x000000010606b810 */ /* 0x000fe20007ffe0ff */
[----:B------:R-:W0:Y:S01]  /*06a0*/  I2F.RP R7, UR12 ;  /* 0x0000000c00077d06 */ /* 0x000e220008209400 */
[----:B------:R-:W-:Y:S01]  /*06b0*/  SEL R3, R0, R3, !P5 ;  /* 0x0000000300037207 */ /* 0x000fe20006800000 */
[----:B------:R-:W-:Y:S01]  /*06c0*/  UIMAD.WIDE.U32 UR8, UR5, UR8, UR4 ;  /* 0x00000008050872a5 */ /* 0x000fe2000f8e0004 */
[----:B------:R-:W-:Y:S01]  /*06d0*/  ISETP.NE.AND P3, PT, RZ, UR57, PT ;  /* 0x00000039ff007c0c */ /* 0x000fe2000bf65270 */
[----:B------:R-:W-:Y:S02]  /*06e0*/  @P0 VIADD R6, R6, 0x1 ;  /* 0x0000000106060836 */ /* 0x000fe40000000000 */
[----:B------:R-:W-:Y:S01]  /*06f0*/  IMAD.MOV R2, RZ, RZ, -R3 ;  /* 0x000000ffff027224 */ /* 0x000fe200078e0a03 */
[----:B------:R-:W-:Y:S02]  /*0700*/  SEL R3, R3, RZ, !P4 ;  /* 0x000000ff03037207 */ /* 0x000fe40006000000 */
[----:B------:R-:W-:Y:S01]  /*0710*/  @!P1 IADD3 R6, PT, PT, -R6, RZ, RZ ;  /* 0x000000ff06069210 */ /* 0x000fe20007ffe1ff */
[----:B------:R-:W-:Y:S01]  /*0720*/  IMAD R12, R2, UR55, R21 ;  /* 0x00000037020c7c24 */ /* 0x000fe2000f8e0215 */
[----:B------:R-:W-:Y:S01]  /*0730*/  PLOP3.LUT P4, PT, PT, PT, UP1, 0x40, 0x4 ;  /* 0x000000000004781c */ /* 0x000fe20003f8e818 */
[----:B------:R-:W-:Y:S01]  /*0740*/  IMAD R3, R3, UR44, RZ ;  /* 0x0000002c03037c24 */ /* 0x000fe2000f8e02ff */
[----:B------:R-:W-:-:S02]  /*0750*/  SEL R2, R0, R6, !P5 ;  /* 0x0000000600027207 */ /* 0x000fc40006800000 */
[----:B------:R-:W-:Y:S01]  /*0760*/  IABS R8, R12 ;  /* 0x0000000c00087213 */ /* 0x000fe20000000000 */
[----:B0-----:R-:W0:Y:S01]  /*0770*/  MUFU.RCP R7, R7 ;  /* 0x0000000700077308 */ /* 0x001e220000001000 */
[----:B------:R-:W-:-:S03]  /*0780*/  IADD3 R11, PT, PT, -R2, RZ, RZ ;  /* 0x000000ff020b7210 */ /* 0x000fc60007ffe1ff */
[----:B------:R-:W-:-:S04]  /*0790*/  IMAD.HI.U32 R5, R8, UR9, RZ ;  /* 0x0000000908057c27 */ /* 0x000fc8000f8e00ff */
[----:B------:R-:W-:Y:S02]  /*07a0*/  IMAD.MOV R9, RZ, RZ, -R5 ;  /* 0x000000ffff097224 */ /* 0x000fe400078e0a05 */
[----:B------:R-:W-:Y:S02]  /*07b0*/  IMAD R15, R11, UR55, R4 ;  /* 0x000000370b0f7c24 */ /* 0x000fe4000f8e0204 */
[----:B------:R-:W-:-:S03]  /*07c0*/  IMAD R6, R9, UR10, R8 ;  /* 0x0000000a09067c24 */ /* 0x000fc6000f8e0208 */
[----:B------:R-:W-:Y:S02]  /*07d0*/  IABS R10, R15 ;  /* 0x0000000f000a7213 */ /* 0x000fe40000000000 */
[----:B------:R-:W-:Y:S01]  /*07e0*/  ISETP.LT.U32.AND P1, PT, R6, UR10, PT ;  /* 0x0000000a06007c0c */ /* 0x000fe2000bf21070 */
[----:B0-----:R-:W-:Y:S01]  /*07f0*/  VIADD R8, R7, 0xffffffe ;  /* 0x0ffffffe07087836 */ /* 0x001fe20000000000 */
[----:B------:R-:W-:Y:S01]  /*0800*/  LOP3.LUT R7, RZ, UR56, RZ, 0x33, !PT ;  /* 0x00000038ff077c12 */ /* 0x000fe2000f8e33ff */
[----:B------:R-:W-:-:S04]  /*0810*/  IMAD.HI.U32 R9, R10, UR9, RZ ;  /* 0x000000090a097c27 */ /* 0x000fc8000f8e00ff */
[----:B------:R-:W-:Y:S01]  /*0820*/  IMAD.MOV R11, RZ, RZ, -R9 ;  /* 0x000000ffff0b7224 */ /* 0x000fe200078e0a09 */
[----:B------:R-:W0:Y:S03]  /*0830*/  F2I.FTZ.U32.TRUNC.NTZ R8, R8 ;  /* 0x0000000800087305 */ /* 0x000e26000021f000 */
[----:B------:R-:W-:Y:S02]  /*0840*/  IMAD R10, R11, UR10, R10 ;  /* 0x0000000a0b0a7c24 */ /* 0x000fe4000f8e020a */
[----:B------:R-:W-:Y:S02]  /*0850*/  @!P1 IADD3 R6, PT, PT, R6, -UR10, RZ ;  /* 0x8000000a06069c10 */ /* 0x000fe4000fffe0ff */
[----:B------:R-:W-:Y:S02]  /*0860*/  @!P1 IADD3 R5, PT, PT, R5, 0x1, RZ ;  /* 0x0000000105059810 */ /* 0x000fe40007ffe0ff */
[----:B------:R-:W-:-:S02]  /*0870*/  ISETP.GE.U32.AND P0, PT, R6, UR10, PT ;  /* 0x0000000a06007c0c */ /* 0x000fc4000bf06070 */
[----:B------:R-:W-:Y:S02]  /*0880*/  LOP3.LUT R6, R12, UR56, RZ, 0x3c, !PT ;  /* 0x000000380c067c12 */ /* 0x000fe4000f8e3cff */
[----:B------:R-:W-:Y:S02]  /*0890*/  ISETP.LT.U32.AND P1, PT, R10, UR10, PT ;  /* 0x0000000a0a007c0c */ /* 0x000fe4000bf21070 */
[----:B------:R-:W-:Y:S02]  /*08a0*/  ISETP.GE.AND P2, PT, R6, RZ, PT ;  /* 0x000000ff0600720c */ /* 0x000fe40003f46270 */
[----:B0-----:R-:W-:Y:S02]  /*08b0*/  R2UR UR5, R8 ;  /* 0x00000000080572ca */ /* 0x001fe400000e0000 */
[----:B------:R-:W-:-:S03]  /*08c0*/  LOP3.LUT R6, R15, UR56, RZ, 0x3c, !PT ;  /* 0x000000380f067c12 */ /* 0x000fc6000f8e3cff */
[----:B------:R-:W-:-:S04]  /*08d0*/  @P0 VIADD R5, R5, 0x1 ;  /* 0x0000000105050836 */ /* 0x000fc80000000000 */
[----:B------:R-:W-:Y:S02]  /*08e0*/  @!P1 VIADD R10, R10, -UR10 ;  /* 0x8000000a0a0a9c36 */ /* 0x000fe40008000000 */
[----:B------:R-:W-:Y:S01]  /*08f0*/  @!P2 IADD3 R5, PT, PT, -R5, RZ, RZ ;  /* 0x000000ff0505a210 */ /* 0x000fe20007ffe1ff */
[----:B------:R-:W-:Y:S01]  /*0900*/  @!P1 VIADD R9, R9, 0x1 ;  /* 0x0000000109099836 */ /* 0x000fe20000000000 */
[----:B------:R-:W-:Y:S01]  /*0910*/  UIADD3 UR6, UPT, UPT, URZ, -UR5, URZ ;  /* 0x80000005ff067290 */ /* 0x000fe2000fffe0ff */
[----:B------:R-:W-:Y:S02]  /*0920*/  ISETP.GE.U32.AND P0, PT, R10, UR10, PT ;  /* 0x0000000a0a007c0c */ /* 0x000fe4000bf06070 */
[----:B------:R-:W-:Y:S01]  /*0930*/  SEL R11, R7, R5, !P6 ;  /* 0x00000005070b7207 */ /* 0x000fe20007000000 */
[----:B------:R-:W-:Y:S01]  /*0940*/  UIMAD UR6, UR6, UR12, URZ ;  /* 0x0000000c060672a4 */ /* 0x000fe2000f8e02ff */
[----:B------:R-:W-:Y:S02]  /*0950*/  ISETP.GE.AND P2, PT, R6, RZ, PT ;  /* 0x000000ff0600720c */ /* 0x000fe40003f46270 */
[----:B------:R-:W-:Y:S01]  /*0960*/  IADD3 R5, PT, PT, -R11, RZ, RZ ;  /* 0x000000ff0b057210 */ /* 0x000fe20007ffe1ff */
[----:B------:R-:W-:-:S04]  /*0970*/  UIMAD.WIDE.U32 UR4, UR5, UR6, UR4 ;  /* 0x00000006050472a5 */ /* 0x000fc8000f8e0004 */
[----:B------:R-:W-:Y:S02]  /*0980*/  IMAD R13, R5, UR56, R12 ;  /* 0x00000038050d7c24 */ /* 0x000fe4000f8e020c */
[----:B------:R-:W-:-:S03]  /*0990*/  @P0 IADD3 R9, PT, PT, R9, 0x1, RZ ;  /* 0x0000000109090810 */ /* 0x000fc60007ffe0ff */
[----:B------:R-:W-:Y:S02]  /*09a0*/  IABS R6, R13 ;  /* 0x0000000d00067213 */ /* 0x000fe40000000000 */
[----:B------:R-:W-:Y:S01]  /*09b0*/  @!P2 IMAD.MOV R9, RZ, RZ, -R9 ;  /* 0x000000ffff09a224 */ /* 0x000fe200078e0a09 */
[----:B------:R-:W-:Y:S02]  /*09c0*/  LOP3.LUT R12, R13, UR57, RZ, 0x3c, !PT ;  /* 0x000000390d0c7c12 */ /* 0x000fe4000f8e3cff */
[----:B------:R-:W-:Y:S02]  /*09d0*/  IMAD.HI.U32 R5, R6, UR5, RZ ;  /* 0x0000000506057c27 */ /* 0x000fe4000f8e00ff */
[----:B------:R-:W-:Y:S02]  /*09e0*/  SEL R14, R7, R9, !P6 ;  /* 0x00000009070e7207 */ /* 0x000fe40007000000 */
[----:B------:R-:W-:Y:S02]  /*09f0*/  ISETP.GE.AND P2, PT, R12, RZ, PT ;  /* 0x000000ff0c00720c */ /* 0x000fe40003f46270 */
[----:B------:R-:W-:Y:S01]  /*0a00*/  IADD3 R9, PT, PT, -R5, RZ, RZ ;  /* 0x000000ff05097210 */ /* 0x000fe20007ffe1ff */
[----:B------:R-:W-:-:S04]  /*0a10*/  IMAD.MOV R8, RZ, RZ, -R14 ;  /* 0x000000ffff087224 */ /* 0x000fc800078e0a0e */
[----:B------:R-:W-:Y:S02]  /*0a20*/  IMAD R6, R9, UR12, R6 ;  /* 0x0000000c09067c24 */ /* 0x000fe4000f8e0206 */
[----:B------:R-:W-:-:S03]  /*0a30*/  IMAD R15, R8, UR56, R15 ;  /* 0x00000038080f7c24 */ /* 0x000fc6000f8e020f */
[----:B------:R-:W-:Y:S02]  /*0a40*/  ISETP.LT.U32.AND P0, PT, R6, UR12, PT ;  /* 0x0000000c06007c0c */ /* 0x000fe4000bf01070 */
[----:B------:R-:W-:-:S05]  /*0a50*/  IABS R8, R15 ;  /* 0x0000000f00087213 */ /* 0x000fca0000000000 */
[----:B------:R-:W-:-:S04]  /*0a60*/  IMAD.HI.U32 R10, R8, UR5, RZ ;  /* 0x00000005080a7c27 */ /* 0x000fc8000f8e00ff */
[----:B------:R-:W-:Y:S02]  /*0a70*/  IMAD.MOV R9, RZ, RZ, -R10 ;  /* 0x000000ffff097224 */ /* 0x000fe400078e0a0a */
[----:B------:R-:W-:Y:S02]  /*0a80*/  @!P0 IADD3 R6, PT, PT, R6, -UR12, RZ ;  /* 0x8000000c06068c10 */ /* 0x000fe4000fffe0ff */
[----:B------:R-:W-:Y:S02]  /*0a90*/  @!P0 IADD3 R5, PT, PT, R5, 0x1, RZ ;  /* 0x0000000105058810 */ /* 0x000fe40007ffe0ff */
[----:B------:R-:W-:Y:S01]  /*0aa0*/  ISETP.GE.U32.AND P1, PT, R6, UR12, PT ;  /* 0x0000000c06007c0c */ /* 0x000fe2000bf26070 */
[----:B------:R-:W-:Y:S01]  /*0ab0*/  IMAD R6, R9, UR12, R8 ;  /* 0x0000000c09067c24 */ /* 0x000fe2000f8e0208 */
[----:B------:R-:W-:Y:S02]  /*0ac0*/  LOP3.LUT R9, RZ, UR57, RZ, 0x33, !PT ;  /* 0x00000039ff097c12 */ /* 0x000fe4000f8e33ff */
[----:B------:R-:W-:-:S02]  /*0ad0*/  LOP3.LUT R8, R15, UR57, RZ, 0x3c, !PT ;  /* 0x000000390f087c12 */ /* 0x000fc4000f8e3cff */
[----:B------:R-:W-:-:S07]  /*0ae0*/  ISETP.LT.U32.AND P0, PT, R6, UR12, PT ;  /* 0x0000000c06007c0c */ /* 0x000fce000bf01070 */
[----:B------:R-:W-:-:S05]  /*0af0*/  @P1 VIADD R5, R5, 0x1 ;  /* 0x0000000105051836 */ /* 0x000fca0000000000 */
[----:B------:R-:W-:Y:S01]  /*0b00*/  @!P2 IADD3 R5, PT, PT, -R5, RZ, RZ ;  /* 0x000000ff0505a210 */ /* 0x000fe20007ffe1ff */
[----:B------:R-:W-:Y:S01]  /*0b10*/  @!P0 VIADD R6, R6, -UR12 ;  /* 0x8000000c06068c36 */ /* 0x000fe20008000000 */
[----:B------:R-:W-:Y:S01]  /*0b20*/  ISETP.GE.AND P2, PT, R8, RZ, PT ;  /* 0x000000ff0800720c */ /* 0x000fe20003f46270 */
[----:B------:R-:W-:Y:S01]  /*0b30*/  @!P0 VIADD R10, R10, 0x1 ;  /* 0x000000010a0a8836 */ /* 0x000fe20000000000 */
[----:B------:R-:W-:Y:S02]  /*0b40*/  SEL R5, R9, R5, !P3 ;  /* 0x0000000509057207 */ /* 0x000fe40005800000 */
[----:B------:R-:W-:Y:S02]  /*0b50*/  ISETP.GE.U32.AND P1, PT, R6, UR12, PT ;  /* 0x0000000c06007c0c */ /* 0x000fe4000bf26070 */
[----:B------:R-:W-:Y:S02]  /*0b60*/  IADD3 R6, PT, PT, -R5, RZ, RZ ;  /* 0x000000ff05067210 */ /* 0x000fe40007ffe1ff */
[----:B------:R-:W-:-:S02]  /*0b70*/  PLOP3.LUT P0, PT, PT, PT, UP3, 0x40, 0x4 ;  /* 0x000000000004781c */ /* 0x000fc40003f0e838 */
[----:B------:R-:W-:Y:S01]  /*0b80*/  SEL R8, R11, RZ, !P4 ;  /* 0x000000ff0b087207 */ /* 0x000fe20006000000 */
[----:B------:R-:W-:Y:S01]  /*0b90*/  IMAD R6, R6, UR57, R13 ;  /* 0x0000003906067c24 */ /* 0x000fe2000f8e020d */
[----:B------:R-:W-:Y:S01]  /*0ba0*/  SEL R5, R5, RZ, !P0 ;  /* 0x000000ff05057207 */ /* 0x000fe20004000000 */
[----:B------:R-:W0:Y:S01]  /*0bb0*/  LDC.64 R12, c[0x0][0x388] ;  /* 0x0000e200ff0c7b82 */ /* 0x000e220000000a00 */
[----:B------:R-:W-:Y:S01]  /*0bc0*/  PLOP3.LUT P0, PT, PT, PT, UP0, 0x40, 0x4 ;  /* 0x000000000004781c */ /* 0x000fe20003f0e808 */
[----:B------:R-:W-:Y:S02]  /*0bd0*/  IMAD R8, R8, UR45, R3 ;  /* 0x0000002d08087c24 */ /* 0x000fe4000f8e0203 */
[----:B------:R-:W-:Y:S02]  /*0be0*/  @P1 IADD3 R10, PT, PT, R10, 0x1, RZ ;  /* 0x000000010a0a1810 */ /* 0x000fe40007ffe0ff */
[----:B------:R-:W-:Y:S01]  /*0bf0*/  PLOP3.LUT P1, PT, PT, PT, UP2, 0x40, 0x4 ;  /* 0x000000000004781c */ /* 0x000fe20003f2e828 */
[----:B------:R-:W-:Y:S01]  /*0c00*/  IMAD R5, R5, UR46, R8 ;  /* 0x0000002e05057c24 */ /* 0x000fe2000f8e0208 */
[----:B------:R-:W-:Y:S01]  /*0c10*/  SEL R2, R2, RZ, !P0 ;  /* 0x000000ff02027207 */ /* 0x000fe20004000000 */
[----:B------:R-:W-:Y:S01]  /*0c20*/  @!P2 IMAD.MOV R10, RZ, RZ, -R10 ;  /* 0x000000ffff0aa224 */ /* 0x000fe200078e0a0a */
[----:B------:R-:W-:-:S02]  /*0c30*/  SEL R6, R6, RZ, !P1 ;  /* 0x000000ff06067207 */ /* 0x000fc40004800000 */
[----:B------:R-:W-:Y:S01]  /*0c40*/  PLOP3.LUT P1, PT, PT, PT, UP1, 0x40, 0x4 ;  /* 0x000000000004781c */ /* 0x000fe20003f2e818 */
[----:B------:R-:W-:Y:S01]  /*0c50*/  IMAD R11, R2, UR44, RZ ;  /* 0x0000002c020b7c24 */ /* 0x000fe2000f8e02ff */
[----:B------:R-:W-:Y:S01]  /*0c60*/  SEL R10, R9, R10, !P3 ;  /* 0x0000000a090a7207 */ /* 0x000fe20005800000 */
[----:B------:R-:W-:Y:S01]  /*0c70*/  IMAD R5, R6, UR47, R5 ;  /* 0x0000002f06057c24 */ /* 0x000fe2000f8e0205 */
[----:B------:R-:W-:Y:S02]  /*0c80*/  PLOP3.LUT P0, PT, PT, PT, UP3, 0x40, 0x4 ;  /* 0x000000000004781c */ /* 0x000fe40003f0e838 */
[C---:B------:R-:W-:Y:S02]  /*0c90*/  IADD3 R6, PT, PT, -R10.reuse, RZ, RZ ;  /* 0x000000ff0a067210 */ /* 0x040fe40007ffe1ff */
[----:B------:R-:W-:Y:S02]  /*0ca0*/  LEA.HI R5, R5, R5, RZ, 0x1 ;  /* 0x0000000505057211 */ /* 0x000fe400078f08ff */
[----:B------:R-:W-:-:S02]  /*0cb0*/  SEL R10, R10, RZ, !P0 ;  /* 0x000000ff0a0a7207 */ /* 0x000fc40004000000 */
[----:B------:R-:W-:Y:S01]  /*0cc0*/  SHF.R.S32.HI R3, RZ, 0x1, R5 ;  /* 0x00000001ff037819 */ /* 0x000fe20000011405 */
[----:B------:R-:W-:Y:S01]  /*0cd0*/  IMAD R5, R6, UR57, R15 ;  /* 0x0000003906057c24 */ /* 0x000fe2000f8e020f */
[----:B------:R-:W-:Y:S02]  /*0ce0*/  SEL R6, R14, RZ, !P1 ;  /* 0x000000ff0e067207 */ /* 0x000fe40004800000 */
[----:B------:R-:W-:Y:S01]  /*0cf0*/  PLOP3.LUT P1, PT, PT, PT, UP2, 0x40, 0x4 ;  /* 0x000000000004781c */ /* 0x000fe20003f2e828 */
[----:B0-----:R-:W-:-:S04]  /*0d00*/  IMAD.WIDE R2, R3, 0x2, R12 ;  /* 0x0000000203027825 */ /* 0x001fc800078e020c */
[----:B------:R-:W-:Y:S01]  /*0d10*/  IMAD R11, R6, UR45, R11 ;  /* 0x0000002d060b7c24 */ /* 0x000fe2000f8e020b */
[----:B------:R-:W-:Y:S01]  /*0d20*/  SEL R5, R5, RZ, !P1 ;  /* 0x000000ff05057207 */ /* 0x000fe20004800000 */
[----:B------:R0:W2:Y:S01]  /*0d30*/  LDG.E.U16 R6, desc[UR14][R2.64] ;  /* 0x0000000e02067981 */ /* 0x0000a2000c1e1500 */
[----:B------:R-:W-:Y:S02]  /*0d40*/  VIADD R8, R21, 0x80 ;  /* 0x0000008015087836 */ /* 0x000fe40000000000 */
[----:B------:R-:W-:-:S04]  /*0d50*/  IMAD R10, R10, UR46, R11 ;  /* 0x0000002e0a0a7c24 */ /* 0x000fc8000f8e020b */
[----:B------:R-:W-:Y:S01]  /*0d60*/  IMAD R5, R5, UR47, R10 ;  /* 0x0000002f05057c24 */ /* 0x000fe2000f8e020a */
[----:B------:R-:W-:-:S04]  /*0d70*/  IABS R10, R8 ;  /* 0x00000008000a7213 */ /* 0x000fc80000000000 */
[----:B------:R-:W-:Y:S01]  /*0d80*/  LEA.HI R5, R5, R5, RZ, 0x1 ;  /* 0x0000000505057211 */ /* 0x000fe200078f08ff */
[----:B0-----:R-:W-:-:S03]  /*0d90*/  IMAD.HI.U32 R2, R10, UR7, RZ ;  /* 0x000000070a027c27 */ /* 0x001fc6000f8e00ff */
[----:B------:R-:W-:-:S05]  /*0da0*/  SHF.R.S32.HI R5, RZ, 0x1, R5 ;  /* 0x00000001ff057819 */ /* 0x000fca0000011405 */
[----:B------:R-:W-:-:S06]  /*0db0*/  IMAD.WIDE R26, R5, 0x2, R12 ;  /* 0x00000002051a7825 */ /* 0x000fcc00078e020c */
[----:B------:R0:W3:Y:S01]  /*0dc0*/  LDG.E.U16 R26, desc[UR14][R26.64] ;  /* 0x0000000e1a1a7981 */ /* 0x0000e2000c1e1500 */
[----:B------:R-:W-:Y:S01]  /*0dd0*/  IADD3 R3, PT, PT, -R2, RZ, RZ ;  /* 0x000000ff02037210 */ /* 0x000fe20007ffe1ff */
[C---:B------:R-:W-:Y:S01]  /*0de0*/  VIADD R14, R21.reuse, 0xc0 ;  /* 0x000000c0150e7836 */ /* 0x040fe20000000000 */
[----:B------:R-:W-:-:S03]  /*0df0*/  IADD3 R20, PT, PT, R21, 0x100, RZ ;  /* 0x0000010015147810 */ /* 0x000fc60007ffe0ff */
[----:B------:R-:W-:Y:S01]  /*0e00*/  IMAD R3, R3, UR11, R10 ;  /* 0x0000000b03037c24 */ /* 0x000fe2000f8e020a */
[----:B------:R-:W-:Y:S02]  /*0e10*/  IABS R10, R14 ;  /* 0x0000000e000a7213 */ /* 0x000fe40000000000 */
[----:B------:R-:W-:Y:S02]  /*0e20*/  IABS R18, R20 ;  /* 0x0000001400127213 */ /* 0x000fe40000000000 */
[----:B------:R-:W-:Y:S01]  /*0e30*/  ISETP.LT.U32.AND P4, PT, R3, UR11, PT ;  /* 0x0000000b03007c0c */ /* 0x000fe2000bf81070 */
[----:B------:R-:W-:-:S05]  /*0e40*/  IMAD.HI.U32 R5, R10, UR7, RZ ;  /* 0x000000070a057c27 */ /* 0x000fca000f8e00ff */
[----:B------:R-:W-:-:S05]  /*0e50*/  IADD3 R11, PT, PT, -R5, RZ, RZ ;  /* 0x000000ff050b7210 */ /* 0x000fca0007ffe1ff */
[----:B------:R-:W-:Y:S02]  /*0e60*/  IMAD R10, R11, UR11, R10 ;  /* 0x0000000b0b0a7c24 */ /* 0x000fe4000f8e020a */
[----:B------:R-:W-:Y:S01]  /*0e70*/  @!P4 VIADD R3, R3, -UR11 ;  /* 0x8000000b0303cc36 */ /* 0x000fe20008000000 */
[----:B------:R-:W-:Y:S02]  /*0e80*/  @!P4 IADD3 R2, PT, PT, R2, 0x1, RZ ;  /* 0x000000010202c810 */ /* 0x000fe40007ffe0ff */
[----:B------:R-:W-:Y:S02]  /*0e90*/  ISETP.LT.U32.AND P0, PT, R10, UR11, PT ;  /* 0x0000000b0a007c0c */ /* 0x000fe4000bf01070 */
[----:B------:R-:W-:Y:S02]  /*0ea0*/  ISETP.GE.U32.AND P2, PT, R3, UR11, PT ;  /* 0x0000000b03007c0c */ /* 0x000fe4000bf46070 */
[----:B------:R-:W-:-:S04]  /*0eb0*/  LOP3.LUT R3, R8, UR55, RZ, 0x3c, !PT ;  /* 0x0000003708037c12 */ /* 0x000fc8000f8e3cff */
[----:B------:R-:W-:Y:S02]  /*0ec0*/  ISETP.GE.AND P1, PT, R3, RZ, PT ;  /* 0x000000ff0300720c */ /* 0x000fe40003f26270 */
[----:B------:R-:W-:-:S03]  /*0ed0*/  LOP3.LUT R3, R14, UR55, RZ, 0x3c, !PT ;  /* 0x000000370e037c12 */ /* 0x000fc6000f8e3cff */
[----:B------:R-:W-:Y:S02]  /*0ee0*/  @!P0 IADD3 R10, PT, PT, R10, -UR11, RZ ;  /* 0x8000000b0a0a8c10 */ /* 0x000fe4000fffe0ff */
[----:B------:R-:W-:Y:S01]  /*0ef0*/  @P2 VIADD R2, R2, 0x1 ;  /* 0x0000000102022836 */ /* 0x000fe20000000000 */
[----:B------:R-:W-:Y:S02]  /*0f00*/  @!P0 IADD3 R5, PT, PT, R5, 0x1, RZ ;  /* 0x0000000105058810 */ /* 0x000fe40007ffe0ff */
[----:B------:R-:W-:-:S03]  /*0f10*/  ISETP.GE.U32.AND P2, PT, R10, UR11, PT ;  /* 0x0000000b0a007c0c */ /* 0x000fc6000bf46070 */
[----:B------:R-:W-:Y:S01]  /*0f20*/  @!P1 IMAD.MOV R2, RZ, RZ, -R2 ;  /* 0x000000ffff029224 */ /* 0x000fe200078e0a02 */
[----:B------:R-:W-:-:S04]  /*0f30*/  ISETP.GE.AND P1, PT, R3, RZ, PT ;  /* 0x000000ff0300720c */ /* 0x000fc80003f26270 */
[----:B------:R-:W-:-:S05]  /*0f40*/  SEL R11, R0, R2, !P5 ;  /* 0x00000002000b7207 */ /* 0x000fca0006800000 */
[----:B------:R-:W-:Y:S01]  /*0f50*/  IMAD.MOV R3, RZ, RZ, -R11 ;  /* 0x000000ffff037224 */ /* 0x000fe200078e0a0b */
[----:B------:R-:W-:-:S03]  /*0f60*/  @P2 IADD3 R5, PT, PT, R5, 0x1, RZ ;  /* 0x0000000105052810 */ /* 0x000fc60007ffe0ff */
[----:B------:R-:W-:Y:S02]  /*0f70*/  IMAD R19, R3, UR55, R8 ;  /* 0x0000003703137c24 */ /* 0x000fe4000f8e0208 */
[----:B------:R-:W-:-:S03]  /*0f80*/  @!P1 IMAD.MOV R5, RZ, RZ, -R5 ;  /* 0x000000ffff059224 */ /* 0x000fc600078e0a05 */
[----:B------:R-:W-:Y:S02]  /*0f90*/  IABS R10, R19 ;  /* 0x00000013000a7213 */ /* 0x000fe40000000000 */
[----:B------:R-:W-:-:S03]  /*0fa0*/  SEL R2, R0, R5, !P5 ;  /* 0x0000000500027207 */ /* 0x000fc60006800000 */
[----:B------:R-:W-:Y:S01]  /*0fb0*/  IMAD.HI.U32 R3, R10, UR9, RZ ;  /* 0x000000090a037c27 */ /* 0x000fe2000f8e00ff */
[----:B------:R-:W-:-:S03]  /*0fc0*/  IADD3 R15, PT, PT, -R2, RZ, RZ ;  /* 0x000000ff020f7210 */ /* 0x000fc60007ffe1ff */
[----:B------:R-:W-:Y:S02]  /*0fd0*/  IMAD.MOV R5, RZ, RZ, -R3 ;  /* 0x000000ffff057224 */ /* 0x000fe400078e0a03 */
[----:B------:R-:W-:Y:S02]  /*0fe0*/  IMAD R25, R15, UR55, R14 ;  /* 0x000000370f197c24 */ /* 0x000fe4000f8e020e */
[----:B------:R-:W-:-:S03]  /*0ff0*/  IMAD R5, R5, UR10, R10 ;  /* 0x0000000a05057c24 */ /* 0x000fc6000f8e020a */
[----:B------:R-:W-:Y:S02]  /*1000*/  IABS R15, R25 ;  /* 0x00000019000f7213 */ /* 0x000fe40000000000 */
[----:B------:R-:W-:-:S03]  /*1010*/  ISETP.LT.U32.AND P2, PT, R5, UR10, PT ;  /* 0x0000000a05007c0c */ /* 0x000fc6000bf41070 */
[----:B------:R-:W-:-:S05]  /*1020*/  IMAD.HI.U32 R10, R15, UR9, RZ ;  /* 0x000000090f0a7c27 */ /* 0x000fca000f8e00ff */
[----:B------:R-:W-:-:S05]  /*1030*/  IADD3 R16, PT, PT, -R10, RZ, RZ ;  /* 0x000000ff0a107210 */ /* 0x000fca0007ffe1ff */
[----:B------:R-:W-:Y:S02]  /*1040*/  @!P2 VIADD R5, R5, -UR10 ;  /* 0x8000000a0505ac36 */ /* 0x000fe40008000000 */
[----:B------:R-:W-:-:S03]  /*1050*/  @!P2 VIADD R3, R3, 0x1 ;  /* 0x000000010303a836 */ /* 0x000fc60000000000 */
[----:B------:R-:W-:Y:S01]  /*1060*/  ISETP.GE.U32.AND P1, PT, R5, UR10, PT ;  /* 0x0000000a05007c0c */ /* 0x000fe2000bf26070 */
[----:B------:R-:W-:Y:S01]  /*1070*/  IMAD R5, R16, UR10, R15 ;  /* 0x0000000a10057c24 */ /* 0x000fe2000f8e020f */
[----:B------:R-:W-:Y:S01]  /*1080*/  LOP3.LUT R16, R19, UR56, RZ, 0x3c, !PT ;  /* 0x0000003813107c12 */ /* 0x000fe2000f8e3cff */
[----:B------:R-:W-:-:S03]  /*1090*/  IMAD.HI.U32 R15, R18, UR7, RZ ;  /* 0x00000007120f7c27 */ /* 0x000fc6000f8e00ff */
[----:B------:R-:W-:Y:S02]  /*10a0*/  ISETP.GE.AND P4, PT, R16, RZ, PT ;  /* 0x000000ff1000720c */ /* 0x000fe40003f86270 */
[----:B------:R-:W-:Y:S02]  /*10b0*/  IADD3 R17, PT, PT, -R15, RZ, RZ ;  /* 0x000000ff0f117210 */ /* 0x000fe40007ffe1ff */
[----:B------:R-:W-:-:S03]  /*10c0*/  ISETP.LT.U32.AND P0, PT, R5, UR10, PT ;  /* 0x0000000a05007c0c */ /* 0x000fc6000bf01070 */
[----:B------:R-:W-:Y:S02]  /*10d0*/  IMAD R18, R17, UR11, R18 ;  /* 0x0000000b11127c24 */ /* 0x000fe4000f8e0212 */
[----:B------:R-:W-:-:S03]  /*10e0*/  @P1 VIADD R3, R3, 0x1 ;  /* 0x0000000103031836 */ /* 0x000fc60000000000 */
[----:B------:R-:W-:Y:S01]  /*10f0*/  ISETP.LT.U32.AND P1, PT, R18, UR11, PT ;  /* 0x0000000b12007c0c */ /* 0x000fe2000bf21070 */
[----:B------:R-:W-:-:S04]  /*1100*/  @!P4 IMAD.MOV R3, RZ, RZ, -R3 ;  /* 0x000000ffff03c224 */ /* 0x000fc800078e0a03 */
[----:B------:R-:W-:Y:S01]  /*1110*/  @!P0 IADD3 R5, PT, PT, R5, -UR10, RZ ;  /* 0x8000000a05058c10 */ /* 0x000fe2000fffe0ff */
[----:B------:R-:W-:Y:S01]  /*1120*/  @!P0 VIADD R10, R10, 0x1 ;  /* 0x000000010a0a8836 */ /* 0x000fe20000000000 */
[----:B------:R-:W-:Y:S02]  /*1130*/  SEL R17, R7, R3, !P6 ;  /* 0x0000000307117207 */ /* 0x000fe40007000000 */
[----:B------:R-:W-:Y:S02]  /*1140*/  ISETP.GE.U32.AND P4, PT, R5, UR10, PT ;  /* 0x0000000a05007c0c */ /* 0x000fe4000bf86070 */
[----:B------:R-:W-:Y:S02]  /*1150*/  LOP3.LUT R3, R25, UR56, RZ, 0x3c, !PT ;  /* 0x0000003819037c12 */ /* 0x000fe4000f8e3cff */
[----:B------:R-:W-:Y:S01]  /*1160*/  @!P1 IADD3 R18, PT, PT, R18, -UR11, RZ ;  /* 0x8000000b12129c10 */ /* 0x000fe2000fffe0ff */
[----:B------:R-:W-:Y:S01]  /*1170*/  @!P1 VIADD R15, R15, 0x1 ;  /* 0x000000010f0f9836 */ /* 0x000fe20000000000 */
[----:B------:R-:W-:-:S02]  /*1180*/  ISETP.GE.AND P2, PT, R3, RZ, PT ;  /* 0x000000ff0300720c */ /* 0x000fc40003f46270 */
[----:B------:R-:W-:Y:S02]  /*1190*/  IADD3 R16, PT, PT, -R17, RZ, RZ ;  /* 0x000000ff11107210 */ /* 0x000fe40007ffe1ff */
[----:B------:R-:W-:Y:S02]  /*11a0*/  ISETP.GE.U32.AND P0, PT, R18, UR11, PT ;  /* 0x0000000b12007c0c */ /* 0x000fe4000bf06070 */
[----:B------:R-:W-:Y:S01]  /*11b0*/  LOP3.LUT R3, R20, UR55, RZ, 0x3c, !PT ;  /* 0x0000003714037c12 */ /* 0x000fe2000f8e3cff */
[----:B------:R-:W-:Y:S02]  /*11c0*/  IMAD R16, R16, UR56, R19 ;  /* 0x0000003810107c24 */ /* 0x000fe4000f8e0213 */
[----:B------:R-:W-:-:S03]  /*11d0*/  @P4 VIADD R10, R10, 0x1 ;  /* 0x000000010a0a4836 */ /* 0x000fc60000000000 */
[----:B------:R-:W-:Y:S02]  /*11e0*/  IABS R18, R16 ;  /* 0x0000001000127213 */ /* 0x000fe40000000000 */
[----:B------:R-:W-:Y:S02]  /*11f0*/  @!P2 IADD3 R10, PT, PT, -R10, RZ, RZ ;  /* 0x000000ff0a0aa210 */ /* 0x000fe40007ffe1ff */
[----:B------:R-:W-:Y:S01]  /*1200*/  ISETP.GE.AND P2, PT, R3, RZ, PT ;  /* 0x000000ff0300720c */ /* 0x000fe20003f46270 */
[----:B------:R-:W-:Y:S01]  /*1210*/  IMAD.HI.U32 R19, R18, UR5, RZ ;  /* 0x0000000512137c27 */ /* 0x000fe2000f8e00ff */
[----:B------:R-:W-:Y:S02]  /*1220*/  @P0 IADD3 R15, PT, PT, R15, 0x1, RZ ;  /* 0x000000010f0f0810 */ /* 0x000fe40007ffe0ff */
[----:B------:R-:W-:Y:S02]  /*1230*/  SEL R10, R7, R10, !P6 ;  /* 0x0000000a070a7207 */ /* 0x000fe40007000000 */
[----:B------:R-:W-:Y:S01]  /*1240*/  IADD3 R3, PT, PT, -R19, RZ, RZ ;  /* 0x000000ff13037210 */ /* 0x000fe20007ffe1ff */
[----:B------:R-:W-:-:S02]  /*1250*/  IMAD.MOV.U32 R5, RZ, RZ, R15 ;  /* 0x000000ffff057224 */ /* 0x000fc400078e000f */
[----:B------:R-:W-:Y:S02]  /*1260*/  IMAD.MOV R24, RZ, RZ, -R10 ;  /* 0x000000ffff187224 */ /* 0x000fe400078e0a0a */
[----:B------:R-:W-:Y:S02]  /*1270*/  IMAD R18, R3, UR12, R18 ;  /* 0x0000000c03127c24 */ /* 0x000fe4000f8e0212 */
[----:B------:R-:W-:Y:S01]  /*1280*/  @!P2 IADD3 R5, PT, PT, -R5, RZ, RZ ;  /* 0x000000ff0505a210 */ /* 0x000fe20007ffe1ff */
[----:B------:R-:W-:Y:S02]  /*1290*/  IMAD R15, R24, UR56, R25 ;  /* 0x00000038180f7c24 */ /* 0x000fe4000f8e0219 */
[----:B------:R-:W-:Y:S02]  /*12a0*/  ISETP.LT.U32.AND P4, PT, R18, UR12, PT ;  /* 0x0000000c12007c0c */ /* 0x000fe4000bf81070 */
[----:B------:R-:W-:Y:S02]  /*12b0*/  SEL R5, R0, R5, !P5 ;  /* 0x0000000500057207 */ /* 0x000fe40006800000 */
[----:B------:R-:W-:-:S03]  /*12c0*/  IABS R24, R15 ;  /* 0x0000000f00187213 */ /* 0x000fc60000000000 */
[----:B------:R-:W-:Y:S02]  /*12d0*/  IMAD.MOV R3, RZ, RZ, -R5 ;  /* 0x000000ffff037224 */ /* 0x000fe400078e0a05 */
[----:B------:R-:W-:-:S04]  /*12e0*/  IMAD.HI.U32 R25, R24, UR5, RZ ;  /* 0x0000000518197c27 */ /* 0x000fc8000f8e00ff */
[----:B------:R-:W-:Y:S01]  /*12f0*/  IMAD R3, R3, UR55, R20 ;  /* 0x0000003703037c24 */ /* 0x000fe2000f8e0214 */
[----:B0-----:R-:W-:Y:S01]  /*1300*/  IADD3 R27, PT, PT, -R25, RZ, RZ ;  /* 0x000000ff191b7210 */ /* 0x001fe20007ffe1ff */
[----:B------:R-:W-:Y:S02]  /*1310*/  @!P4 VIADD R18, R18, -UR12 ;  /* 0x8000000c1212cc36 */ /* 0x000fe40008000000 */
[----:B------:R-:W-:Y:S01]  /*1320*/  @!P4 VIADD R19, R19, 0x1 ;  /* 0x000000011313c836 */ /* 0x000fe20000000000 */
[----:B------:R-:W-:Y:S01]  /*1330*/  IABS R32, R3 ;  /* 0x0000000300207213 */ /* 0x000fe20000000000 */
[----:B------:R-:W-:Y:S01]  /*1340*/  IMAD R24, R27, UR12, R24 ;  /* 0x0000000c1b187c24 */ /* 0x000fe2000f8e0218 */
[----:B------:R-:W-:Y:S02]  /*1350*/  ISETP.GE.U32.AND P1, PT, R18, UR12, PT ;  /* 0x0000000c12007c0c */ /* 0x000fe4000bf26070 */
[----:B------:R-:W-:Y:S02]  /*1360*/  MOV R27, R32 ;  /* 0x00000020001b7202 */ /* 0x000fe40000000f00 */
[----:B------:R-:W-:-:S02]  /*1370*/  LOP3.LUT R32, R16, UR57, RZ, 0x3c, !PT ;  /* 0x0000003910207c12 */ /* 0x000fc4000f8e3cff */
[----:B------:R-:W-:Y:S01]  /*1380*/  ISETP.LT.U32.AND P2, PT, R24, UR12, PT ;  /* 0x0000000c18007c0c */ /* 0x000fe2000bf41070 */
[----:B------:R-:W-:Y:S01]  /*1390*/  IMAD.HI.U32 R18, R27, UR9, RZ ;  /* 0x000000091b127c27 */ /* 0x000fe2000f8e00ff */
[----:B------:R-:W-:Y:S02]  /*13a0*/  ISETP.GE.AND P0, PT, R32, RZ, PT ;  /* 0x000000ff2000720c */ /* 0x000fe40003f06270 */
[----:B------:R-:W-:Y:S02]  /*13b0*/  PLOP3.LUT P4, PT, PT, PT, UP1, 0x40, 0x4 ;  /* 0x000000000004781c */ /* 0x000fe40003f8e818 */
[----:B------:R-:W-:Y:S01]  /*13c0*/  IADD3 R32, PT, PT, -R18, RZ, RZ ;  /* 0x000000ff12207210 */ /* 0x000fe20007ffe1ff */
[----:B------:R-:W-:Y:S01]  /*13d0*/  @P1 VIADD R19, R19, 0x1 ;  /* 0x0000000113131836 */ /* 0x000fe20000000000 */
[----:B------:R-:W-:Y:S02]  /*13e0*/  PLOP3.LUT P1, PT, PT, PT, UP0, 0x40, 0x4 ;  /* 0x000000000004781c */ /* 0x000fe40003f2e808 */
[----:B------:R-:W-:Y:S01]  /*13f0*/  SEL R17, R17, RZ, !P4 ;  /* 0x000000ff11117207 */ /* 0x000fe20006000000 */
[----:B------:R-:W-:Y:S01]  /*1400*/  IMAD R27, R32, UR10, R27 ;  /* 0x0000000a201b7c24 */ /* 0x000fe2000f8e021b */
[----:B------:R-:W-:Y:S01]  /*1410*/  SEL R11, R11, RZ, !P1 ;  /* 0x000000ff0b0b7207 */ /* 0x000fe20004800000 */
[----:B------:R-:W-:Y:S01]  /*1420*/  @!P2 VIADD R25, R25, 0x1 ;  /* 0x000000011919a836 */ /* 0x000fe20000000000 */
[----:B------:R-:W-:Y:S01]  /*1430*/  @!P2 IADD3 R24, PT, PT, R24, -UR12, RZ ;  /* 0x8000000c1818ac10 */ /* 0x000fe2000fffe0ff */
[----:B------:R-:W-:Y:S01]  /*1440*/  @!P0 IMAD.MOV R19, RZ, RZ, -R19 ;  /* 0x000000ffff138224 */ /* 0x000fe200078e0a13 */
[----:B------:R-:W-:-:S02]  /*1450*/  ISETP.LT.U32.AND P0, PT, R27, UR10, PT ;  /* 0x0000000a1b007c0c */ /* 0x000fc4000bf01070 */
[----:B------:R-:W-:Y:S02]  /*1460*/  ISETP.GE.U32.AND P1, PT, R24, UR12, PT ;  /* 0x0000000c18007c0c */ /* 0x000fe4000bf26070 */
[----:B------:R-:W-:Y:S02]  /*1470*/  SEL R19, R9, R19, !P3 ;  /* 0x0000001309137207 */ /* 0x000fe40005800000 */
[----:B------:R-:W-:Y:S02]  /*1480*/  PLOP3.LUT P4, PT, PT, PT, UP3, 0x40, 0x4 ;  /* 0x000000000004781c */ /* 0x000fe40003f8e838 */
[----:B------:R-:W-:Y:S02]  /*1490*/  IADD3 R33, PT, PT, -R19, RZ, RZ ;  /* 0x000000ff13217210 */ /* 0x000fe40007ffe1ff */
[----:B------:R-:W-:Y:S02]  /*14a0*/  LOP3.LUT R24, R15, UR57, RZ, 0x3c, !PT ;  /* 0x000000390f187c12 */ /* 0x000fe4000f8e3cff */
[----:B------:R-:W-:Y:S01]  /*14b0*/  SEL R19, R19, RZ, !P4 ;  /* 0x000000ff13137207 */ /* 0x000fe20006000000 */
[----:B------:R-:W-:Y:S01]  /*14c0*/  IMAD R16, R33, UR57, R16 ;  /* 0x0000003921107c24 */ /* 0x000fe2000f8e0210 */
[----:B------:R-:W-:Y:S01]  /*14d0*/  ISETP.GE.AND P4, PT, R24, RZ, PT ;  /* 0x000000ff1800720c */ /* 0x000fe20003f86270 */
[----:B------:R-:W-:Y:S01]  /*14e0*/  IMAD R24, R11, UR44, RZ ;  /* 0x0000002c0b187c24 */ /* 0x000fe2000f8e02ff */
[----:B------:R-:W-:Y:S01]  /*14f0*/  PLOP3.LUT P2, PT, PT, PT, UP2, 0x40, 0x4 ;  /* 0x000000000004781c */ /* 0x000fe20003f4e828 */
[----:B------:R-:W-:Y:S01]  /*1500*/  @P1 VIADD R25, R25, 0x1 ;  /* 0x0000000119191836 */ /* 0x000fe20000000000 */
[----:B------:R-:W-:Y:S01]  /*1510*/  @!P0 IADD3 R27, PT, PT, R27, -UR10, RZ ;  /* 0x8000000a1b1b8c10 */ /* 0x000fe2000fffe0ff */
[----:B------:R-:W-:Y:S01]  /*1520*/  IMAD R24, R17, UR45, R24 ;  /* 0x0000002d11187c24 */ /* 0x000fe2000f8e0218 */
[----:B------:R-:W-:Y:S01]  /*1530*/  SEL R16, R16, RZ, !P2 ;  /* 0x000000ff10107207 */ /* 0x000fe20005000000 */
[----:B------:R-:W-:Y:S01]  /*1540*/  @!P0 VIADD R18, R18, 0x1 ;  /* 0x0000000112128836 */ /* 0x000fe20000000000 */
[----:B------:R-:W-:Y:S01]  /*1550*/  ISETP.GE.U32.AND P2, PT, R27, UR10, PT ;  /* 0x0000000a1b007c0c */ /* 0x000fe2000bf46070 */
[----:B------:R-:W-:Y:S01]  /*1560*/  IMAD R19, R19, UR46, R24 ;  /* 0x0000002e13137c24 */ /* 0x000fe2000f8e0218 */
[----:B------:R-:W-:-:S02]  /*1570*/  LOP3.LUT R11, R3, UR56, RZ, 0x3c, !PT ;  /* 0x00000038030b7c12 */ /* 0x000fc4000f8e3cff */
[----:B------:R-:W-:Y:S01]  /*1580*/  PLOP3.LUT P0, PT, PT, PT, UP0, 0x40, 0x4 ;  /* 0x000000000004781c */ /* 0x000fe20003f0e808 */
[----:B------:R-:W-:Y:S01]  /*1590*/  IMAD R16, R16, UR47, R19 ;  /* 0x0000002f10107c24 */ /* 0x000fe2000f8e0213 */
[----:B------:R-:W-:Y:S02]  /*15a0*/  ISETP.GE.AND P1, PT, R11, RZ, PT ;  /* 0x000000ff0b00720c */ /* 0x000fe40003f26270 */
[----:B------:R-:W-:Y:S02]  /*15b0*/  @!P4 IADD3 R25, PT, PT, -R25, RZ, RZ ;  /* 0x000000ff1919c210 */ /* 0x000fe40007ffe1ff */
[----:B------:R-:W-:Y:S02]  /*15c0*/  LEA.HI R16, R16, R16, RZ, 0x1 ;  /* 0x0000001010107211 */ /* 0x000fe400078f08ff */
[----:B------:R-:W-:Y:S01]  /*15d0*/  SEL R25, R9, R25, !P3 ;  /* 0x0000001909197207 */ /* 0x000fe20005800000 */
[----:B------:R-:W-:Y:S01]  /*15e0*/  @P2 VIADD R18, R18, 0x1 ;  /* 0x0000000112122836 */ /* 0x000fe20000000000 */
[----:B------:R-:W-:-:S02]  /*15f0*/  SHF.R.S32.HI R17, RZ, 0x1, R16 ;  /* 0x00000001ff117819 */ /* 0x000fc40000011410 */
[----:B------:R-:W-:Y:S02]  /*1600*/  IADD3 R24, PT, PT, -R25, RZ, RZ ;  /* 0x000000ff19187210 */ /* 0x000fe40007ffe1ff */
[----:B------:R-:W-:Y:S01]  /*1610*/  SEL R2, R2, RZ, !P0 ;  /* 0x000000ff02027207 */ /* 0x000fe20004000000 */
[----:B------:R-:W-:Y:S01]  /*1620*/  IMAD.WIDE R16, R17, 0x2, R12 ;  /* 0x0000000211107825 */ /* 0x000fe200078e020c */
[----:B------:R-:W-:Y:S02]  /*1630*/  @!P1 IADD3 R18, PT, PT, -R18, RZ, RZ ;  /* 0x000000ff12129210 */ /* 0x000fe40007ffe1ff */
[----:B------:R-:W-:Y:S01]  /*1640*/  PLOP3.LUT P2, PT, PT, PT, UP1, 0x40, 0x4 ;  /* 0x000000000004781c */ /* 0x000fe20003f4e818 */
[----:B------:R-:W-:Y:S01]  /*1650*/  IMAD R11, R24, UR57, R15 ;  /* 0x00000039180b7c24 */ /* 0x000fe2000f8e020f */
[----:B------:R-:W-:Y:S01]  /*1660*/  SEL R15, R7, R18, !P6 ;  /* 0x00000012070f7207 */ /* 0x000fe20007000000 */
[----:B------:R-:W-:Y:S01]  /*1670*/  IMAD R19, R2, UR44, RZ ;  /* 0x0000002c02137c24 */ /* 0x000fe2000f8e02ff */
[----:B------:R0:W4:Y:S01]  /*1680*/  LDG.E.U16 R27, desc[UR14][R16.64] ;  /* 0x0000000e101b7981 */ /* 0x000122000c1e1500 */
[----:B------:R-:W-:-:S02]  /*1690*/  PLOP3.LUT P0, PT, PT, PT, UP3, 0x40, 0x4 ;  /* 0x000000000004781c */ /* 0x000fc40003f0e838 */
[----:B------:R-:W-:Y:S01]  /*16a0*/  IMAD.MOV R2, RZ, RZ, -R15 ;  /* 0x000000ffff027224 */ /* 0x000fe200078e0a0f */
[----:B------:R-:W-:Y:S02]  /*16b0*/  SEL R10, R10, RZ, !P2 ;  /* 0x000000ff0a0a7207 */ /* 0x000fe40005000000 */
[----:B------:R-:W-:Y:S02]  /*16c0*/  SEL R25, R25, RZ, !P0 ;  /* 0x000000ff19197207 */ /* 0x000fe40004000000 */
[----:B------:R-:W-:Y:S01]  /*16d0*/  PLOP3.LUT P1, PT, PT, PT, UP2, 0x40, 0x4 ;  /* 0x000000000004781c */ /* 0x000fe20003f2e828 */
[----:B------:R-:W-:Y:S01]  /*16e0*/  IMAD R10, R10, UR45, R19 ;  /* 0x0000002d0a0a7c24 */ /* 0x000fe2000f8e0213 */
[----:B------:R-:W-:Y:S01]  /*16f0*/  R2UR UR16, R22 ;  /* 0x00000000161072ca */ /* 0x000fe200000e0000 */
[----:B0-----:R-:W-:Y:S01]  /*1700*/  IMAD R17, R2, UR56, R3 ;  /* 0x0000003802117c24 */ /* 0x001fe2000f8e0203 */
[----:B------:R-:W-:Y:S01]  /*1710*/  SEL R11, R11, RZ, !P1 ;  /* 0x000000ff0b0b7207 */ /* 0x000fe20004800000 */
[----:B------:R-:W-:Y:S01]  /*1720*/  IMAD R10, R25, UR46, R10 ;  /* 0x0000002e190a7c24 */ /* 0x000fe2000f8e020a */
[----:B------:R-:W0:Y:S01]  /*1730*/  LDC.64 R2, c[0x0][0x380] ;  /* 0x0000e000ff027b82 */ /* 0x000e220000000a00 */
[----:B--2---:R-:W-:-:S02]  /*1740*/  PRMT R16, R6, 0x7771, RZ ;  /* 0x0000777106107816 */ /* 0x004fc400000000ff */
[----:B------:R-:W-:Y:S01]  /*1750*/  IABS R24, R17 ;  /* 0x0000001100187213 */ /* 0x000fe20000000000 */
[----:B------:R-:W-:Y:S01]  /*1760*/  IMAD R10, R11, UR47, R10 ;  /* 0x0000002f0b0a7c24 */ /* 0x000fe2000f8e020a */
[----:B------:R-:W-:Y:S02]  /*1770*/  ISETP.NE.AND P4, PT, R16, RZ, PT ;  /* 0x000000ff1000720c */ /* 0x000fe40003f85270 */
[----:B------:R-:W-:Y:S01]  /*1780*/  R2UR UR17, R23 ;  /* 0x00000000171172ca */ /* 0x000fe200000e0000 */
[----:B------:R-:W-:Y:S01]  /*1790*/  IMAD.HI.U32 R25, R24, UR5, RZ ;  /* 0x0000000518197c27 */ /* 0x000fe2000f8e00ff */
[----:B------:R-:W-:-:S04]  /*17a0*/  LEA.HI R10, R10, R10, RZ, 0x1 ;  /* 0x0000000a0a0a7211 */ /* 0x000fc800078f08ff */
[----:B------:R-:W-:Y:S02]  /*17b0*/  IADD3 R35, PT, PT, -R25, RZ, RZ ;  /* 0x000000ff19237210 */ /* 0x000fe40007ffe1ff */
[----:B------:R-:W-:Y:S02]  /*17c0*/  SHF.R.S32.HI R19, RZ, 0x1, R10 ;  /* 0x00000001ff137819 */ /* 0x000fe4000001140a */
[----:B------:R-:W-:Y:S01]  /*17d0*/  LEA.HI R10, R21, R21, RZ, 0x1 ;  /* 0x00000015150a7211 */ /* 0x000fe200078f08ff */
[----:B------:R-:W-:Y:S01]  /*17e0*/  IMAD R24, R35, UR12, R24 ;  /* 0x0000000c23187c24 */ /* 0x000fe2000f8e0218 */
[----:B------:R-:W-:Y:S01]  /*17f0*/  @P4 R2UR UR14, R22 ;  /* 0x00000000160e42ca */ /* 0x000fe200000e0000 */
[----:B------:R-:W-:Y:S01]  /*1800*/  IMAD.WIDE R18, R19, 0x2, R12 ;  /* 0x0000000213127825 */ /* 0x000fe200078e020c */
[----:B------:R-:W-:Y:S02]  /*1810*/  @P4 R2UR UR15, R23 ;  /* 0x00000000170f42ca */ /* 0x000fe400000e0000 */
[----:B------:R-:W-:-:S02]  /*1820*/  ISETP.LT.U32.AND P2, PT, R24, UR12, PT ;  /* 0x0000000c18007c0c */ /* 0x000fc4000bf41070 */
[----:B------:R-:W-:Y:S01]  /*1830*/  SHF.R.S32.HI R11, RZ, 0x1, R10 ;  /* 0x00000001ff0b7819 */ /* 0x000fe2000001140a */
[----:B------:R1:W2:Y:S01]  /*1840*/  LDG.E.U16 R33, desc[UR16][R18.64] ;  /* 0x0000001012217981 */ /* 0x0002a2000c1e1500 */
[----:B---3--:R-:W-:-:S03]  /*1850*/  PRMT R16, R26, 0x7771, RZ ;  /* 0x000077711a107816 */ /* 0x008fc600000000ff */
[----:B0-----:R-:W-:Y:S01]  /*1860*/  IMAD.WIDE R10, R11, 0x8, R2 ;  /* 0x000000080b0a7825 */ /* 0x001fe200078e0202 */
[----:B------:R-:W-:Y:S02]  /*1870*/  LEA.HI R4, R4, R4, RZ, 0x1 ;  /* 0x0000000404047211 */ /* 0x000fe400078f08ff */
[----:B------:R-:W-:Y:S02]  /*1880*/  ISETP.NE.AND P0, PT, R16, RZ, PT ;  /* 0x000000ff1000720c */ /* 0x000fe40003f05270 */
[----:B------:R-:W3:Y:S01]  /*1890*/  @P4 LDG.E R16, desc[UR14][R10.64+0x4] ;  /* 0x0000040e0a104981 */ /* 0x000ee2000c1e1900 */
[----:B------:R-:W-:Y:S01]  /*18a0*/  @!P2 VIADD R24, R24, -UR12 ;  /* 0x8000000c1818ac36 */ /* 0x000fe20008000000 */
[----:B-1----:R-:W-:Y:S02]  /*18b0*/  SHF.R.S32.HI R19, RZ, 0x1, R4 ;  /* 0x00000001ff137819 */ /* 0x002fe40000011404 */
[----:B------:R-:W-:Y:S02]  /*18c0*/  LOP3.LUT R4, R17, UR57, RZ, 0x3c, !PT ;  /* 0x0000003911047c12 */ /* 0x000fe4000f8e3cff */
[----:B------:R-:W-:Y:S01]  /*18d0*/  ISETP.GE.U32.AND P1, PT, R24, UR12, PT ;  /* 0x0000000c18007c0c */ /* 0x000fe2000bf26070 */
[----:B------:R-:W-:Y:S01]  /*18e0*/  IMAD.WIDE R18, R19, 0x8, R2 ;  /* 0x0000000813127825 */ /* 0x000fe200078e0202 */
[----:B------:R-:W-:-:S02]  /*18f0*/  @!P2 IADD3 R25, PT, PT, R25, 0x1, RZ ;  /* 0x000000011919a810 */ /* 0x000fc40007ffe0ff */
[----:B------:R-:W-:Y:S02]  /*1900*/  ISETP.GE.AND P2, PT, R4, RZ, PT ;  /* 0x000000ff0400720c */ /* 0x000fe40003f46270 */
[----:B------:R-:W-:Y:S02]  /*1910*/  @P0 R2UR UR14, R22 ;  /* 0x00000000160e02ca */ /* 0x000fe400000e0000 */
[----:B------:R-:W-:-:S05]  /*1920*/  @P0 R2UR UR15, R23 ;  /* 0x00000000170f02ca */ /* 0x000fca00000e0000 */
[----:B------:R-:W-:-:S05]  /*1930*/  @P1 VIADD R25, R25, 0x1 ;  /* 0x0000000119191836 */ /* 0x000fca0000000000 */
[----:B------:R-:W-:Y:S02]  /*1940*/  @!P2 IADD3 R25, PT, PT, -R25, RZ, RZ ;  /* 0x000000ff1919a210 */ /* 0x000fe40007ffe1ff */
[----:B------:R-:W-:Y:S01]  /*1950*/  PLOP3.LUT P2, PT, PT, PT, UP0, 0x40, 0x4 ;  /* 0x000000000004781c */ /* 0x000fe20003f4e808 */
[----:B------:R-:W5:Y:S01]  /*1960*/  @P0 LDG.E R24, desc[UR14][R18.64+0x4] ;  /* 0x0000040e12180981 */ /* 0x000f62000c1e1900 */
        /* <DEDUP_REMOVED lines=10> */
[----:B------:R-:W-:Y:S01]  /*1a10*/  IMAD R4, R15, UR45, R4 ;  /* 0x0000002d0f047c24 */ /* 0x000fe2000f8e0204 */
[----:B------:R-:W-:Y:S01]  /*1a20*/  R2UR UR14, R22 ;  /* 0x00000000160e72ca */ /* 0x000fe200000e0000 */
[----:B------:R-:W0:Y:S01]  /*1a30*/  LDCU UR6, c[0x0][0x3f0] ;  /* 0x00007e00ff0677ac */ /* 0x000e220008000800 */
[----:B------:R-:W-:Y:S01]  /*1a40*/  SEL R17, R17, RZ, !P1 ;  /* 0x000000ff11117207 */ /* 0x000fe20004800000 */
[----:B------:R-:W-:Y:S01]  /*1a50*/  IMAD R4, R25, UR46, R4 ;  /* 0x0000002e19047c24 */ /* 0x000fe2000f8e0204 */
[----:B------:R-:W-:Y:S01]  /*1a60*/  R2UR UR15, R23 ;  /* 0x00000000170f72ca */ /* 0x000fe200000e0000 */
[----:B------:R-:W5:Y:S02]  /*1a70*/  LDG.E R19, desc[UR16][R18.64] ;  /* 0x0000001012137981 */ /* 0x000f64000c1e1900 */
[----:B------:R-:W-:-:S05]  /*1a80*/  IMAD R4, R17, UR47, R4 ;  /* 0x0000002f11047c24 */ /* 0x000fca000f8e0204 */
[----:B------:R-:W-:-:S04]  /*1a90*/  LEA.HI R4, R4, R4, RZ, 0x1 ;  /* 0x0000000404047211 */ /* 0x000fc800078f08ff */
[----:B------:R-:W-:Y:S01]  /*1aa0*/  SHF.R.S32.HI R35, RZ, 0x1, R4 ;  /* 0x00000001ff237819 */ /* 0x000fe20000011404 */
[----:B------:R1:W5:Y:S04]  /*1ab0*/  LDG.E R11, desc[UR14][R10.64] ;  /* 0x0000000e0a0b7981 */ /* 0x000368000c1e1900 */
[----:B------:R-:W-:-:S05]  /*1ac0*/  IMAD.WIDE R34, R35, 0x2, R12 ;  /* 0x0000000223227825 */ /* 0x000fca00078e020c */
[----:B------:R-:W5:Y:S01]  /*1ad0*/  LDG.E.U16 R32, desc[UR14][R34.64] ;  /* 0x0000000e22207981 */ /* 0x000f62000c1e1500 */
[----:B------:R-:W-:Y:S02]  /*1ae0*/  LEA.HI R14, R14, R14, RZ, 0x1 ;  /* 0x0000000e0e0e7211 */ /* 0x000fe400078f08ff */
[----:B------:R-:W-:-:S04]  /*1af0*/  PRMT R6, R6, 0x7770, RZ ;  /* 0x0000777006067816 */ /* 0x000fc800000000ff */
[----:B------:R-:W-:Y:S01]  /*1b00*/  ISETP.NE.AND P5, PT, R6, RZ, PT ;  /* 0x000000ff0600720c */ /* 0x000fe20003fa5270 */
[----:B0-----:R-:W-:Y:S01]  /*1b10*/  IMAD.U32 R6, RZ, RZ, UR6 ;  /* 0x00000006ff067e24 */ /* 0x001fe2000f8e00ff */
[----:B------:R-:W-:-:S04]  /*1b20*/  LEA.HI R20, R20, R20, RZ, 0x1 ;  /* 0x0000001414147211 */ /* 0x000fc800078f08ff */
[----:B------:R-:W-:Y:S02]  /*1b30*/  SHF.R.S32.HI R25, RZ, 0x1, R20 ;  /* 0x00000001ff197819 */ /* 0x000fe40000011414 */
[----:B----4-:R-:W-:-:S04]  /*1b40*/  PRMT R4, R27, 0x7771, RZ ;  /* 0x000077711b047816 */ /* 0x010fc800000000ff */
[----:B------:R-:W-:Y:S02]  /*1b50*/  ISETP.NE.AND P2, PT, R4, RZ, PT ;  /* 0x000000ff0400720c */ /* 0x000fe40003f45270 */
[----:B------:R-:W0:Y:S11]  /*1b60*/  LDC.64 R4, c[0x0][0x3f0] ;  /* 0x0000fc00ff047b82 */ /* 0x000e360000000a00 */
[----:B------:R-:W-:-:S02]  /*1b70*/  @P2 R2UR UR18, R22 ;  /* 0x00000000161222ca */ /* 0x000fc400000e0000 */
[----:B------:R-:W-:Y:S02]  /*1b80*/  @P2 R2UR UR19, R23 ;  /* 0x00000000171322ca */ /* 0x000fe400000e0000 */
[----:B0-----:R-:W-:Y:S02]  /*1b90*/  R2UR UR4, R5 ;  /* 0x00000000050472ca */ /* 0x001fe400000e0000 */
[----:B------:R-:W-:Y:S02]  /*1ba0*/  LEA.HI R5, R8, R8, RZ, 0x1 ;  /* 0x0000000808057211 */ /* 0x000fe400078f08ff */
[----:B------:R-:W-:Y:S02]  /*1bb0*/  MOV R8, UR6 ;  /* 0x0000000600087c02 */ /* 0x000fe40008000f00 */
[----:B------:R-:W-:Y:S02]  /*1bc0*/  SHF.R.S32.HI R5, RZ, 0x1, R5 ;  /* 0x00000001ff057819 */ /* 0x000fe40000011405 */
[----:B--2---:R-:W-:-:S04]  /*1bd0*/  PRMT R15, R33, 0x7771, RZ ;  /* 0x00007771210f7816 */ /* 0x004fc800000000ff */
[----:B------:R-:W-:Y:S01]  /*1be0*/  ISETP.NE.AND P1, PT, R15, RZ, PT ;  /* 0x000000ff0f00720c */ /* 0x000fe20003f25270 */
[----:B---3--:R-:W-:Y:S01]  /*1bf0*/  @P4 FMUL R8, R16, UR4 ;  /* 0x0000000410084c20 */ /* 0x008fe20008400000 */
[----:B------:R-:W-:-:S05]  /*1c00*/  IMAD.WIDE R16, R5, 0x8, R2 ;  /* 0x0000000805107825 */ /* 0x000fca00078e0202 */
[----:B------:R-:W2:Y:S01]  /*1c10*/  @P2 LDG.E R35, desc[UR18][R16.64+0x4] ;  /* 0x0000041210232981 */ /* 0x000ea2000c1e1900 */
[----:B------:R-:W-:-:S05]  /*1c20*/  SHF.R.S32.HI R15, RZ, 0x1, R14 ;  /* 0x00000001ff0f7819 */ /* 0x000fca000001140e */
[----:B------:R-:W-:Y:S02]  /*1c30*/  @P1 R2UR UR18, R22 ;  /* 0x00000000161212ca */ /* 0x000fe400000e0000 */
[----:B------:R-:W-:Y:S01]  /*1c40*/  @P1 R2UR UR19, R23 ;  /* 0x00000000171312ca */ /* 0x000fe200000e0000 */
[----:B------:R-:W-:-:S12]  /*1c50*/  IMAD.WIDE R14, R15, 0x8, R2 ;  /* 0x000000080f0e7825 */ /* 0x000fd800078e0202 */
[----:B------:R-:W3:Y:S01]  /*1c60*/  @P1 LDG.E R34, desc[UR18][R14.64+0x4] ;  /* 0x000004120e221981 */ /* 0x000ee2000c1e1900 */
[----:B-----5:R-:W-:Y:S01]  /*1c70*/  @P0 FMUL R6, R24, UR4 ;  /* 0x0000000418060c20 */ /* 0x020fe20008400000 */
[----:B------:R-:W-:Y:S01]  /*1c80*/  IMAD.WIDE R24, R25, 0x8, R2 ;  /* 0x0000000819187825 */ /* 0x000fe200078e0202 */
[----:B------:R-:W-:-:S04]  /*1c90*/  PRMT R5, R32, 0x7771, RZ ;  /* 0x0000777120057816 */ /* 0x000fc800000000ff */
[----:B------:R-:W-:-:S13]  /*1ca0*/  ISETP.NE.AND P0, PT, R5, RZ, PT ;  /* 0x000000ff0500720c */ /* 0x000fda0003f05270 */
[----:B------:R-:W-:Y:S02]  /*1cb0*/  @P0 R2UR UR14, R22 ;  /* 0x00000000160e02ca */ /* 0x000fe400000e0000 */
[----:B------:R-:W-:-:S13]  /*1cc0*/  @P0 R2UR UR15, R23 ;  /* 0x00000000170f02ca */ /* 0x000fda00000e0000 */
[----:B------:R-:W4:Y:S01]  /*1cd0*/  @P0 LDG.E R18, desc[UR14][R24.64+0x4] ;  /* 0x0000040e18120981 */ /* 0x000f22000c1e1900 */
[----:B------:R-:W-:Y:S01]  /*1ce0*/  R2UR UR14, R22 ;  /* 0x00000000160e72ca */ /* 0x000fe200000e0000 */
[----:B------:R-:W-:Y:S01]  /*1cf0*/  VIADD R5, R21, 0x140 ;  /* 0x0000014015057836 */ /* 0x000fe20000000000 */
[----:B------:R-:W-:Y:S02]  /*1d00*/  R2UR UR15, R23 ;  /* 0x00000000170f72ca */ /* 0x000fe400000e0000 */
[----:B------:R-:W-:Y:S02]  /*1d10*/  MOV R20, UR6 ;  /* 0x0000000600147c02 */ /* 0x000fe40008000f00 */
[----:B------:R-:W-:-:S04]  /*1d20*/  PRMT R26, R26, 0x7770, RZ ;  /* 0x000077701a1a7816 */ /* 0x000fc800000000ff */
[----:B------:R-:W-:-:S05]  /*1d30*/  ISETP.NE.AND P4, PT, R26, RZ, PT ;  /* 0x000000ff1a00720c */ /* 0x000fca0003f85270 */
[----:B------:R0:W5:Y:S01]  /*1d40*/  LDG.E R17, desc[UR14][R16.64] ;  /* 0x0000000e10117981 */ /* 0x000162000c1e1900 */
[----:B-1----:R-:W-:Y:S02]  /*1d50*/  MOV R10, UR6 ;  /* 0x00000006000a7c02 */ /* 0x002fe40008000f00 */
[----:B------:R-:W-:Y:S01]  /*1d60*/  PRMT R27, R27, 0x7770, RZ ;  /* 0x000077701b1b7816 */ /* 0x000fe200000000ff */
[----:B--2---:R-:W-:Y:S01]  /*1d70*/  @P2 FMUL R20, R35, UR4 ;  /* 0x0000000423142c20 */ /* 0x004fe20008400000 */
[----:B------:R-:W-:-:S05]  /*1d80*/  IABS R35, R5 ;  /* 0x0000000500237213 */ /* 0x000fca0000000000 */
[----:B------:R-:W-:-:S04]  /*1d90*/  IMAD.HI.U32 R26, R35, UR7, RZ ;  /* 0x00000007231a7c27 */ /* 0x000fc8000f8e00ff */
[----:B0-----:R-:W-:-:S04]  /*1da0*/  IMAD.MOV R16, RZ, RZ, -R26 ;  /* 0x000000ffff107224 */ /* 0x001fc800078e0a1a */
        /* <DEDUP_REMOVED lines=11> */
[----:B------:R-:W-:-:S04]  /*1e60*/  SEL R34, R0, R26, !P2 ;  /* 0x0000001a00227207 */ /* 0x000fc80005000000 */
[----:B------:R-:W-:-:S05]  /*1e70*/  IADD3 R16, PT, PT, -R34, RZ, RZ ;  /* 0x000000ff22107210 */ /* 0x000fca0007ffe1ff */
[----:B------:R-:W-:Y:S02]  /*1e80*/  IMAD R35, R16, UR55, R5 ;  /* 0x0000003710237c24 */ /* 0x000fe4000f8e0205 */
[----:B------:R-:W-:-:S03]  /*1e90*/  IMAD.U32 R16, RZ, RZ, UR6 ;  /* 0x00000006ff107e24 */ /* 0x000fc6000f8e00ff */
[----:B------:R-:W-:Y:S02]  /*1ea0*/  IABS R26, R35 ;  /* 0x00000023001a7213 */ /* 0x000fe40000000000 */
[----:B------:R-:W-:Y:S01]  /*1eb0*/  ISETP.NE.AND P1, PT, R27, RZ, PT ;  /* 0x000000ff1b00720c */ /* 0x000fe20003f25270 */
[----:B----4-:R-:W-:Y:S02]  /*1ec0*/  @P0 FMUL R16, R18, UR4 ;  /* 0x0000000412100c20 */ /* 0x010fe40008400000 */
        /* <DEDUP_REMOVED lines=54> */
[----:B------:R-:W-:Y:S02]  /*2230*/  PRMT R33, R33, 0x7770, RZ ;  /* 0x0000777021217816 */ /* 0x000fe400000000ff */
[----:B------:R-:W-:Y:S02]  /*2240*/  IADD3 R35, PT, PT, R21, 0x180, RZ ;  /* 0x0000018015237810 */ /* 0x000fe40007ffe0ff */
[----:B------:R-:W-:Y:S02]  /*2250*/  ISETP.NE.AND P2, PT, R33, RZ, PT ;  /* 0x000000ff2100720c */ /* 0x000fe40003f45270 */
[----:B------:R-:W-:Y:S01]  /*2260*/  IABS R33, R35 ;  /* 0x0000002300217213 */ /* 0x000fe20000000000 */
[----:B------:R-:W-:Y:S01]  /*2270*/  IMAD.U32 R18, RZ, RZ, UR6 ;  /* 0x00000006ff127e24 */ /* 0x000fe2000f8e00ff */
[----:B------:R-:W-:Y:S02]  /*2280*/  R2UR UR14, R22 ;  /* 0x00000000160e72ca */ /* 0x000fe400000e0000 */
[----:B------:R-:W-:-:S13]  /*2290*/  R2UR UR15, R23 ;  /* 0x00000000170f72ca */ /* 0x000fda00000e0000 */
[----:B------:R-:W3:Y:S04]  /*22a0*/  LDG.E R24, desc[UR14][R24.64] ;  /* 0x0000000e18187981 */ /* 0x000ee8000c1e1900 */
[----:B------:R-:W4:Y:S01]  /*22b0*/  LDG.E R25, desc[UR14][R26.64] ;  /* 0x0000000e1a197981 */ /* 0x000f22000c1e1900 */
[----:B------:R-:W-:Y:S01]  /*22c0*/  PRMT R32, R32, 0x7770, RZ ;  /* 0x0000777020207816 */ /* 0x000fe200000000ff */
[----:B------:R-:W-:Y:S02]  /*22d0*/  VIADD R21, R21, 0x1c0 ;  /* 0x000001c015157836 */ /* 0x000fe40000000000 */
[----:B--2---:R-:W-:Y:S01]  /*22e0*/  @P0 FMUL R18, R5, UR4 ;  /* 0x0000000405120c20 */ /* 0x004fe20008400000 */
        /* <DEDUP_REMOVED lines=10> */
[----:B------:R0:W2:Y:S11]  /*2390*/  LDG.E R33, desc[UR14][R14.64] ;  /* 0x0000000e0e217981 */ /* 0x0000b6000c1e1900 */
        /* <DEDUP_REMOVED lines=32> */
[----:B------:R-:W-:Y:S02]  /*25a0*/  ISETP.NE.AND P0, PT, R32, RZ, PT ;  /* 0x000000ff2000720c */ /* 0x000fe40003f05270 */
        /* <DEDUP_REMOVED lines=12> */
[----:B------:R-:W-:-:S07]  /*2670*/  SEL R15, R9, R15, !P3 ;  /* 0x0000000f090f7207 */ /* 0x000fce0005800000 */
[----:B------:R-:W-:Y:S01]  /*2680*/  @!P6 IMAD.MOV R37, RZ, RZ, -R37 ;  /* 0x000000ffff25e224 */ /* 0x000fe200078e0a25 */
[----:B------:R-:W-:-:S04]  /*2690*/  PLOP3.LUT P6, PT, PT, PT, UP0, 0x40, 0x4 ;  /* 0x000000000004781c */ /* 0x000fc80003fce808 */
[----:B------:R-:W-:Y:S02]  /*26a0*/  SEL R27, R5, RZ, !P6 ;  /* 0x000000ff051b7207 */ /* 0x000fe40007000000 */
[----:B------:R-:W-:Y:S02]  /*26b0*/  PLOP3.LUT P6, PT, PT, PT, UP1, 0x40, 0x4 ;  /* 0x000000000004781c */ /* 0x000fe40003fce818 */
[----:B------:R-:W-:Y:S02]  /*26c0*/  IADD3 R26, PT, PT, -R15, RZ, RZ ;  /* 0x000000ff0f1a7210 */ /* 0x000fe40007ffe1ff */
[----:B------:R-:W-:Y:S02]  /*26d0*/  SEL R14, R14, RZ, !P6 ;  /* 0x000000ff0e0e7207 */ /* 0x000fe40007000000 */
[----:B------:R-:W-:Y:S01]  /*26e0*/  PLOP3.LUT P6, PT, PT, PT, UP3, 0x40, 0x4 ;  /* 0x000000000004781c */ /* 0x000fe20003fce838 */
[----:B------:R-:W-:-:S03]  /*26f0*/  IMAD R26, R26, UR57, R39 ;  /* 0x000000391a1a7c24 */ /* 0x000fc6000f8e0227 */
[----:B------:R-:W-:Y:S02]  /*2700*/  SEL R15, R15, RZ, !P6 ;  /* 0x000000ff0f0f7207 */ /* 0x000fe40007000000 */
[----:B------:R-:W-:-:S04]  /*2710*/  PLOP3.LUT P6, PT, PT, PT, UP2, 0x40, 0x4 ;  /* 0x000000000004781c */ /* 0x000fc80003fce828 */
[----:B------:R-:W-:Y:S02]  /*2720*/  SEL R26, R26, RZ, !P6 ;  /* 0x000000ff1a1a7207 */ /* 0x000fe40007000000 */
[----:B------:R-:W-:-:S04]  /*2730*/  ISETP.NE.AND P6, PT, RZ, UR55, PT ;  /* 0x00000037ff007c0c */ /* 0x000fc8000bfc5270 */
[----:B------:R-:W-:Y:S01]  /*2740*/  SEL R37, R0, R37, !P6 ;  /* 0x0000002500257207 */ /* 0x000fe20007000000 */
[----:B------:R-:W-:-:S03]  /*2750*/  IMAD R27, R27, UR44, RZ ;  /* 0x0000002c1b1b7c24 */ /* 0x000fc6000f8e02ff */
[----:B------:R-:W-:Y:S01]  /*2760*/  IADD3 R0, PT, PT, -R37, RZ, RZ ;  /* 0x000000ff25007210 */ /* 0x000fe20007ffe1ff */
[----:B------:R-:W-:-:S04]  /*2770*/  IMAD R14, R14, UR45, R27 ;  /* 0x0000002d0e0e7c24 */ /* 0x000fc8000f8e021b */
[----:B------:R-:W-:Y:S02]  /*2780*/  IMAD R27, R0, UR55, R21 ;  /* 0x00000037001b7c24 */ /* 0x000fe4000f8e0215 */
[----:B------:R-:W-:-:S03]  /*2790*/  FMUL R5, R11, UR4 ;  /* 0x000000040b057c20 */ /* 0x000fc60008400000 */
[----:B------:R-:W-:Y:S01]  /*27a0*/  IABS R11, R27 ;  /* 0x0000001b000b7213 */ /* 0x000fe20000000000 */
[----:B------:R-:W-:-:S04]  /*27b0*/  IMAD R15, R15, UR46, R14 ;  /* 0x0000002e0f0f7c24 */ /* 0x000fc8000f8e020e */
[----:B------:R-:W-:-:S04]  /*27c0*/  IMAD.HI.U32 R0, R11, UR9, RZ ;  /* 0x000000090b007c27 */ /* 0x000fc8000f8e00ff */
[----:B------:R-:W-:Y:S02]  /*27d0*/  IMAD R15, R26, UR47, R15 ;  /* 0x0000002f1a0f7c24 */ /* 0x000fe4000f8e020f */
[----:B------:R-:W-:-:S04]  /*27e0*/  IMAD.MOV R26, RZ, RZ, -R0 ;  /* 0x000000ffff1a7224 */ /* 0x000fc800078e0a00 */
[----:B------:R-:W-:Y:S01]  /*27f0*/  IMAD R11, R26, UR10, R11 ;  /* 0x0000000a1a0b7c24 */ /* 0x000fe2000f8e020b */
[----:B------:R-:W-:-:S04]  /*2800*/  FSEL R5, R5, R4, P5 ;  /* 0x0000000405057208 */ /* 0x000fc80002800000 */
        /* <DEDUP_REMOVED lines=11> */
[----:B------:R-:W-:Y:S01]  /*28c0*/  IMAD R38, R0, UR56, R27 ;  /* 0x0000003800267c24 */ /* 0x000fe2000f8e021b */
[----:B------:R-:W-:-:S04]  /*28d0*/  LEA.HI R15, R15, R15, RZ, 0x1 ;  /* 0x0000000f0f0f7211 */ /* 0x000fc800078f08ff */
[----:B------:R-:W-:Y:S02]  /*28e0*/  IABS R7, R38 ;  /* 0x0000002600077213 */ /* 0x000fe40000000000 */
[----:B------:R-:W-:-:S03]  /*28f0*/  SHF.R.S32.HI R15, RZ, 0x1, R15 ;  /* 0x00000001ff0f7819 */ /* 0x000fc6000001140f */
[----:B------:R-:W-:-:S04]  /*2900*/  IMAD.HI.U32 R0, R7, UR5, RZ ;  /* 0x0000000507007c27 */ /* 0x000fc8000f8e00ff */
[----:B------:R-:W-:Y:S02]  /*2910*/  IMAD.MOV R26, RZ, RZ, -R0 ;  /* 0x000000ffff1a7224 */ /* 0x000fe400078e0a00 */
[----:B------:R-:W-:Y:S01]  /*2920*/  IMAD.WIDE R14, R15, 0x2, R12 ;  /* 0x000000020f0e7825 */ /* 0x000fe200078e020c */
[----:B------:R-:W-:-:S03]  /*2930*/  PLOP3.LUT P6, PT, PT, PT, UP0, 0x40, 0x4 ;  /* 0x000000000004781c */ /* 0x000fc60003fce808 */
[----:B------:R-:W-:Y:S02]  /*2940*/  IMAD R7, R26, UR12, R7 ;  /* 0x0000000c1a077c24 */ /* 0x000fe4000f8e0207 */
[----:B------:R0:W5:Y:S02]  /*2950*/  LDG.E.U16 R14, desc[UR14][R14.64] ;  /* 0x0000000e0e0e7981 */ /* 0x000164000c1e1500 */
[----:B0-----:R-:W-:Y:S02]  /*2960*/  SEL R15, R37, RZ, !P6 ;  /* 0x000000ff250f7207 */ /* 0x001fe40007000000 */
[----:B------:R-:W-:-:S13]  /*2970*/  ISETP.LT.U32.AND P6, PT, R7, UR12, PT ;  /* 0x0000000c07007c0c */ /* 0x000fda000bfc1070 */
[----:B------:R-:W-:Y:S01]  /*2980*/  @!P6 VIADD R7, R7, -UR12 ;  /* 0x8000000c0707ec36 */ /* 0x000fe20008000000 */
[----:B------:R-:W-:-:S04]  /*2990*/  @!P6 IADD3 R0, PT, PT, R0, 0x1, RZ ;  /* 0x000000010000e810 */ /* 0x000fc80007ffe0ff */
[----:B------:R-:W-:Y:S02]  /*29a0*/  ISETP.GE.U32.AND P6, PT, R7, UR12, PT ;  /* 0x0000000c07007c0c */ /* 0x000fe4000bfc6070 */
[----:B------:R-:W-:-:S11]  /*29b0*/  LOP3.LUT R7, R38, UR57, RZ, 0x3c, !PT ;  /* 0x0000003926077c12 */ /* 0x000fd6000f8e3cff */
[----:B------:R-:W-:Y:S02]  /*29c0*/  @P6 IADD3 R0, PT, PT, R0, 0x1, RZ ;  /* 0x0000000100006810 */ /* 0x000fe40007ffe0ff */
[----:B------:R-:W-:-:S03]  /*29d0*/  ISETP.GE.AND P6, PT, R7, RZ, PT ;  /* 0x000000ff0700720c */ /* 0x000fc60003fc6270 */
[----:B------:R-:W-:-:S10]  /*29e0*/  IMAD.MOV.U32 R32, RZ, RZ, R0 ;  /* 0x000000ffff207224 */ /* 0x000fd400078e0000 */
[----:B------:R-:W-:-:S04]  /*29f0*/  @!P6 IADD3 R32, PT, PT, -R32, RZ, RZ ;  /* 0x000000ff2020e210 */ /* 0x000fc80007ffe1ff */
[----:B------:R-:W-:Y:S02]  /*2a00*/  SEL R9, R9, R32, !P3 ;  /* 0x0000002009097207 */ /* 0x000fe40005800000 */
[----:B------:R-:W-:Y:S01]  /*2a10*/  PLOP3.LUT P3, PT, PT, PT, UP1, 0x40, 0x4 ;  /* 0x000000000004781c */ /* 0x000fe20003f6e818 */
[----:B------:R-:W-:Y:S02]  /*2a20*/  IMAD R15, R15, UR44, RZ ;  /* 0x0000002c0f0f7c24 */ /* 0x000fe4000f8e02ff */
[----:B------:R-:W-:Y:S01]  /*2a30*/  IMAD.MOV R7, RZ, RZ, -R9 ;  /* 0x000000ffff077224 */ /* 0x000fe200078e0a09 */
[----:B------:R-:W-:Y:S02]  /*2a40*/  SEL R32, R36, RZ, !P3 ;  /* 0x000000ff24207207 */ /* 0x000fe40005800000 */
        /* <DEDUP_REMOVED lines=8> */
[----:B------:R-:W-:Y:S02]  /*2ad0*/  R2UR UR8, R22 ;  /* 0x00000000160872ca */ /* 0x000fe400000e0000 */
[----:B------:R-:W-:Y:S02]  /*2ae0*/  R2UR UR9, R23 ;  /* 0x00000000170972ca */ /* 0x000fe400000e0000 */
[----:B------:R-:W-:-:S04]  /*2af0*/  LEA.HI R7, R7, R7, RZ, 0x1 ;  /* 0x0000000707077211 */ /* 0x000fc800078f08ff */
[----:B------:R-:W-:-:S05]  /*2b00*/  SHF.R.S32.HI R7, RZ, 0x1, R7 ;  /* 0x00000001ff077819 */ /* 0x000fca0000011407 */
[----:B------:R-:W-:-:S06]  /*2b10*/  IMAD.WIDE R12, R7, 0x2, R12 ;  /* 0x00000002070c7825 */ /* 0x000fcc00078e020c */
[----:B------:R-:W3:Y:S01]  /*2b20*/  LDG.E.U16 R13, desc[UR8][R12.64] ;  /* 0x000000080c0d7981 */ /* 0x000ee2000c1e1500 */
[----:B------:R-:W-:-:S04]  /*2b30*/  LEA.HI R35, R35, R35, RZ, 0x1 ;  /* 0x0000002323237211 */ /* 0x000fc800078f08ff */
[----:B------:R-:W-:-:S05]  /*2b40*/  SHF.R.S32.HI R27, RZ, 0x1, R35 ;  /* 0x00000001ff1b7819 */ /* 0x000fca0000011423 */
[----:B------:R-:W-:Y:S01]  /*2b50*/  IMAD.WIDE R26, R27, 0x8, R2 ;  /* 0x000000081b1a7825 */ /* 0x000fe200078e0202 */
[----:B------:R-:W-:-:S04]  /*2b60*/  LEA.HI R21, R21, R21, RZ, 0x1 ;  /* 0x0000001515157211 */ /* 0x000fc800078f08ff */
[----:B------:R-:W-:-:S05]  /*2b70*/  SHF.R.S32.HI R21, RZ, 0x1, R21 ;  /* 0x00000001ff157819 */ /* 0x000fca0000011415 */
[----:B------:R-:W-:-:S05]  /*2b80*/  IMAD.WIDE R2, R21, 0x8, R2 ;  /* 0x0000000815027825 */ /* 0x000fca00078e0202 */
[----:B------:R-:W4:Y:S01]  /*2b90*/  LDG.E R12, desc[UR8][R2.64] ;  /* 0x00000008020c7981 */ /* 0x000f22000c1e1900 */
[----:B-----5:R-:W-:-:S04]  /*2ba0*/  PRMT R11, R14, 0x7771, RZ ;  /* 0x000077710e0b7816 */ /* 0x020fc800000000ff */
[----:B------:R-:W-:Y:S02]  /*2bb0*/  ISETP.NE.AND P5, PT, R11, RZ, PT ;  /* 0x000000ff0b00720c */ /* 0x000fe40003fa5270 */
[----:B------:R-:W5:Y:S11]  /*2bc0*/  LDG.E R11, desc[UR8][R26.64] ;  /* 0x000000081a0b7981 */ /* 0x000f76000c1e1900 */
[----:B------:R-:W-:-:S02]  /*2bd0*/  @P5 R2UR UR10, R22 ;  /* 0x00000000160a52ca */ /* 0x000fc400000e0000 */
[----:B------:R-:W-:-:S13]  /*2be0*/  @P5 R2UR UR11, R23 ;  /* 0x00000000170b52ca */ /* 0x000fda00000e0000 */
[----:B------:R0:W5:Y:S01]  /*2bf0*/  @P5 LDG.E R0, desc[UR10][R26.64+0x4] ;  /* 0x0000040a1a005981 */ /* 0x000162000c1e1900 */
[----:B---3--:R-:W-:-:S04]  /*2c00*/  PRMT R9, R13, 0x7771, RZ ;  /* 0x000077710d097816 */ /* 0x008fc800000000ff */
[----:B------:R-:W-:-:S13]  /*2c10*/  ISETP.NE.AND P3, PT, R9, RZ, PT ;  /* 0x000000ff0900720c */ /* 0x000fda0003f65270 */
[----:B------:R-:W-:Y:S02]  /*2c20*/  @P3 R2UR UR10, R22 ;  /* 0x00000000160a32ca */ /* 0x000fe400000e0000 */
[----:B------:R-:W-:-:S13]  /*2c30*/  @P3 R2UR UR11, R23 ;  /* 0x00000000170b32ca */ /* 0x000fda00000e0000 */
[----:B------:R1:W3:Y:S01]  /*2c40*/  @P3 LDG.E R15, desc[UR10][R2.64+0x4] ;  /* 0x0000040a020f3981 */ /* 0x0002e2000c1e1900 */
[----:B------:R-:W-:Y:S01]  /*2c50*/  FMUL R7, R19, UR4 ;  /* 0x0000000413077c20 */ /* 0x000fe20008400000 */
[----:B------:R-:W-:Y:S01]  /*2c60*/  FMUL R17, R17, UR4 ;  /* 0x0000000411117c20 */ /* 0x000fe20008400000 */
[----:B------:R-:W-:Y:S02]  /*2c70*/  PRMT R14, R14, 0x7770, RZ ;  /* 0x000077700e0e7816 */ /* 0x000fe400000000ff */
[----:B------:R-:W-:Y:S02]  /*2c80*/  FMNMX3 R9, R5, -INF , R8, !PT ;  /* 0xff80000005097876 */ /* 0x000fe40007800008 */
[-C--:B------:R-:W-:Y:S01]  /*2c90*/  FSEL R7, R7, R4.reuse, P4 ;  /* 0x0000000407077208 */ /* 0x080fe20002000000 */
[----:B--2---:R-:W-:Y:S01]  /*2ca0*/  FMUL R33, R33, UR4 ;  /* 0x0000000421217c20 */ /* 0x004fe20008400000 */
[----:B0-----:R-:W-:Y:S02]  /*2cb0*/  FSEL R27, R17, R4, P1 ;  /* 0x00000004111b7208 */ /* 0x001fe40000800000 */
[----:B------:R-:W-:-:S02]  /*2cc0*/  ISETP.NE.AND P1, PT, R14, RZ, PT ;  /* 0x000000ff0e00720c */ /* 0x000fc40003f25270 */
[----:B------:R-:W-:Y:S02]  /*2cd0*/  FMNMX3 R14, R9, R7, R6, !PT ;  /* 0x00000007090e7276 */ /* 0x000fe40007800006 */
[----:B------:R-:W-:Y:S01]  /*2ce0*/  PRMT R13, R13, 0x7770, RZ ;  /* 0x000077700d0d7816 */ /* 0x000fe200000000ff */
[----:B------:R-:W-:Y:S01]  /*2cf0*/  FMUL R9, R24, UR4 ;  /* 0x0000000418097c20 */ /* 0x000fe20008400000 */
[----:B------:R-:W-:Y:S02]  /*2d00*/  PRMT R34, R34, 0x7770, RZ ;  /* 0x0000777022227816 */ /* 0x000fe400000000ff */
[----:B------:R-:W-:Y:S02]  /*2d10*/  FSEL R26, R33, R4, P2 ;  /* 0x00000004211a7208 */ /* 0x000fe40001000000 */
[----:B-1----:R-:W-:Y:S02]  /*2d20*/  FMNMX3 R3, R14, R27, R20, !PT ;  /* 0x0000001b0e037276 */ /* 0x002fe40007800014 */
[----:B------:R-:W-:Y:S01]  /*2d30*/  ISETP.NE.AND P2, PT, R13, RZ, PT ;  /* 0x000000ff0d00720c */ /* 0x000fe20003f45270 */
[----:B----4-:R-:W-:Y:S01]  /*2d40*/  FMUL R21, R25, UR4 ;  /* 0x0000000419157c20 */ /* 0x010fe20008400000 */
[----:B------:R-:W-:-:S02]  /*2d50*/  ISETP.NE.AND P6, PT, R34, RZ, PT ;  /* 0x000000ff2200720c */ /* 0x000fc40003fc5270 */
[----:B------:R-:W-:Y:S02]  /*2d60*/  FSEL R25, R9, R4, P0 ;  /* 0x0000000409197208 */ /* 0x000fe40000000000 */
[----:B------:R-:W-:Y:S02]  /*2d70*/  FMNMX3 R3, R3, R26, R10, !PT ;  /* 0x0000001a03037276 */ /* 0x000fe4000780000a */
[----:B------:R-:W-:Y:S02]  /*2d80*/  FSEL R21, R21, R4, P6 ;  /* 0x0000000415157208 */ /* 0x000fe40003000000 */
[----:B------:R-:W-:Y:S02]  /*2d90*/  FMNMX3 R3, R3, R25, R16, !PT ;  /* 0x0000001903037276 */ /* 0x000fe40007800010 */
[----:B------:R-:W-:Y:S01]  /*2da0*/  MOV R24, UR6 ;  /* 0x0000000600187c02 */ /* 0x000fe20008000f00 */
[----:B------:R-:W-:Y:S01]  /*2db0*/  IMAD.U32 R17, RZ, RZ, UR6 ;  /* 0x00000006ff117e24 */ /* 0x000fe2000f8e00ff */
[----:B------:R-:W-:Y:S01]  /*2dc0*/  FMNMX3 R3, R3, R21, R18, !PT ;  /* 0x0000001503037276 */ /* 0x000fe20007800012 */
[----:B-----5:R-:W-:-:S05]  /*2dd0*/  FMUL R11, R11, UR4 ;  /* 0x000000040b0b7c20 */ /* 0x020fca0008400000 */
[----:B------:R-:W-:Y:S01]  /*2de0*/  FSEL R19, R11, R4, P1 ;  /* 0x000000040b137208 */ /* 0x000fe20000800000 */
[----:B------:R-:W-:Y:S01]  /*2df0*/  @P2 FMUL R4, R12, UR4 ;  /* 0x000000040c042c20 */ /* 0x000fe20008400000 */
[----:B------:R-:W-:-:S05]  /*2e00*/  @P5 FMUL R24, R0, UR4 ;  /* 0x0000000400185c20 */ /* 0x000fca0008400000 */
[----:B------:R-:W-:Y:S01]  /*2e10*/  FMNMX3 R3, R3, R19, R24, !PT ;  /* 0x0000001303037276 */ /* 0x000fe20007800018 */
[----:B---3--:R-:W-:Y:S01]  /*2e20*/  @P3 FMUL R17, R15, UR4 ;  /* 0x000000040f113c20 */ /* 0x008fe20008400000 */
        /* <DEDUP_REMOVED lines=17> */
[C---:B------:R-:W-:Y:S01]  /*2f40*/  FADD R32, -R15.reuse, R20 ;  /* 0x000000140f207221 */ /* 0x040fe20000000100 */
[----:B------:R-:W-:Y:S01]  /*2f50*/  FADD R20, -R15, R10 ;  /* 0x0000000a0f147221 */ /* 0x000fe20000000100 */
[-C--:B------:R-:W-:Y:S01]  /*2f60*/  FFMA.SAT R8, R38, R11.reuse, 0.5 ;  /* 0x3f00000026087423 */ /* 0x080fe2000000200b */
[----:B------:R-:W-:Y:S01]  /*2f70*/  FFMA.SAT R10, R40, R11, 0.5 ;  /* 0x3f000000280a7423 */ /* 0x000fe2000000200b */
[----:B------:R-:W-:Y:S01]  /*2f80*/  FADD R36, R7, -R15 ;  /* 0x8000000f07247221 */ /* 0x000fe20000000000 */
[----:B------:R-:W-:Y:S01]  /*2f90*/  FADD R6, -R15, R6 ;  /* 0x000000060f067221 */ /* 0x000fe20000000100 */
[-C--:B------:R-:W-:Y:S01]  /*2fa0*/  FFMA.RM R5, R8, R9.reuse, 12582913 ;  /* 0x4b40000108057423 */ /* 0x080fe20000004009 */
[----:B------:R-:W-:Y:S01]  /*2fb0*/  FFMA.RM R3, R10, R9, 12582913 ;  /* 0x4b4000010a037423 */ /* 0x000fe20000004009 */
[-C--:B------:R-:W-:Y:S01]  /*2fc0*/  FFMA.SAT R8, R36, R11.reuse, 0.5 ;  /* 0x3f00000024087423 */ /* 0x080fe2000000200b */
[----:B------:R-:W-:Y:S01]  /*2fd0*/  FFMA.SAT R10, R6, R11, 0.5 ;  /* 0x3f000000060a7423 */ /* 0x000fe2000000200b */
[----:B------:R-:W-:Y:S01]  /*2fe0*/  FADD R7, R5, -12583039 ;  /* 0xcb40007f05077421 */ /* 0x000fe20000000000 */
[----:B------:R-:W-:Y:S01]  /*2ff0*/  FADD R13, R3, -12583039 ;  /* 0xcb40007f030d7421 */ /* 0x000fe20000000000 */
[----:B------:R-:W-:Y:S01]  /*3000*/  FADD R14, -R15, R17 ;  /* 0x000000110f0e7221 */ /* 0x000fe20000000100 */
[-C--:B------:R-:W-:Y:S01]  /*3010*/  FFMA.RM R17, R8, R9.reuse, 12582913 ;  /* 0x4b40000108117423 */ /* 0x080fe20000004009 */
[----:B------:R-:W-:Y:S01]  /*3020*/  FFMA R7, R38, 1.4426950216293334961, -R7 ;  /* 0x3fb8aa3b26077823 */ /* 0x000fe20000000807 */
[----:B------:R-:W-:Y:S01]  /*3030*/  FFMA R13, R40, 1.4426950216293334961, -R13 ;  /* 0x3fb8aa3b280d7823 */ /* 0x000fe2000000080d */
        /* <DEDUP_REMOVED lines=11> */
[----:B------:R-:W-:Y:S01]  /*30f0*/  FADD R26, R26, -R15 ;  /* 0x8000000f1a1a7221 */ /* 0x000fe20000000000 */
[----:B------:R-:W-:Y:S01]  /*3100*/  FFMA R36, R36, 1.925963033500011079e-08, R7 ;  /* 0x32a5706024247823 */ /* 0x000fe20000000007 */
[----:B------:R-:W-:Y:S01]  /*3110*/  FFMA R27, R6, 1.925963033500011079e-08, R13 ;  /* 0x32a57060061b7823 */ /* 0x000fe2000000000d */
[----:B------:R-:W-:Y:S01]  /*3120*/  FADD R7, R19, -12583039 ;  /* 0xcb40007f13077421 */ /* 0x000fe20000000000 */
[-C--:B------:R-:W-:Y:S01]  /*3130*/  FFMA.SAT R6, R32, R11.reuse, 0.5 ;  /* 0x3f00000020067423 */ /* 0x080fe2000000200b */
[----:B------:R-:W-:Y:S01]  /*3140*/  FFMA.SAT R10, R26, R11, 0.5 ;  /* 0x3f0000001a0a7423 */ /* 0x000fe2000000200b */
[----:B------:R-:W-:Y:S01]  /*3150*/  FADD R12, R4, -R15 ;  /* 0x8000000f040c7221 */ /* 0x000fe20000000000 */
[----:B------:R-:W-:Y:S01]  /*3160*/  FFMA R13, R34, 1.4426950216293334961, -R7 ;  /* 0x3fb8aa3b220d7823 */ /* 0x000fe20000000807 */
[-C--:B------:R-:W-:Y:S01]  /*3170*/  FFMA.RM R6, R6, R9.reuse, 12582913 ;  /* 0x4b40000106067423 */ /* 0x080fe20000004009 */
[----:B------:R-:W-:Y:S01]  /*3180*/  FFMA.RM R7, R10, R9, 12582913 ;  /* 0x4b4000010a077423 */ /* 0x000fe20000004009 */
[----:B------:R-:W-:Y:S01]  /*3190*/  FADD R4, R25, -R15 ;  /* 0x8000000f19047221 */ /* 0x000fe20000000000 */
[----:B------:R-:W-:Y:S01]  /*31a0*/  FFMA R34, R34, 1.925963033500011079e-08, R13 ;  /* 0x32a5706022227823 */ /* 0x000fe2000000000d */
[----:B------:R-:W-:Y:S01]  /*31b0*/  FADD R13, R6, -12583039 ;  /* 0xcb40007f060d7421 */ /* 0x000fe20000000000 */
[----:B------:R-:W-:Y:S01]  /*31c0*/  FADD R16, -R15, R16 ;  /* 0x000000100f107221 */ /* 0x000fe20000000100 */
[----:B------:R-:W-:Y:S01]  /*31d0*/  FADD R2, R21, -R15 ;  /* 0x8000000f15027221 */ /* 0x000fe20000000000 */
[C---:B------:R-:W-:Y:S01]  /*31e0*/  FADD R18, -R15.reuse, R18 ;  /* 0x000000120f127221 */ /* 0x040fe20000000100 */
[----:B------:R-:W-:Y:S01]  /*31f0*/  FADD R24, -R15, R24 ;  /* 0x000000180f187221 */ /* 0x000fe20000000100 */
[----:B------:R-:W-:Y:S01]  /*3200*/  FADD R15, R7, -12583039 ;  /* 0xcb40007f070f7421 */ /* 0x000fe20000000000 */
[----:B------:R-:W-:Y:S01]  /*3210*/  FFMA R13, R32, 1.4426950216293334961, -R13 ;  /* 0x3fb8aa3b200d7823 */ /* 0x000fe2000000080d */
[----:B------:R-:W-:Y:S01]  /*3220*/  FFMA.SAT R10, R20, R11, 0.5 ;  /* 0x3f000000140a7423 */ /* 0x000fe2000000200b */
[----:B------:R-:W-:-:S02]  /*3230*/  IMAD.SHL.U32 R3, R3, 0x800000, RZ ;  /* 0x0080000003037824 */ /* 0x000fc400078e00ff */
[----:B------:R-:W-:Y:S01]  /*3240*/  FFMA R15, R26, 1.4426950216293334961, -R15 ;  /* 0x3fb8aa3b1a0f7823 */ /* 0x000fe2000000080f */
[----:B------:R-:W-:Y:S01]  /*3250*/  FFMA R32, R32, 1.925963033500011079e-08, R13 ;  /* 0x32a5706020207823 */ /* 0x000fe2000000000d */
[----:B------:R-:W-:Y:S01]  /*3260*/  FFMA.RM R13, R10, R9, 12582913 ;  /* 0x4b4000010a0d7423 */ /* 0x000fe20000004009 */
[----:B------:R-:W-:Y:S01]  /*3270*/  FFMA.SAT R10, R4, R11, 0.5 ;  /* 0x3f000000040a7423 */ /* 0x000fe2000000200b */
[----:B------:R-:W-:Y:S01]  /*3280*/  FFMA R26, R26, 1.925963033500011079e-08, R15 ;  /* 0x32a570601a1a7823 */ /* 0x000fe2000000000f */
[----:B------:R-:W-:Y:S01]  /*3290*/  MUFU.EX2 R27, R27 ;  /* 0x0000001b001b7308 */ /* 0x000fe20000000800 */
[----:B------:R-:W-:Y:S01]  /*32a0*/  FADD R15, R13, -12583039 ;  /* 0xcb40007f0d0f7421 */ /* 0x000fe20000000000 */
[----:B------:R-:W-:Y:S01]  /*32b0*/  FFMA.RM R10, R10, R9, 12582913 ;  /* 0x4b4000010a0a7423 */ /* 0x000fe20000004009 */
[----:B------:R-:W-:Y:S01]  /*32c0*/  SHF.L.U32 R19, R19, 0x17, RZ ;  /* 0x0000001713137819 */ /* 0x000fe200000006ff */
[----:B------:R-:W-:Y:S02]  /*32d0*/  IMAD.SHL.U32 R6, R6, 0x800000, RZ ;  /* 0x0080000006067824 */ /* 0x000fe400078e00ff */
[C---:B------:R-:W-:Y:S01]  /*32e0*/  FFMA R15, R20.reuse, 1.4426950216293334961, -R15 ;  /* 0x3fb8aa3b140f7823 */ /* 0x040fe2000000080f */
[----:B------:R-:W-:Y:S01]  /*32f0*/  SHF.L.U32 R5, R5, 0x17, RZ ;  /* 0x0000001705057819 */ /* 0x000fe200000006ff */
[----:B------:R-:W-:Y:S02]  /*3300*/  MUFU.EX2 R34, R34 ;  /* 0x0000002200227308 */ /* 0x000fe40000000800 */
[----:B------:R-:W-:Y:S01]  /*3310*/  FFMA R21, R20, 1.925963033500011079e-08, R15 ;  /* 0x32a5706014157823 */ /* 0x000fe2000000000f */
[----:B------:R-:W-:Y:S01]  /*3320*/  FADD R15, R10, -12583039 ;  /* 0xcb40007f0a0f7421 */ /* 0x000fe20000000000 */
[----:B------:R-:W-:-:S03]  /*3330*/  SHF.L.U32 R7, R7, 0x17, RZ ;  /* 0x0000001707077819 */ /* 0x000fc600000006ff */
[C---:B------:R-:W-:Y:S01]  /*3340*/  FFMA R15, R4.reuse, 1.4426950216293334961, -R15 ;  /* 0x3fb8aa3b040f7823 */ /* 0x040fe2000000080f */
[----:B------:R-:W0:Y:S03]  /*3350*/  MUFU.EX2 R38, R38 ;  /* 0x0000002600267308 */ /* 0x000e260000000800 */
[----:B------:R-:W-:Y:S01]  /*3360*/  FFMA R20, R4, 1.925963033500011079e-08, R15 ;  /* 0x32a5706004147823 */ /* 0x000fe2000000000f */
[----:B------:R-:W-:-:S04]  /*3370*/  FFMA.SAT R4, R16, R11, 0.5 ;  /* 0x3f00000010047423 */ /* 0x000fc8000000200b */
[----:B------:R-:W-:Y:S01]  /*3380*/  FFMA.RM R15, R4, R9, 12582913 ;  /* 0x4b400001040f7423 */ /* 0x000fe20000004009 */
[----:B------:R-:W-:Y:S03]  /*3390*/  MUFU.EX2 R36, R36 ;  /* 0x0000002400247308 */ /* 0x000fe60000000800 */
[----:B------:R-:W-:-:S04]  /*33a0*/  FADD R25, R15, -12583039 ;  /* 0xcb40007f0f197421 */ /* 0x000fc80000000000 */
[C---:B------:R-:W-:Y:S01]  /*33b0*/  FFMA R25, R16.reuse, 1.4426950216293334961, -R25 ;  /* 0x3fb8aa3b10197823 */ /* 0x040fe20000000819 */
[----:B------:R1:W2:Y:S01]  /*33c0*/  MUFU.EX2 R4, R33 ;  /* 0x0000002100047308 */ /* 0x0002a20000000800 */
[----:B0-----:R-:W-:Y:S02]  /*33d0*/  FMUL R5, R5, R38 ;  /* 0x0000002605057220 */ /* 0x001fe40000400000 */
[----:B------:R-:W-:Y:S01]  /*33e0*/  FFMA R25, R16, 1.925963033500011079e-08, R25 ;  /* 0x32a5706010197823 */ /* 0x000fe20000000019 */
[----:B------:R-:W-:-:S04]  /*33f0*/  FFMA.SAT R16, R2, R11, 0.5 ;  /* 0x3f00000002107423 */ /* 0x000fc8000000200b */
[----:B------:R-:W-:Y:S01]  /*3400*/  FFMA.RM R16, R16, R9, 12582913 ;  /* 0x4b40000110107423 */ /* 0x000fe20000004009 */
[----:B------:R-:W0:Y:S03]  /*3410*/  MUFU.EX2 R26, R26 ;  /* 0x0000001a001a7308 */ /* 0x000e260000000800 */
[----:B------:R-:W-:-:S04]  /*3420*/  FADD R35, R16, -12583039 ;  /* 0xcb40007f10237421 */ /* 0x000fc80000000000 */
[C---:B-1----:R-:W-:Y:S01]  /*3430*/  FFMA R33, R2.reuse, 1.4426950216293334961, -R35 ;  /* 0x3fb8aa3b02217823 */ /* 0x042fe20000000823 */
[----:B--2---:R-:W-:Y:S01]  /*3440*/  FMUL R4, R3, R4 ;  /* 0x0000000403047220 */ /* 0x004fe20000400000 */
[----:B------:R-:W-:Y:S01]  /*3450*/  SHF.L.U32 R3, R17, 0x17, RZ ;  /* 0x0000001711037819 */ /* 0x000fe200000006ff */
[----:B------:R-:W-:Y:S01]  /*3460*/  MUFU.EX2 R20, R20 ;  /* 0x0000001400147308 */ /* 0x000fe20000000800 */
[----:B------:R-:W-:Y:S01]  /*3470*/  FFMA R33, R2, 1.925963033500011079e-08, R33 ;  /* 0x32a5706002217823 */ /* 0x000fe20000000021 */
[----:B------:R-:W-:Y:S02]  /*3480*/  FFMA.SAT R2, R18, R11, 0.5 ;  /* 0x3f00000012027423 */ /* 0x000fe4000000200b */
[----:B------:R-:W-:Y:S02]  /*3490*/  FMUL R3, R3, R36 ;  /* 0x0000002403037220 */ /* 0x000fe40000400000 */
[----:B------:R-:W-:Y:S01]  /*34a0*/  FFMA.RM R17, R2, R9, 12582913 ;  /* 0x4b40000102117423 */ /* 0x000fe20000004009 */
[----:B------:R-:W-:-:S02]  /*34b0*/  IMAD.SHL.U32 R2, R8, 0x800000, RZ ;  /* 0x0080000008027824 */ /* 0x000fc400078e00ff */
[----:B------:R-:W-:Y:S01]  /*34c0*/  FFMA.SAT R8, R24, R11, 0.5 ;  /* 0x3f00000018087423 */ /* 0x000fe2000000200b */
[----:B------:R-:W-:Y:S01]  /*34d0*/  MUFU.EX2 R21, R21 ;  /* 0x0000001500157308 */ /* 0x000fe20000000800 */
[----:B------:R-:W-:Y:S01]  /*34e0*/  FADD R35, R17, -12583039 ;  /* 0xcb40007f11237421 */ /* 0x000fe20000000000 */
[----:B------:R-:W-:Y:S01]  /*34f0*/  FMUL R2, R2, R27 ;  /* 0x0000001b02027220 */ /* 0x000fe20000400000 */
[----:B0-----:R-:W-:Y:S02]  /*3500*/  FMUL R7, R7, R26 ;  /* 0x0000001a07077220 */ /* 0x001fe40000400000 */
[----:B------:R-:W-:-:S03]  /*3510*/  FFMA R35, R18, 1.4426950216293334961, -R35 ;  /* 0x3fb8aa3b12237823 */ /* 0x000fc60000000823 */
[----:B------:R-:W-:Y:S01]  /*3520*/  MUFU.EX2 R25, R25 ;  /* 0x0000001900197308 */ /* 0x000fe20000000800 */
[----:B------:R-:W-:Y:S01]  /*3530*/  FFMA R35, R18, 1.925963033500011079e-08, R35 ;  /* 0x32a5706012237823 */ /* 0x000fe20000000023 */
[----:B------:R-:W-:-:S04]  /*3540*/  FFMA.SAT R18, R0, R11, 0.5 ;  /* 0x3f00000000127423 */ /* 0x000fc8000000200b */
[----:B------:R-:W-:Y:S02]  /*3550*/  FFMA.RM R18, R18, R9, 12582913 ;  /* 0x4b40000112127423 */ /* 0x000fe40000004009 */
[----:B------:R-:W-:Y:S02]  /*3560*/  MUFU.EX2 R33, R33 ;  /* 0x0000002100217308 */ /* 0x000fe40000000800 */
[C---:B------:R-:W-:Y:S01]  /*3570*/  FADD R37, R18.reuse, -12583039 ;  /* 0xcb40007f12257421 */ /* 0x040fe20000000000 */
[----:B------:R-:W-:-:S03]  /*3580*/  SHF.L.U32 R18, R18, 0x17, RZ ;  /* 0x0000001712127819 */ /* 0x000fc600000006ff */
[C---:B------:R-:W-:Y:S02]  /*3590*/  FFMA R27, R0.reuse, 1.4426950216293334961, -R37 ;  /* 0x3fb8aa3b001b7823 */ /* 0x040fe40000000825 */
[----:B------:R-:W0:Y:S02]  /*35a0*/  MUFU.EX2 R37, R32 ;  /* 0x0000002000257308 */ /* 0x000e240000000800 */
[----:B------:R-:W-:Y:S01]  /*35b0*/  FFMA R27, R0, 1.925963033500011079e-08, R27 ;  /* 0x32a57060001b7823 */ /* 0x000fe2000000001b */
[----:B------:R-:W-:Y:S01]  /*35c0*/  FMUL R0, R19, R34 ;  /* 0x0000002213007220 */ /* 0x000fe20000400000 */
[----:B------:R-:W-:Y:S01]  /*35d0*/  FFMA.RM R19, R8, R9, 12582913 ;  /* 0x4b40000108137423 */ /* 0x000fe20000004009 */
[----:B------:R-:W-:-:S03]  /*35e0*/  FFMA.SAT R8, R12, R11, 0.5 ;  /* 0x3f0000000c087423 */ /* 0x000fc6000000200b */
[C---:B------:R-:W-:Y:S01]  /*35f0*/  FADD R39, R19.reuse, -12583039 ;  /* 0xcb40007f13277421 */ /* 0x040fe20000000000 */
[----:B------:R-:W-:Y:S01]  /*3600*/  MUFU.EX2 R35, R35 ;  /* 0x0000002300237308 */ /* 0x000fe20000000800 */
[----:B------:R-:W-:Y:S02]  /*3610*/  IMAD.SHL.U32 R19, R19, 0x800000, RZ ;  /* 0x0080000013137824 */ /* 0x000fe400078e00ff */
[----:B------:R-:W-:-:S04]  /*3620*/  FFMA R39, R24, 1.4426950216293334961, -R39 ;  /* 0x3fb8aa3b18277823 */ /* 0x000fc80000000827 */
[----:B------:R-:W-:Y:S01]  /*3630*/  FFMA R34, R24, 1.925963033500011079e-08, R39 ;  /* 0x32a5706018227823 */ /* 0x000fe20000000027 */
[----:B------:R-:W-:Y:S01]  /*3640*/  FFMA.SAT R24, R14, R11, 0.5 ;  /* 0x3f0000000e187423 */ /* 0x000fe2000000200b */
[----:B------:R-:W-:Y:S01]  /*3650*/  FFMA.RM R11, R8, R9, 12582913 ;  /* 0x4b400001080b7423 */ /* 0x000fe20000004009 */
[----:B0-----:R-:W-:Y:S01]  /*3660*/  FMUL R8, R6, R37 ;  /* 0x0000002506087220 */ /* 0x001fe20000400000 */
[----:B------:R-:W-:Y:S01]  /*3670*/  MUFU.EX2 R27, R27 ;  /* 0x0000001b001b7308 */ /* 0x000fe20000000800 */
[----:B------:R-:W-:Y:S01]  /*3680*/  FFMA.RM R24, R24, R9, 12582913 ;  /* 0x4b40000118187423 */ /* 0x000fe20000004009 */
[C---:B------:R-:W-:Y:S01]  /*3690*/  FADD R9, R11.reuse, -12583039 ;  /* 0xcb40007f0b097421 */ /* 0x040fe20000000000 */
[----:B------:R-:W-:-:S03]  /*36a0*/  SHF.L.U32 R11, R11, 0x17, RZ ;  /* 0x000000170b0b7819 */ /* 0x000fc600000006ff */
[C---:B------:R-:W-:Y:S02]  /*36b0*/  FFMA R9, R12.reuse, 1.4426950216293334961, -R9 ;  /* 0x3fb8aa3b0c097823 */ /* 0x040fe40000000809 */
[----:B------:R-:W0:Y:S02]  /*36c0*/  MUFU.EX2 R34, R34 ;  /* 0x0000002200227308 */ /* 0x000e240000000800 */
[----:B------:R-:W-:Y:S01]  /*36d0*/  FFMA R12, R12, 1.925963033500011079e-08, R9 ;  /* 0x32a570600c0c7823 */ /* 0x000fe20000000009 */
[----:B------:R-:W-:-:S04]  /*36e0*/  FADD R9, RZ, R5 ;  /* 0x00000005ff097221 */ /* 0x000fc80000000000 */
[----:B------:R-:W-:Y:S01]  /*36f0*/  FADD R6, R9, R4 ;  /* 0x0000000409067221 */ /* 0x000fe20000000000 */
[----:B------:R-:W1:Y:S03]  /*3700*/  MUFU.EX2 R12, R12 ;  /* 0x0000000c000c7308 */ /* 0x000e660000000800 */
[----:B------:R-:W-:Y:S01]  /*3710*/  FADD R9, R6, R3 ;  /* 0x0000000306097221 */ /* 0x000fe20000000000 */
[----:B------:R-:W-:Y:S01]  /*3720*/  IMAD.SHL.U32 R6, R13, 0x800000, RZ ;  /* 0x008000000d067824 */ /* 0x000fe200078e00ff */
[----:B------:R-:W-:Y:S02]  /*3730*/  SHF.L.U32 R13, R10, 0x17, RZ ;  /* 0x000000170a0d7819 */ /* 0x000fe400000006ff */
[----:B------:R-:W-:Y:S01]  /*3740*/  FADD R9, R9, R2 ;  /* 0x0000000209097221 */ /* 0x000fe20000000000 */
[----:B------:R-:W-:Y:S01]  /*3750*/  FMUL R6, R6, R21 ;  /* 0x0000001506067220 */ /* 0x000fe20000400000 */
[----:B------:R-:W-:-:S02]  /*3760*/  FADD R21, R24, -12583039 ;  /* 0xcb40007f18157421 */ /* 0x000fc40000000000 */
[----:B------:R-:W-:Y:S02]  /*3770*/  FADD R9, R9, R0 ;  /* 0x0000000009097221 */ /* 0x000fe40000000000 */
[----:B------:R-:W-:Y:S02]  /*3780*/  FFMA R21, R14, 1.4426950216293334961, -R21 ;  /* 0x3fb8aa3b0e157823 */ /* 0x000fe40000000815 */
[----:B------:R-:W-:Y:S01]  /*3790*/  FADD R10, R9, R8 ;  /* 0x00000008090a7221 */ /* 0x000fe20000000000 */
[----:B------:R-:W-:Y:S01]  /*37a0*/  FMUL R9, R13, R20 ;  /* 0x000000140d097220 */ /* 0x000fe20000400000 */
[----:B------:R-:W-:Y:S02]  /*37b0*/  SHF.L.U32 R20, R16, 0x17, RZ ;  /* 0x0000001710147819 */ /* 0x000fe400000006ff */
[----:B------:R-:W-:Y:S01]  /*37c0*/  FADD R13, R10, R7 ;  /* 0x000000070a0d7221 */ /* 0x000fe20000000000 */
[----:B------:R-:W-:Y:S02]  /*37d0*/  IMAD.SHL.U32 R10, R15, 0x800000, RZ ;  /* 0x008000000f0a7824 */ /* 0x000fe400078e00ff */
[----:B------:R-:W-:Y:S01]  /*37e0*/  FFMA R15, R14, 1.925963033500011079e-08, R21 ;  /* 0x32a570600e0f7823 */ /* 0x000fe20000000015 */
[----:B------:R-:W-:Y:S01]  /*37f0*/  FMUL R21, R20, R33 ;  /* 0x0000002114157220 */ /* 0x000fe20000400000 */
[----:B------:R-:W-:Y:S01]  /*3800*/  FADD R16, R13, R6 ;  /* 0x000000060d107221 */ /* 0x000fe20000000000 */
[----:B------:R-:W-:Y:S01]  /*3810*/  FMUL R10, R10, R25 ;  /* 0x000000190a0a7220 */ /* 0x000fe20000400000 */
[----:B0-----:R-:W-:Y:S01]  /*3820*/  FMUL R20, R19, R34 ;  /* 0x0000002213147220 */ /* 0x001fe20000400000 */
[----:B-1----:R-:W-:Y:S01]  /*3830*/  FMUL R19, R11, R12 ;  /* 0x0000000c0b137220 */ /* 0x002fe20000400000 */
[----:B------:R-:W-:Y:S01]  /*3840*/  FADD R13, R16, R9 ;  /* 0x00000009100d7221 */ /* 0x000fe20000000000 */
[----:B------:R-:W-:Y:S01]  /*3850*/  IMAD.SHL.U32 R16, R17, 0x800000, RZ ;  /* 0x0080000011107824 */ /* 0x000fe200078e00ff */
[----:B------:R-:W0:Y:S02]  /*3860*/  MUFU.EX2 R15, R15 ;  /* 0x0000000f000f7308 */ /* 0x000e240000000800 */
[----:B------:R-:W-:Y:S01]  /*3870*/  FADD R14, R13, R10 ;  /* 0x0000000a0d0e7221 */ /* 0x000fe20000000000 */
[----:B------:R-:W-:Y:S01]  /*3880*/  FMUL R17, R16, R35 ;  /* 0x0000002310117220 */ /* 0x000fe20000400000 */
[----:B------:R-:W-:Y:S01]  /*3890*/  FMUL R16, R18, R27 ;  /* 0x0000001b12107220 */ /* 0x000fe20000400000 */
[----:B------:R-:W-:-:S02]  /*38a0*/  IMAD.SHL.U32 R18, R24, 0x800000, RZ ;  /* 0x0080000018127824 */ /* 0x000fc400078e00ff */
        /* <DEDUP_REMOVED lines=16> */
.L_x_8013:
        /* <DEDUP_REMOVED lines=12> */
[----:B0-----:R-:W-:Y:S05]  /*3a70*/  CALL.REL.NOINC `($__internal_116_$__cuda_sm3x_div_rn_noftz_f32_slowpath) ;  /* 0x0000002000a87944 */ /* 0x001fea0003c00000 */
[----:B------:R-:W-:-:S07]  /*3a80*/  IMAD.MOV.U32 R14, RZ, RZ, R5 ;  /* 0x000000ffff0e7224 */ /* 0x000fce00078e0005 */
.L_x_7970:
[----:B------:R-:W-:Y:S05]  /*3a90*/  BSYNC.RECONVERGENT B3 ;  /* 0x0000000000037941 */ /* 0x000fea0003800200 */
.L_x_7969:
        /* <DEDUP_REMOVED lines=12> */
[----:B0-----:R-:W-:Y:S05]  /*3b60*/  CALL.REL.NOINC `($__internal_116_$__cuda_sm3x_div_rn_noftz_f32_slowpath) ;  /* 0x00000020006c7944 */ /* 0x001fea0003c00000 */
[----:B------:R-:W-:-:S07]  /*3b70*/  MOV R15, R5 ;  /* 0x00000005000f7202 */ /* 0x000fce0000000f00 */
.L_x_7972:
[----:B------:R-:W-:Y:S05]  /*3b80*/  BSYNC.RECONVERGENT B3 ;  /* 0x0000000000037941 */ /* 0x000fea0003800200 */
.L_x_7971:
        /* <DEDUP_REMOVED lines=12> */
[----:B0-----:R-:W-:Y:S05]  /*3c50*/  CALL.REL.NOINC `($__internal_116_$__cuda_sm3x_div_rn_noftz_f32_slowpath) ;  /* 0x0000002000307944 */ /* 0x001fea0003c00000 */
[----:B------:R-:W-:-:S07]  /*3c60*/  IMAD.MOV.U32 R24, RZ, RZ, R5 ;  /* 0x000000ffff187224 */ /* 0x000fce00078e0005 */
.L_x_7974:
[----:B------:R-:W-:Y:S05]  /*3c70*/  BSYNC.RECONVERGENT B3 ;  /* 0x0000000000037941 */ /* 0x000fea0003800200 */
.L_x_7973:
        /* <DEDUP_REMOVED lines=14> */
.L_x_7976:
[----:B------:R-:W-:Y:S05]  /*3d60*/  BSYNC.RECONVERGENT B3 ;  /* 0x0000000000037941 */ /* 0x000fea0003800200 */
.L_x_7975:
        /* <DEDUP_REMOVED lines=14> */
.L_x_7978:
[----:B------:R-:W-:Y:S05]  /*3e50*/  BSYNC.RECONVERGENT B3 ;  /* 0x0000000000037941 */ /* 0x000fea0003800200 */
.L_x_7977:
        /* <DEDUP_REMOVED lines=14> */
.L_x_7980:
[----:B------:R-:W-:Y:S05]  /*3f40*/  BSYNC.RECONVERGENT B3 ;  /* 0x0000000000037941 */ /* 0x000fea0003800200 */
.L_x_7979:
        /* <DEDUP_REMOVED lines=14> */
.L_x_7982:
[----:B------:R-:W-:Y:S05]  /*4030*/  BSYNC.RECONVERGENT B3 ;  /* 0x0000000000037941 */ /* 0x000fea0003800200 */
.L_x_7981:
        /* <DEDUP_REMOVED lines=12> */
[----:B------:R-:W-:Y:S05]  /*4100*/  CALL.REL.NOINC `($__internal_116_$__cuda_sm3x_div_rn_noftz_f32_slowpath) ;  /* 0x0000001c00047944 */ /* 0x000fea0003c00000 */
[----:B------:R-:W-:-:S07]  /*4110*/  MOV R27, R5 ;  /* 0x00000005001b7202 */ /* 0x000fce0000000f00 */
.L_x_7984:
[----:B------:R-:W-:Y:S05]  /*4120*/  BSYNC.RECONVERGENT B3 ;  /* 0x0000000000037941 */ /* 0x000fea0003800200 */
.L_x_7983:
        /* <DEDUP_REMOVED lines=12> */
[----:B------:R-:W-:Y:S05]  /*41f0*/  CALL.REL.NOINC `($__internal_116_$__cuda_sm3x_div_rn_noftz_f32_slowpath) ;  /* 0x0000001800c87944 */ /* 0x000fea0003c00000 */
[----:B------:R-:W-:-:S07]  /*4200*/  IMAD.MOV.U32 R6, RZ, RZ, R5 ;  /* 0x000000ffff067224 */ /* 0x000fce00078e0005 */
.L_x_7986:
[----:B------:R-:W-:Y:S05]  /*4210*/  BSYNC.RECONVERGENT B3 ;  /* 0x0000000000037941 */ /* 0x000fea0003800200 */
.L_x_7985:
        /* <DEDUP_REMOVED lines=12> */
[----:B------:R-:W-:Y:S05]  /*42e0*/  CALL.REL.NOINC `($__internal_116_$__cuda_sm3x_div_rn_noftz_f32_slowpath) ;  /* 0x00000018008c7944 */ /* 0x000fea0003c00000 */
[----:B------:R-:W-:-:S07]  /*42f0*/  MOV R7, R5 ;  /* 0x0000000500077202 */ /* 0x000fce0000000f00 */
.L_x_7988:
[----:B------:R-:W-:Y:S05]  /*4300*/  BSYNC.RECONVERGENT B3 ;  /* 0x0000000000037941 */ /* 0x000fea0003800200 */
.L_x_7987:
        /* <DEDUP_REMOVED lines=14> */
.L_x_7990:
[----:B------:R-:W-:Y:S05]  /*43f0*/  BSYNC.RECONVERGENT B3 ;  /* 0x0000000000037941 */ /* 0x000fea0003800200 */
.L_x_7989:
        /* <DEDUP_REMOVED lines=14> */
.L_x_7992:
[----:B------:R-:W-:Y:S05]  /*44e0*/  BSYNC.RECONVERGENT B3 ;  /* 0x0000000000037941 */ /* 0x000fea0003800200 */
.L_x_7991:
        /* <DEDUP_REMOVED lines=14> */
.L_x_7994:
[----:B------:R-:W-:Y:S05]  /*45d0*/  BSYNC.RECONVERGENT B3 ;  /* 0x0000000000037941 */ /* 0x000fea0003800200 */
.L_x_7993:
        /* <DEDUP_REMOVED lines=14> */
.L_x_7996:
[----:B------:R-:W-:Y:S05]  /*46c0*/  BSYNC.RECONVERGENT B3 ;  /* 0x0000000000037941 */ /* 0x000fea0003800200 */
.L_x_7995:
        /* <DEDUP_REMOVED lines=14> */
.L_x_7998:
[----:B------:R-:W-:Y:S05]  /*47b0*/  BSYNC.RECONVERGENT B3 ;  /* 0x0000000000037941 */ /* 0x000fea0003800200 */
.L_x_7997:
        /* <DEDUP_REMOVED lines=13> */
.L_x_8000:
[----:B------:R-:W-:Y:S05]  /*4890*/  BSYNC.RECONVERGENT B3 ;  /* 0x0000000000037941 */ /* 0x000fea0003800200 */
.L_x_7999:
        /* <DEDUP_REMOVED lines=11> */
[C---:B------:R-:W-:Y:S02]  /*4950*/  IADD3 R18, P1, PT, R12.reuse, 0x40, RZ ;  /* 0x000000400c127810 */ /* 0x040fe40007f3e0ff */
[----:B------:R-:W-:Y:S02]  /*4960*/  LEA.HI R0, P0, R13, R12, RZ, 0x1 ;  /* 0x0000000c0d007211 */ /* 0x000fe400078108ff */
[----:B------:R-:W-:Y:S02]  /*4970*/  IADD3 R20, P2, PT, R12, 0x80, RZ ;  /* 0x000000800c147810 */ /* 0x000fe40007f5e0ff */
[-C--:B------:R-:W-:Y:S01]  /*4980*/  IADD3.X R19, PT, PT, RZ, R13.reuse, RZ, P1, !PT ;  /* 0x0000000dff137210 */ /* 0x080fe20000ffe4ff */
[----:B------:R-:W-:Y:S01]  /*4990*/  IMAD.SHL.U32 R16, R0, 0x4, RZ ;  /* 0x0000000400107824 */ /* 0x000fe200078e00ff */
[----:B------:R-:W-:Y:S01]  /*49a0*/  IADD3.X R17, PT, PT, RZ, R13, RZ, P0, !PT ;  /* 0x0000000dff117210 */ /* 0x000fe200007fe4ff */
[----:B------:R-:W-:Y:S01]  /*49b0*/  IMAD.X R21, RZ, RZ, R13, P2 ;  /* 0x000000ffff157224 */ /* 0x000fe200010e060d */
[----:B------:R-:W-:-:S02]  /*49c0*/  LEA.HI R18, P1, R19, R18, RZ, 0x1 ;  /* 0x0000001213127211 */ /* 0x000fc400078308ff */
[----:B------:R-:W-:Y:S02]  /*49d0*/  LOP3.LUT R16, R16, 0xfffffff8, RZ, 0xc0, !PT ;  /* 0xfffffff810107812 */ /* 0x000fe400078ec0ff */
[----:B------:R-:W-:Y:S02]  /*49e0*/  SHF.L.U64.HI R0, R0, 0x2, R17 ;  /* 0x0000000200007819 */ /* 0x000fe40000010211 */
[----:B------:R-:W-:Y:S02]  /*49f0*/  LEA.HI R20, P2, R21, R20, RZ, 0x1 ;  /* 0x0000001415147211 */ /* 0x000fe400078508ff */
[----:B------:R-:W-:Y:S02]  /*4a00*/  IADD3 R16, P0, PT, R16, UR52, RZ ;  /* 0x0000003410107c10 */ /* 0x000fe4000ff1e0ff */
[----:B------:R-:W-:Y:S02]  /*4a10*/  IADD3.X R19, PT, PT, RZ, R19, RZ, P1, !PT ;  /* 0x00000013ff137210 */ /* 0x000fe40000ffe4ff */
[----:B------:R-:W-:-:S02]  /*4a20*/  IADD3.X R21, PT, PT, RZ, R21, RZ, P2, !PT ;  /* 0x00000015ff157210 */ /* 0x000fc400017fe4ff */
[----:B------:R-:W-:Y:S02]  /*4a30*/  IADD3.X R17, PT, PT, R0, UR53, RZ, P0, !PT ;  /* 0x0000003500117c10 */ /* 0x000fe400087fe4ff */
[C---:B------:R-:W-:Y:S01]  /*4a40*/  SHF.L.U64.HI R0, R18.reuse, 0x2, R19 ;  /* 0x0000000212007819 */ /* 0x040fe20000010213 */
[----:B------:R-:W-:Y:S01]  /*4a50*/  IMAD.SHL.U32 R18, R18, 0x4, RZ ;  /* 0x0000000412127824 */ /* 0x000fe200078e00ff */
[C---:B------:R-:W-:Y:S01]  /*4a60*/  SHF.L.U64.HI R21, R20.reuse, 0x2, R21 ;  /* 0x0000000214157819 */ /* 0x040fe20000010215 */
[----:B------:R0:W-:Y:S01]  /*4a70*/  STG.E.64 desc[UR4][R16.64], R14 ;  /* 0x0000000e10007986 */ /* 0x0001e2000c101b04 */
[----:B------:R-:W-:Y:S02]  /*4a80*/  SHF.L.U32 R20, R20, 0x2, RZ ;  /* 0x0000000214147819 */ /* 0x000fe400000006ff */
[----:B------:R-:W-:Y:S02]  /*4a90*/  LOP3.LUT R18, R18, 0xfffffff8, RZ, 0xc0, !PT ;  /* 0xfffffff812127812 */ /* 0x000fe400078ec0ff */
[----:B------:R-:W-:-:S02]  /*4aa0*/  LOP3.LUT R20, R20, 0xfffffff8, RZ, 0xc0, !PT ;  /* 0xfffffff814147812 */ /* 0x000fc400078ec0ff */
[----:B------:R-:W-:Y:S02]  /*4ab0*/  IADD3 R18, P0, PT, R18, UR52, RZ ;  /* 0x0000003412127c10 */ /* 0x000fe4000ff1e0ff */
[----:B------:R-:W-:Y:S02]  /*4ac0*/  IADD3 R20, P1, PT, R20, UR52, RZ ;  /* 0x0000003414147c10 */ /* 0x000fe4000ff3e0ff */
[C---:B------:R-:W-:Y:S02]  /*4ad0*/  IADD3 R32, P3, PT, R12.reuse, 0x100, RZ ;  /* 0x000001000c207810 */ /* 0x040fe40007f7e0ff */
[----:B------:R-:W-:Y:S02]  /*4ae0*/  IADD3 R34, P2, PT, R12, 0xc0, RZ ;  /* 0x000000c00c227810 */ /* 0x000fe40007f5e0ff */
[----:B------:R-:W-:Y:S01]  /*4af0*/  IADD3.X R19, PT, PT, R0, UR53, RZ, P0, !PT ;  /* 0x0000003500137c10 */ /* 0x000fe200087fe4ff */
[----:B------:R-:W-:Y:S01]  /*4b00*/  IMAD.X R33, RZ, RZ, R13, P3 ;  /* 0x000000ffff217224 */ /* 0x000fe200018e060d */
[----:B------:R-:W-:-:S02]  /*4b10*/  IADD3 R0, P0, PT, R12, 0x140, RZ ;  /* 0x000001400c007810 */ /* 0x000fc40007f1e0ff */
[----:B------:R-:W-:Y:S01]  /*4b20*/  IADD3.X R21, PT, PT, R21, UR53, RZ, P1, !PT ;  /* 0x0000003515157c10 */ /* 0x000fe20008ffe4ff */
[----:B------:R1:W-:Y:S01]  /*4b30*/  STG.E.64 desc[UR4][R18.64], R24 ;  /* 0x0000001812007986 */ /* 0x0003e2000c101b04 */
[C---:B0-----:R-:W-:Y:S02]  /*4b40*/  IADD3 R16, P1, PT, R12.reuse, 0x180, RZ ;  /* 0x000001800c107810 */ /* 0x041fe40007f3e0ff */
[-C--:B------:R-:W-:Y:S01]  /*4b50*/  IADD3.X R35, PT, PT, RZ, R13.reuse, RZ, P2, !PT ;  /* 0x0000000dff237210 */ /* 0x080fe200017fe4ff */
[----:B------:R0:W-:Y:S01]  /*4b60*/  STG.E.64 desc[UR6][R20.64], R2 ;  /* 0x0000000214007986 */ /* 0x0001e2000c101b06 */
[----:B------:R-:W-:Y:S02]  /*4b70*/  IADD3 R12, P4, PT, R12, 0x1c0, RZ ;  /* 0x000001c00c0c7810 */ /* 0x000fe40007f9e0ff */
[-C--:B------:R-:W-:Y:S02]  /*4b80*/  IADD3.X R15, PT, PT, RZ, R13.reuse, RZ, P0, !PT ;  /* 0x0000000dff0f7210 */ /* 0x080fe400007fe4ff */
[----:B------:R-:W-:-:S02]  /*4b90*/  IADD3.X R17, PT, PT, RZ, R13, RZ, P1, !PT ;  /* 0x0000000dff117210 */ /* 0x000fc40000ffe4ff */
[----:B------:R-:W-:Y:S02]  /*4ba0*/  LEA.HI R14, P2, R15, R0, RZ, 0x1 ;  /* 0x000000000f0e7211 */ /* 0x000fe400078508ff */
[----:B------:R-:W-:Y:S02]  /*4bb0*/  R2UR UR9, R23 ;  /* 0x00000000170972ca */ /* 0x000fe400000e0000 */
[----:B-1----:R-:W-:Y:S02]  /*4bc0*/  LEA.HI R24, P0, R35, R34, RZ, 0x1 ;  /* 0x0000002223187211 */ /* 0x002fe400078108ff */
[----:B------:R-:W-:Y:S01]  /*4bd0*/  IADD3.X R15, PT, PT, RZ, R15, RZ, P2, !PT ;  /* 0x0000000fff0f7210 */ /* 0x000fe200017fe4ff */
[----:B0-----:R-:W-:Y:S01]  /*4be0*/  IMAD.X R3, RZ, RZ, R13, P4 ;  /* 0x000000ffff037224 */ /* 0x001fe200020e060d */
[----:B------:R-:W-:Y:S01]  /*4bf0*/  LEA.HI R2, P1, R33, R32, RZ, 0x1 ;  /* 0x0000002021027211 */ /* 0x000fe200078308ff */
[----:B------:R-:W-:Y:S01]  /*4c00*/  IMAD.SHL.U32 R0, R24, 0x4, RZ ;  /* 0x0000000418007824 */ /* 0x000fe200078e00ff */
[----:B------:R-:W-:-:S02]  /*4c10*/  IADD3.X R19, PT, PT, RZ, R35, RZ, P0, !PT ;  /* 0x00000023ff137210 */ /* 0x000fc400007fe4ff */
[----:B------:R-:W-:Y:S02]  /*4c20*/  IADD3.X R13, PT, PT, RZ, R33, RZ, P1, !PT ;  /* 0x00000021ff0d7210 */ /* 0x000fe40000ffe4ff */
[----:B------:R-:W-:Y:S02]  /*4c30*/  LEA.HI R16, P0, R17, R16, RZ, 0x1 ;  /* 0x0000001011107211 */ /* 0x000fe400078108ff */
[----:B------:R-:W-:Y:S02]  /*4c40*/  LEA.HI R18, P3, R3, R12, RZ, 0x1 ;  /* 0x0000000c03127211 */ /* 0x000fe400078708ff */
[C---:B------:R-:W-:Y:S01]  /*4c50*/  SHF.L.U64.HI R13, R2.reuse, 0x2, R13 ;  /* 0x00000002020d7819 */ /* 0x040fe2000001020d */
[----:B------:R-:W-:Y:S01]  /*4c60*/  IMAD.X R17, RZ, RZ, R17, P0 ;  /* 0x000000ffff117224 */ /* 0x000fe200000e0611 */
[----:B------:R-:W-:Y:S02]  /*4c70*/  SHF.L.U32 R12, R2, 0x2, RZ ;  /* 0x00000002020c7819 */ /* 0x000fe400000006ff */
[----:B------:R-:W-:-:S02]  /*4c80*/  SHF.L.U64.HI R15, R14, 0x2, R15 ;  /* 0x000000020e0f7819 */ /* 0x000fc4000001020f */
[----:B------:R-:W-:Y:S02]  /*4c90*/  LOP3.LUT R2, R0, 0xfffffff8, RZ, 0xc0, !PT ;  /* 0xfffffff800027812 */ /* 0x000fe400078ec0ff */
[----:B------:R-:W-:Y:S02]  /*4ca0*/  SHF.L.U32 R14, R14, 0x2, RZ ;  /* 0x000000020e0e7819 */ /* 0x000fe400000006ff */
[----:B------:R-:W-:Y:S02]  /*4cb0*/  IADD3.X R3, PT, PT, RZ, R3, RZ, P3, !PT ;  /* 0x00000003ff037210 */ /* 0x000fe40001ffe4ff */
[----:B------:R-:W-:Y:S02]  /*4cc0*/  SHF.L.U64.HI R19, R24, 0x2, R19 ;  /* 0x0000000218137819 */ /* 0x000fe40000010213 */
[----:B------:R-:W-:Y:S02]  /*4cd0*/  IADD3 R2, P0, PT, R2, UR52, RZ ;  /* 0x0000003402027c10 */ /* 0x000fe4000ff1e0ff */
[----:B------:R-:W-:-:S02]  /*4ce0*/  LOP3.LUT R14, R14, 0xfffffff8, RZ, 0xc0, !PT ;  /* 0xfffffff80e0e7812 */ /* 0x000fc400078ec0ff */
[----:B------:R-:W-:Y:S02]  /*4cf0*/  SHF.L.U64.HI R0, R18, 0x2, R3 ;  /* 0x0000000212007819 */ /* 0x000fe40000010203 */
[----:B------:R-:W-:Y:S02]  /*4d00*/  IADD3.X R3, PT, PT, R19, UR53, RZ, P0, !PT ;  /* 0x0000003513037c10 */ /* 0x000fe400087fe4ff */
[----:B------:R-:W-:Y:S02]  /*4d10*/  IADD3 R14, P0, PT, R14, UR52, RZ ;  /* 0x000000340e0e7c10 */ /* 0x000fe4000ff1e0ff */
[C---:B------:R-:W-:Y:S01]  /*4d20*/  SHF.L.U64.HI R17, R16.reuse, 0x2, R17 ;  /* 0x0000000210117819 */ /* 0x040fe20000010211 */
[----:B------:R-:W-:Y:S01]  /*4d30*/  IMAD.SHL.U32 R16, R16, 0x4, RZ ;  /* 0x0000000410107824 */ /* 0x000fe200078e00ff */
[----:B------:R-:W-:Y:S01]  /*4d40*/  IADD3.X R15, PT, PT, R15, UR53, RZ, P0, !PT ;  /* 0x000000350f0f7c10 */ /* 0x000fe200087fe4ff */
[----:B------:R0:W-:Y:S01]  /*4d50*/  STG.E.64 desc[UR4][R2.64], R26 ;  /* 0x0000001a02007986 */ /* 0x0001e2000c101b04 */
[----:B------:R-:W-:-:S02]  /*4d60*/  IADD3 R29, P0, PT, R28, R29, RZ ;  /* 0x0000001d1c1d7210 */ /* 0x000fc40007f1e0ff */
[----:B------:R-:W-:Y:S02]  /*4d70*/  SHF.L.U32 R18, R18, 0x2, RZ ;  /* 0x0000000212127819 */ /* 0x000fe400000006ff */
[----:B------:R-:W-:Y:S02]  /*4d80*/  LEA.HI.X.SX32 R31, R28, R31, 0x1, P0 ;  /* 0x0000001f1c1f7211 */ /* 0x000fe400000f0eff */
[----:B------:R-:W-:Y:S02]  /*4d90*/  LOP3.LUT R12, R12, 0xfffffff8, RZ, 0xc0, !PT ;  /* 0xfffffff80c0c7812 */ /* 0x000fe400078ec0ff */
[----:B------:R-:W-:Y:S02]  /*4da0*/  ISETP.GE.U32.AND P0, PT, R29, UR50, PT ;  /* 0x000000321d007c0c */ /* 0x000fe4000bf06070 */
[----:B------:R-:W-:Y:S02]  /*4db0*/  R2UR UR10, R22 ;  /* 0x00000000160a72ca */ /* 0x000fe400000e0000 */
[----:B------:R-:W-:-:S02]  /*4dc0*/  R2UR UR11, R23 ;  /* 0x00000000170b72ca */ /* 0x000fc400000e0000 */
[----:B------:R-:W-:Y:S02]  /*4dd0*/  LOP3.LUT R16, R16, 0xfffffff8, RZ, 0xc0, !PT ;  /* 0xfffffff810107812 */ /* 0x000fe400078ec0ff */
[----:B------:R-:W-:Y:S02]  /*4de0*/  R2UR UR12, R22 ;  /* 0x00000000160c72ca */ /* 0x000fe400000e0000 */
[----:B------:R-:W-:Y:S02]  /*4df0*/  R2UR UR13, R23 ;  /* 0x00000000170d72ca */ /* 0x000fe400000e0000 */
[----:B------:R-:W-:Y:S02]  /*4e00*/  LOP3.LUT R18, R18, 0xfffffff8, RZ, 0xc0, !PT ;  /* 0xfffffff812127812 */ /* 0x000fe400078ec0ff */
[----:B------:R-:W-:Y:S02]  /*4e10*/  IADD3 R12, P1, PT, R12, UR52, RZ ;  /* 0x000000340c0c7c10 */ /* 0x000fe4000ff3e0ff */
[----:B------:R-:W-:-:S02]  /*4e20*/  ISETP.GE.AND.EX P0, PT, R31, UR51, PT, P0 ;  /* 0x000000331f007c0c */ /* 0x000fc4000bf06300 */
        /* <DEDUP_REMOVED lines=11> */
.L_x_7967:
[----:B------:R-:W-:Y:S05]  /*4ee0*/  EXIT ;  /* 0x000000000000794d */ /* 0x000fea0003800000 */
.L_x_7968:
[----:B------:R-:W-:Y:S01]  /*4ef0*/  HFMA2 R12, -RZ, RZ, 0, 9.5367431640625e-07 ;  /* 0x00000010ff0c7431 */ /* 0x000fe200000001ff */
[----:B------:R-:W-:Y:S01]  /*4f00*/  BSSY B1, `(.L_x_8002) ;  /* 0x0000006000017945 */ /* 0x000fe20003800000 */
[----:B------:R-:W-:Y:S01]  /*4f10*/  IMAD.MOV.U32 R11, RZ, RZ, 0x1f ;  /* 0x0000001fff0b7424 */ /* 0x000fe200078e00ff */
[----:B------:R-:W-:-:S07]  /*4f20*/  MOV R15, 0xffffffff ;  /* 0xffffffff000f7802 */ /* 0x000fce0000000f00 */
[----:B------:R-:W-:Y:S05]  /*4f30*/  WARPSYNC.COLLECTIVE R15, `(.L_x_8003) ;  /* 0x000000000f087348 */ /* 0x000fea0003c00000 */
[----:B------:R0:W1:Y:S02]  /*4f40*/  SHFL.BFLY P6, R14, R13, R12, R11 ;  /* 0x0c00000c0d0e7389 */ /* 0x00006400000c000b */
[----:B01----:R-:W-:Y:S05]  /*4f50*/  ENDCOLLECTIVE ;  /* 0x000000000000791b */ /* 0x003fea0003800000 */
.L_x_8003:
[----:B------:R-:W-:Y:S05]  /*4f60*/  BSYNC B1 ;  /* 0x0000000000017941 */ /* 0x000fea0003800000 */
.L_x_8002:
[----:B------:R-:W-:Y:S01]  /*4f70*/  HFMA2 R12, -RZ, RZ, 0, 4.76837158203125e-07 ;  /* 0x00000008ff0c7431 */ /* 0x000fe200000001ff */
[----:B------:R-:W-:Y:S01]  /*4f80*/  FMNMX R13, R13, R14, !PT ;  /* 0x0000000e0d0d7209 */ /* 0x000fe20007800000 */
[----:B------:R-:W-:Y:S01]  /*4f90*/  IMAD.MOV.U32 R11, RZ, RZ, 0x1f ;  /* 0x0000001fff0b7424 */ /* 0x000fe200078e00ff */
[----:B------:R-:W-:-:S07]  /*4fa0*/  MOV R15, 0xffffffff ;  /* 0xffffffff000f7802 */ /* 0x000fce0000000f00 */
[----:B------:R-:W-:Y:S05]  /*4fb0*/  WARPSYNC.COLLECTIVE R15, `(.L_x_8004) ;  /* 0x000000000f087348 */ /* 0x000fea0003c00000 */
[----:B------:R0:W1:Y:S02]  /*4fc0*/  SHFL.BFLY P6, R14, R13, R12, R11 ;  /* 0x0c00000c0d0e7389 */ /* 0x00006400000c000b */
[----:B01----:R-:W-:Y:S05]  /*4fd0*/  ENDCOLLECTIVE ;  /* 0x000000000000791b */ /* 0x003fea0003800000 */
.L_x_8004:
[----:B------:R-:W-:Y:S01]  /*4fe0*/  IMAD.MOV.U32 R12, RZ, RZ, 0x4 ;  /* 0x00000004ff0c7424 */ /* 0x000fe200078e00ff */
[----:B------:R-:W-:-:S04]  /*4ff0*/  FMNMX R0, R13, R14, !PT ;  /* 0x0000000e0d007209 */ /* 0x000fc80007800000 */
[----:B------:R-:W-:-:S07]  /*5000*/  MOV R13, R0 ;  /* 0x00000000000d7202 */ /* 0x000fce0000000f00 */
[----:B------:R-:W-:Y:S05]  /*5010*/  WARPSYNC.COLLECTIVE R15, `(.L_x_8005) ;  /* 0x000000000f087348 */ /* 0x000fea0003c00000 */
[----:B------:R0:W1:Y:S02]  /*5020*/  SHFL.BFLY P6, R14, R13, R12, R11 ;  /* 0x0c00000c0d0e7389 */ /* 0x00006400000c000b */
[----:B01----:R-:W-:Y:S05]  /*5030*/  ENDCOLLECTIVE ;  /* 0x000000000000791b */ /* 0x003fea0003800000 */
.L_x_8005:
[----:B------:R-:W-:Y:S01]  /*5040*/  HFMA2 R12, -RZ, RZ, 0, 1.1920928955078125e-07 ;  /* 0x00000002ff0c7431 */ /* 0x000fe200000001ff */
[----:B------:R-:W-:-:S04]  /*5050*/  FMNMX R2, R0, R14, !PT ;  /* 0x0000000e00027209 */ /* 0x000fc80007800000 */
[----:B------:R-:W-:-:S07]  /*5060*/  MOV R13, R2 ;  /* 0x00000002000d7202 */ /* 0x000fce0000000f00 */
[----:B------:R-:W-:Y:S05]  /*5070*/  WARPSYNC.COLLECTIVE R15, `(.L_x_8006) ;  /* 0x000000000f087348 */ /* 0x000fea0003c00000 */
[----:B------:R0:W1:Y:S02]  /*5080*/  SHFL.BFLY P6, R14, R13, R12, R11 ;  /* 0x0c00000c0d0e7389 */ /* 0x00006400000c000b */
[----:B01----:R-:W-:Y:S05]  /*5090*/  ENDCOLLECTIVE ;  /* 0x000000000000791b */ /* 0x003fea0003800000 */
.L_x_8006:
[----:B------:R-:W-:Y:S02]  /*50a0*/  MOV R12, 0x1 ;  /* 0x00000001000c7802 */ /* 0x000fe40000000f00 */
[----:B------:R-:W-:-:S05]  /*50b0*/  FMNMX R3, R2, R14, !PT ;  /* 0x0000000e02037209 */ /* 0x000fca0007800000 */
[----:B------:R-:W-:-:S07]  /*50c0*/  IMAD.MOV.U32 R13, RZ, RZ, R3 ;  /* 0x000000ffff0d7224 */ /* 0x000fce00078e0003 */
[----:B------:R-:W-:Y:S05]  /*50d0*/  WARPSYNC.COLLECTIVE R15, `(.L_x_8007) ;  /* 0x000000000f087348 */ /* 0x000fea0003c00000 */
[----:B------:R0:W1:Y:S02]  /*50e0*/  SHFL.BFLY P6, R14, R13, R12, R11 ;  /* 0x0c00000c0d0e7389 */ /* 0x00006400000c000b */
[----:B01----:R-:W-:Y:S05]  /*50f0*/  ENDCOLLECTIVE ;  /* 0x000000000000791b */ /* 0x003fea0003800000 */
.L_x_8007:
[----:B------:R-:W-:Y:S02]  /*5100*/  HFMA2 R11, -RZ, RZ, 0.96630859375, -0.0022525787353515625 ;  /* 0x3bbb989dff0b7431 */ /* 0x000fe400000001ff */
[----:B------:R-:W-:Y:S01]  /*5110*/  IMAD.MOV.U32 R12, RZ, RZ, 0x437c0000 ;  /* 0x437c0000ff0c7424 */ /* 0x000fe200078e00ff */
[----:B------:R-:W-:-:S05]  /*5120*/  FMNMX R3, R3, R14, !PT ;  /* 0x0000000e03037209 */ /* 0x000fca0007800000 */
[--C-:B------:R-:W-:Y:S01]  /*5130*/  FADD R14, R4, -R3.reuse ;  /* 0x80000003040e7221 */ /* 0x100fe20000000000 */
[--C-:B------:R-:W-:Y:S01]  /*5140*/  FADD R4, R5, -R3.reuse ;  /* 0x8000000305047221 */ /* 0x100fe20000000000 */
[----:B------:R-:W-:Y:S01]  /*5150*/  FADD R8, -R3, R8 ;  /* 0x0000000803087221 */ /* 0x000fe20000000100 */
[--C-:B------:R-:W-:Y:S01]  /*5160*/  FADD R0, R7, -R3.reuse ;  /* 0x8000000307007221 */ /* 0x100fe20000000000 */
[C---:B------:R-:W-:Y:S01]  /*5170*/  FADD R2, -R3.reuse, R6 ;  /* 0x0000000603027221 */ /* 0x040fe20000000100 */
[-C--:B------:R-:W-:Y:S01]  /*5180*/  FFMA.SAT R5, R4, R11.reuse, 0.5 ;  /* 0x3f00000004057423 */ /* 0x080fe2000000200b */
[----:B------:R-:W-:Y:S01]  /*5190*/  FADD R7, -R3, R20 ;  /* 0x0000001403077221 */ /* 0x000fe20000000100 */
[--C-:B------:R-:W-:Y:S01]  /*51a0*/  FADD R9, R26, -R3.reuse ;  /* 0x800000031a097221 */ /* 0x100fe20000000000 */
[--C-:B------:R-:W-:Y:S01]  /*51b0*/  FADD R6, R27, -R3.reuse ;  /* 0x800000031b067221 */ /* 0x100fe20000000000 */
[-C--:B------:R-:W-:Y:S01]  /*51c0*/  FFMA.RM R5, R5, R12.reuse, 12582913 ;  /* 0x4b40000105057423 */ /* 0x080fe2000000400c */
        /* <DEDUP_REMOVED lines=9> */
[C---:B------:R-:W-:Y:S01]  /*5260*/  FADD R3, R5.reuse, -12583039 ;  /* 0xcb40007f05037421 */ /* 0x040fe20000000000 */
[----:B------:R-:W-:Y:S01]  /*5270*/  SHF.L.U32 R5, R5, 0x17, RZ ;  /* 0x0000001705057819 */ /* 0x000fe200000006ff */
[-C--:B------:R-:W-:Y:S01]  /*5280*/  FFMA.SAT R17, R0, R11.reuse, 0.5 ;  /* 0x3f00000000117423 */ /* 0x080fe2000000200b */
[-C--:B------:R-:W-:Y:S01]  /*5290*/  FFMA.RM R13, R13, R12.reuse, 12582913 ;  /* 0x4b4000010d0d7423 */ /* 0x080fe2000000400c */
[C---:B------:R-:W-:Y:S01]  /*52a0*/  FFMA R3, R4.reuse, 1.4426950216293334961, -R3 ;  /* 0x3fb8aa3b04037823 */ /* 0x040fe20000000803 */
[-C--:B------:R-:W-:Y:S01]  /*52b0*/  FFMA.SAT R19, R7, R11.reuse, 0.5 ;  /* 0x3f00000007137423 */ /* 0x080fe2000000200b */
[-C--:B------:R-:W-:Y:S01]  /*52c0*/  FFMA.RM R17, R17, R12.reuse, 12582913 ;  /* 0x4b40000111117423 */ /* 0x080fe2000000400c */
[----:B------:R-:W-:Y:S01]  /*52d0*/  FADD R15, R13, -12583039 ;  /* 0xcb40007f0d0f7421 */ /* 0x000fe20000000000 */
[----:B------:R-:W-:Y:S01]  /*52e0*/  FFMA R3, R4, 1.925963033500011079e-08, R3 ;  /* 0x32a5706004037823 */ /* 0x000fe20000000003 */
[-C--:B------:R-:W-:Y:S01]  /*52f0*/  FFMA.RM R19, R19, R12.reuse, 12582913 ;  /* 0x4b40000113137423 */ /* 0x080fe2000000400c */
[----:B------:R-:W-:Y:S01]  /*5300*/  FFMA.SAT R25, R24, R11, 0.5 ;  /* 0x3f00000018197423 */ /* 0x000fe2000000200b */
[C---:B------:R-:W-:Y:S01]  /*5310*/  FFMA R15, R8.reuse, 1.4426950216293334961, -R15 ;  /* 0x3fb8aa3b080f7823 */ /* 0x040fe2000000080f */
[----:B------:R0:W1:Y:S02]  /*5320*/  MUFU.EX2 R4, R3 ;  /* 0x0000000300047308 */ /* 0x0000640000000800 */
[----:B------:R-:W-:Y:S01]  /*5330*/  FFMA.RM R25, R25, R12, 12582913 ;  /* 0x4b40000119197423 */ /* 0x000fe2000000400c */
[----:B------:R-:W-:Y:S01]  /*5340*/  FFMA R15, R8, 1.925963033500011079e-08, R15 ;  /* 0x32a57060080f7823 */ /* 0x000fe2000000000f */
[----:B------:R-:W-:-:S05]  /*5350*/  IMAD.SHL.U32 R8, R19, 0x800000, RZ ;  /* 0x0080000013087824 */ /* 0x000fca00078e00ff */
[----:B------:R-:W2:Y:S01]  /*5360*/  MUFU.EX2 R15, R15 ;  /* 0x0000000f000f7308 */ /* 0x000ea20000000800 */
[----:B0-----:R-:W-:-:S04]  /*5370*/  FADD R3, R17, -12583039 ;  /* 0xcb40007f11037421 */ /* 0x001fc80000000000 */
[----:B------:R-:W-:Y:S01]  /*5380*/  FFMA R3, R0, 1.4426950216293334961, -R3 ;  /* 0x3fb8aa3b00037823 */ /* 0x000fe20000000803 */
[----:B-1----:R-:W-:Y:S01]  /*5390*/  FMUL R5, R5, R4 ;  /* 0x0000000405057220 */ /* 0x002fe20000400000 */
[----:B------:R-:W-:Y:S01]  /*53a0*/  SHF.L.U32 R4, R13, 0x17, RZ ;  /* 0x000000170d047819 */ /* 0x000fe200000006ff */
[-C--:B------:R-:W-:Y:S01]  /*53b0*/  FFMA.SAT R13, R2, R11.reuse, 0.5 ;  /* 0x3f000000020d7423 */ /* 0x080fe2000000200b */
[----:B------:R-:W-:Y:S01]  /*53c0*/  FFMA R0, R0, 1.925963033500011079e-08, R3 ;  /* 0x32a5706000007823 */ /* 0x000fe20000000003 */
[----:B------:R-:W-:Y:S02]  /*53d0*/  IMAD.SHL.U32 R3, R17, 0x800000, RZ ;  /* 0x0080000011037824 */ /* 0x000fe400078e00ff */
[----:B------:R-:W-:Y:S01]  /*53e0*/  FFMA.SAT R17, R6, R11, 0.5 ;  /* 0x3f00000006117423 */ /* 0x000fe2000000200b */
[----:B------:R-:W-:Y:S01]  /*53f0*/  FFMA.RM R13, R13, R12, 12582913 ;  /* 0x4b4000010d0d7423 */ /* 0x000fe2000000400c */
[----:B--2---:R-:W-:-:S03]  /*5400*/  FMUL R4, R4, R15 ;  /* 0x0000000f04047220 */ /* 0x004fc60000400000 */
[----:B------:R-:W-:Y:S01]  /*5410*/  FADD R15, R13, -12583039 ;  /* 0xcb40007f0d0f7421 */ /* 0x000fe20000000000 */
[----:B------:R-:W-:Y:S01]  /*5420*/  FFMA.RM R17, R17, R12, 12582913 ;  /* 0x4b40000111117423 */ /* 0x000fe2000000400c */
[----:B------:R-:W0:Y:S02]  /*5430*/  MUFU.EX2 R0, R0 ;  /* 0x0000000000007308 */ /* 0x000e240000000800 */
[----:B------:R-:W-:-:S04]  /*5440*/  FFMA R15, R2, 1.4426950216293334961, -R15 ;  /* 0x3fb8aa3b020f7823 */ /* 0x000fc8000000080f */
[----:B------:R-:W-:Y:S01]  /*5450*/  FFMA R15, R2, 1.925963033500011079e-08, R15 ;  /* 0x32a57060020f7823 */ /* 0x000fe2000000000f */
[----:B------:R-:W-:Y:S01]  /*5460*/  SHF.L.U32 R2, R13, 0x17, RZ ;  /* 0x000000170d027819 */ /* 0x000fe200000006ff */
[----:B------:R-:W-:-:S04]  /*5470*/  FADD R13, R17, -12583039 ;  /* 0xcb40007f110d7421 */ /* 0x000fc80000000000 */
[----:B------:R-:W1:Y:S01]  /*5480*/  MUFU.EX2 R15, R15 ;  /* 0x0000000f000f7308 */ /* 0x000e620000000800 */
[----:B------:R-:W-:-:S04]  /*5490*/  FFMA R13, R6, 1.4426950216293334961, -R13 ;  /* 0x3fb8aa3b060d7823 */ /* 0x000fc8000000080d */
[----:B------:R-:W-:Y:S01]  /*54a0*/  FFMA R13, R6, 1.925963033500011079e-08, R13 ;  /* 0x32a57060060d7823 */ /* 0x000fe2000000000d */
[----:B------:R-:W-:Y:S01]  /*54b0*/  FADD R6, R19, -12583039 ;  /* 0xcb40007f13067421 */ /* 0x000fe20000000000 */
[----:B0-----:R-:W-:Y:S01]  /*54c0*/  FMUL R3, R3, R0 ;  /* 0x0000000003037220 */ /* 0x001fe20000400000 */
[----:B------:R-:W-:Y:S01]  /*54d0*/  SHF.L.U32 R0, R17, 0x17, RZ ;  /* 0x0000001711007819 */ /* 0x000fe200000006ff */
[-C--:B------:R-:W-:Y:S01]  /*54e0*/  FFMA.SAT R17, R16, R11.reuse, 0.5 ;  /* 0x3f00000010117423 */ /* 0x080fe2000000200b */
[----:B------:R-:W-:Y:S01]  /*54f0*/  FFMA R6, R7, 1.4426950216293334961, -R6 ;  /* 0x3fb8aa3b07067823 */ /* 0x000fe20000000806 */
[----:B------:R-:W0:Y:S01]  /*5500*/  MUFU.EX2 R13, R13 ;  /* 0x0000000d000d7308 */ /* 0x000e220000000800 */
[----:B------:R-:W-:Y:S01]  /*5510*/  FFMA.SAT R19, R18, R11, 0.5 ;  /* 0x3f00000012137423 */ /* 0x000fe2000000200b */
[-C--:B------:R-:W-:Y:S01]  /*5520*/  FFMA.RM R17, R17, R12.reuse, 12582913 ;  /* 0x4b40000111117423 */ /* 0x080fe2000000400c */
[----:B------:R-:W-:Y:S02]  /*5530*/  FFMA R6, R7, 1.925963033500011079e-08, R6 ;  /* 0x32a5706007067823 */ /* 0x000fe40000000006 */
[-C--:B------:R-:W-:Y:S01]  /*5540*/  FFMA.RM R19, R19, R12.reuse, 12582913 ;  /* 0x4b40000113137423 */ /* 0x080fe2000000400c */
[----:B-1----:R-:W-:Y:S01]  /*5550*/  FMUL R2, R2, R15 ;  /* 0x0000000f02027220 */ /* 0x002fe20000400000 */
[----:B------:R-:W-:Y:S01]  /*5560*/  FFMA.SAT R15, R9, R11, 0.5 ;  /* 0x3f000000090f7423 */ /* 0x000fe2000000200b */
[----:B------:R-:W1:Y:S03]  /*5570*/  MUFU.EX2 R7, R6 ;  /* 0x0000000600077308 */ /* 0x000e660000000800 */
[----:B------:R-:W-:-:S04]  /*5580*/  FFMA.RM R15, R15, R12, 12582913 ;  /* 0x4b4000010f0f7423 */ /* 0x000fc8000000400c */
[----:B------:R-:W-:Y:S01]  /*5590*/  FADD R36, R15, -12583039 ;  /* 0xcb40007f0f247421 */ /* 0x000fe20000000000 */
[----:B0-----:R-:W-:-:S03]  /*55a0*/  FMUL R0, R0, R13 ;  /* 0x0000000d00007220 */ /* 0x001fc60000400000 */
[----:B------:R-:W-:-:S04]  /*55b0*/  FFMA R36, R9, 1.4426950216293334961, -R36 ;  /* 0x3fb8aa3b09247823 */ /* 0x000fc80000000824 */
[----:B------:R-:W-:Y:S01]  /*55c0*/  FFMA R36, R9, 1.925963033500011079e-08, R36 ;  /* 0x32a5706009247823 */ /* 0x000fe20000000024 */
[----:B------:R-:W-:Y:S01]  /*55d0*/  FFMA.SAT R9, R10, R11, 0.5 ;  /* 0x3f0000000a097423 */ /* 0x000fe2000000200b */
[----:B-1----:R-:W-:Y:S01]  /*55e0*/  FMUL R8, R8, R7 ;  /* 0x0000000708087220 */ /* 0x002fe20000400000 */
[----:B------:R-:W-:Y:S01]  /*55f0*/  SHF.L.U32 R7, R15, 0x17, RZ ;  /* 0x000000170f077819 */ /* 0x000fe200000006ff */
[----:B------:R-:W-:Y:S01]  /*5600*/  FFMA.SAT R15, R20, R11, 0.5 ;  /* 0x3f000000140f7423 */ /* 0x000fe2000000200b */
[-C--:B------:R-:W-:Y:S01]  /*5610*/  FFMA.RM R9, R9, R12.reuse, 12582913 ;  /* 0x4b40000109097423 */ /* 0x080fe2000000400c */
[----:B------:R-:W0:Y:S02]  /*5620*/  MUFU.EX2 R36, R36 ;  /* 0x0000002400247308 */ /* 0x000e240000000800 */
[----:B------:R-:W-:Y:S01]  /*5630*/  FFMA.RM R15, R15, R12, 12582913 ;  /* 0x4b4000010f0f7423 */ /* 0x000fe2000000400c */
[C---:B------:R-:W-:Y:S01]  /*5640*/  FADD R13, R9.reuse, -12583039 ;  /* 0xcb40007f090d7421 */ /* 0x040fe20000000000 */
[----:B------:R-:W-:-:S02]  /*5650*/  SHF.L.U32 R6, R9, 0x17, RZ ;  /* 0x0000001709067819 */ /* 0x000fc400000006ff */
[----:B------:R-:W-:Y:S01]  /*5660*/  FADD R9, R15, -12583039 ;  /* 0xcb40007f0f097421 */ /* 0x000fe20000000000 */
[----:B------:R-:W-:-:S03]  /*5670*/  FFMA R13, R10, 1.4426950216293334961, -R13 ;  /* 0x3fb8aa3b0a0d7823 */ /* 0x000fc6000000080d */
[----:B------:R-:W-:Y:S01]  /*5680*/  FFMA R9, R20, 1.4426950216293334961, -R9 ;  /* 0x3fb8aa3b14097823 */ /* 0x000fe20000000809 */
[----:B------:R-:W-:Y:S01]  /*5690*/  FFMA R13, R10, 1.925963033500011079e-08, R13 ;  /* 0x32a570600a0d7823 */ /* 0x000fe2000000000d */
[----:B------:R-:W-:Y:S02]  /*56a0*/  SHF.L.U32 R10, R17, 0x17, RZ ;  /* 0x00000017110a7819 */ /* 0x000fe400000006ff */
[----:B------:R-:W-:Y:S01]  /*56b0*/  FFMA R20, R20, 1.925963033500011079e-08, R9 ;  /* 0x32a5706014147823 */ /* 0x000fe20000000009 */
[----:B------:R-:W-:Y:S02]  /*56c0*/  IMAD.SHL.U32 R9, R15, 0x800000, RZ ;  /* 0x008000000f097824 */ /* 0x000fe400078e00ff */
[----:B------:R-:W-:Y:S01]  /*56d0*/  FFMA.SAT R15, R26, R11, 0.5 ;  /* 0x3f0000001a0f7423 */ /* 0x000fe2000000200b */
[----:B------:R-:W1:Y:S01]  /*56e0*/  MUFU.EX2 R13, R13 ;  /* 0x0000000d000d7308 */ /* 0x000e620000000800 */
[----:B0-----:R-:W-:Y:S02]  /*56f0*/  FMUL R7, R7, R36 ;  /* 0x0000002407077220 */ /* 0x001fe40000400000 */
[----:B------:R-:W-:-:S05]  /*5700*/  FFMA.RM R15, R15, R12, 12582913 ;  /* 0x4b4000010f0f7423 */ /* 0x000fca000000400c */
[----:B------:R-:W0:Y:S01]  /*5710*/  MUFU.EX2 R20, R20 ;  /* 0x0000001400147308 */ /* 0x000e220000000800 */
[----:B-1----:R-:W-:Y:S01]  /*5720*/  FMUL R6, R6, R13 ;  /* 0x0000000d06067220 */ /* 0x002fe20000400000 */
[----:B------:R-:W-:Y:S01]  /*5730*/  FADD R13, R17, -12583039 ;  /* 0xcb40007f110d7421 */ /* 0x000fe20000000000 */
[C---:B------:R-:W-:Y:S01]  /*5740*/  FADD R17, R15.reuse, -12583039 ;  /* 0xcb40007f0f117421 */ /* 0x040fe20000000000 */
[----:B------:R-:W-:Y:S02]  /*5750*/  SHF.L.U32 R15, R15, 0x17, RZ ;  /* 0x000000170f0f7819 */ /* 0x000fe400000006ff */
[----:B------:R-:W-:Y:S01]  /*5760*/  FFMA R13, R16, 1.4426950216293334961, -R13 ;  /* 0x3fb8aa3b100d7823 */ /* 0x000fe2000000080d */
[----:B------:R-:W-:Y:S01]  /*5770*/  FFMA R17, R26, 1.4426950216293334961, -R17 ;  /* 0x3fb8aa3b1a117823 */ /* 0x000fe20000000811 */
[----:B0-----:R-:W-:Y:S02]  /*5780*/  FMUL R9, R9, R20 ;  /* 0x0000001409097220 */ /* 0x001fe40000400000 */
[----:B------:R-:W-:Y:S01]  /*5790*/  FFMA R13, R16, 1.925963033500011079e-08, R13 ;  /* 0x32a57060100d7823 */ /* 0x000fe2000000000d */
[----:B------:R-:W-:Y:S01]  /*57a0*/  FFMA R17, R26, 1.925963033500011079e-08, R17 ;  /* 0x32a570601a117823 */ /* 0x000fe20000000011 */
[----:B------:R-:W-:-:S03]  /*57b0*/  SHF.L.U32 R20, R25, 0x17, RZ ;  /* 0x0000001719147819 */ /* 0x000fc600000006ff */
[----:B------:R-:W0:Y:S08]  /*57c0*/  MUFU.EX2 R16, R17 ;  /* 0x0000001100107308 */ /* 0x000e300000000800 */
[----:B------:R-:W1:Y:S01]  /*57d0*/  MUFU.EX2 R13, R13 ;  /* 0x0000000d000d7308 */ /* 0x000e620000000800 */
[----:B0-----:R-:W-:Y:S01]  /*57e0*/  FMUL R21, R15, R16 ;  /* 0x000000100f157220 */ /* 0x001fe20000400000 */
[----:B------:R-:W-:-:S04]  /*57f0*/  FFMA.SAT R15, R32, R11, 0.5 ;  /* 0x3f000000200f7423 */ /* 0x000fc8000000200b */
[----:B------:R-:W-:Y:S01]  /*5800*/  FFMA.RM R15, R15, R12, 12582913 ;  /* 0x4b4000010f0f7423 */ /* 0x000fe2000000400c */
[----:B-1----:R-:W-:Y:S01]  /*5810*/  FMUL R10, R10, R13 ;  /* 0x0000000d0a0a7220 */ /* 0x002fe20000400000 */
[C---:B------:R-:W-:Y:S01]  /*5820*/  FADD R13, R19.reuse, -12583039 ;  /* 0xcb40007f130d7421 */ /* 0x040fe20000000000 */
[----:B------:R-:W-:-:S03]  /*5830*/  IMAD.SHL.U32 R19, R19, 0x800000, RZ ;  /* 0x0080000013137824 */ /* 0x000fc600078e00ff */
[----:B------:R-:W-:-:S04]  /*5840*/  FFMA R13, R18, 1.4426950216293334961, -R13 ;  /* 0x3fb8aa3b120d7823 */ /* 0x000fc8000000080d */
[----:B------:R-:W-:-:S04]  /*5850*/  FFMA R13, R18, 1.925963033500011079e-08, R13 ;  /* 0x32a57060120d7823 */ /* 0x000fc8000000000d */
[----:B------:R0:W1:Y:S02]  /*5860*/  MUFU.EX2 R16, R13 ;  /* 0x0000000d00107308 */ /* 0x0000640000000800 */
[----:B0-----:R-:W-:-:S04]  /*5870*/  FADD R13, R25, -12583039 ;  /* 0xcb40007f190d7421 */ /* 0x001fc80000000000 */
[C---:B------:R-:W-:Y:S01]  /*5880*/  FFMA R13, R24.reuse, 1.4426950216293334961, -R13 ;  /* 0x3fb8aa3b180d7823 */ /* 0x040fe2000000080d */
[----:B-1----:R-:W-:Y:S01]  /*5890*/  FMUL R17, R19, R16 ;  /* 0x0000001013117220 */ /* 0x002fe20000400000 */
        /* <DEDUP_REMOVED lines=47> */
.L_x_8008:
[----:B------:R-:W-:Y:S02]  /*5b90*/  IMAD.MOV.U32 R12, RZ, RZ, 0x8 ;  /* 0x00000008ff0c7424 */ /* 0x000fe400078e00ff */
[----:B------:R-:W-:-:S05]  /*5ba0*/  FADD R24, R13, R14 ;  /* 0x0000000e0d187221 */ /* 0x000fca0000000000 */
[----:B------:R-:W-:-:S07]  /*5bb0*/  MOV R13, R24 ;  /* 0x00000018000d7202 */ /* 0x000fce0000000f00 */
[----:B------:R-:W-:Y:S05]  /*5bc0*/  WARPSYNC.COLLECTIVE R15, `(.L_x_8009) ;  /* 0x000000000f087348 */ /* 0x000fea0003c00000 */
[----:B------:R0:W1:Y:S02]  /*5bd0*/  SHFL.BFLY P6, R14, R13, R12, R11 ;  /* 0x0c00000c0d0e7389 */ /* 0x00006400000c000b */
[----:B01----:R-:W-:Y:S05]  /*5be0*/  ENDCOLLECTIVE ;  /* 0x000000000000791b */ /* 0x003fea0003800000 */
.L_x_8009:
[----:B------:R-:W-:Y:S02]  /*5bf0*/  HFMA2 R12, -RZ, RZ, 0, 2.384185791015625e-07 ;  /* 0x00000004ff0c7431 */ /* 0x000fe400000001ff */
[----:B------:R-:W-:-:S05]  /*5c00*/  FADD R25, R24, R14 ;  /* 0x0000000e18197221 */ /* 0x000fca0000000000 */
[----:B------:R-:W-:-:S07]  /*5c10*/  MOV R13, R25 ;  /* 0x00000019000d7202 */ /* 0x000fce0000000f00 */
[----:B------:R-:W-:Y:S05]  /*5c20*/  WARPSYNC.COLLECTIVE R15, `(.L_x_8010) ;  /* 0x000000000f087348 */ /* 0x000fea0003c00000 */
[----:B------:R0:W1:Y:S02]  /*5c30*/  SHFL.BFLY P6, R14, R13, R12, R11 ;  /* 0x0c00000c0d0e7389 */ /* 0x00006400000c000b */
[----:B01----:R-:W-:Y:S05]  /*5c40*/  ENDCOLLECTIVE ;  /* 0x000000000000791b */ /* 0x003fea0003800000 */
.L_x_8010:
[----:B------:R-:W-:Y:S01]  /*5c50*/  MOV R12, 0x2 ;  /* 0x00000002000c7802 */ /* 0x000fe20000000f00 */
[----:B------:R-:W-:-:S04]  /*5c60*/  FADD R26, R25, R14 ;  /* 0x0000000e191a7221 */ /* 0x000fc80000000000 */
[----:B------:R-:W-:-:S07]  /*5c70*/  IMAD.MOV.U32 R13, RZ, RZ, R26 ;  /* 0x000000ffff0d7224 */ /* 0x000fce00078e001a */
[----:B------:R-:W-:Y:S05]  /*5c80*/  WARPSYNC.COLLECTIVE R15, `(.L_x_8011) ;  /* 0x000000000f087348 */ /* 0x000fea0003c00000 */
[----:B------:R0:W1:Y:S02]  /*5c90*/  SHFL.BFLY P6, R14, R13, R12, R11 ;  /* 0x0c00000c0d0e7389 */ /* 0x00006400000c000b */
[----:B01----:R-:W-:Y:S05]  /*5ca0*/  ENDCOLLECTIVE ;  /* 0x000000000000791b */ /* 0x003fea0003800000 */
.L_x_8011:
[----:B------:R-:W-:Y:S02]  /*5cb0*/  IMAD.MOV.U32 R12, RZ, RZ, 0x1 ;  /* 0x00000001ff0c7424 */ /* 0x000fe400078e00ff */
[----:B------:R-:W-:-:S05]  /*5cc0*/  FADD R27, R26, R14 ;  /* 0x0000000e1a1b7221 */ /* 0x000fca0000000000 */
[----:B------:R-:W-:-:S07]  /*5cd0*/  MOV R13, R27 ;  /* 0x0000001b000d7202 */ /* 0x000fce0000000f00 */
[----:B------:R-:W-:Y:S05]  /*5ce0*/  WARPSYNC.COLLECTIVE R15, `(.L_x_8012) ;  /* 0x000000000f087348 */ /* 0x000fea0003c00000 */
[----:B------:R0:W1:Y:S02]  /*5cf0*/  SHFL.BFLY P6, R14, R13, R12, R11 ;  /* 0x0c00000c0d0e7389 */ /* 0x00006400000c000b */
[----:B01----:R-:W-:Y:S05]  /*5d00*/  ENDCOLLECTIVE ;  /* 0x000000000000791b */ /* 0x003fea0003800000 */
.L_x_8012:
[----:B------:R-:W-:Y:S05]  /*5d10*/  BRA `(.L_x_8013) ;  /* 0xffffffdc00247947 */ /* 0x000fea000383ffff */
        .weak           $__internal_116_$__cuda_sm3x_div_rn_noftz_f32_slowpath
        .type           $__internal_116_$__cuda_sm3x_div_rn_noftz_f32_slowpath,@function
        .size           $__internal_116_$__cuda_sm3x_div_rn_noftz_f32_slowpath,(.L_x_37493 - $__internal_116_$__cuda_sm3x_div_rn_noftz_f32_slowpath)
$__internal_116_$__cuda_sm3x_div_rn_noftz_f32_slowpath:
        /* <DEDUP_REMOVED lines=34> */
.L_x_8015:
[----:B------:R-:W-:Y:S01]  /*5f40*/  LEA R35, R13, 0xc0800000, 0x17 ;  /* 0xc08000000d237811 */ /* 0x000fe200078eb8ff */
[----:B------:R-:W-:Y:S01]  /*5f50*/  BSSY.RECONVERGENT B2, `(.L_x_8020) ;  /* 0x0000036000027945 */ /* 0x000fe20003800200 */
[----:B------:R-:W-:Y:S02]  /*5f60*/  IADD3 R38, PT, PT, R38, -0x7f, RZ ;  /* 0xffffff8126267810 */ /* 0x000fe40007ffe0ff */
[----:B------:R-:W-:-:S03]  /*5f70*/  IADD3 R37, PT, PT, -R35, R12, RZ ;  /* 0x0000000c23257210 */ /* 0x000fc60007ffe1ff */
[C---:B------:R-:W-:Y:S01]  /*5f80*/  IMAD R5, R38.reuse, -0x800000, R5 ;  /* 0xff80000026057824 */ /* 0x040fe200078e0205 */
        /* <DEDUP_REMOVED lines=46> */
.L_x_8022:
[----:B------:R-:W-:-:S04]  /*6270*/  LOP3.LUT R5, R5, 0x80000000, RZ, 0xc0, !PT ;  /* 0x8000000005057812 */ /* 0x000fc800078ec0ff */
[----:B------:R-:W-:Y:S01]  /*6280*/  LOP3.LUT R5, R5, 0x7f800000, RZ, 0xfc, !PT ;  /* 0x7f80000005057812 */ /* 0x000fe200078efcff */
[----:B------:R-:W-:Y:S06]  /*6290*/  BRA `(.L_x_8023) ;  /* 0x0000000000047947 */ /* 0x000fec0003800000 */
.L_x_8021:
[----:B------:R-:W-:-:S07]  /*62a0*/  IMAD R5, R34, 0x800000, R5 ;  /* 0x0080000022057824 */ /* 0x000fce00078e0205 */
.L_x_8023:
[----:B------:R-:W-:Y:S05]  /*62b0*/  BSYNC.RECONVERGENT B2 ;  /* 0x0000000000027941 */ /* 0x000fea0003800200 */
.L_x_8020:
[----:B------:R-:W-:Y:S05]  /*62c0*/  BRA `(.L_x_8024) ;  /* 0x0000000000207947 */ /* 0x000fea0003800000 */
.L_x_8019:
[----:B------:R-:W-:-:S04]  /*62d0*/  LOP3.LUT R5, R12, 0x80000000, R5, 0x48, !PT ;  /* 0x800000000c057812 */ /* 0x000fc800078e4805 */
[----:B------:R-:W-:Y:S01]  /*62e0*/  LOP3.LUT R5, R5, 0x7f800000, RZ, 0xfc, !PT ;  /* 0x7f80000005057812 */ /* 0x000fe200078efcff */
[----:B------:R-:W-:Y:S06]  /*62f0*/  BRA `(.L_x_8024) ;  /* 0x0000000000147947 */ /* 0x000fec0003800000 */
.L_x_8018:
[----:B------:R-:W-:Y:S01]  /*6300*/  LOP3.LUT R5, R12, 0x80000000, R5, 0x48, !PT ;  /* 0x800000000c057812 */ /* 0x000fe200078e4805 */
[----:B------:R-:W-:Y:S06]  /*6310*/  BRA `(.L_x_8024) ;  /* 0x00000000000c7947 */ /* 0x000fec0003800000 */
.L_x_8017:
[----:B------:R-:W0:Y:S01]  /*6320*/  MUFU.RSQ R5, -QNAN ;  /* 0xffc0000000057908 */ /* 0x000e220000001400 */
[----:B------:R-:W-:Y:S05]  /*6330*/  BRA `(.L_x_8024) ;  /* 0x0000000000047947 */ /* 0x000fea0003800000 */
.L_x_8016:
[----:B------:R-:W-:-:S07]  /*6340*/  FADD.FTZ R5, R5, R12 ;  /* 0x0000000c05057221 */ /* 0x000fce0000010000 */
.L_x_8024:
[----:B------:R-:W-:Y:S05]  /*6350*/  BSYNC.RECONVERGENT B1 ;  /* 0x0000000000017941 */ /* 0x000fea0003800200 */
.L_x_8014:
[----:B------:R-:W-:Y:S01]  /*6360*/  HFMA2 R13, -RZ, RZ, 0, 0 ;  /* 0x00000000ff0d7431 */ /* 0x000fe200000001ff */
[----:B------:R-:W-:-:S04]  /*6370*/  MOV R12, R32 ;  /* 0x00000020000c7202 */ /* 0x000fc80000000f00 */
[----:B0-----:R-:W-:Y:S05]  /*6380*/  RET.REL.NODEC R12 `(_Z15SoftmaxWarpImplI22BroadcastScaleMaskLoadIffbLm4EiE11DirectStoreIffEfLi2ELi16ELi32ELi1ELb0EL9Algorithm0EEvT_T0_ll) ;  /* 0xffffff9c0c1c7950 */ /* 0x001fea0003c3ffff */
.L_x_8025:
        /* <DEDUP_REMOVED lines=15> */
.L_x_37493:


//--------------------- .text._Z15SoftmaxWarpImplI22BroadcastScaleMaskLoadIffbLm4EiE11DirectStoreIffEfLi2ELi14ELi32ELi1ELb1EL9Algorithm0EEvT_T0_ll --------------------------
	.section	.text._Z15SoftmaxWarpImplI22BroadcastScaleMaskLoadIffbLm4EiE11DirectStoreIffEfLi2ELi14ELi32ELi1ELb1EL9Algorithm0EEvT_T0_ll,"ax",@progbits
	.align	128
        .global         _Z15SoftmaxWarpImplI22BroadcastScaleMaskLoadIffbLm4EiE11DirectStoreIffEfLi2ELi14ELi32ELi1ELb1EL9Algorithm0EEvT_T0_ll
        .type           _Z15SoftmaxWarpImplI22BroadcastScaleMaskLoadIffbLm4EiE11DirectStoreIffEfLi2ELi14ELi32ELi1ELb1EL9Algorithm0EEvT_T0_ll,@function
        .size           _Z15SoftmaxWarpImplI22BroadcastScaleMaskLoadIffbLm4EiE11DirectStoreIffEfLi2ELi14ELi32ELi1ELb1EL9Algorithm0EEvT_T0_ll,(.L_x_37494 - _Z15SoftmaxWarpImplI22BroadcastScaleMaskLoadIffbLm4EiE11DirectStoreIffEfLi2ELi14ELi32ELi1ELb1EL9Algorithm0EEvT_T0_ll)
        .other          _Z15SoftmaxWarpImplI22BroadcastScaleMaskLoadIffbLm4EiE11DirectStoreIffEfLi2ELi14ELi32ELi1ELb1EL9Algorithm0EEvT_T0_ll,@"STO_CUDA_ENTRY STV_DEFAULT"
_Z15SoftmaxWarpImplI22BroadcastScaleMaskLoadIffbLm4EiE11DirectStoreIffEfLi2ELi14ELi32ELi1ELb1EL9Algorithm0EEvT_T0_ll:
.text._Z15SoftmaxWarpImplI22BroadcastScaleMaskLoadIffbLm4EiE11DirectStoreIffEfLi2ELi14ELi32ELi1ELb1EL9Algorithm0EEvT_T0_ll:
        /* <DEDUP_REMOVED lines=27> */
.L_x_8026:
        /* <DEDUP_REMOVED lines=20> */
[----:B------:R-:W-:-:S07]  /*02f0*/  IADD3 R27, PT, PT, R37, 0x140, RZ ;  /* 0x00000140251b7810 */ /* 0x000fce0007ffe0ff */
.L_x_8085:
[----:B01234-:R-:W0:Y:S01]  /*0300*/  LDC.64 R2, c[0x0][0x410] ;  /* 0x00010400ff027b82 */ /* 0x01fe220000000a00 */
        /* <DEDUP_REMOVED lines=138> */
.L_x_8029:
[----:B------:R-:W-:Y:S05]  /*0bb0*/  BSYNC.RECONVERGENT B1 ;  /* 0x0000000000017941 */ /* 0x000fea0003800200 */
.L_x_8028:
        /* <DEDUP_REMOVED lines=19> */
[----:B-1----:R-:W-:Y:S01]  /*0cf0*/  IMAD.MOV.U32 R6, RZ, RZ, RZ ;  /* 0x000000ffff067224 */ /* 0x002fe200078e00ff */
[----:B---3--:R-:W-:-:S05]  /*0d00*/  IADD3 R9, PT, PT, RZ, -R7, RZ ;  /* 0x80000007ff097210 */ /* 0x008fca0007ffe0ff */
[----:B------:R-:W-:-:S04]  /*0d10*/  IMAD R9, R9, R10, RZ ;  /* 0x0000000a09097224 */ /* 0x000fc800078e02ff */
        /* <DEDUP_REMOVED lines=8> */
[----:B------:R-:W-:Y:S01]  /*0da0*/  @!P6 IADD3 R8, PT, PT, R8, 0x1, RZ ;  /* 0x000000010808e810 */ /* 0x000fe20007ffe0ff */
[----:B-1----:R-:W-:-:S03]  /*0db0*/  VIADD R6, R9, 0xffffffe ;  /* 0x0ffffffe09067836 */ /* 0x002fc60000000000 */
[----:B------:R-:W-:Y:S01]  /*0dc0*/  ISETP.GE.U32.AND P2, PT, R5, R10, PT ;  /* 0x0000000a0500720c */ /* 0x000fe20003f46070 */
[----:B------:R1:W3:Y:S01]  /*0dd0*/  F2I.FTZ.U32.TRUNC.NTZ R7, R6 ;  /* 0x0000000600077305 */ /* 0x0002e2000021f000 */
[----:B------:R-:W-:-:S04]  /*0de0*/  LOP3.LUT R5, R0, R11, RZ, 0x3c, !PT ;  /* 0x0000000b00057212 */ /* 0x000fc800078e3cff */
[----:B------:R-:W-:Y:S02]  /*0df0*/  ISETP.GE.AND P6, PT, R5, RZ, PT ;  /* 0x000000ff0500720c */ /* 0x000fe40003fc6270 */
[----:B------:R-:W4:Y:S01]  /*0e00*/  LDC R5, c[0x0][0x3c0] ;  /* 0x0000f000ff057b82 */ /* 0x000f220000000800 */
[----:B-1----:R-:W-:-:S04]  /*0e10*/  HFMA2 R6, -RZ, RZ, 0, 0 ;  /* 0x00000000ff067431 */ /* 0x002fc800000001ff */
[----:B------:R-:W-:Y:S02]  /*0e20*/  @P2 IADD3 R8, PT, PT, R8, 0x1, RZ ;  /* 0x0000000108082810 */ /* 0x000fe40007ffe0ff */
[----:B------:R-:W-:Y:S02]  /*0e30*/  ISETP.NE.AND P2, PT, R11, RZ, PT ;  /* 0x000000ff0b00720c */ /* 0x000fe40003f45270 */
[----:B---3--:R-:W-:Y:S02]  /*0e40*/  IADD3 R15, PT, PT, RZ, -R7, RZ ;  /* 0x80000007ff0f7210 */ /* 0x008fe40007ffe0ff */
[----:B------:R-:W-:-:S09]  /*0e50*/  @!P6 IMAD.MOV R8, RZ, RZ, -R8 ;  /* 0x000000ffff08e224 */ /* 0x000fd200078e0a08 */
[----:B------:R-:W-:-:S05]  /*0e60*/  @!P2 LOP3.LUT R8, RZ, R11, RZ, 0x33, !PT ;  /* 0x0000000bff08a212 */ /* 0x000fca00078e33ff */
[----:B------:R-:W-:-:S04]  /*0e70*/  IMAD.MOV R9, RZ, RZ, -R8 ;  /* 0x000000ffff097224 */ /* 0x000fc800078e0a08 */
[----:B------:R-:W-:Y:S02]  /*0e80*/  IMAD R11, R11, R9, R0 ;  /* 0x000000090b0b7224 */ /* 0x000fe400078e0200 */
[----:B------:R-:W-:Y:S01]  /*0e90*/  IMAD R9, R15, R12, RZ ;  /* 0x0000000c0f097224 */ /* 0x000fe200078e02ff */
[----:B----4-:R-:W-:Y:S02]  /*0ea0*/  IABS R15, R5 ;  /* 0x00000005000f7213 */ /* 0x010fe40000000000 */
        /* <DEDUP_REMOVED lines=8> */
[----:B------:R-:W-:-:S13]  /*0f30*/  ISETP.GT.U32.AND P6, PT, R12, R7, PT ;  /* 0x000000070c00720c */ /* 0x000fda0003fc4070 */
        /* <DEDUP_REMOVED lines=9> */
[----:B------:R-:W-:-:S05]  /*0fd0*/  IMAD.MOV.U32 R12, RZ, RZ, R6 ;  /* 0x000000ffff0c7224 */ /* 0x000fca00078e0006 */
[----:B------:R-:W-:-:S05]  /*0fe0*/  @!P6 IADD3 R12, PT, PT, -R12, RZ, RZ ;  /* 0x000000ff0c0ce210 */ /* 0x000fca0007ffe1ff */
        /* <DEDUP_REMOVED lines=66> */
.L_x_8031:
[----:B------:R-:W-:Y:S05]  /*1410*/  BSYNC.RECONVERGENT B1 ;  /* 0x0000000000017941 */ /* 0x000fea0003800200 */
.L_x_8030:
        /* <DEDUP_REMOVED lines=46> */
[----:B------:R-:W-:-:S05]  /*1700*/  ISETP.NE.AND P3, PT, R11, RZ, PT ;  /* 0x000000ff0b00720c */ /* 0x000fca0003f65270 */
[----:B------:R-:W-:Y:S01]  /*1710*/  @!P6 IADD3 R5, PT, PT, -R5, RZ, RZ ;  /* 0x000000ff0505e210 */ /* 0x000fe20007ffe1ff */
[----:B---3--:R-:W-:-:S07]  /*1720*/  IMAD.MOV.U32 R2, RZ, RZ, RZ ;  /* 0x000000ffff027224 */ /* 0x008fce00078e00ff */
[----:B------:R-:W-:Y:S01]  /*1730*/  @!P3 LOP3.LUT R5, RZ, R11, RZ, 0x33, !PT ;  /* 0x0000000bff05b212 */ /* 0x000fe200078e33ff */
[----:B----4-:R-:W-:-:S03]  /*1740*/  IMAD.MOV R15, RZ, RZ, -R3 ;  /* 0x000000ffff0f7224 */ /* 0x010fc600078e0a03 */
[----:B------:R-:W-:Y:S02]  /*1750*/  IADD3 R9, PT, PT, -R5, RZ, RZ ;  /* 0x000000ff05097210 */ /* 0x000fe40007ffe1ff */
[----:B-1----:R-:W-:-:S03]  /*1760*/  IABS R22, R4 ;  /* 0x0000000400167213 */ /* 0x002fc60000000000 */
[----:B------:R-:W-:Y:S02]  /*1770*/  IMAD R14, R11, R9, R0 ;  /* 0x000000090b0e7224 */ /* 0x000fe400078e0200 */
[----:B------:R-:W-:-:S03]  /*1780*/  IMAD R9, R15, R18, RZ ;  /* 0x000000120f097224 */ /* 0x000fc600078e02ff */
[----:B------:R-:W-:Y:S01]  /*1790*/  IABS R11, R14 ;  /* 0x0000000e000b7213 */ /* 0x000fe20000000000 */
[----:B------:R-:W-:-:S03]  /*17a0*/  IMAD.HI.U32 R2, R3, R9, R2 ;  /* 0x0000000903027227 */ /* 0x000fc600078e0002 */
[----:B------:R-:W-:Y:S02]  /*17b0*/  MOV R3, R11 ;  /* 0x0000000b00037202 */ /* 0x000fe40000000f00 */
[----:B------:R-:W1:Y:S03]  /*17c0*/  I2F.RP R11, R22 ;  /* 0x00000016000b7306 */ /* 0x000e660000209400 */
        /* <DEDUP_REMOVED lines=21> */
[----:B------:R-:W-:Y:S02]  /*1920*/  IMAD R7, R15, R22, RZ ;  /* 0x000000160f077224 */ /* 0x000fe400078e02ff */
[----:B------:R-:W1:Y:S01]  /*1930*/  LDC.64 R14, c[0x0][0x390] ;  /* 0x0000e400ff0e7b82 */ /* 0x000e620000000a00 */
        /* <DEDUP_REMOVED lines=21> */
[----:B------:R-:W-:Y:S01]  /*1a90*/  ISETP.NE.AND.EX P3, PT, R23, RZ, PT, P3 ;  /* 0x000000ff1700720c */ /* 0x000fe20003f65330 */
[----:B------:R-:W1:Y:S01]  /*1aa0*/  LDC.64 R14, c[0x0][0x380] ;  /* 0x0000e000ff0e7b82 */ /* 0x000e620000000a00 */
[----:B------:R-:W-:Y:S02]  /*1ab0*/  SEL R5, R5, RZ, P6 ;  /* 0x000000ff05057207 */ /* 0x000fe40003000000 */
[----:B--2---:R-:W-:-:S02]  /*1ac0*/  ISETP.NE.U32.AND P6, PT, R40, 0x1, PT ;  /* 0x000000012800780c */ /* 0x004fc40003fc5070 */
        /* <DEDUP_REMOVED lines=34> */
.L_x_8033:
[----:B------:R-:W-:Y:S05]  /*1cf0*/  BSYNC.RECONVERGENT B1 ;  /* 0x0000000000017941 */ /* 0x000fea0003800200 */
.L_x_8032:
        /* <DEDUP_REMOVED lines=36> */
[----:B------:R-:W-:-:S06]  /*1f40*/  @P5 IADD3 R11, PT, PT, R11, 0x1, RZ ;  /* 0x000000010b0b5810 */ /* 0x000fcc0007ffe0ff */
[----:B------:R-:W-:Y:S01]  /*1f50*/  @!P3 IMAD.MOV R11, RZ, RZ, -R11 ;  /* 0x000000ffff0bb224 */ /* 0x000fe200078e0a0b */
[----:B------:R-:W-:Y:S02]  /*1f60*/  @!P6 LOP3.LUT R11, RZ, R15, RZ, 0x33, !PT ;  /* 0x0000000fff0be212 */ /* 0x000fe400078e33ff */
[----:B0-----:R-:W-:-:S03]  /*1f70*/  MOV R2, RZ ;  /* 0x000000ff00027202 */ /* 0x001fc60000000f00 */
[----:B------:R-:W-:Y:S01]  /*1f80*/  IMAD.MOV R7, RZ, RZ, -R11 ;  /* 0x000000ffff077224 */ /* 0x000fe200078e0a0b */
[----:B--2---:R-:W-:-:S03]  /*1f90*/  IADD3 R12, PT, PT, RZ, -R3, RZ ;  /* 0x80000003ff0c7210 */ /* 0x004fc60007ffe0ff */
[----:B------:R-:W-:Y:S01]  /*1fa0*/  IMAD R15, R15, R7, R0 ;  /* 0x000000070f0f7224 */ /* 0x000fe200078e0200 */
[----:B-1----:R-:W-:Y:S01]  /*1fb0*/  IABS R41, R5 ;  /* 0x0000000500297213 */ /* 0x002fe20000000000 */
[----:B------:R-:W-:-:S03]  /*1fc0*/  IMAD R7, R12, R23, RZ ;  /* 0x000000170c077224 */ /* 0x000fc600078e02ff */
[----:B------:R-:W-:Y:S01]  /*1fd0*/  IABS R12, R15 ;  /* 0x0000000f000c7213 */ /* 0x000fe20000000000 */
        /* <DEDUP_REMOVED lines=13> */
[----:B------:R-:W1:Y:S01]  /*20b0*/  LDC.64 R22, c[0x0][0x3a8] ;  /* 0x0000ea00ff167b82 */ /* 0x000e620000000a00 */
[----:B0-----:R-:W-:Y:S02]  /*20c0*/  IADD3 R3, PT, PT, R7, 0xffffffe, RZ ;  /* 0x0ffffffe07037810 */ /* 0x001fe40007ffe0ff */
[----:B------:R-:W-:-:S04]  /*20d0*/  ISETP.GE.AND P3, PT, R2, RZ, PT ;  /* 0x000000ff0200720c */ /* 0x000fc80003f66270 */
[----:B------:R-:W0:Y:S03]  /*20e0*/  F2I.FTZ.U32.TRUNC.NTZ R3, R3 ;  /* 0x0000000300037305 */ /* 0x000e26000021f000 */
[----:B------:R-:W-:-:S06]  /*20f0*/  @P5 IADD3 R12, PT, PT, R12, 0x1, RZ ;  /* 0x000000010c0c5810 */ /* 0x000fcc0007ffe0ff */
[----:B------:R-:W-:Y:S01]  /*2100*/  @!P3 IMAD.MOV R12, RZ, RZ, -R12 ;  /* 0x000000ffff0cb224 */ /* 0x000fe200078e0a0c */
[----:B------:R-:W-:Y:S02]  /*2110*/  @!P6 LOP3.LUT R12, RZ, R6, RZ, 0x33, !PT ;  /* 0x00000006ff0ce212 */ /* 0x000fe400078e33ff */
[----:B0-----:R-:W-:-:S03]  /*2120*/  IADD3 R2, PT, PT, RZ, -R3, RZ ;  /* 0x80000003ff027210 */ /* 0x001fc60007ffe0ff */
        /* <DEDUP_REMOVED lines=16> */
[----:B--2---:R-:W-:Y:S02]  /*2230*/  ISETP.NE.U32.AND P6, PT, R2, 0x1, PT ;  /* 0x000000010200780c */ /* 0x004fe40003fc5070 */
[----:B------:R-:W-:Y:S02]  /*2240*/  LOP3.LUT R2, R30, R5, RZ, 0x3c, !PT ;  /* 0x000000051e027212 */ /* 0x000fe400078e3cff */
[----:B------:R-:W-:Y:S02]  /*2250*/  ISETP.NE.AND.EX P6, PT, R3, RZ, PT, P6 ;  /* 0x000000ff0300720c */ /* 0x000fe40003fc5360 */
[----:B------:R-:W-:Y:S02]  /*2260*/  ISETP.GE.AND P3, PT, R2, RZ, PT ;  /* 0x000000ff0200720c */ /* 0x000fe40003f66270 */
[----:B------:R-:W-:-:S02]  /*2270*/  SEL R11, R11, RZ, P6 ;  /* 0x000000ff0b0b7207 */ /* 0x000fc40003000000 */
[----:B------:R-:W-:Y:S02]  /*2280*/  @P5 IADD3 R18, PT, PT, R18, 0x1, RZ ;  /* 0x0000000112125810 */ /* 0x000fe40007ffe0ff */
[----:B------:R-:W-:Y:S01]  /*2290*/  ISETP.NE.AND P5, PT, R5, RZ, PT ;  /* 0x000000ff0500720c */ /* 0x000fe20003fa5270 */
[----:B------:R-:W-:Y:S01]  /*22a0*/  IMAD R11, R11, UR36, RZ ;  /* 0x000000240b0b7c24 */ /* 0x000fe2000f8e02ff */
[----:B-1----:R-:W-:-:S04]  /*22b0*/  ISETP.NE.U32.AND P6, PT, R22, 0x1, PT ;  /* 0x000000011600780c */ /* 0x002fc80003fc5070 */
[----:B------:R-:W-:Y:S01]  /*22c0*/  ISETP.NE.AND.EX P6, PT, R23, RZ, PT, P6 ;  /* 0x000000ff1700720c */ /* 0x000fe20003fc5360 */
[----:B------:R-:W-:Y:S01]  /*22d0*/  @!P3 IMAD.MOV R18, RZ, RZ, -R18 ;  /* 0x000000ffff12b224 */ /* 0x000fe200078e0a12 */
[----:B---3--:R-:W-:-:S05]  /*22e0*/  ISETP.NE.U32.AND P3, PT, R6, 0x1, PT ;  /* 0x000000010600780c */ /* 0x008fca0003f65070 */
[----:B------:R-:W-:Y:S02]  /*22f0*/  @!P5 LOP3.LUT R18, RZ, R5, RZ, 0x33, !PT ;  /* 0x00000005ff12d212 */ /* 0x000fe400078e33ff */
[----:B------:R-:W-:Y:S02]  /*2300*/  ISETP.NE.AND.EX P3, PT, R7, RZ, PT, P3 ;  /* 0x000000ff0700720c */ /* 0x000fe40003f65330 */
[----:B0-----:R-:W-:Y:S02]  /*2310*/  ISETP.NE.U32.AND P5, PT, R14, 0x1, PT ;  /* 0x000000010e00780c */ /* 0x001fe40003fa5070 */
[----:B------:R-:W-:Y:S02]  /*2320*/  IADD3 R2, PT, PT, -R18, RZ, RZ ;  /* 0x000000ff12027210 */ /* 0x000fe40007ffe1ff */
[----:B------:R-:W-:Y:S02]  /*2330*/  ISETP.NE.AND.EX P5, PT, R15, RZ, PT, P5 ;  /* 0x000000ff0f00720c */ /* 0x000fe40003fa5350 */
[----:B------:R-:W-:Y:S01]  /*2340*/  SEL R12, R12, RZ, P3 ;  /* 0x000000ff0c0c7207 */ /* 0x000fe20001800000 */
[----:B------:R-:W-:Y:S01]  /*2350*/  IMAD R5, R5, R2, R30 ;  /* 0x0000000205057224 */ /* 0x000fe200078e021e */
[----:B------:R-:W-:Y:S01]  /*2360*/  SEL R18, R18, RZ, P5 ;  /* 0x000000ff12127207 */ /* 0x000fe20002800000 */
[----:B------:R-:W0:Y:S02]  /*2370*/  LDC.64 R2, c[0x0][0x388] ;  /* 0x0000e200ff027b82 */ /* 0x000e240000000a00 */
        /* <DEDUP_REMOVED lines=26> */
.L_x_8035:
[----:B------:R-:W-:Y:S05]  /*2520*/  BSYNC.RECONVERGENT B1 ;  /* 0x0000000000017941 */ /* 0x000fea0003800200 */
.L_x_8034:
        /* <DEDUP_REMOVED lines=34> */
[----:B------:R-:W-:-:S07]  /*2750*/  ISETP.GE.AND P5, PT, R2, RZ, PT ;  /* 0x000000ff0200720c */ /* 0x000fce0003fa6270 */
[----:B------:R-:W-:Y:S02]  /*2760*/  @P3 IADD3 R7, PT, PT, R7, 0x1, RZ ;  /* 0x0000000107073810 */ /* 0x000fe40007ffe0ff */
[----:B0-----:R-:W-:-:S04]  /*2770*/  IADD3 R12, PT, PT, RZ, -R3, RZ ;  /* 0x80000003ff0c7210 */ /* 0x001fc80007ffe0ff */
[----:B------:R-:W-:Y:S01]  /*2780*/  @!P5 IMAD.MOV R7, RZ, RZ, -R7 ;  /* 0x000000ffff07d224 */ /* 0x000fe200078e0a07 */
[----:B------:R-:W-:Y:S01]  /*2790*/  @!P4 LOP3.LUT R7, RZ, R11, RZ, 0x33, !PT ;  /* 0x0000000bff07c212 */ /* 0x000fe200078e33ff */
[----:B------:R-:W-:-:S04]  /*27a0*/  IMAD R41, R12, R43, RZ ;  /* 0x0000002b0c297224 */ /* 0x000fc800078e02ff */
[----:B------:R-:W-:Y:S01]  /*27b0*/  IMAD.MOV R2, RZ, RZ, -R7 ;  /* 0x000000ffff027224 */ /* 0x000fe200078e0a07 */
[----:B------:R-:W0:Y:S03]  /*27c0*/  LDC R12, c[0x0][0x3c0] ;  /* 0x0000f000ff0c7b82 */ /* 0x000e260000000800 */
[----:B------:R-:W-:Y:S01]  /*27d0*/  IMAD R15, R11, R2, R0 ;  /* 0x000000020b0f7224 */ /* 0x000fe200078e0200 */
[----:B------:R-:W-:-:S05]  /*27e0*/  MOV R2, RZ ;  /* 0x000000ff00027202 */ /* 0x000fca0000000f00 */
[----:B------:R-:W-:Y:S01]  /*27f0*/  IMAD.HI.U32 R41, R3, R41, R2 ;  /* 0x0000002903297227 */ /* 0x000fe200078e0002 */
[----:B------:R-:W-:-:S05]  /*2800*/  IABS R2, R15 ;  /* 0x0000000f00027213 */ /* 0x000fca0000000000 */
[----:B------:R-:W-:-:S04]  /*2810*/  IMAD.HI.U32 R11, R41, R2, RZ ;  /* 0x00000002290b7227 */ /* 0x000fc800078e00ff */
[----:B------:R-:W-:-:S04]  /*2820*/  IMAD.MOV R3, RZ, RZ, -R11 ;  /* 0x000000ffff037224 */ /* 0x000fc800078e0a0b */
[----:B------:R-:W-:Y:S01]  /*2830*/  IMAD R2, R43, R3, R2 ;  /* 0x000000032b027224 */ /* 0x000fe200078e0202 */
[----:B0-----:R-:W-:-:S04]  /*2840*/  IABS R45, R12 ;  /* 0x0000000c002d7213 */ /* 0x001fc80000000000 */
[----:B------:R-:W-:Y:S01]  /*2850*/  ISETP.GT.U32.AND P4, PT, R43, R2, PT ;  /* 0x000000022b00720c */ /* 0x000fe20003f84070 */
[----:B------:R-:W0:-:S12]  /*2860*/  I2F.RP R18, R45 ;  /* 0x0000002d00127306 */ /* 0x000e180000209400 */
[-C--:B------:R-:W-:Y:S01]  /*2870*/  @!P4 IADD3 R2, PT, PT, R2, -R43.reuse, RZ ;  /* 0x8000002b0202c210 */ /* 0x080fe20007ffe0ff */
[----:B------:R-:W-:Y:S01]  /*2880*/  @!P4 VIADD R11, R11, 0x1 ;  /* 0x000000010b0bc836 */ /* 0x000fe20000000000 */
[----:B------:R-:W-:Y:S01]  /*2890*/  ISETP.NE.AND P4, PT, R8, RZ, PT ;  /* 0x000000ff0800720c */ /* 0x000fe20003f85270 */
[----:B0-----:R-:W0:Y:S01]  /*28a0*/  MUFU.RCP R18, R18 ;  /* 0x0000001200127308 */ /* 0x001e220000001000 */
[----:B------:R-:W-:Y:S02]  /*28b0*/  ISETP.GE.U32.AND P3, PT, R2, R43, PT ;  /* 0x0000002b0200720c */ /* 0x000fe40003f66070 */
[----:B------:R-:W-:-:S04]  /*28c0*/  LOP3.LUT R2, R15, R8, RZ, 0x3c, !PT ;  /* 0x000000080f027212 */ /* 0x000fc800078e3cff */
[----:B------:R-:W-:-:S07]  /*28d0*/  ISETP.GE.AND P5, PT, R2, RZ, PT ;  /* 0x000000ff0200720c */ /* 0x000fce0003fa6270 */
[----:B------:R-:W-:Y:S01]  /*28e0*/  @P3 IADD3 R11, PT, PT, R11, 0x1, RZ ;  /* 0x000000010b0b3810 */ /* 0x000fe20007ffe0ff */
[----:B0-----:R-:W-:-:S05]  /*28f0*/  VIADD R40, R18, 0xffffffe ;  /* 0x0ffffffe12287836 */ /* 0x001fca0000000000 */
[----:B------:R-:W-:Y:S01]  /*2900*/  @!P5 IMAD.MOV R11, RZ, RZ, -R11 ;  /* 0x000000ffff0bd224 */ /* 0x000fe200078e0a0b */
[----:B------:R-:W-:Y:S01]  /*2910*/  @!P4 LOP3.LUT R11, RZ, R8, RZ, 0x33, !PT ;  /* 0x00000008ff0bc212 */ /* 0x000fe200078e33ff */
[----:B------:R0:W1:Y:S03]  /*2920*/  F2I.FTZ.U32.TRUNC.NTZ R41, R40 ;  /* 0x0000002800297305 */ /* 0x000066000021f000 */
[----:B------:R-:W-:-:S05]  /*2930*/  IADD3 R3, PT, PT, -R11, RZ, RZ ;  /* 0x000000ff0b037210 */ /* 0x000fca0007ffe1ff */
[----:B------:R-:W-:Y:S02]  /*2940*/  IMAD R43, R8, R3, R15 ;  /* 0x00000003082b7224 */ /* 0x000fe400078e020f */
[----:B------:R-:W2:Y:S01]  /*2950*/  LDC.64 R14, c[0x0][0x390] ;  /* 0x0000e400ff0e7b82 */ /* 0x000ea20000000a00 */
[----:B0-----:R-:W-:Y:S01]  /*2960*/  IMAD.MOV.U32 R40, RZ, RZ, RZ ;  /* 0x000000ffff287224 */ /* 0x001fe200078e00ff */
[----:B-1----:R-:W-:-:S06]  /*2970*/  IADD3 R8, PT, PT, RZ, -R41, RZ ;  /* 0x80000029ff087210 */ /* 0x002fcc0007ffe0ff */
[----:B------:R-:W0:Y:S01]  /*2980*/  LDC.64 R2, c[0x0][0x398] ;  /* 0x0000e600ff027b82 */ /* 0x000e220000000a00 */
[----:B--2---:R-:W-:-:S04]  /*2990*/  ISETP.NE.U32.AND P4, PT, R14, 0x1, PT ;  /* 0x000000010e00780c */ /* 0x004fc80003f85070 */
[----:B------:R-:W-:Y:S01]  /*29a0*/  ISETP.NE.AND.EX P4, PT, R15, RZ, PT, P4 ;  /* 0x000000ff0f00720c */ /* 0x000fe20003f85340 */
[----:B------:R-:W-:Y:S01]  /*29b0*/  IMAD R15, R8, R45, RZ ;  /* 0x0000002d080f7224 */ /* 0x000fe200078e02ff */
[----:B------:R-:W-:Y:S02]  /*29c0*/  IABS R8, R43 ;  /* 0x0000002b00087213 */ /* 0x000fe40000000000 */
[----:B0-----:R-:W-:Y:S01]  /*29d0*/  ISETP.NE.U32.AND P3, PT, R2, 0x1, PT ;  /* 0x000000010200780c */ /* 0x001fe20003f65070 */
[----:B------:R-:W-:Y:S01]  /*29e0*/  IMAD.HI.U32 R15, R41, R15, R40 ;  /* 0x0000000f290f7227 */ /* 0x000fe200078e0028 */
[----:B------:R-:W-:Y:S01]  /*29f0*/  SEL R7, R7, RZ, P4 ;  /* 0x000000ff07077207 */ /* 0x000fe20002000000 */
[----:B------:R-:W0:Y:S01]  /*2a00*/  LDC.64 R40, c[0x0][0x3a8] ;  /* 0x0000ea00ff287b82 */ /* 0x000e220000000a00 */
[----:B------:R-:W-:-:S03]  /*2a10*/  ISETP.NE.AND.EX P3, PT, R3, RZ, PT, P3 ;  /* 0x000000ff0300720c */ /* 0x000fc60003f65330 */
[----:B------:R-:W-:Y:S01]  /*2a20*/  IMAD.HI.U32 R2, R15, R8, RZ ;  /* 0x000000080f027227 */ /* 0x000fe200078e00ff */
[----:B------:R-:W-:-:S04]  /*2a30*/  SEL R11, R11, RZ, P3 ;  /* 0x000000ff0b0b7207 */ /* 0x000fc80001800000 */
        /* <DEDUP_REMOVED lines=9> */
[----:B------:R-:W-:-:S07]  /*2ad0*/  ISETP.GE.AND P6, PT, R8, RZ, PT ;  /* 0x000000ff0800720c */ /* 0x000fce0003fc6270 */
[----:B------:R-:W-:Y:S01]  /*2ae0*/  @P5 VIADD R2, R2, 0x1 ;  /* 0x0000000102025836 */ /* 0x000fe20000000000 */
[----:B------:R-:W-:-:S04]  /*2af0*/  ISETP.NE.AND P5, PT, R12, RZ, PT ;  /* 0x000000ff0c00720c */ /* 0x000fc80003fa5270 */
[----:B------:R-:W-:Y:S02]  /*2b00*/  MOV R8, R2 ;  /* 0x0000000200087202 */ /* 0x000fe40000000f00 */
[----:B------:R-:W0:Y:S03]  /*2b10*/  LDC.64 R2, c[0x0][0x388] ;  /* 0x0000e200ff027b82 */ /* 0x000e260000000a00 */
[----:B------:R-:W-:-:S04]  /*2b20*/  @!P6 IMAD.MOV R8, RZ, RZ, -R8 ;  /* 0x000000ffff08e224 */ /* 0x000fc800078e0a08 */
[----:B------:R-:W-:-:S04]  /*2b30*/  @!P5 LOP3.LUT R8, RZ, R12, RZ, 0x33, !PT ;  /* 0x0000000cff08d212 */ /* 0x000fc800078e33ff */
[----:B------:R-:W-:-:S05]  /*2b40*/  IADD3 R15, PT, PT, -R8, RZ, RZ ;  /* 0x000000ff080f7210 */ /* 0x000fca0007ffe1ff */
[----:B------:R-:W-:Y:S02]  /*2b50*/  IMAD R12, R12, R15, R43 ;  /* 0x0000000f0c0c7224 */ /* 0x000fe400078e022b */
[----:B------:R-:W1:Y:S03]  /*2b60*/  LDC.64 R14, c[0x0][0x3a0] ;  /* 0x0000e800ff0e7b82 */ /* 0x000e660000000a00 */
[----:B------:R-:W-:Y:S02]  /*2b70*/  SEL R12, R12, RZ, P4 ;  /* 0x000000ff0c0c7207 */ /* 0x000fe40002000000 */
[----:B-1----:R-:W-:Y:S01]  /*2b80*/  ISETP.NE.U32.AND P5, PT, R14, 0x1, PT ;  /* 0x000000010e00780c */ /* 0x002fe20003fa5070 */
[----:B------:R-:W-:-:S03]  /*2b90*/  IMAD R14, R7, UR36, RZ ;  /* 0x00000024070e7c24 */ /* 0x000fc6000f8e02ff */
[----:B------:R-:W-:Y:S01]  /*2ba0*/  ISETP.NE.AND.EX P5, PT, R15, RZ, PT, P5 ;  /* 0x000000ff0f00720c */ /* 0x000fe20003fa5350 */
[----:B------:R-:W-:-:S03]  /*2bb0*/  IMAD R11, R11, UR37, R14 ;  /* 0x000000250b0b7c24 */ /* 0x000fc6000f8e020e */
        /* <DEDUP_REMOVED lines=25> */
.L_x_8037:
[----:B------:R-:W-:Y:S05]  /*2d50*/  BSYNC.RECONVERGENT B1 ;  /* 0x0000000000017941 */ /* 0x000fea0003800200 */
.L_x_8036:
[----:B------:R-:W-:Y:S01]  /*2d60*/  BSSY.RECONVERGENT B1, `(.L_x_8038) ;  /* 0x0000083000017945 */ /* 0x000fe20003800200 */
[----:B------:R-:W-:Y:S01]  /*2d70*/  MOV R22, 0xff800000 ;  /* 0xff80000000167802 */ /* 0x000fe20000000f00 */
[----:B------:R-:W-:Y:S02]  /*2d80*/  IMAD.MOV.U32 R18, RZ, RZ, -0x800000 ;  /* 0xff800000ff127424 */ /* 0x000fe400078e00ff */
        /* <DEDUP_REMOVED lines=8> */
[----:B0-----:R-:W-:Y:S01]  /*2e10*/  IADD3 R2, PT, PT, R0, 0xffffffe, RZ ;  /* 0x0ffffffe00027810 */ /* 0x001fe20007ffe0ff */
[----:B------:R-:W-:-:S05]  /*2e20*/  IMAD R0, R26, UR46, R27 ;  /* 0x0000002e1a007c24 */ /* 0x000fca000f8e021b */
[----:B------:R0:W2:Y:S02]  /*2e30*/  F2I.FTZ.U32.TRUNC.NTZ R3, R2 ;  /* 0x0000000200037305 */ /* 0x0000a4000021f000 */
[----:B0-----:R-:W-:Y:S02]  /*2e40*/  HFMA2 R2, -RZ, RZ, 0, 0 ;  /* 0x00000000ff027431 */ /* 0x001fe400000001ff */
[----:B--2---:R-:W-:-:S04]  /*2e50*/  IMAD.MOV R12, RZ, RZ, -R3 ;  /* 0x000000ffff0c7224 */ /* 0x004fc800078e0a03 */
[----:B------:R-:W-:Y:S01]  /*2e60*/  IMAD R41, R12, R17, RZ ;  /* 0x000000110c297224 */ /* 0x000fe200078e02ff */
[----:B-1----:R-:W-:-:S03]  /*2e70*/  IABS R12, R11 ;  /* 0x0000000b000c7213 */ /* 0x002fc60000000000 */
[----:B------:R-:W-:Y:S01]  /*2e80*/  IMAD.HI.U32 R41, R3, R41, R2 ;  /* 0x0000002903297227 */ /* 0x000fe200078e0002 */
[----:B------:R-:W0:Y:S01]  /*2e90*/  I2F.RP R18, R12 ;  /* 0x0000000c00127306 */ /* 0x000e220000209400 */
[----:B------:R-:W-:-:S05]  /*2ea0*/  IABS R2, R0 ;  /* 0x0000000000027213 */ /* 0x000fca0000000000 */
[----:B------:R-:W-:Y:S02]  /*2eb0*/  IMAD.HI.U32 R14, R41, R2, RZ ;  /* 0x00000002290e7227 */ /* 0x000fe400078e00ff */
[----:B------:R-:W1:Y:S02]  /*2ec0*/  LDC.64 R40, c[0x0][0x398] ;  /* 0x0000e600ff287b82 */ /* 0x000e640000000a00 */
[----:B------:R-:W-:-:S04]  /*2ed0*/  IMAD.MOV R3, RZ, RZ, -R14 ;  /* 0x000000ffff037224 */ /* 0x000fc800078e0a0e */
[C---:B------:R-:W-:Y:S01]  /*2ee0*/  IMAD R2, R17.reuse, R3, R2 ;  /* 0x0000000311027224 */ /* 0x040fe200078e0202 */
[----:B0-----:R-:W0:Y:S04]  /*2ef0*/  MUFU.RCP R18, R18 ;  /* 0x0000001200127308 */ /* 0x001e280000001000 */
        /* <DEDUP_REMOVED lines=13> */
[----:B------:R-:W-:Y:S02]  /*2fd0*/  ISETP.GE.AND P4, PT, R2, RZ, PT ;  /* 0x000000ff0200720c */ /* 0x000fe40003f86270 */
[----:B------:R-:W-:-:S11]  /*2fe0*/  MOV R2, R14 ;  /* 0x0000000e00027202 */ /* 0x000fd60000000f00 */
        /* <DEDUP_REMOVED lines=15> */
[----:B------:R-:W-:-:S05]  /*30e0*/  ISETP.GE.AND P4, PT, R12, RZ, PT ;  /* 0x000000ff0c00720c */ /* 0x000fca0003f86270 */
[----:B------:R-:W2:Y:S02]  /*30f0*/  LDC R12, c[0x0][0x3c0] ;  /* 0x0000f000ff0c7b82 */ /* 0x000ea40000000800 */
[----:B------:R-:W-:Y:S02]  /*3100*/  @P1 IADD3 R3, PT, PT, R3, 0x1, RZ ;  /* 0x0000000103031810 */ /* 0x000fe40007ffe0ff */
[----:B-1----:R-:W-:-:S03]  /*3110*/  ISETP.NE.U32.AND P1, PT, R40, 0x1, PT ;  /* 0x000000012800780c */ /* 0x002fc60003f25070 */
[----:B------:R-:W-:Y:S01]  /*3120*/  IMAD.MOV.U32 R17, RZ, RZ, R3 ;  /* 0x000000ffff117224 */ /* 0x000fe200078e0003 */
[----:B------:R-:W-:-:S04]  /*3130*/  ISETP.NE.AND.EX P1, PT, R41, RZ, PT, P1 ;  /* 0x000000ff2900720c */ /* 0x000fc80003f25310 */
[----:B------:R-:W-:Y:S02]  /*3140*/  @!P4 IADD3 R17, PT, PT, -R17, RZ, RZ ;  /* 0x000000ff1111c210 */ /* 0x000fe40007ffe1ff */
[----:B------:R-:W-:Y:S02]  /*3150*/  @!P3 LOP3.LUT R17, RZ, R11, RZ, 0x33, !PT ;  /* 0x0000000bff11b212 */ /* 0x000fe400078e33ff */
[----:B0-----:R-:W-:Y:S02]  /*3160*/  ISETP.NE.U32.AND P3, PT, R14, 0x1, PT ;  /* 0x000000010e00780c */ /* 0x001fe40003f65070 */
[----:B------:R-:W-:Y:S01]  /*3170*/  SEL R14, R17, RZ, P1 ;  /* 0x000000ff110e7207 */ /* 0x000fe20000800000 */
[----:B------:R-:W-:Y:S01]  /*3180*/  IMAD.MOV R18, RZ, RZ, -R17 ;  /* 0x000000ffff127224 */ /* 0x000fe200078e0a11 */
[----:B------:R-:W-:-:S03]  /*3190*/  ISETP.NE.AND.EX P3, PT, R15, RZ, PT, P3 ;  /* 0x000000ff0f00720c */ /* 0x000fc60003f65330 */
[----:B------:R-:W-:Y:S01]  /*31a0*/  IMAD R11, R11, R18, R30 ;  /* 0x000000120b0b7224 */ /* 0x000fe200078e021e */
[----:B--2---:R-:W-:Y:S02]  /*31b0*/  IABS R30, R12 ;  /* 0x0000000c001e7213 */ /* 0x004fe40000000000 */
[----:B------:R-:W-:Y:S02]  /*31c0*/  SEL R2, R2, RZ, P3 ;  /* 0x000000ff02027207 */ /* 0x000fe40001800000 */
[----:B------:R-:W0:Y:S03]  /*31d0*/  I2F.RP R32, R30 ;  /* 0x0000001e00207306 */ /* 0x000e260000209400 */
[----:B------:R-:W-:Y:S02]  /*31e0*/  IMAD R15, R2, UR36, RZ ;  /* 0x00000024020f7c24 */ /* 0x000fe4000f8e02ff */
[----:B------:R-:W-:-:S02]  /*31f0*/  HFMA2 R2, -RZ, RZ, 0, 0 ;  /* 0x00000000ff027431 */ /* 0x000fc400000001ff */
        /* <DEDUP_REMOVED lines=57> */
.L_x_8039:
[----:B------:R-:W-:Y:S05]  /*3590*/  BSYNC.RECONVERGENT B1 ;  /* 0x0000000000017941 */ /* 0x000fea0003800200 */
.L_x_8038:
[----:B------:R-:W-:Y:S04]  /*35a0*/  BSSY.RECONVERGENT B1, `(.L_x_8040) ;  /* 0x0000081000017945 */ /* 0x000fe80003800200 */
        /* <DEDUP_REMOVED lines=24> */
[-C--:B------:R-:W-:Y:S01]  /*3730*/  @!P2 IADD3 R2, PT, PT, R2, -R23.reuse, RZ ;  /* 0x800000170202a210 */ /* 0x080fe20007ffe0ff */
[----:B------:R-:W-:Y:S01]  /*3740*/  @!P2 VIADD R14, R14, 0x1 ;  /* 0x000000010e0ea836 */ /* 0x000fe20000000000 */
[----:B------:R-:W-:Y:S01]  /*3750*/  ISETP.NE.AND P2, PT, R15, RZ, PT ;  /* 0x000000ff0f00720c */ /* 0x000fe20003f45270 */
[----:B------:R-:W0:Y:S01]  /*3760*/  F2I.FTZ.U32.TRUNC.NTZ R3, R3 ;  /* 0x0000000300037305 */ /* 0x000e22000021f000 */
[----:B------:R-:W-:Y:S01]  /*3770*/  ISETP.GE.U32.AND P1, PT, R2, R23, PT ;  /* 0x000000170200720c */ /* 0x000fe20003f26070 */
[----:B------:R-:W-:-:S12]  /*3780*/  HFMA2 R2, -RZ, RZ, 0, 0 ;  /* 0x00000000ff027431 */ /* 0x000fd800000001ff */
[----:B------:R-:W-:Y:S01]  /*3790*/  @P1 IADD3 R14, PT, PT, R14, 0x1, RZ ;  /* 0x000000010e0e1810 */ /* 0x000fe20007ffe0ff */
[----:B0-----:R-:W-:-:S04]  /*37a0*/  IMAD.MOV R23, RZ, RZ, -R3 ;  /* 0x000000ffff177224 */ /* 0x001fc800078e0a03 */
[----:B------:R-:W-:-:S04]  /*37b0*/  IMAD R23, R23, R12, RZ ;  /* 0x0000000c17177224 */ /* 0x000fc800078e02ff */
        /* <DEDUP_REMOVED lines=19> */
[----:B------:R-:W-:-:S05]  /*38f0*/  ISETP.GE.AND P3, PT, R12, RZ, PT ;  /* 0x000000ff0c00720c */ /* 0x000fca0003f66270 */
[----:B------:R-:W1:Y:S02]  /*3900*/  LDC R12, c[0x0][0x3c0] ;  /* 0x0000f000ff0c7b82 */ /* 0x000e640000000800 */
[----:B------:R-:W-:-:S05]  /*3910*/  @P1 VIADD R3, R3, 0x1 ;  /* 0x0000000103031836 */ /* 0x000fca0000000000 */
[----:B------:R-:W-:-:S05]  /*3920*/  MOV R32, R3 ;  /* 0x0000000300207202 */ /* 0x000fca0000000f00 */
[----:B------:R-:W-:Y:S01]  /*3930*/  @!P3 IMAD.MOV R32, RZ, RZ, -R32 ;  /* 0x000000ffff20b224 */ /* 0x000fe200078e0a20 */
[----:B------:R-:W-:Y:S02]  /*3940*/  @!P2 LOP3.LUT R32, RZ, R11, RZ, 0x33, !PT ;  /* 0x0000000bff20a212 */ /* 0x000fe400078e33ff */
[----:B0-----:R-:W-:Y:S02]  /*3950*/  ISETP.NE.U32.AND P2, PT, R14, 0x1, PT ;  /* 0x000000010e00780c */ /* 0x001fe40003f45070 */
[----:B------:R-:W-:Y:S02]  /*3960*/  IADD3 R22, PT, PT, -R32, RZ, RZ ;  /* 0x000000ff20167210 */ /* 0x000fe40007ffe1ff */
[----:B------:R-:W-:-:S03]  /*3970*/  ISETP.NE.AND.EX P2, PT, R15, RZ, PT, P2 ;  /* 0x000000ff0f00720c */ /* 0x000fc60003f45320 */
[----:B------:R-:W-:Y:S01]  /*3980*/  IMAD R11, R11, R22, R30 ;  /* 0x000000160b0b7224 */ /* 0x000fe200078e021e */
[----:B-1----:R-:W-:Y:S01]  /*3990*/  IABS R30, R12 ;  /* 0x0000000c001e7213 */ /* 0x002fe20000000000 */
        /* <DEDUP_REMOVED lines=29> */
[----:B------:R-:W-:Y:S02]  /*3b70*/  MOV R22, R2 ;  /* 0x0000000200167202 */ /* 0x000fe40000000f00 */
[----:B------:R-:W-:-:S03]  /*3b80*/  ISETP.NE.AND.EX P1, PT, R15, RZ, PT, P1 ;  /* 0x000000ff0f00720c */ /* 0x000fc60003f25310 */
[----:B------:R-:W-:Y:S01]  /*3b90*/  @!P3 IMAD.MOV R22, RZ, RZ, -R22 ;  /* 0x000000ffff16b224 */ /* 0x000fe200078e0a16 */
[----:B------:R-:W-:-:S04]  /*3ba0*/  @!P2 LOP3.LUT R22, RZ, R12, RZ, 0x33, !PT ;  /* 0x0000000cff16a212 */ /* 0x000fc800078e33ff */
[----:B------:R-:W-:-:S05]  /*3bb0*/  IADD3 R2, PT, PT, -R22, RZ, RZ ;  /* 0x000000ff16027210 */ /* 0x000fca0007ffe1ff */
        /* <DEDUP_REMOVED lines=31> */
.L_x_8041:
[----:B------:R-:W-:Y:S05]  /*3db0*/  BSYNC.RECONVERGENT B1 ;  /* 0x0000000000017941 */ /* 0x000fea0003800200 */
.L_x_8040:
        /* <DEDUP_REMOVED lines=26> */
[-C--:B------:R-:W-:Y:S01]  /*3f60*/  FFMA.SAT R13, R30, R11.reuse, 0.5 ;  /* 0x3f0000001e0d7423 */ /* 0x080fe2000000200b */
        /* <DEDUP_REMOVED lines=16> */
[----:B------:R-:W-:Y:S01]  /*4070*/  FADD R2, -R15, R23 ;  /* 0x000000170f027221 */ /* 0x000fe20000000100 */
[----:B------:R-:W-:Y:S01]  /*4080*/  SHF.L.U32 R19, R7, 0x17, RZ ;  /* 0x0000001707137819 */ /* 0x000fe200000006ff */
[----:B------:R-:W-:Y:S01]  /*4090*/  FADD R15, R5, -12583039 ;  /* 0xcb40007f050f7421 */ /* 0x000fe20000000000 */
[----:B------:R-:W-:Y:S01]  /*40a0*/  FFMA R30, R30, 1.925963033500011079e-08, R9 ;  /* 0x32a570601e1e7823 */ /* 0x000fe20000000009 */
[----:B------:R-:W-:Y:S01]  /*40b0*/  FFMA.SAT R9, R28, R11, 0.5 ;  /* 0x3f0000001c097423 */ /* 0x000fe2000000200b */
[----:B------:R-:W0:Y:S01]  /*40c0*/  MUFU.EX2 R36, R36 ;  /* 0x0000002400247308 */ /* 0x000e220000000800 */
[----:B------:R-:W-:Y:S01]  /*40d0*/  FFMA R15, R32, 1.4426950216293334961, -R15 ;  /* 0x3fb8aa3b200f7823 */ /* 0x000fe2000000080f */
[----:B------:R-:W-:-:S02]  /*40e0*/  IMAD.SHL.U32 R3, R3, 0x800000, RZ ;  /* 0x0080000003037824 */ /* 0x000fc400078e00ff */
[----:B------:R-:W-:Y:S01]  /*40f0*/  FFMA.RM R9, R9, R12, 12582913 ;  /* 0x4b40000109097423 */ /* 0x000fe2000000400c */
[----:B------:R-:W-:Y:S01]  /*4100*/  SHF.L.U32 R13, R13, 0x17, RZ ;  /* 0x000000170d0d7819 */ /* 0x000fe200000006ff */
[----:B------:R-:W-:Y:S01]  /*4110*/  FFMA R32, R32, 1.925963033500011079e-08, R15 ;  /* 0x32a5706020207823 */ /* 0x000fe2000000000f */
[----:B------:R-:W-:Y:S02]  /*4120*/  IMAD.SHL.U32 R5, R5, 0x800000, RZ ;  /* 0x0080000005057824 */ /* 0x000fe400078e00ff */
[C---:B------:R-:W-:Y:S01]  /*4130*/  FADD R15, R9.reuse, -12583039 ;  /* 0xcb40007f090f7421 */ /* 0x040fe20000000000 */
[----:B------:R-:W2:Y:S01]  /*4140*/  MUFU.EX2 R30, R30 ;  /* 0x0000001e001e7308 */ /* 0x000ea20000000800 */
[----:B------:R-:W-:Y:S02]  /*4150*/  SHF.L.U32 R9, R9, 0x17, RZ ;  /* 0x0000001709097819 */ /* 0x000fe400000006ff */
[----:B------:R-:W-:-:S04]  /*4160*/  FFMA R15, R28, 1.4426950216293334961, -R15 ;  /* 0x3fb8aa3b1c0f7823 */ /* 0x000fc8000000080f */
[----:B------:R-:W-:Y:S01]  /*4170*/  FFMA R28, R28, 1.925963033500011079e-08, R15 ;  /* 0x32a570601c1c7823 */ /* 0x000fe2000000000f */
[----:B------:R-:W-:Y:S01]  /*4180*/  FFMA.SAT R15, R16, R11, 0.5 ;  /* 0x3f000000100f7423 */ /* 0x000fe2000000200b */
[----:B0-----:R-:W-:Y:S01]  /*4190*/  FMUL R18, R3, R36 ;  /* 0x0000002403127220 */ /* 0x001fe20000400000 */
[----:B------:R-:W0:Y:S02]  /*41a0*/  MUFU.EX2 R32, R32 ;  /* 0x0000002000207308 */ /* 0x000e240000000800 */
[----:B------:R-:W-:-:S04]  /*41b0*/  FFMA.RM R7, R15, R12, 12582913 ;  /* 0x4b4000010f077423 */ /* 0x000fc8000000400c */
[----:B------:R-:W-:Y:S01]  /*41c0*/  FADD R15, R7, -12583039 ;  /* 0xcb40007f070f7421 */ /* 0x000fe20000000000 */
[----:B--2---:R-:W-:Y:S01]  /*41d0*/  FMUL R17, R13, R30 ;  /* 0x0000001e0d117220 */ /* 0x004fe20000400000 */
[----:B------:R-:W-:Y:S01]  /*41e0*/  MUFU.EX2 R28, R28 ;  /* 0x0000001c001c7308 */ /* 0x000fe20000000800 */
[----:B------:R-:W-:Y:S02]  /*41f0*/  IMAD.SHL.U32 R7, R7, 0x800000, RZ ;  /* 0x0080000007077824 */ /* 0x000fe400078e00ff */
[----:B------:R-:W-:-:S04]  /*4200*/  FFMA R15, R16, 1.4426950216293334961, -R15 ;  /* 0x3fb8aa3b100f7823 */ /* 0x000fc8000000080f */
[----:B------:R-:W-:Y:S01]  /*4210*/  FFMA R23, R16, 1.925963033500011079e-08, R15 ;  /* 0x32a5706010177823 */ /* 0x000fe2000000000f */
[-C--:B------:R-:W-:Y:S01]  /*4220*/  FFMA.SAT R15, R14, R11.reuse, 0.5 ;  /* 0x3f0000000e0f7423 */ /* 0x080fe2000000200b */
[----:B------:R-:W2:Y:S01]  /*4230*/  MUFU.EX2 R34, R34 ;  /* 0x0000002200227308 */ /* 0x000ea20000000800 */
[----:B0-----:R-:W-:Y:S01]  /*4240*/  FMUL R16, R5, R32 ;  /* 0x0000002005107220 */ /* 0x001fe20000400000 */
[----:B------:R-:W-:Y:S01]  /*4250*/  FFMA.SAT R5, R6, R11, 0.5 ;  /* 0x3f00000006057423 */ /* 0x000fe2000000200b */
[----:B------:R-:W-:-:S03]  /*4260*/  FFMA.RM R15, R15, R12, 12582913 ;  /* 0x4b4000010f0f7423 */ /* 0x000fc6000000400c */
[----:B------:R-:W-:Y:S01]  /*4270*/  FFMA.RM R5, R5, R12, 12582913 ;  /* 0x4b40000105057423 */ /* 0x000fe2000000400c */
[----:B------:R-:W-:Y:S01]  /*4280*/  FADD R3, R15, -12583039 ;  /* 0xcb40007f0f037421 */ /* 0x000fe20000000000 */
[----:B------:R-:W0:Y:S03]  /*4290*/  MUFU.EX2 R32, R23 ;  /* 0x0000001700207308 */ /* 0x000e260000000800 */
[----:B------:R-:W-:-:S04]  /*42a0*/  FFMA R3, R14, 1.4426950216293334961, -R3 ;  /* 0x3fb8aa3b0e037823 */ /* 0x000fc80000000803 */
[----:B------:R-:W-:Y:S01]  /*42b0*/  FFMA R14, R14, 1.925963033500011079e-08, R3 ;  /* 0x32a570600e0e7823 */ /* 0x000fe20000000003 */
[----:B------:R-:W-:Y:S01]  /*42c0*/  FFMA.SAT R3, R10, R11, 0.5 ;  /* 0x3f0000000a037423 */ /* 0x000fe2000000200b */
[----:B--2---:R-:W-:-:S03]  /*42d0*/  FMUL R19, R19, R34 ;  /* 0x0000002213137220 */ /* 0x004fc60000400000 */
[----:B------:R-:W-:-:S04]  /*42e0*/  FFMA.RM R3, R3, R12, 12582913 ;  /* 0x4b40000103037423 */ /* 0x000fc8000000400c */
[----:B------:R-:W-:-:S04]  /*42f0*/  FADD R13, R3, -12583039 ;  /* 0xcb40007f030d7421 */ /* 0x000fc80000000000 */
[----:B------:R-:W-:-:S04]  /*4300*/  FFMA R13, R10, 1.4426950216293334961, -R13 ;  /* 0x3fb8aa3b0a0d7823 */ /* 0x000fc8000000080d */
[----:B------:R-:W-:Y:S01]  /*4310*/  FFMA R30, R10, 1.925963033500011079e-08, R13 ;  /* 0x32a570600a1e7823 */ /* 0x000fe2000000000d */
[----:B------:R-:W-:Y:S01]  /*4320*/  FADD R13, R5, -12583039 ;  /* 0xcb40007f050d7421 */ /* 0x000fe20000000000 */
[----:B------:R-:W-:Y:S01]  /*4330*/  FMUL R10, R9, R28 ;  /* 0x0000001c090a7220 */ /* 0x000fe20000400000 */
[----:B------:R-:W-:Y:S02]  /*4340*/  SHF.L.U32 R5, R5, 0x17, RZ ;  /* 0x0000001705057819 */ /* 0x000fe400000006ff */
[C---:B------:R-:W-:Y:S01]  /*4350*/  FFMA R13, R6.reuse, 1.4426950216293334961, -R13 ;  /* 0x3fb8aa3b060d7823 */ /* 0x040fe2000000080d */
[----:B------:R-:W-:Y:S03]  /*4360*/  MUFU.EX2 R30, R30 ;  /* 0x0000001e001e7308 */ /* 0x000fe60000000800 */
[----:B------:R-:W-:Y:S01]  /*4370*/  FFMA R6, R6, 1.925963033500011079e-08, R13 ;  /* 0x32a5706006067823 */ /* 0x000fe2000000000d */
[----:B------:R-:W-:-:S04]  /*4380*/  FFMA.SAT R13, R8, R11, 0.5 ;  /* 0x3f000000080d7423 */ /* 0x000fc8000000200b */
[----:B------:R-:W-:Y:S01]  /*4390*/  FFMA.RM R13, R13, R12, 12582913 ;  /* 0x4b4000010d0d7423 */ /* 0x000fe2000000400c */
[----:B------:R-:W2:Y:S03]  /*43a0*/  MUFU.EX2 R6, R6 ;  /* 0x0000000600067308 */ /* 0x000ea60000000800 */
[----:B------:R-:W-:-:S04]  /*43b0*/  FADD R9, R13, -12583039 ;  /* 0xcb40007f0d097421 */ /* 0x000fc80000000000 */
[----:B------:R-:W-:-:S04]  /*43c0*/  FFMA R9, R8, 1.4426950216293334961, -R9 ;  /* 0x3fb8aa3b08097823 */ /* 0x000fc80000000809 */
[----:B------:R-:W-:Y:S01]  /*43d0*/  FFMA R28, R8, 1.925963033500011079e-08, R9 ;  /* 0x32a57060081c7823 */ /* 0x000fe20000000009 */
[----:B0-----:R-:W-:Y:S01]  /*43e0*/  FMUL R9, R7, R32 ;  /* 0x0000002007097220 */ /* 0x001fe20000400000 */
[----:B------:R-:W-:Y:S01]  /*43f0*/  FFMA.SAT R7, R4, R11, 0.5 ;  /* 0x3f00000004077423 */ /* 0x000fe2000000200b */
[----:B------:R-:W-:-:S03]  /*4400*/  SHF.L.U32 R8, R15, 0x17, RZ ;  /* 0x000000170f087819 */ /* 0x000fc600000006ff */
[----:B------:R-:W-:Y:S01]  /*4410*/  FFMA.RM R23, R7, R12, 12582913 ;  /* 0x4b40000107177423 */ /* 0x000fe2000000400c */
[----:B------:R-:W0:Y:S01]  /*4420*/  MUFU.EX2 R28, R28 ;  /* 0x0000001c001c7308 */ /* 0x000e220000000800 */
[----:B--2---:R-:W-:Y:S01]  /*4430*/  FMUL R6, R5, R6 ;  /* 0x0000000605067220 */ /* 0x004fe20000400000 */
[----:B------:R-:W-:Y:S02]  /*4440*/  IMAD.SHL.U32 R5, R13, 0x800000, RZ ;  /* 0x008000000d057824 */ /* 0x000fe400078e00ff */
[C---:B------:R-:W-:Y:S01]  /*4450*/  FADD R41, R23.reuse, -12583039 ;  /* 0xcb40007f17297421 */ /* 0x040fe20000000000 */
[----:B------:R-:W-:-:S03]  /*4460*/  SHF.L.U32 R23, R23, 0x17, RZ ;  /* 0x0000001717177819 */ /* 0x000fc600000006ff */
[C---:B------:R-:W-:Y:S01]  /*4470*/  FFMA R41, R4.reuse, 1.4426950216293334961, -R41 ;  /* 0x3fb8aa3b04297823 */ /* 0x040fe20000000829 */
[----:B------:R-:W2:Y:S03]  /*4480*/  MUFU.EX2 R7, R14 ;  /* 0x0000000e00077308 */ /* 0x000ea60000000800 */
[----:B------:R-:W-:Y:S01]  /*4490*/  FFMA R32, R4, 1.925963033500011079e-08, R41 ;  /* 0x32a5706004207823 */ /* 0x000fe20000000029 */
[----:B------:R-:W-:-:S04]  /*44a0*/  FFMA.SAT R41, R0, R11, 0.5 ;  /* 0x3f00000000297423 */ /* 0x000fc8000000200b */
[----:B------:R-:W-:Y:S01]  /*44b0*/  FFMA.RM R4, R41, R12, 12582913 ;  /* 0x4b40000129047423 */ /* 0x000fe2000000400c */
[----:B------:R-:W3:Y:S01]  /*44c0*/  MUFU.EX2 R32, R32 ;  /* 0x0000002000207308 */ /* 0x000ee20000000800 */
[----:B0-----:R-:W-:Y:S01]  /*44d0*/  FMUL R5, R5, R28 ;  /* 0x0000001c05057220 */ /* 0x001fe20000400000 */
[----:B--2---:R-:W-:Y:S01]  /*44e0*/  FMUL R8, R8, R7 ;  /* 0x0000000708087220 */ /* 0x004fe20000400000 */
[----:B------:R-:W-:-:S04]  /*44f0*/  FADD R7, R4, -12583039 ;  /* 0xcb40007f04077421 */ /* 0x000fc80000000000 */
[----:B------:R-:W-:-:S04]  /*4500*/  FFMA R7, R0, 1.4426950216293334961, -R7 ;  /* 0x3fb8aa3b00077823 */ /* 0x000fc80000000807 */
[----:B------:R-:W-:Y:S01]  /*4510*/  FFMA R15, R0, 1.925963033500011079e-08, R7 ;  /* 0x32a57060000f7823 */ /* 0x000fe20000000007 */
[-C--:B------:R-:W-:Y:S01]  /*4520*/  FFMA.SAT R7, R22, R11.reuse, 0.5 ;  /* 0x3f00000016077423 */ /* 0x080fe2000000200b */
[----:B------:R-:W-:Y:S02]  /*4530*/  FFMA.SAT R11, R2, R11, 0.5 ;  /* 0x3f000000020b7423 */ /* 0x000fe4000000200b */
[----:B------:R-:W0:Y:S01]  /*4540*/  MUFU.EX2 R14, R15 ;  /* 0x0000000f000e7308 */ /* 0x000e220000000800 */
[-C--:B------:R-:W-:Y:S01]  /*4550*/  FFMA.RM R0, R7, R12.reuse, 12582913 ;  /* 0x4b40000107007423 */ /* 0x080fe2000000400c */
[----:B------:R-:W-:-:S03]  /*4560*/  FFMA.RM R12, R11, R12, 12582913 ;  /* 0x4b4000010b0c7423 */ /* 0x000fc6000000400c */
[----:B------:R-:W-:-:S04]  /*4570*/  FADD R7, R0, -12583039 ;  /* 0xcb40007f00077421 */ /* 0x000fc80000000000 */
[----:B------:R-:W-:-:S04]  /*4580*/  FFMA R7, R22, 1.4426950216293334961, -R7 ;  /* 0x3fb8aa3b16077823 */ /* 0x000fc80000000807 */
[----:B------:R-:W-:Y:S01]  /*4590*/  FFMA R22, R22, 1.925963033500011079e-08, R7 ;  /* 0x32a5706016167823 */ /* 0x000fe20000000007 */
[C---:B------:R-:W-:Y:S01]  /*45a0*/  FADD R7, R12.reuse, -12583039 ;  /* 0xcb40007f0c077421 */ /* 0x040fe20000000000 */
[----:B------:R-:W-:Y:S02]  /*45b0*/  IMAD.SHL.U32 R12, R12, 0x800000, RZ ;  /* 0x008000000c0c7824 */ /* 0x000fe400078e00ff */
[----:B------:R-:W2:Y:S01]  /*45c0*/  MUFU.EX2 R13, R22 ;  /* 0x00000016000d7308 */ /* 0x000ea20000000800 */
[----:B------:R-:W-:-:S04]  /*45d0*/  FFMA R7, R2, 1.4426950216293334961, -R7 ;  /* 0x3fb8aa3b02077823 */ /* 0x000fc80000000807 */
[----:B------:R-:W-:Y:S01]  /*45e0*/  FFMA R34, R2, 1.925963033500011079e-08, R7 ;  /* 0x32a5706002227823 */ /* 0x000fe20000000007 */
[----:B------:R-:W-:-:S03]  /*45f0*/  FADD R7, RZ, R19 ;  /* 0x00000013ff077221 */ /* 0x000fc60000000000 */
[----:B------:R-:W4:Y:S01]  /*4600*/  MUFU.EX2 R41, R34 ;  /* 0x0000002200297308 */ /* 0x000f220000000800 */
        /* <DEDUP_REMOVED lines=9> */
[----:B------:R-:W-:Y:S01]  /*46a0*/  FADD R2, R3, R6 ;  /* 0x0000000603027221 */ /* 0x000fe20000000000 */
[----:B------:R-:W-:Y:S02]  /*46b0*/  IMAD.SHL.U32 R3, R4, 0x800000, RZ ;  /* 0x0080000004037824 */ /* 0x000fe400078e00ff */
[----:B---3--:R-:W-:Y:S01]  /*46c0*/  FMUL R4, R23, R32 ;  /* 0x0000002017047220 */ /* 0x008fe20000400000 */
[----:B------:R-:W-:Y:S01]  /*46d0*/  FADD R11, R2, R5 ;  /* 0x00000005020b7221 */ /* 0x000fe20000000000 */
[----:B------:R-:W-:Y:S01]  /*46e0*/  SHF.L.U32 R2, R0, 0x17, RZ ;  /* 0x0000001700027819 */ /* 0x000fe200000006ff */
[----:B0-----:R-:W-:Y:S02]  /*46f0*/  FMUL R3, R3, R14 ;  /* 0x0000000e03037220 */ /* 0x001fe40000400000 */
[----:B------:R-:W-:Y:S02]  /*4700*/  FADD R0, R11, R4 ;  /* 0x000000040b007221 */ /* 0x000fe40000000000 */
[----:B--2---:R-:W-:-:S02]  /*4710*/  FMUL R2, R2, R13 ;  /* 0x0000000d02027220 */ /* 0x004fc40000400000 */
        /* <DEDUP_REMOVED lines=13> */
.L_x_8097:
        /* <DEDUP_REMOVED lines=13> */
[----:B01----:R-:W-:Y:S05]  /*48c0*/  CALL.REL.NOINC `($__internal_117_$__cuda_sm3x_div_rn_noftz_f32_slowpath) ;  /* 0x0000002000b47944 */ /* 0x003fea0003c00000 */
[----:B------:R-:W-:-:S07]  /*48d0*/  MOV R12, R11 ;  /* 0x0000000b000c7202 */ /* 0x000fce0000000f00 */
.L_x_8044:
[----:B------:R-:W-:Y:S05]  /*48e0*/  BSYNC.RECONVERGENT B3 ;  /* 0x0000000000037941 */ /* 0x000fea0003800200 */
.L_x_8043:
        /* <DEDUP_REMOVED lines=12> */
[----:B01----:R-:W-:Y:S05]  /*49b0*/  CALL.REL.NOINC `($__internal_117_$__cuda_sm3x_div_rn_noftz_f32_slowpath) ;  /* 0x0000002000787944 */ /* 0x003fea0003c00000 */
[----:B------:R-:W-:-:S07]  /*49c0*/  IMAD.MOV.U32 R13, RZ, RZ, R11 ;  /* 0x000000ffff0d7224 */ /* 0x000fce00078e000b */
.L_x_8046:
[----:B------:R-:W-:Y:S05]  /*49d0*/  BSYNC.RECONVERGENT B3 ;  /* 0x0000000000037941 */ /* 0x000fea0003800200 */
.L_x_8045:
        /* <DEDUP_REMOVED lines=14> */
.L_x_8048:
[----:B------:R-:W-:Y:S05]  /*4ac0*/  BSYNC.RECONVERGENT B3 ;  /* 0x0000000000037941 */ /* 0x000fea0003800200 */
.L_x_8047:
        /* <DEDUP_REMOVED lines=14> */
.L_x_8050:
[----:B------:R-:W-:Y:S05]  /*4bb0*/  BSYNC.RECONVERGENT B3 ;  /* 0x0000000000037941 */ /* 0x000fea0003800200 */
.L_x_8049:
        /* <DEDUP_REMOVED lines=14> */
.L_x_8052:
[----:B------:R-:W-:Y:S05]  /*4ca0*/  BSYNC.RECONVERGENT B3 ;  /* 0x0000000000037941 */ /* 0x000fea0003800200 */
.L_x_8051:
        /* <DEDUP_REMOVED lines=14> */
.L_x_8054:
[----:B------:R-:W-:Y:S05]  /*4d90*/  BSYNC.RECONVERGENT B3 ;  /* 0x0000000000037941 */ /* 0x000fea0003800200 */
.L_x_8053:
        /* <DEDUP_REMOVED lines=14> */
.L_x_8056:
[----:B------:R-:W-:Y:S05]  /*4e80*/  BSYNC.RECONVERGENT B3 ;  /* 0x0000000000037941 */ /* 0x000fea0003800200 */
.L_x_8055:
        /* <DEDUP_REMOVED lines=14> */
.L_x_8058:
[----:B------:R-:W-:Y:S05]  /*4f70*/  BSYNC.RECONVERGENT B3 ;  /* 0x0000000000037941 */ /* 0x000fea0003800200 */
.L_x_8057:
        /* <DEDUP_REMOVED lines=14> */
.L_x_8060:
[----:B------:R-:W-:Y:S05]  /*5060*/  BSYNC.RECONVERGENT B3 ;  /* 0x0000000000037941 */ /* 0x000fea0003800200 */
.L_x_8059:
        /* <DEDUP_REMOVED lines=14> */
.L_x_8062:
[----:B------:R-:W-:Y:S05]  /*5150*/  BSYNC.RECONVERGENT B3 ;  /* 0x0000000000037941 */ /* 0x000fea0003800200 */
.L_x_8061:
        /* <DEDUP_REMOVED lines=14> */
.L_x_8064:
[----:B------:R-:W-:Y:S05]  /*5240*/  BSYNC.RECONVERGENT B3 ;  /* 0x0000000000037941 */ /* 0x000fea0003800200 */
.L_x_8063:
        /* <DEDUP_REMOVED lines=14> */
.L_x_8066:
[----:B------:R-:W-:Y:S05]  /*5330*/  BSYNC.RECONVERGENT B3 ;  /* 0x0000000000037941 */ /* 0x000fea0003800200 */
.L_x_8065:
        /* <DEDUP_REMOVED lines=14> */
.L_x_8068:
[----:B------:R-:W-:Y:S05]  /*5420*/  BSYNC.RECONVERGENT B3 ;  /* 0x0000000000037941 */ /* 0x000fea0003800200 */
.L_x_8067:
        /* <DEDUP_REMOVED lines=14> */
.L_x_8070:
[----:B------:R-:W-:Y:S05]  /*5510*/  BSYNC.RECONVERGENT B3 ;  /* 0x0000000000037941 */ /* 0x000fea0003800200 */
.L_x_8069:
        /* <DEDUP_REMOVED lines=31> */
.L_x_8072:
[----:B------:R-:W-:Y:S05]  /*5710*/  BSYNC.RECONVERGENT B1 ;  /* 0x0000000000017941 */ /* 0x000fea0003800200 */
.L_x_8071:
[----:B------:R-:W-:Y:S04]  /*5720*/  BSSY.RECONVERGENT B1, `(.L_x_8073) ;  /* 0x0000012000017945 */ /* 0x000fe80003800200 */
[----:B------:R-:W-:Y:S05]  /*5730*/  @P3 BRA `(.L_x_8074) ;  /* 0x0000000000403947 */ /* 0x000fea0003800000 */
[----:B--2---:R-:W-:Y:S02]  /*5740*/  HFMA2 R3, -RZ, RZ, 0, 0 ;  /* 0x00000000ff037431 */ /* 0x004fe400000001ff */
        /* <DEDUP_REMOVED lines=15> */
.L_x_8074:
[----:B------:R-:W-:Y:S05]  /*5840*/  BSYNC.RECONVERGENT B1 ;  /* 0x0000000000017941 */ /* 0x000fea0003800200 */
.L_x_8073:
[----:B------:R-:W-:Y:S04]  /*5850*/  BSSY.RECONVERGENT B1, `(.L_x_8075) ;  /* 0x0000012000017945 */ /* 0x000fe80003800200 */
[----:B------:R-:W-:Y:S05]  /*5860*/  @P2 BRA `(.L_x_8076) ;  /* 0x0000000000402947 */ /* 0x000fea0003800000 */
[----:B--23--:R-:W-:Y:S01]  /*5870*/  MOV R2, R33 ;  /* 0x0000002100027202 */ /* 0x00cfe20000000f00 */
        /* <DEDUP_REMOVED lines=15> */
.L_x_8076:
[----:B------:R-:W-:Y:S05]  /*5970*/  BSYNC.RECONVERGENT B1 ;  /* 0x0000000000017941 */ /* 0x000fea0003800200 */
.L_x_8075:
[----:B------:R-:W-:Y:S04]  /*5980*/  BSSY.RECONVERGENT B1, `(.L_x_8077) ;  /* 0x0000012000017945 */ /* 0x000fe80003800200 */
[----:B------:R-:W-:Y:S05]  /*5990*/  @P1 BRA `(.L_x_8078) ;  /* 0x0000000000401947 */ /* 0x000fea0003800000 */
[----:B--234-:R-:W-:Y:S02]  /*59a0*/  HFMA2 R3, -RZ, RZ, 0, 0 ;  /* 0x00000000ff037431 */ /* 0x01cfe400000001ff */
        /* <DEDUP_REMOVED lines=15> */
.L_x_8078:
[----:B------:R-:W-:Y:S05]  /*5aa0*/  BSYNC.RECONVERGENT B1 ;  /* 0x0000000000017941 */ /* 0x000fea0003800200 */
.L_x_8077:
        /* <DEDUP_REMOVED lines=18> */
.L_x_8080:
[----:B------:R-:W-:Y:S05]  /*5bd0*/  BSYNC.RECONVERGENT B1 ;  /* 0x0000000000017941 */ /* 0x000fea0003800200 */
.L_x_8079:
[----:B------:R-:W-:Y:S04]  /*5be0*/  BSSY.RECONVERGENT B1, `(.L_x_8081) ;  /* 0x0000012000017945 */ /* 0x000fe80003800200 */
[----:B------:R-:W-:Y:S05]  /*5bf0*/  @P4 BRA `(.L_x_8082) ;  /* 0x0000000000404947 */ /* 0x000fea0003800000 */
[----:B-1234-:R-:W-:Y:S02]  /*5c00*/  HFMA2 R3, -RZ, RZ, 0, 0 ;  /* 0x00000000ff037431 */ /* 0x01efe400000001ff */
[----:B------:R-:W-:Y:S01]  /*5c10*/  IMAD R9, R24, UR40, RZ ;  /* 0x0000002818097c24 */ /* 0x000fe2000f8e02ff */
        /* <DEDUP_REMOVED lines=14> */
.L_x_8082:
[----:B------:R-:W-:Y:S05]  /*5d00*/  BSYNC.RECONVERGENT B1 ;  /* 0x0000000000017941 */ /* 0x000fea0003800200 */
.L_x_8081:
        /* <DEDUP_REMOVED lines=18> */
.L_x_8084:
[----:B------:R-:W-:Y:S05]  /*5e30*/  BSYNC.RECONVERGENT B1 ;  /* 0x0000000000017941 */ /* 0x000fea0003800200 */
.L_x_8083:
[----:B------:R-:W-:-:S04]  /*5e40*/  IADD3 R26, P0, PT, R39, R26, RZ ;  /* 0x0000001a271a7210 */ /* 0x000fc80007f1e0ff */
[----:B------:R-:W-:Y:S02]  /*5e50*/  LEA.HI.X.SX32 R24, R39, R24, 0x1, P0 ;  /* 0x0000001827187211 */ /* 0x000fe400000f0eff */
[----:B------:R-:W-:-:S04]  /*5e60*/  ISETP.GE.U32.AND P0, PT, R26, UR44, PT ;  /* 0x0000002c1a007c0c */ /* 0x000fc8000bf06070 */
[----:B------:R-:W-:-:S13]  /*5e70*/  ISETP.GE.AND.EX P0, PT, R24, UR45, PT, P0 ;  /* 0x0000002d18007c0c */ /* 0x000fda000bf06300 */
[----:B------:R-:W-:Y:S05]  /*5e80*/  @!P0 BRA `(.L_x_8085) ;  /* 0xffffffa4001c8947 */ /* 0x000fea000383ffff */
[----:B------:R-:W-:Y:S05]  /*5e90*/  BSYNC B0 ;  /* 0x0000000000007941 */ /* 0x000fea0003800000 */
.L_x_8027:
[----:B------:R-:W-:Y:S05]  /*5ea0*/  EXIT ;  /* 0x000000000000794d */ /* 0x000fea0003800000 */
.L_x_8042:
[----:B------:R-:W-:Y:S01]  /*5eb0*/  HFMA2 R11, -RZ, RZ, 0, 1.847743988037109375e-06 ;  /* 0x0000001fff0b7431 */ /* 0x000fe200000001ff */
[----:B------:R-:W-:Y:S01]  /*5ec0*/  BSSY B1, `(.L_x_8086) ;  /* 0x0000006000017945 */ /* 0x000fe20003800000 */
[----:B------:R-:W-:Y:S02]  /*5ed0*/  IMAD.MOV.U32 R12, RZ, RZ, 0x10 ;  /* 0x00000010ff0c7424 */ /* 0x000fe400078e00ff */
[----:B------:R-:W-:-:S07]  /*5ee0*/  IMAD.MOV.U32 R15, RZ, RZ, -0x1 ;  /* 0xffffffffff0f7424 */ /* 0x000fce00078e00ff */
[----:B-1----:R-:W-:Y:S05]  /*5ef0*/  WARPSYNC.COLLECTIVE R15, `(.L_x_8087) ;  /* 0x000000000f087348 */ /* 0x002fea0003c00000 */
[----:B------:R0:W2:Y:S02]  /*5f00*/  SHFL.BFLY P6, R14, R13, R12, R11 ;  /* 0x0c00000c0d0e7389 */ /* 0x0000a400000c000b */
[----:B012---:R-:W-:Y:S05]  /*5f10*/  ENDCOLLECTIVE ;  /* 0x000000000000791b */ /* 0x007fea0003800000 */
.L_x_8087:
[----:B------:R-:W-:Y:S05]  /*5f20*/  BSYNC B1 ;  /* 0x0000000000017941 */ /* 0x000fea0003800000 */
.L_x_8086:
        /* <DEDUP_REMOVED lines=8> */
.L_x_8088:
[----:B------:R-:W-:Y:S01]  /*5fb0*/  HFMA2 R12, -RZ, RZ, 0, 2.384185791015625e-07 ;  /* 0x00000004ff0c7431 */ /* 0x000fe200000001ff */
[----:B------:R-:W-:-:S05]  /*5fc0*/  FMNMX R0, R13, R14, !PT ;  /* 0x0000000e0d007209 */ /* 0x000fca0007800000 */
[----:B------:R-:W-:-:S07]  /*5fd0*/  IMAD.MOV.U32 R13, RZ, RZ, R0 ;  /* 0x000000ffff0d7224 */ /* 0x000fce00078e0000 */
[----:B------:R-:W-:Y:S05]  /*5fe0*/  WARPSYNC.COLLECTIVE R15, `(.L_x_8089) ;  /* 0x000000000f087348 */ /* 0x000fea0003c00000 */
[----:B------:R0:W1:Y:S02]  /*5ff0*/  SHFL.BFLY P6, R14, R13, R12, R11 ;  /* 0x0c00000c0d0e7389 */ /* 0x00006400000c000b */
[----:B01----:R-:W-:Y:S05]  /*6000*/  ENDCOLLECTIVE ;  /* 0x000000000000791b */ /* 0x003fea0003800000 */
.L_x_8089:
[----:B------:R-:W-:Y:S02]  /*6010*/  MOV R12, 0x2 ;  /* 0x00000002000c7802 */ /* 0x000fe40000000f00 */
[----:B------:R-:W-:-:S05]  /*6020*/  FMNMX R2, R0, R14, !PT ;  /* 0x0000000e00027209 */ /* 0x000fca0007800000 */
[----:B------:R-:W-:-:S07]  /*6030*/  IMAD.MOV.U32 R13, RZ, RZ, R2 ;  /* 0x000000ffff0d7224 */ /* 0x000fce00078e0002 */
[----:B------:R-:W-:Y:S05]  /*6040*/  WARPSYNC.COLLECTIVE R15, `(.L_x_8090) ;  /* 0x000000000f087348 */ /* 0x000fea0003c00000 */
[----:B------:R0:W1:Y:S02]  /*6050*/  SHFL.BFLY P6, R14, R13, R12, R11 ;  /* 0x0c00000c0d0e7389 */ /* 0x00006400000c000b */
[----:B01----:R-:W-:Y:S05]  /*6060*/  ENDCOLLECTIVE ;  /* 0x000000000000791b */ /* 0x003fea0003800000 */
.L_x_8090:
[----:B------:R-:W-:Y:S01]  /*6070*/  HFMA2 R12, -RZ, RZ, 0, 5.9604644775390625e-08 ;  /* 0x00000001ff0c7431 */ /* 0x000fe200000001ff */
[----:B------:R-:W-:-:S05]  /*6080*/  FMNMX R3, R2, R14, !PT ;  /* 0x0000000e02037209 */ /* 0x000fca0007800000 */
[----:B------:R-:W-:-:S07]  /*6090*/  IMAD.MOV.U32 R13, RZ, RZ, R3 ;  /* 0x000000ffff0d7224 */ /* 0x000fce00078e0003 */
[----:B------:R-:W-:Y:S05]  /*60a0*/  WARPSYNC.COLLECTIVE R15, `(.L_x_8091) ;  /* 0x000000000f087348 */ /* 0x000fea0003c00000 */
[----:B------:R0:W1:Y:S02]  /*60b0*/  SHFL.BFLY P6, R14, R13, R12, R11 ;  /* 0x0c00000c0d0e7389 */ /* 0x00006400000c000b */
[----:B01----:R-:W-:Y:S05]  /*60c0*/  ENDCOLLECTIVE ;  /* 0x000000000000791b */ /* 0x003fea0003800000 */
.L_x_8091:
        /* <DEDUP_REMOVED lines=110> */
[-C--:B------:R-:W-:Y:S01]  /*67b0*/  FFMA.SAT R3, R15, R41.reuse, 0.5 ;  /* 0x3f0000000f037423 */ /* 0x080fe20000002029 */
[----:B------:R-:W-:-:S03]  /*67c0*/  FFMA.SAT R41, R23, R41, 0.5 ;  /* 0x3f00000017297423 */ /* 0x000fc60000002029 */
[-C--:B------:R-:W-:Y:S01]  /*67d0*/  FFMA.RM R3, R3, R30.reuse, 12582913 ;  /* 0x4b40000103037423 */ /* 0x080fe2000000401e */
[----:B------:R-:W-:-:S03]  /*67e0*/  FFMA.RM R41, R41, R30, 12582913 ;  /* 0x4b40000129297423 */ /* 0x000fc6000000401e */
[C---:B------:R-:W-:Y:S01]  /*67f0*/  FADD R2, R3.reuse, -12583039 ;  /* 0xcb40007f03027421 */ /* 0x040fe20000000000 */
[----:B------:R-:W-:Y:S01]  /*6800*/  SHF.L.U32 R3, R3, 0x17, RZ ;  /* 0x0000001703037819 */ /* 0x000fe200000006ff */
[----:B------:R-:W-:Y:S02]  /*6810*/  FADD R0, R41, -12583039 ;  /* 0xcb40007f29007421 */ /* 0x000fe40000000000 */
[----:B------:R-:W-:Y:S02]  /*6820*/  FFMA R2, R15, 1.4426950216293334961, -R2 ;  /* 0x3fb8aa3b0f027823 */ /* 0x000fe40000000802 */
[----:B------:R-:W-:Y:S02]  /*6830*/  FFMA R0, R23, 1.4426950216293334961, -R0 ;  /* 0x3fb8aa3b17007823 */ /* 0x000fe40000000800 */
[----:B------:R-:W-:Y:S01]  /*6840*/  FFMA R2, R15, 1.925963033500011079e-08, R2 ;  /* 0x32a570600f027823 */ /* 0x000fe20000000002 */
[----:B------:R-:W-:Y:S01]  /*6850*/  MOV R15, 0xffffffff ;  /* 0xffffffff000f7802 */ /* 0x000fe20000000f00 */
[----:B------:R-:W-:Y:S01]  /*6860*/  FFMA R23, R23, 1.925963033500011079e-08, R0 ;  /* 0x32a5706017177823 */ /* 0x000fe20000000000 */
[----:B------:R-:W-:-:S03]  /*6870*/  SHF.L.U32 R0, R41, 0x17, RZ ;  /* 0x0000001729007819 */ /* 0x000fc600000006ff */
[----:B------:R-:W0:Y:S08]  /*6880*/  MUFU.EX2 R2, R2 ;  /* 0x0000000200027308 */ /* 0x000e300000000800 */
[----:B------:R-:W1:Y:S01]  /*6890*/  MUFU.EX2 R23, R23 ;  /* 0x0000001700177308 */ /* 0x000e620000000800 */
[----:B0-----:R-:W-:Y:S01]  /*68a0*/  FMUL R3, R3, R2 ;  /* 0x0000000203037220 */ /* 0x001fe20000400000 */
[----:B------:R-:W-:-:S02]  /*68b0*/  IMAD.SHL.U32 R2, R11, 0x800000, RZ ;  /* 0x008000000b027824 */ /* 0x000fc400078e00ff */
[----:B------:R-:W-:Y:S02]  /*68c0*/  FADD R11, RZ, R19 ;  /* 0x00000013ff0b7221 */ /* 0x000fe40000000000 */
[----:B------:R-:W-:Y:S02]  /*68d0*/  FMUL R2, R2, R13 ;  /* 0x0000000d02027220 */ /* 0x000fe40000400000 */
        /* <DEDUP_REMOVED lines=19> */
.L_x_8092:
[----:B------:R-:W-:Y:S02]  /*6a10*/  IMAD.MOV.U32 R12, RZ, RZ, 0x8 ;  /* 0x00000008ff0c7424 */ /* 0x000fe400078e00ff */
[----:B------:R-:W-:-:S05]  /*6a20*/  FADD R22, R13, R14 ;  /* 0x0000000e0d167221 */ /* 0x000fca0000000000 */
[----:B------:R-:W-:-:S07]  /*6a30*/  MOV R13, R22 ;  /* 0x00000016000d7202 */ /* 0x000fce0000000f00 */
[----:B------:R-:W-:Y:S05]  /*6a40*/  WARPSYNC.COLLECTIVE R15, `(.L_x_8093) ;  /* 0x000000000f087348 */ /* 0x000fea0003c00000 */
[----:B------:R0:W1:Y:S02]  /*6a50*/  SHFL.BFLY P6, R14, R13, R12, R11 ;  /* 0x0c00000c0d0e7389 */ /* 0x00006400000c000b */
[----:B01----:R-:W-:Y:S05]  /*6a60*/  ENDCOLLECTIVE ;  /* 0x000000000000791b */ /* 0x003fea0003800000 */
.L_x_8093:
[----:B------:R-:W-:Y:S02]  /*6a70*/  HFMA2 R12, -RZ, RZ, 0, 2.384185791015625e-07 ;  /* 0x00000004ff0c7431 */ /* 0x000fe400000001ff */
[----:B------:R-:W-:-:S05]  /*6a80*/  FADD R23, R22, R14 ;  /* 0x0000000e16177221 */ /* 0x000fca0000000000 */
[----:B------:R-:W-:-:S07]  /*6a90*/  MOV R13, R23 ;  /* 0x00000017000d7202 */ /* 0x000fce0000000f00 */
[----:B------:R-:W-:Y:S05]  /*6aa0*/  WARPSYNC.COLLECTIVE R15, `(.L_x_8094) ;  /* 0x000000000f087348 */ /* 0x000fea0003c00000 */
[----:B------:R0:W1:Y:S02]  /*6ab0*/  SHFL.BFLY P6, R14, R13, R12, R11 ;  /* 0x0c00000c0d0e7389 */ /* 0x00006400000c000b */
[----:B01----:R-:W-:Y:S05]  /*6ac0*/  ENDCOLLECTIVE ;  /* 0x000000000000791b */ /* 0x003fea0003800000 */
.L_x_8094:
[----:B------:R-:W-:Y:S01]  /*6ad0*/  MOV R12, 0x2 ;  /* 0x00000002000c7802 */ /* 0x000fe20000000f00 */
[----:B------:R-:W-:-:S04]  /*6ae0*/  FADD R28, R23, R14 ;  /* 0x0000000e171c7221 */ /* 0x000fc80000000000 */
[----:B------:R-:W-:-:S07]  /*6af0*/  IMAD.MOV.U32 R13, RZ, RZ, R28 ;  /* 0x000000ffff0d7224 */ /* 0x000fce00078e001c */
[----:B------:R-:W-:Y:S05]  /*6b00*/  WARPSYNC.COLLECTIVE R15, `(.L_x_8095) ;  /* 0x000000000f087348 */ /* 0x000fea0003c00000 */
[----:B------:R0:W1:Y:S02]  /*6b10*/  SHFL.BFLY P6, R14, R13, R12, R11 ;  /* 0x0c00000c0d0e7389 */ /* 0x00006400000c000b */
[----:B01----:R-:W-:Y:S05]  /*6b20*/  ENDCOLLECTIVE ;  /* 0x000000000000791b */ /* 0x003fea0003800000 */
.L_x_8095:
[----:B------:R-:W-:Y:S02]  /*6b30*/  IMAD.MOV.U32 R12, RZ, RZ, 0x1 ;  /* 0x00000001ff0c7424 */ /* 0x000fe400078e00ff */
[----:B------:R-:W-:-:S05]  /*6b40*/  FADD R30, R28, R14 ;  /* 0x0000000e1c1e7221 */ /* 0x000fca0000000000 */
[----:B------:R-:W-:-:S07]  /*6b50*/  MOV R13, R30 ;  /* 0x0000001e000d7202 */ /* 0x000fce0000000f00 */
[----:B------:R-:W-:Y:S05]  /*6b60*/  WARPSYNC.COLLECTIVE R15, `(.L_x_8096) ;  /* 0x000000000f087348 */ /* 0x000fea0003c00000 */
[----:B------:R0:W1:Y:S02]  /*6b70*/  SHFL.BFLY P6, R14, R13, R12, R11 ;  /* 0x0c00000c0d0e7389 */ /* 0x00006400000c000b */
[----:B01----:R-:W-:Y:S05]  /*6b80*/  ENDCOLLECTIVE ;  /* 0x000000000000791b */ /* 0x003fea0003800000 */
.L_x_8096:
[----:B------:R-:W-:Y:S05]  /*6b90*/  BRA `(.L_x_8097) ;  /* 0xffffffdc00147947 */ /* 0x000fea000383ffff */
        .weak           $__internal_117_$__cuda_sm3x_div_rn_noftz_f32_slowpath
        .type           $__internal_117_$__cuda_sm3x_div_rn_noftz_f32_slowpath,@function
        .size           $__internal_117_$__cuda_sm3x_div_rn_noftz_f32_slowpath,(.L_x_37494 - $__internal_117_$__cuda_sm3x_div_rn_noftz_f32_slowpath)
$__internal_117_$__cuda_sm3x_div_rn_noftz_f32_slowpath:
        /* <DEDUP_REMOVED lines=34> */
.L_x_8099:
        /* <DEDUP_REMOVED lines=51> */
.L_x_8106:
[----:B------:R-:W-:-:S04]  /*70f0*/  LOP3.LUT R11, R11, 0x80000000, RZ, 0xc0, !PT ;  /* 0x800000000b0b7812 */ /* 0x000fc800078ec0ff */
[----:B------:R-:W-:Y:S01]  /*7100*/  LOP3.LUT R11, R11, 0x7f800000, RZ, 0xfc, !PT ;  /* 0x7f8000000b0b7812 */ /* 0x000fe200078efcff */
[----:B------:R-:W-:Y:S06]  /*7110*/  BRA `(.L_x_8107) ;  /* 0x0000000000047947 */ /* 0x000fec0003800000 */
.L_x_8105:
[----:B------:R-:W-:-:S07]  /*7120*/  IMAD R11, R30, 0x800000, R11 ;  /* 0x008000001e0b7824 */ /* 0x000fce00078e020b */
.L_x_8107:
[----:B------:R-:W-:Y:S05]  /*7130*/  BSYNC.RECONVERGENT B2 ;  /* 0x0000000000027941 */ /* 0x000fea0003800200 */
.L_x_8104:
[----:B------:R-:W-:Y:S05]  /*7140*/  BRA `(.L_x_8108) ;  /* 0x0000000000207947 */ /* 0x000fea0003800000 */
.L_x_8103:
[----:B------:R-:W-:-:S04]  /*7150*/  LOP3.LUT R11, R14, 0x80000000, R11, 0x48, !PT ;  /* 0x800000000e0b7812 */ /* 0x000fc800078e480b */
[----:B------:R-:W-:Y:S01]  /*7160*/  LOP3.LUT R11, R11, 0x7f800000, RZ, 0xfc, !PT ;  /* 0x7f8000000b0b7812 */ /* 0x000fe200078efcff */
[----:B------:R-:W-:Y:S06]  /*7170*/  BRA `(.L_x_8108) ;  /* 0x0000000000147947 */ /* 0x000fec0003800000 */
.L_x_8102:
[----:B------:R-:W-:Y:S01]  /*7180*/  LOP3.LUT R11, R14, 0x80000000, R11, 0x48, !PT ;  /* 0x800000000e0b7812 */ /* 0x000fe200078e480b */
[----:B------:R-:W-:Y:S06]  /*7190*/  BRA `(.L_x_8108) ;  /* 0x00000000000c7947 */ /* 0x000fec0003800000 */
.L_x_8101:
[----:B------:R-:W0:Y:S01]  /*71a0*/  MUFU.RSQ R11, -QNAN ;  /* 0xffc00000000b7908 */ /* 0x000e220000001400 */
[----:B------:R-:W-:Y:S05]  /*71b0*/  BRA `(.L_x_8108) ;  /* 0x0000000000047947 */ /* 0x000fea0003800000 */
.L_x_8100:
[----:B------:R-:W-:-:S07]  /*71c0*/  FADD.FTZ R11, R11, R14 ;  /* 0x0000000e0b0b7221 */ /* 0x000fce0000010000 */
.L_x_8108:
[----:B------:R-:W-:Y:S05]  /*71d0*/  BSYNC.RECONVERGENT B1 ;  /* 0x0000000000017941 */ /* 0x000fea0003800200 */
.L_x_8098:
[----:B------:R-:W-:Y:S01]  /*71e0*/  HFMA2 R15, -RZ, RZ, 0, 0 ;  /* 0x00000000ff0f7431 */ /* 0x000fe200000001ff */
[----:B------:R-:W-:-:S04]  /*71f0*/  MOV R14, R28 ;  /* 0x0000001c000e7202 */ /* 0x000fc80000000f00 */
[----:B0-----:R-:W-:Y:S05]  /*7200*/  RET.REL.NODEC R14 `(_Z15SoftmaxWarpImplI22BroadcastScaleMaskLoadIffbLm4EiE11DirectStoreIffEfLi2ELi14ELi32ELi1ELb1EL9Algorithm0EEvT_T0_ll) ;  /* 0xffffff8c0e7c7950 */ /* 0x001fea0003c3ffff */
.L_x_8109:
        /* <DEDUP_REMOVED lines=15> */
.L_x_37494:


//--------------------- .text._Z15SoftmaxWarpImplI22BroadcastScaleMaskLoadIffbLm4EiE11DirectStoreIffEfLi2ELi14ELi32ELi1ELb0EL9Algorithm0EEvT_T0_ll --------------------------
	.section	.text._Z15SoftmaxWarpImplI22BroadcastScaleMaskLoadIffbLm4EiE11DirectStoreIffEfLi2ELi14ELi32ELi1ELb0EL9Algorithm0EEvT_T0_ll,"ax",@progbits
	.align	128
        .global         _Z15SoftmaxWarpImplI22BroadcastScaleMaskLoadIffbLm4EiE11DirectStoreIffEfLi2ELi14ELi32ELi1ELb0EL9Algorithm0EEvT_T0_ll
        .type           _Z15SoftmaxWarpImplI22BroadcastScaleMaskLoadIffbLm4EiE11DirectStoreIffEfLi2ELi14ELi32ELi1ELb0EL9Algorithm0EEvT_T0_ll,@function
        .size           _Z15SoftmaxWarpImplI22BroadcastScaleMaskLoadIffbLm4EiE11DirectStoreIffEfLi2ELi14ELi32ELi1ELb0EL9Algorithm0EEvT_T0_ll,(.L_x_37495 - _Z15SoftmaxWarpImplI22BroadcastScaleMaskLoadIffbLm4EiE11DirectStoreIffEfLi2ELi14ELi32ELi1ELb0EL9Algorithm0EEvT_T0_ll)
        .other          _Z15SoftmaxWarpImplI22BroadcastScaleMaskLoadIffbLm4EiE11DirectStoreIffEfLi2ELi14ELi32ELi1ELb0EL9Algorithm0EEvT_T0_ll,@"STO_CUDA_ENTRY STV_DEFAULT"
_Z15SoftmaxWarpImplI22BroadcastScaleMaskLoadIffbLm4EiE11DirectStoreIffEfLi2ELi14ELi32ELi1ELb0EL9Algorithm0EEvT_T0_ll:
.text._Z15SoftmaxWarpImplI22BroadcastScaleMaskLoadIffbLm4EiE11DirectStoreIffEfLi2ELi14ELi32ELi1ELb0EL9Algorithm0EEvT_T0_ll:
        /* <DEDUP_REMOVED lines=30> */
.L_x_8110:
        /* <DEDUP_REMOVED lines=15> */
.L_x_8141:
[----:B------:R-:W-:Y:S01]  /*02d0*/  IABS R0, UR55 ;  /* 0x0000003700007c13 */ /* 0x000fe20008000000 */
[----:B------:R-:W-:Y:S01]  /*02e0*/  UMOV UR4, URZ ;  /* 0x000000ff00047c82 */ /* 0x000fe20008000000 */
[----:B0-----:R-:W-:Y:S01]  /*02f0*/  IABS R3, UR56 ;  /* 0x0000003800037c13 */ /* 0x001fe20008000000 */
[----:B------:R-:W-:Y:S01]  /*0300*/  IMAD R14, R25, UR54, R24 ;  /* 0x00000036190e7c24 */ /* 0x000fe2000f8e0218 */
[----:B------:R-:W-:Y:S01]  /*0310*/  R2UR UR9, R0 ;  /* 0x00000000000972ca */ /* 0x000fe200000e0000 */
[----:B------:R-:W-:Y:S01]  /*0320*/  UISETP.NE.U32.AND UP2, UPT, UR42, 0x1, UPT ;  /* 0x000000012a00788c */ /* 0x000fe2000bf45070 */
[----:B------:R-:W-:Y:S01]  /*0330*/  R2UR UR10, R3 ;  /* 0x00000000030a72ca */ /* 0x000fe200000e0000 */
[C---:B------:R-:W-:Y:S01]  /*0340*/  VIADD R15, R14.reuse, 0x40 ;  /* 0x000000400e0f7836 */ /* 0x040fe20000000000 */
[----:B------:R-:W-:Y:S01]  /*0350*/  IADD3 R18, PT, PT, R14, 0x80, RZ ;  /* 0x000000800e127810 */ /* 0x000fe20007ffe0ff */
[----:B------:R-:W-:Y:S01]  /*0360*/  UISETP.NE.U32.AND UP0, UPT, UR40, 0x1, UPT ;  /* 0x000000012800788c */ /* 0x000fe2000bf05070 */
[----:B------:R-:W-:Y:S01]  /*0370*/  LOP3.LUT R16, RZ, UR55, RZ, 0x33, !PT ;  /* 0x00000037ff107c12 */ /* 0x000fe2000f8e33ff */
[----:B------:R-:W-:Y:S01]  /*0380*/  UISETP.NE.AND.EX UP2, UPT, UR43, URZ, UPT, UP2 ;  /* 0x000000ff2b00728c */ /* 0x000fe2000bf45320 */
[----:B------:R-:W-:Y:S01]  /*0390*/  IABS R6, R15 ;  /* 0x0000000f00067213 */ /* 0x000fe20000000000 */
[----:B------:R-:W-:Y:S01]  /*03a0*/  UISETP.NE.AND.EX UP0, UPT, UR41, URZ, UPT, UP0 ;  /* 0x000000ff2900728c */ /* 0x000fe2000bf05300 */
[----:B------:R-:W-:Y:S01]  /*03b0*/  IABS R8, R18 ;  /* 0x0000001200087213 */ /* 0x000fe20000000000 */
[----:B------:R-:W-:Y:S01]  /*03c0*/  UISETP.NE.U32.AND UP1, UPT, UR36, 0x1, UPT ;  /* 0x000000012400788c */ /* 0x000fe2000bf25070 */
[----:B------:R-:W-:Y:S01]  /*03d0*/  LOP3.LUT R34, RZ, UR56, RZ, 0x33, !PT ;  /* 0x00000038ff227c12 */ /* 0x000fe2000f8e33ff */
[----:B------:R-:W0:Y:S01]  /*03e0*/  I2F.RP R0, UR9 ;  /* 0x0000000900007d06 */ /* 0x000e220008209400 */
[----:B------:R-:W-:Y:S01]  /*03f0*/  UISETP.NE.U32.AND UP3, UPT, UR38, 0x1, UPT ;  /* 0x000000012600788c */ /* 0x000fe2000bf65070 */
[C---:B-1----:R-:W-:Y:S01]  /*0400*/  R2UR UR12, R20.reuse ;  /* 0x00000000140c72ca */ /* 0x042fe200000e0000 */
[----:B------:R-:W-:Y:S01]  /*0410*/  UISETP.NE.AND.EX UP1, UPT, UR37, URZ, UPT, UP1 ;  /* 0x000000ff2500728c */ /* 0x000fe2000bf25310 */
[----:B------:R-:W-:Y:S01]  /*0420*/  R2UR UR13, R21 ;  /* 0x00000000150d72ca */ /* 0x000fe200000e0000 */
[----:B------:R-:W-:Y:S01]  /*0430*/  UISETP.NE.AND.EX UP3, UPT, UR39, URZ, UPT, UP3 ;  /* 0x000000ff2700728c */ /* 0x000fe2000bf65330 */
[----:B------:R-:W-:-:S02]  /*0440*/  R2UR UR16, R20 ;  /* 0x00000000141072ca */ /* 0x000fc400000e0000 */
[----:B------:R-:W1:Y:S01]  /*0450*/  I2F.RP R3, UR10 ;  /* 0x0000000a00037d06 */ /* 0x000e620008209400 */
[C---:B------:R-:W-:Y:S02]  /*0460*/  R2UR UR17, R21.reuse ;  /* 0x00000000151172ca */ /* 0x040fe400000e0000 */
[----:B------:R-:W-:Y:S02]  /*0470*/  R2UR UR14, R20 ;  /* 0x00000000140e72ca */ /* 0x000fe400000e0000 */
[----:B------:R-:W-:-:S03]  /*0480*/  R2UR UR15, R21 ;  /* 0x00000000150f72ca */ /* 0x000fc600000e0000 */
[----:B0-----:R-:W0:Y:S08]  /*0490*/  MUFU.RCP R0, R0 ;  /* 0x0000000000007308 */ /* 0x001e300000001000 */
[----:B-1----:R-:W1:Y:S01]  /*04a0*/  MUFU.RCP R3, R3 ;  /* 0x0000000300037308 */ /* 0x002e620000001000 */
[----:B0-----:R-:W-:-:S07]  /*04b0*/  IADD3 R2, PT, PT, R0, 0xffffffe, RZ ;  /* 0x0ffffffe00027810 */ /* 0x001fce0007ffe0ff */
        /* <DEDUP_REMOVED lines=8> */
[----:B------:R-:W-:-:S09]  /*0540*/  R2UR UR11, R3 ;  /* 0x00000000030b72ca */ /* 0x000fd200000e0000 */
        /* <DEDUP_REMOVED lines=9> */
[----:B------:R-:W-:Y:S01]  /*05e0*/  IMAD R2, R9, UR9, R2 ;  /* 0x0000000909027c24 */ /* 0x000fe2000f8e0202 */
[----:B------:R-:W-:Y:S01]  /*05f0*/  IADD3 R9, PT, PT, -R5, RZ, RZ ;  /* 0x000000ff05097210 */ /* 0x000fe20007ffe1ff */
[----:B------:R-:W-:Y:S01]  /*0600*/  IMAD.HI.U32 R7, R8, UR6, RZ ;  /* 0x0000000608077c27 */ /* 0x000fe2000f8e00ff */
[----:B------:R-:W-:Y:S02]  /*0610*/  UIADD3 UR7, UPT, UPT, URZ, -UR5, URZ ;  /* 0x80000005ff077290 */ /* 0x000fe4000fffe0ff */
[----:B------:R-:W-:Y:S01]  /*0620*/  ISETP.LT.U32.AND P5, PT, R2, UR9, PT ;  /* 0x0000000902007c0c */ /* 0x000fe2000bfa1070 */
[----:B------:R-:W-:Y:S01]  /*0630*/  IMAD.MOV R11, RZ, RZ, -R7 ;  /* 0x000000ffff0b7224 */ /* 0x000fe200078e0a07 */
[----:B------:R-:W-:Y:S01]  /*0640*/  UIMAD UR7, UR7, UR10, URZ ;  /* 0x0000000a070772a4 */ /* 0x000fe2000f8e02ff */
[----:B------:R-:W-:Y:S02]  /*0650*/  IMAD R6, R9, UR9, R6 ;  /* 0x0000000909067c24 */ /* 0x000fe4000f8e0206 */
[----:B------:R-:W-:Y:S01]  /*0660*/  IMAD R8, R11, UR9, R8 ;  /* 0x000000090b087c24 */ /* 0x000fe2000f8e0208 */
[----:B------:R-:W-:Y:S01]  /*0670*/  UIMAD.WIDE.U32 UR4, UR5, UR7, UR4 ;  /* 0x00000007050472a5 */ /* 0x000fe2000f8e0004 */
[----:B------:R-:W0:Y:S01]  /*0680*/  I2F.RP R9, UR11 ;  /* 0x0000000b00097d06 */ /* 0x000e220008209400 */
[----:B------:R-:W-:-:S02]  /*0690*/  ISETP.LT.U32.AND P0, PT, R6, UR9, PT ;  /* 0x0000000906007c0c */ /* 0x000fc4000bf01070 */
[----:B------:R-:W-:-:S03]  /*06a0*/  ISETP.LT.U32.AND P1, PT, R8, UR9, PT ;  /* 0x0000000908007c0c */ /* 0x000fc6000bf21070 */
[----:B------:R-:W-:Y:S01]  /*06b0*/  @!P5 VIADD R2, R2, -UR9 ;  /* 0x800000090202dc36 */ /* 0x000fe20008000000 */
[----:B------:R-:W-:Y:S01]  /*06c0*/  @!P5 IADD3 R0, PT, PT, R0, 0x1, RZ ;  /* 0x000000010000d810 */ /* 0x000fe20007ffe0ff */
[----:B------:R-:W-:Y:S01]  /*06d0*/  UMOV UR7, UR5 ;  /* 0x0000000500077c82 */ /* 0x000fe20008000000 */
[----:B------:R-:W-:Y:S02]  /*06e0*/  UMOV UR4, URZ ;  /* 0x000000ff00047c82 */ /* 0x000fe40008000000 */
[----:B------:R-:W-:Y:S02]  /*06f0*/  ISETP.GE.U32.AND P6, PT, R2, UR9, PT ;  /* 0x0000000902007c0c */ /* 0x000fe4000bfc6070 */
[----:B------:R-:W-:Y:S02]  /*0700*/  LOP3.LUT R2, R14, UR55, RZ, 0x3c, !PT ;  /* 0x000000370e027c12 */ /* 0x000fe4000f8e3cff */
[----:B------:R-:W-:Y:S01]  /*0710*/  @!P0 IADD3 R6, PT, PT, R6, -UR9, RZ ;  /* 0x8000000906068c10 */ /* 0x000fe2000fffe0ff */
[----:B------:R-:W-:Y:S01]  /*0720*/  @!P1 VIADD R8, R8, -UR9 ;  /* 0x8000000908089c36 */ /* 0x000fe20008000000 */
[----:B------:R-:W-:Y:S01]  /*0730*/  ISETP.GE.AND P2, PT, R2, RZ, PT ;  /* 0x000000ff0200720c */ /* 0x000fe20003f46270 */
[----:B0-----:R-:W0:Y:S01]  /*0740*/  MUFU.RCP R9, R9 ;  /* 0x0000000900097308 */ /* 0x001e220000001000 */
[----:B------:R-:W-:-:S02]  /*0750*/  ISETP.GE.U32.AND P4, PT, R6, UR9, PT ;  /* 0x0000000906007c0c */ /* 0x000fc4000bf86070 */
[----:B------:R-:W-:Y:S02]  /*0760*/  ISETP.GE.U32.AND P5, PT, R8, UR9, PT ;  /* 0x0000000908007c0c */ /* 0x000fe4000bfa6070 */
[----:B------:R-:W-:Y:S01]  /*0770*/  LOP3.LUT R2, R18, UR55, RZ, 0x3c, !PT ;  /* 0x0000003712027c12 */ /* 0x000fe2000f8e3cff */
[----:B------:R-:W-:Y:S01]  /*0780*/  @P6 VIADD R0, R0, 0x1 ;  /* 0x0000000100006836 */ /* 0x000fe20000000000 */
[----:B------:R-:W-:Y:S02]  /*0790*/  @!P0 IADD3 R5, PT, PT, R5, 0x1, RZ ;  /* 0x0000000105058810 */ /* 0x000fe40007ffe0ff */
[----:B------:R-:W-:Y:S02]  /*07a0*/  ISETP.GE.AND P6, PT, R2, RZ, PT ;  /* 0x000000ff0200720c */ /* 0x000fe40003fc6270 */
[----:B------:R-:W-:Y:S01]  /*07b0*/  @!P1 IADD3 R7, PT, PT, R7, 0x1, RZ ;  /* 0x0000000107079810 */ /* 0x000fe20007ffe0ff */
[----:B------:R-:W-:Y:S01]  /*07c0*/  @!P2 IMAD.MOV R0, RZ, RZ, -R0 ;  /* 0x000000ffff00a224 */ /* 0x000fe200078e0a00 */
[----:B------:R-:W-:Y:S01]  /*07d0*/  ISETP.NE.AND P0, PT, RZ, UR55, PT ;  /* 0x00000037ff007c0c */ /* 0x000fe2000bf05270 */
[----:B------:R-:W-:-:S02]  /*07e0*/  @P4 VIADD R5, R5, 0x1 ;  /* 0x0000000105054836 */ /* 0x000fc40000000000 */
[----:B------:R-:W-:Y:S02]  /*07f0*/  @P5 IADD3 R7, PT, PT, R7, 0x1, RZ ;  /* 0x0000000107075810 */ /* 0x000fe40007ffe0ff */
[----:B------:R-:W-:Y:S01]  /*0800*/  SEL R2, R16, R0, !P0 ;  /* 0x0000000010027207 */ /* 0x000fe20004000000 */
[----:B------:R-:W-:-:S03]  /*0810*/  @!P3 IMAD.MOV R5, RZ, RZ, -R5 ;  /* 0x000000ffff05b224 */ /* 0x000fc600078e0a05 */
[----:B------:R-:W-:Y:S01]  /*0820*/  IADD3 R3, PT, PT, -R2, RZ, RZ ;  /* 0x000000ff02037210 */ /* 0x000fe20007ffe1ff */
[----:B------:R-:W-:Y:S01]  /*0830*/  @!P6 IMAD.MOV R7, RZ, RZ, -R7 ;  /* 0x000000ffff07e224 */ /* 0x000fe200078e0a07 */
[----:B------:R-:W-:-:S03]  /*0840*/  SEL R5, R16, R5, !P0 ;  /* 0x0000000510057207 */ /* 0x000fc60004000000 */
[----:B------:R-:W-:Y:S01]  /*0850*/  IMAD R6, R3, UR55, R14 ;  /* 0x0000003703067c24 */ /* 0x000fe2000f8e020e */
[----:B------:R-:W-:Y:S02]  /*0860*/  SEL R0, R16, R7, !P0 ;  /* 0x0000000710007207 */ /* 0x000fe40004000000 */
[----:B------:R-:W-:Y:S02]  /*0870*/  IADD3 R4, PT, PT, -R5, RZ, RZ ;  /* 0x000000ff05047210 */ /* 0x000fe40007ffe1ff */
[----:B------:R-:W-:Y:S01]  /*0880*/  IABS R8, R6 ;  /* 0x0000000600087213 */ /* 0x000fe20000000000 */
[----:B------:R-:W-:Y:S02]  /*0890*/  IMAD.MOV R7, RZ, RZ, -R0 ;  /* 0x000000ffff077224 */ /* 0x000fe400078e0a00 */
[----:B------:R-:W-:Y:S02]  /*08a0*/  IMAD R3, R4, UR55, R15 ;  /* 0x0000003704037c24 */ /* 0x000fe4000f8e020f */
[----:B------:R-:W-:-:S02]  /*08b0*/  IMAD R4, R7, UR55, R18 ;  /* 0x0000003707047c24 */ /* 0x000fc4000f8e0212 */
[----:B------:R-:W-:Y:S01]  /*08c0*/  IMAD.HI.U32 R7, R8, UR7, RZ ;  /* 0x0000000708077c27 */ /* 0x000fe2000f8e00ff */
[----:B------:R-:W-:Y:S02]  /*08d0*/  IABS R12, R3 ;  /* 0x00000003000c7213 */ /* 0x000fe40000000000 */
[----:B------:R-:W-:Y:S02]  /*08e0*/  IABS R10, R4 ;  /* 0x00000004000a7213 */ /* 0x000fe40000000000 */
[----:B------:R-:W-:Y:S01]  /*08f0*/  IADD3 R13, PT, PT, -R7, RZ, RZ ;  /* 0x000000ff070d7210 */ /* 0x000fe20007ffe1ff */
[----:B------:R-:W-:-:S04]  /*0900*/  IMAD.HI.U32 R11, R12, UR7, RZ ;  /* 0x000000070c0b7c27 */ /* 0x000fc8000f8e00ff */
[----:B------:R-:W-:Y:S02]  /*0910*/  IMAD R8, R13, UR10, R8 ;  /* 0x0000000a0d087c24 */ /* 0x000fe4000f8e0208 */
[----:B------:R-:W-:Y:S02]  /*0920*/  IMAD.MOV R17, RZ, RZ, -R11 ;  /* 0x000000ffff117224 */ /* 0x000fe400078e0a0b */
[----:B------:R-:W-:Y:S01]  /*0930*/  IMAD.HI.U32 R13, R10, UR7, RZ ;  /* 0x000000070a0d7c27 */ /* 0x000fe2000f8e00ff */
[----:B------:R-:W-:-:S03]  /*0940*/  ISETP.LT.U32.AND P3, PT, R8, UR10, PT ;  /* 0x0000000a08007c0c */ /* 0x000fc6000bf61070 */
[----:B------:R-:W-:Y:S01]  /*0950*/  IMAD R12, R17, UR10, R12 ;  /* 0x0000000a110c7c24 */ /* 0x000fe2000f8e020c */
[----:B------:R-:W-:-:S04]  /*0960*/  IADD3 R17, PT, PT, -R13, RZ, RZ ;  /* 0x000000ff0d117210 */ /* 0x000fc80007ffe1ff */
[----:B------:R-:W-:Y:S01]  /*0970*/  ISETP.LT.U32.AND P1, PT, R12, UR10, PT ;  /* 0x0000000a0c007c0c */ /* 0x000fe2000bf21070 */
[----:B------:R-:W-:Y:S01]  /*0980*/  IMAD R17, R17, UR10, R10 ;  /* 0x0000000a11117c24 */ /* 0x000fe2000f8e020a */
[----:B0-----:R-:W-:Y:S02]  /*0990*/  IADD3 R10, PT, PT, R9, 0xffffffe, RZ ;  /* 0x0ffffffe090a7810 */ /* 0x001fe40007ffe0ff */
[----:B------:R-:W-:Y:S01]  /*09a0*/  LOP3.LUT R9, R3, UR56, RZ, 0x3c, !PT ;  /* 0x0000003803097c12 */ /* 0x000fe2000f8e3cff */
[----:B------:R-:W-:Y:S01]  /*09b0*/  @!P3 VIADD R8, R8, -UR10 ;  /* 0x8000000a0808bc36 */ /* 0x000fe20008000000 */
[----:B------:R-:W-:Y:S02]  /*09c0*/  ISETP.LT.U32.AND P2, PT, R17, UR10, PT ;  /* 0x0000000a11007c0c */ /* 0x000fe4000bf41070 */
[----:B------:R-:W0:Y:S01]  /*09d0*/  F2I.FTZ.U32.TRUNC.NTZ R10, R10 ;  /* 0x0000000a000a7305 */ /* 0x000e22000021f000 */
[----:B------:R-:W-:Y:S02]  /*09e0*/  @!P3 IADD3 R7, PT, PT, R7, 0x1, RZ ;  /* 0x000000010707b810 */ /* 0x000fe40007ffe0ff */
[----:B------:R-:W-:-:S02]  /*09f0*/  ISETP.GE.U32.AND P5, PT, R8, UR10, PT ;  /* 0x0000000a08007c0c */ /* 0x000fc4000bfa6070 */
[----:B------:R-:W-:Y:S01]  /*0a00*/  @!P1 VIADD R12, R12, -UR10 ;  /* 0x8000000a0c0c9c36 */ /* 0x000fe20008000000 */
[----:B------:R-:W-:Y:S01]  /*0a10*/  LOP3.LUT R8, R6, UR56, RZ, 0x3c, !PT ;  /* 0x0000003806087c12 */ /* 0x000fe2000f8e3cff */
[----:B------:R-:W-:Y:S01]  /*0a20*/  @!P1 VIADD R11, R11, 0x1 ;  /* 0x000000010b0b9836 */ /* 0x000fe20000000000 */
[----:B------:R-:W-:Y:S02]  /*0a30*/  ISETP.GE.AND P4, PT, R9, RZ, PT ;  /* 0x000000ff0900720c */ /* 0x000fe40003f86270 */
[----:B------:R-:W-:Y:S01]  /*0a40*/  ISETP.GE.U32.AND P6, PT, R12, UR10, PT ;  /* 0x0000000a0c007c0c */ /* 0x000fe2000bfc6070 */
[----:B------:R-:W-:Y:S01]  /*0a50*/  @!P2 VIADD R17, R17, -UR10 ;  /* 0x8000000a1111ac36 */ /* 0x000fe20008000000 */
[----:B------:R-:W-:Y:S01]  /*0a60*/  ISETP.GE.AND P3, PT, R8, RZ, PT ;  /* 0x000000ff0800720c */ /* 0x000fe20003f66270 */
[----:B------:R-:W-:Y:S01]  /*0a70*/  @!P2 VIADD R13, R13, 0x1 ;  /* 0x000000010d0da836 */ /* 0x000fe20000000000 */
[----:B------:R-:W-:Y:S02]  /*0a80*/  LOP3.LUT R8, R4, UR56, RZ, 0x3c, !PT ;  /* 0x0000003804087c12 */ /* 0x000fe4000f8e3cff */
[----:B------:R-:W-:-:S02]  /*0a90*/  @P5 IADD3 R7, PT, PT, R7, 0x1, RZ ;  /* 0x0000000107075810 */ /* 0x000fc40007ffe0ff */
[----:B------:R-:W-:Y:S02]  /*0aa0*/  ISETP.GE.U32.AND P5, PT, R17, UR10, PT ;  /* 0x0000000a11007c0c */ /* 0x000fe4000bfa6070 */
[----:B0-----:R-:W-:Y:S02]  /*0ab0*/  R2UR UR5, R10 ;  /* 0x000000000a0572ca */ /* 0x001fe400000e0000 */
[----:B------:R-:W-:Y:S02]  /*0ac0*/  ISETP.NE.AND P1, PT, RZ, UR56, PT ;  /* 0x00000038ff007c0c */ /* 0x000fe4000bf25270 */
[----:B------:R-:W-:Y:S02]  /*0ad0*/  @P6 IADD3 R11, PT, PT, R11, 0x1, RZ ;  /* 0x000000010b0b6810 */ /* 0x000fe40007ffe0ff */
[----:B------:R-:W-:Y:S02]  /*0ae0*/  ISETP.GE.AND P6, PT, R8, RZ, PT ;  /* 0x000000ff0800720c */ /* 0x000fe40003fc6270 */
[----:B------:R-:W-:Y:S01]  /*0af0*/  @!P3 IADD3 R7, PT, PT, -R7, RZ, RZ ;  /* 0x000000ff0707b210 */ /* 0x000fe20007ffe1ff */
[----:B------:R-:W-:Y:S01]  /*0b00*/  @!P4 IMAD.MOV R11, RZ, RZ, -R11 ;  /* 0x000000ffff0bc224 */ /* 0x000fe200078e0a0b */
[----:B------:R-:W-:-:S02]  /*0b10*/  PLOP3.LUT P4, PT, PT, PT, UP0, 0x40, 0x4 ;  /* 0x000000000004781c */ /* 0x000fc40003f8e808 */
[C---:B------:R-:W-:Y:S01]  /*0b20*/  SEL R27, R34.reuse, R7, !P1 ;  /* 0x00000007221b7207 */ /* 0x040fe20004800000 */
[----:B------:R-:W-:Y:S01]  /*0b30*/  UIADD3 UR8, UPT, UPT, URZ, -UR5, URZ ;  /* 0x80000005ff087290 */ /* 0x000fe2000fffe0ff */
[----:B------:R-:W-:Y:S02]  /*0b40*/  @P5 IADD3 R13, PT, PT, R13, 0x1, RZ ;  /* 0x000000010d0d5810 */ /* 0x000fe40007ffe0ff */
[----:B------:R-:W-:Y:S01]  /*0b50*/  SEL R10, R34, R11, !P1 ;  /* 0x0000000b220a7207 */ /* 0x000fe20004800000 */
[----:B------:R-:W-:Y:S01]  /*0b60*/  IMAD.MOV R7, RZ, RZ, -R27 ;  /* 0x000000ffff077224 */ /* 0x000fe200078e0a1b */
[----:B------:R-:W-:Y:S01]  /*0b70*/  UIMAD UR8, UR8, UR11, URZ ;  /* 0x0000000b080872a4 */ /* 0x000fe2000f8e02ff */
[----:B------:R-:W-:Y:S01]  /*0b80*/  @!P6 IMAD.MOV R13, RZ, RZ, -R13 ;  /* 0x000000ffff0de224 */ /* 0x000fe200078e0a0d */
[----:B------:R-:W-:Y:S01]  /*0b90*/  IADD3 R8, PT, PT, -R10, RZ, RZ ;  /* 0x000000ff0a087210 */ /* 0x000fe20007ffe1ff */
[----:B------:R-:W-:Y:S01]  /*0ba0*/  IMAD R6, R7, UR56, R6 ;  /* 0x0000003807067c24 */ /* 0x000fe2000f8e0206 */
[----:B------:R-:W-:Y:S01]  /*0bb0*/  UIMAD.WIDE.U32 UR4, UR5, UR8, UR4 ;  /* 0x00000008050472a5 */ /* 0x000fe2000f8e0004 */
[----:B------:R-:W-:-:S02]  /*0bc0*/  PLOP3.LUT P6, PT, PT, PT, UP2, 0x40, 0x4 ;  /* 0x000000000004781c */ /* 0x000fc40003fce828 */
[----:B------:R-:W-:Y:S01]  /*0bd0*/  IMAD R3, R8, UR56, R3 ;  /* 0x0000003808037c24 */ /* 0x000fe2000f8e0203 */
[----:B------:R-:W-:Y:S02]  /*0be0*/  SEL R9, R34, R13, !P1 ;  /* 0x0000000d22097207 */ /* 0x000fe40004800000 */
[----:B------:R-:W-:Y:S02]  /*0bf0*/  IABS R12, R6 ;  /* 0x00000006000c7213 */ /* 0x000fe40000000000 */
[----:B------:R-:W-:Y:S02]  /*0c00*/  IADD3 R7, PT, PT, -R9, RZ, RZ ;  /* 0x000000ff09077210 */ /* 0x000fe40007ffe1ff */
[----:B------:R-:W-:Y:S01]  /*0c10*/  IABS R17, R3 ;  /* 0x0000000300117213 */ /* 0x000fe20000000000 */
[----:B------:R-:W-:Y:S01]  /*0c20*/  IMAD.HI.U32 R11, R12, UR5, RZ ;  /* 0x000000050c0b7c27 */ /* 0x000fe2000f8e00ff */
[----:B------:R-:W-:Y:S02]  /*0c30*/  PLOP3.LUT P3, PT, PT, PT, UP0, 0x40, 0x4 ;  /* 0x000000000004781c */ /* 0x000fe40003f6e808 */
[----:B------:R-:W-:Y:S01]  /*0c40*/  SEL R2, R2, RZ, !P4 ;  /* 0x000000ff02027207 */ /* 0x000fe20006000000 */
[----:B------:R-:W-:Y:S01]  /*0c50*/  IMAD R4, R7, UR56, R4 ;  /* 0x0000003807047c24 */ /* 0x000fe2000f8e0204 */
[----:B------:R-:W-:Y:S01]  /*0c60*/  SEL R5, R5, RZ, !P3 ;  /* 0x000000ff05057207 */ /* 0x000fe20005800000 */
[----:B------:R-:W-:-:S03]  /*0c70*/  IMAD.HI.U32 R7, R17, UR5, RZ ;  /* 0x0000000511077c27 */ /* 0x000fc6000f8e00ff */
[----:B------:R-:W-:Y:S01]  /*0c80*/  IABS R19, R4 ;  /* 0x0000000400137213 */ /* 0x000fe20000000000 */
[----:B------:R-:W-:Y:S01]  /*0c90*/  IMAD.MOV R13, RZ, RZ, -R11 ;  /* 0x000000ffff0d7224 */ /* 0x000fe200078e0a0b */
[----:B------:R-:W-:Y:S01]  /*0ca0*/  IADD3 R22, PT, PT, -R7, RZ, RZ ;  /* 0x000000ff07167210 */ /* 0x000fe20007ffe1ff */
[----:B------:R-:W-:Y:S02]  /*0cb0*/  IMAD R5, R5, UR44, RZ ;  /* 0x0000002c05057c24 */ /* 0x000fe4000f8e02ff */
[----:B------:R-:W-:Y:S01]  /*0cc0*/  IMAD R12, R13, UR11, R12 ;  /* 0x0000000b0d0c7c24 */ /* 0x000fe2000f8e020c */
[----:B------:R-:W-:Y:S01]  /*0cd0*/  SEL R13, R27, RZ, !P6 ;  /* 0x000000ff1b0d7207 */ /* 0x000fe20007000000 */
[----:B------:R-:W-:Y:S01]  /*0ce0*/  IMAD R17, R22, UR11, R17 ;  /* 0x0000000b16117c24 */ /* 0x000fe2000f8e0211 */
[----:B------:R-:W-:Y:S01]  /*0cf0*/  PLOP3.LUT P6, PT, PT, PT, UP2, 0x40, 0x4 ;  /* 0x000000000004781c */ /* 0x000fe20003fce828 */
[----:B------:R-:W-:Y:S01]  /*0d00*/  IMAD.HI.U32 R8, R19, UR5, RZ ;  /* 0x0000000513087c27 */ /* 0x000fe2000f8e00ff */
[----:B------:R-:W-:-:S02]  /*0d10*/  ISETP.LT.U32.AND P5, PT, R12, UR11, PT ;  /* 0x0000000b0c007c0c */ /* 0x000fc4000bfa1070 */
[----:B------:R-:W-:Y:S01]  /*0d20*/  ISETP.LT.U32.AND P2, PT, R17, UR11, PT ;  /* 0x0000000b11007c0c */ /* 0x000fe2000bf41070 */
[----:B------:R-:W-:Y:S01]  /*0d30*/  IMAD.MOV R22, RZ, RZ, -R8 ;  /* 0x000000ffff167224 */ /* 0x000fe200078e0a08 */
[----:B------:R-:W-:Y:S01]  /*0d40*/  SEL R10, R10, RZ, !P6 ;  /* 0x000000ff0a0a7207 */ /* 0x000fe20007000000 */
[----:B------:R-:W-:Y:S02]  /*0d50*/  IMAD R2, R2, UR44, RZ ;  /* 0x0000002c02027c24 */ /* 0x000fe4000f8e02ff */
[----:B------:R-:W-:Y:S02]  /*0d60*/  IMAD R19, R22, UR11, R19 ;  /* 0x0000000b16137c24 */ /* 0x000fe4000f8e0213 */
[----:B------:R-:W-:Y:S01]  /*0d70*/  IMAD R10, R10, UR45, R5 ;  /* 0x0000002d0a0a7c24 */ /* 0x000fe2000f8e0205 */
[----:B------:R-:W-:Y:S01]  /*0d80*/  LOP3.LUT R5, RZ, UR57, RZ, 0x33, !PT ;  /* 0x00000039ff057c12 */ /* 0x000fe2000f8e33ff */
[----:B------:R-:W-:Y:S01]  /*0d90*/  IMAD R2, R13, UR45, R2 ;  /* 0x0000002d0d027c24 */ /* 0x000fe2000f8e0202 */
[----:B------:R-:W-:Y:S01]  /*0da0*/  ISETP.LT.U32.AND P3, PT, R19, UR11, PT ;  /* 0x0000000b13007c0c */ /* 0x000fe2000bf61070 */
[----:B------:R-:W-:Y:S01]  /*0db0*/  VIADD R22, R14, 0xc0 ;  /* 0x000000c00e167836 */ /* 0x000fe20000000000 */
[----:B------:R-:W-:Y:S01]  /*0dc0*/  @!P5 IADD3 R12, PT, PT, R12, -UR11, RZ ;  /* 0x8000000b0c0cdc10 */ /* 0x000fe2000fffe0ff */
[----:B------:R-:W-:Y:S01]  /*0dd0*/  @!P2 VIADD R17, R17, -UR11 ;  /* 0x8000000b1111ac36 */ /* 0x000fe20008000000 */
[----:B------:R-:W-:Y:S01]  /*0de0*/  @!P5 IADD3 R11, PT, PT, R11, 0x1, RZ ;  /* 0x000000010b0bd810 */ /* 0x000fe20007ffe0ff */
[----:B------:R-:W-:Y:S01]  /*0df0*/  VIADD R27, R14, 0x100 ;  /* 0x000001000e1b7836 */ /* 0x000fe20000000000 */
[----:B------:R-:W-:-:S02]  /*0e00*/  ISETP.GE.U32.AND P4, PT, R12, UR11, PT ;  /* 0x0000000b0c007c0c */ /* 0x000fc4000bf86070 */
[----:B------:R-:W-:Y:S02]  /*0e10*/  LOP3.LUT R12, R6, UR57, RZ, 0x3c, !PT ;  /* 0x00000039060c7c12 */ /* 0x000fe4000f8e3cff */
[----:B------:R-:W-:Y:S02]  /*0e20*/  ISETP.GE.U32.AND P5, PT, R17, UR11, PT ;  /* 0x0000000b11007c0c */ /* 0x000fe4000bfa6070 */
[----:B------:R-:W-:Y:S01]  /*0e30*/  ISETP.GE.AND P6, PT, R12, RZ, PT ;  /* 0x000000ff0c00720c */ /* 0x000fe20003fc6270 */
[----:B------:R-:W-:Y:S01]  /*0e40*/  @!P3 VIADD R19, R19, -UR11 ;  /* 0x8000000b1313bc36 */ /* 0x000fe20008000000 */
[----:B------:R-:W-:Y:S02]  /*0e50*/  @!P2 IADD3 R7, PT, PT, R7, 0x1, RZ ;  /* 0x000000010707a810 */ /* 0x000fe40007ffe0ff */
[----:B------:R-:W-:Y:S02]  /*0e60*/  LOP3.LUT R12, R3, UR57, RZ, 0x3c, !PT ;  /* 0x00000039030c7c12 */ /* 0x000fe4000f8e3cff */
[----:B------:R-:W-:Y:S01]  /*0e70*/  PLOP3.LUT P2, PT, PT, PT, UP0, 0x40, 0x4 ;  /* 0x000000000004781c */ /* 0x000fe20003f4e808 */
[----:B------:R-:W-:Y:S01]  /*0e80*/  @P4 VIADD R11, R11, 0x1 ;  /* 0x000000010b0b4836 */ /* 0x000fe20000000000 */
[----:B------:R-:W-:-:S02]  /*0e90*/  ISETP.GE.AND P4, PT, R12, RZ, PT ;  /* 0x000000ff0c00720c */ /* 0x000fc40003f86270 */
[----:B------:R-:W-:Y:S02]  /*0ea0*/  LOP3.LUT R12, R4, UR57, RZ, 0x3c, !PT ;  /* 0x00000039040c7c12 */ /* 0x000fe4000f8e3cff */
[----:B------:R-:W-:Y:S01]  /*0eb0*/  @P5 IADD3 R7, PT, PT, R7, 0x1, RZ ;  /* 0x0000000107075810 */ /* 0x000fe20007ffe0ff */
[----:B------:R-:W-:Y:S01]  /*0ec0*/  @!P6 IMAD.MOV R11, RZ, RZ, -R11 ;  /* 0x000000ffff0be224 */ /* 0x000fe200078e0a0b */
[----:B------:R-:W-:Y:S02]  /*0ed0*/  ISETP.GE.U32.AND P5, PT, R19, UR11, PT ;  /* 0x0000000b13007c0c */ /* 0x000fe4000bfa6070 */
[----:B------:R-:W-:Y:S02]  /*0ee0*/  PLOP3.LUT P6, PT, PT, PT, UP2, 0x40, 0x4 ;  /* 0x000000000004781c */ /* 0x000fe40003fce828 */
[----:B------:R-:W-:Y:S02]  /*0ef0*/  @!P3 IADD3 R8, PT, PT, R8, 0x1, RZ ;  /* 0x000000010808b810 */ /* 0x000fe40007ffe0ff */
[----:B------:R-:W-:Y:S01]  /*0f00*/  SEL R9, R9, RZ, !P6 ;  /* 0x000000ff09097207 */ /* 0x000fe20007000000 */
[----:B------:R-:W-:Y:S01]  /*0f10*/  @!P4 IMAD.MOV R7, RZ, RZ, -R7 ;  /* 0x000000ffff07c224 */ /* 0x000fe200078e0a07 */
[----:B------:R-:W-:-:S02]  /*0f20*/  ISETP.GE.AND P6, PT, R12, RZ, PT ;  /* 0x000000ff0c00720c */ /* 0x000fc40003fc6270 */
[----:B------:R-:W-:Y:S02]  /*0f30*/  SEL R0, R0, RZ, !P2 ;  /* 0x000000ff00007207 */ /* 0x000fe40005000000 */
[----:B------:R-:W-:Y:S01]  /*0f40*/  ISETP.NE.AND P2, PT, RZ, UR57, PT ;  /* 0x00000039ff007c0c */ /* 0x000fe2000bf45270 */
[----:B------:R-:W-:Y:S01]  /*0f50*/  @P5 VIADD R8, R8, 0x1 ;  /* 0x0000000108085836 */ /* 0x000fe20000000000 */
[----:B------:R-:W-:Y:S01]  /*0f60*/  PLOP3.LUT P3, PT, PT, PT, UP1, 0x40, 0x4 ;  /* 0x000000000004781c */ /* 0x000fe20003f6e818 */
[----:B------:R-:W-:Y:S01]  /*0f70*/  IMAD R0, R0, UR44, RZ ;  /* 0x0000002c00007c24 */ /* 0x000fe2000f8e02ff */
[C---:B------:R-:W-:Y:S02]  /*0f80*/  SEL R11, R5.reuse, R11, !P2 ;  /* 0x0000000b050b7207 */ /* 0x040fe40005000000 */
[----:B------:R-:W-:Y:S01]  /*0f90*/  SEL R7, R5, R7, !P2 ;  /* 0x0000000705077207 */ /* 0x000fe20005000000 */
[----:B------:R-:W-:Y:S01]  /*0fa0*/  IMAD R13, R9, UR45, R0 ;  /* 0x0000002d090d7c24 */ /* 0x000fe2000f8e0200 */
[----:B------:R-:W-:-:S02]  /*0fb0*/  IADD3 R17, PT, PT, -R11, RZ, RZ ;  /* 0x000000ff0b117210 */ /* 0x000fc40007ffe1ff */
[----:B------:R-:W-:Y:S02]  /*0fc0*/  @!P6 IADD3 R8, PT, PT, -R8, RZ, RZ ;  /* 0x000000ff0808e210 */ /* 0x000fe40007ffe1ff */
[----:B------:R-:W-:Y:S01]  /*0fd0*/  SEL R11, R11, RZ, !P3 ;  /* 0x000000ff0b0b7207 */ /* 0x000fe20005800000 */
[----:B------:R-:W-:Y:S01]  /*0fe0*/  IMAD R6, R17, UR57, R6 ;  /* 0x0000003911067c24 */ /* 0x000fe2000f8e0206 */
[----:B------:R-:W-:Y:S01]  /*0ff0*/  SEL R0, R5, R8, !P2 ;  /* 0x0000000805007207 */ /* 0x000fe20005000000 */
[----:B------:R-:W-:Y:S01]  /*1000*/  IMAD.MOV R8, RZ, RZ, -R7 ;  /* 0x000000ffff087224 */ /* 0x000fe200078e0a07 */
[----:B------:R-:W-:Y:S01]  /*1010*/  PLOP3.LUT P3, PT, PT, PT, UP3, 0x40, 0x4 ;  /* 0x000000000004781c */ /* 0x000fe20003f6e838 */
[----:B------:R-:W-:Y:S01]  /*1020*/  IMAD R11, R11, UR46, R2 ;  /* 0x0000002e0b0b7c24 */ /* 0x000fe2000f8e0202 */
[----:B------:R-:W-:Y:S01]  /*1030*/  IADD3 R9, PT, PT, -R0, RZ, RZ ;  /* 0x000000ff00097210 */ /* 0x000fe20007ffe1ff */
[----:B------:R-:W-:Y:S01]  /*1040*/  IMAD R3, R8, UR57, R3 ;  /* 0x0000003908037c24 */ /* 0x000fe2000f8e0203 */
[----:B------:R-:W-:-:S02]  /*1050*/  PLOP3.LUT P5, PT, PT, PT, UP1, 0x40, 0x4 ;  /* 0x000000000004781c */ /* 0x000fc40003fae818 */
[----:B------:R-:W-:Y:S01]  /*1060*/  PLOP3.LUT P4, PT, PT, PT, UP1, 0x40, 0x4 ;  /* 0x000000000004781c */ /* 0x000fe20003f8e818 */
[----:B------:R-:W-:Y:S01]  /*1070*/  IMAD R4, R9, UR57, R4 ;  /* 0x0000003909047c24 */ /* 0x000fe2000f8e0204 */
[----:B------:R-:W-:Y:S01]  /*1080*/  SEL R6, R6, RZ, !P3 ;  /* 0x000000ff06067207 */ /* 0x000fe20005800000 */
[----:B------:R-:W0:Y:S01]  /*1090*/  LDC.64 R8, c[0x0][0x388] ;  /* 0x0000e200ff087b82 */ /* 0x000e220000000a00 */
[----:B------:R-:W-:Y:S02]  /*10a0*/  SEL R0, R0, RZ, !P5 ;  /* 0x000000ff00007207 */ /* 0x000fe40006800000 */
[----:B------:R-:W-:Y:S01]  /*10b0*/  PLOP3.LUT P3, PT, PT, PT, UP3, 0x40, 0x4 ;  /* 0x000000000004781c */ /* 0x000fe20003f6e838 */
[----:B------:R-:W-:Y:S01]  /*10c0*/  IMAD R6, R6, UR47, R11 ;  /* 0x0000002f06067c24 */ /* 0x000fe2000f8e020b */
[----:B------:R-:W-:Y:S01]  /*10d0*/  SEL R7, R7, RZ, !P4 ;  /* 0x000000ff07077207 */ /* 0x000fe20006000000 */
[----:B------:R-:W-:Y:S01]  /*10e0*/  IMAD R13, R0, UR46, R13 ;  /* 0x0000002e000d7c24 */ /* 0x000fe2000f8e020d */
[----:B------:R-:W-:-:S02]  /*10f0*/  IABS R12, R22 ;  /* 0x00000016000c7213 */ /* 0x000fc40000000000 */
[----:B------:R-:W-:Y:S01]  /*1100*/  PLOP3.LUT P4, PT, PT, PT, UP3, 0x40, 0x4 ;  /* 0x000000000004781c */ /* 0x000fe20003f8e838 */
[----:B------:R-:W-:Y:S01]  /*1110*/  IMAD R10, R7, UR46, R10 ;  /* 0x0000002e070a7c24 */ /* 0x000fe2000f8e020a */
[----:B------:R-:W-:Y:S01]  /*1120*/  SEL R4, R4, RZ, !P3 ;  /* 0x000000ff04047207 */ /* 0x000fe20005800000 */
[----:B------:R-:W-:Y:S01]  /*1130*/  IMAD.HI.U32 R0, R12, UR6, RZ ;  /* 0x000000060c007c27 */ /* 0x000fe2000f8e00ff */
[----:B------:R-:W-:Y:S02]  /*1140*/  SEL R3, R3, RZ, !P4 ;  /* 0x000000ff03037207 */ /* 0x000fe40006000000 */
[----:B------:R-:W-:Y:S01]  /*1150*/  LEA.HI R6, R6, R6, RZ, 0x1 ;  /* 0x0000000606067211 */ /* 0x000fe200078f08ff */
[----:B------:R-:W-:Y:S01]  /*1160*/  IMAD R4, R4, UR47, R13 ;  /* 0x0000002f04047c24 */ /* 0x000fe2000f8e020d */
[----:B------:R-:W-:Y:S01]  /*1170*/  IADD3 R11, PT, PT, -R0, RZ, RZ ;  /* 0x000000ff000b7210 */ /* 0x000fe20007ffe1ff */
[----:B------:R-:W-:Y:S01]  /*1180*/  IMAD R10, R3, UR47, R10 ;  /* 0x0000002f030a7c24 */ /* 0x000fe2000f8e020a */
[----:B------:R-:W-:-:S02]  /*1190*/  SHF.R.S32.HI R3, RZ, 0x1, R6 ;  /* 0x00000001ff037819 */ /* 0x000fc40000011406 */
[----:B------:R-:W-:Y:S01]  /*11a0*/  LEA.HI R4, R4, R4, RZ, 0x1 ;  /* 0x0000000404047211 */ /* 0x000fe200078f08ff */
[----:B------:R-:W-:Y:S01]  /*11b0*/  IMAD R12, R11, UR9, R12 ;  /* 0x000000090b0c7c24 */ /* 0x000fe2000f8e020c */
[----:B------:R-:W-:Y:S01]  /*11c0*/  LEA.HI R10, R10, R10, RZ, 0x1 ;  /* 0x0000000a0a0a7211 */ /* 0x000fe200078f08ff */
[----:B0-----:R-:W-:Y:S01]  /*11d0*/  IMAD.WIDE R2, R3, 0x2, R8 ;  /* 0x0000000203027825 */ /* 0x001fe200078e0208 */
[----:B------:R-:W-:Y:S02]  /*11e0*/  SHF.R.S32.HI R11, RZ, 0x1, R4 ;  /* 0x00000001ff0b7819 */ /* 0x000fe40000011404 */
[----:B------:R-:W-:Y:S02]  /*11f0*/  SHF.R.S32.HI R7, RZ, 0x1, R10 ;  /* 0x00000001ff077819 */ /* 0x000fe4000001140a */
[----:B------:R0:W2:Y:S01]  /*1200*/  LDG.E.U16 R19, desc[UR12][R2.64] ;  /* 0x0000000c02137981 */ /* 0x0000a2000c1e1500 */
[----:B------:R-:W-:Y:S01]  /*1210*/  IMAD.WIDE R10, R11, 0x2, R8 ;  /* 0x000000020b0a7825 */ /* 0x000fe200078e0208 */
[----:B------:R-:W-:-:S02]  /*1220*/  IABS R17, R27 ;  /* 0x0000001b00117213 */ /* 0x000fc40000000000 */
[----:B------:R-:W-:Y:S01]  /*1230*/  ISETP.LT.U32.AND P4, PT, R12, UR9, PT ;  /* 0x000000090c007c0c */ /* 0x000fe2000bf81070 */
[----:B------:R-:W-:Y:S01]  /*1240*/  IMAD.WIDE R6, R7, 0x2, R8 ;  /* 0x0000000207067825 */ /* 0x000fe200078e0208 */
[----:B------:R-:W3:Y:S04]  /*1250*/  LDG.E.U16 R28, desc[UR16][R10.64] ;  /* 0x000000100a1c7981 */ /* 0x000ee8000c1e1500 */
[----:B------:R1:W4:Y:S01]  /*1260*/  LDG.E.U16 R4, desc[UR14][R6.64] ;  /* 0x0000000e06047981 */ /* 0x000322000c1e1500 */
[----:B------:R-:W-:Y:S01]  /*1270*/  IMAD.HI.U32 R13, R17, UR6, RZ ;  /* 0x00000006110d7c27 */ /* 0x000fe2000f8e00ff */
[----:B------:R-:W-:-:S03]  /*1280*/  IADD3 R29, PT, PT, R14, 0x140, RZ ;  /* 0x000001400e1d7810 */ /* 0x000fc60007ffe0ff */
[----:B0-----:R-:W-:Y:S01]  /*1290*/  IMAD.MOV R2, RZ, RZ, -R13 ;  /* 0x000000ffff027224 */ /* 0x001fe200078e0a0d */
[----:B------:R-:W-:Y:S02]  /*12a0*/  IABS R30, R29 ;  /* 0x0000001d001e7213 */ /* 0x000fe40000000000 */
[----:B------:R-:W-:Y:S01]  /*12b0*/  @!P4 IADD3 R12, PT, PT, R12, -UR9, RZ ;  /* 0x800000090c0ccc10 */ /* 0x000fe2000fffe0ff */
[----:B------:R-:W-:Y:S01]  /*12c0*/  IMAD R3, R2, UR9, R17 ;  /* 0x0000000902037c24 */ /* 0x000fe2000f8e0211 */
[----:B------:R-:W-:Y:S01]  /*12d0*/  LOP3.LUT R2, R22, UR55, RZ, 0x3c, !PT ;  /* 0x0000003716027c12 */ /* 0x000fe2000f8e3cff */
[----:B-1----:R-:W-:Y:S01]  /*12e0*/  IMAD.HI.U32 R7, R30, UR6, RZ ;  /* 0x000000061e077c27 */ /* 0x002fe2000f8e00ff */
[----:B------:R-:W-:Y:S02]  /*12f0*/  ISETP.GE.U32.AND P3, PT, R12, UR9, PT ;  /* 0x000000090c007c0c */ /* 0x000fe4000bf66070 */
[----:B------:R-:W-:Y:S01]  /*1300*/  ISETP.LT.U32.AND P5, PT, R3, UR9, PT ;  /* 0x0000000903007c0c */ /* 0x000fe2000bfa1070 */
[----:B------:R-:W-:Y:S01]  /*1310*/  IMAD.MOV R11, RZ, RZ, -R7 ;  /* 0x000000ffff0b7224 */ /* 0x000fe200078e0a07 */
[----:B------:R-:W-:-:S02]  /*1320*/  ISETP.GE.AND P6, PT, R2, RZ, PT ;  /* 0x000000ff0200720c */ /* 0x000fc40003fc6270 */
[----:B------:R-:W-:Y:S01]  /*1330*/  @!P4 IADD3 R0, PT, PT, R0, 0x1, RZ ;  /* 0x000000010000c810 */ /* 0x000fe20007ffe0ff */
[----:B------:R-:W-:-:S06]  /*1340*/  IMAD R10, R11, UR9, R30 ;  /* 0x000000090b0a7c24 */ /* 0x000fcc000f8e021e */
[----:B------:R-:W-:Y:S01]  /*1350*/  @P3 VIADD R0, R0, 0x1 ;  /* 0x0000000100003836 */ /* 0x000fe20000000000 */
[----:B------:R-:W-:Y:S02]  /*1360*/  ISETP.LT.U32.AND P3, PT, R10, UR9, PT ;  /* 0x000000090a007c0c */ /* 0x000fe4000bf61070 */
[----:B------:R-:W-:Y:S01]  /*1370*/  @!P5 IADD3 R3, PT, PT, R3, -UR9, RZ ;  /* 0x800000090303dc10 */ /* 0x000fe2000fffe0ff */
[----:B------:R-:W-:-:S03]  /*1380*/  @!P6 IMAD.MOV R0, RZ, RZ, -R0 ;  /* 0x000000ffff00e224 */ /* 0x000fc600078e0a00 */
[----:B------:R-:W-:Y:S02]  /*1390*/  ISETP.GE.U32.AND P4, PT, R3, UR9, PT ;  /* 0x0000000903007c0c */ /* 0x000fe4000bf86070 */
[----:B------:R-:W-:Y:S02]  /*13a0*/  LOP3.LUT R2, R27, UR55, RZ, 0x3c, !PT ;  /* 0x000000371b027c12 */ /* 0x000fe4000f8e3cff */
[----:B------:R-:W-:Y:S02]  /*13b0*/  SEL R6, R16, R0, !P0 ;  /* 0x0000000010067207 */ /* 0x000fe40004000000 */
[----:B------:R-:W-:Y:S02]  /*13c0*/  ISETP.GE.AND P6, PT, R2, RZ, PT ;  /* 0x000000ff0200720c */ /* 0x000fe40003fc6270 */
[----:B------:R-:W-:Y:S02]  /*13d0*/  @!P5 IADD3 R13, PT, PT, R13, 0x1, RZ ;  /* 0x000000010d0dd810 */ /* 0x000fe40007ffe0ff */
[----:B------:R-:W-:Y:S01]  /*13e0*/  @!P3 IADD3 R10, PT, PT, R10, -UR9, RZ ;  /* 0x800000090a0abc10 */ /* 0x000fe2000fffe0ff */
[----:B------:R-:W-:-:S02]  /*13f0*/  IMAD.MOV R3, RZ, RZ, -R6 ;  /* 0x000000ffff037224 */ /* 0x000fc400078e0a06 */
[----:B------:R-:W-:Y:S01]  /*1400*/  @P4 VIADD R13, R13, 0x1 ;  /* 0x000000010d0d4836 */ /* 0x000fe20000000000 */
[----:B------:R-:W-:Y:S01]  /*1410*/  ISETP.GE.U32.AND P4, PT, R10, UR9, PT ;  /* 0x000000090a007c0c */ /* 0x000fe2000bf86070 */
[----:B------:R-:W-:Y:S01]  /*1420*/  IMAD R2, R3, UR55, R22 ;  /* 0x0000003703027c24 */ /* 0x000fe2000f8e0216 */
[----:B------:R-:W-:Y:S01]  /*1430*/  LOP3.LUT R0, R29, UR55, RZ, 0x3c, !PT ;  /* 0x000000371d007c12 */ /* 0x000fe2000f8e3cff */
[----:B------:R-:W-:Y:S02]  /*1440*/  @!P3 VIADD R7, R7, 0x1 ;  /* 0x000000010707b836 */ /* 0x000fe40000000000 */
[----:B------:R-:W-:Y:S02]  /*1450*/  @!P6 IADD3 R13, PT, PT, -R13, RZ, RZ ;  /* 0x000000ff0d0de210 */ /* 0x000fe40007ffe1ff */
[----:B------:R-:W-:Y:S02]  /*1460*/  ISETP.GE.AND P5, PT, R0, RZ, PT ;  /* 0x000000ff0000720c */ /* 0x000fe40003fa6270 */
[----:B------:R-:W-:-:S02]  /*1470*/  IABS R11, R2 ;  /* 0x00000002000b7213 */ /* 0x000fc40000000000 */
[----:B------:R-:W-:Y:S02]  /*1480*/  SEL R10, R16, R13, !P0 ;  /* 0x0000000d100a7207 */ /* 0x000fe40004000000 */
[----:B------:R-:W-:Y:S01]  /*1490*/  @P4 IADD3 R7, PT, PT, R7, 0x1, RZ ;  /* 0x0000000107074810 */ /* 0x000fe20007ffe0ff */
[----:B------:R-:W-:-:S04]  /*14a0*/  IMAD.HI.U32 R12, R11, UR7, RZ ;  /* 0x000000070b0c7c27 */ /* 0x000fc8000f8e00ff */
[----:B------:R-:W-:Y:S01]  /*14b0*/  IMAD.MOV R30, RZ, RZ, -R10 ;  /* 0x000000ffff1e7224 */ /* 0x000fe200078e0a0a */
[----:B------:R-:W-:Y:S01]  /*14c0*/  IADD3 R0, PT, PT, -R12, RZ, RZ ;  /* 0x000000ff0c007210 */ /* 0x000fe20007ffe1ff */
[----:B------:R-:W-:Y:S02]  /*14d0*/  @!P5 IMAD.MOV R7, RZ, RZ, -R7 ;  /* 0x000000ffff07d224 */ /* 0x000fe400078e0a07 */
[----:B------:R-:W-:Y:S02]  /*14e0*/  IMAD R3, R30, UR55, R27 ;  /* 0x000000371e037c24 */ /* 0x000fe4000f8e021b */
[----:B------:R-:W-:Y:S01]  /*14f0*/  IMAD R11, R0, UR10, R11 ;  /* 0x0000000a000b7c24 */ /* 0x000fe2000f8e020b */
[----:B------:R-:W-:Y:S02]  /*1500*/  SEL R0, R16, R7, !P0 ;  /* 0x0000000710007207 */ /* 0x000fe40004000000 */
[----:B------:R-:W-:Y:S02]  /*1510*/  IABS R17, R3 ;  /* 0x0000000300117213 */ /* 0x000fe40000000000 */
[----:B------:R-:W-:-:S02]  /*1520*/  IADD3 R30, PT, PT, -R0, RZ, RZ ;  /* 0x000000ff001e7210 */ /* 0x000fc40007ffe1ff */
[----:B------:R-:W-:Y:S01]  /*1530*/  ISETP.LT.U32.AND P5, PT, R11, UR10, PT ;  /* 0x0000000a0b007c0c */ /* 0x000fe2000bfa1070 */
[----:B------:R-:W-:-:S04]  /*1540*/  IMAD.HI.U32 R13, R17, UR7, RZ ;  /* 0x00000007110d7c27 */ /* 0x000fc8000f8e00ff */
[----:B------:R-:W-:Y:S02]  /*1550*/  IMAD R7, R30, UR55, R29 ;  /* 0x000000371e077c24 */ /* 0x000fe4000f8e021d */
[----:B------:R-:W-:-:S03]  /*1560*/  IMAD.MOV R30, RZ, RZ, -R13 ;  /* 0x000000ffff1e7224 */ /* 0x000fc600078e0a0d */
[----:B------:R-:W-:Y:S01]  /*1570*/  IABS R31, R7 ;  /* 0x00000007001f7213 */ /* 0x000fe20000000000 */
[----:B------:R-:W-:Y:S02]  /*1580*/  IMAD R17, R30, UR10, R17 ;  /* 0x0000000a1e117c24 */ /* 0x000fe4000f8e0211 */
[----:B------:R-:W-:Y:S02]  /*1590*/  @!P5 IADD3 R11, PT, PT, R11, -UR10, RZ ;  /* 0x8000000a0b0bdc10 */ /* 0x000fe4000fffe0ff */
[----:B------:R-:W-:Y:S01]  /*15a0*/  IMAD.MOV.U32 R30, RZ, RZ, R31 ;  /* 0x000000ffff1e7224 */ /* 0x000fe200078e001f */
[----:B------:R-:W-:Y:S02]  /*15b0*/  ISETP.LT.U32.AND P3, PT, R17, UR10, PT ;  /* 0x0000000a11007c0c */ /* 0x000fe4000bf61070 */
[----:B------:R-:W-:Y:S01]  /*15c0*/  ISETP.GE.U32.AND P4, PT, R11, UR10, PT ;  /* 0x0000000a0b007c0c */ /* 0x000fe2000bf86070 */
[----:B------:R-:W-:Y:S01]  /*15d0*/  IMAD.HI.U32 R11, R30, UR7, RZ ;  /* 0x000000071e0b7c27 */ /* 0x000fe2000f8e00ff */
[----:B------:R-:W-:-:S04]  /*15e0*/  LOP3.LUT R31, R2, UR56, RZ, 0x3c, !PT ;  /* 0x00000038021f7c12 */ /* 0x000fc8000f8e3cff */
[----:B------:R-:W-:Y:S01]  /*15f0*/  ISETP.GE.AND P6, PT, R31, RZ, PT ;  /* 0x000000ff1f00720c */ /* 0x000fe20003fc6270 */
[----:B------:R-:W-:Y:S01]  /*1600*/  IMAD.MOV R31, RZ, RZ, -R11 ;  /* 0x000000ffff1f7224 */ /* 0x000fe200078e0a0b */
[----:B------:R-:W-:-:S03]  /*1610*/  @!P5 IADD3 R12, PT, PT, R12, 0x1, RZ ;  /* 0x000000010c0cd810 */ /* 0x000fc60007ffe0ff */
[----:B------:R-:W-:Y:S02]  /*1620*/  IMAD R30, R31, UR10, R30 ;  /* 0x0000000a1f1e7c24 */ /* 0x000fe4000f8e021e */
[----:B------:R-:W-:Y:S01]  /*1630*/  @!P3 VIADD R17, R17, -UR10 ;  /* 0x8000000a1111bc36 */ /* 0x000fe20008000000 */
[----:B------:R-:W-:Y:S02]  /*1640*/  @P4 IADD3 R12, PT, PT, R12, 0x1, RZ ;  /* 0x000000010c0c4810 */ /* 0x000fe40007ffe0ff */
[----:B------:R-:W-:Y:S02]  /*1650*/  ISETP.LT.U32.AND P4, PT, R30, UR10, PT ;  /* 0x0000000a1e007c0c */ /* 0x000fe4000bf81070 */
[----:B------:R-:W-:Y:S02]  /*1660*/  ISETP.GE.U32.AND P5, PT, R17, UR10, PT ;  /* 0x0000000a11007c0c */ /* 0x000fe4000bfa6070 */
[----:B------:R-:W-:Y:S02]  /*1670*/  @!P6 IADD3 R12, PT, PT, -R12, RZ, RZ ;  /* 0x000000ff0c0ce210 */ /* 0x000fe40007ffe1ff */
[----:B------:R-:W-:Y:S01]  /*1680*/  LOP3.LUT R17, R3, UR56, RZ, 0x3c, !PT ;  /* 0x0000003803117c12 */ /* 0x000fe2000f8e3cff */
[----:B------:R-:W-:Y:S01]  /*1690*/  @!P3 VIADD R13, R13, 0x1 ;  /* 0x000000010d0db836 */ /* 0x000fe20000000000 */
[----:B------:R-:W-:-:S02]  /*16a0*/  SEL R12, R34, R12, !P1 ;  /* 0x0000000c220c7207 */ /* 0x000fc40004800000 */
[----:B------:R-:W-:Y:S02]  /*16b0*/  ISETP.GE.AND P6, PT, R17, RZ, PT ;  /* 0x000000ff1100720c */ /* 0x000fe40003fc6270 */
[----:B------:R-:W-:Y:S01]  /*16c0*/  IADD3 R17, PT, PT, -R12, RZ, RZ ;  /* 0x000000ff0c117210 */ /* 0x000fe20007ffe1ff */
[----:B------:R-:W-:Y:S01]  /*16d0*/  @!P4 VIADD R30, R30, -UR10 ;  /* 0x8000000a1e1ecc36 */ /* 0x000fe20008000000 */
[----:B------:R-:W-:Y:S02]  /*16e0*/  PLOP3.LUT P3, PT, PT, PT, UP0, 0x40, 0x4 ;  /* 0x000000000004781c */ /* 0x000fe40003f6e808 */
[----:B------:R-:W-:Y:S01]  /*16f0*/  @P5 IADD3 R13, PT, PT, R13, 0x1, RZ ;  /* 0x000000010d0d5810 */ /* 0x000fe20007ffe0ff */
[----:B------:R-:W-:Y:S01]  /*1700*/  IMAD R2, R17, UR56, R2 ;  /* 0x0000003811027c24 */ /* 0x000fe2000f8e0202 */
[----:B------:R-:W-:Y:S02]  /*1710*/  SEL R6, R6, RZ, !P3 ;  /* 0x000000ff06067207 */ /* 0x000fe40005800000 */
[----:B------:R-:W-:Y:S01]  /*1720*/  ISETP.GE.U32.AND P3, PT, R30, UR10, PT ;  /* 0x0000000a1e007c0c */ /* 0x000fe2000bf66070 */
[----:B------:R-:W-:Y:S01]  /*1730*/  IMAD.MOV.U32 R17, RZ, RZ, R13 ;  /* 0x000000ffff117224 */ /* 0x000fe200078e000d */
[----:B------:R-:W-:-:S02]  /*1740*/  PLOP3.LUT P5, PT, PT, PT, UP2, 0x40, 0x4 ;  /* 0x000000000004781c */ /* 0x000fc40003fae828 */
[----:B------:R-:W-:Y:S02]  /*1750*/  LOP3.LUT R31, R7, UR56, RZ, 0x3c, !PT ;  /* 0x00000038071f7c12 */ /* 0x000fe4000f8e3cff */
[----:B------:R-:W-:Y:S01]  /*1760*/  @!P6 IADD3 R17, PT, PT, -R17, RZ, RZ ;  /* 0x000000ff1111e210 */ /* 0x000fe20007ffe1ff */
[----:B------:R-:W-:Y:S01]  /*1770*/  IMAD R13, R6, UR44, RZ ;  /* 0x0000002c060d7c24 */ /* 0x000fe2000f8e02ff */
[----:B------:R-:W-:Y:S01]  /*1780*/  SEL R12, R12, RZ, !P5 ;  /* 0x000000ff0c0c7207 */ /* 0x000fe20006800000 */
[----:B------:R-:W-:Y:S01]  /*1790*/  @!P4 VIADD R11, R11, 0x1 ;  /* 0x000000010b0bc836 */ /* 0x000fe20000000000 */
[----:B------:R-:W-:Y:S02]  /*17a0*/  IABS R30, R2 ;  /* 0x00000002001e7213 */ /* 0x000fe40000000000 */
[----:B------:R-:W-:Y:S02]  /*17b0*/  ISETP.GE.AND P5, PT, R31, RZ, PT ;  /* 0x000000ff1f00720c */ /* 0x000fe40003fa6270 */
[----:B------:R-:W-:Y:S01]  /*17c0*/  SEL R31, R34, R17, !P1 ;  /* 0x00000011221f7207 */ /* 0x000fe20004800000 */
[----:B------:R-:W-:-:S02]  /*17d0*/  IMAD R6, R12, UR45, R13 ;  /* 0x0000002d0c067c24 */ /* 0x000fc4000f8e020d */
[----:B------:R-:W-:Y:S01]  /*17e0*/  IMAD.HI.U32 R12, R30, UR5, RZ ;  /* 0x000000051e0c7c27 */ /* 0x000fe2000f8e00ff */
[----:B------:R-:W-:-:S03]  /*17f0*/  IADD3 R32, PT, PT, -R31, RZ, RZ ;  /* 0x000000ff1f207210 */ /* 0x000fc60007ffe1ff */
[----:B------:R-:W-:Y:S01]  /*1800*/  @P3 VIADD R11, R11, 0x1 ;  /* 0x000000010b0b3836 */ /* 0x000fe20000000000 */
[----:B------:R-:W-:Y:S01]  /*1810*/  PLOP3.LUT P3, PT, PT, PT, UP0, 0x40, 0x4 ;  /* 0x000000000004781c */ /* 0x000fe20003f6e808 */
[----:B------:R-:W-:Y:S01]  /*1820*/  IMAD R3, R32, UR56, R3 ;  /* 0x0000003820037c24 */ /* 0x000fe2000f8e0203 */
[----:B------:R-:W-:Y:S01]  /*1830*/  IADD3 R13, PT, PT, -R12, RZ, RZ ;  /* 0x000000ff0c0d7210 */ /* 0x000fe20007ffe1ff */
[----:B------:R-:W-:Y:S01]  /*1840*/  IMAD.MOV.U32 R17, RZ, RZ, R11 ;  /* 0x000000ffff117224 */ /* 0x000fe200078e000b */
[----:B------:R-:W-:Y:S02]  /*1850*/  PLOP3.LUT P4, PT, PT, PT, UP2, 0x40, 0x4 ;  /* 0x000000000004781c */ /* 0x000fe40003f8e828 */
[----:B------:R-:W-:Y:S01]  /*1860*/  SEL R11, R10, RZ, !P3 ;  /* 0x000000ff0a0b7207 */ /* 0x000fe20005800000 */
[----:B------:R-:W-:Y:S01]  /*1870*/  IMAD R10, R13, UR11, R30 ;  /* 0x0000000b0d0a7c24 */ /* 0x000fe2000f8e021e */
[----:B------:R-:W-:Y:S02]  /*1880*/  @!P5 IADD3 R17, PT, PT, -R17, RZ, RZ ;  /* 0x000000ff1111d210 */ /* 0x000fe40007ffe1ff */
[----:B------:R-:W-:Y:S01]  /*1890*/  IABS R33, R3 ;  /* 0x0000000300217213 */ /* 0x000fe20000000000 */
[----:B------:R-:W-:Y:S01]  /*18a0*/  IMAD R30, R11, UR44, RZ ;  /* 0x0000002c0b1e7c24 */ /* 0x000fe2000f8e02ff */
[----:B------:R-:W-:-:S02]  /*18b0*/  SEL R13, R31, RZ, !P4 ;  /* 0x000000ff1f0d7207 */ /* 0x000fc40006000000 */
[----:B------:R-:W-:Y:S01]  /*18c0*/  SEL R32, R34, R17, !P1 ;  /* 0x0000001122207207 */ /* 0x000fe20004800000 */
[----:B------:R-:W-:Y:S02]  /*18d0*/  IMAD.MOV.U32 R31, RZ, RZ, R33 ;  /* 0x000000ffff1f7224 */ /* 0x000fe400078e0021 */
[----:B------:R-:W-:Y:S01]  /*18e0*/  IMAD R11, R13, UR45, R30 ;  /* 0x0000002d0d0b7c24 */ /* 0x000fe2000f8e021e */
[----:B------:R-:W-:Y:S01]  /*18f0*/  IADD3 R30, PT, PT, -R32, RZ, RZ ;  /* 0x000000ff201e7210 */ /* 0x000fe20007ffe1ff */
[----:B------:R-:W-:Y:S01]  /*1900*/  IMAD.HI.U32 R17, R31, UR5, RZ ;  /* 0x000000051f117c27 */ /* 0x000fe2000f8e00ff */
[----:B------:R-:W-:-:S03]  /*1910*/  ISETP.LT.U32.AND P4, PT, R10, UR11, PT ;  /* 0x0000000b0a007c0c */ /* 0x000fc6000bf81070 */
[----:B------:R-:W-:Y:S02]  /*1920*/  IMAD R7, R30, UR56, R7 ;  /* 0x000000381e077c24 */ /* 0x000fe4000f8e0207 */
[----:B------:R-:W-:-:S04]  /*1930*/  IMAD.MOV R30, RZ, RZ, -R17 ;  /* 0x000000ffff1e7224 */ /* 0x000fc800078e0a11 */
[----:B------:R-:W-:Y:S01]  /*1940*/  IMAD R30, R30, UR11, R31 ;  /* 0x0000000b1e1e7c24 */ /* 0x000fe2000f8e021f */
[----:B------:R-:W-:-:S04]  /*1950*/  IABS R31, R7 ;  /* 0x00000007001f7213 */ /* 0x000fc80000000000 */
[----:B------:R-:W-:Y:S02]  /*1960*/  ISETP.LT.U32.AND P6, PT, R30, UR11, PT ;  /* 0x0000000b1e007c0c */ /* 0x000fe4000bfc1070 */
[----:B------:R-:W-:Y:S01]  /*1970*/  @!P4 IADD3 R10, PT, PT, R10, -UR11, RZ ;  /* 0x8000000b0a0acc10 */ /* 0x000fe2000fffe0ff */
[----:B------:R-:W-:Y:S01]  /*1980*/  IMAD.HI.U32 R13, R31, UR5, RZ ;  /* 0x000000051f0d7c27 */ /* 0x000fe2000f8e00ff */
[----:B------:R-:W-:Y:S02]  /*1990*/  PLOP3.LUT P3, PT, PT, PT, UP0, 0x40, 0x4 ;  /* 0x000000000004781c */ /* 0x000fe40003f6e808 */
[----:B------:R-:W-:Y:S01]  /*19a0*/  ISETP.GE.U32.AND P5, PT, R10, UR11, PT ;  /* 0x0000000b0a007c0c */ /* 0x000fe2000bfa6070 */
[----:B------:R-:W-:Y:S01]  /*19b0*/  IMAD.MOV R10, RZ, RZ, -R13 ;  /* 0x000000ffff0a7224 */ /* 0x000fe200078e0a0d */
[----:B------:R-:W-:Y:S02]  /*19c0*/  SEL R0, R0, RZ, !P3 ;  /* 0x000000ff00007207 */ /* 0x000fe40005800000 */
[----:B------:R-:W-:Y:S01]  /*19d0*/  PLOP3.LUT P3, PT, PT, PT, UP2, 0x40, 0x4 ;  /* 0x000000000004781c */ /* 0x000fe20003f6e828 */
[----:B------:R-:W-:-:S02]  /*19e0*/  IMAD R31, R10, UR11, R31 ;  /* 0x0000000b0a1f7c24 */ /* 0x000fc4000f8e021f */
[----:B------:R-:W-:Y:S01]  /*19f0*/  @!P6 IADD3 R30, PT, PT, R30, -UR11, RZ ;  /* 0x8000000b1e1eec10 */ /* 0x000fe2000fffe0ff */
[----:B------:R-:W-:Y:S01]  /*1a00*/  @!P4 VIADD R12, R12, 0x1 ;  /* 0x000000010c0cc836 */ /* 0x000fe20000000000 */
[----:B------:R-:W-:Y:S02]  /*1a10*/  SEL R10, R32, RZ, !P3 ;  /* 0x000000ff200a7207 */ /* 0x000fe40005800000 */
[----:B------:R-:W-:Y:S02]  /*1a20*/  ISETP.GE.U32.AND P3, PT, R30, UR11, PT ;  /* 0x0000000b1e007c0c */ /* 0x000fe4000bf66070 */
[----:B------:R-:W-:Y:S01]  /*1a30*/  LOP3.LUT R30, R2, UR57, RZ, 0x3c, !PT ;  /* 0x00000039021e7c12 */ /* 0x000fe2000f8e3cff */
[----:B------:R-:W-:Y:S01]  /*1a40*/  @P5 VIADD R12, R12, 0x1 ;  /* 0x000000010c0c5836 */ /* 0x000fe20000000000 */
[----:B------:R-:W-:Y:S02]  /*1a50*/  ISETP.LT.U32.AND P4, PT, R31, UR11, PT ;  /* 0x0000000b1f007c0c */ /* 0x000fe4000bf81070 */
[----:B------:R-:W-:Y:S01]  /*1a60*/  ISETP.GE.AND P5, PT, R30, RZ, PT ;  /* 0x000000ff1e00720c */ /* 0x000fe20003fa6270 */
[----:B------:R-:W-:-:S02]  /*1a70*/  IMAD.MOV.U32 R32, RZ, RZ, R12 ;  /* 0x000000ffff207224 */ /* 0x000fc400078e000c */
[----:B------:R-:W-:Y:S01]  /*1a80*/  IMAD R33, R0, UR44, RZ ;  /* 0x0000002c00217c24 */ /* 0x000fe2000f8e02ff */
[----:B------:R-:W-:-:S07]  /*1a90*/  IADD3 R0, PT, PT, R14, 0x180, RZ ;  /* 0x000001800e007810 */ /* 0x000fce0007ffe0ff */
[----:B------:R-:W-:Y:S02]  /*1aa0*/  @!P4 IADD3 R31, PT, PT, R31, -UR11, RZ ;  /* 0x8000000b1f1fcc10 */ /* 0x000fe4000fffe0ff */
[----:B------:R-:W-:Y:S01]  /*1ab0*/  @!P5 IADD3 R32, PT, PT, -R32, RZ, RZ ;  /* 0x000000ff2020d210 */ /* 0x000fe20007ffe1ff */
[----:B------:R-:W-:Y:S01]  /*1ac0*/  IMAD R10, R10, UR45, R33 ;  /* 0x0000002d0a0a7c24 */ /* 0x000fe2000f8e0221 */
[----:B------:R-:W-:Y:S02]  /*1ad0*/  ISETP.GE.U32.AND P5, PT, R31, UR11, PT ;  /* 0x0000000b1f007c0c */ /* 0x000fe4000bfa6070 */
[----:B------:R-:W-:Y:S02]  /*1ae0*/  SEL R32, R5, R32, !P2 ;  /* 0x0000002005207207 */ /* 0x000fe40005000000 */
[----:B------:R-:W-:Y:S02]  /*1af0*/  LOP3.LUT R31, R3, UR57, RZ, 0x3c, !PT ;  /* 0x00000039031f7c12 */ /* 0x000fe4000f8e3cff */
[----:B------:R-:W-:-:S02]  /*1b00*/  IABS R33, R0 ;  /* 0x0000000000217213 */ /* 0x000fc40000000000 */
[----:B------:R-:W-:Y:S02]  /*1b10*/  @!P6 IADD3 R17, PT, PT, R17, 0x1, RZ ;  /* 0x000000011111e810 */ /* 0x000fe40007ffe0ff */
[----:B------:R-:W-:Y:S01]  /*1b20*/  ISETP.GE.AND P6, PT, R31, RZ, PT ;  /* 0x000000ff1f00720c */ /* 0x000fe20003fc6270 */
[----:B------:R-:W-:Y:S01]  /*1b30*/  IMAD.MOV R31, RZ, RZ, -R32 ;  /* 0x000000ffff1f7224 */ /* 0x000fe200078e0a20 */
[----:B------:R-:W-:Y:S01]  /*1b40*/  @P3 IADD3 R17, PT, PT, R17, 0x1, RZ ;  /* 0x0000000111113810 */ /* 0x000fe20007ffe0ff */
[----:B------:R-:W-:Y:S01]  /*1b50*/  IMAD.HI.U32 R30, R33, UR6, RZ ;  /* 0x00000006211e7c27 */ /* 0x000fe2000f8e00ff */
[----:B------:R-:W-:-:S03]  /*1b60*/  PLOP3.LUT P3, PT, PT, PT, UP1, 0x40, 0x4 ;  /* 0x000000000004781c */ /* 0x000fc60003f6e818 */
[----:B------:R-:W-:Y:S01]  /*1b70*/  IMAD R2, R31, UR57, R2 ;  /* 0x000000391f027c24 */ /* 0x000fe2000f8e0202 */
[----:B------:R-:W-:Y:S01]  /*1b80*/  LOP3.LUT R31, R7, UR57, RZ, 0x3c, !PT ;  /* 0x00000039071f7c12 */ /* 0x000fe2000f8e3cff */
[----:B------:R-:W-:Y:S02]  /*1b90*/  IMAD.MOV R12, RZ, RZ, -R30 ;  /* 0x000000ffff0c7224 */ /* 0x000fe400078e0a1e */
[----:B------:R-:W-:Y:S01]  /*1ba0*/  IMAD.MOV.U32 R36, RZ, RZ, R17 ;  /* 0x000000ffff247224 */ /* 0x000fe200078e0011 */
[----:B------:R-:W-:Y:S01]  /*1bb0*/  SEL R17, R32, RZ, !P3 ;  /* 0x000000ff20117207 */ /* 0x000fe20005800000 */
[----:B------:R-:W-:Y:S01]  /*1bc0*/  IMAD R12, R12, UR9, R33 ;  /* 0x000000090c0c7c24 */ /* 0x000fe2000f8e0221 */
[----:B------:R-:W-:Y:S01]  /*1bd0*/  ISETP.GE.AND P3, PT, R31, RZ, PT ;  /* 0x000000ff1f00720c */ /* 0x000fe20003f66270 */
[----:B------:R-:W-:Y:S01]  /*1be0*/  @!P4 VIADD R13, R13, 0x1 ;  /* 0x000000010d0dc836 */ /* 0x000fe20000000000 */
[----:B------:R-:W-:Y:S02]  /*1bf0*/  @!P6 IADD3 R36, PT, PT, -R36, RZ, RZ ;  /* 0x000000ff2424e210 */ /* 0x000fe40007ffe1ff */
[----:B------:R-:W-:-:S02]  /*1c00*/  ISETP.LT.U32.AND P4, PT, R12, UR9, PT ;  /* 0x000000090c007c0c */ /* 0x000fc4000bf81070 */
[----:B------:R-:W-:Y:S02]  /*1c10*/  SEL R36, R5, R36, !P2 ;  /* 0x0000002405247207 */ /* 0x000fe40005000000 */
[----:B------:R-:W-:Y:S01]  /*1c20*/  @P5 IADD3 R13, PT, PT, R13, 0x1, RZ ;  /* 0x000000010d0d5810 */ /* 0x000fe20007ffe0ff */
[----:B------:R-:W-:Y:S01]  /*1c30*/  IMAD R17, R17, UR46, R6 ;  /* 0x0000002e11117c24 */ /* 0x000fe2000f8e0206 */
[----:B------:R-:W-:Y:S01]  /*1c40*/  PLOP3.LUT P5, PT, PT, PT, UP1, 0x40, 0x4 ;  /* 0x000000000004781c */ /* 0x000fe20003fae818 */
[----:B------:R-:W-:Y:S02]  /*1c50*/  IMAD.MOV R6, RZ, RZ, -R36 ;  /* 0x000000ffff067224 */ /* 0x000fe400078e0a24 */
[----:B------:R-:W-:Y:S02]  /*1c60*/  @!P3 IADD3 R13, PT, PT, -R13, RZ, RZ ;  /* 0x000000ff0d0db210 */ /* 0x000fe40007ffe1ff */
[----:B------:R-:W-:Y:S01]  /*1c70*/  PLOP3.LUT P3, PT, PT, PT, UP3, 0x40, 0x4 ;  /* 0x000000000004781c */ /* 0x000fe20003f6e838 */
[----:B------:R-:W-:Y:S01]  /*1c80*/  IMAD R3, R6, UR57, R3 ;  /* 0x0000003906037c24 */ /* 0x000fe2000f8e0203 */
[----:B------:R-:W-:Y:S01]  /*1c90*/  SEL R36, R36, RZ, !P5 ;  /* 0x000000ff24247207 */ /* 0x000fe20006800000 */
[----:B------:R-:W-:Y:S01]  /*1ca0*/  @!P4 VIADD R12, R12, -UR9 ;  /* 0x800000090c0ccc36 */ /* 0x000fe20008000000 */
[----:B------:R-:W-:-:S02]  /*1cb0*/  PLOP3.LUT P5, PT, PT, PT, UP3, 0x40, 0x4 ;  /* 0x000000000004781c */ /* 0x000fc40003fae838 */
[----:B------:R-:W-:Y:S02]  /*1cc0*/  SEL R2, R2, RZ, !P3 ;  /* 0x000000ff02027207 */ /* 0x000fe40005800000 */
[----:B------:R-:W-:Y:S02]  /*1cd0*/  SEL R13, R5, R13, !P2 ;  /* 0x0000000d050d7207 */ /* 0x000fe40005000000 */
[----:B------:R-:W-:Y:S01]  /*1ce0*/  SEL R3, R3, RZ, !P5 ;  /* 0x000000ff03037207 */ /* 0x000fe20006800000 */
[----:B------:R-:W-:Y:S01]  /*1cf0*/  IMAD R2, R2, UR47, R17 ;  /* 0x0000002f02027c24 */ /* 0x000fe2000f8e0211 */
[----:B------:R-:W-:Y:S01]  /*1d00*/  ISETP.GE.U32.AND P5, PT, R12, UR9, PT ;  /* 0x000000090c007c0c */ /* 0x000fe2000bfa6070 */
[----:B------:R-:W-:Y:S01]  /*1d10*/  IMAD R36, R36, UR46, R11 ;  /* 0x0000002e24247c24 */ /* 0x000fe2000f8e020b */
[----:B------:R-:W-:Y:S02]  /*1d20*/  IADD3 R6, PT, PT, -R13, RZ, RZ ;  /* 0x000000ff0d067210 */ /* 0x000fe40007ffe1ff */
[----:B------:R-:W-:Y:S01]  /*1d30*/  LEA.HI R2, R2, R2, RZ, 0x1 ;  /* 0x0000000202027211 */ /* 0x000fe200078f08ff */
[----:B------:R-:W-:Y:S01]  /*1d40*/  IMAD R36, R3, UR47, R36 ;  /* 0x0000002f03247c24 */ /* 0x000fe2000f8e0224 */
[----:B------:R-:W-:Y:S01]  /*1d50*/  PLOP3.LUT P6, PT, PT, PT, UP1, 0x40, 0x4 ;  /* 0x000000000004781c */ /* 0x000fe20003fce818 */
[----:B------:R-:W-:Y:S01]  /*1d60*/  IMAD R6, R6, UR57, R7 ;  /* 0x0000003906067c24 */ /* 0x000fe2000f8e0207 */
[----:B------:R-:W-:Y:S01]  /*1d70*/  PLOP3.LUT P3, PT, PT, PT, UP3, 0x40, 0x4 ;  /* 0x000000000004781c */ /* 0x000fe20003f6e838 */
[----:B------:R-:W-:Y:S01]  /*1d80*/  @!P4 VIADD R30, R30, 0x1 ;  /* 0x000000011e1ec836 */ /* 0x000fe20000000000 */
[----:B------:R-:W-:-:S02]  /*1d90*/  SEL R13, R13, RZ, !P6 ;  /* 0x000000ff0d0d7207 */ /* 0x000fc40007000000 */
[----:B------:R-:W-:Y:S02]  /*1da0*/  SHF.R.S32.HI R7, RZ, 0x1, R2 ;  /* 0x00000001ff077819 */ /* 0x000fe40000011402 */
[----:B--2---:R-:W-:Y:S01]  /*1db0*/  PRMT R11, R19, 0x7771, RZ ;  /* 0x00007771130b7816 */ /* 0x004fe200000000ff */
[----:B------:R-:W0:Y:S01]  /*1dc0*/  LDC.64 R2, c[0x0][0x380] ;  /* 0x0000e000ff027b82 */ /* 0x000e220000000a00 */
[----:B------:R-:W-:Y:S02]  /*1dd0*/  LEA.HI R36, R36, R36, RZ, 0x1 ;  /* 0x0000002424247211 */ /* 0x000fe400078f08ff */
[----:B---3--:R-:W-:Y:S02]  /*1de0*/  PRMT R33, R28, 0x7771, RZ ;  /* 0x000077711c217816 */ /* 0x008fe400000000ff */
[----:B------:R-:W-:Y:S02]  /*1df0*/  SEL R31, R6, RZ, !P3 ;  /* 0x000000ff061f7207 */ /* 0x000fe40005800000 */
[----:B----4-:R-:W-:-:S02]  /*1e00*/  PRMT R32, R4, 0x7771, RZ ;  /* 0x0000777104207816 */ /* 0x010fc400000000ff */
[----:B------:R-:W-:Y:S01]  /*1e10*/  @P5 IADD3 R30, PT, PT, R30, 0x1, RZ ;  /* 0x000000011e1e5810 */ /* 0x000fe20007ffe0ff */
[----:B------:R-:W-:Y:S01]  /*1e20*/  IMAD R10, R13, UR46, R10 ;  /* 0x0000002e0d0a7c24 */ /* 0x000fe2000f8e020a */
[----:B------:R-:W-:Y:S02]  /*1e30*/  ISETP.NE.AND P3, PT, R11, RZ, PT ;  /* 0x000000ff0b00720c */ /* 0x000fe40003f65270 */
[----:B------:R-:W-:Y:S02]  /*1e40*/  ISETP.NE.AND P5, PT, R33, RZ, PT ;  /* 0x000000ff2100720c */ /* 0x000fe40003fa5270 */
[----:B------:R-:W-:Y:S02]  /*1e50*/  LOP3.LUT R12, R0, UR55, RZ, 0x3c, !PT ;  /* 0x00000037000c7c12 */ /* 0x000fe4000f8e3cff */
[----:B------:R-:W-:Y:S02]  /*1e60*/  SHF.R.S32.HI R13, RZ, 0x1, R36 ;  /* 0x00000001ff0d7819 */ /* 0x000fe40000011424 */
[----:B------:R-:W-:-:S02]  /*1e70*/  ISETP.NE.AND P4, PT, R32, RZ, PT ;  /* 0x000000ff2000720c */ /* 0x000fc40003f85270 */
[----:B------:R-:W-:Y:S01]  /*1e80*/  ISETP.GE.AND P6, PT, R12, RZ, PT ;  /* 0x000000ff0c00720c */ /* 0x000fe20003fc6270 */
[----:B------:R-:W-:Y:S01]  /*1e90*/  IMAD.WIDE R12, R13, 0x2, R8 ;  /* 0x000000020d0c7825 */ /* 0x000fe200078e0208 */
[----:B------:R-:W-:Y:S02]  /*1ea0*/  LEA.HI R14, R14, R14, RZ, 0x1 ;  /* 0x0000000e0e0e7211 */ /* 0x000fe400078f08ff */
[----:B------:R-:W-:Y:S02]  /*1eb0*/  LEA.HI R18, R18, R18, RZ, 0x1 ;  /* 0x0000001212127211 */ /* 0x000fe400078f08ff */
[----:B------:R1:W2:Y:S01]  /*1ec0*/  LDG.E.U16 R17, desc[UR12][R12.64] ;  /* 0x0000000c0c117981 */ /* 0x0002a2000c1e1500 */
[C---:B------:R-:W-:Y:S02]  /*1ed0*/  R2UR UR8, R20.reuse ;  /* 0x00000000140872ca */ /* 0x040fe400000e0000 */
[----:B------:R-:W-:Y:S02]  /*1ee0*/  R2UR UR9, R21 ;  /* 0x00000000150972ca */ /* 0x000fe400000e0000 */
[----:B------:R-:W-:-:S02]  /*1ef0*/  @P3 R2UR UR12, R20 ;  /* 0x00000000140c32ca */ /* 0x000fc400000e0000 */
[C---:B------:R-:W-:Y:S02]  /*1f00*/  @P3 R2UR UR13, R21.reuse ;  /* 0x00000000150d32ca */ /* 0x040fe400000e0000 */
[C---:B------:R-:W-:Y:S02]  /*1f10*/  @P5 R2UR UR18, R20.reuse ;  /* 0x00000000141252ca */ /* 0x040fe400000e0000 */
[----:B------:R-:W-:Y:S02]  /*1f20*/  @P5 R2UR UR19, R21 ;  /* 0x00000000151352ca */ /* 0x000fe400000e0000 */
[----:B------:R-:W-:Y:S02]  /*1f30*/  LEA.HI R15, R15, R15, RZ, 0x1 ;  /* 0x0000000f0f0f7211 */ /* 0x000fe400078f08ff */
[----:B------:R-:W-:Y:S02]  /*1f40*/  SHF.R.S32.HI R33, RZ, 0x1, R14 ;  /* 0x00000001ff217819 */ /* 0x000fe4000001140e */
[----:B------:R-:W-:-:S02]  /*1f50*/  @P4 R2UR UR16, R20 ;  /* 0x00000000141042ca */ /* 0x000fc400000e0000 */
[----:B------:R-:W-:Y:S02]  /*1f60*/  @P4 R2UR UR17, R21 ;  /* 0x00000000151142ca */ /* 0x000fe400000e0000 */
[----:B-1----:R-:W-:Y:S01]  /*1f70*/  SHF.R.S32.HI R13, RZ, 0x1, R18 ;  /* 0x00000001ff0d7819 */ /* 0x002fe20000011412 */
[----:B------:R-:W-:Y:S01]  /*1f80*/  IMAD.WIDE R6, R7, 0x2, R8 ;  /* 0x0000000207067825 */ /* 0x000fe200078e0208 */
[----:B------:R-:W-:-:S03]  /*1f90*/  SHF.R.S32.HI R15, RZ, 0x1, R15 ;  /* 0x00000001ff0f7819 */ /* 0x000fc6000001140f */
[--C-:B0-----:R-:W-:Y:S02]  /*1fa0*/  IMAD.WIDE R32, R33, 0x8, R2.reuse ;  /* 0x0000000821207825 */ /* 0x101fe400078e0202 */
[----:B------:R-:W3:Y:S02]  /*1fb0*/  LDG.E.U16 R7, desc[UR8][R6.64] ;  /* 0x0000000806077981 */ /* 0x000ee4000c1e1500 */
[--C-:B------:R-:W-:Y:S02]  /*1fc0*/  IMAD.WIDE R12, R13, 0x8, R2.reuse ;  /* 0x000000080d0c7825 */ /* 0x100fe400078e0202 */
[----:B------:R-:W4:Y:S02]  /*1fd0*/  @P3 LDG.E R39, desc[UR12][R32.64+0x4] ;  /* 0x0000040c20273981 */ /* 0x000f24000c1e1900 */
[----:B------:R-:W-:Y:S02]  /*1fe0*/  IMAD.WIDE R14, R15, 0x8, R2 ;  /* 0x000000080f0e7825 */ /* 0x000fe400078e0202 */
[----:B------:R-:W5:Y:S02]  /*1ff0*/  @P5 LDG.E R37, desc[UR18][R12.64+0x4] ;  /* 0x000004120c255981 */ /* 0x000f64000c1e1900 */
[----:B------:R-:W-:-:S02]  /*2000*/  IMAD R31, R31, UR47, R10 ;  /* 0x0000002f1f1f7c24 */ /* 0x000fc4000f8e020a */
[----:B------:R-:W-:Y:S01]  /*2010*/  IMAD.MOV.U32 R35, RZ, RZ, R30 ;  /* 0x000000ffff237224 */ /* 0x000fe200078e001e */
[----:B------:R-:W5:Y:S01]  /*2020*/  @P4 LDG.E R36, desc[UR16][R14.64+0x4] ;  /* 0x000004100e244981 */ /* 0x000f62000c1e1900 */
[----:B------:R-:W-:Y:S01]  /*2030*/  PRMT R19, R19, 0x7770, RZ ;  /* 0x0000777013137816 */ /* 0x000fe200000000ff */
[----:B------:R-:W0:Y:S01]  /*2040*/  LDC.64 R10, c[0x0][0x3f0] ;  /* 0x0000fc00ff0a7b82 */ /* 0x000e220000000a00 */
[----:B------:R-:W-:Y:S01]  /*2050*/  LEA.HI R31, R31, R31, RZ, 0x1 ;  /* 0x0000001f1f1f7211 */ /* 0x000fe200078f08ff */
[----:B------:R1:W5:Y:S01]  /*2060*/  LDG.E R30, desc[UR8][R32.64] ;  /* 0x00000008201e7981 */ /* 0x000362000c1e1900 */
[----:B------:R-:W-:Y:S02]  /*2070*/  @!P6 IADD3 R35, PT, PT, -R35, RZ, RZ ;  /* 0x000000ff2323e210 */ /* 0x000fe40007ffe1ff */
[----:B------:R-:W-:Y:S02]  /*2080*/  ISETP.NE.AND P6, PT, R19, RZ, PT ;  /* 0x000000ff1300720c */ /* 0x000fe40003fc5270 */
[----:B------:R-:W-:-:S05]  /*2090*/  SHF.R.S32.HI R19, RZ, 0x1, R31 ;  /* 0x00000001ff137819 */ /* 0x000fca000001141f */
[----:B------:R-:W-:-:S05]  /*20a0*/  IMAD.WIDE R18, R19, 0x2, R8 ;  /* 0x0000000213127825 */ /* 0x000fca00078e0208 */
[----:B------:R-:W5:Y:S01]  /*20b0*/  LDG.E.U16 R31, desc[UR8][R18.64] ;  /* 0x00000008121f7981 */ /* 0x000f62000c1e1500 */
[----:B------:R-:W-:-:S05]  /*20c0*/  SEL R35, R16, R35, !P0 ;  /* 0x0000002310237207 */ /* 0x000fca0004000000 */
[----:B-1----:R-:W-:-:S04]  /*20d0*/  IMAD.MOV R33, RZ, RZ, -R35 ;  /* 0x000000ffff217224 */ /* 0x002fc800078e0a23 */
[----:B------:R-:W-:-:S05]  /*20e0*/  IMAD R32, R33, UR55, R0 ;  /* 0x0000003721207c24 */ /* 0x000fca000f8e0200 */
[----:B------:R-:W-:Y:S02]  /*20f0*/  IABS R16, R32 ;  /* 0x0000002000107213 */ /* 0x000fe40000000000 */
[----:B0-----:R-:W-:Y:S02]  /*2100*/  R2UR UR4, R11 ;  /* 0x000000000b0472ca */ /* 0x001fe400000e0000 */
[----:B------:R0:W5:Y:S01]  /*2110*/  LDG.E R11, desc[UR14][R14.64] ;  /* 0x0000000e0e0b7981 */ /* 0x000162000c1e1900 */
        /* <DEDUP_REMOVED lines=18> */
[----:B------:R-:W-:Y:S02]  /*2240*/  ISETP.LT.U32.AND P1, PT, R6, UR11, PT ;  /* 0x0000000b06007c0c */ /* 0x000fe4000bf21070 */
[----:B------:R-:W-:Y:S02]  /*2250*/  R2UR UR6, R20 ;  /* 0x00000000140672ca */ /* 0x000fe400000e0000 */
[----:B------:R-:W-:Y:S01]  /*2260*/  R2UR UR7, R21 ;  /* 0x00000000150772ca */ /* 0x000fe200000e0000 */
[----:B------:R-:W0:Y:S08]  /*2270*/  LDCU UR5, c[0x0][0x3f0] ;  /* 0x00007e00ff0577ac */ /* 0x000e300008000800 */
[----:B------:R-:W-:-:S04]  /*2280*/  @!P1 VIADD R6, R6, -UR11 ;  /* 0x8000000b06069c36 */ /* 0x000fc80008000000 */
[----:B------:R1:W5:Y:S01]  /*2290*/  LDG.E R32, desc[UR6][R12.64] ;  /* 0x000000060c207981 */ /* 0x000362000c1e1900 */
[----:B------:R-:W-:Y:S01]  /*22a0*/  ISETP.GE.U32.AND P0, PT, R6, UR11, PT ;  /* 0x0000000b06007c0c */ /* 0x000fe2000bf06070 */
[----:B------:R-:W-:Y:S01]  /*22b0*/  @!P1 VIADD R38, R38, 0x1 ;  /* 0x0000000126269836 */ /* 0x000fe20000000000 */
[----:B-1----:R-:W-:-:S04]  /*22c0*/  LOP3.LUT R13, R33, UR57, RZ, 0x3c, !PT ;  /* 0x00000039210d7c12 */ /* 0x002fc8000f8e3cff */
[----:B------:R-:W-:-:S07]  /*22d0*/  ISETP.GE.AND P1, PT, R13, RZ, PT ;  /* 0x000000ff0d00720c */ /* 0x000fce0003f26270 */
[----:B------:R-:W-:Y:S02]  /*22e0*/  @P0 IADD3 R38, PT, PT, R38, 0x1, RZ ;  /* 0x0000000126260810 */ /* 0x000fe40007ffe0ff */
[----:B------:R-:W-:Y:S02]  /*22f0*/  PRMT R4, R4, 0x7770, RZ ;  /* 0x0000777004047816 */ /* 0x000fe400000000ff */
[----:B0-----:R-:W-:Y:S02]  /*2300*/  MOV R6, UR5 ;  /* 0x0000000500067c02 */ /* 0x001fe40008000f00 */
[----:B------:R-:W-:Y:S01]  /*2310*/  MOV R16, UR5 ;  /* 0x0000000500107c02 */ /* 0x000fe20008000f00 */
[----:B------:R-:W-:-:S05]  /*2320*/  @!P1 IMAD.MOV R38, RZ, RZ, -R38 ;  /* 0x000000ffff269224 */ /* 0x000fca00078e0a26 */
[----:B------:R-:W-:Y:S02]  /*2330*/  SEL R5, R5, R38, !P2 ;  /* 0x0000002605057207 */ /* 0x000fe40005000000 */
[----:B------:R-:W-:Y:S02]  /*2340*/  PLOP3.LUT P2, PT, PT, PT, UP2, 0x40, 0x4 ;  /* 0x000000000004781c */ /* 0x000fe40003f4e828 */
[----:B------:R-:W-:Y:S02]  /*2350*/  IADD3 R38, PT, PT, -R5, RZ, RZ ;  /* 0x000000ff05267210 */ /* 0x000fe40007ffe1ff */
[----:B------:R-:W-:Y:S02]  /*2360*/  SEL R34, R34, RZ, !P2 ;  /* 0x000000ff22227207 */ /* 0x000fe40005000000 */
[----:B------:R-:W-:Y:S01]  /*2370*/  PLOP3.LUT P2, PT, PT, PT, UP1, 0x40, 0x4 ;  /* 0x000000000004781c */ /* 0x000fe20003f4e818 */
[----:B------:R-:W-:-:S03]  /*2380*/  IMAD R33, R38, UR57, R33 ;  /* 0x0000003926217c24 */ /* 0x000fc6000f8e0221 */
[----:B------:R-:W-:Y:S02]  /*2390*/  SEL R5, R5, RZ, !P2 ;  /* 0x000000ff05057207 */ /* 0x000fe40005000000 */
[----:B------:R-:W-:Y:S02]  /*23a0*/  PLOP3.LUT P2, PT, PT, PT, UP3, 0x40, 0x4 ;  /* 0x000000000004781c */ /* 0x000fe40003f4e838 */
[----:B------:R-:W-:Y:S02]  /*23b0*/  LEA.HI R22, R22, R22, RZ, 0x1 ;  /* 0x0000001616167211 */ /* 0x000fe400078f08ff */
[----:B------:R-:W-:Y:S02]  /*23c0*/  SEL R33, R33, RZ, !P2 ;  /* 0x000000ff21217207 */ /* 0x000fe40005000000 */
[----:B------:R-:W-:Y:S02]  /*23d0*/  SHF.R.S32.HI R13, RZ, 0x1, R22 ;  /* 0x00000001ff0d7819 */ /* 0x000fe40000011416 */
[----:B------:R-:W-:-:S04]  /*23e0*/  LEA.HI R27, R27, R27, RZ, 0x1 ;  /* 0x0000001b1b1b7211 */ /* 0x000fc800078f08ff */
[----:B------:R-:W-:Y:S02]  /*23f0*/  SHF.R.S32.HI R15, RZ, 0x1, R27 ;  /* 0x00000001ff0f7819 */ /* 0x000fe4000001141b */
[----:B--2---:R-:W-:Y:S02]  /*2400*/  PRMT R12, R17, 0x7771, RZ ;  /* 0x00007771110c7816 */ /* 0x004fe400000000ff */
[----:B---3--:R-:W-:Y:S01]  /*2410*/  PRMT R14, R7, 0x7771, RZ ;  /* 0x00007771070e7816 */ /* 0x008fe200000000ff */
[----:B----4-:R-:W-:Y:S01]  /*2420*/  @P3 FMUL R6, R39, UR4 ;  /* 0x0000000427063c20 */ /* 0x010fe20008400000 */
[----:B------:R-:W-:Y:S01]  /*2430*/  ISETP.NE.AND P3, PT, R4, RZ, PT ;  /* 0x000000ff0400720c */ /* 0x000fe20003f65270 */
[----:B------:R-:W-:Y:S02]  /*2440*/  IMAD.U32 R4, RZ, RZ, UR5 ;  /* 0x00000005ff047e24 */ /* 0x000fe4000f8e00ff */
[----:B-----5:R-:W-:Y:S01]  /*2450*/  @P5 FMUL R16, R37, UR4 ;  /* 0x0000000425105c20 */ /* 0x020fe20008400000 */
[----:B------:R-:W-:Y:S01]  /*2460*/  PLOP3.LUT P5, PT, PT, PT, UP0, 0x40, 0x4 ;  /* 0x000000000004781c */ /* 0x000fe20003fae808 */
[----:B------:R-:W-:Y:S01]  /*2470*/  @P4 FMUL R4, R36, UR4 ;  /* 0x0000000424044c20 */ /* 0x000fe20008400000 */
[----:B------:R-:W-:-:S02]  /*2480*/  ISETP.NE.AND P4, PT, R14, RZ, PT ;  /* 0x000000ff0e00720c */ /* 0x000fc40003f85270 */
[----:B------:R-:W-:-:S05]  /*2490*/  SEL R37, R35, RZ, !P5 ;  /* 0x000000ff23257207 */ /* 0x000fca0006800000 */
[----:B------:R-:W-:-:S04]  /*24a0*/  IMAD R37, R37, UR44, RZ ;  /* 0x0000002c25257c24 */ /* 0x000fc8000f8e02ff */
[----:B------:R-:W-:Y:S02]  /*24b0*/  IMAD R34, R34, UR45, R37 ;  /* 0x0000002d22227c24 */ /* 0x000fe4000f8e0225 */
[----:B------:R-:W-:Y:S02]  /*24c0*/  @P4 R2UR UR8, R20 ;  /* 0x00000000140842ca */ /* 0x000fe400000e0000 */
[----:B------:R-:W-:Y:S01]  /*24d0*/  @P4 R2UR UR9, R21 ;  /* 0x00000000150942ca */ /* 0x000fe200000e0000 */
[----:B------:R-:W-:Y:S01]  /*24e0*/  IMAD R34, R5, UR46, R34 ;  /* 0x0000002e05227c24 */ /* 0x000fe2000f8e0222 */
[----:B------:R-:W-:Y:S02]  /*24f0*/  ISETP.NE.AND P5, PT, R12, RZ, PT ;  /* 0x000000ff0c00720c */ /* 0x000fe40003fa5270 */
[----:B------:R-:W-:Y:S01]  /*2500*/  PRMT R12, R31, 0x7771, RZ ;  /* 0x000077711f0c7816 */ /* 0x000fe200000000ff */
[----:B------:R-:W-:-:S03]  /*2510*/  IMAD R33, R33, UR47, R34 ;  /* 0x0000002f21217c24 */ /* 0x000fc6000f8e0222 */
[----:B------:R-:W-:Y:S01]  /*2520*/  ISETP.NE.AND P0, PT, R12, RZ, PT ;  /* 0x000000ff0c00720c */ /* 0x000fe20003f05270 */
[----:B------:R-:W-:Y:S01]  /*2530*/  IMAD.WIDE R12, R13, 0x8, R2 ;  /* 0x000000080d0c7825 */ /* 0x000fe200078e0202 */
[----:B------:R-:W-:-:S04]  /*2540*/  LEA.HI R33, R33, R33, RZ, 0x1 ;  /* 0x0000002121217211 */ /* 0x000fc800078f08ff */
[----:B------:R-:W2:Y:S04]  /*2550*/  LDG.E R27, desc[UR6][R12.64] ;  /* 0x000000060c1b7981 */ /* 0x000ea8000c1e1900 */
[----:B------:R0:W3:Y:S02]  /*2560*/  @P4 LDG.E R22, desc[UR8][R12.64+0x4] ;  /* 0x000004080c164981 */ /* 0x0000e4000c1e1900 */
[----:B0-----:R-:W-:-:S05]  /*2570*/  SHF.R.S32.HI R13, RZ, 0x1, R33 ;  /* 0x00000001ff0d7819 */ /* 0x001fca0000011421 */
[----:B------:R-:W-:-:S06]  /*2580*/  IMAD.WIDE R12, R13, 0x2, R8 ;  /* 0x000000020d0c7825 */ /* 0x000fcc00078e0208 */
[----:B------:R-:W4:Y:S01]  /*2590*/  LDG.E.U16 R12, desc[UR6][R12.64] ;  /* 0x000000060c0c7981 */ /* 0x000f22000c1e1500 */
[----:B------:R-:W-:Y:S01]  /*25a0*/  @P5 R2UR UR12, R20 ;  /* 0x00000000140c52ca */ /* 0x000fe200000e0000 */
[----:B------:R-:W-:Y:S01]  /*25b0*/  FMUL R5, R30, UR4 ;  /* 0x000000041e057c20 */ /* 0x000fe20008400000 */
[----:B------:R-:W-:Y:S01]  /*25c0*/  @P5 R2UR UR13, R21 ;  /* 0x00000000150d52ca */ /* 0x000fe200000e0000 */
[----:B------:R-:W-:Y:S01]  /*25d0*/  IMAD.WIDE R14, R15, 0x8, R2 ;  /* 0x000000080f0e7825 */ /* 0x000fe200078e0202 */
[----:B------:R-:W-:Y:S02]  /*25e0*/  LEA.HI R29, R29, R29, RZ, 0x1 ;  /* 0x0000001d1d1d7211 */ /* 0x000fe400078f08ff */
[----:B------:R-:W-:Y:S02]  /*25f0*/  FSEL R8, R5, R10, P6 ;  /* 0x0000000a05087208 */ /* 0x000fe40003000000 */
[----:B------:R-:W-:Y:S02]  /*2600*/  R2UR UR10, R20 ;  /* 0x00000000140a72ca */ /* 0x000fe400000e0000 */
[----:B------:R-:W-:-:S02]  /*2610*/  R2UR UR11, R21 ;  /* 0x00000000150b72ca */ /* 0x000fc400000e0000 */
[----:B------:R-:W-:-:S03]  /*2620*/  SHF.R.S32.HI R19, RZ, 0x1, R29 ;  /* 0x00000001ff137819 */ /* 0x000fc6000001141d */
[----:B------:R-:W5:Y:S01]  /*2630*/  @P5 LDG.E R29, desc[UR12][R14.64+0x4] ;  /* 0x0000040c0e1d5981 */ /* 0x000f62000c1e1900 */
[----:B------:R-:W-:Y:S02]  /*2640*/  @P0 R2UR UR16, R20 ;  /* 0x00000000141002ca */ /* 0x000fe400000e0000 */
[----:B------:R-:W-:Y:S02]  /*2650*/  @P0 R2UR UR17, R21 ;  /* 0x00000000151102ca */ /* 0x000fe400000e0000 */
[----:B------:R-:W-:Y:S01]  /*2660*/  LEA.HI R0, R0, R0, RZ, 0x1 ;  /* 0x0000000000007211 */ /* 0x000fe200078f08ff */
[----:B------:R-:W-:Y:S01]  /*2670*/  IMAD.WIDE R18, R19, 0x8, R2 ;  /* 0x0000000813127825 */ /* 0x000fe200078e0202 */
[----:B------:R-:W-:Y:S01]  /*2680*/  PRMT R28, R28, 0x7770, RZ ;  /* 0x000077701c1c7816 */ /* 0x000fe200000000ff */
[----:B------:R-:W2:Y:S01]  /*2690*/  LDG.E R36, desc[UR10][R14.64] ;  /* 0x0000000a0e247981 */ /* 0x000ea2000c1e1900 */
[----:B------:R-:W-:Y:S02]  /*26a0*/  SHF.R.S32.HI R5, RZ, 0x1, R0 ;  /* 0x00000001ff057819 */ /* 0x000fe40000011400 */
[----:B------:R-:W-:-:S02]  /*26b0*/  ISETP.NE.AND P1, PT, R28, RZ, PT ;  /* 0x000000ff1c00720c */ /* 0x000fc40003f25270 */
[----:B------:R-:W2:Y:S01]  /*26c0*/  LDG.E R28, desc[UR14][R18.64] ;  /* 0x0000000e121c7981 */ /* 0x000ea2000c1e1900 */
[----:B------:R-:W-:-:S03]  /*26d0*/  IMAD.WIDE R2, R5, 0x8, R2 ;  /* 0x0000000805027825 */ /* 0x000fc600078e0202 */
[----:B------:R0:W2:Y:S01]  /*26e0*/  @P0 LDG.E R35, desc[UR16][R18.64+0x4] ;  /* 0x0000041012230981 */ /* 0x0000a2000c1e1900 */
[----:B----4-:R-:W-:-:S04]  /*26f0*/  PRMT R9, R12, 0x7771, RZ ;  /* 0x000077710c097816 */ /* 0x010fc800000000ff */
[----:B------:R-:W-:Y:S02]  /*2700*/  ISETP.NE.AND P6, PT, R9, RZ, PT ;  /* 0x000000ff0900720c */ /* 0x000fe40003fc5270 */
[----:B------:R-:W4:Y:S11]  /*2710*/  LDG.E R9, desc[UR6][R2.64] ;  /* 0x0000000602097981 */ /* 0x000f36000c1e1900 */
[----:B------:R-:W-:-:S02]  /*2720*/  @P6 R2UR UR8, R20 ;  /* 0x00000000140862ca */ /* 0x000fc400000e0000 */
[----:B------:R-:W-:-:S13]  /*2730*/  @P6 R2UR UR9, R21 ;  /* 0x00000000150962ca */ /* 0x000fda00000e0000 */
[----:B------:R1:W4:Y:S01]  /*2740*/  @P6 LDG.E R0, desc[UR8][R2.64+0x4] ;  /* 0x0000040802006981 */ /* 0x000322000c1e1900 */
[----:B------:R-:W-:Y:S01]  /*2750*/  FMUL R11, R11, UR4 ;  /* 0x000000040b0b7c20 */ /* 0x000fe20008400000 */
[----:B0-----:R-:W-:Y:S02]  /*2760*/  IMAD.U32 R18, RZ, RZ, UR5 ;  /* 0x00000005ff127e24 */ /* 0x001fe4000f8e00ff */
[----:B---3--:R-:W-:Y:S01]  /*2770*/  @P4 FMUL R18, R22, UR4 ;  /* 0x0000000416124c20 */ /* 0x008fe20008400000 */
[----:B------:R-:W-:Y:S01]  /*2780*/  MOV R22, UR5 ;  /* 0x0000000500167c02 */ /* 0x000fe20008000f00 */
[----:B-----5:R-:W-:Y:S01]  /*2790*/  @P5 FMUL R22, R29, UR4 ;  /* 0x000000041d165c20 */ /* 0x020fe20008400000 */
[----:B------:R-:W-:Y:S02]  /*27a0*/  PRMT R7, R7, 0x7770, RZ ;  /* 0x0000777007077816 */ /* 0x000fe400000000ff */
[----:B------:R-:W-:Y:S01]  /*27b0*/  FSEL R29, R11, R10, P3 ;  /* 0x0000000a0b1d7208 */ /* 0x000fe20001800000 */
[----:B-1----:R-:W-:Y:S01]  /*27c0*/  FMUL R3, R32, UR4 ;  /* 0x0000000420037c20 */ /* 0x002fe20008400000 */
[----:B------:R-:W-:-:S02]  /*27d0*/  FMNMX3 R5, R8, -INF , R6, !PT ;  /* 0xff80000008057876 */ /* 0x000fc40007800006 */
[----:B------:R-:W-:Y:S01]  /*27e0*/  PRMT R2, R12, 0x7770, RZ ;  /* 0x000077700c027816 */ /* 0x000fe200000000ff */
[----:B--2---:R-:W-:Y:S01]  /*27f0*/  FMUL R19, R27, UR4 ;  /* 0x000000041b137c20 */ /* 0x004fe20008400000 */
[----:B------:R-:W-:Y:S02]  /*2800*/  ISETP.NE.AND P2, PT, R7, RZ, PT ;  /* 0x000000ff0700720c */ /* 0x000fe40003f45270 */
[----:B------:R-:W-:Y:S02]  /*2810*/  PRMT R17, R17, 0x7770, RZ ;  /* 0x0000777011117816 */ /* 0x000fe400000000ff */
[----:B------:R-:W-:Y:S02]  /*2820*/  FSEL R27, R3, R10, P1 ;  /* 0x0000000a031b7208 */ /* 0x000fe40000800000 */
[----:B------:R-:W-:Y:S02]  /*2830*/  FMNMX3 R5, R5, R29, R4, !PT ;  /* 0x0000001d05057276 */ /* 0x000fe40007800004 */
[----:B------:R-:W-:Y:S01]  /*2840*/  ISETP.NE.AND P1, PT, R2, RZ, PT ;  /* 0x000000ff0200720c */ /* 0x000fe20003f25270 */
[----:B------:R-:W-:Y:S01]  /*2850*/  FMUL R7, R36, UR4 ;  /* 0x0000000424077c20 */ /* 0x000fe20008400000 */
[----:B------:R-:W-:-:S02]  /*2860*/  ISETP.NE.AND P4, PT, R17, RZ, PT ;  /* 0x000000ff1100720c */ /* 0x000fc40003f85270 */
[----:B------:R-:W-:Y:S02]  /*2870*/  PRMT R31, R31, 0x7770, RZ ;  /* 0x000077701f1f7816 */ /* 0x000fe400000000ff */
[-C--:B------:R-:W-:Y:S02]  /*2880*/  FSEL R19, R19, R10.reuse, P2 ;  /* 0x0000000a13137208 */ /* 0x080fe40001000000 */
[----:B------:R-:W-:Y:S01]  /*2890*/  FMNMX3 R5, R5, R27, R16, !PT ;  /* 0x0000001b05057276 */ /* 0x000fe20007800010 */
[----:B------:R-:W-:Y:S01]  /*28a0*/  FMUL R3, R28, UR4 ;  /* 0x000000041c037c20 */ /* 0x000fe20008400000 */
[----:B------:R-:W-:Y:S02]  /*28b0*/  ISETP.NE.AND P3, PT, R31, RZ, PT ;  /* 0x000000ff1f00720c */ /* 0x000fe40003f65270 */
[----:B------:R-:W-:Y:S02]  /*28c0*/  FSEL R7, R7, R10, P4 ;  /* 0x0000000a07077208 */ /* 0x000fe40002000000 */
[----:B------:R-:W-:Y:S01]  /*28d0*/  FMNMX3 R2, R5, R19, R18, !PT ;  /* 0x0000001305027276 */ /* 0x000fe20007800012 */
[----:B------:R-:W-:-:S02]  /*28e0*/  IMAD.U32 R17, RZ, RZ, UR5 ;  /* 0x00000005ff117e24 */ /* 0x000fc4000f8e00ff */
[----:B------:R-:W-:Y:S01]  /*28f0*/  @P0 FMUL R17, R35, UR4 ;  /* 0x0000000423110c20 */ /* 0x000fe20008400000 */
[----:B------:R-:W-:Y:S02]  /*2900*/  FSEL R28, R3, R10, P3 ;  /* 0x0000000a031c7208 */ /* 0x000fe40001800000 */
[----:B------:R-:W-:Y:S02]  /*2910*/  FMNMX3 R2, R2, R7, R22, !PT ;  /* 0x0000000702027276 */ /* 0x000fe40007800016 */
[----:B------:R-:W-:Y:S02]  /*2920*/  MOV R5, UR5 ;  /* 0x0000000500057c02 */ /* 0x000fe40008000f00 */
[----:B------:R-:W-:Y:S01]  /*2930*/  FMNMX3 R2, R2, R28, R17, !PT ;  /* 0x0000001c02027276 */ /* 0x000fe20007800011 */
[----:B----4-:R-:W-:Y:S01]  /*2940*/  @P1 FMUL R10, R9, UR4 ;  /* 0x00000004090a1c20 */ /* 0x010fe20008400000 */
        /* <DEDUP_REMOVED lines=21> */
[----:B------:R-:W-:Y:S01]  /*2aa0*/  FADD R12, -R15, R16 ;  /* 0x000000100f0c7221 */ /* 0x000fe20000000100 */
[-C--:B------:R-:W-:Y:S01]  /*2ab0*/  FFMA.SAT R6, R8, R11.reuse, 0.5 ;  /* 0x3f00000008067423 */ /* 0x080fe2000000200b */
[----:B------:R-:W-:Y:S01]  /*2ac0*/  FFMA.SAT R16, R38, R11, 0.5 ;  /* 0x3f00000026107423 */ /* 0x000fe2000000200b */
[-C--:B------:R-:W-:Y:S01]  /*2ad0*/  FFMA.RM R13, R4, R9.reuse, 12582913 ;  /* 0x4b400001040d7423 */ /* 0x080fe20000004009 */
[--C-:B------:R-:W-:Y:S01]  /*2ae0*/  FADD R2, R27, -R15.reuse ;  /* 0x8000000f1b027221 */ /* 0x100fe20000000000 */
[-C--:B------:R-:W-:Y:S01]  /*2af0*/  FFMA.RM R6, R6, R9.reuse, 12582913 ;  /* 0x4b40000106067423 */ /* 0x080fe20000004009 */
[----:B------:R-:W-:Y:S01]  /*2b00*/  FFMA.RM R16, R16, R9, 12582913 ;  /* 0x4b40000110107423 */ /* 0x000fe20000004009 */
[----:B------:R-:W-:Y:S01]  /*2b10*/  FADD R3, R13, -12583039 ;  /* 0xcb40007f0d037421 */ /* 0x000fe20000000000 */
[----:B------:R-:W-:Y:S01]  /*2b20*/  FADD R0, -R15, R18 ;  /* 0x000000120f007221 */ /* 0x000fe20000000100 */
[----:B------:R-:W-:Y:S01]  /*2b30*/  FADD R34, R7, -R15 ;  /* 0x8000000f07227221 */ /* 0x000fe20000000000 */
[C---:B------:R-:W-:Y:S01]  /*2b40*/  FADD R18, -R15.reuse, R17 ;  /* 0x000000110f127221 */ /* 0x040fe20000000100 */
[----:B------:R-:W-:Y:S01]  /*2b50*/  FFMA R3, R40, 1.4426950216293334961, -R3 ;  /* 0x3fb8aa3b28037823 */ /* 0x000fe20000000803 */
[----:B------:R-:W-:Y:S01]  /*2b60*/  FADD R7, R6, -12583039 ;  /* 0xcb40007f06077421 */ /* 0x000fe20000000000 */
[----:B------:R-:W-:Y:S01]  /*2b70*/  FADD R30, R28, -R15 ;  /* 0x8000000f1c1e7221 */ /* 0x000fe20000000000 */
[-C--:B------:R-:W-:Y:S01]  /*2b80*/  FFMA.SAT R4, R36, R11.reuse, 0.5 ;  /* 0x3f00000024047423 */ /* 0x080fe2000000200b */
[----:B------:R-:W-:Y:S01]  /*2b90*/  FFMA R17, R40, 1.925963033500011079e-08, R3 ;  /* 0x32a5706028117823 */ /* 0x000fe20000000003 */
[----:B------:R-:W-:Y:S01]  /*2ba0*/  FADD R3, R16, -12583039 ;  /* 0xcb40007f10037421 */ /* 0x000fe20000000000 */
[----:B------:R-:W-:Y:S01]  /*2bb0*/  FFMA.SAT R28, R2, R11, 0.5 ;  /* 0x3f000000021c7423 */ /* 0x000fe2000000200b */
[----:B------:R-:W-:Y:S01]  /*2bc0*/  FADD R14, -R15, R5 ;  /* 0x000000050f0e7221 */ /* 0x000fe20000000100 */
[----:B------:R-:W-:Y:S01]  /*2bd0*/  FFMA R27, R8, 1.4426950216293334961, -R7 ;  /* 0x3fb8aa3b081b7823 */ /* 0x000fe20000000807 */
[----:B------:R-:W-:Y:S01]  /*2be0*/  FFMA R5, R38, 1.4426950216293334961, -R3 ;  /* 0x3fb8aa3b26057823 */ /* 0x000fe20000000803 */
[-C--:B------:R-:W-:Y:S01]  /*2bf0*/  FFMA.RM R7, R4, R9.reuse, 12582913 ;  /* 0x4b40000104077423 */ /* 0x080fe20000004009 */
[----:B------:R-:W-:Y:S01]  /*2c00*/  FFMA.RM R3, R28, R9, 12582913 ;  /* 0x4b4000011c037423 */ /* 0x000fe20000004009 */
[--C-:B------:R-:W-:Y:S01]  /*2c10*/  FADD R10, R10, -R15.reuse ;  /* 0x8000000f0a0a7221 */ /* 0x100fe20000000000 */
[----:B------:R-:W-:Y:S01]  /*2c20*/  FADD R32, R19, -R15 ;  /* 0x8000000f13207221 */ /* 0x000fe20000000000 */
[----:B------:R-:W-:Y:S01]  /*2c30*/  FADD R22, -R15, R22 ;  /* 0x000000160f167221 */ /* 0x000fe20000000100 */
[----:B------:R-:W-:Y:S01]  /*2c40*/  FADD R15, R7, -12583039 ;  /* 0xcb40007f070f7421 */ /* 0x000fe20000000000 */
[----:B------:R-:W-:Y:S01]  /*2c50*/  FADD R19, R3, -12583039 ;  /* 0xcb40007f03137421 */ /* 0x000fe20000000000 */
[----:B------:R-:W-:Y:S01]  /*2c60*/  FFMA.SAT R4, R12, R11, 0.5 ;  /* 0x3f0000000c047423 */ /* 0x000fe2000000200b */
[----:B------:R-:W-:Y:S01]  /*2c70*/  FFMA R27, R8, 1.925963033500011079e-08, R27 ;  /* 0x32a57060081b7823 */ /* 0x000fe2000000001b */
[----:B------:R-:W-:Y:S01]  /*2c80*/  FFMA R15, R36, 1.4426950216293334961, -R15 ;  /* 0x3fb8aa3b240f7823 */ /* 0x000fe2000000080f */
[----:B------:R-:W-:Y:S01]  /*2c90*/  FFMA R19, R2, 1.4426950216293334961, -R19 ;  /* 0x3fb8aa3b02137823 */ /* 0x000fe20000000813 */
[----:B------:R-:W-:Y:S01]  /*2ca0*/  FFMA.RM R4, R4, R9, 12582913 ;  /* 0x4b40000104047423 */ /* 0x000fe20000004009 */
[-C--:B------:R-:W-:Y:S01]  /*2cb0*/  FFMA.SAT R8, R32, R11.reuse, 0.5 ;  /* 0x3f00000020087423 */ /* 0x080fe2000000200b */
[----:B------:R-:W-:Y:S01]  /*2cc0*/  FFMA R37, R36, 1.925963033500011079e-08, R15 ;  /* 0x32a5706024257823 */ /* 0x000fe2000000000f */
[----:B------:R-:W-:Y:S01]  /*2cd0*/  FFMA R36, R2, 1.925963033500011079e-08, R19 ;  /* 0x32a5706002247823 */ /* 0x000fe20000000013 */
[----:B------:R-:W-:Y:S01]  /*2ce0*/  FADD R15, R4, -12583039 ;  /* 0xcb40007f040f7421 */ /* 0x000fe20000000000 */
[----:B------:R-:W-:Y:S01]  /*2cf0*/  FFMA.SAT R2, R0, R11, 0.5 ;  /* 0x3f00000000027423 */ /* 0x000fe2000000200b */
[-C--:B------:R-:W-:Y:S01]  /*2d00*/  FFMA.RM R8, R8, R9.reuse, 12582913 ;  /* 0x4b40000108087423 */ /* 0x080fe20000004009 */
[----:B------:R-:W-:Y:S01]  /*2d10*/  MUFU.EX2 R17, R17 ;  /* 0x0000001100117308 */ /* 0x000fe20000000800 */
[----:B------:R-:W-:Y:S01]  /*2d20*/  FFMA R15, R12, 1.4426950216293334961, -R15 ;  /* 0x3fb8aa3b0c0f7823 */ /* 0x000fe2000000080f */
[----:B------:R-:W-:Y:S01]  /*2d30*/  FFMA.RM R2, R2, R9, 12582913 ;  /* 0x4b40000102027423 */ /* 0x000fe20000004009 */
[----:B------:R-:W-:Y:S01]  /*2d40*/  FADD R19, R8, -12583039 ;  /* 0xcb40007f08137421 */ /* 0x000fe20000000000 */
[----:B------:R-:W-:Y:S01]  /*2d50*/  FFMA R5, R38, 1.925963033500011079e-08, R5 ;  /* 0x32a5706026057823 */ /* 0x000fe20000000005 */
[----:B------:R-:W-:Y:S01]  /*2d60*/  FFMA R35, R12, 1.925963033500011079e-08, R15 ;  /* 0x32a570600c237823 */ /* 0x000fe2000000000f */
[----:B------:R-:W-:Y:S01]  /*2d70*/  FADD R15, R2, -12583039 ;  /* 0xcb40007f020f7421 */ /* 0x000fe20000000000 */
[----:B------:R-:W-:Y:S01]  /*2d80*/  FFMA.SAT R12, R34, R11, 0.5 ;  /* 0x3f000000220c7423 */ /* 0x000fe2000000200b */
[----:B------:R-:W-:Y:S01]  /*2d90*/  FFMA R19, R32, 1.4426950216293334961, -R19 ;  /* 0x3fb8aa3b20137823 */ /* 0x000fe20000000813 */
[----:B------:R-:W0:Y:S01]  /*2da0*/  MUFU.EX2 R27, R27 ;  /* 0x0000001b001b7308 */ /* 0x000e220000000800 */
[----:B------:R-:W-:Y:S01]  /*2db0*/  FFMA R31, R0, 1.4426950216293334961, -R15 ;  /* 0x3fb8aa3b001f7823 */ /* 0x000fe2000000080f */
[----:B------:R-:W-:Y:S01]  /*2dc0*/  FFMA.RM R15, R12, R9, 12582913 ;  /* 0x4b4000010c0f7423 */ /* 0x000fe20000004009 */
[----:B------:R-:W-:Y:S01]  /*2dd0*/  FFMA R33, R32, 1.925963033500011079e-08, R19 ;  /* 0x32a5706020217823 */ /* 0x000fe20000000013 */
[-C--:B------:R-:W-:Y:S01]  /*2de0*/  FFMA.SAT R12, R30, R11.reuse, 0.5 ;  /* 0x3f0000001e0c7423 */ /* 0x080fe2000000200b */
[----:B------:R-:W-:Y:S01]  /*2df0*/  FFMA R31, R0, 1.925963033500011079e-08, R31 ;  /* 0x32a57060001f7823 */ /* 0x000fe2000000001f */
[----:B------:R-:W-:Y:S01]  /*2e00*/  FADD R19, R15, -12583039 ;  /* 0xcb40007f0f137421 */ /* 0x000fe20000000000 */
[----:B------:R-:W-:Y:S01]  /*2e10*/  FFMA.SAT R0, R22, R11, 0.5 ;  /* 0x3f00000016007423 */ /* 0x000fe2000000200b */
[----:B------:R-:W-:Y:S01]  /*2e20*/  FFMA.RM R12, R12, R9, 12582913 ;  /* 0x4b4000010c0c7423 */ /* 0x000fe20000004009 */
[----:B------:R-:W-:-:S02]  /*2e30*/  IMAD.SHL.U32 R32, R13, 0x800000, RZ ;  /* 0x008000000d207824 */ /* 0x000fc400078e00ff */
[----:B------:R-:W-:Y:S01]  /*2e40*/  FFMA R19, R34, 1.4426950216293334961, -R19 ;  /* 0x3fb8aa3b22137823 */ /* 0x000fe20000000813 */
[----:B------:R-:W-:Y:S01]  /*2e50*/  FFMA.RM R0, R0, R9, 12582913 ;  /* 0x4b40000100007423 */ /* 0x000fe20000004009 */
[----:B------:R-:W1:Y:S01]  /*2e60*/  MUFU.EX2 R5, R5 ;  /* 0x0000000500057308 */ /* 0x000e620000000800 */
[-C--:B------:R-:W-:Y:S01]  /*2e70*/  FFMA.SAT R38, R10, R11.reuse, 0.5 ;  /* 0x3f0000000a267423 */ /* 0x080fe2000000200b */
[----:B------:R-:W-:Y:S01]  /*2e80*/  FFMA R34, R34, 1.925963033500011079e-08, R19 ;  /* 0x32a5706022227823 */ /* 0x000fe20000000013 */
[----:B------:R-:W-:Y:S01]  /*2e90*/  FADD R19, R0, -12583039 ;  /* 0xcb40007f00137421 */ /* 0x000fe20000000000 */
[----:B------:R-:W-:Y:S01]  /*2ea0*/  FFMA.SAT R40, R14, R11, 0.5 ;  /* 0x3f0000000e287423 */ /* 0x000fe2000000200b */
[----:B------:R-:W-:Y:S01]  /*2eb0*/  SHF.L.U32 R16, R16, 0x17, RZ ;  /* 0x0000001710107819 */ /* 0x000fe200000006ff */
[----:B------:R-:W-:Y:S02]  /*2ec0*/  IMAD.SHL.U32 R6, R6, 0x800000, RZ ;  /* 0x0080000006067824 */ /* 0x000fe400078e00ff */
[----:B------:R-:W-:Y:S01]  /*2ed0*/  FFMA R19, R22, 1.4426950216293334961, -R19 ;  /* 0x3fb8aa3b16137823 */ /* 0x000fe20000000813 */
[----:B------:R-:W-:Y:S01]  /*2ee0*/  MUFU.EX2 R33, R33 ;  /* 0x0000002100217308 */ /* 0x000fe20000000800 */
[----:B------:R-:W-:Y:S01]  /*2ef0*/  SHF.L.U32 R7, R7, 0x17, RZ ;  /* 0x0000001707077819 */ /* 0x000fe200000006ff */
[----:B0-----:R-:W-:Y:S01]  /*2f00*/  FMUL R6, R6, R27 ;  /* 0x0000001b06067220 */ /* 0x001fe20000400000 */
[----:B------:R-:W-:Y:S01]  /*2f10*/  FFMA R28, R22, 1.925963033500011079e-08, R19 ;  /* 0x32a57060161c7823 */ /* 0x000fe20000000013 */
[----:B------:R-:W-:Y:S01]  /*2f20*/  FADD R19, R12, -12583039 ;  /* 0xcb40007f0c137421 */ /* 0x000fe20000000000 */
[----:B------:R-:W-:Y:S01]  /*2f30*/  SHF.L.U32 R27, R4, 0x17, RZ ;  /* 0x00000017041b7819 */ /* 0x000fe200000006ff */
[----:B------:R-:W-:Y:S01]  /*2f40*/  IMAD.SHL.U32 R3, R3, 0x800000, RZ ;  /* 0x0080000003037824 */ /* 0x000fe200078e00ff */
[----:B------:R-:W-:Y:S01]  /*2f50*/  SHF.L.U32 R2, R2, 0x17, RZ ;  /* 0x0000001702027819 */ /* 0x000fe200000006ff */
[----:B------:R-:W-:Y:S01]  /*2f60*/  FFMA R19, R30, 1.4426950216293334961, -R19 ;  /* 0x3fb8aa3b1e137823 */ /* 0x000fe20000000813 */
[----:B------:R-:W0:Y:S01]  /*2f70*/  MUFU.EX2 R22, R37 ;  /* 0x0000002500167308 */ /* 0x000e220000000800 */
[----:B-1----:R-:W-:-:S02]  /*2f80*/  FMUL R5, R16, R5 ;  /* 0x0000000510057220 */ /* 0x002fc40000400000 */
[----:B------:R-:W-:Y:S01]  /*2f90*/  FFMA R29, R30, 1.925963033500011079e-08, R19 ;  /* 0x32a570601e1d7823 */ /* 0x000fe20000000013 */
[----:B------:R-:W-:Y:S01]  /*2fa0*/  FFMA.SAT R30, R18, R11, 0.5 ;  /* 0x3f000000121e7423 */ /* 0x000fe2000000200b */
[----:B------:R-:W-:Y:S01]  /*2fb0*/  FMUL R19, R32, R17 ;  /* 0x0000001120137220 */ /* 0x000fe20000400000 */
[-C--:B------:R-:W-:Y:S02]  /*2fc0*/  FFMA.RM R11, R38, R9.reuse, 12582913 ;  /* 0x4b400001260b7423 */ /* 0x080fe40000004009 */
[----:B------:R-:W-:Y:S01]  /*2fd0*/  FFMA.RM R13, R30, R9, 12582913 ;  /* 0x4b4000011e0d7423 */ /* 0x000fe20000004009 */
[----:B------:R-:W1:Y:S01]  /*2fe0*/  MUFU.EX2 R32, R36 ;  /* 0x0000002400207308 */ /* 0x000e620000000800 */
[----:B------:R-:W-:Y:S02]  /*2ff0*/  FADD R16, RZ, R19 ;  /* 0x00000013ff107221 */ /* 0x000fe40000000000 */
[----:B------:R-:W-:-:S04]  /*3000*/  FADD R17, R13, -12583039 ;  /* 0xcb40007f0d117421 */ /* 0x000fc80000000000 */
[C---:B------:R-:W-:Y:S01]  /*3010*/  FFMA R17, R18.reuse, 1.4426950216293334961, -R17 ;  /* 0x3fb8aa3b12117823 */ /* 0x040fe20000000811 */
[----:B------:R-:W2:Y:S01]  /*3020*/  MUFU.EX2 R30, R35 ;  /* 0x00000023001e7308 */ /* 0x000ea20000000800 */
[----:B0-----:R-:W-:Y:S02]  /*3030*/  FMUL R7, R7, R22 ;  /* 0x0000001607077220 */ /* 0x001fe40000400000 */
[----:B------:R-:W-:Y:S01]  /*3040*/  FFMA R18, R18, 1.925963033500011079e-08, R17 ;  /* 0x32a5706012127823 */ /* 0x000fe20000000011 */
[----:B------:R-:W-:Y:S01]  /*3050*/  FFMA.RM R17, R40, R9, 12582913 ;  /* 0x4b40000128117423 */ /* 0x000fe20000004009 */
[----:B------:R-:W-:-:S03]  /*3060*/  FADD R9, R11, -12583039 ;  /* 0xcb40007f0b097421 */ /* 0x000fc60000000000 */
[----:B------:R-:W0:Y:S01]  /*3070*/  MUFU.EX2 R31, R31 ;  /* 0x0000001f001f7308 */ /* 0x000e220000000800 */
[----:B------:R-:W-:-:S04]  /*3080*/  FFMA R9, R10, 1.4426950216293334961, -R9 ;  /* 0x3fb8aa3b0a097823 */ /* 0x000fc80000000809 */
[----:B------:R-:W-:Y:S01]  /*3090*/  FFMA R10, R10, 1.925963033500011079e-08, R9 ;  /* 0x32a570600a0a7823 */ /* 0x000fe20000000009 */
[----:B------:R-:W-:Y:S01]  /*30a0*/  FADD R9, R16, R5 ;  /* 0x0000000510097221 */ /* 0x000fe20000000000 */
[----:B------:R-:W-:Y:S01]  /*30b0*/  IMAD.SHL.U32 R16, R8, 0x800000, RZ ;  /* 0x0080000008107824 */ /* 0x000fe200078e00ff */
[----:B------:R-:W3:Y:S01]  /*30c0*/  MUFU.EX2 R34, R34 ;  /* 0x0000002200227308 */ /* 0x000ee20000000800 */
[----:B-1----:R-:W-:Y:S01]  /*30d0*/  FMUL R8, R3, R32 ;  /* 0x0000002003087220 */ /* 0x002fe20000400000 */
[----:B------:R-:W-:Y:S01]  /*30e0*/  FADD R4, R9, R6 ;  /* 0x0000000609047221 */ /* 0x000fe20000000000 */
[----:B------:R-:W-:Y:S01]  /*30f0*/  FMUL R3, R16, R33 ;  /* 0x0000002110037220 */ /* 0x000fe20000400000 */
[----:B------:R-:W-:Y:S02]  /*3100*/  FADD R33, R17, -12583039 ;  /* 0xcb40007f11217421 */ /* 0x000fe40000000000 */
[----:B------:R-:W-:Y:S01]  /*3110*/  FADD R9, R4, R7 ;  /* 0x0000000704097221 */ /* 0x000fe20000000000 */
[----:B--2---:R-:W-:Y:S01]  /*3120*/  FMUL R4, R27, R30 ;  /* 0x0000001e1b047220 */ /* 0x004fe20000400000 */
[----:B------:R-:W1:Y:S01]  /*3130*/  MUFU.EX2 R28, R28 ;  /* 0x0000001c001c7308 */ /* 0x000e620000000800 */
[----:B------:R-:W-:Y:S01]  /*3140*/  FFMA R33, R14, 1.4426950216293334961, -R33 ;  /* 0x3fb8aa3b0e217823 */ /* 0x000fe20000000821 */
[----:B------:R-:W-:Y:S01]  /*3150*/  FADD R9, R9, R8 ;  /* 0x0000000809097221 */ /* 0x000fe20000000000 */
[----:B------:R-:W-:-:S02]  /*3160*/  IMAD.SHL.U32 R27, R15, 0x800000, RZ ;  /* 0x008000000f1b7824 */ /* 0x000fc400078e00ff */
[----:B0-----:R-:W-:Y:S01]  /*3170*/  FMUL R2, R2, R31 ;  /* 0x0000001f02027220 */ /* 0x001fe20000400000 */
[----:B------:R-:W-:Y:S01]  /*3180*/  FFMA R33, R14, 1.925963033500011079e-08, R33 ;  /* 0x32a570600e217823 */ /* 0x000fe20000000021 */
[----:B------:R-:W-:Y:S01]  /*3190*/  FADD R16, R9, R4 ;  /* 0x0000000409107221 */ /* 0x000fe20000000000 */
[----:B------:R-:W-:Y:S01]  /*31a0*/  SHF.L.U32 R31, R0, 0x17, RZ ;  /* 0x00000017001f7819 */ /* 0x000fe200000006ff */
[----:B------:R-:W0:Y:S01]  /*31b0*/  MUFU.EX2 R29, R29 ;  /* 0x0000001d001d7308 */ /* 0x000e220000000800 */
[----:B---3--:R-:W-:Y:S01]  /*31c0*/  FMUL R0, R27, R34 ;  /* 0x000000221b007220 */ /* 0x008fe20000400000 */
[----:B------:R-:W-:Y:S01]  /*31d0*/  FADD R9, R16, R3 ;  /* 0x0000000310097221 */ /* 0x000fe20000000000 */
[----:B------:R-:W-:-:S03]  /*31e0*/  IMAD.SHL.U32 R14, R12, 0x800000, RZ ;  /* 0x008000000c0e7824 */ /* 0x000fc600078e00ff */
[----:B------:R-:W-:Y:S02]  /*31f0*/  FADD R27, R9, R2 ;  /* 0x00000002091b7221 */ /* 0x000fe40000000000 */
[----:B------:R-:W2:Y:S01]  /*3200*/  MUFU.EX2 R18, R18 ;  /* 0x0000001200127308 */ /* 0x000ea20000000800 */
[----:B-1----:R-:W-:Y:S01]  /*3210*/  FMUL R9, R31, R28 ;  /* 0x0000001c1f097220 */ /* 0x002fe20000400000 */
[----:B------:R-:W-:Y:S01]  /*3220*/  FADD R12, R27, R0 ;  /* 0x000000001b0c7221 */ /* 0x000fe20000000000 */
[----:B------:R-:W-:-:S03]  /*3230*/  SHF.L.U32 R27, R13, 0x17, RZ ;  /* 0x000000170d1b7819 */ /* 0x000fc600000006ff */
[----:B------:R-:W-:Y:S01]  /*3240*/  FADD R13, R12, R9 ;  /* 0x000000090c0d7221 */ /* 0x000fe20000000000 */
[----:B------:R-:W-:Y:S01]  /*3250*/  IMAD.SHL.U32 R12, R11, 0x800000, RZ ;  /* 0x008000000b0c7824 */ /* 0x000fe200078e00ff */
[----:B------:R0:W1:Y:S08]  /*3260*/  MUFU.EX2 R15, R10 ;  /* 0x0000000a000f7308 */ /* 0x0000700000000800 */
[----:B------:R-:W3:Y:S01]  /*3270*/  MUFU.EX2 R33, R33 ;  /* 0x0000002100217308 */ /* 0x000ee20000000800 */
[----:B0-----:R-:W-:Y:S01]  /*3280*/  FMUL R10, R14, R29 ;  /* 0x0000001d0e0a7220 */ /* 0x001fe20000400000 */
[----:B--2---:R-:W-:Y:S01]  /*3290*/  FMUL R16, R27, R18 ;  /* 0x000000121b107220 */ /* 0x004fe20000400000 */
[----:B------:R-:W-:-:S02]  /*32a0*/  SHF.L.U32 R18, R17, 0x17, RZ ;  /* 0x0000001711127819 */ /* 0x000fc400000006ff */
[----:B------:R-:W-:Y:S01]  /*32b0*/  FADD R13, R13, R10 ;  /* 0x0000000a0d0d7221 */ /* 0x000fe20000000000 */
[----:B-1----:R-:W-:-:S03]  /*32c0*/  FMUL R17, R12, R15 ;  /* 0x0000000f0c117220 */ /* 0x002fc60000400000 */
        /* <DEDUP_REMOVED lines=13> */
.L_x_8153:
        /* <DEDUP_REMOVED lines=12> */
[----:B0-----:R-:W-:Y:S05]  /*3460*/  CALL.REL.NOINC `($__internal_118_$__cuda_sm3x_div_rn_noftz_f32_slowpath) ;  /* 0x0000001c00b87944 */ /* 0x001fea0003c00000 */
[----:B------:R-:W-:-:S07]  /*3470*/  MOV R12, R11 ;  /* 0x0000000b000c7202 */ /* 0x000fce0000000f00 */
.L_x_8114:
[----:B------:R-:W-:Y:S05]  /*3480*/  BSYNC.RECONVERGENT B3 ;  /* 0x0000000000037941 */ /* 0x000fea0003800200 */
.L_x_8113:
        /* <DEDUP_REMOVED lines=12> */
[----:B0-----:R-:W-:Y:S05]  /*3550*/  CALL.REL.NOINC `($__internal_118_$__cuda_sm3x_div_rn_noftz_f32_slowpath) ;  /* 0x0000001c007c7944 */ /* 0x001fea0003c00000 */
[----:B------:R-:W-:-:S07]  /*3560*/  IMAD.MOV.U32 R13, RZ, RZ, R11 ;  /* 0x000000ffff0d7224 */ /* 0x000fce00078e000b */
.L_x_8116:
[----:B------:R-:W-:Y:S05]  /*3570*/  BSYNC.RECONVERGENT B3 ;  /* 0x0000000000037941 */ /* 0x000fea0003800200 */
.L_x_8115:
        /* <DEDUP_REMOVED lines=12> */
[----:B0-----:R-:W-:Y:S05]  /*3640*/  CALL.REL.NOINC `($__internal_118_$__cuda_sm3x_div_rn_noftz_f32_slowpath) ;  /* 0x0000001c00407944 */ /* 0x001fea0003c00000 */
[----:B------:R-:W-:-:S07]  /*3650*/  MOV R28, R11 ;  /* 0x0000000b001c7202 */ /* 0x000fce0000000f00 */
.L_x_8118:
[----:B------:R-:W-:Y:S05]  /*3660*/  BSYNC.RECONVERGENT B3 ;  /* 0x0000000000037941 */ /* 0x000fea0003800200 */
.L_x_8117:
        /* <DEDUP_REMOVED lines=12> */
[----:B------:R-:W-:Y:S05]  /*3730*/  CALL.REL.NOINC `($__internal_118_$__cuda_sm3x_div_rn_noftz_f32_slowpath) ;  /* 0x0000001c00047944 */ /* 0x000fea0003c00000 */
[----:B------:R-:W-:-:S07]  /*3740*/  IMAD.MOV.U32 R29, RZ, RZ, R11 ;  /* 0x000000ffff1d7224 */ /* 0x000fce00078e000b */
.L_x_8120:
[----:B------:R-:W-:Y:S05]  /*3750*/  BSYNC.RECONVERGENT B3 ;  /* 0x0000000000037941 */ /* 0x000fea0003800200 */
.L_x_8119:
        /* <DEDUP_REMOVED lines=12> */
[----:B------:R-:W-:Y:S05]  /*3820*/  CALL.REL.NOINC `($__internal_118_$__cuda_sm3x_div_rn_noftz_f32_slowpath) ;  /* 0x0000001800c87944 */ /* 0x000fea0003c00000 */
[----:B------:R-:W-:-:S07]  /*3830*/  MOV R6, R11 ;  /* 0x0000000b00067202 */ /* 0x000fce0000000f00 */
.L_x_8122:
[----:B------:R-:W-:Y:S05]  /*3840*/  BSYNC.RECONVERGENT B3 ;  /* 0x0000000000037941 */ /* 0x000fea0003800200 */
.L_x_8121:
        /* <DEDUP_REMOVED lines=12> */
[----:B------:R-:W-:Y:S05]  /*3910*/  CALL.REL.NOINC `($__internal_118_$__cuda_sm3x_div_rn_noftz_f32_slowpath) ;  /* 0x00000018008c7944 */ /* 0x000fea0003c00000 */
[----:B------:R-:W-:-:S07]  /*3920*/  IMAD.MOV.U32 R7, RZ, RZ, R11 ;  /* 0x000000ffff077224 */ /* 0x000fce00078e000b */
.L_x_8124:
[----:B------:R-:W-:Y:S05]  /*3930*/  BSYNC.RECONVERGENT B3 ;  /* 0x0000000000037941 */ /* 0x000fea0003800200 */
.L_x_8123:
        /* <DEDUP_REMOVED lines=14> */
.L_x_8126:
[----:B------:R-:W-:Y:S05]  /*3a20*/  BSYNC.RECONVERGENT B3 ;  /* 0x0000000000037941 */ /* 0x000fea0003800200 */
.L_x_8125:
        /* <DEDUP_REMOVED lines=14> */
.L_x_8128:
[----:B------:R-:W-:Y:S05]  /*3b10*/  BSYNC.RECONVERGENT B3 ;  /* 0x0000000000037941 */ /* 0x000fea0003800200 */
.L_x_8127:
        /* <DEDUP_REMOVED lines=14> */
.L_x_8130:
[----:B------:R-:W-:Y:S05]  /*3c00*/  BSYNC.RECONVERGENT B3 ;  /* 0x0000000000037941 */ /* 0x000fea0003800200 */
.L_x_8129:
        /* <DEDUP_REMOVED lines=14> */
.L_x_8132:
[----:B------:R-:W-:Y:S05]  /*3cf0*/  BSYNC.RECONVERGENT B3 ;  /* 0x0000000000037941 */ /* 0x000fea0003800200 */
.L_x_8131:
        /* <DEDUP_REMOVED lines=14> */
.L_x_8134:
[----:B------:R-:W-:Y:S05]  /*3de0*/  BSYNC.RECONVERGENT B3 ;  /* 0x0000000000037941 */ /* 0x000fea0003800200 */
.L_x_8133:
        /* <DEDUP_REMOVED lines=14> */
.L_x_8136:
[----:B------:R-:W-:Y:S05]  /*3ed0*/  BSYNC.RECONVERGENT B3 ;  /* 0x0000000000037941 */ /* 0x000fea0003800200 */
.L_x_8135:
        /* <DEDUP_REMOVED lines=14> */
.L_x_8138:
[----:B------:R-:W-:Y:S05]  /*3fc0*/  BSYNC.RECONVERGENT B3 ;  /* 0x0000000000037941 */ /* 0x000fea0003800200 */
.L_x_8137:
        /* <DEDUP_REMOVED lines=13> */
.L_x_8140:
[----:B------:R-:W-:Y:S05]  /*40a0*/  BSYNC.RECONVERGENT B3 ;  /* 0x0000000000037941 */ /* 0x000fea0003800200 */
.L_x_8139:
        /* <DEDUP_REMOVED lines=14> */
[----:B------:R-:W-:Y:S02]  /*4190*/  IADD3.X R17, PT, PT, RZ, R15, RZ, P0, !PT ;  /* 0x0000000fff117210 */ /* 0x000fe400007fe4ff */
[----:B------:R-:W-:Y:S01]  /*41a0*/  LEA.HI R19, P0, R15, R14, RZ, 0x1 ;  /* 0x0000000e0f137211 */ /* 0x000fe200078108ff */
[----:B------:R-:W-:Y:S01]  /*41b0*/  IMAD.X R35, RZ, RZ, R15, P2 ;  /* 0x000000ffff237224 */ /* 0x000fe200010e060f */
[----:B------:R-:W-:-:S02]  /*41c0*/  LEA.HI R0, P1, R17, R0, RZ, 0x1 ;  /* 0x0000000011007211 */ /* 0x000fc400078308ff */
[----:B------:R-:W-:Y:S01]  /*41d0*/  IADD3 R32, P3, PT, R14, 0xc0, RZ ;  /* 0x000000c00e207810 */ /* 0x000fe20007f7e0ff */
[----:B------:R-:W-:Y:S01]  /*41e0*/  IMAD.X R18, RZ, RZ, R15, P0 ;  /* 0x000000ffff127224 */ /* 0x000fe200000e060f */
[----:B------:R-:W-:Y:S01]  /*41f0*/  IADD3.X R17, PT, PT, RZ, R17, RZ, P1, !PT ;  /* 0x00000011ff117210 */ /* 0x000fe20000ffe4ff */
[C---:B------:R-:W-:Y:S01]  /*4200*/  IMAD.SHL.U32 R16, R19.reuse, 0x4, RZ ;  /* 0x0000000413107824 */ /* 0x040fe200078e00ff */
[----:B------:R-:W-:Y:S02]  /*4210*/  IADD3.X R33, PT, PT, RZ, R15, RZ, P3, !PT ;  /* 0x0000000fff217210 */ /* 0x000fe40001ffe4ff */
[----:B------:R-:W-:Y:S02]  /*4220*/  SHF.L.U64.HI R19, R19, 0x2, R18 ;  /* 0x0000000213137819 */ /* 0x000fe40000010212 */
[----:B------:R-:W-:Y:S02]  /*4230*/  LOP3.LUT R16, R16, 0xfffffff8, RZ, 0xc0, !PT ;  /* 0xfffffff810107812 */ /* 0x000fe400078ec0ff */
[----:B------:R-:W-:-:S02]  /*4240*/  SHF.L.U32 R18, R0, 0x2, RZ ;  /* 0x0000000200127819 */ /* 0x000fc400000006ff */
[----:B------:R-:W-:Y:S02]  /*4250*/  IADD3 R16, P0, PT, R16, UR52, RZ ;  /* 0x0000003410107c10 */ /* 0x000fe4000ff1e0ff */
[----:B------:R-:W-:Y:S02]  /*4260*/  LOP3.LUT R18, R18, 0xfffffff8, RZ, 0xc0, !PT ;  /* 0xfffffff812127812 */ /* 0x000fe400078ec0ff */
[----:B------:R-:W-:Y:S02]  /*4270*/  SHF.L.U64.HI R0, R0, 0x2, R17 ;  /* 0x0000000200007819 */ /* 0x000fe40000010211 */
[----:B------:R-:W-:Y:S02]  /*4280*/  IADD3.X R17, PT, PT, R19, UR53, RZ, P0, !PT ;  /* 0x0000003513117c10 */ /* 0x000fe400087fe4ff */
[----:B------:R-:W-:Y:S02]  /*4290*/  IADD3 R18, P1, PT, R18, UR52, RZ ;  /* 0x0000003412127c10 */ /* 0x000fe4000ff3e0ff */
[----:B------:R-:W-:Y:S01]  /*42a0*/  IADD3 R22, P0, PT, R14, 0x100, RZ ;  /* 0x000001000e167810 */ /* 0x000fe20007f1e0ff */
[----:B------:R0:W-:Y:S01]  /*42b0*/  STG.E.64 desc[UR4][R16.64], R12 ;  /* 0x0000000c10007986 */ /* 0x0001e2000c101b04 */
[----:B------:R-:W-:-:S02]  /*42c0*/  IADD3.X R19, PT, PT, R0, UR53, RZ, P1, !PT ;  /* 0x0000003500137c10 */ /* 0x000fc40008ffe4ff */
[C---:B------:R-:W-:Y:S01]  /*42d0*/  IADD3 R0, P1, PT, R14.reuse, 0x140, RZ ;  /* 0x000001400e007810 */ /* 0x040fe20007f3e0ff */
[--C-:B------:R-:W-:Y:S01]  /*42e0*/  IMAD.X R31, RZ, RZ, R15.reuse, P0 ;  /* 0x000000ffff1f7224 */ /* 0x100fe200000e060f */
[----:B------:R-:W-:Y:S01]  /*42f0*/  IADD3 R30, P4, PT, R14, 0x180, RZ ;  /* 0x000001800e1e7810 */ /* 0x000fe20007f9e0ff */
[----:B------:R1:W-:Y:S01]  /*4300*/  STG.E.64 desc[UR6][R18.64], R28 ;  /* 0x0000001c12007986 */ /* 0x0003e2000c101b06 */
[----:B------:R-:W-:Y:S02]  /*4310*/  IADD3.X R27, PT, PT, RZ, R15, RZ, P1, !PT ;  /* 0x0000000fff1b7210 */ /* 0x000fe40000ffe4ff */
[----:B------:R-:W-:Y:S01]  /*4320*/  LEA.HI R14, P1, R33, R32, RZ, 0x1 ;  /* 0x00000020210e7211 */ /* 0x000fe200078308ff */
[----:B------:R-:W-:Y:S01]  /*4330*/  IMAD.X R15, RZ, RZ, R15, P4 ;  /* 0x000000ffff0f7224 */ /* 0x000fe200020e060f */
[----:B------:R-:W-:Y:S02]  /*4340*/  R2UR UR10, R20 ;  /* 0x00000000140a72ca */ /* 0x000fe400000e0000 */
[----:B------:R-:W-:-:S02]  /*4350*/  R2UR UR11, R21 ;  /* 0x00000000150b72ca */ /* 0x000fc400000e0000 */
[----:B0-----:R-:W-:Y:S02]  /*4360*/  LEA.HI R12, P0, R35, R34, RZ, 0x1 ;  /* 0x00000022230c7211 */ /* 0x001fe400078108ff */
[----:B------:R-:W-:Y:S02]  /*4370*/  LEA.HI R30, P3, R15, R30, RZ, 0x1 ;  /* 0x0000001e0f1e7211 */ /* 0x000fe400078708ff */
[----:B------:R-:W-:Y:S01]  /*4380*/  IADD3.X R13, PT, PT, RZ, R35, RZ, P0, !PT ;  /* 0x00000023ff0d7210 */ /* 0x000fe200007fe4ff */
[----:B-1----:R-:W-:Y:S01]  /*4390*/  IMAD.X R19, RZ, RZ, R33, P1 ;  /* 0x000000ffff137224 */ /* 0x002fe200008e0621 */
[----:B------:R-:W-:Y:S02]  /*43a0*/  LEA.HI R18, P2, R31, R22, RZ, 0x1 ;  /* 0x000000161f127211 */ /* 0x000fe400078508ff */
[C---:B------:R-:W-:Y:S02]  /*43b0*/  SHF.L.U64.HI R13, R12.reuse, 0x2, R13 ;  /* 0x000000020c0d7819 */ /* 0x040fe4000001020d */
[----:B------:R-:W-:Y:S01]  /*43c0*/  SHF.L.U32 R12, R12, 0x2, RZ ;  /* 0x000000020c0c7819 */ /* 0x000fe200000006ff */
[----:B------:R-:W-:Y:S01]  /*43d0*/  IMAD.X R17, RZ, RZ, R31, P2 ;  /* 0x000000ffff117224 */ /* 0x000fe200010e061f */
[----:B------:R-:W-:-:S02]  /*43e0*/  LEA.HI R28, P0, R27, R0, RZ, 0x1 ;  /* 0x000000001b1c7211 */ /* 0x000fc400078108ff */
[----:B------:R-:W-:Y:S02]  /*43f0*/  LOP3.LUT R12, R12, 0xfffffff8, RZ, 0xc0, !PT ;  /* 0xfffffff80c0c7812 */ /* 0x000fe400078ec0ff */
[C---:B------:R-:W-:Y:S01]  /*4400*/  SHF.L.U64.HI R16, R18.reuse, 0x2, R17 ;  /* 0x0000000212107819 */ /* 0x040fe20000010211 */
[----:B------:R-:W-:Y:S01]  /*4410*/  IMAD.X R17, RZ, RZ, R15, P3 ;  /* 0x000000ffff117224 */ /* 0x000fe200018e060f */
[----:B------:R-:W-:Y:S02]  /*4420*/  SHF.L.U32 R18, R18, 0x2, RZ ;  /* 0x0000000212127819 */ /* 0x000fe400000006ff */
[----:B------:R-:W-:Y:S01]  /*4430*/  SHF.L.U64.HI R0, R14, 0x2, R19 ;  /* 0x000000020e007819 */ /* 0x000fe20000010213 */
[----:B------:R-:W-:Y:S01]  /*4440*/  IMAD.X R19, RZ, RZ, R27, P0 ;  /* 0x000000ffff137224 */ /* 0x000fe200000e061b */
[----:B------:R-:W-:Y:S02]  /*4450*/  IADD3 R12, P0, PT, R12, UR52, RZ ;  /* 0x000000340c0c7c10 */ /* 0x000fe4000ff1e0ff */
[----:B------:R-:W-:-:S02]  /*4460*/  LOP3.LUT R18, R18, 0xfffffff8, RZ, 0xc0, !PT ;  /* 0xfffffff812127812 */ /* 0x000fc400078ec0ff */
[----:B------:R-:W-:Y:S02]  /*4470*/  IADD3.X R13, PT, PT, R13, UR53, RZ, P0, !PT ;  /* 0x000000350d0d7c10 */ /* 0x000fe400087fe4ff */
[----:B------:R-:W-:Y:S02]  /*4480*/  IADD3 R18, P0, PT, R18, UR52, RZ ;  /* 0x0000003412127c10 */ /* 0x000fe4000ff1e0ff */
[----:B------:R-:W-:Y:S01]  /*4490*/  SHF.L.U64.HI R22, R28, 0x2, R19 ;  /* 0x000000021c167819 */ /* 0x000fe20000010213 */
[----:B------:R0:W-:Y:S01]  /*44a0*/  STG.E.64 desc[UR4][R12.64], R6 ;  /* 0x000000060c007986 */ /* 0x0001e2000c101b04 */
[----:B------:R-:W-:Y:S02]  /*44b0*/  IADD3.X R19, PT, PT, R16, UR53, RZ, P0, !PT ;  /* 0x0000003510137c10 */ /* 0x000fe400087fe4ff */
[----:B------:R-:W-:Y:S02]  /*44c0*/  IADD3 R25, P0, PT, R26, R25, RZ ;  /* 0x000000191a197210 */ /* 0x000fe40007f1e0ff */
[----:B------:R-:W-:-:S02]  /*44d0*/  SHF.L.U32 R14, R14, 0x2, RZ ;  /* 0x000000020e0e7819 */ /* 0x000fc400000006ff */
[C---:B------:R-:W-:Y:S01]  /*44e0*/  SHF.L.U64.HI R17, R30.reuse, 0x2, R17 ;  /* 0x000000021e117819 */ /* 0x040fe20000010211 */
[----:B------:R-:W-:Y:S01]  /*44f0*/  IMAD.SHL.U32 R30, R30, 0x4, RZ ;  /* 0x000000041e1e7824 */ /* 0x000fe200078e00ff */
[----:B------:R-:W-:Y:S02]  /*4500*/  SHF.L.U32 R28, R28, 0x2, RZ ;  /* 0x000000021c1c7819 */ /* 0x000fe400000006ff */
[----:B------:R-:W-:Y:S02]  /*4510*/  LEA.HI.X.SX32 R23, R26, R23, 0x1, P0 ;  /* 0x000000171a177211 */ /* 0x000fe400000f0eff */
[----:B------:R-:W-:Y:S02]  /*4520*/  LOP3.LUT R14, R14, 0xfffffff8, RZ, 0xc0, !PT ;  /* 0xfffffff80e0e7812 */ /* 0x000fe400078ec0ff */
[----:B------:R-:W-:Y:S02]  /*4530*/  ISETP.GE.U32.AND P0, PT, R25, UR50, PT ;  /* 0x0000003219007c0c */ /* 0x000fe4000bf06070 */
[----:B------:R-:W-:-:S02]  /*4540*/  LOP3.LUT R28, R28, 0xfffffff8, RZ, 0xc0, !PT ;  /* 0xfffffff81c1c7812 */ /* 0x000fc400078ec0ff */
[----:B------:R-:W-:Y:S02]  /*4550*/  R2UR UR12, R20 ;  /* 0x00000000140c72ca */ /* 0x000fe400000e0000 */
[----:B------:R-:W-:Y:S02]  /*4560*/  R2UR UR13, R21 ;  /* 0x00000000150d72ca */ /* 0x000fe400000e0000 */
[----:B------:R-:W-:Y:S02]  /*4570*/  LOP3.LUT R30, R30, 0xfffffff8, RZ, 0xc0, !PT ;  /* 0xfffffff81e1e7812 */ /* 0x000fe400078ec0ff */
[----:B------:R-:W-:Y:S02]  /*4580*/  IADD3 R14, P1, PT, R14, UR52, RZ ;  /* 0x000000340e0e7c10 */ /* 0x000fe4000ff3e0ff */
[----:B------:R-:W-:Y:S02]  /*4590*/  ISETP.GE.AND.EX P0, PT, R23, UR51, PT, P0 ;  /* 0x0000003317007c0c */ /* 0x000fe4000bf06300 */
[----:B------:R-:W-:-:S02]  /*45a0*/  IADD3 R28, P2, PT, R28, UR52, RZ ;  /* 0x000000341c1c7c10 */ /* 0x000fc4000ff5e0ff */
        /* <DEDUP_REMOVED lines=10> */
.L_x_8111:
[----:B------:R-:W-:Y:S05]  /*4650*/  EXIT ;  /* 0x000000000000794d */ /* 0x000fea0003800000 */
.L_x_8112:
[----:B------:R-:W-:Y:S01]  /*4660*/  BSSY B1, `(.L_x_8142) ;  /* 0x0000007000017945 */ /* 0x000fe20003800000 */
[----:B------:R-:W-:Y:S01]  /*4670*/  MOV R12, 0x10 ;  /* 0x00000010000c7802 */ /* 0x000fe20000000f00 */
[----:B------:R-:W-:Y:S01]  /*4680*/  IMAD.MOV.U32 R11, RZ, RZ, 0x1f ;  /* 0x0000001fff0b7424 */ /* 0x000fe200078e00ff */
[----:B------:R-:W-:-:S07]  /*4690*/  MOV R15, 0xffffffff ;  /* 0xffffffff000f7802 */ /* 0x000fce0000000f00 */
[----:B------:R-:W-:Y:S05]  /*46a0*/  WARPSYNC.COLLECTIVE R15, `(.L_x_8143) ;  /* 0x000000000f087348 */ /* 0x000fea0003c00000 */
[----:B------:R0:W1:Y:S02]  /*46b0*/  SHFL.BFLY P6, R14, R13, R12, R11 ;  /* 0x0c00000c0d0e7389 */ /* 0x00006400000c000b */
[----:B01----:R-:W-:Y:S05]  /*46c0*/  ENDCOLLECTIVE ;  /* 0x000000000000791b */ /* 0x003fea0003800000 */
.L_x_8143:
[----:B------:R-:W-:Y:S05]  /*46d0*/  BSYNC B1 ;  /* 0x0000000000017941 */ /* 0x000fea0003800000 */
.L_x_8142:
        /* <DEDUP_REMOVED lines=8> */
.L_x_8144:
[----:B------:R-:W-:Y:S01]  /*4760*/  HFMA2 R12, -RZ, RZ, 0, 2.384185791015625e-07 ;  /* 0x00000004ff0c7431 */ /* 0x000fe200000001ff */
[----:B------:R-:W-:-:S05]  /*4770*/  FMNMX R0, R13, R14, !PT ;  /* 0x0000000e0d007209 */ /* 0x000fca0007800000 */
[----:B------:R-:W-:-:S07]  /*4780*/  IMAD.MOV.U32 R13, RZ, RZ, R0 ;  /* 0x000000ffff0d7224 */ /* 0x000fce00078e0000 */
[----:B------:R-:W-:Y:S05]  /*4790*/  WARPSYNC.COLLECTIVE R15, `(.L_x_8145) ;  /* 0x000000000f087348 */ /* 0x000fea0003c00000 */
[----:B------:R0:W1:Y:S02]  /*47a0*/  SHFL.BFLY P6, R14, R13, R12, R11 ;  /* 0x0c00000c0d0e7389 */ /* 0x00006400000c000b */
[----:B01----:R-:W-:Y:S05]  /*47b0*/  ENDCOLLECTIVE ;  /* 0x000000000000791b */ /* 0x003fea0003800000 */
.L_x_8145:
[----:B------:R-:W-:Y:S01]  /*47c0*/  IMAD.MOV.U32 R12, RZ, RZ, 0x2 ;  /* 0x00000002ff0c7424 */ /* 0x000fe200078e00ff */
[----:B------:R-:W-:-:S04]  /*47d0*/  FMNMX R2, R0, R14, !PT ;  /* 0x0000000e00027209 */ /* 0x000fc80007800000 */
[----:B------:R-:W-:-:S07]  /*47e0*/  MOV R13, R2 ;  /* 0x00000002000d7202 */ /* 0x000fce0000000f00 */
[----:B------:R-:W-:Y:S05]  /*47f0*/  WARPSYNC.COLLECTIVE R15, `(.L_x_8146) ;  /* 0x000000000f087348 */ /* 0x000fea0003c00000 */
[----:B------:R0:W1:Y:S02]  /*4800*/  SHFL.BFLY P6, R14, R13, R12, R11 ;  /* 0x0c00000c0d0e7389 */ /* 0x00006400000c000b */
[----:B01----:R-:W-:Y:S05]  /*4810*/  ENDCOLLECTIVE ;  /* 0x000000000000791b */ /* 0x003fea0003800000 */
.L_x_8146:
[----:B------:R-:W-:Y:S01]  /*4820*/  HFMA2 R12, -RZ, RZ, 0, 5.9604644775390625e-08 ;  /* 0x00000001ff0c7431 */ /* 0x000fe200000001ff */
[----:B------:R-:W-:-:S04]  /*4830*/  FMNMX R3, R2, R14, !PT ;  /* 0x0000000e02037209 */ /* 0x000fc80007800000 */
[----:B------:R-:W-:-:S07]  /*4840*/  MOV R13, R3 ;  /* 0x00000003000d7202 */ /* 0x000fce0000000f00 */
[----:B------:R-:W-:Y:S05]  /*4850*/  WARPSYNC.COLLECTIVE R15, `(.L_x_8147) ;  /* 0x000000000f087348 */ /* 0x000fea0003c00000 */
[----:B------:R0:W1:Y:S02]  /*4860*/  SHFL.BFLY P6, R14, R13, R12, R11 ;  /* 0x0c00000c0d0e7389 */ /* 0x00006400000c000b */
[----:B01----:R-:W-:Y:S05]  /*4870*/  ENDCOLLECTIVE ;  /* 0x000000000000791b */ /* 0x003fea0003800000 */
.L_x_8147:
[----:B------:R-:W-:Y:S02]  /*4880*/  MOV R11, 0x437c0000 ;  /* 0x437c0000000b7802 */ /* 0x000fe40000000f00 */
[----:B------:R-:W-:-:S05]  /*4890*/  FMNMX R3, R3, R14, !PT ;  /* 0x0000000e03037209 */ /* 0x000fca0007800000 */
[--C-:B------:R-:W-:Y:S01]  /*48a0*/  FADD R8, R8, -R3.reuse ;  /* 0x8000000308087221 */ /* 0x100fe20000000000 */
[C---:B------:R-:W-:Y:S01]  /*48b0*/  FADD R14, -R3.reuse, R6 ;  /* 0x00000006030e7221 */ /* 0x040fe20000000100 */
[C---:B------:R-:W-:Y:S01]  /*48c0*/  FADD R0, -R3.reuse, R16 ;  /* 0x0000001003007221 */ /* 0x040fe20000000100 */
[----:B------:R-:W-:Y:S01]  /*48d0*/  FADD R30, -R3, R18 ;  /* 0x00000012031e7221 */ /* 0x000fe20000000100 */
[-C--:B------:R-:W-:Y:S01]  /*48e0*/  FFMA.SAT R34, R8, R9.reuse, 0.5 ;  /* 0x3f00000008227423 */ /* 0x080fe20000002009 */
[----:B------:R-:W-:Y:S01]  /*48f0*/  FFMA.SAT R36, R14, R9, 0.5 ;  /* 0x3f0000000e247423 */ /* 0x000fe20000002009 */
[--C-:B------:R-:W-:Y:S01]  /*4900*/  FADD R10, R10, -R3.reuse ;  /* 0x800000030a0a7221 */ /* 0x100fe20000000000 */
[--C-:B------:R-:W-:Y:S01]  /*4910*/  FADD R6, R29, -R3.reuse ;  /* 0x800000031d067221 */ /* 0x100fe20000000000 */
[-C--:B------:R-:W-:Y:S01]  /*4920*/  FFMA.RM R34, R34, R11.reuse, 12582913 ;  /* 0x4b40000122227423 */ /* 0x080fe2000000400b */
[----:B------:R-:W-:Y:S01]  /*4930*/  FADD R4, -R3, R4 ;  /* 0x0000000403047221 */ /* 0x000fe20000000100 */
[--C-:B------:R-:W-:Y:S01]  /*4940*/  FADD R2, R27, -R3.reuse ;  /* 0x800000031b027221 */ /* 0x100fe20000000000 */
[--C-:B------:R-:W-:Y:S01]  /*4950*/  FADD R32, R19, -R3.reuse ;  /* 0x8000000313207221 */ /* 0x100fe20000000000 */
[--C-:B------:R-:W-:Y:S01]  /*4960*/  FADD R18, R7, -R3.reuse ;  /* 0x8000000307127221 */ /* 0x100fe20000000000 */
[C---:B------:R-:W-:Y:S01]  /*4970*/  FADD R22, -R3.reuse, R22 ;  /* 0x0000001603167221 */ /* 0x040fe20000000100 */
[----:B------:R-:W-:Y:S01]  /*4980*/  FADD R28, R28, -R3 ;  /* 0x800000031c1c7221 */ /* 0x000fe20000000000 */
[C---:B------:R-:W-:Y:S01]  /*4990*/  FADD R16, -R3.reuse, R17 ;  /* 0x0000001103107221 */ /* 0x040fe20000000100 */
[----:B------:R-:W-:Y:S01]  /*49a0*/  FADD R12, -R3, R5 ;  /* 0x00000005030c7221 */ /* 0x000fe20000000100 */
[----:B------:R-:W-:Y:S01]  /*49b0*/  FFMA.RM R36, R36, R11, 12582913 ;  /* 0x4b40000124247423 */ /* 0x000fe2000000400b */
[----:B------:R-:W-:Y:S01]  /*49c0*/  FADD R3, R34, -12583039 ;  /* 0xcb40007f22037421 */ /* 0x000fe20000000000 */
[-C--:B------:R-:W-:Y:S01]  /*49d0*/  FFMA.SAT R38, R6, R9.reuse, 0.5 ;  /* 0x3f00000006267423 */ /* 0x080fe20000002009 */
[----:B------:R-:W-:Y:S01]  /*49e0*/  SHF.L.U32 R19, R34, 0x17, RZ ;  /* 0x0000001722137819 */ /* 0x000fe200000006ff */
[----:B------:R-:W-:Y:S01]  /*49f0*/  FADD R5, R36, -12583039 ;  /* 0xcb40007f24057421 */ /* 0x000fe20000000000 */
[----:B------:R-:W-:Y:S01]  /*4a00*/  FFMA R3, R8, 1.4426950216293334961, -R3 ;  /* 0x3fb8aa3b08037823 */ /* 0x000fe20000000803 */
[----:B------:R-:W-:-:S02]  /*4a10*/  FFMA.SAT R34, R22, R9, 0.5 ;  /* 0x3f00000016227423 */ /* 0x000fc40000002009 */
[----:B------:R-:W-:Y:S01]  /*4a20*/  FFMA R5, R14, 1.4426950216293334961, -R5 ;  /* 0x3fb8aa3b0e057823 */ /* 0x000fe20000000805 */
[----:B------:R-:W-:Y:S01]  /*4a30*/  FFMA R8, R8, 1.925963033500011079e-08, R3 ;  /* 0x32a5706008087823 */ /* 0x000fe20000000003 */
[----:B------:R-:W-:Y:S02]  /*4a40*/  FFMA.RM R3, R38, R11, 12582913 ;  /* 0x4b40000126037423 */ /* 0x000fe4000000400b */
[----:B------:R-:W-:Y:S02]  /*4a50*/  FFMA R14, R14, 1.925963033500011079e-08, R5 ;  /* 0x32a570600e0e7823 */ /* 0x000fe40000000005 */
[C---:B------:R-:W-:Y:S01]  /*4a60*/  FADD R5, R3.reuse, -12583039 ;  /* 0xcb40007f03057421 */ /* 0x040fe20000000000 */
[----:B------:R-:W0:Y:S01]  /*4a70*/  MUFU.EX2 R8, R8 ;  /* 0x0000000800087308 */ /* 0x000e220000000800 */
[----:B------:R-:W-:Y:S02]  /*4a80*/  SHF.L.U32 R3, R3, 0x17, RZ ;  /* 0x0000001703037819 */ /* 0x000fe400000006ff */
[----:B------:R-:W-:-:S04]  /*4a90*/  FFMA R5, R6, 1.4426950216293334961, -R5 ;  /* 0x3fb8aa3b06057823 */ /* 0x000fc80000000805 */
[----:B------:R-:W-:Y:S01]  /*4aa0*/  FFMA R7, R6, 1.925963033500011079e-08, R5 ;  /* 0x32a5706006077823 */ /* 0x000fe20000000005 */
[----:B------:R-:W-:Y:S01]  /*4ab0*/  FFMA.SAT R6, R4, R9, 0.5 ;  /* 0x3f00000004067423 */ /* 0x000fe20000002009 */
[----:B------:R-:W1:Y:S01]  /*4ac0*/  MUFU.EX2 R14, R14 ;  /* 0x0000000e000e7308 */ /* 0x000e620000000800 */
[----:B------:R-:W-:Y:S02]  /*4ad0*/  IMAD.SHL.U32 R5, R36, 0x800000, RZ ;  /* 0x0080000024057824 */ /* 0x000fe400078e00ff */
[----:B------:R-:W-:-:S04]  /*4ae0*/  FFMA.RM R13, R6, R11, 12582913 ;  /* 0x4b400001060d7423 */ /* 0x000fc8000000400b */
[----:B------:R-:W-:Y:S01]  /*4af0*/  FADD R15, R13, -12583039 ;  /* 0xcb40007f0d0f7421 */ /* 0x000fe20000000000 */
[----:B------:R-:W2:Y:S01]  /*4b00*/  MUFU.EX2 R6, R7 ;  /* 0x0000000700067308 */ /* 0x000ea20000000800 */
[----:B0-----:R-:W-:Y:S01]  /*4b10*/  FMUL R19, R19, R8 ;  /* 0x0000000813137220 */ /* 0x001fe20000400000 */
[----:B------:R-:W-:Y:S01]  /*4b20*/  FFMA.SAT R8, R0, R9, 0.5 ;  /* 0x3f00000000087423 */ /* 0x000fe20000002009 */
[----:B------:R-:W-:Y:S01]  /*4b30*/  FFMA R15, R4, 1.4426950216293334961, -R15 ;  /* 0x3fb8aa3b040f7823 */ /* 0x000fe2000000080f */
[----:B------:R-:W-:-:S03]  /*4b40*/  SHF.L.U32 R13, R13, 0x17, RZ ;  /* 0x000000170d0d7819 */ /* 0x000fc600000006ff */
[----:B------:R-:W-:Y:S01]  /*4b50*/  FFMA R15, R4, 1.925963033500011079e-08, R15 ;  /* 0x32a57060040f7823 */ /* 0x000fe2000000000f */
[----:B------:R-:W-:Y:S01]  /*4b60*/  FFMA.SAT R4, R2, R9, 0.5 ;  /* 0x3f00000002047423 */ /* 0x000fe20000002009 */
[----:B-1----:R-:W-:Y:S01]  /*4b70*/  FMUL R5, R5, R14 ;  /* 0x0000000e05057220 */ /* 0x002fe20000400000 */
[-C--:B------:R-:W-:Y:S02]  /*4b80*/  FFMA.RM R14, R8, R11.reuse, 12582913 ;  /* 0x4b400001080e7423 */ /* 0x080fe4000000400b */
[----:B------:R-:W-:-:S04]  /*4b90*/  FFMA.RM R4, R4, R11, 12582913 ;  /* 0x4b40000104047423 */ /* 0x000fc8000000400b */
[----:B------:R-:W-:Y:S01]  /*4ba0*/  FADD R17, R4, -12583039 ;  /* 0xcb40007f04117421 */ /* 0x000fe20000000000 */
[----:B--2---:R-:W-:Y:S01]  /*4bb0*/  FMUL R6, R3, R6 ;  /* 0x0000000603067220 */ /* 0x004fe20000400000 */
[----:B------:R-:W-:Y:S01]  /*4bc0*/  FADD R3, R14, -12583039 ;  /* 0xcb40007f0e037421 */ /* 0x000fe20000000000 */
[----:B------:R-:W-:Y:S02]  /*4bd0*/  IMAD.SHL.U32 R4, R4, 0x800000, RZ ;  /* 0x0080000004047824 */ /* 0x000fe400078e00ff */
[----:B------:R-:W-:Y:S01]  /*4be0*/  FFMA R17, R2, 1.4426950216293334961, -R17 ;  /* 0x3fb8aa3b02117823 */ /* 0x000fe20000000811 */
[----:B------:R-:W-:-:S03]  /*4bf0*/  FFMA R3, R0, 1.4426950216293334961, -R3 ;  /* 0x3fb8aa3b00037823 */ /* 0x000fc60000000803 */
[----:B------:R-:W-:Y:S02]  /*4c00*/  FFMA R17, R2, 1.925963033500011079e-08, R17 ;  /* 0x32a5706002117823 */ /* 0x000fe40000000011 */
[----:B------:R-:W0:Y:S01]  /*4c10*/  MUFU.EX2 R2, R15 ;  /* 0x0000000f00027308 */ /* 0x000e220000000800 */
[----:B------:R-:W-:Y:S01]  /*4c20*/  FFMA R3, R0, 1.925963033500011079e-08, R3 ;  /* 0x32a5706000037823 */ /* 0x000fe20000000003 */
[----:B------:R-:W-:-:S04]  /*4c30*/  FFMA.SAT R0, R32, R9, 0.5 ;  /* 0x3f00000020007423 */ /* 0x000fc80000002009 */
[----:B------:R-:W-:Y:S02]  /*4c40*/  FFMA.RM R0, R0, R11, 12582913 ;  /* 0x4b40000100007423 */ /* 0x000fe4000000400b */
[----:B------:R-:W1:Y:S08]  /*4c50*/  MUFU.EX2 R17, R17 ;  /* 0x0000001100117308 */ /* 0x000e700000000800 */
[----:B------:R-:W2:Y:S01]  /*4c60*/  MUFU.EX2 R3, R3 ;  /* 0x0000000300037308 */ /* 0x000ea20000000800 */
[----:B0-----:R-:W-:Y:S01]  /*4c70*/  FMUL R7, R13, R2 ;  /* 0x000000020d077220 */ /* 0x001fe20000400000 */
[----:B------:R-:W-:Y:S01]  /*4c80*/  FADD R13, R0, -12583039 ;  /* 0xcb40007f000d7421 */ /* 0x000fe20000000000 */
[----:B------:R-:W-:Y:S01]  /*4c90*/  FFMA.SAT R2, R30, R9, 0.5 ;  /* 0x3f0000001e027423 */ /* 0x000fe20000002009 */
[----:B------:R-:W-:-:S02]  /*4ca0*/  SHF.L.U32 R0, R0, 0x17, RZ ;  /* 0x0000001700007819 */ /* 0x000fc400000006ff */
[----:B------:R-:W-:Y:S01]  /*4cb0*/  FFMA R13, R32, 1.4426950216293334961, -R13 ;  /* 0x3fb8aa3b200d7823 */ /* 0x000fe2000000080d */
[----:B------:R-:W-:Y:S01]  /*4cc0*/  FFMA.RM R2, R2, R11, 12582913 ;  /* 0x4b40000102027423 */ /* 0x000fe2000000400b */
[----:B-1----:R-:W-:Y:S02]  /*4cd0*/  FMUL R8, R4, R17 ;  /* 0x0000001104087220 */ /* 0x002fe40000400000 */
[----:B------:R-:W-:Y:S01]  /*4ce0*/  FFMA R32, R32, 1.925963033500011079e-08, R13 ;  /* 0x32a5706020207823 */ /* 0x000fe2000000000d */
[----:B------:R-:W-:Y:S01]  /*4cf0*/  FADD R13, R2, -12583039 ;  /* 0xcb40007f020d7421 */ /* 0x000fe20000000000 */
[----:B------:R-:W-:Y:S01]  /*4d00*/  SHF.L.U32 R4, R14, 0x17, RZ ;  /* 0x000000170e047819 */ /* 0x000fe200000006ff */
[----:B------:R-:W-:Y:S01]  /*4d10*/  FFMA.SAT R14, R18, R9, 0.5 ;  /* 0x3f000000120e7423 */ /* 0x000fe20000002009 */
[----:B------:R-:W-:Y:S02]  /*4d20*/  IMAD.SHL.U32 R2, R2, 0x800000, RZ ;  /* 0x0080000002027824 */ /* 0x000fe400078e00ff */
[----:B------:R-:W-:Y:S01]  /*4d30*/  FFMA R13, R30, 1.4426950216293334961, -R13 ;  /* 0x3fb8aa3b1e0d7823 */ /* 0x000fe2000000080d */
[----:B------:R-:W-:Y:S01]  /*4d40*/  FFMA.RM R14, R14, R11, 12582913 ;  /* 0x4b4000010e0e7423 */ /* 0x000fe2000000400b */
[----:B--2---:R-:W-:-:S02]  /*4d50*/  FMUL R4, R4, R3 ;  /* 0x0000000304047220 */ /* 0x004fc40000400000 */
[----:B------:R-:W-:Y:S01]  /*4d60*/  FFMA R30, R30, 1.925963033500011079e-08, R13 ;  /* 0x32a570601e1e7823 */ /* 0x000fe2000000000d */
[----:B------:R-:W0:Y:S01]  /*4d70*/  MUFU.EX2 R3, R32 ;  /* 0x0000002000037308 */ /* 0x000e220000000800 */
[----:B------:R-:W-:-:S04]  /*4d80*/  FADD R13, R14, -12583039 ;  /* 0xcb40007f0e0d7421 */ /* 0x000fc80000000000 */
[----:B------:R-:W-:-:S03]  /*4d90*/  FFMA R13, R18, 1.4426950216293334961, -R13 ;  /* 0x3fb8aa3b120d7823 */ /* 0x000fc6000000080d */
[----:B------:R1:W2:Y:S01]  /*4da0*/  MUFU.EX2 R15, R30 ;  /* 0x0000001e000f7308 */ /* 0x0002a20000000800 */
[----:B------:R-:W-:Y:S01]  /*4db0*/  FFMA R18, R18, 1.925963033500011079e-08, R13 ;  /* 0x32a5706012127823 */ /* 0x000fe2000000000d */
[----:B------:R-:W-:-:S04]  /*4dc0*/  FFMA.RM R13, R34, R11, 12582913 ;  /* 0x4b400001220d7423 */ /* 0x000fc8000000400b */
[----:B------:R-:W-:Y:S01]  /*4dd0*/  FADD R17, R13, -12583039 ;  /* 0xcb40007f0d117421 */ /* 0x000fe20000000000 */
[----:B0-----:R-:W-:-:S03]  /*4de0*/  FMUL R3, R0, R3 ;  /* 0x0000000300037220 */ /* 0x001fc60000400000 */
[----:B------:R-:W-:Y:S01]  /*4df0*/  FFMA R17, R22, 1.4426950216293334961, -R17 ;  /* 0x3fb8aa3b16117823 */ /* 0x000fe20000000811 */
[-C--:B------:R-:W-:Y:S01]  /*4e00*/  FFMA.SAT R0, R28, R9.reuse, 0.5 ;  /* 0x3f0000001c007423 */ /* 0x080fe20000002009 */
[----:B-1----:R-:W-:Y:S02]  /*4e10*/  FFMA.SAT R30, R16, R9, 0.5 ;  /* 0x3f000000101e7423 */ /* 0x002fe40000002009 */
[----:B------:R-:W-:Y:S02]  /*4e20*/  FFMA R22, R22, 1.925963033500011079e-08, R17 ;  /* 0x32a5706016167823 */ /* 0x000fe40000000011 */
[----:B------:R0:W1:Y:S01]  /*4e30*/  MUFU.EX2 R17, R18 ;  /* 0x0000001200117308 */ /* 0x0000620000000800 */
[----:B--2---:R-:W-:Y:S01]  /*4e40*/  FMUL R2, R2, R15 ;  /* 0x0000000f02027220 */ /* 0x004fe20000400000 */
[-C--:B------:R-:W-:Y:S01]  /*4e50*/  FFMA.RM R15, R0, R11.reuse, 12582913 ;  /* 0x4b400001000f7423 */ /* 0x080fe2000000400b */
[----:B------:R-:W-:Y:S01]  /*4e60*/  SHF.L.U32 R0, R14, 0x17, RZ ;  /* 0x000000170e007819 */ /* 0x000fe200000006ff */
[----:B------:R-:W-:Y:S01]  /*4e70*/  FFMA.RM R14, R30, R11, 12582913 ;  /* 0x4b4000011e0e7423 */ /* 0x000fe2000000400b */
[----:B------:R-:W-:Y:S01]  /*4e80*/  FFMA.SAT R30, R12, R9, 0.5 ;  /* 0x3f0000000c1e7423 */ /* 0x000fe20000002009 */
[C---:B------:R-:W-:Y:S01]  /*4e90*/  FADD R27, R15.reuse, -12583039 ;  /* 0xcb40007f0f1b7421 */ /* 0x040fe20000000000 */
[----:B------:R-:W-:-:S02]  /*4ea0*/  IMAD.SHL.U32 R15, R15, 0x800000, RZ ;  /* 0x008000000f0f7824 */ /* 0x000fc400078e00ff */
[----:B0-----:R-:W-:Y:S01]  /*4eb0*/  FFMA.SAT R18, R10, R9, 0.5 ;  /* 0x3f0000000a127423 */ /* 0x001fe20000002009 */
[----:B------:R-:W-:-:S04]  /*4ec0*/  FFMA R27, R28, 1.4426950216293334961, -R27 ;  /* 0x3fb8aa3b1c1b7823 */ /* 0x000fc8000000081b */
[----:B------:R-:W-:Y:S02]  /*4ed0*/  FFMA R28, R28, 1.925963033500011079e-08, R27 ;  /* 0x32a570601c1c7823 */ /* 0x000fe4000000001b */
[----:B------:R-:W-:Y:S01]  /*4ee0*/  MUFU.EX2 R27, R22 ;  /* 0x00000016001b7308 */ /* 0x000fe20000000800 */
[----:B-1----:R-:W-:Y:S01]  /*4ef0*/  FMUL R0, R0, R17 ;  /* 0x0000001100007220 */ /* 0x002fe20000400000 */
[C---:B------:R-:W-:Y:S01]  /*4f00*/  FADD R17, R14.reuse, -12583039 ;  /* 0xcb40007f0e117421 */ /* 0x040fe20000000000 */
[----:B------:R-:W-:-:S03]  /*4f10*/  SHF.L.U32 R14, R14, 0x17, RZ ;  /* 0x000000170e0e7819 */ /* 0x000fc600000006ff */
[C---:B------:R-:W-:Y:S02]  /*4f20*/  FFMA R17, R16.reuse, 1.4426950216293334961, -R17 ;  /* 0x3fb8aa3b10117823 */ /* 0x040fe40000000811 */
[----:B------:R-:W-:Y:S02]  /*4f30*/  MUFU.EX2 R28, R28 ;  /* 0x0000001c001c7308 */ /* 0x000fe40000000800 */
[----:B------:R-:W-:Y:S01]  /*4f40*/  FFMA R16, R16, 1.925963033500011079e-08, R17 ;  /* 0x32a5706010107823 */ /* 0x000fe20000000011 */
[-C--:B------:R-:W-:Y:S01]  /*4f50*/  FFMA.RM R17, R18, R11.reuse, 12582913 ;  /* 0x4b40000112117423 */ /* 0x080fe2000000400b */
[----:B------:R-:W-:-:S03]  /*4f60*/  FFMA.RM R11, R30, R11, 12582913 ;  /* 0x4b4000011e0b7423 */ /* 0x000fc6000000400b */
[C---:B------:R-:W-:Y:S01]  /*4f70*/  FADD R9, R17.reuse, -12583039 ;  /* 0xcb40007f11097421 */ /* 0x040fe20000000000 */
[----:B------:R-:W0:Y:S01]  /*4f80*/  MUFU.EX2 R29, R16 ;  /* 0x00000010001d7308 */ /* 0x000e220000000800 */
[----:B------:R-:W-:Y:S02]  /*4f90*/  SHF.L.U32 R17, R17, 0x17, RZ ;  /* 0x0000001711117819 */ /* 0x000fe400000006ff */
[----:B------:R-:W-:-:S04]  /*4fa0*/  FFMA R9, R10, 1.4426950216293334961, -R9 ;  /* 0x3fb8aa3b0a097823 */ /* 0x000fc80000000809 */
[----:B------:R-:W-:Y:S01]  /*4fb0*/  FFMA R18, R10, 1.925963033500011079e-08, R9 ;  /* 0x32a570600a127823 */ /* 0x000fe20000000009 */
[C---:B------:R-:W-:Y:S01]  /*4fc0*/  FADD R9, R11.reuse, -12583039 ;  /* 0xcb40007f0b097421 */ /* 0x040fe20000000000 */
[----:B------:R-:W-:Y:S01]  /*4fd0*/  FADD R10, RZ, R19 ;  /* 0x00000013ff0a7221 */ /* 0x000fe20000000000 */
[----:B------:R-:W-:Y:S02]  /*4fe0*/  IMAD.SHL.U32 R11, R11, 0x800000, RZ ;  /* 0x008000000b0b7824 */ /* 0x000fe400078e00ff */
[C---:B------:R-:W-:Y:S01]  /*4ff0*/  FFMA R9, R12.reuse, 1.4426950216293334961, -R9 ;  /* 0x3fb8aa3b0c097823 */ /* 0x040fe20000000809 */
[----:B------:R-:W1:Y:S03]  /*5000*/  MUFU.EX2 R18, R18 ;  /* 0x0000001200127308 */ /* 0x000e660000000800 */
[----:B------:R-:W-:Y:S01]  /*5010*/  FFMA R30, R12, 1.925963033500011079e-08, R9 ;  /* 0x32a570600c1e7823 */ /* 0x000fe20000000009 */
[----:B------:R-:W-:Y:S01]  /*5020*/  FADD R9, R10, R5 ;  /* 0x000000050a097221 */ /* 0x000fe20000000000 */
[----:B0-----:R-:W-:-:S03]  /*5030*/  FMUL R16, R14, R29 ;  /* 0x0000001d0e107220 */ /* 0x001fc60000400000 */
[----:B------:R-:W-:Y:S01]  /*5040*/  FADD R10, R9, R6 ;  /* 0x00000006090a7221 */ /* 0x000fe20000000000 */
[----:B------:R-:W0:Y:S03]  /*5050*/  MUFU.EX2 R30, R30 ;  /* 0x0000001e001e7308 */ /* 0x000e260000000800 */
[----:B------:R-:W-:Y:S01]  /*5060*/  FADD R9, R10, R7 ;  /* 0x000000070a097221 */ /* 0x000fe20000000000 */
[----:B------:R-:W-:-:S03]  /*5070*/  SHF.L.U32 R10, R13, 0x17, RZ ;  /* 0x000000170d0a7819 */ /* 0x000fc600000006ff */
[----:B------:R-:W-:Y:S01]  /*5080*/  FADD R13, R9, R8 ;  /* 0x00000008090d7221 */ /* 0x000fe20000000000 */
[----:B-1----:R-:W-:Y:S01]  /*5090*/  FMUL R17, R17, R18 ;  /* 0x0000001211117220 */ /* 0x002fe20000400000 */
[----:B------:R-:W-:Y:S02]  /*50a0*/  FMUL R9, R10, R27 ;  /* 0x0000001b0a097220 */ /* 0x000fe40000400000 */
[----:B------:R-:W-:-:S04]  /*50b0*/  FADD R10, R13, R4 ;  /* 0x000000040d0a7221 */ /* 0x000fc80000000000 */
[----:B------:R-:W-:Y:S01]  /*50c0*/  FADD R13, R10, R3 ;  /* 0x000000030a0d7221 */ /* 0x000fe20000000000 */
[----:B------:R-:W-:Y:S01]  /*50d0*/  FMUL R10, R15, R28 ;  /* 0x0000001c0f0a7220 */ /* 0x000fe20000400000 */
[----:B0-----:R-:W-:Y:S01]  /*50e0*/  FMUL R18, R11, R30 ;  /* 0x0000001e0b127220 */ /* 0x001fe20000400000 */
[----:B------:R-:W-:Y:S01]  /*50f0*/  MOV R11, 0x1f ;  /* 0x0000001f000b7802 */ /* 0x000fe20000000f00 */
[----:B------:R-:W-:Y:S01]  /*5100*/  FADD R13, R13, R2 ;  /* 0x000000020d0d7221 */ /* 0x000fe20000000000 */
[----:B------:R-:W-:-:S03]  /*5110*/  IMAD.MOV.U32 R15, RZ, RZ, -0x1 ;  /* 0xffffffffff0f7424 */ /* 0x000fc600078e00ff */
        /* <DEDUP_REMOVED lines=10> */
.L_x_8148:
[----:B------:R-:W-:Y:S02]  /*51c0*/  HFMA2 R12, -RZ, RZ, 0, 4.76837158203125e-07 ;  /* 0x00000008ff0c7431 */ /* 0x000fe400000001ff */
[----:B------:R-:W-:-:S05]  /*51d0*/  FADD R22, R13, R14 ;  /* 0x0000000e0d167221 */ /* 0x000fca0000000000 */
[----:B------:R-:W-:-:S07]  /*51e0*/  MOV R13, R22 ;  /* 0x00000016000d7202 */ /* 0x000fce0000000f00 */
[----:B------:R-:W-:Y:S05]  /*51f0*/  WARPSYNC.COLLECTIVE R15, `(.L_x_8149) ;  /* 0x000000000f087348 */ /* 0x000fea0003c00000 */
[----:B------:R0:W1:Y:S02]  /*5200*/  SHFL.BFLY P6, R14, R13, R12, R11 ;  /* 0x0c00000c0d0e7389 */ /* 0x00006400000c000b */
[----:B01----:R-:W-:Y:S05]  /*5210*/  ENDCOLLECTIVE ;  /* 0x000000000000791b */ /* 0x003fea0003800000 */
.L_x_8149:
[----:B------:R-:W-:Y:S01]  /*5220*/  MOV R12, 0x4 ;  /* 0x00000004000c7802 */ /* 0x000fe20000000f00 */
[----:B------:R-:W-:-:S04]  /*5230*/  FADD R27, R22, R14 ;  /* 0x0000000e161b7221 */ /* 0x000fc80000000000 */
[----:B------:R-:W-:-:S07]  /*5240*/  IMAD.MOV.U32 R13, RZ, RZ, R27 ;  /* 0x000000ffff0d7224 */ /* 0x000fce00078e001b */
[----:B------:R-:W-:Y:S05]  /*5250*/  WARPSYNC.COLLECTIVE R15, `(.L_x_8150) ;  /* 0x000000000f087348 */ /* 0x000fea0003c00000 */
[----:B------:R0:W1:Y:S02]  /*5260*/  SHFL.BFLY P6, R14, R13, R12, R11 ;  /* 0x0c00000c0d0e7389 */ /* 0x00006400000c000b */
[----:B01----:R-:W-:Y:S05]  /*5270*/  ENDCOLLECTIVE ;  /* 0x000000000000791b */ /* 0x003fea0003800000 */
.L_x_8150:
[----:B------:R-:W-:Y:S02]  /*5280*/  IMAD.MOV.U32 R12, RZ, RZ, 0x2 ;  /* 0x00000002ff0c7424 */ /* 0x000fe400078e00ff */
[----:B------:R-:W-:-:S05]  /*5290*/  FADD R28, R27, R14 ;  /* 0x0000000e1b1c7221 */ /* 0x000fca0000000000 */
[----:B------:R-:W-:-:S07]  /*52a0*/  MOV R13, R28 ;  /* 0x0000001c000d7202 */ /* 0x000fce0000000f00 */
[----:B------:R-:W-:Y:S05]  /*52b0*/  WARPSYNC.COLLECTIVE R15, `(.L_x_8151) ;  /* 0x000000000f087348 */ /* 0x000fea0003c00000 */
[----:B------:R0:W1:Y:S02]  /*52c0*/  SHFL.BFLY P6, R14, R13, R12, R11 ;  /* 0x0c00000c0d0e7389 */ /* 0x00006400000c000b */
[----:B01----:R-:W-:Y:S05]  /*52d0*/  ENDCOLLECTIVE ;  /* 0x000000000000791b */ /* 0x003fea0003800000 */
.L_x_8151:
[----:B------:R-:W-:Y:S02]  /*52e0*/  HFMA2 R12, -RZ, RZ, 0, 5.9604644775390625e-08 ;  /* 0x00000001ff0c7431 */ /* 0x000fe400000001ff */
[----:B------:R-:W-:-:S05]  /*52f0*/  FADD R29, R28, R14 ;  /* 0x0000000e1c1d7221 */ /* 0x000fca0000000000 */
[----:B------:R-:W-:-:S07]  /*5300*/  MOV R13, R29 ;  /* 0x0000001d000d7202 */ /* 0x000fce0000000f00 */
[----:B------:R-:W-:Y:S05]  /*5310*/  WARPSYNC.COLLECTIVE R15, `(.L_x_8152) ;  /* 0x000000000f087348 */ /* 0x000fea0003c00000 */
[----:B------:R0:W1:Y:S02]  /*5320*/  SHFL.BFLY P6, R14, R13, R12, R11 ;  /* 0x0c00000c0d0e7389 */ /* 0x00006400000c000b */
[----:B01----:R-:W-:Y:S05]  /*5330*/  ENDCOLLECTIVE ;  /* 0x000000000000791b */ /* 0x003fea0003800000 */
.L_x_8152:
[----:B------:R-:W-:Y:S05]  /*5340*/  BRA `(.L_x_8153) ;  /* 0xffffffe000147947 */ /* 0x000fea000383ffff */
        .weak           $__internal_118_$__cuda_sm3x_div_rn_noftz_f32_slowpath
        .type           $__internal_118_$__cuda_sm3x_div_rn_noftz_f32_slowpath,@function
        .size           $__internal_118_$__cuda_sm3x_div_rn_noftz_f32_slowpath,(.L_x_37495 - $__internal_118_$__cuda_sm3x_div_rn_noftz_f32_slowpath)
$__internal_118_$__cuda_sm3x_div_rn_noftz_f32_slowpath:
        /* <DEDUP_REMOVED lines=35> */
.L_x_8155:
        /* <DEDUP_REMOVED lines=51> */
.L_x_8162:
[----:B------:R-:W-:-:S04]  /*58b0*/  LOP3.LUT R11, R11, 0x80000000, RZ, 0xc0, !PT ;  /* 0x800000000b0b7812 */ /* 0x000fc800078ec0ff */
[----:B------:R-:W-:Y:S01]  /*58c0*/  LOP3.LUT R11, R11, 0x7f800000, RZ, 0xfc, !PT ;  /* 0x7f8000000b0b7812 */ /* 0x000fe200078efcff */
[----:B------:R-:W-:Y:S06]  /*58d0*/  BRA `(.L_x_8163) ;  /* 0x0000000000047947 */ /* 0x000fec0003800000 */
.L_x_8161:
[----:B------:R-:W-:-:S07]  /*58e0*/  IMAD R11, R22, 0x800000, R11 ;  /* 0x00800000160b7824 */ /* 0x000fce00078e020b */
.L_x_8163:
[----:B------:R-:W-:Y:S05]  /*58f0*/  BSYNC.RECONVERGENT B2 ;  /* 0x0000000000027941 */ /* 0x000fea0003800200 */
.L_x_8160:
[----:B------:R-:W-:Y:S05]  /*5900*/  BRA `(.L_x_8164) ;  /* 0x0000000000207947 */ /* 0x000fea0003800000 */
.L_x_8159:
[----:B------:R-:W-:-:S04]  /*5910*/  LOP3.LUT R11, R14, 0x80000000, R32, 0x48, !PT ;  /* 0x800000000e0b7812 */ /* 0x000fc800078e4820 */
[----:B------:R-:W-:Y:S01]  /*5920*/  LOP3.LUT R11, R11, 0x7f800000, RZ, 0xfc, !PT ;  /* 0x7f8000000b0b7812 */ /* 0x000fe200078efcff */
[----:B------:R-:W-:Y:S06]  /*5930*/  BRA `(.L_x_8164) ;  /* 0x0000000000147947 */ /* 0x000fec0003800000 */
.L_x_8158:
[----:B------:R-:W-:Y:S01]  /*5940*/  LOP3.LUT R11, R14, 0x80000000, R32, 0x48, !PT ;  /* 0x800000000e0b7812 */ /* 0x000fe200078e4820 */
[----:B------:R-:W-:Y:S06]  /*5950*/  BRA `(.L_x_8164) ;  /* 0x00000000000c7947 */ /* 0x000fec0003800000 */
.L_x_8157:
[----:B------:R-:W0:Y:S01]  /*5960*/  MUFU.RSQ R11, -QNAN ;  /* 0xffc00000000b7908 */ /* 0x000e220000001400 */
[----:B------:R-:W-:Y:S05]  /*5970*/  BRA `(.L_x_8164) ;  /* 0x0000000000047947 */ /* 0x000fea0003800000 */
.L_x_8156:
[----:B------:R-:W-:-:S07]  /*5980*/  FADD.FTZ R11, R19, R14 ;  /* 0x0000000e130b7221 */ /* 0x000fce0000010000 */
.L_x_8164:
[----:B------:R-:W-:Y:S05]  /*5990*/  BSYNC.RECONVERGENT B1 ;  /* 0x0000000000017941 */ /* 0x000fea0003800200 */
.L_x_8154:
[----:B------:R-:W-:Y:S01]  /*59a0*/  HFMA2 R15, -RZ, RZ, 0, 0 ;  /* 0x00000000ff0f7431 */ /* 0x000fe200000001ff */
[----:B------:R-:W-:-:S04]  /*59b0*/  MOV R14, R30 ;  /* 0x0000001e000e7202 */ /* 0x000fc80000000f00 */
[----:B0-----:R-:W-:Y:S05]  /*59c0*/  RET.REL.NODEC R14 `(_Z15SoftmaxWarpImplI22BroadcastScaleMaskLoadIffbLm4EiE11DirectStoreIffEfLi2ELi14ELi32ELi1ELb0EL9Algorithm0EEvT_T0_ll) ;  /* 0xffffffa40e8c7950 */ /* 0x001fea0003c3ffff */
.L_x_8165:
        /* <DEDUP_REMOVED lines=11> */
.L_x_37495:


//--------------------- .text._Z15SoftmaxWarpImplI22BroadcastScaleMaskLoadIffbLm4EiE11DirectStoreIffEfLi2ELi12ELi32ELi1ELb1EL9Algorithm0EEvT_T0_ll --------------------------
	.section	.text._Z15SoftmaxWarpImplI22BroadcastScaleMaskLoadIffbLm4EiE11DirectStoreIffEfLi2ELi12ELi32ELi1ELb1EL9Algorithm0EEvT_T0_ll,"ax",@progbits
	.align	128
        .global         _Z15SoftmaxWarpImplI22BroadcastScaleMaskLoadIffbLm4EiE11DirectStoreIffEfLi2ELi12ELi32ELi1ELb1EL9Algorithm0EEvT_T0_ll
        .type           _Z15SoftmaxWarpImplI22BroadcastScaleMaskLoadIffbLm4EiE11DirectStoreIffEfLi2ELi12ELi32ELi1ELb1EL9Algorithm0EEvT_T0_ll,@function
        .size           _Z15SoftmaxWarpImplI22BroadcastScaleMaskLoadIffbLm4EiE11DirectStoreIffEfLi2ELi12ELi32ELi1ELb1EL9Algorithm0EEvT_T0_ll,(.L_x_37496 - _Z15SoftmaxWarpImplI22BroadcastScaleMaskLoadIffbLm4EiE11DirectStoreIffEfLi2ELi12ELi32ELi1ELb1EL9Algorithm0EEvT_T0_ll)
        .other          _Z15SoftmaxWarpImplI22BroadcastScaleMaskLoadIffbLm4EiE11DirectStoreIffEfLi2ELi12ELi32ELi1ELb1EL9Algorithm0EEvT_T0_ll,@"STO_CUDA_ENTRY STV_DEFAULT"
_Z15SoftmaxWarpImplI22BroadcastScaleMaskLoadIffbLm4EiE11DirectStoreIffEfLi2ELi12ELi32ELi1ELb1EL9Algorithm0EEvT_T0_ll:
.text._Z15SoftmaxWarpImplI22BroadcastScaleMaskLoadIffbLm4EiE11DirectStoreIffEfLi2ELi12ELi32ELi1ELb1EL9Algorithm0EEvT_T0_ll:
        /* <DEDUP_REMOVED lines=27> */
.L_x_8166:
        /* <DEDUP_REMOVED lines=18> */
[C---:B------:R-:W-:Y:S02]  /*02d0*/  IADD3 R31, PT, PT, R23.reuse, 0xc0, RZ ;  /* 0x000000c0171f7810 */ /* 0x040fe40007ffe0ff */
[----:B------:R-:W-:-:S07]  /*02e0*/  IADD3 R35, PT, PT, R23, 0x140, RZ ;  /* 0x0000014017237810 */ /* 0x000fce0007ffe0ff */
.L_x_8217:
[----:B01234-:R-:W0:Y:S01]  /*02f0*/  LDC.64 R2, c[0x0][0x410] ;  /* 0x00010400ff027b82 */ /* 0x01fe220000000a00 */
        /* <DEDUP_REMOVED lines=39> */
[----:B------:R-:W1:Y:S01]  /*0570*/  LDC R5, c[0x0][0x3c0] ;  /* 0x0000f000ff057b82 */ /* 0x000e620000000800 */
[----:B0-----:R-:W-:-:S04]  /*0580*/  IADD3 R8, PT, PT, R7, 0xffffffe, RZ ;  /* 0x0ffffffe07087810 */ /* 0x001fc80007ffe0ff */
[----:B------:R-:W-:Y:S01]  /*0590*/  @P6 VIADD R6, R6, 0x1 ;  /* 0x0000000106066836 */ /* 0x000fe20000000000 */
[----:B------:R-:W-:Y:S01]  /*05a0*/  ISETP.NE.AND P6, PT, R11, RZ, PT ;  /* 0x000000ff0b00720c */ /* 0x000fe20003fc5270 */
[----:B------:R0:W3:Y:S04]  /*05b0*/  F2I.FTZ.U32.TRUNC.NTZ R9, R8 ;  /* 0x0000000800097305 */ /* 0x0000e8000021f000 */
[----:B------:R-:W-:Y:S01]  /*05c0*/  @!P2 IADD3 R6, PT, PT, -R6, RZ, RZ ;  /* 0x000000ff0606a210 */ /* 0x000fe20007ffe1ff */
[----:B0-----:R-:W-:-:S07]  /*05d0*/  IMAD.MOV.U32 R8, RZ, RZ, RZ ;  /* 0x000000ffff087224 */ /* 0x001fce00078e00ff */
[----:B------:R-:W-:-:S04]  /*05e0*/  @!P6 LOP3.LUT R6, RZ, R11, RZ, 0x33, !PT ;  /* 0x0000000bff06e212 */ /* 0x000fc800078e33ff */
[----:B------:R-:W-:Y:S01]  /*05f0*/  IADD3 R7, PT, PT, -R6, RZ, RZ ;  /* 0x000000ff06077210 */ /* 0x000fe20007ffe1ff */
[----:B---3--:R-:W-:-:S04]  /*0600*/  IMAD.MOV R15, RZ, RZ, -R9 ;  /* 0x000000ffff0f7224 */ /* 0x008fc800078e0a09 */
[----:B------:R-:W-:Y:S01]  /*0610*/  IMAD R13, R11, R7, R0 ;  /* 0x000000070b0d7224 */ /* 0x000fe200078e0200 */
[----:B-1----:R-:W-:Y:S01]  /*0620*/  IABS R11, R5 ;  /* 0x00000005000b7213 */ /* 0x002fe20000000000 */
[----:B------:R-:W-:Y:S02]  /*0630*/  IMAD R7, R15, R12, RZ ;  /* 0x0000000c0f077224 */ /* 0x000fe400078e02ff */
[----:B------:R-:W0:Y:S01]  /*0640*/  LDC.64 R14, c[0x0][0x3a0] ;  /* 0x0000e800ff0e7b82 */ /* 0x000e220000000a00 */
        /* <DEDUP_REMOVED lines=14> */
[----:B------:R-:W1:Y:S02]  /*0730*/  F2I.FTZ.U32.TRUNC.NTZ R9, R9 ;  /* 0x0000000900097305 */ /* 0x000e64000021f000 */
[----:B------:R-:W-:-:S07]  /*0740*/  ISETP.GE.AND P2, PT, R7, RZ, PT ;  /* 0x000000ff0700720c */ /* 0x000fce0003f46270 */
[----:B------:R-:W-:Y:S01]  /*0750*/  @P6 VIADD R8, R8, 0x1 ;  /* 0x0000000108086836 */ /* 0x000fe20000000000 */
[----:B------:R-:W-:-:S04]  /*0760*/  ISETP.NE.AND P6, PT, R4, RZ, PT ;  /* 0x000000ff0400720c */ /* 0x000fc80003fc5270 */
[----:B------:R-:W-:Y:S02]  /*0770*/  MOV R16, R8 ;  /* 0x0000000800107202 */ /* 0x000fe40000000f00 */
[----:B-1----:R-:W-:-:S03]  /*0780*/  IADD3 R8, PT, PT, RZ, -R9, RZ ;  /* 0x80000009ff087210 */ /* 0x002fc60007ffe0ff */
[----:B------:R-:W-:-:S04]  /*0790*/  @!P2 IMAD.MOV R16, RZ, RZ, -R16 ;  /* 0x000000ffff10a224 */ /* 0x000fc800078e0a10 */
[----:B------:R-:W-:-:S05]  /*07a0*/  @!P6 LOP3.LUT R16, RZ, R4, RZ, 0x33, !PT ;  /* 0x00000004ff10e212 */ /* 0x000fca00078e33ff */
[----:B------:R-:W-:-:S04]  /*07b0*/  IMAD.MOV R7, RZ, RZ, -R16 ;  /* 0x000000ffff077224 */ /* 0x000fc800078e0a10 */
        /* <DEDUP_REMOVED lines=61> */
.L_x_8169:
[----:B------:R-:W-:Y:S05]  /*0b90*/  BSYNC.RECONVERGENT B1 ;  /* 0x0000000000017941 */ /* 0x000fea0003800200 */
.L_x_8168:
        /* <DEDUP_REMOVED lines=40> */
[----:B------:R-:W1:Y:S01]  /*0e20*/  LDC R5, c[0x0][0x3c0] ;  /* 0x0000f000ff057b82 */ /* 0x000e620000000800 */
[----:B0-----:R-:W-:Y:S02]  /*0e30*/  IADD3 R3, PT, PT, R14, 0xffffffe, RZ ;  /* 0x0ffffffe0e037810 */ /* 0x001fe40007ffe0ff */
[----:B------:R-:W-:-:S04]  /*0e40*/  ISETP.GE.AND P6, PT, R2, RZ, PT ;  /* 0x000000ff0200720c */ /* 0x000fc80003fc6270 */
[----:B------:R-:W0:Y:S03]  /*0e50*/  F2I.FTZ.U32.TRUNC.NTZ R3, R3 ;  /* 0x0000000300037305 */ /* 0x000e26000021f000 */
[----:B------:R-:W-:Y:S01]  /*0e60*/  @P3 VIADD R11, R11, 0x1 ;  /* 0x000000010b0b3836 */ /* 0x000fe20000000000 */
[----:B------:R-:W-:-:S05]  /*0e70*/  ISETP.NE.AND P3, PT, R9, RZ, PT ;  /* 0x000000ff0900720c */ /* 0x000fca0003f65270 */
[----:B------:R-:W-:Y:S01]  /*0e80*/  @!P6 IADD3 R11, PT, PT, -R11, RZ, RZ ;  /* 0x000000ff0b0be210 */ /* 0x000fe20007ffe1ff */
[----:B0-----:R-:W-:-:S07]  /*0e90*/  IMAD.MOV R15, RZ, RZ, -R3 ;  /* 0x000000ffff0f7224 */ /* 0x001fce00078e0a03 */
[----:B------:R-:W-:-:S04]  /*0ea0*/  @!P3 LOP3.LUT R11, RZ, R9, RZ, 0x33, !PT ;  /* 0x00000009ff0bb212 */ /* 0x000fc800078e33ff */
[----:B------:R-:W-:-:S05]  /*0eb0*/  IADD3 R2, PT, PT, -R11, RZ, RZ ;  /* 0x000000ff0b027210 */ /* 0x000fca0007ffe1ff */
[----:B------:R-:W-:Y:S02]  /*0ec0*/  IMAD R17, R9, R2, R4 ;  /* 0x0000000209117224 */ /* 0x000fe400078e0204 */
[----:B------:R-:W-:Y:S02]  /*0ed0*/  IMAD R9, R15, R12, RZ ;  /* 0x0000000c0f097224 */ /* 0x000fe400078e02ff */
[----:B------:R-:W-:Y:S01]  /*0ee0*/  IMAD.MOV.U32 R2, RZ, RZ, RZ ;  /* 0x000000ffff027224 */ /* 0x000fe200078e00ff */
[----:B------:R-:W-:-:S03]  /*0ef0*/  IABS R14, R17 ;  /* 0x00000011000e7213 */ /* 0x000fc60000000000 */
        /* <DEDUP_REMOVED lines=46> */
[----:B--2---:R-:W-:-:S03]  /*11e0*/  ISETP.NE.U32.AND P6, PT, R2, 0x1, PT ;  /* 0x000000010200780c */ /* 0x004fc60003fc5070 */
[----:B------:R-:W-:Y:S01]  /*11f0*/  IMAD.MOV R2, RZ, RZ, -R21 ;  /* 0x000000ffff027224 */ /* 0x000fe200078e0a15 */
[----:B------:R-:W-:-:S03]  /*1200*/  ISETP.NE.AND.EX P6, PT, R3, RZ, PT, P6 ;  /* 0x000000ff0300720c */ /* 0x000fc60003fc5360 */
[----:B------:R-:W-:Y:S02]  /*1210*/  IMAD R5, R5, R2, R20 ;  /* 0x0000000205057224 */ /* 0x000fe400078e0214 */
[----:B------:R-:W2:Y:S01]  /*1220*/  LDC.64 R2, c[0x0][0x388] ;  /* 0x0000e200ff027b82 */ /* 0x000ea20000000a00 */
[----:B---3--:R-:W-:Y:S02]  /*1230*/  ISETP.NE.U32.AND P3, PT, R8, 0x1, PT ;  /* 0x000000010800780c */ /* 0x008fe40003f65070 */
[----:B------:R-:W-:Y:S02]  /*1240*/  SEL R11, R11, RZ, P6 ;  /* 0x000000ff0b0b7207 */ /* 0x000fe40003000000 */
[----:B------:R-:W-:Y:S02]  /*1250*/  ISETP.NE.AND.EX P3, PT, R9, RZ, PT, P3 ;  /* 0x000000ff0900720c */ /* 0x000fe40003f65330 */
[----:B-1----:R-:W-:Y:S01]  /*1260*/  ISETP.NE.U32.AND P6, PT, R14, 0x1, PT ;  /* 0x000000010e00780c */ /* 0x002fe20003fc5070 */
[----:B------:R-:W-:Y:S01]  /*1270*/  IMAD R11, R11, UR36, RZ ;  /* 0x000000240b0b7c24 */ /* 0x000fe2000f8e02ff */
[----:B------:R-:W-:Y:S01]  /*1280*/  SEL R12, R12, RZ, P3 ;  /* 0x000000ff0c0c7207 */ /* 0x000fe20001800000 */
[----:B------:R-:W1:Y:S01]  /*1290*/  LDC.64 R8, c[0x0][0x380] ;  /* 0x0000e000ff087b82 */ /* 0x000e620000000a00 */
[----:B0-----:R-:W-:-:S02]  /*12a0*/  ISETP.NE.U32.AND P3, PT, R16, 0x1, PT ;  /* 0x000000011000780c */ /* 0x001fc40003f65070 */
        /* <DEDUP_REMOVED lines=9> */
[----:B--2---:R-:W-:-:S06]  /*1340*/  IMAD.WIDE R2, R5, 0x2, R2 ;  /* 0x0000000205027825 */ /* 0x004fcc00078e0202 */
        /* <DEDUP_REMOVED lines=18> */
.L_x_8171:
[----:B------:R-:W-:Y:S05]  /*1470*/  BSYNC.RECONVERGENT B1 ;  /* 0x0000000000017941 */ /* 0x000fea0003800200 */
.L_x_8170:
[----:B------:R-:W-:Y:S01]  /*1480*/  BSSY.RECONVERGENT B1, `(.L_x_8172) ;  /* 0x0000082000017945 */ /* 0x000fe20003800200 */
[----:B------:R-:W-:-:S03]  /*1490*/  IMAD.MOV.U32 R16, RZ, RZ, -0x800000 ;  /* 0xff800000ff107424 */ /* 0x000fc600078e00ff */
        /* <DEDUP_REMOVED lines=19> */
[----:B------:R-:W-:Y:S02]  /*15d0*/  IMAD.HI.U32 R5, R21, R2, RZ ;  /* 0x0000000215057227 */ /* 0x000fe400078e00ff */
[----:B------:R-:W1:Y:S03]  /*15e0*/  LDC.64 R20, c[0x0][0x3a8] ;  /* 0x0000ea00ff147b82 */ /* 0x000e660000000a00 */
        /* <DEDUP_REMOVED lines=12> */
[----:B------:R2:W3:Y:S01]  /*16b0*/  F2I.FTZ.U32.TRUNC.NTZ R3, R2 ;  /* 0x0000000200037305 */ /* 0x0004e2000021f000 */
[----:B------:R-:W-:-:S06]  /*16c0*/  @P4 IADD3 R5, PT, PT, R5, 0x1, RZ ;  /* 0x0000000105054810 */ /* 0x000fcc0007ffe0ff */
[----:B------:R-:W-:Y:S01]  /*16d0*/  @!P3 IMAD.MOV R5, RZ, RZ, -R5 ;  /* 0x000000ffff05b224 */ /* 0x000fe200078e0a05 */
[----:B------:R-:W-:Y:S02]  /*16e0*/  @!P6 LOP3.LUT R5, RZ, R15, RZ, 0x33, !PT ;  /* 0x0000000fff05e212 */ /* 0x000fe400078e33ff */
[----:B--2---:R-:W-:-:S03]  /*16f0*/  MOV R2, RZ ;  /* 0x000000ff00027202 */ /* 0x004fc60000000f00 */
[----:B------:R-:W-:Y:S01]  /*1700*/  IMAD.MOV R16, RZ, RZ, -R5 ;  /* 0x000000ffff107224 */ /* 0x000fe200078e0a05 */
[----:B---3--:R-:W-:-:S03]  /*1710*/  IADD3 R17, PT, PT, RZ, -R3, RZ ;  /* 0x80000003ff117210 */ /* 0x008fc60007ffe0ff */
[----:B------:R-:W-:Y:S02]  /*1720*/  IMAD R16, R15, R16, R4 ;  /* 0x000000100f107224 */ /* 0x000fe400078e0204 */
[----:B------:R-:W-:-:S03]  /*1730*/  IMAD R15, R17, R12, RZ ;  /* 0x0000000c110f7224 */ /* 0x000fc600078e02ff */
[----:B------:R-:W-:Y:S01]  /*1740*/  IABS R14, R16 ;  /* 0x00000010000e7213 */ /* 0x000fe20000000000 */
[----:B------:R-:W-:-:S04]  /*1750*/  IMAD.HI.U32 R2, R3, R15, R2 ;  /* 0x0000000f03027227 */ /* 0x000fc800078e0002 */
[----:B------:R-:W-:Y:S01]  /*1760*/  IMAD.MOV.U32 R3, RZ, RZ, R14 ;  /* 0x000000ffff037224 */ /* 0x000fe200078e000e */
[----:B0-----:R-:W-:-:S03]  /*1770*/  IABS R14, R6 ;  /* 0x00000006000e7213 */ /* 0x001fc60000000000 */
        /* <DEDUP_REMOVED lines=14> */
[----:B------:R-:W-:-:S05]  /*1860*/  @P4 IADD3 R2, PT, PT, R2, 0x1, RZ ;  /* 0x0000000102024810 */ /* 0x000fca0007ffe0ff */
[----:B------:R-:W-:-:S05]  /*1870*/  IMAD.MOV.U32 R12, RZ, RZ, R2 ;  /* 0x000000ffff0c7224 */ /* 0x000fca00078e0002 */
[----:B------:R-:W-:Y:S01]  /*1880*/  @!P3 IADD3 R12, PT, PT, -R12, RZ, RZ ;  /* 0x000000ff0c0cb210 */ /* 0x000fe20007ffe1ff */
[----:B0-----:R-:W-:Y:S01]  /*1890*/  IMAD.MOV R17, RZ, RZ, -R3 ;  /* 0x000000ffff117224 */ /* 0x001fe200078e0a03 */
[----:B------:R-:W-:-:S03]  /*18a0*/  @!P6 LOP3.LUT R12, RZ, R11, RZ, 0x33, !PT ;  /* 0x0000000bff0ce212 */ /* 0x000fc600078e33ff */
[----:B------:R-:W-:Y:S01]  /*18b0*/  IMAD R17, R17, R14, RZ ;  /* 0x0000000e11117224 */ /* 0x000fe200078e02ff */
[----:B------:R-:W-:-:S05]  /*18c0*/  IADD3 R2, PT, PT, -R12, RZ, RZ ;  /* 0x000000ff0c027210 */ /* 0x000fca0007ffe1ff */
[----:B------:R-:W-:Y:S02]  /*18d0*/  IMAD R11, R11, R2, R16 ;  /* 0x000000020b0b7224 */ /* 0x000fe400078e0210 */
[----:B------:R-:W-:-:S03]  /*18e0*/  IMAD.MOV.U32 R2, RZ, RZ, RZ ;  /* 0x000000ffff027224 */ /* 0x000fc600078e00ff */
[----:B------:R-:W-:Y:S01]  /*18f0*/  IABS R15, R11 ;  /* 0x0000000b000f7213 */ /* 0x000fe20000000000 */
[----:B------:R-:W-:Y:S01]  /*1900*/  IMAD.HI.U32 R2, R3, R17, R2 ;  /* 0x0000001103027227 */ /* 0x000fe200078e0002 */
[----:B------:R-:W-:-:S04]  /*1910*/  LOP3.LUT R16, R11, R6, RZ, 0x3c, !PT ;  /* 0x000000060b107212 */ /* 0x000fc800078e3cff */
[----:B------:R-:W-:Y:S01]  /*1920*/  ISETP.GE.AND P6, PT, R16, RZ, PT ;  /* 0x000000ff1000720c */ /* 0x000fe20003fc6270 */
[----:B------:R-:W-:Y:S01]  /*1930*/  IMAD.HI.U32 R28, R2, R15, RZ ;  /* 0x0000000f021c7227 */ /* 0x000fe200078e00ff */
[----:B------:R-:W0:Y:S04]  /*1940*/  LDC.64 R16, c[0x0][0x3a0] ;  /* 0x0000e800ff107b82 */ /* 0x000e280000000a00 */
[----:B------:R-:W-:-:S05]  /*1950*/  IADD3 R2, PT, PT, -R28, RZ, RZ ;  /* 0x000000ff1c027210 */ /* 0x000fca0007ffe1ff */
        /* <DEDUP_REMOVED lines=9> */
[----:B--2---:R-:W-:-:S04]  /*19f0*/  ISETP.NE.U32.AND P3, PT, R2, 0x1, PT ;  /* 0x000000010200780c */ /* 0x004fc80003f65070 */
[----:B------:R-:W-:Y:S02]  /*1a00*/  @!P6 IADD3 R28, PT, PT, -R28, RZ, RZ ;  /* 0x000000ff1c1ce210 */ /* 0x000fe40007ffe1ff */
[----:B------:R-:W-:Y:S02]  /*1a10*/  @!P4 LOP3.LUT R28, RZ, R6, RZ, 0x33, !PT ;  /* 0x00000006ff1cc212 */ /* 0x000fe400078e33ff */
[----:B------:R-:W-:Y:S02]  /*1a20*/  ISETP.NE.AND.EX P3, PT, R3, RZ, PT, P3 ;  /* 0x000000ff0300720c */ /* 0x000fe40003f65330 */
[----:B0-----:R-:W-:Y:S01]  /*1a30*/  ISETP.NE.U32.AND P6, PT, R16, 0x1, PT ;  /* 0x000000011000780c */ /* 0x001fe20003fc5070 */
[----:B------:R-:W-:Y:S01]  /*1a40*/  IMAD.MOV R2, RZ, RZ, -R28 ;  /* 0x000000ffff027224 */ /* 0x000fe200078e0a1c */
[----:B---3--:R-:W-:Y:S02]  /*1a50*/  ISETP.NE.U32.AND P4, PT, R14, 0x1, PT ;  /* 0x000000010e00780c */ /* 0x008fe40003f85070 */
[----:B------:R-:W-:Y:S01]  /*1a60*/  SEL R5, R5, RZ, P3 ;  /* 0x000000ff05057207 */ /* 0x000fe20001800000 */
[----:B------:R-:W-:Y:S01]  /*1a70*/  IMAD R6, R6, R2, R11 ;  /* 0x0000000206067224 */ /* 0x000fe200078e020b */
[----:B------:R-:W-:Y:S01]  /*1a80*/  ISETP.NE.AND.EX P4, PT, R15, RZ, PT, P4 ;  /* 0x000000ff0f00720c */ /* 0x000fe20003f85340 */
[----:B------:R-:W0:Y:S01]  /*1a90*/  LDC.64 R2, c[0x0][0x388] ;  /* 0x0000e200ff027b82 */ /* 0x000e220000000a00 */
[----:B-1----:R-:W-:Y:S01]  /*1aa0*/  ISETP.NE.U32.AND P3, PT, R20, 0x1, PT ;  /* 0x000000011400780c */ /* 0x002fe20003f65070 */
[----:B------:R-:W-:Y:S01]  /*1ab0*/  IMAD R5, R5, UR36, RZ ;  /* 0x0000002405057c24 */ /* 0x000fe2000f8e02ff */
[----:B------:R-:W-:-:S02]  /*1ac0*/  ISETP.NE.AND.EX P6, PT, R17, RZ, PT, P6 ;  /* 0x000000ff1100720c */ /* 0x000fc40003fc5360 */
        /* <DEDUP_REMOVED lines=29> */
.L_x_8173:
[----:B------:R-:W-:Y:S05]  /*1ca0*/  BSYNC.RECONVERGENT B1 ;  /* 0x0000000000017941 */ /* 0x000fea0003800200 */
.L_x_8172:
        /* <DEDUP_REMOVED lines=30> */
[----:B------:R-:W-:Y:S01]  /*1e90*/  ISETP.GE.U32.AND P3, PT, R2, R17, PT ;  /* 0x000000110200720c */ /* 0x000fe20003f66070 */
[----:B------:R-:W0:Y:S01]  /*1ea0*/  LDC R12, c[0x0][0x3c0] ;  /* 0x0000f000ff0c7b82 */ /* 0x000e220000000800 */
[----:B------:R-:W-:Y:S02]  /*1eb0*/  LOP3.LUT R2, R0, R15, RZ, 0x3c, !PT ;  /* 0x0000000f00027212 */ /* 0x000fe400078e3cff */
[----:B------:R-:W-:Y:S01]  /*1ec0*/  ISETP.NE.AND P4, PT, R15, RZ, PT ;  /* 0x000000ff0f00720c */ /* 0x000fe20003f85270 */
[----:B------:R-:W1:Y:S01]  /*1ed0*/  F2I.FTZ.U32.TRUNC.NTZ R3, R3 ;  /* 0x0000000300037305 */ /* 0x000e62000021f000 */
[----:B------:R-:W-:-:S07]  /*1ee0*/  ISETP.GE.AND P5, PT, R2, RZ, PT ;  /* 0x000000ff0200720c */ /* 0x000fce0003fa6270 */
[----:B------:R-:W-:-:S06]  /*1ef0*/  @P3 VIADD R11, R11, 0x1 ;  /* 0x000000010b0b3836 */ /* 0x000fcc0000000000 */
[----:B------:R-:W-:Y:S01]  /*1f00*/  @!P5 IADD3 R11, PT, PT, -R11, RZ, RZ ;  /* 0x000000ff0b0bd210 */ /* 0x000fe20007ffe1ff */
[----:B-1----:R-:W-:Y:S01]  /*1f10*/  IMAD.MOV R14, RZ, RZ, -R3 ;  /* 0x000000ffff0e7224 */ /* 0x002fe200078e0a03 */
[----:B------:R-:W-:-:S03]  /*1f20*/  @!P4 LOP3.LUT R11, RZ, R15, RZ, 0x33, !PT ;  /* 0x0000000fff0bc212 */ /* 0x000fc600078e33ff */
[----:B------:R-:W-:Y:S01]  /*1f30*/  IMAD R17, R14, R5, RZ ;  /* 0x000000050e117224 */ /* 0x000fe200078e02ff */
[----:B------:R-:W-:-:S05]  /*1f40*/  IADD3 R2, PT, PT, -R11, RZ, RZ ;  /* 0x000000ff0b027210 */ /* 0x000fca0007ffe1ff */
[----:B------:R-:W-:Y:S02]  /*1f50*/  IMAD R15, R15, R2, R0 ;  /* 0x000000020f0f7224 */ /* 0x000fe400078e0200 */
[----:B------:R-:W-:-:S03]  /*1f60*/  IMAD.MOV.U32 R2, RZ, RZ, RZ ;  /* 0x000000ffff027224 */ /* 0x000fc600078e00ff */
[----:B------:R-:W-:Y:S01]  /*1f70*/  IABS R14, R15 ;  /* 0x0000000f000e7213 */ /* 0x000fe20000000000 */
[----:B------:R-:W-:-:S03]  /*1f80*/  IMAD.HI.U32 R17, R3, R17, R2 ;  /* 0x0000001103117227 */ /* 0x000fc600078e0002 */
        /* <DEDUP_REMOVED lines=13> */
[----:B------:R-:W-:Y:S01]  /*2060*/  ISETP.NE.AND P4, PT, R4, RZ, PT ;  /* 0x000000ff0400720c */ /* 0x000fe20003f85270 */
[----:B------:R-:W0:Y:S01]  /*2070*/  LDC.64 R20, c[0x0][0x3a8] ;  /* 0x0000ea00ff147b82 */ /* 0x000e220000000a00 */
[----:B------:R-:W-:Y:S01]  /*2080*/  ISETP.GE.AND P5, PT, R2, RZ, PT ;  /* 0x000000ff0200720c */ /* 0x000fe20003fa6270 */
[----:B------:R-:W-:-:S02]  /*2090*/  IMAD.MOV.U32 R2, RZ, RZ, RZ ;  /* 0x000000ffff027224 */ /* 0x000fc400078e00ff */
[----:B------:R-:W1:Y:S04]  /*20a0*/  F2I.FTZ.U32.TRUNC.NTZ R3, R3 ;  /* 0x0000000300037305 */ /* 0x000e68000021f000 */
[----:B------:R-:W-:-:S06]  /*20b0*/  @P3 VIADD R17, R17, 0x1 ;  /* 0x0000000111113836 */ /* 0x000fcc0000000000 */
[----:B------:R-:W-:Y:S02]  /*20c0*/  @!P5 IADD3 R17, PT, PT, -R17, RZ, RZ ;  /* 0x000000ff1111d210 */ /* 0x000fe40007ffe1ff */
[----:B------:R-:W-:Y:S02]  /*20d0*/  @!P4 LOP3.LUT R17, RZ, R4, RZ, 0x33, !PT ;  /* 0x00000004ff11c212 */ /* 0x000fe400078e33ff */
[----:B------:R-:W-:Y:S01]  /*20e0*/  ISETP.NE.AND P5, PT, R12, RZ, PT ;  /* 0x000000ff0c00720c */ /* 0x000fe20003fa5270 */
[----:B-1----:R-:W-:Y:S01]  /*20f0*/  IMAD.MOV R5, RZ, RZ, -R3 ;  /* 0x000000ffff057224 */ /* 0x002fe200078e0a03 */
[----:B------:R-:W-:-:S03]  /*2100*/  IADD3 R37, PT, PT, -R17, RZ, RZ ;  /* 0x000000ff11257210 */ /* 0x000fc60007ffe1ff */
[----:B------:R-:W-:Y:S02]  /*2110*/  IMAD R5, R5, R14, RZ ;  /* 0x0000000e05057224 */ /* 0x000fe400078e02ff */
[----:B------:R-:W-:Y:S02]  /*2120*/  IMAD R37, R4, R37, R15 ;  /* 0x0000002504257224 */ /* 0x000fe400078e020f */
[----:B------:R-:W-:-:S03]  /*2130*/  IMAD.HI.U32 R2, R3, R5, R2 ;  /* 0x0000000503027227 */ /* 0x000fc600078e0002 */
[----:B------:R-:W-:-:S04]  /*2140*/  IABS R4, R37 ;  /* 0x0000002500047213 */ /* 0x000fc80000000000 */
[----:B------:R-:W-:Y:S02]  /*2150*/  MOV R3, R4 ;  /* 0x0000000400037202 */ /* 0x000fe40000000f00 */
[----:B------:R-:W1:Y:S03]  /*2160*/  LDC.64 R4, c[0x0][0x398] ;  /* 0x0000e600ff047b82 */ /* 0x000e660000000a00 */
[----:B------:R-:W-:-:S04]  /*2170*/  IMAD.HI.U32 R30, R2, R3, RZ ;  /* 0x00000003021e7227 */ /* 0x000fc800078e00ff */
[----:B------:R-:W-:-:S04]  /*2180*/  IMAD.MOV R2, RZ, RZ, -R30 ;  /* 0x000000ffff027224 */ /* 0x000fc800078e0a1e */
[----:B------:R-:W-:-:S05]  /*2190*/  IMAD R3, R14, R2, R3 ;  /* 0x000000020e037224 */ /* 0x000fca00078e0203 */
[----:B------:R-:W-:-:S13]  /*21a0*/  ISETP.GT.U32.AND P4, PT, R14, R3, PT ;  /* 0x000000030e00720c */ /* 0x000fda0003f84070 */
[----:B------:R-:W-:Y:S01]  /*21b0*/  @!P4 IADD3 R3, PT, PT, R3, -R14, RZ ;  /* 0x8000000e0303c210 */ /* 0x000fe20007ffe0ff */
[----:B------:R-:W-:-:S03]  /*21c0*/  @!P4 VIADD R30, R30, 0x1 ;  /* 0x000000011e1ec836 */ /* 0x000fc60000000000 */
[----:B------:R-:W-:Y:S02]  /*21d0*/  ISETP.GE.U32.AND P3, PT, R3, R14, PT ;  /* 0x0000000e0300720c */ /* 0x000fe40003f66070 */
[----:B------:R-:W2:Y:S01]  /*21e0*/  LDC.64 R2, c[0x0][0x390] ;  /* 0x0000e400ff027b82 */ /* 0x000ea20000000a00 */
[----:B------:R-:W-:-:S04]  /*21f0*/  LOP3.LUT R14, R37, R12, RZ, 0x3c, !PT ;  /* 0x0000000c250e7212 */ /* 0x000fc800078e3cff */
[----:B------:R-:W-:-:S03]  /*2200*/  ISETP.GE.AND P4, PT, R14, RZ, PT ;  /* 0x000000ff0e00720c */ /* 0x000fc60003f86270 */
[----:B------:R-:W3:Y:S03]  /*2210*/  LDC.64 R14, c[0x0][0x3a0] ;  /* 0x0000e800ff0e7b82 */ /* 0x000ee60000000a00 */
[----:B------:R-:W-:Y:S02]  /*2220*/  @P3 IADD3 R30, PT, PT, R30, 0x1, RZ ;  /* 0x000000011e1e3810 */ /* 0x000fe40007ffe0ff */
[----:B-1----:R-:W-:-:S04]  /*2230*/  ISETP.NE.U32.AND P3, PT, R4, 0x1, PT ;  /* 0x000000010400780c */ /* 0x002fc80003f65070 */
[----:B------:R-:W-:Y:S01]  /*2240*/  ISETP.NE.AND.EX P3, PT, R5, RZ, PT, P3 ;  /* 0x000000ff0500720c */ /* 0x000fe20003f65330 */
[----:B------:R-:W-:Y:S01]  /*2250*/  @!P4 IMAD.MOV R30, RZ, RZ, -R30 ;  /* 0x000000ffff1ec224 */ /* 0x000fe200078e0a1e */
[----:B------:R-:W-:Y:S02]  /*2260*/  @!P5 LOP3.LUT R30, RZ, R12, RZ, 0x33, !PT ;  /* 0x0000000cff1ed212 */ /* 0x000fe400078e33ff */
[----:B------:R-:W-:Y:S02]  /*2270*/  SEL R17, R17, RZ, P3 ;  /* 0x000000ff11117207 */ /* 0x000fe40001800000 */
[----:B--2---:R-:W-:Y:S02]  /*2280*/  ISETP.NE.U32.AND P4, PT, R2, 0x1, PT ;  /* 0x000000010200780c */ /* 0x004fe40003f85070 */
[----:B------:R-:W-:Y:S02]  /*2290*/  IADD3 R2, PT, PT, -R30, RZ, RZ ;  /* 0x000000ff1e027210 */ /* 0x000fe40007ffe1ff */
[----:B------:R-:W-:-:S03]  /*22a0*/  ISETP.NE.AND.EX P4, PT, R3, RZ, PT, P4 ;  /* 0x000000ff0300720c */ /* 0x000fc60003f85340 */
[----:B------:R-:W-:Y:S01]  /*22b0*/  IMAD R12, R12, R2, R37 ;  /* 0x000000020c0c7224 */ /* 0x000fe200078e0225 */
[----:B---3--:R-:W-:Y:S01]  /*22c0*/  ISETP.NE.U32.AND P5, PT, R14, 0x1, PT ;  /* 0x000000010e00780c */ /* 0x008fe20003fa5070 */
[----:B------:R-:W1:Y:S01]  /*22d0*/  LDC.64 R2, c[0x0][0x388] ;  /* 0x0000e200ff027b82 */ /* 0x000e620000000a00 */
[----:B------:R-:W-:Y:S02]  /*22e0*/  SEL R11, R11, RZ, P4 ;  /* 0x000000ff0b0b7207 */ /* 0x000fe40002000000 */
        /* <DEDUP_REMOVED lines=31> */
.L_x_8175:
[----:B------:R-:W-:Y:S05]  /*24e0*/  BSYNC.RECONVERGENT B1 ;  /* 0x0000000000017941 */ /* 0x000fea0003800200 */
.L_x_8174:
        /* <DEDUP_REMOVED lines=35> */
[----:B------:R-:W-:-:S06]  /*2720*/  @P1 IADD3 R12, PT, PT, R12, 0x1, RZ ;  /* 0x000000010c0c1810 */ /* 0x000fcc0007ffe0ff */
[----:B------:R-:W-:Y:S01]  /*2730*/  @!P4 IMAD.MOV R12, RZ, RZ, -R12 ;  /* 0x000000ffff0cc224 */ /* 0x000fe200078e0a0c */
[----:B------:R-:W-:Y:S02]  /*2740*/  @!P3 LOP3.LUT R12, RZ, R14, RZ, 0x33, !PT ;  /* 0x0000000eff0cb212 */ /* 0x000fe400078e33ff */
[----:B0-----:R-:W-:-:S03]  /*2750*/  MOV R2, RZ ;  /* 0x000000ff00027202 */ /* 0x001fc60000000f00 */
[----:B------:R-:W-:Y:S01]  /*2760*/  IMAD.MOV R15, RZ, RZ, -R12 ;  /* 0x000000ffff0f7224 */ /* 0x000fe200078e0a0c */
[----:B-1----:R-:W-:-:S03]  /*2770*/  IADD3 R20, PT, PT, RZ, -R3, RZ ;  /* 0x80000003ff147210 */ /* 0x002fc60007ffe0ff */
[----:B------:R-:W-:Y:S02]  /*2780*/  IMAD R15, R14, R15, R11 ;  /* 0x0000000f0e0f7224 */ /* 0x000fe400078e020b */
[----:B------:R-:W-:-:S03]  /*2790*/  IMAD R21, R20, R5, RZ ;  /* 0x0000000514157224 */ /* 0x000fc600078e02ff */
[----:B------:R-:W-:Y:S01]  /*27a0*/  IABS R14, R15 ;  /* 0x0000000f000e7213 */ /* 0x000fe20000000000 */
[----:B------:R-:W0:Y:S01]  /*27b0*/  LDC R20, c[0x0][0x3c0] ;  /* 0x0000f000ff147b82 */ /* 0x000e220000000800 */
[----:B------:R-:W-:-:S04]  /*27c0*/  IMAD.HI.U32 R21, R3, R21, R2 ;  /* 0x0000001503157227 */ /* 0x000fc800078e0002 */
[----:B------:R-:W-:-:S04]  /*27d0*/  IMAD.MOV.U32 R2, RZ, RZ, R14 ;  /* 0x000000ffff027224 */ /* 0x000fc800078e000e */
[----:B------:R-:W-:-:S05]  /*27e0*/  IMAD.HI.U32 R26, R21, R2, RZ ;  /* 0x00000002151a7227 */ /* 0x000fca00078e00ff */
[----:B------:R-:W-:-:S05]  /*27f0*/  IADD3 R3, PT, PT, -R26, RZ, RZ ;  /* 0x000000ff1a037210 */ /* 0x000fca0007ffe1ff */
[----:B------:R-:W-:-:S05]  /*2800*/  IMAD R2, R5, R3, R2 ;  /* 0x0000000305027224 */ /* 0x000fca00078e0202 */
[----:B------:R-:W-:Y:S02]  /*2810*/  ISETP.GT.U32.AND P3, PT, R5, R2, PT ;  /* 0x000000020500720c */ /* 0x000fe40003f64070 */
[----:B0-----:R-:W-:-:S04]  /*2820*/  IABS R21, R20 ;  /* 0x0000001400157213 */ /* 0x001fc80000000000 */
[----:B------:R-:W0:Y:S07]  /*2830*/  I2F.RP R30, R21 ;  /* 0x00000015001e7306 */ /* 0x000e2e0000209400 */
[----:B------:R-:W-:Y:S01]  /*2840*/  @!P3 IMAD.IADD R2, R2, 0x1, -R5 ;  /* 0x000000010202b824 */ /* 0x000fe200078e0a05 */
[----:B------:R-:W-:Y:S02]  /*2850*/  @!P3 IADD3 R26, PT, PT, R26, 0x1, RZ ;  /* 0x000000011a1ab810 */ /* 0x000fe40007ffe0ff */
[----:B------:R-:W-:-:S02]  /*2860*/  ISETP.NE.AND P3, PT, R4, RZ, PT ;  /* 0x000000ff0400720c */ /* 0x000fc40003f65270 */
[----:B------:R-:W-:Y:S02]  /*2870*/  ISETP.GE.U32.AND P1, PT, R2, R5, PT ;  /* 0x000000050200720c */ /* 0x000fe40003f26070 */
[----:B------:R-:W-:Y:S01]  /*2880*/  LOP3.LUT R2, R15, R4, RZ, 0x3c, !PT ;  /* 0x000000040f027212 */ /* 0x000fe200078e3cff */
[----:B0-----:R-:W0:Y:S03]  /*2890*/  MUFU.RCP R30, R30 ;  /* 0x0000001e001e7308 */ /* 0x001e260000001000 */
[----:B------:R-:W-:Y:S02]  /*28a0*/  ISETP.GE.AND P4, PT, R2, RZ, PT ;  /* 0x000000ff0200720c */ /* 0x000fe40003f86270 */
[----:B------:R-:W1:Y:S05]  /*28b0*/  LDC.64 R2, c[0x0][0x390] ;  /* 0x0000e400ff027b82 */ /* 0x000e6a0000000a00 */
[----:B------:R-:W-:-:S06]  /*28c0*/  @P1 VIADD R26, R26, 0x1 ;  /* 0x000000011a1a1836 */ /* 0x000fcc0000000000 */
[----:B------:R-:W-:Y:S02]  /*28d0*/  @!P4 IADD3 R26, PT, PT, -R26, RZ, RZ ;  /* 0x000000ff1a1ac210 */ /* 0x000fe40007ffe1ff */
[----:B------:R-:W-:Y:S02]  /*28e0*/  @!P3 LOP3.LUT R26, RZ, R4, RZ, 0x33, !PT ;  /* 0x00000004ff1ab212 */ /* 0x000fe400078e33ff */
[----:B0-----:R-:W-:-:S03]  /*28f0*/  IADD3 R14, PT, PT, R30, 0xffffffe, RZ ;  /* 0x0ffffffe1e0e7810 */ /* 0x001fc60007ffe0ff */
[----:B------:R-:W-:-:S04]  /*2900*/  IMAD.MOV R37, RZ, RZ, -R26 ;  /* 0x000000ffff257224 */ /* 0x000fc800078e0a1a */
[----:B------:R-:W-:Y:S02]  /*2910*/  IMAD R37, R4, R37, R15 ;  /* 0x0000002504257224 */ /* 0x000fe400078e020f */
[----:B------:R-:W0:Y:S01]  /*2920*/  LDC.64 R4, c[0x0][0x398] ;  /* 0x0000e600ff047b82 */ /* 0x000e220000000a00 */
[----:B------:R2:W3:Y:S01]  /*2930*/  F2I.FTZ.U32.TRUNC.NTZ R15, R14 ;  /* 0x0000000e000f7305 */ /* 0x0004e2000021f000 */
[----:B-1----:R-:W-:Y:S01]  /*2940*/  ISETP.NE.U32.AND P3, PT, R2, 0x1, PT ;  /* 0x000000010200780c */ /* 0x002fe20003f65070 */
[----:B--2---:R-:W-:Y:S02]  /*2950*/  HFMA2 R14, -RZ, RZ, 0, 0 ;  /* 0x00000000ff0e7431 */ /* 0x004fe400000001ff */
[----:B---3--:R-:W-:-:S04]  /*2960*/  IMAD.MOV R30, RZ, RZ, -R15 ;  /* 0x000000ffff1e7224 */ /* 0x008fc800078e0a0f */
[----:B------:R-:W-:Y:S01]  /*2970*/  IMAD R39, R30, R21, RZ ;  /* 0x000000151e277224 */ /* 0x000fe200078e02ff */
[----:B0-----:R-:W-:-:S03]  /*2980*/  ISETP.NE.U32.AND P1, PT, R4, 0x1, PT ;  /* 0x000000010400780c */ /* 0x001fc60003f25070 */
        /* <DEDUP_REMOVED lines=15> */
[----:B0-----:R-:W-:Y:S01]  /*2a80*/  ISETP.NE.U32.AND P3, PT, R14, 0x1, PT ;  /* 0x000000010e00780c */ /* 0x001fe20003f65070 */
[----:B------:R-:W-:Y:S01]  /*2a90*/  IMAD.MOV.U32 R4, RZ, RZ, R2 ;  /* 0x000000ffff047224 */ /* 0x000fe200078e0002 */
[----:B------:R-:W-:Y:S02]  /*2aa0*/  SEL R12, R12, RZ, P5 ;  /* 0x000000ff0c0c7207 */ /* 0x000fe40002800000 */
[----:B------:R-:W-:Y:S02]  /*2ab0*/  ISETP.NE.AND.EX P3, PT, R15, RZ, PT, P3 ;  /* 0x000000ff0f00720c */ /* 0x000fe40003f65330 */
[----:B------:R-:W-:-:S02]  /*2ac0*/  @!P4 IADD3 R4, PT, PT, -R4, RZ, RZ ;  /* 0x000000ff0404c210 */ /* 0x000fc40007ffe1ff */
[----:B------:R-:W-:Y:S02]  /*2ad0*/  @!P6 LOP3.LUT R4, RZ, R20, RZ, 0x33, !PT ;  /* 0x00000014ff04e212 */ /* 0x000fe400078e33ff */
[----:B------:R-:W-:Y:S01]  /*2ae0*/  ISETP.NE.AND.EX P4, PT, R5, RZ, PT, P1 ;  /* 0x000000ff0500720c */ /* 0x000fe20003f85310 */
[----:B------:R-:W-:Y:S02]  /*2af0*/  IMAD R5, R12, UR36, RZ ;  /* 0x000000240c057c24 */ /* 0x000fe4000f8e02ff */
[----:B------:R-:W-:Y:S01]  /*2b00*/  IMAD.MOV R2, RZ, RZ, -R4 ;  /* 0x000000ffff027224 */ /* 0x000fe200078e0a04 */
[----:B------:R-:W-:Y:S02]  /*2b10*/  SEL R26, R26, RZ, P4 ;  /* 0x000000ff1a1a7207 */ /* 0x000fe40002000000 */
[----:B------:R-:W-:Y:S01]  /*2b20*/  SEL R4, R4, RZ, P3 ;  /* 0x000000ff04047207 */ /* 0x000fe20001800000 */
[----:B------:R-:W-:Y:S02]  /*2b30*/  IMAD R37, R20, R2, R37 ;  /* 0x0000000214257224 */ /* 0x000fe400078e0225 */
[----:B------:R-:W0:Y:S01]  /*2b40*/  LDC.64 R20, c[0x0][0x3a8] ;  /* 0x0000ea00ff147b82 */ /* 0x000e220000000a00 */
[----:B------:R-:W-:-:S04]  /*2b50*/  IMAD R5, R26, UR37, R5 ;  /* 0x000000251a057c24 */ /* 0x000fc8000f8e0205 */
[----:B------:R-:W-:-:S03]  /*2b60*/  IMAD R4, R4, UR38, R5 ;  /* 0x0000002604047c24 */ /* 0x000fc6000f8e0205 */
[----:B------:R-:W1:Y:S01]  /*2b70*/  LDC.64 R2, c[0x0][0x388] ;  /* 0x0000e200ff027b82 */ /* 0x000e620000000a00 */
        /* <DEDUP_REMOVED lines=26> */
.L_x_8177:
[----:B------:R-:W-:Y:S05]  /*2d20*/  BSYNC.RECONVERGENT B1 ;  /* 0x0000000000017941 */ /* 0x000fea0003800200 */
.L_x_8176:
        /* <DEDUP_REMOVED lines=28> */
[----:B------:R-:W-:Y:S02]  /*2ef0*/  LOP3.LUT R2, R11, R14, RZ, 0x3c, !PT ;  /* 0x0000000e0b027212 */ /* 0x000fe400078e3cff */
[----:B------:R-:W-:Y:S02]  /*2f00*/  ISETP.NE.AND P2, PT, R14, RZ, PT ;  /* 0x000000ff0e00720c */ /* 0x000fe40003f45270 */
[----:B------:R-:W-:Y:S01]  /*2f10*/  ISETP.GE.AND P3, PT, R2, RZ, PT ;  /* 0x000000ff0200720c */ /* 0x000fe20003f66270 */
[----:B0-----:R-:W-:-:S04]  /*2f20*/  VIADD R2, R20, 0xffffffe ;  /* 0x0ffffffe14027836 */ /* 0x001fc80000000000 */
[----:B------:R0:W1:Y:S02]  /*2f30*/  F2I.FTZ.U32.TRUNC.NTZ R3, R2 ;  /* 0x0000000200037305 */ /* 0x000064000021f000 */
[----:B------:R-:W-:-:S06]  /*2f40*/  @P1 VIADD R12, R12, 0x1 ;  /* 0x000000010c0c1836 */ /* 0x000fcc0000000000 */
[----:B------:R-:W-:Y:S01]  /*2f50*/  @!P3 IADD3 R12, PT, PT, -R12, RZ, RZ ;  /* 0x000000ff0c0cb210 */ /* 0x000fe20007ffe1ff */
[----:B0-----:R-:W-:Y:S01]  /*2f60*/  IMAD.MOV.U32 R2, RZ, RZ, RZ ;  /* 0x000000ffff027224 */ /* 0x001fe200078e00ff */
[----:B------:R-:W-:-:S04]  /*2f70*/  @!P2 LOP3.LUT R12, RZ, R14, RZ, 0x33, !PT ;  /* 0x0000000eff0ca212 */ /* 0x000fc800078e33ff */
[----:B------:R-:W-:Y:S01]  /*2f80*/  IADD3 R15, PT, PT, -R12, RZ, RZ ;  /* 0x000000ff0c0f7210 */ /* 0x000fe20007ffe1ff */
[----:B-1----:R-:W-:-:S04]  /*2f90*/  IMAD.MOV R20, RZ, RZ, -R3 ;  /* 0x000000ffff147224 */ /* 0x002fc800078e0a03 */
[----:B------:R-:W-:Y:S02]  /*2fa0*/  IMAD R15, R14, R15, R11 ;  /* 0x0000000f0e0f7224 */ /* 0x000fe400078e020b */
[----:B------:R-:W-:Y:S02]  /*2fb0*/  IMAD R21, R20, R5, RZ ;  /* 0x0000000514157224 */ /* 0x000fe400078e02ff */
[----:B------:R-:W0:Y:S01]  /*2fc0*/  LDC R20, c[0x0][0x3c0] ;  /* 0x0000f000ff147b82 */ /* 0x000e220000000800 */
[----:B------:R-:W-:Y:S01]  /*2fd0*/  IABS R14, R15 ;  /* 0x0000000f000e7213 */ /* 0x000fe20000000000 */
[----:B------:R-:W-:-:S03]  /*2fe0*/  IMAD.HI.U32 R21, R3, R21, R2 ;  /* 0x0000001503157227 */ /* 0x000fc600078e0002 */
[----:B------:R-:W-:-:S05]  /*2ff0*/  MOV R2, R14 ;  /* 0x0000000e00027202 */ /* 0x000fca0000000f00 */
[----:B------:R-:W-:-:S04]  /*3000*/  IMAD.HI.U32 R28, R21, R2, RZ ;  /* 0x00000002151c7227 */ /* 0x000fc800078e00ff */
[----:B------:R-:W-:-:S04]  /*3010*/  IMAD.MOV R3, RZ, RZ, -R28 ;  /* 0x000000ffff037224 */ /* 0x000fc800078e0a1c */
[----:B------:R-:W-:-:S05]  /*3020*/  IMAD R2, R5, R3, R2 ;  /* 0x0000000305027224 */ /* 0x000fca00078e0202 */
[----:B------:R-:W-:Y:S02]  /*3030*/  ISETP.GT.U32.AND P2, PT, R5, R2, PT ;  /* 0x000000020500720c */ /* 0x000fe40003f44070 */
[----:B0-----:R-:W-:-:S04]  /*3040*/  IABS R21, R20 ;  /* 0x0000001400157213 */ /* 0x001fc80000000000 */
[----:B------:R-:W0:Y:S07]  /*3050*/  I2F.RP R32, R21 ;  /* 0x0000001500207306 */ /* 0x000e2e0000209400 */
[-C--:B------:R-:W-:Y:S01]  /*3060*/  @!P2 IADD3 R2, PT, PT, R2, -R5.reuse, RZ ;  /* 0x800000050202a210 */ /* 0x080fe20007ffe0ff */
[----:B------:R-:W-:Y:S01]  /*3070*/  @!P2 VIADD R28, R28, 0x1 ;  /* 0x000000011c1ca836 */ /* 0x000fe20000000000 */
[----:B------:R-:W-:Y:S02]  /*3080*/  ISETP.NE.AND P2, PT, R4, RZ, PT ;  /* 0x000000ff0400720c */ /* 0x000fe40003f45270 */
[----:B------:R-:W-:-:S02]  /*3090*/  ISETP.GE.U32.AND P1, PT, R2, R5, PT ;  /* 0x000000050200720c */ /* 0x000fc40003f26070 */
[----:B------:R-:W-:Y:S01]  /*30a0*/  LOP3.LUT R2, R15, R4, RZ, 0x3c, !PT ;  /* 0x000000040f027212 */ /* 0x000fe200078e3cff */
[----:B0-----:R-:W0:Y:S03]  /*30b0*/  MUFU.RCP R32, R32 ;  /* 0x0000002000207308 */ /* 0x001e260000001000 */
[----:B------:R-:W-:Y:S02]  /*30c0*/  ISETP.GE.AND P3, PT, R2, RZ, PT ;  /* 0x000000ff0200720c */ /* 0x000fe40003f66270 */
[----:B------:R-:W1:Y:S05]  /*30d0*/  LDC.64 R2, c[0x0][0x390] ;  /* 0x0000e400ff027b82 */ /* 0x000e6a0000000a00 */
[----:B------:R-:W-:-:S06]  /*30e0*/  @P1 IADD3 R28, PT, PT, R28, 0x1, RZ ;  /* 0x000000011c1c1810 */ /* 0x000fcc0007ffe0ff */
[----:B------:R-:W-:Y:S01]  /*30f0*/  @!P3 IMAD.MOV R28, RZ, RZ, -R28 ;  /* 0x000000ffff1cb224 */ /* 0x000fe200078e0a1c */
[----:B------:R-:W-:Y:S01]  /*3100*/  @!P2 LOP3.LUT R28, RZ, R4, RZ, 0x33, !PT ;  /* 0x00000004ff1ca212 */ /* 0x000fe200078e33ff */
[----:B0-----:R-:W-:-:S03]  /*3110*/  VIADD R14, R32, 0xffffffe ;  /* 0x0ffffffe200e7836 */ /* 0x001fc60000000000 */
[----:B------:R-:W-:-:S05]  /*3120*/  IADD3 R37, PT, PT, -R28, RZ, RZ ;  /* 0x000000ff1c257210 */ /* 0x000fca0007ffe1ff */
[----:B------:R-:W-:Y:S02]  /*3130*/  IMAD R37, R4, R37, R15 ;  /* 0x0000002504257224 */ /* 0x000fe400078e020f */
[----:B------:R0:W2:Y:S01]  /*3140*/  F2I.FTZ.U32.TRUNC.NTZ R15, R14 ;  /* 0x0000000e000f7305 */ /* 0x0000a2000021f000 */
[----:B------:R-:W3:Y:S01]  /*3150*/  LDC.64 R4, c[0x0][0x398] ;  /* 0x0000e600ff047b82 */ /* 0x000ee20000000a00 */
[----:B-1----:R-:W-:Y:S01]  /*3160*/  ISETP.NE.U32.AND P2, PT, R2, 0x1, PT ;  /* 0x000000010200780c */ /* 0x002fe20003f45070 */
[----:B0-----:R-:W-:Y:S01]  /*3170*/  IMAD.MOV.U32 R14, RZ, RZ, RZ ;  /* 0x000000ffff0e7224 */ /* 0x001fe200078e00ff */
[----:B--2---:R-:W-:-:S05]  /*3180*/  IADD3 R32, PT, PT, RZ, -R15, RZ ;  /* 0x8000000fff207210 */ /* 0x004fca0007ffe0ff */
[----:B------:R-:W-:-:S04]  /*3190*/  IMAD R39, R32, R21, RZ ;  /* 0x0000001520277224 */ /* 0x000fc800078e02ff */
[----:B------:R-:W-:Y:S01]  /*31a0*/  IMAD.HI.U32 R39, R15, R39, R14 ;  /* 0x000000270f277227 */ /* 0x000fe200078e000e */
[----:B---3--:R-:W-:Y:S02]  /*31b0*/  ISETP.NE.U32.AND P1, PT, R4, 0x1, PT ;  /* 0x000000010400780c */ /* 0x008fe40003f25070 */
        /* <DEDUP_REMOVED lines=19> */
[----:B------:R-:W-:Y:S02]  /*32f0*/  IADD3 R2, PT, PT, -R4, RZ, RZ ;  /* 0x000000ff04027210 */ /* 0x000fe40007ffe1ff */
[----:B0-----:R-:W-:Y:S02]  /*3300*/  ISETP.NE.U32.AND P2, PT, R14, 0x1, PT ;  /* 0x000000010e00780c */ /* 0x001fe40003f45070 */
[----:B------:R-:W-:Y:S01]  /*3310*/  SEL R12, R12, RZ, P4 ;  /* 0x000000ff0c0c7207 */ /* 0x000fe20002000000 */
[----:B------:R-:W-:Y:S01]  /*3320*/  IMAD R37, R20, R2, R37 ;  /* 0x0000000214257224 */ /* 0x000fe200078e0225 */
[----:B------:R-:W-:Y:S01]  /*3330*/  ISETP.NE.AND.EX P2, PT, R15, RZ, PT, P2 ;  /* 0x000000ff0f00720c */ /* 0x000fe20003f45320 */
[----:B------:R-:W0:Y:S02]  /*3340*/  LDC.64 R20, c[0x0][0x3a8] ;  /* 0x0000ea00ff147b82 */ /* 0x000e240000000a00 */
[----:B------:R-:W-:Y:S01]  /*3350*/  IMAD R5, R12, UR36, RZ ;  /* 0x000000240c057c24 */ /* 0x000fe2000f8e02ff */
[----:B------:R-:W-:-:S03]  /*3360*/  SEL R4, R4, RZ, P2 ;  /* 0x000000ff04047207 */ /* 0x000fc60001000000 */
[----:B------:R-:W-:Y:S02]  /*3370*/  IMAD R5, R28, UR37, R5 ;  /* 0x000000251c057c24 */ /* 0x000fe4000f8e0205 */
[----:B------:R-:W1:Y:S02]  /*3380*/  LDC.64 R2, c[0x0][0x388] ;  /* 0x0000e200ff027b82 */ /* 0x000e640000000a00 */
        /* <DEDUP_REMOVED lines=27> */
.L_x_8179:
[----:B------:R-:W-:Y:S05]  /*3540*/  BSYNC.RECONVERGENT B1 ;  /* 0x0000000000017941 */ /* 0x000fea0003800200 */
.L_x_8178:
        /* <DEDUP_REMOVED lines=20> */
[-C--:B------:R-:W-:Y:S01]  /*3690*/  FFMA.SAT R2, R36, R11.reuse, 0.5 ;  /* 0x3f00000024027423 */ /* 0x080fe2000000200b */
[----:B------:R-:W-:Y:S01]  /*36a0*/  FFMA.SAT R0, R34, R11, 0.5 ;  /* 0x3f00000022007423 */ /* 0x000fe2000000200b */
[-C--:B------:R-:W-:Y:S01]  /*36b0*/  FFMA.RM R8, R8, R5.reuse, 12582913 ;  /* 0x4b40000108087423 */ /* 0x080fe20000004005 */
[C---:B------:R-:W-:Y:S01]  /*36c0*/  FADD R12, -R15.reuse, R6 ;  /* 0x000000060f0c7221 */ /* 0x040fe20000000100 */
[-C--:B------:R-:W-:Y:S01]  /*36d0*/  FFMA.RM R2, R2, R5.reuse, 12582913 ;  /* 0x4b40000102027423 */ /* 0x080fe20000004005 */
[----:B------:R-:W-:Y:S01]  /*36e0*/  FFMA.RM R0, R0, R5, 12582913 ;  /* 0x4b40000100007423 */ /* 0x000fe20000004005 */
[----:B------:R-:W-:Y:S01]  /*36f0*/  FADD R3, R8, -12583039 ;  /* 0xcb40007f08037421 */ /* 0x000fe20000000000 */
[C---:B------:R-:W-:Y:S01]  /*3700*/  FADD R16, -R15.reuse, R16 ;  /* 0x000000100f107221 */ /* 0x040fe20000000100 */
[----:B------:R-:W-:Y:S01]  /*3710*/  FADD R7, R2, -12583039 ;  /* 0xcb40007f02077421 */ /* 0x000fe20000000000 */
[-C--:B------:R-:W-:Y:S01]  /*3720*/  FFMA.SAT R6, R20, R11.reuse, 0.5 ;  /* 0x3f00000014067423 */ /* 0x080fe2000000200b */
[----:B------:R-:W-:Y:S01]  /*3730*/  FFMA R3, R38, 1.4426950216293334961, -R3 ;  /* 0x3fb8aa3b26037823 */ /* 0x000fe20000000803 */
[----:B------:R-:W-:Y:S01]  /*3740*/  FFMA.SAT R4, R16, R11, 0.5 ;  /* 0x3f00000010047423 */ /* 0x000fe2000000200b */
[----:B------:R-:W-:Y:S01]  /*3750*/  FFMA R7, R36, 1.4426950216293334961, -R7 ;  /* 0x3fb8aa3b24077823 */ /* 0x000fe20000000807 */
[-C--:B------:R-:W-:Y:S01]  /*3760*/  FFMA.RM R6, R6, R5.reuse, 12582913 ;  /* 0x4b40000106067423 */ /* 0x080fe20000004005 */
[----:B------:R-:W-:Y:S01]  /*3770*/  FFMA R38, R38, 1.925963033500011079e-08, R3 ;  /* 0x32a5706026267823 */ /* 0x000fe20000000003 */
[----:B------:R-:W-:Y:S01]  /*3780*/  FADD R3, R0, -12583039 ;  /* 0xcb40007f00037421 */ /* 0x000fe20000000000 */
[----:B------:R-:W-:Y:S01]  /*3790*/  FFMA R36, R36, 1.925963033500011079e-08, R7 ;  /* 0x32a5706024247823 */ /* 0x000fe20000000007 */
[C---:B------:R-:W-:Y:S01]  /*37a0*/  FADD R14, -R15.reuse, R17 ;  /* 0x000000110f0e7221 */ /* 0x040fe20000000100 */
[C---:B------:R-:W-:Y:S01]  /*37b0*/  FADD R30, -R15.reuse, R30 ;  /* 0x0000001e0f1e7221 */ /* 0x040fe20000000100 */
[----:B------:R-:W-:Y:S01]  /*37c0*/  FFMA R7, R34, 1.4426950216293334961, -R3 ;  /* 0x3fb8aa3b22077823 */ /* 0x000fe20000000803 */
[----:B------:R-:W-:Y:S01]  /*37d0*/  FFMA.RM R3, R4, R5, 12582913 ;  /* 0x4b40000104037423 */ /* 0x000fe20000004005 */
[----:B------:R-:W-:Y:S01]  /*37e0*/  FFMA.SAT R4, R12, R11, 0.5 ;  /* 0x3f0000000c047423 */ /* 0x000fe2000000200b */
[----:B------:R-:W-:Y:S01]  /*37f0*/  FADD R26, -R15, R26 ;  /* 0x0000001a0f1a7221 */ /* 0x000fe20000000100 */
[----:B------:R-:W-:Y:S01]  /*3800*/  FFMA R34, R34, 1.925963033500011079e-08, R7 ;  /* 0x32a5706022227823 */ /* 0x000fe20000000007 */
[----:B------:R-:W-:Y:S01]  /*3810*/  FADD R7, R6, -12583039 ;  /* 0xcb40007f06077421 */ /* 0x000fe20000000000 */
[----:B------:R-:W-:Y:S01]  /*3820*/  FADD R9, R3, -12583039 ;  /* 0xcb40007f03097421 */ /* 0x000fe20000000000 */
[C---:B------:R-:W-:Y:S01]  /*3830*/  FADD R32, -R15.reuse, R32 ;  /* 0x000000200f207221 */ /* 0x040fe20000000100 */
[----:B------:R-:W-:Y:S01]  /*3840*/  FADD R28, -R15, R28 ;  /* 0x0000001c0f1c7221 */ /* 0x000fe20000000100 */
[----:B------:R-:W-:Y:S01]  /*3850*/  FFMA R7, R20, 1.4426950216293334961, -R7 ;  /* 0x3fb8aa3b14077823 */ /* 0x000fe20000000807 */
[----:B------:R-:W-:Y:S01]  /*3860*/  FFMA R9, R16, 1.4426950216293334961, -R9 ;  /* 0x3fb8aa3b10097823 */ /* 0x000fe20000000809 */
[----:B------:R0:W2:Y:S01]  /*3870*/  MUFU.EX2 R37, R36 ;  /* 0x0000002400257308 */ /* 0x0000a20000000800 */
[----:B------:R-:W-:-:S02]  /*3880*/  IMAD.SHL.U32 R2, R2, 0x800000, RZ ;  /* 0x0080000002027824 */ /* 0x000fc400078e00ff */
[----:B------:R-:W-:Y:S01]  /*3890*/  FFMA R15, R20, 1.925963033500011079e-08, R7 ;  /* 0x32a57060140f7823 */ /* 0x000fe20000000007 */
[----:B------:R-:W-:Y:S01]  /*38a0*/  FFMA.RM R7, R4, R5, 12582913 ;  /* 0x4b40000104077423 */ /* 0x000fe20000004005 */
[----:B------:R-:W-:Y:S01]  /*38b0*/  FFMA R21, R16, 1.925963033500011079e-08, R9 ;  /* 0x32a5706010157823 */ /* 0x000fe20000000009 */
[----:B------:R-:W-:Y:S01]  /*38c0*/  FFMA.SAT R16, R14, R11, 0.5 ;  /* 0x3f0000000e107423 */ /* 0x000fe2000000200b */
[----:B------:R-:W-:Y:S01]  /*38d0*/  SHF.L.U32 R8, R8, 0x17, RZ ;  /* 0x0000001708087819 */ /* 0x000fe200000006ff */
[C---:B------:R-:W-:Y:S01]  /*38e0*/  FADD R9, R7.reuse, -12583039 ;  /* 0xcb40007f07097421 */ /* 0x040fe20000000000 */
[----:B------:R3:W4:Y:S01]  /*38f0*/  MUFU.EX2 R17, R38 ;  /* 0x0000002600117308 */ /* 0x0007220000000800 */
[----:B------:R-:W-:Y:S01]  /*3900*/  FFMA.RM R4, R16, R5, 12582913 ;  /* 0x4b40000110047423 */ /* 0x000fe20000004005 */
[----:B0-----:R-:W-:Y:S01]  /*3910*/  FFMA.SAT R36, R32, R11, 0.5 ;  /* 0x3f00000020247423 */ /* 0x001fe2000000200b */
[----:B------:R-:W-:Y:S01]  /*3920*/  FFMA R9, R12, 1.4426950216293334961, -R9 ;  /* 0x3fb8aa3b0c097823 */ /* 0x000fe20000000809 */
[----:B------:R-:W-:-:S02]  /*3930*/  IMAD.SHL.U32 R7, R7, 0x800000, RZ ;  /* 0x0080000007077824 */ /* 0x000fc400078e00ff */
[----:B------:R-:W-:Y:S01]  /*3940*/  FADD R13, R4, -12583039 ;  /* 0xcb40007f040d7421 */ /* 0x000fe20000000000 */
[----:B------:R-:W-:Y:S01]  /*3950*/  FFMA R9, R12, 1.925963033500011079e-08, R9 ;  /* 0x32a570600c097823 */ /* 0x000fe20000000009 */
[----:B------:R-:W-:Y:S02]  /*3960*/  FFMA.SAT R12, R10, R11, 0.5 ;  /* 0x3f0000000a0c7423 */ /* 0x000fe4000000200b */
[----:B------:R-:W-:Y:S01]  /*3970*/  FFMA R13, R14, 1.4426950216293334961, -R13 ;  /* 0x3fb8aa3b0e0d7823 */ /* 0x000fe2000000080d */
[----:B--2---:R-:W-:Y:S01]  /*3980*/  FMUL R16, R2, R37 ;  /* 0x0000002502107220 */ /* 0x004fe20000400000 */
[----:B------:R-:W-:Y:S01]  /*3990*/  FFMA.SAT R2, R26, R11, 0.5 ;  /* 0x3f0000001a027423 */ /* 0x000fe2000000200b */
[----:B------:R-:W-:Y:S01]  /*39a0*/  FFMA.RM R12, R12, R5, 12582913 ;  /* 0x4b4000010c0c7423 */ /* 0x000fe20000004005 */
[----:B------:R-:W-:Y:S01]  /*39b0*/  FFMA R14, R14, 1.925963033500011079e-08, R13 ;  /* 0x32a570600e0e7823 */ /* 0x000fe2000000000d */
[----:B---3--:R-:W-:Y:S01]  /*39c0*/  FFMA.SAT R38, R28, R11, 0.5 ;  /* 0x3f0000001c267423 */ /* 0x008fe2000000200b */
[----:B------:R-:W-:Y:S01]  /*39d0*/  FFMA.RM R2, R2, R5, 12582913 ;  /* 0x4b40000102027423 */ /* 0x000fe20000004005 */
[----:B------:R-:W-:Y:S01]  /*39e0*/  FADD R13, R12, -12583039 ;  /* 0xcb40007f0c0d7421 */ /* 0x000fe20000000000 */
[----:B----4-:R-:W-:Y:S01]  /*39f0*/  FMUL R17, R8, R17 ;  /* 0x0000001108117220 */ /* 0x010fe20000400000 */
[----:B------:R-:W-:Y:S01]  /*3a00*/  MUFU.EX2 R21, R21 ;  /* 0x0000001500157308 */ /* 0x000fe20000000800 */
[----:B------:R-:W-:Y:S01]  /*3a10*/  FADD R37, R2, -12583039 ;  /* 0xcb40007f02257421 */ /* 0x000fe20000000000 */
[----:B------:R-:W-:-:S03]  /*3a20*/  FFMA R13, R10, 1.4426950216293334961, -R13 ;  /* 0x3fb8aa3b0a0d7823 */ /* 0x000fc6000000080d */
[----:B------:R-:W-:Y:S01]  /*3a30*/  FFMA R37, R26, 1.4426950216293334961, -R37 ;  /* 0x3fb8aa3b1a257823 */ /* 0x000fe20000000825 */
[----:B------:R-:W-:Y:S01]  /*3a40*/  FFMA R20, R10, 1.925963033500011079e-08, R13 ;  /* 0x32a570600a147823 */ /* 0x000fe2000000000d */
[----:B------:R-:W-:Y:S01]  /*3a50*/  FFMA.SAT R10, R30, R11, 0.5 ;  /* 0x3f0000001e0a7423 */ /* 0x000fe2000000200b */
[----:B------:R0:W-:Y:S01]  /*3a60*/  MUFU.EX2 R8, R15 ;  /* 0x0000000f00087308 */ /* 0x0001e20000000800 */
[-C--:B------:R-:W-:Y:S01]  /*3a70*/  FFMA.RM R11, R36, R5.reuse, 12582913 ;  /* 0x4b400001240b7423 */ /* 0x080fe20000004005 */
[----:B------:R-:W-:Y:S01]  /*3a80*/  FFMA R26, R26, 1.925963033500011079e-08, R37 ;  /* 0x32a570601a1a7823 */ /* 0x000fe20000000025 */
[-C--:B------:R-:W-:Y:S02]  /*3a90*/  FFMA.RM R13, R10, R5.reuse, 12582913 ;  /* 0x4b4000010a0d7423 */ /* 0x080fe40000004005 */
[C---:B------:R-:W-:Y:S01]  /*3aa0*/  FADD R37, R11.reuse, -12583039 ;  /* 0xcb40007f0b257421 */ /* 0x040fe20000000000 */
[----:B------:R-:W-:Y:S01]  /*3ab0*/  SHF.L.U32 R11, R11, 0x17, RZ ;  /* 0x000000170b0b7819 */ /* 0x000fe200000006ff */
[C---:B------:R-:W-:Y:S01]  /*3ac0*/  FADD R39, R13.reuse, -12583039 ;  /* 0xcb40007f0d277421 */ /* 0x040fe20000000000 */
[----:B------:R-:W2:Y:S01]  /*3ad0*/  MUFU.EX2 R10, R34 ;  /* 0x00000022000a7308 */ /* 0x000ea20000000800 */
[----:B0-----:R-:W-:Y:S01]  /*3ae0*/  FFMA.RM R15, R38, R5, 12582913 ;  /* 0x4b400001260f7423 */ /* 0x001fe20000004005 */
[----:B------:R-:W-:Y:S01]  /*3af0*/  SHF.L.U32 R5, R0, 0x17, RZ ;  /* 0x0000001700057819 */ /* 0x000fe200000006ff */
[----:B------:R-:W-:Y:S01]  /*3b00*/  FFMA R39, R30, 1.4426950216293334961, -R39 ;  /* 0x3fb8aa3b1e277823 */ /* 0x000fe20000000827 */
[----:B------:R-:W-:-:S03]  /*3b10*/  SHF.L.U32 R13, R13, 0x17, RZ ;  /* 0x000000170d0d7819 */ /* 0x000fc600000006ff */
[----:B------:R-:W-:Y:S01]  /*3b20*/  FFMA R30, R30, 1.925963033500011079e-08, R39 ;  /* 0x32a570601e1e7823 */ /* 0x000fe20000000027 */
[----:B------:R-:W-:Y:S01]  /*3b30*/  FFMA R39, R32, 1.4426950216293334961, -R37 ;  /* 0x3fb8aa3b20277823 */ /* 0x000fe20000000825 */
[----:B------:R-:W-:Y:S01]  /*3b40*/  IMAD.SHL.U32 R37, R6, 0x800000, RZ ;  /* 0x0080000006257824 */ /* 0x000fe200078e00ff */
[----:B------:R0:W3:Y:S02]  /*3b50*/  MUFU.EX2 R34, R9 ;  /* 0x0000000900227308 */ /* 0x0000e40000000800 */
[----:B------:R-:W-:Y:S01]  /*3b60*/  FFMA R32, R32, 1.925963033500011079e-08, R39 ;  /* 0x32a5706020207823 */ /* 0x000fe20000000027 */
[----:B--2---:R-:W-:-:S05]  /*3b70*/  FMUL R10, R5, R10 ;  /* 0x0000000a050a7220 */ /* 0x004fca0000400000 */
[----:B------:R-:W2:Y:S01]  /*3b80*/  MUFU.EX2 R14, R14 ;  /* 0x0000000e000e7308 */ /* 0x000ea20000000800 */
[----:B0-----:R-:W-:Y:S01]  /*3b90*/  FMUL R9, R37, R8 ;  /* 0x0000000825097220 */ /* 0x001fe20000400000 */
[----:B------:R-:W-:Y:S01]  /*3ba0*/  SHF.L.U32 R8, R3, 0x17, RZ ;  /* 0x0000001703087819 */ /* 0x000fe200000006ff */
[----:B------:R-:W-:Y:S01]  /*3bb0*/  FADD R3, RZ, R17 ;  /* 0x00000011ff037221 */ /* 0x000fe20000000000 */
[C---:B------:R-:W-:Y:S01]  /*3bc0*/  FADD R5, R15.reuse, -12583039 ;  /* 0xcb40007f0f057421 */ /* 0x040fe20000000000 */
[----:B------:R-:W-:Y:S02]  /*3bd0*/  IMAD.SHL.U32 R15, R15, 0x800000, RZ ;  /* 0x008000000f0f7824 */ /* 0x000fe400078e00ff */
[----:B------:R-:W-:Y:S01]  /*3be0*/  FADD R3, R3, R16 ;  /* 0x0000001003037221 */ /* 0x000fe20000000000 */
[----:B------:R-:W0:Y:S01]  /*3bf0*/  MUFU.EX2 R20, R20 ;  /* 0x0000001400147308 */ /* 0x000e220000000800 */
[----:B------:R-:W-:Y:S01]  /*3c00*/  FMUL R8, R8, R21 ;  /* 0x0000001508087220 */ /* 0x000fe20000400000 */
[----:B------:R-:W-:Y:S01]  /*3c10*/  FFMA R21, R28, 1.4426950216293334961, -R5 ;  /* 0x3fb8aa3b1c157823 */ /* 0x000fe20000000805 */
[----:B------:R-:W-:Y:S01]  /*3c20*/  FADD R0, R3, R10 ;  /* 0x0000000a03007221 */ /* 0x000fe20000000000 */
[----:B------:R-:W-:Y:S01]  /*3c30*/  SHF.L.U32 R5, R4, 0x17, RZ ;  /* 0x0000001704057819 */ /* 0x000fe200000006ff */
[----:B---3--:R-:W-:Y:S01]  /*3c40*/  FMUL R7, R7, R34 ;  /* 0x0000002207077220 */ /* 0x008fe20000400000 */
[----:B------:R-:W-:Y:S01]  /*3c50*/  FFMA R28, R28, 1.925963033500011079e-08, R21 ;  /* 0x32a570601c1c7823 */ /* 0x000fe20000000015 */
[----:B------:R-:W-:Y:S01]  /*3c60*/  FADD R3, R0, R9 ;  /* 0x0000000900037221 */ /* 0x000fe20000000000 */
[----:B------:R-:W3:Y:S01]  /*3c70*/  MUFU.EX2 R30, R30 ;  /* 0x0000001e001e7308 */ /* 0x000ee20000000800 */
[----:B------:R-:W-:-:S02]  /*3c80*/  IMAD.SHL.U32 R21, R12, 0x800000, RZ ;  /* 0x008000000c157824 */ /* 0x000fc400078e00ff */
[----:B--2---:R-:W-:Y:S01]  /*3c90*/  FMUL R6, R5, R14 ;  /* 0x0000000e05067220 */ /* 0x004fe20000400000 */
[----:B------:R-:W-:-:S04]  /*3ca0*/  FADD R0, R3, R8 ;  /* 0x0000000803007221 */ /* 0x000fc80000000000 */
[----:B------:R-:W-:Y:S01]  /*3cb0*/  FADD R3, R0, R7 ;  /* 0x0000000700037221 */ /* 0x000fe20000000000 */
[----:B------:R-:W2:Y:S01]  /*3cc0*/  MUFU.EX2 R26, R26 ;  /* 0x0000001a001a7308 */ /* 0x000ea20000000800 */
[----:B0-----:R-:W-:Y:S02]  /*3cd0*/  FMUL R5, R21, R20 ;  /* 0x0000001415057220 */ /* 0x001fe40000400000 */
[----:B------:R-:W-:Y:S01]  /*3ce0*/  FADD R0, R3, R6 ;  /* 0x0000000603007221 */ /* 0x000fe20000000000 */
[----:B------:R-:W-:-:S04]  /*3cf0*/  IMAD.SHL.U32 R3, R2, 0x800000, RZ ;  /* 0x0080000002037824 */ /* 0x000fc800078e00ff */
[----:B------:R-:W0:Y:S01]  /*3d00*/  MUFU.EX2 R32, R32 ;  /* 0x0000002000207308 */ /* 0x000e220000000800 */
[----:B---3--:R-:W-:Y:S01]  /*3d10*/  FMUL R4, R13, R30 ;  /* 0x0000001e0d047220 */ /* 0x008fe20000400000 */
[----:B------:R-:W-:-:S04]  /*3d20*/  FADD R13, R0, R5 ;  /* 0x00000005000d7221 */ /* 0x000fc80000000000 */
[----:B------:R-:W-:Y:S02]  /*3d30*/  FADD R0, R13, R4 ;  /* 0x000000040d007221 */ /* 0x000fe40000000000 */
[----:B------:R-:W3:Y:S01]  /*3d40*/  MUFU.EX2 R28, R28 ;  /* 0x0000001c001c7308 */ /* 0x000ee20000000800 */
[----:B--2---:R-:W-:Y:S01]  /*3d50*/  FMUL R3, R3, R26 ;  /* 0x0000001a03037220 */ /* 0x004fe20000400000 */
        /* <DEDUP_REMOVED lines=14> */
.L_x_8229:
        /* <DEDUP_REMOVED lines=13> */
[----:B01----:R-:W-:Y:S05]  /*3f10*/  CALL.REL.NOINC `($__internal_119_$__cuda_sm3x_div_rn_noftz_f32_slowpath) ;  /* 0x0000001c00987944 */ /* 0x003fea0003c00000 */
[----:B------:R-:W-:-:S07]  /*3f20*/  MOV R12, R11 ;  /* 0x0000000b000c7202 */ /* 0x000fce0000000f00 */
.L_x_8182:
[----:B------:R-:W-:Y:S05]  /*3f30*/  BSYNC.RECONVERGENT B3 ;  /* 0x0000000000037941 */ /* 0x000fea0003800200 */
.L_x_8181:
        /* <DEDUP_REMOVED lines=12> */
[----:B01----:R-:W-:Y:S05]  /*4000*/  CALL.REL.NOINC `($__internal_119_$__cuda_sm3x_div_rn_noftz_f32_slowpath) ;  /* 0x0000001c005c7944 */ /* 0x003fea0003c00000 */
[----:B------:R-:W-:-:S07]  /*4010*/  IMAD.MOV.U32 R13, RZ, RZ, R11 ;  /* 0x000000ffff0d7224 */ /* 0x000fce00078e000b */
.L_x_8184:
[----:B------:R-:W-:Y:S05]  /*4020*/  BSYNC.RECONVERGENT B3 ;  /* 0x0000000000037941 */ /* 0x000fea0003800200 */
.L_x_8183:
        /* <DEDUP_REMOVED lines=14> */
.L_x_8186:
[----:B------:R-:W-:Y:S05]  /*4110*/  BSYNC.RECONVERGENT B3 ;  /* 0x0000000000037941 */ /* 0x000fea0003800200 */
.L_x_8185:
        /* <DEDUP_REMOVED lines=14> */
.L_x_8188:
[----:B------:R-:W-:Y:S05]  /*4200*/  BSYNC.RECONVERGENT B3 ;  /* 0x0000000000037941 */ /* 0x000fea0003800200 */
.L_x_8187:
        /* <DEDUP_REMOVED lines=14> */
.L_x_8190:
[----:B------:R-:W-:Y:S05]  /*42f0*/  BSYNC.RECONVERGENT B3 ;  /* 0x0000000000037941 */ /* 0x000fea0003800200 */
.L_x_8189:
        /* <DEDUP_REMOVED lines=14> */
.L_x_8192:
[----:B------:R-:W-:Y:S05]  /*43e0*/  BSYNC.RECONVERGENT B3 ;  /* 0x0000000000037941 */ /* 0x000fea0003800200 */
.L_x_8191:
        /* <DEDUP_REMOVED lines=14> */
.L_x_8194:
[----:B------:R-:W-:Y:S05]  /*44d0*/  BSYNC.RECONVERGENT B3 ;  /* 0x0000000000037941 */ /* 0x000fea0003800200 */
.L_x_8193:
        /* <DEDUP_REMOVED lines=14> */
.L_x_8196:
[----:B------:R-:W-:Y:S05]  /*45c0*/  BSYNC.RECONVERGENT B3 ;  /* 0x0000000000037941 */ /* 0x000fea0003800200 */
.L_x_8195:
        /* <DEDUP_REMOVED lines=14> */
.L_x_8198:
[----:B------:R-:W-:Y:S05]  /*46b0*/  BSYNC.RECONVERGENT B3 ;  /* 0x0000000000037941 */ /* 0x000fea0003800200 */
.L_x_8197:
        /* <DEDUP_REMOVED lines=14> */
.L_x_8200:
[----:B------:R-:W-:Y:S05]  /*47a0*/  BSYNC.RECONVERGENT B3 ;  /* 0x0000000000037941 */ /* 0x000fea0003800200 */
.L_x_8199:
        /* <DEDUP_REMOVED lines=14> */
.L_x_8202:
[----:B------:R-:W-:Y:S05]  /*4890*/  BSYNC.RECONVERGENT B3 ;  /* 0x0000000000037941 */ /* 0x000fea0003800200 */
.L_x_8201:
        /* <DEDUP_REMOVED lines=14> */
.L_x_8204:
[----:B------:R-:W-:Y:S05]  /*4980*/  BSYNC.RECONVERGENT B3 ;  /* 0x0000000000037941 */ /* 0x000fea0003800200 */
.L_x_8203:
[----:B------:R-:W2:Y:S01]  /*4990*/  LDC.64 R2, c[0x0][0x410] ;  /* 0x00010400ff027b82 */ /* 0x000ea20000000a00 */
[----:B------:R-:W-:Y:S01]  /*49a0*/  BSSY.RECONVERGENT B1, `(.L_x_8205) ;  /* 0x000001c000017945 */ /* 0x000fe20003800200 */
[-C--:B--2---:R-:W-:Y:S02]  /*49b0*/  ISETP.GE.U32.AND P2, PT, R27, R2.reuse, PT ;  /* 0x000000021b00720c */ /* 0x084fe40003f46070 */
        /* <DEDUP_REMOVED lines=26> */
.L_x_8206:
[----:B------:R-:W-:Y:S05]  /*4b60*/  BSYNC.RECONVERGENT B1 ;  /* 0x0000000000017941 */ /* 0x000fea0003800200 */
.L_x_8205:
        /* <DEDUP_REMOVED lines=18> */
.L_x_8208:
[----:B------:R-:W-:Y:S05]  /*4c90*/  BSYNC.RECONVERGENT B1 ;  /* 0x0000000000017941 */ /* 0x000fea0003800200 */
.L_x_8207:
        /* <DEDUP_REMOVED lines=18> */
.L_x_8210:
[----:B------:R-:W-:Y:S05]  /*4dc0*/  BSYNC.RECONVERGENT B1 ;  /* 0x0000000000017941 */ /* 0x000fea0003800200 */
.L_x_8209:
        /* <DEDUP_REMOVED lines=18> */
.L_x_8212:
[----:B------:R-:W-:Y:S05]  /*4ef0*/  BSYNC.RECONVERGENT B1 ;  /* 0x0000000000017941 */ /* 0x000fea0003800200 */
.L_x_8211:
        /* <DEDUP_REMOVED lines=18> */
.L_x_8214:
[----:B------:R-:W-:Y:S05]  /*5020*/  BSYNC.RECONVERGENT B1 ;  /* 0x0000000000017941 */ /* 0x000fea0003800200 */
.L_x_8213:
        /* <DEDUP_REMOVED lines=18> */
.L_x_8216:
[----:B------:R-:W-:Y:S05]  /*5150*/  BSYNC.RECONVERGENT B1 ;  /* 0x0000000000017941 */ /* 0x000fea0003800200 */
.L_x_8215:
[----:B------:R-:W-:-:S04]  /*5160*/  IADD3 R24, P0, PT, R22, R24, RZ ;  /* 0x0000001816187210 */ /* 0x000fc80007f1e0ff */
[----:B------:R-:W-:Y:S02]  /*5170*/  LEA.HI.X.SX32 R25, R22, R25, 0x1, P0 ;  /* 0x0000001916197211 */ /* 0x000fe400000f0eff */
[----:B------:R-:W-:-:S04]  /*5180*/  ISETP.GE.U32.AND P0, PT, R24, UR44, PT ;  /* 0x0000002c18007c0c */ /* 0x000fc8000bf06070 */
[----:B------:R-:W-:-:S13]  /*5190*/  ISETP.GE.AND.EX P0, PT, R25, UR45, PT, P0 ;  /* 0x0000002d19007c0c */ /* 0x000fda000bf06300 */
[----:B------:R-:W-:Y:S05]  /*51a0*/  @!P0 BRA `(.L_x_8217) ;  /* 0xffffffb000508947 */ /* 0x000fea000383ffff */
[----:B------:R-:W-:Y:S05]  /*51b0*/  BSYNC B0 ;  /* 0x0000000000007941 */ /* 0x000fea0003800000 */
.L_x_8167:
[----:B------:R-:W-:Y:S05]  /*51c0*/  EXIT ;  /* 0x000000000000794d */ /* 0x000fea0003800000 */
.L_x_8180:
[----:B------:R-:W-:Y:S01]  /*51d0*/  BSSY B1, `(.L_x_8218) ;  /* 0x0000007000017945 */ /* 0x000fe20003800000 */
[----:B------:R-:W-:Y:S01]  /*51e0*/  MOV R12, 0x10 ;  /* 0x00000010000c7802 */ /* 0x000fe20000000f00 */
[----:B------:R-:W-:Y:S01]  /*51f0*/  IMAD.MOV.U32 R11, RZ, RZ, 0x1f ;  /* 0x0000001fff0b7424 */ /* 0x000fe200078e00ff */
[----:B------:R-:W-:-:S07]  /*5200*/  MOV R15, 0xffffffff ;  /* 0xffffffff000f7802 */ /* 0x000fce0000000f00 */
[----:B-1----:R-:W-:Y:S05]  /*5210*/  WARPSYNC.COLLECTIVE R15, `(.L_x_8219) ;  /* 0x000000000f087348 */ /* 0x002fea0003c00000 */
[----:B------:R0:W2:Y:S02]  /*5220*/  SHFL.BFLY P6, R14, R13, R12, R11 ;  /* 0x0c00000c0d0e7389 */ /* 0x0000a400000c000b */
[----:B012---:R-:W-:Y:S05]  /*5230*/  ENDCOLLECTIVE ;  /* 0x000000000000791b */ /* 0x007fea0003800000 */
.L_x_8219:
[----:B------:R-:W-:Y:S05]  /*5240*/  BSYNC B1 ;  /* 0x0000000000017941 */ /* 0x000fea0003800000 */
.L_x_8218:
[----:B------:R-:W-:Y:S01]  /*5250*/  HFMA2 R11, -RZ, RZ, 0, 1.847743988037109375e-06 ;  /* 0x0000001fff0b7431 */ /* 0x000fe200000001ff */
[----:B------:R-:W-:Y:S01]  /*5260*/  FMNMX R13, R14, R13, !PT ;  /* 0x0000000d0e0d7209 */ /* 0x000fe20007800000 */
[----:B------:R-:W-:Y:S02]  /*5270*/  IMAD.MOV.U32 R12, RZ, RZ, 0x8 ;  /* 0x00000008ff0c7424 */ /* 0x000fe400078e00ff */
[----:B------:R-:W-:-:S07]  /*5280*/  IMAD.MOV.U32 R15, RZ, RZ, -0x1 ;  /* 0xffffffffff0f7424 */ /* 0x000fce00078e00ff */
[----:B------:R-:W-:Y:S05]  /*5290*/  WARPSYNC.COLLECTIVE R15, `(.L_x_8220) ;  /* 0x000000000f087348 */ /* 0x000fea0003c00000 */
[----:B------:R0:W1:Y:S02]  /*52a0*/  SHFL.BFLY P6, R14, R13, R12, R11 ;  /* 0x0c00000c0d0e7389 */ /* 0x00006400000c000b */
[----:B01----:R-:W-:Y:S05]  /*52b0*/  ENDCOLLECTIVE ;  /* 0x000000000000791b */ /* 0x003fea0003800000 */
.L_x_8220:
[----:B------:R-:W-:Y:S01]  /*52c0*/  IMAD.MOV.U32 R12, RZ, RZ, 0x4 ;  /* 0x00000004ff0c7424 */ /* 0x000fe200078e00ff */
[----:B------:R-:W-:-:S04]  /*52d0*/  FMNMX R2, R13, R14, !PT ;  /* 0x0000000e0d027209 */ /* 0x000fc80007800000 */
[----:B------:R-:W-:-:S07]  /*52e0*/  MOV R13, R2 ;  /* 0x00000002000d7202 */ /* 0x000fce0000000f00 */
[----:B------:R-:W-:Y:S05]  /*52f0*/  WARPSYNC.COLLECTIVE R15, `(.L_x_8221) ;  /* 0x000000000f087348 */ /* 0x000fea0003c00000 */
[----:B------:R0:W1:Y:S02]  /*5300*/  SHFL.BFLY P6, R14, R13, R12, R11 ;  /* 0x0c00000c0d0e7389 */ /* 0x00006400000c000b */
[----:B01----:R-:W-:Y:S05]  /*5310*/  ENDCOLLECTIVE ;  /* 0x000000000000791b */ /* 0x003fea0003800000 */
.L_x_8221:
[----:B------:R-:W-:Y:S01]  /*5320*/  IMAD.MOV.U32 R12, RZ, RZ, 0x2 ;  /* 0x00000002ff0c7424 */ /* 0x000fe200078e00ff */
[----:B------:R-:W-:-:S04]  /*5330*/  FMNMX R3, R2, R14, !PT ;  /* 0x0000000e02037209 */ /* 0x000fc80007800000 */
[----:B------:R-:W-:-:S07]  /*5340*/  MOV R13, R3 ;  /* 0x00000003000d7202 */ /* 0x000fce0000000f00 */
[----:B------:R-:W-:Y:S05]  /*5350*/  WARPSYNC.COLLECTIVE R15, `(.L_x_8222) ;  /* 0x000000000f087348 */ /* 0x000fea0003c00000 */
[----:B------:R0:W1:Y:S02]  /*5360*/  SHFL.BFLY P6, R14, R13, R12, R11 ;  /* 0x0c00000c0d0e7389 */ /* 0x00006400000c000b */
[----:B01----:R-:W-:Y:S05]  /*5370*/  ENDCOLLECTIVE ;  /* 0x000000000000791b */ /* 0x003fea0003800000 */
.L_x_8222:
[----:B------:R-:W-:Y:S01]  /*5380*/  IMAD.MOV.U32 R12, RZ, RZ, 0x1 ;  /* 0x00000001ff0c7424 */ /* 0x000fe200078e00ff */
[----:B------:R-:W-:-:S04]  /*5390*/  FMNMX R4, R3, R14, !PT ;  /* 0x0000000e03047209 */ /* 0x000fc80007800000 */
[----:B------:R-:W-:-:S07]  /*53a0*/  MOV R13, R4 ;  /* 0x00000004000d7202 */ /* 0x000fce0000000f00 */
[----:B------:R-:W-:Y:S05]  /*53b0*/  WARPSYNC.COLLECTIVE R15, `(.L_x_8223) ;  /* 0x000000000f087348 */ /* 0x000fea0003c00000 */
[----:B------:R0:W1:Y:S02]  /*53c0*/  SHFL.BFLY P6, R14, R13, R12, R11 ;  /* 0x0c00000c0d0e7389 */ /* 0x00006400000c000b */
[----:B01----:R-:W-:Y:S05]  /*53d0*/  ENDCOLLECTIVE ;  /* 0x000000000000791b */ /* 0x003fea0003800000 */
.L_x_8223:
[----:B------:R-:W-:Y:S02]  /*53e0*/  HFMA2 R11, -RZ, RZ, 0.96630859375, -0.0022525787353515625 ;  /* 0x3bbb989dff0b7431 */ /* 0x000fe400000001ff */
        /* <DEDUP_REMOVED lines=89> */
[----:B------:R-:W-:Y:S02]  /*5980*/  FFMA.SAT R11, R28, R11, 0.5 ;  /* 0x3f0000001c0b7423 */ /* 0x000fe4000000200b */
[----:B------:R-:W-:Y:S01]  /*5990*/  SHF.L.U32 R2, R13, 0x17, RZ ;  /* 0x000000170d027819 */ /* 0x000fe200000006ff */
[-C--:B------:R-:W-:Y:S01]  /*59a0*/  FFMA.RM R3, R3, R12.reuse, 12582913 ;  /* 0x4b40000103037423 */ /* 0x080fe2000000400c */
[----:B------:R-:W-:Y:S01]  /*59b0*/  FFMA.RM R12, R11, R12, 12582913 ;  /* 0x4b4000010b0c7423 */ /* 0x000fe2000000400c */
[----:B------:R-:W-:Y:S02]  /*59c0*/  FADD R11, R13, -12583039 ;  /* 0xcb40007f0d0b7421 */ /* 0x000fe40000000000 */
[C---:B------:R-:W-:Y:S01]  /*59d0*/  FADD R15, R3.reuse, -12583039 ;  /* 0xcb40007f030f7421 */ /* 0x040fe20000000000 */
[----:B------:R-:W-:-:S02]  /*59e0*/  IMAD.SHL.U32 R3, R3, 0x800000, RZ ;  /* 0x0080000003037824 */ /* 0x000fc400078e00ff */
[----:B------:R-:W-:Y:S01]  /*59f0*/  FFMA R11, R32, 1.4426950216293334961, -R11 ;  /* 0x3fb8aa3b200b7823 */ /* 0x000fe2000000080b */
[----:B------:R-:W-:-:S03]  /*5a00*/  FFMA R15, R26, 1.4426950216293334961, -R15 ;  /* 0x3fb8aa3b1a0f7823 */ /* 0x000fc6000000080f */
[----:B------:R-:W-:Y:S01]  /*5a10*/  FFMA R32, R32, 1.925963033500011079e-08, R11 ;  /* 0x32a5706020207823 */ /* 0x000fe2000000000b */
[----:B------:R-:W-:Y:S01]  /*5a20*/  FADD R11, R12, -12583039 ;  /* 0xcb40007f0c0b7421 */ /* 0x000fe20000000000 */
[----:B------:R-:W-:Y:S01]  /*5a30*/  FFMA R15, R26, 1.925963033500011079e-08, R15 ;  /* 0x32a570601a0f7823 */ /* 0x000fe2000000000f */
[----:B------:R-:W-:Y:S02]  /*5a40*/  IMAD.SHL.U32 R12, R12, 0x800000, RZ ;  /* 0x008000000c0c7824 */ /* 0x000fe400078e00ff */
[C---:B------:R-:W-:Y:S01]  /*5a50*/  FFMA R11, R28.reuse, 1.4426950216293334961, -R11 ;  /* 0x3fb8aa3b1c0b7823 */ /* 0x040fe2000000080b */
[----:B------:R-:W0:Y:S03]  /*5a60*/  MUFU.EX2 R0, R15 ;  /* 0x0000000f00007308 */ /* 0x000e260000000800 */
[----:B------:R-:W-:Y:S01]  /*5a70*/  FFMA R28, R28, 1.925963033500011079e-08, R11 ;  /* 0x32a570601c1c7823 */ /* 0x000fe2000000000b */
[----:B------:R-:W-:-:S04]  /*5a80*/  FADD R11, RZ, R17 ;  /* 0x00000011ff0b7221 */ /* 0x000fc80000000000 */
[----:B------:R-:W-:Y:S01]  /*5a90*/  FADD R11, R11, R16 ;  /* 0x000000100b0b7221 */ /* 0x000fe20000000000 */
[----:B------:R-:W1:Y:S01]  /*5aa0*/  MUFU.EX2 R15, R32 ;  /* 0x00000020000f7308 */ /* 0x000e620000000800 */
[----:B0-----:R-:W-:Y:S02]  /*5ab0*/  FMUL R3, R3, R0 ;  /* 0x0000000003037220 */ /* 0x001fe40000400000 */
[----:B------:R-:W-:-:S05]  /*5ac0*/  FADD R0, R11, R10 ;  /* 0x0000000a0b007221 */ /* 0x000fca0000000000 */
[----:B------:R-:W0:Y:S01]  /*5ad0*/  MUFU.EX2 R21, R28 ;  /* 0x0000001c00157308 */ /* 0x000e220000000800 */
[----:B------:R-:W-:-:S04]  /*5ae0*/  FADD R11, R0, R9 ;  /* 0x00000009000b7221 */ /* 0x000fc80000000000 */
[----:B------:R-:W-:Y:S01]  /*5af0*/  FADD R0, R11, R8 ;  /* 0x000000080b007221 */ /* 0x000fe20000000000 */
[----:B-1----:R-:W-:Y:S01]  /*5b00*/  FMUL R2, R2, R15 ;  /* 0x0000000f02027220 */ /* 0x002fe20000400000 */
[----:B------:R-:W-:Y:S02]  /*5b10*/  MOV R15, 0xffffffff ;  /* 0xffffffff000f7802 */ /* 0x000fe40000000f00 */
        /* <DEDUP_REMOVED lines=8> */
[----:B------:R-:W-:Y:S01]  /*5ba0*/  FADD R13, R11, R0 ;  /* 0x000000000b0d7221 */ /* 0x000fe20000000000 */
[----:B------:R-:W-:-:S07]  /*5bb0*/  IMAD.MOV.U32 R11, RZ, RZ, 0x1f ;  /* 0x0000001fff0b7424 */ /* 0x000fce00078e00ff */
[----:B------:R-:W-:Y:S05]  /*5bc0*/  WARPSYNC.COLLECTIVE R15, `(.L_x_8224) ;  /* 0x000000000f087348 */ /* 0x000fea0003c00000 */
[----:B------:R0:W1:Y:S02]  /*5bd0*/  SHFL.BFLY P6, R14, R13, R12, R11 ;  /* 0x0c00000c0d0e7389 */ /* 0x00006400000c000b */
[----:B01----:R-:W-:Y:S05]  /*5be0*/  ENDCOLLECTIVE ;  /* 0x000000000000791b */ /* 0x003fea0003800000 */
.L_x_8224:
[----:B------:R-:W-:Y:S02]  /*5bf0*/  HFMA2 R12, -RZ, RZ, 0, 4.76837158203125e-07 ;  /* 0x00000008ff0c7431 */ /* 0x000fe400000001ff */
[----:B------:R-:W-:-:S04]  /*5c00*/  FADD R20, R13, R14 ;  /* 0x0000000e0d147221 */ /* 0x000fc80000000000 */
[----:B------:R-:W-:-:S07]  /*5c10*/  IMAD.MOV.U32 R13, RZ, RZ, R20 ;  /* 0x000000ffff0d7224 */ /* 0x000fce00078e0014 */
[----:B------:R-:W-:Y:S05]  /*5c20*/  WARPSYNC.COLLECTIVE R15, `(.L_x_8225) ;  /* 0x000000000f087348 */ /* 0x000fea0003c00000 */
[----:B------:R0:W1:Y:S02]  /*5c30*/  SHFL.BFLY P6, R14, R13, R12, R11 ;  /* 0x0c00000c0d0e7389 */ /* 0x00006400000c000b */
[----:B01----:R-:W-:Y:S05]  /*5c40*/  ENDCOLLECTIVE ;  /* 0x000000000000791b */ /* 0x003fea0003800000 */
.L_x_8225:
[----:B------:R-:W-:Y:S01]  /*5c50*/  MOV R12, 0x4 ;  /* 0x00000004000c7802 */ /* 0x000fe20000000f00 */
[----:B------:R-:W-:-:S04]  /*5c60*/  FADD R21, R20, R14 ;  /* 0x0000000e14157221 */ /* 0x000fc80000000000 */
[----:B------:R-:W-:-:S07]  /*5c70*/  IMAD.MOV.U32 R13, RZ, RZ, R21 ;  /* 0x000000ffff0d7224 */ /* 0x000fce00078e0015 */
[----:B------:R-:W-:Y:S05]  /*5c80*/  WARPSYNC.COLLECTIVE R15, `(.L_x_8226) ;  /* 0x000000000f087348 */ /* 0x000fea0003c00000 */
[----:B------:R0:W1:Y:S02]  /*5c90*/  SHFL.BFLY P6, R14, R13, R12, R11 ;  /* 0x0c00000c0d0e7389 */ /* 0x00006400000c000b */
[----:B01----:R-:W-:Y:S05]  /*5ca0*/  ENDCOLLECTIVE ;  /* 0x000000000000791b */ /* 0x003fea0003800000 */
.L_x_8226:
[----:B------:R-:W-:Y:S02]  /*5cb0*/  HFMA2 R12, -RZ, RZ, 0, 1.1920928955078125e-07 ;  /* 0x00000002ff0c7431 */ /* 0x000fe400000001ff */
[----:B------:R-:W-:-:S04]  /*5cc0*/  FADD R26, R21, R14 ;  /* 0x0000000e151a7221 */ /* 0x000fc80000000000 */
[----:B------:R-:W-:-:S07]  /*5cd0*/  IMAD.MOV.U32 R13, RZ, RZ, R26 ;  /* 0x000000ffff0d7224 */ /* 0x000fce00078e001a */
[----:B------:R-:W-:Y:S05]  /*5ce0*/  WARPSYNC.COLLECTIVE R15, `(.L_x_8227) ;  /* 0x000000000f087348 */ /* 0x000fea0003c00000 */
[----:B------:R0:W1:Y:S02]  /*5cf0*/  SHFL.BFLY P6, R14, R13, R12, R11 ;  /* 0x0c00000c0d0e7389 */ /* 0x00006400000c000b */
[----:B01----:R-:W-:Y:S05]  /*5d00*/  ENDCOLLECTIVE ;  /* 0x000000000000791b */ /* 0x003fea0003800000 */
.L_x_8227:
[----:B------:R-:W-:Y:S01]  /*5d10*/  MOV R12, 0x1 ;  /* 0x00000001000c7802 */ /* 0x000fe20000000f00 */
[----:B------:R-:W-:-:S04]  /*5d20*/  FADD R28, R26, R14 ;  /* 0x0000000e1a1c7221 */ /* 0x000fc80000000000 */
[----:B------:R-:W-:-:S07]  /*5d30*/  IMAD.MOV.U32 R13, RZ, RZ, R28 ;  /* 0x000000ffff0d7224 */ /* 0x000fce00078e001c */
[----:B------:R-:W-:Y:S05]  /*5d40*/  WARPSYNC.COLLECTIVE R15, `(.L_x_8228) ;  /* 0x000000000f087348 */ /* 0x000fea0003c00000 */
[----:B------:R0:W1:Y:S02]  /*5d50*/  SHFL.BFLY P6, R14, R13, R12, R11 ;  /* 0x0c00000c0d0e7389 */ /* 0x00006400000c000b */
[----:B01----:R-:W-:Y:S05]  /*5d60*/  ENDCOLLECTIVE ;  /* 0x000000000000791b */ /* 0x003fea0003800000 */
.L_x_8228:
[----:B------:R-:W-:Y:S05]  /*5d70*/  BRA `(.L_x_8229) ;  /* 0xffffffe000307947 */ /* 0x000fea000383ffff */
        .weak           $__internal_119_$__cuda_sm3x_div_rn_noftz_f32_slowpath
        .type           $__internal_119_$__cuda_sm3x_div_rn_noftz_f32_slowpath,@function
        .size           $__internal_119_$__cuda_sm3x_div_rn_noftz_f32_slowpath,(.L_x_37496 - $__internal_119_$__cuda_sm3x_div_rn_noftz_f32_slowpath)
$__internal_119_$__cuda_sm3x_div_rn_noftz_f32_slowpath:
        /* <DEDUP_REMOVED lines=35> */
.L_x_8231:
        /* <DEDUP_REMOVED lines=51> */
.L_x_8238:
[----:B------:R-:W-:-:S04]  /*62e0*/  LOP3.LUT R11, R11, 0x80000000, RZ, 0xc0, !PT ;  /* 0x800000000b0b7812 */ /* 0x000fc800078ec0ff */
[----:B------:R-:W-:Y:S01]  /*62f0*/  LOP3.LUT R11, R11, 0x7f800000, RZ, 0xfc, !PT ;  /* 0x7f8000000b0b7812 */ /* 0x000fe200078efcff */
[----:B------:R-:W-:Y:S06]  /*6300*/  BRA `(.L_x_8239) ;  /* 0x0000000000047947 */ /* 0x000fec0003800000 */
.L_x_8237:
[----:B------:R-:W-:-:S07]  /*6310*/  IMAD R11, R28, 0x800000, R11 ;  /* 0x008000001c0b7824 */ /* 0x000fce00078e020b */
.L_x_8239:
[----:B------:R-:W-:Y:S05]  /*6320*/  BSYNC.RECONVERGENT B2 ;  /* 0x0000000000027941 */ /* 0x000fea0003800200 */
.L_x_8236:
[----:B------:R-:W-:Y:S05]  /*6330*/  BRA `(.L_x_8240) ;  /* 0x0000000000207947 */ /* 0x000fea0003800000 */
.L_x_8235:
[----:B------:R-:W-:-:S04]  /*6340*/  LOP3.LUT R11, R20, 0x80000000, R11, 0x48, !PT ;  /* 0x80000000140b7812 */ /* 0x000fc800078e480b */
[----:B------:R-:W-:Y:S01]  /*6350*/  LOP3.LUT R11, R11, 0x7f800000, RZ, 0xfc, !PT ;  /* 0x7f8000000b0b7812 */ /* 0x000fe200078efcff */
[----:B------:R-:W-:Y:S06]  /*6360*/  BRA `(.L_x_8240) ;  /* 0x0000000000147947 */ /* 0x000fec0003800000 */
.L_x_8234:
[----:B------:R-:W-:Y:S01]  /*6370*/  LOP3.LUT R11, R20, 0x80000000, R11, 0x48, !PT ;  /* 0x80000000140b7812 */ /* 0x000fe200078e480b */
[----:B------:R-:W-:Y:S06]  /*6380*/  BRA `(.L_x_8240) ;  /* 0x00000000000c7947 */ /* 0x000fec0003800000 */
.L_x_8233:
[----:B------:R-:W0:Y:S01]  /*6390*/  MUFU.RSQ R11, -QNAN ;  /* 0xffc00000000b7908 */ /* 0x000e220000001400 */
[----:B------:R-:W-:Y:S05]  /*63a0*/  BRA `(.L_x_8240) ;  /* 0x0000000000047947 */ /* 0x000fea0003800000 */
.L_x_8232:
[----:B------:R-:W-:-:S07]  /*63b0*/  FADD.FTZ R11, R11, R20 ;  /* 0x000000140b0b7221 */ /* 0x000fce0000010000 */
.L_x_8240:
[----:B------:R-:W-:Y:S05]  /*63c0*/  BSYNC.RECONVERGENT B1 ;  /* 0x0000000000017941 */ /* 0x000fea0003800200 */
.L_x_8230:
[----:B------:R-:W-:Y:S01]  /*63d0*/  HFMA2 R21, -RZ, RZ, 0, 0 ;  /* 0x00000000ff157431 */ /* 0x000fe200000001ff */
[----:B------:R-:W-:-:S04]  /*63e0*/  MOV R20, R26 ;  /* 0x0000001a00147202 */ /* 0x000fc80000000f00 */
[----:B0-----:R-:W-:Y:S05]  /*63f0*/  RET.REL.NODEC R20 `(_Z15SoftmaxWarpImplI22BroadcastScaleMaskLoadIffbLm4EiE11DirectStoreIffEfLi2ELi12ELi32ELi1ELb1EL9Algorithm0EEvT_T0_ll) ;  /* 0xffffff9c14007950 */ /* 0x001fea0003c3ffff */
.L_x_8241:
        /* <DEDUP_REMOVED lines=16> */
.L_x_37496:


//--------------------- .text._Z15SoftmaxWarpImplI22BroadcastScaleMaskLoadIffbLm4EiE11DirectStoreIffEfLi2ELi12ELi32ELi1ELb0EL9Algorithm0EEvT_T0_ll --------------------------
	.section	.text._Z15SoftmaxWarpImplI22BroadcastScaleMaskLoadIffbLm4EiE11DirectStoreIffEfLi2ELi12ELi32ELi1ELb0EL9Algorithm0EEvT_T0_ll,"ax",@progbits
	.align	128
        .global         _Z15SoftmaxWarpImplI22BroadcastScaleMaskLoadIffbLm4EiE11DirectStoreIffEfLi2ELi12ELi32ELi1ELb0EL9Algorithm0EEvT_T0_ll
        .type           _Z15SoftmaxWarpImplI22BroadcastScaleMaskLoadIffbLm4EiE11DirectStoreIffEfLi2ELi12ELi32ELi1ELb0EL9Algorithm0EEvT_T0_ll,@function
        .size           _Z15SoftmaxWarpImplI22BroadcastScaleMaskLoadIffbLm4EiE11DirectStoreIffEfLi2ELi12ELi32ELi1ELb0EL9Algorithm0EEvT_T0_ll,(.L_x_37497 - _Z15SoftmaxWarpImplI22BroadcastScaleMaskLoadIffbLm4EiE11DirectStoreIffEfLi2ELi12ELi32ELi1ELb0EL9Algorithm0EEvT_T0_ll)
        .other          _Z15SoftmaxWarpImplI22BroadcastScaleMaskLoadIffbLm4EiE11DirectStoreIffEfLi2ELi12ELi32ELi1ELb0EL9Algorithm0EEvT_T0_ll,@"STO_CUDA_ENTRY STV_DEFAULT"
_Z15SoftmaxWarpImplI22BroadcastScaleMaskLoadIffbLm4EiE11DirectStoreIffEfLi2ELi12ELi32ELi1ELb0EL9Algorithm0EEvT_T0_ll:
.text._Z15SoftmaxWarpImplI22BroadcastScaleMaskLoadIffbLm4EiE11DirectStoreIffEfLi2ELi12ELi32ELi1ELb0EL9Algorithm0EEvT_T0_ll:
        /* <DEDUP_REMOVED lines=30> */
.L_x_8242:
        /* <DEDUP_REMOVED lines=15> */
.L_x_8269:
[----:B------:R-:W-:Y:S01]  /*02d0*/  IABS R0, UR55 ;  /* 0x0000003700007c13 */ /* 0x000fe20008000000 */
[----:B0-----:R-:W-:Y:S01]  /*02e0*/  IMAD R26, R25, UR54, R22 ;  /* 0x00000036191a7c24 */ /* 0x001fe2000f8e0216 */
[----:B------:R-:W-:Y:S01]  /*02f0*/  IABS R5, UR56 ;  /* 0x0000003800057c13 */ /* 0x000fe20008000000 */
[----:B------:R-:W-:Y:S01]  /*0300*/  UISETP.NE.U32.AND UP1, UPT, UR42, 0x1, UPT ;  /* 0x000000012a00788c */ /* 0x000fe2000bf25070 */
[----:B------:R-:W-:Y:S01]  /*0310*/  R2UR UR4, R0 ;  /* 0x00000000000472ca */ /* 0x000fe200000e0000 */
[----:B------:R-:W-:Y:S01]  /*0320*/  UISETP.NE.U32.AND UP2, UPT, UR40, 0x1, UPT ;  /* 0x000000012800788c */ /* 0x000fe2000bf45070 */
[----:B------:R-:W-:Y:S01]  /*0330*/  IABS R4, R26 ;  /* 0x0000001a00047213 */ /* 0x000fe20000000000 */
[----:B------:R-:W-:Y:S01]  /*0340*/  UISETP.NE.AND.EX UP1, UPT, UR43, URZ, UPT, UP1 ;  /* 0x000000ff2b00728c */ /* 0x000fe2000bf25310 */
[----:B------:R-:W-:Y:S01]  /*0350*/  R2UR UR5, R5 ;  /* 0x00000000050572ca */ /* 0x000fe200000e0000 */
[----:B------:R-:W-:Y:S01]  /*0360*/  VIADD R5, R26, 0x40 ;  /* 0x000000401a057836 */ /* 0x000fe20000000000 */
[----:B------:R-:W-:Y:S01]  /*0370*/  LOP3.LUT R17, RZ, UR55, RZ, 0x33, !PT ;  /* 0x00000037ff117c12 */ /* 0x000fe2000f8e33ff */
[----:B------:R-:W-:Y:S01]  /*0380*/  UISETP.NE.AND.EX UP2, UPT, UR41, URZ, UPT, UP2 ;  /* 0x000000ff2900728c */ /* 0x000fe2000bf45320 */
[----:B------:R-:W-:Y:S01]  /*0390*/  LOP3.LUT R20, RZ, UR56, RZ, 0x33, !PT ;  /* 0x00000038ff147c12 */ /* 0x000fe2000f8e33ff */
[----:B------:R-:W-:Y:S01]  /*03a0*/  UISETP.NE.U32.AND UP0, UPT, UR36, 0x1, UPT ;  /* 0x000000012400788c */ /* 0x000fe2000bf05070 */
[----:B------:R-:W-:Y:S01]  /*03b0*/  IABS R6, R5 ;  /* 0x0000000500067213 */ /* 0x000fe20000000000 */
[----:B------:R-:W-:Y:S01]  /*03c0*/  UISETP.NE.U32.AND UP3, UPT, UR38, 0x1, UPT ;  /* 0x000000012600788c */ /* 0x000fe2000bf65070 */
[----:B------:R-:W-:Y:S01]  /*03d0*/  LOP3.LUT R28, RZ, UR57, RZ, 0x33, !PT ;  /* 0x00000039ff1c7c12 */ /* 0x000fe2000f8e33ff */
[----:B------:R-:W0:Y:S01]  /*03e0*/  I2F.RP R0, UR4 ;  /* 0x0000000400007d06 */ /* 0x000e220008209400 */
[----:B------:R-:W-:Y:S01]  /*03f0*/  UISETP.NE.AND.EX UP0, UPT, UR37, URZ, UPT, UP0 ;  /* 0x000000ff2500728c */ /* 0x000fe2000bf05300 */
[----:B-1----:R-:W-:Y:S01]  /*0400*/  R2UR UR10, R18 ;  /* 0x00000000120a72ca */ /* 0x002fe200000e0000 */
[----:B------:R-:W-:Y:S01]  /*0410*/  UISETP.NE.AND.EX UP3, UPT, UR39, URZ, UPT, UP3 ;  /* 0x000000ff2700728c */ /* 0x000fe2000bf65330 */
[----:B------:R-:W-:-:S02]  /*0420*/  R2UR UR11, R19 ;  /* 0x00000000130b72ca */ /* 0x000fc400000e0000 */
[----:B------:R-:W-:Y:S02]  /*0430*/  R2UR UR8, R18 ;  /* 0x00000000120872ca */ /* 0x000fe400000e0000 */
[----:B------:R-:W-:Y:S01]  /*0440*/  R2UR UR9, R19 ;  /* 0x00000000130972ca */ /* 0x000fe200000e0000 */
[----:B0-----:R-:W0:Y:S02]  /*0450*/  MUFU.RCP R0, R0 ;  /* 0x0000000000007308 */ /* 0x001e240000001000 */
[----:B0-----:R-:W-:-:S06]  /*0460*/  IADD3 R2, PT, PT, R0, 0xffffffe, RZ ;  /* 0x0ffffffe00027810 */ /* 0x001fcc0007ffe0ff */
[----:B------:R0:W1:Y:S02]  /*0470*/  F2I.FTZ.U32.TRUNC.NTZ R3, R2 ;  /* 0x0000000200037305 */ /* 0x000064000021f000 */
[----:B0-----:R-:W-:Y:S02]  /*0480*/  HFMA2 R2, -RZ, RZ, 0, 0 ;  /* 0x00000000ff027431 */ /* 0x001fe400000001ff */
[----:B-1----:R-:W-:-:S04]  /*0490*/  IMAD.MOV R27, RZ, RZ, -R3 ;  /* 0x000000ffff1b7224 */ /* 0x002fc800078e0a03 */
[----:B------:R-:W-:-:S04]  /*04a0*/  IMAD R27, R27, UR4, RZ ;  /* 0x000000041b1b7c24 */ /* 0x000fc8000f8e02ff */
[----:B------:R-:W-:Y:S01]  /*04b0*/  IMAD.HI.U32 R27, R3, R27, R2 ;  /* 0x0000001b031b7227 */ /* 0x000fe200078e0002 */
[----:B------:R-:W-:Y:S01]  /*04c0*/  MOV R2, R4 ;  /* 0x0000000400027202 */ /* 0x000fe20000000f00 */
[----:B------:R-:W0:Y:S04]  /*04d0*/  I2F.RP R3, UR5 ;  /* 0x0000000500037d06 */ /* 0x000e280008209400 */
[----:B------:R-:W-:-:S04]  /*04e0*/  IMAD.HI.U32 R0, R27, R2, RZ ;  /* 0x000000021b007227 */ /* 0x000fc800078e00ff */
[----:B------:R-:W-:Y:S02]  /*04f0*/  IMAD.MOV R7, RZ, RZ, -R0 ;  /* 0x000000ffff077224 */ /* 0x000fe400078e0a00 */
[----:B------:R-:W-:-:S04]  /*0500*/  IMAD.HI.U32 R4, R27, R6, RZ ;  /* 0x000000061b047227 */ /* 0x000fc800078e00ff */
[----:B------:R-:W-:Y:S01]  /*0510*/  IMAD R2, R7, UR4, R2 ;  /* 0x0000000407027c24 */ /* 0x000fe2000f8e0202 */
[----:B------:R-:W-:Y:S01]  /*0520*/  IADD3 R7, PT, PT, -R4, RZ, RZ ;  /* 0x000000ff04077210 */ /* 0x000fe20007ffe1ff */
[----:B0-----:R-:W0:Y:S03]  /*0530*/  MUFU.RCP R3, R3 ;  /* 0x0000000300037308 */ /* 0x001e260000001000 */
[----:B------:R-:W-:Y:S01]  /*0540*/  ISETP.LT.U32.AND P1, PT, R2, UR4, PT ;  /* 0x0000000402007c0c */ /* 0x000fe2000bf21070 */
[----:B------:R-:W-:-:S05]  /*0550*/  IMAD R6, R7, UR4, R6 ;  /* 0x0000000407067c24 */ /* 0x000fca000f8e0206 */
[----:B------:R-:W-:-:S07]  /*0560*/  ISETP.LT.U32.AND P4, PT, R6, UR4, PT ;  /* 0x0000000406007c0c */ /* 0x000fce000bf81070 */
[----:B------:R-:W-:Y:S01]  /*0570*/  @!P1 VIADD R2, R2, -UR4 ;  /* 0x8000000402029c36 */ /* 0x000fe20008000000 */
[----:B------:R-:W-:Y:S02]  /*0580*/  @!P1 IADD3 R0, PT, PT, R0, 0x1, RZ ;  /* 0x0000000100009810 */ /* 0x000fe40007ffe0ff */
[----:B------:R-:W-:Y:S02]  /*0590*/  ISETP.NE.AND P1, PT, RZ, UR55, PT ;  /* 0x00000037ff007c0c */ /* 0x000fe4000bf25270 */
[----:B------:R-:W-:Y:S02]  /*05a0*/  ISETP.GE.U32.AND P0, PT, R2, UR4, PT ;  /* 0x0000000402007c0c */ /* 0x000fe4000bf06070 */
[----:B------:R-:W-:Y:S02]  /*05b0*/  LOP3.LUT R2, R26, UR55, RZ, 0x3c, !PT ;  /* 0x000000371a027c12 */ /* 0x000fe4000f8e3cff */
[----:B------:R-:W-:Y:S02]  /*05c0*/  @!P4 IADD3 R6, PT, PT, R6, -UR4, RZ ;  /* 0x800000040606cc10 */ /* 0x000fe4000fffe0ff */
[----:B------:R-:W-:Y:S01]  /*05d0*/  ISETP.GE.AND P3, PT, R2, RZ, PT ;  /* 0x000000ff0200720c */ /* 0x000fe20003f66270 */
[----:B0-----:R-:W-:Y:S01]  /*05e0*/  VIADD R2, R3, 0xffffffe ;  /* 0x0ffffffe03027836 */ /* 0x001fe20000000000 */
[----:B------:R-:W-:-:S02]  /*05f0*/  ISETP.GE.U32.AND P2, PT, R6, UR4, PT ;  /* 0x0000000406007c0c */ /* 0x000fc4000bf46070 */
[----:B------:R-:W-:Y:S01]  /*0600*/  LOP3.LUT R6, R5, UR55, RZ, 0x3c, !PT ;  /* 0x0000003705067c12 */ /* 0x000fe2000f8e3cff */
[----:B------:R0:W1:Y:S01]  /*0610*/  F2I.FTZ.U32.TRUNC.NTZ R3, R2 ;  /* 0x0000000200037305 */ /* 0x000062000021f000 */
[----:B------:R-:W-:Y:S01]  /*0620*/  @!P4 IADD3 R4, PT, PT, R4, 0x1, RZ ;  /* 0x000000010404c810 */ /* 0x000fe20007ffe0ff */
[----:B------:R-:W-:Y:S01]  /*0630*/  @P0 VIADD R0, R0, 0x1 ;  /* 0x0000000100000836 */ /* 0x000fe20000000000 */
[----:B------:R-:W-:-:S05]  /*0640*/  ISETP.GE.AND P0, PT, R6, RZ, PT ;  /* 0x000000ff0600720c */ /* 0x000fca0003f06270 */
[----:B------:R-:W-:Y:S02]  /*0650*/  @!P3 IMAD.MOV R0, RZ, RZ, -R0 ;  /* 0x000000ffff00b224 */ /* 0x000fe400078e0a00 */
[----:B0-----:R-:W-:Y:S01]  /*0660*/  HFMA2 R2, -RZ, RZ, 0, 0 ;  /* 0x00000000ff027431 */ /* 0x001fe200000001ff */
[----:B------:R-:W-:Y:S02]  /*0670*/  @P2 IADD3 R4, PT, PT, R4, 0x1, RZ ;  /* 0x0000000104042810 */ /* 0x000fe40007ffe0ff */
[----:B------:R-:W-:Y:S01]  /*0680*/  SEL R7, R17, R0, !P1 ;  /* 0x0000000011077207 */ /* 0x000fe20004800000 */
[----:B-1----:R-:W-:Y:S01]  /*0690*/  IMAD.MOV R9, RZ, RZ, -R3 ;  /* 0x000000ffff097224 */ /* 0x002fe200078e0a03 */
[----:B------:R-:W-:Y:S01]  /*06a0*/  IABS R0, UR57 ;  /* 0x0000003900007c13 */ /* 0x000fe20008000000 */
[----:B------:R-:W-:Y:S01]  /*06b0*/  @!P0 IMAD.MOV R4, RZ, RZ, -R4 ;  /* 0x000000ffff048224 */ /* 0x000fe200078e0a04 */
[----:B------:R-:W-:Y:S01]  /*06c0*/  IADD3 R11, PT, PT, -R7, RZ, RZ ;  /* 0x000000ff070b7210 */ /* 0x000fe20007ffe1ff */
[----:B------:R-:W-:Y:S01]  /*06d0*/  IMAD R9, R9, UR5, RZ ;  /* 0x0000000509097c24 */ /* 0x000fe2000f8e02ff */
[----:B------:R-:W-:-:S02]  /*06e0*/  R2UR UR6, R0 ;  /* 0x00000000000672ca */ /* 0x000fc400000e0000 */
[----:B------:R-:W-:Y:S01]  /*06f0*/  SEL R8, R17, R4, !P1 ;  /* 0x0000000411087207 */ /* 0x000fe20004800000 */
[----:B------:R-:W-:Y:S02]  /*0700*/  IMAD R11, R11, UR55, R26 ;  /* 0x000000370b0b7c24 */ /* 0x000fe4000f8e021a */
[----:B------:R-:W-:-:S03]  /*0710*/  IMAD.HI.U32 R0, R3, R9, R2 ;  /* 0x0000000903007227 */ /* 0x000fc600078e0002 */
[----:B------:R-:W-:Y:S01]  /*0720*/  IABS R4, R11 ;  /* 0x0000000b00047213 */ /* 0x000fe20000000000 */
[----:B------:R-:W-:-:S03]  /*0730*/  IMAD.MOV R10, RZ, RZ, -R8 ;  /* 0x000000ffff0a7224 */ /* 0x000fc600078e0a08 */
[----:B------:R-:W-:Y:S01]  /*0740*/  MOV R3, R4 ;  /* 0x0000000400037202 */ /* 0x000fe20000000f00 */
[----:B------:R-:W-:Y:S01]  /*0750*/  IMAD R10, R10, UR55, R5 ;  /* 0x000000370a0a7c24 */ /* 0x000fe2000f8e0205 */
[----:B------:R-:W0:Y:S01]  /*0760*/  I2F.RP R9, UR6 ;  /* 0x0000000600097d06 */ /* 0x000e220008209400 */
[----:B------:R-:W-:Y:S02]  /*0770*/  IADD3 R4, PT, PT, R26, 0x80, RZ ;  /* 0x000000801a047810 */ /* 0x000fe40007ffe0ff */
[C---:B------:R-:W-:Y:S01]  /*0780*/  IMAD.HI.U32 R2, R0.reuse, R3, RZ ;  /* 0x0000000300027227 */ /* 0x040fe200078e00ff */
[----:B------:R-:W-:Y:S02]  /*0790*/  IABS R13, R10 ;  /* 0x0000000a000d7213 */ /* 0x000fe40000000000 */
[----:B------:R-:W-:Y:S01]  /*07a0*/  IABS R16, R4 ;  /* 0x0000000400107213 */ /* 0x000fe20000000000 */
[----:B------:R-:W-:Y:S02]  /*07b0*/  IMAD.MOV R6, RZ, RZ, -R2 ;  /* 0x000000ffff067224 */ /* 0x000fe400078e0a02 */
[----:B------:R-:W-:-:S04]  /*07c0*/  IMAD.HI.U32 R12, R0, R13, RZ ;  /* 0x0000000d000c7227 */ /* 0x000fc800078e00ff */
[----:B------:R-:W-:Y:S02]  /*07d0*/  IMAD R3, R6, UR5, R3 ;  /* 0x0000000506037c24 */ /* 0x000fe4000f8e0203 */
[----:B------:R-:W-:Y:S01]  /*07e0*/  IMAD.MOV R14, RZ, RZ, -R12 ;  /* 0x000000ffff0e7224 */ /* 0x000fe200078e0a0c */
[----:B0-----:R-:W0:Y:S01]  /*07f0*/  MUFU.RCP R9, R9 ;  /* 0x0000000900097308 */ /* 0x001e220000001000 */
[----:B------:R-:W-:Y:S01]  /*0800*/  IMAD.HI.U32 R6, R27, R16, RZ ;  /* 0x000000101b067227 */ /* 0x000fe200078e00ff */
[----:B------:R-:W-:-:S03]  /*0810*/  ISETP.LT.U32.AND P3, PT, R3, UR5, PT ;  /* 0x0000000503007c0c */ /* 0x000fc6000bf61070 */
[----:B------:R-:W-:Y:S01]  /*0820*/  IMAD R13, R14, UR5, R13 ;  /* 0x000000050e0d7c24 */ /* 0x000fe2000f8e020d */
[----:B------:R-:W-:-:S04]  /*0830*/  IADD3 R15, PT, PT, -R6, RZ, RZ ;  /* 0x000000ff060f7210 */ /* 0x000fc80007ffe1ff */
[----:B------:R-:W-:Y:S01]  /*0840*/  ISETP.LT.U32.AND P4, PT, R13, UR5, PT ;  /* 0x000000050d007c0c */ /* 0x000fe2000bf81070 */
[----:B------:R-:W-:-:S04]  /*0850*/  IMAD R14, R15, UR4, R16 ;  /* 0x000000040f0e7c24 */ /* 0x000fc8000f8e0210 */
[----:B------:R-:W-:Y:S01]  /*0860*/  @!P3 VIADD R3, R3, -UR5 ;  /* 0x800000050303bc36 */ /* 0x000fe20008000000 */
[----:B------:R-:W-:Y:S01]  /*0870*/  ISETP.LT.U32.AND P2, PT, R14, UR4, PT ;  /* 0x000000040e007c0c */ /* 0x000fe2000bf41070 */
[----:B------:R-:W-:-:S03]  /*0880*/  @!P3 VIADD R2, R2, 0x1 ;  /* 0x000000010202b836 */ /* 0x000fc60000000000 */
[----:B------:R-:W-:Y:S02]  /*0890*/  ISETP.GE.U32.AND P0, PT, R3, UR5, PT ;  /* 0x0000000503007c0c */ /* 0x000fe4000bf06070 */
[----:B------:R-:W-:Y:S02]  /*08a0*/  LOP3.LUT R3, R11, UR56, RZ, 0x3c, !PT ;  /* 0x000000380b037c12 */ /* 0x000fe4000f8e3cff */
[----:B------:R-:W-:Y:S02]  /*08b0*/  @!P4 IADD3 R13, PT, PT, R13, -UR5, RZ ;  /* 0x800000050d0dcc10 */ /* 0x000fe4000fffe0ff */
[----:B------:R-:W-:Y:S02]  /*08c0*/  ISETP.GE.AND P5, PT, R3, RZ, PT ;  /* 0x000000ff0300720c */ /* 0x000fe40003fa6270 */
[----:B0-----:R-:W-:Y:S02]  /*08d0*/  IADD3 R3, PT, PT, R9, 0xffffffe, RZ ;  /* 0x0ffffffe09037810 */ /* 0x001fe40007ffe0ff */
[----:B------:R-:W-:-:S02]  /*08e0*/  ISETP.GE.U32.AND P3, PT, R13, UR5, PT ;  /* 0x000000050d007c0c */ /* 0x000fc4000bf66070 */
[----:B------:R-:W-:Y:S01]  /*08f0*/  LOP3.LUT R9, R10, UR56, RZ, 0x3c, !PT ;  /* 0x000000380a097c12 */ /* 0x000fe2000f8e3cff */
[----:B------:R-:W-:Y:S01]  /*0900*/  @P0 VIADD R2, R2, 0x1 ;  /* 0x0000000102020836 */ /* 0x000fe20000000000 */
[----:B------:R-:W0:Y:S01]  /*0910*/  F2I.FTZ.U32.TRUNC.NTZ R3, R3 ;  /* 0x0000000300037305 */ /* 0x000e22000021f000 */
[----:B------:R-:W-:Y:S02]  /*0920*/  ISETP.NE.AND P0, PT, RZ, UR56, PT ;  /* 0x00000038ff007c0c */ /* 0x000fe4000bf05270 */
[----:B------:R-:W-:Y:S02]  /*0930*/  ISETP.GE.AND P6, PT, R9, RZ, PT ;  /* 0x000000ff0900720c */ /* 0x000fe40003fc6270 */
[----:B------:R-:W-:Y:S01]  /*0940*/  @!P5 IMAD.MOV R2, RZ, RZ, -R2 ;  /* 0x000000ffff02d224 */ /* 0x000fe200078e0a02 */
[----:B------:R-:W-:Y:S02]  /*0950*/  @!P4 IADD3 R12, PT, PT, R12, 0x1, RZ ;  /* 0x000000010c0cc810 */ /* 0x000fe40007ffe0ff */
[----:B------:R-:W-:-:S02]  /*0960*/  @!P2 IADD3 R14, PT, PT, R14, -UR4, RZ ;  /* 0x800000040e0eac10 */ /* 0x000fc4000fffe0ff */
[----:B------:R-:W-:Y:S01]  /*0970*/  SEL R13, R20, R2, !P0 ;  /* 0x00000002140d7207 */ /* 0x000fe20004000000 */
[----:B------:R-:W-:Y:S01]  /*0980*/  @P3 VIADD R12, R12, 0x1 ;  /* 0x000000010c0c3836 */ /* 0x000fe20000000000 */
[----:B------:R-:W-:Y:S02]  /*0990*/  ISETP.GE.U32.AND P5, PT, R14, UR4, PT ;  /* 0x000000040e007c0c */ /* 0x000fe4000bfa6070 */
[----:B------:R-:W-:Y:S01]  /*09a0*/  IADD3 R2, PT, PT, -R13, RZ, RZ ;  /* 0x000000ff0d027210 */ /* 0x000fe20007ffe1ff */
[----:B0-----:R-:W-:Y:S01]  /*09b0*/  IMAD.MOV R21, RZ, RZ, -R3 ;  /* 0x000000ffff157224 */ /* 0x001fe200078e0a03 */
[----:B------:R-:W-:Y:S02]  /*09c0*/  LOP3.LUT R9, R4, UR55, RZ, 0x3c, !PT ;  /* 0x0000003704097c12 */ /* 0x000fe4000f8e3cff */
[----:B------:R-:W-:Y:S01]  /*09d0*/  @!P6 IADD3 R12, PT, PT, -R12, RZ, RZ ;  /* 0x000000ff0c0ce210 */ /* 0x000fe20007ffe1ff */
[----:B------:R-:W-:Y:S01]  /*09e0*/  IMAD R11, R2, UR56, R11 ;  /* 0x00000038020b7c24 */ /* 0x000fe2000f8e020b */
[----:B------:R-:W-:Y:S01]  /*09f0*/  ISETP.GE.AND P3, PT, R9, RZ, PT ;  /* 0x000000ff0900720c */ /* 0x000fe20003f66270 */
[----:B------:R-:W-:Y:S01]  /*0a00*/  IMAD.MOV.U32 R2, RZ, RZ, RZ ;  /* 0x000000ffff027224 */ /* 0x000fe200078e00ff */
[----:B------:R-:W-:Y:S01]  /*0a10*/  @!P2 IADD3 R6, PT, PT, R6, 0x1, RZ ;  /* 0x000000010606a810 */ /* 0x000fe20007ffe0ff */
[----:B------:R-:W-:Y:S01]  /*0a20*/  IMAD R21, R21, UR6, RZ ;  /* 0x0000000615157c24 */ /* 0x000fe2000f8e02ff */
[----:B------:R-:W-:-:S02]  /*0a30*/  IABS R9, R11 ;  /* 0x0000000b00097213 */ /* 0x000fc40000000000 */
[----:B------:R-:W-:Y:S01]  /*0a40*/  PLOP3.LUT P6, PT, PT, PT, UP2, 0x40, 0x4 ;  /* 0x000000000004781c */ /* 0x000fe20003fce828 */
[----:B------:R-:W-:Y:S01]  /*0a50*/  IMAD.HI.U32 R21, R3, R21, R2 ;  /* 0x0000001503157227 */ /* 0x000fe200078e0002 */
[----:B------:R-:W-:Y:S02]  /*0a60*/  SEL R2, R20, R12, !P0 ;  /* 0x0000000c14027207 */ /* 0x000fe40004000000 */
[----:B------:R-:W-:Y:S01]  /*0a70*/  MOV R12, R9 ;  /* 0x00000009000c7202 */ /* 0x000fe20000000f00 */
[----:B------:R-:W-:Y:S01]  /*0a80*/  @P5 VIADD R6, R6, 0x1 ;  /* 0x0000000106065836 */ /* 0x000fe20000000000 */
[----:B------:R-:W-:Y:S01]  /*0a90*/  PLOP3.LUT P5, PT, PT, PT, UP1, 0x40, 0x4 ;  /* 0x000000000004781c */ /* 0x000fe20003fae818 */
[----:B------:R-:W-:Y:S01]  /*0aa0*/  IMAD.MOV R9, RZ, RZ, -R2 ;  /* 0x000000ffff097224 */ /* 0x000fe200078e0a02 */
[----:B------:R-:W-:Y:S01]  /*0ab0*/  SEL R7, R7, RZ, !P6 ;  /* 0x000000ff07077207 */ /* 0x000fe20007000000 */
[----:B------:R-:W-:Y:S01]  /*0ac0*/  IMAD.HI.U32 R3, R21, R12, RZ ;  /* 0x0000000c15037227 */ /* 0x000fe200078e00ff */
[----:B------:R-:W-:-:S02]  /*0ad0*/  @!P3 IADD3 R6, PT, PT, -R6, RZ, RZ ;  /* 0x000000ff0606b210 */ /* 0x000fc40007ffe1ff */
[----:B------:R-:W-:Y:S01]  /*0ae0*/  SEL R13, R13, RZ, !P5 ;  /* 0x000000ff0d0d7207 */ /* 0x000fe20006800000 */
[----:B------:R-:W-:Y:S01]  /*0af0*/  IMAD R10, R9, UR56, R10 ;  /* 0x00000038090a7c24 */ /* 0x000fe2000f8e020a */
[----:B------:R-:W-:Y:S01]  /*0b00*/  SEL R6, R17, R6, !P1 ;  /* 0x0000000611067207 */ /* 0x000fe20004800000 */
[----:B------:R-:W-:Y:S01]  /*0b10*/  IMAD.MOV R15, RZ, RZ, -R3 ;  /* 0x000000ffff0f7224 */ /* 0x000fe200078e0a03 */
[----:B------:R-:W-:Y:S02]  /*0b20*/  PLOP3.LUT P5, PT, PT, PT, UP2, 0x40, 0x4 ;  /* 0x000000000004781c */ /* 0x000fe40003fae828 */
[----:B------:R-:W-:Y:S01]  /*0b30*/  IABS R16, R10 ;  /* 0x0000000a00107213 */ /* 0x000fe20000000000 */
[----:B------:R-:W-:Y:S01]  /*0b40*/  IMAD R15, R15, UR6, R12 ;  /* 0x000000060f0f7c24 */ /* 0x000fe2000f8e020c */
[----:B------:R-:W-:-:S03]  /*0b50*/  IADD3 R9, PT, PT, -R6, RZ, RZ ;  /* 0x000000ff06097210 */ /* 0x000fc60007ffe1ff */
[----:B------:R-:W-:Y:S01]  /*0b60*/  IMAD.HI.U32 R14, R21, R16, RZ ;  /* 0x00000010150e7227 */ /* 0x000fe200078e00ff */
[----:B------:R-:W-:-:S03]  /*0b70*/  ISETP.LT.U32.AND P4, PT, R15, UR6, PT ;  /* 0x000000060f007c0c */ /* 0x000fc6000bf81070 */
[----:B------:R-:W-:Y:S02]  /*0b80*/  IMAD R9, R9, UR55, R4 ;  /* 0x0000003709097c24 */ /* 0x000fe4000f8e0204 */
[----:B------:R-:W-:-:S03]  /*0b90*/  IMAD.MOV R29, RZ, RZ, -R14 ;  /* 0x000000ffff1d7224 */ /* 0x000fc600078e0a0e */
[----:B------:R-:W-:Y:S01]  /*0ba0*/  IABS R31, R9 ;  /* 0x00000009001f7213 */ /* 0x000fe20000000000 */
[----:B------:R-:W-:-:S04]  /*0bb0*/  IMAD R16, R29, UR6, R16 ;  /* 0x000000061d107c24 */ /* 0x000fc8000f8e0210 */
[----:B------:R-:W-:Y:S01]  /*0bc0*/  IMAD.HI.U32 R12, R0, R31, RZ ;  /* 0x0000001f000c7227 */ /* 0x000fe200078e00ff */
[----:B------:R-:W-:Y:S02]  /*0bd0*/  ISETP.LT.U32.AND P3, PT, R16, UR6, PT ;  /* 0x0000000610007c0c */ /* 0x000fe4000bf61070 */
[----:B------:R-:W-:Y:S01]  /*0be0*/  @!P4 IADD3 R15, PT, PT, R15, -UR6, RZ ;  /* 0x800000060f0fcc10 */ /* 0x000fe2000fffe0ff */
[----:B------:R-:W-:Y:S01]  /*0bf0*/  IMAD.MOV R30, RZ, RZ, -R12 ;  /* 0x000000ffff1e7224 */ /* 0x000fe200078e0a0c */
[----:B------:R-:W-:Y:S02]  /*0c00*/  @!P4 IADD3 R3, PT, PT, R3, 0x1, RZ ;  /* 0x000000010303c810 */ /* 0x000fe40007ffe0ff */
[----:B------:R-:W-:Y:S01]  /*0c10*/  ISETP.GE.U32.AND P2, PT, R15, UR6, PT ;  /* 0x000000060f007c0c */ /* 0x000fe2000bf46070 */
[----:B------:R-:W-:Y:S01]  /*0c20*/  IMAD R30, R30, UR5, R31 ;  /* 0x000000051e1e7c24 */ /* 0x000fe2000f8e021f */
[----:B------:R-:W-:-:S04]  /*0c30*/  LOP3.LUT R15, R11, UR57, RZ, 0x3c, !PT ;  /* 0x000000390b0f7c12 */ /* 0x000fc8000f8e3cff */
[----:B------:R-:W-:Y:S01]  /*0c40*/  ISETP.GE.AND P6, PT, R15, RZ, PT ;  /* 0x000000ff0f00720c */ /* 0x000fe20003fc6270 */
[----:B------:R-:W-:Y:S01]  /*0c50*/  @!P3 VIADD R16, R16, -UR6 ;  /* 0x800000061010bc36 */ /* 0x000fe20008000000 */
[----:B------:R-:W-:Y:S01]  /*0c60*/  SEL R15, R8, RZ, !P5 ;  /* 0x000000ff080f7207 */ /* 0x000fe20006800000 */
[----:B------:R-:W-:Y:S01]  /*0c70*/  @!P3 VIADD R14, R14, 0x1 ;  /* 0x000000010e0eb836 */ /* 0x000fe20000000000 */
[----:B------:R-:W-:Y:S02]  /*0c80*/  PLOP3.LUT P5, PT, PT, PT, UP1, 0x40, 0x4 ;  /* 0x000000000004781c */ /* 0x000fe40003fae818 */
[----:B------:R-:W-:Y:S02]  /*0c90*/  ISETP.LT.U32.AND P4, PT, R30, UR5, PT ;  /* 0x000000051e007c0c */ /* 0x000fe4000bf81070 */
[----:B------:R-:W-:Y:S02]  /*0ca0*/  SEL R29, R2, RZ, !P5 ;  /* 0x000000ff021d7207 */ /* 0x000fe40006800000 */
[----:B------:R-:W-:-:S02]  /*0cb0*/  ISETP.GE.U32.AND P5, PT, R16, UR6, PT ;  /* 0x0000000610007c0c */ /* 0x000fc4000bfa6070 */
[----:B------:R-:W-:Y:S02]  /*0cc0*/  LOP3.LUT R2, R10, UR57, RZ, 0x3c, !PT ;  /* 0x000000390a027c12 */ /* 0x000fe4000f8e3cff */
[----:B------:R-:W-:Y:S02]  /*0cd0*/  LOP3.LUT R8, R9, UR56, RZ, 0x3c, !PT ;  /* 0x0000003809087c12 */ /* 0x000fe4000f8e3cff */
[----:B------:R-:W-:Y:S01]  /*0ce0*/  ISETP.GE.AND P3, PT, R2, RZ, PT ;  /* 0x000000ff0200720c */ /* 0x000fe20003f66270 */
[----:B------:R-:W-:Y:S01]  /*0cf0*/  IMAD R2, R7, UR44, RZ ;  /* 0x0000002c07027c24 */ /* 0x000fe2000f8e02ff */
[----:B------:R-:W-:Y:S01]  /*0d00*/  @P2 IADD3 R3, PT, PT, R3, 0x1, RZ ;  /* 0x0000000103032810 */ /* 0x000fe20007ffe0ff */
[----:B------:R-:W-:Y:S01]  /*0d10*/  @!P4 VIADD R30, R30, -UR5 ;  /* 0x800000051e1ecc36 */ /* 0x000fe20008000000 */
[----:B------:R-:W-:Y:S01]  /*0d20*/  ISETP.GE.AND P2, PT, R8, RZ, PT ;  /* 0x000000ff0800720c */ /* 0x000fe20003f46270 */
[----:B------:R-:W-:Y:S01]  /*0d30*/  @!P4 VIADD R12, R12, 0x1 ;  /* 0x000000010c0cc836 */ /* 0x000fe20000000000 */
[----:B------:R-:W-:Y:S01]  /*0d40*/  @!P6 IADD3 R3, PT, PT, -R3, RZ, RZ ;  /* 0x000000ff0303e210 */ /* 0x000fe20007ffe1ff */
[----:B------:R-:W-:Y:S01]  /*0d50*/  IMAD R8, R13, UR45, R2 ;  /* 0x0000002d0d087c24 */ /* 0x000fe2000f8e0202 */
[----:B------:R-:W-:-:S02]  /*0d60*/  @P5 IADD3 R14, PT, PT, R14, 0x1, RZ ;  /* 0x000000010e0e5810 */ /* 0x000fc40007ffe0ff */
[----:B------:R-:W-:Y:S02]  /*0d70*/  ISETP.GE.U32.AND P5, PT, R30, UR5, PT ;  /* 0x000000051e007c0c */ /* 0x000fe4000bfa6070 */
[----:B------:R-:W-:Y:S02]  /*0d80*/  ISETP.NE.AND P6, PT, RZ, UR57, PT ;  /* 0x00000039ff007c0c */ /* 0x000fe4000bfc5270 */
[----:B------:R-:W-:Y:S02]  /*0d90*/  @!P3 IADD3 R14, PT, PT, -R14, RZ, RZ ;  /* 0x000000ff0e0eb210 */ /* 0x000fe40007ffe1ff */
[C---:B------:R-:W-:Y:S02]  /*0da0*/  SEL R7, R28.reuse, R3, !P6 ;  /* 0x000000031c077207 */ /* 0x040fe40007000000 */
[----:B------:R-:W-:Y:S01]  /*0db0*/  PLOP3.LUT P3, PT, PT, PT, UP0, 0x40, 0x4 ;  /* 0x000000000004781c */ /* 0x000fe20003f6e808 */
[----:B------:R-:W0:Y:S01]  /*0dc0*/  LDC.64 R2, c[0x0][0x388] ;  /* 0x0000e200ff027b82 */ /* 0x000e220000000a00 */
[----:B------:R-:W-:Y:S01]  /*0dd0*/  SEL R14, R28, R14, !P6 ;  /* 0x0000000e1c0e7207 */ /* 0x000fe20007000000 */
[----:B------:R-:W-:Y:S01]  /*0de0*/  IMAD.MOV R16, RZ, RZ, -R7 ;  /* 0x000000ffff107224 */ /* 0x000fe200078e0a07 */
[----:B------:R-:W-:-:S02]  /*0df0*/  SEL R7, R7, RZ, !P3 ;  /* 0x000000ff07077207 */ /* 0x000fc40005800000 */
[----:B------:R-:W-:Y:S01]  /*0e00*/  @P5 IADD3 R12, PT, PT, R12, 0x1, RZ ;  /* 0x000000010c0c5810 */ /* 0x000fe20007ffe0ff */
[----:B------:R-:W-:Y:S01]  /*0e10*/  IMAD R11, R16, UR57, R11 ;  /* 0x00000039100b7c24 */ /* 0x000fe2000f8e020b */
[----:B------:R-:W-:Y:S01]  /*0e20*/  PLOP3.LUT P4, PT, PT, PT, UP3, 0x40, 0x4 ;  /* 0x000000000004781c */ /* 0x000fe20003f8e838 */
[----:B------:R-:W-:Y:S01]  /*0e30*/  IMAD R8, R7, UR46, R8 ;  /* 0x0000002e07087c24 */ /* 0x000fe2000f8e0208 */
[----:B------:R-:W-:Y:S01]  /*0e40*/  @!P2 IADD3 R12, PT, PT, -R12, RZ, RZ ;  /* 0x000000ff0c0ca210 */ /* 0x000fe20007ffe1ff */
[----:B------:R-:W-:Y:S01]  /*0e50*/  IMAD.MOV R13, RZ, RZ, -R14 ;  /* 0x000000ffff0d7224 */ /* 0x000fe200078e0a0e */
[----:B------:R-:W-:Y:S01]  /*0e60*/  PLOP3.LUT P2, PT, PT, PT, UP0, 0x40, 0x4 ;  /* 0x000000000004781c */ /* 0x000fe20003f4e808 */
[----:B------:R-:W-:Y:S01]  /*0e70*/  IMAD R16, R15, UR44, RZ ;  /* 0x0000002c0f107c24 */ /* 0x000fe2000f8e02ff */
[----:B------:R-:W-:Y:S01]  /*0e80*/  SEL R7, R20, R12, !P0 ;  /* 0x0000000c14077207 */ /* 0x000fe20004000000 */
[----:B------:R-:W-:Y:S01]  /*0e90*/  IMAD R10, R13, UR57, R10 ;  /* 0x000000390d0a7c24 */ /* 0x000fe2000f8e020a */
[----:B------:R-:W-:Y:S01]  /*0ea0*/  SEL R11, R11, RZ, !P4 ;  /* 0x000000ff0b0b7207 */ /* 0x000fe20006000000 */
[----:B------:R-:W-:Y:S01]  /*0eb0*/  IMAD R29, R29, UR45, R16 ;  /* 0x0000002d1d1d7c24 */ /* 0x000fe2000f8e0210 */
[----:B------:R-:W-:Y:S01]  /*0ec0*/  PLOP3.LUT P3, PT, PT, PT, UP3, 0x40, 0x4 ;  /* 0x000000000004781c */ /* 0x000fe20003f6e838 */
[----:B------:R-:W-:Y:S01]  /*0ed0*/  IMAD.MOV R12, RZ, RZ, -R7 ;  /* 0x000000ffff0c7224 */ /* 0x000fe200078e0a07 */
[----:B------:R-:W-:Y:S01]  /*0ee0*/  SEL R14, R14, RZ, !P2 ;  /* 0x000000ff0e0e7207 */ /* 0x000fe20005000000 */
[----:B------:R-:W-:Y:S01]  /*0ef0*/  IMAD R8, R11, UR47, R8 ;  /* 0x0000002f0b087c24 */ /* 0x000fe2000f8e0208 */
[----:B------:R-:W-:Y:S01]  /*0f00*/  SEL R10, R10, RZ, !P3 ;  /* 0x000000ff0a0a7207 */ /* 0x000fe20005800000 */
[----:B------:R-:W-:-:S02]  /*0f10*/  IMAD R16, R12, UR56, R9 ;  /* 0x000000380c107c24 */ /* 0x000fc4000f8e0209 */
[----:B------:R-:W-:Y:S01]  /*0f20*/  IMAD R29, R14, UR46, R29 ;  /* 0x0000002e0e1d7c24 */ /* 0x000fe2000f8e021d */
[----:B------:R-:W-:Y:S02]  /*0f30*/  LEA.HI R8, R8, R8, RZ, 0x1 ;  /* 0x0000000808087211 */ /* 0x000fe400078f08ff */
[----:B------:R-:W-:Y:S01]  /*0f40*/  IABS R14, R16 ;  /* 0x00000010000e7213 */ /* 0x000fe20000000000 */
[----:B------:R-:W-:Y:S01]  /*0f50*/  IMAD R10, R10, UR47, R29 ;  /* 0x0000002f0a0a7c24 */ /* 0x000fe2000f8e021d */
[----:B------:R-:W-:-:S03]  /*0f60*/  SHF.R.S32.HI R11, RZ, 0x1, R8 ;  /* 0x00000001ff0b7819 */ /* 0x000fc60000011408 */
[----:B------:R-:W-:Y:S01]  /*0f70*/  IMAD.HI.U32 R12, R21, R14, RZ ;  /* 0x0000000e150c7227 */ /* 0x000fe200078e00ff */
[----:B------:R-:W-:-:S03]  /*0f80*/  LEA.HI R10, R10, R10, RZ, 0x1 ;  /* 0x0000000a0a0a7211 */ /* 0x000fc600078f08ff */
[----:B0-----:R-:W-:Y:S01]  /*0f90*/  IMAD.WIDE R8, R11, 0x2, R2 ;  /* 0x000000020b087825 */ /* 0x001fe200078e0202 */
[----:B------:R-:W-:Y:S02]  /*0fa0*/  IADD3 R13, PT, PT, -R12, RZ, RZ ;  /* 0x000000ff0c0d7210 */ /* 0x000fe40007ffe1ff */
[----:B------:R-:W-:-:S03]  /*0fb0*/  SHF.R.S32.HI R11, RZ, 0x1, R10 ;  /* 0x00000001ff0b7819 */ /* 0x000fc6000001140a */
[----:B------:R-:W-:Y:S01]  /*0fc0*/  IMAD R13, R13, UR6, R14 ;  /* 0x000000060d0d7c24 */ /* 0x000fe2000f8e020e */
[----:B------:R0:W2:Y:S01]  /*0fd0*/  LDG.E.U16 R8, desc[UR8][R8.64] ;  /* 0x0000000808087981 */ /* 0x0000a2000c1e1500 */
[----:B------:R-:W-:-:S03]  /*0fe0*/  IMAD.WIDE R10, R11, 0x2, R2 ;  /* 0x000000020b0a7825 */ /* 0x000fc600078e0202 */
[----:B------:R-:W-:Y:S02]  /*0ff0*/  ISETP.LT.U32.AND P3, PT, R13, UR6, PT ;  /* 0x000000060d007c0c */ /* 0x000fe4000bf61070 */
[----:B------:R1:W3:Y:S01]  /*1000*/  LDG.E.U16 R31, desc[UR10][R10.64] ;  /* 0x0000000a0a1f7981 */ /* 0x0002e2000c1e1500 */
[----:B0-----:R-:W-:-:S04]  /*1010*/  LOP3.LUT R9, R16, UR57, RZ, 0x3c, !PT ;  /* 0x0000003910097c12 */ /* 0x001fc8000f8e3cff */
[----:B------:R-:W-:-:S06]  /*1020*/  ISETP.GE.AND P4, PT, R9, RZ, PT ;  /* 0x000000ff0900720c */ /* 0x000fcc0003f86270 */
[----:B------:R-:W-:Y:S01]  /*1030*/  @!P3 VIADD R13, R13, -UR6 ;  /* 0x800000060d0dbc36 */ /* 0x000fe20008000000 */
[----:B------:R-:W-:Y:S02]  /*1040*/  @!P3 IADD3 R12, PT, PT, R12, 0x1, RZ ;  /* 0x000000010c0cb810 */ /* 0x000fe40007ffe0ff */
[----:B------:R-:W-:Y:S02]  /*1050*/  PLOP3.LUT P3, PT, PT, PT, UP1, 0x40, 0x4 ;  /* 0x000000000004781c */ /* 0x000fe40003f6e818 */
[----:B------:R-:W-:Y:S02]  /*1060*/  ISETP.GE.U32.AND P2, PT, R13, UR6, PT ;  /* 0x000000060d007c0c */ /* 0x000fe4000bf46070 */
[----:B------:R-:W-:Y:S02]  /*1070*/  SEL R7, R7, RZ, !P3 ;  /* 0x000000ff07077207 */ /* 0x000fe40005800000 */
[----:B------:R-:W-:-:S09]  /*1080*/  PLOP3.LUT P3, PT, PT, PT, UP3, 0x40, 0x4 ;  /* 0x000000000004781c */ /* 0x000fd20003f6e838 */
[----:B------:R-:W-:Y:S01]  /*1090*/  @P2 VIADD R12, R12, 0x1 ;  /* 0x000000010c0c2836 */ /* 0x000fe20000000000 */
[----:B------:R-:W-:-:S04]  /*10a0*/  PLOP3.LUT P2, PT, PT, PT, UP2, 0x40, 0x4 ;  /* 0x000000000004781c */ /* 0x000fc80003f4e828 */
[----:B------:R-:W-:Y:S02]  /*10b0*/  @!P4 IADD3 R12, PT, PT, -R12, RZ, RZ ;  /* 0x000000ff0c0cc210 */ /* 0x000fe40007ffe1ff */
[----:B------:R-:W-:Y:S02]  /*10c0*/  SEL R6, R6, RZ, !P2 ;  /* 0x000000ff06067207 */ /* 0x000fe40005000000 */
[----:B------:R-:W-:Y:S02]  /*10d0*/  SEL R12, R28, R12, !P6 ;  /* 0x0000000c1c0c7207 */ /* 0x000fe40007000000 */
[----:B------:R-:W-:Y:S01]  /*10e0*/  PLOP3.LUT P2, PT, PT, PT, UP0, 0x40, 0x4 ;  /* 0x000000000004781c */ /* 0x000fe20003f4e808 */
[----:B-1----:R-:W-:Y:S02]  /*10f0*/  IMAD R10, R6, UR44, RZ ;  /* 0x0000002c060a7c24 */ /* 0x002fe4000f8e02ff */
[----:B------:R-:W-:Y:S01]  /*1100*/  IMAD.MOV R9, RZ, RZ, -R12 ;  /* 0x000000ffff097224 */ /* 0x000fe200078e0a0c */
[----:B------:R-:W-:Y:S01]  /*1110*/  SEL R12, R12, RZ, !P2 ;  /* 0x000000ff0c0c7207 */ /* 0x000fe20005000000 */
[----:B------:R-:W-:-:S02]  /*1120*/  IMAD R7, R7, UR45, R10 ;  /* 0x0000002d07077c24 */ /* 0x000fc4000f8e020a */
[----:B------:R-:W-:Y:S02]  /*1130*/  IMAD R6, R9, UR57, R16 ;  /* 0x0000003909067c24 */ /* 0x000fe4000f8e0210 */
[----:B------:R-:W-:-:S03]  /*1140*/  IMAD R7, R12, UR46, R7 ;  /* 0x0000002e0c077c24 */ /* 0x000fc6000f8e0207 */
[----:B------:R-:W-:-:S05]  /*1150*/  SEL R6, R6, RZ, !P3 ;  /* 0x000000ff06067207 */ /* 0x000fca0005800000 */
[----:B------:R-:W-:-:S05]  /*1160*/  IMAD R6, R6, UR47, R7 ;  /* 0x0000002f06067c24 */ /* 0x000fca000f8e0207 */
[----:B------:R-:W-:-:S04]  /*1170*/  LEA.HI R6, R6, R6, RZ, 0x1 ;  /* 0x0000000606067211 */ /* 0x000fc800078f08ff */
[----:B------:R-:W-:-:S05]  /*1180*/  SHF.R.S32.HI R7, RZ, 0x1, R6 ;  /* 0x00000001ff077819 */ /* 0x000fca0000011406 */
[----:B------:R-:W-:-:S05]  /*1190*/  IMAD.WIDE R6, R7, 0x2, R2 ;  /* 0x0000000207067825 */ /* 0x000fca00078e0202 */
[----:B------:R0:W4:Y:S01]  /*11a0*/  LDG.E.U16 R33, desc[UR8][R6.64] ;  /* 0x0000000806217981 */ /* 0x000122000c1e1500 */
[----:B------:R-:W-:Y:S02]  /*11b0*/  IADD3 R30, PT, PT, R26, 0xc0, RZ ;  /* 0x000000c01a1e7810 */ /* 0x000fe40007ffe0ff */
[----:B------:R-:W-:Y:S02]  /*11c0*/  LEA.HI R5, R5, R5, RZ, 0x1 ;  /* 0x0000000505057211 */ /* 0x000fe400078f08ff */
        /* <DEDUP_REMOVED lines=30> */
[----:B------:R-:W-:Y:S02]  /*13b0*/  SEL R16, R20, R6, !P0 ;  /* 0x0000000614107207 */ /* 0x000fe40004000000 */
[----:B------:R-:W0:Y:S02]  /*13c0*/  LDC.64 R6, c[0x0][0x380] ;  /* 0x0000e000ff067b82 */ /* 0x000e240000000a00 */
[C---:B------:R-:W-:Y:S02]  /*13d0*/  IADD3 R9, PT, PT, -R16.reuse, RZ, RZ ;  /* 0x000000ff10097210 */ /* 0x040fe40007ffe1ff */
[----:B------:R-:W-:-:S03]  /*13e0*/  SEL R16, R16, RZ, !P2 ;  /* 0x000000ff10107207 */ /* 0x000fc60005000000 */
[----:B------:R-:W-:-:S05]  /*13f0*/  IMAD R9, R9, UR56, R12 ;  /* 0x0000003809097c24 */ /* 0x000fca000f8e020c */
[----:B------:R-:W-:-:S05]  /*1400*/  IABS R10, R9 ;  /* 0x00000009000a7213 */ /* 0x000fca0000000000 */
[----:B------:R-:W-:-:S04]  /*1410*/  IMAD.HI.U32 R14, R21, R10, RZ ;  /* 0x0000000a150e7227 */ /* 0x000fc800078e00ff */
[----:B------:R-:W-:-:S04]  /*1420*/  IMAD.MOV R11, RZ, RZ, -R14 ;  /* 0x000000ffff0b7224 */ /* 0x000fc800078e0a0e */
[----:B------:R-:W-:-:S05]  /*1430*/  IMAD R11, R11, UR6, R10 ;  /* 0x000000060b0b7c24 */ /* 0x000fca000f8e020a */
[----:B------:R-:W-:-:S13]  /*1440*/  ISETP.LT.U32.AND P4, PT, R11, UR6, PT ;  /* 0x000000060b007c0c */ /* 0x000fda000bf81070 */
[----:B------:R-:W-:-:S04]  /*1450*/  @!P4 IADD3 R11, PT, PT, R11, -UR6, RZ ;  /* 0x800000060b0bcc10 */ /* 0x000fc8000fffe0ff */
[----:B------:R-:W-:Y:S01]  /*1460*/  ISETP.GE.U32.AND P2, PT, R11, UR6, PT ;  /* 0x000000060b007c0c */ /* 0x000fe2000bf46070 */
[----:B------:R-:W-:Y:S01]  /*1470*/  @!P4 VIADD R14, R14, 0x1 ;  /* 0x000000010e0ec836 */ /* 0x000fe20000000000 */
[----:B------:R-:W-:Y:S02]  /*1480*/  SHF.R.S32.HI R5, RZ, 0x1, R5 ;  /* 0x00000001ff057819 */ /* 0x000fe40000011405 */
[----:B------:R-:W-:-:S09]  /*1490*/  IADD3 R29, PT, PT, R26, 0x100, RZ ;  /* 0x000001001a1d7810 */ /* 0x000fd20007ffe0ff */
[----:B------:R-:W-:Y:S01]  /*14a0*/  @P2 IADD3 R14, PT, PT, R14, 0x1, RZ ;  /* 0x000000010e0e2810 */ /* 0x000fe20007ffe0ff */
[----:B------:R-:W-:Y:S01]  /*14b0*/  IMAD R15, R15, UR44, RZ ;  /* 0x0000002c0f0f7c24 */ /* 0x000fe2000f8e02ff */
[----:B--2---:R-:W-:Y:S02]  /*14c0*/  PRMT R12, R8, 0x7771, RZ ;  /* 0x00007771080c7816 */ /* 0x004fe400000000ff */
[----:B---3--:R-:W-:Y:S02]  /*14d0*/  PRMT R10, R31, 0x7771, RZ ;  /* 0x000077711f0a7816 */ /* 0x008fe400000000ff */
[----:B------:R-:W-:Y:S02]  /*14e0*/  PLOP3.LUT P2, PT, PT, PT, UP0, 0x40, 0x4 ;  /* 0x000000000004781c */ /* 0x000fe40003f4e808 */
[----:B------:R-:W-:Y:S02]  /*14f0*/  ISETP.NE.AND P5, PT, R10, RZ, PT ;  /* 0x000000ff0a00720c */ /* 0x000fe40003fa5270 */
[----:B------:R-:W-:-:S02]  /*1500*/  LEA.HI R10, R26, R26, RZ, 0x1 ;  /* 0x0000001a1a0a7211 */ /* 0x000fc400078f08ff */
[----:B------:R-:W-:Y:S02]  /*1510*/  IABS R32, R29 ;  /* 0x0000001d00207213 */ /* 0x000fe40000000000 */
[----:B------:R-:W-:Y:S02]  /*1520*/  SHF.R.S32.HI R13, RZ, 0x1, R10 ;  /* 0x00000001ff0d7819 */ /* 0x000fe4000001140a */
[----:B------:R-:W-:Y:S01]  /*1530*/  LOP3.LUT R10, R9, UR57, RZ, 0x3c, !PT ;  /* 0x00000039090a7c12 */ /* 0x000fe2000f8e3cff */
[----:B------:R-:W-:Y:S01]  /*1540*/  IMAD R15, R16, UR45, R15 ;  /* 0x0000002d100f7c24 */ /* 0x000fe2000f8e020f */
[----:B------:R-:W-:Y:S01]  /*1550*/  ISETP.NE.AND P3, PT, R12, RZ, PT ;  /* 0x000000ff0c00720c */ /* 0x000fe20003f65270 */
[----:B0-----:R-:W-:Y:S01]  /*1560*/  IMAD.WIDE R12, R13, 0x8, R6 ;  /* 0x000000080d0c7825 */ /* 0x001fe200078e0206 */
[----:B------:R-:W-:Y:S02]  /*1570*/  ISETP.GE.AND P4, PT, R10, RZ, PT ;  /* 0x000000ff0a00720c */ /* 0x000fe40003f86270 */
[----:B------:R-:W-:-:S02]  /*1580*/  @P5 R2UR UR10, R18 ;  /* 0x00000000120a52ca */ /* 0x000fc400000e0000 */
[----:B------:R-:W-:Y:S01]  /*1590*/  @P5 R2UR UR11, R19 ;  /* 0x00000000130b52ca */ /* 0x000fe200000e0000 */
[----:B------:R-:W-:-:S06]  /*15a0*/  IMAD.WIDE R10, R5, 0x8, R6 ;  /* 0x00000008050a7825 */ /* 0x000fcc00078e0206 */
[----:B------:R-:W-:Y:S02]  /*15b0*/  @P3 R2UR UR8, R18 ;  /* 0x00000000120832ca */ /* 0x000fe400000e0000 */
[----:B------:R-:W-:Y:S01]  /*15c0*/  @!P4 IMAD.MOV R14, RZ, RZ, -R14 ;  /* 0x000000ffff0ec224 */ /* 0x000fe200078e0a0e */
[----:B------:R-:W-:-:S03]  /*15d0*/  @P3 R2UR UR9, R19 ;  /* 0x00000000130932ca */ /* 0x000fc600000e0000 */
[----:B------:R-:W2:Y:S01]  /*15e0*/  @P5 LDG.E R38, desc[UR10][R10.64+0x4] ;  /* 0x0000040a0a265981 */ /* 0x000ea2000c1e1900 */
[----:B------:R-:W-:Y:S01]  /*15f0*/  SEL R14, R28, R14, !P6 ;  /* 0x0000000e1c0e7207 */ /* 0x000fe20007000000 */
[----:B------:R-:W-:-:S04]  /*1600*/  IMAD.HI.U32 R5, R27, R32, RZ ;  /* 0x000000201b057227 */ /* 0x000fc800078e00ff */
[----:B------:R-:W-:Y:S01]  /*1610*/  IMAD.MOV R16, RZ, RZ, -R14 ;  /* 0x000000ffff107224 */ /* 0x000fe200078e0a0e */
[----:B------:R-:W-:Y:S02]  /*1620*/  SEL R14, R14, RZ, !P2 ;  /* 0x000000ff0e0e7207 */ /* 0x000fe40005000000 */
[----:B------:R-:W-:Y:S01]  /*1630*/  LEA.HI R4, R4, R4, RZ, 0x1 ;  /* 0x0000000404047211 */ /* 0x000fe200078f08ff */
[----:B------:R-:W3:Y:S02]  /*1640*/  @P3 LDG.E R40, desc[UR8][R12.64+0x4] ;  /* 0x000004080c283981 */ /* 0x000ee4000c1e1900 */
[----:B------:R-:W-:Y:S01]  /*1650*/  IMAD R14, R14, UR46, R15 ;  /* 0x0000002e0e0e7c24 */ /* 0x000fe2000f8e020f */
[----:B------:R-:W-:-:S05]  /*1660*/  IADD3 R15, PT, PT, -R5, RZ, RZ ;  /* 0x000000ff050f7210 */ /* 0x000fca0007ffe1ff */
[----:B------:R-:W-:-:S05]  /*1670*/  IMAD R15, R15, UR4, R32 ;  /* 0x000000040f0f7c24 */ /* 0x000fca000f8e0220 */
[----:B------:R-:W-:Y:S01]  /*1680*/  ISETP.LT.U32.AND P4, PT, R15, UR4, PT ;  /* 0x000000040f007c0c */ /* 0x000fe2000bf81070 */
[----:B------:R-:W-:Y:S01]  /*1690*/  IMAD R9, R16, UR57, R9 ;  /* 0x0000003910097c24 */ /* 0x000fe2000f8e0209 */
[----:B------:R-:W-:-:S04]  /*16a0*/  PLOP3.LUT P2, PT, PT, PT, UP3, 0x40, 0x4 ;  /* 0x000000000004781c */ /* 0x000fc80003f4e838 */
[----:B------:R-:W-:-:S07]  /*16b0*/  SEL R9, R9, RZ, !P2 ;  /* 0x000000ff09097207 */ /* 0x000fce0005000000 */
[----:B------:R-:W-:Y:S02]  /*16c0*/  @!P4 VIADD R15, R15, -UR4 ;  /* 0x800000040f0fcc36 */ /* 0x000fe40008000000 */
[----:B------:R-:W-:-:S03]  /*16d0*/  IMAD R9, R9, UR47, R14 ;  /* 0x0000002f09097c24 */ /* 0x000fc6000f8e020e */
[----:B------:R-:W-:Y:S02]  /*16e0*/  ISETP.GE.U32.AND P2, PT, R15, UR4, PT ;  /* 0x000000040f007c0c */ /* 0x000fe4000bf46070 */
[----:B----4-:R-:W-:Y:S02]  /*16f0*/  PRMT R14, R33, 0x7771, RZ ;  /* 0x00007771210e7816 */ /* 0x010fe400000000ff */
[----:B------:R-:W-:Y:S02]  /*1700*/  @!P4 IADD3 R5, PT, PT, R5, 0x1, RZ ;  /* 0x000000010505c810 */ /* 0x000fe40007ffe0ff */
[----:B------:R-:W-:Y:S02]  /*1710*/  ISETP.NE.AND P4, PT, R14, RZ, PT ;  /* 0x000000ff0e00720c */ /* 0x000fe40003f85270 */
[----:B------:R-:W-:-:S05]  /*1720*/  LOP3.LUT R14, R29, UR55, RZ, 0x3c, !PT ;  /* 0x000000371d0e7c12 */ /* 0x000fca000f8e3cff */
[----:B------:R-:W-:Y:S01]  /*1730*/  @P2 VIADD R5, R5, 0x1 ;  /* 0x0000000105052836 */ /* 0x000fe20000000000 */
[----:B------:R-:W-:Y:S02]  /*1740*/  ISETP.GE.AND P2, PT, R14, RZ, PT ;  /* 0x000000ff0e00720c */ /* 0x000fe40003f46270 */
[----:B------:R-:W-:Y:S02]  /*1750*/  LEA.HI R9, R9, R9, RZ, 0x1 ;  /* 0x0000000909097211 */ /* 0x000fe400078f08ff */
[----:B------:R-:W-:Y:S02]  /*1760*/  MOV R16, R5 ;  /* 0x0000000500107202 */ /* 0x000fe40000000f00 */
[----:B------:R-:W-:Y:S02]  /*1770*/  @P4 R2UR UR8, R18 ;  /* 0x00000000120842ca */ /* 0x000fe400000e0000 */
[----:B------:R-:W-:Y:S02]  /*1780*/  @P4 R2UR UR9, R19 ;  /* 0x00000000130942ca */ /* 0x000fe400000e0000 */
[----:B------:R-:W-:-:S02]  /*1790*/  SHF.R.S32.HI R15, RZ, 0x1, R9 ;  /* 0x00000001ff0f7819 */ /* 0x000fc40000011409 */
[----:B------:R-:W-:Y:S02]  /*17a0*/  PRMT R8, R8, 0x7770, RZ ;  /* 0x0000777008087816 */ /* 0x000fe400000000ff */
[----:B------:R-:W-:Y:S01]  /*17b0*/  SHF.R.S32.HI R9, RZ, 0x1, R4 ;  /* 0x00000001ff097819 */ /* 0x000fe20000011404 */
[----:B------:R-:W-:Y:S01]  /*17c0*/  @!P2 IMAD.MOV R16, RZ, RZ, -R16 ;  /* 0x000000ffff10a224 */ /* 0x000fe200078e0a10 */
[----:B------:R-:W-:Y:S02]  /*17d0*/  ISETP.NE.AND P2, PT, R8, RZ, PT ;  /* 0x000000ff0800720c */ /* 0x000fe40003f45270 */
[----:B------:R-:W-:Y:S01]  /*17e0*/  R2UR UR10, R18 ;  /* 0x00000000120a72ca */ /* 0x000fe200000e0000 */
[----:B------:R-:W-:Y:S01]  /*17f0*/  IMAD.WIDE R8, R9, 0x8, R6 ;  /* 0x0000000809087825 */ /* 0x000fe200078e0206 */
[----:B------:R-:W-:Y:S01]  /*1800*/  R2UR UR11, R19 ;  /* 0x00000000130b72ca */ /* 0x000fe200000e0000 */
[----:B------:R-:W2:Y:S03]  /*1810*/  LDC.64 R4, c[0x0][0x3f0] ;  /* 0x0000fc00ff047b82 */ /* 0x000ea60000000a00 */
[----:B------:R-:W4:Y:S01]  /*1820*/  @P4 LDG.E R42, desc[UR8][R8.64+0x4] ;  /* 0x00000408082a4981 */ /* 0x000f22000c1e1900 */
[----:B------:R-:W-:-:S08]  /*1830*/  IMAD.WIDE R14, R15, 0x2, R2 ;  /* 0x000000020f0e7825 */ /* 0x000fd000078e0202 */
[----:B------:R-:W5:Y:S01]  /*1840*/  LDG.E.U16 R14, desc[UR10][R14.64] ;  /* 0x0000000a0e0e7981 */ /* 0x000f62000c1e1500 */
[----:B------:R-:W-:Y:S02]  /*1850*/  R2UR UR8, R18 ;  /* 0x00000000120872ca */ /* 0x000fe400000e0000 */
[----:B------:R-:W-:Y:S01]  /*1860*/  R2UR UR9, R19 ;  /* 0x00000000130972ca */ /* 0x000fe200000e0000 */
[----:B------:R-:W0:Y:S01]  /*1870*/  LDCU UR7, c[0x0][0x3f0] ;  /* 0x00007e00ff0777ac */ /* 0x000e220008000800 */
[----:B------:R-:W-:Y:S01]  /*1880*/  SEL R35, R17, R16, !P1 ;  /* 0x0000001011237207 */ /* 0x000fe20004800000 */
[----:B------:R-:W5:Y:S03]  /*1890*/  LDG.E R34, desc[UR10][R10.64] ;  /* 0x0000000a0a227981 */ /* 0x000f66000c1e1900 */
[----:B------:R-:W-:-:S05]  /*18a0*/  IADD3 R16, PT, PT, -R35, RZ, RZ ;  /* 0x000000ff23107210 */ /* 0x000fca0007ffe1ff */
[----:B------:R-:W-:Y:S02]  /*18b0*/  IMAD R44, R16, UR55, R29 ;  /* 0x00000037102c7c24 */ /* 0x000fe4000f8e021d */
[----:B------:R1:W5:Y:S04]  /*18c0*/  LDG.E R32, desc[UR8][R12.64] ;  /* 0x000000080c207981 */ /* 0x000368000c1e1900 */
[----:B------:R0:W5:Y:S01]  /*18d0*/  LDG.E R36, desc[UR8][R8.64] ;  /* 0x0000000808247981 */ /* 0x000162000c1e1900 */
[----:B-1----:R-:W-:-:S05]  /*18e0*/  IABS R13, R44 ;  /* 0x0000002c000d7213 */ /* 0x002fca0000000000 */
[----:B------:R-:W-:-:S04]  /*18f0*/  IMAD.HI.U32 R11, R0, R13, RZ ;  /* 0x0000000d000b7227 */ /* 0x000fc800078e00ff */
[----:B0-----:R-:W-:Y:S01]  /*1900*/  IMAD.MOV R8, RZ, RZ, -R11 ;  /* 0x000000ffff087224 */ /* 0x001fe200078e0a0b */
[----:B------:R-:W-:-:S03]  /*1910*/  MOV R10, UR7 ;  /* 0x00000007000a7c02 */ /* 0x000fc60008000f00 */
[----:B------:R-:W-:Y:S01]  /*1920*/  IMAD R8, R8, UR5, R13 ;  /* 0x0000000508087c24 */ /* 0x000fe2000f8e020d */
[----:B------:R-:W-:Y:S01]  /*1930*/  PRMT R31, R31, 0x7770, RZ ;  /* 0x000077701f1f7816 */ /* 0x000fe200000000ff */
[----:B------:R-:W-:Y:S02]  /*1940*/  IMAD.U32 R16, RZ, RZ, UR7 ;  /* 0x00000007ff107e24 */ /* 0x000fe4000f8e00ff */
[----:B--2---:R-:W-:Y:S01]  /*1950*/  @P5 FMUL R10, R38, R5 ;  /* 0x00000005260a5220 */ /* 0x004fe20000400000 */
        /* <DEDUP_REMOVED lines=13> */
[----:B------:R-:W-:-:S05]  /*1a30*/  IMAD.HI.U32 R12, R21, R38, RZ ;  /* 0x00000026150c7227 */ /* 0x000fca00078e00ff */
[----:B------:R-:W-:Y:S01]  /*1a40*/  IADD3 R9, PT, PT, -R12, RZ, RZ ;  /* 0x000000ff0c097210 */ /* 0x000fe20007ffe1ff */
[----:B----4-:R-:W-:Y:S01]  /*1a50*/  @P4 FMUL R8, R42, R5 ;  /* 0x000000052a084220 */ /* 0x010fe20000400000 */
[----:B------:R-:W-:-:S03]  /*1a60*/  PLOP3.LUT P4, PT, PT, PT, UP2, 0x40, 0x4 ;  /* 0x000000000004781c */ /* 0x000fc60003f8e828 */
[----:B------:R-:W-:Y:S01]  /*1a70*/  IMAD R9, R9, UR6, R38 ;  /* 0x0000000609097c24 */ /* 0x000fe2000f8e0226 */
[----:B------:R-:W-:Y:S02]  /*1a80*/  SEL R35, R35, RZ, !P4 ;  /* 0x000000ff23237207 */ /* 0x000fe40006000000 */
[----:B------:R-:W-:-:S04]  /*1a90*/  PLOP3.LUT P4, PT, PT, PT, UP1, 0x40, 0x4 ;  /* 0x000000000004781c */ /* 0x000fc80003f8e818 */
[----:B------:R-:W-:Y:S02]  /*1aa0*/  SEL R15, R15, RZ, !P4 ;  /* 0x000000ff0f0f7207 */ /* 0x000fe40006000000 */
[----:B------:R-:W-:Y:S01]  /*1ab0*/  ISETP.LT.U32.AND P4, PT, R9, UR6, PT ;  /* 0x0000000609007c0c */ /* 0x000fe2000bf81070 */
[----:B---3--:R-:W-:-:S12]  /*1ac0*/  @P3 FMUL R16, R40, R5 ;  /* 0x0000000528103220 */ /* 0x008fd80000400000 */
[----:B------:R-:W-:Y:S01]  /*1ad0*/  @!P4 IADD3 R9, PT, PT, R9, -UR6, RZ ;  /* 0x800000060909cc10 */ /* 0x000fe2000fffe0ff */
[----:B------:R-:W-:-:S03]  /*1ae0*/  @!P4 VIADD R12, R12, 0x1 ;  /* 0x000000010c0cc836 */ /* 0x000fc60000000000 */
[----:B------:R-:W-:Y:S01]  /*1af0*/  ISETP.GE.U32.AND P4, PT, R9, UR6, PT ;  /* 0x0000000609007c0c */ /* 0x000fe2000bf86070 */
[----:B------:R-:W-:Y:S01]  /*1b00*/  VIADD R9, R26, 0x140 ;  /* 0x000001401a097836 */ /* 0x000fe20000000000 */
[----:B------:R-:W-:Y:S02]  /*1b10*/  ISETP.NE.AND P3, PT, R31, RZ, PT ;  /* 0x000000ff1f00720c */ /* 0x000fe40003f65270 */
[----:B------:R-:W-:Y:S02]  /*1b20*/  LOP3.LUT R31, R11, UR57, RZ, 0x3c, !PT ;  /* 0x000000390b1f7c12 */ /* 0x000fe4000f8e3cff */
[----:B------:R-:W-:-:S05]  /*1b30*/  IABS R26, R9 ;  /* 0x00000009001a7213 */ /* 0x000fca0000000000 */
[----:B------:R-:W-:Y:S02]  /*1b40*/  IMAD.HI.U32 R13, R27, R26, RZ ;  /* 0x0000001a1b0d7227 */ /* 0x000fe400078e00ff */
[----:B------:R-:W-:Y:S02]  /*1b50*/  @P4 IADD3 R12, PT, PT, R12, 0x1, RZ ;  /* 0x000000010c0c4810 */ /* 0x000fe40007ffe0ff */
[----:B------:R-:W-:Y:S01]  /*1b60*/  ISETP.GE.AND P4, PT, R31, RZ, PT ;  /* 0x000000ff1f00720c */ /* 0x000fe20003f86270 */
[----:B------:R-:W-:-:S04]  /*1b70*/  IMAD.MOV R27, RZ, RZ, -R13 ;  /* 0x000000ffff1b7224 */ /* 0x000fc800078e0a0d */
[----:B------:R-:W-:Y:S01]  /*1b80*/  IMAD R26, R27, UR4, R26 ;  /* 0x000000041b1a7c24 */ /* 0x000fe2000f8e021a */
[----:B------:R-:W-:-:S07]  /*1b90*/  MOV R27, R12 ;  /* 0x0000000c001b7202 */ /* 0x000fce0000000f00 */
[----:B------:R-:W-:Y:S01]  /*1ba0*/  @!P4 IMAD.MOV R27, RZ, RZ, -R27 ;  /* 0x000000ffff1bc224 */ /* 0x000fe200078e0a1b */
[----:B------:R-:W-:-:S13]  /*1bb0*/  ISETP.LT.U32.AND P4, PT, R26, UR4, PT ;  /* 0x000000041a007c0c */ /* 0x000fda000bf81070 */
[----:B------:R-:W-:Y:S01]  /*1bc0*/  @!P4 VIADD R26, R26, -UR4 ;  /* 0x800000041a1acc36 */ /* 0x000fe20008000000 */
[----:B------:R-:W-:-:S04]  /*1bd0*/  @!P4 IADD3 R13, PT, PT, R13, 0x1, RZ ;  /* 0x000000010d0dc810 */ /* 0x000fc80007ffe0ff */
[----:B------:R-:W-:Y:S02]  /*1be0*/  ISETP.GE.U32.AND P4, PT, R26, UR4, PT ;  /* 0x000000041a007c0c */ /* 0x000fe4000bf86070 */
[----:B------:R-:W-:-:S11]  /*1bf0*/  LOP3.LUT R12, R9, UR55, RZ, 0x3c, !PT ;  /* 0x00000037090c7c12 */ /* 0x000fd6000f8e3cff */
[----:B------:R-:W-:Y:S02]  /*1c00*/  @P4 IADD3 R13, PT, PT, R13, 0x1, RZ ;  /* 0x000000010d0d4810 */ /* 0x000fe40007ffe0ff */
[----:B------:R-:W-:-:S03]  /*1c10*/  ISETP.GE.AND P4, PT, R12, RZ, PT ;  /* 0x000000ff0c00720c */ /* 0x000fc60003f86270 */
[----:B------:R-:W-:Y:S01]  /*1c20*/  IMAD.MOV.U32 R40, RZ, RZ, R13 ;  /* 0x000000ffff287224 */ /* 0x000fe200078e000d */
[----:B-----5:R-:W-:Y:S01]  /*1c30*/  PRMT R12, R14, 0x7771, RZ ;  /* 0x000077710e0c7816 */ /* 0x020fe200000000ff */
[----:B------:R-:W-:Y:S01]  /*1c40*/  IMAD R38, R35, UR44, RZ ;  /* 0x0000002c23267c24 */ /* 0x000fe2000f8e02ff */
[----:B------:R-:W-:-:S03]  /*1c50*/  SEL R27, R28, R27, !P6 ;  /* 0x0000001b1c1b7207 */ /* 0x000fc60007000000 */
[----:B------:R-:W-:-:S04]  /*1c60*/  IMAD R15, R15, UR45, R38 ;  /* 0x0000002d0f0f7c24 */ /* 0x000fc8000f8e0226 */
[----:B------:R-:W-:Y:S02]  /*1c70*/  @!P4 IADD3 R40, PT, PT, -R40, RZ, RZ ;  /* 0x000000ff2828c210 */ /* 0x000fe40007ffe1ff */
[----:B------:R-:W-:Y:S01]  /*1c80*/  ISETP.NE.AND P4, PT, R12, RZ, PT ;  /* 0x000000ff0c00720c */ /* 0x000fe20003f85270 */
[----:B------:R-:W-:Y:S01]  /*1c90*/  IMAD.MOV R38, RZ, RZ, -R27 ;  /* 0x000000ffff267224 */ /* 0x000fe200078e0a1b */
[----:B------:R-:W-:Y:S02]  /*1ca0*/  SEL R17, R17, R40, !P1 ;  /* 0x0000002811117207 */ /* 0x000fe40004800000 */
[----:B------:R-:W-:Y:S01]  /*1cb0*/  PRMT R33, R33, 0x7770, RZ ;  /* 0x0000777021217816 */ /* 0x000fe200000000ff */
[----:B------:R-:W-:Y:S01]  /*1cc0*/  IMAD R11, R38, UR57, R11 ;  /* 0x00000039260b7c24 */ /* 0x000fe2000f8e020b */
[----:B------:R-:W-:Y:S02]  /*1cd0*/  IADD3 R38, PT, PT, -R17, RZ, RZ ;  /* 0x000000ff11267210 */ /* 0x000fe40007ffe1ff */
[----:B------:R-:W-:-:S02]  /*1ce0*/  ISETP.NE.AND P5, PT, R33, RZ, PT ;  /* 0x000000ff2100720c */ /* 0x000fc40003fa5270 */
[----:B------:R-:W-:Y:S01]  /*1cf0*/  LEA.HI R30, R30, R30, RZ, 0x1 ;  /* 0x0000001e1e1e7211 */ /* 0x000fe200078f08ff */
[----:B------:R-:W-:Y:S02]  /*1d00*/  IMAD R33, R38, UR55, R9 ;  /* 0x0000003726217c24 */ /* 0x000fe4000f8e0209 */
[----:B------:R-:W-:Y:S02]  /*1d10*/  @P4 R2UR UR10, R18 ;  /* 0x00000000120a42ca */ /* 0x000fe400000e0000 */
[----:B------:R-:W-:Y:S02]  /*1d20*/  @P4 R2UR UR11, R19 ;  /* 0x00000000130b42ca */ /* 0x000fe400000e0000 */
[----:B------:R-:W-:Y:S02]  /*1d30*/  SHF.R.S32.HI R13, RZ, 0x1, R30 ;  /* 0x00000001ff0d7819 */ /* 0x000fe4000001141e */
[----:B------:R-:W-:-:S03]  /*1d40*/  IABS R31, R33 ;  /* 0x00000021001f7213 */ /* 0x000fc60000000000 */
[----:B------:R-:W-:-:S04]  /*1d50*/  IMAD.WIDE R12, R13, 0x8, R6 ;  /* 0x000000080d0c7825 */ /* 0x000fc800078e0206 */
[----:B------:R-:W-:Y:S01]  /*1d60*/  IMAD.HI.U32 R0, R0, R31, RZ ;  /* 0x0000001f00007227 */ /* 0x000fe200078e00ff */
[----:B------:R-:W2:Y:S04]  /*1d70*/  LDG.E R26, desc[UR8][R12.64] ;  /* 0x000000080c1a7981 */ /* 0x000ea8000c1e1900 */
[----:B------:R0:W3:Y:S02]  /*1d80*/  @P4 LDG.E R30, desc[UR10][R12.64+0x4] ;  /* 0x0000040a0c1e4981 */ /* 0x0000e4000c1e1900 */
[----:B0-----:R-:W-:-:S04]  /*1d90*/  IMAD.MOV R12, RZ, RZ, -R0 ;  /* 0x000000ffff0c7224 */ /* 0x001fc800078e0a00 */
        /* <DEDUP_REMOVED lines=13> */
[----:B------:R-:W-:-:S04]  /*1e70*/  IMAD.HI.U32 R21, R21, R0, RZ ;  /* 0x0000000015157227 */ /* 0x000fc800078e00ff */
        /* <DEDUP_REMOVED lines=8> */
[----:B------:R-:W-:Y:S02]  /*1f00*/  @P0 IADD3 R21, PT, PT, R21, 0x1, RZ ;  /* 0x0000000115150810 */ /* 0x000fe40007ffe0ff */
[----:B------:R-:W-:-:S04]  /*1f10*/  PLOP3.LUT P0, PT, PT, PT, UP2, 0x40, 0x4 ;  /* 0x000000000004781c */ /* 0x000fc80003f0e828 */
[----:B------:R-:W-:Y:S01]  /*1f20*/  SEL R17, R17, RZ, !P0 ;  /* 0x000000ff11117207 */ /* 0x000fe20004000000 */
[----:B------:R-:W-:Y:S01]  /*1f30*/  @!P1 IMAD.MOV R21, RZ, RZ, -R21 ;  /* 0x000000ffff159224 */ /* 0x000fe200078e0a15 */
[----:B------:R-:W-:-:S03]  /*1f40*/  PLOP3.LUT P0, PT, PT, PT, UP1, 0x40, 0x4 ;  /* 0x000000000004781c */ /* 0x000fc60003f0e818 */
[----:B------:R-:W-:Y:S01]  /*1f50*/  IMAD R17, R17, UR44, RZ ;  /* 0x0000002c11117c24 */ /* 0x000fe2000f8e02ff */
[----:B------:R-:W-:Y:S02]  /*1f60*/  SEL R21, R28, R21, !P6 ;  /* 0x000000151c157207 */ /* 0x000fe40007000000 */
[----:B------:R-:W-:Y:S02]  /*1f70*/  SEL R0, R20, RZ, !P0 ;  /* 0x000000ff14007207 */ /* 0x000fe40004000000 */
[----:B------:R-:W-:Y:S02]  /*1f80*/  PLOP3.LUT P6, PT, PT, PT, UP0, 0x40, 0x4 ;  /* 0x000000000004781c */ /* 0x000fe40003fce808 */
[----:B------:R-:W-:Y:S01]  /*1f90*/  IADD3 R12, PT, PT, -R21, RZ, RZ ;  /* 0x000000ff150c7210 */ /* 0x000fe20007ffe1ff */
[----:B------:R-:W-:Y:S01]  /*1fa0*/  IMAD R20, R0, UR45, R17 ;  /* 0x0000002d00147c24 */ /* 0x000fe2000f8e0211 */
[----:B------:R-:W-:Y:S02]  /*1fb0*/  PLOP3.LUT P0, PT, PT, PT, UP3, 0x40, 0x4 ;  /* 0x000000000004781c */ /* 0x000fe40003f0e838 */
[----:B------:R-:W-:-:S02]  /*1fc0*/  PLOP3.LUT P1, PT, PT, PT, UP0, 0x40, 0x4 ;  /* 0x000000000004781c */ /* 0x000fc40003f2e808 */
[----:B------:R-:W-:Y:S01]  /*1fd0*/  SEL R0, R27, RZ, !P6 ;  /* 0x000000ff1b007207 */ /* 0x000fe20007000000 */
[----:B------:R-:W-:Y:S01]  /*1fe0*/  IMAD R12, R12, UR57, R33 ;  /* 0x000000390c0c7c24 */ /* 0x000fe2000f8e0221 */
[----:B------:R-:W-:Y:S02]  /*1ff0*/  PLOP3.LUT P6, PT, PT, PT, UP3, 0x40, 0x4 ;  /* 0x000000000004781c */ /* 0x000fe40003fce838 */
[----:B------:R-:W-:Y:S01]  /*2000*/  SEL R21, R21, RZ, !P1 ;  /* 0x000000ff15157207 */ /* 0x000fe20004800000 */
[----:B------:R-:W-:Y:S01]  /*2010*/  IMAD R0, R0, UR46, R15 ;  /* 0x0000002e00007c24 */ /* 0x000fe2000f8e020f */
[----:B------:R-:W-:Y:S02]  /*2020*/  SEL R11, R11, RZ, !P0 ;  /* 0x000000ff0b0b7207 */ /* 0x000fe40004000000 */
[----:B------:R-:W-:Y:S01]  /*2030*/  SEL R12, R12, RZ, !P6 ;  /* 0x000000ff0c0c7207 */ /* 0x000fe20007000000 */
[----:B------:R-:W-:Y:S02]  /*2040*/  IMAD R21, R21, UR46, R20 ;  /* 0x0000002e15157c24 */ /* 0x000fe4000f8e0214 */
[----:B------:R-:W-:-:S02]  /*2050*/  IMAD R0, R11, UR47, R0 ;  /* 0x0000002f0b007c24 */ /* 0x000fc4000f8e0200 */
[----:B------:R-:W-:Y:S01]  /*2060*/  IMAD R12, R12, UR47, R21 ;  /* 0x0000002f0c0c7c24 */ /* 0x000fe2000f8e0215 */
[----:B------:R-:W-:Y:S02]  /*2070*/  R2UR UR4, R18 ;  /* 0x00000000120472ca */ /* 0x000fe400000e0000 */
[----:B------:R-:W-:Y:S02]  /*2080*/  LEA.HI R0, R0, R0, RZ, 0x1 ;  /* 0x0000000000007211 */ /* 0x000fe400078f08ff */
[----:B------:R-:W-:Y:S02]  /*2090*/  R2UR UR5, R19 ;  /* 0x00000000130572ca */ /* 0x000fe400000e0000 */
[----:B------:R-:W-:Y:S02]  /*20a0*/  LEA.HI R12, R12, R12, RZ, 0x1 ;  /* 0x0000000c0c0c7211 */ /* 0x000fe400078f08ff */
[----:B------:R-:W-:Y:S02]  /*20b0*/  SHF.R.S32.HI R13, RZ, 0x1, R0 ;  /* 0x00000001ff0d7819 */ /* 0x000fe40000011400 */
[----:B------:R-:W-:-:S03]  /*20c0*/  SHF.R.S32.HI R21, RZ, 0x1, R12 ;  /* 0x00000001ff157819 */ /* 0x000fc6000001140c */
[----:B------:R-:W-:-:S04]  /*20d0*/  IMAD.WIDE R12, R13, 0x2, R2 ;  /* 0x000000020d0c7825 */ /* 0x000fc800078e0202 */
[----:B------:R-:W-:Y:S02]  /*20e0*/  IMAD.WIDE R20, R21, 0x2, R2 ;  /* 0x0000000215147825 */ /* 0x000fe400078e0202 */
[----:B------:R-:W4:Y:S04]  /*20f0*/  LDG.E.U16 R13, desc[UR4][R12.64] ;  /* 0x000000040c0d7981 */ /* 0x000f28000c1e1500 */
[----:B------:R-:W5:Y:S01]  /*2100*/  LDG.E.U16 R21, desc[UR8][R20.64] ;  /* 0x0000000814157981 */ /* 0x000f62000c1e1500 */
[----:B------:R-:W-:-:S04]  /*2110*/  LEA.HI R29, R29, R29, RZ, 0x1 ;  /* 0x0000001d1d1d7211 */ /* 0x000fc800078f08ff */
[----:B------:R-:W-:Y:S02]  /*2120*/  SHF.R.S32.HI R3, RZ, 0x1, R29 ;  /* 0x00000001ff037819 */ /* 0x000fe4000001141d */
[----:B------:R-:W-:Y:S02]  /*2130*/  LEA.HI R9, R9, R9, RZ, 0x1 ;  /* 0x0000000909097211 */ /* 0x000fe400078f08ff */
[----:B------:R-:W-:Y:S01]  /*2140*/  R2UR UR10, R18 ;  /* 0x00000000120a72ca */ /* 0x000fe200000e0000 */
[----:B------:R-:W-:Y:S01]  /*2150*/  IMAD.WIDE R2, R3, 0x8, R6 ;  /* 0x0000000803027825 */ /* 0x000fe200078e0206 */
[----:B------:R-:W-:Y:S02]  /*2160*/  R2UR UR11, R19 ;  /* 0x00000000130b72ca */ /* 0x000fe400000e0000 */
[----:B------:R-:W-:-:S05]  /*2170*/  SHF.R.S32.HI R9, RZ, 0x1, R9 ;  /* 0x00000001ff097819 */ /* 0x000fca0000011409 */
[----:B------:R-:W-:-:S06]  /*2180*/  IMAD.WIDE R6, R9, 0x8, R6 ;  /* 0x0000000809067825 */ /* 0x000fcc00078e0206 */
[----:B------:R-:W3:Y:S01]  /*2190*/  LDG.E R38, desc[UR10][R6.64] ;  /* 0x0000000a06267981 */ /* 0x000ee2000c1e1900 */
[----:B----4-:R-:W-:-:S04]  /*21a0*/  PRMT R0, R13, 0x7771, RZ ;  /* 0x000077710d007816 */ /* 0x010fc800000000ff */
[----:B------:R-:W-:Y:S02]  /*21b0*/  ISETP.NE.AND P1, PT, R0, RZ, PT ;  /* 0x000000ff0000720c */ /* 0x000fe40003f25270 */
[----:B-----5:R-:W-:-:S04]  /*21c0*/  PRMT R0, R21, 0x7771, RZ ;  /* 0x0000777115007816 */ /* 0x020fc800000000ff */
[----:B------:R-:W-:Y:S02]  /*21d0*/  ISETP.NE.AND P0, PT, R0, RZ, PT ;  /* 0x000000ff0000720c */ /* 0x000fe40003f05270 */
[----:B------:R-:W4:Y:S05]  /*21e0*/  LDG.E R0, desc[UR4][R2.64] ;  /* 0x0000000402007981 */ /* 0x000f2a000c1e1900 */
[----:B------:R-:W-:Y:S02]  /*21f0*/  @P1 R2UR UR8, R18 ;  /* 0x00000000120812ca */ /* 0x000fe400000e0000 */
[----:B------:R-:W-:-:S04]  /*2200*/  @P1 R2UR UR9, R19 ;  /* 0x00000000130912ca */ /* 0x000fc800000e0000 */
[----:B------:R-:W-:Y:S02]  /*2210*/  @P0 R2UR UR12, R18 ;  /* 0x00000000120c02ca */ /* 0x000fe400000e0000 */
[----:B------:R-:W-:-:S07]  /*2220*/  @P0 R2UR UR13, R19 ;  /* 0x00000000130d02ca */ /* 0x000fce00000e0000 */
[----:B------:R0:W5:Y:S06]  /*2230*/  @P1 LDG.E R12, desc[UR8][R2.64+0x4] ;  /* 0x00000408020c1981 */ /* 0x00016c000c1e1900 */
[----:B------:R1:W5:Y:S01]  /*2240*/  @P0 LDG.E R40, desc[UR12][R6.64+0x4] ;  /* 0x0000040c06280981 */ /* 0x000362000c1e1900 */
[-C--:B------:R-:W-:Y:S01]  /*2250*/  FMUL R27, R32, R5.reuse ;  /* 0x00000005201b7220 */ /* 0x080fe20000400000 */
[----:B------:R-:W-:Y:S01]  /*2260*/  FMUL R17, R34, R5 ;  /* 0x0000000522117220 */ /* 0x000fe20000400000 */
[----:B0-----:R-:W-:-:S03]  /*2270*/  PRMT R2, R21, 0x7770, RZ ;  /* 0x0000777015027816 */ /* 0x001fc600000000ff */
[-C--:B------:R-:W-:Y:S01]  /*2280*/  FSEL R27, R27, R4.reuse, P2 ;  /* 0x000000041b1b7208 */ /* 0x080fe20001000000 */
[-C--:B------:R-:W-:Y:S01]  /*2290*/  FMUL R3, R36, R5.reuse ;  /* 0x0000000524037220 */ /* 0x080fe20000400000 */
[----:B------:R-:W-:Y:S02]  /*22a0*/  PRMT R14, R14, 0x7770, RZ ;  /* 0x000077700e0e7816 */ /* 0x000fe400000000ff */
[----:B------:R-:W-:Y:S02]  /*22b0*/  FSEL R17, R17, R4, P3 ;  /* 0x0000000411117208 */ /* 0x000fe40001800000 */
[----:B-1----:R-:W-:Y:S01]  /*22c0*/  FMNMX3 R6, R27, -INF , R16, !PT ;  /* 0xff8000001b067876 */ /* 0x002fe20007800010 */
[----:B--2---:R-:W-:Y:S01]  /*22d0*/  FMUL R31, R26, R5 ;  /* 0x000000051a1f7220 */ /* 0x004fe20000400000 */
[----:B------:R-:W-:Y:S02]  /*22e0*/  ISETP.NE.AND P3, PT, R2, RZ, PT ;  /* 0x000000ff0200720c */ /* 0x000fe40003f65270 */
[----:B------:R-:W-:-:S02]  /*22f0*/  ISETP.NE.AND P6, PT, R14, RZ, PT ;  /* 0x000000ff0e00720c */ /* 0x000fc40003fc5270 */
[----:B------:R-:W-:Y:S02]  /*2300*/  PRMT R9, R13, 0x7770, RZ ;  /* 0x000077700d097816 */ /* 0x000fe400000000ff */
[-C--:B------:R-:W-:Y:S02]  /*2310*/  FSEL R32, R3, R4.reuse, P5 ;  /* 0x0000000403207208 */ /* 0x080fe40002800000 */
[----:B------:R-:W-:Y:S01]  /*2320*/  FMNMX3 R7, R6, R17, R10, !PT ;  /* 0x0000001106077276 */ /* 0x000fe2000780000a */
[----:B------:R-:W-:Y:S02]  /*2330*/  IMAD.U32 R20, RZ, RZ, UR7 ;  /* 0x00000007ff147e24 */ /* 0x000fe4000f8e00ff */
[----:B---3--:R-:W-:Y:S01]  /*2340*/  @P4 FMUL R20, R30, R5 ;  /* 0x000000051e144220 */ /* 0x008fe20000400000 */
[----:B------:R-:W-:Y:S02]  /*2350*/  ISETP.NE.AND P2, PT, R9, RZ, PT ;  /* 0x000000ff0900720c */ /* 0x000fe40003f45270 */
[----:B------:R-:W-:-:S02]  /*2360*/  FSEL R31, R31, R4, P6 ;  /* 0x000000041f1f7208 */ /* 0x000fc40003000000 */
[----:B------:R-:W-:Y:S02]  /*2370*/  FMNMX3 R7, R7, R32, R8, !PT ;  /* 0x0000002007077276 */ /* 0x000fe40007800008 */
[----:B------:R-:W-:Y:S02]  /*2380*/  MOV R26, UR7 ;  /* 0x00000007001a7c02 */ /* 0x000fe40008000f00 */
[----:B------:R-:W-:Y:S01]  /*2390*/  FMNMX3 R7, R7, R31, R20, !PT ;  /* 0x0000001f07077276 */ /* 0x000fe20007800014 */
[----:B------:R-:W-:Y:S01]  /*23a0*/  IMAD.U32 R30, RZ, RZ, UR7 ;  /* 0x00000007ff1e7e24 */ /* 0x000fe2000f8e00ff */
[----:B------:R-:W-:Y:S01]  /*23b0*/  UMOV UR4, 0xffffffff ;  /* 0xffffffff00047882 */ /* 0x000fe20000000000 */
[----:B----4-:R-:W-:-:S05]  /*23c0*/  FMUL R3, R0, R5 ;  /* 0x0000000500037220 */ /* 0x010fca0000400000 */
[----:B------:R-:W-:Y:S01]  /*23d0*/  FSEL R28, R3, R4, P2 ;  /* 0x00000004031c7208 */ /* 0x000fe20001000000 */
[-C--:B------:R-:W-:Y:S01]  /*23e0*/  @P3 FMUL R4, R38, R5.reuse ;  /* 0x0000000526043220 */ /* 0x080fe20000400000 */
[----:B-----5:R-:W-:-:S05]  /*23f0*/  @P1 FMUL R26, R12, R5 ;  /* 0x000000050c1a1220 */ /* 0x020fca0000400000 */
[----:B------:R-:W-:Y:S01]  /*2400*/  FMNMX3 R7, R7, R28, R26, !PT ;  /* 0x0000001c07077276 */ /* 0x000fe2000780001a */
[----:B------:R-:W-:-:S05]  /*2410*/  @P0 FMUL R30, R40, R5 ;  /* 0x00000005281e0220 */ /* 0x000fca0000400000 */
[----:B------:R-:W-:Y:S01]  /*2420*/  FMNMX3 R13, R7, R4, R30, !PT ;  /* 0x00000004070d7276 */ /* 0x000fe2000780001e */
        /* <DEDUP_REMOVED lines=18> */
[--C-:B------:R-:W-:Y:S01]  /*2550*/  FADD R4, R4, -R9.reuse ;  /* 0x8000000904047221 */ /* 0x100fe20000000000 */
[-C--:B------:R-:W-:Y:S01]  /*2560*/  FFMA.SAT R2, R6, R7.reuse, 0.5 ;  /* 0x3f00000006027423 */ /* 0x080fe20000002007 */
[----:B------:R-:W-:Y:S01]  /*2570*/  FFMA.SAT R14, R10, R7, 0.5 ;  /* 0x3f0000000a0e7423 */ /* 0x000fe20000002007 */
[----:B------:R-:W-:Y:S01]  /*2580*/  FFMA.RM R11, R0, R5, 12582913 ;  /* 0x4b400001000b7423 */ /* 0x000fe20000004005 */
[----:B------:R-:W-:Y:S01]  /*2590*/  FFMA.SAT R0, R16, R7, 0.5 ;  /* 0x3f00000010007423 */ /* 0x000fe20000002007 */
[-C--:B------:R-:W-:Y:S01]  /*25a0*/  FFMA.RM R2, R2, R5.reuse, 12582913 ;  /* 0x4b40000102027423 */ /* 0x080fe20000004005 */
[--C-:B------:R-:W-:Y:S01]  /*25b0*/  FADD R32, R32, -R9.reuse ;  /* 0x8000000920207221 */ /* 0x100fe20000000000 */
[----:B------:R-:W-:Y:S01]  /*25c0*/  FADD R8, -R9, R8 ;  /* 0x0000000809087221 */ /* 0x000fe20000000100 */
[-C--:B------:R-:W-:Y:S01]  /*25d0*/  FFMA.RM R3, R0, R5.reuse, 12582913 ;  /* 0x4b40000100037423 */ /* 0x080fe20000004005 */
[----:B------:R-:W-:Y:S01]  /*25e0*/  FFMA.RM R0, R14, R5, 12582913 ;  /* 0x4b4000010e007423 */ /* 0x000fe20000004005 */
[----:B------:R-:W-:Y:S01]  /*25f0*/  FADD R15, R2, -12583039 ;  /* 0xcb40007f020f7421 */ /* 0x000fe20000000000 */
[--C-:B------:R-:W-:Y:S01]  /*2600*/  FADD R31, R31, -R9.reuse ;  /* 0x800000091f1f7221 */ /* 0x100fe20000000000 */
[----:B------:R-:W-:Y:S01]  /*2610*/  FADD R13, R3, -12583039 ;  /* 0xcb40007f030d7421 */ /* 0x000fe20000000000 */
[C---:B------:R-:W-:Y:S01]  /*2620*/  FADD R20, -R9.reuse, R20 ;  /* 0x0000001409147221 */ /* 0x040fe20000000100 */
[----:B------:R-:W-:Y:S01]  /*2630*/  FADD R28, R28, -R9 ;  /* 0x800000091c1c7221 */ /* 0x000fe20000000000 */
[C---:B------:R-:W-:Y:S01]  /*2640*/  FADD R26, -R9.reuse, R26 ;  /* 0x0000001a091a7221 */ /* 0x040fe20000000100 */
[----:B------:R-:W-:Y:S01]  /*2650*/  FADD R30, -R9, R30 ;  /* 0x0000001e091e7221 */ /* 0x000fe20000000100 */
[----:B------:R-:W-:Y:S01]  /*2660*/  FADD R17, R0, -12583039 ;  /* 0xcb40007f00117421 */ /* 0x000fe20000000000 */
[----:B------:R-:W-:Y:S01]  /*2670*/  FADD R9, R11, -12583039 ;  /* 0xcb40007f0b097421 */ /* 0x000fe20000000000 */
[----:B------:R-:W-:Y:S01]  /*2680*/  FFMA R13, R16, 1.4426950216293334961, -R13 ;  /* 0x3fb8aa3b100d7823 */ /* 0x000fe2000000080d */
[----:B------:R-:W-:Y:S01]  /*2690*/  FFMA R15, R6, 1.4426950216293334961, -R15 ;  /* 0x3fb8aa3b060f7823 */ /* 0x000fe2000000080f */
[----:B------:R-:W-:Y:S01]  /*26a0*/  FFMA R21, R10, 1.4426950216293334961, -R17 ;  /* 0x3fb8aa3b0a157823 */ /* 0x000fe20000000811 */
[----:B------:R-:W-:Y:S01]  /*26b0*/  FFMA R9, R12, 1.4426950216293334961, -R9 ;  /* 0x3fb8aa3b0c097823 */ /* 0x000fe20000000809 */
[----:B------:R-:W-:Y:S01]  /*26c0*/  FFMA R33, R16, 1.925963033500011079e-08, R13 ;  /* 0x32a5706010217823 */ /* 0x000fe2000000000d */
[----:B------:R-:W-:Y:S01]  /*26d0*/  FFMA R15, R6, 1.925963033500011079e-08, R15 ;  /* 0x32a57060060f7823 */ /* 0x000fe2000000000f */
[-C--:B------:R-:W-:Y:S01]  /*26e0*/  FFMA.SAT R16, R32, R7.reuse, 0.5 ;  /* 0x3f00000020107423 */ /* 0x080fe20000002007 */
[-C--:B------:R-:W-:Y:S01]  /*26f0*/  FFMA.SAT R6, R8, R7.reuse, 0.5 ;  /* 0x3f00000008067423 */ /* 0x080fe20000002007 */
[----:B------:R-:W-:Y:S01]  /*2700*/  FFMA R27, R10, 1.925963033500011079e-08, R21 ;  /* 0x32a570600a1b7823 */ /* 0x000fe20000000015 */
[----:B------:R-:W-:Y:S01]  /*2710*/  FFMA R9, R12, 1.925963033500011079e-08, R9 ;  /* 0x32a570600c097823 */ /* 0x000fe20000000009 */
[-C--:B------:R-:W-:Y:S01]  /*2720*/  FFMA.SAT R10, R28, R7.reuse, 0.5 ;  /* 0x3f0000001c0a7423 */ /* 0x080fe20000002007 */
[-C--:B------:R-:W-:Y:S01]  /*2730*/  FFMA.SAT R14, R31, R7.reuse, 0.5 ;  /* 0x3f0000001f0e7423 */ /* 0x080fe20000002007 */
[-C--:B------:R-:W-:Y:S01]  /*2740*/  FFMA.SAT R12, R20, R7.reuse, 0.5 ;  /* 0x3f000000140c7423 */ /* 0x080fe20000002007 */
[-C--:B------:R-:W-:Y:S01]  /*2750*/  FFMA.SAT R34, R26, R7.reuse, 0.5 ;  /* 0x3f0000001a227423 */ /* 0x080fe20000002007 */
[-C--:B------:R-:W-:Y:S01]  /*2760*/  FFMA.SAT R36, R4, R7.reuse, 0.5 ;  /* 0x3f00000004247423 */ /* 0x080fe20000002007 */
[----:B------:R-:W-:Y:S01]  /*2770*/  FFMA.SAT R38, R30, R7, 0.5 ;  /* 0x3f0000001e267423 */ /* 0x000fe20000002007 */
[-C--:B------:R-:W-:Y:S01]  /*2780*/  FFMA.RM R16, R16, R5.reuse, 12582913 ;  /* 0x4b40000110107423 */ /* 0x080fe20000004005 */
[-C--:B------:R-:W-:Y:S01]  /*2790*/  FFMA.RM R13, R6, R5.reuse, 12582913 ;  /* 0x4b400001060d7423 */ /* 0x080fe20000004005 */
[----:B------:R0:W1:Y:S01]  /*27a0*/  MUFU.EX2 R17, R9 ;  /* 0x0000000900117308 */ /* 0x0000620000000800 */
[-C--:B------:R-:W-:Y:S01]  /*27b0*/  FFMA.RM R7, R10, R5.reuse, 12582913 ;  /* 0x4b4000010a077423 */ /* 0x080fe20000004005 */
[-C--:B------:R-:W-:Y:S01]  /*27c0*/  FFMA.RM R14, R14, R5.reuse, 12582913 ;  /* 0x4b4000010e0e7423 */ /* 0x080fe20000004005 */
[-C--:B------:R-:W-:Y:S01]  /*27d0*/  FFMA.RM R12, R12, R5.reuse, 12582913 ;  /* 0x4b4000010c0c7423 */ /* 0x080fe20000004005 */
[----:B------:R-:W-:Y:S01]  /*27e0*/  FADD R29, R16, -12583039 ;  /* 0xcb40007f101d7421 */ /* 0x000fe20000000000 */
[-C--:B------:R-:W-:Y:S01]  /*27f0*/  FFMA.RM R6, R34, R5.reuse, 12582913 ;  /* 0x4b40000122067423 */ /* 0x080fe20000004005 */
[-C--:B------:R-:W-:Y:S01]  /*2800*/  FFMA.RM R10, R38, R5.reuse, 12582913 ;  /* 0x4b400001260a7423 */ /* 0x080fe20000004005 */
[----:B------:R-:W-:Y:S01]  /*2810*/  FADD R35, R7, -12583039 ;  /* 0xcb40007f07237421 */ /* 0x000fe20000000000 */
[----:B------:R-:W-:Y:S01]  /*2820*/  FFMA R29, R32, 1.4426950216293334961, -R29 ;  /* 0x3fb8aa3b201d7823 */ /* 0x000fe2000000081d */
[----:B0-----:R-:W-:Y:S01]  /*2830*/  FFMA.RM R9, R36, R5, 12582913 ;  /* 0x4b40000124097423 */ /* 0x001fe20000004005 */
[----:B------:R-:W-:Y:S01]  /*2840*/  FADD R5, R13, -12583039 ;  /* 0xcb40007f0d057421 */ /* 0x000fe20000000000 */
[----:B------:R-:W0:Y:S01]  /*2850*/  MUFU.EX2 R33, R33 ;  /* 0x0000002100217308 */ /* 0x000e220000000800 */
[----:B------:R-:W-:Y:S01]  /*2860*/  FFMA R29, R32, 1.925963033500011079e-08, R29 ;  /* 0x32a57060201d7823 */ /* 0x000fe2000000001d */
[----:B------:R-:W-:Y:S01]  /*2870*/  FADD R32, R14, -12583039 ;  /* 0xcb40007f0e207421 */ /* 0x000fe20000000000 */
[----:B------:R-:W-:Y:S01]  /*2880*/  FFMA R5, R8, 1.4426950216293334961, -R5 ;  /* 0x3fb8aa3b08057823 */ /* 0x000fe20000000805 */
[----:B------:R-:W-:Y:S01]  /*2890*/  FFMA R35, R28, 1.4426950216293334961, -R35 ;  /* 0x3fb8aa3b1c237823 */ /* 0x000fe20000000823 */
[----:B------:R-:W-:Y:S01]  /*28a0*/  SHF.L.U32 R2, R2, 0x17, RZ ;  /* 0x0000001702027819 */ /* 0x000fe200000006ff */
[----:B------:R-:W-:Y:S01]  /*28b0*/  FFMA R32, R31, 1.4426950216293334961, -R32 ;  /* 0x3fb8aa3b1f207823 */ /* 0x000fe20000000820 */
[----:B------:R-:W-:Y:S01]  /*28c0*/  FFMA R8, R8, 1.925963033500011079e-08, R5 ;  /* 0x32a5706008087823 */ /* 0x000fe20000000005 */
[----:B------:R-:W-:Y:S01]  /*28d0*/  FADD R5, R12, -12583039 ;  /* 0xcb40007f0c057421 */ /* 0x000fe20000000000 */
[----:B------:R2:W3:Y:S01]  /*28e0*/  MUFU.EX2 R21, R15 ;  /* 0x0000000f00157308 */ /* 0x0004e20000000800 */
[----:B------:R-:W-:Y:S01]  /*28f0*/  FFMA R35, R28, 1.925963033500011079e-08, R35 ;  /* 0x32a570601c237823 */ /* 0x000fe20000000023 */
[----:B------:R-:W-:-:S02]  /*2900*/  IMAD.SHL.U32 R28, R3, 0x800000, RZ ;  /* 0x00800000031c7824 */ /* 0x000fc400078e00ff */
[----:B------:R-:W-:Y:S01]  /*2910*/  FFMA R5, R20, 1.4426950216293334961, -R5 ;  /* 0x3fb8aa3b14057823 */ /* 0x000fe20000000805 */
[----:B------:R-:W-:Y:S01]  /*2920*/  FADD R3, R9, -12583039 ;  /* 0xcb40007f09037421 */ /* 0x000fe20000000000 */
[----:B------:R-:W-:Y:S02]  /*2930*/  IMAD.SHL.U32 R12, R12, 0x800000, RZ ;  /* 0x008000000c0c7824 */ /* 0x000fe400078e00ff */
[----:B------:R-:W4:Y:S01]  /*2940*/  MUFU.EX2 R27, R27 ;  /* 0x0000001b001b7308 */ /* 0x000f220000000800 */
[----:B--2---:R-:W-:Y:S01]  /*2950*/  FFMA R15, R31, 1.925963033500011079e-08, R32 ;  /* 0x32a570601f0f7823 */ /* 0x004fe20000000020 */
[----:B------:R-:W-:Y:S01]  /*2960*/  FFMA R31, R20, 1.925963033500011079e-08, R5 ;  /* 0x32a57060141f7823 */ /* 0x000fe20000000005 */
[----:B------:R-:W-:Y:S01]  /*2970*/  FADD R5, R6, -12583039 ;  /* 0xcb40007f06057421 */ /* 0x000fe20000000000 */
[----:B------:R-:W-:Y:S01]  /*2980*/  SHF.L.U32 R20, R11, 0x17, RZ ;  /* 0x000000170b147819 */ /* 0x000fe200000006ff */
[----:B------:R-:W-:Y:S02]  /*2990*/  FFMA R3, R4, 1.4426950216293334961, -R3 ;  /* 0x3fb8aa3b04037823 */ /* 0x000fe40000000803 */
[----:B------:R-:W-:Y:S01]  /*29a0*/  FFMA R5, R26, 1.4426950216293334961, -R5 ;  /* 0x3fb8aa3b1a057823 */ /* 0x000fe20000000805 */
[----:B------:R-:W2:Y:S01]  /*29b0*/  MUFU.EX2 R29, R29 ;  /* 0x0000001d001d7308 */ /* 0x000ea20000000800 */
[----:B-1----:R-:W-:-:S02]  /*29c0*/  FMUL R17, R20, R17 ;  /* 0x0000001114117220 */ /* 0x002fc40000400000 */
[----:B------:R-:W-:Y:S01]  /*29d0*/  FFMA R32, R26, 1.925963033500011079e-08, R5 ;  /* 0x32a570601a207823 */ /* 0x000fe20000000005 */
[----:B------:R-:W-:Y:S02]  /*29e0*/  IMAD.SHL.U32 R26, R0, 0x800000, RZ ;  /* 0x00800000001a7824 */ /* 0x000fe400078e00ff */
[----:B0-----:R-:W-:Y:S01]  /*29f0*/  FMUL R5, R28, R33 ;  /* 0x000000211c057220 */ /* 0x001fe20000400000 */
[----:B------:R-:W-:Y:S01]  /*2a00*/  FADD R0, RZ, R17 ;  /* 0x00000011ff007221 */ /* 0x000fe20000000000 */
[----:B------:R-:W-:Y:S01]  /*2a10*/  FFMA R33, R4, 1.925963033500011079e-08, R3 ;  /* 0x32a5706004217823 */ /* 0x000fe20000000003 */
[----:B------:R-:W0:Y:S01]  /*2a20*/  MUFU.EX2 R8, R8 ;  /* 0x0000000800087308 */ /* 0x000e220000000800 */
[----:B---3--:R-:W-:Y:S01]  /*2a30*/  FMUL R4, R2, R21 ;  /* 0x0000001502047220 */ /* 0x008fe20000400000 */
[----:B------:R-:W-:Y:S01]  /*2a40*/  FADD R3, R0, R5 ;  /* 0x0000000500037221 */ /* 0x000fe20000000000 */
[----:B------:R-:W-:Y:S01]  /*2a50*/  SHF.L.U32 R28, R16, 0x17, RZ ;  /* 0x00000017101c7819 */ /* 0x000fe200000006ff */
[----:B----4-:R-:W-:Y:S01]  /*2a60*/  FMUL R2, R26, R27 ;  /* 0x0000001b1a027220 */ /* 0x010fe20000400000 */
[----:B------:R-:W-:Y:S01]  /*2a70*/  FADD R27, R10, -12583039 ;  /* 0xcb40007f0a1b7421 */ /* 0x000fe20000000000 */
[----:B------:R-:W-:Y:S01]  /*2a80*/  FADD R3, R3, R4 ;  /* 0x0000000403037221 */ /* 0x000fe20000000000 */
[----:B------:R-:W-:Y:S01]  /*2a90*/  IMAD.SHL.U32 R21, R13, 0x800000, RZ ;  /* 0x008000000d157824 */ /* 0x000fe200078e00ff */
[----:B------:R-:W1:Y:S01]  /*2aa0*/  MUFU.EX2 R15, R15 ;  /* 0x0000000f000f7308 */ /* 0x000e620000000800 */
[----:B--2---:R-:W-:Y:S01]  /*2ab0*/  FMUL R0, R28, R29 ;  /* 0x0000001d1c007220 */ /* 0x004fe20000400000 */
[----:B------:R-:W-:Y:S01]  /*2ac0*/  FADD R13, R3, R2 ;  /* 0x00000002030d7221 */ /* 0x000fe20000000000 */
[----:B------:R-:W-:Y:S01]  /*2ad0*/  FFMA R27, R30, 1.4426950216293334961, -R27 ;  /* 0x3fb8aa3b1e1b7823 */ /* 0x000fe2000000081b */
[----:B------:R-:W-:Y:S01]  /*2ae0*/  SHF.L.U32 R26, R14, 0x17, RZ ;  /* 0x000000170e1a7819 */ /* 0x000fe200000006ff */
[----:B------:R-:W-:-:S02]  /*2af0*/  IMAD.SHL.U32 R10, R10, 0x800000, RZ ;  /* 0x008000000a0a7824 */ /* 0x000fc400078e00ff */
[----:B------:R-:W-:Y:S01]  /*2b00*/  FADD R14, R13, R0 ;  /* 0x000000000d0e7221 */ /* 0x000fe20000000000 */
[----:B------:R-:W-:Y:S01]  /*2b10*/  FFMA R27, R30, 1.925963033500011079e-08, R27 ;  /* 0x32a570601e1b7823 */ /* 0x000fe2000000001b */
[----:B------:R-:W2:Y:S01]  /*2b20*/  MUFU.EX2 R11, R31 ;  /* 0x0000001f000b7308 */ /* 0x000ea20000000800 */
[----:B0-----:R-:W-:-:S04]  /*2b30*/  FMUL R3, R21, R8 ;  /* 0x0000000815037220 */ /* 0x001fc80000400000 */
[----:B------:R-:W-:Y:S01]  /*2b40*/  FADD R13, R14, R3 ;  /* 0x000000030e0d7221 */ /* 0x000fe20000000000 */
[----:B------:R-:W-:Y:S02]  /*2b50*/  SHF.L.U32 R14, R9, 0x17, RZ ;  /* 0x00000017090e7819 */ /* 0x000fe400000006ff */
[----:B------:R-:W0:Y:S01]  /*2b60*/  MUFU.EX2 R20, R35 ;  /* 0x0000002300147308 */ /* 0x000e220000000800 */
[----:B-1----:R-:W-:Y:S01]  /*2b70*/  FMUL R8, R26, R15 ;  /* 0x0000000f1a087220 */ /* 0x002fe20000400000 */
[----:B------:R-:W-:-:S06]  /*2b80*/  SHF.L.U32 R15, R7, 0x17, RZ ;  /* 0x00000017070f7819 */ /* 0x000fcc00000006ff */
[----:B------:R-:W1:Y:S01]  /*2b90*/  MUFU.EX2 R16, R32 ;  /* 0x0000002000107308 */ /* 0x000e620000000800 */
[----:B--2---:R-:W-:Y:S01]  /*2ba0*/  FMUL R7, R12, R11 ;  /* 0x0000000b0c077220 */ /* 0x004fe20000400000 */
[----:B------:R-:W-:Y:S01]  /*2bb0*/  FADD R12, R13, R8 ;  /* 0x000000080d0c7221 */ /* 0x000fe20000000000 */
[----:B------:R-:W-:-:S03]  /*2bc0*/  IMAD.SHL.U32 R13, R6, 0x800000, RZ ;  /* 0x00800000060d7824 */ /* 0x000fc600078e00ff */
        /* <DEDUP_REMOVED lines=20> */
.L_x_8281:
        /* <DEDUP_REMOVED lines=12> */
[----:B0-----:R-:W-:Y:S05]  /*2dd0*/  CALL.REL.NOINC `($__internal_120_$__cuda_sm3x_div_rn_noftz_f32_slowpath) ;  /* 0x0000001800cc7944 */ /* 0x001fea0003c00000 */
[----:B------:R-:W-:-:S07]  /*2de0*/  IMAD.MOV.U32 R14, RZ, RZ, R11 ;  /* 0x000000ffff0e7224 */ /* 0x000fce00078e000b */
.L_x_8246:
[----:B------:R-:W-:Y:S05]  /*2df0*/  BSYNC.RECONVERGENT B3 ;  /* 0x0000000000037941 */ /* 0x000fea0003800200 */
.L_x_8245:
        /* <DEDUP_REMOVED lines=12> */
[----:B0-----:R-:W-:Y:S05]  /*2ec0*/  CALL.REL.NOINC `($__internal_120_$__cuda_sm3x_div_rn_noftz_f32_slowpath) ;  /* 0x0000001800907944 */ /* 0x001fea0003c00000 */
[----:B------:R-:W-:-:S07]  /*2ed0*/  MOV R15, R11 ;  /* 0x0000000b000f7202 */ /* 0x000fce0000000f00 */
.L_x_8248:
[----:B------:R-:W-:Y:S05]  /*2ee0*/  BSYNC.RECONVERGENT B3 ;  /* 0x0000000000037941 */ /* 0x000fea0003800200 */
.L_x_8247:
        /* <DEDUP_REMOVED lines=12> */
[----:B0-----:R-:W-:Y:S05]  /*2fb0*/  CALL.REL.NOINC `($__internal_120_$__cuda_sm3x_div_rn_noftz_f32_slowpath) ;  /* 0x0000001800547944 */ /* 0x001fea0003c00000 */
[----:B------:R-:W-:-:S07]  /*2fc0*/  IMAD.MOV.U32 R20, RZ, RZ, R11 ;  /* 0x000000ffff147224 */ /* 0x000fce00078e000b */
.L_x_8250:
[----:B------:R-:W-:Y:S05]  /*2fd0*/  BSYNC.RECONVERGENT B3 ;  /* 0x0000000000037941 */ /* 0x000fea0003800200 */
.L_x_8249:
        /* <DEDUP_REMOVED lines=14> */
.L_x_8252:
[----:B------:R-:W-:Y:S05]  /*30c0*/  BSYNC.RECONVERGENT B3 ;  /* 0x0000000000037941 */ /* 0x000fea0003800200 */
.L_x_8251:
        /* <DEDUP_REMOVED lines=14> */
.L_x_8254:
[----:B------:R-:W-:Y:S05]  /*31b0*/  BSYNC.RECONVERGENT B3 ;  /* 0x0000000000037941 */ /* 0x000fea0003800200 */
.L_x_8253:
        /* <DEDUP_REMOVED lines=14> */
.L_x_8256:
[----:B------:R-:W-:Y:S05]  /*32a0*/  BSYNC.RECONVERGENT B3 ;  /* 0x0000000000037941 */ /* 0x000fea0003800200 */
.L_x_8255:
        /* <DEDUP_REMOVED lines=14> */
.L_x_8258:
[----:B------:R-:W-:Y:S05]  /*3390*/  BSYNC.RECONVERGENT B3 ;  /* 0x0000000000037941 */ /* 0x000fea0003800200 */
.L_x_8257:
        /* <DEDUP_REMOVED lines=14> */
.L_x_8260:
[----:B------:R-:W-:Y:S05]  /*3480*/  BSYNC.RECONVERGENT B3 ;  /* 0x0000000000037941 */ /* 0x000fea0003800200 */
.L_x_8259:
        /* <DEDUP_REMOVED lines=14> */
.L_x_8262:
[----:B------:R-:W-:Y:S05]  /*3570*/  BSYNC.RECONVERGENT B3 ;  /* 0x0000000000037941 */ /* 0x000fea0003800200 */
.L_x_8261:
        /* <DEDUP_REMOVED lines=9> */
[----:B------:R-:W-:Y:S01]  /*3610*/  MOV R17, R9 ;  /* 0x0000000900117202 */ /* 0x000fe20000000f00 */
[----:B------:R-:W-:Y:S01]  /*3620*/  IMAD.MOV.U32 R12, RZ, RZ, R29 ;  /* 0x000000ffff0c7224 */ /* 0x000fe200078e001d */
[----:B------:R-:W-:-:S07]  /*3630*/  MOV R28, 0x3650 ;  /* 0x00003650001c7802 */ /* 0x000fce0000000f00 */
[----:B------:R-:W-:Y:S05]  /*3640*/  CALL.REL.NOINC `($__internal_120_$__cuda_sm3x_div_rn_noftz_f32_slowpath) ;  /* 0x0000001000b07944 */ /* 0x000fea0003c00000 */
[----:B------:R-:W-:-:S07]  /*3650*/  MOV R27, R11 ;  /* 0x0000000b001b7202 */ /* 0x000fce0000000f00 */
.L_x_8264:
[----:B------:R-:W-:Y:S05]  /*3660*/  BSYNC.RECONVERGENT B3 ;  /* 0x0000000000037941 */ /* 0x000fea0003800200 */
.L_x_8263:
        /* <DEDUP_REMOVED lines=12> */
[----:B------:R-:W-:Y:S05]  /*3730*/  CALL.REL.NOINC `($__internal_120_$__cuda_sm3x_div_rn_noftz_f32_slowpath) ;  /* 0x0000001000747944 */ /* 0x000fea0003c00000 */
[----:B------:R-:W-:-:S07]  /*3740*/  IMAD.MOV.U32 R6, RZ, RZ, R11 ;  /* 0x000000ffff067224 */ /* 0x000fce00078e000b */
.L_x_8266:
[----:B------:R-:W-:Y:S05]  /*3750*/  BSYNC.RECONVERGENT B3 ;  /* 0x0000000000037941 */ /* 0x000fea0003800200 */
.L_x_8265:
        /* <DEDUP_REMOVED lines=12> */
[----:B------:R-:W-:Y:S05]  /*3820*/  CALL.REL.NOINC `($__internal_120_$__cuda_sm3x_div_rn_noftz_f32_slowpath) ;  /* 0x0000001000387944 */ /* 0x000fea0003c00000 */
[----:B------:R-:W-:-:S07]  /*3830*/  MOV R7, R11 ;  /* 0x0000000b00077202 */ /* 0x000fce0000000f00 */
.L_x_8268:
[----:B------:R-:W-:Y:S05]  /*3840*/  BSYNC.RECONVERGENT B3 ;  /* 0x0000000000037941 */ /* 0x000fea0003800200 */
.L_x_8267:
        /* <DEDUP_REMOVED lines=13> */
[C---:B------:R-:W-:Y:S02]  /*3920*/  IADD3 R16, P3, PT, R8.reuse, 0x100, RZ ;  /* 0x0000010008107810 */ /* 0x040fe40007f7e0ff */
[----:B------:R-:W-:Y:S02]  /*3930*/  LEA.HI R0, P0, R13, R8, RZ, 0x1 ;  /* 0x000000080d007211 */ /* 0x000fe400078108ff */
[----:B------:R-:W-:Y:S01]  /*3940*/  IADD3 R28, P4, PT, R8, 0x140, RZ ;  /* 0x00000140081c7810 */ /* 0x000fe20007f9e0ff */
[--C-:B------:R-:W-:Y:S01]  /*3950*/  IMAD.X R17, RZ, RZ, R13.reuse, P3 ;  /* 0x000000ffff117224 */ /* 0x100fe200018e060d */
[----:B------:R-:W-:Y:S01]  /*3960*/  SHF.L.U32 R10, R0, 0x2, RZ ;  /* 0x00000002000a7819 */ /* 0x000fe200000006ff */
[----:B------:R-:W-:Y:S01]  /*3970*/  IMAD.X R9, RZ, RZ, R13, P0 ;  /* 0x000000ffff097224 */ /* 0x000fe200000e060d */
[----:B------:R-:W-:-:S02]  /*3980*/  IADD3.X R31, PT, PT, RZ, R13, RZ, P1, !PT ;  /* 0x0000000dff1f7210 */ /* 0x000fc40000ffe4ff */
[----:B------:R-:W-:Y:S02]  /*3990*/  LOP3.LUT R10, R10, 0xfffffff8, RZ, 0xc0, !PT ;  /* 0xfffffff80a0a7812 */ /* 0x000fe400078ec0ff */
[----:B------:R-:W-:Y:S02]  /*39a0*/  SHF.L.U64.HI R0, R0, 0x2, R9 ;  /* 0x0000000200007819 */ /* 0x000fe40000010209 */
[----:B------:R-:W-:Y:S02]  /*39b0*/  IADD3 R10, P0, PT, R10, UR52, RZ ;  /* 0x000000340a0a7c10 */ /* 0x000fe4000ff1e0ff */
[----:B------:R-:W-:Y:S02]  /*39c0*/  R2UR UR10, R18 ;  /* 0x00000000120a72ca */ /* 0x000fe400000e0000 */
[----:B------:R-:W-:Y:S02]  /*39d0*/  IADD3.X R11, PT, PT, R0, UR53, RZ, P0, !PT ;  /* 0x00000035000b7c10 */ /* 0x000fe400087fe4ff */
[----:B------:R-:W-:-:S02]  /*39e0*/  IADD3 R9, P0, PT, R8, 0x80, RZ ;  /* 0x0000008008097810 */ /* 0x000fc40007f1e0ff */
[----:B------:R-:W-:Y:S01]  /*39f0*/  IADD3 R0, P2, PT, R8, 0xc0, RZ ;  /* 0x000000c008007810 */ /* 0x000fe20007f5e0ff */
[----:B------:R0:W-:Y:S01]  /*3a00*/  STG.E.64 desc[UR4][R10.64], R14 ;  /* 0x0000000e0a007986 */ /* 0x0001e2000c101b04 */
[----:B------:R-:W-:Y:S01]  /*3a10*/  R2UR UR11, R19 ;  /* 0x00000000130b72ca */ /* 0x000fe200000e0000 */
[----:B------:R-:W-:Y:S01]  /*3a20*/  IMAD.X R8, RZ, RZ, R13, P0 ;  /* 0x000000ffff087224 */ /* 0x000fe200000e060d */
[-C--:B------:R-:W-:Y:S02]  /*3a30*/  IADD3.X R29, PT, PT, RZ, R13.reuse, RZ, P2, !PT ;  /* 0x0000000dff1d7210 */ /* 0x080fe400017fe4ff */
[----:B------:R-:W-:Y:S02]  /*3a40*/  LEA.HI R12, P0, R31, R12, RZ, 0x1 ;  /* 0x0000000c1f0c7211 */ /* 0x000fe400078108ff */
[----:B------:R-:W-:Y:S02]  /*3a50*/  IADD3.X R13, PT, PT, RZ, R13, RZ, P4, !PT ;  /* 0x0000000dff0d7210 */ /* 0x000fe400027fe4ff */
[----:B------:R-:W-:-:S02]  /*3a60*/  R2UR UR12, R18 ;  /* 0x00000000120c72ca */ /* 0x000fc400000e0000 */
[----:B------:R-:W-:Y:S02]  /*3a70*/  LEA.HI R28, P3, R13, R28, RZ, 0x1 ;  /* 0x0000001c0d1c7211 */ /* 0x000fe400078708ff */
[----:B------:R-:W-:Y:S02]  /*3a80*/  R2UR UR13, R19 ;  /* 0x00000000130d72ca */ /* 0x000fe400000e0000 */
[----:B0-----:R-:W-:Y:S01]  /*3a90*/  LEA.HI R10, P1, R8, R9, RZ, 0x1 ;  /* 0x00000009080a7211 */ /* 0x001fe200078308ff */
[----:B------:R-:W-:Y:S01]  /*3aa0*/  IMAD.X R9, RZ, RZ, R31, P0 ;  /* 0x000000ffff097224 */ /* 0x000fe200000e061f */
[----:B------:R-:W-:Y:S02]  /*3ab0*/  LEA.HI R14, P2, R29, R0, RZ, 0x1 ;  /* 0x000000001d0e7211 */ /* 0x000fe400078508ff */
[----:B------:R-:W-:Y:S01]  /*3ac0*/  IADD3.X R15, PT, PT, RZ, R8, RZ, P1, !PT ;  /* 0x00000008ff0f7210 */ /* 0x000fe20000ffe4ff */
[----:B------:R-:W-:Y:S01]  /*3ad0*/  IMAD.SHL.U32 R8, R12, 0x4, RZ ;  /* 0x000000040c087824 */ /* 0x000fe200078e00ff */
[----:B------:R-:W-:-:S02]  /*3ae0*/  IADD3.X R11, PT, PT, RZ, R29, RZ, P2, !PT ;  /* 0x0000001dff0b7210 */ /* 0x000fc400017fe4ff */
[----:B------:R-:W-:Y:S02]  /*3af0*/  SHF.L.U64.HI R9, R12, 0x2, R9 ;  /* 0x000000020c097819 */ /* 0x000fe40000010209 */
[----:B------:R-:W-:Y:S02]  /*3b00*/  LEA.HI R16, P0, R17, R16, RZ, 0x1 ;  /* 0x0000001011107211 */ /* 0x000fe400078108ff */
[C---:B------:R-:W-:Y:S01]  /*3b10*/  SHF.L.U64.HI R12, R14.reuse, 0x2, R11 ;  /* 0x000000020e0c7819 */ /* 0x040fe2000001020b */
[----:B------:R-:W-:Y:S01]  /*3b20*/  IMAD.SHL.U32 R14, R14, 0x4, RZ ;  /* 0x000000040e0e7824 */ /* 0x000fe200078e00ff */
[----:B------:R-:W-:Y:S02]  /*3b30*/  LOP3.LUT R8, R8, 0xfffffff8, RZ, 0xc0, !PT ;  /* 0xfffffff808087812 */ /* 0x000fe400078ec0ff */
[----:B------:R-:W-:Y:S02]  /*3b40*/  IADD3.X R17, PT, PT, RZ, R17, RZ, P0, !PT ;  /* 0x00000011ff117210 */ /* 0x000fe400007fe4ff */
[----:B------:R-:W-:-:S02]  /*3b50*/  IADD3 R8, P0, PT, R8, UR52, RZ ;  /* 0x0000003408087c10 */ /* 0x000fc4000ff1e0ff */
[----:B------:R-:W-:Y:S02]  /*3b60*/  LOP3.LUT R14, R14, 0xfffffff8, RZ, 0xc0, !PT ;  /* 0xfffffff80e0e7812 */ /* 0x000fe400078ec0ff */
[----:B------:R-:W-:Y:S02]  /*3b70*/  IADD3.X R9, PT, PT, R9, UR53, RZ, P0, !PT ;  /* 0x0000003509097c10 */ /* 0x000fe400087fe4ff */
[----:B------:R-:W-:Y:S02]  /*3b80*/  IADD3 R14, P0, PT, R14, UR52, RZ ;  /* 0x000000340e0e7c10 */ /* 0x000fe4000ff1e0ff */
[C---:B------:R-:W-:Y:S01]  /*3b90*/  SHF.L.U64.HI R0, R10.reuse, 0x2, R15 ;  /* 0x000000020a007819 */ /* 0x040fe2000001020f */
[----:B------:R-:W-:Y:S01]  /*3ba0*/  IMAD.SHL.U32 R10, R10, 0x4, RZ ;  /* 0x000000040a0a7824 */ /* 0x000fe200078e00ff */
[----:B------:R-:W-:Y:S01]  /*3bb0*/  IADD3.X R13, PT, PT, RZ, R13, RZ, P3, !PT ;  /* 0x0000000dff0d7210 */ /* 0x000fe20001ffe4ff */
[----:B------:R0:W-:Y:S01]  /*3bc0*/  STG.E.64 desc[UR4][R8.64], R20 ;  /* 0x0000001408007986 */ /* 0x0001e2000c101b04 */
[----:B------:R-:W-:-:S02]  /*3bd0*/  IADD3.X R15, PT, PT, R12, UR53, RZ, P0, !PT ;  /* 0x000000350c0f7c10 */ /* 0x000fc400087fe4ff */
[----:B------:R-:W-:Y:S02]  /*3be0*/  IADD3 R25, P0, PT, R24, R25, RZ ;  /* 0x0000001918197210 */ /* 0x000fe40007f1e0ff */
[C---:B------:R-:W-:Y:S01]  /*3bf0*/  SHF.L.U64.HI R17, R16.reuse, 0x2, R17 ;  /* 0x0000000210117819 */ /* 0x040fe20000010211 */
[----:B------:R-:W-:Y:S01]  /*3c00*/  IMAD.SHL.U32 R16, R16, 0x4, RZ ;  /* 0x0000000410107824 */ /* 0x000fe200078e00ff */
[C---:B------:R-:W-:Y:S02]  /*3c10*/  SHF.L.U64.HI R13, R28.reuse, 0x2, R13 ;  /* 0x000000021c0d7819 */ /* 0x040fe4000001020d */
[----:B------:R-:W-:Y:S02]  /*3c20*/  SHF.L.U32 R28, R28, 0x2, RZ ;  /* 0x000000021c1c7819 */ /* 0x000fe400000006ff */
[----:B------:R-:W-:Y:S02]  /*3c30*/  LEA.HI.X.SX32 R23, R24, R23, 0x1, P0 ;  /* 0x0000001718177211 */ /* 0x000fe400000f0eff */
[----:B------:R-:W-:-:S02]  /*3c40*/  LOP3.LUT R10, R10, 0xfffffff8, RZ, 0xc0, !PT ;  /* 0xfffffff80a0a7812 */ /* 0x000fc400078ec0ff */
[----:B------:R-:W-:Y:S02]  /*3c50*/  ISETP.GE.U32.AND P0, PT, R25, UR50, PT ;  /* 0x0000003219007c0c */ /* 0x000fe4000bf06070 */
[----:B------:R-:W-:Y:S02]  /*3c60*/  LOP3.LUT R16, R16, 0xfffffff8, RZ, 0xc0, !PT ;  /* 0xfffffff810107812 */ /* 0x000fe400078ec0ff */
        /* <DEDUP_REMOVED lines=14> */
.L_x_8243:
[----:B------:R-:W-:Y:S05]  /*3d50*/  EXIT ;  /* 0x000000000000794d */ /* 0x000fea0003800000 */
.L_x_8244:
[----:B------:R-:W-:Y:S01]  /*3d60*/  BSSY B1, `(.L_x_8270) ;  /* 0x0000007000017945 */ /* 0x000fe20003800000 */
[----:B------:R-:W-:Y:S01]  /*3d70*/  IMAD.MOV.U32 R12, RZ, RZ, 0x10 ;  /* 0x00000010ff0c7424 */ /* 0x000fe200078e00ff */
[----:B------:R-:W-:Y:S01]  /*3d80*/  MOV R11, 0x1f ;  /* 0x0000001f000b7802 */ /* 0x000fe20000000f00 */
[----:B------:R-:W-:-:S07]  /*3d90*/  IMAD.MOV.U32 R15, RZ, RZ, -0x1 ;  /* 0xffffffffff0f7424 */ /* 0x000fce00078e00ff */
[----:B------:R-:W-:Y:S05]  /*3da0*/  WARPSYNC.COLLECTIVE R15, `(.L_x_8271) ;  /* 0x000000000f087348 */ /* 0x000fea0003c00000 */
[----:B------:R0:W1:Y:S02]  /*3db0*/  SHFL.BFLY P6, R14, R13, R12, R11 ;  /* 0x0c00000c0d0e7389 */ /* 0x00006400000c000b */
[----:B01----:R-:W-:Y:S05]  /*3dc0*/  ENDCOLLECTIVE ;  /* 0x000000000000791b */ /* 0x003fea0003800000 */
.L_x_8271:
[----:B------:R-:W-:Y:S05]  /*3dd0*/  BSYNC B1 ;  /* 0x0000000000017941 */ /* 0x000fea0003800000 */
.L_x_8270:
        /* <DEDUP_REMOVED lines=8> */
.L_x_8272:
[----:B------:R-:W-:Y:S01]  /*3e60*/  HFMA2 R12, -RZ, RZ, 0, 2.384185791015625e-07 ;  /* 0x00000004ff0c7431 */ /* 0x000fe200000001ff */
[----:B------:R-:W-:-:S05]  /*3e70*/  FMNMX R0, R13, R14, !PT ;  /* 0x0000000e0d007209 */ /* 0x000fca0007800000 */
[----:B------:R-:W-:-:S07]  /*3e80*/  IMAD.MOV.U32 R13, RZ, RZ, R0 ;  /* 0x000000ffff0d7224 */ /* 0x000fce00078e0000 */
[----:B------:R-:W-:Y:S05]  /*3e90*/  WARPSYNC.COLLECTIVE R15, `(.L_x_8273) ;  /* 0x000000000f087348 */ /* 0x000fea0003c00000 */
[----:B------:R0:W1:Y:S02]  /*3ea0*/  SHFL.BFLY P6, R14, R13, R12, R11 ;  /* 0x0c00000c0d0e7389 */ /* 0x00006400000c000b */
[----:B01----:R-:W-:Y:S05]  /*3eb0*/  ENDCOLLECTIVE ;  /* 0x000000000000791b */ /* 0x003fea0003800000 */
.L_x_8273:
[----:B------:R-:W-:Y:S02]  /*3ec0*/  MOV R12, 0x2 ;  /* 0x00000002000c7802 */ /* 0x000fe40000000f00 */
[----:B------:R-:W-:-:S05]  /*3ed0*/  FMNMX R2, R0, R14, !PT ;  /* 0x0000000e00027209 */ /* 0x000fca0007800000 */
[----:B------:R-:W-:-:S07]  /*3ee0*/  IMAD.MOV.U32 R13, RZ, RZ, R2 ;  /* 0x000000ffff0d7224 */ /* 0x000fce00078e0002 */
[----:B------:R-:W-:Y:S05]  /*3ef0*/  WARPSYNC.COLLECTIVE R15, `(.L_x_8274) ;  /* 0x000000000f087348 */ /* 0x000fea0003c00000 */
[----:B------:R0:W1:Y:S02]  /*3f00*/  SHFL.BFLY P6, R14, R13, R12, R11 ;  /* 0x0c00000c0d0e7389 */ /* 0x00006400000c000b */
[----:B01----:R-:W-:Y:S05]  /*3f10*/  ENDCOLLECTIVE ;  /* 0x000000000000791b */ /* 0x003fea0003800000 */
.L_x_8274:
[----:B------:R-:W-:Y:S01]  /*3f20*/  HFMA2 R12, -RZ, RZ, 0, 5.9604644775390625e-08 ;  /* 0x00000001ff0c7431 */ /* 0x000fe200000001ff */
[----:B------:R-:W-:-:S05]  /*3f30*/  FMNMX R3, R2, R14, !PT ;  /* 0x0000000e02037209 */ /* 0x000fca0007800000 */
[----:B------:R-:W-:-:S07]  /*3f40*/  IMAD.MOV.U32 R13, RZ, RZ, R3 ;  /* 0x000000ffff0d7224 */ /* 0x000fce00078e0003 */
[----:B------:R-:W-:Y:S05]  /*3f50*/  WARPSYNC.COLLECTIVE R15, `(.L_x_8275) ;  /* 0x000000000f087348 */ /* 0x000fea0003c00000 */
[----:B------:R0:W1:Y:S02]  /*3f60*/  SHFL.BFLY P6, R14, R13, R12, R11 ;  /* 0x0c00000c0d0e7389 */ /* 0x00006400000c000b */
[----:B01----:R-:W-:Y:S05]  /*3f70*/  ENDCOLLECTIVE ;  /* 0x000000000000791b */ /* 0x003fea0003800000 */
.L_x_8275:
[----:B------:R-:W-:Y:S02]  /*3f80*/  FMNMX R21, R3, R14, !PT ;  /* 0x0000000e03157209 */ /* 0x000fe40007800000 */
[----:B------:R-:W-:-:S03]  /*3f90*/  MOV R3, 0x437c0000 ;  /* 0x437c000000037802 */ /* 0x000fc60000000f00 */
        /* <DEDUP_REMOVED lines=9> */
[-C--:B------:R-:W-:Y:S01]  /*4030*/  FFMA.RM R0, R0, R3.reuse, 12582913 ;  /* 0x4b40000100007423 */ /* 0x080fe20000004003 */
[-C--:B------:R-:W-:Y:S01]  /*4040*/  FFMA.SAT R10, R17, R6.reuse, 0.5 ;  /* 0x3f000000110a7423 */ /* 0x080fe20000002006 */
[--C-:B------:R-:W-:Y:S01]  /*4050*/  FADD R5, R32, -R21.reuse ;  /* 0x8000001520057221 */ /* 0x100fe20000000000 */
[----:B------:R-:W-:Y:S01]  /*4060*/  FADD R2, R4, -12583039 ;  /* 0xcb40007f04027421 */ /* 0x000fe20000000000 */
[----:B------:R-:W-:Y:S01]  /*4070*/  FADD R8, R0, -12583039 ;  /* 0xcb40007f00087421 */ /* 0x000fe20000000000 */
[-C--:B------:R-:W-:Y:S01]  /*4080*/  FFMA.RM R10, R10, R3.reuse, 12582913 ;  /* 0x4b4000010a0a7423 */ /* 0x080fe20000004003 */
[----:B------:R-:W-:Y:S01]  /*4090*/  FADD R15, -R21, R20 ;  /* 0x00000014150f7221 */ /* 0x000fe20000000100 */
[----:B------:R-:W-:Y:S01]  /*40a0*/  FFMA R2, R27, 1.4426950216293334961, -R2 ;  /* 0x3fb8aa3b1b027823 */ /* 0x000fe20000000802 */
[----:B------:R-:W-:Y:S01]  /*40b0*/  FFMA R8, R29, 1.4426950216293334961, -R8 ;  /* 0x3fb8aa3b1d087823 */ /* 0x000fe20000000808 */
[-C--:B------:R-:W-:Y:S01]  /*40c0*/  FFMA.SAT R14, R33, R6.reuse, 0.5 ;  /* 0x3f000000210e7423 */ /* 0x080fe20000002006 */
[--C-:B------:R-:W-:Y:S01]  /*40d0*/  FADD R31, R31, -R21.reuse ;  /* 0x800000151f1f7221 */ /* 0x100fe20000000000 */
[----:B------:R-:W-:Y:S01]  /*40e0*/  FFMA R27, R27, 1.925963033500011079e-08, R2 ;  /* 0x32a570601b1b7823 */ /* 0x000fe20000000002 */
[----:B------:R-:W-:Y:S01]  /*40f0*/  FFMA R29, R29, 1.925963033500011079e-08, R8 ;  /* 0x32a570601d1d7823 */ /* 0x000fe20000000008 */
[-C--:B------:R-:W-:Y:S01]  /*4100*/  FFMA.SAT R2, R9, R6.reuse, 0.5 ;  /* 0x3f00000009027423 */ /* 0x080fe20000002006 */
[----:B------:R-:W-:Y:S01]  /*4110*/  FADD R8, R10, -12583039 ;  /* 0xcb40007f0a087421 */ /* 0x000fe20000000000 */
[----:B------:R-:W-:Y:S01]  /*4120*/  IMAD.SHL.U32 R0, R0, 0x800000, RZ ;  /* 0x0080000000007824 */ /* 0x000fe200078e00ff */
[----:B------:R-:W-:Y:S01]  /*4130*/  SHF.L.U32 R4, R4, 0x17, RZ ;  /* 0x0000001704047819 */ /* 0x000fe200000006ff */
[-C--:B------:R-:W-:Y:S01]  /*4140*/  FFMA.RM R2, R2, R3.reuse, 12582913 ;  /* 0x4b40000102027423 */ /* 0x080fe20000004003 */
[C---:B------:R-:W-:Y:S01]  /*4150*/  FFMA R8, R17.reuse, 1.4426950216293334961, -R8 ;  /* 0x3fb8aa3b11087823 */ /* 0x040fe20000000808 */
[----:B------:R-:W0:Y:S01]  /*4160*/  MUFU.EX2 R29, R29 ;  /* 0x0000001d001d7308 */ /* 0x000e220000000800 */
[----:B------:R-:W-:Y:S01]  /*4170*/  FADD R13, R28, -R21 ;  /* 0x800000151c0d7221 */ /* 0x000fe20000000000 */
[----:B------:R-:W-:Y:S01]  /*4180*/  FADD R12, R2, -12583039 ;  /* 0xcb40007f020c7421 */ /* 0x000fe20000000000 */
[----:B------:R-:W-:Y:S01]  /*4190*/  FFMA R20, R17, 1.925963033500011079e-08, R8 ;  /* 0x32a5706011147823 */ /* 0x000fe20000000008 */
[-C--:B------:R-:W-:Y:S01]  /*41a0*/  FFMA.SAT R8, R5, R6.reuse, 0.5 ;  /* 0x3f00000005087423 */ /* 0x080fe20000002006 */
[----:B------:R-:W-:Y:S01]  /*41b0*/  FADD R11, -R21, R26 ;  /* 0x0000001a150b7221 */ /* 0x000fe20000000100 */
[----:B------:R-:W-:Y:S01]  /*41c0*/  FFMA R12, R9, 1.4426950216293334961, -R12 ;  /* 0x3fb8aa3b090c7823 */ /* 0x000fe2000000080c */
[----:B------:R-:W-:Y:S01]  /*41d0*/  FADD R21, -R21, R30 ;  /* 0x0000001e15157221 */ /* 0x000fe20000000100 */
[----:B------:R-:W1:Y:S01]  /*41e0*/  MUFU.EX2 R27, R27 ;  /* 0x0000001b001b7308 */ /* 0x000e620000000800 */
[-C--:B------:R-:W-:Y:S01]  /*41f0*/  FFMA.RM R8, R8, R3.reuse, 12582913 ;  /* 0x4b40000108087423 */ /* 0x080fe20000004003 */
[----:B------:R-:W-:Y:S01]  /*4200*/  FFMA R16, R9, 1.925963033500011079e-08, R12 ;  /* 0x32a5706009107823 */ /* 0x000fe2000000000c */
[-C--:B------:R-:W-:Y:S01]  /*4210*/  FFMA.RM R9, R14, R3.reuse, 12582913 ;  /* 0x4b4000010e097423 */ /* 0x080fe20000004003 */
[-C--:B------:R-:W-:Y:S01]  /*4220*/  FFMA.SAT R14, R31, R6.reuse, 0.5 ;  /* 0x3f0000001f0e7423 */ /* 0x080fe20000002006 */
[----:B------:R-:W-:Y:S01]  /*4230*/  FADD R12, R8, -12583039 ;  /* 0xcb40007f080c7421 */ /* 0x000fe20000000000 */
[----:B------:R-:W-:Y:S01]  /*4240*/  FFMA.SAT R26, R11, R6, 0.5 ;  /* 0x3f0000000b1a7423 */ /* 0x000fe20000002006 */
[----:B------:R-:W-:Y:S01]  /*4250*/  SHF.L.U32 R2, R2, 0x17, RZ ;  /* 0x0000001702027819 */ /* 0x000fe200000006ff */
[----:B------:R-:W-:Y:S01]  /*4260*/  FFMA.RM R14, R14, R3, 12582913 ;  /* 0x4b4000010e0e7423 */ /* 0x000fe20000004003 */
[----:B------:R-:W-:-:S04]  /*4270*/  FFMA R12, R5, 1.4426950216293334961, -R12 ;  /* 0x3fb8aa3b050c7823 */ /* 0x000fc8000000080c */
[----:B------:R-:W-:Y:S01]  /*4280*/  FFMA R12, R5, 1.925963033500011079e-08, R12 ;  /* 0x32a57060050c7823 */ /* 0x000fe2000000000c */
[----:B0-----:R-:W-:Y:S01]  /*4290*/  FMUL R5, R0, R29 ;  /* 0x0000001d00057220 */ /* 0x001fe20000400000 */
[----:B------:R-:W-:Y:S01]  /*42a0*/  FADD R0, R14, -12583039 ;  /* 0xcb40007f0e007421 */ /* 0x000fe20000000000 */
[----:B------:R-:W0:Y:S01]  /*42b0*/  MUFU.EX2 R29, R16 ;  /* 0x00000010001d7308 */ /* 0x000e220000000800 */
[----:B-1----:R-:W-:Y:S01]  /*42c0*/  FMUL R17, R4, R27 ;  /* 0x0000001b04117220 */ /* 0x002fe20000400000 */
[----:B------:R-:W-:Y:S01]  /*42d0*/  FADD R4, R9, -12583039 ;  /* 0xcb40007f09047421 */ /* 0x000fe20000000000 */
[----:B------:R-:W-:-:S03]  /*42e0*/  FFMA R0, R31, 1.4426950216293334961, -R0 ;  /* 0x3fb8aa3b1f007823 */ /* 0x000fc60000000800 */
[----:B------:R-:W-:Y:S01]  /*42f0*/  FFMA R4, R33, 1.4426950216293334961, -R4 ;  /* 0x3fb8aa3b21047823 */ /* 0x000fe20000000804 */
[----:B------:R-:W-:Y:S01]  /*4300*/  FFMA R31, R31, 1.925963033500011079e-08, R0 ;  /* 0x32a570601f1f7823 */ /* 0x000fe20000000000 */
[----:B------:R-:W-:Y:S01]  /*4310*/  FFMA.SAT R0, R15, R6, 0.5 ;  /* 0x3f0000000f007423 */ /* 0x000fe20000002006 */
        /* <DEDUP_REMOVED lines=8> */
[----:B------:R-:W-:-:S04]  /*43a0*/  FFMA R0, R15, 1.4426950216293334961, -R0 ;  /* 0x3fb8aa3b0f007823 */ /* 0x000fc80000000800 */
[----:B-1----:R-:W-:Y:S01]  /*43b0*/  FFMA R20, R15, 1.925963033500011079e-08, R0 ;  /* 0x32a570600f147823 */ /* 0x002fe20000000000 */
[----:B------:R-:W-:Y:S01]  /*43c0*/  FFMA.SAT R0, R13, R6, 0.5 ;  /* 0x3f0000000d007423 */ /* 0x000fe20000002006 */
[----:B--2---:R-:W-:Y:S02]  /*43d0*/  FMUL R4, R4, R27 ;  /* 0x0000001b04047220 */ /* 0x004fe40000400000 */
[----:B------:R0:W1:Y:S01]  /*43e0*/  MUFU.EX2 R27, R12 ;  /* 0x0000000c001b7308 */ /* 0x0000620000000800 */
[----:B------:R-:W-:-:S04]  /*43f0*/  FFMA.RM R15, R0, R3, 12582913 ;  /* 0x4b400001000f7423 */ /* 0x000fc80000004003 */
[----:B------:R-:W-:-:S04]  /*4400*/  FADD R0, R15, -12583039 ;  /* 0xcb40007f0f007421 */ /* 0x000fc80000000000 */
[----:B------:R-:W-:Y:S01]  /*4410*/  FFMA R0, R13, 1.4426950216293334961, -R0 ;  /* 0x3fb8aa3b0d007823 */ /* 0x000fe20000000800 */
[----:B0-----:R-:W-:-:S03]  /*4420*/  FFMA.SAT R12, R7, R6, 0.5 ;  /* 0x3f000000070c7423 */ /* 0x001fc60000002006 */
[----:B------:R-:W-:Y:S01]  /*4430*/  FFMA R16, R13, 1.925963033500011079e-08, R0 ;  /* 0x32a570600d107823 */ /* 0x000fe20000000000 */
[-C--:B------:R-:W-:Y:S01]  /*4440*/  FFMA.RM R13, R26, R3.reuse, 12582913 ;  /* 0x4b4000011a0d7423 */ /* 0x080fe20000004003 */
[----:B------:R-:W-:Y:S02]  /*4450*/  IMAD.SHL.U32 R0, R8, 0x800000, RZ ;  /* 0x0080000008007824 */ /* 0x000fe400078e00ff */
[----:B------:R-:W-:Y:S01]  /*4460*/  FFMA.RM R12, R12, R3, 12582913 ;  /* 0x4b4000010c0c7423 */ /* 0x000fe20000004003 */
[----:B------:R-:W-:Y:S01]  /*4470*/  FADD R8, R13, -12583039 ;  /* 0xcb40007f0d087421 */ /* 0x000fe20000000000 */
[----:B-1----:R-:W-:Y:S02]  /*4480*/  FMUL R0, R0, R27 ;  /* 0x0000001b00007220 */ /* 0x002fe40000400000 */
[----:B------:R-:W-:Y:S01]  /*4490*/  MUFU.EX2 R27, R20 ;  /* 0x00000014001b7308 */ /* 0x000fe20000000800 */
[----:B------:R-:W-:-:S04]  /*44a0*/  FFMA R8, R11, 1.4426950216293334961, -R8 ;  /* 0x3fb8aa3b0b087823 */ /* 0x000fc80000000808 */
[----:B------:R-:W-:Y:S01]  /*44b0*/  FFMA R26, R11, 1.925963033500011079e-08, R8 ;  /* 0x32a570600b1a7823 */ /* 0x000fe20000000008 */
[----:B------:R-:W-:Y:S02]  /*44c0*/  FFMA.SAT R8, R21, R6, 0.5 ;  /* 0x3f00000015087423 */ /* 0x000fe40000002006 */
[----:B------:R-:W0:Y:S02]  /*44d0*/  MUFU.EX2 R6, R33 ;  /* 0x0000002100067308 */ /* 0x000e240000000800 */
[----:B------:R-:W-:Y:S01]  /*44e0*/  FFMA.RM R11, R8, R3, 12582913 ;  /* 0x4b400001080b7423 */ /* 0x000fe20000004003 */
[C---:B------:R-:W-:Y:S01]  /*44f0*/  FADD R8, R12.reuse, -12583039 ;  /* 0xcb40007f0c087421 */ /* 0x040fe20000000000 */
[----:B------:R-:W-:Y:S01]  /*4500*/  SHF.L.U32 R3, R9, 0x17, RZ ;  /* 0x0000001709037819 */ /* 0x000fe200000006ff */
[----:B------:R-:W-:Y:S02]  /*4510*/  IMAD.SHL.U32 R12, R12, 0x800000, RZ ;  /* 0x008000000c0c7824 */ /* 0x000fe400078e00ff */
[C---:B------:R-:W-:Y:S01]  /*4520*/  FFMA R8, R7.reuse, 1.4426950216293334961, -R8 ;  /* 0x3fb8aa3b07087823 */ /* 0x040fe20000000808 */
[----:B------:R-:W-:Y:S03]  /*4530*/  MUFU.EX2 R26, R26 ;  /* 0x0000001a001a7308 */ /* 0x000fe60000000800 */
[----:B------:R-:W-:Y:S01]  /*4540*/  FFMA R28, R7, 1.925963033500011079e-08, R8 ;  /* 0x32a57060071c7823 */ /* 0x000fe20000000008 */
[----:B------:R-:W-:-:S04]  /*4550*/  FADD R8, R11, -12583039 ;  /* 0xcb40007f0b087421 */ /* 0x000fc80000000000 */
[----:B------:R-:W-:Y:S01]  /*4560*/  FFMA R8, R21, 1.4426950216293334961, -R8 ;  /* 0x3fb8aa3b15087823 */ /* 0x000fe20000000808 */
[----:B0-----:R-:W-:Y:S01]  /*4570*/  FMUL R3, R3, R6 ;  /* 0x0000000603037220 */ /* 0x001fe20000400000 */
[----:B------:R-:W-:Y:S01]  /*4580*/  FADD R6, RZ, R17 ;  /* 0x00000011ff067221 */ /* 0x000fe20000000000 */
[----:B------:R-:W0:Y:S01]  /*4590*/  MUFU.EX2 R29, R28 ;  /* 0x0000001c001d7308 */ /* 0x000e220000000800 */
[----:B------:R-:W-:Y:S01]  /*45a0*/  FFMA R30, R21, 1.925963033500011079e-08, R8 ;  /* 0x32a57060151e7823 */ /* 0x000fe20000000008 */
[----:B------:R-:W-:Y:S01]  /*45b0*/  SHF.L.U32 R8, R14, 0x17, RZ ;  /* 0x000000170e087819 */ /* 0x000fe200000006ff */
[----:B------:R-:W-:-:S04]  /*45c0*/  FADD R7, R6, R5 ;  /* 0x0000000506077221 */ /* 0x000fc80000000000 */
[----:B------:R-:W-:Y:S01]  /*45d0*/  FADD R7, R7, R4 ;  /* 0x0000000407077221 */ /* 0x000fe20000000000 */
[----:B------:R0:W1:Y:S01]  /*45e0*/  MUFU.EX2 R21, R16 ;  /* 0x0000001000157308 */ /* 0x0000620000000800 */
[----:B------:R-:W-:Y:S02]  /*45f0*/  FMUL R8, R8, R31 ;  /* 0x0000001f08087220 */ /* 0x000fe40000400000 */
[----:B------:R-:W-:-:S04]  /*4600*/  FADD R7, R7, R2 ;  /* 0x0000000207077221 */ /* 0x000fc80000000000 */
[----:B------:R-:W-:Y:S01]  /*4610*/  FADD R6, R7, R0 ;  /* 0x0000000007067221 */ /* 0x000fe20000000000 */
[----:B------:R-:W-:Y:S01]  /*4620*/  FMUL R7, R10, R27 ;  /* 0x0000001b0a077220 */ /* 0x000fe20000400000 */
[----:B------:R-:W2:Y:S01]  /*4630*/  MUFU.EX2 R30, R30 ;  /* 0x0000001e001e7308 */ /* 0x000ea20000000800 */
[----:B0-----:R-:W-:Y:S01]  /*4640*/  FMUL R16, R12, R29 ;  /* 0x0000001d0c107220 */ /* 0x001fe20000400000 */
[----:B------:R-:W-:Y:S01]  /*4650*/  FADD R9, R6, R3 ;  /* 0x0000000306097221 */ /* 0x000fe20000000000 */
[----:B------:R-:W-:Y:S01]  /*4660*/  SHF.L.U32 R6, R15, 0x17, RZ ;  /* 0x000000170f067819 */ /* 0x000fe200000006ff */
[----:B------:R-:W-:Y:S01]  /*4670*/  HFMA2 R12, -RZ, RZ, 0, 9.5367431640625e-07 ;  /* 0x00000010ff0c7431 */ /* 0x000fe200000001ff */
[----:B------:R-:W-:Y:S01]  /*4680*/  MOV R15, 0xffffffff ;  /* 0xffffffff000f7802 */ /* 0x000fe20000000f00 */
[----:B------:R-:W-:Y:S01]  /*4690*/  FADD R10, R9, R8 ;  /* 0x00000008090a7221 */ /* 0x000fe20000000000 */
[----:B------:R-:W-:Y:S01]  /*46a0*/  SHF.L.U32 R9, R13, 0x17, RZ ;  /* 0x000000170d097819 */ /* 0x000fe200000006ff */
[----:B-1----:R-:W-:-:S02]  /*46b0*/  FMUL R6, R6, R21 ;  /* 0x0000001506067220 */ /* 0x002fc40000400000 */
[----:B------:R-:W-:Y:S02]  /*46c0*/  FADD R13, R10, R7 ;  /* 0x000000070a0d7221 */ /* 0x000fe40000000000 */
[----:B------:R-:W-:Y:S02]  /*46d0*/  FMUL R9, R9, R26 ;  /* 0x0000001a09097220 */ /* 0x000fe40000400000 */
[----:B------:R-:W-:Y:S01]  /*46e0*/  FADD R10, R13, R6 ;  /* 0x000000060d0a7221 */ /* 0x000fe20000000000 */
[----:B------:R-:W-:-:S03]  /*46f0*/  SHF.L.U32 R13, R11, 0x17, RZ ;  /* 0x000000170b0d7819 */ /* 0x000fc600000006ff */
[----:B------:R-:W-:Y:S02]  /*4700*/  FADD R11, R10, R9 ;  /* 0x000000090a0b7221 */ /* 0x000fe40000000000 */
[----:B--2---:R-:W-:Y:S02]  /*4710*/  FMUL R10, R13, R30 ;  /* 0x0000001e0d0a7220 */ /* 0x004fe40000400000 */
[----:B------:R-:W-:-:S04]  /*4720*/  FADD R11, R11, R16 ;  /* 0x000000100b0b7221 */ /* 0x000fc80000000000 */
[----:B------:R-:W-:Y:S01]  /*4730*/  FADD R13, R11, R10 ;  /* 0x0000000a0b0d7221 */ /* 0x000fe20000000000 */
[----:B------:R-:W-:-:S07]  /*4740*/  IMAD.MOV.U32 R11, RZ, RZ, 0x1f ;  /* 0x0000001fff0b7424 */ /* 0x000fce00078e00ff */
[----:B------:R-:W-:Y:S05]  /*4750*/  WARPSYNC.COLLECTIVE R15, `(.L_x_8276) ;  /* 0x000000000f087348 */ /* 0x000fea0003c00000 */
[----:B------:R0:W1:Y:S02]  /*4760*/  SHFL.BFLY P6, R14, R13, R12, R11 ;  /* 0x0c00000c0d0e7389 */ /* 0x00006400000c000b */
[----:B01----:R-:W-:Y:S05]  /*4770*/  ENDCOLLECTIVE ;  /* 0x000000000000791b */ /* 0x003fea0003800000 */
.L_x_8276:
[----:B------:R-:W-:Y:S02]  /*4780*/  IMAD.MOV.U32 R12, RZ, RZ, 0x8 ;  /* 0x00000008ff0c7424 */ /* 0x000fe400078e00ff */
[----:B------:R-:W-:-:S05]  /*4790*/  FADD R20, R13, R14 ;  /* 0x0000000e0d147221 */ /* 0x000fca0000000000 */
[----:B------:R-:W-:-:S07]  /*47a0*/  MOV R13, R20 ;  /* 0x00000014000d7202 */ /* 0x000fce0000000f00 */
[----:B------:R-:W-:Y:S05]  /*47b0*/  WARPSYNC.COLLECTIVE R15, `(.L_x_8277) ;  /* 0x000000000f087348 */ /* 0x000fea0003c00000 */
[----:B------:R0:W1:Y:S02]  /*47c0*/  SHFL.BFLY P6, R14, R13, R12, R11 ;  /* 0x0c00000c0d0e7389 */ /* 0x00006400000c000b */
[----:B01----:R-:W-:Y:S05]  /*47d0*/  ENDCOLLECTIVE ;  /* 0x000000000000791b */ /* 0x003fea0003800000 */
.L_x_8277:
[----:B------:R-:W-:Y:S02]  /*47e0*/  HFMA2 R12, -RZ, RZ, 0, 2.384185791015625e-07 ;  /* 0x00000004ff0c7431 */ /* 0x000fe400000001ff */
[----:B------:R-:W-:-:S05]  /*47f0*/  FADD R21, R20, R14 ;  /* 0x0000000e14157221 */ /* 0x000fca0000000000 */
[----:B------:R-:W-:-:S07]  /*4800*/  MOV R13, R21 ;  /* 0x00000015000d7202 */ /* 0x000fce0000000f00 */
[----:B------:R-:W-:Y:S05]  /*4810*/  WARPSYNC.COLLECTIVE R15, `(.L_x_8278) ;  /* 0x000000000f087348 */ /* 0x000fea0003c00000 */
[----:B------:R0:W1:Y:S02]  /*4820*/  SHFL.BFLY P6, R14, R13, R12, R11 ;  /* 0x0c00000c0d0e7389 */ /* 0x00006400000c000b */
[----:B01----:R-:W-:Y:S05]  /*4830*/  ENDCOLLECTIVE ;  /* 0x000000000000791b */ /* 0x003fea0003800000 */
.L_x_8278:
[----:B------:R-:W-:Y:S01]  /*4840*/  MOV R12, 0x2 ;  /* 0x00000002000c7802 */ /* 0x000fe20000000f00 */
[----:B------:R-:W-:-:S04]  /*4850*/  FADD R26, R21, R14 ;  /* 0x0000000e151a7221 */ /* 0x000fc80000000000 */
[----:B------:R-:W-:-:S07]  /*4860*/  IMAD.MOV.U32 R13, RZ, RZ, R26 ;  /* 0x000000ffff0d7224 */ /* 0x000fce00078e001a */
[----:B------:R-:W-:Y:S05]  /*4870*/  WARPSYNC.COLLECTIVE R15, `(.L_x_8279) ;  /* 0x000000000f087348 */ /* 0x000fea0003c00000 */
[----:B------:R0:W1:Y:S02]  /*4880*/  SHFL.BFLY P6, R14, R13, R12, R11 ;  /* 0x0c00000c0d0e7389 */ /* 0x00006400000c000b */
[----:B01----:R-:W-:Y:S05]  /*4890*/  ENDCOLLECTIVE ;  /* 0x000000000000791b */ /* 0x003fea0003800000 */
.L_x_8279:
[----:B------:R-:W-:Y:S02]  /*48a0*/  IMAD.MOV.U32 R12, RZ, RZ, 0x1 ;  /* 0x00000001ff0c7424 */ /* 0x000fe400078e00ff */
[----:B------:R-:W-:-:S05]  /*48b0*/  FADD R27, R26, R14 ;  /* 0x0000000e1a1b7221 */ /* 0x000fca0000000000 */
[----:B------:R-:W-:-:S07]  /*48c0*/  MOV R13, R27 ;  /* 0x0000001b000d7202 */ /* 0x000fce0000000f00 */
[----:B------:R-:W-:Y:S05]  /*48d0*/  WARPSYNC.COLLECTIVE R15, `(.L_x_8280) ;  /* 0x000000000f087348 */ /* 0x000fea0003c00000 */
[----:B------:R0:W1:Y:S02]  /*48e0*/  SHFL.BFLY P6, R14, R13, R12, R11 ;  /* 0x0c00000c0d0e7389 */ /* 0x00006400000c000b */
[----:B01----:R-:W-:Y:S05]  /*48f0*/  ENDCOLLECTIVE ;  /* 0x000000000000791b */ /* 0x003fea0003800000 */
.L_x_8280:
[----:B------:R-:W-:Y:S05]  /*4900*/  BRA `(.L_x_8281) ;  /* 0xffffffe400007947 */ /* 0x000fea000383ffff */
        .weak           $__internal_120_$__cuda_sm3x_div_rn_noftz_f32_slowpath
        .type           $__internal_120_$__cuda_sm3x_div_rn_noftz_f32_slowpath,@function
        .size           $__internal_120_$__cuda_sm3x_div_rn_noftz_f32_slowpath,(.L_x_37497 - $__internal_120_$__cuda_sm3x_div_rn_noftz_f32_slowpath)
$__internal_120_$__cuda_sm3x_div_rn_noftz_f32_slowpath:
        /* <DEDUP_REMOVED lines=34> */
.L_x_8283:
        /* <DEDUP_REMOVED lines=51> */
.L_x_8290:
[----:B------:R-:W-:-:S04]  /*4e60*/  LOP3.LUT R11, R11, 0x80000000, RZ, 0xc0, !PT ;  /* 0x800000000b0b7812 */ /* 0x000fc800078ec0ff */
[----:B------:R-:W-:Y:S01]  /*4e70*/  LOP3.LUT R11, R11, 0x7f800000, RZ, 0xfc, !PT ;  /* 0x7f8000000b0b7812 */ /* 0x000fe200078efcff */
[----:B------:R-:W-:Y:S06]  /*4e80*/  BRA `(.L_x_8291) ;  /* 0x0000000000047947 */ /* 0x000fec0003800000 */
.L_x_8289:
[----:B------:R-:W-:-:S07]  /*4e90*/  IMAD R11, R30, 0x800000, R11 ;  /* 0x008000001e0b7824 */ /* 0x000fce00078e020b */
.L_x_8291:
[----:B------:R-:W-:Y:S05]  /*4ea0*/  BSYNC.RECONVERGENT B2 ;  /* 0x0000000000027941 */ /* 0x000fea0003800200 */
.L_x_8288:
[----:B------:R-:W-:Y:S05]  /*4eb0*/  BRA `(.L_x_8292) ;  /* 0x0000000000207947 */ /* 0x000fea0003800000 */
.L_x_8287:
[----:B------:R-:W-:-:S04]  /*4ec0*/  LOP3.LUT R11, R12, 0x80000000, R17, 0x48, !PT ;  /* 0x800000000c0b7812 */ /* 0x000fc800078e4811 */
[----:B------:R-:W-:Y:S01]  /*4ed0*/  LOP3.LUT R11, R11, 0x7f800000, RZ, 0xfc, !PT ;  /* 0x7f8000000b0b7812 */ /* 0x000fe200078efcff */
[----:B------:R-:W-:Y:S06]  /*4ee0*/  BRA `(.L_x_8292) ;  /* 0x0000000000147947 */ /* 0x000fec0003800000 */
.L_x_8286:
[----:B------:R-:W-:Y:S01]  /*4ef0*/  LOP3.LUT R11, R12, 0x80000000, R17, 0x48, !PT ;  /* 0x800000000c0b7812 */ /* 0x000fe200078e4811 */
[----:B------:R-:W-:Y:S06]  /*4f00*/  BRA `(.L_x_8292) ;  /* 0x00000000000c7947 */ /* 0x000fec0003800000 */
.L_x_8285:
[----:B------:R-:W0:Y:S01]  /*4f10*/  MUFU.RSQ R11, -QNAN ;  /* 0xffc00000000b7908 */ /* 0x000e220000001400 */
[----:B------:R-:W-:Y:S05]  /*4f20*/  BRA `(.L_x_8292) ;  /* 0x0000000000047947 */ /* 0x000fea0003800000 */
.L_x_8284:
[----:B------:R-:W-:-:S07]  /*4f30*/  FADD.FTZ R11, R17, R12 ;  /* 0x0000000c110b7221 */ /* 0x000fce0000010000 */
.L_x_8292:
[----:B------:R-:W-:Y:S05]  /*4f40*/  BSYNC.RECONVERGENT B1 ;  /* 0x0000000000017941 */ /* 0x000fea0003800200 */
.L_x_8282:
[----:B------:R-:W-:Y:S01]  /*4f50*/  HFMA2 R13, -RZ, RZ, 0, 0 ;  /* 0x00000000ff0d7431 */ /* 0x000fe200000001ff */
[----:B------:R-:W-:-:S04]  /*4f60*/  MOV R12, R28 ;  /* 0x0000001c000c7202 */ /* 0x000fc80000000f00 */
[----:B0-----:R-:W-:Y:S05]  /*4f70*/  RET.REL.NODEC R12 `(_Z15SoftmaxWarpImplI22BroadcastScaleMaskLoadIffbLm4EiE11DirectStoreIffEfLi2ELi12ELi32ELi1ELb0EL9Algorithm0EEvT_T0_ll) ;  /* 0xffffffb00c207950 */ /* 0x001fea0003c3ffff */
.L_x_8293:
        /* <DEDUP_REMOVED lines=16> */
.L_x_37497:


//--------------------- .text._Z15SoftmaxWarpImplI22BroadcastScaleMaskLoadIffbLm4EiE11DirectStoreIffEfLi2ELi10ELi32ELi1ELb1EL9Algorithm0EEvT_T0_ll --------------------------
	.section	.text._Z15SoftmaxWarpImplI22BroadcastScaleMaskLoadIffbLm4EiE11DirectStoreIffEfLi2ELi10ELi32ELi1ELb1EL9Algorithm0EEvT_T0_ll,"ax",@progbits
	.align	128
        .global         _Z15SoftmaxWarpImplI22BroadcastScaleMaskLoadIffbLm4EiE11DirectStoreIffEfLi2ELi10ELi32ELi1ELb1EL9Algorithm0EEvT_T0_ll
        .type           _Z15SoftmaxWarpImplI22BroadcastScaleMaskLoadIffbLm4EiE11DirectStoreIffEfLi2ELi10ELi32ELi1ELb1EL9Algorithm0EEvT_T0_ll,@function
        .size           _Z15SoftmaxWarpImplI22BroadcastScaleMaskLoadIffbLm4EiE11DirectStoreIffEfLi2ELi10ELi32ELi1ELb1EL9Algorithm0EEvT_T0_ll,(.L_x_37498 - _Z15SoftmaxWarpImplI22BroadcastScaleMaskLoadIffbLm4EiE11DirectStoreIffEfLi2ELi10ELi32ELi1ELb1EL9Algorithm0EEvT_T0_ll)
        .other          _Z15SoftmaxWarpImplI22BroadcastScaleMaskLoadIffbLm4EiE11DirectStoreIffEfLi2ELi10ELi32ELi1ELb1EL9Algorithm0EEvT_T0_ll,@"STO_CUDA_ENTRY STV_DEFAULT"
_Z15SoftmaxWarpImplI22BroadcastScaleMaskLoadIffbLm4EiE11DirectStoreIffEfLi2ELi10ELi32ELi1ELb1EL9Algorithm0EEvT_T0_ll:
.text._Z15SoftmaxWarpImplI22BroadcastScaleMaskLoadIffbLm4EiE11DirectStoreIffEfLi2ELi10ELi32ELi1ELb1EL9Algorithm0EEvT_T0_ll:
        /* <DEDUP_REMOVED lines=19> */
[----:B--2---:R-:W-:Y:S02]  /*0130*/  IMAD.U32 R4, RZ, RZ, UR4 ;  /* 0x00000004ff047e24 */ /* 0x004fe4000f8e00ff */
[----:B------:R-:W-:Y:S01]  /*0140*/  IMAD.U32 R5, RZ, RZ, UR5 ;  /* 0x00000005ff057e24 */ /* 0x000fe2000f8e00ff */
[----:B-----5:R-:W-:Y:S01]  /*0150*/  MOV R6, UR6 ;  /* 0x0000000600067c02 */ /* 0x020fe20008000f00 */
[----:B------:R-:W-:Y:S01]  /*0160*/  IMAD.U32 R7, RZ, RZ, UR7 ;  /* 0x00000007ff077e24 */ /* 0x000fe2000f8e00ff */
[----:B-1----:R-:W-:Y:S01]  /*0170*/  MOV R10, UR8 ;  /* 0x00000008000a7c02 */ /* 0x002fe20008000f00 */
[----:B---3--:R-:W-:-:S07]  /*0180*/  IMAD.U32 R11, RZ, RZ, UR9 ;  /* 0x00000009ff0b7e24 */ /* 0x008fce000f8e00ff */
[----:B------:R-:W-:-:S07]  /*0190*/  LEPC R20, `(.L_x_8294) ;  /* 0x000000001014794e */ /* 0x000fce0000000000 */
[----:B0---4-:R-:W-:Y:S05]  /*01a0*/  CALL.ABS.NOINC R2 ;  /* 0x0000000002007343 */ /* 0x011fea0003c00000 */
.L_x_8294:
        /* <DEDUP_REMOVED lines=18> */
[----:B------:R-:W-:-:S07]  /*02d0*/  IADD3 R21, PT, PT, R27, 0xc0, RZ ;  /* 0x000000c01b157810 */ /* 0x000fce0007ffe0ff */
.L_x_8337:
[----:B01--4-:R-:W0:Y:S01]  /*02e0*/  LDC.64 R2, c[0x0][0x410] ;  /* 0x00010400ff027b82 */ /* 0x013e220000000a00 */
[----:B------:R-:W-:Y:S01]  /*02f0*/  BSSY.RECONVERGENT B1, `(.L_x_8296) ;  /* 0x0000090000017945 */ /* 0x000fe20003800200 */
[----:B------:R-:W-:Y:S01]  /*0300*/  MOV R24, 0xff800000 ;  /* 0xff80000000187802 */ /* 0x000fe20000000f00 */
[----:B------:R-:W-:Y:S01]  /*0310*/  IMAD.MOV.U32 R5, RZ, RZ, -0x800000 ;  /* 0xff800000ff057424 */ /* 0x000fe200078e00ff */
[----:B--2---:R-:W-:Y:S01]  /*0320*/  MOV R13, 0xff800000 ;  /* 0xff800000000d7802 */ /* 0x004fe20000000f00 */
[----:B------:R-:W-:Y:S01]  /*0330*/  IMAD.MOV.U32 R4, RZ, RZ, -0x800000 ;  /* 0xff800000ff047424 */ /* 0x000fe200078e00ff */
[----:B------:R-:W-:Y:S02]  /*0340*/  MOV R6, 0xff800000 ;  /* 0xff80000000067802 */ /* 0x000fe40000000f00 */
[----:B------:R-:W2:Y:S01]  /*0350*/  LDC R0, c[0x0][0x3b8] ;  /* 0x0000ee00ff007b82 */ /* 0x000ea20000000800 */
[-C--:B0-----:R-:W-:Y:S02]  /*0360*/  ISETP.GE.U32.AND P0, PT, R27, R2.reuse, PT ;  /* 0x000000021b00720c */ /* 0x081fe40003f06070 */
[----:B------:R-:W-:-:S02]  /*0370*/  ISETP.GE.U32.AND P1, PT, R25, R2, PT ;  /* 0x000000021900720c */ /* 0x000fc40003f26070 */
[-C--:B------:R-:W-:Y:S02]  /*0380*/  ISETP.GE.AND.EX P0, PT, RZ, R3.reuse, PT, P0 ;  /* 0x00000003ff00720c */ /* 0x080fe40003f06300 */
[-C--:B------:R-:W-:Y:S02]  /*0390*/  ISETP.GE.U32.AND P2, PT, R23, R2.reuse, PT ;  /* 0x000000021700720c */ /* 0x080fe40003f46070 */
[-C--:B------:R-:W-:Y:S02]  /*03a0*/  ISETP.GE.U32.AND P3, PT, R21, R2.reuse, PT ;  /* 0x000000021500720c */ /* 0x080fe40003f66070 */
[----:B------:R-:W-:Y:S02]  /*03b0*/  ISETP.GE.U32.AND P4, PT, R19, R2, PT ;  /* 0x000000021300720c */ /* 0x000fe40003f86070 */
[-C--:B------:R-:W-:Y:S02]  /*03c0*/  ISETP.GE.AND.EX P1, PT, RZ, R3.reuse, PT, P1 ;  /* 0x00000003ff00720c */ /* 0x080fe40003f26310 */
[----:B------:R-:W-:-:S02]  /*03d0*/  ISETP.GE.AND.EX P2, PT, RZ, R3, PT, P2 ;  /* 0x00000003ff00720c */ /* 0x000fc40003f46320 */
[-C--:B------:R-:W-:Y:S02]  /*03e0*/  ISETP.GE.AND.EX P3, PT, RZ, R3.reuse, PT, P3 ;  /* 0x00000003ff00720c */ /* 0x080fe40003f66330 */
[----:B------:R-:W-:Y:S01]  /*03f0*/  ISETP.GE.AND.EX P4, PT, RZ, R3, PT, P4 ;  /* 0x00000003ff00720c */ /* 0x000fe20003f86340 */
[----:B--23--:R-:W-:-:S12]  /*0400*/  @P0 BRA `(.L_x_8297) ;  /* 0x0000000400f80947 */ /* 0x00cfd80003800000 */
[----:B------:R-:W-:Y:S01]  /*0410*/  IABS R12, R0 ;  /* 0x00000000000c7213 */ /* 0x000fe20000000000 */
[----:B------:R-:W0:Y:S01]  /*0420*/  LDC R2, c[0x0][0x3bc] ;  /* 0x0000ef00ff027b82 */ /* 0x000e220000000800 */
[----:B------:R-:W-:Y:S01]  /*0430*/  IMAD R3, R22, UR46, R27 ;  /* 0x0000002e16037c24 */ /* 0x000fe2000f8e021b */
[----:B-1----:R-:W-:Y:S01]  /*0440*/  R2UR UR4, R16 ;  /* 0x00000000100472ca */ /* 0x002fe200000e0000 */
[----:B------:R-:W1:Y:S01]  /*0450*/  I2F.RP R5, R12 ;  /* 0x0000000c00057306 */ /* 0x000e620000209400 */
[----:B------:R-:W-:-:S04]  /*0460*/  R2UR UR5, R17 ;  /* 0x00000000110572ca */ /* 0x000fc800000e0000 */
[----:B------:R-:W2:Y:S03]  /*0470*/  LDC.64 R30, c[0x0][0x398] ;  /* 0x0000e600ff1e7b82 */ /* 0x000ea60000000a00 */
[----:B-1----:R-:W1:Y:S01]  /*0480*/  MUFU.RCP R5, R5 ;  /* 0x0000000500057308 */ /* 0x002e620000001000 */
[----:B0-----:R-:W-:-:S07]  /*0490*/  IABS R14, R2 ;  /* 0x00000002000e7213 */ /* 0x001fce0000000000 */
[----:B------:R-:W0:Y:S01]  /*04a0*/  I2F.RP R10, R14 ;  /* 0x0000000e000a7306 */ /* 0x000e220000209400 */
[----:B-1----:R-:W-:Y:S01]  /*04b0*/  VIADD R8, R5, 0xffffffe ;  /* 0x0ffffffe05087836 */ /* 0x002fe20000000000 */
[----:B------:R-:W-:-:S06]  /*04c0*/  IABS R5, R3 ;  /* 0x0000000300057213 */ /* 0x000fcc0000000000 */
[----:B------:R1:W3:Y:S08]  /*04d0*/  F2I.FTZ.U32.TRUNC.NTZ R9, R8 ;  /* 0x0000000800097305 */ /* 0x0002f0000021f000 */
[----:B0-----:R-:W0:Y:S01]  /*04e0*/  MUFU.RCP R10, R10 ;  /* 0x0000000a000a7308 */ /* 0x001e220000001000 */
[----:B-1----:R-:W-:Y:S01]  /*04f0*/  IMAD.MOV.U32 R8, RZ, RZ, RZ ;  /* 0x000000ffff087224 */ /* 0x002fe200078e00ff */
[----:B---3--:R-:W-:-:S05]  /*0500*/  IADD3 R7, PT, PT, RZ, -R9, RZ ;  /* 0x80000009ff077210 */ /* 0x008fca0007ffe0ff */
[----:B------:R-:W-:-:S04]  /*0510*/  IMAD R7, R7, R12, RZ ;  /* 0x0000000c07077224 */ /* 0x000fc800078e02ff */
[----:B------:R-:W-:-:S06]  /*0520*/  IMAD.HI.U32 R9, R9, R7, R8 ;  /* 0x0000000709097227 */ /* 0x000fcc00078e0008 */
[----:B------:R-:W-:-:S05]  /*0530*/  IMAD.HI.U32 R7, R9, R5, RZ ;  /* 0x0000000509077227 */ /* 0x000fca00078e00ff */
[----:B------:R-:W-:-:S05]  /*0540*/  IADD3 R8, PT, PT, -R7, RZ, RZ ;  /* 0x000000ff07087210 */ /* 0x000fca0007ffe1ff */
[----:B------:R-:W-:Y:S02]  /*0550*/  IMAD R5, R12, R8, R5 ;  /* 0x000000080c057224 */ /* 0x000fe400078e0205 */
[----:B0-----:R-:W-:-:S03]  /*0560*/  VIADD R8, R10, 0xffffffe ;  /* 0x0ffffffe0a087836 */ /* 0x001fc60000000000 */
[----:B------:R-:W-:Y:S01]  /*0570*/  ISETP.GT.U32.AND P5, PT, R12, R5, PT ;  /* 0x000000050c00720c */ /* 0x000fe20003fa4070 */
[----:B------:R0:W1:Y:S02]  /*0580*/  F2I.FTZ.U32.TRUNC.NTZ R9, R8 ;  /* 0x0000000800097305 */ /* 0x000064000021f000 */
[----:B0-----:R-:W-:-:S10]  /*0590*/  HFMA2 R8, -RZ, RZ, 0, 0 ;  /* 0x00000000ff087431 */ /* 0x001fd400000001ff */
[----:B------:R-:W-:Y:S01]  /*05a0*/  @!P5 IMAD.IADD R5, R5, 0x1, -R12 ;  /* 0x000000010505d824 */ /* 0x000fe200078e0a0c */
[----:B------:R-:W-:Y:S02]  /*05b0*/  @!P5 IADD3 R7, PT, PT, R7, 0x1, RZ ;  /* 0x000000010707d810 */ /* 0x000fe40007ffe0ff */
[----:B-1----:R-:W-:Y:S02]  /*05c0*/  IADD3 R11, PT, PT, RZ, -R9, RZ ;  /* 0x80000009ff0b7210 */ /* 0x002fe40007ffe0ff */
[----:B------:R-:W-:Y:S02]  /*05d0*/  ISETP.GE.U32.AND P6, PT, R5, R12, PT ;  /* 0x0000000c0500720c */ /* 0x000fe40003fc6070 */
[----:B------:R-:W-:Y:S01]  /*05e0*/  LOP3.LUT R5, R3, R0, RZ, 0x3c, !PT ;  /* 0x0000000003057212 */ /* 0x000fe200078e3cff */
[----:B------:R-:W-:-:S03]  /*05f0*/  IMAD R11, R11, R14, RZ ;  /* 0x0000000e0b0b7224 */ /* 0x000fc600078e02ff */
[----:B------:R-:W-:Y:S01]  /*0600*/  ISETP.GE.AND P5, PT, R5, RZ, PT ;  /* 0x000000ff0500720c */ /* 0x000fe20003fa6270 */
[----:B------:R-:W-:Y:S01]  /*0610*/  IMAD.HI.U32 R8, R9, R11, R8 ;  /* 0x0000000b09087227 */ /* 0x000fe200078e0008 */
[----:B------:R-:W0:Y:S05]  /*0620*/  LDC R5, c[0x0][0x3c0] ;  /* 0x0000f000ff057b82 */ /* 0x000e2a0000000800 */
[----:B------:R-:W-:Y:S02]  /*0630*/  @P6 IADD3 R7, PT, PT, R7, 0x1, RZ ;  /* 0x0000000107076810 */ /* 0x000fe40007ffe0ff */
[----:B------:R-:W-:-:S04]  /*0640*/  ISETP.NE.AND P6, PT, R0, RZ, PT ;  /* 0x000000ff0000720c */ /* 0x000fc80003fc5270 */
[----:B------:R-:W-:-:S09]  /*0650*/  @!P5 IMAD.MOV R7, RZ, RZ, -R7 ;  /* 0x000000ffff07d224 */ /* 0x000fd200078e0a07 */
[----:B------:R-:W-:Y:S02]  /*0660*/  @!P6 LOP3.LUT R7, RZ, R0, RZ, 0x33, !PT ;  /* 0x00000000ff07e212 */ /* 0x000fe400078e33ff */
[----:B0-----:R-:W-:-:S03]  /*0670*/  IABS R13, R5 ;  /* 0x00000005000d7213 */ /* 0x001fc60000000000 */
[----:B------:R-:W-:-:S04]  /*0680*/  IMAD.MOV R10, RZ, RZ, -R7 ;  /* 0x000000ffff0a7224 */ /* 0x000fc800078e0a07 */
[----:B------:R-:W-:-:S05]  /*0690*/  IMAD R15, R0, R10, R3 ;  /* 0x0000000a000f7224 */ /* 0x000fca00078e0203 */
[----:B------:R-:W-:-:S05]  /*06a0*/  IABS R10, R15 ;  /* 0x0000000f000a7213 */ /* 0x000fca0000000000 */
        /* <DEDUP_REMOVED lines=39> */
[----:B0-----:R-:W-:-:S04]  /*0920*/  ISETP.NE.U32.AND P6, PT, R14, 0x1, PT ;  /* 0x000000010e00780c */ /* 0x001fc80003fc5070 */
[----:B------:R-:W-:Y:S02]  /*0930*/  MOV R2, R8 ;  /* 0x0000000800027202 */ /* 0x000fe40000000f00 */
[----:B------:R-:W-:-:S03]  /*0940*/  ISETP.NE.AND.EX P6, PT, R15, RZ, PT, P6 ;  /* 0x000000ff0f00720c */ /* 0x000fc60003fc5360 */
[----:B------:R-:W-:Y:S01]  /*0950*/  @!P5 IMAD.MOV R2, RZ, RZ, -R2 ;  /* 0x000000ffff02d224 */ /* 0x000fe200078e0a02 */
[----:B------:R-:W-:Y:S02]  /*0960*/  ISETP.NE.AND P5, PT, R5, RZ, PT ;  /* 0x000000ff0500720c */ /* 0x000fe40003fa5270 */
[----:B------:R-:W-:Y:S02]  /*0970*/  SEL R7, R7, RZ, P6 ;  /* 0x000000ff07077207 */ /* 0x000fe40003000000 */
[----:B-1----:R-:W-:-:S03]  /*0980*/  ISETP.NE.U32.AND P6, PT, R10, 0x1, PT ;  /* 0x000000010a00780c */ /* 0x002fc60003fc5070 */
[----:B------:R-:W-:Y:S01]  /*0990*/  IMAD R7, R7, UR36, RZ ;  /* 0x0000002407077c24 */ /* 0x000fe2000f8e02ff */
[----:B------:R-:W-:-:S05]  /*09a0*/  ISETP.NE.AND.EX P6, PT, R11, RZ, PT, P6 ;  /* 0x000000ff0b00720c */ /* 0x000fca0003fc5360 */
[----:B------:R-:W-:Y:S02]  /*09b0*/  @!P5 LOP3.LUT R2, RZ, R5, RZ, 0x33, !PT ;  /* 0x00000005ff02d212 */ /* 0x000fe400078e33ff */
[----:B--2---:R-:W-:Y:S02]  /*09c0*/  ISETP.NE.U32.AND P5, PT, R30, 0x1, PT ;  /* 0x000000011e00780c */ /* 0x004fe40003fa5070 */
[C---:B------:R-:W-:Y:S02]  /*09d0*/  IADD3 R8, PT, PT, -R2.reuse, RZ, RZ ;  /* 0x000000ff02087210 */ /* 0x040fe40007ffe1ff */
[----:B------:R-:W-:Y:S02]  /*09e0*/  ISETP.NE.AND.EX P5, PT, R31, RZ, PT, P5 ;  /* 0x000000ff1f00720c */ /* 0x000fe40003fa5350 */
[----:B------:R-:W-:Y:S01]  /*09f0*/  SEL R2, R2, RZ, P6 ;  /* 0x000000ff02027207 */ /* 0x000fe20003000000 */
[----:B------:R-:W-:Y:S01]  /*0a00*/  IMAD R5, R5, R8, R24 ;  /* 0x0000000805057224 */ /* 0x000fe200078e0218 */
[----:B------:R-:W-:Y:S01]  /*0a10*/  SEL R10, R18, RZ, P5 ;  /* 0x000000ff120a7207 */ /* 0x000fe20002800000 */
[----:B------:R-:W0:Y:S01]  /*0a20*/  LDC.64 R8, c[0x0][0x388] ;  /* 0x0000e200ff087b82 */ /* 0x000e220000000a00 */
[----:B---3--:R-:W-:-:S03]  /*0a30*/  ISETP.NE.U32.AND P5, PT, R12, 0x1, PT ;  /* 0x000000010c00780c */ /* 0x008fc60003fa5070 */
[----:B------:R-:W-:Y:S01]  /*0a40*/  IMAD R7, R10, UR37, R7 ;  /* 0x000000250a077c24 */ /* 0x000fe2000f8e0207 */
        /* <DEDUP_REMOVED lines=26> */
.L_x_8297:
[----:B------:R-:W-:Y:S05]  /*0bf0*/  BSYNC.RECONVERGENT B1 ;  /* 0x0000000000017941 */ /* 0x000fea0003800200 */
.L_x_8296:
[----:B------:R-:W-:Y:S04]  /*0c00*/  BSSY.RECONVERGENT B1, `(.L_x_8298) ;  /* 0x0000080000017945 */ /* 0x000fe80003800200 */
[----:B------:R-:W-:Y:S05]  /*0c10*/  @P1 BRA `(.L_x_8299) ;  /* 0x0000000400f81947 */ /* 0x000fea0003800000 */
        /* <DEDUP_REMOVED lines=10> */
[----:B-1----:R-:W-:Y:S02]  /*0cc0*/  IADD3 R6, PT, PT, R2, 0xffffffe, RZ ;  /* 0x0ffffffe02067810 */ /* 0x002fe40007ffe0ff */
[----:B------:R-:W-:-:S05]  /*0cd0*/  IABS R2, R3 ;  /* 0x0000000300027213 */ /* 0x000fca0000000000 */
[----:B------:R1:W3:Y:S08]  /*0ce0*/  F2I.FTZ.U32.TRUNC.NTZ R7, R6 ;  /* 0x0000000600077305 */ /* 0x0002f0000021f000 */
[----:B0-----:R-:W0:Y:S01]  /*0cf0*/  MUFU.RCP R10, R10 ;  /* 0x0000000a000a7308 */ /* 0x001e220000001000 */
[----:B-1----:R-:W-:Y:S02]  /*0d00*/  HFMA2 R6, -RZ, RZ, 0, 0 ;  /* 0x00000000ff067431 */ /* 0x002fe400000001ff */
[----:B---3--:R-:W-:-:S04]  /*0d10*/  IMAD.MOV R4, RZ, RZ, -R7 ;  /* 0x000000ffff047224 */ /* 0x008fc800078e0a07 */
[----:B------:R-:W-:-:S04]  /*0d20*/  IMAD R11, R4, R9, RZ ;  /* 0x00000009040b7224 */ /* 0x000fc800078e02ff */
[----:B------:R-:W-:-:S06]  /*0d30*/  IMAD.HI.U32 R11, R7, R11, R6 ;  /* 0x0000000b070b7227 */ /* 0x000fcc00078e0006 */
        /* <DEDUP_REMOVED lines=13> */
[----:B------:R-:W-:Y:S02]  /*0e10*/  ISETP.GE.AND P1, PT, R2, RZ, PT ;  /* 0x000000ff0200720c */ /* 0x000fe40003f26270 */
[----:B------:R-:W0:Y:S05]  /*0e20*/  LDC R2, c[0x0][0x3c0] ;  /* 0x0000f000ff027b82 */ /* 0x000e2a0000000800 */
[----:B------:R-:W-:-:S06]  /*0e30*/  @P5 VIADD R4, R4, 0x1 ;  /* 0x0000000104045836 */ /* 0x000fcc0000000000 */
[----:B------:R-:W-:Y:S02]  /*0e40*/  @!P1 IADD3 R4, PT, PT, -R4, RZ, RZ ;  /* 0x000000ff04049210 */ /* 0x000fe40007ffe1ff */
[----:B------:R-:W-:-:S04]  /*0e50*/  @!P6 LOP3.LUT R4, RZ, R0, RZ, 0x33, !PT ;  /* 0x00000000ff04e212 */ /* 0x000fc800078e33ff */
[----:B------:R-:W-:-:S05]  /*0e60*/  IADD3 R6, PT, PT, -R4, RZ, RZ ;  /* 0x000000ff04067210 */ /* 0x000fca0007ffe1ff */
[----:B------:R-:W-:Y:S02]  /*0e70*/  IMAD R11, R0, R6, R3 ;  /* 0x00000006000b7224 */ /* 0x000fe400078e0203 */
[----:B------:R-:W-:Y:S01]  /*0e80*/  IMAD.MOV.U32 R6, RZ, RZ, RZ ;  /* 0x000000ffff067224 */ /* 0x000fe200078e00ff */
[----:B0-----:R-:W-:Y:S02]  /*0e90*/  IABS R10, R2 ;  /* 0x00000002000a7213 */ /* 0x001fe40000000000 */
[----:B------:R-:W-:Y:S01]  /*0ea0*/  IABS R0, R11 ;  /* 0x0000000b00007213 */ /* 0x000fe20000000000 */
[----:B------:R-:W-:-:S03]  /*0eb0*/  IMAD.HI.U32 R9, R7, R9, R6 ;  /* 0x0000000907097227 */ /* 0x000fc600078e0006 */
        /* <DEDUP_REMOVED lines=10> */
[----:B------:R-:W-:Y:S02]  /*0f60*/  LOP3.LUT R6, R11, R8, RZ, 0x3c, !PT ;  /* 0x000000080b067212 */ /* 0x000fe400078e3cff */
[----:B------:R-:W-:Y:S01]  /*0f70*/  ISETP.NE.AND P6, PT, R8, RZ, PT ;  /* 0x000000ff0800720c */ /* 0x000fe20003fc5270 */
[----:B0-----:R-:W-:Y:S01]  /*0f80*/  VIADD R7, R9, 0xffffffe ;  /* 0x0ffffffe09077836 */ /* 0x001fe20000000000 */
[----:B------:R-:W-:Y:S01]  /*0f90*/  ISETP.GE.AND P1, PT, R6, RZ, PT ;  /* 0x000000ff0600720c */ /* 0x000fe20003f26270 */
[----:B------:R-:W-:-:S04]  /*0fa0*/  IMAD.MOV.U32 R6, RZ, RZ, RZ ;  /* 0x000000ffff067224 */ /* 0x000fc800078e00ff */
[----:B------:R-:W0:Y:S02]  /*0fb0*/  F2I.FTZ.U32.TRUNC.NTZ R7, R7 ;  /* 0x0000000700077305 */ /* 0x000e24000021f000 */
[----:B------:R-:W-:-:S06]  /*0fc0*/  @P5 VIADD R0, R0, 0x1 ;  /* 0x0000000100005836 */ /* 0x000fcc0000000000 */
[----:B------:R-:W-:Y:S02]  /*0fd0*/  @!P1 IADD3 R0, PT, PT, -R0, RZ, RZ ;  /* 0x000000ff00009210 */ /* 0x000fe40007ffe1ff */
[----:B------:R-:W-:-:S04]  /*0fe0*/  @!P6 LOP3.LUT R0, RZ, R8, RZ, 0x33, !PT ;  /* 0x00000008ff00e212 */ /* 0x000fc800078e33ff */
[----:B------:R-:W-:Y:S01]  /*0ff0*/  IADD3 R9, PT, PT, -R0, RZ, RZ ;  /* 0x000000ff00097210 */ /* 0x000fe20007ffe1ff */
[----:B0-----:R-:W-:-:S04]  /*1000*/  IMAD.MOV R15, RZ, RZ, -R7 ;  /* 0x000000ffff0f7224 */ /* 0x001fc800078e0a07 */
[----:B------:R-:W-:Y:S02]  /*1010*/  IMAD R33, R8, R9, R11 ;  /* 0x0000000908217224 */ /* 0x000fe400078e020b */
[----:B------:R-:W-:Y:S02]  /*1020*/  IMAD R9, R15, R10, RZ ;  /* 0x0000000a0f097224 */ /* 0x000fe400078e02ff */
[----:B------:R-:W0:Y:S01]  /*1030*/  LDC.64 R14, c[0x0][0x3a0] ;  /* 0x0000e800ff0e7b82 */ /* 0x000e220000000a00 */
        /* <DEDUP_REMOVED lines=12> */
[----:B------:R-:W3:Y:S01]  /*1100*/  LDC.64 R10, c[0x0][0x3a8] ;  /* 0x0000ea00ff0a7b82 */ /* 0x000ee20000000a00 */
[----:B-1----:R-:W-:Y:S02]  /*1110*/  ISETP.NE.U32.AND P1, PT, R8, 0x1, PT ;  /* 0x000000010800780c */ /* 0x002fe40003f25070 */
[----:B------:R-:W-:Y:S02]  /*1120*/  ISETP.GE.AND P6, PT, R7, RZ, PT ;  /* 0x000000ff0700720c */ /* 0x000fe40003fc6270 */
[----:B------:R-:W-:-:S04]  /*1130*/  ISETP.NE.AND.EX P1, PT, R9, RZ, PT, P1 ;  /* 0x000000ff0900720c */ /* 0x000fc80003f25310 */
[----:B------:R-:W-:Y:S02]  /*1140*/  SEL R4, R4, RZ, P1 ;  /* 0x000000ff04047207 */ /* 0x000fe40000800000 */
[----:B------:R-:W-:Y:S02]  /*1150*/  @P5 IADD3 R6, PT, PT, R6, 0x1, RZ ;  /* 0x0000000106065810 */ /* 0x000fe40007ffe0ff */
[----:B------:R-:W-:Y:S01]  /*1160*/  ISETP.NE.AND P5, PT, R2, RZ, PT ;  /* 0x000000ff0200720c */ /* 0x000fe20003fa5270 */
[----:B------:R-:W-:Y:S02]  /*1170*/  IMAD R9, R4, UR36, RZ ;  /* 0x0000002404097c24 */ /* 0x000fe4000f8e02ff */
[----:B------:R-:W-:-:S05]  /*1180*/  IMAD.MOV.U32 R8, RZ, RZ, R6 ;  /* 0x000000ffff087224 */ /* 0x000fca00078e0006 */
[----:B------:R-:W-:Y:S02]  /*1190*/  @!P6 IADD3 R8, PT, PT, -R8, RZ, RZ ;  /* 0x000000ff0808e210 */ /* 0x000fe40007ffe1ff */
[----:B0-----:R-:W-:Y:S02]  /*11a0*/  ISETP.NE.U32.AND P6, PT, R14, 0x1, PT ;  /* 0x000000010e00780c */ /* 0x001fe40003fc5070 */
[----:B---3--:R-:W-:Y:S02]  /*11b0*/  ISETP.NE.U32.AND P1, PT, R10, 0x1, PT ;  /* 0x000000010a00780c */ /* 0x008fe40003f25070 */
[----:B------:R-:W-:Y:S02]  /*11c0*/  @!P5 LOP3.LUT R8, RZ, R2, RZ, 0x33, !PT ;  /* 0x00000002ff08d212 */ /* 0x000fe400078e33ff */
[----:B--2---:R-:W-:Y:S02]  /*11d0*/  ISETP.NE.U32.AND P5, PT, R30, 0x1, PT ;  /* 0x000000011e00780c */ /* 0x004fe40003fa5070 */
[----:B------:R-:W-:Y:S01]  /*11e0*/  ISETP.NE.AND.EX P6, PT, R15, RZ, PT, P6 ;  /* 0x000000ff0f00720c */ /* 0x000fe20003fc5360 */
[----:B------:R-:W-:Y:S01]  /*11f0*/  IMAD.MOV R7, RZ, RZ, -R8 ;  /* 0x000000ffff077224 */ /* 0x000fe200078e0a08 */
[----:B------:R-:W-:-:S02]  /*1200*/  ISETP.NE.AND.EX P5, PT, R31, RZ, PT, P5 ;  /* 0x000000ff1f00720c */ /* 0x000fc40003fa5350 */
[----:B------:R-:W-:Y:S01]  /*1210*/  ISETP.NE.AND.EX P1, PT, R11, RZ, PT, P1 ;  /* 0x000000ff0b00720c */ /* 0x000fe20003f25310 */
[----:B------:R-:W-:Y:S01]  /*1220*/  IMAD R2, R2, R7, R33 ;  /* 0x0000000702027224 */ /* 0x000fe200078e0221 */
[----:B------:R-:W-:Y:S01]  /*1230*/  SEL R0, R0, RZ, P5 ;  /* 0x000000ff00007207 */ /* 0x000fe20002800000 */
[----:B------:R-:W0:Y:S01]  /*1240*/  LDC.64 R6, c[0x0][0x388] ;  /* 0x0000e200ff067b82 */ /* 0x000e220000000a00 */
[----:B------:R-:W-:Y:S02]  /*1250*/  SEL R8, R8, RZ, P6 ;  /* 0x000000ff08087207 */ /* 0x000fe40003000000 */
[----:B------:R-:W-:Y:S01]  /*1260*/  SEL R2, R2, RZ, P1 ;  /* 0x000000ff02027207 */ /* 0x000fe20000800000 */
[----:B------:R-:W-:-:S04]  /*1270*/  IMAD R9, R0, UR37, R9 ;  /* 0x0000002500097c24 */ /* 0x000fc8000f8e0209 */
        /* <DEDUP_REMOVED lines=24> */
.L_x_8299:
[----:B------:R-:W-:Y:S05]  /*1400*/  BSYNC.RECONVERGENT B1 ;  /* 0x0000000000017941 */ /* 0x000fea0003800200 */
.L_x_8298:
[----:B------:R-:W-:Y:S01]  /*1410*/  BSSY.RECONVERGENT B1, `(.L_x_8300) ;  /* 0x0000085000017945 */ /* 0x000fe20003800200 */
[----:B------:R-:W-:Y:S01]  /*1420*/  IMAD.MOV.U32 R26, RZ, RZ, -0x800000 ;  /* 0xff800000ff1a7424 */ /* 0x000fe200078e00ff */
[----:B------:R-:W-:Y:S01]  /*1430*/  MOV R8, 0xff800000 ;  /* 0xff80000000087802 */ /* 0x000fe20000000f00 */
[----:B------:R-:W-:Y:S01]  /*1440*/  IMAD.MOV.U32 R10, RZ, RZ, -0x800000 ;  /* 0xff800000ff0a7424 */ /* 0x000fe200078e00ff */
[----:B------:R-:W-:Y:S01]  /*1450*/  MOV R28, 0xff800000 ;  /* 0xff800000001c7802 */ /* 0x000fe20000000f00 */
[----:B------:R-:W-:Y:S06]  /*1460*/  @P2 BRA `(.L_x_8301) ;  /* 0x0000000400fc2947 */ /* 0x000fec0003800000 */
[----:B------:R-:W0:Y:S01]  /*1470*/  LDC R11, c[0x0][0x3b8] ;  /* 0x0000ee00ff0b7b82 */ /* 0x000e220000000800 */
[----:B-1----:R-:W-:Y:S02]  /*1480*/  R2UR UR4, R16 ;  /* 0x00000000100472ca */ /* 0x002fe400000e0000 */
[----:B------:R-:W-:-:S05]  /*1490*/  R2UR UR5, R17 ;  /* 0x00000000110572ca */ /* 0x000fca00000e0000 */
        /* <DEDUP_REMOVED lines=14> */
[----:B------:R-:W-:Y:S02]  /*1580*/  IABS R2, R0 ;  /* 0x0000000000027213 */ /* 0x000fe40000000000 */
[----:B------:R-:W-:-:S03]  /*1590*/  IADD3 R3, PT, PT, R14, 0xffffffe, RZ ;  /* 0x0ffffffe0e037810 */ /* 0x000fc60007ffe0ff */
[----:B------:R-:W-:-:S03]  /*15a0*/  IMAD.HI.U32 R12, R15, R2, RZ ;  /* 0x000000020f0c7227 */ /* 0x000fc600078e00ff */
[----:B------:R-:W0:Y:S01]  /*15b0*/  F2I.FTZ.U32.TRUNC.NTZ R3, R3 ;  /* 0x0000000300037305 */ /* 0x000e22000021f000 */
[----:B------:R-:W-:-:S04]  /*15c0*/  IMAD.MOV R15, RZ, RZ, -R12 ;  /* 0x000000ffff0f7224 */ /* 0x000fc800078e0a0c */
[----:B------:R-:W-:-:S05]  /*15d0*/  IMAD R2, R31, R15, R2 ;  /* 0x0000000f1f027224 */ /* 0x000fca00078e0202 */
[----:B------:R-:W-:Y:S02]  /*15e0*/  ISETP.GT.U32.AND P2, PT, R31, R2, PT ;  /* 0x000000021f00720c */ /* 0x000fe40003f44070 */
[----:B0-----:R-:W-:-:S05]  /*15f0*/  IADD3 R18, PT, PT, RZ, -R3, RZ ;  /* 0x80000003ff127210 */ /* 0x001fca0007ffe0ff */
[----:B------:R-:W-:-:S06]  /*1600*/  IMAD R15, R18, R9, RZ ;  /* 0x00000009120f7224 */ /* 0x000fcc00078e02ff */
[----:B------:R-:W-:Y:S02]  /*1610*/  @!P2 IMAD.IADD R2, R2, 0x1, -R31 ;  /* 0x000000010202a824 */ /* 0x000fe400078e0a1f */
[----:B------:R-:W-:Y:S01]  /*1620*/  @!P2 VIADD R12, R12, 0x1 ;  /* 0x000000010c0ca836 */ /* 0x000fe20000000000 */
[----:B------:R-:W-:Y:S02]  /*1630*/  ISETP.NE.AND P2, PT, R11, RZ, PT ;  /* 0x000000ff0b00720c */ /* 0x000fe40003f45270 */
[----:B------:R-:W-:Y:S01]  /*1640*/  ISETP.GE.U32.AND P1, PT, R2, R31, PT ;  /* 0x0000001f0200720c */ /* 0x000fe20003f26070 */
[----:B------:R-:W-:Y:S01]  /*1650*/  HFMA2 R2, -RZ, RZ, 0, 0 ;  /* 0x00000000ff027431 */ /* 0x000fe200000001ff */
[----:B------:R-:W0:Y:S04]  /*1660*/  LDC.64 R30, c[0x0][0x398] ;  /* 0x0000e600ff1e7b82 */ /* 0x000e280000000a00 */
[----:B------:R-:W-:Y:S01]  /*1670*/  IMAD.HI.U32 R15, R3, R15, R2 ;  /* 0x0000000f030f7227 */ /* 0x000fe200078e0002 */
[----:B------:R-:W-:-:S06]  /*1680*/  LOP3.LUT R2, R0, R11, RZ, 0x3c, !PT ;  /* 0x0000000b00027212 */ /* 0x000fcc00078e3cff */
[----:B------:R-:W-:Y:S02]  /*1690*/  @P1 IADD3 R12, PT, PT, R12, 0x1, RZ ;  /* 0x000000010c0c1810 */ /* 0x000fe40007ffe0ff */
        /* <DEDUP_REMOVED lines=8> */
[----:B------:R-:W1:Y:S03]  /*1720*/  LDC.64 R14, c[0x0][0x390] ;  /* 0x0000e400ff0e7b82 */ /* 0x000e660000000a00 */
        /* <DEDUP_REMOVED lines=9> */
[----:B------:R-:W2:Y:S05]  /*17c0*/  LDC R9, c[0x0][0x3c0] ;  /* 0x0000f000ff097b82 */ /* 0x000eaa0000000800 */
[----:B------:R-:W-:Y:S01]  /*17d0*/  @P1 VIADD R3, R3, 0x1 ;  /* 0x0000000103031836 */ /* 0x000fe20000000000 */
[----:B0-----:R-:W-:-:S04]  /*17e0*/  ISETP.NE.U32.AND P1, PT, R30, 0x1, PT ;  /* 0x000000011e00780c */ /* 0x001fc80003f25070 */
[----:B------:R-:W-:Y:S02]  /*17f0*/  MOV R11, R3 ;  /* 0x00000003000b7202 */ /* 0x000fe40000000f00 */
[----:B------:R-:W-:Y:S02]  /*1800*/  ISETP.NE.AND.EX P1, PT, R31, RZ, PT, P1 ;  /* 0x000000ff1f00720c */ /* 0x000fe40003f25310 */
[----:B------:R-:W0:Y:S01]  /*1810*/  LDC.64 R30, c[0x0][0x3a8] ;  /* 0x0000ea00ff1e7b82 */ /* 0x000e220000000a00 */
[----:B------:R-:W-:Y:S01]  /*1820*/  @!P5 IMAD.MOV R11, RZ, RZ, -R11 ;  /* 0x000000ffff0bd224 */ /* 0x000fe200078e0a0b */
[----:B------:R-:W-:Y:S02]  /*1830*/  @!P2 LOP3.LUT R11, RZ, R7, RZ, 0x33, !PT ;  /* 0x00000007ff0ba212 */ /* 0x000fe400078e33ff */
[----:B-1----:R-:W-:Y:S02]  /*1840*/  ISETP.NE.U32.AND P2, PT, R14, 0x1, PT ;  /* 0x000000010e00780c */ /* 0x002fe40003f45070 */
[----:B------:R-:W-:-:S02]  /*1850*/  IADD3 R12, PT, PT, -R11, RZ, RZ ;  /* 0x000000ff0b0c7210 */ /* 0x000fc40007ffe1ff */
[----:B------:R-:W-:Y:S02]  /*1860*/  ISETP.NE.AND.EX P2, PT, R15, RZ, PT, P2 ;  /* 0x000000ff0f00720c */ /* 0x000fe40003f45320 */
[----:B--2---:R-:W-:Y:S01]  /*1870*/  IABS R26, R9 ;  /* 0x00000009001a7213 */ /* 0x004fe20000000000 */
[----:B------:R-:W-:Y:S01]  /*1880*/  IMAD R12, R7, R12, R18 ;  /* 0x0000000c070c7224 */ /* 0x000fe200078e0212 */
[----:B------:R-:W-:Y:S02]  /*1890*/  SEL R2, R2, RZ, P2 ;  /* 0x000000ff02027207 */ /* 0x000fe40001000000 */
[----:B------:R-:W1:Y:S01]  /*18a0*/  I2F.RP R14, R26 ;  /* 0x0000001a000e7306 */ /* 0x000e620000209400 */
[----:B------:R-:W-:Y:S02]  /*18b0*/  SEL R7, R11, RZ, P1 ;  /* 0x000000ff0b077207 */ /* 0x000fe40000800000 */
[----:B------:R-:W-:-:S04]  /*18c0*/  IMAD R2, R2, UR36, RZ ;  /* 0x0000002402027c24 */ /* 0x000fc8000f8e02ff */
[----:B------:R-:W-:Y:S01]  /*18d0*/  IMAD R18, R7, UR37, R2 ;  /* 0x0000002507127c24 */ /* 0x000fe2000f8e0202 */
[----:B------:R-:W-:Y:S01]  /*18e0*/  LOP3.LUT R7, R12, R9, RZ, 0x3c, !PT ;  /* 0x000000090c077212 */ /* 0x000fe200078e3cff */
[----:B------:R-:W-:-:S03]  /*18f0*/  IMAD.MOV.U32 R2, RZ, RZ, RZ ;  /* 0x000000ffff027224 */ /* 0x000fc600078e00ff */
[----:B------:R-:W-:Y:S01]  /*1900*/  ISETP.GE.AND P5, PT, R7, RZ, PT ;  /* 0x000000ff0700720c */ /* 0x000fe20003fa6270 */
[----:B-1----:R-:W1:Y:S02]  /*1910*/  MUFU.RCP R14, R14 ;  /* 0x0000000e000e7308 */ /* 0x002e640000001000 */
[----:B-1----:R-:W-:-:S06]  /*1920*/  VIADD R3, R14, 0xffffffe ;  /* 0x0ffffffe0e037836 */ /* 0x002fcc0000000000 */
[----:B------:R-:W1:Y:S02]  /*1930*/  F2I.FTZ.U32.TRUNC.NTZ R3, R3 ;  /* 0x0000000300037305 */ /* 0x000e64000021f000 */
[----:B-1----:R-:W-:-:S05]  /*1940*/  IADD3 R15, PT, PT, RZ, -R3, RZ ;  /* 0x80000003ff0f7210 */ /* 0x002fca0007ffe0ff */
[----:B------:R-:W-:-:S04]  /*1950*/  IMAD R11, R15, R26, RZ ;  /* 0x0000001a0f0b7224 */ /* 0x000fc800078e02ff */
[----:B------:R-:W-:Y:S01]  /*1960*/  IMAD.HI.U32 R2, R3, R11, R2 ;  /* 0x0000000b03027227 */ /* 0x000fe200078e0002 */
[----:B------:R-:W-:-:S05]  /*1970*/  IABS R3, R12 ;  /* 0x0000000c00037213 */ /* 0x000fca0000000000 */
        /* <DEDUP_REMOVED lines=8> */
[----:B------:R-:W-:-:S13]  /*1a00*/  ISETP.GE.U32.AND P1, PT, R3, R26, PT ;  /* 0x0000001a0300720c */ /* 0x000fda0003f26070 */
[----:B------:R-:W-:Y:S01]  /*1a10*/  @P1 VIADD R2, R2, 0x1 ;  /* 0x0000000102021836 */ /* 0x000fe20000000000 */
[----:B0-----:R-:W-:-:S04]  /*1a20*/  ISETP.NE.U32.AND P1, PT, R30, 0x1, PT ;  /* 0x000000011e00780c */ /* 0x001fc80003f25070 */
[----:B------:R-:W-:Y:S02]  /*1a30*/  MOV R7, R2 ;  /* 0x0000000200077202 */ /* 0x000fe40000000f00 */
[----:B------:R-:W-:-:S03]  /*1a40*/  ISETP.NE.AND.EX P1, PT, R31, RZ, PT, P1 ;  /* 0x000000ff1f00720c */ /* 0x000fc60003f25310 */
[----:B------:R-:W-:Y:S01]  /*1a50*/  @!P5 IMAD.MOV R7, RZ, RZ, -R7 ;  /* 0x000000ffff07d224 */ /* 0x000fe200078e0a07 */
[----:B------:R-:W-:Y:S02]  /*1a60*/  @!P2 LOP3.LUT R7, RZ, R9, RZ, 0x33, !PT ;  /* 0x00000009ff07a212 */ /* 0x000fe400078e33ff */
[----:B-1----:R-:W-:Y:S02]  /*1a70*/  ISETP.NE.U32.AND P2, PT, R14, 0x1, PT ;  /* 0x000000010e00780c */ /* 0x002fe40003f45070 */
[----:B------:R-:W-:Y:S02]  /*1a80*/  IADD3 R2, PT, PT, -R7, RZ, RZ ;  /* 0x000000ff07027210 */ /* 0x000fe40007ffe1ff */
[----:B------:R-:W-:Y:S02]  /*1a90*/  ISETP.NE.AND.EX P2, PT, R15, RZ, PT, P2 ;  /* 0x000000ff0f00720c */ /* 0x000fe40003f45320 */
[----:B------:R-:W0:Y:S01]  /*1aa0*/  LDC.64 R14, c[0x0][0x380] ;  /* 0x0000e000ff0e7b82 */ /* 0x000e220000000a00 */
[----:B------:R-:W-:Y:S01]  /*1ab0*/  IMAD R9, R9, R2, R12 ;  /* 0x0000000209097224 */ /* 0x000fe200078e020c */
[----:B------:R-:W-:-:S04]  /*1ac0*/  SEL R7, R7, RZ, P2 ;  /* 0x000000ff07077207 */ /* 0x000fc80001000000 */
[----:B------:R-:W-:Y:S01]  /*1ad0*/  SEL R9, R9, RZ, P1 ;  /* 0x000000ff09097207 */ /* 0x000fe20000800000 */
[----:B------:R-:W-:Y:S01]  /*1ae0*/  IMAD R18, R7, UR38, R18 ;  /* 0x0000002607127c24 */ /* 0x000fe2000f8e0212 */
[----:B------:R-:W1:Y:S03]  /*1af0*/  LDC.64 R2, c[0x0][0x388] ;  /* 0x0000e200ff027b82 */ /* 0x000e660000000a00 */
        /* <DEDUP_REMOVED lines=22> */
.L_x_8301:
[----:B------:R-:W-:Y:S05]  /*1c60*/  BSYNC.RECONVERGENT B1 ;  /* 0x0000000000017941 */ /* 0x000fea0003800200 */
.L_x_8300:
        /* <DEDUP_REMOVED lines=16> */
[----:B------:R-:W-:Y:S01]  /*1d70*/  HFMA2 R2, -RZ, RZ, 0, 0 ;  /* 0x00000000ff027431 */ /* 0x000fe200000001ff */
[----:B0-----:R-:W-:-:S04]  /*1d80*/  IABS R14, R8 ;  /* 0x00000008000e7213 */ /* 0x001fc80000000000 */
[----:B------:R-:W-:Y:S01]  /*1d90*/  IMAD.HI.U32 R9, R3, R9, R2 ;  /* 0x0000000903097227 */ /* 0x000fe200078e0002 */
[----:B------:R-:W-:-:S05]  /*1da0*/  IABS R2, R0 ;  /* 0x0000000000027213 */ /* 0x000fca0000000000 */
[----:B------:R-:W-:-:S04]  /*1db0*/  IMAD.HI.U32 R9, R9, R2, RZ ;  /* 0x0000000209097227 */ /* 0x000fc800078e00ff */
[----:B------:R-:W-:-:S04]  /*1dc0*/  IMAD.MOV R3, RZ, RZ, -R9 ;  /* 0x000000ffff037224 */ /* 0x000fc800078e0a09 */
[----:B------:R-:W-:-:S05]  /*1dd0*/  IMAD R2, R11, R3, R2 ;  /* 0x000000030b027224 */ /* 0x000fca00078e0202 */
[----:B------:R-:W-:-:S13]  /*1de0*/  ISETP.GT.U32.AND P2, PT, R11, R2, PT ;  /* 0x000000020b00720c */ /* 0x000fda0003f44070 */
[-C--:B------:R-:W-:Y:S02]  /*1df0*/  @!P2 IADD3 R2, PT, PT, R2, -R11.reuse, RZ ;  /* 0x8000000b0202a210 */ /* 0x080fe40007ffe0ff */
[----:B------:R-:W-:Y:S02]  /*1e00*/  @!P2 IADD3 R9, PT, PT, R9, 0x1, RZ ;  /* 0x000000010909a810 */ /* 0x000fe40007ffe0ff */
[----:B------:R-:W-:Y:S01]  /*1e10*/  ISETP.GE.U32.AND P1, PT, R2, R11, PT ;  /* 0x0000000b0200720c */ /* 0x000fe20003f26070 */
[----:B------:R-:W-:Y:S01]  /*1e20*/  IMAD.MOV.U32 R2, RZ, RZ, RZ ;  /* 0x000000ffff027224 */ /* 0x000fe200078e00ff */
[----:B------:R-:W0:Y:S01]  /*1e30*/  I2F.RP R11, R14 ;  /* 0x0000000e000b7306 */ /* 0x000e220000209400 */
[----:B------:R-:W-:-:S10]  /*1e40*/  ISETP.NE.AND P2, PT, R7, RZ, PT ;  /* 0x000000ff0700720c */ /* 0x000fd40003f45270 */
[----:B------:R-:W-:Y:S01]  /*1e50*/  @P1 VIADD R9, R9, 0x1 ;  /* 0x0000000109091836 */ /* 0x000fe20000000000 */
[----:B0-----:R-:W0:Y:S02]  /*1e60*/  MUFU.RCP R11, R11 ;  /* 0x0000000b000b7308 */ /* 0x001e240000001000 */
[----:B0-----:R-:W-:-:S06]  /*1e70*/  VIADD R3, R11, 0xffffffe ;  /* 0x0ffffffe0b037836 */ /* 0x001fcc0000000000 */
[----:B------:R-:W0:Y:S02]  /*1e80*/  F2I.FTZ.U32.TRUNC.NTZ R3, R3 ;  /* 0x0000000300037305 */ /* 0x000e24000021f000 */
        /* <DEDUP_REMOVED lines=14> */
[----:B------:R-:W0:Y:S03]  /*1f70*/  LDC R12, c[0x0][0x3c0] ;  /* 0x0000f000ff0c7b82 */ /* 0x000e260000000800 */
[----:B------:R-:W-:-:S13]  /*1f80*/  ISETP.GT.U32.AND P2, PT, R14, R7, PT ;  /* 0x000000070e00720c */ /* 0x000fda0003f44070 */
[-C--:B------:R-:W-:Y:S01]  /*1f90*/  @!P2 IADD3 R7, PT, PT, R7, -R14.reuse, RZ ;  /* 0x8000000e0707a210 */ /* 0x080fe20007ffe0ff */
[----:B------:R-:W-:Y:S01]  /*1fa0*/  @!P2 VIADD R3, R3, 0x1 ;  /* 0x000000010303a836 */ /* 0x000fe20000000000 */
[----:B------:R-:W-:Y:S02]  /*1fb0*/  ISETP.NE.AND P2, PT, R8, RZ, PT ;  /* 0x000000ff0800720c */ /* 0x000fe40003f45270 */
[----:B------:R-:W-:Y:S02]  /*1fc0*/  ISETP.GE.U32.AND P1, PT, R7, R14, PT ;  /* 0x0000000e0700720c */ /* 0x000fe40003f26070 */
[----:B------:R-:W-:Y:S02]  /*1fd0*/  LOP3.LUT R7, R9, R8, RZ, 0x3c, !PT ;  /* 0x0000000809077212 */ /* 0x000fe400078e3cff */
[----:B0-----:R-:W-:Y:S02]  /*1fe0*/  IABS R30, R12 ;  /* 0x0000000c001e7213 */ /* 0x001fe40000000000 */
[----:B------:R-:W-:-:S02]  /*1ff0*/  ISETP.GE.AND P3, PT, R7, RZ, PT ;  /* 0x000000ff0700720c */ /* 0x000fc40003f66270 */
[----:B------:R-:W0:Y:S05]  /*2000*/  I2F.RP R14, R30 ;  /* 0x0000001e000e7306 */ /* 0x000e2a0000209400 */
[----:B------:R-:W-:-:S05]  /*2010*/  @P1 IADD3 R3, PT, PT, R3, 0x1, RZ ;  /* 0x0000000103031810 */ /* 0x000fca0007ffe0ff */
[----:B------:R-:W-:-:S05]  /*2020*/  IMAD.MOV.U32 R11, RZ, RZ, R3 ;  /* 0x000000ffff0b7224 */ /* 0x000fca00078e0003 */
[----:B------:R-:W-:Y:S01]  /*2030*/  @!P3 IADD3 R11, PT, PT, -R11, RZ, RZ ;  /* 0x000000ff0b0bb210 */ /* 0x000fe20007ffe1ff */
[----:B0-----:R-:W0:Y:S01]  /*2040*/  MUFU.RCP R14, R14 ;  /* 0x0000000e000e7308 */ /* 0x001e220000001000 */
[----:B------:R-:W-:-:S05]  /*2050*/  @!P2 LOP3.LUT R11, RZ, R8, RZ, 0x33, !PT ;  /* 0x00000008ff0ba212 */ /* 0x000fca00078e33ff */
[----:B------:R-:W-:-:S04]  /*2060*/  IMAD.MOV R7, RZ, RZ, -R11 ;  /* 0x000000ffff077224 */ /* 0x000fc800078e0a0b */
[----:B------:R-:W-:Y:S02]  /*2070*/  IMAD R7, R8, R7, R9 ;  /* 0x0000000708077224 */ /* 0x000fe400078e0209 */
[----:B------:R-:W1:Y:S01]  /*2080*/  LDC.64 R8, c[0x0][0x390] ;  /* 0x0000e400ff087b82 */ /* 0x000e620000000a00 */
[----:B0-----:R-:W-:-:S06]  /*2090*/  IADD3 R3, PT, PT, R14, 0xffffffe, RZ ;  /* 0x0ffffffe0e037810 */ /* 0x001fcc0007ffe0ff */
[----:B------:R-:W0:Y:S01]  /*20a0*/  F2I.FTZ.U32.TRUNC.NTZ R3, R3 ;  /* 0x0000000300037305 */ /* 0x000e22000021f000 */
[----:B-1----:R-:W-:-:S04]  /*20b0*/  ISETP.NE.U32.AND P1, PT, R8, 0x1, PT ;  /* 0x000000010800780c */ /* 0x002fc80003f25070 */
[----:B------:R-:W-:Y:S02]  /*20c0*/  ISETP.NE.AND.EX P2, PT, R9, RZ, PT, P1 ;  /* 0x000000ff0900720c */ /* 0x000fe40003f45310 */
[----:B------:R-:W1:Y:S02]  /*20d0*/  LDC.64 R8, c[0x0][0x398] ;  /* 0x0000e600ff087b82 */ /* 0x000e640000000a00 */
[----:B------:R-:W-:Y:S02]  /*20e0*/  SEL R2, R2, RZ, P2 ;  /* 0x000000ff02027207 */ /* 0x000fe40001000000 */
[----:B-1----:R-:W-:-:S04]  /*20f0*/  ISETP.NE.U32.AND P1, PT, R8, 0x1, PT ;  /* 0x000000010800780c */ /* 0x002fc80003f25070 */
[----:B------:R-:W-:Y:S01]  /*2100*/  ISETP.NE.AND.EX P1, PT, R9, RZ, PT, P1 ;  /* 0x000000ff0900720c */ /* 0x000fe20003f25310 */
[----:B------:R-:W-:Y:S02]  /*2110*/  IMAD R9, R2, UR36, RZ ;  /* 0x0000002402097c24 */ /* 0x000fe4000f8e02ff */
[----:B------:R-:W-:Y:S01]  /*2120*/  HFMA2 R2, -RZ, RZ, 0, 0 ;  /* 0x00000000ff027431 */ /* 0x000fe200000001ff */
[----:B------:R-:W-:-:S05]  /*2130*/  SEL R8, R11, RZ, P1 ;  /* 0x000000ff0b087207 */ /* 0x000fca0000800000 */
[----:B------:R-:W-:Y:S02]  /*2140*/  IMAD R8, R8, UR37, R9 ;  /* 0x0000002508087c24 */ /* 0x000fe4000f8e0209 */
        /* <DEDUP_REMOVED lines=53> */
.L_x_8303:
[----:B------:R-:W-:Y:S05]  /*24a0*/  BSYNC.RECONVERGENT B1 ;  /* 0x0000000000017941 */ /* 0x000fea0003800200 */
.L_x_8302:
[----:B------:R-:W-:Y:S04]  /*24b0*/  BSSY.RECONVERGENT B1, `(.L_x_8304) ;  /* 0x0000081000017945 */ /* 0x000fe80003800200 */
        /* <DEDUP_REMOVED lines=13> */
[----:B------:R-:W-:Y:S01]  /*2590*/  IMAD.MOV.U32 R2, RZ, RZ, RZ ;  /* 0x000000ffff027224 */ /* 0x000fe200078e00ff */
[----:B0-----:R-:W-:-:S03]  /*25a0*/  IABS R14, R9 ;  /* 0x00000009000e7213 */ /* 0x001fc60000000000 */
        /* <DEDUP_REMOVED lines=10> */
[----:B------:R-:W-:Y:S01]  /*2650*/  HFMA2 R2, -RZ, RZ, 0, 0 ;  /* 0x00000000ff027431 */ /* 0x000fe200000001ff */
[----:B------:R-:W0:Y:S11]  /*2660*/  I2F.RP R11, R14 ;  /* 0x0000000e000b7306 */ /* 0x000e360000209400 */
[----:B------:R-:W-:Y:S01]  /*2670*/  @P1 IADD3 R10, PT, PT, R10, 0x1, RZ ;  /* 0x000000010a0a1810 */ /* 0x000fe20007ffe0ff */
[----:B0-----:R-:W0:Y:S02]  /*2680*/  MUFU.RCP R11, R11 ;  /* 0x0000000b000b7308 */ /* 0x001e240000001000 */
[----:B0-----:R-:W-:-:S06]  /*2690*/  IADD3 R3, PT, PT, R11, 0xffffffe, RZ ;  /* 0x0ffffffe0b037810 */ /* 0x001fcc0007ffe0ff */
[----:B------:R-:W0:Y:S02]  /*26a0*/  F2I.FTZ.U32.TRUNC.NTZ R3, R3 ;  /* 0x0000000300037305 */ /* 0x000e24000021f000 */
        /* <DEDUP_REMOVED lines=21> */
[----:B------:R-:W-:-:S05]  /*2800*/  @P1 VIADD R3, R3, 0x1 ;  /* 0x0000000103031836 */ /* 0x000fca0000000000 */
[----:B------:R-:W-:-:S05]  /*2810*/  MOV R14, R3 ;  /* 0x00000003000e7202 */ /* 0x000fca0000000f00 */
[----:B------:R-:W-:Y:S01]  /*2820*/  @!P3 IMAD.MOV R14, RZ, RZ, -R14 ;  /* 0x000000ffff0eb224 */ /* 0x000fe200078e0a0e */
[----:B------:R-:W-:-:S04]  /*2830*/  @!P2 LOP3.LUT R14, RZ, R9, RZ, 0x33, !PT ;  /* 0x00000009ff0ea212 */ /* 0x000fc800078e33ff */
[----:B------:R-:W-:-:S05]  /*2840*/  IADD3 R10, PT, PT, -R14, RZ, RZ ;  /* 0x000000ff0e0a7210 */ /* 0x000fca0007ffe1ff */
[----:B------:R-:W-:Y:S02]  /*2850*/  IMAD R7, R9, R10, R12 ;  /* 0x0000000a09077224 */ /* 0x000fe400078e020c */
[----:B------:R-:W0:Y:S08]  /*2860*/  LDC.64 R10, c[0x0][0x390] ;  /* 0x0000e400ff0a7b82 */ /* 0x000e300000000a00 */
[----:B------:R-:W1:Y:S01]  /*2870*/  LDC R12, c[0x0][0x3c0] ;  /* 0x0000f000ff0c7b82 */ /* 0x000e620000000800 */
[----:B0-----:R-:W-:-:S04]  /*2880*/  ISETP.NE.U32.AND P1, PT, R10, 0x1, PT ;  /* 0x000000010a00780c */ /* 0x001fc80003f25070 */
[----:B------:R-:W-:-:S03]  /*2890*/  ISETP.NE.AND.EX P2, PT, R11, RZ, PT, P1 ;  /* 0x000000ff0b00720c */ /* 0x000fc60003f45310 */
[----:B------:R-:W0:Y:S01]  /*28a0*/  LDC.64 R10, c[0x0][0x398] ;  /* 0x0000e600ff0a7b82 */ /* 0x000e220000000a00 */
[----:B-1----:R-:W-:Y:S02]  /*28b0*/  IABS R18, R12 ;  /* 0x0000000c00127213 */ /* 0x002fe40000000000 */
[----:B------:R-:W-:-:S05]  /*28c0*/  SEL R2, R2, RZ, P2 ;  /* 0x000000ff02027207 */ /* 0x000fca0001000000 */
        /* <DEDUP_REMOVED lines=63> */
.L_x_8305:
[----:B------:R-:W-:Y:S05]  /*2cc0*/  BSYNC.RECONVERGENT B1 ;  /* 0x0000000000017941 */ /* 0x000fea0003800200 */
.L_x_8304:
        /* <DEDUP_REMOVED lines=25> */
[----:B------:R-:W-:Y:S01]  /*2e60*/  FADD R8, -R11, R8 ;  /* 0x000000080b087221 */ /* 0x000fe20000000100 */
[----:B------:R-:W-:Y:S01]  /*2e70*/  FADD R5, R3, -12583039 ;  /* 0xcb40007f03057421 */ /* 0x000fe20000000000 */
[C---:B------:R-:W-:Y:S01]  /*2e80*/  FADD R18, -R11.reuse, R18 ;  /* 0x000000120b127221 */ /* 0x040fe20000000100 */
[----:B------:R-:W-:Y:S01]  /*2e90*/  FADD R4, -R11, R10 ;  /* 0x0000000a0b047221 */ /* 0x000fe20000000100 */
[----:B------:R-:W-:Y:S01]  /*2ea0*/  FADD R11, R6, -12583039 ;  /* 0xcb40007f060b7421 */ /* 0x000fe20000000000 */
[----:B------:R-:W-:Y:S01]  /*2eb0*/  FFMA R5, R12, 1.4426950216293334961, -R5 ;  /* 0x3fb8aa3b0c057823 */ /* 0x000fe20000000805 */
[----:B------:R-:W-:Y:S01]  /*2ec0*/  FFMA.SAT R2, R14, R9, 0.5 ;  /* 0x3f0000000e027423 */ /* 0x000fe20000002009 */
[----:B------:R-:W-:Y:S01]  /*2ed0*/  SHF.L.U32 R3, R3, 0x17, RZ ;  /* 0x0000001703037819 */ /* 0x000fe200000006ff */
[----:B------:R-:W-:Y:S01]  /*2ee0*/  FFMA R11, R24, 1.4426950216293334961, -R11 ;  /* 0x3fb8aa3b180b7823 */ /* 0x000fe2000000080b */
[----:B------:R-:W-:Y:S01]  /*2ef0*/  FFMA R5, R12, 1.925963033500011079e-08, R5 ;  /* 0x32a570600c057823 */ /* 0x000fe20000000005 */
[----:B------:R-:W-:Y:S01]  /*2f00*/  FFMA.RM R2, R2, R7, 12582913 ;  /* 0x4b40000102027423 */ /* 0x000fe20000004007 */
[----:B------:R-:W-:Y:S01]  /*2f10*/  FFMA.SAT R12, R0, R9, 0.5 ;  /* 0x3f000000000c7423 */ /* 0x000fe20000002009 */
[----:B------:R-:W-:Y:S01]  /*2f20*/  FFMA R11, R24, 1.925963033500011079e-08, R11 ;  /* 0x32a57060180b7823 */ /* 0x000fe2000000000b */
[----:B------:R-:W0:Y:S01]  /*2f30*/  MUFU.EX2 R10, R5 ;  /* 0x00000005000a7308 */ /* 0x000e220000000800 */
[----:B------:R-:W-:Y:S01]  /*2f40*/  FADD R13, R2, -12583039 ;  /* 0xcb40007f020d7421 */ /* 0x000fe20000000000 */
[----:B------:R-:W-:Y:S01]  /*2f50*/  FFMA.RM R12, R12, R7, 12582913 ;  /* 0x4b4000010c0c7423 */ /* 0x000fe20000004007 */
[----:B------:R-:W-:Y:S01]  /*2f60*/  IMAD.SHL.U32 R6, R6, 0x800000, RZ ;  /* 0x0080000006067824 */ /* 0x000fe200078e00ff */
[----:B------:R-:W-:Y:S01]  /*2f70*/  SHF.L.U32 R2, R2, 0x17, RZ ;  /* 0x0000001702027819 */ /* 0x000fe200000006ff */
[----:B------:R-:W-:-:S03]  /*2f80*/  FFMA R13, R14, 1.4426950216293334961, -R13 ;  /* 0x3fb8aa3b0e0d7823 */ /* 0x000fc6000000080d */
[----:B------:R-:W2:Y:S01]  /*2f90*/  MUFU.EX2 R11, R11 ;  /* 0x0000000b000b7308 */ /* 0x000ea20000000800 */
[----:B------:R-:W-:-:S07]  /*2fa0*/  FFMA R13, R14, 1.925963033500011079e-08, R13 ;  /* 0x32a570600e0d7823 */ /* 0x000fce000000000d */
[----:B------:R-:W3:Y:S01]  /*2fb0*/  MUFU.EX2 R13, R13 ;  /* 0x0000000d000d7308 */ /* 0x000ee20000000800 */
[----:B0-----:R-:W-:Y:S01]  /*2fc0*/  FMUL R10, R3, R10 ;  /* 0x0000000a030a7220 */ /* 0x001fe20000400000 */
[----:B------:R-:W-:-:S04]  /*2fd0*/  FADD R3, R12, -12583039 ;  /* 0xcb40007f0c037421 */ /* 0x000fc80000000000 */
[----:B------:R-:W-:-:S04]  /*2fe0*/  FFMA R3, R0, 1.4426950216293334961, -R3 ;  /* 0x3fb8aa3b00037823 */ /* 0x000fc80000000803 */
[----:B------:R-:W-:Y:S01]  /*2ff0*/  FFMA R14, R0, 1.925963033500011079e-08, R3 ;  /* 0x32a57060000e7823 */ /* 0x000fe20000000003 */
[----:B--2---:R-:W-:Y:S01]  /*3000*/  FMUL R0, R6, R11 ;  /* 0x0000000b06007220 */ /* 0x004fe20000400000 */
[----:B------:R-:W-:Y:S02]  /*3010*/  FFMA.SAT R6, R28, R9, 0.5 ;  /* 0x3f0000001c067423 */ /* 0x000fe40000002009 */
[----:B------:R0:W2:Y:S02]  /*3020*/  MUFU.EX2 R11, R14 ;  /* 0x0000000e000b7308 */ /* 0x0000a40000000800 */
[----:B------:R-:W-:Y:S01]  /*3030*/  FFMA.RM R5, R6, R7, 12582913 ;  /* 0x4b40000106057423 */ /* 0x000fe20000004007 */
[----:B------:R-:W-:-:S03]  /*3040*/  FFMA.SAT R6, R26, R9, 0.5 ;  /* 0x3f0000001a067423 */ /* 0x000fc60000002009 */
[C---:B------:R-:W-:Y:S01]  /*3050*/  FADD R3, R5.reuse, -12583039 ;  /* 0xcb40007f05037421 */ /* 0x040fe20000000000 */
[----:B------:R-:W-:Y:S01]  /*3060*/  FFMA.RM R6, R6, R7, 12582913 ;  /* 0x4b40000106067423 */ /* 0x000fe20000004007 */
[----:B------:R-:W-:Y:S01]  /*3070*/  SHF.L.U32 R5, R5, 0x17, RZ ;  /* 0x0000001705057819 */ /* 0x000fe200000006ff */
[----:B0-----:R-:W-:Y:S01]  /*3080*/  FFMA.SAT R14, R4, R9, 0.5 ;  /* 0x3f000000040e7423 */ /* 0x001fe20000002009 */
[----:B------:R-:W-:Y:S01]  /*3090*/  FFMA R3, R28, 1.4426950216293334961, -R3 ;  /* 0x3fb8aa3b1c037823 */ /* 0x000fe20000000803 */
[C---:B------:R-:W-:Y:S01]  /*30a0*/  FADD R15, R6.reuse, -12583039 ;  /* 0xcb40007f060f7421 */ /* 0x040fe20000000000 */
[----:B------:R-:W-:Y:S02]  /*30b0*/  IMAD.SHL.U32 R6, R6, 0x800000, RZ ;  /* 0x0080000006067824 */ /* 0x000fe400078e00ff */
[----:B------:R-:W-:Y:S01]  /*30c0*/  FFMA R28, R28, 1.925963033500011079e-08, R3 ;  /* 0x32a570601c1c7823 */ /* 0x000fe20000000003 */
[----:B---3--:R-:W-:Y:S01]  /*30d0*/  FMUL R3, R2, R13 ;  /* 0x0000000d02037220 */ /* 0x008fe20000400000 */
[----:B------:R-:W-:-:S02]  /*30e0*/  IMAD.SHL.U32 R2, R12, 0x800000, RZ ;  /* 0x008000000c027824 */ /* 0x000fc400078e00ff */
[----:B------:R-:W-:Y:S01]  /*30f0*/  FFMA.SAT R12, R30, R9, 0.5 ;  /* 0x3f0000001e0c7423 */ /* 0x000fe20000002009 */
[----:B------:R-:W-:Y:S01]  /*3100*/  FFMA R15, R26, 1.4426950216293334961, -R15 ;  /* 0x3fb8aa3b1a0f7823 */ /* 0x000fe2000000080f */
[----:B--2---:R-:W-:Y:S02]  /*3110*/  FMUL R2, R2, R11 ;  /* 0x0000000b02027220 */ /* 0x004fe40000400000 */
[----:B------:R-:W-:Y:S01]  /*3120*/  FFMA.RM R11, R12, R7, 12582913 ;  /* 0x4b4000010c0b7423 */ /* 0x000fe20000004007 */
[----:B------:R-:W-:Y:S01]  /*3130*/  FFMA.SAT R12, R8, R9, 0.5 ;  /* 0x3f000000080c7423 */ /* 0x000fe20000002009 */
[----:B------:R-:W-:Y:S01]  /*3140*/  FFMA R15, R26, 1.925963033500011079e-08, R15 ;  /* 0x32a570601a0f7823 */ /* 0x000fe2000000000f */
[----:B------:R-:W0:Y:S01]  /*3150*/  MUFU.EX2 R28, R28 ;  /* 0x0000001c001c7308 */ /* 0x000e220000000800 */
[C---:B------:R-:W-:Y:S01]  /*3160*/  FADD R13, R11.reuse, -12583039 ;  /* 0xcb40007f0b0d7421 */ /* 0x040fe20000000000 */
[----:B------:R-:W-:Y:S01]  /*3170*/  FFMA.RM R12, R12, R7, 12582913 ;  /* 0x4b4000010c0c7423 */ /* 0x000fe20000004007 */
[----:B------:R-:W-:-:S02]  /*3180*/  SHF.L.U32 R11, R11, 0x17, RZ ;  /* 0x000000170b0b7819 */ /* 0x000fc400000006ff */
[----:B------:R-:W-:Y:S01]  /*3190*/  FFMA R13, R30, 1.4426950216293334961, -R13 ;  /* 0x3fb8aa3b1e0d7823 */ /* 0x000fe2000000080d */
[C---:B------:R-:W-:Y:S01]  /*31a0*/  FADD R31, R12.reuse, -12583039 ;  /* 0xcb40007f0c1f7421 */ /* 0x040fe20000000000 */
[----:B------:R-:W-:Y:S01]  /*31b0*/  IMAD.SHL.U32 R12, R12, 0x800000, RZ ;  /* 0x008000000c0c7824 */ /* 0x000fe200078e00ff */
[----:B------:R-:W2:Y:S01]  /*31c0*/  MUFU.EX2 R15, R15 ;  /* 0x0000000f000f7308 */ /* 0x000ea20000000800 */
[----:B------:R-:W-:Y:S01]  /*31d0*/  FFMA R13, R30, 1.925963033500011079e-08, R13 ;  /* 0x32a570601e0d7823 */ /* 0x000fe2000000000d */
[----:B------:R-:W-:-:S04]  /*31e0*/  FFMA R31, R8, 1.4426950216293334961, -R31 ;  /* 0x3fb8aa3b081f7823 */ /* 0x000fc8000000081f */
[----:B------:R-:W-:Y:S01]  /*31f0*/  FFMA R31, R8, 1.925963033500011079e-08, R31 ;  /* 0x32a57060081f7823 */ /* 0x000fe2000000001f */
[----:B------:R-:W-:Y:S01]  /*3200*/  FFMA.SAT R8, R18, R9, 0.5 ;  /* 0x3f00000012087423 */ /* 0x000fe20000002009 */
[----:B0-----:R-:W-:-:S03]  /*3210*/  FMUL R5, R5, R28 ;  /* 0x0000001c05057220 */ /* 0x001fc60000400000 */
[-C--:B------:R-:W-:Y:S01]  /*3220*/  FFMA.RM R9, R8, R7.reuse, 12582913 ;  /* 0x4b40000108097423 */ /* 0x080fe20000004007 */
[----:B------:R-:W-:Y:S01]  /*3230*/  FFMA.RM R8, R14, R7, 12582913 ;  /* 0x4b4000010e087423 */ /* 0x000fe20000004007 */
[----:B------:R-:W-:Y:S02]  /*3240*/  MUFU.EX2 R31, R31 ;  /* 0x0000001f001f7308 */ /* 0x000fe40000000800 */
[C---:B------:R-:W-:Y:S01]  /*3250*/  FADD R7, R9.reuse, -12583039 ;  /* 0xcb40007f09077421 */ /* 0x040fe20000000000 */
[----:B------:R-:W-:-:S03]  /*3260*/  SHF.L.U32 R9, R9, 0x17, RZ ;  /* 0x0000001709097819 */ /* 0x000fc600000006ff */
[C---:B------:R-:W-:Y:S02]  /*3270*/  FFMA R7, R18.reuse, 1.4426950216293334961, -R7 ;  /* 0x3fb8aa3b12077823 */ /* 0x040fe40000000807 */
[----:B------:R0:W3:Y:S02]  /*3280*/  MUFU.EX2 R14, R13 ;  /* 0x0000000d000e7308 */ /* 0x0000e40000000800 */
[----:B------:R-:W-:Y:S01]  /*3290*/  FFMA R18, R18, 1.925963033500011079e-08, R7 ;  /* 0x32a5706012127823 */ /* 0x000fe20000000007 */
[----:B------:R-:W-:-:S04]  /*32a0*/  FADD R7, R8, -12583039 ;  /* 0xcb40007f08077421 */ /* 0x000fc80000000000 */
[----:B------:R-:W-:Y:S01]  /*32b0*/  FFMA R7, R4, 1.4426950216293334961, -R7 ;  /* 0x3fb8aa3b04077823 */ /* 0x000fe20000000807 */
[----:B------:R-:W4:Y:S01]  /*32c0*/  MUFU.EX2 R18, R18 ;  /* 0x0000001200127308 */ /* 0x000f220000000800 */
[----:B0-----:R-:W-:Y:S02]  /*32d0*/  IMAD.SHL.U32 R13, R8, 0x800000, RZ ;  /* 0x00800000080d7824 */ /* 0x001fe400078e00ff */
[----:B------:R-:W-:Y:S01]  /*32e0*/  FFMA R24, R4, 1.925963033500011079e-08, R7 ;  /* 0x32a5706004187823 */ /* 0x000fe20000000007 */
[----:B------:R-:W-:Y:S01]  /*32f0*/  FADD R7, RZ, R10 ;  /* 0x0000000aff077221 */ /* 0x000fe20000000000 */
[----:B--2---:R-:W-:-:S03]  /*3300*/  FMUL R4, R6, R15 ;  /* 0x0000000f06047220 */ /* 0x004fc60000400000 */
[----:B------:R-:W-:Y:S01]  /*3310*/  FADD R6, R7, R0 ;  /* 0x0000000007067221 */ /* 0x000fe20000000000 */
[----:B------:R-:W0:Y:S03]  /*3320*/  MUFU.EX2 R24, R24 ;  /* 0x0000001800187308 */ /* 0x000e260000000800 */
[----:B------:R-:W-:Y:S01]  /*3330*/  FADD R7, R6, R3 ;  /* 0x0000000306077221 */ /* 0x000fe20000000000 */
[----:B---3--:R-:W-:-:S03]  /*3340*/  FMUL R6, R11, R14 ;  /* 0x0000000e0b067220 */ /* 0x008fc60000400000 */
[----:B------:R-:W-:Y:S01]  /*3350*/  FADD R14, R7, R2 ;  /* 0x00000002070e7221 */ /* 0x000fe20000000000 */
[----:B----4-:R-:W-:-:S03]  /*3360*/  FMUL R8, R9, R18 ;  /* 0x0000001209087220 */ /* 0x010fc60000400000 */
[----:B------:R-:W-:-:S04]  /*3370*/  FADD R7, R14, R5 ;  /* 0x000000050e077221 */ /* 0x000fc80000000000 */
[----:B------:R-:W-:Y:S01]  /*3380*/  FADD R11, R7, R4 ;  /* 0x00000004070b7221 */ /* 0x000fe20000000000 */
[----:B------:R-:W-:Y:S01]  /*3390*/  FMUL R7, R12, R31 ;  /* 0x0000001f0c077220 */ /* 0x000fe20000400000 */
[----:B0-----:R-:W-:Y:S02]  /*33a0*/  FMUL R9, R13, R24 ;  /* 0x000000180d097220 */ /* 0x001fe40000400000 */
        /* <DEDUP_REMOVED lines=13> */
.L_x_8349:
        /* <DEDUP_REMOVED lines=12> */
[----:B01----:R-:W-:Y:S05]  /*3540*/  CALL.REL.NOINC `($__internal_121_$__cuda_sm3x_div_rn_noftz_f32_slowpath) ;  /* 0x00000018007c7944 */ /* 0x003fea0003c00000 */
[----:B------:R-:W-:-:S07]  /*3550*/  IMAD.MOV.U32 R12, RZ, RZ, R24 ;  /* 0x000000ffff0c7224 */ /* 0x000fce00078e0018 */
.L_x_8308:
[----:B------:R-:W-:Y:S05]  /*3560*/  BSYNC.RECONVERGENT B3 ;  /* 0x0000000000037941 */ /* 0x000fea0003800200 */
.L_x_8307:
        /* <DEDUP_REMOVED lines=12> */
[----:B01----:R-:W-:Y:S05]  /*3630*/  CALL.REL.NOINC `($__internal_121_$__cuda_sm3x_div_rn_noftz_f32_slowpath) ;  /* 0x0000001800407944 */ /* 0x003fea0003c00000 */
[----:B------:R-:W-:-:S07]  /*3640*/  MOV R13, R24 ;  /* 0x00000018000d7202 */ /* 0x000fce0000000f00 */
.L_x_8310:
[----:B------:R-:W-:Y:S05]  /*3650*/  BSYNC.RECONVERGENT B3 ;  /* 0x0000000000037941 */ /* 0x000fea0003800200 */
.L_x_8309:
        /* <DEDUP_REMOVED lines=12> */
[----:B01----:R-:W-:Y:S05]  /*3720*/  CALL.REL.NOINC `($__internal_121_$__cuda_sm3x_div_rn_noftz_f32_slowpath) ;  /* 0x0000001800047944 */ /* 0x003fea0003c00000 */
[----:B------:R-:W-:-:S07]  /*3730*/  IMAD.MOV.U32 R14, RZ, RZ, R24 ;  /* 0x000000ffff0e7224 */ /* 0x000fce00078e0018 */
.L_x_8312:
[----:B------:R-:W-:Y:S05]  /*3740*/  BSYNC.RECONVERGENT B3 ;  /* 0x0000000000037941 */ /* 0x000fea0003800200 */
.L_x_8311:
        /* <DEDUP_REMOVED lines=14> */
.L_x_8314:
[----:B------:R-:W-:Y:S05]  /*3830*/  BSYNC.RECONVERGENT B3 ;  /* 0x0000000000037941 */ /* 0x000fea0003800200 */
.L_x_8313:
        /* <DEDUP_REMOVED lines=14> */
.L_x_8316:
[----:B------:R-:W-:Y:S05]  /*3920*/  BSYNC.RECONVERGENT B3 ;  /* 0x0000000000037941 */ /* 0x000fea0003800200 */
.L_x_8315:
        /* <DEDUP_REMOVED lines=14> */
.L_x_8318:
[----:B------:R-:W-:Y:S05]  /*3a10*/  BSYNC.RECONVERGENT B3 ;  /* 0x0000000000037941 */ /* 0x000fea0003800200 */
.L_x_8317:
        /* <DEDUP_REMOVED lines=14> */
.L_x_8320:
[----:B------:R-:W-:Y:S05]  /*3b00*/  BSYNC.RECONVERGENT B3 ;  /* 0x0000000000037941 */ /* 0x000fea0003800200 */
.L_x_8319:
        /* <DEDUP_REMOVED lines=14> */
.L_x_8322:
[----:B------:R-:W-:Y:S05]  /*3bf0*/  BSYNC.RECONVERGENT B3 ;  /* 0x0000000000037941 */ /* 0x000fea0003800200 */
.L_x_8321:
        /* <DEDUP_REMOVED lines=14> */
.L_x_8324:
[----:B------:R-:W-:Y:S05]  /*3ce0*/  BSYNC.RECONVERGENT B3 ;  /* 0x0000000000037941 */ /* 0x000fea0003800200 */
.L_x_8323:
        /* <DEDUP_REMOVED lines=14> */
.L_x_8326:
[----:B------:R-:W-:Y:S05]  /*3dd0*/  BSYNC.RECONVERGENT B3 ;  /* 0x0000000000037941 */ /* 0x000fea0003800200 */
.L_x_8325:
[----:B------:R-:W2:Y:S01]  /*3de0*/  LDC.64 R8, c[0x0][0x410] ;  /* 0x00010400ff087b82 */ /* 0x000ea20000000a00 */
[----:B------:R-:W-:Y:S01]  /*3df0*/  BSSY.RECONVERGENT B1, `(.L_x_8327) ;  /* 0x000001a000017945 */ /* 0x000fe20003800200 */
[-C--:B--2---:R-:W-:Y:S02]  /*3e00*/  ISETP.GE.U32.AND P1, PT, R25, R8.reuse, PT ;  /* 0x000000081900720c */ /* 0x084fe40003f26070 */
        /* <DEDUP_REMOVED lines=24> */
.L_x_8328:
[----:B------:R-:W-:Y:S05]  /*3f90*/  BSYNC.RECONVERGENT B1 ;  /* 0x0000000000017941 */ /* 0x000fea0003800200 */
.L_x_8327:
        /* <DEDUP_REMOVED lines=18> */
.L_x_8330:
[----:B------:R-:W-:Y:S05]  /*40c0*/  BSYNC.RECONVERGENT B1 ;  /* 0x0000000000017941 */ /* 0x000fea0003800200 */
.L_x_8329:
[----:B------:R-:W-:Y:S04]  /*40d0*/  BSSY.RECONVERGENT B1, `(.L_x_8331) ;  /* 0x0000012000017945 */ /* 0x000fe80003800200 */
[----:B------:R-:W-:Y:S05]  /*40e0*/  @P3 BRA `(.L_x_8332) ;  /* 0x0000000000403947 */ /* 0x000fea0003800000 */
[----:B--23--:R-:W-:Y:S02]  /*40f0*/  HFMA2 R9, -RZ, RZ, 0, 0 ;  /* 0x00000000ff097431 */ /* 0x00cfe400000001ff */
        /* <DEDUP_REMOVED lines=15> */
.L_x_8332:
[----:B------:R-:W-:Y:S05]  /*41f0*/  BSYNC.RECONVERGENT B1 ;  /* 0x0000000000017941 */ /* 0x000fea0003800200 */
.L_x_8331:
        /* <DEDUP_REMOVED lines=18> */
.L_x_8334:
[----:B------:R-:W-:Y:S05]  /*4320*/  BSYNC.RECONVERGENT B1 ;  /* 0x0000000000017941 */ /* 0x000fea0003800200 */
.L_x_8333:
[----:B------:R-:W-:Y:S04]  /*4330*/  BSSY.RECONVERGENT B1, `(.L_x_8335) ;  /* 0x0000012000017945 */ /* 0x000fe80003800200 */
[----:B------:R-:W-:Y:S05]  /*4340*/  @P2 BRA `(.L_x_8336) ;  /* 0x0000000000402947 */ /* 0x000fea0003800000 */
[----:B-1--4-:R-:W-:Y:S02]  /*4350*/  HFMA2 R3, -RZ, RZ, 0, 0 ;  /* 0x00000000ff037431 */ /* 0x012fe400000001ff */
        /* <DEDUP_REMOVED lines=15> */
.L_x_8336:
[----:B------:R-:W-:Y:S05]  /*4450*/  BSYNC.RECONVERGENT B1 ;  /* 0x0000000000017941 */ /* 0x000fea0003800200 */
.L_x_8335:
[----:B------:R-:W-:-:S04]  /*4460*/  IADD3 R22, P0, PT, R29, R22, RZ ;  /* 0x000000161d167210 */ /* 0x000fc80007f1e0ff */
[----:B------:R-:W-:Y:S02]  /*4470*/  LEA.HI.X.SX32 R20, R29, R20, 0x1, P0 ;  /* 0x000000141d147211 */ /* 0x000fe400000f0eff */
[----:B------:R-:W-:-:S04]  /*4480*/  ISETP.GE.U32.AND P0, PT, R22, UR44, PT ;  /* 0x0000002c16007c0c */ /* 0x000fc8000bf06070 */
[----:B------:R-:W-:-:S13]  /*4490*/  ISETP.GE.AND.EX P0, PT, R20, UR45, PT, P0 ;  /* 0x0000002d14007c0c */ /* 0x000fda000bf06300 */
[----:B------:R-:W-:Y:S05]  /*44a0*/  @!P0 BRA `(.L_x_8337) ;  /* 0xffffffbc008c8947 */ /* 0x000fea000383ffff */
[----:B------:R-:W-:Y:S05]  /*44b0*/  BSYNC B0 ;  /* 0x0000000000007941 */ /* 0x000fea0003800000 */
.L_x_8295:
[----:B------:R-:W-:Y:S05]  /*44c0*/  EXIT ;  /* 0x000000000000794d */ /* 0x000fea0003800000 */
.L_x_8306:
[----:B------:R-:W-:Y:S01]  /*44d0*/  BSSY B1, `(.L_x_8338) ;  /* 0x0000007000017945 */ /* 0x000fe20003800000 */
[----:B------:R-:W-:Y:S01]  /*44e0*/  MOV R12, 0x10 ;  /* 0x00000010000c7802 */ /* 0x000fe20000000f00 */
[----:B------:R-:W-:Y:S01]  /*44f0*/  IMAD.MOV.U32 R11, RZ, RZ, 0x1f ;  /* 0x0000001fff0b7424 */ /* 0x000fe200078e00ff */
[----:B------:R-:W-:-:S07]  /*4500*/  MOV R15, 0xffffffff ;  /* 0xffffffff000f7802 */ /* 0x000fce0000000f00 */
[----:B-1----:R-:W-:Y:S05]  /*4510*/  WARPSYNC.COLLECTIVE R15, `(.L_x_8339) ;  /* 0x000000000f087348 */ /* 0x002fea0003c00000 */
[----:B------:R0:W2:Y:S02]  /*4520*/  SHFL.BFLY P6, R14, R13, R12, R11 ;  /* 0x0c00000c0d0e7389 */ /* 0x0000a400000c000b */
[----:B012---:R-:W-:Y:S05]  /*4530*/  ENDCOLLECTIVE ;  /* 0x000000000000791b */ /* 0x007fea0003800000 */
.L_x_8339:
[----:B------:R-:W-:Y:S05]  /*4540*/  BSYNC B1 ;  /* 0x0000000000017941 */ /* 0x000fea0003800000 */
.L_x_8338:
[----:B------:R-:W-:Y:S01]  /*4550*/  HFMA2 R11, -RZ, RZ, 0, 1.847743988037109375e-06 ;  /* 0x0000001fff0b7431 */ /* 0x000fe200000001ff */
[----:B------:R-:W-:Y:S01]  /*4560*/  FMNMX R13, R14, R13, !PT ;  /* 0x0000000d0e0d7209 */ /* 0x000fe20007800000 */
[----:B------:R-:W-:Y:S02]  /*4570*/  IMAD.MOV.U32 R12, RZ, RZ, 0x8 ;  /* 0x00000008ff0c7424 */ /* 0x000fe400078e00ff */
[----:B------:R-:W-:-:S07]  /*4580*/  IMAD.MOV.U32 R15, RZ, RZ, -0x1 ;  /* 0xffffffffff0f7424 */ /* 0x000fce00078e00ff */
[----:B------:R-:W-:Y:S05]  /*4590*/  WARPSYNC.COLLECTIVE R15, `(.L_x_8340) ;  /* 0x000000000f087348 */ /* 0x000fea0003c00000 */
[----:B------:R0:W1:Y:S02]  /*45a0*/  SHFL.BFLY P6, R14, R13, R12, R11 ;  /* 0x0c00000c0d0e7389 */ /* 0x00006400000c000b */
[----:B01----:R-:W-:Y:S05]  /*45b0*/  ENDCOLLECTIVE ;  /* 0x000000000000791b */ /* 0x003fea0003800000 */
.L_x_8340:
[----:B------:R-:W-:Y:S01]  /*45c0*/  IMAD.MOV.U32 R12, RZ, RZ, 0x4 ;  /* 0x00000004ff0c7424 */ /* 0x000fe200078e00ff */
[----:B------:R-:W-:-:S04]  /*45d0*/  FMNMX R0, R13, R14, !PT ;  /* 0x0000000e0d007209 */ /* 0x000fc80007800000 */
[----:B------:R-:W-:-:S07]  /*45e0*/  MOV R13, R0 ;  /* 0x00000000000d7202 */ /* 0x000fce0000000f00 */
[----:B------:R-:W-:Y:S05]  /*45f0*/  WARPSYNC.COLLECTIVE R15, `(.L_x_8341) ;  /* 0x000000000f087348 */ /* 0x000fea0003c00000 */
[----:B------:R0:W1:Y:S02]  /*4600*/  SHFL.BFLY P6, R14, R13, R12, R11 ;  /* 0x0c00000c0d0e7389 */ /* 0x00006400000c000b */
[----:B01----:R-:W-:Y:S05]  /*4610*/  ENDCOLLECTIVE ;  /* 0x000000000000791b */ /* 0x003fea0003800000 */
.L_x_8341:
[----:B------:R-:W-:Y:S01]  /*4620*/  IMAD.MOV.U32 R12, RZ, RZ, 0x2 ;  /* 0x00000002ff0c7424 */ /* 0x000fe200078e00ff */
[----:B------:R-:W-:-:S04]  /*4630*/  FMNMX R2, R0, R14, !PT ;  /* 0x0000000e00027209 */ /* 0x000fc80007800000 */
[----:B------:R-:W-:-:S07]  /*4640*/  MOV R13, R2 ;  /* 0x00000002000d7202 */ /* 0x000fce0000000f00 */
[----:B------:R-:W-:Y:S05]  /*4650*/  WARPSYNC.COLLECTIVE R15, `(.L_x_8342) ;  /* 0x000000000f087348 */ /* 0x000fea0003c00000 */
[----:B------:R0:W1:Y:S02]  /*4660*/  SHFL.BFLY P6, R14, R13, R12, R11 ;  /* 0x0c00000c0d0e7389 */ /* 0x00006400000c000b */
[----:B01----:R-:W-:Y:S05]  /*4670*/  ENDCOLLECTIVE ;  /* 0x000000000000791b */ /* 0x003fea0003800000 */
.L_x_8342:
[----:B------:R-:W-:Y:S01]  /*4680*/  IMAD.MOV.U32 R12, RZ, RZ, 0x1 ;  /* 0x00000001ff0c7424 */ /* 0x000fe200078e00ff */
[----:B------:R-:W-:-:S04]  /*4690*/  FMNMX R3, R2, R14, !PT ;  /* 0x0000000e02037209 */ /* 0x000fc80007800000 */
[----:B------:R-:W-:-:S07]  /*46a0*/  MOV R13, R3 ;  /* 0x00000003000d7202 */ /* 0x000fce0000000f00 */
[----:B------:R-:W-:Y:S05]  /*46b0*/  WARPSYNC.COLLECTIVE R15, `(.L_x_8343) ;  /* 0x000000000f087348 */ /* 0x000fea0003c00000 */
[----:B------:R0:W1:Y:S02]  /*46c0*/  SHFL.BFLY P6, R14, R13, R12, R11 ;  /* 0x0c00000c0d0e7389 */ /* 0x00006400000c000b */
[----:B01----:R-:W-:Y:S05]  /*46d0*/  ENDCOLLECTIVE ;  /* 0x000000000000791b */ /* 0x003fea0003800000 */
.L_x_8343:
        /* <DEDUP_REMOVED lines=41> */
[----:B------:R-:W-:Y:S02]  /*4970*/  IMAD.SHL.U32 R2, R9, 0x800000, RZ ;  /* 0x0080000009027824 */ /* 0x000fe400078e00ff */
[----:B------:R-:W-:Y:S01]  /*4980*/  FFMA.SAT R9, R5, R13, 0.5 ;  /* 0x3f00000005097423 */ /* 0x000fe2000000200d */
[----:B------:R-:W-:-:S03]  /*4990*/  FFMA R31, R4, 1.925963033500011079e-08, R31 ;  /* 0x32a57060041f7823 */ /* 0x000fc6000000001f */
[----:B------:R-:W-:-:S03]  /*49a0*/  FFMA.RM R9, R9, R12, 12582913 ;  /* 0x4b40000109097423 */ /* 0x000fc6000000400c */
[----:B------:R-:W0:Y:S01]  /*49b0*/  MUFU.EX2 R31, R31 ;  /* 0x0000001f001f7308 */ /* 0x000e220000000800 */
        /* <DEDUP_REMOVED lines=9> */
[----:B------:R-:W-:Y:S02]  /*4a50*/  IMAD.SHL.U32 R4, R9, 0x800000, RZ ;  /* 0x0080000009047824 */ /* 0x000fe400078e00ff */
[----:B------:R-:W-:Y:S01]  /*4a60*/  FFMA.SAT R9, R7, R13, 0.5 ;  /* 0x3f00000007097423 */ /* 0x000fe2000000200d */
[----:B------:R-:W-:-:S03]  /*4a70*/  FFMA R15, R6, 1.4426950216293334961, -R15 ;  /* 0x3fb8aa3b060f7823 */ /* 0x000fc6000000080f */
[----:B------:R-:W-:Y:S01]  /*4a80*/  FFMA.RM R9, R9, R12, 12582913 ;  /* 0x4b40000109097423 */ /* 0x000fe2000000400c */
[----:B------:R-:W-:-:S03]  /*4a90*/  FFMA R15, R6, 1.925963033500011079e-08, R15 ;  /* 0x32a57060060f7823 */ /* 0x000fc6000000000f */
[----:B------:R-:W-:-:S04]  /*4aa0*/  FADD R6, R9, -12583039 ;  /* 0xcb40007f09067421 */ /* 0x000fc80000000000 */
[----:B------:R-:W-:Y:S01]  /*4ab0*/  FFMA R6, R7, 1.4426950216293334961, -R6 ;  /* 0x3fb8aa3b07067823 */ /* 0x000fe20000000806 */
[----:B-1----:R-:W-:Y:S01]  /*4ac0*/  FMUL R5, R5, R14 ;  /* 0x0000000e05057220 */ /* 0x002fe20000400000 */
[----:B------:R-:W0:Y:S02]  /*4ad0*/  MUFU.EX2 R15, R15 ;  /* 0x0000000f000f7308 */ /* 0x000e240000000800 */
[----:B------:R-:W-:Y:S01]  /*4ae0*/  FFMA R14, R7, 1.925963033500011079e-08, R6 ;  /* 0x32a57060070e7823 */ /* 0x000fe20000000006 */
[----:B------:R-:W-:-:S05]  /*4af0*/  SHF.L.U32 R6, R9, 0x17, RZ ;  /* 0x0000001709067819 */ /* 0x000fca00000006ff */
[----:B------:R-:W1:Y:S01]  /*4b00*/  MUFU.EX2 R7, R14 ;  /* 0x0000000e00077308 */ /* 0x000e620000000800 */
[----:B0-----:R-:W-:Y:S01]  /*4b10*/  FMUL R4, R4, R15 ;  /* 0x0000000f04047220 */ /* 0x001fe20000400000 */
[----:B------:R-:W-:-:S04]  /*4b20*/  FFMA.SAT R15, R18, R13, 0.5 ;  /* 0x3f000000120f7423 */ /* 0x000fc8000000200d */
[----:B------:R-:W-:Y:S01]  /*4b30*/  FFMA.RM R15, R15, R12, 12582913 ;  /* 0x4b4000010f0f7423 */ /* 0x000fe2000000400c */
[----:B-1----:R-:W-:Y:S01]  /*4b40*/  FMUL R6, R6, R7 ;  /* 0x0000000706067220 */ /* 0x002fe20000400000 */
[-C--:B------:R-:W-:Y:S01]  /*4b50*/  FFMA.SAT R7, R8, R13.reuse, 0.5 ;  /* 0x3f00000008077423 */ /* 0x080fe2000000200d */
[----:B------:R-:W-:-:S03]  /*4b60*/  FFMA.SAT R13, R11, R13, 0.5 ;  /* 0x3f0000000b0d7423 */ /* 0x000fc6000000200d */
[-C--:B------:R-:W-:Y:S01]  /*4b70*/  FFMA.RM R7, R7, R12.reuse, 12582913 ;  /* 0x4b40000107077423 */ /* 0x080fe2000000400c */
[----:B------:R-:W-:Y:S01]  /*4b80*/  FFMA.RM R12, R13, R12, 12582913 ;  /* 0x4b4000010d0c7423 */ /* 0x000fe2000000400c */
[----:B------:R-:W-:Y:S02]  /*4b90*/  FADD R13, R15, -12583039 ;  /* 0xcb40007f0f0d7421 */ /* 0x000fe40000000000 */
[C---:B------:R-:W-:Y:S01]  /*4ba0*/  FADD R9, R7.reuse, -12583039 ;  /* 0xcb40007f07097421 */ /* 0x040fe20000000000 */
[----:B------:R-:W-:Y:S01]  /*4bb0*/  FADD R14, R12, -12583039 ;  /* 0xcb40007f0c0e7421 */ /* 0x000fe20000000000 */
[----:B------:R-:W-:Y:S01]  /*4bc0*/  FFMA R13, R18, 1.4426950216293334961, -R13 ;  /* 0x3fb8aa3b120d7823 */ /* 0x000fe2000000080d */
[----:B------:R-:W-:Y:S02]  /*4bd0*/  IMAD.SHL.U32 R7, R7, 0x800000, RZ ;  /* 0x0080000007077824 */ /* 0x000fe400078e00ff */
[----:B------:R-:W-:Y:S01]  /*4be0*/  FFMA R9, R8, 1.4426950216293334961, -R9 ;  /* 0x3fb8aa3b08097823 */ /* 0x000fe20000000809 */
[----:B------:R-:W-:Y:S01]  /*4bf0*/  FFMA R14, R11, 1.4426950216293334961, -R14 ;  /* 0x3fb8aa3b0b0e7823 */ /* 0x000fe2000000080e */
[----:B------:R-:W-:-:S02]  /*4c00*/  FFMA R13, R18, 1.925963033500011079e-08, R13 ;  /* 0x32a57060120d7823 */ /* 0x000fc4000000000d */
[----:B------:R-:W-:Y:S01]  /*4c10*/  FFMA R9, R8, 1.925963033500011079e-08, R9 ;  /* 0x32a5706008097823 */ /* 0x000fe20000000009 */
[----:B------:R-:W-:Y:S01]  /*4c20*/  FFMA R14, R11, 1.925963033500011079e-08, R14 ;  /* 0x32a570600b0e7823 */ /* 0x000fe2000000000e */
[----:B------:R-:W-:Y:S02]  /*4c30*/  FADD R11, RZ, R10 ;  /* 0x0000000aff0b7221 */ /* 0x000fe40000000000 */
[----:B------:R0:W1:Y:S08]  /*4c40*/  MUFU.EX2 R8, R9 ;  /* 0x0000000900087308 */ /* 0x0000700000000800 */
[----:B------:R-:W2:Y:S01]  /*4c50*/  MUFU.EX2 R13, R13 ;  /* 0x0000000d000d7308 */ /* 0x000ea20000000800 */
[----:B0-----:R-:W-:-:S02]  /*4c60*/  IMAD.SHL.U32 R9, R12, 0x800000, RZ ;  /* 0x008000000c097824 */ /* 0x001fc400078e00ff */
[----:B------:R-:W-:-:S04]  /*4c70*/  FADD R12, R11, R0 ;  /* 0x000000000b0c7221 */ /* 0x000fc80000000000 */
[----:B------:R-:W-:Y:S01]  /*4c80*/  FADD R11, R12, R3 ;  /* 0x000000030c0b7221 */ /* 0x000fe20000000000 */
[----:B------:R-:W0:Y:S01]  /*4c90*/  MUFU.EX2 R14, R14 ;  /* 0x0000000e000e7308 */ /* 0x000e220000000800 */
[----:B-1----:R-:W-:Y:S02]  /*4ca0*/  FMUL R7, R7, R8 ;  /* 0x0000000807077220 */ /* 0x002fe40000400000 */
[----:B------:R-:W-:Y:S01]  /*4cb0*/  FADD R12, R11, R2 ;  /* 0x000000020b0c7221 */ /* 0x000fe20000000000 */
[----:B------:R-:W-:Y:S02]  /*4cc0*/  SHF.L.U32 R8, R15, 0x17, RZ ;  /* 0x000000170f087819 */ /* 0x000fe400000006ff */
[----:B------:R-:W-:Y:S01]  /*4cd0*/  MOV R15, 0xffffffff ;  /* 0xffffffff000f7802 */ /* 0x000fe20000000f00 */
[----:B------:R-:W-:Y:S02]  /*4ce0*/  FADD R11, R12, R5 ;  /* 0x000000050c0b7221 */ /* 0x000fe40000000000 */
[----:B--2---:R-:W-:-:S02]  /*4cf0*/  FMUL R8, R8, R13 ;  /* 0x0000000d08087220 */ /* 0x004fc40000400000 */
[----:B------:R-:W-:-:S04]  /*4d00*/  FADD R11, R11, R4 ;  /* 0x000000040b0b7221 */ /* 0x000fc80000000000 */
[----:B------:R-:W-:Y:S01]  /*4d10*/  FADD R12, R11, R6 ;  /* 0x000000060b0c7221 */ /* 0x000fe20000000000 */
[----:B0-----:R-:W-:-:S03]  /*4d20*/  FMUL R9, R9, R14 ;  /* 0x0000000e09097220 */ /* 0x001fc60000400000 */
        /* <DEDUP_REMOVED lines=8> */
.L_x_8344:
[----:B------:R-:W-:Y:S02]  /*4db0*/  HFMA2 R12, -RZ, RZ, 0, 4.76837158203125e-07 ;  /* 0x00000008ff0c7431 */ /* 0x000fe400000001ff */
[----:B------:R-:W-:-:S04]  /*4dc0*/  FADD R18, R13, R14 ;  /* 0x0000000e0d127221 */ /* 0x000fc80000000000 */
[----:B------:R-:W-:-:S07]  /*4dd0*/  IMAD.MOV.U32 R13, RZ, RZ, R18 ;  /* 0x000000ffff0d7224 */ /* 0x000fce00078e0012 */
[----:B------:R-:W-:Y:S05]  /*4de0*/  WARPSYNC.COLLECTIVE R15, `(.L_x_8345) ;  /* 0x000000000f087348 */ /* 0x000fea0003c00000 */
[----:B------:R0:W1:Y:S02]  /*4df0*/  SHFL.BFLY P6, R14, R13, R12, R11 ;  /* 0x0c00000c0d0e7389 */ /* 0x00006400000c000b */
[----:B01----:R-:W-:Y:S05]  /*4e00*/  ENDCOLLECTIVE ;  /* 0x000000000000791b */ /* 0x003fea0003800000 */
.L_x_8345:
[----:B------:R-:W-:Y:S01]  /*4e10*/  MOV R12, 0x4 ;  /* 0x00000004000c7802 */ /* 0x000fe20000000f00 */
[----:B------:R-:W-:-:S04]  /*4e20*/  FADD R24, R18, R14 ;  /* 0x0000000e12187221 */ /* 0x000fc80000000000 */
[----:B------:R-:W-:-:S07]  /*4e30*/  IMAD.MOV.U32 R13, RZ, RZ, R24 ;  /* 0x000000ffff0d7224 */ /* 0x000fce00078e0018 */
[----:B------:R-:W-:Y:S05]  /*4e40*/  WARPSYNC.COLLECTIVE R15, `(.L_x_8346) ;  /* 0x000000000f087348 */ /* 0x000fea0003c00000 */
[----:B------:R0:W1:Y:S02]  /*4e50*/  SHFL.BFLY P6, R14, R13, R12, R11 ;  /* 0x0c00000c0d0e7389 */ /* 0x00006400000c000b */
[----:B01----:R-:W-:Y:S05]  /*4e60*/  ENDCOLLECTIVE ;  /* 0x000000000000791b */ /* 0x003fea0003800000 */
.L_x_8346:
[----:B------:R-:W-:Y:S02]  /*4e70*/  HFMA2 R12, -RZ, RZ, 0, 1.1920928955078125e-07 ;  /* 0x00000002ff0c7431 */ /* 0x000fe400000001ff */
[----:B------:R-:W-:-:S04]  /*4e80*/  FADD R26, R24, R14 ;  /* 0x0000000e181a7221 */ /* 0x000fc80000000000 */
[----:B------:R-:W-:-:S07]  /*4e90*/  IMAD.MOV.U32 R13, RZ, RZ, R26 ;  /* 0x000000ffff0d7224 */ /* 0x000fce00078e001a */
[----:B------:R-:W-:Y:S05]  /*4ea0*/  WARPSYNC.COLLECTIVE R15, `(.L_x_8347) ;  /* 0x000000000f087348 */ /* 0x000fea0003c00000 */
[----:B------:R0:W1:Y:S02]  /*4eb0*/  SHFL.BFLY P6, R14, R13, R12, R11 ;  /* 0x0c00000c0d0e7389 */ /* 0x00006400000c000b */
[----:B01----:R-:W-:Y:S05]  /*4ec0*/  ENDCOLLECTIVE ;  /* 0x000000000000791b */ /* 0x003fea0003800000 */
.L_x_8347:
[----:B------:R-:W-:Y:S01]  /*4ed0*/  MOV R12, 0x1 ;  /* 0x00000001000c7802 */ /* 0x000fe20000000f00 */
[----:B------:R-:W-:-:S04]  /*4ee0*/  FADD R28, R26, R14 ;  /* 0x0000000e1a1c7221 */ /* 0x000fc80000000000 */
[----:B------:R-:W-:-:S07]  /*4ef0*/  IMAD.MOV.U32 R13, RZ, RZ, R28 ;  /* 0x000000ffff0d7224 */ /* 0x000fce00078e001c */
[----:B------:R-:W-:Y:S05]  /*4f00*/  WARPSYNC.COLLECTIVE R15, `(.L_x_8348) ;  /* 0x000000000f087348 */ /* 0x000fea0003c00000 */
[----:B------:R0:W1:Y:S02]  /*4f10*/  SHFL.BFLY P6, R14, R13, R12, R11 ;  /* 0x0c00000c0d0e7389 */ /* 0x00006400000c000b */
[----:B01----:R-:W-:Y:S05]  /*4f20*/  ENDCOLLECTIVE ;  /* 0x000000000000791b */ /* 0x003fea0003800000 */
.L_x_8348:
[----:B------:R-:W-:Y:S05]  /*4f30*/  BRA `(.L_x_8349) ;  /* 0xffffffe400507947 */ /* 0x000fea000383ffff */
        .weak           $__internal_121_$__cuda_sm3x_div_rn_noftz_f32_slowpath
        .type           $__internal_121_$__cuda_sm3x_div_rn_noftz_f32_slowpath,@function
        .size           $__internal_121_$__cuda_sm3x_div_rn_noftz_f32_slowpath,(.L_x_37498 - $__internal_121_$__cuda_sm3x_div_rn_noftz_f32_slowpath)
$__internal_121_$__cuda_sm3x_div_rn_noftz_f32_slowpath:
        /* <DEDUP_REMOVED lines=34> */
.L_x_8351:
        /* <DEDUP_REMOVED lines=32> */
[----:B------:R-:W-:Y:S01]  /*5360*/  IMAD.MOV R26, RZ, RZ, -R28 ;  /* 0x000000ffff1a7224 */ /* 0x000fe200078e0a1c */
[----:B------:R-:W-:Y:S02]  /*5370*/  ISETP.NE.AND P3, PT, R28, RZ, PT ;  /* 0x000000ff1c00720c */ /* 0x000fe40003f65270 */
[----:B------:R-:W-:Y:S02]  /*5380*/  FSETP.NEU.FTZ.AND P1, PT, R24, R33, PT ;  /* 0x000000211800720b */ /* 0x000fe40003f3d000 */
[----:B------:R-:W-:Y:S02]  /*5390*/  LOP3.LUT R11, R11, 0x7fffff, RZ, 0xc0, !PT ;  /* 0x007fffff0b0b7812 */ /* 0x000fe400078ec0ff */
        /* <DEDUP_REMOVED lines=15> */
.L_x_8358:
[----:B------:R-:W-:-:S04]  /*5490*/  LOP3.LUT R10, R10, 0x80000000, RZ, 0xc0, !PT ;  /* 0x800000000a0a7812 */ /* 0x000fc800078ec0ff */
[----:B------:R-:W-:Y:S01]  /*54a0*/  LOP3.LUT R10, R10, 0x7f800000, RZ, 0xfc, !PT ;  /* 0x7f8000000a0a7812 */ /* 0x000fe200078efcff */
[----:B------:R-:W-:Y:S06]  /*54b0*/  BRA `(.L_x_8359) ;  /* 0x0000000000047947 */ /* 0x000fec0003800000 */
.L_x_8357:
[----:B------:R-:W-:-:S07]  /*54c0*/  IMAD R10, R37, 0x800000, R10 ;  /* 0x00800000250a7824 */ /* 0x000fce00078e020a */
.L_x_8359:
[----:B------:R-:W-:Y:S05]  /*54d0*/  BSYNC.RECONVERGENT B2 ;  /* 0x0000000000027941 */ /* 0x000fea0003800200 */
.L_x_8356:
[----:B------:R-:W-:Y:S05]  /*54e0*/  BRA `(.L_x_8360) ;  /* 0x0000000000207947 */ /* 0x000fea0003800000 */
.L_x_8355:
[----:B------:R-:W-:-:S04]  /*54f0*/  LOP3.LUT R10, R11, 0x80000000, R10, 0x48, !PT ;  /* 0x800000000b0a7812 */ /* 0x000fc800078e480a */
[----:B------:R-:W-:Y:S01]  /*5500*/  LOP3.LUT R10, R10, 0x7f800000, RZ, 0xfc, !PT ;  /* 0x7f8000000a0a7812 */ /* 0x000fe200078efcff */
[----:B------:R-:W-:Y:S06]  /*5510*/  BRA `(.L_x_8360) ;  /* 0x0000000000147947 */ /* 0x000fec0003800000 */
.L_x_8354:
[----:B------:R-:W-:Y:S01]  /*5520*/  LOP3.LUT R10, R11, 0x80000000, R10, 0x48, !PT ;  /* 0x800000000b0a7812 */ /* 0x000fe200078e480a */
[----:B------:R-:W-:Y:S06]  /*5530*/  BRA `(.L_x_8360) ;  /* 0x00000000000c7947 */ /* 0x000fec0003800000 */
.L_x_8353:
[----:B------:R-:W0:Y:S01]  /*5540*/  MUFU.RSQ R10, -QNAN ;  /* 0xffc00000000a7908 */ /* 0x000e220000001400 */
[----:B------:R-:W-:Y:S05]  /*5550*/  BRA `(.L_x_8360) ;  /* 0x0000000000047947 */ /* 0x000fea0003800000 */
.L_x_8352:
[----:B------:R-:W-:-:S07]  /*5560*/  FADD.FTZ R10, R10, R11 ;  /* 0x0000000b0a0a7221 */ /* 0x000fce0000010000 */
.L_x_8360:
[----:B------:R-:W-:Y:S05]  /*5570*/  BSYNC.RECONVERGENT B1 ;  /* 0x0000000000017941 */ /* 0x000fea0003800200 */
.L_x_8350:
[----:B------:R-:W-:Y:S01]  /*5580*/  HFMA2 R11, -RZ, RZ, 0, 0 ;  /* 0x00000000ff0b7431 */ /* 0x000fe200000001ff */
[----:B0-----:R-:W-:Y:S01]  /*5590*/  MOV R24, R10 ;  /* 0x0000000a00187202 */ /* 0x001fe20000000f00 */
[----:B------:R-:W-:-:S04]  /*55a0*/  IMAD.MOV.U32 R10, RZ, RZ, R18 ;  /* 0x000000ffff0a7224 */ /* 0x000fc800078e0012 */
[----:B------:R-:W-:Y:S05]  /*55b0*/  RET.REL.NODEC R10 `(_Z15SoftmaxWarpImplI22BroadcastScaleMaskLoadIffbLm4EiE11DirectStoreIffEfLi2ELi10ELi32ELi1ELb1EL9Algorithm0EEvT_T0_ll) ;  /* 0xffffffa80a907950 */ /* 0x000fea0003c3ffff */
.L_x_8361:
        /* <DEDUP_REMOVED lines=12> */
.L_x_37498:


//--------------------- .text._Z15SoftmaxWarpImplI22BroadcastScaleMaskLoadIffbLm4EiE11DirectStoreIffEfLi2ELi10ELi32ELi1ELb0EL9Algorithm0EEvT_T0_ll --------------------------
	.section	.text._Z15SoftmaxWarpImplI22BroadcastScaleMaskLoadIffbLm4EiE11DirectStoreIffEfLi2ELi10ELi32ELi1ELb0EL9Algorithm0EEvT_T0_ll,"ax",@progbits
	.align	128
        .global         _Z15SoftmaxWarpImplI22BroadcastScaleMaskLoadIffbLm4EiE11DirectStoreIffEfLi2ELi10ELi32ELi1ELb0EL9Algorithm0EEvT_T0_ll
        .type           _Z15SoftmaxWarpImplI22BroadcastScaleMaskLoadIffbLm4EiE11DirectStoreIffEfLi2ELi10ELi32ELi1ELb0EL9Algorithm0EEvT_T0_ll,@function
        .size           _Z15SoftmaxWarpImplI22BroadcastScaleMaskLoadIffbLm4EiE11DirectStoreIffEfLi2ELi10ELi32ELi1ELb0EL9Algorithm0EEvT_T0_ll,(.L_x_37499 - _Z15SoftmaxWarpImplI22BroadcastScaleMaskLoadIffbLm4EiE11DirectStoreIffEfLi2ELi10ELi32ELi1ELb0EL9Algorithm0EEvT_T0_ll)
        .other          _Z15SoftmaxWarpImplI22BroadcastScaleMaskLoadIffbLm4EiE11DirectStoreIffEfLi2ELi10ELi32ELi1ELb0EL9Algorithm0EEvT_T0_ll,@"STO_CUDA_ENTRY STV_DEFAULT"
_Z15SoftmaxWarpImplI22BroadcastScaleMaskLoadIffbLm4EiE11DirectStoreIffEfLi2ELi10ELi32ELi1ELb0EL9Algorithm0EEvT_T0_ll:
.text._Z15SoftmaxWarpImplI22BroadcastScaleMaskLoadIffbLm4EiE11DirectStoreIffEfLi2ELi10ELi32ELi1ELb0EL9Algorithm0EEvT_T0_ll:
        /* <DEDUP_REMOVED lines=30> */
.L_x_8362:
        /* <DEDUP_REMOVED lines=15> */
.L_x_8385:
[----:B------:R-:W-:Y:S01]  /*02d0*/  IABS R0, UR55 ;  /* 0x0000003700007c13 */ /* 0x000fe20008000000 */
[----:B0-----:R-:W-:Y:S01]  /*02e0*/  IMAD R3, R21, UR54, R18 ;  /* 0x0000003615037c24 */ /* 0x001fe2000f8e0212 */
[----:B------:R-:W-:Y:S01]  /*02f0*/  IABS R2, UR56 ;  /* 0x0000003800027c13 */ /* 0x000fe20008000000 */
[----:B------:R-:W-:Y:S01]  /*0300*/  UISETP.NE.U32.AND UP1, UPT, UR40, 0x1, UPT ;  /* 0x000000012800788c */ /* 0x000fe2000bf25070 */
[----:B------:R-:W-:Y:S01]  /*0310*/  R2UR UR4, R0 ;  /* 0x00000000000472ca */ /* 0x000fe200000e0000 */
[C---:B------:R-:W-:Y:S01]  /*0320*/  VIADD R6, R3.reuse, 0x40 ;  /* 0x0000004003067836 */ /* 0x040fe20000000000 */
[----:B------:R-:W-:Y:S01]  /*0330*/  R2UR UR5, R2 ;  /* 0x00000000020572ca */ /* 0x000fe200000e0000 */
[----:B------:R-:W-:Y:S01]  /*0340*/  UISETP.NE.U32.AND UP0, UPT, UR42, 0x1, UPT ;  /* 0x000000012a00788c */ /* 0x000fe2000bf05070 */
[----:B------:R-:W-:Y:S01]  /*0350*/  IADD3 R7, PT, PT, R3, 0x80, RZ ;  /* 0x0000008003077810 */ /* 0x000fe20007ffe0ff */
[----:B------:R-:W-:Y:S01]  /*0360*/  UISETP.NE.AND.EX UP1, UPT, UR41, URZ, UPT, UP1 ;  /* 0x000000ff2900728c */ /* 0x000fe2000bf25310 */
[----:B------:R-:W-:Y:S01]  /*0370*/  IABS R12, R6 ;  /* 0x00000006000c7213 */ /* 0x000fe20000000000 */
[----:B------:R-:W-:Y:S01]  /*0380*/  UISETP.NE.AND.EX UP0, UPT, UR43, URZ, UPT, UP0 ;  /* 0x000000ff2b00728c */ /* 0x000fe2000bf05300 */
[----:B------:R-:W-:-:S02]  /*0390*/  IABS R14, R7 ;  /* 0x00000007000e7213 */ /* 0x000fc40000000000 */
[----:B------:R-:W-:Y:S02]  /*03a0*/  IABS R22, UR57 ;  /* 0x0000003900167c13 */ /* 0x000fe40008000000 */
[----:B-1----:R-:W-:Y:S01]  /*03b0*/  R2UR UR7, R17 ;  /* 0x00000000110772ca */ /* 0x002fe200000e0000 */
[----:B------:R-:W0:Y:S01]  /*03c0*/  I2F.RP R0, UR4 ;  /* 0x0000000400007d06 */ /* 0x000e220008209400 */
[----:B------:R-:W-:-:S07]  /*03d0*/  R2UR UR6, R22 ;  /* 0x00000000160672ca */ /* 0x000fce00000e0000 */
[----:B------:R-:W1:Y:S08]  /*03e0*/  I2F.RP R2, UR5 ;  /* 0x0000000500027d06 */ /* 0x000e700008209400 */
[----:B0-----:R-:W0:Y:S08]  /*03f0*/  MUFU.RCP R0, R0 ;  /* 0x0000000000007308 */ /* 0x001e300000001000 */
[----:B-1----:R-:W1:Y:S01]  /*0400*/  MUFU.RCP R10, R2 ;  /* 0x00000002000a7308 */ /* 0x002e620000001000 */
[----:B0-----:R-:W-:-:S02]  /*0410*/  IADD3 R4, PT, PT, R0, 0xffffffe, RZ ;  /* 0x0ffffffe00047810 */ /* 0x001fc40007ffe0ff */
[----:B------:R-:W-:-:S05]  /*0420*/  IABS R0, R3 ;  /* 0x0000000300007213 */ /* 0x000fca0000000000 */
[----:B------:R0:W2:Y:S01]  /*0430*/  F2I.FTZ.U32.TRUNC.NTZ R5, R4 ;  /* 0x0000000400057305 */ /* 0x0000a2000021f000 */
[----:B-1----:R-:W-:Y:S01]  /*0440*/  IADD3 R10, PT, PT, R10, 0xffffffe, RZ ;  /* 0x0ffffffe0a0a7810 */ /* 0x002fe20007ffe0ff */
[----:B0-----:R-:W-:Y:S02]  /*0450*/  HFMA2 R4, -RZ, RZ, 0, 0 ;  /* 0x00000000ff047431 */ /* 0x001fe400000001ff */
[----:B--2---:R-:W-:-:S04]  /*0460*/  IMAD.MOV R15, RZ, RZ, -R5 ;  /* 0x000000ffff0f7224 */ /* 0x004fc800078e0a05 */
[----:B------:R-:W-:-:S04]  /*0470*/  IMAD R15, R15, UR4, RZ ;  /* 0x000000040f0f7c24 */ /* 0x000fc8000f8e02ff */
[----:B------:R-:W-:-:S06]  /*0480*/  IMAD.HI.U32 R15, R5, R15, R4 ;  /* 0x0000000f050f7227 */ /* 0x000fcc00078e0004 */
[----:B------:R-:W-:-:S04]  /*0490*/  IMAD.HI.U32 R8, R15, R0, RZ ;  /* 0x000000000f087227 */ /* 0x000fc800078e00ff */
[----:B------:R-:W-:Y:S02]  /*04a0*/  IMAD.MOV R9, RZ, RZ, -R8 ;  /* 0x000000ffff097224 */ /* 0x000fe400078e0a08 */
[----:B------:R-:W-:-:S04]  /*04b0*/  IMAD.HI.U32 R4, R15, R12, RZ ;  /* 0x0000000c0f047227 */ /* 0x000fc800078e00ff */
[----:B------:R-:W-:Y:S01]  /*04c0*/  IMAD R9, R9, UR4, R0 ;  /* 0x0000000409097c24 */ /* 0x000fe2000f8e0200 */
[----:B------:R-:W-:Y:S01]  /*04d0*/  IADD3 R11, PT, PT, -R4, RZ, RZ ;  /* 0x000000ff040b7210 */ /* 0x000fe20007ffe1ff */
[----:B------:R-:W-:Y:S02]  /*04e0*/  VIADD R0, R3, 0xc0 ;  /* 0x000000c003007836 */ /* 0x000fe40000000000 */
[----:B------:R-:W-:Y:S01]  /*04f0*/  IMAD.HI.U32 R5, R15, R14, RZ ;  /* 0x0000000e0f057227 */ /* 0x000fe200078e00ff */
[----:B------:R-:W-:-:S03]  /*0500*/  ISETP.LT.U32.AND P2, PT, R9, UR4, PT ;  /* 0x0000000409007c0c */ /* 0x000fc6000bf41070 */
[----:B------:R-:W-:Y:S01]  /*0510*/  IMAD R11, R11, UR4, R12 ;  /* 0x000000040b0b7c24 */ /* 0x000fe2000f8e020c */
[----:B------:R-:W-:Y:S02]  /*0520*/  IABS R12, R0 ;  /* 0x00000000000c7213 */ /* 0x000fe40000000000 */
[----:B------:R-:W-:Y:S02]  /*0530*/  IADD3 R13, PT, PT, -R5, RZ, RZ ;  /* 0x000000ff050d7210 */ /* 0x000fe40007ffe1ff */
[----:B------:R-:W-:Y:S01]  /*0540*/  ISETP.LT.U32.AND P0, PT, R11, UR4, PT ;  /* 0x000000040b007c0c */ /* 0x000fe2000bf01070 */
[----:B------:R-:W-:-:S04]  /*0550*/  IMAD.HI.U32 R2, R15, R12, RZ ;  /* 0x0000000c0f027227 */ /* 0x000fc800078e00ff */
[----:B------:R-:W-:Y:S02]  /*0560*/  @!P2 VIADD R9, R9, -UR4 ;  /* 0x800000040909ac36 */ /* 0x000fe40008000000 */
[----:B------:R-:W-:Y:S01]  /*0570*/  IMAD R13, R13, UR4, R14 ;  /* 0x000000040d0d7c24 */ /* 0x000fe2000f8e020e */
[----:B------:R-:W-:Y:S01]  /*0580*/  LOP3.LUT R14, R3, UR55, RZ, 0x3c, !PT ;  /* 0x00000037030e7c12 */ /* 0x000fe2000f8e3cff */
[----:B------:R-:W-:Y:S01]  /*0590*/  IMAD.MOV R23, RZ, RZ, -R2 ;  /* 0x000000ffff177224 */ /* 0x000fe200078e0a02 */
[----:B------:R-:W-:Y:S01]  /*05a0*/  ISETP.GE.U32.AND P3, PT, R9, UR4, PT ;  /* 0x0000000409007c0c */ /* 0x000fe2000bf66070 */
[----:B------:R-:W-:Y:S01]  /*05b0*/  @!P2 VIADD R8, R8, 0x1 ;  /* 0x000000010808a836 */ /* 0x000fe20000000000 */
[----:B------:R-:W-:Y:S01]  /*05c0*/  ISETP.LT.U32.AND P1, PT, R13, UR4, PT ;  /* 0x000000040d007c0c */ /* 0x000fe2000bf21070 */
[----:B------:R0:W-:Y:S01]  /*05d0*/  F2I.FTZ.U32.TRUNC.NTZ R9, R10 ;  /* 0x0000000a00097305 */ /* 0x0001e2000021f000 */
[----:B------:R-:W-:Y:S01]  /*05e0*/  @!P0 IADD3 R11, PT, PT, R11, -UR4, RZ ;  /* 0x800000040b0b8c10 */ /* 0x000fe2000fffe0ff */
[----:B------:R-:W-:Y:S01]  /*05f0*/  @!P0 VIADD R4, R4, 0x1 ;  /* 0x0000000104048836 */ /* 0x000fe20000000000 */
[----:B------:R-:W-:Y:S01]  /*0600*/  ISETP.GE.AND P6, PT, R14, RZ, PT ;  /* 0x000000ff0e00720c */ /* 0x000fe20003fc6270 */
[----:B------:R-:W-:Y:S01]  /*0610*/  IMAD R14, R23, UR4, R12 ;  /* 0x00000004170e7c24 */ /* 0x000fe2000f8e020c */
[----:B------:R-:W-:-:S02]  /*0620*/  ISETP.GE.U32.AND P2, PT, R11, UR4, PT ;  /* 0x000000040b007c0c */ /* 0x000fc4000bf46070 */
[----:B------:R-:W-:Y:S01]  /*0630*/  LOP3.LUT R12, R6, UR55, RZ, 0x3c, !PT ;  /* 0x00000037060c7c12 */ /* 0x000fe2000f8e3cff */
[----:B------:R-:W1:Y:S01]  /*0640*/  I2F.RP R11, UR6 ;  /* 0x00000006000b7d06 */ /* 0x000e620008209400 */
[----:B0-----:R-:W-:Y:S02]  /*0650*/  LOP3.LUT R10, R7, UR55, RZ, 0x3c, !PT ;  /* 0x00000037070a7c12 */ /* 0x001fe4000f8e3cff */
[----:B------:R-:W-:Y:S01]  /*0660*/  @P3 IADD3 R8, PT, PT, R8, 0x1, RZ ;  /* 0x0000000108083810 */ /* 0x000fe20007ffe0ff */
[----:B------:R-:W-:Y:S01]  /*0670*/  @!P1 VIADD R13, R13, -UR4 ;  /* 0x800000040d0d9c36 */ /* 0x000fe20008000000 */
[----:B------:R-:W-:Y:S01]  /*0680*/  ISETP.LT.U32.AND P3, PT, R14, UR4, PT ;  /* 0x000000040e007c0c */ /* 0x000fe2000bf61070 */
[----:B------:R-:W-:Y:S01]  /*0690*/  @!P1 VIADD R5, R5, 0x1 ;  /* 0x0000000105059836 */ /* 0x000fe20000000000 */
[----:B------:R-:W-:Y:S02]  /*06a0*/  ISETP.GE.AND P4, PT, R12, RZ, PT ;  /* 0x000000ff0c00720c */ /* 0x000fe40003f86270 */
[----:B------:R-:W-:-:S02]  /*06b0*/  @!P6 IADD3 R8, PT, PT, -R8, RZ, RZ ;  /* 0x000000ff0808e210 */ /* 0x000fc40007ffe1ff */
[----:B------:R-:W-:Y:S02]  /*06c0*/  @P2 IADD3 R4, PT, PT, R4, 0x1, RZ ;  /* 0x0000000104042810 */ /* 0x000fe40007ffe0ff */
[----:B------:R-:W-:Y:S02]  /*06d0*/  ISETP.GE.U32.AND P6, PT, R13, UR4, PT ;  /* 0x000000040d007c0c */ /* 0x000fe4000bfc6070 */
[----:B------:R-:W-:Y:S01]  /*06e0*/  ISETP.NE.AND P0, PT, RZ, UR55, PT ;  /* 0x00000037ff007c0c */ /* 0x000fe2000bf05270 */
[----:B-1----:R-:W0:Y:S01]  /*06f0*/  MUFU.RCP R11, R11 ;  /* 0x0000000b000b7308 */ /* 0x002e220000001000 */
[----:B------:R-:W-:Y:S01]  /*0700*/  LOP3.LUT R13, RZ, UR55, RZ, 0x33, !PT ;  /* 0x00000037ff0d7c12 */ /* 0x000fe2000f8e33ff */
[----:B------:R-:W-:Y:S01]  /*0710*/  @!P3 VIADD R14, R14, -UR4 ;  /* 0x800000040e0ebc36 */ /* 0x000fe20008000000 */
[----:B------:R-:W-:Y:S01]  /*0720*/  ISETP.GE.AND P5, PT, R10, RZ, PT ;  /* 0x000000ff0a00720c */ /* 0x000fe20003fa6270 */
[----:B------:R-:W-:Y:S01]  /*0730*/  IMAD.MOV.U32 R10, RZ, RZ, R4 ;  /* 0x000000ffff0a7224 */ /* 0x000fe200078e0004 */
[----:B------:R-:W-:-:S02]  /*0740*/  IADD3 R23, PT, PT, RZ, -R9, RZ ;  /* 0x80000009ff177210 */ /* 0x000fc40007ffe0ff */
[----:B------:R-:W-:Y:S02]  /*0750*/  LOP3.LUT R12, R0, UR55, RZ, 0x3c, !PT ;  /* 0x00000037000c7c12 */ /* 0x000fe4000f8e3cff */
[----:B------:R-:W-:Y:S01]  /*0760*/  SEL R4, R13, R8, !P0 ;  /* 0x000000080d047207 */ /* 0x000fe20004000000 */
[----:B------:R-:W-:Y:S01]  /*0770*/  IMAD R23, R23, UR5, RZ ;  /* 0x0000000517177c24 */ /* 0x000fe2000f8e02ff */
[----:B------:R-:W-:Y:S01]  /*0780*/  ISETP.GE.U32.AND P2, PT, R14, UR4, PT ;  /* 0x000000040e007c0c */ /* 0x000fe2000bf46070 */
[----:B------:R-:W-:Y:S01]  /*0790*/  @P6 VIADD R5, R5, 0x1 ;  /* 0x0000000105056836 */ /* 0x000fe20000000000 */
[----:B------:R-:W-:Y:S02]  /*07a0*/  @!P4 IADD3 R10, PT, PT, -R10, RZ, RZ ;  /* 0x000000ff0a0ac210 */ /* 0x000fe40007ffe1ff */
[----:B------:R-:W-:Y:S02]  /*07b0*/  MOV R8, RZ ;  /* 0x000000ff00087202 */ /* 0x000fe40000000f00 */
[----:B------:R-:W-:Y:S01]  /*07c0*/  ISETP.GE.AND P4, PT, R12, RZ, PT ;  /* 0x000000ff0c00720c */ /* 0x000fe20003f86270 */
[----:B------:R-:W-:Y:S01]  /*07d0*/  IMAD.MOV R12, RZ, RZ, -R4 ;  /* 0x000000ffff0c7224 */ /* 0x000fe200078e0a04 */
[----:B------:R-:W-:Y:S01]  /*07e0*/  SEL R10, R13, R10, !P0 ;  /* 0x0000000a0d0a7207 */ /* 0x000fe20004000000 */
[----:B------:R-:W-:Y:S01]  /*07f0*/  IMAD.HI.U32 R14, R9, R23, R8 ;  /* 0x00000017090e7227 */ /* 0x000fe200078e0008 */
[----:B------:R-:W-:-:S02]  /*0800*/  @!P3 IADD3 R2, PT, PT, R2, 0x1, RZ ;  /* 0x000000010202b810 */ /* 0x000fc40007ffe0ff */
[----:B------:R-:W-:Y:S01]  /*0810*/  IADD3 R23, PT, PT, -R10, RZ, RZ ;  /* 0x000000ff0a177210 */ /* 0x000fe20007ffe1ff */
[----:B------:R-:W-:Y:S01]  /*0820*/  IMAD R9, R12, UR55, R3 ;  /* 0x000000370c097c24 */ /* 0x000fe2000f8e0203 */
[----:B------:R-:W-:Y:S01]  /*0830*/  @P2 IADD3 R2, PT, PT, R2, 0x1, RZ ;  /* 0x0000000102022810 */ /* 0x000fe20007ffe0ff */
[----:B0-----:R-:W-:Y:S01]  /*0840*/  VIADD R22, R11, 0xffffffe ;  /* 0x0ffffffe0b167836 */ /* 0x001fe20000000000 */
[----:B------:R-:W-:Y:S01]  /*0850*/  @!P5 IADD3 R5, PT, PT, -R5, RZ, RZ ;  /* 0x000000ff0505d210 */ /* 0x000fe20007ffe1ff */
[----:B------:R-:W-:Y:S01]  /*0860*/  IMAD R11, R23, UR55, R6 ;  /* 0x00000037170b7c24 */ /* 0x000fe2000f8e0206 */
[----:B------:R-:W-:Y:S01]  /*0870*/  IABS R25, R9 ;  /* 0x0000000900197213 */ /* 0x000fe20000000000 */
[----:B------:R-:W0:Y:S01]  /*0880*/  F2I.FTZ.U32.TRUNC.NTZ R23, R22 ;  /* 0x0000001600177305 */ /* 0x000e22000021f000 */
[----:B------:R-:W-:Y:S01]  /*0890*/  IMAD.MOV.U32 R8, RZ, RZ, R2 ;  /* 0x000000ffff087224 */ /* 0x000fe200078e0002 */
[----:B------:R-:W-:Y:S02]  /*08a0*/  SEL R2, R13, R5, !P0 ;  /* 0x000000050d027207 */ /* 0x000fe40004000000 */
[----:B------:R-:W-:Y:S01]  /*08b0*/  IMAD.HI.U32 R27, R14, R25, RZ ;  /* 0x000000190e1b7227 */ /* 0x000fe200078e00ff */
[----:B------:R-:W-:-:S02]  /*08c0*/  IABS R29, R11 ;  /* 0x0000000b001d7213 */ /* 0x000fc40000000000 */
[----:B------:R-:W-:Y:S01]  /*08d0*/  LOP3.LUT R32, R9, UR56, RZ, 0x3c, !PT ;  /* 0x0000003809207c12 */ /* 0x000fe2000f8e3cff */
[----:B------:R-:W-:Y:S01]  /*08e0*/  @!P4 IMAD.MOV R8, RZ, RZ, -R8 ;  /* 0x000000ffff08c224 */ /* 0x000fe200078e0a08 */
[----:B------:R-:W-:Y:S01]  /*08f0*/  IADD3 R28, PT, PT, -R27, RZ, RZ ;  /* 0x000000ff1b1c7210 */ /* 0x000fe20007ffe1ff */
[----:B------:R-:W-:Y:S01]  /*0900*/  IMAD.HI.U32 R26, R14, R29, RZ ;  /* 0x0000001d0e1a7227 */ /* 0x000fe200078e00ff */
[----:B------:R-:W-:Y:S02]  /*0910*/  ISETP.GE.AND P6, PT, R32, RZ, PT ;  /* 0x000000ff2000720c */ /* 0x000fe40003fc6270 */
[----:B------:R-:W-:Y:S01]  /*0920*/  SEL R5, R13, R8, !P0 ;  /* 0x000000080d057207 */ /* 0x000fe20004000000 */
[----:B------:R-:W-:Y:S01]  /*0930*/  IMAD R28, R28, UR5, R25 ;  /* 0x000000051c1c7c24 */ /* 0x000fe2000f8e0219 */
[----:B------:R-:W-:Y:S01]  /*0940*/  IADD3 R12, PT, PT, -R26, RZ, RZ ;  /* 0x000000ff1a0c7210 */ /* 0x000fe20007ffe1ff */
[----:B------:R-:W-:Y:S01]  /*0950*/  IMAD.MOV R8, RZ, RZ, -R2 ;  /* 0x000000ffff087224 */ /* 0x000fe200078e0a02 */
[----:B0-----:R-:W-:Y:S01]  /*0960*/  IADD3 R22, PT, PT, RZ, -R23, RZ ;  /* 0x80000017ff167210 */ /* 0x001fe20007ffe0ff */
[----:B------:R-:W-:Y:S01]  /*0970*/  IMAD.MOV R25, RZ, RZ, -R5 ;  /* 0x000000ffff197224 */ /* 0x000fe200078e0a05 */
[----:B------:R-:W-:Y:S01]  /*0980*/  ISETP.LT.U32.AND P2, PT, R28, UR5, PT ;  /* 0x000000051c007c0c */ /* 0x000fe2000bf41070 */
[----:B------:R-:W-:-:S02]  /*0990*/  IMAD R8, R8, UR55, R7 ;  /* 0x0000003708087c24 */ /* 0x000fc4000f8e0207 */
[----:B------:R-:W-:Y:S02]  /*09a0*/  IMAD R29, R12, UR5, R29 ;  /* 0x000000050c1d7c24 */ /* 0x000fe4000f8e021d */
[----:B------:R-:W-:Y:S01]  /*09b0*/  IMAD R24, R25, UR55, R0 ;  /* 0x0000003719187c24 */ /* 0x000fe2000f8e0200 */
[----:B------:R-:W-:Y:S01]  /*09c0*/  IABS R31, R8 ;  /* 0x00000008001f7213 */ /* 0x000fe20000000000 */
[----:B------:R-:W-:Y:S01]  /*09d0*/  IMAD R25, R22, UR6, RZ ;  /* 0x0000000616197c24 */ /* 0x000fe2000f8e02ff */
[----:B------:R-:W-:Y:S01]  /*09e0*/  ISETP.LT.U32.AND P5, PT, R29, UR5, PT ;  /* 0x000000051d007c0c */ /* 0x000fe2000bfa1070 */
[----:B------:R-:W-:Y:S01]  /*09f0*/  IMAD.MOV.U32 R22, RZ, RZ, RZ ;  /* 0x000000ffff167224 */ /* 0x000fe200078e00ff */
[----:B------:R-:W-:-:S03]  /*0a00*/  IABS R12, R24 ;  /* 0x00000018000c7213 */ /* 0x000fc60000000000 */
[----:B------:R-:W-:Y:S01]  /*0a10*/  IMAD.HI.U32 R22, R23, R25, R22 ;  /* 0x0000001917167227 */ /* 0x000fe200078e0016 */
[----:B------:R-:W-:-:S03]  /*0a20*/  MOV R23, R12 ;  /* 0x0000000c00177202 */ /* 0x000fc60000000f00 */
[----:B------:R-:W-:-:S04]  /*0a30*/  IMAD.HI.U32 R25, R14, R31, RZ ;  /* 0x0000001f0e197227 */ /* 0x000fc800078e00ff */
[----:B------:R-:W-:Y:S01]  /*0a40*/  @!P2 VIADD R28, R28, -UR5 ;  /* 0x800000051c1cac36 */ /* 0x000fe20008000000 */
[----:B------:R-:W-:Y:S01]  /*0a50*/  IADD3 R30, PT, PT, -R25, RZ, RZ ;  /* 0x000000ff191e7210 */ /* 0x000fe20007ffe1ff */
[----:B------:R-:W-:Y:S01]  /*0a60*/  IMAD.HI.U32 R12, R14, R23, RZ ;  /* 0x000000170e0c7227 */ /* 0x000fe200078e00ff */
[----:B------:R-:W-:Y:S02]  /*0a70*/  @!P5 IADD3 R29, PT, PT, R29, -UR5, RZ ;  /* 0x800000051d1ddc10 */ /* 0x000fe4000fffe0ff */
[----:B------:R-:W-:Y:S01]  /*0a80*/  ISETP.GE.U32.AND P1, PT, R28, UR5, PT ;  /* 0x000000051c007c0c */ /* 0x000fe2000bf26070 */
[----:B------:R-:W-:Y:S01]  /*0a90*/  IMAD.MOV R28, RZ, RZ, -R12 ;  /* 0x000000ffff1c7224 */ /* 0x000fe200078e0a0c */
[----:B------:R-:W-:Y:S01]  /*0aa0*/  ISETP.GE.U32.AND P4, PT, R29, UR5, PT ;  /* 0x000000051d007c0c */ /* 0x000fe2000bf86070 */
[----:B------:R-:W-:Y:S01]  /*0ab0*/  IMAD R30, R30, UR5, R31 ;  /* 0x000000051e1e7c24 */ /* 0x000fe2000f8e021f */
[----:B------:R-:W-:Y:S01]  /*0ac0*/  LOP3.LUT R29, R11, UR56, RZ, 0x3c, !PT ;  /* 0x000000380b1d7c12 */ /* 0x000fe2000f8e3cff */
[----:B------:R-:W-:Y:S01]  /*0ad0*/  IMAD R28, R28, UR5, R23 ;  /* 0x000000051c1c7c24 */ /* 0x000fe2000f8e0217 */
[----:B------:R-:W-:Y:S01]  /*0ae0*/  LOP3.LUT R23, RZ, UR56, RZ, 0x33, !PT ;  /* 0x00000038ff177c12 */ /* 0x000fe2000f8e33ff */
[----:B------:R-:W-:Y:S01]  /*0af0*/  @!P2 VIADD R27, R27, 0x1 ;  /* 0x000000011b1ba836 */ /* 0x000fe20000000000 */
[----:B------:R-:W-:Y:S01]  /*0b00*/  ISETP.LT.U32.AND P2, PT, R30, UR5, PT ;  /* 0x000000051e007c0c */ /* 0x000fe2000bf41070 */
[----:B------:R-:W-:Y:S01]  /*0b10*/  @!P5 VIADD R26, R26, 0x1 ;  /* 0x000000011a1ad836 */ /* 0x000fe20000000000 */
[----:B------:R-:W-:-:S02]  /*0b20*/  ISETP.LT.U32.AND P3, PT, R28, UR5, PT ;  /* 0x000000051c007c0c */ /* 0x000fc4000bf61070 */
[----:B------:R-:W-:Y:S02]  /*0b30*/  PLOP3.LUT P5, PT, PT, PT, UP1, 0x40, 0x4 ;  /* 0x000000000004781c */ /* 0x000fe40003fae818 */
[----:B------:R-:W-:Y:S02]  /*0b40*/  @P1 IADD3 R27, PT, PT, R27, 0x1, RZ ;  /* 0x000000011b1b1810 */ /* 0x000fe40007ffe0ff */
[----:B------:R-:W-:Y:S02]  /*0b50*/  ISETP.NE.AND P1, PT, RZ, UR56, PT ;  /* 0x00000038ff007c0c */ /* 0x000fe4000bf25270 */
[----:B------:R-:W-:Y:S02]  /*0b60*/  @!P6 IADD3 R27, PT, PT, -R27, RZ, RZ ;  /* 0x000000ff1b1be210 */ /* 0x000fe40007ffe1ff */
[----:B------:R-:W-:Y:S01]  /*0b70*/  @P4 IADD3 R26, PT, PT, R26, 0x1, RZ ;  /* 0x000000011a1a4810 */ /* 0x000fe20007ffe0ff */
[----:B------:R-:W-:Y:S01]  /*0b80*/  @!P2 VIADD R30, R30, -UR5 ;  /* 0x800000051e1eac36 */ /* 0x000fe20008000000 */
[----:B------:R-:W-:Y:S01]  /*0b90*/  ISETP.GE.AND P4, PT, R29, RZ, PT ;  /* 0x000000ff1d00720c */ /* 0x000fe20003f86270 */
[----:B------:R-:W-:Y:S01]  /*0ba0*/  @!P3 VIADD R28, R28, -UR5 ;  /* 0x800000051c1cbc36 */ /* 0x000fe20008000000 */
[----:B------:R-:W-:Y:S01]  /*0bb0*/  PLOP3.LUT P6, PT, PT, PT, UP0, 0x40, 0x4 ;  /* 0x000000000004781c */ /* 0x000fe20003fce808 */
[----:B------:R-:W-:Y:S01]  /*0bc0*/  @!P2 VIADD R25, R25, 0x1 ;  /* 0x000000011919a836 */ /* 0x000fe20000000000 */
[----:B------:R-:W-:Y:S01]  /*0bd0*/  SEL R27, R23, R27, !P1 ;  /* 0x0000001b171b7207 */ /* 0x000fe20004800000 */
[----:B------:R-:W-:Y:S01]  /*0be0*/  @!P3 VIADD R12, R12, 0x1 ;  /* 0x000000010c0cb836 */ /* 0x000fe20000000000 */
[----:B------:R-:W-:-:S02]  /*0bf0*/  SEL R4, R4, RZ, !P5 ;  /* 0x000000ff04047207 */ /* 0x000fc40006800000 */
[C---:B------:R-:W-:Y:S02]  /*0c00*/  SEL R29, R27.reuse, RZ, !P6 ;  /* 0x000000ff1b1d7207 */ /* 0x040fe40007000000 */
[----:B------:R-:W-:Y:S01]  /*0c10*/  PLOP3.LUT P5, PT, PT, PT, UP1, 0x40, 0x4 ;  /* 0x000000000004781c */ /* 0x000fe20003fae818 */
[----:B------:R-:W-:Y:S01]  /*0c20*/  IMAD R4, R4, UR44, RZ ;  /* 0x0000002c04047c24 */ /* 0x000fe2000f8e02ff */
[----:B------:R-:W-:Y:S01]  /*0c30*/  ISETP.GE.U32.AND P6, PT, R30, UR5, PT ;  /* 0x000000051e007c0c */ /* 0x000fe2000bfc6070 */
[----:B------:R-:W-:Y:S01]  /*0c40*/  @!P4 IMAD.MOV R26, RZ, RZ, -R26 ;  /* 0x000000ffff1ac224 */ /* 0x000fe200078e0a1a */
[----:B------:R-:W-:Y:S02]  /*0c50*/  LOP3.LUT R31, R8, UR56, RZ, 0x3c, !PT ;  /* 0x00000038081f7c12 */ /* 0x000fe4000f8e3cff */
[----:B------:R-:W-:Y:S02]  /*0c60*/  IADD3 R30, PT, PT, -R27, RZ, RZ ;  /* 0x000000ff1b1e7210 */ /* 0x000fe40007ffe1ff */
[----:B------:R-:W-:-:S02]  /*0c70*/  SEL R27, R10, RZ, !P5 ;  /* 0x000000ff0a1b7207 */ /* 0x000fc40006800000 */
[----:B------:R-:W-:Y:S01]  /*0c80*/  ISETP.GE.AND P5, PT, R31, RZ, PT ;  /* 0x000000ff1f00720c */ /* 0x000fe20003fa6270 */
[----:B------:R-:W-:Y:S01]  /*0c90*/  IMAD R9, R30, UR56, R9 ;  /* 0x000000381e097c24 */ /* 0x000fe2000f8e0209 */
[----:B------:R-:W-:Y:S01]  /*0ca0*/  ISETP.GE.U32.AND P2, PT, R28, UR5, PT ;  /* 0x000000051c007c0c */ /* 0x000fe2000bf46070 */
[----:B------:R-:W-:Y:S01]  /*0cb0*/  IMAD R27, R27, UR44, RZ ;  /* 0x0000002c1b1b7c24 */ /* 0x000fe2000f8e02ff */
[----:B------:R-:W-:Y:S02]  /*0cc0*/  LOP3.LUT R10, R24, UR56, RZ, 0x3c, !PT ;  /* 0x00000038180a7c12 */ /* 0x000fe4000f8e3cff */
[----:B------:R-:W-:Y:S02]  /*0cd0*/  IABS R28, R9 ;  /* 0x00000009001c7213 */ /* 0x000fe40000000000 */
[----:B------:R-:W-:Y:S02]  /*0ce0*/  SEL R26, R23, R26, !P1 ;  /* 0x0000001a171a7207 */ /* 0x000fe40004800000 */
[----:B------:R-:W-:-:S02]  /*0cf0*/  @P6 IADD3 R25, PT, PT, R25, 0x1, RZ ;  /* 0x0000000119196810 */ /* 0x000fc40007ffe0ff */
[----:B------:R-:W-:Y:S01]  /*0d00*/  ISETP.GE.AND P4, PT, R10, RZ, PT ;  /* 0x000000ff0a00720c */ /* 0x000fe20003f86270 */
[----:B------:R-:W-:Y:S01]  /*0d10*/  IMAD R10, R29, UR45, R4 ;  /* 0x0000002d1d0a7c24 */ /* 0x000fe2000f8e0204 */
[----:B------:R-:W-:Y:S01]  /*0d20*/  MOV R29, R28 ;  /* 0x0000001c001d7202 */ /* 0x000fe20000000f00 */
[----:B------:R-:W-:Y:S01]  /*0d30*/  IMAD.MOV R28, RZ, RZ, -R26 ;  /* 0x000000ffff1c7224 */ /* 0x000fe200078e0a1a */
[----:B------:R-:W-:Y:S02]  /*0d40*/  @!P5 IADD3 R25, PT, PT, -R25, RZ, RZ ;  /* 0x000000ff1919d210 */ /* 0x000fe40007ffe1ff */
[----:B------:R-:W-:Y:S01]  /*0d50*/  @P2 IADD3 R12, PT, PT, R12, 0x1, RZ ;  /* 0x000000010c0c2810 */ /* 0x000fe20007ffe0ff */
[----:B------:R-:W-:Y:S01]  /*0d60*/  IMAD R11, R28, UR56, R11 ;  /* 0x000000381c0b7c24 */ /* 0x000fe2000f8e020b */
[----:B------:R-:W-:Y:S01]  /*0d70*/  SEL R25, R23, R25, !P1 ;  /* 0x0000001917197207 */ /* 0x000fe20004800000 */
[----:B------:R-:W-:Y:S01]  /*0d80*/  IMAD.HI.U32 R4, R22, R29, RZ ;  /* 0x0000001d16047227 */ /* 0x000fe200078e00ff */
[----:B------:R-:W-:-:S02]  /*0d90*/  PLOP3.LUT P2, PT, PT, PT, UP1, 0x40, 0x4 ;  /* 0x000000000004781c */ /* 0x000fc40003f4e818 */
[----:B------:R-:W-:Y:S01]  /*0da0*/  IADD3 R31, PT, PT, -R25, RZ, RZ ;  /* 0x000000ff191f7210 */ /* 0x000fe20007ffe1ff */
[----:B------:R-:W-:Y:S01]  /*0db0*/  IMAD.MOV.U32 R28, RZ, RZ, R12 ;  /* 0x000000ffff1c7224 */ /* 0x000fe200078e000c */
[----:B------:R-:W-:Y:S01]  /*0dc0*/  PLOP3.LUT P6, PT, PT, PT, UP0, 0x40, 0x4 ;  /* 0x000000000004781c */ /* 0x000fe20003fce808 */
[----:B------:R-:W-:Y:S01]  /*0dd0*/  IMAD.MOV R30, RZ, RZ, -R4 ;  /* 0x000000ffff1e7224 */ /* 0x000fe200078e0a04 */
[----:B------:R-:W-:Y:S01]  /*0de0*/  SEL R2, R2, RZ, !P2 ;  /* 0x000000ff02027207 */ /* 0x000fe20005000000 */
[----:B------:R-:W-:Y:S01]  /*0df0*/  IMAD R8, R31, UR56, R8 ;  /* 0x000000381f087c24 */ /* 0x000fe2000f8e0208 */
[----:B------:R-:W-:Y:S01]  /*0e00*/  @!P4 IADD3 R28, PT, PT, -R28, RZ, RZ ;  /* 0x000000ff1c1cc210 */ /* 0x000fe20007ffe1ff */
[----:B------:R-:W-:Y:S01]  /*0e10*/  IMAD R29, R30, UR6, R29 ;  /* 0x000000061e1d7c24 */ /* 0x000fe2000f8e021d */
[----:B------:R-:W-:Y:S01]  /*0e20*/  PLOP3.LUT P2, PT, PT, PT, UP0, 0x40, 0x4 ;  /* 0x000000000004781c */ /* 0x000fe20003f4e808 */
[----:B------:R-:W-:Y:S01]  /*0e30*/  IMAD R2, R2, UR44, RZ ;  /* 0x0000002c02027c24 */ /* 0x000fe2000f8e02ff */
[----:B------:R-:W-:-:S02]  /*0e40*/  SEL R26, R26, RZ, !P6 ;  /* 0x000000ff1a1a7207 */ /* 0x000fc40007000000 */
[----:B------:R-:W-:Y:S02]  /*0e50*/  IABS R31, R11 ;  /* 0x0000000b001f7213 */ /* 0x000fe40000000000 */
[----:B------:R-:W-:Y:S01]  /*0e60*/  SEL R28, R23, R28, !P1 ;  /* 0x0000001c171c7207 */ /* 0x000fe20004800000 */
[----:B------:R-:W-:Y:S01]  /*0e70*/  IMAD R12, R26, UR45, R27 ;  /* 0x0000002d1a0c7c24 */ /* 0x000fe2000f8e021b */
[----:B------:R-:W-:Y:S01]  /*0e80*/  SEL R25, R25, RZ, !P2 ;  /* 0x000000ff19197207 */ /* 0x000fe20005000000 */
[----:B------:R-:W-:Y:S01]  /*0e90*/  IMAD.HI.U32 R26, R22, R31, RZ ;  /* 0x0000001f161a7227 */ /* 0x000fe200078e00ff */
[----:B------:R-:W-:Y:S02]  /*0ea0*/  IABS R33, R8 ;  /* 0x0000000800217213 */ /* 0x000fe40000000000 */
[----:B------:R-:W-:Y:S01]  /*0eb0*/  ISETP.LT.U32.AND P3, PT, R29, UR6, PT ;  /* 0x000000061d007c0c */ /* 0x000fe2000bf61070 */
[----:B------:R-:W-:Y:S02]  /*0ec0*/  IMAD.MOV R27, RZ, RZ, -R28 ;  /* 0x000000ffff1b7224 */ /* 0x000fe400078e0a1c */
[----:B------:R-:W-:Y:S01]  /*0ed0*/  IMAD R25, R25, UR45, R2 ;  /* 0x0000002d19197c24 */ /* 0x000fe2000f8e0202 */
[----:B------:R-:W-:Y:S01]  /*0ee0*/  IADD3 R2, PT, PT, R3, 0x100, RZ ;  /* 0x0000010003027810 */ /* 0x000fe20007ffe0ff */
[----:B------:R-:W-:-:S02]  /*0ef0*/  IMAD R24, R27, UR56, R24 ;  /* 0x000000381b187c24 */ /* 0x000fc4000f8e0218 */
[----:B------:R-:W-:Y:S01]  /*0f00*/  IMAD.MOV R30, RZ, RZ, -R26 ;  /* 0x000000ffff1e7224 */ /* 0x000fe200078e0a1a */
[----:B------:R-:W-:Y:S01]  /*0f10*/  IABS R36, R2 ;  /* 0x0000000200247213 */ /* 0x000fe20000000000 */
[----:B------:R-:W-:Y:S01]  /*0f20*/  IMAD.HI.U32 R27, R22, R33, RZ ;  /* 0x00000021161b7227 */ /* 0x000fe200078e00ff */
[----:B------:R-:W-:-:S03]  /*0f30*/  IABS R35, R24 ;  /* 0x0000001800237213 */ /* 0x000fc60000000000 */
[----:B------:R-:W-:Y:S01]  /*0f40*/  IMAD R31, R30, UR6, R31 ;  /* 0x000000061e1f7c24 */ /* 0x000fe2000f8e021f */
[----:B------:R-:W-:Y:S01]  /*0f50*/  @!P3 IADD3 R29, PT, PT, R29, -UR6, RZ ;  /* 0x800000061d1dbc10 */ /* 0x000fe2000fffe0ff */
[----:B------:R-:W-:Y:S02]  /*0f60*/  IMAD.MOV R30, RZ, RZ, -R27 ;  /* 0x000000ffff1e7224 */ /* 0x000fe400078e0a1b */
[----:B------:R-:W-:Y:S01]  /*0f70*/  IMAD.HI.U32 R32, R15, R36, RZ ;  /* 0x000000240f207227 */ /* 0x000fe200078e00ff */
[----:B------:R-:W-:-:S03]  /*0f80*/  ISETP.GE.U32.AND P6, PT, R29, UR6, PT ;  /* 0x000000061d007c0c */ /* 0x000fc6000bfc6070 */
[----:B------:R-:W-:Y:S02]  /*0f90*/  IMAD R30, R30, UR6, R33 ;  /* 0x000000061e1e7c24 */ /* 0x000fe4000f8e0221 */
[----:B------:R-:W-:Y:S02]  /*0fa0*/  IMAD.MOV R33, RZ, RZ, -R32 ;  /* 0x000000ffff217224 */ /* 0x000fe400078e0a20 */
[----:B------:R-:W-:-:S04]  /*0fb0*/  IMAD.HI.U32 R29, R22, R35, RZ ;  /* 0x00000023161d7227 */ /* 0x000fc800078e00ff */
[----:B------:R-:W-:Y:S01]  /*0fc0*/  IMAD R33, R33, UR4, R36 ;  /* 0x0000000421217c24 */ /* 0x000fe2000f8e0224 */
[----:B------:R-:W-:Y:S01]  /*0fd0*/  IADD3 R34, PT, PT, -R29, RZ, RZ ;  /* 0x000000ff1d227210 */ /* 0x000fe20007ffe1ff */
[----:B------:R-:W-:-:S03]  /*0fe0*/  @!P3 VIADD R4, R4, 0x1 ;  /* 0x000000010404b836 */ /* 0x000fc60000000000 */
[----:B------:R-:W-:Y:S01]  /*0ff0*/  ISETP.LT.U32.AND P4, PT, R33, UR4, PT ;  /* 0x0000000421007c0c */ /* 0x000fe2000bf81070 */
[----:B------:R-:W-:Y:S01]  /*1000*/  IMAD R15, R34, UR6, R35 ;  /* 0x00000006220f7c24 */ /* 0x000fe2000f8e0223 */
[----:B------:R-:W-:-:S11]  /*1010*/  @P6 IADD3 R4, PT, PT, R4, 0x1, RZ ;  /* 0x0000000104046810 */ /* 0x000fd60007ffe0ff */
[----:B------:R-:W-:Y:S01]  /*1020*/  @!P4 IADD3 R33, PT, PT, R33, -UR4, RZ ;  /* 0x800000042121cc10 */ /* 0x000fe2000fffe0ff */
[----:B------:R-:W-:-:S03]  /*1030*/  @!P4 VIADD R32, R32, 0x1 ;  /* 0x000000012020c836 */ /* 0x000fc60000000000 */
[----:B------:R-:W-:Y:S02]  /*1040*/  ISETP.GE.U32.AND P2, PT, R33, UR4, PT ;  /* 0x0000000421007c0c */ /* 0x000fe4000bf46070 */
[----:B------:R-:W-:Y:S02]  /*1050*/  LOP3.LUT R33, R2, UR55, RZ, 0x3c, !PT ;  /* 0x0000003702217c12 */ /* 0x000fe4000f8e3cff */
[----:B------:R-:W-:Y:S02]  /*1060*/  R2UR UR4, R16 ;  /* 0x00000000100472ca */ /* 0x000fe400000e0000 */
[----:B------:R-:W-:-:S07]  /*1070*/  ISETP.GE.AND P5, PT, R33, RZ, PT ;  /* 0x000000ff2100720c */ /* 0x000fce0003fa6270 */
[----:B------:R-:W-:-:S06]  /*1080*/  @P2 IADD3 R32, PT, PT, R32, 0x1, RZ ;  /* 0x0000000120202810 */ /* 0x000fcc0007ffe0ff */
[----:B------:R-:W-:Y:S01]  /*1090*/  @!P5 IMAD.MOV R32, RZ, RZ, -R32 ;  /* 0x000000ffff20d224 */ /* 0x000fe200078e0a20 */
[----:B------:R-:W-:-:S04]  /*10a0*/  ISETP.LT.U32.AND P5, PT, R31, UR6, PT ;  /* 0x000000061f007c0c */ /* 0x000fc8000bfa1070 */
[----:B------:R-:W-:-:S04]  /*10b0*/  SEL R32, R13, R32, !P0 ;  /* 0x000000200d207207 */ /* 0x000fc80004000000 */
[----:B------:R-:W-:-:S05]  /*10c0*/  IADD3 R13, PT, PT, -R32, RZ, RZ ;  /* 0x000000ff200d7210 */ /* 0x000fca0007ffe1ff */
[----:B------:R-:W-:Y:S01]  /*10d0*/  IMAD R13, R13, UR55, R2 ;  /* 0x000000370d0d7c24 */ /* 0x000fe2000f8e0202 */
[----:B------:R-:W-:Y:S01]  /*10e0*/  @!P5 IADD3 R31, PT, PT, R31, -UR6, RZ ;  /* 0x800000061f1fdc10 */ /* 0x000fe2000fffe0ff */
[----:B------:R-:W-:-:S03]  /*10f0*/  @!P5 VIADD R26, R26, 0x1 ;  /* 0x000000011a1ad836 */ /* 0x000fc60000000000 */
[----:B------:R-:W-:-:S05]  /*1100*/  IABS R33, R13 ;  /* 0x0000000d00217213 */ /* 0x000fca0000000000 */
[----:B------:R-:W-:-:S04]  /*1110*/  IMAD.HI.U32 R14, R14, R33, RZ ;  /* 0x000000210e0e7227 */ /* 0x000fc800078e00ff */
[----:B------:R-:W-:-:S04]  /*1120*/  IMAD.MOV R34, RZ, RZ, -R14 ;  /* 0x000000ffff227224 */ /* 0x000fc800078e0a0e */
        /* <DEDUP_REMOVED lines=8> */
[----:B------:R-:W-:-:S02]  /*11b0*/  ISETP.GE.AND P4, PT, R33, RZ, PT ;  /* 0x000000ff2100720c */ /* 0x000fc40003f86270 */
[----:B------:R-:W-:Y:S02]  /*11c0*/  ISETP.GE.U32.AND P2, PT, R31, UR6, PT ;  /* 0x000000061f007c0c */ /* 0x000fe4000bf46070 */
[----:B------:R-:W-:-:S03]  /*11d0*/  R2UR UR5, R17 ;  /* 0x00000000110572ca */ /* 0x000fc600000e0000 */
[----:B------:R-:W-:Y:S02]  /*11e0*/  @P0 IADD3 R14, PT, PT, R14, 0x1, RZ ;  /* 0x000000010e0e0810 */ /* 0x000fe40007ffe0ff */
[----:B------:R-:W-:Y:S01]  /*11f0*/  PLOP3.LUT P0, PT, PT, PT, UP1, 0x40, 0x4 ;  /* 0x000000000004781c */ /* 0x000fe20003f0e818 */
[----:B------:R-:W-:-:S03]  /*1200*/  UISETP.NE.U32.AND UP1, UPT, UR38, 0x1, UPT ;  /* 0x000000012600788c */ /* 0x000fc6000bf25070 */
[----:B------:R-:W-:Y:S01]  /*1210*/  @!P4 IMAD.MOV R14, RZ, RZ, -R14 ;  /* 0x000000ffff0ec224 */ /* 0x000fe200078e0a0e */
[----:B------:R-:W-:Y:S01]  /*1220*/  SEL R5, R5, RZ, !P0 ;  /* 0x000000ff05057207 */ /* 0x000fe20004000000 */
[----:B------:R-:W-:Y:S01]  /*1230*/  @P2 VIADD R26, R26, 0x1 ;  /* 0x000000011a1a2836 */ /* 0x000fe20000000000 */
[----:B------:R-:W-:Y:S01]  /*1240*/  PLOP3.LUT P0, PT, PT, PT, UP0, 0x40, 0x4 ;  /* 0x000000000004781c */ /* 0x000fe20003f0e808 */
[----:B------:R-:W-:Y:S01]  /*1250*/  UISETP.NE.AND.EX UP1, UPT, UR39, URZ, UPT, UP1 ;  /* 0x000000ff2700728c */ /* 0x000fe2000bf25310 */
[----:B------:R-:W-:Y:S01]  /*1260*/  SEL R14, R23, R14, !P1 ;  /* 0x0000000e170e7207 */ /* 0x000fe20004800000 */
[----:B------:R-:W-:Y:S01]  /*1270*/  IMAD R5, R5, UR44, RZ ;  /* 0x0000002c05057c24 */ /* 0x000fe2000f8e02ff */
[----:B------:R-:W-:Y:S02]  /*1280*/  ISETP.LT.U32.AND P4, PT, R30, UR6, PT ;  /* 0x000000061e007c0c */ /* 0x000fe4000bf81070 */
[----:B------:R-:W-:Y:S02]  /*1290*/  IADD3 R34, PT, PT, -R14, RZ, RZ ;  /* 0x000000ff0e227210 */ /* 0x000fe40007ffe1ff */
[----:B------:R-:W-:Y:S01]  /*12a0*/  PLOP3.LUT P1, PT, PT, PT, UP0, 0x40, 0x4 ;  /* 0x000000000004781c */ /* 0x000fe20003f2e808 */
[----:B------:R-:W-:-:S02]  /*12b0*/  UISETP.NE.U32.AND UP0, UPT, UR36, 0x1, UPT ;  /* 0x000000012400788c */ /* 0x000fc4000bf05070 */
[----:B------:R-:W-:Y:S01]  /*12c0*/  IMAD R13, R34, UR56, R13 ;  /* 0x00000038220d7c24 */ /* 0x000fe2000f8e020d */
[----:B------:R-:W-:Y:S01]  /*12d0*/  SEL R14, R14, RZ, !P1 ;  /* 0x000000ff0e0e7207 */ /* 0x000fe20004800000 */
[----:B------:R-:W-:-:S03]  /*12e0*/  UISETP.NE.AND.EX UP0, UPT, UR37, URZ, UPT, UP0 ;  /* 0x000000ff2500728c */ /* 0x000fc6000bf05300 */
[----:B------:R-:W-:Y:S02]  /*12f0*/  IABS R33, R13 ;  /* 0x0000000d00217213 */ /* 0x000fe40000000000 */
[----:B------:R-:W-:Y:S02]  /*1300*/  @!P4 IADD3 R30, PT, PT, R30, -UR6, RZ ;  /* 0x800000061e1ecc10 */ /* 0x000fe4000fffe0ff */
[----:B------:R-:W-:Y:S01]  /*1310*/  @!P4 IADD3 R27, PT, PT, R27, 0x1, RZ ;  /* 0x000000011b1bc810 */ /* 0x000fe20007ffe0ff */
[----:B------:R-:W-:Y:S01]  /*1320*/  IMAD.HI.U32 R23, R22, R33, RZ ;  /* 0x0000002116177227 */ /* 0x000fe200078e00ff */
[----:B------:R-:W-:-:S03]  /*1330*/  ISETP.GE.U32.AND P6, PT, R30, UR6, PT ;  /* 0x000000061e007c0c */ /* 0x000fc6000bfc6070 */
[----:B------:R-:W-:-:S04]  /*1340*/  IMAD.MOV R22, RZ, RZ, -R23 ;  /* 0x000000ffff167224 */ /* 0x000fc800078e0a17 */
[----:B------:R-:W-:Y:S01]  /*1350*/  IMAD R33, R22, UR6, R33 ;  /* 0x0000000616217c24 */ /* 0x000fe2000f8e0221 */
[----:B------:R-:W-:Y:S02]  /*1360*/  SEL R22, R28, RZ, !P0 ;  /* 0x000000ff1c167207 */ /* 0x000fe40004000000 */
[----:B------:R-:W-:Y:S02]  /*1370*/  ISETP.LT.U32.AND P0, PT, R15, UR6, PT ;  /* 0x000000060f007c0c */ /* 0x000fe4000bf01070 */
[----:B------:R-:W-:Y:S01]  /*1380*/  ISETP.LT.U32.AND P1, PT, R33, UR6, PT ;  /* 0x0000000621007c0c */ /* 0x000fe2000bf21070 */
[----:B------:R-:W-:Y:S01]  /*1390*/  IMAD R22, R22, UR45, R5 ;  /* 0x0000002d16167c24 */ /* 0x000fe2000f8e0205 */
[----:B------:R-:W-:Y:S01]  /*13a0*/  LOP3.LUT R28, R9, UR57, RZ, 0x3c, !PT ;  /* 0x00000039091c7c12 */ /* 0x000fe2000f8e3cff */
[----:B------:R-:W-:Y:S01]  /*13b0*/  IMAD R5, R32, UR44, RZ ;  /* 0x0000002c20057c24 */ /* 0x000fe2000f8e02ff */
[----:B------:R-:W-:Y:S02]  /*13c0*/  @P6 IADD3 R27, PT, PT, R27, 0x1, RZ ;  /* 0x000000011b1b6810 */ /* 0x000fe40007ffe0ff */
[----:B------:R-:W-:Y:S01]  /*13d0*/  ISETP.GE.AND P3, PT, R28, RZ, PT ;  /* 0x000000ff1c00720c */ /* 0x000fe20003f66270 */
[----:B------:R-:W-:Y:S01]  /*13e0*/  IMAD R14, R14, UR45, R5 ;  /* 0x0000002d0e0e7c24 */ /* 0x000fe2000f8e0205 */
[----:B------:R-:W-:-:S02]  /*13f0*/  LOP3.LUT R5, R11, UR57, RZ, 0x3c, !PT ;  /* 0x000000390b057c12 */ /* 0x000fc4000f8e3cff */
[----:B------:R-:W-:Y:S01]  /*1400*/  LOP3.LUT R28, R13, UR57, RZ, 0x3c, !PT ;  /* 0x000000390d1c7c12 */ /* 0x000fe2000f8e3cff */
[----:B------:R-:W-:Y:S01]  /*1410*/  @!P0 VIADD R15, R15, -UR6 ;  /* 0x800000060f0f8c36 */ /* 0x000fe20008000000 */
[----:B------:R-:W-:Y:S01]  /*1420*/  ISETP.GE.AND P2, PT, R5, RZ, PT ;  /* 0x000000ff0500720c */ /* 0x000fe20003f46270 */
[----:B------:R-:W-:Y:S01]  /*1430*/  @!P0 VIADD R29, R29, 0x1 ;  /* 0x000000011d1d8836 */ /* 0x000fe20000000000 */
[----:B------:R-:W-:Y:S02]  /*1440*/  @!P1 IADD3 R33, PT, PT, R33, -UR6, RZ ;  /* 0x8000000621219c10 */ /* 0x000fe4000fffe0ff */
[----:B------:R-:W-:Y:S02]  /*1450*/  ISETP.GE.U32.AND P5, PT, R15, UR6, PT ;  /* 0x000000060f007c0c */ /* 0x000fe4000bfa6070 */
[----:B------:R-:W-:Y:S02]  /*1460*/  ISETP.GE.U32.AND P4, PT, R33, UR6, PT ;  /* 0x0000000621007c0c */ /* 0x000fe4000bf86070 */
[----:B------:R-:W-:-:S02]  /*1470*/  LOP3.LUT R5, R8, UR57, RZ, 0x3c, !PT ;  /* 0x0000003908057c12 */ /* 0x000fc4000f8e3cff */
[----:B------:R-:W-:Y:S02]  /*1480*/  LOP3.LUT R15, R24, UR57, RZ, 0x3c, !PT ;  /* 0x00000039180f7c12 */ /* 0x000fe4000f8e3cff */
[----:B------:R-:W-:Y:S01]  /*1490*/  ISETP.GE.AND P6, PT, R5, RZ, PT ;  /* 0x000000ff0500720c */ /* 0x000fe20003fc6270 */
[----:B------:R-:W-:Y:S01]  /*14a0*/  @!P2 IMAD.MOV R26, RZ, RZ, -R26 ;  /* 0x000000ffff1aa224 */ /* 0x000fe200078e0a1a */
[----:B------:R-:W-:Y:S02]  /*14b0*/  ISETP.GE.AND P0, PT, R15, RZ, PT ;  /* 0x000000ff0f00720c */ /* 0x000fe40003f06270 */
[----:B------:R-:W-:Y:S01]  /*14c0*/  @!P1 IADD3 R23, PT, PT, R23, 0x1, RZ ;  /* 0x0000000117179810 */ /* 0x000fe20007ffe0ff */
[----:B------:R-:W-:Y:S01]  /*14d0*/  @P5 VIADD R29, R29, 0x1 ;  /* 0x000000011d1d5836 */ /* 0x000fe20000000000 */
[----:B------:R-:W-:Y:S02]  /*14e0*/  ISETP.GE.AND P5, PT, R28, RZ, PT ;  /* 0x000000ff1c00720c */ /* 0x000fe40003fa6270 */
[----:B------:R-:W-:Y:S01]  /*14f0*/  ISETP.NE.AND P1, PT, RZ, UR57, PT ;  /* 0x00000039ff007c0c */ /* 0x000fe2000bf25270 */
[----:B------:R-:W-:Y:S01]  /*1500*/  @P4 VIADD R23, R23, 0x1 ;  /* 0x0000000117174836 */ /* 0x000fe20000000000 */
[----:B------:R-:W-:-:S02]  /*1510*/  LOP3.LUT R15, RZ, UR57, RZ, 0x33, !PT ;  /* 0x00000039ff0f7c12 */ /* 0x000fc4000f8e33ff */
[----:B------:R-:W-:Y:S01]  /*1520*/  MOV R28, R27 ;  /* 0x0000001b001c7202 */ /* 0x000fe20000000f00 */
[----:B------:R-:W-:Y:S01]  /*1530*/  IMAD.MOV.U32 R30, RZ, RZ, R23 ;  /* 0x000000ffff1e7224 */ /* 0x000fe200078e0017 */
[----:B------:R-:W-:Y:S01]  /*1540*/  @!P3 IADD3 R4, PT, PT, -R4, RZ, RZ ;  /* 0x000000ff0404b210 */ /* 0x000fe20007ffe1ff */
[----:B------:R-:W-:Y:S01]  /*1550*/  @!P0 IMAD.MOV R29, RZ, RZ, -R29 ;  /* 0x000000ffff1d8224 */ /* 0x000fe200078e0a1d */
[----:B------:R-:W-:Y:S02]  /*1560*/  @!P6 IADD3 R28, PT, PT, -R28, RZ, RZ ;  /* 0x000000ff1c1ce210 */ /* 0x000fe40007ffe1ff */
[C---:B------:R-:W-:Y:S02]  /*1570*/  SEL R4, R15.reuse, R4, !P1 ;  /* 0x000000040f047207 */ /* 0x040fe40004800000 */
[----:B------:R-:W-:Y:S02]  /*1580*/  PLOP3.LUT P0, PT, PT, PT, UP0, 0x40, 0x4 ;  /* 0x000000000004781c */ /* 0x000fe40003f0e808 */
[----:B------:R-:W-:-:S02]  /*1590*/  SEL R27, R15, R26, !P1 ;  /* 0x0000001a0f1b7207 */ /* 0x000fc40004800000 */
[----:B------:R-:W-:Y:S02]  /*15a0*/  @!P5 IADD3 R30, PT, PT, -R30, RZ, RZ ;  /* 0x000000ff1e1ed210 */ /* 0x000fe40007ffe1ff */
[----:B------:R-:W-:Y:S01]  /*15b0*/  SEL R26, R15, R28, !P1 ;  /* 0x0000001c0f1a7207 */ /* 0x000fe20004800000 */
[----:B------:R-:W-:Y:S01]  /*15c0*/  IMAD.MOV R28, RZ, RZ, -R4 ;  /* 0x000000ffff1c7224 */ /* 0x000fe200078e0a04 */
[----:B------:R-:W-:Y:S02]  /*15d0*/  SEL R5, R4, RZ, !P0 ;  /* 0x000000ff04057207 */ /* 0x000fe40004000000 */
[----:B------:R-:W-:Y:S01]  /*15e0*/  IADD3 R4, PT, PT, -R27, RZ, RZ ;  /* 0x000000ff1b047210 */ /* 0x000fe20007ffe1ff */
[----:B------:R-:W-:Y:S01]  /*15f0*/  IMAD R9, R28, UR57, R9 ;  /* 0x000000391c097c24 */ /* 0x000fe2000f8e0209 */
[----:B------:R-:W-:Y:S01]  /*1600*/  SEL R23, R15, R29, !P1 ;  /* 0x0000001d0f177207 */ /* 0x000fe20004800000 */
[----:B------:R-:W-:Y:S01]  /*1610*/  IMAD R10, R5, UR46, R10 ;  /* 0x0000002e050a7c24 */ /* 0x000fe2000f8e020a */
[----:B------:R-:W-:Y:S01]  /*1620*/  SEL R15, R15, R30, !P1 ;  /* 0x0000001e0f0f7207 */ /* 0x000fe20004800000 */
[----:B------:R-:W-:Y:S01]  /*1630*/  IMAD R11, R4, UR57, R11 ;  /* 0x00000039040b7c24 */ /* 0x000fe2000f8e020b */
[----:B------:R-:W-:Y:S01]  /*1640*/  PLOP3.LUT P1, PT, PT, PT, UP0, 0x40, 0x4 ;  /* 0x000000000004781c */ /* 0x000fe20003f2e808 */
[----:B------:R-:W0:Y:S01]  /*1650*/  LDC.64 R4, c[0x0][0x388] ;  /* 0x0000e200ff047b82 */ /* 0x000e220000000a00 */
[----:B------:R-:W-:-:S02]  /*1660*/  PLOP3.LUT P0, PT, PT, PT, UP1, 0x40, 0x4 ;  /* 0x000000000004781c */ /* 0x000fc40003f0e818 */
[----:B------:R-:W-:Y:S02]  /*1670*/  SEL R27, R27, RZ, !P1 ;  /* 0x000000ff1b1b7207 */ /* 0x000fe40004800000 */
[----:B------:R-:W-:Y:S02]  /*1680*/  SEL R9, R9, RZ, !P0 ;  /* 0x000000ff09097207 */ /* 0x000fe40004000000 */
[----:B------:R-:W-:Y:S01]  /*1690*/  PLOP3.LUT P2, PT, PT, PT, UP0, 0x40, 0x4 ;  /* 0x000000000004781c */ /* 0x000fe20003f4e808 */
[----:B------:R-:W-:Y:S01]  /*16a0*/  IMAD R12, R27, UR46, R12 ;  /* 0x0000002e1b0c7c24 */ /* 0x000fe2000f8e020c */
[----:B------:R-:W-:Y:S01]  /*16b0*/  PLOP3.LUT P1, PT, PT, PT, UP0, 0x40, 0x4 ;  /* 0x000000000004781c */ /* 0x000fe20003f2e808 */
[----:B------:R-:W-:Y:S01]  /*16c0*/  IMAD.MOV R27, RZ, RZ, -R26 ;  /* 0x000000ffff1b7224 */ /* 0x000fe200078e0a1a */
[----:B------:R-:W-:Y:S01]  /*16d0*/  PLOP3.LUT P0, PT, PT, PT, UP1, 0x40, 0x4 ;  /* 0x000000000004781c */ /* 0x000fe20003f0e818 */
[----:B------:R-:W-:Y:S01]  /*16e0*/  IMAD R9, R9, UR47, R10 ;  /* 0x0000002f09097c24 */ /* 0x000fe2000f8e020a */
[----:B------:R-:W-:Y:S01]  /*16f0*/  IADD3 R29, PT, PT, -R23, RZ, RZ ;  /* 0x000000ff171d7210 */ /* 0x000fe20007ffe1ff */
[----:B------:R-:W-:Y:S01]  /*1700*/  IMAD R8, R27, UR57, R8 ;  /* 0x000000391b087c24 */ /* 0x000fe2000f8e0208 */
[----:B------:R-:W-:Y:S01]  /*1710*/  SEL R23, R23, RZ, !P2 ;  /* 0x000000ff17177207 */ /* 0x000fe20005000000 */
[----:B------:R-:W-:Y:S01]  /*1720*/  IMAD.MOV R10, RZ, RZ, -R15 ;  /* 0x000000ffff0a7224 */ /* 0x000fe200078e0a0f */
[----:B------:R-:W-:Y:S01]  /*1730*/  SEL R26, R26, RZ, !P1 ;  /* 0x000000ff1a1a7207 */ /* 0x000fe20004800000 */
[----:B------:R-:W-:Y:S01]  /*1740*/  IMAD R24, R29, UR57, R24 ;  /* 0x000000391d187c24 */ /* 0x000fe2000f8e0218 */
[----:B------:R-:W-:Y:S01]  /*1750*/  SEL R11, R11, RZ, !P0 ;  /* 0x000000ff0b0b7207 */ /* 0x000fe20004000000 */
[----:B------:R-:W-:Y:S01]  /*1760*/  IMAD R23, R23, UR46, R22 ;  /* 0x0000002e17177c24 */ /* 0x000fe2000f8e0216 */
[----:B------:R-:W-:Y:S01]  /*1770*/  PLOP3.LUT P1, PT, PT, PT, UP1, 0x40, 0x4 ;  /* 0x000000000004781c */ /* 0x000fe20003f2e818 */
[----:B------:R-:W-:Y:S01]  /*1780*/  IMAD R25, R26, UR46, R25 ;  /* 0x0000002e1a197c24 */ /* 0x000fe2000f8e0219 */
[----:B------:R-:W-:Y:S01]  /*1790*/  LEA.HI R9, R9, R9, RZ, 0x1 ;  /* 0x0000000909097211 */ /* 0x000fe200078f08ff */
[----:B------:R-:W-:Y:S01]  /*17a0*/  IMAD R11, R11, UR47, R12 ;  /* 0x0000002f0b0b7c24 */ /* 0x000fe2000f8e020c */
[----:B------:R-:W-:Y:S01]  /*17b0*/  SEL R22, R8, RZ, !P1 ;  /* 0x000000ff08167207 */ /* 0x000fe20004800000 */
[----:B------:R-:W-:Y:S01]  /*17c0*/  IMAD R10, R10, UR57, R13 ;  /* 0x000000390a0a7c24 */ /* 0x000fe2000f8e020d */
[----:B------:R-:W-:-:S02]  /*17d0*/  PLOP3.LUT P2, PT, PT, PT, UP1, 0x40, 0x4 ;  /* 0x000000000004781c */ /* 0x000fc40003f4e818 */
[----:B------:R-:W-:Y:S01]  /*17e0*/  PLOP3.LUT P0, PT, PT, PT, UP0, 0x40, 0x4 ;  /* 0x000000000004781c */ /* 0x000fe20003f0e808 */
[----:B------:R-:W-:Y:S01]  /*17f0*/  IMAD R22, R22, UR47, R25 ;  /* 0x0000002f16167c24 */ /* 0x000fe2000f8e0219 */
[----:B------:R-:W-:Y:S02]  /*1800*/  SHF.R.S32.HI R9, RZ, 0x1, R9 ;  /* 0x00000001ff097819 */ /* 0x000fe40000011409 */
[----:B------:R-:W-:Y:S02]  /*1810*/  SEL R24, R24, RZ, !P2 ;  /* 0x000000ff18187207 */ /* 0x000fe40005000000 */
[----:B------:R-:W-:Y:S01]  /*1820*/  LEA.HI R11, R11, R11, RZ, 0x1 ;  /* 0x0000000b0b0b7211 */ /* 0x000fe200078f08ff */
[----:B0-----:R-:W-:Y:S01]  /*1830*/  IMAD.WIDE R8, R9, 0x2, R4 ;  /* 0x0000000209087825 */ /* 0x001fe200078e0204 */
[----:B------:R-:W-:Y:S02]  /*1840*/  R2UR UR6, R16 ;  /* 0x00000000100672ca */ /* 0x000fe400000e0000 */
[----:B------:R-:W-:Y:S01]  /*1850*/  SEL R25, R15, RZ, !P0 ;  /* 0x000000ff0f197207 */ /* 0x000fe20004000000 */
[----:B------:R-:W-:Y:S01]  /*1860*/  IMAD R23, R24, UR47, R23 ;  /* 0x0000002f18177c24 */ /* 0x000fe2000f8e0217 */
[----:B------:R-:W-:Y:S01]  /*1870*/  PLOP3.LUT P0, PT, PT, PT, UP1, 0x40, 0x4 ;  /* 0x000000000004781c */ /* 0x000fe20003f0e818 */
[----:B------:R-:W2:Y:S01]  /*1880*/  LDG.E.U16 R8, desc[UR4][R8.64] ;  /* 0x0000000408087981 */ /* 0x000ea2000c1e1500 */
[----:B------:R-:W-:Y:S01]  /*1890*/  SHF.R.S32.HI R11, RZ, 0x1, R11 ;  /* 0x00000001ff0b7819 */ /* 0x000fe2000001140b */
[----:B------:R-:W-:Y:S01]  /*18a0*/  IMAD R25, R25, UR46, R14 ;  /* 0x0000002e19197c24 */ /* 0x000fe2000f8e020e */
[----:B------:R-:W-:-:S02]  /*18b0*/  SEL R10, R10, RZ, !P0 ;  /* 0x000000ff0a0a7207 */ /* 0x000fc40004000000 */
[----:B------:R-:W-:Y:S01]  /*18c0*/  LEA.HI R22, R22, R22, RZ, 0x1 ;  /* 0x0000001616167211 */ /* 0x000fe200078f08ff */
[----:B------:R-:W-:Y:S01]  /*18d0*/  IMAD.WIDE R12, R11, 0x2, R4 ;  /* 0x000000020b0c7825 */ /* 0x000fe200078e0204 */
[----:B------:R-:W-:Y:S02]  /*18e0*/  LEA.HI R15, R23, R23, RZ, 0x1 ;  /* 0x00000017170f7211 */ /* 0x000fe400078f08ff */
[----:B------:R-:W-:Y:S01]  /*18f0*/  SHF.R.S32.HI R23, RZ, 0x1, R22 ;  /* 0x00000001ff177819 */ /* 0x000fe20000011416 */
[----:B------:R-:W-:Y:S01]  /*1900*/  IMAD R25, R10, UR47, R25 ;  /* 0x0000002f0a197c24 */ /* 0x000fe2000f8e0219 */
[----:B------:R-:W-:Y:S01]  /*1910*/  R2UR UR8, R16 ;  /* 0x00000000100872ca */ /* 0x000fe200000e0000 */
[----:B------:R0:W3:Y:S01]  /*1920*/  LDG.E.U16 R11, desc[UR6][R12.64] ;  /* 0x000000060c0b7981 */ /* 0x0000e2000c1e1500 */
[----:B------:R-:W-:Y:S01]  /*1930*/  R2UR UR9, R17 ;  /* 0x00000000110972ca */ /* 0x000fe200000e0000 */
[----:B------:R-:W-:Y:S01]  /*1940*/  IMAD.WIDE R22, R23, 0x2, R4 ;  /* 0x0000000217167825 */ /* 0x000fe200078e0204 */
[----:B------:R-:W-:-:S02]  /*1950*/  LEA.HI R25, R25, R25, RZ, 0x1 ;  /* 0x0000001919197211 */ /* 0x000fc400078f08ff */
[----:B------:R-:W-:Y:S02]  /*1960*/  SHF.R.S32.HI R15, RZ, 0x1, R15 ;  /* 0x00000001ff0f7819 */ /* 0x000fe4000001140f */
[----:B------:R-:W-:Y:S01]  /*1970*/  SHF.R.S32.HI R25, RZ, 0x1, R25 ;  /* 0x00000001ff197819 */ /* 0x000fe20000011419 */
[----:B------:R1:W4:Y:S02]  /*1980*/  LDG.E.U16 R10, desc[UR4][R22.64] ;  /* 0x00000004160a7981 */ /* 0x000324000c1e1500 */
[----:B------:R-:W-:-:S04]  /*1990*/  IMAD.WIDE R14, R15, 0x2, R4 ;  /* 0x000000020f0e7825 */ /* 0x000fc800078e0204 */
[----:B0-----:R-:W-:Y:S01]  /*19a0*/  IMAD.WIDE R12, R25, 0x2, R4 ;  /* 0x00000002190c7825 */ /* 0x001fe200078e0204 */
[----:B------:R4:W5:Y:S01]  /*19b0*/  LDG.E.U16 R9, desc[UR8][R14.64] ;  /* 0x000000080e097981 */ /* 0x000962000c1e1500 */
[----:B------:R-:W1:Y:S04]  /*19c0*/  LDC.64 R4, c[0x0][0x380] ;  /* 0x0000e000ff047b82 */ /* 0x000e680000000a00 */
[----:B------:R-:W5:Y:S01]  /*19d0*/  LDG.E.U16 R12, desc[UR4][R12.64] ;  /* 0x000000040c0c7981 */ /* 0x000f62000c1e1500 */
[----:B------:R-:W-:-:S04]  /*19e0*/  LEA.HI R3, R3, R3, RZ, 0x1 ;  /* 0x0000000303037211 */ /* 0x000fc800078f08ff */
[----:B------:R-:W-:Y:S02]  /*19f0*/  SHF.R.S32.HI R3, RZ, 0x1, R3 ;  /* 0x00000001ff037819 */ /* 0x000fe40000011403 */
[----:B------:R-:W-:Y:S02]  /*1a00*/  LEA.HI R6, R6, R6, RZ, 0x1 ;  /* 0x0000000606067211 */ /* 0x000fe400078f08ff */
[----:B------:R-:W-:Y:S02]  /*1a10*/  R2UR UR12, R16 ;  /* 0x00000000100c72ca */ /* 0x000fe400000e0000 */
[----:B------:R-:W-:Y:S01]  /*1a20*/  R2UR UR13, R17 ;  /* 0x00000000110d72ca */ /* 0x000fe200000e0000 */
[----:B-1----:R-:W-:Y:S01]  /*1a30*/  IMAD.WIDE R22, R3, 0x8, R4 ;  /* 0x0000000803167825 */ /* 0x002fe200078e0204 */
[----:B------:R-:W-:Y:S02]  /*1a40*/  LEA.HI R3, R7, R7, RZ, 0x1 ;  /* 0x0000000707037211 */ /* 0x000fe400078f08ff */
[----:B------:R-:W-:-:S02]  /*1a50*/  SHF.R.S32.HI R7, RZ, 0x1, R6 ;  /* 0x00000001ff077819 */ /* 0x000fc40000011406 */
[----:B------:R-:W-:Y:S01]  /*1a60*/  SHF.R.S32.HI R3, RZ, 0x1, R3 ;  /* 0x00000001ff037819 */ /* 0x000fe20000011403 */
[----:B------:R-:W5:Y:S02]  /*1a70*/  LDG.E R26, desc[UR4][R22.64] ;  /* 0x00000004161a7981 */ /* 0x000f64000c1e1900 */
[----:B------:R-:W-:-:S05]  /*1a80*/  IMAD.WIDE R6, R7, 0x8, R4 ;  /* 0x0000000807067825 */ /* 0x000fca00078e0204 */
[----:B------:R-:W5:Y:S01]  /*1a90*/  LDG.E R28, desc[UR8][R6.64] ;  /* 0x00000008061c7981 */ /* 0x000f62000c1e1900 */
[----:B--2---:R-:W-:-:S04]  /*1aa0*/  PRMT R24, R8, 0x7771, RZ ;  /* 0x0000777108187816 */ /* 0x004fc800000000ff */
[----:B------:R-:W-:Y:S02]  /*1ab0*/  ISETP.NE.AND P4, PT, R24, RZ, PT ;  /* 0x000000ff1800720c */ /* 0x000fe40003f85270 */
[----:B---3--:R-:W-:-:S04]  /*1ac0*/  PRMT R24, R11, 0x7771, RZ ;  /* 0x000077710b187816 */ /* 0x008fc800000000ff */
[----:B------:R-:W-:Y:S02]  /*1ad0*/  ISETP.NE.AND P5, PT, R24, RZ, PT ;  /* 0x000000ff1800720c */ /* 0x000fe40003fa5270 */
[----:B----4-:R-:W-:-:S04]  /*1ae0*/  PRMT R14, R10, 0x7771, RZ ;  /* 0x000077710a0e7816 */ /* 0x010fc800000000ff */
[----:B------:R-:W-:Y:S02]  /*1af0*/  ISETP.NE.AND P0, PT, R14, RZ, PT ;  /* 0x000000ff0e00720c */ /* 0x000fe40003f05270 */
[----:B-----5:R-:W-:Y:S02]  /*1b00*/  PRMT R15, R9, 0x7771, RZ ;  /* 0x00007771090f7816 */ /* 0x020fe400000000ff */
[C---:B------:R-:W-:Y:S02]  /*1b10*/  @P4 R2UR UR6, R16.reuse ;  /* 0x00000000100642ca */ /* 0x040fe400000e0000 */
[----:B------:R-:W-:Y:S02]  /*1b20*/  @P4 R2UR UR7, R17 ;  /* 0x00000000110742ca */ /* 0x000fe400000e0000 */
[----:B------:R-:W-:Y:S02]  /*1b30*/  ISETP.NE.AND P1, PT, R15, RZ, PT ;  /* 0x000000ff0f00720c */ /* 0x000fe40003f25270 */
[----:B------:R-:W-:-:S02]  /*1b40*/  @P5 R2UR UR10, R16 ;  /* 0x00000000100a52ca */ /* 0x000fc400000e0000 */
[----:B------:R-:W-:Y:S02]  /*1b50*/  @P5 R2UR UR11, R17 ;  /* 0x00000000110b52ca */ /* 0x000fe400000e0000 */
[----:B------:R-:W-:-:S04]  /*1b60*/  PRMT R13, R12, 0x7771, RZ ;  /* 0x000077710c0d7816 */ /* 0x000fc800000000ff */
[----:B------:R-:W-:Y:S01]  /*1b70*/  ISETP.NE.AND P2, PT, R13, RZ, PT ;  /* 0x000000ff0d00720c */ /* 0x000fe20003f45270 */
[----:B------:R0:W2:Y:S01]  /*1b80*/  @P4 LDG.E R24, desc[UR6][R22.64+0x4] ;  /* 0x0000040616184981 */ /* 0x0000a2000c1e1900 */
[----:B------:R-:W-:Y:S02]  /*1b90*/  @P0 R2UR UR14, R16 ;  /* 0x00000000100e02ca */ /* 0x000fe400000e0000 */
[----:B------:R-:W-:Y:S02]  /*1ba0*/  @P0 R2UR UR15, R17 ;  /* 0x00000000110f02ca */ /* 0x000fe400000e0000 */
[----:B------:R-:W-:Y:S01]  /*1bb0*/  LEA.HI R13, R0, R0, RZ, 0x1 ;  /* 0x00000000000d7211 */ /* 0x000fe200078f08ff */
[----:B------:R-:W-:Y:S01]  /*1bc0*/  IMAD.WIDE R14, R3, 0x8, R4 ;  /* 0x00000008030e7825 */ /* 0x000fe200078e0204 */
[----:B------:R-:W3:Y:S01]  /*1bd0*/  @P5 LDG.E R0, desc[UR10][R6.64+0x4] ;  /* 0x0000040a06005981 */ /* 0x000ee2000c1e1900 */
[----:B------:R-:W-:Y:S02]  /*1be0*/  @P1 R2UR UR6, R16 ;  /* 0x00000000100612ca */ /* 0x000fe400000e0000 */
[----:B------:R-:W-:Y:S01]  /*1bf0*/  SHF.R.S32.HI R3, RZ, 0x1, R13 ;  /* 0x00000001ff037819 */ /* 0x000fe2000001140d */
[----:B------:R-:W4:Y:S01]  /*1c00*/  LDG.E R36, desc[UR12][R14.64] ;  /* 0x0000000c0e247981 */ /* 0x000f22000c1e1900 */
[----:B------:R-:W-:-:S02]  /*1c10*/  @P1 R2UR UR7, R17 ;  /* 0x00000000110712ca */ /* 0x000fc400000e0000 */
[----:B------:R-:W-:Y:S01]  /*1c20*/  LEA.HI R13, R2, R2, RZ, 0x1 ;  /* 0x00000002020d7211 */ /* 0x000fe200078f08ff */
[----:B------:R-:W-:Y:S01]  /*1c30*/  IMAD.WIDE R2, R3, 0x8, R4 ;  /* 0x0000000803027825 */ /* 0x000fe200078e0204 */
[----:B------:R-:W-:Y:S01]  /*1c40*/  @P2 R2UR UR10, R16 ;  /* 0x00000000100a22ca */ /* 0x000fe200000e0000 */
[----:B------:R-:W5:Y:S01]  /*1c50*/  @P0 LDG.E R32, desc[UR14][R14.64+0x4] ;  /* 0x0000040e0e200981 */ /* 0x000f62000c1e1900 */
[----:B------:R-:W-:Y:S02]  /*1c60*/  @P2 R2UR UR11, R17 ;  /* 0x00000000110b22ca */ /* 0x000fe400000e0000 */
[----:B------:R-:W-:Y:S01]  /*1c70*/  SHF.R.S32.HI R13, RZ, 0x1, R13 ;  /* 0x00000001ff0d7819 */ /* 0x000fe2000001140d */
[----:B------:R-:W5:Y:S04]  /*1c80*/  LDG.E R30, desc[UR4][R2.64] ;  /* 0x00000004021e7981 */ /* 0x000f68000c1e1900 */
[----:B0-----:R-:W-:-:S02]  /*1c90*/  IMAD.WIDE R22, R13, 0x8, R4 ;  /* 0x000000080d167825 */ /* 0x001fc400078e0204 */
[----:B------:R0:W5:Y:S01]  /*1ca0*/  @P1 LDG.E R13, desc[UR6][R2.64+0x4] ;  /* 0x00000406020d1981 */ /* 0x000162000c1e1900 */
[----:B------:R-:W0:Y:S03]  /*1cb0*/  LDC.64 R4, c[0x0][0x3f0] ;  /* 0x0000fc00ff047b82 */ /* 0x000e260000000a00 */
[----:B------:R-:W5:Y:S04]  /*1cc0*/  @P2 LDG.E R34, desc[UR10][R22.64+0x4] ;  /* 0x0000040a16222981 */ /* 0x000f68000c1e1900 */
[----:B------:R1:W5:Y:S01]  /*1cd0*/  LDG.E R27, desc[UR8][R22.64] ;  /* 0x00000008161b7981 */ /* 0x000362000c1e1900 */
[----:B------:R-:W1:Y:S01]  /*1ce0*/  LDCU UR4, c[0x0][0x3f0] ;  /* 0x00007e00ff0477ac */ /* 0x000e620008000800 */
[----:B------:R-:W-:-:S02]  /*1cf0*/  PRMT R8, R8, 0x7770, RZ ;  /* 0x0000777008087816 */ /* 0x000fc400000000ff */
[----:B------:R-:W-:Y:S02]  /*1d00*/  PRMT R10, R10, 0x7770, RZ ;  /* 0x000077700a0a7816 */ /* 0x000fe400000000ff */
[----:B------:R-:W-:Y:S02]  /*1d10*/  ISETP.NE.AND P3, PT, R8, RZ, PT ;  /* 0x000000ff0800720c */ /* 0x000fe40003f65270 */
[----:B------:R-:W-:Y:S02]  /*1d20*/  PRMT R11, R11, 0x7770, RZ ;  /* 0x000077700b0b7816 */ /* 0x000fe400000000ff */
[----:B------:R-:W-:Y:S01]  /*1d30*/  PRMT R12, R12, 0x7770, RZ ;  /* 0x000077700c0c7816 */ /* 0x000fe200000000ff */
[-C--:B0-----:R-:W-:Y:S01]  /*1d40*/  FMUL R3, R26, R5.reuse ;  /* 0x000000051a037220 */ /* 0x081fe20000400000 */
[----:B-1----:R-:W-:Y:S01]  /*1d50*/  IMAD.U32 R8, RZ, RZ, UR4 ;  /* 0x00000004ff087e24 */ /* 0x002fe2000f8e00ff */
[----:B------:R-:W-:Y:S01]  /*1d60*/  MOV R6, UR4 ;  /* 0x0000000400067c02 */ /* 0x000fe20008000f00 */
[----:B------:R-:W-:Y:S01]  /*1d70*/  FMUL R25, R28, R5 ;  /* 0x000000051c197220 */ /* 0x000fe20000400000 */
[----:B------:R-:W-:-:S02]  /*1d80*/  PRMT R9, R9, 0x7770, RZ ;  /* 0x0000777009097816 */ /* 0x000fc400000000ff */
[----:B------:R-:W-:Y:S02]  /*1d90*/  MOV R22, UR4 ;  /* 0x0000000400167c02 */ /* 0x000fe40008000f00 */
[----:B------:R-:W-:Y:S01]  /*1da0*/  MOV R7, UR4 ;  /* 0x0000000400077c02 */ /* 0x000fe20008000f00 */
[-C--:B--2---:R-:W-:Y:S01]  /*1db0*/  @P4 FMUL R6, R24, R5.reuse ;  /* 0x0000000518064220 */ /* 0x084fe20000400000 */
[----:B------:R-:W-:Y:S01]  /*1dc0*/  ISETP.NE.AND P4, PT, R11, RZ, PT ;  /* 0x000000ff0b00720c */ /* 0x000fe20003f85270 */
[-C--:B---3--:R-:W-:Y:S01]  /*1dd0*/  @P5 FMUL R8, R0, R5.reuse ;  /* 0x0000000500085220 */ /* 0x088fe20000400000 */
[----:B------:R-:W-:Y:S02]  /*1de0*/  ISETP.NE.AND P5, PT, R10, RZ, PT ;  /* 0x000000ff0a00720c */ /* 0x000fe40003fa5270 */
[----:B------:R-:W-:Y:S01]  /*1df0*/  FSEL R10, R3, R4, P3 ;  /* 0x00000004030a7208 */ /* 0x000fe20001800000 */
[----:B----4-:R-:W-:Y:S01]  /*1e00*/  FMUL R23, R36, R5 ;  /* 0x0000000524177220 */ /* 0x010fe20000400000 */
[----:B------:R-:W-:-:S02]  /*1e10*/  ISETP.NE.AND P3, PT, R12, RZ, PT ;  /* 0x000000ff0c00720c */ /* 0x000fc40003f65270 */
[-C--:B------:R-:W-:Y:S02]  /*1e20*/  FSEL R25, R25, R4.reuse, P4 ;  /* 0x0000000419197208 */ /* 0x080fe40002000000 */
[----:B------:R-:W-:Y:S01]  /*1e30*/  FMNMX3 R0, R10, -INF , R6, !PT ;  /* 0xff8000000a007876 */ /* 0x000fe20007800006 */
[-C--:B-----5:R-:W-:Y:S01]  /*1e40*/  @P0 FMUL R22, R32, R5.reuse ;  /* 0x0000000520160220 */ /* 0x0a0fe20000400000 */
[----:B------:R-:W-:Y:S02]  /*1e50*/  ISETP.NE.AND P0, PT, R9, RZ, PT ;  /* 0x000000ff0900720c */ /* 0x000fe40003f05270 */
[----:B------:R-:W-:Y:S01]  /*1e60*/  FSEL R23, R23, R4, P5 ;  /* 0x0000000417177208 */ /* 0x000fe20002800000 */
[----:B------:R-:W-:Y:S01]  /*1e70*/  FMUL R9, R30, R5 ;  /* 0x000000051e097220 */ /* 0x000fe20000400000 */
[----:B------:R-:W-:Y:S01]  /*1e80*/  FMNMX3 R0, R0, R25, R8, !PT ;  /* 0x0000001900007276 */ /* 0x000fe20007800008 */
[----:B------:R-:W-:-:S03]  /*1e90*/  IMAD.U32 R24, RZ, RZ, UR4 ;  /* 0x00000004ff187e24 */ /* 0x000fc6000f8e00ff */
[----:B------:R-:W-:Y:S01]  /*1ea0*/  FSEL R9, R9, R4, P0 ;  /* 0x0000000409097208 */ /* 0x000fe20000000000 */
[----:B------:R-:W-:Y:S01]  /*1eb0*/  @P1 FMUL R24, R13, R5 ;  /* 0x000000050d181220 */ /* 0x000fe20000400000 */
[----:B------:R-:W-:Y:S01]  /*1ec0*/  FMNMX3 R0, R0, R23, R22, !PT ;  /* 0x0000001700007276 */ /* 0x000fe20007800016 */
[----:B------:R-:W-:Y:S01]  /*1ed0*/  UMOV UR4, 0xffffffff ;  /* 0xffffffff00047882 */ /* 0x000fe20000000000 */
[----:B------:R-:W-:Y:S02]  /*1ee0*/  @P2 FMUL R7, R34, R5 ;  /* 0x0000000522072220 */ /* 0x000fe40000400000 */
[----:B------:R-:W-:Y:S01]  /*1ef0*/  FMNMX3 R0, R0, R9, R24, !PT ;  /* 0x0000000900007276 */ /* 0x000fe20007800018 */
[----:B------:R-:W-:-:S05]  /*1f00*/  @P3 FMUL R4, R27, R5 ;  /* 0x000000051b043220 */ /* 0x000fca0000400000 */
[----:B------:R-:W-:Y:S01]  /*1f10*/  FMNMX3 R13, R0, R4, R7, !PT ;  /* 0x00000004000d7276 */ /* 0x000fe20007800007 */
[----:B------:R-:W-:Y:S06]  /*1f20*/  BRA.DIV UR4, `(.L_x_8364) ;  /* 0x0000001604587947 */ /* 0x000fec000b800000 */
[----:B------:R-:W0:Y:S01]  /*1f30*/  SHFL.BFLY PT, R14, R13, 0x10, 0x1f ;  /* 0x0e001f000d0e7f89 */ /* 0x000e2200000e0000 */
        /* <DEDUP_REMOVED lines=10> */
[----:B------:R-:W-:-:S04]  /*1fe0*/  IMAD.MOV.U32 R14, RZ, RZ, 0x3bbb989d ;  /* 0x3bbb989dff0e7424 */ /* 0x000fc800078e00ff */
[--C-:B------:R-:W-:Y:S01]  /*1ff0*/  FADD R11, R10, -R27.reuse ;  /* 0x8000001b0a0b7221 */ /* 0x100fe20000000000 */
[----:B------:R-:W-:Y:S01]  /*2000*/  FADD R13, -R27, R6 ;  /* 0x000000061b0d7221 */ /* 0x000fe20000000100 */
[--C-:B------:R-:W-:Y:S01]  /*2010*/  FADD R25, R25, -R27.reuse ;  /* 0x8000001b19197221 */ /* 0x100fe20000000000 */
[----:B------:R-:W-:Y:S01]  /*2020*/  FADD R15, -R27, R8 ;  /* 0x000000081b0f7221 */ /* 0x000fe20000000100 */
[-C--:B------:R-:W-:Y:S01]  /*2030*/  FFMA.SAT R10, R11, R14.reuse, 0.5 ;  /* 0x3f0000000b0a7423 */ /* 0x080fe2000000200e */
[--C-:B------:R-:W-:Y:S01]  /*2040*/  FADD R23, R23, -R27.reuse ;  /* 0x8000001b17177221 */ /* 0x100fe20000000000 */
[--C-:B------:R-:W-:Y:S01]  /*2050*/  FADD R29, R9, -R27.reuse ;  /* 0x8000001b091d7221 */ /* 0x100fe20000000000 */
[----:B------:R-:W-:Y:S01]  /*2060*/  FADD R9, R4, -R27 ;  /* 0x8000001b04097221 */ /* 0x000fe20000000000 */
[-C--:B------:R-:W-:Y:S01]  /*2070*/  FFMA.RM R6, R10, R5.reuse, 12582913 ;  /* 0x4b4000010a067423 */ /* 0x080fe20000004005 */
[-C--:B------:R-:W-:Y:S01]  /*2080*/  FFMA.SAT R10, R13, R14.reuse, 0.5 ;  /* 0x3f0000000d0a7423 */ /* 0x080fe2000000200e */
[-C--:B------:R-:W-:Y:S01]  /*2090*/  FFMA.SAT R4, R29, R14.reuse, 0.5 ;  /* 0x3f0000001d047423 */ /* 0x080fe2000000200e */
[----:B------:R-:W-:Y:S01]  /*20a0*/  FADD R31, -R27, R24 ;  /* 0x000000181b1f7221 */ /* 0x000fe20000000100 */
[----:B------:R-:W-:Y:S01]  /*20b0*/  FADD R0, R6, -12583039 ;  /* 0xcb40007f06007421 */ /* 0x000fe20000000000 */
[-C--:B------:R-:W-:Y:S01]  /*20c0*/  FFMA.RM R3, R10, R5.reuse, 12582913 ;  /* 0x4b4000010a037423 */ /* 0x080fe20000004005 */
[-C--:B------:R-:W-:Y:S01]  /*20d0*/  FFMA.SAT R10, R25, R14.reuse, 0.5 ;  /* 0x3f000000190a7423 */ /* 0x080fe2000000200e */
[-C--:B------:R-:W-:Y:S01]  /*20e0*/  FFMA.RM R4, R4, R5.reuse, 12582913 ;  /* 0x4b40000104047423 */ /* 0x080fe20000004005 */
[----:B------:R-:W-:Y:S01]  /*20f0*/  FFMA R0, R11, 1.4426950216293334961, -R0 ;  /* 0x3fb8aa3b0b007823 */ /* 0x000fe20000000800 */
[----:B------:R-:W-:Y:S01]  /*2100*/  FADD R2, R3, -12583039 ;  /* 0xcb40007f03027421 */ /* 0x000fe20000000000 */
[----:B------:R-:W-:Y:S01]  /*2110*/  FFMA.RM R10, R10, R5, 12582913 ;  /* 0x4b4000010a0a7423 */ /* 0x000fe20000004005 */
[-C--:B------:R-:W-:Y:S01]  /*2120*/  FFMA.SAT R30, R9, R14.reuse, 0.5 ;  /* 0x3f000000091e7423 */ /* 0x080fe2000000200e */
[----:B------:R-:W-:Y:S01]  /*2130*/  FFMA R11, R11, 1.925963033500011079e-08, R0 ;  /* 0x32a570600b0b7823 */ /* 0x000fe20000000000 */
[----:B------:R-:W-:Y:S01]  /*2140*/  FFMA R2, R13, 1.4426950216293334961, -R2 ;  /* 0x3fb8aa3b0d027823 */ /* 0x000fe20000000802 */
[----:B------:R-:W-:Y:S01]  /*2150*/  FADD R12, R10, -12583039 ;  /* 0xcb40007f0a0c7421 */ /* 0x000fe20000000000 */
[----:B------:R-:W-:Y:S01]  /*2160*/  FFMA.SAT R0, R15, R14, 0.5 ;  /* 0x3f0000000f007423 */ /* 0x000fe2000000200e */
[----:B------:R-:W-:-:S02]  /*2170*/  IMAD.SHL.U32 R6, R6, 0x800000, RZ ;  /* 0x0080000006067824 */ /* 0x000fc400078e00ff */
[----:B------:R-:W-:Y:S01]  /*2180*/  FFMA R8, R13, 1.925963033500011079e-08, R2 ;  /* 0x32a570600d087823 */ /* 0x000fe20000000002 */
[-C--:B------:R-:W-:Y:S01]  /*2190*/  FFMA.SAT R2, R23, R14.reuse, 0.5 ;  /* 0x3f00000017027423 */ /* 0x080fe2000000200e */
[C---:B------:R-:W-:Y:S01]  /*21a0*/  FFMA R12, R25.reuse, 1.4426950216293334961, -R12 ;  /* 0x3fb8aa3b190c7823 */ /* 0x040fe2000000080c */
[-C--:B------:R-:W-:Y:S01]  /*21b0*/  FFMA.RM R0, R0, R5.reuse, 12582913 ;  /* 0x4b40000100007423 */ /* 0x080fe20000004005 */
[----:B------:R-:W-:Y:S01]  /*21c0*/  MUFU.EX2 R11, R11 ;  /* 0x0000000b000b7308 */ /* 0x000fe20000000800 */
[-C--:B------:R-:W-:Y:S01]  /*21d0*/  FFMA.RM R2, R2, R5.reuse, 12582913 ;  /* 0x4b40000102027423 */ /* 0x080fe20000004005 */
[----:B------:R-:W-:Y:S01]  /*21e0*/  FFMA R13, R25, 1.925963033500011079e-08, R12 ;  /* 0x32a57060190d7823 */ /* 0x000fe2000000000c */
[C---:B------:R-:W-:Y:S01]  /*21f0*/  FADD R25, -R27.reuse, R22 ;  /* 0x000000161b197221 */ /* 0x040fe20000000100 */
[----:B------:R-:W-:Y:S01]  /*2200*/  FADD R26, R0, -12583039 ;  /* 0xcb40007f001a7421 */ /* 0x000fe20000000000 */
[----:B------:R-:W-:Y:S01]  /*2210*/  FADD R12, R2, -12583039 ;  /* 0xcb40007f020c7421 */ /* 0x000fe20000000000 */
[----:B------:R-:W-:Y:S01]  /*2220*/  FADD R27, -R27, R7 ;  /* 0x000000071b1b7221 */ /* 0x000fe20000000100 */
[-C--:B------:R-:W-:Y:S01]  /*2230*/  FFMA.SAT R28, R25, R14.reuse, 0.5 ;  /* 0x3f000000191c7423 */ /* 0x080fe2000000200e */
[----:B------:R-:W-:Y:S01]  /*2240*/  FFMA R26, R15, 1.4426950216293334961, -R26 ;  /* 0x3fb8aa3b0f1a7823 */ /* 0x000fe2000000081a */
[----:B------:R-:W-:Y:S01]  /*2250*/  FFMA R22, R23, 1.4426950216293334961, -R12 ;  /* 0x3fb8aa3b17167823 */ /* 0x000fe2000000080c */
[----:B------:R-:W0:Y:S01]  /*2260*/  MUFU.EX2 R8, R8 ;  /* 0x0000000800087308 */ /* 0x000e220000000800 */
[-C--:B------:R-:W-:Y:S01]  /*2270*/  FFMA.RM R12, R28, R5.reuse, 12582913 ;  /* 0x4b4000011c0c7423 */ /* 0x080fe20000004005 */
[----:B------:R-:W-:Y:S01]  /*2280*/  FFMA R15, R15, 1.925963033500011079e-08, R26 ;  /* 0x32a570600f0f7823 */ /* 0x000fe2000000001a */
[----:B------:R-:W-:Y:S01]  /*2290*/  FFMA R26, R23, 1.925963033500011079e-08, R22 ;  /* 0x32a57060171a7823 */ /* 0x000fe20000000016 */
[-C--:B------:R-:W-:Y:S01]  /*22a0*/  FFMA.SAT R28, R31, R14.reuse, 0.5 ;  /* 0x3f0000001f1c7423 */ /* 0x080fe2000000200e */
[----:B------:R-:W-:Y:S01]  /*22b0*/  FADD R22, R12, -12583039 ;  /* 0xcb40007f0c167421 */ /* 0x000fe20000000000 */
[----:B------:R-:W-:Y:S01]  /*22c0*/  FFMA.SAT R32, R27, R14, 0.5 ;  /* 0x3f0000001b207423 */ /* 0x000fe2000000200e */
[-C--:B------:R-:W-:Y:S01]  /*22d0*/  FFMA.RM R14, R30, R5.reuse, 12582913 ;  /* 0x4b4000011e0e7423 */ /* 0x080fe20000004005 */
[-C--:B------:R-:W-:Y:S01]  /*22e0*/  FFMA.RM R23, R28, R5.reuse, 12582913 ;  /* 0x4b4000011c177423 */ /* 0x080fe20000004005 */
[----:B------:R-:W-:Y:S01]  /*22f0*/  FFMA R22, R25, 1.4426950216293334961, -R22 ;  /* 0x3fb8aa3b19167823 */ /* 0x000fe20000000816 */
[----:B------:R-:W1:Y:S01]  /*2300*/  MUFU.EX2 R13, R13 ;  /* 0x0000000d000d7308 */ /* 0x000e620000000800 */
[----:B------:R-:W-:Y:S01]  /*2310*/  SHF.L.U32 R3, R3, 0x17, RZ ;  /* 0x0000001703037819 */ /* 0x000fe200000006ff */
[----:B------:R-:W-:Y:S01]  /*2320*/  FADD R30, R23, -12583039 ;  /* 0xcb40007f171e7421 */ /* 0x000fe20000000000 */
[----:B------:R-:W-:Y:S01]  /*2330*/  FFMA R25, R25, 1.925963033500011079e-08, R22 ;  /* 0x32a5706019197823 */ /* 0x000fe20000000016 */
[----:B------:R-:W-:Y:S01]  /*2340*/  FADD R22, R4, -12583039 ;  /* 0xcb40007f04167421 */ /* 0x000fe20000000000 */
[----:B------:R-:W-:Y:S01]  /*2350*/  SHF.L.U32 R12, R12, 0x17, RZ ;  /* 0x000000170c0c7819 */ /* 0x000fe200000006ff */
[----:B------:R-:W-:Y:S01]  /*2360*/  FFMA R30, R31, 1.4426950216293334961, -R30 ;  /* 0x3fb8aa3b1f1e7823 */ /* 0x000fe2000000081e */
[----:B0-----:R-:W-:Y:S01]  /*2370*/  FMUL R8, R3, R8 ;  /* 0x0000000803087220 */ /* 0x001fe20000400000 */
[----:B------:R-:W-:Y:S01]  /*2380*/  FFMA R28, R29, 1.4426950216293334961, -R22 ;  /* 0x3fb8aa3b1d1c7823 */ /* 0x000fe20000000816 */
[----:B------:R0:W-:Y:S01]  /*2390*/  MUFU.EX2 R24, R26 ;  /* 0x0000001a00187308 */ /* 0x0001e20000000800 */
[----:B------:R-:W-:Y:S01]  /*23a0*/  FFMA.RM R22, R32, R5, 12582913 ;  /* 0x4b40000120167423 */ /* 0x000fe20000004005 */
[----:B------:R-:W-:-:S06]  /*23b0*/  FFMA R30, R31, 1.925963033500011079e-08, R30 ;  /* 0x32a570601f1e7823 */ /* 0x000fcc000000001e */
[----:B------:R-:W2:Y:S01]  /*23c0*/  MUFU.EX2 R15, R15 ;  /* 0x0000000f000f7308 */ /* 0x000ea20000000800 */
[----:B0-----:R-:W-:Y:S01]  /*23d0*/  FFMA R26, R29, 1.925963033500011079e-08, R28 ;  /* 0x32a570601d1a7823 */ /* 0x001fe2000000001c */
[----:B------:R-:W-:-:S04]  /*23e0*/  FADD R28, R14, -12583039 ;  /* 0xcb40007f0e1c7421 */ /* 0x000fc80000000000 */
[C---:B------:R-:W-:Y:S01]  /*23f0*/  FFMA R32, R9.reuse, 1.4426950216293334961, -R28 ;  /* 0x3fb8aa3b09207823 */ /* 0x040fe2000000081c */
[----:B------:R-:W-:Y:S02]  /*2400*/  IMAD.SHL.U32 R28, R10, 0x800000, RZ ;  /* 0x008000000a1c7824 */ /* 0x000fe400078e00ff */
[----:B------:R-:W-:Y:S01]  /*2410*/  FMUL R10, R6, R11 ;  /* 0x0000000b060a7220 */ /* 0x000fe20000400000 */
[----:B------:R-:W0:Y:S01]  /*2420*/  MUFU.EX2 R25, R25 ;  /* 0x0000001900197308 */ /* 0x000e220000000800 */
[----:B------:R-:W-:Y:S01]  /*2430*/  FFMA R32, R9, 1.925963033500011079e-08, R32 ;  /* 0x32a5706009207823 */ /* 0x000fe20000000020 */
[----:B-1----:R-:W-:Y:S01]  /*2440*/  FMUL R9, R28, R13 ;  /* 0x0000000d1c097220 */ /* 0x002fe20000400000 */
[----:B------:R-:W-:Y:S01]  /*2450*/  FADD R5, RZ, R10 ;  /* 0x0000000aff057221 */ /* 0x000fe20000000000 */
[----:B------:R-:W-:Y:S01]  /*2460*/  FADD R28, R22, -12583039 ;  /* 0xcb40007f161c7421 */ /* 0x000fe20000000000 */
[----:B------:R-:W-:Y:S01]  /*2470*/  SHF.L.U32 R6, R0, 0x17, RZ ;  /* 0x0000001700067819 */ /* 0x000fe200000006ff */
[----:B------:R-:W-:-:S02]  /*2480*/  IMAD.SHL.U32 R11, R2, 0x800000, RZ ;  /* 0x00800000020b7824 */ /* 0x000fc400078e00ff */
[----:B------:R-:W-:Y:S01]  /*2490*/  FADD R0, R5, R8 ;  /* 0x0000000805007221 */ /* 0x000fe20000000000 */
[----:B------:R-:W1:Y:S01]  /*24a0*/  MUFU.EX2 R26, R26 ;  /* 0x0000001a001a7308 */ /* 0x000e620000000800 */
[----:B------:R-:W-:Y:S01]  /*24b0*/  FFMA R28, R27, 1.4426950216293334961, -R28 ;  /* 0x3fb8aa3b1b1c7823 */ /* 0x000fe2000000081c */
[----:B--2---:R-:W-:Y:S01]  /*24c0*/  FMUL R7, R6, R15 ;  /* 0x0000000f06077220 */ /* 0x004fe20000400000 */
[----:B------:R-:W-:Y:S01]  /*24d0*/  FADD R0, R0, R9 ;  /* 0x0000000900007221 */ /* 0x000fe20000000000 */
[----:B------:R-:W-:Y:S01]  /*24e0*/  FMUL R6, R11, R24 ;  /* 0x000000180b067220 */ /* 0x000fe20000400000 */
[----:B------:R-:W-:Y:S01]  /*24f0*/  FFMA R28, R27, 1.925963033500011079e-08, R28 ;  /* 0x32a570601b1c7823 */ /* 0x000fe2000000001c */
[----:B------:R-:W-:Y:S02]  /*2500*/  IMAD.SHL.U32 R13, R4, 0x800000, RZ ;  /* 0x00800000040d7824 */ /* 0x000fe400078e00ff */
[----:B------:R-:W-:Y:S01]  /*2510*/  FADD R11, R0, R7 ;  /* 0x00000007000b7221 */ /* 0x000fe20000000000 */
[----:B------:R-:W2:Y:S01]  /*2520*/  MUFU.EX2 R3, R30 ;  /* 0x0000001e00037308 */ /* 0x000ea20000000800 */
[----:B0-----:R-:W-:Y:S01]  /*2530*/  FMUL R5, R12, R25 ;  /* 0x000000190c057220 */ /* 0x001fe20000400000 */
[----:B------:R-:W-:Y:S01]  /*2540*/  SHF.L.U32 R12, R23, 0x17, RZ ;  /* 0x00000017170c7819 */ /* 0x000fe200000006ff */
[----:B------:R-:W-:Y:S01]  /*2550*/  FADD R0, R11, R6 ;  /* 0x000000060b007221 */ /* 0x000fe20000000000 */
[----:B------:R-:W-:-:S03]  /*2560*/  SHF.L.U32 R22, R22, 0x17, RZ ;  /* 0x0000001716167819 */ /* 0x000fc600000006ff */
[----:B------:R-:W-:Y:S01]  /*2570*/  FADD R11, R0, R5 ;  /* 0x00000005000b7221 */ /* 0x000fe20000000000 */
[----:B------:R-:W0:Y:S01]  /*2580*/  MUFU.EX2 R2, R32 ;  /* 0x0000002000027308 */ /* 0x000e220000000800 */
[----:B-1----:R-:W-:Y:S01]  /*2590*/  FMUL R4, R13, R26 ;  /* 0x0000001a0d047220 */ /* 0x002fe20000400000 */
[----:B------:R-:W-:-:S03]  /*25a0*/  IMAD.SHL.U32 R13, R14, 0x800000, RZ ;  /* 0x008000000e0d7824 */ /* 0x000fc600078e00ff */
[----:B------:R-:W-:-:S03]  /*25b0*/  FADD R0, R11, R4 ;  /* 0x000000040b007221 */ /* 0x000fc60000000000 */
[----:B------:R-:W1:Y:S01]  /*25c0*/  MUFU.EX2 R15, R28 ;  /* 0x0000001c000f7308 */ /* 0x000e620000000800 */
[----:B--2---:R-:W-:-:S04]  /*25d0*/  FMUL R3, R12, R3 ;  /* 0x000000030c037220 */ /* 0x004fc80000400000 */
        /* <DEDUP_REMOVED lines=14> */
.L_x_8397:
        /* <DEDUP_REMOVED lines=12> */
[----:B------:R-:W-:Y:S05]  /*2780*/  CALL.REL.NOINC `($__internal_122_$__cuda_sm3x_div_rn_noftz_f32_slowpath) ;  /* 0x0000001400dc7944 */ /* 0x000fea0003c00000 */
[----:B------:R-:W-:-:S07]  /*2790*/  MOV R12, R22 ;  /* 0x00000016000c7202 */ /* 0x000fce0000000f00 */
.L_x_8366:
[----:B------:R-:W-:Y:S05]  /*27a0*/  BSYNC.RECONVERGENT B3 ;  /* 0x0000000000037941 */ /* 0x000fea0003800200 */
.L_x_8365:
        /* <DEDUP_REMOVED lines=12> */
[----:B------:R-:W-:Y:S05]  /*2870*/  CALL.REL.NOINC `($__internal_122_$__cuda_sm3x_div_rn_noftz_f32_slowpath) ;  /* 0x0000001400a07944 */ /* 0x000fea0003c00000 */
[----:B------:R-:W-:-:S07]  /*2880*/  IMAD.MOV.U32 R13, RZ, RZ, R22 ;  /* 0x000000ffff0d7224 */ /* 0x000fce00078e0016 */
.L_x_8368:
[----:B------:R-:W-:Y:S05]  /*2890*/  BSYNC.RECONVERGENT B3 ;  /* 0x0000000000037941 */ /* 0x000fea0003800200 */
.L_x_8367:
        /* <DEDUP_REMOVED lines=12> */
[----:B------:R-:W-:Y:S05]  /*2960*/  CALL.REL.NOINC `($__internal_122_$__cuda_sm3x_div_rn_noftz_f32_slowpath) ;  /* 0x0000001400647944 */ /* 0x000fea0003c00000 */
[----:B------:R-:W-:-:S07]  /*2970*/  MOV R8, R22 ;  /* 0x0000001600087202 */ /* 0x000fce0000000f00 */
.L_x_8370:
[----:B------:R-:W-:Y:S05]  /*2980*/  BSYNC.RECONVERGENT B3 ;  /* 0x0000000000037941 */ /* 0x000fea0003800200 */
.L_x_8369:
        /* <DEDUP_REMOVED lines=14> */
.L_x_8372:
[----:B------:R-:W-:Y:S05]  /*2a70*/  BSYNC.RECONVERGENT B3 ;  /* 0x0000000000037941 */ /* 0x000fea0003800200 */
.L_x_8371:
        /* <DEDUP_REMOVED lines=14> */
.L_x_8374:
[----:B------:R-:W-:Y:S05]  /*2b60*/  BSYNC.RECONVERGENT B3 ;  /* 0x0000000000037941 */ /* 0x000fea0003800200 */
.L_x_8373:
        /* <DEDUP_REMOVED lines=14> */
.L_x_8376:
[----:B------:R-:W-:Y:S05]  /*2c50*/  BSYNC.RECONVERGENT B3 ;  /* 0x0000000000037941 */ /* 0x000fea0003800200 */
.L_x_8375:
        /* <DEDUP_REMOVED lines=14> */
.L_x_8378:
[----:B------:R-:W-:Y:S05]  /*2d40*/  BSYNC.RECONVERGENT B3 ;  /* 0x0000000000037941 */ /* 0x000fea0003800200 */
.L_x_8377:
        /* <DEDUP_REMOVED lines=14> */
.L_x_8380:
[----:B------:R-:W-:Y:S05]  /*2e30*/  BSYNC.RECONVERGENT B3 ;  /* 0x0000000000037941 */ /* 0x000fea0003800200 */
.L_x_8379:
        /* <DEDUP_REMOVED lines=14> */
.L_x_8382:
[----:B------:R-:W-:Y:S05]  /*2f20*/  BSYNC.RECONVERGENT B3 ;  /* 0x0000000000037941 */ /* 0x000fea0003800200 */
.L_x_8381:
        /* <DEDUP_REMOVED lines=14> */
.L_x_8384:
[----:B------:R-:W-:Y:S05]  /*3010*/  BSYNC.RECONVERGENT B3 ;  /* 0x0000000000037941 */ /* 0x000fea0003800200 */
.L_x_8383:
        /* <DEDUP_REMOVED lines=13> */
[C---:B------:R-:W-:Y:S01]  /*30f0*/  IADD3 R11, P4, PT, R2.reuse, 0x100, RZ ;  /* 0x00000100020b7810 */ /* 0x040fe20007f9e0ff */
[--C-:B------:R-:W-:Y:S01]  /*3100*/  IMAD.X R0, RZ, RZ, R29.reuse, P1 ;  /* 0x000000ffff007224 */ /* 0x100fe200008e061d */
[C---:B------:R-:W-:Y:S01]  /*3110*/  IADD3 R22, P2, PT, R2.reuse, 0x80, RZ ;  /* 0x0000008002167810 */ /* 0x040fe20007f5e0ff */
[--C-:B------:R-:W-:Y:S01]  /*3120*/  IMAD.X R3, RZ, RZ, R29.reuse, P0 ;  /* 0x000000ffff037224 */ /* 0x100fe200000e061d */
[----:B------:R-:W-:Y:S01]  /*3130*/  IADD3 R23, P3, PT, R2, 0xc0, RZ ;  /* 0x000000c002177810 */ /* 0x000fe20007f7e0ff */
[----:B------:R-:W-:Y:S01]  /*3140*/  IMAD.X R2, RZ, RZ, R29, P4 ;  /* 0x000000ffff027224 */ /* 0x000fe200020e061d */
[----:B------:R-:W-:-:S02]  /*3150*/  LEA.HI R27, P0, R0, R27, RZ, 0x1 ;  /* 0x0000001b001b7211 */ /* 0x000fc400078108ff */
[-C--:B------:R-:W-:Y:S02]  /*3160*/  IADD3.X R25, PT, PT, RZ, R29.reuse, RZ, P2, !PT ;  /* 0x0000001dff197210 */ /* 0x080fe400017fe4ff */
[C---:B------:R-:W-:Y:S01]  /*3170*/  SHF.L.U64.HI R3, R28.reuse, 0x2, R3 ;  /* 0x000000021c037819 */ /* 0x040fe20000010203 */
[----:B------:R-:W-:Y:S01]  /*3180*/  IMAD.X R0, RZ, RZ, R0, P0 ;  /* 0x000000ffff007224 */ /* 0x000fe200000e0600 */
[----:B------:R-:W-:Y:S02]  /*3190*/  IADD3.X R10, PT, PT, RZ, R29, RZ, P3, !PT ;  /* 0x0000001dff0a7210 */ /* 0x000fe40001ffe4ff */
[----:B------:R-:W-:Y:S02]  /*31a0*/  SHF.L.U32 R28, R28, 0x2, RZ ;  /* 0x000000021c1c7819 */ /* 0x000fe400000006ff */
[----:B------:R-:W-:Y:S01]  /*31b0*/  LEA.HI R26, P0, R2, R11, RZ, 0x1 ;  /* 0x0000000b021a7211 */ /* 0x000fe200078108ff */
[----:B------:R-:W-:Y:S01]  /*31c0*/  IMAD.SHL.U32 R11, R27, 0x4, RZ ;  /* 0x000000041b0b7824 */ /* 0x000fe200078e00ff */
[----:B------:R-:W-:-:S02]  /*31d0*/  LEA.HI R22, P1, R25, R22, RZ, 0x1 ;  /* 0x0000001619167211 */ /* 0x000fc400078308ff */
[----:B------:R-:W-:Y:S02]  /*31e0*/  LEA.HI R24, P2, R10, R23, RZ, 0x1 ;  /* 0x000000170a187211 */ /* 0x000fe400078508ff */
[----:B------:R-:W-:Y:S02]  /*31f0*/  LOP3.LUT R28, R28, 0xfffffff8, RZ, 0xc0, !PT ;  /* 0xfffffff81c1c7812 */ /* 0x000fe400078ec0ff */
[----:B------:R-:W-:Y:S01]  /*3200*/  SHF.L.U64.HI R0, R27, 0x2, R0 ;  /* 0x000000021b007819 */ /* 0x000fe20000010200 */
[----:B------:R-:W-:Y:S01]  /*3210*/  IMAD.X R27, RZ, RZ, R2, P0 ;  /* 0x000000ffff1b7224 */ /* 0x000fe200000e0602 */
[----:B------:R-:W-:Y:S02]  /*3220*/  IADD3.X R23, PT, PT, RZ, R25, RZ, P1, !PT ;  /* 0x00000019ff177210 */ /* 0x000fe40000ffe4ff */
[----:B------:R-:W-:Y:S02]  /*3230*/  IADD3.X R25, PT, PT, RZ, R10, RZ, P2, !PT ;  /* 0x0000000aff197210 */ /* 0x000fe400017fe4ff */
[----:B------:R-:W-:-:S02]  /*3240*/  IADD3 R2, P0, PT, R28, UR52, RZ ;  /* 0x000000341c027c10 */ /* 0x000fc4000ff1e0ff */
[----:B------:R-:W-:Y:S02]  /*3250*/  LOP3.LUT R10, R11, 0xfffffff8, RZ, 0xc0, !PT ;  /* 0xfffffff80b0a7812 */ /* 0x000fe400078ec0ff */
[----:B------:R-:W-:Y:S02]  /*3260*/  IADD3.X R3, PT, PT, R3, UR53, RZ, P0, !PT ;  /* 0x0000003503037c10 */ /* 0x000fe400087fe4ff */
[----:B------:R-:W-:Y:S02]  /*3270*/  IADD3 R10, P0, PT, R10, UR52, RZ ;  /* 0x000000340a0a7c10 */ /* 0x000fe4000ff1e0ff */
[----:B------:R-:W-:Y:S01]  /*3280*/  SHF.L.U64.HI R23, R22, 0x2, R23 ;  /* 0x0000000216177819 */ /* 0x000fe20000010217 */
[----:B------:R0:W-:Y:S01]  /*3290*/  STG.E.64 desc[UR4][R2.64], R12 ;  /* 0x0000000c02007986 */ /* 0x0001e2000c101b04 */
[----:B------:R-:W-:Y:S02]  /*32a0*/  IADD3.X R11, PT, PT, R0, UR53, RZ, P0, !PT ;  /* 0x00000035000b7c10 */ /* 0x000fe400087fe4ff */
[----:B------:R-:W-:-:S02]  /*32b0*/  IADD3 R21, P0, PT, R20, R21, RZ ;  /* 0x0000001514157210 */ /* 0x000fc40007f1e0ff */
[C---:B------:R-:W-:Y:S01]  /*32c0*/  SHF.L.U64.HI R25, R24.reuse, 0x2, R25 ;  /* 0x0000000218197819 */ /* 0x040fe20000010219 */
[----:B------:R-:W-:Y:S01]  /*32d0*/  IMAD.SHL.U32 R24, R24, 0x4, RZ ;  /* 0x0000000418187824 */ /* 0x000fe200078e00ff */
[----:B------:R-:W-:Y:S01]  /*32e0*/  SHF.L.U32 R22, R22, 0x2, RZ ;  /* 0x0000000216167819 */ /* 0x000fe200000006ff */
[----:B------:R0:W-:Y:S01]  /*32f0*/  STG.E.64 desc[UR6][R10.64], R8 ;  /* 0x000000080a007986 */ /* 0x0001e2000c101b06 */
[C---:B------:R-:W-:Y:S02]  /*3300*/  SHF.L.U64.HI R27, R26.reuse, 0x2, R27 ;  /* 0x000000021a1b7819 */ /* 0x040fe4000001021b */
[----:B------:R-:W-:Y:S02]  /*3310*/  SHF.L.U32 R26, R26, 0x2, RZ ;  /* 0x000000021a1a7819 */ /* 0x000fe400000006ff */
[----:B------:R-:W-:Y:S02]  /*3320*/  LEA.HI.X.SX32 R19, R20, R19, 0x1, P0 ;  /* 0x0000001314137211 */ /* 0x000fe400000f0eff */
[----:B------:R-:W-:-:S02]  /*3330*/  ISETP.GE.U32.AND P0, PT, R21, UR50, PT ;  /* 0x0000003215007c0c */ /* 0x000fc4000bf06070 */
[C---:B------:R-:W-:Y:S02]  /*3340*/  R2UR UR9, R17.reuse ;  /* 0x00000000110972ca */ /* 0x040fe400000e0000 */
[----:B------:R-:W-:Y:S02]  /*3350*/  LOP3.LUT R22, R22, 0xfffffff8, RZ, 0xc0, !PT ;  /* 0xfffffff816167812 */ /* 0x000fe400078ec0ff */
[----:B------:R-:W-:Y:S02]  /*3360*/  R2UR UR10, R16 ;  /* 0x00000000100a72ca */ /* 0x000fe400000e0000 */
[----:B------:R-:W-:Y:S02]  /*3370*/  R2UR UR11, R17 ;  /* 0x00000000110b72ca */ /* 0x000fe400000e0000 */
[----:B------:R-:W-:Y:S02]  /*3380*/  LOP3.LUT R24, R24, 0xfffffff8, RZ, 0xc0, !PT ;  /* 0xfffffff818187812 */ /* 0x000fe400078ec0ff */
[----:B------:R-:W-:-:S02]  /*3390*/  R2UR UR12, R16 ;  /* 0x00000000100c72ca */ /* 0x000fc400000e0000 */
[----:B------:R-:W-:Y:S02]  /*33a0*/  R2UR UR13, R17 ;  /* 0x00000000110d72ca */ /* 0x000fe400000e0000 */
[----:B------:R-:W-:Y:S02]  /*33b0*/  LOP3.LUT R26, R26, 0xfffffff8, RZ, 0xc0, !PT ;  /* 0xfffffff81a1a7812 */ /* 0x000fe400078ec0ff */
[----:B------:R-:W-:Y:S02]  /*33c0*/  ISETP.GE.AND.EX P0, PT, R19, UR51, PT, P0 ;  /* 0x0000003313007c0c */ /* 0x000fe4000bf06300 */
[----:B------:R-:W-:Y:S02]  /*33d0*/  IADD3 R22, P1, PT, R22, UR52, RZ ;  /* 0x0000003416167c10 */ /* 0x000fe4000ff3e0ff */
[----:B------:R-:W-:Y:S02]  /*33e0*/  IADD3 R24, P2, PT, R24, UR52, RZ ;  /* 0x0000003418187c10 */ /* 0x000fe4000ff5e0ff */
[----:B------:R-:W-:-:S02]  /*33f0*/  IADD3 R26, P3, PT, R26, UR52, RZ ;  /* 0x000000341a1a7c10 */ /* 0x000fc4000ff7e0ff */
[----:B------:R-:W-:Y:S02]  /*3400*/  IADD3.X R23, PT, PT, R23, UR53, RZ, P1, !PT ;  /* 0x0000003517177c10 */ /* 0x000fe40008ffe4ff */
[----:B------:R-:W-:Y:S02]  /*3410*/  IADD3.X R25, PT, PT, R25, UR53, RZ, P2, !PT ;  /* 0x0000003519197c10 */ /* 0x000fe400097fe4ff */
[----:B------:R-:W-:Y:S01]  /*3420*/  IADD3.X R27, PT, PT, R27, UR53, RZ, P3, !PT ;  /* 0x000000351b1b7c10 */ /* 0x000fe20009ffe4ff */
[----:B------:R0:W-:Y:S04]  /*3430*/  STG.E.64 desc[UR8][R22.64], R14 ;  /* 0x0000000e16007986 */ /* 0x0001e8000c101b08 */
[----:B------:R0:W-:Y:S04]  /*3440*/  STG.E.64 desc[UR10][R24.64], R6 ;  /* 0x0000000618007986 */ /* 0x0001e8000c101b0a */
[----:B------:R0:W-:Y:S01]  /*3450*/  STG.E.64 desc[UR12][R26.64], R4 ;  /* 0x000000041a007986 */ /* 0x0001e2000c101b0c */
[----:B------:R-:W-:Y:S05]  /*3460*/  @!P0 BRA `(.L_x_8385) ;  /* 0xffffffcc00988947 */ /* 0x000fea000383ffff */
[----:B------:R-:W-:Y:S05]  /*3470*/  BSYNC B0 ;  /* 0x0000000000007941 */ /* 0x000fea0003800000 */
.L_x_8363:
[----:B------:R-:W-:Y:S05]  /*3480*/  EXIT ;  /* 0x000000000000794d */ /* 0x000fea0003800000 */
.L_x_8364:
[----:B------:R-:W-:Y:S01]  /*3490*/  BSSY B1, `(.L_x_8386) ;  /* 0x0000007000017945 */ /* 0x000fe20003800000 */
[----:B------:R-:W-:Y:S01]  /*34a0*/  IMAD.MOV.U32 R12, RZ, RZ, 0x10 ;  /* 0x00000010ff0c7424 */ /* 0x000fe200078e00ff */
[----:B------:R-:W-:Y:S01]  /*34b0*/  MOV R11, 0x1f ;  /* 0x0000001f000b7802 */ /* 0x000fe20000000f00 */
[----:B------:R-:W-:-:S07]  /*34c0*/  IMAD.MOV.U32 R15, RZ, RZ, -0x1 ;  /* 0xffffffffff0f7424 */ /* 0x000fce00078e00ff */
[----:B------:R-:W-:Y:S05]  /*34d0*/  WARPSYNC.COLLECTIVE R15, `(.L_x_8387) ;  /* 0x000000000f087348 */ /* 0x000fea0003c00000 */
[----:B------:R0:W1:Y:S02]  /*34e0*/  SHFL.BFLY P6, R14, R13, R12, R11 ;  /* 0x0c00000c0d0e7389 */ /* 0x00006400000c000b */
[----:B01----:R-:W-:Y:S05]  /*34f0*/  ENDCOLLECTIVE ;  /* 0x000000000000791b */ /* 0x003fea0003800000 */
.L_x_8387:
[----:B------:R-:W-:Y:S05]  /*3500*/  BSYNC B1 ;  /* 0x0000000000017941 */ /* 0x000fea0003800000 */
.L_x_8386:
[----:B------:R-:W-:Y:S01]  /*3510*/  HFMA2 R12, -RZ, RZ, 0, 4.76837158203125e-07 ;  /* 0x00000008ff0c7431 */ /* 0x000fe200000001ff */
[----:B------:R-:W-:Y:S01]  /*3520*/  FMNMX R13, R13, R14, !PT ;  /* 0x0000000e0d0d7209 */ /* 0x000fe20007800000 */
[----:B------:R-:W-:Y:S01]  /*3530*/  IMAD.MOV.U32 R11, RZ, RZ, 0x1f ;  /* 0x0000001fff0b7424 */ /* 0x000fe200078e00ff */
[----:B------:R-:W-:-:S07]  /*3540*/  MOV R15, 0xffffffff ;  /* 0xffffffff000f7802 */ /* 0x000fce0000000f00 */
[----:B------:R-:W-:Y:S05]  /*3550*/  WARPSYNC.COLLECTIVE R15, `(.L_x_8388) ;  /* 0x000000000f087348 */ /* 0x000fea0003c00000 */
[----:B------:R0:W1:Y:S02]  /*3560*/  SHFL.BFLY P6, R14, R13, R12, R11 ;  /* 0x0c00000c0d0e7389 */ /* 0x00006400000c000b */
[----:B01----:R-:W-:Y:S05]  /*3570*/  ENDCOLLECTIVE ;  /* 0x000000000000791b */ /* 0x003fea0003800000 */
.L_x_8388:
[----:B------:R-:W-:Y:S01]  /*3580*/  HFMA2 R12, -RZ, RZ, 0, 2.384185791015625e-07 ;  /* 0x00000004ff0c7431 */ /* 0x000fe200000001ff */
[----:B------:R-:W-:-:S05]  /*3590*/  FMNMX R0, R13, R14, !PT ;  /* 0x0000000e0d007209 */ /* 0x000fca0007800000 */
[----:B------:R-:W-:-:S07]  /*35a0*/  IMAD.MOV.U32 R13, RZ, RZ, R0 ;  /* 0x000000ffff0d7224 */ /* 0x000fce00078e0000 */
[----:B------:R-:W-:Y:S05]  /*35b0*/  WARPSYNC.COLLECTIVE R15, `(.L_x_8389) ;  /* 0x000000000f087348 */ /* 0x000fea0003c00000 */
[----:B------:R0:W1:Y:S02]  /*35c0*/  SHFL.BFLY P6, R14, R13, R12, R11 ;  /* 0x0c00000c0d0e7389 */ /* 0x00006400000c000b */
[----:B01----:R-:W-:Y:S05]  /*35d0*/  ENDCOLLECTIVE ;  /* 0x000000000000791b */ /* 0x003fea0003800000 */
.L_x_8389:
[----:B------:R-:W-:Y:S02]  /*35e0*/  MOV R12, 0x2 ;  /* 0x00000002000c7802 */ /* 0x000fe40000000f00 */
[----:B------:R-:W-:-:S05]  /*35f0*/  FMNMX R2, R0, R14, !PT ;  /* 0x0000000e00027209 */ /* 0x000fca0007800000 */
[----:B------:R-:W-:-:S07]  /*3600*/  IMAD.MOV.U32 R13, RZ, RZ, R2 ;  /* 0x000000ffff0d7224 */ /* 0x000fce00078e0002 */
[----:B------:R-:W-:Y:S05]  /*3610*/  WARPSYNC.COLLECTIVE R15, `(.L_x_8390) ;  /* 0x000000000f087348 */ /* 0x000fea0003c00000 */
[----:B------:R0:W1:Y:S02]  /*3620*/  SHFL.BFLY P6, R14, R13, R12, R11 ;  /* 0x0c00000c0d0e7389 */ /* 0x00006400000c000b */
[----:B01----:R-:W-:Y:S05]  /*3630*/  ENDCOLLECTIVE ;  /* 0x000000000000791b */ /* 0x003fea0003800000 */
.L_x_8390:
[----:B------:R-:W-:Y:S01]  /*3640*/  HFMA2 R12, -RZ, RZ, 0, 5.9604644775390625e-08 ;  /* 0x00000001ff0c7431 */ /* 0x000fe200000001ff */
[----:B------:R-:W-:Y:S02]  /*3650*/  FMNMX R3, R2, R14, !PT ;  /* 0x0000000e02037209 */ /* 0x000fe40007800000 */
[----:B------:R-:W-:-:S03]  /*3660*/  MOV R2, 0x437c0000 ;  /* 0x437c000000027802 */ /* 0x000fc60000000f00 */
[----:B------:R-:W-:-:S07]  /*3670*/  IMAD.MOV.U32 R13, RZ, RZ, R3 ;  /* 0x000000ffff0d7224 */ /* 0x000fce00078e0003 */
[----:B------:R-:W-:Y:S05]  /*3680*/  WARPSYNC.COLLECTIVE R15, `(.L_x_8391) ;  /* 0x000000000f087348 */ /* 0x000fea0003c00000 */
[----:B------:R0:W1:Y:S02]  /*3690*/  SHFL.BFLY P6, R14, R13, R12, R11 ;  /* 0x0c00000c0d0e7389 */ /* 0x00006400000c000b */
[----:B01----:R-:W-:Y:S05]  /*36a0*/  ENDCOLLECTIVE ;  /* 0x000000000000791b */ /* 0x003fea0003800000 */
.L_x_8391:
[----:B------:R-:W-:Y:S01]  /*36b0*/  FMNMX R5, R3, R14, !PT ;  /* 0x0000000e03057209 */ /* 0x000fe20007800000 */
[----:B------:R-:W-:-:S04]  /*36c0*/  IMAD.MOV.U32 R3, RZ, RZ, 0x3bbb989d ;  /* 0x3bbb989dff037424 */ /* 0x000fc800078e00ff */
[--C-:B------:R-:W-:Y:S01]  /*36d0*/  FADD R10, R10, -R5.reuse ;  /* 0x800000050a0a7221 */ /* 0x100fe20000000000 */
[C---:B------:R-:W-:Y:S01]  /*36e0*/  FADD R14, -R5.reuse, R6 ;  /* 0x00000006050e7221 */ /* 0x040fe20000000100 */
[----:B------:R-:W-:Y:S01]  /*36f0*/  FADD R26, -R5, R22 ;  /* 0x00000016051a7221 */ /* 0x000fe20000000100 */
[--C-:B------:R-:W-:Y:S01]  /*3700*/  FADD R22, R9, -R5.reuse ;  /* 0x8000000509167221 */ /* 0x100fe20000000000 */
[-C--:B------:R-:W-:Y:S01]  /*3710*/  FFMA.SAT R15, R10, R3.reuse, 0.5 ;  /* 0x3f0000000a0f7423 */ /* 0x080fe20000002003 */
[-C--:B------:R-:W-:Y:S01]  /*3720*/  FFMA.SAT R11, R14, R3.reuse, 0.5 ;  /* 0x3f0000000e0b7423 */ /* 0x080fe20000002003 */
[--C-:B------:R-:W-:Y:S01]  /*3730*/  FADD R6, R25, -R5.reuse ;  /* 0x8000000519067221 */ /* 0x100fe20000000000 */
[--C-:B------:R-:W-:Y:S01]  /*3740*/  FADD R0, R4, -R5.reuse ;  /* 0x8000000504007221 */ /* 0x100fe20000000000 */
[-C--:B------:R-:W-:Y:S01]  /*3750*/  FFMA.RM R15, R15, R2.reuse, 12582913 ;  /* 0x4b4000010f0f7423 */ /* 0x080fe20000004002 */
[-C--:B------:R-:W-:Y:S01]  /*3760*/  FFMA.RM R9, R11, R2.reuse, 12582913 ;  /* 0x4b4000010b097423 */ /* 0x080fe20000004002 */
[----:B------:R-:W-:Y:S01]  /*3770*/  FADD R8, -R5, R8 ;  /* 0x0000000805087221 */ /* 0x000fe20000000100 */
[----:B------:R-:W-:Y:S01]  /*3780*/  FADD R4, R23, -R5 ;  /* 0x8000000517047221 */ /* 0x000fe20000000000 */
        /* <DEDUP_REMOVED lines=8> */
[----:B------:R-:W-:Y:S01]  /*3810*/  FFMA.RM R7, R11, R2, 12582913 ;  /* 0x4b4000010b077423 */ /* 0x000fe20000004002 */
[----:B------:R-:W-:Y:S01]  /*3820*/  FFMA.SAT R11, R8, R3, 0.5 ;  /* 0x3f000000080b7423 */ /* 0x000fe20000002003 */
[----:B------:R-:W-:Y:S01]  /*3830*/  FFMA R27, R10, 1.925963033500011079e-08, R5 ;  /* 0x32a570600a1b7823 */ /* 0x000fe20000000005 */
[----:B------:R-:W-:-:S02]  /*3840*/  IMAD.SHL.U32 R10, R15, 0x800000, RZ ;  /* 0x008000000f0a7824 */ /* 0x000fc400078e00ff */
[----:B------:R-:W-:Y:S01]  /*3850*/  FADD R5, R7, -12583039 ;  /* 0xcb40007f07057421 */ /* 0x000fe20000000000 */
[-C--:B------:R-:W-:Y:S01]  /*3860*/  FFMA.RM R11, R11, R2.reuse, 12582913 ;  /* 0x4b4000010b0b7423 */ /* 0x080fe20000004002 */
[-C--:B------:R-:W-:Y:S01]  /*3870*/  FFMA.SAT R15, R24, R3.reuse, 0.5 ;  /* 0x3f000000180f7423 */ /* 0x080fe20000002003 */
[----:B------:R-:W-:Y:S01]  /*3880*/  FFMA R23, R14, 1.925963033500011079e-08, R23 ;  /* 0x32a570600e177823 */ /* 0x000fe20000000017 */
[C---:B------:R-:W-:Y:S01]  /*3890*/  FFMA R25, R6.reuse, 1.4426950216293334961, -R5 ;  /* 0x3fb8aa3b06197823 */ /* 0x040fe20000000805 */
[-C--:B------:R-:W-:Y:S01]  /*38a0*/  FFMA.RM R5, R13, R2.reuse, 12582913 ;  /* 0x4b4000010d057423 */ /* 0x080fe20000004002 */
[----:B------:R-:W-:Y:S01]  /*38b0*/  FADD R13, R11, -12583039 ;  /* 0xcb40007f0b0d7421 */ /* 0x000fe20000000000 */
[----:B------:R-:W0:Y:S01]  /*38c0*/  MUFU.EX2 R27, R27 ;  /* 0x0000001b001b7308 */ /* 0x000e220000000800 */
[----:B------:R-:W-:Y:S01]  /*38d0*/  FFMA R25, R6, 1.925963033500011079e-08, R25 ;  /* 0x32a5706006197823 */ /* 0x000fe20000000019 */
[----:B------:R-:W-:Y:S01]  /*38e0*/  FADD R29, R5, -12583039 ;  /* 0xcb40007f051d7421 */ /* 0x000fe20000000000 */
[----:B------:R-:W-:Y:S01]  /*38f0*/  FFMA R13, R8, 1.4426950216293334961, -R13 ;  /* 0x3fb8aa3b080d7823 */ /* 0x000fe2000000080d */
[-C--:B------:R-:W-:Y:S01]  /*3900*/  FFMA.SAT R31, R22, R3.reuse, 0.5 ;  /* 0x3f000000161f7423 */ /* 0x080fe20000002003 */
[-C--:B------:R-:W-:Y:S01]  /*3910*/  FFMA.RM R14, R15, R2.reuse, 12582913 ;  /* 0x4b4000010f0e7423 */ /* 0x080fe20000004002 */
[----:B------:R-:W-:Y:S01]  /*3920*/  FFMA R29, R4, 1.4426950216293334961, -R29 ;  /* 0x3fb8aa3b041d7823 */ /* 0x000fe2000000081d */
[----:B------:R-:W-:Y:S01]  /*3930*/  FFMA R6, R8, 1.925963033500011079e-08, R13 ;  /* 0x32a5706008067823 */ /* 0x000fe2000000000d */
[----:B------:R-:W-:Y:S01]  /*3940*/  FFMA.SAT R13, R26, R3, 0.5 ;  /* 0x3f0000001a0d7423 */ /* 0x000fe20000002003 */
[----:B------:R-:W-:Y:S01]  /*3950*/  FADD R15, R14, -12583039 ;  /* 0xcb40007f0e0f7421 */ /* 0x000fe20000000000 */
[----:B------:R-:W-:Y:S01]  /*3960*/  FFMA R8, R4, 1.925963033500011079e-08, R29 ;  /* 0x32a5706004087823 */ /* 0x000fe2000000001d */
[----:B------:R-:W1:Y:S01]  /*3970*/  MUFU.EX2 R25, R25 ;  /* 0x0000001900197308 */ /* 0x000e620000000800 */
[----:B------:R-:W-:Y:S01]  /*3980*/  FFMA.RM R4, R13, R2, 12582913 ;  /* 0x4b4000010d047423 */ /* 0x000fe20000004002 */
[----:B------:R-:W-:Y:S01]  /*3990*/  FFMA R15, R24, 1.4426950216293334961, -R15 ;  /* 0x3fb8aa3b180f7823 */ /* 0x000fe2000000080f */
[----:B------:R-:W-:Y:S01]  /*39a0*/  SHF.L.U32 R28, R9, 0x17, RZ ;  /* 0x00000017091c7819 */ /* 0x000fe200000006ff */
[----:B------:R-:W-:-:S02]  /*39b0*/  IMAD.SHL.U32 R30, R7, 0x800000, RZ ;  /* 0x00800000071e7824 */ /* 0x000fc400078e00ff */
[----:B------:R-:W-:Y:S01]  /*39c0*/  FADD R13, R4, -12583039 ;  /* 0xcb40007f040d7421 */ /* 0x000fe20000000000 */
[----:B------:R-:W-:Y:S01]  /*39d0*/  FFMA R24, R24, 1.925963033500011079e-08, R15 ;  /* 0x32a5706018187823 */ /* 0x000fe2000000000f */
[----:B------:R-:W-:Y:S01]  /*39e0*/  FFMA.SAT R15, R0, R3, 0.5 ;  /* 0x3f000000000f7423 */ /* 0x000fe20000002003 */
[----:B0-----:R-:W-:Y:S01]  /*39f0*/  FMUL R10, R10, R27 ;  /* 0x0000001b0a0a7220 */ /* 0x001fe20000400000 */
[C---:B------:R-:W-:Y:S01]  /*3a00*/  FFMA R29, R26.reuse, 1.4426950216293334961, -R13 ;  /* 0x3fb8aa3b1a1d7823 */ /* 0x040fe2000000080d */
[----:B------:R-:W-:Y:S01]  /*3a10*/  FFMA.RM R13, R31, R2, 12582913 ;  /* 0x4b4000011f0d7423 */ /* 0x000fe20000004002 */
[----:B------:R0:W2:Y:S01]  /*3a20*/  MUFU.EX2 R27, R23 ;  /* 0x00000017001b7308 */ /* 0x0000a20000000800 */
[----:B------:R-:W-:Y:S01]  /*3a30*/  SHF.L.U32 R7, R11, 0x17, RZ ;  /* 0x000000170b077819 */ /* 0x000fe200000006ff */
[----:B------:R-:W-:Y:S01]  /*3a40*/  FFMA R26, R26, 1.925963033500011079e-08, R29 ;  /* 0x32a570601a1a7823 */ /* 0x000fe2000000001d */
[C---:B------:R-:W-:Y:S01]  /*3a50*/  FADD R29, R13.reuse, -12583039 ;  /* 0xcb40007f0d1d7421 */ /* 0x040fe20000000000 */
[----:B------:R-:W-:Y:S01]  /*3a60*/  FADD R11, RZ, R10 ;  /* 0x0000000aff0b7221 */ /* 0x000fe20000000000 */
[----:B------:R-:W-:-:S02]  /*3a70*/  IMAD.SHL.U32 R13, R13, 0x800000, RZ ;  /* 0x008000000d0d7824 */ /* 0x000fc400078e00ff */
[----:B-1----:R-:W-:Y:S01]  /*3a80*/  FMUL R9, R30, R25 ;  /* 0x000000191e097220 */ /* 0x002fe20000400000 */
[C---:B------:R-:W-:Y:S01]  /*3a90*/  FFMA R29, R22.reuse, 1.4426950216293334961, -R29 ;  /* 0x3fb8aa3b161d7823 */ /* 0x040fe2000000081d */
[----:B------:R-:W1:Y:S03]  /*3aa0*/  MUFU.EX2 R6, R6 ;  /* 0x0000000600067308 */ /* 0x000e660000000800 */
[----:B------:R-:W-:Y:S01]  /*3ab0*/  FFMA R22, R22, 1.925963033500011079e-08, R29 ;  /* 0x32a5706016167823 */ /* 0x000fe2000000001d */
[----:B------:R-:W-:Y:S01]  /*3ac0*/  FFMA.SAT R29, R12, R3, 0.5 ;  /* 0x3f0000000c1d7423 */ /* 0x000fe20000002003 */
[----:B------:R-:W-:-:S03]  /*3ad0*/  FFMA.RM R3, R15, R2, 12582913 ;  /* 0x4b4000010f037423 */ /* 0x000fc60000004002 */
[----:B------:R2:W3:Y:S01]  /*3ae0*/  MUFU.EX2 R15, R8 ;  /* 0x00000008000f7308 */ /* 0x0004e20000000800 */
[----:B0-----:R-:W-:Y:S01]  /*3af0*/  FADD R23, R3, -12583039 ;  /* 0xcb40007f03177421 */ /* 0x001fe20000000000 */
[----:B------:R-:W-:-:S03]  /*3b00*/  FFMA.RM R2, R29, R2, 12582913 ;  /* 0x4b4000011d027423 */ /* 0x000fc60000004002 */
[----:B------:R-:W-:Y:S01]  /*3b10*/  FFMA R23, R0, 1.4426950216293334961, -R23 ;  /* 0x3fb8aa3b00177823 */ /* 0x000fe20000000817 */
[----:B------:R-:W-:Y:S02]  /*3b20*/  FADD R29, R2, -12583039 ;  /* 0xcb40007f021d7421 */ /* 0x000fe40000000000 */
[----:B------:R-:W0:Y:S01]  /*3b30*/  MUFU.EX2 R22, R22 ;  /* 0x0000001600167308 */ /* 0x000e220000000800 */
[----:B------:R-:W-:Y:S01]  /*3b40*/  FFMA R23, R0, 1.925963033500011079e-08, R23 ;  /* 0x32a5706000177823 */ /* 0x000fe20000000017 */
[----:B--2---:R-:W-:Y:S01]  /*3b50*/  FMUL R8, R28, R27 ;  /* 0x0000001b1c087220 */ /* 0x004fe20000400000 */
[----:B-1----:R-:W-:Y:S01]  /*3b60*/  FMUL R7, R7, R6 ;  /* 0x0000000607077220 */ /* 0x002fe20000400000 */
[----:B------:R-:W-:Y:S01]  /*3b70*/  FFMA R29, R12, 1.4426950216293334961, -R29 ;  /* 0x3fb8aa3b0c1d7823 */ /* 0x000fe2000000081d */
[----:B------:R-:W-:Y:S02]  /*3b80*/  IMAD.SHL.U32 R28, R5, 0x800000, RZ ;  /* 0x00800000051c7824 */ /* 0x000fe400078e00ff */
[----:B------:R-:W-:Y:S01]  /*3b90*/  FADD R6, R11, R8 ;  /* 0x000000080b067221 */ /* 0x000fe20000000000 */
[----:B------:R-:W-:Y:S01]  /*3ba0*/  SHF.L.U32 R5, R4, 0x17, RZ ;  /* 0x0000001704057819 */ /* 0x000fe200000006ff */
[----:B------:R1:W2:Y:S01]  /*3bb0*/  MUFU.EX2 R0, R26 ;  /* 0x0000001a00007308 */ /* 0x0002a20000000800 */
[----:B------:R-:W-:-:S07]  /*3bc0*/  FFMA R12, R12, 1.925963033500011079e-08, R29 ;  /* 0x32a570600c0c7823 */ /* 0x000fce000000001d */
[----:B------:R-:W4:Y:S01]  /*3bd0*/  MUFU.EX2 R24, R24 ;  /* 0x0000001800187308 */ /* 0x000f220000000800 */
[----:B-1----:R-:W-:Y:S01]  /*3be0*/  FADD R26, R6, R9 ;  /* 0x00000009061a7221 */ /* 0x002fe20000000000 */
[----:B---3--:R-:W-:Y:S01]  /*3bf0*/  FMUL R6, R28, R15 ;  /* 0x0000000f1c067220 */ /* 0x008fe20000400000 */
[----:B------:R-:W-:Y:S01]  /*3c00*/  SHF.L.U32 R15, R14, 0x17, RZ ;  /* 0x000000170e0f7819 */ /* 0x000fe200000006ff */
[----:B0-----:R-:W-:Y:S01]  /*3c10*/  FMUL R4, R13, R22 ;  /* 0x000000160d047220 */ /* 0x001fe20000400000 */
[----:B------:R-:W-:Y:S01]  /*3c20*/  FADD R11, R26, R7 ;  /* 0x000000071a0b7221 */ /* 0x000fe20000000000 */
[----:B------:R-:W-:Y:S01]  /*3c30*/  IMAD.SHL.U32 R14, R3, 0x800000, RZ ;  /* 0x00800000030e7824 */ /* 0x000fe200078e00ff */
[----:B------:R-:W-:Y:S01]  /*3c40*/  SHF.L.U32 R13, R2, 0x17, RZ ;  /* 0x00000017020d7819 */ /* 0x000fe200000006ff */
[----:B------:R-:W0:Y:S01]  /*3c50*/  MUFU.EX2 R23, R23 ;  /* 0x0000001700177308 */ /* 0x000e220000000800 */
[----:B--2---:R-:W-:Y:S01]  /*3c60*/  FMUL R5, R5, R0 ;  /* 0x0000000005057220 */ /* 0x004fe20000400000 */
[----:B------:R-:W-:-:S04]  /*3c70*/  FADD R0, R11, R6 ;  /* 0x000000060b007221 */ /* 0x000fc80000000000 */
[----:B------:R-:W-:Y:S02]  /*3c80*/  FADD R11, R0, R5 ;  /* 0x00000005000b7221 */ /* 0x000fe40000000000 */
[----:B------:R-:W1:Y:S01]  /*3c90*/  MUFU.EX2 R12, R12 ;  /* 0x0000000c000c7308 */ /* 0x000e620000000800 */
[----:B----4-:R-:W-:Y:S01]  /*3ca0*/  FMUL R3, R15, R24 ;  /* 0x000000180f037220 */ /* 0x010fe20000400000 */
[----:B------:R-:W-:Y:S01]  /*3cb0*/  FADD R0, R11, R4 ;  /* 0x000000040b007221 */ /* 0x000fe20000000000 */
[----:B------:R-:W-:-:S03]  /*3cc0*/  IMAD.MOV.U32 R15, RZ, RZ, -0x1 ;  /* 0xffffffffff0f7424 */ /* 0x000fc600078e00ff */
[----:B------:R-:W-:Y:S01]  /*3cd0*/  FADD R11, R0, R3 ;  /* 0x00000003000b7221 */ /* 0x000fe20000000000 */
[----:B0-----:R-:W-:-:S04]  /*3ce0*/  FMUL R2, R14, R23 ;  /* 0x000000170e027220 */ /* 0x001fc80000400000 */
[----:B------:R-:W-:Y:S01]  /*3cf0*/  FADD R11, R11, R2 ;  /* 0x000000020b0b7221 */ /* 0x000fe20000000000 */
[----:B-1----:R-:W-:Y:S01]  /*3d00*/  FMUL R0, R13, R12 ;  /* 0x0000000c0d007220 */ /* 0x002fe20000400000 */
[----:B------:R-:W-:-:S03]  /*3d10*/  IMAD.MOV.U32 R12, RZ, RZ, 0x10 ;  /* 0x00000010ff0c7424 */ /* 0x000fc600078e00ff */
[----:B------:R-:W-:Y:S01]  /*3d20*/  FADD R13, R11, R0 ;  /* 0x000000000b0d7221 */ /* 0x000fe20000000000 */
[----:B------:R-:W-:-:S07]  /*3d30*/  HFMA2 R11, -RZ, RZ, 0, 1.847743988037109375e-06 ;  /* 0x0000001fff0b7431 */ /* 0x000fce00000001ff */
[----:B------:R-:W-:Y:S05]  /*3d40*/  WARPSYNC.COLLECTIVE R15, `(.L_x_8392) ;  /* 0x000000000f087348 */ /* 0x000fea0003c00000 */
[----:B------:R0:W1:Y:S02]  /*3d50*/  SHFL.BFLY P6, R14, R13, R12, R11 ;  /* 0x0c00000c0d0e7389 */ /* 0x00006400000c000b */
[----:B01----:R-:W-:Y:S05]  /*3d60*/  ENDCOLLECTIVE ;  /* 0x000000000000791b */ /* 0x003fea0003800000 */
.L_x_8392:
[----:B------:R-:W-:Y:S02]  /*3d70*/  IMAD.MOV.U32 R12, RZ, RZ, 0x8 ;  /* 0x00000008ff0c7424 */ /* 0x000fe400078e00ff */
[----:B------:R-:W-:-:S05]  /*3d80*/  FADD R22, R13, R14 ;  /* 0x0000000e0d167221 */ /* 0x000fca0000000000 */
[----:B------:R-:W-:-:S07]  /*3d90*/  MOV R13, R22 ;  /* 0x00000016000d7202 */ /* 0x000fce0000000f00 */
[----:B------:R-:W-:Y:S05]  /*3da0*/  WARPSYNC.COLLECTIVE R15, `(.L_x_8393) ;  /* 0x000000000f087348 */ /* 0x000fea0003c00000 */
[----:B------:R0:W1:Y:S02]  /*3db0*/  SHFL.BFLY P6, R14, R13, R12, R11 ;  /* 0x0c00000c0d0e7389 */ /* 0x00006400000c000b */
[----:B01----:R-:W-:Y:S05]  /*3dc0*/  ENDCOLLECTIVE ;  /* 0x000000000000791b */ /* 0x003fea0003800000 */
.L_x_8393:
[----:B------:R-:W-:Y:S02]  /*3dd0*/  IMAD.MOV.U32 R12, RZ, RZ, 0x4 ;  /* 0x00000004ff0c7424 */ /* 0x000fe400078e00ff */
[----:B------:R-:W-:-:S05]  /*3de0*/  FADD R23, R22, R14 ;  /* 0x0000000e16177221 */ /* 0x000fca0000000000 */
[----:B------:R-:W-:-:S07]  /*3df0*/  MOV R13, R23 ;  /* 0x00000017000d7202 */ /* 0x000fce0000000f00 */
[----:B------:R-:W-:Y:S05]  /*3e00*/  WARPSYNC.COLLECTIVE R15, `(.L_x_8394) ;  /* 0x000000000f087348 */ /* 0x000fea0003c00000 */
[----:B------:R0:W1:Y:S02]  /*3e10*/  SHFL.BFLY P6, R14, R13, R12, R11 ;  /* 0x0c00000c0d0e7389 */ /* 0x00006400000c000b */
[----:B01----:R-:W-:Y:S05]  /*3e20*/  ENDCOLLECTIVE ;  /* 0x000000000000791b */ /* 0x003fea0003800000 */
.L_x_8394:
[----:B------:R-:W-:Y:S02]  /*3e30*/  IMAD.MOV.U32 R12, RZ, RZ, 0x2 ;  /* 0x00000002ff0c7424 */ /* 0x000fe400078e00ff */
[----:B------:R-:W-:-:S05]  /*3e40*/  FADD R24, R23, R14 ;  /* 0x0000000e17187221 */ /* 0x000fca0000000000 */
[----:B------:R-:W-:-:S07]  /*3e50*/  MOV R13, R24 ;  /* 0x00000018000d7202 */ /* 0x000fce0000000f00 */
[----:B------:R-:W-:Y:S05]  /*3e60*/  WARPSYNC.COLLECTIVE R15, `(.L_x_8395) ;  /* 0x000000000f087348 */ /* 0x000fea0003c00000 */
[----:B------:R0:W1:Y:S02]  /*3e70*/  SHFL.BFLY P6, R14, R13, R12, R11 ;  /* 0x0c00000c0d0e7389 */ /* 0x00006400000c000b */
[----:B01----:R-:W-:Y:S05]  /*3e80*/  ENDCOLLECTIVE ;  /* 0x000000000000791b */ /* 0x003fea0003800000 */
.L_x_8395:
[----:B------:R-:W-:Y:S02]  /*3e90*/  IMAD.MOV.U32 R12, RZ, RZ, 0x1 ;  /* 0x00000001ff0c7424 */ /* 0x000fe400078e00ff */
[----:B------:R-:W-:-:S05]  /*3ea0*/  FADD R25, R24, R14 ;  /* 0x0000000e18197221 */ /* 0x000fca0000000000 */
[----:B------:R-:W-:-:S07]  /*3eb0*/  MOV R13, R25 ;  /* 0x00000019000d7202 */ /* 0x000fce0000000f00 */
[----:B------:R-:W-:Y:S05]  /*3ec0*/  WARPSYNC.COLLECTIVE R15, `(.L_x_8396) ;  /* 0x000000000f087348 */ /* 0x000fea0003c00000 */
[----:B------:R0:W1:Y:S02]  /*3ed0*/  SHFL.BFLY P6, R14, R13, R12, R11 ;  /* 0x0c00000c0d0e7389 */ /* 0x00006400000c000b */
[----:B01----:R-:W-:Y:S05]  /*3ee0*/  ENDCOLLECTIVE ;  /* 0x000000000000791b */ /* 0x003fea0003800000 */
.L_x_8396:
[----:B------:R-:W-:Y:S05]  /*3ef0*/  BRA `(.L_x_8397) ;  /* 0xffffffe400f07947 */ /* 0x000fea000383ffff */
        .weak           $__internal_122_$__cuda_sm3x_div_rn_noftz_f32_slowpath
        .type           $__internal_122_$__cuda_sm3x_div_rn_noftz_f32_slowpath,@function
        .size           $__internal_122_$__cuda_sm3x_div_rn_noftz_f32_slowpath,(.L_x_37499 - $__internal_122_$__cuda_sm3x_div_rn_noftz_f32_slowpath)
$__internal_122_$__cuda_sm3x_div_rn_noftz_f32_slowpath:
        /* <DEDUP_REMOVED lines=34> */
.L_x_8399:
[----:B------:R-:W-:Y:S01]  /*4120*/  LEA R28, R23, 0xc0800000, 0x17 ;  /* 0xc0800000171c7811 */ /* 0x000fe200078eb8ff */
[----:B------:R-:W-:Y:S01]  /*4130*/  BSSY.RECONVERGENT B2, `(.L_x_8404) ;  /* 0x0000036000027945 */ /* 0x000fe20003800200 */
[----:B------:R-:W-:-:S03]  /*4140*/  IADD3 R26, PT, PT, R26, -0x7f, RZ ;  /* 0xffffff811a1a7810 */ /* 0x000fc60007ffe0ff */
        /* <DEDUP_REMOVED lines=48> */
.L_x_8406:
[----:B------:R-:W-:-:S04]  /*4450*/  LOP3.LUT R10, R10, 0x80000000, RZ, 0xc0, !PT ;  /* 0x800000000a0a7812 */ /* 0x000fc800078ec0ff */
[----:B------:R-:W-:Y:S01]  /*4460*/  LOP3.LUT R10, R10, 0x7f800000, RZ, 0xfc, !PT ;  /* 0x7f8000000a0a7812 */ /* 0x000fe200078efcff */
[----:B------:R-:W-:Y:S06]  /*4470*/  BRA `(.L_x_8407) ;  /* 0x0000000000047947 */ /* 0x000fec0003800000 */
.L_x_8405:
[----:B------:R-:W-:-:S07]  /*4480*/  LEA R10, R29, R10, 0x17 ;  /* 0x0000000a1d0a7211 */ /* 0x000fce00078eb8ff */
.L_x_8407:
[----:B------:R-:W-:Y:S05]  /*4490*/  BSYNC.RECONVERGENT B2 ;  /* 0x0000000000027941 */ /* 0x000fea0003800200 */
.L_x_8404:
[----:B------:R-:W-:Y:S05]  /*44a0*/  BRA `(.L_x_8408) ;  /* 0x0000000000207947 */ /* 0x000fea0003800000 */
.L_x_8403:
[----:B------:R-:W-:-:S04]  /*44b0*/  LOP3.LUT R10, R11, 0x80000000, R10, 0x48, !PT ;  /* 0x800000000b0a7812 */ /* 0x000fc800078e480a */
[----:B------:R-:W-:Y:S01]  /*44c0*/  LOP3.LUT R10, R10, 0x7f800000, RZ, 0xfc, !PT ;  /* 0x7f8000000a0a7812 */ /* 0x000fe200078efcff */
[----:B------:R-:W-:Y:S06]  /*44d0*/  BRA `(.L_x_8408) ;  /* 0x0000000000147947 */ /* 0x000fec0003800000 */
.L_x_8402:
[----:B------:R-:W-:Y:S01]  /*44e0*/  LOP3.LUT R10, R11, 0x80000000, R10, 0x48, !PT ;  /* 0x800000000b0a7812 */ /* 0x000fe200078e480a */
[----:B------:R-:W-:Y:S06]  /*44f0*/  BRA `(.L_x_8408) ;  /* 0x00000000000c7947 */ /* 0x000fec0003800000 */
.L_x_8401:
[----:B------:R-:W0:Y:S01]  /*4500*/  MUFU.RSQ R10, -QNAN ;  /* 0xffc00000000a7908 */ /* 0x000e220000001400 */
[----:B------:R-:W-:Y:S05]  /*4510*/  BRA `(.L_x_8408) ;  /* 0x0000000000047947 */ /* 0x000fea0003800000 */
.L_x_8400:
[----:B------:R-:W-:-:S07]  /*4520*/  FADD.FTZ R10, R10, R11 ;  /* 0x0000000b0a0a7221 */ /* 0x000fce0000010000 */
.L_x_8408:
[----:B------:R-:W-:Y:S05]  /*4530*/  BSYNC.RECONVERGENT B1 ;  /* 0x0000000000017941 */ /* 0x000fea0003800200 */
.L_x_8398:
[----:B------:R-:W-:Y:S02]  /*4540*/  HFMA2 R11, -RZ, RZ, 0, 0 ;  /* 0x00000000ff0b7431 */ /* 0x000fe400000001ff */
[----:B0-----:R-:W-:Y:S01]  /*4550*/  IMAD.MOV.U32 R22, RZ, RZ, R10 ;  /* 0x000000ffff167224 */ /* 0x001fe200078e000a */
[----:B------:R-:W-:-:S04]  /*4560*/  MOV R10, R24 ;  /* 0x00000018000a7202 */ /* 0x000fc80000000f00 */
[----:B------:R-:W-:Y:S05]  /*4570*/  RET.REL.NODEC R10 `(_Z15SoftmaxWarpImplI22BroadcastScaleMaskLoadIffbLm4EiE11DirectStoreIffEfLi2ELi10ELi32ELi1ELb0EL9Algorithm0EEvT_T0_ll) ;  /* 0xffffffb80aa07950 */ /* 0x000fea0003c3ffff */
.L_x_8409:
        /* <DEDUP_REMOVED lines=16> */
.L_x_37499:


//--------------------- .text._Z15SoftmaxWarpImplI22BroadcastScaleMaskLoadIffbLm4EiE11DirectStoreIffEfLi2ELi8ELi32ELi1ELb1EL9Algorithm0EEvT_T0_ll --------------------------
	.section	.text._Z15SoftmaxWarpImplI22BroadcastScaleMaskLoadIffbLm4EiE11DirectStoreIffEfLi2ELi8ELi32ELi1ELb1EL9Algorithm0EEvT_T0_ll,"ax",@progbits
	.align	128
        .global         _Z15SoftmaxWarpImplI22BroadcastScaleMaskLoadIffbLm4EiE11DirectStoreIffEfLi2ELi8ELi32ELi1ELb1EL9Algorithm0EEvT_T0_ll
        .type           _Z15SoftmaxWarpImplI22BroadcastScaleMaskLoadIffbLm4EiE11DirectStoreIffEfLi2ELi8ELi32ELi1ELb1EL9Algorithm0EEvT_T0_ll,@function
        .size           _Z15SoftmaxWarpImplI22BroadcastScaleMaskLoadIffbLm4EiE11DirectStoreIffEfLi2ELi8ELi32ELi1ELb1EL9Algorithm0EEvT_T0_ll,(.L_x_37500 - _Z15SoftmaxWarpImplI22BroadcastScaleMaskLoadIffbLm4EiE11DirectStoreIffEfLi2ELi8ELi32ELi1ELb1EL9Algorithm0EEvT_T0_ll)
        .other          _Z15SoftmaxWarpImplI22BroadcastScaleMaskLoadIffbLm4EiE11DirectStoreIffEfLi2ELi8ELi32ELi1ELb1EL9Algorithm0EEvT_T0_ll,@"STO_CUDA_ENTRY STV_DEFAULT"
_Z15SoftmaxWarpImplI22BroadcastScaleMaskLoadIffbLm4EiE11DirectStoreIffEfLi2ELi8ELi32ELi1ELb1EL9Algorithm0EEvT_T0_ll:
.text._Z15SoftmaxWarpImplI22BroadcastScaleMaskLoadIffbLm4EiE11DirectStoreIffEfLi2ELi8ELi32ELi1ELb1EL9Algorithm0EEvT_T0_ll:
        /* <DEDUP_REMOVED lines=27> */
.L_x_8410:
        /* <DEDUP_REMOVED lines=17> */
[----:B------:R-:W-:-:S07]  /*02c0*/  VIADD R9, R23, 0xc0 ;  /* 0x000000c017097836 */ /* 0x000fce0000000000 */
.L_x_8445:
[----:B01-34-:R-:W0:Y:S01]  /*02d0*/  LDC.64 R2, c[0x0][0x410] ;  /* 0x00010400ff027b82 */ /* 0x01be220000000a00 */
[----:B------:R-:W-:Y:S01]  /*02e0*/  BSSY.RECONVERGENT B1, `(.L_x_8412) ;  /* 0x000008c000017945 */ /* 0x000fe20003800200 */
[----:B------:R-:W-:Y:S01]  /*02f0*/  IMAD.MOV.U32 R27, RZ, RZ, -0x800000 ;  /* 0xff800000ff1b7424 */ /* 0x000fe200078e00ff */
[----:B------:R-:W-:Y:S01]  /*0300*/  MOV R22, 0xff800000 ;  /* 0xff80000000167802 */ /* 0x000fe20000000f00 */
[----:B--2---:R-:W-:Y:S01]  /*0310*/  IMAD.MOV.U32 R13, RZ, RZ, -0x800000 ;  /* 0xff800000ff0d7424 */ /* 0x004fe200078e00ff */
[----:B------:R-:W-:Y:S01]  /*0320*/  MOV R5, 0xff800000 ;  /* 0xff80000000057802 */ /* 0x000fe20000000f00 */
[----:B------:R-:W-:Y:S02]  /*0330*/  IMAD.MOV.U32 R4, RZ, RZ, -0x800000 ;  /* 0xff800000ff047424 */ /* 0x000fe400078e00ff */
[----:B------:R-:W2:Y:S01]  /*0340*/  LDC R0, c[0x0][0x3bc] ;  /* 0x0000ef00ff007b82 */ /* 0x000ea20000000800 */
[-C--:B0-----:R-:W-:Y:S02]  /*0350*/  ISETP.GE.U32.AND P0, PT, R23, R2.reuse, PT ;  /* 0x000000021700720c */ /* 0x081fe40003f06070 */
[----:B------:R-:W-:-:S02]  /*0360*/  ISETP.GE.U32.AND P1, PT, R21, R2, PT ;  /* 0x000000021500720c */ /* 0x000fc40003f26070 */
[-C--:B------:R-:W-:Y:S02]  /*0370*/  ISETP.GE.U32.AND P2, PT, R19, R2.reuse, PT ;  /* 0x000000021300720c */ /* 0x080fe40003f46070 */
[----:B------:R-:W-:Y:S02]  /*0380*/  ISETP.GE.U32.AND P3, PT, R9, R2, PT ;  /* 0x000000020900720c */ /* 0x000fe40003f66070 */
[----:B------:R-:W0:Y:S01]  /*0390*/  LDC R2, c[0x0][0x3b8] ;  /* 0x0000ee00ff027b82 */ /* 0x000e220000000800 */
[-C--:B------:R-:W-:Y:S02]  /*03a0*/  ISETP.GE.AND.EX P0, PT, RZ, R3.reuse, PT, P0 ;  /* 0x00000003ff00720c */ /* 0x080fe40003f06300 */
[-C--:B------:R-:W-:Y:S02]  /*03b0*/  ISETP.GE.AND.EX P1, PT, RZ, R3.reuse, PT, P1 ;  /* 0x00000003ff00720c */ /* 0x080fe40003f26310 */
[-C--:B------:R-:W-:Y:S02]  /*03c0*/  ISETP.GE.AND.EX P2, PT, RZ, R3.reuse, PT, P2 ;  /* 0x00000003ff00720c */ /* 0x080fe40003f46320 */
[----:B------:R-:W-:-:S07]  /*03d0*/  ISETP.GE.AND.EX P3, PT, RZ, R3, PT, P3 ;  /* 0x00000003ff00720c */ /* 0x000fce0003f66330 */
[----:B--2---:R-:W-:Y:S06]  /*03e0*/  @P0 BRA `(.L_x_8413) ;  /* 0x0000000400ec0947 */ /* 0x004fec0003800000 */
[----:B0-----:R-:W-:Y:S01]  /*03f0*/  IABS R13, R2 ;  /* 0x00000002000d7213 */ /* 0x001fe20000000000 */
[----:B------:R-:W-:Y:S01]  /*0400*/  IMAD R3, R18, UR46, R23 ;  /* 0x0000002e12037c24 */ /* 0x000fe2000f8e0217 */
[----:B------:R-:W0:Y:S01]  /*0410*/  LDC.64 R26, c[0x0][0x3a8] ;  /* 0x0000ea00ff1a7b82 */ /* 0x000e220000000a00 */
[----:B-1----:R-:W-:Y:S01]  /*0420*/  R2UR UR4, R16 ;  /* 0x00000000100472ca */ /* 0x002fe200000e0000 */
[----:B------:R-:W1:Y:S01]  /*0430*/  I2F.RP R8, R13 ;  /* 0x0000000d00087306 */ /* 0x000e620000209400 */
[----:B------:R-:W-:Y:S02]  /*0440*/  R2UR UR5, R17 ;  /* 0x00000000110572ca */ /* 0x000fe400000e0000 */
[----:B------:R-:W-:-:S05]  /*0450*/  IABS R14, R3 ;  /* 0x00000003000e7213 */ /* 0x000fca0000000000 */
[----:B-1----:R-:W1:Y:S02]  /*0460*/  MUFU.RCP R8, R8 ;  /* 0x0000000800087308 */ /* 0x002e640000001000 */
[----:B-1----:R-:W-:-:S06]  /*0470*/  VIADD R6, R8, 0xffffffe ;  /* 0x0ffffffe08067836 */ /* 0x002fcc0000000000 */
[----:B------:R1:W2:Y:S02]  /*0480*/  F2I.FTZ.U32.TRUNC.NTZ R7, R6 ;  /* 0x0000000600077305 */ /* 0x0002a4000021f000 */
[----:B-1----:R-:W-:Y:S02]  /*0490*/  HFMA2 R6, -RZ, RZ, 0, 0 ;  /* 0x00000000ff067431 */ /* 0x002fe400000001ff */
[----:B--2---:R-:W-:-:S04]  /*04a0*/  IMAD.MOV R12, RZ, RZ, -R7 ;  /* 0x000000ffff0c7224 */ /* 0x004fc800078e0a07 */
[----:B------:R-:W-:Y:S01]  /*04b0*/  IMAD R11, R12, R13, RZ ;  /* 0x0000000d0c0b7224 */ /* 0x000fe200078e02ff */
[----:B------:R-:W-:-:S03]  /*04c0*/  IABS R12, R0 ;  /* 0x00000000000c7213 */ /* 0x000fc60000000000 */
[----:B------:R-:W-:Y:S01]  /*04d0*/  IMAD.HI.U32 R7, R7, R11, R6 ;  /* 0x0000000b07077227 */ /* 0x000fe200078e0006 */
[----:B------:R-:W1:Y:S05]  /*04e0*/  I2F.RP R8, R12 ;  /* 0x0000000c00087306 */ /* 0x000e6a0000209400 */
        /* <DEDUP_REMOVED lines=10> */
[----:B------:R-:W-:Y:S02]  /*0590*/  ISETP.GE.AND P5, PT, R6, RZ, PT ;  /* 0x000000ff0600720c */ /* 0x000fe40003fa6270 */
[----:B-1----:R-:W-:Y:S02]  /*05a0*/  IADD3 R6, PT, PT, R8, 0xffffffe, RZ ;  /* 0x0ffffffe08067810 */ /* 0x002fe40007ffe0ff */
[----:B------:R-:W1:Y:S02]  /*05b0*/  LDC R8, c[0x0][0x3c0] ;  /* 0x0000f000ff087b82 */ /* 0x000e640000000800 */
        /* <DEDUP_REMOVED lines=10> */
[----:B------:R-:W-:Y:S01]  /*0660*/  IMAD.HI.U32 R6, R7, R13, R6 ;  /* 0x0000000d07067227 */ /* 0x000fe200078e0006 */
[----:B-1----:R-:W-:-:S03]  /*0670*/  IABS R13, R8 ;  /* 0x00000008000d7213 */ /* 0x002fc60000000000 */
[----:B------:R-:W-:Y:S02]  /*0680*/  IMAD.MOV.U32 R7, RZ, RZ, R14 ;  /* 0x000000ffff077224 */ /* 0x000fe400078e000e */
[----:B------:R-:W1:Y:S02]  /*0690*/  I2F.RP R14, R13 ;  /* 0x0000000d000e7306 */ /* 0x000e640000209400 */
        /* <DEDUP_REMOVED lines=10> */
[----:B------:R-:W-:Y:S02]  /*0740*/  ISETP.GE.U32.AND P4, PT, R7, R12, PT ;  /* 0x0000000c0700720c */ /* 0x000fe40003f86070 */
[----:B-1----:R-:W-:-:S06]  /*0750*/  IADD3 R7, PT, PT, R14, 0xffffffe, RZ ;  /* 0x0ffffffe0e077810 */ /* 0x002fcc0007ffe0ff */
[----:B------:R-:W1:Y:S05]  /*0760*/  F2I.FTZ.U32.TRUNC.NTZ R7, R7 ;  /* 0x0000000700077305 */ /* 0x000e6a000021f000 */
[----:B------:R-:W-:-:S05]  /*0770*/  @P4 IADD3 R20, PT, PT, R20, 0x1, RZ ;  /* 0x0000000114144810 */ /* 0x000fca0007ffe0ff */
[----:B------:R-:W-:Y:S01]  /*0780*/  @!P5 IMAD.MOV R20, RZ, RZ, -R20 ;  /* 0x000000ffff14d224 */ /* 0x000fe200078e0a14 */
[----:B------:R-:W-:Y:S02]  /*0790*/  @!P6 LOP3.LUT R20, RZ, R0, RZ, 0x33, !PT ;  /* 0x00000000ff14e212 */ /* 0x000fe400078e33ff */
[----:B-1----:R-:W-:-:S03]  /*07a0*/  IADD3 R12, PT, PT, RZ, -R7, RZ ;  /* 0x80000007ff0c7210 */ /* 0x002fc60007ffe0ff */
[----:B------:R-:W-:-:S04]  /*07b0*/  IMAD.MOV R6, RZ, RZ, -R20 ;  /* 0x000000ffff067224 */ /* 0x000fc800078e0a14 */
[----:B------:R-:W-:Y:S02]  /*07c0*/  IMAD R29, R0, R6, R29 ;  /* 0x00000006001d7224 */ /* 0x000fe400078e021d */
[----:B------:R-:W-:Y:S02]  /*07d0*/  HFMA2 R6, -RZ, RZ, 0, 0 ;  /* 0x00000000ff067431 */ /* 0x000fe400000001ff */
[----:B------:R-:W-:Y:S01]  /*07e0*/  IMAD R15, R12, R13, RZ ;  /* 0x0000000d0c0f7224 */ /* 0x000fe200078e02ff */
[----:B------:R-:W-:-:S03]  /*07f0*/  IABS R12, R29 ;  /* 0x0000001d000c7213 */ /* 0x000fc60000000000 */
[----:B------:R-:W-:Y:S02]  /*0800*/  IMAD.HI.U32 R6, R7, R15, R6 ;  /* 0x0000000f07067227 */ /* 0x000fe400078e0006 */
[----:B------:R-:W1:Y:S04]  /*0810*/  LDC.64 R14, c[0x0][0x3a0] ;  /* 0x0000e800ff0e7b82 */ /* 0x000e680000000a00 */
        /* <DEDUP_REMOVED lines=17> */
[----:B0-----:R-:W-:-:S04]  /*0930*/  ISETP.NE.U32.AND P4, PT, R26, 0x1, PT ;  /* 0x000000011a00780c */ /* 0x001fc80003f85070 */
[----:B------:R-:W-:Y:S01]  /*0940*/  ISETP.NE.AND.EX P4, PT, R27, RZ, PT, P4 ;  /* 0x000000ff1b00720c */ /* 0x000fe20003f85340 */
[----:B------:R-:W-:Y:S01]  /*0950*/  @!P5 IMAD.MOV R22, RZ, RZ, -R22 ;  /* 0x000000ffff16d224 */ /* 0x000fe200078e0a16 */
[----:B---3--:R-:W-:-:S05]  /*0960*/  ISETP.NE.U32.AND P5, PT, R12, 0x1, PT ;  /* 0x000000010c00780c */ /* 0x008fca0003fa5070 */
[----:B------:R-:W-:Y:S02]  /*0970*/  @!P6 LOP3.LUT R22, RZ, R8, RZ, 0x33, !PT ;  /* 0x00000008ff16e212 */ /* 0x000fe400078e33ff */
[----:B------:R-:W-:Y:S02]  /*0980*/  ISETP.NE.AND.EX P5, PT, R13, RZ, PT, P5 ;  /* 0x000000ff0d00720c */ /* 0x000fe40003fa5350 */
[----:B-1----:R-:W-:Y:S01]  /*0990*/  ISETP.NE.U32.AND P6, PT, R14, 0x1, PT ;  /* 0x000000010e00780c */ /* 0x002fe20003fc5070 */
[----:B------:R-:W0:Y:S01]  /*09a0*/  LDC.64 R12, c[0x0][0x380] ;  /* 0x0000e000ff0c7b82 */ /* 0x000e220000000a00 */
[----:B------:R-:W-:Y:S02]  /*09b0*/  IADD3 R6, PT, PT, -R22, RZ, RZ ;  /* 0x000000ff16067210 */ /* 0x000fe40007ffe1ff */
[----:B------:R-:W-:Y:S02]  /*09c0*/  ISETP.NE.AND.EX P6, PT, R15, RZ, PT, P6 ;  /* 0x000000ff0f00720c */ /* 0x000fe40003fc5360 */
[----:B------:R-:W-:Y:S01]  /*09d0*/  SEL R20, R20, RZ, P5 ;  /* 0x000000ff14147207 */ /* 0x000fe20002800000 */
[----:B------:R-:W-:Y:S01]  /*09e0*/  IMAD R8, R8, R6, R29 ;  /* 0x0000000608087224 */ /* 0x000fe200078e021d */
[----:B------:R-:W-:Y:S01]  /*09f0*/  SEL R22, R22, RZ, P6 ;  /* 0x000000ff16167207 */ /* 0x000fe20003000000 */
[----:B------:R-:W1:Y:S02]  /*0a00*/  LDC.64 R6, c[0x0][0x388] ;  /* 0x0000e200ff067b82 */ /* 0x000e640000000a00 */
[----:B------:R-:W-:Y:S01]  /*0a10*/  IMAD R11, R20, UR37, R11 ;  /* 0x00000025140b7c24 */ /* 0x000fe2000f8e020b */
[----:B------:R-:W-:-:S03]  /*0a20*/  SEL R8, R8, RZ, P4 ;  /* 0x000000ff08087207 */ /* 0x000fc60002000000 */
        /* <DEDUP_REMOVED lines=23> */
.L_x_8413:
[----:B------:R-:W-:Y:S05]  /*0ba0*/  BSYNC.RECONVERGENT B1 ;  /* 0x0000000000017941 */ /* 0x000fea0003800200 */
.L_x_8412:
[----:B------:R-:W-:Y:S04]  /*0bb0*/  BSSY.RECONVERGENT B1, `(.L_x_8414) ;  /* 0x000007f000017945 */ /* 0x000fe80003800200 */
[----:B------:R-:W-:Y:S05]  /*0bc0*/  @P1 BRA `(.L_x_8415) ;  /* 0x0000000400f41947 */ /* 0x000fea0003800000 */
[----:B0-----:R-:W-:Y:S01]  /*0bd0*/  IABS R8, R2 ;  /* 0x0000000200087213 */ /* 0x001fe20000000000 */
[----:B------:R-:W-:Y:S01]  /*0be0*/  IMAD R5, R18, UR46, R21 ;  /* 0x0000002e12057c24 */ /* 0x000fe2000f8e0215 */
[----:B------:R-:W0:Y:S01]  /*0bf0*/  LDC.64 R28, c[0x0][0x3a0] ;  /* 0x0000e800ff1c7b82 */ /* 0x000e220000000a00 */
[----:B-1----:R-:W-:Y:S01]  /*0c00*/  R2UR UR4, R16 ;  /* 0x00000000100472ca */ /* 0x002fe200000e0000 */
[----:B------:R-:W1:Y:S01]  /*0c10*/  I2F.RP R4, R8 ;  /* 0x0000000800047306 */ /* 0x000e620000209400 */
[----:B------:R-:W-:Y:S02]  /*0c20*/  R2UR UR5, R17 ;  /* 0x00000000110572ca */ /* 0x000fe400000e0000 */
[----:B------:R-:W-:-:S03]  /*0c30*/  IABS R11, R5 ;  /* 0x00000005000b7213 */ /* 0x000fc60000000000 */
[----:B------:R-:W2:Y:S02]  /*0c40*/  LDC.64 R30, c[0x0][0x3a8] ;  /* 0x0000ea00ff1e7b82 */ /* 0x000ea40000000a00 */
[----:B-1----:R-:W1:Y:S02]  /*0c50*/  MUFU.RCP R4, R4 ;  /* 0x0000000400047308 */ /* 0x002e640000001000 */
[----:B-1----:R-:W-:-:S06]  /*0c60*/  IADD3 R6, PT, PT, R4, 0xffffffe, RZ ;  /* 0x0ffffffe04067810 */ /* 0x002fcc0007ffe0ff */
[----:B------:R1:W3:Y:S02]  /*0c70*/  F2I.FTZ.U32.TRUNC.NTZ R7, R6 ;  /* 0x0000000600077305 */ /* 0x0002e4000021f000 */
[----:B-1----:R-:W-:Y:S02]  /*0c80*/  HFMA2 R6, -RZ, RZ, 0, 0 ;  /* 0x00000000ff067431 */ /* 0x002fe400000001ff */
[----:B---3--:R-:W-:-:S04]  /*0c90*/  IMAD.MOV R3, RZ, RZ, -R7 ;  /* 0x000000ffff037224 */ /* 0x008fc800078e0a07 */
[----:B------:R-:W-:-:S04]  /*0ca0*/  IMAD R3, R3, R8, RZ ;  /* 0x0000000803037224 */ /* 0x000fc800078e02ff */
[----:B------:R-:W-:Y:S01]  /*0cb0*/  IMAD.HI.U32 R12, R7, R3, R6 ;  /* 0x00000003070c7227 */ /* 0x000fe200078e0006 */
[----:B------:R-:W-:-:S03]  /*0cc0*/  IABS R7, R0 ;  /* 0x0000000000077213 */ /* 0x000fc60000000000 */
[----:B------:R-:W-:Y:S02]  /*0cd0*/  IMAD.MOV.U32 R3, RZ, RZ, R11 ;  /* 0x000000ffff037224 */ /* 0x000fe400078e000b */
[----:B------:R-:W1:Y:S02]  /*0ce0*/  I2F.RP R11, R7 ;  /* 0x00000007000b7306 */ /* 0x000e640000209400 */
[----:B------:R-:W-:-:S05]  /*0cf0*/  IMAD.HI.U32 R4, R12, R3, RZ ;  /* 0x000000030c047227 */ /* 0x000fca00078e00ff */
[----:B------:R-:W-:-:S05]  /*0d00*/  IADD3 R6, PT, PT, -R4, RZ, RZ ;  /* 0x000000ff04067210 */ /* 0x000fca0007ffe1ff */
[C---:B------:R-:W-:Y:S02]  /*0d10*/  IMAD R3, R8.reuse, R6, R3 ;  /* 0x0000000608037224 */ /* 0x040fe400078e0203 */
[----:B------:R-:W3:Y:S01]  /*0d20*/  LDC R6, c[0x0][0x3c0] ;  /* 0x0000f000ff067b82 */ /* 0x000ee20000000800 */
[----:B-1----:R-:W1:Y:S02]  /*0d30*/  MUFU.RCP R11, R11 ;  /* 0x0000000b000b7308 */ /* 0x002e640000001000 */
[----:B------:R-:W-:-:S13]  /*0d40*/  ISETP.GT.U32.AND P4, PT, R8, R3, PT ;  /* 0x000000030800720c */ /* 0x000fda0003f84070 */
[----:B------:R-:W-:Y:S02]  /*0d50*/  @!P4 IMAD.IADD R3, R3, 0x1, -R8 ;  /* 0x000000010303c824 */ /* 0x000fe400078e0a08 */
[----:B------:R-:W-:Y:S01]  /*0d60*/  @!P4 VIADD R4, R4, 0x1 ;  /* 0x000000010404c836 */ /* 0x000fe20000000000 */
[----:B------:R-:W-:Y:S02]  /*0d70*/  ISETP.NE.AND P4, PT, R2, RZ, PT ;  /* 0x000000ff0200720c */ /* 0x000fe40003f85270 */
[----:B------:R-:W-:Y:S02]  /*0d80*/  ISETP.GE.U32.AND P1, PT, R3, R8, PT ;  /* 0x000000080300720c */ /* 0x000fe40003f26070 */
[----:B------:R-:W-:-:S04]  /*0d90*/  LOP3.LUT R3, R5, R2, RZ, 0x3c, !PT ;  /* 0x0000000205037212 */ /* 0x000fc800078e3cff */
[----:B------:R-:W-:Y:S02]  /*0da0*/  ISETP.GE.AND P5, PT, R3, RZ, PT ;  /* 0x000000ff0300720c */ /* 0x000fe40003fa6270 */
[----:B-1----:R-:W-:-:S05]  /*0db0*/  IADD3 R3, PT, PT, R11, 0xffffffe, RZ ;  /* 0x0ffffffe0b037810 */ /* 0x002fca0007ffe0ff */
[----:B------:R-:W-:Y:S01]  /*0dc0*/  @P1 IADD3 R4, PT, PT, R4, 0x1, RZ ;  /* 0x0000000104041810 */ /* 0x000fe20007ffe0ff */
[----:B------:R-:W1:Y:S05]  /*0dd0*/  F2I.FTZ.U32.TRUNC.NTZ R3, R3 ;  /* 0x0000000300037305 */ /* 0x000e6a000021f000 */
[----:B------:R-:W-:Y:S01]  /*0de0*/  @!P5 IMAD.MOV R4, RZ, RZ, -R4 ;  /* 0x000000ffff04d224 */ /* 0x000fe200078e0a04 */
[----:B------:R-:W-:-:S05]  /*0df0*/  @!P4 LOP3.LUT R4, RZ, R2, RZ, 0x33, !PT ;  /* 0x00000002ff04c212 */ /* 0x000fca00078e33ff */
[----:B------:R-:W-:Y:S01]  /*0e00*/  IMAD.MOV R11, RZ, RZ, -R4 ;  /* 0x000000ffff0b7224 */ /* 0x000fe200078e0a04 */
[----:B-1----:R-:W-:-:S03]  /*0e10*/  IADD3 R8, PT, PT, RZ, -R3, RZ ;  /* 0x80000003ff087210 */ /* 0x002fc60007ffe0ff */
[----:B------:R-:W-:Y:S01]  /*0e20*/  IMAD R11, R2, R11, R5 ;  /* 0x0000000b020b7224 */ /* 0x000fe200078e0205 */
[----:B------:R-:W-:Y:S01]  /*0e30*/  MOV R2, RZ ;  /* 0x000000ff00027202 */ /* 0x000fe20000000f00 */
[----:B------:R-:W-:-:S03]  /*0e40*/  IMAD R15, R8, R7, RZ ;  /* 0x00000007080f7224 */ /* 0x000fc600078e02ff */
[----:B------:R-:W-:Y:S02]  /*0e50*/  IABS R12, R11 ;  /* 0x0000000b000c7213 */ /* 0x000fe40000000000 */
[----:B---3--:R-:W-:Y:S01]  /*0e60*/  IABS R8, R6 ;  /* 0x0000000600087213 */ /* 0x008fe20000000000 */
[----:B------:R-:W-:-:S03]  /*0e70*/  IMAD.HI.U32 R15, R3, R15, R2 ;  /* 0x0000000f030f7227 */ /* 0x000fc600078e0002 */
[----:B------:R-:W1:Y:S03]  /*0e80*/  I2F.RP R14, R8 ;  /* 0x00000008000e7306 */ /* 0x000e660000209400 */
[----:B------:R-:W-:-:S04]  /*0e90*/  IMAD.HI.U32 R2, R15, R12, RZ ;  /* 0x0000000c0f027227 */ /* 0x000fc800078e00ff */
[----:B------:R-:W-:-:S04]  /*0ea0*/  IMAD.MOV R3, RZ, RZ, -R2 ;  /* 0x000000ffff037224 */ /* 0x000fc800078e0a02 */
[----:B------:R-:W-:Y:S01]  /*0eb0*/  IMAD R12, R7, R3, R12 ;  /* 0x00000003070c7224 */ /* 0x000fe200078e020c */
[----:B------:R-:W-:Y:S01]  /*0ec0*/  LOP3.LUT R3, R11, R0, RZ, 0x3c, !PT ;  /* 0x000000000b037212 */ /* 0x000fe200078e3cff */
[----:B-1----:R-:W1:Y:S03]  /*0ed0*/  MUFU.RCP R14, R14 ;  /* 0x0000000e000e7308 */ /* 0x002e660000001000 */
[----:B------:R-:W-:Y:S02]  /*0ee0*/  ISETP.GT.U32.AND P4, PT, R7, R12, PT ;  /* 0x0000000c0700720c */ /* 0x000fe40003f84070 */
[----:B------:R-:W-:-:S11]  /*0ef0*/  ISETP.GE.AND P5, PT, R3, RZ, PT ;  /* 0x000000ff0300720c */ /* 0x000fd60003fa6270 */
[-C--:B------:R-:W-:Y:S02]  /*0f00*/  @!P4 IADD3 R12, PT, PT, R12, -R7.reuse, RZ ;  /* 0x800000070c0cc210 */ /* 0x080fe40007ffe0ff */
[----:B------:R-:W-:Y:S02]  /*0f10*/  @!P4 IADD3 R2, PT, PT, R2, 0x1, RZ ;  /* 0x000000010202c810 */ /* 0x000fe40007ffe0ff */
[----:B------:R-:W-:Y:S01]  /*0f20*/  ISETP.GE.U32.AND P1, PT, R12, R7, PT ;  /* 0x000000070c00720c */ /* 0x000fe20003f26070 */
[----:B-1----:R-:W-:Y:S01]  /*0f30*/  VIADD R12, R14, 0xffffffe ;  /* 0x0ffffffe0e0c7836 */ /* 0x002fe20000000000 */
[----:B------:R-:W-:-:S03]  /*0f40*/  ISETP.NE.AND P4, PT, R0, RZ, PT ;  /* 0x000000ff0000720c */ /* 0x000fc60003f85270 */
[----:B------:R-:W1:Y:S08]  /*0f50*/  F2I.FTZ.U32.TRUNC.NTZ R3, R12 ;  /* 0x0000000c00037305 */ /* 0x000e70000021f000 */
[----:B------:R-:W-:-:S05]  /*0f60*/  @P1 VIADD R2, R2, 0x1 ;  /* 0x0000000102021836 */ /* 0x000fca0000000000 */
[----:B------:R-:W-:Y:S02]  /*0f70*/  MOV R7, R2 ;  /* 0x0000000200077202 */ /* 0x000fe40000000f00 */
[----:B-1----:R-:W-:-:S03]  /*0f80*/  IADD3 R15, PT, PT, RZ, -R3, RZ ;  /* 0x80000003ff0f7210 */ /* 0x002fc60007ffe0ff */
[----:B------:R-:W-:Y:S01]  /*0f90*/  @!P5 IMAD.MOV R7, RZ, RZ, -R7 ;  /* 0x000000ffff07d224 */ /* 0x000fe200078e0a07 */
[----:B------:R-:W-:Y:S01]  /*0fa0*/  @!P4 LOP3.LUT R7, RZ, R0, RZ, 0x33, !PT ;  /* 0x00000000ff07c212 */ /* 0x000fe200078e33ff */
[----:B------:R-:W-:Y:S01]  /*0fb0*/  IMAD R15, R15, R8, RZ ;  /* 0x000000080f0f7224 */ /* 0x000fe200078e02ff */
[----:B------:R-:W-:-:S03]  /*0fc0*/  ISETP.NE.AND P5, PT, R6, RZ, PT ;  /* 0x000000ff0600720c */ /* 0x000fc60003fa5270 */
[----:B------:R-:W-:-:S04]  /*0fd0*/  IMAD.MOV R2, RZ, RZ, -R7 ;  /* 0x000000ffff027224 */ /* 0x000fc800078e0a07 */
[----:B------:R-:W-:Y:S02]  /*0fe0*/  IMAD R11, R0, R2, R11 ;  /* 0x00000002000b7224 */ /* 0x000fe400078e020b */
[----:B------:R-:W-:-:S03]  /*0ff0*/  HFMA2 R2, -RZ, RZ, 0, 0 ;  /* 0x00000000ff027431 */ /* 0x000fc600000001ff */
[----:B------:R-:W-:Y:S02]  /*1000*/  IABS R14, R11 ;  /* 0x0000000b000e7213 */ /* 0x000fe40000000000 */
        /* <DEDUP_REMOVED lines=21> */
[----:B------:R-:W-:-:S02]  /*1160*/  ISETP.NE.AND.EX P5, PT, R29, RZ, PT, P5 ;  /* 0x000000ff1d00720c */ /* 0x000fc40003fa5350 */
[----:B------:R-:W-:Y:S01]  /*1170*/  ISETP.NE.AND.EX P4, PT, R3, RZ, PT, P4 ;  /* 0x000000ff0300720c */ /* 0x000fe20003f85340 */
[----:B------:R-:W-:Y:S01]  /*1180*/  IMAD R6, R6, R2, R11 ;  /* 0x0000000206067224 */ /* 0x000fe200078e020b */
[----:B------:R-:W-:Y:S01]  /*1190*/  SEL R7, R7, RZ, P1 ;  /* 0x000000ff07077207 */ /* 0x000fe20000800000 */
[----:B------:R-:W0:Y:S01]  /*11a0*/  LDC.64 R2, c[0x0][0x388] ;  /* 0x0000e200ff027b82 */ /* 0x000e220000000a00 */
[----:B------:R-:W-:Y:S02]  /*11b0*/  SEL R4, R4, RZ, P4 ;  /* 0x000000ff04047207 */ /* 0x000fe40002000000 */
[----:B--2---:R-:W-:Y:S02]  /*11c0*/  ISETP.NE.U32.AND P4, PT, R30, 0x1, PT ;  /* 0x000000011e00780c */ /* 0x004fe40003f85070 */
[----:B------:R-:W-:Y:S01]  /*11d0*/  SEL R0, R0, RZ, P5 ;  /* 0x000000ff00007207 */ /* 0x000fe20002800000 */
[----:B------:R-:W-:Y:S01]  /*11e0*/  IMAD R4, R4, UR36, RZ ;  /* 0x0000002404047c24 */ /* 0x000fe2000f8e02ff */
        /* <DEDUP_REMOVED lines=27> */
.L_x_8415:
[----:B------:R-:W-:Y:S05]  /*13a0*/  BSYNC.RECONVERGENT B1 ;  /* 0x0000000000017941 */ /* 0x000fea0003800200 */
.L_x_8414:
[----:B------:R-:W-:Y:S01]  /*13b0*/  BSSY.RECONVERGENT B1, `(.L_x_8416) ;  /* 0x0000086000017945 */ /* 0x000fe20003800200 */
[----:B------:R-:W-:Y:S01]  /*13c0*/  IMAD.MOV.U32 R6, RZ, RZ, -0x800000 ;  /* 0xff800000ff067424 */ /* 0x000fe200078e00ff */
[----:B------:R-:W-:Y:S01]  /*13d0*/  MOV R20, 0xff800000 ;  /* 0xff80000000147802 */ /* 0x000fe20000000f00 */
[----:B------:R-:W-:Y:S01]  /*13e0*/  IMAD.MOV.U32 R7, RZ, RZ, -0x800000 ;  /* 0xff800000ff077424 */ /* 0x000fe200078e00ff */
[----:B------:R-:W-:Y:S01]  /*13f0*/  MOV R29, 0xff800000 ;  /* 0xff800000001d7802 */ /* 0x000fe20000000f00 */
[----:B------:R-:W-:Y:S06]  /*1400*/  @P2 BRA `(.L_x_8417) ;  /* 0x0000000800002947 */ /* 0x000fec0003800000 */
[----:B------:R-:W2:Y:S01]  /*1410*/  LDC R15, c[0x0][0x3b8] ;  /* 0x0000ee00ff0f7b82 */ /* 0x000ea20000000800 */
[----:B------:R-:W-:Y:S01]  /*1420*/  IMAD R0, R18, UR46, R19 ;  /* 0x0000002e12007c24 */ /* 0x000fe2000f8e0213 */
[----:B-1----:R-:W-:Y:S02]  /*1430*/  R2UR UR4, R16 ;  /* 0x00000000100472ca */ /* 0x002fe400000e0000 */
[----:B------:R-:W-:Y:S02]  /*1440*/  R2UR UR5, R17 ;  /* 0x00000000110572ca */ /* 0x000fe400000e0000 */
[----:B------:R-:W-:Y:S02]  /*1450*/  IABS R14, R0 ;  /* 0x00000000000e7213 */ /* 0x000fe40000000000 */
[----:B------:R-:W1:Y:S01]  /*1460*/  LDC R11, c[0x0][0x3bc] ;  /* 0x0000ef00ff0b7b82 */ /* 0x000e620000000800 */
[----:B--2---:R-:W-:-:S04]  /*1470*/  IABS R6, R15 ;  /* 0x0000000f00067213 */ /* 0x004fc80000000000 */
[----:B------:R-:W2:Y:S08]  /*1480*/  I2F.RP R8, R6 ;  /* 0x0000000600087306 */ /* 0x000eb00000209400 */
[----:B--2---:R-:W0:Y:S02]  /*1490*/  MUFU.RCP R8, R8 ;  /* 0x0000000800087308 */ /* 0x004e240000001000 */
[----:B0-----:R-:W-:Y:S01]  /*14a0*/  VIADD R2, R8, 0xffffffe ;  /* 0x0ffffffe08027836 */ /* 0x001fe20000000000 */
[----:B-1----:R-:W-:-:S05]  /*14b0*/  IABS R8, R11 ;  /* 0x0000000b00087213 */ /* 0x002fca0000000000 */
[----:B------:R0:W1:Y:S02]  /*14c0*/  F2I.FTZ.U32.TRUNC.NTZ R3, R2 ;  /* 0x0000000200037305 */ /* 0x000064000021f000 */
[----:B0-----:R-:W-:Y:S01]  /*14d0*/  IMAD.MOV.U32 R2, RZ, RZ, RZ ;  /* 0x000000ffff027224 */ /* 0x001fe200078e00ff */
[----:B-1----:R-:W-:-:S05]  /*14e0*/  IADD3 R29, PT, PT, RZ, -R3, RZ ;  /* 0x80000003ff1d7210 */ /* 0x002fca0007ffe0ff */
        /* <DEDUP_REMOVED lines=22> */
[----:B------:R-:W-:Y:S02]  /*1650*/  IMAD.MOV R2, RZ, RZ, -R6 ;  /* 0x000000ffff027224 */ /* 0x000fe400078e0a06 */
[----:B------:R-:W-:Y:S02]  /*1660*/  IMAD R29, R29, R8, RZ ;  /* 0x000000081d1d7224 */ /* 0x000fe400078e02ff */
[----:B------:R-:W-:Y:S02]  /*1670*/  IMAD R14, R15, R2, R0 ;  /* 0x000000020f0e7224 */ /* 0x000fe400078e0200 */
[----:B------:R-:W-:-:S05]  /*1680*/  HFMA2 R2, -RZ, RZ, 0, 0 ;  /* 0x00000000ff027431 */ /* 0x000fca00000001ff */
[----:B------:R-:W-:Y:S01]  /*1690*/  IMAD.HI.U32 R2, R3, R29, R2 ;  /* 0x0000001d03027227 */ /* 0x000fe200078e0002 */
        /* <DEDUP_REMOVED lines=22> */
[----:B0-----:R-:W-:-:S07]  /*1800*/  IADD3 R28, PT, PT, R26, 0xffffffe, RZ ;  /* 0x0ffffffe1a1c7810 */ /* 0x001fce0007ffe0ff */
[----:B------:R-:W0:Y:S01]  /*1810*/  LDC.64 R14, c[0x0][0x398] ;  /* 0x0000e600ff0e7b82 */ /* 0x000e220000000a00 */
[----:B------:R2:W3:Y:S02]  /*1820*/  F2I.FTZ.U32.TRUNC.NTZ R29, R28 ;  /* 0x0000001c001d7305 */ /* 0x0004e4000021f000 */
[----:B--2---:R-:W-:Y:S02]  /*1830*/  MOV R28, RZ ;  /* 0x000000ff001c7202 */ /* 0x004fe40000000f00 */
[----:B-1----:R-:W-:Y:S01]  /*1840*/  ISETP.NE.U32.AND P2, PT, R2, 0x1, PT ;  /* 0x000000010200780c */ /* 0x002fe20003f45070 */
[----:B---3--:R-:W-:-:S03]  /*1850*/  IMAD.MOV R31, RZ, RZ, -R29 ;  /* 0x000000ffff1f7224 */ /* 0x008fc600078e0a1d */
[----:B------:R-:W-:Y:S01]  /*1860*/  ISETP.NE.AND.EX P2, PT, R3, RZ, PT, P2 ;  /* 0x000000ff0300720c */ /* 0x000fe20003f45320 */
[----:B------:R-:W-:Y:S01]  /*1870*/  IMAD R3, R31, R24, RZ ;  /* 0x000000181f037224 */ /* 0x000fe200078e02ff */
[----:B0-----:R-:W-:-:S03]  /*1880*/  ISETP.NE.U32.AND P1, PT, R14, 0x1, PT ;  /* 0x000000010e00780c */ /* 0x001fc60003f25070 */
[----:B------:R-:W-:Y:S01]  /*1890*/  IMAD.HI.U32 R2, R29, R3, R28 ;  /* 0x000000031d027227 */ /* 0x000fe200078e001c */
[----:B------:R-:W-:Y:S02]  /*18a0*/  IABS R3, R11 ;  /* 0x0000000b00037213 */ /* 0x000fe40000000000 */
[----:B------:R-:W-:Y:S02]  /*18b0*/  ISETP.NE.AND.EX P1, PT, R15, RZ, PT, P1 ;  /* 0x000000ff0f00720c */ /* 0x000fe40003f25310 */
[----:B------:R-:W-:Y:S01]  /*18c0*/  SEL R6, R6, RZ, P2 ;  /* 0x000000ff06067207 */ /* 0x000fe20001000000 */
[----:B------:R-:W-:Y:S01]  /*18d0*/  IMAD.HI.U32 R2, R2, R3, RZ ;  /* 0x0000000302027227 */ /* 0x000fe200078e00ff */
[----:B------:R-:W-:-:S03]  /*18e0*/  SEL R8, R8, RZ, P1 ;  /* 0x000000ff08087207 */ /* 0x000fc60000800000 */
[----:B------:R-:W-:Y:S02]  /*18f0*/  IMAD.MOV R14, RZ, RZ, -R2 ;  /* 0x000000ffff0e7224 */ /* 0x000fe400078e0a02 */
[----:B------:R-:W-:Y:S02]  /*1900*/  IMAD R29, R6, UR36, RZ ;  /* 0x00000024061d7c24 */ /* 0x000fe4000f8e02ff */
[----:B------:R-:W-:Y:S02]  /*1910*/  IMAD R3, R24, R14, R3 ;  /* 0x0000000e18037224 */ /* 0x000fe400078e0203 */
[----:B------:R-:W-:-:S03]  /*1920*/  IMAD R29, R8, UR37, R29 ;  /* 0x00000025081d7c24 */ /* 0x000fc6000f8e021d */
        /* <DEDUP_REMOVED lines=8> */
[----:B------:R-:W-:Y:S02]  /*19b0*/  IMAD.MOV.U32 R24, RZ, RZ, R2 ;  /* 0x000000ffff187224 */ /* 0x000fe400078e0002 */
[----:B------:R-:W0:Y:S03]  /*19c0*/  LDC.64 R2, c[0x0][0x3a0] ;  /* 0x0000e800ff027b82 */ /* 0x000e260000000a00 */
[----:B------:R-:W-:Y:S02]  /*19d0*/  @!P4 IADD3 R24, PT, PT, -R24, RZ, RZ ;  /* 0x000000ff1818c210 */ /* 0x000fe40007ffe1ff */
[----:B------:R-:W-:-:S05]  /*19e0*/  @!P6 LOP3.LUT R24, RZ, R12, RZ, 0x33, !PT ;  /* 0x0000000cff18e212 */ /* 0x000fca00078e33ff */
[----:B------:R-:W-:-:S04]  /*19f0*/  IMAD.MOV R14, RZ, RZ, -R24 ;  /* 0x000000ffff0e7224 */ /* 0x000fc800078e0a18 */
[----:B------:R-:W-:Y:S02]  /*1a00*/  IMAD R11, R12, R14, R11 ;  /* 0x0000000e0c0b7224 */ /* 0x000fe400078e020b */
[----:B------:R-:W1:Y:S01]  /*1a10*/  LDC.64 R14, c[0x0][0x3a8] ;  /* 0x0000ea00ff0e7b82 */ /* 0x000e620000000a00 */
[----:B0-----:R-:W-:-:S04]  /*1a20*/  ISETP.NE.U32.AND P4, PT, R2, 0x1, PT ;  /* 0x000000010200780c */ /* 0x001fc80003f85070 */
[----:B------:R-:W-:-:S03]  /*1a30*/  ISETP.NE.AND.EX P4, PT, R3, RZ, PT, P4 ;  /* 0x000000ff0300720c */ /* 0x000fc60003f85340 */
[----:B------:R-:W0:Y:S01]  /*1a40*/  LDC.64 R2, c[0x0][0x388] ;  /* 0x0000e200ff027b82 */ /* 0x000e220000000a00 */
[----:B------:R-:W-:-:S05]  /*1a50*/  SEL R24, R24, RZ, P4 ;  /* 0x000000ff18187207 */ /* 0x000fca0002000000 */
[----:B------:R-:W-:Y:S01]  /*1a60*/  IMAD R24, R24, UR38, R29 ;  /* 0x0000002618187c24 */ /* 0x000fe2000f8e021d */
[----:B-1----:R-:W-:-:S04]  /*1a70*/  ISETP.NE.U32.AND P2, PT, R14, 0x1, PT ;  /* 0x000000010e00780c */ /* 0x002fc80003f45070 */
[----:B------:R-:W-:-:S04]  /*1a80*/  ISETP.NE.AND.EX P2, PT, R15, RZ, PT, P2 ;  /* 0x000000ff0f00720c */ /* 0x000fc80003f45320 */
        /* <DEDUP_REMOVED lines=24> */
.L_x_8417:
[----:B------:R-:W-:Y:S05]  /*1c10*/  BSYNC.RECONVERGENT B1 ;  /* 0x0000000000017941 */ /* 0x000fea0003800200 */
.L_x_8416:
[----:B------:R-:W-:Y:S04]  /*1c20*/  BSSY.RECONVERGENT B1, `(.L_x_8418) ;  /* 0x0000081000017945 */ /* 0x000fe80003800200 */
[----:B------:R-:W-:Y:S05]  /*1c30*/  @P3 BRA `(.L_x_8419) ;  /* 0x0000000400fc3947 */ /* 0x000fea0003800000 */
[----:B------:R-:W2:Y:S01]  /*1c40*/  LDC R15, c[0x0][0x3b8] ;  /* 0x0000ee00ff0f7b82 */ /* 0x000ea20000000800 */
[----:B------:R-:W-:Y:S01]  /*1c50*/  IMAD R0, R18, UR46, R9 ;  /* 0x0000002e12007c24 */ /* 0x000fe2000f8e0209 */
[----:B-1----:R-:W-:Y:S02]  /*1c60*/  R2UR UR4, R16 ;  /* 0x00000000100472ca */ /* 0x002fe400000e0000 */
[----:B------:R-:W-:-:S04]  /*1c70*/  R2UR UR5, R17 ;  /* 0x00000000110572ca */ /* 0x000fc800000e0000 */
[----:B------:R-:W1:Y:S01]  /*1c80*/  LDC R11, c[0x0][0x3bc] ;  /* 0x0000ef00ff0b7b82 */ /* 0x000e620000000800 */
[----:B--2---:R-:W-:-:S04]  /*1c90*/  IABS R7, R15 ;  /* 0x0000000f00077213 */ /* 0x004fc80000000000 */
[----:B------:R-:W2:Y:S08]  /*1ca0*/  I2F.RP R8, R7 ;  /* 0x0000000700087306 */ /* 0x000eb00000209400 */
[----:B--2---:R-:W0:Y:S02]  /*1cb0*/  MUFU.RCP R8, R8 ;  /* 0x0000000800087308 */ /* 0x004e240000001000 */
[----:B0-----:R-:W-:Y:S01]  /*1cc0*/  VIADD R2, R8, 0xffffffe ;  /* 0x0ffffffe08027836 */ /* 0x001fe20000000000 */
[----:B-1----:R-:W-:-:S05]  /*1cd0*/  IABS R8, R11 ;  /* 0x0000000b00087213 */ /* 0x002fca0000000000 */
[----:B------:R0:W1:Y:S08]  /*1ce0*/  F2I.FTZ.U32.TRUNC.NTZ R3, R2 ;  /* 0x0000000200037305 */ /* 0x000070000021f000 */
[----:B------:R-:W2:Y:S01]  /*1cf0*/  I2F.RP R14, R8 ;  /* 0x00000008000e7306 */ /* 0x000ea20000209400 */
[----:B0-----:R-:W-:Y:S01]  /*1d00*/  IMAD.MOV.U32 R2, RZ, RZ, RZ ;  /* 0x000000ffff027224 */ /* 0x001fe200078e00ff */
[----:B-1----:R-:W-:-:S05]  /*1d10*/  IADD3 R12, PT, PT, RZ, -R3, RZ ;  /* 0x80000003ff0c7210 */ /* 0x002fca0007ffe0ff */
[----:B------:R-:W-:Y:S01]  /*1d20*/  IMAD R31, R12, R7, RZ ;  /* 0x000000070c1f7224 */ /* 0x000fe200078e02ff */
[----:B------:R-:W-:Y:S01]  /*1d30*/  IABS R12, R0 ;  /* 0x00000000000c7213 */ /* 0x000fe20000000000 */
[----:B--2---:R-:W0:Y:S02]  /*1d40*/  MUFU.RCP R14, R14 ;  /* 0x0000000e000e7308 */ /* 0x004e240000001000 */
        /* <DEDUP_REMOVED lines=11> */
[----:B0-----:R-:W-:-:S04]  /*1e00*/  IADD3 R12, PT, PT, R14, 0xffffffe, RZ ;  /* 0x0ffffffe0e0c7810 */ /* 0x001fc80007ffe0ff */
[----:B------:R-:W0:Y:S07]  /*1e10*/  F2I.FTZ.U32.TRUNC.NTZ R3, R12 ;  /* 0x0000000c00037305 */ /* 0x000e2e000021f000 */
[----:B------:R-:W-:-:S05]  /*1e20*/  @P1 IADD3 R2, PT, PT, R2, 0x1, RZ ;  /* 0x0000000102021810 */ /* 0x000fca0007ffe0ff */
[----:B------:R-:W-:Y:S02]  /*1e30*/  IMAD.MOV.U32 R7, RZ, RZ, R2 ;  /* 0x000000ffff077224 */ /* 0x000fe400078e0002 */
[----:B0-----:R-:W-:-:S03]  /*1e40*/  IMAD.MOV R31, RZ, RZ, -R3 ;  /* 0x000000ffff1f7224 */ /* 0x001fc600078e0a03 */
[----:B------:R-:W-:Y:S02]  /*1e50*/  @!P3 IADD3 R7, PT, PT, -R7, RZ, RZ ;  /* 0x000000ff0707b210 */ /* 0x000fe40007ffe1ff */
[----:B------:R-:W-:Y:S01]  /*1e60*/  @!P2 LOP3.LUT R7, RZ, R15, RZ, 0x33, !PT ;  /* 0x0000000fff07a212 */ /* 0x000fe200078e33ff */
[----:B------:R-:W-:-:S03]  /*1e70*/  IMAD R31, R31, R8, RZ ;  /* 0x000000081f1f7224 */ /* 0x000fc600078e02ff */
[----:B------:R-:W-:-:S05]  /*1e80*/  IADD3 R2, PT, PT, -R7, RZ, RZ ;  /* 0x000000ff07027210 */ /* 0x000fca0007ffe1ff */
[----:B------:R-:W-:Y:S02]  /*1e90*/  IMAD R14, R15, R2, R0 ;  /* 0x000000020f0e7224 */ /* 0x000fe400078e0200 */
[----:B------:R-:W-:-:S04]  /*1ea0*/  IMAD.MOV.U32 R2, RZ, RZ, RZ ;  /* 0x000000ffff027224 */ /* 0x000fc800078e00ff */
[----:B------:R-:W-:Y:S01]  /*1eb0*/  IMAD.HI.U32 R2, R3, R31, R2 ;  /* 0x0000001f03027227 */ /* 0x000fe200078e0002 */
[----:B------:R-:W-:-:S05]  /*1ec0*/  IABS R3, R14 ;  /* 0x0000000e00037213 */ /* 0x000fca0000000000 */
[----:B------:R-:W-:-:S05]  /*1ed0*/  IMAD.HI.U32 R2, R2, R3, RZ ;  /* 0x0000000302027227 */ /* 0x000fca00078e00ff */
[----:B------:R-:W-:-:S05]  /*1ee0*/  IADD3 R12, PT, PT, -R2, RZ, RZ ;  /* 0x000000ff020c7210 */ /* 0x000fca0007ffe1ff */
[C---:B------:R-:W-:Y:S02]  /*1ef0*/  IMAD R3, R8.reuse, R12, R3 ;  /* 0x0000000c08037224 */ /* 0x040fe400078e0203 */
[----:B------:R-:W0:Y:S03]  /*1f00*/  LDC R12, c[0x0][0x3c0] ;  /* 0x0000f000ff0c7b82 */ /* 0x000e260000000800 */
[----:B------:R-:W-:-:S13]  /*1f10*/  ISETP.GT.U32.AND P2, PT, R8, R3, PT ;  /* 0x000000030800720c */ /* 0x000fda0003f44070 */
[----:B------:R-:W-:Y:S01]  /*1f20*/  @!P2 IMAD.IADD R3, R3, 0x1, -R8 ;  /* 0x000000010303a824 */ /* 0x000fe200078e0a08 */
[----:B------:R-:W-:Y:S02]  /*1f30*/  @!P2 IADD3 R2, PT, PT, R2, 0x1, RZ ;  /* 0x000000010202a810 */ /* 0x000fe40007ffe0ff */
[----:B------:R-:W-:Y:S02]  /*1f40*/  ISETP.NE.AND P2, PT, R11, RZ, PT ;  /* 0x000000ff0b00720c */ /* 0x000fe40003f45270 */
[----:B------:R-:W-:Y:S02]  /*1f50*/  ISETP.GE.U32.AND P1, PT, R3, R8, PT ;  /* 0x000000080300720c */ /* 0x000fe40003f26070 */
[----:B------:R-:W-:Y:S02]  /*1f60*/  LOP3.LUT R3, R14, R11, RZ, 0x3c, !PT ;  /* 0x0000000b0e037212 */ /* 0x000fe400078e3cff */
[----:B0-----:R-:W-:Y:S02]  /*1f70*/  IABS R20, R12 ;  /* 0x0000000c00147213 */ /* 0x001fe40000000000 */
[----:B------:R-:W-:-:S02]  /*1f80*/  ISETP.GE.AND P3, PT, R3, RZ, PT ;  /* 0x000000ff0300720c */ /* 0x000fc40003f66270 */
[----:B------:R-:W0:Y:S05]  /*1f90*/  I2F.RP R24, R20 ;  /* 0x0000001400187306 */ /* 0x000e2a0000209400 */
[----:B------:R-:W-:-:S05]  /*1fa0*/  @P1 VIADD R2, R2, 0x1 ;  /* 0x0000000102021836 */ /* 0x000fca0000000000 */
[----:B------:R-:W-:Y:S01]  /*1fb0*/  MOV R8, R2 ;  /* 0x0000000200087202 */ /* 0x000fe20000000f00 */
[----:B0-----:R-:W0:Y:S04]  /*1fc0*/  MUFU.RCP R24, R24 ;  /* 0x0000001800187308 */ /* 0x001e280000001000 */
        /* <DEDUP_REMOVED lines=8> */
[----:B0-----:R-:W-:Y:S01]  /*2050*/  IMAD.MOV.U32 R30, RZ, RZ, RZ ;  /* 0x000000ffff1e7224 */ /* 0x001fe200078e00ff */
[----:B--2---:R-:W-:Y:S02]  /*2060*/  IADD3 R33, PT, PT, RZ, -R31, RZ ;  /* 0x8000001fff217210 */ /* 0x004fe40007ffe0ff */
[----:B-1----:R-:W-:-:S04]  /*2070*/  ISETP.NE.U32.AND P2, PT, R2, 0x1, PT ;  /* 0x000000010200780c */ /* 0x002fc80003f45070 */
[----:B------:R-:W-:Y:S01]  /*2080*/  ISETP.NE.AND.EX P2, PT, R3, RZ, PT, P2 ;  /* 0x000000ff0300720c */ /* 0x000fe20003f45320 */
[----:B------:R-:W-:Y:S01]  /*2090*/  IMAD R3, R33, R20, RZ ;  /* 0x0000001421037224 */ /* 0x000fe200078e02ff */
[----:B---3--:R-:W-:-:S03]  /*20a0*/  ISETP.NE.U32.AND P1, PT, R14, 0x1, PT ;  /* 0x000000010e00780c */ /* 0x008fc60003f25070 */
[----:B------:R-:W-:Y:S01]  /*20b0*/  IMAD.HI.U32 R2, R31, R3, R30 ;  /* 0x000000031f027227 */ /* 0x000fe200078e001e */
[----:B------:R-:W-:Y:S02]  /*20c0*/  IABS R3, R11 ;  /* 0x0000000b00037213 */ /* 0x000fe40000000000 */
        /* <DEDUP_REMOVED lines=16> */
[----:B------:R-:W-:Y:S02]  /*21d0*/  MOV R20, R2 ;  /* 0x0000000200147202 */ /* 0x000fe40000000f00 */
[----:B------:R-:W0:Y:S03]  /*21e0*/  LDC.64 R2, c[0x0][0x3a0] ;  /* 0x0000e800ff027b82 */ /* 0x000e260000000a00 */
[----:B------:R-:W-:Y:S01]  /*21f0*/  @!P5 IMAD.MOV R20, RZ, RZ, -R20 ;  /* 0x000000ffff14d224 */ /* 0x000fe200078e0a14 */
[----:B------:R-:W-:-:S04]  /*2200*/  @!P4 LOP3.LUT R20, RZ, R12, RZ, 0x33, !PT ;  /* 0x0000000cff14c212 */ /* 0x000fc800078e33ff */
[----:B------:R-:W-:-:S05]  /*2210*/  IADD3 R14, PT, PT, -R20, RZ, RZ ;  /* 0x000000ff140e7210 */ /* 0x000fca0007ffe1ff */
        /* <DEDUP_REMOVED lines=33> */
.L_x_8419:
[----:B------:R-:W-:Y:S05]  /*2430*/  BSYNC.RECONVERGENT B1 ;  /* 0x0000000000017941 */ /* 0x000fea0003800200 */
.L_x_8418:
        /* <DEDUP_REMOVED lines=23> */
[-C--:B------:R-:W-:Y:S01]  /*25b0*/  FFMA.RM R2, R13, R8.reuse, 12582913 ;  /* 0x4b4000010d027423 */ /* 0x080fe20000004008 */
[C---:B------:R-:W-:Y:S01]  /*25c0*/  FADD R22, -R15.reuse, R4 ;  /* 0x000000040f167221 */ /* 0x040fe20000000100 */
[C---:B------:R-:W-:Y:S01]  /*25d0*/  FADD R24, -R15.reuse, R29 ;  /* 0x0000001d0f187221 */ /* 0x040fe20000000100 */
[----:B------:R-:W-:Y:S01]  /*25e0*/  FADD R3, R0, -12583039 ;  /* 0xcb40007f00037421 */ /* 0x000fe20000000000 */
[----:B------:R-:W-:Y:S01]  /*25f0*/  FADD R5, R2, -12583039 ;  /* 0xcb40007f02057421 */ /* 0x000fe20000000000 */
[----:B------:R-:W-:Y:S01]  /*2600*/  FADD R20, -R15, R20 ;  /* 0x000000140f147221 */ /* 0x000fe20000000100 */
        /* <DEDUP_REMOVED lines=8> */
[----:B------:R-:W-:Y:S01]  /*2690*/  FFMA.RM R4, R27, R8, 12582913 ;  /* 0x4b4000011b047423 */ /* 0x000fe20000004008 */
[----:B------:R-:W-:Y:S01]  /*26a0*/  FFMA.SAT R31, R20, R11, 0.5 ;  /* 0x3f000000141f7423 */ /* 0x000fe2000000200b */
[----:B------:R-:W-:-:S02]  /*26b0*/  IMAD.SHL.U32 R2, R2, 0x800000, RZ ;  /* 0x0080000002027824 */ /* 0x000fc400078e00ff */
[----:B------:R-:W-:Y:S01]  /*26c0*/  FFMA R7, R14, 1.4426950216293334961, -R3 ;  /* 0x3fb8aa3b0e077823 */ /* 0x000fe20000000803 */
[----:B------:R-:W-:Y:S01]  /*26d0*/  FFMA.RM R3, R13, R8, 12582913 ;  /* 0x4b4000010d037423 */ /* 0x000fe20000004008 */
[----:B------:R-:W-:Y:S01]  /*26e0*/  FADD R13, R4, -12583039 ;  /* 0xcb40007f040d7421 */ /* 0x000fe20000000000 */
[----:B------:R-:W0:Y:S01]  /*26f0*/  MUFU.EX2 R15, R15 ;  /* 0x0000000f000f7308 */ /* 0x000e220000000800 */
[----:B------:R-:W-:Y:S01]  /*2700*/  FFMA R27, R14, 1.925963033500011079e-08, R7 ;  /* 0x32a570600e1b7823 */ /* 0x000fe20000000007 */
[----:B------:R-:W-:Y:S01]  /*2710*/  FADD R7, R3, -12583039 ;  /* 0xcb40007f03077421 */ /* 0x000fe20000000000 */
[----:B------:R-:W-:-:S03]  /*2720*/  FFMA R29, R24, 1.4426950216293334961, -R13 ;  /* 0x3fb8aa3b181d7823 */ /* 0x000fc6000000080d */
[----:B------:R-:W-:Y:S01]  /*2730*/  FFMA R7, R22, 1.4426950216293334961, -R7 ;  /* 0x3fb8aa3b16077823 */ /* 0x000fe20000000807 */
[----:B------:R-:W-:-:S03]  /*2740*/  FFMA R14, R24, 1.925963033500011079e-08, R29 ;  /* 0x32a57060180e7823 */ /* 0x000fc6000000001d */
[----:B------:R-:W-:Y:S01]  /*2750*/  FFMA R13, R22, 1.925963033500011079e-08, R7 ;  /* 0x32a57060160d7823 */ /* 0x000fe20000000007 */
[----:B------:R-:W-:Y:S01]  /*2760*/  FFMA.SAT R7, R12, R11, 0.5 ;  /* 0x3f0000000c077423 */ /* 0x000fe2000000200b */
[----:B------:R-:W2:Y:S03]  /*2770*/  MUFU.EX2 R22, R26 ;  /* 0x0000001a00167308 */ /* 0x000ea60000000800 */
[----:B------:R-:W-:Y:S01]  /*2780*/  FFMA.RM R7, R7, R8, 12582913 ;  /* 0x4b40000107077423 */ /* 0x000fe20000004008 */
[----:B0-----:R-:W-:-:S03]  /*2790*/  FMUL R2, R2, R15 ;  /* 0x0000000f02027220 */ /* 0x001fc60000400000 */
[C---:B------:R-:W-:Y:S01]  /*27a0*/  FADD R29, R7.reuse, -12583039 ;  /* 0xcb40007f071d7421 */ /* 0x040fe20000000000 */
[----:B------:R-:W-:Y:S01]  /*27b0*/  MUFU.EX2 R13, R13 ;  /* 0x0000000d000d7308 */ /* 0x000fe20000000800 */
[----:B------:R-:W-:Y:S02]  /*27c0*/  IMAD.SHL.U32 R7, R7, 0x800000, RZ ;  /* 0x0080000007077824 */ /* 0x000fe400078e00ff */
[----:B------:R-:W-:-:S04]  /*27d0*/  FFMA R29, R12, 1.4426950216293334961, -R29 ;  /* 0x3fb8aa3b0c1d7823 */ /* 0x000fc8000000081d */
[----:B------:R-:W-:Y:S01]  /*27e0*/  FFMA R24, R12, 1.925963033500011079e-08, R29 ;  /* 0x32a570600c187823 */ /* 0x000fe2000000001d */
[----:B------:R-:W-:Y:S01]  /*27f0*/  FFMA.SAT R29, R6, R11, 0.5 ;  /* 0x3f000000061d7423 */ /* 0x000fe2000000200b */
[----:B------:R0:W3:Y:S03]  /*2800*/  MUFU.EX2 R12, R27 ;  /* 0x0000001b000c7308 */ /* 0x0000e60000000800 */
[-C--:B------:R-:W-:Y:S01]  /*2810*/  FFMA.RM R11, R29, R8.reuse, 12582913 ;  /* 0x4b4000011d0b7423 */ /* 0x080fe20000004008 */
[----:B------:R-:W-:-:S03]  /*2820*/  FFMA.RM R8, R31, R8, 12582913 ;  /* 0x4b4000011f087423 */ /* 0x000fc60000004008 */
[----:B------:R-:W-:Y:S01]  /*2830*/  FADD R29, R11, -12583039 ;  /* 0xcb40007f0b1d7421 */ /* 0x000fe20000000000 */
[----:B------:R-:W-:Y:S01]  /*2840*/  FADD R31, R8, -12583039 ;  /* 0xcb40007f081f7421 */ /* 0x000fe20000000000 */
[----:B0-----:R-:W-:Y:S01]  /*2850*/  SHF.L.U32 R27, R0, 0x17, RZ ;  /* 0x00000017001b7819 */ /* 0x001fe200000006ff */
[----:B------:R-:W0:Y:S01]  /*2860*/  MUFU.EX2 R14, R14 ;  /* 0x0000000e000e7308 */ /* 0x000e220000000800 */
[----:B------:R-:W-:Y:S01]  /*2870*/  FFMA R29, R6, 1.4426950216293334961, -R29 ;  /* 0x3fb8aa3b061d7823 */ /* 0x000fe2000000081d */
[----:B------:R-:W-:Y:S01]  /*2880*/  FFMA R31, R20, 1.4426950216293334961, -R31 ;  /* 0x3fb8aa3b141f7823 */ /* 0x000fe2000000081f */
[----:B------:R-:W-:Y:S02]  /*2890*/  IMAD.SHL.U32 R8, R8, 0x800000, RZ ;  /* 0x0080000008087824 */ /* 0x000fe400078e00ff */
[----:B--2---:R-:W-:Y:S01]  /*28a0*/  FMUL R0, R27, R22 ;  /* 0x000000161b007220 */ /* 0x004fe20000400000 */
[----:B------:R-:W-:Y:S01]  /*28b0*/  FFMA R29, R6, 1.925963033500011079e-08, R29 ;  /* 0x32a57060061d7823 */ /* 0x000fe2000000001d */
[----:B------:R-:W-:Y:S01]  /*28c0*/  SHF.L.U32 R27, R5, 0x17, RZ ;  /* 0x00000017051b7819 */ /* 0x000fe200000006ff */
[----:B------:R-:W-:Y:S01]  /*28d0*/  FFMA R31, R20, 1.925963033500011079e-08, R31 ;  /* 0x32a57060141f7823 */ /* 0x000fe2000000001f */
[----:B------:R-:W2:Y:S01]  /*28e0*/  MUFU.EX2 R6, R24 ;  /* 0x0000001800067308 */ /* 0x000ea20000000800 */
[----:B------:R-:W-:Y:S01]  /*28f0*/  FADD R5, RZ, R0 ;  /* 0x00000000ff057221 */ /* 0x000fe20000000000 */
[----:B------:R-:W-:-:S02]  /*2900*/  IMAD.SHL.U32 R22, R3, 0x800000, RZ ;  /* 0x0080000003167824 */ /* 0x000fc400078e00ff */
[----:B---3--:R-:W-:Y:S01]  /*2910*/  FMUL R3, R27, R12 ;  /* 0x0000000c1b037220 */ /* 0x008fe20000400000 */
[----:B------:R-:W-:Y:S01]  /*2920*/  FADD R12, R5, R2 ;  /* 0x00000002050c7221 */ /* 0x000fe20000000000 */
[----:B------:R-:W-:Y:S01]  /*2930*/  SHF.L.U32 R5, R4, 0x17, RZ ;  /* 0x0000001704057819 */ /* 0x000fe200000006ff */
[----:B------:R-:W-:Y:S01]  /*2940*/  FMUL R4, R22, R13 ;  /* 0x0000000d16047220 */ /* 0x000fe20000400000 */
[----:B------:R-:W3:Y:S01]  /*2950*/  MUFU.EX2 R20, R29 ;  /* 0x0000001d00147308 */ /* 0x000ee20000000800 */
[----:B------:R-:W-:Y:S02]  /*2960*/  FADD R13, R12, R3 ;  /* 0x000000030c0d7221 */ /* 0x000fe40000000000 */
[----:B0-----:R-:W-:Y:S02]  /*2970*/  FMUL R5, R5, R14 ;  /* 0x0000000e05057220 */ /* 0x001fe40000400000 */
[----:B------:R-:W-:Y:S01]  /*2980*/  FADD R12, R13, R4 ;  /* 0x000000040d0c7221 */ /* 0x000fe20000000000 */
[----:B------:R-:W-:-:S02]  /*2990*/  SHF.L.U32 R13, R11, 0x17, RZ ;  /* 0x000000170b0d7819 */ /* 0x000fc400000006ff */
[----:B------:R-:W0:Y:S01]  /*29a0*/  MUFU.EX2 R31, R31 ;  /* 0x0000001f001f7308 */ /* 0x000e220000000800 */
[----:B--2---:R-:W-:Y:S01]  /*29b0*/  FMUL R6, R7, R6 ;  /* 0x0000000607067220 */ /* 0x004fe20000400000 */
        /* <DEDUP_REMOVED lines=15> */
.L_x_8457:
        /* <DEDUP_REMOVED lines=11> */
[----:B01----:R-:W-:Y:S05]  /*2b60*/  CALL.REL.NOINC `($__internal_123_$__cuda_sm3x_div_rn_noftz_f32_slowpath) ;  /* 0x0000001400447944 */ /* 0x003fea0003c00000 */
[----:B------:R-:W-:-:S07]  /*2b70*/  MOV R12, R0 ;  /* 0x00000000000c7202 */ /* 0x000fce0000000f00 */
.L_x_8422:
[----:B------:R-:W-:Y:S05]  /*2b80*/  BSYNC.RECONVERGENT B1 ;  /* 0x0000000000017941 */ /* 0x000fea0003800200 */
.L_x_8421:
        /* <DEDUP_REMOVED lines=11> */
[----:B01----:R-:W-:Y:S05]  /*2c40*/  CALL.REL.NOINC `($__internal_123_$__cuda_sm3x_div_rn_noftz_f32_slowpath) ;  /* 0x00000014000c7944 */ /* 0x003fea0003c00000 */
[----:B------:R-:W-:-:S07]  /*2c50*/  MOV R13, R0 ;  /* 0x00000000000d7202 */ /* 0x000fce0000000f00 */
.L_x_8424:
[----:B------:R-:W-:Y:S05]  /*2c60*/  BSYNC.RECONVERGENT B1 ;  /* 0x0000000000017941 */ /* 0x000fea0003800200 */
.L_x_8423:
        /* <DEDUP_REMOVED lines=13> */
.L_x_8426:
[----:B------:R-:W-:Y:S05]  /*2d40*/  BSYNC.RECONVERGENT B1 ;  /* 0x0000000000017941 */ /* 0x000fea0003800200 */
.L_x_8425:
        /* <DEDUP_REMOVED lines=13> */
.L_x_8428:
[----:B------:R-:W-:Y:S05]  /*2e20*/  BSYNC.RECONVERGENT B1 ;  /* 0x0000000000017941 */ /* 0x000fea0003800200 */
.L_x_8427:
        /* <DEDUP_REMOVED lines=13> */
.L_x_8430:
[----:B------:R-:W-:Y:S05]  /*2f00*/  BSYNC.RECONVERGENT B1 ;  /* 0x0000000000017941 */ /* 0x000fea0003800200 */
.L_x_8429:
        /* <DEDUP_REMOVED lines=13> */
.L_x_8432:
[----:B------:R-:W-:Y:S05]  /*2fe0*/  BSYNC.RECONVERGENT B1 ;  /* 0x0000000000017941 */ /* 0x000fea0003800200 */
.L_x_8431:
        /* <DEDUP_REMOVED lines=13> */
.L_x_8434:
[----:B------:R-:W-:Y:S05]  /*30c0*/  BSYNC.RECONVERGENT B1 ;  /* 0x0000000000017941 */ /* 0x000fea0003800200 */
.L_x_8433:
        /* <DEDUP_REMOVED lines=13> */
.L_x_8436:
[----:B------:R-:W-:Y:S05]  /*31a0*/  BSYNC.RECONVERGENT B1 ;  /* 0x0000000000017941 */ /* 0x000fea0003800200 */
.L_x_8435:
[----:B------:R-:W2:Y:S01]  /*31b0*/  LDC.64 R14, c[0x0][0x410] ;  /* 0x00010400ff0e7b82 */ /* 0x000ea20000000a00 */
[----:B------:R-:W-:Y:S01]  /*31c0*/  BSSY.RECONVERGENT B1, `(.L_x_8437) ;  /* 0x0000018000017945 */ /* 0x000fe20003800200 */
[-C--:B--2---:R-:W-:Y:S02]  /*31d0*/  ISETP.GE.U32.AND P1, PT, R21, R14.reuse, PT ;  /* 0x0000000e1500720c */ /* 0x084fe40003f26070 */
[-C--:B------:R-:W-:Y:S02]  /*31e0*/  ISETP.GE.U32.AND P2, PT, R19, R14.reuse, PT ;  /* 0x0000000e1300720c */ /* 0x080fe40003f46070 */
[----:B------:R-:W-:Y:S02]  /*31f0*/  ISETP.GE.U32.AND P3, PT, R9, R14, PT ;  /* 0x0000000e0900720c */ /* 0x000fe40003f66070 */
[-C--:B------:R-:W-:Y:S02]  /*3200*/  ISETP.GE.AND.EX P1, PT, RZ, R15.reuse, PT, P1 ;  /* 0x0000000fff00720c */ /* 0x080fe40003f26310 */
[----:B------:R-:W-:-:S02]  /*3210*/  ISETP.GE.AND.EX P2, PT, RZ, R15, PT, P2 ;  /* 0x0000000fff00720c */ /* 0x000fc40003f46320 */
        /* <DEDUP_REMOVED lines=18> */
.L_x_8438:
[----:B------:R-:W-:Y:S05]  /*3340*/  BSYNC.RECONVERGENT B1 ;  /* 0x0000000000017941 */ /* 0x000fea0003800200 */
.L_x_8437:
        /* <DEDUP_REMOVED lines=18> */
.L_x_8440:
[----:B------:R-:W-:Y:S05]  /*3470*/  BSYNC.RECONVERGENT B1 ;  /* 0x0000000000017941 */ /* 0x000fea0003800200 */
.L_x_8439:
[----:B------:R-:W-:Y:S04]  /*3480*/  BSSY.RECONVERGENT B1, `(.L_x_8441) ;  /* 0x0000012000017945 */ /* 0x000fe80003800200 */
[----:B------:R-:W-:Y:S05]  /*3490*/  @P2 BRA `(.L_x_8442) ;  /* 0x0000000000402947 */ /* 0x000fea0003800000 */
[----:B---3--:R-:W-:Y:S02]  /*34a0*/  HFMA2 R3, -RZ, RZ, 0, 0 ;  /* 0x00000000ff037431 */ /* 0x008fe400000001ff */
        /* <DEDUP_REMOVED lines=15> */
.L_x_8442:
[----:B------:R-:W-:Y:S05]  /*35a0*/  BSYNC.RECONVERGENT B1 ;  /* 0x0000000000017941 */ /* 0x000fea0003800200 */
.L_x_8441:
[----:B------:R-:W-:Y:S04]  /*35b0*/  BSSY.RECONVERGENT B1, `(.L_x_8443) ;  /* 0x0000012000017945 */ /* 0x000fe80003800200 */
[----:B------:R-:W-:Y:S05]  /*35c0*/  @P3 BRA `(.L_x_8444) ;  /* 0x0000000000403947 */ /* 0x000fea0003800000 */
[----:B---34-:R-:W-:Y:S01]  /*35d0*/  MOV R2, R9 ;  /* 0x0000000900027202 */ /* 0x018fe20000000f00 */
        /* <DEDUP_REMOVED lines=15> */
.L_x_8444:
[----:B------:R-:W-:Y:S05]  /*36d0*/  BSYNC.RECONVERGENT B1 ;  /* 0x0000000000017941 */ /* 0x000fea0003800200 */
.L_x_8443:
[----:B------:R-:W-:-:S04]  /*36e0*/  IADD3 R18, P0, PT, R25, R18, RZ ;  /* 0x0000001219127210 */ /* 0x000fc80007f1e0ff */
[----:B------:R-:W-:Y:S02]  /*36f0*/  LEA.HI.X.SX32 R10, R25, R10, 0x1, P0 ;  /* 0x0000000a190a7211 */ /* 0x000fe400000f0eff */
[----:B------:R-:W-:-:S04]  /*3700*/  ISETP.GE.U32.AND P0, PT, R18, UR44, PT ;  /* 0x0000002c12007c0c */ /* 0x000fc8000bf06070 */
[----:B------:R-:W-:-:S13]  /*3710*/  ISETP.GE.AND.EX P0, PT, R10, UR45, PT, P0 ;  /* 0x0000002d0a007c0c */ /* 0x000fda000bf06300 */
[----:B------:R-:W-:Y:S05]  /*3720*/  @!P0 BRA `(.L_x_8445) ;  /* 0xffffffc800e88947 */ /* 0x000fea000383ffff */
[----:B------:R-:W-:Y:S05]  /*3730*/  BSYNC B0 ;  /* 0x0000000000007941 */ /* 0x000fea0003800000 */
.L_x_8411:
[----:B------:R-:W-:Y:S05]  /*3740*/  EXIT ;  /* 0x000000000000794d */ /* 0x000fea0003800000 */
.L_x_8420:
[----:B------:R-:W-:Y:S01]  /*3750*/  HFMA2 R11, -RZ, RZ, 0, 1.847743988037109375e-06 ;  /* 0x0000001fff0b7431 */ /* 0x000fe200000001ff */
[----:B------:R-:W-:Y:S01]  /*3760*/  BSSY B1, `(.L_x_8446) ;  /* 0x0000006000017945 */ /* 0x000fe20003800000 */
[----:B------:R-:W-:Y:S02]  /*3770*/  IMAD.MOV.U32 R12, RZ, RZ, 0x10 ;  /* 0x00000010ff0c7424 */ /* 0x000fe400078e00ff */
[----:B------:R-:W-:-:S07]  /*3780*/  IMAD.MOV.U32 R15, RZ, RZ, -0x1 ;  /* 0xffffffffff0f7424 */ /* 0x000fce00078e00ff */
[----:B01----:R-:W-:Y:S05]  /*3790*/  WARPSYNC.COLLECTIVE R15, `(.L_x_8447) ;  /* 0x000000000f087348 */ /* 0x003fea0003c00000 */
[----:B------:R2:W3:Y:S02]  /*37a0*/  SHFL.BFLY P6, R14, R13, R12, R11 ;  /* 0x0c00000c0d0e7389 */ /* 0x0004e400000c000b */
[----:B0123--:R-:W-:Y:S05]  /*37b0*/  ENDCOLLECTIVE ;  /* 0x000000000000791b */ /* 0x00ffea0003800000 */
.L_x_8447:
[----:B------:R-:W-:Y:S05]  /*37c0*/  BSYNC B1 ;  /* 0x0000000000017941 */ /* 0x000fea0003800000 */
.L_x_8446:
[----:B------:R-:W-:Y:S01]  /*37d0*/  FMNMX R13, R14, R13, !PT ;  /* 0x0000000d0e0d7209 */ /* 0x000fe20007800000 */
[----:B------:R-:W-:Y:S01]  /*37e0*/  IMAD.MOV.U32 R11, RZ, RZ, 0x1f ;  /* 0x0000001fff0b7424 */ /* 0x000fe200078e00ff */
[----:B------:R-:W-:Y:S02]  /*37f0*/  MOV R12, 0x8 ;  /* 0x00000008000c7802 */ /* 0x000fe40000000f00 */
[----:B------:R-:W-:-:S07]  /*3800*/  MOV R15, 0xffffffff ;  /* 0xffffffff000f7802 */ /* 0x000fce0000000f00 */
[----:B------:R-:W-:Y:S05]  /*3810*/  WARPSYNC.COLLECTIVE R15, `(.L_x_8448) ;  /* 0x000000000f087348 */ /* 0x000fea0003c00000 */
[----:B------:R0:W1:Y:S02]  /*3820*/  SHFL.BFLY P6, R14, R13, R12, R11 ;  /* 0x0c00000c0d0e7389 */ /* 0x00006400000c000b */
[----:B01----:R-:W-:Y:S05]  /*3830*/  ENDCOLLECTIVE ;  /* 0x000000000000791b */ /* 0x003fea0003800000 */
.L_x_8448:
[----:B------:R-:W-:Y:S01]  /*3840*/  HFMA2 R12, -RZ, RZ, 0, 2.384185791015625e-07 ;  /* 0x00000004ff0c7431 */ /* 0x000fe200000001ff */
[----:B------:R-:W-:-:S05]  /*3850*/  FMNMX R0, R13, R14, !PT ;  /* 0x0000000e0d007209 */ /* 0x000fca0007800000 */
[----:B------:R-:W-:-:S07]  /*3860*/  IMAD.MOV.U32 R13, RZ, RZ, R0 ;  /* 0x000000ffff0d7224 */ /* 0x000fce00078e0000 */
[----:B------:R-:W-:Y:S05]  /*3870*/  WARPSYNC.COLLECTIVE R15, `(.L_x_8449) ;  /* 0x000000000f087348 */ /* 0x000fea0003c00000 */
[----:B------:R0:W1:Y:S02]  /*3880*/  SHFL.BFLY P6, R14, R13, R12, R11 ;  /* 0x0c00000c0d0e7389 */ /* 0x00006400000c000b */
[----:B01----:R-:W-:Y:S05]  /*3890*/  ENDCOLLECTIVE ;  /* 0x000000000000791b */ /* 0x003fea0003800000 */
.L_x_8449:
[----:B------:R-:W-:Y:S02]  /*38a0*/  MOV R12, 0x2 ;  /* 0x00000002000c7802 */ /* 0x000fe40000000f00 */
[----:B------:R-:W-:-:S05]  /*38b0*/  FMNMX R2, R0, R14, !PT ;  /* 0x0000000e00027209 */ /* 0x000fca0007800000 */
[----:B------:R-:W-:-:S07]  /*38c0*/  IMAD.MOV.U32 R13, RZ, RZ, R2 ;  /* 0x000000ffff0d7224 */ /* 0x000fce00078e0002 */
[----:B------:R-:W-:Y:S05]  /*38d0*/  WARPSYNC.COLLECTIVE R15, `(.L_x_8450) ;  /* 0x000000000f087348 */ /* 0x000fea0003c00000 */
[----:B------:R0:W1:Y:S02]  /*38e0*/  SHFL.BFLY P6, R14, R13, R12, R11 ;  /* 0x0c00000c0d0e7389 */ /* 0x00006400000c000b */
[----:B01----:R-:W-:Y:S05]  /*38f0*/  ENDCOLLECTIVE ;  /* 0x000000000000791b */ /* 0x003fea0003800000 */
.L_x_8450:
[----:B------:R-:W-:Y:S01]  /*3900*/  HFMA2 R12, -RZ, RZ, 0, 5.9604644775390625e-08 ;  /* 0x00000001ff0c7431 */ /* 0x000fe200000001ff */
[----:B------:R-:W-:-:S05]  /*3910*/  FMNMX R3, R2, R14, !PT ;  /* 0x0000000e02037209 */ /* 0x000fca0007800000 */
[----:B------:R-:W-:-:S07]  /*3920*/  IMAD.MOV.U32 R13, RZ, RZ, R3 ;  /* 0x000000ffff0d7224 */ /* 0x000fce00078e0003 */
[----:B------:R-:W-:Y:S05]  /*3930*/  WARPSYNC.COLLECTIVE R15, `(.L_x_8451) ;  /* 0x000000000f087348 */ /* 0x000fea0003c00000 */
[----:B------:R0:W1:Y:S02]  /*3940*/  SHFL.BFLY P6, R14, R13, R12, R11 ;  /* 0x0c00000c0d0e7389 */ /* 0x00006400000c000b */
[----:B01----:R-:W-:Y:S05]  /*3950*/  ENDCOLLECTIVE ;  /* 0x000000000000791b */ /* 0x003fea0003800000 */
.L_x_8451:
[----:B------:R-:W-:Y:S01]  /*3960*/  IMAD.MOV.U32 R11, RZ, RZ, 0x3bbb989d ;  /* 0x3bbb989dff0b7424 */ /* 0x000fe200078e00ff */
[----:B------:R-:W-:Y:S02]  /*3970*/  MOV R12, 0x437c0000 ;  /* 0x437c0000000c7802 */ /* 0x000fe40000000f00 */
        /* <DEDUP_REMOVED lines=54> */
[-C--:B------:R-:W-:Y:S01]  /*3ce0*/  FFMA.SAT R13, R7, R11.reuse, 0.5 ;  /* 0x3f000000070d7423 */ /* 0x080fe2000000200b */
[----:B------:R-:W-:-:S03]  /*3cf0*/  FFMA.SAT R11, R8, R11, 0.5 ;  /* 0x3f000000080b7423 */ /* 0x000fc6000000200b */
[----:B------:R-:W-:Y:S01]  /*3d00*/  FFMA.RM R13, R13, R12, 12582913 ;  /* 0x4b4000010d0d7423 */ /* 0x000fe2000000400c */
[----:B0-----:R-:W-:Y:S01]  /*3d10*/  FMUL R5, R5, R14 ;  /* 0x0000000e05057220 */ /* 0x001fe20000400000 */
[----:B------:R-:W-:Y:S01]  /*3d20*/  FFMA.RM R14, R11, R12, 12582913 ;  /* 0x4b4000010b0e7423 */ /* 0x000fe2000000400c */
[----:B------:R-:W0:Y:S01]  /*3d30*/  MUFU.EX2 R15, R15 ;  /* 0x0000000f000f7308 */ /* 0x000e220000000800 */
[----:B------:R-:W-:Y:S02]  /*3d40*/  FADD R12, R13, -12583039 ;  /* 0xcb40007f0d0c7421 */ /* 0x000fe40000000000 */
[----:B------:R-:W-:Y:S02]  /*3d50*/  FADD R11, R14, -12583039 ;  /* 0xcb40007f0e0b7421 */ /* 0x000fe40000000000 */
[----:B------:R-:W-:Y:S02]  /*3d60*/  FFMA R12, R7, 1.4426950216293334961, -R12 ;  /* 0x3fb8aa3b070c7823 */ /* 0x000fe4000000080c */
[----:B------:R-:W-:-:S02]  /*3d70*/  FFMA R11, R8, 1.4426950216293334961, -R11 ;  /* 0x3fb8aa3b080b7823 */ /* 0x000fc4000000080b */
[----:B------:R-:W-:Y:S01]  /*3d80*/  FFMA R12, R7, 1.925963033500011079e-08, R12 ;  /* 0x32a57060070c7823 */ /* 0x000fe2000000000c */
[----:B------:R-:W-:Y:S02]  /*3d90*/  IMAD.SHL.U32 R7, R13, 0x800000, RZ ;  /* 0x008000000d077824 */ /* 0x000fe400078e00ff */
[----:B------:R-:W-:Y:S01]  /*3da0*/  FADD R13, RZ, R0 ;  /* 0x00000000ff0d7221 */ /* 0x000fe20000000000 */
[----:B------:R-:W-:Y:S02]  /*3db0*/  FFMA R11, R8, 1.925963033500011079e-08, R11 ;  /* 0x32a57060080b7823 */ /* 0x000fe4000000000b */
[----:B------:R-:W1:Y:S01]  /*3dc0*/  MUFU.EX2 R12, R12 ;  /* 0x0000000c000c7308 */ /* 0x000e620000000800 */
[----:B------:R-:W-:Y:S01]  /*3dd0*/  FADD R8, R13, R2 ;  /* 0x000000020d087221 */ /* 0x000fe20000000000 */
[----:B0-----:R-:W-:Y:S01]  /*3de0*/  FMUL R6, R6, R15 ;  /* 0x0000000f06067220 */ /* 0x001fe20000400000 */
[----:B------:R-:W-:Y:S02]  /*3df0*/  IMAD.MOV.U32 R15, RZ, RZ, -0x1 ;  /* 0xffffffffff0f7424 */ /* 0x000fe400078e00ff */
[----:B------:R-:W-:-:S03]  /*3e00*/  FADD R13, R8, R3 ;  /* 0x00000003080d7221 */ /* 0x000fc60000000000 */
[----:B------:R-:W0:Y:S01]  /*3e10*/  MUFU.EX2 R11, R11 ;  /* 0x0000000b000b7308 */ /* 0x000e220000000800 */
[----:B------:R-:W-:-:S04]  /*3e20*/  FADD R8, R13, R4 ;  /* 0x000000040d087221 */ /* 0x000fc80000000000 */
[----:B------:R-:W-:Y:S01]  /*3e30*/  FADD R13, R8, R5 ;  /* 0x00000005080d7221 */ /* 0x000fe20000000000 */
[----:B------:R-:W-:Y:S01]  /*3e40*/  SHF.L.U32 R8, R14, 0x17, RZ ;  /* 0x000000170e087819 */ /* 0x000fe200000006ff */
[----:B-1----:R-:W-:Y:S02]  /*3e50*/  FMUL R7, R7, R12 ;  /* 0x0000000c07077220 */ /* 0x002fe40000400000 */
[----:B------:R-:W-:-:S04]  /*3e60*/  FADD R12, R13, R6 ;  /* 0x000000060d0c7221 */ /* 0x000fc80000000000 */
[----:B------:R-:W-:Y:S01]  /*3e70*/  FADD R13, R12, R7 ;  /* 0x000000070c0d7221 */ /* 0x000fe20000000000 */
[----:B------:R-:W-:Y:S02]  /*3e80*/  IMAD.MOV.U32 R12, RZ, RZ, 0x10 ;  /* 0x00000010ff0c7424 */ /* 0x000fe400078e00ff */
[----:B0-----:R-:W-:Y:S01]  /*3e90*/  FMUL R8, R8, R11 ;  /* 0x0000000b08087220 */ /* 0x001fe20000400000 */
[----:B------:R-:W-:-:S03]  /*3ea0*/  HFMA2 R11, -RZ, RZ, 0, 1.847743988037109375e-06 ;  /* 0x0000001fff0b7431 */ /* 0x000fc600000001ff */
[----:B------:R-:W-:-:S07]  /*3eb0*/  FADD R13, R13, R8 ;  /* 0x000000080d0d7221 */ /* 0x000fce0000000000 */
[----:B------:R-:W-:Y:S05]  /*3ec0*/  WARPSYNC.COLLECTIVE R15, `(.L_x_8452) ;  /* 0x000000000f087348 */ /* 0x000fea0003c00000 */
[----:B------:R0:W1:Y:S02]  /*3ed0*/  SHFL.BFLY P6, R14, R13, R12, R11 ;  /* 0x0c00000c0d0e7389 */ /* 0x00006400000c000b */
[----:B01----:R-:W-:Y:S05]  /*3ee0*/  ENDCOLLECTIVE ;  /* 0x000000000000791b */ /* 0x003fea0003800000 */
.L_x_8452:
[----:B------:R-:W-:Y:S02]  /*3ef0*/  IMAD.MOV.U32 R12, RZ, RZ, 0x8 ;  /* 0x00000008ff0c7424 */ /* 0x000fe400078e00ff */
[----:B------:R-:W-:-:S05]  /*3f00*/  FADD R20, R13, R14 ;  /* 0x0000000e0d147221 */ /* 0x000fca0000000000 */
[----:B------:R-:W-:-:S07]  /*3f10*/  MOV R13, R20 ;  /* 0x00000014000d7202 */ /* 0x000fce0000000f00 */
[----:B------:R-:W-:Y:S05]  /*3f20*/  WARPSYNC.COLLECTIVE R15, `(.L_x_8453) ;  /* 0x000000000f087348 */ /* 0x000fea0003c00000 */
[----:B------:R0:W1:Y:S02]  /*3f30*/  SHFL.BFLY P6, R14, R13, R12, R11 ;  /* 0x0c00000c0d0e7389 */ /* 0x00006400000c000b */
[----:B01----:R-:W-:Y:S05]  /*3f40*/  ENDCOLLECTIVE ;  /* 0x000000000000791b */ /* 0x003fea0003800000 */
.L_x_8453:
[----:B------:R-:W-:Y:S02]  /*3f50*/  IMAD.MOV.U32 R12, RZ, RZ, 0x4 ;  /* 0x00000004ff0c7424 */ /* 0x000fe400078e00ff */
[----:B------:R-:W-:-:S05]  /*3f60*/  FADD R22, R20, R14 ;  /* 0x0000000e14167221 */ /* 0x000fca0000000000 */
[----:B------:R-:W-:-:S07]  /*3f70*/  MOV R13, R22 ;  /* 0x00000016000d7202 */ /* 0x000fce0000000f00 */
[----:B------:R-:W-:Y:S05]  /*3f80*/  WARPSYNC.COLLECTIVE R15, `(.L_x_8454) ;  /* 0x000000000f087348 */ /* 0x000fea0003c00000 */
[----:B------:R0:W1:Y:S02]  /*3f90*/  SHFL.BFLY P6, R14, R13, R12, R11 ;  /* 0x0c00000c0d0e7389 */ /* 0x00006400000c000b */
[----:B01----:R-:W-:Y:S05]  /*3fa0*/  ENDCOLLECTIVE ;  /* 0x000000000000791b */ /* 0x003fea0003800000 */
.L_x_8454:
[----:B------:R-:W-:Y:S02]  /*3fb0*/  IMAD.MOV.U32 R12, RZ, RZ, 0x2 ;  /* 0x00000002ff0c7424 */ /* 0x000fe400078e00ff */
[----:B------:R-:W-:-:S05]  /*3fc0*/  FADD R24, R22, R14 ;  /* 0x0000000e16187221 */ /* 0x000fca0000000000 */
[----:B------:R-:W-:-:S07]  /*3fd0*/  MOV R13, R24 ;  /* 0x00000018000d7202 */ /* 0x000fce0000000f00 */
[----:B------:R-:W-:Y:S05]  /*3fe0*/  WARPSYNC.COLLECTIVE R15, `(.L_x_8455) ;  /* 0x000000000f087348 */ /* 0x000fea0003c00000 */
[----:B------:R0:W1:Y:S02]  /*3ff0*/  SHFL.BFLY P6, R14, R13, R12, R11 ;  /* 0x0c00000c0d0e7389 */ /* 0x00006400000c000b */
[----:B01----:R-:W-:Y:S05]  /*4000*/  ENDCOLLECTIVE ;  /* 0x000000000000791b */ /* 0x003fea0003800000 */
.L_x_8455:
[----:B------:R-:W-:Y:S02]  /*4010*/  IMAD.MOV.U32 R12, RZ, RZ, 0x1 ;  /* 0x00000001ff0c7424 */ /* 0x000fe400078e00ff */
[----:B------:R-:W-:-:S05]  /*4020*/  FADD R26, R24, R14 ;  /* 0x0000000e181a7221 */ /* 0x000fca0000000000 */
[----:B------:R-:W-:-:S07]  /*4030*/  MOV R13, R26 ;  /* 0x0000001a000d7202 */ /* 0x000fce0000000f00 */
[----:B------:R-:W-:Y:S05]  /*4040*/  WARPSYNC.COLLECTIVE R15, `(.L_x_8456) ;  /* 0x000000000f087348 */ /* 0x000fea0003c00000 */
[----:B------:R0:W1:Y:S02]  /*4050*/  SHFL.BFLY P6, R14, R13, R12, R11 ;  /* 0x0c00000c0d0e7389 */ /* 0x00006400000c000b */
[----:B01----:R-:W-:Y:S05]  /*4060*/  ENDCOLLECTIVE ;  /* 0x000000000000791b */ /* 0x003fea0003800000 */
.L_x_8456:
[----:B------:R-:W-:Y:S05]  /*4070*/  BRA `(.L_x_8457) ;  /* 0xffffffe8008c7947 */ /* 0x000fea000383ffff */
        .weak           $__internal_123_$__cuda_sm3x_div_rn_noftz_f32_slowpath
        .type           $__internal_123_$__cuda_sm3x_div_rn_noftz_f32_slowpath,@function
        .size           $__internal_123_$__cuda_sm3x_div_rn_noftz_f32_slowpath,(.L_x_37500 - $__internal_123_$__cuda_sm3x_div_rn_noftz_f32_slowpath)
$__internal_123_$__cuda_sm3x_div_rn_noftz_f32_slowpath:
        /* <DEDUP_REMOVED lines=35> */
.L_x_8459:
        /* <DEDUP_REMOVED lines=51> */
.L_x_8466:
[----:B------:R-:W-:-:S04]  /*45e0*/  LOP3.LUT R0, R0, 0x80000000, RZ, 0xc0, !PT ;  /* 0x8000000000007812 */ /* 0x000fc800078ec0ff */
[----:B------:R-:W-:Y:S01]  /*45f0*/  LOP3.LUT R0, R0, 0x7f800000, RZ, 0xfc, !PT ;  /* 0x7f80000000007812 */ /* 0x000fe200078efcff */
[----:B------:R-:W-:Y:S06]  /*4600*/  BRA `(.L_x_8467) ;  /* 0x0000000000047947 */ /* 0x000fec0003800000 */
.L_x_8465:
[----:B------:R-:W-:-:S07]  /*4610*/  IMAD R0, R31, 0x800000, R0 ;  /* 0x008000001f007824 */ /* 0x000fce00078e0200 */
.L_x_8467:
[----:B------:R-:W-:Y:S05]  /*4620*/  BSYNC.RECONVERGENT B3 ;  /* 0x0000000000037941 */ /* 0x000fea0003800200 */
.L_x_8464:
[----:B------:R-:W-:Y:S05]  /*4630*/  BRA `(.L_x_8468) ;  /* 0x0000000000207947 */ /* 0x000fea0003800000 */
.L_x_8463:
[----:B------:R-:W-:-:S04]  /*4640*/  LOP3.LUT R0, R27, 0x80000000, R0, 0x48, !PT ;  /* 0x800000001b007812 */ /* 0x000fc800078e4800 */
[----:B------:R-:W-:Y:S01]  /*4650*/  LOP3.LUT R0, R0, 0x7f800000, RZ, 0xfc, !PT ;  /* 0x7f80000000007812 */ /* 0x000fe200078efcff */
[----:B------:R-:W-:Y:S06]  /*4660*/  BRA `(.L_x_8468) ;  /* 0x0000000000147947 */ /* 0x000fec0003800000 */
.L_x_8462:
[----:B------:R-:W-:Y:S01]  /*4670*/  LOP3.LUT R0, R27, 0x80000000, R0, 0x48, !PT ;  /* 0x800000001b007812 */ /* 0x000fe200078e4800 */
[----:B------:R-:W-:Y:S06]  /*4680*/  BRA `(.L_x_8468) ;  /* 0x00000000000c7947 */ /* 0x000fec0003800000 */
.L_x_8461:
[----:B------:R-:W0:Y:S01]  /*4690*/  MUFU.RSQ R0, -QNAN ;  /* 0xffc0000000007908 */ /* 0x000e220000001400 */
[----:B------:R-:W-:Y:S05]  /*46a0*/  BRA `(.L_x_8468) ;  /* 0x0000000000047947 */ /* 0x000fea0003800000 */
.L_x_8460:
[----:B------:R-:W-:-:S07]  /*46b0*/  FADD.FTZ R0, R0, R11 ;  /* 0x0000000b00007221 */ /* 0x000fce0000010000 */
.L_x_8468:
[----:B------:R-:W-:Y:S05]  /*46c0*/  BSYNC.RECONVERGENT B2 ;  /* 0x0000000000027941 */ /* 0x000fea0003800200 */
.L_x_8458:
[----:B------:R-:W-:-:S04]  /*46d0*/  HFMA2 R15, -RZ, RZ, 0, 0 ;  /* 0x00000000ff0f7431 */ /* 0x000fc800000001ff */
[----:B0-----:R-:W-:Y:S05]  /*46e0*/  RET.REL.NODEC R14 `(_Z15SoftmaxWarpImplI22BroadcastScaleMaskLoadIffbLm4EiE11DirectStoreIffEfLi2ELi8ELi32ELi1ELb1EL9Algorithm0EEvT_T0_ll) ;  /* 0xffffffb80e447950 */ /* 0x001fea0003c3ffff */
.L_x_8469:
        /* <DEDUP_REMOVED lines=9> */
.L_x_37500:


//--------------------- .text._Z15SoftmaxWarpImplI22BroadcastScaleMaskLoadIffbLm4EiE11DirectStoreIffEfLi2ELi8ELi32ELi1ELb0EL9Algorithm0EEvT_T0_ll --------------------------
	.section	.text._Z15SoftmaxWarpImplI22BroadcastScaleMaskLoadIffbLm4EiE11DirectStoreIffEfLi2ELi8ELi32ELi1ELb0EL9Algorithm0EEvT_T0_ll,"ax",@progbits
	.align	128
        .global         _Z15SoftmaxWarpImplI22BroadcastScaleMaskLoadIffbLm4EiE11DirectStoreIffEfLi2ELi8ELi32ELi1ELb0EL9Algorithm0EEvT_T0_ll
        .type           _Z15SoftmaxWarpImplI22BroadcastScaleMaskLoadIffbLm4EiE11DirectStoreIffEfLi2ELi8ELi32ELi1ELb0EL9Algorithm0EEvT_T0_ll,@function
        .size           _Z15SoftmaxWarpImplI22BroadcastScaleMaskLoadIffbLm4EiE11DirectStoreIffEfLi2ELi8ELi32ELi1ELb0EL9Algorithm0EEvT_T0_ll,(.L_x_37501 - _Z15SoftmaxWarpImplI22BroadcastScaleMaskLoadIffbLm4EiE11DirectStoreIffEfLi2ELi8ELi32ELi1ELb0EL9Algorithm0EEvT_T0_ll)
        .other          _Z15SoftmaxWarpImplI22BroadcastScaleMaskLoadIffbLm4EiE11DirectStoreIffEfLi2ELi8ELi32ELi1ELb0EL9Algorithm0EEvT_T0_ll,@"STO_CUDA_ENTRY STV_DEFAULT"
_Z15SoftmaxWarpImplI22BroadcastScaleMaskLoadIffbLm4EiE11DirectStoreIffEfLi2ELi8ELi32ELi1ELb0EL9Algorithm0EEvT_T0_ll:
.text._Z15SoftmaxWarpImplI22BroadcastScaleMaskLoadIffbLm4EiE11DirectStoreIffEfLi2ELi8ELi32ELi1ELb0EL9Algorithm0EEvT_T0_ll:
        /* <DEDUP_REMOVED lines=30> */
.L_x_8470:
        /* <DEDUP_REMOVED lines=15> */
.L_x_8489:
[----:B------:R-:W-:Y:S01]  /*02d0*/  IABS R0, UR55 ;  /* 0x0000003700007c13 */ /* 0x000fe20008000000 */
[----:B------:R-:W-:Y:S01]  /*02e0*/  IMAD R21, R19, UR54, R10 ;  /* 0x0000003613157c24 */ /* 0x000fe2000f8e020a */
[----:B------:R-:W-:Y:S01]  /*02f0*/  UMOV UR4, URZ ;  /* 0x000000ff00047c82 */ /* 0x000fe20008000000 */
[----:B0-----:R-:W-:Y:S01]  /*0300*/  IABS R3, UR56 ;  /* 0x0000003800037c13 */ /* 0x001fe20008000000 */
[----:B------:R-:W-:Y:S01]  /*0310*/  UISETP.NE.U32.AND UP0, UPT, UR40, 0x1, UPT ;  /* 0x000000012800788c */ /* 0x000fe2000bf05070 */
[----:B------:R-:W-:Y:S01]  /*0320*/  R2UR UR7, R0 ;  /* 0x00000000000772ca */ /* 0x000fe200000e0000 */
[----:B------:R-:W-:Y:S01]  /*0330*/  UISETP.NE.U32.AND UP1, UPT, UR42, 0x1, UPT ;  /* 0x000000012a00788c */ /* 0x000fe2000bf25070 */
[----:B------:R-:W-:Y:S01]  /*0340*/  IADD3 R6, PT, PT, R21, 0x40, RZ ;  /* 0x0000004015067810 */ /* 0x000fe20007ffe0ff */
[----:B------:R-:W-:Y:S01]  /*0350*/  UISETP.NE.AND.EX UP0, UPT, UR41, URZ, UPT, UP0 ;  /* 0x000000ff2900728c */ /* 0x000fe2000bf05300 */
[----:B------:R-:W-:Y:S01]  /*0360*/  LOP3.LUT R11, RZ, UR55, RZ, 0x33, !PT ;  /* 0x00000037ff0b7c12 */ /* 0x000fe2000f8e33ff */
[----:B------:R-:W-:Y:S01]  /*0370*/  UISETP.NE.AND.EX UP1, UPT, UR43, URZ, UPT, UP1 ;  /* 0x000000ff2b00728c */ /* 0x000fe2000bf25310 */
[----:B------:R-:W-:Y:S01]  /*0380*/  IABS R7, R6 ;  /* 0x0000000600077213 */ /* 0x000fe20000000000 */
[----:B------:R-:W-:Y:S01]  /*0390*/  UISETP.NE.U32.AND UP3, UPT, UR36, 0x1, UPT ;  /* 0x000000012400788c */ /* 0x000fe2000bf65070 */
[----:B------:R-:W-:Y:S01]  /*03a0*/  LOP3.LUT R24, RZ, UR57, RZ, 0x33, !PT ;  /* 0x00000039ff187c12 */ /* 0x000fe2000f8e33ff */
[----:B------:R-:W-:Y:S01]  /*03b0*/  UISETP.NE.U32.AND UP2, UPT, UR38, 0x1, UPT ;  /* 0x000000012600788c */ /* 0x000fe2000bf45070 */
[C---:B-1----:R-:W-:Y:S01]  /*03c0*/  R2UR UR8, R16.reuse ;  /* 0x00000000100872ca */ /* 0x042fe200000e0000 */
[----:B------:R-:W-:Y:S01]  /*03d0*/  UISETP.NE.AND.EX UP3, UPT, UR37, URZ, UPT, UP3 ;  /* 0x000000ff2500728c */ /* 0x000fe2000bf65330 */
[----:B------:R-:W-:Y:S01]  /*03e0*/  R2UR UR9, R17 ;  /* 0x00000000110972ca */ /* 0x000fe200000e0000 */
[----:B------:R-:W0:Y:S01]  /*03f0*/  I2F.RP R0, UR7 ;  /* 0x0000000700007d06 */ /* 0x000e220008209400 */
[----:B------:R-:W-:Y:S01]  /*0400*/  UISETP.NE.AND.EX UP2, UPT, UR39, URZ, UPT, UP2 ;  /* 0x000000ff2700728c */ /* 0x000fe2000bf45320 */
[----:B------:R-:W-:-:S02]  /*0410*/  R2UR UR10, R16 ;  /* 0x00000000100a72ca */ /* 0x000fc400000e0000 */
[----:B------:R-:W-:-:S04]  /*0420*/  R2UR UR11, R17 ;  /* 0x00000000110b72ca */ /* 0x000fc800000e0000 */
[----:B0-----:R-:W0:Y:S02]  /*0430*/  MUFU.RCP R0, R0 ;  /* 0x0000000000007308 */ /* 0x001e240000001000 */
[----:B0-----:R-:W-:-:S06]  /*0440*/  VIADD R2, R0, 0xffffffe ;  /* 0x0ffffffe00027836 */ /* 0x001fcc0000000000 */
[----:B------:R-:W0:Y:S02]  /*0450*/  F2I.FTZ.U32.TRUNC.NTZ R2, R2 ;  /* 0x0000000200027305 */ /* 0x000e24000021f000 */
[----:B0-----:R-:W-:Y:S02]  /*0460*/  R2UR UR5, R2 ;  /* 0x00000000020572ca */ /* 0x001fe400000e0000 */
[----:B------:R-:W-:-:S11]  /*0470*/  IABS R2, R21 ;  /* 0x0000001500027213 */ /* 0x000fd60000000000 */
[----:B------:R-:W-:-:S04]  /*0480*/  UIADD3 UR6, UPT, UPT, URZ, -UR5, URZ ;  /* 0x80000005ff067290 */ /* 0x000fc8000fffe0ff */
[----:B------:R-:W-:-:S04]  /*0490*/  UIMAD UR6, UR6, UR7, URZ ;  /* 0x00000007060672a4 */ /* 0x000fc8000f8e02ff */
[----:B------:R-:W-:-:S03]  /*04a0*/  UIMAD.WIDE.U32 UR4, UR5, UR6, UR4 ;  /* 0x00000006050472a5 */ /* 0x000fc6000f8e0004 */
[----:B------:R-:W-:-:S03]  /*04b0*/  R2UR UR6, R3 ;  /* 0x00000000030672ca */ /* 0x000fc600000e0000 */
[----:B------:R-:W-:-:S04]  /*04c0*/  IMAD.HI.U32 R0, R2, UR5, RZ ;  /* 0x0000000502007c27 */ /* 0x000fc8000f8e00ff */
[----:B------:R-:W-:-:S04]  /*04d0*/  IMAD.HI.U32 R5, R7, UR5, RZ ;  /* 0x0000000507057c27 */ /* 0x000fc8000f8e00ff */
[----:B------:R-:W-:Y:S02]  /*04e0*/  IMAD.MOV R3, RZ, RZ, -R0 ;  /* 0x000000ffff037224 */ /* 0x000fe400078e0a00 */
[----:B------:R-:W-:Y:S01]  /*04f0*/  IMAD.MOV R8, RZ, RZ, -R5 ;  /* 0x000000ffff087224 */ /* 0x000fe200078e0a05 */
[----:B------:R-:W0:Y:S01]  /*0500*/  I2F.RP R4, UR6 ;  /* 0x0000000600047d06 */ /* 0x000e220008209400 */
[----:B------:R-:W-:Y:S02]  /*0510*/  IMAD R2, R3, UR7, R2 ;  /* 0x0000000703027c24 */ /* 0x000fe4000f8e0202 */
[----:B------:R-:W-:Y:S01]  /*0520*/  IMAD R3, R8, UR7, R7 ;  /* 0x0000000708037c24 */ /* 0x000fe2000f8e0207 */
[----:B------:R-:W-:Y:S02]  /*0530*/  LOP3.LUT R7, R6, UR55, RZ, 0x3c, !PT ;  /* 0x0000003706077c12 */ /* 0x000fe4000f8e3cff */
[C---:B------:R-:W-:Y:S02]  /*0540*/  ISETP.LT.U32.AND P2, PT, R2.reuse, UR7, PT ;  /* 0x0000000702007c0c */ /* 0x040fe4000bf41070 */
[----:B------:R-:W-:Y:S01]  /*0550*/  ISETP.LT.U32.AND P4, PT, R3, UR7, PT ;  /* 0x0000000703007c0c */ /* 0x000fe2000bf81070 */
[----:B0-----:R-:W0:Y:S10]  /*0560*/  MUFU.RCP R4, R4 ;  /* 0x0000000400047308 */ /* 0x001e340000001000 */
[----:B------:R-:W-:-:S02]  /*0570*/  @!P2 IADD3 R2, PT, PT, R2, -UR7, RZ ;  /* 0x800000070202ac10 */ /* 0x000fc4000fffe0ff */
[----:B------:R-:W-:Y:S01]  /*0580*/  @!P4 VIADD R3, R3, -UR7 ;  /* 0x800000070303cc36 */ /* 0x000fe20008000000 */
[----:B------:R-:W-:Y:S01]  /*0590*/  @!P2 IADD3 R0, PT, PT, R0, 0x1, RZ ;  /* 0x000000010000a810 */ /* 0x000fe20007ffe0ff */
[----:B------:R-:W-:Y:S01]  /*05a0*/  @!P4 VIADD R5, R5, 0x1 ;  /* 0x000000010505c836 */ /* 0x000fe20000000000 */
[----:B------:R-:W-:Y:S02]  /*05b0*/  ISETP.GE.U32.AND P0, PT, R2, UR7, PT ;  /* 0x0000000702007c0c */ /* 0x000fe4000bf06070 */
[----:B------:R-:W-:Y:S02]  /*05c0*/  LOP3.LUT R2, R21, UR55, RZ, 0x3c, !PT ;  /* 0x0000003715027c12 */ /* 0x000fe4000f8e3cff */
[----:B------:R-:W-:Y:S02]  /*05d0*/  ISETP.GE.U32.AND P1, PT, R3, UR7, PT ;  /* 0x0000000703007c0c */ /* 0x000fe4000bf26070 */
[----:B------:R-:W-:Y:S01]  /*05e0*/  ISETP.GE.AND P3, PT, R2, RZ, PT ;  /* 0x000000ff0200720c */ /* 0x000fe20003f66270 */
[----:B0-----:R-:W-:Y:S01]  /*05f0*/  VIADD R2, R4, 0xffffffe ;  /* 0x0ffffffe04027836 */ /* 0x001fe20000000000 */
[----:B------:R-:W-:-:S03]  /*0600*/  ISETP.NE.AND P2, PT, RZ, UR55, PT ;  /* 0x00000037ff007c0c */ /* 0x000fc6000bf45270 */
[----:B------:R0:W1:Y:S02]  /*0610*/  F2I.FTZ.U32.TRUNC.NTZ R3, R2 ;  /* 0x0000000200037305 */ /* 0x000064000021f000 */
[----:B------:R-:W-:Y:S01]  /*0620*/  @P0 VIADD R0, R0, 0x1 ;  /* 0x0000000100000836 */ /* 0x000fe20000000000 */
[----:B------:R-:W-:-:S03]  /*0630*/  ISETP.GE.AND P0, PT, R7, RZ, PT ;  /* 0x000000ff0700720c */ /* 0x000fc60003f06270 */
[----:B------:R-:W-:Y:S02]  /*0640*/  @P1 IADD3 R5, PT, PT, R5, 0x1, RZ ;  /* 0x0000000105051810 */ /* 0x000fe40007ffe0ff */
[----:B------:R-:W-:Y:S01]  /*0650*/  @!P3 IMAD.MOV R0, RZ, RZ, -R0 ;  /* 0x000000ffff00b224 */ /* 0x000fe200078e0a00 */
[----:B0-----:R-:W-:Y:S02]  /*0660*/  IABS R2, UR57 ;  /* 0x0000003900027c13 */ /* 0x001fe40008000000 */
[----:B------:R-:W-:Y:S02]  /*0670*/  IMAD.MOV.U32 R4, RZ, RZ, R5 ;  /* 0x000000ffff047224 */ /* 0x000fe400078e0005 */
[----:B------:R-:W-:Y:S02]  /*0680*/  SEL R5, R11, R0, !P2 ;  /* 0x000000000b057207 */ /* 0x000fe40005000000 */
[----:B------:R-:W-:Y:S01]  /*0690*/  R2UR UR4, R2 ;  /* 0x00000000020472ca */ /* 0x000fe200000e0000 */
[----:B-1----:R-:W-:Y:S01]  /*06a0*/  IMAD.MOV R7, RZ, RZ, -R3 ;  /* 0x000000ffff077224 */ /* 0x002fe200078e0a03 */
[----:B------:R-:W-:Y:S01]  /*06b0*/  @!P0 IADD3 R4, PT, PT, -R4, RZ, RZ ;  /* 0x000000ff04048210 */ /* 0x000fe20007ffe1ff */
[----:B------:R-:W-:-:S02]  /*06c0*/  IMAD.MOV R0, RZ, RZ, -R5 ;  /* 0x000000ffff007224 */ /* 0x000fc400078e0a05 */
[----:B------:R-:W-:Y:S01]  /*06d0*/  IMAD R7, R7, UR6, RZ ;  /* 0x0000000607077c24 */ /* 0x000fe2000f8e02ff */
[----:B------:R-:W-:Y:S01]  /*06e0*/  SEL R4, R11, R4, !P2 ;  /* 0x000000040b047207 */ /* 0x000fe20005000000 */
[----:B------:R-:W-:Y:S02]  /*06f0*/  IMAD R9, R0, UR55, R21 ;  /* 0x0000003700097c24 */ /* 0x000fe4000f8e0215 */
[----:B------:R-:W-:Y:S01]  /*0700*/  IMAD.MOV.U32 R2, RZ, RZ, RZ ;  /* 0x000000ffff027224 */ /* 0x000fe200078e00ff */
[----:B------:R-:W-:Y:S02]  /*0710*/  IADD3 R13, PT, PT, -R4, RZ, RZ ;  /* 0x000000ff040d7210 */ /* 0x000fe40007ffe1ff */
[----:B------:R-:W-:Y:S01]  /*0720*/  IABS R12, R9 ;  /* 0x00000009000c7213 */ /* 0x000fe20000000000 */
[----:B------:R-:W-:Y:S02]  /*0730*/  IMAD.HI.U32 R0, R3, R7, R2 ;  /* 0x0000000703007227 */ /* 0x000fe400078e0002 */
[----:B------:R-:W0:Y:S02]  /*0740*/  I2F.RP R7, UR4 ;  /* 0x0000000400077d06 */ /* 0x000e240008209400 */
[----:B------:R-:W-:-:S02]  /*0750*/  IMAD.MOV.U32 R3, RZ, RZ, R12 ;  /* 0x000000ffff037224 */ /* 0x000fc400078e000c */
[----:B------:R-:W-:Y:S02]  /*0760*/  IMAD R8, R13, UR55, R6 ;  /* 0x000000370d087c24 */ /* 0x000fe4000f8e0206 */
[----:B------:R-:W-:-:S03]  /*0770*/  IMAD.HI.U32 R2, R0, R3, RZ ;  /* 0x0000000300027227 */ /* 0x000fc600078e00ff */
[----:B------:R-:W-:Y:S02]  /*0780*/  IABS R13, R8 ;  /* 0x00000008000d7213 */ /* 0x000fe40000000000 */
[----:B------:R-:W-:-:S03]  /*0790*/  IADD3 R14, PT, PT, -R2, RZ, RZ ;  /* 0x000000ff020e7210 */ /* 0x000fc60007ffe1ff */
[----:B------:R-:W-:Y:S01]  /*07a0*/  IMAD.HI.U32 R12, R0, R13, RZ ;  /* 0x0000000d000c7227 */ /* 0x000fe200078e00ff */
[----:B0-----:R-:W0:Y:S03]  /*07b0*/  MUFU.RCP R7, R7 ;  /* 0x0000000700077308 */ /* 0x001e260000001000 */
[----:B------:R-:W-:Y:S02]  /*07c0*/  IMAD R3, R14, UR6, R3 ;  /* 0x000000060e037c24 */ /* 0x000fe4000f8e0203 */
[----:B------:R-:W-:-:S03]  /*07d0*/  IMAD.MOV R14, RZ, RZ, -R12 ;  /* 0x000000ffff0e7224 */ /* 0x000fc600078e0a0c */
[----:B------:R-:W-:Y:S01]  /*07e0*/  ISETP.LT.U32.AND P4, PT, R3, UR6, PT ;  /* 0x0000000603007c0c */ /* 0x000fe2000bf81070 */
[----:B------:R-:W-:-:S05]  /*07f0*/  IMAD R13, R14, UR6, R13 ;  /* 0x000000060e0d7c24 */ /* 0x000fca000f8e020d */
[----:B------:R-:W-:-:S07]  /*0800*/  ISETP.LT.U32.AND P5, PT, R13, UR6, PT ;  /* 0x000000060d007c0c */ /* 0x000fce000bfa1070 */
[----:B------:R-:W-:Y:S01]  /*0810*/  @!P4 VIADD R3, R3, -UR6 ;  /* 0x800000060303cc36 */ /* 0x000fe20008000000 */
[----:B------:R-:W-:-:S04]  /*0820*/  @!P4 IADD3 R2, PT, PT, R2, 0x1, RZ ;  /* 0x000000010202c810 */ /* 0x000fc80007ffe0ff */
[----:B------:R-:W-:Y:S02]  /*0830*/  ISETP.GE.U32.AND P0, PT, R3, UR6, PT ;  /* 0x0000000603007c0c */ /* 0x000fe4000bf06070 */
[----:B------:R-:W-:Y:S02]  /*0840*/  LOP3.LUT R3, R9, UR56, RZ, 0x3c, !PT ;  /* 0x0000003809037c12 */ /* 0x000fe4000f8e3cff */
[----:B------:R-:W-:Y:S02]  /*0850*/  @!P5 IADD3 R13, PT, PT, R13, -UR6, RZ ;  /* 0x800000060d0ddc10 */ /* 0x000fe4000fffe0ff */
[----:B------:R-:W-:Y:S01]  /*0860*/  ISETP.GE.AND P3, PT, R3, RZ, PT ;  /* 0x000000ff0300720c */ /* 0x000fe20003f66270 */
[----:B0-----:R-:W-:Y:S01]  /*0870*/  VIADD R3, R7, 0xffffffe ;  /* 0x0ffffffe07037836 */ /* 0x001fe20000000000 */
[----:B------:R-:W-:Y:S02]  /*0880*/  ISETP.GE.U32.AND P1, PT, R13, UR6, PT ;  /* 0x000000060d007c0c */ /* 0x000fe4000bf26070 */
[----:B------:R-:W-:-:S02]  /*0890*/  LOP3.LUT R13, R8, UR56, RZ, 0x3c, !PT ;  /* 0x00000038080d7c12 */ /* 0x000fc4000f8e3cff */
[----:B------:R-:W-:Y:S01]  /*08a0*/  @!P5 IADD3 R12, PT, PT, R12, 0x1, RZ ;  /* 0x000000010c0cd810 */ /* 0x000fe20007ffe0ff */
[----:B------:R-:W0:Y:S01]  /*08b0*/  F2I.FTZ.U32.TRUNC.NTZ R3, R3 ;  /* 0x0000000300037305 */ /* 0x000e22000021f000 */
[----:B------:R-:W-:Y:S01]  /*08c0*/  @P0 VIADD R2, R2, 0x1 ;  /* 0x0000000102020836 */ /* 0x000fe20000000000 */
[----:B------:R-:W-:Y:S02]  /*08d0*/  ISETP.GE.AND P4, PT, R13, RZ, PT ;  /* 0x000000ff0d00720c */ /* 0x000fe40003f86270 */
[----:B------:R-:W-:Y:S02]  /*08e0*/  ISETP.NE.AND P0, PT, RZ, UR56, PT ;  /* 0x00000038ff007c0c */ /* 0x000fe4000bf05270 */
[----:B------:R-:W-:Y:S02]  /*08f0*/  LOP3.LUT R7, RZ, UR56, RZ, 0x33, !PT ;  /* 0x00000038ff077c12 */ /* 0x000fe4000f8e33ff */
[----:B------:R-:W-:Y:S01]  /*0900*/  @!P3 IADD3 R2, PT, PT, -R2, RZ, RZ ;  /* 0x000000ff0202b210 */ /* 0x000fe20007ffe1ff */
[----:B------:R-:W-:Y:S01]  /*0910*/  @P1 VIADD R12, R12, 0x1 ;  /* 0x000000010c0c1836 */ /* 0x000fe20000000000 */
[----:B------:R-:W-:-:S02]  /*0920*/  PLOP3.LUT P3, PT, PT, PT, UP0, 0x40, 0x4 ;  /* 0x000000000004781c */ /* 0x000fc40003f6e808 */
[----:B------:R-:W-:Y:S02]  /*0930*/  SEL R13, R7, R2, !P0 ;  /* 0x00000002070d7207 */ /* 0x000fe40004000000 */
[----:B------:R-:W-:Y:S01]  /*0940*/  SEL R5, R5, RZ, !P3 ;  /* 0x000000ff05057207 */ /* 0x000fe20005800000 */
[----:B------:R-:W-:Y:S01]  /*0950*/  @!P4 IMAD.MOV R12, RZ, RZ, -R12 ;  /* 0x000000ffff0cc224 */ /* 0x000fe200078e0a0c */
[----:B0-----:R-:W-:Y:S01]  /*0960*/  IADD3 R23, PT, PT, RZ, -R3, RZ ;  /* 0x80000003ff177210 */ /* 0x001fe20007ffe0ff */
[----:B------:R-:W-:Y:S01]  /*0970*/  IMAD.MOV R2, RZ, RZ, -R13 ;  /* 0x000000ffff027224 */ /* 0x000fe200078e0a0d */
[----:B------:R-:W-:Y:S02]  /*0980*/  PLOP3.LUT P4, PT, PT, PT, UP0, 0x40, 0x4 ;  /* 0x000000000004781c */ /* 0x000fe40003f8e808 */
[----:B------:R-:W-:Y:S01]  /*0990*/  SEL R12, R7, R12, !P0 ;  /* 0x0000000c070c7207 */ /* 0x000fe20004000000 */
[----:B------:R-:W-:Y:S02]  /*09a0*/  IMAD R9, R2, UR56, R9 ;  /* 0x0000003802097c24 */ /* 0x000fe4000f8e0209 */
[----:B------:R-:W-:Y:S01]  /*09b0*/  IMAD R23, R23, UR4, RZ ;  /* 0x0000000417177c24 */ /* 0x000fe2000f8e02ff */
[----:B------:R-:W-:Y:S01]  /*09c0*/  IADD3 R15, PT, PT, -R12, RZ, RZ ;  /* 0x000000ff0c0f7210 */ /* 0x000fe20007ffe1ff */
[----:B------:R-:W-:Y:S01]  /*09d0*/  IMAD.MOV.U32 R2, RZ, RZ, RZ ;  /* 0x000000ffff027224 */ /* 0x000fe200078e00ff */
[----:B------:R-:W-:-:S03]  /*09e0*/  IABS R14, R9 ;  /* 0x00000009000e7213 */ /* 0x000fc60000000000 */
[----:B------:R-:W-:-:S04]  /*09f0*/  IMAD.HI.U32 R23, R3, R23, R2 ;  /* 0x0000001703177227 */ /* 0x000fc800078e0002 */
[----:B------:R-:W-:Y:S02]  /*0a00*/  IMAD R8, R15, UR56, R8 ;  /* 0x000000380f087c24 */ /* 0x000fe4000f8e0208 */
[----:B------:R-:W-:-:S03]  /*0a10*/  IMAD.HI.U32 R2, R23, R14, RZ ;  /* 0x0000000e17027227 */ /* 0x000fc600078e00ff */
[----:B------:R-:W-:Y:S02]  /*0a20*/  IABS R22, R8 ;  /* 0x0000000800167213 */ /* 0x000fe40000000000 */
[----:B------:R-:W-:-:S03]  /*0a30*/  IADD3 R3, PT, PT, -R2, RZ, RZ ;  /* 0x000000ff02037210 */ /* 0x000fc60007ffe1ff */
[----:B------:R-:W-:-:S04]  /*0a40*/  IMAD.HI.U32 R15, R23, R22, RZ ;  /* 0x00000016170f7227 */ /* 0x000fc800078e00ff */
[----:B------:R-:W-:Y:S02]  /*0a50*/  IMAD R3, R3, UR4, R14 ;  /* 0x0000000403037c24 */ /* 0x000fe4000f8e020e */
[----:B------:R-:W-:-:S03]  /*0a60*/  IMAD.MOV R25, RZ, RZ, -R15 ;  /* 0x000000ffff197224 */ /* 0x000fc600078e0a0f */
[----:B------:R-:W-:Y:S01]  /*0a70*/  ISETP.LT.U32.AND P5, PT, R3, UR4, PT ;  /* 0x0000000403007c0c */ /* 0x000fe2000bfa1070 */
[----:B------:R-:W-:-:S05]  /*0a80*/  IMAD R14, R25, UR4, R22 ;  /* 0x00000004190e7c24 */ /* 0x000fca000f8e0216 */
[----:B------:R-:W-:-:S07]  /*0a90*/  ISETP.LT.U32.AND P1, PT, R14, UR4, PT ;  /* 0x000000040e007c0c */ /* 0x000fce000bf21070 */
[----:B------:R-:W-:Y:S02]  /*0aa0*/  @!P5 IADD3 R3, PT, PT, R3, -UR4, RZ ;  /* 0x800000040303dc10 */ /* 0x000fe4000fffe0ff */
[----:B------:R-:W-:Y:S02]  /*0ab0*/  @!P5 IADD3 R2, PT, PT, R2, 0x1, RZ ;  /* 0x000000010202d810 */ /* 0x000fe40007ffe0ff */
[----:B------:R-:W-:Y:S02]  /*0ac0*/  ISETP.GE.U32.AND P6, PT, R3, UR4, PT ;  /* 0x0000000403007c0c */ /* 0x000fe4000bfc6070 */
[----:B------:R-:W-:Y:S01]  /*0ad0*/  LOP3.LUT R3, R9, UR57, RZ, 0x3c, !PT ;  /* 0x0000003909037c12 */ /* 0x000fe2000f8e3cff */
[----:B------:R-:W-:Y:S01]  /*0ae0*/  @!P1 VIADD R14, R14, -UR4 ;  /* 0x800000040e0e9c36 */ /* 0x000fe20008000000 */
[----:B------:R-:W-:Y:S02]  /*0af0*/  @!P1 IADD3 R15, PT, PT, R15, 0x1, RZ ;  /* 0x000000010f0f9810 */ /* 0x000fe40007ffe0ff */
[----:B------:R-:W-:-:S02]  /*0b00*/  ISETP.GE.AND P3, PT, R3, RZ, PT ;  /* 0x000000ff0300720c */ /* 0x000fc40003f66270 */
[----:B------:R-:W-:Y:S02]  /*0b10*/  SEL R3, R4, RZ, !P4 ;  /* 0x000000ff04037207 */ /* 0x000fe40006000000 */
[----:B------:R-:W-:Y:S01]  /*0b20*/  ISETP.GE.U32.AND P4, PT, R14, UR4, PT ;  /* 0x000000040e007c0c */ /* 0x000fe2000bf86070 */
[----:B------:R-:W-:Y:S01]  /*0b30*/  IMAD R14, R5, UR44, RZ ;  /* 0x0000002c050e7c24 */ /* 0x000fe2000f8e02ff */
[----:B------:R-:W-:Y:S01]  /*0b40*/  LOP3.LUT R4, R8, UR57, RZ, 0x3c, !PT ;  /* 0x0000003908047c12 */ /* 0x000fe2000f8e3cff */
[----:B------:R-:W-:Y:S01]  /*0b50*/  @P6 VIADD R2, R2, 0x1 ;  /* 0x0000000102026836 */ /* 0x000fe20000000000 */
[----:B------:R-:W-:Y:S01]  /*0b60*/  ISETP.NE.AND P6, PT, RZ, UR57, PT ;  /* 0x00000039ff007c0c */ /* 0x000fe2000bfc5270 */
[----:B------:R-:W-:Y:S01]  /*0b70*/  IMAD R3, R3, UR44, RZ ;  /* 0x0000002c03037c24 */ /* 0x000fe2000f8e02ff */
[----:B------:R-:W-:Y:S02]  /*0b80*/  ISETP.GE.AND P5, PT, R4, RZ, PT ;  /* 0x000000ff0400720c */ /* 0x000fe40003fa6270 */
[----:B------:R-:W-:-:S02]  /*0b90*/  PLOP3.LUT P1, PT, PT, PT, UP1, 0x40, 0x4 ;  /* 0x000000000004781c */ /* 0x000fc40003f2e818 */
[----:B------:R-:W-:Y:S02]  /*0ba0*/  @!P3 IADD3 R2, PT, PT, -R2, RZ, RZ ;  /* 0x000000ff0202b210 */ /* 0x000fe40007ffe1ff */
[----:B------:R-:W-:Y:S01]  /*0bb0*/  SEL R13, R13, RZ, !P1 ;  /* 0x000000ff0d0d7207 */ /* 0x000fe20004800000 */
[----:B------:R-:W-:Y:S01]  /*0bc0*/  @P4 VIADD R15, R15, 0x1 ;  /* 0x000000010f0f4836 */ /* 0x000fe20000000000 */
[----:B------:R-:W-:Y:S02]  /*0bd0*/  PLOP3.LUT P4, PT, PT, PT, UP1, 0x40, 0x4 ;  /* 0x000000000004781c */ /* 0x000fe40003f8e818 */
[----:B------:R-:W-:Y:S01]  /*0be0*/  SEL R4, R24, R2, !P6 ;  /* 0x0000000218047207 */ /* 0x000fe20007000000 */
[----:B------:R-:W-:Y:S01]  /*0bf0*/  IMAD R13, R13, UR45, R14 ;  /* 0x0000002d0d0d7c24 */ /* 0x000fe2000f8e020e */
[----:B------:R-:W-:Y:S01]  /*0c00*/  SEL R12, R12, RZ, !P4 ;  /* 0x000000ff0c0c7207 */ /* 0x000fe20006000000 */
[----:B------:R-:W-:Y:S01]  /*0c10*/  @!P5 IMAD.MOV R15, RZ, RZ, -R15 ;  /* 0x000000ffff0fd224 */ /* 0x000fe200078e0a0f */
[----:B------:R-:W-:-:S02]  /*0c20*/  IADD3 R2, PT, PT, -R4, RZ, RZ ;  /* 0x000000ff04027210 */ /* 0x000fc40007ffe1ff */
[----:B------:R-:W-:Y:S01]  /*0c30*/  PLOP3.LUT P1, PT, PT, PT, UP3, 0x40, 0x4 ;  /* 0x000000000004781c */ /* 0x000fe20003f2e838 */
[----:B------:R-:W-:Y:S01]  /*0c40*/  IMAD R12, R12, UR45, R3 ;  /* 0x0000002d0c0c7c24 */ /* 0x000fe2000f8e0203 */
[----:B------:R-:W-:Y:S01]  /*0c50*/  SEL R15, R24, R15, !P6 ;  /* 0x0000000f180f7207 */ /* 0x000fe20007000000 */
[----:B------:R-:W-:Y:S01]  /*0c60*/  IMAD R9, R2, UR57, R9 ;  /* 0x0000003902097c24 */ /* 0x000fe2000f8e0209 */
[----:B------:R-:W-:Y:S01]  /*0c70*/  PLOP3.LUT P3, PT, PT, PT, UP2, 0x40, 0x4 ;  /* 0x000000000004781c */ /* 0x000fe20003f6e828 */
[----:B------:R-:W0:Y:S01]  /*0c80*/  LDC.64 R2, c[0x0][0x388] ;  /* 0x0000e200ff027b82 */ /* 0x000e220000000a00 */
[----:B------:R-:W-:Y:S01]  /*0c90*/  SEL R4, R4, RZ, !P1 ;  /* 0x000000ff04047207 */ /* 0x000fe20004800000 */
[----:B------:R-:W-:Y:S01]  /*0ca0*/  IMAD.MOV R5, RZ, RZ, -R15 ;  /* 0x000000ffff057224 */ /* 0x000fe200078e0a0f */
[----:B------:R-:W-:Y:S02]  /*0cb0*/  PLOP3.LUT P4, PT, PT, PT, UP3, 0x40, 0x4 ;  /* 0x000000000004781c */ /* 0x000fe40003f8e838 */
[----:B------:R-:W-:Y:S01]  /*0cc0*/  SEL R9, R9, RZ, !P3 ;  /* 0x000000ff09097207 */ /* 0x000fe20005800000 */
[----:B------:R-:W-:Y:S01]  /*0cd0*/  IMAD R8, R5, UR57, R8 ;  /* 0x0000003905087c24 */ /* 0x000fe2000f8e0208 */
[----:B------:R-:W-:Y:S01]  /*0ce0*/  SEL R15, R15, RZ, !P4 ;  /* 0x000000ff0f0f7207 */ /* 0x000fe20006000000 */
[----:B------:R-:W-:Y:S01]  /*0cf0*/  IMAD R4, R4, UR46, R13 ;  /* 0x0000002e04047c24 */ /* 0x000fe2000f8e020d */
[----:B------:R-:W-:-:S03]  /*0d00*/  PLOP3.LUT P1, PT, PT, PT, UP2, 0x40, 0x4 ;  /* 0x000000000004781c */ /* 0x000fc60003f2e828 */
[----:B------:R-:W-:Y:S01]  /*0d10*/  IMAD R4, R9, UR47, R4 ;  /* 0x0000002f09047c24 */ /* 0x000fe2000f8e0204 */
[----:B------:R-:W-:Y:S01]  /*0d20*/  SEL R8, R8, RZ, !P1 ;  /* 0x000000ff08087207 */ /* 0x000fe20004800000 */
[----:B------:R-:W-:-:S03]  /*0d30*/  IMAD R15, R15, UR46, R12 ;  /* 0x0000002e0f0f7c24 */ /* 0x000fc6000f8e020c */
[----:B------:R-:W-:Y:S01]  /*0d40*/  LEA.HI R4, R4, R4, RZ, 0x1 ;  /* 0x0000000404047211 */ /* 0x000fe200078f08ff */
[----:B------:R-:W-:-:S03]  /*0d50*/  IMAD R8, R8, UR47, R15 ;  /* 0x0000002f08087c24 */ /* 0x000fc6000f8e020f */
[----:B------:R-:W-:Y:S02]  /*0d60*/  SHF.R.S32.HI R9, RZ, 0x1, R4 ;  /* 0x00000001ff097819 */ /* 0x000fe40000011404 */
[----:B------:R-:W-:-:S03]  /*0d70*/  LEA.HI R4, R8, R8, RZ, 0x1 ;  /* 0x0000000808047211 */ /* 0x000fc600078f08ff */
[----:B0-----:R-:W-:Y:S01]  /*0d80*/  IMAD.WIDE R8, R9, 0x2, R2 ;  /* 0x0000000209087825 */ /* 0x001fe200078e0202 */
[----:B------:R-:W-:Y:S02]  /*0d90*/  SHF.R.S32.HI R13, RZ, 0x1, R4 ;  /* 0x00000001ff0d7819 */ /* 0x000fe40000011404 */
[----:B------:R-:W0:Y:S02]  /*0da0*/  LDC.64 R4, c[0x0][0x380] ;  /* 0x0000e000ff047b82 */ /* 0x000e240000000a00 */
[----:B------:R1:W2:Y:S01]  /*0db0*/  LDG.E.U16 R22, desc[UR8][R8.64] ;  /* 0x0000000808167981 */ /* 0x0002a2000c1e1500 */
[----:B------:R-:W-:-:S05]  /*0dc0*/  IMAD.WIDE R12, R13, 0x2, R2 ;  /* 0x000000020d0c7825 */ /* 0x000fca00078e0202 */
[----:B------:R3:W4:Y:S01]  /*0dd0*/  LDG.E.U16 R25, desc[UR10][R12.64] ;  /* 0x0000000a0c197981 */ /* 0x000722000c1e1500 */
[----:B------:R-:W-:Y:S01]  /*0de0*/  LEA.HI R6, R6, R6, RZ, 0x1 ;  /* 0x0000000606067211 */ /* 0x000fe200078f08ff */
[----:B-1----:R-:W1:Y:S03]  /*0df0*/  LDC.64 R8, c[0x0][0x3f0] ;  /* 0x0000fc00ff087b82 */ /* 0x002e660000000a00 */
[----:B---3--:R-:W-:-:S05]  /*0e00*/  SHF.R.S32.HI R13, RZ, 0x1, R6 ;  /* 0x00000001ff0d7819 */ /* 0x008fca0000011406 */
[----:B0-----:R-:W-:Y:S01]  /*0e10*/  IMAD.WIDE R12, R13, 0x8, R4 ;  /* 0x000000080d0c7825 */ /* 0x001fe200078e0204 */
[----:B--2---:R-:W-:-:S04]  /*0e20*/  PRMT R14, R22, 0x7771, RZ ;  /* 0x00007771160e7816 */ /* 0x004fc800000000ff */
[----:B------:R-:W-:Y:S02]  /*0e30*/  ISETP.NE.AND P4, PT, R14, RZ, PT ;  /* 0x000000ff0e00720c */ /* 0x000fe40003f85270 */
[----:B----4-:R-:W-:-:S04]  /*0e40*/  PRMT R14, R25, 0x7771, RZ ;  /* 0x00007771190e7816 */ /* 0x010fc800000000ff */
[----:B------:R-:W-:Y:S02]  /*0e50*/  ISETP.NE.AND P5, PT, R14, RZ, PT ;  /* 0x000000ff0e00720c */ /* 0x000fe40003fa5270 */
[----:B------:R-:W-:-:S04]  /*0e60*/  LEA.HI R14, R21, R21, RZ, 0x1 ;  /* 0x00000015150e7211 */ /* 0x000fc800078f08ff */
[----:B------:R-:W-:Y:S02]  /*0e70*/  SHF.R.S32.HI R15, RZ, 0x1, R14 ;  /* 0x00000001ff0f7819 */ /* 0x000fe4000001140e */
[C---:B------:R-:W-:Y:S02]  /*0e80*/  @P4 R2UR UR8, R16.reuse ;  /* 0x00000000100842ca */ /* 0x040fe400000e0000 */
[----:B------:R-:W-:Y:S01]  /*0e90*/  @P4 R2UR UR9, R17 ;  /* 0x00000000110942ca */ /* 0x000fe200000e0000 */
[----:B------:R-:W-:Y:S02]  /*0ea0*/  IMAD.WIDE R14, R15, 0x8, R4 ;  /* 0x000000080f0e7825 */ /* 0x000fe400078e0204 */
[----:B------:R-:W-:Y:S02]  /*0eb0*/  @P5 R2UR UR10, R16 ;  /* 0x00000000100a52ca */ /* 0x000fe400000e0000 */
[----:B------:R-:W-:-:S08]  /*0ec0*/  @P5 R2UR UR11, R17 ;  /* 0x00000000110b52ca */ /* 0x000fd000000e0000 */
[----:B------:R-:W2:Y:S05]  /*0ed0*/  @P4 LDG.E R32, desc[UR8][R14.64+0x4] ;  /* 0x000004080e204981 */ /* 0x000eaa000c1e1900 */
[----:B------:R-:W1:Y:S01]  /*0ee0*/  @P5 LDG.E R34, desc[UR10][R12.64+0x4] ;  /* 0x0000040a0c225981 */ /* 0x000e62000c1e1900 */
[----:B------:R-:W-:Y:S01]  /*0ef0*/  R2UR UR10, R16 ;  /* 0x00000000100a72ca */ /* 0x000fe200000e0000 */
[----:B------:R-:W0:Y:S01]  /*0f00*/  LDCU UR8, c[0x0][0x3f0] ;  /* 0x00007e00ff0877ac */ /* 0x000e220008000800 */
[----:B------:R-:W-:Y:S02]  /*0f10*/  R2UR UR11, R17 ;  /* 0x00000000110b72ca */ /* 0x000fe400000e0000 */
[----:B------:R-:W-:-:S02]  /*0f20*/  PRMT R6, R22, 0x7770, RZ ;  /* 0x0000777016067816 */ /* 0x000fc400000000ff */
[----:B------:R-:W-:Y:S02]  /*0f30*/  IADD3 R22, PT, PT, R21, 0x80, RZ ;  /* 0x0000008015167810 */ /* 0x000fe40007ffe0ff */
[----:B------:R-:W-:Y:S02]  /*0f40*/  ISETP.NE.AND P1, PT, R6, RZ, PT ;  /* 0x000000ff0600720c */ /* 0x000fe40003f25270 */
[----:B------:R-:W-:Y:S02]  /*0f50*/  IABS R27, R22 ;  /* 0x00000016001b7213 */ /* 0x000fe40000000000 */
[----:B------:R-:W-:Y:S02]  /*0f60*/  PRMT R6, R25, 0x7770, RZ ;  /* 0x0000777019067816 */ /* 0x000fe400000000ff */
[----:B------:R-:W-:Y:S01]  /*0f70*/  R2UR UR12, R16 ;  /* 0x00000000100c72ca */ /* 0x000fe200000e0000 */
[----:B------:R-:W-:Y:S01]  /*0f80*/  IMAD.HI.U32 R25, R27, UR5, RZ ;  /* 0x000000051b197c27 */ /* 0x000fe2000f8e00ff */
[----:B------:R3:W4:Y:S01]  /*0f90*/  LDG.E R28, desc[UR10][R14.64] ;  /* 0x0000000a0e1c7981 */ /* 0x000722000c1e1900 */
[----:B------:R-:W-:-:S02]  /*0fa0*/  ISETP.NE.AND P3, PT, R6, RZ, PT ;  /* 0x000000ff0600720c */ /* 0x000fc40003f65270 */
[----:B0-----:R-:W-:Y:S02]  /*0fb0*/  MOV R6, UR8 ;  /* 0x0000000800067c02 */ /* 0x001fe40008000f00 */
[----:B------:R-:W-:Y:S01]  /*0fc0*/  R2UR UR13, R17 ;  /* 0x00000000110d72ca */ /* 0x000fe200000e0000 */
[----:B---3--:R-:W-:-:S04]  /*0fd0*/  IMAD.MOV R14, RZ, RZ, -R25 ;  /* 0x000000ffff0e7224 */ /* 0x008fc800078e0a19 */
[----:B------:R-:W-:Y:S02]  /*0fe0*/  IMAD R14, R14, UR7, R27 ;  /* 0x000000070e0e7c24 */ /* 0x000fe4000f8e021b */
[----:B------:R-:W-:-:S06]  /*0ff0*/  IMAD.U32 R26, RZ, RZ, UR8 ;  /* 0x00000008ff1a7e24 */ /* 0x000fcc000f8e00ff */
[----:B------:R0:W3:Y:S02]  /*1000*/  LDG.E R30, desc[UR12][R12.64] ;  /* 0x0000000c0c1e7981 */ /* 0x0000e4000c1e1900 */
[----:B0-----:R-:W-:Y:S01]  /*1010*/  LOP3.LUT R12, R22, UR55, RZ, 0x3c, !PT ;  /* 0x00000037160c7c12 */ /* 0x001fe2000f8e3cff */
[-C--:B-1----:R-:W-:Y:S01]  /*1020*/  @P5 FMUL R6, R34, R9.reuse ;  /* 0x0000000922065220 */ /* 0x082fe20000400000 */
[----:B------:R-:W-:Y:S01]  /*1030*/  ISETP.LT.U32.AND P5, PT, R14, UR7, PT ;  /* 0x000000070e007c0c */ /* 0x000fe2000bfa1070 */
[----:B--2---:R-:W-:-:S12]  /*1040*/  @P4 FMUL R26, R32, R9 ;  /* 0x00000009201a4220 */ /* 0x004fd80000400000 */
[----:B------:R-:W-:-:S04]  /*1050*/  @!P5 IADD3 R14, PT, PT, R14, -UR7, RZ ;  /* 0x800000070e0edc10 */ /* 0x000fc8000fffe0ff */
[----:B------:R-:W-:Y:S01]  /*1060*/  ISETP.GE.U32.AND P4, PT, R14, UR7, PT ;  /* 0x000000070e007c0c */ /* 0x000fe2000bf86070 */
[----:B------:R-:W-:Y:S01]  /*1070*/  @!P5 VIADD R25, R25, 0x1 ;  /* 0x000000011919d836 */ /* 0x000fe20000000000 */
[----:B------:R-:W-:-:S11]  /*1080*/  ISETP.GE.AND P5, PT, R12, RZ, PT ;  /* 0x000000ff0c00720c */ /* 0x000fd60003fa6270 */
[----:B------:R-:W-:-:S05]  /*1090*/  @P4 IADD3 R25, PT, PT, R25, 0x1, RZ ;  /* 0x0000000119194810 */ /* 0x000fca0007ffe0ff */
        /* <DEDUP_REMOVED lines=19> */
[C---:B------:R-:W-:Y:S02]  /*11d0*/  IADD3 R12, PT, PT, -R14.reuse, RZ, RZ ;  /* 0x000000ff0e0c7210 */ /* 0x040fe40007ffe1ff */
[----:B------:R-:W-:Y:S02]  /*11e0*/  SEL R13, R25, RZ, !P4 ;  /* 0x000000ff190d7207 */ /* 0x000fe40006000000 */
[----:B------:R-:W-:Y:S01]  /*11f0*/  SEL R14, R14, RZ, !P5 ;  /* 0x000000ff0e0e7207 */ /* 0x000fe20006800000 */
[----:B------:R-:W-:Y:S02]  /*1200*/  IMAD R12, R12, UR56, R15 ;  /* 0x000000380c0c7c24 */ /* 0x000fe4000f8e020f */
[----:B------:R-:W-:-:S04]  /*1210*/  IMAD R13, R13, UR44, RZ ;  /* 0x0000002c0d0d7c24 */ /* 0x000fc8000f8e02ff */
[----:B------:R-:W-:Y:S01]  /*1220*/  IMAD R32, R14, UR45, R13 ;  /* 0x0000002d0e207c24 */ /* 0x000fe2000f8e020d */
        /* <DEDUP_REMOVED lines=33> */
[----:B------:R-:W-:Y:S01]  /*1440*/  R2UR UR10, R16 ;  /* 0x00000000100a72ca */ /* 0x000fe200000e0000 */
[----:B------:R-:W-:Y:S01]  /*1450*/  VIADD R21, R21, 0xc0 ;  /* 0x000000c015157836 */ /* 0x000fe20000000000 */
[----:B------:R-:W-:Y:S02]  /*1460*/  R2UR UR11, R17 ;  /* 0x00000000110b72ca */ /* 0x000fe400000e0000 */
[----:B------:R-:W-:Y:S02]  /*1470*/  PRMT R22, R12, 0x7770, RZ ;  /* 0x000077700c167816 */ /* 0x000fe400000000ff */
[----:B------:R-:W-:Y:S02]  /*1480*/  IABS R13, R21 ;  /* 0x00000015000d7213 */ /* 0x000fe40000000000 */
[----:B------:R-:W-:Y:S02]  /*1490*/  ISETP.NE.AND P4, PT, R22, RZ, PT ;  /* 0x000000ff1600720c */ /* 0x000fe40003f85270 */
[----:B------:R-:W-:Y:S01]  /*14a0*/  MOV R22, UR8 ;  /* 0x0000000800167c02 */ /* 0x000fe20008000f00 */
[----:B------:R-:W-:-:S04]  /*14b0*/  IMAD.HI.U32 R12, R13, UR5, RZ ;  /* 0x000000050d0c7c27 */ /* 0x000fc8000f8e00ff */
[----:B------:R0:W5:Y:S02]  /*14c0*/  LDG.E R32, desc[UR10][R14.64] ;  /* 0x0000000a0e207981 */ /* 0x000164000c1e1900 */
[----:B0-----:R-:W-:Y:S01]  /*14d0*/  IMAD.MOV R14, RZ, RZ, -R12 ;  /* 0x000000ffff0e7224 */ /* 0x001fe200078e0a0c */
[----:B------:R-:W-:Y:S01]  /*14e0*/  R2UR UR5, R17 ;  /* 0x00000000110572ca */ /* 0x000fe200000e0000 */
[----:B--2---:R-:W-:Y:S01]  /*14f0*/  @P5 FMUL R22, R34, R9 ;  /* 0x0000000922165220 */ /* 0x004fe20000400000 */
[----:B------:R-:W-:-:S05]  /*1500*/  IABS R34, UR55 ;  /* 0x0000003700227c13 */ /* 0x000fca0008000000 */
[----:B------:R-:W-:-:S05]  /*1510*/  IMAD R13, R34, R14, R13 ;  /* 0x0000000e220d7224 */ /* 0x000fca00078e020d */
[----:B------:R-:W-:-:S13]  /*1520*/  ISETP.GT.U32.AND P5, PT, R34, R13, PT ;  /* 0x0000000d2200720c */ /* 0x000fda0003fa4070 */
[----:B------:R-:W-:Y:S01]  /*1530*/  @!P5 IMAD.IADD R13, R13, 0x1, -R34 ;  /* 0x000000010d0dd824 */ /* 0x000fe200078e0a22 */
[----:B------:R-:W-:-:S04]  /*1540*/  @!P5 IADD3 R12, PT, PT, R12, 0x1, RZ ;  /* 0x000000010c0cd810 */ /* 0x000fc80007ffe0ff */
        /* <DEDUP_REMOVED lines=39> */
[----:B------:R-:W-:Y:S02]  /*17c0*/  PLOP3.LUT P0, PT, PT, PT, UP3, 0x40, 0x4 ;  /* 0x000000000004781c */ /* 0x000fe40003f0e838 */
[----:B------:R-:W-:Y:S02]  /*17d0*/  IADD3 R0, PT, PT, -R23, RZ, RZ ;  /* 0x000000ff17007210 */ /* 0x000fe40007ffe1ff */
        /* <DEDUP_REMOVED lines=8> */
[----:B------:R-:W-:Y:S01]  /*1860*/  IMAD R0, R0, UR47, R23 ;  /* 0x0000002f00007c24 */ /* 0x000fe2000f8e0217 */
[----:B------:R-:W-:-:S04]  /*1870*/  R2UR UR4, R16 ;  /* 0x00000000100472ca */ /* 0x000fc800000e0000 */
        /* <DEDUP_REMOVED lines=12> */
[----:B------:R-:W2:Y:S01]  /*1940*/  @P2 LDG.E R14, desc[UR6][R12.64+0x4] ;  /* 0x000004060c0e2981 */ /* 0x000ea2000c1e1900 */
[----:B------:R-:W-:Y:S01]  /*1950*/  PRMT R4, R2, 0x7770, RZ ;  /* 0x0000777002047816 */ /* 0x000fe200000000ff */
[-C--:B----4-:R-:W-:Y:S01]  /*1960*/  FMUL R3, R28, R9.reuse ;  /* 0x000000091c037220 */ /* 0x090fe20000400000 */
[-C--:B---3--:R-:W-:Y:S02]  /*1970*/  FMUL R21, R30, R9.reuse ;  /* 0x000000091e157220 */ /* 0x088fe40000400000 */
[----:B------:R-:W-:Y:S02]  /*1980*/  ISETP.NE.AND P0, PT, R4, RZ, PT ;  /* 0x000000ff0400720c */ /* 0x000fe40003f05270 */
[-C--:B------:R-:W-:Y:S01]  /*1990*/  FSEL R4, R3, R8.reuse, P1 ;  /* 0x0000000803047208 */ /* 0x080fe20000800000 */
[----:B-----5:R-:W-:Y:S01]  /*19a0*/  FMUL R3, R32, R9 ;  /* 0x0000000920037220 */ /* 0x020fe20000400000 */
[----:B------:R-:W-:Y:S02]  /*19b0*/  FSEL R21, R21, R8, P3 ;  /* 0x0000000815157208 */ /* 0x000fe40001800000 */
[----:B------:R-:W-:-:S02]  /*19c0*/  FMNMX3 R2, R4, -INF , R26, !PT ;  /* 0xff80000004027876 */ /* 0x000fc4000780001a */
[----:B------:R-:W-:Y:S02]  /*19d0*/  FSEL R24, R3, R8, P4 ;  /* 0x0000000803187208 */ /* 0x000fe40002000000 */
[----:B------:R-:W-:Y:S01]  /*19e0*/  FMNMX3 R3, R2, R21, R6, !PT ;  /* 0x0000001502037276 */ /* 0x000fe20007800006 */
[----:B------:R-:W-:Y:S01]  /*19f0*/  IMAD.U32 R23, RZ, RZ, UR8 ;  /* 0x00000008ff177e24 */ /* 0x000fe2000f8e00ff */
[----:B------:R-:W-:Y:S02]  /*1a00*/  UMOV UR4, 0xffffffff ;  /* 0xffffffff00047882 */ /* 0x000fe40000000000 */
[----:B------:R-:W-:Y:S01]  /*1a10*/  FMNMX3 R3, R3, R24, R22, !PT ;  /* 0x0000001803037276 */ /* 0x000fe20007800016 */
[-C--:B--2---:R-:W-:Y:S01]  /*1a20*/  @P0 FMUL R8, R0, R9.reuse ;  /* 0x0000000900080220 */ /* 0x084fe20000400000 */
[----:B------:R-:W-:-:S05]  /*1a30*/  @P2 FMUL R23, R14, R9 ;  /* 0x000000090e172220 */ /* 0x000fca0000400000 */
[----:B------:R-:W-:Y:S01]  /*1a40*/  FMNMX3 R13, R3, R8, R23, !PT ;  /* 0x00000008030d7276 */ /* 0x000fe20007800017 */
        /* <DEDUP_REMOVED lines=14> */
[----:B------:R-:W-:Y:S02]  /*1b30*/  IMAD.MOV.U32 R4, RZ, RZ, 0x437c0000 ;  /* 0x437c0000ff047424 */ /* 0x000fe400078e00ff */
[--C-:B------:R-:W-:Y:S01]  /*1b40*/  FADD R26, R21, -R7.reuse ;  /* 0x80000007151a7221 */ /* 0x100fe20000000000 */
[-C--:B------:R-:W-:Y:S01]  /*1b50*/  FFMA.SAT R9, R12, R5.reuse, 0.5 ;  /* 0x3f0000000c097423 */ /* 0x080fe20000002005 */
[-C--:B------:R-:W-:Y:S01]  /*1b60*/  FFMA.SAT R11, R28, R5.reuse, 0.5 ;  /* 0x3f0000001c0b7423 */ /* 0x080fe20000002005 */
[----:B------:R-:W-:Y:S01]  /*1b70*/  FADD R14, -R7, R6 ;  /* 0x00000006070e7221 */ /* 0x000fe20000000100 */
[----:B------:R-:W-:Y:S01]  /*1b80*/  FADD R24, R24, -R7 ;  /* 0x8000000718187221 */ /* 0x000fe20000000000 */
[-C--:B------:R-:W-:Y:S01]  /*1b90*/  FFMA.RM R0, R9, R4.reuse, 12582913 ;  /* 0x4b40000109007423 */ /* 0x080fe20000004004 */
[-C--:B------:R-:W-:Y:S01]  /*1ba0*/  FFMA.RM R2, R11, R4.reuse, 12582913 ;  /* 0x4b4000010b027423 */ /* 0x080fe20000004004 */
[-C--:B------:R-:W-:Y:S01]  /*1bb0*/  FFMA.SAT R11, R26, R5.reuse, 0.5 ;  /* 0x3f0000001a0b7423 */ /* 0x080fe20000002005 */
[-C--:B------:R-:W-:Y:S01]  /*1bc0*/  FFMA.SAT R15, R14, R5.reuse, 0.5 ;  /* 0x3f0000000e0f7423 */ /* 0x080fe20000002005 */
[----:B------:R-:W-:Y:S01]  /*1bd0*/  FADD R9, R0, -12583039 ;  /* 0xcb40007f00097421 */ /* 0x000fe20000000000 */
[----:B------:R-:W-:Y:S01]  /*1be0*/  FADD R3, R2, -12583039 ;  /* 0xcb40007f02037421 */ /* 0x000fe20000000000 */
[-C--:B------:R-:W-:Y:S01]  /*1bf0*/  FFMA.RM R6, R11, R4.reuse, 12582913 ;  /* 0x4b4000010b067423 */ /* 0x080fe20000004004 */
[-C--:B------:R-:W-:Y:S01]  /*1c00*/  FFMA.SAT R21, R24, R5.reuse, 0.5 ;  /* 0x3f00000018157423 */ /* 0x080fe20000002005 */
[----:B------:R-:W-:Y:S01]  /*1c10*/  FFMA R9, R12, 1.4426950216293334961, -R9 ;  /* 0x3fb8aa3b0c097823 */ /* 0x000fe20000000809 */
[----:B------:R-:W-:Y:S01]  /*1c20*/  FFMA R3, R28, 1.4426950216293334961, -R3 ;  /* 0x3fb8aa3b1c037823 */ /* 0x000fe20000000803 */
[----:B------:R-:W-:Y:S01]  /*1c30*/  FADD R13, R6, -12583039 ;  /* 0xcb40007f060d7421 */ /* 0x000fe20000000000 */
[----:B------:R-:W-:Y:S01]  /*1c40*/  SHF.L.U32 R0, R0, 0x17, RZ ;  /* 0x0000001700007819 */ /* 0x000fe200000006ff */
[----:B------:R-:W-:Y:S01]  /*1c50*/  FFMA R9, R12, 1.925963033500011079e-08, R9 ;  /* 0x32a570600c097823 */ /* 0x000fe20000000009 */
[----:B------:R-:W-:Y:S01]  /*1c60*/  FFMA R12, R28, 1.925963033500011079e-08, R3 ;  /* 0x32a570601c0c7823 */ /* 0x000fe20000000003 */
[----:B------:R-:W-:Y:S01]  /*1c70*/  FFMA R13, R26, 1.4426950216293334961, -R13 ;  /* 0x3fb8aa3b1a0d7823 */ /* 0x000fe2000000080d */
[-C--:B------:R-:W-:Y:S01]  /*1c80*/  FFMA.RM R3, R15, R4.reuse, 12582913 ;  /* 0x4b4000010f037423 */ /* 0x080fe20000004004 */
[----:B------:R-:W-:Y:S01]  /*1c90*/  FADD R28, R8, -R7 ;  /* 0x80000007081c7221 */ /* 0x000fe20000000000 */
[----:B------:R0:W1:Y:S01]  /*1ca0*/  MUFU.EX2 R11, R9 ;  /* 0x00000009000b7308 */ /* 0x0000620000000800 */
[----:B------:R-:W-:Y:S01]  /*1cb0*/  FFMA R13, R26, 1.925963033500011079e-08, R13 ;  /* 0x32a570601a0d7823 */ /* 0x000fe2000000000d */
[----:B------:R-:W-:Y:S01]  /*1cc0*/  FADD R15, R3, -12583039 ;  /* 0xcb40007f030f7421 */ /* 0x000fe20000000000 */
[C---:B------:R-:W-:Y:S01]  /*1cd0*/  FADD R26, -R7.reuse, R22 ;  /* 0x00000016071a7221 */ /* 0x040fe20000000100 */
[----:B------:R-:W-:Y:S01]  /*1ce0*/  FADD R22, -R7, R23 ;  /* 0x0000001707167221 */ /* 0x000fe20000000100 */
[-C--:B------:R-:W-:Y:S01]  /*1cf0*/  FFMA.SAT R23, R28, R5.reuse, 0.5 ;  /* 0x3f0000001c177423 */ /* 0x080fe20000002005 */
[----:B------:R-:W-:Y:S01]  /*1d00*/  FFMA R15, R14, 1.4426950216293334961, -R15 ;  /* 0x3fb8aa3b0e0f7823 */ /* 0x000fe2000000080f */
[-C--:B------:R-:W-:Y:S01]  /*1d10*/  FFMA.SAT R25, R26, R5.reuse, 0.5 ;  /* 0x3f0000001a197423 */ /* 0x080fe20000002005 */
[----:B------:R-:W2:Y:S01]  /*1d20*/  MUFU.EX2 R12, R12 ;  /* 0x0000000c000c7308 */ /* 0x000ea20000000800 */
[-C--:B0-----:R-:W-:Y:S01]  /*1d30*/  FFMA.RM R9, R21, R4.reuse, 12582913 ;  /* 0x4b40000115097423 */ /* 0x081fe20000004004 */
[----:B------:R-:W-:Y:S01]  /*1d40*/  FFMA R15, R14, 1.925963033500011079e-08, R15 ;  /* 0x32a570600e0f7823 */ /* 0x000fe2000000000f */
[-C--:B------:R-:W-:Y:S01]  /*1d50*/  FFMA.RM R8, R25, R4.reuse, 12582913 ;  /* 0x4b40000119087423 */ /* 0x080fe20000004004 */
[-C--:B------:R-:W-:Y:S01]  /*1d60*/  FFMA.RM R14, R23, R4.reuse, 12582913 ;  /* 0x4b400001170e7423 */ /* 0x080fe20000004004 */
[----:B------:R-:W-:Y:S01]  /*1d70*/  FADD R21, R9, -12583039 ;  /* 0xcb40007f09157421 */ /* 0x000fe20000000000 */
[----:B------:R-:W-:Y:S01]  /*1d80*/  FFMA.SAT R25, R22, R5, 0.5 ;  /* 0x3f00000016197423 */ /* 0x000fe20000002005 */
[----:B------:R-:W-:Y:S01]  /*1d90*/  FADD R7, R8, -12583039 ;  /* 0xcb40007f08077421 */ /* 0x000fe20000000000 */
[----:B------:R-:W-:Y:S01]  /*1da0*/  FADD R23, R14, -12583039 ;  /* 0xcb40007f0e177421 */ /* 0x000fe20000000000 */
[----:B------:R-:W-:Y:S01]  /*1db0*/  FFMA R21, R24, 1.4426950216293334961, -R21 ;  /* 0x3fb8aa3b18157823 */ /* 0x000fe20000000815 */
[----:B------:R-:W0:Y:S01]  /*1dc0*/  MUFU.EX2 R13, R13 ;  /* 0x0000000d000d7308 */ /* 0x000e220000000800 */
[----:B------:R-:W-:Y:S01]  /*1dd0*/  FFMA R7, R26, 1.4426950216293334961, -R7 ;  /* 0x3fb8aa3b1a077823 */ /* 0x000fe20000000807 */
[----:B------:R-:W-:Y:S01]  /*1de0*/  FFMA R23, R28, 1.4426950216293334961, -R23 ;  /* 0x3fb8aa3b1c177823 */ /* 0x000fe20000000817 */
[----:B------:R-:W-:Y:S01]  /*1df0*/  FFMA R21, R24, 1.925963033500011079e-08, R21 ;  /* 0x32a5706018157823 */ /* 0x000fe20000000015 */
[----:B------:R-:W-:Y:S01]  /*1e00*/  FFMA.RM R4, R25, R4, 12582913 ;  /* 0x4b40000119047423 */ /* 0x000fe20000004004 */
[----:B------:R-:W-:Y:S01]  /*1e10*/  FFMA R5, R26, 1.925963033500011079e-08, R7 ;  /* 0x32a570601a057823 */ /* 0x000fe20000000007 */
[----:B------:R-:W-:Y:S01]  /*1e20*/  FFMA R28, R28, 1.925963033500011079e-08, R23 ;  /* 0x32a570601c1c7823 */ /* 0x000fe20000000017 */
[----:B------:R-:W-:Y:S01]  /*1e30*/  IMAD.SHL.U32 R23, R2, 0x800000, RZ ;  /* 0x0080000002177824 */ /* 0x000fe200078e00ff */
[----:B------:R-:W3:Y:S01]  /*1e40*/  MUFU.EX2 R15, R15 ;  /* 0x0000000f000f7308 */ /* 0x000ee20000000800 */
[----:B------:R-:W-:Y:S01]  /*1e50*/  FADD R25, R4, -12583039 ;  /* 0xcb40007f04197421 */ /* 0x000fe20000000000 */
[----:B-1----:R-:W-:Y:S01]  /*1e60*/  FMUL R7, R0, R11 ;  /* 0x0000000b00077220 */ /* 0x002fe20000400000 */
[----:B------:R-:W-:Y:S01]  /*1e70*/  SHF.L.U32 R2, R6, 0x17, RZ ;  /* 0x0000001706027819 */ /* 0x000fe200000006ff */
[----:B--2---:R-:W-:Y:S01]  /*1e80*/  FMUL R6, R23, R12 ;  /* 0x0000000c17067220 */ /* 0x004fe20000400000 */
[C---:B------:R-:W-:Y:S01]  /*1e90*/  FFMA R25, R22.reuse, 1.4426950216293334961, -R25 ;  /* 0x3fb8aa3b16197823 */ /* 0x040fe20000000819 */
[----:B------:R-:W-:Y:S01]  /*1ea0*/  FADD R23, RZ, R7 ;  /* 0x00000007ff177221 */ /* 0x000fe20000000000 */
[----:B------:R-:W-:Y:S01]  /*1eb0*/  IMAD.SHL.U32 R0, R3, 0x800000, RZ ;  /* 0x0080000003007824 */ /* 0x000fe200078e00ff */
[----:B------:R-:W1:Y:S01]  /*1ec0*/  MUFU.EX2 R21, R21 ;  /* 0x0000001500157308 */ /* 0x000e620000000800 */
[----:B------:R-:W-:Y:S01]  /*1ed0*/  FFMA R25, R22, 1.925963033500011079e-08, R25 ;  /* 0x32a5706016197823 */ /* 0x000fe20000000019 */
[----:B0-----:R-:W-:Y:S01]  /*1ee0*/  FMUL R2, R2, R13 ;  /* 0x0000000d02027220 */ /* 0x001fe20000400000 */
[----:B------:R-:W-:Y:S01]  /*1ef0*/  FADD R23, R23, R6 ;  /* 0x0000000617177221 */ /* 0x000fe20000000000 */
[----:B------:R-:W-:Y:S01]  /*1f00*/  SHF.L.U32 R12, R9, 0x17, RZ ;  /* 0x00000017090c7819 */ /* 0x000fe200000006ff */
[----:B------:R-:W-:Y:S01]  /*1f10*/  IMAD.SHL.U32 R22, R8, 0x800000, RZ ;  /* 0x0080000008167824 */ /* 0x000fe200078e00ff */
[----:B------:R-:W-:Y:S01]  /*1f20*/  SHF.L.U32 R14, R14, 0x17, RZ ;  /* 0x000000170e0e7819 */ /* 0x000fe200000006ff */
[----:B------:R-:W-:Y:S01]  /*1f30*/  FADD R23, R23, R2 ;  /* 0x0000000217177221 */ /* 0x000fe20000000000 */
[----:B------:R-:W0:Y:S01]  /*1f40*/  MUFU.EX2 R5, R5 ;  /* 0x0000000500057308 */ /* 0x000e220000000800 */
[----:B---3--:R-:W-:Y:S01]  /*1f50*/  FMUL R0, R0, R15 ;  /* 0x0000000f00007220 */ /* 0x008fe20000400000 */
[----:B------:R-:W-:-:S03]  /*1f60*/  IMAD.SHL.U32 R3, R4, 0x800000, RZ ;  /* 0x0080000004037824 */ /* 0x000fc600078e00ff */
[----:B------:R-:W-:-:S03]  /*1f70*/  FADD R23, R23, R0 ;  /* 0x0000000017177221 */ /* 0x000fc60000000000 */
[----:B------:R-:W2:Y:S01]  /*1f80*/  MUFU.EX2 R11, R28 ;  /* 0x0000001c000b7308 */ /* 0x000ea20000000800 */
[----:B-1----:R-:W-:-:S04]  /*1f90*/  FMUL R8, R12, R21 ;  /* 0x000000150c087220 */ /* 0x002fc80000400000 */
[----:B------:R-:W-:-:S03]  /*1fa0*/  FADD R12, R23, R8 ;  /* 0x00000008170c7221 */ /* 0x000fc60000000000 */
        /* <DEDUP_REMOVED lines=16> */
.L_x_8501:
        /* <DEDUP_REMOVED lines=11> */
[----:B0-----:R-:W-:Y:S05]  /*2160*/  CALL.REL.NOINC `($__internal_124_$__cuda_sm3x_div_rn_noftz_f32_slowpath) ;  /* 0x0000001000c07944 */ /* 0x001fea0003c00000 */
[----:B------:R-:W-:-:S07]  /*2170*/  MOV R14, R7 ;  /* 0x00000007000e7202 */ /* 0x000fce0000000f00 */
.L_x_8474:
[----:B------:R-:W-:Y:S05]  /*2180*/  BSYNC.RECONVERGENT B1 ;  /* 0x0000000000017941 */ /* 0x000fea0003800200 */
.L_x_8473:
        /* <DEDUP_REMOVED lines=11> */
[----:B0-----:R-:W-:Y:S05]  /*2240*/  CALL.REL.NOINC `($__internal_124_$__cuda_sm3x_div_rn_noftz_f32_slowpath) ;  /* 0x0000001000887944 */ /* 0x001fea0003c00000 */
[----:B------:R-:W-:-:S07]  /*2250*/  MOV R15, R7 ;  /* 0x00000007000f7202 */ /* 0x000fce0000000f00 */
.L_x_8476:
[----:B------:R-:W-:Y:S05]  /*2260*/  BSYNC.RECONVERGENT B1 ;  /* 0x0000000000017941 */ /* 0x000fea0003800200 */
.L_x_8475:
        /* <DEDUP_REMOVED lines=13> */
.L_x_8478:
[----:B------:R-:W-:Y:S05]  /*2340*/  BSYNC.RECONVERGENT B1 ;  /* 0x0000000000017941 */ /* 0x000fea0003800200 */
.L_x_8477:
        /* <DEDUP_REMOVED lines=10> */
[----:B------:R-:W-:-:S07]  /*23f0*/  MOV R26, 0x2410 ;  /* 0x00002410001a7802 */ /* 0x000fce0000000f00 */
[----:B------:R-:W-:Y:S05]  /*2400*/  CALL.REL.NOINC `($__internal_124_$__cuda_sm3x_div_rn_noftz_f32_slowpath) ;  /* 0x0000001000187944 */ /* 0x000fea0003c00000 */
[----:B------:R-:W-:-:S07]  /*2410*/  MOV R23, R7 ;  /* 0x0000000700177202 */ /* 0x000fce0000000f00 */
.L_x_8480:
[----:B------:R-:W-:Y:S05]  /*2420*/  BSYNC.RECONVERGENT B1 ;  /* 0x0000000000017941 */ /* 0x000fea0003800200 */
.L_x_8479:
        /* <DEDUP_REMOVED lines=11> */
[----:B------:R-:W-:Y:S05]  /*24e0*/  CALL.REL.NOINC `($__internal_124_$__cuda_sm3x_div_rn_noftz_f32_slowpath) ;  /* 0x0000000c00e07944 */ /* 0x000fea0003c00000 */
[----:B------:R-:W-:-:S07]  /*24f0*/  MOV R24, R7 ;  /* 0x0000000700187202 */ /* 0x000fce0000000f00 */
.L_x_8482:
[----:B------:R-:W-:Y:S05]  /*2500*/  BSYNC.RECONVERGENT B1 ;  /* 0x0000000000017941 */ /* 0x000fea0003800200 */
.L_x_8481:
        /* <DEDUP_REMOVED lines=13> */
.L_x_8484:
[----:B------:R-:W-:Y:S05]  /*25e0*/  BSYNC.RECONVERGENT B1 ;  /* 0x0000000000017941 */ /* 0x000fea0003800200 */
.L_x_8483:
        /* <DEDUP_REMOVED lines=13> */
.L_x_8486:
[----:B------:R-:W-:Y:S05]  /*26c0*/  BSYNC.RECONVERGENT B1 ;  /* 0x0000000000017941 */ /* 0x000fea0003800200 */
.L_x_8485:
        /* <DEDUP_REMOVED lines=12> */
.L_x_8488:
[----:B------:R-:W-:Y:S05]  /*2790*/  BSYNC.RECONVERGENT B1 ;  /* 0x0000000000017941 */ /* 0x000fea0003800200 */
.L_x_8487:
[----:B------:R-:W-:Y:S02]  /*27a0*/  HFMA2 R11, -RZ, RZ, 0, 0 ;  /* 0x00000000ff0b7431 */ /* 0x000fe400000001ff */
        /* <DEDUP_REMOVED lines=12> */
[----:B------:R-:W-:Y:S02]  /*2870*/  IADD3 R26, P3, PT, R2, 0xc0, RZ ;  /* 0x000000c0021a7810 */ /* 0x000fe40007f7e0ff */
[----:B------:R-:W-:Y:S02]  /*2880*/  LEA.HI R2, P0, R5, R2, RZ, 0x1 ;  /* 0x0000000205027211 */ /* 0x000fe400078108ff */
[----:B------:R-:W-:-:S02]  /*2890*/  IADD3.X R3, PT, PT, RZ, R5, RZ, P1, !PT ;  /* 0x00000005ff037210 */ /* 0x000fc40000ffe4ff */
[----:B------:R-:W-:Y:S01]  /*28a0*/  IADD3.X R11, PT, PT, RZ, R5, RZ, P2, !PT ;  /* 0x00000005ff0b7210 */ /* 0x000fe200017fe4ff */
[--C-:B------:R-:W-:Y:S01]  /*28b0*/  IMAD.X R9, RZ, RZ, R5.reuse, P0 ;  /* 0x000000ffff097224 */ /* 0x100fe200000e0605 */
[----:B------:R-:W-:Y:S01]  /*28c0*/  LEA.HI R8, P0, R3, R8, RZ, 0x1 ;  /* 0x0000000803087211 */ /* 0x000fe200078108ff */
[----:B------:R-:W-:Y:S01]  /*28d0*/  IMAD.X R5, RZ, RZ, R5, P3 ;  /* 0x000000ffff057224 */ /* 0x000fe200018e0605 */
[----:B------:R-:W-:Y:S02]  /*28e0*/  LEA.HI R12, P1, R11, R12, RZ, 0x1 ;  /* 0x0000000c0b0c7211 */ /* 0x000fe400078308ff */
[C---:B------:R-:W-:Y:S01]  /*28f0*/  SHF.L.U64.HI R0, R2.reuse, 0x2, R9 ;  /* 0x0000000202007819 */ /* 0x040fe20000010209 */
[----:B------:R-:W-:Y:S01]  /*2900*/  IMAD.X R3, RZ, RZ, R3, P0 ;  /* 0x000000ffff037224 */ /* 0x000fe200000e0603 */
[----:B------:R-:W-:Y:S02]  /*2910*/  SHF.L.U32 R2, R2, 0x2, RZ ;  /* 0x0000000202027819 */ /* 0x000fe400000006ff */
[----:B------:R-:W-:-:S02]  /*2920*/  LEA.HI R26, P2, R5, R26, RZ, 0x1 ;  /* 0x0000001a051a7211 */ /* 0x000fc400078508ff */
[----:B------:R-:W-:Y:S02]  /*2930*/  LOP3.LUT R2, R2, 0xfffffff8, RZ, 0xc0, !PT ;  /* 0xfffffff802027812 */ /* 0x000fe400078ec0ff */
[C---:B------:R-:W-:Y:S01]  /*2940*/  SHF.L.U64.HI R4, R8.reuse, 0x2, R3 ;  /* 0x0000000208047819 */ /* 0x040fe20000010203 */
[----:B------:R-:W-:Y:S01]  /*2950*/  IMAD.X R5, RZ, RZ, R5, P2 ;  /* 0x000000ffff057224 */ /* 0x000fe200010e0605 */
[----:B------:R-:W-:Y:S02]  /*2960*/  SHF.L.U32 R8, R8, 0x2, RZ ;  /* 0x0000000208087819 */ /* 0x000fe400000006ff */
[----:B------:R-:W-:Y:S02]  /*2970*/  IADD3 R2, P0, PT, R2, UR52, RZ ;  /* 0x0000003402027c10 */ /* 0x000fe4000ff1e0ff */
[----:B------:R-:W-:Y:S02]  /*2980*/  LOP3.LUT R8, R8, 0xfffffff8, RZ, 0xc0, !PT ;  /* 0xfffffff808087812 */ /* 0x000fe400078ec0ff */
[----:B------:R-:W-:-:S02]  /*2990*/  IADD3.X R3, PT, PT, R0, UR53, RZ, P0, !PT ;  /* 0x0000003500037c10 */ /* 0x000fc400087fe4ff */
[----:B------:R-:W-:Y:S02]  /*29a0*/  IADD3 R8, P0, PT, R8, UR52, RZ ;  /* 0x0000003408087c10 */ /* 0x000fe4000ff1e0ff */
[----:B------:R-:W-:Y:S01]  /*29b0*/  IADD3.X R11, PT, PT, RZ, R11, RZ, P1, !PT ;  /* 0x0000000bff0b7210 */ /* 0x000fe20000ffe4ff */
[----:B------:R0:W-:Y:S01]  /*29c0*/  STG.E.64 desc[UR4][R2.64], R14 ;  /* 0x0000000e02007986 */ /* 0x0001e2000c101b04 */
[----:B------:R-:W-:Y:S02]  /*29d0*/  IADD3.X R9, PT, PT, R4, UR53, RZ, P0, !PT ;  /* 0x0000003504097c10 */ /* 0x000fe400087fe4ff */
[----:B------:R-:W-:Y:S02]  /*29e0*/  IADD3 R19, P0, PT, R20, R19, RZ ;  /* 0x0000001314137210 */ /* 0x000fe40007f1e0ff */
[C---:B------:R-:W-:Y:S01]  /*29f0*/  SHF.L.U64.HI R11, R12.reuse, 0x2, R11 ;  /* 0x000000020c0b7819 */ /* 0x040fe2000001020b */
[----:B------:R-:W-:Y:S01]  /*2a00*/  IMAD.SHL.U32 R12, R12, 0x4, RZ ;  /* 0x000000040c0c7824 */ /* 0x000fe200078e00ff */
[C---:B------:R-:W-:Y:S01]  /*2a10*/  SHF.L.U64.HI R5, R26.reuse, 0x2, R5 ;  /* 0x000000021a057819 */ /* 0x040fe20000010205 */
[----:B------:R0:W-:Y:S01]  /*2a20*/  STG.E.64 desc[UR6][R8.64], R22 ;  /* 0x0000001608007986 */ /* 0x0001e2000c101b06 */
[----:B------:R-:W-:-:S02]  /*2a30*/  SHF.L.U32 R26, R26, 0x2, RZ ;  /* 0x000000021a1a7819 */ /* 0x000fc400000006ff */
[----:B------:R-:W-:Y:S02]  /*2a40*/  LEA.HI.X.SX32 R18, R20, R18, 0x1, P0 ;  /* 0x0000001214127211 */ /* 0x000fe400000f0eff */
[----:B------:R-:W-:Y:S02]  /*2a50*/  ISETP.GE.U32.AND P0, PT, R19, UR50, PT ;  /* 0x0000003213007c0c */ /* 0x000fe4000bf06070 */
[----:B------:R-:W-:Y:S02]  /*2a60*/  LOP3.LUT R12, R12, 0xfffffff8, RZ, 0xc0, !PT ;  /* 0xfffffff80c0c7812 */ /* 0x000fe400078ec0ff */
[----:B------:R-:W-:Y:S02]  /*2a70*/  LOP3.LUT R26, R26, 0xfffffff8, RZ, 0xc0, !PT ;  /* 0xfffffff81a1a7812 */ /* 0x000fe400078ec0ff */
[----:B------:R-:W-:Y:S02]  /*2a80*/  R2UR UR10, R16 ;  /* 0x00000000100a72ca */ /* 0x000fe400000e0000 */
[----:B------:R-:W-:-:S02]  /*2a90*/  R2UR UR11, R17 ;  /* 0x00000000110b72ca */ /* 0x000fc400000e0000 */
[----:B------:R-:W-:Y:S02]  /*2aa0*/  ISETP.GE.AND.EX P0, PT, R18, UR51, PT, P0 ;  /* 0x0000003312007c0c */ /* 0x000fe4000bf06300 */
[----:B------:R-:W-:Y:S02]  /*2ab0*/  IADD3 R12, P1, PT, R12, UR52, RZ ;  /* 0x000000340c0c7c10 */ /* 0x000fe4000ff3e0ff */
[----:B------:R-:W-:Y:S02]  /*2ac0*/  IADD3 R26, P2, PT, R26, UR52, RZ ;  /* 0x000000341a1a7c10 */ /* 0x000fe4000ff5e0ff */
[----:B------:R-:W-:Y:S02]  /*2ad0*/  IADD3.X R13, PT, PT, R11, UR53, RZ, P1, !PT ;  /* 0x000000350b0d7c10 */ /* 0x000fe40008ffe4ff */
[----:B------:R-:W-:-:S03]  /*2ae0*/  IADD3.X R27, PT, PT, R5, UR53, RZ, P2, !PT ;  /* 0x00000035051b7c10 */ /* 0x000fc600097fe4ff */
[----:B------:R0:W-:Y:S04]  /*2af0*/  STG.E.64 desc[UR8][R12.64], R24 ;  /* 0x000000180c007986 */ /* 0x0001e8000c101b08 */
[----:B------:R0:W-:Y:S01]  /*2b00*/  STG.E.64 desc[UR10][R26.64], R6 ;  /* 0x000000061a007986 */ /* 0x0001e2000c101b0a */
[----:B------:R-:W-:Y:S05]  /*2b10*/  @!P0 BRA `(.L_x_8489) ;  /* 0xffffffd400ec8947 */ /* 0x000fea000383ffff */
[----:B------:R-:W-:Y:S05]  /*2b20*/  BSYNC B0 ;  /* 0x0000000000007941 */ /* 0x000fea0003800000 */
.L_x_8471:
[----:B------:R-:W-:Y:S05]  /*2b30*/  EXIT ;  /* 0x000000000000794d */ /* 0x000fea0003800000 */
.L_x_8472:
[----:B------:R-:W-:Y:S01]  /*2b40*/  BSSY B1, `(.L_x_8490) ;  /* 0x0000007000017945 */ /* 0x000fe20003800000 */
[----:B------:R-:W-:Y:S01]  /*2b50*/  IMAD.MOV.U32 R12, RZ, RZ, 0x10 ;  /* 0x00000010ff0c7424 */ /* 0x000fe200078e00ff */
[----:B------:R-:W-:Y:S01]  /*2b60*/  MOV R11, 0x1f ;  /* 0x0000001f000b7802 */ /* 0x000fe20000000f00 */
[----:B------:R-:W-:-:S07]  /*2b70*/  IMAD.MOV.U32 R15, RZ, RZ, -0x1 ;  /* 0xffffffffff0f7424 */ /* 0x000fce00078e00ff */
[----:B------:R-:W-:Y:S05]  /*2b80*/  WARPSYNC.COLLECTIVE R15, `(.L_x_8491) ;  /* 0x000000000f087348 */ /* 0x000fea0003c00000 */
[----:B------:R0:W1:Y:S02]  /*2b90*/  SHFL.BFLY P6, R14, R13, R12, R11 ;  /* 0x0c00000c0d0e7389 */ /* 0x00006400000c000b */
[----:B01----:R-:W-:Y:S05]  /*2ba0*/  ENDCOLLECTIVE ;  /* 0x000000000000791b */ /* 0x003fea0003800000 */
.L_x_8491:
[----:B------:R-:W-:Y:S05]  /*2bb0*/  BSYNC B1 ;  /* 0x0000000000017941 */ /* 0x000fea0003800000 */
.L_x_8490:
[----:B------:R-:W-:Y:S01]  /*2bc0*/  HFMA2 R12, -RZ, RZ, 0, 4.76837158203125e-07 ;  /* 0x00000008ff0c7431 */ /* 0x000fe200000001ff */
[----:B------:R-:W-:Y:S01]  /*2bd0*/  FMNMX R13, R13, R14, !PT ;  /* 0x0000000e0d0d7209 */ /* 0x000fe20007800000 */
[----:B------:R-:W-:Y:S01]  /*2be0*/  IMAD.MOV.U32 R11, RZ, RZ, 0x1f ;  /* 0x0000001fff0b7424 */ /* 0x000fe200078e00ff */
[----:B------:R-:W-:-:S07]  /*2bf0*/  MOV R15, 0xffffffff ;  /* 0xffffffff000f7802 */ /* 0x000fce0000000f00 */
[----:B------:R-:W-:Y:S05]  /*2c00*/  WARPSYNC.COLLECTIVE R15, `(.L_x_8492) ;  /* 0x000000000f087348 */ /* 0x000fea0003c00000 */
[----:B------:R0:W1:Y:S02]  /*2c10*/  SHFL.BFLY P6, R14, R13, R12, R11 ;  /* 0x0c00000c0d0e7389 */ /* 0x00006400000c000b */
[----:B01----:R-:W-:Y:S05]  /*2c20*/  ENDCOLLECTIVE ;  /* 0x000000000000791b */ /* 0x003fea0003800000 */
.L_x_8492:
[----:B------:R-:W-:Y:S01]  /*2c30*/  HFMA2 R12, -RZ, RZ, 0, 2.384185791015625e-07 ;  /* 0x00000004ff0c7431 */ /* 0x000fe200000001ff */
[----:B------:R-:W-:-:S05]  /*2c40*/  FMNMX R0, R13, R14, !PT ;  /* 0x0000000e0d007209 */ /* 0x000fca0007800000 */
[----:B------:R-:W-:-:S07]  /*2c50*/  IMAD.MOV.U32 R13, RZ, RZ, R0 ;  /* 0x000000ffff0d7224 */ /* 0x000fce00078e0000 */
[----:B------:R-:W-:Y:S05]  /*2c60*/  WARPSYNC.COLLECTIVE R15, `(.L_x_8493) ;  /* 0x000000000f087348 */ /* 0x000fea0003c00000 */
[----:B------:R0:W1:Y:S02]  /*2c70*/  SHFL.BFLY P6, R14, R13, R12, R11 ;  /* 0x0c00000c0d0e7389 */ /* 0x00006400000c000b */
[----:B01----:R-:W-:Y:S05]  /*2c80*/  ENDCOLLECTIVE ;  /* 0x000000000000791b */ /* 0x003fea0003800000 */
.L_x_8493:
[----:B------:R-:W-:Y:S02]  /*2c90*/  MOV R12, 0x2 ;  /* 0x00000002000c7802 */ /* 0x000fe40000000f00 */
[----:B------:R-:W-:-:S05]  /*2ca0*/  FMNMX R2, R0, R14, !PT ;  /* 0x0000000e00027209 */ /* 0x000fca0007800000 */
[----:B------:R-:W-:-:S07]  /*2cb0*/  IMAD.MOV.U32 R13, RZ, RZ, R2 ;  /* 0x000000ffff0d7224 */ /* 0x000fce00078e0002 */
[----:B------:R-:W-:Y:S05]  /*2cc0*/  WARPSYNC.COLLECTIVE R15, `(.L_x_8494) ;  /* 0x000000000f087348 */ /* 0x000fea0003c00000 */
[----:B------:R0:W1:Y:S02]  /*2cd0*/  SHFL.BFLY P6, R14, R13, R12, R11 ;  /* 0x0c00000c0d0e7389 */ /* 0x00006400000c000b */
[----:B01----:R-:W-:Y:S05]  /*2ce0*/  ENDCOLLECTIVE ;  /* 0x000000000000791b */ /* 0x003fea0003800000 */
.L_x_8494:
[----:B------:R-:W-:Y:S01]  /*2cf0*/  HFMA2 R12, -RZ, RZ, 0, 5.9604644775390625e-08 ;  /* 0x00000001ff0c7431 */ /* 0x000fe200000001ff */
[----:B------:R-:W-:-:S05]  /*2d00*/  FMNMX R3, R2, R14, !PT ;  /* 0x0000000e02037209 */ /* 0x000fca0007800000 */
[----:B------:R-:W-:-:S07]  /*2d10*/  IMAD.MOV.U32 R13, RZ, RZ, R3 ;  /* 0x000000ffff0d7224 */ /* 0x000fce00078e0003 */
[----:B------:R-:W-:Y:S05]  /*2d20*/  WARPSYNC.COLLECTIVE R15, `(.L_x_8495) ;  /* 0x000000000f087348 */ /* 0x000fea0003c00000 */
[----:B------:R0:W1:Y:S02]  /*2d30*/  SHFL.BFLY P6, R14, R13, R12, R11 ;  /* 0x0c00000c0d0e7389 */ /* 0x00006400000c000b */
[----:B01----:R-:W-:Y:S05]  /*2d40*/  ENDCOLLECTIVE ;  /* 0x000000000000791b */ /* 0x003fea0003800000 */
.L_x_8495:
[----:B------:R-:W-:Y:S01]  /*2d50*/  FMNMX R5, R3, R14, !PT ;  /* 0x0000000e03057209 */ /* 0x000fe20007800000 */
[----:B------:R-:W-:-:S04]  /*2d60*/  IMAD.MOV.U32 R3, RZ, RZ, 0x3bbb989d ;  /* 0x3bbb989dff037424 */ /* 0x000fc800078e00ff */
[----:B------:R-:W-:Y:S01]  /*2d70*/  FADD R2, -R5, R26 ;  /* 0x0000001a05027221 */ /* 0x000fe20000000100 */
[--C-:B------:R-:W-:Y:S01]  /*2d80*/  FADD R0, R4, -R5.reuse ;  /* 0x8000000504007221 */ /* 0x100fe20000000000 */
[----:B------:R-:W-:Y:S01]  /*2d90*/  MOV R4, 0x437c0000 ;  /* 0x437c000000047802 */ /* 0x000fe20000000f00 */
[--C-:B------:R-:W-:Y:S01]  /*2da0*/  FADD R8, R8, -R5.reuse ;  /* 0x8000000508087221 */ /* 0x100fe20000000000 */
[--C-:B------:R-:W-:Y:S01]  /*2db0*/  FADD R26, R21, -R5.reuse ;  /* 0x80000005151a7221 */ /* 0x100fe20000000000 */
[C---:B------:R-:W-:Y:S01]  /*2dc0*/  FADD R14, -R5.reuse, R6 ;  /* 0x00000006050e7221 */ /* 0x040fe20000000100 */
[----:B------:R-:W-:Y:S01]  /*2dd0*/  FADD R24, R24, -R5 ;  /* 0x8000000518187221 */ /* 0x000fe20000000000 */
[C---:B------:R-:W-:Y:S01]  /*2de0*/  FADD R22, -R5.reuse, R22 ;  /* 0x0000001605167221 */ /* 0x040fe20000000100 */
[----:B------:R-:W-:Y:S01]  /*2df0*/  FADD R12, -R5, R23 ;  /* 0x00000017050c7221 */ /* 0x000fe20000000100 */
[-C--:B------:R-:W-:Y:S01]  /*2e00*/  FFMA.SAT R5, R2, R3.reuse, 0.5 ;  /* 0x3f00000002057423 */ /* 0x080fe20000002003 */
[-C--:B------:R-:W-:Y:S01]  /*2e10*/  FFMA.SAT R7, R0, R3.reuse, 0.5 ;  /* 0x3f00000000077423 */ /* 0x080fe20000002003 */
[-C--:B------:R-:W-:Y:S01]  /*2e20*/  FFMA.SAT R13, R26, R3.reuse, 0.5 ;  /* 0x3f0000001a0d7423 */ /* 0x080fe20000002003 */
[----:B------:R-:W-:Y:S01]  /*2e30*/  FFMA.SAT R21, R12, R3, 0.5 ;  /* 0x3f0000000c157423 */ /* 0x000fe20000002003 */
[-C--:B------:R-:W-:Y:S01]  /*2e40*/  FFMA.RM R5, R5, R4.reuse, 12582913 ;  /* 0x4b40000105057423 */ /* 0x080fe20000004004 */
[-C--:B------:R-:W-:Y:S01]  /*2e50*/  FFMA.RM R7, R7, R4.reuse, 12582913 ;  /* 0x4b40000107077423 */ /* 0x080fe20000004004 */
[----:B------:R-:W-:-:S02]  /*2e60*/  FFMA.RM R13, R13, R4, 12582913 ;  /* 0x4b4000010d0d7423 */ /* 0x000fc40000004004 */
[----:B------:R-:W-:Y:S01]  /*2e70*/  FADD R11, R5, -12583039 ;  /* 0xcb40007f050b7421 */ /* 0x000fe20000000000 */
[----:B------:R-:W-:Y:S01]  /*2e80*/  FADD R9, R7, -12583039 ;  /* 0xcb40007f07097421 */ /* 0x000fe20000000000 */
        /* <DEDUP_REMOVED lines=8> */
[----:B------:R-:W-:Y:S01]  /*2f10*/  FFMA R15, R26, 1.925963033500011079e-08, R15 ;  /* 0x32a570601a0f7823 */ /* 0x000fe2000000000f */
[----:B------:R-:W-:Y:S01]  /*2f20*/  IMAD.SHL.U32 R2, R13, 0x800000, RZ ;  /* 0x008000000d027824 */ /* 0x000fe200078e00ff */
[----:B------:R-:W0:Y:S08]  /*2f30*/  MUFU.EX2 R6, R11 ;  /* 0x0000000b00067308 */ /* 0x000e300000000800 */
[----:B------:R1:W2:Y:S08]  /*2f40*/  MUFU.EX2 R0, R9 ;  /* 0x0000000900007308 */ /* 0x0002b00000000800 */
[----:B------:R-:W3:Y:S01]  /*2f50*/  MUFU.EX2 R15, R15 ;  /* 0x0000000f000f7308 */ /* 0x000ee20000000800 */
[----:B-1----:R-:W-:Y:S01]  /*2f60*/  FFMA.SAT R9, R14, R3, 0.5 ;  /* 0x3f0000000e097423 */ /* 0x002fe20000002003 */
[----:B0-----:R-:W-:-:S03]  /*2f70*/  FMUL R6, R5, R6 ;  /* 0x0000000605067220 */ /* 0x001fc60000400000 */
[----:B------:R-:W-:-:S04]  /*2f80*/  FFMA.RM R9, R9, R4, 12582913 ;  /* 0x4b40000109097423 */ /* 0x000fc80000004004 */
[----:B------:R-:W-:Y:S01]  /*2f90*/  FADD R5, R9, -12583039 ;  /* 0xcb40007f09057421 */ /* 0x000fe20000000000 */
[----:B--2---:R-:W-:Y:S01]  /*2fa0*/  FMUL R7, R7, R0 ;  /* 0x0000000007077220 */ /* 0x004fe20000400000 */
[----:B------:R-:W-:Y:S02]  /*2fb0*/  SHF.L.U32 R0, R9, 0x17, RZ ;  /* 0x0000001709007819 */ /* 0x000fe400000006ff */
[----:B------:R-:W-:-:S04]  /*2fc0*/  FFMA R5, R14, 1.4426950216293334961, -R5 ;  /* 0x3fb8aa3b0e057823 */ /* 0x000fc80000000805 */
[----:B------:R-:W-:Y:S01]  /*2fd0*/  FFMA R14, R14, 1.925963033500011079e-08, R5 ;  /* 0x32a570600e0e7823 */ /* 0x000fe20000000005 */
[----:B------:R-:W-:Y:S01]  /*2fe0*/  FFMA.SAT R5, R24, R3, 0.5 ;  /* 0x3f00000018057423 */ /* 0x000fe20000002003 */
[----:B---3--:R-:W-:Y:S01]  /*2ff0*/  FMUL R2, R2, R15 ;  /* 0x0000000f02027220 */ /* 0x008fe20000400000 */
[-C--:B------:R-:W-:Y:S01]  /*3000*/  FFMA.SAT R15, R22, R3.reuse, 0.5 ;  /* 0x3f000000160f7423 */ /* 0x080fe20000002003 */
[----:B------:R-:W0:Y:S01]  /*3010*/  MUFU.EX2 R11, R14 ;  /* 0x0000000e000b7308 */ /* 0x000e220000000800 */
[-C--:B------:R-:W-:Y:S02]  /*3020*/  FFMA.RM R5, R5, R4.reuse, 12582913 ;  /* 0x4b40000105057423 */ /* 0x080fe40000004004 */
[----:B------:R-:W-:Y:S01]  /*3030*/  FFMA.RM R9, R15, R4, 12582913 ;  /* 0x4b4000010f097423 */ /* 0x000fe20000004004 */
[----:B------:R-:W-:Y:S01]  /*3040*/  FFMA.SAT R15, R8, R3, 0.5 ;  /* 0x3f000000080f7423 */ /* 0x000fe20000002003 */
[C---:B------:R-:W-:Y:S01]  /*3050*/  FADD R13, R5.reuse, -12583039 ;  /* 0xcb40007f050d7421 */ /* 0x040fe20000000000 */
[----:B------:R-:W-:-:S02]  /*3060*/  IMAD.SHL.U32 R5, R5, 0x800000, RZ ;  /* 0x0080000005057824 */ /* 0x000fc400078e00ff */
[-C--:B------:R-:W-:Y:S01]  /*3070*/  FFMA.RM R3, R15, R4.reuse, 12582913 ;  /* 0x4b4000010f037423 */ /* 0x080fe20000004004 */
[C---:B------:R-:W-:Y:S01]  /*3080*/  FFMA R13, R24.reuse, 1.4426950216293334961, -R13 ;  /* 0x3fb8aa3b180d7823 */ /* 0x040fe2000000080d */
[----:B------:R-:W-:Y:S02]  /*3090*/  FFMA.RM R4, R21, R4, 12582913 ;  /* 0x4b40000115047423 */ /* 0x000fe40000004004 */
[C---:B------:R-:W-:Y:S01]  /*30a0*/  FADD R15, R3.reuse, -12583039 ;  /* 0xcb40007f030f7421 */ /* 0x040fe20000000000 */
[----:B------:R-:W-:Y:S01]  /*30b0*/  FFMA R13, R24, 1.925963033500011079e-08, R13 ;  /* 0x32a57060180d7823 */ /* 0x000fe2000000000d */
[----:B------:R-:W-:Y:S01]  /*30c0*/  FADD R21, R4, -12583039 ;  /* 0xcb40007f04157421 */ /* 0x000fe20000000000 */
[----:B------:R-:W-:Y:S02]  /*30d0*/  IMAD.SHL.U32 R3, R3, 0x800000, RZ ;  /* 0x0080000003037824 */ /* 0x000fe400078e00ff */
[----:B------:R-:W-:Y:S01]  /*30e0*/  FFMA R15, R8, 1.4426950216293334961, -R15 ;  /* 0x3fb8aa3b080f7823 */ /* 0x000fe2000000080f */
[----:B------:R-:W1:Y:S01]  /*30f0*/  MUFU.EX2 R14, R13 ;  /* 0x0000000d000e7308 */ /* 0x000e620000000800 */
[----:B0-----:R-:W-:Y:S01]  /*3100*/  FMUL R0, R0, R11 ;  /* 0x0000000b00007220 */ /* 0x001fe20000400000 */
[----:B------:R-:W-:Y:S01]  /*3110*/  FADD R11, R9, -12583039 ;  /* 0xcb40007f090b7421 */ /* 0x000fe20000000000 */
[----:B------:R-:W-:Y:S01]  /*3120*/  FFMA R15, R8, 1.925963033500011079e-08, R15 ;  /* 0x32a57060080f7823 */ /* 0x000fe2000000000f */
[----:B------:R-:W-:-:S02]  /*3130*/  FFMA R21, R12, 1.4426950216293334961, -R21 ;  /* 0x3fb8aa3b0c157823 */ /* 0x000fc40000000815 */
[----:B------:R-:W-:Y:S02]  /*3140*/  FFMA R11, R22, 1.4426950216293334961, -R11 ;  /* 0x3fb8aa3b160b7823 */ /* 0x000fe4000000080b */
[----:B------:R-:W-:Y:S01]  /*3150*/  FFMA R21, R12, 1.925963033500011079e-08, R21 ;  /* 0x32a570600c157823 */ /* 0x000fe20000000015 */
[----:B------:R-:W-:Y:S01]  /*3160*/  SHF.L.U32 R12, R9, 0x17, RZ ;  /* 0x00000017090c7819 */ /* 0x000fe200000006ff */
[----:B------:R-:W-:Y:S02]  /*3170*/  FFMA R11, R22, 1.925963033500011079e-08, R11 ;  /* 0x32a57060160b7823 */ /* 0x000fe4000000000b */
[----:B------:R-:W-:Y:S01]  /*3180*/  MUFU.EX2 R22, R21 ;  /* 0x0000001500167308 */ /* 0x000fe20000000800 */
[----:B-1----:R-:W-:Y:S01]  /*3190*/  FMUL R8, R5, R14 ;  /* 0x0000000e05087220 */ /* 0x002fe20000400000 */
[----:B------:R-:W-:-:S06]  /*31a0*/  FADD R5, RZ, R7 ;  /* 0x00000007ff057221 */ /* 0x000fcc0000000000 */
[----:B------:R-:W0:Y:S01]  /*31b0*/  MUFU.EX2 R11, R11 ;  /* 0x0000000b000b7308 */ /* 0x000e220000000800 */
[----:B------:R-:W-:-:S04]  /*31c0*/  FADD R5, R5, R6 ;  /* 0x0000000605057221 */ /* 0x000fc80000000000 */
[----:B------:R-:W-:-:S03]  /*31d0*/  FADD R9, R5, R2 ;  /* 0x0000000205097221 */ /* 0x000fc60000000000 */
[----:B------:R1:W2:Y:S01]  /*31e0*/  MUFU.EX2 R14, R15 ;  /* 0x0000000f000e7308 */ /* 0x0002a20000000800 */
[----:B------:R-:W-:Y:S01]  /*31f0*/  FADD R9, R9, R0 ;  /* 0x0000000009097221 */ /* 0x000fe20000000000 */
[----:B0-----:R-:W-:-:S03]  /*3200*/  FMUL R5, R12, R11 ;  /* 0x0000000b0c057220 */ /* 0x001fc60000400000 */
[----:B------:R-:W-:Y:S01]  /*3210*/  FADD R12, R9, R8 ;  /* 0x00000008090c7221 */ /* 0x000fe20000000000 */
[----:B------:R-:W-:Y:S01]  /*3220*/  SHF.L.U32 R11, R4, 0x17, RZ ;  /* 0x00000017040b7819 */ /* 0x000fe200000006ff */
[----:B-1----:R-:W-:Y:S02]  /*3230*/  IMAD.MOV.U32 R15, RZ, RZ, -0x1 ;  /* 0xffffffffff0f7424 */ /* 0x002fe400078e00ff */
[----:B------:R-:W-:Y:S01]  /*3240*/  FADD R9, R12, R5 ;  /* 0x000000050c097221 */ /* 0x000fe20000000000 */
[----:B--2---:R-:W-:Y:S01]  /*3250*/  FMUL R4, R3, R14 ;  /* 0x0000000e03047220 */ /* 0x004fe20000400000 */
[----:B------:R-:W-:Y:S01]  /*3260*/  FMUL R3, R11, R22 ;  /* 0x000000160b037220 */ /* 0x000fe20000400000 */
[----:B------:R-:W-:Y:S02]  /*3270*/  HFMA2 R11, -RZ, RZ, 0, 1.847743988037109375e-06 ;  /* 0x0000001fff0b7431 */ /* 0x000fe400000001ff */
[----:B------:R-:W-:-:S04]  /*3280*/  FADD R12, R9, R4 ;  /* 0x00000004090c7221 */ /* 0x000fc80000000000 */
[----:B------:R-:W-:Y:S01]  /*3290*/  FADD R13, R12, R3 ;  /* 0x000000030c0d7221 */ /* 0x000fe20000000000 */
[----:B------:R-:W-:-:S07]  /*32a0*/  IMAD.MOV.U32 R12, RZ, RZ, 0x10 ;  /* 0x00000010ff0c7424 */ /* 0x000fce00078e00ff */
[----:B------:R-:W-:Y:S05]  /*32b0*/  WARPSYNC.COLLECTIVE R15, `(.L_x_8496) ;  /* 0x000000000f087348 */ /* 0x000fea0003c00000 */
[----:B------:R0:W1:Y:S02]  /*32c0*/  SHFL.BFLY P6, R14, R13, R12, R11 ;  /* 0x0c00000c0d0e7389 */ /* 0x00006400000c000b */
[----:B01----:R-:W-:Y:S05]  /*32d0*/  ENDCOLLECTIVE ;  /* 0x000000000000791b */ /* 0x003fea0003800000 */
.L_x_8496:
[----:B------:R-:W-:Y:S02]  /*32e0*/  IMAD.MOV.U32 R12, RZ, RZ, 0x8 ;  /* 0x00000008ff0c7424 */ /* 0x000fe400078e00ff */
[----:B------:R-:W-:-:S05]  /*32f0*/  FADD R9, R13, R14 ;  /* 0x0000000e0d097221 */ /* 0x000fca0000000000 */
[----:B------:R-:W-:-:S07]  /*3300*/  MOV R13, R9 ;  /* 0x00000009000d7202 */ /* 0x000fce0000000f00 */
[----:B------:R-:W-:Y:S05]  /*3310*/  WARPSYNC.COLLECTIVE R15, `(.L_x_8497) ;  /* 0x000000000f087348 */ /* 0x000fea0003c00000 */
[----:B------:R0:W1:Y:S02]  /*3320*/  SHFL.BFLY P6, R14, R13, R12, R11 ;  /* 0x0c00000c0d0e7389 */ /* 0x00006400000c000b */
[----:B01----:R-:W-:Y:S05]  /*3330*/  ENDCOLLECTIVE ;  /* 0x000000000000791b */ /* 0x003fea0003800000 */
.L_x_8497:
[----:B------:R-:W-:Y:S02]  /*3340*/  IMAD.MOV.U32 R12, RZ, RZ, 0x4 ;  /* 0x00000004ff0c7424 */ /* 0x000fe400078e00ff */
[----:B------:R-:W-:-:S05]  /*3350*/  FADD R21, R9, R14 ;  /* 0x0000000e09157221 */ /* 0x000fca0000000000 */
[----:B------:R-:W-:-:S07]  /*3360*/  MOV R13, R21 ;  /* 0x00000015000d7202 */ /* 0x000fce0000000f00 */
[----:B------:R-:W-:Y:S05]  /*3370*/  WARPSYNC.COLLECTIVE R15, `(.L_x_8498) ;  /* 0x000000000f087348 */ /* 0x000fea0003c00000 */
[----:B------:R0:W1:Y:S02]  /*3380*/  SHFL.BFLY P6, R14, R13, R12, R11 ;  /* 0x0c00000c0d0e7389 */ /* 0x00006400000c000b */
[----:B01----:R-:W-:Y:S05]  /*3390*/  ENDCOLLECTIVE ;  /* 0x000000000000791b */ /* 0x003fea0003800000 */
.L_x_8498:
[----:B------:R-:W-:Y:S02]  /*33a0*/  IMAD.MOV.U32 R12, RZ, RZ, 0x2 ;  /* 0x00000002ff0c7424 */ /* 0x000fe400078e00ff */
[----:B------:R-:W-:-:S05]  /*33b0*/  FADD R22, R21, R14 ;  /* 0x0000000e15167221 */ /* 0x000fca0000000000 */
[----:B------:R-:W-:-:S07]  /*33c0*/  MOV R13, R22 ;  /* 0x00000016000d7202 */ /* 0x000fce0000000f00 */
[----:B------:R-:W-:Y:S05]  /*33d0*/  WARPSYNC.COLLECTIVE R15, `(.L_x_8499) ;  /* 0x000000000f087348 */ /* 0x000fea0003c00000 */
[----:B------:R0:W1:Y:S02]  /*33e0*/  SHFL.BFLY P6, R14, R13, R12, R11 ;  /* 0x0c00000c0d0e7389 */ /* 0x00006400000c000b */
[----:B01----:R-:W-:Y:S05]  /*33f0*/  ENDCOLLECTIVE ;  /* 0x000000000000791b */ /* 0x003fea0003800000 */
.L_x_8499:
[----:B------:R-:W-:Y:S02]  /*3400*/  IMAD.MOV.U32 R12, RZ, RZ, 0x1 ;  /* 0x00000001ff0c7424 */ /* 0x000fe400078e00ff */
[----:B------:R-:W-:-:S05]  /*3410*/  FADD R23, R22, R14 ;  /* 0x0000000e16177221 */ /* 0x000fca0000000000 */
[----:B------:R-:W-:-:S07]  /*3420*/  MOV R13, R23 ;  /* 0x00000017000d7202 */ /* 0x000fce0000000f00 */
[----:B------:R-:W-:Y:S05]  /*3430*/  WARPSYNC.COLLECTIVE R15, `(.L_x_8500) ;  /* 0x000000000f087348 */ /* 0x000fea0003c00000 */
[----:B------:R0:W1:Y:S02]  /*3440*/  SHFL.BFLY P6, R14, R13, R12, R11 ;  /* 0x0c00000c0d0e7389 */ /* 0x00006400000c000b */
[----:B01----:R-:W-:Y:S05]  /*3450*/  ENDCOLLECTIVE ;  /* 0x000000000000791b */ /* 0x003fea0003800000 */
.L_x_8500:
[----:B------:R-:W-:Y:S05]  /*3460*/  BRA `(.L_x_8501) ;  /* 0xffffffec00107947 */ /* 0x000fea000383ffff */
        .weak           $__internal_124_$__cuda_sm3x_div_rn_noftz_f32_slowpath
        .type           $__internal_124_$__cuda_sm3x_div_rn_noftz_f32_slowpath,@function
        .size           $__internal_124_$__cuda_sm3x_div_rn_noftz_f32_slowpath,(.L_x_37501 - $__internal_124_$__cuda_sm3x_div_rn_noftz_f32_slowpath)
$__internal_124_$__cuda_sm3x_div_rn_noftz_f32_slowpath:
        /* <DEDUP_REMOVED lines=35> */
.L_x_8503:
        /* <DEDUP_REMOVED lines=51> */
.L_x_8510:
[----:B------:R-:W-:-:S04]  /*39d0*/  LOP3.LUT R7, R7, 0x80000000, RZ, 0xc0, !PT ;  /* 0x8000000007077812 */ /* 0x000fc800078ec0ff */
[----:B------:R-:W-:Y:S01]  /*39e0*/  LOP3.LUT R7, R7, 0x7f800000, RZ, 0xfc, !PT ;  /* 0x7f80000007077812 */ /* 0x000fe200078efcff */
[----:B------:R-:W-:Y:S06]  /*39f0*/  BRA `(.L_x_8511) ;  /* 0x0000000000047947 */ /* 0x000fec0003800000 */
.L_x_8509:
[----:B------:R-:W-:-:S07]  /*3a00*/  IMAD R7, R32, 0x800000, R7 ;  /* 0x0080000020077824 */ /* 0x000fce00078e0207 */
.L_x_8511:
[----:B------:R-:W-:Y:S05]  /*3a10*/  BSYNC.RECONVERGENT B3 ;  /* 0x0000000000037941 */ /* 0x000fea0003800200 */
.L_x_8508:
[----:B------:R-:W-:Y:S05]  /*3a20*/  BRA `(.L_x_8512) ;  /* 0x0000000000207947 */ /* 0x000fea0003800000 */
.L_x_8507:
[----:B------:R-:W-:-:S04]  /*3a30*/  LOP3.LUT R7, R28, 0x80000000, R7, 0x48, !PT ;  /* 0x800000001c077812 */ /* 0x000fc800078e4807 */
[----:B------:R-:W-:Y:S01]  /*3a40*/  LOP3.LUT R7, R7, 0x7f800000, RZ, 0xfc, !PT ;  /* 0x7f80000007077812 */ /* 0x000fe200078efcff */
[----:B------:R-:W-:Y:S06]  /*3a50*/  BRA `(.L_x_8512) ;  /* 0x0000000000147947 */ /* 0x000fec0003800000 */
.L_x_8506:
[----:B------:R-:W-:Y:S01]  /*3a60*/  LOP3.LUT R7, R28, 0x80000000, R7, 0x48, !PT ;  /* 0x800000001c077812 */ /* 0x000fe200078e4807 */
[----:B------:R-:W-:Y:S06]  /*3a70*/  BRA `(.L_x_8512) ;  /* 0x00000000000c7947 */ /* 0x000fec0003800000 */
.L_x_8505:
[----:B------:R-:W0:Y:S01]  /*3a80*/  MUFU.RSQ R7, -QNAN ;  /* 0xffc0000000077908 */ /* 0x000e220000001400 */
[----:B------:R-:W-:Y:S05]  /*3a90*/  BRA `(.L_x_8512) ;  /* 0x0000000000047947 */ /* 0x000fea0003800000 */
.L_x_8504:
[----:B------:R-:W-:-:S07]  /*3aa0*/  FADD.FTZ R7, R7, R12 ;  /* 0x0000000c07077221 */ /* 0x000fce0000010000 */
.L_x_8512:
[----:B------:R-:W-:Y:S05]  /*3ab0*/  BSYNC.RECONVERGENT B2 ;  /* 0x0000000000027941 */ /* 0x000fea0003800200 */
.L_x_8502:
[----:B------:R-:W-:-:S04]  /*3ac0*/  HFMA2 R27, -RZ, RZ, 0, 0 ;  /* 0x00000000ff1b7431 */ /* 0x000fc800000001ff */
[----:B0-----:R-:W-:Y:S05]  /*3ad0*/  RET.REL.NODEC R26 `(_Z15SoftmaxWarpImplI22BroadcastScaleMaskLoadIffbLm4EiE11DirectStoreIffEfLi2ELi8ELi32ELi1ELb0EL9Algorithm0EEvT_T0_ll) ;  /* 0xffffffc41a487950 */ /* 0x001fea0003c3ffff */
.L_x_8513:
        /* <DEDUP_REMOVED lines=10> */
.L_x_37501:


//--------------------- .text._Z15SoftmaxWarpImplI22BroadcastScaleMaskLoadIffbLm4EiE11DirectStoreIffEfLi2ELi6ELi32ELi1ELb1EL9Algorithm0EEvT_T0_ll --------------------------
	.section	.text._Z15SoftmaxWarpImplI22BroadcastScaleMaskLoadIffbLm4EiE11DirectStoreIffEfLi2ELi6ELi32ELi1ELb1EL9Algorithm0EEvT_T0_ll,"ax",@progbits
	.align	128
        .global         _Z15SoftmaxWarpImplI22BroadcastScaleMaskLoadIffbLm4EiE11DirectStoreIffEfLi2ELi6ELi32ELi1ELb1EL9Algorithm0EEvT_T0_ll
        .type           _Z15SoftmaxWarpImplI22BroadcastScaleMaskLoadIffbLm4EiE11DirectStoreIffEfLi2ELi6ELi32ELi1ELb1EL9Algorithm0EEvT_T0_ll,@function
        .size           _Z15SoftmaxWarpImplI22BroadcastScaleMaskLoadIffbLm4EiE11DirectStoreIffEfLi2ELi6ELi32ELi1ELb1EL9Algorithm0EEvT_T0_ll,(.L_x_37502 - _Z15SoftmaxWarpImplI22BroadcastScaleMaskLoadIffbLm4EiE11DirectStoreIffEfLi2ELi6ELi32ELi1ELb1EL9Algorithm0EEvT_T0_ll)
        .other          _Z15SoftmaxWarpImplI22BroadcastScaleMaskLoadIffbLm4EiE11DirectStoreIffEfLi2ELi6ELi32ELi1ELb1EL9Algorithm0EEvT_T0_ll,@"STO_CUDA_ENTRY STV_DEFAULT"
_Z15SoftmaxWarpImplI22BroadcastScaleMaskLoadIffbLm4EiE11DirectStoreIffEfLi2ELi6ELi32ELi1ELb1EL9Algorithm0EEvT_T0_ll:
.text._Z15SoftmaxWarpImplI22BroadcastScaleMaskLoadIffbLm4EiE11DirectStoreIffEfLi2ELi6ELi32ELi1ELb1EL9Algorithm0EEvT_T0_ll:
        /* <DEDUP_REMOVED lines=27> */
.L_x_8514:
        /* <DEDUP_REMOVED lines=16> */
[----:B------:R-:W-:-:S07]  /*02b0*/  IADD3 R8, PT, PT, R4, 0x80, RZ ;  /* 0x0000008004087810 */ /* 0x000fce0007ffe0ff */
.L_x_8541:
[----:B0-23--:R-:W0:Y:S01]  /*02c0*/  LDC.64 R10, c[0x0][0x410] ;  /* 0x00010400ff0a7b82 */ /* 0x00de220000000a00 */
[----:B------:R-:W-:Y:S01]  /*02d0*/  BSSY.RECONVERGENT B1, `(.L_x_8516) ;  /* 0x000008c000017945 */ /* 0x000fe20003800200 */
[----:B------:R-:W-:Y:S01]  /*02e0*/  IMAD.MOV.U32 R9, RZ, RZ, -0x800000 ;  /* 0xff800000ff097424 */ /* 0x000fe200078e00ff */
[----:B------:R-:W-:Y:S01]  /*02f0*/  MOV R13, 0xff800000 ;  /* 0xff800000000d7802 */ /* 0x000fe20000000f00 */
[----:B------:R-:W-:Y:S02]  /*0300*/  IMAD.MOV.U32 R24, RZ, RZ, -0x800000 ;  /* 0xff800000ff187424 */ /* 0x000fe400078e00ff */
[----:B------:R-:W-:Y:S02]  /*0310*/  IMAD.MOV.U32 R22, RZ, RZ, -0x800000 ;  /* 0xff800000ff167424 */ /* 0x000fe400078e00ff */
[----:B------:R-:W2:Y:S08]  /*0320*/  LDC R21, c[0x0][0x3b8] ;  /* 0x0000ee00ff157b82 */ /* 0x000eb00000000800 */
[----:B------:R-:W3:Y:S01]  /*0330*/  LDC R20, c[0x0][0x3bc] ;  /* 0x0000ef00ff147b82 */ /* 0x000ee20000000800 */
[----:B0-----:R-:W-:-:S02]  /*0340*/  ISETP.GE.U32.AND P0, PT, R4, R10, PT ;  /* 0x0000000a0400720c */ /* 0x001fc40003f06070 */
[-C--:B------:R-:W-:Y:S02]  /*0350*/  ISETP.GE.U32.AND P1, PT, R6, R10.reuse, PT ;  /* 0x0000000a0600720c */ /* 0x080fe40003f26070 */
[----:B------:R-:W-:Y:S01]  /*0360*/  ISETP.GE.U32.AND P2, PT, R8, R10, PT ;  /* 0x0000000a0800720c */ /* 0x000fe20003f46070 */
[----:B------:R-:W-:Y:S01]  /*0370*/  IMAD.MOV.U32 R10, RZ, RZ, -0x800000 ;  /* 0xff800000ff0a7424 */ /* 0x000fe200078e00ff */
[-C--:B------:R-:W-:Y:S02]  /*0380*/  ISETP.GE.AND.EX P0, PT, RZ, R11.reuse, PT, P0 ;  /* 0x0000000bff00720c */ /* 0x080fe40003f06300 */
[-C--:B------:R-:W-:Y:S02]  /*0390*/  ISETP.GE.AND.EX P1, PT, RZ, R11.reuse, PT, P1 ;  /* 0x0000000bff00720c */ /* 0x080fe40003f26310 */
[----:B------:R-:W-:Y:S02]  /*03a0*/  ISETP.GE.AND.EX P2, PT, RZ, R11, PT, P2 ;  /* 0x0000000bff00720c */ /* 0x000fe40003f46320 */
[----:B------:R-:W0:Y:S07]  /*03b0*/  LDC R11, c[0x0][0x3c0] ;  /* 0x0000f000ff0b7b82 */ /* 0x000e2e0000000800 */
[----:B--23--:R-:W-:Y:S05]  /*03c0*/  @P0 BRA `(.L_x_8517) ;  /* 0x0000000400f00947 */ /* 0x00cfea0003800000 */
[----:B------:R-:W-:Y:S01]  /*03d0*/  IABS R9, R21 ;  /* 0x0000001500097213 */ /* 0x000fe20000000000 */
[----:B------:R-:W-:Y:S01]  /*03e0*/  IMAD R10, R5, UR46, R4 ;  /* 0x0000002e050a7c24 */ /* 0x000fe2000f8e0204 */
[----:B-1----:R-:W-:Y:S02]  /*03f0*/  R2UR UR4, R2 ;  /* 0x00000000020472ca */ /* 0x002fe400000e0000 */
[----:B------:R-:W1:Y:S01]  /*0400*/  I2F.RP R14, R9 ;  /* 0x00000009000e7306 */ /* 0x000e620000209400 */
[----:B------:R-:W-:Y:S02]  /*0410*/  R2UR UR5, R3 ;  /* 0x00000000030572ca */ /* 0x000fe400000e0000 */
[----:B------:R-:W-:-:S05]  /*0420*/  IABS R18, R10 ;  /* 0x0000000a00127213 */ /* 0x000fca0000000000 */
[----:B-1----:R-:W1:Y:S02]  /*0430*/  MUFU.RCP R14, R14 ;  /* 0x0000000e000e7308 */ /* 0x002e640000001000 */
[----:B-1----:R-:W-:Y:S02]  /*0440*/  IADD3 R12, PT, PT, R14, 0xffffffe, RZ ;  /* 0x0ffffffe0e0c7810 */ /* 0x002fe40007ffe0ff */
[----:B------:R-:W-:-:S04]  /*0450*/  IABS R14, R20 ;  /* 0x00000014000e7213 */ /* 0x000fc80000000000 */
[----:B------:R1:W2:Y:S02]  /*0460*/  F2I.FTZ.U32.TRUNC.NTZ R13, R12 ;  /* 0x0000000c000d7305 */ /* 0x0002a4000021f000 */
[----:B-1----:R-:W-:Y:S02]  /*0470*/  IMAD.MOV.U32 R12, RZ, RZ, RZ ;  /* 0x000000ffff0c7224 */ /* 0x002fe400078e00ff */
[----:B--2---:R-:W-:-:S04]  /*0480*/  IMAD.MOV R16, RZ, RZ, -R13 ;  /* 0x000000ffff107224 */ /* 0x004fc800078e0a0d */
[----:B------:R-:W-:Y:S02]  /*0490*/  IMAD R15, R16, R9, RZ ;  /* 0x00000009100f7224 */ /* 0x000fe400078e02ff */
[----:B------:R-:W1:Y:S02]  /*04a0*/  I2F.RP R16, R14 ;  /* 0x0000000e00107306 */ /* 0x000e640000209400 */
[----:B------:R-:W-:-:S06]  /*04b0*/  IMAD.HI.U32 R13, R13, R15, R12 ;  /* 0x0000000f0d0d7227 */ /* 0x000fcc00078e000c */
[----:B------:R-:W-:-:S05]  /*04c0*/  IMAD.HI.U32 R15, R13, R18, RZ ;  /* 0x000000120d0f7227 */ /* 0x000fca00078e00ff */
[----:B------:R-:W-:Y:S01]  /*04d0*/  IADD3 R12, PT, PT, -R15, RZ, RZ ;  /* 0x000000ff0f0c7210 */ /* 0x000fe20007ffe1ff */
[----:B-1----:R-:W1:Y:S04]  /*04e0*/  MUFU.RCP R16, R16 ;  /* 0x0000001000107308 */ /* 0x002e680000001000 */
[C---:B------:R-:W-:Y:S02]  /*04f0*/  IMAD R12, R9.reuse, R12, R18 ;  /* 0x0000000c090c7224 */ /* 0x040fe400078e0212 */
[----:B------:R-:W2:Y:S03]  /*0500*/  LDC.64 R18, c[0x0][0x3a8] ;  /* 0x0000ea00ff127b82 */ /* 0x000ea60000000a00 */
[----:B------:R-:W-:-:S13]  /*0510*/  ISETP.GT.U32.AND P5, PT, R9, R12, PT ;  /* 0x0000000c0900720c */ /* 0x000fda0003fa4070 */
[----:B------:R-:W-:Y:S01]  /*0520*/  @!P5 IMAD.IADD R12, R12, 0x1, -R9 ;  /* 0x000000010c0cd824 */ /* 0x000fe200078e0a09 */
[----:B------:R-:W-:Y:S02]  /*0530*/  @!P5 IADD3 R15, PT, PT, R15, 0x1, RZ ;  /* 0x000000010f0fd810 */ /* 0x000fe40007ffe0ff */
[----:B------:R-:W-:Y:S02]  /*0540*/  ISETP.NE.AND P5, PT, R21, RZ, PT ;  /* 0x000000ff1500720c */ /* 0x000fe40003fa5270 */
[----:B------:R-:W-:Y:S01]  /*0550*/  ISETP.GE.U32.AND P3, PT, R12, R9, PT ;  /* 0x000000090c00720c */ /* 0x000fe20003f66070 */
[----:B-1----:R-:W-:Y:S01]  /*0560*/  VIADD R12, R16, 0xffffffe ;  /* 0x0ffffffe100c7836 */ /* 0x002fe20000000000 */
[----:B------:R-:W-:-:S03]  /*0570*/  LOP3.LUT R9, R10, R21, RZ, 0x3c, !PT ;  /* 0x000000150a097212 */ /* 0x000fc600078e3cff */
[----:B------:R1:W3:Y:S01]  /*0580*/  F2I.FTZ.U32.TRUNC.NTZ R13, R12 ;  /* 0x0000000c000d7305 */ /* 0x0002e2000021f000 */
[----:B------:R-:W-:-:S07]  /*0590*/  ISETP.GE.AND P4, PT, R9, RZ, PT ;  /* 0x000000ff0900720c */ /* 0x000fce0003f86270 */
[----:B------:R-:W-:Y:S02]  /*05a0*/  @P3 VIADD R15, R15, 0x1 ;  /* 0x000000010f0f3836 */ /* 0x000fe40000000000 */
[----:B-1----:R-:W-:Y:S02]  /*05b0*/  HFMA2 R12, -RZ, RZ, 0, 0 ;  /* 0x00000000ff0c7431 */ /* 0x002fe400000001ff */
[----:B------:R-:W-:Y:S02]  /*05c0*/  IMAD.MOV.U32 R9, RZ, RZ, R15 ;  /* 0x000000ffff097224 */ /* 0x000fe400078e000f */
[----:B---3--:R-:W-:-:S03]  /*05d0*/  IMAD.MOV R17, RZ, RZ, -R13 ;  /* 0x000000ffff117224 */ /* 0x008fc600078e0a0d */
        /* <DEDUP_REMOVED lines=30> */
[----:B------:R-:W-:-:S03]  /*07c0*/  IMAD R15, R17, R16, RZ ;  /* 0x00000010110f7224 */ /* 0x000fc600078e02ff */
[----:B------:R-:W-:Y:S01]  /*07d0*/  IABS R14, R26 ;  /* 0x0000001a000e7213 */ /* 0x000fe20000000000 */
[----:B------:R-:W-:-:S04]  /*07e0*/  IMAD.HI.U32 R12, R13, R15, R12 ;  /* 0x0000000f0d0c7227 */ /* 0x000fc800078e000c */
[----:B------:R-:W-:Y:S02]  /*07f0*/  IMAD.MOV.U32 R13, RZ, RZ, R14 ;  /* 0x000000ffff0d7224 */ /* 0x000fe400078e000e */
[----:B------:R-:W0:Y:S02]  /*0800*/  LDC.64 R14, c[0x0][0x398] ;  /* 0x0000e600ff0e7b82 */ /* 0x000e240000000a00 */
        /* <DEDUP_REMOVED lines=10> */
[----:B------:R-:W-:-:S03]  /*08b0*/  ISETP.GE.AND P5, PT, R16, RZ, PT ;  /* 0x000000ff1000720c */ /* 0x000fc60003fa6270 */
[----:B------:R-:W3:Y:S03]  /*08c0*/  LDC.64 R16, c[0x0][0x3a0] ;  /* 0x0000e800ff107b82 */ /* 0x000ee60000000a00 */
[----:B------:R-:W-:-:S07]  /*08d0*/  @P3 IADD3 R25, PT, PT, R25, 0x1, RZ ;  /* 0x0000000119193810 */ /* 0x000fce0007ffe0ff */
[----:B------:R-:W-:Y:S01]  /*08e0*/  @!P5 IMAD.MOV R25, RZ, RZ, -R25 ;  /* 0x000000ffff19d224 */ /* 0x000fe200078e0a19 */
[----:B------:R-:W-:Y:S02]  /*08f0*/  @!P4 LOP3.LUT R25, RZ, R11, RZ, 0x33, !PT ;  /* 0x0000000bff19c212 */ /* 0x000fe400078e33ff */
[----:B0-----:R-:W-:Y:S02]  /*0900*/  ISETP.NE.U32.AND P4, PT, R14, 0x1, PT ;  /* 0x000000010e00780c */ /* 0x001fe40003f85070 */
[----:B-1----:R-:W-:Y:S01]  /*0910*/  ISETP.NE.U32.AND P3, PT, R12, 0x1, PT ;  /* 0x000000010c00780c */ /* 0x002fe20003f65070 */
[----:B------:R-:W-:Y:S01]  /*0920*/  IMAD.MOV R12, RZ, RZ, -R25 ;  /* 0x000000ffff0c7224 */ /* 0x000fe200078e0a19 */
[----:B------:R-:W-:Y:S02]  /*0930*/  ISETP.NE.AND.EX P4, PT, R15, RZ, PT, P4 ;  /* 0x000000ff0f00720c */ /* 0x000fe40003f85340 */
[----:B------:R-:W-:Y:S01]  /*0940*/  ISETP.NE.AND.EX P3, PT, R13, RZ, PT, P3 ;  /* 0x000000ff0d00720c */ /* 0x000fe20003f65330 */
[----:B------:R-:W-:Y:S01]  /*0950*/  IMAD R26, R11, R12, R26 ;  /* 0x0000000c0b1a7224 */ /* 0x000fe200078e021a */
[----:B------:R-:W-:Y:S01]  /*0960*/  SEL R23, R23, RZ, P4 ;  /* 0x000000ff17177207 */ /* 0x000fe20002000000 */
[----:B------:R-:W0:Y:S01]  /*0970*/  LDC.64 R12, c[0x0][0x388] ;  /* 0x0000e200ff0c7b82 */ /* 0x000e220000000a00 */
[----:B---3--:R-:W-:-:S02]  /*0980*/  ISETP.NE.U32.AND P5, PT, R16, 0x1, PT ;  /* 0x000000011000780c */ /* 0x008fc40003fa5070 */
[----:B------:R-:W-:Y:S02]  /*0990*/  SEL R9, R9, RZ, P3 ;  /* 0x000000ff09097207 */ /* 0x000fe40001800000 */
[----:B--2---:R-:W-:Y:S02]  /*09a0*/  ISETP.NE.U32.AND P3, PT, R18, 0x1, PT ;  /* 0x000000011200780c */ /* 0x004fe40003f65070 */
        /* <DEDUP_REMOVED lines=30> */
.L_x_8517:
[----:B------:R-:W-:Y:S05]  /*0b90*/  BSYNC.RECONVERGENT B1 ;  /* 0x0000000000017941 */ /* 0x000fea0003800200 */
.L_x_8516:
[----:B------:R-:W-:Y:S01]  /*0ba0*/  BSSY.RECONVERGENT B1, `(.L_x_8518) ;  /* 0x000007f000017945 */ /* 0x000fe20003800200 */
[----:B------:R-:W-:-:S03]  /*0bb0*/  IMAD.MOV.U32 R23, RZ, RZ, -0x800000 ;  /* 0xff800000ff177424 */ /* 0x000fc600078e00ff */
[----:B------:R-:W-:Y:S05]  /*0bc0*/  @P1 BRA `(.L_x_8519) ;  /* 0x0000000400f01947 */ /* 0x000fea0003800000 */
        /* <DEDUP_REMOVED lines=23> */
[----:B-1----:R-:W-:Y:S02]  /*0d40*/  IADD3 R15, PT, PT, R18, 0xffffffe, RZ ;  /* 0x0ffffffe120f7810 */ /* 0x002fe40007ffe0ff */
[----:B------:R-:W-:Y:S02]  /*0d50*/  ISETP.GE.U32.AND P1, PT, R14, R17, PT ;  /* 0x000000110e00720c */ /* 0x000fe40003f26070 */
[----:B------:R-:W-:Y:S02]  /*0d60*/  LOP3.LUT R14, R12, R21, RZ, 0x3c, !PT ;  /* 0x000000150c0e7212 */ /* 0x000fe400078e3cff */
[----:B------:R-:W-:Y:S01]  /*0d70*/  ISETP.NE.AND P3, PT, R21, RZ, PT ;  /* 0x000000ff1500720c */ /* 0x000fe20003f65270 */
[----:B------:R-:W1:Y:S01]  /*0d80*/  F2I.FTZ.U32.TRUNC.NTZ R15, R15 ;  /* 0x0000000f000f7305 */ /* 0x000e62000021f000 */
[----:B------:R-:W-:-:S07]  /*0d90*/  ISETP.GE.AND P4, PT, R14, RZ, PT ;  /* 0x000000ff0e00720c */ /* 0x000fce0003f86270 */
[----:B------:R-:W-:-:S06]  /*0da0*/  @P1 IADD3 R23, PT, PT, R23, 0x1, RZ ;  /* 0x0000000117171810 */ /* 0x000fcc0007ffe0ff */
[----:B------:R-:W-:Y:S01]  /*0db0*/  @!P4 IMAD.MOV R23, RZ, RZ, -R23 ;  /* 0x000000ffff17c224 */ /* 0x000fe200078e0a17 */
[----:B------:R-:W-:Y:S02]  /*0dc0*/  @!P3 LOP3.LUT R23, RZ, R21, RZ, 0x33, !PT ;  /* 0x00000015ff17b212 */ /* 0x000fe400078e33ff */
[----:B-1----:R-:W-:-:S03]  /*0dd0*/  IADD3 R17, PT, PT, RZ, -R15, RZ ;  /* 0x8000000fff117210 */ /* 0x002fc60007ffe0ff */
[----:B------:R-:W-:Y:S02]  /*0de0*/  IMAD.MOV R14, RZ, RZ, -R23 ;  /* 0x000000ffff0e7224 */ /* 0x000fe400078e0a17 */
[----:B------:R-:W-:Y:S02]  /*0df0*/  IMAD R17, R17, R16, RZ ;  /* 0x0000001011117224 */ /* 0x000fe400078e02ff */
[----:B------:R-:W-:Y:S01]  /*0e00*/  IMAD R21, R21, R14, R12 ;  /* 0x0000000e15157224 */ /* 0x000fe200078e020c */
[----:B------:R-:W-:-:S04]  /*0e10*/  MOV R14, RZ ;  /* 0x000000ff000e7202 */ /* 0x000fc80000000f00 */
[----:B------:R-:W-:Y:S01]  /*0e20*/  IABS R18, R21 ;  /* 0x0000001500127213 */ /* 0x000fe20000000000 */
[----:B------:R-:W-:Y:S01]  /*0e30*/  IMAD.HI.U32 R14, R15, R17, R14 ;  /* 0x000000110f0e7227 */ /* 0x000fe200078e000e */
[----:B0-----:R-:W-:-:S03]  /*0e40*/  IABS R17, R11 ;  /* 0x0000000b00117213 */ /* 0x001fc60000000000 */
        /* <DEDUP_REMOVED lines=15> */
[----:B------:R-:W-:-:S05]  /*0f40*/  @P1 IADD3 R24, PT, PT, R24, 0x1, RZ ;  /* 0x0000000118181810 */ /* 0x000fca0007ffe0ff */
[----:B------:R-:W-:Y:S01]  /*0f50*/  @!P4 IMAD.MOV R24, RZ, RZ, -R24 ;  /* 0x000000ffff18c224 */ /* 0x000fe200078e0a18 */
[----:B------:R-:W-:Y:S02]  /*0f60*/  @!P3 LOP3.LUT R24, RZ, R20, RZ, 0x33, !PT ;  /* 0x00000014ff18b212 */ /* 0x000fe400078e33ff */
[----:B------:R-:W-:Y:S02]  /*0f70*/  ISETP.NE.AND P4, PT, R11, RZ, PT ;  /* 0x000000ff0b00720c */ /* 0x000fe40003f85270 */
[----:B0-----:R-:W-:Y:S01]  /*0f80*/  IADD3 R14, PT, PT, RZ, -R15, RZ ;  /* 0x8000000fff0e7210 */ /* 0x001fe20007ffe0ff */
[----:B------:R-:W-:-:S04]  /*0f90*/  IMAD.MOV R26, RZ, RZ, -R24 ;  /* 0x000000ffff1a7224 */ /* 0x000fc800078e0a18 */
[----:B------:R-:W-:Y:S02]  /*0fa0*/  IMAD R19, R14, R17, RZ ;  /* 0x000000110e137224 */ /* 0x000fe400078e02ff */
[----:B------:R-:W-:Y:S02]  /*0fb0*/  HFMA2 R14, -RZ, RZ, 0, 0 ;  /* 0x00000000ff0e7431 */ /* 0x000fe400000001ff */
[----:B------:R-:W-:Y:S02]  /*0fc0*/  IMAD R26, R20, R26, R21 ;  /* 0x0000001a141a7224 */ /* 0x000fe400078e0215 */
[----:B------:R-:W0:Y:S03]  /*0fd0*/  LDC.64 R20, c[0x0][0x3a8] ;  /* 0x0000ea00ff147b82 */ /* 0x000e260000000a00 */
        /* <DEDUP_REMOVED lines=20> */
[----:B--2---:R-:W-:Y:S01]  /*1120*/  ISETP.NE.U32.AND P3, PT, R14, 0x1, PT ;  /* 0x000000010e00780c */ /* 0x004fe20003f65070 */
[----:B------:R-:W-:Y:S01]  /*1130*/  IMAD.MOV R14, RZ, RZ, -R25 ;  /* 0x000000ffff0e7224 */ /* 0x000fe200078e0a19 */
[----:B------:R-:W-:Y:S02]  /*1140*/  SEL R25, R25, RZ, P4 ;  /* 0x000000ff19197207 */ /* 0x000fe40002000000 */
[----:B------:R-:W-:Y:S01]  /*1150*/  ISETP.NE.AND.EX P3, PT, R15, RZ, PT, P3 ;  /* 0x000000ff0f00720c */ /* 0x000fe20003f65330 */
[----:B------:R-:W-:Y:S02]  /*1160*/  IMAD R26, R11, R14, R26 ;  /* 0x0000000e0b1a7224 */ /* 0x000fe400078e021a */
[----:B------:R-:W1:Y:S01]  /*1170*/  LDC.64 R14, c[0x0][0x388] ;  /* 0x0000e200ff0e7b82 */ /* 0x000e620000000a00 */
[----:B---3--:R-:W-:-:S02]  /*1180*/  ISETP.NE.U32.AND P1, PT, R16, 0x1, PT ;  /* 0x000000011000780c */ /* 0x008fc40003f25070 */
[----:B------:R-:W-:Y:S02]  /*1190*/  SEL R23, R23, RZ, P3 ;  /* 0x000000ff17177207 */ /* 0x000fe40001800000 */
[----:B------:R-:W-:Y:S02]  /*11a0*/  ISETP.NE.AND.EX P1, PT, R17, RZ, PT, P1 ;  /* 0x000000ff1100720c */ /* 0x000fe40003f25310 */
[----:B0-----:R-:W-:Y:S01]  /*11b0*/  ISETP.NE.U32.AND P3, PT, R20, 0x1, PT ;  /* 0x000000011400780c */ /* 0x001fe20003f65070 */
[----:B------:R-:W-:Y:S01]  /*11c0*/  IMAD R23, R23, UR36, RZ ;  /* 0x0000002417177c24 */ /* 0x000fe2000f8e02ff */
[----:B------:R-:W-:Y:S02]  /*11d0*/  SEL R24, R24, RZ, P1 ;  /* 0x000000ff18187207 */ /* 0x000fe40000800000 */
[----:B------:R-:W-:-:S03]  /*11e0*/  ISETP.NE.AND.EX P3, PT, R21, RZ, PT, P3 ;  /* 0x000000ff1500720c */ /* 0x000fc60003f65330 */
        /* <DEDUP_REMOVED lines=26> */
.L_x_8519:
[----:B------:R-:W-:Y:S05]  /*1390*/  BSYNC.RECONVERGENT B1 ;  /* 0x0000000000017941 */ /* 0x000fea0003800200 */
.L_x_8518:
[----:B------:R-:W-:Y:S01]  /*13a0*/  BSSY.RECONVERGENT B1, `(.L_x_8520) ;  /* 0x0000081000017945 */ /* 0x000fe20003800200 */
[----:B------:R-:W-:-:S03]  /*13b0*/  IMAD.MOV.U32 R18, RZ, RZ, -0x800000 ;  /* 0xff800000ff127424 */ /* 0x000fc600078e00ff */
[----:B------:R-:W-:Y:S05]  /*13c0*/  @P2 BRA `(.L_x_8521) ;  /* 0x0000000400f82947 */ /* 0x000fea0003800000 */
[----:B------:R-:W2:Y:S01]  /*13d0*/  LDC R19, c[0x0][0x3b8] ;  /* 0x0000ee00ff137b82 */ /* 0x000ea20000000800 */
[----:B------:R-:W-:Y:S01]  /*13e0*/  IMAD R12, R5, UR46, R8 ;  /* 0x0000002e050c7c24 */ /* 0x000fe2000f8e0208 */
[----:B0-----:R-:W-:Y:S02]  /*13f0*/  ISETP.NE.AND P4, PT, R11, RZ, PT ;  /* 0x000000ff0b00720c */ /* 0x001fe40003f85270 */
[----:B-1----:R-:W-:Y:S02]  /*1400*/  R2UR UR4, R2 ;  /* 0x00000000020472ca */ /* 0x002fe400000e0000 */
[----:B------:R-:W-:Y:S02]  /*1410*/  IABS R18, R12 ;  /* 0x0000000c00127213 */ /* 0x000fe40000000000 */
[----:B------:R-:W0:Y:S01]  /*1420*/  LDC R26, c[0x0][0x3bc] ;  /* 0x0000ef00ff1a7b82 */ /* 0x000e220000000800 */
[----:B------:R-:W-:Y:S02]  /*1430*/  R2UR UR5, R3 ;  /* 0x00000000030572ca */ /* 0x000fe400000e0000 */
[----:B--2---:R-:W-:-:S04]  /*1440*/  IABS R16, R19 ;  /* 0x0000001300107213 */ /* 0x004fc80000000000 */
[----:B------:R-:W1:Y:S08]  /*1450*/  I2F.RP R17, R16 ;  /* 0x0000001000117306 */ /* 0x000e700000209400 */
[----:B-1----:R-:W1:Y:S02]  /*1460*/  MUFU.RCP R17, R17 ;  /* 0x0000001100117308 */ /* 0x002e640000001000 */
[----:B-1----:R-:W-:-:S02]  /*1470*/  IADD3 R14, PT, PT, R17, 0xffffffe, RZ ;  /* 0x0ffffffe110e7810 */ /* 0x002fc40007ffe0ff */
[----:B0-----:R-:W-:-:S04]  /*1480*/  IABS R17, R26 ;  /* 0x0000001a00117213 */ /* 0x001fc80000000000 */
        /* <DEDUP_REMOVED lines=23> */
[----:B0-----:R-:W-:-:S03]  /*1600*/  IADD3 R16, PT, PT, RZ, -R15, RZ ;  /* 0x8000000fff107210 */ /* 0x001fc60007ffe0ff */
[----:B------:R-:W-:-:S04]  /*1610*/  IMAD.MOV R14, RZ, RZ, -R22 ;  /* 0x000000ffff0e7224 */ /* 0x000fc800078e0a16 */
[----:B------:R-:W-:Y:S01]  /*1620*/  IMAD R19, R19, R14, R12 ;  /* 0x0000000e13137224 */ /* 0x000fe200078e020c */
[----:B------:R-:W-:Y:S01]  /*1630*/  MOV R14, RZ ;  /* 0x000000ff000e7202 */ /* 0x000fe20000000f00 */
[----:B------:R-:W-:-:S03]  /*1640*/  IMAD R21, R16, R17, RZ ;  /* 0x0000001110157224 */ /* 0x000fc600078e02ff */
[----:B------:R-:W-:Y:S01]  /*1650*/  IABS R16, R19 ;  /* 0x0000001300107213 */ /* 0x000fe20000000000 */
[----:B------:R-:W-:-:S04]  /*1660*/  IMAD.HI.U32 R21, R15, R21, R14 ;  /* 0x000000150f157227 */ /* 0x000fc800078e000e */
[----:B------:R-:W-:Y:S01]  /*1670*/  IMAD.MOV.U32 R14, RZ, RZ, R16 ;  /* 0x000000ffff0e7224 */ /* 0x000fe200078e0010 */
[----:B------:R-:W-:-:S03]  /*1680*/  IABS R16, R11 ;  /* 0x0000000b00107213 */ /* 0x000fc60000000000 */
[----:B------:R-:W-:Y:S01]  /*1690*/  IMAD.HI.U32 R25, R21, R14, RZ ;  /* 0x0000000e15197227 */ /* 0x000fe200078e00ff */
[----:B------:R-:W0:Y:S01]  /*16a0*/  I2F.RP R18, R16 ;  /* 0x0000001000127306 */ /* 0x000e220000209400 */
[----:B------:R-:W1:Y:S03]  /*16b0*/  LDC.64 R20, c[0x0][0x3a8] ;  /* 0x0000ea00ff147b82 */ /* 0x000e660000000a00 */
        /* <DEDUP_REMOVED lines=22> */
[----:B------:R-:W-:Y:S01]  /*1820*/  IMAD.MOV.U32 R17, RZ, RZ, R18 ;  /* 0x000000ffff117224 */ /* 0x000fe200078e0012 */
[----:B------:R-:W-:-:S03]  /*1830*/  LOP3.LUT R18, R26, R11, RZ, 0x3c, !PT ;  /* 0x0000000b1a127212 */ /* 0x000fc600078e3cff */
[----:B------:R-:W-:Y:S01]  /*1840*/  IMAD.HI.U32 R27, R14, R17, RZ ;  /* 0x000000110e1b7227 */ /* 0x000fe200078e00ff */
[----:B------:R-:W-:Y:S02]  /*1850*/  ISETP.GE.AND P3, PT, R18, RZ, PT ;  /* 0x000000ff1200720c */ /* 0x000fe40003f66270 */
[----:B------:R-:W0:Y:S02]  /*1860*/  LDC.64 R18, c[0x0][0x3a0] ;  /* 0x0000e800ff127b82 */ /* 0x000e240000000a00 */
        /* <DEDUP_REMOVED lines=8> */
[----:B--2---:R-:W-:-:S10]  /*18f0*/  ISETP.NE.U32.AND P2, PT, R14, 0x1, PT ;  /* 0x000000010e00780c */ /* 0x004fd40003f45070 */
[----:B------:R-:W-:-:S05]  /*1900*/  @P1 VIADD R27, R27, 0x1 ;  /* 0x000000011b1b1836 */ /* 0x000fca0000000000 */
        /* <DEDUP_REMOVED lines=42> */
.L_x_8521:
[----:B------:R-:W-:Y:S05]  /*1bb0*/  BSYNC.RECONVERGENT B1 ;  /* 0x0000000000017941 */ /* 0x000fea0003800200 */
.L_x_8520:
[----:B------:R-:W-:-:S03]  /*1bc0*/  UMOV UR4, 0xffffffff ;  /* 0xffffffff00047882 */ /* 0x000fc60000000000 */
[----:B------:R-:W-:Y:S05]  /*1bd0*/  BRA.DIV UR4, `(.L_x_8522) ;  /* 0x0000000e04bc7947 */ /* 0x000fea000b800000 */
[----:B------:R-:W2:Y:S01]  /*1be0*/  SHFL.BFLY PT, R14, R13, 0x10, 0x1f ;  /* 0x0e001f000d0e7f89 */ /* 0x000ea200000e0000 */
        /* <DEDUP_REMOVED lines=9> */
[----:B--2---:R-:W-:Y:S01]  /*1c80*/  FMNMX R15, R19, R14, !PT ;  /* 0x0000000e130f7209 */ /* 0x004fe20007800000 */
[----:B------:R-:W-:-:S04]  /*1c90*/  HFMA2 R14, -RZ, RZ, 3.7421875, 0 ;  /* 0x437c0000ff0e7431 */ /* 0x000fc800000001ff */
[C---:B------:R-:W-:Y:S01]  /*1ca0*/  FADD R21, -R15.reuse, R10 ;  /* 0x0000000a0f157221 */ /* 0x040fe20000000100 */
[C---:B------:R-:W-:Y:S01]  /*1cb0*/  FADD R13, -R15.reuse, R9 ;  /* 0x000000090f0d7221 */ /* 0x040fe20000000100 */
[C---:B------:R-:W-:Y:S01]  /*1cc0*/  FADD R23, -R15.reuse, R23 ;  /* 0x000000170f177221 */ /* 0x040fe20000000100 */
[----:B------:R-:W-:Y:S01]  /*1cd0*/  FADD R25, -R15, R18 ;  /* 0x000000120f197221 */ /* 0x000fe20000000100 */
[-C--:B0-----:R-:W-:Y:S02]  /*1ce0*/  FFMA.SAT R11, R21, R12.reuse, 0.5 ;  /* 0x3f000000150b7423 */ /* 0x081fe4000000200c */
[-C--:B------:R-:W-:Y:S01]  /*1cf0*/  FFMA.SAT R17, R23, R12.reuse, 0.5 ;  /* 0x3f00000017117423 */ /* 0x080fe2000000200c */
[----:B------:R-:W-:Y:S01]  /*1d00*/  FFMA.SAT R27, R25, R12, 0.5 ;  /* 0x3f000000191b7423 */ /* 0x000fe2000000200c */
[----:B------:R-:W-:Y:S01]  /*1d10*/  FFMA.RM R9, R11, R14, 12582913 ;  /* 0x4b4000010b097423 */ /* 0x000fe2000000400e */
[----:B------:R-:W-:-:S03]  /*1d20*/  FFMA.SAT R11, R13, R12, 0.5 ;  /* 0x3f0000000d0b7423 */ /* 0x000fc6000000200c */
[----:B------:R-:W-:Y:S01]  /*1d30*/  FADD R10, R9, -12583039 ;  /* 0xcb40007f090a7421 */ /* 0x000fe20000000000 */
[----:B------:R-:W-:-:S03]  /*1d40*/  FFMA.RM R11, R11, R14, 12582913 ;  /* 0x4b4000010b0b7423 */ /* 0x000fc6000000400e */
[----:B------:R-:W-:Y:S01]  /*1d50*/  FFMA R10, R21, 1.4426950216293334961, -R10 ;  /* 0x3fb8aa3b150a7823 */ /* 0x000fe2000000080a */
[----:B------:R-:W-:-:S03]  /*1d60*/  FADD R16, R11, -12583039 ;  /* 0xcb40007f0b107421 */ /* 0x000fc60000000000 */
[----:B------:R-:W-:Y:S01]  /*1d70*/  FFMA R19, R21, 1.925963033500011079e-08, R10 ;  /* 0x32a5706015137823 */ /* 0x000fe2000000000a */
[----:B------:R-:W-:Y:S01]  /*1d80*/  FFMA.RM R10, R17, R14, 12582913 ;  /* 0x4b400001110a7423 */ /* 0x000fe2000000400e */
[----:B------:R-:W-:Y:S01]  /*1d90*/  FADD R21, -R15, R24 ;  /* 0x000000180f157221 */ /* 0x000fe20000000100 */
[----:B------:R-:W-:Y:S02]  /*1da0*/  FFMA R16, R13, 1.4426950216293334961, -R16 ;  /* 0x3fb8aa3b0d107823 */ /* 0x000fe40000000810 */
[----:B------:R-:W-:Y:S01]  /*1db0*/  FADD R20, R10, -12583039 ;  /* 0xcb40007f0a147421 */ /* 0x000fe20000000000 */
[----:B------:R-:W-:Y:S01]  /*1dc0*/  FFMA.SAT R17, R21, R12, 0.5 ;  /* 0x3f00000015117423 */ /* 0x000fe2000000200c */
[----:B------:R-:W-:Y:S01]  /*1dd0*/  FFMA R16, R13, 1.925963033500011079e-08, R16 ;  /* 0x32a570600d107823 */ /* 0x000fe20000000010 */
[----:B------:R-:W0:Y:S01]  /*1de0*/  MUFU.EX2 R19, R19 ;  /* 0x0000001300137308 */ /* 0x000e220000000800 */
[----:B------:R-:W-:Y:S01]  /*1df0*/  FFMA R20, R23, 1.4426950216293334961, -R20 ;  /* 0x3fb8aa3b17147823 */ /* 0x000fe20000000814 */
[----:B------:R-:W-:-:S03]  /*1e00*/  FFMA.RM R13, R17, R14, 12582913 ;  /* 0x4b400001110d7423 */ /* 0x000fc6000000400e */
[----:B------:R-:W-:Y:S01]  /*1e10*/  FFMA R18, R23, 1.925963033500011079e-08, R20 ;  /* 0x32a5706017127823 */ /* 0x000fe20000000014 */
[----:B------:R-:W-:Y:S01]  /*1e20*/  FADD R23, -R15, R22 ;  /* 0x000000160f177221 */ /* 0x000fe20000000100 */
[----:B------:R-:W-:Y:S01]  /*1e30*/  FFMA.RM R15, R27, R14, 12582913 ;  /* 0x4b4000011b0f7423 */ /* 0x000fe2000000400e */
[----:B------:R-:W-:Y:S01]  /*1e40*/  FADD R24, R13, -12583039 ;  /* 0xcb40007f0d187421 */ /* 0x000fe20000000000 */
[----:B------:R-:W2:Y:S01]  /*1e50*/  MUFU.EX2 R17, R16 ;  /* 0x0000001000117308 */ /* 0x000ea20000000800 */
[----:B------:R-:W-:Y:S01]  /*1e60*/  FFMA.SAT R27, R23, R12, 0.5 ;  /* 0x3f000000171b7423 */ /* 0x000fe2000000200c */
[----:B------:R-:W-:Y:S01]  /*1e70*/  FADD R12, R15, -12583039 ;  /* 0xcb40007f0f0c7421 */ /* 0x000fe20000000000 */
[----:B------:R-:W-:Y:S01]  /*1e80*/  FFMA R24, R21, 1.4426950216293334961, -R24 ;  /* 0x3fb8aa3b15187823 */ /* 0x000fe20000000818 */
[----:B------:R-:W-:Y:S01]  /*1e90*/  SHF.L.U32 R13, R13, 0x17, RZ ;  /* 0x000000170d0d7819 */ /* 0x000fe200000006ff */
[----:B------:R-:W-:Y:S01]  /*1ea0*/  FFMA.RM R14, R27, R14, 12582913 ;  /* 0x4b4000011b0e7423 */ /* 0x000fe2000000400e */
[----:B------:R-:W-:Y:S01]  /*1eb0*/  FFMA R12, R25, 1.4426950216293334961, -R12 ;  /* 0x3fb8aa3b190c7823 */ /* 0x000fe2000000080c */
[----:B------:R-:W-:Y:S01]  /*1ec0*/  FFMA R24, R21, 1.925963033500011079e-08, R24 ;  /* 0x32a5706015187823 */ /* 0x000fe20000000018 */
[----:B------:R-:W3:Y:S01]  /*1ed0*/  MUFU.EX2 R18, R18 ;  /* 0x0000001200127308 */ /* 0x000ee20000000800 */
[C---:B------:R-:W-:Y:S01]  /*1ee0*/  FADD R20, R14.reuse, -12583039 ;  /* 0xcb40007f0e147421 */ /* 0x040fe20000000000 */
[----:B------:R-:W-:Y:S01]  /*1ef0*/  FFMA R12, R25, 1.925963033500011079e-08, R12 ;  /* 0x32a57060190c7823 */ /* 0x000fe2000000000c */
[----:B------:R-:W-:Y:S01]  /*1f00*/  IMAD.SHL.U32 R15, R15, 0x800000, RZ ;  /* 0x008000000f0f7824 */ /* 0x000fe200078e00ff */
[----:B------:R-:W-:Y:S01]  /*1f10*/  SHF.L.U32 R14, R14, 0x17, RZ ;  /* 0x000000170e0e7819 */ /* 0x000fe200000006ff */
[----:B------:R-:W-:Y:S01]  /*1f20*/  FFMA R22, R23, 1.4426950216293334961, -R20 ;  /* 0x3fb8aa3b17167823 */ /* 0x000fe20000000814 */
[----:B------:R-:W-:-:S02]  /*1f30*/  IMAD.SHL.U32 R20, R9, 0x800000, RZ ;  /* 0x0080000009147824 */ /* 0x000fc400078e00ff */
[----:B------:R-:W4:Y:S01]  /*1f40*/  MUFU.EX2 R16, R24 ;  /* 0x0000001800107308 */ /* 0x000f220000000800 */
[----:B------:R-:W-:Y:S01]  /*1f50*/  FFMA R9, R23, 1.925963033500011079e-08, R22 ;  /* 0x32a5706017097823 */ /* 0x000fe20000000016 */
[----:B------:R-:W-:Y:S01]  /*1f60*/  SHF.L.U32 R22, R11, 0x17, RZ ;  /* 0x000000170b167819 */ /* 0x000fe200000006ff */
[----:B0-----:R-:W-:Y:S01]  /*1f70*/  FMUL R19, R20, R19 ;  /* 0x0000001314137220 */ /* 0x001fe20000400000 */
[----:B------:R-:W-:-:S03]  /*1f80*/  IMAD.SHL.U32 R11, R10, 0x800000, RZ ;  /* 0x008000000a0b7824 */ /* 0x000fc600078e00ff */
[----:B--2---:R-:W-:Y:S01]  /*1f90*/  FMUL R17, R22, R17 ;  /* 0x0000001116117220 */ /* 0x004fe20000400000 */
[----:B------:R-:W0:Y:S01]  /*1fa0*/  MUFU.EX2 R12, R12 ;  /* 0x0000000c000c7308 */ /* 0x000e220000000800 */
[----:B------:R-:W-:Y:S01]  /*1fb0*/  FADD R10, RZ, R19 ;  /* 0x00000013ff0a7221 */ /* 0x000fe20000000000 */
[----:B---3--:R-:W-:-:S03]  /*1fc0*/  FMUL R18, R11, R18 ;  /* 0x000000120b127220 */ /* 0x008fc60000400000 */
[----:B------:R-:W-:-:S03]  /*1fd0*/  FADD R11, R10, R17 ;  /* 0x000000110a0b7221 */ /* 0x000fc60000000000 */
[----:B------:R-:W2:Y:S01]  /*1fe0*/  MUFU.EX2 R9, R9 ;  /* 0x0000000900097308 */ /* 0x000ea20000000800 */
[----:B----4-:R-:W-:Y:S01]  /*1ff0*/  FMUL R16, R13, R16 ;  /* 0x000000100d107220 */ /* 0x010fe20000400000 */
[----:B------:R-:W-:-:S04]  /*2000*/  FADD R11, R11, R18 ;  /* 0x000000120b0b7221 */ /* 0x000fc80000000000 */
        /* <DEDUP_REMOVED lines=14> */
.L_x_8553:
        /* <DEDUP_REMOVED lines=12> */
[----:B-1----:R-:W-:Y:S05]  /*21b0*/  CALL.REL.NOINC `($__internal_125_$__cuda_sm3x_div_rn_noftz_f32_slowpath) ;  /* 0x0000001000407944 */ /* 0x002fea0003c00000 */
[----:B------:R-:W-:-:S07]  /*21c0*/  MOV R12, R11 ;  /* 0x0000000b000c7202 */ /* 0x000fce0000000f00 */
.L_x_8524:
[----:B------:R-:W-:Y:S05]  /*21d0*/  BSYNC.RECONVERGENT B1 ;  /* 0x0000000000017941 */ /* 0x000fea0003800200 */
.L_x_8523:
        /* <DEDUP_REMOVED lines=12> */
[----:B-1----:R-:W-:Y:S05]  /*22a0*/  CALL.REL.NOINC `($__internal_125_$__cuda_sm3x_div_rn_noftz_f32_slowpath) ;  /* 0x0000001000047944 */ /* 0x002fea0003c00000 */
[----:B------:R-:W-:-:S07]  /*22b0*/  IMAD.MOV.U32 R13, RZ, RZ, R11 ;  /* 0x000000ffff0d7224 */ /* 0x000fce00078e000b */
.L_x_8526:
[----:B------:R-:W-:Y:S05]  /*22c0*/  BSYNC.RECONVERGENT B1 ;  /* 0x0000000000017941 */ /* 0x000fea0003800200 */
.L_x_8525:
        /* <DEDUP_REMOVED lines=12> */
[----:B-1----:R-:W-:Y:S05]  /*2390*/  CALL.REL.NOINC `($__internal_125_$__cuda_sm3x_div_rn_noftz_f32_slowpath) ;  /* 0x0000000c00c87944 */ /* 0x002fea0003c00000 */
[----:B------:R-:W-:-:S07]  /*23a0*/  MOV R20, R11 ;  /* 0x0000000b00147202 */ /* 0x000fce0000000f00 */
.L_x_8528:
[----:B------:R-:W-:Y:S05]  /*23b0*/  BSYNC.RECONVERGENT B1 ;  /* 0x0000000000017941 */ /* 0x000fea0003800200 */
.L_x_8527:
        /* <DEDUP_REMOVED lines=14> */
.L_x_8530:
[----:B------:R-:W-:Y:S05]  /*24a0*/  BSYNC.RECONVERGENT B1 ;  /* 0x0000000000017941 */ /* 0x000fea0003800200 */
.L_x_8529:
        /* <DEDUP_REMOVED lines=14> */
.L_x_8532:
[----:B------:R-:W-:Y:S05]  /*2590*/  BSYNC.RECONVERGENT B1 ;  /* 0x0000000000017941 */ /* 0x000fea0003800200 */
.L_x_8531:
        /* <DEDUP_REMOVED lines=14> */
.L_x_8534:
[----:B------:R-:W-:Y:S05]  /*2680*/  BSYNC.RECONVERGENT B1 ;  /* 0x0000000000017941 */ /* 0x000fea0003800200 */
.L_x_8533:
[----:B------:R-:W0:Y:S01]  /*2690*/  LDC.64 R10, c[0x0][0x410] ;  /* 0x00010400ff0a7b82 */ /* 0x000e220000000a00 */
[----:B------:R-:W-:Y:S01]  /*26a0*/  BSSY.RECONVERGENT B1, `(.L_x_8535) ;  /* 0x0000016000017945 */ /* 0x000fe20003800200 */
[-C--:B0-----:R-:W-:Y:S02]  /*26b0*/  ISETP.GE.U32.AND P1, PT, R6, R10.reuse, PT ;  /* 0x0000000a0600720c */ /* 0x081fe40003f26070 */
[----:B------:R-:W-:Y:S02]  /*26c0*/  ISETP.GE.U32.AND P3, PT, R8, R10, PT ;  /* 0x0000000a0800720c */ /* 0x000fe40003f66070 */
        /* <DEDUP_REMOVED lines=19> */
.L_x_8536:
[----:B------:R-:W-:Y:S05]  /*2800*/  BSYNC.RECONVERGENT B1 ;  /* 0x0000000000017941 */ /* 0x000fea0003800200 */
.L_x_8535:
        /* <DEDUP_REMOVED lines=18> */
.L_x_8538:
[----:B------:R-:W-:Y:S05]  /*2930*/  BSYNC.RECONVERGENT B1 ;  /* 0x0000000000017941 */ /* 0x000fea0003800200 */
.L_x_8537:
[----:B------:R-:W-:Y:S04]  /*2940*/  BSSY.RECONVERGENT B1, `(.L_x_8539) ;  /* 0x0000011000017945 */ /* 0x000fe80003800200 */
[----:B------:R-:W-:Y:S05]  /*2950*/  @P1 BRA `(.L_x_8540) ;  /* 0x00000000003c1947 */ /* 0x000fea0003800000 */
[----:B------:R-:W-:Y:S01]  /*2960*/  MOV R9, RZ ;  /* 0x000000ff00097202 */ /* 0x000fe20000000f00 */
[----:B0-----:R-:W-:Y:S01]  /*2970*/  IMAD R12, R7, UR40, RZ ;  /* 0x00000028070c7c24 */ /* 0x001fe2000f8e02ff */
[----:B-1----:R-:W-:Y:S02]  /*2980*/  R2UR UR4, R2 ;  /* 0x00000000020472ca */ /* 0x002fe400000e0000 */
[----:B------:R-:W-:Y:S01]  /*2990*/  R2UR UR5, R3 ;  /* 0x00000000030572ca */ /* 0x000fe200000e0000 */
[----:B--2---:R-:W-:-:S04]  /*29a0*/  IMAD.WIDE.U32 R10, R5, UR40, R8 ;  /* 0x00000028050a7c25 */ /* 0x004fc8000f8e0008 */
[----:B------:R-:W-:-:S04]  /*29b0*/  IMAD R9, R5, UR41, R12 ;  /* 0x0000002905097c24 */ /* 0x000fc8000f8e020c */
        /* <DEDUP_REMOVED lines=9> */
.L_x_8540:
[----:B------:R-:W-:Y:S05]  /*2a50*/  BSYNC.RECONVERGENT B1 ;  /* 0x0000000000017941 */ /* 0x000fea0003800200 */
.L_x_8539:
[----:B------:R-:W-:-:S04]  /*2a60*/  IADD3 R5, P0, PT, R0, R5, RZ ;  /* 0x0000000500057210 */ /* 0x000fc80007f1e0ff */
[----:B------:R-:W-:Y:S02]  /*2a70*/  LEA.HI.X.SX32 R7, R0, R7, 0x1, P0 ;  /* 0x0000000700077211 */ /* 0x000fe400000f0eff */
[----:B------:R-:W-:-:S04]  /*2a80*/  ISETP.GE.U32.AND P0, PT, R5, UR44, PT ;  /* 0x0000002c05007c0c */ /* 0x000fc8000bf06070 */
[----:B------:R-:W-:-:S13]  /*2a90*/  ISETP.GE.AND.EX P0, PT, R7, UR45, PT, P0 ;  /* 0x0000002d07007c0c */ /* 0x000fda000bf06300 */
[----:B------:R-:W-:Y:S05]  /*2aa0*/  @!P0 BRA `(.L_x_8541) ;  /* 0xffffffd800048947 */ /* 0x000fea000383ffff */
[----:B------:R-:W-:Y:S05]  /*2ab0*/  BSYNC B0 ;  /* 0x0000000000007941 */ /* 0x000fea0003800000 */
.L_x_8515:
[----:B------:R-:W-:Y:S05]  /*2ac0*/  EXIT ;  /* 0x000000000000794d */ /* 0x000fea0003800000 */
.L_x_8522:
[----:B------:R-:W-:Y:S01]  /*2ad0*/  HFMA2 R12, -RZ, RZ, 0, 9.5367431640625e-07 ;  /* 0x00000010ff0c7431 */ /* 0x000fe200000001ff */
[----:B------:R-:W-:Y:S01]  /*2ae0*/  BSSY B1, `(.L_x_8542) ;  /* 0x0000006000017945 */ /* 0x000fe20003800000 */
[----:B0-----:R-:W-:Y:S01]  /*2af0*/  IMAD.MOV.U32 R11, RZ, RZ, 0x1f ;  /* 0x0000001fff0b7424 */ /* 0x001fe200078e00ff */
[----:B------:R-:W-:-:S07]  /*2b00*/  MOV R15, 0xffffffff ;  /* 0xffffffff000f7802 */ /* 0x000fce0000000f00 */
[----:B-1----:R-:W-:Y:S05]  /*2b10*/  WARPSYNC.COLLECTIVE R15, `(.L_x_8543) ;  /* 0x000000000f087348 */ /* 0x002fea0003c00000 */
[----:B------:R0:W2:Y:S02]  /*2b20*/  SHFL.BFLY P6, R14, R13, R12, R11 ;  /* 0x0c00000c0d0e7389 */ /* 0x0000a400000c000b */
[----:B012---:R-:W-:Y:S05]  /*2b30*/  ENDCOLLECTIVE ;  /* 0x000000000000791b */ /* 0x007fea0003800000 */
.L_x_8543:
[----:B------:R-:W-:Y:S05]  /*2b40*/  BSYNC B1 ;  /* 0x0000000000017941 */ /* 0x000fea0003800000 */
.L_x_8542:
[----:B------:R-:W-:Y:S01]  /*2b50*/  HFMA2 R11, -RZ, RZ, 0, 1.847743988037109375e-06 ;  /* 0x0000001fff0b7431 */ /* 0x000fe200000001ff */
[----:B------:R-:W-:Y:S01]  /*2b60*/  FMNMX R13, R14, R13, !PT ;  /* 0x0000000d0e0d7209 */ /* 0x000fe20007800000 */
[----:B------:R-:W-:Y:S02]  /*2b70*/  IMAD.MOV.U32 R12, RZ, RZ, 0x8 ;  /* 0x00000008ff0c7424 */ /* 0x000fe400078e00ff */
[----:B------:R-:W-:-:S07]  /*2b80*/  IMAD.MOV.U32 R15, RZ, RZ, -0x1 ;  /* 0xffffffffff0f7424 */ /* 0x000fce00078e00ff */
[----:B------:R-:W-:Y:S05]  /*2b90*/  WARPSYNC.COLLECTIVE R15, `(.L_x_8544) ;  /* 0x000000000f087348 */ /* 0x000fea0003c00000 */
[----:B------:R0:W1:Y:S02]  /*2ba0*/  SHFL.BFLY P6, R14, R13, R12, R11 ;  /* 0x0c00000c0d0e7389 */ /* 0x00006400000c000b */
[----:B01----:R-:W-:Y:S05]  /*2bb0*/  ENDCOLLECTIVE ;  /* 0x000000000000791b */ /* 0x003fea0003800000 */
.L_x_8544:
[----:B------:R-:W-:Y:S01]  /*2bc0*/  IMAD.MOV.U32 R12, RZ, RZ, 0x4 ;  /* 0x00000004ff0c7424 */ /* 0x000fe200078e00ff */
[----:B------:R-:W-:-:S04]  /*2bd0*/  FMNMX R16, R13, R14, !PT ;  /* 0x0000000e0d107209 */ /* 0x000fc80007800000 */
[----:B------:R-:W-:-:S07]  /*2be0*/  MOV R13, R16 ;  /* 0x00000010000d7202 */ /* 0x000fce0000000f00 */
[----:B------:R-:W-:Y:S05]  /*2bf0*/  WARPSYNC.COLLECTIVE R15, `(.L_x_8545) ;  /* 0x000000000f087348 */ /* 0x000fea0003c00000 */
[----:B------:R0:W1:Y:S02]  /*2c00*/  SHFL.BFLY P6, R14, R13, R12, R11 ;  /* 0x0c00000c0d0e7389 */ /* 0x00006400000c000b */
[----:B01----:R-:W-:Y:S05]  /*2c10*/  ENDCOLLECTIVE ;  /* 0x000000000000791b */ /* 0x003fea0003800000 */
.L_x_8545:
[----:B------:R-:W-:Y:S01]  /*2c20*/  IMAD.MOV.U32 R12, RZ, RZ, 0x2 ;  /* 0x00000002ff0c7424 */ /* 0x000fe200078e00ff */
[----:B------:R-:W-:-:S04]  /*2c30*/  FMNMX R17, R16, R14, !PT ;  /* 0x0000000e10117209 */ /* 0x000fc80007800000 */
[----:B------:R-:W-:-:S07]  /*2c40*/  MOV R13, R17 ;  /* 0x00000011000d7202 */ /* 0x000fce0000000f00 */
[----:B------:R-:W-:Y:S05]  /*2c50*/  WARPSYNC.COLLECTIVE R15, `(.L_x_8546) ;  /* 0x000000000f087348 */ /* 0x000fea0003c00000 */
[----:B------:R0:W1:Y:S02]  /*2c60*/  SHFL.BFLY P6, R14, R13, R12, R11 ;  /* 0x0c00000c0d0e7389 */ /* 0x00006400000c000b */
[----:B01----:R-:W-:Y:S05]  /*2c70*/  ENDCOLLECTIVE ;  /* 0x000000000000791b */ /* 0x003fea0003800000 */
.L_x_8546:
[----:B------:R-:W-:Y:S01]  /*2c80*/  IMAD.MOV.U32 R12, RZ, RZ, 0x1 ;  /* 0x00000001ff0c7424 */ /* 0x000fe200078e00ff */
[----:B------:R-:W-:-:S04]  /*2c90*/  FMNMX R19, R17, R14, !PT ;  /* 0x0000000e11137209 */ /* 0x000fc80007800000 */
[----:B------:R-:W-:-:S07]  /*2ca0*/  MOV R13, R19 ;  /* 0x00000013000d7202 */ /* 0x000fce0000000f00 */
[----:B------:R-:W-:Y:S05]  /*2cb0*/  WARPSYNC.COLLECTIVE R15, `(.L_x_8547) ;  /* 0x000000000f087348 */ /* 0x000fea0003c00000 */
[----:B------:R0:W1:Y:S02]  /*2cc0*/  SHFL.BFLY P6, R14, R13, R12, R11 ;  /* 0x0c00000c0d0e7389 */ /* 0x00006400000c000b */
[----:B01----:R-:W-:Y:S05]  /*2cd0*/  ENDCOLLECTIVE ;  /* 0x000000000000791b */ /* 0x003fea0003800000 */
.L_x_8547:
[----:B------:R-:W-:Y:S01]  /*2ce0*/  FMNMX R17, R19, R14, !PT ;  /* 0x0000000e13117209 */ /* 0x000fe20007800000 */
[----:B------:R-:W-:-:S04]  /*2cf0*/  HFMA2 R14, -RZ, RZ, 0.96630859375, -0.0022525787353515625 ;  /* 0x3bbb989dff0e7431 */ /* 0x000fc800000001ff */
[C---:B------:R-:W-:Y:S01]  /*2d00*/  FADD R19, -R17.reuse, R10 ;  /* 0x0000000a11137221 */ /* 0x040fe20000000100 */
[----:B------:R-:W-:Y:S02]  /*2d10*/  IMAD.MOV.U32 R10, RZ, RZ, 0x437c0000 ;  /* 0x437c0000ff0a7424 */ /* 0x000fe400078e00ff */
[C---:B------:R-:W-:Y:S01]  /*2d20*/  FADD R15, -R17.reuse, R9 ;  /* 0x00000009110f7221 */ /* 0x040fe20000000100 */
[C---:B------:R-:W-:Y:S01]  /*2d30*/  FADD R11, -R17.reuse, R24 ;  /* 0x00000018110b7221 */ /* 0x040fe20000000100 */
[C---:B------:R-:W-:Y:S01]  /*2d40*/  FADD R23, -R17.reuse, R23 ;  /* 0x0000001711177221 */ /* 0x040fe20000000100 */
[----:B------:R-:W-:Y:S01]  /*2d50*/  FADD R13, -R17, R22 ;  /* 0x00000016110d7221 */ /* 0x000fe20000000100 */
[-C--:B------:R-:W-:Y:S01]  /*2d60*/  FFMA.SAT R21, R19, R14.reuse, 0.5 ;  /* 0x3f00000013157423 */ /* 0x080fe2000000200e */
[----:B------:R-:W-:-:S03]  /*2d70*/  FFMA.SAT R9, R15, R14, 0.5 ;  /* 0x3f0000000f097423 */ /* 0x000fc6000000200e */
[-C--:B------:R-:W-:Y:S01]  /*2d80*/  FFMA.RM R16, R21, R10.reuse, 12582913 ;  /* 0x4b40000115107423 */ /* 0x080fe2000000400a */
[----:B------:R-:W-:Y:S01]  /*2d90*/  FFMA.RM R12, R9, R10, 12582913 ;  /* 0x4b400001090c7423 */ /* 0x000fe2000000400a */
[----:B------:R-:W-:Y:S01]  /*2da0*/  FADD R9, -R17, R18 ;  /* 0x0000001211097221 */ /* 0x000fe20000000100 */
[----:B------:R-:W-:Y:S01]  /*2db0*/  FFMA.SAT R21, R11, R14, 0.5 ;  /* 0x3f0000000b157423 */ /* 0x000fe2000000200e */
[----:B------:R-:W-:Y:S01]  /*2dc0*/  FADD R20, R16, -12583039 ;  /* 0xcb40007f10147421 */ /* 0x000fe20000000000 */
[C---:B------:R-:W-:Y:S01]  /*2dd0*/  FADD R18, R12.reuse, -12583039 ;  /* 0xcb40007f0c127421 */ /* 0x040fe20000000000 */
[----:B------:R-:W-:Y:S02]  /*2de0*/  IMAD.SHL.U32 R17, R12, 0x800000, RZ ;  /* 0x008000000c117824 */ /* 0x000fe400078e00ff */
[----:B------:R-:W-:Y:S01]  /*2df0*/  FFMA.RM R12, R21, R10, 12582913 ;  /* 0x4b400001150c7423 */ /* 0x000fe2000000400a */
[----:B------:R-:W-:Y:S01]  /*2e00*/  FFMA R20, R19, 1.4426950216293334961, -R20 ;  /* 0x3fb8aa3b13147823 */ /* 0x000fe20000000814 */
[----:B------:R-:W-:Y:S01]  /*2e10*/  FFMA R18, R15, 1.4426950216293334961, -R18 ;  /* 0x3fb8aa3b0f127823 */ /* 0x000fe20000000812 */
[----:B------:R-:W-:Y:S01]  /*2e20*/  SHF.L.U32 R16, R16, 0x17, RZ ;  /* 0x0000001710107819 */ /* 0x000fe200000006ff */
[-C--:B------:R-:W-:Y:S01]  /*2e30*/  FFMA.SAT R21, R13, R14.reuse, 0.5 ;  /* 0x3f0000000d157423 */ /* 0x080fe2000000200e */
[----:B------:R-:W-:Y:S01]  /*2e40*/  FFMA R20, R19, 1.925963033500011079e-08, R20 ;  /* 0x32a5706013147823 */ /* 0x000fe20000000014 */
[----:B------:R-:W-:Y:S01]  /*2e50*/  FFMA R18, R15, 1.925963033500011079e-08, R18 ;  /* 0x32a570600f127823 */ /* 0x000fe20000000012 */
[----:B------:R-:W-:-:S02]  /*2e60*/  FFMA.SAT R15, R23, R14, 0.5 ;  /* 0x3f000000170f7423 */ /* 0x000fc4000000200e */
[----:B------:R0:W1:Y:S02]  /*2e70*/  MUFU.EX2 R19, R20 ;  /* 0x0000001400137308 */ /* 0x0000640000000800 */
[----:B------:R-:W-:-:S06]  /*2e80*/  FFMA.RM R15, R15, R10, 12582913 ;  /* 0x4b4000010f0f7423 */ /* 0x000fcc000000400a */
[----:B------:R-:W2:Y:S01]  /*2e90*/  MUFU.EX2 R18, R18 ;  /* 0x0000001200127308 */ /* 0x000ea20000000800 */
[----:B0-----:R-:W-:-:S04]  /*2ea0*/  FADD R20, R12, -12583039 ;  /* 0xcb40007f0c147421 */ /* 0x001fc80000000000 */
[----:B------:R-:W-:Y:S01]  /*2eb0*/  FFMA R20, R11, 1.4426950216293334961, -R20 ;  /* 0x3fb8aa3b0b147823 */ /* 0x000fe20000000814 */
[----:B-1----:R-:W-:Y:S01]  /*2ec0*/  FMUL R19, R16, R19 ;  /* 0x0000001310137220 */ /* 0x002fe20000400000 */
[----:B------:R-:W-:Y:S02]  /*2ed0*/  FADD R16, R15, -12583039 ;  /* 0xcb40007f0f107421 */ /* 0x000fe40000000000 */
[----:B------:R-:W-:Y:S01]  /*2ee0*/  FFMA R20, R11, 1.925963033500011079e-08, R20 ;  /* 0x32a570600b147823 */ /* 0x000fe20000000014 */
[----:B------:R-:W-:Y:S01]  /*2ef0*/  FFMA.SAT R11, R9, R14, 0.5 ;  /* 0x3f000000090b7423 */ /* 0x000fe2000000200e */
[----:B------:R-:W-:Y:S01]  /*2f00*/  SHF.L.U32 R15, R15, 0x17, RZ ;  /* 0x000000170f0f7819 */ /* 0x000fe200000006ff */
[----:B------:R-:W-:Y:S02]  /*2f10*/  FFMA R16, R23, 1.4426950216293334961, -R16 ;  /* 0x3fb8aa3b17107823 */ /* 0x000fe40000000810 */
[-C--:B------:R-:W-:Y:S01]  /*2f20*/  FFMA.RM R11, R11, R10.reuse, 12582913 ;  /* 0x4b4000010b0b7423 */ /* 0x080fe2000000400a */
[----:B------:R-:W-:Y:S01]  /*2f30*/  FFMA.RM R10, R21, R10, 12582913 ;  /* 0x4b400001150a7423 */ /* 0x000fe2000000400a */
[----:B------:R-:W-:Y:S01]  /*2f40*/  FFMA R16, R23, 1.925963033500011079e-08, R16 ;  /* 0x32a5706017107823 */ /* 0x000fe20000000010 */
[----:B------:R-:W-:Y:S01]  /*2f50*/  MUFU.EX2 R21, R20 ;  /* 0x0000001400157308 */ /* 0x000fe20000000800 */
[----:B------:R-:W-:Y:S01]  /*2f60*/  FADD R14, R11, -12583039 ;  /* 0xcb40007f0b0e7421 */ /* 0x000fe20000000000 */
[----:B--2---:R-:W-:-:S03]  /*2f70*/  FMUL R17, R17, R18 ;  /* 0x0000001211117220 */ /* 0x004fc60000400000 */
[----:B------:R-:W-:-:S03]  /*2f80*/  FFMA R14, R9, 1.4426950216293334961, -R14 ;  /* 0x3fb8aa3b090e7823 */ /* 0x000fc6000000080e */
[----:B------:R-:W0:Y:S01]  /*2f90*/  MUFU.EX2 R16, R16 ;  /* 0x0000001000107308 */ /* 0x000e220000000800 */
[----:B------:R-:W-:Y:S01]  /*2fa0*/  FFMA R9, R9, 1.925963033500011079e-08, R14 ;  /* 0x32a5706009097823 */ /* 0x000fe2000000000e */
[----:B------:R-:W-:-:S04]  /*2fb0*/  FADD R14, R10, -12583039 ;  /* 0xcb40007f0a0e7421 */ /* 0x000fc80000000000 */
[C---:B------:R-:W-:Y:S02]  /*2fc0*/  FFMA R14, R13.reuse, 1.4426950216293334961, -R14 ;  /* 0x3fb8aa3b0d0e7823 */ /* 0x040fe4000000080e */
[----:B------:R-:W1:Y:S02]  /*2fd0*/  MUFU.EX2 R9, R9 ;  /* 0x0000000900097308 */ /* 0x000e640000000800 */
[----:B------:R-:W-:-:S06]  /*2fe0*/  FFMA R14, R13, 1.925963033500011079e-08, R14 ;  /* 0x32a570600d0e7823 */ /* 0x000fcc000000000e */
[----:B------:R-:W2:Y:S01]  /*2ff0*/  MUFU.EX2 R14, R14 ;  /* 0x0000000e000e7308 */ /* 0x000ea20000000800 */
[----:B0-----:R-:W-:Y:S01]  /*3000*/  FMUL R18, R15, R16 ;  /* 0x000000100f127220 */ /* 0x001fe20000400000 */
[----:B------:R-:W-:Y:S02]  /*3010*/  IMAD.SHL.U32 R16, R12, 0x800000, RZ ;  /* 0x008000000c107824 */ /* 0x000fe400078e00ff */
[----:B------:R-:W-:Y:S01]  /*3020*/  FADD R12, RZ, R19 ;  /* 0x00000013ff0c7221 */ /* 0x000fe20000000000 */
[----:B------:R-:W-:Y:S01]  /*3030*/  MOV R15, 0xffffffff ;  /* 0xffffffff000f7802 */ /* 0x000fe20000000f00 */
[----:B------:R-:W-:Y:S02]  /*3040*/  FMUL R16, R16, R21 ;  /* 0x0000001510107220 */ /* 0x000fe40000400000 */
[----:B------:R-:W-:Y:S01]  /*3050*/  FADD R13, R12, R17 ;  /* 0x000000110c0d7221 */ /* 0x000fe20000000000 */
[----:B------:R-:W-:Y:S01]  /*3060*/  SHF.L.U32 R12, R11, 0x17, RZ ;  /* 0x000000170b0c7819 */ /* 0x000fe200000006ff */
[----:B------:R-:W-:-:S02]  /*3070*/  IMAD.SHL.U32 R11, R10, 0x800000, RZ ;  /* 0x008000000a0b7824 */ /* 0x000fc400078e00ff */
[----:B------:R-:W-:Y:S02]  /*3080*/  FADD R13, R13, R18 ;  /* 0x000000120d0d7221 */ /* 0x000fe40000000000 */
[----:B-1----:R-:W-:Y:S02]  /*3090*/  FMUL R10, R12, R9 ;  /* 0x000000090c0a7220 */ /* 0x002fe40000400000 */
[----:B------:R-:W-:Y:S01]  /*30a0*/  FADD R13, R13, R16 ;  /* 0x000000100d0d7221 */ /* 0x000fe20000000000 */
[----:B--2---:R-:W-:Y:S01]  /*30b0*/  FMUL R9, R11, R14 ;  /* 0x0000000e0b097220 */ /* 0x004fe20000400000 */
[----:B------:R-:W-:Y:S02]  /*30c0*/  IMAD.MOV.U32 R11, RZ, RZ, 0x1f ;  /* 0x0000001fff0b7424 */ /* 0x000fe400078e00ff */
[----:B------:R-:W-:-:S04]  /*30d0*/  FADD R12, R13, R10 ;  /* 0x0000000a0d0c7221 */ /* 0x000fc80000000000 */
[----:B------:R-:W-:Y:S01]  /*30e0*/  FADD R13, R12, R9 ;  /* 0x000000090c0d7221 */ /* 0x000fe20000000000 */
[----:B------:R-:W-:-:S07]  /*30f0*/  MOV R12, 0x10 ;  /* 0x00000010000c7802 */ /* 0x000fce0000000f00 */
[----:B------:R-:W-:Y:S05]  /*3100*/  WARPSYNC.COLLECTIVE R15, `(.L_x_8548) ;  /* 0x000000000f087348 */ /* 0x000fea0003c00000 */
[----:B------:R0:W1:Y:S02]  /*3110*/  SHFL.BFLY P6, R14, R13, R12, R11 ;  /* 0x0c00000c0d0e7389 */ /* 0x00006400000c000b */
[----:B01----:R-:W-:Y:S05]  /*3120*/  ENDCOLLECTIVE ;  /* 0x000000000000791b */ /* 0x003fea0003800000 */
.L_x_8548:
[----:B------:R-:W-:Y:S02]  /*3130*/  HFMA2 R12, -RZ, RZ, 0, 4.76837158203125e-07 ;  /* 0x00000008ff0c7431 */ /* 0x000fe400000001ff */
[----:B------:R-:W-:-:S04]  /*3140*/  FADD R20, R13, R14 ;  /* 0x0000000e0d147221 */ /* 0x000fc80000000000 */
[----:B------:R-:W-:-:S07]  /*3150*/  IMAD.MOV.U32 R13, RZ, RZ, R20 ;  /* 0x000000ffff0d7224 */ /* 0x000fce00078e0014 */
[----:B------:R-:W-:Y:S05]  /*3160*/  WARPSYNC.COLLECTIVE R15, `(.L_x_8549) ;  /* 0x000000000f087348 */ /* 0x000fea0003c00000 */
[----:B------:R0:W1:Y:S02]  /*3170*/  SHFL.BFLY P6, R14, R13, R12, R11 ;  /* 0x0c00000c0d0e7389 */ /* 0x00006400000c000b */
[----:B01----:R-:W-:Y:S05]  /*3180*/  ENDCOLLECTIVE ;  /* 0x000000000000791b */ /* 0x003fea0003800000 */
.L_x_8549:
[----:B------:R-:W-:Y:S01]  /*3190*/  MOV R12, 0x4 ;  /* 0x00000004000c7802 */ /* 0x000fe20000000f00 */
[----:B------:R-:W-:-:S04]  /*31a0*/  FADD R21, R20, R14 ;  /* 0x0000000e14157221 */ /* 0x000fc80000000000 */
[----:B------:R-:W-:-:S07]  /*31b0*/  IMAD.MOV.U32 R13, RZ, RZ, R21 ;  /* 0x000000ffff0d7224 */ /* 0x000fce00078e0015 */
[----:B------:R-:W-:Y:S05]  /*31c0*/  WARPSYNC.COLLECTIVE R15, `(.L_x_8550) ;  /* 0x000000000f087348 */ /* 0x000fea0003c00000 */
[----:B------:R0:W1:Y:S02]  /*31d0*/  SHFL.BFLY P6, R14, R13, R12, R11 ;  /* 0x0c00000c0d0e7389 */ /* 0x00006400000c000b */
[----:B01----:R-:W-:Y:S05]  /*31e0*/  ENDCOLLECTIVE ;  /* 0x000000000000791b */ /* 0x003fea0003800000 */
.L_x_8550:
[----:B------:R-:W-:Y:S02]  /*31f0*/  HFMA2 R12, -RZ, RZ, 0, 1.1920928955078125e-07 ;  /* 0x00000002ff0c7431 */ /* 0x000fe400000001ff */
[----:B------:R-:W-:-:S04]  /*3200*/  FADD R22, R21, R14 ;  /* 0x0000000e15167221 */ /* 0x000fc80000000000 */
[----:B------:R-:W-:-:S07]  /*3210*/  IMAD.MOV.U32 R13, RZ, RZ, R22 ;  /* 0x000000ffff0d7224 */ /* 0x000fce00078e0016 */
[----:B------:R-:W-:Y:S05]  /*3220*/  WARPSYNC.COLLECTIVE R15, `(.L_x_8551) ;  /* 0x000000000f087348 */ /* 0x000fea0003c00000 */
[----:B------:R0:W1:Y:S02]  /*3230*/  SHFL.BFLY P6, R14, R13, R12, R11 ;  /* 0x0c00000c0d0e7389 */ /* 0x00006400000c000b */
[----:B01----:R-:W-:Y:S05]  /*3240*/  ENDCOLLECTIVE ;  /* 0x000000000000791b */ /* 0x003fea0003800000 */
.L_x_8551:
[----:B------:R-:W-:Y:S01]  /*3250*/  MOV R12, 0x1 ;  /* 0x00000001000c7802 */ /* 0x000fe20000000f00 */
[----:B------:R-:W-:-:S04]  /*3260*/  FADD R23, R22, R14 ;  /* 0x0000000e16177221 */ /* 0x000fc80000000000 */
[----:B------:R-:W-:-:S07]  /*3270*/  IMAD.MOV.U32 R13, RZ, RZ, R23 ;  /* 0x000000ffff0d7224 */ /* 0x000fce00078e0017 */
[----:B------:R-:W-:Y:S05]  /*3280*/  WARPSYNC.COLLECTIVE R15, `(.L_x_8552) ;  /* 0x000000000f087348 */ /* 0x000fea0003c00000 */
[----:B------:R0:W1:Y:S02]  /*3290*/  SHFL.BFLY P6, R14, R13, R12, R11 ;  /* 0x0c00000c0d0e7389 */ /* 0x00006400000c000b */
[----:B01----:R-:W-:Y:S05]  /*32a0*/  ENDCOLLECTIVE ;  /* 0x000000000000791b */ /* 0x003fea0003800000 */
.L_x_8552:
[----:B------:R-:W-:Y:S05]  /*32b0*/  BRA `(.L_x_8553) ;  /* 0xffffffec008c7947 */ /* 0x000fea000383ffff */
        .weak           $__internal_125_$__cuda_sm3x_div_rn_noftz_f32_slowpath
        .type           $__internal_125_$__cuda_sm3x_div_rn_noftz_f32_slowpath,@function
        .size           $__internal_125_$__cuda_sm3x_div_rn_noftz_f32_slowpath,(.L_x_37502 - $__internal_125_$__cuda_sm3x_div_rn_noftz_f32_slowpath)
$__internal_125_$__cuda_sm3x_div_rn_noftz_f32_slowpath:
        /* <DEDUP_REMOVED lines=32> */
[----:B------:R-:W-:Y:S02]  /*34c0*/  @!P1 IMAD.MOV.U32 R24, RZ, RZ, -0x40 ;  /* 0xffffffc0ff189424 */ /* 0x000fe400078e00ff */
[----:B------:R-:W-:-:S03]  /*34d0*/  @!P1 FFMA R19, R19, 1.84467440737095516160e+19, RZ ;  /* 0x5f80000013139823 */ /* 0x000fc600000000ff */
[----:B------:R-:W-:Y:S01]  /*34e0*/  @!P2 FFMA R14, R14, 1.84467440737095516160e+19, RZ ;  /* 0x5f8000000e0ea823 */ /* 0x000fe200000000ff */
[----:B------:R-:W-:-:S07]  /*34f0*/  @!P2 IADD3 R24, PT, PT, R24, 0x40, RZ ;  /* 0x000000401818a810 */ /* 0x000fce0007ffe0ff */
.L_x_8555:
        /* <DEDUP_REMOVED lines=51> */
.L_x_8562:
[----:B------:R-:W-:-:S04]  /*3830*/  LOP3.LUT R14, R14, 0x80000000, RZ, 0xc0, !PT ;  /* 0x800000000e0e7812 */ /* 0x000fc800078ec0ff */
[----:B------:R-:W-:Y:S01]  /*3840*/  LOP3.LUT R14, R14, 0x7f800000, RZ, 0xfc, !PT ;  /* 0x7f8000000e0e7812 */ /* 0x000fe200078efcff */
[----:B------:R-:W-:Y:S06]  /*3850*/  BRA `(.L_x_8563) ;  /* 0x0000000000047947 */ /* 0x000fec0003800000 */
.L_x_8561:
[----:B------:R-:W-:-:S07]  /*3860*/  IMAD R14, R25, 0x800000, R14 ;  /* 0x00800000190e7824 */ /* 0x000fce00078e020e */
.L_x_8563:
[----:B------:R-:W-:Y:S05]  /*3870*/  BSYNC.RECONVERGENT B3 ;  /* 0x0000000000037941 */ /* 0x000fea0003800200 */
.L_x_8560:
[----:B------:R-:W-:Y:S05]  /*3880*/  BRA `(.L_x_8564) ;  /* 0x0000000000207947 */ /* 0x000fea0003800000 */
.L_x_8559:
[----:B------:R-:W-:-:S04]  /*3890*/  LOP3.LUT R14, R14, 0x80000000, R19, 0x48, !PT ;  /* 0x800000000e0e7812 */ /* 0x000fc800078e4813 */
[----:B------:R-:W-:Y:S01]  /*38a0*/  LOP3.LUT R14, R14, 0x7f800000, RZ, 0xfc, !PT ;  /* 0x7f8000000e0e7812 */ /* 0x000fe200078efcff */
[----:B------:R-:W-:Y:S06]  /*38b0*/  BRA `(.L_x_8564) ;  /* 0x0000000000147947 */ /* 0x000fec0003800000 */
.L_x_8558:
[----:B------:R-:W-:Y:S01]  /*38c0*/  LOP3.LUT R14, R14, 0x80000000, R19, 0x48, !PT ;  /* 0x800000000e0e7812 */ /* 0x000fe200078e4813 */
[----:B------:R-:W-:Y:S06]  /*38d0*/  BRA `(.L_x_8564) ;  /* 0x00000000000c7947 */ /* 0x000fec0003800000 */
.L_x_8557:
[----:B------:R-:W0:Y:S01]  /*38e0*/  MUFU.RSQ R14, -QNAN ;  /* 0xffc00000000e7908 */ /* 0x000e220000001400 */
[----:B------:R-:W-:Y:S05]  /*38f0*/  BRA `(.L_x_8564) ;  /* 0x0000000000047947 */ /* 0x000fea0003800000 */
.L_x_8556:
[----:B------:R-:W-:-:S07]  /*3900*/  FADD.FTZ R14, R19, R14 ;  /* 0x0000000e130e7221 */ /* 0x000fce0000010000 */
.L_x_8564:
[----:B------:R-:W-:Y:S05]  /*3910*/  BSYNC.RECONVERGENT B2 ;  /* 0x0000000000027941 */ /* 0x000fea0003800200 */
.L_x_8554:
[----:B------:R-:W-:Y:S01]  /*3920*/  HFMA2 R15, -RZ, RZ, 0, 0 ;  /* 0x00000000ff0f7431 */ /* 0x000fe200000001ff */
[----:B0-----:R-:W-:Y:S01]  /*3930*/  MOV R11, R14 ;  /* 0x0000000e000b7202 */ /* 0x001fe20000000f00 */
[----:B------:R-:W-:-:S04]  /*3940*/  IMAD.MOV.U32 R14, RZ, RZ, R22 ;  /* 0x000000ffff0e7224 */ /* 0x000fc800078e0016 */
[----:B------:R-:W-:Y:S05]  /*3950*/  RET.REL.NODEC R14 `(_Z15SoftmaxWarpImplI22BroadcastScaleMaskLoadIffbLm4EiE11DirectStoreIffEfLi2ELi6ELi32ELi1ELb1EL9Algorithm0EEvT_T0_ll) ;  /* 0xffffffc40ea87950 */ /* 0x000fea0003c3ffff */
.L_x_8565:
        /* <DEDUP_REMOVED lines=10> */
.L_x_37502:


//--------------------- .text._Z15SoftmaxWarpImplI22BroadcastScaleMaskLoadIffbLm4EiE11DirectStoreIffEfLi2ELi6ELi32ELi1ELb0EL9Algorithm0EEvT_T0_ll --------------------------
	.section	.text._Z15SoftmaxWarpImplI22BroadcastScaleMaskLoadIffbLm4EiE11DirectStoreIffEfLi2ELi6ELi32ELi1ELb0EL9Algorithm0EEvT_T0_ll,"ax",@progbits
	.align	128
        .global         _Z15SoftmaxWarpImplI22BroadcastScaleMaskLoadIffbLm4EiE11DirectStoreIffEfLi2ELi6ELi32ELi1ELb0EL9Algorithm0EEvT_T0_ll
        .type           _Z15SoftmaxWarpImplI22BroadcastScaleMaskLoadIffbLm4EiE11DirectStoreIffEfLi2ELi6ELi32ELi1ELb0EL9Algorithm0EEvT_T0_ll,@function
        .size           _Z15SoftmaxWarpImplI22BroadcastScaleMaskLoadIffbLm4EiE11DirectStoreIffEfLi2ELi6ELi32ELi1ELb0EL9Algorithm0EEvT_T0_ll,(.L_x_37503 - _Z15SoftmaxWarpImplI22BroadcastScaleMaskLoadIffbLm4EiE11DirectStoreIffEfLi2ELi6ELi32ELi1ELb0EL9Algorithm0EEvT_T0_ll)
        .other          _Z15SoftmaxWarpImplI22BroadcastScaleMaskLoadIffbLm4EiE11DirectStoreIffEfLi2ELi6ELi32ELi1ELb0EL9Algorithm0EEvT_T0_ll,@"STO_CUDA_ENTRY STV_DEFAULT"
_Z15SoftmaxWarpImplI22BroadcastScaleMaskLoadIffbLm4EiE11DirectStoreIffEfLi2ELi6ELi32ELi1ELb0EL9Algorithm0EEvT_T0_ll:
.text._Z15SoftmaxWarpImplI22BroadcastScaleMaskLoadIffbLm4EiE11DirectStoreIffEfLi2ELi6ELi32ELi1ELb0EL9Algorithm0EEvT_T0_ll:
        /* <DEDUP_REMOVED lines=29> */
.L_x_8566:
        /* <DEDUP_REMOVED lines=15> */
.L_x_8581:
[----:B------:R-:W0:Y:S01]  /*02c0*/  LDC R0, c[0x0][0x3b8] ;  /* 0x0000ee00ff007b82 */ /* 0x000e220000000800 */
[----:B--2---:R-:W-:Y:S01]  /*02d0*/  IABS R5, UR55 ;  /* 0x0000003700057c13 */ /* 0x004fe20008000000 */
[----:B------:R-:W-:Y:S01]  /*02e0*/  IMAD R25, R17, UR54, R10 ;  /* 0x0000003611197c24 */ /* 0x000fe2000f8e020a */
[----:B------:R-:W-:Y:S01]  /*02f0*/  UMOV UR4, URZ ;  /* 0x000000ff00047c82 */ /* 0x000fe20008000000 */
[----:B------:R-:W-:Y:S01]  /*0300*/  LOP3.LUT R20, RZ, UR55, RZ, 0x33, !PT ;  /* 0x00000037ff147c12 */ /* 0x000fe2000f8e33ff */
[----:B------:R-:W-:Y:S01]  /*0310*/  UISETP.NE.U32.AND UP0, UPT, UR40, 0x1, UPT ;  /* 0x000000012800788c */ /* 0x000fe2000bf05070 */
[----:B------:R-:W-:Y:S01]  /*0320*/  R2UR UR8, R5 ;  /* 0x00000000050872ca */ /* 0x000fe200000e0000 */
[----:B------:R-:W-:Y:S01]  /*0330*/  UISETP.NE.U32.AND UP1, UPT, UR42, 0x1, UPT ;  /* 0x000000012a00788c */ /* 0x000fe2000bf25070 */
[----:B------:R-:W-:Y:S01]  /*0340*/  IABS R11, R25 ;  /* 0x00000019000b7213 */ /* 0x000fe20000000000 */
[----:B------:R-:W-:Y:S01]  /*0350*/  UISETP.NE.AND.EX UP0, UPT, UR41, URZ, UPT, UP0 ;  /* 0x000000ff2900728c */ /* 0x000fe2000bf05300 */
[----:B-1----:R-:W-:Y:S01]  /*0360*/  R2UR UR10, R8 ;  /* 0x00000000080a72ca */ /* 0x002fe200000e0000 */
[----:B------:R-:W-:Y:S01]  /*0370*/  UISETP.NE.U32.AND UP3, UPT, UR36, 0x1, UPT ;  /* 0x000000012400788c */ /* 0x000fe2000bf65070 */
[----:B------:R-:W-:Y:S01]  /*0380*/  R2UR UR11, R9 ;  /* 0x00000000090b72ca */ /* 0x000fe200000e0000 */
[----:B------:R-:W-:-:S02]  /*0390*/  UISETP.NE.AND.EX UP1, UPT, UR43, URZ, UPT, UP1 ;  /* 0x000000ff2b00728c */ /* 0x000fc4000bf25310 */
[----:B------:R-:W-:Y:S02]  /*03a0*/  UISETP.NE.U32.AND UP2, UPT, UR38, 0x1, UPT ;  /* 0x000000012600788c */ /* 0x000fe4000bf45070 */
[----:B------:R-:W-:Y:S02]  /*03b0*/  UISETP.NE.AND.EX UP3, UPT, UR37, URZ, UPT, UP3 ;  /* 0x000000ff2500728c */ /* 0x000fe4000bf65330 */
[----:B------:R-:W-:Y:S01]  /*03c0*/  UISETP.NE.AND.EX UP2, UPT, UR39, URZ, UPT, UP2 ;  /* 0x000000ff2700728c */ /* 0x000fe2000bf45320 */
[-C--:B0-----:R-:W-:Y:S02]  /*03d0*/  IABS R22, R0.reuse ;  /* 0x0000000000167213 */ /* 0x081fe40000000000 */
[----:B------:R-:W-:Y:S02]  /*03e0*/  LOP3.LUT R21, RZ, R0, RZ, 0x33, !PT ;  /* 0x00000000ff157212 */ /* 0x000fe400078e33ff */
[----:B------:R-:W0:Y:S08]  /*03f0*/  I2F.RP R4, R22 ;  /* 0x0000001600047306 */ /* 0x000e300000209400 */
[----:B0-----:R-:W0:Y:S02]  /*0400*/  MUFU.RCP R4, R4 ;  /* 0x0000000400047308 */ /* 0x001e240000001000 */
[----:B0-----:R-:W-:-:S06]  /*0410*/  VIADD R2, R4, 0xffffffe ;  /* 0x0ffffffe04027836 */ /* 0x001fcc0000000000 */
[----:B------:R-:W0:Y:S08]  /*0420*/  I2F.RP R4, UR8 ;  /* 0x0000000800047d06 */ /* 0x000e300008209400 */
[----:B------:R1:W2:Y:S08]  /*0430*/  F2I.FTZ.U32.TRUNC.NTZ R3, R2 ;  /* 0x0000000200037305 */ /* 0x0002b0000021f000 */
[----:B0-----:R-:W0:Y:S01]  /*0440*/  MUFU.RCP R4, R4 ;  /* 0x0000000400047308 */ /* 0x001e220000001000 */
[----:B-1----:R-:W-:Y:S01]  /*0450*/  IMAD.MOV.U32 R2, RZ, RZ, RZ ;  /* 0x000000ffff027224 */ /* 0x002fe200078e00ff */
[----:B--2---:R-:W-:-:S05]  /*0460*/  IADD3 R5, PT, PT, RZ, -R3, RZ ;  /* 0x80000003ff057210 */ /* 0x004fca0007ffe0ff */
[----:B------:R-:W-:-:S04]  /*0470*/  IMAD R5, R5, R22, RZ ;  /* 0x0000001605057224 */ /* 0x000fc800078e02ff */
        /* <DEDUP_REMOVED lines=12> */
[----:B0-----:R-:W-:Y:S02]  /*0540*/  R2UR UR5, R5 ;  /* 0x00000000050572ca */ /* 0x001fe400000e0000 */
[----:B------:R-:W-:Y:S02]  /*0550*/  ISETP.GE.AND P2, PT, R3, RZ, PT ;  /* 0x000000ff0300720c */ /* 0x000fe40003f46270 */
[----:B------:R-:W-:-:S04]  /*0560*/  IABS R3, UR56 ;  /* 0x0000003800037c13 */ /* 0x000fc80008000000 */
[----:B------:R-:W-:Y:S01]  /*0570*/  R2UR UR9, R3 ;  /* 0x00000000030972ca */ /* 0x000fe200000e0000 */
[----:B------:R-:W-:Y:S01]  /*0580*/  @P0 VIADD R2, R2, 0x1 ;  /* 0x0000000102020836 */ /* 0x000fe20000000000 */
[----:B------:R-:W-:-:S03]  /*0590*/  ISETP.NE.AND P0, PT, R0, RZ, PT ;  /* 0x000000ff0000720c */ /* 0x000fc60003f05270 */
[----:B------:R-:W-:Y:S02]  /*05a0*/  UIADD3 UR6, UPT, UPT, URZ, -UR5, URZ ;  /* 0x80000005ff067290 */ /* 0x000fe4000fffe0ff */
[----:B------:R-:W-:Y:S02]  /*05b0*/  @!P2 IMAD.MOV R2, RZ, RZ, -R2 ;  /* 0x000000ffff02a224 */ /* 0x000fe400078e0a02 */
[----:B------:R-:W-:-:S03]  /*05c0*/  UIMAD UR6, UR6, UR8, URZ ;  /* 0x00000008060672a4 */ /* 0x000fc6000f8e02ff */
[----:B------:R-:W-:Y:S01]  /*05d0*/  SEL R2, R21, R2, !P0 ;  /* 0x0000000215027207 */ /* 0x000fe20004000000 */
[----:B------:R-:W-:Y:S01]  /*05e0*/  UIMAD.WIDE.U32 UR4, UR5, UR6, UR4 ;  /* 0x00000006050472a5 */ /* 0x000fe2000f8e0004 */
[----:B------:R-:W0:Y:S02]  /*05f0*/  I2F.RP R5, UR9 ;  /* 0x0000000900057d06 */ /* 0x000e240008209400 */
[----:B------:R-:W-:-:S04]  /*0600*/  IADD3 R3, PT, PT, -R2, RZ, RZ ;  /* 0x000000ff02037210 */ /* 0x000fc80007ffe1ff */
[----:B------:R-:W-:Y:S01]  /*0610*/  UMOV UR6, UR5 ;  /* 0x0000000500067c82 */ /* 0x000fe20008000000 */
[----:B------:R-:W-:Y:S01]  /*0620*/  IMAD R12, R0, R3, R25 ;  /* 0x00000003000c7224 */ /* 0x000fe200078e0219 */
[----:B------:R-:W-:-:S04]  /*0630*/  UMOV UR4, URZ ;  /* 0x000000ff00047c82 */ /* 0x000fc80008000000 */
[----:B------:R-:W-:Y:S01]  /*0640*/  IABS R4, R12 ;  /* 0x0000000c00047213 */ /* 0x000fe20000000000 */
[----:B0-----:R-:W0:Y:S04]  /*0650*/  MUFU.RCP R5, R5 ;  /* 0x0000000500057308 */ /* 0x001e280000001000 */
[----:B------:R-:W-:-:S04]  /*0660*/  IMAD.HI.U32 R3, R4, UR6, RZ ;  /* 0x0000000604037c27 */ /* 0x000fc8000f8e00ff */
[----:B------:R-:W-:-:S04]  /*0670*/  IMAD.MOV R11, RZ, RZ, -R3 ;  /* 0x000000ffff0b7224 */ /* 0x000fc800078e0a03 */
[----:B------:R-:W-:-:S05]  /*0680*/  IMAD R4, R11, UR8, R4 ;  /* 0x000000080b047c24 */ /* 0x000fca000f8e0204 */
[----:B------:R-:W-:Y:S01]  /*0690*/  ISETP.LT.U32.AND P2, PT, R4, UR8, PT ;  /* 0x0000000804007c0c */ /* 0x000fe2000bf41070 */
[----:B0-----:R-:W-:-:S06]  /*06a0*/  VIADD R11, R5, 0xffffffe ;  /* 0x0ffffffe050b7836 */ /* 0x001fcc0000000000 */
[----:B------:R-:W0:Y:S06]  /*06b0*/  F2I.FTZ.U32.TRUNC.NTZ R11, R11 ;  /* 0x0000000b000b7305 */ /* 0x000e2c000021f000 */
[----:B------:R-:W-:Y:S01]  /*06c0*/  @!P2 IADD3 R4, PT, PT, R4, -UR8, RZ ;  /* 0x800000080404ac10 */ /* 0x000fe2000fffe0ff */
[----:B------:R-:W-:-:S03]  /*06d0*/  @!P2 VIADD R3, R3, 0x1 ;  /* 0x000000010303a836 */ /* 0x000fc60000000000 */
[----:B------:R-:W-:Y:S02]  /*06e0*/  ISETP.GE.U32.AND P1, PT, R4, UR8, PT ;  /* 0x0000000804007c0c */ /* 0x000fe4000bf26070 */
[----:B------:R-:W-:-:S04]  /*06f0*/  LOP3.LUT R4, R12, UR55, RZ, 0x3c, !PT ;  /* 0x000000370c047c12 */ /* 0x000fc8000f8e3cff */
[----:B------:R-:W-:Y:S02]  /*0700*/  ISETP.GE.AND P3, PT, R4, RZ, PT ;  /* 0x000000ff0400720c */ /* 0x000fe40003f66270 */
[----:B0-----:R-:W-:Y:S02]  /*0710*/  R2UR UR5, R11 ;  /* 0x000000000b0572ca */ /* 0x001fe400000e0000 */
[----:B------:R-:W-:-:S03]  /*0720*/  LOP3.LUT R11, RZ, UR56, RZ, 0x33, !PT ;  /* 0x00000038ff0b7c12 */ /* 0x000fc6000f8e33ff */
[----:B------:R-:W-:Y:S01]  /*0730*/  @P1 VIADD R3, R3, 0x1 ;  /* 0x0000000103031836 */ /* 0x000fe20000000000 */
[----:B------:R-:W-:-:S05]  /*0740*/  ISETP.NE.AND P1, PT, RZ, UR55, PT ;  /* 0x00000037ff007c0c */ /* 0x000fca000bf25270 */
[----:B------:R-:W-:Y:S02]  /*0750*/  @!P3 IADD3 R3, PT, PT, -R3, RZ, RZ ;  /* 0x000000ff0303b210 */ /* 0x000fe40007ffe1ff */
[----:B------:R-:W-:Y:S02]  /*0760*/  UIADD3 UR7, UPT, UPT, URZ, -UR5, URZ ;  /* 0x80000005ff077290 */ /* 0x000fe4000fffe0ff */
[----:B------:R-:W-:Y:S02]  /*0770*/  SEL R13, R20, R3, !P1 ;  /* 0x00000003140d7207 */ /* 0x000fe40004800000 */
[----:B------:R-:W-:-:S03]  /*0780*/  UIMAD UR7, UR7, UR9, URZ ;  /* 0x00000009070772a4 */ /* 0x000fc6000f8e02ff */
[----:B------:R-:W-:Y:S01]  /*0790*/  IMAD.MOV R3, RZ, RZ, -R13 ;  /* 0x000000ffff037224 */ /* 0x000fe200078e0a0d */
[----:B------:R-:W-:-:S03]  /*07a0*/  UIMAD.WIDE.U32 UR4, UR5, UR7, UR4 ;  /* 0x00000007050472a5 */ /* 0x000fc6000f8e0004 */
        /* <DEDUP_REMOVED lines=8> */
[----:B------:R-:W-:Y:S02]  /*0830*/  PLOP3.LUT P3, PT, PT, PT, UP0, 0x40, 0x4 ;  /* 0x000000000004781c */ /* 0x000fe40003f6e808 */
[----:B------:R-:W-:Y:S02]  /*0840*/  ISETP.GE.U32.AND P2, PT, R4, UR9, PT ;  /* 0x0000000904007c0c */ /* 0x000fe4000bf46070 */
[----:B------:R-:W-:-:S04]  /*0850*/  LOP3.LUT R4, R12, UR56, RZ, 0x3c, !PT ;  /* 0x000000380c047c12 */ /* 0x000fc8000f8e3cff */
[----:B------:R-:W-:Y:S02]  /*0860*/  ISETP.GE.AND P4, PT, R4, RZ, PT ;  /* 0x000000ff0400720c */ /* 0x000fe40003f86270 */
[----:B------:R-:W-:Y:S02]  /*0870*/  SEL R4, R2, RZ, !P3 ;  /* 0x000000ff02047207 */ /* 0x000fe40005800000 */
[----:B------:R-:W-:-:S03]  /*0880*/  PLOP3.LUT P3, PT, PT, PT, UP3, 0x40, 0x4 ;  /* 0x000000000004781c */ /* 0x000fc60003f6e838 */
[----:B------:R-:W-:Y:S01]  /*0890*/  @P2 VIADD R3, R3, 0x1 ;  /* 0x0000000103032836 */ /* 0x000fe20000000000 */
[----:B------:R-:W-:-:S05]  /*08a0*/  ISETP.NE.AND P2, PT, RZ, UR56, PT ;  /* 0x00000038ff007c0c */ /* 0x000fca000bf45270 */
[----:B------:R-:W-:Y:S02]  /*08b0*/  @!P4 IADD3 R3, PT, PT, -R3, RZ, RZ ;  /* 0x000000ff0303c210 */ /* 0x000fe40007ffe1ff */
[----:B------:R-:W-:Y:S02]  /*08c0*/  PLOP3.LUT P4, PT, PT, PT, UP1, 0x40, 0x4 ;  /* 0x000000000004781c */ /* 0x000fe40003f8e818 */
[----:B------:R-:W-:-:S05]  /*08d0*/  SEL R3, R11, R3, !P2 ;  /* 0x000000030b037207 */ /* 0x000fca0005000000 */
[----:B------:R-:W-:Y:S01]  /*08e0*/  IMAD.MOV R5, RZ, RZ, -R3 ;  /* 0x000000ffff057224 */ /* 0x000fe200078e0a03 */
[----:B------:R-:W-:-:S03]  /*08f0*/  SEL R3, R3, RZ, !P3 ;  /* 0x000000ff03037207 */ /* 0x000fc60005800000 */
[----:B------:R-:W-:Y:S01]  /*0900*/  IMAD R2, R5, UR56, R12 ;  /* 0x0000003805027c24 */ /* 0x000fe2000f8e020c */
[----:B------:R-:W-:Y:S01]  /*0910*/  SEL R12, R13, RZ, !P4 ;  /* 0x000000ff0d0c7207 */ /* 0x000fe20006000000 */
[----:B------:R-:W-:Y:S01]  /*0920*/  IMAD R13, R4, UR44, RZ ;  /* 0x0000002c040d7c24 */ /* 0x000fe2000f8e02ff */
[----:B------:R-:W-:Y:S01]  /*0930*/  PLOP3.LUT P4, PT, PT, PT, UP2, 0x40, 0x4 ;  /* 0x000000000004781c */ /* 0x000fe20003f8e828 */
[----:B------:R-:W0:Y:S02]  /*0940*/  LDC.64 R4, c[0x0][0x388] ;  /* 0x0000e200ff047b82 */ /* 0x000e240000000a00 */
[----:B------:R-:W-:Y:S01]  /*0950*/  IMAD R12, R12, UR45, R13 ;  /* 0x0000002d0c0c7c24 */ /* 0x000fe2000f8e020d */
[----:B------:R-:W-:-:S03]  /*0960*/  SEL R2, R2, RZ, !P4 ;  /* 0x000000ff02027207 */ /* 0x000fc60006000000 */
[----:B------:R-:W-:-:S04]  /*0970*/  IMAD R3, R3, UR46, R12 ;  /* 0x0000002e03037c24 */ /* 0x000fc8000f8e020c */
[----:B------:R-:W-:-:S05]  /*0980*/  IMAD R2, R2, UR47, R3 ;  /* 0x0000002f02027c24 */ /* 0x000fca000f8e0203 */
[----:B------:R-:W-:-:S04]  /*0990*/  LEA.HI R2, R2, R2, RZ, 0x1 ;  /* 0x0000000202027211 */ /* 0x000fc800078f08ff */
[----:B------:R-:W-:-:S05]  /*09a0*/  SHF.R.S32.HI R3, RZ, 0x1, R2 ;  /* 0x00000001ff037819 */ /* 0x000fca0000011402 */
[----:B0-----:R-:W-:-:S05]  /*09b0*/  IMAD.WIDE R2, R3, 0x2, R4 ;  /* 0x0000000203027825 */ /* 0x001fca00078e0204 */
[----:B------:R0:W2:Y:S01]  /*09c0*/  LDG.E.U16 R18, desc[UR10][R2.64] ;  /* 0x0000000a02127981 */ /* 0x0000a2000c1e1500 */
[----:B------:R-:W-:-:S05]  /*09d0*/  VIADD R19, R25, 0x40 ;  /* 0x0000004019137836 */ /* 0x000fca0000000000 */
        /* <DEDUP_REMOVED lines=12> */
[----:B0-----:R-:W-:-:S05]  /*0aa0*/  SEL R2, R21, R12, !P0 ;  /* 0x0000000c15027207 */ /* 0x001fca0004000000 */
[----:B------:R-:W-:-:S04]  /*0ab0*/  IMAD.MOV R3, RZ, RZ, -R2 ;  /* 0x000000ffff037224 */ /* 0x000fc800078e0a02 */
[----:B------:R-:W-:-:S05]  /*0ac0*/  IMAD R14, R0, R3, R19 ;  /* 0x00000003000e7224 */ /* 0x000fca00078e0213 */
        /* <DEDUP_REMOVED lines=27> */
[----:B------:R-:W-:-:S05]  /*0c80*/  PLOP3.LUT P4, PT, PT, PT, UP2, 0x40, 0x4 ;  /* 0x000000000004781c */ /* 0x000fca0003f8e828 */
[----:B------:R-:W-:Y:S02]  /*0c90*/  @P3 IADD3 R13, PT, PT, R13, 0x1, RZ ;  /* 0x000000010d0d3810 */ /* 0x000fe40007ffe0ff */
[----:B------:R-:W-:-:S04]  /*0ca0*/  PLOP3.LUT P3, PT, PT, PT, UP0, 0x40, 0x4 ;  /* 0x000000000004781c */ /* 0x000fc80003f6e808 */
[----:B------:R-:W-:Y:S01]  /*0cb0*/  @!P5 IMAD.MOV R13, RZ, RZ, -R13 ;  /* 0x000000ffff0dd224 */ /* 0x000fe200078e0a0d */
[----:B------:R-:W-:Y:S02]  /*0cc0*/  SEL R2, R2, RZ, !P3 ;  /* 0x000000ff02027207 */ /* 0x000fe40005800000 */
[----:B------:R-:W-:Y:S02]  /*0cd0*/  PLOP3.LUT P3, PT, PT, PT, UP3, 0x40, 0x4 ;  /* 0x000000000004781c */ /* 0x000fe40003f6e838 */
[----:B------:R-:W-:Y:S01]  /*0ce0*/  SEL R13, R11, R13, !P2 ;  /* 0x0000000d0b0d7207 */ /* 0x000fe20005000000 */
[----:B------:R-:W-:-:S04]  /*0cf0*/  IMAD R15, R2, UR44, RZ ;  /* 0x0000002c020f7c24 */ /* 0x000fc8000f8e02ff */
[----:B------:R-:W-:Y:S01]  /*0d00*/  IMAD.MOV R14, RZ, RZ, -R13 ;  /* 0x000000ffff0e7224 */ /* 0x000fe200078e0a0d */
[----:B------:R-:W-:Y:S01]  /*0d10*/  SEL R13, R13, RZ, !P3 ;  /* 0x000000ff0d0d7207 */ /* 0x000fe20005800000 */
[----:B------:R-:W-:Y:S02]  /*0d20*/  IMAD R12, R12, UR45, R15 ;  /* 0x0000002d0c0c7c24 */ /* 0x000fe4000f8e020f */
[----:B------:R-:W-:Y:S02]  /*0d30*/  IMAD R3, R14, UR56, R3 ;  /* 0x000000380e037c24 */ /* 0x000fe4000f8e0203 */
[----:B------:R-:W-:-:S03]  /*0d40*/  IMAD R12, R13, UR46, R12 ;  /* 0x0000002e0d0c7c24 */ /* 0x000fc6000f8e020c */
[----:B------:R-:W-:-:S05]  /*0d50*/  SEL R3, R3, RZ, !P4 ;  /* 0x000000ff03037207 */ /* 0x000fca0006000000 */
[----:B------:R-:W-:Y:S02]  /*0d60*/  IMAD R3, R3, UR47, R12 ;  /* 0x0000002f03037c24 */ /* 0x000fe4000f8e020c */
[----:B------:R-:W0:Y:S03]  /*0d70*/  LDC.64 R12, c[0x0][0x380] ;  /* 0x0000e000ff0c7b82 */ /* 0x000e260000000a00 */
[----:B------:R-:W-:-:S04]  /*0d80*/  LEA.HI R3, R3, R3, RZ, 0x1 ;  /* 0x0000000303037211 */ /* 0x000fc800078f08ff */
[----:B------:R-:W-:-:S05]  /*0d90*/  SHF.R.S32.HI R3, RZ, 0x1, R3 ;  /* 0x00000001ff037819 */ /* 0x000fca0000011403 */
[----:B------:R-:W-:-:S05]  /*0da0*/  IMAD.WIDE R2, R3, 0x2, R4 ;  /* 0x0000000203027825 */ /* 0x000fca00078e0204 */
[----:B------:R1:W3:Y:S01]  /*0db0*/  LDG.E.U16 R23, desc[UR10][R2.64] ;  /* 0x0000000a02177981 */ /* 0x0002e2000c1e1500 */
[----:B------:R-:W4:Y:S01]  /*0dc0*/  LDCU UR4, c[0x0][0x3f0] ;  /* 0x00007e00ff0477ac */ /* 0x000f220008000800 */
[----:B-1----:R-:W1:Y:S01]  /*0dd0*/  LDC.64 R2, c[0x0][0x3f0] ;  /* 0x0000fc00ff027b82 */ /* 0x002e620000000a00 */
[----:B--2---:R-:W-:-:S04]  /*0de0*/  PRMT R14, R18, 0x7771, RZ ;  /* 0x00007771120e7816 */ /* 0x004fc800000000ff */
[----:B------:R-:W-:Y:S02]  /*0df0*/  ISETP.NE.AND P5, PT, R14, RZ, PT ;  /* 0x000000ff0e00720c */ /* 0x000fe40003fa5270 */
[----:B------:R-:W-:-:S04]  /*0e00*/  LEA.HI R14, R25, R25, RZ, 0x1 ;  /* 0x00000019190e7211 */ /* 0x000fc800078f08ff */
[----:B------:R-:W-:-:S05]  /*0e10*/  SHF.R.S32.HI R15, RZ, 0x1, R14 ;  /* 0x00000001ff0f7819 */ /* 0x000fca000001140e */
[----:B0-----:R-:W-:Y:S02]  /*0e20*/  IMAD.WIDE R14, R15, 0x8, R12 ;  /* 0x000000080f0e7825 */ /* 0x001fe400078e020c */
[----:B------:R-:W-:Y:S02]  /*0e30*/  @P5 R2UR UR10, R8 ;  /* 0x00000000080a52ca */ /* 0x000fe400000e0000 */
[----:B------:R-:W-:-:S13]  /*0e40*/  @P5 R2UR UR11, R9 ;  /* 0x00000000090b52ca */ /* 0x000fda00000e0000 */
[----:B------:R-:W1:Y:S01]  /*0e50*/  @P5 LDG.E R24, desc[UR10][R14.64+0x4] ;  /* 0x0000040a0e185981 */ /* 0x000e62000c1e1900 */
[----:B------:R-:W-:Y:S02]  /*0e60*/  IADD3 R25, PT, PT, R25, 0x80, RZ ;  /* 0x0000008019197810 */ /* 0x000fe40007ffe0ff */
[----:B------:R-:W-:Y:S02]  /*0e70*/  R2UR UR10, R8 ;  /* 0x00000000080a72ca */ /* 0x000fe400000e0000 */
[----:B------:R-:W-:Y:S02]  /*0e80*/  IABS R27, R25 ;  /* 0x00000019001b7213 */ /* 0x000fe40000000000 */
[----:B------:R-:W-:Y:S02]  /*0e90*/  R2UR UR11, R9 ;  /* 0x00000000090b72ca */ /* 0x000fe400000e0000 */
[----:B------:R-:W-:Y:S01]  /*0ea0*/  LEA.HI R19, R19, R19, RZ, 0x1 ;  /* 0x0000001313137211 */ /* 0x000fe200078f08ff */
[----:B------:R-:W-:Y:S01]  /*0eb0*/  IMAD.HI.U32 R29, R6, R27, RZ ;  /* 0x0000001b061d7227 */ /* 0x000fe200078e00ff */
[----:B------:R-:W-:-:S02]  /*0ec0*/  R2UR UR12, R8 ;  /* 0x00000000080c72ca */ /* 0x000fc400000e0000 */
[----:B------:R-:W-:Y:S01]  /*0ed0*/  R2UR UR13, R9 ;  /* 0x00000000090d72ca */ /* 0x000fe200000e0000 */
[----:B----4-:R-:W-:Y:S01]  /*0ee0*/  IMAD.U32 R6, RZ, RZ, UR4 ;  /* 0x00000004ff067e24 */ /* 0x010fe2000f8e00ff */
[----:B------:R-:W-:Y:S02]  /*0ef0*/  PRMT R18, R18, 0x7770, RZ ;  /* 0x0000777012127816 */ /* 0x000fe400000000ff */
[----:B------:R-:W-:Y:S02]  /*0f00*/  SHF.R.S32.HI R19, RZ, 0x1, R19 ;  /* 0x00000001ff137819 */ /* 0x000fe40000011413 */
[----:B------:R-:W-:Y:S01]  /*0f10*/  ISETP.NE.AND P4, PT, R18, RZ, PT ;  /* 0x000000ff1200720c */ /* 0x000fe20003f85270 */
[----:B------:R0:W2:Y:S02]  /*0f20*/  LDG.E R14, desc[UR10][R14.64] ;  /* 0x0000000a0e0e7981 */ /* 0x0000a4000c1e1900 */
[----:B0-----:R-:W-:Y:S01]  /*0f30*/  LOP3.LUT R15, R25, R0, RZ, 0x3c, !PT ;  /* 0x00000000190f7212 */ /* 0x001fe200078e3cff */
[----:B------:R-:W-:Y:S01]  /*0f40*/  IMAD.WIDE R18, R19, 0x8, R12 ;  /* 0x0000000813127825 */ /* 0x000fe200078e020c */
[----:B------:R-:W-:-:S02]  /*0f50*/  R2UR UR7, R9 ;  /* 0x00000000090772ca */ /* 0x000fc400000e0000 */
[----:B---3--:R-:W-:-:S04]  /*0f60*/  PRMT R26, R23, 0x7771, RZ ;  /* 0x00007771171a7816 */ /* 0x008fc800000000ff */
[----:B------:R-:W-:Y:S02]  /*0f70*/  ISETP.NE.AND P3, PT, R26, RZ, PT ;  /* 0x000000ff1a00720c */ /* 0x000fe40003f65270 */
[----:B------:R-:W3:Y:S11]  /*0f80*/  LDG.E R26, desc[UR12][R18.64] ;  /* 0x0000000c121a7981 */ /* 0x000ef6000c1e1900 */
[----:B------:R-:W-:-:S02]  /*0f90*/  @P3 R2UR UR14, R8 ;  /* 0x00000000080e32ca */ /* 0x000fc400000e0000 */
[----:B------:R-:W-:-:S13]  /*0fa0*/  @P3 R2UR UR15, R9 ;  /* 0x00000000090f32ca */ /* 0x000fda00000e0000 */
[----:B------:R0:W4:Y:S01]  /*0fb0*/  @P3 LDG.E R28, desc[UR14][R18.64+0x4] ;  /* 0x0000040e121c3981 */ /* 0x000122000c1e1900 */
[----:B-1----:R-:W-:Y:S01]  /*0fc0*/  @P5 FMUL R6, R24, R3 ;  /* 0x0000000318065220 */ /* 0x002fe20000400000 */
[----:B------:R-:W-:-:S04]  /*0fd0*/  IMAD.MOV R24, RZ, RZ, -R29 ;  /* 0x000000ffff187224 */ /* 0x000fc800078e0a1d */
[----:B------:R-:W-:-:S05]  /*0fe0*/  IMAD R27, R22, R24, R27 ;  /* 0x00000018161b7224 */ /* 0x000fca00078e021b */
[----:B------:R-:W-:-:S13]  /*0ff0*/  ISETP.GT.U32.AND P6, PT, R22, R27, PT ;  /* 0x0000001b1600720c */ /* 0x000fda0003fc4070 */
[----:B------:R-:W-:-:S04]  /*1000*/  @!P6 IADD3 R27, PT, PT, R27, -R22, RZ ;  /* 0x800000161b1be210 */ /* 0x000fc80007ffe0ff */
[----:B------:R-:W-:Y:S01]  /*1010*/  ISETP.GE.U32.AND P5, PT, R27, R22, PT ;  /* 0x000000161b00720c */ /* 0x000fe20003fa6070 */
[----:B------:R-:W-:Y:S01]  /*1020*/  @!P6 VIADD R29, R29, 0x1 ;  /* 0x000000011d1de836 */ /* 0x000fe20000000000 */
[----:B------:R-:W-:-:S11]  /*1030*/  ISETP.GE.AND P6, PT, R15, RZ, PT ;  /* 0x000000ff0f00720c */ /* 0x000fd60003fc6270 */
[----:B------:R-:W-:-:S05]  /*1040*/  @P5 IADD3 R29, PT, PT, R29, 0x1, RZ ;  /* 0x000000011d1d5810 */ /* 0x000fca0007ffe0ff */
[----:B------:R-:W-:-:S05]  /*1050*/  @!P6 IMAD.MOV R29, RZ, RZ, -R29 ;  /* 0x000000ffff1de224 */ /* 0x000fca00078e0a1d */
[----:B------:R-:W-:-:S04]  /*1060*/  SEL R21, R21, R29, !P0 ;  /* 0x0000001d15157207 */ /* 0x000fc80004000000 */
[----:B------:R-:W-:-:S05]  /*1070*/  IADD3 R15, PT, PT, -R21, RZ, RZ ;  /* 0x000000ff150f7210 */ /* 0x000fca0007ffe1ff */
[----:B------:R-:W-:-:S05]  /*1080*/  IMAD R0, R0, R15, R25 ;  /* 0x0000000f00007224 */ /* 0x000fca00078e0219 */
[----:B0-----:R-:W-:-:S05]  /*1090*/  IABS R18, R0 ;  /* 0x0000000000127213 */ /* 0x001fca0000000000 */
        /* <DEDUP_REMOVED lines=31> */
[----:B------:R-:W-:Y:S01]  /*1290*/  IADD3 R15, PT, PT, -R11, RZ, RZ ;  /* 0x000000ff0b0f7210 */ /* 0x000fe20007ffe1ff */
[----:B------:R-:W-:Y:S01]  /*12a0*/  IMAD R21, R21, UR44, RZ ;  /* 0x0000002c15157c24 */ /* 0x000fe2000f8e02ff */
[----:B------:R-:W-:-:S02]  /*12b0*/  SEL R20, R20, RZ, !P1 ;  /* 0x000000ff14147207 */ /* 0x000fc40004800000 */
        /* <DEDUP_REMOVED lines=11> */
[----:B------:R-:W5:Y:S01]  /*1370*/  LDG.E.U16 R4, desc[UR6][R4.64] ;  /* 0x0000000604047981 */ /* 0x000f62000c1e1500 */
[----:B------:R-:W-:-:S04]  /*1380*/  LEA.HI R25, R25, R25, RZ, 0x1 ;  /* 0x0000001919197211 */ /* 0x000fc800078f08ff */
[----:B------:R-:W-:-:S05]  /*1390*/  SHF.R.S32.HI R25, RZ, 0x1, R25 ;  /* 0x00000001ff197819 */ /* 0x000fca0000011419 */
[----:B------:R-:W-:-:S05]  /*13a0*/  IMAD.WIDE R12, R25, 0x8, R12 ;  /* 0x00000008190c7825 */ /* 0x000fca00078e020c */
[----:B------:R-:W4:Y:S01]  /*13b0*/  LDG.E R20, desc[UR6][R12.64] ;  /* 0x000000060c147981 */ /* 0x000f22000c1e1900 */
[----:B-----5:R-:W-:-:S04]  /*13c0*/  PRMT R0, R4, 0x7771, RZ ;  /* 0x0000777104007816 */ /* 0x020fc800000000ff */
[----:B------:R-:W-:-:S13]  /*13d0*/  ISETP.NE.AND P2, PT, R0, RZ, PT ;  /* 0x000000ff0000720c */ /* 0x000fda0003f45270 */
[----:B------:R-:W-:Y:S02]  /*13e0*/  @P2 R2UR UR8, R8 ;  /* 0x00000000080822ca */ /* 0x000fe400000e0000 */
[----:B------:R-:W-:-:S13]  /*13f0*/  @P2 R2UR UR9, R9 ;  /* 0x00000000090922ca */ /* 0x000fda00000e0000 */
[----:B------:R-:W5:Y:S01]  /*1400*/  @P2 LDG.E R22, desc[UR8][R12.64+0x4] ;  /* 0x000004080c162981 */ /* 0x000f62000c1e1900 */
[----:B------:R-:W-:Y:S02]  /*1410*/  PRMT R11, R4, 0x7770, RZ ;  /* 0x00007770040b7816 */ /* 0x000fe400000000ff */
[----:B------:R-:W-:Y:S01]  /*1420*/  PRMT R0, R23, 0x7770, RZ ;  /* 0x0000777017007816 */ /* 0x000fe200000000ff */
[-C--:B--2---:R-:W-:Y:S01]  /*1430*/  FMUL R23, R14, R3.reuse ;  /* 0x000000030e177220 */ /* 0x084fe20000400000 */
[----:B------:R-:W-:Y:S01]  /*1440*/  ISETP.NE.AND P1, PT, R11, RZ, PT ;  /* 0x000000ff0b00720c */ /* 0x000fe20003f25270 */
[----:B---3--:R-:W-:Y:S01]  /*1450*/  FMUL R21, R26, R3 ;  /* 0x000000031a157220 */ /* 0x008fe20000400000 */
[----:B------:R-:W-:Y:S02]  /*1460*/  ISETP.NE.AND P0, PT, R0, RZ, PT ;  /* 0x000000ff0000720c */ /* 0x000fe40003f05270 */
[----:B------:R-:W-:Y:S01]  /*1470*/  FSEL R23, R23, R2, P4 ;  /* 0x0000000217177208 */ /* 0x000fe20002000000 */
[----:B------:R-:W-:-:S02]  /*1480*/  IMAD.U32 R18, RZ, RZ, UR4 ;  /* 0x00000004ff127e24 */ /* 0x000fc4000f8e00ff */
[-C--:B----4-:R-:W-:Y:S01]  /*1490*/  @P3 FMUL R18, R28, R3.reuse ;  /* 0x000000031c123220 */ /* 0x090fe20000400000 */
[----:B------:R-:W-:Y:S02]  /*14a0*/  FSEL R21, R21, R2, P0 ;  /* 0x0000000215157208 */ /* 0x000fe40000000000 */
[----:B------:R-:W-:Y:S02]  /*14b0*/  FMNMX3 R0, R23, -INF , R6, !PT ;  /* 0xff80000017007876 */ /* 0x000fe40007800006 */
[----:B------:R-:W-:Y:S01]  /*14c0*/  MOV R19, UR4 ;  /* 0x0000000400137c02 */ /* 0x000fe20008000f00 */
[----:B------:R-:W-:Y:S01]  /*14d0*/  UMOV UR4, 0xffffffff ;  /* 0xffffffff00047882 */ /* 0x000fe20000000000 */
[----:B------:R-:W-:Y:S01]  /*14e0*/  @P1 FMUL R2, R20, R3 ;  /* 0x0000000314021220 */ /* 0x000fe20000400000 */
[----:B------:R-:W-:Y:S01]  /*14f0*/  FMNMX3 R0, R0, R21, R18, !PT ;  /* 0x0000001500007276 */ /* 0x000fe20007800012 */
[----:B-----5:R-:W-:-:S05]  /*1500*/  @P2 FMUL R19, R22, R3 ;  /* 0x0000000316132220 */ /* 0x020fca0000400000 */
        /* <DEDUP_REMOVED lines=14> */
[----:B------:R-:W-:Y:S01]  /*15f0*/  FADD R22, R23, -R14 ;  /* 0x8000000e17167221 */ /* 0x000fe20000000000 */
[C---:B------:R-:W-:Y:S01]  /*1600*/  FADD R20, -R14.reuse, R6 ;  /* 0x000000060e147221 */ /* 0x040fe20000000100 */
[----:B------:R-:W-:Y:S02]  /*1610*/  FADD R18, -R14, R18 ;  /* 0x000000120e127221 */ /* 0x000fe40000000100 */
[-C--:B------:R-:W-:Y:S01]  /*1620*/  FFMA.SAT R12, R22, R5.reuse, 0.5 ;  /* 0x3f000000160c7423 */ /* 0x080fe20000002005 */
[----:B------:R-:W-:-:S03]  /*1630*/  FFMA.SAT R6, R20, R5, 0.5 ;  /* 0x3f00000014067423 */ /* 0x000fc60000002005 */
[-C--:B------:R-:W-:Y:S01]  /*1640*/  FFMA.RM R0, R12, R11.reuse, 12582913 ;  /* 0x4b4000010c007423 */ /* 0x080fe2000000400b */
[----:B------:R-:W-:Y:S01]  /*1650*/  FADD R12, R21, -R14 ;  /* 0x8000000e150c7221 */ /* 0x000fe20000000000 */
[----:B------:R-:W-:Y:S02]  /*1660*/  FFMA.RM R3, R6, R11, 12582913 ;  /* 0x4b40000106037423 */ /* 0x000fe4000000400b */
[----:B------:R-:W-:Y:S01]  /*1670*/  FADD R13, R0, -12583039 ;  /* 0xcb40007f000d7421 */ /* 0x000fe20000000000 */
[----:B------:R-:W-:Y:S01]  /*1680*/  FFMA.SAT R4, R12, R5, 0.5 ;  /* 0x3f0000000c047423 */ /* 0x000fe20000002005 */
[----:B------:R-:W-:Y:S02]  /*1690*/  FADD R15, R3, -12583039 ;  /* 0xcb40007f030f7421 */ /* 0x000fe40000000000 */
[----:B------:R-:W-:Y:S01]  /*16a0*/  FFMA R13, R22, 1.4426950216293334961, -R13 ;  /* 0x3fb8aa3b160d7823 */ /* 0x000fe2000000080d */
[----:B------:R-:W-:Y:S01]  /*16b0*/  FFMA.RM R4, R4, R11, 12582913 ;  /* 0x4b40000104047423 */ /* 0x000fe2000000400b */
[----:B------:R-:W-:-:S02]  /*16c0*/  FFMA R15, R20, 1.4426950216293334961, -R15 ;  /* 0x3fb8aa3b140f7823 */ /* 0x000fc4000000080f */
[----:B------:R-:W-:Y:S01]  /*16d0*/  FFMA R6, R22, 1.925963033500011079e-08, R13 ;  /* 0x32a5706016067823 */ /* 0x000fe2000000000d */
[----:B------:R-:W-:Y:S01]  /*16e0*/  FADD R21, R4, -12583039 ;  /* 0xcb40007f04157421 */ /* 0x000fe20000000000 */
[----:B------:R-:W-:Y:S01]  /*16f0*/  FFMA R13, R20, 1.925963033500011079e-08, R15 ;  /* 0x32a57060140d7823 */ /* 0x000fe2000000000f */
[----:B------:R-:W-:Y:S01]  /*1700*/  FFMA.SAT R22, R18, R5, 0.5 ;  /* 0x3f00000012167423 */ /* 0x000fe20000002005 */
[----:B------:R-:W-:Y:S01]  /*1710*/  FADD R20, R2, -R14 ;  /* 0x8000000e02147221 */ /* 0x000fe20000000000 */
[----:B------:R-:W-:Y:S01]  /*1720*/  FFMA R21, R12, 1.4426950216293334961, -R21 ;  /* 0x3fb8aa3b0c157823 */ /* 0x000fe20000000815 */
[----:B------:R-:W0:Y:S01]  /*1730*/  MUFU.EX2 R6, R6 ;  /* 0x0000000600067308 */ /* 0x000e220000000800 */
[----:B------:R-:W-:Y:S01]  /*1740*/  FFMA.RM R2, R22, R11, 12582913 ;  /* 0x4b40000116027423 */ /* 0x000fe2000000400b */
[----:B------:R-:W-:Y:S01]  /*1750*/  FFMA.SAT R24, R20, R5, 0.5 ;  /* 0x3f00000014187423 */ /* 0x000fe20000002005 */
[----:B------:R-:W-:Y:S01]  /*1760*/  FADD R22, -R14, R19 ;  /* 0x000000130e167221 */ /* 0x000fe20000000100 */
[----:B------:R-:W-:Y:S01]  /*1770*/  FFMA R21, R12, 1.925963033500011079e-08, R21 ;  /* 0x32a570600c157823 */ /* 0x000fe20000000015 */
[----:B------:R-:W-:Y:S01]  /*1780*/  FADD R15, R2, -12583039 ;  /* 0xcb40007f020f7421 */ /* 0x000fe20000000000 */
[----:B------:R-:W-:Y:S01]  /*1790*/  FFMA.RM R12, R24, R11, 12582913 ;  /* 0x4b400001180c7423 */ /* 0x000fe2000000400b */
[----:B------:R-:W-:Y:S01]  /*17a0*/  FFMA.SAT R24, R22, R5, 0.5 ;  /* 0x3f00000016187423 */ /* 0x000fe20000002005 */
[----:B------:R-:W1:Y:S01]  /*17b0*/  MUFU.EX2 R13, R13 ;  /* 0x0000000d000d7308 */ /* 0x000e620000000800 */
[----:B------:R-:W-:Y:S01]  /*17c0*/  FFMA R15, R18, 1.4426950216293334961, -R15 ;  /* 0x3fb8aa3b120f7823 */ /* 0x000fe2000000080f */
[----:B------:R-:W-:Y:S01]  /*17d0*/  FADD R5, R12, -12583039 ;  /* 0xcb40007f0c057421 */ /* 0x000fe20000000000 */
[----:B------:R-:W-:Y:S01]  /*17e0*/  FFMA.RM R11, R24, R11, 12582913 ;  /* 0x4b400001180b7423 */ /* 0x000fe2000000400b */
[----:B------:R-:W-:Y:S01]  /*17f0*/  SHF.L.U32 R2, R2, 0x17, RZ ;  /* 0x0000001702027819 */ /* 0x000fe200000006ff */
[----:B------:R-:W-:Y:S01]  /*1800*/  FFMA R15, R18, 1.925963033500011079e-08, R15 ;  /* 0x32a57060120f7823 */ /* 0x000fe2000000000f */
[C---:B------:R-:W-:Y:S01]  /*1810*/  FFMA R5, R20.reuse, 1.4426950216293334961, -R5 ;  /* 0x3fb8aa3b14057823 */ /* 0x040fe20000000805 */
[----:B------:R-:W-:Y:S01]  /*1820*/  FADD R19, R11, -12583039 ;  /* 0xcb40007f0b137421 */ /* 0x000fe20000000000 */
[----:B------:R-:W2:Y:S02]  /*1830*/  MUFU.EX2 R14, R21 ;  /* 0x00000015000e7308 */ /* 0x000ea40000000800 */
[----:B------:R-:W-:Y:S01]  /*1840*/  FFMA R18, R20, 1.925963033500011079e-08, R5 ;  /* 0x32a5706014127823 */ /* 0x000fe20000000005 */
[----:B------:R-:W-:Y:S01]  /*1850*/  FFMA R19, R22, 1.4426950216293334961, -R19 ;  /* 0x3fb8aa3b16137823 */ /* 0x000fe20000000813 */
[----:B------:R-:W-:Y:S01]  /*1860*/  IMAD.SHL.U32 R5, R0, 0x800000, RZ ;  /* 0x0080000000057824 */ /* 0x000fe200078e00ff */
[----:B------:R-:W-:Y:S01]  /*1870*/  SHF.L.U32 R0, R3, 0x17, RZ ;  /* 0x0000001703007819 */ /* 0x000fe200000006ff */
[----:B------:R-:W-:-:S02]  /*1880*/  IMAD.SHL.U32 R3, R4, 0x800000, RZ ;  /* 0x0080000004037824 */ /* 0x000fc400078e00ff */
[----:B------:R-:W-:Y:S01]  /*1890*/  FFMA R22, R22, 1.925963033500011079e-08, R19 ;  /* 0x32a5706016167823 */ /* 0x000fe20000000013 */
[----:B------:R-:W3:Y:S01]  /*18a0*/  MUFU.EX2 R15, R15 ;  /* 0x0000000f000f7308 */ /* 0x000ee20000000800 */
[----:B0-----:R-:W-:Y:S01]  /*18b0*/  FMUL R6, R5, R6 ;  /* 0x0000000605067220 */ /* 0x001fe20000400000 */
[----:B-1----:R-:W-:Y:S01]  /*18c0*/  FMUL R5, R0, R13 ;  /* 0x0000000d00057220 */ /* 0x002fe20000400000 */
[----:B------:R-:W-:Y:S01]  /*18d0*/  IMAD.SHL.U32 R19, R12, 0x800000, RZ ;  /* 0x008000000c137824 */ /* 0x000fe200078e00ff */
[----:B------:R-:W-:Y:S01]  /*18e0*/  SHF.L.U32 R12, R11, 0x17, RZ ;  /* 0x000000170b0c7819 */ /* 0x000fe200000006ff */
[----:B------:R-:W-:-:S03]  /*18f0*/  FADD R0, RZ, R6 ;  /* 0x00000006ff007221 */ /* 0x000fc60000000000 */
[----:B------:R-:W0:Y:S01]  /*1900*/  MUFU.EX2 R18, R18 ;  /* 0x0000001200127308 */ /* 0x000e220000000800 */
[----:B--2---:R-:W-:Y:S01]  /*1910*/  FMUL R4, R3, R14 ;  /* 0x0000000e03047220 */ /* 0x004fe20000400000 */
[----:B------:R-:W-:-:S04]  /*1920*/  FADD R13, R0, R5 ;  /* 0x00000005000d7221 */ /* 0x000fc80000000000 */
[----:B------:R-:W-:Y:S02]  /*1930*/  FADD R0, R13, R4 ;  /* 0x000000040d007221 */ /* 0x000fe40000000000 */
[----:B------:R-:W1:Y:S01]  /*1940*/  MUFU.EX2 R21, R22 ;  /* 0x0000001600157308 */ /* 0x000e620000000800 */
[----:B---3--:R-:W-:-:S04]  /*1950*/  FMUL R3, R2, R15 ;  /* 0x0000000f02037220 */ /* 0x008fc80000400000 */
        /* <DEDUP_REMOVED lines=14> */
.L_x_8593:
        /* <DEDUP_REMOVED lines=11> */
[----:B0-----:R-:W-:Y:S05]  /*1af0*/  CALL.REL.NOINC `($__internal_126_$__cuda_sm3x_div_rn_noftz_f32_slowpath) ;  /* 0x0000000c00d47944 */ /* 0x001fea0003c00000 */
[----:B------:R-:W-:-:S07]  /*1b00*/  IMAD.MOV.U32 R12, RZ, RZ, R6 ;  /* 0x000000ffff0c7224 */ /* 0x000fce00078e0006 */
.L_x_8570:
[----:B------:R-:W-:Y:S05]  /*1b10*/  BSYNC.RECONVERGENT B1 ;  /* 0x0000000000017941 */ /* 0x000fea0003800200 */
.L_x_8569:
        /* <DEDUP_REMOVED lines=11> */
[----:B0-----:R-:W-:Y:S05]  /*1bd0*/  CALL.REL.NOINC `($__internal_126_$__cuda_sm3x_div_rn_noftz_f32_slowpath) ;  /* 0x0000000c009c7944 */ /* 0x001fea0003c00000 */
[----:B------:R-:W-:-:S07]  /*1be0*/  IMAD.MOV.U32 R13, RZ, RZ, R6 ;  /* 0x000000ffff0d7224 */ /* 0x000fce00078e0006 */
.L_x_8572:
[----:B------:R-:W-:Y:S05]  /*1bf0*/  BSYNC.RECONVERGENT B1 ;  /* 0x0000000000017941 */ /* 0x000fea0003800200 */
.L_x_8571:
        /* <DEDUP_REMOVED lines=13> */
.L_x_8574:
[----:B------:R-:W-:Y:S05]  /*1cd0*/  BSYNC.RECONVERGENT B1 ;  /* 0x0000000000017941 */ /* 0x000fea0003800200 */
.L_x_8573:
        /* <DEDUP_REMOVED lines=13> */
.L_x_8576:
[----:B------:R-:W-:Y:S05]  /*1db0*/  BSYNC.RECONVERGENT B1 ;  /* 0x0000000000017941 */ /* 0x000fea0003800200 */
.L_x_8575:
        /* <DEDUP_REMOVED lines=13> */
.L_x_8578:
[----:B------:R-:W-:Y:S05]  /*1e90*/  BSYNC.RECONVERGENT B1 ;  /* 0x0000000000017941 */ /* 0x000fea0003800200 */
.L_x_8577:
        /* <DEDUP_REMOVED lines=13> */
.L_x_8580:
[----:B------:R-:W-:Y:S05]  /*1f70*/  BSYNC.RECONVERGENT B1 ;  /* 0x0000000000017941 */ /* 0x000fea0003800200 */
.L_x_8579:
        /* <DEDUP_REMOVED lines=17> */
[----:B------:R-:W-:Y:S02]  /*2090*/  IADD3.X R19, PT, PT, RZ, R19, RZ, P0, !PT ;  /* 0x00000013ff137210 */ /* 0x000fe400007fe4ff */
[----:B------:R-:W-:Y:S01]  /*20a0*/  LEA.HI R20, P0, R11, R20, RZ, 0x1 ;  /* 0x000000140b147211 */ /* 0x000fe200078108ff */
[----:B------:R-:W-:Y:S01]  /*20b0*/  IMAD.X R3, RZ, RZ, R3, P1 ;  /* 0x000000ffff037224 */ /* 0x000fe200008e0603 */
[C---:B------:R-:W-:Y:S01]  /*20c0*/  SHF.L.U64.HI R0, R2.reuse, 0x2, R19 ;  /* 0x0000000202007819 */ /* 0x040fe20000010213 */
[----:B------:R-:W-:Y:S01]  /*20d0*/  IMAD.SHL.U32 R2, R2, 0x4, RZ ;  /* 0x0000000402027824 */ /* 0x000fe200078e00ff */
[----:B------:R-:W-:Y:S02]  /*20e0*/  IADD3.X R11, PT, PT, RZ, R11, RZ, P0, !PT ;  /* 0x0000000bff0b7210 */ /* 0x000fe400007fe4ff */
[----:B------:R-:W-:Y:S02]  /*20f0*/  SHF.L.U64.HI R6, R18, 0x2, R3 ;  /* 0x0000000212067819 */ /* 0x000fe40000010203 */
[----:B------:R-:W-:-:S02]  /*2100*/  LOP3.LUT R2, R2, 0xfffffff8, RZ, 0xc0, !PT ;  /* 0xfffffff802027812 */ /* 0x000fc400078ec0ff */
[C---:B------:R-:W-:Y:S01]  /*2110*/  SHF.L.U64.HI R11, R20.reuse, 0x2, R11 ;  /* 0x00000002140b7819 */ /* 0x040fe2000001020b */
[----:B------:R-:W-:Y:S01]  /*2120*/  IMAD.SHL.U32 R20, R20, 0x4, RZ ;  /* 0x0000000414147824 */ /* 0x000fe200078e00ff */
[----:B------:R-:W-:Y:S02]  /*2130*/  IADD3 R2, P0, PT, R2, UR52, RZ ;  /* 0x0000003402027c10 */ /* 0x000fe4000ff1e0ff */
[----:B------:R-:W-:Y:S02]  /*2140*/  SHF.L.U32 R18, R18, 0x2, RZ ;  /* 0x0000000212127819 */ /* 0x000fe400000006ff */
[----:B------:R-:W-:Y:S02]  /*2150*/  IADD3.X R3, PT, PT, R0, UR53, RZ, P0, !PT ;  /* 0x0000003500037c10 */ /* 0x000fe400087fe4ff */
[----:B------:R-:W-:Y:S02]  /*2160*/  IADD3 R17, P0, PT, R16, R17, RZ ;  /* 0x0000001110117210 */ /* 0x000fe40007f1e0ff */
[----:B------:R-:W-:Y:S01]  /*2170*/  LOP3.LUT R18, R18, 0xfffffff8, RZ, 0xc0, !PT ;  /* 0xfffffff812127812 */ /* 0x000fe200078ec0ff */
[----:B------:R2:W-:Y:S01]  /*2180*/  STG.E.64 desc[UR4][R2.64], R12 ;  /* 0x0000000c02007986 */ /* 0x0005e2000c101b04 */
[----:B------:R-:W-:-:S02]  /*2190*/  LEA.HI.X.SX32 R7, R16, R7, 0x1, P0 ;  /* 0x0000000710077211 */ /* 0x000fc400000f0eff */
[----:B------:R-:W-:Y:S02]  /*21a0*/  ISETP.GE.U32.AND P0, PT, R17, UR50, PT ;  /* 0x0000003211007c0c */ /* 0x000fe4000bf06070 */
[----:B------:R-:W-:Y:S02]  /*21b0*/  LOP3.LUT R20, R20, 0xfffffff8, RZ, 0xc0, !PT ;  /* 0xfffffff814147812 */ /* 0x000fe400078ec0ff */
[----:B------:R-:W-:Y:S02]  /*21c0*/  ISETP.GE.AND.EX P0, PT, R7, UR51, PT, P0 ;  /* 0x0000003307007c0c */ /* 0x000fe4000bf06300 */
[----:B------:R-:W-:Y:S02]  /*21d0*/  IADD3 R18, P1, PT, R18, UR52, RZ ;  /* 0x0000003412127c10 */ /* 0x000fe4000ff3e0ff */
[----:B------:R-:W-:Y:S02]  /*21e0*/  IADD3 R20, P2, PT, R20, UR52, RZ ;  /* 0x0000003414147c10 */ /* 0x000fe4000ff5e0ff */
[----:B------:R-:W-:-:S02]  /*21f0*/  IADD3.X R19, PT, PT, R6, UR53, RZ, P1, !PT ;  /* 0x0000003506137c10 */ /* 0x000fc40008ffe4ff */
[----:B0-----:R-:W-:-:S03]  /*2200*/  IADD3.X R21, PT, PT, R11, UR53, RZ, P2, !PT ;  /* 0x000000350b157c10 */ /* 0x001fc600097fe4ff */
[----:B------:R2:W-:Y:S04]  /*2210*/  STG.E.64 desc[UR6][R18.64], R14 ;  /* 0x0000000e12007986 */ /* 0x0005e8000c101b06 */
[----:B------:R2:W-:Y:S01]  /*2220*/  STG.E.64 desc[UR8][R20.64], R4 ;  /* 0x0000000414007986 */ /* 0x0005e2000c101b08 */
[----:B------:R-:W-:Y:S05]  /*2230*/  @!P0 BRA `(.L_x_8581) ;  /* 0xffffffe000208947 */ /* 0x000fea000383ffff */
[----:B------:R-:W-:Y:S05]  /*2240*/  BSYNC B0 ;  /* 0x0000000000007941 */ /* 0x000fea0003800000 */
.L_x_8567:
[----:B------:R-:W-:Y:S05]  /*2250*/  EXIT ;  /* 0x000000000000794d */ /* 0x000fea0003800000 */
.L_x_8568:
[----:B------:R-:W-:Y:S01]  /*2260*/  BSSY B1, `(.L_x_8582) ;  /* 0x0000007000017945 */ /* 0x000fe20003800000 */
[----:B------:R-:W-:Y:S01]  /*2270*/  MOV R12, 0x10 ;  /* 0x00000010000c7802 */ /* 0x000fe20000000f00 */
[----:B------:R-:W-:Y:S01]  /*2280*/  IMAD.MOV.U32 R11, RZ, RZ, 0x1f ;  /* 0x0000001fff0b7424 */ /* 0x000fe200078e00ff */
[----:B------:R-:W-:-:S07]  /*2290*/  MOV R15, 0xffffffff ;  /* 0xffffffff000f7802 */ /* 0x000fce0000000f00 */
[----:B------:R-:W-:Y:S05]  /*22a0*/  WARPSYNC.COLLECTIVE R15, `(.L_x_8583) ;  /* 0x000000000f087348 */ /* 0x000fea0003c00000 */
[----:B------:R0:W1:Y:S02]  /*22b0*/  SHFL.BFLY P6, R14, R13, R12, R11 ;  /* 0x0c00000c0d0e7389 */ /* 0x00006400000c000b */
[----:B01----:R-:W-:Y:S05]  /*22c0*/  ENDCOLLECTIVE ;  /* 0x000000000000791b */ /* 0x003fea0003800000 */
.L_x_8583:
[----:B------:R-:W-:Y:S05]  /*22d0*/  BSYNC B1 ;  /* 0x0000000000017941 */ /* 0x000fea0003800000 */
.L_x_8582:
        /* <DEDUP_REMOVED lines=8> */
.L_x_8584:
[----:B------:R-:W-:Y:S01]  /*2360*/  IMAD.MOV.U32 R12, RZ, RZ, 0x4 ;  /* 0x00000004ff0c7424 */ /* 0x000fe200078e00ff */
[----:B------:R-:W-:-:S04]  /*2370*/  FMNMX R0, R13, R14, !PT ;  /* 0x0000000e0d007209 */ /* 0x000fc80007800000 */
[----:B------:R-:W-:-:S07]  /*2380*/  MOV R13, R0 ;  /* 0x00000000000d7202 */ /* 0x000fce0000000f00 */
[----:B------:R-:W-:Y:S05]  /*2390*/  WARPSYNC.COLLECTIVE R15, `(.L_x_8585) ;  /* 0x000000000f087348 */ /* 0x000fea0003c00000 */
[----:B------:R0:W1:Y:S02]  /*23a0*/  SHFL.BFLY P6, R14, R13, R12, R11 ;  /* 0x0c00000c0d0e7389 */ /* 0x00006400000c000b */
[----:B01----:R-:W-:Y:S05]  /*23b0*/  ENDCOLLECTIVE ;  /* 0x000000000000791b */ /* 0x003fea0003800000 */
.L_x_8585:
[----:B------:R-:W-:Y:S01]  /*23c0*/  IMAD.MOV.U32 R12, RZ, RZ, 0x2 ;  /* 0x00000002ff0c7424 */ /* 0x000fe200078e00ff */
[----:B------:R-:W-:-:S04]  /*23d0*/  FMNMX R3, R0, R14, !PT ;  /* 0x0000000e00037209 */ /* 0x000fc80007800000 */
[----:B------:R-:W-:-:S07]  /*23e0*/  MOV R13, R3 ;  /* 0x00000003000d7202 */ /* 0x000fce0000000f00 */
[----:B------:R-:W-:Y:S05]  /*23f0*/  WARPSYNC.COLLECTIVE R15, `(.L_x_8586) ;  /* 0x000000000f087348 */ /* 0x000fea0003c00000 */
[----:B------:R0:W1:Y:S02]  /*2400*/  SHFL.BFLY P6, R14, R13, R12, R11 ;  /* 0x0c00000c0d0e7389 */ /* 0x00006400000c000b */
[----:B01----:R-:W-:Y:S05]  /*2410*/  ENDCOLLECTIVE ;  /* 0x000000000000791b */ /* 0x003fea0003800000 */
.L_x_8586:
[----:B------:R-:W-:Y:S01]  /*2420*/  IMAD.MOV.U32 R12, RZ, RZ, 0x1 ;  /* 0x00000001ff0c7424 */ /* 0x000fe200078e00ff */
[----:B------:R-:W-:Y:S01]  /*2430*/  FMNMX R4, R3, R14, !PT ;  /* 0x0000000e03047209 */ /* 0x000fe20007800000 */
[----:B------:R-:W-:-:S03]  /*2440*/  IMAD.MOV.U32 R3, RZ, RZ, 0x437c0000 ;  /* 0x437c0000ff037424 */ /* 0x000fc600078e00ff */
[----:B------:R-:W-:-:S07]  /*2450*/  MOV R13, R4 ;  /* 0x00000004000d7202 */ /* 0x000fce0000000f00 */
[----:B------:R-:W-:Y:S05]  /*2460*/  WARPSYNC.COLLECTIVE R15, `(.L_x_8587) ;  /* 0x000000000f087348 */ /* 0x000fea0003c00000 */
[----:B------:R0:W1:Y:S02]  /*2470*/  SHFL.BFLY P6, R14, R13, R12, R11 ;  /* 0x0c00000c0d0e7389 */ /* 0x00006400000c000b */
[----:B01----:R-:W-:Y:S05]  /*2480*/  ENDCOLLECTIVE ;  /* 0x000000000000791b */ /* 0x003fea0003800000 */
.L_x_8587:
[----:B------:R-:W-:-:S05]  /*2490*/  FMNMX R14, R4, R14, !PT ;  /* 0x0000000e040e7209 */ /* 0x000fca0007800000 */
[----:B------:R-:W-:Y:S01]  /*24a0*/  FADD R20, R23, -R14 ;  /* 0x8000000e17147221 */ /* 0x000fe20000000000 */
[C---:B------:R-:W-:Y:S01]  /*24b0*/  FADD R4, -R14.reuse, R6 ;  /* 0x000000060e047221 */ /* 0x040fe20000000100 */
[----:B------:R-:W-:Y:S01]  /*24c0*/  FADD R6, R21, -R14 ;  /* 0x8000000e15067221 */ /* 0x000fe20000000000 */
[----:B------:R-:W-:Y:S01]  /*24d0*/  FADD R18, -R14, R18 ;  /* 0x000000120e127221 */ /* 0x000fe20000000100 */
[-C--:B------:R-:W-:Y:S01]  /*24e0*/  FFMA.SAT R0, R20, R5.reuse, 0.5 ;  /* 0x3f00000014007423 */ /* 0x080fe20000002005 */
[-C--:B------:R-:W-:Y:S01]  /*24f0*/  FFMA.SAT R12, R4, R5.reuse, 0.5 ;  /* 0x3f000000040c7423 */ /* 0x080fe20000002005 */
[----:B------:R-:W-:Y:S01]  /*2500*/  FFMA.SAT R22, R6, R5, 0.5 ;  /* 0x3f00000006167423 */ /* 0x000fe20000002005 */
[----:B------:R-:W-:Y:S01]  /*2510*/  FADD R2, R2, -R14 ;  /* 0x8000000e02027221 */ /* 0x000fe20000000000 */
[-C--:B------:R-:W-:Y:S01]  /*2520*/  FFMA.RM R0, R0, R3.reuse, 12582913 ;  /* 0x4b40000100007423 */ /* 0x080fe20000004003 */
[----:B------:R-:W-:Y:S01]  /*2530*/  FFMA.RM R12, R12, R3, 12582913 ;  /* 0x4b4000010c0c7423 */ /* 0x000fe20000004003 */
[----:B------:R-:W-:Y:S01]  /*2540*/  FADD R14, -R14, R19 ;  /* 0x000000130e0e7221 */ /* 0x000fe20000000100 */
[----:B------:R-:W-:Y:S01]  /*2550*/  FFMA.SAT R24, R2, R5, 0.5 ;  /* 0x3f00000002187423 */ /* 0x000fe20000002005 */
[----:B------:R-:W-:-:S02]  /*2560*/  FADD R11, R0, -12583039 ;  /* 0xcb40007f000b7421 */ /* 0x000fc40000000000 */
[----:B------:R-:W-:Y:S02]  /*2570*/  FFMA.SAT R26, R14, R5, 0.5 ;  /* 0x3f0000000e1a7423 */ /* 0x000fe40000002005 */
[----:B------:R-:W-:Y:S01]  /*2580*/  FFMA R13, R20, 1.4426950216293334961, -R11 ;  /* 0x3fb8aa3b140d7823 */ /* 0x000fe2000000080b */
[----:B------:R-:W-:-:S03]  /*2590*/  FFMA.RM R11, R22, R3, 12582913 ;  /* 0x4b400001160b7423 */ /* 0x000fc60000004003 */
[----:B------:R-:W-:Y:S01]  /*25a0*/  FFMA R20, R20, 1.925963033500011079e-08, R13 ;  /* 0x32a5706014147823 */ /* 0x000fe2000000000d */
[----:B------:R-:W-:Y:S01]  /*25b0*/  FADD R13, R12, -12583039 ;  /* 0xcb40007f0c0d7421 */ /* 0x000fe20000000000 */
[----:B------:R-:W-:-:S03]  /*25c0*/  FADD R15, R11, -12583039 ;  /* 0xcb40007f0b0f7421 */ /* 0x000fc60000000000 */
[----:B------:R-:W-:Y:S01]  /*25d0*/  FFMA R13, R4, 1.4426950216293334961, -R13 ;  /* 0x3fb8aa3b040d7823 */ /* 0x000fe2000000080d */
[----:B------:R-:W-:-:S03]  /*25e0*/  FFMA R15, R6, 1.4426950216293334961, -R15 ;  /* 0x3fb8aa3b060f7823 */ /* 0x000fc6000000080f */
[----:B------:R-:W-:Y:S01]  /*25f0*/  FFMA R19, R4, 1.925963033500011079e-08, R13 ;  /* 0x32a5706004137823 */ /* 0x000fe2000000000d */
[----:B------:R-:W-:Y:S01]  /*2600*/  FFMA.SAT R4, R18, R5, 0.5 ;  /* 0x3f00000012047423 */ /* 0x000fe20000002005 */
[----:B------:R-:W-:Y:S01]  /*2610*/  FFMA R21, R6, 1.925963033500011079e-08, R15 ;  /* 0x32a5706006157823 */ /* 0x000fe2000000000f */
[-C--:B------:R-:W-:Y:S01]  /*2620*/  FFMA.RM R15, R24, R3.reuse, 12582913 ;  /* 0x4b400001180f7423 */ /* 0x080fe20000004003 */
[----:B------:R0:W1:Y:S01]  /*2630*/  MUFU.EX2 R6, R20 ;  /* 0x0000001400067308 */ /* 0x0000620000000800 */
[----:B------:R-:W-:Y:S02]  /*2640*/  FFMA.RM R4, R4, R3, 12582913 ;  /* 0x4b40000104047423 */ /* 0x000fe40000004003 */
[C---:B------:R-:W-:Y:S01]  /*2650*/  FADD R5, R15.reuse, -12583039 ;  /* 0xcb40007f0f057421 */ /* 0x040fe20000000000 */
[----:B------:R-:W-:Y:S01]  /*2660*/  SHF.L.U32 R15, R15, 0x17, RZ ;  /* 0x000000170f0f7819 */ /* 0x000fe200000006ff */
[----:B------:R-:W-:Y:S02]  /*2670*/  FADD R13, R4, -12583039 ;  /* 0xcb40007f040d7421 */ /* 0x000fe40000000000 */
[----:B------:R-:W-:-:S02]  /*2680*/  FFMA R5, R2, 1.4426950216293334961, -R5 ;  /* 0x3fb8aa3b02057823 */ /* 0x000fc40000000805 */
[----:B------:R-:W-:Y:S02]  /*2690*/  FFMA R13, R18, 1.4426950216293334961, -R13 ;  /* 0x3fb8aa3b120d7823 */ /* 0x000fe4000000080d */
[----:B0-----:R-:W-:Y:S02]  /*26a0*/  FFMA R20, R2, 1.925963033500011079e-08, R5 ;  /* 0x32a5706002147823 */ /* 0x001fe40000000005 */
[----:B------:R-:W-:Y:S01]  /*26b0*/  FFMA R22, R18, 1.925963033500011079e-08, R13 ;  /* 0x32a5706012167823 */ /* 0x000fe2000000000d */
[----:B------:R-:W-:Y:S01]  /*26c0*/  FFMA.RM R13, R26, R3, 12582913 ;  /* 0x4b4000011a0d7423 */ /* 0x000fe20000004003 */
[----:B------:R0:W2:Y:S03]  /*26d0*/  MUFU.EX2 R18, R19 ;  /* 0x0000001300127308 */ /* 0x0000a60000000800 */
[C---:B------:R-:W-:Y:S01]  /*26e0*/  FADD R5, R13.reuse, -12583039 ;  /* 0xcb40007f0d057421 */ /* 0x040fe20000000000 */
[----:B------:R-:W-:-:S03]  /*26f0*/  IMAD.SHL.U32 R13, R13, 0x800000, RZ ;  /* 0x008000000d0d7824 */ /* 0x000fc600078e00ff */
[----:B------:R-:W-:Y:S01]  /*2700*/  FFMA R5, R14, 1.4426950216293334961, -R5 ;  /* 0x3fb8aa3b0e057823 */ /* 0x000fe20000000805 */
[----:B------:R-:W3:Y:S01]  /*2710*/  MUFU.EX2 R3, R21 ;  /* 0x0000001500037308 */ /* 0x000ee20000000800 */
[----:B0-----:R-:W-:Y:S01]  /*2720*/  IMAD.SHL.U32 R19, R12, 0x800000, RZ ;  /* 0x008000000c137824 */ /* 0x001fe200078e00ff */
[----:B------:R-:W-:Y:S01]  /*2730*/  SHF.L.U32 R12, R11, 0x17, RZ ;  /* 0x000000170b0c7819 */ /* 0x000fe200000006ff */
[----:B------:R-:W-:Y:S01]  /*2740*/  FFMA R23, R14, 1.925963033500011079e-08, R5 ;  /* 0x32a570600e177823 */ /* 0x000fe20000000005 */
[----:B------:R-:W-:-:S04]  /*2750*/  SHF.L.U32 R5, R0, 0x17, RZ ;  /* 0x0000001700057819 */ /* 0x000fc800000006ff */
[----:B------:R-:W0:Y:S01]  /*2760*/  MUFU.EX2 R2, R22 ;  /* 0x0000001600027308 */ /* 0x000e220000000800 */
[----:B-1----:R-:W-:Y:S01]  /*2770*/  FMUL R6, R5, R6 ;  /* 0x0000000605067220 */ /* 0x002fe20000400000 */
[----:B--2---:R-:W-:Y:S01]  /*2780*/  FMUL R5, R19, R18 ;  /* 0x0000001213057220 */ /* 0x004fe20000400000 */
[----:B------:R-:W-:Y:S02]  /*2790*/  IMAD.SHL.U32 R19, R4, 0x800000, RZ ;  /* 0x0080000004137824 */ /* 0x000fe400078e00ff */
[----:B------:R-:W-:-:S03]  /*27a0*/  FADD R0, RZ, R6 ;  /* 0x00000006ff007221 */ /* 0x000fc60000000000 */
[----:B------:R-:W1:Y:S01]  /*27b0*/  MUFU.EX2 R14, R20 ;  /* 0x00000014000e7308 */ /* 0x000e620000000800 */
[----:B---3--:R-:W-:Y:S01]  /*27c0*/  FMUL R4, R12, R3 ;  /* 0x000000030c047220 */ /* 0x008fe20000400000 */
[----:B------:R-:W-:Y:S01]  /*27d0*/  FADD R11, R0, R5 ;  /* 0x00000005000b7221 */ /* 0x000fe20000000000 */
[----:B------:R-:W-:-:S03]  /*27e0*/  MOV R12, 0x10 ;  /* 0x00000010000c7802 */ /* 0x000fc60000000f00 */
[----:B------:R-:W-:Y:S02]  /*27f0*/  FADD R0, R11, R4 ;  /* 0x000000040b007221 */ /* 0x000fe40000000000 */
[----:B------:R-:W2:Y:S01]  /*2800*/  MUFU.EX2 R24, R23 ;  /* 0x0000001700187308 */ /* 0x000ea20000000800 */
[----:B0-----:R-:W-:-:S04]  /*2810*/  FMUL R3, R19, R2 ;  /* 0x0000000213037220 */ /* 0x001fc80000400000 */
[----:B------:R-:W-:Y:S01]  /*2820*/  FADD R11, R0, R3 ;  /* 0x00000003000b7221 */ /* 0x000fe20000000000 */
[----:B-1----:R-:W-:Y:S01]  /*2830*/  FMUL R2, R15, R14 ;  /* 0x0000000e0f027220 */ /* 0x002fe20000400000 */
[----:B------:R-:W-:-:S03]  /*2840*/  MOV R15, 0xffffffff ;  /* 0xffffffff000f7802 */ /* 0x000fc60000000f00 */
[----:B------:R-:W-:Y:S01]  /*2850*/  FADD R11, R11, R2 ;  /* 0x000000020b0b7221 */ /* 0x000fe20000000000 */
[----:B--2---:R-:W-:-:S04]  /*2860*/  FMUL R0, R13, R24 ;  /* 0x000000180d007220 */ /* 0x004fc80000400000 */
[----:B------:R-:W-:Y:S01]  /*2870*/  FADD R13, R11, R0 ;  /* 0x000000000b0d7221 */ /* 0x000fe20000000000 */
[----:B------:R-:W-:-:S07]  /*2880*/  IMAD.MOV.U32 R11, RZ, RZ, 0x1f ;  /* 0x0000001fff0b7424 */ /* 0x000fce00078e00ff */
[----:B------:R-:W-:Y:S05]  /*2890*/  WARPSYNC.COLLECTIVE R15, `(.L_x_8588) ;  /* 0x000000000f087348 */ /* 0x000fea0003c00000 */
[----:B------:R0:W1:Y:S02]  /*28a0*/  SHFL.BFLY P6, R14, R13, R12, R11 ;  /* 0x0c00000c0d0e7389 */ /* 0x00006400000c000b */
[----:B01----:R-:W-:Y:S05]  /*28b0*/  ENDCOLLECTIVE ;  /* 0x000000000000791b */ /* 0x003fea0003800000 */
.L_x_8588:
[----:B------:R-:W-:Y:S02]  /*28c0*/  HFMA2 R12, -RZ, RZ, 0, 4.76837158203125e-07 ;  /* 0x00000008ff0c7431 */ /* 0x000fe400000001ff */
[----:B------:R-:W-:-:S04]  /*28d0*/  FADD R18, R13, R14 ;  /* 0x0000000e0d127221 */ /* 0x000fc80000000000 */
[----:B------:R-:W-:-:S07]  /*28e0*/  IMAD.MOV.U32 R13, RZ, RZ, R18 ;  /* 0x000000ffff0d7224 */ /* 0x000fce00078e0012 */
[----:B------:R-:W-:Y:S05]  /*28f0*/  WARPSYNC.COLLECTIVE R15, `(.L_x_8589) ;  /* 0x000000000f087348 */ /* 0x000fea0003c00000 */
[----:B------:R0:W1:Y:S02]  /*2900*/  SHFL.BFLY P6, R14, R13, R12, R11 ;  /* 0x0c00000c0d0e7389 */ /* 0x00006400000c000b */
[----:B01----:R-:W-:Y:S05]  /*2910*/  ENDCOLLECTIVE ;  /* 0x000000000000791b */ /* 0x003fea0003800000 */
.L_x_8589:
[----:B------:R-:W-:Y:S01]  /*2920*/  MOV R12, 0x4 ;  /* 0x00000004000c7802 */ /* 0x000fe20000000f00 */
[----:B------:R-:W-:-:S04]  /*2930*/  FADD R19, R18, R14 ;  /* 0x0000000e12137221 */ /* 0x000fc80000000000 */
[----:B------:R-:W-:-:S07]  /*2940*/  IMAD.MOV.U32 R13, RZ, RZ, R19 ;  /* 0x000000ffff0d7224 */ /* 0x000fce00078e0013 */
[----:B------:R-:W-:Y:S05]  /*2950*/  WARPSYNC.COLLECTIVE R15, `(.L_x_8590) ;  /* 0x000000000f087348 */ /* 0x000fea0003c00000 */
[----:B------:R0:W1:Y:S02]  /*2960*/  SHFL.BFLY P6, R14, R13, R12, R11 ;  /* 0x0c00000c0d0e7389 */ /* 0x00006400000c000b */
[----:B01----:R-:W-:Y:S05]  /*2970*/  ENDCOLLECTIVE ;  /* 0x000000000000791b */ /* 0x003fea0003800000 */
.L_x_8590:
[----:B------:R-:W-:Y:S02]  /*2980*/  HFMA2 R12, -RZ, RZ, 0, 1.1920928955078125e-07 ;  /* 0x00000002ff0c7431 */ /* 0x000fe400000001ff */
[----:B------:R-:W-:-:S04]  /*2990*/  FADD R20, R19, R14 ;  /* 0x0000000e13147221 */ /* 0x000fc80000000000 */
[----:B------:R-:W-:-:S07]  /*29a0*/  IMAD.MOV.U32 R13, RZ, RZ, R20 ;  /* 0x000000ffff0d7224 */ /* 0x000fce00078e0014 */
[----:B------:R-:W-:Y:S05]  /*29b0*/  WARPSYNC.COLLECTIVE R15, `(.L_x_8591) ;  /* 0x000000000f087348 */ /* 0x000fea0003c00000 */
[----:B------:R0:W1:Y:S02]  /*29c0*/  SHFL.BFLY P6, R14, R13, R12, R11 ;  /* 0x0c00000c0d0e7389 */ /* 0x00006400000c000b */
[----:B01----:R-:W-:Y:S05]  /*29d0*/  ENDCOLLECTIVE ;  /* 0x000000000000791b */ /* 0x003fea0003800000 */
.L_x_8591:
[----:B------:R-:W-:Y:S01]  /*29e0*/  MOV R12, 0x1 ;  /* 0x00000001000c7802 */ /* 0x000fe20000000f00 */
[----:B------:R-:W-:-:S04]  /*29f0*/  FADD R21, R20, R14 ;  /* 0x0000000e14157221 */ /* 0x000fc80000000000 */
[----:B------:R-:W-:-:S07]  /*2a00*/  IMAD.MOV.U32 R13, RZ, RZ, R21 ;  /* 0x000000ffff0d7224 */ /* 0x000fce00078e0015 */
[----:B------:R-:W-:Y:S05]  /*2a10*/  WARPSYNC.COLLECTIVE R15, `(.L_x_8592) ;  /* 0x000000000f087348 */ /* 0x000fea0003c00000 */
[----:B------:R0:W1:Y:S02]  /*2a20*/  SHFL.BFLY P6, R14, R13, R12, R11 ;  /* 0x0c00000c0d0e7389 */ /* 0x00006400000c000b */
[----:B01----:R-:W-:Y:S05]  /*2a30*/  ENDCOLLECTIVE ;  /* 0x000000000000791b */ /* 0x003fea0003800000 */
.L_x_8592:
[----:B------:R-:W-:Y:S05]  /*2a40*/  BRA `(.L_x_8593) ;  /* 0xffffffec00fc7947 */ /* 0x000fea000383ffff */
        .weak           $__internal_126_$__cuda_sm3x_div_rn_noftz_f32_slowpath
        .type           $__internal_126_$__cuda_sm3x_div_rn_noftz_f32_slowpath,@function
        .size           $__internal_126_$__cuda_sm3x_div_rn_noftz_f32_slowpath,(.L_x_37503 - $__internal_126_$__cuda_sm3x_div_rn_noftz_f32_slowpath)
$__internal_126_$__cuda_sm3x_div_rn_noftz_f32_slowpath:
        /* <DEDUP_REMOVED lines=35> */
.L_x_8595:
        /* <DEDUP_REMOVED lines=51> */
.L_x_8602:
[----:B------:R-:W-:-:S04]  /*2fb0*/  LOP3.LUT R6, R6, 0x80000000, RZ, 0xc0, !PT ;  /* 0x8000000006067812 */ /* 0x000fc800078ec0ff */
[----:B------:R-:W-:Y:S01]  /*2fc0*/  LOP3.LUT R6, R6, 0x7f800000, RZ, 0xfc, !PT ;  /* 0x7f80000006067812 */ /* 0x000fe200078efcff */
[----:B------:R-:W-:Y:S06]  /*2fd0*/  BRA `(.L_x_8603) ;  /* 0x0000000000047947 */ /* 0x000fec0003800000 */
.L_x_8601:
[----:B------:R-:W-:-:S07]  /*2fe0*/  LEA R6, R25, R6, 0x17 ;  /* 0x0000000619067211 */ /* 0x000fce00078eb8ff */
.L_x_8603:
[----:B------:R-:W-:Y:S05]  /*2ff0*/  BSYNC.RECONVERGENT B3 ;  /* 0x0000000000037941 */ /* 0x000fea0003800200 */
.L_x_8600:
[----:B------:R-:W-:Y:S05]  /*3000*/  BRA `(.L_x_8604) ;  /* 0x0000000000207947 */ /* 0x000fea0003800000 */
.L_x_8599:
[----:B------:R-:W-:-:S04]  /*3010*/  LOP3.LUT R6, R21, 0x80000000, R6, 0x48, !PT ;  /* 0x8000000015067812 */ /* 0x000fc800078e4806 */
[----:B------:R-:W-:Y:S01]  /*3020*/  LOP3.LUT R6, R6, 0x7f800000, RZ, 0xfc, !PT ;  /* 0x7f80000006067812 */ /* 0x000fe200078efcff */
[----:B------:R-:W-:Y:S06]  /*3030*/  BRA `(.L_x_8604) ;  /* 0x0000000000147947 */ /* 0x000fec0003800000 */
.L_x_8598:
[----:B------:R-:W-:Y:S01]  /*3040*/  LOP3.LUT R6, R21, 0x80000000, R6, 0x48, !PT ;  /* 0x8000000015067812 */ /* 0x000fe200078e4806 */
[----:B------:R-:W-:Y:S06]  /*3050*/  BRA `(.L_x_8604) ;  /* 0x00000000000c7947 */ /* 0x000fec0003800000 */
.L_x_8597:
[----:B------:R-:W0:Y:S01]  /*3060*/  MUFU.RSQ R6, -QNAN ;  /* 0xffc0000000067908 */ /* 0x000e220000001400 */
[----:B------:R-:W-:Y:S05]  /*3070*/  BRA `(.L_x_8604) ;  /* 0x0000000000047947 */ /* 0x000fea0003800000 */
.L_x_8596:
[----:B------:R-:W-:-:S07]  /*3080*/  FADD.FTZ R6, R6, R11 ;  /* 0x0000000b06067221 */ /* 0x000fce0000010000 */
.L_x_8604:
[----:B------:R-:W-:Y:S05]  /*3090*/  BSYNC.RECONVERGENT B2 ;  /* 0x0000000000027941 */ /* 0x000fea0003800200 */
.L_x_8594:
[----:B------:R-:W-:Y:S02]  /*30a0*/  HFMA2 R19, -RZ, RZ, 0, 0 ;  /* 0x00000000ff137431 */ /* 0x000fe400000001ff */
[----:B------:R-:W-:-:S04]  /*30b0*/  IMAD.MOV.U32 R18, RZ, RZ, R20 ;  /* 0x000000ffff127224 */ /* 0x000fc800078e0014 */
[----:B0-----:R-:W-:Y:S05]  /*30c0*/  RET.REL.NODEC R18 `(_Z15SoftmaxWarpImplI22BroadcastScaleMaskLoadIffbLm4EiE11DirectStoreIffEfLi2ELi6ELi32ELi1ELb0EL9Algorithm0EEvT_T0_ll) ;  /* 0xffffffcc12cc7950 */ /* 0x001fea0003c3ffff */
.L_x_8605:
        /* <DEDUP_REMOVED lines=11> */
.L_x_37503:


//--------------------- .text._Z15SoftmaxWarpImplI22BroadcastScaleMaskLoadIffbLm4EiE11DirectStoreIffEfLi2ELi4ELi32ELi1ELb1EL9Algorithm0EEvT_T0_ll --------------------------
	.section	.text._Z15SoftmaxWarpImplI22BroadcastScaleMaskLoadIffbLm4EiE11DirectStoreIffEfLi2ELi4ELi32ELi1ELb1EL9Algorithm0EEvT_T0_ll,"ax",@progbits
	.align	128
        .global         _Z15SoftmaxWarpImplI22BroadcastScaleMaskLoadIffbLm4EiE11DirectStoreIffEfLi2ELi4ELi32ELi1ELb1EL9Algorithm0EEvT_T0_ll
        .type           _Z15SoftmaxWarpImplI22BroadcastScaleMaskLoadIffbLm4EiE11DirectStoreIffEfLi2ELi4ELi32ELi1ELb1EL9Algorithm0EEvT_T0_ll,@function
        .size           _Z15SoftmaxWarpImplI22BroadcastScaleMaskLoadIffbLm4EiE11DirectStoreIffEfLi2ELi4ELi32ELi1ELb1EL9Algorithm0EEvT_T0_ll,(.L_x_37504 - _Z15SoftmaxWarpImplI22BroadcastScaleMaskLoadIffbLm4EiE11DirectStoreIffEfLi2ELi4ELi32ELi1ELb1EL9Algorithm0EEvT_T0_ll)
        .other          _Z15SoftmaxWarpImplI22BroadcastScaleMaskLoadIffbLm4EiE11DirectStoreIffEfLi2ELi4ELi32ELi1ELb1EL9Algorithm0EEvT_T0_ll,@"STO_CUDA_ENTRY STV_DEFAULT"
_Z15SoftmaxWarpImplI22BroadcastScaleMaskLoadIffbLm4EiE11DirectStoreIffEfLi2ELi4ELi32ELi1ELb1EL9Algorithm0EEvT_T0_ll:
.text._Z15SoftmaxWarpImplI22BroadcastScaleMaskLoadIffbLm4EiE11DirectStoreIffEfLi2ELi4ELi32ELi1ELb1EL9Algorithm0EEvT_T0_ll:
        /* <DEDUP_REMOVED lines=10> */
[----:B------:R-:W0:Y:S07]  /*00a0*/  LDCU.128 UR36, c[0x0][0x3d0] ;  /* 0x00007a00ff2477ac */ /* 0x000e2e0008000c00 */
        /* <DEDUP_REMOVED lines=17> */
.L_x_8606:
        /* <DEDUP_REMOVED lines=14> */
[----:B------:R-:W2:Y:S08]  /*02a0*/  LDC.64 R6, c[0x0][0x358] ;  /* 0x0000d600ff067b82 */ /* 0x000eb00000000a00 */
[----:B------:R-:W3:Y:S01]  /*02b0*/  LDC.64 R8, c[0x0][0x410] ;  /* 0x00010400ff087b82 */ /* 0x000ee20000000a00 */
[----:B0-----:R-:W-:-:S04]  /*02c0*/  IMAD.SHL.U32 R17, R17, 0x2, RZ ;  /* 0x0000000211117824 */ /* 0x001fc800078e00ff */
[----:B------:R-:W-:-:S07]  /*02d0*/  VIADD R19, R17, 0x40 ;  /* 0x0000004011137836 */ /* 0x000fce0000000000 */
.L_x_8625:
[----:B0-----:R-:W0:Y:S01]  /*02e0*/  LDC R11, c[0x0][0x3bc] ;  /* 0x0000ef00ff0b7b82 */ /* 0x001e220000000800 */
[-C--:B---3--:R-:W-:Y:S01]  /*02f0*/  ISETP.GE.U32.AND P0, PT, R17, R8.reuse, PT ;  /* 0x000000081100720c */ /* 0x088fe20003f06070 */
[----:B------:R-:W-:Y:S01]  /*0300*/  BSSY.RECONVERGENT B1, `(.L_x_8608) ;  /* 0x0000086000017945 */ /* 0x000fe20003800200 */
[----:B------:R-:W-:Y:S01]  /*0310*/  ISETP.GE.U32.AND P1, PT, R19, R8, PT ;  /* 0x000000081300720c */ /* 0x000fe20003f26070 */
[----:B------:R-:W-:Y:S01]  /*0320*/  IMAD.MOV.U32 R21, RZ, RZ, -0x800000 ;  /* 0xff800000ff157424 */ /* 0x000fe200078e00ff */
[-C--:B------:R-:W-:Y:S01]  /*0330*/  ISETP.GE.AND.EX P0, PT, RZ, R9.reuse, PT, P0 ;  /* 0x00000009ff00720c */ /* 0x080fe20003f06300 */
[----:B------:R-:W-:Y:S01]  /*0340*/  IMAD.MOV.U32 R13, RZ, RZ, -0x800000 ;  /* 0xff800000ff0d7424 */ /* 0x000fe200078e00ff */
[----:B------:R-:W-:Y:S01]  /*0350*/  ISETP.GE.AND.EX P1, PT, RZ, R9, PT, P1 ;  /* 0x00000009ff00720c */ /* 0x000fe20003f26310 */
[----:B------:R-:W3:Y:S01]  /*0360*/  LDC R0, c[0x0][0x3c0] ;  /* 0x0000f000ff007b82 */ /* 0x000ee20000000800 */
[----:B------:R-:W-:-:S09]  /*0370*/  MOV R4, 0xff800000 ;  /* 0xff80000000047802 */ /* 0x000fd20000000f00 */
[----:B------:R-:W-:Y:S05]  /*0380*/  @P0 BRA `(.L_x_8609) ;  /* 0x0000000400f40947 */ /* 0x000fea0003800000 */
[----:B-1----:R-:W-:Y:S01]  /*0390*/  IABS R4, R16 ;  /* 0x0000001000047213 */ /* 0x002fe20000000000 */
[----:B------:R-:W-:Y:S01]  /*03a0*/  IMAD R21, R18, UR48, R17 ;  /* 0x0000003012157c24 */ /* 0x000fe2000f8e0211 */
[----:B------:R-:W1:Y:S01]  /*03b0*/  LDC.64 R22, c[0x0][0x3a8] ;  /* 0x0000ea00ff167b82 */ /* 0x000e620000000a00 */
[----:B--2---:R-:W-:Y:S01]  /*03c0*/  R2UR UR4, R6 ;  /* 0x00000000060472ca */ /* 0x004fe200000e0000 */
[----:B------:R-:W2:Y:S01]  /*03d0*/  I2F.RP R10, R4 ;  /* 0x00000004000a7306 */ /* 0x000ea20000209400 */
[----:B------:R-:W-:Y:S02]  /*03e0*/  R2UR UR5, R7 ;  /* 0x00000000070572ca */ /* 0x000fe400000e0000 */
[----:B------:R-:W-:-:S05]  /*03f0*/  IABS R14, R21 ;  /* 0x00000015000e7213 */ /* 0x000fca0000000000 */
[----:B--2---:R-:W2:Y:S02]  /*0400*/  MUFU.RCP R10, R10 ;  /* 0x0000000a000a7308 */ /* 0x004ea40000001000 */
[----:B--2---:R-:W-:Y:S02]  /*0410*/  IADD3 R2, PT, PT, R10, 0xffffffe, RZ ;  /* 0x0ffffffe0a027810 */ /* 0x004fe40007ffe0ff */
[----:B0-----:R-:W-:-:S04]  /*0420*/  IABS R10, R11 ;  /* 0x0000000b000a7213 */ /* 0x001fc80000000000 */
[----:B------:R0:W2:Y:S02]  /*0430*/  F2I.FTZ.U32.TRUNC.NTZ R3, R2 ;  /* 0x0000000200037305 */ /* 0x0000a4000021f000 */
[----:B0-----:R-:W-:Y:S02]  /*0440*/  IMAD.MOV.U32 R2, RZ, RZ, RZ ;  /* 0x000000ffff027224 */ /* 0x001fe400078e00ff */
[----:B--2---:R-:W-:-:S04]  /*0450*/  IMAD.MOV R13, RZ, RZ, -R3 ;  /* 0x000000ffff0d7224 */ /* 0x004fc800078e0a03 */
[----:B------:R-:W-:-:S04]  /*0460*/  IMAD R13, R13, R4, RZ ;  /* 0x000000040d0d7224 */ /* 0x000fc800078e02ff */
[----:B------:R-:W-:Y:S01]  /*0470*/  IMAD.HI.U32 R3, R3, R13, R2 ;  /* 0x0000000d03037227 */ /* 0x000fe200078e0002 */
[----:B------:R-:W-:Y:S01]  /*0480*/  LOP3.LUT R2, R21, R16, RZ, 0x3c, !PT ;  /* 0x0000001015027212 */ /* 0x000fe200078e3cff */
[----:B------:R-:W0:Y:S03]  /*0490*/  I2F.RP R13, R10 ;  /* 0x0000000a000d7306 */ /* 0x000e260000209400 */
[----:B------:R-:W-:Y:S01]  /*04a0*/  ISETP.GE.AND P3, PT, R2, RZ, PT ;  /* 0x000000ff0200720c */ /* 0x000fe20003f66270 */
        /* <DEDUP_REMOVED lines=10> */
[----:B------:R0:W2:Y:S02]  /*0550*/  F2I.FTZ.U32.TRUNC.NTZ R3, R2 ;  /* 0x0000000200037305 */ /* 0x0000a4000021f000 */
[----:B0-----:R-:W-:-:S09]  /*0560*/  HFMA2 R2, -RZ, RZ, 0, 0 ;  /* 0x00000000ff027431 */ /* 0x001fd200000001ff */
[----:B------:R-:W-:-:S04]  /*0570*/  @P2 VIADD R12, R12, 0x1 ;  /* 0x000000010c0c2836 */ /* 0x000fc80000000000 */
[----:B------:R-:W-:Y:S02]  /*0580*/  IMAD.MOV.U32 R4, RZ, RZ, R12 ;  /* 0x000000ffff047224 */ /* 0x000fe400078e000c */
[----:B--2---:R-:W-:-:S03]  /*0590*/  IMAD.MOV R13, RZ, RZ, -R3 ;  /* 0x000000ffff0d7224 */ /* 0x004fc600078e0a03 */
[----:B------:R-:W-:Y:S01]  /*05a0*/  @!P3 IADD3 R4, PT, PT, -R4, RZ, RZ ;  /* 0x000000ff0404b210 */ /* 0x000fe20007ffe1ff */
[----:B------:R-:W-:Y:S01]  /*05b0*/  IMAD R13, R13, R10, RZ ;  /* 0x0000000a0d0d7224 */ /* 0x000fe200078e02ff */
[----:B------:R-:W-:-:S03]  /*05c0*/  @!P4 LOP3.LUT R4, RZ, R16, RZ, 0x33, !PT ;  /* 0x00000010ff04c212 */ /* 0x000fc600078e33ff */
[----:B------:R-:W-:-:S04]  /*05d0*/  IMAD.HI.U32 R2, R3, R13, R2 ;  /* 0x0000000d03027227 */ /* 0x000fc800078e0002 */
[----:B------:R-:W-:-:S04]  /*05e0*/  IMAD.MOV R14, RZ, RZ, -R4 ;  /* 0x000000ffff0e7224 */ /* 0x000fc800078e0a04 */
[----:B------:R-:W-:-:S05]  /*05f0*/  IMAD R14, R16, R14, R21 ;  /* 0x0000000e100e7224 */ /* 0x000fca00078e0215 */
        /* <DEDUP_REMOVED lines=16> */
[----:B------:R-:W0:Y:S05]  /*0700*/  F2I.FTZ.U32.TRUNC.NTZ R3, R15 ;  /* 0x0000000f00037305 */ /* 0x000e2a000021f000 */
        /* <DEDUP_REMOVED lines=11> */
[----:B------:R-:W-:Y:S02]  /*07c0*/  MOV R13, R14 ;  /* 0x0000000e000d7202 */ /* 0x000fe40000000f00 */
[----:B------:R-:W-:-:S03]  /*07d0*/  LOP3.LUT R14, R25, R0, RZ, 0x3c, !PT ;  /* 0x00000000190e7212 */ /* 0x000fc600078e3cff */
[----:B------:R-:W-:Y:S01]  /*07e0*/  IMAD.HI.U32 R24, R2, R13, RZ ;  /* 0x0000000d02187227 */ /* 0x000fe200078e00ff */
[----:B------:R-:W-:Y:S02]  /*07f0*/  ISETP.GE.AND P4, PT, R14, RZ, PT ;  /* 0x000000ff0e00720c */ /* 0x000fe40003f86270 */
[----:B------:R-:W0:Y:S01]  /*0800*/  LDC.64 R14, c[0x0][0x3a0] ;  /* 0x0000e800ff0e7b82 */ /* 0x000e220000000a00 */
[----:B------:R-:W-:-:S04]  /*0810*/  IMAD.MOV R2, RZ, RZ, -R24 ;  /* 0x000000ffff027224 */ /* 0x000fc800078e0a18 */
[----:B------:R-:W-:-:S03]  /*0820*/  IMAD R13, R12, R2, R13 ;  /* 0x000000020c0d7224 */ /* 0x000fc600078e020d */
[----:B------:R-:W2:Y:S02]  /*0830*/  LDC.64 R2, c[0x0][0x390] ;  /* 0x0000e400ff027b82 */ /* 0x000ea40000000a00 */
        /* <DEDUP_REMOVED lines=9> */
[----:B------:R-:W-:Y:S02]  /*08d0*/  @!P3 LOP3.LUT R24, RZ, R0, RZ, 0x33, !PT ;  /* 0x00000000ff18b212 */ /* 0x000fe400078e33ff */
[----:B------:R-:W-:Y:S02]  /*08e0*/  ISETP.NE.AND.EX P2, PT, R3, RZ, PT, P2 ;  /* 0x000000ff0300720c */ /* 0x000fe40003f45320 */
[----:B0-----:R-:W-:Y:S02]  /*08f0*/  ISETP.NE.U32.AND P4, PT, R14, 0x1, PT ;  /* 0x000000010e00780c */ /* 0x001fe40003f85070 */
[----:B------:R-:W-:Y:S02]  /*0900*/  SEL R4, R4, RZ, P2 ;  /* 0x000000ff04047207 */ /* 0x000fe40001000000 */
[----:B---3--:R-:W-:Y:S02]  /*0910*/  ISETP.NE.U32.AND P3, PT, R12, 0x1, PT ;  /* 0x000000010c00780c */ /* 0x008fe40003f65070 */
[----:B------:R-:W-:-:S02]  /*0920*/  IADD3 R2, PT, PT, -R24, RZ, RZ ;  /* 0x000000ff18027210 */ /* 0x000fc40007ffe1ff */
[----:B------:R-:W-:Y:S01]  /*0930*/  ISETP.NE.AND.EX P3, PT, R13, RZ, PT, P3 ;  /* 0x000000ff0d00720c */ /* 0x000fe20003f65330 */
[----:B------:R-:W-:Y:S01]  /*0940*/  IMAD R13, R4, UR36, RZ ;  /* 0x00000024040d7c24 */ /* 0x000fe2000f8e02ff */
[----:B-1----:R-:W-:Y:S01]  /*0950*/  ISETP.NE.U32.AND P2, PT, R22, 0x1, PT ;  /* 0x000000011600780c */ /* 0x002fe20003f45070 */
[----:B------:R-:W-:Y:S01]  /*0960*/  IMAD R25, R0, R2, R25 ;  /* 0x0000000200197224 */ /* 0x000fe200078e0219 */
[----:B------:R-:W-:Y:S01]  /*0970*/  ISETP.NE.AND.EX P4, PT, R15, RZ, PT, P4 ;  /* 0x000000ff0f00720c */ /* 0x000fe20003f85340 */
        /* <DEDUP_REMOVED lines=30> */
.L_x_8609:
[----:B------:R-:W-:Y:S05]  /*0b60*/  BSYNC.RECONVERGENT B1 ;  /* 0x0000000000017941 */ /* 0x000fea0003800200 */
.L_x_8608:
[----:B------:R-:W-:Y:S01]  /*0b70*/  BSSY.RECONVERGENT B1, `(.L_x_8610) ;  /* 0x0000081000017945 */ /* 0x000fe20003800200 */
[----:B------:R-:W-:Y:S01]  /*0b80*/  IMAD.MOV.U32 R10, RZ, RZ, -0x800000 ;  /* 0xff800000ff0a7424 */ /* 0x000fe200078e00ff */
[----:B------:R-:W-:Y:S02]  /*0b90*/  MOV R22, 0xff800000 ;  /* 0xff80000000167802 */ /* 0x000fe40000000f00 */
[----:B------:R-:W-:Y:S05]  /*0ba0*/  @P1 BRA `(.L_x_8611) ;  /* 0x0000000400f41947 */ /* 0x000fea0003800000 */
[----:B-1----:R-:W-:Y:S01]  /*0bb0*/  IABS R10, R16 ;  /* 0x00000010000a7213 */ /* 0x002fe20000000000 */
[----:B------:R-:W-:Y:S01]  /*0bc0*/  IMAD R25, R18, UR48, R19 ;  /* 0x0000003012197c24 */ /* 0x000fe2000f8e0213 */
[----:B---3--:R-:W-:Y:S02]  /*0bd0*/  ISETP.NE.AND P4, PT, R0, RZ, PT ;  /* 0x000000ff0000720c */ /* 0x008fe40003f85270 */
[----:B------:R-:W1:Y:S01]  /*0be0*/  I2F.RP R12, R10 ;  /* 0x0000000a000c7306 */ /* 0x000e620000209400 */
[----:B--2---:R-:W-:Y:S02]  /*0bf0*/  R2UR UR4, R6 ;  /* 0x00000000060472ca */ /* 0x004fe400000e0000 */
[----:B------:R-:W-:Y:S02]  /*0c00*/  IABS R22, R25 ;  /* 0x0000001900167213 */ /* 0x000fe40000000000 */
[----:B------:R-:W-:-:S03]  /*0c10*/  R2UR UR5, R7 ;  /* 0x00000000070572ca */ /* 0x000fc600000e0000 */
[----:B-1----:R-:W1:Y:S02]  /*0c20*/  MUFU.RCP R12, R12 ;  /* 0x0000000c000c7308 */ /* 0x002e640000001000 */
[----:B-1----:R-:W-:-:S06]  /*0c30*/  VIADD R2, R12, 0xffffffe ;  /* 0x0ffffffe0c027836 */ /* 0x002fcc0000000000 */
[----:B------:R1:W2:Y:S02]  /*0c40*/  F2I.FTZ.U32.TRUNC.NTZ R3, R2 ;  /* 0x0000000200037305 */ /* 0x0002a4000021f000 */
[----:B-1----:R-:W-:Y:S02]  /*0c50*/  HFMA2 R2, -RZ, RZ, 0, 0 ;  /* 0x00000000ff027431 */ /* 0x002fe400000001ff */
[----:B--2---:R-:W-:-:S04]  /*0c60*/  IMAD.MOV R15, RZ, RZ, -R3 ;  /* 0x000000ffff0f7224 */ /* 0x004fc800078e0a03 */
[----:B------:R-:W-:-:S04]  /*0c70*/  IMAD R15, R15, R10, RZ ;  /* 0x0000000a0f0f7224 */ /* 0x000fc800078e02ff */
[----:B------:R-:W-:Y:S01]  /*0c80*/  IMAD.HI.U32 R14, R3, R15, R2 ;  /* 0x0000000f030e7227 */ /* 0x000fe200078e0002 */
[----:B0-----:R-:W-:-:S03]  /*0c90*/  IABS R15, R11 ;  /* 0x0000000b000f7213 */ /* 0x001fc60000000000 */
[----:B------:R-:W-:-:S04]  /*0ca0*/  IMAD.MOV.U32 R3, RZ, RZ, R22 ;  /* 0x000000ffff037224 */ /* 0x000fc800078e0016 */
        /* <DEDUP_REMOVED lines=14> */
[----:B------:R0:W1:Y:S08]  /*0d90*/  F2I.FTZ.U32.TRUNC.NTZ R3, R2 ;  /* 0x0000000200037305 */ /* 0x000070000021f000 */
[----:B------:R-:W-:-:S04]  /*0da0*/  @P1 VIADD R12, R12, 0x1 ;  /* 0x000000010c0c1836 */ /* 0x000fc80000000000 */
        /* <DEDUP_REMOVED lines=29> */
[----:B0-----:R-:W-:-:S03]  /*0f80*/  IMAD.MOV R15, RZ, RZ, -R3 ;  /* 0x000000ffff0f7224 */ /* 0x001fc600078e0a03 */
[----:B------:R-:W-:-:S05]  /*0f90*/  IADD3 R27, PT, PT, -R24, RZ, RZ ;  /* 0x000000ff181b7210 */ /* 0x000fca0007ffe1ff */
[----:B------:R-:W-:Y:S02]  /*0fa0*/  IMAD R27, R11, R27, R22 ;  /* 0x0000001b0b1b7224 */ /* 0x000fe400078e0216 */
[----:B------:R-:W-:Y:S01]  /*0fb0*/  IMAD R11, R15, R10, RZ ;  /* 0x0000000a0f0b7224 */ /* 0x000fe200078e02ff */
[----:B------:R-:W0:Y:S02]  /*0fc0*/  LDC.64 R22, c[0x0][0x3a8] ;  /* 0x0000ea00ff167b82 */ /* 0x000e240000000a00 */
[----:B------:R-:W-:Y:S01]  /*0fd0*/  IABS R14, R27 ;  /* 0x0000001b000e7213 */ /* 0x000fe20000000000 */
[----:B------:R-:W-:-:S03]  /*0fe0*/  IMAD.HI.U32 R2, R3, R11, R2 ;  /* 0x0000000b03027227 */ /* 0x000fc600078e0002 */
[----:B------:R-:W-:Y:S02]  /*0ff0*/  MOV R11, R14 ;  /* 0x0000000e000b7202 */ /* 0x000fe40000000f00 */
        /* <DEDUP_REMOVED lines=8> */
[----:B------:R-:W-:Y:S01]  /*1080*/  @!P1 IADD3 R11, PT, PT, R11, -R10, RZ ;  /* 0x8000000a0b0b9210 */ /* 0x000fe20007ffe0ff */
[----:B------:R-:W-:-:S03]  /*1090*/  @!P1 VIADD R26, R26, 0x1 ;  /* 0x000000011a1a9836 */ /* 0x000fc60000000000 */
[----:B------:R-:W-:Y:S02]  /*10a0*/  ISETP.GE.U32.AND P3, PT, R11, R10, PT ;  /* 0x0000000a0b00720c */ /* 0x000fe40003f66070 */
[----:B------:R-:W3:Y:S01]  /*10b0*/  LDC.64 R10, c[0x0][0x398] ;  /* 0x0000e600ff0a7b82 */ /* 0x000ee20000000a00 */
[----:B--2---:R-:W-:-:S10]  /*10c0*/  ISETP.NE.U32.AND P1, PT, R2, 0x1, PT ;  /* 0x000000010200780c */ /* 0x004fd40003f25070 */
[----:B------:R-:W-:Y:S02]  /*10d0*/  @P3 IADD3 R26, PT, PT, R26, 0x1, RZ ;  /* 0x000000011a1a3810 */ /* 0x000fe40007ffe0ff */
[----:B-1----:R-:W-:-:S03]  /*10e0*/  ISETP.NE.U32.AND P3, PT, R14, 0x1, PT ;  /* 0x000000010e00780c */ /* 0x002fc60003f65070 */
[----:B------:R-:W-:Y:S01]  /*10f0*/  @!P2 IMAD.MOV R26, RZ, RZ, -R26 ;  /* 0x000000ffff1aa224 */ /* 0x000fe200078e0a1a */
[----:B------:R-:W-:Y:S02]  /*1100*/  @!P4 LOP3.LUT R26, RZ, R0, RZ, 0x33, !PT ;  /* 0x00000000ff1ac212 */ /* 0x000fe400078e33ff */
[----:B------:R-:W-:Y:S02]  /*1110*/  ISETP.NE.AND.EX P4, PT, R3, RZ, PT, P1 ;  /* 0x000000ff0300720c */ /* 0x000fe40003f85310 */
[----:B------:R-:W-:Y:S02]  /*1120*/  IADD3 R2, PT, PT, -R26, RZ, RZ ;  /* 0x000000ff1a027210 */ /* 0x000fe40007ffe1ff */
[----:B------:R-:W-:Y:S02]  /*1130*/  SEL R12, R12, RZ, P4 ;  /* 0x000000ff0c0c7207 */ /* 0x000fe40002000000 */
[----:B---3--:R-:W-:Y:S01]  /*1140*/  ISETP.NE.U32.AND P2, PT, R10, 0x1, PT ;  /* 0x000000010a00780c */ /* 0x008fe20003f45070 */
[----:B------:R-:W-:Y:S01]  /*1150*/  IMAD R0, R0, R2, R27 ;  /* 0x0000000200007224 */ /* 0x000fe200078e021b */
[----:B------:R-:W-:Y:S01]  /*1160*/  ISETP.NE.AND.EX P3, PT, R15, RZ, PT, P3 ;  /* 0x000000ff0f00720c */ /* 0x000fe20003f65330 */
[----:B------:R-:W1:Y:S01]  /*1170*/  LDC.64 R2, c[0x0][0x388] ;  /* 0x0000e200ff027b82 */ /* 0x000e620000000a00 */
[----:B------:R-:W-:Y:S01]  /*1180*/  ISETP.NE.AND.EX P1, PT, R11, RZ, PT, P2 ;  /* 0x000000ff0b00720c */ /* 0x000fe20003f25320 */
[----:B------:R-:W-:Y:S01]  /*1190*/  IMAD R11, R12, UR36, RZ ;  /* 0x000000240c0b7c24 */ /* 0x000fe2000f8e02ff */
[----:B0-----:R-:W-:-:S02]  /*11a0*/  ISETP.NE.U32.AND P2, PT, R22, 0x1, PT ;  /* 0x000000011600780c */ /* 0x001fc40003f45070 */
        /* <DEDUP_REMOVED lines=29> */
.L_x_8611:
[----:B------:R-:W-:Y:S05]  /*1380*/  BSYNC.RECONVERGENT B1 ;  /* 0x0000000000017941 */ /* 0x000fea0003800200 */
.L_x_8610:
[----:B------:R-:W-:-:S03]  /*1390*/  UMOV UR4, 0xffffffff ;  /* 0xffffffff00047882 */ /* 0x000fc60000000000 */
[----:B------:R-:W-:Y:S05]  /*13a0*/  BRA.DIV UR4, `(.L_x_8612) ;  /* 0x0000000a04a07947 */ /* 0x000fea000b800000 */
[----:B------:R-:W4:Y:S01]  /*13b0*/  SHFL.BFLY PT, R14, R13, 0x10, 0x1f ;  /* 0x0e001f000d0e7f89 */ /* 0x000f2200000e0000 */
[----:B0-----:R-:W-:Y:S02]  /*13c0*/  HFMA2 R11, -RZ, RZ, 0.96630859375, -0.0022525787353515625 ;  /* 0x3bbb989dff0b7431 */ /* 0x001fe400000001ff */
[----:B------:R-:W-:Y:S01]  /*13d0*/  IMAD.MOV.U32 R12, RZ, RZ, 0x437c0000 ;  /* 0x437c0000ff0c7424 */ /* 0x000fe200078e00ff */
[----:B----4-:R-:W-:-:S05]  /*13e0*/  FMNMX R13, R14, R13, !PT ;  /* 0x0000000d0e0d7209 */ /* 0x010fca0007800000 */
[----:B------:R-:W3:Y:S02]  /*13f0*/  SHFL.BFLY PT, R14, R13, 0x8, 0x1f ;  /* 0x0d001f000d0e7f89 */ /* 0x000ee400000e0000 */
[----:B---3--:R-:W-:-:S05]  /*1400*/  FMNMX R0, R13, R14, !PT ;  /* 0x0000000e0d007209 */ /* 0x008fca0007800000 */
        /* <DEDUP_REMOVED lines=16> */
[-C--:B------:R-:W-:Y:S01]  /*1510*/  FFMA.RM R3, R3, R12.reuse, 12582913 ;  /* 0x4b40000103037423 */ /* 0x080fe2000000400c */
[----:B------:R-:W-:Y:S01]  /*1520*/  FFMA.RM R12, R15, R12, 12582913 ;  /* 0x4b4000010f0c7423 */ /* 0x000fe2000000400c */
[----:B------:R-:W-:Y:S01]  /*1530*/  FADD R13, R0, -12583039 ;  /* 0xcb40007f000d7421 */ /* 0x000fe20000000000 */
[----:B------:R-:W-:Y:S01]  /*1540*/  FADD R21, R2, -12583039 ;  /* 0xcb40007f02157421 */ /* 0x000fe20000000000 */
[C---:B------:R-:W-:Y:S01]  /*1550*/  FADD R11, R3.reuse, -12583039 ;  /* 0xcb40007f030b7421 */ /* 0x040fe20000000000 */
[----:B------:R-:W-:Y:S01]  /*1560*/  FADD R15, R12, -12583039 ;  /* 0xcb40007f0c0f7421 */ /* 0x000fe20000000000 */
[----:B------:R-:W-:Y:S01]  /*1570*/  FFMA R13, R14, 1.4426950216293334961, -R13 ;  /* 0x3fb8aa3b0e0d7823 */ /* 0x000fe2000000080d */
[----:B------:R-:W-:Y:S01]  /*1580*/  FFMA R21, R4, 1.4426950216293334961, -R21 ;  /* 0x3fb8aa3b04157823 */ /* 0x000fe20000000815 */
[----:B------:R-:W-:Y:S01]  /*1590*/  FFMA R11, R22, 1.4426950216293334961, -R11 ;  /* 0x3fb8aa3b160b7823 */ /* 0x000fe2000000080b */
[----:B------:R-:W-:Y:S01]  /*15a0*/  FFMA R15, R10, 1.4426950216293334961, -R15 ;  /* 0x3fb8aa3b0a0f7823 */ /* 0x000fe2000000080f */
[----:B------:R-:W-:Y:S01]  /*15b0*/  FFMA R13, R14, 1.925963033500011079e-08, R13 ;  /* 0x32a570600e0d7823 */ /* 0x000fe2000000000d */
[----:B------:R-:W-:Y:S01]  /*15c0*/  FFMA R21, R4, 1.925963033500011079e-08, R21 ;  /* 0x32a5706004157823 */ /* 0x000fe20000000015 */
[----:B------:R-:W-:Y:S01]  /*15d0*/  FFMA R11, R22, 1.925963033500011079e-08, R11 ;  /* 0x32a57060160b7823 */ /* 0x000fe2000000000b */
[----:B------:R-:W-:Y:S01]  /*15e0*/  FFMA R15, R10, 1.925963033500011079e-08, R15 ;  /* 0x32a570600a0f7823 */ /* 0x000fe2000000000f */
[----:B------:R-:W-:Y:S01]  /*15f0*/  SHF.L.U32 R0, R0, 0x17, RZ ;  /* 0x0000001700007819 */ /* 0x000fe200000006ff */
[----:B------:R-:W-:Y:S01]  /*1600*/  IMAD.SHL.U32 R2, R2, 0x800000, RZ ;  /* 0x0080000002027824 */ /* 0x000fe200078e00ff */
[----:B------:R-:W0:Y:S01]  /*1610*/  MUFU.EX2 R13, R13 ;  /* 0x0000000d000d7308 */ /* 0x000e220000000800 */
[----:B------:R-:W-:Y:S01]  /*1620*/  SHF.L.U32 R10, R3, 0x17, RZ ;  /* 0x00000017030a7819 */ /* 0x000fe200000006ff */
[----:B------:R-:W-:-:S06]  /*1630*/  IMAD.SHL.U32 R12, R12, 0x800000, RZ ;  /* 0x008000000c0c7824 */ /* 0x000fcc00078e00ff */
[----:B------:R-:W3:Y:S08]  /*1640*/  MUFU.EX2 R21, R21 ;  /* 0x0000001500157308 */ /* 0x000ef00000000800 */
[----:B------:R-:W4:Y:S01]  /*1650*/  MUFU.EX2 R11, R11 ;  /* 0x0000000b000b7308 */ /* 0x000f220000000800 */
[----:B0-----:R-:W-:-:S04]  /*1660*/  FMUL R4, R0, R13 ;  /* 0x0000000d00047220 */ /* 0x001fc80000400000 */
[----:B------:R-:W-:-:S03]  /*1670*/  FADD R3, RZ, R4 ;  /* 0x00000004ff037221 */ /* 0x000fc60000000000 */
[----:B------:R-:W0:Y:S01]  /*1680*/  MUFU.EX2 R15, R15 ;  /* 0x0000000f000f7308 */ /* 0x000e220000000800 */
[----:B---3--:R-:W-:Y:S01]  /*1690*/  FMUL R0, R2, R21 ;  /* 0x0000001502007220 */ /* 0x008fe20000400000 */
        /* <DEDUP_REMOVED lines=14> */
.L_x_8637:
[----:B0--3--:R-:W-:Y:S01]  /*1780*/  FADD R23, R23, R14 ;  /* 0x0000000e17177221 */ /* 0x009fe20000000000 */
[----:B------:R-:W-:Y:S03]  /*1790*/  BSSY.RECONVERGENT B1, `(.L_x_8613) ;  /* 0x000000d000017945 */ /* 0x000fe60003800200 */
[----:B------:R-:W0:Y:S08]  /*17a0*/  MUFU.RCP R10, R23 ;  /* 0x00000017000a7308 */ /* 0x000e300000001000 */
[----:B------:R-:W3:Y:S01]  /*17b0*/  FCHK P1, R4, R23 ;  /* 0x0000001704007302 */ /* 0x000ee20000020000 */
[----:B0-----:R-:W-:-:S04]  /*17c0*/  FFMA R11, -R23, R10, 1 ;  /* 0x3f800000170b7423 */ /* 0x001fc8000000010a */
[----:B------:R-:W-:-:S04]  /*17d0*/  FFMA R11, R10, R11, R10 ;  /* 0x0000000b0a0b7223 */ /* 0x000fc8000000000a */
[----:B------:R-:W-:-:S04]  /*17e0*/  FFMA R10, R4, R11, RZ ;  /* 0x0000000b040a7223 */ /* 0x000fc800000000ff */
[----:B------:R-:W-:-:S04]  /*17f0*/  FFMA R12, -R23, R10, R4 ;  /* 0x0000000a170c7223 */ /* 0x000fc80000000104 */
[----:B------:R-:W-:Y:S01]  /*1800*/  FFMA R10, R11, R12, R10 ;  /* 0x0000000c0b0a7223 */ /* 0x000fe2000000000a */
[----:B---3--:R-:W-:Y:S06]  /*1810*/  @!P1 BRA `(.L_x_8614) ;  /* 0x0000000000109947 */ /* 0x008fec0003800000 */
[----:B------:R-:W-:Y:S02]  /*1820*/  MOV R13, R23 ;  /* 0x00000017000d7202 */ /* 0x000fe40000000f00 */
[----:B------:R-:W-:-:S07]  /*1830*/  MOV R21, 0x1850 ;  /* 0x0000185000157802 */ /* 0x000fce0000000f00 */
[----:B-12---:R-:W-:Y:S05]  /*1840*/  CALL.REL.NOINC `($__internal_127_$__cuda_sm3x_div_rn_noftz_f32_slowpath) ;  /* 0x0000000c00247944 */ /* 0x006fea0003c00000 */
[----:B------:R-:W-:-:S07]  /*1850*/  IMAD.MOV.U32 R10, RZ, RZ, R4 ;  /* 0x000000ffff0a7224 */ /* 0x000fce00078e0004 */
.L_x_8614:
[----:B------:R-:W-:Y:S05]  /*1860*/  BSYNC.RECONVERGENT B1 ;  /* 0x0000000000017941 */ /* 0x000fea0003800200 */
.L_x_8613:
[----:B------:R-:W0:Y:S01]  /*1870*/  MUFU.RCP R4, R23 ;  /* 0x0000001700047308 */ /* 0x000e220000001000 */
[----:B------:R-:W-:Y:S07]  /*1880*/  BSSY.RECONVERGENT B1, `(.L_x_8615) ;  /* 0x000000d000017945 */ /* 0x000fee0003800200 */
[----:B------:R-:W3:Y:S01]  /*1890*/  FCHK P1, R0, R23 ;  /* 0x0000001700007302 */ /* 0x000ee20000020000 */
[----:B0-----:R-:W-:-:S04]  /*18a0*/  FFMA R11, -R23, R4, 1 ;  /* 0x3f800000170b7423 */ /* 0x001fc80000000104 */
        /* <DEDUP_REMOVED lines=8> */
[----:B-12---:R-:W-:Y:S05]  /*1930*/  CALL.REL.NOINC `($__internal_127_$__cuda_sm3x_div_rn_noftz_f32_slowpath) ;  /* 0x0000000800e87944 */ /* 0x006fea0003c00000 */
[----:B------:R-:W-:-:S07]  /*1940*/  MOV R11, R4 ;  /* 0x00000004000b7202 */ /* 0x000fce0000000f00 */
.L_x_8616:
[----:B------:R-:W-:Y:S05]  /*1950*/  BSYNC.RECONVERGENT B1 ;  /* 0x0000000000017941 */ /* 0x000fea0003800200 */
.L_x_8615:
        /* <DEDUP_REMOVED lines=12> */
[----:B-12---:R-:W-:Y:S05]  /*1a20*/  CALL.REL.NOINC `($__internal_127_$__cuda_sm3x_div_rn_noftz_f32_slowpath) ;  /* 0x0000000800ac7944 */ /* 0x006fea0003c00000 */
[----:B------:R-:W-:-:S07]  /*1a30*/  IMAD.MOV.U32 R12, RZ, RZ, R4 ;  /* 0x000000ffff0c7224 */ /* 0x000fce00078e0004 */
.L_x_8618:
[----:B------:R-:W-:Y:S05]  /*1a40*/  BSYNC.RECONVERGENT B1 ;  /* 0x0000000000017941 */ /* 0x000fea0003800200 */
.L_x_8617:
        /* <DEDUP_REMOVED lines=14> */
.L_x_8620:
[----:B------:R-:W-:Y:S05]  /*1b30*/  BSYNC.RECONVERGENT B1 ;  /* 0x0000000000017941 */ /* 0x000fea0003800200 */
.L_x_8619:
[----:B------:R-:W-:Y:S01]  /*1b40*/  ISETP.GE.U32.AND P1, PT, R19, UR40, PT ;  /* 0x0000002813007c0c */ /* 0x000fe2000bf26070 */
[----:B------:R-:W-:Y:S03]  /*1b50*/  BSSY.RECONVERGENT B1, `(.L_x_8621) ;  /* 0x0000013000017945 */ /* 0x000fe60003800200 */
[----:B------:R-:W-:Y:S01]  /*1b60*/  ISETP.GE.AND.EX P1, PT, RZ, UR41, PT, P1 ;  /* 0x00000029ff007c0c */ /* 0x000fe2000bf26310 */
[----:B------:R-:W-:-:S12]  /*1b70*/  @P0 BRA `(.L_x_8622) ;  /* 0x0000000000400947 */ /* 0x000fd80003800000 */
[----:B------:R-:W-:Y:S02]  /*1b80*/  HFMA2 R3, -RZ, RZ, 0, 0 ;  /* 0x00000000ff037431 */ /* 0x000fe400000001ff */
[----:B------:R-:W-:Y:S01]  /*1b90*/  IMAD R15, R20, UR42, RZ ;  /* 0x0000002a140f7c24 */ /* 0x000fe2000f8e02ff */
[----:B--2---:R-:W-:Y:S01]  /*1ba0*/  R2UR UR4, R6 ;  /* 0x00000000060472ca */ /* 0x004fe200000e0000 */
        /* <DEDUP_REMOVED lines=13> */
.L_x_8622:
[----:B------:R-:W-:Y:S05]  /*1c80*/  BSYNC.RECONVERGENT B1 ;  /* 0x0000000000017941 */ /* 0x000fea0003800200 */
.L_x_8621:
[----:B------:R-:W-:Y:S04]  /*1c90*/  BSSY.RECONVERGENT B1, `(.L_x_8623) ;  /* 0x0000012000017945 */ /* 0x000fe80003800200 */
[----:B------:R-:W-:Y:S05]  /*1ca0*/  @P1 BRA `(.L_x_8624) ;  /* 0x0000000000401947 */ /* 0x000fea0003800000 */
[----:B0-----:R-:W-:Y:S01]  /*1cb0*/  MOV R2, R19 ;  /* 0x0000001300027202 */ /* 0x001fe20000000f00 */
[----:B------:R-:W-:Y:S01]  /*1cc0*/  IMAD R11, R20, UR42, RZ ;  /* 0x0000002a140b7c24 */ /* 0x000fe2000f8e02ff */
[----:B--2---:R-:W-:Y:S01]  /*1cd0*/  R2UR UR4, R6 ;  /* 0x00000000060472ca */ /* 0x004fe200000e0000 */
        /* <DEDUP_REMOVED lines=13> */
.L_x_8624:
[----:B------:R-:W-:Y:S05]  /*1db0*/  BSYNC.RECONVERGENT B1 ;  /* 0x0000000000017941 */ /* 0x000fea0003800200 */
.L_x_8623:
[----:B------:R-:W-:-:S04]  /*1dc0*/  IADD3 R18, P0, PT, R5, R18, RZ ;  /* 0x0000001205127210 */ /* 0x000fc80007f1e0ff */
[----:B------:R-:W-:Y:S02]  /*1dd0*/  LEA.HI.X.SX32 R20, R5, R20, 0x1, P0 ;  /* 0x0000001405147211 */ /* 0x000fe400000f0eff */
[----:B------:R-:W-:-:S04]  /*1de0*/  ISETP.GE.U32.AND P0, PT, R18, UR46, PT ;  /* 0x0000002e12007c0c */ /* 0x000fc8000bf06070 */
[----:B------:R-:W-:-:S13]  /*1df0*/  ISETP.GE.AND.EX P0, PT, R20, UR47, PT, P0 ;  /* 0x0000002f14007c0c */ /* 0x000fda000bf06300 */
[----:B------:R-:W-:Y:S05]  /*1e00*/  @!P0 BRA `(.L_x_8625) ;  /* 0xffffffe400348947 */ /* 0x000fea000383ffff */
[----:B------:R-:W-:Y:S05]  /*1e10*/  BSYNC B0 ;  /* 0x0000000000007941 */ /* 0x000fea0003800000 */
.L_x_8607:
[----:B------:R-:W-:Y:S05]  /*1e20*/  EXIT ;  /* 0x000000000000794d */ /* 0x000fea0003800000 */
.L_x_8612:
[----:B0-----:R-:W-:Y:S01]  /*1e30*/  HFMA2 R11, -RZ, RZ, 0, 1.847743988037109375e-06 ;  /* 0x0000001fff0b7431 */ /* 0x001fe200000001ff */
[----:B------:R-:W-:Y:S01]  /*1e40*/  BSSY B1, `(.L_x_8626) ;  /* 0x0000006000017945 */ /* 0x000fe20003800000 */
[----:B------:R-:W-:Y:S02]  /*1e50*/  IMAD.MOV.U32 R12, RZ, RZ, 0x10 ;  /* 0x00000010ff0c7424 */ /* 0x000fe400078e00ff */
[----:B------:R-:W-:-:S07]  /*1e60*/  IMAD.MOV.U32 R15, RZ, RZ, -0x1 ;  /* 0xffffffffff0f7424 */ /* 0x000fce00078e00ff */
[----:B-123--:R-:W-:Y:S05]  /*1e70*/  WARPSYNC.COLLECTIVE R15, `(.L_x_8627) ;  /* 0x000000000f087348 */ /* 0x00efea0003c00000 */
[----:B------:R0:W4:Y:S02]  /*1e80*/  SHFL.BFLY P6, R14, R13, R12, R11 ;  /* 0x0c00000c0d0e7389 */ /* 0x00012400000c000b */
[----:B01234-:R-:W-:Y:S05]  /*1e90*/  ENDCOLLECTIVE ;  /* 0x000000000000791b */ /* 0x01ffea0003800000 */
.L_x_8627:
[----:B------:R-:W-:Y:S05]  /*1ea0*/  BSYNC B1 ;  /* 0x0000000000017941 */ /* 0x000fea0003800000 */
.L_x_8626:
[----:B------:R-:W-:Y:S01]  /*1eb0*/  FMNMX R13, R14, R13, !PT ;  /* 0x0000000d0e0d7209 */ /* 0x000fe20007800000 */
[----:B------:R-:W-:Y:S01]  /*1ec0*/  IMAD.MOV.U32 R11, RZ, RZ, 0x1f ;  /* 0x0000001fff0b7424 */ /* 0x000fe200078e00ff */
[----:B------:R-:W-:Y:S02]  /*1ed0*/  MOV R12, 0x8 ;  /* 0x00000008000c7802 */ /* 0x000fe40000000f00 */
[----:B------:R-:W-:-:S07]  /*1ee0*/  MOV R15, 0xffffffff ;  /* 0xffffffff000f7802 */ /* 0x000fce0000000f00 */
[----:B------:R-:W-:Y:S05]  /*1ef0*/  WARPSYNC.COLLECTIVE R15, `(.L_x_8628) ;  /* 0x000000000f087348 */ /* 0x000fea0003c00000 */
[----:B------:R0:W1:Y:S02]  /*1f00*/  SHFL.BFLY P6, R14, R13, R12, R11 ;  /* 0x0c00000c0d0e7389 */ /* 0x00006400000c000b */
[----:B01----:R-:W-:Y:S05]  /*1f10*/  ENDCOLLECTIVE ;  /* 0x000000000000791b */ /* 0x003fea0003800000 */
.L_x_8628:
[----:B------:R-:W-:Y:S01]  /*1f20*/  HFMA2 R12, -RZ, RZ, 0, 2.384185791015625e-07 ;  /* 0x00000004ff0c7431 */ /* 0x000fe200000001ff */
[----:B------:R-:W-:-:S05]  /*1f30*/  FMNMX R0, R13, R14, !PT ;  /* 0x0000000e0d007209 */ /* 0x000fca0007800000 */
[----:B------:R-:W-:-:S07]  /*1f40*/  IMAD.MOV.U32 R13, RZ, RZ, R0 ;  /* 0x000000ffff0d7224 */ /* 0x000fce00078e0000 */
[----:B------:R-:W-:Y:S05]  /*1f50*/  WARPSYNC.COLLECTIVE R15, `(.L_x_8629) ;  /* 0x000000000f087348 */ /* 0x000fea0003c00000 */
[----:B------:R0:W1:Y:S02]  /*1f60*/  SHFL.BFLY P6, R14, R13, R12, R11 ;  /* 0x0c00000c0d0e7389 */ /* 0x00006400000c000b */
[----:B01----:R-:W-:Y:S05]  /*1f70*/  ENDCOLLECTIVE ;  /* 0x000000000000791b */ /* 0x003fea0003800000 */
.L_x_8629:
[----:B------:R-:W-:Y:S02]  /*1f80*/  MOV R12, 0x2 ;  /* 0x00000002000c7802 */ /* 0x000fe40000000f00 */
[----:B------:R-:W-:-:S05]  /*1f90*/  FMNMX R2, R0, R14, !PT ;  /* 0x0000000e00027209 */ /* 0x000fca0007800000 */
[----:B------:R-:W-:-:S07]  /*1fa0*/  IMAD.MOV.U32 R13, RZ, RZ, R2 ;  /* 0x000000ffff0d7224 */ /* 0x000fce00078e0002 */
[----:B------:R-:W-:Y:S05]  /*1fb0*/  WARPSYNC.COLLECTIVE R15, `(.L_x_8630) ;  /* 0x000000000f087348 */ /* 0x000fea0003c00000 */
[----:B------:R0:W1:Y:S02]  /*1fc0*/  SHFL.BFLY P6, R14, R13, R12, R11 ;  /* 0x0c00000c0d0e7389 */ /* 0x00006400000c000b */
[----:B01----:R-:W-:Y:S05]  /*1fd0*/  ENDCOLLECTIVE ;  /* 0x000000000000791b */ /* 0x003fea0003800000 */
.L_x_8630:
[----:B------:R-:W-:Y:S01]  /*1fe0*/  HFMA2 R12, -RZ, RZ, 0, 5.9604644775390625e-08 ;  /* 0x00000001ff0c7431 */ /* 0x000fe200000001ff */
[----:B------:R-:W-:Y:S02]  /*1ff0*/  FMNMX R3, R2, R14, !PT ;  /* 0x0000000e02037209 */ /* 0x000fe40007800000 */
[----:B------:R-:W-:-:S03]  /*2000*/  MOV R2, 0x437c0000 ;  /* 0x437c000000027802 */ /* 0x000fc60000000f00 */
[----:B------:R-:W-:-:S07]  /*2010*/  IMAD.MOV.U32 R13, RZ, RZ, R3 ;  /* 0x000000ffff0d7224 */ /* 0x000fce00078e0003 */
[----:B------:R-:W-:Y:S05]  /*2020*/  WARPSYNC.COLLECTIVE R15, `(.L_x_8631) ;  /* 0x000000000f087348 */ /* 0x000fea0003c00000 */
[----:B------:R0:W1:Y:S02]  /*2030*/  SHFL.BFLY P6, R14, R13, R12, R11 ;  /* 0x0c00000c0d0e7389 */ /* 0x00006400000c000b */
[----:B01----:R-:W-:Y:S05]  /*2040*/  ENDCOLLECTIVE ;  /* 0x000000000000791b */ /* 0x003fea0003800000 */
.L_x_8631:
[----:B------:R-:W-:Y:S01]  /*2050*/  FMNMX R23, R3, R14, !PT ;  /* 0x0000000e03177209 */ /* 0x000fe20007800000 */
[----:B------:R-:W-:-:S04]  /*2060*/  IMAD.MOV.U32 R3, RZ, RZ, 0x3bbb989d ;  /* 0x3bbb989dff037424 */ /* 0x000fc800078e00ff */
[C---:B------:R-:W-:Y:S01]  /*2070*/  FADD R14, -R23.reuse, R21 ;  /* 0x00000015170e7221 */ /* 0x040fe20000000100 */
[C---:B------:R-:W-:Y:S01]  /*2080*/  FADD R24, -R23.reuse, R4 ;  /* 0x0000000417187221 */ /* 0x040fe20000000100 */
[C---:B------:R-:W-:Y:S01]  /*2090*/  FADD R4, -R23.reuse, R22 ;  /* 0x0000001617047221 */ /* 0x040fe20000000100 */
[----:B------:R-:W-:Y:S01]  /*20a0*/  FADD R10, -R23, R10 ;  /* 0x0000000a170a7221 */ /* 0x000fe20000000100 */
[-C--:B------:R-:W-:Y:S01]  /*20b0*/  FFMA.SAT R21, R14, R3.reuse, 0.5 ;  /* 0x3f0000000e157423 */ /* 0x080fe20000002003 */
[-C--:B------:R-:W-:Y:S02]  /*20c0*/  FFMA.SAT R15, R24, R3.reuse, 0.5 ;  /* 0x3f000000180f7423 */ /* 0x080fe40000002003 */
[-C--:B------:R-:W-:Y:S01]  /*20d0*/  FFMA.SAT R23, R10, R3.reuse, 0.5 ;  /* 0x3f0000000a177423 */ /* 0x080fe20000002003 */
[----:B------:R-:W-:Y:S01]  /*20e0*/  FFMA.RM R0, R21, R2, 12582913 ;  /* 0x4b40000115007423 */ /* 0x000fe20000004002 */
[----:B------:R-:W-:-:S03]  /*20f0*/  FFMA.SAT R21, R4, R3, 0.5 ;  /* 0x3f00000004157423 */ /* 0x000fc60000002003 */
[C---:B------:R-:W-:Y:S01]  /*2100*/  FADD R11, R0.reuse, -12583039 ;  /* 0xcb40007f000b7421 */ /* 0x040fe20000000000 */
[-C--:B------:R-:W-:Y:S01]  /*2110*/  FFMA.RM R3, R21, R2.reuse, 12582913 ;  /* 0x4b40000115037423 */ /* 0x080fe20000004002 */
[----:B------:R-:W-:Y:S02]  /*2120*/  IMAD.SHL.U32 R0, R0, 0x800000, RZ ;  /* 0x0080000000007824 */ /* 0x000fe400078e00ff */
[C---:B------:R-:W-:Y:S01]  /*2130*/  FFMA R13, R14.reuse, 1.4426950216293334961, -R11 ;  /* 0x3fb8aa3b0e0d7823 */ /* 0x040fe2000000080b */
[-C--:B------:R-:W-:Y:S01]  /*2140*/  FFMA.RM R11, R15, R2.reuse, 12582913 ;  /* 0x4b4000010f0b7423 */ /* 0x080fe20000004002 */
[----:B------:R-:W-:Y:S01]  /*2150*/  FFMA.RM R2, R23, R2, 12582913 ;  /* 0x4b40000117027423 */ /* 0x000fe20000004002 */
[----:B------:R-:W-:Y:S01]  /*2160*/  FADD R21, R3, -12583039 ;  /* 0xcb40007f03157421 */ /* 0x000fe20000000000 */
[----:B------:R-:W-:Y:S01]  /*2170*/  FFMA R13, R14, 1.925963033500011079e-08, R13 ;  /* 0x32a570600e0d7823 */ /* 0x000fe2000000000d */
[C---:B------:R-:W-:Y:S01]  /*2180*/  FADD R15, R11.reuse, -12583039 ;  /* 0xcb40007f0b0f7421 */ /* 0x040fe20000000000 */
[----:B------:R-:W-:Y:S01]  /*2190*/  FADD R23, R2, -12583039 ;  /* 0xcb40007f02177421 */ /* 0x000fe20000000000 */
[----:B------:R-:W-:Y:S01]  /*21a0*/  FFMA R21, R4, 1.4426950216293334961, -R21 ;  /* 0x3fb8aa3b04157823 */ /* 0x000fe20000000815 */
[----:B------:R-:W-:Y:S01]  /*21b0*/  SHF.L.U32 R11, R11, 0x17, RZ ;  /* 0x000000170b0b7819 */ /* 0x000fe200000006ff */
[----:B------:R-:W-:Y:S01]  /*21c0*/  FFMA R15, R24, 1.4426950216293334961, -R15 ;  /* 0x3fb8aa3b180f7823 */ /* 0x000fe2000000080f */
[----:B------:R-:W0:Y:S01]  /*21d0*/  MUFU.EX2 R13, R13 ;  /* 0x0000000d000d7308 */ /* 0x000e220000000800 */
[----:B------:R-:W-:Y:S01]  /*21e0*/  FFMA R21, R4, 1.925963033500011079e-08, R21 ;  /* 0x32a5706004157823 */ /* 0x000fe20000000015 */
[----:B------:R-:W-:Y:S01]  /*21f0*/  FFMA R23, R10, 1.4426950216293334961, -R23 ;  /* 0x3fb8aa3b0a177823 */ /* 0x000fe20000000817 */
[----:B------:R-:W-:-:S03]  /*2200*/  FFMA R15, R24, 1.925963033500011079e-08, R15 ;  /* 0x32a57060180f7823 */ /* 0x000fc6000000000f */
[----:B------:R-:W-:Y:S01]  /*2210*/  FFMA R23, R10, 1.925963033500011079e-08, R23 ;  /* 0x32a570600a177823 */ /* 0x000fe20000000017 */
[----:B------:R-:W-:Y:S01]  /*2220*/  IMAD.SHL.U32 R10, R3, 0x800000, RZ ;  /* 0x00800000030a7824 */ /* 0x000fe200078e00ff */
[----:B------:R1:W2:Y:S08]  /*2230*/  MUFU.EX2 R12, R15 ;  /* 0x0000000f000c7308 */ /* 0x0002b00000000800 */
[----:B------:R-:W3:Y:S01]  /*2240*/  MUFU.EX2 R21, R21 ;  /* 0x0000001500157308 */ /* 0x000ee20000000800 */
[----:B0-----:R-:W-:Y:S01]  /*2250*/  FMUL R4, R0, R13 ;  /* 0x0000000d00047220 */ /* 0x001fe20000400000 */
[----:B-1----:R-:W-:-:S03]  /*2260*/  IMAD.MOV.U32 R15, RZ, RZ, -0x1 ;  /* 0xffffffffff0f7424 */ /* 0x002fc600078e00ff */
[----:B------:R-:W-:-:S03]  /*2270*/  FADD R3, RZ, R4 ;  /* 0x00000004ff037221 */ /* 0x000fc60000000000 */
[----:B------:R-:W0:Y:S01]  /*2280*/  MUFU.EX2 R23, R23 ;  /* 0x0000001700177308 */ /* 0x000e220000000800 */
[----:B--2---:R-:W-:Y:S01]  /*2290*/  FMUL R0, R11, R12 ;  /* 0x0000000c0b007220 */ /* 0x004fe20000400000 */
[----:B------:R-:W-:-:S03]  /*22a0*/  SHF.L.U32 R12, R2, 0x17, RZ ;  /* 0x00000017020c7819 */ /* 0x000fc600000006ff */
[----:B------:R-:W-:Y:S01]  /*22b0*/  FADD R11, R3, R0 ;  /* 0x00000000030b7221 */ /* 0x000fe20000000000 */
[----:B---3--:R-:W-:-:S04]  /*22c0*/  FMUL R2, R10, R21 ;  /* 0x000000150a027220 */ /* 0x008fc80000400000 */
[----:B------:R-:W-:Y:S01]  /*22d0*/  FADD R10, R11, R2 ;  /* 0x000000020b0a7221 */ /* 0x000fe20000000000 */
[----:B------:R-:W-:Y:S02]  /*22e0*/  HFMA2 R11, -RZ, RZ, 0, 1.847743988037109375e-06 ;  /* 0x0000001fff0b7431 */ /* 0x000fe400000001ff */
[----:B0-----:R-:W-:Y:S01]  /*22f0*/  FMUL R3, R12, R23 ;  /* 0x000000170c037220 */ /* 0x001fe20000400000 */
[----:B------:R-:W-:-:S03]  /*2300*/  IMAD.MOV.U32 R12, RZ, RZ, 0x10 ;  /* 0x00000010ff0c7424 */ /* 0x000fc600078e00ff */
[----:B------:R-:W-:-:S07]  /*2310*/  FADD R13, R10, R3 ;  /* 0x000000030a0d7221 */ /* 0x000fce0000000000 */
[----:B------:R-:W-:Y:S05]  /*2320*/  WARPSYNC.COLLECTIVE R15, `(.L_x_8632) ;  /* 0x000000000f087348 */ /* 0x000fea0003c00000 */
[----:B------:R0:W1:Y:S02]  /*2330*/  SHFL.BFLY P6, R14, R13, R12, R11 ;  /* 0x0c00000c0d0e7389 */ /* 0x00006400000c000b */
[----:B01----:R-:W-:Y:S05]  /*2340*/  ENDCOLLECTIVE ;  /* 0x000000000000791b */ /* 0x003fea0003800000 */
.L_x_8632:
[----:B------:R-:W-:Y:S02]  /*2350*/  IMAD.MOV.U32 R12, RZ, RZ, 0x8 ;  /* 0x00000008ff0c7424 */ /* 0x000fe400078e00ff */
[----:B------:R-:W-:-:S05]  /*2360*/  FADD R10, R13, R14 ;  /* 0x0000000e0d0a7221 */ /* 0x000fca0000000000 */
[----:B------:R-:W-:-:S07]  /*2370*/  MOV R13, R10 ;  /* 0x0000000a000d7202 */ /* 0x000fce0000000f00 */
[----:B------:R-:W-:Y:S05]  /*2380*/  WARPSYNC.COLLECTIVE R15, `(.L_x_8633) ;  /* 0x000000000f087348 */ /* 0x000fea0003c00000 */
[----:B------:R0:W1:Y:S02]  /*2390*/  SHFL.BFLY P6, R14, R13, R12, R11 ;  /* 0x0c00000c0d0e7389 */ /* 0x00006400000c000b */
[----:B01----:R-:W-:Y:S05]  /*23a0*/  ENDCOLLECTIVE ;  /* 0x000000000000791b */ /* 0x003fea0003800000 */
.L_x_8633:
[----:B------:R-:W-:Y:S02]  /*23b0*/  IMAD.MOV.U32 R12, RZ, RZ, 0x4 ;  /* 0x00000004ff0c7424 */ /* 0x000fe400078e00ff */
[----:B------:R-:W-:-:S05]  /*23c0*/  FADD R21, R10, R14 ;  /* 0x0000000e0a157221 */ /* 0x000fca0000000000 */
[----:B------:R-:W-:-:S07]  /*23d0*/  MOV R13, R21 ;  /* 0x00000015000d7202 */ /* 0x000fce0000000f00 */
[----:B------:R-:W-:Y:S05]  /*23e0*/  WARPSYNC.COLLECTIVE R15, `(.L_x_8634) ;  /* 0x000000000f087348 */ /* 0x000fea0003c00000 */
[----:B------:R0:W1:Y:S02]  /*23f0*/  SHFL.BFLY P6, R14, R13, R12, R11 ;  /* 0x0c00000c0d0e7389 */ /* 0x00006400000c000b */
[----:B01----:R-:W-:Y:S05]  /*2400*/  ENDCOLLECTIVE ;  /* 0x000000000000791b */ /* 0x003fea0003800000 */
.L_x_8634:
[----:B------:R-:W-:Y:S02]  /*2410*/  IMAD.MOV.U32 R12, RZ, RZ, 0x2 ;  /* 0x00000002ff0c7424 */ /* 0x000fe400078e00ff */
[----:B------:R-:W-:-:S05]  /*2420*/  FADD R22, R21, R14 ;  /* 0x0000000e15167221 */ /* 0x000fca0000000000 */
[----:B------:R-:W-:-:S07]  /*2430*/  MOV R13, R22 ;  /* 0x00000016000d7202 */ /* 0x000fce0000000f00 */
[----:B------:R-:W-:Y:S05]  /*2440*/  WARPSYNC.COLLECTIVE R15, `(.L_x_8635) ;  /* 0x000000000f087348 */ /* 0x000fea0003c00000 */
[----:B------:R0:W1:Y:S02]  /*2450*/  SHFL.BFLY P6, R14, R13, R12, R11 ;  /* 0x0c00000c0d0e7389 */ /* 0x00006400000c000b */
[----:B01----:R-:W-:Y:S05]  /*2460*/  ENDCOLLECTIVE ;  /* 0x000000000000791b */ /* 0x003fea0003800000 */
.L_x_8635:
[----:B------:R-:W-:Y:S02]  /*2470*/  IMAD.MOV.U32 R12, RZ, RZ, 0x1 ;  /* 0x00000001ff0c7424 */ /* 0x000fe400078e00ff */
[----:B------:R-:W-:-:S05]  /*2480*/  FADD R23, R22, R14 ;  /* 0x0000000e16177221 */ /* 0x000fca0000000000 */
[----:B------:R-:W-:-:S07]  /*2490*/  MOV R13, R23 ;  /* 0x00000017000d7202 */ /* 0x000fce0000000f00 */
[----:B------:R-:W-:Y:S05]  /*24a0*/  WARPSYNC.COLLECTIVE R15, `(.L_x_8636) ;  /* 0x000000000f087348 */ /* 0x000fea0003c00000 */
[----:B------:R0:W1:Y:S02]  /*24b0*/  SHFL.BFLY P6, R14, R13, R12, R11 ;  /* 0x0c00000c0d0e7389 */ /* 0x00006400000c000b */
[----:B01----:R-:W-:Y:S05]  /*24c0*/  ENDCOLLECTIVE ;  /* 0x000000000000791b */ /* 0x003fea0003800000 */
.L_x_8636:
[----:B------:R-:W-:Y:S05]  /*24d0*/  BRA `(.L_x_8637) ;  /* 0xfffffff000a87947 */ /* 0x000fea000383ffff */
        .weak           $__internal_127_$__cuda_sm3x_div_rn_noftz_f32_slowpath
        .type           $__internal_127_$__cuda_sm3x_div_rn_noftz_f32_slowpath,@function
        .size           $__internal_127_$__cuda_sm3x_div_rn_noftz_f32_slowpath,(.L_x_37504 - $__internal_127_$__cuda_sm3x_div_rn_noftz_f32_slowpath)
$__internal_127_$__cuda_sm3x_div_rn_noftz_f32_slowpath:
        /* <DEDUP_REMOVED lines=34> */
.L_x_8639:
        /* <DEDUP_REMOVED lines=51> */
.L_x_8646:
[----:B------:R-:W-:-:S04]  /*2a30*/  LOP3.LUT R4, R4, 0x80000000, RZ, 0xc0, !PT ;  /* 0x8000000004047812 */ /* 0x000fc800078ec0ff */
[----:B------:R-:W-:Y:S01]  /*2a40*/  LOP3.LUT R4, R4, 0x7f800000, RZ, 0xfc, !PT ;  /* 0x7f80000004047812 */ /* 0x000fe200078efcff */
[----:B------:R-:W-:Y:S06]  /*2a50*/  BRA `(.L_x_8647) ;  /* 0x0000000000047947 */ /* 0x000fec0003800000 */
.L_x_8645:
[----:B------:R-:W-:-:S07]  /*2a60*/  LEA R4, R27, R4, 0x17 ;  /* 0x000000041b047211 */ /* 0x000fce00078eb8ff */
.L_x_8647:
[----:B------:R-:W-:Y:S05]  /*2a70*/  BSYNC.RECONVERGENT B3 ;  /* 0x0000000000037941 */ /* 0x000fea0003800200 */
.L_x_8644:
[----:B------:R-:W-:Y:S05]  /*2a80*/  BRA `(.L_x_8648) ;  /* 0x0000000000207947 */ /* 0x000fea0003800000 */
.L_x_8643:
[----:B------:R-:W-:-:S04]  /*2a90*/  LOP3.LUT R4, R13, 0x80000000, R4, 0x48, !PT ;  /* 0x800000000d047812 */ /* 0x000fc800078e4804 */
[----:B------:R-:W-:Y:S01]  /*2aa0*/  LOP3.LUT R4, R4, 0x7f800000, RZ, 0xfc, !PT ;  /* 0x7f80000004047812 */ /* 0x000fe200078efcff */
[----:B------:R-:W-:Y:S06]  /*2ab0*/  BRA `(.L_x_8648) ;  /* 0x0000000000147947 */ /* 0x000fec0003800000 */
.L_x_8642:
[----:B------:R-:W-:Y:S01]  /*2ac0*/  LOP3.LUT R4, R13, 0x80000000, R4, 0x48, !PT ;  /* 0x800000000d047812 */ /* 0x000fe200078e4804 */
[----:B------:R-:W-:Y:S06]  /*2ad0*/  BRA `(.L_x_8648) ;  /* 0x00000000000c7947 */ /* 0x000fec0003800000 */
.L_x_8641:
[----:B------:R-:W0:Y:S01]  /*2ae0*/  MUFU.RSQ R4, -QNAN ;  /* 0xffc0000000047908 */ /* 0x000e220000001400 */
[----:B------:R-:W-:Y:S05]  /*2af0*/  BRA `(.L_x_8648) ;  /* 0x0000000000047947 */ /* 0x000fea0003800000 */
.L_x_8640:
[----:B------:R-:W-:-:S07]  /*2b00*/  FADD.FTZ R4, R4, R13 ;  /* 0x0000000d04047221 */ /* 0x000fce0000010000 */
.L_x_8648:
[----:B------:R-:W-:Y:S05]  /*2b10*/  BSYNC.RECONVERGENT B2 ;  /* 0x0000000000027941 */ /* 0x000fea0003800200 */
.L_x_8638:
[----:B------:R-:W-:Y:S02]  /*2b20*/  HFMA2 R15, -RZ, RZ, 0, 0 ;  /* 0x00000000ff0f7431 */ /* 0x000fe400000001ff */
[----:B------:R-:W-:-:S04]  /*2b30*/  IMAD.MOV.U32 R14, RZ, RZ, R21 ;  /* 0x000000ffff0e7224 */ /* 0x000fc800078e0015 */
[----:B0-----:R-:W-:Y:S05]  /*2b40*/  RET.REL.NODEC R14 `(_Z15SoftmaxWarpImplI22BroadcastScaleMaskLoadIffbLm4EiE11DirectStoreIffEfLi2ELi4ELi32ELi1ELb1EL9Algorithm0EEvT_T0_ll) ;  /* 0xffffffd40e2c7950 */ /* 0x001fea0003c3ffff */
.L_x_8649:
        /* <DEDUP_REMOVED lines=11> */
.L_x_37504:


//--------------------- .text._Z15SoftmaxWarpImplI22BroadcastScaleMaskLoadIffbLm4EiE11DirectStoreIffEfLi2ELi4ELi32ELi1ELb0EL9Algorithm0EEvT_T0_ll --------------------------
	.section	.text._Z15SoftmaxWarpImplI22BroadcastScaleMaskLoadIffbLm4EiE11DirectStoreIffEfLi2ELi4ELi32ELi1ELb0EL9Algorithm0EEvT_T0_ll,"ax",@progbits
	.align	128
        .global         _Z15SoftmaxWarpImplI22BroadcastScaleMaskLoadIffbLm4EiE11DirectStoreIffEfLi2ELi4ELi32ELi1ELb0EL9Algorithm0EEvT_T0_ll
        .type           _Z15SoftmaxWarpImplI22BroadcastScaleMaskLoadIffbLm4EiE11DirectStoreIffEfLi2ELi4ELi32ELi1ELb0EL9Algorithm0EEvT_T0_ll,@function
        .size           _Z15SoftmaxWarpImplI22BroadcastScaleMaskLoadIffbLm4EiE11DirectStoreIffEfLi2ELi4ELi32ELi1ELb0EL9Algorithm0EEvT_T0_ll,(.L_x_37505 - _Z15SoftmaxWarpImplI22BroadcastScaleMaskLoadIffbLm4EiE11DirectStoreIffEfLi2ELi4ELi32ELi1ELb0EL9Algorithm0EEvT_T0_ll)
        .other          _Z15SoftmaxWarpImplI22BroadcastScaleMaskLoadIffbLm4EiE11DirectStoreIffEfLi2ELi4ELi32ELi1ELb0EL9Algorithm0EEvT_T0_ll,@"STO_CUDA_ENTRY STV_DEFAULT"
_Z15SoftmaxWarpImplI22BroadcastScaleMaskLoadIffbLm4EiE11DirectStoreIffEfLi2ELi4ELi32ELi1ELb0EL9Algorithm0EEvT_T0_ll:
.text._Z15SoftmaxWarpImplI22BroadcastScaleMaskLoadIffbLm4EiE11DirectStoreIffEfLi2ELi4ELi32ELi1ELb0EL9Algorithm0EEvT_T0_ll:
[----:B------:R-:W0:Y:S01]  /*0000*/  LDC R1, c[0x0][0x37c] ;  /* 0x0000df00ff017b82 */ /* 0x000e220000000800 */
[----:B------:R-:W1:Y:S01]  /*0010*/  LDCU.64 UR4, c[0x0][0x410] ;  /* 0x00008200ff0477ac */ /* 0x000e620008000a00 */
[----:B------:R-:W2:Y:S01]  /*0020*/  LDCU UR46, c[0x0][0x3e8] ;  /* 0x00007d00ff2e77ac */ /* 0x000ea20008000800 */
[----:B------:R-:W3:Y:S01]  /*0030*/  LDCU.64 UR44, c[0x0][0x3f8] ;  /* 0x00007f00ff2c77ac */ /* 0x000ee20008000a00 */
[----:B------:R-:W4:Y:S01]  /*0040*/  LDCU.128 UR40, c[0x0][0x3d0] ;  /* 0x00007a00ff2877ac */ /* 0x000f220008000c00 */
[----:B------:R-:W0:Y:S01]  /*0050*/  LDCU.128 UR36, c[0x0][0x400] ;  /* 0x00008000ff2477ac */ /* 0x000e220008000c00 */
[----:B-1----:R-:W-:-:S04]  /*0060*/  UISETP.GE.U32.AND UP0, UPT, UR4, 0x81, UPT ;  /* 0x000000810400788c */ /* 0x002fc8000bf06070 */
[----:B------:R-:W-:-:S09]  /*0070*/  UISETP.GE.AND.EX UP0, UPT, UR5, URZ, UPT, UP0 ;  /* 0x000000ff0500728c */ /* 0x000fd2000bf06300 */
[----:B--234-:R-:W-:Y:S05]  /*0080*/  BRA.U !UP0, `(.L_x_8650) ;  /* 0x0000000108407547 */ /* 0x01cfea000b800000 */
[----:B------:R-:W-:Y:S01]  /*0090*/  MOV R0, 0x1378 ;  /* 0x0000137800007802 */ /* 0x000fe20000000f00 */
[----:B------:R-:W1:Y:S01]  /*00a0*/  LDCU.64 UR4, c[0x4][0x1360] ;  /* 0x01026c00ff0477ac */ /* 0x000e620008000a00 */
[----:B------:R-:W-:Y:S02]  /*00b0*/  HFMA2 R13, -RZ, RZ, 0, 0 ;  /* 0x00000000ff0d7431 */ /* 0x000fe400000001ff */
[----:B------:R-:W-:Y:S01]  /*00c0*/  IMAD.MOV.U32 R8, RZ, RZ, 0xdb ;  /* 0x000000dbff087424 */ /* 0x000fe200078e00ff */
[----:B------:R2:W3:Y:S01]  /*00d0*/  LDC.64 R2, c[0x4][R0] ;  /* 0x0100000000027b82 */ /* 0x0004e20000000a00 */
[----:B------:R-:W4:Y:S01]  /*00e0*/  LDCU.64 UR6, c[0x4][0x1368] ;  /* 0x01026d00ff0677ac */ /* 0x000f220008000a00 */
[----:B------:R-:W-:Y:S01]  /*00f0*/  IMAD.MOV.U32 R12, RZ, RZ, 0x1 ;  /* 0x00000001ff0c7424 */ /* 0x000fe200078e00ff */
[----:B------:R-:W5:Y:S01]  /*0100*/  LDCU.64 UR8, c[0x4][0xe58] ;  /* 0x0101cb00ff0877ac */ /* 0x000f620008000a00 */
[----:B-1----:R-:W-:Y:S02]  /*0110*/  IMAD.U32 R4, RZ, RZ, UR4 ;  /* 0x00000004ff047e24 */ /* 0x002fe4000f8e00ff */
[----:B------:R-:W-:Y:S01]  /*0120*/  IMAD.U32 R5, RZ, RZ, UR5 ;  /* 0x00000005ff057e24 */ /* 0x000fe2000f8e00ff */
[----:B----4-:R-:W-:Y:S01]  /*0130*/  MOV R6, UR6 ;  /* 0x0000000600067c02 */ /* 0x010fe20008000f00 */
[----:B------:R-:W-:-:S02]  /*0140*/  IMAD.U32 R7, RZ, RZ, UR7 ;  /* 0x00000007ff077e24 */ /* 0x000fc4000f8e00ff */
[----:B-----5:R-:W-:Y:S01]  /*0150*/  IMAD.U32 R10, RZ, RZ, UR8 ;  /* 0x00000008ff0a7e24 */ /* 0x020fe2000f8e00ff */
[----:B--2---:R-:W-:-:S07]  /*0160*/  MOV R11, UR9 ;  /* 0x00000009000b7c02 */ /* 0x004fce0008000f00 */
[----:B------:R-:W-:-:S07]  /*0170*/  LEPC R20, `(.L_x_8650) ;  /* 0x000000001014794e */ /* 0x000fce0000000000 */
[----:B0--3--:R-:W-:Y:S05]  /*0180*/  CALL.ABS.NOINC R2 ;  /* 0x0000000002007343 */ /* 0x009fea0003c00000 */
.L_x_8650:
[----:B------:R-:W1:Y:S01]  /*0190*/  S2R R17, SR_TID.Y ;  /* 0x0000000000117919 */ /* 0x000e620000002200 */
[----:B------:R-:W1:Y:S01]  /*01a0*/  S2UR UR4, SR_CTAID.X ;  /* 0x00000000000479c3 */ /* 0x000e620000002500 */
[----:B------:R-:W2:Y:S07]  /*01b0*/  LDCU.64 UR6, c[0x0][0x408] ;  /* 0x00008100ff0677ac */ /* 0x000eae0008000a00 */
[----:B------:R-:W1:Y:S01]  /*01c0*/  LDC R10, c[0x0][0x364] ;  /* 0x0000d900ff0a7b82 */ /* 0x000e620000000800 */
[----:B------:R-:W3:Y:S01]  /*01d0*/  LDCU UR5, c[0x0][0x370] ;  /* 0x00006e00ff0577ac */ /* 0x000ee20008000800 */
[----:B-1----:R-:W-:-:S02]  /*01e0*/  IMAD R17, R10, UR4, R17 ;  /* 0x000000040a117c24 */ /* 0x002fc4000f8e0211 */
[----:B---3--:R-:W-:-:S03]  /*01f0*/  IMAD R10, R10, UR5, RZ ;  /* 0x000000050a0a7c24 */ /* 0x008fc6000f8e02ff */
[----:B--2---:R-:W-:Y:S02]  /*0200*/  ISETP.GE.U32.AND P0, PT, R17, UR6, PT ;  /* 0x0000000611007c0c */ /* 0x004fe4000bf06070 */
[----:B------:R-:W-:-:S04]  /*0210*/  SHF.R.S32.HI R9, RZ, 0x1f, R17 ;  /* 0x0000001fff097819 */ /* 0x000fc80000011411 */
[----:B------:R-:W-:-:S13]  /*0220*/  ISETP.GE.AND.EX P0, PT, R9, UR7, PT, P0 ;  /* 0x0000000709007c0c */ /* 0x000fda000bf06300 */
[----:B0-----:R-:W-:Y:S05]  /*0230*/  @P0 EXIT ;  /* 0x000000000000094d */ /* 0x001fea0003800000 */
[----:B------:R-:W0:Y:S01]  /*0240*/  S2R R8, SR_TID.X ;  /* 0x0000000000087919 */ /* 0x000e220000002100 */
[----:B------:R-:W1:Y:S01]  /*0250*/  LDC.64 R6, c[0x0][0x358] ;  /* 0x0000d600ff067b82 */ /* 0x000e620000000a00 */
[----:B------:R-:W-:Y:S01]  /*0260*/  BSSY B0, `(.L_x_8651) ;  /* 0x0000171000007945 */ /* 0x000fe20003800000 */
[----:B0-----:R-:W-:-:S07]  /*0270*/  IMAD.SHL.U32 R8, R8, 0x2, RZ ;  /* 0x0000000208087824 */ /* 0x001fce00078e00ff */
.L_x_8661:
[----:B0-2---:R-:W0:Y:S01]  /*0280*/  LDC R13, c[0x0][0x3b8] ;  /* 0x0000ee00ff0d7b82 */ /* 0x005e220000000800 */
[----:B------:R-:W-:Y:S01]  /*0290*/  IMAD R4, R17, UR46, R8 ;  /* 0x0000002e11047c24 */ /* 0x000fe2000f8e0208 */
[C---:B-1----:R-:W-:Y:S02]  /*02a0*/  R2UR UR4, R6.reuse ;  /* 0x00000000060472ca */ /* 0x042fe400000e0000 */
[C---:B------:R-:W-:Y:S02]  /*02b0*/  R2UR UR5, R7.reuse ;  /* 0x00000000070572ca */ /* 0x040fe400000e0000 */
[----:B------:R-:W-:Y:S02]  /*02c0*/  IABS R5, R4 ;  /* 0x0000000400057213 */ /* 0x000fe40000000000 */
[----:B------:R-:W1:Y:S01]  /*02d0*/  LDC R22, c[0x0][0x3bc] ;  /* 0x0000ef00ff167b82 */ /* 0x000e620000000800 */
[----:B------:R-:W-:Y:S02]  /*02e0*/  R2UR UR6, R6 ;  /* 0x00000000060672ca */ /* 0x000fe400000e0000 */
[----:B------:R-:W-:-:S02]  /*02f0*/  R2UR UR7, R7 ;  /* 0x00000000070772ca */ /* 0x000fc400000e0000 */
[-C--:B0-----:R-:W-:Y:S02]  /*0300*/  IABS R2, R13.reuse ;  /* 0x0000000d00027213 */ /* 0x081fe40000000000 */
[----:B------:R-:W-:Y:S02]  /*0310*/  IABS R21, R13 ;  /* 0x0000000d00157213 */ /* 0x000fe40000000000 */
[----:B------:R-:W0:Y:S01]  /*0320*/  I2F.RP R0, R2 ;  /* 0x0000000200007306 */ /* 0x000e220000209400 */
[----:B-1----:R-:W-:-:S07]  /*0330*/  IABS R18, R22 ;  /* 0x0000001600127213 */ /* 0x002fce0000000000 */
[----:B0-----:R-:W0:Y:S02]  /*0340*/  MUFU.RCP R0, R0 ;  /* 0x0000000000007308 */ /* 0x001e240000001000 */
[----:B0-----:R-:W-:Y:S02]  /*0350*/  VIADD R14, R0, 0xffffffe ;  /* 0x0ffffffe000e7836 */ /* 0x001fe40000000000 */
[----:B------:R-:W-:-:S04]  /*0360*/  VIADD R0, R4, 0x40 ;  /* 0x0000004004007836 */ /* 0x000fc80000000000 */
[----:B------:R0:W1:Y:S01]  /*0370*/  F2I.FTZ.U32.TRUNC.NTZ R15, R14 ;  /* 0x0000000e000f7305 */ /* 0x000062000021f000 */
[----:B------:R-:W-:Y:S01]  /*0380*/  IABS R19, R0 ;  /* 0x0000000000137213 */ /* 0x000fe20000000000 */
[----:B0-----:R-:W-:Y:S01]  /*0390*/  IMAD.MOV.U32 R14, RZ, RZ, RZ ;  /* 0x000000ffff0e7224 */ /* 0x001fe200078e00ff */
[----:B-1----:R-:W-:-:S05]  /*03a0*/  IADD3 R3, PT, PT, RZ, -R15, RZ ;  /* 0x8000000fff037210 */ /* 0x002fca0007ffe0ff */
[----:B------:R-:W-:-:S04]  /*03b0*/  IMAD R3, R3, R2, RZ ;  /* 0x0000000203037224 */ /* 0x000fc800078e02ff */
[----:B------:R-:W-:Y:S01]  /*03c0*/  IMAD.HI.U32 R12, R15, R3, R14 ;  /* 0x000000030f0c7227 */ /* 0x000fe200078e000e */
[----:B------:R-:W-:-:S03]  /*03d0*/  IABS R15, R22 ;  /* 0x00000016000f7213 */ /* 0x000fc60000000000 */
[----:B------:R-:W-:Y:S01]  /*03e0*/  IMAD.MOV.U32 R3, RZ, RZ, R5 ;  /* 0x000000ffff037224 */ /* 0x000fe200078e0005 */
[----:B------:R-:W0:Y:S03]  /*03f0*/  I2F.RP R11, R15 ;  /* 0x0000000f000b7306 */ /* 0x000e260000209400 */
[----:B------:R-:W-:-:S04]  /*0400*/  IMAD.HI.U32 R5, R12, R3, RZ ;  /* 0x000000030c057227 */ /* 0x000fc800078e00ff */
[----:B------:R-:W-:Y:S01]  /*0410*/  IMAD.HI.U32 R12, R12, R19, RZ ;  /* 0x000000130c0c7227 */ /* 0x000fe200078e00ff */
[----:B------:R-:W-:-:S05]  /*0420*/  IADD3 R14, PT, PT, -R5, RZ, RZ ;  /* 0x000000ff050e7210 */ /* 0x000fca0007ffe1ff */
[----:B------:R-:W-:Y:S01]  /*0430*/  IMAD R3, R2, R14, R3 ;  /* 0x0000000e02037224 */ /* 0x000fe200078e0203 */
[----:B0-----:R-:W0:Y:S01]  /*0440*/  MUFU.RCP R11, R11 ;  /* 0x0000000b000b7308 */ /* 0x001e220000001000 */
[----:B------:R-:W-:-:S03]  /*0450*/  IMAD.MOV R14, RZ, RZ, -R12 ;  /* 0x000000ffff0e7224 */ /* 0x000fc600078e0a0c */
[----:B------:R-:W-:Y:S01]  /*0460*/  ISETP.GT.U32.AND P2, PT, R2, R3, PT ;  /* 0x000000030200720c */ /* 0x000fe20003f44070 */
[----:B------:R-:W-:-:S05]  /*0470*/  IMAD R14, R21, R14, R19 ;  /* 0x0000000e150e7224 */ /* 0x000fca00078e0213 */
[----:B------:R-:W-:-:S07]  /*0480*/  ISETP.GT.U32.AND P0, PT, R21, R14, PT ;  /* 0x0000000e1500720c */ /* 0x000fce0003f04070 */
[----:B------:R-:W-:Y:S01]  /*0490*/  @!P2 IADD3 R3, PT, PT, R3, -R2, RZ ;  /* 0x800000020303a210 */ /* 0x000fe20007ffe0ff */
[----:B------:R-:W-:-:S03]  /*04a0*/  @!P2 VIADD R5, R5, 0x1 ;  /* 0x000000010505a836 */ /* 0x000fc60000000000 */
[----:B------:R-:W-:Y:S01]  /*04b0*/  ISETP.GE.U32.AND P1, PT, R3, R2, PT ;  /* 0x000000020300720c */ /* 0x000fe20003f26070 */
[----:B0-----:R-:W-:Y:S01]  /*04c0*/  VIADD R3, R11, 0xffffffe ;  /* 0x0ffffffe0b037836 */ /* 0x001fe20000000000 */
[-C--:B------:R-:W-:Y:S01]  /*04d0*/  LOP3.LUT R2, R4, R13.reuse, RZ, 0x3c, !PT ;  /* 0x0000000d04027212 */ /* 0x080fe200078e3cff */
[----:B------:R-:W-:Y:S02]  /*04e0*/  @!P0 IMAD.IADD R14, R14, 0x1, -R21 ;  /* 0x000000010e0e8824 */ /* 0x000fe400078e0a15 */
[----:B------:R-:W-:Y:S01]  /*04f0*/  @!P0 VIADD R12, R12, 0x1 ;  /* 0x000000010c0c8836 */ /* 0x000fe20000000000 */
[----:B------:R-:W-:Y:S01]  /*0500*/  ISETP.GE.AND P3, PT, R2, RZ, PT ;  /* 0x000000ff0200720c */ /* 0x000fe20003f66270 */
[----:B------:R-:W0:Y:S01]  /*0510*/  F2I.FTZ.U32.TRUNC.NTZ R3, R3 ;  /* 0x0000000300037305 */ /* 0x000e22000021f000 */
[----:B------:R-:W-:Y:S02]  /*0520*/  LOP3.LUT R2, RZ, R13, RZ, 0x33, !PT ;  /* 0x0000000dff027212 */ /* 0x000fe400078e33ff */
[----:B------:R-:W-:-:S03]  /*0530*/  ISETP.GE.U32.AND P2, PT, R14, R21, PT ;  /* 0x000000150e00720c */ /* 0x000fc60003f46070 */
[----:B------:R-:W-:Y:S02]  /*0540*/  @P1 IADD3 R5, PT, PT, R5, 0x1, RZ ;  /* 0x0000000105051810 */ /* 0x000fe40007ffe0ff */
[----:B------:R-:W-:-:S03]  /*0550*/  ISETP.NE.AND P1, PT, R13, RZ, PT ;  /* 0x000000ff0d00720c */ /* 0x000fc60003f25270 */
[----:B------:R-:W-:Y:S02]  /*0560*/  IMAD.MOV.U32 R11, RZ, RZ, R5 ;  /* 0x000000ffff0b7224 */ /* 0x000fe400078e0005 */
[----:B------:R-:W1:Y:S01]  /*0570*/  LDC R5, c[0x0][0x3c0] ;  /* 0x0000f000ff057b82 */ /* 0x000e620000000800 */
[----:B0-----:R-:W-:Y:S02]  /*0580*/  IMAD.MOV R14, RZ, RZ, -R3 ;  /* 0x000000ffff0e7224 */ /* 0x001fe400078e0a03 */
[----:B------:R-:W-:Y:S01]  /*0590*/  @!P3 IADD3 R11, PT, PT, -R11, RZ, RZ ;  /* 0x000000ff0b0bb210 */ /* 0x000fe20007ffe1ff */
[----:B------:R-:W-:-:S03]  /*05a0*/  @P2 VIADD R12, R12, 0x1 ;  /* 0x000000010c0c2836 */ /* 0x000fc60000000000 */
[----:B------:R-:W-:Y:S02]  /*05b0*/  SEL R11, R2, R11, !P1 ;  /* 0x0000000b020b7207 */ /* 0x000fe40004800000 */
[----:B------:R-:W-:-:S03]  /*05c0*/  LOP3.LUT R2, R0, R13, RZ, 0x3c, !PT ;  /* 0x0000000d00027212 */ /* 0x000fc600078e3cff */
[----:B------:R-:W-:Y:S01]  /*05d0*/  IMAD.MOV R21, RZ, RZ, -R11 ;  /* 0x000000ffff157224 */ /* 0x000fe200078e0a0b */
[----:B------:R-:W-:Y:S02]  /*05e0*/  ISETP.GE.AND P3, PT, R2, RZ, PT ;  /* 0x000000ff0200720c */ /* 0x000fe40003f66270 */
[----:B------:R-:W-:Y:S01]  /*05f0*/  MOV R2, R14 ;  /* 0x0000000e00027202 */ /* 0x000fe20000000f00 */
[----:B------:R-:W-:-:S04]  /*0600*/  IMAD R21, R13, R21, R4 ;  /* 0x000000150d157224 */ /* 0x000fc800078e0204 */
[----:B------:R-:W-:Y:S02]  /*0610*/  IMAD R19, R2, R15, RZ ;  /* 0x0000000f02137224 */ /* 0x000fe400078e02ff */
[----:B------:R-:W-:Y:S01]  /*0620*/  HFMA2 R2, -RZ, RZ, 0, 0 ;  /* 0x00000000ff027431 */ /* 0x000fe200000001ff */
[----:B------:R-:W-:Y:S02]  /*0630*/  IABS R20, R21 ;  /* 0x0000001500147213 */ /* 0x000fe40000000000 */
[----:B-1----:R-:W-:Y:S01]  /*0640*/  IABS R14, R5 ;  /* 0x00000005000e7213 */ /* 0x002fe20000000000 */
[----:B------:R-:W-:-:S03]  /*0650*/  @!P3 IMAD.MOV R12, RZ, RZ, -R12 ;  /* 0x000000ffff0cb224 */ /* 0x000fc600078e0a0c */
[----:B------:R-:W0:Y:S01]  /*0660*/  I2F.RP R23, R14 ;  /* 0x0000000e00177306 */ /* 0x000e220000209400 */
[----:B------:R-:W-:Y:S01]  /*0670*/  IMAD.HI.U32 R3, R3, R19, R2 ;  /* 0x0000001303037227 */ /* 0x000fe200078e0002 */
[----:B------:R-:W-:-:S04]  /*0680*/  LOP3.LUT R19, RZ, R13, RZ, 0x33, !PT ;  /* 0x0000000dff137212 */ /* 0x000fc800078e33ff */
[----:B------:R-:W-:Y:S01]  /*0690*/  SEL R12, R19, R12, !P1 ;  /* 0x0000000c130c7207 */ /* 0x000fe20004800000 */
[----:B------:R-:W-:-:S03]  /*06a0*/  IMAD.HI.U32 R2, R3, R20, RZ ;  /* 0x0000001403027227 */ /* 0x000fc600078e00ff */
[----:B------:R-:W-:Y:S01]  /*06b0*/  IADD3 R19, PT, PT, -R12, RZ, RZ ;  /* 0x000000ff0c137210 */ /* 0x000fe20007ffe1ff */
[----:B------:R-:W-:Y:S01]  /*06c0*/  IMAD.MOV R16, RZ, RZ, -R2 ;  /* 0x000000ffff107224 */ /* 0x000fe200078e0a02 */
[----:B0-----:R-:W0:Y:S03]  /*06d0*/  MUFU.RCP R23, R23 ;  /* 0x0000001700177308 */ /* 0x001e260000001000 */
[----:B------:R-:W-:Y:S02]  /*06e0*/  IMAD R20, R15, R16, R20 ;  /* 0x000000100f147224 */ /* 0x000fe400078e0214 */
[----:B------:R-:W-:-:S03]  /*06f0*/  IMAD R19, R13, R19, R0 ;  /* 0x000000130d137224 */ /* 0x000fc600078e0200 */
[----:B------:R-:W-:Y:S02]  /*0700*/  ISETP.GT.U32.AND P2, PT, R15, R20, PT ;  /* 0x000000140f00720c */ /* 0x000fe40003f44070 */
[----:B------:R-:W-:-:S05]  /*0710*/  IABS R13, R19 ;  /* 0x00000013000d7213 */ /* 0x000fca0000000000 */
[----:B------:R-:W-:Y:S01]  /*0720*/  IMAD.HI.U32 R16, R3, R13, RZ ;  /* 0x0000000d03107227 */ /* 0x000fe200078e00ff */
[----:B------:R-:W-:-:S03]  /*0730*/  LOP3.LUT R3, R21, R22, RZ, 0x3c, !PT ;  /* 0x0000001615037212 */ /* 0x000fc600078e3cff */
[----:B------:R-:W-:Y:S01]  /*0740*/  IMAD.MOV R24, RZ, RZ, -R16 ;  /* 0x000000ffff187224 */ /* 0x000fe200078e0a10 */
[----:B------:R-:W-:Y:S01]  /*0750*/  ISETP.GE.AND P3, PT, R3, RZ, PT ;  /* 0x000000ff0300720c */ /* 0x000fe20003f66270 */
[----:B------:R-:W-:Y:S01]  /*0760*/  @!P2 IMAD.IADD R20, R20, 0x1, -R15 ;  /* 0x000000011414a824 */ /* 0x000fe200078e0a0f */
[----:B0-----:R-:W-:Y:S01]  /*0770*/  IADD3 R3, PT, PT, R23, 0xffffffe, RZ ;  /* 0x0ffffffe17037810 */ /* 0x001fe20007ffe0ff */
[----:B------:R-:W-:Y:S01]  /*0780*/  @!P2 VIADD R2, R2, 0x1 ;  /* 0x000000010202a836 */ /* 0x000fe20000000000 */
[----:B------:R-:W-:Y:S02]  /*0790*/  LOP3.LUT R23, RZ, R5, RZ, 0x33, !PT ;  /* 0x00000005ff177212 */ /* 0x000fe400078e33ff */
[----:B------:R-:W-:Y:S01]  /*07a0*/  ISETP.GE.U32.AND P1, PT, R20, R15, PT ;  /* 0x0000000f1400720c */ /* 0x000fe20003f26070 */
[----:B------:R-:W-:Y:S01]  /*07b0*/  IMAD R15, R18, R24, R13 ;  /* 0x00000018120f7224 */ /* 0x000fe200078e020d */
[----:B------:R-:W0:Y:S01]  /*07c0*/  F2I.FTZ.U32.TRUNC.NTZ R3, R3 ;  /* 0x0000000300037305 */ /* 0x000e22000021f000 */
[----:B------:R-:W-:-:S03]  /*07d0*/  LOP3.LUT R13, RZ, R22, RZ, 0x33, !PT ;  /* 0x00000016ff0d7212 */ /* 0x000fc600078e33ff */
[----:B------:R-:W-:-:S07]  /*07e0*/  ISETP.GT.U32.AND P0, PT, R18, R15, PT ;  /* 0x0000000f1200720c */ /* 0x000fce0003f04070 */
[----:B------:R-:W-:Y:S01]  /*07f0*/  @P1 VIADD R2, R2, 0x1 ;  /* 0x0000000102021836 */ /* 0x000fe20000000000 */
[----:B------:R-:W-:-:S04]  /*0800*/  ISETP.NE.AND P1, PT, R22, RZ, PT ;  /* 0x000000ff1600720c */ /* 0x000fc80003f25270 */
[----:B------:R-:W-:Y:S01]  /*0810*/  @!P3 IADD3 R2, PT, PT, -R2, RZ, RZ ;  /* 0x000000ff0202b210 */ /* 0x000fe20007ffe1ff */
[----:B------:R-:W-:Y:S02]  /*0820*/  @!P0 IMAD.IADD R15, R15, 0x1, -R18 ;  /* 0x000000010f0f8824 */ /* 0x000fe400078e0a12 */
[----:B------:R-:W-:Y:S01]  /*0830*/  @!P0 VIADD R16, R16, 0x1 ;  /* 0x0000000110108836 */ /* 0x000fe20000000000 */
[----:B------:R-:W-:Y:S02]  /*0840*/  SEL R13, R13, R2, !P1 ;  /* 0x000000020d0d7207 */ /* 0x000fe40004800000 */
[----:B------:R-:W-:Y:S01]  /*0850*/  ISETP.GE.U32.AND P2, PT, R15, R18, PT ;  /* 0x000000120f00720c */ /* 0x000fe20003f46070 */
[----:B0-----:R-:W-:Y:S01]  /*0860*/  IMAD.MOV R15, RZ, RZ, -R3 ;  /* 0x000000ffff0f7224 */ /* 0x001fe200078e0a03 */
[----:B------:R-:W-:Y:S02]  /*0870*/  LOP3.LUT R2, R19, R22, RZ, 0x3c, !PT ;  /* 0x0000001613027212 */ /* 0x000fe400078e3cff */
[----:B------:R-:W-:Y:S01]  /*0880*/  IADD3 R18, PT, PT, -R13, RZ, RZ ;  /* 0x000000ff0d127210 */ /* 0x000fe20007ffe1ff */
[----:B------:R-:W-:Y:S01]  /*0890*/  IMAD R15, R15, R14, RZ ;  /* 0x0000000e0f0f7224 */ /* 0x000fe200078e02ff */
[----:B------:R-:W-:-:S02]  /*08a0*/  ISETP.GE.AND P3, PT, R2, RZ, PT ;  /* 0x000000ff0200720c */ /* 0x000fc40003f66270 */
[----:B------:R-:W-:Y:S01]  /*08b0*/  MOV R2, RZ ;  /* 0x000000ff00027202 */ /* 0x000fe20000000f00 */
[----:B------:R-:W-:-:S04]  /*08c0*/  IMAD R18, R22, R18, R21 ;  /* 0x0000001216127224 */ /* 0x000fc800078e0215 */
[----:B------:R-:W-:Y:S01]  /*08d0*/  @P2 VIADD R16, R16, 0x1 ;  /* 0x0000000110102836 */ /* 0x000fe20000000000 */
[----:B------:R-:W-:Y:S01]  /*08e0*/  IABS R20, R18 ;  /* 0x0000001200147213 */ /* 0x000fe20000000000 */
[----:B------:R-:W-:Y:S01]  /*08f0*/  IMAD.HI.U32 R2, R3, R15, R2 ;  /* 0x0000000f03027227 */ /* 0x000fe200078e0002 */
[----:B------:R-:W-:-:S03]  /*0900*/  LOP3.LUT R15, RZ, R22, RZ, 0x33, !PT ;  /* 0x00000016ff0f7212 */ /* 0x000fc600078e33ff */
[----:B------:R-:W-:Y:S02]  /*0910*/  IMAD.MOV.U32 R3, RZ, RZ, R20 ;  /* 0x000000ffff037224 */ /* 0x000fe400078e0014 */
[----:B------:R-:W-:Y:S02]  /*0920*/  @!P3 IMAD.MOV R16, RZ, RZ, -R16 ;  /* 0x000000ffff10b224 */ /* 0x000fe400078e0a10 */
[----:B------:R-:W-:-:S03]  /*0930*/  IMAD.HI.U32 R20, R2, R3, RZ ;  /* 0x0000000302147227 */ /* 0x000fc600078e00ff */
[----:B------:R-:W-:Y:S02]  /*0940*/  SEL R16, R15, R16, !P1 ;  /* 0x000000100f107207 */ /* 0x000fe40004800000 */
[----:B------:R-:W-:-:S03]  /*0950*/  IADD3 R15, PT, PT, -R20, RZ, RZ ;  /* 0x000000ff140f7210 */ /* 0x000fc60007ffe1ff */
[----:B------:R-:W-:Y:S02]  /*0960*/  IMAD.MOV R21, RZ, RZ, -R16 ;  /* 0x000000ffff157224 */ /* 0x000fe400078e0a10 */
[----:B------:R-:W-:Y:S02]  /*0970*/  IMAD R3, R14, R15, R3 ;  /* 0x0000000f0e037224 */ /* 0x000fe400078e0203 */
[----:B------:R-:W-:Y:S01]  /*0980*/  IMAD R22, R22, R21, R19 ;  /* 0x0000001516167224 */ /* 0x000fe200078e0213 */
[----:B------:R-:W-:Y:S02]  /*0990*/  IABS R19, R5 ;  /* 0x0000000500137213 */ /* 0x000fe40000000000 */
[----:B------:R-:W-:Y:S02]  /*09a0*/  ISETP.GT.U32.AND P1, PT, R14, R3, PT ;  /* 0x000000030e00720c */ /* 0x000fe40003f24070 */
[----:B------:R-:W-:-:S05]  /*09b0*/  IABS R24, R22 ;  /* 0x0000001600187213 */ /* 0x000fca0000000000 */
[----:B------:R-:W-:-:S05]  /*09c0*/  IMAD.HI.U32 R21, R2, R24, RZ ;  /* 0x0000001802157227 */ /* 0x000fca00078e00ff */
[----:B------:R-:W-:Y:S01]  /*09d0*/  IADD3 R2, PT, PT, -R21, RZ, RZ ;  /* 0x000000ff15027210 */ /* 0x000fe20007ffe1ff */
[----:B------:R-:W-:Y:S02]  /*09e0*/  @!P1 IMAD.IADD R3, R3, 0x1, -R14 ;  /* 0x0000000103039824 */ /* 0x000fe400078e0a0e */
[----:B------:R-:W-:Y:S01]  /*09f0*/  @!P1 VIADD R20, R20, 0x1 ;  /* 0x0000000114149836 */ /* 0x000fe20000000000 */
[----:B------:R-:W-:Y:S01]  /*0a00*/  ISETP.NE.AND P1, PT, R5, RZ, PT ;  /* 0x000000ff0500720c */ /* 0x000fe20003f25270 */
[----:B------:R-:W-:Y:S01]  /*0a10*/  IMAD R24, R19, R2, R24 ;  /* 0x0000000213187224 */ /* 0x000fe200078e0218 */
[----:B------:R-:W-:Y:S02]  /*0a20*/  ISETP.GE.U32.AND P0, PT, R3, R14, PT ;  /* 0x0000000e0300720c */ /* 0x000fe40003f06070 */
[----:B------:R-:W0:Y:S01]  /*0a30*/  LDC.64 R14, c[0x0][0x390] ;  /* 0x0000e400ff0e7b82 */ /* 0x000e220000000a00 */
[----:B------:R-:W-:Y:S02]  /*0a40*/  LOP3.LUT R3, R18, R5, RZ, 0x3c, !PT ;  /* 0x0000000512037212 */ /* 0x000fe400078e3cff */
[----:B------:R-:W-:-:S02]  /*0a50*/  ISETP.GT.U32.AND P2, PT, R19, R24, PT ;  /* 0x000000181300720c */ /* 0x000fc40003f44070 */
[----:B------:R-:W-:-:S03]  /*0a60*/  ISETP.GE.AND P3, PT, R3, RZ, PT ;  /* 0x000000ff0300720c */ /* 0x000fc60003f66270 */
[----:B------:R-:W1:Y:S03]  /*0a70*/  LDC.64 R2, c[0x0][0x398] ;  /* 0x0000e600ff027b82 */ /* 0x000e660000000a00 */
[----:B------:R-:W-:-:S05]  /*0a80*/  @P0 VIADD R20, R20, 0x1 ;  /* 0x0000000114140836 */ /* 0x000fca0000000000 */
[----:B------:R-:W-:Y:S01]  /*0a90*/  @!P2 IMAD.IADD R24, R24, 0x1, -R19 ;  /* 0x000000011818a824 */ /* 0x000fe200078e0a13 */
[----:B------:R-:W-:Y:S02]  /*0aa0*/  @!P2 IADD3 R21, PT, PT, R21, 0x1, RZ ;  /* 0x000000011515a810 */ /* 0x000fe40007ffe0ff */
[----:B------:R-:W-:Y:S02]  /*0ab0*/  @!P3 IADD3 R20, PT, PT, -R20, RZ, RZ ;  /* 0x000000ff1414b210 */ /* 0x000fe40007ffe1ff */
[----:B------:R-:W-:Y:S02]  /*0ac0*/  ISETP.GE.U32.AND P3, PT, R24, R19, PT ;  /* 0x000000131800720c */ /* 0x000fe40003f66070 */
[----:B------:R-:W-:Y:S02]  /*0ad0*/  LOP3.LUT R19, R22, R5, RZ, 0x3c, !PT ;  /* 0x0000000516137212 */ /* 0x000fe400078e3cff */
[----:B------:R-:W-:Y:S02]  /*0ae0*/  SEL R20, R23, R20, !P1 ;  /* 0x0000001417147207 */ /* 0x000fe40004800000 */
[----:B0-----:R-:W-:-:S02]  /*0af0*/  ISETP.NE.U32.AND P0, PT, R14, 0x1, PT ;  /* 0x000000010e00780c */ /* 0x001fc40003f05070 */
[----:B------:R-:W-:Y:S01]  /*0b00*/  ISETP.GE.AND P4, PT, R19, RZ, PT ;  /* 0x000000ff1300720c */ /* 0x000fe20003f86270 */
[----:B------:R-:W-:Y:S01]  /*0b10*/  IMAD.MOV R23, RZ, RZ, -R20 ;  /* 0x000000ffff177224 */ /* 0x000fe200078e0a14 */
[----:B------:R-:W-:Y:S02]  /*0b20*/  ISETP.NE.AND.EX P0, PT, R15, RZ, PT, P0 ;  /* 0x000000ff0f00720c */ /* 0x000fe40003f05300 */
[----:B------:R-:W0:Y:S01]  /*0b30*/  LDC.64 R14, c[0x0][0x3a0] ;  /* 0x0000e800ff0e7b82 */ /* 0x000e220000000a00 */
[----:B------:R-:W-:Y:S01]  /*0b40*/  IMAD R23, R5, R23, R18 ;  /* 0x0000001705177224 */ /* 0x000fe200078e0212 */
[----:B-1----:R-:W-:Y:S01]  /*0b50*/  ISETP.NE.U32.AND P2, PT, R2, 0x1, PT ;  /* 0x000000010200780c */ /* 0x002fe20003f45070 */
[----:B------:R-:W-:Y:S01]  /*0b60*/  @P3 VIADD R21, R21, 0x1 ;  /* 0x0000000115153836 */ /* 0x000fe20000000000 */
[----:B------:R-:W-:Y:S02]  /*0b70*/  LOP3.LUT R2, RZ, R5, RZ, 0x33, !PT ;  /* 0x00000005ff027212 */ /* 0x000fe400078e33ff */
[----:B------:R-:W-:-:S02]  /*0b80*/  SEL R11, R11, RZ, P0 ;  /* 0x000000ff0b0b7207 */ /* 0x000fc40000000000 */
[----:B------:R-:W1:Y:S01]  /*0b90*/  LDC.64 R18, c[0x0][0x3a8] ;  /* 0x0000ea00ff127b82 */ /* 0x000e620000000a00 */
[----:B------:R-:W-:Y:S01]  /*0ba0*/  @!P4 IMAD.MOV R21, RZ, RZ, -R21 ;  /* 0x000000ffff15c224 */ /* 0x000fe200078e0a15 */
[----:B------:R-:W-:-:S04]  /*0bb0*/  ISETP.NE.AND.EX P2, PT, R3, RZ, PT, P2 ;  /* 0x000000ff0300720c */ /* 0x000fc80003f45320 */
[----:B------:R-:W-:Y:S02]  /*0bc0*/  SEL R21, R2, R21, !P1 ;  /* 0x0000001502157207 */ /* 0x000fe40004800000 */
[----:B------:R-:W-:Y:S02]  /*0bd0*/  SEL R13, R13, RZ, P2 ;  /* 0x000000ff0d0d7207 */ /* 0x000fe40001000000 */
[----:B------:R-:W-:Y:S02]  /*0be0*/  IADD3 R2, PT, PT, -R21, RZ, RZ ;  /* 0x000000ff15027210 */ /* 0x000fe40007ffe1ff */
[----:B------:R-:W-:-:S03]  /*0bf0*/  SEL R16, R16, RZ, P2 ;  /* 0x000000ff10107207 */ /* 0x000fc60001000000 */
[----:B------:R-:W-:Y:S01]  /*0c00*/  IMAD R5, R5, R2, R22 ;  /* 0x0000000205057224 */ /* 0x000fe200078e0216 */
[----:B0-----:R-:W-:Y:S02]  /*0c10*/  ISETP.NE.U32.AND P3, PT, R14, 0x1, PT ;  /* 0x000000010e00780c */ /* 0x001fe40003f65070 */
[----:B------:R-:W-:Y:S01]  /*0c20*/  SEL R2, R12, RZ, P0 ;  /* 0x000000ff0c027207 */ /* 0x000fe20000000000 */
[----:B------:R-:W-:Y:S01]  /*0c30*/  IMAD R12, R11, UR40, RZ ;  /* 0x000000280b0c7c24 */ /* 0x000fe2000f8e02ff */
[----:B------:R-:W-:-:S03]  /*0c40*/  ISETP.NE.AND.EX P3, PT, R15, RZ, PT, P3 ;  /* 0x000000ff0f00720c */ /* 0x000fc60003f65330 */
[----:B------:R-:W-:Y:S01]  /*0c50*/  IMAD R11, R2, UR40, RZ ;  /* 0x00000028020b7c24 */ /* 0x000fe2000f8e02ff */
[----:B-1----:R-:W-:Y:S01]  /*0c60*/  ISETP.NE.U32.AND P1, PT, R18, 0x1, PT ;  /* 0x000000011200780c */ /* 0x002fe20003f25070 */
[----:B------:R-:W0:Y:S01]  /*0c70*/  LDC.64 R2, c[0x0][0x388] ;  /* 0x0000e200ff027b82 */ /* 0x000e220000000a00 */
[----:B------:R-:W-:Y:S01]  /*0c80*/  SEL R20, R20, RZ, P3 ;  /* 0x000000ff14147207 */ /* 0x000fe20001800000 */
[----:B------:R-:W-:Y:S01]  /*0c90*/  IMAD R13, R13, UR41, R12 ;  /* 0x000000290d0d7c24 */ /* 0x000fe2000f8e020c */
[----:B------:R-:W-:Y:S01]  /*0ca0*/  ISETP.NE.AND.EX P1, PT, R19, RZ, PT, P1 ;  /* 0x000000ff1300720c */ /* 0x000fe20003f25310 */
[----:B------:R-:W-:Y:S01]  /*0cb0*/  IMAD R16, R16, UR41, R11 ;  /* 0x0000002910107c24 */ /* 0x000fe2000f8e020b */
[----:B------:R-:W-:Y:S01]  /*0cc0*/  SEL R21, R21, RZ, P3 ;  /* 0x000000ff15157207 */ /* 0x000fe20001800000 */
[----:B------:R-:W-:Y:S01]  /*0cd0*/  IMAD R20, R20, UR42, R13 ;  /* 0x0000002a14147c24 */ /* 0x000fe2000f8e020d */
[----:B------:R-:W-:Y:S02]  /*0ce0*/  SEL R23, R23, RZ, P1 ;  /* 0x000000ff17177207 */ /* 0x000fe40000800000 */
[----:B------:R-:W-:Y:S01]  /*0cf0*/  SEL R5, R5, RZ, P1 ;  /* 0x000000ff05057207 */ /* 0x000fe20000800000 */
[----:B------:R-:W-:-:S02]  /*0d00*/  IMAD R16, R21, UR42, R16 ;  /* 0x0000002a15107c24 */ /* 0x000fc4000f8e0210 */
[----:B------:R-:W-:Y:S02]  /*0d10*/  IMAD R20, R23, UR43, R20 ;  /* 0x0000002b17147c24 */ /* 0x000fe4000f8e0214 */
[----:B------:R-:W-:-:S03]  /*0d20*/  IMAD R5, R5, UR43, R16 ;  /* 0x0000002b05057c24 */ /* 0x000fc6000f8e0210 */
[----:B------:R-:W-:Y:S02]  /*0d30*/  LEA.HI R20, R20, R20, RZ, 0x1 ;  /* 0x0000001414147211 */ /* 0x000fe400078f08ff */
[----:B------:R-:W-:Y:S02]  /*0d40*/  LEA.HI R5, R5, R5, RZ, 0x1 ;  /* 0x0000000505057211 */ /* 0x000fe400078f08ff */
[----:B------:R-:W-:Y:S02]  /*0d50*/  SHF.R.S32.HI R13, RZ, 0x1, R20 ;  /* 0x00000001ff0d7819 */ /* 0x000fe40000011414 */
[----:B------:R-:W-:-:S03]  /*0d60*/  SHF.R.S32.HI R5, RZ, 0x1, R5 ;  /* 0x00000001ff057819 */ /* 0x000fc60000011405 */
[----:B0-----:R-:W-:-:S04]  /*0d70*/  IMAD.WIDE R12, R13, 0x2, R2 ;  /* 0x000000020d0c7825 */ /* 0x001fc800078e0202 */
[----:B------:R-:W-:Y:S01]  /*0d80*/  IMAD.WIDE R14, R5, 0x2, R2 ;  /* 0x00000002050e7825 */ /* 0x000fe200078e0202 */
[----:B------:R-:W2:Y:S01]  /*0d90*/  LDG.E.U16 R11, desc[UR4][R12.64] ;  /* 0x000000040c0b7981 */ /* 0x000ea2000c1e1500 */
[----:B------:R-:W0:Y:S04]  /*0da0*/  LDC.64 R2, c[0x0][0x380] ;  /* 0x0000e000ff027b82 */ /* 0x000e280000000a00 */
[----:B------:R-:W3:Y:S01]  /*0db0*/  LDG.E.U16 R15, desc[UR6][R14.64] ;  /* 0x000000060e0f7981 */ /* 0x000ee2000c1e1500 */
[----:B------:R-:W-:Y:S02]  /*0dc0*/  LEA.HI R4, R4, R4, RZ, 0x1 ;  /* 0x0000000404047211 */ /* 0x000fe400078f08ff */
[----:B------:R-:W-:Y:S02]  /*0dd0*/  LEA.HI R0, R0, R0, RZ, 0x1 ;  /* 0x0000000000007211 */ /* 0x000fe400078f08ff */
[----:B------:R-:W-:-:S02]  /*0de0*/  R2UR UR8, R6 ;  /* 0x00000000060872ca */ /* 0x000fc400000e0000 */
[----:B------:R-:W-:Y:S02]  /*0df0*/  R2UR UR9, R7 ;  /* 0x00000000070972ca */ /* 0x000fe400000e0000 */
[----:B--2---:R-:W-:-:S04]  /*0e00*/  PRMT R5, R11, 0x7771, RZ ;  /* 0x000077710b057816 */ /* 0x004fc800000000ff */
[----:B------:R-:W-:Y:S02]  /*0e10*/  ISETP.NE.AND P1, PT, R5, RZ, PT ;  /* 0x000000ff0500720c */ /* 0x000fe40003f25270 */
[----:B---3--:R-:W-:Y:S02]  /*0e20*/  PRMT R16, R15, 0x7771, RZ ;  /* 0x000077710f107816 */ /* 0x008fe400000000ff */
[----:B------:R-:W-:Y:S02]  /*0e30*/  SHF.R.S32.HI R5, RZ, 0x1, R4 ;  /* 0x00000001ff057819 */ /* 0x000fe40000011404 */
[----:B------:R-:W-:-:S03]  /*0e40*/  ISETP.NE.AND P3, PT, R16, RZ, PT ;  /* 0x000000ff1000720c */ /* 0x000fc60003f65270 */
[----:B0-----:R-:W-:Y:S01]  /*0e50*/  IMAD.WIDE R12, R5, 0x8, R2 ;  /* 0x00000008050c7825 */ /* 0x001fe200078e0202 */
[----:B------:R-:W-:-:S03]  /*0e60*/  SHF.R.S32.HI R5, RZ, 0x1, R0 ;  /* 0x00000001ff057819 */ /* 0x000fc60000011400 */
[----:B------:R-:W-:Y:S01]  /*0e70*/  @P1 R2UR UR6, R6 ;  /* 0x00000000060612ca */ /* 0x000fe200000e0000 */
[----:B------:R-:W2:Y:S01]  /*0e80*/  LDG.E R0, desc[UR4][R12.64] ;  /* 0x000000040c007981 */ /* 0x000ea2000c1e1900 */
[----:B------:R-:W-:-:S04]  /*0e90*/  @P1 R2UR UR7, R7 ;  /* 0x00000000070712ca */ /* 0x000fc800000e0000 */
[----:B------:R-:W-:Y:S02]  /*0ea0*/  @P3 R2UR UR10, R6 ;  /* 0x00000000060a32ca */ /* 0x000fe400000e0000 */
[----:B------:R-:W-:Y:S01]  /*0eb0*/  @P3 R2UR UR11, R7 ;  /* 0x00000000070b32ca */ /* 0x000fe200000e0000 */
[----:B------:R-:W-:Y:S02]  /*0ec0*/  IMAD.WIDE R2, R5, 0x8, R2 ;  /* 0x0000000805027825 */ /* 0x000fe400078e0202 */
[----:B------:R-:W2:Y:S03]  /*0ed0*/  LDC.64 R4, c[0x0][0x3f0] ;  /* 0x0000fc00ff047b82 */ /* 0x000ea60000000a00 */
[----:B------:R-:W3:Y:S04]  /*0ee0*/  LDG.E R20, desc[UR8][R2.64] ;  /* 0x0000000802147981 */ /* 0x000ee8000c1e1900 */
[----:B------:R-:W4:Y:S04]  /*0ef0*/  @P1 LDG.E R14, desc[UR6][R12.64+0x4] ;  /* 0x000004060c0e1981 */ /* 0x000f28000c1e1900 */
[----:B------:R-:W5:Y:S01]  /*0f00*/  @P3 LDG.E R22, desc[UR10][R2.64+0x4] ;  /* 0x0000040a02163981 */ /* 0x000f62000c1e1900 */
[----:B------:R-:W0:Y:S01]  /*0f10*/  LDCU UR4, c[0x0][0x3f0] ;  /* 0x00007e00ff0477ac */ /* 0x000e220008000800 */
[----:B------:R-:W-:-:S02]  /*0f20*/  PRMT R15, R15, 0x7770, RZ ;  /* 0x000077700f0f7816 */ /* 0x000fc400000000ff */
[----:B------:R-:W-:Y:S02]  /*0f30*/  PRMT R11, R11, 0x7770, RZ ;  /* 0x000077700b0b7816 */ /* 0x000fe400000000ff */
[----:B------:R-:W-:Y:S02]  /*0f40*/  ISETP.NE.AND P2, PT, R15, RZ, PT ;  /* 0x000000ff0f00720c */ /* 0x000fe40003f45270 */
[----:B------:R-:W-:Y:S01]  /*0f50*/  ISETP.NE.AND P0, PT, R11, RZ, PT ;  /* 0x000000ff0b00720c */ /* 0x000fe20003f05270 */
[----:B0-----:R-:W-:Y:S02]  /*0f60*/  IMAD.U32 R18, RZ, RZ, UR4 ;  /* 0x00000004ff127e24 */ /* 0x001fe4000f8e00ff */
[----:B------:R-:W-:Y:S01]  /*0f70*/  IMAD.U32 R16, RZ, RZ, UR4 ;  /* 0x00000004ff107e24 */ /* 0x000fe2000f8e00ff */
[----:B------:R-:W-:Y:S01]  /*0f80*/  UMOV UR4, 0xffffffff ;  /* 0xffffffff00047882 */ /* 0x000fe20000000000 */
[----:B--2---:R-:W-:-:S05]  /*0f90*/  FMUL R19, R0, R5 ;  /* 0x0000000500137220 */ /* 0x004fca0000400000 */
[----:B------:R-:W-:Y:S01]  /*0fa0*/  FSEL R19, R19, R4, P0 ;  /* 0x0000000413137208 */ /* 0x000fe20000000000 */
[-C--:B---3--:R-:W-:Y:S01]  /*0fb0*/  @P2 FMUL R4, R20, R5.reuse ;  /* 0x0000000514042220 */ /* 0x088fe20000400000 */
[-C--:B----4-:R-:W-:Y:S01]  /*0fc0*/  @P1 FMUL R18, R14, R5.reuse ;  /* 0x000000050e121220 */ /* 0x090fe20000400000 */
[----:B-----5:R-:W-:-:S04]  /*0fd0*/  @P3 FMUL R16, R22, R5 ;  /* 0x0000000516103220 */ /* 0x020fc80000400000 */
[----:B------:R-:W-:-:S04]  /*0fe0*/  FMNMX3 R13, R19, -INF , R18, !PT ;  /* 0xff800000130d7876 */ /* 0x000fc80007800012 */
        /* <DEDUP_REMOVED lines=14> */
[----:B------:R-:W-:Y:S01]  /*10d0*/  FADD R18, -R11, R18 ;  /* 0x000000120b127221 */ /* 0x000fe20000000100 */
[--C-:B------:R-:W-:Y:S01]  /*10e0*/  FADD R19, R19, -R11.reuse ;  /* 0x8000000b13137221 */ /* 0x100fe20000000000 */
[----:B------:R-:W-:Y:S01]  /*10f0*/  FADD R4, R4, -R11 ;  /* 0x8000000b04047221 */ /* 0x000fe20000000000 */
[----:B------:R-:W-:Y:S01]  /*1100*/  FADD R16, -R11, R16 ;  /* 0x000000100b107221 */ /* 0x000fe20000000100 */
[-C--:B------:R-:W-:Y:S01]  /*1110*/  FFMA.SAT R14, R18, R15.reuse, 0.5 ;  /* 0x3f000000120e7423 */ /* 0x080fe2000000200f */
[----:B------:R-:W-:-:S03]  /*1120*/  FFMA.SAT R12, R19, R15, 0.5 ;  /* 0x3f000000130c7423 */ /* 0x000fc6000000200f */
[-C--:B------:R-:W-:Y:S01]  /*1130*/  FFMA.RM R2, R14, R5.reuse, 12582913 ;  /* 0x4b4000010e027423 */ /* 0x080fe20000004005 */
[----:B------:R-:W-:Y:S01]  /*1140*/  FFMA.RM R0, R12, R5, 12582913 ;  /* 0x4b4000010c007423 */ /* 0x000fe20000004005 */
[----:B------:R-:W-:Y:S02]  /*1150*/  FFMA.SAT R14, R4, R15, 0.5 ;  /* 0x3f000000040e7423 */ /* 0x000fe4000000200f */
        /* <DEDUP_REMOVED lines=10> */
[----:B------:R-:W-:Y:S01]  /*1200*/  FFMA.RM R18, R14, R5, 12582913 ;  /* 0x4b4000010e127423 */ /* 0x000fe20000004005 */
[----:B------:R-:W-:Y:S01]  /*1210*/  FFMA R15, R4, 1.4426950216293334961, -R15 ;  /* 0x3fb8aa3b040f7823 */ /* 0x000fe2000000080f */
[----:B------:R-:W-:Y:S01]  /*1220*/  SHF.L.U32 R2, R2, 0x17, RZ ;  /* 0x0000001702027819 */ /* 0x000fe200000006ff */
[----:B------:R-:W0:Y:S01]  /*1230*/  MUFU.EX2 R11, R12 ;  /* 0x0000000c000b7308 */ /* 0x000e220000000800 */
[----:B------:R-:W-:Y:S01]  /*1240*/  FADD R5, R18, -12583039 ;  /* 0xcb40007f12057421 */ /* 0x000fe20000000000 */
[----:B------:R-:W-:Y:S01]  /*1250*/  FFMA R15, R4, 1.925963033500011079e-08, R15 ;  /* 0x32a57060040f7823 */ /* 0x000fe2000000000f */
[----:B------:R-:W-:Y:S02]  /*1260*/  IMAD.SHL.U32 R18, R18, 0x800000, RZ ;  /* 0x0080000012127824 */ /* 0x000fe400078e00ff */
[----:B------:R-:W-:-:S03]  /*1270*/  FFMA R5, R16, 1.4426950216293334961, -R5 ;  /* 0x3fb8aa3b10057823 */ /* 0x000fc60000000805 */
[----:B------:R-:W1:Y:S01]  /*1280*/  MUFU.EX2 R13, R13 ;  /* 0x0000000d000d7308 */ /* 0x000e620000000800 */
[----:B------:R-:W-:Y:S01]  /*1290*/  FFMA R16, R16, 1.925963033500011079e-08, R5 ;  /* 0x32a5706010107823 */ /* 0x000fe20000000005 */
[----:B------:R-:W-:-:S06]  /*12a0*/  IMAD.SHL.U32 R5, R3, 0x800000, RZ ;  /* 0x0080000003057824 */ /* 0x000fcc00078e00ff */
[----:B------:R-:W2:Y:S01]  /*12b0*/  MUFU.EX2 R14, R15 ;  /* 0x0000000f000e7308 */ /* 0x000ea20000000800 */
[----:B0-----:R-:W-:-:S04]  /*12c0*/  FMUL R4, R0, R11 ;  /* 0x0000000b00047220 */ /* 0x001fc80000400000 */
        /* <DEDUP_REMOVED lines=17> */
.L_x_8673:
        /* <DEDUP_REMOVED lines=11> */
[----:B0-----:R-:W-:Y:S05]  /*1490*/  CALL.REL.NOINC `($__internal_128_$__cuda_sm3x_div_rn_noftz_f32_slowpath) ;  /* 0x0000000800e87944 */ /* 0x001fea0003c00000 */
[----:B------:R-:W-:-:S07]  /*14a0*/  MOV R12, R4 ;  /* 0x00000004000c7202 */ /* 0x000fce0000000f00 */
.L_x_8654:
[----:B------:R-:W-:Y:S05]  /*14b0*/  BSYNC.RECONVERGENT B1 ;  /* 0x0000000000017941 */ /* 0x000fea0003800200 */
.L_x_8653:
        /* <DEDUP_REMOVED lines=11> */
[----:B0-----:R-:W-:Y:S05]  /*1570*/  CALL.REL.NOINC `($__internal_128_$__cuda_sm3x_div_rn_noftz_f32_slowpath) ;  /* 0x0000000800b07944 */ /* 0x001fea0003c00000 */
[----:B------:R-:W-:-:S07]  /*1580*/  IMAD.MOV.U32 R13, RZ, RZ, R4 ;  /* 0x000000ffff0d7224 */ /* 0x000fce00078e0004 */
.L_x_8656:
[----:B------:R-:W-:Y:S05]  /*1590*/  BSYNC.RECONVERGENT B1 ;  /* 0x0000000000017941 */ /* 0x000fea0003800200 */
.L_x_8655:
        /* <DEDUP_REMOVED lines=11> */
[----:B0-----:R-:W-:Y:S05]  /*1650*/  CALL.REL.NOINC `($__internal_128_$__cuda_sm3x_div_rn_noftz_f32_slowpath) ;  /* 0x0000000800787944 */ /* 0x001fea0003c00000 */
[----:B------:R-:W-:-:S07]  /*1660*/  IMAD.MOV.U32 R14, RZ, RZ, R4 ;  /* 0x000000ffff0e7224 */ /* 0x000fce00078e0004 */
.L_x_8658:
[----:B------:R-:W-:Y:S05]  /*1670*/  BSYNC.RECONVERGENT B1 ;  /* 0x0000000000017941 */ /* 0x000fea0003800200 */
.L_x_8657:
        /* <DEDUP_REMOVED lines=12> */
[----:B------:R-:W-:-:S07]  /*1740*/  MOV R15, R4 ;  /* 0x00000004000f7202 */ /* 0x000fce0000000f00 */
.L_x_8660:
[----:B------:R-:W-:Y:S05]  /*1750*/  BSYNC.RECONVERGENT B1 ;  /* 0x0000000000017941 */ /* 0x000fea0003800200 */
.L_x_8659:
[----:B------:R-:W-:Y:S01]  /*1760*/  IMAD R0, R9, UR36, RZ ;  /* 0x0000002409007c24 */ /* 0x000fe2000f8e02ff */
[C---:B------:R-:W-:Y:S01]  /*1770*/  R2UR UR4, R6.reuse ;  /* 0x00000000060472ca */ /* 0x040fe200000e0000 */
[----:B------:R-:W-:Y:S01]  /*1780*/  IMAD.MOV.U32 R2, RZ, RZ, R8 ;  /* 0x000000ffff027224 */ /* 0x000fe200078e0008 */
[----:B------:R-:W-:Y:S01]  /*1790*/  R2UR UR5, R7 ;  /* 0x00000000070572ca */ /* 0x000fe200000e0000 */
[----:B------:R-:W-:Y:S01]  /*17a0*/  IMAD.MOV.U32 R3, RZ, RZ, RZ ;  /* 0x000000ffff037224 */ /* 0x000fe200078e00ff */
[----:B------:R-:W-:Y:S01]  /*17b0*/  R2UR UR6, R6 ;  /* 0x00000000060672ca */ /* 0x000fe200000e0000 */
[----:B------:R-:W-:Y:S01]  /*17c0*/  IMAD R11, R17, UR37, R0 ;  /* 0x00000025110b7c24 */ /* 0x000fe2000f8e0200 */
[----:B------:R-:W-:Y:S01]  /*17d0*/  R2UR UR7, R7 ;  /* 0x00000000070772ca */ /* 0x000fe200000e0000 */
[----:B------:R-:W-:-:S05]  /*17e0*/  IMAD.WIDE.U32 R2, R17, UR36, R2 ;  /* 0x0000002411027c25 */ /* 0x000fca000f8e0002 */
[----:B------:R-:W-:Y:S02]  /*17f0*/  IADD3 R11, PT, PT, R3, R11, RZ ;  /* 0x0000000b030b7210 */ /* 0x000fe40007ffe0ff */
[----:B------:R-:W-:Y:S02]  /*1800*/  IADD3 R0, P1, PT, R2, 0x40, RZ ;  /* 0x0000004002007810 */ /* 0x000fe40007f3e0ff */
[----:B------:R-:W-:-:S03]  /*1810*/  LEA.HI R5, P0, R11, R2, RZ, 0x1 ;  /* 0x000000020b057211 */ /* 0x000fc600078108ff */
[----:B------:R-:W-:Y:S01]  /*1820*/  IMAD.X R3, RZ, RZ, R11, P1 ;  /* 0x000000ffff037224 */ /* 0x000fe200008e060b */
[----:B------:R-:W-:Y:S01]  /*1830*/  IADD3.X R4, PT, PT, RZ, R11, RZ, P0, !PT ;  /* 0x0000000bff047210 */ /* 0x000fe200007fe4ff */
[----:B------:R-:W-:-:S03]  /*1840*/  IMAD.SHL.U32 R2, R5, 0x4, RZ ;  /* 0x0000000405027824 */ /* 0x000fc600078e00ff */
[----:B------:R-:W-:Y:S02]  /*1850*/  LEA.HI R0, P0, R3, R0, RZ, 0x1 ;  /* 0x0000000003007211 */ /* 0x000fe400078108ff */
[----:B------:R-:W-:Y:S02]  /*1860*/  LOP3.LUT R2, R2, 0xfffffff8, RZ, 0xc0, !PT ;  /* 0xfffffff802027812 */ /* 0x000fe400078ec0ff */
[----:B------:R-:W-:Y:S01]  /*1870*/  SHF.L.U64.HI R5, R5, 0x2, R4 ;  /* 0x0000000205057819 */ /* 0x000fe20000010204 */
[----:B------:R-:W-:Y:S01]  /*1880*/  IMAD.X R3, RZ, RZ, R3, P0 ;  /* 0x000000ffff037224 */ /* 0x000fe200000e0603 */
[----:B------:R-:W-:Y:S02]  /*1890*/  IADD3 R2, P0, PT, R2, UR44, RZ ;  /* 0x0000002c02027c10 */ /* 0x000fe4000ff1e0ff */
[C---:B------:R-:W-:Y:S02]  /*18a0*/  SHF.L.U32 R4, R0.reuse, 0x2, RZ ;  /* 0x0000000200047819 */ /* 0x040fe400000006ff */
[----:B------:R-:W-:-:S02]  /*18b0*/  SHF.L.U64.HI R0, R0, 0x2, R3 ;  /* 0x0000000200007819 */ /* 0x000fc40000010203 */
[----:B------:R-:W-:Y:S02]  /*18c0*/  IADD3.X R3, PT, PT, R5, UR45, RZ, P0, !PT ;  /* 0x0000002d05037c10 */ /* 0x000fe400087fe4ff */
[----:B------:R-:W-:Y:S02]  /*18d0*/  IADD3 R17, P0, PT, R10, R17, RZ ;  /* 0x000000110a117210 */ /* 0x000fe40007f1e0ff */
[----:B------:R-:W-:Y:S01]  /*18e0*/  LOP3.LUT R4, R4, 0xfffffff8, RZ, 0xc0, !PT ;  /* 0xfffffff804047812 */ /* 0x000fe200078ec0ff */
[----:B------:R2:W-:Y:S01]  /*18f0*/  STG.E.64 desc[UR4][R2.64], R12 ;  /* 0x0000000c02007986 */ /* 0x0005e2000c101b04 */
[----:B------:R-:W-:Y:S02]  /*1900*/  LEA.HI.X.SX32 R9, R10, R9, 0x1, P0 ;  /* 0x000000090a097211 */ /* 0x000fe400000f0eff */
[----:B------:R-:W-:Y:S02]  /*1910*/  ISETP.GE.U32.AND P0, PT, R17, UR38, PT ;  /* 0x0000002611007c0c */ /* 0x000fe4000bf06070 */
[----:B------:R-:W-:-:S02]  /*1920*/  IADD3 R4, P1, PT, R4, UR44, RZ ;  /* 0x0000002c04047c10 */ /* 0x000fc4000ff3e0ff */
[----:B------:R-:W-:Y:S02]  /*1930*/  ISETP.GE.AND.EX P0, PT, R9, UR39, PT, P0 ;  /* 0x0000002709007c0c */ /* 0x000fe4000bf06300 */
[----:B------:R-:W-:-:S05]  /*1940*/  IADD3.X R5, PT, PT, R0, UR45, RZ, P1, !PT ;  /* 0x0000002d00057c10 */ /* 0x000fca0008ffe4ff */
[----:B------:R2:W-:Y:S06]  /*1950*/  STG.E.64 desc[UR6][R4.64], R14 ;  /* 0x0000000e04007986 */ /* 0x0005ec000c101b06 */
[----:B------:R-:W-:Y:S05]  /*1960*/  @!P0 BRA `(.L_x_8661) ;  /* 0xffffffe800448947 */ /* 0x000fea000383ffff */
[----:B------:R-:W-:Y:S05]  /*1970*/  BSYNC B0 ;  /* 0x0000000000007941 */ /* 0x000fea0003800000 */
.L_x_8651:
[----:B------:R-:W-:Y:S05]  /*1980*/  EXIT ;  /* 0x000000000000794d */ /* 0x000fea0003800000 */
.L_x_8652:
[----:B------:R-:W-:Y:S01]  /*1990*/  BSSY B1, `(.L_x_8662) ;  /* 0x0000007000017945 */ /* 0x000fe20003800000 */
[----:B------:R-:W-:Y:S01]  /*19a0*/  MOV R12, 0x10 ;  /* 0x00000010000c7802 */ /* 0x000fe20000000f00 */
[----:B------:R-:W-:Y:S01]  /*19b0*/  IMAD.MOV.U32 R11, RZ, RZ, 0x1f ;  /* 0x0000001fff0b7424 */ /* 0x000fe200078e00ff */
[----:B------:R-:W-:-:S07]  /*19c0*/  MOV R15, 0xffffffff ;  /* 0xffffffff000f7802 */ /* 0x000fce0000000f00 */
[----:B------:R-:W-:Y:S05]  /*19d0*/  WARPSYNC.COLLECTIVE R15, `(.L_x_8663) ;  /* 0x000000000f087348 */ /* 0x000fea0003c00000 */
[----:B------:R0:W1:Y:S02]  /*19e0*/  SHFL.BFLY P6, R14, R13, R12, R11 ;  /* 0x0c00000c0d0e7389 */ /* 0x00006400000c000b */
[----:B01----:R-:W-:Y:S05]  /*19f0*/  ENDCOLLECTIVE ;  /* 0x000000000000791b */ /* 0x003fea0003800000 */
.L_x_8663:
[----:B------:R-:W-:Y:S05]  /*1a00*/  BSYNC B1 ;  /* 0x0000000000017941 */ /* 0x000fea0003800000 */
.L_x_8662:
[----:B------:R-:W-:Y:S01]  /*1a10*/  HFMA2 R11, -RZ, RZ, 0, 1.847743988037109375e-06 ;  /* 0x0000001fff0b7431 */ /* 0x000fe200000001ff */
[----:B------:R-:W-:Y:S01]  /*1a20*/  FMNMX R13, R13, R14, !PT ;  /* 0x0000000e0d0d7209 */ /* 0x000fe20007800000 */
[----:B------:R-:W-:Y:S02]  /*1a30*/  IMAD.MOV.U32 R12, RZ, RZ, 0x8 ;  /* 0x00000008ff0c7424 */ /* 0x000fe400078e00ff */
[----:B------:R-:W-:-:S07]  /*1a40*/  IMAD.MOV.U32 R15, RZ, RZ, -0x1 ;  /* 0xffffffffff0f7424 */ /* 0x000fce00078e00ff */
[----:B------:R-:W-:Y:S05]  /*1a50*/  WARPSYNC.COLLECTIVE R15, `(.L_x_8664) ;  /* 0x000000000f087348 */ /* 0x000fea0003c00000 */
[----:B------:R0:W1:Y:S02]  /*1a60*/  SHFL.BFLY P6, R14, R13, R12, R11 ;  /* 0x0c00000c0d0e7389 */ /* 0x00006400000c000b */
[----:B01----:R-:W-:Y:S05]  /*1a70*/  ENDCOLLECTIVE ;  /* 0x000000000000791b */ /* 0x003fea0003800000 */
.L_x_8664:
[----:B------:R-:W-:Y:S01]  /*1a80*/  IMAD.MOV.U32 R12, RZ, RZ, 0x4 ;  /* 0x00000004ff0c7424 */ /* 0x000fe200078e00ff */
[----:B------:R-:W-:-:S04]  /*1a90*/  FMNMX R0, R13, R14, !PT ;  /* 0x0000000e0d007209 */ /* 0x000fc80007800000 */
[----:B------:R-:W-:-:S07]  /*1aa0*/  MOV R13, R0 ;  /* 0x00000000000d7202 */ /* 0x000fce0000000f00 */
[----:B------:R-:W-:Y:S05]  /*1ab0*/  WARPSYNC.COLLECTIVE R15, `(.L_x_8665) ;  /* 0x000000000f087348 */ /* 0x000fea0003c00000 */
[----:B------:R0:W1:Y:S02]  /*1ac0*/  SHFL.BFLY P6, R14, R13, R12, R11 ;  /* 0x0c00000c0d0e7389 */ /* 0x00006400000c000b */
[----:B01----:R-:W-:Y:S05]  /*1ad0*/  ENDCOLLECTIVE ;  /* 0x000000000000791b */ /* 0x003fea0003800000 */
.L_x_8665:
[----:B------:R-:W-:Y:S01]  /*1ae0*/  IMAD.MOV.U32 R12, RZ, RZ, 0x2 ;  /* 0x00000002ff0c7424 */ /* 0x000fe200078e00ff */
[----:B------:R-:W-:-:S04]  /*1af0*/  FMNMX R2, R0, R14, !PT ;  /* 0x0000000e00027209 */ /* 0x000fc80007800000 */
[----:B------:R-:W-:-:S07]  /*1b00*/  MOV R13, R2 ;  /* 0x00000002000d7202 */ /* 0x000fce0000000f00 */
[----:B------:R-:W-:Y:S05]  /*1b10*/  WARPSYNC.COLLECTIVE R15, `(.L_x_8666) ;  /* 0x000000000f087348 */ /* 0x000fea0003c00000 */
[----:B------:R0:W1:Y:S02]  /*1b20*/  SHFL.BFLY P6, R14, R13, R12, R11 ;  /* 0x0c00000c0d0e7389 */ /* 0x00006400000c000b */
[----:B01----:R-:W-:Y:S05]  /*1b30*/  ENDCOLLECTIVE ;  /* 0x000000000000791b */ /* 0x003fea0003800000 */
.L_x_8666:
[----:B------:R-:W-:Y:S01]  /*1b40*/  IMAD.MOV.U32 R12, RZ, RZ, 0x1 ;  /* 0x00000001ff0c7424 */ /* 0x000fe200078e00ff */
[----:B------:R-:W-:Y:S01]  /*1b50*/  FMNMX R3, R2, R14, !PT ;  /* 0x0000000e02037209 */ /* 0x000fe20007800000 */
[----:B------:R-:W-:-:S03]  /*1b60*/  IMAD.MOV.U32 R2, RZ, RZ, 0x437c0000 ;  /* 0x437c0000ff027424 */ /* 0x000fc600078e00ff */
[----:B------:R-:W-:-:S07]  /*1b70*/  MOV R13, R3 ;  /* 0x00000003000d7202 */ /* 0x000fce0000000f00 */
[----:B------:R-:W-:Y:S05]  /*1b80*/  WARPSYNC.COLLECTIVE R15, `(.L_x_8667) ;  /* 0x000000000f087348 */ /* 0x000fea0003c00000 */
[----:B------:R0:W1:Y:S02]  /*1b90*/  SHFL.BFLY P6, R14, R13, R12, R11 ;  /* 0x0c00000c0d0e7389 */ /* 0x00006400000c000b */
[----:B01----:R-:W-:Y:S05]  /*1ba0*/  ENDCOLLECTIVE ;  /* 0x000000000000791b */ /* 0x003fea0003800000 */
.L_x_8667:
[----:B------:R-:W-:Y:S01]  /*1bb0*/  FMNMX R3, R3, R14, !PT ;  /* 0x0000000e03037209 */ /* 0x000fe20007800000 */
[----:B------:R-:W-:-:S04]  /*1bc0*/  HFMA2 R14, -RZ, RZ, 0.96630859375, -0.0022525787353515625 ;  /* 0x3bbb989dff0e7431 */ /* 0x000fc800000001ff */
[--C-:B------:R-:W-:Y:S01]  /*1bd0*/  FADD R5, R19, -R3.reuse ;  /* 0x8000000313057221 */ /* 0x100fe20000000000 */
[----:B------:R-:W-:-:S03]  /*1be0*/  FADD R11, R4, -R3 ;  /* 0x80000003040b7221 */ /* 0x000fc60000000000 */
[-C--:B------:R-:W-:Y:S01]  /*1bf0*/  FFMA.SAT R19, R5, R14.reuse, 0.5 ;  /* 0x3f00000005137423 */ /* 0x080fe2000000200e */
[----:B------:R-:W-:-:S03]  /*1c00*/  FFMA.SAT R13, R11, R14, 0.5 ;  /* 0x3f0000000b0d7423 */ /* 0x000fc6000000200e */
[----:B------:R-:W-:Y:S01]  /*1c10*/  FFMA.RM R0, R19, R2, 12582913 ;  /* 0x4b40000113007423 */ /* 0x000fe20000004002 */
[----:B------:R-:W-:-:S03]  /*1c20*/  FADD R19, -R3, R18 ;  /* 0x0000001203137221 */ /* 0x000fc60000000100 */
[----:B------:R-:W-:Y:S01]  /*1c30*/  FADD R18, R0, -12583039 ;  /* 0xcb40007f00127421 */ /* 0x000fe20000000000 */
[----:B------:R-:W-:-:S03]  /*1c40*/  FFMA.SAT R21, R19, R14, 0.5 ;  /* 0x3f00000013157423 */ /* 0x000fc6000000200e */
[----:B------:R-:W-:Y:S01]  /*1c50*/  FFMA R18, R5, 1.4426950216293334961, -R18 ;  /* 0x3fb8aa3b05127823 */ /* 0x000fe20000000812 */
[----:B------:R-:W-:-:S03]  /*1c60*/  FFMA.RM R21, R21, R2, 12582913 ;  /* 0x4b40000115157423 */ /* 0x000fc60000004002 */
[----:B------:R-:W-:Y:S01]  /*1c70*/  FFMA R4, R5, 1.925963033500011079e-08, R18 ;  /* 0x32a5706005047823 */ /* 0x000fe20000000012 */
[----:B------:R-:W-:Y:S01]  /*1c80*/  FADD R5, -R3, R16 ;  /* 0x0000001003057221 */ /* 0x000fe20000000100 */
[----:B------:R-:W-:Y:S01]  /*1c90*/  FADD R12, R21, -12583039 ;  /* 0xcb40007f150c7421 */ /* 0x000fe20000000000 */
[----:B------:R-:W-:Y:S01]  /*1ca0*/  FFMA.RM R3, R13, R2, 12582913 ;  /* 0x4b4000010d037423 */ /* 0x000fe20000004002 */
[----:B------:R-:W-:Y:S02]  /*1cb0*/  IMAD.SHL.U32 R21, R21, 0x800000, RZ ;  /* 0x0080000015157824 */ /* 0x000fe400078e00ff */
[----:B------:R-:W-:Y:S01]  /*1cc0*/  FFMA.SAT R13, R5, R14, 0.5 ;  /* 0x3f000000050d7423 */ /* 0x000fe2000000200e */
[----:B------:R-:W-:Y:S01]  /*1cd0*/  FFMA R12, R19, 1.4426950216293334961, -R12 ;  /* 0x3fb8aa3b130c7823 */ /* 0x000fe2000000080c */
[----:B------:R-:W-:Y:S01]  /*1ce0*/  FADD R14, R3, -12583039 ;  /* 0xcb40007f030e7421 */ /* 0x000fe20000000000 */
[----:B------:R-:W0:Y:S01]  /*1cf0*/  MUFU.EX2 R4, R4 ;  /* 0x0000000400047308 */ /* 0x000e220000000800 */
[----:B------:R-:W-:Y:S01]  /*1d00*/  FFMA.RM R13, R13, R2, 12582913 ;  /* 0x4b4000010d0d7423 */ /* 0x000fe20000004002 */
[----:B------:R-:W-:Y:S01]  /*1d10*/  FFMA R12, R19, 1.925963033500011079e-08, R12 ;  /* 0x32a57060130c7823 */ /* 0x000fe2000000000c */
[----:B------:R-:W-:-:S02]  /*1d20*/  FFMA R14, R11, 1.4426950216293334961, -R14 ;  /* 0x3fb8aa3b0b0e7823 */ /* 0x000fc4000000080e */
[C---:B------:R-:W-:Y:S01]  /*1d30*/  FADD R2, R13.reuse, -12583039 ;  /* 0xcb40007f0d027421 */ /* 0x040fe20000000000 */
[----:B------:R-:W-:Y:S02]  /*1d40*/  IMAD.SHL.U32 R13, R13, 0x800000, RZ ;  /* 0x008000000d0d7824 */ /* 0x000fe400078e00ff */
[----:B------:R-:W-:Y:S01]  /*1d50*/  FFMA R14, R11, 1.925963033500011079e-08, R14 ;  /* 0x32a570600b0e7823 */ /* 0x000fe2000000000e */
[----:B------:R-:W1:Y:S01]  /*1d60*/  MUFU.EX2 R12, R12 ;  /* 0x0000000c000c7308 */ /* 0x000e620000000800 */
[----:B------:R-:W-:-:S04]  /*1d70*/  FFMA R2, R5, 1.4426950216293334961, -R2 ;  /* 0x3fb8aa3b05027823 */ /* 0x000fc80000000802 */
[----:B------:R-:W-:Y:S01]  /*1d80*/  FFMA R15, R5, 1.925963033500011079e-08, R2 ;  /* 0x32a57060050f7823 */ /* 0x000fe20000000002 */
[----:B------:R-:W-:Y:S02]  /*1d90*/  SHF.L.U32 R5, R0, 0x17, RZ ;  /* 0x0000001700057819 */ /* 0x000fe400000006ff */
[----:B------:R-:W2:Y:S01]  /*1da0*/  MUFU.EX2 R11, R14 ;  /* 0x0000000e000b7308 */ /* 0x000ea20000000800 */
[----:B------:R-:W-:Y:S02]  /*1db0*/  SHF.L.U32 R2, R3, 0x17, RZ ;  /* 0x0000001703027819 */ /* 0x000fe400000006ff */
[----:B0-----:R-:W-:-:S04]  /*1dc0*/  FMUL R4, R5, R4 ;  /* 0x0000000405047220 */ /* 0x001fc80000400000 */
[----:B------:R-:W-:Y:S01]  /*1dd0*/  FADD R0, RZ, R4 ;  /* 0x00000004ff007221 */ /* 0x000fe20000000000 */
[----:B------:R0:W3:Y:S01]  /*1de0*/  MUFU.EX2 R16, R15 ;  /* 0x0000000f00107308 */ /* 0x0000e20000000800 */
[----:B-1----:R-:W-:Y:S01]  /*1df0*/  FMUL R3, R21, R12 ;  /* 0x0000000c15037220 */ /* 0x002fe20000400000 */
[----:B------:R-:W-:-:S03]  /*1e00*/  MOV R12, 0x10 ;  /* 0x00000010000c7802 */ /* 0x000fc60000000f00 */
        /* <DEDUP_REMOVED lines=10> */
.L_x_8668:
[----:B------:R-:W-:Y:S02]  /*1eb0*/  HFMA2 R12, -RZ, RZ, 0, 4.76837158203125e-07 ;  /* 0x00000008ff0c7431 */ /* 0x000fe400000001ff */
[----:B------:R-:W-:-:S04]  /*1ec0*/  FADD R5, R13, R14 ;  /* 0x0000000e0d057221 */ /* 0x000fc80000000000 */
[----:B------:R-:W-:-:S07]  /*1ed0*/  IMAD.MOV.U32 R13, RZ, RZ, R5 ;  /* 0x000000ffff0d7224 */ /* 0x000fce00078e0005 */
[----:B------:R-:W-:Y:S05]  /*1ee0*/  WARPSYNC.COLLECTIVE R15, `(.L_x_8669) ;  /* 0x000000000f087348 */ /* 0x000fea0003c00000 */
[----:B------:R0:W1:Y:S02]  /*1ef0*/  SHFL.BFLY P6, R14, R13, R12, R11 ;  /* 0x0c00000c0d0e7389 */ /* 0x00006400000c000b */
[----:B01----:R-:W-:Y:S05]  /*1f00*/  ENDCOLLECTIVE ;  /* 0x000000000000791b */ /* 0x003fea0003800000 */
.L_x_8669:
[----:B------:R-:W-:Y:S01]  /*1f10*/  MOV R12, 0x4 ;  /* 0x00000004000c7802 */ /* 0x000fe20000000f00 */
[----:B------:R-:W-:-:S04]  /*1f20*/  FADD R16, R5, R14 ;  /* 0x0000000e05107221 */ /* 0x000fc80000000000 */
[----:B------:R-:W-:-:S07]  /*1f30*/  IMAD.MOV.U32 R13, RZ, RZ, R16 ;  /* 0x000000ffff0d7224 */ /* 0x000fce00078e0010 */
[----:B------:R-:W-:Y:S05]  /*1f40*/  WARPSYNC.COLLECTIVE R15, `(.L_x_8670) ;  /* 0x000000000f087348 */ /* 0x000fea0003c00000 */
[----:B------:R0:W1:Y:S02]  /*1f50*/  SHFL.BFLY P6, R14, R13, R12, R11 ;  /* 0x0c00000c0d0e7389 */ /* 0x00006400000c000b */
[----:B01----:R-:W-:Y:S05]  /*1f60*/  ENDCOLLECTIVE ;  /* 0x000000000000791b */ /* 0x003fea0003800000 */
.L_x_8670:
[----:B------:R-:W-:Y:S02]  /*1f70*/  HFMA2 R12, -RZ, RZ, 0, 1.1920928955078125e-07 ;  /* 0x00000002ff0c7431 */ /* 0x000fe400000001ff */
[----:B------:R-:W-:-:S04]  /*1f80*/  FADD R18, R16, R14 ;  /* 0x0000000e10127221 */ /* 0x000fc80000000000 */
[----:B------:R-:W-:-:S07]  /*1f90*/  IMAD.MOV.U32 R13, RZ, RZ, R18 ;  /* 0x000000ffff0d7224 */ /* 0x000fce00078e0012 */
[----:B------:R-:W-:Y:S05]  /*1fa0*/  WARPSYNC.COLLECTIVE R15, `(.L_x_8671) ;  /* 0x000000000f087348 */ /* 0x000fea0003c00000 */
[----:B------:R0:W1:Y:S02]  /*1fb0*/  SHFL.BFLY P6, R14, R13, R12, R11 ;  /* 0x0c00000c0d0e7389 */ /* 0x00006400000c000b */
[----:B01----:R-:W-:Y:S05]  /*1fc0*/  ENDCOLLECTIVE ;  /* 0x000000000000791b */ /* 0x003fea0003800000 */
.L_x_8671:
[----:B------:R-:W-:Y:S01]  /*1fd0*/  MOV R12, 0x1 ;  /* 0x00000001000c7802 */ /* 0x000fe20000000f00 */
[----:B------:R-:W-:-:S04]  /*1fe0*/  FADD R19, R18, R14 ;  /* 0x0000000e12137221 */ /* 0x000fc80000000000 */
[----:B------:R-:W-:-:S07]  /*1ff0*/  IMAD.MOV.U32 R13, RZ, RZ, R19 ;  /* 0x000000ffff0d7224 */ /* 0x000fce00078e0013 */
[----:B------:R-:W-:Y:S05]  /*2000*/  WARPSYNC.COLLECTIVE R15, `(.L_x_8672) ;  /* 0x000000000f087348 */ /* 0x000fea0003c00000 */
[----:B------:R0:W1:Y:S02]  /*2010*/  SHFL.BFLY P6, R14, R13, R12, R11 ;  /* 0x0c00000c0d0e7389 */ /* 0x00006400000c000b */
[----:B01----:R-:W-:Y:S05]  /*2020*/  ENDCOLLECTIVE ;  /* 0x000000000000791b */ /* 0x003fea0003800000 */
.L_x_8672:
[----:B------:R-:W-:Y:S05]  /*2030*/  BRA `(.L_x_8673) ;  /* 0xfffffff000e87947 */ /* 0x000fea000383ffff */
        .weak           $__internal_128_$__cuda_sm3x_div_rn_noftz_f32_slowpath
        .type           $__internal_128_$__cuda_sm3x_div_rn_noftz_f32_slowpath,@function
        .size           $__internal_128_$__cuda_sm3x_div_rn_noftz_f32_slowpath,(.L_x_37505 - $__internal_128_$__cuda_sm3x_div_rn_noftz_f32_slowpath)
$__internal_128_$__cuda_sm3x_div_rn_noftz_f32_slowpath:
        /* <DEDUP_REMOVED lines=35> */
.L_x_8675:
        /* <DEDUP_REMOVED lines=51> */
.L_x_8682:
[----:B------:R-:W-:-:S04]  /*25a0*/  LOP3.LUT R4, R4, 0x80000000, RZ, 0xc0, !PT ;  /* 0x8000000004047812 */ /* 0x000fc800078ec0ff */
[----:B------:R-:W-:Y:S01]  /*25b0*/  LOP3.LUT R4, R4, 0x7f800000, RZ, 0xfc, !PT ;  /* 0x7f80000004047812 */ /* 0x000fe200078efcff */
[----:B------:R-:W-:Y:S06]  /*25c0*/  BRA `(.L_x_8683) ;  /* 0x0000000000047947 */ /* 0x000fec0003800000 */
.L_x_8681:
[----:B------:R-:W-:-:S07]  /*25d0*/  LEA R4, R20, R4, 0x17 ;  /* 0x0000000414047211 */ /* 0x000fce00078eb8ff */
.L_x_8683:
[----:B------:R-:W-:Y:S05]  /*25e0*/  BSYNC.RECONVERGENT B3 ;  /* 0x0000000000037941 */ /* 0x000fea0003800200 */
.L_x_8680:
[----:B------:R-:W-:Y:S05]  /*25f0*/  BRA `(.L_x_8684) ;  /* 0x0000000000207947 */ /* 0x000fea0003800000 */
.L_x_8679:
[----:B------:R-:W-:-:S04]  /*2600*/  LOP3.LUT R4, R19, 0x80000000, R4, 0x48, !PT ;  /* 0x8000000013047812 */ /* 0x000fc800078e4804 */
[----:B------:R-:W-:Y:S01]  /*2610*/  LOP3.LUT R4, R4, 0x7f800000, RZ, 0xfc, !PT ;  /* 0x7f80000004047812 */ /* 0x000fe200078efcff */
[----:B------:R-:W-:Y:S06]  /*2620*/  BRA `(.L_x_8684) ;  /* 0x0000000000147947 */ /* 0x000fec0003800000 */
.L_x_8678:
[----:B------:R-:W-:Y:S01]  /*2630*/  LOP3.LUT R4, R19, 0x80000000, R4, 0x48, !PT ;  /* 0x8000000013047812 */ /* 0x000fe200078e4804 */
[----:B------:R-:W-:Y:S06]  /*2640*/  BRA `(.L_x_8684) ;  /* 0x00000000000c7947 */ /* 0x000fec0003800000 */
.L_x_8677:
[----:B------:R-:W0:Y:S01]  /*2650*/  MUFU.RSQ R4, -QNAN ;  /* 0xffc0000000047908 */ /* 0x000e220000001400 */
[----:B------:R-:W-:Y:S05]  /*2660*/  BRA `(.L_x_8684) ;  /* 0x0000000000047947 */ /* 0x000fea0003800000 */
.L_x_8676:
[----:B------:R-:W-:-:S07]  /*2670*/  FADD.FTZ R4, R4, R5 ;  /* 0x0000000504047221 */ /* 0x000fce0000010000 */
.L_x_8684:
[----:B------:R-:W-:Y:S05]  /*2680*/  BSYNC.RECONVERGENT B2 ;  /* 0x0000000000027941 */ /* 0x000fea0003800200 */
.L_x_8674:
[----:B------:R-:W-:Y:S02]  /*2690*/  HFMA2 R19, -RZ, RZ, 0, 0 ;  /* 0x00000000ff137431 */ /* 0x000fe400000001ff */
[----:B------:R-:W-:-:S04]  /*26a0*/  IMAD.MOV.U32 R18, RZ, RZ, R16 ;  /* 0x000000ffff127224 */ /* 0x000fc800078e0010 */
[----:B0-----:R-:W-:Y:S05]  /*26b0*/  RET.REL.NODEC R18 `(_Z15SoftmaxWarpImplI22BroadcastScaleMaskLoadIffbLm4EiE11DirectStoreIffEfLi2ELi4ELi32ELi1ELb0EL9Algorithm0EEvT_T0_ll) ;  /* 0xffffffd812507950 */ /* 0x001fea0003c3ffff */
.L_x_8685:
        /* <DEDUP_REMOVED lines=12> */
.L_x_37505:


//--------------------- .text._Z15SoftmaxWarpImplI22BroadcastScaleMaskLoadIffbLm4EiE11DirectStoreIffEfLi2ELi2ELi32ELi1ELb1EL9Algorithm0EEvT_T0_ll --------------------------
	.section	.text._Z15SoftmaxWarpImplI22BroadcastScaleMaskLoadIffbLm4EiE11DirectStoreIffEfLi2ELi2ELi32ELi1ELb1EL9Algorithm0EEvT_T0_ll,"ax",@progbits
	.align	128
        .global         _Z15SoftmaxWarpImplI22BroadcastScaleMaskLoadIffbLm4EiE11DirectStoreIffEfLi2ELi2ELi32ELi1ELb1EL9Algorithm0EEvT_T0_ll
        .type           _Z15SoftmaxWarpImplI22BroadcastScaleMaskLoadIffbLm4EiE11DirectStoreIffEfLi2ELi2ELi32ELi1ELb1EL9Algorithm0EEvT_T0_ll,@function
        .size           _Z15SoftmaxWarpImplI22BroadcastScaleMaskLoadIffbLm4EiE11DirectStoreIffEfLi2ELi2ELi32ELi1ELb1EL9Algorithm0EEvT_T0_ll,(.L_x_37506 - _Z15SoftmaxWarpImplI22BroadcastScaleMaskLoadIffbLm4EiE11DirectStoreIffEfLi2ELi2ELi32ELi1ELb1EL9Algorithm0EEvT_T0_ll)
        .other          _Z15SoftmaxWarpImplI22BroadcastScaleMaskLoadIffbLm4EiE11DirectStoreIffEfLi2ELi2ELi32ELi1ELb1EL9Algorithm0EEvT_T0_ll,@"STO_CUDA_ENTRY STV_DEFAULT"
_Z15SoftmaxWarpImplI22BroadcastScaleMaskLoadIffbLm4EiE11DirectStoreIffEfLi2ELi2ELi32ELi1ELb1EL9Algorithm0EEvT_T0_ll:
.text._Z15SoftmaxWarpImplI22BroadcastScaleMaskLoadIffbLm4EiE11DirectStoreIffEfLi2ELi2ELi32ELi1ELb1EL9Algorithm0EEvT_T0_ll:
        /* <DEDUP_REMOVED lines=28> */
.L_x_8686:
        /* <DEDUP_REMOVED lines=16> */
[----:B------:R-:W4:Y:S01]  /*02c0*/  LDC.64 R4, c[0x0][0x358] ;  /* 0x0000d600ff047b82 */ /* 0x000f220000000a00 */
[----:B0-----:R-:W-:-:S07]  /*02d0*/  IMAD.SHL.U32 R10, R10, 0x2, RZ ;  /* 0x000000020a0a7824 */ /* 0x001fce00078e00ff */
[----:B------:R-:W0:Y:S08]  /*02e0*/  LDC.64 R8, c[0x0][0x3a0] ;  /* 0x0000e800ff087b82 */ /* 0x000e300000000a00 */
[----:B------:R-:W0:Y:S02]  /*02f0*/  LDC.64 R6, c[0x0][0x3a8] ;  /* 0x0000ea00ff067b82 */ /* 0x000e240000000a00 */
.L_x_8697:
[----:B------:R-:W-:Y:S01]  /*0300*/  ISETP.GE.U32.AND P0, PT, R10, UR40, PT ;  /* 0x000000280a007c0c */ /* 0x000fe2000bf06070 */
[----:B------:R-:W-:Y:S01]  /*0310*/  BSSY.RECONVERGENT B1, `(.L_x_8688) ;  /* 0x000007f000017945 */ /* 0x000fe20003800200 */
[----:B------:R-:W-:Y:S01]  /*0320*/  IMAD.MOV.U32 R23, RZ, RZ, -0x800000 ;  /* 0xff800000ff177424 */ /* 0x000fe200078e00ff */
[----:B------:R-:W-:Y:S01]  /*0330*/  MOV R22, 0xff800000 ;  /* 0xff80000000167802 */ /* 0x000fe20000000f00 */
[----:B0-----:R-:W-:Y:S01]  /*0340*/  IMAD.MOV.U32 R13, RZ, RZ, -0x800000 ;  /* 0xff800000ff0d7424 */ /* 0x001fe200078e00ff */
[----:B------:R-:W-:-:S13]  /*0350*/  ISETP.GE.AND.EX P0, PT, RZ, UR41, PT, P0 ;  /* 0x00000029ff007c0c */ /* 0x000fda000bf06300 */
[----:B-1----:R-:W-:Y:S05]  /*0360*/  @P0 BRA `(.L_x_8689) ;  /* 0x0000000400e40947 */ /* 0x002fea0003800000 */
[----:B-1----:R-:W-:Y:S01]  /*0370*/  IABS R0, R20 ;  /* 0x0000001400007213 */ /* 0x002fe20000000000 */
[----:B------:R-:W-:Y:S01]  /*0380*/  IMAD R11, R17, UR48, R10 ;  /* 0x00000030110b7c24 */ /* 0x000fe2000f8e020a */
[----:B----4-:R-:W-:Y:S02]  /*0390*/  R2UR UR4, R4 ;  /* 0x00000000040472ca */ /* 0x010fe400000e0000 */
[----:B------:R-:W1:Y:S01]  /*03a0*/  I2F.RP R12, R0 ;  /* 0x00000000000c7306 */ /* 0x000e620000209400 */
[----:B------:R-:W-:Y:S02]  /*03b0*/  R2UR UR5, R5 ;  /* 0x00000000050572ca */ /* 0x000fe400000e0000 */
[----:B------:R-:W-:-:S05]  /*03c0*/  IABS R15, R11 ;  /* 0x0000000b000f7213 */ /* 0x000fca0000000000 */
[----:B-1----:R-:W1:Y:S02]  /*03d0*/  MUFU.RCP R12, R12 ;  /* 0x0000000c000c7308 */ /* 0x002e640000001000 */
[----:B-1----:R-:W-:Y:S01]  /*03e0*/  VIADD R2, R12, 0xffffffe ;  /* 0x0ffffffe0c027836 */ /* 0x002fe20000000000 */
[----:B--2---:R-:W-:-:S05]  /*03f0*/  IABS R12, R19 ;  /* 0x00000013000c7213 */ /* 0x004fca0000000000 */
[----:B------:R1:W2:Y:S08]  /*0400*/  F2I.FTZ.U32.TRUNC.NTZ R3, R2 ;  /* 0x0000000200037305 */ /* 0x0002b0000021f000 */
[----:B------:R-:W4:Y:S01]  /*0410*/  I2F.RP R14, R12 ;  /* 0x0000000c000e7306 */ /* 0x000f220000209400 */
[----:B-1----:R-:W-:Y:S01]  /*0420*/  IMAD.MOV.U32 R2, RZ, RZ, RZ ;  /* 0x000000ffff027224 */ /* 0x002fe200078e00ff */
[----:B--2---:R-:W-:-:S05]  /*0430*/  IADD3 R13, PT, PT, RZ, -R3, RZ ;  /* 0x80000003ff0d7210 */ /* 0x004fca0007ffe0ff */
[----:B------:R-:W-:Y:S01]  /*0440*/  IMAD R13, R13, R0, RZ ;  /* 0x000000000d0d7224 */ /* 0x000fe200078e02ff */
[----:B----4-:R-:W1:Y:S03]  /*0450*/  MUFU.RCP R14, R14 ;  /* 0x0000000e000e7308 */ /* 0x010e660000001000 */
[----:B------:R-:W-:-:S06]  /*0460*/  IMAD.HI.U32 R3, R3, R13, R2 ;  /* 0x0000000d03037227 */ /* 0x000fcc00078e0002 */
        /* <DEDUP_REMOVED lines=11> */
[----:B------:R-:W-:Y:S01]  /*0520*/  ISETP.GE.AND P2, PT, R0, RZ, PT ;  /* 0x000000ff0000720c */ /* 0x000fe20003f46270 */
[----:B-1----:R-:W-:-:S06]  /*0530*/  IMAD.MOV.U32 R2, RZ, RZ, RZ ;  /* 0x000000ffff027224 */ /* 0x002fcc00078e00ff */
[----:B------:R-:W-:-:S05]  /*0540*/  @P1 IADD3 R13, PT, PT, R13, 0x1, RZ ;  /* 0x000000010d0d1810 */ /* 0x000fca0007ffe0ff */
        /* <DEDUP_REMOVED lines=8> */
[----:B------:R-:W-:Y:S01]  /*05d0*/  IMAD R14, R20, R14, R11 ;  /* 0x0000000e140e7224 */ /* 0x000fe200078e020b */
[----:B------:R-:W1:Y:S04]  /*05e0*/  I2F.RP R22, R13 ;  /* 0x0000000d00167306 */ /* 0x000e680000209400 */
[----:B------:R-:W-:-:S04]  /*05f0*/  IABS R15, R14 ;  /* 0x0000000e000f7213 */ /* 0x000fc80000000000 */
[----:B------:R-:W-:-:S05]  /*0600*/  MOV R3, R15 ;  /* 0x0000000f00037202 */ /* 0x000fca0000000f00 */
[----:B------:R-:W-:Y:S01]  /*0610*/  IMAD.HI.U32 R15, R2, R3, RZ ;  /* 0x00000003020f7227 */ /* 0x000fe200078e00ff */
[----:B-1----:R-:W1:Y:S03]  /*0620*/  MUFU.RCP R22, R22 ;  /* 0x0000001600167308 */ /* 0x002e660000001000 */
[----:B------:R-:W-:-:S04]  /*0630*/  IMAD.MOV R2, RZ, RZ, -R15 ;  /* 0x000000ffff027224 */ /* 0x000fc800078e0a0f */
        /* <DEDUP_REMOVED lines=10> */
[----:B------:R-:W-:-:S05]  /*06e0*/  @P1 VIADD R15, R15, 0x1 ;  /* 0x000000010f0f1836 */ /* 0x000fca0000000000 */
[----:B------:R-:W-:Y:S02]  /*06f0*/  @!P2 IADD3 R15, PT, PT, -R15, RZ, RZ ;  /* 0x000000ff0f0fa210 */ /* 0x000fe40007ffe1ff */
[----:B------:R-:W-:Y:S01]  /*0700*/  @!P3 LOP3.LUT R15, RZ, R19, RZ, 0x33, !PT ;  /* 0x00000013ff0fb212 */ /* 0x000fe200078e33ff */
[----:B-1----:R-:W-:-:S04]  /*0710*/  IMAD.MOV R2, RZ, RZ, -R3 ;  /* 0x000000ffff027224 */ /* 0x002fc800078e0a03 */
[----:B------:R-:W-:Y:S02]  /*0720*/  IMAD.MOV R23, RZ, RZ, -R15 ;  /* 0x000000ffff177224 */ /* 0x000fe400078e0a0f */
[----:B------:R-:W-:Y:S02]  /*0730*/  IMAD R25, R2, R13, RZ ;  /* 0x0000000d02197224 */ /* 0x000fe400078e02ff */
[----:B------:R-:W-:Y:S02]  /*0740*/  HFMA2 R2, -RZ, RZ, 0, 0 ;  /* 0x00000000ff027431 */ /* 0x000fe400000001ff */
[----:B------:R-:W-:-:S05]  /*0750*/  IMAD R23, R19, R23, R14 ;  /* 0x0000001713177224 */ /* 0x000fca00078e020e */
        /* <DEDUP_REMOVED lines=13> */
[----:B------:R-:W2:Y:S11]  /*0830*/  LDC.64 R12, c[0x0][0x398] ;  /* 0x0000e600ff0c7b82 */ /* 0x000eb60000000a00 */
[----:B------:R-:W-:Y:S01]  /*0840*/  @P1 VIADD R14, R14, 0x1 ;  /* 0x000000010e0e1836 */ /* 0x000fe20000000000 */
        /* <DEDUP_REMOVED lines=10> */
[----:B------:R-:W-:Y:S01]  /*08f0*/  ISETP.NE.U32.AND P1, PT, R6, 0x1, PT ;  /* 0x000000010600780c */ /* 0x000fe20003f25070 */
        /* <DEDUP_REMOVED lines=32> */
.L_x_8689:
[----:B------:R-:W-:Y:S05]  /*0b00*/  BSYNC.RECONVERGENT B1 ;  /* 0x0000000000017941 */ /* 0x000fea0003800200 */
.L_x_8688:
[----:B------:R-:W-:-:S03]  /*0b10*/  UMOV UR4, 0xffffffff ;  /* 0xffffffff00047882 */ /* 0x000fc60000000000 */
[----:B------:R-:W-:Y:S05]  /*0b20*/  BRA.DIV UR4, `(.L_x_8690) ;  /* 0x0000000604787947 */ /* 0x000fea000b800000 */
[----:B------:R-:W5:Y:S01]  /*0b30*/  SHFL.BFLY PT, R14, R13, 0x10, 0x1f ;  /* 0x0e001f000d0e7f89 */ /* 0x000f6200000e0000 */
[----:B------:R-:W-:Y:S02]  /*0b40*/  HFMA2 R12, -RZ, RZ, 3.7421875, 0 ;  /* 0x437c0000ff0c7431 */ /* 0x000fe400000001ff */
[----:B------:R-:W-:Y:S01]  /*0b50*/  IMAD.MOV.U32 R15, RZ, RZ, 0x3bbb989d ;  /* 0x3bbb989dff0f7424 */ /* 0x000fe200078e00ff */
[----:B-----5:R-:W-:-:S05]  /*0b60*/  FMNMX R13, R14, R13, !PT ;  /* 0x0000000d0e0d7209 */ /* 0x020fca0007800000 */
[----:B------:R-:W5:Y:S02]  /*0b70*/  SHFL.BFLY PT, R14, R13, 0x8, 0x1f ;  /* 0x0d001f000d0e7f89 */ /* 0x000f6400000e0000 */
[----:B-----5:R-:W-:-:S05]  /*0b80*/  FMNMX R0, R13, R14, !PT ;  /* 0x0000000e0d007209 */ /* 0x020fca0007800000 */
[----:B------:R-:W5:Y:S02]  /*0b90*/  SHFL.BFLY PT, R14, R0, 0x4, 0x1f ;  /* 0x0c801f00000e7f89 */ /* 0x000f6400000e0000 */
[----:B-----5:R-:W-:-:S05]  /*0ba0*/  FMNMX R2, R0, R14, !PT ;  /* 0x0000000e00027209 */ /* 0x020fca0007800000 */
[----:B------:R-:W5:Y:S02]  /*0bb0*/  SHFL.BFLY PT, R14, R2, 0x2, 0x1f ;  /* 0x0c401f00020e7f89 */ /* 0x000f6400000e0000 */
[----:B-----5:R-:W-:-:S05]  /*0bc0*/  FMNMX R3, R2, R14, !PT ;  /* 0x0000000e02037209 */ /* 0x020fca0007800000 */
[----:B------:R-:W5:Y:S02]  /*0bd0*/  SHFL.BFLY PT, R14, R3, 0x1, 0x1f ;  /* 0x0c201f00030e7f89 */ /* 0x000f6400000e0000 */
[----:B-----5:R-:W-:-:S05]  /*0be0*/  FMNMX R14, R3, R14, !PT ;  /* 0x0000000e030e7209 */ /* 0x020fca0007800000 */
        /* <DEDUP_REMOVED lines=10> */
[----:B------:R-:W-:-:S03]  /*0c90*/  IMAD.SHL.U32 R0, R0, 0x800000, RZ ;  /* 0x0080000000007824 */ /* 0x000fc600078e00ff */
[----:B------:R-:W-:Y:S01]  /*0ca0*/  FFMA R22, R22, 1.925963033500011079e-08, R13 ;  /* 0x32a5706016167823 */ /* 0x000fe2000000000d */
[----:B------:R-:W-:-:S03]  /*0cb0*/  FFMA R13, R14, 1.4426950216293334961, -R3 ;  /* 0x3fb8aa3b0e0d7823 */ /* 0x000fc60000000803 */
[----:B------:R-:W5:Y:S01]  /*0cc0*/  MUFU.EX2 R3, R22 ;  /* 0x0000001600037308 */ /* 0x000f620000000800 */
[----:B------:R-:W-:-:S07]  /*0cd0*/  FFMA R12, R14, 1.925963033500011079e-08, R13 ;  /* 0x32a570600e0c7823 */ /* 0x000fce000000000d */
[----:B------:R-:W1:Y:S01]  /*0ce0*/  MUFU.EX2 R13, R12 ;  /* 0x0000000c000d7308 */ /* 0x000e620000000800 */
[----:B-----5:R-:W-:Y:S01]  /*0cf0*/  FMUL R2, R2, R3 ;  /* 0x0000000302027220 */ /* 0x020fe20000400000 */
[----:B-1----:R-:W-:-:S03]  /*0d00*/  FMUL R0, R0, R13 ;  /* 0x0000000d00007220 */ /* 0x002fc60000400000 */
[----:B------:R-:W-:-:S04]  /*0d10*/  FADD R13, RZ, R2 ;  /* 0x00000002ff0d7221 */ /* 0x000fc80000000000 */
        /* <DEDUP_REMOVED lines=9> */
[----:B------:R1:W0:Y:S02]  /*0db0*/  SHFL.BFLY PT, R14, R24, 0x1, 0x1f ;  /* 0x0c201f00180e7f89 */ /* 0x00022400000e0000 */
.L_x_8709:
        /* <DEDUP_REMOVED lines=11> */
[----:B-1234-:R-:W-:Y:S05]  /*0e70*/  CALL.REL.NOINC `($__internal_129_$__cuda_sm3x_div_rn_noftz_f32_slowpath) ;  /* 0x0000000400fc7944 */ /* 0x01efea0003c00000 */
[----:B------:R-:W-:-:S07]  /*0e80*/  MOV R12, R2 ;  /* 0x00000002000c7202 */ /* 0x000fce0000000f00 */
.L_x_8692:
[----:B------:R-:W-:Y:S05]  /*0e90*/  BSYNC.RECONVERGENT B1 ;  /* 0x0000000000017941 */ /* 0x000fea0003800200 */
.L_x_8691:
[----:B------:R-:W0:Y:S01]  /*0ea0*/  MUFU.RCP R2, R3 ;  /* 0x0000000300027308 */ /* 0x000e220000001000 */
[----:B------:R-:W-:Y:S07]  /*0eb0*/  BSSY.RECONVERGENT B1, `(.L_x_8693) ;  /* 0x000000c000017945 */ /* 0x000fee0003800200 */
        /* <DEDUP_REMOVED lines=9> */
[----:B-1234-:R-:W-:Y:S05]  /*0f50*/  CALL.REL.NOINC `($__internal_129_$__cuda_sm3x_div_rn_noftz_f32_slowpath) ;  /* 0x0000000400c47944 */ /* 0x01efea0003c00000 */
[----:B------:R-:W-:-:S07]  /*0f60*/  IMAD.MOV.U32 R13, RZ, RZ, R2 ;  /* 0x000000ffff0d7224 */ /* 0x000fce00078e0002 */
.L_x_8694:
[----:B------:R-:W-:Y:S05]  /*0f70*/  BSYNC.RECONVERGENT B1 ;  /* 0x0000000000017941 */ /* 0x000fea0003800200 */
.L_x_8693:
[----:B------:R-:W-:Y:S04]  /*0f80*/  BSSY.RECONVERGENT B1, `(.L_x_8695) ;  /* 0x0000011000017945 */ /* 0x000fe80003800200 */
[----:B------:R-:W-:Y:S05]  /*0f90*/  @P0 BRA `(.L_x_8696) ;  /* 0x00000000003c0947 */ /* 0x000fea0003800000 */
[----:B------:R-:W-:Y:S02]  /*0fa0*/  HFMA2 R11, -RZ, RZ, 0, 0 ;  /* 0x00000000ff0b7431 */ /* 0x000fe400000001ff */
[----:B------:R-:W-:Y:S01]  /*0fb0*/  IMAD R0, R16, UR44, RZ ;  /* 0x0000002c10007c24 */ /* 0x000fe2000f8e02ff */
[----:B----4-:R-:W-:Y:S02]  /*0fc0*/  R2UR UR4, R4 ;  /* 0x00000000040472ca */ /* 0x010fe400000e0000 */
[----:B------:R-:W-:Y:S01]  /*0fd0*/  R2UR UR5, R5 ;  /* 0x00000000050572ca */ /* 0x000fe200000e0000 */
[----:B------:R-:W-:-:S04]  /*0fe0*/  IMAD.WIDE.U32 R2, R17, UR44, R10 ;  /* 0x0000002c11027c25 */ /* 0x000fc8000f8e000a */
[----:B------:R-:W-:-:S04]  /*0ff0*/  IMAD R11, R17, UR45, R0 ;  /* 0x0000002d110b7c24 */ /* 0x000fc8000f8e0200 */
[----:B------:R-:W-:-:S05]  /*1000*/  IMAD.IADD R3, R3, 0x1, R11 ;  /* 0x0000000103037824 */ /* 0x000fca00078e020b */
        /* <DEDUP_REMOVED lines=8> */
.L_x_8696:
[----:B------:R-:W-:Y:S05]  /*1090*/  BSYNC.RECONVERGENT B1 ;  /* 0x0000000000017941 */ /* 0x000fea0003800200 */
.L_x_8695:
[----:B------:R-:W-:-:S04]  /*10a0*/  IADD3 R17, P0, PT, R21, R17, RZ ;  /* 0x0000001115117210 */ /* 0x000fc80007f1e0ff */
[----:B------:R-:W-:Y:S02]  /*10b0*/  LEA.HI.X.SX32 R16, R21, R16, 0x1, P0 ;  /* 0x0000001015107211 */ /* 0x000fe400000f0eff */
[----:B------:R-:W-:-:S04]  /*10c0*/  ISETP.GE.U32.AND P0, PT, R17, UR42, PT ;  /* 0x0000002a11007c0c */ /* 0x000fc8000bf06070 */
[----:B------:R-:W-:-:S13]  /*10d0*/  ISETP.GE.AND.EX P0, PT, R16, UR43, PT, P0 ;  /* 0x0000002b10007c0c */ /* 0x000fda000bf06300 */
[----:B------:R-:W-:Y:S05]  /*10e0*/  @!P0 BRA `(.L_x_8697) ;  /* 0xfffffff000848947 */ /* 0x000fea000383ffff */
[----:B------:R-:W-:Y:S05]  /*10f0*/  BSYNC B0 ;  /* 0x0000000000007941 */ /* 0x000fea0003800000 */
.L_x_8687:
[----:B------:R-:W-:Y:S05]  /*1100*/  EXIT ;  /* 0x000000000000794d */ /* 0x000fea0003800000 */
.L_x_8690:
[----:B------:R-:W-:Y:S01]  /*1110*/  BSSY B1, `(.L_x_8698) ;  /* 0x0000007000017945 */ /* 0x000fe20003800000 */
[----:B------:R-:W-:Y:S01]  /*1120*/  IMAD.MOV.U32 R12, RZ, RZ, 0x10 ;  /* 0x00000010ff0c7424 */ /* 0x000fe200078e00ff */
[----:B------:R-:W-:Y:S01]  /*1130*/  MOV R15, 0xffffffff ;  /* 0xffffffff000f7802 */ /* 0x000fe20000000f00 */
[----:B------:R-:W-:-:S07]  /*1140*/  IMAD.MOV.U32 R11, RZ, RZ, 0x1f ;  /* 0x0000001fff0b7424 */ /* 0x000fce00078e00ff */
[----:B01234-:R-:W-:Y:S05]  /*1150*/  WARPSYNC.COLLECTIVE R15, `(.L_x_8699) ;  /* 0x000000000f087348 */ /* 0x01ffea0003c00000 */
[----:B------:R0:W0:Y:S02]  /*1160*/  SHFL.BFLY P6, R14, R13, R12, R11 ;  /* 0x0c00000c0d0e7389 */ /* 0x00002400000c000b */
[----:B01234-:R-:W-:Y:S05]  /*1170*/  ENDCOLLECTIVE ;  /* 0x000000000000791b */ /* 0x01ffea0003800000 */
.L_x_8699:
[----:B------:R-:W-:Y:S05]  /*1180*/  BSYNC B1 ;  /* 0x0000000000017941 */ /* 0x000fea0003800000 */
.L_x_8698:
        /* <DEDUP_REMOVED lines=8> */
.L_x_8700:
[----:B------:R-:W-:Y:S01]  /*1210*/  IMAD.MOV.U32 R12, RZ, RZ, 0x4 ;  /* 0x00000004ff0c7424 */ /* 0x000fe200078e00ff */
[----:B------:R-:W-:-:S05]  /*1220*/  FMNMX R0, R13, R14, !PT ;  /* 0x0000000e0d007209 */ /* 0x000fca0007800000 */
[----:B------:R-:W-:-:S07]  /*1230*/  IMAD.MOV.U32 R13, RZ, RZ, R0 ;  /* 0x000000ffff0d7224 */ /* 0x000fce00078e0000 */
[----:B------:R-:W-:Y:S05]  /*1240*/  WARPSYNC.COLLECTIVE R15, `(.L_x_8701) ;  /* 0x000000000f087348 */ /* 0x000fea0003c00000 */
[----:B------:R0:W1:Y:S02]  /*1250*/  SHFL.BFLY P6, R14, R13, R12, R11 ;  /* 0x0c00000c0d0e7389 */ /* 0x00006400000c000b */
[----:B01----:R-:W-:Y:S05]  /*1260*/  ENDCOLLECTIVE ;  /* 0x000000000000791b */ /* 0x003fea0003800000 */
.L_x_8701:
[----:B------:R-:W-:Y:S01]  /*1270*/  IMAD.MOV.U32 R12, RZ, RZ, 0x2 ;  /* 0x00000002ff0c7424 */ /* 0x000fe200078e00ff */
[----:B------:R-:W-:-:S04]  /*1280*/  FMNMX R2, R0, R14, !PT ;  /* 0x0000000e00027209 */ /* 0x000fc80007800000 */
[----:B------:R-:W-:-:S07]  /*1290*/  MOV R13, R2 ;  /* 0x00000002000d7202 */ /* 0x000fce0000000f00 */
[----:B------:R-:W-:Y:S05]  /*12a0*/  WARPSYNC.COLLECTIVE R15, `(.L_x_8702) ;  /* 0x000000000f087348 */ /* 0x000fea0003c00000 */
[----:B------:R0:W1:Y:S02]  /*12b0*/  SHFL.BFLY P6, R14, R13, R12, R11 ;  /* 0x0c00000c0d0e7389 */ /* 0x00006400000c000b */
[----:B01----:R-:W-:Y:S05]  /*12c0*/  ENDCOLLECTIVE ;  /* 0x000000000000791b */ /* 0x003fea0003800000 */
.L_x_8702:
[----:B------:R-:W-:Y:S01]  /*12d0*/  HFMA2 R12, -RZ, RZ, 0, 5.9604644775390625e-08 ;  /* 0x00000001ff0c7431 */ /* 0x000fe200000001ff */
[----:B------:R-:W-:-:S05]  /*12e0*/  FMNMX R3, R2, R14, !PT ;  /* 0x0000000e02037209 */ /* 0x000fca0007800000 */
[----:B------:R-:W-:-:S07]  /*12f0*/  IMAD.MOV.U32 R13, RZ, RZ, R3 ;  /* 0x000000ffff0d7224 */ /* 0x000fce00078e0003 */
[----:B------:R-:W-:Y:S05]  /*1300*/  WARPSYNC.COLLECTIVE R15, `(.L_x_8703) ;  /* 0x000000000f087348 */ /* 0x000fea0003c00000 */
[----:B------:R0:W1:Y:S02]  /*1310*/  SHFL.BFLY P6, R14, R13, R12, R11 ;  /* 0x0c00000c0d0e7389 */ /* 0x00006400000c000b */
[----:B01----:R-:W-:Y:S05]  /*1320*/  ENDCOLLECTIVE ;  /* 0x000000000000791b */ /* 0x003fea0003800000 */
.L_x_8703:
[----:B------:R-:W-:Y:S01]  /*1330*/  IMAD.MOV.U32 R12, RZ, RZ, 0x10 ;  /* 0x00000010ff0c7424 */ /* 0x000fe200078e00ff */
[----:B------:R-:W-:-:S05]  /*1340*/  FMNMX R3, R3, R14, !PT ;  /* 0x0000000e03037209 */ /* 0x000fca0007800000 */
[C---:B------:R-:W-:Y:S01]  /*1350*/  FADD R22, -R3.reuse, R22 ;  /* 0x0000001603167221 */ /* 0x040fe20000000100 */
[----:B------:R-:W-:Y:S01]  /*1360*/  FADD R2, -R3, R23 ;  /* 0x0000001703027221 */ /* 0x000fe20000000100 */
[----:B------:R-:W-:Y:S02]  /*1370*/  IMAD.MOV.U32 R3, RZ, RZ, 0x437c0000 ;  /* 0x437c0000ff037424 */ /* 0x000fe400078e00ff */
        /* <DEDUP_REMOVED lines=15> */
[----:B------:R-:W-:-:S03]  /*1470*/  MOV R11, 0x1f ;  /* 0x0000001f000b7802 */ /* 0x000fc60000000f00 */
[----:B------:R-:W-:Y:S01]  /*1480*/  FADD R13, RZ, R2 ;  /* 0x00000002ff0d7221 */ /* 0x000fe20000000000 */
[----:B-1----:R-:W-:-:S04]  /*1490*/  FMUL R0, R14, R3 ;  /* 0x000000030e007220 */ /* 0x002fc80000400000 */
[----:B------:R-:W-:-:S07]  /*14a0*/  FADD R13, R13, R0 ;  /* 0x000000000d0d7221 */ /* 0x000fce0000000000 */
[----:B------:R-:W-:Y:S05]  /*14b0*/  WARPSYNC.COLLECTIVE R15, `(.L_x_8704) ;  /* 0x000000000f087348 */ /* 0x000fea0003c00000 */
[----:B------:R0:W1:Y:S02]  /*14c0*/  SHFL.BFLY P6, R14, R13, R12, R11 ;  /* 0x0c00000c0d0e7389 */ /* 0x00006400000c000b */
[----:B01----:R-:W-:Y:S05]  /*14d0*/  ENDCOLLECTIVE ;  /* 0x000000000000791b */ /* 0x003fea0003800000 */
.L_x_8704:
[----:B------:R-:W-:Y:S02]  /*14e0*/  IMAD.MOV.U32 R12, RZ, RZ, 0x8 ;  /* 0x00000008ff0c7424 */ /* 0x000fe400078e00ff */
[----:B------:R-:W-:-:S04]  /*14f0*/  FADD R3, R13, R14 ;  /* 0x0000000e0d037221 */ /* 0x000fc80000000000 */
[----:B------:R-:W-:-:S07]  /*1500*/  IMAD.MOV.U32 R13, RZ, RZ, R3 ;  /* 0x000000ffff0d7224 */ /* 0x000fce00078e0003 */
[----:B------:R-:W-:Y:S05]  /*1510*/  WARPSYNC.COLLECTIVE R15, `(.L_x_8705) ;  /* 0x000000000f087348 */ /* 0x000fea0003c00000 */
[----:B------:R0:W1:Y:S02]  /*1520*/  SHFL.BFLY P6, R14, R13, R12, R11 ;  /* 0x0c00000c0d0e7389 */ /* 0x00006400000c000b */
[----:B01----:R-:W-:Y:S05]  /*1530*/  ENDCOLLECTIVE ;  /* 0x000000000000791b */ /* 0x003fea0003800000 */
.L_x_8705:
[----:B------:R-:W-:Y:S02]  /*1540*/  IMAD.MOV.U32 R12, RZ, RZ, 0x4 ;  /* 0x00000004ff0c7424 */ /* 0x000fe400078e00ff */
[----:B------:R-:W-:-:S05]  /*1550*/  FADD R22, R3, R14 ;  /* 0x0000000e03167221 */ /* 0x000fca0000000000 */
[----:B------:R-:W-:-:S07]  /*1560*/  MOV R13, R22 ;  /* 0x00000016000d7202 */ /* 0x000fce0000000f00 */
[----:B------:R-:W-:Y:S05]  /*1570*/  WARPSYNC.COLLECTIVE R15, `(.L_x_8706) ;  /* 0x000000000f087348 */ /* 0x000fea0003c00000 */
[----:B------:R0:W1:Y:S02]  /*1580*/  SHFL.BFLY P6, R14, R13, R12, R11 ;  /* 0x0c00000c0d0e7389 */ /* 0x00006400000c000b */
[----:B01----:R-:W-:Y:S05]  /*1590*/  ENDCOLLECTIVE ;  /* 0x000000000000791b */ /* 0x003fea0003800000 */
.L_x_8706:
[----:B------:R-:W-:Y:S02]  /*15a0*/  HFMA2 R12, -RZ, RZ, 0, 1.1920928955078125e-07 ;  /* 0x00000002ff0c7431 */ /* 0x000fe400000001ff */
[----:B------:R-:W-:-:S04]  /*15b0*/  FADD R23, R22, R14 ;  /* 0x0000000e16177221 */ /* 0x000fc80000000000 */
[----:B------:R-:W-:-:S07]  /*15c0*/  IMAD.MOV.U32 R13, RZ, RZ, R23 ;  /* 0x000000ffff0d7224 */ /* 0x000fce00078e0017 */
[----:B------:R-:W-:Y:S05]  /*15d0*/  WARPSYNC.COLLECTIVE R15, `(.L_x_8707) ;  /* 0x000000000f087348 */ /* 0x000fea0003c00000 */
[----:B------:R0:W1:Y:S02]  /*15e0*/  SHFL.BFLY P6, R14, R13, R12, R11 ;  /* 0x0c00000c0d0e7389 */ /* 0x00006400000c000b */
[----:B01----:R-:W-:Y:S05]  /*15f0*/  ENDCOLLECTIVE ;  /* 0x000000000000791b */ /* 0x003fea0003800000 */
.L_x_8707:
[----:B------:R-:W-:Y:S02]  /*1600*/  IMAD.MOV.U32 R12, RZ, RZ, 0x1 ;  /* 0x00000001ff0c7424 */ /* 0x000fe400078e00ff */
[----:B------:R-:W-:-:S04]  /*1610*/  FADD R24, R23, R14 ;  /* 0x0000000e17187221 */ /* 0x000fc80000000000 */
[----:B------:R-:W-:-:S07]  /*1620*/  IMAD.MOV.U32 R13, RZ, RZ, R24 ;  /* 0x000000ffff0d7224 */ /* 0x000fce00078e0018 */
[----:B------:R-:W-:Y:S05]  /*1630*/  WARPSYNC.COLLECTIVE R15, `(.L_x_8708) ;  /* 0x000000000f087348 */ /* 0x000fea0003c00000 */
[----:B------:R0:W1:Y:S02]  /*1640*/  SHFL.BFLY P6, R14, R13, R12, R11 ;  /* 0x0c00000c0d0e7389 */ /* 0x00006400000c000b */
[----:B01----:R-:W-:Y:S05]  /*1650*/  ENDCOLLECTIVE ;  /* 0x000000000000791b */ /* 0x003fea0003800000 */
.L_x_8708:
[----:B------:R-:W-:Y:S05]  /*1660*/  BRA `(.L_x_8709) ;  /* 0xfffffff400d47947 */ /* 0x000fea000383ffff */
        .weak           $__internal_129_$__cuda_sm3x_div_rn_noftz_f32_slowpath
        .type           $__internal_129_$__cuda_sm3x_div_rn_noftz_f32_slowpath,@function
        .size           $__internal_129_$__cuda_sm3x_div_rn_noftz_f32_slowpath,(.L_x_37506 - $__internal_129_$__cuda_sm3x_div_rn_noftz_f32_slowpath)
$__internal_129_$__cuda_sm3x_div_rn_noftz_f32_slowpath:
        /* <DEDUP_REMOVED lines=35> */
.L_x_8711:
        /* <DEDUP_REMOVED lines=51> */
.L_x_8718:
[----:B------:R-:W-:-:S04]  /*1bd0*/  LOP3.LUT R2, R2, 0x80000000, RZ, 0xc0, !PT ;  /* 0x8000000002027812 */ /* 0x000fc800078ec0ff */
[----:B------:R-:W-:Y:S01]  /*1be0*/  LOP3.LUT R2, R2, 0x7f800000, RZ, 0xfc, !PT ;  /* 0x7f80000002027812 */ /* 0x000fe200078efcff */
[----:B------:R-:W-:Y:S06]  /*1bf0*/  BRA `(.L_x_8719) ;  /* 0x0000000000047947 */ /* 0x000fec0003800000 */
.L_x_8717:
[----:B------:R-:W-:-:S07]  /*1c00*/  IMAD R2, R22, 0x800000, R2 ;  /* 0x0080000016027824 */ /* 0x000fce00078e0202 */
.L_x_8719:
[----:B------:R-:W-:Y:S05]  /*1c10*/  BSYNC.RECONVERGENT B3 ;  /* 0x0000000000037941 */ /* 0x000fea0003800200 */
.L_x_8716:
[----:B------:R-:W-:Y:S05]  /*1c20*/  BRA `(.L_x_8720) ;  /* 0x0000000000207947 */ /* 0x000fea0003800000 */
.L_x_8715:
[----:B------:R-:W-:-:S04]  /*1c30*/  LOP3.LUT R2, R15, 0x80000000, R2, 0x48, !PT ;  /* 0x800000000f027812 */ /* 0x000fc800078e4802 */
[----:B------:R-:W-:Y:S01]  /*1c40*/  LOP3.LUT R2, R2, 0x7f800000, RZ, 0xfc, !PT ;  /* 0x7f80000002027812 */ /* 0x000fe200078efcff */
[----:B------:R-:W-:Y:S06]  /*1c50*/  BRA `(.L_x_8720) ;  /* 0x0000000000147947 */ /* 0x000fec0003800000 */
.L_x_8714:
[----:B------:R-:W-:Y:S01]  /*1c60*/  LOP3.LUT R2, R15, 0x80000000, R2, 0x48, !PT ;  /* 0x800000000f027812 */ /* 0x000fe200078e4802 */
[----:B------:R-:W-:Y:S06]  /*1c70*/  BRA `(.L_x_8720) ;  /* 0x00000000000c7947 */ /* 0x000fec0003800000 */
.L_x_8713:
[----:B------:R-:W0:Y:S01]  /*1c80*/  MUFU.RSQ R2, -QNAN ;  /* 0xffc0000000027908 */ /* 0x000e220000001400 */
[----:B------:R-:W-:Y:S05]  /*1c90*/  BRA `(.L_x_8720) ;  /* 0x0000000000047947 */ /* 0x000fea0003800000 */
.L_x_8712:
[----:B------:R-:W-:-:S07]  /*1ca0*/  FADD.FTZ R2, R2, R3 ;  /* 0x0000000302027221 */ /* 0x000fce0000010000 */
.L_x_8720:
[----:B------:R-:W-:Y:S05]  /*1cb0*/  BSYNC.RECONVERGENT B2 ;  /* 0x0000000000027941 */ /* 0x000fea0003800200 */
.L_x_8710:
[----:B------:R-:W-:-:S04]  /*1cc0*/  HFMA2 R15, -RZ, RZ, 0, 0 ;  /* 0x00000000ff0f7431 */ /* 0x000fc800000001ff */
[----:B0-----:R-:W-:Y:S05]  /*1cd0*/  RET.REL.NODEC R14 `(_Z15SoftmaxWarpImplI22BroadcastScaleMaskLoadIffbLm4EiE11DirectStoreIffEfLi2ELi2ELi32ELi1ELb1EL9Algorithm0EEvT_T0_ll) ;  /* 0xffffffe00ec87950 */ /* 0x001fea0003c3ffff */
.L_x_8721:
        /* <DEDUP_REMOVED lines=10> */
.L_x_37506:


//--------------------- .text._Z15SoftmaxWarpImplI22BroadcastScaleMaskLoadIffbLm4EiE11DirectStoreIffEfLi2ELi2ELi32ELi1ELb0EL9Algorithm0EEvT_T0_ll --------------------------
	.section	.text._Z15SoftmaxWarpImplI22BroadcastScaleMaskLoadIffbLm4EiE11DirectStoreIffEfLi2ELi2ELi32ELi1ELb0EL9Algorithm0EEvT_T0_ll,"ax",@progbits
	.align	128
        .global         _Z15SoftmaxWarpImplI22BroadcastScaleMaskLoadIffbLm4EiE11DirectStoreIffEfLi2ELi2ELi32ELi1ELb0EL9Algorithm0EEvT_T0_ll
        .type           _Z15SoftmaxWarpImplI22BroadcastScaleMaskLoadIffbLm4EiE11DirectStoreIffEfLi2ELi2ELi32ELi1ELb0EL9Algorithm0EEvT_T0_ll,@function
        .size           _Z15SoftmaxWarpImplI22BroadcastScaleMaskLoadIffbLm4EiE11DirectStoreIffEfLi2ELi2ELi32ELi1ELb0EL9Algorithm0EEvT_T0_ll,(.L_x_37507 - _Z15SoftmaxWarpImplI22BroadcastScaleMaskLoadIffbLm4EiE11DirectStoreIffEfLi2ELi2ELi32ELi1ELb0EL9Algorithm0EEvT_T0_ll)
        .other          _Z15SoftmaxWarpImplI22BroadcastScaleMaskLoadIffbLm4EiE11DirectStoreIffEfLi2ELi2ELi32ELi1ELb0EL9Algorithm0EEvT_T0_ll,@"STO_CUDA_ENTRY STV_DEFAULT"
_Z15SoftmaxWarpImplI22BroadcastScaleMaskLoadIffbLm4EiE11DirectStoreIffEfLi2ELi2ELi32ELi1ELb0EL9Algorithm0EEvT_T0_ll:
.text._Z15SoftmaxWarpImplI22BroadcastScaleMaskLoadIffbLm4EiE11DirectStoreIffEfLi2ELi2ELi32ELi1ELb0EL9Algorithm0EEvT_T0_ll:
        /* <DEDUP_REMOVED lines=26> */
.L_x_8722:
        /* <DEDUP_REMOVED lines=20> */
.L_x_8729:
        /* <DEDUP_REMOVED lines=118> */
[----:B0-----:R-:W-:Y:S01]  /*0a40*/  IMAD.U32 R22, RZ, RZ, UR4 ;  /* 0x00000004ff167e24 */ /* 0x001fe2000f8e00ff */
[----:B------:R-:W-:Y:S01]  /*0a50*/  UMOV UR4, 0xffffffff ;  /* 0xffffffff00047882 */ /* 0x000fe20000000000 */
[----:B--2---:R-:W-:-:S05]  /*0a60*/  @P1 FMUL R22, R11, UR47 ;  /* 0x0000002f0b161c20 */ /* 0x004fca0008400000 */
[----:B-1----:R-:W-:Y:S01]  /*0a70*/  FMNMX3 R13, R23, -INF , R22, !PT ;  /* 0xff800000170d7876 */ /* 0x002fe20007800016 */
[----:B------:R-:W-:Y:S06]  /*0a80*/  BRA.DIV UR4, `(.L_x_8724) ;  /* 0x00000006046c7947 */ /* 0x000fec000b800000 */
[----:B------:R-:W0:Y:S01]  /*0a90*/  SHFL.BFLY PT, R14, R13, 0x10, 0x1f ;  /* 0x0e001f000d0e7f89 */ /* 0x000e2200000e0000 */
[----:B------:R-:W-:Y:S01]  /*0aa0*/  IMAD.MOV.U32 R12, RZ, RZ, 0x3bbb989d ;  /* 0x3bbb989dff0c7424 */ /* 0x000fe200078e00ff */
        /* <DEDUP_REMOVED lines=23> */
[----:B------:R-:W-:-:S04]  /*0c20*/  IMAD.SHL.U32 R0, R12, 0x800000, RZ ;  /* 0x008000000c007824 */ /* 0x000fc800078e00ff */
[----:B------:R-:W0:Y:S08]  /*0c30*/  MUFU.EX2 R23, R23 ;  /* 0x0000001700177308 */ /* 0x000e300000000800 */
[----:B------:R-:W1:Y:S01]  /*0c40*/  MUFU.EX2 R15, R15 ;  /* 0x0000000f000f7308 */ /* 0x000e620000000800 */
[----:B0-----:R-:W-:-:S04]  /*0c50*/  FMUL R2, R2, R23 ;  /* 0x0000001702027220 */ /* 0x001fc80000400000 */
[----:B------:R-:W-:Y:S01]  /*0c60*/  FADD R13, RZ, R2 ;  /* 0x00000002ff0d7221 */ /* 0x000fe20000000000 */
        /* <DEDUP_REMOVED lines=11> */
.L_x_8741:
        /* <DEDUP_REMOVED lines=11> */
[----:B0-----:R-:W-:Y:S05]  /*0dd0*/  CALL.REL.NOINC `($__internal_130_$__cuda_sm3x_div_rn_noftz_f32_slowpath) ;  /* 0x0000000400ec7944 */ /* 0x001fea0003c00000 */
[----:B------:R-:W-:-:S07]  /*0de0*/  MOV R12, R2 ;  /* 0x00000002000c7202 */ /* 0x000fce0000000f00 */
.L_x_8726:
[----:B------:R-:W-:Y:S05]  /*0df0*/  BSYNC.RECONVERGENT B1 ;  /* 0x0000000000017941 */ /* 0x000fea0003800200 */
.L_x_8725:
        /* <DEDUP_REMOVED lines=11> */
[----:B0-----:R-:W-:Y:S05]  /*0eb0*/  CALL.REL.NOINC `($__internal_130_$__cuda_sm3x_div_rn_noftz_f32_slowpath) ;  /* 0x0000000400b47944 */ /* 0x001fea0003c00000 */
[----:B------:R-:W-:-:S07]  /*0ec0*/  IMAD.MOV.U32 R13, RZ, RZ, R2 ;  /* 0x000000ffff0d7224 */ /* 0x000fce00078e0002 */
.L_x_8728:
[----:B------:R-:W-:Y:S05]  /*0ed0*/  BSYNC.RECONVERGENT B1 ;  /* 0x0000000000017941 */ /* 0x000fea0003800200 */
.L_x_8727:
[----:B------:R-:W-:Y:S02]  /*0ee0*/  HFMA2 R11, -RZ, RZ, 0, 0 ;  /* 0x00000000ff0b7431 */ /* 0x000fe400000001ff */
[----:B------:R-:W-:Y:S01]  /*0ef0*/  IMAD R0, R16, UR40, RZ ;  /* 0x0000002810007c24 */ /* 0x000fe2000f8e02ff */
[----:B------:R-:W-:Y:S02]  /*0f00*/  R2UR UR4, R4 ;  /* 0x00000000040472ca */ /* 0x000fe400000e0000 */
        /* <DEDUP_REMOVED lines=10> */
[----:B------:R-:W-:Y:S02]  /*0fb0*/  IADD3.X R3, PT, PT, R0, UR45, RZ, P0, !PT ;  /* 0x0000002d00037c10 */ /* 0x000fe400087fe4ff */
[----:B------:R-:W-:-:S03]  /*0fc0*/  IADD3 R17, P0, PT, R21, R17, RZ ;  /* 0x0000001115117210 */ /* 0x000fc60007f1e0ff */
[----:B------:R1:W-:Y:S01]  /*0fd0*/  STG.E.64 desc[UR4][R2.64], R12 ;  /* 0x0000000c02007986 */ /* 0x0003e2000c101b04 */
[----:B------:R-:W-:Y:S02]  /*0fe0*/  LEA.HI.X.SX32 R16, R21, R16, 0x1, P0 ;  /* 0x0000001015107211 */ /* 0x000fe400000f0eff */
[----:B------:R-:W-:-:S04]  /*0ff0*/  ISETP.GE.U32.AND P0, PT, R17, UR42, PT ;  /* 0x0000002a11007c0c */ /* 0x000fc8000bf06070 */
[----:B------:R-:W-:-:S13]  /*1000*/  ISETP.GE.AND.EX P0, PT, R16, UR43, PT, P0 ;  /* 0x0000002b10007c0c */ /* 0x000fda000bf06300 */
[----:B-1----:R-:W-:Y:S05]  /*1010*/  @!P0 BRA `(.L_x_8729) ;  /* 0xfffffff000b08947 */ /* 0x002fea000383ffff */
[----:B------:R-:W-:Y:S05]  /*1020*/  BSYNC B0 ;  /* 0x0000000000007941 */ /* 0x000fea0003800000 */
.L_x_8723:
[----:B------:R-:W-:Y:S05]  /*1030*/  EXIT ;  /* 0x000000000000794d */ /* 0x000fea0003800000 */
.L_x_8724:
[----:B------:R-:W-:Y:S01]  /*1040*/  BSSY B1, `(.L_x_8730) ;  /* 0x0000007000017945 */ /* 0x000fe20003800000 */
[----:B------:R-:W-:Y:S01]  /*1050*/  IMAD.MOV.U32 R12, RZ, RZ, 0x10 ;  /* 0x00000010ff0c7424 */ /* 0x000fe200078e00ff */
[----:B------:R-:W-:Y:S01]  /*1060*/  MOV R15, 0xffffffff ;  /* 0xffffffff000f7802 */ /* 0x000fe20000000f00 */
[----:B------:R-:W-:-:S07]  /*1070*/  IMAD.MOV.U32 R11, RZ, RZ, 0x1f ;  /* 0x0000001fff0b7424 */ /* 0x000fce00078e00ff */
[----:B------:R-:W-:Y:S05]  /*1080*/  WARPSYNC.COLLECTIVE R15, `(.L_x_8731) ;  /* 0x000000000f087348 */ /* 0x000fea0003c00000 */
[----:B------:R0:W1:Y:S02]  /*1090*/  SHFL.BFLY P6, R14, R13, R12, R11 ;  /* 0x0c00000c0d0e7389 */ /* 0x00006400000c000b */
[----:B01----:R-:W-:Y:S05]  /*10a0*/  ENDCOLLECTIVE ;  /* 0x000000000000791b */ /* 0x003fea0003800000 */
.L_x_8731:
[----:B------:R-:W-:Y:S05]  /*10b0*/  BSYNC B1 ;  /* 0x0000000000017941 */ /* 0x000fea0003800000 */
.L_x_8730:
[----:B------:R-:W-:Y:S01]  /*10c0*/  FMNMX R13, R13, R14, !PT ;  /* 0x0000000e0d0d7209 */ /* 0x000fe20007800000 */
[----:B------:R-:W-:Y:S01]  /*10d0*/  IMAD.MOV.U32 R12, RZ, RZ, 0x8 ;  /* 0x00000008ff0c7424 */ /* 0x000fe200078e00ff */
[----:B------:R-:W-:Y:S01]  /*10e0*/  MOV R15, 0xffffffff ;  /* 0xffffffff000f7802 */ /* 0x000fe20000000f00 */
[----:B------:R-:W-:-:S07]  /*10f0*/  IMAD.MOV.U32 R11, RZ, RZ, 0x1f ;  /* 0x0000001fff0b7424 */ /* 0x000fce00078e00ff */
[----:B------:R-:W-:Y:S05]  /*1100*/  WARPSYNC.COLLECTIVE R15, `(.L_x_8732) ;  /* 0x000000000f087348 */ /* 0x000fea0003c00000 */
[----:B------:R0:W1:Y:S02]  /*1110*/  SHFL.BFLY P6, R14, R13, R12, R11 ;  /* 0x0c00000c0d0e7389 */ /* 0x00006400000c000b */
[----:B01----:R-:W-:Y:S05]  /*1120*/  ENDCOLLECTIVE ;  /* 0x000000000000791b */ /* 0x003fea0003800000 */
.L_x_8732:
[----:B------:R-:W-:Y:S01]  /*1130*/  IMAD.MOV.U32 R12, RZ, RZ, 0x4 ;  /* 0x00000004ff0c7424 */ /* 0x000fe200078e00ff */
[----:B------:R-:W-:-:S05]  /*1140*/  FMNMX R0, R13, R14, !PT ;  /* 0x0000000e0d007209 */ /* 0x000fca0007800000 */
[----:B------:R-:W-:-:S07]  /*1150*/  IMAD.MOV.U32 R13, RZ, RZ, R0 ;  /* 0x000000ffff0d7224 */ /* 0x000fce00078e0000 */
[----:B------:R-:W-:Y:S05]  /*1160*/  WARPSYNC.COLLECTIVE R15, `(.L_x_8733) ;  /* 0x000000000f087348 */ /* 0x000fea0003c00000 */
[----:B------:R0:W1:Y:S02]  /*1170*/  SHFL.BFLY P6, R14, R13, R12, R11 ;  /* 0x0c00000c0d0e7389 */ /* 0x00006400000c000b */
[----:B01----:R-:W-:Y:S05]  /*1180*/  ENDCOLLECTIVE ;  /* 0x000000000000791b */ /* 0x003fea0003800000 */
.L_x_8733:
[----:B------:R-:W-:Y:S01]  /*1190*/  IMAD.MOV.U32 R12, RZ, RZ, 0x2 ;  /* 0x00000002ff0c7424 */ /* 0x000fe200078e00ff */
[----:B------:R-:W-:Y:S01]  /*11a0*/  FMNMX R2, R0, R14, !PT ;  /* 0x0000000e00027209 */ /* 0x000fe20007800000 */
[----:B------:R-:W-:-:S03]  /*11b0*/  IMAD.MOV.U32 R0, RZ, RZ, 0x3bbb989d ;  /* 0x3bbb989dff007424 */ /* 0x000fc600078e00ff */
[----:B------:R-:W-:-:S07]  /*11c0*/  MOV R13, R2 ;  /* 0x00000002000d7202 */ /* 0x000fce0000000f00 */
[----:B------:R-:W-:Y:S05]  /*11d0*/  WARPSYNC.COLLECTIVE R15, `(.L_x_8734) ;  /* 0x000000000f087348 */ /* 0x000fea0003c00000 */
[----:B------:R0:W1:Y:S02]  /*11e0*/  SHFL.BFLY P6, R14, R13, R12, R11 ;  /* 0x0c00000c0d0e7389 */ /* 0x00006400000c000b */
[----:B01----:R-:W-:Y:S05]  /*11f0*/  ENDCOLLECTIVE ;  /* 0x000000000000791b */ /* 0x003fea0003800000 */
.L_x_8734:
[----:B------:R-:W-:Y:S01]  /*1200*/  HFMA2 R12, -RZ, RZ, 0, 5.9604644775390625e-08 ;  /* 0x00000001ff0c7431 */ /* 0x000fe200000001ff */
[----:B------:R-:W-:-:S05]  /*1210*/  FMNMX R3, R2, R14, !PT ;  /* 0x0000000e02037209 */ /* 0x000fca0007800000 */
[----:B------:R-:W-:-:S07]  /*1220*/  IMAD.MOV.U32 R13, RZ, RZ, R3 ;  /* 0x000000ffff0d7224 */ /* 0x000fce00078e0003 */
[----:B------:R-:W-:Y:S05]  /*1230*/  WARPSYNC.COLLECTIVE R15, `(.L_x_8735) ;  /* 0x000000000f087348 */ /* 0x000fea0003c00000 */
[----:B------:R0:W1:Y:S02]  /*1240*/  SHFL.BFLY P6, R14, R13, R12, R11 ;  /* 0x0c00000c0d0e7389 */ /* 0x00006400000c000b */
[----:B01----:R-:W-:Y:S05]  /*1250*/  ENDCOLLECTIVE ;  /* 0x000000000000791b */ /* 0x003fea0003800000 */
.L_x_8735:
[----:B------:R-:W-:-:S05]  /*1260*/  FMNMX R3, R3, R14, !PT ;  /* 0x0000000e03037209 */ /* 0x000fca0007800000 */
[----:B------:R-:W-:Y:S01]  /*1270*/  FADD R23, R23, -R3 ;  /* 0x8000000317177221 */ /* 0x000fe20000000000 */
        /* <DEDUP_REMOVED lines=15> */
[----:B------:R-:W-:-:S05]  /*1370*/  IMAD.MOV.U32 R12, RZ, RZ, 0x10 ;  /* 0x00000010ff0c7424 */ /* 0x000fca00078e00ff */
[----:B------:R-:W1:Y:S01]  /*1380*/  MUFU.EX2 R25, R25 ;  /* 0x0000001900197308 */ /* 0x000e620000000800 */
[----:B0-----:R-:W-:-:S04]  /*1390*/  FMUL R2, R2, R23 ;  /* 0x0000001702027220 */ /* 0x001fc80000400000 */
[----:B------:R-:W-:Y:S01]  /*13a0*/  FADD R13, RZ, R2 ;  /* 0x00000002ff0d7221 */ /* 0x000fe20000000000 */
[----:B-1----:R-:W-:-:S04]  /*13b0*/  FMUL R0, R0, R25 ;  /* 0x0000001900007220 */ /* 0x002fc80000400000 */
[----:B------:R-:W-:-:S07]  /*13c0*/  FADD R13, R13, R0 ;  /* 0x000000000d0d7221 */ /* 0x000fce0000000000 */
[----:B------:R-:W-:Y:S05]  /*13d0*/  WARPSYNC.COLLECTIVE R15, `(.L_x_8736) ;  /* 0x000000000f087348 */ /* 0x000fea0003c00000 */
[----:B------:R0:W1:Y:S02]  /*13e0*/  SHFL.BFLY P6, R14, R13, R12, R11 ;  /* 0x0c00000c0d0e7389 */ /* 0x00006400000c000b */
[----:B01----:R-:W-:Y:S05]  /*13f0*/  ENDCOLLECTIVE ;  /* 0x000000000000791b */ /* 0x003fea0003800000 */
.L_x_8736:
[----:B------:R-:W-:Y:S02]  /*1400*/  IMAD.MOV.U32 R12, RZ, RZ, 0x8 ;  /* 0x00000008ff0c7424 */ /* 0x000fe400078e00ff */
[----:B------:R-:W-:-:S05]  /*1410*/  FADD R3, R13, R14 ;  /* 0x0000000e0d037221 */ /* 0x000fca0000000000 */
[----:B------:R-:W-:-:S07]  /*1420*/  MOV R13, R3 ;  /* 0x00000003000d7202 */ /* 0x000fce0000000f00 */
[----:B------:R-:W-:Y:S05]  /*1430*/  WARPSYNC.COLLECTIVE R15, `(.L_x_8737) ;  /* 0x000000000f087348 */ /* 0x000fea0003c00000 */
[----:B------:R0:W1:Y:S02]  /*1440*/  SHFL.BFLY P6, R14, R13, R12, R11 ;  /* 0x0c00000c0d0e7389 */ /* 0x00006400000c000b */
[----:B01----:R-:W-:Y:S05]  /*1450*/  ENDCOLLECTIVE ;  /* 0x000000000000791b */ /* 0x003fea0003800000 */
.L_x_8737:
[----:B------:R-:W-:Y:S02]  /*1460*/  HFMA2 R12, -RZ, RZ, 0, 2.384185791015625e-07 ;  /* 0x00000004ff0c7431 */ /* 0x000fe400000001ff */
[----:B------:R-:W-:-:S04]  /*1470*/  FADD R22, R3, R14 ;  /* 0x0000000e03167221 */ /* 0x000fc80000000000 */
[----:B------:R-:W-:-:S07]  /*1480*/  IMAD.MOV.U32 R13, RZ, RZ, R22 ;  /* 0x000000ffff0d7224 */ /* 0x000fce00078e0016 */
[----:B------:R-:W-:Y:S05]  /*1490*/  WARPSYNC.COLLECTIVE R15, `(.L_x_8738) ;  /* 0x000000000f087348 */ /* 0x000fea0003c00000 */
[----:B------:R0:W1:Y:S02]  /*14a0*/  SHFL.BFLY P6, R14, R13, R12, R11 ;  /* 0x0c00000c0d0e7389 */ /* 0x00006400000c000b */
[----:B01----:R-:W-:Y:S05]  /*14b0*/  ENDCOLLECTIVE ;  /* 0x000000000000791b */ /* 0x003fea0003800000 */
.L_x_8738:
[----:B------:R-:W-:Y:S02]  /*14c0*/  IMAD.MOV.U32 R12, RZ, RZ, 0x2 ;  /* 0x00000002ff0c7424 */ /* 0x000fe400078e00ff */
[----:B------:R-:W-:-:S04]  /*14d0*/  FADD R23, R22, R14 ;  /* 0x0000000e16177221 */ /* 0x000fc80000000000 */
[----:B------:R-:W-:-:S07]  /*14e0*/  IMAD.MOV.U32 R13, RZ, RZ, R23 ;  /* 0x000000ffff0d7224 */ /* 0x000fce00078e0017 */
[----:B------:R-:W-:Y:S05]  /*14f0*/  WARPSYNC.COLLECTIVE R15, `(.L_x_8739) ;  /* 0x000000000f087348 */ /* 0x000fea0003c00000 */
[----:B------:R0:W1:Y:S02]  /*1500*/  SHFL.BFLY P6, R14, R13, R12, R11 ;  /* 0x0c00000c0d0e7389 */ /* 0x00006400000c000b */
[----:B01----:R-:W-:Y:S05]  /*1510*/  ENDCOLLECTIVE ;  /* 0x000000000000791b */ /* 0x003fea0003800000 */
.L_x_8739:
[----:B------:R-:W-:Y:S02]  /*1520*/  IMAD.MOV.U32 R12, RZ, RZ, 0x1 ;  /* 0x00000001ff0c7424 */ /* 0x000fe400078e00ff */
[----:B------:R-:W-:-:S05]  /*1530*/  FADD R24, R23, R14 ;  /* 0x0000000e17187221 */ /* 0x000fca0000000000 */
[----:B------:R-:W-:-:S07]  /*1540*/  MOV R13, R24 ;  /* 0x00000018000d7202 */ /* 0x000fce0000000f00 */
[----:B------:R-:W-:Y:S05]  /*1550*/  WARPSYNC.COLLECTIVE R15, `(.L_x_8740) ;  /* 0x000000000f087348 */ /* 0x000fea0003c00000 */
[----:B------:R0:W1:Y:S02]  /*1560*/  SHFL.BFLY P6, R14, R13, R12, R11 ;  /* 0x0c00000c0d0e7389 */ /* 0x00006400000c000b */
[----:B01----:R-:W-:Y:S05]  /*1570*/  ENDCOLLECTIVE ;  /* 0x000000000000791b */ /* 0x003fea0003800000 */
.L_x_8740:
[----:B------:R-:W-:Y:S05]  /*1580*/  BRA `(.L_x_8741) ;  /* 0xfffffff400e47947 */ /* 0x000fea000383ffff */
        .weak           $__internal_130_$__cuda_sm3x_div_rn_noftz_f32_slowpath
        .type           $__internal_130_$__cuda_sm3x_div_rn_noftz_f32_slowpath,@function
        .size           $__internal_130_$__cuda_sm3x_div_rn_noftz_f32_slowpath,(.L_x_37507 - $__internal_130_$__cuda_sm3x_div_rn_noftz_f32_slowpath)
$__internal_130_$__cuda_sm3x_div_rn_noftz_f32_slowpath:
        /* <DEDUP_REMOVED lines=35> */
.L_x_8743:
        /* <DEDUP_REMOVED lines=51> */
.L_x_8750:
[----:B------:R-:W-:-:S04]  /*1af0*/  LOP3.LUT R2, R2, 0x80000000, RZ, 0xc0, !PT ;  /* 0x8000000002027812 */ /* 0x000fc800078ec0ff */
[----:B------:R-:W-:Y:S01]  /*1b00*/  LOP3.LUT R2, R2, 0x7f800000, RZ, 0xfc, !PT ;  /* 0x7f80000002027812 */ /* 0x000fe200078efcff */
[----:B------:R-:W-:Y:S06]  /*1b10*/  BRA `(.L_x_8751) ;  /* 0x0000000000047947 */ /* 0x000fec0003800000 */
.L_x_8749:
[----:B------:R-:W-:-:S07]  /*1b20*/  IMAD R2, R22, 0x800000, R2 ;  /* 0x0080000016027824 */ /* 0x000fce00078e0202 */
.L_x_8751:
[----:B------:R-:W-:Y:S05]  /*1b30*/  BSYNC.RECONVERGENT B3 ;  /* 0x0000000000037941 */ /* 0x000fea0003800200 */
.L_x_8748:
[----:B------:R-:W-:Y:S05]  /*1b40*/  BRA `(.L_x_8752) ;  /* 0x0000000000207947 */ /* 0x000fea0003800000 */
.L_x_8747:
[----:B------:R-:W-:-:S04]  /*1b50*/  LOP3.LUT R2, R15, 0x80000000, R2, 0x48, !PT ;  /* 0x800000000f027812 */ /* 0x000fc800078e4802 */
[----:B------:R-:W-:Y:S01]  /*1b60*/  LOP3.LUT R2, R2, 0x7f800000, RZ, 0xfc, !PT ;  /* 0x7f80000002027812 */ /* 0x000fe200078efcff */
[----:B------:R-:W-:Y:S06]  /*1b70*/  BRA `(.L_x_8752) ;  /* 0x0000000000147947 */ /* 0x000fec0003800000 */
.L_x_8746:
[----:B------:R-:W-:Y:S01]  /*1b80*/  LOP3.LUT R2, R15, 0x80000000, R2, 0x48, !PT ;  /* 0x800000000f027812 */ /* 0x000fe200078e4802 */
[----:B------:R-:W-:Y:S06]  /*1b90*/  BRA `(.L_x_8752) ;  /* 0x00000000000c7947 */ /* 0x000fec0003800000 */
.L_x_8745:
[----:B------:R-:W0:Y:S01]  /*1ba0*/  MUFU.RSQ R2, -QNAN ;  /* 0xffc0000000027908 */ /* 0x000e220000001400 */
[----:B------:R-:W-:Y:S05]  /*1bb0*/  BRA `(.L_x_8752) ;  /* 0x0000000000047947 */ /* 0x000fea0003800000 */
.L_x_8744:
[----:B------:R-:W-:-:S07]  /*1bc0*/  FADD.FTZ R2, R2, R3 ;  /* 0x0000000302027221 */ /* 0x000fce0000010000 */
.L_x_8752:
[----:B------:R-:W-:Y:S05]  /*1bd0*/  BSYNC.RECONVERGENT B2 ;  /* 0x0000000000027941 */ /* 0x000fea0003800200 */
.L_x_8742:
[----:B------:R-:W-:-:S04]  /*1be0*/  HFMA2 R15, -RZ, RZ, 0, 0 ;  /* 0x00000000ff0f7431 */ /* 0x000fc800000001ff */
[----:B0-----:R-:W-:Y:S05]  /*1bf0*/  RET.REL.NODEC R14 `(_Z15SoftmaxWarpImplI22BroadcastScaleMaskLoadIffbLm4EiE11DirectStoreIffEfLi2ELi2ELi32ELi1ELb0EL9Algorithm0EEvT_T0_ll) ;  /* 0xffffffe40e007950 */ /* 0x001fea0003c3ffff */
.L_x_8753:
        /* <DEDUP_REMOVED lines=16> */
.L_x_37507:


//--------------------- .text._Z15SoftmaxWarpImplI22BroadcastScaleMaskLoadIffbLm4EiE11DirectStoreIffEfLi2ELi2ELi32ELi2ELb1EL9Algorithm0EEvT_T0_ll --------------------------
	.section	.text._Z15SoftmaxWarpImplI22BroadcastScaleMaskLoadIffbLm4EiE11DirectStoreIffEfLi2ELi2ELi32ELi2ELb1EL9Algorithm0EEvT_T0_ll,"ax",@progbits
	.align	128
        .global         _Z15SoftmaxWarpImplI22BroadcastScaleMaskLoadIffbLm4EiE11DirectStoreIffEfLi2ELi2ELi32ELi2ELb1EL9Algorithm0EEvT_T0_ll
        .type           _Z15SoftmaxWarpImplI22BroadcastScaleMaskLoadIffbLm4EiE11DirectStoreIffEfLi2ELi2ELi32ELi2ELb1EL9Algorithm0EEvT_T0_ll,@function
        .size           _Z15SoftmaxWarpImplI22BroadcastScaleMaskLoadIffbLm4EiE11DirectStoreIffEfLi2ELi2ELi32ELi2ELb1EL9Algorithm0EEvT_T0_ll,(.L_x_37508 - _Z15SoftmaxWarpImplI22BroadcastScaleMaskLoadIffbLm4EiE11DirectStoreIffEfLi2ELi2ELi32ELi2ELb1EL9Algorithm0EEvT_T0_ll)
        .other          _Z15SoftmaxWarpImplI22BroadcastScaleMaskLoadIffbLm4EiE11DirectStoreIffEfLi2ELi2ELi32ELi2ELb1EL9Algorithm0EEvT_T0_ll,@"STO_CUDA_ENTRY STV_DEFAULT"
_Z15SoftmaxWarpImplI22BroadcastScaleMaskLoadIffbLm4EiE11DirectStoreIffEfLi2ELi2ELi32ELi2ELb1EL9Algorithm0EEvT_T0_ll:
.text._Z15SoftmaxWarpImplI22BroadcastScaleMaskLoadIffbLm4EiE11DirectStoreIffEfLi2ELi2ELi32ELi2ELb1EL9Algorithm0EEvT_T0_ll:
        /* <DEDUP_REMOVED lines=28> */
.L_x_8754:
        /* <DEDUP_REMOVED lines=18> */
[----:B------:R-:W4:Y:S01]  /*02e0*/  LDC.64 R16, c[0x0][0x358] ;  /* 0x0000d600ff107b82 */ /* 0x000f220000000a00 */
[----:B0-----:R-:W-:-:S07]  /*02f0*/  SHF.L.U32 R6, R6, 0x1, RZ ;  /* 0x0000000106067819 */ /* 0x001fce00000006ff */
[----:B------:R-:W0:Y:S02]  /*0300*/  LDC.64 R8, c[0x0][0x400] ;  /* 0x00010000ff087b82 */ /* 0x000e240000000a00 */
.L_x_8773:
[----:B0-----:R-:W0:Y:S01]  /*0310*/  LDC.64 R10, c[0x0][0x3a0] ;  /* 0x0000e800ff0a7b82 */ /* 0x001e220000000a00 */
[----:B------:R-:W-:Y:S01]  /*0320*/  ISETP.GE.U32.AND P0, PT, R6, UR40, PT ;  /* 0x0000002806007c0c */ /* 0x000fe2000bf06070 */
[----:B------:R-:W-:Y:S01]  /*0330*/  BSSY.RECONVERGENT B1, `(.L_x_8756) ;  /* 0x000007f000017945 */ /* 0x000fe20003800200 */
[----:B------:R-:W-:Y:S01]  /*0340*/  IMAD.MOV.U32 R22, RZ, RZ, -0x800000 ;  /* 0xff800000ff167424 */ /* 0x000fe200078e00ff */
[----:B------:R-:W-:Y:S01]  /*0350*/  MOV R13, 0xff800000 ;  /* 0xff800000000d7802 */ /* 0x000fe20000000f00 */
[----:B------:R-:W-:Y:S01]  /*0360*/  IMAD.MOV.U32 R23, RZ, RZ, -0x800000 ;  /* 0xff800000ff177424 */ /* 0x000fe200078e00ff */
[----:B------:R-:W-:Y:S02]  /*0370*/  ISETP.GE.AND.EX P0, PT, RZ, UR41, PT, P0 ;  /* 0x00000029ff007c0c */ /* 0x000fe4000bf06300 */
[----:B------:R-:W0:Y:S11]  /*0380*/  LDC.64 R14, c[0x0][0x3a8] ;  /* 0x0000ea00ff0e7b82 */ /* 0x000e360000000a00 */
[----:B------:R-:W-:Y:S05]  /*0390*/  @P0 BRA `(.L_x_8757) ;  /* 0x0000000400e00947 */ /* 0x000fea0003800000 */
        /* <DEDUP_REMOVED lines=9> */
[----:B------:R1:W2:Y:S02]  /*0430*/  F2I.FTZ.U32.TRUNC.NTZ R13, R12 ;  /* 0x0000000c000d7305 */ /* 0x0002a4000021f000 */
[----:B-1----:R-:W-:Y:S02]  /*0440*/  HFMA2 R12, -RZ, RZ, 0, 0 ;  /* 0x00000000ff0c7431 */ /* 0x002fe400000001ff */
[----:B--2---:R-:W-:-:S04]  /*0450*/  IMAD.MOV R20, RZ, RZ, -R13 ;  /* 0x000000ffff147224 */ /* 0x004fc800078e0a0d */
[----:B------:R-:W-:Y:S02]  /*0460*/  IMAD R21, R20, R19, RZ ;  /* 0x0000001314157224 */ /* 0x000fe400078e02ff */
[----:B------:R-:W1:Y:S02]  /*0470*/  I2F.RP R20, R18 ;  /* 0x0000001200147306 */ /* 0x000e640000209400 */
[----:B------:R-:W-:-:S06]  /*0480*/  IMAD.HI.U32 R13, R13, R21, R12 ;  /* 0x000000150d0d7227 */ /* 0x000fcc00078e000c */
[----:B------:R-:W-:-:S04]  /*0490*/  IMAD.HI.U32 R22, R13, R24, RZ ;  /* 0x000000180d167227 */ /* 0x000fc800078e00ff */
[----:B------:R-:W-:Y:S01]  /*04a0*/  IMAD.MOV R12, RZ, RZ, -R22 ;  /* 0x000000ffff0c7224 */ /* 0x000fe200078e0a16 */
[----:B-1----:R-:W1:Y:S03]  /*04b0*/  MUFU.RCP R20, R20 ;  /* 0x0000001400147308 */ /* 0x002e660000001000 */
[----:B------:R-:W-:Y:S01]  /*04c0*/  IMAD R12, R19, R12, R24 ;  /* 0x0000000c130c7224 */ /* 0x000fe200078e0218 */
[----:B---3--:R-:W-:-:S04]  /*04d0*/  IABS R24, R3 ;  /* 0x0000000300187213 */ /* 0x008fc80000000000 */
[----:B------:R-:W-:-:S13]  /*04e0*/  ISETP.GT.U32.AND P2, PT, R19, R12, PT ;  /* 0x0000000c1300720c */ /* 0x000fda0003f44070 */
        /* <DEDUP_REMOVED lines=8> */
[----:B------:R-:W-:-:S06]  /*0570*/  @P1 VIADD R22, R22, 0x1 ;  /* 0x0000000116161836 */ /* 0x000fcc0000000000 */
[----:B------:R-:W-:Y:S02]  /*0580*/  @!P3 IADD3 R22, PT, PT, -R22, RZ, RZ ;  /* 0x000000ff1616b210 */ /* 0x000fe40007ffe1ff */
[----:B------:R-:W-:Y:S02]  /*0590*/  @!P2 LOP3.LUT R22, RZ, R0, RZ, 0x33, !PT ;  /* 0x00000000ff16a212 */ /* 0x000fe400078e33ff */
[----:B-1----:R-:W-:-:S03]  /*05a0*/  MOV R12, RZ ;  /* 0x000000ff000c7202 */ /* 0x002fc60000000f00 */
[----:B------:R-:W-:Y:S02]  /*05b0*/  IMAD.MOV R25, RZ, RZ, -R22 ;  /* 0x000000ffff197224 */ /* 0x000fe400078e0a16 */
[----:B--2---:R-:W-:Y:S02]  /*05c0*/  IMAD.MOV R19, RZ, RZ, -R13 ;  /* 0x000000ffff137224 */ /* 0x004fe400078e0a0d */
[----:B------:R-:W-:Y:S02]  /*05d0*/  IMAD R25, R0, R25, R23 ;  /* 0x0000001900197224 */ /* 0x000fe400078e0217 */
[----:B------:R-:W-:-:S03]  /*05e0*/  IMAD R19, R19, R18, RZ ;  /* 0x0000001213137224 */ /* 0x000fc600078e02ff */
[----:B------:R-:W-:Y:S01]  /*05f0*/  IABS R20, R25 ;  /* 0x0000001900147213 */ /* 0x000fe20000000000 */
[----:B------:R-:W-:-:S04]  /*0600*/  IMAD.HI.U32 R12, R13, R19, R12 ;  /* 0x000000130d0c7227 */ /* 0x000fc800078e000c */
        /* <DEDUP_REMOVED lines=9> */
[-C--:B------:R-:W-:Y:S01]  /*06a0*/  @!P2 IADD3 R13, PT, PT, R13, -R18.reuse, RZ ;  /* 0x800000120d0da210 */ /* 0x080fe20007ffe0ff */
[----:B------:R-:W-:Y:S01]  /*06b0*/  @!P2 VIADD R26, R26, 0x1 ;  /* 0x000000011a1aa836 */ /* 0x000fe20000000000 */
[----:B------:R-:W-:Y:S02]  /*06c0*/  ISETP.NE.AND P2, PT, R2, RZ, PT ;  /* 0x000000ff0200720c */ /* 0x000fe40003f45270 */
[----:B------:R-:W-:Y:S02]  /*06d0*/  ISETP.GE.U32.AND P1, PT, R13, R18, PT ;  /* 0x000000120d00720c */ /* 0x000fe40003f26070 */
[----:B-1----:R-:W-:Y:S01]  /*06e0*/  IADD3 R18, PT, PT, R20, 0xffffffe, RZ ;  /* 0x0ffffffe14127810 */ /* 0x002fe20007ffe0ff */
[----:B------:R-:W1:Y:S03]  /*06f0*/  LDC.64 R12, c[0x0][0x390] ;  /* 0x0000e400ff0c7b82 */ /* 0x000e660000000a00 */
[----:B------:R2:W3:Y:S05]  /*0700*/  F2I.FTZ.U32.TRUNC.NTZ R19, R18 ;  /* 0x0000001200137305 */ /* 0x0004ea000021f000 */
[----:B------:R-:W4:Y:S02]  /*0710*/  LDC.64 R20, c[0x0][0x398] ;  /* 0x0000e600ff147b82 */ /* 0x000f240000000a00 */
[----:B------:R-:W-:-:S02]  /*0720*/  @P1 VIADD R26, R26, 0x1 ;  /* 0x000000011a1a1836 */ /* 0x000fc40000000000 */
[----:B--2---:R-:W-:Y:S02]  /*0730*/  IMAD.MOV.U32 R18, RZ, RZ, RZ ;  /* 0x000000ffff127224 */ /* 0x004fe400078e00ff */
[----:B------:R-:W-:Y:S01]  /*0740*/  @!P3 IMAD.MOV R26, RZ, RZ, -R26 ;  /* 0x000000ffff1ab224 */ /* 0x000fe200078e0a1a */
[----:B------:R-:W-:-:S05]  /*0750*/  @!P2 LOP3.LUT R26, RZ, R2, RZ, 0x33, !PT ;  /* 0x00000002ff1aa212 */ /* 0x000fca00078e33ff */
[----:B------:R-:W-:-:S04]  /*0760*/  IMAD.MOV R28, RZ, RZ, -R26 ;  /* 0x000000ffff1c7224 */ /* 0x000fc800078e0a1a */
[----:B------:R-:W-:Y:S01]  /*0770*/  IMAD R28, R2, R28, R25 ;  /* 0x0000001c021c7224 */ /* 0x000fe200078e0219 */
[----:B---3--:R-:W-:Y:S02]  /*0780*/  IADD3 R25, PT, PT, RZ, -R19, RZ ;  /* 0x80000013ff197210 */ /* 0x008fe40007ffe0ff */
[----:B-1----:R-:W-:-:S03]  /*0790*/  ISETP.NE.U32.AND P2, PT, R12, 0x1, PT ;  /* 0x000000010c00780c */ /* 0x002fc60003f45070 */
[----:B------:R-:W-:Y:S01]  /*07a0*/  IMAD R25, R25, R24, RZ ;  /* 0x0000001819197224 */ /* 0x000fe200078e02ff */
[----:B------:R-:W-:Y:S02]  /*07b0*/  ISETP.NE.AND.EX P2, PT, R13, RZ, PT, P2 ;  /* 0x000000ff0d00720c */ /* 0x000fe40003f45320 */
[----:B----4-:R-:W-:Y:S01]  /*07c0*/  ISETP.NE.U32.AND P1, PT, R20, 0x1, PT ;  /* 0x000000011400780c */ /* 0x010fe20003f25070 */
[----:B------:R-:W-:Y:S01]  /*07d0*/  IMAD.HI.U32 R18, R19, R25, R18 ;  /* 0x0000001913127227 */ /* 0x000fe200078e0012 */
[----:B------:R-:W-:Y:S02]  /*07e0*/  IABS R19, R28 ;  /* 0x0000001c00137213 */ /* 0x000fe40000000000 */
[----:B------:R-:W-:Y:S02]  /*07f0*/  ISETP.NE.AND.EX P1, PT, R21, RZ, PT, P1 ;  /* 0x000000ff1500720c */ /* 0x000fe40003f25310 */
[----:B------:R-:W-:Y:S01]  /*0800*/  SEL R22, R22, RZ, P2 ;  /* 0x000000ff16167207 */ /* 0x000fe20001000000 */
[----:B------:R-:W-:Y:S01]  /*0810*/  IMAD.HI.U32 R18, R18, R19, RZ ;  /* 0x0000001312127227 */ /* 0x000fe200078e00ff */
[----:B------:R-:W-:-:S03]  /*0820*/  SEL R26, R26, RZ, P1 ;  /* 0x000000ff1a1a7207 */ /* 0x000fc60000800000 */
        /* <DEDUP_REMOVED lines=9> */
[----:B------:R-:W-:-:S04]  /*08c0*/  IMAD R19, R22, UR36, RZ ;  /* 0x0000002416137c24 */ /* 0x000fc8000f8e02ff */
[----:B------:R-:W-:-:S08]  /*08d0*/  IMAD R19, R26, UR37, R19 ;  /* 0x000000251a137c24 */ /* 0x000fd0000f8e0213 */
[----:B------:R-:W-:Y:S01]  /*08e0*/  @P3 VIADD R18, R18, 0x1 ;  /* 0x0000000112123836 */ /* 0x000fe20000000000 */
[----:B0-----:R-:W-:-:S04]  /*08f0*/  ISETP.NE.U32.AND P3, PT, R14, 0x1, PT ;  /* 0x000000010e00780c */ /* 0x001fc80003f65070 */
[----:B------:R-:W-:Y:S02]  /*0900*/  @!P4 IADD3 R18, PT, PT, -R18, RZ, RZ ;  /* 0x000000ff1212c210 */ /* 0x000fe40007ffe1ff */
[----:B------:R-:W-:Y:S02]  /*0910*/  @!P5 LOP3.LUT R18, RZ, R3, RZ, 0x33, !PT ;  /* 0x00000003ff12d212 */ /* 0x000fe400078e33ff */
[----:B------:R-:W-:Y:S02]  /*0920*/  ISETP.NE.U32.AND P4, PT, R10, 0x1, PT ;  /* 0x000000010a00780c */ /* 0x000fe40003f85070 */
[----:B------:R-:W-:Y:S01]  /*0930*/  ISETP.NE.AND.EX P1, PT, R15, RZ, PT, P3 ;  /* 0x000000ff0f00720c */ /* 0x000fe20003f25330 */
        /* <DEDUP_REMOVED lines=30> */
.L_x_8757:
[----:B------:R-:W-:Y:S05]  /*0b20*/  BSYNC.RECONVERGENT B1 ;  /* 0x0000000000017941 */ /* 0x000fea0003800200 */
.L_x_8756:
[----:B------:R-:W-:Y:S01]  /*0b30*/  BSSY.RECONVERGENT B1, `(.L_x_8758) ;  /* 0x0000080000017945 */ /* 0x000fe20003800200 */
[----:B------:R-:W-:Y:S01]  /*0b40*/  MOV R20, 0xff800000 ;  /* 0xff80000000147802 */ /* 0x000fe20000000f00 */
[----:B------:R-:W-:Y:S02]  /*0b50*/  IMAD.MOV.U32 R21, RZ, RZ, -0x800000 ;  /* 0xff800000ff157424 */ /* 0x000fe400078e00ff */
[----:B------:R-:W-:Y:S01]  /*0b60*/  IMAD.MOV.U32 R18, RZ, RZ, -0x800000 ;  /* 0xff800000ff127424 */ /* 0x000fe200078e00ff */
[----:B------:R-:W-:Y:S06]  /*0b70*/  @P0 BRA `(.L_x_8759) ;  /* 0x0000000400ec0947 */ /* 0x000fec0003800000 */
[----:B-1----:R-:W-:Y:S01]  /*0b80*/  IABS R12, R0 ;  /* 0x00000000000c7213 */ /* 0x002fe20000000000 */
[----:B------:R-:W-:Y:S01]  /*0b90*/  VIADD R25, R5, 0x1 ;  /* 0x0000000105197836 */ /* 0x000fe20000000000 */
[----:B----4-:R-:W-:Y:S02]  /*0ba0*/  R2UR UR4, R16 ;  /* 0x00000000100472ca */ /* 0x010fe400000e0000 */
[----:B------:R-:W1:Y:S01]  /*0bb0*/  I2F.RP R20, R12 ;  /* 0x0000000c00147306 */ /* 0x000e620000209400 */
[----:B------:R-:W-:Y:S01]  /*0bc0*/  IMAD R25, R25, UR48, R6 ;  /* 0x0000003019197c24 */ /* 0x000fe2000f8e0206 */
[----:B------:R-:W-:-:S04]  /*0bd0*/  R2UR UR5, R17 ;  /* 0x00000000110572ca */ /* 0x000fc800000e0000 */
[----:B------:R-:W-:Y:S02]  /*0be0*/  IABS R26, R25 ;  /* 0x00000019001a7213 */ /* 0x000fe40000000000 */
[----:B-1----:R-:W1:Y:S02]  /*0bf0*/  MUFU.RCP R20, R20 ;  /* 0x0000001400147308 */ /* 0x002e640000001000 */
[----:B-1----:R-:W-:Y:S02]  /*0c00*/  IADD3 R18, PT, PT, R20, 0xffffffe, RZ ;  /* 0x0ffffffe14127810 */ /* 0x002fe40007ffe0ff */
[----:B--2---:R-:W-:-:S04]  /*0c10*/  IABS R20, R2 ;  /* 0x0000000200147213 */ /* 0x004fc80000000000 */
[----:B------:R1:W2:Y:S02]  /*0c20*/  F2I.FTZ.U32.TRUNC.NTZ R19, R18 ;  /* 0x0000001200137305 */ /* 0x0002a4000021f000 */
[----:B-1----:R-:W-:Y:S02]  /*0c30*/  HFMA2 R18, -RZ, RZ, 0, 0 ;  /* 0x00000000ff127431 */ /* 0x002fe400000001ff */
[----:B--2---:R-:W-:-:S04]  /*0c40*/  IMAD.MOV R21, RZ, RZ, -R19 ;  /* 0x000000ffff157224 */ /* 0x004fc800078e0a13 */
[----:B------:R-:W-:-:S04]  /*0c50*/  IMAD R21, R21, R12, RZ ;  /* 0x0000000c15157224 */ /* 0x000fc800078e02ff */
        /* <DEDUP_REMOVED lines=16> */
[----:B------:R-:W-:-:S05]  /*0d60*/  @P1 IADD3 R18, PT, PT, R18, 0x1, RZ ;  /* 0x0000000112121810 */ /* 0x000fca0007ffe0ff */
[----:B------:R-:W-:Y:S02]  /*0d70*/  IMAD.MOV.U32 R12, RZ, RZ, R18 ;  /* 0x000000ffff0c7224 */ /* 0x000fe400078e0012 */
[----:B------:R-:W-:-:S03]  /*0d80*/  IMAD.MOV.U32 R18, RZ, RZ, RZ ;  /* 0x000000ffff127224 */ /* 0x000fc600078e00ff */
[----:B------:R-:W-:Y:S02]  /*0d90*/  @!P3 IADD3 R12, PT, PT, -R12, RZ, RZ ;  /* 0x000000ff0c0cb210 */ /* 0x000fe40007ffe1ff */
[----:B------:R-:W-:Y:S01]  /*0da0*/  @!P2 LOP3.LUT R12, RZ, R0, RZ, 0x33, !PT ;  /* 0x00000000ff0ca212 */ /* 0x000fe200078e33ff */
[----:B-1----:R-:W-:Y:S01]  /*0db0*/  IMAD.MOV R21, RZ, RZ, -R19 ;  /* 0x000000ffff157224 */ /* 0x002fe200078e0a13 */
[----:B0-----:R-:W-:Y:S02]  /*0dc0*/  ISETP.NE.U32.AND P3, PT, R10, 0x1, PT ;  /* 0x000000010a00780c */ /* 0x001fe40003f65070 */
[----:B------:R-:W-:Y:S01]  /*0dd0*/  IADD3 R27, PT, PT, -R12, RZ, RZ ;  /* 0x000000ff0c1b7210 */ /* 0x000fe20007ffe1ff */
[----:B------:R-:W-:Y:S01]  /*0de0*/  IMAD R21, R21, R20, RZ ;  /* 0x0000001415157224 */ /* 0x000fe200078e02ff */
[----:B------:R-:W-:-:S03]  /*0df0*/  ISETP.NE.AND.EX P3, PT, R11, RZ, PT, P3 ;  /* 0x000000ff0b00720c */ /* 0x000fc60003f65330 */
[----:B------:R-:W-:Y:S02]  /*0e00*/  IMAD R27, R0, R27, R25 ;  /* 0x0000001b001b7224 */ /* 0x000fe400078e0219 */
[----:B------:R-:W-:Y:S01]  /*0e10*/  IMAD.HI.U32 R18, R19, R21, R18 ;  /* 0x0000001513127227 */ /* 0x000fe200078e0012 */
[----:B---3--:R-:W-:Y:S02]  /*0e20*/  IABS R21, R3 ;  /* 0x0000000300157213 */ /* 0x008fe40000000000 */
[----:B------:R-:W-:Y:S02]  /*0e30*/  IABS R29, R27 ;  /* 0x0000001b001d7213 */ /* 0x000fe40000000000 */
[----:B------:R-:W0:Y:S01]  /*0e40*/  I2F.RP R26, R21 ;  /* 0x00000015001a7306 */ /* 0x000e220000209400 */
[----:B------:R-:W-:Y:S02]  /*0e50*/  LOP3.LUT R10, R27, R2, RZ, 0x3c, !PT ;  /* 0x000000021b0a7212 */ /* 0x000fe400078e3cff */
[----:B------:R-:W-:-:S02]  /*0e60*/  IMAD.HI.U32 R24, R18, R29, RZ ;  /* 0x0000001d12187227 */ /* 0x000fc400078e00ff */
[----:B------:R-:W-:-:S03]  /*0e70*/  ISETP.GE.AND P4, PT, R10, RZ, PT ;  /* 0x000000ff0a00720c */ /* 0x000fc60003f86270 */
[----:B------:R-:W-:-:S05]  /*0e80*/  IADD3 R18, PT, PT, -R24, RZ, RZ ;  /* 0x000000ff18127210 */ /* 0x000fca0007ffe1ff */
[C---:B------:R-:W-:Y:S01]  /*0e90*/  IMAD R29, R20.reuse, R18, R29 ;  /* 0x00000012141d7224 */ /* 0x040fe200078e021d */
[----:B0-----:R-:W0:Y:S04]  /*0ea0*/  MUFU.RCP R26, R26 ;  /* 0x0000001a001a7308 */ /* 0x001e280000001000 */
[----:B------:R-:W-:-:S13]  /*0eb0*/  ISETP.GT.U32.AND P2, PT, R20, R29, PT ;  /* 0x0000001d1400720c */ /* 0x000fda0003f44070 */
[-C--:B------:R-:W-:Y:S01]  /*0ec0*/  @!P2 IADD3 R29, PT, PT, R29, -R20.reuse, RZ ;  /* 0x800000141d1da210 */ /* 0x080fe20007ffe0ff */
[----:B------:R-:W-:Y:S01]  /*0ed0*/  @!P2 VIADD R24, R24, 0x1 ;  /* 0x000000011818a836 */ /* 0x000fe20000000000 */
[----:B------:R-:W-:Y:S01]  /*0ee0*/  ISETP.NE.AND P2, PT, R2, RZ, PT ;  /* 0x000000ff0200720c */ /* 0x000fe20003f45270 */
[----:B0-----:R-:W-:Y:S01]  /*0ef0*/  VIADD R18, R26, 0xffffffe ;  /* 0x0ffffffe1a127836 */ /* 0x001fe20000000000 */
[----:B------:R-:W-:-:S03]  /*0f00*/  ISETP.GE.U32.AND P1, PT, R29, R20, PT ;  /* 0x000000141d00720c */ /* 0x000fc60003f26070 */
[----:B------:R0:W1:Y:S02]  /*0f10*/  F2I.FTZ.U32.TRUNC.NTZ R19, R18 ;  /* 0x0000001200137305 */ /* 0x000064000021f000 */
[----:B0-----:R-:W-:-:S08]  /*0f20*/  MOV R18, RZ ;  /* 0x000000ff00127202 */ /* 0x001fd00000000f00 */
[----:B------:R-:W-:Y:S01]  /*0f30*/  @P1 IADD3 R24, PT, PT, R24, 0x1, RZ ;  /* 0x0000000118181810 */ /* 0x000fe20007ffe0ff */
[----:B-1----:R-:W-:-:S04]  /*0f40*/  IMAD.MOV R20, RZ, RZ, -R19 ;  /* 0x000000ffff147224 */ /* 0x002fc800078e0a13 */
[----:B------:R-:W-:Y:S02]  /*0f50*/  IMAD.MOV.U32 R10, RZ, RZ, R24 ;  /* 0x000000ffff0a7224 */ /* 0x000fe400078e0018 */
[----:B------:R-:W-:-:S03]  /*0f60*/  IMAD R29, R20, R21, RZ ;  /* 0x00000015141d7224 */ /* 0x000fc600078e02ff */
[----:B------:R-:W-:Y:S01]  /*0f70*/  @!P4 IADD3 R10, PT, PT, -R10, RZ, RZ ;  /* 0x000000ff0a0ac210 */ /* 0x000fe20007ffe1ff */
[----:B------:R-:W-:Y:S01]  /*0f80*/  IMAD.HI.U32 R29, R19, R29, R18 ;  /* 0x0000001d131d7227 */ /* 0x000fe200078e0012 */
[----:B------:R-:W-:-:S05]  /*0f90*/  @!P2 LOP3.LUT R10, RZ, R2, RZ, 0x33, !PT ;  /* 0x00000002ff0aa212 */ /* 0x000fca00078e33ff */
[----:B------:R-:W-:-:S04]  /*0fa0*/  IMAD.MOV R26, RZ, RZ, -R10 ;  /* 0x000000ffff1a7224 */ /* 0x000fc800078e0a0a */
[----:B------:R-:W-:-:S05]  /*0fb0*/  IMAD R26, R2, R26, R27 ;  /* 0x0000001a021a7224 */ /* 0x000fca00078e021b */
[----:B------:R-:W-:Y:S02]  /*0fc0*/  IABS R18, R26 ;  /* 0x0000001a00127213 */ /* 0x000fe40000000000 */
[----:B------:R-:W-:-:S03]  /*0fd0*/  LOP3.LUT R20, R26, R3, RZ, 0x3c, !PT ;  /* 0x000000031a147212 */ /* 0x000fc600078e3cff */
[----:B------:R-:W-:Y:S01]  /*0fe0*/  IMAD.HI.U32 R24, R29, R18, RZ ;  /* 0x000000121d187227 */ /* 0x000fe200078e00ff */
[----:B------:R-:W-:-:S04]  /*0ff0*/  ISETP.GE.AND P1, PT, R20, RZ, PT ;  /* 0x000000ff1400720c */ /* 0x000fc80003f26270 */
[----:B------:R-:W-:-:S05]  /*1000*/  IADD3 R19, PT, PT, -R24, RZ, RZ ;  /* 0x000000ff18137210 */ /* 0x000fca0007ffe1ff */
[----:B------:R-:W-:-:S05]  /*1010*/  IMAD R18, R21, R19, R18 ;  /* 0x0000001315127224 */ /* 0x000fca00078e0212 */
[----:B------:R-:W-:-:S13]  /*1020*/  ISETP.GT.U32.AND P2, PT, R21, R18, PT ;  /* 0x000000121500720c */ /* 0x000fda0003f44070 */
[----:B------:R-:W-:Y:S01]  /*1030*/  @!P2 IMAD.IADD R18, R18, 0x1, -R21 ;  /* 0x000000011212a824 */ /* 0x000fe200078e0a15 */
[----:B------:R-:W-:Y:S02]  /*1040*/  @!P2 IADD3 R24, PT, PT, R24, 0x1, RZ ;  /* 0x000000011818a810 */ /* 0x000fe40007ffe0ff */
[----:B------:R-:W-:Y:S02]  /*1050*/  ISETP.NE.AND P2, PT, R3, RZ, PT ;  /* 0x000000ff0300720c */ /* 0x000fe40003f45270 */
[----:B------:R-:W-:Y:S02]  /*1060*/  ISETP.GE.U32.AND P4, PT, R18, R21, PT ;  /* 0x000000151200720c */ /* 0x000fe40003f86070 */
[----:B------:R-:W0:Y:S08]  /*1070*/  LDC.64 R18, c[0x0][0x390] ;  /* 0x0000e400ff127b82 */ /* 0x000e300000000a00 */
[----:B------:R-:W1:Y:S03]  /*1080*/  LDC.64 R20, c[0x0][0x398] ;  /* 0x0000e600ff147b82 */ /* 0x000e660000000a00 */
[----:B------:R-:W-:-:S05]  /*1090*/  @P4 VIADD R24, R24, 0x1 ;  /* 0x0000000118184836 */ /* 0x000fca0000000000 */
[----:B------:R-:W-:Y:S02]  /*10a0*/  @!P1 IADD3 R24, PT, PT, -R24, RZ, RZ ;  /* 0x000000ff18189210 */ /* 0x000fe40007ffe1ff */
[----:B------:R-:W-:Y:S02]  /*10b0*/  @!P2 LOP3.LUT R24, RZ, R3, RZ, 0x33, !PT ;  /* 0x00000003ff18a212 */ /* 0x000fe400078e33ff */
[----:B------:R-:W-:Y:S02]  /*10c0*/  ISETP.NE.U32.AND P2, PT, R14, 0x1, PT ;  /* 0x000000010e00780c */ /* 0x000fe40003f45070 */
[----:B0-----:R-:W-:Y:S01]  /*10d0*/  ISETP.NE.U32.AND P4, PT, R18, 0x1, PT ;  /* 0x000000011200780c */ /* 0x001fe20003f85070 */
[----:B------:R-:W-:Y:S01]  /*10e0*/  IMAD.MOV R18, RZ, RZ, -R24 ;  /* 0x000000ffff127224 */ /* 0x000fe200078e0a18 */
[----:B------:R-:W-:Y:S02]  /*10f0*/  ISETP.NE.AND.EX P2, PT, R15, RZ, PT, P2 ;  /* 0x000000ff0f00720c */ /* 0x000fe40003f45320 */
[----:B------:R-:W-:Y:S01]  /*1100*/  ISETP.NE.AND.EX P4, PT, R19, RZ, PT, P4 ;  /* 0x000000ff1300720c */ /* 0x000fe20003f85340 */
[----:B------:R-:W-:Y:S01]  /*1110*/  IMAD R26, R3, R18, R26 ;  /* 0x00000012031a7224 */ /* 0x000fe200078e021a */
[----:B------:R-:W-:-:S02]  /*1120*/  SEL R24, R24, RZ, P3 ;  /* 0x000000ff18187207 */ /* 0x000fc40001800000 */
[----:B-1----:R-:W-:Y:S02]  /*1130*/  ISETP.NE.U32.AND P1, PT, R20, 0x1, PT ;  /* 0x000000011400780c */ /* 0x002fe40003f25070 */
[----:B------:R-:W-:Y:S02]  /*1140*/  SEL R12, R12, RZ, P4 ;  /* 0x000000ff0c0c7207 */ /* 0x000fe40002000000 */
[----:B------:R-:W-:Y:S02]  /*1150*/  ISETP.NE.AND.EX P1, PT, R21, RZ, PT, P1 ;  /* 0x000000ff1500720c */ /* 0x000fe40003f25310 */
[----:B------:R-:W-:Y:S01]  /*1160*/  SEL R26, R26, RZ, P2 ;  /* 0x000000ff1a1a7207 */ /* 0x000fe20001000000 */
[----:B------:R-:W-:Y:S01]  /*1170*/  IMAD R15, R12, UR36, RZ ;  /* 0x000000240c0f7c24 */ /* 0x000fe2000f8e02ff */
[----:B------:R-:W-:Y:S02]  /*1180*/  SEL R14, R10, RZ, P1 ;  /* 0x000000ff0a0e7207 */ /* 0x000fe40000800000 */
[----:B------:R-:W0:Y:S03]  /*1190*/  LDC.64 R10, c[0x0][0x388] ;  /* 0x0000e200ff0a7b82 */ /* 0x000e260000000a00 */
        /* <DEDUP_REMOVED lines=25> */
.L_x_8759:
[----:B------:R-:W-:Y:S05]  /*1330*/  BSYNC.RECONVERGENT B1 ;  /* 0x0000000000017941 */ /* 0x000fea0003800200 */
.L_x_8758:
[----:B------:R-:W-:-:S03]  /*1340*/  UMOV UR4, 0xffffffff ;  /* 0xffffffff00047882 */ /* 0x000fc60000000000 */
[----:B------:R-:W-:Y:S05]  /*1350*/  BRA.DIV UR4, `(.L_x_8760) ;  /* 0x0000000a04c47947 */ /* 0x000fea000b800000 */
[----:B0-----:R-:W0:Y:S01]  /*1360*/  SHFL.BFLY PT, R14, R13, 0x10, 0x1f ;  /* 0x0e001f000d0e7f89 */ /* 0x001e2200000e0000 */
[----:B------:R-:W-:Y:S02]  /*1370*/  HFMA2 R12, -RZ, RZ, 3.7421875, 0 ;  /* 0x437c0000ff0c7431 */ /* 0x000fe400000001ff */
[----:B------:R-:W-:Y:S01]  /*1380*/  IMAD.MOV.U32 R11, RZ, RZ, 0x3bbb989d ;  /* 0x3bbb989dff0b7424 */ /* 0x000fe200078e00ff */
[----:B------:R-:W5:Y:S01]  /*1390*/  SHFL.BFLY PT, R25, R18, 0x10, 0x1f ;  /* 0x0e001f0012197f89 */ /* 0x000f6200000e0000 */
[----:B0-----:R-:W-:Y:S02]  /*13a0*/  FMNMX R13, R14, R13, !PT ;  /* 0x0000000d0e0d7209 */ /* 0x001fe40007800000 */
[----:B-----5:R-:W-:-:S03]  /*13b0*/  FMNMX R26, R25, R18, !PT ;  /* 0x00000012191a7209 */ /* 0x020fc60007800000 */
[----:B------:R-:W0:Y:S04]  /*13c0*/  SHFL.BFLY PT, R14, R13, 0x8, 0x1f ;  /* 0x0d001f000d0e7f89 */ /* 0x000e2800000e0000 */
        /* <DEDUP_REMOVED lines=15> */
[C---:B------:R-:W-:Y:S01]  /*14c0*/  FADD R24, -R10.reuse, R23 ;  /* 0x000000170a187221 */ /* 0x040fe20000000100 */
[----:B------:R-:W-:-:S03]  /*14d0*/  FADD R22, -R10, R22 ;  /* 0x000000160a167221 */ /* 0x000fc60000000100 */
[-C--:B------:R-:W-:Y:S01]  /*14e0*/  FFMA.SAT R13, R24, R11.reuse, 0.5 ;  /* 0x3f000000180d7423 */ /* 0x080fe2000000200b */
[C---:B------:R-:W-:Y:S01]  /*14f0*/  FADD R14, -R15.reuse, R21 ;  /* 0x000000150f0e7221 */ /* 0x040fe20000000100 */
[----:B------:R-:W-:Y:S02]  /*1500*/  FADD R20, -R15, R20 ;  /* 0x000000140f147221 */ /* 0x000fe40000000100 */
[-C--:B------:R-:W-:Y:S01]  /*1510*/  FFMA.RM R10, R13, R12.reuse, 12582913 ;  /* 0x4b4000010d0a7423 */ /* 0x080fe2000000400c */
[-C--:B------:R-:W-:Y:S01]  /*1520*/  FFMA.SAT R13, R22, R11.reuse, 0.5 ;  /* 0x3f000000160d7423 */ /* 0x080fe2000000200b */
[-C--:B------:R-:W-:Y:S02]  /*1530*/  FFMA.SAT R23, R14, R11.reuse, 0.5 ;  /* 0x3f0000000e177423 */ /* 0x080fe4000000200b */
[----:B------:R-:W-:Y:S01]  /*1540*/  FADD R19, R10, -12583039 ;  /* 0xcb40007f0a137421 */ /* 0x000fe20000000000 */
[-C--:B------:R-:W-:Y:S01]  /*1550*/  FFMA.RM R13, R13, R12.reuse, 12582913 ;  /* 0x4b4000010d0d7423 */ /* 0x080fe2000000400c */
[----:B------:R-:W-:Y:S01]  /*1560*/  FFMA.RM R15, R23, R12, 12582913 ;  /* 0x4b400001170f7423 */ /* 0x000fe2000000400c */
[----:B------:R-:W-:Y:S01]  /*1570*/  FFMA.SAT R23, R20, R11, 0.5 ;  /* 0x3f00000014177423 */ /* 0x000fe2000000200b */
[----:B------:R-:W-:Y:S01]  /*1580*/  FFMA R19, R24, 1.4426950216293334961, -R19 ;  /* 0x3fb8aa3b18137823 */ /* 0x000fe20000000813 */
[----:B------:R-:W-:-:S02]  /*1590*/  FADD R21, R13, -12583039 ;  /* 0xcb40007f0d157421 */ /* 0x000fc40000000000 */
[----:B------:R-:W-:Y:S01]  /*15a0*/  FFMA.RM R12, R23, R12, 12582913 ;  /* 0x4b400001170c7423 */ /* 0x000fe2000000400c */
[----:B------:R-:W-:Y:S01]  /*15b0*/  FFMA R18, R24, 1.925963033500011079e-08, R19 ;  /* 0x32a5706018127823 */ /* 0x000fe20000000013 */
[C---:B------:R-:W-:Y:S01]  /*15c0*/  FFMA R21, R22.reuse, 1.4426950216293334961, -R21 ;  /* 0x3fb8aa3b16157823 */ /* 0x040fe20000000815 */
[C---:B------:R-:W-:Y:S01]  /*15d0*/  FADD R19, R15.reuse, -12583039 ;  /* 0xcb40007f0f137421 */ /* 0x040fe20000000000 */
[----:B------:R-:W-:Y:S02]  /*15e0*/  IMAD.SHL.U32 R15, R15, 0x800000, RZ ;  /* 0x008000000f0f7824 */ /* 0x000fe400078e00ff */
[----:B------:R-:W-:Y:S01]  /*15f0*/  FFMA R11, R22, 1.925963033500011079e-08, R21 ;  /* 0x32a57060160b7823 */ /* 0x000fe20000000015 */
[----:B------:R-:W-:Y:S01]  /*1600*/  FFMA R19, R14, 1.4426950216293334961, -R19 ;  /* 0x3fb8aa3b0e137823 */ /* 0x000fe20000000813 */
[C---:B------:R-:W-:Y:S01]  /*1610*/  FADD R21, R12.reuse, -12583039 ;  /* 0xcb40007f0c157421 */ /* 0x040fe20000000000 */
[----:B------:R-:W0:Y:S01]  /*1620*/  MUFU.EX2 R18, R18 ;  /* 0x0000001200127308 */ /* 0x000e220000000800 */
[----:B------:R-:W-:Y:S01]  /*1630*/  SHF.L.U32 R12, R12, 0x17, RZ ;  /* 0x000000170c0c7819 */ /* 0x000fe200000006ff */
[----:B------:R-:W-:Y:S01]  /*1640*/  FFMA R14, R14, 1.925963033500011079e-08, R19 ;  /* 0x32a570600e0e7823 */ /* 0x000fe20000000013 */
[----:B------:R-:W-:Y:S01]  /*1650*/  FFMA R21, R20, 1.4426950216293334961, -R21 ;  /* 0x3fb8aa3b14157823 */ /* 0x000fe20000000815 */
[----:B------:R-:W-:Y:S01]  /*1660*/  IMAD.SHL.U32 R19, R10, 0x800000, RZ ;  /* 0x008000000a137824 */ /* 0x000fe200078e00ff */
[----:B------:R-:W-:-:S02]  /*1670*/  SHF.L.U32 R10, R13, 0x17, RZ ;  /* 0x000000170d0a7819 */ /* 0x000fc400000006ff */
[----:B------:R-:W-:Y:S01]  /*1680*/  FFMA R21, R20, 1.925963033500011079e-08, R21 ;  /* 0x32a5706014157823 */ /* 0x000fe20000000015 */
[----:B------:R-:W5:Y:S08]  /*1690*/  MUFU.EX2 R11, R11 ;  /* 0x0000000b000b7308 */ /* 0x000f700000000800 */
[----:B------:R-:W1:Y:S01]  /*16a0*/  MUFU.EX2 R14, R14 ;  /* 0x0000000e000e7308 */ /* 0x000e620000000800 */
[----:B0-----:R-:W-:-:S04]  /*16b0*/  FMUL R20, R19, R18 ;  /* 0x0000001213147220 */ /* 0x001fc80000400000 */
[----:B------:R-:W-:-:S03]  /*16c0*/  FADD R13, RZ, R20 ;  /* 0x00000014ff0d7221 */ /* 0x000fc60000000000 */
[----:B------:R-:W0:Y:S01]  /*16d0*/  MUFU.EX2 R21, R21 ;  /* 0x0000001500157308 */ /* 0x000e220000000800 */
[----:B-----5:R-:W-:-:S04]  /*16e0*/  FMUL R10, R10, R11 ;  /* 0x0000000b0a0a7220 */ /* 0x020fc80000400000 */
[----:B------:R-:W-:Y:S01]  /*16f0*/  FADD R13, R13, R10 ;  /* 0x0000000a0d0d7221 */ /* 0x000fe20000000000 */
[----:B-1----:R-:W-:-:S04]  /*1700*/  FMUL R18, R15, R14 ;  /* 0x0000000e0f127220 */ /* 0x002fc80000400000 */
[----:B------:R-:W1:Y:S01]  /*1710*/  SHFL.BFLY PT, R14, R13, 0x10, 0x1f ;  /* 0x0e001f000d0e7f89 */ /* 0x000e6200000e0000 */
[----:B------:R-:W-:Y:S01]  /*1720*/  FADD R24, RZ, R18 ;  /* 0x00000012ff187221 */ /* 0x000fe20000000000 */
[----:B0-----:R-:W-:-:S04]  /*1730*/  FMUL R19, R12, R21 ;  /* 0x000000150c137220 */ /* 0x001fc80000400000 */
[----:B------:R-:W-:-:S05]  /*1740*/  FADD R24, R24, R19 ;  /* 0x0000001318187221 */ /* 0x000fca0000000000 */
        /* <DEDUP_REMOVED lines=16> */
[----:B------:R0:W0:Y:S01]  /*1850*/  SHFL.BFLY PT, R14, R29, 0x1, 0x1f ;  /* 0x0c201f001d0e7f89 */ /* 0x00002200000e0000 */
[----:B-1----:R-:W-:-:S07]  /*1860*/  FADD R21, R22, R21 ;  /* 0x0000001516157221 */ /* 0x002fce0000000000 */
.L_x_8795:
[----:B------:R-:W1:Y:S01]  /*1870*/  MUFU.RCP R12, R21 ;  /* 0x00000015000c7308 */ /* 0x000e620000001000 */
[----:B------:R-:W-:Y:S01]  /*1880*/  BSSY.RECONVERGENT B1, `(.L_x_8761) ;  /* 0x000000c000017945 */ /* 0x000fe20003800200 */
[----:B0-----:R-:W-:-:S06]  /*1890*/  FADD R29, R29, R14 ;  /* 0x0000000e1d1d7221 */ /* 0x001fcc0000000000 */
[----:B------:R-:W0:Y:S01]  /*18a0*/  FCHK P1, R20, R21 ;  /* 0x0000001514007302 */ /* 0x000e220000020000 */
[----:B-1----:R-:W-:-:S04]  /*18b0*/  FFMA R11, -R21, R12, 1 ;  /* 0x3f800000150b7423 */ /* 0x002fc8000000010c */
[----:B------:R-:W-:-:S04]  /*18c0*/  FFMA R11, R12, R11, R12 ;  /* 0x0000000b0c0b7223 */ /* 0x000fc8000000000c */
[----:B------:R-:W-:-:S04]  /*18d0*/  FFMA R12, R20, R11, RZ ;  /* 0x0000000b140c7223 */ /* 0x000fc800000000ff */
[----:B------:R-:W-:-:S04]  /*18e0*/  FFMA R13, -R21, R12, R20 ;  /* 0x0000000c150d7223 */ /* 0x000fc80000000114 */
[----:B------:R-:W-:Y:S01]  /*18f0*/  FFMA R12, R11, R13, R12 ;  /* 0x0000000d0b0c7223 */ /* 0x000fe2000000000c */
[----:B0-----:R-:W-:Y:S06]  /*1900*/  @!P1 BRA `(.L_x_8762) ;  /* 0x00000000000c9947 */ /* 0x001fec0003800000 */
[----:B------:R-:W-:-:S07]  /*1910*/  MOV R14, 0x1930 ;  /* 0x00001930000e7802 */ /* 0x000fce0000000f00 */
[----:B--234-:R-:W-:Y:S05]  /*1920*/  CALL.REL.NOINC `($__internal_131_$__cuda_sm3x_div_rn_noftz_f32_slowpath) ;  /* 0x0000001000147944 */ /* 0x01cfea0003c00000 */
[----:B------:R-:W-:-:S07]  /*1930*/  IMAD.MOV.U32 R12, RZ, RZ, R11 ;  /* 0x000000ffff0c7224 */ /* 0x000fce00078e000b */
.L_x_8762:
[----:B------:R-:W-:Y:S05]  /*1940*/  BSYNC.RECONVERGENT B1 ;  /* 0x0000000000017941 */ /* 0x000fea0003800200 */
.L_x_8761:
        /* <DEDUP_REMOVED lines=11> */
[----:B--234-:R-:W-:Y:S05]  /*1a00*/  CALL.REL.NOINC `($__internal_131_$__cuda_sm3x_div_rn_noftz_f32_slowpath) ;  /* 0x0000000c00dc7944 */ /* 0x01cfea0003c00000 */
[----:B------:R-:W-:-:S07]  /*1a10*/  IMAD.MOV.U32 R13, RZ, RZ, R11 ;  /* 0x000000ffff0d7224 */ /* 0x000fce00078e000b */
.L_x_8764:
[----:B------:R-:W-:Y:S05]  /*1a20*/  BSYNC.RECONVERGENT B1 ;  /* 0x0000000000017941 */ /* 0x000fea0003800200 */
.L_x_8763:
        /* <DEDUP_REMOVED lines=10> */
[----:B----4-:R-:W-:Y:S01]  /*1ad0*/  R2UR UR4, R16 ;  /* 0x00000000100472ca */ /* 0x010fe200000e0000 */
[----:B------:R-:W-:Y:S01]  /*1ae0*/  IMAD.MOV.U32 R11, RZ, RZ, RZ ;  /* 0x000000ffff0b7224 */ /* 0x000fe200078e00ff */
[----:B------:R-:W-:Y:S01]  /*1af0*/  R2UR UR5, R17 ;  /* 0x00000000110572ca */ /* 0x000fe200000e0000 */
[C---:B------:R-:W-:Y:S02]  /*1b00*/  IMAD R15, R5.reuse, UR43, R14 ;  /* 0x0000002b050f7c24 */ /* 0x040fe4000f8e020e */
[----:B------:R-:W-:-:S05]  /*1b10*/  IMAD.WIDE.U32 R10, R5, UR42, R10 ;  /* 0x0000002a050a7c25 */ /* 0x000fca000f8e000a */
[----:B------:R-:W-:Y:S02]  /*1b20*/  IADD3 R11, PT, PT, R11, R15, RZ ;  /* 0x0000000f0b0b7210 */ /* 0x000fe40007ffe0ff */
[----:B------:R-:W-:-:S04]  /*1b30*/  LEA R14, P2, R10, UR44, 0x2 ;  /* 0x0000002c0a0e7c11 */ /* 0x000fc8000f8410ff */
[----:B------:R-:W-:-:S05]  /*1b40*/  LEA.HI.X R15, R10, UR45, R11, 0x2, P2 ;  /* 0x0000002d0a0f7c11 */ /* 0x000fca00090f140b */
[----:B------:R0:W-:Y:S04]  /*1b50*/  STG.E.64 desc[UR4][R14.64], R12 ;  /* 0x0000000c0e007986 */ /* 0x0001e8000c101b04 */
.L_x_8766:
[----:B------:R-:W-:Y:S05]  /*1b60*/  BSYNC.RECONVERGENT B1 ;  /* 0x0000000000017941 */ /* 0x000fea0003800200 */
.L_x_8765:
[----:B------:R-:W-:Y:S01]  /*1b70*/  BSSY.RECONVERGENT B1, `(.L_x_8767) ;  /* 0x0000008000017945 */ /* 0x000fe20003800200 */
[----:B------:R-:W-:-:S03]  /*1b80*/  FFMA R10, R21, R22, R20 ;  /* 0x00000016150a7223 */ /* 0x000fc60000000014 */
[----:B------:R-:W-:Y:S05]  /*1b90*/  @!P1 BRA `(.L_x_8768) ;  /* 0x0000000000149947 */ /* 0x000fea0003800000 */
[----:B------:R-:W-:Y:S01]  /*1ba0*/  IMAD.MOV.U32 R20, RZ, RZ, R18 ;  /* 0x000000ffff147224 */ /* 0x000fe200078e0012 */
[----:B------:R-:W-:Y:S02]  /*1bb0*/  MOV R21, R29 ;  /* 0x0000001d00157202 */ /* 0x000fe40000000f00 */
[----:B0-----:R-:W-:-:S07]  /*1bc0*/  MOV R14, 0x1be0 ;  /* 0x00001be0000e7802 */ /* 0x001fce0000000f00 */
[----:B--234-:R-:W-:Y:S05]  /*1bd0*/  CALL.REL.NOINC `($__internal_131_$__cuda_sm3x_div_rn_noftz_f32_slowpath) ;  /* 0x0000000c00687944 */ /* 0x01cfea0003c00000 */
[----:B------:R-:W-:-:S07]  /*1be0*/  IMAD.MOV.U32 R10, RZ, RZ, R11 ;  /* 0x000000ffff0a7224 */ /* 0x000fce00078e000b */
.L_x_8768:
[----:B------:R-:W-:Y:S05]  /*1bf0*/  BSYNC.RECONVERGENT B1 ;  /* 0x0000000000017941 */ /* 0x000fea0003800200 */
.L_x_8767:
[----:B0-----:R-:W0:Y:S01]  /*1c00*/  MUFU.RCP R12, R29 ;  /* 0x0000001d000c7308 */ /* 0x001e220000001000 */
        /* <DEDUP_REMOVED lines=11> */
[----:B--234-:R-:W-:Y:S05]  /*1cc0*/  CALL.REL.NOINC `($__internal_131_$__cuda_sm3x_div_rn_noftz_f32_slowpath) ;  /* 0x0000000c002c7944 */ /* 0x01cfea0003c00000 */
.L_x_8770:
[----:B------:R-:W-:Y:S05]  /*1cd0*/  BSYNC.RECONVERGENT B1 ;  /* 0x0000000000017941 */ /* 0x000fea0003800200 */
.L_x_8769:
[----:B------:R-:W-:Y:S04]  /*1ce0*/  BSSY.RECONVERGENT B1, `(.L_x_8771) ;  /* 0x0000011000017945 */ /* 0x000fe80003800200 */
[----:B------:R-:W-:Y:S05]  /*1cf0*/  @P0 BRA `(.L_x_8772) ;  /* 0x00000000003c0947 */ /* 0x000fea0003800000 */
[----:B------:R-:W-:Y:S01]  /*1d00*/  IMAD R14, R7, UR42, RZ ;  /* 0x0000002a070e7c24 */ /* 0x000fe2000f8e02ff */
[----:B----4-:R-:W-:Y:S01]  /*1d10*/  R2UR UR4, R16 ;  /* 0x00000000100472ca */ /* 0x010fe200000e0000 */
[----:B------:R-:W-:Y:S01]  /*1d20*/  IMAD.WIDE.U32 R12, R5, UR42, R8 ;  /* 0x0000002a050c7c25 */ /* 0x000fe2000f8e0008 */
[----:B------:R-:W-:-:S03]  /*1d30*/  R2UR UR5, R17 ;  /* 0x00000000110572ca */ /* 0x000fc600000e0000 */
[----:B------:R-:W-:Y:S01]  /*1d40*/  IMAD R15, R5, UR43, R14 ;  /* 0x0000002b050f7c24 */ /* 0x000fe2000f8e020e */
[----:B------:R-:W-:-:S04]  /*1d50*/  IADD3 R12, P0, PT, R6, R12, RZ ;  /* 0x0000000c060c7210 */ /* 0x000fc80007f1e0ff */
[----:B------:R-:W-:-:S04]  /*1d60*/  IADD3.X R15, PT, PT, R15, R13, RZ, P0, !PT ;  /* 0x0000000d0f0f7210 */ /* 0x000fc800007fe4ff */
        /* <DEDUP_REMOVED lines=8> */
.L_x_8772:
[----:B------:R-:W-:Y:S05]  /*1df0*/  BSYNC.RECONVERGENT B1 ;  /* 0x0000000000017941 */ /* 0x000fea0003800200 */
.L_x_8771:
[----:B------:R-:W-:-:S04]  /*1e00*/  IADD3 R5, P0, PT, R4, R5, RZ ;  /* 0x0000000504057210 */ /* 0x000fc80007f1e0ff */
[----:B------:R-:W-:Y:S02]  /*1e10*/  LEA.HI.X.SX32 R7, R4, R7, 0x1, P0 ;  /* 0x0000000704077211 */ /* 0x000fe400000f0eff */
[----:B------:R-:W-:-:S04]  /*1e20*/  ISETP.GE.U32.AND P0, PT, R5, UR46, PT ;  /* 0x0000002e05007c0c */ /* 0x000fc8000bf06070 */
[----:B------:R-:W-:-:S13]  /*1e30*/  ISETP.GE.AND.EX P0, PT, R7, UR47, PT, P0 ;  /* 0x0000002f07007c0c */ /* 0x000fda000bf06300 */
[----:B------:R-:W-:Y:S05]  /*1e40*/  @!P0 BRA `(.L_x_8773) ;  /* 0xffffffe400308947 */ /* 0x000fea000383ffff */
[----:B------:R-:W-:Y:S05]  /*1e50*/  BSYNC B0 ;  /* 0x0000000000007941 */ /* 0x000fea0003800000 */
.L_x_8755:
[----:B------:R-:W-:Y:S05]  /*1e60*/  EXIT ;  /* 0x000000000000794d */ /* 0x000fea0003800000 */
.L_x_8760:
[----:B0-----:R-:W-:Y:S01]  /*1e70*/  HFMA2 R11, -RZ, RZ, 0, 1.847743988037109375e-06 ;  /* 0x0000001fff0b7431 */ /* 0x001fe200000001ff */
[----:B------:R-:W-:Y:S01]  /*1e80*/  BSSY B1, `(.L_x_8774) ;  /* 0x0000006000017945 */ /* 0x000fe20003800000 */
[----:B------:R-:W-:Y:S02]  /*1e90*/  IMAD.MOV.U32 R12, RZ, RZ, 0x10 ;  /* 0x00000010ff0c7424 */ /* 0x000fe400078e00ff */
[----:B------:R-:W-:-:S07]  /*1ea0*/  IMAD.MOV.U32 R15, RZ, RZ, -0x1 ;  /* 0xffffffffff0f7424 */ /* 0x000fce00078e00ff */
[----:B-1234-:R-:W-:Y:S05]  /*1eb0*/  WARPSYNC.COLLECTIVE R15, `(.L_x_8775) ;  /* 0x000000000f087348 */ /* 0x01efea0003c00000 */
[----:B------:R0:W0:Y:S02]  /*1ec0*/  SHFL.BFLY P6, R14, R13, R12, R11 ;  /* 0x0c00000c0d0e7389 */ /* 0x00002400000c000b */
[----:B01234-:R-:W-:Y:S05]  /*1ed0*/  ENDCOLLECTIVE ;  /* 0x000000000000791b */ /* 0x01ffea0003800000 */
.L_x_8775:
[----:B------:R-:W-:Y:S05]  /*1ee0*/  BSYNC B1 ;  /* 0x0000000000017941 */ /* 0x000fea0003800000 */
.L_x_8774:
[----:B------:R-:W-:Y:S01]  /*1ef0*/  FMNMX R13, R14, R13, !PT ;  /* 0x0000000d0e0d7209 */ /* 0x000fe20007800000 */
[----:B------:R-:W-:Y:S01]  /*1f00*/  IMAD.MOV.U32 R11, RZ, RZ, 0x1f ;  /* 0x0000001fff0b7424 */ /* 0x000fe200078e00ff */
[----:B------:R-:W-:Y:S02]  /*1f10*/  MOV R12, 0x8 ;  /* 0x00000008000c7802 */ /* 0x000fe40000000f00 */
[----:B------:R-:W-:-:S07]  /*1f20*/  MOV R15, 0xffffffff ;  /* 0xffffffff000f7802 */ /* 0x000fce0000000f00 */
[----:B------:R-:W-:Y:S05]  /*1f30*/  WARPSYNC.COLLECTIVE R15, `(.L_x_8776) ;  /* 0x000000000f087348 */ /* 0x000fea0003c00000 */
[----:B------:R0:W1:Y:S02]  /*1f40*/  SHFL.BFLY P6, R14, R13, R12, R11 ;  /* 0x0c00000c0d0e7389 */ /* 0x00006400000c000b */
[----:B01----:R-:W-:Y:S05]  /*1f50*/  ENDCOLLECTIVE ;  /* 0x000000000000791b */ /* 0x003fea0003800000 */
.L_x_8776:
[----:B------:R-:W-:Y:S01]  /*1f60*/  HFMA2 R12, -RZ, RZ, 0, 2.384185791015625e-07 ;  /* 0x00000004ff0c7431 */ /* 0x000fe200000001ff */
[----:B------:R-:W-:-:S05]  /*1f70*/  FMNMX R24, R13, R14, !PT ;  /* 0x0000000e0d187209 */ /* 0x000fca0007800000 */
[----:B------:R-:W-:-:S07]  /*1f80*/  IMAD.MOV.U32 R13, RZ, RZ, R24 ;  /* 0x000000ffff0d7224 */ /* 0x000fce00078e0018 */
[----:B------:R-:W-:Y:S05]  /*1f90*/  WARPSYNC.COLLECTIVE R15, `(.L_x_8777) ;  /* 0x000000000f087348 */ /* 0x000fea0003c00000 */
[----:B------:R0:W1:Y:S02]  /*1fa0*/  SHFL.BFLY P6, R14, R13, R12, R11 ;  /* 0x0c00000c0d0e7389 */ /* 0x00006400000c000b */
[----:B01----:R-:W-:Y:S05]  /*1fb0*/  ENDCOLLECTIVE ;  /* 0x000000000000791b */ /* 0x003fea0003800000 */
.L_x_8777:
[----:B------:R-:W-:Y:S02]  /*1fc0*/  MOV R12, 0x2 ;  /* 0x00000002000c7802 */ /* 0x000fe40000000f00 */
[----:B------:R-:W-:-:S05]  /*1fd0*/  FMNMX R25, R24, R14, !PT ;  /* 0x0000000e18197209 */ /* 0x000fca0007800000 */
[----:B------:R-:W-:-:S07]  /*1fe0*/  IMAD.MOV.U32 R13, RZ, RZ, R25 ;  /* 0x000000ffff0d7224 */ /* 0x000fce00078e0019 */
[----:B------:R-:W-:Y:S05]  /*1ff0*/  WARPSYNC.COLLECTIVE R15, `(.L_x_8778) ;  /* 0x000000000f087348 */ /* 0x000fea0003c00000 */
[----:B------:R0:W1:Y:S02]  /*2000*/  SHFL.BFLY P6, R14, R13, R12, R11 ;  /* 0x0c00000c0d0e7389 */ /* 0x00006400000c000b */
[----:B01----:R-:W-:Y:S05]  /*2010*/  ENDCOLLECTIVE ;  /* 0x000000000000791b */ /* 0x003fea0003800000 */
.L_x_8778:
[----:B------:R-:W-:Y:S01]  /*2020*/  HFMA2 R12, -RZ, RZ, 0, 5.9604644775390625e-08 ;  /* 0x00000001ff0c7431 */ /* 0x000fe200000001ff */
[----:B------:R-:W-:-:S05]  /*2030*/  FMNMX R19, R25, R14, !PT ;  /* 0x0000000e19137209 */ /* 0x000fca0007800000 */
[----:B------:R-:W-:-:S07]  /*2040*/  IMAD.MOV.U32 R13, RZ, RZ, R19 ;  /* 0x000000ffff0d7224 */ /* 0x000fce00078e0013 */
[----:B------:R-:W-:Y:S05]  /*2050*/  WARPSYNC.COLLECTIVE R15, `(.L_x_8779) ;  /* 0x000000000f087348 */ /* 0x000fea0003c00000 */
[----:B------:R0:W1:Y:S02]  /*2060*/  SHFL.BFLY P6, R14, R13, R12, R11 ;  /* 0x0c00000c0d0e7389 */ /* 0x00006400000c000b */
[----:B01----:R-:W-:Y:S05]  /*2070*/  ENDCOLLECTIVE ;  /* 0x000000000000791b */ /* 0x003fea0003800000 */
.L_x_8779:
[----:B------:R-:W-:Y:S01]  /*2080*/  MOV R13, R18 ;  /* 0x00000012000d7202 */ /* 0x000fe20000000f00 */
[----:B------:R-:W-:Y:S02]  /*2090*/  IMAD.MOV.U32 R12, RZ, RZ, 0x10 ;  /* 0x00000010ff0c7424 */ /* 0x000fe400078e00ff */
[----:B------:R-:W-:-:S07]  /*20a0*/  IMAD.MOV.U32 R10, RZ, RZ, R14 ;  /* 0x000000ffff0a7224 */ /* 0x000fce00078e000e */
[----:B------:R-:W-:Y:S05]  /*20b0*/  WARPSYNC.COLLECTIVE R15, `(.L_x_8780) ;  /* 0x000000000f087348 */ /* 0x000fea0003c00000 */
[----:B------:R0:W1:Y:S02]  /*20c0*/  SHFL.BFLY P6, R14, R13, R12, R11 ;  /* 0x0c00000c0d0e7389 */ /* 0x00006400000c000b */
[----:B01----:R-:W-:Y:S05]  /*20d0*/  ENDCOLLECTIVE ;  /* 0x000000000000791b */ /* 0x003fea0003800000 */
.L_x_8780:
[----:B------:R-:W-:Y:S01]  /*20e0*/  FMNMX R10, R19, R10, !PT ;  /* 0x0000000a130a7209 */ /* 0x000fe20007800000 */
[----:B------:R-:W-:-:S04]  /*20f0*/  HFMA2 R19, -RZ, RZ, 0.96630859375, -0.0022525787353515625 ;  /* 0x3bbb989dff137431 */ /* 0x000fc800000001ff */
[C---:B------:R-:W-:Y:S01]  /*2100*/  FADD R24, -R10.reuse, R23 ;  /* 0x000000170a187221 */ /* 0x040fe20000000100 */
[----:B------:R-:W-:Y:S01]  /*2110*/  FADD R22, -R10, R22 ;  /* 0x000000160a167221 */ /* 0x000fe20000000100 */
[----:B------:R-:W-:Y:S02]  /*2120*/  IMAD.MOV.U32 R10, RZ, RZ, 0x437c0000 ;  /* 0x437c0000ff0a7424 */ /* 0x000fe400078e00ff */
[----:B------:R-:W-:Y:S02]  /*2130*/  HFMA2 R12, -RZ, RZ, 0, 4.76837158203125e-07 ;  /* 0x00000008ff0c7431 */ /* 0x000fe400000001ff */
[----:B------:R-:W-:-:S04]  /*2140*/  FFMA.SAT R23, R24, R19, 0.5 ;  /* 0x3f00000018177423 */ /* 0x000fc80000002013 */
[----:B------:R-:W-:Y:S01]  /*2150*/  FFMA.RM R23, R23, R10, 12582913 ;  /* 0x4b40000117177423 */ /* 0x000fe2000000400a */
[----:B------:R-:W-:-:S04]  /*2160*/  MOV R25, R14 ;  /* 0x0000000e00197202 */ /* 0x000fc80000000f00 */
[----:B------:R-:W-:-:S05]  /*2170*/  FMNMX R26, R25, R18, !PT ;  /* 0x00000012191a7209 */ /* 0x000fca0007800000 */
[----:B------:R-:W-:-:S07]  /*2180*/  IMAD.MOV.U32 R13, RZ, RZ, R26 ;  /* 0x000000ffff0d7224 */ /* 0x000fce00078e001a */
[----:B------:R-:W-:Y:S05]  /*2190*/  WARPSYNC.COLLECTIVE R15, `(.L_x_8781) ;  /* 0x000000000f087348 */ /* 0x000fea0003c00000 */
[----:B------:R0:W1:Y:S02]  /*21a0*/  SHFL.BFLY P6, R14, R13, R12, R11 ;  /* 0x0c00000c0d0e7389 */ /* 0x00006400000c000b */
[----:B01----:R-:W-:Y:S05]  /*21b0*/  ENDCOLLECTIVE ;  /* 0x000000000000791b */ /* 0x003fea0003800000 */
.L_x_8781:
[----:B------:R-:W-:Y:S02]  /*21c0*/  IMAD.MOV.U32 R12, RZ, RZ, 0x4 ;  /* 0x00000004ff0c7424 */ /* 0x000fe400078e00ff */
[----:B------:R-:W-:-:S05]  /*21d0*/  IMAD.MOV.U32 R25, RZ, RZ, R14 ;  /* 0x000000ffff197224 */ /* 0x000fca00078e000e */
[----:B------:R-:W-:-:S04]  /*21e0*/  FMNMX R27, R26, R25, !PT ;  /* 0x000000191a1b7209 */ /* 0x000fc80007800000 */
[----:B------:R-:W-:-:S07]  /*21f0*/  MOV R13, R27 ;  /* 0x0000001b000d7202 */ /* 0x000fce0000000f00 */
[----:B------:R-:W-:Y:S05]  /*2200*/  WARPSYNC.COLLECTIVE R15, `(.L_x_8782) ;  /* 0x000000000f087348 */ /* 0x000fea0003c00000 */
[----:B------:R0:W1:Y:S02]  /*2210*/  SHFL.BFLY P6, R14, R13, R12, R11 ;  /* 0x0c00000c0d0e7389 */ /* 0x00006400000c000b */
[----:B01----:R-:W-:Y:S05]  /*2220*/  ENDCOLLECTIVE ;  /* 0x000000000000791b */ /* 0x003fea0003800000 */
.L_x_8782:
[----:B------:R-:W-:Y:S01]  /*2230*/  HFMA2 R12, -RZ, RZ, 0, 1.1920928955078125e-07 ;  /* 0x00000002ff0c7431 */ /* 0x000fe200000001ff */
[----:B------:R-:W-:-:S04]  /*2240*/  MOV R28, R14 ;  /* 0x0000000e001c7202 */ /* 0x000fc80000000f00 */
[----:B------:R-:W-:-:S05]  /*2250*/  FMNMX R28, R27, R28, !PT ;  /* 0x0000001c1b1c7209 */ /* 0x000fca0007800000 */
[----:B------:R-:W-:-:S07]  /*2260*/  IMAD.MOV.U32 R13, RZ, RZ, R28 ;  /* 0x000000ffff0d7224 */ /* 0x000fce00078e001c */
[----:B------:R-:W-:Y:S05]  /*2270*/  WARPSYNC.COLLECTIVE R15, `(.L_x_8783) ;  /* 0x000000000f087348 */ /* 0x000fea0003c00000 */
[----:B------:R0:W1:Y:S02]  /*2280*/  SHFL.BFLY P6, R14, R13, R12, R11 ;  /* 0x0c00000c0d0e7389 */ /* 0x00006400000c000b */
[----:B01----:R-:W-:Y:S05]  /*2290*/  ENDCOLLECTIVE ;  /* 0x000000000000791b */ /* 0x003fea0003800000 */
.L_x_8783:
[----:B------:R-:W-:Y:S02]  /*22a0*/  IMAD.MOV.U32 R12, RZ, RZ, 0x1 ;  /* 0x00000001ff0c7424 */ /* 0x000fe400078e00ff */
[----:B------:R-:W-:-:S05]  /*22b0*/  IMAD.MOV.U32 R29, RZ, RZ, R14 ;  /* 0x000000ffff1d7224 */ /* 0x000fca00078e000e */
[----:B------:R-:W-:-:S04]  /*22c0*/  FMNMX R18, R28, R29, !PT ;  /* 0x0000001d1c127209 */ /* 0x000fc80007800000 */
[----:B------:R-:W-:-:S07]  /*22d0*/  MOV R13, R18 ;  /* 0x00000012000d7202 */ /* 0x000fce0000000f00 */
[----:B------:R-:W-:Y:S05]  /*22e0*/  WARPSYNC.COLLECTIVE R15, `(.L_x_8784) ;  /* 0x000000000f087348 */ /* 0x000fea0003c00000 */
[----:B------:R0:W1:Y:S02]  /*22f0*/  SHFL.BFLY P6, R14, R13, R12, R11 ;  /* 0x0c00000c0d0e7389 */ /* 0x00006400000c000b */
[----:B01----:R-:W-:Y:S05]  /*2300*/  ENDCOLLECTIVE ;  /* 0x000000000000791b */ /* 0x003fea0003800000 */
.L_x_8784:
[----:B------:R-:W-:Y:S01]  /*2310*/  FADD R11, R23, -12583039 ;  /* 0xcb40007f170b7421 */ /* 0x000fe20000000000 */
[----:B------:R-:W-:-:S03]  /*2320*/  FFMA.SAT R13, R22, R19, 0.5 ;  /* 0x3f000000160d7423 */ /* 0x000fc60000002013 */
[----:B------:R-:W-:Y:S01]  /*2330*/  FFMA R11, R24, 1.4426950216293334961, -R11 ;  /* 0x3fb8aa3b180b7823 */ /* 0x000fe2000000080b */
[----:B------:R-:W-:-:S03]  /*2340*/  FFMA.RM R13, R13, R10, 12582913 ;  /* 0x4b4000010d0d7423 */ /* 0x000fc6000000400a */
[----:B------:R-:W-:Y:S01]  /*2350*/  FFMA R11, R24, 1.925963033500011079e-08, R11 ;  /* 0x32a57060180b7823 */ /* 0x000fe2000000000b */
[----:B------:R-:W-:Y:S01]  /*2360*/  FADD R15, R13, -12583039 ;  /* 0xcb40007f0d0f7421 */ /* 0x000fe20000000000 */
[----:B------:R-:W-:-:S03]  /*2370*/  FMNMX R18, R18, R14, !PT ;  /* 0x0000000e12127209 */ /* 0x000fc60007800000 */
[----:B------:R-:W-:Y:S01]  /*2380*/  FFMA R15, R22, 1.4426950216293334961, -R15 ;  /* 0x3fb8aa3b160f7823 */ /* 0x000fe2000000080f */
[----:B------:R-:W0:Y:S01]  /*2390*/  MUFU.EX2 R11, R11 ;  /* 0x0000000b000b7308 */ /* 0x000e220000000800 */
[C---:B------:R-:W-:Y:S01]  /*23a0*/  FADD R12, -R18.reuse, R20 ;  /* 0x00000014120c7221 */ /* 0x040fe20000000100 */
[----:B------:R-:W-:Y:S01]  /*23b0*/  FADD R14, -R18, R21 ;  /* 0x00000015120e7221 */ /* 0x000fe20000000100 */
[----:B------:R-:W-:Y:S01]  /*23c0*/  SHF.L.U32 R20, R23, 0x17, RZ ;  /* 0x0000001717147819 */ /* 0x000fe200000006ff */
[----:B------:R-:W-:Y:S01]  /*23d0*/  FFMA R15, R22, 1.925963033500011079e-08, R15 ;  /* 0x32a57060160f7823 */ /* 0x000fe2000000000f */
[-C--:B------:R-:W-:Y:S01]  /*23e0*/  FFMA.SAT R23, R12, R19.reuse, 0.5 ;  /* 0x3f0000000c177423 */ /* 0x080fe20000002013 */
[----:B------:R-:W-:-:S03]  /*23f0*/  FFMA.SAT R21, R14, R19, 0.5 ;  /* 0x3f0000000e157423 */ /* 0x000fc60000002013 */
[-C--:B------:R-:W-:Y:S01]  /*2400*/  FFMA.RM R19, R23, R10.reuse, 12582913 ;  /* 0x4b40000117137423 */ /* 0x080fe2000000400a */
[----:B------:R-:W1:Y:S01]  /*2410*/  MUFU.EX2 R15, R15 ;  /* 0x0000000f000f7308 */ /* 0x000e620000000800 */
[----:B------:R-:W-:Y:S01]  /*2420*/  FFMA.RM R18, R21, R10, 12582913 ;  /* 0x4b40000115127423 */ /* 0x000fe2000000400a */
[----:B------:R-:W-:Y:S02]  /*2430*/  IMAD.SHL.U32 R10, R13, 0x800000, RZ ;  /* 0x008000000d0a7824 */ /* 0x000fe400078e00ff */
[----:B0-----:R-:W-:Y:S01]  /*2440*/  FMUL R20, R20, R11 ;  /* 0x0000000b14147220 */ /* 0x001fe20000400000 */
[C---:B------:R-:W-:Y:S01]  /*2450*/  FADD R11, R19.reuse, -12583039 ;  /* 0xcb40007f130b7421 */ /* 0x040fe20000000000 */
[----:B------:R-:W-:Y:S02]  /*2460*/  SHF.L.U32 R19, R19, 0x17, RZ ;  /* 0x0000001713137819 */ /* 0x000fe400000006ff */
[----:B------:R-:W-:Y:S01]  /*2470*/  FADD R13, RZ, R20 ;  /* 0x00000014ff0d7221 */ /* 0x000fe20000000000 */
[----:B------:R-:W-:-:S04]  /*2480*/  FFMA R11, R12, 1.4426950216293334961, -R11 ;  /* 0x3fb8aa3b0c0b7823 */ /* 0x000fc8000000080b */
[----:B------:R-:W-:Y:S01]  /*2490*/  FFMA R21, R12, 1.925963033500011079e-08, R11 ;  /* 0x32a570600c157823 */ /* 0x000fe2000000000b */
[----:B------:R-:W-:Y:S01]  /*24a0*/  FADD R11, R18, -12583039 ;  /* 0xcb40007f120b7421 */ /* 0x000fe20000000000 */
[----:B-1----:R-:W-:Y:S01]  /*24b0*/  FMUL R10, R10, R15 ;  /* 0x0000000f0a0a7220 */ /* 0x002fe20000400000 */
[----:B------:R-:W-:Y:S01]  /*24c0*/  MOV R12, 0x10 ;  /* 0x00000010000c7802 */ /* 0x000fe20000000f00 */
[----:B------:R-:W-:Y:S02]  /*24d0*/  IMAD.SHL.U32 R18, R18, 0x800000, RZ ;  /* 0x0080000012127824 */ /* 0x000fe400078e00ff */
[C---:B------:R-:W-:Y:S01]  /*24e0*/  FFMA R11, R14.reuse, 1.4426950216293334961, -R11 ;  /* 0x3fb8aa3b0e0b7823 */ /* 0x040fe2000000080b */
[----:B------:R-:W-:Y:S01]  /*24f0*/  FADD R13, R13, R10 ;  /* 0x0000000a0d0d7221 */ /* 0x000fe20000000000 */
[----:B------:R-:W-:Y:S02]  /*2500*/  MOV R15, 0xffffffff ;  /* 0xffffffff000f7802 */ /* 0x000fe40000000f00 */
[----:B------:R-:W-:Y:S01]  /*2510*/  FFMA R24, R14, 1.925963033500011079e-08, R11 ;  /* 0x32a570600e187823 */ /* 0x000fe2000000000b */
[----:B------:R-:W-:-:S07]  /*2520*/  IMAD.MOV.U32 R11, RZ, RZ, 0x1f ;  /* 0x0000001fff0b7424 */ /* 0x000fce00078e00ff */
[----:B------:R-:W-:Y:S05]  /*2530*/  WARPSYNC.COLLECTIVE R15, `(.L_x_8785) ;  /* 0x000000000f087348 */ /* 0x000fea0003c00000 */
[----:B------:R0:W1:Y:S02]  /*2540*/  SHFL.BFLY P6, R14, R13, R12, R11 ;  /* 0x0c00000c0d0e7389 */ /* 0x00006400000c000b */
[----:B01----:R-:W-:Y:S05]  /*2550*/  ENDCOLLECTIVE ;  /* 0x000000000000791b */ /* 0x003fea0003800000 */
.L_x_8785:
[----:B------:R-:W-:Y:S02]  /*2560*/  HFMA2 R12, -RZ, RZ, 0, 4.76837158203125e-07 ;  /* 0x00000008ff0c7431 */ /* 0x000fe400000001ff */
[----:B------:R-:W-:-:S04]  /*2570*/  FADD R22, R13, R14 ;  /* 0x0000000e0d167221 */ /* 0x000fc80000000000 */
[----:B------:R-:W-:-:S07]  /*2580*/  IMAD.MOV.U32 R13, RZ, RZ, R22 ;  /* 0x000000ffff0d7224 */ /* 0x000fce00078e0016 */
[----:B------:R-:W-:Y:S05]  /*2590*/  WARPSYNC.COLLECTIVE R15, `(.L_x_8786) ;  /* 0x000000000f087348 */ /* 0x000fea0003c00000 */
[----:B------:R0:W1:Y:S02]  /*25a0*/  SHFL.BFLY P6, R14, R13, R12, R11 ;  /* 0x0c00000c0d0e7389 */ /* 0x00006400000c000b */
[----:B01----:R-:W-:Y:S05]  /*25b0*/  ENDCOLLECTIVE ;  /* 0x000000000000791b */ /* 0x003fea0003800000 */
.L_x_8786:
[----:B------:R-:W-:Y:S01]  /*25c0*/  MOV R12, 0x4 ;  /* 0x00000004000c7802 */ /* 0x000fe20000000f00 */
[----:B------:R-:W-:Y:S02]  /*25d0*/  FADD R25, R22, R14 ;  /* 0x0000000e16197221 */ /* 0x000fe40000000000 */
[----:B------:R0:W1:Y:S02]  /*25e0*/  MUFU.EX2 R22, R21 ;  /* 0x0000001500167308 */ /* 0x0000640000000800 */
[----:B------:R-:W-:-:S07]  /*25f0*/  IMAD.MOV.U32 R13, RZ, RZ, R25 ;  /* 0x000000ffff0d7224 */ /* 0x000fce00078e0019 */
[----:B01----:R-:W-:Y:S05]  /*2600*/  WARPSYNC.COLLECTIVE R15, `(.L_x_8787) ;  /* 0x000000000f087348 */ /* 0x003fea0003c00000 */
[----:B------:R2:W3:Y:S02]  /*2610*/  SHFL.BFLY P6, R14, R13, R12, R11 ;  /* 0x0c00000c0d0e7389 */ /* 0x0004e400000c000b */
[----:B0123--:R-:W-:Y:S05]  /*2620*/  ENDCOLLECTIVE ;  /* 0x000000000000791b */ /* 0x00ffea0003800000 */
.L_x_8787:
[----:B------:R-:W-:Y:S01]  /*2630*/  FMUL R19, R19, R22 ;  /* 0x0000001613137220 */ /* 0x000fe20000400000 */
[----:B------:R-:W-:Y:S02]  /*2640*/  HFMA2 R12, -RZ, RZ, 0, 1.1920928955078125e-07 ;  /* 0x00000002ff0c7431 */ /* 0x000fe400000001ff */
[----:B------:R-:W-:Y:S02]  /*2650*/  FADD R23, R25, R14 ;  /* 0x0000000e19177221 */ /* 0x000fe40000000000 */
[----:B------:R0:W1:Y:S02]  /*2660*/  MUFU.EX2 R25, R24 ;  /* 0x0000001800197308 */ /* 0x0000640000000800 */
[----:B------:R-:W-:-:S07]  /*2670*/  IMAD.MOV.U32 R13, RZ, RZ, R23 ;  /* 0x000000ffff0d7224 */ /* 0x000fce00078e0017 */
[----:B01----:R-:W-:Y:S05]  /*2680*/  WARPSYNC.COLLECTIVE R15, `(.L_x_8788) ;  /* 0x000000000f087348 */ /* 0x003fea0003c00000 */
[----:B------:R2:W3:Y:S02]  /*2690*/  SHFL.BFLY P6, R14, R13, R12, R11 ;  /* 0x0c00000c0d0e7389 */ /* 0x0004e400000c000b */
[----:B0123--:R-:W-:Y:S05]  /*26a0*/  ENDCOLLECTIVE ;  /* 0x000000000000791b */ /* 0x00ffea0003800000 */
.L_x_8788:
[----:B------:R-:W-:Y:S01]  /*26b0*/  FMUL R18, R18, R25 ;  /* 0x0000001912127220 */ /* 0x000fe20000400000 */
[----:B------:R-:W-:-:S03]  /*26c0*/  MOV R12, 0x1 ;  /* 0x00000001000c7802 */ /* 0x000fc60000000f00 */
[----:B------:R-:W-:-:S04]  /*26d0*/  FADD R24, RZ, R18 ;  /* 0x00000012ff187221 */ /* 0x000fc80000000000 */
[----:B------:R-:W-:Y:S01]  /*26e0*/  FADD R24, R24, R19 ;  /* 0x0000001318187221 */ /* 0x000fe20000000000 */
[----:B------:R-:W-:-:S04]  /*26f0*/  FADD R22, R23, R14 ;  /* 0x0000000e17167221 */ /* 0x000fc80000000000 */
[----:B------:R-:W-:-:S07]  /*2700*/  IMAD.MOV.U32 R13, RZ, RZ, R22 ;  /* 0x000000ffff0d7224 */ /* 0x000fce00078e0016 */
[----:B------:R-:W-:Y:S05]  /*2710*/  WARPSYNC.COLLECTIVE R15, `(.L_x_8789) ;  /* 0x000000000f087348 */ /* 0x000fea0003c00000 */
[----:B------:R0:W1:Y:S02]  /*2720*/  SHFL.BFLY P6, R14, R13, R12, R11 ;  /* 0x0c00000c0d0e7389 */ /* 0x00006400000c000b */
[----:B01----:R-:W-:Y:S05]  /*2730*/  ENDCOLLECTIVE ;  /* 0x000000000000791b */ /* 0x003fea0003800000 */
.L_x_8789:
[----:B------:R-:W-:Y:S01]  /*2740*/  MOV R13, R24 ;  /* 0x00000018000d7202 */ /* 0x000fe20000000f00 */
[----:B------:R-:W-:Y:S02]  /*2750*/  IMAD.MOV.U32 R12, RZ, RZ, 0x10 ;  /* 0x00000010ff0c7424 */ /* 0x000fe400078e00ff */
[----:B------:R-:W-:-:S07]  /*2760*/  IMAD.MOV.U32 R21, RZ, RZ, R14 ;  /* 0x000000ffff157224 */ /* 0x000fce00078e000e */
[----:B------:R-:W-:Y:S05]  /*2770*/  WARPSYNC.COLLECTIVE R15, `(.L_x_8790) ;  /* 0x000000000f087348 */ /* 0x000fea0003c00000 */
[----:B------:R0:W1:Y:S02]  /*2780*/  SHFL.BFLY P6, R14, R13, R12, R11 ;  /* 0x0c00000c0d0e7389 */ /* 0x00006400000c000b */
[----:B01----:R-:W-:Y:S05]  /*2790*/  ENDCOLLECTIVE ;  /* 0x000000000000791b */ /* 0x003fea0003800000 */
.L_x_8790:
[----:B------:R-:W-:Y:S01]  /*27a0*/  FADD R21, R22, R21 ;  /* 0x0000001516157221 */ /* 0x000fe20000000000 */
[----:B------:R-:W-:Y:S01]  /*27b0*/  HFMA2 R12, -RZ, RZ, 0, 4.76837158203125e-07 ;  /* 0x00000008ff0c7431 */ /* 0x000fe200000001ff */
[----:B------:R-:W-:-:S05]  /*27c0*/  MOV R23, R14 ;  /* 0x0000000e00177202 */ /* 0x000fca0000000f00 */
[----:B------:R-:W-:-:S04]  /*27d0*/  FADD R26, R24, R23 ;  /* 0x00000017181a7221 */ /* 0x000fc80000000000 */
[----:B------:R-:W-:-:S07]  /*27e0*/  IMAD.MOV.U32 R13, RZ, RZ, R26 ;  /* 0x000000ffff0d7224 */ /* 0x000fce00078e001a */
[----:B------:R-:W-:Y:S05]  /*27f0*/  WARPSYNC.COLLECTIVE R15, `(.L_x_8791) ;  /* 0x000000000f087348 */ /* 0x000fea0003c00000 */
[----:B------:R0:W1:Y:S02]  /*2800*/  SHFL.BFLY P6, R14, R13, R12, R11 ;  /* 0x0c00000c0d0e7389 */ /* 0x00006400000c000b */
[----:B01----:R-:W-:Y:S05]  /*2810*/  ENDCOLLECTIVE ;  /* 0x000000000000791b */ /* 0x003fea0003800000 */
.L_x_8791:
[----:B------:R-:W-:Y:S02]  /*2820*/  IMAD.MOV.U32 R12, RZ, RZ, 0x4 ;  /* 0x00000004ff0c7424 */ /* 0x000fe400078e00ff */
[----:B------:R-:W-:-:S04]  /*2830*/  IMAD.MOV.U32 R23, RZ, RZ, R14 ;  /* 0x000000ffff177224 */ /* 0x000fc800078e000e */
[----:B------:R-:W-:-:S05]  /*2840*/  FADD R27, R26, R23 ;  /* 0x000000171a1b7221 */ /* 0x000fca0000000000 */
[----:B------:R-:W-:-:S07]  /*2850*/  MOV R13, R27 ;  /* 0x0000001b000d7202 */ /* 0x000fce0000000f00 */
[----:B------:R-:W-:Y:S05]  /*2860*/  WARPSYNC.COLLECTIVE R15, `(.L_x_8792) ;  /* 0x000000000f087348 */ /* 0x000fea0003c00000 */
[----:B------:R0:W1:Y:S02]  /*2870*/  SHFL.BFLY P6, R14, R13, R12, R11 ;  /* 0x0c00000c0d0e7389 */ /* 0x00006400000c000b */
[----:B01----:R-:W-:Y:S05]  /*2880*/  ENDCOLLECTIVE ;  /* 0x000000000000791b */ /* 0x003fea0003800000 */
.L_x_8792:
[----:B------:R-:W-:Y:S01]  /*2890*/  HFMA2 R12, -RZ, RZ, 0, 1.1920928955078125e-07 ;  /* 0x00000002ff0c7431 */ /* 0x000fe200000001ff */
[----:B------:R-:W-:-:S05]  /*28a0*/  MOV R28, R14 ;  /* 0x0000000e001c7202 */ /* 0x000fca0000000f00 */
[----:B------:R-:W-:-:S04]  /*28b0*/  FADD R28, R27, R28 ;  /* 0x0000001c1b1c7221 */ /* 0x000fc80000000000 */
[----:B------:R-:W-:-:S07]  /*28c0*/  IMAD.MOV.U32 R13, RZ, RZ, R28 ;  /* 0x000000ffff0d7224 */ /* 0x000fce00078e001c */
[----:B------:R-:W-:Y:S05]  /*28d0*/  WARPSYNC.COLLECTIVE R15, `(.L_x_8793) ;  /* 0x000000000f087348 */ /* 0x000fea0003c00000 */
[----:B------:R0:W1:Y:S02]  /*28e0*/  SHFL.BFLY P6, R14, R13, R12, R11 ;  /* 0x0c00000c0d0e7389 */ /* 0x00006400000c000b */
[----:B01----:R-:W-:Y:S05]  /*28f0*/  ENDCOLLECTIVE ;  /* 0x000000000000791b */ /* 0x003fea0003800000 */
.L_x_8793:
[----:B------:R-:W-:Y:S02]  /*2900*/  IMAD.MOV.U32 R12, RZ, RZ, 0x1 ;  /* 0x00000001ff0c7424 */ /* 0x000fe400078e00ff */
[----:B------:R-:W-:-:S04]  /*2910*/  IMAD.MOV.U32 R29, RZ, RZ, R14 ;  /* 0x000000ffff1d7224 */ /* 0x000fc800078e000e */
[----:B------:R-:W-:-:S05]  /*2920*/  FADD R29, R28, R29 ;  /* 0x0000001d1c1d7221 */ /* 0x000fca0000000000 */
[----:B------:R-:W-:-:S07]  /*2930*/  MOV R13, R29 ;  /* 0x0000001d000d7202 */ /* 0x000fce0000000f00 */
[----:B------:R-:W-:Y:S05]  /*2940*/  WARPSYNC.COLLECTIVE R15, `(.L_x_8794) ;  /* 0x000000000f087348 */ /* 0x000fea0003c00000 */
[----:B------:R0:W1:Y:S02]  /*2950*/  SHFL.BFLY P6, R14, R13, R12, R11 ;  /* 0x0c00000c0d0e7389 */ /* 0x00006400000c000b */
[----:B01----:R-:W-:Y:S05]  /*2960*/  ENDCOLLECTIVE ;  /* 0x000000000000791b */ /* 0x003fea0003800000 */
.L_x_8794:
[----:B------:R-:W-:Y:S05]  /*2970*/  BRA `(.L_x_8795) ;  /* 0xffffffec00bc7947 */ /* 0x000fea000383ffff */
        .weak           $__internal_131_$__cuda_sm3x_div_rn_noftz_f32_slowpath
        .type           $__internal_131_$__cuda_sm3x_div_rn_noftz_f32_slowpath,@function
        .size           $__internal_131_$__cuda_sm3x_div_rn_noftz_f32_slowpath,(.L_x_37508 - $__internal_131_$__cuda_sm3x_div_rn_noftz_f32_slowpath)
$__internal_131_$__cuda_sm3x_div_rn_noftz_f32_slowpath:
        /* <DEDUP_REMOVED lines=35> */
.L_x_8797:
        /* <DEDUP_REMOVED lines=51> */
.L_x_8804:
[----:B------:R-:W-:-:S04]  /*2ee0*/  LOP3.LUT R11, R11, 0x80000000, RZ, 0xc0, !PT ;  /* 0x800000000b0b7812 */ /* 0x000fc800078ec0ff */
[----:B------:R-:W-:Y:S01]  /*2ef0*/  LOP3.LUT R11, R11, 0x7f800000, RZ, 0xfc, !PT ;  /* 0x7f8000000b0b7812 */ /* 0x000fe200078efcff */
[----:B------:R-:W-:Y:S06]  /*2f00*/  BRA `(.L_x_8805) ;  /* 0x0000000000047947 */ /* 0x000fec0003800000 */
.L_x_8803:
[----:B------:R-:W-:-:S07]  /*2f10*/  IMAD R11, R22, 0x800000, R11 ;  /* 0x00800000160b7824 */ /* 0x000fce00078e020b */
.L_x_8805:
[----:B------:R-:W-:Y:S05]  /*2f20*/  BSYNC.RECONVERGENT B3 ;  /* 0x0000000000037941 */ /* 0x000fea0003800200 */
.L_x_8802:
[----:B------:R-:W-:Y:S05]  /*2f30*/  BRA `(.L_x_8806) ;  /* 0x0000000000207947 */ /* 0x000fea0003800000 */
.L_x_8801:
[----:B------:R-:W-:-:S04]  /*2f40*/  LOP3.LUT R11, R23, 0x80000000, R20, 0x48, !PT ;  /* 0x80000000170b7812 */ /* 0x000fc800078e4814 */
[----:B------:R-:W-:Y:S01]  /*2f50*/  LOP3.LUT R11, R11, 0x7f800000, RZ, 0xfc, !PT ;  /* 0x7f8000000b0b7812 */ /* 0x000fe200078efcff */
[----:B------:R-:W-:Y:S06]  /*2f60*/  BRA `(.L_x_8806) ;  /* 0x0000000000147947 */ /* 0x000fec0003800000 */
.L_x_8800:
[----:B------:R-:W-:Y:S01]  /*2f70*/  LOP3.LUT R11, R23, 0x80000000, R20, 0x48, !PT ;  /* 0x80000000170b7812 */ /* 0x000fe200078e4814 */
[----:B------:R-:W-:Y:S06]  /*2f80*/  BRA `(.L_x_8806) ;  /* 0x00000000000c7947 */ /* 0x000fec0003800000 */
.L_x_8799:
[----:B------:R-:W0:Y:S01]  /*2f90*/  MUFU.RSQ R11, -QNAN ;  /* 0xffc00000000b7908 */ /* 0x000e220000001400 */
[----:B------:R-:W-:Y:S05]  /*2fa0*/  BRA `(.L_x_8806) ;  /* 0x0000000000047947 */ /* 0x000fea0003800000 */
.L_x_8798:
[----:B------:R-:W-:-:S07]  /*2fb0*/  FADD.FTZ R11, R20, R21 ;  /* 0x00000015140b7221 */ /* 0x000fce0000010000 */
.L_x_8806:
[----:B------:R-:W-:Y:S05]  /*2fc0*/  BSYNC.RECONVERGENT B2 ;  /* 0x0000000000027941 */ /* 0x000fea0003800200 */
.L_x_8796:
[----:B------:R-:W-:-:S04]  /*2fd0*/  HFMA2 R15, -RZ, RZ, 0, 0 ;  /* 0x00000000ff0f7431 */ /* 0x000fc800000001ff */
[----:B0-----:R-:W-:Y:S05]  /*2fe0*/  RET.REL.NODEC R14 `(_Z15SoftmaxWarpImplI22BroadcastScaleMaskLoadIffbLm4EiE11DirectStoreIffEfLi2ELi2ELi32ELi2ELb1EL9Algorithm0EEvT_T0_ll) ;  /* 0xffffffd00e047950 */ /* 0x001fea0003c3ffff */
.L_x_8807:
        /* <DEDUP_REMOVED lines=9> */
.L_x_37508:


//--------------------- .text._Z15SoftmaxWarpImplI22BroadcastScaleMaskLoadIffbLm4EiE11DirectStoreIffEfLi2ELi2ELi32ELi2ELb0EL9Algorithm0EEvT_T0_ll --------------------------
	.section	.text._Z15SoftmaxWarpImplI22BroadcastScaleMaskLoadIffbLm4EiE11DirectStoreIffEfLi2ELi2ELi32ELi2ELb0EL9Algorithm0EEvT_T0_ll,"ax",@progbits
	.align	128
        .global         _Z15SoftmaxWarpImplI22BroadcastScaleMaskLoadIffbLm4EiE11DirectStoreIffEfLi2ELi2ELi32ELi2ELb0EL9Algorithm0EEvT_T0_ll
        .type           _Z15SoftmaxWarpImplI22BroadcastScaleMaskLoadIffbLm4EiE11DirectStoreIffEfLi2ELi2ELi32ELi2ELb0EL9Algorithm0EEvT_T0_ll,@function
        .size           _Z15SoftmaxWarpImplI22BroadcastScaleMaskLoadIffbLm4EiE11DirectStoreIffEfLi2ELi2ELi32ELi2ELb0EL9Algorithm0EEvT_T0_ll,(.L_x_37509 - _Z15SoftmaxWarpImplI22BroadcastScaleMaskLoadIffbLm4EiE11DirectStoreIffEfLi2ELi2ELi32ELi2ELb0EL9Algorithm0EEvT_T0_ll)
        .other          _Z15SoftmaxWarpImplI22BroadcastScaleMaskLoadIffbLm4EiE11DirectStoreIffEfLi2ELi2ELi32ELi2ELb0EL9Algorithm0EEvT_T0_ll,@"STO_CUDA_ENTRY STV_DEFAULT"
_Z15SoftmaxWarpImplI22BroadcastScaleMaskLoadIffbLm4EiE11DirectStoreIffEfLi2ELi2ELi32ELi2ELb0EL9Algorithm0EEvT_T0_ll:
.text._Z15SoftmaxWarpImplI22BroadcastScaleMaskLoadIffbLm4EiE11DirectStoreIffEfLi2ELi2ELi32ELi2ELb0EL9Algorithm0EEvT_T0_ll:
        /* <DEDUP_REMOVED lines=26> */
.L_x_8808:
        /* <DEDUP_REMOVED lines=15> */
[----:B------:R-:W-:Y:S01]  /*0290*/  IMAD.SHL.U32 R20, R20, 0x2, RZ ;  /* 0x0000000214147824 */ /* 0x000fe200078e00ff */
[----:B0-----:R-:W-:-:S07]  /*02a0*/  SHF.L.U32 R18, R18, 0x1, RZ ;  /* 0x0000000112127819 */ /* 0x001fce00000006ff */
.L_x_8819:
[----:B------:R-:W0:Y:S01]  /*02b0*/  LDC R11, c[0x0][0x3b8] ;  /* 0x0000ee00ff0b7b82 */ /* 0x000e220000000800 */
[----:B------:R-:W-:Y:S01]  /*02c0*/  IMAD R15, R17, UR48, RZ ;  /* 0x00000030110f7c24 */ /* 0x000fe2000f8e02ff */
[----:B-1----:R-:W-:Y:S02]  /*02d0*/  R2UR UR4, R6 ;  /* 0x00000000060472ca */ /* 0x002fe400000e0000 */
[----:B------:R-:W-:Y:S02]  /*02e0*/  R2UR UR5, R7 ;  /* 0x00000000070572ca */ /* 0x000fe400000e0000 */
[----:B------:R-:W-:Y:S02]  /*02f0*/  IADD3 R0, PT, PT, R18, R15, RZ ;  /* 0x0000000f12007210 */ /* 0x000fe40007ffe0ff */
[----:B------:R-:W1:Y:S01]  /*0300*/  LDC R24, c[0x0][0x3bc] ;  /* 0x0000ef00ff187b82 */ /* 0x000e620000000800 */
[----:B------:R-:W-:Y:S02]  /*0310*/  R2UR UR6, R6 ;  /* 0x00000000060672ca */ /* 0x000fe400000e0000 */
[----:B------:R-:W-:-:S02]  /*0320*/  IABS R8, R0 ;  /* 0x0000000000087213 */ /* 0x000fc40000000000 */
[----:B------:R-:W-:Y:S02]  /*0330*/  R2UR UR7, R7 ;  /* 0x00000000070772ca */ /* 0x000fe400000e0000 */
[----:B0-----:R-:W-:-:S04]  /*0340*/  IABS R3, R11 ;  /* 0x0000000b00037213 */ /* 0x001fc80000000000 */
[----:B------:R-:W0:Y:S08]  /*0350*/  I2F.RP R2, R3 ;  /* 0x0000000300027306 */ /* 0x000e300000209400 */
[----:B0-----:R-:W0:Y:S02]  /*0360*/  MUFU.RCP R2, R2 ;  /* 0x0000000200027308 */ /* 0x001e240000001000 */
[----:B0-----:R-:W-:-:S06]  /*0370*/  VIADD R12, R2, 0xffffffe ;  /* 0x0ffffffe020c7836 */ /* 0x001fcc0000000000 */
[----:B------:R0:W2:Y:S02]  /*0380*/  F2I.FTZ.U32.TRUNC.NTZ R13, R12 ;  /* 0x0000000c000d7305 */ /* 0x0000a4000021f000 */
[----:B0-----:R-:W-:Y:S02]  /*0390*/  IMAD.MOV.U32 R12, RZ, RZ, RZ ;  /* 0x000000ffff0c7224 */ /* 0x001fe400078e00ff */
[----:B--2---:R-:W-:-:S04]  /*03a0*/  IMAD.MOV R4, RZ, RZ, -R13 ;  /* 0x000000ffff047224 */ /* 0x004fc800078e0a0d */
[----:B------:R-:W-:Y:S01]  /*03b0*/  IMAD R5, R4, R3, RZ ;  /* 0x0000000304057224 */ /* 0x000fe200078e02ff */
[----:B------:R-:W-:Y:S02]  /*03c0*/  IADD3 R4, PT, PT, R18, UR48, R15 ;  /* 0x0000003012047c10 */ /* 0x000fe4000fffe00f */
[----:B------:R-:W-:Y:S01]  /*03d0*/  LOP3.LUT R15, RZ, R11, RZ, 0x33, !PT ;  /* 0x0000000bff0f7212 */ /* 0x000fe200078e33ff */
[----:B------:R-:W-:Y:S01]  /*03e0*/  IMAD.HI.U32 R2, R13, R5, R12 ;  /* 0x000000050d027227 */ /* 0x000fe200078e000c */
[----:B------:R-:W-:Y:S02]  /*03f0*/  IABS R14, R4 ;  /* 0x00000004000e7213 */ /* 0x000fe40000000000 */
[----:B-1----:R-:W-:-:S03]  /*0400*/  IABS R13, R24 ;  /* 0x00000018000d7213 */ /* 0x002fc60000000000 */
[C---:B------:R-:W-:Y:S01]  /*0410*/  IMAD.HI.U32 R5, R2.reuse, R8, RZ ;  /* 0x0000000802057227 */ /* 0x040fe200078e00ff */
[----:B------:R-:W0:Y:S03]  /*0420*/  I2F.RP R10, R13 ;  /* 0x0000000d000a7306 */ /* 0x000e260000209400 */
[----:B------:R-:W-:Y:S02]  /*0430*/  IMAD.MOV R12, RZ, RZ, -R5 ;  /* 0x000000ffff0c7224 */ /* 0x000fe400078e0a05 */
[----:B------:R-:W-:-:S04]  /*0440*/  IMAD.HI.U32 R2, R2, R14, RZ ;  /* 0x0000000e02027227 */ /* 0x000fc800078e00ff */
[----:B------:R-:W-:Y:S01]  /*0450*/  IMAD R8, R3, R12, R8 ;  /* 0x0000000c03087224 */ /* 0x000fe200078e0208 */
[----:B------:R-:W-:-:S04]  /*0460*/  IADD3 R12, PT, PT, -R2, RZ, RZ ;  /* 0x000000ff020c7210 */ /* 0x000fc80007ffe1ff */
[C---:B------:R-:W-:Y:S01]  /*0470*/  ISETP.GT.U32.AND P3, PT, R3.reuse, R8, PT ;  /* 0x000000080300720c */ /* 0x040fe20003f64070 */
[C---:B------:R-:W-:Y:S01]  /*0480*/  IMAD R12, R3.reuse, R12, R14 ;  /* 0x0000000c030c7224 */ /* 0x040fe200078e020e */
[----:B0-----:R-:W0:Y:S04]  /*0490*/  MUFU.RCP R10, R10 ;  /* 0x0000000a000a7308 */ /* 0x001e280000001000 */
[----:B------:R-:W-:-:S07]  /*04a0*/  ISETP.GT.U32.AND P4, PT, R3, R12, PT ;  /* 0x0000000c0300720c */ /* 0x000fce0003f84070 */
[----:B------:R-:W-:Y:S02]  /*04b0*/  @!P3 IMAD.IADD R8, R8, 0x1, -R3 ;  /* 0x000000010808b824 */ /* 0x000fe400078e0a03 */
[----:B------:R-:W-:-:S03]  /*04c0*/  @!P3 VIADD R5, R5, 0x1 ;  /* 0x000000010505b836 */ /* 0x000fc60000000000 */
[----:B------:R-:W-:Y:S01]  /*04d0*/  ISETP.GE.U32.AND P2, PT, R8, R3, PT ;  /* 0x000000030800720c */ /* 0x000fe20003f46070 */
[----:B------:R-:W-:Y:S01]  /*04e0*/  @!P4 IMAD.IADD R12, R12, 0x1, -R3 ;  /* 0x000000010c0cc824 */ /* 0x000fe200078e0a03 */
[----:B------:R-:W-:Y:S02]  /*04f0*/  LOP3.LUT R8, R0, R11, RZ, 0x3c, !PT ;  /* 0x0000000b00087212 */ /* 0x000fe400078e3cff */
[----:B------:R-:W-:Y:S02]  /*0500*/  @!P4 IADD3 R2, PT, PT, R2, 0x1, RZ ;  /* 0x000000010202c810 */ /* 0x000fe40007ffe0ff */
[----:B------:R-:W-:Y:S02]  /*0510*/  ISETP.GE.U32.AND P0, PT, R12, R3, PT ;  /* 0x000000030c00720c */ /* 0x000fe40003f06070 */
[----:B0-----:R-:W-:Y:S02]  /*0520*/  IADD3 R3, PT, PT, R10, 0xffffffe, RZ ;  /* 0x0ffffffe0a037810 */ /* 0x001fe40007ffe0ff */
[----:B------:R-:W-:-:S02]  /*0530*/  ISETP.GE.AND P1, PT, R8, RZ, PT ;  /* 0x000000ff0800720c */ /* 0x000fc40003f26270 */
[----:B------:R-:W-:Y:S01]  /*0540*/  LOP3.LUT R8, R4, R11, RZ, 0x3c, !PT ;  /* 0x0000000b04087212 */ /* 0x000fe200078e3cff */
[----:B------:R-:W-:Y:S01]  /*0550*/  @P2 VIADD R5, R5, 0x1 ;  /* 0x0000000105052836 */ /* 0x000fe20000000000 */
[----:B------:R-:W0:Y:S01]  /*0560*/  F2I.FTZ.U32.TRUNC.NTZ R3, R3 ;  /* 0x0000000300037305 */ /* 0x000e22000021f000 */
[----:B------:R-:W-:Y:S02]  /*0570*/  ISETP.NE.AND P2, PT, R11, RZ, PT ;  /* 0x000000ff0b00720c */ /* 0x000fe40003f45270 */
[----:B------:R-:W-:Y:S01]  /*0580*/  ISETP.GE.AND P3, PT, R8, RZ, PT ;  /* 0x000000ff0800720c */ /* 0x000fe20003f66270 */
[----:B------:R-:W-:Y:S02]  /*0590*/  IMAD.MOV.U32 R8, RZ, RZ, R5 ;  /* 0x000000ffff087224 */ /* 0x000fe400078e0005 */
[----:B------:R-:W-:Y:S01]  /*05a0*/  @P0 VIADD R2, R2, 0x1 ;  /* 0x0000000102020836 */ /* 0x000fe20000000000 */
[----:B------:R-:W1:Y:S02]  /*05b0*/  LDC R5, c[0x0][0x3c0] ;  /* 0x0000f000ff057b82 */ /* 0x000e640000000800 */
[----:B------:R-:W-:-:S04]  /*05c0*/  @!P1 IADD3 R8, PT, PT, -R8, RZ, RZ ;  /* 0x000000ff08089210 */ /* 0x000fc80007ffe1ff */
[----:B------:R-:W-:Y:S01]  /*05d0*/  SEL R8, R15, R8, !P2 ;  /* 0x000000080f087207 */ /* 0x000fe20005000000 */
[----:B0-----:R-:W-:Y:S02]  /*05e0*/  IMAD.MOV R12, RZ, RZ, -R3 ;  /* 0x000000ffff0c7224 */ /* 0x001fe400078e0a03 */
[----:B------:R-:W-:Y:S01]  /*05f0*/  @!P3 IMAD.MOV R2, RZ, RZ, -R2 ;  /* 0x000000ffff02b224 */ /* 0x000fe200078e0a02 */
[----:B------:R-:W-:-:S04]  /*0600*/  IADD3 R19, PT, PT, -R8, RZ, RZ ;  /* 0x000000ff08137210 */ /* 0x000fc80007ffe1ff */
[----:B------:R-:W-:Y:S01]  /*0610*/  SEL R10, R15, R2, !P2 ;  /* 0x000000020f0a7207 */ /* 0x000fe20005000000 */
[----:B------:R-:W-:Y:S02]  /*0620*/  IMAD.MOV.U32 R2, RZ, RZ, R12 ;  /* 0x000000ffff027224 */ /* 0x000fe400078e000c */
[----:B------:R-:W-:Y:S02]  /*0630*/  IMAD R19, R11, R19, R0 ;  /* 0x000000130b137224 */ /* 0x000fe400078e0200 */
[----:B------:R-:W-:Y:S01]  /*0640*/  IMAD R21, R2, R13, RZ ;  /* 0x0000000d02157224 */ /* 0x000fe200078e02ff */
[----:B------:R-:W-:Y:S01]  /*0650*/  MOV R2, RZ ;  /* 0x000000ff00027202 */ /* 0x000fe20000000f00 */
[----:B------:R-:W-:Y:S01]  /*0660*/  IMAD.MOV R15, RZ, RZ, -R10 ;  /* 0x000000ffff0f7224 */ /* 0x000fe200078e0a0a */
[----:B------:R-:W-:Y:S02]  /*0670*/  IABS R14, R19 ;  /* 0x00000013000e7213 */ /* 0x000fe40000000000 */
[----:B-1----:R-:W-:Y:S01]  /*0680*/  IABS R12, R5 ;  /* 0x00000005000c7213 */ /* 0x002fe20000000000 */
[----:B------:R-:W-:Y:S01]  /*0690*/  IMAD.HI.U32 R2, R3, R21, R2 ;  /* 0x0000001503027227 */ /* 0x000fe200078e0002 */
[----:B------:R-:W-:-:S02]  /*06a0*/  IABS R26, R5 ;  /* 0x00000005001a7213 */ /* 0x000fc40000000000 */
[----:B------:R-:W0:Y:S01]  /*06b0*/  I2F.RP R16, R12 ;  /* 0x0000000c00107306 */ /* 0x000e220000209400 */
[----:B------:R-:W-:Y:S02]  /*06c0*/  IMAD R15, R11, R15, R4 ;  /* 0x0000000f0b0f7224 */ /* 0x000fe400078e0204 */
[----:B------:R-:W-:-:S03]  /*06d0*/  IMAD.HI.U32 R11, R2, R14, RZ ;  /* 0x0000000e020b7227 */ /* 0x000fc600078e00ff */
[----:B------:R-:W-:Y:S01]  /*06e0*/  IABS R22, R15 ;  /* 0x0000000f00167213 */ /* 0x000fe20000000000 */
[----:B------:R-:W-:-:S04]  /*06f0*/  IMAD.MOV R3, RZ, RZ, -R11 ;  /* 0x000000ffff037224 */ /* 0x000fc800078e0a0b */
[----:B------:R-:W-:-:S04]  /*0700*/  IMAD.HI.U32 R2, R2, R22, RZ ;  /* 0x0000001602027227 */ /* 0x000fc800078e00ff */
[----:B------:R-:W-:Y:S01]  /*0710*/  IMAD R14, R13, R3, R14 ;  /* 0x000000030d0e7224 */ /* 0x000fe200078e020e */
[----:B0-----:R-:W0:Y:S01]  /*0720*/  MUFU.RCP R16, R16 ;  /* 0x0000001000107308 */ /* 0x001e220000001000 */
[----:B------:R-:W-:-:S03]  /*0730*/  IMAD.MOV R3, RZ, RZ, -R2 ;  /* 0x000000ffff037224 */ /* 0x000fc600078e0a02 */
[C---:B------:R-:W-:Y:S01]  /*0740*/  ISETP.GT.U32.AND P3, PT, R13.reuse, R14, PT ;  /* 0x0000000e0d00720c */ /* 0x040fe20003f64070 */
[----:B------:R-:W-:Y:S01]  /*0750*/  IMAD R22, R13, R3, R22 ;  /* 0x000000030d167224 */ /* 0x000fe200078e0216 */
[----:B------:R-:W-:-:S04]  /*0760*/  LOP3.LUT R3, R19, R24, RZ, 0x3c, !PT ;  /* 0x0000001813037212 */ /* 0x000fc800078e3cff */
[----:B------:R-:W-:Y:S02]  /*0770*/  ISETP.GT.U32.AND P4, PT, R13, R22, PT ;  /* 0x000000160d00720c */ /* 0x000fe40003f84070 */
[----:B------:R-:W-:-:S05]  /*0780*/  ISETP.GE.AND P1, PT, R3, RZ, PT ;  /* 0x000000ff0300720c */ /* 0x000fca0003f26270 */
[-C--:B------:R-:W-:Y:S01]  /*0790*/  @!P3 IADD3 R14, PT, PT, R14, -R13.reuse, RZ ;  /* 0x8000000d0e0eb210 */ /* 0x080fe20007ffe0ff */
[----:B0-----:R-:W-:Y:S01]  /*07a0*/  VIADD R3, R16, 0xffffffe ;  /* 0x0ffffffe10037836 */ /* 0x001fe20000000000 */
[----:B------:R-:W-:Y:S02]  /*07b0*/  @!P3 IADD3 R11, PT, PT, R11, 0x1, RZ ;  /* 0x000000010b0bb810 */ /* 0x000fe40007ffe0ff */
[-C--:B------:R-:W-:Y:S02]  /*07c0*/  ISETP.GE.U32.AND P2, PT, R14, R13.reuse, PT ;  /* 0x0000000d0e00720c */ /* 0x080fe40003f46070 */
[----:B------:R-:W-:Y:S01]  /*07d0*/  @!P4 IMAD.IADD R22, R22, 0x1, -R13 ;  /* 0x000000011616c824 */ /* 0x000fe200078e0a0d */
[----:B------:R-:W0:Y:S01]  /*07e0*/  F2I.FTZ.U32.TRUNC.NTZ R3, R3 ;  /* 0x0000000300037305 */ /* 0x000e22000021f000 */
[----:B------:R-:W-:Y:S01]  /*07f0*/  @!P4 VIADD R2, R2, 0x1 ;  /* 0x000000010202c836 */ /* 0x000fe20000000000 */
[----:B------:R-:W-:Y:S02]  /*0800*/  LOP3.LUT R14, RZ, R24, RZ, 0x33, !PT ;  /* 0x00000018ff0e7212 */ /* 0x000fe400078e33ff */
[----:B------:R-:W-:-:S02]  /*0810*/  ISETP.GE.U32.AND P0, PT, R22, R13, PT ;  /* 0x0000000d1600720c */ /* 0x000fc40003f06070 */
[----:B------:R-:W-:-:S04]  /*0820*/  LOP3.LUT R13, R15, R24, RZ, 0x3c, !PT ;  /* 0x000000180f0d7212 */ /* 0x000fc800078e3cff */
[----:B------:R-:W-:Y:S01]  /*0830*/  ISETP.GE.AND P3, PT, R13, RZ, PT ;  /* 0x000000ff0d00720c */ /* 0x000fe20003f66270 */
[----:B------:R-:W-:Y:S01]  /*0840*/  @P2 VIADD R11, R11, 0x1 ;  /* 0x000000010b0b2836 */ /* 0x000fe20000000000 */
[----:B------:R-:W-:Y:S02]  /*0850*/  ISETP.NE.AND P2, PT, R24, RZ, PT ;  /* 0x000000ff1800720c */ /* 0x000fe40003f45270 */
[----:B------:R-:W-:Y:S01]  /*0860*/  LOP3.LUT R13, RZ, R24, RZ, 0x33, !PT ;  /* 0x00000018ff0d7212 */ /* 0x000fe200078e33ff */
[----:B------:R-:W-:Y:S02]  /*0870*/  @!P1 IMAD.MOV R11, RZ, RZ, -R11 ;  /* 0x000000ffff0b9224 */ /* 0x000fe400078e0a0b */
[----:B------:R-:W-:-:S03]  /*0880*/  @P0 IADD3 R2, PT, PT, R2, 0x1, RZ ;  /* 0x0000000102020810 */ /* 0x000fc60007ffe0ff */
[----:B------:R-:W-:Y:S02]  /*0890*/  SEL R11, R14, R11, !P2 ;  /* 0x0000000b0e0b7207 */ /* 0x000fe40005000000 */
[----:B0-----:R-:W-:Y:S01]  /*08a0*/  IADD3 R14, PT, PT, RZ, -R3, RZ ;  /* 0x80000003ff0e7210 */ /* 0x001fe20007ffe0ff */
[----:B------:R-:W-:Y:S02]  /*08b0*/  @!P3 IMAD.MOV R2, RZ, RZ, -R2 ;  /* 0x000000ffff02b224 */ /* 0x000fe400078e0a02 */
[----:B------:R-:W-:-:S03]  /*08c0*/  IMAD.MOV R22, RZ, RZ, -R11 ;  /* 0x000000ffff167224 */ /* 0x000fc600078e0a0b */
[----:B------:R-:W-:Y:S01]  /*08d0*/  SEL R16, R13, R2, !P2 ;  /* 0x000000020d107207 */ /* 0x000fe20005000000 */
[----:B------:R-:W-:Y:S02]  /*08e0*/  IMAD.MOV.U32 R13, RZ, RZ, R14 ;  /* 0x000000ffff0d7224 */ /* 0x000fe400078e000e */
[----:B------:R-:W-:Y:S01]  /*08f0*/  IMAD R22, R24, R22, R19 ;  /* 0x0000001618167224 */ /* 0x000fe200078e0213 */
[----:B------:R-:W-:Y:S01]  /*0900*/  IADD3 R2, PT, PT, -R16, RZ, RZ ;  /* 0x000000ff10027210 */ /* 0x000fe20007ffe1ff */
[----:B------:R-:W-:-:S03]  /*0910*/  IMAD R13, R13, R12, RZ ;  /* 0x0000000c0d0d7224 */ /* 0x000fc600078e02ff */
[----:B------:R-:W-:Y:S01]  /*0920*/  IABS R14, R22 ;  /* 0x00000016000e7213 */ /* 0x000fe20000000000 */
[----:B------:R-:W-:Y:S02]  /*0930*/  IMAD R24, R24, R2, R15 ;  /* 0x0000000218187224 */ /* 0x000fe400078e020f */
[----:B------:R-:W-:-:S03]  /*0940*/  IMAD.MOV.U32 R2, RZ, RZ, RZ ;  /* 0x000000ffff027224 */ /* 0x000fc600078e00ff */
[----:B------:R-:W-:Y:S01]  /*0950*/  IABS R23, R24 ;  /* 0x0000001800177213 */ /* 0x000fe20000000000 */
[----:B------:R-:W-:-:S04]  /*0960*/  IMAD.HI.U32 R2, R3, R13, R2 ;  /* 0x0000000d03027227 */ /* 0x000fc800078e0002 */
[----:B------:R-:W-:Y:S02]  /*0970*/  IMAD.MOV.U32 R13, RZ, RZ, R14 ;  /* 0x000000ffff0d7224 */ /* 0x000fe400078e000e */
[C---:B------:R-:W-:Y:S01]  /*0980*/  IMAD.HI.U32 R19, R2.reuse, R23, RZ ;  /* 0x0000001702137227 */ /* 0x040fe200078e00ff */
[----:B------:R-:W0:Y:S03]  /*0990*/  LDC.64 R14, c[0x0][0x390] ;  /* 0x0000e400ff0e7b82 */ /* 0x000e260000000a00 */
[----:B------:R-:W-:-:S04]  /*09a0*/  IMAD.HI.U32 R21, R2, R13, RZ ;  /* 0x0000000d02157227 */ /* 0x000fc800078e00ff */
[----:B------:R-:W-:Y:S01]  /*09b0*/  IMAD.MOV R2, RZ, RZ, -R19 ;  /* 0x000000ffff027224 */ /* 0x000fe200078e0a13 */
[----:B------:R-:W-:-:S03]  /*09c0*/  IADD3 R3, PT, PT, -R21, RZ, RZ ;  /* 0x000000ff15037210 */ /* 0x000fc60007ffe1ff */
[----:B------:R-:W-:Y:S02]  /*09d0*/  IMAD R23, R26, R2, R23 ;  /* 0x000000021a177224 */ /* 0x000fe400078e0217 */
[----:B------:R-:W-:Y:S02]  /*09e0*/  IMAD R13, R12, R3, R13 ;  /* 0x000000030c0d7224 */ /* 0x000fe400078e020d */
[----:B------:R-:W1:Y:S01]  /*09f0*/  LDC.64 R2, c[0x0][0x398] ;  /* 0x0000e600ff027b82 */ /* 0x000e620000000a00 */
[----:B------:R-:W-:Y:S02]  /*0a00*/  ISETP.GT.U32.AND P3, PT, R26, R23, PT ;  /* 0x000000171a00720c */ /* 0x000fe40003f64070 */
[----:B------:R-:W-:Y:S02]  /*0a10*/  ISETP.GT.U32.AND P0, PT, R12, R13, PT ;  /* 0x0000000d0c00720c */ /* 0x000fe40003f04070 */
[----:B0-----:R-:W-:-:S04]  /*0a20*/  ISETP.NE.U32.AND P1, PT, R14, 0x1, PT ;  /* 0x000000010e00780c */ /* 0x001fc80003f25070 */
[----:B------:R-:W-:-:S05]  /*0a30*/  ISETP.NE.AND.EX P1, PT, R15, RZ, PT, P1 ;  /* 0x000000ff0f00720c */ /* 0x000fca0003f25310 */
[-C--:B------:R-:W-:Y:S02]  /*0a40*/  @!P3 IADD3 R23, PT, PT, R23, -R26.reuse, RZ ;  /* 0x8000001a1717b210 */ /* 0x080fe40007ffe0ff */
[----:B------:R-:W-:Y:S01]  /*0a50*/  @!P0 IMAD.IADD R13, R13, 0x1, -R12 ;  /* 0x000000010d0d8824 */ /* 0x000fe200078e0a0c */
[----:B------:R-:W0:Y:S01]  /*0a60*/  LDC.64 R14, c[0x0][0x3a8] ;  /* 0x0000ea00ff0e7b82 */ /* 0x000e220000000a00 */
[----:B------:R-:W-:Y:S01]  /*0a70*/  @!P0 VIADD R21, R21, 0x1 ;  /* 0x0000000115158836 */ /* 0x000fe20000000000 */
[----:B------:R-:W-:Y:S02]  /*0a80*/  ISETP.GE.U32.AND P4, PT, R23, R26, PT ;  /* 0x0000001a1700720c */ /* 0x000fe40003f86070 */
[----:B------:R-:W-:Y:S02]  /*0a90*/  ISETP.GE.U32.AND P5, PT, R13, R12, PT ;  /* 0x0000000c0d00720c */ /* 0x000fe40003fa6070 */
[----:B------:R-:W-:Y:S02]  /*0aa0*/  LOP3.LUT R12, R22, R5, RZ, 0x3c, !PT ;  /* 0x00000005160c7212 */ /* 0x000fe400078e3cff */
[----:B-1----:R-:W-:-:S02]  /*0ab0*/  ISETP.NE.U32.AND P0, PT, R2, 0x1, PT ;  /* 0x000000010200780c */ /* 0x002fc40003f05070 */
[----:B------:R-:W-:Y:S02]  /*0ac0*/  ISETP.GE.AND P2, PT, R12, RZ, PT ;  /* 0x000000ff0c00720c */ /* 0x000fe40003f46270 */
[----:B------:R-:W1:Y:S01]  /*0ad0*/  LDC.64 R12, c[0x0][0x3a0] ;  /* 0x0000e800ff0c7b82 */ /* 0x000e620000000a00 */
[----:B------:R-:W-:Y:S02]  /*0ae0*/  LOP3.LUT R2, R24, R5, RZ, 0x3c, !PT ;  /* 0x0000000518027212 */ /* 0x000fe400078e3cff */
[----:B------:R-:W-:Y:S02]  /*0af0*/  @!P3 IADD3 R19, PT, PT, R19, 0x1, RZ ;  /* 0x000000011313b810 */ /* 0x000fe40007ffe0ff */
[----:B------:R-:W-:Y:S01]  /*0b00*/  @P5 VIADD R21, R21, 0x1 ;  /* 0x0000000115155836 */ /* 0x000fe20000000000 */
[----:B------:R-:W-:Y:S02]  /*0b10*/  ISETP.GE.AND P5, PT, R2, RZ, PT ;  /* 0x000000ff0200720c */ /* 0x000fe40003fa6270 */
[----:B------:R-:W-:Y:S01]  /*0b20*/  @P4 VIADD R19, R19, 0x1 ;  /* 0x0000000113134836 */ /* 0x000fe20000000000 */
[----:B------:R-:W-:-:S02]  /*0b30*/  ISETP.NE.AND P3, PT, R5, RZ, PT ;  /* 0x000000ff0500720c */ /* 0x000fc40003f65270 */
[----:B------:R-:W-:Y:S01]  /*0b40*/  @!P2 IMAD.MOV R21, RZ, RZ, -R21 ;  /* 0x000000ffff15a224 */ /* 0x000fe200078e0a15 */
[-C--:B------:R-:W-:Y:S02]  /*0b50*/  LOP3.LUT R2, RZ, R5.reuse, RZ, 0x33, !PT ;  /* 0x00000005ff027212 */ /* 0x080fe400078e33ff */
[----:B------:R-:W-:Y:S02]  /*0b60*/  ISETP.NE.AND.EX P0, PT, R3, RZ, PT, P0 ;  /* 0x000000ff0300720c */ /* 0x000fe40003f05300 */
[----:B------:R-:W-:Y:S02]  /*0b70*/  LOP3.LUT R26, RZ, R5, RZ, 0x33, !PT ;  /* 0x00000005ff1a7212 */ /* 0x000fe400078e33ff */
[----:B------:R-:W-:Y:S02]  /*0b80*/  SEL R3, R8, RZ, P1 ;  /* 0x000000ff08037207 */ /* 0x000fe40000800000 */
[----:B------:R-:W-:Y:S02]  /*0b90*/  @!P5 IADD3 R19, PT, PT, -R19, RZ, RZ ;  /* 0x000000ff1313d210 */ /* 0x000fe40007ffe1ff */
[----:B------:R-:W-:Y:S01]  /*0ba0*/  SEL R8, R2, R21, !P3 ;  /* 0x0000001502087207 */ /* 0x000fe20005800000 */
[----:B------:R-:W-:Y:S01]  /*0bb0*/  IMAD R2, R3, UR36, RZ ;  /* 0x0000002403027c24 */ /* 0x000fe2000f8e02ff */
[----:B-1----:R-:W-:-:S02]  /*0bc0*/  ISETP.NE.U32.AND P2, PT, R12, 0x1, PT ;  /* 0x000000010c00780c */ /* 0x002fc40003f45070 */
[----:B------:R-:W-:Y:S01]  /*0bd0*/  SEL R10, R10, RZ, P1 ;  /* 0x000000ff0a0a7207 */ /* 0x000fe20000800000 */
[----:B------:R-:W-:Y:S01]  /*0be0*/  IMAD.MOV R3, RZ, RZ, -R8 ;  /* 0x000000ffff037224 */ /* 0x000fe200078e0a08 */
[----:B------:R-:W-:Y:S02]  /*0bf0*/  SEL R19, R26, R19, !P3 ;  /* 0x000000131a137207 */ /* 0x000fe40005800000 */
[----:B------:R-:W-:Y:S01]  /*0c00*/  SEL R11, R11, RZ, P0 ;  /* 0x000000ff0b0b7207 */ /* 0x000fe20000000000 */
[----:B------:R-:W-:Y:S01]  /*0c10*/  IMAD R22, R5, R3, R22 ;  /* 0x0000000305167224 */ /* 0x000fe200078e0216 */
[----:B------:R-:W-:Y:S01]  /*0c20*/  ISETP.NE.AND.EX P1, PT, R13, RZ, PT, P2 ;  /* 0x000000ff0d00720c */ /* 0x000fe20003f25320 */
[----:B------:R-:W-:Y:S01]  /*0c30*/  IMAD R13, R10, UR36, RZ ;  /* 0x000000240a0d7c24 */ /* 0x000fe2000f8e02ff */
[----:B0-----:R-:W-:Y:S01]  /*0c40*/  ISETP.NE.U32.AND P2, PT, R14, 0x1, PT ;  /* 0x000000010e00780c */ /* 0x001fe20003f45070 */
[----:B------:R-:W-:Y:S01]  /*0c50*/  IMAD.MOV R10, RZ, RZ, -R19 ;  /* 0x000000ffff0a7224 */ /* 0x000fe200078e0a13 */
[----:B------:R-:W-:Y:S01]  /*0c60*/  SEL R16, R16, RZ, P0 ;  /* 0x000000ff10107207 */ /* 0x000fe20000000000 */
[----:B------:R-:W-:Y:S01]  /*0c70*/  IMAD R11, R11, UR37, R2 ;  /* 0x000000250b0b7c24 */ /* 0x000fe2000f8e0202 */
[----:B------:R-:W-:Y:S01]  /*0c80*/  ISETP.NE.AND.EX P0, PT, R15, RZ, PT, P2 ;  /* 0x000000ff0f00720c */ /* 0x000fe20003f05320 */
[----:B------:R-:W0:Y:S01]  /*0c90*/  LDC.64 R2, c[0x0][0x388] ;  /* 0x0000e200ff027b82 */ /* 0x000e220000000a00 */
[----:B------:R-:W-:Y:S01]  /*0ca0*/  IMAD R5, R5, R10, R24 ;  /* 0x0000000a05057224 */ /* 0x000fe200078e0218 */
[----:B------:R-:W-:Y:S01]  /*0cb0*/  SEL R8, R8, RZ, P1 ;  /* 0x000000ff08087207 */ /* 0x000fe20000800000 */
[----:B------:R-:W-:Y:S01]  /*0cc0*/  IMAD R16, R16, UR37, R13 ;  /* 0x0000002510107c24 */ /* 0x000fe2000f8e020d */
[----:B------:R-:W-:-:S02]  /*0cd0*/  SEL R19, R19, RZ, P1 ;  /* 0x000000ff13137207 */ /* 0x000fc40000800000 */
[----:B------:R-:W-:Y:S01]  /*0ce0*/  SEL R22, R22, RZ, P0 ;  /* 0x000000ff16167207 */ /* 0x000fe20000000000 */
[----:B------:R-:W-:Y:S01]  /*0cf0*/  IMAD R11, R8, UR38, R11 ;  /* 0x00000026080b7c24 */ /* 0x000fe2000f8e020b */
[----:B------:R-:W-:Y:S01]  /*0d00*/  SEL R5, R5, RZ, P0 ;  /* 0x000000ff05057207 */ /* 0x000fe20000000000 */
[----:B------:R-:W-:Y:S02]  /*0d10*/  IMAD R16, R19, UR38, R16 ;  /* 0x0000002613107c24 */ /* 0x000fe4000f8e0210 */
[----:B------:R-:W-:Y:S02]  /*0d20*/  IMAD R11, R22, UR39, R11 ;  /* 0x00000027160b7c24 */ /* 0x000fe4000f8e020b */
[----:B------:R-:W-:-:S03]  /*0d30*/  IMAD R5, R5, UR39, R16 ;  /* 0x0000002705057c24 */ /* 0x000fc6000f8e0210 */
[----:B------:R-:W-:Y:S02]  /*0d40*/  LEA.HI R11, R11, R11, RZ, 0x1 ;  /* 0x0000000b0b0b7211 */ /* 0x000fe400078f08ff */
[----:B------:R-:W-:Y:S02]  /*0d50*/  LEA.HI R5, R5, R5, RZ, 0x1 ;  /* 0x0000000505057211 */ /* 0x000fe400078f08ff */
[----:B------:R-:W-:Y:S02]  /*0d60*/  SHF.R.S32.HI R11, RZ, 0x1, R11 ;  /* 0x00000001ff0b7819 */ /* 0x000fe4000001140b */
[----:B------:R-:W-:-:S03]  /*0d70*/  SHF.R.S32.HI R5, RZ, 0x1, R5 ;  /* 0x00000001ff057819 */ /* 0x000fc60000011405 */
[----:B0-----:R-:W-:-:S04]  /*0d80*/  IMAD.WIDE R10, R11, 0x2, R2 ;  /* 0x000000020b0a7825 */ /* 0x001fc800078e0202 */
[----:B------:R-:W-:Y:S02]  /*0d90*/  IMAD.WIDE R12, R5, 0x2, R2 ;  /* 0x00000002050c7825 */ /* 0x000fe400078e0202 */
[----:B------:R0:W2:Y:S01]  /*0da0*/  LDG.E.U16 R5, desc[UR4][R10.64] ;  /* 0x000000040a057981 */ /* 0x0000a2000c1e1500 */
[----:B------:R-:W1:Y:S03]  /*0db0*/  LDC.64 R2, c[0x0][0x380] ;  /* 0x0000e000ff027b82 */ /* 0x000e660000000a00 */
[----:B------:R1:W3:Y:S01]  /*0dc0*/  LDG.E.U16 R19, desc[UR6][R12.64] ;  /* 0x000000060c137981 */ /* 0x0002e2000c1e1500 */
[----:B------:R-:W-:Y:S02]  /*0dd0*/  LEA.HI R0, R0, R0, RZ, 0x1 ;  /* 0x0000000000007211 */ /* 0x000fe400078f08ff */
[----:B------:R-:W-:Y:S02]  /*0de0*/  LEA.HI R4, R4, R4, RZ, 0x1 ;  /* 0x0000000404047211 */ /* 0x000fe400078f08ff */
[----:B------:R-:W-:-:S02]  /*0df0*/  SHF.R.S32.HI R15, RZ, 0x1, R0 ;  /* 0x00000001ff0f7819 */ /* 0x000fc40000011400 */
[----:B------:R-:W-:Y:S02]  /*0e00*/  R2UR UR8, R6 ;  /* 0x00000000060872ca */ /* 0x000fe400000e0000 */
[----:B------:R-:W-:Y:S02]  /*0e10*/  R2UR UR9, R7 ;  /* 0x00000000070972ca */ /* 0x000fe400000e0000 */
[----:B0-----:R-:W-:Y:S01]  /*0e20*/  SHF.R.S32.HI R11, RZ, 0x1, R4 ;  /* 0x00000001ff0b7819 */ /* 0x001fe20000011404 */
[----:B-1----:R-:W-:-:S04]  /*0e30*/  IMAD.WIDE R12, R15, 0x8, R2 ;  /* 0x000000080f0c7825 */ /* 0x002fc800078e0202 */
[----:B------:R-:W-:Y:S01]  /*0e40*/  IMAD.WIDE R2, R11, 0x8, R2 ;  /* 0x000000080b027825 */ /* 0x000fe200078e0202 */
[----:B------:R-:W4:Y:S01]  /*0e50*/  LDG.E R0, desc[UR4][R12.64] ;  /* 0x000000040c007981 */ /* 0x000f22000c1e1900 */
[----:B------:R-:W4:Y:S01]  /*0e60*/  LDC.64 R10, c[0x0][0x3f0] ;  /* 0x0000fc00ff0a7b82 */ /* 0x000f220000000a00 */
[----:B--2---:R-:W-:Y:S02]  /*0e70*/  PRMT R8, R5, 0x7771, RZ ;  /* 0x0000777105087816 */ /* 0x004fe400000000ff */
[----:B---3--:R-:W-:Y:S02]  /*0e80*/  PRMT R14, R19, 0x7771, RZ ;  /* 0x00007771130e7816 */ /* 0x008fe400000000ff */
[----:B------:R-:W-:Y:S02]  /*0e90*/  ISETP.NE.AND P1, PT, R8, RZ, PT ;  /* 0x000000ff0800720c */ /* 0x000fe40003f25270 */
[----:B------:R-:W-:Y:S01]  /*0ea0*/  ISETP.NE.AND P3, PT, R14, RZ, PT ;  /* 0x000000ff0e00720c */ /* 0x000fe20003f65270 */
[----:B------:R-:W2:Y:S10]  /*0eb0*/  LDG.E R8, desc[UR8][R2.64] ;  /* 0x0000000802087981 */ /* 0x000eb4000c1e1900 */
[----:B------:R-:W-:-:S02]  /*0ec0*/  @P1 R2UR UR6, R6 ;  /* 0x00000000060612ca */ /* 0x000fc400000e0000 */
[C---:B------:R-:W-:Y:S02]  /*0ed0*/  @P1 R2UR UR7, R7.reuse ;  /* 0x00000000070712ca */ /* 0x040fe400000e0000 */
[----:B------:R-:W-:Y:S02]  /*0ee0*/  @P3 R2UR UR10, R6 ;  /* 0x00000000060a32ca */ /* 0x000fe400000e0000 */
[----:B------:R-:W-:-:S09]  /*0ef0*/  @P3 R2UR UR11, R7 ;  /* 0x00000000070b32ca */ /* 0x000fd200000e0000 */
[----:B------:R-:W3:Y:S04]  /*0f00*/  @P1 LDG.E R4, desc[UR6][R12.64+0x4] ;  /* 0x000004060c041981 */ /* 0x000ee8000c1e1900 */
[----:B------:R-:W5:Y:S01]  /*0f10*/  @P3 LDG.E R16, desc[UR10][R2.64+0x4] ;  /* 0x0000040a02103981 */ /* 0x000f62000c1e1900 */
[----:B------:R-:W0:Y:S01]  /*0f20*/  LDCU UR4, c[0x0][0x3f0] ;  /* 0x00007e00ff0477ac */ /* 0x000e220008000800 */
[----:B------:R-:W-:-:S04]  /*0f30*/  PRMT R14, R19, 0x7770, RZ ;  /* 0x00007770130e7816 */ /* 0x000fc800000000ff */
[----:B------:R-:W-:Y:S02]  /*0f40*/  ISETP.NE.AND P2, PT, R14, RZ, PT ;  /* 0x000000ff0e00720c */ /* 0x000fe40003f45270 */
[----:B------:R-:W-:Y:S01]  /*0f50*/  PRMT R5, R5, 0x7770, RZ ;  /* 0x0000777005057816 */ /* 0x000fe200000000ff */
[----:B----4-:R-:W-:-:S03]  /*0f60*/  FMUL R15, R0, R11 ;  /* 0x0000000b000f7220 */ /* 0x010fc60000400000 */
[----:B------:R-:W-:-:S04]  /*0f70*/  ISETP.NE.AND P0, PT, R5, RZ, PT ;  /* 0x000000ff0500720c */ /* 0x000fc80003f05270 */
[----:B------:R-:W-:Y:S02]  /*0f80*/  FSEL R22, R15, R10, P0 ;  /* 0x0000000a0f167208 */ /* 0x000fe40000000000 */
[----:B0-----:R-:W-:Y:S01]  /*0f90*/  MOV R21, UR4 ;  /* 0x0000000400157c02 */ /* 0x001fe20008000f00 */
[----:B------:R-:W-:Y:S01]  /*0fa0*/  IMAD.U32 R19, RZ, RZ, UR4 ;  /* 0x00000004ff137e24 */ /* 0x000fe2000f8e00ff */
[----:B------:R-:W-:Y:S01]  /*0fb0*/  UMOV UR4, 0xffffffff ;  /* 0xffffffff00047882 */ /* 0x000fe20000000000 */
[-C--:B--2---:R-:W-:Y:S01]  /*0fc0*/  @P2 FMUL R10, R8, R11.reuse ;  /* 0x0000000b080a2220 */ /* 0x084fe20000400000 */
[-C--:B---3--:R-:W-:Y:S01]  /*0fd0*/  @P1 FMUL R21, R4, R11.reuse ;  /* 0x0000000b04151220 */ /* 0x088fe20000400000 */
[----:B-----5:R-:W-:-:S04]  /*0fe0*/  @P3 FMUL R19, R16, R11 ;  /* 0x0000000b10133220 */ /* 0x020fc80000400000 */
[----:B------:R-:W-:Y:S02]  /*0ff0*/  FMNMX3 R13, R22, -INF , R21, !PT ;  /* 0xff800000160d7876 */ /* 0x000fe40007800015 */
[----:B------:R-:W-:Y:S01]  /*1000*/  FMNMX3 R0, R10, -INF , R19, !PT ;  /* 0xff8000000a007876 */ /* 0x000fe20007800013 */
[----:B------:R-:W-:Y:S06]  /*1010*/  BRA.DIV UR4, `(.L_x_8810) ;  /* 0x0000000a04a47947 */ /* 0x000fec000b800000 */
[----:B------:R-:W0:Y:S04]  /*1020*/  SHFL.BFLY PT, R14, R13, 0x10, 0x1f ;  /* 0x0e001f000d0e7f89 */ /* 0x000e2800000e0000 */
[----:B------:R-:W1:Y:S01]  /*1030*/  SHFL.BFLY PT, R3, R0, 0x10, 0x1f ;  /* 0x0e001f0000037f89 */ /* 0x000e6200000e0000 */
[----:B0-----:R-:W-:Y:S02]  /*1040*/  FMNMX R2, R13, R14, !PT ;  /* 0x0000000e0d027209 */ /* 0x001fe40007800000 */
[----:B-1----:R-:W-:-:S03]  /*1050*/  FMNMX R5, R0, R3, !PT ;  /* 0x0000000300057209 */ /* 0x002fc60007800000 */
[----:B------:R-:W0:Y:S01]  /*1060*/  SHFL.BFLY PT, R14, R2, 0x8, 0x1f ;  /* 0x0d001f00020e7f89 */ /* 0x000e2200000e0000 */
[----:B------:R-:W-:-:S03]  /*1070*/  HFMA2 R0, -RZ, RZ, 0.96630859375, -0.0022525787353515625 ;  /* 0x3bbb989dff007431 */ /* 0x000fc600000001ff */
[----:B------:R-:W1:Y:S01]  /*1080*/  SHFL.BFLY PT, R8, R5, 0x8, 0x1f ;  /* 0x0d001f0005087f89 */ /* 0x000e6200000e0000 */
[----:B0-----:R-:W-:Y:S02]  /*1090*/  FMNMX R4, R2, R14, !PT ;  /* 0x0000000e02047209 */ /* 0x001fe40007800000 */
[----:B-1----:R-:W-:-:S03]  /*10a0*/  FMNMX R3, R5, R8, !PT ;  /* 0x0000000805037209 */ /* 0x002fc60007800000 */
[----:B------:R-:W0:Y:S04]  /*10b0*/  SHFL.BFLY PT, R14, R4, 0x4, 0x1f ;  /* 0x0c801f00040e7f89 */ /* 0x000e2800000e0000 */
[----:B------:R-:W1:Y:S01]  /*10c0*/  SHFL.BFLY PT, R16, R3, 0x4, 0x1f ;  /* 0x0c801f0003107f89 */ /* 0x000e6200000e0000 */
[----:B0-----:R-:W-:Y:S02]  /*10d0*/  FMNMX R8, R4, R14, !PT ;  /* 0x0000000e04087209 */ /* 0x001fe40007800000 */
[----:B-1----:R-:W-:-:S03]  /*10e0*/  FMNMX R13, R3, R16, !PT ;  /* 0x00000010030d7209 */ /* 0x002fc60007800000 */
[----:B------:R-:W0:Y:S01]  /*10f0*/  SHFL.BFLY PT, R14, R8, 0x2, 0x1f ;  /* 0x0c401f00080e7f89 */ /* 0x000e2200000e0000 */
[----:B------:R-:W-:-:S03]  /*1100*/  IMAD.MOV.U32 R3, RZ, RZ, 0x437c0000 ;  /* 0x437c0000ff037424 */ /* 0x000fc600078e00ff */
[----:B------:R-:W1:Y:S01]  /*1110*/  SHFL.BFLY PT, R16, R13, 0x2, 0x1f ;  /* 0x0c401f000d107f89 */ /* 0x000e6200000e0000 */
[----:B0-----:R-:W-:Y:S02]  /*1120*/  FMNMX R2, R8, R14, !PT ;  /* 0x0000000e08027209 */ /* 0x001fe40007800000 */
[----:B-1----:R-:W-:-:S03]  /*1130*/  FMNMX R5, R13, R16, !PT ;  /* 0x000000100d057209 */ /* 0x002fc60007800000 */
[----:B------:R-:W0:Y:S04]  /*1140*/  SHFL.BFLY PT, R23, R2, 0x1, 0x1f ;  /* 0x0c201f0002177f89 */ /* 0x000e2800000e0000 */
[----:B------:R-:W1:Y:S01]  /*1150*/  SHFL.BFLY PT, R16, R5, 0x1, 0x1f ;  /* 0x0c201f0005107f89 */ /* 0x000e6200000e0000 */
[----:B0-----:R-:W-:Y:S02]  /*1160*/  FMNMX R23, R2, R23, !PT ;  /* 0x0000001702177209 */ /* 0x001fe40007800000 */
[----:B-1----:R-:W-:-:S03]  /*1170*/  FMNMX R16, R5, R16, !PT ;  /* 0x0000001005107209 */ /* 0x002fc60007800000 */
[----:B------:R-:W-:Y:S01]  /*1180*/  FADD R11, R22, -R23 ;  /* 0x80000017160b7221 */ /* 0x000fe20000000000 */
[----:B------:R-:W-:-:S03]  /*1190*/  FADD R21, -R23, R21 ;  /* 0x0000001517157221 */ /* 0x000fc60000000100 */
[-C--:B------:R-:W-:Y:S01]  /*11a0*/  FFMA.SAT R4, R11, R0.reuse, 0.5 ;  /* 0x3f0000000b047423 */ /* 0x080fe20000002000 */
[----:B------:R-:W-:Y:S01]  /*11b0*/  FADD R5, R10, -R16 ;  /* 0x800000100a057221 */ /* 0x000fe20000000000 */
[-C--:B------:R-:W-:Y:S01]  /*11c0*/  FFMA.SAT R2, R21, R0.reuse, 0.5 ;  /* 0x3f00000015027423 */ /* 0x080fe20000002000 */
[----:B------:R-:W-:Y:S01]  /*11d0*/  FADD R19, -R16, R19 ;  /* 0x0000001310137221 */ /* 0x000fe20000000100 */
[-C--:B------:R-:W-:Y:S01]  /*11e0*/  FFMA.RM R4, R4, R3.reuse, 12582913 ;  /* 0x4b40000104047423 */ /* 0x080fe20000004003 */
[----:B------:R-:W-:Y:S01]  /*11f0*/  FFMA.SAT R14, R5, R0, 0.5 ;  /* 0x3f000000050e7423 */ /* 0x000fe20000002000 */
[----:B------:R-:W-:Y:S02]  /*1200*/  FFMA.RM R2, R2, R3, 12582913 ;  /* 0x4b40000102027423 */ /* 0x000fe40000004003 */
[----:B------:R-:W-:Y:S02]  /*1210*/  FADD R8, R4, -12583039 ;  /* 0xcb40007f04087421 */ /* 0x000fe40000000000 */
[C---:B------:R-:W-:Y:S01]  /*1220*/  FADD R12, R2.reuse, -12583039 ;  /* 0xcb40007f020c7421 */ /* 0x040fe20000000000 */
[----:B------:R-:W-:-:S02]  /*1230*/  IMAD.SHL.U32 R2, R2, 0x800000, RZ ;  /* 0x0080000002027824 */ /* 0x000fc400078e00ff */
[----:B------:R-:W-:Y:S01]  /*1240*/  FFMA R8, R11, 1.4426950216293334961, -R8 ;  /* 0x3fb8aa3b0b087823 */ /* 0x000fe20000000808 */
[----:B------:R-:W-:-:S03]  /*1250*/  FFMA R12, R21, 1.4426950216293334961, -R12 ;  /* 0x3fb8aa3b150c7823 */ /* 0x000fc6000000080c */
[----:B------:R-:W-:Y:S01]  /*1260*/  FFMA R10, R11, 1.925963033500011079e-08, R8 ;  /* 0x32a570600b0a7823 */ /* 0x000fe20000000008 */
[-C--:B------:R-:W-:Y:S01]  /*1270*/  FFMA.RM R8, R14, R3.reuse, 12582913 ;  /* 0x4b4000010e087423 */ /* 0x080fe20000004003 */
[----:B------:R-:W-:Y:S01]  /*1280*/  FFMA.SAT R14, R19, R0, 0.5 ;  /* 0x3f000000130e7423 */ /* 0x000fe20000002000 */
[----:B------:R-:W-:Y:S02]  /*1290*/  FFMA R12, R21, 1.925963033500011079e-08, R12 ;  /* 0x32a57060150c7823 */ /* 0x000fe4000000000c */
[----:B------:R-:W-:Y:S01]  /*12a0*/  FADD R0, R8, -12583039 ;  /* 0xcb40007f08007421 */ /* 0x000fe20000000000 */
[----:B------:R-:W-:Y:S01]  /*12b0*/  FFMA.RM R14, R14, R3, 12582913 ;  /* 0x4b4000010e0e7423 */ /* 0x000fe20000004003 */
[----:B------:R-:W0:Y:S01]  /*12c0*/  MUFU.EX2 R10, R10 ;  /* 0x0000000a000a7308 */ /* 0x000e220000000800 */
[----:B------:R-:W-:Y:S01]  /*12d0*/  SHF.L.U32 R3, R4, 0x17, RZ ;  /* 0x0000001704037819 */ /* 0x000fe200000006ff */
[----:B------:R-:W-:Y:S01]  /*12e0*/  FFMA R0, R5, 1.4426950216293334961, -R0 ;  /* 0x3fb8aa3b05007823 */ /* 0x000fe20000000800 */
[----:B------:R-:W-:Y:S01]  /*12f0*/  FADD R16, R14, -12583039 ;  /* 0xcb40007f0e107421 */ /* 0x000fe20000000000 */
[----:B------:R-:W-:Y:S01]  /*1300*/  SHF.L.U32 R8, R8, 0x17, RZ ;  /* 0x0000001708087819 */ /* 0x000fe200000006ff */
[----:B------:R-:W-:-:S02]  /*1310*/  IMAD.SHL.U32 R14, R14, 0x800000, RZ ;  /* 0x008000000e0e7824 */ /* 0x000fc400078e00ff */
[----:B------:R-:W-:Y:S01]  /*1320*/  FFMA R5, R5, 1.925963033500011079e-08, R0 ;  /* 0x32a5706005057823 */ /* 0x000fe20000000000 */
[C---:B------:R-:W-:Y:S01]  /*1330*/  FFMA R16, R19.reuse, 1.4426950216293334961, -R16 ;  /* 0x3fb8aa3b13107823 */ /* 0x040fe20000000810 */
[----:B------:R-:W1:Y:S03]  /*1340*/  MUFU.EX2 R11, R12 ;  /* 0x0000000c000b7308 */ /* 0x000e660000000800 */
[----:B------:R-:W-:-:S05]  /*1350*/  FFMA R16, R19, 1.925963033500011079e-08, R16 ;  /* 0x32a5706013107823 */ /* 0x000fca0000000010 */
[----:B------:R-:W2:Y:S01]  /*1360*/  MUFU.EX2 R5, R5 ;  /* 0x0000000500057308 */ /* 0x000ea20000000800 */
[----:B0-----:R-:W-:-:S04]  /*1370*/  FMUL R4, R3, R10 ;  /* 0x0000000a03047220 */ /* 0x001fc80000400000 */
[----:B------:R-:W-:-:S03]  /*1380*/  FADD R0, RZ, R4 ;  /* 0x00000004ff007221 */ /* 0x000fc60000000000 */
[----:B------:R-:W0:Y:S01]  /*1390*/  MUFU.EX2 R13, R16 ;  /* 0x00000010000d7308 */ /* 0x000e220000000800 */
[----:B-1----:R-:W-:-:S04]  /*13a0*/  FMUL R3, R2, R11 ;  /* 0x0000000b02037220 */ /* 0x002fc80000400000 */
[----:B------:R-:W-:Y:S01]  /*13b0*/  FADD R21, R0, R3 ;  /* 0x0000000300157221 */ /* 0x000fe20000000000 */
[----:B--2---:R-:W-:-:S04]  /*13c0*/  FMUL R2, R8, R5 ;  /* 0x0000000508027220 */ /* 0x004fc80000400000 */
[----:B------:R-:W-:Y:S01]  /*13d0*/  FADD R5, RZ, R2 ;  /* 0x00000002ff057221 */ /* 0x000fe20000000000 */
[----:B0-----:R-:W-:Y:S02]  /*13e0*/  FMUL R0, R14, R13 ;  /* 0x0000000d0e007220 */ /* 0x001fe40000400000 */
[----:B------:R-:W0:Y:S02]  /*13f0*/  SHFL.BFLY PT, R14, R21, 0x10, 0x1f ;  /* 0x0e001f00150e7f89 */ /* 0x000e2400000e0000 */
[----:B------:R-:W-:-:S05]  /*1400*/  FADD R5, R5, R0 ;  /* 0x0000000005057221 */ /* 0x000fca0000000000 */
        /* <DEDUP_REMOVED lines=18> */
.L_x_8841:
        /* <DEDUP_REMOVED lines=11> */
[----:B------:R-:W-:Y:S05]  /*15e0*/  CALL.REL.NOINC `($__internal_132_$__cuda_sm3x_div_rn_noftz_f32_slowpath) ;  /* 0x0000000c00f07944 */ /* 0x000fea0003c00000 */
[----:B------:R-:W-:-:S07]  /*15f0*/  MOV R10, R4 ;  /* 0x00000004000a7202 */ /* 0x000fce0000000f00 */
.L_x_8812:
[----:B------:R-:W-:Y:S05]  /*1600*/  BSYNC.RECONVERGENT B1 ;  /* 0x0000000000017941 */ /* 0x000fea0003800200 */
.L_x_8811:
        /* <DEDUP_REMOVED lines=11> */
[----:B------:R-:W-:Y:S05]  /*16c0*/  CALL.REL.NOINC `($__internal_132_$__cuda_sm3x_div_rn_noftz_f32_slowpath) ;  /* 0x0000000c00b87944 */ /* 0x000fea0003c00000 */
[----:B------:R-:W-:-:S07]  /*16d0*/  MOV R11, R4 ;  /* 0x00000004000b7202 */ /* 0x000fce0000000f00 */
.L_x_8814:
[----:B------:R-:W-:Y:S05]  /*16e0*/  BSYNC.RECONVERGENT B1 ;  /* 0x0000000000017941 */ /* 0x000fea0003800200 */
.L_x_8813:
        /* <DEDUP_REMOVED lines=14> */
[----:B------:R0:W-:Y:S02]  /*17d0*/  STG.E.64 desc[UR4][R4.64], R10 ;  /* 0x0000000a04007986 */ /* 0x0001e4000c101b04 */
[----:B------:R-:W1:Y:S01]  /*17e0*/  FCHK P0, R2, R19 ;  /* 0x0000001302007302 */ /* 0x000e620000000000 */
[----:B------:R-:W-:-:S04]  /*17f0*/  FFMA R14, R2, R15, RZ ;  /* 0x0000000f020e7223 */ /* 0x000fc800000000ff */
[----:B------:R-:W-:-:S04]  /*1800*/  FFMA R8, -R19, R14, R2 ;  /* 0x0000000e13087223 */ /* 0x000fc80000000102 */
[----:B------:R-:W-:Y:S01]  /*1810*/  FFMA R14, R15, R8, R14 ;  /* 0x000000080f0e7223 */ /* 0x000fe2000000000e */
[----:B01----:R-:W-:Y:S06]  /*1820*/  @!P0 BRA `(.L_x_8816) ;  /* 0x0000000000148947 */ /* 0x003fec0003800000 */
[----:B------:R-:W-:Y:S01]  /*1830*/  MOV R4, R2 ;  /* 0x0000000200047202 */ /* 0x000fe20000000f00 */
[----:B------:R-:W-:Y:S01]  /*1840*/  IMAD.MOV.U32 R5, RZ, RZ, R19 ;  /* 0x000000ffff057224 */ /* 0x000fe200078e0013 */
[----:B------:R-:W-:-:S07]  /*1850*/  MOV R22, 0x1870 ;  /* 0x0000187000167802 */ /* 0x000fce0000000f00 */
[----:B------:R-:W-:Y:S05]  /*1860*/  CALL.REL.NOINC `($__internal_132_$__cuda_sm3x_div_rn_noftz_f32_slowpath) ;  /* 0x0000000c00507944 */ /* 0x000fea0003c00000 */
[----:B------:R-:W-:-:S07]  /*1870*/  MOV R14, R4 ;  /* 0x00000004000e7202 */ /* 0x000fce0000000f00 */
.L_x_8816:
[----:B------:R-:W-:Y:S05]  /*1880*/  BSYNC.RECONVERGENT B1 ;  /* 0x0000000000017941 */ /* 0x000fea0003800200 */
.L_x_8815:
        /* <DEDUP_REMOVED lines=12> */
[----:B------:R-:W-:Y:S05]  /*1950*/  CALL.REL.NOINC `($__internal_132_$__cuda_sm3x_div_rn_noftz_f32_slowpath) ;  /* 0x0000000c00147944 */ /* 0x000fea0003c00000 */
[----:B------:R-:W-:-:S07]  /*1960*/  IMAD.MOV.U32 R15, RZ, RZ, R4 ;  /* 0x000000ffff0f7224 */ /* 0x000fce00078e0004 */
.L_x_8818:
[----:B------:R-:W-:Y:S05]  /*1970*/  BSYNC.RECONVERGENT B1 ;  /* 0x0000000000017941 */ /* 0x000fea0003800200 */
.L_x_8817:
[----:B------:R-:W-:Y:S02]  /*1980*/  IADD3 R0, P0, PT, R12, UR40, RZ ;  /* 0x000000280c007c10 */ /* 0x000fe4000ff1e0ff */
[----:B------:R-:W-:Y:S02]  /*1990*/  R2UR UR4, R6 ;  /* 0x00000000060472ca */ /* 0x000fe400000e0000 */
[----:B------:R-:W-:Y:S02]  /*19a0*/  IADD3.X R3, PT, PT, R3, UR41, RZ, P0, !PT ;  /* 0x0000002903037c10 */ /* 0x000fe400087fe4ff */
[----:B------:R-:W-:Y:S02]  /*19b0*/  R2UR UR5, R7 ;  /* 0x00000000070572ca */ /* 0x000fe400000e0000 */
[----:B------:R-:W-:-:S04]  /*19c0*/  LEA.HI R0, P0, R3, R0, RZ, 0x1 ;  /* 0x0000000003007211 */ /* 0x000fc800078108ff */
[----:B------:R-:W-:Y:S01]  /*19d0*/  SHF.L.U32 R2, R0, 0x2, RZ ;  /* 0x0000000200027819 */ /* 0x000fe200000006ff */
[----:B------:R-:W-:-:S03]  /*19e0*/  IMAD.X R3, RZ, RZ, R3, P0 ;  /* 0x000000ffff037224 */ /* 0x000fc600000e0603 */
[----:B------:R-:W-:Y:S02]  /*19f0*/  LOP3.LUT R2, R2, 0xfffffff8, RZ, 0xc0, !PT ;  /* 0xfffffff802027812 */ /* 0x000fe400078ec0ff */
[----:B------:R-:W-:Y:S02]  /*1a00*/  SHF.L.U64.HI R0, R0, 0x2, R3 ;  /* 0x0000000200007819 */ /* 0x000fe40000010203 */
[----:B------:R-:W-:-:S04]  /*1a10*/  IADD3 R2, P0, PT, R2, UR44, RZ ;  /* 0x0000002c02027c10 */ /* 0x000fc8000ff1e0ff */
[----:B------:R-:W-:Y:S02]  /*1a20*/  IADD3.X R3, PT, PT, R0, UR45, RZ, P0, !PT ;  /* 0x0000002d00037c10 */ /* 0x000fe400087fe4ff */
[----:B------:R-:W-:-:S03]  /*1a30*/  IADD3 R17, P0, PT, R20, R17, RZ ;  /* 0x0000001114117210 */ /* 0x000fc60007f1e0ff */
[----:B------:R0:W-:Y:S01]  /*1a40*/  STG.E.64 desc[UR4][R2.64], R14 ;  /* 0x0000000e02007986 */ /* 0x0001e2000c101b04 */
[----:B------:R-:W-:Y:S02]  /*1a50*/  LEA.HI.X.SX32 R9, R20, R9, 0x1, P0 ;  /* 0x0000000914097211 */ /* 0x000fe400000f0eff */
[----:B------:R-:W-:-:S04]  /*1a60*/  ISETP.GE.U32.AND P0, PT, R17, UR42, PT ;  /* 0x0000002a11007c0c */ /* 0x000fc8000bf06070 */
[----:B------:R-:W-:-:S13]  /*1a70*/  ISETP.GE.AND.EX P0, PT, R9, UR43, PT, P0 ;  /* 0x0000002b09007c0c */ /* 0x000fda000bf06300 */
[----:B0-----:R-:W-:Y:S05]  /*1a80*/  @!P0 BRA `(.L_x_8819) ;  /* 0xffffffe800088947 */ /* 0x001fea000383ffff */
[----:B------:R-:W-:Y:S05]  /*1a90*/  BSYNC B0 ;  /* 0x0000000000007941 */ /* 0x000fea0003800000 */
.L_x_8809:
[----:B------:R-:W-:Y:S05]  /*1aa0*/  EXIT ;  /* 0x000000000000794d */ /* 0x000fea0003800000 */
.L_x_8810:
[----:B------:R-:W-:Y:S01]  /*1ab0*/  HFMA2 R12, -RZ, RZ, 0, 9.5367431640625e-07 ;  /* 0x00000010ff0c7431 */ /* 0x000fe200000001ff */
[----:B------:R-:W-:Y:S01]  /*1ac0*/  BSSY B1, `(.L_x_8820) ;  /* 0x0000006000017945 */ /* 0x000fe20003800000 */
[----:B------:R-:W-:Y:S01]  /*1ad0*/  IMAD.MOV.U32 R11, RZ, RZ, 0x1f ;  /* 0x0000001fff0b7424 */ /* 0x000fe200078e00ff */
[----:B------:R-:W-:-:S07]  /*1ae0*/  MOV R15, 0xffffffff ;  /* 0xffffffff000f7802 */ /* 0x000fce0000000f00 */
[----:B------:R-:W-:Y:S05]  /*1af0*/  WARPSYNC.COLLECTIVE R15, `(.L_x_8821) ;  /* 0x000000000f087348 */ /* 0x000fea0003c00000 */
[----:B------:R0:W1:Y:S02]  /*1b00*/  SHFL.BFLY P6, R14, R13, R12, R11 ;  /* 0x0c00000c0d0e7389 */ /* 0x00006400000c000b */
[----:B01----:R-:W-:Y:S05]  /*1b10*/  ENDCOLLECTIVE ;  /* 0x000000000000791b */ /* 0x003fea0003800000 */
.L_x_8821:
[----:B------:R-:W-:Y:S05]  /*1b20*/  BSYNC B1 ;  /* 0x0000000000017941 */ /* 0x000fea0003800000 */
.L_x_8820:
[----:B------:R-:W-:Y:S01]  /*1b30*/  FMNMX R2, R13, R14, !PT ;  /* 0x0000000e0d027209 */ /* 0x000fe20007800000 */
[----:B------:R-:W-:Y:S02]  /*1b40*/  HFMA2 R12, -RZ, RZ, 0, 4.76837158203125e-07 ;  /* 0x00000008ff0c7431 */ /* 0x000fe400000001ff */
[----:B------:R-:W-:Y:S01]  /*1b50*/  IMAD.MOV.U32 R11, RZ, RZ, 0x1f ;  /* 0x0000001fff0b7424 */ /* 0x000fe200078e00ff */
[----:B------:R-:W-:Y:S01]  /*1b60*/  MOV R15, 0xffffffff ;  /* 0xffffffff000f7802 */ /* 0x000fe20000000f00 */
[----:B------:R-:W-:-:S07]  /*1b70*/  IMAD.MOV.U32 R13, RZ, RZ, R2 ;  /* 0x000000ffff0d7224 */ /* 0x000fce00078e0002 */
[----:B------:R-:W-:Y:S05]  /*1b80*/  WARPSYNC.COLLECTIVE R15, `(.L_x_8822) ;  /* 0x000000000f087348 */ /* 0x000fea0003c00000 */
[----:B------:R0:W1:Y:S02]  /*1b90*/  SHFL.BFLY P6, R14, R13, R12, R11 ;  /* 0x0c00000c0d0e7389 */ /* 0x00006400000c000b */
[----:B01----:R-:W-:Y:S05]  /*1ba0*/  ENDCOLLECTIVE ;  /* 0x000000000000791b */ /* 0x003fea0003800000 */
.L_x_8822:
[----:B------:R-:W-:Y:S01]  /*1bb0*/  HFMA2 R12, -RZ, RZ, 0, 2.384185791015625e-07 ;  /* 0x00000004ff0c7431 */ /* 0x000fe200000001ff */
[----:B------:R-:W-:-:S05]  /*1bc0*/  FMNMX R4, R2, R14, !PT ;  /* 0x0000000e02047209 */ /* 0x000fca0007800000 */
[----:B------:R-:W-:-:S07]  /*1bd0*/  IMAD.MOV.U32 R13, RZ, RZ, R4 ;  /* 0x000000ffff0d7224 */ /* 0x000fce00078e0004 */
[----:B------:R-:W-:Y:S05]  /*1be0*/  WARPSYNC.COLLECTIVE R15, `(.L_x_8823) ;  /* 0x000000000f087348 */ /* 0x000fea0003c00000 */
[----:B------:R0:W1:Y:S02]  /*1bf0*/  SHFL.BFLY P6, R14, R13, R12, R11 ;  /* 0x0c00000c0d0e7389 */ /* 0x00006400000c000b */
[----:B01----:R-:W-:Y:S05]  /*1c00*/  ENDCOLLECTIVE ;  /* 0x000000000000791b */ /* 0x003fea0003800000 */
.L_x_8823:
[----:B------:R-:W-:Y:S02]  /*1c10*/  MOV R12, 0x2 ;  /* 0x00000002000c7802 */ /* 0x000fe40000000f00 */
[----:B------:R-:W-:-:S05]  /*1c20*/  FMNMX R8, R4, R14, !PT ;  /* 0x0000000e04087209 */ /* 0x000fca0007800000 */
[----:B------:R-:W-:-:S07]  /*1c30*/  IMAD.MOV.U32 R13, RZ, RZ, R8 ;  /* 0x000000ffff0d7224 */ /* 0x000fce00078e0008 */
[----:B------:R-:W-:Y:S05]  /*1c40*/  WARPSYNC.COLLECTIVE R15, `(.L_x_8824) ;  /* 0x000000000f087348 */ /* 0x000fea0003c00000 */
[----:B------:R0:W1:Y:S02]  /*1c50*/  SHFL.BFLY P6, R14, R13, R12, R11 ;  /* 0x0c00000c0d0e7389 */ /* 0x00006400000c000b */
[----:B01----:R-:W-:Y:S05]  /*1c60*/  ENDCOLLECTIVE ;  /* 0x000000000000791b */ /* 0x003fea0003800000 */
.L_x_8824:
[----:B------:R-:W-:Y:S01]  /*1c70*/  HFMA2 R12, -RZ, RZ, 0, 5.9604644775390625e-08 ;  /* 0x00000001ff0c7431 */ /* 0x000fe200000001ff */
[----:B------:R-:W-:-:S05]  /*1c80*/  FMNMX R2, R8, R14, !PT ;  /* 0x0000000e08027209 */ /* 0x000fca0007800000 */
[----:B------:R-:W-:-:S07]  /*1c90*/  IMAD.MOV.U32 R13, RZ, RZ, R2 ;  /* 0x000000ffff0d7224 */ /* 0x000fce00078e0002 */
[----:B------:R-:W-:Y:S05]  /*1ca0*/  WARPSYNC.COLLECTIVE R15, `(.L_x_8825) ;  /* 0x000000000f087348 */ /* 0x000fea0003c00000 */
[----:B------:R0:W1:Y:S02]  /*1cb0*/  SHFL.BFLY P6, R14, R13, R12, R11 ;  /* 0x0c00000c0d0e7389 */ /* 0x00006400000c000b */
[----:B01----:R-:W-:Y:S05]  /*1cc0*/  ENDCOLLECTIVE ;  /* 0x000000000000791b */ /* 0x003fea0003800000 */
.L_x_8825:
[----:B------:R-:W-:Y:S01]  /*1cd0*/  MOV R13, R0 ;  /* 0x00000000000d7202 */ /* 0x000fe20000000f00 */
[----:B------:R-:W-:Y:S02]  /*1ce0*/  IMAD.MOV.U32 R12, RZ, RZ, 0x10 ;  /* 0x00000010ff0c7424 */ /* 0x000fe400078e00ff */
[----:B------:R-:W-:-:S07]  /*1cf0*/  IMAD.MOV.U32 R23, RZ, RZ, R14 ;  /* 0x000000ffff177224 */ /* 0x000fce00078e000e */
[----:B------:R-:W-:Y:S05]  /*1d00*/  WARPSYNC.COLLECTIVE R15, `(.L_x_8826) ;  /* 0x000000000f087348 */ /* 0x000fea0003c00000 */
[----:B------:R0:W1:Y:S02]  /*1d10*/  SHFL.BFLY P6, R14, R13, R12, R11 ;  /* 0x0c00000c0d0e7389 */ /* 0x00006400000c000b */
[----:B01----:R-:W-:Y:S05]  /*1d20*/  ENDCOLLECTIVE ;  /* 0x000000000000791b */ /* 0x003fea0003800000 */
.L_x_8826:
[----:B------:R-:W-:Y:S01]  /*1d30*/  FMNMX R23, R2, R23, !PT ;  /* 0x0000001702177209 */ /* 0x000fe20007800000 */
[----:B------:R-:W-:-:S04]  /*1d40*/  HFMA2 R2, -RZ, RZ, 3.7421875, 0 ;  /* 0x437c0000ff027431 */ /* 0x000fc800000001ff */
[----:B------:R-:W-:Y:S01]  /*1d50*/  FADD R25, R22, -R23 ;  /* 0x8000001716197221 */ /* 0x000fe20000000000 */
[----:B------:R-:W-:Y:S01]  /*1d60*/  FADD R21, -R23, R21 ;  /* 0x0000001517157221 */ /* 0x000fe20000000100 */
[----:B------:R-:W-:Y:S01]  /*1d70*/  HFMA2 R12, -RZ, RZ, 0, 4.76837158203125e-07 ;  /* 0x00000008ff0c7431 */ /* 0x000fe200000001ff */
[----:B------:R-:W-:-:S04]  /*1d80*/  MOV R3, R14 ;  /* 0x0000000e00037202 */ /* 0x000fc80000000f00 */
[----:B------:R-:W-:Y:S01]  /*1d90*/  FMNMX R5, R0, R3, !PT ;  /* 0x0000000300057209 */ /* 0x000fe20007800000 */
[----:B------:R-:W-:-:S04]  /*1da0*/  IMAD.MOV.U32 R0, RZ, RZ, 0x3bbb989d ;  /* 0x3bbb989dff007424 */ /* 0x000fc800078e00ff */
[----:B------:R-:W-:-:S07]  /*1db0*/  IMAD.MOV.U32 R13, RZ, RZ, R5 ;  /* 0x000000ffff0d7224 */ /* 0x000fce00078e0005 */
[----:B------:R-:W-:Y:S05]  /*1dc0*/  WARPSYNC.COLLECTIVE R15, `(.L_x_8827) ;  /* 0x000000000f087348 */ /* 0x000fea0003c00000 */
[----:B------:R0:W1:Y:S02]  /*1dd0*/  SHFL.BFLY P6, R14, R13, R12, R11 ;  /* 0x0c00000c0d0e7389 */ /* 0x00006400000c000b */
[----:B01----:R-:W-:Y:S05]  /*1de0*/  ENDCOLLECTIVE ;  /* 0x000000000000791b */ /* 0x003fea0003800000 */
.L_x_8827:
[----:B------:R-:W-:Y:S02]  /*1df0*/  IMAD.MOV.U32 R12, RZ, RZ, 0x4 ;  /* 0x00000004ff0c7424 */ /* 0x000fe400078e00ff */
[----:B------:R-:W-:-:S05]  /*1e00*/  IMAD.MOV.U32 R8, RZ, RZ, R14 ;  /* 0x000000ffff087224 */ /* 0x000fca00078e000e */
[----:B------:R-:W-:Y:S01]  /*1e10*/  FMNMX R3, R5, R8, !PT ;  /* 0x0000000805037209 */ /* 0x000fe20007800000 */
[----:B------:R-:W-:-:S03]  /*1e20*/  FFMA.SAT R5, R25, R0, 0.5 ;  /* 0x3f00000019057423 */ /* 0x000fc60000002000 */
[----:B------:R-:W-:Y:S01]  /*1e30*/  MOV R13, R3 ;  /* 0x00000003000d7202 */ /* 0x000fe20000000f00 */
[----:B------:R-:W-:Y:S01]  /*1e40*/  FFMA.RM R4, R5, R2, 12582913 ;  /* 0x4b40000105047423 */ /* 0x000fe20000004002 */
[----:B------:R-:W-:-:S07]  /*1e50*/  FFMA.SAT R5, R21, R0, 0.5 ;  /* 0x3f00000015057423 */ /* 0x000fce0000002000 */
[----:B------:R-:W-:Y:S05]  /*1e60*/  WARPSYNC.COLLECTIVE R15, `(.L_x_8828) ;  /* 0x000000000f087348 */ /* 0x000fea0003c00000 */
[----:B------:R0:W1:Y:S02]  /*1e70*/  SHFL.BFLY P6, R14, R13, R12, R11 ;  /* 0x0c00000c0d0e7389 */ /* 0x00006400000c000b */
[----:B01----:R-:W-:Y:S05]  /*1e80*/  ENDCOLLECTIVE ;  /* 0x000000000000791b */ /* 0x003fea0003800000 */
.L_x_8828:
[----:B------:R-:W-:Y:S01]  /*1e90*/  FFMA.RM R5, R5, R2, 12582913 ;  /* 0x4b40000105057423 */ /* 0x000fe20000004002 */
[C---:B------:R-:W-:Y:S01]  /*1ea0*/  FADD R8, R4.reuse, -12583039 ;  /* 0xcb40007f04087421 */ /* 0x040fe20000000000 */
[----:B------:R-:W-:-:S03]  /*1eb0*/  IMAD.SHL.U32 R4, R4, 0x800000, RZ ;  /* 0x0080000004047824 */ /* 0x000fc600078e00ff */
[----:B------:R-:W-:-:S04]  /*1ec0*/  FFMA R8, R25, 1.4426950216293334961, -R8 ;  /* 0x3fb8aa3b19087823 */ /* 0x000fc80000000808 */
[----:B------:R-:W-:Y:S01]  /*1ed0*/  FFMA R25, R25, 1.925963033500011079e-08, R8 ;  /* 0x32a5706019197823 */ /* 0x000fe20000000008 */
[----:B------:R-:W-:-:S05]  /*1ee0*/  FADD R12, R5, -12583039 ;  /* 0xcb40007f050c7421 */ /* 0x000fca0000000000 */
[----:B------:R-:W0:Y:S01]  /*1ef0*/  MUFU.EX2 R25, R25 ;  /* 0x0000001900197308 */ /* 0x000e220000000800 */
[----:B------:R-:W-:-:S04]  /*1f00*/  FFMA R12, R21, 1.4426950216293334961, -R12 ;  /* 0x3fb8aa3b150c7823 */ /* 0x000fc8000000080c */
[----:B------:R-:W-:Y:S01]  /*1f10*/  FFMA R22, R21, 1.925963033500011079e-08, R12 ;  /* 0x32a5706015167823 */ /* 0x000fe2000000000c */
[----:B------:R-:W-:Y:S01]  /*1f20*/  IMAD.MOV.U32 R12, RZ, RZ, 0x2 ;  /* 0x00000002ff0c7424 */ /* 0x000fe200078e00ff */
[----:B------:R-:W-:-:S04]  /*1f30*/  MOV R16, R14 ;  /* 0x0000000e00107202 */ /* 0x000fc80000000f00 */
[----:B------:R-:W-:Y:S01]  /*1f40*/  FMNMX R13, R3, R16, !PT ;  /* 0x00000010030d7209 */ /* 0x000fe20007800000 */
[----:B------:R-:W1:Y:S01]  /*1f50*/  MUFU.EX2 R22, R22 ;  /* 0x0000001600167308 */ /* 0x000e620000000800 */
[----:B------:R-:W-:-:S07]  /*1f60*/  SHF.L.U32 R3, R5, 0x17, RZ ;  /* 0x0000001705037819 */ /* 0x000fce00000006ff */
[----:B01----:R-:W-:Y:S05]  /*1f70*/  WARPSYNC.COLLECTIVE R15, `(.L_x_8829) ;  /* 0x000000000f087348 */ /* 0x003fea0003c00000 */
[----:B------:R2:W3:Y:S02]  /*1f80*/  SHFL.BFLY P6, R14, R13, R12, R11 ;  /* 0x0c00000c0d0e7389 */ /* 0x0004e400000c000b */
[----:B0123--:R-:W-:Y:S05]  /*1f90*/  ENDCOLLECTIVE ;  /* 0x000000000000791b */ /* 0x00ffea0003800000 */
.L_x_8829:
[----:B------:R-:W-:-:S04]  /*1fa0*/  FMUL R4, R4, R25 ;  /* 0x0000001904047220 */ /* 0x000fc80000400000 */
[----:B------:R-:W-:Y:S01]  /*1fb0*/  FADD R8, RZ, R4 ;  /* 0x00000004ff087221 */ /* 0x000fe20000000000 */
[----:B------:R-:W-:Y:S01]  /*1fc0*/  FMUL R3, R3, R22 ;  /* 0x0000001603037220 */ /* 0x000fe20000400000 */
[----:B------:R-:W-:-:S03]  /*1fd0*/  HFMA2 R12, -RZ, RZ, 0, 5.9604644775390625e-08 ;  /* 0x00000001ff0c7431 */ /* 0x000fc600000001ff */
[----:B------:R-:W-:Y:S01]  /*1fe0*/  FADD R21, R8, R3 ;  /* 0x0000000308157221 */ /* 0x000fe20000000000 */
[----:B------:R-:W-:-:S04]  /*1ff0*/  MOV R16, R14 ;  /* 0x0000000e00107202 */ /* 0x000fc80000000f00 */
[----:B------:R-:W-:-:S05]  /*2000*/  FMNMX R5, R13, R16, !PT ;  /* 0x000000100d057209 */ /* 0x000fca0007800000 */
[----:B------:R-:W-:-:S07]  /*2010*/  IMAD.MOV.U32 R13, RZ, RZ, R5 ;  /* 0x000000ffff0d7224 */ /* 0x000fce00078e0005 */
[----:B------:R-:W-:Y:S05]  /*2020*/  WARPSYNC.COLLECTIVE R15, `(.L_x_8830) ;  /* 0x000000000f087348 */ /* 0x000fea0003c00000 */
[----:B------:R0:W1:Y:S02]  /*2030*/  SHFL.BFLY P6, R14, R13, R12, R11 ;  /* 0x0c00000c0d0e7389 */ /* 0x00006400000c000b */
[----:B01----:R-:W-:Y:S05]  /*2040*/  ENDCOLLECTIVE ;  /* 0x000000000000791b */ /* 0x003fea0003800000 */
.L_x_8830:
[----:B------:R-:W-:Y:S01]  /*2050*/  MOV R13, R21 ;  /* 0x00000015000d7202 */ /* 0x000fe20000000f00 */
[----:B------:R-:W-:Y:S02]  /*2060*/  IMAD.MOV.U32 R12, RZ, RZ, 0x10 ;  /* 0x00000010ff0c7424 */ /* 0x000fe400078e00ff */
[----:B------:R-:W-:-:S07]  /*2070*/  IMAD.MOV.U32 R16, RZ, RZ, R14 ;  /* 0x000000ffff107224 */ /* 0x000fce00078e000e */
[----:B------:R-:W-:Y:S05]  /*2080*/  WARPSYNC.COLLECTIVE R15, `(.L_x_8831) ;  /* 0x000000000f087348 */ /* 0x000fea0003c00000 */
[----:B------:R0:W1:Y:S02]  /*2090*/  SHFL.BFLY P6, R14, R13, R12, R11 ;  /* 0x0c00000c0d0e7389 */ /* 0x00006400000c000b */
[----:B01----:R-:W-:Y:S05]  /*20a0*/  ENDCOLLECTIVE ;  /* 0x000000000000791b */ /* 0x003fea0003800000 */
.L_x_8831:
[----:B------:R-:W-:-:S05]  /*20b0*/  FMNMX R5, R5, R16, !PT ;  /* 0x0000001005057209 */ /* 0x000fca0007800000 */
[----:B------:R-:W-:-:S04]  /*20c0*/  FADD R19, -R5, R19 ;  /* 0x0000001305137221 */ /* 0x000fc80000000100 */
[----:B------:R-:W-:Y:S01]  /*20d0*/  FFMA.SAT R23, R19, R0, 0.5 ;  /* 0x3f00000013177423 */ /* 0x000fe20000002000 */
[----:B------:R-:W-:Y:S02]  /*20e0*/  IMAD.MOV.U32 R12, RZ, RZ, 0x8 ;  /* 0x00000008ff0c7424 */ /* 0x000fe400078e00ff */
[----:B------:R-:W-:Y:S01]  /*20f0*/  FADD R22, R21, R14 ;  /* 0x0000000e15167221 */ /* 0x000fe20000000000 */
[----:B------:R-:W-:-:S04]  /*2100*/  FADD R21, R10, -R5 ;  /* 0x800000050a157221 */ /* 0x000fc80000000000 */
[----:B------:R-:W-:Y:S01]  /*2110*/  MOV R13, R22 ;  /* 0x00000016000d7202 */ /* 0x000fe20000000f00 */
[----:B------:R-:W-:-:S07]  /*2120*/  FFMA.SAT R5, R21, R0, 0.5 ;  /* 0x3f00000015057423 */ /* 0x000fce0000002000 */
[----:B------:R-:W-:Y:S05]  /*2130*/  WARPSYNC.COLLECTIVE R15, `(.L_x_8832) ;  /* 0x000000000f087348 */ /* 0x000fea0003c00000 */
[----:B------:R0:W1:Y:S02]  /*2140*/  SHFL.BFLY P6, R14, R13, R12, R11 ;  /* 0x0c00000c0d0e7389 */ /* 0x00006400000c000b */
[----:B01----:R-:W-:Y:S05]  /*2150*/  ENDCOLLECTIVE ;  /* 0x000000000000791b */ /* 0x003fea0003800000 */
.L_x_8832:
        /* <DEDUP_REMOVED lines=9> */
[----:B------:R-:W-:Y:S02]  /*21f0*/  IMAD.MOV.U32 R12, RZ, RZ, 0x4 ;  /* 0x00000004ff0c7424 */ /* 0x000fe400078e00ff */
[----:B------:R-:W-:Y:S01]  /*2200*/  FFMA R19, R19, 1.925963033500011079e-08, R16 ;  /* 0x32a5706013137823 */ /* 0x000fe20000000010 */
[----:B------:R0:W1:Y:S01]  /*2210*/  MUFU.EX2 R21, R10 ;  /* 0x0000000a00157308 */ /* 0x0000620000000800 */
[----:B------:R-:W-:-:S05]  /*2220*/  FADD R8, R22, R14 ;  /* 0x0000000e16087221 */ /* 0x000fca0000000000 */
[----:B------:R-:W-:-:S07]  /*2230*/  MOV R13, R8 ;  /* 0x00000008000d7202 */ /* 0x000fce0000000f00 */
[----:B01----:R-:W-:Y:S05]  /*2240*/  WARPSYNC.COLLECTIVE R15, `(.L_x_8833) ;  /* 0x000000000f087348 */ /* 0x003fea0003c00000 */
[----:B------:R2:W3:Y:S02]  /*2250*/  SHFL.BFLY P6, R14, R13, R12, R11 ;  /* 0x0c00000c0d0e7389 */ /* 0x0004e400000c000b */
[----:B0123--:R-:W-:Y:S05]  /*2260*/  ENDCOLLECTIVE ;  /* 0x000000000000791b */ /* 0x00ffea0003800000 */
.L_x_8833:
[----:B------:R-:W-:Y:S01]  /*2270*/  FMUL R2, R0, R21 ;  /* 0x0000001500027220 */ /* 0x000fe20000400000 */
[----:B------:R-:W-:Y:S02]  /*2280*/  HFMA2 R12, -RZ, RZ, 0, 1.1920928955078125e-07 ;  /* 0x00000002ff0c7431 */ /* 0x000fe400000001ff */
[----:B------:R-:W-:Y:S02]  /*2290*/  FADD R13, R8, R14 ;  /* 0x0000000e080d7221 */ /* 0x000fe40000000000 */
[----:B------:R0:W1:Y:S05]  /*22a0*/  MUFU.EX2 R8, R19 ;  /* 0x0000001300087308 */ /* 0x00006a0000000800 */
[----:B01----:R-:W-:Y:S05]  /*22b0*/  WARPSYNC.COLLECTIVE R15, `(.L_x_8834) ;  /* 0x000000000f087348 */ /* 0x003fea0003c00000 */
[----:B------:R2:W3:Y:S02]  /*22c0*/  SHFL.BFLY P6, R14, R13, R12, R11 ;  /* 0x0c00000c0d0e7389 */ /* 0x0004e400000c000b */
[----:B0123--:R-:W-:Y:S05]  /*22d0*/  ENDCOLLECTIVE ;  /* 0x000000000000791b */ /* 0x00ffea0003800000 */
.L_x_8834:
[----:B------:R-:W-:Y:S01]  /*22e0*/  MOV R12, 0x1 ;  /* 0x00000001000c7802 */ /* 0x000fe20000000f00 */
[----:B------:R-:W-:Y:S01]  /*22f0*/  FMUL R0, R5, R8 ;  /* 0x0000000805007220 */ /* 0x000fe20000400000 */
[----:B------:R-:W-:-:S04]  /*2300*/  FADD R5, RZ, R2 ;  /* 0x00000002ff057221 */ /* 0x000fc80000000000 */
[----:B------:R-:W-:Y:S01]  /*2310*/  FADD R5, R5, R0 ;  /* 0x0000000005057221 */ /* 0x000fe20000000000 */
[----:B------:R-:W-:-:S04]  /*2320*/  FADD R10, R13, R14 ;  /* 0x0000000e0d0a7221 */ /* 0x000fc80000000000 */
[----:B------:R-:W-:-:S07]  /*2330*/  IMAD.MOV.U32 R13, RZ, RZ, R10 ;  /* 0x000000ffff0d7224 */ /* 0x000fce00078e000a */
[----:B------:R-:W-:Y:S05]  /*2340*/  WARPSYNC.COLLECTIVE R15, `(.L_x_8835) ;  /* 0x000000000f087348 */ /* 0x000fea0003c00000 */
[----:B------:R0:W1:Y:S02]  /*2350*/  SHFL.BFLY P6, R14, R13, R12, R11 ;  /* 0x0c00000c0d0e7389 */ /* 0x00006400000c000b */
[----:B01----:R-:W-:Y:S05]  /*2360*/  ENDCOLLECTIVE ;  /* 0x000000000000791b */ /* 0x003fea0003800000 */
.L_x_8835:
[----:B------:R-:W-:Y:S01]  /*2370*/  MOV R13, R5 ;  /* 0x00000005000d7202 */ /* 0x000fe20000000f00 */
[----:B------:R-:W-:Y:S02]  /*2380*/  IMAD.MOV.U32 R12, RZ, RZ, 0x10 ;  /* 0x00000010ff0c7424 */ /* 0x000fe400078e00ff */
[----:B------:R-:W-:-:S07]  /*2390*/  IMAD.MOV.U32 R19, RZ, RZ, R14 ;  /* 0x000000ffff137224 */ /* 0x000fce00078e000e */
[----:B------:R-:W-:Y:S05]  /*23a0*/  WARPSYNC.COLLECTIVE R15, `(.L_x_8836) ;  /* 0x000000000f087348 */ /* 0x000fea0003c00000 */
[----:B------:R0:W1:Y:S02]  /*23b0*/  SHFL.BFLY P6, R14, R13, R12, R11 ;  /* 0x0c00000c0d0e7389 */ /* 0x00006400000c000b */
[----:B01----:R-:W-:Y:S05]  /*23c0*/  ENDCOLLECTIVE ;  /* 0x000000000000791b */ /* 0x003fea0003800000 */
.L_x_8836:
[----:B------:R-:W-:Y:S01]  /*23d0*/  HFMA2 R12, -RZ, RZ, 0, 4.76837158203125e-07 ;  /* 0x00000008ff0c7431 */ /* 0x000fe200000001ff */
[----:B------:R-:W-:-:S05]  /*23e0*/  MOV R8, R14 ;  /* 0x0000000e00087202 */ /* 0x000fca0000000f00 */
[----:B------:R-:W-:-:S04]  /*23f0*/  FADD R16, R5, R8 ;  /* 0x0000000805107221 */ /* 0x000fc80000000000 */
[----:B------:R-:W-:-:S07]  /*2400*/  IMAD.MOV.U32 R13, RZ, RZ, R16 ;  /* 0x000000ffff0d7224 */ /* 0x000fce00078e0010 */
[----:B------:R-:W-:Y:S05]  /*2410*/  WARPSYNC.COLLECTIVE R15, `(.L_x_8837) ;  /* 0x000000000f087348 */ /* 0x000fea0003c00000 */
[----:B------:R0:W1:Y:S02]  /*2420*/  SHFL.BFLY P6, R14, R13, R12, R11 ;  /* 0x0c00000c0d0e7389 */ /* 0x00006400000c000b */
[----:B01----:R-:W-:Y:S05]  /*2430*/  ENDCOLLECTIVE ;  /* 0x000000000000791b */ /* 0x003fea0003800000 */
.L_x_8837:
[----:B------:R-:W-:Y:S02]  /*2440*/  IMAD.MOV.U32 R12, RZ, RZ, 0x4 ;  /* 0x00000004ff0c7424 */ /* 0x000fe400078e00ff */
[----:B------:R-:W-:-:S04]  /*2450*/  IMAD.MOV.U32 R23, RZ, RZ, R14 ;  /* 0x000000ffff177224 */ /* 0x000fc800078e000e */
[----:B------:R-:W-:-:S05]  /*2460*/  FADD R23, R16, R23 ;  /* 0x0000001710177221 */ /* 0x000fca0000000000 */
[----:B------:R-:W-:-:S07]  /*2470*/  MOV R13, R23 ;  /* 0x00000017000d7202 */ /* 0x000fce0000000f00 */
[----:B------:R-:W-:Y:S05]  /*2480*/  WARPSYNC.COLLECTIVE R15, `(.L_x_8838) ;  /* 0x000000000f087348 */ /* 0x000fea0003c00000 */
[----:B------:R0:W1:Y:S02]  /*2490*/  SHFL.BFLY P6, R14, R13, R12, R11 ;  /* 0x0c00000c0d0e7389 */ /* 0x00006400000c000b */
[----:B01----:R-:W-:Y:S05]  /*24a0*/  ENDCOLLECTIVE ;  /* 0x000000000000791b */ /* 0x003fea0003800000 */
.L_x_8838:
[----:B------:R-:W-:Y:S01]  /*24b0*/  HFMA2 R12, -RZ, RZ, 0, 1.1920928955078125e-07 ;  /* 0x00000002ff0c7431 */ /* 0x000fe200000001ff */
[----:B------:R-:W-:-:S05]  /*24c0*/  MOV R24, R14 ;  /* 0x0000000e00187202 */ /* 0x000fca0000000f00 */
[----:B------:R-:W-:-:S04]  /*24d0*/  FADD R24, R23, R24 ;  /* 0x0000001817187221 */ /* 0x000fc80000000000 */
[----:B------:R-:W-:-:S07]  /*24e0*/  IMAD.MOV.U32 R13, RZ, RZ, R24 ;  /* 0x000000ffff0d7224 */ /* 0x000fce00078e0018 */
[----:B------:R-:W-:Y:S05]  /*24f0*/  WARPSYNC.COLLECTIVE R15, `(.L_x_8839) ;  /* 0x000000000f087348 */ /* 0x000fea0003c00000 */
[----:B------:R0:W1:Y:S02]  /*2500*/  SHFL.BFLY P6, R14, R13, R12, R11 ;  /* 0x0c00000c0d0e7389 */ /* 0x00006400000c000b */
[----:B01----:R-:W-:Y:S05]  /*2510*/  ENDCOLLECTIVE ;  /* 0x000000000000791b */ /* 0x003fea0003800000 */
.L_x_8839:
        /* <DEDUP_REMOVED lines=8> */
.L_x_8840:
[----:B------:R-:W-:Y:S05]  /*25a0*/  BRA `(.L_x_8841) ;  /* 0xffffffec00e07947 */ /* 0x000fea000383ffff */
        .weak           $__internal_132_$__cuda_sm3x_div_rn_noftz_f32_slowpath
        .type           $__internal_132_$__cuda_sm3x_div_rn_noftz_f32_slowpath,@function
        .size           $__internal_132_$__cuda_sm3x_div_rn_noftz_f32_slowpath,(.L_x_37509 - $__internal_132_$__cuda_sm3x_div_rn_noftz_f32_slowpath)
$__internal_132_$__cuda_sm3x_div_rn_noftz_f32_slowpath:
        /* <DEDUP_REMOVED lines=35> */
.L_x_8843:
        /* <DEDUP_REMOVED lines=51> */
.L_x_8850:
[----:B------:R-:W-:-:S04]  /*2b10*/  LOP3.LUT R4, R4, 0x80000000, RZ, 0xc0, !PT ;  /* 0x8000000004047812 */ /* 0x000fc800078ec0ff */
[----:B------:R-:W-:Y:S01]  /*2b20*/  LOP3.LUT R4, R4, 0x7f800000, RZ, 0xfc, !PT ;  /* 0x7f80000004047812 */ /* 0x000fe200078efcff */
[----:B------:R-:W-:Y:S06]  /*2b30*/  BRA `(.L_x_8851) ;  /* 0x0000000000047947 */ /* 0x000fec0003800000 */
.L_x_8849:
[----:B------:R-:W-:-:S07]  /*2b40*/  IMAD R4, R11, 0x800000, R4 ;  /* 0x008000000b047824 */ /* 0x000fce00078e0204 */
.L_x_8851:
[----:B------:R-:W-:Y:S05]  /*2b50*/  BSYNC.RECONVERGENT B3 ;  /* 0x0000000000037941 */ /* 0x000fea0003800200 */
.L_x_8848:
[----:B------:R-:W-:Y:S05]  /*2b60*/  BRA `(.L_x_8852) ;  /* 0x0000000000207947 */ /* 0x000fea0003800000 */
.L_x_8847:
[----:B------:R-:W-:-:S04]  /*2b70*/  LOP3.LUT R4, R21, 0x80000000, R4, 0x48, !PT ;  /* 0x8000000015047812 */ /* 0x000fc800078e4804 */
[----:B------:R-:W-:Y:S01]  /*2b80*/  LOP3.LUT R4, R4, 0x7f800000, RZ, 0xfc, !PT ;  /* 0x7f80000004047812 */ /* 0x000fe200078efcff */
[----:B------:R-:W-:Y:S06]  /*2b90*/  BRA `(.L_x_8852) ;  /* 0x0000000000147947 */ /* 0x000fec0003800000 */
.L_x_8846:
[----:B------:R-:W-:Y:S01]  /*2ba0*/  LOP3.LUT R4, R21, 0x80000000, R4, 0x48, !PT ;  /* 0x8000000015047812 */ /* 0x000fe200078e4804 */
[----:B------:R-:W-:Y:S06]  /*2bb0*/  BRA `(.L_x_8852) ;  /* 0x00000000000c7947 */ /* 0x000fec0003800000 */
.L_x_8845:
[----:B------:R-:W0:Y:S01]  /*2bc0*/  MUFU.RSQ R4, -QNAN ;  /* 0xffc0000000047908 */ /* 0x000e220000001400 */
[----:B------:R-:W-:Y:S05]  /*2bd0*/  BRA `(.L_x_8852) ;  /* 0x0000000000047947 */ /* 0x000fea0003800000 */
.L_x_8844:
[----:B------:R-:W-:-:S07]  /*2be0*/  FADD.FTZ R4, R4, R5 ;  /* 0x0000000504047221 */ /* 0x000fce0000010000 */
.L_x_8852:
[----:B------:R-:W-:Y:S05]  /*2bf0*/  BSYNC.RECONVERGENT B2 ;  /* 0x0000000000027941 */ /* 0x000fea0003800200 */
.L_x_8842:
[----:B------:R-:W-:-:S04]  /*2c00*/  HFMA2 R23, -RZ, RZ, 0, 0 ;  /* 0x00000000ff177431 */ /* 0x000fc800000001ff */
[----:B0-----:R-:W-:Y:S05]  /*2c10*/  RET.REL.NODEC R22 `(_Z15SoftmaxWarpImplI22BroadcastScaleMaskLoadIffbLm4EiE11DirectStoreIffEfLi2ELi2ELi32ELi2ELb0EL9Algorithm0EEvT_T0_ll) ;  /* 0xffffffd016f87950 */ /* 0x001fea0003c3ffff */
.L_x_8853:
        /* <DEDUP_REMOVED lines=14> */
.L_x_37509:


//--------------------- .text._Z15SoftmaxWarpImplI22BroadcastScaleMaskLoadIffbLm4EiE11DirectStoreIffEfLi2ELi2ELi16ELi1ELb1EL9Algorithm0EEvT_T0_ll --------------------------
	.section	.text._Z15SoftmaxWarpImplI22BroadcastScaleMaskLoadIffbLm4EiE11DirectStoreIffEfLi2ELi2ELi16ELi1ELb1EL9Algorithm0EEvT_T0_ll,"ax",@progbits
	.align	128
        .global         _Z15SoftmaxWarpImplI22BroadcastScaleMaskLoadIffbLm4EiE11DirectStoreIffEfLi2ELi2ELi16ELi1ELb1EL9Algorithm0EEvT_T0_ll
        .type           _Z15SoftmaxWarpImplI22BroadcastScaleMaskLoadIffbLm4EiE11DirectStoreIffEfLi2ELi2ELi16ELi1ELb1EL9Algorithm0EEvT_T0_ll,@function
        .size           _Z15SoftmaxWarpImplI22BroadcastScaleMaskLoadIffbLm4EiE11DirectStoreIffEfLi2ELi2ELi16ELi1ELb1EL9Algorithm0EEvT_T0_ll,(.L_x_37510 - _Z15SoftmaxWarpImplI22BroadcastScaleMaskLoadIffbLm4EiE11DirectStoreIffEfLi2ELi2ELi16ELi1ELb1EL9Algorithm0EEvT_T0_ll)
        .other          _Z15SoftmaxWarpImplI22BroadcastScaleMaskLoadIffbLm4EiE11DirectStoreIffEfLi2ELi2ELi16ELi1ELb1EL9Algorithm0EEvT_T0_ll,@"STO_CUDA_ENTRY STV_DEFAULT"
_Z15SoftmaxWarpImplI22BroadcastScaleMaskLoadIffbLm4EiE11DirectStoreIffEfLi2ELi2ELi16ELi1ELb1EL9Algorithm0EEvT_T0_ll:
.text._Z15SoftmaxWarpImplI22BroadcastScaleMaskLoadIffbLm4EiE11DirectStoreIffEfLi2ELi2ELi16ELi1ELb1EL9Algorithm0EEvT_T0_ll:
        /* <DEDUP_REMOVED lines=28> */
.L_x_8854:
        /* <DEDUP_REMOVED lines=20> */
.L_x_8865:
        /* <DEDUP_REMOVED lines=17> */
[----:B-1----:R-:W-:Y:S01]  /*0410*/  IMAD.MOV.U32 R12, RZ, RZ, RZ ;  /* 0x000000ffff0c7224 */ /* 0x002fe200078e00ff */
[----:B--2---:R-:W-:-:S05]  /*0420*/  IADD3 R15, PT, PT, RZ, -R13, RZ ;  /* 0x8000000dff0f7210 */ /* 0x004fca0007ffe0ff */
        /* <DEDUP_REMOVED lines=30> */
[----:B-1----:R-:W1:Y:S04]  /*0610*/  MUFU.RCP R21, R21 ;  /* 0x0000001500157308 */ /* 0x002e680000001000 */
[----:B------:R-:W-:-:S05]  /*0620*/  IADD3 R13, PT, PT, -R12, RZ, RZ ;  /* 0x000000ff0c0d7210 */ /* 0x000fca0007ffe1ff */
[----:B------:R-:W-:-:S05]  /*0630*/  IMAD R22, R11, R13, R22 ;  /* 0x0000000d0b167224 */ /* 0x000fca00078e0216 */
[----:B------:R-:W-:Y:S01]  /*0640*/  ISETP.GT.U32.AND P3, PT, R11, R22, PT ;  /* 0x000000160b00720c */ /* 0x000fe20003f64070 */
[----:B-1----:R-:W-:-:S06]  /*0650*/  VIADD R13, R21, 0xffffffe ;  /* 0x0ffffffe150d7836 */ /* 0x002fcc0000000000 */
[----:B------:R-:W1:Y:S06]  /*0660*/  F2I.FTZ.U32.TRUNC.NTZ R13, R13 ;  /* 0x0000000d000d7305 */ /* 0x000e6c000021f000 */
[----:B------:R-:W-:Y:S01]  /*0670*/  @!P3 IMAD.IADD R22, R22, 0x1, -R11 ;  /* 0x000000011616b824 */ /* 0x000fe200078e0a0b */
[----:B------:R-:W-:Y:S02]  /*0680*/  @!P3 IADD3 R12, PT, PT, R12, 0x1, RZ ;  /* 0x000000010c0cb810 */ /* 0x000fe40007ffe0ff */
[----:B------:R-:W-:Y:S02]  /*0690*/  ISETP.NE.AND P3, PT, R18, RZ, PT ;  /* 0x000000ff1200720c */ /* 0x000fe40003f65270 */
[----:B------:R-:W-:-:S02]  /*06a0*/  ISETP.GE.U32.AND P1, PT, R22, R11, PT ;  /* 0x0000000b1600720c */ /* 0x000fc40003f26070 */
[----:B------:R-:W-:-:S04]  /*06b0*/  LOP3.LUT R11, R15, R18, RZ, 0x3c, !PT ;  /* 0x000000120f0b7212 */ /* 0x000fc800078e3cff */
        /* <DEDUP_REMOVED lines=11> */
[----:B------:R-:W-:Y:S01]  /*0770*/  IMAD.HI.U32 R12, R13, R15, R12 ;  /* 0x0000000f0d0c7227 */ /* 0x000fe200078e000c */
[----:B------:R-:W-:-:S03]  /*0780*/  LOP3.LUT R23, R21, R16, RZ, 0x3c, !PT ;  /* 0x0000001015177212 */ /* 0x000fc600078e3cff */
[----:B------:R-:W-:Y:S01]  /*0790*/  IMAD.MOV.U32 R15, RZ, RZ, R22 ;  /* 0x000000ffff0f7224 */ /* 0x000fe200078e0016 */
        /* <DEDUP_REMOVED lines=10> */
[----:B------:R-:W2:Y:S11]  /*0840*/  LDC.64 R14, c[0x0][0x398] ;  /* 0x0000e600ff0e7b82 */ /* 0x000eb60000000a00 */
        /* <DEDUP_REMOVED lines=12> */
[----:B------:R-:W-:Y:S01]  /*0910*/  ISETP.NE.U32.AND P1, PT, R6, 0x1, PT ;  /* 0x000000010600780c */ /* 0x000fe20003f25070 */
        /* <DEDUP_REMOVED lines=31> */
.L_x_8857:
[----:B------:R-:W-:Y:S05]  /*0b10*/  BSYNC.RECONVERGENT B1 ;  /* 0x0000000000017941 */ /* 0x000fea0003800200 */
.L_x_8856:
[----:B------:R-:W-:-:S03]  /*0b20*/  UMOV UR4, 0xffffffff ;  /* 0xffffffff00047882 */ /* 0x000fc60000000000 */
[----:B------:R-:W-:Y:S05]  /*0b30*/  BRA.DIV UR4, `(.L_x_8858) ;  /* 0x0000000604687947 */ /* 0x000fea000b800000 */
[----:B------:R-:W5:Y:S01]  /*0b40*/  SHFL.BFLY PT, R14, R13, 0x8, 0x1f ;  /* 0x0d001f000d0e7f89 */ /* 0x000f6200000e0000 */
[----:B------:R-:W-:Y:S02]  /*0b50*/  HFMA2 R15, -RZ, RZ, 0.96630859375, -0.0022525787353515625 ;  /* 0x3bbb989dff0f7431 */ /* 0x000fe400000001ff */
        /* <DEDUP_REMOVED lines=21> */
[----:B------:R-:W-:-:S03]  /*0cb0*/  FFMA R15, R14, 1.925963033500011079e-08, R15 ;  /* 0x32a570600e0f7823 */ /* 0x000fc6000000000f */
[----:B------:R-:W5:Y:S08]  /*0cc0*/  MUFU.EX2 R13, R22 ;  /* 0x00000016000d7308 */ /* 0x000f700000000800 */
[----:B------:R-:W1:Y:S01]  /*0cd0*/  MUFU.EX2 R15, R15 ;  /* 0x0000000f000f7308 */ /* 0x000e620000000800 */
[----:B-----5:R-:W-:-:S04]  /*0ce0*/  FMUL R2, R2, R13 ;  /* 0x0000000d02027220 */ /* 0x020fc80000400000 */
[----:B------:R-:W-:Y:S01]  /*0cf0*/  FADD R13, RZ, R2 ;  /* 0x00000002ff0d7221 */ /* 0x000fe20000000000 */
[----:B-1----:R-:W-:-:S04]  /*0d00*/  FMUL R0, R0, R15 ;  /* 0x0000000f00007220 */ /* 0x002fc80000400000 */
[----:B------:R-:W-:-:S05]  /*0d10*/  FADD R13, R13, R0 ;  /* 0x000000000d0d7221 */ /* 0x000fca0000000000 */
[----:B------:R-:W1:Y:S02]  /*0d20*/  SHFL.BFLY PT, R14, R13, 0x8, 0x1f ;  /* 0x0d001f000d0e7f89 */ /* 0x000e6400000e0000 */
[----:B-1----:R-:W-:-:S05]  /*0d30*/  FADD R21, R13, R14 ;  /* 0x0000000e0d157221 */ /* 0x002fca0000000000 */
[----:B------:R-:W1:Y:S02]  /*0d40*/  SHFL.BFLY PT, R14, R21, 0x4, 0x1f ;  /* 0x0c801f00150e7f89 */ /* 0x000e6400000e0000 */
[----:B-1----:R-:W-:-:S05]  /*0d50*/  FADD R22, R21, R14 ;  /* 0x0000000e15167221 */ /* 0x002fca0000000000 */
[----:B------:R-:W1:Y:S02]  /*0d60*/  SHFL.BFLY PT, R14, R22, 0x2, 0x1f ;  /* 0x0c401f00160e7f89 */ /* 0x000e6400000e0000 */
[----:B-1----:R-:W-:-:S05]  /*0d70*/  FADD R23, R22, R14 ;  /* 0x0000000e16177221 */ /* 0x002fca0000000000 */
[----:B------:R1:W0:Y:S02]  /*0d80*/  SHFL.BFLY PT, R14, R23, 0x1, 0x1f ;  /* 0x0c201f00170e7f89 */ /* 0x00022400000e0000 */
.L_x_8875:
        /* <DEDUP_REMOVED lines=11> */
[----:B-1234-:R-:W-:Y:S05]  /*0e40*/  CALL.REL.NOINC `($__internal_133_$__cuda_sm3x_div_rn_noftz_f32_slowpath) ;  /* 0x0000000400cc7944 */ /* 0x01efea0003c00000 */
[----:B------:R-:W-:-:S07]  /*0e50*/  IMAD.MOV.U32 R12, RZ, RZ, R2 ;  /* 0x000000ffff0c7224 */ /* 0x000fce00078e0002 */
.L_x_8860:
[----:B------:R-:W-:Y:S05]  /*0e60*/  BSYNC.RECONVERGENT B1 ;  /* 0x0000000000017941 */ /* 0x000fea0003800200 */
.L_x_8859:
        /* <DEDUP_REMOVED lines=11> */
[----:B-1234-:R-:W-:Y:S05]  /*0f20*/  CALL.REL.NOINC `($__internal_133_$__cuda_sm3x_div_rn_noftz_f32_slowpath) ;  /* 0x0000000400947944 */ /* 0x01efea0003c00000 */
[----:B------:R-:W-:-:S07]  /*0f30*/  MOV R13, R2 ;  /* 0x00000002000d7202 */ /* 0x000fce0000000f00 */
.L_x_8862:
[----:B------:R-:W-:Y:S05]  /*0f40*/  BSYNC.RECONVERGENT B1 ;  /* 0x0000000000017941 */ /* 0x000fea0003800200 */
.L_x_8861:
[----:B------:R-:W-:Y:S04]  /*0f50*/  BSSY.RECONVERGENT B1, `(.L_x_8863) ;  /* 0x0000011000017945 */ /* 0x000fe80003800200 */
[----:B------:R-:W-:Y:S05]  /*0f60*/  @P0 BRA `(.L_x_8864) ;  /* 0x00000000003c0947 */ /* 0x000fea0003800000 */
[----:B------:R-:W-:Y:S01]  /*0f70*/  IMAD.MOV.U32 R11, RZ, RZ, RZ ;  /* 0x000000ffff0b7224 */ /* 0x000fe200078e00ff */
[----:B----4-:R-:W-:Y:S01]  /*0f80*/  R2UR UR4, R4 ;  /* 0x00000000040472ca */ /* 0x010fe200000e0000 */
[----:B------:R-:W-:Y:S01]  /*0f90*/  IMAD R0, R3, UR44, RZ ;  /* 0x0000002c03007c24 */ /* 0x000fe2000f8e02ff */
[----:B------:R-:W-:Y:S01]  /*0fa0*/  R2UR UR5, R5 ;  /* 0x00000000050572ca */ /* 0x000fe200000e0000 */
[----:B------:R-:W-:-:S04]  /*0fb0*/  IMAD.WIDE.U32 R14, R17, UR44, R10 ;  /* 0x0000002c110e7c25 */ /* 0x000fc8000f8e000a */
        /* <DEDUP_REMOVED lines=10> */
.L_x_8864:
[----:B------:R-:W-:Y:S05]  /*1060*/  BSYNC.RECONVERGENT B1 ;  /* 0x0000000000017941 */ /* 0x000fea0003800200 */
.L_x_8863:
[----:B------:R-:W-:-:S04]  /*1070*/  IADD3 R17, P0, PT, R20, R17, RZ ;  /* 0x0000001114117210 */ /* 0x000fc80007f1e0ff */
[----:B------:R-:W-:Y:S02]  /*1080*/  LEA.HI.X.SX32 R3, R20, R3, 0x1, P0 ;  /* 0x0000000314037211 */ /* 0x000fe400000f0eff */
[----:B------:R-:W-:-:S04]  /*1090*/  ISETP.GE.U32.AND P0, PT, R17, UR42, PT ;  /* 0x0000002a11007c0c */ /* 0x000fc8000bf06070 */
[----:B------:R-:W-:-:S13]  /*10a0*/  ISETP.GE.AND.EX P0, PT, R3, UR43, PT, P0 ;  /* 0x0000002b03007c0c */ /* 0x000fda000bf06300 */
[----:B------:R-:W-:Y:S05]  /*10b0*/  @!P0 BRA `(.L_x_8865) ;  /* 0xfffffff000908947 */ /* 0x000fea000383ffff */
[----:B------:R-:W-:Y:S05]  /*10c0*/  BSYNC B0 ;  /* 0x0000000000007941 */ /* 0x000fea0003800000 */
.L_x_8855:
[----:B------:R-:W-:Y:S05]  /*10d0*/  EXIT ;  /* 0x000000000000794d */ /* 0x000fea0003800000 */
.L_x_8858:
[----:B------:R-:W-:Y:S01]  /*10e0*/  HFMA2 R11, -RZ, RZ, 0, 1.847743988037109375e-06 ;  /* 0x0000001fff0b7431 */ /* 0x000fe200000001ff */
[----:B------:R-:W-:Y:S01]  /*10f0*/  BSSY B1, `(.L_x_8866) ;  /* 0x0000006000017945 */ /* 0x000fe20003800000 */
[----:B------:R-:W-:Y:S02]  /*1100*/  IMAD.MOV.U32 R12, RZ, RZ, 0x8 ;  /* 0x00000008ff0c7424 */ /* 0x000fe400078e00ff */
[----:B------:R-:W-:-:S07]  /*1110*/  IMAD.MOV.U32 R15, RZ, RZ, -0x1 ;  /* 0xffffffffff0f7424 */ /* 0x000fce00078e00ff */
[----:B01234-:R-:W-:Y:S05]  /*1120*/  WARPSYNC.COLLECTIVE R15, `(.L_x_8867) ;  /* 0x000000000f087348 */ /* 0x01ffea0003c00000 */
[----:B------:R0:W0:Y:S02]  /*1130*/  SHFL.BFLY P6, R14, R13, R12, R11 ;  /* 0x0c00000c0d0e7389 */ /* 0x00002400000c000b */
[----:B01234-:R-:W-:Y:S05]  /*1140*/  ENDCOLLECTIVE ;  /* 0x000000000000791b */ /* 0x01ffea0003800000 */
.L_x_8867:
[----:B------:R-:W-:Y:S05]  /*1150*/  BSYNC B1 ;  /* 0x0000000000017941 */ /* 0x000fea0003800000 */
.L_x_8866:
[----:B------:R-:W-:Y:S01]  /*1160*/  FMNMX R13, R14, R13, !PT ;  /* 0x0000000d0e0d7209 */ /* 0x000fe20007800000 */
[----:B------:R-:W-:Y:S01]  /*1170*/  IMAD.MOV.U32 R12, RZ, RZ, 0x4 ;  /* 0x00000004ff0c7424 */ /* 0x000fe200078e00ff */
[----:B------:R-:W-:Y:S01]  /*1180*/  MOV R11, 0x1f ;  /* 0x0000001f000b7802 */ /* 0x000fe20000000f00 */
[----:B------:R-:W-:Y:S01]  /*1190*/  IMAD.MOV.U32 R15, RZ, RZ, -0x1 ;  /* 0xffffffffff0f7424 */ /* 0x000fe200078e00ff */
[----:B------:R-:W-:-:S07]  /*11a0*/  MOV R23, 0x3bbb989d ;  /* 0x3bbb989d00177802 */ /* 0x000fce0000000f00 */
[----:B------:R-:W-:Y:S05]  /*11b0*/  WARPSYNC.COLLECTIVE R15, `(.L_x_8868) ;  /* 0x000000000f087348 */ /* 0x000fea0003c00000 */
[----:B------:R0:W1:Y:S02]  /*11c0*/  SHFL.BFLY P6, R14, R13, R12, R11 ;  /* 0x0c00000c0d0e7389 */ /* 0x00006400000c000b */
[----:B01----:R-:W-:Y:S05]  /*11d0*/  ENDCOLLECTIVE ;  /* 0x000000000000791b */ /* 0x003fea0003800000 */
.L_x_8868:
[----:B------:R-:W-:Y:S01]  /*11e0*/  HFMA2 R12, -RZ, RZ, 0, 1.1920928955078125e-07 ;  /* 0x00000002ff0c7431 */ /* 0x000fe200000001ff */
[----:B------:R-:W-:-:S05]  /*11f0*/  FMNMX R0, R13, R14, !PT ;  /* 0x0000000e0d007209 */ /* 0x000fca0007800000 */
[----:B------:R-:W-:-:S07]  /*1200*/  IMAD.MOV.U32 R13, RZ, RZ, R0 ;  /* 0x000000ffff0d7224 */ /* 0x000fce00078e0000 */
[----:B------:R-:W-:Y:S05]  /*1210*/  WARPSYNC.COLLECTIVE R15, `(.L_x_8869) ;  /* 0x000000000f087348 */ /* 0x000fea0003c00000 */
[----:B------:R0:W1:Y:S02]  /*1220*/  SHFL.BFLY P6, R14, R13, R12, R11 ;  /* 0x0c00000c0d0e7389 */ /* 0x00006400000c000b */
[----:B01----:R-:W-:Y:S05]  /*1230*/  ENDCOLLECTIVE ;  /* 0x000000000000791b */ /* 0x003fea0003800000 */
.L_x_8869:
[----:B------:R-:W-:Y:S01]  /*1240*/  IMAD.MOV.U32 R12, RZ, RZ, 0x1 ;  /* 0x00000001ff0c7424 */ /* 0x000fe200078e00ff */
[----:B------:R-:W-:-:S05]  /*1250*/  FMNMX R2, R0, R14, !PT ;  /* 0x0000000e00027209 */ /* 0x000fca0007800000 */
[----:B------:R-:W-:-:S07]  /*1260*/  IMAD.MOV.U32 R13, RZ, RZ, R2 ;  /* 0x000000ffff0d7224 */ /* 0x000fce00078e0002 */
[----:B------:R-:W-:Y:S05]  /*1270*/  WARPSYNC.COLLECTIVE R15, `(.L_x_8870) ;  /* 0x000000000f087348 */ /* 0x000fea0003c00000 */
[----:B------:R0:W1:Y:S02]  /*1280*/  SHFL.BFLY P6, R14, R13, R12, R11 ;  /* 0x0c00000c0d0e7389 */ /* 0x00006400000c000b */
[----:B01----:R-:W-:Y:S05]  /*1290*/  ENDCOLLECTIVE ;  /* 0x000000000000791b */ /* 0x003fea0003800000 */
.L_x_8870:
        /* <DEDUP_REMOVED lines=16> */
[----:B------:R-:W-:-:S03]  /*13a0*/  SHF.L.U32 R0, R22, 0x17, RZ ;  /* 0x0000001716007819 */ /* 0x000fc600000006ff */
        /* <DEDUP_REMOVED lines=10> */
.L_x_8871:
[----:B------:R-:W-:Y:S02]  /*1450*/  IMAD.MOV.U32 R12, RZ, RZ, 0x4 ;  /* 0x00000004ff0c7424 */ /* 0x000fe400078e00ff */
[----:B------:R-:W-:-:S05]  /*1460*/  FADD R21, R13, R14 ;  /* 0x0000000e0d157221 */ /* 0x000fca0000000000 */
[----:B------:R-:W-:-:S07]  /*1470*/  MOV R13, R21 ;  /* 0x00000015000d7202 */ /* 0x000fce0000000f00 */
[----:B------:R-:W-:Y:S05]  /*1480*/  WARPSYNC.COLLECTIVE R15, `(.L_x_8872) ;  /* 0x000000000f087348 */ /* 0x000fea0003c00000 */
[----:B------:R0:W1:Y:S02]  /*1490*/  SHFL.BFLY P6, R14, R13, R12, R11 ;  /* 0x0c00000c0d0e7389 */ /* 0x00006400000c000b */
[----:B01----:R-:W-:Y:S05]  /*14a0*/  ENDCOLLECTIVE ;  /* 0x000000000000791b */ /* 0x003fea0003800000 */
.L_x_8872:
[----:B------:R-:W-:Y:S02]  /*14b0*/  HFMA2 R12, -RZ, RZ, 0, 1.1920928955078125e-07 ;  /* 0x00000002ff0c7431 */ /* 0x000fe400000001ff */
[----:B------:R-:W-:-:S04]  /*14c0*/  FADD R22, R21, R14 ;  /* 0x0000000e15167221 */ /* 0x000fc80000000000 */
[----:B------:R-:W-:-:S07]  /*14d0*/  IMAD.MOV.U32 R13, RZ, RZ, R22 ;  /* 0x000000ffff0d7224 */ /* 0x000fce00078e0016 */
[----:B------:R-:W-:Y:S05]  /*14e0*/  WARPSYNC.COLLECTIVE R15, `(.L_x_8873) ;  /* 0x000000000f087348 */ /* 0x000fea0003c00000 */
[----:B------:R0:W1:Y:S02]  /*14f0*/  SHFL.BFLY P6, R14, R13, R12, R11 ;  /* 0x0c00000c0d0e7389 */ /* 0x00006400000c000b */
[----:B01----:R-:W-:Y:S05]  /*1500*/  ENDCOLLECTIVE ;  /* 0x000000000000791b */ /* 0x003fea0003800000 */
.L_x_8873:
[----:B------:R-:W-:Y:S02]  /*1510*/  IMAD.MOV.U32 R12, RZ, RZ, 0x1 ;  /* 0x00000001ff0c7424 */ /* 0x000fe400078e00ff */
[----:B------:R-:W-:-:S04]  /*1520*/  FADD R23, R22, R14 ;  /* 0x0000000e16177221 */ /* 0x000fc80000000000 */
[----:B------:R-:W-:-:S07]  /*1530*/  IMAD.MOV.U32 R13, RZ, RZ, R23 ;  /* 0x000000ffff0d7224 */ /* 0x000fce00078e0017 */
[----:B------:R-:W-:Y:S05]  /*1540*/  WARPSYNC.COLLECTIVE R15, `(.L_x_8874) ;  /* 0x000000000f087348 */ /* 0x000fea0003c00000 */
[----:B------:R0:W1:Y:S02]  /*1550*/  SHFL.BFLY P6, R14, R13, R12, R11 ;  /* 0x0c00000c0d0e7389 */ /* 0x00006400000c000b */
[----:B01----:R-:W-:Y:S05]  /*1560*/  ENDCOLLECTIVE ;  /* 0x000000000000791b */ /* 0x003fea0003800000 */
.L_x_8874:
[----:B------:R-:W-:Y:S05]  /*1570*/  BRA `(.L_x_8875) ;  /* 0xfffffff800047947 */ /* 0x000fea000383ffff */
        .weak           $__internal_133_$__cuda_sm3x_div_rn_noftz_f32_slowpath
        .type           $__internal_133_$__cuda_sm3x_div_rn_noftz_f32_slowpath,@function
        .size           $__internal_133_$__cuda_sm3x_div_rn_noftz_f32_slowpath,(.L_x_37510 - $__internal_133_$__cuda_sm3x_div_rn_noftz_f32_slowpath)
$__internal_133_$__cuda_sm3x_div_rn_noftz_f32_slowpath:
        /* <DEDUP_REMOVED lines=35> */
.L_x_8877:
        /* <DEDUP_REMOVED lines=51> */
.L_x_8884:
[----:B------:R-:W-:-:S04]  /*1ae0*/  LOP3.LUT R2, R2, 0x80000000, RZ, 0xc0, !PT ;  /* 0x8000000002027812 */ /* 0x000fc800078ec0ff */
[----:B------:R-:W-:Y:S01]  /*1af0*/  LOP3.LUT R2, R2, 0x7f800000, RZ, 0xfc, !PT ;  /* 0x7f80000002027812 */ /* 0x000fe200078efcff */
[----:B------:R-:W-:Y:S06]  /*1b00*/  BRA `(.L_x_8885) ;  /* 0x0000000000047947 */ /* 0x000fec0003800000 */
.L_x_8883:
[----:B------:R-:W-:-:S07]  /*1b10*/  IMAD R2, R22, 0x800000, R2 ;  /* 0x0080000016027824 */ /* 0x000fce00078e0202 */
.L_x_8885:
[----:B------:R-:W-:Y:S05]  /*1b20*/  BSYNC.RECONVERGENT B3 ;  /* 0x0000000000037941 */ /* 0x000fea0003800200 */
.L_x_8882:
[----:B------:R-:W-:Y:S05]  /*1b30*/  BRA `(.L_x_8886) ;  /* 0x0000000000207947 */ /* 0x000fea0003800000 */
.L_x_8881:
[----:B------:R-:W-:-:S04]  /*1b40*/  LOP3.LUT R2, R21, 0x80000000, R2, 0x48, !PT ;  /* 0x8000000015027812 */ /* 0x000fc800078e4802 */
[----:B------:R-:W-:Y:S01]  /*1b50*/  LOP3.LUT R2, R2, 0x7f800000, RZ, 0xfc, !PT ;  /* 0x7f80000002027812 */ /* 0x000fe200078efcff */
[----:B------:R-:W-:Y:S06]  /*1b60*/  BRA `(.L_x_8886) ;  /* 0x0000000000147947 */ /* 0x000fec0003800000 */
.L_x_8880:
[----:B------:R-:W-:Y:S01]  /*1b70*/  LOP3.LUT R2, R21, 0x80000000, R2, 0x48, !PT ;  /* 0x8000000015027812 */ /* 0x000fe200078e4802 */
[----:B------:R-:W-:Y:S06]  /*1b80*/  BRA `(.L_x_8886) ;  /* 0x00000000000c7947 */ /* 0x000fec0003800000 */
.L_x_8879:
[----:B------:R-:W0:Y:S01]  /*1b90*/  MUFU.RSQ R2, -QNAN ;  /* 0xffc0000000027908 */ /* 0x000e220000001400 */
[----:B------:R-:W-:Y:S05]  /*1ba0*/  BRA `(.L_x_8886) ;  /* 0x0000000000047947 */ /* 0x000fea0003800000 */
.L_x_8878:
[----:B------:R-:W-:-:S07]  /*1bb0*/  FADD.FTZ R2, R2, R11 ;  /* 0x0000000b02027221 */ /* 0x000fce0000010000 */
.L_x_8886:
[----:B------:R-:W-:Y:S05]  /*1bc0*/  BSYNC.RECONVERGENT B2 ;  /* 0x0000000000027941 */ /* 0x000fea0003800200 */
.L_x_8876:
[----:B------:R-:W-:-:S04]  /*1bd0*/  HFMA2 R15, -RZ, RZ, 0, 0 ;  /* 0x00000000ff0f7431 */ /* 0x000fc800000001ff */
[----:B0-----:R-:W-:Y:S05]  /*1be0*/  RET.REL.NODEC R14 `(_Z15SoftmaxWarpImplI22BroadcastScaleMaskLoadIffbLm4EiE11DirectStoreIffEfLi2ELi2ELi16ELi1ELb1EL9Algorithm0EEvT_T0_ll) ;  /* 0xffffffe40e047950 */ /* 0x001fea0003c3ffff */
.L_x_8887:
        /* <DEDUP_REMOVED lines=9> */
.L_x_37510:


//--------------------- .text._Z15SoftmaxWarpImplI22BroadcastScaleMaskLoadIffbLm4EiE11DirectStoreIffEfLi2ELi2ELi16ELi1ELb0EL9Algorithm0EEvT_T0_ll --------------------------
	.section	.text._Z15SoftmaxWarpImplI22BroadcastScaleMaskLoadIffbLm4EiE11DirectStoreIffEfLi2ELi2ELi16ELi1ELb0EL9Algorithm0EEvT_T0_ll,"ax",@progbits
	.align	128
        .global         _Z15SoftmaxWarpImplI22BroadcastScaleMaskLoadIffbLm4EiE11DirectStoreIffEfLi2ELi2ELi16ELi1ELb0EL9Algorithm0EEvT_T0_ll
        .type           _Z15SoftmaxWarpImplI22BroadcastScaleMaskLoadIffbLm4EiE11DirectStoreIffEfLi2ELi2ELi16ELi1ELb0EL9Algorithm0EEvT_T0_ll,@function
        .size           _Z15SoftmaxWarpImplI22BroadcastScaleMaskLoadIffbLm4EiE11DirectStoreIffEfLi2ELi2ELi16ELi1ELb0EL9Algorithm0EEvT_T0_ll,(.L_x_37511 - _Z15SoftmaxWarpImplI22BroadcastScaleMaskLoadIffbLm4EiE11DirectStoreIffEfLi2ELi2ELi16ELi1ELb0EL9Algorithm0EEvT_T0_ll)
        .other          _Z15SoftmaxWarpImplI22BroadcastScaleMaskLoadIffbLm4EiE11DirectStoreIffEfLi2ELi2ELi16ELi1ELb0EL9Algorithm0EEvT_T0_ll,@"STO_CUDA_ENTRY STV_DEFAULT"
_Z15SoftmaxWarpImplI22BroadcastScaleMaskLoadIffbLm4EiE11DirectStoreIffEfLi2ELi2ELi16ELi1ELb0EL9Algorithm0EEvT_T0_ll:
.text._Z15SoftmaxWarpImplI22BroadcastScaleMaskLoadIffbLm4EiE11DirectStoreIffEfLi2ELi2ELi16ELi1ELb0EL9Algorithm0EEvT_T0_ll:
        /* <DEDUP_REMOVED lines=26> */
.L_x_8888:
        /* <DEDUP_REMOVED lines=20> */
.L_x_8895:
        /* <DEDUP_REMOVED lines=54> */
[----:B01----:R-:W-:-:S06]  /*0640*/  IMAD.MOV R23, RZ, RZ, -R13 ;  /* 0x000000ffff177224 */ /* 0x003fcc00078e0a0d */
[----:B------:R-:W-:-:S04]  /*0650*/  @P0 VIADD R12, R12, 0x1 ;  /* 0x000000010c0c0836 */ /* 0x000fc80000000000 */
[----:B------:R-:W-:Y:S01]  /*0660*/  IMAD.MOV.U32 R11, RZ, RZ, R12 ;  /* 0x000000ffff0b7224 */ /* 0x000fe200078e000c */
[----:B------:R-:W-:-:S04]  /*0670*/  MOV R12, RZ ;  /* 0x000000ff000c7202 */ /* 0x000fc80000000f00 */
        /* <DEDUP_REMOVED lines=102> */
[----:B------:R0:W1:Y:S02]  /*0ce0*/  SHFL.BFLY PT, R14, R23, 0x1, 0x1f ;  /* 0x0c201f00170e7f89 */ /* 0x00006400000e0000 */
.L_x_8905:
        /* <DEDUP_REMOVED lines=11> */
[----:B0-----:R-:W-:Y:S05]  /*0da0*/  CALL.REL.NOINC `($__internal_134_$__cuda_sm3x_div_rn_noftz_f32_slowpath) ;  /* 0x0000000400c07944 */ /* 0x001fea0003c00000 */
[----:B------:R-:W-:-:S07]  /*0db0*/  IMAD.MOV.U32 R12, RZ, RZ, R2 ;  /* 0x000000ffff0c7224 */ /* 0x000fce00078e0002 */
.L_x_8892:
[----:B------:R-:W-:Y:S05]  /*0dc0*/  BSYNC.RECONVERGENT B1 ;  /* 0x0000000000017941 */ /* 0x000fea0003800200 */
.L_x_8891:
        /* <DEDUP_REMOVED lines=11> */
[----:B0-----:R-:W-:Y:S05]  /*0e80*/  CALL.REL.NOINC `($__internal_134_$__cuda_sm3x_div_rn_noftz_f32_slowpath) ;  /* 0x0000000400887944 */ /* 0x001fea0003c00000 */
[----:B------:R-:W-:-:S07]  /*0e90*/  MOV R13, R2 ;  /* 0x00000002000d7202 */ /* 0x000fce0000000f00 */
.L_x_8894:
[----:B------:R-:W-:Y:S05]  /*0ea0*/  BSYNC.RECONVERGENT B1 ;  /* 0x0000000000017941 */ /* 0x000fea0003800200 */
.L_x_8893:
[----:B------:R-:W-:Y:S01]  /*0eb0*/  IMAD.MOV.U32 R11, RZ, RZ, RZ ;  /* 0x000000ffff0b7224 */ /* 0x000fe200078e00ff */
[----:B------:R-:W-:Y:S01]  /*0ec0*/  R2UR UR4, R4 ;  /* 0x00000000040472ca */ /* 0x000fe200000e0000 */
        /* <DEDUP_REMOVED lines=19> */
.L_x_8889:
[----:B------:R-:W-:Y:S05]  /*1000*/  EXIT ;  /* 0x000000000000794d */ /* 0x000fea0003800000 */
.L_x_8890:
[----:B------:R-:W-:Y:S01]  /*1010*/  HFMA2 R11, -RZ, RZ, 0, 1.847743988037109375e-06 ;  /* 0x0000001fff0b7431 */ /* 0x000fe200000001ff */
[----:B------:R-:W-:Y:S01]  /*1020*/  BSSY B1, `(.L_x_8896) ;  /* 0x0000006000017945 */ /* 0x000fe20003800000 */
[----:B------:R-:W-:Y:S02]  /*1030*/  IMAD.MOV.U32 R12, RZ, RZ, 0x8 ;  /* 0x00000008ff0c7424 */ /* 0x000fe400078e00ff */
[----:B------:R-:W-:-:S07]  /*1040*/  IMAD.MOV.U32 R15, RZ, RZ, -0x1 ;  /* 0xffffffffff0f7424 */ /* 0x000fce00078e00ff */
[----:B------:R-:W-:Y:S05]  /*1050*/  WARPSYNC.COLLECTIVE R15, `(.L_x_8897) ;  /* 0x000000000f087348 */ /* 0x000fea0003c00000 */
[----:B------:R0:W1:Y:S02]  /*1060*/  SHFL.BFLY P6, R14, R13, R12, R11 ;  /* 0x0c00000c0d0e7389 */ /* 0x00006400000c000b */
[----:B01----:R-:W-:Y:S05]  /*1070*/  ENDCOLLECTIVE ;  /* 0x000000000000791b */ /* 0x003fea0003800000 */
.L_x_8897:
[----:B------:R-:W-:Y:S05]  /*1080*/  BSYNC B1 ;  /* 0x0000000000017941 */ /* 0x000fea0003800000 */
.L_x_8896:
        /* <DEDUP_REMOVED lines=8> */
.L_x_8898:
[----:B------:R-:W-:Y:S01]  /*1110*/  HFMA2 R12, -RZ, RZ, 0, 1.1920928955078125e-07 ;  /* 0x00000002ff0c7431 */ /* 0x000fe200000001ff */
[----:B------:R-:W-:-:S05]  /*1120*/  FMNMX R0, R13, R14, !PT ;  /* 0x0000000e0d007209 */ /* 0x000fca0007800000 */
[----:B------:R-:W-:-:S07]  /*1130*/  IMAD.MOV.U32 R13, RZ, RZ, R0 ;  /* 0x000000ffff0d7224 */ /* 0x000fce00078e0000 */
[----:B------:R-:W-:Y:S05]  /*1140*/  WARPSYNC.COLLECTIVE R15, `(.L_x_8899) ;  /* 0x000000000f087348 */ /* 0x000fea0003c00000 */
[----:B------:R0:W1:Y:S02]  /*1150*/  SHFL.BFLY P6, R14, R13, R12, R11 ;  /* 0x0c00000c0d0e7389 */ /* 0x00006400000c000b */
[----:B01----:R-:W-:Y:S05]  /*1160*/  ENDCOLLECTIVE ;  /* 0x000000000000791b */ /* 0x003fea0003800000 */
.L_x_8899:
[----:B------:R-:W-:Y:S01]  /*1170*/  IMAD.MOV.U32 R12, RZ, RZ, 0x1 ;  /* 0x00000001ff0c7424 */ /* 0x000fe200078e00ff */
[----:B------:R-:W-:-:S05]  /*1180*/  FMNMX R2, R0, R14, !PT ;  /* 0x0000000e00027209 */ /* 0x000fca0007800000 */
[----:B------:R-:W-:-:S07]  /*1190*/  IMAD.MOV.U32 R13, RZ, RZ, R2 ;  /* 0x000000ffff0d7224 */ /* 0x000fce00078e0002 */
[----:B------:R-:W-:Y:S05]  /*11a0*/  WARPSYNC.COLLECTIVE R15, `(.L_x_8900) ;  /* 0x000000000f087348 */ /* 0x000fea0003c00000 */
[----:B------:R0:W1:Y:S02]  /*11b0*/  SHFL.BFLY P6, R14, R13, R12, R11 ;  /* 0x0c00000c0d0e7389 */ /* 0x00006400000c000b */
[----:B01----:R-:W-:Y:S05]  /*11c0*/  ENDCOLLECTIVE ;  /* 0x000000000000791b */ /* 0x003fea0003800000 */
.L_x_8900:
[----:B------:R-:W-:Y:S01]  /*11d0*/  IMAD.MOV.U32 R12, RZ, RZ, 0x8 ;  /* 0x00000008ff0c7424 */ /* 0x000fe200078e00ff */
        /* <DEDUP_REMOVED lines=26> */
.L_x_8901:
[----:B------:R-:W-:Y:S02]  /*1380*/  IMAD.MOV.U32 R12, RZ, RZ, 0x4 ;  /* 0x00000004ff0c7424 */ /* 0x000fe400078e00ff */
[----:B------:R-:W-:-:S05]  /*1390*/  FADD R21, R13, R14 ;  /* 0x0000000e0d157221 */ /* 0x000fca0000000000 */
[----:B------:R-:W-:-:S07]  /*13a0*/  MOV R13, R21 ;  /* 0x00000015000d7202 */ /* 0x000fce0000000f00 */
[----:B------:R-:W-:Y:S05]  /*13b0*/  WARPSYNC.COLLECTIVE R15, `(.L_x_8902) ;  /* 0x000000000f087348 */ /* 0x000fea0003c00000 */
[----:B------:R0:W1:Y:S02]  /*13c0*/  SHFL.BFLY P6, R14, R13, R12, R11 ;  /* 0x0c00000c0d0e7389 */ /* 0x00006400000c000b */
[----:B01----:R-:W-:Y:S05]  /*13d0*/  ENDCOLLECTIVE ;  /* 0x000000000000791b */ /* 0x003fea0003800000 */
.L_x_8902:
[----:B------:R-:W-:Y:S02]  /*13e0*/  HFMA2 R12, -RZ, RZ, 0, 1.1920928955078125e-07 ;  /* 0x00000002ff0c7431 */ /* 0x000fe400000001ff */
[----:B------:R-:W-:-:S04]  /*13f0*/  FADD R22, R21, R14 ;  /* 0x0000000e15167221 */ /* 0x000fc80000000000 */
[----:B------:R-:W-:-:S07]  /*1400*/  IMAD.MOV.U32 R13, RZ, RZ, R22 ;  /* 0x000000ffff0d7224 */ /* 0x000fce00078e0016 */
[----:B------:R-:W-:Y:S05]  /*1410*/  WARPSYNC.COLLECTIVE R15, `(.L_x_8903) ;  /* 0x000000000f087348 */ /* 0x000fea0003c00000 */
[----:B------:R0:W1:Y:S02]  /*1420*/  SHFL.BFLY P6, R14, R13, R12, R11 ;  /* 0x0c00000c0d0e7389 */ /* 0x00006400000c000b */
[----:B01----:R-:W-:Y:S05]  /*1430*/  ENDCOLLECTIVE ;  /* 0x000000000000791b */ /* 0x003fea0003800000 */
.L_x_8903:
[----:B------:R-:W-:Y:S02]  /*1440*/  IMAD.MOV.U32 R12, RZ, RZ, 0x1 ;  /* 0x00000001ff0c7424 */ /* 0x000fe400078e00ff */
[----:B------:R-:W-:-:S04]  /*1450*/  FADD R23, R22, R14 ;  /* 0x0000000e16177221 */ /* 0x000fc80000000000 */
[----:B------:R-:W-:-:S07]  /*1460*/  IMAD.MOV.U32 R13, RZ, RZ, R23 ;  /* 0x000000ffff0d7224 */ /* 0x000fce00078e0017 */
[----:B------:R-:W-:Y:S05]  /*1470*/  WARPSYNC.COLLECTIVE R15, `(.L_x_8904) ;  /* 0x000000000f087348 */ /* 0x000fea0003c00000 */
[----:B------:R0:W1:Y:S02]  /*1480*/  SHFL.BFLY P6, R14, R13, R12, R11 ;  /* 0x0c00000c0d0e7389 */ /* 0x00006400000c000b */
[----:B01----:R-:W-:Y:S05]  /*1490*/  ENDCOLLECTIVE ;  /* 0x000000000000791b */ /* 0x003fea0003800000 */
.L_x_8904:
[----:B------:R-:W-:Y:S05]  /*14a0*/  BRA `(.L_x_8905) ;  /* 0xfffffff800107947 */ /* 0x000fea000383ffff */
        .weak           $__internal_134_$__cuda_sm3x_div_rn_noftz_f32_slowpath
        .type           $__internal_134_$__cuda_sm3x_div_rn_noftz_f32_slowpath,@function
        .size           $__internal_134_$__cuda_sm3x_div_rn_noftz_f32_slowpath,(.L_x_37511 - $__internal_134_$__cuda_sm3x_div_rn_noftz_f32_slowpath)
$__internal_134_$__cuda_sm3x_div_rn_noftz_f32_slowpath:
        /* <DEDUP_REMOVED lines=35> */
.L_x_8907:
        /* <DEDUP_REMOVED lines=51> */
.L_x_8914:
[----:B------:R-:W-:-:S04]  /*1a10*/  LOP3.LUT R2, R2, 0x80000000, RZ, 0xc0, !PT ;  /* 0x8000000002027812 */ /* 0x000fc800078ec0ff */
[----:B------:R-:W-:Y:S01]  /*1a20*/  LOP3.LUT R2, R2, 0x7f800000, RZ, 0xfc, !PT ;  /* 0x7f80000002027812 */ /* 0x000fe200078efcff */
[----:B------:R-:W-:Y:S06]  /*1a30*/  BRA `(.L_x_8915) ;  /* 0x0000000000047947 */ /* 0x000fec0003800000 */
.L_x_8913:
[----:B------:R-:W-:-:S07]  /*1a40*/  IMAD R2, R22, 0x800000, R2 ;  /* 0x0080000016027824 */ /* 0x000fce00078e0202 */
.L_x_8915:
[----:B------:R-:W-:Y:S05]  /*1a50*/  BSYNC.RECONVERGENT B3 ;  /* 0x0000000000037941 */ /* 0x000fea0003800200 */
.L_x_8912:
[----:B------:R-:W-:Y:S05]  /*1a60*/  BRA `(.L_x_8916) ;  /* 0x0000000000207947 */ /* 0x000fea0003800000 */
.L_x_8911:
[----:B------:R-:W-:-:S04]  /*1a70*/  LOP3.LUT R2, R21, 0x80000000, R2, 0x48, !PT ;  /* 0x8000000015027812 */ /* 0x000fc800078e4802 */
[----:B------:R-:W-:Y:S01]  /*1a80*/  LOP3.LUT R2, R2, 0x7f800000, RZ, 0xfc, !PT ;  /* 0x7f80000002027812 */ /* 0x000fe200078efcff */
[----:B------:R-:W-:Y:S06]  /*1a90*/  BRA `(.L_x_8916) ;  /* 0x0000000000147947 */ /* 0x000fec0003800000 */
.L_x_8910:
[----:B------:R-:W-:Y:S01]  /*1aa0*/  LOP3.LUT R2, R21, 0x80000000, R2, 0x48, !PT ;  /* 0x8000000015027812 */ /* 0x000fe200078e4802 */
[----:B------:R-:W-:Y:S06]  /*1ab0*/  BRA `(.L_x_8916) ;  /* 0x00000000000c7947 */ /* 0x000fec0003800000 */
.L_x_8909:
[----:B------:R-:W0:Y:S01]  /*1ac0*/  MUFU.RSQ R2, -QNAN ;  /* 0xffc0000000027908 */ /* 0x000e220000001400 */
[----:B------:R-:W-:Y:S05]  /*1ad0*/  BRA `(.L_x_8916) ;  /* 0x0000000000047947 */ /* 0x000fea0003800000 */
.L_x_8908:
[----:B------:R-:W-:-:S07]  /*1ae0*/  FADD.FTZ R2, R2, R11 ;  /* 0x0000000b02027221 */ /* 0x000fce0000010000 */
.L_x_8916:
[----:B------:R-:W-:Y:S05]  /*1af0*/  BSYNC.RECONVERGENT B2 ;  /* 0x0000000000027941 */ /* 0x000fea0003800200 */
.L_x_8906:
[----:B------:R-:W-:-:S04]  /*1b00*/  HFMA2 R15, -RZ, RZ, 0, 0 ;  /* 0x00000000ff0f7431 */ /* 0x000fc800000001ff */
[----:B0-----:R-:W-:Y:S05]  /*1b10*/  RET.REL.NODEC R14 `(_Z15SoftmaxWarpImplI22BroadcastScaleMaskLoadIffbLm4EiE11DirectStoreIffEfLi2ELi2ELi16ELi1ELb0EL9Algorithm0EEvT_T0_ll) ;  /* 0xffffffe40e387950 */ /* 0x001fea0003c3ffff */
.L_x_8917:
        /* <DEDUP_REMOVED lines=14> */
.L_x_37511:


//--------------------- .text._Z15SoftmaxWarpImplI22BroadcastScaleMaskLoadIffbLm4EiE11DirectStoreIffEfLi2ELi2ELi16ELi2ELb1EL9Algorithm0EEvT_T0_ll --------------------------
	.section	.text._Z15SoftmaxWarpImplI22BroadcastScaleMaskLoadIffbLm4EiE11DirectStoreIffEfLi2ELi2ELi16ELi2ELb1EL9Algorithm0EEvT_T0_ll,"ax",@progbits
	.align	128
        .global         _Z15SoftmaxWarpImplI22BroadcastScaleMaskLoadIffbLm4EiE11DirectStoreIffEfLi2ELi2ELi16ELi2ELb1EL9Algorithm0EEvT_T0_ll
        .type           _Z15SoftmaxWarpImplI22BroadcastScaleMaskLoadIffbLm4EiE11DirectStoreIffEfLi2ELi2ELi16ELi2ELb1EL9Algorithm0EEvT_T0_ll,@function
        .size           _Z15SoftmaxWarpImplI22BroadcastScaleMaskLoadIffbLm4EiE11DirectStoreIffEfLi2ELi2ELi16ELi2ELb1EL9Algorithm0EEvT_T0_ll,(.L_x_37512 - _Z15SoftmaxWarpImplI22BroadcastScaleMaskLoadIffbLm4EiE11DirectStoreIffEfLi2ELi2ELi16ELi2ELb1EL9Algorithm0EEvT_T0_ll)
        .other          _Z15SoftmaxWarpImplI22BroadcastScaleMaskLoadIffbLm4EiE11DirectStoreIffEfLi2ELi2ELi16ELi2ELb1EL9Algorithm0EEvT_T0_ll,@"STO_CUDA_ENTRY STV_DEFAULT"
_Z15SoftmaxWarpImplI22BroadcastScaleMaskLoadIffbLm4EiE11DirectStoreIffEfLi2ELi2ELi16ELi2ELb1EL9Algorithm0EEvT_T0_ll:
.text._Z15SoftmaxWarpImplI22BroadcastScaleMaskLoadIffbLm4EiE11DirectStoreIffEfLi2ELi2ELi16ELi2ELb1EL9Algorithm0EEvT_T0_ll:
        /* <DEDUP_REMOVED lines=28> */
.L_x_8918:
        /* <DEDUP_REMOVED lines=21> */
.L_x_8937:
        /* <DEDUP_REMOVED lines=129> */
.L_x_8921:
[----:B------:R-:W-:Y:S05]  /*0b20*/  BSYNC.RECONVERGENT B1 ;  /* 0x0000000000017941 */ /* 0x000fea0003800200 */
.L_x_8920:
        /* <DEDUP_REMOVED lines=128> */
.L_x_8923:
[----:B------:R-:W-:Y:S05]  /*1330*/  BSYNC.RECONVERGENT B1 ;  /* 0x0000000000017941 */ /* 0x000fea0003800200 */
.L_x_8922:
        /* <DEDUP_REMOVED lines=75> */
.L_x_8955:
        /* <DEDUP_REMOVED lines=11> */
[----:B--234-:R-:W-:Y:S05]  /*18a0*/  CALL.REL.NOINC `($__internal_135_$__cuda_sm3x_div_rn_noftz_f32_slowpath) ;  /* 0x0000000c00ac7944 */ /* 0x01cfea0003c00000 */
[----:B------:R-:W-:-:S07]  /*18b0*/  IMAD.MOV.U32 R12, RZ, RZ, R11 ;  /* 0x000000ffff0c7224 */ /* 0x000fce00078e000b */
.L_x_8926:
[----:B------:R-:W-:Y:S05]  /*18c0*/  BSYNC.RECONVERGENT B1 ;  /* 0x0000000000017941 */ /* 0x000fea0003800200 */
.L_x_8925:
        /* <DEDUP_REMOVED lines=11> */
[----:B--234-:R-:W-:Y:S05]  /*1980*/  CALL.REL.NOINC `($__internal_135_$__cuda_sm3x_div_rn_noftz_f32_slowpath) ;  /* 0x0000000c00747944 */ /* 0x01cfea0003c00000 */
[----:B------:R-:W-:-:S07]  /*1990*/  IMAD.MOV.U32 R13, RZ, RZ, R11 ;  /* 0x000000ffff0d7224 */ /* 0x000fce00078e000b */
.L_x_8928:
[----:B------:R-:W-:Y:S05]  /*19a0*/  BSYNC.RECONVERGENT B1 ;  /* 0x0000000000017941 */ /* 0x000fea0003800200 */
.L_x_8927:
        /* <DEDUP_REMOVED lines=19> */
.L_x_8930:
[----:B------:R-:W-:Y:S05]  /*1ae0*/  BSYNC.RECONVERGENT B1 ;  /* 0x0000000000017941 */ /* 0x000fea0003800200 */
.L_x_8929:
[----:B------:R-:W-:Y:S01]  /*1af0*/  BSSY.RECONVERGENT B1, `(.L_x_8931) ;  /* 0x0000008000017945 */ /* 0x000fe20003800200 */
[----:B------:R-:W-:-:S03]  /*1b00*/  FFMA R10, R21, R22, R20 ;  /* 0x00000016150a7223 */ /* 0x000fc60000000014 */
[----:B------:R-:W-:Y:S05]  /*1b10*/  @!P1 BRA `(.L_x_8932) ;  /* 0x0000000000149947 */ /* 0x000fea0003800000 */
[----:B------:R-:W-:Y:S01]  /*1b20*/  IMAD.MOV.U32 R20, RZ, RZ, R18 ;  /* 0x000000ffff147224 */ /* 0x000fe200078e0012 */
[----:B------:R-:W-:Y:S02]  /*1b30*/  MOV R21, R28 ;  /* 0x0000001c00157202 */ /* 0x000fe40000000f00 */
[----:B0-----:R-:W-:-:S07]  /*1b40*/  MOV R14, 0x1b60 ;  /* 0x00001b60000e7802 */ /* 0x001fce0000000f00 */
[----:B--234-:R-:W-:Y:S05]  /*1b50*/  CALL.REL.NOINC `($__internal_135_$__cuda_sm3x_div_rn_noftz_f32_slowpath) ;  /* 0x0000000c00007944 */ /* 0x01cfea0003c00000 */
[----:B------:R-:W-:-:S07]  /*1b60*/  IMAD.MOV.U32 R10, RZ, RZ, R11 ;  /* 0x000000ffff0a7224 */ /* 0x000fce00078e000b */
.L_x_8932:
[----:B------:R-:W-:Y:S05]  /*1b70*/  BSYNC.RECONVERGENT B1 ;  /* 0x0000000000017941 */ /* 0x000fea0003800200 */
.L_x_8931:
        /* <DEDUP_REMOVED lines=12> */
[----:B--234-:R-:W-:Y:S05]  /*1c40*/  CALL.REL.NOINC `($__internal_135_$__cuda_sm3x_div_rn_noftz_f32_slowpath) ;  /* 0x0000000800c47944 */ /* 0x01cfea0003c00000 */
.L_x_8934:
[----:B------:R-:W-:Y:S05]  /*1c50*/  BSYNC.RECONVERGENT B1 ;  /* 0x0000000000017941 */ /* 0x000fea0003800200 */
.L_x_8933:
        /* <DEDUP_REMOVED lines=17> */
.L_x_8936:
[----:B------:R-:W-:Y:S05]  /*1d70*/  BSYNC.RECONVERGENT B1 ;  /* 0x0000000000017941 */ /* 0x000fea0003800200 */
.L_x_8935:
[----:B------:R-:W-:-:S04]  /*1d80*/  IADD3 R5, P0, PT, R4, R5, RZ ;  /* 0x0000000504057210 */ /* 0x000fc80007f1e0ff */
[----:B------:R-:W-:Y:S02]  /*1d90*/  LEA.HI.X.SX32 R7, R4, R7, 0x1, P0 ;  /* 0x0000000704077211 */ /* 0x000fe400000f0eff */
[----:B------:R-:W-:-:S04]  /*1da0*/  ISETP.GE.U32.AND P0, PT, R5, UR46, PT ;  /* 0x0000002e05007c0c */ /* 0x000fc8000bf06070 */
[----:B------:R-:W-:-:S13]  /*1db0*/  ISETP.GE.AND.EX P0, PT, R7, UR47, PT, P0 ;  /* 0x0000002f07007c0c */ /* 0x000fda000bf06300 */
[----:B------:R-:W-:Y:S05]  /*1dc0*/  @!P0 BRA `(.L_x_8937) ;  /* 0xffffffe400508947 */ /* 0x000fea000383ffff */
[----:B------:R-:W-:Y:S05]  /*1dd0*/  BSYNC B0 ;  /* 0x0000000000007941 */ /* 0x000fea0003800000 */
.L_x_8919:
[----:B------:R-:W-:Y:S05]  /*1de0*/  EXIT ;  /* 0x000000000000794d */ /* 0x000fea0003800000 */
.L_x_8924:
[----:B0-----:R-:W-:Y:S01]  /*1df0*/  HFMA2 R11, -RZ, RZ, 0, 1.847743988037109375e-06 ;  /* 0x0000001fff0b7431 */ /* 0x001fe200000001ff */
[----:B------:R-:W-:Y:S01]  /*1e00*/  BSSY B1, `(.L_x_8938) ;  /* 0x0000006000017945 */ /* 0x000fe20003800000 */
[----:B------:R-:W-:Y:S02]  /*1e10*/  IMAD.MOV.U32 R12, RZ, RZ, 0x8 ;  /* 0x00000008ff0c7424 */ /* 0x000fe400078e00ff */
[----:B------:R-:W-:-:S07]  /*1e20*/  IMAD.MOV.U32 R15, RZ, RZ, -0x1 ;  /* 0xffffffffff0f7424 */ /* 0x000fce00078e00ff */
[----:B-1234-:R-:W-:Y:S05]  /*1e30*/  WARPSYNC.COLLECTIVE R15, `(.L_x_8939) ;  /* 0x000000000f087348 */ /* 0x01efea0003c00000 */
[----:B------:R0:W0:Y:S02]  /*1e40*/  SHFL.BFLY P6, R14, R13, R12, R11 ;  /* 0x0c00000c0d0e7389 */ /* 0x00002400000c000b */
[----:B01234-:R-:W-:Y:S05]  /*1e50*/  ENDCOLLECTIVE ;  /* 0x000000000000791b */ /* 0x01ffea0003800000 */
.L_x_8939:
[----:B------:R-:W-:Y:S05]  /*1e60*/  BSYNC B1 ;  /* 0x0000000000017941 */ /* 0x000fea0003800000 */
.L_x_8938:
[----:B------:R-:W-:Y:S01]  /*1e70*/  FMNMX R13, R14, R13, !PT ;  /* 0x0000000d0e0d7209 */ /* 0x000fe20007800000 */
[----:B------:R-:W-:Y:S01]  /*1e80*/  IMAD.MOV.U32 R11, RZ, RZ, 0x1f ;  /* 0x0000001fff0b7424 */ /* 0x000fe200078e00ff */
[----:B------:R-:W-:Y:S02]  /*1e90*/  MOV R12, 0x4 ;  /* 0x00000004000c7802 */ /* 0x000fe40000000f00 */
[----:B------:R-:W-:-:S07]  /*1ea0*/  MOV R15, 0xffffffff ;  /* 0xffffffff000f7802 */ /* 0x000fce0000000f00 */
[----:B------:R-:W-:Y:S05]  /*1eb0*/  WARPSYNC.COLLECTIVE R15, `(.L_x_8940) ;  /* 0x000000000f087348 */ /* 0x000fea0003c00000 */
[----:B------:R0:W1:Y:S02]  /*1ec0*/  SHFL.BFLY P6, R14, R13, R12, R11 ;  /* 0x0c00000c0d0e7389 */ /* 0x00006400000c000b */
[----:B01----:R-:W-:Y:S05]  /*1ed0*/  ENDCOLLECTIVE ;  /* 0x000000000000791b */ /* 0x003fea0003800000 */
.L_x_8940:
[----:B------:R-:W-:Y:S01]  /*1ee0*/  HFMA2 R12, -RZ, RZ, 0, 1.1920928955078125e-07 ;  /* 0x00000002ff0c7431 */ /* 0x000fe200000001ff */
[----:B------:R-:W-:-:S05]  /*1ef0*/  FMNMX R24, R13, R14, !PT ;  /* 0x0000000e0d187209 */ /* 0x000fca0007800000 */
[----:B------:R-:W-:-:S07]  /*1f00*/  IMAD.MOV.U32 R13, RZ, RZ, R24 ;  /* 0x000000ffff0d7224 */ /* 0x000fce00078e0018 */
[----:B------:R-:W-:Y:S05]  /*1f10*/  WARPSYNC.COLLECTIVE R15, `(.L_x_8941) ;  /* 0x000000000f087348 */ /* 0x000fea0003c00000 */
[----:B------:R0:W1:Y:S02]  /*1f20*/  SHFL.BFLY P6, R14, R13, R12, R11 ;  /* 0x0c00000c0d0e7389 */ /* 0x00006400000c000b */
[----:B01----:R-:W-:Y:S05]  /*1f30*/  ENDCOLLECTIVE ;  /* 0x000000000000791b */ /* 0x003fea0003800000 */
.L_x_8941:
[----:B------:R-:W-:Y:S02]  /*1f40*/  MOV R12, 0x1 ;  /* 0x00000001000c7802 */ /* 0x000fe40000000f00 */
[----:B------:R-:W-:-:S05]  /*1f50*/  FMNMX R19, R24, R14, !PT ;  /* 0x0000000e18137209 */ /* 0x000fca0007800000 */
[----:B------:R-:W-:-:S07]  /*1f60*/  IMAD.MOV.U32 R13, RZ, RZ, R19 ;  /* 0x000000ffff0d7224 */ /* 0x000fce00078e0013 */
[----:B------:R-:W-:Y:S05]  /*1f70*/  WARPSYNC.COLLECTIVE R15, `(.L_x_8942) ;  /* 0x000000000f087348 */ /* 0x000fea0003c00000 */
[----:B------:R0:W1:Y:S02]  /*1f80*/  SHFL.BFLY P6, R14, R13, R12, R11 ;  /* 0x0c00000c0d0e7389 */ /* 0x00006400000c000b */
[----:B01----:R-:W-:Y:S05]  /*1f90*/  ENDCOLLECTIVE ;  /* 0x000000000000791b */ /* 0x003fea0003800000 */
.L_x_8942:
[----:B------:R-:W-:Y:S01]  /*1fa0*/  MOV R13, R18 ;  /* 0x00000012000d7202 */ /* 0x000fe20000000f00 */
[----:B------:R-:W-:Y:S02]  /*1fb0*/  IMAD.MOV.U32 R12, RZ, RZ, 0x8 ;  /* 0x00000008ff0c7424 */ /* 0x000fe400078e00ff */
[----:B------:R-:W-:-:S07]  /*1fc0*/  IMAD.MOV.U32 R10, RZ, RZ, R14 ;  /* 0x000000ffff0a7224 */ /* 0x000fce00078e000e */
[----:B------:R-:W-:Y:S05]  /*1fd0*/  WARPSYNC.COLLECTIVE R15, `(.L_x_8943) ;  /* 0x000000000f087348 */ /* 0x000fea0003c00000 */
[----:B------:R0:W1:Y:S02]  /*1fe0*/  SHFL.BFLY P6, R14, R13, R12, R11 ;  /* 0x0c00000c0d0e7389 */ /* 0x00006400000c000b */
[----:B01----:R-:W-:Y:S05]  /*1ff0*/  ENDCOLLECTIVE ;  /* 0x000000000000791b */ /* 0x003fea0003800000 */
.L_x_8943:
[----:B------:R-:W-:Y:S01]  /*2000*/  FMNMX R10, R19, R10, !PT ;  /* 0x0000000a130a7209 */ /* 0x000fe20007800000 */
[----:B------:R-:W-:-:S04]  /*2010*/  IMAD.MOV.U32 R19, RZ, RZ, 0x3bbb989d ;  /* 0x3bbb989dff137424 */ /* 0x000fc800078e00ff */
[C---:B------:R-:W-:Y:S01]  /*2020*/  FADD R24, -R10.reuse, R23 ;  /* 0x000000170a187221 */ /* 0x040fe20000000100 */
[----:B------:R-:W-:Y:S01]  /*2030*/  FADD R22, -R10, R22 ;  /* 0x000000160a167221 */ /* 0x000fe20000000100 */
[----:B------:R-:W-:Y:S02]  /*2040*/  MOV R10, 0x437c0000 ;  /* 0x437c0000000a7802 */ /* 0x000fe40000000f00 */
[----:B------:R-:W-:Y:S01]  /*2050*/  FFMA.SAT R23, R24, R19, 0.5 ;  /* 0x3f00000018177423 */ /* 0x000fe20000002013 */
[----:B------:R-:W-:-:S03]  /*2060*/  HFMA2 R12, -RZ, RZ, 0, 2.384185791015625e-07 ;  /* 0x00000004ff0c7431 */ /* 0x000fc600000001ff */
[----:B------:R-:W-:Y:S01]  /*2070*/  FFMA.RM R23, R23, R10, 12582913 ;  /* 0x4b40000117177423 */ /* 0x000fe2000000400a */
[----:B------:R-:W-:-:S04]  /*2080*/  MOV R25, R14 ;  /* 0x0000000e00197202 */ /* 0x000fc80000000f00 */
[----:B------:R-:W-:-:S05]  /*2090*/  FMNMX R25, R25, R18, !PT ;  /* 0x0000001219197209 */ /* 0x000fca0007800000 */
[----:B------:R-:W-:-:S07]  /*20a0*/  IMAD.MOV.U32 R13, RZ, RZ, R25 ;  /* 0x000000ffff0d7224 */ /* 0x000fce00078e0019 */
[----:B------:R-:W-:Y:S05]  /*20b0*/  WARPSYNC.COLLECTIVE R15, `(.L_x_8944) ;  /* 0x000000000f087348 */ /* 0x000fea0003c00000 */
[----:B------:R0:W1:Y:S02]  /*20c0*/  SHFL.BFLY P6, R14, R13, R12, R11 ;  /* 0x0c00000c0d0e7389 */ /* 0x00006400000c000b */
[----:B01----:R-:W-:Y:S05]  /*20d0*/  ENDCOLLECTIVE ;  /* 0x000000000000791b */ /* 0x003fea0003800000 */
.L_x_8944:
[----:B------:R-:W-:Y:S02]  /*20e0*/  IMAD.MOV.U32 R12, RZ, RZ, 0x2 ;  /* 0x00000002ff0c7424 */ /* 0x000fe400078e00ff */
[----:B------:R-:W-:-:S05]  /*20f0*/  IMAD.MOV.U32 R26, RZ, RZ, R14 ;  /* 0x000000ffff1a7224 */ /* 0x000fca00078e000e */
[----:B------:R-:W-:-:S04]  /*2100*/  FMNMX R26, R25, R26, !PT ;  /* 0x0000001a191a7209 */ /* 0x000fc80007800000 */
[----:B------:R-:W-:-:S07]  /*2110*/  MOV R13, R26 ;  /* 0x0000001a000d7202 */ /* 0x000fce0000000f00 */
[----:B------:R-:W-:Y:S05]  /*2120*/  WARPSYNC.COLLECTIVE R15, `(.L_x_8945) ;  /* 0x000000000f087348 */ /* 0x000fea0003c00000 */
[----:B------:R0:W1:Y:S02]  /*2130*/  SHFL.BFLY P6, R14, R13, R12, R11 ;  /* 0x0c00000c0d0e7389 */ /* 0x00006400000c000b */
[----:B01----:R-:W-:Y:S05]  /*2140*/  ENDCOLLECTIVE ;  /* 0x000000000000791b */ /* 0x003fea0003800000 */
.L_x_8945:
[----:B------:R-:W-:Y:S01]  /*2150*/  HFMA2 R12, -RZ, RZ, 0, 5.9604644775390625e-08 ;  /* 0x00000001ff0c7431 */ /* 0x000fe200000001ff */
[----:B------:R-:W-:-:S04]  /*2160*/  MOV R27, R14 ;  /* 0x0000000e001b7202 */ /* 0x000fc80000000f00 */
[----:B------:R-:W-:-:S05]  /*2170*/  FMNMX R18, R26, R27, !PT ;  /* 0x0000001b1a127209 */ /* 0x000fca0007800000 */
[----:B------:R-:W-:-:S07]  /*2180*/  IMAD.MOV.U32 R13, RZ, RZ, R18 ;  /* 0x000000ffff0d7224 */ /* 0x000fce00078e0012 */
[----:B------:R-:W-:Y:S05]  /*2190*/  WARPSYNC.COLLECTIVE R15, `(.L_x_8946) ;  /* 0x000000000f087348 */ /* 0x000fea0003c00000 */
[----:B------:R0:W1:Y:S02]  /*21a0*/  SHFL.BFLY P6, R14, R13, R12, R11 ;  /* 0x0c00000c0d0e7389 */ /* 0x00006400000c000b */
[----:B01----:R-:W-:Y:S05]  /*21b0*/  ENDCOLLECTIVE ;  /* 0x000000000000791b */ /* 0x003fea0003800000 */
.L_x_8946:
        /* <DEDUP_REMOVED lines=11> */
[----:B------:R-:W-:Y:S02]  /*2270*/  IMAD.SHL.U32 R20, R23, 0x800000, RZ ;  /* 0x0080000017147824 */ /* 0x000fe400078e00ff */
[----:B------:R-:W-:Y:S01]  /*2280*/  FFMA R15, R22, 1.925963033500011079e-08, R15 ;  /* 0x32a57060160f7823 */ /* 0x000fe2000000000f */
[-C--:B------:R-:W-:Y:S01]  /*2290*/  FFMA.SAT R23, R12, R19.reuse, 0.5 ;  /* 0x3f0000000c177423 */ /* 0x080fe20000002013 */
[----:B------:R-:W-:-:S03]  /*22a0*/  FFMA.SAT R21, R14, R19, 0.5 ;  /* 0x3f0000000e157423 */ /* 0x000fc60000002013 */
[-C--:B------:R-:W-:Y:S01]  /*22b0*/  FFMA.RM R19, R23, R10.reuse, 12582913 ;  /* 0x4b40000117137423 */ /* 0x080fe2000000400a */
[----:B------:R-:W1:Y:S01]  /*22c0*/  MUFU.EX2 R15, R15 ;  /* 0x0000000f000f7308 */ /* 0x000e620000000800 */
[----:B------:R-:W-:Y:S01]  /*22d0*/  FFMA.RM R18, R21, R10, 12582913 ;  /* 0x4b40000115127423 */ /* 0x000fe2000000400a */
[----:B------:R-:W-:Y:S01]  /*22e0*/  SHF.L.U32 R10, R13, 0x17, RZ ;  /* 0x000000170d0a7819 */ /* 0x000fe200000006ff */
[----:B0-----:R-:W-:Y:S01]  /*22f0*/  FMUL R20, R20, R11 ;  /* 0x0000000b14147220 */ /* 0x001fe20000400000 */
[C---:B------:R-:W-:Y:S01]  /*2300*/  FADD R11, R19.reuse, -12583039 ;  /* 0xcb40007f130b7421 */ /* 0x040fe20000000000 */
[----:B------:R-:W-:Y:S02]  /*2310*/  IMAD.SHL.U32 R19, R19, 0x800000, RZ ;  /* 0x0080000013137824 */ /* 0x000fe400078e00ff */
[----:B------:R-:W-:Y:S01]  /*2320*/  FADD R13, RZ, R20 ;  /* 0x00000014ff0d7221 */ /* 0x000fe20000000000 */
[----:B------:R-:W-:-:S04]  /*2330*/  FFMA R11, R12, 1.4426950216293334961, -R11 ;  /* 0x3fb8aa3b0c0b7823 */ /* 0x000fc8000000080b */
[----:B------:R-:W-:Y:S01]  /*2340*/  FFMA R21, R12, 1.925963033500011079e-08, R11 ;  /* 0x32a570600c157823 */ /* 0x000fe2000000000b */
[----:B------:R-:W-:Y:S01]  /*2350*/  FADD R11, R18, -12583039 ;  /* 0xcb40007f120b7421 */ /* 0x000fe20000000000 */
[----:B-1----:R-:W-:Y:S01]  /*2360*/  FMUL R10, R10, R15 ;  /* 0x0000000f0a0a7220 */ /* 0x002fe20000400000 */
[----:B------:R-:W-:Y:S01]  /*2370*/  IMAD.MOV.U32 R12, RZ, RZ, 0x8 ;  /* 0x00000008ff0c7424 */ /* 0x000fe200078e00ff */
[----:B------:R0:W1:Y:S01]  /*2380*/  MUFU.EX2 R24, R21 ;  /* 0x0000001500187308 */ /* 0x0000620000000800 */
[----:B------:R-:W-:Y:S01]  /*2390*/  FFMA R11, R14, 1.4426950216293334961, -R11 ;  /* 0x3fb8aa3b0e0b7823 */ /* 0x000fe2000000080b */
[----:B------:R-:W-:Y:S01]  /*23a0*/  FADD R13, R13, R10 ;  /* 0x0000000a0d0d7221 */ /* 0x000fe20000000000 */
[----:B------:R-:W-:Y:S01]  /*23b0*/  IMAD.MOV.U32 R15, RZ, RZ, -0x1 ;  /* 0xffffffffff0f7424 */ /* 0x000fe200078e00ff */
[----:B------:R-:W-:Y:S01]  /*23c0*/  SHF.L.U32 R18, R18, 0x17, RZ ;  /* 0x0000001712127819 */ /* 0x000fe200000006ff */
[----:B------:R-:W-:Y:S01]  /*23d0*/  FFMA R22, R14, 1.925963033500011079e-08, R11 ;  /* 0x32a570600e167823 */ /* 0x000fe2000000000b */
[----:B------:R-:W-:-:S07]  /*23e0*/  HFMA2 R11, -RZ, RZ, 0, 1.847743988037109375e-06 ;  /* 0x0000001fff0b7431 */ /* 0x000fce00000001ff */
[----:B01----:R-:W-:Y:S05]  /*23f0*/  WARPSYNC.COLLECTIVE R15, `(.L_x_8947) ;  /* 0x000000000f087348 */ /* 0x003fea0003c00000 */
[----:B------:R2:W3:Y:S02]  /*2400*/  SHFL.BFLY P6, R14, R13, R12, R11 ;  /* 0x0c00000c0d0e7389 */ /* 0x0004e400000c000b */
[----:B0123--:R-:W-:Y:S05]  /*2410*/  ENDCOLLECTIVE ;  /* 0x000000000000791b */ /* 0x00ffea0003800000 */
.L_x_8947:
[----:B------:R-:W-:Y:S01]  /*2420*/  FMUL R19, R19, R24 ;  /* 0x0000001813137220 */ /* 0x000fe20000400000 */
[----:B------:R-:W-:Y:S02]  /*2430*/  IMAD.MOV.U32 R12, RZ, RZ, 0x4 ;  /* 0x00000004ff0c7424 */ /* 0x000fe400078e00ff */
[----:B------:R-:W-:-:S05]  /*2440*/  FADD R25, R13, R14 ;  /* 0x0000000e0d197221 */ /* 0x000fca0000000000 */
[----:B------:R-:W-:-:S07]  /*2450*/  MOV R13, R25 ;  /* 0x00000019000d7202 */ /* 0x000fce0000000f00 */
[----:B------:R-:W-:Y:S05]  /*2460*/  WARPSYNC.COLLECTIVE R15, `(.L_x_8948) ;  /* 0x000000000f087348 */ /* 0x000fea0003c00000 */
[----:B------:R0:W1:Y:S02]  /*2470*/  SHFL.BFLY P6, R14, R13, R12, R11 ;  /* 0x0c00000c0d0e7389 */ /* 0x00006400000c000b */
[----:B01----:R-:W-:Y:S05]  /*2480*/  ENDCOLLECTIVE ;  /* 0x000000000000791b */ /* 0x003fea0003800000 */
.L_x_8948:
[----:B------:R-:W-:Y:S02]  /*2490*/  IMAD.MOV.U32 R12, RZ, RZ, 0x2 ;  /* 0x00000002ff0c7424 */ /* 0x000fe400078e00ff */
[----:B------:R-:W-:Y:S02]  /*24a0*/  FADD R23, R25, R14 ;  /* 0x0000000e19177221 */ /* 0x000fe40000000000 */
[----:B------:R0:W1:Y:S03]  /*24b0*/  MUFU.EX2 R25, R22 ;  /* 0x0000001600197308 */ /* 0x0000660000000800 */
[----:B------:R-:W-:-:S07]  /*24c0*/  MOV R13, R23 ;  /* 0x00000017000d7202 */ /* 0x000fce0000000f00 */
[----:B01----:R-:W-:Y:S05]  /*24d0*/  WARPSYNC.COLLECTIVE R15, `(.L_x_8949) ;  /* 0x000000000f087348 */ /* 0x003fea0003c00000 */
[----:B------:R2:W3:Y:S02]  /*24e0*/  SHFL.BFLY P6, R14, R13, R12, R11 ;  /* 0x0c00000c0d0e7389 */ /* 0x0004e400000c000b */
[----:B0123--:R-:W-:Y:S05]  /*24f0*/  ENDCOLLECTIVE ;  /* 0x000000000000791b */ /* 0x00ffea0003800000 */
.L_x_8949:
[----:B------:R-:W-:-:S04]  /*2500*/  FMUL R18, R18, R25 ;  /* 0x0000001912127220 */ /* 0x000fc80000400000 */
[----:B------:R-:W-:Y:S01]  /*2510*/  FADD R24, RZ, R18 ;  /* 0x00000012ff187221 */ /* 0x000fe20000000000 */
[----:B------:R-:W-:-:S03]  /*2520*/  IMAD.MOV.U32 R12, RZ, RZ, 0x1 ;  /* 0x00000001ff0c7424 */ /* 0x000fc600078e00ff */
[----:B------:R-:W-:Y:S01]  /*2530*/  FADD R24, R24, R19 ;  /* 0x0000001318187221 */ /* 0x000fe20000000000 */
[----:B------:R-:W-:-:S05]  /*2540*/  FADD R22, R23, R14 ;  /* 0x0000000e17167221 */ /* 0x000fca0000000000 */
[----:B------:R-:W-:-:S07]  /*2550*/  MOV R13, R22 ;  /* 0x00000016000d7202 */ /* 0x000fce0000000f00 */
[----:B------:R-:W-:Y:S05]  /*2560*/  WARPSYNC.COLLECTIVE R15, `(.L_x_8950) ;  /* 0x000000000f087348 */ /* 0x000fea0003c00000 */
[----:B------:R0:W1:Y:S02]  /*2570*/  SHFL.BFLY P6, R14, R13, R12, R11 ;  /* 0x0c00000c0d0e7389 */ /* 0x00006400000c000b */
[----:B01----:R-:W-:Y:S05]  /*2580*/  ENDCOLLECTIVE ;  /* 0x000000000000791b */ /* 0x003fea0003800000 */
.L_x_8950:
[----:B------:R-:W-:Y:S02]  /*2590*/  HFMA2 R12, -RZ, RZ, 0, 4.76837158203125e-07 ;  /* 0x00000008ff0c7431 */ /* 0x000fe400000001ff */
[----:B------:R-:W-:Y:S01]  /*25a0*/  IMAD.MOV.U32 R13, RZ, RZ, R24 ;  /* 0x000000ffff0d7224 */ /* 0x000fe200078e0018 */
[----:B------:R-:W-:-:S07]  /*25b0*/  MOV R21, R14 ;  /* 0x0000000e00157202 */ /* 0x000fce0000000f00 */
[----:B------:R-:W-:Y:S05]  /*25c0*/  WARPSYNC.COLLECTIVE R15, `(.L_x_8951) ;  /* 0x000000000f087348 */ /* 0x000fea0003c00000 */
[----:B------:R0:W1:Y:S02]  /*25d0*/  SHFL.BFLY P6, R14, R13, R12, R11 ;  /* 0x0c00000c0d0e7389 */ /* 0x00006400000c000b */
[----:B01----:R-:W-:Y:S05]  /*25e0*/  ENDCOLLECTIVE ;  /* 0x000000000000791b */ /* 0x003fea0003800000 */
.L_x_8951:
[----:B------:R-:W-:Y:S01]  /*25f0*/  FADD R21, R22, R21 ;  /* 0x0000001516157221 */ /* 0x000fe20000000000 */
[----:B------:R-:W-:Y:S02]  /*2600*/  IMAD.MOV.U32 R12, RZ, RZ, 0x4 ;  /* 0x00000004ff0c7424 */ /* 0x000fe400078e00ff */
[----:B------:R-:W-:-:S04]  /*2610*/  IMAD.MOV.U32 R23, RZ, RZ, R14 ;  /* 0x000000ffff177224 */ /* 0x000fc800078e000e */
[----:B------:R-:W-:-:S05]  /*2620*/  FADD R26, R24, R23 ;  /* 0x00000017181a7221 */ /* 0x000fca0000000000 */
[----:B------:R-:W-:-:S07]  /*2630*/  MOV R13, R26 ;  /* 0x0000001a000d7202 */ /* 0x000fce0000000f00 */
[----:B------:R-:W-:Y:S05]  /*2640*/  WARPSYNC.COLLECTIVE R15, `(.L_x_8952) ;  /* 0x000000000f087348 */ /* 0x000fea0003c00000 */
[----:B------:R0:W1:Y:S02]  /*2650*/  SHFL.BFLY P6, R14, R13, R12, R11 ;  /* 0x0c00000c0d0e7389 */ /* 0x00006400000c000b */
[----:B01----:R-:W-:Y:S05]  /*2660*/  ENDCOLLECTIVE ;  /* 0x000000000000791b */ /* 0x003fea0003800000 */
.L_x_8952:
[----:B------:R-:W-:Y:S01]  /*2670*/  HFMA2 R12, -RZ, RZ, 0, 1.1920928955078125e-07 ;  /* 0x00000002ff0c7431 */ /* 0x000fe200000001ff */
[----:B------:R-:W-:-:S05]  /*2680*/  MOV R27, R14 ;  /* 0x0000000e001b7202 */ /* 0x000fca0000000f00 */
[----:B------:R-:W-:-:S04]  /*2690*/  FADD R27, R26, R27 ;  /* 0x0000001b1a1b7221 */ /* 0x000fc80000000000 */
[----:B------:R-:W-:-:S07]  /*26a0*/  IMAD.MOV.U32 R13, RZ, RZ, R27 ;  /* 0x000000ffff0d7224 */ /* 0x000fce00078e001b */
[----:B------:R-:W-:Y:S05]  /*26b0*/  WARPSYNC.COLLECTIVE R15, `(.L_x_8953) ;  /* 0x000000000f087348 */ /* 0x000fea0003c00000 */
[----:B------:R0:W1:Y:S02]  /*26c0*/  SHFL.BFLY P6, R14, R13, R12, R11 ;  /* 0x0c00000c0d0e7389 */ /* 0x00006400000c000b */
[----:B01----:R-:W-:Y:S05]  /*26d0*/  ENDCOLLECTIVE ;  /* 0x000000000000791b */ /* 0x003fea0003800000 */
.L_x_8953:
[----:B------:R-:W-:Y:S02]  /*26e0*/  IMAD.MOV.U32 R12, RZ, RZ, 0x1 ;  /* 0x00000001ff0c7424 */ /* 0x000fe400078e00ff */
[----:B------:R-:W-:-:S04]  /*26f0*/  IMAD.MOV.U32 R28, RZ, RZ, R14 ;  /* 0x000000ffff1c7224 */ /* 0x000fc800078e000e */
[----:B------:R-:W-:-:S05]  /*2700*/  FADD R28, R27, R28 ;  /* 0x0000001c1b1c7221 */ /* 0x000fca0000000000 */
[----:B------:R-:W-:-:S07]  /*2710*/  MOV R13, R28 ;  /* 0x0000001c000d7202 */ /* 0x000fce0000000f00 */
[----:B------:R-:W-:Y:S05]  /*2720*/  WARPSYNC.COLLECTIVE R15, `(.L_x_8954) ;  /* 0x000000000f087348 */ /* 0x000fea0003c00000 */
[----:B------:R0:W1:Y:S02]  /*2730*/  SHFL.BFLY P6, R14, R13, R12, R11 ;  /* 0x0c00000c0d0e7389 */ /* 0x00006400000c000b */
[----:B01----:R-:W-:Y:S05]  /*2740*/  ENDCOLLECTIVE ;  /* 0x000000000000791b */ /* 0x003fea0003800000 */
.L_x_8954:
[----:B------:R-:W-:Y:S05]  /*2750*/  BRA `(.L_x_8955) ;  /* 0xfffffff000247947 */ /* 0x000fea000383ffff */
        .weak           $__internal_135_$__cuda_sm3x_div_rn_noftz_f32_slowpath
        .type           $__internal_135_$__cuda_sm3x_div_rn_noftz_f32_slowpath,@function
        .size           $__internal_135_$__cuda_sm3x_div_rn_noftz_f32_slowpath,(.L_x_37512 - $__internal_135_$__cuda_sm3x_div_rn_noftz_f32_slowpath)
$__internal_135_$__cuda_sm3x_div_rn_noftz_f32_slowpath:
        /* <DEDUP_REMOVED lines=35> */
.L_x_8957:
        /* <DEDUP_REMOVED lines=51> */
.L_x_8964:
[----:B------:R-:W-:-:S04]  /*2cc0*/  LOP3.LUT R11, R11, 0x80000000, RZ, 0xc0, !PT ;  /* 0x800000000b0b7812 */ /* 0x000fc800078ec0ff */
[----:B------:R-:W-:Y:S01]  /*2cd0*/  LOP3.LUT R11, R11, 0x7f800000, RZ, 0xfc, !PT ;  /* 0x7f8000000b0b7812 */ /* 0x000fe200078efcff */
[----:B------:R-:W-:Y:S06]  /*2ce0*/  BRA `(.L_x_8965) ;  /* 0x0000000000047947 */ /* 0x000fec0003800000 */
.L_x_8963:
[----:B------:R-:W-:-:S07]  /*2cf0*/  IMAD R11, R22, 0x800000, R11 ;  /* 0x00800000160b7824 */ /* 0x000fce00078e020b */
.L_x_8965:
[----:B------:R-:W-:Y:S05]  /*2d00*/  BSYNC.RECONVERGENT B3 ;  /* 0x0000000000037941 */ /* 0x000fea0003800200 */
.L_x_8962:
[----:B------:R-:W-:Y:S05]  /*2d10*/  BRA `(.L_x_8966) ;  /* 0x0000000000207947 */ /* 0x000fea0003800000 */
.L_x_8961:
[----:B------:R-:W-:-:S04]  /*2d20*/  LOP3.LUT R11, R23, 0x80000000, R20, 0x48, !PT ;  /* 0x80000000170b7812 */ /* 0x000fc800078e4814 */
[----:B------:R-:W-:Y:S01]  /*2d30*/  LOP3.LUT R11, R11, 0x7f800000, RZ, 0xfc, !PT ;  /* 0x7f8000000b0b7812 */ /* 0x000fe200078efcff */
[----:B------:R-:W-:Y:S06]  /*2d40*/  BRA `(.L_x_8966) ;  /* 0x0000000000147947 */ /* 0x000fec0003800000 */
.L_x_8960:
[----:B------:R-:W-:Y:S01]  /*2d50*/  LOP3.LUT R11, R23, 0x80000000, R20, 0x48, !PT ;  /* 0x80000000170b7812 */ /* 0x000fe200078e4814 */
[----:B------:R-:W-:Y:S06]  /*2d60*/  BRA `(.L_x_8966) ;  /* 0x00000000000c7947 */ /* 0x000fec0003800000 */
.L_x_8959:
[----:B------:R-:W0:Y:S01]  /*2d70*/  MUFU.RSQ R11, -QNAN ;  /* 0xffc00000000b7908 */ /* 0x000e220000001400 */
[----:B------:R-:W-:Y:S05]  /*2d80*/  BRA `(.L_x_8966) ;  /* 0x0000000000047947 */ /* 0x000fea0003800000 */
.L_x_8958:
[----:B------:R-:W-:-:S07]  /*2d90*/  FADD.FTZ R11, R20, R21 ;  /* 0x00000015140b7221 */ /* 0x000fce0000010000 */
.L_x_8966:
[----:B------:R-:W-:Y:S05]  /*2da0*/  BSYNC.RECONVERGENT B2 ;  /* 0x0000000000027941 */ /* 0x000fea0003800200 */
.L_x_8956:
[----:B------:R-:W-:-:S04]  /*2db0*/  HFMA2 R15, -RZ, RZ, 0, 0 ;  /* 0x00000000ff0f7431 */ /* 0x000fc800000001ff */
[----:B0-----:R-:W-:Y:S05]  /*2dc0*/  RET.REL.NODEC R14 `(_Z15SoftmaxWarpImplI22BroadcastScaleMaskLoadIffbLm4EiE11DirectStoreIffEfLi2ELi2ELi16ELi2ELb1EL9Algorithm0EEvT_T0_ll) ;  /* 0xffffffd00e8c7950 */ /* 0x001fea0003c3ffff */
.L_x_8967:
        /* <DEDUP_REMOVED lines=11> */
.L_x_37512:


//--------------------- .text._Z15SoftmaxWarpImplI22BroadcastScaleMaskLoadIffbLm4EiE11DirectStoreIffEfLi2ELi2ELi16ELi2ELb0EL9Algorithm0EEvT_T0_ll --------------------------
	.section	.text._Z15SoftmaxWarpImplI22BroadcastScaleMaskLoadIffbLm4EiE11DirectStoreIffEfLi2ELi2ELi16ELi2ELb0EL9Algorithm0EEvT_T0_ll,"ax",@progbits
	.align	128
        .global         _Z15SoftmaxWarpImplI22BroadcastScaleMaskLoadIffbLm4EiE11DirectStoreIffEfLi2ELi2ELi16ELi2ELb0EL9Algorithm0EEvT_T0_ll
        .type           _Z15SoftmaxWarpImplI22BroadcastScaleMaskLoadIffbLm4EiE11DirectStoreIffEfLi2ELi2ELi16ELi2ELb0EL9Algorithm0EEvT_T0_ll,@function
        .size           _Z15SoftmaxWarpImplI22BroadcastScaleMaskLoadIffbLm4EiE11DirectStoreIffEfLi2ELi2ELi16ELi2ELb0EL9Algorithm0EEvT_T0_ll,(.L_x_37513 - _Z15SoftmaxWarpImplI22BroadcastScaleMaskLoadIffbLm4EiE11DirectStoreIffEfLi2ELi2ELi16ELi2ELb0EL9Algorithm0EEvT_T0_ll)
        .other          _Z15SoftmaxWarpImplI22BroadcastScaleMaskLoadIffbLm4EiE11DirectStoreIffEfLi2ELi2ELi16ELi2ELb0EL9Algorithm0EEvT_T0_ll,@"STO_CUDA_ENTRY STV_DEFAULT"
_Z15SoftmaxWarpImplI22BroadcastScaleMaskLoadIffbLm4EiE11DirectStoreIffEfLi2ELi2ELi16ELi2ELb0EL9Algorithm0EEvT_T0_ll:
.text._Z15SoftmaxWarpImplI22BroadcastScaleMaskLoadIffbLm4EiE11DirectStoreIffEfLi2ELi2ELi16ELi2ELb0EL9Algorithm0EEvT_T0_ll:
        /* <DEDUP_REMOVED lines=26> */
.L_x_8968:
        /* <DEDUP_REMOVED lines=17> */
.L_x_8979:
        /* <DEDUP_REMOVED lines=17> */
[----:B------:R-:W-:-:S03]  /*03c0*/  IADD3 R4, PT, PT, R16, UR48, R13 ;  /* 0x0000003010047c10 */ /* 0x000fc6000fffe00d */
[----:B------:R-:W-:Y:S01]  /*03d0*/  IMAD.HI.U32 R2, R9, R5, R8 ;  /* 0x0000000509027227 */ /* 0x000fe200078e0008 */
[----:B------:R-:W-:-:S03]  /*03e0*/  IABS R13, R4 ;  /* 0x00000004000d7213 */ /* 0x000fc60000000000 */
[----:B------:R-:W-:Y:S01]  /*03f0*/  IMAD.MOV.U32 R8, RZ, RZ, R10 ;  /* 0x000000ffff087224 */ /* 0x000fe200078e000a */
[----:B-1----:R-:W-:-:S03]  /*0400*/  IABS R10, R22 ;  /* 0x00000016000a7213 */ /* 0x002fc60000000000 */
[C---:B------:R-:W-:Y:S01]  /*0410*/  IMAD.HI.U32 R5, R2.reuse, R8, RZ ;  /* 0x0000000802057227 */ /* 0x040fe200078e00ff */
[----:B------:R-:W0:Y:S03]  /*0420*/  I2F.RP R9, R10 ;  /* 0x0000000a00097306 */ /* 0x000e260000209400 */
[----:B------:R-:W-:Y:S01]  /*0430*/  IMAD.HI.U32 R2, R2, R13, RZ ;  /* 0x0000000d02027227 */ /* 0x000fe200078e00ff */
[----:B------:R-:W-:-:S05]  /*0440*/  IADD3 R12, PT, PT, -R5, RZ, RZ ;  /* 0x000000ff050c7210 */ /* 0x000fca0007ffe1ff */
[----:B------:R-:W-:Y:S02]  /*0450*/  IMAD R8, R3, R12, R8 ;  /* 0x0000000c03087224 */ /* 0x000fe400078e0208 */
[----:B------:R-:W-:-:S03]  /*0460*/  IMAD.MOV R12, RZ, RZ, -R2 ;  /* 0x000000ffff0c7224 */ /* 0x000fc600078e0a02 */
[C---:B------:R-:W-:Y:S01]  /*0470*/  ISETP.GT.U32.AND P3, PT, R3.reuse, R8, PT ;  /* 0x000000080300720c */ /* 0x040fe20003f64070 */
[C---:B------:R-:W-:Y:S01]  /*0480*/  IMAD R12, R3.reuse, R12, R13 ;  /* 0x0000000c030c7224 */ /* 0x040fe200078e020d */
[----:B0-----:R-:W0:Y:S04]  /*0490*/  MUFU.RCP R9, R9 ;  /* 0x0000000900097308 */ /* 0x001e280000001000 */
[----:B------:R-:W-:-:S07]  /*04a0*/  ISETP.GT.U32.AND P4, PT, R3, R12, PT ;  /* 0x0000000c0300720c */ /* 0x000fce0003f84070 */
[----:B------:R-:W-:Y:S02]  /*04b0*/  @!P3 IMAD.IADD R8, R8, 0x1, -R3 ;  /* 0x000000010808b824 */ /* 0x000fe400078e0a03 */
[----:B------:R-:W-:-:S03]  /*04c0*/  @!P3 VIADD R5, R5, 0x1 ;  /* 0x000000010505b836 */ /* 0x000fc60000000000 */
[----:B------:R-:W-:Y:S01]  /*04d0*/  ISETP.GE.U32.AND P2, PT, R8, R3, PT ;  /* 0x000000030800720c */ /* 0x000fe20003f46070 */
[----:B------:R-:W-:Y:S01]  /*04e0*/  @!P4 VIADD R2, R2, 0x1 ;  /* 0x000000010202c836 */ /* 0x000fe20000000000 */
[----:B------:R-:W-:Y:S02]  /*04f0*/  LOP3.LUT R8, R0, R11, RZ, 0x3c, !PT ;  /* 0x0000000b00087212 */ /* 0x000fe400078e3cff */
[-C--:B------:R-:W-:Y:S02]  /*0500*/  @!P4 IADD3 R12, PT, PT, R12, -R3.reuse, RZ ;  /* 0x800000030c0cc210 */ /* 0x080fe40007ffe0ff */
[----:B------:R-:W-:Y:S02]  /*0510*/  ISETP.GE.AND P1, PT, R8, RZ, PT ;  /* 0x000000ff0800720c */ /* 0x000fe40003f26270 */
[----:B------:R-:W-:Y:S01]  /*0520*/  ISETP.GE.U32.AND P0, PT, R12, R3, PT ;  /* 0x000000030c00720c */ /* 0x000fe20003f06070 */
[----:B0-----:R-:W-:Y:S01]  /*0530*/  VIADD R3, R9, 0xffffffe ;  /* 0x0ffffffe09037836 */ /* 0x001fe20000000000 */
[----:B------:R-:W-:-:S02]  /*0540*/  LOP3.LUT R8, R4, R11, RZ, 0x3c, !PT ;  /* 0x0000000b04087212 */ /* 0x000fc400078e3cff */
[----:B------:R-:W-:Y:S02]  /*0550*/  LOP3.LUT R9, RZ, R11, RZ, 0x33, !PT ;  /* 0x0000000bff097212 */ /* 0x000fe400078e33ff */
[----:B------:R-:W-:Y:S01]  /*0560*/  @P2 IADD3 R5, PT, PT, R5, 0x1, RZ ;  /* 0x0000000105052810 */ /* 0x000fe20007ffe0ff */
[----:B------:R-:W0:Y:S01]  /*0570*/  F2I.FTZ.U32.TRUNC.NTZ R3, R3 ;  /* 0x0000000300037305 */ /* 0x000e22000021f000 */
[----:B------:R-:W-:Y:S02]  /*0580*/  ISETP.GE.AND P3, PT, R8, RZ, PT ;  /* 0x000000ff0800720c */ /* 0x000fe40003f66270 */
[----:B------:R-:W-:Y:S01]  /*0590*/  ISETP.NE.AND P2, PT, R11, RZ, PT ;  /* 0x000000ff0b00720c */ /* 0x000fe20003f45270 */
[----:B------:R-:W-:Y:S02]  /*05a0*/  IMAD.MOV.U32 R8, RZ, RZ, R5 ;  /* 0x000000ffff087224 */ /* 0x000fe400078e0005 */
[----:B------:R-:W-:Y:S01]  /*05b0*/  @P0 IADD3 R2, PT, PT, R2, 0x1, RZ ;  /* 0x0000000102020810 */ /* 0x000fe20007ffe0ff */
[----:B------:R-:W1:Y:S01]  /*05c0*/  LDC R5, c[0x0][0x3c0] ;  /* 0x0000f000ff057b82 */ /* 0x000e620000000800 */
[----:B------:R-:W-:-:S05]  /*05d0*/  @!P1 IMAD.MOV R8, RZ, RZ, -R8 ;  /* 0x000000ffff089224 */ /* 0x000fca00078e0a08 */
[----:B------:R-:W-:Y:S01]  /*05e0*/  SEL R8, R9, R8, !P2 ;  /* 0x0000000809087207 */ /* 0x000fe20005000000 */
[----:B------:R-:W-:Y:S01]  /*05f0*/  @!P3 IMAD.MOV R2, RZ, RZ, -R2 ;  /* 0x000000ffff02b224 */ /* 0x000fe200078e0a02 */
[----:B0-----:R-:W-:-:S03]  /*0600*/  IADD3 R21, PT, PT, RZ, -R3, RZ ;  /* 0x80000003ff157210 */ /* 0x001fc60007ffe0ff */
[----:B------:R-:W-:Y:S01]  /*0610*/  IMAD.MOV R15, RZ, RZ, -R8 ;  /* 0x000000ffff0f7224 */ /* 0x000fe200078e0a08 */
[----:B------:R-:W-:Y:S01]  /*0620*/  SEL R9, R9, R2, !P2 ;  /* 0x0000000209097207 */ /* 0x000fe20005000000 */
[----:B------:R-:W-:Y:S01]  /*0630*/  IMAD R21, R21, R10, RZ ;  /* 0x0000000a15157224 */ /* 0x000fe200078e02ff */
[----:B------:R-:W-:Y:S01]  /*0640*/  MOV R2, RZ ;  /* 0x000000ff00027202 */ /* 0x000fe20000000f00 */
[----:B------:R-:W-:Y:S02]  /*0650*/  IMAD R15, R11, R15, R0 ;  /* 0x0000000f0b0f7224 */ /* 0x000fe400078e0200 */
[----:B------:R-:W-:Y:S02]  /*0660*/  IMAD.MOV R13, RZ, RZ, -R9 ;  /* 0x000000ffff0d7224 */ /* 0x000fe400078e0a09 */
[----:B------:R-:W-:Y:S01]  /*0670*/  IMAD.HI.U32 R2, R3, R21, R2 ;  /* 0x0000001503027227 */ /* 0x000fe200078e0002 */
[----:B------:R-:W-:-:S03]  /*0680*/  IABS R12, R15 ;  /* 0x0000000f000c7213 */ /* 0x000fc60000000000 */
[----:B------:R-:W-:Y:S01]  /*0690*/  IMAD R13, R11, R13, R4 ;  /* 0x0000000d0b0d7224 */ /* 0x000fe200078e0204 */
[-C--:B-1----:R-:W-:Y:S01]  /*06a0*/  IABS R27, R5.reuse ;  /* 0x00000005001b7213 */ /* 0x082fe20000000000 */
[----:B------:R-:W-:Y:S01]  /*06b0*/  IMAD.MOV.U32 R3, RZ, RZ, R12 ;  /* 0x000000ffff037224 */ /* 0x000fe200078e000c */
[----:B------:R-:W-:Y:S02]  /*06c0*/  IABS R12, R5 ;  /* 0x00000005000c7213 */ /* 0x000fe40000000000 */
[----:B------:R-:W-:Y:S01]  /*06d0*/  IABS R21, R13 ;  /* 0x0000000d00157213 */ /* 0x000fe20000000000 */
[----:B------:R-:W-:Y:S01]  /*06e0*/  IMAD.HI.U32 R11, R2, R3, RZ ;  /* 0x00000003020b7227 */ /* 0x000fe200078e00ff */
[----:B------:R-:W0:Y:S03]  /*06f0*/  I2F.RP R14, R12 ;  /* 0x0000000c000e7306 */ /* 0x000e260000209400 */
[----:B------:R-:W-:-:S02]  /*0700*/  IMAD.MOV R20, RZ, RZ, -R11 ;  /* 0x000000ffff147224 */ /* 0x000fc400078e0a0b */
        /* <DEDUP_REMOVED lines=13> */
[----:B------:R-:W-:Y:S02]  /*07e0*/  ISETP.GE.AND P1, PT, R3, RZ, PT ;  /* 0x000000ff0300720c */ /* 0x000fe40003f26270 */
[----:B------:R-:W-:Y:S02]  /*07f0*/  ISETP.GE.U32.AND P0, PT, R21, R10, PT ;  /* 0x0000000a1500720c */ /* 0x000fe40003f06070 */
[----:B------:R-:W-:-:S02]  /*0800*/  LOP3.LUT R10, R13, R22, RZ, 0x3c, !PT ;  /* 0x000000160d0a7212 */ /* 0x000fc400078e3cff */
[----:B0-----:R-:W-:Y:S01]  /*0810*/  IADD3 R3, PT, PT, R14, 0xffffffe, RZ ;  /* 0x0ffffffe0e037810 */ /* 0x001fe20007ffe0ff */
[----:B------:R-:W-:Y:S01]  /*0820*/  @P2 VIADD R11, R11, 0x1 ;  /* 0x000000010b0b2836 */ /* 0x000fe20000000000 */
[----:B------:R-:W-:Y:S02]  /*0830*/  ISETP.GE.AND P3, PT, R10, RZ, PT ;  /* 0x000000ff0a00720c */ /* 0x000fe40003f66270 */
[----:B------:R-:W-:Y:S02]  /*0840*/  ISETP.NE.AND P2, PT, R22, RZ, PT ;  /* 0x000000ff1600720c */ /* 0x000fe40003f45270 */
[----:B------:R-:W0:Y:S01]  /*0850*/  F2I.FTZ.U32.TRUNC.NTZ R3, R3 ;  /* 0x0000000300037305 */ /* 0x000e22000021f000 */
[----:B------:R-:W-:Y:S01]  /*0860*/  @!P1 IMAD.MOV R11, RZ, RZ, -R11 ;  /* 0x000000ffff0b9224 */ /* 0x000fe200078e0a0b */
[----:B------:R-:W-:Y:S01]  /*0870*/  LOP3.LUT R10, RZ, R22, RZ, 0x33, !PT ;  /* 0x00000016ff0a7212 */ /* 0x000fe200078e33ff */
[----:B------:R-:W-:-:S03]  /*0880*/  @P0 VIADD R2, R2, 0x1 ;  /* 0x0000000102020836 */ /* 0x000fc60000000000 */
[----:B------:R-:W-:Y:S02]  /*0890*/  SEL R10, R10, R11, !P2 ;  /* 0x0000000b0a0a7207 */ /* 0x000fe40005000000 */
[----:B------:R-:W-:Y:S02]  /*08a0*/  LOP3.LUT R11, RZ, R22, RZ, 0x33, !PT ;  /* 0x00000016ff0b7212 */ /* 0x000fe400078e33ff */
[----:B------:R-:W-:Y:S01]  /*08b0*/  @!P3 IADD3 R2, PT, PT, -R2, RZ, RZ ;  /* 0x000000ff0202b210 */ /* 0x000fe20007ffe1ff */
[----:B------:R-:W-:-:S03]  /*08c0*/  IMAD.MOV R20, RZ, RZ, -R10 ;  /* 0x000000ffff147224 */ /* 0x000fc600078e0a0a */
[----:B------:R-:W-:Y:S01]  /*08d0*/  SEL R11, R11, R2, !P2 ;  /* 0x000000020b0b7207 */ /* 0x000fe20005000000 */
[----:B0-----:R-:W-:Y:S02]  /*08e0*/  IMAD.MOV R21, RZ, RZ, -R3 ;  /* 0x000000ffff157224 */ /* 0x001fe400078e0a03 */
[----:B------:R-:W-:Y:S01]  /*08f0*/  IMAD R20, R22, R20, R15 ;  /* 0x0000001416147224 */ /* 0x000fe200078e020f */
[----:B------:R-:W-:Y:S01]  /*0900*/  IADD3 R2, PT, PT, -R11, RZ, RZ ;  /* 0x000000ff0b027210 */ /* 0x000fe20007ffe1ff */
[----:B------:R-:W-:-:S03]  /*0910*/  IMAD R15, R21, R12, RZ ;  /* 0x0000000c150f7224 */ /* 0x000fc600078e02ff */
[----:B------:R-:W-:Y:S01]  /*0920*/  IABS R14, R20 ;  /* 0x00000014000e7213 */ /* 0x000fe20000000000 */
[----:B------:R-:W-:Y:S02]  /*0930*/  IMAD R22, R22, R2, R13 ;  /* 0x0000000216167224 */ /* 0x000fe400078e020d */
[----:B------:R-:W-:Y:S02]  /*0940*/  IMAD.MOV.U32 R2, RZ, RZ, RZ ;  /* 0x000000ffff027224 */ /* 0x000fe400078e00ff */
[----:B------:R-:W-:Y:S01]  /*0950*/  IMAD.MOV.U32 R13, RZ, RZ, R14 ;  /* 0x000000ffff0d7224 */ /* 0x000fe200078e000e */
[----:B------:R-:W-:Y:S01]  /*0960*/  IABS R25, R22 ;  /* 0x0000001600197213 */ /* 0x000fe20000000000 */
[----:B------:R-:W-:Y:S02]  /*0970*/  IMAD.HI.U32 R2, R3, R15, R2 ;  /* 0x0000000f03027227 */ /* 0x000fe400078e0002 */
[----:B------:R-:W0:Y:S04]  /*0980*/  LDC.64 R14, c[0x0][0x390] ;  /* 0x0000e400ff0e7b82 */ /* 0x000e280000000a00 */
[----:B------:R-:W-:-:S04]  /*0990*/  IMAD.HI.U32 R23, R2, R13, RZ ;  /* 0x0000000d02177227 */ /* 0x000fc800078e00ff */
[----:B------:R-:W-:Y:S01]  /*09a0*/  IMAD.HI.U32 R21, R2, R25, RZ ;  /* 0x0000001902157227 */ /* 0x000fe200078e00ff */
[----:B------:R-:W-:-:S03]  /*09b0*/  IADD3 R3, PT, PT, -R23, RZ, RZ ;  /* 0x000000ff17037210 */ /* 0x000fc60007ffe1ff */
[----:B------:R-:W-:Y:S02]  /*09c0*/  IMAD.MOV R24, RZ, RZ, -R21 ;  /* 0x000000ffff187224 */ /* 0x000fe400078e0a15 */
[C---:B------:R-:W-:Y:S02]  /*09d0*/  IMAD R13, R12.reuse, R3, R13 ;  /* 0x000000030c0d7224 */ /* 0x040fe400078e020d */
[----:B------:R-:W1:Y:S01]  /*09e0*/  LDC.64 R2, c[0x0][0x398] ;  /* 0x0000e600ff027b82 */ /* 0x000e620000000a00 */
[----:B------:R-:W-:Y:S02]  /*09f0*/  IMAD R24, R27, R24, R25 ;  /* 0x000000181b187224 */ /* 0x000fe400078e0219 */
[----:B------:R-:W-:-:S03]  /*0a00*/  ISETP.GT.U32.AND P0, PT, R12, R13, PT ;  /* 0x0000000d0c00720c */ /* 0x000fc60003f04070 */
[----:B------:R-:W-:Y:S02]  /*0a10*/  ISETP.GT.U32.AND P3, PT, R27, R24, PT ;  /* 0x000000181b00720c */ /* 0x000fe40003f64070 */
[----:B0-----:R-:W-:-:S04]  /*0a20*/  ISETP.NE.U32.AND P1, PT, R14, 0x1, PT ;  /* 0x000000010e00780c */ /* 0x001fc80003f25070 */
[----:B------:R-:W-:Y:S02]  /*0a30*/  ISETP.NE.AND.EX P1, PT, R15, RZ, PT, P1 ;  /* 0x000000ff0f00720c */ /* 0x000fe40003f25310 */
[----:B------:R-:W0:Y:S02]  /*0a40*/  LDC.64 R14, c[0x0][0x3a8] ;  /* 0x0000ea00ff0e7b82 */ /* 0x000e240000000a00 */
[----:B------:R-:W-:Y:S01]  /*0a50*/  @!P0 IMAD.IADD R13, R13, 0x1, -R12 ;  /* 0x000000010d0d8824 */ /* 0x000fe200078e0a0c */
[----:B------:R-:W-:Y:S01]  /*0a60*/  SEL R9, R9, RZ, P1 ;  /* 0x000000ff09097207 */ /* 0x000fe20000800000 */
[----:B------:R-:W-:Y:S01]  /*0a70*/  @!P0 VIADD R23, R23, 0x1 ;  /* 0x0000000117178836 */ /* 0x000fe20000000000 */
[----:B------:R-:W-:Y:S02]  /*0a80*/  @!P3 IADD3 R24, PT, PT, R24, -R27, RZ ;  /* 0x8000001b1818b210 */ /* 0x000fe40007ffe0ff */
[----:B------:R-:W-:Y:S02]  /*0a90*/  ISETP.GE.U32.AND P5, PT, R13, R12, PT ;  /* 0x0000000c0d00720c */ /* 0x000fe40003fa6070 */
[----:B------:R-:W-:-:S02]  /*0aa0*/  LOP3.LUT R12, R20, R5, RZ, 0x3c, !PT ;  /* 0x00000005140c7212 */ /* 0x000fc400078e3cff */
[----:B------:R-:W-:Y:S02]  /*0ab0*/  ISETP.GE.U32.AND P4, PT, R24, R27, PT ;  /* 0x0000001b1800720c */ /* 0x000fe40003f86070 */
[----:B------:R-:W-:Y:S02]  /*0ac0*/  ISETP.GE.AND P2, PT, R12, RZ, PT ;  /* 0x000000ff0c00720c */ /* 0x000fe40003f46270 */
[----:B------:R-:W2:Y:S01]  /*0ad0*/  LDC.64 R12, c[0x0][0x3a0] ;  /* 0x0000e800ff0c7b82 */ /* 0x000ea20000000a00 */
[----:B-1----:R-:W-:Y:S02]  /*0ae0*/  ISETP.NE.U32.AND P0, PT, R2, 0x1, PT ;  /* 0x000000010200780c */ /* 0x002fe40003f05070 */
[----:B------:R-:W-:Y:S02]  /*0af0*/  LOP3.LUT R2, R22, R5, RZ, 0x3c, !PT ;  /* 0x0000000516027212 */ /* 0x000fe400078e3cff */
[----:B------:R-:W-:Y:S01]  /*0b00*/  @P5 VIADD R23, R23, 0x1 ;  /* 0x0000000117175836 */ /* 0x000fe20000000000 */
[----:B------:R-:W-:-:S02]  /*0b10*/  @!P3 IADD3 R21, PT, PT, R21, 0x1, RZ ;  /* 0x000000011515b810 */ /* 0x000fc40007ffe0ff */
[----:B------:R-:W-:Y:S02]  /*0b20*/  ISETP.GE.AND P5, PT, R2, RZ, PT ;  /* 0x000000ff0200720c */ /* 0x000fe40003fa6270 */
[----:B------:R-:W-:Y:S01]  /*0b30*/  ISETP.NE.AND P3, PT, R5, RZ, PT ;  /* 0x000000ff0500720c */ /* 0x000fe20003f65270 */
[----:B------:R-:W-:Y:S01]  /*0b40*/  @P4 VIADD R21, R21, 0x1 ;  /* 0x0000000115154836 */ /* 0x000fe20000000000 */
[-C--:B------:R-:W-:Y:S01]  /*0b50*/  LOP3.LUT R2, RZ, R5.reuse, RZ, 0x33, !PT ;  /* 0x00000005ff027212 */ /* 0x080fe200078e33ff */
[----:B------:R-:W-:Y:S01]  /*0b60*/  @!P2 IMAD.MOV R23, RZ, RZ, -R23 ;  /* 0x000000ffff17a224 */ /* 0x000fe200078e0a17 */
[----:B------:R-:W-:Y:S02]  /*0b70*/  ISETP.NE.AND.EX P0, PT, R3, RZ, PT, P0 ;  /* 0x000000ff0300720c */ /* 0x000fe40003f05300 */
[----:B------:R-:W-:Y:S02]  /*0b80*/  LOP3.LUT R24, RZ, R5, RZ, 0x33, !PT ;  /* 0x00000005ff187212 */ /* 0x000fe400078e33ff */
[----:B------:R-:W-:-:S02]  /*0b90*/  SEL R3, R8, RZ, P1 ;  /* 0x000000ff08037207 */ /* 0x000fc40000800000 */
[----:B------:R-:W-:Y:S02]  /*0ba0*/  SEL R8, R2, R23, !P3 ;  /* 0x0000001702087207 */ /* 0x000fe40005800000 */
[----:B------:R-:W-:Y:S01]  /*0bb0*/  @!P5 IADD3 R21, PT, PT, -R21, RZ, RZ ;  /* 0x000000ff1515d210 */ /* 0x000fe20007ffe1ff */
[----:B------:R-:W-:Y:S01]  /*0bc0*/  IMAD R3, R3, UR36, RZ ;  /* 0x0000002403037c24 */ /* 0x000fe2000f8e02ff */
[----:B--2---:R-:W-:Y:S01]  /*0bd0*/  ISETP.NE.U32.AND P2, PT, R12, 0x1, PT ;  /* 0x000000010c00780c */ /* 0x004fe20003f45070 */
[----:B------:R-:W-:Y:S01]  /*0be0*/  IMAD.MOV R2, RZ, RZ, -R8 ;  /* 0x000000ffff027224 */ /* 0x000fe200078e0a08 */
[----:B------:R-:W-:Y:S01]  /*0bf0*/  SEL R21, R24, R21, !P3 ;  /* 0x0000001518157207 */ /* 0x000fe20005800000 */
[----:B------:R-:W-:Y:S01]  /*0c00*/  IMAD R12, R9, UR36, RZ ;  /* 0x00000024090c7c24 */ /* 0x000fe2000f8e02ff */
[----:B------:R-:W-:Y:S01]  /*0c10*/  SEL R10, R10, RZ, P0 ;  /* 0x000000ff0a0a7207 */ /* 0x000fe20000000000 */
[----:B------:R-:W-:Y:S01]  /*0c20*/  IMAD R20, R5, R2, R20 ;  /* 0x0000000205147224 */ /* 0x000fe200078e0214 */
[----:B------:R-:W-:Y:S01]  /*0c30*/  ISETP.NE.AND.EX P1, PT, R13, RZ, PT, P2 ;  /* 0x000000ff0d00720c */ /* 0x000fe20003f25320 */
[----:B------:R-:W-:Y:S01]  /*0c40*/  IMAD.MOV R13, RZ, RZ, -R21 ;  /* 0x000000ffff0d7224 */ /* 0x000fe200078e0a15 */
[----:B0-----:R-:W-:Y:S01]  /*0c50*/  ISETP.NE.U32.AND P2, PT, R14, 0x1, PT ;  /* 0x000000010e00780c */ /* 0x001fe20003f45070 */
[----:B------:R-:W-:Y:S01]  /*0c60*/  IMAD R10, R10, UR37, R3 ;  /* 0x000000250a0a7c24 */ /* 0x000fe2000f8e0203 */
[----:B------:R-:W-:Y:S01]  /*0c70*/  SEL R11, R11, RZ, P0 ;  /* 0x000000ff0b0b7207 */ /* 0x000fe20000000000 */
[----:B------:R-:W0:Y:S01]  /*0c80*/  LDC.64 R2, c[0x0][0x388] ;  /* 0x0000e200ff027b82 */ /* 0x000e220000000a00 */
[----:B------:R-:W-:Y:S01]  /*0c90*/  IMAD R5, R5, R13, R22 ;  /* 0x0000000d05057224 */ /* 0x000fe200078e0216 */
[----:B------:R-:W-:-:S02]  /*0ca0*/  ISETP.NE.AND.EX P0, PT, R15, RZ, PT, P2 ;  /* 0x000000ff0f00720c */ /* 0x000fc40003f05320 */
[----:B------:R-:W-:Y:S01]  /*0cb0*/  SEL R9, R8, RZ, P1 ;  /* 0x000000ff08097207 */ /* 0x000fe20000800000 */
[----:B------:R-:W-:Y:S01]  /*0cc0*/  IMAD R12, R11, UR37, R12 ;  /* 0x000000250b0c7c24 */ /* 0x000fe2000f8e020c */
[----:B------:R-:W-:Y:S02]  /*0cd0*/  SEL R21, R21, RZ, P1 ;  /* 0x000000ff15157207 */ /* 0x000fe40000800000 */
        /* <DEDUP_REMOVED lines=12> */
[----:B------:R-:W2:Y:S01]  /*0da0*/  LDG.E.U16 R5, desc[UR4][R8.64] ;  /* 0x0000000408057981 */ /* 0x000ea2000c1e1500 */
[----:B------:R-:W0:Y:S03]  /*0db0*/  LDC.64 R2, c[0x0][0x380] ;  /* 0x0000e000ff027b82 */ /* 0x000e260000000a00 */
[----:B------:R1:W3:Y:S01]  /*0dc0*/  LDG.E.U16 R15, desc[UR6][R10.64] ;  /* 0x000000060a0f7981 */ /* 0x0002e2000c1e1500 */
[----:B------:R-:W-:Y:S02]  /*0dd0*/  LEA.HI R0, R0, R0, RZ, 0x1 ;  /* 0x0000000000007211 */ /* 0x000fe400078f08ff */
[----:B------:R-:W-:Y:S02]  /*0de0*/  LEA.HI R4, R4, R4, RZ, 0x1 ;  /* 0x0000000404047211 */ /* 0x000fe400078f08ff */
[----:B------:R-:W-:-:S02]  /*0df0*/  R2UR UR8, R6 ;  /* 0x00000000060872ca */ /* 0x000fc400000e0000 */
[----:B------:R-:W-:Y:S02]  /*0e00*/  R2UR UR9, R7 ;  /* 0x00000000070972ca */ /* 0x000fe400000e0000 */
[----:B-1----:R-:W-:Y:S02]  /*0e10*/  SHF.R.S32.HI R11, RZ, 0x1, R4 ;  /* 0x00000001ff0b7819 */ /* 0x002fe40000011404 */
[----:B--2---:R-:W-:Y:S02]  /*0e20*/  PRMT R12, R5, 0x7771, RZ ;  /* 0x00007771050c7816 */ /* 0x004fe400000000ff */
[----:B---3--:R-:W-:Y:S02]  /*0e30*/  PRMT R13, R15, 0x7771, RZ ;  /* 0x000077710f0d7816 */ /* 0x008fe400000000ff */
[----:B------:R-:W-:Y:S02]  /*0e40*/  ISETP.NE.AND P1, PT, R12, RZ, PT ;  /* 0x000000ff0c00720c */ /* 0x000fe40003f25270 */
[----:B------:R-:W-:-:S02]  /*0e50*/  ISETP.NE.AND P3, PT, R13, RZ, PT ;  /* 0x000000ff0d00720c */ /* 0x000fc40003f65270 */
[----:B------:R-:W-:-:S05]  /*0e60*/  SHF.R.S32.HI R13, RZ, 0x1, R0 ;  /* 0x00000001ff0d7819 */ /* 0x000fca0000011400 */
[----:B0-----:R-:W-:-:S04]  /*0e70*/  IMAD.WIDE R8, R13, 0x8, R2 ;  /* 0x000000080d087825 */ /* 0x001fc800078e0202 */
[C---:B------:R-:W-:Y:S01]  /*0e80*/  @P1 R2UR UR6, R6.reuse ;  /* 0x00000000060612ca */ /* 0x040fe200000e0000 */
[----:B------:R-:W2:Y:S01]  /*0e90*/  LDG.E R0, desc[UR4][R8.64] ;  /* 0x0000000408007981 */ /* 0x000ea2000c1e1900 */
[C---:B------:R-:W-:Y:S02]  /*0ea0*/  @P1 R2UR UR7, R7.reuse ;  /* 0x00000000070712ca */ /* 0x040fe400000e0000 */
        /* <DEDUP_REMOVED lines=8> */
[----:B------:R-:W-:-:S04]  /*0f30*/  PRMT R13, R15, 0x7770, RZ ;  /* 0x000077700f0d7816 */ /* 0x000fc800000000ff */
[----:B------:R-:W-:Y:S02]  /*0f40*/  ISETP.NE.AND P2, PT, R13, RZ, PT ;  /* 0x000000ff0d00720c */ /* 0x000fe40003f45270 */
[----:B------:R-:W-:-:S04]  /*0f50*/  PRMT R5, R5, 0x7770, RZ ;  /* 0x0000777005057816 */ /* 0x000fc800000000ff */
[----:B------:R-:W-:Y:S02]  /*0f60*/  ISETP.NE.AND P0, PT, R5, RZ, PT ;  /* 0x000000ff0500720c */ /* 0x000fe40003f05270 */
[----:B0-----:R-:W-:Y:S01]  /*0f70*/  MOV R22, UR4 ;  /* 0x0000000400167c02 */ /* 0x001fe20008000f00 */
[----:B------:R-:W-:Y:S01]  /*0f80*/  IMAD.U32 R21, RZ, RZ, UR4 ;  /* 0x00000004ff157e24 */ /* 0x000fe2000f8e00ff */
[----:B------:R-:W-:Y:S01]  /*0f90*/  UMOV UR4, 0xffffffff ;  /* 0xffffffff00047882 */ /* 0x000fe20000000000 */
[----:B--2---:R-:W-:-:S05]  /*0fa0*/  FMUL R23, R0, R11 ;  /* 0x0000000b00177220 */ /* 0x004fca0000400000 */
[----:B------:R-:W-:Y:S01]  /*0fb0*/  FSEL R23, R23, R10, P0 ;  /* 0x0000000a17177208 */ /* 0x000fe20000000000 */
[-C--:B---3--:R-:W-:Y:S01]  /*0fc0*/  @P2 FMUL R10, R12, R11.reuse ;  /* 0x0000000b0c0a2220 */ /* 0x088fe20000400000 */
[-C--:B----4-:R-:W-:Y:S01]  /*0fd0*/  @P1 FMUL R22, R4, R11.reuse ;  /* 0x0000000b04161220 */ /* 0x090fe20000400000 */
[----:B-----5:R-:W-:-:S04]  /*0fe0*/  @P3 FMUL R21, R14, R11 ;  /* 0x0000000b0e153220 */ /* 0x020fc80000400000 */
[----:B------:R-:W-:Y:S02]  /*0ff0*/  FMNMX3 R0, R23, -INF , R22, !PT ;  /* 0xff80000017007876 */ /* 0x000fe40007800016 */
[----:B------:R-:W-:Y:S01]  /*1000*/  FMNMX3 R2, R10, -INF , R21, !PT ;  /* 0xff8000000a027876 */ /* 0x000fe20007800015 */
[----:B------:R-:W-:Y:S06]  /*1010*/  BRA.DIV UR4, `(.L_x_8970) ;  /* 0x0000000a04847947 */ /* 0x000fec000b800000 */
[----:B------:R-:W0:Y:S04]  /*1020*/  SHFL.BFLY PT, R14, R0, 0x8, 0x1f ;  /* 0x0d001f00000e7f89 */ /* 0x000e2800000e0000 */
[----:B------:R-:W1:Y:S01]  /*1030*/  SHFL.BFLY PT, R3, R2, 0x8, 0x1f ;  /* 0x0d001f0002037f89 */ /* 0x000e6200000e0000 */
[----:B0-----:R-:W-:Y:S01]  /*1040*/  FMNMX R4, R0, R14, !PT ;  /* 0x0000000e00047209 */ /* 0x001fe20007800000 */
[----:B------:R-:W-:Y:S01]  /*1050*/  IMAD.MOV.U32 R0, RZ, RZ, 0x3bbb989d ;  /* 0x3bbb989dff007424 */ /* 0x000fe200078e00ff */
[----:B-1----:R-:W-:-:S03]  /*1060*/  FMNMX R3, R2, R3, !PT ;  /* 0x0000000302037209 */ /* 0x002fc60007800000 */
        /* <DEDUP_REMOVED lines=14> */
[----:B------:R-:W-:Y:S01]  /*1150*/  FADD R25, -R25, R22 ;  /* 0x0000001619197221 */ /* 0x000fe20000000100 */
[----:B------:R-:W-:-:S03]  /*1160*/  FADD R5, R10, -R9 ;  /* 0x800000090a057221 */ /* 0x000fc60000000000 */
[-C--:B------:R-:W-:Y:S01]  /*1170*/  FFMA.SAT R11, R25, R0.reuse, 0.5 ;  /* 0x3f000000190b7423 */ /* 0x080fe20000002000 */
[----:B------:R-:W-:Y:S01]  /*1180*/  FFMA.SAT R3, R23, R0, 0.5 ;  /* 0x3f00000017037423 */ /* 0x000fe20000002000 */
[----:B------:R-:W-:Y:S02]  /*1190*/  FADD R21, -R9, R21 ;  /* 0x0000001509157221 */ /* 0x000fe40000000100 */
[----:B------:R-:W-:Y:S01]  /*11a0*/  FFMA.RM R4, R11, R2, 12582913 ;  /* 0x4b4000010b047423 */ /* 0x000fe20000004002 */
[----:B------:R-:W-:Y:S01]  /*11b0*/  FFMA.SAT R11, R5, R0, 0.5 ;  /* 0x3f000000050b7423 */ /* 0x000fe20000002000 */
[-C--:B------:R-:W-:Y:S02]  /*11c0*/  FFMA.RM R3, R3, R2.reuse, 12582913 ;  /* 0x4b40000103037423 */ /* 0x080fe40000004002 */
[----:B------:R-:W-:Y:S01]  /*11d0*/  FADD R10, R4, -12583039 ;  /* 0xcb40007f040a7421 */ /* 0x000fe20000000000 */
[----:B------:R-:W-:Y:S01]  /*11e0*/  FFMA.RM R8, R11, R2, 12582913 ;  /* 0x4b4000010b087423 */ /* 0x000fe20000004002 */
[----:B------:R-:W-:Y:S01]  /*11f0*/  FFMA.SAT R11, R21, R0, 0.5 ;  /* 0x3f000000150b7423 */ /* 0x000fe20000002000 */
[----:B------:R-:W-:Y:S01]  /*1200*/  FADD R12, R3, -12583039 ;  /* 0xcb40007f030c7421 */ /* 0x000fe20000000000 */
[----:B------:R-:W-:Y:S01]  /*1210*/  FFMA R10, R25, 1.4426950216293334961, -R10 ;  /* 0x3fb8aa3b190a7823 */ /* 0x000fe2000000080a */
[----:B------:R-:W-:Y:S01]  /*1220*/  FADD R0, R8, -12583039 ;  /* 0xcb40007f08007421 */ /* 0x000fe20000000000 */
[----:B------:R-:W-:Y:S01]  /*1230*/  FFMA.RM R11, R11, R2, 12582913 ;  /* 0x4b4000010b0b7423 */ /* 0x000fe20000004002 */
[----:B------:R-:W-:Y:S01]  /*1240*/  FFMA R12, R23, 1.4426950216293334961, -R12 ;  /* 0x3fb8aa3b170c7823 */ /* 0x000fe2000000080c */
[----:B------:R-:W-:Y:S01]  /*1250*/  FFMA R10, R25, 1.925963033500011079e-08, R10 ;  /* 0x32a57060190a7823 */ /* 0x000fe2000000000a */
[----:B------:R-:W-:Y:S01]  /*1260*/  FFMA R0, R5, 1.4426950216293334961, -R0 ;  /* 0x3fb8aa3b05007823 */ /* 0x000fe20000000800 */
[----:B------:R-:W-:Y:S01]  /*1270*/  FADD R2, R11, -12583039 ;  /* 0xcb40007f0b027421 */ /* 0x000fe20000000000 */
[----:B------:R-:W-:-:S02]  /*1280*/  FFMA R12, R23, 1.925963033500011079e-08, R12 ;  /* 0x32a57060170c7823 */ /* 0x000fc4000000000c */
[----:B------:R-:W-:Y:S01]  /*1290*/  FFMA R5, R5, 1.925963033500011079e-08, R0 ;  /* 0x32a5706005057823 */ /* 0x000fe20000000000 */
[----:B------:R-:W-:Y:S01]  /*12a0*/  FFMA R2, R21, 1.4426950216293334961, -R2 ;  /* 0x3fb8aa3b15027823 */ /* 0x000fe20000000802 */
[----:B------:R-:W0:Y:S01]  /*12b0*/  MUFU.EX2 R9, R12 ;  /* 0x0000000c00097308 */ /* 0x000e220000000800 */
[----:B------:R-:W-:Y:S01]  /*12c0*/  IMAD.SHL.U32 R0, R3, 0x800000, RZ ;  /* 0x0080000003007824 */ /* 0x000fe200078e00ff */
[----:B------:R-:W-:Y:S01]  /*12d0*/  SHF.L.U32 R3, R4, 0x17, RZ ;  /* 0x0000001704037819 */ /* 0x000fe200000006ff */
[----:B------:R-:W-:Y:S01]  /*12e0*/  FFMA R21, R21, 1.925963033500011079e-08, R2 ;  /* 0x32a5706015157823 */ /* 0x000fe20000000002 */
[----:B------:R-:W-:-:S04]  /*12f0*/  IMAD.SHL.U32 R2, R8, 0x800000, RZ ;  /* 0x0080000008027824 */ /* 0x000fc800078e00ff */
[----:B------:R-:W1:Y:S08]  /*1300*/  MUFU.EX2 R10, R10 ;  /* 0x0000000a000a7308 */ /* 0x000e700000000800 */
[----:B------:R-:W2:Y:S01]  /*1310*/  MUFU.EX2 R5, R5 ;  /* 0x0000000500057308 */ /* 0x000ea20000000800 */
[----:B0-----:R-:W-:Y:S01]  /*1320*/  FMUL R4, R0, R9 ;  /* 0x0000000900047220 */ /* 0x001fe20000400000 */
[----:B------:R-:W-:-:S03]  /*1330*/  SHF.L.U32 R0, R11, 0x17, RZ ;  /* 0x000000170b007819 */ /* 0x000fc600000006ff */
[----:B------:R-:W-:-:S03]  /*1340*/  FADD R20, RZ, R4 ;  /* 0x00000004ff147221 */ /* 0x000fc60000000000 */
[----:B------:R-:W0:Y:S01]  /*1350*/  MUFU.EX2 R21, R21 ;  /* 0x0000001500157308 */ /* 0x000e220000000800 */
[----:B-1----:R-:W-:-:S04]  /*1360*/  FMUL R3, R3, R10 ;  /* 0x0000000a03037220 */ /* 0x002fc80000400000 */
[----:B------:R-:W-:Y:S01]  /*1370*/  FADD R20, R20, R3 ;  /* 0x0000000314147221 */ /* 0x000fe20000000000 */
[----:B--2---:R-:W-:-:S04]  /*1380*/  FMUL R2, R2, R5 ;  /* 0x0000000502027220 */ /* 0x004fc80000400000 */
        /* <DEDUP_REMOVED lines=16> */
[----:B------:R0:W2:Y:S02]  /*1490*/  SHFL.BFLY PT, R14, R23, 0x1, 0x1f ;  /* 0x0c201f00170e7f89 */ /* 0x0000a400000e0000 */
[----:B01----:R-:W-:-:S07]  /*14a0*/  FADD R5, R9, R10 ;  /* 0x0000000a09057221 */ /* 0x003fce0000000000 */
.L_x_8997:
        /* <DEDUP_REMOVED lines=11> */
[----:B------:R-:W-:Y:S05]  /*1560*/  CALL.REL.NOINC `($__internal_136_$__cuda_sm3x_div_rn_noftz_f32_slowpath) ;  /* 0x0000000c008c7944 */ /* 0x000fea0003c00000 */
[----:B------:R-:W-:-:S07]  /*1570*/  IMAD.MOV.U32 R8, RZ, RZ, R4 ;  /* 0x000000ffff087224 */ /* 0x000fce00078e0004 */
.L_x_8972:
[----:B------:R-:W-:Y:S05]  /*1580*/  BSYNC.RECONVERGENT B1 ;  /* 0x0000000000017941 */ /* 0x000fea0003800200 */
.L_x_8971:
        /* <DEDUP_REMOVED lines=11> */
[----:B------:R-:W-:Y:S05]  /*1640*/  CALL.REL.NOINC `($__internal_136_$__cuda_sm3x_div_rn_noftz_f32_slowpath) ;  /* 0x0000000c00547944 */ /* 0x000fea0003c00000 */
[----:B------:R-:W-:-:S07]  /*1650*/  IMAD.MOV.U32 R9, RZ, RZ, R4 ;  /* 0x000000ffff097224 */ /* 0x000fce00078e0004 */
.L_x_8974:
[----:B------:R-:W-:Y:S05]  /*1660*/  BSYNC.RECONVERGENT B1 ;  /* 0x0000000000017941 */ /* 0x000fea0003800200 */
.L_x_8973:
[----:B------:R-:W-:Y:S01]  /*1670*/  MOV R4, R16 ;  /* 0x0000001000047202 */ /* 0x000fe20000000f00 */
[----:B------:R-:W-:Y:S01]  /*1680*/  IMAD.MOV.U32 R5, RZ, RZ, RZ ;  /* 0x000000ffff057224 */ /* 0x000fe200078e00ff */
[----:B------:R-:W0:Y:S01]  /*1690*/  MUFU.RCP R12, R23 ;  /* 0x00000017000c7308 */ /* 0x000e220000001000 */
[----:B------:R-:W-:Y:S01]  /*16a0*/  IMAD R3, R17, UR46, RZ ;  /* 0x0000002e11037c24 */ /* 0x000fe2000f8e02ff */
[----:B------:R-:W-:Y:S01]  /*16b0*/  R2UR UR4, R6 ;  /* 0x00000000060472ca */ /* 0x000fe200000e0000 */
[C---:B------:R-:W-:Y:S01]  /*16c0*/  IMAD.WIDE.U32 R10, R18.reuse, UR46, R4 ;  /* 0x0000002e120a7c25 */ /* 0x040fe2000f8e0004 */
        /* <DEDUP_REMOVED lines=9> */
[----:B------:R1:W-:Y:S03]  /*1760*/  STG.E.64 desc[UR4][R4.64], R8 ;  /* 0x0000000804007986 */ /* 0x0003e6000c101b04 */
[----:B------:R-:W-:-:S04]  /*1770*/  FFMA R12, R2, R13, RZ ;  /* 0x0000000d020c7223 */ /* 0x000fc800000000ff */
[----:B------:R-:W-:-:S04]  /*1780*/  FFMA R14, -R23, R12, R2 ;  /* 0x0000000c170e7223 */ /* 0x000fc80000000102 */
[----:B------:R-:W-:Y:S01]  /*1790*/  FFMA R12, R13, R14, R12 ;  /* 0x0000000e0d0c7223 */ /* 0x000fe2000000000c */
[----:B0-----:R-:W-:Y:S06]  /*17a0*/  @!P0 BRA `(.L_x_8976) ;  /* 0x0000000000148947 */ /* 0x001fec0003800000 */
[----:B-1----:R-:W-:Y:S01]  /*17b0*/  IMAD.MOV.U32 R4, RZ, RZ, R2 ;  /* 0x000000ffff047224 */ /* 0x002fe200078e0002 */
[----:B------:R-:W-:Y:S02]  /*17c0*/  MOV R5, R23 ;  /* 0x0000001700057202 */ /* 0x000fe40000000f00 */
[----:B------:R-:W-:-:S07]  /*17d0*/  MOV R14, 0x17f0 ;  /* 0x000017f0000e7802 */ /* 0x000fce0000000f00 */
[----:B------:R-:W-:Y:S05]  /*17e0*/  CALL.REL.NOINC `($__internal_136_$__cuda_sm3x_div_rn_noftz_f32_slowpath) ;  /* 0x0000000800ec7944 */ /* 0x000fea0003c00000 */
[----:B------:R-:W-:-:S07]  /*17f0*/  IMAD.MOV.U32 R12, RZ, RZ, R4 ;  /* 0x000000ffff0c7224 */ /* 0x000fce00078e0004 */
.L_x_8976:
[----:B------:R-:W-:Y:S05]  /*1800*/  BSYNC.RECONVERGENT B1 ;  /* 0x0000000000017941 */ /* 0x000fea0003800200 */
.L_x_8975:
[----:B------:R-:W1:Y:S01]  /*1810*/  MUFU.RCP R2, R23 ;  /* 0x0000001700027308 */ /* 0x000e620000001000 */
[----:B------:R-:W-:Y:S07]  /*1820*/  BSSY.RECONVERGENT B1, `(.L_x_8977) ;  /* 0x000000d000017945 */ /* 0x000fee0003800200 */
[----:B------:R-:W0:Y:S01]  /*1830*/  FCHK P0, R0, R23 ;  /* 0x0000001700007302 */ /* 0x000e220000000000 */
[----:B-1----:R-:W-:-:S04]  /*1840*/  FFMA R5, -R23, R2, 1 ;  /* 0x3f80000017057423 */ /* 0x002fc80000000102 */
[----:B------:R-:W-:-:S04]  /*1850*/  FFMA R4, R2, R5, R2 ;  /* 0x0000000502047223 */ /* 0x000fc80000000002 */
[----:B------:R-:W-:-:S04]  /*1860*/  FFMA R13, R0, R4, RZ ;  /* 0x00000004000d7223 */ /* 0x000fc800000000ff */
[----:B------:R-:W-:-:S04]  /*1870*/  FFMA R2, -R23, R13, R0 ;  /* 0x0000000d17027223 */ /* 0x000fc80000000100 */
[----:B------:R-:W-:Y:S01]  /*1880*/  FFMA R13, R4, R2, R13 ;  /* 0x00000002040d7223 */ /* 0x000fe2000000000d */
[----:B0-----:R-:W-:Y:S06]  /*1890*/  @!P0 BRA `(.L_x_8978) ;  /* 0x0000000000148947 */ /* 0x001fec0003800000 */
[----:B------:R-:W-:Y:S01]  /*18a0*/  MOV R4, R0 ;  /* 0x0000000000047202 */ /* 0x000fe20000000f00 */
[----:B------:R-:W-:Y:S01]  /*18b0*/  IMAD.MOV.U32 R5, RZ, RZ, R23 ;  /* 0x000000ffff057224 */ /* 0x000fe200078e0017 */
[----:B------:R-:W-:-:S07]  /*18c0*/  MOV R14, 0x18e0 ;  /* 0x000018e0000e7802 */ /* 0x000fce0000000f00 */
[----:B------:R-:W-:Y:S05]  /*18d0*/  CALL.REL.NOINC `($__internal_136_$__cuda_sm3x_div_rn_noftz_f32_slowpath) ;  /* 0x0000000800b07944 */ /* 0x000fea0003c00000 */
[----:B------:R-:W-:-:S07]  /*18e0*/  MOV R13, R4 ;  /* 0x00000004000d7202 */ /* 0x000fce0000000f00 */
.L_x_8978:
[----:B------:R-:W-:Y:S05]  /*18f0*/  BSYNC.RECONVERGENT B1 ;  /* 0x0000000000017941 */ /* 0x000fea0003800200 */
.L_x_8977:
[----:B------:R-:W-:Y:S02]  /*1900*/  IADD3 R0, P0, PT, R10, UR40, RZ ;  /* 0x000000280a007c10 */ /* 0x000fe4000ff1e0ff */
[----:B------:R-:W-:Y:S02]  /*1910*/  R2UR UR4, R6 ;  /* 0x00000000060472ca */ /* 0x000fe400000e0000 */
[----:B------:R-:W-:Y:S02]  /*1920*/  IADD3.X R3, PT, PT, R3, UR41, RZ, P0, !PT ;  /* 0x0000002903037c10 */ /* 0x000fe400087fe4ff */
[----:B------:R-:W-:Y:S02]  /*1930*/  R2UR UR5, R7 ;  /* 0x00000000070572ca */ /* 0x000fe400000e0000 */
        /* <DEDUP_REMOVED lines=14> */
.L_x_8969:
[----:B------:R-:W-:Y:S05]  /*1a20*/  EXIT ;  /* 0x000000000000794d */ /* 0x000fea0003800000 */
.L_x_8970:
[----:B------:R-:W-:Y:S01]  /*1a30*/  HFMA2 R12, -RZ, RZ, 0, 4.76837158203125e-07 ;  /* 0x00000008ff0c7431 */ /* 0x000fe200000001ff */
[----:B------:R-:W-:Y:S01]  /*1a40*/  BSSY B1, `(.L_x_8980) ;  /* 0x0000007000017945 */ /* 0x000fe20003800000 */
[----:B------:R-:W-:Y:S01]  /*1a50*/  IMAD.MOV.U32 R13, RZ, RZ, R0 ;  /* 0x000000ffff0d7224 */ /* 0x000fe200078e0000 */
[----:B------:R-:W-:Y:S01]  /*1a60*/  MOV R15, 0xffffffff ;  /* 0xffffffff000f7802 */ /* 0x000fe20000000f00 */
[----:B------:R-:W-:-:S07]  /*1a70*/  IMAD.MOV.U32 R11, RZ, RZ, 0x1f ;  /* 0x0000001fff0b7424 */ /* 0x000fce00078e00ff */
[----:B------:R-:W-:Y:S05]  /*1a80*/  WARPSYNC.COLLECTIVE R15, `(.L_x_8981) ;  /* 0x000000000f087348 */ /* 0x000fea0003c00000 */
[----:B------:R0:W1:Y:S02]  /*1a90*/  SHFL.BFLY P6, R14, R13, R12, R11 ;  /* 0x0c00000c0d0e7389 */ /* 0x00006400000c000b */
[----:B01----:R-:W-:Y:S05]  /*1aa0*/  ENDCOLLECTIVE ;  /* 0x000000000000791b */ /* 0x003fea0003800000 */
.L_x_8981:
[----:B------:R-:W-:Y:S05]  /*1ab0*/  BSYNC B1 ;  /* 0x0000000000017941 */ /* 0x000fea0003800000 */
.L_x_8980:
[----:B------:R-:W-:Y:S01]  /*1ac0*/  FMNMX R4, R0, R14, !PT ;  /* 0x0000000e00047209 */ /* 0x000fe20007800000 */
[----:B------:R-:W-:Y:S02]  /*1ad0*/  HFMA2 R12, -RZ, RZ, 0, 2.384185791015625e-07 ;  /* 0x00000004ff0c7431 */ /* 0x000fe400000001ff */
[----:B------:R-:W-:Y:S01]  /*1ae0*/  IMAD.MOV.U32 R11, RZ, RZ, 0x1f ;  /* 0x0000001fff0b7424 */ /* 0x000fe200078e00ff */
[----:B------:R-:W-:Y:S01]  /*1af0*/  MOV R15, 0xffffffff ;  /* 0xffffffff000f7802 */ /* 0x000fe20000000f00 */
[----:B------:R-:W-:Y:S01]  /*1b00*/  IMAD.MOV.U32 R13, RZ, RZ, R4 ;  /* 0x000000ffff0d7224 */ /* 0x000fe200078e0004 */
[----:B------:R-:W-:-:S07]  /*1b10*/  MOV R0, 0x3bbb989d ;  /* 0x3bbb989d00007802 */ /* 0x000fce0000000f00 */
[----:B------:R-:W-:Y:S05]  /*1b20*/  WARPSYNC.COLLECTIVE R15, `(.L_x_8982) ;  /* 0x000000000f087348 */ /* 0x000fea0003c00000 */
[----:B------:R0:W1:Y:S02]  /*1b30*/  SHFL.BFLY P6, R14, R13, R12, R11 ;  /* 0x0c00000c0d0e7389 */ /* 0x00006400000c000b */
[----:B01----:R-:W-:Y:S05]  /*1b40*/  ENDCOLLECTIVE ;  /* 0x000000000000791b */ /* 0x003fea0003800000 */
.L_x_8982:
[----:B------:R-:W-:Y:S01]  /*1b50*/  HFMA2 R12, -RZ, RZ, 0, 1.1920928955078125e-07 ;  /* 0x00000002ff0c7431 */ /* 0x000fe200000001ff */
[----:B------:R-:W-:-:S05]  /*1b60*/  FMNMX R5, R4, R14, !PT ;  /* 0x0000000e04057209 */ /* 0x000fca0007800000 */
[----:B------:R-:W-:-:S07]  /*1b70*/  IMAD.MOV.U32 R13, RZ, RZ, R5 ;  /* 0x000000ffff0d7224 */ /* 0x000fce00078e0005 */
[----:B------:R-:W-:Y:S05]  /*1b80*/  WARPSYNC.COLLECTIVE R15, `(.L_x_8983) ;  /* 0x000000000f087348 */ /* 0x000fea0003c00000 */
[----:B------:R0:W1:Y:S02]  /*1b90*/  SHFL.BFLY P6, R14, R13, R12, R11 ;  /* 0x0c00000c0d0e7389 */ /* 0x00006400000c000b */
[----:B01----:R-:W-:Y:S05]  /*1ba0*/  ENDCOLLECTIVE ;  /* 0x000000000000791b */ /* 0x003fea0003800000 */
.L_x_8983:
[----:B------:R-:W-:Y:S02]  /*1bb0*/  MOV R12, 0x1 ;  /* 0x00000001000c7802 */ /* 0x000fe40000000f00 */
[----:B------:R-:W-:-:S05]  /*1bc0*/  FMNMX R20, R5, R14, !PT ;  /* 0x0000000e05147209 */ /* 0x000fca0007800000 */
[----:B------:R-:W-:-:S07]  /*1bd0*/  IMAD.MOV.U32 R13, RZ, RZ, R20 ;  /* 0x000000ffff0d7224 */ /* 0x000fce00078e0014 */
[----:B------:R-:W-:Y:S05]  /*1be0*/  WARPSYNC.COLLECTIVE R15, `(.L_x_8984) ;  /* 0x000000000f087348 */ /* 0x000fea0003c00000 */
[----:B------:R0:W1:Y:S02]  /*1bf0*/  SHFL.BFLY P6, R14, R13, R12, R11 ;  /* 0x0c00000c0d0e7389 */ /* 0x00006400000c000b */
[----:B01----:R-:W-:Y:S05]  /*1c00*/  ENDCOLLECTIVE ;  /* 0x000000000000791b */ /* 0x003fea0003800000 */
.L_x_8984:
[----:B------:R-:W-:Y:S01]  /*1c10*/  MOV R13, R2 ;  /* 0x00000002000d7202 */ /* 0x000fe20000000f00 */
[----:B------:R-:W-:Y:S02]  /*1c20*/  IMAD.MOV.U32 R12, RZ, RZ, 0x8 ;  /* 0x00000008ff0c7424 */ /* 0x000fe400078e00ff */
[----:B------:R-:W-:-:S07]  /*1c30*/  IMAD.MOV.U32 R25, RZ, RZ, R14 ;  /* 0x000000ffff197224 */ /* 0x000fce00078e000e */
[----:B------:R-:W-:Y:S05]  /*1c40*/  WARPSYNC.COLLECTIVE R15, `(.L_x_8985) ;  /* 0x000000000f087348 */ /* 0x000fea0003c00000 */
[----:B------:R0:W1:Y:S02]  /*1c50*/  SHFL.BFLY P6, R14, R13, R12, R11 ;  /* 0x0c00000c0d0e7389 */ /* 0x00006400000c000b */
[----:B01----:R-:W-:Y:S05]  /*1c60*/  ENDCOLLECTIVE ;  /* 0x000000000000791b */ /* 0x003fea0003800000 */
.L_x_8985:
[----:B------:R-:W-:-:S05]  /*1c70*/  FMNMX R25, R20, R25, !PT ;  /* 0x0000001914197209 */ /* 0x000fca0007800000 */
[----:B------:R-:W-:Y:S01]  /*1c80*/  FADD R23, R23, -R25 ;  /* 0x8000001917177221 */ /* 0x000fe20000000000 */
[----:B------:R-:W-:-:S03]  /*1c90*/  FADD R25, -R25, R22 ;  /* 0x0000001619197221 */ /* 0x000fc60000000100 */
[----:B------:R-:W-:Y:S01]  /*1ca0*/  FFMA.SAT R5, R23, R0, 0.5 ;  /* 0x3f00000017057423 */ /* 0x000fe20000002000 */
[----:B------:R-:W-:Y:S01]  /*1cb0*/  HFMA2 R12, -RZ, RZ, 0, 2.384185791015625e-07 ;  /* 0x00000004ff0c7431 */ /* 0x000fe200000001ff */
[----:B------:R-:W-:-:S04]  /*1cc0*/  MOV R3, R14 ;  /* 0x0000000e00037202 */ /* 0x000fc80000000f00 */
[----:B------:R-:W-:Y:S01]  /*1cd0*/  FMNMX R3, R2, R3, !PT ;  /* 0x0000000302037209 */ /* 0x000fe20007800000 */
[----:B------:R-:W-:-:S04]  /*1ce0*/  IMAD.MOV.U32 R2, RZ, RZ, 0x437c0000 ;  /* 0x437c0000ff027424 */ /* 0x000fc800078e00ff */
[----:B------:R-:W-:Y:S02]  /*1cf0*/  IMAD.MOV.U32 R13, RZ, RZ, R3 ;  /* 0x000000ffff0d7224 */ /* 0x000fe400078e0003 */
[----:B------:R-:W-:Y:S01]  /*1d00*/  FFMA.RM R4, R5, R2, 12582913 ;  /* 0x4b40000105047423 */ /* 0x000fe20000004002 */
[----:B------:R-:W-:-:S07]  /*1d10*/  FFMA.SAT R5, R25, R0, 0.5 ;  /* 0x3f00000019057423 */ /* 0x000fce0000002000 */
[----:B------:R-:W-:Y:S05]  /*1d20*/  WARPSYNC.COLLECTIVE R15, `(.L_x_8986) ;  /* 0x000000000f087348 */ /* 0x000fea0003c00000 */
[----:B------:R0:W1:Y:S02]  /*1d30*/  SHFL.BFLY P6, R14, R13, R12, R11 ;  /* 0x0c00000c0d0e7389 */ /* 0x00006400000c000b */
[----:B01----:R-:W-:Y:S05]  /*1d40*/  ENDCOLLECTIVE ;  /* 0x000000000000791b */ /* 0x003fea0003800000 */
.L_x_8986:
[----:B------:R-:W-:-:S04]  /*1d50*/  FFMA.RM R5, R5, R2, 12582913 ;  /* 0x4b40000105057423 */ /* 0x000fc80000004002 */
[----:B------:R-:W-:-:S04]  /*1d60*/  FADD R12, R5, -12583039 ;  /* 0xcb40007f050c7421 */ /* 0x000fc80000000000 */
[----:B------:R-:W-:-:S04]  /*1d70*/  FFMA R12, R25, 1.4426950216293334961, -R12 ;  /* 0x3fb8aa3b190c7823 */ /* 0x000fc8000000080c */
[----:B------:R-:W-:Y:S01]  /*1d80*/  FFMA R25, R25, 1.925963033500011079e-08, R12 ;  /* 0x32a5706019197823 */ /* 0x000fe2000000000c */
[----:B------:R-:W-:Y:S02]  /*1d90*/  HFMA2 R12, -RZ, RZ, 0, 1.1920928955078125e-07 ;  /* 0x00000002ff0c7431 */ /* 0x000fe400000001ff */
[----:B------:R-:W-:Y:S02]  /*1da0*/  IMAD.MOV.U32 R8, RZ, RZ, R14 ;  /* 0x000000ffff087224 */ /* 0x000fe400078e000e */
[C---:B------:R-:W-:Y:S01]  /*1db0*/  FADD R14, R4.reuse, -12583039 ;  /* 0xcb40007f040e7421 */ /* 0x040fe20000000000 */
[----:B------:R-:W-:-:S03]  /*1dc0*/  SHF.L.U32 R4, R4, 0x17, RZ ;  /* 0x0000001704047819 */ /* 0x000fc600000006ff */
[----:B------:R-:W-:Y:S01]  /*1dd0*/  FFMA R14, R23, 1.4426950216293334961, -R14 ;  /* 0x3fb8aa3b170e7823 */ /* 0x000fe2000000080e */
[----:B------:R-:W-:Y:S01]  /*1de0*/  FMNMX R13, R3, R8, !PT ;  /* 0x00000008030d7209 */ /* 0x000fe20007800000 */
[----:B------:R-:W-:Y:S02]  /*1df0*/  IMAD.SHL.U32 R3, R5, 0x800000, RZ ;  /* 0x0080000005037824 */ /* 0x000fe400078e00ff */
[----:B------:R-:W-:-:S07]  /*1e00*/  FFMA R23, R23, 1.925963033500011079e-08, R14 ;  /* 0x32a5706017177823 */ /* 0x000fce000000000e */
[----:B------:R-:W-:Y:S05]  /*1e10*/  WARPSYNC.COLLECTIVE R15, `(.L_x_8987) ;  /* 0x000000000f087348 */ /* 0x000fea0003c00000 */
[----:B------:R0:W1:Y:S02]  /*1e20*/  SHFL.BFLY P6, R14, R13, R12, R11 ;  /* 0x0c00000c0d0e7389 */ /* 0x00006400000c000b */
[----:B01----:R-:W-:Y:S05]  /*1e30*/  ENDCOLLECTIVE ;  /* 0x000000000000791b */ /* 0x003fea0003800000 */
.L_x_8987:
[----:B------:R-:W0:Y:S01]  /*1e40*/  MUFU.EX2 R23, R23 ;  /* 0x0000001700177308 */ /* 0x000e220000000800 */
[----:B------:R-:W-:Y:S02]  /*1e50*/  IMAD.MOV.U32 R12, RZ, RZ, 0x1 ;  /* 0x00000001ff0c7424 */ /* 0x000fe400078e00ff */
[----:B0-----:R-:W-:Y:S01]  /*1e60*/  FMUL R4, R4, R23 ;  /* 0x0000001704047220 */ /* 0x001fe20000400000 */
[----:B------:R-:W-:-:S03]  /*1e70*/  IMAD.MOV.U32 R8, RZ, RZ, R14 ;  /* 0x000000ffff087224 */ /* 0x000fc600078e000e */
[----:B------:R-:W-:Y:S01]  /*1e80*/  FADD R20, RZ, R4 ;  /* 0x00000004ff147221 */ /* 0x000fe20000000000 */
[----:B------:R-:W0:Y:S01]  /*1e90*/  MUFU.EX2 R14, R25 ;  /* 0x00000019000e7308 */ /* 0x000e220000000800 */
[----:B------:R-:W-:-:S04]  /*1ea0*/  FMNMX R8, R13, R8, !PT ;  /* 0x000000080d087209 */ /* 0x000fc80007800000 */
[----:B------:R-:W-:Y:S01]  /*1eb0*/  MOV R13, R8 ;  /* 0x00000008000d7202 */ /* 0x000fe20000000f00 */
[----:B0-----:R-:W-:-:S07]  /*1ec0*/  FMUL R3, R3, R14 ;  /* 0x0000000e03037220 */ /* 0x001fce0000400000 */
[----:B------:R-:W-:Y:S05]  /*1ed0*/  WARPSYNC.COLLECTIVE R15, `(.L_x_8988) ;  /* 0x000000000f087348 */ /* 0x000fea0003c00000 */
[----:B------:R0:W1:Y:S02]  /*1ee0*/  SHFL.BFLY P6, R14, R13, R12, R11 ;  /* 0x0c00000c0d0e7389 */ /* 0x00006400000c000b */
[----:B01----:R-:W-:Y:S05]  /*1ef0*/  ENDCOLLECTIVE ;  /* 0x000000000000791b */ /* 0x003fea0003800000 */
.L_x_8988:
[----:B------:R-:W-:Y:S01]  /*1f00*/  FADD R20, R20, R3 ;  /* 0x0000000314147221 */ /* 0x000fe20000000000 */
[----:B------:R-:W-:-:S03]  /*1f10*/  HFMA2 R12, -RZ, RZ, 0, 4.76837158203125e-07 ;  /* 0x00000008ff0c7431 */ /* 0x000fc600000001ff */
[----:B------:R-:W-:Y:S01]  /*1f20*/  IMAD.MOV.U32 R13, RZ, RZ, R20 ;  /* 0x000000ffff0d7224 */ /* 0x000fe200078e0014 */
[----:B------:R-:W-:-:S07]  /*1f30*/  MOV R9, R14 ;  /* 0x0000000e00097202 */ /* 0x000fce0000000f00 */
[----:B------:R-:W-:Y:S05]  /*1f40*/  WARPSYNC.COLLECTIVE R15, `(.L_x_8989) ;  /* 0x000000000f087348 */ /* 0x000fea0003c00000 */
[----:B------:R0:W1:Y:S02]  /*1f50*/  SHFL.BFLY P6, R14, R13, R12, R11 ;  /* 0x0c00000c0d0e7389 */ /* 0x00006400000c000b */
[----:B01----:R-:W-:Y:S05]  /*1f60*/  ENDCOLLECTIVE ;  /* 0x000000000000791b */ /* 0x003fea0003800000 */
.L_x_8989:
[----:B------:R-:W-:-:S05]  /*1f70*/  FMNMX R8, R8, R9, !PT ;  /* 0x0000000908087209 */ /* 0x000fca0007800000 */
[----:B------:R-:W-:Y:S01]  /*1f80*/  FADD R9, R10, -R8 ;  /* 0x800000080a097221 */ /* 0x000fe20000000000 */
[----:B------:R-:W-:-:S03]  /*1f90*/  FADD R23, -R8, R21 ;  /* 0x0000001508177221 */ /* 0x000fc60000000100 */
[-C--:B------:R-:W-:Y:S01]  /*1fa0*/  FFMA.SAT R21, R9, R0.reuse, 0.5 ;  /* 0x3f00000009157423 */ /* 0x080fe20000002000 */
[----:B------:R-:W-:Y:S01]  /*1fb0*/  FFMA.SAT R25, R23, R0, 0.5 ;  /* 0x3f00000017197423 */ /* 0x000fe20000002000 */
[----:B------:R-:W-:Y:S02]  /*1fc0*/  MOV R12, 0x4 ;  /* 0x00000004000c7802 */ /* 0x000fe40000000f00 */
[-C--:B------:R-:W-:Y:S01]  /*1fd0*/  FFMA.RM R0, R21, R2.reuse, 12582913 ;  /* 0x4b40000115007423 */ /* 0x080fe20000004002 */
[----:B------:R-:W-:-:S03]  /*1fe0*/  FFMA.RM R2, R25, R2, 12582913 ;  /* 0x4b40000119027423 */ /* 0x000fc60000004002 */
[----:B------:R-:W-:Y:S01]  /*1ff0*/  FADD R8, R0, -12583039 ;  /* 0xcb40007f00087421 */ /* 0x000fe20000000000 */
[----:B------:R-:W-:Y:S01]  /*2000*/  FADD R10, R2, -12583039 ;  /* 0xcb40007f020a7421 */ /* 0x000fe20000000000 */
[----:B------:R-:W-:Y:S02]  /*2010*/  SHF.L.U32 R0, R0, 0x17, RZ ;  /* 0x0000001700007819 */ /* 0x000fe400000006ff */
[----:B------:R-:W-:Y:S01]  /*2020*/  FFMA R8, R9, 1.4426950216293334961, -R8 ;  /* 0x3fb8aa3b09087823 */ /* 0x000fe20000000808 */
[----:B------:R-:W-:Y:S01]  /*2030*/  FADD R5, R20, R14 ;  /* 0x0000000e14057221 */ /* 0x000fe20000000000 */
[----:B------:R-:W-:Y:S02]  /*2040*/  FFMA R10, R23, 1.4426950216293334961, -R10 ;  /* 0x3fb8aa3b170a7823 */ /* 0x000fe4000000080a */
[----:B------:R-:W-:Y:S01]  /*2050*/  FFMA R8, R9, 1.925963033500011079e-08, R8 ;  /* 0x32a5706009087823 */ /* 0x000fe20000000008 */
[----:B------:R-:W-:Y:S02]  /*2060*/  IMAD.MOV.U32 R13, RZ, RZ, R5 ;  /* 0x000000ffff0d7224 */ /* 0x000fe400078e0005 */
[----:B------:R-:W-:Y:S01]  /*2070*/  FFMA R23, R23, 1.925963033500011079e-08, R10 ;  /* 0x32a5706017177823 */ /* 0x000fe2000000000a */
[----:B------:R0:W1:Y:S06]  /*2080*/  MUFU.EX2 R9, R8 ;  /* 0x0000000800097308 */ /* 0x00006c0000000800 */
[----:B01----:R-:W-:Y:S05]  /*2090*/  WARPSYNC.COLLECTIVE R15, `(.L_x_8990) ;  /* 0x000000000f087348 */ /* 0x003fea0003c00000 */
[----:B------:R2:W3:Y:S02]  /*20a0*/  SHFL.BFLY P6, R14, R13, R12, R11 ;  /* 0x0c00000c0d0e7389 */ /* 0x0004e400000c000b */
[----:B0123--:R-:W-:Y:S05]  /*20b0*/  ENDCOLLECTIVE ;  /* 0x000000000000791b */ /* 0x00ffea0003800000 */
.L_x_8990:
[----:B------:R0:W1:Y:S01]  /*20c0*/  MUFU.EX2 R10, R23 ;  /* 0x00000017000a7308 */ /* 0x0000620000000800 */
[----:B------:R-:W-:Y:S02]  /*20d0*/  IMAD.MOV.U32 R12, RZ, RZ, 0x2 ;  /* 0x00000002ff0c7424 */ /* 0x000fe400078e00ff */
[----:B------:R-:W-:Y:S01]  /*20e0*/  FADD R13, R5, R14 ;  /* 0x0000000e050d7221 */ /* 0x000fe20000000000 */
[----:B------:R-:W-:Y:S02]  /*20f0*/  IMAD.SHL.U32 R5, R2, 0x800000, RZ ;  /* 0x0080000002057824 */ /* 0x000fe400078e00ff */
[----:B------:R-:W-:-:S07]  /*2100*/  FMUL R2, R0, R9 ;  /* 0x0000000900027220 */ /* 0x000fce0000400000 */
[----:B01----:R-:W-:Y:S05]  /*2110*/  WARPSYNC.COLLECTIVE R15, `(.L_x_8991) ;  /* 0x000000000f087348 */ /* 0x003fea0003c00000 */
[----:B------:R2:W3:Y:S02]  /*2120*/  SHFL.BFLY P6, R14, R13, R12, R11 ;  /* 0x0c00000c0d0e7389 */ /* 0x0004e400000c000b */
[----:B0123--:R-:W-:Y:S05]  /*2130*/  ENDCOLLECTIVE ;  /* 0x000000000000791b */ /* 0x00ffea0003800000 */
.L_x_8991:
[----:B------:R-:W-:Y:S01]  /*2140*/  FMUL R0, R5, R10 ;  /* 0x0000000a05007220 */ /* 0x000fe20000400000 */
[----:B------:R-:W-:-:S04]  /*2150*/  FADD R5, RZ, R2 ;  /* 0x00000002ff057221 */ /* 0x000fc80000000000 */
[----:B------:R-:W-:Y:S01]  /*2160*/  FADD R8, R5, R0 ;  /* 0x0000000005087221 */ /* 0x000fe20000000000 */
[----:B------:R-:W-:Y:S02]  /*2170*/  IMAD.MOV.U32 R12, RZ, RZ, 0x1 ;  /* 0x00000001ff0c7424 */ /* 0x000fe400078e00ff */
[----:B------:R-:W-:-:S05]  /*2180*/  FADD R9, R13, R14 ;  /* 0x0000000e0d097221 */ /* 0x000fca0000000000 */
[----:B------:R-:W-:-:S07]  /*2190*/  MOV R13, R9 ;  /* 0x00000009000d7202 */ /* 0x000fce0000000f00 */
[----:B------:R-:W-:Y:S05]  /*21a0*/  WARPSYNC.COLLECTIVE R15, `(.L_x_8992) ;  /* 0x000000000f087348 */ /* 0x000fea0003c00000 */
[----:B------:R0:W1:Y:S02]  /*21b0*/  SHFL.BFLY P6, R14, R13, R12, R11 ;  /* 0x0c00000c0d0e7389 */ /* 0x00006400000c000b */
[----:B01----:R-:W-:Y:S05]  /*21c0*/  ENDCOLLECTIVE ;  /* 0x000000000000791b */ /* 0x003fea0003800000 */
.L_x_8992:
[----:B------:R-:W-:Y:S02]  /*21d0*/  HFMA2 R12, -RZ, RZ, 0, 4.76837158203125e-07 ;  /* 0x00000008ff0c7431 */ /* 0x000fe400000001ff */
[----:B------:R-:W-:Y:S01]  /*21e0*/  IMAD.MOV.U32 R13, RZ, RZ, R8 ;  /* 0x000000ffff0d7224 */ /* 0x000fe200078e0008 */
[----:B------:R-:W-:-:S07]  /*21f0*/  MOV R10, R14 ;  /* 0x0000000e000a7202 */ /* 0x000fce0000000f00 */
[----:B------:R-:W-:Y:S05]  /*2200*/  WARPSYNC.COLLECTIVE R15, `(.L_x_8993) ;  /* 0x000000000f087348 */ /* 0x000fea0003c00000 */
[----:B------:R0:W1:Y:S02]  /*2210*/  SHFL.BFLY P6, R14, R13, R12, R11 ;  /* 0x0c00000c0d0e7389 */ /* 0x00006400000c000b */
[----:B01----:R-:W-:Y:S05]  /*2220*/  ENDCOLLECTIVE ;  /* 0x000000000000791b */ /* 0x003fea0003800000 */
.L_x_8993:
        /* <DEDUP_REMOVED lines=8> */
.L_x_8994:
[----:B------:R-:W-:Y:S01]  /*22b0*/  HFMA2 R12, -RZ, RZ, 0, 1.1920928955078125e-07 ;  /* 0x00000002ff0c7431 */ /* 0x000fe200000001ff */
[----:B------:R-:W-:-:S05]  /*22c0*/  MOV R22, R14 ;  /* 0x0000000e00167202 */ /* 0x000fca0000000f00 */
[----:B------:R-:W-:-:S04]  /*22d0*/  FADD R22, R21, R22 ;  /* 0x0000001615167221 */ /* 0x000fc80000000000 */
[----:B------:R-:W-:-:S07]  /*22e0*/  IMAD.MOV.U32 R13, RZ, RZ, R22 ;  /* 0x000000ffff0d7224 */ /* 0x000fce00078e0016 */
[----:B------:R-:W-:Y:S05]  /*22f0*/  WARPSYNC.COLLECTIVE R15, `(.L_x_8995) ;  /* 0x000000000f087348 */ /* 0x000fea0003c00000 */
[----:B------:R0:W1:Y:S02]  /*2300*/  SHFL.BFLY P6, R14, R13, R12, R11 ;  /* 0x0c00000c0d0e7389 */ /* 0x00006400000c000b */
[----:B01----:R-:W-:Y:S05]  /*2310*/  ENDCOLLECTIVE ;  /* 0x000000000000791b */ /* 0x003fea0003800000 */
.L_x_8995:
[----:B------:R-:W-:Y:S02]  /*2320*/  IMAD.MOV.U32 R12, RZ, RZ, 0x1 ;  /* 0x00000001ff0c7424 */ /* 0x000fe400078e00ff */
[----:B------:R-:W-:-:S04]  /*2330*/  IMAD.MOV.U32 R23, RZ, RZ, R14 ;  /* 0x000000ffff177224 */ /* 0x000fc800078e000e */
[----:B------:R-:W-:-:S05]  /*2340*/  FADD R23, R22, R23 ;  /* 0x0000001716177221 */ /* 0x000fca0000000000 */
[----:B------:R-:W-:-:S07]  /*2350*/  MOV R13, R23 ;  /* 0x00000017000d7202 */ /* 0x000fce0000000f00 */
[----:B------:R-:W-:Y:S05]  /*2360*/  WARPSYNC.COLLECTIVE R15, `(.L_x_8996) ;  /* 0x000000000f087348 */ /* 0x000fea0003c00000 */
[----:B------:R0:W1:Y:S02]  /*2370*/  SHFL.BFLY P6, R14, R13, R12, R11 ;  /* 0x0c00000c0d0e7389 */ /* 0x00006400000c000b */
[----:B01----:R-:W-:Y:S05]  /*2380*/  ENDCOLLECTIVE ;  /* 0x000000000000791b */ /* 0x003fea0003800000 */
.L_x_8996:
[----:B------:R-:W-:Y:S05]  /*2390*/  BRA `(.L_x_8997) ;  /* 0xfffffff000447947 */ /* 0x000fea000383ffff */
        .weak           $__internal_136_$__cuda_sm3x_div_rn_noftz_f32_slowpath
        .type           $__internal_136_$__cuda_sm3x_div_rn_noftz_f32_slowpath,@function
        .size           $__internal_136_$__cuda_sm3x_div_rn_noftz_f32_slowpath,(.L_x_37513 - $__internal_136_$__cuda_sm3x_div_rn_noftz_f32_slowpath)
$__internal_136_$__cuda_sm3x_div_rn_noftz_f32_slowpath:
        /* <DEDUP_REMOVED lines=35> */
.L_x_8999:
        /* <DEDUP_REMOVED lines=51> */
.L_x_9006:
[----:B------:R-:W-:-:S04]  /*2900*/  LOP3.LUT R4, R4, 0x80000000, RZ, 0xc0, !PT ;  /* 0x8000000004047812 */ /* 0x000fc800078ec0ff */
[----:B------:R-:W-:Y:S01]  /*2910*/  LOP3.LUT R4, R4, 0x7f800000, RZ, 0xfc, !PT ;  /* 0x7f80000004047812 */ /* 0x000fe200078efcff */
[----:B------:R-:W-:Y:S06]  /*2920*/  BRA `(.L_x_9007) ;  /* 0x0000000000047947 */ /* 0x000fec0003800000 */
.L_x_9005:
[----:B------:R-:W-:-:S07]  /*2930*/  IMAD R4, R20, 0x800000, R4 ;  /* 0x0080000014047824 */ /* 0x000fce00078e0204 */
.L_x_9007:
[----:B------:R-:W-:Y:S05]  /*2940*/  BSYNC.RECONVERGENT B3 ;  /* 0x0000000000037941 */ /* 0x000fea0003800200 */
.L_x_9004:
[----:B------:R-:W-:Y:S05]  /*2950*/  BRA `(.L_x_9008) ;  /* 0x0000000000207947 */ /* 0x000fea0003800000 */
.L_x_9003:
[----:B------:R-:W-:-:S04]  /*2960*/  LOP3.LUT R4, R15, 0x80000000, R4, 0x48, !PT ;  /* 0x800000000f047812 */ /* 0x000fc800078e4804 */
[----:B------:R-:W-:Y:S01]  /*2970*/  LOP3.LUT R4, R4, 0x7f800000, RZ, 0xfc, !PT ;  /* 0x7f80000004047812 */ /* 0x000fe200078efcff */
[----:B------:R-:W-:Y:S06]  /*2980*/  BRA `(.L_x_9008) ;  /* 0x0000000000147947 */ /* 0x000fec0003800000 */
.L_x_9002:
[----:B------:R-:W-:Y:S01]  /*2990*/  LOP3.LUT R4, R15, 0x80000000, R4, 0x48, !PT ;  /* 0x800000000f047812 */ /* 0x000fe200078e4804 */
[----:B------:R-:W-:Y:S06]  /*29a0*/  BRA `(.L_x_9008) ;  /* 0x00000000000c7947 */ /* 0x000fec0003800000 */
.L_x_9001:
[----:B------:R-:W0:Y:S01]  /*29b0*/  MUFU.RSQ R4, -QNAN ;  /* 0xffc0000000047908 */ /* 0x000e220000001400 */
[----:B------:R-:W-:Y:S05]  /*29c0*/  BRA `(.L_x_9008) ;  /* 0x0000000000047947 */ /* 0x000fea0003800000 */
.L_x_9000:
[----:B------:R-:W-:-:S07]  /*29d0*/  FADD.FTZ R4, R4, R5 ;  /* 0x0000000504047221 */ /* 0x000fce0000010000 */
.L_x_9008:
[----:B------:R-:W-:Y:S05]  /*29e0*/  BSYNC.RECONVERGENT B2 ;  /* 0x0000000000027941 */ /* 0x000fea0003800200 */
.L_x_8998:
[----:B------:R-:W-:-:S04]  /*29f0*/  HFMA2 R15, -RZ, RZ, 0, 0 ;  /* 0x00000000ff0f7431 */ /* 0x000fc800000001ff */
[----:B0-----:R-:W-:Y:S05]  /*2a00*/  RET.REL.NODEC R14 `(_Z15SoftmaxWarpImplI22BroadcastScaleMaskLoadIffbLm4EiE11DirectStoreIffEfLi2ELi2ELi16ELi2ELb0EL9Algorithm0EEvT_T0_ll) ;  /* 0xffffffd40e7c7950 */ /* 0x001fea0003c3ffff */
.L_x_9009:
        /* <DEDUP_REMOVED lines=15> */
.L_x_37513:


//--------------------- .text._Z15SoftmaxWarpImplI22BroadcastScaleMaskLoadIffbLm4EiE11DirectStoreIffEfLi2ELi2ELi8ELi1ELb1EL9Algorithm0EEvT_T0_ll --------------------------
	.section	.text._Z15SoftmaxWarpImplI22BroadcastScaleMaskLoadIffbLm4EiE11DirectStoreIffEfLi2ELi2ELi8ELi1ELb1EL9Algorithm0EEvT_T0_ll,"ax",@progbits
	.align	128
        .global         _Z15SoftmaxWarpImplI22BroadcastScaleMaskLoadIffbLm4EiE11DirectStoreIffEfLi2ELi2ELi8ELi1ELb1EL9Algorithm0EEvT_T0_ll
        .type           _Z15SoftmaxWarpImplI22BroadcastScaleMaskLoadIffbLm4EiE11DirectStoreIffEfLi2ELi2ELi8ELi1ELb1EL9Algorithm0EEvT_T0_ll,@function
        .size           _Z15SoftmaxWarpImplI22BroadcastScaleMaskLoadIffbLm4EiE11DirectStoreIffEfLi2ELi2ELi8ELi1ELb1EL9Algorithm0EEvT_T0_ll,(.L_x_37514 - _Z15SoftmaxWarpImplI22BroadcastScaleMaskLoadIffbLm4EiE11DirectStoreIffEfLi2ELi2ELi8ELi1ELb1EL9Algorithm0EEvT_T0_ll)
        .other          _Z15SoftmaxWarpImplI22BroadcastScaleMaskLoadIffbLm4EiE11DirectStoreIffEfLi2ELi2ELi8ELi1ELb1EL9Algorithm0EEvT_T0_ll,@"STO_CUDA_ENTRY STV_DEFAULT"
_Z15SoftmaxWarpImplI22BroadcastScaleMaskLoadIffbLm4EiE11DirectStoreIffEfLi2ELi2ELi8ELi1ELb1EL9Algorithm0EEvT_T0_ll:
.text._Z15SoftmaxWarpImplI22BroadcastScaleMaskLoadIffbLm4EiE11DirectStoreIffEfLi2ELi2ELi8ELi1ELb1EL9Algorithm0EEvT_T0_ll:
        /* <DEDUP_REMOVED lines=28> */
.L_x_9010:
        /* <DEDUP_REMOVED lines=20> */
.L_x_9021:
[----:B------:R-:W-:Y:S01]  /*0300*/  ISETP.GE.U32.AND P0, PT, R10, UR40, PT ;  /* 0x000000280a007c0c */ /* 0x000fe2000bf06070 */
[----:B------:R-:W-:Y:S01]  /*0310*/  BSSY.RECONVERGENT B1, `(.L_x_9012) ;  /* 0x000007f000017945 */ /* 0x000fe20003800200 */
[----:B------:R-:W-:Y:S01]  /*0320*/  IMAD.MOV.U32 R23, RZ, RZ, -0x800000 ;  /* 0xff800000ff177424 */ /* 0x000fe200078e00ff */
[----:B0-----:R-:W-:Y:S01]  /*0330*/  MOV R2, 0xff800000 ;  /* 0xff80000000027802 */ /* 0x001fe20000000f00 */
[----:B------:R-:W-:Y:S01]  /*0340*/  IMAD.MOV.U32 R13, RZ, RZ, -0x800000 ;  /* 0xff800000ff0d7424 */ /* 0x000fe200078e00ff */
        /* <DEDUP_REMOVED lines=123> */
.L_x_9013:
[----:B------:R-:W-:Y:S05]  /*0b00*/  BSYNC.RECONVERGENT B1 ;  /* 0x0000000000017941 */ /* 0x000fea0003800200 */
.L_x_9012:
        /* <DEDUP_REMOVED lines=16> */
[----:B------:R-:W-:Y:S01]  /*0c10*/  FADD R11, R3, -12583039 ;  /* 0xcb40007f030b7421 */ /* 0x000fe20000000000 */
[C---:B------:R-:W-:Y:S01]  /*0c20*/  FADD R13, R12.reuse, -12583039 ;  /* 0xcb40007f0c0d7421 */ /* 0x040fe20000000000 */
[----:B------:R-:W-:Y:S02]  /*0c30*/  IMAD.SHL.U32 R0, R12, 0x800000, RZ ;  /* 0x008000000c007824 */ /* 0x000fe400078e00ff */
[----:B------:R-:W-:Y:S01]  /*0c40*/  FFMA R11, R2, 1.4426950216293334961, -R11 ;  /* 0x3fb8aa3b020b7823 */ /* 0x000fe2000000080b */
[----:B------:R-:W-:-:S03]  /*0c50*/  FFMA R13, R14, 1.4426950216293334961, -R13 ;  /* 0x3fb8aa3b0e0d7823 */ /* 0x000fc6000000080d */
[----:B------:R-:W-:Y:S01]  /*0c60*/  FFMA R11, R2, 1.925963033500011079e-08, R11 ;  /* 0x32a57060020b7823 */ /* 0x000fe2000000000b */
[----:B------:R-:W-:Y:S01]  /*0c70*/  FFMA R15, R14, 1.925963033500011079e-08, R13 ;  /* 0x32a570600e0f7823 */ /* 0x000fe2000000000d */
[----:B------:R-:W-:-:S04]  /*0c80*/  IMAD.SHL.U32 R2, R3, 0x800000, RZ ;  /* 0x0080000003027824 */ /* 0x000fc800078e00ff */
        /* <DEDUP_REMOVED lines=10> */
[----:B------:R1:W0:Y:S02]  /*0d30*/  SHFL.BFLY PT, R14, R22, 0x1, 0x1f ;  /* 0x0c201f00160e7f89 */ /* 0x00022400000e0000 */
.L_x_9029:
        /* <DEDUP_REMOVED lines=11> */
[----:B-1234-:R-:W-:Y:S05]  /*0df0*/  CALL.REL.NOINC `($__internal_137_$__cuda_sm3x_div_rn_noftz_f32_slowpath) ;  /* 0x00000004009c7944 */ /* 0x01efea0003c00000 */
[----:B------:R-:W-:-:S07]  /*0e00*/  MOV R12, R2 ;  /* 0x00000002000c7202 */ /* 0x000fce0000000f00 */
.L_x_9016:
[----:B------:R-:W-:Y:S05]  /*0e10*/  BSYNC.RECONVERGENT B1 ;  /* 0x0000000000017941 */ /* 0x000fea0003800200 */
.L_x_9015:
        /* <DEDUP_REMOVED lines=11> */
[----:B-1234-:R-:W-:Y:S05]  /*0ed0*/  CALL.REL.NOINC `($__internal_137_$__cuda_sm3x_div_rn_noftz_f32_slowpath) ;  /* 0x0000000400647944 */ /* 0x01efea0003c00000 */
[----:B------:R-:W-:-:S07]  /*0ee0*/  IMAD.MOV.U32 R13, RZ, RZ, R2 ;  /* 0x000000ffff0d7224 */ /* 0x000fce00078e0002 */
.L_x_9018:
[----:B------:R-:W-:Y:S05]  /*0ef0*/  BSYNC.RECONVERGENT B1 ;  /* 0x0000000000017941 */ /* 0x000fea0003800200 */
.L_x_9017:
        /* <DEDUP_REMOVED lines=17> */
.L_x_9020:
[----:B------:R-:W-:Y:S05]  /*1010*/  BSYNC.RECONVERGENT B1 ;  /* 0x0000000000017941 */ /* 0x000fea0003800200 */
.L_x_9019:
[----:B------:R-:W-:-:S04]  /*1020*/  IADD3 R17, P0, PT, R21, R17, RZ ;  /* 0x0000001115117210 */ /* 0x000fc80007f1e0ff */
[----:B------:R-:W-:Y:S02]  /*1030*/  LEA.HI.X.SX32 R16, R21, R16, 0x1, P0 ;  /* 0x0000001015107211 */ /* 0x000fe400000f0eff */
[----:B------:R-:W-:-:S04]  /*1040*/  ISETP.GE.U32.AND P0, PT, R17, UR42, PT ;  /* 0x0000002a11007c0c */ /* 0x000fc8000bf06070 */
[----:B------:R-:W-:-:S13]  /*1050*/  ISETP.GE.AND.EX P0, PT, R16, UR43, PT, P0 ;  /* 0x0000002b10007c0c */ /* 0x000fda000bf06300 */
[----:B------:R-:W-:Y:S05]  /*1060*/  @!P0 BRA `(.L_x_9021) ;  /* 0xfffffff000a48947 */ /* 0x000fea000383ffff */
[----:B------:R-:W-:Y:S05]  /*1070*/  BSYNC B0 ;  /* 0x0000000000007941 */ /* 0x000fea0003800000 */
.L_x_9011:
[----:B------:R-:W-:Y:S05]  /*1080*/  EXIT ;  /* 0x000000000000794d */ /* 0x000fea0003800000 */
.L_x_9014:
[----:B------:R-:W-:Y:S01]  /*1090*/  BSSY B1, `(.L_x_9022) ;  /* 0x0000007000017945 */ /* 0x000fe20003800000 */
[----:B------:R-:W-:Y:S01]  /*10a0*/  IMAD.MOV.U32 R12, RZ, RZ, 0x4 ;  /* 0x00000004ff0c7424 */ /* 0x000fe200078e00ff */
[----:B------:R-:W-:Y:S01]  /*10b0*/  MOV R15, 0xffffffff ;  /* 0xffffffff000f7802 */ /* 0x000fe20000000f00 */
[----:B------:R-:W-:-:S07]  /*10c0*/  IMAD.MOV.U32 R11, RZ, RZ, 0x1f ;  /* 0x0000001fff0b7424 */ /* 0x000fce00078e00ff */
[----:B01234-:R-:W-:Y:S05]  /*10d0*/  WARPSYNC.COLLECTIVE R15, `(.L_x_9023) ;  /* 0x000000000f087348 */ /* 0x01ffea0003c00000 */
[----:B------:R0:W0:Y:S02]  /*10e0*/  SHFL.BFLY P6, R14, R13, R12, R11 ;  /* 0x0c00000c0d0e7389 */ /* 0x00002400000c000b */
[----:B01234-:R-:W-:Y:S05]  /*10f0*/  ENDCOLLECTIVE ;  /* 0x000000000000791b */ /* 0x01ffea0003800000 */
.L_x_9023:
[----:B------:R-:W-:Y:S05]  /*1100*/  BSYNC B1 ;  /* 0x0000000000017941 */ /* 0x000fea0003800000 */
.L_x_9022:
[----:B------:R-:W-:Y:S01]  /*1110*/  FMNMX R13, R14, R13, !PT ;  /* 0x0000000d0e0d7209 */ /* 0x000fe20007800000 */
[----:B------:R-:W-:Y:S01]  /*1120*/  IMAD.MOV.U32 R12, RZ, RZ, 0x2 ;  /* 0x00000002ff0c7424 */ /* 0x000fe200078e00ff */
[----:B------:R-:W-:Y:S01]  /*1130*/  MOV R15, 0xffffffff ;  /* 0xffffffff000f7802 */ /* 0x000fe20000000f00 */
[----:B------:R-:W-:Y:S02]  /*1140*/  IMAD.MOV.U32 R11, RZ, RZ, 0x1f ;  /* 0x0000001fff0b7424 */ /* 0x000fe400078e00ff */
[----:B------:R-:W-:-:S07]  /*1150*/  HFMA2 R3, -RZ, RZ, 0.96630859375, -0.0022525787353515625 ;  /* 0x3bbb989dff037431 */ /* 0x000fce00000001ff */
[----:B------:R-:W-:Y:S05]  /*1160*/  WARPSYNC.COLLECTIVE R15, `(.L_x_9024) ;  /* 0x000000000f087348 */ /* 0x000fea0003c00000 */
[----:B------:R0:W1:Y:S02]  /*1170*/  SHFL.BFLY P6, R14, R13, R12, R11 ;  /* 0x0c00000c0d0e7389 */ /* 0x00006400000c000b */
[----:B01----:R-:W-:Y:S05]  /*1180*/  ENDCOLLECTIVE ;  /* 0x000000000000791b */ /* 0x003fea0003800000 */
.L_x_9024:
[----:B------:R-:W-:Y:S01]  /*1190*/  IMAD.MOV.U32 R12, RZ, RZ, 0x1 ;  /* 0x00000001ff0c7424 */ /* 0x000fe200078e00ff */
[----:B------:R-:W-:-:S05]  /*11a0*/  FMNMX R0, R13, R14, !PT ;  /* 0x0000000e0d007209 */ /* 0x000fca0007800000 */
[----:B------:R-:W-:-:S07]  /*11b0*/  IMAD.MOV.U32 R13, RZ, RZ, R0 ;  /* 0x000000ffff0d7224 */ /* 0x000fce00078e0000 */
[----:B------:R-:W-:Y:S05]  /*11c0*/  WARPSYNC.COLLECTIVE R15, `(.L_x_9025) ;  /* 0x000000000f087348 */ /* 0x000fea0003c00000 */
[----:B------:R0:W1:Y:S02]  /*11d0*/  SHFL.BFLY P6, R14, R13, R12, R11 ;  /* 0x0c00000c0d0e7389 */ /* 0x00006400000c000b */
[----:B01----:R-:W-:Y:S05]  /*11e0*/  ENDCOLLECTIVE ;  /* 0x000000000000791b */ /* 0x003fea0003800000 */
.L_x_9025:
        /* <DEDUP_REMOVED lines=16> */
[----:B------:R-:W-:-:S04]  /*12f0*/  FFMA R14, R14, 1.925963033500011079e-08, R11 ;  /* 0x32a570600e0e7823 */ /* 0x000fc8000000000b */
[----:B------:R-:W-:Y:S08]  /*1300*/  MUFU.EX2 R11, R14 ;  /* 0x0000000e000b7308 */ /* 0x000ff00000000800 */
[----:B------:R-:W0:Y:S02]  /*1310*/  MUFU.EX2 R3, R3 ;  /* 0x0000000300037308 */ /* 0x000e240000000800 */
[----:B0-----:R-:W-:Y:S01]  /*1320*/  FMUL R2, R0, R3 ;  /* 0x0000000300027220 */ /* 0x001fe20000400000 */
[----:B------:R-:W-:Y:S01]  /*1330*/  FMUL R0, R22, R11 ;  /* 0x0000000b16007220 */ /* 0x000fe20000400000 */
[----:B------:R-:W-:-:S02]  /*1340*/  IMAD.MOV.U32 R11, RZ, RZ, 0x1f ;  /* 0x0000001fff0b7424 */ /* 0x000fc400078e00ff */
[----:B------:R-:W-:-:S04]  /*1350*/  FADD R13, RZ, R2 ;  /* 0x00000002ff0d7221 */ /* 0x000fc80000000000 */
[----:B------:R-:W-:-:S07]  /*1360*/  FADD R13, R13, R0 ;  /* 0x000000000d0d7221 */ /* 0x000fce0000000000 */
[----:B------:R-:W-:Y:S05]  /*1370*/  WARPSYNC.COLLECTIVE R15, `(.L_x_9026) ;  /* 0x000000000f087348 */ /* 0x000fea0003c00000 */
[----:B------:R0:W1:Y:S02]  /*1380*/  SHFL.BFLY P6, R14, R13, R12, R11 ;  /* 0x0c00000c0d0e7389 */ /* 0x00006400000c000b */
[----:B01----:R-:W-:Y:S05]  /*1390*/  ENDCOLLECTIVE ;  /* 0x000000000000791b */ /* 0x003fea0003800000 */
.L_x_9026:
[----:B------:R-:W-:Y:S02]  /*13a0*/  IMAD.MOV.U32 R12, RZ, RZ, 0x2 ;  /* 0x00000002ff0c7424 */ /* 0x000fe400078e00ff */
[----:B------:R-:W-:-:S05]  /*13b0*/  FADD R3, R13, R14 ;  /* 0x0000000e0d037221 */ /* 0x000fca0000000000 */
[----:B------:R-:W-:-:S07]  /*13c0*/  MOV R13, R3 ;  /* 0x00000003000d7202 */ /* 0x000fce0000000f00 */
[----:B------:R-:W-:Y:S05]  /*13d0*/  WARPSYNC.COLLECTIVE R15, `(.L_x_9027) ;  /* 0x000000000f087348 */ /* 0x000fea0003c00000 */
[----:B------:R0:W1:Y:S02]  /*13e0*/  SHFL.BFLY P6, R14, R13, R12, R11 ;  /* 0x0c00000c0d0e7389 */ /* 0x00006400000c000b */
[----:B01----:R-:W-:Y:S05]  /*13f0*/  ENDCOLLECTIVE ;  /* 0x000000000000791b */ /* 0x003fea0003800000 */
.L_x_9027:
[----:B------:R-:W-:Y:S02]  /*1400*/  HFMA2 R12, -RZ, RZ, 0, 5.9604644775390625e-08 ;  /* 0x00000001ff0c7431 */ /* 0x000fe400000001ff */
[----:B------:R-:W-:-:S04]  /*1410*/  FADD R22, R3, R14 ;  /* 0x0000000e03167221 */ /* 0x000fc80000000000 */
[----:B------:R-:W-:-:S07]  /*1420*/  IMAD.MOV.U32 R13, RZ, RZ, R22 ;  /* 0x000000ffff0d7224 */ /* 0x000fce00078e0016 */
[----:B------:R-:W-:Y:S05]  /*1430*/  WARPSYNC.COLLECTIVE R15, `(.L_x_9028) ;  /* 0x000000000f087348 */ /* 0x000fea0003c00000 */
[----:B------:R0:W1:Y:S02]  /*1440*/  SHFL.BFLY P6, R14, R13, R12, R11 ;  /* 0x0c00000c0d0e7389 */ /* 0x00006400000c000b */
[----:B01----:R-:W-:Y:S05]  /*1450*/  ENDCOLLECTIVE ;  /* 0x000000000000791b */ /* 0x003fea0003800000 */
.L_x_9028:
[----:B------:R-:W-:Y:S05]  /*1460*/  BRA `(.L_x_9029) ;  /* 0xfffffff800347947 */ /* 0x000fea000383ffff */
        .weak           $__internal_137_$__cuda_sm3x_div_rn_noftz_f32_slowpath
        .type           $__internal_137_$__cuda_sm3x_div_rn_noftz_f32_slowpath,@function
        .size           $__internal_137_$__cuda_sm3x_div_rn_noftz_f32_slowpath,(.L_x_37514 - $__internal_137_$__cuda_sm3x_div_rn_noftz_f32_slowpath)
$__internal_137_$__cuda_sm3x_div_rn_noftz_f32_slowpath:
        /* <DEDUP_REMOVED lines=35> */
.L_x_9031:
        /* <DEDUP_REMOVED lines=51> */
.L_x_9038:
[----:B------:R-:W-:-:S04]  /*19d0*/  LOP3.LUT R2, R2, 0x80000000, RZ, 0xc0, !PT ;  /* 0x8000000002027812 */ /* 0x000fc800078ec0ff */
[----:B------:R-:W-:Y:S01]  /*19e0*/  LOP3.LUT R2, R2, 0x7f800000, RZ, 0xfc, !PT ;  /* 0x7f80000002027812 */ /* 0x000fe200078efcff */
[----:B------:R-:W-:Y:S06]  /*19f0*/  BRA `(.L_x_9039) ;  /* 0x0000000000047947 */ /* 0x000fec0003800000 */
.L_x_9037:
[----:B------:R-:W-:-:S07]  /*1a00*/  IMAD R2, R22, 0x800000, R2 ;  /* 0x0080000016027824 */ /* 0x000fce00078e0202 */
.L_x_9039:
[----:B------:R-:W-:Y:S05]  /*1a10*/  BSYNC.RECONVERGENT B3 ;  /* 0x0000000000037941 */ /* 0x000fea0003800200 */
.L_x_9036:
[----:B------:R-:W-:Y:S05]  /*1a20*/  BRA `(.L_x_9040) ;  /* 0x0000000000207947 */ /* 0x000fea0003800000 */
.L_x_9035:
[----:B------:R-:W-:-:S04]  /*1a30*/  LOP3.LUT R2, R15, 0x80000000, R2, 0x48, !PT ;  /* 0x800000000f027812 */ /* 0x000fc800078e4802 */
[----:B------:R-:W-:Y:S01]  /*1a40*/  LOP3.LUT R2, R2, 0x7f800000, RZ, 0xfc, !PT ;  /* 0x7f80000002027812 */ /* 0x000fe200078efcff */
[----:B------:R-:W-:Y:S06]  /*1a50*/  BRA `(.L_x_9040) ;  /* 0x0000000000147947 */ /* 0x000fec0003800000 */
.L_x_9034:
[----:B------:R-:W-:Y:S01]  /*1a60*/  LOP3.LUT R2, R15, 0x80000000, R2, 0x48, !PT ;  /* 0x800000000f027812 */ /* 0x000fe200078e4802 */
[----:B------:R-:W-:Y:S06]  /*1a70*/  BRA `(.L_x_9040) ;  /* 0x00000000000c7947 */ /* 0x000fec0003800000 */
.L_x_9033:
[----:B------:R-:W0:Y:S01]  /*1a80*/  MUFU.RSQ R2, -QNAN ;  /* 0xffc0000000027908 */ /* 0x000e220000001400 */
[----:B------:R-:W-:Y:S05]  /*1a90*/  BRA `(.L_x_9040) ;  /* 0x0000000000047947 */ /* 0x000fea0003800000 */
.L_x_9032:
[----:B------:R-:W-:-:S07]  /*1aa0*/  FADD.FTZ R2, R2, R3 ;  /* 0x0000000302027221 */ /* 0x000fce0000010000 */
.L_x_9040:
[----:B------:R-:W-:Y:S05]  /*1ab0*/  BSYNC.RECONVERGENT B2 ;  /* 0x0000000000027941 */ /* 0x000fea0003800200 */
.L_x_9030:
[----:B------:R-:W-:-:S04]  /*1ac0*/  HFMA2 R15, -RZ, RZ, 0, 0 ;  /* 0x00000000ff0f7431 */ /* 0x000fc800000001ff */
[----:B0-----:R-:W-:Y:S05]  /*1ad0*/  RET.REL.NODEC R14 `(_Z15SoftmaxWarpImplI22BroadcastScaleMaskLoadIffbLm4EiE11DirectStoreIffEfLi2ELi2ELi8ELi1ELb1EL9Algorithm0EEvT_T0_ll) ;  /* 0xffffffe40e487950 */ /* 0x001fea0003c3ffff */
.L_x_9041:
        /* <DEDUP_REMOVED lines=10> */
.L_x_37514:


//--------------------- .text._Z15SoftmaxWarpImplI22BroadcastScaleMaskLoadIffbLm4EiE11DirectStoreIffEfLi2ELi2ELi8ELi1ELb0EL9Algorithm0EEvT_T0_ll --------------------------
	.section	.text._Z15SoftmaxWarpImplI22BroadcastScaleMaskLoadIffbLm4EiE11DirectStoreIffEfLi2ELi2ELi8ELi1ELb0EL9Algorithm0EEvT_T0_ll,"ax",@progbits
	.align	128
        .global         _Z15SoftmaxWarpImplI22BroadcastScaleMaskLoadIffbLm4EiE11DirectStoreIffEfLi2ELi2ELi8ELi1ELb0EL9Algorithm0EEvT_T0_ll
        .type           _Z15SoftmaxWarpImplI22BroadcastScaleMaskLoadIffbLm4EiE11DirectStoreIffEfLi2ELi2ELi8ELi1ELb0EL9Algorithm0EEvT_T0_ll,@function
        .size           _Z15SoftmaxWarpImplI22BroadcastScaleMaskLoadIffbLm4EiE11DirectStoreIffEfLi2ELi2ELi8ELi1ELb0EL9Algorithm0EEvT_T0_ll,(.L_x_37515 - _Z15SoftmaxWarpImplI22BroadcastScaleMaskLoadIffbLm4EiE11DirectStoreIffEfLi2ELi2ELi8ELi1ELb0EL9Algorithm0EEvT_T0_ll)
        .other          _Z15SoftmaxWarpImplI22BroadcastScaleMaskLoadIffbLm4EiE11DirectStoreIffEfLi2ELi2ELi8ELi1ELb0EL9Algorithm0EEvT_T0_ll,@"STO_CUDA_ENTRY STV_DEFAULT"
_Z15SoftmaxWarpImplI22BroadcastScaleMaskLoadIffbLm4EiE11DirectStoreIffEfLi2ELi2ELi8ELi1ELb0EL9Algorithm0EEvT_T0_ll:
.text._Z15SoftmaxWarpImplI22BroadcastScaleMaskLoadIffbLm4EiE11DirectStoreIffEfLi2ELi2ELi8ELi1ELb0EL9Algorithm0EEvT_T0_ll:
        /* <DEDUP_REMOVED lines=26> */
.L_x_9042:
        /* <DEDUP_REMOVED lines=20> */
.L_x_9049:
        /* <DEDUP_REMOVED lines=39> */
[----:B0-----:R-:W1:Y:S04]  /*0550*/  I2F.RP R22, R13 ;  /* 0x0000000d00167306 */ /* 0x001e680000209400 */
        /* <DEDUP_REMOVED lines=115> */
[----:B------:R0:W1:Y:S02]  /*0c90*/  SHFL.BFLY PT, R14, R22, 0x1, 0x1f ;  /* 0x0c201f00160e7f89 */ /* 0x00006400000e0000 */
.L_x_9057:
        /* <DEDUP_REMOVED lines=11> */
[----:B0-----:R-:W-:Y:S05]  /*0d50*/  CALL.REL.NOINC `($__internal_138_$__cuda_sm3x_div_rn_noftz_f32_slowpath) ;  /* 0x0000000400907944 */ /* 0x001fea0003c00000 */
[----:B------:R-:W-:-:S07]  /*0d60*/  MOV R12, R2 ;  /* 0x00000002000c7202 */ /* 0x000fce0000000f00 */
.L_x_9046:
[----:B------:R-:W-:Y:S05]  /*0d70*/  BSYNC.RECONVERGENT B1 ;  /* 0x0000000000017941 */ /* 0x000fea0003800200 */
.L_x_9045:
        /* <DEDUP_REMOVED lines=11> */
[----:B0-----:R-:W-:Y:S05]  /*0e30*/  CALL.REL.NOINC `($__internal_138_$__cuda_sm3x_div_rn_noftz_f32_slowpath) ;  /* 0x0000000400587944 */ /* 0x001fea0003c00000 */
[----:B------:R-:W-:-:S07]  /*0e40*/  IMAD.MOV.U32 R13, RZ, RZ, R2 ;  /* 0x000000ffff0d7224 */ /* 0x000fce00078e0002 */
.L_x_9048:
[----:B------:R-:W-:Y:S05]  /*0e50*/  BSYNC.RECONVERGENT B1 ;  /* 0x0000000000017941 */ /* 0x000fea0003800200 */
.L_x_9047:
        /* <DEDUP_REMOVED lines=21> */
.L_x_9043:
[----:B------:R-:W-:Y:S05]  /*0fb0*/  EXIT ;  /* 0x000000000000794d */ /* 0x000fea0003800000 */
.L_x_9044:
[----:B------:R-:W-:Y:S01]  /*0fc0*/  BSSY B1, `(.L_x_9050) ;  /* 0x0000007000017945 */ /* 0x000fe20003800000 */
[----:B------:R-:W-:Y:S01]  /*0fd0*/  IMAD.MOV.U32 R12, RZ, RZ, 0x4 ;  /* 0x00000004ff0c7424 */ /* 0x000fe200078e00ff */
[----:B------:R-:W-:Y:S01]  /*0fe0*/  MOV R15, 0xffffffff ;  /* 0xffffffff000f7802 */ /* 0x000fe20000000f00 */
[----:B------:R-:W-:-:S07]  /*0ff0*/  IMAD.MOV.U32 R11, RZ, RZ, 0x1f ;  /* 0x0000001fff0b7424 */ /* 0x000fce00078e00ff */
[----:B------:R-:W-:Y:S05]  /*1000*/  WARPSYNC.COLLECTIVE R15, `(.L_x_9051) ;  /* 0x000000000f087348 */ /* 0x000fea0003c00000 */
[----:B------:R0:W1:Y:S02]  /*1010*/  SHFL.BFLY P6, R14, R13, R12, R11 ;  /* 0x0c00000c0d0e7389 */ /* 0x00006400000c000b */
[----:B01----:R-:W-:Y:S05]  /*1020*/  ENDCOLLECTIVE ;  /* 0x000000000000791b */ /* 0x003fea0003800000 */
.L_x_9051:
[----:B------:R-:W-:Y:S05]  /*1030*/  BSYNC B1 ;  /* 0x0000000000017941 */ /* 0x000fea0003800000 */
.L_x_9050:
        /* <DEDUP_REMOVED lines=8> */
.L_x_9052:
[----:B------:R-:W-:Y:S01]  /*10c0*/  IMAD.MOV.U32 R12, RZ, RZ, 0x1 ;  /* 0x00000001ff0c7424 */ /* 0x000fe200078e00ff */
[----:B------:R-:W-:-:S05]  /*10d0*/  FMNMX R0, R13, R14, !PT ;  /* 0x0000000e0d007209 */ /* 0x000fca0007800000 */
[----:B------:R-:W-:-:S07]  /*10e0*/  IMAD.MOV.U32 R13, RZ, RZ, R0 ;  /* 0x000000ffff0d7224 */ /* 0x000fce00078e0000 */
[----:B------:R-:W-:Y:S05]  /*10f0*/  WARPSYNC.COLLECTIVE R15, `(.L_x_9053) ;  /* 0x000000000f087348 */ /* 0x000fea0003c00000 */
[----:B------:R0:W1:Y:S02]  /*1100*/  SHFL.BFLY P6, R14, R13, R12, R11 ;  /* 0x0c00000c0d0e7389 */ /* 0x00006400000c000b */
[----:B01----:R-:W-:Y:S05]  /*1110*/  ENDCOLLECTIVE ;  /* 0x000000000000791b */ /* 0x003fea0003800000 */
.L_x_9053:
        /* <DEDUP_REMOVED lines=27> */
.L_x_9054:
[----:B------:R-:W-:Y:S02]  /*12d0*/  IMAD.MOV.U32 R12, RZ, RZ, 0x2 ;  /* 0x00000002ff0c7424 */ /* 0x000fe400078e00ff */
[----:B------:R-:W-:-:S05]  /*12e0*/  FADD R3, R13, R14 ;  /* 0x0000000e0d037221 */ /* 0x000fca0000000000 */
[----:B------:R-:W-:-:S07]  /*12f0*/  MOV R13, R3 ;  /* 0x00000003000d7202 */ /* 0x000fce0000000f00 */
[----:B------:R-:W-:Y:S05]  /*1300*/  WARPSYNC.COLLECTIVE R15, `(.L_x_9055) ;  /* 0x000000000f087348 */ /* 0x000fea0003c00000 */
[----:B------:R0:W1:Y:S02]  /*1310*/  SHFL.BFLY P6, R14, R13, R12, R11 ;  /* 0x0c00000c0d0e7389 */ /* 0x00006400000c000b */
[----:B01----:R-:W-:Y:S05]  /*1320*/  ENDCOLLECTIVE ;  /* 0x000000000000791b */ /* 0x003fea0003800000 */
.L_x_9055:
[----:B------:R-:W-:Y:S02]  /*1330*/  HFMA2 R12, -RZ, RZ, 0, 5.9604644775390625e-08 ;  /* 0x00000001ff0c7431 */ /* 0x000fe400000001ff */
[----:B------:R-:W-:-:S04]  /*1340*/  FADD R22, R3, R14 ;  /* 0x0000000e03167221 */ /* 0x000fc80000000000 */
[----:B------:R-:W-:-:S07]  /*1350*/  IMAD.MOV.U32 R13, RZ, RZ, R22 ;  /* 0x000000ffff0d7224 */ /* 0x000fce00078e0016 */
[----:B------:R-:W-:Y:S05]  /*1360*/  WARPSYNC.COLLECTIVE R15, `(.L_x_9056) ;  /* 0x000000000f087348 */ /* 0x000fea0003c00000 */
[----:B------:R0:W1:Y:S02]  /*1370*/  SHFL.BFLY P6, R14, R13, R12, R11 ;  /* 0x0c00000c0d0e7389 */ /* 0x00006400000c000b */
[----:B01----:R-:W-:Y:S05]  /*1380*/  ENDCOLLECTIVE ;  /* 0x000000000000791b */ /* 0x003fea0003800000 */
.L_x_9056:
[----:B------:R-:W-:Y:S05]  /*1390*/  BRA `(.L_x_9057) ;  /* 0xfffffff800407947 */ /* 0x000fea000383ffff */
        .weak           $__internal_138_$__cuda_sm3x_div_rn_noftz_f32_slowpath
        .type           $__internal_138_$__cuda_sm3x_div_rn_noftz_f32_slowpath,@function
        .size           $__internal_138_$__cuda_sm3x_div_rn_noftz_f32_slowpath,(.L_x_37515 - $__internal_138_$__cuda_sm3x_div_rn_noftz_f32_slowpath)
$__internal_138_$__cuda_sm3x_div_rn_noftz_f32_slowpath:
        /* <DEDUP_REMOVED lines=35> */
.L_x_9059:
        /* <DEDUP_REMOVED lines=51> */
.L_x_9066:
[----:B------:R-:W-:-:S04]  /*1900*/  LOP3.LUT R2, R2, 0x80000000, RZ, 0xc0, !PT ;  /* 0x8000000002027812 */ /* 0x000fc800078ec0ff */
[----:B------:R-:W-:Y:S01]  /*1910*/  LOP3.LUT R2, R2, 0x7f800000, RZ, 0xfc, !PT ;  /* 0x7f80000002027812 */ /* 0x000fe200078efcff */
[----:B------:R-:W-:Y:S06]  /*1920*/  BRA `(.L_x_9067) ;  /* 0x0000000000047947 */ /* 0x000fec0003800000 */
.L_x_9065:
[----:B------:R-:W-:-:S07]  /*1930*/  IMAD R2, R22, 0x800000, R2 ;  /* 0x0080000016027824 */ /* 0x000fce00078e0202 */
.L_x_9067:
[----:B------:R-:W-:Y:S05]  /*1940*/  BSYNC.RECONVERGENT B3 ;  /* 0x0000000000037941 */ /* 0x000fea0003800200 */
.L_x_9064:
[----:B------:R-:W-:Y:S05]  /*1950*/  BRA `(.L_x_9068) ;  /* 0x0000000000207947 */ /* 0x000fea0003800000 */
.L_x_9063:
[----:B------:R-:W-:-:S04]  /*1960*/  LOP3.LUT R2, R15, 0x80000000, R2, 0x48, !PT ;  /* 0x800000000f027812 */ /* 0x000fc800078e4802 */
[----:B------:R-:W-:Y:S01]  /*1970*/  LOP3.LUT R2, R2, 0x7f800000, RZ, 0xfc, !PT ;  /* 0x7f80000002027812 */ /* 0x000fe200078efcff */
[----:B------:R-:W-:Y:S06]  /*1980*/  BRA `(.L_x_9068) ;  /* 0x0000000000147947 */ /* 0x000fec0003800000 */
.L_x_9062:
[----:B------:R-:W-:Y:S01]  /*1990*/  LOP3.LUT R2, R15, 0x80000000, R2, 0x48, !PT ;  /* 0x800000000f027812 */ /* 0x000fe200078e4802 */
[----:B------:R-:W-:Y:S06]  /*19a0*/  BRA `(.L_x_9068) ;  /* 0x00000000000c7947 */ /* 0x000fec0003800000 */
.L_x_9061:
[----:B------:R-:W0:Y:S01]  /*19b0*/  MUFU.RSQ R2, -QNAN ;  /* 0xffc0000000027908 */ /* 0x000e220000001400 */
[----:B------:R-:W-:Y:S05]  /*19c0*/  BRA `(.L_x_9068) ;  /* 0x0000000000047947 */ /* 0x000fea0003800000 */
.L_x_9060:
[----:B------:R-:W-:-:S07]  /*19d0*/  FADD.FTZ R2, R2, R3 ;  /* 0x0000000302027221 */ /* 0x000fce0000010000 */
.L_x_9068:
[----:B------:R-:W-:Y:S05]  /*19e0*/  BSYNC.RECONVERGENT B2 ;  /* 0x0000000000027941 */ /* 0x000fea0003800200 */
.L_x_9058:
[----:B------:R-:W-:-:S04]  /*19f0*/  HFMA2 R15, -RZ, RZ, 0, 0 ;  /* 0x00000000ff0f7431 */ /* 0x000fc800000001ff */
[----:B0-----:R-:W-:Y:S05]  /*1a00*/  RET.REL.NODEC R14 `(_Z15SoftmaxWarpImplI22BroadcastScaleMaskLoadIffbLm4EiE11DirectStoreIffEfLi2ELi2ELi8ELi1ELb0EL9Algorithm0EEvT_T0_ll) ;  /* 0xffffffe40e7c7950 */ /* 0x001fea0003c3ffff */
.L_x_9069:
        /* <DEDUP_REMOVED lines=15> */
.L_x_37515:


//--------------------- .text._Z15SoftmaxWarpImplI22BroadcastScaleMaskLoadIffbLm4EiE11DirectStoreIffEfLi2ELi2ELi8ELi2ELb1EL9Algorithm0EEvT_T0_ll --------------------------
	.section	.text._Z15SoftmaxWarpImplI22BroadcastScaleMaskLoadIffbLm4EiE11DirectStoreIffEfLi2ELi2ELi8ELi2ELb1EL9Algorithm0EEvT_T0_ll,"ax",@progbits
	.align	128
        .global         _Z15SoftmaxWarpImplI22BroadcastScaleMaskLoadIffbLm4EiE11DirectStoreIffEfLi2ELi2ELi8ELi2ELb1EL9Algorithm0EEvT_T0_ll
        .type           _Z15SoftmaxWarpImplI22BroadcastScaleMaskLoadIffbLm4EiE11DirectStoreIffEfLi2ELi2ELi8ELi2ELb1EL9Algorithm0EEvT_T0_ll,@function
        .size           _Z15SoftmaxWarpImplI22BroadcastScaleMaskLoadIffbLm4EiE11DirectStoreIffEfLi2ELi2ELi8ELi2ELb1EL9Algorithm0EEvT_T0_ll,(.L_x_37516 - _Z15SoftmaxWarpImplI22BroadcastScaleMaskLoadIffbLm4EiE11DirectStoreIffEfLi2ELi2ELi8ELi2ELb1EL9Algorithm0EEvT_T0_ll)
        .other          _Z15SoftmaxWarpImplI22BroadcastScaleMaskLoadIffbLm4EiE11DirectStoreIffEfLi2ELi2ELi8ELi2ELb1EL9Algorithm0EEvT_T0_ll,@"STO_CUDA_ENTRY STV_DEFAULT"
_Z15SoftmaxWarpImplI22BroadcastScaleMaskLoadIffbLm4EiE11DirectStoreIffEfLi2ELi2ELi8ELi2ELb1EL9Algorithm0EEvT_T0_ll:
.text._Z15SoftmaxWarpImplI22BroadcastScaleMaskLoadIffbLm4EiE11DirectStoreIffEfLi2ELi2ELi8ELi2ELb1EL9Algorithm0EEvT_T0_ll:
        /* <DEDUP_REMOVED lines=28> */
.L_x_9070:
        /* <DEDUP_REMOVED lines=21> */
.L_x_9089:
        /* <DEDUP_REMOVED lines=129> */
.L_x_9073:
[----:B------:R-:W-:Y:S05]  /*0b20*/  BSYNC.RECONVERGENT B1 ;  /* 0x0000000000017941 */ /* 0x000fea0003800200 */
.L_x_9072:
        /* <DEDUP_REMOVED lines=128> */
.L_x_9075:
[----:B------:R-:W-:Y:S05]  /*1330*/  BSYNC.RECONVERGENT B1 ;  /* 0x0000000000017941 */ /* 0x000fea0003800200 */
.L_x_9074:
        /* <DEDUP_REMOVED lines=19> */
[-C--:B------:R-:W-:Y:S01]  /*1470*/  FFMA.SAT R23, R22, R11.reuse, 0.5 ;  /* 0x3f00000016177423 */ /* 0x080fe2000000200b */
[C---:B------:R-:W-:Y:S01]  /*1480*/  FADD R10, -R15.reuse, R21 ;  /* 0x000000150f0a7221 */ /* 0x040fe20000000100 */
[----:B------:R-:W-:Y:S01]  /*1490*/  FADD R20, -R15, R20 ;  /* 0x000000140f147221 */ /* 0x000fe20000000100 */
[-C--:B------:R-:W-:Y:S01]  /*14a0*/  FFMA.RM R13, R13, R12.reuse, 12582913 ;  /* 0x4b4000010d0d7423 */ /* 0x080fe2000000400c */
[-C--:B------:R-:W-:Y:S01]  /*14b0*/  FFMA.RM R14, R23, R12.reuse, 12582913 ;  /* 0x4b400001170e7423 */ /* 0x080fe2000000400c */
[-C--:B------:R-:W-:Y:S02]  /*14c0*/  FFMA.SAT R23, R10, R11.reuse, 0.5 ;  /* 0x3f0000000a177423 */ /* 0x080fe4000000200b */
[----:B------:R-:W-:Y:S01]  /*14d0*/  FADD R19, R13, -12583039 ;  /* 0xcb40007f0d137421 */ /* 0x000fe20000000000 */
[----:B------:R-:W-:Y:S01]  /*14e0*/  FADD R21, R14, -12583039 ;  /* 0xcb40007f0e157421 */ /* 0x000fe20000000000 */
[----:B------:R-:W-:Y:S01]  /*14f0*/  FFMA.RM R15, R23, R12, 12582913 ;  /* 0x4b400001170f7423 */ /* 0x000fe2000000400c */
[----:B------:R-:W-:Y:S01]  /*1500*/  FFMA.SAT R23, R20, R11, 0.5 ;  /* 0x3f00000014177423 */ /* 0x000fe2000000200b */
[----:B------:R-:W-:Y:S01]  /*1510*/  FFMA R19, R18, 1.4426950216293334961, -R19 ;  /* 0x3fb8aa3b12137823 */ /* 0x000fe20000000813 */
[----:B------:R-:W-:Y:S01]  /*1520*/  FFMA R21, R22, 1.4426950216293334961, -R21 ;  /* 0x3fb8aa3b16157823 */ /* 0x000fe20000000815 */
[----:B------:R-:W-:-:S02]  /*1530*/  IMAD.SHL.U32 R13, R13, 0x800000, RZ ;  /* 0x008000000d0d7824 */ /* 0x000fc400078e00ff */
[----:B------:R-:W-:Y:S01]  /*1540*/  FFMA.RM R12, R23, R12, 12582913 ;  /* 0x4b400001170c7423 */ /* 0x000fe2000000400c */
[----:B------:R-:W-:Y:S01]  /*1550*/  FFMA R18, R18, 1.925963033500011079e-08, R19 ;  /* 0x32a5706012127823 */ /* 0x000fe20000000013 */
[C---:B------:R-:W-:Y:S01]  /*1560*/  FADD R19, R15.reuse, -12583039 ;  /* 0xcb40007f0f137421 */ /* 0x040fe20000000000 */
[----:B------:R-:W-:Y:S01]  /*1570*/  FFMA R11, R22, 1.925963033500011079e-08, R21 ;  /* 0x32a57060160b7823 */ /* 0x000fe20000000015 */
[----:B------:R-:W-:Y:S01]  /*1580*/  FADD R23, R12, -12583039 ;  /* 0xcb40007f0c177421 */ /* 0x000fe20000000000 */
[----:B------:R-:W-:Y:S02]  /*1590*/  IMAD.SHL.U32 R15, R15, 0x800000, RZ ;  /* 0x008000000f0f7824 */ /* 0x000fe400078e00ff */
[----:B------:R-:W-:Y:S01]  /*15a0*/  FFMA R19, R10, 1.4426950216293334961, -R19 ;  /* 0x3fb8aa3b0a137823 */ /* 0x000fe20000000813 */
[----:B------:R-:W0:Y:S01]  /*15b0*/  MUFU.EX2 R18, R18 ;  /* 0x0000001200127308 */ /* 0x000e220000000800 */
[----:B------:R-:W-:Y:S01]  /*15c0*/  FFMA R23, R20, 1.4426950216293334961, -R23 ;  /* 0x3fb8aa3b14177823 */ /* 0x000fe20000000817 */
[----:B------:R-:W-:Y:S01]  /*15d0*/  SHF.L.U32 R12, R12, 0x17, RZ ;  /* 0x000000170c0c7819 */ /* 0x000fe200000006ff */
[----:B------:R-:W-:Y:S01]  /*15e0*/  FFMA R21, R10, 1.925963033500011079e-08, R19 ;  /* 0x32a570600a157823 */ /* 0x000fe20000000013 */
[----:B------:R-:W-:Y:S01]  /*15f0*/  SHF.L.U32 R10, R14, 0x17, RZ ;  /* 0x000000170e0a7819 */ /* 0x000fe200000006ff */
[----:B------:R-:W-:-:S03]  /*1600*/  FFMA R23, R20, 1.925963033500011079e-08, R23 ;  /* 0x32a5706014177823 */ /* 0x000fc60000000017 */
        /* <DEDUP_REMOVED lines=22> */
.L_x_9103:
        /* <DEDUP_REMOVED lines=11> */
[----:B--234-:R-:W-:Y:S05]  /*1820*/  CALL.REL.NOINC `($__internal_139_$__cuda_sm3x_div_rn_noftz_f32_slowpath) ;  /* 0x0000000c00447944 */ /* 0x01cfea0003c00000 */
[----:B------:R-:W-:-:S07]  /*1830*/  IMAD.MOV.U32 R12, RZ, RZ, R11 ;  /* 0x000000ffff0c7224 */ /* 0x000fce00078e000b */
.L_x_9078:
[----:B------:R-:W-:Y:S05]  /*1840*/  BSYNC.RECONVERGENT B1 ;  /* 0x0000000000017941 */ /* 0x000fea0003800200 */
.L_x_9077:
        /* <DEDUP_REMOVED lines=11> */
[----:B--234-:R-:W-:Y:S05]  /*1900*/  CALL.REL.NOINC `($__internal_139_$__cuda_sm3x_div_rn_noftz_f32_slowpath) ;  /* 0x0000000c000c7944 */ /* 0x01cfea0003c00000 */
[----:B------:R-:W-:-:S07]  /*1910*/  IMAD.MOV.U32 R13, RZ, RZ, R11 ;  /* 0x000000ffff0d7224 */ /* 0x000fce00078e000b */
.L_x_9080:
[----:B------:R-:W-:Y:S05]  /*1920*/  BSYNC.RECONVERGENT B1 ;  /* 0x0000000000017941 */ /* 0x000fea0003800200 */
.L_x_9079:
        /* <DEDUP_REMOVED lines=19> */
.L_x_9082:
[----:B------:R-:W-:Y:S05]  /*1a60*/  BSYNC.RECONVERGENT B1 ;  /* 0x0000000000017941 */ /* 0x000fea0003800200 */
.L_x_9081:
[----:B------:R-:W-:Y:S01]  /*1a70*/  BSSY.RECONVERGENT B1, `(.L_x_9083) ;  /* 0x0000008000017945 */ /* 0x000fe20003800200 */
[----:B------:R-:W-:-:S03]  /*1a80*/  FFMA R10, R18, R22, R21 ;  /* 0x00000016120a7223 */ /* 0x000fc60000000015 */
[----:B------:R-:W-:Y:S05]  /*1a90*/  @!P1 BRA `(.L_x_9084) ;  /* 0x0000000000149947 */ /* 0x000fea0003800000 */
[----:B------:R-:W-:Y:S01]  /*1aa0*/  IMAD.MOV.U32 R18, RZ, RZ, R19 ;  /* 0x000000ffff127224 */ /* 0x000fe200078e0013 */
[----:B------:R-:W-:Y:S02]  /*1ab0*/  MOV R23, R27 ;  /* 0x0000001b00177202 */ /* 0x000fe40000000f00 */
[----:B0-----:R-:W-:-:S07]  /*1ac0*/  MOV R14, 0x1ae0 ;  /* 0x00001ae0000e7802 */ /* 0x001fce0000000f00 */
[----:B--234-:R-:W-:Y:S05]  /*1ad0*/  CALL.REL.NOINC `($__internal_139_$__cuda_sm3x_div_rn_noftz_f32_slowpath) ;  /* 0x0000000800987944 */ /* 0x01cfea0003c00000 */
[----:B------:R-:W-:-:S07]  /*1ae0*/  IMAD.MOV.U32 R10, RZ, RZ, R11 ;  /* 0x000000ffff0a7224 */ /* 0x000fce00078e000b */
.L_x_9084:
[----:B------:R-:W-:Y:S05]  /*1af0*/  BSYNC.RECONVERGENT B1 ;  /* 0x0000000000017941 */ /* 0x000fea0003800200 */
.L_x_9083:
        /* <DEDUP_REMOVED lines=12> */
[----:B--234-:R-:W-:Y:S05]  /*1bc0*/  CALL.REL.NOINC `($__internal_139_$__cuda_sm3x_div_rn_noftz_f32_slowpath) ;  /* 0x00000008005c7944 */ /* 0x01cfea0003c00000 */
.L_x_9086:
[----:B------:R-:W-:Y:S05]  /*1bd0*/  BSYNC.RECONVERGENT B1 ;  /* 0x0000000000017941 */ /* 0x000fea0003800200 */
.L_x_9085:
        /* <DEDUP_REMOVED lines=17> */
.L_x_9088:
[----:B------:R-:W-:Y:S05]  /*1cf0*/  BSYNC.RECONVERGENT B1 ;  /* 0x0000000000017941 */ /* 0x000fea0003800200 */
.L_x_9087:
[----:B------:R-:W-:-:S04]  /*1d00*/  IADD3 R5, P0, PT, R4, R5, RZ ;  /* 0x0000000504057210 */ /* 0x000fc80007f1e0ff */
[----:B------:R-:W-:Y:S02]  /*1d10*/  LEA.HI.X.SX32 R7, R4, R7, 0x1, P0 ;  /* 0x0000000704077211 */ /* 0x000fe400000f0eff */
[----:B------:R-:W-:-:S04]  /*1d20*/  ISETP.GE.U32.AND P0, PT, R5, UR46, PT ;  /* 0x0000002e05007c0c */ /* 0x000fc8000bf06070 */
[----:B------:R-:W-:-:S13]  /*1d30*/  ISETP.GE.AND.EX P0, PT, R7, UR47, PT, P0 ;  /* 0x0000002f07007c0c */ /* 0x000fda000bf06300 */
[----:B------:R-:W-:Y:S05]  /*1d40*/  @!P0 BRA `(.L_x_9089) ;  /* 0xffffffe400708947 */ /* 0x000fea000383ffff */
[----:B------:R-:W-:Y:S05]  /*1d50*/  BSYNC B0 ;  /* 0x0000000000007941 */ /* 0x000fea0003800000 */
.L_x_9071:
[----:B------:R-:W-:Y:S05]  /*1d60*/  EXIT ;  /* 0x000000000000794d */ /* 0x000fea0003800000 */
.L_x_9076:
[----:B0-----:R-:W-:Y:S01]  /*1d70*/  HFMA2 R11, -RZ, RZ, 0, 1.847743988037109375e-06 ;  /* 0x0000001fff0b7431 */ /* 0x001fe200000001ff */
[----:B------:R-:W-:Y:S01]  /*1d80*/  BSSY B1, `(.L_x_9090) ;  /* 0x0000006000017945 */ /* 0x000fe20003800000 */
[----:B------:R-:W-:Y:S02]  /*1d90*/  IMAD.MOV.U32 R12, RZ, RZ, 0x4 ;  /* 0x00000004ff0c7424 */ /* 0x000fe400078e00ff */
[----:B------:R-:W-:-:S07]  /*1da0*/  IMAD.MOV.U32 R15, RZ, RZ, -0x1 ;  /* 0xffffffffff0f7424 */ /* 0x000fce00078e00ff */
[----:B-1234-:R-:W-:Y:S05]  /*1db0*/  WARPSYNC.COLLECTIVE R15, `(.L_x_9091) ;  /* 0x000000000f087348 */ /* 0x01efea0003c00000 */
[----:B------:R0:W0:Y:S02]  /*1dc0*/  SHFL.BFLY P6, R14, R13, R12, R11 ;  /* 0x0c00000c0d0e7389 */ /* 0x00002400000c000b */
[----:B01234-:R-:W-:Y:S05]  /*1dd0*/  ENDCOLLECTIVE ;  /* 0x000000000000791b */ /* 0x01ffea0003800000 */
.L_x_9091:
[----:B------:R-:W-:Y:S05]  /*1de0*/  BSYNC B1 ;  /* 0x0000000000017941 */ /* 0x000fea0003800000 */
.L_x_9090:
[----:B------:R-:W-:Y:S01]  /*1df0*/  FMNMX R13, R14, R13, !PT ;  /* 0x0000000d0e0d7209 */ /* 0x000fe20007800000 */
[----:B------:R-:W-:Y:S01]  /*1e00*/  IMAD.MOV.U32 R11, RZ, RZ, 0x1f ;  /* 0x0000001fff0b7424 */ /* 0x000fe200078e00ff */
[----:B------:R-:W-:Y:S02]  /*1e10*/  MOV R12, 0x2 ;  /* 0x00000002000c7802 */ /* 0x000fe40000000f00 */
[----:B------:R-:W-:-:S07]  /*1e20*/  MOV R15, 0xffffffff ;  /* 0xffffffff000f7802 */ /* 0x000fce0000000f00 */
[----:B------:R-:W-:Y:S05]  /*1e30*/  WARPSYNC.COLLECTIVE R15, `(.L_x_9092) ;  /* 0x000000000f087348 */ /* 0x000fea0003c00000 */
[----:B------:R0:W1:Y:S02]  /*1e40*/  SHFL.BFLY P6, R14, R13, R12, R11 ;  /* 0x0c00000c0d0e7389 */ /* 0x00006400000c000b */
[----:B01----:R-:W-:Y:S05]  /*1e50*/  ENDCOLLECTIVE ;  /* 0x000000000000791b */ /* 0x003fea0003800000 */
.L_x_9092:
[----:B------:R-:W-:Y:S01]  /*1e60*/  HFMA2 R12, -RZ, RZ, 0, 5.9604644775390625e-08 ;  /* 0x00000001ff0c7431 */ /* 0x000fe200000001ff */
[----:B------:R-:W-:-:S05]  /*1e70*/  FMNMX R19, R13, R14, !PT ;  /* 0x0000000e0d137209 */ /* 0x000fca0007800000 */
[----:B------:R-:W-:-:S07]  /*1e80*/  IMAD.MOV.U32 R13, RZ, RZ, R19 ;  /* 0x000000ffff0d7224 */ /* 0x000fce00078e0013 */
[----:B------:R-:W-:Y:S05]  /*1e90*/  WARPSYNC.COLLECTIVE R15, `(.L_x_9093) ;  /* 0x000000000f087348 */ /* 0x000fea0003c00000 */
[----:B------:R0:W1:Y:S02]  /*1ea0*/  SHFL.BFLY P6, R14, R13, R12, R11 ;  /* 0x0c00000c0d0e7389 */ /* 0x00006400000c000b */
[----:B01----:R-:W-:Y:S05]  /*1eb0*/  ENDCOLLECTIVE ;  /* 0x000000000000791b */ /* 0x003fea0003800000 */
.L_x_9093:
[----:B------:R-:W-:Y:S01]  /*1ec0*/  MOV R13, R18 ;  /* 0x00000012000d7202 */ /* 0x000fe20000000f00 */
[----:B------:R-:W-:Y:S02]  /*1ed0*/  IMAD.MOV.U32 R12, RZ, RZ, 0x4 ;  /* 0x00000004ff0c7424 */ /* 0x000fe400078e00ff */
[----:B------:R-:W-:-:S07]  /*1ee0*/  IMAD.MOV.U32 R24, RZ, RZ, R14 ;  /* 0x000000ffff187224 */ /* 0x000fce00078e000e */
[----:B------:R-:W-:Y:S05]  /*1ef0*/  WARPSYNC.COLLECTIVE R15, `(.L_x_9094) ;  /* 0x000000000f087348 */ /* 0x000fea0003c00000 */
[----:B------:R0:W1:Y:S02]  /*1f00*/  SHFL.BFLY P6, R14, R13, R12, R11 ;  /* 0x0c00000c0d0e7389 */ /* 0x00006400000c000b */
[----:B01----:R-:W-:Y:S05]  /*1f10*/  ENDCOLLECTIVE ;  /* 0x000000000000791b */ /* 0x003fea0003800000 */
.L_x_9094:
[----:B------:R-:W-:Y:S01]  /*1f20*/  FMNMX R24, R19, R24, !PT ;  /* 0x0000001813187209 */ /* 0x000fe20007800000 */
[----:B------:R-:W-:-:S04]  /*1f30*/  HFMA2 R19, -RZ, RZ, 0.96630859375, -0.0022525787353515625 ;  /* 0x3bbb989dff137431 */ /* 0x000fc800000001ff */
[C---:B------:R-:W-:Y:S01]  /*1f40*/  FADD R26, -R24.reuse, R23 ;  /* 0x00000017181a7221 */ /* 0x040fe20000000100 */
[----:B------:R-:W-:Y:S01]  /*1f50*/  FADD R22, -R24, R22 ;  /* 0x0000001618167221 */ /* 0x000fe20000000100 */
[----:B------:R-:W-:Y:S02]  /*1f60*/  HFMA2 R12, -RZ, RZ, 0, 1.1920928955078125e-07 ;  /* 0x00000002ff0c7431 */ /* 0x000fe400000001ff */
[----:B------:R-:W-:Y:S01]  /*1f70*/  FFMA.SAT R23, R26, R19, 0.5 ;  /* 0x3f0000001a177423 */ /* 0x000fe20000002013 */
[----:B------:R-:W-:-:S04]  /*1f80*/  MOV R25, R14 ;  /* 0x0000000e00197202 */ /* 0x000fc80000000f00 */
[----:B------:R-:W-:-:S05]  /*1f90*/  FMNMX R25, R25, R18, !PT ;  /* 0x0000001219197209 */ /* 0x000fca0007800000 */
[----:B------:R-:W-:-:S07]  /*1fa0*/  IMAD.MOV.U32 R13, RZ, RZ, R25 ;  /* 0x000000ffff0d7224 */ /* 0x000fce00078e0019 */
[----:B------:R-:W-:Y:S05]  /*1fb0*/  WARPSYNC.COLLECTIVE R15, `(.L_x_9095) ;  /* 0x000000000f087348 */ /* 0x000fea0003c00000 */
[----:B------:R0:W1:Y:S02]  /*1fc0*/  SHFL.BFLY P6, R14, R13, R12, R11 ;  /* 0x0c00000c0d0e7389 */ /* 0x00006400000c000b */
[----:B01----:R-:W-:Y:S05]  /*1fd0*/  ENDCOLLECTIVE ;  /* 0x000000000000791b */ /* 0x003fea0003800000 */
.L_x_9095:
[----:B------:R-:W-:Y:S02]  /*1fe0*/  IMAD.MOV.U32 R12, RZ, RZ, 0x1 ;  /* 0x00000001ff0c7424 */ /* 0x000fe400078e00ff */
[----:B------:R-:W-:-:S05]  /*1ff0*/  IMAD.MOV.U32 R10, RZ, RZ, R14 ;  /* 0x000000ffff0a7224 */ /* 0x000fca00078e000e */
[----:B------:R-:W-:-:S04]  /*2000*/  FMNMX R10, R25, R10, !PT ;  /* 0x0000000a190a7209 */ /* 0x000fc80007800000 */
[----:B------:R-:W-:-:S07]  /*2010*/  MOV R13, R10 ;  /* 0x0000000a000d7202 */ /* 0x000fce0000000f00 */
[----:B------:R-:W-:Y:S05]  /*2020*/  WARPSYNC.COLLECTIVE R15, `(.L_x_9096) ;  /* 0x000000000f087348 */ /* 0x000fea0003c00000 */
[----:B------:R0:W1:Y:S02]  /*2030*/  SHFL.BFLY P6, R14, R13, R12, R11 ;  /* 0x0c00000c0d0e7389 */ /* 0x00006400000c000b */
[----:B01----:R-:W-:Y:S05]  /*2040*/  ENDCOLLECTIVE ;  /* 0x000000000000791b */ /* 0x003fea0003800000 */
.L_x_9096:
[----:B------:R-:W-:Y:S01]  /*2050*/  FFMA.SAT R13, R22, R19, 0.5 ;  /* 0x3f000000160d7423 */ /* 0x000fe20000002013 */
[----:B------:R-:W-:Y:S02]  /*2060*/  MOV R12, 0x4 ;  /* 0x00000004000c7802 */ /* 0x000fe40000000f00 */
[----:B------:R-:W-:Y:S01]  /*2070*/  FMNMX R18, R10, R14, !PT ;  /* 0x0000000e0a127209 */ /* 0x000fe20007800000 */
[----:B------:R-:W-:-:S04]  /*2080*/  IMAD.MOV.U32 R10, RZ, RZ, 0x437c0000 ;  /* 0x437c0000ff0a7424 */ /* 0x000fc800078e00ff */
[-C--:B------:R-:W-:Y:S01]  /*2090*/  FFMA.RM R23, R23, R10.reuse, 12582913 ;  /* 0x4b40000117177423 */ /* 0x080fe2000000400a */
[-C--:B------:R-:W-:Y:S01]  /*20a0*/  FFMA.RM R13, R13, R10.reuse, 12582913 ;  /* 0x4b4000010d0d7423 */ /* 0x080fe2000000400a */
[C---:B------:R-:W-:Y:S01]  /*20b0*/  FADD R20, -R18.reuse, R20 ;  /* 0x0000001412147221 */ /* 0x040fe20000000100 */
[----:B------:R-:W-:Y:S01]  /*20c0*/  FADD R14, -R18, R21 ;  /* 0x00000015120e7221 */ /* 0x000fe20000000100 */
[----:B------:R-:W-:Y:S01]  /*20d0*/  FADD R11, R23, -12583039 ;  /* 0xcb40007f170b7421 */ /* 0x000fe20000000000 */
[----:B------:R-:W-:Y:S01]  /*20e0*/  FADD R15, R13, -12583039 ;  /* 0xcb40007f0d0f7421 */ /* 0x000fe20000000000 */
[----:B------:R-:W-:Y:S01]  /*20f0*/  SHF.L.U32 R18, R23, 0x17, RZ ;  /* 0x0000001717127819 */ /* 0x000fe200000006ff */
[-C--:B------:R-:W-:Y:S01]  /*2100*/  FFMA.SAT R23, R20, R19.reuse, 0.5 ;  /* 0x3f00000014177423 */ /* 0x080fe20000002013 */
[----:B------:R-:W-:Y:S01]  /*2110*/  FFMA R11, R26, 1.4426950216293334961, -R11 ;  /* 0x3fb8aa3b1a0b7823 */ /* 0x000fe2000000080b */
[----:B------:R-:W-:Y:S01]  /*2120*/  FFMA R15, R22, 1.4426950216293334961, -R15 ;  /* 0x3fb8aa3b160f7823 */ /* 0x000fe2000000080f */
[----:B------:R-:W-:Y:S01]  /*2130*/  FFMA.SAT R19, R14, R19, 0.5 ;  /* 0x3f0000000e137423 */ /* 0x000fe20000002013 */
[-C--:B------:R-:W-:Y:S01]  /*2140*/  FFMA.RM R23, R23, R10.reuse, 12582913 ;  /* 0x4b40000117177423 */ /* 0x080fe2000000400a */
[----:B------:R-:W-:Y:S01]  /*2150*/  FFMA R11, R26, 1.925963033500011079e-08, R11 ;  /* 0x32a570601a0b7823 */ /* 0x000fe2000000000b */
[----:B------:R-:W-:Y:S01]  /*2160*/  FFMA R15, R22, 1.925963033500011079e-08, R15 ;  /* 0x32a57060160f7823 */ /* 0x000fe2000000000f */
[----:B------:R-:W-:Y:S01]  /*2170*/  FFMA.RM R19, R19, R10, 12582913 ;  /* 0x4b40000113137423 */ /* 0x000fe2000000400a */
[----:B------:R-:W-:-:S03]  /*2180*/  IMAD.SHL.U32 R10, R13, 0x800000, RZ ;  /* 0x008000000d0a7824 */ /* 0x000fc600078e00ff */
[----:B------:R-:W0:Y:S08]  /*2190*/  MUFU.EX2 R11, R11 ;  /* 0x0000000b000b7308 */ /* 0x000e300000000800 */
[----:B------:R-:W1:Y:S01]  /*21a0*/  MUFU.EX2 R15, R15 ;  /* 0x0000000f000f7308 */ /* 0x000e620000000800 */
[----:B0-----:R-:W-:Y:S01]  /*21b0*/  FMUL R18, R18, R11 ;  /* 0x0000000b12127220 */ /* 0x001fe20000400000 */
[C---:B------:R-:W-:Y:S01]  /*21c0*/  FADD R11, R23.reuse, -12583039 ;  /* 0xcb40007f170b7421 */ /* 0x040fe20000000000 */
[----:B------:R-:W-:-:S02]  /*21d0*/  SHF.L.U32 R23, R23, 0x17, RZ ;  /* 0x0000001717177819 */ /* 0x000fc400000006ff */
[----:B------:R-:W-:Y:S01]  /*21e0*/  FADD R13, RZ, R18 ;  /* 0x00000012ff0d7221 */ /* 0x000fe20000000000 */
[----:B------:R-:W-:Y:S01]  /*21f0*/  FFMA R11, R20, 1.4426950216293334961, -R11 ;  /* 0x3fb8aa3b140b7823 */ /* 0x000fe2000000080b */
[----:B-1----:R-:W-:-:S03]  /*2200*/  FMUL R10, R10, R15 ;  /* 0x0000000f0a0a7220 */ /* 0x002fc60000400000 */
[----:B------:R-:W-:Y:S01]  /*2210*/  FFMA R22, R20, 1.925963033500011079e-08, R11 ;  /* 0x32a5706014167823 */ /* 0x000fe2000000000b */
[----:B------:R-:W-:Y:S01]  /*2220*/  FADD R11, R19, -12583039 ;  /* 0xcb40007f130b7421 */ /* 0x000fe20000000000 */
[----:B------:R-:W-:Y:S01]  /*2230*/  MOV R15, 0xffffffff ;  /* 0xffffffff000f7802 */ /* 0x000fe20000000f00 */
[----:B------:R-:W-:Y:S01]  /*2240*/  FADD R13, R13, R10 ;  /* 0x0000000a0d0d7221 */ /* 0x000fe20000000000 */
[----:B------:R-:W-:Y:S02]  /*2250*/  IMAD.SHL.U32 R19, R19, 0x800000, RZ ;  /* 0x0080000013137824 */ /* 0x000fe400078e00ff */
[C---:B------:R-:W-:Y:S01]  /*2260*/  FFMA R11, R14.reuse, 1.4426950216293334961, -R11 ;  /* 0x3fb8aa3b0e0b7823 */ /* 0x040fe2000000080b */
[----:B------:R-:W0:Y:S03]  /*2270*/  MUFU.EX2 R22, R22 ;  /* 0x0000001600167308 */ /* 0x000e260000000800 */
[----:B------:R-:W-:Y:S01]  /*2280*/  FFMA R20, R14, 1.925963033500011079e-08, R11 ;  /* 0x32a570600e147823 */ /* 0x000fe2000000000b */
[----:B------:R-:W-:-:S07]  /*2290*/  IMAD.MOV.U32 R11, RZ, RZ, 0x1f ;  /* 0x0000001fff0b7424 */ /* 0x000fce00078e00ff */
[----:B0-----:R-:W-:Y:S05]  /*22a0*/  WARPSYNC.COLLECTIVE R15, `(.L_x_9097) ;  /* 0x000000000f087348 */ /* 0x001fea0003c00000 */
[----:B------:R1:W2:Y:S02]  /*22b0*/  SHFL.BFLY P6, R14, R13, R12, R11 ;  /* 0x0c00000c0d0e7389 */ /* 0x0002a400000c000b */
[----:B012---:R-:W-:Y:S05]  /*22c0*/  ENDCOLLECTIVE ;  /* 0x000000000000791b */ /* 0x007fea0003800000 */
.L_x_9097:
[----:B------:R-:W0:Y:S01]  /*22d0*/  MUFU.EX2 R20, R20 ;  /* 0x0000001400147308 */ /* 0x000e220000000800 */
[----:B------:R-:W-:Y:S02]  /*22e0*/  HFMA2 R12, -RZ, RZ, 0, 1.1920928955078125e-07 ;  /* 0x00000002ff0c7431 */ /* 0x000fe400000001ff */
[----:B0-----:R-:W-:Y:S01]  /*22f0*/  FMUL R19, R19, R20 ;  /* 0x0000001413137220 */ /* 0x001fe20000400000 */
[----:B------:R-:W-:-:S03]  /*2300*/  FMUL R20, R23, R22 ;  /* 0x0000001617147220 */ /* 0x000fc60000400000 */
[----:B------:R-:W-:Y:S01]  /*2310*/  FADD R23, RZ, R19 ;  /* 0x00000013ff177221 */ /* 0x000fe20000000000 */
[----:B------:R-:W-:-:S03]  /*2320*/  FADD R21, R13, R14 ;  /* 0x0000000e0d157221 */ /* 0x000fc60000000000 */
[----:B------:R-:W-:Y:S01]  /*2330*/  FADD R24, R23, R20 ;  /* 0x0000001417187221 */ /* 0x000fe20000000000 */
[----:B------:R-:W-:-:S07]  /*2340*/  IMAD.MOV.U32 R13, RZ, RZ, R21 ;  /* 0x000000ffff0d7224 */ /* 0x000fce00078e0015 */
[----:B------:R-:W-:Y:S05]  /*2350*/  WARPSYNC.COLLECTIVE R15, `(.L_x_9098) ;  /* 0x000000000f087348 */ /* 0x000fea0003c00000 */
[----:B------:R0:W1:Y:S02]  /*2360*/  SHFL.BFLY P6, R14, R13, R12, R11 ;  /* 0x0c00000c0d0e7389 */ /* 0x00006400000c000b */
[----:B01----:R-:W-:Y:S05]  /*2370*/  ENDCOLLECTIVE ;  /* 0x000000000000791b */ /* 0x003fea0003800000 */
.L_x_9098:
[----:B------:R-:W-:Y:S01]  /*2380*/  MOV R12, 0x1 ;  /* 0x00000001000c7802 */ /* 0x000fe20000000f00 */
[----:B------:R-:W-:-:S04]  /*2390*/  FADD R25, R21, R14 ;  /* 0x0000000e15197221 */ /* 0x000fc80000000000 */
[----:B------:R-:W-:-:S07]  /*23a0*/  IMAD.MOV.U32 R13, RZ, RZ, R25 ;  /* 0x000000ffff0d7224 */ /* 0x000fce00078e0019 */
[----:B------:R-:W-:Y:S05]  /*23b0*/  WARPSYNC.COLLECTIVE R15, `(.L_x_9099) ;  /* 0x000000000f087348 */ /* 0x000fea0003c00000 */
[----:B------:R0:W1:Y:S02]  /*23c0*/  SHFL.BFLY P6, R14, R13, R12, R11 ;  /* 0x0c00000c0d0e7389 */ /* 0x00006400000c000b */
[----:B01----:R-:W-:Y:S05]  /*23d0*/  ENDCOLLECTIVE ;  /* 0x000000000000791b */ /* 0x003fea0003800000 */
.L_x_9099:
[----:B------:R-:W-:Y:S01]  /*23e0*/  MOV R13, R24 ;  /* 0x00000018000d7202 */ /* 0x000fe20000000f00 */
[----:B------:R-:W-:Y:S02]  /*23f0*/  IMAD.MOV.U32 R12, RZ, RZ, 0x4 ;  /* 0x00000004ff0c7424 */ /* 0x000fe400078e00ff */
[----:B------:R-:W-:-:S07]  /*2400*/  IMAD.MOV.U32 R22, RZ, RZ, R14 ;  /* 0x000000ffff167224 */ /* 0x000fce00078e000e */
[----:B------:R-:W-:Y:S05]  /*2410*/  WARPSYNC.COLLECTIVE R15, `(.L_x_9100) ;  /* 0x000000000f087348 */ /* 0x000fea0003c00000 */
[----:B------:R0:W1:Y:S02]  /*2420*/  SHFL.BFLY P6, R14, R13, R12, R11 ;  /* 0x0c00000c0d0e7389 */ /* 0x00006400000c000b */
[----:B01----:R-:W-:Y:S05]  /*2430*/  ENDCOLLECTIVE ;  /* 0x000000000000791b */ /* 0x003fea0003800000 */
.L_x_9100:
[----:B------:R-:W-:Y:S01]  /*2440*/  HFMA2 R12, -RZ, RZ, 0, 1.1920928955078125e-07 ;  /* 0x00000002ff0c7431 */ /* 0x000fe200000001ff */
[----:B------:R-:W-:-:S05]  /*2450*/  MOV R23, R14 ;  /* 0x0000000e00177202 */ /* 0x000fca0000000f00 */
[----:B------:R-:W-:-:S04]  /*2460*/  FADD R26, R24, R23 ;  /* 0x00000017181a7221 */ /* 0x000fc80000000000 */
[----:B------:R-:W-:-:S07]  /*2470*/  IMAD.MOV.U32 R13, RZ, RZ, R26 ;  /* 0x000000ffff0d7224 */ /* 0x000fce00078e001a */
[----:B------:R-:W-:Y:S05]  /*2480*/  WARPSYNC.COLLECTIVE R15, `(.L_x_9101) ;  /* 0x000000000f087348 */ /* 0x000fea0003c00000 */
[----:B------:R0:W1:Y:S02]  /*2490*/  SHFL.BFLY P6, R14, R13, R12, R11 ;  /* 0x0c00000c0d0e7389 */ /* 0x00006400000c000b */
[----:B01----:R-:W-:Y:S05]  /*24a0*/  ENDCOLLECTIVE ;  /* 0x000000000000791b */ /* 0x003fea0003800000 */
.L_x_9101:
        /* <DEDUP_REMOVED lines=8> */
.L_x_9102:
[----:B------:R-:W-:Y:S05]  /*2530*/  BRA `(.L_x_9103) ;  /* 0xfffffff0008c7947 */ /* 0x000fea000383ffff */
        .weak           $__internal_139_$__cuda_sm3x_div_rn_noftz_f32_slowpath
        .type           $__internal_139_$__cuda_sm3x_div_rn_noftz_f32_slowpath,@function
        .size           $__internal_139_$__cuda_sm3x_div_rn_noftz_f32_slowpath,(.L_x_37516 - $__internal_139_$__cuda_sm3x_div_rn_noftz_f32_slowpath)
$__internal_139_$__cuda_sm3x_div_rn_noftz_f32_slowpath:
        /* <DEDUP_REMOVED lines=35> */
.L_x_9105:
        /* <DEDUP_REMOVED lines=51> */
.L_x_9112:
[----:B------:R-:W-:-:S04]  /*2aa0*/  LOP3.LUT R11, R11, 0x80000000, RZ, 0xc0, !PT ;  /* 0x800000000b0b7812 */ /* 0x000fc800078ec0ff */
[----:B------:R-:W-:Y:S01]  /*2ab0*/  LOP3.LUT R11, R11, 0x7f800000, RZ, 0xfc, !PT ;  /* 0x7f8000000b0b7812 */ /* 0x000fe200078efcff */
[----:B------:R-:W-:Y:S06]  /*2ac0*/  BRA `(.L_x_9113) ;  /* 0x0000000000047947 */ /* 0x000fec0003800000 */
.L_x_9111:
[----:B------:R-:W-:-:S07]  /*2ad0*/  IMAD R11, R22, 0x800000, R11 ;  /* 0x00800000160b7824 */ /* 0x000fce00078e020b */
.L_x_9113:
[----:B------:R-:W-:Y:S05]  /*2ae0*/  BSYNC.RECONVERGENT B3 ;  /* 0x0000000000037941 */ /* 0x000fea0003800200 */
.L_x_9110:
[----:B------:R-:W-:Y:S05]  /*2af0*/  BRA `(.L_x_9114) ;  /* 0x0000000000207947 */ /* 0x000fea0003800000 */
.L_x_9109:
[----:B------:R-:W-:-:S04]  /*2b00*/  LOP3.LUT R11, R21, 0x80000000, R18, 0x48, !PT ;  /* 0x80000000150b7812 */ /* 0x000fc800078e4812 */
[----:B------:R-:W-:Y:S01]  /*2b10*/  LOP3.LUT R11, R11, 0x7f800000, RZ, 0xfc, !PT ;  /* 0x7f8000000b0b7812 */ /* 0x000fe200078efcff */
[----:B------:R-:W-:Y:S06]  /*2b20*/  BRA `(.L_x_9114) ;  /* 0x0000000000147947 */ /* 0x000fec0003800000 */
.L_x_9108:
[----:B------:R-:W-:Y:S01]  /*2b30*/  LOP3.LUT R11, R21, 0x80000000, R18, 0x48, !PT ;  /* 0x80000000150b7812 */ /* 0x000fe200078e4812 */
[----:B------:R-:W-:Y:S06]  /*2b40*/  BRA `(.L_x_9114) ;  /* 0x00000000000c7947 */ /* 0x000fec0003800000 */
.L_x_9107:
[----:B------:R-:W0:Y:S01]  /*2b50*/  MUFU.RSQ R11, -QNAN ;  /* 0xffc00000000b7908 */ /* 0x000e220000001400 */
[----:B------:R-:W-:Y:S05]  /*2b60*/  BRA `(.L_x_9114) ;  /* 0x0000000000047947 */ /* 0x000fea0003800000 */
.L_x_9106:
[----:B------:R-:W-:-:S07]  /*2b70*/  FADD.FTZ R11, R18, R23 ;  /* 0x00000017120b7221 */ /* 0x000fce0000010000 */
.L_x_9114:
[----:B------:R-:W-:Y:S05]  /*2b80*/  BSYNC.RECONVERGENT B2 ;  /* 0x0000000000027941 */ /* 0x000fea0003800200 */
.L_x_9104:
[----:B------:R-:W-:-:S04]  /*2b90*/  HFMA2 R15, -RZ, RZ, 0, 0 ;  /* 0x00000000ff0f7431 */ /* 0x000fc800000001ff */
[----:B0-----:R-:W-:Y:S05]  /*2ba0*/  RET.REL.NODEC R14 `(_Z15SoftmaxWarpImplI22BroadcastScaleMaskLoadIffbLm4EiE11DirectStoreIffEfLi2ELi2ELi8ELi2ELb1EL9Algorithm0EEvT_T0_ll) ;  /* 0xffffffd40e147950 */ /* 0x001fea0003c3ffff */
.L_x_9115:
        /* <DEDUP_REMOVED lines=13> */
.L_x_37516:


//--------------------- .text._Z15SoftmaxWarpImplI22BroadcastScaleMaskLoadIffbLm4EiE11DirectStoreIffEfLi2ELi2ELi8ELi2ELb0EL9Algorithm0EEvT_T0_ll --------------------------
	.section	.text._Z15SoftmaxWarpImplI22BroadcastScaleMaskLoadIffbLm4EiE11DirectStoreIffEfLi2ELi2ELi8ELi2ELb0EL9Algorithm0EEvT_T0_ll,"ax",@progbits
	.align	128
        .global         _Z15SoftmaxWarpImplI22BroadcastScaleMaskLoadIffbLm4EiE11DirectStoreIffEfLi2ELi2ELi8ELi2ELb0EL9Algorithm0EEvT_T0_ll
        .type           _Z15SoftmaxWarpImplI22BroadcastScaleMaskLoadIffbLm4EiE11DirectStoreIffEfLi2ELi2ELi8ELi2ELb0EL9Algorithm0EEvT_T0_ll,@function
        .size           _Z15SoftmaxWarpImplI22BroadcastScaleMaskLoadIffbLm4EiE11DirectStoreIffEfLi2ELi2ELi8ELi2ELb0EL9Algorithm0EEvT_T0_ll,(.L_x_37517 - _Z15SoftmaxWarpImplI22BroadcastScaleMaskLoadIffbLm4EiE11DirectStoreIffEfLi2ELi2ELi8ELi2ELb0EL9Algorithm0EEvT_T0_ll)
        .other          _Z15SoftmaxWarpImplI22BroadcastScaleMaskLoadIffbLm4EiE11DirectStoreIffEfLi2ELi2ELi8ELi2ELb0EL9Algorithm0EEvT_T0_ll,@"STO_CUDA_ENTRY STV_DEFAULT"
_Z15SoftmaxWarpImplI22BroadcastScaleMaskLoadIffbLm4EiE11DirectStoreIffEfLi2ELi2ELi8ELi2ELb0EL9Algorithm0EEvT_T0_ll:
.text._Z15SoftmaxWarpImplI22BroadcastScaleMaskLoadIffbLm4EiE11DirectStoreIffEfLi2ELi2ELi8ELi2ELb0EL9Algorithm0EEvT_T0_ll:
        /* <DEDUP_REMOVED lines=26> */
.L_x_9116:
        /* <DEDUP_REMOVED lines=17> */
.L_x_9127:
        /* <DEDUP_REMOVED lines=18> */
[----:B-1----:R-:W-:Y:S01]  /*03d0*/  IABS R13, R22 ;  /* 0x00000016000d7213 */ /* 0x002fe20000000000 */
[----:B------:R-:W-:Y:S01]  /*03e0*/  IMAD.HI.U32 R2, R9, R5, R8 ;  /* 0x0000000509027227 */ /* 0x000fe200078e0008 */
[----:B------:R-:W-:Y:S02]  /*03f0*/  IABS R14, R4 ;  /* 0x00000004000e7213 */ /* 0x000fe40000000000 */
[----:B------:R-:W0:Y:S01]  /*0400*/  I2F.RP R9, R13 ;  /* 0x0000000d00097306 */ /* 0x000e220000209400 */
[----:B------:R-:W-:-:S04]  /*0410*/  IMAD.MOV.U32 R8, RZ, RZ, R12 ;  /* 0x000000ffff087224 */ /* 0x000fc800078e000c */
[----:B------:R-:W-:-:S04]  /*0420*/  IMAD.HI.U32 R5, R2, R8, RZ ;  /* 0x0000000802057227 */ /* 0x000fc800078e00ff */
[----:B------:R-:W-:Y:S01]  /*0430*/  IMAD.HI.U32 R2, R2, R14, RZ ;  /* 0x0000000e02027227 */ /* 0x000fe200078e00ff */
[----:B------:R-:W-:-:S05]  /*0440*/  IADD3 R12, PT, PT, -R5, RZ, RZ ;  /* 0x000000ff050c7210 */ /* 0x000fca0007ffe1ff */
[----:B------:R-:W-:Y:S01]  /*0450*/  IMAD R8, R3, R12, R8 ;  /* 0x0000000c03087224 */ /* 0x000fe200078e0208 */
[----:B0-----:R-:W0:Y:S01]  /*0460*/  MUFU.RCP R9, R9 ;  /* 0x0000000900097308 */ /* 0x001e220000001000 */
[----:B------:R-:W-:-:S03]  /*0470*/  IMAD.MOV R12, RZ, RZ, -R2 ;  /* 0x000000ffff0c7224 */ /* 0x000fc600078e0a02 */
[C---:B------:R-:W-:Y:S01]  /*0480*/  ISETP.GT.U32.AND P3, PT, R3.reuse, R8, PT ;  /* 0x000000080300720c */ /* 0x040fe20003f64070 */
[----:B------:R-:W-:-:S05]  /*0490*/  IMAD R12, R3, R12, R14 ;  /* 0x0000000c030c7224 */ /* 0x000fca00078e020e */
[----:B------:R-:W-:-:S07]  /*04a0*/  ISETP.GT.U32.AND P4, PT, R3, R12, PT ;  /* 0x0000000c0300720c */ /* 0x000fce0003f84070 */
[----:B------:R-:W-:Y:S02]  /*04b0*/  @!P3 IMAD.IADD R8, R8, 0x1, -R3 ;  /* 0x000000010808b824 */ /* 0x000fe400078e0a03 */
[----:B------:R-:W-:-:S03]  /*04c0*/  @!P3 VIADD R5, R5, 0x1 ;  /* 0x000000010505b836 */ /* 0x000fc60000000000 */
[-C--:B------:R-:W-:Y:S01]  /*04d0*/  ISETP.GE.U32.AND P2, PT, R8, R3.reuse, PT ;  /* 0x000000030800720c */ /* 0x080fe20003f46070 */
[----:B------:R-:W-:Y:S01]  /*04e0*/  @!P4 VIADD R2, R2, 0x1 ;  /* 0x000000010202c836 */ /* 0x000fe20000000000 */
[----:B------:R-:W-:Y:S02]  /*04f0*/  @!P4 IADD3 R12, PT, PT, R12, -R3, RZ ;  /* 0x800000030c0cc210 */ /* 0x000fe40007ffe0ff */
[----:B------:R-:W-:Y:S02]  /*0500*/  LOP3.LUT R8, R0, R11, RZ, 0x3c, !PT ;  /* 0x0000000b00087212 */ /* 0x000fe400078e3cff */
[----:B------:R-:W-:Y:S01]  /*0510*/  ISETP.GE.U32.AND P0, PT, R12, R3, PT ;  /* 0x000000030c00720c */ /* 0x000fe20003f06070 */
[----:B0-----:R-:W-:Y:S01]  /*0520*/  VIADD R3, R9, 0xffffffe ;  /* 0x0ffffffe09037836 */ /* 0x001fe20000000000 */
[----:B------:R-:W-:Y:S02]  /*0530*/  ISETP.GE.AND P1, PT, R8, RZ, PT ;  /* 0x000000ff0800720c */ /* 0x000fe40003f26270 */
[----:B------:R-:W-:-:S02]  /*0540*/  LOP3.LUT R8, R4, R11, RZ, 0x3c, !PT ;  /* 0x0000000b04087212 */ /* 0x000fc400078e3cff */
[----:B------:R-:W-:Y:S01]  /*0550*/  LOP3.LUT R9, RZ, R11, RZ, 0x33, !PT ;  /* 0x0000000bff097212 */ /* 0x000fe200078e33ff */
[----:B------:R-:W0:Y:S01]  /*0560*/  F2I.FTZ.U32.TRUNC.NTZ R3, R3 ;  /* 0x0000000300037305 */ /* 0x000e22000021f000 */
[----:B------:R-:W-:Y:S02]  /*0570*/  ISETP.GE.AND P3, PT, R8, RZ, PT ;  /* 0x000000ff0800720c */ /* 0x000fe40003f66270 */
[----:B------:R-:W-:Y:S02]  /*0580*/  @P2 IADD3 R5, PT, PT, R5, 0x1, RZ ;  /* 0x0000000105052810 */ /* 0x000fe40007ffe0ff */
[----:B------:R-:W-:Y:S02]  /*0590*/  ISETP.NE.AND P2, PT, R11, RZ, PT ;  /* 0x000000ff0b00720c */ /* 0x000fe40003f45270 */
[----:B------:R-:W-:Y:S01]  /*05a0*/  @P0 IADD3 R2, PT, PT, R2, 0x1, RZ ;  /* 0x0000000102020810 */ /* 0x000fe20007ffe0ff */
[----:B------:R-:W-:Y:S02]  /*05b0*/  IMAD.MOV.U32 R8, RZ, RZ, R5 ;  /* 0x000000ffff087224 */ /* 0x000fe400078e0005 */
[----:B------:R-:W1:Y:S02]  /*05c0*/  LDC R5, c[0x0][0x3c0] ;  /* 0x0000f000ff057b82 */ /* 0x000e640000000800 */
[----:B------:R-:W-:-:S02]  /*05d0*/  @!P1 IMAD.MOV R8, RZ, RZ, -R8 ;  /* 0x000000ffff089224 */ /* 0x000fc400078e0a08 */
[----:B------:R-:W-:Y:S01]  /*05e0*/  @!P3 IMAD.MOV R2, RZ, RZ, -R2 ;  /* 0x000000ffff02b224 */ /* 0x000fe200078e0a02 */
[----:B0-----:R-:W-:Y:S02]  /*05f0*/  IADD3 R12, PT, PT, RZ, -R3, RZ ;  /* 0x80000003ff0c7210 */ /* 0x001fe40007ffe0ff */
[C---:B------:R-:W-:Y:S02]  /*0600*/  SEL R8, R9.reuse, R8, !P2 ;  /* 0x0000000809087207 */ /* 0x040fe40005000000 */
[----:B------:R-:W-:Y:S01]  /*0610*/  SEL R9, R9, R2, !P2 ;  /* 0x0000000209097207 */ /* 0x000fe20005000000 */
[----:B------:R-:W-:Y:S02]  /*0620*/  IMAD.MOV.U32 R2, RZ, RZ, R12 ;  /* 0x000000ffff027224 */ /* 0x000fe400078e000c */
[----:B------:R-:W-:Y:S01]  /*0630*/  IMAD.MOV R21, RZ, RZ, -R8 ;  /* 0x000000ffff157224 */ /* 0x000fe200078e0a08 */
[----:B------:R-:W-:Y:S01]  /*0640*/  IADD3 R15, PT, PT, -R9, RZ, RZ ;  /* 0x000000ff090f7210 */ /* 0x000fe20007ffe1ff */
[----:B------:R-:W-:-:S02]  /*0650*/  IMAD R23, R2, R13, RZ ;  /* 0x0000000d02177224 */ /* 0x000fc400078e02ff */
[C---:B------:R-:W-:Y:S02]  /*0660*/  IMAD R21, R11.reuse, R21, R0 ;  /* 0x000000150b157224 */ /* 0x040fe400078e0200 */
[----:B------:R-:W-:Y:S02]  /*0670*/  IMAD.MOV.U32 R2, RZ, RZ, RZ ;  /* 0x000000ffff027224 */ /* 0x000fe400078e00ff */
[----:B------:R-:W-:Y:S01]  /*0680*/  IMAD R15, R11, R15, R4 ;  /* 0x0000000f0b0f7224 */ /* 0x000fe200078e0204 */
[----:B------:R-:W-:Y:S01]  /*0690*/  IABS R14, R21 ;  /* 0x00000015000e7213 */ /* 0x000fe20000000000 */
[----:B------:R-:W-:Y:S01]  /*06a0*/  IMAD.HI.U32 R2, R3, R23, R2 ;  /* 0x0000001703027227 */ /* 0x000fe200078e0002 */
[----:B-1----:R-:W-:Y:S02]  /*06b0*/  IABS R12, R5 ;  /* 0x00000005000c7213 */ /* 0x002fe40000000000 */
[----:B------:R-:W-:-:S03]  /*06c0*/  IABS R20, R15 ;  /* 0x0000000f00147213 */ /* 0x000fc60000000000 */
[C---:B------:R-:W-:Y:S01]  /*06d0*/  IMAD.HI.U32 R11, R2.reuse, R14, RZ ;  /* 0x0000000e020b7227 */ /* 0x040fe200078e00ff */
[----:B------:R-:W0:Y:S01]  /*06e0*/  I2F.RP R18, R12 ;  /* 0x0000000c00127306 */ /* 0x000e220000209400 */
[----:B------:R-:W-:Y:S02]  /*06f0*/  IABS R27, R5 ;  /* 0x00000005001b7213 */ /* 0x000fe40000000000 */
[----:B------:R-:W-:Y:S02]  /*0700*/  IMAD.MOV R3, RZ, RZ, -R11 ;  /* 0x000000ffff037224 */ /* 0x000fe400078e0a0b */
[----:B------:R-:W-:-:S04]  /*0710*/  IMAD.HI.U32 R2, R2, R20, RZ ;  /* 0x0000001402027227 */ /* 0x000fc800078e00ff */
[----:B------:R-:W-:Y:S01]  /*0720*/  IMAD R14, R13, R3, R14 ;  /* 0x000000030d0e7224 */ /* 0x000fe200078e020e */
[----:B------:R-:W-:-:S04]  /*0730*/  IADD3 R3, PT, PT, -R2, RZ, RZ ;  /* 0x000000ff02037210 */ /* 0x000fc80007ffe1ff */
[C---:B------:R-:W-:Y:S01]  /*0740*/  ISETP.GT.U32.AND P3, PT, R13.reuse, R14, PT ;  /* 0x0000000e0d00720c */ /* 0x040fe20003f64070 */
[----:B------:R-:W-:Y:S01]  /*0750*/  IMAD R20, R13, R3, R20 ;  /* 0x000000030d147224 */ /* 0x000fe200078e0214 */
[----:B0-----:R-:W0:Y:S01]  /*0760*/  MUFU.RCP R18, R18 ;  /* 0x0000001200127308 */ /* 0x001e220000001000 */
[----:B------:R-:W-:-:S03]  /*0770*/  LOP3.LUT R3, R21, R22, RZ, 0x3c, !PT ;  /* 0x0000001615037212 */ /* 0x000fc600078e3cff */
[----:B------:R-:W-:Y:S02]  /*0780*/  ISETP.GT.U32.AND P4, PT, R13, R20, PT ;  /* 0x000000140d00720c */ /* 0x000fe40003f84070 */
[----:B------:R-:W-:-:S05]  /*0790*/  ISETP.GE.AND P1, PT, R3, RZ, PT ;  /* 0x000000ff0300720c */ /* 0x000fca0003f26270 */
[----:B------:R-:W-:Y:S02]  /*07a0*/  @!P3 IMAD.IADD R14, R14, 0x1, -R13 ;  /* 0x000000010e0eb824 */ /* 0x000fe400078e0a0d */
[----:B------:R-:W-:-:S03]  /*07b0*/  @!P3 VIADD R11, R11, 0x1 ;  /* 0x000000010b0bb836 */ /* 0x000fc60000000000 */
[-C--:B------:R-:W-:Y:S01]  /*07c0*/  ISETP.GE.U32.AND P2, PT, R14, R13.reuse, PT ;  /* 0x0000000d0e00720c */ /* 0x080fe20003f46070 */
[----:B------:R-:W-:Y:S01]  /*07d0*/  @!P4 IMAD.IADD R20, R20, 0x1, -R13 ;  /* 0x000000011414c824 */ /* 0x000fe200078e0a0d */
[----:B0-----:R-:W-:Y:S02]  /*07e0*/  IADD3 R3, PT, PT, R18, 0xffffffe, RZ ;  /* 0x0ffffffe12037810 */ /* 0x001fe40007ffe0ff */
[----:B------:R-:W-:Y:S02]  /*07f0*/  @!P4 IADD3 R2, PT, PT, R2, 0x1, RZ ;  /* 0x000000010202c810 */ /* 0x000fe40007ffe0ff */
[----:B------:R-:W-:Y:S02]  /*0800*/  ISETP.GE.U32.AND P0, PT, R20, R13, PT ;  /* 0x0000000d1400720c */ /* 0x000fe40003f06070 */
[-C--:B------:R-:W-:Y:S01]  /*0810*/  LOP3.LUT R13, R15, R22.reuse, RZ, 0x3c, !PT ;  /* 0x000000160f0d7212 */ /* 0x080fe200078e3cff */
[----:B------:R-:W0:Y:S01]  /*0820*/  F2I.FTZ.U32.TRUNC.NTZ R3, R3 ;  /* 0x0000000300037305 */ /* 0x000e22000021f000 */
[----:B------:R-:W-:-:S02]  /*0830*/  LOP3.LUT R14, RZ, R22, RZ, 0x33, !PT ;  /* 0x00000016ff0e7212 */ /* 0x000fc400078e33ff */
[----:B------:R-:W-:Y:S01]  /*0840*/  ISETP.GE.AND P3, PT, R13, RZ, PT ;  /* 0x000000ff0d00720c */ /* 0x000fe20003f66270 */
[----:B------:R-:W-:Y:S01]  /*0850*/  @P2 VIADD R11, R11, 0x1 ;  /* 0x000000010b0b2836 */ /* 0x000fe20000000000 */
[----:B------:R-:W-:Y:S02]  /*0860*/  ISETP.NE.AND P2, PT, R22, RZ, PT ;  /* 0x000000ff1600720c */ /* 0x000fe40003f45270 */
[----:B------:R-:W-:Y:S01]  /*0870*/  LOP3.LUT R13, RZ, R22, RZ, 0x33, !PT ;  /* 0x00000016ff0d7212 */ /* 0x000fe200078e33ff */
[----:B------:R-:W-:Y:S02]  /*0880*/  @!P1 IMAD.MOV R11, RZ, RZ, -R11 ;  /* 0x000000ffff0b9224 */ /* 0x000fe400078e0a0b */
[----:B------:R-:W-:-:S03]  /*0890*/  @P0 VIADD R2, R2, 0x1 ;  /* 0x0000000102020836 */ /* 0x000fc60000000000 */
[----:B------:R-:W-:Y:S01]  /*08a0*/  SEL R11, R14, R11, !P2 ;  /* 0x0000000b0e0b7207 */ /* 0x000fe20005000000 */
[----:B0-----:R-:W-:Y:S02]  /*08b0*/  IMAD.MOV R14, RZ, RZ, -R3 ;  /* 0x000000ffff0e7224 */ /* 0x001fe400078e0a03 */
[----:B------:R-:W-:Y:S02]  /*08c0*/  @!P3 IADD3 R2, PT, PT, -R2, RZ, RZ ;  /* 0x000000ff0202b210 */ /* 0x000fe40007ffe1ff */
[----:B------:R-:W-:Y:S02]  /*08d0*/  IMAD.MOV R20, RZ, RZ, -R11 ;  /* 0x000000ffff147224 */ /* 0x000fe400078e0a0b */
[----:B------:R-:W-:Y:S02]  /*08e0*/  SEL R18, R13, R2, !P2 ;  /* 0x000000020d127207 */ /* 0x000fe40005000000 */
[----:B------:R-:W-:Y:S01]  /*08f0*/  MOV R13, R14 ;  /* 0x0000000e000d7202 */ /* 0x000fe20000000f00 */
[----:B------:R-:W-:-:S02]  /*0900*/  IMAD R20, R22, R20, R21 ;  /* 0x0000001416147224 */ /* 0x000fc400078e0215 */
[----:B------:R-:W-:Y:S02]  /*0910*/  IMAD.MOV R2, RZ, RZ, -R18 ;  /* 0x000000ffff027224 */ /* 0x000fe400078e0a12 */
[----:B------:R-:W-:Y:S01]  /*0920*/  IMAD R13, R13, R12, RZ ;  /* 0x0000000c0d0d7224 */ /* 0x000fe200078e02ff */
[----:B------:R-:W-:Y:S01]  /*0930*/  IABS R14, R20 ;  /* 0x00000014000e7213 */ /* 0x000fe20000000000 */
[----:B------:R-:W-:Y:S02]  /*0940*/  IMAD R22, R22, R2, R15 ;  /* 0x0000000216167224 */ /* 0x000fe400078e020f */
[----:B------:R-:W-:-:S03]  /*0950*/  IMAD.MOV.U32 R2, RZ, RZ, RZ ;  /* 0x000000ffff027224 */ /* 0x000fc600078e00ff */
[----:B------:R-:W-:Y:S01]  /*0960*/  IABS R25, R22 ;  /* 0x0000001600197213 */ /* 0x000fe20000000000 */
[----:B------:R-:W-:Y:S01]  /*0970*/  IMAD.HI.U32 R2, R3, R13, R2 ;  /* 0x0000000d03027227 */ /* 0x000fe200078e0002 */
[----:B------:R-:W-:Y:S02]  /*0980*/  MOV R13, R14 ;  /* 0x0000000e000d7202 */ /* 0x000fe40000000f00 */
[----:B------:R-:W0:Y:S03]  /*0990*/  LDC.64 R14, c[0x0][0x390] ;  /* 0x0000e400ff0e7b82 */ /* 0x000e260000000a00 */
[----:B------:R-:W-:-:S04]  /*09a0*/  IMAD.HI.U32 R23, R2, R13, RZ ;  /* 0x0000000d02177227 */ /* 0x000fc800078e00ff */
[----:B------:R-:W-:Y:S02]  /*09b0*/  IMAD.MOV R3, RZ, RZ, -R23 ;  /* 0x000000ffff037224 */ /* 0x000fe400078e0a17 */
[----:B------:R-:W-:-:S04]  /*09c0*/  IMAD.HI.U32 R21, R2, R25, RZ ;  /* 0x0000001902157227 */ /* 0x000fc800078e00ff */
[C---:B------:R-:W-:Y:S02]  /*09d0*/  IMAD R13, R12.reuse, R3, R13 ;  /* 0x000000030c0d7224 */ /* 0x040fe400078e020d */
[----:B------:R-:W-:Y:S01]  /*09e0*/  IMAD.MOV R24, RZ, RZ, -R21 ;  /* 0x000000ffff187224 */ /* 0x000fe200078e0a15 */
[----:B------:R-:W1:Y:S02]  /*09f0*/  LDC.64 R2, c[0x0][0x398] ;  /* 0x0000e600ff027b82 */ /* 0x000e640000000a00 */
[----:B------:R-:W-:Y:S01]  /*0a00*/  ISETP.GT.U32.AND P0, PT, R12, R13, PT ;  /* 0x0000000d0c00720c */ /* 0x000fe20003f04070 */
[----:B------:R-:W-:-:S05]  /*0a10*/  IMAD R24, R27, R24, R25 ;  /* 0x000000181b187224 */ /* 0x000fca00078e0219 */
[----:B------:R-:W-:Y:S02]  /*0a20*/  ISETP.GT.U32.AND P3, PT, R27, R24, PT ;  /* 0x000000181b00720c */ /* 0x000fe40003f64070 */
[----:B0-----:R-:W-:-:S04]  /*0a30*/  ISETP.NE.U32.AND P1, PT, R14, 0x1, PT ;  /* 0x000000010e00780c */ /* 0x001fc80003f25070 */
[----:B------:R-:W-:Y:S01]  /*0a40*/  ISETP.NE.AND.EX P1, PT, R15, RZ, PT, P1 ;  /* 0x000000ff0f00720c */ /* 0x000fe20003f25310 */
[----:B------:R-:W-:Y:S01]  /*0a50*/  @!P0 VIADD R23, R23, 0x1 ;  /* 0x0000000117178836 */ /* 0x000fe20000000000 */
[-C--:B------:R-:W-:Y:S01]  /*0a60*/  @!P0 IADD3 R13, PT, PT, R13, -R12.reuse, RZ ;  /* 0x8000000c0d0d8210 */ /* 0x080fe20007ffe0ff */
[----:B------:R-:W0:Y:S01]  /*0a70*/  LDC.64 R14, c[0x0][0x3a8] ;  /* 0x0000ea00ff0e7b82 */ /* 0x000e220000000a00 */
[----:B------:R-:W-:Y:S02]  /*0a80*/  SEL R9, R9, RZ, P1 ;  /* 0x000000ff09097207 */ /* 0x000fe40000800000 */
[----:B------:R-:W-:Y:S01]  /*0a90*/  ISETP.GE.U32.AND P5, PT, R13, R12, PT ;  /* 0x0000000c0d00720c */ /* 0x000fe20003fa6070 */
[----:B------:R-:W-:Y:S01]  /*0aa0*/  @!P3 IMAD.IADD R24, R24, 0x1, -R27 ;  /* 0x000000011818b824 */ /* 0x000fe200078e0a1b */
[----:B------:R-:W-:Y:S01]  /*0ab0*/  LOP3.LUT R12, R20, R5, RZ, 0x3c, !PT ;  /* 0x00000005140c7212 */ /* 0x000fe200078e3cff */
[----:B------:R-:W-:Y:S01]  /*0ac0*/  @!P3 VIADD R21, R21, 0x1 ;  /* 0x000000011515b836 */ /* 0x000fe20000000000 */
[----:B-1----:R-:W-:Y:S01]  /*0ad0*/  ISETP.NE.U32.AND P0, PT, R2, 0x1, PT ;  /* 0x000000010200780c */ /* 0x002fe20003f05070 */
[----:B------:R-:W-:Y:S01]  /*0ae0*/  IMAD R9, R9, UR36, RZ ;  /* 0x0000002409097c24 */ /* 0x000fe2000f8e02ff */
[----:B------:R-:W-:-:S02]  /*0af0*/  ISETP.GE.AND P2, PT, R12, RZ, PT ;  /* 0x000000ff0c00720c */ /* 0x000fc40003f46270 */
[----:B------:R-:W-:Y:S01]  /*0b00*/  ISETP.GE.U32.AND P4, PT, R24, R27, PT ;  /* 0x0000001b1800720c */ /* 0x000fe20003f86070 */
[----:B------:R-:W1:Y:S01]  /*0b10*/  LDC.64 R12, c[0x0][0x3a0] ;  /* 0x0000e800ff0c7b82 */ /* 0x000e620000000a00 */
[-C--:B------:R-:W-:Y:S02]  /*0b20*/  LOP3.LUT R2, R22, R5.reuse, RZ, 0x3c, !PT ;  /* 0x0000000516027212 */ /* 0x080fe400078e3cff */
[----:B------:R-:W-:Y:S02]  /*0b30*/  ISETP.NE.AND P3, PT, R5, RZ, PT ;  /* 0x000000ff0500720c */ /* 0x000fe40003f65270 */
[----:B------:R-:W-:Y:S02]  /*0b40*/  @P5 IADD3 R23, PT, PT, R23, 0x1, RZ ;  /* 0x0000000117175810 */ /* 0x000fe40007ffe0ff */
[----:B------:R-:W-:Y:S02]  /*0b50*/  ISETP.GE.AND P5, PT, R2, RZ, PT ;  /* 0x000000ff0200720c */ /* 0x000fe40003fa6270 */
[----:B------:R-:W-:Y:S01]  /*0b60*/  LOP3.LUT R2, RZ, R5, RZ, 0x33, !PT ;  /* 0x00000005ff027212 */ /* 0x000fe200078e33ff */
[----:B------:R-:W-:Y:S01]  /*0b70*/  @!P2 IMAD.MOV R23, RZ, RZ, -R23 ;  /* 0x000000ffff17a224 */ /* 0x000fe200078e0a17 */
[----:B------:R-:W-:-:S02]  /*0b80*/  ISETP.NE.AND.EX P0, PT, R3, RZ, PT, P0 ;  /* 0x000000ff0300720c */ /* 0x000fc40003f05300 */
[----:B------:R-:W-:Y:S02]  /*0b90*/  @P4 IADD3 R21, PT, PT, R21, 0x1, RZ ;  /* 0x0000000115154810 */ /* 0x000fe40007ffe0ff */
[----:B------:R-:W-:Y:S02]  /*0ba0*/  LOP3.LUT R24, RZ, R5, RZ, 0x33, !PT ;  /* 0x00000005ff187212 */ /* 0x000fe400078e33ff */
[----:B------:R-:W-:Y:S02]  /*0bb0*/  SEL R3, R8, RZ, P1 ;  /* 0x000000ff08037207 */ /* 0x000fe40000800000 */
[----:B------:R-:W-:Y:S01]  /*0bc0*/  SEL R8, R2, R23, !P3 ;  /* 0x0000001702087207 */ /* 0x000fe20005800000 */
[----:B------:R-:W-:Y:S01]  /*0bd0*/  @!P5 IMAD.MOV R21, RZ, RZ, -R21 ;  /* 0x000000ffff15d224 */ /* 0x000fe200078e0a15 */
[----:B------:R-:W-:Y:S01]  /*0be0*/  SEL R11, R11, RZ, P0 ;  /* 0x000000ff0b0b7207 */ /* 0x000fe20000000000 */
[----:B------:R-:W-:Y:S01]  /*0bf0*/  IMAD R2, R3, UR36, RZ ;  /* 0x0000002403027c24 */ /* 0x000fe2000f8e02ff */
[----:B------:R-:W-:Y:S01]  /*0c00*/  SEL R18, R18, RZ, P0 ;  /* 0x000000ff12127207 */ /* 0x000fe20000000000 */
[----:B------:R-:W-:Y:S01]  /*0c10*/  IMAD.MOV R3, RZ, RZ, -R8 ;  /* 0x000000ffff037224 */ /* 0x000fe200078e0a08 */
[----:B------:R-:W-:Y:S01]  /*0c20*/  SEL R21, R24, R21, !P3 ;  /* 0x0000001518157207 */ /* 0x000fe20005800000 */
[----:B------:R-:W-:Y:S01]  /*0c30*/  IMAD R11, R11, UR37, R2 ;  /* 0x000000250b0b7c24 */ /* 0x000fe2000f8e0202 */
[----:B-1----:R-:W-:Y:S01]  /*0c40*/  ISETP.NE.U32.AND P2, PT, R12, 0x1, PT ;  /* 0x000000010c00780c */ /* 0x002fe20003f45070 */
[----:B------:R-:W-:Y:S01]  /*0c50*/  IMAD R20, R5, R3, R20 ;  /* 0x0000000305147224 */ /* 0x000fe200078e0214 */
[----:B------:R-:W-:Y:S01]  /*0c60*/  IADD3 R12, PT, PT, -R21, RZ, RZ ;  /* 0x000000ff150c7210 */ /* 0x000fe20007ffe1ff */
[----:B------:R-:W1:Y:S01]  /*0c70*/  LDC.64 R2, c[0x0][0x388] ;  /* 0x0000e200ff027b82 */ /* 0x000e620000000a00 */
[----:B------:R-:W-:Y:S01]  /*0c80*/  ISETP.NE.AND.EX P1, PT, R13, RZ, PT, P2 ;  /* 0x000000ff0d00720c */ /* 0x000fe20003f25320 */
[----:B------:R-:W-:Y:S01]  /*0c90*/  IMAD R18, R18, UR37, R9 ;  /* 0x0000002512127c24 */ /* 0x000fe2000f8e0209 */
[----:B0-----:R-:W-:Y:S01]  /*0ca0*/  ISETP.NE.U32.AND P2, PT, R14, 0x1, PT ;  /* 0x000000010e00780c */ /* 0x001fe20003f45070 */
[----:B------:R-:W-:Y:S01]  /*0cb0*/  IMAD R5, R5, R12, R22 ;  /* 0x0000000c05057224 */ /* 0x000fe200078e0216 */
[----:B------:R-:W-:-:S02]  /*0cc0*/  SEL R8, R8, RZ, P1 ;  /* 0x000000ff08087207 */ /* 0x000fc40000800000 */
[----:B------:R-:W-:Y:S02]  /*0cd0*/  ISETP.NE.AND.EX P0, PT, R15, RZ, PT, P2 ;  /* 0x000000ff0f00720c */ /* 0x000fe40003f05320 */
[----:B------:R-:W-:Y:S01]  /*0ce0*/  SEL R21, R21, RZ, P1 ;  /* 0x000000ff15157207 */ /* 0x000fe20000800000 */
[----:B------:R-:W-:Y:S01]  /*0cf0*/  IMAD R11, R8, UR38, R11 ;  /* 0x00000026080b7c24 */ /* 0x000fe2000f8e020b */
[----:B------:R-:W-:Y:S02]  /*0d00*/  SEL R20, R20, RZ, P0 ;  /* 0x000000ff14147207 */ /* 0x000fe40000000000 */
        /* <DEDUP_REMOVED lines=8> */
[----:B-1----:R-:W-:-:S04]  /*0d90*/  IMAD.WIDE R8, R9, 0x2, R2 ;  /* 0x0000000209087825 */ /* 0x002fc800078e0202 */
[----:B------:R-:W-:Y:S02]  /*0da0*/  IMAD.WIDE R12, R5, 0x2, R2 ;  /* 0x00000002050c7825 */ /* 0x000fe400078e0202 */
[----:B------:R0:W2:Y:S01]  /*0db0*/  LDG.E.U16 R5, desc[UR4][R8.64] ;  /* 0x0000000408057981 */ /* 0x0000a2000c1e1500 */
[----:B------:R-:W1:Y:S03]  /*0dc0*/  LDC.64 R2, c[0x0][0x380] ;  /* 0x0000e000ff027b82 */ /* 0x000e660000000a00 */
[----:B------:R-:W3:Y:S01]  /*0dd0*/  LDG.E.U16 R15, desc[UR6][R12.64] ;  /* 0x000000060c0f7981 */ /* 0x000ee2000c1e1500 */
[----:B------:R-:W-:Y:S02]  /*0de0*/  LEA.HI R0, R0, R0, RZ, 0x1 ;  /* 0x0000000000007211 */ /* 0x000fe400078f08ff */
[----:B------:R-:W-:Y:S02]  /*0df0*/  LEA.HI R4, R4, R4, RZ, 0x1 ;  /* 0x0000000404047211 */ /* 0x000fe400078f08ff */
[----:B------:R-:W-:-:S02]  /*0e00*/  R2UR UR8, R6 ;  /* 0x00000000060872ca */ /* 0x000fc400000e0000 */
[----:B------:R-:W-:Y:S02]  /*0e10*/  R2UR UR9, R7 ;  /* 0x00000000070972ca */ /* 0x000fe400000e0000 */
[----:B0-----:R-:W-:Y:S02]  /*0e20*/  SHF.R.S32.HI R9, RZ, 0x1, R4 ;  /* 0x00000001ff097819 */ /* 0x001fe40000011404 */
[----:B--2---:R-:W-:Y:S02]  /*0e30*/  PRMT R11, R5, 0x7771, RZ ;  /* 0x00007771050b7816 */ /* 0x004fe400000000ff */
[----:B---3--:R-:W-:Y:S02]  /*0e40*/  PRMT R14, R15, 0x7771, RZ ;  /* 0x000077710f0e7816 */ /* 0x008fe400000000ff */
[----:B------:R-:W-:Y:S02]  /*0e50*/  ISETP.NE.AND P1, PT, R11, RZ, PT ;  /* 0x000000ff0b00720c */ /* 0x000fe40003f25270 */
[----:B------:R-:W-:-:S02]  /*0e60*/  ISETP.NE.AND P3, PT, R14, RZ, PT ;  /* 0x000000ff0e00720c */ /* 0x000fc40003f65270 */
[----:B------:R-:W-:-:S05]  /*0e70*/  SHF.R.S32.HI R11, RZ, 0x1, R0 ;  /* 0x00000001ff0b7819 */ /* 0x000fca0000011400 */
[----:B-1----:R-:W-:-:S04]  /*0e80*/  IMAD.WIDE R12, R11, 0x8, R2 ;  /* 0x000000080b0c7825 */ /* 0x002fc800078e0202 */
        /* <DEDUP_REMOVED lines=29> */
[----:B------:R-:W-:Y:S01]  /*1060*/  HFMA2 R3, -RZ, RZ, 0.96630859375, -0.0022525787353515625 ;  /* 0x3bbb989dff037431 */ /* 0x000fe200000001ff */
        /* <DEDUP_REMOVED lines=19> */
[C---:B------:R-:W-:Y:S01]  /*11a0*/  FADD R5, R0.reuse, -12583039 ;  /* 0xcb40007f00057421 */ /* 0x040fe20000000000 */
[----:B------:R-:W-:Y:S01]  /*11b0*/  SHF.L.U32 R0, R0, 0x17, RZ ;  /* 0x0000001700007819 */ /* 0x000fe200000006ff */
[----:B------:R-:W-:-:S02]  /*11c0*/  FADD R11, R2, -12583039 ;  /* 0xcb40007f020b7421 */ /* 0x000fc40000000000 */
[----:B------:R-:W-:Y:S02]  /*11d0*/  FFMA R5, R18, 1.4426950216293334961, -R5 ;  /* 0x3fb8aa3b12057823 */ /* 0x000fe40000000805 */
[----:B------:R-:W-:Y:S02]  /*11e0*/  FFMA R11, R12, 1.4426950216293334961, -R11 ;  /* 0x3fb8aa3b0c0b7823 */ /* 0x000fe4000000080b */
[----:B------:R-:W-:Y:S01]  /*11f0*/  FFMA R9, R18, 1.925963033500011079e-08, R5 ;  /* 0x32a5706012097823 */ /* 0x000fe20000000005 */
[-C--:B------:R-:W-:Y:S01]  /*1200*/  FFMA.RM R5, R13, R4.reuse, 12582913 ;  /* 0x4b4000010d057423 */ /* 0x080fe20000004004 */
[----:B------:R-:W-:Y:S01]  /*1210*/  FFMA.SAT R13, R14, R3, 0.5 ;  /* 0x3f0000000e0d7423 */ /* 0x000fe20000002003 */
[----:B------:R-:W-:Y:S02]  /*1220*/  FFMA R11, R12, 1.925963033500011079e-08, R11 ;  /* 0x32a570600c0b7823 */ /* 0x000fe4000000000b */
[----:B------:R-:W-:Y:S01]  /*1230*/  FADD R3, R5, -12583039 ;  /* 0xcb40007f05037421 */ /* 0x000fe20000000000 */
[----:B------:R-:W-:Y:S01]  /*1240*/  FFMA.RM R13, R13, R4, 12582913 ;  /* 0x4b4000010d0d7423 */ /* 0x000fe20000004004 */
[----:B------:R-:W0:Y:S02]  /*1250*/  MUFU.EX2 R9, R9 ;  /* 0x0000000900097308 */ /* 0x000e240000000800 */
[----:B------:R-:W-:Y:S01]  /*1260*/  FFMA R3, R8, 1.4426950216293334961, -R3 ;  /* 0x3fb8aa3b08037823 */ /* 0x000fe20000000803 */
[----:B------:R-:W-:-:S03]  /*1270*/  FADD R15, R13, -12583039 ;  /* 0xcb40007f0d0f7421 */ /* 0x000fc60000000000 */
[----:B------:R-:W-:Y:S01]  /*1280*/  FFMA R8, R8, 1.925963033500011079e-08, R3 ;  /* 0x32a5706008087823 */ /* 0x000fe20000000003 */
[----:B------:R-:W-:Y:S01]  /*1290*/  FFMA R15, R14, 1.4426950216293334961, -R15 ;  /* 0x3fb8aa3b0e0f7823 */ /* 0x000fe2000000080f */
        /* <DEDUP_REMOVED lines=9> */
[----:B------:R-:W-:-:S03]  /*1330*/  IMAD.SHL.U32 R3, R13, 0x800000, RZ ;  /* 0x008000000d037824 */ /* 0x000fc600078e00ff */
        /* <DEDUP_REMOVED lines=16> */
.L_x_9141:
        /* <DEDUP_REMOVED lines=11> */
[----:B------:R-:W-:Y:S05]  /*14f0*/  CALL.REL.NOINC `($__internal_140_$__cuda_sm3x_div_rn_noftz_f32_slowpath) ;  /* 0x0000000c00207944 */ /* 0x000fea0003c00000 */
[----:B------:R-:W-:-:S07]  /*1500*/  MOV R8, R2 ;  /* 0x0000000200087202 */ /* 0x000fce0000000f00 */
.L_x_9120:
[----:B------:R-:W-:Y:S05]  /*1510*/  BSYNC.RECONVERGENT B1 ;  /* 0x0000000000017941 */ /* 0x000fea0003800200 */
.L_x_9119:
        /* <DEDUP_REMOVED lines=11> */
[----:B------:R-:W-:Y:S05]  /*15d0*/  CALL.REL.NOINC `($__internal_140_$__cuda_sm3x_div_rn_noftz_f32_slowpath) ;  /* 0x0000000800e87944 */ /* 0x000fea0003c00000 */
[----:B------:R-:W-:-:S07]  /*15e0*/  MOV R9, R2 ;  /* 0x0000000200097202 */ /* 0x000fce0000000f00 */
.L_x_9122:
[----:B------:R-:W-:Y:S05]  /*15f0*/  BSYNC.RECONVERGENT B1 ;  /* 0x0000000000017941 */ /* 0x000fea0003800200 */
.L_x_9121:
        /* <DEDUP_REMOVED lines=23> */
[----:B------:R-:W-:Y:S05]  /*1770*/  CALL.REL.NOINC `($__internal_140_$__cuda_sm3x_div_rn_noftz_f32_slowpath) ;  /* 0x0000000800807944 */ /* 0x000fea0003c00000 */
[----:B------:R-:W-:-:S07]  /*1780*/  MOV R14, R2 ;  /* 0x00000002000e7202 */ /* 0x000fce0000000f00 */
.L_x_9124:
[----:B------:R-:W-:Y:S05]  /*1790*/  BSYNC.RECONVERGENT B1 ;  /* 0x0000000000017941 */ /* 0x000fea0003800200 */
.L_x_9123:
        /* <DEDUP_REMOVED lines=12> */
[----:B------:R-:W-:Y:S05]  /*1860*/  CALL.REL.NOINC `($__internal_140_$__cuda_sm3x_div_rn_noftz_f32_slowpath) ;  /* 0x0000000800447944 */ /* 0x000fea0003c00000 */
[----:B------:R-:W-:-:S07]  /*1870*/  IMAD.MOV.U32 R15, RZ, RZ, R2 ;  /* 0x000000ffff0f7224 */ /* 0x000fce00078e0002 */
.L_x_9126:
[----:B------:R-:W-:Y:S05]  /*1880*/  BSYNC.RECONVERGENT B1 ;  /* 0x0000000000017941 */ /* 0x000fea0003800200 */
.L_x_9125:
        /* <DEDUP_REMOVED lines=18> */
.L_x_9117:
[----:B------:R-:W-:Y:S05]  /*19b0*/  EXIT ;  /* 0x000000000000794d */ /* 0x000fea0003800000 */
.L_x_9118:
[----:B------:R-:W-:Y:S01]  /*19c0*/  HFMA2 R11, -RZ, RZ, 0, 1.847743988037109375e-06 ;  /* 0x0000001fff0b7431 */ /* 0x000fe200000001ff */
[----:B------:R-:W-:Y:S01]  /*19d0*/  BSSY B1, `(.L_x_9128) ;  /* 0x0000007000017945 */ /* 0x000fe20003800000 */
[----:B------:R-:W-:Y:S01]  /*19e0*/  MOV R13, R3 ;  /* 0x00000003000d7202 */ /* 0x000fe20000000f00 */
[----:B------:R-:W-:Y:S02]  /*19f0*/  IMAD.MOV.U32 R12, RZ, RZ, 0x4 ;  /* 0x00000004ff0c7424 */ /* 0x000fe400078e00ff */
[----:B------:R-:W-:-:S07]  /*1a00*/  IMAD.MOV.U32 R15, RZ, RZ, -0x1 ;  /* 0xffffffffff0f7424 */ /* 0x000fce00078e00ff */
[----:B------:R-:W-:Y:S05]  /*1a10*/  WARPSYNC.COLLECTIVE R15, `(.L_x_9129) ;  /* 0x000000000f087348 */ /* 0x000fea0003c00000 */
[----:B------:R0:W1:Y:S02]  /*1a20*/  SHFL.BFLY P6, R14, R13, R12, R11 ;  /* 0x0c00000c0d0e7389 */ /* 0x00006400000c000b */
[----:B01----:R-:W-:Y:S05]  /*1a30*/  ENDCOLLECTIVE ;  /* 0x000000000000791b */ /* 0x003fea0003800000 */
.L_x_9129:
[----:B------:R-:W-:Y:S05]  /*1a40*/  BSYNC B1 ;  /* 0x0000000000017941 */ /* 0x000fea0003800000 */
.L_x_9128:
[----:B------:R-:W-:Y:S01]  /*1a50*/  FMNMX R5, R3, R14, !PT ;  /* 0x0000000e03057209 */ /* 0x000fe20007800000 */
[----:B------:R-:W-:Y:S02]  /*1a60*/  HFMA2 R11, -RZ, RZ, 0, 1.847743988037109375e-06 ;  /* 0x0000001fff0b7431 */ /* 0x000fe400000001ff */
[----:B------:R-:W-:Y:S01]  /*1a70*/  IMAD.MOV.U32 R12, RZ, RZ, 0x2 ;  /* 0x00000002ff0c7424 */ /* 0x000fe200078e00ff */
[----:B------:R-:W-:Y:S01]  /*1a80*/  MOV R13, R5 ;  /* 0x00000005000d7202 */ /* 0x000fe20000000f00 */
[----:B------:R-:W-:Y:S02]  /*1a90*/  IMAD.MOV.U32 R15, RZ, RZ, -0x1 ;  /* 0xffffffffff0f7424 */ /* 0x000fe400078e00ff */
[----:B------:R-:W-:-:S07]  /*1aa0*/  IMAD.MOV.U32 R3, RZ, RZ, 0x3bbb989d ;  /* 0x3bbb989dff037424 */ /* 0x000fce00078e00ff */
[----:B------:R-:W-:Y:S05]  /*1ab0*/  WARPSYNC.COLLECTIVE R15, `(.L_x_9130) ;  /* 0x000000000f087348 */ /* 0x000fea0003c00000 */
[----:B------:R0:W1:Y:S02]  /*1ac0*/  SHFL.BFLY P6, R14, R13, R12, R11 ;  /* 0x0c00000c0d0e7389 */ /* 0x00006400000c000b */
[----:B01----:R-:W-:Y:S05]  /*1ad0*/  ENDCOLLECTIVE ;  /* 0x000000000000791b */ /* 0x003fea0003800000 */
.L_x_9130:
[----:B------:R-:W-:Y:S01]  /*1ae0*/  HFMA2 R12, -RZ, RZ, 0, 5.9604644775390625e-08 ;  /* 0x00000001ff0c7431 */ /* 0x000fe200000001ff */
[----:B------:R-:W-:-:S04]  /*1af0*/  MOV R2, R14 ;  /* 0x0000000e00027202 */ /* 0x000fc80000000f00 */
[----:B------:R-:W-:-:S05]  /*1b00*/  FMNMX R9, R5, R2, !PT ;  /* 0x0000000205097209 */ /* 0x000fca0007800000 */
[----:B------:R-:W-:-:S07]  /*1b10*/  IMAD.MOV.U32 R13, RZ, RZ, R9 ;  /* 0x000000ffff0d7224 */ /* 0x000fce00078e0009 */
[----:B------:R-:W-:Y:S05]  /*1b20*/  WARPSYNC.COLLECTIVE R15, `(.L_x_9131) ;  /* 0x000000000f087348 */ /* 0x000fea0003c00000 */
[----:B------:R0:W1:Y:S02]  /*1b30*/  SHFL.BFLY P6, R14, R13, R12, R11 ;  /* 0x0c00000c0d0e7389 */ /* 0x00006400000c000b */
[----:B01----:R-:W-:Y:S05]  /*1b40*/  ENDCOLLECTIVE ;  /* 0x000000000000791b */ /* 0x003fea0003800000 */
.L_x_9131:
[----:B------:R-:W-:Y:S01]  /*1b50*/  MOV R13, R4 ;  /* 0x00000004000d7202 */ /* 0x000fe20000000f00 */
[----:B------:R-:W-:Y:S02]  /*1b60*/  IMAD.MOV.U32 R12, RZ, RZ, 0x4 ;  /* 0x00000004ff0c7424 */ /* 0x000fe400078e00ff */
[----:B------:R-:W-:-:S07]  /*1b70*/  IMAD.MOV.U32 R2, RZ, RZ, R14 ;  /* 0x000000ffff027224 */ /* 0x000fce00078e000e */
[----:B------:R-:W-:Y:S05]  /*1b80*/  WARPSYNC.COLLECTIVE R15, `(.L_x_9132) ;  /* 0x000000000f087348 */ /* 0x000fea0003c00000 */
[----:B------:R0:W1:Y:S02]  /*1b90*/  SHFL.BFLY P6, R14, R13, R12, R11 ;  /* 0x0c00000c0d0e7389 */ /* 0x00006400000c000b */
[----:B01----:R-:W-:Y:S05]  /*1ba0*/  ENDCOLLECTIVE ;  /* 0x000000000000791b */ /* 0x003fea0003800000 */
.L_x_9132:
[----:B------:R-:W-:-:S05]  /*1bb0*/  FMNMX R2, R9, R2, !PT ;  /* 0x0000000209027209 */ /* 0x000fca0007800000 */
[----:B------:R-:W-:Y:S01]  /*1bc0*/  FADD R18, R25, -R2 ;  /* 0x8000000219127221 */ /* 0x000fe20000000000 */
[----:B------:R-:W-:-:S03]  /*1bd0*/  FADD R20, -R2, R23 ;  /* 0x0000001702147221 */ /* 0x000fc60000000100 */
[-C--:B------:R-:W-:Y:S01]  /*1be0*/  FFMA.SAT R5, R18, R3.reuse, 0.5 ;  /* 0x3f00000012057423 */ /* 0x080fe20000002003 */
[----:B------:R-:W-:Y:S01]  /*1bf0*/  FFMA.SAT R23, R20, R3, 0.5 ;  /* 0x3f00000014177423 */ /* 0x000fe20000002003 */
[----:B------:R-:W-:Y:S01]  /*1c00*/  IMAD.MOV.U32 R12, RZ, RZ, 0x2 ;  /* 0x00000002ff0c7424 */ /* 0x000fe200078e00ff */
[----:B------:R-:W-:-:S04]  /*1c10*/  MOV R27, R14 ;  /* 0x0000000e001b7202 */ /* 0x000fc80000000f00 */
[----:B------:R-:W-:Y:S01]  /*1c20*/  FMNMX R0, R4, R27, !PT ;  /* 0x0000001b04007209 */ /* 0x000fe20007800000 */
[----:B------:R-:W-:-:S03]  /*1c30*/  HFMA2 R4, -RZ, RZ, 3.7421875, 0 ;  /* 0x437c0000ff047431 */ /* 0x000fc600000001ff */
[----:B------:R-:W-:-:S07]  /*1c40*/  MOV R13, R0 ;  /* 0x00000000000d7202 */ /* 0x000fce0000000f00 */
[----:B------:R-:W-:Y:S05]  /*1c50*/  WARPSYNC.COLLECTIVE R15, `(.L_x_9133) ;  /* 0x000000000f087348 */ /* 0x000fea0003c00000 */
[----:B------:R0:W1:Y:S02]  /*1c60*/  SHFL.BFLY P6, R14, R13, R12, R11 ;  /* 0x0c00000c0d0e7389 */ /* 0x00006400000c000b */
[----:B01----:R-:W-:Y:S05]  /*1c70*/  ENDCOLLECTIVE ;  /* 0x000000000000791b */ /* 0x003fea0003800000 */
.L_x_9133:
        /* <DEDUP_REMOVED lines=9> */
[----:B------:R-:W-:Y:S02]  /*1d10*/  IMAD.MOV.U32 R12, RZ, RZ, 0x1 ;  /* 0x00000001ff0c7424 */ /* 0x000fe400078e00ff */
[----:B------:R0:W1:Y:S01]  /*1d20*/  MUFU.EX2 R18, R9 ;  /* 0x0000000900127308 */ /* 0x0000620000000800 */
[----:B------:R-:W-:Y:S01]  /*1d30*/  FMNMX R13, R0, R14, !PT ;  /* 0x0000000e000d7209 */ /* 0x000fe20007800000 */
[----:B------:R-:W-:-:S06]  /*1d40*/  IMAD.SHL.U32 R0, R2, 0x800000, RZ ;  /* 0x0080000002007824 */ /* 0x000fcc00078e00ff */
[----:B------:R0:W2:Y:S02]  /*1d50*/  MUFU.EX2 R23, R20 ;  /* 0x0000001400177308 */ /* 0x0000a40000000800 */
[----:B012---:R-:W-:Y:S05]  /*1d60*/  WARPSYNC.COLLECTIVE R15, `(.L_x_9134) ;  /* 0x000000000f087348 */ /* 0x007fea0003c00000 */
[----:B------:R3:W4:Y:S02]  /*1d70*/  SHFL.BFLY P6, R14, R13, R12, R11 ;  /* 0x0c00000c0d0e7389 */ /* 0x00072400000c000b */
[----:B01234-:R-:W-:Y:S05]  /*1d80*/  ENDCOLLECTIVE ;  /* 0x000000000000791b */ /* 0x01ffea0003800000 */
.L_x_9134:
[----:B------:R-:W-:-:S04]  /*1d90*/  FMUL R2, R5, R18 ;  /* 0x0000001205027220 */ /* 0x000fc80000400000 */
[----:B------:R-:W-:Y:S01]  /*1da0*/  FADD R5, RZ, R2 ;  /* 0x00000002ff057221 */ /* 0x000fe20000000000 */
[----:B------:R-:W-:Y:S01]  /*1db0*/  FMUL R0, R0, R23 ;  /* 0x0000001700007220 */ /* 0x000fe20000400000 */
[----:B------:R-:W-:-:S03]  /*1dc0*/  IMAD.MOV.U32 R12, RZ, RZ, 0x4 ;  /* 0x00000004ff0c7424 */ /* 0x000fc600078e00ff */
[----:B------:R-:W-:Y:S01]  /*1dd0*/  FADD R5, R5, R0 ;  /* 0x0000000005057221 */ /* 0x000fe20000000000 */
[----:B------:R-:W-:-:S04]  /*1de0*/  FMNMX R9, R13, R14, !PT ;  /* 0x0000000e0d097209 */ /* 0x000fc80007800000 */
[----:B------:R-:W-:Y:S01]  /*1df0*/  MOV R13, R5 ;  /* 0x00000005000d7202 */ /* 0x000fe20000000f00 */
[----:B------:R-:W-:Y:S01]  /*1e00*/  FADD R8, R8, -R9 ;  /* 0x8000000908087221 */ /* 0x000fe20000000000 */
[----:B------:R-:W-:-:S07]  /*1e10*/  FADD R18, -R9, R21 ;  /* 0x0000001509127221 */ /* 0x000fce0000000100 */
[----:B------:R-:W-:Y:S05]  /*1e20*/  WARPSYNC.COLLECTIVE R15, `(.L_x_9135) ;  /* 0x000000000f087348 */ /* 0x000fea0003c00000 */
[----:B------:R0:W1:Y:S02]  /*1e30*/  SHFL.BFLY P6, R14, R13, R12, R11 ;  /* 0x0c00000c0d0e7389 */ /* 0x00006400000c000b */
[----:B01----:R-:W-:Y:S05]  /*1e40*/  ENDCOLLECTIVE ;  /* 0x000000000000791b */ /* 0x003fea0003800000 */
.L_x_9135:
[-C--:B------:R-:W-:Y:S01]  /*1e50*/  FFMA.SAT R9, R8, R3.reuse, 0.5 ;  /* 0x3f00000008097423 */ /* 0x080fe20000002003 */
[----:B------:R-:W-:-:S03]  /*1e60*/  FFMA.SAT R21, R18, R3, 0.5 ;  /* 0x3f00000012157423 */ /* 0x000fc60000002003 */
[-C--:B------:R-:W-:Y:S01]  /*1e70*/  FFMA.RM R3, R9, R4.reuse, 12582913 ;  /* 0x4b40000109037423 */ /* 0x080fe20000004004 */
[----:B------:R-:W-:-:S03]  /*1e80*/  FFMA.RM R4, R21, R4, 12582913 ;  /* 0x4b40000115047423 */ /* 0x000fc60000004004 */
[C---:B------:R-:W-:Y:S01]  /*1e90*/  FADD R9, R3.reuse, -12583039 ;  /* 0xcb40007f03097421 */ /* 0x040fe20000000000 */
[----:B------:R-:W-:Y:S01]  /*1ea0*/  FADD R21, R4, -12583039 ;  /* 0xcb40007f04157421 */ /* 0x000fe20000000000 */
[----:B------:R-:W-:Y:S02]  /*1eb0*/  IMAD.SHL.U32 R3, R3, 0x800000, RZ ;  /* 0x0080000003037824 */ /* 0x000fe400078e00ff */
[----:B------:R-:W-:Y:S02]  /*1ec0*/  HFMA2 R12, -RZ, RZ, 0, 1.1920928955078125e-07 ;  /* 0x00000002ff0c7431 */ /* 0x000fe400000001ff */
[----:B------:R-:W-:Y:S01]  /*1ed0*/  FFMA R9, R8, 1.4426950216293334961, -R9 ;  /* 0x3fb8aa3b08097823 */ /* 0x000fe20000000809 */
[----:B------:R-:W-:-:S03]  /*1ee0*/  FFMA R21, R18, 1.4426950216293334961, -R21 ;  /* 0x3fb8aa3b12157823 */ /* 0x000fc60000000815 */
[----:B------:R-:W-:Y:S01]  /*1ef0*/  FFMA R9, R8, 1.925963033500011079e-08, R9 ;  /* 0x32a5706008097823 */ /* 0x000fe20000000009 */
[----:B------:R-:W-:-:S03]  /*1f00*/  FFMA R18, R18, 1.925963033500011079e-08, R21 ;  /* 0x32a5706012127823 */ /* 0x000fc60000000015 */
[----:B------:R0:W1:Y:S01]  /*1f10*/  MUFU.EX2 R8, R9 ;  /* 0x0000000900087308 */ /* 0x0000620000000800 */
[----:B------:R-:W-:Y:S01]  /*1f20*/  FADD R13, R5, R14 ;  /* 0x0000000e050d7221 */ /* 0x000fe20000000000 */
[----:B------:R-:W-:-:S07]  /*1f30*/  SHF.L.U32 R5, R4, 0x17, RZ ;  /* 0x0000001704057819 */ /* 0x000fce00000006ff */
[----:B01----:R-:W-:Y:S05]  /*1f40*/  WARPSYNC.COLLECTIVE R15, `(.L_x_9136) ;  /* 0x000000000f087348 */ /* 0x003fea0003c00000 */
[----:B------:R2:W3:Y:S02]  /*1f50*/  SHFL.BFLY P6, R14, R13, R12, R11 ;  /* 0x0c00000c0d0e7389 */ /* 0x0004e400000c000b */
[----:B0123--:R-:W-:Y:S05]  /*1f60*/  ENDCOLLECTIVE ;  /* 0x000000000000791b */ /* 0x00ffea0003800000 */
.L_x_9136:
[----:B------:R-:W0:Y:S01]  /*1f70*/  MUFU.EX2 R18, R18 ;  /* 0x0000001200127308 */ /* 0x000e220000000800 */
[----:B------:R-:W-:Y:S01]  /*1f80*/  FMUL R4, R3, R8 ;  /* 0x0000000803047220 */ /* 0x000fe20000400000 */
[----:B------:R-:W-:-:S03]  /*1f90*/  MOV R12, 0x1 ;  /* 0x00000001000c7802 */ /* 0x000fc60000000f00 */
[----:B------:R-:W-:Y:S01]  /*1fa0*/  FADD R8, RZ, R4 ;  /* 0x00000004ff087221 */ /* 0x000fe20000000000 */
[----:B0-----:R-:W-:-:S04]  /*1fb0*/  FMUL R3, R5, R18 ;  /* 0x0000001205037220 */ /* 0x001fc80000400000 */
[----:B------:R-:W-:Y:S01]  /*1fc0*/  FADD R8, R8, R3 ;  /* 0x0000000308087221 */ /* 0x000fe20000000000 */
[----:B------:R-:W-:-:S04]  /*1fd0*/  FADD R9, R13, R14 ;  /* 0x0000000e0d097221 */ /* 0x000fc80000000000 */
[----:B------:R-:W-:-:S07]  /*1fe0*/  IMAD.MOV.U32 R13, RZ, RZ, R9 ;  /* 0x000000ffff0d7224 */ /* 0x000fce00078e0009 */
[----:B------:R-:W-:Y:S05]  /*1ff0*/  WARPSYNC.COLLECTIVE R15, `(.L_x_9137) ;  /* 0x000000000f087348 */ /* 0x000fea0003c00000 */
[----:B------:R0:W1:Y:S02]  /*2000*/  SHFL.BFLY P6, R14, R13, R12, R11 ;  /* 0x0c00000c0d0e7389 */ /* 0x00006400000c000b */
[----:B01----:R-:W-:Y:S05]  /*2010*/  ENDCOLLECTIVE ;  /* 0x000000000000791b */ /* 0x003fea0003800000 */
.L_x_9137:
[----:B------:R-:W-:Y:S01]  /*2020*/  MOV R13, R8 ;  /* 0x00000008000d7202 */ /* 0x000fe20000000f00 */
[----:B------:R-:W-:Y:S02]  /*2030*/  IMAD.MOV.U32 R12, RZ, RZ, 0x4 ;  /* 0x00000004ff0c7424 */ /* 0x000fe400078e00ff */
[----:B------:R-:W-:-:S07]  /*2040*/  IMAD.MOV.U32 R18, RZ, RZ, R14 ;  /* 0x000000ffff127224 */ /* 0x000fce00078e000e */
[----:B------:R-:W-:Y:S05]  /*2050*/  WARPSYNC.COLLECTIVE R15, `(.L_x_9138) ;  /* 0x000000000f087348 */ /* 0x000fea0003c00000 */
[----:B------:R0:W1:Y:S02]  /*2060*/  SHFL.BFLY P6, R14, R13, R12, R11 ;  /* 0x0c00000c0d0e7389 */ /* 0x00006400000c000b */
[----:B01----:R-:W-:Y:S05]  /*2070*/  ENDCOLLECTIVE ;  /* 0x000000000000791b */ /* 0x003fea0003800000 */
.L_x_9138:
[----:B------:R-:W-:Y:S01]  /*2080*/  FADD R5, R9, R18 ;  /* 0x0000001209057221 */ /* 0x000fe20000000000 */
[----:B------:R-:W-:Y:S01]  /*2090*/  HFMA2 R12, -RZ, RZ, 0, 1.1920928955078125e-07 ;  /* 0x00000002ff0c7431 */ /* 0x000fe200000001ff */
[----:B------:R-:W-:-:S05]  /*20a0*/  MOV R21, R14 ;  /* 0x0000000e00157202 */ /* 0x000fca0000000f00 */
[----:B------:R-:W-:-:S04]  /*20b0*/  FADD R21, R8, R21 ;  /* 0x0000001508157221 */ /* 0x000fc80000000000 */
[----:B------:R-:W-:-:S07]  /*20c0*/  IMAD.MOV.U32 R13, RZ, RZ, R21 ;  /* 0x000000ffff0d7224 */ /* 0x000fce00078e0015 */
[----:B------:R-:W-:Y:S05]  /*20d0*/  WARPSYNC.COLLECTIVE R15, `(.L_x_9139) ;  /* 0x000000000f087348 */ /* 0x000fea0003c00000 */
[----:B------:R0:W1:Y:S02]  /*20e0*/  SHFL.BFLY P6, R14, R13, R12, R11 ;  /* 0x0c00000c0d0e7389 */ /* 0x00006400000c000b */
[----:B01----:R-:W-:Y:S05]  /*20f0*/  ENDCOLLECTIVE ;  /* 0x000000000000791b */ /* 0x003fea0003800000 */
.L_x_9139:
[----:B------:R-:W-:Y:S02]  /*2100*/  IMAD.MOV.U32 R12, RZ, RZ, 0x1 ;  /* 0x00000001ff0c7424 */ /* 0x000fe400078e00ff */
[----:B------:R-:W-:-:S04]  /*2110*/  IMAD.MOV.U32 R20, RZ, RZ, R14 ;  /* 0x000000ffff147224 */ /* 0x000fc800078e000e */
[----:B------:R-:W-:-:S05]  /*2120*/  FADD R20, R21, R20 ;  /* 0x0000001415147221 */ /* 0x000fca0000000000 */
[----:B------:R-:W-:-:S07]  /*2130*/  MOV R13, R20 ;  /* 0x00000014000d7202 */ /* 0x000fce0000000f00 */
[----:B------:R-:W-:Y:S05]  /*2140*/  WARPSYNC.COLLECTIVE R15, `(.L_x_9140) ;  /* 0x000000000f087348 */ /* 0x000fea0003c00000 */
[----:B------:R0:W1:Y:S02]  /*2150*/  SHFL.BFLY P6, R14, R13, R12, R11 ;  /* 0x0c00000c0d0e7389 */ /* 0x00006400000c000b */
[----:B01----:R-:W-:Y:S05]  /*2160*/  ENDCOLLECTIVE ;  /* 0x000000000000791b */ /* 0x003fea0003800000 */
.L_x_9140:
[----:B------:R-:W-:Y:S05]  /*2170*/  BRA `(.L_x_9141) ;  /* 0xfffffff000b07947 */ /* 0x000fea000383ffff */
        .weak           $__internal_140_$__cuda_sm3x_div_rn_noftz_f32_slowpath
        .type           $__internal_140_$__cuda_sm3x_div_rn_noftz_f32_slowpath,@function
        .size           $__internal_140_$__cuda_sm3x_div_rn_noftz_f32_slowpath,(.L_x_37517 - $__internal_140_$__cuda_sm3x_div_rn_noftz_f32_slowpath)
$__internal_140_$__cuda_sm3x_div_rn_noftz_f32_slowpath:
        /* <DEDUP_REMOVED lines=35> */
.L_x_9143:
        /* <DEDUP_REMOVED lines=51> */
.L_x_9150:
[----:B------:R-:W-:-:S04]  /*26e0*/  LOP3.LUT R2, R2, 0x80000000, RZ, 0xc0, !PT ;  /* 0x8000000002027812 */ /* 0x000fc800078ec0ff */
[----:B------:R-:W-:Y:S01]  /*26f0*/  LOP3.LUT R2, R2, 0x7f800000, RZ, 0xfc, !PT ;  /* 0x7f80000002027812 */ /* 0x000fe200078efcff */
[----:B------:R-:W-:Y:S06]  /*2700*/  BRA `(.L_x_9151) ;  /* 0x0000000000047947 */ /* 0x000fec0003800000 */
.L_x_9149:
[----:B------:R-:W-:-:S07]  /*2710*/  IMAD R2, R18, 0x800000, R2 ;  /* 0x0080000012027824 */ /* 0x000fce00078e0202 */
.L_x_9151:
[----:B------:R-:W-:Y:S05]  /*2720*/  BSYNC.RECONVERGENT B3 ;  /* 0x0000000000037941 */ /* 0x000fea0003800200 */
.L_x_9148:
[----:B------:R-:W-:Y:S05]  /*2730*/  BRA `(.L_x_9152) ;  /* 0x0000000000207947 */ /* 0x000fea0003800000 */
.L_x_9147:
[----:B------:R-:W-:-:S04]  /*2740*/  LOP3.LUT R2, R21, 0x80000000, R2, 0x48, !PT ;  /* 0x8000000015027812 */ /* 0x000fc800078e4802 */
[----:B------:R-:W-:Y:S01]  /*2750*/  LOP3.LUT R2, R2, 0x7f800000, RZ, 0xfc, !PT ;  /* 0x7f80000002027812 */ /* 0x000fe200078efcff */
[----:B------:R-:W-:Y:S06]  /*2760*/  BRA `(.L_x_9152) ;  /* 0x0000000000147947 */ /* 0x000fec0003800000 */
.L_x_9146:
[----:B------:R-:W-:Y:S01]  /*2770*/  LOP3.LUT R2, R21, 0x80000000, R2, 0x48, !PT ;  /* 0x8000000015027812 */ /* 0x000fe200078e4802 */
[----:B------:R-:W-:Y:S06]  /*2780*/  BRA `(.L_x_9152) ;  /* 0x00000000000c7947 */ /* 0x000fec0003800000 */
.L_x_9145:
[----:B------:R-:W0:Y:S01]  /*2790*/  MUFU.RSQ R2, -QNAN ;  /* 0xffc0000000027908 */ /* 0x000e220000001400 */
[----:B------:R-:W-:Y:S05]  /*27a0*/  BRA `(.L_x_9152) ;  /* 0x0000000000047947 */ /* 0x000fea0003800000 */
.L_x_9144:
[----:B------:R-:W-:-:S07]  /*27b0*/  FADD.FTZ R2, R2, R5 ;  /* 0x0000000502027221 */ /* 0x000fce0000010000 */
.L_x_9152:
[----:B------:R-:W-:Y:S05]  /*27c0*/  BSYNC.RECONVERGENT B2 ;  /* 0x0000000000027941 */ /* 0x000fea0003800200 */
.L_x_9142:
[----:B------:R-:W-:-:S04]  /*27d0*/  HFMA2 R21, -RZ, RZ, 0, 0 ;  /* 0x00000000ff157431 */ /* 0x000fc800000001ff */
[----:B0-----:R-:W-:Y:S05]  /*27e0*/  RET.REL.NODEC R20 `(_Z15SoftmaxWarpImplI22BroadcastScaleMaskLoadIffbLm4EiE11DirectStoreIffEfLi2ELi2ELi8ELi2ELb0EL9Algorithm0EEvT_T0_ll) ;  /* 0xffffffd814047950 */ /* 0x001fea0003c3ffff */
.L_x_9153:
        /* <DEDUP_REMOVED lines=9> */
.L_x_37517:


//--------------------- .text._Z15SoftmaxWarpImplI22BroadcastScaleMaskLoadIffbLm4EiE11DirectStoreIffEfLi2ELi2ELi4ELi1ELb1EL9Algorithm0EEvT_T0_ll --------------------------
	.section	.text._Z15SoftmaxWarpImplI22BroadcastScaleMaskLoadIffbLm4EiE11DirectStoreIffEfLi2ELi2ELi4ELi1ELb1EL9Algorithm0EEvT_T0_ll,"ax",@progbits
	.align	128
        .global         _Z15SoftmaxWarpImplI22BroadcastScaleMaskLoadIffbLm4EiE11DirectStoreIffEfLi2ELi2ELi4ELi1ELb1EL9Algorithm0EEvT_T0_ll
        .type           _Z15SoftmaxWarpImplI22BroadcastScaleMaskLoadIffbLm4EiE11DirectStoreIffEfLi2ELi2ELi4ELi1ELb1EL9Algorithm0EEvT_T0_ll,@function
        .size           _Z15SoftmaxWarpImplI22BroadcastScaleMaskLoadIffbLm4EiE11DirectStoreIffEfLi2ELi2ELi4ELi1ELb1EL9Algorithm0EEvT_T0_ll,(.L_x_37518 - _Z15SoftmaxWarpImplI22BroadcastScaleMaskLoadIffbLm4EiE11DirectStoreIffEfLi2ELi2ELi4ELi1ELb1EL9Algorithm0EEvT_T0_ll)
        .other          _Z15SoftmaxWarpImplI22BroadcastScaleMaskLoadIffbLm4EiE11DirectStoreIffEfLi2ELi2ELi4ELi1ELb1EL9Algorithm0EEvT_T0_ll,@"STO_CUDA_ENTRY STV_DEFAULT"
_Z15SoftmaxWarpImplI22BroadcastScaleMaskLoadIffbLm4EiE11DirectStoreIffEfLi2ELi2ELi4ELi1ELb1EL9Algorithm0EEvT_T0_ll:
.text._Z15SoftmaxWarpImplI22BroadcastScaleMaskLoadIffbLm4EiE11DirectStoreIffEfLi2ELi2ELi4ELi1ELb1EL9Algorithm0EEvT_T0_ll:
        /* <DEDUP_REMOVED lines=28> */
.L_x_9154:
        /* <DEDUP_REMOVED lines=17> */
[----:B0-----:R-:W-:-:S07]  /*02d0*/  SHF.L.U32 R10, R10, 0x1, RZ ;  /* 0x000000010a0a7819 */ /* 0x001fce00000006ff */
[----:B------:R-:W0:Y:S08]  /*02e0*/  LDC.64 R8, c[0x0][0x3a0] ;  /* 0x0000e800ff087b82 */ /* 0x000e300000000a00 */
[----:B------:R-:W0:Y:S02]  /*02f0*/  LDC.64 R6, c[0x0][0x3a8] ;  /* 0x0000ea00ff067b82 */ /* 0x000e240000000a00 */
.L_x_9165:
[----:B------:R-:W-:Y:S01]  /*0300*/  ISETP.GE.U32.AND P0, PT, R10, UR40, PT ;  /* 0x000000280a007c0c */ /* 0x000fe2000bf06070 */
[----:B------:R-:W-:Y:S01]  /*0310*/  BSSY.RECONVERGENT B1, `(.L_x_9156) ;  /* 0x000007f000017945 */ /* 0x000fe20003800200 */
[----:B------:R-:W-:Y:S01]  /*0320*/  IMAD.MOV.U32 R23, RZ, RZ, -0x800000 ;  /* 0xff800000ff177424 */ /* 0x000fe200078e00ff */
[----:B0-----:R-:W-:Y:S01]  /*0330*/  MOV R13, 0xff800000 ;  /* 0xff800000000d7802 */ /* 0x001fe20000000f00 */
[----:B------:R-:W-:Y:S01]  /*0340*/  IMAD.MOV.U32 R0, RZ, RZ, -0x800000 ;  /* 0xff800000ff007424 */ /* 0x000fe200078e00ff */
[----:B------:R-:W-:-:S13]  /*0350*/  ISETP.GE.AND.EX P0, PT, RZ, UR41, PT, P0 ;  /* 0x00000029ff007c0c */ /* 0x000fda000bf06300 */
        /* <DEDUP_REMOVED lines=12> */
[----:B-1----:R-:W-:Y:S02]  /*0420*/  HFMA2 R2, -RZ, RZ, 0, 0 ;  /* 0x00000000ff027431 */ /* 0x002fe400000001ff */
[----:B--2---:R-:W-:-:S04]  /*0430*/  IMAD.MOV R13, RZ, RZ, -R3 ;  /* 0x000000ffff0d7224 */ /* 0x004fc800078e0a03 */
[----:B------:R-:W-:-:S04]  /*0440*/  IMAD R13, R13, R0, RZ ;  /* 0x000000000d0d7224 */ /* 0x000fc800078e02ff */
[----:B------:R-:W-:Y:S01]  /*0450*/  IMAD.HI.U32 R3, R3, R13, R2 ;  /* 0x0000000d03037227 */ /* 0x000fe200078e0002 */
[----:B----4-:R-:W1:Y:S05]  /*0460*/  MUFU.RCP R14, R14 ;  /* 0x0000000e000e7308 */ /* 0x010e6a0000001000 */
[----:B------:R-:W-:-:S04]  /*0470*/  IMAD.HI.U32 R13, R3, R15, RZ ;  /* 0x0000000f030d7227 */ /* 0x000fc800078e00ff */
[----:B------:R-:W-:-:S04]  /*0480*/  IMAD.MOV R3, RZ, RZ, -R13 ;  /* 0x000000ffff037224 */ /* 0x000fc800078e0a0d */
[----:B------:R-:W-:Y:S01]  /*0490*/  IMAD R3, R0, R3, R15 ;  /* 0x0000000300037224 */ /* 0x000fe200078e020f */
[----:B-1----:R-:W-:-:S04]  /*04a0*/  IADD3 R2, PT, PT, R14, 0xffffffe, RZ ;  /* 0x0ffffffe0e027810 */ /* 0x002fc80007ffe0ff */
[----:B------:R-:W-:-:S13]  /*04b0*/  ISETP.GT.U32.AND P3, PT, R0, R3, PT ;  /* 0x000000030000720c */ /* 0x000fda0003f64070 */
[----:B------:R-:W-:Y:S02]  /*04c0*/  @!P3 IMAD.IADD R3, R3, 0x1, -R0 ;  /* 0x000000010303b824 */ /* 0x000fe400078e0a00 */
[----:B------:R-:W-:Y:S01]  /*04d0*/  @!P3 VIADD R13, R13, 0x1 ;  /* 0x000000010d0db836 */ /* 0x000fe20000000000 */
[----:B------:R-:W-:Y:S02]  /*04e0*/  ISETP.NE.AND P3, PT, R20, RZ, PT ;  /* 0x000000ff1400720c */ /* 0x000fe40003f65270 */
[----:B------:R-:W-:Y:S02]  /*04f0*/  ISETP.GE.U32.AND P1, PT, R3, R0, PT ;  /* 0x000000000300720c */ /* 0x000fe40003f26070 */
[----:B------:R-:W-:Y:S01]  /*0500*/  LOP3.LUT R0, R11, R20, RZ, 0x3c, !PT ;  /* 0x000000140b007212 */ /* 0x000fe200078e3cff */
[----:B------:R1:W2:Y:S03]  /*0510*/  F2I.FTZ.U32.TRUNC.NTZ R3, R2 ;  /* 0x0000000200037305 */ /* 0x0002a6000021f000 */
[----:B------:R-:W-:Y:S01]  /*0520*/  ISETP.GE.AND P2, PT, R0, RZ, PT ;  /* 0x000000ff0000720c */ /* 0x000fe20003f46270 */
[----:B-1----:R-:W-:-:S06]  /*0530*/  IMAD.MOV.U32 R2, RZ, RZ, RZ ;  /* 0x000000ffff027224 */ /* 0x002fcc00078e00ff */
[----:B------:R-:W-:-:S05]  /*0540*/  @P1 VIADD R13, R13, 0x1 ;  /* 0x000000010d0d1836 */ /* 0x000fca0000000000 */
[----:B------:R-:W-:Y:S01]  /*0550*/  MOV R0, R13 ;  /* 0x0000000d00007202 */ /* 0x000fe20000000f00 */
[----:B--2---:R-:W-:-:S04]  /*0560*/  IMAD.MOV R13, RZ, RZ, -R3 ;  /* 0x000000ffff0d7224 */ /* 0x004fc800078e0a03 */
[----:B------:R-:W-:Y:S01]  /*0570*/  @!P2 IMAD.MOV R0, RZ, RZ, -R0 ;  /* 0x000000ffff00a224 */ /* 0x000fe200078e0a00 */
[----:B------:R-:W-:Y:S01]  /*0580*/  @!P3 LOP3.LUT R0, RZ, R20, RZ, 0x33, !PT ;  /* 0x00000014ff00b212 */ /* 0x000fe200078e33ff */
[----:B------:R-:W-:-:S03]  /*0590*/  IMAD R13, R13, R12, RZ ;  /* 0x0000000c0d0d7224 */ /* 0x000fc600078e02ff */
[----:B------:R-:W-:Y:S01]  /*05a0*/  IADD3 R14, PT, PT, -R0, RZ, RZ ;  /* 0x000000ff000e7210 */ /* 0x000fe20007ffe1ff */
[----:B------:R-:W-:Y:S01]  /*05b0*/  IMAD.HI.U32 R2, R3, R13, R2 ;  /* 0x0000000d03027227 */ /* 0x000fe200078e0002 */
[----:B---3--:R-:W-:-:S03]  /*05c0*/  IABS R13, R18 ;  /* 0x00000012000d7213 */ /* 0x008fc60000000000 */
[----:B------:R-:W-:Y:S01]  /*05d0*/  IMAD R14, R20, R14, R11 ;  /* 0x0000000e140e7224 */ /* 0x000fe200078e020b */
[----:B------:R-:W1:Y:S04]  /*05e0*/  I2F.RP R22, R13 ;  /* 0x0000000d00167306 */ /* 0x000e680000209400 */
[----:B------:R-:W-:-:S05]  /*05f0*/  IABS R15, R14 ;  /* 0x0000000e000f7213 */ /* 0x000fca0000000000 */
[----:B------:R-:W-:-:S04]  /*0600*/  IMAD.MOV.U32 R3, RZ, RZ, R15 ;  /* 0x000000ffff037224 */ /* 0x000fc800078e000f */
[----:B------:R-:W-:Y:S01]  /*0610*/  IMAD.HI.U32 R15, R2, R3, RZ ;  /* 0x00000003020f7227 */ /* 0x000fe200078e00ff */
[----:B-1----:R-:W1:Y:S04]  /*0620*/  MUFU.RCP R22, R22 ;  /* 0x0000001600167308 */ /* 0x002e680000001000 */
[----:B------:R-:W-:-:S05]  /*0630*/  IADD3 R2, PT, PT, -R15, RZ, RZ ;  /* 0x000000ff0f027210 */ /* 0x000fca0007ffe1ff */
[----:B------:R-:W-:Y:S01]  /*0640*/  IMAD R3, R12, R2, R3 ;  /* 0x000000020c037224 */ /* 0x000fe200078e0203 */
[----:B------:R-:W-:-:S04]  /*0650*/  LOP3.LUT R2, R14, R19, RZ, 0x3c, !PT ;  /* 0x000000130e027212 */ /* 0x000fc800078e3cff */
[----:B------:R-:W-:Y:S02]  /*0660*/  ISETP.GT.U32.AND P3, PT, R12, R3, PT ;  /* 0x000000030c00720c */ /* 0x000fe40003f64070 */
[----:B------:R-:W-:-:S11]  /*0670*/  ISETP.GE.AND P2, PT, R2, RZ, PT ;  /* 0x000000ff0200720c */ /* 0x000fd60003f46270 */
[----:B------:R-:W-:Y:S01]  /*0680*/  @!P3 IMAD.IADD R3, R3, 0x1, -R12 ;  /* 0x000000010303b824 */ /* 0x000fe200078e0a0c */
[----:B------:R-:W-:Y:S02]  /*0690*/  @!P3 IADD3 R15, PT, PT, R15, 0x1, RZ ;  /* 0x000000010f0fb810 */ /* 0x000fe40007ffe0ff */
        /* <DEDUP_REMOVED lines=14> */
[----:B------:R-:W-:-:S04]  /*0780*/  LOP3.LUT R22, R23, R18, RZ, 0x3c, !PT ;  /* 0x0000001217167212 */ /* 0x000fc800078e3cff */
[----:B------:R-:W-:Y:S01]  /*0790*/  ISETP.GE.AND P3, PT, R22, RZ, PT ;  /* 0x000000ff1600720c */ /* 0x000fe20003f66270 */
        /* <DEDUP_REMOVED lines=9> */
[----:B------:R-:W2:Y:S11]  /*0830*/  LDC.64 R12, c[0x0][0x398] ;  /* 0x0000e600ff0c7b82 */ /* 0x000eb60000000a00 */
[----:B------:R-:W-:-:S02]  /*0840*/  @P1 IADD3 R14, PT, PT, R14, 0x1, RZ ;  /* 0x000000010e0e1810 */ /* 0x000fc40007ffe0ff */
[----:B-1----:R-:W-:-:S03]  /*0850*/  ISETP.NE.U32.AND P1, PT, R2, 0x1, PT ;  /* 0x000000010200780c */ /* 0x002fc60003f25070 */
[----:B------:R-:W-:Y:S01]  /*0860*/  @!P3 IMAD.MOV R14, RZ, RZ, -R14 ;  /* 0x000000ffff0eb224 */ /* 0x000fe200078e0a0e */
[----:B------:R-:W-:Y:S02]  /*0870*/  @!P2 LOP3.LUT R14, RZ, R18, RZ, 0x33, !PT ;  /* 0x00000012ff0ea212 */ /* 0x000fe400078e33ff */
[----:B------:R-:W-:Y:S02]  /*0880*/  ISETP.NE.AND.EX P1, PT, R3, RZ, PT, P1 ;  /* 0x000000ff0300720c */ /* 0x000fe40003f25310 */
[----:B0-----:R-:W-:Y:S01]  /*0890*/  ISETP.NE.U32.AND P3, PT, R8, 0x1, PT ;  /* 0x000000010800780c */ /* 0x001fe20003f65070 */
[----:B------:R-:W-:Y:S01]  /*08a0*/  IMAD.MOV R2, RZ, RZ, -R14 ;  /* 0x000000ffff027224 */ /* 0x000fe200078e0a0e */
[----:B------:R-:W-:Y:S02]  /*08b0*/  SEL R0, R0, RZ, P1 ;  /* 0x000000ff00007207 */ /* 0x000fe40000800000 */
[----:B--2---:R-:W-:Y:S01]  /*08c0*/  ISETP.NE.U32.AND P2, PT, R12, 0x1, PT ;  /* 0x000000010c00780c */ /* 0x004fe20003f45070 */
[----:B------:R-:W-:Y:S01]  /*08d0*/  IMAD R23, R18, R2, R23 ;  /* 0x0000000212177224 */ /* 0x000fe200078e0217 */
[----:B------:R-:W-:Y:S01]  /*08e0*/  ISETP.NE.U32.AND P1, PT, R6, 0x1, PT ;  /* 0x000000010600780c */ /* 0x000fe20003f25070 */
[----:B------:R-:W-:Y:S01]  /*08f0*/  IMAD R0, R0, UR36, RZ ;  /* 0x0000002400007c24 */ /* 0x000fe2000f8e02ff */
[----:B------:R-:W-:Y:S01]  /*0900*/  ISETP.NE.AND.EX P2, PT, R13, RZ, PT, P2 ;  /* 0x000000ff0d00720c */ /* 0x000fe20003f45320 */
[----:B------:R-:W0:Y:S01]  /*0910*/  LDC.64 R2, c[0x0][0x388] ;  /* 0x0000e200ff027b82 */ /* 0x000e220000000a00 */
        /* <DEDUP_REMOVED lines=30> */
.L_x_9157:
[----:B------:R-:W-:Y:S05]  /*0b00*/  BSYNC.RECONVERGENT B1 ;  /* 0x0000000000017941 */ /* 0x000fea0003800200 */
.L_x_9156:
[----:B------:R-:W-:-:S03]  /*0b10*/  UMOV UR4, 0xffffffff ;  /* 0xffffffff00047882 */ /* 0x000fc60000000000 */
[----:B------:R-:W-:Y:S05]  /*0b20*/  BRA.DIV UR4, `(.L_x_9158) ;  /* 0x0000000604487947 */ /* 0x000fea000b800000 */
[----:B------:R-:W5:Y:S01]  /*0b30*/  SHFL.BFLY PT, R14, R13, 0x2, 0x1f ;  /* 0x0c401f000d0e7f89 */ /* 0x000f6200000e0000 */
[----:B------:R-:W-:Y:S02]  /*0b40*/  IMAD.MOV.U32 R11, RZ, RZ, 0x3bbb989d ;  /* 0x3bbb989dff0b7424 */ /* 0x000fe400078e00ff */
[----:B------:R-:W-:Y:S01]  /*0b50*/  IMAD.MOV.U32 R12, RZ, RZ, 0x437c0000 ;  /* 0x437c0000ff0c7424 */ /* 0x000fe200078e00ff */
        /* <DEDUP_REMOVED lines=25> */
[----:B------:R1:W0:Y:S02]  /*0cf0*/  SHFL.BFLY PT, R14, R3, 0x1, 0x1f ;  /* 0x0c201f00030e7f89 */ /* 0x00022400000e0000 */
.L_x_9171:
        /* <DEDUP_REMOVED lines=11> */
[----:B--234-:R-:W-:Y:S05]  /*0db0*/  CALL.REL.NOINC `($__internal_141_$__cuda_sm3x_div_rn_noftz_f32_slowpath) ;  /* 0x00000004006c7944 */ /* 0x01cfea0003c00000 */
[----:B------:R-:W-:-:S07]  /*0dc0*/  IMAD.MOV.U32 R12, RZ, RZ, R2 ;  /* 0x000000ffff0c7224 */ /* 0x000fce00078e0002 */
.L_x_9160:
[----:B------:R-:W-:Y:S05]  /*0dd0*/  BSYNC.RECONVERGENT B1 ;  /* 0x0000000000017941 */ /* 0x000fea0003800200 */
.L_x_9159:
        /* <DEDUP_REMOVED lines=11> */
[----:B--234-:R-:W-:Y:S05]  /*0e90*/  CALL.REL.NOINC `($__internal_141_$__cuda_sm3x_div_rn_noftz_f32_slowpath) ;  /* 0x0000000400347944 */ /* 0x01cfea0003c00000 */
[----:B------:R-:W-:-:S07]  /*0ea0*/  IMAD.MOV.U32 R13, RZ, RZ, R2 ;  /* 0x000000ffff0d7224 */ /* 0x000fce00078e0002 */
.L_x_9162:
[----:B------:R-:W-:Y:S05]  /*0eb0*/  BSYNC.RECONVERGENT B1 ;  /* 0x0000000000017941 */ /* 0x000fea0003800200 */
.L_x_9161:
[----:B------:R-:W-:Y:S04]  /*0ec0*/  BSSY.RECONVERGENT B1, `(.L_x_9163) ;  /* 0x0000011000017945 */ /* 0x000fe80003800200 */
[----:B------:R-:W-:Y:S05]  /*0ed0*/  @P0 BRA `(.L_x_9164) ;  /* 0x00000000003c0947 */ /* 0x000fea0003800000 */
[----:B------:R-:W-:Y:S01]  /*0ee0*/  IMAD.MOV.U32 R11, RZ, RZ, RZ ;  /* 0x000000ffff0b7224 */ /* 0x000fe200078e00ff */
[----:B----4-:R-:W-:Y:S01]  /*0ef0*/  R2UR UR4, R4 ;  /* 0x00000000040472ca */ /* 0x010fe200000e0000 */
[----:B------:R-:W-:Y:S01]  /*0f00*/  IMAD R0, R16, UR44, RZ ;  /* 0x0000002c10007c24 */ /* 0x000fe2000f8e02ff */
[----:B------:R-:W-:Y:S01]  /*0f10*/  R2UR UR5, R5 ;  /* 0x00000000050572ca */ /* 0x000fe200000e0000 */
[----:B------:R-:W-:-:S04]  /*0f20*/  IMAD.WIDE.U32 R2, R17, UR44, R10 ;  /* 0x0000002c11027c25 */ /* 0x000fc8000f8e000a */
[----:B------:R-:W-:-:S05]  /*0f30*/  IMAD R11, R17, UR45, R0 ;  /* 0x0000002d110b7c24 */ /* 0x000fca000f8e0200 */
[----:B------:R-:W-:-:S04]  /*0f40*/  IADD3 R3, PT, PT, R3, R11, RZ ;  /* 0x0000000b03037210 */ /* 0x000fc80007ffe0ff */
[----:B------:R-:W-:-:S05]  /*0f50*/  LEA.HI R0, P0, R3, R2, RZ, 0x1 ;  /* 0x0000000203007211 */ /* 0x000fca00078108ff */
[----:B------:R-:W-:Y:S02]  /*0f60*/  IMAD.SHL.U32 R2, R0, 0x4, RZ ;  /* 0x0000000400027824 */ /* 0x000fe400078e00ff */
[----:B------:R-:W-:-:S03]  /*0f70*/  IMAD.X R3, RZ, RZ, R3, P0 ;  /* 0x000000ffff037224 */ /* 0x000fc600000e0603 */
[----:B------:R-:W-:Y:S02]  /*0f80*/  LOP3.LUT R2, R2, 0xfffffff8, RZ, 0xc0, !PT ;  /* 0xfffffff802027812 */ /* 0x000fe400078ec0ff */
[----:B------:R-:W-:Y:S02]  /*0f90*/  SHF.L.U64.HI R0, R0, 0x2, R3 ;  /* 0x0000000200007819 */ /* 0x000fe40000010203 */
[----:B------:R-:W-:-:S04]  /*0fa0*/  IADD3 R2, P0, PT, R2, UR46, RZ ;  /* 0x0000002e02027c10 */ /* 0x000fc8000ff1e0ff */
[----:B------:R-:W-:-:S05]  /*0fb0*/  IADD3.X R3, PT, PT, R0, UR47, RZ, P0, !PT ;  /* 0x0000002f00037c10 */ /* 0x000fca00087fe4ff */
[----:B------:R0:W-:Y:S04]  /*0fc0*/  STG.E.64 desc[UR4][R2.64], R12 ;  /* 0x0000000c02007986 */ /* 0x0001e8000c101b04 */
.L_x_9164:
[----:B------:R-:W-:Y:S05]  /*0fd0*/  BSYNC.RECONVERGENT B1 ;  /* 0x0000000000017941 */ /* 0x000fea0003800200 */
.L_x_9163:
[----:B------:R-:W-:-:S04]  /*0fe0*/  IADD3 R17, P0, PT, R21, R17, RZ ;  /* 0x0000001115117210 */ /* 0x000fc80007f1e0ff */
[----:B------:R-:W-:Y:S02]  /*0ff0*/  LEA.HI.X.SX32 R16, R21, R16, 0x1, P0 ;  /* 0x0000001015107211 */ /* 0x000fe400000f0eff */
[----:B------:R-:W-:-:S04]  /*1000*/  ISETP.GE.U32.AND P0, PT, R17, UR42, PT ;  /* 0x0000002a11007c0c */ /* 0x000fc8000bf06070 */
[----:B------:R-:W-:-:S13]  /*1010*/  ISETP.GE.AND.EX P0, PT, R16, UR43, PT, P0 ;  /* 0x0000002b10007c0c */ /* 0x000fda000bf06300 */
[----:B------:R-:W-:Y:S05]  /*1020*/  @!P0 BRA `(.L_x_9165) ;  /* 0xfffffff000b48947 */ /* 0x000fea000383ffff */
[----:B------:R-:W-:Y:S05]  /*1030*/  BSYNC B0 ;  /* 0x0000000000007941 */ /* 0x000fea0003800000 */
.L_x_9155:
[----:B------:R-:W-:Y:S05]  /*1040*/  EXIT ;  /* 0x000000000000794d */ /* 0x000fea0003800000 */
.L_x_9158:
[----:B------:R-:W-:Y:S01]  /*1050*/  HFMA2 R12, -RZ, RZ, 0, 1.1920928955078125e-07 ;  /* 0x00000002ff0c7431 */ /* 0x000fe200000001ff */
[----:B------:R-:W-:Y:S01]  /*1060*/  BSSY B1, `(.L_x_9166) ;  /* 0x0000006000017945 */ /* 0x000fe20003800000 */
[----:B------:R-:W-:Y:S02]  /*1070*/  IMAD.MOV.U32 R11, RZ, RZ, 0x1f ;  /* 0x0000001fff0b7424 */ /* 0x000fe400078e00ff */
[----:B------:R-:W-:-:S07]  /*1080*/  IMAD.MOV.U32 R15, RZ, RZ, -0x1 ;  /* 0xffffffffff0f7424 */ /* 0x000fce00078e00ff */
[----:B01234-:R-:W-:Y:S05]  /*1090*/  WARPSYNC.COLLECTIVE R15, `(.L_x_9167) ;  /* 0x000000000f087348 */ /* 0x01ffea0003c00000 */
[----:B------:R0:W0:Y:S02]  /*10a0*/  SHFL.BFLY P6, R14, R13, R12, R11 ;  /* 0x0c00000c0d0e7389 */ /* 0x00002400000c000b */
[----:B01234-:R-:W-:Y:S05]  /*10b0*/  ENDCOLLECTIVE ;  /* 0x000000000000791b */ /* 0x01ffea0003800000 */
.L_x_9167:
[----:B------:R-:W-:Y:S05]  /*10c0*/  BSYNC B1 ;  /* 0x0000000000017941 */ /* 0x000fea0003800000 */
.L_x_9166:
[----:B------:R-:W-:Y:S01]  /*10d0*/  FMNMX R13, R14, R13, !PT ;  /* 0x0000000d0e0d7209 */ /* 0x000fe20007800000 */
[----:B------:R-:W-:Y:S01]  /*10e0*/  IMAD.MOV.U32 R11, RZ, RZ, 0x1f ;  /* 0x0000001fff0b7424 */ /* 0x000fe200078e00ff */
[----:B------:R-:W-:Y:S01]  /*10f0*/  MOV R12, 0x1 ;  /* 0x00000001000c7802 */ /* 0x000fe20000000f00 */
[----:B------:R-:W-:Y:S02]  /*1100*/  IMAD.MOV.U32 R15, RZ, RZ, -0x1 ;  /* 0xffffffffff0f7424 */ /* 0x000fe400078e00ff */
[----:B------:R-:W-:-:S07]  /*1110*/  HFMA2 R3, -RZ, RZ, 0.96630859375, -0.0022525787353515625 ;  /* 0x3bbb989dff037431 */ /* 0x000fce00000001ff */
[----:B------:R-:W-:Y:S05]  /*1120*/  WARPSYNC.COLLECTIVE R15, `(.L_x_9168) ;  /* 0x000000000f087348 */ /* 0x000fea0003c00000 */
[----:B------:R0:W1:Y:S02]  /*1130*/  SHFL.BFLY P6, R14, R13, R12, R11 ;  /* 0x0c00000c0d0e7389 */ /* 0x00006400000c000b */
[----:B01----:R-:W-:Y:S05]  /*1140*/  ENDCOLLECTIVE ;  /* 0x000000000000791b */ /* 0x003fea0003800000 */
.L_x_9168:
        /* <DEDUP_REMOVED lines=20> */
[----:B------:R-:W-:-:S02]  /*1290*/  IMAD.MOV.U32 R11, RZ, RZ, 0x1f ;  /* 0x0000001fff0b7424 */ /* 0x000fc400078e00ff */
[----:B-1----:R-:W-:-:S04]  /*12a0*/  FMUL R2, R2, R3 ;  /* 0x0000000302027220 */ /* 0x002fc80000400000 */
[----:B------:R-:W-:-:S04]  /*12b0*/  FADD R13, RZ, R2 ;  /* 0x00000002ff0d7221 */ /* 0x000fc80000000000 */
[----:B------:R-:W-:-:S07]  /*12c0*/  FADD R13, R13, R0 ;  /* 0x000000000d0d7221 */ /* 0x000fce0000000000 */
[----:B------:R-:W-:Y:S05]  /*12d0*/  WARPSYNC.COLLECTIVE R15, `(.L_x_9169) ;  /* 0x000000000f087348 */ /* 0x000fea0003c00000 */
[----:B------:R0:W1:Y:S02]  /*12e0*/  SHFL.BFLY P6, R14, R13, R12, R11 ;  /* 0x0c00000c0d0e7389 */ /* 0x00006400000c000b */
[----:B01----:R-:W-:Y:S05]  /*12f0*/  ENDCOLLECTIVE ;  /* 0x000000000000791b */ /* 0x003fea0003800000 */
.L_x_9169:
[----:B------:R-:W-:Y:S02]  /*1300*/  IMAD.MOV.U32 R12, RZ, RZ, 0x1 ;  /* 0x00000001ff0c7424 */ /* 0x000fe400078e00ff */
[----:B------:R-:W-:-:S05]  /*1310*/  FADD R3, R13, R14 ;  /* 0x0000000e0d037221 */ /* 0x000fca0000000000 */
[----:B------:R-:W-:-:S07]  /*1320*/  MOV R13, R3 ;  /* 0x00000003000d7202 */ /* 0x000fce0000000f00 */
[----:B------:R-:W-:Y:S05]  /*1330*/  WARPSYNC.COLLECTIVE R15, `(.L_x_9170) ;  /* 0x000000000f087348 */ /* 0x000fea0003c00000 */
[----:B------:R0:W1:Y:S02]  /*1340*/  SHFL.BFLY P6, R14, R13, R12, R11 ;  /* 0x0c00000c0d0e7389 */ /* 0x00006400000c000b */
[----:B01----:R-:W-:Y:S05]  /*1350*/  ENDCOLLECTIVE ;  /* 0x000000000000791b */ /* 0x003fea0003800000 */
.L_x_9170:
[----:B------:R-:W-:Y:S05]  /*1360*/  BRA `(.L_x_9171) ;  /* 0xfffffff800647947 */ /* 0x000fea000383ffff */
        .weak           $__internal_141_$__cuda_sm3x_div_rn_noftz_f32_slowpath
        .type           $__internal_141_$__cuda_sm3x_div_rn_noftz_f32_slowpath,@function
        .size           $__internal_141_$__cuda_sm3x_div_rn_noftz_f32_slowpath,(.L_x_37518 - $__internal_141_$__cuda_sm3x_div_rn_noftz_f32_slowpath)
$__internal_141_$__cuda_sm3x_div_rn_noftz_f32_slowpath:
        /* <DEDUP_REMOVED lines=35> */
.L_x_9173:
        /* <DEDUP_REMOVED lines=51> */
.L_x_9180:
[----:B------:R-:W-:-:S04]  /*18d0*/  LOP3.LUT R2, R2, 0x80000000, RZ, 0xc0, !PT ;  /* 0x8000000002027812 */ /* 0x000fc800078ec0ff */
[----:B------:R-:W-:Y:S01]  /*18e0*/  LOP3.LUT R2, R2, 0x7f800000, RZ, 0xfc, !PT ;  /* 0x7f80000002027812 */ /* 0x000fe200078efcff */
[----:B------:R-:W-:Y:S06]  /*18f0*/  BRA `(.L_x_9181) ;  /* 0x0000000000047947 */ /* 0x000fec0003800000 */
.L_x_9179:
[----:B------:R-:W-:-:S07]  /*1900*/  IMAD R2, R22, 0x800000, R2 ;  /* 0x0080000016027824 */ /* 0x000fce00078e0202 */
.L_x_9181:
[----:B------:R-:W-:Y:S05]  /*1910*/  BSYNC.RECONVERGENT B3 ;  /* 0x0000000000037941 */ /* 0x000fea0003800200 */
.L_x_9178:
[----:B------:R-:W-:Y:S05]  /*1920*/  BRA `(.L_x_9182) ;  /* 0x0000000000207947 */ /* 0x000fea0003800000 */
.L_x_9177:
[----:B------:R-:W-:-:S04]  /*1930*/  LOP3.LUT R2, R15, 0x80000000, R2, 0x48, !PT ;  /* 0x800000000f027812 */ /* 0x000fc800078e4802 */
[----:B------:R-:W-:Y:S01]  /*1940*/  LOP3.LUT R2, R2, 0x7f800000, RZ, 0xfc, !PT ;  /* 0x7f80000002027812 */ /* 0x000fe200078efcff */
[----:B------:R-:W-:Y:S06]  /*1950*/  BRA `(.L_x_9182) ;  /* 0x0000000000147947 */ /* 0x000fec0003800000 */
.L_x_9176:
[----:B------:R-:W-:Y:S01]  /*1960*/  LOP3.LUT R2, R15, 0x80000000, R2, 0x48, !PT ;  /* 0x800000000f027812 */ /* 0x000fe200078e4802 */
[----:B------:R-:W-:Y:S06]  /*1970*/  BRA `(.L_x_9182) ;  /* 0x00000000000c7947 */ /* 0x000fec0003800000 */
.L_x_9175:
[----:B------:R-:W0:Y:S01]  /*1980*/  MUFU.RSQ R2, -QNAN ;  /* 0xffc0000000027908 */ /* 0x000e220000001400 */
[----:B------:R-:W-:Y:S05]  /*1990*/  BRA `(.L_x_9182) ;  /* 0x0000000000047947 */ /* 0x000fea0003800000 */
.L_x_9174:
[----:B------:R-:W-:-:S07]  /*19a0*/  FADD.FTZ R2, R2, R3 ;  /* 0x0000000302027221 */ /* 0x000fce0000010000 */
.L_x_9182:
[----:B------:R-:W-:Y:S05]  /*19b0*/  BSYNC.RECONVERGENT B2 ;  /* 0x0000000000027941 */ /* 0x000fea0003800200 */
.L_x_9172:
[----:B------:R-:W-:-:S04]  /*19c0*/  HFMA2 R15, -RZ, RZ, 0, 0 ;  /* 0x00000000ff0f7431 */ /* 0x000fc800000001ff */
[----:B0-----:R-:W-:Y:S05]  /*19d0*/  RET.REL.NODEC R14 `(_Z15SoftmaxWarpImplI22BroadcastScaleMaskLoadIffbLm4EiE11DirectStoreIffEfLi2ELi2ELi4ELi1ELb1EL9Algorithm0EEvT_T0_ll) ;  /* 0xffffffe40e887950 */ /* 0x001fea0003c3ffff */
.L_x_9183:
        /* <DEDUP_REMOVED lines=10> */
.L_x_37518:


//--------------------- .text._Z15SoftmaxWarpImplI22BroadcastScaleMaskLoadIffbLm4EiE11DirectStoreIffEfLi2ELi2ELi4ELi1ELb0EL9Algorithm0EEvT_T0_ll --------------------------
	.section	.text._Z15SoftmaxWarpImplI22BroadcastScaleMaskLoadIffbLm4EiE11DirectStoreIffEfLi2ELi2ELi4ELi1ELb0EL9Algorithm0EEvT_T0_ll,"ax",@progbits
	.align	128
        .global         _Z15SoftmaxWarpImplI22BroadcastScaleMaskLoadIffbLm4EiE11DirectStoreIffEfLi2ELi2ELi4ELi1ELb0EL9Algorithm0EEvT_T0_ll
        .type           _Z15SoftmaxWarpImplI22BroadcastScaleMaskLoadIffbLm4EiE11DirectStoreIffEfLi2ELi2ELi4ELi1ELb0EL9Algorithm0EEvT_T0_ll,@function
        .size           _Z15SoftmaxWarpImplI22BroadcastScaleMaskLoadIffbLm4EiE11DirectStoreIffEfLi2ELi2ELi4ELi1ELb0EL9Algorithm0EEvT_T0_ll,(.L_x_37519 - _Z15SoftmaxWarpImplI22BroadcastScaleMaskLoadIffbLm4EiE11DirectStoreIffEfLi2ELi2ELi4ELi1ELb0EL9Algorithm0EEvT_T0_ll)
        .other          _Z15SoftmaxWarpImplI22BroadcastScaleMaskLoadIffbLm4EiE11DirectStoreIffEfLi2ELi2ELi4ELi1ELb0EL9Algorithm0EEvT_T0_ll,@"STO_CUDA_ENTRY STV_DEFAULT"
_Z15SoftmaxWarpImplI22BroadcastScaleMaskLoadIffbLm4EiE11DirectStoreIffEfLi2ELi2ELi4ELi1ELb0EL9Algorithm0EEvT_T0_ll:
.text._Z15SoftmaxWarpImplI22BroadcastScaleMaskLoadIffbLm4EiE11DirectStoreIffEfLi2ELi2ELi4ELi1ELb0EL9Algorithm0EEvT_T0_ll:
        /* <DEDUP_REMOVED lines=26> */
.L_x_9184:
        /* <DEDUP_REMOVED lines=20> */
.L_x_9191:
        /* <DEDUP_REMOVED lines=11> */
[----:B-1----:R-:W-:Y:S01]  /*0390*/  MOV R2, RZ ;  /* 0x000000ff00027202 */ /* 0x002fe20000000f00 */
        /* <DEDUP_REMOVED lines=105> */
[----:B------:R-:W-:Y:S01]  /*0a30*/  UMOV UR4, 0xffffffff ;  /* 0xffffffff00047882 */ /* 0x000fe20000000000 */
[----:B--2---:R-:W-:-:S09]  /*0a40*/  FMUL R25, R0, UR47 ;  /* 0x0000002f00197c20 */ /* 0x004fd20008400000 */
[----:B------:R-:W0:Y:S01]  /*0a50*/  @!P0 LDC R25, c[0x0][0x3f0] ;  /* 0x0000fc00ff198b82 */ /* 0x000e220000000800 */
[----:B---3--:R-:W-:-:S05]  /*0a60*/  @P1 FMUL R23, R14, UR47 ;  /* 0x0000002f0e171c20 */ /* 0x008fca0008400000 */
[----:B0-----:R-:W-:Y:S01]  /*0a70*/  FMNMX3 R13, R25, -INF , R23, !PT ;  /* 0xff800000190d7876 */ /* 0x001fe20007800017 */
[----:B------:R-:W-:Y:S06]  /*0a80*/  BRA.DIV UR4, `(.L_x_9186) ;  /* 0x00000006043c7947 */ /* 0x000fec000b800000 */
[----:B------:R-:W0:Y:S01]  /*0a90*/  SHFL.BFLY PT, R14, R13, 0x2, 0x1f ;  /* 0x0c401f000d0e7f89 */ /* 0x000e2200000e0000 */
[----:B------:R-:W-:Y:S02]  /*0aa0*/  IMAD.MOV.U32 R11, RZ, RZ, 0x3bbb989d ;  /* 0x3bbb989dff0b7424 */ /* 0x000fe400078e00ff */
[----:B------:R-:W-:Y:S01]  /*0ab0*/  IMAD.MOV.U32 R12, RZ, RZ, 0x437c0000 ;  /* 0x437c0000ff0c7424 */ /* 0x000fe200078e00ff */
        /* <DEDUP_REMOVED lines=25> */
[----:B------:R0:W1:Y:S02]  /*0c50*/  SHFL.BFLY PT, R14, R3, 0x1, 0x1f ;  /* 0x0c201f00030e7f89 */ /* 0x00006400000e0000 */
.L_x_9197:
        /* <DEDUP_REMOVED lines=11> */
[----:B------:R-:W-:Y:S05]  /*0d10*/  CALL.REL.NOINC `($__internal_142_$__cuda_sm3x_div_rn_noftz_f32_slowpath) ;  /* 0x0000000400607944 */ /* 0x000fea0003c00000 */
[----:B------:R-:W-:-:S07]  /*0d20*/  IMAD.MOV.U32 R12, RZ, RZ, R2 ;  /* 0x000000ffff0c7224 */ /* 0x000fce00078e0002 */
.L_x_9188:
[----:B------:R-:W-:Y:S05]  /*0d30*/  BSYNC.RECONVERGENT B1 ;  /* 0x0000000000017941 */ /* 0x000fea0003800200 */
.L_x_9187:
        /* <DEDUP_REMOVED lines=11> */
[----:B------:R-:W-:Y:S05]  /*0df0*/  CALL.REL.NOINC `($__internal_142_$__cuda_sm3x_div_rn_noftz_f32_slowpath) ;  /* 0x0000000400287944 */ /* 0x000fea0003c00000 */
[----:B------:R-:W-:-:S07]  /*0e00*/  IMAD.MOV.U32 R13, RZ, RZ, R2 ;  /* 0x000000ffff0d7224 */ /* 0x000fce00078e0002 */
.L_x_9190:
[----:B------:R-:W-:Y:S05]  /*0e10*/  BSYNC.RECONVERGENT B1 ;  /* 0x0000000000017941 */ /* 0x000fea0003800200 */
.L_x_9189:
[----:B------:R-:W-:Y:S01]  /*0e20*/  IMAD.MOV.U32 R11, RZ, RZ, RZ ;  /* 0x000000ffff0b7224 */ /* 0x000fe200078e00ff */
[----:B------:R-:W-:Y:S01]  /*0e30*/  R2UR UR4, R4 ;  /* 0x00000000040472ca */ /* 0x000fe200000e0000 */
        /* <DEDUP_REMOVED lines=19> */
.L_x_9185:
[----:B------:R-:W-:Y:S05]  /*0f70*/  EXIT ;  /* 0x000000000000794d */ /* 0x000fea0003800000 */
.L_x_9186:
[----:B------:R-:W-:Y:S01]  /*0f80*/  HFMA2 R12, -RZ, RZ, 0, 1.1920928955078125e-07 ;  /* 0x00000002ff0c7431 */ /* 0x000fe200000001ff */
[----:B------:R-:W-:Y:S01]  /*0f90*/  BSSY B1, `(.L_x_9192) ;  /* 0x0000006000017945 */ /* 0x000fe20003800000 */
[----:B------:R-:W-:Y:S02]  /*0fa0*/  IMAD.MOV.U32 R11, RZ, RZ, 0x1f ;  /* 0x0000001fff0b7424 */ /* 0x000fe400078e00ff */
[----:B------:R-:W-:-:S07]  /*0fb0*/  IMAD.MOV.U32 R15, RZ, RZ, -0x1 ;  /* 0xffffffffff0f7424 */ /* 0x000fce00078e00ff */
[----:B------:R-:W-:Y:S05]  /*0fc0*/  WARPSYNC.COLLECTIVE R15, `(.L_x_9193) ;  /* 0x000000000f087348 */ /* 0x000fea0003c00000 */
[----:B------:R0:W1:Y:S02]  /*0fd0*/  SHFL.BFLY P6, R14, R13, R12, R11 ;  /* 0x0c00000c0d0e7389 */ /* 0x00006400000c000b */
[----:B01----:R-:W-:Y:S05]  /*0fe0*/  ENDCOLLECTIVE ;  /* 0x000000000000791b */ /* 0x003fea0003800000 */
.L_x_9193:
[----:B------:R-:W-:Y:S05]  /*0ff0*/  BSYNC B1 ;  /* 0x0000000000017941 */ /* 0x000fea0003800000 */
.L_x_9192:
        /* <DEDUP_REMOVED lines=8> */
.L_x_9194:
        /* <DEDUP_REMOVED lines=27> */
.L_x_9195:
[----:B------:R-:W-:Y:S02]  /*1230*/  IMAD.MOV.U32 R12, RZ, RZ, 0x1 ;  /* 0x00000001ff0c7424 */ /* 0x000fe400078e00ff */
[----:B------:R-:W-:-:S05]  /*1240*/  FADD R3, R13, R14 ;  /* 0x0000000e0d037221 */ /* 0x000fca0000000000 */
[----:B------:R-:W-:-:S07]  /*1250*/  MOV R13, R3 ;  /* 0x00000003000d7202 */ /* 0x000fce0000000f00 */
[----:B------:R-:W-:Y:S05]  /*1260*/  WARPSYNC.COLLECTIVE R15, `(.L_x_9196) ;  /* 0x000000000f087348 */ /* 0x000fea0003c00000 */
[----:B------:R0:W1:Y:S02]  /*1270*/  SHFL.BFLY P6, R14, R13, R12, R11 ;  /* 0x0c00000c0d0e7389 */ /* 0x00006400000c000b */
[----:B01----:R-:W-:Y:S05]  /*1280*/  ENDCOLLECTIVE ;  /* 0x000000000000791b */ /* 0x003fea0003800000 */
.L_x_9196:
[----:B------:R-:W-:Y:S05]  /*1290*/  BRA `(.L_x_9197) ;  /* 0xfffffff800707947 */ /* 0x000fea000383ffff */
        .weak           $__internal_142_$__cuda_sm3x_div_rn_noftz_f32_slowpath
        .type           $__internal_142_$__cuda_sm3x_div_rn_noftz_f32_slowpath,@function
        .size           $__internal_142_$__cuda_sm3x_div_rn_noftz_f32_slowpath,(.L_x_37519 - $__internal_142_$__cuda_sm3x_div_rn_noftz_f32_slowpath)
$__internal_142_$__cuda_sm3x_div_rn_noftz_f32_slowpath:
        /* <DEDUP_REMOVED lines=35> */
.L_x_9199:
        /* <DEDUP_REMOVED lines=51> */
.L_x_9206:
[----:B------:R-:W-:-:S04]  /*1800*/  LOP3.LUT R2, R2, 0x80000000, RZ, 0xc0, !PT ;  /* 0x8000000002027812 */ /* 0x000fc800078ec0ff */
[----:B------:R-:W-:Y:S01]  /*1810*/  LOP3.LUT R2, R2, 0x7f800000, RZ, 0xfc, !PT ;  /* 0x7f80000002027812 */ /* 0x000fe200078efcff */
[----:B------:R-:W-:Y:S06]  /*1820*/  BRA `(.L_x_9207) ;  /* 0x0000000000047947 */ /* 0x000fec0003800000 */
.L_x_9205:
[----:B------:R-:W-:-:S07]  /*1830*/  IMAD R2, R22, 0x800000, R2 ;  /* 0x0080000016027824 */ /* 0x000fce00078e0202 */
.L_x_9207:
[----:B------:R-:W-:Y:S05]  /*1840*/  BSYNC.RECONVERGENT B3 ;  /* 0x0000000000037941 */ /* 0x000fea0003800200 */
.L_x_9204:
[----:B------:R-:W-:Y:S05]  /*1850*/  BRA `(.L_x_9208) ;  /* 0x0000000000207947 */ /* 0x000fea0003800000 */
.L_x_9203:
[----:B------:R-:W-:-:S04]  /*1860*/  LOP3.LUT R2, R15, 0x80000000, R2, 0x48, !PT ;  /* 0x800000000f027812 */ /* 0x000fc800078e4802 */
[----:B------:R-:W-:Y:S01]  /*1870*/  LOP3.LUT R2, R2, 0x7f800000, RZ, 0xfc, !PT ;  /* 0x7f80000002027812 */ /* 0x000fe200078efcff */
[----:B------:R-:W-:Y:S06]  /*1880*/  BRA `(.L_x_9208) ;  /* 0x0000000000147947 */ /* 0x000fec0003800000 */
.L_x_9202:
[----:B------:R-:W-:Y:S01]  /*1890*/  LOP3.LUT R2, R15, 0x80000000, R2, 0x48, !PT ;  /* 0x800000000f027812 */ /* 0x000fe200078e4802 */
[----:B------:R-:W-:Y:S06]  /*18a0*/  BRA `(.L_x_9208) ;  /* 0x00000000000c7947 */ /* 0x000fec0003800000 */
.L_x_9201:
[----:B------:R-:W0:Y:S01]  /*18b0*/  MUFU.RSQ R2, -QNAN ;  /* 0xffc0000000027908 */ /* 0x000e220000001400 */
[----:B------:R-:W-:Y:S05]  /*18c0*/  BRA `(.L_x_9208) ;  /* 0x0000000000047947 */ /* 0x000fea0003800000 */
.L_x_9200:
[----:B------:R-:W-:-:S07]  /*18d0*/  FADD.FTZ R2, R2, R3 ;  /* 0x0000000302027221 */ /* 0x000fce0000010000 */
.L_x_9208:
[----:B------:R-:W-:Y:S05]  /*18e0*/  BSYNC.RECONVERGENT B2 ;  /* 0x0000000000027941 */ /* 0x000fea0003800200 */
.L_x_9198:
[----:B------:R-:W-:-:S04]  /*18f0*/  HFMA2 R15, -RZ, RZ, 0, 0 ;  /* 0x00000000ff0f7431 */ /* 0x000fc800000001ff */
[----:B0-----:R-:W-:Y:S05]  /*1900*/  RET.REL.NODEC R14 `(_Z15SoftmaxWarpImplI22BroadcastScaleMaskLoadIffbLm4EiE11DirectStoreIffEfLi2ELi2ELi4ELi1ELb0EL9Algorithm0EEvT_T0_ll) ;  /* 0xffffffe40ebc7950 */ /* 0x001fea0003c3ffff */
.L_x_9209:
        /* <DEDUP_REMOVED lines=15> */
.L_x_37519:


//--------------------- .text._Z15SoftmaxWarpImplI22BroadcastScaleMaskLoadIffbLm4EiE11DirectStoreIffEfLi2ELi2ELi4ELi2ELb1EL9Algorithm0EEvT_T0_ll --------------------------
	.section	.text._Z15SoftmaxWarpImplI22BroadcastScaleMaskLoadIffbLm4EiE11DirectStoreIffEfLi2ELi2ELi4ELi2ELb1EL9Algorithm0EEvT_T0_ll,"ax",@progbits
	.align	128
        .global         _Z15SoftmaxWarpImplI22BroadcastScaleMaskLoadIffbLm4EiE11DirectStoreIffEfLi2ELi2ELi4ELi2ELb1EL9Algorithm0EEvT_T0_ll
        .type           _Z15SoftmaxWarpImplI22BroadcastScaleMaskLoadIffbLm4EiE11DirectStoreIffEfLi2ELi2ELi4ELi2ELb1EL9Algorithm0EEvT_T0_ll,@function
        .size           _Z15SoftmaxWarpImplI22BroadcastScaleMaskLoadIffbLm4EiE11DirectStoreIffEfLi2ELi2ELi4ELi2ELb1EL9Algorithm0EEvT_T0_ll,(.L_x_37520 - _Z15SoftmaxWarpImplI22BroadcastScaleMaskLoadIffbLm4EiE11DirectStoreIffEfLi2ELi2ELi4ELi2ELb1EL9Algorithm0EEvT_T0_ll)
        .other          _Z15SoftmaxWarpImplI22BroadcastScaleMaskLoadIffbLm4EiE11DirectStoreIffEfLi2ELi2ELi4ELi2ELb1EL9Algorithm0EEvT_T0_ll,@"STO_CUDA_ENTRY STV_DEFAULT"
_Z15SoftmaxWarpImplI22BroadcastScaleMaskLoadIffbLm4EiE11DirectStoreIffEfLi2ELi2ELi4ELi2ELb1EL9Algorithm0EEvT_T0_ll:
.text._Z15SoftmaxWarpImplI22BroadcastScaleMaskLoadIffbLm4EiE11DirectStoreIffEfLi2ELi2ELi4ELi2ELb1EL9Algorithm0EEvT_T0_ll:
        /* <DEDUP_REMOVED lines=28> */
.L_x_9210:
        /* <DEDUP_REMOVED lines=21> */
.L_x_9229:
        /* <DEDUP_REMOVED lines=129> */
.L_x_9213:
[----:B------:R-:W-:Y:S05]  /*0b20*/  BSYNC.RECONVERGENT B1 ;  /* 0x0000000000017941 */ /* 0x000fea0003800200 */
.L_x_9212:
[----:B------:R-:W-:Y:S01]  /*0b30*/  BSSY.RECONVERGENT B1, `(.L_x_9214) ;  /* 0x0000080000017945 */ /* 0x000fe20003800200 */
[----:B------:R-:W-:Y:S01]  /*0b40*/  MOV R21, 0xff800000 ;  /* 0xff80000000157802 */ /* 0x000fe20000000f00 */
[----:B------:R-:W-:Y:S02]  /*0b50*/  IMAD.MOV.U32 R20, RZ, RZ, -0x800000 ;  /* 0xff800000ff147424 */ /* 0x000fe400078e00ff */
[----:B------:R-:W-:Y:S01]  /*0b60*/  IMAD.MOV.U32 R18, RZ, RZ, -0x800000 ;  /* 0xff800000ff127424 */ /* 0x000fe200078e00ff */
[----:B------:R-:W-:Y:S06]  /*0b70*/  @P0 BRA `(.L_x_9215) ;  /* 0x0000000400ec0947 */ /* 0x000fec0003800000 */
[----:B-1----:R-:W-:Y:S02]  /*0b80*/  IABS R12, R0 ;  /* 0x00000000000c7213 */ /* 0x002fe40000000000 */
[----:B------:R-:W-:Y:S02]  /*0b90*/  IADD3 R25, PT, PT, R5, 0x1, RZ ;  /* 0x0000000105197810 */ /* 0x000fe40007ffe0ff */
[----:B------:R-:W1:Y:S01]  /*0ba0*/  I2F.RP R20, R12 ;  /* 0x0000000c00147306 */ /* 0x000e620000209400 */
[----:B----4-:R-:W-:Y:S02]  /*0bb0*/  R2UR UR4, R16 ;  /* 0x00000000100472ca */ /* 0x010fe400000e0000 */
[----:B------:R-:W-:Y:S01]  /*0bc0*/  IMAD R25, R25, UR48, R6 ;  /* 0x0000003019197c24 */ /* 0x000fe2000f8e0206 */
[----:B------:R-:W-:-:S04]  /*0bd0*/  R2UR UR5, R17 ;  /* 0x00000000110572ca */ /* 0x000fc800000e0000 */
[----:B------:R-:W-:Y:S01]  /*0be0*/  IABS R26, R25 ;  /* 0x00000019001a7213 */ /* 0x000fe20000000000 */
[----:B-1----:R-:W1:Y:S02]  /*0bf0*/  MUFU.RCP R20, R20 ;  /* 0x0000001400147308 */ /* 0x002e640000001000 */
[----:B-1----:R-:W-:Y:S02]  /*0c00*/  IADD3 R18, PT, PT, R20, 0xffffffe, RZ ;  /* 0x0ffffffe14127810 */ /* 0x002fe40007ffe0ff */
[----:B--2---:R-:W-:-:S04]  /*0c10*/  IABS R20, R2 ;  /* 0x0000000200147213 */ /* 0x004fc80000000000 */
[----:B------:R1:W2:Y:S02]  /*0c20*/  F2I.FTZ.U32.TRUNC.NTZ R19, R18 ;  /* 0x0000001200137305 */ /* 0x0002a4000021f000 */
[----:B-1----:R-:W-:Y:S02]  /*0c30*/  IMAD.MOV.U32 R18, RZ, RZ, RZ ;  /* 0x000000ffff127224 */ /* 0x002fe400078e00ff */
[----:B--2---:R-:W-:-:S04]  /*0c40*/  IMAD.MOV R21, RZ, RZ, -R19 ;  /* 0x000000ffff157224 */ /* 0x004fc800078e0a13 */
[----:B------:R-:W-:-:S04]  /*0c50*/  IMAD R21, R21, R12, RZ ;  /* 0x0000000c15157224 */ /* 0x000fc800078e02ff */
        /* <DEDUP_REMOVED lines=11> */
[----:B------:R-:W-:Y:S01]  /*0d10*/  LOP3.LUT R12, R25, R0, RZ, 0x3c, !PT ;  /* 0x00000000190c7212 */ /* 0x000fe200078e3cff */
[----:B-1----:R-:W-:Y:S01]  /*0d20*/  VIADD R19, R24, 0xffffffe ;  /* 0x0ffffffe18137836 */ /* 0x002fe20000000000 */
[----:B------:R-:W-:Y:S02]  /*0d30*/  ISETP.NE.AND P2, PT, R0, RZ, PT ;  /* 0x000000ff0000720c */ /* 0x000fe40003f45270 */
[----:B------:R-:W-:-:S03]  /*0d40*/  ISETP.GE.AND P3, PT, R12, RZ, PT ;  /* 0x000000ff0c00720c */ /* 0x000fc60003f66270 */
[----:B------:R-:W1:Y:S04]  /*0d50*/  F2I.FTZ.U32.TRUNC.NTZ R19, R19 ;  /* 0x0000001300137305 */ /* 0x000e68000021f000 */
[----:B------:R-:W-:-:S05]  /*0d60*/  @P1 VIADD R18, R18, 0x1 ;  /* 0x0000000112121836 */ /* 0x000fca0000000000 */
[----:B------:R-:W-:Y:S01]  /*0d70*/  MOV R12, R18 ;  /* 0x00000012000c7202 */ /* 0x000fe20000000f00 */
[----:B------:R-:W-:-:S04]  /*0d80*/  HFMA2 R18, -RZ, RZ, 0, 0 ;  /* 0x00000000ff127431 */ /* 0x000fc800000001ff */
[----:B------:R-:W-:Y:S01]  /*0d90*/  @!P3 IMAD.MOV R12, RZ, RZ, -R12 ;  /* 0x000000ffff0cb224 */ /* 0x000fe200078e0a0c */
[----:B------:R-:W-:Y:S02]  /*0da0*/  @!P2 LOP3.LUT R12, RZ, R0, RZ, 0x33, !PT ;  /* 0x00000000ff0ca212 */ /* 0x000fe400078e33ff */
[----:B-1----:R-:W-:Y:S02]  /*0db0*/  IADD3 R21, PT, PT, RZ, -R19, RZ ;  /* 0x80000013ff157210 */ /* 0x002fe40007ffe0ff */
[----:B0-----:R-:W-:Y:S01]  /*0dc0*/  ISETP.NE.U32.AND P3, PT, R10, 0x1, PT ;  /* 0x000000010a00780c */ /* 0x001fe20003f65070 */
[----:B------:R-:W-:Y:S02]  /*0dd0*/  IMAD.MOV R27, RZ, RZ, -R12 ;  /* 0x000000ffff1b7224 */ /* 0x000fe400078e0a0c */
[----:B------:R-:W-:Y:S01]  /*0de0*/  IMAD R21, R21, R20, RZ ;  /* 0x0000001415157224 */ /* 0x000fe200078e02ff */
[----:B------:R-:W-:Y:S01]  /*0df0*/  ISETP.NE.AND.EX P3, PT, R11, RZ, PT, P3 ;  /* 0x000000ff0b00720c */ /* 0x000fe20003f65330 */
[----:B------:R-:W-:-:S02]  /*0e00*/  IMAD R27, R0, R27, R25 ;  /* 0x0000001b001b7224 */ /* 0x000fc400078e0219 */
[----:B------:R-:W-:Y:S01]  /*0e10*/  IMAD.HI.U32 R18, R19, R21, R18 ;  /* 0x0000001513127227 */ /* 0x000fe200078e0012 */
[----:B---3--:R-:W-:Y:S02]  /*0e20*/  IABS R21, R3 ;  /* 0x0000000300157213 */ /* 0x008fe40000000000 */
[----:B------:R-:W-:Y:S02]  /*0e30*/  IABS R29, R27 ;  /* 0x0000001b001d7213 */ /* 0x000fe40000000000 */
[----:B------:R-:W0:Y:S01]  /*0e40*/  I2F.RP R26, R21 ;  /* 0x00000015001a7306 */ /* 0x000e220000209400 */
[----:B------:R-:W-:Y:S02]  /*0e50*/  LOP3.LUT R10, R27, R2, RZ, 0x3c, !PT ;  /* 0x000000021b0a7212 */ /* 0x000fe400078e3cff */
[----:B------:R-:W-:Y:S02]  /*0e60*/  IMAD.HI.U32 R24, R18, R29, RZ ;  /* 0x0000001d12187227 */ /* 0x000fe400078e00ff */
[----:B------:R-:W-:-:S02]  /*0e70*/  ISETP.GE.AND P4, PT, R10, RZ, PT ;  /* 0x000000ff0a00720c */ /* 0x000fc40003f86270 */
        /* <DEDUP_REMOVED lines=8> */
[----:B------:R-:W-:Y:S01]  /*0f00*/  ISETP.NE.AND P2, PT, R2, RZ, PT ;  /* 0x000000ff0200720c */ /* 0x000fe20003f45270 */
[----:B------:R0:W1:Y:S02]  /*0f10*/  F2I.FTZ.U32.TRUNC.NTZ R19, R18 ;  /* 0x0000001200137305 */ /* 0x000064000021f000 */
[----:B0-----:R-:W-:-:S08]  /*0f20*/  IMAD.MOV.U32 R18, RZ, RZ, RZ ;  /* 0x000000ffff127224 */ /* 0x001fd000078e00ff */
[----:B------:R-:W-:Y:S01]  /*0f30*/  @P1 VIADD R24, R24, 0x1 ;  /* 0x0000000118181836 */ /* 0x000fe20000000000 */
[----:B-1----:R-:W-:-:S04]  /*0f40*/  IADD3 R20, PT, PT, RZ, -R19, RZ ;  /* 0x80000013ff147210 */ /* 0x002fc80007ffe0ff */
[----:B------:R-:W-:Y:S01]  /*0f50*/  MOV R10, R24 ;  /* 0x00000018000a7202 */ /* 0x000fe20000000f00 */
[----:B------:R-:W-:-:S04]  /*0f60*/  IMAD R29, R20, R21, RZ ;  /* 0x00000015141d7224 */ /* 0x000fc800078e02ff */
[----:B------:R-:W-:Y:S01]  /*0f70*/  @!P4 IMAD.MOV R10, RZ, RZ, -R10 ;  /* 0x000000ffff0ac224 */ /* 0x000fe200078e0a0a */
[----:B------:R-:W-:Y:S01]  /*0f80*/  @!P2 LOP3.LUT R10, RZ, R2, RZ, 0x33, !PT ;  /* 0x00000002ff0aa212 */ /* 0x000fe200078e33ff */
[----:B------:R-:W-:-:S03]  /*0f90*/  IMAD.HI.U32 R29, R19, R29, R18 ;  /* 0x0000001d131d7227 */ /* 0x000fc600078e0012 */
[----:B------:R-:W-:-:S05]  /*0fa0*/  IADD3 R26, PT, PT, -R10, RZ, RZ ;  /* 0x000000ff0a1a7210 */ /* 0x000fca0007ffe1ff */
[----:B------:R-:W-:-:S05]  /*0fb0*/  IMAD R26, R2, R26, R27 ;  /* 0x0000001a021a7224 */ /* 0x000fca00078e021b */
[----:B------:R-:W-:Y:S02]  /*0fc0*/  IABS R18, R26 ;  /* 0x0000001a00127213 */ /* 0x000fe40000000000 */
[----:B------:R-:W-:-:S03]  /*0fd0*/  LOP3.LUT R20, R26, R3, RZ, 0x3c, !PT ;  /* 0x000000031a147212 */ /* 0x000fc600078e3cff */
[----:B------:R-:W-:Y:S01]  /*0fe0*/  IMAD.HI.U32 R24, R29, R18, RZ ;  /* 0x000000121d187227 */ /* 0x000fe200078e00ff */
[----:B------:R-:W-:-:S03]  /*0ff0*/  ISETP.GE.AND P1, PT, R20, RZ, PT ;  /* 0x000000ff1400720c */ /* 0x000fc60003f26270 */
[----:B------:R-:W-:-:S04]  /*1000*/  IMAD.MOV R19, RZ, RZ, -R24 ;  /* 0x000000ffff137224 */ /* 0x000fc800078e0a18 */
[----:B------:R-:W-:-:S05]  /*1010*/  IMAD R18, R21, R19, R18 ;  /* 0x0000001315127224 */ /* 0x000fca00078e0212 */
[----:B------:R-:W-:-:S13]  /*1020*/  ISETP.GT.U32.AND P2, PT, R21, R18, PT ;  /* 0x000000121500720c */ /* 0x000fda0003f44070 */
[-C--:B------:R-:W-:Y:S01]  /*1030*/  @!P2 IADD3 R18, PT, PT, R18, -R21.reuse, RZ ;  /* 0x800000151212a210 */ /* 0x080fe20007ffe0ff */
[----:B------:R-:W-:Y:S01]  /*1040*/  @!P2 VIADD R24, R24, 0x1 ;  /* 0x000000011818a836 */ /* 0x000fe20000000000 */
[----:B------:R-:W-:Y:S02]  /*1050*/  ISETP.NE.AND P2, PT, R3, RZ, PT ;  /* 0x000000ff0300720c */ /* 0x000fe40003f45270 */
[----:B------:R-:W-:Y:S02]  /*1060*/  ISETP.GE.U32.AND P4, PT, R18, R21, PT ;  /* 0x000000151200720c */ /* 0x000fe40003f86070 */
[----:B------:R-:W0:Y:S08]  /*1070*/  LDC.64 R18, c[0x0][0x390] ;  /* 0x0000e400ff127b82 */ /* 0x000e300000000a00 */
[----:B------:R-:W1:Y:S03]  /*1080*/  LDC.64 R20, c[0x0][0x398] ;  /* 0x0000e600ff147b82 */ /* 0x000e660000000a00 */
[----:B------:R-:W-:-:S05]  /*1090*/  @P4 IADD3 R24, PT, PT, R24, 0x1, RZ ;  /* 0x0000000118184810 */ /* 0x000fca0007ffe0ff */
[----:B------:R-:W-:Y:S01]  /*10a0*/  @!P1 IMAD.MOV R24, RZ, RZ, -R24 ;  /* 0x000000ffff189224 */ /* 0x000fe200078e0a18 */
[----:B------:R-:W-:Y:S02]  /*10b0*/  @!P2 LOP3.LUT R24, RZ, R3, RZ, 0x33, !PT ;  /* 0x00000003ff18a212 */ /* 0x000fe400078e33ff */
[----:B------:R-:W-:-:S04]  /*10c0*/  ISETP.NE.U32.AND P2, PT, R14, 0x1, PT ;  /* 0x000000010e00780c */ /* 0x000fc80003f45070 */
[----:B------:R-:W-:Y:S02]  /*10d0*/  ISETP.NE.AND.EX P2, PT, R15, RZ, PT, P2 ;  /* 0x000000ff0f00720c */ /* 0x000fe40003f45320 */
[----:B0-----:R-:W-:Y:S02]  /*10e0*/  ISETP.NE.U32.AND P4, PT, R18, 0x1, PT ;  /* 0x000000011200780c */ /* 0x001fe40003f85070 */
[C---:B------:R-:W-:Y:S02]  /*10f0*/  IADD3 R18, PT, PT, -R24.reuse, RZ, RZ ;  /* 0x000000ff18127210 */ /* 0x040fe40007ffe1ff */
[----:B------:R-:W-:Y:S02]  /*1100*/  ISETP.NE.AND.EX P4, PT, R19, RZ, PT, P4 ;  /* 0x000000ff1300720c */ /* 0x000fe40003f85340 */
[----:B------:R-:W-:Y:S01]  /*1110*/  SEL R24, R24, RZ, P3 ;  /* 0x000000ff18187207 */ /* 0x000fe20001800000 */
[----:B------:R-:W-:Y:S01]  /*1120*/  IMAD R26, R3, R18, R26 ;  /* 0x00000012031a7224 */ /* 0x000fe200078e021a */
[----:B-1----:R-:W-:-:S02]  /*1130*/  ISETP.NE.U32.AND P1, PT, R20, 0x1, PT ;  /* 0x000000011400780c */ /* 0x002fc40003f25070 */
        /* <DEDUP_REMOVED lines=31> */
.L_x_9215:
[----:B------:R-:W-:Y:S05]  /*1330*/  BSYNC.RECONVERGENT B1 ;  /* 0x0000000000017941 */ /* 0x000fea0003800200 */
.L_x_9214:
[----:B------:R-:W-:-:S03]  /*1340*/  UMOV UR4, 0xffffffff ;  /* 0xffffffff00047882 */ /* 0x000fc60000000000 */
[----:B------:R-:W-:Y:S05]  /*1350*/  BRA.DIV UR4, `(.L_x_9216) ;  /* 0x0000000a04647947 */ /* 0x000fea000b800000 */
[----:B0-----:R-:W0:Y:S01]  /*1360*/  SHFL.BFLY PT, R14, R13, 0x2, 0x1f ;  /* 0x0c401f000d0e7f89 */ /* 0x001e2200000e0000 */
[----:B------:R-:W-:Y:S02]  /*1370*/  HFMA2 R11, -RZ, RZ, 0.96630859375, -0.0022525787353515625 ;  /* 0x3bbb989dff0b7431 */ /* 0x000fe400000001ff */
        /* <DEDUP_REMOVED lines=11> */
[----:B------:R-:W-:Y:S01]  /*1430*/  FADD R20, -R14, R20 ;  /* 0x000000140e147221 */ /* 0x000fe20000000100 */
[-C--:B------:R-:W-:Y:S01]  /*1440*/  FFMA.SAT R19, R22, R11.reuse, 0.5 ;  /* 0x3f00000016137423 */ /* 0x080fe2000000200b */
[----:B------:R-:W-:Y:S01]  /*1450*/  FADD R18, -R14, R21 ;  /* 0x000000150e127221 */ /* 0x000fe20000000100 */
[-C--:B------:R-:W-:Y:S01]  /*1460*/  FFMA.RM R13, R15, R12.reuse, 12582913 ;  /* 0x4b4000010f0d7423 */ /* 0x080fe2000000400c */
[-C--:B------:R-:W-:Y:S01]  /*1470*/  FFMA.SAT R23, R20, R11.reuse, 0.5 ;  /* 0x3f00000014177423 */ /* 0x080fe2000000200b */
[-C--:B------:R-:W-:Y:S02]  /*1480*/  FFMA.RM R10, R19, R12.reuse, 12582913 ;  /* 0x4b400001130a7423 */ /* 0x080fe4000000400c */
[----:B------:R-:W-:Y:S01]  /*1490*/  FADD R15, R13, -12583039 ;  /* 0xcb40007f0d0f7421 */ /* 0x000fe20000000000 */
[-C--:B------:R-:W-:Y:S01]  /*14a0*/  FFMA.RM R14, R23, R12.reuse, 12582913 ;  /* 0x4b400001170e7423 */ /* 0x080fe2000000400c */
[----:B------:R-:W-:Y:S01]  /*14b0*/  FADD R19, R10, -12583039 ;  /* 0xcb40007f0a137421 */ /* 0x000fe20000000000 */
[----:B------:R-:W-:Y:S01]  /*14c0*/  FFMA.SAT R23, R18, R11, 0.5 ;  /* 0x3f00000012177423 */ /* 0x000fe2000000200b */
[----:B------:R-:W-:Y:S01]  /*14d0*/  FFMA R15, R26, 1.4426950216293334961, -R15 ;  /* 0x3fb8aa3b1a0f7823 */ /* 0x000fe2000000080f */
[----:B------:R-:W-:Y:S01]  /*14e0*/  FADD R21, R14, -12583039 ;  /* 0xcb40007f0e157421 */ /* 0x000fe20000000000 */
[----:B------:R-:W-:Y:S01]  /*14f0*/  FFMA R19, R22, 1.4426950216293334961, -R19 ;  /* 0x3fb8aa3b16137823 */ /* 0x000fe20000000813 */
[----:B------:R-:W-:Y:S01]  /*1500*/  FFMA.RM R12, R23, R12, 12582913 ;  /* 0x4b400001170c7423 */ /* 0x000fe2000000400c */
[----:B------:R-:W-:Y:S01]  /*1510*/  FFMA R15, R26, 1.925963033500011079e-08, R15 ;  /* 0x32a570601a0f7823 */ /* 0x000fe2000000000f */
[----:B------:R-:W-:Y:S01]  /*1520*/  FFMA R21, R20, 1.4426950216293334961, -R21 ;  /* 0x3fb8aa3b14157823 */ /* 0x000fe20000000815 */
[----:B------:R-:W-:Y:S01]  /*1530*/  FFMA R11, R22, 1.925963033500011079e-08, R19 ;  /* 0x32a57060160b7823 */ /* 0x000fe20000000013 */
[----:B------:R-:W-:Y:S01]  /*1540*/  FADD R19, R12, -12583039 ;  /* 0xcb40007f0c137421 */ /* 0x000fe20000000000 */
[----:B------:R-:W-:Y:S01]  /*1550*/  SHF.L.U32 R14, R14, 0x17, RZ ;  /* 0x000000170e0e7819 */ /* 0x000fe200000006ff */
[----:B------:R-:W-:Y:S01]  /*1560*/  FFMA R21, R20, 1.925963033500011079e-08, R21 ;  /* 0x32a5706014157823 */ /* 0x000fe20000000015 */
[----:B------:R-:W0:Y:S01]  /*1570*/  MUFU.EX2 R15, R15 ;  /* 0x0000000f000f7308 */ /* 0x000e220000000800 */
[----:B------:R-:W-:Y:S01]  /*1580*/  FFMA R19, R18, 1.4426950216293334961, -R19 ;  /* 0x3fb8aa3b12137823 */ /* 0x000fe20000000813 */
[----:B------:R-:W-:Y:S01]  /*1590*/  SHF.L.U32 R20, R13, 0x17, RZ ;  /* 0x000000170d147819 */ /* 0x000fe200000006ff */
[----:B------:R-:W-:-:S02]  /*15a0*/  IMAD.SHL.U32 R10, R10, 0x800000, RZ ;  /* 0x008000000a0a7824 */ /* 0x000fc400078e00ff */
[----:B------:R-:W-:Y:S01]  /*15b0*/  FFMA R22, R18, 1.925963033500011079e-08, R19 ;  /* 0x32a5706012167823 */ /* 0x000fe20000000013 */
[----:B------:R-:W-:Y:S02]  /*15c0*/  IMAD.SHL.U32 R12, R12, 0x800000, RZ ;  /* 0x008000000c0c7824 */ /* 0x000fe400078e00ff */
        /* <DEDUP_REMOVED lines=16> */
[----:B------:R0:W0:Y:S01]  /*16d0*/  SHFL.BFLY PT, R14, R25, 0x1, 0x1f ;  /* 0x0c201f00190e7f89 */ /* 0x00002200000e0000 */
[----:B-1----:R-:W-:-:S07]  /*16e0*/  FADD R21, R23, R24 ;  /* 0x0000001817157221 */ /* 0x002fce0000000000 */
.L_x_9239:
        /* <DEDUP_REMOVED lines=11> */
[----:B--234-:R-:W-:Y:S05]  /*17a0*/  CALL.REL.NOINC `($__internal_143_$__cuda_sm3x_div_rn_noftz_f32_slowpath) ;  /* 0x0000000800e07944 */ /* 0x01cfea0003c00000 */
[----:B------:R-:W-:-:S07]  /*17b0*/  MOV R12, R11 ;  /* 0x0000000b000c7202 */ /* 0x000fce0000000f00 */
.L_x_9218:
[----:B------:R-:W-:Y:S05]  /*17c0*/  BSYNC.RECONVERGENT B1 ;  /* 0x0000000000017941 */ /* 0x000fea0003800200 */
.L_x_9217:
        /* <DEDUP_REMOVED lines=11> */
[----:B--234-:R-:W-:Y:S05]  /*1880*/  CALL.REL.NOINC `($__internal_143_$__cuda_sm3x_div_rn_noftz_f32_slowpath) ;  /* 0x0000000800a87944 */ /* 0x01cfea0003c00000 */
[----:B------:R-:W-:-:S07]  /*1890*/  MOV R13, R11 ;  /* 0x0000000b000d7202 */ /* 0x000fce0000000f00 */
.L_x_9220:
[----:B------:R-:W-:Y:S05]  /*18a0*/  BSYNC.RECONVERGENT B1 ;  /* 0x0000000000017941 */ /* 0x000fea0003800200 */
.L_x_9219:
        /* <DEDUP_REMOVED lines=18> */
[----:B------:R0:W-:Y:S04]  /*19d0*/  STG.E.64 desc[UR4][R14.64], R12 ;  /* 0x0000000c0e007986 */ /* 0x0001e8000c101b04 */
.L_x_9222:
[----:B------:R-:W-:Y:S05]  /*19e0*/  BSYNC.RECONVERGENT B1 ;  /* 0x0000000000017941 */ /* 0x000fea0003800200 */
.L_x_9221:
[----:B------:R-:W-:Y:S01]  /*19f0*/  BSSY.RECONVERGENT B1, `(.L_x_9223) ;  /* 0x0000008000017945 */ /* 0x000fe20003800200 */
[----:B------:R-:W-:-:S03]  /*1a00*/  FFMA R10, R20, R22, R21 ;  /* 0x00000016140a7223 */ /* 0x000fc60000000015 */
[----:B------:R-:W-:Y:S05]  /*1a10*/  @!P1 BRA `(.L_x_9224) ;  /* 0x0000000000149947 */ /* 0x000fea0003800000 */
[----:B------:R-:W-:Y:S01]  /*1a20*/  MOV R20, R19 ;  /* 0x0000001300147202 */ /* 0x000fe20000000f00 */
[----:B------:R-:W-:Y:S01]  /*1a30*/  IMAD.MOV.U32 R21, RZ, RZ, R25 ;  /* 0x000000ffff157224 */ /* 0x000fe200078e0019 */
[----:B0-----:R-:W-:-:S07]  /*1a40*/  MOV R14, 0x1a60 ;  /* 0x00001a60000e7802 */ /* 0x001fce0000000f00 */
[----:B--234-:R-:W-:Y:S05]  /*1a50*/  CALL.REL.NOINC `($__internal_143_$__cuda_sm3x_div_rn_noftz_f32_slowpath) ;  /* 0x0000000800347944 */ /* 0x01cfea0003c00000 */
[----:B------:R-:W-:-:S07]  /*1a60*/  MOV R10, R11 ;  /* 0x0000000b000a7202 */ /* 0x000fce0000000f00 */
.L_x_9224:
[----:B------:R-:W-:Y:S05]  /*1a70*/  BSYNC.RECONVERGENT B1 ;  /* 0x0000000000017941 */ /* 0x000fea0003800200 */
.L_x_9223:
        /* <DEDUP_REMOVED lines=12> */
[----:B--234-:R-:W-:Y:S05]  /*1b40*/  CALL.REL.NOINC `($__internal_143_$__cuda_sm3x_div_rn_noftz_f32_slowpath) ;  /* 0x0000000400f87944 */ /* 0x01cfea0003c00000 */
.L_x_9226:
[----:B------:R-:W-:Y:S05]  /*1b50*/  BSYNC.RECONVERGENT B1 ;  /* 0x0000000000017941 */ /* 0x000fea0003800200 */
.L_x_9225:
[----:B------:R-:W-:Y:S04]  /*1b60*/  BSSY.RECONVERGENT B1, `(.L_x_9227) ;  /* 0x0000011000017945 */ /* 0x000fe80003800200 */
[----:B------:R-:W-:Y:S05]  /*1b70*/  @P0 BRA `(.L_x_9228) ;  /* 0x00000000003c0947 */ /* 0x000fea0003800000 */
[----:B------:R-:W-:Y:S01]  /*1b80*/  IMAD.WIDE.U32 R12, R5, UR42, R8 ;  /* 0x0000002a050c7c25 */ /* 0x000fe2000f8e0008 */
[----:B----4-:R-:W-:Y:S02]  /*1b90*/  R2UR UR4, R16 ;  /* 0x00000000100472ca */ /* 0x010fe400000e0000 */
[----:B------:R-:W-:Y:S01]  /*1ba0*/  R2UR UR5, R17 ;  /* 0x00000000110572ca */ /* 0x000fe200000e0000 */
[----:B------:R-:W-:Y:S01]  /*1bb0*/  IMAD R14, R7, UR42, RZ ;  /* 0x0000002a070e7c24 */ /* 0x000fe2000f8e02ff */
[----:B------:R-:W-:-:S03]  /*1bc0*/  IADD3 R12, P0, PT, R6, R12, RZ ;  /* 0x0000000c060c7210 */ /* 0x000fc60007f1e0ff */
[----:B------:R-:W-:-:S04]  /*1bd0*/  IMAD R15, R5, UR43, R14 ;  /* 0x0000002b050f7c24 */ /* 0x000fc8000f8e020e */
[----:B------:R-:W-:-:S05]  /*1be0*/  IMAD.X R15, R15, 0x1, R13, P0 ;  /* 0x000000010f0f7824 */ /* 0x000fca00000e060d */
        /* <DEDUP_REMOVED lines=8> */
.L_x_9228:
[----:B------:R-:W-:Y:S05]  /*1c70*/  BSYNC.RECONVERGENT B1 ;  /* 0x0000000000017941 */ /* 0x000fea0003800200 */
.L_x_9227:
[----:B------:R-:W-:-:S04]  /*1c80*/  IADD3 R5, P0, PT, R4, R5, RZ ;  /* 0x0000000504057210 */ /* 0x000fc80007f1e0ff */
[----:B------:R-:W-:Y:S02]  /*1c90*/  LEA.HI.X.SX32 R7, R4, R7, 0x1, P0 ;  /* 0x0000000704077211 */ /* 0x000fe400000f0eff */
[----:B------:R-:W-:-:S04]  /*1ca0*/  ISETP.GE.U32.AND P0, PT, R5, UR46, PT ;  /* 0x0000002e05007c0c */ /* 0x000fc8000bf06070 */
[----:B------:R-:W-:-:S13]  /*1cb0*/  ISETP.GE.AND.EX P0, PT, R7, UR47, PT, P0 ;  /* 0x0000002f07007c0c */ /* 0x000fda000bf06300 */
[----:B------:R-:W-:Y:S05]  /*1cc0*/  @!P0 BRA `(.L_x_9229) ;  /* 0xffffffe400908947 */ /* 0x000fea000383ffff */
[----:B------:R-:W-:Y:S05]  /*1cd0*/  BSYNC B0 ;  /* 0x0000000000007941 */ /* 0x000fea0003800000 */
.L_x_9211:
[----:B------:R-:W-:Y:S05]  /*1ce0*/  EXIT ;  /* 0x000000000000794d */ /* 0x000fea0003800000 */
.L_x_9216:
[----:B------:R-:W-:Y:S01]  /*1cf0*/  HFMA2 R12, -RZ, RZ, 0, 1.1920928955078125e-07 ;  /* 0x00000002ff0c7431 */ /* 0x000fe200000001ff */
[----:B------:R-:W-:Y:S01]  /*1d00*/  BSSY B1, `(.L_x_9230) ;  /* 0x0000006000017945 */ /* 0x000fe20003800000 */
[----:B0-----:R-:W-:Y:S01]  /*1d10*/  IMAD.MOV.U32 R11, RZ, RZ, 0x1f ;  /* 0x0000001fff0b7424 */ /* 0x001fe200078e00ff */
[----:B------:R-:W-:-:S07]  /*1d20*/  MOV R15, 0xffffffff ;  /* 0xffffffff000f7802 */ /* 0x000fce0000000f00 */
[----:B-1234-:R-:W-:Y:S05]  /*1d30*/  WARPSYNC.COLLECTIVE R15, `(.L_x_9231) ;  /* 0x000000000f087348 */ /* 0x01efea0003c00000 */
[----:B------:R0:W0:Y:S02]  /*1d40*/  SHFL.BFLY P6, R14, R13, R12, R11 ;  /* 0x0c00000c0d0e7389 */ /* 0x00002400000c000b */
[----:B01234-:R-:W-:Y:S05]  /*1d50*/  ENDCOLLECTIVE ;  /* 0x000000000000791b */ /* 0x01ffea0003800000 */
.L_x_9231:
[----:B------:R-:W-:Y:S05]  /*1d60*/  BSYNC B1 ;  /* 0x0000000000017941 */ /* 0x000fea0003800000 */
.L_x_9230:
[----:B------:R-:W-:Y:S01]  /*1d70*/  FMNMX R19, R14, R13, !PT ;  /* 0x0000000d0e137209 */ /* 0x000fe20007800000 */
[----:B------:R-:W-:Y:S02]  /*1d80*/  HFMA2 R12, -RZ, RZ, 0, 5.9604644775390625e-08 ;  /* 0x00000001ff0c7431 */ /* 0x000fe400000001ff */
[----:B------:R-:W-:Y:S01]  /*1d90*/  IMAD.MOV.U32 R11, RZ, RZ, 0x1f ;  /* 0x0000001fff0b7424 */ /* 0x000fe200078e00ff */
[----:B------:R-:W-:Y:S01]  /*1da0*/  MOV R15, 0xffffffff ;  /* 0xffffffff000f7802 */ /* 0x000fe20000000f00 */
[----:B------:R-:W-:-:S07]  /*1db0*/  IMAD.MOV.U32 R13, RZ, RZ, R19 ;  /* 0x000000ffff0d7224 */ /* 0x000fce00078e0013 */
[----:B------:R-:W-:Y:S05]  /*1dc0*/  WARPSYNC.COLLECTIVE R15, `(.L_x_9232) ;  /* 0x000000000f087348 */ /* 0x000fea0003c00000 */
[----:B------:R0:W1:Y:S02]  /*1dd0*/  SHFL.BFLY P6, R14, R13, R12, R11 ;  /* 0x0c00000c0d0e7389 */ /* 0x00006400000c000b */
[----:B01----:R-:W-:Y:S05]  /*1de0*/  ENDCOLLECTIVE ;  /* 0x000000000000791b */ /* 0x003fea0003800000 */
.L_x_9232:
[----:B------:R-:W-:Y:S01]  /*1df0*/  MOV R13, R18 ;  /* 0x00000012000d7202 */ /* 0x000fe20000000f00 */
[----:B------:R-:W-:Y:S02]  /*1e00*/  IMAD.MOV.U32 R12, RZ, RZ, 0x2 ;  /* 0x00000002ff0c7424 */ /* 0x000fe400078e00ff */
[----:B------:R-:W-:-:S07]  /*1e10*/  IMAD.MOV.U32 R24, RZ, RZ, R14 ;  /* 0x000000ffff187224 */ /* 0x000fce00078e000e */
[----:B------:R-:W-:Y:S05]  /*1e20*/  WARPSYNC.COLLECTIVE R15, `(.L_x_9233) ;  /* 0x000000000f087348 */ /* 0x000fea0003c00000 */
[----:B------:R0:W1:Y:S02]  /*1e30*/  SHFL.BFLY P6, R14, R13, R12, R11 ;  /* 0x0c00000c0d0e7389 */ /* 0x00006400000c000b */
[----:B01----:R-:W-:Y:S05]  /*1e40*/  ENDCOLLECTIVE ;  /* 0x000000000000791b */ /* 0x003fea0003800000 */
.L_x_9233:
[----:B------:R-:W-:Y:S01]  /*1e50*/  FMNMX R24, R19, R24, !PT ;  /* 0x0000001813187209 */ /* 0x000fe20007800000 */
[----:B------:R-:W-:-:S04]  /*1e60*/  IMAD.MOV.U32 R19, RZ, RZ, 0x3bbb989d ;  /* 0x3bbb989dff137424 */ /* 0x000fc800078e00ff */
[C---:B------:R-:W-:Y:S01]  /*1e70*/  FADD R26, -R24.reuse, R23 ;  /* 0x00000017181a7221 */ /* 0x040fe20000000100 */
[----:B------:R-:W-:-:S03]  /*1e80*/  FADD R22, -R24, R22 ;  /* 0x0000001618167221 */ /* 0x000fc60000000100 */
[----:B------:R-:W-:Y:S01]  /*1e90*/  FFMA.SAT R23, R26, R19, 0.5 ;  /* 0x3f0000001a177423 */ /* 0x000fe20000002013 */
[----:B------:R-:W-:Y:S01]  /*1ea0*/  HFMA2 R12, -RZ, RZ, 0, 5.9604644775390625e-08 ;  /* 0x00000001ff0c7431 */ /* 0x000fe200000001ff */
[----:B------:R-:W-:-:S04]  /*1eb0*/  MOV R25, R14 ;  /* 0x0000000e00197202 */ /* 0x000fc80000000f00 */
[----:B------:R-:W-:-:S05]  /*1ec0*/  FMNMX R10, R25, R18, !PT ;  /* 0x00000012190a7209 */ /* 0x000fca0007800000 */
[----:B------:R-:W-:-:S07]  /*1ed0*/  IMAD.MOV.U32 R13, RZ, RZ, R10 ;  /* 0x000000ffff0d7224 */ /* 0x000fce00078e000a */
[----:B------:R-:W-:Y:S05]  /*1ee0*/  WARPSYNC.COLLECTIVE R15, `(.L_x_9234) ;  /* 0x000000000f087348 */ /* 0x000fea0003c00000 */
[----:B------:R0:W1:Y:S02]  /*1ef0*/  SHFL.BFLY P6, R14, R13, R12, R11 ;  /* 0x0c00000c0d0e7389 */ /* 0x00006400000c000b */
[----:B01----:R-:W-:Y:S05]  /*1f00*/  ENDCOLLECTIVE ;  /* 0x000000000000791b */ /* 0x003fea0003800000 */
.L_x_9234:
[----:B------:R-:W-:Y:S01]  /*1f10*/  FFMA.SAT R13, R22, R19, 0.5 ;  /* 0x3f000000160d7423 */ /* 0x000fe20000002013 */
[----:B------:R-:W-:Y:S01]  /*1f20*/  IMAD.MOV.U32 R12, RZ, RZ, 0x2 ;  /* 0x00000002ff0c7424 */ /* 0x000fe200078e00ff */
[----:B------:R-:W-:Y:S02]  /*1f30*/  FMNMX R18, R10, R14, !PT ;  /* 0x0000000e0a127209 */ /* 0x000fe40007800000 */
[----:B------:R-:W-:-:S03]  /*1f40*/  MOV R10, 0x437c0000 ;  /* 0x437c0000000a7802 */ /* 0x000fc60000000f00 */
[C---:B------:R-:W-:Y:S01]  /*1f50*/  FADD R14, -R18.reuse, R20 ;  /* 0x00000014120e7221 */ /* 0x040fe20000000100 */
[----:B------:R-:W-:Y:S01]  /*1f60*/  FADD R24, -R18, R21 ;  /* 0x0000001512187221 */ /* 0x000fe20000000100 */
[-C--:B------:R-:W-:Y:S01]  /*1f70*/  FFMA.RM R23, R23, R10.reuse, 12582913 ;  /* 0x4b40000117177423 */ /* 0x080fe2000000400a */
[-C--:B------:R-:W-:Y:S01]  /*1f80*/  FFMA.RM R13, R13, R10.reuse, 12582913 ;  /* 0x4b4000010d0d7423 */ /* 0x080fe2000000400a */
[-C--:B------:R-:W-:Y:S02]  /*1f90*/  FFMA.SAT R21, R14, R19.reuse, 0.5 ;  /* 0x3f0000000e157423 */ /* 0x080fe40000002013 */
[----:B------:R-:W-:Y:S01]  /*1fa0*/  FADD R11, R23, -12583039 ;  /* 0xcb40007f170b7421 */ /* 0x000fe20000000000 */
[----:B------:R-:W-:Y:S01]  /*1fb0*/  FADD R15, R13, -12583039 ;  /* 0xcb40007f0d0f7421 */ /* 0x000fe20000000000 */
[----:B------:R-:W-:Y:S02]  /*1fc0*/  IMAD.SHL.U32 R20, R23, 0x800000, RZ ;  /* 0x0080000017147824 */ /* 0x000fe400078e00ff */
[----:B------:R-:W-:Y:S01]  /*1fd0*/  FFMA.SAT R23, R24, R19, 0.5 ;  /* 0x3f00000018177423 */ /* 0x000fe20000002013 */
[----:B------:R-:W-:Y:S01]  /*1fe0*/  FFMA R11, R26, 1.4426950216293334961, -R11 ;  /* 0x3fb8aa3b1a0b7823 */ /* 0x000fe2000000080b */
[----:B------:R-:W-:Y:S01]  /*1ff0*/  FFMA R15, R22, 1.4426950216293334961, -R15 ;  /* 0x3fb8aa3b160f7823 */ /* 0x000fe2000000080f */
[----:B------:R-:W-:-:S02]  /*2000*/  FFMA.RM R19, R21, R10, 12582913 ;  /* 0x4b40000115137423 */ /* 0x000fc4000000400a */
[----:B------:R-:W-:Y:S01]  /*2010*/  FFMA R11, R26, 1.925963033500011079e-08, R11 ;  /* 0x32a570601a0b7823 */ /* 0x000fe2000000000b */
[----:B------:R-:W-:Y:S01]  /*2020*/  FFMA R15, R22, 1.925963033500011079e-08, R15 ;  /* 0x32a57060160f7823 */ /* 0x000fe2000000000f */
[----:B------:R-:W-:Y:S01]  /*2030*/  FFMA.RM R22, R23, R10, 12582913 ;  /* 0x4b40000117167423 */ /* 0x000fe2000000400a */
[----:B------:R-:W-:-:S03]  /*2040*/  SHF.L.U32 R10, R13, 0x17, RZ ;  /* 0x000000170d0a7819 */ /* 0x000fc600000006ff */
        /* <DEDUP_REMOVED lines=10> */
[----:B------:R-:W-:Y:S02]  /*20f0*/  IMAD.MOV.U32 R15, RZ, RZ, -0x1 ;  /* 0xffffffffff0f7424 */ /* 0x000fe400078e00ff */
[----:B------:R-:W-:Y:S01]  /*2100*/  FADD R13, R13, R10 ;  /* 0x0000000a0d0d7221 */ /* 0x000fe20000000000 */
[C---:B------:R-:W-:Y:S01]  /*2110*/  FFMA R11, R24.reuse, 1.4426950216293334961, -R11 ;  /* 0x3fb8aa3b180b7823 */ /* 0x040fe2000000080b */
[----:B------:R-:W0:Y:S03]  /*2120*/  MUFU.EX2 R18, R18 ;  /* 0x0000001200127308 */ /* 0x000e260000000800 */
[----:B------:R-:W-:Y:S01]  /*2130*/  FFMA R24, R24, 1.925963033500011079e-08, R11 ;  /* 0x32a5706018187823 */ /* 0x000fe2000000000b */
[----:B------:R-:W-:-:S04]  /*2140*/  HFMA2 R11, -RZ, RZ, 0, 1.847743988037109375e-06 ;  /* 0x0000001fff0b7431 */ /* 0x000fc800000001ff */
[----:B------:R1:W2:Y:S03]  /*2150*/  MUFU.EX2 R21, R24 ;  /* 0x0000001800157308 */ /* 0x0002a60000000800 */
[----:B012---:R-:W-:Y:S05]  /*2160*/  WARPSYNC.COLLECTIVE R15, `(.L_x_9235) ;  /* 0x000000000f087348 */ /* 0x007fea0003c00000 */
[----:B------:R3:W4:Y:S02]  /*2170*/  SHFL.BFLY P6, R14, R13, R12, R11 ;  /* 0x0c00000c0d0e7389 */ /* 0x00072400000c000b */
[----:B01234-:R-:W-:Y:S05]  /*2180*/  ENDCOLLECTIVE ;  /* 0x000000000000791b */ /* 0x01ffea0003800000 */
.L_x_9235:
[----:B------:R-:W-:Y:S01]  /*2190*/  FMUL R19, R19, R18 ;  /* 0x0000001213137220 */ /* 0x000fe20000400000 */
[----:B------:R-:W-:Y:S02]  /*21a0*/  IMAD.SHL.U32 R18, R22, 0x800000, RZ ;  /* 0x0080000016127824 */ /* 0x000fe400078e00ff */
[----:B------:R-:W-:Y:S02]  /*21b0*/  IMAD.MOV.U32 R12, RZ, RZ, 0x1 ;  /* 0x00000001ff0c7424 */ /* 0x000fe400078e00ff */
[----:B------:R-:W-:Y:S01]  /*21c0*/  FMUL R18, R18, R21 ;  /* 0x0000001512127220 */ /* 0x000fe20000400000 */
[----:B------:R-:W-:-:S04]  /*21d0*/  FADD R21, RZ, R19 ;  /* 0x00000013ff157221 */ /* 0x000fc80000000000 */
[----:B------:R-:W-:Y:S01]  /*21e0*/  FADD R22, R21, R18 ;  /* 0x0000001215167221 */ /* 0x000fe20000000000 */
[----:B------:R-:W-:-:S05]  /*21f0*/  FADD R23, R13, R14 ;  /* 0x0000000e0d177221 */ /* 0x000fca0000000000 */
[----:B------:R-:W-:-:S07]  /*2200*/  MOV R13, R23 ;  /* 0x00000017000d7202 */ /* 0x000fce0000000f00 */
[----:B------:R-:W-:Y:S05]  /*2210*/  WARPSYNC.COLLECTIVE R15, `(.L_x_9236) ;  /* 0x000000000f087348 */ /* 0x000fea0003c00000 */
[----:B------:R0:W1:Y:S02]  /*2220*/  SHFL.BFLY P6, R14, R13, R12, R11 ;  /* 0x0c00000c0d0e7389 */ /* 0x00006400000c000b */
[----:B01----:R-:W-:Y:S05]  /*2230*/  ENDCOLLECTIVE ;  /* 0x000000000000791b */ /* 0x003fea0003800000 */
.L_x_9236:
[----:B------:R-:W-:Y:S02]  /*2240*/  HFMA2 R12, -RZ, RZ, 0, 1.1920928955078125e-07 ;  /* 0x00000002ff0c7431 */ /* 0x000fe400000001ff */
[----:B------:R-:W-:Y:S01]  /*2250*/  IMAD.MOV.U32 R13, RZ, RZ, R22 ;  /* 0x000000ffff0d7224 */ /* 0x000fe200078e0016 */
[----:B------:R-:W-:-:S07]  /*2260*/  MOV R24, R14 ;  /* 0x0000000e00187202 */ /* 0x000fce0000000f00 */
[----:B------:R-:W-:Y:S05]  /*2270*/  WARPSYNC.COLLECTIVE R15, `(.L_x_9237) ;  /* 0x000000000f087348 */ /* 0x000fea0003c00000 */
[----:B------:R0:W1:Y:S02]  /*2280*/  SHFL.BFLY P6, R14, R13, R12, R11 ;  /* 0x0c00000c0d0e7389 */ /* 0x00006400000c000b */
[----:B01----:R-:W-:Y:S05]  /*2290*/  ENDCOLLECTIVE ;  /* 0x000000000000791b */ /* 0x003fea0003800000 */
.L_x_9237:
        /* <DEDUP_REMOVED lines=8> */
.L_x_9238:
[----:B------:R-:W-:Y:S05]  /*2320*/  BRA `(.L_x_9239) ;  /* 0xfffffff000f07947 */ /* 0x000fea000383ffff */
        .weak           $__internal_143_$__cuda_sm3x_div_rn_noftz_f32_slowpath
        .type           $__internal_143_$__cuda_sm3x_div_rn_noftz_f32_slowpath,@function
        .size           $__internal_143_$__cuda_sm3x_div_rn_noftz_f32_slowpath,(.L_x_37520 - $__internal_143_$__cuda_sm3x_div_rn_noftz_f32_slowpath)
$__internal_143_$__cuda_sm3x_div_rn_noftz_f32_slowpath:
        /* <DEDUP_REMOVED lines=35> */
.L_x_9241:
        /* <DEDUP_REMOVED lines=51> */
.L_x_9248:
[----:B------:R-:W-:-:S04]  /*2890*/  LOP3.LUT R11, R11, 0x80000000, RZ, 0xc0, !PT ;  /* 0x800000000b0b7812 */ /* 0x000fc800078ec0ff */
[----:B------:R-:W-:Y:S01]  /*28a0*/  LOP3.LUT R11, R11, 0x7f800000, RZ, 0xfc, !PT ;  /* 0x7f8000000b0b7812 */ /* 0x000fe200078efcff */
[----:B------:R-:W-:Y:S06]  /*28b0*/  BRA `(.L_x_9249) ;  /* 0x0000000000047947 */ /* 0x000fec0003800000 */
.L_x_9247:
[----:B------:R-:W-:-:S07]  /*28c0*/  IMAD R11, R22, 0x800000, R11 ;  /* 0x00800000160b7824 */ /* 0x000fce00078e020b */
.L_x_9249:
[----:B------:R-:W-:Y:S05]  /*28d0*/  BSYNC.RECONVERGENT B3 ;  /* 0x0000000000037941 */ /* 0x000fea0003800200 */
.L_x_9246:
[----:B------:R-:W-:Y:S05]  /*28e0*/  BRA `(.L_x_9250) ;  /* 0x0000000000207947 */ /* 0x000fea0003800000 */
.L_x_9245:
[----:B------:R-:W-:-:S04]  /*28f0*/  LOP3.LUT R11, R23, 0x80000000, R20, 0x48, !PT ;  /* 0x80000000170b7812 */ /* 0x000fc800078e4814 */
[----:B------:R-:W-:Y:S01]  /*2900*/  LOP3.LUT R11, R11, 0x7f800000, RZ, 0xfc, !PT ;  /* 0x7f8000000b0b7812 */ /* 0x000fe200078efcff */
[----:B------:R-:W-:Y:S06]  /*2910*/  BRA `(.L_x_9250) ;  /* 0x0000000000147947 */ /* 0x000fec0003800000 */
.L_x_9244:
[----:B------:R-:W-:Y:S01]  /*2920*/  LOP3.LUT R11, R23, 0x80000000, R20, 0x48, !PT ;  /* 0x80000000170b7812 */ /* 0x000fe200078e4814 */
[----:B------:R-:W-:Y:S06]  /*2930*/  BRA `(.L_x_9250) ;  /* 0x00000000000c7947 */ /* 0x000fec0003800000 */
.L_x_9243:
[----:B------:R-:W0:Y:S01]  /*2940*/  MUFU.RSQ R11, -QNAN ;  /* 0xffc00000000b7908 */ /* 0x000e220000001400 */
[----:B------:R-:W-:Y:S05]  /*2950*/  BRA `(.L_x_9250) ;  /* 0x0000000000047947 */ /* 0x000fea0003800000 */
.L_x_9242:
[----:B------:R-:W-:-:S07]  /*2960*/  FADD.FTZ R11, R20, R21 ;  /* 0x00000015140b7221 */ /* 0x000fce0000010000 */
.L_x_9250:
[----:B------:R-:W-:Y:S05]  /*2970*/  BSYNC.RECONVERGENT B2 ;  /* 0x0000000000027941 */ /* 0x000fea0003800200 */
.L_x_9240:
[----:B------:R-:W-:-:S04]  /*2980*/  HFMA2 R15, -RZ, RZ, 0, 0 ;  /* 0x00000000ff0f7431 */ /* 0x000fc800000001ff */
[----:B0-----:R-:W-:Y:S05]  /*2990*/  RET.REL.NODEC R14 `(_Z15SoftmaxWarpImplI22BroadcastScaleMaskLoadIffbLm4EiE11DirectStoreIffEfLi2ELi2ELi4ELi2ELb1EL9Algorithm0EEvT_T0_ll) ;  /* 0xffffffd40e987950 */ /* 0x001fea0003c3ffff */
.L_x_9251:
        /* <DEDUP_REMOVED lines=14> */
.L_x_37520:


//--------------------- .text._Z15SoftmaxWarpImplI22BroadcastScaleMaskLoadIffbLm4EiE11DirectStoreIffEfLi2ELi2ELi4ELi2ELb0EL9Algorithm0EEvT_T0_ll --------------------------
	.section	.text._Z15SoftmaxWarpImplI22BroadcastScaleMaskLoadIffbLm4EiE11DirectStoreIffEfLi2ELi2ELi4ELi2ELb0EL9Algorithm0EEvT_T0_ll,"ax",@progbits
	.align	128
        .global         _Z15SoftmaxWarpImplI22BroadcastScaleMaskLoadIffbLm4EiE11DirectStoreIffEfLi2ELi2ELi4ELi2ELb0EL9Algorithm0EEvT_T0_ll
        .type           _Z15SoftmaxWarpImplI22BroadcastScaleMaskLoadIffbLm4EiE11DirectStoreIffEfLi2ELi2ELi4ELi2ELb0EL9Algorithm0EEvT_T0_ll,@function
        .size           _Z15SoftmaxWarpImplI22BroadcastScaleMaskLoadIffbLm4EiE11DirectStoreIffEfLi2ELi2ELi4ELi2ELb0EL9Algorithm0EEvT_T0_ll,(.L_x_37521 - _Z15SoftmaxWarpImplI22BroadcastScaleMaskLoadIffbLm4EiE11DirectStoreIffEfLi2ELi2ELi4ELi2ELb0EL9Algorithm0EEvT_T0_ll)
        .other          _Z15SoftmaxWarpImplI22BroadcastScaleMaskLoadIffbLm4EiE11DirectStoreIffEfLi2ELi2ELi4ELi2ELb0EL9Algorithm0EEvT_T0_ll,@"STO_CUDA_ENTRY STV_DEFAULT"
_Z15SoftmaxWarpImplI22BroadcastScaleMaskLoadIffbLm4EiE11DirectStoreIffEfLi2ELi2ELi4ELi2ELb0EL9Algorithm0EEvT_T0_ll:
.text._Z15SoftmaxWarpImplI22BroadcastScaleMaskLoadIffbLm4EiE11DirectStoreIffEfLi2ELi2ELi4ELi2ELb0EL9Algorithm0EEvT_T0_ll:
        /* <DEDUP_REMOVED lines=26> */
.L_x_9252:
        /* <DEDUP_REMOVED lines=17> */
.L_x_9263:
        /* <DEDUP_REMOVED lines=99> */
[----:B------:R-:W-:Y:S01]  /*08e0*/  SEL R19, R19, R2, !P2 ;  /* 0x0000000213137207 */ /* 0x000fe20005000000 */
[----:B------:R-:W-:Y:S02]  /*08f0*/  IMAD R13, R13, R12, RZ ;  /* 0x0000000c0d0d7224 */ /* 0x000fe400078e02ff */
[----:B------:R-:W-:Y:S01]  /*0900*/  IMAD R20, R22, R20, R21 ;  /* 0x0000001416147224 */ /* 0x000fe200078e0215 */
[----:B------:R-:W-:-:S04]  /*0910*/  IADD3 R2, PT, PT, -R19, RZ, RZ ;  /* 0x000000ff13027210 */ /* 0x000fc80007ffe1ff */
        /* <DEDUP_REMOVED lines=11> */
[C---:B------:R-:W-:Y:S02]  /*09d0*/  IMAD R24, R27.reuse, R24, R25 ;  /* 0x000000181b187224 */ /* 0x040fe400078e0219 */
[C---:B------:R-:W-:Y:S02]  /*09e0*/  IMAD R13, R12.reuse, R3, R13 ;  /* 0x000000030c0d7224 */ /* 0x040fe400078e020d */
        /* <DEDUP_REMOVED lines=29> */
[----:B------:R-:W-:-:S02]  /*0bc0*/  SEL R9, R9, RZ, P1 ;  /* 0x000000ff09097207 */ /* 0x000fc40000800000 */
[----:B------:R-:W-:Y:S01]  /*0bd0*/  SEL R21, R24, R21, !P3 ;  /* 0x0000001518157207 */ /* 0x000fe20005800000 */
[----:B------:R-:W-:Y:S01]  /*0be0*/  IMAD.MOV R3, RZ, RZ, -R8 ;  /* 0x000000ffff037224 */ /* 0x000fe200078e0a08 */
[----:B-1----:R-:W-:Y:S01]  /*0bf0*/  ISETP.NE.U32.AND P2, PT, R12, 0x1, PT ;  /* 0x000000010c00780c */ /* 0x002fe20003f45070 */
[----:B------:R-:W-:Y:S01]  /*0c00*/  IMAD R12, R9, UR36, RZ ;  /* 0x00000024090c7c24 */ /* 0x000fe2000f8e02ff */
[----:B------:R-:W-:Y:S01]  /*0c10*/  SEL R11, R11, RZ, P0 ;  /* 0x000000ff0b0b7207 */ /* 0x000fe20000000000 */
[----:B------:R-:W-:Y:S01]  /*0c20*/  IMAD.MOV R9, RZ, RZ, -R21 ;  /* 0x000000ffff097224 */ /* 0x000fe200078e0a15 */
[----:B------:R-:W-:Y:S01]  /*0c30*/  ISETP.NE.AND.EX P1, PT, R13, RZ, PT, P2 ;  /* 0x000000ff0d00720c */ /* 0x000fe20003f25320 */
[----:B------:R-:W-:Y:S01]  /*0c40*/  IMAD R20, R5, R3, R20 ;  /* 0x0000000305147224 */ /* 0x000fe200078e0214 */
        /* <DEDUP_REMOVED lines=68> */
[----:B0-----:R-:W-:Y:S01]  /*1090*/  FMNMX R5, R3, R4, !PT ;  /* 0x0000000403057209 */ /* 0x001fe20007800000 */
[----:B------:R-:W-:Y:S01]  /*10a0*/  IMAD.MOV.U32 R4, RZ, RZ, 0x437c0000 ;  /* 0x437c0000ff047424 */ /* 0x000fe200078e00ff */
[----:B-1----:R-:W-:-:S03]  /*10b0*/  FMNMX R14, R0, R14, !PT ;  /* 0x0000000e000e7209 */ /* 0x002fc60007800000 */
[----:B------:R-:W-:Y:S01]  /*10c0*/  FADD R12, R24, -R5 ;  /* 0x80000005180c7221 */ /* 0x000fe20000000000 */
[----:B------:R-:W-:-:S03]  /*10d0*/  FADD R22, -R5, R22 ;  /* 0x0000001605167221 */ /* 0x000fc60000000100 */
[-C--:B------:R-:W-:Y:S01]  /*10e0*/  FFMA.SAT R11, R12, R9.reuse, 0.5 ;  /* 0x3f0000000c0b7423 */ /* 0x080fe20000002009 */
[-C--:B------:R-:W-:Y:S01]  /*10f0*/  FFMA.SAT R5, R22, R9.reuse, 0.5 ;  /* 0x3f00000016057423 */ /* 0x080fe20000002009 */
[----:B------:R-:W-:Y:S01]  /*1100*/  FADD R8, R8, -R14 ;  /* 0x8000000e08087221 */ /* 0x000fe20000000000 */
[----:B------:R-:W-:Y:S01]  /*1110*/  FADD R14, -R14, R19 ;  /* 0x000000130e0e7221 */ /* 0x000fe20000000100 */
[-C--:B------:R-:W-:Y:S01]  /*1120*/  FFMA.RM R2, R11, R4.reuse, 12582913 ;  /* 0x4b4000010b027423 */ /* 0x080fe20000004004 */
[-C--:B------:R-:W-:Y:S01]  /*1130*/  FFMA.RM R0, R5, R4.reuse, 12582913 ;  /* 0x4b40000105007423 */ /* 0x080fe20000004004 */
[-C--:B------:R-:W-:Y:S01]  /*1140*/  FFMA.SAT R5, R8, R9.reuse, 0.5 ;  /* 0x3f00000008057423 */ /* 0x080fe20000002009 */
[----:B------:R-:W-:Y:S01]  /*1150*/  FFMA.SAT R13, R14, R9, 0.5 ;  /* 0x3f0000000e0d7423 */ /* 0x000fe20000002009 */
[----:B------:R-:W-:Y:S01]  /*1160*/  FADD R3, R2, -12583039 ;  /* 0xcb40007f02037421 */ /* 0x000fe20000000000 */
[----:B------:R-:W-:Y:S01]  /*1170*/  FADD R11, R0, -12583039 ;  /* 0xcb40007f000b7421 */ /* 0x000fe20000000000 */
[-C--:B------:R-:W-:Y:S01]  /*1180*/  FFMA.RM R5, R5, R4.reuse, 12582913 ;  /* 0x4b40000105057423 */ /* 0x080fe20000004004 */
[----:B------:R-:W-:Y:S01]  /*1190*/  FFMA.RM R4, R13, R4, 12582913 ;  /* 0x4b4000010d047423 */ /* 0x000fe20000004004 */
[----:B------:R-:W-:Y:S01]  /*11a0*/  FFMA R3, R12, 1.4426950216293334961, -R3 ;  /* 0x3fb8aa3b0c037823 */ /* 0x000fe20000000803 */
[----:B------:R-:W-:Y:S01]  /*11b0*/  FFMA R11, R22, 1.4426950216293334961, -R11 ;  /* 0x3fb8aa3b160b7823 */ /* 0x000fe2000000080b */
[----:B------:R-:W-:Y:S01]  /*11c0*/  FADD R9, R5, -12583039 ;  /* 0xcb40007f05097421 */ /* 0x000fe20000000000 */
[----:B------:R-:W-:Y:S01]  /*11d0*/  FADD R13, R4, -12583039 ;  /* 0xcb40007f040d7421 */ /* 0x000fe20000000000 */
[----:B------:R-:W-:Y:S01]  /*11e0*/  FFMA R3, R12, 1.925963033500011079e-08, R3 ;  /* 0x32a570600c037823 */ /* 0x000fe20000000003 */
[----:B------:R-:W-:Y:S01]  /*11f0*/  FFMA R11, R22, 1.925963033500011079e-08, R11 ;  /* 0x32a57060160b7823 */ /* 0x000fe2000000000b */
[----:B------:R-:W-:Y:S01]  /*1200*/  FFMA R9, R8, 1.4426950216293334961, -R9 ;  /* 0x3fb8aa3b08097823 */ /* 0x000fe20000000809 */
[----:B------:R-:W-:Y:S01]  /*1210*/  FFMA R13, R14, 1.4426950216293334961, -R13 ;  /* 0x3fb8aa3b0e0d7823 */ /* 0x000fe2000000080d */
[----:B------:R-:W-:Y:S01]  /*1220*/  SHF.L.U32 R2, R2, 0x17, RZ ;  /* 0x0000001702027819 */ /* 0x000fe200000006ff */
[----:B------:R-:W-:Y:S01]  /*1230*/  IMAD.SHL.U32 R0, R0, 0x800000, RZ ;  /* 0x0080000000007824 */ /* 0x000fe200078e00ff */
[----:B------:R-:W0:Y:S01]  /*1240*/  MUFU.EX2 R3, R3 ;  /* 0x0000000300037308 */ /* 0x000e220000000800 */
[----:B------:R-:W-:Y:S01]  /*1250*/  FFMA R9, R8, 1.925963033500011079e-08, R9 ;  /* 0x32a5706008097823 */ /* 0x000fe20000000009 */
[----:B------:R-:W-:Y:S01]  /*1260*/  FFMA R14, R14, 1.925963033500011079e-08, R13 ;  /* 0x32a570600e0e7823 */ /* 0x000fe2000000000d */
[----:B------:R-:W-:-:S05]  /*1270*/  IMAD.SHL.U32 R4, R4, 0x800000, RZ ;  /* 0x0080000004047824 */ /* 0x000fca00078e00ff */
[----:B------:R-:W1:Y:S08]  /*1280*/  MUFU.EX2 R11, R11 ;  /* 0x0000000b000b7308 */ /* 0x000e700000000800 */
[----:B------:R-:W2:Y:S01]  /*1290*/  MUFU.EX2 R9, R9 ;  /* 0x0000000900097308 */ /* 0x000ea20000000800 */
[----:B0-----:R-:W-:Y:S01]  /*12a0*/  FMUL R3, R2, R3 ;  /* 0x0000000302037220 */ /* 0x001fe20000400000 */
[----:B------:R-:W-:-:S03]  /*12b0*/  SHF.L.U32 R2, R5, 0x17, RZ ;  /* 0x0000001705027819 */ /* 0x000fc600000006ff */
[----:B------:R-:W-:-:S03]  /*12c0*/  FADD R13, RZ, R3 ;  /* 0x00000003ff0d7221 */ /* 0x000fc60000000000 */
[----:B------:R0:W3:Y:S01]  /*12d0*/  MUFU.EX2 R15, R14 ;  /* 0x0000000e000f7308 */ /* 0x0000e20000000800 */
[----:B-1----:R-:W-:-:S04]  /*12e0*/  FMUL R0, R0, R11 ;  /* 0x0000000b00007220 */ /* 0x002fc80000400000 */
[----:B------:R-:W-:Y:S01]  /*12f0*/  FADD R13, R13, R0 ;  /* 0x000000000d0d7221 */ /* 0x000fe20000000000 */
[----:B--2---:R-:W-:-:S04]  /*1300*/  FMUL R2, R2, R9 ;  /* 0x0000000902027220 */ /* 0x004fc80000400000 */
[----:B0-----:R-:W0:Y:S01]  /*1310*/  SHFL.BFLY PT, R14, R13, 0x2, 0x1f ;  /* 0x0c401f000d0e7f89 */ /* 0x001e2200000e0000 */
[----:B------:R-:W-:Y:S01]  /*1320*/  FADD R5, RZ, R2 ;  /* 0x00000002ff057221 */ /* 0x000fe20000000000 */
[----:B---3--:R-:W-:-:S04]  /*1330*/  FMUL R4, R4, R15 ;  /* 0x0000000f04047220 */ /* 0x008fc80000400000 */
[----:B------:R-:W-:-:S05]  /*1340*/  FADD R8, R5, R4 ;  /* 0x0000000405087221 */ /* 0x000fca0000000000 */
[----:B------:R-:W1:Y:S01]  /*1350*/  SHFL.BFLY PT, R5, R8, 0x2, 0x1f ;  /* 0x0c401f0008057f89 */ /* 0x000e6200000e0000 */
[----:B0-----:R-:W-:-:S05]  /*1360*/  FADD R9, R13, R14 ;  /* 0x0000000e0d097221 */ /* 0x001fca0000000000 */
[----:B------:R-:W0:Y:S01]  /*1370*/  SHFL.BFLY PT, R20, R9, 0x1, 0x1f ;  /* 0x0c201f0009147f89 */ /* 0x000e2200000e0000 */
[----:B-1----:R-:W-:-:S05]  /*1380*/  FADD R19, R8, R5 ;  /* 0x0000000508137221 */ /* 0x002fca0000000000 */
[----:B------:R1:W2:Y:S02]  /*1390*/  SHFL.BFLY PT, R14, R19, 0x1, 0x1f ;  /* 0x0c201f00130e7f89 */ /* 0x0002a400000e0000 */
[----:B01----:R-:W-:-:S07]  /*13a0*/  FADD R5, R9, R20 ;  /* 0x0000001409057221 */ /* 0x003fce0000000000 */
.L_x_9273:
        /* <DEDUP_REMOVED lines=11> */
[----:B------:R-:W-:Y:S05]  /*1460*/  CALL.REL.NOINC `($__internal_144_$__cuda_sm3x_div_rn_noftz_f32_slowpath) ;  /* 0x0000000800b87944 */ /* 0x000fea0003c00000 */
[----:B------:R-:W-:-:S07]  /*1470*/  MOV R8, R3 ;  /* 0x0000000300087202 */ /* 0x000fce0000000f00 */
.L_x_9256:
[----:B------:R-:W-:Y:S05]  /*1480*/  BSYNC.RECONVERGENT B1 ;  /* 0x0000000000017941 */ /* 0x000fea0003800200 */
.L_x_9255:
        /* <DEDUP_REMOVED lines=11> */
[----:B------:R-:W-:Y:S05]  /*1540*/  CALL.REL.NOINC `($__internal_144_$__cuda_sm3x_div_rn_noftz_f32_slowpath) ;  /* 0x0000000800807944 */ /* 0x000fea0003c00000 */
[----:B------:R-:W-:-:S07]  /*1550*/  MOV R9, R3 ;  /* 0x0000000300097202 */ /* 0x000fce0000000f00 */
.L_x_9258:
[----:B------:R-:W-:Y:S05]  /*1560*/  BSYNC.RECONVERGENT B1 ;  /* 0x0000000000017941 */ /* 0x000fea0003800200 */
.L_x_9257:
        /* <DEDUP_REMOVED lines=19> */
[----:B------:R-:W-:Y:S01]  /*16a0*/  IMAD.MOV.U32 R3, RZ, RZ, R2 ;  /* 0x000000ffff037224 */ /* 0x000fe200078e0002 */
[----:B------:R-:W-:Y:S02]  /*16b0*/  MOV R5, R19 ;  /* 0x0000001300057202 */ /* 0x000fe40000000f00 */
[----:B-1----:R-:W-:-:S07]  /*16c0*/  MOV R20, 0x16e0 ;  /* 0x000016e000147802 */ /* 0x002fce0000000f00 */
[----:B------:R-:W-:Y:S05]  /*16d0*/  CALL.REL.NOINC `($__internal_144_$__cuda_sm3x_div_rn_noftz_f32_slowpath) ;  /* 0x00000008001c7944 */ /* 0x000fea0003c00000 */
[----:B------:R-:W-:-:S07]  /*16e0*/  IMAD.MOV.U32 R14, RZ, RZ, R3 ;  /* 0x000000ffff0e7224 */ /* 0x000fce00078e0003 */
.L_x_9260:
[----:B------:R-:W-:Y:S05]  /*16f0*/  BSYNC.RECONVERGENT B1 ;  /* 0x0000000000017941 */ /* 0x000fea0003800200 */
.L_x_9259:
        /* <DEDUP_REMOVED lines=11> */
[----:B-1----:R-:W-:-:S07]  /*17b0*/  MOV R20, 0x17d0 ;  /* 0x000017d000147802 */ /* 0x002fce0000000f00 */
[----:B------:R-:W-:Y:S05]  /*17c0*/  CALL.REL.NOINC `($__internal_144_$__cuda_sm3x_div_rn_noftz_f32_slowpath) ;  /* 0x0000000400e07944 */ /* 0x000fea0003c00000 */
[----:B------:R-:W-:-:S07]  /*17d0*/  MOV R15, R3 ;  /* 0x00000003000f7202 */ /* 0x000fce0000000f00 */
.L_x_9262:
[----:B------:R-:W-:Y:S05]  /*17e0*/  BSYNC.RECONVERGENT B1 ;  /* 0x0000000000017941 */ /* 0x000fea0003800200 */
.L_x_9261:
        /* <DEDUP_REMOVED lines=18> */
.L_x_9253:
[----:B------:R-:W-:Y:S05]  /*1910*/  EXIT ;  /* 0x000000000000794d */ /* 0x000fea0003800000 */
.L_x_9254:
[----:B------:R-:W-:Y:S01]  /*1920*/  HFMA2 R11, -RZ, RZ, 0, 1.847743988037109375e-06 ;  /* 0x0000001fff0b7431 */ /* 0x000fe200000001ff */
[----:B------:R-:W-:Y:S01]  /*1930*/  BSSY B1, `(.L_x_9264) ;  /* 0x0000006000017945 */ /* 0x000fe20003800000 */
[----:B------:R-:W-:Y:S02]  /*1940*/  IMAD.MOV.U32 R12, RZ, RZ, 0x2 ;  /* 0x00000002ff0c7424 */ /* 0x000fe400078e00ff */
[----:B------:R-:W-:-:S07]  /*1950*/  IMAD.MOV.U32 R15, RZ, RZ, -0x1 ;  /* 0xffffffffff0f7424 */ /* 0x000fce00078e00ff */
[----:B------:R-:W-:Y:S05]  /*1960*/  WARPSYNC.COLLECTIVE R15, `(.L_x_9265) ;  /* 0x000000000f087348 */ /* 0x000fea0003c00000 */
[----:B------:R0:W1:Y:S02]  /*1970*/  SHFL.BFLY P6, R14, R13, R12, R11 ;  /* 0x0c00000c0d0e7389 */ /* 0x00006400000c000b */
[----:B01----:R-:W-:Y:S05]  /*1980*/  ENDCOLLECTIVE ;  /* 0x000000000000791b */ /* 0x003fea0003800000 */
.L_x_9265:
[----:B------:R-:W-:Y:S05]  /*1990*/  BSYNC B1 ;  /* 0x0000000000017941 */ /* 0x000fea0003800000 */
.L_x_9264:
[----:B------:R-:W-:Y:S01]  /*19a0*/  FMNMX R3, R13, R14, !PT ;  /* 0x0000000e0d037209 */ /* 0x000fe20007800000 */
[----:B------:R-:W-:Y:S02]  /*19b0*/  HFMA2 R11, -RZ, RZ, 0, 1.847743988037109375e-06 ;  /* 0x0000001fff0b7431 */ /* 0x000fe400000001ff */
[----:B------:R-:W-:Y:S01]  /*19c0*/  IMAD.MOV.U32 R12, RZ, RZ, 0x1 ;  /* 0x00000001ff0c7424 */ /* 0x000fe200078e00ff */
[----:B------:R-:W-:Y:S01]  /*19d0*/  MOV R13, R3 ;  /* 0x00000003000d7202 */ /* 0x000fe20000000f00 */
[----:B------:R-:W-:-:S07]  /*19e0*/  IMAD.MOV.U32 R15, RZ, RZ, -0x1 ;  /* 0xffffffffff0f7424 */ /* 0x000fce00078e00ff */
[----:B------:R-:W-:Y:S05]  /*19f0*/  WARPSYNC.COLLECTIVE R15, `(.L_x_9266) ;  /* 0x000000000f087348 */ /* 0x000fea0003c00000 */
[----:B------:R0:W1:Y:S02]  /*1a00*/  SHFL.BFLY P6, R14, R13, R12, R11 ;  /* 0x0c00000c0d0e7389 */ /* 0x00006400000c000b */
[----:B01----:R-:W-:Y:S05]  /*1a10*/  ENDCOLLECTIVE ;  /* 0x000000000000791b */ /* 0x003fea0003800000 */
.L_x_9266:
[----:B------:R-:W-:Y:S02]  /*1a20*/  HFMA2 R12, -RZ, RZ, 0, 1.1920928955078125e-07 ;  /* 0x00000002ff0c7431 */ /* 0x000fe400000001ff */
[----:B------:R-:W-:Y:S01]  /*1a30*/  IMAD.MOV.U32 R13, RZ, RZ, R2 ;  /* 0x000000ffff0d7224 */ /* 0x000fe200078e0002 */
[----:B------:R-:W-:-:S07]  /*1a40*/  MOV R4, R14 ;  /* 0x0000000e00047202 */ /* 0x000fce0000000f00 */
[----:B------:R-:W-:Y:S05]  /*1a50*/  WARPSYNC.COLLECTIVE R15, `(.L_x_9267) ;  /* 0x000000000f087348 */ /* 0x000fea0003c00000 */
[----:B------:R0:W1:Y:S02]  /*1a60*/  SHFL.BFLY P6, R14, R13, R12, R11 ;  /* 0x0c00000c0d0e7389 */ /* 0x00006400000c000b */
[----:B01----:R-:W-:Y:S05]  /*1a70*/  ENDCOLLECTIVE ;  /* 0x000000000000791b */ /* 0x003fea0003800000 */
.L_x_9267:
[----:B------:R-:W-:Y:S02]  /*1a80*/  FMNMX R5, R3, R4, !PT ;  /* 0x0000000403057209 */ /* 0x000fe40007800000 */
[----:B------:R-:W-:-:S03]  /*1a90*/  MOV R3, 0x3bbb989d ;  /* 0x3bbb989d00037802 */ /* 0x000fc60000000f00 */
[----:B------:R-:W-:Y:S01]  /*1aa0*/  FADD R20, R24, -R5 ;  /* 0x8000000518147221 */ /* 0x000fe20000000000 */
[----:B------:R-:W-:-:S04]  /*1ab0*/  FADD R22, -R5, R22 ;  /* 0x0000001605167221 */ /* 0x000fc80000000100 */
[----:B------:R-:W-:Y:S01]  /*1ac0*/  FFMA.SAT R21, R22, R3, 0.5 ;  /* 0x3f00000016157423 */ /* 0x000fe20000002003 */
[----:B------:R-:W-:Y:S02]  /*1ad0*/  IMAD.MOV.U32 R12, RZ, RZ, 0x1 ;  /* 0x00000001ff0c7424 */ /* 0x000fe400078e00ff */
[----:B------:R-:W-:-:S05]  /*1ae0*/  IMAD.MOV.U32 R9, RZ, RZ, R14 ;  /* 0x000000ffff097224 */ /* 0x000fca00078e000e */
[----:B------:R-:W-:Y:S01]  /*1af0*/  FMNMX R0, R2, R9, !PT ;  /* 0x0000000902007209 */ /* 0x000fe20007800000 */
[----:B------:R-:W-:Y:S02]  /*1b00*/  IMAD.MOV.U32 R2, RZ, RZ, 0x437c0000 ;  /* 0x437c0000ff027424 */ /* 0x000fe400078e00ff */
[----:B------:R-:W-:Y:S01]  /*1b10*/  FFMA.SAT R9, R20, R3, 0.5 ;  /* 0x3f00000014097423 */ /* 0x000fe20000002003 */
[----:B------:R-:W-:-:S03]  /*1b20*/  MOV R13, R0 ;  /* 0x00000000000d7202 */ /* 0x000fc60000000f00 */
[----:B------:R-:W-:-:S07]  /*1b30*/  FFMA.RM R4, R9, R2, 12582913 ;  /* 0x4b40000109047423 */ /* 0x000fce0000004002 */
[----:B------:R-:W-:Y:S05]  /*1b40*/  WARPSYNC.COLLECTIVE R15, `(.L_x_9268) ;  /* 0x000000000f087348 */ /* 0x000fea0003c00000 */
[----:B------:R0:W1:Y:S02]  /*1b50*/  SHFL.BFLY P6, R14, R13, R12, R11 ;  /* 0x0c00000c0d0e7389 */ /* 0x00006400000c000b */
[----:B01----:R-:W-:Y:S05]  /*1b60*/  ENDCOLLECTIVE ;  /* 0x000000000000791b */ /* 0x003fea0003800000 */
.L_x_9268:
[C---:B------:R-:W-:Y:S01]  /*1b70*/  FADD R5, R4.reuse, -12583039 ;  /* 0xcb40007f04057421 */ /* 0x040fe20000000000 */
[----:B------:R-:W-:-:S03]  /*1b80*/  SHF.L.U32 R4, R4, 0x17, RZ ;  /* 0x0000001704047819 */ /* 0x000fc600000006ff */
[----:B------:R-:W-:Y:S01]  /*1b90*/  FFMA R9, R20, 1.4426950216293334961, -R5 ;  /* 0x3fb8aa3b14097823 */ /* 0x000fe20000000805 */
[----:B------:R-:W-:-:S03]  /*1ba0*/  FFMA.RM R5, R21, R2, 12582913 ;  /* 0x4b40000115057423 */ /* 0x000fc60000004002 */
[----:B------:R-:W-:Y:S01]  /*1bb0*/  FFMA R9, R20, 1.925963033500011079e-08, R9 ;  /* 0x32a5706014097823 */ /* 0x000fe20000000009 */
[----:B------:R-:W-:-:S04]  /*1bc0*/  FADD R21, R5, -12583039 ;  /* 0xcb40007f05157421 */ /* 0x000fc80000000000 */
[C---:B------:R-:W-:Y:S01]  /*1bd0*/  FFMA R21, R22.reuse, 1.4426950216293334961, -R21 ;  /* 0x3fb8aa3b16157823 */ /* 0x040fe20000000815 */
[----:B------:R-:W-:Y:S03]  /*1be0*/  MUFU.EX2 R9, R9 ;  /* 0x0000000900097308 */ /* 0x000fe60000000800 */
[----:B------:R-:W-:Y:S01]  /*1bf0*/  FFMA R21, R22, 1.925963033500011079e-08, R21 ;  /* 0x32a5706016157823 */ /* 0x000fe20000000015 */
[----:B------:R-:W-:-:S05]  /*1c00*/  FMNMX R0, R0, R14, !PT ;  /* 0x0000000e00007209 */ /* 0x000fca0007800000 */
[----:B------:R-:W0:Y:S01]  /*1c10*/  MUFU.EX2 R21, R21 ;  /* 0x0000001500157308 */ /* 0x000e220000000800 */
[----:B------:R-:W-:Y:S01]  /*1c20*/  FADD R12, R8, -R0 ;  /* 0x80000000080c7221 */ /* 0x000fe20000000000 */
[----:B------:R-:W-:Y:S01]  /*1c30*/  FADD R8, -R0, R19 ;  /* 0x0000001300087221 */ /* 0x000fe20000000100 */
[----:B------:R-:W-:Y:S02]  /*1c40*/  IMAD.SHL.U32 R0, R5, 0x800000, RZ ;  /* 0x0080000005007824 */ /* 0x000fe400078e00ff */
[----:B------:R-:W-:-:S04]  /*1c50*/  FFMA.SAT R11, R12, R3, 0.5 ;  /* 0x3f0000000c0b7423 */ /* 0x000fc80000002003 */
[----:B------:R-:W-:Y:S01]  /*1c60*/  FFMA.RM R20, R11, R2, 12582913 ;  /* 0x4b4000010b147423 */ /* 0x000fe20000004002 */
[----:B------:R-:W-:-:S03]  /*1c70*/  FFMA.SAT R11, R8, R3, 0.5 ;  /* 0x3f000000080b7423 */ /* 0x000fc60000002003 */
[----:B------:R-:W-:Y:S01]  /*1c80*/  FADD R3, R20, -12583039 ;  /* 0xcb40007f14037421 */ /* 0x000fe20000000000 */
[----:B------:R-:W-:Y:S01]  /*1c90*/  FFMA.RM R5, R11, R2, 12582913 ;  /* 0x4b4000010b057423 */ /* 0x000fe20000004002 */
[----:B0-----:R-:W-:Y:S02]  /*1ca0*/  FMUL R0, R0, R21 ;  /* 0x0000001500007220 */ /* 0x001fe40000400000 */
[----:B------:R-:W-:Y:S01]  /*1cb0*/  FFMA R11, R12, 1.4426950216293334961, -R3 ;  /* 0x3fb8aa3b0c0b7823 */ /* 0x000fe20000000803 */
[----:B------:R-:W-:Y:S01]  /*1cc0*/  FMUL R3, R4, R9 ;  /* 0x0000000904037220 */ /* 0x000fe20000400000 */
[----:B------:R-:W-:Y:S01]  /*1cd0*/  FADD R9, R5, -12583039 ;  /* 0xcb40007f05097421 */ /* 0x000fe20000000000 */
[----:B------:R-:W-:Y:S01]  /*1ce0*/  SHF.L.U32 R4, R20, 0x17, RZ ;  /* 0x0000001714047819 */ /* 0x000fe200000006ff */
[----:B------:R-:W-:Y:S01]  /*1cf0*/  FFMA R2, R12, 1.925963033500011079e-08, R11 ;  /* 0x32a570600c027823 */ /* 0x000fe2000000000b */
[----:B------:R-:W-:Y:S01]  /*1d00*/  FADD R13, RZ, R3 ;  /* 0x00000003ff0d7221 */ /* 0x000fe20000000000 */
[----:B------:R-:W-:-:S02]  /*1d10*/  HFMA2 R12, -RZ, RZ, 0, 1.1920928955078125e-07 ;  /* 0x00000002ff0c7431 */ /* 0x000fc400000001ff */
[----:B------:R-:W-:Y:S02]  /*1d20*/  IMAD.MOV.U32 R11, RZ, RZ, 0x1f ;  /* 0x0000001fff0b7424 */ /* 0x000fe400078e00ff */
[C---:B------:R-:W-:Y:S01]  /*1d30*/  FFMA R19, R8.reuse, 1.4426950216293334961, -R9 ;  /* 0x3fb8aa3b08137823 */ /* 0x040fe20000000809 */
[----:B------:R-:W-:Y:S01]  /*1d40*/  FADD R13, R13, R0 ;  /* 0x000000000d0d7221 */ /* 0x000fe20000000000 */
[----:B------:R0:W1:Y:S01]  /*1d50*/  MUFU.EX2 R9, R2 ;  /* 0x0000000200097308 */ /* 0x0000620000000800 */
[----:B------:R-:W-:Y:S02]  /*1d60*/  IMAD.SHL.U32 R5, R5, 0x800000, RZ ;  /* 0x0080000005057824 */ /* 0x000fe400078e00ff */
[----:B------:R-:W-:-:S07]  /*1d70*/  FFMA R19, R8, 1.925963033500011079e-08, R19 ;  /* 0x32a5706008137823 */ /* 0x000fce0000000013 */
[----:B01----:R-:W-:Y:S05]  /*1d80*/  WARPSYNC.COLLECTIVE R15, `(.L_x_9269) ;  /* 0x000000000f087348 */ /* 0x003fea0003c00000 */
[----:B------:R2:W3:Y:S02]  /*1d90*/  SHFL.BFLY P6, R14, R13, R12, R11 ;  /* 0x0c00000c0d0e7389 */ /* 0x0004e400000c000b */
[----:B0123--:R-:W-:Y:S05]  /*1da0*/  ENDCOLLECTIVE ;  /* 0x000000000000791b */ /* 0x00ffea0003800000 */
.L_x_9269:
[----:B------:R-:W0:Y:S01]  /*1db0*/  MUFU.EX2 R8, R19 ;  /* 0x0000001300087308 */ /* 0x000e220000000800 */
[----:B------:R-:W-:Y:S01]  /*1dc0*/  FMUL R2, R4, R9 ;  /* 0x0000000904027220 */ /* 0x000fe20000400000 */
[----:B------:R-:W-:Y:S02]  /*1dd0*/  IMAD.MOV.U32 R12, RZ, RZ, 0x1 ;  /* 0x00000001ff0c7424 */ /* 0x000fe400078e00ff */
[----:B0-----:R-:W-:Y:S01]  /*1de0*/  FMUL R4, R5, R8 ;  /* 0x0000000805047220 */ /* 0x001fe20000400000 */
[----:B------:R-:W-:Y:S01]  /*1df0*/  FADD R5, RZ, R2 ;  /* 0x00000002ff057221 */ /* 0x000fe20000000000 */
[----:B------:R-:W-:-:S03]  /*1e00*/  FADD R9, R13, R14 ;  /* 0x0000000e0d097221 */ /* 0x000fc60000000000 */
[----:B------:R-:W-:Y:S02]  /*1e10*/  FADD R8, R5, R4 ;  /* 0x0000000405087221 */ /* 0x000fe40000000000 */
[----:B------:R-:W-:-:S07]  /*1e20*/  MOV R13, R9 ;  /* 0x00000009000d7202 */ /* 0x000fce0000000f00 */
[----:B------:R-:W-:Y:S05]  /*1e30*/  WARPSYNC.COLLECTIVE R15, `(.L_x_9270) ;  /* 0x000000000f087348 */ /* 0x000fea0003c00000 */
[----:B------:R0:W1:Y:S02]  /*1e40*/  SHFL.BFLY P6, R14, R13, R12, R11 ;  /* 0x0c00000c0d0e7389 */ /* 0x00006400000c000b */
[----:B01----:R-:W-:Y:S05]  /*1e50*/  ENDCOLLECTIVE ;  /* 0x000000000000791b */ /* 0x003fea0003800000 */
.L_x_9270:
[----:B------:R-:W-:Y:S02]  /*1e60*/  HFMA2 R12, -RZ, RZ, 0, 1.1920928955078125e-07 ;  /* 0x00000002ff0c7431 */ /* 0x000fe400000001ff */
[----:B------:R-:W-:Y:S01]  /*1e70*/  IMAD.MOV.U32 R13, RZ, RZ, R8 ;  /* 0x000000ffff0d7224 */ /* 0x000fe200078e0008 */
[----:B------:R-:W-:-:S07]  /*1e80*/  MOV R20, R14 ;  /* 0x0000000e00147202 */ /* 0x000fce0000000f00 */
[----:B------:R-:W-:Y:S05]  /*1e90*/  WARPSYNC.COLLECTIVE R15, `(.L_x_9271) ;  /* 0x000000000f087348 */ /* 0x000fea0003c00000 */
[----:B------:R0:W1:Y:S02]  /*1ea0*/  SHFL.BFLY P6, R14, R13, R12, R11 ;  /* 0x0c00000c0d0e7389 */ /* 0x00006400000c000b */
[----:B01----:R-:W-:Y:S05]  /*1eb0*/  ENDCOLLECTIVE ;  /* 0x000000000000791b */ /* 0x003fea0003800000 */
.L_x_9271:
        /* <DEDUP_REMOVED lines=8> */
.L_x_9272:
[----:B------:R-:W-:Y:S05]  /*1f40*/  BRA `(.L_x_9273) ;  /* 0xfffffff400187947 */ /* 0x000fea000383ffff */
        .weak           $__internal_144_$__cuda_sm3x_div_rn_noftz_f32_slowpath
        .type           $__internal_144_$__cuda_sm3x_div_rn_noftz_f32_slowpath,@function
        .size           $__internal_144_$__cuda_sm3x_div_rn_noftz_f32_slowpath,(.L_x_37521 - $__internal_144_$__cuda_sm3x_div_rn_noftz_f32_slowpath)
$__internal_144_$__cuda_sm3x_div_rn_noftz_f32_slowpath:
        /* <DEDUP_REMOVED lines=18> */
[----:B------:R-:W-:Y:S02]  /*2070*/  FSETP.NEU.FTZ.AND P0, PT, |R3|, +INF , PT ;  /* 0x7f8000000300780b */ /* 0x000fe40003f1d200 */
        /* <DEDUP_REMOVED lines=16> */
.L_x_9275:
        /* <DEDUP_REMOVED lines=51> */
.L_x_9282:
[----:B------:R-:W-:-:S04]  /*24b0*/  LOP3.LUT R3, R3, 0x80000000, RZ, 0xc0, !PT ;  /* 0x8000000003037812 */ /* 0x000fc800078ec0ff */
[----:B------:R-:W-:Y:S01]  /*24c0*/  LOP3.LUT R3, R3, 0x7f800000, RZ, 0xfc, !PT ;  /* 0x7f80000003037812 */ /* 0x000fe200078efcff */
[----:B------:R-:W-:Y:S06]  /*24d0*/  BRA `(.L_x_9283) ;  /* 0x0000000000047947 */ /* 0x000fec0003800000 */
.L_x_9281:
[----:B------:R-:W-:-:S07]  /*24e0*/  IMAD R3, R22, 0x800000, R3 ;  /* 0x0080000016037824 */ /* 0x000fce00078e0203 */
.L_x_9283:
[----:B------:R-:W-:Y:S05]  /*24f0*/  BSYNC.RECONVERGENT B3 ;  /* 0x0000000000037941 */ /* 0x000fea0003800200 */
.L_x_9280:
[----:B------:R-:W-:Y:S05]  /*2500*/  BRA `(.L_x_9284) ;  /* 0x0000000000207947 */ /* 0x000fea0003800000 */
.L_x_9279:
[----:B------:R-:W-:-:S04]  /*2510*/  LOP3.LUT R3, R24, 0x80000000, R3, 0x48, !PT ;  /* 0x8000000018037812 */ /* 0x000fc800078e4803 */
[----:B------:R-:W-:Y:S01]  /*2520*/  LOP3.LUT R3, R3, 0x7f800000, RZ, 0xfc, !PT ;  /* 0x7f80000003037812 */ /* 0x000fe200078efcff */
[----:B------:R-:W-:Y:S06]  /*2530*/  BRA `(.L_x_9284) ;  /* 0x0000000000147947 */ /* 0x000fec0003800000 */
.L_x_9278:
[----:B------:R-:W-:Y:S01]  /*2540*/  LOP3.LUT R3, R24, 0x80000000, R3, 0x48, !PT ;  /* 0x8000000018037812 */ /* 0x000fe200078e4803 */
[----:B------:R-:W-:Y:S06]  /*2550*/  BRA `(.L_x_9284) ;  /* 0x00000000000c7947 */ /* 0x000fec0003800000 */
.L_x_9277:
[----:B------:R-:W0:Y:S01]  /*2560*/  MUFU.RSQ R3, -QNAN ;  /* 0xffc0000000037908 */ /* 0x000e220000001400 */
[----:B------:R-:W-:Y:S05]  /*2570*/  BRA `(.L_x_9284) ;  /* 0x0000000000047947 */ /* 0x000fea0003800000 */
.L_x_9276:
[----:B------:R-:W-:-:S07]  /*2580*/  FADD.FTZ R3, R3, R5 ;  /* 0x0000000503037221 */ /* 0x000fce0000010000 */
.L_x_9284:
[----:B------:R-:W-:Y:S05]  /*2590*/  BSYNC.RECONVERGENT B2 ;  /* 0x0000000000027941 */ /* 0x000fea0003800200 */
.L_x_9274:
[----:B------:R-:W-:-:S04]  /*25a0*/  HFMA2 R21, -RZ, RZ, 0, 0 ;  /* 0x00000000ff157431 */ /* 0x000fc800000001ff */
[----:B0-----:R-:W-:Y:S05]  /*25b0*/  RET.REL.NODEC R20 `(_Z15SoftmaxWarpImplI22BroadcastScaleMaskLoadIffbLm4EiE11DirectStoreIffEfLi2ELi2ELi4ELi2ELb0EL9Algorithm0EEvT_T0_ll) ;  /* 0xffffffd814907950 */ /* 0x001fea0003c3ffff */
.L_x_9285:
        /* <DEDUP_REMOVED lines=12> */
.L_x_37521:


//--------------------- .text._Z15SoftmaxWarpImplI22BroadcastScaleMaskLoadIffbLm4EiE11DirectStoreIffEfLi2ELi2ELi2ELi1ELb1EL9Algorithm0EEvT_T0_ll --------------------------
	.section	.text._Z15SoftmaxWarpImplI22BroadcastScaleMaskLoadIffbLm4EiE11DirectStoreIffEfLi2ELi2ELi2ELi1ELb1EL9Algorithm0EEvT_T0_ll,"ax",@progbits
	.align	128
        .global         _Z15SoftmaxWarpImplI22BroadcastScaleMaskLoadIffbLm4EiE11DirectStoreIffEfLi2ELi2ELi2ELi1ELb1EL9Algorithm0EEvT_T0_ll
        .type           _Z15SoftmaxWarpImplI22BroadcastScaleMaskLoadIffbLm4EiE11DirectStoreIffEfLi2ELi2ELi2ELi1ELb1EL9Algorithm0EEvT_T0_ll,@function
        .size           _Z15SoftmaxWarpImplI22BroadcastScaleMaskLoadIffbLm4EiE11DirectStoreIffEfLi2ELi2ELi2ELi1ELb1EL9Algorithm0EEvT_T0_ll,(.L_x_37522 - _Z15SoftmaxWarpImplI22BroadcastScaleMaskLoadIffbLm4EiE11DirectStoreIffEfLi2ELi2ELi2ELi1ELb1EL9Algorithm0EEvT_T0_ll)
        .other          _Z15SoftmaxWarpImplI22BroadcastScaleMaskLoadIffbLm4EiE11DirectStoreIffEfLi2ELi2ELi2ELi1ELb1EL9Algorithm0EEvT_T0_ll,@"STO_CUDA_ENTRY STV_DEFAULT"
_Z15SoftmaxWarpImplI22BroadcastScaleMaskLoadIffbLm4EiE11DirectStoreIffEfLi2ELi2ELi2ELi1ELb1EL9Algorithm0EEvT_T0_ll:
.text._Z15SoftmaxWarpImplI22BroadcastScaleMaskLoadIffbLm4EiE11DirectStoreIffEfLi2ELi2ELi2ELi1ELb1EL9Algorithm0EEvT_T0_ll:
        /* <DEDUP_REMOVED lines=28> */
.L_x_9286:
        /* <DEDUP_REMOVED lines=20> */
.L_x_9297:
[----:B------:R-:W-:Y:S01]  /*0300*/  ISETP.GE.U32.AND P0, PT, R20, UR40, PT ;  /* 0x0000002814007c0c */ /* 0x000fe2000bf06070 */
[----:B------:R-:W-:Y:S01]  /*0310*/  BSSY.RECONVERGENT B1, `(.L_x_9288) ;  /* 0x0000081000017945 */ /* 0x000fe20003800200 */
[----:B------:R-:W-:Y:S01]  /*0320*/  MOV R0, 0xff800000 ;  /* 0xff80000000007802 */ /* 0x000fe20000000f00 */
[----:B------:R-:W-:Y:S01]  /*0330*/  IMAD.MOV.U32 R25, RZ, RZ, -0x800000 ;  /* 0xff800000ff197424 */ /* 0x000fe200078e00ff */
[----:B------:R-:W-:Y:S01]  /*0340*/  ISETP.GE.AND.EX P0, PT, RZ, UR41, PT, P0 ;  /* 0x00000029ff007c0c */ /* 0x000fe2000bf06300 */
[----:B-1----:R-:W-:-:S12]  /*0350*/  IMAD.MOV.U32 R13, RZ, RZ, -0x800000 ;  /* 0xff800000ff0d7424 */ /* 0x002fd800078e00ff */
[----:B0-----:R-:W-:Y:S05]  /*0360*/  @P0 BRA `(.L_x_9289) ;  /* 0x0000000400ec0947 */ /* 0x001fea0003800000 */
[----:B-1----:R-:W-:Y:S01]  /*0370*/  IABS R2, R17 ;  /* 0x0000001100027213 */ /* 0x002fe20000000000 */
[----:B------:R-:W-:Y:S01]  /*0380*/  IMAD R0, R21, UR48, R20 ;  /* 0x0000003015007c24 */ /* 0x000fe2000f8e0214 */
[----:B----4-:R-:W-:Y:S02]  /*0390*/  R2UR UR4, R4 ;  /* 0x00000000040472ca */ /* 0x010fe400000e0000 */
[----:B------:R-:W1:Y:S01]  /*03a0*/  I2F.RP R3, R2 ;  /* 0x0000000200037306 */ /* 0x000e620000209400 */
[----:B------:R-:W-:Y:S02]  /*03b0*/  R2UR UR5, R5 ;  /* 0x00000000050572ca */ /* 0x000fe400000e0000 */
[----:B------:R-:W-:-:S05]  /*03c0*/  IABS R12, R0 ;  /* 0x00000000000c7213 */ /* 0x000fca0000000000 */
        /* <DEDUP_REMOVED lines=31> */
[----:B------:R-:W-:Y:S01]  /*05c0*/  IMAD R15, R12, R11, RZ ;  /* 0x0000000b0c0f7224 */ /* 0x000fe200078e02ff */
[----:B---3--:R-:W-:Y:S02]  /*05d0*/  IABS R12, R19 ;  /* 0x00000013000c7213 */ /* 0x008fe40000000000 */
[----:B------:R-:W-:Y:S01]  /*05e0*/  IABS R14, R13 ;  /* 0x0000000d000e7213 */ /* 0x000fe20000000000 */
[----:B------:R-:W-:Y:S02]  /*05f0*/  IMAD.HI.U32 R2, R3, R15, R2 ;  /* 0x0000000f03027227 */ /* 0x000fe400078e0002 */
[----:B------:R-:W1:Y:S04]  /*0600*/  I2F.RP R15, R12 ;  /* 0x0000000c000f7306 */ /* 0x000e680000209400 */
[----:B------:R-:W-:-:S04]  /*0610*/  IMAD.HI.U32 R2, R2, R14, RZ ;  /* 0x0000000e02027227 */ /* 0x000fc800078e00ff */
[----:B------:R-:W-:-:S04]  /*0620*/  IMAD.MOV R3, RZ, RZ, -R2 ;  /* 0x000000ffff037224 */ /* 0x000fc800078e0a02 */
[----:B------:R-:W-:Y:S01]  /*0630*/  IMAD R14, R11, R3, R14 ;  /* 0x000000030b0e7224 */ /* 0x000fe200078e020e */
[----:B------:R-:W-:Y:S01]  /*0640*/  LOP3.LUT R3, R13, R18, RZ, 0x3c, !PT ;  /* 0x000000120d037212 */ /* 0x000fe200078e3cff */
[----:B-1----:R-:W1:Y:S03]  /*0650*/  MUFU.RCP R15, R15 ;  /* 0x0000000f000f7308 */ /* 0x002e660000001000 */
[----:B------:R-:W-:Y:S02]  /*0660*/  ISETP.GT.U32.AND P3, PT, R11, R14, PT ;  /* 0x0000000e0b00720c */ /* 0x000fe40003f64070 */
[----:B------:R-:W-:-:S11]  /*0670*/  ISETP.GE.AND P2, PT, R3, RZ, PT ;  /* 0x000000ff0300720c */ /* 0x000fd60003f46270 */
[-C--:B------:R-:W-:Y:S01]  /*0680*/  @!P3 IADD3 R14, PT, PT, R14, -R11.reuse, RZ ;  /* 0x8000000b0e0eb210 */ /* 0x080fe20007ffe0ff */
[----:B------:R-:W-:Y:S01]  /*0690*/  @!P3 VIADD R2, R2, 0x1 ;  /* 0x000000010202b836 */ /* 0x000fe20000000000 */
[----:B------:R-:W-:Y:S01]  /*06a0*/  ISETP.NE.AND P3, PT, R18, RZ, PT ;  /* 0x000000ff1200720c */ /* 0x000fe20003f65270 */
[----:B-1----:R-:W-:Y:S01]  /*06b0*/  VIADD R22, R15, 0xffffffe ;  /* 0x0ffffffe0f167836 */ /* 0x002fe20000000000 */
[----:B------:R-:W-:-:S03]  /*06c0*/  ISETP.GE.U32.AND P1, PT, R14, R11, PT ;  /* 0x0000000b0e00720c */ /* 0x000fc60003f26070 */
[----:B------:R-:W1:Y:S10]  /*06d0*/  F2I.FTZ.U32.TRUNC.NTZ R3, R22 ;  /* 0x0000001600037305 */ /* 0x000e74000021f000 */
[----:B------:R-:W-:-:S05]  /*06e0*/  @P1 IADD3 R2, PT, PT, R2, 0x1, RZ ;  /* 0x0000000102021810 */ /* 0x000fca0007ffe0ff */
[----:B------:R-:W-:Y:S01]  /*06f0*/  IMAD.MOV.U32 R11, RZ, RZ, R2 ;  /* 0x000000ffff0b7224 */ /* 0x000fe200078e0002 */
[----:B-1----:R-:W-:Y:S01]  /*0700*/  IADD3 R15, PT, PT, RZ, -R3, RZ ;  /* 0x80000003ff0f7210 */ /* 0x002fe20007ffe0ff */
[----:B------:R-:W-:Y:S02]  /*0710*/  IMAD.MOV.U32 R2, RZ, RZ, RZ ;  /* 0x000000ffff027224 */ /* 0x000fe400078e00ff */
[----:B------:R-:W-:Y:S01]  /*0720*/  @!P2 IMAD.MOV R11, RZ, RZ, -R11 ;  /* 0x000000ffff0ba224 */ /* 0x000fe200078e0a0b */
[----:B------:R-:W-:-:S05]  /*0730*/  @!P3 LOP3.LUT R11, RZ, R18, RZ, 0x33, !PT ;  /* 0x00000012ff0bb212 */ /* 0x000fca00078e33ff */
[----:B------:R-:W-:-:S04]  /*0740*/  IMAD.MOV R14, RZ, RZ, -R11 ;  /* 0x000000ffff0e7224 */ /* 0x000fc800078e0a0b */
[----:B------:R-:W-:Y:S02]  /*0750*/  IMAD R14, R18, R14, R13 ;  /* 0x0000000e120e7224 */ /* 0x000fe400078e020d */
[----:B------:R-:W-:-:S03]  /*0760*/  IMAD R13, R15, R12, RZ ;  /* 0x0000000c0f0d7224 */ /* 0x000fc600078e02ff */
        /* <DEDUP_REMOVED lines=59> */
.L_x_9289:
[----:B------:R-:W-:Y:S05]  /*0b20*/  BSYNC.RECONVERGENT B1 ;  /* 0x0000000000017941 */ /* 0x000fea0003800200 */
.L_x_9288:
[----:B------:R-:W-:-:S03]  /*0b30*/  UMOV UR4, 0xffffffff ;  /* 0xffffffff00047882 */ /* 0x000fc60000000000 */
[----:B------:R-:W-:Y:S05]  /*0b40*/  BRA.DIV UR4, `(.L_x_9290) ;  /* 0x00000006043c7947 */ /* 0x000fea000b800000 */
[----:B------:R-:W5:Y:S01]  /*0b50*/  SHFL.BFLY PT, R14, R13, 0x1, 0x1f ;  /* 0x0c201f000d0e7f89 */ /* 0x000f6200000e0000 */
[----:B------:R-:W-:Y:S02]  /*0b60*/  HFMA2 R10, -RZ, RZ, 3.7421875, 0 ;  /* 0x437c0000ff0a7431 */ /* 0x000fe400000001ff */
[----:B------:R-:W-:Y:S01]  /*0b70*/  IMAD.MOV.U32 R3, RZ, RZ, 0x3bbb989d ;  /* 0x3bbb989dff037424 */ /* 0x000fe200078e00ff */
        /* <DEDUP_REMOVED lines=21> */
[----:B------:R1:W0:Y:S02]  /*0cd0*/  SHFL.BFLY PT, R14, R13, 0x1, 0x1f ;  /* 0x0c201f000d0e7f89 */ /* 0x00022400000e0000 */
.L_x_9301:
        /* <DEDUP_REMOVED lines=11> */
[----:B-1234-:R-:W-:Y:S05]  /*0d90*/  CALL.REL.NOINC `($__internal_145_$__cuda_sm3x_div_rn_noftz_f32_slowpath) ;  /* 0x0000000400407944 */ /* 0x01efea0003c00000 */
[----:B------:R-:W-:-:S07]  /*0da0*/  MOV R10, R2 ;  /* 0x00000002000a7202 */ /* 0x000fce0000000f00 */
.L_x_9292:
[----:B------:R-:W-:Y:S05]  /*0db0*/  BSYNC.RECONVERGENT B1 ;  /* 0x0000000000017941 */ /* 0x000fea0003800200 */
.L_x_9291:
        /* <DEDUP_REMOVED lines=11> */
[----:B-1234-:R-:W-:Y:S05]  /*0e70*/  CALL.REL.NOINC `($__internal_145_$__cuda_sm3x_div_rn_noftz_f32_slowpath) ;  /* 0x0000000400087944 */ /* 0x01efea0003c00000 */
[----:B------:R-:W-:-:S07]  /*0e80*/  IMAD.MOV.U32 R11, RZ, RZ, R2 ;  /* 0x000000ffff0b7224 */ /* 0x000fce00078e0002 */
.L_x_9294:
[----:B------:R-:W-:Y:S05]  /*0e90*/  BSYNC.RECONVERGENT B1 ;  /* 0x0000000000017941 */ /* 0x000fea0003800200 */
.L_x_9293:
[----:B------:R-:W-:Y:S04]  /*0ea0*/  BSSY.RECONVERGENT B1, `(.L_x_9295) ;  /* 0x0000012000017945 */ /* 0x000fe80003800200 */
[----:B------:R-:W-:Y:S05]  /*0eb0*/  @P0 BRA `(.L_x_9296) ;  /* 0x0000000000400947 */ /* 0x000fea0003800000 */
[----:B------:R-:W-:Y:S01]  /*0ec0*/  MOV R2, R20 ;  /* 0x0000001400027202 */ /* 0x000fe20000000f00 */
[----:B------:R-:W-:Y:S01]  /*0ed0*/  IMAD R0, R23, UR44, RZ ;  /* 0x0000002c17007c24 */ /* 0x000fe2000f8e02ff */
[----:B----4-:R-:W-:Y:S01]  /*0ee0*/  R2UR UR4, R4 ;  /* 0x00000000040472ca */ /* 0x010fe200000e0000 */
[----:B------:R-:W-:Y:S01]  /*0ef0*/  IMAD.MOV.U32 R3, RZ, RZ, RZ ;  /* 0x000000ffff037224 */ /* 0x000fe200078e00ff */
[----:B------:R-:W-:Y:S01]  /*0f00*/  R2UR UR5, R5 ;  /* 0x00000000050572ca */ /* 0x000fe200000e0000 */
[C---:B-1----:R-:W-:Y:S02]  /*0f10*/  IMAD R13, R21.reuse, UR45, R0 ;  /* 0x0000002d150d7c24 */ /* 0x042fe4000f8e0200 */
        /* <DEDUP_REMOVED lines=10> */
.L_x_9296:
[----:B------:R-:W-:Y:S05]  /*0fc0*/  BSYNC.RECONVERGENT B1 ;  /* 0x0000000000017941 */ /* 0x000fea0003800200 */
.L_x_9295:
[----:B------:R-:W-:-:S04]  /*0fd0*/  IADD3 R21, P0, PT, R16, R21, RZ ;  /* 0x0000001510157210 */ /* 0x000fc80007f1e0ff */
[----:B------:R-:W-:Y:S02]  /*0fe0*/  LEA.HI.X.SX32 R23, R16, R23, 0x1, P0 ;  /* 0x0000001710177211 */ /* 0x000fe400000f0eff */
[----:B------:R-:W-:-:S04]  /*0ff0*/  ISETP.GE.U32.AND P0, PT, R21, UR42, PT ;  /* 0x0000002a15007c0c */ /* 0x000fc8000bf06070 */
[----:B------:R-:W-:-:S13]  /*1000*/  ISETP.GE.AND.EX P0, PT, R23, UR43, PT, P0 ;  /* 0x0000002b17007c0c */ /* 0x000fda000bf06300 */
[----:B------:R-:W-:Y:S05]  /*1010*/  @!P0 BRA `(.L_x_9297) ;  /* 0xfffffff000b88947 */ /* 0x000fea000383ffff */
[----:B------:R-:W-:Y:S05]  /*1020*/  BSYNC B0 ;  /* 0x0000000000007941 */ /* 0x000fea0003800000 */
.L_x_9287:
[----:B------:R-:W-:Y:S05]  /*1030*/  EXIT ;  /* 0x000000000000794d */ /* 0x000fea0003800000 */
.L_x_9290:
[----:B------:R-:W-:Y:S01]  /*1040*/  HFMA2 R11, -RZ, RZ, 0, 1.847743988037109375e-06 ;  /* 0x0000001fff0b7431 */ /* 0x000fe200000001ff */
[----:B------:R-:W-:Y:S01]  /*1050*/  BSSY B1, `(.L_x_9298) ;  /* 0x0000006000017945 */ /* 0x000fe20003800000 */
[----:B------:R-:W-:Y:S02]  /*1060*/  IMAD.MOV.U32 R12, RZ, RZ, 0x1 ;  /* 0x00000001ff0c7424 */ /* 0x000fe400078e00ff */
[----:B------:R-:W-:-:S07]  /*1070*/  IMAD.MOV.U32 R15, RZ, RZ, -0x1 ;  /* 0xffffffffff0f7424 */ /* 0x000fce00078e00ff */
[----:B01234-:R-:W-:Y:S05]  /*1080*/  WARPSYNC.COLLECTIVE R15, `(.L_x_9299) ;  /* 0x000000000f087348 */ /* 0x01ffea0003c00000 */
[----:B------:R0:W0:Y:S02]  /*1090*/  SHFL.BFLY P6, R14, R13, R12, R11 ;  /* 0x0c00000c0d0e7389 */ /* 0x00002400000c000b */
[----:B01234-:R-:W-:Y:S05]  /*10a0*/  ENDCOLLECTIVE ;  /* 0x000000000000791b */ /* 0x01ffea0003800000 */
.L_x_9299:
[----:B------:R-:W-:Y:S05]  /*10b0*/  BSYNC B1 ;  /* 0x0000000000017941 */ /* 0x000fea0003800000 */
.L_x_9298:
[----:B------:R-:W-:Y:S01]  /*10c0*/  FMNMX R13, R14, R13, !PT ;  /* 0x0000000d0e0d7209 */ /* 0x000fe20007800000 */
[----:B------:R-:W-:Y:S01]  /*10d0*/  IMAD.MOV.U32 R2, RZ, RZ, 0x3bbb989d ;  /* 0x3bbb989dff027424 */ /* 0x000fe200078e00ff */
[----:B------:R-:W-:Y:S01]  /*10e0*/  MOV R11, 0x437c0000 ;  /* 0x437c0000000b7802 */ /* 0x000fe20000000f00 */
[----:B------:R-:W-:Y:S02]  /*10f0*/  HFMA2 R12, -RZ, RZ, 0, 5.9604644775390625e-08 ;  /* 0x00000001ff0c7431 */ /* 0x000fe400000001ff */
[----:B------:R-:W-:Y:S02]  /*1100*/  IMAD.MOV.U32 R15, RZ, RZ, -0x1 ;  /* 0xffffffffff0f7424 */ /* 0x000fe400078e00ff */
[C---:B------:R-:W-:Y:S01]  /*1110*/  FADD R3, -R13.reuse, R25 ;  /* 0x000000190d037221 */ /* 0x040fe20000000100 */
[----:B------:R-:W-:-:S03]  /*1120*/  FADD R13, -R13, R0 ;  /* 0x000000000d0d7221 */ /* 0x000fc60000000100 */
        /* <DEDUP_REMOVED lines=12> */
[----:B------:R-:W-:-:S06]  /*11f0*/  FFMA R10, R13, 1.925963033500011079e-08, R2 ;  /* 0x32a570600d0a7823 */ /* 0x000fcc0000000002 */
[----:B------:R-:W1:Y:S01]  /*1200*/  MUFU.EX2 R10, R10 ;  /* 0x0000000a000a7308 */ /* 0x000e620000000800 */
[----:B0-----:R-:W-:-:S04]  /*1210*/  FMUL R2, R0, R3 ;  /* 0x0000000300027220 */ /* 0x001fc80000400000 */
[----:B------:R-:W-:Y:S01]  /*1220*/  FADD R13, RZ, R2 ;  /* 0x00000002ff0d7221 */ /* 0x000fe20000000000 */
[----:B-1----:R-:W-:Y:S01]  /*1230*/  FMUL R0, R11, R10 ;  /* 0x0000000a0b007220 */ /* 0x002fe20000400000 */
[----:B------:R-:W-:-:S03]  /*1240*/  IMAD.MOV.U32 R11, RZ, RZ, 0x1f ;  /* 0x0000001fff0b7424 */ /* 0x000fc600078e00ff */
[----:B------:R-:W-:-:S07]  /*1250*/  FADD R13, R13, R0 ;  /* 0x000000000d0d7221 */ /* 0x000fce0000000000 */
[----:B------:R-:W-:Y:S05]  /*1260*/  WARPSYNC.COLLECTIVE R15, `(.L_x_9300) ;  /* 0x000000000f087348 */ /* 0x000fea0003c00000 */
[----:B------:R0:W1:Y:S02]  /*1270*/  SHFL.BFLY P6, R14, R13, R12, R11 ;  /* 0x0c00000c0d0e7389 */ /* 0x00006400000c000b */
[----:B01----:R-:W-:Y:S05]  /*1280*/  ENDCOLLECTIVE ;  /* 0x000000000000791b */ /* 0x003fea0003800000 */
.L_x_9300:
[----:B------:R-:W-:Y:S05]  /*1290*/  BRA `(.L_x_9301) ;  /* 0xfffffff800907947 */ /* 0x000fea000383ffff */
        .weak           $__internal_145_$__cuda_sm3x_div_rn_noftz_f32_slowpath
        .type           $__internal_145_$__cuda_sm3x_div_rn_noftz_f32_slowpath,@function
        .size           $__internal_145_$__cuda_sm3x_div_rn_noftz_f32_slowpath,(.L_x_37522 - $__internal_145_$__cuda_sm3x_div_rn_noftz_f32_slowpath)
$__internal_145_$__cuda_sm3x_div_rn_noftz_f32_slowpath:
        /* <DEDUP_REMOVED lines=35> */
.L_x_9303:
        /* <DEDUP_REMOVED lines=51> */
.L_x_9310:
[----:B------:R-:W-:-:S04]  /*1800*/  LOP3.LUT R2, R2, 0x80000000, RZ, 0xc0, !PT ;  /* 0x8000000002027812 */ /* 0x000fc800078ec0ff */
[----:B------:R-:W-:Y:S01]  /*1810*/  LOP3.LUT R2, R2, 0x7f800000, RZ, 0xfc, !PT ;  /* 0x7f80000002027812 */ /* 0x000fe200078efcff */
[----:B------:R-:W-:Y:S06]  /*1820*/  BRA `(.L_x_9311) ;  /* 0x0000000000047947 */ /* 0x000fec0003800000 */
.L_x_9309:
[----:B------:R-:W-:-:S07]  /*1830*/  LEA R2, R14, R2, 0x17 ;  /* 0x000000020e027211 */ /* 0x000fce00078eb8ff */
.L_x_9311:
[----:B------:R-:W-:Y:S05]  /*1840*/  BSYNC.RECONVERGENT B3 ;  /* 0x0000000000037941 */ /* 0x000fea0003800200 */
.L_x_9308:
[----:B------:R-:W-:Y:S05]  /*1850*/  BRA `(.L_x_9312) ;  /* 0x0000000000207947 */ /* 0x000fea0003800000 */
.L_x_9307:
[----:B------:R-:W-:-:S04]  /*1860*/  LOP3.LUT R2, R15, 0x80000000, R2, 0x48, !PT ;  /* 0x800000000f027812 */ /* 0x000fc800078e4802 */
[----:B------:R-:W-:Y:S01]  /*1870*/  LOP3.LUT R2, R2, 0x7f800000, RZ, 0xfc, !PT ;  /* 0x7f80000002027812 */ /* 0x000fe200078efcff */
[----:B------:R-:W-:Y:S06]  /*1880*/  BRA `(.L_x_9312) ;  /* 0x0000000000147947 */ /* 0x000fec0003800000 */
.L_x_9306:
[----:B------:R-:W-:Y:S01]  /*1890*/  LOP3.LUT R2, R15, 0x80000000, R2, 0x48, !PT ;  /* 0x800000000f027812 */ /* 0x000fe200078e4802 */
[----:B------:R-:W-:Y:S06]  /*18a0*/  BRA `(.L_x_9312) ;  /* 0x00000000000c7947 */ /* 0x000fec0003800000 */
.L_x_9305:
[----:B------:R-:W0:Y:S01]  /*18b0*/  MUFU.RSQ R2, -QNAN ;  /* 0xffc0000000027908 */ /* 0x000e220000001400 */
[----:B------:R-:W-:Y:S05]  /*18c0*/  BRA `(.L_x_9312) ;  /* 0x0000000000047947 */ /* 0x000fea0003800000 */
.L_x_9304:
[----:B------:R-:W-:-:S07]  /*18d0*/  FADD.FTZ R2, R2, R3 ;  /* 0x0000000302027221 */ /* 0x000fce0000010000 */
.L_x_9312:
[----:B------:R-:W-:Y:S05]  /*18e0*/  BSYNC.RECONVERGENT B2 ;  /* 0x0000000000027941 */ /* 0x000fea0003800200 */
.L_x_9302:
[----:B------:R-:W-:-:S04]  /*18f0*/  IMAD.MOV.U32 R13, RZ, RZ, 0x0 ;  /* 0x00000000ff0d7424 */ /* 0x000fc800078e00ff */
[----:B0-----:R-:W-:Y:S05]  /*1900*/  RET.REL.NODEC R12 `(_Z15SoftmaxWarpImplI22BroadcastScaleMaskLoadIffbLm4EiE11DirectStoreIffEfLi2ELi2ELi2ELi1ELb1EL9Algorithm0EEvT_T0_ll) ;  /* 0xffffffe40cbc7950 */ /* 0x001fea0003c3ffff */
.L_x_9313:
        /* <DEDUP_REMOVED lines=15> */
.L_x_37522:


//--------------------- .text._Z15SoftmaxWarpImplI22BroadcastScaleMaskLoadIffbLm4EiE11DirectStoreIffEfLi2ELi2ELi2ELi1ELb0EL9Algorithm0EEvT_T0_ll --------------------------
	.section	.text._Z15SoftmaxWarpImplI22BroadcastScaleMaskLoadIffbLm4EiE11DirectStoreIffEfLi2ELi2ELi2ELi1ELb0EL9Algorithm0EEvT_T0_ll,"ax",@progbits
	.align	128
        .global         _Z15SoftmaxWarpImplI22BroadcastScaleMaskLoadIffbLm4EiE11DirectStoreIffEfLi2ELi2ELi2ELi1ELb0EL9Algorithm0EEvT_T0_ll
        .type           _Z15SoftmaxWarpImplI22BroadcastScaleMaskLoadIffbLm4EiE11DirectStoreIffEfLi2ELi2ELi2ELi1ELb0EL9Algorithm0EEvT_T0_ll,@function
        .size           _Z15SoftmaxWarpImplI22BroadcastScaleMaskLoadIffbLm4EiE11DirectStoreIffEfLi2ELi2ELi2ELi1ELb0EL9Algorithm0EEvT_T0_ll,(.L_x_37523 - _Z15SoftmaxWarpImplI22BroadcastScaleMaskLoadIffbLm4EiE11DirectStoreIffEfLi2ELi2ELi2ELi1ELb0EL9Algorithm0EEvT_T0_ll)
        .other          _Z15SoftmaxWarpImplI22BroadcastScaleMaskLoadIffbLm4EiE11DirectStoreIffEfLi2ELi2ELi2ELi1ELb0EL9Algorithm0EEvT_T0_ll,@"STO_CUDA_ENTRY STV_DEFAULT"
_Z15SoftmaxWarpImplI22BroadcastScaleMaskLoadIffbLm4EiE11DirectStoreIffEfLi2ELi2ELi2ELi1ELb0EL9Algorithm0EEvT_T0_ll:
.text._Z15SoftmaxWarpImplI22BroadcastScaleMaskLoadIffbLm4EiE11DirectStoreIffEfLi2ELi2ELi2ELi1ELb0EL9Algorithm0EEvT_T0_ll:
        /* <DEDUP_REMOVED lines=26> */
.L_x_9314:
        /* <DEDUP_REMOVED lines=20> */
.L_x_9321:
        /* <DEDUP_REMOVED lines=10> */
[----:B-1----:R-:W-:Y:S01]  /*0380*/  MOV R10, RZ ;  /* 0x000000ff000a7202 */ /* 0x002fe20000000f00 */
[----:B--2---:R-:W-:-:S04]  /*0390*/  IMAD.MOV R13, RZ, RZ, -R11 ;  /* 0x000000ffff0d7224 */ /* 0x004fc800078e0a0b */
[----:B------:R-:W-:-:S04]  /*03a0*/  IMAD R13, R13, R2, RZ ;  /* 0x000000020d0d7224 */ /* 0x000fc800078e02ff */
[----:B------:R-:W-:-:S04]  /*03b0*/  IMAD.HI.U32 R11, R11, R13, R10 ;  /* 0x0000000d0b0b7227 */ /* 0x000fc800078e000a */
        /* <DEDUP_REMOVED lines=24> */
[----:B---3--:R-:W-:Y:S02]  /*0540*/  IABS R12, R19 ;  /* 0x00000013000c7213 */ /* 0x008fe40000000000 */
[----:B------:R-:W-:Y:S01]  /*0550*/  IABS R14, R13 ;  /* 0x0000000d000e7213 */ /* 0x000fe20000000000 */
[----:B------:R-:W-:Y:S02]  /*0560*/  IMAD.HI.U32 R2, R3, R15, R2 ;  /* 0x0000000f03027227 */ /* 0x000fe400078e0002 */
[----:B------:R-:W1:Y:S04]  /*0570*/  I2F.RP R15, R12 ;  /* 0x0000000c000f7306 */ /* 0x000e680000209400 */
[----:B------:R-:W-:-:S05]  /*0580*/  IMAD.HI.U32 R2, R2, R14, RZ ;  /* 0x0000000e02027227 */ /* 0x000fca00078e00ff */
[----:B------:R-:W-:-:S05]  /*0590*/  IADD3 R3, PT, PT, -R2, RZ, RZ ;  /* 0x000000ff02037210 */ /* 0x000fca0007ffe1ff */
[----:B------:R-:W-:Y:S01]  /*05a0*/  IMAD R14, R11, R3, R14 ;  /* 0x000000030b0e7224 */ /* 0x000fe200078e020e */
[----:B-1----:R-:W1:Y:S01]  /*05b0*/  MUFU.RCP R15, R15 ;  /* 0x0000000f000f7308 */ /* 0x002e620000001000 */
[----:B------:R-:W-:-:S03]  /*05c0*/  LOP3.LUT R3, R13, R18, RZ, 0x3c, !PT ;  /* 0x000000120d037212 */ /* 0x000fc600078e3cff */
[----:B------:R-:W-:Y:S02]  /*05d0*/  ISETP.GT.U32.AND P2, PT, R11, R14, PT ;  /* 0x0000000e0b00720c */ /* 0x000fe40003f44070 */
[----:B------:R-:W-:-:S11]  /*05e0*/  ISETP.GE.AND P1, PT, R3, RZ, PT ;  /* 0x000000ff0300720c */ /* 0x000fd60003f26270 */
[----:B------:R-:W-:Y:S01]  /*05f0*/  @!P2 IMAD.IADD R14, R14, 0x1, -R11 ;  /* 0x000000010e0ea824 */ /* 0x000fe200078e0a0b */
[----:B------:R-:W-:Y:S01]  /*0600*/  @!P2 IADD3 R2, PT, PT, R2, 0x1, RZ ;  /* 0x000000010202a810 */ /* 0x000fe20007ffe0ff */
[----:B-1----:R-:W-:Y:S01]  /*0610*/  VIADD R22, R15, 0xffffffe ;  /* 0x0ffffffe0f167836 */ /* 0x002fe20000000000 */
[----:B------:R-:W-:Y:S02]  /*0620*/  ISETP.NE.AND P2, PT, R18, RZ, PT ;  /* 0x000000ff1200720c */ /* 0x000fe40003f45270 */
[----:B------:R-:W-:Y:S01]  /*0630*/  ISETP.GE.U32.AND P0, PT, R14, R11, PT ;  /* 0x0000000b0e00720c */ /* 0x000fe20003f06070 */
[----:B------:R-:W1:-:S12]  /*0640*/  F2I.FTZ.U32.TRUNC.NTZ R3, R22 ;  /* 0x0000001600037305 */ /* 0x000e58000021f000 */
[----:B------:R-:W-:Y:S02]  /*0650*/  @P0 VIADD R2, R2, 0x1 ;  /* 0x0000000102020836 */ /* 0x000fe40000000000 */
[----:B-1----:R-:W-:Y:S02]  /*0660*/  IMAD.MOV R15, RZ, RZ, -R3 ;  /* 0x000000ffff0f7224 */ /* 0x002fe400078e0a03 */
        /* <DEDUP_REMOVED lines=61> */
[----:B--2---:R-:W-:Y:S01]  /*0a40*/  FMUL R10, R0, UR47 ;  /* 0x0000002f000a7c20 */ /* 0x004fe20008400000 */
[----:B0-----:R-:W-:Y:S01]  /*0a50*/  IMAD.U32 R0, RZ, RZ, UR4 ;  /* 0x00000004ff007e24 */ /* 0x001fe2000f8e00ff */
[----:B------:R-:W-:-:S10]  /*0a60*/  UMOV UR4, 0xffffffff ;  /* 0xffffffff00047882 */ /* 0x000fd40000000000 */
[----:B------:R-:W0:Y:S01]  /*0a70*/  @!P0 LDC R10, c[0x0][0x3f0] ;  /* 0x0000fc00ff0a8b82 */ /* 0x000e220000000800 */
[----:B---3--:R-:W-:-:S05]  /*0a80*/  @P1 FMUL R0, R12, UR47 ;  /* 0x0000002f0c001c20 */ /* 0x008fca0008400000 */
[----:B0-----:R-:W-:Y:S01]  /*0a90*/  FMNMX3 R13, R10, -INF , R0, !PT ;  /* 0xff8000000a0d7876 */ /* 0x001fe20007800000 */
[----:B------:R-:W-:Y:S06]  /*0aa0*/  BRA.DIV UR4, `(.L_x_9316) ;  /* 0x0000000604307947 */ /* 0x000fec000b800000 */
[----:B------:R-:W0:Y:S01]  /*0ab0*/  SHFL.BFLY PT, R14, R13, 0x1, 0x1f ;  /* 0x0c201f000d0e7f89 */ /* 0x000e2200000e0000 */
[----:B------:R-:W-:Y:S01]  /*0ac0*/  MOV R11, 0x3bbb989d ;  /* 0x3bbb989d000b7802 */ /* 0x000fe20000000f00 */
[----:B------:R-:W-:Y:S01]  /*0ad0*/  IMAD.MOV.U32 R12, RZ, RZ, 0x437c0000 ;  /* 0x437c0000ff0c7424 */ /* 0x000fe200078e00ff */
        /* <DEDUP_REMOVED lines=8> */
[----:B------:R-:W-:-:S03]  /*0b60*/  FADD R13, R11, -12583039 ;  /* 0xcb40007f0b0d7421 */ /* 0x000fc60000000000 */
[----:B------:R-:W-:Y:S01]  /*0b70*/  FFMA R3, R2, 1.4426950216293334961, -R3 ;  /* 0x3fb8aa3b02037823 */ /* 0x000fe20000000803 */
[----:B------:R-:W-:-:S03]  /*0b80*/  FFMA R13, R0, 1.4426950216293334961, -R13 ;  /* 0x3fb8aa3b000d7823 */ /* 0x000fc6000000080d */
[----:B------:R-:W-:Y:S01]  /*0b90*/  FFMA R3, R2, 1.925963033500011079e-08, R3 ;  /* 0x32a5706002037823 */ /* 0x000fe20000000003 */
[----:B------:R-:W-:Y:S01]  /*0ba0*/  FFMA R12, R0, 1.925963033500011079e-08, R13 ;  /* 0x32a57060000c7823 */ /* 0x000fe2000000000d */
[----:B------:R-:W-:Y:S01]  /*0bb0*/  IMAD.SHL.U32 R2, R10, 0x800000, RZ ;  /* 0x008000000a027824 */ /* 0x000fe200078e00ff */
[----:B------:R-:W-:Y:S02]  /*0bc0*/  SHF.L.U32 R0, R11, 0x17, RZ ;  /* 0x000000170b007819 */ /* 0x000fe400000006ff */
[----:B------:R-:W0:Y:S08]  /*0bd0*/  MUFU.EX2 R13, R12 ;  /* 0x0000000c000d7308 */ /* 0x000e300000000800 */
[----:B------:R-:W1:Y:S01]  /*0be0*/  MUFU.EX2 R3, R3 ;  /* 0x0000000300037308 */ /* 0x000e620000000800 */
[----:B0-----:R-:W-:Y:S01]  /*0bf0*/  FMUL R0, R0, R13 ;  /* 0x0000000d00007220 */ /* 0x001fe20000400000 */
[----:B-1----:R-:W-:-:S04]  /*0c00*/  FMUL R2, R2, R3 ;  /* 0x0000000302027220 */ /* 0x002fc80000400000 */
[----:B------:R-:W-:-:S04]  /*0c10*/  FADD R13, RZ, R2 ;  /* 0x00000002ff0d7221 */ /* 0x000fc80000000000 */
[----:B------:R-:W-:-:S05]  /*0c20*/  FADD R13, R13, R0 ;  /* 0x000000000d0d7221 */ /* 0x000fca0000000000 */
[----:B------:R0:W1:Y:S02]  /*0c30*/  SHFL.BFLY PT, R14, R13, 0x1, 0x1f ;  /* 0x0c201f000d0e7f89 */ /* 0x00006400000e0000 */
.L_x_9325:
        /* <DEDUP_REMOVED lines=11> */
[----:B0-----:R-:W-:Y:S05]  /*0cf0*/  CALL.REL.NOINC `($__internal_146_$__cuda_sm3x_div_rn_noftz_f32_slowpath) ;  /* 0x0000000400347944 */ /* 0x001fea0003c00000 */
[----:B------:R-:W-:-:S07]  /*0d00*/  IMAD.MOV.U32 R10, RZ, RZ, R2 ;  /* 0x000000ffff0a7224 */ /* 0x000fce00078e0002 */
.L_x_9318:
[----:B------:R-:W-:Y:S05]  /*0d10*/  BSYNC.RECONVERGENT B1 ;  /* 0x0000000000017941 */ /* 0x000fea0003800200 */
.L_x_9317:
        /* <DEDUP_REMOVED lines=11> */
[----:B0-----:R-:W-:Y:S05]  /*0dd0*/  CALL.REL.NOINC `($__internal_146_$__cuda_sm3x_div_rn_noftz_f32_slowpath) ;  /* 0x0000000000fc7944 */ /* 0x001fea0003c00000 */
[----:B------:R-:W-:-:S07]  /*0de0*/  MOV R11, R2 ;  /* 0x00000002000b7202 */ /* 0x000fce0000000f00 */
.L_x_9320:
[----:B------:R-:W-:Y:S05]  /*0df0*/  BSYNC.RECONVERGENT B1 ;  /* 0x0000000000017941 */ /* 0x000fea0003800200 */
.L_x_9319:
[----:B------:R-:W-:Y:S01]  /*0e00*/  IMAD R0, R23, UR40, RZ ;  /* 0x0000002817007c24 */ /* 0x000fe2000f8e02ff */
[----:B------:R-:W-:Y:S01]  /*0e10*/  R2UR UR4, R4 ;  /* 0x00000000040472ca */ /* 0x000fe200000e0000 */
[----:B------:R-:W-:Y:S01]  /*0e20*/  IMAD.MOV.U32 R2, RZ, RZ, R20 ;  /* 0x000000ffff027224 */ /* 0x000fe200078e0014 */
[----:B------:R-:W-:Y:S01]  /*0e30*/  R2UR UR5, R5 ;  /* 0x00000000050572ca */ /* 0x000fe200000e0000 */
[----:B------:R-:W-:Y:S02]  /*0e40*/  IMAD.MOV.U32 R3, RZ, RZ, RZ ;  /* 0x000000ffff037224 */ /* 0x000fe400078e00ff */
[C---:B0-----:R-:W-:Y:S02]  /*0e50*/  IMAD R13, R21.reuse, UR41, R0 ;  /* 0x00000029150d7c24 */ /* 0x041fe4000f8e0200 */
        /* <DEDUP_REMOVED lines=16> */
.L_x_9315:
[----:B------:R-:W-:Y:S05]  /*0f60*/  EXIT ;  /* 0x000000000000794d */ /* 0x000fea0003800000 */
.L_x_9316:
[----:B------:R-:W-:Y:S01]  /*0f70*/  BSSY B1, `(.L_x_9322) ;  /* 0x0000007000017945 */ /* 0x000fe20003800000 */
[----:B------:R-:W-:Y:S01]  /*0f80*/  MOV R12, 0x1 ;  /* 0x00000001000c7802 */ /* 0x000fe20000000f00 */
[----:B------:R-:W-:Y:S02]  /*0f90*/  IMAD.MOV.U32 R11, RZ, RZ, 0x1f ;  /* 0x0000001fff0b7424 */ /* 0x000fe400078e00ff */
[----:B------:R-:W-:-:S07]  /*0fa0*/  IMAD.MOV.U32 R15, RZ, RZ, -0x1 ;  /* 0xffffffffff0f7424 */ /* 0x000fce00078e00ff */
[----:B------:R-:W-:Y:S05]  /*0fb0*/  WARPSYNC.COLLECTIVE R15, `(.L_x_9323) ;  /* 0x000000000f087348 */ /* 0x000fea0003c00000 */
[----:B------:R0:W1:Y:S02]  /*0fc0*/  SHFL.BFLY P6, R14, R13, R12, R11 ;  /* 0x0c00000c0d0e7389 */ /* 0x00006400000c000b */
[----:B01----:R-:W-:Y:S05]  /*0fd0*/  ENDCOLLECTIVE ;  /* 0x000000000000791b */ /* 0x003fea0003800000 */
.L_x_9323:
[----:B------:R-:W-:Y:S05]  /*0fe0*/  BSYNC B1 ;  /* 0x0000000000017941 */ /* 0x000fea0003800000 */
.L_x_9322:
[----:B------:R-:W-:Y:S01]  /*0ff0*/  HFMA2 R2, -RZ, RZ, 0.96630859375, -0.0022525787353515625 ;  /* 0x3bbb989dff027431 */ /* 0x000fe200000001ff */
[----:B------:R-:W-:Y:S01]  /*1000*/  FMNMX R13, R13, R14, !PT ;  /* 0x0000000e0d0d7209 */ /* 0x000fe20007800000 */
[----:B------:R-:W-:Y:S01]  /*1010*/  IMAD.MOV.U32 R11, RZ, RZ, 0x437c0000 ;  /* 0x437c0000ff0b7424 */ /* 0x000fe200078e00ff */
[----:B------:R-:W-:Y:S01]  /*1020*/  MOV R15, 0xffffffff ;  /* 0xffffffff000f7802 */ /* 0x000fe20000000f00 */
[----:B------:R-:W-:Y:S02]  /*1030*/  IMAD.MOV.U32 R12, RZ, RZ, 0x1 ;  /* 0x00000001ff0c7424 */ /* 0x000fe400078e00ff */
[----:B------:R-:W-:Y:S01]  /*1040*/  FADD R3, R10, -R13 ;  /* 0x8000000d0a037221 */ /* 0x000fe20000000000 */
        /* <DEDUP_REMOVED lines=23> */
.L_x_9324:
[----:B------:R-:W-:Y:S05]  /*11c0*/  BRA `(.L_x_9325) ;  /* 0xfffffff8009c7947 */ /* 0x000fea000383ffff */
        .weak           $__internal_146_$__cuda_sm3x_div_rn_noftz_f32_slowpath
        .type           $__internal_146_$__cuda_sm3x_div_rn_noftz_f32_slowpath,@function
        .size           $__internal_146_$__cuda_sm3x_div_rn_noftz_f32_slowpath,(.L_x_37523 - $__internal_146_$__cuda_sm3x_div_rn_noftz_f32_slowpath)
$__internal_146_$__cuda_sm3x_div_rn_noftz_f32_slowpath:
        /* <DEDUP_REMOVED lines=35> */
.L_x_9327:
        /* <DEDUP_REMOVED lines=51> */
.L_x_9334:
[----:B------:R-:W-:-:S04]  /*1730*/  LOP3.LUT R2, R2, 0x80000000, RZ, 0xc0, !PT ;  /* 0x8000000002027812 */ /* 0x000fc800078ec0ff */
[----:B------:R-:W-:Y:S01]  /*1740*/  LOP3.LUT R2, R2, 0x7f800000, RZ, 0xfc, !PT ;  /* 0x7f80000002027812 */ /* 0x000fe200078efcff */
[----:B------:R-:W-:Y:S06]  /*1750*/  BRA `(.L_x_9335) ;  /* 0x0000000000047947 */ /* 0x000fec0003800000 */
.L_x_9333:
[----:B------:R-:W-:-:S07]  /*1760*/  IMAD R2, R14, 0x800000, R2 ;  /* 0x008000000e027824 */ /* 0x000fce00078e0202 */
.L_x_9335:
[----:B------:R-:W-:Y:S05]  /*1770*/  BSYNC.RECONVERGENT B3 ;  /* 0x0000000000037941 */ /* 0x000fea0003800200 */
.L_x_9332:
[----:B------:R-:W-:Y:S05]  /*1780*/  BRA `(.L_x_9336) ;  /* 0x0000000000207947 */ /* 0x000fea0003800000 */
.L_x_9331:
[----:B------:R-:W-:-:S04]  /*1790*/  LOP3.LUT R2, R15, 0x80000000, R2, 0x48, !PT ;  /* 0x800000000f027812 */ /* 0x000fc800078e4802 */
[----:B------:R-:W-:Y:S01]  /*17a0*/  LOP3.LUT R2, R2, 0x7f800000, RZ, 0xfc, !PT ;  /* 0x7f80000002027812 */ /* 0x000fe200078efcff */
[----:B------:R-:W-:Y:S06]  /*17b0*/  BRA `(.L_x_9336) ;  /* 0x0000000000147947 */ /* 0x000fec0003800000 */
.L_x_9330:
[----:B------:R-:W-:Y:S01]  /*17c0*/  LOP3.LUT R2, R15, 0x80000000, R2, 0x48, !PT ;  /* 0x800000000f027812 */ /* 0x000fe200078e4802 */
[----:B------:R-:W-:Y:S06]  /*17d0*/  BRA `(.L_x_9336) ;  /* 0x00000000000c7947 */ /* 0x000fec0003800000 */
.L_x_9329:
[----:B------:R-:W0:Y:S01]  /*17e0*/  MUFU.RSQ R2, -QNAN ;  /* 0xffc0000000027908 */ /* 0x000e220000001400 */
[----:B------:R-:W-:Y:S05]  /*17f0*/  BRA `(.L_x_9336) ;  /* 0x0000000000047947 */ /* 0x000fea0003800000 */
.L_x_9328:
[----:B------:R-:W-:-:S07]  /*1800*/  FADD.FTZ R2, R2, R3 ;  /* 0x0000000302027221 */ /* 0x000fce0000010000 */
.L_x_9336:
[----:B------:R-:W-:Y:S05]  /*1810*/  BSYNC.RECONVERGENT B2 ;  /* 0x0000000000027941 */ /* 0x000fea0003800200 */
.L_x_9326:
[----:B------:R-:W-:-:S04]  /*1820*/  HFMA2 R13, -RZ, RZ, 0, 0 ;  /* 0x00000000ff0d7431 */ /* 0x000fc800000001ff */
[----:B0-----:R-:W-:Y:S05]  /*1830*/  RET.REL.NODEC R12 `(_Z15SoftmaxWarpImplI22BroadcastScaleMaskLoadIffbLm4EiE11DirectStoreIffEfLi2ELi2ELi2ELi1ELb0EL9Algorithm0EEvT_T0_ll) ;  /* 0xffffffe40cf07950 */ /* 0x001fea0003c3ffff */
.L_x_9337:
        /* <DEDUP_REMOVED lines=12> */
.L_x_37523:


//--------------------- .text._Z15SoftmaxWarpImplI22BroadcastScaleMaskLoadIffbLm4EiE11DirectStoreIffEfLi2ELi2ELi2ELi2ELb1EL9Algorithm0EEvT_T0_ll --------------------------
	.section	.text._Z15SoftmaxWarpImplI22BroadcastScaleMaskLoadIffbLm4EiE11DirectStoreIffEfLi2ELi2ELi2ELi2ELb1EL9Algorithm0EEvT_T0_ll,"ax",@progbits
	.align	128
        .global         _Z15SoftmaxWarpImplI22BroadcastScaleMaskLoadIffbLm4EiE11DirectStoreIffEfLi2ELi2ELi2ELi2ELb1EL9Algorithm0EEvT_T0_ll
        .type           _Z15SoftmaxWarpImplI22BroadcastScaleMaskLoadIffbLm4EiE11DirectStoreIffEfLi2ELi2ELi2ELi2ELb1EL9Algorithm0EEvT_T0_ll,@function
        .size           _Z15SoftmaxWarpImplI22BroadcastScaleMaskLoadIffbLm4EiE11DirectStoreIffEfLi2ELi2ELi2ELi2ELb1EL9Algorithm0EEvT_T0_ll,(.L_x_37524 - _Z15SoftmaxWarpImplI22BroadcastScaleMaskLoadIffbLm4EiE11DirectStoreIffEfLi2ELi2ELi2ELi2ELb1EL9Algorithm0EEvT_T0_ll)
        .other          _Z15SoftmaxWarpImplI22BroadcastScaleMaskLoadIffbLm4EiE11DirectStoreIffEfLi2ELi2ELi2ELi2ELb1EL9Algorithm0EEvT_T0_ll,@"STO_CUDA_ENTRY STV_DEFAULT"
_Z15SoftmaxWarpImplI22BroadcastScaleMaskLoadIffbLm4EiE11DirectStoreIffEfLi2ELi2ELi2ELi2ELb1EL9Algorithm0EEvT_T0_ll:
.text._Z15SoftmaxWarpImplI22BroadcastScaleMaskLoadIffbLm4EiE11DirectStoreIffEfLi2ELi2ELi2ELi2ELb1EL9Algorithm0EEvT_T0_ll:
        /* <DEDUP_REMOVED lines=28> */
.L_x_9338:
        /* <DEDUP_REMOVED lines=21> */
.L_x_9357:
        /* <DEDUP_REMOVED lines=11> */
[----:B---3--:R-:W-:Y:S02]  /*03c0*/  IABS R25, R4 ;  /* 0x0000000400197213 */ /* 0x008fe40000000000 */
[----:B------:R-:W1:Y:S01]  /*03d0*/  I2F.RP R20, R0 ;  /* 0x0000000000147306 */ /* 0x000e620000209400 */
[----:B----4-:R-:W-:Y:S02]  /*03e0*/  R2UR UR4, R18 ;  /* 0x00000000120472ca */ /* 0x010fe400000e0000 */
[----:B------:R-:W-:Y:S02]  /*03f0*/  IABS R23, R9 ;  /* 0x0000000900177213 */ /* 0x000fe40000000000 */
[----:B------:R-:W-:-:S03]  /*0400*/  R2UR UR5, R19 ;  /* 0x00000000130572ca */ /* 0x000fc600000e0000 */
[----:B-1----:R-:W1:Y:S02]  /*0410*/  MUFU.RCP R20, R20 ;  /* 0x0000001400147308 */ /* 0x002e640000001000 */
[----:B-1----:R-:W-:Y:S01]  /*0420*/  VIADD R12, R20, 0xffffffe ;  /* 0x0ffffffe140c7836 */ /* 0x002fe20000000000 */
[----:B--2---:R-:W-:-:S05]  /*0430*/  IABS R20, R3 ;  /* 0x0000000300147213 */ /* 0x004fca0000000000 */
[----:B------:R1:W2:Y:S08]  /*0440*/  F2I.FTZ.U32.TRUNC.NTZ R13, R12 ;  /* 0x0000000c000d7305 */ /* 0x0002b0000021f000 */
[----:B------:R-:W3:Y:S01]  /*0450*/  I2F.RP R22, R20 ;  /* 0x0000001400167306 */ /* 0x000ee20000209400 */
[----:B-1----:R-:W-:Y:S02]  /*0460*/  HFMA2 R12, -RZ, RZ, 0, 0 ;  /* 0x00000000ff0c7431 */ /* 0x002fe400000001ff */
[----:B--2---:R-:W-:-:S04]  /*0470*/  IMAD.MOV R21, RZ, RZ, -R13 ;  /* 0x000000ffff157224 */ /* 0x004fc800078e0a0d */
[----:B------:R-:W-:-:S04]  /*0480*/  IMAD R21, R21, R0, RZ ;  /* 0x0000000015157224 */ /* 0x000fc800078e02ff */
[----:B------:R-:W-:Y:S01]  /*0490*/  IMAD.HI.U32 R13, R13, R21, R12 ;  /* 0x000000150d0d7227 */ /* 0x000fe200078e000c */
[----:B---3--:R-:W1:Y:S05]  /*04a0*/  MUFU.RCP R22, R22 ;  /* 0x0000001600167308 */ /* 0x008e6a0000001000 */
        /* <DEDUP_REMOVED lines=20> */
[----:B------:R-:W-:-:S04]  /*05f0*/  IMAD.HI.U32 R12, R13, R21, R12 ;  /* 0x000000150d0c7227 */ /* 0x000fc800078e000c */
[----:B------:R-:W-:-:S05]  /*0600*/  IMAD R24, R2, R24, R9 ;  /* 0x0000001802187224 */ /* 0x000fca00078e0209 */
[----:B------:R-:W-:-:S05]  /*0610*/  IABS R22, R24 ;  /* 0x0000001800167213 */ /* 0x000fca0000000000 */
[----:B------:R-:W-:Y:S02]  /*0620*/  IMAD.MOV.U32 R13, RZ, RZ, R22 ;  /* 0x000000ffff0d7224 */ /* 0x000fe400078e0016 */
[----:B------:R-:W1:Y:S02]  /*0630*/  I2F.RP R22, R25 ;  /* 0x0000001900167306 */ /* 0x000e640000209400 */
[----:B------:R-:W-:-:S05]  /*0640*/  IMAD.HI.U32 R26, R12, R13, RZ ;  /* 0x0000000d0c1a7227 */ /* 0x000fca00078e00ff */
[----:B------:R-:W-:-:S05]  /*0650*/  IADD3 R12, PT, PT, -R26, RZ, RZ ;  /* 0x000000ff1a0c7210 */ /* 0x000fca0007ffe1ff */
[----:B------:R-:W-:Y:S01]  /*0660*/  IMAD R13, R20, R12, R13 ;  /* 0x0000000c140d7224 */ /* 0x000fe200078e020d */
        /* <DEDUP_REMOVED lines=8> */
[----:B-1----:R-:W-:Y:S01]  /*06f0*/  VIADD R20, R22, 0xffffffe ;  /* 0x0ffffffe16147836 */ /* 0x002fe20000000000 */
[----:B------:R-:W1:Y:S03]  /*0700*/  LDC.64 R12, c[0x0][0x390] ;  /* 0x0000e400ff0c7b82 */ /* 0x000e660000000a00 */
[----:B------:R2:W3:Y:S05]  /*0710*/  F2I.FTZ.U32.TRUNC.NTZ R21, R20 ;  /* 0x0000001400157305 */ /* 0x0004ea000021f000 */
[----:B------:R-:W4:Y:S03]  /*0720*/  LDC.64 R22, c[0x0][0x398] ;  /* 0x0000e600ff167b82 */ /* 0x000f260000000a00 */
[----:B------:R-:W-:Y:S01]  /*0730*/  @P1 IADD3 R26, PT, PT, R26, 0x1, RZ ;  /* 0x000000011a1a1810 */ /* 0x000fe20007ffe0ff */
[----:B--2---:R-:W-:-:S04]  /*0740*/  IMAD.MOV.U32 R20, RZ, RZ, RZ ;  /* 0x000000ffff147224 */ /* 0x004fc800078e00ff */
[----:B------:R-:W-:Y:S01]  /*0750*/  @!P3 IMAD.MOV R26, RZ, RZ, -R26 ;  /* 0x000000ffff1ab224 */ /* 0x000fe200078e0a1a */
[----:B------:R-:W-:-:S04]  /*0760*/  @!P2 LOP3.LUT R26, RZ, R3, RZ, 0x33, !PT ;  /* 0x00000003ff1aa212 */ /* 0x000fc800078e33ff */
[----:B------:R-:W-:Y:S02]  /*0770*/  IADD3 R27, PT, PT, -R26, RZ, RZ ;  /* 0x000000ff1a1b7210 */ /* 0x000fe40007ffe1ff */
[----:B-1----:R-:W-:-:S03]  /*0780*/  ISETP.NE.U32.AND P2, PT, R12, 0x1, PT ;  /* 0x000000010c00780c */ /* 0x002fc60003f45070 */
[----:B------:R-:W-:Y:S02]  /*0790*/  IMAD R27, R3, R27, R24 ;  /* 0x0000001b031b7224 */ /* 0x000fe400078e0218 */
[--C-:B---3--:R-:W-:Y:S01]  /*07a0*/  IMAD.MOV R24, RZ, RZ, -R21.reuse ;  /* 0x000000ffff187224 */ /* 0x108fe200078e0a15 */
[----:B------:R-:W-:Y:S02]  /*07b0*/  ISETP.NE.AND.EX P2, PT, R13, RZ, PT, P2 ;  /* 0x000000ff0d00720c */ /* 0x000fe40003f45320 */
[----:B------:R-:W-:Y:S01]  /*07c0*/  IABS R12, R27 ;  /* 0x0000001b000c7213 */ /* 0x000fe20000000000 */
[----:B------:R-:W-:Y:S01]  /*07d0*/  IMAD R29, R24, R25, RZ ;  /* 0x00000019181d7224 */ /* 0x000fe200078e02ff */
[----:B----4-:R-:W-:Y:S02]  /*07e0*/  ISETP.NE.U32.AND P1, PT, R22, 0x1, PT ;  /* 0x000000011600780c */ /* 0x010fe40003f25070 */
[----:B------:R-:W-:Y:S01]  /*07f0*/  SEL R0, R0, RZ, P2 ;  /* 0x000000ff00007207 */ /* 0x000fe20001000000 */
[----:B------:R-:W-:Y:S01]  /*0800*/  IMAD.HI.U32 R20, R21, R29, R20 ;  /* 0x0000001d15147227 */ /* 0x000fe200078e0014 */
[----:B------:R-:W-:-:S04]  /*0810*/  ISETP.NE.AND.EX P1, PT, R23, RZ, PT, P1 ;  /* 0x000000ff1700720c */ /* 0x000fc80003f25310 */
[----:B------:R-:W-:Y:S01]  /*0820*/  SEL R26, R26, RZ, P1 ;  /* 0x000000ff1a1a7207 */ /* 0x000fe20000800000 */
[----:B------:R-:W-:-:S05]  /*0830*/  IMAD.HI.U32 R20, R20, R12, RZ ;  /* 0x0000000c14147227 */ /* 0x000fca00078e00ff */
[----:B------:R-:W-:-:S05]  /*0840*/  IADD3 R21, PT, PT, -R20, RZ, RZ ;  /* 0x000000ff14157210 */ /* 0x000fca0007ffe1ff */
[----:B------:R-:W-:Y:S02]  /*0850*/  IMAD R12, R25, R21, R12 ;  /* 0x00000015190c7224 */ /* 0x000fe400078e020c */
[----:B------:R-:W-:-:S03]  /*0860*/  IMAD R21, R0, UR36, RZ ;  /* 0x0000002400157c24 */ /* 0x000fc6000f8e02ff */
[----:B------:R-:W-:Y:S01]  /*0870*/  ISETP.GT.U32.AND P5, PT, R25, R12, PT ;  /* 0x0000000c1900720c */ /* 0x000fe20003fa4070 */
[----:B------:R-:W-:-:S12]  /*0880*/  IMAD R21, R26, UR37, R21 ;  /* 0x000000251a157c24 */ /* 0x000fd8000f8e0215 */
        /* <DEDUP_REMOVED lines=42> */
.L_x_9341:
[----:B------:R-:W-:Y:S05]  /*0b30*/  BSYNC.RECONVERGENT B1 ;  /* 0x0000000000017941 */ /* 0x000fea0003800200 */
.L_x_9340:
[----:B------:R-:W-:Y:S01]  /*0b40*/  BSSY.RECONVERGENT B1, `(.L_x_9342) ;  /* 0x000007f000017945 */ /* 0x000fe20003800200 */
[----:B------:R-:W-:Y:S01]  /*0b50*/  IMAD.MOV.U32 R23, RZ, RZ, -0x800000 ;  /* 0xff800000ff177424 */ /* 0x000fe200078e00ff */
[----:B------:R-:W-:Y:S01]  /*0b60*/  MOV R20, 0xff800000 ;  /* 0xff80000000147802 */ /* 0x000fe20000000f00 */
[----:B------:R-:W-:Y:S01]  /*0b70*/  IMAD.MOV.U32 R24, RZ, RZ, -0x800000 ;  /* 0xff800000ff187424 */ /* 0x000fe200078e00ff */
[----:B------:R-:W-:Y:S06]  /*0b80*/  @P0 BRA `(.L_x_9343) ;  /* 0x0000000400e80947 */ /* 0x000fec0003800000 */
[----:B-1----:R-:W-:Y:S01]  /*0b90*/  IABS R21, R2 ;  /* 0x0000000200157213 */ /* 0x002fe20000000000 */
[----:B------:R-:W-:Y:S01]  /*0ba0*/  VIADD R12, R6, 0x1 ;  /* 0x00000001060c7836 */ /* 0x000fe20000000000 */
[----:B----4-:R-:W-:Y:S02]  /*0bb0*/  R2UR UR4, R18 ;  /* 0x00000000120472ca */ /* 0x010fe400000e0000 */
[----:B------:R-:W1:Y:S01]  /*0bc0*/  I2F.RP R20, R21 ;  /* 0x0000001500147306 */ /* 0x000e620000209400 */
[----:B------:R-:W-:Y:S02]  /*0bd0*/  IMAD R23, R12, UR48, R7 ;  /* 0x000000300c177c24 */ /* 0x000fe4000f8e0207 */
[----:B------:R-:W-:Y:S01]  /*0be0*/  HFMA2 R12, -RZ, RZ, 0, 0 ;  /* 0x00000000ff0c7431 */ /* 0x000fe200000001ff */
[----:B------:R-:W-:-:S04]  /*0bf0*/  R2UR UR5, R19 ;  /* 0x00000000130572ca */ /* 0x000fc800000e0000 */
[----:B-1----:R-:W1:Y:S02]  /*0c00*/  MUFU.RCP R20, R20 ;  /* 0x0000001400147308 */ /* 0x002e640000001000 */
[----:B-1----:R-:W-:Y:S01]  /*0c10*/  VIADD R13, R20, 0xffffffe ;  /* 0x0ffffffe140d7836 */ /* 0x002fe20000000000 */
[----:B--2---:R-:W-:-:S05]  /*0c20*/  IABS R20, R3 ;  /* 0x0000000300147213 */ /* 0x004fca0000000000 */
[----:B------:R-:W1:Y:S02]  /*0c30*/  F2I.FTZ.U32.TRUNC.NTZ R13, R13 ;  /* 0x0000000d000d7305 */ /* 0x000e64000021f000 */
[----:B-1----:R-:W-:-:S05]  /*0c40*/  IADD3 R24, PT, PT, RZ, -R13, RZ ;  /* 0x8000000dff187210 */ /* 0x002fca0007ffe0ff */
[----:B------:R-:W-:Y:S01]  /*0c50*/  IMAD R25, R24, R21, RZ ;  /* 0x0000001518197224 */ /* 0x000fe200078e02ff */
[----:B------:R-:W-:-:S03]  /*0c60*/  IABS R24, R23 ;  /* 0x0000001700187213 */ /* 0x000fc60000000000 */
        /* <DEDUP_REMOVED lines=15> */
[----:B------:R-:W-:Y:S02]  /*0d60*/  MOV R12, RZ ;  /* 0x000000ff000c7202 */ /* 0x000fe40000000f00 */
[----:B------:R-:W1:Y:S03]  /*0d70*/  F2I.FTZ.U32.TRUNC.NTZ R13, R13 ;  /* 0x0000000d000d7305 */ /* 0x000e66000021f000 */
[----:B------:R-:W-:-:S06]  /*0d80*/  @P1 IADD3 R24, PT, PT, R24, 0x1, RZ ;  /* 0x0000000118181810 */ /* 0x000fcc0007ffe0ff */
[----:B------:R-:W-:Y:S01]  /*0d90*/  @!P3 IMAD.MOV R24, RZ, RZ, -R24 ;  /* 0x000000ffff18b224 */ /* 0x000fe200078e0a18 */
[----:B------:R-:W-:Y:S02]  /*0da0*/  @!P2 LOP3.LUT R24, RZ, R2, RZ, 0x33, !PT ;  /* 0x00000002ff18a212 */ /* 0x000fe400078e33ff */
[----:B0-----:R-:W-:Y:S02]  /*0db0*/  ISETP.NE.U32.AND P3, PT, R10, 0x1, PT ;  /* 0x000000010a00780c */ /* 0x001fe40003f65070 */
[----:B-1----:R-:W-:Y:S01]  /*0dc0*/  IADD3 R21, PT, PT, RZ, -R13, RZ ;  /* 0x8000000dff157210 */ /* 0x002fe20007ffe0ff */
[----:B------:R-:W-:Y:S01]  /*0dd0*/  IMAD.MOV R26, RZ, RZ, -R24 ;  /* 0x000000ffff1a7224 */ /* 0x000fe200078e0a18 */
[----:B------:R-:W-:-:S03]  /*0de0*/  ISETP.NE.AND.EX P3, PT, R11, RZ, PT, P3 ;  /* 0x000000ff0b00720c */ /* 0x000fc60003f65330 */
[----:B------:R-:W-:Y:S02]  /*0df0*/  IMAD R21, R21, R20, RZ ;  /* 0x0000001415157224 */ /* 0x000fe400078e02ff */
[----:B------:R-:W-:Y:S02]  /*0e00*/  IMAD R26, R2, R26, R23 ;  /* 0x0000001a021a7224 */ /* 0x000fe400078e0217 */
[----:B------:R-:W-:Y:S01]  /*0e10*/  IMAD.HI.U32 R12, R13, R21, R12 ;  /* 0x000000150d0c7227 */ /* 0x000fe200078e000c */
[----:B---3--:R-:W-:Y:S02]  /*0e20*/  IABS R21, R4 ;  /* 0x0000000400157213 */ /* 0x008fe40000000000 */
[----:B------:R-:W-:Y:S02]  /*0e30*/  IABS R27, R26 ;  /* 0x0000001a001b7213 */ /* 0x000fe40000000000 */
[----:B------:R-:W0:Y:S01]  /*0e40*/  I2F.RP R28, R21 ;  /* 0x00000015001c7306 */ /* 0x000e220000209400 */
[----:B------:R-:W-:-:S02]  /*0e50*/  LOP3.LUT R10, R26, R3, RZ, 0x3c, !PT ;  /* 0x000000031a0a7212 */ /* 0x000fc400078e3cff */
[----:B------:R-:W-:Y:S02]  /*0e60*/  IMAD.HI.U32 R25, R12, R27, RZ ;  /* 0x0000001b0c197227 */ /* 0x000fe400078e00ff */
[----:B------:R-:W-:Y:S02]  /*0e70*/  ISETP.GE.AND P4, PT, R10, RZ, PT ;  /* 0x000000ff0a00720c */ /* 0x000fe40003f86270 */
        /* <DEDUP_REMOVED lines=8> */
[----:B------:R0:W1:Y:S01]  /*0f00*/  F2I.FTZ.U32.TRUNC.NTZ R13, R12 ;  /* 0x0000000c000d7305 */ /* 0x000062000021f000 */
[----:B------:R-:W-:Y:S01]  /*0f10*/  ISETP.NE.AND P2, PT, R3, RZ, PT ;  /* 0x000000ff0300720c */ /* 0x000fe20003f45270 */
[----:B0-----:R-:W-:-:S09]  /*0f20*/  IMAD.MOV.U32 R12, RZ, RZ, RZ ;  /* 0x000000ffff0c7224 */ /* 0x001fd200078e00ff */
        /* <DEDUP_REMOVED lines=25> */
[----:B------:R-:W-:Y:S02]  /*10c0*/  ISETP.NE.U32.AND P2, PT, R14, 0x1, PT ;  /* 0x000000010e00780c */ /* 0x000fe40003f45070 */
[----:B------:R-:W-:Y:S02]  /*10d0*/  IADD3 R14, PT, PT, -R25, RZ, RZ ;  /* 0x000000ff190e7210 */ /* 0x000fe40007ffe1ff */
[----:B------:R-:W-:Y:S02]  /*10e0*/  ISETP.NE.AND.EX P2, PT, R15, RZ, PT, P2 ;  /* 0x000000ff0f00720c */ /* 0x000fe40003f45320 */
[----:B0-----:R-:W-:Y:S01]  /*10f0*/  ISETP.NE.U32.AND P4, PT, R12, 0x1, PT ;  /* 0x000000010c00780c */ /* 0x001fe20003f85070 */
[----:B------:R-:W-:Y:S01]  /*1100*/  IMAD R27, R4, R14, R27 ;  /* 0x0000000e041b7224 */ /* 0x000fe200078e021b */
[----:B------:R-:W-:-:S02]  /*1110*/  SEL R25, R25, RZ, P3 ;  /* 0x000000ff19197207 */ /* 0x000fc40001800000 */
[----:B------:R-:W-:Y:S02]  /*1120*/  ISETP.NE.AND.EX P4, PT, R13, RZ, PT, P4 ;  /* 0x000000ff0d00720c */ /* 0x000fe40003f85340 */
[----:B------:R-:W-:Y:S02]  /*1130*/  SEL R27, R27, RZ, P2 ;  /* 0x000000ff1b1b7207 */ /* 0x000fe40001000000 */
[----:B-1----:R-:W-:Y:S02]  /*1140*/  ISETP.NE.U32.AND P1, PT, R20, 0x1, PT ;  /* 0x000000011400780c */ /* 0x002fe40003f25070 */
[----:B------:R-:W-:Y:S02]  /*1150*/  SEL R24, R24, RZ, P4 ;  /* 0x000000ff18187207 */ /* 0x000fe40002000000 */
[----:B------:R-:W-:-:S03]  /*1160*/  ISETP.NE.AND.EX P1, PT, R21, RZ, PT, P1 ;  /* 0x000000ff1500720c */ /* 0x000fc60003f25310 */
        /* <DEDUP_REMOVED lines=28> */
.L_x_9343:
[----:B------:R-:W-:Y:S05]  /*1330*/  BSYNC.RECONVERGENT B1 ;  /* 0x0000000000017941 */ /* 0x000fea0003800200 */
.L_x_9342:
[----:B------:R-:W-:-:S03]  /*1340*/  UMOV UR4, 0xffffffff ;  /* 0xffffffff00047882 */ /* 0x000fc60000000000 */
[----:B------:R-:W-:Y:S05]  /*1350*/  BRA.DIV UR4, `(.L_x_9344) ;  /* 0x0000000a04447947 */ /* 0x000fea000b800000 */
[----:B------:R-:W5:Y:S01]  /*1360*/  SHFL.BFLY PT, R21, R0, 0x1, 0x1f ;  /* 0x0c201f0000157f89 */ /* 0x000f6200000e0000 */
[----:B0-----:R-:W-:Y:S02]  /*1370*/  HFMA2 R10, -RZ, RZ, 0.96630859375, -0.0022525787353515625 ;  /* 0x3bbb989dff0a7431 */ /* 0x001fe400000001ff */
[----:B------:R-:W-:Y:S01]  /*1380*/  IMAD.MOV.U32 R11, RZ, RZ, 0x437c0000 ;  /* 0x437c0000ff0b7424 */ /* 0x000fe200078e00ff */
[----:B------:R-:W0:Y:S01]  /*1390*/  SHFL.BFLY PT, R14, R20, 0x1, 0x1f ;  /* 0x0c201f00140e7f89 */ /* 0x000e2200000e0000 */
[----:B-----5:R-:W-:Y:S02]  /*13a0*/  FMNMX R21, R21, R0, !PT ;  /* 0x0000000015157209 */ /* 0x020fe40007800000 */
[----:B0-----:R-:W-:-:S03]  /*13b0*/  FMNMX R14, R14, R20, !PT ;  /* 0x000000140e0e7209 */ /* 0x001fc60007800000 */
[C---:B------:R-:W-:Y:S01]  /*13c0*/  FADD R15, -R21.reuse, R22 ;  /* 0x00000016150f7221 */ /* 0x040fe20000000100 */
[----:B------:R-:W-:-:S03]  /*13d0*/  FADD R21, -R21, R9 ;  /* 0x0000000915157221 */ /* 0x000fc60000000100 */
[-C--:B------:R-:W-:Y:S01]  /*13e0*/  FFMA.SAT R12, R15, R10.reuse, 0.5 ;  /* 0x3f0000000f0c7423 */ /* 0x080fe2000000200a */
[-C--:B------:R-:W-:Y:S01]  /*13f0*/  FFMA.SAT R22, R21, R10.reuse, 0.5 ;  /* 0x3f00000015167423 */ /* 0x080fe2000000200a */
[C---:B------:R-:W-:Y:S01]  /*1400*/  FADD R13, -R14.reuse, R24 ;  /* 0x000000180e0d7221 */ /* 0x040fe20000000100 */
[----:B------:R-:W-:Y:S01]  /*1410*/  FADD R23, -R14, R23 ;  /* 0x000000170e177221 */ /* 0x000fe20000000100 */
[-C--:B------:R-:W-:Y:S01]  /*1420*/  FFMA.RM R9, R12, R11.reuse, 12582913 ;  /* 0x4b4000010c097423 */ /* 0x080fe2000000400b */
[----:B------:R-:W-:Y:S01]  /*1430*/  FFMA.RM R0, R22, R11, 12582913 ;  /* 0x4b40000116007423 */ /* 0x000fe2000000400b */
[----:B------:R-:W-:Y:S02]  /*1440*/  FFMA.SAT R24, R13, R10, 0.5 ;  /* 0x3f0000000d187423 */ /* 0x000fe4000000200a */
[C---:B------:R-:W-:Y:S01]  /*1450*/  FADD R12, R9.reuse, -12583039 ;  /* 0xcb40007f090c7421 */ /* 0x040fe20000000000 */
[----:B------:R-:W-:Y:S01]  /*1460*/  FADD R22, R0, -12583039 ;  /* 0xcb40007f00167421 */ /* 0x000fe20000000000 */
[----:B------:R-:W-:-:S02]  /*1470*/  SHF.L.U32 R9, R9, 0x17, RZ ;  /* 0x0000001709097819 */ /* 0x000fc400000006ff */
        /* <DEDUP_REMOVED lines=12> */
[C---:B------:R-:W-:Y:S01]  /*1540*/  FFMA R22, R23.reuse, 1.4426950216293334961, -R22 ;  /* 0x3fb8aa3b17167823 */ /* 0x040fe20000000816 */
[----:B------:R-:W5:Y:S01]  /*1550*/  MUFU.EX2 R10, R10 ;  /* 0x0000000a000a7308 */ /* 0x000f620000000800 */
[----:B------:R-:W-:Y:S02]  /*1560*/  IMAD.SHL.U32 R13, R0, 0x800000, RZ ;  /* 0x00800000000d7824 */ /* 0x000fe400078e00ff */
[----:B------:R-:W-:Y:S01]  /*1570*/  FFMA R23, R23, 1.925963033500011079e-08, R22 ;  /* 0x32a5706017177823 */ /* 0x000fe20000000016 */
[----:B------:R-:W-:-:S04]  /*1580*/  IMAD.SHL.U32 R0, R11, 0x800000, RZ ;  /* 0x008000000b007824 */ /* 0x000fc800078e00ff */
[----:B------:R-:W1:Y:S01]  /*1590*/  MUFU.EX2 R14, R14 ;  /* 0x0000000e000e7308 */ /* 0x000e620000000800 */
[----:B0-----:R-:W-:Y:S01]  /*15a0*/  FMUL R20, R9, R20 ;  /* 0x0000001409147220 */ /* 0x001fe20000400000 */
[----:B------:R-:W-:-:S06]  /*15b0*/  SHF.L.U32 R9, R12, 0x17, RZ ;  /* 0x000000170c097819 */ /* 0x000fcc00000006ff */
[----:B------:R-:W0:Y:S01]  /*15c0*/  MUFU.EX2 R23, R23 ;  /* 0x0000001700177308 */ /* 0x000e220000000800 */
[----:B-----5:R-:W-:Y:S01]  /*15d0*/  FMUL R10, R13, R10 ;  /* 0x0000000a0d0a7220 */ /* 0x020fe20000400000 */
[----:B------:R-:W-:-:S04]  /*15e0*/  FADD R13, RZ, R20 ;  /* 0x00000014ff0d7221 */ /* 0x000fc80000000000 */
[----:B------:R-:W-:Y:S01]  /*15f0*/  FADD R22, R13, R10 ;  /* 0x0000000a0d167221 */ /* 0x000fe20000000000 */
[----:B-1----:R-:W-:-:S04]  /*1600*/  FMUL R9, R9, R14 ;  /* 0x0000000e09097220 */ /* 0x002fc80000400000 */
[----:B------:R-:W1:Y:S01]  /*1610*/  SHFL.BFLY PT, R21, R22, 0x1, 0x1f ;  /* 0x0c201f0016157f89 */ /* 0x000e6200000e0000 */
[----:B0-----:R-:W-:Y:S01]  /*1620*/  FMUL R0, R0, R23 ;  /* 0x0000001700007220 */ /* 0x001fe20000400000 */
[----:B------:R-:W-:-:S04]  /*1630*/  FADD R23, RZ, R9 ;  /* 0x00000009ff177221 */ /* 0x000fc80000000000 */
[----:B------:R-:W-:-:S05]  /*1640*/  FADD R23, R23, R0 ;  /* 0x0000000017177221 */ /* 0x000fca0000000000 */
[----:B------:R0:W0:Y:S01]  /*1650*/  SHFL.BFLY PT, R14, R23, 0x1, 0x1f ;  /* 0x0c201f00170e7f89 */ /* 0x00002200000e0000 */
[----:B-1----:R-:W-:-:S07]  /*1660*/  FADD R21, R22, R21 ;  /* 0x0000001516157221 */ /* 0x002fce0000000000 */
.L_x_9363:
        /* <DEDUP_REMOVED lines=11> */
[----:B--234-:R-:W-:Y:S05]  /*1720*/  CALL.REL.NOINC `($__internal_147_$__cuda_sm3x_div_rn_noftz_f32_slowpath) ;  /* 0x0000000800787944 */ /* 0x01cfea0003c00000 */
[----:B------:R-:W-:-:S07]  /*1730*/  MOV R12, R11 ;  /* 0x0000000b000c7202 */ /* 0x000fce0000000f00 */
.L_x_9346:
[----:B------:R-:W-:Y:S05]  /*1740*/  BSYNC.RECONVERGENT B1 ;  /* 0x0000000000017941 */ /* 0x000fea0003800200 */
.L_x_9345:
        /* <DEDUP_REMOVED lines=11> */
[----:B--234-:R-:W-:Y:S05]  /*1800*/  CALL.REL.NOINC `($__internal_147_$__cuda_sm3x_div_rn_noftz_f32_slowpath) ;  /* 0x0000000800407944 */ /* 0x01cfea0003c00000 */
[----:B------:R-:W-:-:S07]  /*1810*/  MOV R13, R11 ;  /* 0x0000000b000d7202 */ /* 0x000fce0000000f00 */
.L_x_9348:
[----:B------:R-:W-:Y:S05]  /*1820*/  BSYNC.RECONVERGENT B1 ;  /* 0x0000000000017941 */ /* 0x000fea0003800200 */
.L_x_9347:
        /* <DEDUP_REMOVED lines=19> */
.L_x_9350:
[----:B------:R-:W-:Y:S05]  /*1960*/  BSYNC.RECONVERGENT B1 ;  /* 0x0000000000017941 */ /* 0x000fea0003800200 */
.L_x_9349:
[----:B------:R-:W-:Y:S01]  /*1970*/  BSSY.RECONVERGENT B1, `(.L_x_9351) ;  /* 0x0000008000017945 */ /* 0x000fe20003800200 */
[----:B------:R-:W-:-:S03]  /*1980*/  FFMA R10, R20, R22, R21 ;  /* 0x00000016140a7223 */ /* 0x000fc60000000015 */
[----:B------:R-:W-:Y:S05]  /*1990*/  @!P1 BRA `(.L_x_9352) ;  /* 0x0000000000149947 */ /* 0x000fea0003800000 */
[----:B------:R-:W-:Y:S01]  /*19a0*/  MOV R20, R9 ;  /* 0x0000000900147202 */ /* 0x000fe20000000f00 */
[----:B------:R-:W-:Y:S01]  /*19b0*/  IMAD.MOV.U32 R21, RZ, RZ, R23 ;  /* 0x000000ffff157224 */ /* 0x000fe200078e0017 */
[----:B0-----:R-:W-:-:S07]  /*19c0*/  MOV R14, 0x19e0 ;  /* 0x000019e0000e7802 */ /* 0x001fce0000000f00 */
[----:B--234-:R-:W-:Y:S05]  /*19d0*/  CALL.REL.NOINC `($__internal_147_$__cuda_sm3x_div_rn_noftz_f32_slowpath) ;  /* 0x0000000400cc7944 */ /* 0x01cfea0003c00000 */
[----:B------:R-:W-:-:S07]  /*19e0*/  MOV R10, R11 ;  /* 0x0000000b000a7202 */ /* 0x000fce0000000f00 */
.L_x_9352:
[----:B------:R-:W-:Y:S05]  /*19f0*/  BSYNC.RECONVERGENT B1 ;  /* 0x0000000000017941 */ /* 0x000fea0003800200 */
.L_x_9351:
        /* <DEDUP_REMOVED lines=12> */
[----:B--234-:R-:W-:Y:S05]  /*1ac0*/  CALL.REL.NOINC `($__internal_147_$__cuda_sm3x_div_rn_noftz_f32_slowpath) ;  /* 0x0000000400907944 */ /* 0x01cfea0003c00000 */
.L_x_9354:
[----:B------:R-:W-:Y:S05]  /*1ad0*/  BSYNC.RECONVERGENT B1 ;  /* 0x0000000000017941 */ /* 0x000fea0003800200 */
.L_x_9353:
        /* <DEDUP_REMOVED lines=17> */
.L_x_9356:
[----:B------:R-:W-:Y:S05]  /*1bf0*/  BSYNC.RECONVERGENT B1 ;  /* 0x0000000000017941 */ /* 0x000fea0003800200 */
.L_x_9355:
[----:B------:R-:W-:-:S04]  /*1c00*/  IADD3 R6, P0, PT, R5, R6, RZ ;  /* 0x0000000605067210 */ /* 0x000fc80007f1e0ff */
[----:B------:R-:W-:Y:S02]  /*1c10*/  LEA.HI.X.SX32 R8, R5, R8, 0x1, P0 ;  /* 0x0000000805087211 */ /* 0x000fe400000f0eff */
[----:B------:R-:W-:-:S04]  /*1c20*/  ISETP.GE.U32.AND P0, PT, R6, UR46, PT ;  /* 0x0000002e06007c0c */ /* 0x000fc8000bf06070 */
[----:B------:R-:W-:-:S13]  /*1c30*/  ISETP.GE.AND.EX P0, PT, R8, UR47, PT, P0 ;  /* 0x0000002f08007c0c */ /* 0x000fda000bf06300 */
[----:B------:R-:W-:Y:S05]  /*1c40*/  @!P0 BRA `(.L_x_9357) ;  /* 0xffffffe400b08947 */ /* 0x000fea000383ffff */
[----:B------:R-:W-:Y:S05]  /*1c50*/  BSYNC B0 ;  /* 0x0000000000007941 */ /* 0x000fea0003800000 */
.L_x_9339:
[----:B------:R-:W-:Y:S05]  /*1c60*/  EXIT ;  /* 0x000000000000794d */ /* 0x000fea0003800000 */
.L_x_9344:
[----:B0-----:R-:W-:Y:S01]  /*1c70*/  HFMA2 R11, -RZ, RZ, 0, 1.847743988037109375e-06 ;  /* 0x0000001fff0b7431 */ /* 0x001fe200000001ff */
[----:B------:R-:W-:Y:S01]  /*1c80*/  BSSY B1, `(.L_x_9358) ;  /* 0x0000007000017945 */ /* 0x000fe20003800000 */
[----:B------:R-:W-:Y:S01]  /*1c90*/  MOV R13, R0 ;  /* 0x00000000000d7202 */ /* 0x000fe20000000f00 */
[----:B------:R-:W-:Y:S02]  /*1ca0*/  IMAD.MOV.U32 R12, RZ, RZ, 0x1 ;  /* 0x00000001ff0c7424 */ /* 0x000fe400078e00ff */
[----:B------:R-:W-:-:S07]  /*1cb0*/  IMAD.MOV.U32 R15, RZ, RZ, -0x1 ;  /* 0xffffffffff0f7424 */ /* 0x000fce00078e00ff */
[----:B-1234-:R-:W-:Y:S05]  /*1cc0*/  WARPSYNC.COLLECTIVE R15, `(.L_x_9359) ;  /* 0x000000000f087348 */ /* 0x01efea0003c00000 */
[----:B------:R0:W0:Y:S02]  /*1cd0*/  SHFL.BFLY P6, R14, R13, R12, R11 ;  /* 0x0c00000c0d0e7389 */ /* 0x00002400000c000b */
[----:B01234-:R-:W-:Y:S05]  /*1ce0*/  ENDCOLLECTIVE ;  /* 0x000000000000791b */ /* 0x01ffea0003800000 */
.L_x_9359:
[----:B------:R-:W-:Y:S05]  /*1cf0*/  BSYNC B1 ;  /* 0x0000000000017941 */ /* 0x000fea0003800000 */
.L_x_9358:
[----:B------:R-:W-:Y:S02]  /*1d00*/  HFMA2 R12, -RZ, RZ, 0, 5.9604644775390625e-08 ;  /* 0x00000001ff0c7431 */ /* 0x000fe400000001ff */
[----:B------:R-:W-:Y:S01]  /*1d10*/  IMAD.MOV.U32 R13, RZ, RZ, R20 ;  /* 0x000000ffff0d7224 */ /* 0x000fe200078e0014 */
[----:B------:R-:W-:Y:S01]  /*1d20*/  MOV R15, 0xffffffff ;  /* 0xffffffff000f7802 */ /* 0x000fe20000000f00 */
[----:B------:R-:W-:Y:S01]  /*1d30*/  IMAD.MOV.U32 R11, RZ, RZ, 0x1f ;  /* 0x0000001fff0b7424 */ /* 0x000fe200078e00ff */
[----:B------:R-:W-:Y:S01]  /*1d40*/  MOV R21, R14 ;  /* 0x0000000e00157202 */ /* 0x000fe20000000f00 */
[----:B------:R-:W-:-:S07]  /*1d50*/  HFMA2 R10, -RZ, RZ, 3.7421875, 0 ;  /* 0x437c0000ff0a7431 */ /* 0x000fce00000001ff */
[----:B------:R-:W-:Y:S05]  /*1d60*/  WARPSYNC.COLLECTIVE R15, `(.L_x_9360) ;  /* 0x000000000f087348 */ /* 0x000fea0003c00000 */
[----:B------:R0:W1:Y:S02]  /*1d70*/  SHFL.BFLY P6, R14, R13, R12, R11 ;  /* 0x0c00000c0d0e7389 */ /* 0x00006400000c000b */
[----:B01----:R-:W-:Y:S05]  /*1d80*/  ENDCOLLECTIVE ;  /* 0x000000000000791b */ /* 0x003fea0003800000 */
.L_x_9360:
[----:B------:R-:W-:Y:S01]  /*1d90*/  FMNMX R21, R21, R0, !PT ;  /* 0x0000000015157209 */ /* 0x000fe20007800000 */
[----:B------:R-:W-:-:S04]  /*1da0*/  IMAD.MOV.U32 R0, RZ, RZ, 0x3bbb989d ;  /* 0x3bbb989dff007424 */ /* 0x000fc800078e00ff */
[C---:B------:R-:W-:Y:S01]  /*1db0*/  FADD R25, -R21.reuse, R22 ;  /* 0x0000001615197221 */ /* 0x040fe20000000100 */
[----:B------:R-:W-:-:S03]  /*1dc0*/  FADD R9, -R21, R9 ;  /* 0x0000000915097221 */ /* 0x000fc60000000100 */
[-C--:B------:R-:W-:Y:S01]  /*1dd0*/  FFMA.SAT R21, R25, R0.reuse, 0.5 ;  /* 0x3f00000019157423 */ /* 0x080fe20000002000 */
[----:B------:R-:W-:Y:S01]  /*1de0*/  FFMA.SAT R13, R9, R0, 0.5 ;  /* 0x3f000000090d7423 */ /* 0x000fe20000002000 */
[----:B------:R-:W-:Y:S02]  /*1df0*/  FMNMX R14, R14, R20, !PT ;  /* 0x000000140e0e7209 */ /* 0x000fe40007800000 */
[----:B------:R-:W-:-:S04]  /*1e00*/  FFMA.RM R20, R21, R10, 12582913 ;  /* 0x4b40000115147423 */ /* 0x000fc8000000400a */
[----:B------:R-:W-:Y:S01]  /*1e10*/  FADD R12, R20, -12583039 ;  /* 0xcb40007f140c7421 */ /* 0x000fe20000000000 */
[C---:B------:R-:W-:Y:S01]  /*1e20*/  FADD R21, -R14.reuse, R24 ;  /* 0x000000180e157221 */ /* 0x040fe20000000100 */
[----:B------:R-:W-:Y:S01]  /*1e30*/  FADD R11, -R14, R23 ;  /* 0x000000170e0b7221 */ /* 0x000fe20000000100 */
[----:B------:R-:W-:Y:S02]  /*1e40*/  IMAD.SHL.U32 R20, R20, 0x800000, RZ ;  /* 0x0080000014147824 */ /* 0x000fe400078e00ff */
[----:B------:R-:W-:-:S04]  /*1e50*/  FFMA R12, R25, 1.4426950216293334961, -R12 ;  /* 0x3fb8aa3b190c7823 */ /* 0x000fc8000000080c */
[----:B------:R-:W-:Y:S01]  /*1e60*/  FFMA R25, R25, 1.925963033500011079e-08, R12 ;  /* 0x32a5706019197823 */ /* 0x000fe2000000000c */
[----:B------:R-:W-:Y:S01]  /*1e70*/  FFMA.RM R12, R13, R10, 12582913 ;  /* 0x4b4000010d0c7423 */ /* 0x000fe2000000400a */
[----:B------:R-:W-:-:S03]  /*1e80*/  FFMA.SAT R13, R11, R0, 0.5 ;  /* 0x3f0000000b0d7423 */ /* 0x000fc60000002000 */
[----:B------:R-:W-:Y:S01]  /*1e90*/  FADD R14, R12, -12583039 ;  /* 0xcb40007f0c0e7421 */ /* 0x000fe20000000000 */
[----:B------:R-:W0:Y:S03]  /*1ea0*/  MUFU.EX2 R25, R25 ;  /* 0x0000001900197308 */ /* 0x000e260000000800 */
[----:B------:R-:W-:-:S04]  /*1eb0*/  FFMA R14, R9, 1.4426950216293334961, -R14 ;  /* 0x3fb8aa3b090e7823 */ /* 0x000fc8000000080e */
[----:B------:R-:W-:Y:S01]  /*1ec0*/  FFMA R14, R9, 1.925963033500011079e-08, R14 ;  /* 0x32a57060090e7823 */ /* 0x000fe2000000000e */
[----:B------:R-:W-:Y:S01]  /*1ed0*/  FFMA.SAT R9, R21, R0, 0.5 ;  /* 0x3f00000015097423 */ /* 0x000fe20000002000 */
[----:B------:R-:W-:-:S03]  /*1ee0*/  FFMA.RM R0, R13, R10, 12582913 ;  /* 0x4b4000010d007423 */ /* 0x000fc6000000400a */
[----:B------:R-:W-:Y:S01]  /*1ef0*/  FFMA.RM R13, R9, R10, 12582913 ;  /* 0x4b400001090d7423 */ /* 0x000fe2000000400a */
[C---:B------:R-:W-:Y:S01]  /*1f00*/  FADD R10, R0.reuse, -12583039 ;  /* 0xcb40007f000a7421 */ /* 0x040fe20000000000 */
[----:B------:R-:W1:Y:S01]  /*1f10*/  MUFU.EX2 R9, R14 ;  /* 0x0000000e00097308 */ /* 0x000e620000000800 */
[----:B------:R-:W-:Y:S02]  /*1f20*/  SHF.L.U32 R0, R0, 0x17, RZ ;  /* 0x0000001700007819 */ /* 0x000fe400000006ff */
[----:B------:R-:W-:Y:S01]  /*1f30*/  FFMA R10, R11, 1.4426950216293334961, -R10 ;  /* 0x3fb8aa3b0b0a7823 */ /* 0x000fe2000000080a */
[----:B0-----:R-:W-:-:S03]  /*1f40*/  FMUL R20, R20, R25 ;  /* 0x0000001914147220 */ /* 0x001fc60000400000 */
[----:B------:R-:W-:Y:S01]  /*1f50*/  FFMA R11, R11, 1.925963033500011079e-08, R10 ;  /* 0x32a570600b0b7823 */ /* 0x000fe2000000000a */
[----:B------:R-:W-:-:S04]  /*1f60*/  FADD R10, R13, -12583039 ;  /* 0xcb40007f0d0a7421 */ /* 0x000fc80000000000 */
[C---:B------:R-:W-:Y:S01]  /*1f70*/  FFMA R10, R21.reuse, 1.4426950216293334961, -R10 ;  /* 0x3fb8aa3b150a7823 */ /* 0x040fe2000000080a */
[----:B------:R-:W0:Y:S03]  /*1f80*/  MUFU.EX2 R11, R11 ;  /* 0x0000000b000b7308 */ /* 0x000e260000000800 */
[----:B------:R-:W-:Y:S01]  /*1f90*/  FFMA R21, R21, 1.925963033500011079e-08, R10 ;  /* 0x32a5706015157823 */ /* 0x000fe2000000000a */
[----:B------:R-:W-:Y:S02]  /*1fa0*/  SHF.L.U32 R10, R12, 0x17, RZ ;  /* 0x000000170c0a7819 */ /* 0x000fe400000006ff */
[----:B------:R-:W-:Y:S02]  /*1fb0*/  MOV R12, 0x1 ;  /* 0x00000001000c7802 */ /* 0x000fe40000000f00 */
[----:B------:R-:W2:Y:S01]  /*1fc0*/  MUFU.EX2 R22, R21 ;  /* 0x0000001500167308 */ /* 0x000ea20000000800 */
[----:B-1----:R-:W-:Y:S01]  /*1fd0*/  FMUL R10, R10, R9 ;  /* 0x000000090a0a7220 */ /* 0x002fe20000400000 */
[----:B------:R-:W-:-:S02]  /*1fe0*/  IMAD.SHL.U32 R9, R13, 0x800000, RZ ;  /* 0x008000000d097824 */ /* 0x000fc400078e00ff */
[----:B------:R-:W-:Y:S01]  /*1ff0*/  FADD R13, RZ, R20 ;  /* 0x00000014ff0d7221 */ /* 0x000fe20000000000 */
[----:B0-----:R-:W-:Y:S01]  /*2000*/  FMUL R0, R0, R11 ;  /* 0x0000000b00007220 */ /* 0x001fe20000400000 */
[----:B------:R-:W-:Y:S02]  /*2010*/  IMAD.MOV.U32 R11, RZ, RZ, 0x1f ;  /* 0x0000001fff0b7424 */ /* 0x000fe400078e00ff */
[----:B--2---:R-:W-:Y:S01]  /*2020*/  FMUL R9, R9, R22 ;  /* 0x0000001609097220 */ /* 0x004fe20000400000 */
[----:B------:R-:W-:-:S03]  /*2030*/  FADD R22, R13, R10 ;  /* 0x0000000a0d167221 */ /* 0x000fc60000000000 */
[----:B------:R-:W-:Y:S01]  /*2040*/  FADD R23, RZ, R9 ;  /* 0x00000009ff177221 */ /* 0x000fe20000000000 */
[----:B------:R-:W-:-:S03]  /*2050*/  IMAD.MOV.U32 R13, RZ, RZ, R22 ;  /* 0x000000ffff0d7224 */ /* 0x000fc600078e0016 */
[----:B------:R-:W-:-:S07]  /*2060*/  FADD R23, R23, R0 ;  /* 0x0000000017177221 */ /* 0x000fce0000000000 */
[----:B------:R-:W-:Y:S05]  /*2070*/  WARPSYNC.COLLECTIVE R15, `(.L_x_9361) ;  /* 0x000000000f087348 */ /* 0x000fea0003c00000 */
[----:B------:R0:W1:Y:S02]  /*2080*/  SHFL.BFLY P6, R14, R13, R12, R11 ;  /* 0x0c00000c0d0e7389 */ /* 0x00006400000c000b */
[----:B01----:R-:W-:Y:S05]  /*2090*/  ENDCOLLECTIVE ;  /* 0x000000000000791b */ /* 0x003fea0003800000 */
.L_x_9361:
[----:B------:R-:W-:Y:S01]  /*20a0*/  IMAD.MOV.U32 R13, RZ, RZ, R23 ;  /* 0x000000ffff0d7224 */ /* 0x000fe200078e0017 */
[----:B------:R-:W-:-:S07]  /*20b0*/  MOV R21, R14 ;  /* 0x0000000e00157202 */ /* 0x000fce0000000f00 */
[----:B------:R-:W-:Y:S05]  /*20c0*/  WARPSYNC.COLLECTIVE R15, `(.L_x_9362) ;  /* 0x000000000f087348 */ /* 0x000fea0003c00000 */
[----:B------:R0:W1:Y:S02]  /*20d0*/  SHFL.BFLY P6, R14, R13, R12, R11 ;  /* 0x0c00000c0d0e7389 */ /* 0x00006400000c000b */
[----:B01----:R-:W-:Y:S05]  /*20e0*/  ENDCOLLECTIVE ;  /* 0x000000000000791b */ /* 0x003fea0003800000 */
.L_x_9362:
[----:B------:R-:W-:Y:S01]  /*20f0*/  FADD R21, R22, R21 ;  /* 0x0000001516157221 */ /* 0x000fe20000000000 */
[----:B------:R-:W-:Y:S06]  /*2100*/  BRA `(.L_x_9363) ;  /* 0xfffffff400587947 */ /* 0x000fec000383ffff */
        .weak           $__internal_147_$__cuda_sm3x_div_rn_noftz_f32_slowpath
        .type           $__internal_147_$__cuda_sm3x_div_rn_noftz_f32_slowpath,@function
        .size           $__internal_147_$__cuda_sm3x_div_rn_noftz_f32_slowpath,(.L_x_37524 - $__internal_147_$__cuda_sm3x_div_rn_noftz_f32_slowpath)
$__internal_147_$__cuda_sm3x_div_rn_noftz_f32_slowpath:
        /* <DEDUP_REMOVED lines=35> */
.L_x_9365:
        /* <DEDUP_REMOVED lines=51> */
.L_x_9372:
[----:B------:R-:W-:-:S04]  /*2670*/  LOP3.LUT R11, R11, 0x80000000, RZ, 0xc0, !PT ;  /* 0x800000000b0b7812 */ /* 0x000fc800078ec0ff */
[----:B------:R-:W-:Y:S01]  /*2680*/  LOP3.LUT R11, R11, 0x7f800000, RZ, 0xfc, !PT ;  /* 0x7f8000000b0b7812 */ /* 0x000fe200078efcff */
[----:B------:R-:W-:Y:S06]  /*2690*/  BRA `(.L_x_9373) ;  /* 0x0000000000047947 */ /* 0x000fec0003800000 */
.L_x_9371:
[----:B------:R-:W-:-:S07]  /*26a0*/  IMAD R11, R22, 0x800000, R11 ;  /* 0x00800000160b7824 */ /* 0x000fce00078e020b */
.L_x_9373:
[----:B------:R-:W-:Y:S05]  /*26b0*/  BSYNC.RECONVERGENT B3 ;  /* 0x0000000000037941 */ /* 0x000fea0003800200 */
.L_x_9370:
[----:B------:R-:W-:Y:S05]  /*26c0*/  BRA `(.L_x_9374) ;  /* 0x0000000000207947 */ /* 0x000fea0003800000 */
.L_x_9369:
[----:B------:R-:W-:-:S04]  /*26d0*/  LOP3.LUT R11, R25, 0x80000000, R20, 0x48, !PT ;  /* 0x80000000190b7812 */ /* 0x000fc800078e4814 */
[----:B------:R-:W-:Y:S01]  /*26e0*/  LOP3.LUT R11, R11, 0x7f800000, RZ, 0xfc, !PT ;  /* 0x7f8000000b0b7812 */ /* 0x000fe200078efcff */
[----:B------:R-:W-:Y:S06]  /*26f0*/  BRA `(.L_x_9374) ;  /* 0x0000000000147947 */ /* 0x000fec0003800000 */
.L_x_9368:
[----:B------:R-:W-:Y:S01]  /*2700*/  LOP3.LUT R11, R25, 0x80000000, R20, 0x48, !PT ;  /* 0x80000000190b7812 */ /* 0x000fe200078e4814 */
[----:B------:R-:W-:Y:S06]  /*2710*/  BRA `(.L_x_9374) ;  /* 0x00000000000c7947 */ /* 0x000fec0003800000 */
.L_x_9367:
[----:B------:R-:W0:Y:S01]  /*2720*/  MUFU.RSQ R11, -QNAN ;  /* 0xffc00000000b7908 */ /* 0x000e220000001400 */
[----:B------:R-:W-:Y:S05]  /*2730*/  BRA `(.L_x_9374) ;  /* 0x0000000000047947 */ /* 0x000fea0003800000 */
.L_x_9366:
[----:B------:R-:W-:-:S07]  /*2740*/  FADD.FTZ R11, R20, R21 ;  /* 0x00000015140b7221 */ /* 0x000fce0000010000 */
.L_x_9374:
[----:B------:R-:W-:Y:S05]  /*2750*/  BSYNC.RECONVERGENT B2 ;  /* 0x0000000000027941 */ /* 0x000fea0003800200 */
.L_x_9364:
[----:B------:R-:W-:-:S04]  /*2760*/  HFMA2 R15, -RZ, RZ, 0, 0 ;  /* 0x00000000ff0f7431 */ /* 0x000fc800000001ff */
[----:B0-----:R-:W-:Y:S05]  /*2770*/  RET.REL.NODEC R14 `(_Z15SoftmaxWarpImplI22BroadcastScaleMaskLoadIffbLm4EiE11DirectStoreIffEfLi2ELi2ELi2ELi2ELb1EL9Algorithm0EEvT_T0_ll) ;  /* 0xffffffd80e207950 */ /* 0x001fea0003c3ffff */
.L_x_9375:
        /* <DEDUP_REMOVED lines=16> */
.L_x_37524:


//--------------------- .text._Z15SoftmaxWarpImplI22BroadcastScaleMaskLoadIffbLm4EiE11DirectStoreIffEfLi2ELi2ELi2ELi2ELb0EL9Algorithm0EEvT_T0_ll --------------------------
	.section	.text._Z15SoftmaxWarpImplI22BroadcastScaleMaskLoadIffbLm4EiE11DirectStoreIffEfLi2ELi2ELi2ELi2ELb0EL9Algorithm0EEvT_T0_ll,"ax",@progbits
	.align	128
        .global         _Z15SoftmaxWarpImplI22BroadcastScaleMaskLoadIffbLm4EiE11DirectStoreIffEfLi2ELi2ELi2ELi2ELb0EL9Algorithm0EEvT_T0_ll
        .type           _Z15SoftmaxWarpImplI22BroadcastScaleMaskLoadIffbLm4EiE11DirectStoreIffEfLi2ELi2ELi2ELi2ELb0EL9Algorithm0EEvT_T0_ll,@function
        .size           _Z15SoftmaxWarpImplI22BroadcastScaleMaskLoadIffbLm4EiE11DirectStoreIffEfLi2ELi2ELi2ELi2ELb0EL9Algorithm0EEvT_T0_ll,(.L_x_37525 - _Z15SoftmaxWarpImplI22BroadcastScaleMaskLoadIffbLm4EiE11DirectStoreIffEfLi2ELi2ELi2ELi2ELb0EL9Algorithm0EEvT_T0_ll)
        .other          _Z15SoftmaxWarpImplI22BroadcastScaleMaskLoadIffbLm4EiE11DirectStoreIffEfLi2ELi2ELi2ELi2ELb0EL9Algorithm0EEvT_T0_ll,@"STO_CUDA_ENTRY STV_DEFAULT"
_Z15SoftmaxWarpImplI22BroadcastScaleMaskLoadIffbLm4EiE11DirectStoreIffEfLi2ELi2ELi2ELi2ELb0EL9Algorithm0EEvT_T0_ll:
.text._Z15SoftmaxWarpImplI22BroadcastScaleMaskLoadIffbLm4EiE11DirectStoreIffEfLi2ELi2ELi2ELi2ELb0EL9Algorithm0EEvT_T0_ll:
        /* <DEDUP_REMOVED lines=26> */
.L_x_9376:
        /* <DEDUP_REMOVED lines=17> */
.L_x_9387:
        /* <DEDUP_REMOVED lines=224> */
[----:B------:R-:W-:Y:S01]  /*10b0*/  FADD R11, R8, -R13 ;  /* 0x8000000d080b7221 */ /* 0x000fe20000000000 */
[----:B------:R-:W-:Y:S02]  /*10c0*/  FADD R13, -R13, R20 ;  /* 0x000000140d0d7221 */ /* 0x000fe40000000100 */
[-C--:B------:R-:W-:Y:S01]  /*10d0*/  FFMA.RM R5, R12, R3.reuse, 12582913 ;  /* 0x4b4000010c057423 */ /* 0x080fe20000004003 */
[-C--:B------:R-:W-:Y:S01]  /*10e0*/  FFMA.SAT R12, R9, R4.reuse, 0.5 ;  /* 0x3f000000090c7423 */ /* 0x080fe20000002004 */
[----:B------:R-:W-:Y:S02]  /*10f0*/  FFMA.SAT R14, R11, R4, 0.5 ;  /* 0x3f0000000b0e7423 */ /* 0x000fe40000002004 */
[C---:B------:R-:W-:Y:S01]  /*1100*/  FADD R2, R5.reuse, -12583039 ;  /* 0xcb40007f05027421 */ /* 0x040fe20000000000 */
[----:B------:R-:W-:Y:S01]  /*1110*/  FFMA.RM R0, R12, R3, 12582913 ;  /* 0x4b4000010c007423 */ /* 0x000fe20000004003 */
[----:B------:R-:W-:-:S02]  /*1120*/  SHF.L.U32 R5, R5, 0x17, RZ ;  /* 0x0000001705057819 */ /* 0x000fc400000006ff */
[C---:B------:R-:W-:Y:S01]  /*1130*/  FFMA R2, R15.reuse, 1.4426950216293334961, -R2 ;  /* 0x3fb8aa3b0f027823 */ /* 0x040fe20000000802 */
[C---:B------:R-:W-:Y:S01]  /*1140*/  FADD R12, R0.reuse, -12583039 ;  /* 0xcb40007f000c7421 */ /* 0x040fe20000000000 */
[----:B------:R-:W-:Y:S02]  /*1150*/  IMAD.SHL.U32 R0, R0, 0x800000, RZ ;  /* 0x0080000000007824 */ /* 0x000fe400078e00ff */
[----:B------:R-:W-:Y:S01]  /*1160*/  FFMA R8, R15, 1.925963033500011079e-08, R2 ;  /* 0x32a570600f087823 */ /* 0x000fe20000000002 */
[-C--:B------:R-:W-:Y:S01]  /*1170*/  FFMA.RM R2, R14, R3.reuse, 12582913 ;  /* 0x4b4000010e027423 */ /* 0x080fe20000004003 */
[----:B------:R-:W-:Y:S01]  /*1180*/  FFMA.SAT R14, R13, R4, 0.5 ;  /* 0x3f0000000d0e7423 */ /* 0x000fe20000002004 */
[C---:B------:R-:W-:Y:S02]  /*1190*/  FFMA R12, R9.reuse, 1.4426950216293334961, -R12 ;  /* 0x3fb8aa3b090c7823 */ /* 0x040fe4000000080c */
[----:B------:R-:W-:Y:S01]  /*11a0*/  FADD R4, R2, -12583039 ;  /* 0xcb40007f02047421 */ /* 0x000fe20000000000 */
[----:B------:R-:W-:Y:S01]  /*11b0*/  FFMA.RM R14, R14, R3, 12582913 ;  /* 0x4b4000010e0e7423 */ /* 0x000fe20000004003 */
[----:B------:R-:W-:Y:S01]  /*11c0*/  FFMA R12, R9, 1.925963033500011079e-08, R12 ;  /* 0x32a57060090c7823 */ /* 0x000fe2000000000c */
[----:B------:R-:W0:Y:S01]  /*11d0*/  MUFU.EX2 R8, R8 ;  /* 0x0000000800087308 */ /* 0x000e220000000800 */
        /* <DEDUP_REMOVED lines=19> */
[----:B------:R0:W2:Y:S02]  /*1310*/  SHFL.BFLY PT, R14, R9, 0x1, 0x1f ;  /* 0x0c201f00090e7f89 */ /* 0x0000a400000e0000 */
[----:B01----:R-:W-:-:S07]  /*1320*/  FADD R4, R8, R19 ;  /* 0x0000001308047221 */ /* 0x003fce0000000000 */
.L_x_9393:
[----:B------:R-:W0:Y:S01]  /*1330*/  MUFU.RCP R11, R4 ;  /* 0x00000004000b7308 */ /* 0x000e220000001000 */
[----:B------:R-:W-:Y:S07]  /*1340*/  BSSY.RECONVERGENT B1, `(.L_x_9379) ;  /* 0x000000c000017945 */ /* 0x000fee0003800200 */
[----:B------:R-:W1:Y:S01]  /*1350*/  FCHK P0, R5, R4 ;  /* 0x0000000405007302 */ /* 0x000e620000000000 */
[----:B0-----:R-:W-:-:S04]  /*1360*/  FFMA R8, -R4, R11, 1 ;  /* 0x3f80000004087423 */ /* 0x001fc8000000010b */
[----:B------:R-:W-:Y:S01]  /*1370*/  FFMA R8, R11, R8, R11 ;  /* 0x000000080b087223 */ /* 0x000fe2000000000b */
[----:B--2---:R-:W-:-:S03]  /*1380*/  FADD R11, R9, R14 ;  /* 0x0000000e090b7221 */ /* 0x004fc60000000000 */
[----:B------:R-:W-:-:S04]  /*1390*/  FFMA R13, R5, R8, RZ ;  /* 0x00000008050d7223 */ /* 0x000fc800000000ff */
[----:B------:R-:W-:-:S04]  /*13a0*/  FFMA R12, -R4, R13, R5 ;  /* 0x0000000d040c7223 */ /* 0x000fc80000000105 */
[----:B------:R-:W-:Y:S01]  /*13b0*/  FFMA R8, R8, R12, R13 ;  /* 0x0000000c08087223 */ /* 0x000fe2000000000d */
[----:B-1----:R-:W-:Y:S06]  /*13c0*/  @!P0 BRA `(.L_x_9380) ;  /* 0x00000000000c8947 */ /* 0x002fec0003800000 */
[----:B------:R-:W-:-:S07]  /*13d0*/  MOV R20, 0x13f0 ;  /* 0x000013f000147802 */ /* 0x000fce0000000f00 */
[----:B------:R-:W-:Y:S05]  /*13e0*/  CALL.REL.NOINC `($__internal_148_$__cuda_sm3x_div_rn_noftz_f32_slowpath) ;  /* 0x0000000800587944 */ /* 0x000fea0003c00000 */
[----:B------:R-:W-:-:S07]  /*13f0*/  MOV R8, R5 ;  /* 0x0000000500087202 */ /* 0x000fce0000000f00 */
.L_x_9380:
[----:B------:R-:W-:Y:S05]  /*1400*/  BSYNC.RECONVERGENT B1 ;  /* 0x0000000000017941 */ /* 0x000fea0003800200 */
.L_x_9379:
        /* <DEDUP_REMOVED lines=11> */
[----:B------:R-:W-:Y:S05]  /*14c0*/  CALL.REL.NOINC `($__internal_148_$__cuda_sm3x_div_rn_noftz_f32_slowpath) ;  /* 0x0000000800207944 */ /* 0x000fea0003c00000 */
[----:B------:R-:W-:-:S07]  /*14d0*/  MOV R9, R5 ;  /* 0x0000000500097202 */ /* 0x000fce0000000f00 */
.L_x_9382:
[----:B------:R-:W-:Y:S05]  /*14e0*/  BSYNC.RECONVERGENT B1 ;  /* 0x0000000000017941 */ /* 0x000fea0003800200 */
.L_x_9381:
        /* <DEDUP_REMOVED lines=23> */
[----:B------:R-:W-:Y:S05]  /*1660*/  CALL.REL.NOINC `($__internal_148_$__cuda_sm3x_div_rn_noftz_f32_slowpath) ;  /* 0x0000000400b87944 */ /* 0x000fea0003c00000 */
[----:B------:R-:W-:-:S07]  /*1670*/  MOV R14, R5 ;  /* 0x00000005000e7202 */ /* 0x000fce0000000f00 */
.L_x_9384:
[----:B------:R-:W-:Y:S05]  /*1680*/  BSYNC.RECONVERGENT B1 ;  /* 0x0000000000017941 */ /* 0x000fea0003800200 */
.L_x_9383:
        /* <DEDUP_REMOVED lines=12> */
[----:B------:R-:W-:Y:S05]  /*1750*/  CALL.REL.NOINC `($__internal_148_$__cuda_sm3x_div_rn_noftz_f32_slowpath) ;  /* 0x00000004007c7944 */ /* 0x000fea0003c00000 */
[----:B------:R-:W-:-:S07]  /*1760*/  IMAD.MOV.U32 R15, RZ, RZ, R5 ;  /* 0x000000ffff0f7224 */ /* 0x000fce00078e0005 */
.L_x_9386:
[----:B------:R-:W-:Y:S05]  /*1770*/  BSYNC.RECONVERGENT B1 ;  /* 0x0000000000017941 */ /* 0x000fea0003800200 */
.L_x_9385:
        /* <DEDUP_REMOVED lines=18> */
.L_x_9377:
[----:B------:R-:W-:Y:S05]  /*18a0*/  EXIT ;  /* 0x000000000000794d */ /* 0x000fea0003800000 */
.L_x_9378:
        /* <DEDUP_REMOVED lines=8> */
.L_x_9389:
[----:B------:R-:W-:Y:S05]  /*1930*/  BSYNC B1 ;  /* 0x0000000000017941 */ /* 0x000fea0003800000 */
.L_x_9388:
[----:B------:R-:W-:Y:S02]  /*1940*/  HFMA2 R12, -RZ, RZ, 0, 5.9604644775390625e-08 ;  /* 0x00000001ff0c7431 */ /* 0x000fe400000001ff */
[----:B------:R-:W-:Y:S01]  /*1950*/  IMAD.MOV.U32 R13, RZ, RZ, R0 ;  /* 0x000000ffff0d7224 */ /* 0x000fe200078e0000 */
[----:B------:R-:W-:Y:S01]  /*1960*/  MOV R15, 0xffffffff ;  /* 0xffffffff000f7802 */ /* 0x000fe20000000f00 */
[----:B------:R-:W-:Y:S01]  /*1970*/  IMAD.MOV.U32 R11, RZ, RZ, 0x1f ;  /* 0x0000001fff0b7424 */ /* 0x000fe200078e00ff */
[----:B------:R-:W-:-:S07]  /*1980*/  MOV R3, R14 ;  /* 0x0000000e00037202 */ /* 0x000fce0000000f00 */
[----:B------:R-:W-:Y:S05]  /*1990*/  WARPSYNC.COLLECTIVE R15, `(.L_x_9390) ;  /* 0x000000000f087348 */ /* 0x000fea0003c00000 */
[----:B------:R0:W1:Y:S02]  /*19a0*/  SHFL.BFLY P6, R14, R13, R12, R11 ;  /* 0x0c00000c0d0e7389 */ /* 0x00006400000c000b */
[----:B01----:R-:W-:Y:S05]  /*19b0*/  ENDCOLLECTIVE ;  /* 0x000000000000791b */ /* 0x003fea0003800000 */
.L_x_9390:
[----:B------:R-:W-:Y:S01]  /*19c0*/  FMNMX R5, R2, R3, !PT ;  /* 0x0000000302057209 */ /* 0x000fe20007800000 */
[----:B------:R-:W-:Y:S02]  /*19d0*/  HFMA2 R3, -RZ, RZ, 3.7421875, 0 ;  /* 0x437c0000ff037431 */ /* 0x000fe400000001ff */
[----:B------:R-:W-:Y:S02]  /*19e0*/  IMAD.MOV.U32 R2, RZ, RZ, 0x3bbb989d ;  /* 0x3bbb989dff027424 */ /* 0x000fe400078e00ff */
[----:B------:R-:W-:Y:S01]  /*19f0*/  FADD R19, R26, -R5 ;  /* 0x800000051a137221 */ /* 0x000fe20000000000 */
[----:B------:R-:W-:-:S03]  /*1a00*/  FADD R5, -R5, R22 ;  /* 0x0000001605057221 */ /* 0x000fc60000000100 */
[----:B------:R-:W-:-:S04]  /*1a10*/  FFMA.SAT R4, R19, R2, 0.5 ;  /* 0x3f00000013047423 */ /* 0x000fc80000002002 */
[-C--:B------:R-:W-:Y:S01]  /*1a20*/  FFMA.RM R4, R4, R3.reuse, 12582913 ;  /* 0x4b40000104047423 */ /* 0x080fe20000004003 */
[----:B------:R-:W-:Y:S01]  /*1a30*/  FFMA.SAT R12, R5, R2, 0.5 ;  /* 0x3f000000050c7423 */ /* 0x000fe20000002002 */
[----:B------:R-:W-:Y:S02]  /*1a40*/  FMNMX R9, R0, R14, !PT ;  /* 0x0000000e00097209 */ /* 0x000fe40007800000 */
[C---:B------:R-:W-:Y:S01]  /*1a50*/  FADD R0, R4.reuse, -12583039 ;  /* 0xcb40007f04007421 */ /* 0x040fe20000000000 */
[----:B------:R-:W-:Y:S02]  /*1a60*/  IMAD.SHL.U32 R4, R4, 0x800000, RZ ;  /* 0x0080000004047824 */ /* 0x000fe400078e00ff */
[----:B------:R-:W-:Y:S01]  /*1a70*/  FADD R11, R8, -R9 ;  /* 0x80000009080b7221 */ /* 0x000fe20000000000 */
[----:B------:R-:W-:Y:S01]  /*1a80*/  FFMA R8, R19, 1.4426950216293334961, -R0 ;  /* 0x3fb8aa3b13087823 */ /* 0x000fe20000000800 */
[----:B------:R-:W-:Y:S01]  /*1a90*/  FADD R13, -R9, R20 ;  /* 0x00000014090d7221 */ /* 0x000fe20000000100 */
[----:B------:R-:W-:Y:S01]  /*1aa0*/  FFMA.RM R0, R12, R3, 12582913 ;  /* 0x4b4000010c007423 */ /* 0x000fe20000004003 */
[----:B------:R-:W-:Y:S01]  /*1ab0*/  FFMA.SAT R14, R11, R2, 0.5 ;  /* 0x3f0000000b0e7423 */ /* 0x000fe20000002002 */
[----:B------:R-:W-:-:S02]  /*1ac0*/  FFMA R19, R19, 1.925963033500011079e-08, R8 ;  /* 0x32a5706013137823 */ /* 0x000fc40000000008 */
[----:B------:R-:W-:Y:S01]  /*1ad0*/  FADD R12, R0, -12583039 ;  /* 0xcb40007f000c7421 */ /* 0x000fe20000000000 */
[-C--:B------:R-:W-:Y:S01]  /*1ae0*/  FFMA.RM R8, R14, R3.reuse, 12582913 ;  /* 0x4b4000010e087423 */ /* 0x080fe20000004003 */
[----:B------:R-:W-:Y:S01]  /*1af0*/  FFMA.SAT R14, R13, R2, 0.5 ;  /* 0x3f0000000d0e7423 */ /* 0x000fe20000002002 */
[----:B------:R-:W0:Y:S01]  /*1b00*/  MUFU.EX2 R9, R19 ;  /* 0x0000001300097308 */ /* 0x000e220000000800 */
[C---:B------:R-:W-:Y:S01]  /*1b10*/  FFMA R12, R5.reuse, 1.4426950216293334961, -R12 ;  /* 0x3fb8aa3b050c7823 */ /* 0x040fe2000000080c */
[----:B------:R-:W-:Y:S01]  /*1b20*/  FADD R2, R8, -12583039 ;  /* 0xcb40007f08027421 */ /* 0x000fe20000000000 */
[----:B------:R-:W-:Y:S01]  /*1b30*/  FFMA.RM R14, R14, R3, 12582913 ;  /* 0x4b4000010e0e7423 */ /* 0x000fe20000004003 */
[----:B------:R-:W-:Y:S01]  /*1b40*/  SHF.L.U32 R0, R0, 0x17, RZ ;  /* 0x0000001700007819 */ /* 0x000fe200000006ff */
[----:B------:R-:W-:Y:S01]  /*1b50*/  FFMA R12, R5, 1.925963033500011079e-08, R12 ;  /* 0x32a57060050c7823 */ /* 0x000fe2000000000c */
[C---:B------:R-:W-:Y:S01]  /*1b60*/  FFMA R2, R11.reuse, 1.4426950216293334961, -R2 ;  /* 0x3fb8aa3b0b027823 */ /* 0x040fe20000000802 */
[C---:B------:R-:W-:Y:S01]  /*1b70*/  FADD R20, R14.reuse, -12583039 ;  /* 0xcb40007f0e147421 */ /* 0x040fe20000000000 */
[----:B------:R-:W-:Y:S01]  /*1b80*/  SHF.L.U32 R14, R14, 0x17, RZ ;  /* 0x000000170e0e7819 */ /* 0x000fe200000006ff */
[----:B------:R1:W2:Y:S01]  /*1b90*/  MUFU.EX2 R3, R12 ;  /* 0x0000000c00037308 */ /* 0x0002a20000000800 */
[----:B------:R-:W-:Y:S01]  /*1ba0*/  FFMA R2, R11, 1.925963033500011079e-08, R2 ;  /* 0x32a570600b027823 */ /* 0x000fe20000000002 */
[----:B------:R-:W-:-:S04]  /*1bb0*/  FFMA R20, R13, 1.4426950216293334961, -R20 ;  /* 0x3fb8aa3b0d147823 */ /* 0x000fc80000000814 */
[----:B------:R-:W-:Y:S02]  /*1bc0*/  FFMA R20, R13, 1.925963033500011079e-08, R20 ;  /* 0x32a570600d147823 */ /* 0x000fe40000000014 */
[----:B------:R-:W3:Y:S01]  /*1bd0*/  MUFU.EX2 R11, R2 ;  /* 0x00000002000b7308 */ /* 0x000ee20000000800 */
[----:B0-----:R-:W-:Y:S01]  /*1be0*/  FMUL R5, R4, R9 ;  /* 0x0000000904057220 */ /* 0x001fe20000400000 */
[----:B------:R-:W-:Y:S01]  /*1bf0*/  IMAD.SHL.U32 R4, R8, 0x800000, RZ ;  /* 0x0080000008047824 */ /* 0x000fe200078e00ff */
[----:B-1----:R-:W-:Y:S02]  /*1c00*/  MOV R12, 0x1 ;  /* 0x00000001000c7802 */ /* 0x002fe40000000f00 */
[----:B------:R-:W-:-:S03]  /*1c10*/  FADD R8, RZ, R5 ;  /* 0x00000005ff087221 */ /* 0x000fc60000000000 */
[----:B------:R-:W0:Y:S01]  /*1c20*/  MUFU.EX2 R13, R20 ;  /* 0x00000014000d7308 */ /* 0x000e220000000800 */
[----:B--2---:R-:W-:-:S04]  /*1c30*/  FMUL R3, R0, R3 ;  /* 0x0000000300037220 */ /* 0x004fc80000400000 */
[----:B------:R-:W-:Y:S01]  /*1c40*/  FADD R8, R8, R3 ;  /* 0x0000000308087221 */ /* 0x000fe20000000000 */
[----:B---3--:R-:W-:Y:S01]  /*1c50*/  FMUL R0, R4, R11 ;  /* 0x0000000b04007220 */ /* 0x008fe20000400000 */
[----:B------:R-:W-:-:S03]  /*1c60*/  IMAD.MOV.U32 R11, RZ, RZ, 0x1f ;  /* 0x0000001fff0b7424 */ /* 0x000fc600078e00ff */
[----:B------:R-:W-:Y:S01]  /*1c70*/  FADD R9, RZ, R0 ;  /* 0x00000000ff097221 */ /* 0x000fe20000000000 */
[----:B0-----:R-:W-:Y:S01]  /*1c80*/  FMUL R2, R14, R13 ;  /* 0x0000000d0e027220 */ /* 0x001fe20000400000 */
[----:B------:R-:W-:-:S03]  /*1c90*/  IMAD.MOV.U32 R13, RZ, RZ, R8 ;  /* 0x000000ffff0d7224 */ /* 0x000fc600078e0008 */
[----:B------:R-:W-:-:S07]  /*1ca0*/  FADD R9, R9, R2 ;  /* 0x0000000209097221 */ /* 0x000fce0000000000 */
[----:B------:R-:W-:Y:S05]  /*1cb0*/  WARPSYNC.COLLECTIVE R15, `(.L_x_9391) ;  /* 0x000000000f087348 */ /* 0x000fea0003c00000 */
[----:B------:R0:W1:Y:S02]  /*1cc0*/  SHFL.BFLY P6, R14, R13, R12, R11 ;  /* 0x0c00000c0d0e7389 */ /* 0x00006400000c000b */
[----:B01----:R-:W-:Y:S05]  /*1cd0*/  ENDCOLLECTIVE ;  /* 0x000000000000791b */ /* 0x003fea0003800000 */
.L_x_9391:
[----:B------:R-:W-:Y:S01]  /*1ce0*/  IMAD.MOV.U32 R13, RZ, RZ, R9 ;  /* 0x000000ffff0d7224 */ /* 0x000fe200078e0009 */
[----:B------:R-:W-:-:S07]  /*1cf0*/  MOV R19, R14 ;  /* 0x0000000e00137202 */ /* 0x000fce0000000f00 */
[----:B------:R-:W-:Y:S05]  /*1d00*/  WARPSYNC.COLLECTIVE R15, `(.L_x_9392) ;  /* 0x000000000f087348 */ /* 0x000fea0003c00000 */
[----:B------:R0:W1:Y:S02]  /*1d10*/  SHFL.BFLY P6, R14, R13, R12, R11 ;  /* 0x0c00000c0d0e7389 */ /* 0x00006400000c000b */
[----:B01----:R-:W-:Y:S05]  /*1d20*/  ENDCOLLECTIVE ;  /* 0x000000000000791b */ /* 0x003fea0003800000 */
.L_x_9392:
[----:B------:R-:W-:Y:S01]  /*1d30*/  FADD R4, R8, R19 ;  /* 0x0000001308047221 */ /* 0x000fe20000000000 */
[----:B------:R-:W-:Y:S06]  /*1d40*/  BRA `(.L_x_9393) ;  /* 0xfffffff400787947 */ /* 0x000fec000383ffff */
        .weak           $__internal_148_$__cuda_sm3x_div_rn_noftz_f32_slowpath
        .type           $__internal_148_$__cuda_sm3x_div_rn_noftz_f32_slowpath,@function
        .size           $__internal_148_$__cuda_sm3x_div_rn_noftz_f32_slowpath,(.L_x_37525 - $__internal_148_$__cuda_sm3x_div_rn_noftz_f32_slowpath)
$__internal_148_$__cuda_sm3x_div_rn_noftz_f32_slowpath:
        /* <DEDUP_REMOVED lines=35> */
.L_x_9395:
        /* <DEDUP_REMOVED lines=51> */
.L_x_9402:
[----:B------:R-:W-:-:S04]  /*22b0*/  LOP3.LUT R5, R5, 0x80000000, RZ, 0xc0, !PT ;  /* 0x8000000005057812 */ /* 0x000fc800078ec0ff */
[----:B------:R-:W-:Y:S01]  /*22c0*/  LOP3.LUT R5, R5, 0x7f800000, RZ, 0xfc, !PT ;  /* 0x7f80000005057812 */ /* 0x000fe200078efcff */
[----:B------:R-:W-:Y:S06]  /*22d0*/  BRA `(.L_x_9403) ;  /* 0x0000000000047947 */ /* 0x000fec0003800000 */
.L_x_9401:
[----:B------:R-:W-:-:S07]  /*22e0*/  IMAD R5, R22, 0x800000, R5 ;  /* 0x0080000016057824 */ /* 0x000fce00078e0205 */
.L_x_9403:
[----:B------:R-:W-:Y:S05]  /*22f0*/  BSYNC.RECONVERGENT B3 ;  /* 0x0000000000037941 */ /* 0x000fea0003800200 */
.L_x_9400:
[----:B------:R-:W-:Y:S05]  /*2300*/  BRA `(.L_x_9404) ;  /* 0x0000000000207947 */ /* 0x000fea0003800000 */
.L_x_9399:
[----:B------:R-:W-:-:S04]  /*2310*/  LOP3.LUT R5, R24, 0x80000000, R5, 0x48, !PT ;  /* 0x8000000018057812 */ /* 0x000fc800078e4805 */
[----:B------:R-:W-:Y:S01]  /*2320*/  LOP3.LUT R5, R5, 0x7f800000, RZ, 0xfc, !PT ;  /* 0x7f80000005057812 */ /* 0x000fe200078efcff */
[----:B------:R-:W-:Y:S06]  /*2330*/  BRA `(.L_x_9404) ;  /* 0x0000000000147947 */ /* 0x000fec0003800000 */
.L_x_9398:
[----:B------:R-:W-:Y:S01]  /*2340*/  LOP3.LUT R5, R24, 0x80000000, R5, 0x48, !PT ;  /* 0x8000000018057812 */ /* 0x000fe200078e4805 */
[----:B------:R-:W-:Y:S06]  /*2350*/  BRA `(.L_x_9404) ;  /* 0x00000000000c7947 */ /* 0x000fec0003800000 */
.L_x_9397:
[----:B------:R-:W0:Y:S01]  /*2360*/  MUFU.RSQ R5, -QNAN ;  /* 0xffc0000000057908 */ /* 0x000e220000001400 */
[----:B------:R-:W-:Y:S05]  /*2370*/  BRA `(.L_x_9404) ;  /* 0x0000000000047947 */ /* 0x000fea0003800000 */
.L_x_9396:
[----:B------:R-:W-:-:S07]  /*2380*/  FADD.FTZ R5, R5, R4 ;  /* 0x0000000405057221 */ /* 0x000fce0000010000 */
.L_x_9404:
[----:B------:R-:W-:Y:S05]  /*2390*/  BSYNC.RECONVERGENT B2 ;  /* 0x0000000000027941 */ /* 0x000fea0003800200 */
.L_x_9394:
[----:B------:R-:W-:-:S04]  /*23a0*/  HFMA2 R21, -RZ, RZ, 0, 0 ;  /* 0x00000000ff157431 */ /* 0x000fc800000001ff */
[----:B0-----:R-:W-:Y:S05]  /*23b0*/  RET.REL.NODEC R20 `(_Z15SoftmaxWarpImplI22BroadcastScaleMaskLoadIffbLm4EiE11DirectStoreIffEfLi2ELi2ELi2ELi2ELb0EL9Algorithm0EEvT_T0_ll) ;  /* 0xffffffdc14107950 */ /* 0x001fea0003c3ffff */
.L_x_9405:
        /* <DEDUP_REMOVED lines=12> */
.L_x_37525:


//--------------------- .text._Z15SoftmaxWarpImplI22BroadcastScaleMaskLoadIffbLm4EiE11DirectStoreIffEfLi2ELi2ELi1ELi1ELb1EL9Algorithm0EEvT_T0_ll --------------------------
	.section	.text._Z15SoftmaxWarpImplI22BroadcastScaleMaskLoadIffbLm4EiE11DirectStoreIffEfLi2ELi2ELi1ELi1ELb1EL9Algorithm0EEvT_T0_ll,"ax",@progbits
	.align	128
        .global         _Z15SoftmaxWarpImplI22BroadcastScaleMaskLoadIffbLm4EiE11DirectStoreIffEfLi2ELi2ELi1ELi1ELb1EL9Algorithm0EEvT_T0_ll
        .type           _Z15SoftmaxWarpImplI22BroadcastScaleMaskLoadIffbLm4EiE11DirectStoreIffEfLi2ELi2ELi1ELi1ELb1EL9Algorithm0EEvT_T0_ll,@function
        .size           _Z15SoftmaxWarpImplI22BroadcastScaleMaskLoadIffbLm4EiE11DirectStoreIffEfLi2ELi2ELi1ELi1ELb1EL9Algorithm0EEvT_T0_ll,(.L_x_37526 - _Z15SoftmaxWarpImplI22BroadcastScaleMaskLoadIffbLm4EiE11DirectStoreIffEfLi2ELi2ELi1ELi1ELb1EL9Algorithm0EEvT_T0_ll)
        .other          _Z15SoftmaxWarpImplI22BroadcastScaleMaskLoadIffbLm4EiE11DirectStoreIffEfLi2ELi2ELi1ELi1ELb1EL9Algorithm0EEvT_T0_ll,@"STO_CUDA_ENTRY STV_DEFAULT"
_Z15SoftmaxWarpImplI22BroadcastScaleMaskLoadIffbLm4EiE11DirectStoreIffEfLi2ELi2ELi1ELi1ELb1EL9Algorithm0EEvT_T0_ll:
.text._Z15SoftmaxWarpImplI22BroadcastScaleMaskLoadIffbLm4EiE11DirectStoreIffEfLi2ELi2ELi1ELi1ELb1EL9Algorithm0EEvT_T0_ll:
        /* <DEDUP_REMOVED lines=28> */
.L_x_9406:
        /* <DEDUP_REMOVED lines=13> */
[----:B------:R-:W-:Y:S07]  /*0290*/  BSSY.RECONVERGENT B0, `(.L_x_9407) ;  /* 0x00000d1000007945 */ /* 0x000fee0003800200 */
[----:B------:R-:W2:Y:S08]  /*02a0*/  LDC R10, c[0x0][0x3bc] ;  /* 0x0000ef00ff0a7b82 */ /* 0x000eb00000000800 */
[----:B------:R-:W3:Y:S08]  /*02b0*/  LDC R8, c[0x0][0x3c0] ;  /* 0x0000f000ff087b82 */ /* 0x000ef00000000800 */
[----:B------:R-:W4:Y:S01]  /*02c0*/  LDC.64 R12, c[0x0][0x358] ;  /* 0x0000d600ff0c7b82 */ /* 0x000f220000000a00 */
[----:B0-----:R-:W-:-:S07]  /*02d0*/  IMAD.SHL.U32 R6, R6, 0x2, RZ ;  /* 0x0000000206067824 */ /* 0x001fce00078e00ff */
[----:B------:R-:W0:Y:S08]  /*02e0*/  LDC.64 R14, c[0x0][0x3a0] ;  /* 0x0000e800ff0e7b82 */ /* 0x000e300000000a00 */
[----:B------:R-:W0:Y:S02]  /*02f0*/  LDC.64 R16, c[0x0][0x3a8] ;  /* 0x0000ea00ff107b82 */ /* 0x000e240000000a00 */
.L_x_9416:
[----:B------:R-:W-:Y:S01]  /*0300*/  ISETP.GE.U32.AND P0, PT, R6, UR40, PT ;  /* 0x0000002806007c0c */ /* 0x000fe2000bf06070 */
[----:B------:R-:W-:Y:S01]  /*0310*/  BSSY.RECONVERGENT B1, `(.L_x_9408) ;  /* 0x000007f000017945 */ /* 0x000fe20003800200 */
[----:B------:R-:W-:Y:S01]  /*0320*/  MOV R0, 0xff800000 ;  /* 0xff80000000007802 */ /* 0x000fe20000000f00 */
[----:B-1----:R-:W-:Y:S01]  /*0330*/  IMAD.MOV.U32 R5, RZ, RZ, -0x800000 ;  /* 0xff800000ff057424 */ /* 0x002fe200078e00ff */
[----:B------:R-:W-:Y:S01]  /*0340*/  ISETP.GE.AND.EX P0, PT, RZ, UR41, PT, P0 ;  /* 0x00000029ff007c0c */ /* 0x000fe2000bf06300 */
[----:B------:R-:W-:-:S12]  /*0350*/  IMAD.MOV.U32 R4, RZ, RZ, -0x800000 ;  /* 0xff800000ff047424 */ /* 0x000fd800078e00ff */
        /* <DEDUP_REMOVED lines=32> */
[----:B------:R-:W-:Y:S02]  /*0560*/  @!P3 LOP3.LUT R4, RZ, R11, RZ, 0x33, !PT ;  /* 0x0000000bff04b212 */ /* 0x000fe400078e33ff */
[----:B-1----:R-:W-:-:S03]  /*0570*/  MOV R2, RZ ;  /* 0x000000ff00027202 */ /* 0x002fc60000000f00 */
[----:B------:R-:W-:Y:S02]  /*0580*/  IMAD.MOV R21, RZ, RZ, -R4 ;  /* 0x000000ffff157224 */ /* 0x000fe400078e0a04 */
[----:B--2---:R-:W-:Y:S02]  /*0590*/  IMAD.MOV R20, RZ, RZ, -R3 ;  /* 0x000000ffff147224 */ /* 0x004fe400078e0a03 */
[----:B------:R-:W-:Y:S02]  /*05a0*/  IMAD R21, R11, R21, R0 ;  /* 0x000000150b157224 */ /* 0x000fe400078e0200 */
[----:B------:R-:W-:-:S03]  /*05b0*/  IMAD R19, R20, R5, RZ ;  /* 0x0000000514137224 */ /* 0x000fc600078e02ff */
[----:B------:R-:W-:Y:S01]  /*05c0*/  IABS R20, R21 ;  /* 0x0000001500147213 */ /* 0x000fe20000000000 */
[----:B------:R-:W-:Y:S01]  /*05d0*/  IMAD.HI.U32 R2, R3, R19, R2 ;  /* 0x0000001303027227 */ /* 0x000fe200078e0002 */
[----:B---3--:R-:W-:-:S04]  /*05e0*/  IABS R19, R8 ;  /* 0x0000000800137213 */ /* 0x008fc80000000000 */
[----:B------:R-:W1:Y:S01]  /*05f0*/  I2F.RP R22, R19 ;  /* 0x0000001300167306 */ /* 0x000e620000209400 */
        /* <DEDUP_REMOVED lines=33> */
[----:B------:R-:W2:Y:S01]  /*0810*/  LDC.64 R20, c[0x0][0x398] ;  /* 0x0000e600ff147b82 */ /* 0x000ea20000000a00 */
        /* <DEDUP_REMOVED lines=13> */
[----:B------:R-:W-:Y:S01]  /*08f0*/  ISETP.NE.U32.AND P1, PT, R16, 0x1, PT ;  /* 0x000000011000780c */ /* 0x000fe20003f25070 */
[----:B------:R-:W-:Y:S01]  /*0900*/  IMAD R4, R4, UR36, RZ ;  /* 0x0000002404047c24 */ /* 0x000fe2000f8e02ff */
        /* <DEDUP_REMOVED lines=27> */
[----:B0-----:R-:W-:-:S11]  /*0ac0*/  IMAD.U32 R0, RZ, RZ, UR4 ;  /* 0x00000004ff007e24 */ /* 0x001fd6000f8e00ff */
[----:B------:R-:W0:Y:S01]  /*0ad0*/  @!P1 LDC R5, c[0x0][0x3f0] ;  /* 0x0000fc00ff059b82 */ /* 0x000e220000000800 */
[----:B---3--:R-:W-:-:S05]  /*0ae0*/  @P2 FMUL R0, R19, UR49 ;  /* 0x0000003113002c20 */ /* 0x008fca0008400000 */
[----:B0-----:R-:W-:-:S07]  /*0af0*/  FMNMX3 R4, R5, -INF , R0, !PT ;  /* 0xff80000005047876 */ /* 0x001fce0007800000 */
.L_x_9409:
[----:B------:R-:W-:Y:S05]  /*0b00*/  BSYNC.RECONVERGENT B1 ;  /* 0x0000000000017941 */ /* 0x000fea0003800200 */
.L_x_9408:
[----:B------:R-:W-:Y:S02]  /*0b10*/  IMAD.MOV.U32 R3, RZ, RZ, 0x3bbb989d ;  /* 0x3bbb989dff037424 */ /* 0x000fe400078e00ff */
[C---:B------:R-:W-:Y:S01]  /*0b20*/  FADD R5, -R4.reuse, R5 ;  /* 0x0000000504057221 */ /* 0x040fe20000000100 */
[----:B------:R-:W-:Y:S02]  /*0b30*/  IMAD.MOV.U32 R19, RZ, RZ, 0x437c0000 ;  /* 0x437c0000ff137424 */ /* 0x000fe400078e00ff */
[----:B------:R-:W-:Y:S01]  /*0b40*/  FADD R4, -R4, R0 ;  /* 0x0000000004047221 */ /* 0x000fe20000000100 */
[----:B------:R-:W-:Y:S01]  /*0b50*/  BSSY.RECONVERGENT B1, `(.L_x_9410) ;  /* 0x000001e000017945 */ /* 0x000fe20003800200 */
[-C--:B------:R-:W-:Y:S02]  /*0b60*/  FFMA.SAT R2, R5, R3.reuse, 0.5 ;  /* 0x3f00000005027423 */ /* 0x080fe40000002003 */
[----:B------:R-:W-:Y:S02]  /*0b70*/  FFMA.SAT R3, R4, R3, 0.5 ;  /* 0x3f00000004037423 */ /* 0x000fe40000002003 */
[----:B------:R-:W-:-:S02]  /*0b80*/  FFMA.RM R2, R2, R19, 12582913 ;  /* 0x4b40000102027423 */ /* 0x000fc40000004013 */
[----:B------:R-:W-:Y:S02]  /*0b90*/  FFMA.RM R3, R3, R19, 12582913 ;  /* 0x4b40000103037423 */ /* 0x000fe40000004013 */
[C---:B------:R-:W-:Y:S01]  /*0ba0*/  FADD R0, R2.reuse, -12583039 ;  /* 0xcb40007f02007421 */ /* 0x040fe20000000000 */
[----:B------:R-:W-:Y:S01]  /*0bb0*/  SHF.L.U32 R2, R2, 0x17, RZ ;  /* 0x0000001702027819 */ /* 0x000fe200000006ff */
[----:B------:R-:W-:Y:S02]  /*0bc0*/  FADD R19, R3, -12583039 ;  /* 0xcb40007f03137421 */ /* 0x000fe40000000000 */
[C---:B------:R-:W-:Y:S02]  /*0bd0*/  FFMA R0, R5.reuse, 1.4426950216293334961, -R0 ;  /* 0x3fb8aa3b05007823 */ /* 0x040fe40000000800 */
[----:B------:R-:W-:Y:S02]  /*0be0*/  FFMA R19, R4, 1.4426950216293334961, -R19 ;  /* 0x3fb8aa3b04137823 */ /* 0x000fe40000000813 */
[----:B------:R-:W-:Y:S01]  /*0bf0*/  FFMA R5, R5, 1.925963033500011079e-08, R0 ;  /* 0x32a5706005057823 */ /* 0x000fe20000000000 */
[----:B------:R-:W-:-:S02]  /*0c00*/  IMAD.SHL.U32 R0, R3, 0x800000, RZ ;  /* 0x0080000003007824 */ /* 0x000fc400078e00ff */
[----:B------:R-:W-:-:S03]  /*0c10*/  FFMA R19, R4, 1.925963033500011079e-08, R19 ;  /* 0x32a5706004137823 */ /* 0x000fc60000000013 */
[----:B------:R-:W5:Y:S08]  /*0c20*/  MUFU.EX2 R5, R5 ;  /* 0x0000000500057308 */ /* 0x000f700000000800 */
[----:B------:R-:W1:Y:S01]  /*0c30*/  MUFU.EX2 R19, R19 ;  /* 0x0000001300137308 */ /* 0x000e620000000800 */
[----:B-----5:R-:W-:-:S04]  /*0c40*/  FMUL R2, R2, R5 ;  /* 0x0000000502027220 */ /* 0x020fc80000400000 */
[----:B------:R-:W-:Y:S01]  /*0c50*/  FADD R3, RZ, R2 ;  /* 0x00000002ff037221 */ /* 0x000fe20000000000 */
[----:B-1----:R-:W-:-:S04]  /*0c60*/  FMUL R0, R0, R19 ;  /* 0x0000001300007220 */ /* 0x002fc80000400000 */
[----:B------:R-:W-:-:S04]  /*0c70*/  FADD R3, R3, R0 ;  /* 0x0000000003037221 */ /* 0x000fc80000000000 */
[----:B------:R-:W1:Y:S08]  /*0c80*/  MUFU.RCP R4, R3 ;  /* 0x0000000300047308 */ /* 0x000e700000001000 */
[----:B------:R-:W5:Y:S01]  /*0c90*/  FCHK P1, R2, R3 ;  /* 0x0000000302007302 */ /* 0x000f620000020000 */
[----:B-1----:R-:W-:-:S04]  /*0ca0*/  FFMA R21, -R3, R4, 1 ;  /* 0x3f80000003157423 */ /* 0x002fc80000000104 */
[----:B------:R-:W-:-:S04]  /*0cb0*/  FFMA R21, R4, R21, R4 ;  /* 0x0000001504157223 */ /* 0x000fc80000000004 */
[----:B------:R-:W-:-:S04]  /*0cc0*/  FFMA R4, R2, R21, RZ ;  /* 0x0000001502047223 */ /* 0x000fc800000000ff */
[----:B------:R-:W-:-:S04]  /*0cd0*/  FFMA R5, -R3, R4, R2 ;  /* 0x0000000403057223 */ /* 0x000fc80000000102 */
[----:B------:R-:W-:Y:S01]  /*0ce0*/  FFMA R4, R21, R5, R4 ;  /* 0x0000000515047223 */ /* 0x000fe20000000004 */
[----:B-----5:R-:W-:Y:S06]  /*0cf0*/  @!P1 BRA `(.L_x_9411) ;  /* 0x00000000000c9947 */ /* 0x020fec0003800000 */
[----:B------:R-:W-:-:S07]  /*0d00*/  MOV R20, 0xd20 ;  /* 0x00000d2000147802 */ /* 0x000fce0000000f00 */
[----:B0-234-:R-:W-:Y:S05]  /*0d10*/  CALL.REL.NOINC `($__internal_149_$__cuda_sm3x_div_rn_noftz_f32_slowpath) ;  /* 0x0000000000a87944 */ /* 0x01dfea0003c00000 */
[----:B------:R-:W-:-:S07]  /*0d20*/  IMAD.MOV.U32 R4, RZ, RZ, R2 ;  /* 0x000000ffff047224 */ /* 0x000fce00078e0002 */
.L_x_9411:
[----:B------:R-:W-:Y:S05]  /*0d30*/  BSYNC.RECONVERGENT B1 ;  /* 0x0000000000017941 */ /* 0x000fea0003800200 */
.L_x_9410:
[----:B------:R-:W1:Y:S01]  /*0d40*/  MUFU.RCP R2, R3 ;  /* 0x0000000300027308 */ /* 0x000e620000001000 */
[----:B------:R-:W-:Y:S07]  /*0d50*/  BSSY.RECONVERGENT B1, `(.L_x_9412) ;  /* 0x000000c000017945 */ /* 0x000fee0003800200 */
[----:B------:R-:W5:Y:S01]  /*0d60*/  FCHK P1, R0, R3 ;  /* 0x0000000300007302 */ /* 0x000f620000020000 */
        /* <DEDUP_REMOVED lines=8> */
[----:B0-234-:R-:W-:Y:S05]  /*0df0*/  CALL.REL.NOINC `($__internal_149_$__cuda_sm3x_div_rn_noftz_f32_slowpath) ;  /* 0x0000000000707944 */ /* 0x01dfea0003c00000 */
[----:B------:R-:W-:-:S07]  /*0e00*/  IMAD.MOV.U32 R5, RZ, RZ, R2 ;  /* 0x000000ffff057224 */ /* 0x000fce00078e0002 */
.L_x_9413:
[----:B------:R-:W-:Y:S05]  /*0e10*/  BSYNC.RECONVERGENT B1 ;  /* 0x0000000000017941 */ /* 0x000fea0003800200 */
.L_x_9412:
[----:B------:R-:W-:Y:S04]  /*0e20*/  BSSY.RECONVERGENT B1, `(.L_x_9414) ;  /* 0x0000012000017945 */ /* 0x000fe80003800200 */
[----:B------:R-:W-:Y:S05]  /*0e30*/  @P0 BRA `(.L_x_9415) ;  /* 0x0000000000400947 */ /* 0x000fea0003800000 */
[----:B------:R-:W-:Y:S01]  /*0e40*/  MOV R2, R6 ;  /* 0x0000000600027202 */ /* 0x000fe20000000f00 */
[----:B------:R-:W-:Y:S01]  /*0e50*/  IMAD R0, R7, UR44, RZ ;  /* 0x0000002c07007c24 */ /* 0x000fe2000f8e02ff */
[----:B----4-:R-:W-:Y:S01]  /*0e60*/  R2UR UR4, R12 ;  /* 0x000000000c0472ca */ /* 0x010fe200000e0000 */
[----:B------:R-:W-:Y:S01]  /*0e70*/  IMAD.MOV.U32 R3, RZ, RZ, RZ ;  /* 0x000000ffff037224 */ /* 0x000fe200078e00ff */
[----:B------:R-:W-:Y:S01]  /*0e80*/  R2UR UR5, R13 ;  /* 0x000000000d0572ca */ /* 0x000fe200000e0000 */
[C---:B------:R-:W-:Y:S02]  /*0e90*/  IMAD R19, R9.reuse, UR45, R0 ;  /* 0x0000002d09137c24 */ /* 0x040fe4000f8e0200 */
[----:B------:R-:W-:-:S04]  /*0ea0*/  IMAD.WIDE.U32 R2, R9, UR44, R2 ;  /* 0x0000002c09027c25 */ /* 0x000fc8000f8e0002 */
[----:B------:R-:W-:-:S05]  /*0eb0*/  IMAD.IADD R3, R3, 0x1, R19 ;  /* 0x0000000103037824 */ /* 0x000fca00078e0213 */
        /* <DEDUP_REMOVED lines=8> */
.L_x_9415:
[----:B------:R-:W-:Y:S05]  /*0f40*/  BSYNC.RECONVERGENT B1 ;  /* 0x0000000000017941 */ /* 0x000fea0003800200 */
.L_x_9414:
[----:B------:R-:W-:-:S04]  /*0f50*/  IADD3 R9, P0, PT, R18, R9, RZ ;  /* 0x0000000912097210 */ /* 0x000fc80007f1e0ff */
[----:B------:R-:W-:Y:S02]  /*0f60*/  LEA.HI.X.SX32 R7, R18, R7, 0x1, P0 ;  /* 0x0000000712077211 */ /* 0x000fe400000f0eff */
[----:B------:R-:W-:-:S04]  /*0f70*/  ISETP.GE.U32.AND P0, PT, R9, UR42, PT ;  /* 0x0000002a09007c0c */ /* 0x000fc8000bf06070 */
[----:B------:R-:W-:-:S13]  /*0f80*/  ISETP.GE.AND.EX P0, PT, R7, UR43, PT, P0 ;  /* 0x0000002b07007c0c */ /* 0x000fda000bf06300 */
[----:B------:R-:W-:Y:S05]  /*0f90*/  @!P0 BRA `(.L_x_9416) ;  /* 0xfffffff000d88947 */ /* 0x000fea000383ffff */
[----:B------:R-:W-:Y:S05]  /*0fa0*/  BSYNC.RECONVERGENT B0 ;  /* 0x0000000000007941 */ /* 0x000fea0003800200 */
.L_x_9407:
[----:B------:R-:W-:Y:S05]  /*0fb0*/  EXIT ;  /* 0x000000000000794d */ /* 0x000fea0003800000 */
        .weak           $__internal_149_$__cuda_sm3x_div_rn_noftz_f32_slowpath
        .type           $__internal_149_$__cuda_sm3x_div_rn_noftz_f32_slowpath,@function
        .size           $__internal_149_$__cuda_sm3x_div_rn_noftz_f32_slowpath,(.L_x_37526 - $__internal_149_$__cuda_sm3x_div_rn_noftz_f32_slowpath)
$__internal_149_$__cuda_sm3x_div_rn_noftz_f32_slowpath:
        /* <DEDUP_REMOVED lines=35> */
.L_x_9418:
        /* <DEDUP_REMOVED lines=51> */
.L_x_9425:
[----:B------:R-:W-:-:S04]  /*1520*/  LOP3.LUT R2, R2, 0x80000000, RZ, 0xc0, !PT ;  /* 0x8000000002027812 */ /* 0x000fc800078ec0ff */
[----:B------:R-:W-:Y:S01]  /*1530*/  LOP3.LUT R2, R2, 0x7f800000, RZ, 0xfc, !PT ;  /* 0x7f80000002027812 */ /* 0x000fe200078efcff */
[----:B------:R-:W-:Y:S06]  /*1540*/  BRA `(.L_x_9426) ;  /* 0x0000000000047947 */ /* 0x000fec0003800000 */
.L_x_9424:
[----:B------:R-:W-:-:S07]  /*1550*/  IMAD R2, R22, 0x800000, R2 ;  /* 0x0080000016027824 */ /* 0x000fce00078e0202 */
.L_x_9426:
[----:B------:R-:W-:Y:S05]  /*1560*/  BSYNC.RECONVERGENT B3 ;  /* 0x0000000000037941 */ /* 0x000fea0003800200 */
.L_x_9423:
[----:B------:R-:W-:Y:S05]  /*1570*/  BRA `(.L_x_9427) ;  /* 0x0000000000207947 */ /* 0x000fea0003800000 */
.L_x_9422:
[----:B------:R-:W-:-:S04]  /*1580*/  LOP3.LUT R2, R21, 0x80000000, R2, 0x48, !PT ;  /* 0x8000000015027812 */ /* 0x000fc800078e4802 */
[----:B------:R-:W-:Y:S01]  /*1590*/  LOP3.LUT R2, R2, 0x7f800000, RZ, 0xfc, !PT ;  /* 0x7f80000002027812 */ /* 0x000fe200078efcff */
[----:B------:R-:W-:Y:S06]  /*15a0*/  BRA `(.L_x_9427) ;  /* 0x0000000000147947 */ /* 0x000fec0003800000 */
.L_x_9421:
[----:B------:R-:W-:Y:S01]  /*15b0*/  LOP3.LUT R2, R21, 0x80000000, R2, 0x48, !PT ;  /* 0x8000000015027812 */ /* 0x000fe200078e4802 */
[----:B------:R-:W-:Y:S06]  /*15c0*/  BRA `(.L_x_9427) ;  /* 0x00000000000c7947 */ /* 0x000fec0003800000 */
.L_x_9420:
[----:B------:R-:W0:Y:S01]  /*15d0*/  MUFU.RSQ R2, -QNAN ;  /* 0xffc0000000027908 */ /* 0x000e220000001400 */
[----:B------:R-:W-:Y:S05]  /*15e0*/  BRA `(.L_x_9427) ;  /* 0x0000000000047947 */ /* 0x000fea0003800000 */
.L_x_9419:
[----:B------:R-:W-:-:S07]  /*15f0*/  FADD.FTZ R2, R2, R3 ;  /* 0x0000000302027221 */ /* 0x000fce0000010000 */
.L_x_9427:
[----:B------:R-:W-:Y:S05]  /*1600*/  BSYNC.RECONVERGENT B2 ;  /* 0x0000000000027941 */ /* 0x000fea0003800200 */
.L_x_9417:
[----:B------:R-:W-:-:S04]  /*1610*/  IMAD.MOV.U32 R21, RZ, RZ, 0x0 ;  /* 0x00000000ff157424 */ /* 0x000fc800078e00ff */
[----:B0-----:R-:W-:Y:S05]  /*1620*/  RET.REL.NODEC R20 `(_Z15SoftmaxWarpImplI22BroadcastScaleMaskLoadIffbLm4EiE11DirectStoreIffEfLi2ELi2ELi1ELi1ELb1EL9Algorithm0EEvT_T0_ll) ;  /* 0xffffffe814747950 */ /* 0x001fea0003c3ffff */
.L_x_9428:
        /* <DEDUP_REMOVED lines=13> */
.L_x_37526:


//--------------------- .text._Z15SoftmaxWarpImplI22BroadcastScaleMaskLoadIffbLm4EiE11DirectStoreIffEfLi2ELi2ELi1ELi1ELb0EL9Algorithm0EEvT_T0_ll --------------------------
	.section	.text._Z15SoftmaxWarpImplI22BroadcastScaleMaskLoadIffbLm4EiE11DirectStoreIffEfLi2ELi2ELi1ELi1ELb0EL9Algorithm0EEvT_T0_ll,"ax",@progbits
	.align	128
        .global         _Z15SoftmaxWarpImplI22BroadcastScaleMaskLoadIffbLm4EiE11DirectStoreIffEfLi2ELi2ELi1ELi1ELb0EL9Algorithm0EEvT_T0_ll
        .type           _Z15SoftmaxWarpImplI22BroadcastScaleMaskLoadIffbLm4EiE11DirectStoreIffEfLi2ELi2ELi1ELi1ELb0EL9Algorithm0EEvT_T0_ll,@function
        .size           _Z15SoftmaxWarpImplI22BroadcastScaleMaskLoadIffbLm4EiE11DirectStoreIffEfLi2ELi2ELi1ELi1ELb0EL9Algorithm0EEvT_T0_ll,(.L_x_37527 - _Z15SoftmaxWarpImplI22BroadcastScaleMaskLoadIffbLm4EiE11DirectStoreIffEfLi2ELi2ELi1ELi1ELb0EL9Algorithm0EEvT_T0_ll)
        .other          _Z15SoftmaxWarpImplI22BroadcastScaleMaskLoadIffbLm4EiE11DirectStoreIffEfLi2ELi2ELi1ELi1ELb0EL9Algorithm0EEvT_T0_ll,@"STO_CUDA_ENTRY STV_DEFAULT"
_Z15SoftmaxWarpImplI22BroadcastScaleMaskLoadIffbLm4EiE11DirectStoreIffEfLi2ELi2ELi1ELi1ELb0EL9Algorithm0EEvT_T0_ll:
.text._Z15SoftmaxWarpImplI22BroadcastScaleMaskLoadIffbLm4EiE11DirectStoreIffEfLi2ELi2ELi1ELi1ELb0EL9Algorithm0EEvT_T0_ll:
        /* <DEDUP_REMOVED lines=26> */
.L_x_9429:
        /* <DEDUP_REMOVED lines=20> */
.L_x_9435:
        /* <DEDUP_REMOVED lines=53> */
[----:B------:R-:W1:Y:S07]  /*0630*/  F2I.FTZ.U32.TRUNC.NTZ R3, R20 ;  /* 0x0000001400037305 */ /* 0x000e6e000021f000 */
[----:B------:R-:W-:-:S04]  /*0640*/  @P0 VIADD R2, R2, 0x1 ;  /* 0x0000000102020836 */ /* 0x000fc80000000000 */
        /* <DEDUP_REMOVED lines=28> */
[----:B------:R-:W-:Y:S01]  /*0810*/  SEL R4, R4, RZ, P0 ;  /* 0x000000ff04047207 */ /* 0x000fe20000000000 */
[----:B------:R-:W-:Y:S01]  /*0820*/  IMAD.MOV R2, RZ, RZ, -R22 ;  /* 0x000000ffff027224 */ /* 0x000fe200078e0a16 */
[----:B--2---:R-:W-:Y:S02]  /*0830*/  ISETP.NE.U32.AND P1, PT, R20, 0x1, PT ;  /* 0x000000011400780c */ /* 0x004fe40003f25070 */
[----:B------:R-:W-:Y:S01]  /*0840*/  ISETP.NE.U32.AND P0, PT, R16, 0x1, PT ;  /* 0x000000011000780c */ /* 0x000fe20003f05070 */
[----:B------:R-:W-:Y:S01]  /*0850*/  IMAD R4, R4, UR36, RZ ;  /* 0x0000002404047c24 */ /* 0x000fe2000f8e02ff */
[----:B------:R-:W-:Y:S01]  /*0860*/  ISETP.NE.AND.EX P1, PT, R21, RZ, PT, P1 ;  /* 0x000000ff1500720c */ /* 0x000fe20003f25310 */
[----:B------:R-:W-:Y:S01]  /*0870*/  IMAD R23, R8, R2, R23 ;  /* 0x0000000208177224 */ /* 0x000fe200078e0217 */
[----:B------:R-:W-:Y:S01]  /*0880*/  ISETP.NE.AND.EX P2, PT, R15, RZ, PT, P2 ;  /* 0x000000ff0f00720c */ /* 0x000fe20003f45320 */
[----:B------:R-:W0:Y:S01]  /*0890*/  LDC.64 R2, c[0x0][0x388] ;  /* 0x0000e200ff027b82 */ /* 0x000e220000000a00 */
[----:B------:R-:W-:-:S02]  /*08a0*/  SEL R5, R5, RZ, P1 ;  /* 0x000000ff05057207 */ /* 0x000fc40000800000 */
        /* <DEDUP_REMOVED lines=21> */
[----:B------:R-:W0:Y:S01]  /*0a00*/  LDCU UR4, c[0x0][0x3f0] ;  /* 0x00007e00ff0477ac */ /* 0x000e220008000800 */
[----:B------:R-:W-:Y:S01]  /*0a10*/  IMAD.MOV.U32 R20, RZ, RZ, 0x437c0000 ;  /* 0x437c0000ff147424 */ /* 0x000fe200078e00ff */
[----:B------:R-:W-:Y:S01]  /*0a20*/  BSSY.RECONVERGENT B1, `(.L_x_9431) ;  /* 0x0000027000017945 */ /* 0x000fe20003800200 */
[----:B------:R-:W-:Y:S01]  /*0a30*/  ISETP.NE.AND P0, PT, R4, RZ, PT ;  /* 0x000000ff0400720c */ /* 0x000fe20003f05270 */
[----:B--2---:R-:W-:Y:S01]  /*0a40*/  FMUL R4, R0, UR47 ;  /* 0x0000002f00047c20 */ /* 0x004fe20008400000 */
[----:B0-----:R-:W-:-:S11]  /*0a50*/  IMAD.U32 R0, RZ, RZ, UR4 ;  /* 0x00000004ff007e24 */ /* 0x001fd6000f8e00ff */
[----:B------:R-:W0:Y:S01]  /*0a60*/  @!P0 LDC R4, c[0x0][0x3f0] ;  /* 0x0000fc00ff048b82 */ /* 0x000e220000000800 */
[----:B---3--:R-:W-:Y:S01]  /*0a70*/  @P1 FMUL R0, R19, UR47 ;  /* 0x0000002f13001c20 */ /* 0x008fe20008400000 */
[----:B------:R-:W-:-:S04]  /*0a80*/  HFMA2 R19, -RZ, RZ, 0.96630859375, -0.0022525787353515625 ;  /* 0x3bbb989dff137431 */ /* 0x000fc800000001ff */
[----:B0-----:R-:W-:-:S05]  /*0a90*/  FMNMX3 R5, R4, -INF , R0, !PT ;  /* 0xff80000004057876 */ /* 0x001fca0007800000 */
        /* <DEDUP_REMOVED lines=13> */
[----:B------:R-:W-:Y:S02]  /*0b70*/  IMAD.SHL.U32 R0, R5, 0x800000, RZ ;  /* 0x0080000005007824 */ /* 0x000fe400078e00ff */
[----:B------:R-:W0:Y:S08]  /*0b80*/  MUFU.EX2 R3, R4 ;  /* 0x0000000400037308 */ /* 0x000e300000000800 */
[----:B------:R-:W1:Y:S01]  /*0b90*/  MUFU.EX2 R19, R19 ;  /* 0x0000001300137308 */ /* 0x000e620000000800 */
[----:B0-----:R-:W-:-:S04]  /*0ba0*/  FMUL R2, R2, R3 ;  /* 0x0000000302027220 */ /* 0x001fc80000400000 */
[----:B------:R-:W-:Y:S01]  /*0bb0*/  FADD R3, RZ, R2 ;  /* 0x00000002ff037221 */ /* 0x000fe20000000000 */
[----:B-1----:R-:W-:-:S04]  /*0bc0*/  FMUL R0, R0, R19 ;  /* 0x0000001300007220 */ /* 0x002fc80000400000 */
[----:B------:R-:W-:-:S04]  /*0bd0*/  FADD R3, R3, R0 ;  /* 0x0000000003037221 */ /* 0x000fc80000000000 */
        /* <DEDUP_REMOVED lines=9> */
[----:B------:R-:W-:Y:S05]  /*0c70*/  CALL.REL.NOINC `($__internal_150_$__cuda_sm3x_div_rn_noftz_f32_slowpath) ;  /* 0x00000000009c7944 */ /* 0x000fea0003c00000 */
[----:B------:R-:W-:-:S07]  /*0c80*/  IMAD.MOV.U32 R4, RZ, RZ, R2 ;  /* 0x000000ffff047224 */ /* 0x000fce00078e0002 */
.L_x_9432:
[----:B------:R-:W-:Y:S05]  /*0c90*/  BSYNC.RECONVERGENT B1 ;  /* 0x0000000000017941 */ /* 0x000fea0003800200 */
.L_x_9431:
        /* <DEDUP_REMOVED lines=11> */
[----:B------:R-:W-:Y:S05]  /*0d50*/  CALL.REL.NOINC `($__internal_150_$__cuda_sm3x_div_rn_noftz_f32_slowpath) ;  /* 0x0000000000647944 */ /* 0x000fea0003c00000 */
[----:B------:R-:W-:-:S07]  /*0d60*/  IMAD.MOV.U32 R5, RZ, RZ, R2 ;  /* 0x000000ffff057224 */ /* 0x000fce00078e0002 */
.L_x_9434:
[----:B------:R-:W-:Y:S05]  /*0d70*/  BSYNC.RECONVERGENT B1 ;  /* 0x0000000000017941 */ /* 0x000fea0003800200 */
.L_x_9433:
[----:B------:R-:W-:Y:S01]  /*0d80*/  IMAD R0, R7, UR40, RZ ;  /* 0x0000002807007c24 */ /* 0x000fe2000f8e02ff */
[----:B------:R-:W-:Y:S01]  /*0d90*/  R2UR UR4, R12 ;  /* 0x000000000c0472ca */ /* 0x000fe200000e0000 */
[----:B------:R-:W-:Y:S01]  /*0da0*/  IMAD.MOV.U32 R2, RZ, RZ, R6 ;  /* 0x000000ffff027224 */ /* 0x000fe200078e0006 */
[----:B------:R-:W-:Y:S01]  /*0db0*/  R2UR UR5, R13 ;  /* 0x000000000d0572ca */ /* 0x000fe200000e0000 */
[----:B------:R-:W-:Y:S02]  /*0dc0*/  IMAD.MOV.U32 R3, RZ, RZ, RZ ;  /* 0x000000ffff037224 */ /* 0x000fe400078e00ff */
        /* <DEDUP_REMOVED lines=16> */
[----:B------:R-:W-:Y:S05]  /*0ed0*/  BSYNC.RECONVERGENT B0 ;  /* 0x0000000000007941 */ /* 0x000fea0003800200 */
.L_x_9430:
[----:B------:R-:W-:Y:S05]  /*0ee0*/  EXIT ;  /* 0x000000000000794d */ /* 0x000fea0003800000 */
        .weak           $__internal_150_$__cuda_sm3x_div_rn_noftz_f32_slowpath
        .type           $__internal_150_$__cuda_sm3x_div_rn_noftz_f32_slowpath,@function
        .size           $__internal_150_$__cuda_sm3x_div_rn_noftz_f32_slowpath,(.L_x_37527 - $__internal_150_$__cuda_sm3x_div_rn_noftz_f32_slowpath)
$__internal_150_$__cuda_sm3x_div_rn_noftz_f32_slowpath:
[--C-:B------:R-:W-:Y:S01]  /*0ef0*/  SHF.R.U32.HI R5, RZ, 0x17, R3.reuse ;  /* 0x00000017ff057819 */ /* 0x100fe20000011603 */
[----:B------:R-:W-:Y:S01]  /*0f00*/  BSSY.RECONVERGENT B2, `(.L_x_9436) ;  /* 0x0000063000027945 */ /* 0x000fe20003800200 */
[----:B------:R-:W-:Y:S01]  /*0f10*/  SHF.R.U32.HI R22, RZ, 0x17, R2 ;  /* 0x00000017ff167819 */ /* 0x000fe20000011602 */
[----:B------:R-:W-:Y:S01]  /*0f20*/  IMAD.MOV.U32 R21, RZ, RZ, R3 ;  /* 0x000000ffff157224 */ /* 0x000fe200078e0003 */
        /* <DEDUP_REMOVED lines=31> */
.L_x_9437:
        /* <DEDUP_REMOVED lines=51> */
.L_x_9444:
[----:B------:R-:W-:-:S04]  /*1450*/  LOP3.LUT R2, R2, 0x80000000, RZ, 0xc0, !PT ;  /* 0x8000000002027812 */ /* 0x000fc800078ec0ff */
[----:B------:R-:W-:Y:S01]  /*1460*/  LOP3.LUT R2, R2, 0x7f800000, RZ, 0xfc, !PT ;  /* 0x7f80000002027812 */ /* 0x000fe200078efcff */
[----:B------:R-:W-:Y:S06]  /*1470*/  BRA `(.L_x_9445) ;  /* 0x0000000000047947 */ /* 0x000fec0003800000 */
.L_x_9443:
[----:B------:R-:W-:-:S07]  /*1480*/  IMAD R2, R22, 0x800000, R2 ;  /* 0x0080000016027824 */ /* 0x000fce00078e0202 */
.L_x_9445:
[----:B------:R-:W-:Y:S05]  /*1490*/  BSYNC.RECONVERGENT B3 ;  /* 0x0000000000037941 */ /* 0x000fea0003800200 */
.L_x_9442:
[----:B------:R-:W-:Y:S05]  /*14a0*/  BRA `(.L_x_9446) ;  /* 0x0000000000207947 */ /* 0x000fea0003800000 */
.L_x_9441:
[----:B------:R-:W-:-:S04]  /*14b0*/  LOP3.LUT R2, R21, 0x80000000, R2, 0x48, !PT ;  /* 0x8000000015027812 */ /* 0x000fc800078e4802 */
[----:B------:R-:W-:Y:S01]  /*14c0*/  LOP3.LUT R2, R2, 0x7f800000, RZ, 0xfc, !PT ;  /* 0x7f80000002027812 */ /* 0x000fe200078efcff */
[----:B------:R-:W-:Y:S06]  /*14d0*/  BRA `(.L_x_9446) ;  /* 0x0000000000147947 */ /* 0x000fec0003800000 */
.L_x_9440:
[----:B------:R-:W-:Y:S01]  /*14e0*/  LOP3.LUT R2, R21, 0x80000000, R2, 0x48, !PT ;  /* 0x8000000015027812 */ /* 0x000fe200078e4802 */
[----:B------:R-:W-:Y:S06]  /*14f0*/  BRA `(.L_x_9446) ;  /* 0x00000000000c7947 */ /* 0x000fec0003800000 */
.L_x_9439:
[----:B------:R-:W0:Y:S01]  /*1500*/  MUFU.RSQ R2, -QNAN ;  /* 0xffc0000000027908 */ /* 0x000e220000001400 */
[----:B------:R-:W-:Y:S05]  /*1510*/  BRA `(.L_x_9446) ;  /* 0x0000000000047947 */ /* 0x000fea0003800000 */
.L_x_9438:
[----:B------:R-:W-:-:S07]  /*1520*/  FADD.FTZ R2, R2, R3 ;  /* 0x0000000302027221 */ /* 0x000fce0000010000 */
.L_x_9446:
[----:B------:R-:W-:Y:S05]  /*1530*/  BSYNC.RECONVERGENT B2 ;  /* 0x0000000000027941 */ /* 0x000fea0003800200 */
.L_x_9436:
[----:B------:R-:W-:-:S04]  /*1540*/  IMAD.MOV.U32 R21, RZ, RZ, 0x0 ;  /* 0x00000000ff157424 */ /* 0x000fc800078e00ff */
[----:B0-----:R-:W-:Y:S05]  /*1550*/  RET.REL.NODEC R20 `(_Z15SoftmaxWarpImplI22BroadcastScaleMaskLoadIffbLm4EiE11DirectStoreIffEfLi2ELi2ELi1ELi1ELb0EL9Algorithm0EEvT_T0_ll) ;  /* 0xffffffe814a87950 */ /* 0x001fea0003c3ffff */
.L_x_9447:
        /* <DEDUP_REMOVED lines=10> */
.L_x_37527:


//--------------------- .text._Z15SoftmaxWarpImplI22BroadcastScaleMaskLoadIffbLm4EiE11DirectStoreIffEfLi2ELi2ELi1ELi2ELb1EL9Algorithm0EEvT_T0_ll --------------------------
	.section	.text._Z15SoftmaxWarpImplI22BroadcastScaleMaskLoadIffbLm4EiE11DirectStoreIffEfLi2ELi2ELi1ELi2ELb1EL9Algorithm0EEvT_T0_ll,"ax",@progbits
	.align	128
        .global         _Z15SoftmaxWarpImplI22BroadcastScaleMaskLoadIffbLm4EiE11DirectStoreIffEfLi2ELi2ELi1ELi2ELb1EL9Algorithm0EEvT_T0_ll
        .type           _Z15SoftmaxWarpImplI22BroadcastScaleMaskLoadIffbLm4EiE11DirectStoreIffEfLi2ELi2ELi1ELi2ELb1EL9Algorithm0EEvT_T0_ll,@function
        .size           _Z15SoftmaxWarpImplI22BroadcastScaleMaskLoadIffbLm4EiE11DirectStoreIffEfLi2ELi2ELi1ELi2ELb1EL9Algorithm0EEvT_T0_ll,(.L_x_37528 - _Z15SoftmaxWarpImplI22BroadcastScaleMaskLoadIffbLm4EiE11DirectStoreIffEfLi2ELi2ELi1ELi2ELb1EL9Algorithm0EEvT_T0_ll)
        .other          _Z15SoftmaxWarpImplI22BroadcastScaleMaskLoadIffbLm4EiE11DirectStoreIffEfLi2ELi2ELi1ELi2ELb1EL9Algorithm0EEvT_T0_ll,@"STO_CUDA_ENTRY STV_DEFAULT"
_Z15SoftmaxWarpImplI22BroadcastScaleMaskLoadIffbLm4EiE11DirectStoreIffEfLi2ELi2ELi1ELi2ELb1EL9Algorithm0EEvT_T0_ll:
.text._Z15SoftmaxWarpImplI22BroadcastScaleMaskLoadIffbLm4EiE11DirectStoreIffEfLi2ELi2ELi1ELi2ELb1EL9Algorithm0EEvT_T0_ll:
        /* <DEDUP_REMOVED lines=28> */
.L_x_9448:
        /* <DEDUP_REMOVED lines=18> */
[----:B------:R-:W4:Y:S01]  /*02e0*/  LDC.64 R12, c[0x0][0x358] ;  /* 0x0000d600ff0c7b82 */ /* 0x000f220000000a00 */
[----:B0-----:R-:W-:-:S07]  /*02f0*/  SHF.L.U32 R17, R17, 0x1, RZ ;  /* 0x0000000111117819 */ /* 0x001fce00000006ff */
[----:B------:R-:W0:Y:S02]  /*0300*/  LDC.64 R6, c[0x0][0x400] ;  /* 0x00010000ff067b82 */ /* 0x000e240000000a00 */
.L_x_9466:
[----:B0-----:R-:W0:Y:S01]  /*0310*/  LDC.64 R4, c[0x0][0x3a0] ;  /* 0x0000e800ff047b82 */ /* 0x001e220000000a00 */
[----:B------:R-:W-:Y:S01]  /*0320*/  ISETP.GE.U32.AND P0, PT, R17, UR40, PT ;  /* 0x0000002811007c0c */ /* 0x000fe2000bf06070 */
[----:B------:R-:W-:Y:S01]  /*0330*/  BSSY.RECONVERGENT B1, `(.L_x_9450) ;  /* 0x0000080000017945 */ /* 0x000fe20003800200 */
[----:B------:R-:W-:Y:S02]  /*0340*/  IMAD.MOV.U32 R22, RZ, RZ, -0x800000 ;  /* 0xff800000ff167424 */ /* 0x000fe400078e00ff */
[----:B------:R-:W-:Y:S01]  /*0350*/  ISETP.GE.AND.EX P0, PT, RZ, UR41, PT, P0 ;  /* 0x00000029ff007c0c */ /* 0x000fe2000bf06300 */
[----:B------:R-:W-:Y:S02]  /*0360*/  IMAD.MOV.U32 R19, RZ, RZ, -0x800000 ;  /* 0xff800000ff137424 */ /* 0x000fe400078e00ff */
[----:B------:R-:W0:Y:S01]  /*0370*/  LDC.64 R8, c[0x0][0x3a8] ;  /* 0x0000ea00ff087b82 */ /* 0x000e220000000a00 */
[----:B------:R-:W-:-:S09]  /*0380*/  IMAD.MOV.U32 R0, RZ, RZ, -0x800000 ;  /* 0xff800000ff007424 */ /* 0x000fd200078e00ff */
        /* <DEDUP_REMOVED lines=9> */
[----:B-1----:R-:W-:Y:S02]  /*0420*/  IADD3 R2, PT, PT, R20, 0xffffffe, RZ ;  /* 0x0ffffffe14027810 */ /* 0x002fe40007ffe0ff */
[----:B--2---:R-:W-:-:S04]  /*0430*/  IABS R20, R11 ;  /* 0x0000000b00147213 */ /* 0x004fc80000000000 */
[----:B------:R1:W2:Y:S08]  /*0440*/  F2I.FTZ.U32.TRUNC.NTZ R3, R2 ;  /* 0x0000000200037305 */ /* 0x0002b0000021f000 */
[----:B------:R-:W3:Y:S01]  /*0450*/  I2F.RP R22, R20 ;  /* 0x0000001400167306 */ /* 0x000ee20000209400 */
[----:B-1----:R-:W-:Y:S02]  /*0460*/  IMAD.MOV.U32 R2, RZ, RZ, RZ ;  /* 0x000000ffff027224 */ /* 0x002fe400078e00ff */
[----:B--2---:R-:W-:-:S04]  /*0470*/  IMAD.MOV R21, RZ, RZ, -R3 ;  /* 0x000000ffff157224 */ /* 0x004fc800078e0a03 */
[----:B------:R-:W-:-:S04]  /*0480*/  IMAD R21, R21, R0, RZ ;  /* 0x0000000015157224 */ /* 0x000fc800078e02ff */
[----:B------:R-:W-:Y:S01]  /*0490*/  IMAD.HI.U32 R3, R3, R21, R2 ;  /* 0x0000001503037227 */ /* 0x000fe200078e0002 */
[----:B---3--:R-:W1:Y:S05]  /*04a0*/  MUFU.RCP R22, R22 ;  /* 0x0000001600167308 */ /* 0x008e6a0000001000 */
        /* <DEDUP_REMOVED lines=12> */
[----:B-1----:R-:W-:-:S06]  /*0570*/  HFMA2 R2, -RZ, RZ, 0, 0 ;  /* 0x00000000ff027431 */ /* 0x002fcc00000001ff */
[----:B------:R-:W-:-:S05]  /*0580*/  @P1 VIADD R21, R21, 0x1 ;  /* 0x0000000115151836 */ /* 0x000fca0000000000 */
[----:B------:R-:W-:Y:S01]  /*0590*/  MOV R0, R21 ;  /* 0x0000001500007202 */ /* 0x000fe20000000f00 */
[----:B--2---:R-:W-:-:S04]  /*05a0*/  IMAD.MOV R21, RZ, RZ, -R3 ;  /* 0x000000ffff157224 */ /* 0x004fc800078e0a03 */
[----:B------:R-:W-:Y:S01]  /*05b0*/  @!P3 IMAD.MOV R0, RZ, RZ, -R0 ;  /* 0x000000ffff00b224 */ /* 0x000fe200078e0a00 */
[----:B------:R-:W-:Y:S01]  /*05c0*/  @!P2 LOP3.LUT R0, RZ, R10, RZ, 0x33, !PT ;  /* 0x0000000aff00a212 */ /* 0x000fe200078e33ff */
[----:B------:R-:W-:-:S04]  /*05d0*/  IMAD R21, R21, R20, RZ ;  /* 0x0000001415157224 */ /* 0x000fc800078e02ff */
[----:B------:R-:W-:Y:S02]  /*05e0*/  IMAD.MOV R24, RZ, RZ, -R0 ;  /* 0x000000ffff187224 */ /* 0x000fe400078e0a00 */
[----:B------:R-:W-:-:S04]  /*05f0*/  IMAD.HI.U32 R2, R3, R21, R2 ;  /* 0x0000001503027227 */ /* 0x000fc800078e0002 */
[----:B------:R-:W-:-:S05]  /*0600*/  IMAD R24, R10, R24, R19 ;  /* 0x000000180a187224 */ /* 0x000fca00078e0213 */
[----:B------:R-:W-:-:S05]  /*0610*/  IABS R22, R24 ;  /* 0x0000001800167213 */ /* 0x000fca0000000000 */
        /* <DEDUP_REMOVED lines=9> */
[----:B------:R-:W-:Y:S01]  /*06b0*/  @!P2 IMAD.IADD R3, R3, 0x1, -R20 ;  /* 0x000000010303a824 */ /* 0x000fe200078e0a14 */
[----:B------:R-:W-:Y:S02]  /*06c0*/  @!P2 IADD3 R26, PT, PT, R26, 0x1, RZ ;  /* 0x000000011a1aa810 */ /* 0x000fe40007ffe0ff */
[----:B------:R-:W-:Y:S02]  /*06d0*/  ISETP.NE.AND P2, PT, R11, RZ, PT ;  /* 0x000000ff0b00720c */ /* 0x000fe40003f45270 */
[----:B------:R-:W-:Y:S01]  /*06e0*/  ISETP.GE.U32.AND P1, PT, R3, R20, PT ;  /* 0x000000140300720c */ /* 0x000fe20003f26070 */
[----:B-1----:R-:W-:Y:S01]  /*06f0*/  VIADD R20, R22, 0xffffffe ;  /* 0x0ffffffe16147836 */ /* 0x002fe20000000000 */
[----:B------:R-:W1:Y:S03]  /*0700*/  LDC.64 R2, c[0x0][0x390] ;  /* 0x0000e400ff027b82 */ /* 0x000e660000000a00 */
[----:B------:R2:W3:Y:S05]  /*0710*/  F2I.FTZ.U32.TRUNC.NTZ R21, R20 ;  /* 0x0000001400157305 */ /* 0x0004ea000021f000 */
[----:B------:R-:W4:Y:S03]  /*0720*/  LDC.64 R22, c[0x0][0x398] ;  /* 0x0000e600ff167b82 */ /* 0x000f260000000a00 */
[----:B------:R-:W-:-:S02]  /*0730*/  @P1 VIADD R26, R26, 0x1 ;  /* 0x000000011a1a1836 */ /* 0x000fc40000000000 */
[----:B--2---:R-:W-:Y:S02]  /*0740*/  IMAD.MOV.U32 R20, RZ, RZ, RZ ;  /* 0x000000ffff147224 */ /* 0x004fe400078e00ff */
        /* <DEDUP_REMOVED lines=14> */
[----:B------:R-:W-:-:S04]  /*0830*/  IMAD.HI.U32 R20, R20, R2, RZ ;  /* 0x0000000214147227 */ /* 0x000fc800078e00ff */
[----:B------:R-:W-:-:S04]  /*0840*/  IMAD.MOV R21, RZ, RZ, -R20 ;  /* 0x000000ffff157224 */ /* 0x000fc800078e0a14 */
[----:B------:R-:W-:Y:S02]  /*0850*/  IMAD R2, R25, R21, R2 ;  /* 0x0000001519027224 */ /* 0x000fe400078e0202 */
[----:B------:R-:W-:-:S03]  /*0860*/  IMAD R21, R0, UR36, RZ ;  /* 0x0000002400157c24 */ /* 0x000fc6000f8e02ff */
[----:B------:R-:W-:Y:S01]  /*0870*/  ISETP.GT.U32.AND P5, PT, R25, R2, PT ;  /* 0x000000021900720c */ /* 0x000fe20003fa4070 */
[----:B------:R-:W-:-:S12]  /*0880*/  IMAD R21, R26, UR37, R21 ;  /* 0x000000251a157c24 */ /* 0x000fd8000f8e0215 */
        /* <DEDUP_REMOVED lines=11> */
[----:B------:R-:W-:Y:S02]  /*0940*/  ISETP.NE.U32.AND P4, PT, R4, 0x1, PT ;  /* 0x000000010400780c */ /* 0x000fe40003f85070 */
[----:B------:R-:W-:Y:S02]  /*0950*/  IADD3 R2, PT, PT, -R20, RZ, RZ ;  /* 0x000000ff14027210 */ /* 0x000fe40007ffe1ff */
        /* <DEDUP_REMOVED lines=29> */
.L_x_9451:
[----:B------:R-:W-:Y:S05]  /*0b30*/  BSYNC.RECONVERGENT B1 ;  /* 0x0000000000017941 */ /* 0x000fea0003800200 */
.L_x_9450:
        /* <DEDUP_REMOVED lines=9> */
[----:B------:R-:W-:Y:S01]  /*0bd0*/  IMAD R23, R2, UR48, R17 ;  /* 0x0000003002177c24 */ /* 0x000fe2000f8e0211 */
[----:B------:R-:W-:Y:S01]  /*0be0*/  R2UR UR5, R13 ;  /* 0x000000000d0572ca */ /* 0x000fe200000e0000 */
[----:B------:R-:W-:-:S05]  /*0bf0*/  IMAD.MOV.U32 R2, RZ, RZ, RZ ;  /* 0x000000ffff027224 */ /* 0x000fca00078e00ff */
[----:B-1----:R-:W1:Y:S02]  /*0c00*/  MUFU.RCP R20, R20 ;  /* 0x0000001400147308 */ /* 0x002e640000001000 */
[----:B-1----:R-:W-:Y:S01]  /*0c10*/  VIADD R3, R20, 0xffffffe ;  /* 0x0ffffffe14037836 */ /* 0x002fe20000000000 */
[----:B--2---:R-:W-:-:S05]  /*0c20*/  IABS R20, R11 ;  /* 0x0000000b00147213 */ /* 0x004fca0000000000 */
[----:B------:R-:W1:Y:S02]  /*0c30*/  F2I.FTZ.U32.TRUNC.NTZ R3, R3 ;  /* 0x0000000300037305 */ /* 0x000e64000021f000 */
[----:B-1----:R-:W-:-:S05]  /*0c40*/  IADD3 R24, PT, PT, RZ, -R3, RZ ;  /* 0x80000003ff187210 */ /* 0x002fca0007ffe0ff */
[----:B------:R-:W-:Y:S01]  /*0c50*/  IMAD R25, R24, R21, RZ ;  /* 0x0000001518197224 */ /* 0x000fe200078e02ff */
[----:B------:R-:W-:-:S03]  /*0c60*/  IABS R24, R23 ;  /* 0x0000001700187213 */ /* 0x000fc60000000000 */
        /* <DEDUP_REMOVED lines=14> */
[----:B------:R-:W-:Y:S01]  /*0d50*/  ISETP.GE.AND P3, PT, R2, RZ, PT ;  /* 0x000000ff0200720c */ /* 0x000fe20003f66270 */
[----:B------:R-:W-:-:S03]  /*0d60*/  HFMA2 R2, -RZ, RZ, 0, 0 ;  /* 0x00000000ff027431 */ /* 0x000fc600000001ff */
[----:B------:R-:W1:Y:S03]  /*0d70*/  F2I.FTZ.U32.TRUNC.NTZ R3, R3 ;  /* 0x0000000300037305 */ /* 0x000e66000021f000 */
[----:B------:R-:W-:-:S06]  /*0d80*/  @P1 VIADD R24, R24, 0x1 ;  /* 0x0000000118181836 */ /* 0x000fcc0000000000 */
[----:B------:R-:W-:Y:S02]  /*0d90*/  @!P3 IADD3 R24, PT, PT, -R24, RZ, RZ ;  /* 0x000000ff1818b210 */ /* 0x000fe40007ffe1ff */
[----:B------:R-:W-:Y:S02]  /*0da0*/  @!P2 LOP3.LUT R24, RZ, R10, RZ, 0x33, !PT ;  /* 0x0000000aff18a212 */ /* 0x000fe400078e33ff */
[----:B0-----:R-:W-:Y:S01]  /*0db0*/  ISETP.NE.U32.AND P3, PT, R4, 0x1, PT ;  /* 0x000000010400780c */ /* 0x001fe20003f65070 */
[----:B-1----:R-:W-:Y:S02]  /*0dc0*/  IMAD.MOV R21, RZ, RZ, -R3 ;  /* 0x000000ffff157224 */ /* 0x002fe400078e0a03 */
[----:B------:R-:W-:Y:S01]  /*0dd0*/  IMAD.MOV R26, RZ, RZ, -R24 ;  /* 0x000000ffff1a7224 */ /* 0x000fe200078e0a18 */
[----:B------:R-:W-:Y:S01]  /*0de0*/  ISETP.NE.AND.EX P3, PT, R5, RZ, PT, P3 ;  /* 0x000000ff0500720c */ /* 0x000fe20003f65330 */
[----:B------:R-:W-:Y:S02]  /*0df0*/  IMAD R21, R21, R20, RZ ;  /* 0x0000001415157224 */ /* 0x000fe400078e02ff */
[----:B------:R-:W-:-:S02]  /*0e00*/  IMAD R26, R10, R26, R23 ;  /* 0x0000001a0a1a7224 */ /* 0x000fc400078e0217 */
[----:B------:R-:W-:Y:S01]  /*0e10*/  IMAD.HI.U32 R2, R3, R21, R2 ;  /* 0x0000001503027227 */ /* 0x000fe200078e0002 */
[----:B---3--:R-:W-:Y:S02]  /*0e20*/  IABS R21, R14 ;  /* 0x0000000e00157213 */ /* 0x008fe40000000000 */
        /* <DEDUP_REMOVED lines=13> */
[----:B------:R-:W-:-:S04]  /*0f00*/  @P1 VIADD R25, R25, 0x1 ;  /* 0x0000000119191836 */ /* 0x000fc80000000000 */
[----:B------:R-:W-:Y:S02]  /*0f10*/  IMAD.MOV.U32 R4, RZ, RZ, R25 ;  /* 0x000000ffff047224 */ /* 0x000fe400078e0019 */
[----:B0-----:R-:W-:-:S04]  /*0f20*/  IMAD.MOV R2, RZ, RZ, -R3 ;  /* 0x000000ffff027224 */ /* 0x001fc800078e0a03 */
[----:B------:R-:W-:Y:S02]  /*0f30*/  IMAD R27, R2, R21, RZ ;  /* 0x00000015021b7224 */ /* 0x000fe400078e02ff */
[----:B------:R-:W-:-:S04]  /*0f40*/  IMAD.MOV.U32 R2, RZ, RZ, RZ ;  /* 0x000000ffff027224 */ /* 0x000fc800078e00ff */
[----:B------:R-:W-:Y:S01]  /*0f50*/  IMAD.HI.U32 R29, R3, R27, R2 ;  /* 0x0000001b031d7227 */ /* 0x000fe200078e0002 */
[----:B------:R-:W-:-:S04]  /*0f60*/  LOP3.LUT R2, R26, R11, RZ, 0x3c, !PT ;  /* 0x0000000b1a027212 */ /* 0x000fc800078e3cff */
[----:B------:R-:W-:-:S13]  /*0f70*/  ISETP.GE.AND P4, PT, R2, RZ, PT ;  /* 0x000000ff0200720c */ /* 0x000fda0003f86270 */
[----:B------:R-:W-:Y:S02]  /*0f80*/  @!P4 IADD3 R4, PT, PT, -R4, RZ, RZ ;  /* 0x000000ff0404c210 */ /* 0x000fe40007ffe1ff */
[----:B------:R-:W-:-:S05]  /*0f90*/  @!P2 LOP3.LUT R4, RZ, R11, RZ, 0x33, !PT ;  /* 0x0000000bff04a212 */ /* 0x000fca00078e33ff */
[----:B------:R-:W-:-:S04]  /*0fa0*/  IMAD.MOV R27, RZ, RZ, -R4 ;  /* 0x000000ffff1b7224 */ /* 0x000fc800078e0a04 */
        /* <DEDUP_REMOVED lines=23> */
[----:B------:R-:W-:Y:S01]  /*1120*/  SEL R25, R25, RZ, P3 ;  /* 0x000000ff19197207 */ /* 0x000fe20001800000 */
[----:B------:R-:W0:Y:S01]  /*1130*/  LDC.64 R2, c[0x0][0x388] ;  /* 0x0000e200ff027b82 */ /* 0x000e220000000a00 */
[----:B-1----:R-:W-:-:S02]  /*1140*/  ISETP.NE.U32.AND P1, PT, R20, 0x1, PT ;  /* 0x000000011400780c */ /* 0x002fc40003f25070 */
[----:B------:R-:W-:Y:S02]  /*1150*/  SEL R24, R24, RZ, P4 ;  /* 0x000000ff18187207 */ /* 0x000fe40002000000 */
[----:B------:R-:W-:Y:S02]  /*1160*/  ISETP.NE.AND.EX P1, PT, R21, RZ, PT, P1 ;  /* 0x000000ff1500720c */ /* 0x000fe40003f25310 */
[----:B------:R-:W-:Y:S01]  /*1170*/  SEL R27, R27, RZ, P2 ;  /* 0x000000ff1b1b7207 */ /* 0x000fe20001000000 */
[----:B------:R-:W-:Y:S01]  /*1180*/  IMAD R5, R24, UR36, RZ ;  /* 0x0000002418057c24 */ /* 0x000fe2000f8e02ff */
[----:B------:R-:W-:-:S05]  /*1190*/  SEL R4, R4, RZ, P1 ;  /* 0x000000ff04047207 */ /* 0x000fca0000800000 */
        /* <DEDUP_REMOVED lines=25> */
.L_x_9453:
[----:B------:R-:W-:Y:S05]  /*1330*/  BSYNC.RECONVERGENT B1 ;  /* 0x0000000000017941 */ /* 0x000fea0003800200 */
.L_x_9452:
[----:B0-----:R-:W-:Y:S02]  /*1340*/  HFMA2 R5, -RZ, RZ, 0.96630859375, -0.0022525787353515625 ;  /* 0x3bbb989dff057431 */ /* 0x001fe400000001ff */
[C---:B------:R-:W-:Y:S01]  /*1350*/  FADD R4, -R0.reuse, R19 ;  /* 0x0000001300047221 */ /* 0x040fe20000000100 */
[----:B------:R-:W-:Y:S02]  /*1360*/  IMAD.MOV.U32 R2, RZ, RZ, 0x437c0000 ;  /* 0x437c0000ff027424 */ /* 0x000fe400078e00ff */
[----:B------:R-:W-:Y:S01]  /*1370*/  FADD R22, -R0, R22 ;  /* 0x0000001600167221 */ /* 0x000fe20000000100 */
[----:B------:R-:W-:Y:S01]  /*1380*/  FADD R8, -R21, R23 ;  /* 0x0000001715087221 */ /* 0x000fe20000000100 */
[----:B------:R-:W-:Y:S01]  /*1390*/  BSSY.RECONVERGENT B1, `(.L_x_9454) ;  /* 0x0000032000017945 */ /* 0x000fe20003800200 */
[----:B------:R-:W-:-:S04]  /*13a0*/  FFMA.SAT R3, R4, R5, 0.5 ;  /* 0x3f00000004037423 */ /* 0x000fc80000002005 */
[----:B------:R-:W-:Y:S01]  /*13b0*/  FFMA.RM R0, R3, R2, 12582913 ;  /* 0x4b40000103007423 */ /* 0x000fe20000004002 */
[----:B------:R-:W-:-:S03]  /*13c0*/  FFMA.SAT R3, R22, R5, 0.5 ;  /* 0x3f00000016037423 */ /* 0x000fc60000002005 */
[----:B------:R-:W-:Y:S01]  /*13d0*/  FADD R9, R0, -12583039 ;  /* 0xcb40007f00097421 */ /* 0x000fe20000000000 */
[----:B------:R-:W-:-:S03]  /*13e0*/  FFMA.RM R3, R3, R2, 12582913 ;  /* 0x4b40000103037423 */ /* 0x000fc60000004002 */
[C---:B------:R-:W-:Y:S01]  /*13f0*/  FFMA R9, R4.reuse, 1.4426950216293334961, -R9 ;  /* 0x3fb8aa3b04097823 */ /* 0x040fe20000000809 */
[C---:B------:R-:W-:Y:S01]  /*1400*/  FADD R25, R3.reuse, -12583039 ;  /* 0xcb40007f03197421 */ /* 0x040fe20000000000 */
[----:B------:R-:W-:Y:S02]  /*1410*/  SHF.L.U32 R3, R3, 0x17, RZ ;  /* 0x0000001703037819 */ /* 0x000fe400000006ff */
[----:B------:R-:W-:Y:S01]  /*1420*/  FFMA R19, R4, 1.925963033500011079e-08, R9 ;  /* 0x32a5706004137823 */ /* 0x000fe20000000009 */
[----:B------:R-:W-:Y:S01]  /*1430*/  FFMA R25, R22, 1.4426950216293334961, -R25 ;  /* 0x3fb8aa3b16197823 */ /* 0x000fe20000000819 */
[----:B------:R-:W-:Y:S02]  /*1440*/  IMAD.SHL.U32 R4, R0, 0x800000, RZ ;  /* 0x0080000000047824 */ /* 0x000fe400078e00ff */
[----:B------:R-:W-:Y:S01]  /*1450*/  FADD R0, -R21, R20 ;  /* 0x0000001415007221 */ /* 0x000fe20000000100 */
[----:B------:R-:W-:Y:S01]  /*1460*/  FFMA.SAT R9, R8, R5, 0.5 ;  /* 0x3f00000008097423 */ /* 0x000fe20000002005 */
[----:B------:R-:W-:Y:S01]  /*1470*/  FFMA R25, R22, 1.925963033500011079e-08, R25 ;  /* 0x32a5706016197823 */ /* 0x000fe20000000019 */
[----:B------:R-:W0:Y:S02]  /*1480*/  MUFU.EX2 R19, R19 ;  /* 0x0000001300137308 */ /* 0x000e240000000800 */
[----:B------:R-:W-:-:S06]  /*1490*/  FFMA.RM R9, R9, R2, 12582913 ;  /* 0x4b40000109097423 */ /* 0x000fcc0000004002 */
[----:B------:R-:W5:Y:S01]  /*14a0*/  MUFU.EX2 R22, R25 ;  /* 0x0000001900167308 */ /* 0x000f620000000800 */
[----:B0-----:R-:W-:Y:S01]  /*14b0*/  FMUL R4, R4, R19 ;  /* 0x0000001304047220 */ /* 0x001fe20000400000 */
[----:B------:R-:W-:Y:S01]  /*14c0*/  FFMA.SAT R19, R0, R5, 0.5 ;  /* 0x3f00000000137423 */ /* 0x000fe20000002005 */
[C---:B------:R-:W-:Y:S01]  /*14d0*/  FADD R5, R9.reuse, -12583039 ;  /* 0xcb40007f09057421 */ /* 0x040fe20000000000 */
[----:B------:R-:W-:Y:S02]  /*14e0*/  IMAD.SHL.U32 R9, R9, 0x800000, RZ ;  /* 0x0080000009097824 */ /* 0x000fe400078e00ff */
[----:B------:R-:W-:Y:S01]  /*14f0*/  FADD R20, RZ, R4 ;  /* 0x00000004ff147221 */ /* 0x000fe20000000000 */
[----:B------:R-:W-:Y:S01]  /*1500*/  FFMA.RM R2, R19, R2, 12582913 ;  /* 0x4b40000113027423 */ /* 0x000fe20000004002 */
[----:B------:R-:W-:Y:S01]  /*1510*/  FFMA R5, R8, 1.4426950216293334961, -R5 ;  /* 0x3fb8aa3b08057823 */ /* 0x000fe20000000805 */
[----:B-----5:R-:W-:Y:S02]  /*1520*/  FMUL R3, R3, R22 ;  /* 0x0000001603037220 */ /* 0x020fe40000400000 */
[----:B------:R-:W-:Y:S01]  /*1530*/  FADD R19, R2, -12583039 ;  /* 0xcb40007f02137421 */ /* 0x000fe20000000000 */
[----:B------:R-:W-:Y:S01]  /*1540*/  FFMA R5, R8, 1.925963033500011079e-08, R5 ;  /* 0x32a5706008057823 */ /* 0x000fe20000000005 */
[----:B------:R-:W-:-:S02]  /*1550*/  FADD R20, R20, R3 ;  /* 0x0000000314147221 */ /* 0x000fc40000000000 */
[C---:B------:R-:W-:Y:S01]  /*1560*/  FFMA R19, R0.reuse, 1.4426950216293334961, -R19 ;  /* 0x3fb8aa3b00137823 */ /* 0x040fe20000000813 */
[----:B------:R-:W-:Y:S03]  /*1570*/  MUFU.EX2 R8, R5 ;  /* 0x0000000500087308 */ /* 0x000fe60000000800 */
[----:B------:R-:W-:-:S05]  /*1580*/  FFMA R21, R0, 1.925963033500011079e-08, R19 ;  /* 0x32a5706000157823 */ /* 0x000fca0000000013 */
[----:B------:R-:W0:Y:S08]  /*1590*/  MUFU.RCP R23, R20 ;  /* 0x0000001400177308 */ /* 0x000e300000001000 */
[----:B------:R-:W5:Y:S08]  /*15a0*/  MUFU.EX2 R21, R21 ;  /* 0x0000001500157308 */ /* 0x000f700000000800 */
[----:B------:R-:W1:Y:S01]  /*15b0*/  FCHK P1, R4, R20 ;  /* 0x0000001404007302 */ /* 0x000e620000020000 */
[----:B0-----:R-:W-:-:S04]  /*15c0*/  FFMA R0, -R20, R23, 1 ;  /* 0x3f80000014007423 */ /* 0x001fc80000000117 */
[----:B------:R-:W-:Y:S01]  /*15d0*/  FFMA R23, R23, R0, R23 ;  /* 0x0000000017177223 */ /* 0x000fe20000000017 */
[----:B------:R-:W-:Y:S02]  /*15e0*/  IMAD.SHL.U32 R0, R2, 0x800000, RZ ;  /* 0x0080000002007824 */ /* 0x000fe400078e00ff */
[----:B------:R-:W-:Y:S01]  /*15f0*/  FMUL R2, R9, R8 ;  /* 0x0000000809027220 */ /* 0x000fe20000400000 */
[----:B------:R-:W-:Y:S01]  /*1600*/  FFMA R8, R4, R23, RZ ;  /* 0x0000001704087223 */ /* 0x000fe200000000ff */
[----:B-----5:R-:W-:Y:S02]  /*1610*/  FMUL R0, R0, R21 ;  /* 0x0000001500007220 */ /* 0x020fe40000400000 */
[----:B------:R-:W-:Y:S01]  /*1620*/  FADD R19, RZ, R2 ;  /* 0x00000002ff137221 */ /* 0x000fe20000000000 */
[----:B------:R-:W-:-:S03]  /*1630*/  FFMA R5, -R20, R8, R4 ;  /* 0x0000000814057223 */ /* 0x000fc60000000104 */
[----:B------:R-:W-:Y:S01]  /*1640*/  FADD R19, R19, R0 ;  /* 0x0000000013137221 */ /* 0x000fe20000000000 */
[----:B------:R-:W-:Y:S01]  /*1650*/  FFMA R8, R23, R5, R8 ;  /* 0x0000000517087223 */ /* 0x000fe20000000008 */
[----:B-1----:R-:W-:Y:S06]  /*1660*/  @!P1 BRA `(.L_x_9455) ;  /* 0x0000000000109947 */ /* 0x002fec0003800000 */
[----:B------:R-:W-:Y:S02]  /*1670*/  MOV R5, R20 ;  /* 0x0000001400057202 */ /* 0x000fe40000000f00 */
[----:B------:R-:W-:-:S07]  /*1680*/  MOV R9, 0x16a0 ;  /* 0x000016a000097802 */ /* 0x000fce0000000f00 */
[----:B--234-:R-:W-:Y:S05]  /*1690*/  CALL.REL.NOINC `($__internal_151_$__cuda_sm3x_div_rn_noftz_f32_slowpath) ;  /* 0x0000000400587944 */ /* 0x01cfea0003c00000 */
[----:B------:R-:W-:-:S07]  /*16a0*/  IMAD.MOV.U32 R8, RZ, RZ, R21 ;  /* 0x000000ffff087224 */ /* 0x000fce00078e0015 */
.L_x_9455:
[----:B------:R-:W-:Y:S05]  /*16b0*/  BSYNC.RECONVERGENT B1 ;  /* 0x0000000000017941 */ /* 0x000fea0003800200 */
.L_x_9454:
        /* <DEDUP_REMOVED lines=12> */
[----:B--234-:R-:W-:Y:S05]  /*1780*/  CALL.REL.NOINC `($__internal_151_$__cuda_sm3x_div_rn_noftz_f32_slowpath) ;  /* 0x00000004001c7944 */ /* 0x01cfea0003c00000 */
[----:B------:R-:W-:-:S07]  /*1790*/  IMAD.MOV.U32 R9, RZ, RZ, R21 ;  /* 0x000000ffff097224 */ /* 0x000fce00078e0015 */
.L_x_9457:
[----:B------:R-:W-:Y:S05]  /*17a0*/  BSYNC.RECONVERGENT B1 ;  /* 0x0000000000017941 */ /* 0x000fea0003800200 */
.L_x_9456:
        /* <DEDUP_REMOVED lines=19> */
.L_x_9459:
[----:B------:R-:W-:Y:S05]  /*18e0*/  BSYNC.RECONVERGENT B1 ;  /* 0x0000000000017941 */ /* 0x000fea0003800200 */
.L_x_9458:
[----:B------:R-:W-:Y:S01]  /*18f0*/  BSSY.RECONVERGENT B1, `(.L_x_9460) ;  /* 0x0000008000017945 */ /* 0x000fe20003800200 */
[----:B0-----:R-:W-:-:S03]  /*1900*/  FFMA R8, R3, R23, R22 ;  /* 0x0000001703087223 */ /* 0x001fc60000000016 */
[----:B------:R-:W-:Y:S05]  /*1910*/  @!P1 BRA `(.L_x_9461) ;  /* 0x0000000000149947 */ /* 0x000fea0003800000 */
[----:B------:R-:W-:Y:S01]  /*1920*/  IMAD.MOV.U32 R4, RZ, RZ, R2 ;  /* 0x000000ffff047224 */ /* 0x000fe200078e0002 */
[----:B------:R-:W-:Y:S02]  /*1930*/  MOV R5, R19 ;  /* 0x0000001300057202 */ /* 0x000fe40000000f00 */
[----:B------:R-:W-:-:S07]  /*1940*/  MOV R9, 0x1960 ;  /* 0x0000196000097802 */ /* 0x000fce0000000f00 */
[----:B--234-:R-:W-:Y:S05]  /*1950*/  CALL.REL.NOINC `($__internal_151_$__cuda_sm3x_div_rn_noftz_f32_slowpath) ;  /* 0x0000000000a87944 */ /* 0x01cfea0003c00000 */
[----:B------:R-:W-:-:S07]  /*1960*/  IMAD.MOV.U32 R8, RZ, RZ, R21 ;  /* 0x000000ffff087224 */ /* 0x000fce00078e0015 */
.L_x_9461:
[----:B------:R-:W-:Y:S05]  /*1970*/  BSYNC.RECONVERGENT B1 ;  /* 0x0000000000017941 */ /* 0x000fea0003800200 */
.L_x_9460:
        /* <DEDUP_REMOVED lines=14> */
.L_x_9463:
[----:B------:R-:W-:Y:S05]  /*1a60*/  BSYNC.RECONVERGENT B1 ;  /* 0x0000000000017941 */ /* 0x000fea0003800200 */
.L_x_9462:
        /* <DEDUP_REMOVED lines=17> */
.L_x_9465:
[----:B------:R-:W-:Y:S05]  /*1b80*/  BSYNC.RECONVERGENT B1 ;  /* 0x0000000000017941 */ /* 0x000fea0003800200 */
.L_x_9464:
[----:B------:R-:W-:-:S04]  /*1b90*/  IADD3 R16, P0, PT, R15, R16, RZ ;  /* 0x000000100f107210 */ /* 0x000fc80007f1e0ff */
[----:B------:R-:W-:Y:S02]  /*1ba0*/  LEA.HI.X.SX32 R18, R15, R18, 0x1, P0 ;  /* 0x000000120f127211 */ /* 0x000fe400000f0eff */
[----:B------:R-:W-:-:S04]  /*1bb0*/  ISETP.GE.U32.AND P0, PT, R16, UR46, PT ;  /* 0x0000002e10007c0c */ /* 0x000fc8000bf06070 */
[----:B------:R-:W-:-:S13]  /*1bc0*/  ISETP.GE.AND.EX P0, PT, R18, UR47, PT, P0 ;  /* 0x0000002f12007c0c */ /* 0x000fda000bf06300 */
[----:B------:R-:W-:Y:S05]  /*1bd0*/  @!P0 BRA `(.L_x_9466) ;  /* 0xffffffe400cc8947 */ /* 0x000fea000383ffff */
[----:B------:R-:W-:Y:S05]  /*1be0*/  BSYNC.RECONVERGENT B0 ;  /* 0x0000000000007941 */ /* 0x000fea0003800200 */
.L_x_9449:
[----:B------:R-:W-:Y:S05]  /*1bf0*/  EXIT ;  /* 0x000000000000794d */ /* 0x000fea0003800000 */
        .weak           $__internal_151_$__cuda_sm3x_div_rn_noftz_f32_slowpath
        .type           $__internal_151_$__cuda_sm3x_div_rn_noftz_f32_slowpath,@function
        .size           $__internal_151_$__cuda_sm3x_div_rn_noftz_f32_slowpath,(.L_x_37528 - $__internal_151_$__cuda_sm3x_div_rn_noftz_f32_slowpath)
$__internal_151_$__cuda_sm3x_div_rn_noftz_f32_slowpath:
        /* <DEDUP_REMOVED lines=34> */
.L_x_9468:
        /* <DEDUP_REMOVED lines=51> */
.L_x_9475:
[----:B------:R-:W-:-:S04]  /*2150*/  LOP3.LUT R4, R4, 0x80000000, RZ, 0xc0, !PT ;  /* 0x8000000004047812 */ /* 0x000fc800078ec0ff */
[----:B------:R-:W-:Y:S01]  /*2160*/  LOP3.LUT R4, R4, 0x7f800000, RZ, 0xfc, !PT ;  /* 0x7f80000004047812 */ /* 0x000fe200078efcff */
[----:B------:R-:W-:Y:S06]  /*2170*/  BRA `(.L_x_9476) ;  /* 0x0000000000047947 */ /* 0x000fec0003800000 */
.L_x_9474:
[----:B------:R-:W-:-:S07]  /*2180*/  IMAD R4, R23, 0x800000, R4 ;  /* 0x0080000017047824 */ /* 0x000fce00078e0204 */
.L_x_9476:
[----:B------:R-:W-:Y:S05]  /*2190*/  BSYNC.RECONVERGENT B3 ;  /* 0x0000000000037941 */ /* 0x000fea0003800200 */
.L_x_9473:
[----:B------:R-:W-:Y:S05]  /*21a0*/  BRA `(.L_x_9477) ;  /* 0x0000000000207947 */ /* 0x000fea0003800000 */
.L_x_9472:
[----:B------:R-:W-:-:S04]  /*21b0*/  LOP3.LUT R4, R5, 0x80000000, R4, 0x48, !PT ;  /* 0x8000000005047812 */ /* 0x000fc800078e4804 */
[----:B------:R-:W-:Y:S01]  /*21c0*/  LOP3.LUT R4, R4, 0x7f800000, RZ, 0xfc, !PT ;  /* 0x7f80000004047812 */ /* 0x000fe200078efcff */
[----:B------:R-:W-:Y:S06]  /*21d0*/  BRA `(.L_x_9477) ;  /* 0x0000000000147947 */ /* 0x000fec0003800000 */
.L_x_9471:
[----:B------:R-:W-:Y:S01]  /*21e0*/  LOP3.LUT R4, R5, 0x80000000, R4, 0x48, !PT ;  /* 0x8000000005047812 */ /* 0x000fe200078e4804 */
[----:B------:R-:W-:Y:S06]  /*21f0*/  BRA `(.L_x_9477) ;  /* 0x00000000000c7947 */ /* 0x000fec0003800000 */
.L_x_9470:
[----:B------:R-:W0:Y:S01]  /*2200*/  MUFU.RSQ R4, -QNAN ;  /* 0xffc0000000047908 */ /* 0x000e220000001400 */
[----:B------:R-:W-:Y:S05]  /*2210*/  BRA `(.L_x_9477) ;  /* 0x0000000000047947 */ /* 0x000fea0003800000 */
.L_x_9469:
[----:B------:R-:W-:-:S07]  /*2220*/  FADD.FTZ R4, R4, R5 ;  /* 0x0000000504047221 */ /* 0x000fce0000010000 */
.L_x_9477:
[----:B------:R-:W-:Y:S05]  /*2230*/  BSYNC.RECONVERGENT B2 ;  /* 0x0000000000027941 */ /* 0x000fea0003800200 */
.L_x_9467:
[----:B0-----:R-:W-:Y:S01]  /*2240*/  IMAD.MOV.U32 R21, RZ, RZ, R4 ;  /* 0x000000ffff157224 */ /* 0x001fe200078e0004 */
[----:B------:R-:W-:Y:S01]  /*2250*/  MOV R4, R9 ;  /* 0x0000000900047202 */ /* 0x000fe20000000f00 */
[----:B------:R-:W-:-:S04]  /*2260*/  IMAD.MOV.U32 R5, RZ, RZ, 0x0 ;  /* 0x00000000ff057424 */ /* 0x000fc800078e00ff */
[----:B------:R-:W-:Y:S05]  /*2270*/  RET.REL.NODEC R4 `(_Z15SoftmaxWarpImplI22BroadcastScaleMaskLoadIffbLm4EiE11DirectStoreIffEfLi2ELi2ELi1ELi2ELb1EL9Algorithm0EEvT_T0_ll) ;  /* 0xffffffdc04607950 */ /* 0x000fea0003c3ffff */
.L_x_9478:
        /* <DEDUP_REMOVED lines=16> */
.L_x_37528:


//--------------------- .text._Z15SoftmaxWarpImplI22BroadcastScaleMaskLoadIffbLm4EiE11DirectStoreIffEfLi2ELi2ELi1ELi2ELb0EL9Algorithm0EEvT_T0_ll --------------------------
	.section	.text._Z15SoftmaxWarpImplI22BroadcastScaleMaskLoadIffbLm4EiE11DirectStoreIffEfLi2ELi2ELi1ELi2ELb0EL9Algorithm0EEvT_T0_ll,"ax",@progbits
	.align	128
        .global         _Z15SoftmaxWarpImplI22BroadcastScaleMaskLoadIffbLm4EiE11DirectStoreIffEfLi2ELi2ELi1ELi2ELb0EL9Algorithm0EEvT_T0_ll
        .type           _Z15SoftmaxWarpImplI22BroadcastScaleMaskLoadIffbLm4EiE11DirectStoreIffEfLi2ELi2ELi1ELi2ELb0EL9Algorithm0EEvT_T0_ll,@function
        .size           _Z15SoftmaxWarpImplI22BroadcastScaleMaskLoadIffbLm4EiE11DirectStoreIffEfLi2ELi2ELi1ELi2ELb0EL9Algorithm0EEvT_T0_ll,(.L_x_37529 - _Z15SoftmaxWarpImplI22BroadcastScaleMaskLoadIffbLm4EiE11DirectStoreIffEfLi2ELi2ELi1ELi2ELb0EL9Algorithm0EEvT_T0_ll)
        .other          _Z15SoftmaxWarpImplI22BroadcastScaleMaskLoadIffbLm4EiE11DirectStoreIffEfLi2ELi2ELi1ELi2ELb0EL9Algorithm0EEvT_T0_ll,@"STO_CUDA_ENTRY STV_DEFAULT"
_Z15SoftmaxWarpImplI22BroadcastScaleMaskLoadIffbLm4EiE11DirectStoreIffEfLi2ELi2ELi1ELi2ELb0EL9Algorithm0EEvT_T0_ll:
.text._Z15SoftmaxWarpImplI22BroadcastScaleMaskLoadIffbLm4EiE11DirectStoreIffEfLi2ELi2ELi1ELi2ELb0EL9Algorithm0EEvT_T0_ll:
        /* <DEDUP_REMOVED lines=26> */
.L_x_9479:
        /* <DEDUP_REMOVED lines=15> */
[----:B------:R-:W-:Y:S01]  /*0290*/  IMAD.SHL.U32 R6, R6, 0x2, RZ ;  /* 0x0000000206067824 */ /* 0x000fe200078e00ff */
[----:B0-----:R-:W-:-:S07]  /*02a0*/  SHF.L.U32 R8, R8, 0x1, RZ ;  /* 0x0000000108087819 */ /* 0x001fce00000006ff */
.L_x_9489:
[----:B------:R-:W0:Y:S01]  /*02b0*/  LDC R19, c[0x0][0x3b8] ;  /* 0x0000ee00ff137b82 */ /* 0x000e220000000800 */
[----:B------:R-:W-:Y:S01]  /*02c0*/  IMAD R15, R7, UR48, RZ ;  /* 0x00000030070f7c24 */ /* 0x000fe2000f8e02ff */
[----:B-1----:R-:W-:Y:S02]  /*02d0*/  R2UR UR4, R12 ;  /* 0x000000000c0472ca */ /* 0x002fe400000e0000 */
[----:B------:R-:W-:Y:S01]  /*02e0*/  R2UR UR5, R13 ;  /* 0x000000000d0572ca */ /* 0x000fe200000e0000 */
[----:B------:R-:W-:-:S03]  /*02f0*/  IMAD.IADD R2, R8, 0x1, R15 ;  /* 0x0000000108027824 */ /* 0x000fc600078e020f */
[----:B------:R-:W1:Y:S01]  /*0300*/  LDC R16, c[0x0][0x3bc] ;  /* 0x0000ef00ff107b82 */ /* 0x000e620000000800 */
[-C--:B0-----:R-:W-:Y:S02]  /*0310*/  IABS R5, R19.reuse ;  /* 0x0000001300057213 */ /* 0x081fe40000000000 */
[----:B------:R-:W-:Y:S02]  /*0320*/  LOP3.LUT R20, RZ, R19, RZ, 0x33, !PT ;  /* 0x00000013ff147212 */ /* 0x000fe400078e33ff */
[----:B------:R-:W0:Y:S01]  /*0330*/  I2F.RP R0, R5 ;  /* 0x0000000500007306 */ /* 0x000e220000209400 */
[-C--:B-1----:R-:W-:Y:S02]  /*0340*/  IABS R14, R16.reuse ;  /* 0x00000010000e7213 */ /* 0x082fe40000000000 */
[----:B------:R-:W-:-:S05]  /*0350*/  LOP3.LUT R24, RZ, R16, RZ, 0x33, !PT ;  /* 0x00000010ff187212 */ /* 0x000fca00078e33ff */
[----:B0-----:R-:W0:Y:S02]  /*0360*/  MUFU.RCP R0, R0 ;  /* 0x0000000000007308 */ /* 0x001e240000001000 */
[----:B0-----:R-:W-:-:S06]  /*0370*/  VIADD R10, R0, 0xffffffe ;  /* 0x0ffffffe000a7836 */ /* 0x001fcc0000000000 */
[----:B------:R0:W1:Y:S02]  /*0380*/  F2I.FTZ.U32.TRUNC.NTZ R11, R10 ;  /* 0x0000000a000b7305 */ /* 0x000064000021f000 */
[----:B0-----:R-:W-:Y:S01]  /*0390*/  MOV R10, RZ ;  /* 0x000000ff000a7202 */ /* 0x001fe20000000f00 */
[----:B-1----:R-:W-:-:S04]  /*03a0*/  IMAD.MOV R4, RZ, RZ, -R11 ;  /* 0x000000ffff047224 */ /* 0x002fc800078e0a0b */
[----:B------:R-:W-:Y:S01]  /*03b0*/  IMAD R3, R4, R5, RZ ;  /* 0x0000000504037224 */ /* 0x000fe200078e02ff */
[----:B------:R-:W-:-:S03]  /*03c0*/  IABS R4, R2 ;  /* 0x0000000200047213 */ /* 0x000fc60000000000 */
[----:B------:R-:W-:Y:S02]  /*03d0*/  IMAD.HI.U32 R11, R11, R3, R10 ;  /* 0x000000030b0b7227 */ /* 0x000fe400078e000a */
[----:B------:R-:W0:Y:S04]  /*03e0*/  I2F.RP R10, R14 ;  /* 0x0000000e000a7306 */ /* 0x000e280000209400 */
[----:B------:R-:W-:-:S04]  /*03f0*/  IMAD.HI.U32 R3, R11, R4, RZ ;  /* 0x000000040b037227 */ /* 0x000fc800078e00ff */
[----:B------:R-:W-:-:S04]  /*0400*/  IMAD.MOV R0, RZ, RZ, -R3 ;  /* 0x000000ffff007224 */ /* 0x000fc800078e0a03 */
[C---:B------:R-:W-:Y:S01]  /*0410*/  IMAD R4, R5.reuse, R0, R4 ;  /* 0x0000000005047224 */ /* 0x040fe200078e0204 */
[----:B------:R-:W-:Y:S01]  /*0420*/  IADD3 R0, PT, PT, R8, UR48, R15 ;  /* 0x0000003008007c10 */ /* 0x000fe2000fffe00f */
[----:B0-----:R-:W0:Y:S03]  /*0430*/  MUFU.RCP R10, R10 ;  /* 0x0000000a000a7308 */ /* 0x001e260000001000 */
[----:B------:R-:W-:Y:S02]  /*0440*/  ISETP.GT.U32.AND P1, PT, R5, R4, PT ;  /* 0x000000040500720c */ /* 0x000fe40003f24070 */
[----:B------:R-:W-:-:S05]  /*0450*/  IABS R22, R0 ;  /* 0x0000000000167213 */ /* 0x000fca0000000000 */
[----:B------:R-:W-:-:S04]  /*0460*/  IMAD.HI.U32 R18, R11, R22, RZ ;  /* 0x000000160b127227 */ /* 0x000fc800078e00ff */
[----:B------:R-:W-:Y:S02]  /*0470*/  IMAD.MOV R15, RZ, RZ, -R18 ;  /* 0x000000ffff0f7224 */ /* 0x000fe400078e0a12 */
[----:B------:R-:W-:Y:S02]  /*0480*/  @!P1 IMAD.IADD R4, R4, 0x1, -R5 ;  /* 0x0000000104049824 */ /* 0x000fe400078e0a05 */
[----:B------:R-:W-:Y:S01]  /*0490*/  @!P1 VIADD R3, R3, 0x1 ;  /* 0x0000000103039836 */ /* 0x000fe20000000000 */
[----:B0-----:R-:W-:Y:S01]  /*04a0*/  IADD3 R11, PT, PT, R10, 0xffffffe, RZ ;  /* 0x0ffffffe0a0b7810 */ /* 0x001fe20007ffe0ff */
[C---:B------:R-:W-:Y:S01]  /*04b0*/  IMAD R22, R5.reuse, R15, R22 ;  /* 0x0000000f05167224 */ /* 0x040fe200078e0216 */
[----:B------:R-:W-:Y:S01]  /*04c0*/  ISETP.GE.U32.AND P0, PT, R4, R5, PT ;  /* 0x000000050400720c */ /* 0x000fe20003f06070 */
[----:B------:R-:W-:Y:S01]  /*04d0*/  HFMA2 R10, -RZ, RZ, 0, 0 ;  /* 0x00000000ff0a7431 */ /* 0x000fe200000001ff */
[----:B------:R-:W-:Y:S02]  /*04e0*/  LOP3.LUT R4, R2, R19, RZ, 0x3c, !PT ;  /* 0x0000001302047212 */ /* 0x000fe400078e3cff */
[----:B------:R-:W0:Y:S01]  /*04f0*/  F2I.FTZ.U32.TRUNC.NTZ R11, R11 ;  /* 0x0000000b000b7305 */ /* 0x000e22000021f000 */
[----:B------:R-:W-:-:S02]  /*0500*/  ISETP.GT.U32.AND P3, PT, R5, R22, PT ;  /* 0x000000160500720c */ /* 0x000fc40003f64070 */
[----:B------:R-:W-:-:S06]  /*0510*/  ISETP.GE.AND P2, PT, R4, RZ, PT ;  /* 0x000000ff0400720c */ /* 0x000fcc0003f46270 */
[----:B------:R-:W-:Y:S01]  /*0520*/  @P0 VIADD R3, R3, 0x1 ;  /* 0x0000000103030836 */ /* 0x000fe20000000000 */
[----:B------:R-:W-:-:S03]  /*0530*/  ISETP.NE.AND P0, PT, R19, RZ, PT ;  /* 0x000000ff1300720c */ /* 0x000fc60003f05270 */
[----:B------:R-:W-:Y:S02]  /*0540*/  IMAD.MOV.U32 R15, RZ, RZ, R3 ;  /* 0x000000ffff0f7224 */ /* 0x000fe400078e0003 */
[----:B------:R-:W1:Y:S01]  /*0550*/  LDC R3, c[0x0][0x3c0] ;  /* 0x0000f000ff037b82 */ /* 0x000e620000000800 */
[----:B------:R-:W-:Y:S02]  /*0560*/  @!P3 IMAD.IADD R22, R22, 0x1, -R5 ;  /* 0x000000011616b824 */ /* 0x000fe400078e0a05 */
[----:B------:R-:W-:Y:S01]  /*0570*/  @!P2 IADD3 R15, PT, PT, -R15, RZ, RZ ;  /* 0x000000ff0f0fa210 */ /* 0x000fe20007ffe1ff */
[----:B0-----:R-:W-:Y:S02]  /*0580*/  IMAD.MOV R17, RZ, RZ, -R11 ;  /* 0x000000ffff117224 */ /* 0x001fe400078e0a0b */
[----:B------:R-:W-:Y:S01]  /*0590*/  ISETP.GE.U32.AND P1, PT, R22, R5, PT ;  /* 0x000000051600720c */ /* 0x000fe20003f26070 */
[----:B------:R-:W-:Y:S01]  /*05a0*/  @!P3 VIADD R18, R18, 0x1 ;  /* 0x000000011212b836 */ /* 0x000fe20000000000 */
[----:B------:R-:W-:Y:S01]  /*05b0*/  SEL R4, R20, R15, !P0 ;  /* 0x0000000f14047207 */ /* 0x000fe20004000000 */
[----:B------:R-:W-:Y:S01]  /*05c0*/  IMAD R5, R17, R14, RZ ;  /* 0x0000000e11057224 */ /* 0x000fe200078e02ff */
[----:B------:R-:W-:-:S03]  /*05d0*/  LOP3.LUT R17, R0, R19, RZ, 0x3c, !PT ;  /* 0x0000001300117212 */ /* 0x000fc600078e3cff */
[----:B------:R-:W-:Y:S01]  /*05e0*/  IMAD.MOV R15, RZ, RZ, -R4 ;  /* 0x000000ffff0f7224 */ /* 0x000fe200078e0a04 */
[----:B------:R-:W-:Y:S01]  /*05f0*/  ISETP.GE.AND P2, PT, R17, RZ, PT ;  /* 0x000000ff1100720c */ /* 0x000fe20003f46270 */
[----:B------:R-:W-:-:S04]  /*0600*/  IMAD.HI.U32 R11, R11, R5, R10 ;  /* 0x000000050b0b7227 */ /* 0x000fc800078e000a */
[----:B------:R-:W-:Y:S02]  /*0610*/  IMAD R15, R19, R15, R2 ;  /* 0x0000000f130f7224 */ /* 0x000fe400078e0202 */
[----:B------:R-:W-:-:S03]  /*0620*/  @P1 VIADD R18, R18, 0x1 ;  /* 0x0000000112121836 */ /* 0x000fc60000000000 */
[----:B------:R-:W-:Y:S02]  /*0630*/  IABS R21, R15 ;  /* 0x0000000f00157213 */ /* 0x000fe40000000000 */
[----:B-1----:R-:W-:Y:S02]  /*0640*/  IABS R17, R3 ;  /* 0x0000000300117213 */ /* 0x002fe40000000000 */
[----:B------:R-:W-:Y:S01]  /*0650*/  @!P2 IADD3 R18, PT, PT, -R18, RZ, RZ ;  /* 0x000000ff1212a210 */ /* 0x000fe20007ffe1ff */
[----:B------:R-:W-:Y:S01]  /*0660*/  IMAD.HI.U32 R10, R11, R21, RZ ;  /* 0x000000150b0a7227 */ /* 0x000fe200078e00ff */
[----:B------:R-:W0:Y:S01]  /*0670*/  I2F.RP R22, R17 ;  /* 0x0000001100167306 */ /* 0x000e220000209400 */
[----:B------:R-:W-:Y:S02]  /*0680*/  ISETP.NE.AND P5, PT, R3, RZ, PT ;  /* 0x000000ff0300720c */ /* 0x000fe40003fa5270 */
[----:B------:R-:W-:-:S04]  /*0690*/  IMAD.MOV R5, RZ, RZ, -R10 ;  /* 0x000000ffff057224 */ /* 0x000fc800078e0a0a */
[----:B------:R-:W-:Y:S01]  /*06a0*/  IMAD R21, R14, R5, R21 ;  /* 0x000000050e157224 */ /* 0x000fe200078e0215 */
[----:B------:R-:W-:Y:S02]  /*06b0*/  SEL R5, R20, R18, !P0 ;  /* 0x0000001214057207 */ /* 0x000fe40004000000 */
[----:B------:R-:W-:Y:S02]  /*06c0*/  LOP3.LUT R20, R15, R16, RZ, 0x3c, !PT ;  /* 0x000000100f147212 */ /* 0x000fe400078e3cff */
[----:B------:R-:W-:Y:S01]  /*06d0*/  ISETP.GT.U32.AND P1, PT, R14, R21, PT ;  /* 0x000000150e00720c */ /* 0x000fe20003f24070 */
[----:B------:R-:W-:Y:S01]  /*06e0*/  IMAD.MOV R18, RZ, RZ, -R5 ;  /* 0x000000ffff127224 */ /* 0x000fe200078e0a05 */
[----:B------:R-:W-:Y:S01]  /*06f0*/  ISETP.GE.AND P2, PT, R20, RZ, PT ;  /* 0x000000ff1400720c */ /* 0x000fe20003f46270 */
[----:B0-----:R-:W0:Y:S02]  /*0700*/  MUFU.RCP R22, R22 ;  /* 0x0000001600167308 */ /* 0x001e240000001000 */
[----:B------:R-:W-:-:S05]  /*0710*/  IMAD R19, R19, R18, R0 ;  /* 0x0000001213137224 */ /* 0x000fca00078e0200 */
[----:B------:R-:W-:-:S03]  /*0720*/  IABS R23, R19 ;  /* 0x0000001300177213 */ /* 0x000fc60000000000 */
[----:B------:R-:W-:Y:S01]  /*0730*/  @!P1 IMAD.IADD R21, R21, 0x1, -R14 ;  /* 0x0000000115159824 */ /* 0x000fe200078e0a0e */
[----:B------:R-:W-:Y:S01]  /*0740*/  @!P1 IADD3 R10, PT, PT, R10, 0x1, RZ ;  /* 0x000000010a0a9810 */ /* 0x000fe20007ffe0ff */
[----:B------:R-:W-:-:S03]  /*0750*/  IMAD.HI.U32 R18, R11, R23, RZ ;  /* 0x000000170b127227 */ /* 0x000fc600078e00ff */
[----:B------:R-:W-:Y:S01]  /*0760*/  ISETP.GE.U32.AND P0, PT, R21, R14, PT ;  /* 0x0000000e1500720c */ /* 0x000fe20003f06070 */
[----:B------:R-:W-:Y:S01]  /*0770*/  IMAD.MOV R20, RZ, RZ, -R18 ;  /* 0x000000ffff147224 */ /* 0x000fe200078e0a12 */
[----:B------:R-:W-:Y:S01]  /*0780*/  LOP3.LUT R21, RZ, R16, RZ, 0x33, !PT ;  /* 0x00000010ff157212 */ /* 0x000fe200078e33ff */
[----:B0-----:R-:W-:Y:S02]  /*0790*/  VIADD R11, R22, 0xffffffe ;  /* 0x0ffffffe160b7836 */ /* 0x001fe40000000000 */
[----:B------:R-:W-:-:S04]  /*07a0*/  IMAD R23, R14, R20, R23 ;  /* 0x000000140e177224 */ /* 0x000fc800078e0217 */
[----:B------:R-:W0:Y:S01]  /*07b0*/  F2I.FTZ.U32.TRUNC.NTZ R11, R11 ;  /* 0x0000000b000b7305 */ /* 0x000e22000021f000 */
[----:B------:R-:W-:-:S03]  /*07c0*/  ISETP.GT.U32.AND P3, PT, R14, R23, PT ;  /* 0x000000170e00720c */ /* 0x000fc60003f64070 */
[----:B------:R-:W-:Y:S01]  /*07d0*/  @P0 VIADD R10, R10, 0x1 ;  /* 0x000000010a0a0836 */ /* 0x000fe20000000000 */
[----:B------:R-:W-:-:S03]  /*07e0*/  ISETP.NE.AND P0, PT, R16, RZ, PT ;  /* 0x000000ff1000720c */ /* 0x000fc60003f05270 */
[----:B------:R-:W-:-:S05]  /*07f0*/  @!P2 IMAD.MOV R10, RZ, RZ, -R10 ;  /* 0x000000ffff0aa224 */ /* 0x000fca00078e0a0a */
[----:B------:R-:W-:Y:S01]  /*0800*/  SEL R20, R21, R10, !P0 ;  /* 0x0000000a15147207 */ /* 0x000fe20004000000 */
[----:B------:R-:W-:Y:S01]  /*0810*/  @!P3 IMAD.IADD R23, R23, 0x1, -R14 ;  /* 0x000000011717b824 */ /* 0x000fe200078e0a0e */
[----:B0-----:R-:W-:Y:S01]  /*0820*/  IADD3 R10, PT, PT, RZ, -R11, RZ ;  /* 0x8000000bff0a7210 */ /* 0x001fe20007ffe0ff */
[----:B------:R-:W-:Y:S02]  /*0830*/  @!P3 VIADD R18, R18, 0x1 ;  /* 0x000000011212b836 */ /* 0x000fe40000000000 */
[----:B------:R-:W-:Y:S01]  /*0840*/  IMAD.MOV R22, RZ, RZ, -R20 ;  /* 0x000000ffff167224 */ /* 0x000fe200078e0a14 */
[----:B------:R-:W-:Y:S01]  /*0850*/  ISETP.GE.U32.AND P1, PT, R23, R14, PT ;  /* 0x0000000e1700720c */ /* 0x000fe20003f26070 */
[----:B------:R-:W-:Y:S02]  /*0860*/  IMAD R25, R10, R17, RZ ;  /* 0x000000110a197224 */ /* 0x000fe400078e02ff */
[----:B------:R-:W-:Y:S02]  /*0870*/  IMAD R22, R16, R22, R15 ;  /* 0x0000001610167224 */ /* 0x000fe400078e020f */
[----:B------:R-:W-:-:S03]  /*0880*/  IMAD.MOV.U32 R10, RZ, RZ, RZ ;  /* 0x000000ffff0a7224 */ /* 0x000fc600078e00ff */
[----:B------:R-:W-:Y:S01]  /*0890*/  IABS R14, R22 ;  /* 0x00000016000e7213 */ /* 0x000fe20000000000 */
[----:B------:R-:W-:Y:S01]  /*08a0*/  IMAD.HI.U32 R25, R11, R25, R10 ;  /* 0x000000190b197227 */ /* 0x000fe200078e000a */
[----:B------:R-:W-:Y:S02]  /*08b0*/  LOP3.LUT R11, R19, R16, RZ, 0x3c, !PT ;  /* 0x00000010130b7212 */ /* 0x000fe400078e3cff */
[----:B------:R-:W-:Y:S01]  /*08c0*/  MOV R10, R14 ;  /* 0x0000000e000a7202 */ /* 0x000fe20000000f00 */
[----:B------:R-:W-:Y:S01]  /*08d0*/  @P1 VIADD R18, R18, 0x1 ;  /* 0x0000000112121836 */ /* 0x000fe20000000000 */
[----:B------:R-:W-:Y:S01]  /*08e0*/  ISETP.GE.AND P2, PT, R11, RZ, PT ;  /* 0x000000ff0b00720c */ /* 0x000fe20003f46270 */
[----:B------:R-:W0:Y:S02]  /*08f0*/  LDC.64 R14, c[0x0][0x398] ;  /* 0x0000e600ff0e7b82 */ /* 0x000e240000000a00 */
[----:B------:R-:W-:Y:S01]  /*0900*/  IMAD.HI.U32 R23, R25, R10, RZ ;  /* 0x0000000a19177227 */ /* 0x000fe200078e00ff */
[----:B------:R-:W-:-:S03]  /*0910*/  MOV R21, R18 ;  /* 0x0000001200157202 */ /* 0x000fc60000000f00 */
[----:B------:R-:W-:-:S04]  /*0920*/  IMAD.MOV R11, RZ, RZ, -R23 ;  /* 0x000000ffff0b7224 */ /* 0x000fc800078e0a17 */
[C---:B------:R-:W-:Y:S02]  /*0930*/  IMAD R18, R17.reuse, R11, R10 ;  /* 0x0000000b11127224 */ /* 0x040fe400078e020a */
[----:B------:R-:W1:Y:S01]  /*0940*/  LDC.64 R10, c[0x0][0x390] ;  /* 0x0000e400ff0a7b82 */ /* 0x000e620000000a00 */
[----:B------:R-:W-:Y:S02]  /*0950*/  @!P2 IMAD.MOV R21, RZ, RZ, -R21 ;  /* 0x000000ffff15a224 */ /* 0x000fe400078e0a15 */
[----:B------:R-:W-:-:S03]  /*0960*/  ISETP.GT.U32.AND P3, PT, R17, R18, PT ;  /* 0x000000121100720c */ /* 0x000fc60003f64070 */
[----:B------:R-:W-:-:S05]  /*0970*/  SEL R21, R24, R21, !P0 ;  /* 0x0000001518157207 */ /* 0x000fca0004000000 */
[----:B------:R-:W-:Y:S01]  /*0980*/  IMAD.MOV R24, RZ, RZ, -R21 ;  /* 0x000000ffff187224 */ /* 0x000fe200078e0a15 */
[----:B0-----:R-:W-:-:S03]  /*0990*/  ISETP.NE.U32.AND P1, PT, R14, 0x1, PT ;  /* 0x000000010e00780c */ /* 0x001fc60003f25070 */
[----:B------:R-:W-:Y:S01]  /*09a0*/  IMAD R24, R16, R24, R19 ;  /* 0x0000001810187224 */ /* 0x000fe200078e0213 */
[----:B------:R-:W-:Y:S01]  /*09b0*/  LOP3.LUT R16, R22, R3, RZ, 0x3c, !PT ;  /* 0x0000000316107212 */ /* 0x000fe200078e3cff */
[----:B------:R-:W-:Y:S01]  /*09c0*/  @!P3 IMAD.IADD R18, R18, 0x1, -R17 ;  /* 0x000000011212b824 */ /* 0x000fe200078e0a11 */
[----:B------:R-:W-:Y:S02]  /*09d0*/  @!P3 IADD3 R23, PT, PT, R23, 0x1, RZ ;  /* 0x000000011717b810 */ /* 0x000fe40007ffe0ff */
[----:B------:R-:W-:Y:S02]  /*09e0*/  IABS R26, R24 ;  /* 0x00000018001a7213 */ /* 0x000fe40000000000 */
[----:B------:R-:W-:Y:S02]  /*09f0*/  ISETP.GE.U32.AND P2, PT, R18, R17, PT ;  /* 0x000000111200720c */ /* 0x000fe40003f46070 */
[----:B-1----:R-:W-:Y:S01]  /*0a00*/  ISETP.NE.U32.AND P0, PT, R10, 0x1, PT ;  /* 0x000000010a00780c */ /* 0x002fe20003f05070 */
[----:B------:R-:W-:Y:S01]  /*0a10*/  IMAD.HI.U32 R14, R25, R26, RZ ;  /* 0x0000001a190e7227 */ /* 0x000fe200078e00ff */
[----:B------:R-:W-:Y:S01]  /*0a20*/  ISETP.GE.AND P4, PT, R16, RZ, PT ;  /* 0x000000ff1000720c */ /* 0x000fe20003f86270 */
[----:B------:R-:W0:Y:S01]  /*0a30*/  LDC.64 R18, c[0x0][0x3a8] ;  /* 0x0000ea00ff127b82 */ /* 0x000e220000000a00 */
[----:B------:R-:W-:-:S02]  /*0a40*/  IABS R10, R3 ;  /* 0x00000003000a7213 */ /* 0x000fc40000000000 */
[----:B------:R-:W-:Y:S02]  /*0a50*/  ISETP.NE.AND.EX P0, PT, R11, RZ, PT, P0 ;  /* 0x000000ff0b00720c */ /* 0x000fe40003f05300 */
[----:B------:R-:W-:Y:S01]  /*0a60*/  ISETP.NE.AND.EX P1, PT, R15, RZ, PT, P1 ;  /* 0x000000ff0f00720c */ /* 0x000fe20003f25310 */
[----:B------:R-:W-:Y:S01]  /*0a70*/  IMAD.MOV.U32 R25, RZ, RZ, R10 ;  /* 0x000000ffff197224 */ /* 0x000fe200078e000a */
[----:B------:R-:W-:Y:S01]  /*0a80*/  SEL R4, R4, RZ, P0 ;  /* 0x000000ff04047207 */ /* 0x000fe20000000000 */
[----:B------:R-:W1:Y:S01]  /*0a90*/  LDC.64 R16, c[0x0][0x3a0] ;  /* 0x0000e800ff107b82 */ /* 0x000e620000000a00 */
[----:B------:R-:W-:Y:S01]  /*0aa0*/  IMAD.MOV R10, RZ, RZ, -R14 ;  /* 0x000000ffff0a7224 */ /* 0x000fe200078e0a0e */
[----:B------:R-:W-:Y:S01]  /*0ab0*/  SEL R20, R20, RZ, P1 ;  /* 0x000000ff14147207 */ /* 0x000fe20000800000 */
[----:B------:R-:W-:Y:S02]  /*0ac0*/  @P2 VIADD R23, R23, 0x1 ;  /* 0x0000000117172836 */ /* 0x000fe40000000000 */
[----:B------:R-:W-:Y:S01]  /*0ad0*/  IMAD R26, R25, R10, R26 ;  /* 0x0000000a191a7224 */ /* 0x000fe200078e021a */
[----:B------:R-:W-:Y:S01]  /*0ae0*/  LOP3.LUT R10, RZ, R3, RZ, 0x33, !PT ;  /* 0x00000003ff0a7212 */ /* 0x000fe200078e33ff */
[----:B------:R-:W-:Y:S01]  /*0af0*/  IMAD R15, R4, UR36, RZ ;  /* 0x00000024040f7c24 */ /* 0x000fe2000f8e02ff */
[----:B------:R-:W-:-:S02]  /*0b00*/  @!P4 IADD3 R23, PT, PT, -R23, RZ, RZ ;  /* 0x000000ff1717c210 */ /* 0x000fc40007ffe1ff */
[----:B------:R-:W-:Y:S01]  /*0b10*/  ISETP.GT.U32.AND P4, PT, R25, R26, PT ;  /* 0x0000001a1900720c */ /* 0x000fe20003f84070 */
[----:B------:R-:W-:Y:S01]  /*0b20*/  IMAD R20, R20, UR37, R15 ;  /* 0x0000002514147c24 */ /* 0x000fe2000f8e020f */
[----:B------:R-:W-:Y:S02]  /*0b30*/  SEL R23, R10, R23, !P5 ;  /* 0x000000170a177207 */ /* 0x000fe40006800000 */
[----:B------:R-:W-:Y:S02]  /*0b40*/  LOP3.LUT R4, R24, R3, RZ, 0x3c, !PT ;  /* 0x0000000318047212 */ /* 0x000fe400078e3cff */
[----:B0-----:R-:W-:Y:S01]  /*0b50*/  ISETP.NE.U32.AND P3, PT, R18, 0x1, PT ;  /* 0x000000011200780c */ /* 0x001fe20003f65070 */
[----:B------:R-:W-:-:S03]  /*0b60*/  IMAD.MOV R10, RZ, RZ, -R23 ;  /* 0x000000ffff0a7224 */ /* 0x000fc600078e0a17 */
[----:B------:R-:W-:Y:S01]  /*0b70*/  ISETP.NE.AND.EX P3, PT, R19, RZ, PT, P3 ;  /* 0x000000ff1300720c */ /* 0x000fe20003f65330 */
[----:B------:R-:W-:Y:S02]  /*0b80*/  IMAD R22, R3, R10, R22 ;  /* 0x0000000a03167224 */ /* 0x000fe400078e0216 */
[----:B------:R-:W-:Y:S01]  /*0b90*/  @!P4 IMAD.IADD R26, R26, 0x1, -R25 ;  /* 0x000000011a1ac824 */ /* 0x000fe200078e0a19 */
[----:B-1----:R-:W-:Y:S01]  /*0ba0*/  ISETP.NE.U32.AND P2, PT, R16, 0x1, PT ;  /* 0x000000011000780c */ /* 0x002fe20003f45070 */
[----:B------:R-:W0:Y:S01]  /*0bb0*/  LDC.64 R10, c[0x0][0x388] ;  /* 0x0000e200ff0a7b82 */ /* 0x000e220000000a00 */
[----:B------:R-:W-:Y:S01]  /*0bc0*/  SEL R22, R22, RZ, P3 ;  /* 0x000000ff16167207 */ /* 0x000fe20001800000 */
[----:B------:R-:W-:Y:S01]  /*0bd0*/  @!P4 VIADD R14, R14, 0x1 ;  /* 0x000000010e0ec836 */ /* 0x000fe20000000000 */
[----:B------:R-:W-:Y:S02]  /*0be0*/  ISETP.NE.AND.EX P2, PT, R17, RZ, PT, P2 ;  /* 0x000000ff1100720c */ /* 0x000fe40003f45320 */
[----:B------:R-:W-:-:S02]  /*0bf0*/  ISETP.GE.U32.AND P6, PT, R26, R25, PT ;  /* 0x000000191a00720c */ /* 0x000fc40003fc6070 */
[----:B------:R-:W-:Y:S02]  /*0c00*/  SEL R23, R23, RZ, P2 ;  /* 0x000000ff17177207 */ /* 0x000fe40001000000 */
[----:B------:R-:W-:Y:S02]  /*0c10*/  ISETP.GE.AND P4, PT, R4, RZ, PT ;  /* 0x000000ff0400720c */ /* 0x000fe40003f86270 */
[----:B------:R-:W-:Y:S01]  /*0c20*/  LOP3.LUT R17, RZ, R3, RZ, 0x33, !PT ;  /* 0x00000003ff117212 */ /* 0x000fe200078e33ff */
[----:B------:R-:W-:-:S04]  /*0c30*/  IMAD R23, R23, UR38, R20 ;  /* 0x0000002617177c24 */ /* 0x000fc8000f8e0214 */
[----:B------:R-:W-:Y:S02]  /*0c40*/  IMAD R22, R22, UR39, R23 ;  /* 0x0000002716167c24 */ /* 0x000fe4000f8e0217 */
[----:B------:R-:W-:-:S03]  /*0c50*/  @P6 IADD3 R14, PT, PT, R14, 0x1, RZ ;  /* 0x000000010e0e6810 */ /* 0x000fc60007ffe0ff */
[----:B------:R-:W-:Y:S02]  /*0c60*/  LEA.HI R22, R22, R22, RZ, 0x1 ;  /* 0x0000001616167211 */ /* 0x000fe400078f08ff */
[----:B------:R-:W-:Y:S02]  /*0c70*/  IMAD.MOV.U32 R16, RZ, RZ, R14 ;  /* 0x000000ffff107224 */ /* 0x000fe400078e000e */
[----:B------:R-:W-:Y:S02]  /*0c80*/  SHF.R.S32.HI R15, RZ, 0x1, R22 ;  /* 0x00000001ff0f7819 */ /* 0x000fe40000011416 */
[----:B------:R-:W-:-:S03]  /*0c90*/  @!P4 IMAD.MOV R16, RZ, RZ, -R16 ;  /* 0x000000ffff10c224 */ /* 0x000fc600078e0a10 */
[----:B0-----:R-:W-:Y:S02]  /*0ca0*/  IMAD.WIDE R14, R15, 0x2, R10 ;  /* 0x000000020f0e7825 */ /* 0x001fe400078e020a */
[----:B------:R-:W-:Y:S02]  /*0cb0*/  SEL R16, R17, R16, !P5 ;  /* 0x0000001011107207 */ /* 0x000fe40006800000 */
[----:B------:R-:W-:Y:S01]  /*0cc0*/  SEL R5, R5, RZ, P0 ;  /* 0x000000ff05057207 */ /* 0x000fe20000000000 */
[----:B------:R0:W2:Y:S01]  /*0cd0*/  LDG.E.U16 R4, desc[UR4][R14.64] ;  /* 0x000000040e047981 */ /* 0x0000a2000c1e1500 */
[----:B------:R-:W-:Y:S01]  /*0ce0*/  SEL R21, R21, RZ, P1 ;  /* 0x000000ff15157207 */ /* 0x000fe20000800000 */
[----:B------:R-:W-:Y:S01]  /*0cf0*/  IMAD.MOV R17, RZ, RZ, -R16 ;  /* 0x000000ffff117224 */ /* 0x000fe200078e0a10 */
[----:B------:R-:W-:Y:S01]  /*0d00*/  SEL R16, R16, RZ, P2 ;  /* 0x000000ff10107207 */ /* 0x000fe20001000000 */
[----:B------:R-:W-:Y:S02]  /*0d10*/  IMAD R18, R5, UR36, RZ ;  /* 0x0000002405127c24 */ /* 0x000fe4000f8e02ff */
[----:B------:R-:W-:-:S02]  /*0d20*/  IMAD R3, R3, R17, R24 ;  /* 0x0000001103037224 */ /* 0x000fc400078e0218 */
[----:B------:R-:W-:-:S03]  /*0d30*/  IMAD R21, R21, UR37, R18 ;  /* 0x0000002515157c24 */ /* 0x000fc6000f8e0212 */
[----:B------:R-:W-:Y:S01]  /*0d40*/  SEL R3, R3, RZ, P3 ;  /* 0x000000ff03037207 */ /* 0x000fe20001800000 */
[----:B------:R-:W-:-:S04]  /*0d50*/  IMAD R16, R16, UR38, R21 ;  /* 0x0000002610107c24 */ /* 0x000fc8000f8e0215 */
[----:B------:R-:W-:-:S05]  /*0d60*/  IMAD R3, R3, UR39, R16 ;  /* 0x0000002703037c24 */ /* 0x000fca000f8e0210 */
[----:B------:R-:W-:-:S04]  /*0d70*/  LEA.HI R3, R3, R3, RZ, 0x1 ;  /* 0x0000000303037211 */ /* 0x000fc800078f08ff */
[----:B------:R-:W-:-:S05]  /*0d80*/  SHF.R.S32.HI R3, RZ, 0x1, R3 ;  /* 0x00000001ff037819 */ /* 0x000fca0000011403 */
[----:B0-----:R-:W-:Y:S02]  /*0d90*/  IMAD.WIDE R14, R3, 0x2, R10 ;  /* 0x00000002030e7825 */ /* 0x001fe400078e020a */
[----:B------:R-:W0:Y:S03]  /*0da0*/  LDC.64 R10, c[0x0][0x380] ;  /* 0x0000e000ff0a7b82 */ /* 0x000e260000000a00 */
[----:B------:R-:W3:Y:S01]  /*0db0*/  LDG.E.U16 R5, desc[UR4][R14.64] ;  /* 0x000000040e057981 */ /* 0x000ee2000c1e1500 */
[----:B------:R-:W-:-:S04]  /*0dc0*/  LEA.HI R2, R2, R2, RZ, 0x1 ;  /* 0x0000000202027211 */ /* 0x000fc800078f08ff */
[----:B------:R-:W-:-:S05]  /*0dd0*/  SHF.R.S32.HI R17, RZ, 0x1, R2 ;  /* 0x00000001ff117819 */ /* 0x000fca0000011402 */
[----:B0-----:R-:W-:-:S05]  /*0de0*/  IMAD.WIDE R16, R17, 0x8, R10 ;  /* 0x0000000811107825 */ /* 0x001fca00078e020a */
[----:B------:R-:W4:Y:S01]  /*0df0*/  LDG.E R20, desc[UR4][R16.64] ;  /* 0x0000000410147981 */ /* 0x000f22000c1e1900 */
[----:B------:R-:W-:-:S04]  /*0e00*/  LEA.HI R0, R0, R0, RZ, 0x1 ;  /* 0x0000000000007211 */ /* 0x000fc800078f08ff */
[----:B------:R-:W-:-:S05]  /*0e10*/  SHF.R.S32.HI R19, RZ, 0x1, R0 ;  /* 0x00000001ff137819 */ /* 0x000fca0000011400 */
[----:B------:R-:W-:-:S05]  /*0e20*/  IMAD.WIDE R18, R19, 0x8, R10 ;  /* 0x0000000813127825 */ /* 0x000fca00078e020a */
[----:B------:R-:W5:Y:S01]  /*0e30*/  LDG.E R14, desc[UR4][R18.64] ;  /* 0x00000004120e7981 */ /* 0x000f62000c1e1900 */
[----:B--2---:R-:W-:-:S04]  /*0e40*/  PRMT R3, R4, 0x7771, RZ ;  /* 0x0000777104037816 */ /* 0x004fc800000000ff */
[----:B------:R-:W-:-:S13]  /*0e50*/  ISETP.NE.AND P1, PT, R3, RZ, PT ;  /* 0x000000ff0300720c */ /* 0x000fda0003f25270 */
[----:B------:R-:W-:Y:S02]  /*0e60*/  @P1 R2UR UR6, R12 ;  /* 0x000000000c0612ca */ /* 0x000fe400000e0000 */
[----:B------:R-:W-:-:S13]  /*0e70*/  @P1 R2UR UR7, R13 ;  /* 0x000000000d0712ca */ /* 0x000fda00000e0000 */
[----:B------:R0:W2:Y:S01]  /*0e80*/  @P1 LDG.E R22, desc[UR6][R16.64+0x4] ;  /* 0x0000040610161981 */ /* 0x0000a2000c1e1900 */
[----:B---3--:R-:W-:-:S04]  /*0e90*/  PRMT R2, R5, 0x7771, RZ ;  /* 0x0000777105027816 */ /* 0x008fc800000000ff */
[----:B------:R-:W-:Y:S02]  /*0ea0*/  ISETP.NE.AND P2, PT, R2, RZ, PT ;  /* 0x000000ff0200720c */ /* 0x000fe40003f45270 */
[----:B------:R-:W4:Y:S11]  /*0eb0*/  LDC.64 R2, c[0x0][0x3f0] ;  /* 0x0000fc00ff027b82 */ /* 0x000f360000000a00 */
[----:B------:R-:W-:-:S02]  /*0ec0*/  @P2 R2UR UR6, R12 ;  /* 0x000000000c0622ca */ /* 0x000fc400000e0000 */
[----:B------:R-:W-:-:S13]  /*0ed0*/  @P2 R2UR UR7, R13 ;  /* 0x000000000d0722ca */ /* 0x000fda00000e0000 */
[----:B------:R1:W3:Y:S01]  /*0ee0*/  @P2 LDG.E R0, desc[UR6][R18.64+0x4] ;  /* 0x0000040612002981 */ /* 0x0002e2000c1e1900 */
[----:B------:R-:W1:Y:S01]  /*0ef0*/  LDCU UR4, c[0x0][0x3f0] ;  /* 0x00007e00ff0477ac */ /* 0x000e620008000800 */
[----:B------:R-:W-:Y:S01]  /*0f00*/  PRMT R4, R4, 0x7770, RZ ;  /* 0x0000777004047816 */ /* 0x000fe200000000ff */
[----:B----4-:R-:W-:-:S03]  /*0f10*/  FMUL R11, R20, R3 ;  /* 0x00000003140b7220 */ /* 0x010fc60000400000 */
[----:B------:R-:W-:-:S04]  /*0f20*/  ISETP.NE.AND P0, PT, R4, RZ, PT ;  /* 0x000000ff0400720c */ /* 0x000fc80003f05270 */
[----:B0-----:R-:W-:Y:S02]  /*0f30*/  FSEL R16, R11, R2, P0 ;  /* 0x000000020b107208 */ /* 0x001fe40000000000 */
[----:B-1----:R-:W-:Y:S01]  /*0f40*/  MOV R15, UR4 ;  /* 0x00000004000f7c02 */ /* 0x002fe20008000f00 */
[----:B------:R-:W-:Y:S02]  /*0f50*/  IMAD.MOV.U32 R11, RZ, RZ, 0x3bbb989d ;  /* 0x3bbb989dff0b7424 */ /* 0x000fe400078e00ff */
[----:B------:R-:W-:Y:S01]  /*0f60*/  IMAD.MOV.U32 R10, RZ, RZ, 0x437c0000 ;  /* 0x437c0000ff0a7424 */ /* 0x000fe200078e00ff */
[----:B------:R-:W-:-:S04]  /*0f70*/  PRMT R5, R5, 0x7770, RZ ;  /* 0x0000777005057816 */ /* 0x000fc800000000ff */
[----:B------:R-:W-:-:S13]  /*0f80*/  ISETP.NE.AND P0, PT, R5, RZ, PT ;  /* 0x000000ff0500720c */ /* 0x000fda0003f05270 */
[-C--:B-----5:R-:W-:Y:S01]  /*0f90*/  @P0 FMUL R2, R14, R3.reuse ;  /* 0x000000030e020220 */ /* 0x0a0fe20000400000 */
[----:B------:R-:W-:Y:S01]  /*0fa0*/  BSSY.RECONVERGENT B1, `(.L_x_9481) ;  /* 0x000003a000017945 */ /* 0x000fe20003800200 */
[----:B--2---:R-:W-:-:S05]  /*0fb0*/  @P1 FMUL R15, R22, R3 ;  /* 0x00000003160f1220 */ /* 0x004fca0000400000 */
[----:B------:R-:W-:-:S05]  /*0fc0*/  FMNMX3 R4, R16, -INF , R15, !PT ;  /* 0xff80000010047876 */ /* 0x000fca000780000f */
[----:B------:R-:W-:Y:S01]  /*0fd0*/  FADD R16, R16, -R4 ;  /* 0x8000000410107221 */ /* 0x000fe20000000000 */
[----:B------:R-:W-:-:S03]  /*0fe0*/  FADD R18, -R4, R15 ;  /* 0x0000000f04127221 */ /* 0x000fc60000000100 */
[----:B------:R-:W-:-:S04]  /*0ff0*/  FFMA.SAT R17, R16, R11, 0.5 ;  /* 0x3f00000010117423 */ /* 0x000fc8000000200b */
[----:B------:R-:W-:Y:S01]  /*1000*/  FFMA.RM R4, R17, R10, 12582913 ;  /* 0x4b40000111047423 */ /* 0x000fe2000000400a */
[----:B------:R-:W-:-:S03]  /*1010*/  FFMA.SAT R17, R18, R11, 0.5 ;  /* 0x3f00000012117423 */ /* 0x000fc6000000200b */
[----:B------:R-:W-:Y:S01]  /*1020*/  FADD R15, R4, -12583039 ;  /* 0xcb40007f040f7421 */ /* 0x000fe20000000000 */
[----:B------:R-:W-:-:S03]  /*1030*/  FFMA.RM R17, R17, R10, 12582913 ;  /* 0x4b40000111117423 */ /* 0x000fc6000000400a */
[----:B------:R-:W-:Y:S01]  /*1040*/  FFMA R15, R16, 1.4426950216293334961, -R15 ;  /* 0x3fb8aa3b100f7823 */ /* 0x000fe2000000080f */
[----:B------:R-:W-:-:S03]  /*1050*/  FADD R5, R17, -12583039 ;  /* 0xcb40007f11057421 */ /* 0x000fc60000000000 */
[----:B------:R-:W-:Y:S01]  /*1060*/  FFMA R15, R16, 1.925963033500011079e-08, R15 ;  /* 0x32a57060100f7823 */ /* 0x000fe2000000000f */
[----:B------:R-:W-:Y:S01]  /*1070*/  FFMA R19, R18, 1.4426950216293334961, -R5 ;  /* 0x3fb8aa3b12137823 */ /* 0x000fe20000000805 */
[----:B------:R-:W-:-:S03]  /*1080*/  IMAD.U32 R5, RZ, RZ, UR4 ;  /* 0x00000004ff057e24 */ /* 0x000fc6000f8e00ff */
[----:B------:R-:W-:Y:S01]  /*1090*/  FFMA R19, R18, 1.925963033500011079e-08, R19 ;  /* 0x32a5706012137823 */ /* 0x000fe20000000013 */
[----:B------:R-:W0:Y:S01]  /*10a0*/  MUFU.EX2 R15, R15 ;  /* 0x0000000f000f7308 */ /* 0x000e220000000800 */
[----:B---3--:R-:W-:-:S07]  /*10b0*/  @P2 FMUL R5, R0, R3 ;  /* 0x0000000300052220 */ /* 0x008fce0000400000 */
[----:B------:R-:W1:Y:S01]  /*10c0*/  MUFU.EX2 R14, R19 ;  /* 0x00000013000e7308 */ /* 0x000e620000000800 */
[----:B------:R-:W-:Y:S02]  /*10d0*/  FMNMX3 R0, R2, -INF , R5, !PT ;  /* 0xff80000002007876 */ /* 0x000fe40007800005 */
[----:B------:R-:W-:-:S03]  /*10e0*/  SHF.L.U32 R4, R4, 0x17, RZ ;  /* 0x0000001704047819 */ /* 0x000fc600000006ff */
[----:B------:R-:W-:Y:S01]  /*10f0*/  FADD R2, R2, -R0 ;  /* 0x8000000002027221 */ /* 0x000fe20000000000 */
[----:B------:R-:W-:Y:S02]  /*1100*/  IMAD.SHL.U32 R3, R17, 0x800000, RZ ;  /* 0x0080000011037824 */ /* 0x000fe400078e00ff */
[----:B------:R-:W-:Y:S01]  /*1110*/  FADD R0, -R0, R5 ;  /* 0x0000000500007221 */ /* 0x000fe20000000100 */
[----:B------:R-:W-:Y:S01]  /*1120*/  FFMA.SAT R17, R2, R11, 0.5 ;  /* 0x3f00000002117423 */ /* 0x000fe2000000200b */
[----:B0-----:R-:W-:Y:S02]  /*1130*/  FMUL R4, R4, R15 ;  /* 0x0000000f04047220 */ /* 0x001fe40000400000 */
[----:B------:R-:W-:Y:S01]  /*1140*/  FFMA.SAT R11, R0, R11, 0.5 ;  /* 0x3f000000000b7423 */ /* 0x000fe2000000200b */
[----:B------:R-:W-:Y:S01]  /*1150*/  FFMA.RM R17, R17, R10, 12582913 ;  /* 0x4b40000111117423 */ /* 0x000fe2000000400a */
[----:B-1----:R-:W-:Y:S01]  /*1160*/  FMUL R3, R3, R14 ;  /* 0x0000000e03037220 */ /* 0x002fe20000400000 */
[----:B------:R-:W-:-:S02]  /*1170*/  FADD R14, RZ, R4 ;  /* 0x00000004ff0e7221 */ /* 0x000fc40000000000 */
[----:B------:R-:W-:Y:S01]  /*1180*/  FADD R5, R17, -12583039 ;  /* 0xcb40007f11057421 */ /* 0x000fe20000000000 */
[----:B------:R-:W-:Y:S01]  /*1190*/  FFMA.RM R11, R11, R10, 12582913 ;  /* 0x4b4000010b0b7423 */ /* 0x000fe2000000400a */
[----:B------:R-:W-:Y:S02]  /*11a0*/  FADD R14, R14, R3 ;  /* 0x000000030e0e7221 */ /* 0x000fe40000000000 */
[C---:B------:R-:W-:Y:S01]  /*11b0*/  FFMA R5, R2.reuse, 1.4426950216293334961, -R5 ;  /* 0x3fb8aa3b02057823 */ /* 0x040fe20000000805 */
[----:B------:R-:W-:Y:S01]  /*11c0*/  FADD R15, R11, -12583039 ;  /* 0xcb40007f0b0f7421 */ /* 0x000fe20000000000 */
[----:B------:R-:W0:Y:S02]  /*11d0*/  MUFU.RCP R19, R14 ;  /* 0x0000000e00137308 */ /* 0x000e240000001000 */
[----:B------:R-:W-:Y:S01]  /*11e0*/  FFMA R5, R2, 1.925963033500011079e-08, R5 ;  /* 0x32a5706002057823 */ /* 0x000fe20000000005 */
[----:B------:R-:W-:-:S04]  /*11f0*/  FFMA R15, R0, 1.4426950216293334961, -R15 ;  /* 0x3fb8aa3b000f7823 */ /* 0x000fc8000000080f */
[----:B------:R-:W-:Y:S01]  /*1200*/  FFMA R15, R0, 1.925963033500011079e-08, R15 ;  /* 0x32a57060000f7823 */ /* 0x000fe2000000000f */
[----:B------:R-:W1:Y:S08]  /*1210*/  MUFU.EX2 R5, R5 ;  /* 0x0000000500057308 */ /* 0x000e700000000800 */
[----:B------:R-:W2:Y:S01]  /*1220*/  MUFU.EX2 R15, R15 ;  /* 0x0000000f000f7308 */ /* 0x000ea20000000800 */
[----:B0-----:R-:W-:Y:S01]  /*1230*/  FFMA R0, -R14, R19, 1 ;  /* 0x3f8000000e007423 */ /* 0x001fe20000000113 */
[----:B------:R-:W-:-:S06]  /*1240*/  IMAD.SHL.U32 R2, R17, 0x800000, RZ ;  /* 0x0080000011027824 */ /* 0x000fcc00078e00ff */
[----:B------:R-:W0:Y:S01]  /*1250*/  FCHK P0, R4, R14 ;  /* 0x0000000e04007302 */ /* 0x000e220000000000 */
[----:B------:R-:W-:Y:S01]  /*1260*/  FFMA R17, R19, R0, R19 ;  /* 0x0000000013117223 */ /* 0x000fe20000000013 */
[----:B------:R-:W-:Y:S02]  /*1270*/  IMAD.SHL.U32 R0, R11, 0x800000, RZ ;  /* 0x008000000b007824 */ /* 0x000fe400078e00ff */
[----:B-1----:R-:W-:Y:S01]  /*1280*/  FMUL R2, R2, R5 ;  /* 0x0000000502027220 */ /* 0x002fe20000400000 */
[----:B------:R-:W-:-:S03]  /*1290*/  FFMA R10, R4, R17, RZ ;  /* 0x00000011040a7223 */ /* 0x000fc600000000ff */
[----:B------:R-:W-:Y:S01]  /*12a0*/  FADD R19, RZ, R2 ;  /* 0x00000002ff137221 */ /* 0x000fe20000000000 */
[----:B--2---:R-:W-:Y:S01]  /*12b0*/  FMUL R0, R0, R15 ;  /* 0x0000000f00007220 */ /* 0x004fe20000400000 */
[----:B------:R-:W-:-:S03]  /*12c0*/  FFMA R5, -R14, R10, R4 ;  /* 0x0000000a0e057223 */ /* 0x000fc60000000104 */
[----:B------:R-:W-:Y:S01]  /*12d0*/  FADD R19, R19, R0 ;  /* 0x0000000013137221 */ /* 0x000fe20000000000 */
[----:B------:R-:W-:Y:S01]  /*12e0*/  FFMA R10, R17, R5, R10 ;  /* 0x00000005110a7223 */ /* 0x000fe2000000000a */
[----:B0-----:R-:W-:Y:S06]  /*12f0*/  @!P0 BRA `(.L_x_9482) ;  /* 0x0000000000108947 */ /* 0x001fec0003800000 */
[----:B------:R-:W-:Y:S02]  /*1300*/  MOV R5, R14 ;  /* 0x0000000e00057202 */ /* 0x000fe40000000f00 */
[----:B------:R-:W-:-:S07]  /*1310*/  MOV R11, 0x1330 ;  /* 0x00001330000b7802 */ /* 0x000fce0000000f00 */
[----:B------:R-:W-:Y:S05]  /*1320*/  CALL.REL.NOINC `($__internal_152_$__cuda_sm3x_div_rn_noftz_f32_slowpath) ;  /* 0x0000000400307944 */ /* 0x000fea0003c00000 */
[----:B------:R-:W-:-:S07]  /*1330*/  IMAD.MOV.U32 R10, RZ, RZ, R17 ;  /* 0x000000ffff0a7224 */ /* 0x000fce00078e0011 */
.L_x_9482:
[----:B------:R-:W-:Y:S05]  /*1340*/  BSYNC.RECONVERGENT B1 ;  /* 0x0000000000017941 */ /* 0x000fea0003800200 */
.L_x_9481:
        /* <DEDUP_REMOVED lines=10> */
[----:B------:R-:W-:Y:S01]  /*13f0*/  MOV R11, 0x1420 ;  /* 0x00001420000b7802 */ /* 0x000fe20000000f00 */
[----:B------:R-:W-:-:S07]  /*1400*/  IMAD.MOV.U32 R5, RZ, RZ, R14 ;  /* 0x000000ffff057224 */ /* 0x000fce00078e000e */
[----:B------:R-:W-:Y:S05]  /*1410*/  CALL.REL.NOINC `($__internal_152_$__cuda_sm3x_div_rn_noftz_f32_slowpath) ;  /* 0x0000000000f47944 */ /* 0x000fea0003c00000 */
[----:B------:R-:W-:-:S07]  /*1420*/  MOV R11, R17 ;  /* 0x00000011000b7202 */ /* 0x000fce0000000f00 */
.L_x_9484:
[----:B------:R-:W-:Y:S05]  /*1430*/  BSYNC.RECONVERGENT B1 ;  /* 0x0000000000017941 */ /* 0x000fea0003800200 */
.L_x_9483:
        /* <DEDUP_REMOVED lines=9> */
[----:B------:R-:W-:-:S04]  /*14d0*/  LEA R4, P0, R14, UR44, 0x2 ;  /* 0x0000002c0e047c11 */ /* 0x000fc8000f8010ff */
[----:B------:R-:W-:Y:S01]  /*14e0*/  IADD3 R3, PT, PT, R15, R3, RZ ;  /* 0x000000030f037210 */ /* 0x000fe20007ffe0ff */
[----:B0-----:R-:W-:-:S03]  /*14f0*/  FFMA R17, -R19, R16, 1 ;  /* 0x3f80000013117423 */ /* 0x001fc60000000110 */
[----:B------:R-:W-:Y:S01]  /*1500*/  LEA.HI.X R5, R14, UR45, R3, 0x2, P0 ;  /* 0x0000002d0e057c11 */ /* 0x000fe200080f1403 */
[----:B------:R-:W-:-:S03]  /*1510*/  FFMA R17, R16, R17, R16 ;  /* 0x0000001110117223 */ /* 0x000fc60000000010 */
[----:B------:R-:W0:Y:S01]  /*1520*/  FCHK P0, R2, R19 ;  /* 0x0000001302007302 */ /* 0x000e220000000000 */
[----:B------:R1:W-:Y:S01]  /*1530*/  STG.E.64 desc[UR4][R4.64], R10 ;  /* 0x0000000a04007986 */ /* 0x0003e2000c101b04 */
[----:B------:R-:W-:-:S04]  /*1540*/  FFMA R16, R2, R17, RZ ;  /* 0x0000001102107223 */ /* 0x000fc800000000ff */
[----:B------:R-:W-:-:S04]  /*1550*/  FFMA R18, -R19, R16, R2 ;  /* 0x0000001013127223 */ /* 0x000fc80000000102 */
[----:B------:R-:W-:Y:S01]  /*1560*/  FFMA R16, R17, R18, R16 ;  /* 0x0000001211107223 */ /* 0x000fe20000000010 */
[----:B01----:R-:W-:Y:S06]  /*1570*/  @!P0 BRA `(.L_x_9486) ;  /* 0x0000000000148947 */ /* 0x003fec0003800000 */
[----:B------:R-:W-:Y:S01]  /*1580*/  IMAD.MOV.U32 R4, RZ, RZ, R2 ;  /* 0x000000ffff047224 */ /* 0x000fe200078e0002 */
[----:B------:R-:W-:Y:S01]  /*1590*/  MOV R11, 0x15c0 ;  /* 0x000015c0000b7802 */ /* 0x000fe20000000f00 */
[----:B------:R-:W-:-:S07]  /*15a0*/  IMAD.MOV.U32 R5, RZ, RZ, R19 ;  /* 0x000000ffff057224 */ /* 0x000fce00078e0013 */
[----:B------:R-:W-:Y:S05]  /*15b0*/  CALL.REL.NOINC `($__internal_152_$__cuda_sm3x_div_rn_noftz_f32_slowpath) ;  /* 0x00000000008c7944 */ /* 0x000fea0003c00000 */
[----:B------:R-:W-:-:S07]  /*15c0*/  MOV R16, R17 ;  /* 0x0000001100107202 */ /* 0x000fce0000000f00 */
.L_x_9486:
[----:B------:R-:W-:Y:S05]  /*15d0*/  BSYNC.RECONVERGENT B1 ;  /* 0x0000000000017941 */ /* 0x000fea0003800200 */
.L_x_9485:
        /* <DEDUP_REMOVED lines=13> */
.L_x_9488:
[----:B------:R-:W-:Y:S05]  /*16b0*/  BSYNC.RECONVERGENT B1 ;  /* 0x0000000000017941 */ /* 0x000fea0003800200 */
.L_x_9487:
        /* <DEDUP_REMOVED lines=18> */
.L_x_9480:
[----:B------:R-:W-:Y:S05]  /*17e0*/  EXIT ;  /* 0x000000000000794d */ /* 0x000fea0003800000 */
        .weak           $__internal_152_$__cuda_sm3x_div_rn_noftz_f32_slowpath
        .type           $__internal_152_$__cuda_sm3x_div_rn_noftz_f32_slowpath,@function
        .size           $__internal_152_$__cuda_sm3x_div_rn_noftz_f32_slowpath,(.L_x_37529 - $__internal_152_$__cuda_sm3x_div_rn_noftz_f32_slowpath)
$__internal_152_$__cuda_sm3x_div_rn_noftz_f32_slowpath:
        /* <DEDUP_REMOVED lines=34> */
.L_x_9491:
        /* <DEDUP_REMOVED lines=51> */
.L_x_9498:
[----:B------:R-:W-:-:S04]  /*1d40*/  LOP3.LUT R4, R4, 0x80000000, RZ, 0xc0, !PT ;  /* 0x8000000004047812 */ /* 0x000fc800078ec0ff */
[----:B------:R-:W-:Y:S01]  /*1d50*/  LOP3.LUT R4, R4, 0x7f800000, RZ, 0xfc, !PT ;  /* 0x7f80000004047812 */ /* 0x000fe200078efcff */
[----:B------:R-:W-:Y:S06]  /*1d60*/  BRA `(.L_x_9499) ;  /* 0x0000000000047947 */ /* 0x000fec0003800000 */
.L_x_9497:
[----:B------:R-:W-:-:S07]  /*1d70*/  IMAD R4, R23, 0x800000, R4 ;  /* 0x0080000017047824 */ /* 0x000fce00078e0204 */
.L_x_9499:
[----:B------:R-:W-:Y:S05]  /*1d80*/  BSYNC.RECONVERGENT B3 ;  /* 0x0000000000037941 */ /* 0x000fea0003800200 */
.L_x_9496:
[----:B------:R-:W-:Y:S05]  /*1d90*/  BRA `(.L_x_9500) ;  /* 0x0000000000207947 */ /* 0x000fea0003800000 */
.L_x_9495:
[----:B------:R-:W-:-:S04]  /*1da0*/  LOP3.LUT R4, R5, 0x80000000, R4, 0x48, !PT ;  /* 0x8000000005047812 */ /* 0x000fc800078e4804 */
[----:B------:R-:W-:Y:S01]  /*1db0*/  LOP3.LUT R4, R4, 0x7f800000, RZ, 0xfc, !PT ;  /* 0x7f80000004047812 */ /* 0x000fe200078efcff */
[----:B------:R-:W-:Y:S06]  /*1dc0*/  BRA `(.L_x_9500) ;  /* 0x0000000000147947 */ /* 0x000fec0003800000 */
.L_x_9494:
[----:B------:R-:W-:Y:S01]  /*1dd0*/  LOP3.LUT R4, R5, 0x80000000, R4, 0x48, !PT ;  /* 0x8000000005047812 */ /* 0x000fe200078e4804 */
[----:B------:R-:W-:Y:S06]  /*1de0*/  BRA `(.L_x_9500) ;  /* 0x00000000000c7947 */ /* 0x000fec0003800000 */
.L_x_9493:
[----:B------:R-:W0:Y:S01]  /*1df0*/  MUFU.RSQ R4, -QNAN ;  /* 0xffc0000000047908 */ /* 0x000e220000001400 */
[----:B------:R-:W-:Y:S05]  /*1e00*/  BRA `(.L_x_9500) ;  /* 0x0000000000047947 */ /* 0x000fea0003800000 */
.L_x_9492:
[----:B------:R-:W-:-:S07]  /*1e10*/  FADD.FTZ R4, R4, R5 ;  /* 0x0000000504047221 */ /* 0x000fce0000010000 */
.L_x_9500:
[----:B------:R-:W-:Y:S05]  /*1e20*/  BSYNC.RECONVERGENT B2 ;  /* 0x0000000000027941 */ /* 0x000fea0003800200 */
.L_x_9490:
[----:B0-----:R-:W-:Y:S01]  /*1e30*/  IMAD.MOV.U32 R17, RZ, RZ, R4 ;  /* 0x000000ffff117224 */ /* 0x001fe200078e0004 */
[----:B------:R-:W-:Y:S01]  /*1e40*/  MOV R4, R11 ;  /* 0x0000000b00047202 */ /* 0x000fe20000000f00 */
[----:B------:R-:W-:-:S04]  /*1e50*/  IMAD.MOV.U32 R5, RZ, RZ, 0x0 ;  /* 0x00000000ff057424 */ /* 0x000fc800078e00ff */
[----:B------:R-:W-:Y:S05]  /*1e60*/  RET.REL.NODEC R4 `(_Z15SoftmaxWarpImplI22BroadcastScaleMaskLoadIffbLm4EiE11DirectStoreIffEfLi2ELi2ELi1ELi2ELb0EL9Algorithm0EEvT_T0_ll) ;  /* 0xffffffe004647950 */ /* 0x000fea0003c3ffff */
.L_x_9501:
        /* <DEDUP_REMOVED lines=9> */
.L_x_37529:


//--------------------- .text._Z24SoftmaxBlockUncachedImplI22BroadcastScaleMaskLoadIffbLm3EiE11DirectStoreIffEfLi1ELi1024EL9Algorithm0EEvT_T0_ll --------------------------
	.section	.text._Z24SoftmaxBlockUncachedImplI22BroadcastScaleMaskLoadIffbLm3EiE11DirectStoreIffEfLi1ELi1024EL9Algorithm0EEvT_T0_ll,"ax",@progbits
	.align	128
        .global         _Z24SoftmaxBlockUncachedImplI22BroadcastScaleMaskLoadIffbLm3EiE11DirectStoreIffEfLi1ELi1024EL9Algorithm0EEvT_T0_ll
        .type           _Z24SoftmaxBlockUncachedImplI22BroadcastScaleMaskLoadIffbLm3EiE11DirectStoreIffEfLi1ELi1024EL9Algorithm0EEvT_T0_ll,@function
        .size           _Z24SoftmaxBlockUncachedImplI22BroadcastScaleMaskLoadIffbLm3EiE11DirectStoreIffEfLi1ELi1024EL9Algorithm0EEvT_T0_ll,(.L_x_37530 - _Z24SoftmaxBlockUncachedImplI22BroadcastScaleMaskLoadIffbLm3EiE11DirectStoreIffEfLi1ELi1024EL9Algorithm0EEvT_T0_ll)
        .other          _Z24SoftmaxBlockUncachedImplI22BroadcastScaleMaskLoadIffbLm3EiE11DirectStoreIffEfLi1ELi1024EL9Algorithm0EEvT_T0_ll,@"STO_CUDA_ENTRY STV_DEFAULT"
_Z24SoftmaxBlockUncachedImplI22BroadcastScaleMaskLoadIffbLm3EiE11DirectStoreIffEfLi1ELi1024EL9Algorithm0EEvT_T0_ll:
.text._Z24SoftmaxBlockUncachedImplI22BroadcastScaleMaskLoadIffbLm3EiE11DirectStoreIffEfLi1ELi1024EL9Algorithm0EEvT_T0_ll:
        /* <DEDUP_REMOVED lines=8> */
[----:B------:R-:W2:Y:S01]  /*0080*/  LDCU UR10, c[0x0][0x370] ;  /* 0x00006e00ff0a77ac */ /* 0x000ea20008000800 */
[----:B------:R-:W3:Y:S01]  /*0090*/  LDCU.64 UR8, c[0x0][0x358] ;  /* 0x00006b00ff0877ac */ /* 0x000ee20008000a00 */
[----:B0-----:R-:W-:-:S05]  /*00a0*/  LOP3.LUT R2, RZ, R2, RZ, 0x33, !PT ;  /* 0x00000002ff027212 */ /* 0x001fca00078e33ff */
[----:B-1----:R-:W-:Y:S01]  /*00b0*/  VIADD R2, R2, UR5 ;  /* 0x0000000502027c36 */ /* 0x002fe20008000000 */
[----:B------:R-:W-:Y:S01]  /*00c0*/  UMOV UR5, UR4 ;  /* 0x0000000400057c82 */ /* 0x000fe20008000000 */
[----:B--23--:R-:W-:-:S05]  /*00d0*/  UMOV UR4, URZ ;  /* 0x000000ff00047c82 */ /* 0x00cfca0008000000 */
.L_x_9529:
[----:B0-----:R-:W0:Y:S01]  /*00e0*/  S2R R22, SR_TID.X ;  /* 0x0000000000167919 */ /* 0x001e220000002100 */
[----:B-1----:R-:W1:Y:S01]  /*00f0*/  LDCU UR6, c[0x0][0x408] ;  /* 0x00008100ff0677ac */ /* 0x002e620008000800 */
[----:B------:R-:W-:Y:S01]  /*0100*/  BSSY.RECONVERGENT B0, `(.L_x_9502) ;  /* 0x00001d7000007945 */ /* 0x000fe20003800200 */
[----:B------:R-:W-:Y:S01]  /*0110*/  IMAD.MOV.U32 R29, RZ, RZ, -0x800000 ;  /* 0xff800000ff1d7424 */ /* 0x000fe200078e00ff */
[----:B--2---:R-:W2:Y:S01]  /*0120*/  LDCU UR7, c[0x0][0x3d0] ;  /* 0x00007a00ff0777ac */ /* 0x004ea20008000800 */
[----:B---3--:R-:W3:Y:S01]  /*0130*/  LDCU UR11, c[0x0][0x408] ;  /* 0x00008100ff0b77ac */ /* 0x008ee20008000800 */
[----:B----4-:R-:W4:Y:S01]  /*0140*/  LDCU.64 UR12, c[0x0][0x3c8] ;  /* 0x00007900ff0c77ac */ /* 0x010f220008000a00 */
[----:B------:R-:W0:Y:S01]  /*0150*/  LDCU.128 UR16, c[0x0][0x380] ;  /* 0x00007000ff1077ac */ /* 0x000e220008000c00 */
[----:B-1----:R-:W-:-:S05]  /*0160*/  IMAD.U32 R3, RZ, RZ, UR6 ;  /* 0x00000006ff037e24 */ /* 0x002fca000f8e00ff */
[----:B0-----:R-:W-:-:S13]  /*0170*/  ISETP.GE.AND P0, PT, R22, R3, PT ;  /* 0x000000031600720c */ /* 0x001fda0003f06270 */
[----:B--234-:R-:W-:Y:S05]  /*0180*/  @P0 BRA `(.L_x_9503) ;  /* 0x0000001c00380947 */ /* 0x01cfea0003800000 */
[----:B------:R-:W-:Y:S01]  /*0190*/  LOP3.LUT R18, R2, 0xc00, RZ, 0xc0, !PT ;  /* 0x00000c0002127812 */ /* 0x000fe200078ec0ff */
[----:B------:R-:W-:Y:S01]  /*01a0*/  BSSY.RECONVERGENT B1, `(.L_x_9504) ;  /* 0x00000c3000017945 */ /* 0x000fe20003800200 */
[----:B------:R-:W-:Y:S02]  /*01b0*/  IMAD.MOV.U32 R29, RZ, RZ, -0x800000 ;  /* 0xff800000ff1d7424 */ /* 0x000fe400078e00ff */
[----:B------:R-:W-:Y:S01]  /*01c0*/  ISETP.NE.AND P0, PT, R18, 0xc00, PT ;  /* 0x00000c001200780c */ /* 0x000fe20003f05270 */
[----:B------:R-:W-:-:S12]  /*01d0*/  IMAD.MOV.U32 R28, RZ, RZ, R22 ;  /* 0x000000ffff1c7224 */ /* 0x000fd800078e0016 */
[----:B------:R-:W-:Y:S05]  /*01e0*/  @!P0 BRA `(.L_x_9505) ;  /* 0x0000000800f88947 */ /* 0x000fea0003800000 */
[----:B------:R-:W0:Y:S08]  /*01f0*/  LDC R23, c[0x0][0x3b0] ;  /* 0x0000ec00ff177b82 */ /* 0x000e300000000800 */
[----:B------:R-:W1:Y:S08]  /*0200*/  LDC R11, c[0x0][0x3e0] ;  /* 0x0000f800ff0b7b82 */ /* 0x000e700000000800 */
[----:B------:R-:W2:Y:S01]  /*0210*/  LDC R7, c[0x0][0x3b4] ;  /* 0x0000ed00ff077b82 */ /* 0x000ea20000000800 */
[----:B0-----:R-:W-:-:S07]  /*0220*/  IABS R9, R23 ;  /* 0x0000001700097213 */ /* 0x001fce0000000000 */
[----:B------:R-:W0:Y:S01]  /*0230*/  LDC.64 R14, c[0x0][0x398] ;  /* 0x0000e600ff0e7b82 */ /* 0x000e220000000a00 */
[----:B------:R-:W-:Y:S01]  /*0240*/  ISETP.NE.AND P4, PT, R23, RZ, PT ;  /* 0x000000ff1700720c */ /* 0x000fe20003f85270 */
[----:B------:R-:W3:Y:S01]  /*0250*/  I2F.RP R0, R9 ;  /* 0x0000000900007306 */ /* 0x000ee20000209400 */
[----:B-1----:R-:W-:-:S05]  /*0260*/  IMAD R8, R11, UR5, R22 ;  /* 0x000000050b087c24 */ /* 0x002fca000f8e0216 */
[----:B------:R-:W1:Y:S01]  /*0270*/  LDC.64 R16, c[0x0][0x3a0] ;  /* 0x0000e800ff107b82 */ /* 0x000e620000000a00 */
[----:B------:R-:W-:Y:S02]  /*0280*/  IABS R10, R8 ;  /* 0x00000008000a7213 */ /* 0x000fe40000000000 */
[----:B------:R-:W-:-:S05]  /*0290*/  SHF.R.S64 R27, RZ, 0x1e, R8 ;  /* 0x0000001eff1b7819 */ /* 0x000fca0000001008 */
[----:B------:R-:W4:Y:S01]  /*02a0*/  LDC R24, c[0x0][0x3d0] ;  /* 0x0000f400ff187b82 */ /* 0x000f220000000800 */
[----:B--2---:R-:W-:Y:S01]  /*02b0*/  ISETP.NE.AND P3, PT, R7, RZ, PT ;  /* 0x000000ff0700720c */ /* 0x004fe20003f65270 */
[----:B---3--:R-:W2:Y:S01]  /*02c0*/  MUFU.RCP R0, R0 ;  /* 0x0000000000007308 */ /* 0x008ea20000001000 */
[----:B------:R-:W-:Y:S02]  /*02d0*/  LOP3.LUT R25, RZ, R7, RZ, 0x33, !PT ;  /* 0x00000007ff197212 */ /* 0x000fe400078e33ff */
[----:B--2---:R-:W-:-:S05]  /*02e0*/  IADD3 R4, PT, PT, R0, 0xffffffe, RZ ;  /* 0x0ffffffe00047810 */ /* 0x004fca0007ffe0ff */
[----:B------:R2:W3:Y:S02]  /*02f0*/  F2I.FTZ.U32.TRUNC.NTZ R5, R4 ;  /* 0x0000000400057305 */ /* 0x0004e4000021f000 */
[----:B--2---:R-:W-:Y:S02]  /*0300*/  IMAD.MOV.U32 R4, RZ, RZ, RZ ;  /* 0x000000ffff047224 */ /* 0x004fe400078e00ff */
[----:B---3--:R-:W-:-:S04]  /*0310*/  IMAD.MOV R6, RZ, RZ, -R5 ;  /* 0x000000ffff067224 */ /* 0x008fc800078e0a05 */
[----:B------:R-:W-:-:S04]  /*0320*/  IMAD R11, R6, R9, RZ ;  /* 0x00000009060b7224 */ /* 0x000fc800078e02ff */
[----:B------:R-:W-:Y:S01]  /*0330*/  IMAD.HI.U32 R6, R5, R11, R4 ;  /* 0x0000000b05067227 */ /* 0x000fe200078e0004 */
[----:B------:R-:W-:-:S04]  /*0340*/  IABS R5, R7 ;  /* 0x0000000700057213 */ /* 0x000fc80000000000 */
[----:B------:R-:W2:Y:S01]  /*0350*/  I2F.RP R12, R5 ;  /* 0x00000005000c7306 */ /* 0x000ea20000209400 */
[----:B------:R-:W-:-:S04]  /*0360*/  IMAD.HI.U32 R0, R6, R10, RZ ;  /* 0x0000000a06007227 */ /* 0x000fc800078e00ff */
[----:B------:R-:W-:-:S04]  /*0370*/  IMAD.MOV R4, RZ, RZ, -R0 ;  /* 0x000000ffff047224 */ /* 0x000fc800078e0a00 */
[----:B------:R-:W-:-:S05]  /*0380*/  IMAD R4, R9, R4, R10 ;  /* 0x0000000409047224 */ /* 0x000fca00078e020a */
[----:B------:R-:W-:Y:S01]  /*0390*/  ISETP.GT.U32.AND P1, PT, R9, R4, PT ;  /* 0x000000040900720c */ /* 0x000fe20003f24070 */
[----:B--2---:R-:W2:-:S12]  /*03a0*/  MUFU.RCP R12, R12 ;  /* 0x0000000c000c7308 */ /* 0x004e980000001000 */
[----:B------:R-:W-:Y:S01]  /*03b0*/  @!P1 IMAD.IADD R4, R4, 0x1, -R9 ;  /* 0x0000000104049824 */ /* 0x000fe200078e0a09 */
[----:B------:R-:W-:-:S04]  /*03c0*/  @!P1 IADD3 R0, PT, PT, R0, 0x1, RZ ;  /* 0x0000000100009810 */ /* 0x000fc80007ffe0ff */
[----:B------:R-:W-:Y:S01]  /*03d0*/  ISETP.GE.U32.AND P0, PT, R4, R9, PT ;  /* 0x000000090400720c */ /* 0x000fe20003f06070 */
[----:B--2---:R-:W-:Y:S01]  /*03e0*/  VIADD R10, R12, 0xffffffe ;  /* 0x0ffffffe0c0a7836 */ /* 0x004fe20000000000 */
[----:B------:R-:W-:-:S03]  /*03f0*/  LOP3.LUT R4, R8, R23, RZ, 0x3c, !PT ;  /* 0x0000001708047212 */ /* 0x000fc600078e3cff */
[----:B------:R2:W3:Y:S01]  /*0400*/  F2I.FTZ.U32.TRUNC.NTZ R11, R10 ;  /* 0x0000000a000b7305 */ /* 0x0004e2000021f000 */
[----:B------:R-:W-:Y:S02]  /*0410*/  ISETP.GE.AND P2, PT, R4, RZ, PT ;  /* 0x000000ff0400720c */ /* 0x000fe40003f46270 */
[----:B------:R-:W-:-:S05]  /*0420*/  LOP3.LUT R4, RZ, R23, RZ, 0x33, !PT ;  /* 0x00000017ff047212 */ /* 0x000fca00078e33ff */
[----:B------:R-:W-:Y:S02]  /*0430*/  @P0 VIADD R0, R0, 0x1 ;  /* 0x0000000100000836 */ /* 0x000fe40000000000 */
[----:B--2---:R-:W-:-:S04]  /*0440*/  IMAD.MOV.U32 R10, RZ, RZ, RZ ;  /* 0x000000ffff0a7224 */ /* 0x004fc800078e00ff */
[----:B------:R-:W-:-:S05]  /*0450*/  @!P2 IMAD.MOV R0, RZ, RZ, -R0 ;  /* 0x000000ffff00a224 */ /* 0x000fca00078e0a00 */
[----:B------:R-:W-:Y:S01]  /*0460*/  SEL R19, R4, R0, !P4 ;  /* 0x0000000004137207 */ /* 0x000fe20006000000 */
[----:B---3--:R-:W-:-:S04]  /*0470*/  IMAD.MOV R0, RZ, RZ, -R11 ;  /* 0x000000ffff007224 */ /* 0x008fc800078e0a0b */
[----:B------:R-:W-:Y:S02]  /*0480*/  IMAD.MOV R20, RZ, RZ, -R19 ;  /* 0x000000ffff147224 */ /* 0x000fe400078e0a13 */
[----:B------:R-:W-:Y:S02]  /*0490*/  IMAD R13, R0, R5, RZ ;  /* 0x00000005000d7224 */ /* 0x000fe400078e02ff */
[----:B------:R-:W-:Y:S02]  /*04a0*/  IMAD R20, R23, R20, R8 ;  /* 0x0000001417147224 */ /* 0x000fe400078e0208 */
[----:B------:R-:W-:-:S03]  /*04b0*/  IMAD.HI.U32 R0, R11, R13, R10 ;  /* 0x0000000d0b007227 */ /* 0x000fc600078e000a */
[----:B------:R-:W-:-:S04]  /*04c0*/  IABS R12, R20 ;  /* 0x00000014000c7213 */ /* 0x000fc80000000000 */
[----:B------:R-:W-:Y:S02]  /*04d0*/  MOV R10, R12 ;  /* 0x0000000c000a7202 */ /* 0x000fe40000000f00 */
[----:B------:R-:W2:Y:S03]  /*04e0*/  LDC.64 R12, c[0x0][0x390] ;  /* 0x0000e400ff0c7b82 */ /* 0x000ea60000000a00 */
[----:B------:R-:W-:-:S04]  /*04f0*/  IMAD.HI.U32 R21, R0, R10, RZ ;  /* 0x0000000a00157227 */ /* 0x000fc800078e00ff */
[----:B------:R-:W-:-:S04]  /*0500*/  IMAD.MOV R11, RZ, RZ, -R21 ;  /* 0x000000ffff0b7224 */ /* 0x000fc800078e0a15 */
[----:B------:R-:W-:-:S05]  /*0510*/  IMAD R10, R5, R11, R10 ;  /* 0x0000000b050a7224 */ /* 0x000fca00078e020a */
[----:B------:R-:W-:-:S13]  /*0520*/  ISETP.GT.U32.AND P1, PT, R5, R10, PT ;  /* 0x0000000a0500720c */ /* 0x000fda0003f24070 */
[----:B------:R-:W-:Y:S02]  /*0530*/  @!P1 IMAD.IADD R10, R10, 0x1, -R5 ;  /* 0x000000010a0a9824 */ /* 0x000fe400078e0a05 */
[----:B------:R-:W-:Y:S01]  /*0540*/  @!P1 VIADD R21, R21, 0x1 ;  /* 0x0000000115159836 */ /* 0x000fe20000000000 */
[----:B0-----:R-:W-:Y:S02]  /*0550*/  ISETP.NE.U32.AND P1, PT, R14, 0x1, PT ;  /* 0x000000010e00780c */ /* 0x001fe40003f25070 */
[----:B------:R-:W-:Y:S02]  /*0560*/  ISETP.GE.U32.AND P0, PT, R10, R5, PT ;  /* 0x000000050a00720c */ /* 0x000fe40003f06070 */
[----:B------:R-:W-:Y:S02]  /*0570*/  LOP3.LUT R10, R20, R7, RZ, 0x3c, !PT ;  /* 0x00000007140a7212 */ /* 0x000fe400078e3cff */
[----:B------:R-:W-:Y:S02]  /*0580*/  ISETP.NE.AND.EX P1, PT, R15, RZ, PT, P1 ;  /* 0x000000ff0f00720c */ /* 0x000fe40003f25310 */
[----:B------:R-:W-:Y:S01]  /*0590*/  ISETP.GE.AND P2, PT, R10, RZ, PT ;  /* 0x000000ff0a00720c */ /* 0x000fe20003f46270 */
[----:B------:R-:W0:Y:S06]  /*05a0*/  LDC.64 R14, c[0x0][0x388] ;  /* 0x0000e200ff0e7b82 */ /* 0x000e2c0000000a00 */
[----:B------:R-:W-:Y:S01]  /*05b0*/  @P0 VIADD R21, R21, 0x1 ;  /* 0x0000000115150836 */ /* 0x000fe20000000000 */
[----:B--2---:R-:W-:Y:S01]  /*05c0*/  ISETP.NE.U32.AND P0, PT, R12, 0x1, PT ;  /* 0x000000010c00780c */ /* 0x004fe20003f05070 */
[----:B------:R-:W2:Y:S03]  /*05d0*/  LDC.64 R10, c[0x0][0x3c8] ;  /* 0x0000f200ff0a7b82 */ /* 0x000ea60000000a00 */
[----:B------:R-:W-:Y:S01]  /*05e0*/  ISETP.NE.AND.EX P0, PT, R13, RZ, PT, P0 ;  /* 0x000000ff0d00720c */ /* 0x000fe20003f05300 */
[----:B------:R-:W-:Y:S01]  /*05f0*/  @!P2 IMAD.MOV R21, RZ, RZ, -R21 ;  /* 0x000000ffff15a224 */ /* 0x000fe200078e0a15 */
[----:B-1----:R-:W-:-:S02]  /*0600*/  ISETP.NE.U32.AND P2, PT, R16, 0x1, PT ;  /* 0x000000011000780c */ /* 0x002fc40003f45070 */
[----:B------:R-:W-:Y:S01]  /*0610*/  SEL R19, R19, RZ, P0 ;  /* 0x000000ff13137207 */ /* 0x000fe20000000000 */
[----:B------:R-:W1:Y:S01]  /*0620*/  LDC.64 R12, c[0x0][0x380] ;  /* 0x0000e000ff0c7b82 */ /* 0x000e620000000a00 */
[----:B------:R-:W-:Y:S02]  /*0630*/  SEL R21, R25, R21, !P3 ;  /* 0x0000001519157207 */ /* 0x000fe40005800000 */
[----:B------:R-:W-:Y:S02]  /*0640*/  ISETP.NE.AND.EX P2, PT, R17, RZ, PT, P2 ;  /* 0x000000ff1100720c */ /* 0x000fe40003f45320 */
[----:B------:R-:W-:-:S05]  /*0650*/  IADD3 R16, PT, PT, -R21, RZ, RZ ;  /* 0x000000ff15107210 */ /* 0x000fca0007ffe1ff */
[----:B------:R-:W-:Y:S01]  /*0660*/  IMAD R20, R7, R16, R20 ;  /* 0x0000001007147224 */ /* 0x000fe200078e0214 */
[----:B------:R-:W-:-:S04]  /*0670*/  SEL R16, R21, RZ, P1 ;  /* 0x000000ff15107207 */ /* 0x000fc80000800000 */
[----:B------:R-:W-:Y:S01]  /*0680*/  SEL R17, R20, RZ, P2 ;  /* 0x000000ff14117207 */ /* 0x000fe20001000000 */
[----:B--2---:R-:W-:-:S04]  /*0690*/  IMAD R19, R19, R10, RZ ;  /* 0x0000000a13137224 */ /* 0x004fc800078e02ff */
[----:B------:R-:W-:-:S04]  /*06a0*/  IMAD R16, R16, R11, R19 ;  /* 0x0000000b10107224 */ /* 0x000fc800078e0213 */
[----:B----4-:R-:W-:Y:S01]  /*06b0*/  IMAD R16, R17, R24, R16 ;  /* 0x0000001811107224 */ /* 0x010fe200078e0210 */
[----:B-1----:R-:W-:-:S04]  /*06c0*/  IADD3 R26, P5, PT, R27, R12, RZ ;  /* 0x0000000c1b1a7210 */ /* 0x002fc80007fbe0ff */
[----:B0-----:R-:W-:Y:S02]  /*06d0*/  IADD3 R20, P6, PT, R16, R14, RZ ;  /* 0x0000000e10147210 */ /* 0x001fe40007fde0ff */
[----:B------:R-:W-:Y:S02]  /*06e0*/  LEA.HI.X.SX32 R27, R8, R13, 0x2, P5 ;  /* 0x0000000d081b7211 */ /* 0x000fe400028f16ff */
[----:B------:R-:W-:Y:S02]  /*06f0*/  LEA.HI.X.SX32 R21, R16, R15, 0x1, P6 ;  /* 0x0000000f10157211 */ /* 0x000fe400030f0eff */
[----:B------:R-:W0:Y:S01]  /*0700*/  LDC.64 R16, c[0x0][0x3e8] ;  /* 0x0000fa00ff107b82 */ /* 0x000e220000000a00 */
[----:B------:R-:W0:Y:S04]  /*0710*/  LDG.E R26, desc[UR8][R26.64] ;  /* 0x000000081a1a7981 */ /* 0x000e28000c1e1900 */
[----:B------:R-:W2:Y:S01]  /*0720*/  LDG.E.U8 R20, desc[UR8][R20.64] ;  /* 0x0000000814147981 */ /* 0x000ea2000c1e1100 */
[----:B------:R-:W-:-:S02]  /*0730*/  ISETP.NE.AND P6, PT, R18, RZ, PT ;  /* 0x000000ff1200720c */ /* 0x000fc40003fc5270 */
[----:B------:R-:W-:Y:S01]  /*0740*/  LOP3.LUT R28, R22, 0x400, RZ, 0xfc, !PT ;  /* 0x00000400161c7812 */ /* 0x000fe200078efcff */
[----:B0-----:R-:W-:Y:S01]  /*0750*/  FMUL R19, R26, R17 ;  /* 0x000000111a137220 */ /* 0x001fe20000400000 */
[----:B--2---:R-:W-:-:S04]  /*0760*/  ISETP.NE.AND P5, PT, R20, RZ, PT ;  /* 0x000000ff1400720c */ /* 0x004fc80003fa5270 */
[----:B------:R-:W-:-:S04]  /*0770*/  FSEL R19, R19, R16, P5 ;  /* 0x0000001013137208 */ /* 0x000fc80002800000 */
[----:B------:R-:W-:Y:S01]  /*0780*/  FMNMX R29, R19, -INF , !PT ;  /* 0xff800000131d7809 */ /* 0x000fe20007800000 */
[----:B------:R-:W-:Y:S06]  /*0790*/  @!P6 BRA `(.L_x_9505) ;  /* 0x00000004008ce947 */ /* 0x000fec0003800000 */
[----:B------:R-:W-:Y:S01]  /*07a0*/  VIADD R20, R8, 0x400 ;  /* 0x0000040008147836 */ /* 0x000fe20000000000 */
[----:B------:R-:W-:-:S04]  /*07b0*/  ISETP.NE.AND P5, PT, R18, 0x400, PT ;  /* 0x000004001200780c */ /* 0x000fc80003fa5270 */
[----:B------:R-:W-:-:S05]  /*07c0*/  IABS R21, R20 ;  /* 0x0000001400157213 */ /* 0x000fca0000000000 */
[----:B------:R-:W-:-:S04]  /*07d0*/  IMAD.HI.U32 R19, R6, R21, RZ ;  /* 0x0000001506137227 */ /* 0x000fc800078e00ff */
[----:B------:R-:W-:-:S04]  /*07e0*/  IMAD.MOV R18, RZ, RZ, -R19 ;  /* 0x000000ffff127224 */ /* 0x000fc800078e0a13 */
        /* <DEDUP_REMOVED lines=10> */
[----:B------:R-:W-:Y:S01]  /*0890*/  IMAD.MOV R18, RZ, RZ, -R19 ;  /* 0x000000ffff127224 */ /* 0x000fe200078e0a13 */
[----:B------:R-:W-:-:S03]  /*08a0*/  SEL R19, R19, RZ, P0 ;  /* 0x000000ff13137207 */ /* 0x000fc60000000000 */
[----:B------:R-:W-:Y:S02]  /*08b0*/  IMAD R18, R23, R18, R20 ;  /* 0x0000001217127224 */ /* 0x000fe400078e0214 */
[----:B------:R-:W-:-:S03]  /*08c0*/  IMAD R19, R19, R10, RZ ;  /* 0x0000000a13137224 */ /* 0x000fc600078e02ff */
        /* <DEDUP_REMOVED lines=14> */
[----:B------:R-:W-:Y:S01]  /*09b0*/  IMAD R18, R7, R26, R18 ;  /* 0x0000001a07127224 */ /* 0x000fe200078e0212 */
[----:B------:R-:W-:-:S05]  /*09c0*/  SEL R26, R21, RZ, P1 ;  /* 0x000000ff151a7207 */ /* 0x000fca0000800000 */
[----:B------:R-:W-:Y:S01]  /*09d0*/  IMAD R26, R26, R11, R19 ;  /* 0x0000000b1a1a7224 */ /* 0x000fe200078e0213 */
[----:B------:R-:W-:-:S05]  /*09e0*/  SEL R19, R18, RZ, P2 ;  /* 0x000000ff12137207 */ /* 0x000fca0001000000 */
[----:B------:R-:W-:Y:S01]  /*09f0*/  IMAD R26, R19, R24, R26 ;  /* 0x00000018131a7224 */ /* 0x000fe200078e021a */
[----:B------:R-:W-:-:S04]  /*0a00*/  SHF.R.S64 R19, RZ, 0x1e, R20 ;  /* 0x0000001eff137819 */ /* 0x000fc80000001014 */
[----:B------:R-:W-:-:S04]  /*0a10*/  IADD3 R18, P6, PT, R19, R12, RZ ;  /* 0x0000000c13127210 */ /* 0x000fc80007fde0ff */
[----:B------:R-:W-:Y:S02]  /*0a20*/  LEA.HI.X.SX32 R19, R20, R13, 0x2, P6 ;  /* 0x0000000d14137211 */ /* 0x000fe400030f16ff */
[----:B------:R-:W-:-:S03]  /*0a30*/  IADD3 R20, P6, PT, R26, R14, RZ ;  /* 0x0000000e1a147210 */ /* 0x000fc60007fde0ff */
[----:B------:R-:W2:Y:S01]  /*0a40*/  LDG.E R18, desc[UR8][R18.64] ;  /* 0x0000000812127981 */ /* 0x000ea2000c1e1900 */
[----:B------:R-:W-:-:S05]  /*0a50*/  LEA.HI.X.SX32 R21, R26, R15, 0x1, P6 ;  /* 0x0000000f1a157211 */ /* 0x000fca00030f0eff */
[----:B------:R-:W3:Y:S01]  /*0a60*/  LDG.E.U8 R20, desc[UR8][R20.64] ;  /* 0x0000000814147981 */ /* 0x000ee2000c1e1100 */
[----:B------:R-:W-:Y:S01]  /*0a70*/  LOP3.LUT R28, R22, 0x800, RZ, 0xfc, !PT ;  /* 0x00000800161c7812 */ /* 0x000fe200078efcff */
[----:B--2---:R-:W-:Y:S01]  /*0a80*/  FMUL R27, R18, R17 ;  /* 0x00000011121b7220 */ /* 0x004fe20000400000 */
[----:B---3--:R-:W-:-:S04]  /*0a90*/  ISETP.NE.AND P6, PT, R20, RZ, PT ;  /* 0x000000ff1400720c */ /* 0x008fc80003fc5270 */
[----:B------:R-:W-:-:S04]  /*0aa0*/  FSEL R26, R27, R16, P6 ;  /* 0x000000101b1a7208 */ /* 0x000fc80003000000 */
[----:B------:R-:W-:Y:S01]  /*0ab0*/  FMNMX R29, R29, R26, !PT ;  /* 0x0000001a1d1d7209 */ /* 0x000fe20007800000 */
[----:B------:R-:W-:Y:S06]  /*0ac0*/  @!P5 BRA `(.L_x_9505) ;  /* 0x0000000000c0d947 */ /* 0x000fec0003800000 */
[----:B------:R-:W-:-:S05]  /*0ad0*/  VIADD R8, R8, 0x800 ;  /* 0x0000080008087836 */ /* 0x000fca0000000000 */
        /* <DEDUP_REMOVED lines=25> */
[----:B------:R-:W-:-:S05]  /*0c70*/  SEL R5, R4, RZ, P0 ;  /* 0x000000ff04057207 */ /* 0x000fca0000000000 */
[----:B------:R-:W-:Y:S01]  /*0c80*/  @P4 IADD3 R0, PT, PT, R0, 0x1, RZ ;  /* 0x0000000100004810 */ /* 0x000fe20007ffe0ff */
[----:B------:R-:W-:-:S05]  /*0c90*/  IMAD R10, R5, R10, RZ ;  /* 0x0000000a050a7224 */ /* 0x000fca00078e02ff */
[----:B------:R-:W-:-:S05]  /*0ca0*/  @!P6 IMAD.MOV R0, RZ, RZ, -R0 ;  /* 0x000000ffff00e224 */ /* 0x000fca00078e0a00 */
[----:B------:R-:W-:-:S05]  /*0cb0*/  SEL R0, R25, R0, !P3 ;  /* 0x0000000019007207 */ /* 0x000fca0005800000 */
[----:B------:R-:W-:Y:S01]  /*0cc0*/  IMAD.MOV R9, RZ, RZ, -R0 ;  /* 0x000000ffff097224 */ /* 0x000fe200078e0a00 */
[----:B------:R-:W-:-:S03]  /*0cd0*/  SEL R0, R0, RZ, P1 ;  /* 0x000000ff00007207 */ /* 0x000fc60000800000 */
[----:B------:R-:W-:Y:S02]  /*0ce0*/  IMAD R6, R7, R9, R6 ;  /* 0x0000000907067224 */ /* 0x000fe400078e0206 */
[----:B------:R-:W-:-:S03]  /*0cf0*/  IMAD R0, R0, R11, R10 ;  /* 0x0000000b00007224 */ /* 0x000fc600078e020a */
[----:B------:R-:W-:-:S05]  /*0d00*/  SEL R5, R6, RZ, P2 ;  /* 0x000000ff06057207 */ /* 0x000fca0001000000 */
[----:B------:R-:W-:Y:S01]  /*0d10*/  IMAD R0, R5, R24, R0 ;  /* 0x0000001805007224 */ /* 0x000fe200078e0200 */
[----:B------:R-:W-:-:S04]  /*0d20*/  SHF.R.S64 R5, RZ, 0x1e, R8 ;  /* 0x0000001eff057819 */ /* 0x000fc80000001008 */
[----:B------:R-:W-:-:S04]  /*0d30*/  IADD3 R14, P0, PT, R0, R14, RZ ;  /* 0x0000000e000e7210 */ /* 0x000fc80007f1e0ff */
[----:B------:R-:W-:-:S05]  /*0d40*/  LEA.HI.X.SX32 R15, R0, R15, 0x1, P0 ;  /* 0x0000000f000f7211 */ /* 0x000fca00000f0eff */
[----:B------:R-:W2:Y:S01]  /*0d50*/  LDG.E.U8 R14, desc[UR8][R14.64] ;  /* 0x000000080e0e7981 */ /* 0x000ea2000c1e1100 */
[----:B------:R-:W-:-:S04]  /*0d60*/  IADD3 R12, P0, PT, R5, R12, RZ ;  /* 0x0000000c050c7210 */ /* 0x000fc80007f1e0ff */
[----:B------:R-:W-:-:S05]  /*0d70*/  LEA.HI.X.SX32 R13, R8, R13, 0x2, P0 ;  /* 0x0000000d080d7211 */ /* 0x000fca00000f16ff */
[----:B------:R-:W3:Y:S01]  /*0d80*/  LDG.E R12, desc[UR8][R12.64] ;  /* 0x000000080c0c7981 */ /* 0x000ee2000c1e1900 */
[----:B------:R-:W-:Y:S02]  /*0d90*/  LOP3.LUT R28, R22, 0xc00, RZ, 0xfc, !PT ;  /* 0x00000c00161c7812 */ /* 0x000fe400078efcff */
[----:B--2---:R-:W-:-:S13]  /*0da0*/  ISETP.NE.AND P0, PT, R14, RZ, PT ;  /* 0x000000ff0e00720c */ /* 0x004fda0003f05270 */
[----:B---3--:R-:W-:-:S05]  /*0db0*/  @P0 FMUL R16, R12, R17 ;  /* 0x000000110c100220 */ /* 0x008fca0000400000 */
[----:B------:R-:W-:-:S07]  /*0dc0*/  FMNMX R29, R29, R16, !PT ;  /* 0x000000101d1d7209 */ /* 0x000fce0007800000 */
.L_x_9505:
[----:B------:R-:W-:Y:S05]  /*0dd0*/  BSYNC.RECONVERGENT B1 ;  /* 0x0000000000017941 */ /* 0x000fea0003800200 */
.L_x_9504:
[----:B------:R-:W-:-:S13]  /*0de0*/  ISETP.GE.U32.AND P0, PT, R2, 0xc00, PT ;  /* 0x00000c000200780c */ /* 0x000fda0003f06070 */
        /* <DEDUP_REMOVED lines=8> */
[----:B------:R-:W-:Y:S01]  /*0e70*/  VIADD R14, R28, UR6 ;  /* 0x000000061c0e7c36 */ /* 0x000fe20008000000 */
[----:B------:R-:W1:Y:S01]  /*0e80*/  I2F.RP R0, R10 ;  /* 0x0000000a00007306 */ /* 0x000e620000209400 */
[----:B------:R-:W-:Y:S01]  /*0e90*/  IMAD.U32 R11, RZ, RZ, UR6 ;  /* 0x00000006ff0b7e24 */ /* 0x000fe2000f8e00ff */
[----:B--2---:R-:W-:-:S04]  /*0ea0*/  ISETP.NE.U32.AND P0, PT, R4, 0x1, PT ;  /* 0x000000010400780c */ /* 0x004fc80003f05070 */
[----:B------:R-:W-:Y:S02]  /*0eb0*/  ISETP.NE.AND.EX P0, PT, R5, RZ, PT, P0 ;  /* 0x000000ff0500720c */ /* 0x000fe40003f05300 */
[----:B---3--:R-:W-:Y:S01]  /*0ec0*/  ISETP.NE.U32.AND P1, PT, R8, 0x1, PT ;  /* 0x000000010800780c */ /* 0x008fe20003f25070 */
[----:B-1----:R-:W1:Y:S03]  /*0ed0*/  MUFU.RCP R0, R0 ;  /* 0x0000000000007308 */ /* 0x002e660000001000 */
[----:B------:R-:W-:Y:S02]  /*0ee0*/  ISETP.NE.AND.EX P1, PT, R9, RZ, PT, P1 ;  /* 0x000000ff0900720c */ /* 0x000fe40003f25310 */
[----:B0-----:R-:W-:-:S04]  /*0ef0*/  ISETP.NE.U32.AND P2, PT, R6, 0x1, PT ;  /* 0x000000010600780c */ /* 0x001fc80003f45070 */
[----:B------:R-:W-:Y:S01]  /*0f00*/  ISETP.NE.AND.EX P2, PT, R7, RZ, PT, P2 ;  /* 0x000000ff0700720c */ /* 0x000fe20003f45320 */
[----:B-1----:R-:W-:Y:S01]  /*0f10*/  VIADD R12, R0, 0xffffffe ;  /* 0x0ffffffe000c7836 */ /* 0x002fe20000000000 */
[----:B------:R-:W-:-:S03]  /*0f20*/  IADD3 R0, PT, PT, R28, 0x800, RZ ;  /* 0x000008001c007810 */ /* 0x000fc60007ffe0ff */
[----:B------:R0:W1:Y:S02]  /*0f30*/  F2I.FTZ.U32.TRUNC.NTZ R13, R12 ;  /* 0x0000000c000d7305 */ /* 0x000064000021f000 */
[----:B0-----:R-:W-:Y:S02]  /*0f40*/  IMAD.MOV.U32 R12, RZ, RZ, RZ ;  /* 0x000000ffff0c7224 */ /* 0x001fe400078e00ff */
[----:B-1----:R-:W-:-:S04]  /*0f50*/  IMAD.MOV R3, RZ, RZ, -R13 ;  /* 0x000000ffff037224 */ /* 0x002fc800078e0a0d */
[----:B------:R-:W-:-:S04]  /*0f60*/  IMAD R3, R3, R10, RZ ;  /* 0x0000000a03037224 */ /* 0x000fc800078e02ff */
[----:B------:R-:W-:-:S04]  /*0f70*/  IMAD.HI.U32 R12, R13, R3, R12 ;  /* 0x000000030d0c7227 */ /* 0x000fc800078e000c */
[----:B------:R-:W-:-:S07]  /*0f80*/  IMAD.MOV.U32 R13, RZ, RZ, RZ ;  /* 0x000000ffff0d7224 */ /* 0x000fce00078e00ff */
.L_x_9506:
[----:B------:R-:W0:Y:S01]  /*0f90*/  LDC R17, c[0x0][0x3b0] ;  /* 0x0000ec00ff117b82 */ /* 0x000e220000000800 */
[----:B------:R-:W-:Y:S01]  /*0fa0*/  IABS R9, R14 ;  /* 0x0000000e00097213 */ /* 0x000fe20000000000 */
[C---:B------:R-:W-:Y:S02]  /*0fb0*/  VIADD R8, R14.reuse, 0x400 ;  /* 0x000004000e087836 */ /* 0x040fe40000000000 */
[----:B------:R-:W-:Y:S02]  /*0fc0*/  VIADD R22, R14, 0x800 ;  /* 0x000008000e167836 */ /* 0x000fe40000000000 */
[----:B------:R-:W-:Y:S01]  /*0fd0*/  IMAD.HI.U32 R3, R12, R9, RZ ;  /* 0x000000090c037227 */ /* 0x000fe200078e00ff */
[----:B------:R-:W-:Y:S01]  /*0fe0*/  IABS R15, R8 ;  /* 0x00000008000f7213 */ /* 0x000fe20000000000 */
[----:B------:R-:W1:Y:S02]  /*0ff0*/  LDC R6, c[0x0][0x3b4] ;  /* 0x0000ed00ff067b82 */ /* 0x000e640000000800 */
[----:B------:R-:W-:Y:S01]  /*1000*/  IMAD.MOV R4, RZ, RZ, -R3 ;  /* 0x000000ffff047224 */ /* 0x000fe200078e0a03 */
[----:B0-----:R-:W-:-:S02]  /*1010*/  IABS R19, R17 ;  /* 0x0000001100137213 */ /* 0x001fc40000000000 */
[----:B------:R-:W-:Y:S02]  /*1020*/  IADD3 R18, PT, PT, -R17, RZ, RZ ;  /* 0x000000ff11127210 */ /* 0x000fe40007ffe1ff */
[----:B------:R-:W0:Y:S01]  /*1030*/  I2F.RP R7, R19 ;  /* 0x0000001300077306 */ /* 0x000e220000209400 */
[----:B------:R-:W-:Y:S02]  /*1040*/  IMAD R9, R19, R4, R9 ;  /* 0x0000000413097224 */ /* 0x000fe400078e0209 */
[----:B------:R-:W-:-:S03]  /*1050*/  IMAD.MOV.U32 R4, RZ, RZ, RZ ;  /* 0x000000ffff047224 */ /* 0x000fc600078e00ff */
[----:B------:R-:W-:Y:S02]  /*1060*/  ISETP.GT.U32.AND P6, PT, R10, R9, PT ;  /* 0x000000090a00720c */ /* 0x000fe40003fc4070 */
[----:B0-----:R-:W0:Y:S11]  /*1070*/  MUFU.RCP R7, R7 ;  /* 0x0000000700077308 */ /* 0x001e360000001000 */
[----:B------:R-:W-:-:S02]  /*1080*/  @!P6 IMAD.IADD R9, R9, 0x1, -R19 ;  /* 0x000000010909e824 */ /* 0x000fc400078e0a13 */
[----:B------:R-:W-:-:S03]  /*1090*/  @!P6 VIADD R3, R3, 0x1 ;  /* 0x000000010303e836 */ /* 0x000fc60000000000 */
[----:B------:R-:W-:Y:S02]  /*10a0*/  ISETP.GE.U32.AND P3, PT, R9, R10, PT ;  /* 0x0000000a0900720c */ /* 0x000fe40003f66070 */
[----:B------:R-:W-:Y:S02]  /*10b0*/  MOV R10, R19 ;  /* 0x00000013000a7202 */ /* 0x000fe40000000f00 */
[----:B------:R-:W-:Y:S01]  /*10c0*/  LOP3.LUT R9, RZ, R17, RZ, 0x33, !PT ;  /* 0x00000011ff097212 */ /* 0x000fe200078e33ff */
[----:B0-----:R-:W-:-:S08]  /*10d0*/  VIADD R5, R7, 0xffffffe ;  /* 0x0ffffffe07057836 */ /* 0x001fd00000000000 */
[----:B------:R-:W-:Y:S01]  /*10e0*/  @P3 VIADD R3, R3, 0x1 ;  /* 0x0000000103033836 */ /* 0x000fe20000000000 */
[----:B------:R-:W0:Y:S02]  /*10f0*/  F2I.FTZ.U32.TRUNC.NTZ R5, R5 ;  /* 0x0000000500057305 */ /* 0x000e24000021f000 */
[----:B0-----:R-:W-:-:S05]  /*1100*/  IADD3 R12, PT, PT, RZ, -R5, RZ ;  /* 0x80000005ff0c7210 */ /* 0x001fca0007ffe0ff */
[----:B------:R-:W-:-:S04]  /*1110*/  IMAD R7, R12, R19, RZ ;  /* 0x000000130c077224 */ /* 0x000fc800078e02ff */
[----:B------:R-:W-:Y:S01]  /*1120*/  IMAD.HI.U32 R12, R5, R7, R4 ;  /* 0x00000007050c7227 */ /* 0x000fe200078e0004 */
[----:B-1----:R-:W-:-:S03]  /*1130*/  IABS R7, R6 ;  /* 0x0000000600077213 */ /* 0x002fc60000000000 */
        /* <DEDUP_REMOVED lines=9> */
[----:B------:R-:W-:Y:S02]  /*11d0*/  ISETP.GE.U32.AND P4, PT, R5, R10, PT ;  /* 0x0000000a0500720c */ /* 0x000fe40003f86070 */
[----:B------:R-:W-:-:S04]  /*11e0*/  LOP3.LUT R5, R8, R17, RZ, 0x3c, !PT ;  /* 0x0000001108057212 */ /* 0x000fc800078e3cff */
[----:B------:R-:W-:Y:S01]  /*11f0*/  ISETP.GE.AND P5, PT, R5, RZ, PT ;  /* 0x000000ff0500720c */ /* 0x000fe20003fa6270 */
[----:B0-----:R-:W-:-:S06]  /*1200*/  VIADD R5, R15, 0xffffffe ;  /* 0x0ffffffe0f057836 */ /* 0x001fcc0000000000 */
[----:B------:R-:W0:Y:S01]  /*1210*/  F2I.FTZ.U32.TRUNC.NTZ R5, R5 ;  /* 0x0000000500057305 */ /* 0x000e22000021f000 */
[----:B------:R-:W-:Y:S01]  /*1220*/  @P4 VIADD R4, R4, 0x1 ;  /* 0x0000000104044836 */ /* 0x000fe20000000000 */
[----:B------:R-:W-:-:S04]  /*1230*/  ISETP.NE.AND P4, PT, R17, RZ, PT ;  /* 0x000000ff1100720c */ /* 0x000fc80003f85270 */
[----:B------:R-:W-:-:S05]  /*1240*/  @!P5 IMAD.MOV R4, RZ, RZ, -R4 ;  /* 0x000000ffff04d224 */ /* 0x000fca00078e0a04 */
[----:B------:R-:W-:Y:S01]  /*1250*/  SEL R15, R9, R4, !P4 ;  /* 0x00000004090f7207 */ /* 0x000fe20006000000 */
[----:B0-----:R-:W-:-:S04]  /*1260*/  IMAD.MOV R4, RZ, RZ, -R5 ;  /* 0x000000ffff047224 */ /* 0x001fc800078e0a05 */
[----:B------:R-:W-:Y:S02]  /*1270*/  IMAD R21, R15, R18, RZ ;  /* 0x000000120f157224 */ /* 0x000fe400078e02ff */
[----:B------:R-:W-:Y:S02]  /*1280*/  IMAD R25, R4, R7, RZ ;  /* 0x0000000704197224 */ /* 0x000fe400078e02ff */
[----:B------:R-:W-:Y:S02]  /*1290*/  IMAD.IADD R23, R8, 0x1, R21 ;  /* 0x0000000108177824 */ /* 0x000fe400078e0215 */
[----:B------:R-:W-:-:S03]  /*12a0*/  IMAD.MOV.U32 R4, RZ, RZ, RZ ;  /* 0x000000ffff047224 */ /* 0x000fc600078e00ff */
[----:B------:R-:W-:Y:S01]  /*12b0*/  IABS R16, R23 ;  /* 0x0000001700107213 */ /* 0x000fe20000000000 */
[----:B------:R-:W-:Y:S01]  /*12c0*/  IMAD.HI.U32 R4, R5, R25, R4 ;  /* 0x0000001905047227 */ /* 0x000fe200078e0004 */
[----:B------:R-:W-:-:S05]  /*12d0*/  LOP3.LUT R23, R23, R6, RZ, 0x3c, !PT ;  /* 0x0000000617177212 */ /* 0x000fca00078e3cff */
[----:B------:R-:W-:-:S04]  /*12e0*/  IMAD.HI.U32 R5, R4, R16, RZ ;  /* 0x0000001004057227 */ /* 0x000fc800078e00ff */
[----:B------:R-:W-:-:S04]  /*12f0*/  IMAD.MOV R20, RZ, RZ, -R5 ;  /* 0x000000ffff147224 */ /* 0x000fc800078e0a05 */
[----:B------:R-:W-:-:S05]  /*1300*/  IMAD R16, R7, R20, R16 ;  /* 0x0000001407107224 */ /* 0x000fca00078e0210 */
[----:B------:R-:W-:-:S13]  /*1310*/  ISETP.GT.U32.AND P5, PT, R7, R16, PT ;  /* 0x000000100700720c */ /* 0x000fda0003fa4070 */
[----:B------:R-:W-:Y:S01]  /*1320*/  @!P5 IADD3 R16, PT, PT, R16, -R7, RZ ;  /* 0x800000071010d210 */ /* 0x000fe20007ffe0ff */
[----:B------:R-:W-:-:S03]  /*1330*/  @!P5 VIADD R5, R5, 0x1 ;  /* 0x000000010505d836 */ /* 0x000fc60000000000 */
[----:B------:R-:W-:Y:S02]  /*1340*/  ISETP.GE.U32.AND P5, PT, R16, R7, PT ;  /* 0x000000071000720c */ /* 0x000fe40003fa6070 */
[----:B------:R-:W-:-:S05]  /*1350*/  IABS R16, R22 ;  /* 0x0000001600107213 */ /* 0x000fca0000000000 */
[----:B------:R-:W-:-:S06]  /*1360*/  IMAD.HI.U32 R20, R12, R16, RZ ;  /* 0x000000100c147227 */ /* 0x000fcc00078e00ff */
[----:B------:R-:W-:Y:S01]  /*1370*/  @P5 VIADD R5, R5, 0x1 ;  /* 0x0000000105055836 */ /* 0x000fe20000000000 */
[----:B------:R-:W-:Y:S01]  /*1380*/  ISETP.GE.AND P5, PT, R23, RZ, PT ;  /* 0x000000ff1700720c */ /* 0x000fe20003fa6270 */
[----:B------:R-:W-:-:S04]  /*1390*/  IMAD.MOV R23, RZ, RZ, -R20 ;  /* 0x000000ffff177224 */ /* 0x000fc800078e0a14 */
[----:B------:R-:W-:Y:S02]  /*13a0*/  IMAD R23, R19, R23, R16 ;  /* 0x0000001713177224 */ /* 0x000fe400078e0210 */
[----:B------:R-:W-:Y:S01]  /*13b0*/  IMAD.MOV.U32 R16, RZ, RZ, R5 ;  /* 0x000000ffff107224 */ /* 0x000fe200078e0005 */
[----:B------:R-:W-:-:S05]  /*13c0*/  LOP3.LUT R5, R22, R17, RZ, 0x3c, !PT ;  /* 0x0000001116057212 */ /* 0x000fca00078e3cff */
[----:B------:R-:W-:Y:S01]  /*13d0*/  @!P5 IMAD.MOV R16, RZ, RZ, -R16 ;  /* 0x000000ffff10d224 */ /* 0x000fe200078e0a10 */
[----:B------:R-:W-:-:S13]  /*13e0*/  ISETP.GT.U32.AND P5, PT, R10, R23, PT ;  /* 0x000000170a00720c */ /* 0x000fda0003fa4070 */
[----:B------:R-:W-:Y:S01]  /*13f0*/  @!P5 IMAD.IADD R23, R23, 0x1, -R19 ;  /* 0x000000011717d824 */ /* 0x000fe200078e0a13 */
[----:B------:R-:W-:-:S04]  /*1400*/  @!P5 IADD3 R20, PT, PT, R20, 0x1, RZ ;  /* 0x000000011414d810 */ /* 0x000fc80007ffe0ff */
[----:B------:R-:W-:-:S13]  /*1410*/  ISETP.GE.U32.AND P5, PT, R23, R10, PT ;  /* 0x0000000a1700720c */ /* 0x000fda0003fa6070 */
[----:B------:R-:W-:Y:S01]  /*1420*/  @P5 VIADD R20, R20, 0x1 ;  /* 0x0000000114145836 */ /* 0x000fe20000000000 */
[----:B------:R-:W-:Y:S02]  /*1430*/  ISETP.GE.AND P5, PT, R5, RZ, PT ;  /* 0x000000ff0500720c */ /* 0x000fe40003fa6270 */
[----:B------:R-:W-:Y:S01]  /*1440*/  LOP3.LUT R5, RZ, R6, RZ, 0x33, !PT ;  /* 0x00000006ff057212 */ /* 0x000fe200078e33ff */
[----:B------:R-:W-:-:S10]  /*1450*/  IMAD.MOV.U32 R24, RZ, RZ, R20 ;  /* 0x000000ffff187224 */ /* 0x000fd400078e0014 */
[----:B------:R-:W-:Y:S01]  /*1460*/  @!P5 IMAD.MOV R24, RZ, RZ, -R24 ;  /* 0x000000ffff18d224 */ /* 0x000fe200078e0a18 */
[----:B------:R-:W-:-:S04]  /*1470*/  ISETP.NE.AND P5, PT, R6, RZ, PT ;  /* 0x000000ff0600720c */ /* 0x000fc80003fa5270 */
[----:B------:R-:W-:-:S05]  /*1480*/  SEL R16, R5, R16, !P5 ;  /* 0x0000001005107207 */ /* 0x000fca0006800000 */
[----:B------:R-:W-:-:S04]  /*1490*/  IMAD.MOV R20, RZ, RZ, -R16 ;  /* 0x000000ffff147224 */ /* 0x000fc800078e0a10 */
[----:B------:R-:W-:Y:S01]  /*14a0*/  IMAD R21, R6, R20, R21 ;  /* 0x0000001406157224 */ /* 0x000fe200078e0215 */
[----:B------:R-:W-:Y:S02]  /*14b0*/  SEL R20, R15, RZ, P1 ;  /* 0x000000ff0f147207 */ /* 0x000fe40000800000 */
[----:B------:R-:W-:Y:S01]  /*14c0*/  SEL R15, R9, R24, !P4 ;  /* 0x00000018090f7207 */ /* 0x000fe20006000000 */
[----:B------:R-:W-:Y:S02]  /*14d0*/  IMAD.IADD R21, R8, 0x1, R21 ;  /* 0x0000000108157824 */ /* 0x000fe400078e0215 */
[----:B------:R-:W-:Y:S01]  /*14e0*/  IMAD R25, R20, UR12, RZ ;  /* 0x0000000c14197c24 */ /* 0x000fe2000f8e02ff */
[----:B------:R-:W-:Y:S01]  /*14f0*/  SEL R20, R16, RZ, P2 ;  /* 0x000000ff10147207 */ /* 0x000fe20001000000 */
[----:B------:R-:W-:-:S04]  /*1500*/  IMAD R23, R15, R18, RZ ;  /* 0x000000120f177224 */ /* 0x000fc800078e02ff */
[----:B------:R-:W-:Y:S01]  /*1510*/  IMAD R20, R20, UR13, R25 ;  /* 0x0000000d14147c24 */ /* 0x000fe2000f8e0219 */
[----:B------:R-:W-:-:S04]  /*1520*/  IADD3 R25, PT, PT, R22, R23, RZ ;  /* 0x0000001716197210 */ /* 0x000fc80007ffe0ff */
[----:B------:R-:W-:Y:S02]  /*1530*/  IABS R24, R25 ;  /* 0x0000001900187213 */ /* 0x000fe40000000000 */
[----:B------:R-:W-:-:S03]  /*1540*/  LOP3.LUT R25, R25, R6, RZ, 0x3c, !PT ;  /* 0x0000000619197212 */ /* 0x000fc600078e3cff */
[----:B------:R-:W-:Y:S01]  /*1550*/  IMAD.HI.U32 R16, R4, R24, RZ ;  /* 0x0000001804107227 */ /* 0x000fe200078e00ff */
[----:B------:R-:W-:-:S03]  /*1560*/  ISETP.GE.AND P6, PT, R25, RZ, PT ;  /* 0x000000ff1900720c */ /* 0x000fc60003fc6270 */
        /* <DEDUP_REMOVED lines=9> */
[----:B------:R-:W-:Y:S02]  /*1600*/  VIADD R8, R14, 0xc00 ;  /* 0x00000c000e087836 */ /* 0x000fe40000000000 */
[----:B------:R-:W-:-:S03]  /*1610*/  @!P6 IMAD.MOV R16, RZ, RZ, -R16 ;  /* 0x000000ffff10e224 */ /* 0x000fc600078e0a10 */
[----:B------:R-:W-:Y:S02]  /*1620*/  LOP3.LUT R17, R8, R17, RZ, 0x3c, !PT ;  /* 0x0000001108117212 */ /* 0x000fe400078e3cff */
[----:B------:R-:W-:Y:S02]  /*1630*/  SEL R16, R5, R16, !P5 ;  /* 0x0000001005107207 */ /* 0x000fe40006800000 */
[----:B------:R-:W-:Y:S02]  /*1640*/  ISETP.GE.AND P6, PT, R17, RZ, PT ;  /* 0x000000ff1100720c */ /* 0x000fe40003fc6270 */
[----:B------:R-:W-:Y:S01]  /*1650*/  IABS R25, R8 ;  /* 0x0000000800197213 */ /* 0x000fe20000000000 */
[----:B------:R-:W-:Y:S02]  /*1660*/  IMAD.MOV R17, RZ, RZ, -R16 ;  /* 0x000000ffff117224 */ /* 0x000fe400078e0a10 */
[----:B------:R-:W-:Y:S02]  /*1670*/  @!P3 IMAD.MOV R3, RZ, RZ, -R3 ;  /* 0x000000ffff03b224 */ /* 0x000fe400078e0a03 */
[----:B------:R-:W-:-:S02]  /*1680*/  IMAD R17, R6, R17, R23 ;  /* 0x0000001106117224 */ /* 0x000fc400078e0217 */
[----:B------:R-:W-:-:S04]  /*1690*/  IMAD.HI.U32 R24, R12, R25, RZ ;  /* 0x000000190c187227 */ /* 0x000fc800078e00ff */
[----:B------:R-:W-:Y:S01]  /*16a0*/  IMAD.IADD R17, R22, 0x1, R17 ;  /* 0x0000000116117824 */ /* 0x000fe200078e0211 */
[----:B------:R-:W-:-:S05]  /*16b0*/  IADD3 R22, PT, PT, -R24, RZ, RZ ;  /* 0x000000ff18167210 */ /* 0x000fca0007ffe1ff */
[----:B------:R-:W-:-:S05]  /*16c0*/  IMAD R25, R19, R22, R25 ;  /* 0x0000001613197224 */ /* 0x000fca00078e0219 */
[----:B------:R-:W-:-:S13]  /*16d0*/  ISETP.GT.U32.AND P3, PT, R10, R25, PT ;  /* 0x000000190a00720c */ /* 0x000fda0003f64070 */
[----:B------:R-:W-:Y:S01]  /*16e0*/  @!P3 IMAD.IADD R25, R25, 0x1, -R19 ;  /* 0x000000011919b824 */ /* 0x000fe200078e0a13 */
[----:B------:R-:W-:Y:S01]  /*16f0*/  SEL R19, R9, R3, !P4 ;  /* 0x0000000309137207 */ /* 0x000fe20006000000 */
[----:B------:R-:W-:Y:S01]  /*1700*/  @!P3 VIADD R24, R24, 0x1 ;  /* 0x000000011818b836 */ /* 0x000fe20000000000 */
[----:B------:R-:W-:Y:S02]  /*1710*/  SEL R3, R21, RZ, P0 ;  /* 0x000000ff15037207 */ /* 0x000fe40000000000 */
[----:B------:R-:W-:Y:S01]  /*1720*/  ISETP.GE.U32.AND P3, PT, R25, R10, PT ;  /* 0x0000000a1900720c */ /* 0x000fe20003f66070 */
[----:B------:R-:W-:Y:S02]  /*1730*/  IMAD R23, R19, R18, RZ ;  /* 0x0000001213177224 */ /* 0x000fe400078e02ff */
[----:B------:R-:W-:Y:S02]  /*1740*/  IMAD R3, R3, UR7, R20 ;  /* 0x0000000703037c24 */ /* 0x000fe4000f8e0214 */
[----:B------:R-:W-:-:S05]  /*1750*/  IMAD.IADD R25, R23, 0x1, R14 ;  /* 0x0000000117197824 */ /* 0x000fca00078e020e */
[----:B------:R-:W-:-:S03]  /*1760*/  IABS R22, R25 ;  /* 0x0000001900167213 */ /* 0x000fc60000000000 */
[----:B------:R-:W-:Y:S02]  /*1770*/  @P3 VIADD R24, R24, 0x1 ;  /* 0x0000000118183836 */ /* 0x000fe40000000000 */
[----:B------:R-:W-:-:S03]  /*1780*/  IMAD.HI.U32 R21, R4, R22, RZ ;  /* 0x0000001604157227 */ /* 0x000fc600078e00ff */
[----:B------:R-:W-:Y:S01]  /*1790*/  @!P6 IADD3 R24, PT, PT, -R24, RZ, RZ ;  /* 0x000000ff1818e210 */ /* 0x000fe20007ffe1ff */
[----:B------:R-:W-:-:S03]  /*17a0*/  IMAD.MOV R20, RZ, RZ, -R21 ;  /* 0x000000ffff147224 */ /* 0x000fc600078e0a15 */
[----:B------:R-:W-:Y:S01]  /*17b0*/  SEL R9, R9, R24, !P4 ;  /* 0x0000001809097207 */ /* 0x000fe20006000000 */
[----:B------:R-:W-:Y:S01]  /*17c0*/  IMAD R22, R7, R20, R22 ;  /* 0x0000001407167224 */ /* 0x000fe200078e0216 */
[----:B------:R-:W-:-:S03]  /*17d0*/  LOP3.LUT R20, R25, R6, RZ, 0x3c, !PT ;  /* 0x0000000619147212 */ /* 0x000fc600078e3cff */
[----:B------:R-:W-:Y:S01]  /*17e0*/  IMAD R25, R9, R18, RZ ;  /* 0x0000001209197224 */ /* 0x000fe200078e02ff */
[----:B------:R-:W-:Y:S02]  /*17f0*/  ISETP.GT.U32.AND P4, PT, R7, R22, PT ;  /* 0x000000160700720c */ /* 0x000fe40003f84070 */
[----:B------:R-:W-:Y:S01]  /*1800*/  ISETP.GE.AND P3, PT, R20, RZ, PT ;  /* 0x000000ff1400720c */ /* 0x000fe20003f66270 */
[----:B------:R-:W-:-:S05]  /*1810*/  IMAD.IADD R27, R8, 0x1, R25 ;  /* 0x00000001081b7824 */ /* 0x000fca00078e0219 */
[----:B------:R-:W-:Y:S02]  /*1820*/  IABS R18, R27 ;  /* 0x0000001b00127213 */ /* 0x000fe40000000000 */
[----:B------:R-:W-:-:S03]  /*1830*/  LOP3.LUT R27, R27, R6, RZ, 0x3c, !PT ;  /* 0x000000061b1b7212 */ /* 0x000fc600078e3cff */
[----:B------:R-:W-:-:S04]  /*1840*/  IMAD.HI.U32 R4, R4, R18, RZ ;  /* 0x0000001204047227 */ /* 0x000fc800078e00ff */
[----:B------:R-:W-:Y:S02]  /*1850*/  IMAD.MOV R20, RZ, RZ, -R4 ;  /* 0x000000ffff147224 */ /* 0x000fe400078e0a04 */
[----:B------:R-:W-:Y:S02]  /*1860*/  @!P4 IMAD.IADD R22, R22, 0x1, -R7 ;  /* 0x000000011616c824 */ /* 0x000fe400078e0a07 */
[----:B------:R-:W-:Y:S02]  /*1870*/  IMAD R18, R7, R20, R18 ;  /* 0x0000001407127224 */ /* 0x000fe400078e0212 */
[----:B------:R-:W-:Y:S01]  /*1880*/  @!P4 VIADD R21, R21, 0x1 ;  /* 0x000000011515c836 */ /* 0x000fe20000000000 */
[----:B------:R-:W-:Y:S02]  /*1890*/  ISETP.GE.U32.AND P6, PT, R22, R7, PT ;  /* 0x000000071600720c */ /* 0x000fe40003fc6070 */
[----:B------:R-:W-:-:S11]  /*18a0*/  ISETP.GT.U32.AND P4, PT, R7, R18, PT ;  /* 0x000000120700720c */ /* 0x000fd60003f84070 */
[----:B------:R-:W-:Y:S02]  /*18b0*/  @P6 VIADD R21, R21, 0x1 ;  /* 0x0000000115156836 */ /* 0x000fe40000000000 */
[-C--:B------:R-:W-:Y:S01]  /*18c0*/  @!P4 IADD3 R18, PT, PT, R18, -R7.reuse, RZ ;  /* 0x800000071212c210 */ /* 0x080fe20007ffe0ff */
[----:B------:R-:W-:Y:S01]  /*18d0*/  @!P4 VIADD R4, R4, 0x1 ;  /* 0x000000010404c836 */ /* 0x000fe20000000000 */
[----:B------:R-:W-:Y:S01]  /*18e0*/  ISETP.GE.AND P4, PT, R27, RZ, PT ;  /* 0x000000ff1b00720c */ /* 0x000fe20003f86270 */
[----:B------:R-:W-:Y:S01]  /*18f0*/  @!P3 IMAD.MOV R21, RZ, RZ, -R21 ;  /* 0x000000ffff15b224 */ /* 0x000fe200078e0a15 */
[----:B------:R-:W-:Y:S02]  /*1900*/  ISETP.GE.U32.AND P6, PT, R18, R7, PT ;  /* 0x000000071200720c */ /* 0x000fe40003fc6070 */
[----:B------:R-:W-:-:S05]  /*1910*/  IADD3 R13, P3, PT, RZ, R13, RZ ;  /* 0x0000000dff0d7210 */ /* 0x000fca0007f7e0ff */
[----:B------:R-:W-:-:S06]  /*1920*/  IMAD.X R20, R28, 0x1, R11, P3 ;  /* 0x000000011c147824 */ /* 0x000fcc00018e060b */
[----:B------:R-:W-:-:S04]  /*1930*/  @P6 VIADD R4, R4, 0x1 ;  /* 0x0000000104046836 */ /* 0x000fc80000000000 */
[----:B------:R-:W-:Y:S01]  /*1940*/  IMAD.MOV.U32 R18, RZ, RZ, R4 ;  /* 0x000000ffff127224 */ /* 0x000fe200078e0004 */
[----:B------:R-:W-:-:S04]  /*1950*/  SEL R4, R5, R21, !P5 ;  /* 0x0000001505047207 */ /* 0x000fc80006800000 */
[----:B------:R-:W-:-:S04]  /*1960*/  @!P4 IADD3 R18, PT, PT, -R18, RZ, RZ ;  /* 0x000000ff1212c210 */ /* 0x000fc80007ffe1ff */
[----:B------:R-:W-:Y:S01]  /*1970*/  SEL R21, R5, R18, !P5 ;  /* 0x0000001205157207 */ /* 0x000fe20006800000 */
[----:B------:R-:W-:Y:S01]  /*1980*/  IMAD.MOV R5, RZ, RZ, -R4 ;  /* 0x000000ffff057224 */ /* 0x000fe200078e0a04 */
[----:B------:R-:W-:-:S03]  /*1990*/  SEL R4, R4, RZ, P2 ;  /* 0x000000ff04047207 */ /* 0x000fc60001000000 */
[C---:B------:R-:W-:Y:S01]  /*19a0*/  IMAD R23, R6.reuse, R5, R23 ;  /* 0x0000000506177224 */ /* 0x040fe200078e0217 */
[----:B------:R-:W-:Y:S01]  /*19b0*/  SEL R5, R19, RZ, P1 ;  /* 0x000000ff13057207 */ /* 0x000fe20000800000 */
[----:B------:R-:W-:Y:S01]  /*19c0*/  IMAD.MOV R7, RZ, RZ, -R21 ;  /* 0x000000ffff077224 */ /* 0x000fe200078e0a15 */
[----:B------:R-:W-:Y:S01]  /*19d0*/  IADD3 R19, P4, PT, RZ, R13, RZ ;  /* 0x0000000dff137210 */ /* 0x000fe20007f9e0ff */
[----:B------:R-:W-:Y:S02]  /*19e0*/  IMAD.IADD R23, R23, 0x1, R14 ;  /* 0x0000000117177824 */ /* 0x000fe400078e020e */
[----:B------:R-:W-:Y:S01]  /*19f0*/  IMAD R25, R6, R7, R25 ;  /* 0x0000000706197224 */ /* 0x000fe200078e0219 */
[----:B------:R-:W-:Y:S01]  /*1a00*/  SHF.R.S64 R6, R13, 0x1e, R20 ;  /* 0x0000001e0d067819 */ /* 0x000fe20000001014 */
[----:B------:R-:W-:Y:S01]  /*1a10*/  IMAD R5, R5, UR12, RZ ;  /* 0x0000000c05057c24 */ /* 0x000fe2000f8e02ff */
[----:B------:R-:W-:Y:S02]  /*1a20*/  IADD3.X R18, PT, PT, R20, 0x400, RZ, P4, !PT ;  /* 0x0000040014127810 */ /* 0x000fe400027fe4ff */
[----:B------:R-:W-:Y:S01]  /*1a30*/  SEL R9, R9, RZ, P1 ;  /* 0x000000ff09097207 */ /* 0x000fe20000800000 */
[----:B------:R-:W-:Y:S01]  /*1a40*/  IMAD R5, R4, UR13, R5 ;  /* 0x0000000d04057c24 */ /* 0x000fe2000f8e0205 */
[----:B------:R-:W-:Y:S01]  /*1a50*/  IADD3 R6, P5, PT, R6, UR16, RZ ;  /* 0x0000001006067c10 */ /* 0x000fe2000ffbe0ff */
[----:B------:R-:W-:Y:S01]  /*1a60*/  IMAD.IADD R25, R8, 0x1, R25 ;  /* 0x0000000108197824 */ /* 0x000fe200078e0219 */
[----:B------:R-:W-:Y:S01]  /*1a70*/  SEL R22, R23, RZ, P0 ;  /* 0x000000ff17167207 */ /* 0x000fe20000000000 */
[----:B------:R-:W-:Y:S01]  /*1a80*/  IMAD R24, R9, UR12, RZ ;  /* 0x0000000c09187c24 */ /* 0x000fe2000f8e02ff */
[----:B------:R-:W-:-:S02]  /*1a90*/  SHF.R.S64 R4, R19, 0x1e, R18 ;  /* 0x0000001e13047819 */ /* 0x000fc40000001012 */
[----:B------:R-:W-:Y:S01]  /*1aa0*/  SEL R21, R21, RZ, P2 ;  /* 0x000000ff15157207 */ /* 0x000fe20001000000 */
[----:B------:R-:W-:Y:S01]  /*1ab0*/  IMAD R22, R22, UR7, R5 ;  /* 0x0000000716167c24 */ /* 0x000fe2000f8e0205 */
[----:B------:R-:W-:Y:S02]  /*1ac0*/  LEA.HI.X.SX32 R7, R20, UR17, 0x2, P5 ;  /* 0x0000001114077c11 */ /* 0x000fe4000a8f16ff */
[----:B------:R-:W-:Y:S01]  /*1ad0*/  IADD3 R4, P5, PT, R4, UR16, RZ ;  /* 0x0000001004047c10 */ /* 0x000fe2000ffbe0ff */
[----:B------:R-:W-:Y:S01]  /*1ae0*/  IMAD R24, R21, UR13, R24 ;  /* 0x0000000d15187c24 */ /* 0x000fe2000f8e0218 */
[----:B------:R-:W-:Y:S02]  /*1af0*/  SEL R25, R25, RZ, P0 ;  /* 0x000000ff19197207 */ /* 0x000fe40000000000 */
[----:B------:R-:W-:Y:S02]  /*1b00*/  SEL R21, R15, RZ, P1 ;  /* 0x000000ff0f157207 */ /* 0x000fe40000800000 */
[----:B------:R-:W-:Y:S01]  /*1b10*/  LEA.HI.X.SX32 R5, R18, UR17, 0x2, P5 ;  /* 0x0000001112057c11 */ /* 0x000fe2000a8f16ff */
[----:B------:R-:W-:Y:S01]  /*1b20*/  IMAD R25, R25, UR7, R24 ;  /* 0x0000000719197c24 */ /* 0x000fe2000f8e0218 */
[----:B------:R0:W2:Y:S01]  /*1b30*/  LDG.E R18, desc[UR8][R6.64] ;  /* 0x0000000806127981 */ /* 0x0000a2000c1e1900 */
[----:B------:R-:W-:Y:S01]  /*1b40*/  IADD3 R8, P5, PT, R22, UR18, RZ ;  /* 0x0000001216087c10 */ /* 0x000fe2000ffbe0ff */
[----:B------:R-:W-:Y:S01]  /*1b50*/  IMAD R21, R21, UR12, RZ ;  /* 0x0000000c15157c24 */ /* 0x000fe2000f8e02ff */
[----:B------:R-:W-:-:S02]  /*1b60*/  IADD3.X R24, PT, PT, R20, 0x800, RZ, P4, !PT ;  /* 0x0000080014187810 */ /* 0x000fc400027fe4ff */
[----:B------:R-:W-:Y:S02]  /*1b70*/  LEA.HI.X.SX32 R9, R22, UR19, 0x1, P5 ;  /* 0x0000001316097c11 */ /* 0x000fe4000a8f0eff */
[----:B------:R1:W3:Y:S01]  /*1b80*/  LDG.E R22, desc[UR8][R4.64] ;  /* 0x0000000804167981 */ /* 0x0002e2000c1e1900 */
[----:B0-----:R-:W-:-:S03]  /*1b90*/  SEL R6, R16, RZ, P2 ;  /* 0x000000ff10067207 */ /* 0x001fc60001000000 */
[----:B------:R0:W4:Y:S01]  /*1ba0*/  LDG.E.U8 R15, desc[UR8][R8.64] ;  /* 0x00000008080f7981 */ /* 0x000122000c1e1100 */
[----:B------:R-:W-:Y:S02]  /*1bb0*/  SEL R7, R17, RZ, P0 ;  /* 0x000000ff11077207 */ /* 0x000fe40000000000 */
[----:B------:R-:W-:Y:S02]  /*1bc0*/  IADD3 R16, P6, PT, R25, UR18, RZ ;  /* 0x0000001219107c10 */ /* 0x000fe4000ffde0ff */
[----:B------:R-:W-:Y:S01]  /*1bd0*/  IADD3.X R26, PT, PT, R20, 0xc00, RZ, P4, !PT ;  /* 0x00000c00141a7810 */ /* 0x000fe200027fe4ff */
[----:B-1----:R-:W-:Y:S01]  /*1be0*/  IMAD R4, R6, UR13, R21 ;  /* 0x0000000d06047c24 */ /* 0x002fe2000f8e0215 */
[----:B------:R-:W-:Y:S02]  /*1bf0*/  SHF.R.S64 R5, R19, 0x1e, R24 ;  /* 0x0000001e13057819 */ /* 0x000fe40000001018 */
[----:B------:R-:W-:Y:S01]  /*1c00*/  IADD3 R6, P5, PT, R3, UR18, RZ ;  /* 0x0000001203067c10 */ /* 0x000fe2000ffbe0ff */
[----:B0-----:R-:W-:Y:S01]  /*1c10*/  IMAD R9, R7, UR7, R4 ;  /* 0x0000000707097c24 */ /* 0x001fe2000f8e0204 */
[----:B------:R-:W-:-:S02]  /*1c20*/  LEA.HI.X.SX32 R17, R25, UR19, 0x1, P6 ;  /* 0x0000001319117c11 */ /* 0x000fc4000b0f0eff */
[----:B------:R-:W-:Y:S02]  /*1c30*/  IADD3 R4, P4, PT, R5, UR16, RZ ;  /* 0x0000001005047c10 */ /* 0x000fe4000ff9e0ff */
[----:B------:R-:W-:Y:S02]  /*1c40*/  LEA.HI.X.SX32 R7, R3, UR19, 0x1, P5 ;  /* 0x0000001303077c11 */ /* 0x000fe4000a8f0eff */
[----:B------:R0:W5:Y:S01]  /*1c50*/  LDG.E.U8 R3, desc[UR8][R16.64] ;  /* 0x0000000810037981 */ /* 0x000162000c1e1100 */
[----:B------:R-:W-:Y:S02]  /*1c60*/  LEA.HI.X.SX32 R5, R24, UR17, 0x2, P4 ;  /* 0x0000001118057c11 */ /* 0x000fe4000a0f16ff */
[----:B------:R-:W-:Y:S01]  /*1c70*/  IADD3 R8, P4, PT, R9, UR18, RZ ;  /* 0x0000001209087c10 */ /* 0x000fe2000ff9e0ff */
[----:B------:R-:W3:Y:S01]  /*1c80*/  LDG.E.U8 R6, desc[UR8][R6.64] ;  /* 0x0000000806067981 */ /* 0x000ee2000c1e1100 */
[----:B------:R-:W-:Y:S02]  /*1c90*/  SHF.R.S64 R20, R13, 0x1e, R26 ;  /* 0x0000001e0d147819 */ /* 0x000fe4000000101a */
[----:B------:R-:W-:Y:S01]  /*1ca0*/  LEA.HI.X.SX32 R9, R9, UR19, 0x1, P4 ;  /* 0x0000001309097c11 */ /* 0x000fe2000a0f0eff */
[----:B------:R-:W3:Y:S01]  /*1cb0*/  LDG.E R4, desc[UR8][R4.64] ;  /* 0x0000000804047981 */ /* 0x000ee2000c1e1900 */
[----:B------:R-:W-:Y:S01]  /*1cc0*/  IADD3 R20, P5, PT, R20, UR16, RZ ;  /* 0x0000001014147c10 */ /* 0x000fe2000ffbe0ff */
[----:B0-----:R-:W2:Y:S02]  /*1cd0*/  LDC.64 R16, c[0x0][0x3e8] ;  /* 0x0000fa00ff107b82 */ /* 0x001ea40000000a00 */
[----:B------:R-:W3:Y:S01]  /*1ce0*/  LDG.E.U8 R8, desc[UR8][R8.64] ;  /* 0x0000000808087981 */ /* 0x000ee2000c1e1100 */
[----:B------:R-:W-:-:S05]  /*1cf0*/  LEA.HI.X.SX32 R21, R26, UR17, 0x2, P5 ;  /* 0x000000111a157c11 */ /* 0x000fca000a8f16ff */
[----:B------:R-:W3:Y:S01]  /*1d00*/  LDG.E R20, desc[UR8][R20.64] ;  /* 0x0000000814147981 */ /* 0x000ee2000c1e1900 */
[----:B------:R-:W-:Y:S01]  /*1d10*/  IADD3.X R11, PT, PT, R11, 0x1000, RZ, P3, !PT ;  /* 0x000010000b0b7810 */ /* 0x000fe20001ffe4ff */
[----:B------:R-:W-:Y:S02]  /*1d20*/  VIADD R14, R14, 0x1000 ;  /* 0x000010000e0e7836 */ /* 0x000fe40000000000 */
[----:B--2---:R-:W-:Y:S01]  /*1d30*/  FMUL R19, R18, R17 ;  /* 0x0000001112137220 */ /* 0x004fe20000400000 */
[----:B----4-:R-:W-:-:S04]  /*1d40*/  ISETP.NE.AND P5, PT, R15, RZ, PT ;  /* 0x000000ff0f00720c */ /* 0x010fc80003fa5270 */
[----:B------:R-:W-:-:S04]  /*1d50*/  FSEL R18, R19, R16, P5 ;  /* 0x0000001013127208 */ /* 0x000fc80002800000 */
[----:B------:R-:W-:Y:S02]  /*1d60*/  FMNMX R18, R18, R29, !PT ;  /* 0x0000001d12127209 */ /* 0x000fe40007800000 */
[----:B-----5:R-:W-:Y:S01]  /*1d70*/  ISETP.NE.AND P4, PT, R3, RZ, PT ;  /* 0x000000ff0300720c */ /* 0x020fe20003f85270 */
[----:B---3--:R-:W-:Y:S01]  /*1d80*/  FMUL R3, R22, R17 ;  /* 0x0000001116037220 */ /* 0x008fe20000400000 */
[----:B------:R-:W-:-:S04]  /*1d90*/  ISETP.NE.AND P5, PT, R6, RZ, PT ;  /* 0x000000ff0600720c */ /* 0x000fc80003fa5270 */
[-C--:B------:R-:W-:Y:S01]  /*1da0*/  FSEL R3, R3, R16.reuse, P5 ;  /* 0x0000001003037208 */ /* 0x080fe20002800000 */
[----:B------:R-:W-:Y:S01]  /*1db0*/  FMUL R5, R4, R17 ;  /* 0x0000001104057220 */ /* 0x000fe20000400000 */
[----:B------:R-:W-:Y:S02]  /*1dc0*/  IADD3 R4, PT, PT, R0, 0x800, RZ ;  /* 0x0000080000047810 */ /* 0x000fe40007ffe0ff */
[----:B------:R-:W-:Y:S02]  /*1dd0*/  ISETP.NE.AND P5, PT, R8, RZ, PT ;  /* 0x000000ff0800720c */ /* 0x000fe40003fa5270 */
[----:B------:R-:W-:Y:S01]  /*1de0*/  FMNMX R18, R18, R3, !PT ;  /* 0x0000000312127209 */ /* 0x000fe20007800000 */
[----:B------:R-:W-:Y:S01]  /*1df0*/  IMAD.U32 R3, RZ, RZ, UR11 ;  /* 0x0000000bff037e24 */ /* 0x000fe2000f8e00ff */
[----:B------:R-:W-:Y:S01]  /*1e00*/  FSEL R5, R5, R16, P5 ;  /* 0x0000001005057208 */ /* 0x000fe20002800000 */
[----:B------:R-:W-:-:S03]  /*1e10*/  @P4 FMUL R16, R20, R17 ;  /* 0x0000001114104220 */ /* 0x000fc60000400000 */
[----:B------:R-:W-:Y:S02]  /*1e20*/  ISETP.GE.AND P4, PT, R4, R3, PT ;  /* 0x000000030400720c */ /* 0x000fe40003f86270 */
[----:B------:R-:W-:Y:S01]  /*1e30*/  FMNMX R5, R18, R5, !PT ;  /* 0x0000000512057209 */ /* 0x000fe20007800000 */
[----:B------:R-:W-:-:S03]  /*1e40*/  VIADD R0, R0, 0x1000 ;  /* 0x0000100000007836 */ /* 0x000fc60000000000 */
[----:B------:R-:W-:-:S07]  /*1e50*/  FMNMX R29, R5, R16, !PT ;  /* 0x00000010051d7209 */ /* 0x000fce0007800000 */
[----:B------:R-:W-:Y:S05]  /*1e60*/  @!P4 BRA `(.L_x_9506) ;  /* 0xfffffff00048c947 */ /* 0x000fea000383ffff */
.L_x_9503:
[----:B------:R-:W-:Y:S05]  /*1e70*/  BSYNC.RECONVERGENT B0 ;  /* 0x0000000000007941 */ /* 0x000fea0003800200 */
.L_x_9502:
[----:B------:R-:W0:Y:S01]  /*1e80*/  S2R R28, SR_LANEID ;  /* 0x00000000001c7919 */ /* 0x000e220000000000 */
[----:B------:R-:W-:Y:S01]  /*1e90*/  BSSY.RECONVERGENT B0, `(.L_x_9507) ;  /* 0x000001e000007945 */ /* 0x000fe20003800200 */
[----:B------:R-:W-:Y:S01]  /*1ea0*/  PLOP3.LUT P4, PT, PT, PT, PT, 0x8, 0x80 ;  /* 0x000000000080781c */ /* 0x000fe20003f8e170 */
[----:B------:R-:W1:Y:S01]  /*1eb0*/  SHFL.DOWN PT, R0, R29, 0x1, 0x1f ;  /* 0x08201f001d007f89 */ /* 0x000e6200000e0000 */
[C---:B0-----:R-:W-:Y:S02]  /*1ec0*/  ISETP.GT.AND P0, PT, R28.reuse, 0x1e, PT ;  /* 0x0000001e1c00780c */ /* 0x041fe40003f04270 */
[----:B------:R-:W-:-:S11]  /*1ed0*/  ISETP.GT.AND P1, PT, R28, 0xf, PT ;  /* 0x0000000f1c00780c */ /* 0x000fd60003f24270 */
[----:B-1----:R-:W-:Y:S02]  /*1ee0*/  @!P0 FMNMX R29, R0, R29, !PT ;  /* 0x0000001d001d8209 */ /* 0x002fe40007800000 */
[----:B------:R-:W-:-:S03]  /*1ef0*/  ISETP.GT.AND P0, PT, R28, 0x1d, PT ;  /* 0x0000001d1c00780c */ /* 0x000fc60003f04270 */
[----:B------:R-:W0:Y:S10]  /*1f00*/  SHFL.DOWN PT, R0, R29, 0x2, 0x1f ;  /* 0x08401f001d007f89 */ /* 0x000e3400000e0000 */
[----:B0-----:R-:W-:-:S02]  /*1f10*/  @!P0 FMNMX R29, R29, R0, !PT ;  /* 0x000000001d1d8209 */ /* 0x001fc40007800000 */
[----:B------:R-:W-:Y:S01]  /*1f20*/  ISETP.GT.AND P0, PT, R28, 0x1b, PT ;  /* 0x0000001b1c00780c */ /* 0x000fe20003f04270 */
[----:B------:R-:W0:Y:S02]  /*1f30*/  S2R R0, SR_TID.X ;  /* 0x0000000000007919 */ /* 0x000e240000002100 */
[----:B------:R-:W1:Y:S10]  /*1f40*/  SHFL.DOWN PT, R4, R29, 0x4, 0x1f ;  /* 0x08801f001d047f89 */ /* 0x000e7400000e0000 */
[----:B-1----:R-:W-:-:S02]  /*1f50*/  @!P0 FMNMX R29, R29, R4, !PT ;  /* 0x000000041d1d8209 */ /* 0x002fc40007800000 */
[----:B------:R-:W-:Y:S02]  /*1f60*/  ISETP.GT.AND P0, PT, R28, 0x17, PT ;  /* 0x000000171c00780c */ /* 0x000fe40003f04270 */
[----:B0-----:R-:W-:Y:S01]  /*1f70*/  ISETP.NE.AND P3, PT, R0, RZ, PT ;  /* 0x000000ff0000720c */ /* 0x001fe20003f65270 */
[----:B------:R-:W0:Y:S02]  /*1f80*/  SHFL.DOWN PT, R4, R29, 0x8, 0x1f ;  /* 0x09001f001d047f89 */ /* 0x000e2400000e0000 */
[----:B0-----:R-:W-:-:S04]  /*1f90*/  FMNMX R7, R29, R4, !PT ;  /* 0x000000041d077209 */ /* 0x001fc80007800000 */
[----:B------:R-:W-:-:S05]  /*1fa0*/  FSEL R4, R29, R7, P0 ;  /* 0x000000071d047208 */ /* 0x000fca0000000000 */
[----:B------:R0:W1:Y:S01]  /*1fb0*/  SHFL.DOWN PT, R8, R4, 0x10, 0x1f ;  /* 0x0a001f0004087f89 */ /* 0x00006200000e0000 */
[----:B------:R-:W-:Y:S05]  /*1fc0*/  @P1 BRA `(.L_x_9508) ;  /* 0x0000000000281947 */ /* 0x000fea0003800000 */
[----:B------:R-:W-:-:S13]  /*1fd0*/  ISETP.NE.AND P0, PT, R28, RZ, PT ;  /* 0x000000ff1c00720c */ /* 0x000fda0003f05270 */
[----:B------:R-:W2:Y:S01]  /*1fe0*/  @!P0 S2R R6, SR_CgaCtaId ;  /* 0x0000000000068919 */ /* 0x000ea20000008800 */
[----:B------:R-:W-:Y:S02]  /*1ff0*/  @!P0 MOV R5, 0x400 ;  /* 0x0000040000058802 */ /* 0x000fe40000000f00 */
[----:B0-----:R-:W-:Y:S02]  /*2000*/  @!P0 SHF.R.U32.HI R4, RZ, 0x3, R0 ;  /* 0x00000003ff048819 */ /* 0x001fe40000011600 */
[----:B------:R-:W-:Y:S02]  /*2010*/  @!P0 PLOP3.LUT P4, PT, PT, PT, PT, 0x80, 0x8 ;  /* 0x000000000008881c */ /* 0x000fe40003f8f070 */
[----:B--2---:R-:W-:Y:S02]  /*2020*/  @!P0 LEA R6, R6, R5, 0x18 ;  /* 0x0000000506068211 */ /* 0x004fe400078ec0ff */
[----:B------:R-:W-:Y:S02]  /*2030*/  @!P0 LOP3.LUT R5, R4, 0x7c, RZ, 0xc0, !PT ;  /* 0x0000007c04058812 */ /* 0x000fe400078ec0ff */
[----:B-1----:R-:W-:-:S03]  /*2040*/  FMNMX R4, R7, R8, !PT ;  /* 0x0000000807047209 */ /* 0x002fc60007800000 */
[----:B------:R-:W-:-:S05]  /*2050*/  @!P0 IMAD.IADD R5, R5, 0x1, R6 ;  /* 0x0000000105058824 */ /* 0x000fca00078e0206 */
[----:B------:R2:W-:Y:S02]  /*2060*/  @!P0 STS [R5+0x20], R4 ;  /* 0x0000200405008388 */ /* 0x0005e40000000800 */
.L_x_9508:
[----:B------:R-:W-:Y:S05]  /*2070*/  BSYNC.RECONVERGENT B0 ;  /* 0x0000000000007941 */ /* 0x000fea0003800200 */
.L_x_9507:
[----:B------:R-:W-:Y:S06]  /*2080*/  BAR.SYNC.DEFER_BLOCKING 0x0 ;  /* 0x0000000000007b1d */ /* 0x000fec0000010000 */
[----:B------:R-:W-:Y:S04]  /*2090*/  BSSY.RECONVERGENT B0, `(.L_x_9509) ;  /* 0x000001e000007945 */ /* 0x000fe80003800200 */
[----:B------:R-:W-:Y:S05]  /*20a0*/  @P3 BRA `(.L_x_9510) ;  /* 0x0000000000703947 */ /* 0x000fea0003800000 */
[----:B------:R-:W3:Y:S01]  /*20b0*/  S2UR UR7, SR_CgaCtaId ;  /* 0x00000000000779c3 */ /* 0x000ee20000008800 */
[----:B------:R-:W-:Y:S02]  /*20c0*/  UMOV UR6, 0x400 ;  /* 0x0000040000067882 */ /* 0x000fe40000000000 */
[----:B---3--:R-:W-:-:S09]  /*20d0*/  ULEA UR6, UR7, UR6, 0x18 ;  /* 0x0000000607067291 */ /* 0x008fd2000f8ec0ff */
[----:B------:R-:W3:Y:S04]  /*20e0*/  LDS.128 R24, [UR6+0x20] ;  /* 0x00002006ff187984 */ /* 0x000ee80008000c00 */
[----:B-1----:R-:W1:Y:S04]  /*20f0*/  LDS.128 R8, [UR6+0x30] ;  /* 0x00003006ff087984 */ /* 0x002e680008000c00 */
[----:B------:R-:W4:Y:S04]  /*2100*/  LDS.128 R12, [UR6+0x40] ;  /* 0x00004006ff0c7984 */ /* 0x000f280008000c00 */
[----:B------:R-:W5:Y:S04]  /*2110*/  LDS.128 R16, [UR6+0x50] ;  /* 0x00005006ff107984 */ /* 0x000f680008000c00 */
[----:B------:R-:W5:Y:S01]  /*2120*/  LDS.128 R20, [UR6+0x60] ;  /* 0x00006006ff147984 */ /* 0x000f620008000c00 */
[----:B---3--:R-:W-:-:S03]  /*2130*/  FMNMX3 R25, R4, R25, R26, !PT ;  /* 0x0000001904197276 */ /* 0x008fc6000780001a */
[----:B0-2---:R-:W0:Y:S01]  /*2140*/  LDS.128 R4, [UR6+0x70] ;  /* 0x00007006ff047984 */ /* 0x005e220008000c00 */
[----:B-1----:R-:W-:-:S03]  /*2150*/  FMNMX3 R8, R25, R27, R8, !PT ;  /* 0x0000001b19087276 */ /* 0x002fc60007800008 */
        /* <DEDUP_REMOVED lines=17> */
.L_x_9510:
[----:B------:R-:W-:Y:S05]  /*2270*/  BSYNC.RECONVERGENT B0 ;  /* 0x0000000000007941 */ /* 0x000fea0003800200 */
.L_x_9509:
[----:B------:R-:W4:Y:S08]  /*2280*/  S2UR UR7, SR_CgaCtaId ;  /* 0x00000000000779c3 */ /* 0x000f300000008800 */
[----:B------:R-:W-:Y:S01]  /*2290*/  BAR.SYNC.DEFER_BLOCKING 0x0 ;  /* 0x0000000000007b1d */ /* 0x000fe20000010000 */
[----:B------:R-:W-:Y:S01]  /*22a0*/  ISETP.GE.AND P0, PT, R0, R3, PT ;  /* 0x000000030000720c */ /* 0x000fe20003f06270 */
[----:B------:R-:W-:-:S04]  /*22b0*/  IMAD.MOV.U32 R9, RZ, RZ, RZ ;  /* 0x000000ffff097224 */ /* 0x000fc800078e00ff */
[----:B------:R-:W-:Y:S01]  /*22c0*/  UMOV UR6, 0x400 ;  /* 0x0000040000067882 */ /* 0x000fe20000000000 */
[----:B------:R-:W0:Y:S01]  /*22d0*/  LDCU UR18, c[0x0][0x3d0] ;  /* 0x00007a00ff1277ac */ /* 0x000e220008000800 */
[----:B------:R-:W-:Y:S01]  /*22e0*/  BSSY.RECONVERGENT B0, `(.L_x_9511) ;  /* 0x0000115000007945 */ /* 0x000fe20003800200 */
[----:B------:R-:W0:Y:S01]  /*22f0*/  LDCU UR19, c[0x0][0x408] ;  /* 0x00008100ff1377ac */ /* 0x000e220008000800 */
[----:B------:R-:W0:Y:S01]  /*2300*/  LDCU.64 UR16, c[0x0][0x3c8] ;  /* 0x00007900ff1077ac */ /* 0x000e220008000a00 */
[----:B------:R-:W0:Y:S01]  /*2310*/  LDCU.128 UR20, c[0x0][0x380] ;  /* 0x00007000ff1477ac */ /* 0x000e220008000c00 */
[----:B----4-:R-:W-:-:S09]  /*2320*/  ULEA UR6, UR7, UR6, 0x18 ;  /* 0x0000000607067291 */ /* 0x010fd2000f8ec0ff */
[----:B------:R-:W4:Y:S01]  /*2330*/  LDS R21, [UR6+0xa4] ;  /* 0x0000a406ff157984 */ /* 0x000f220008000800 */
[----:B------:R-:W-:Y:S05]  /*2340*/  @P0 BRA `(.L_x_9512) ;  /* 0x0000001000380947 */ /* 0x000fea0003800000 */
[C---:B------:R-:W-:Y:S01]  /*2350*/  LOP3.LUT P0, RZ, R2.reuse, 0x400, RZ, 0xc0, !PT ;  /* 0x0000040002ff7812 */ /* 0x040fe2000780c0ff */
[----:B------:R-:W-:Y:S01]  /*2360*/  BSSY.RECONVERGENT B1, `(.L_x_9513) ;  /* 0x0000066000017945 */ /* 0x000fe20003800200 */
[----:B------:R-:W-:Y:S01]  /*2370*/  HFMA2 R9, -RZ, RZ, 0, 0 ;  /* 0x00000000ff097431 */ /* 0x000fe200000001ff */
[----:B------:R-:W-:Y:S01]  /*2380*/  ISETP.GE.U32.AND P2, PT, R2, 0x400, PT ;  /* 0x000004000200780c */ /* 0x000fe20003f46070 */
[----:B------:R-:W-:-:S09]  /*2390*/  IMAD.MOV.U32 R6, RZ, RZ, R0 ;  /* 0x000000ffff067224 */ /* 0x000fd200078e0000 */
[----:B------:R-:W-:Y:S05]  /*23a0*/  @P0 BRA `(.L_x_9514) ;  /* 0x0000000400840947 */ /* 0x000fea0003800000 */
[----:B------:R-:W5:Y:S01]  /*23b0*/  LDC R7, c[0x0][0x3b0] ;  /* 0x0000ec00ff077b82 */ /* 0x000f620000000800 */
[----:B------:R-:W4:Y:S01]  /*23c0*/  LDCU.64 UR6, c[0x0][0x3c8] ;  /* 0x00007900ff0677ac */ /* 0x000f220008000a00 */
[----:B------:R-:W4:Y:S06]  /*23d0*/  LDCU UR11, c[0x0][0x3d0] ;  /* 0x00007a00ff0b77ac */ /* 0x000f2c0008000800 */
[----:B------:R-:W0:Y:S01]  /*23e0*/  LDC R11, c[0x0][0x3e0] ;  /* 0x0000f800ff0b7b82 */ /* 0x000e220000000800 */
[----:B------:R-:W4:Y:S07]  /*23f0*/  LDCU.128 UR12, c[0x0][0x380] ;  /* 0x00007000ff0c77ac */ /* 0x000f2e0008000c00 */
[----:B--2---:R-:W2:Y:S01]  /*2400*/  LDC R5, c[0x0][0x3b4] ;  /* 0x0000ed00ff057b82 */ /* 0x004ea20000000800 */
[----:B-----5:R-:W-:-:S07]  /*2410*/  IABS R13, R7 ;  /* 0x00000007000d7213 */ /* 0x020fce0000000000 */
[----:B------:R-:W5:Y:S01]  /*2420*/  LDC.64 R14, c[0x0][0x390] ;  /* 0x0000e400ff0e7b82 */ /* 0x000f620000000a00 */
[----:B------:R-:W1:Y:S01]  /*2430*/  I2F.RP R6, R13 ;  /* 0x0000000d00067306 */ /* 0x000e620000209400 */
[----:B0--3--:R-:W-:-:S06]  /*2440*/  IMAD R4, R11, UR5, R0 ;  /* 0x000000050b047c24 */ /* 0x009fcc000f8e0200 */
[----:B------:R-:W0:Y:S01]  /*2450*/  LDC.64 R16, c[0x0][0x398] ;  /* 0x0000e600ff107b82 */ /* 0x000e220000000a00 */
[----:B------:R-:W-:Y:S01]  /*2460*/  IABS R10, R4 ;  /* 0x00000004000a7213 */ /* 0x000fe20000000000 */
[----:B-1----:R-:W1:Y:S02]  /*2470*/  MUFU.RCP R6, R6 ;  /* 0x0000000600067308 */ /* 0x002e640000001000 */
[----:B-1----:R-:W-:Y:S01]  /*2480*/  VIADD R9, R6, 0xffffffe ;  /* 0x0ffffffe06097836 */ /* 0x002fe20000000000 */
[----:B--2---:R-:W-:-:S05]  /*2490*/  IABS R6, R5 ;  /* 0x0000000500067213 */ /* 0x004fca0000000000 */
[----:B------:R-:W1:Y:S02]  /*24a0*/  F2I.FTZ.U32.TRUNC.NTZ R9, R9 ;  /* 0x0000000900097305 */ /* 0x000e64000021f000 */
[----:B-1----:R-:W-:-:S04]  /*24b0*/  IMAD.MOV R8, RZ, RZ, -R9 ;  /* 0x000000ffff087224 */ /* 0x002fc800078e0a09 */
[----:B------:R-:W-:Y:S02]  /*24c0*/  IMAD R11, R8, R13, RZ ;  /* 0x0000000d080b7224 */ /* 0x000fe400078e02ff */
[----:B------:R-:W-:-:S04]  /*24d0*/  IMAD.MOV.U32 R8, RZ, RZ, RZ ;  /* 0x000000ffff087224 */ /* 0x000fc800078e00ff */
        /* <DEDUP_REMOVED lines=19> */
[----:B-1----:R-:W-:Y:S01]  /*2610*/  IMAD.MOV.U32 R8, RZ, RZ, RZ ;  /* 0x000000ffff087224 */ /* 0x002fe200078e00ff */
[----:B------:R-:W-:-:S03]  /*2620*/  ISETP.NE.AND P5, PT, R5, RZ, PT ;  /* 0x000000ff0500720c */ /* 0x000fc60003fa5270 */
[----:B------:R-:W-:Y:S01]  /*2630*/  IMAD.MOV R12, RZ, RZ, -R10 ;  /* 0x000000ffff0c7224 */ /* 0x000fe200078e0a0a */
[----:B--2---:R-:W-:-:S03]  /*2640*/  IADD3 R11, PT, PT, RZ, -R9, RZ ;  /* 0x80000009ff0b7210 */ /* 0x004fc60007ffe0ff */
[----:B------:R-:W-:Y:S02]  /*2650*/  IMAD R12, R7, R12, R4 ;  /* 0x0000000c070c7224 */ /* 0x000fe400078e0204 */
[----:B------:R-:W-:-:S03]  /*2660*/  IMAD R7, R11, R6, RZ ;  /* 0x000000060b077224 */ /* 0x000fc600078e02ff */
[----:B------:R-:W-:Y:S01]  /*2670*/  IABS R11, R12 ;  /* 0x0000000c000b7213 */ /* 0x000fe20000000000 */
[----:B------:R-:W-:-:S04]  /*2680*/  IMAD.HI.U32 R8, R9, R7, R8 ;  /* 0x0000000709087227 */ /* 0x000fc800078e0008 */
[----:B------:R-:W-:-:S04]  /*2690*/  IMAD.MOV.U32 R9, RZ, RZ, R11 ;  /* 0x000000ffff097224 */ /* 0x000fc800078e000b */
[----:B------:R-:W-:-:S04]  /*26a0*/  IMAD.HI.U32 R7, R8, R9, RZ ;  /* 0x0000000908077227 */ /* 0x000fc800078e00ff */
[----:B------:R-:W-:-:S04]  /*26b0*/  IMAD.MOV R8, RZ, RZ, -R7 ;  /* 0x000000ffff087224 */ /* 0x000fc800078e0a07 */
[----:B------:R-:W-:-:S05]  /*26c0*/  IMAD R9, R6, R8, R9 ;  /* 0x0000000806097224 */ /* 0x000fca00078e0209 */
[----:B------:R-:W-:-:S13]  /*26d0*/  ISETP.GT.U32.AND P1, PT, R6, R9, PT ;  /* 0x000000090600720c */ /* 0x000fda0003f24070 */
[----:B------:R-:W-:Y:S01]  /*26e0*/  @!P1 IMAD.IADD R9, R9, 0x1, -R6 ;  /* 0x0000000109099824 */ /* 0x000fe200078e0a06 */
[----:B------:R-:W-:Y:S02]  /*26f0*/  @!P1 IADD3 R7, PT, PT, R7, 0x1, RZ ;  /* 0x0000000107079810 */ /* 0x000fe40007ffe0ff */
[----:B-----5:R-:W-:Y:S02]  /*2700*/  ISETP.NE.U32.AND P1, PT, R14, 0x1, PT ;  /* 0x000000010e00780c */ /* 0x020fe40003f25070 */
[----:B------:R-:W-:Y:S02]  /*2710*/  ISETP.GE.U32.AND P0, PT, R9, R6, PT ;  /* 0x000000060900720c */ /* 0x000fe40003f06070 */
[----:B------:R-:W-:Y:S01]  /*2720*/  LOP3.LUT R6, R12, R5, RZ, 0x3c, !PT ;  /* 0x000000050c067212 */ /* 0x000fe200078e3cff */
[----:B------:R-:W1:Y:S03]  /*2730*/  LDC.64 R8, c[0x0][0x3a0] ;  /* 0x0000e800ff087b82 */ /* 0x000e660000000a00 */
[----:B------:R-:W-:-:S07]  /*2740*/  ISETP.GE.AND P6, PT, R6, RZ, PT ;  /* 0x000000ff0600720c */ /* 0x000fce0003fc6270 */
[----:B------:R-:W-:Y:S01]  /*2750*/  @P0 VIADD R7, R7, 0x1 ;  /* 0x0000000107070836 */ /* 0x000fe20000000000 */
[----:B0-----:R-:W-:-:S05]  /*2760*/  ISETP.NE.U32.AND P0, PT, R16, 0x1, PT ;  /* 0x000000011000780c */ /* 0x001fca0003f05070 */
[----:B------:R-:W-:Y:S01]  /*2770*/  @!P6 IMAD.MOV R7, RZ, RZ, -R7 ;  /* 0x000000ffff07e224 */ /* 0x000fe200078e0a07 */
[----:B------:R-:W-:Y:S02]  /*2780*/  @!P5 LOP3.LUT R7, RZ, R5, RZ, 0x33, !PT ;  /* 0x00000005ff07d212 */ /* 0x000fe400078e33ff */
[----:B------:R-:W-:Y:S02]  /*2790*/  ISETP.NE.AND.EX P5, PT, R15, RZ, PT, P1 ;  /* 0x000000ff0f00720c */ /* 0x000fe40003fa5310 */
[----:B------:R-:W-:Y:S01]  /*27a0*/  ISETP.NE.AND.EX P1, PT, R17, RZ, PT, P0 ;  /* 0x000000ff1100720c */ /* 0x000fe20003f25300 */
[----:B------:R-:W-:Y:S01]  /*27b0*/  IMAD.MOV R6, RZ, RZ, -R7 ;  /* 0x000000ffff067224 */ /* 0x000fe200078e0a07 */
[----:B------:R-:W-:Y:S02]  /*27c0*/  SEL R10, R10, RZ, P5 ;  /* 0x000000ff0a0a7207 */ /* 0x000fe40002800000 */
[----:B-1----:R-:W-:Y:S01]  /*27d0*/  ISETP.NE.U32.AND P0, PT, R8, 0x1, PT ;  /* 0x000000010800780c */ /* 0x002fe20003f05070 */
[----:B------:R-:W-:Y:S01]  /*27e0*/  IMAD R5, R5, R6, R12 ;  /* 0x0000000605057224 */ /* 0x000fe200078e020c */
[----:B------:R-:W-:Y:S01]  /*27f0*/  SEL R7, R7, RZ, P1 ;  /* 0x000000ff07077207 */ /* 0x000fe20000800000 */
[----:B----4-:R-:W-:Y:S01]  /*2800*/  IMAD R10, R10, UR6, RZ ;  /* 0x000000060a0a7c24 */ /* 0x010fe2000f8e02ff */
[----:B------:R-:W-:Y:S01]  /*2810*/  ISETP.NE.AND.EX P0, PT, R9, RZ, PT, P0 ;  /* 0x000000ff0900720c */ /* 0x000fe20003f05300 */
[----:B------:R-:W0:Y:S01]  /*2820*/  LDCU UR6, c[0x0][0x3ec] ;  /* 0x00007d80ff0677ac */ /* 0x000e220008000800 */
        /* <DEDUP_REMOVED lines=9> */
[----:B------:R-:W0:Y:S01]  /*28c0*/  LDG.E R6, desc[UR8][R6.64] ;  /* 0x0000000806067981 */ /* 0x000e22000c1e1900 */
[----:B------:R-:W-:Y:S02]  /*28d0*/  IMAD.MOV.U32 R5, RZ, RZ, 0x3bbb989d ;  /* 0x3bbb989dff057424 */ /* 0x000fe400078e00ff */
[----:B------:R-:W-:Y:S01]  /*28e0*/  IMAD.MOV.U32 R10, RZ, RZ, 0x437c0000 ;  /* 0x437c0000ff0a7424 */ /* 0x000fe200078e00ff */
[----:B--2---:R-:W-:Y:S01]  /*28f0*/  ISETP.NE.AND P0, PT, R8, RZ, PT ;  /* 0x000000ff0800720c */ /* 0x004fe20003f05270 */
[----:B0-----:R-:W-:Y:S01]  /*2900*/  FMUL R4, R6, UR6 ;  /* 0x0000000606047c20 */ /* 0x001fe20008400000 */
[----:B------:R-:W-:-:S11]  /*2910*/  LOP3.LUT R6, R0, 0x400, RZ, 0xfc, !PT ;  /* 0x0000040000067812 */ /* 0x000fd600078efcff */
[----:B------:R-:W0:Y:S02]  /*2920*/  @!P0 LDC R4, c[0x0][0x3e8] ;  /* 0x0000fa00ff048b82 */ /* 0x000e240000000800 */
[----:B0-----:R-:W-:-:S04]  /*2930*/  FADD R4, -R21, R4 ;  /* 0x0000000415047221 */ /* 0x001fc80000000100 */
[----:B------:R-:W-:-:S04]  /*2940*/  FFMA.SAT R5, R4, R5, 0.5 ;  /* 0x3f00000004057423 */ /* 0x000fc80000002005 */
[----:B------:R-:W-:-:S04]  /*2950*/  FFMA.RM R5, R5, R10, 12582913 ;  /* 0x4b40000105057423 */ /* 0x000fc8000000400a */
[----:B------:R-:W-:-:S04]  /*2960*/  FADD R9, R5, -12583039 ;  /* 0xcb40007f05097421 */ /* 0x000fc80000000000 */
[----:B------:R-:W-:-:S04]  /*2970*/  FFMA R9, R4, 1.4426950216293334961, -R9 ;  /* 0x3fb8aa3b04097823 */ /* 0x000fc80000000809 */
[----:B------:R-:W-:Y:S01]  /*2980*/  FFMA R7, R4, 1.925963033500011079e-08, R9 ;  /* 0x32a5706004077823 */ /* 0x000fe20000000009 */
[----:B------:R-:W-:-:S05]  /*2990*/  SHF.L.U32 R4, R5, 0x17, RZ ;  /* 0x0000001705047819 */ /* 0x000fca00000006ff */
[----:B------:R-:W0:Y:S02]  /*29a0*/  MUFU.EX2 R7, R7 ;  /* 0x0000000700077308 */ /* 0x000e240000000800 */
[----:B0-----:R-:W-:-:S07]  /*29b0*/  FFMA R9, R4, R7, RZ ;  /* 0x0000000704097223 */ /* 0x001fce00000000ff */
.L_x_9514:
[----:B0-----:R-:W-:Y:S05]  /*29c0*/  BSYNC.RECONVERGENT B1 ;  /* 0x0000000000017941 */ /* 0x001fea0003800200 */
.L_x_9513:
[----:B------:R-:W-:Y:S05]  /*29d0*/  @!P2 BRA `(.L_x_9512) ;  /* 0x000000080094a947 */ /* 0x000fea0003800000 */
[----:B------:R-:W1:Y:S08]  /*29e0*/  LDC R3, c[0x0][0x3b0] ;  /* 0x0000ec00ff037b82 */ /* 0x000e700000000800 */
[----:B------:R-:W0:Y:S08]  /*29f0*/  LDC.64 R12, c[0x0][0x3a0] ;  /* 0x0000e800ff0c7b82 */ /* 0x000e300000000a00 */
[----:B------:R-:W5:Y:S01]  /*2a00*/  LDC.64 R10, c[0x0][0x390] ;  /* 0x0000e400ff0a7b82 */ /* 0x000f620000000a00 */
[----:B-1----:R-:W-:-:S07]  /*2a10*/  IABS R8, R3 ;  /* 0x0000000300087213 */ /* 0x002fce0000000000 */
[----:B--23--:R-:W1:Y:S01]  /*2a20*/  LDC.64 R4, c[0x0][0x398] ;  /* 0x0000e600ff047b82 */ /* 0x00ce620000000a00 */
[----:B------:R-:W2:Y:S01]  /*2a30*/  I2F.RP R3, R8 ;  /* 0x0000000800037306 */ /* 0x000ea20000209400 */
[----:B0-----:R-:W-:-:S04]  /*2a40*/  ISETP.NE.U32.AND P0, PT, R12, 0x1, PT ;  /* 0x000000010c00780c */ /* 0x001fc80003f05070 */
[----:B------:R-:W-:Y:S02]  /*2a50*/  ISETP.NE.AND.EX P0, PT, R13, RZ, PT, P0 ;  /* 0x000000ff0d00720c */ /* 0x000fe40003f05300 */
[----:B-----5:R-:W-:Y:S01]  /*2a60*/  ISETP.NE.U32.AND P1, PT, R10, 0x1, PT ;  /* 0x000000010a00780c */ /* 0x020fe20003f25070 */
[----:B--2---:R-:W0:Y:S03]  /*2a70*/  MUFU.RCP R3, R3 ;  /* 0x0000000300037308 */ /* 0x004e260000001000 */
[----:B------:R-:W-:Y:S02]  /*2a80*/  ISETP.NE.AND.EX P1, PT, R11, RZ, PT, P1 ;  /* 0x000000ff0b00720c */ /* 0x000fe40003f25310 */
[----:B-1----:R-:W-:-:S04]  /*2a90*/  ISETP.NE.U32.AND P2, PT, R4, 0x1, PT ;  /* 0x000000010400780c */ /* 0x002fc80003f45070 */
[----:B------:R-:W-:Y:S01]  /*2aa0*/  ISETP.NE.AND.EX P2, PT, R5, RZ, PT, P2 ;  /* 0x000000ff0500720c */ /* 0x000fe20003f45320 */
[----:B0-----:R-:W-:-:S04]  /*2ab0*/  VIADD R14, R3, 0xffffffe ;  /* 0x0ffffffe030e7836 */ /* 0x001fc80000000000 */
[----:B------:R0:W1:Y:S02]  /*2ac0*/  F2I.FTZ.U32.TRUNC.NTZ R15, R14 ;  /* 0x0000000e000f7305 */ /* 0x000064000021f000 */
[----:B0-----:R-:W-:Y:S02]  /*2ad0*/  IMAD.MOV.U32 R14, RZ, RZ, RZ ;  /* 0x000000ffff0e7224 */ /* 0x001fe400078e00ff */
[----:B-1----:R-:W-:-:S04]  /*2ae0*/  IMAD.MOV R7, RZ, RZ, -R15 ;  /* 0x000000ffff077224 */ /* 0x002fc800078e0a0f */
[----:B------:R-:W-:-:S04]  /*2af0*/  IMAD R7, R7, R8, RZ ;  /* 0x0000000807077224 */ /* 0x000fc800078e02ff */
[----:B------:R-:W-:-:S07]  /*2b00*/  IMAD.HI.U32 R7, R15, R7, R14 ;  /* 0x000000070f077227 */ /* 0x000fce00078e000e */
.L_x_9515:
[----:B------:R-:W0:Y:S08]  /*2b10*/  LDC R13, c[0x0][0x3b0] ;  /* 0x0000ec00ff0d7b82 */ /* 0x000e300000000800 */
[----:B------:R-:W1:Y:S08]  /*2b20*/  LDC R3, c[0x0][0x3e0] ;  /* 0x0000f800ff037b82 */ /* 0x000e700000000800 */
[----:B------:R-:W2:Y:S01]  /*2b30*/  LDC R11, c[0x0][0x3b4] ;  /* 0x0000ed00ff0b7b82 */ /* 0x000ea20000000800 */
[----:B0-----:R-:W-:-:S04]  /*2b40*/  IABS R14, R13 ;  /* 0x0000000d000e7213 */ /* 0x001fc80000000000 */
[----:B------:R-:W0:Y:S01]  /*2b50*/  I2F.RP R12, R14 ;  /* 0x0000000e000c7306 */ /* 0x000e220000209400 */
[----:B-1----:R-:W-:-:S05]  /*2b60*/  IMAD R10, R3, UR5, R6 ;  /* 0x00000005030a7c24 */ /* 0x002fca000f8e0206 */
[----:B------:R-:W-:-:S05]  /*2b70*/  IABS R17, R10 ;  /* 0x0000000a00117213 */ /* 0x000fca0000000000 */
[----:B------:R-:W-:Y:S01]  /*2b80*/  IMAD.HI.U32 R15, R7, R17, RZ ;  /* 0x00000011070f7227 */ /* 0x000fe200078e00ff */
[----:B0-----:R-:W0:Y:S03]  /*2b90*/  MUFU.RCP R12, R12 ;  /* 0x0000000c000c7308 */ /* 0x001e260000001000 */
[----:B------:R-:W-:-:S04]  /*2ba0*/  IMAD.MOV R3, RZ, RZ, -R15 ;  /* 0x000000ffff037224 */ /* 0x000fc800078e0a0f */
[----:B------:R-:W-:Y:S02]  /*2bb0*/  IMAD R17, R14, R3, R17 ;  /* 0x000000030e117224 */ /* 0x000fe400078e0211 */
[----:B------:R-:W-:-:S03]  /*2bc0*/  VIADD R3, R10, 0x400 ;  /* 0x000004000a037836 */ /* 0x000fc60000000000 */
[----:B------:R-:W-:Y:S02]  /*2bd0*/  ISETP.GT.U32.AND P5, PT, R8, R17, PT ;  /* 0x000000110800720c */ /* 0x000fe40003fa4070 */
[----:B------:R-:W-:Y:S01]  /*2be0*/  IABS R16, R3 ;  /* 0x0000000300107213 */ /* 0x000fe20000000000 */
[----:B0-----:R-:W-:Y:S01]  /*2bf0*/  VIADD R4, R12, 0xffffffe ;  /* 0x0ffffffe0c047836 */ /* 0x001fe20000000000 */
[----:B--2---:R-:W-:-:S03]  /*2c00*/  IABS R12, R11 ;  /* 0x0000000b000c7213 */ /* 0x004fc60000000000 */
[----:B------:R0:W1:Y:S06]  /*2c10*/  F2I.FTZ.U32.TRUNC.NTZ R5, R4 ;  /* 0x0000000400057305 */ /* 0x00006c000021f000 */
[----:B------:R-:W-:Y:S02]  /*2c20*/  @!P5 IMAD.IADD R17, R17, 0x1, -R14 ;  /* 0x000000011111d824 */ /* 0x000fe400078e0a0e */
[----:B------:R-:W-:Y:S02]  /*2c30*/  @!P5 VIADD R15, R15, 0x1 ;  /* 0x000000010f0fd836 */ /* 0x000fe40000000000 */
[----:B0-----:R-:W-:Y:S01]  /*2c40*/  IMAD.MOV.U32 R4, RZ, RZ, RZ ;  /* 0x000000ffff047224 */ /* 0x001fe200078e00ff */
[----:B------:R-:W-:-:S02]  /*2c50*/  ISETP.GE.U32.AND P6, PT, R17, R8, PT ;  /* 0x000000081100720c */ /* 0x000fc40003fc6070 */
[----:B------:R-:W-:Y:S02]  /*2c60*/  MOV R8, R14 ;  /* 0x0000000e00087202 */ /* 0x000fe40000000f00 */
[----:B-1----:R-:W-:-:S05]  /*2c70*/  IADD3 R7, PT, PT, RZ, -R5, RZ ;  /* 0x80000005ff077210 */ /* 0x002fca0007ffe0ff */
[----:B------:R-:W-:-:S04]  /*2c80*/  IMAD R7, R7, R14, RZ ;  /* 0x0000000e07077224 */ /* 0x000fc800078e02ff */
[----:B------:R-:W-:Y:S02]  /*2c90*/  @P6 VIADD R15, R15, 0x1 ;  /* 0x000000010f0f6836 */ /* 0x000fe40000000000 */
[----:B------:R-:W-:-:S04]  /*2ca0*/  IMAD.HI.U32 R7, R5, R7, R4 ;  /* 0x0000000705077227 */ /* 0x000fc800078e0004 */
        /* <DEDUP_REMOVED lines=9> */
[----:B------:R-:W-:Y:S01]  /*2d40*/  @!P5 IMAD.IADD R17, R17, 0x1, -R14 ;  /* 0x000000011111d824 */ /* 0x000fe200078e0a0e */
[----:B------:R-:W-:Y:S01]  /*2d50*/  @!P5 IADD3 R4, PT, PT, R4, 0x1, RZ ;  /* 0x000000010404d810 */ /* 0x000fe20007ffe0ff */
[----:B------:R-:W-:Y:S01]  /*2d60*/  @!P6 IMAD.MOV R15, RZ, RZ, -R15 ;  /* 0x000000ffff0fe224 */ /* 0x000fe200078e0a0f */
[-C--:B------:R-:W-:Y:S02]  /*2d70*/  LOP3.LUT R14, R3, R13.reuse, RZ, 0x3c, !PT ;  /* 0x0000000d030e7212 */ /* 0x080fe400078e3cff */
[----:B------:R-:W-:Y:S01]  /*2d80*/  ISETP.GE.U32.AND P6, PT, R17, R8, PT ;  /* 0x000000081100720c */ /* 0x000fe20003fc6070 */
[----:B0-----:R-:W-:Y:S01]  /*2d90*/  VIADD R5, R16, 0xffffffe ;  /* 0x0ffffffe10057836 */ /* 0x001fe20000000000 */
[----:B------:R-:W-:Y:S02]  /*2da0*/  ISETP.NE.AND P5, PT, R13, RZ, PT ;  /* 0x000000ff0d00720c */ /* 0x000fe40003fa5270 */
[----:B------:R-:W-:-:S03]  /*2db0*/  LOP3.LUT R16, RZ, R13, RZ, 0x33, !PT ;  /* 0x0000000dff107212 */ /* 0x000fc600078e33ff */
[----:B------:R-:W0:Y:S01]  /*2dc0*/  F2I.FTZ.U32.TRUNC.NTZ R5, R5 ;  /* 0x0000000500057305 */ /* 0x000e22000021f000 */
[----:B------:R-:W-:-:S05]  /*2dd0*/  SEL R15, R16, R15, !P5 ;  /* 0x0000000f100f7207 */ /* 0x000fca0006800000 */
[----:B------:R-:W-:Y:S01]  /*2de0*/  @P6 VIADD R4, R4, 0x1 ;  /* 0x0000000104046836 */ /* 0x000fe20000000000 */
[----:B------:R-:W-:Y:S01]  /*2df0*/  ISETP.GE.AND P6, PT, R14, RZ, PT ;  /* 0x000000ff0e00720c */ /* 0x000fe20003fc6270 */
[----:B------:R-:W-:Y:S01]  /*2e00*/  IMAD.MOV R14, RZ, RZ, -R15 ;  /* 0x000000ffff0e7224 */ /* 0x000fe200078e0a0f */
[----:B------:R-:W-:-:S03]  /*2e10*/  SEL R15, R15, RZ, P1 ;  /* 0x000000ff0f0f7207 */ /* 0x000fc60000800000 */
[----:B------:R-:W-:Y:S02]  /*2e20*/  IMAD R14, R13, R14, R10 ;  /* 0x0000000e0d0e7224 */ /* 0x000fe400078e020a */
[----:B0-----:R-:W-:-:S03]  /*2e30*/  IMAD.MOV R17, RZ, RZ, -R5 ;  /* 0x000000ffff117224 */ /* 0x001fc600078e0a05 */
[----:B------:R-:W-:Y:S01]  /*2e40*/  IABS R19, R14 ;  /* 0x0000000e00137213 */ /* 0x000fe20000000000 */
[----:B------:R-:W-:Y:S02]  /*2e50*/  IMAD R17, R17, R12, RZ ;  /* 0x0000000c11117224 */ /* 0x000fe400078e02ff */
[----:B------:R-:W-:-:S05]  /*2e60*/  @!P6 IMAD.MOV R4, RZ, RZ, -R4 ;  /* 0x000000ffff04e224 */ /* 0x000fca00078e0a04 */
[----:B------:R-:W-:Y:S01]  /*2e70*/  SEL R16, R16, R4, !P5 ;  /* 0x0000000410107207 */ /* 0x000fe20006800000 */
[----:B------:R-:W-:-:S04]  /*2e80*/  IMAD.MOV.U32 R4, RZ, RZ, RZ ;  /* 0x000000ffff047224 */ /* 0x000fc800078e00ff */
[----:B------:R-:W-:Y:S01]  /*2e90*/  IMAD.HI.U32 R18, R5, R17, R4 ;  /* 0x0000001105127227 */ /* 0x000fe200078e0004 */
[----:B------:R-:W-:-:S03]  /*2ea0*/  MOV R17, R19 ;  /* 0x0000001300117202 */ /* 0x000fc60000000f00 */
[----:B------:R-:W-:Y:S01]  /*2eb0*/  IMAD.MOV R4, RZ, RZ, -R16 ;  /* 0x000000ffff047224 */ /* 0x000fe200078e0a10 */
[----:B------:R-:W-:Y:S01]  /*2ec0*/  SEL R16, R16, RZ, P1 ;  /* 0x000000ff10107207 */ /* 0x000fe20000800000 */
[----:B------:R-:W-:-:S04]  /*2ed0*/  IMAD.HI.U32 R5, R18, R17, RZ ;  /* 0x0000001112057227 */ /* 0x000fc800078e00ff */
[----:B------:R-:W-:Y:S02]  /*2ee0*/  IMAD R4, R13, R4, R3 ;  /* 0x000000040d047224 */ /* 0x000fe400078e0203 */
[----:B------:R-:W-:Y:S02]  /*2ef0*/  IMAD.MOV R13, RZ, RZ, -R5 ;  /* 0x000000ffff0d7224 */ /* 0x000fe400078e0a05 */
[----:B------:R-:W-:Y:S01]  /*2f00*/  IMAD R16, R16, UR16, RZ ;  /* 0x0000001010107c24 */ /* 0x000fe2000f8e02ff */
[----:B------:R-:W-:Y:S01]  /*2f10*/  IABS R19, R4 ;  /* 0x0000000400137213 */ /* 0x000fe20000000000 */
[----:B------:R-:W-:-:S04]  /*2f20*/  IMAD R13, R12, R13, R17 ;  /* 0x0000000d0c0d7224 */ /* 0x000fc800078e0211 */
[----:B------:R-:W-:Y:S01]  /*2f30*/  IMAD.HI.U32 R17, R18, R19, RZ ;  /* 0x0000001312117227 */ /* 0x000fe200078e00ff */
[----:B------:R-:W-:-:S03]  /*2f40*/  ISETP.GT.U32.AND P5, PT, R12, R13, PT ;  /* 0x0000000d0c00720c */ /* 0x000fc60003fa4070 */
[----:B------:R-:W-:-:S04]  /*2f50*/  IMAD.MOV R18, RZ, RZ, -R17 ;  /* 0x000000ffff127224 */ /* 0x000fc800078e0a11 */
[----:B------:R-:W-:-:S05]  /*2f60*/  IMAD R19, R12, R18, R19 ;  /* 0x000000120c137224 */ /* 0x000fca00078e0213 */
[----:B------:R-:W-:Y:S01]  /*2f70*/  ISETP.GT.U32.AND P6, PT, R12, R19, PT ;  /* 0x000000130c00720c */ /* 0x000fe20003fc4070 */
[----:B------:R-:W-:Y:S02]  /*2f80*/  @!P5 IMAD.IADD R13, R13, 0x1, -R12 ;  /* 0x000000010d0dd824 */ /* 0x000fe400078e0a0c */
[----:B------:R-:W-:-:S03]  /*2f90*/  @!P5 VIADD R5, R5, 0x1 ;  /* 0x000000010505d836 */ /* 0x000fc60000000000 */
[----:B------:R-:W-:Y:S02]  /*2fa0*/  ISETP.GE.U32.AND P5, PT, R13, R12, PT ;  /* 0x0000000c0d00720c */ /* 0x000fe40003fa6070 */
[----:B------:R-:W-:-:S05]  /*2fb0*/  LOP3.LUT R13, R4, R11, RZ, 0x3c, !PT ;  /* 0x0000000b040d7212 */ /* 0x000fca00078e3cff */
[----:B------:R-:W-:Y:S01]  /*2fc0*/  @!P6 IADD3 R19, PT, PT, R19, -R12, RZ ;  /* 0x8000000c1313e210 */ /* 0x000fe20007ffe0ff */
[----:B------:R-:W-:-:S05]  /*2fd0*/  @!P6 VIADD R17, R17, 0x1 ;  /* 0x000000011111e836 */ /* 0x000fca0000000000 */
[----:B------:R-:W-:Y:S01]  /*2fe0*/  @P5 VIADD R5, R5, 0x1 ;  /* 0x0000000105055836 */ /* 0x000fe20000000000 */
[----:B------:R-:W-:Y:S02]  /*2ff0*/  ISETP.GE.U32.AND P5, PT, R19, R12, PT ;  /* 0x0000000c1300720c */ /* 0x000fe40003fa6070 */
[----:B------:R-:W-:-:S04]  /*3000*/  LOP3.LUT R12, R14, R11, RZ, 0x3c, !PT ;  /* 0x0000000b0e0c7212 */ /* 0x000fc800078e3cff */
[----:B------:R-:W-:Y:S02]  /*3010*/  ISETP.GE.AND P6, PT, R12, RZ, PT ;  /* 0x000000ff0c00720c */ /* 0x000fe40003fc6270 */
[----:B------:R-:W-:-:S05]  /*3020*/  LOP3.LUT R12, RZ, R11, RZ, 0x33, !PT ;  /* 0x0000000bff0c7212 */ /* 0x000fca00078e33ff */
[----:B------:R-:W-:Y:S01]  /*3030*/  @P5 VIADD R17, R17, 0x1 ;  /* 0x0000000111115836 */ /* 0x000fe20000000000 */
[----:B------:R-:W-:-:S05]  /*3040*/  ISETP.GE.AND P5, PT, R13, RZ, PT ;  /* 0x000000ff0d00720c */ /* 0x000fca0003fa6270 */
[----:B------:R-:W-:Y:S01]  /*3050*/  @!P6 IMAD.MOV R5, RZ, RZ, -R5 ;  /* 0x000000ffff05e224 */ /* 0x000fe200078e0a05 */
[----:B------:R-:W-:-:S04]  /*3060*/  ISETP.NE.AND P6, PT, R11, RZ, PT ;  /* 0x000000ff0b00720c */ /* 0x000fc80003fc5270 */
[----:B------:R-:W-:-:S03]  /*3070*/  SEL R5, R12, R5, !P6 ;  /* 0x000000050c057207 */ /* 0x000fc60007000000 */
[----:B------:R-:W-:-:S05]  /*3080*/  @!P5 IMAD.MOV R17, RZ, RZ, -R17 ;  /* 0x000000ffff11d224 */ /* 0x000fca00078e0a11 */
[----:B------:R-:W-:Y:S02]  /*3090*/  SEL R17, R12, R17, !P6 ;  /* 0x000000110c117207 */ /* 0x000fe40007000000 */
[C---:B------:R-:W-:Y:S02]  /*30a0*/  IADD3 R12, PT, PT, -R5.reuse, RZ, RZ ;  /* 0x000000ff050c7210 */ /* 0x040fe40007ffe1ff */
[----:B------:R-:W-:Y:S01]  /*30b0*/  SEL R5, R5, RZ, P2 ;  /* 0x000000ff05057207 */ /* 0x000fe20001000000 */
[----:B------:R-:W-:Y:S01]  /*30c0*/  IMAD.MOV R13, RZ, RZ, -R17 ;  /* 0x000000ffff0d7224 */ /* 0x000fe200078e0a11 */
[----:B------:R-:W-:Y:S01]  /*30d0*/  SEL R17, R17, RZ, P2 ;  /* 0x000000ff11117207 */ /* 0x000fe20001000000 */
[C---:B------:R-:W-:Y:S02]  /*30e0*/  IMAD R14, R11.reuse, R12, R14 ;  /* 0x0000000c0b0e7224 */ /* 0x040fe400078e020e */
[----:B------:R-:W-:Y:S02]  /*30f0*/  IMAD R11, R11, R13, R4 ;  /* 0x0000000d0b0b7224 */ /* 0x000fe400078e0204 */
[----:B------:R-:W-:Y:S01]  /*3100*/  IMAD R4, R15, UR16, RZ ;  /* 0x000000100f047c24 */ /* 0x000fe2000f8e02ff */
[----:B------:R-:W-:Y:S01]  /*3110*/  SEL R14, R14, RZ, P0 ;  /* 0x000000ff0e0e7207 */ /* 0x000fe20000000000 */
[----:B------:R-:W-:Y:S01]  /*3120*/  IMAD R16, R17, UR17, R16 ;  /* 0x0000001111107c24 */ /* 0x000fe2000f8e0210 */
[----:B------:R-:W-:Y:S01]  /*3130*/  SEL R11, R11, RZ, P0 ;  /* 0x000000ff0b0b7207 */ /* 0x000fe20000000000 */
[----:B------:R-:W-:Y:S01]  /*3140*/  IMAD R5, R5, UR17, R4 ;  /* 0x0000001105057c24 */ /* 0x000fe2000f8e0204 */
[----:B------:R-:W-:Y:S01]  /*3150*/  SHF.R.S64 R15, RZ, 0x1e, R10 ;  /* 0x0000001eff0f7819 */ /* 0x000fe2000000100a */
[----:B------:R-:W0:Y:S02]  /*3160*/  LDC.64 R12, c[0x0][0x3e8] ;  /* 0x0000fa00ff0c7b82 */ /* 0x000e240000000a00 */
[----:B------:R-:W-:Y:S01]  /*3170*/  IMAD R5, R14, UR18, R5 ;  /* 0x000000120e057c24 */ /* 0x000fe2000f8e0205 */
[----:B------:R-:W-:Y:S01]  /*3180*/  IADD3 R14, P6, PT, R15, UR20, RZ ;  /* 0x000000140f0e7c10 */ /* 0x000fe2000ffde0ff */
[----:B------:R-:W-:-:S03]  /*3190*/  IMAD R11, R11, UR18, R16 ;  /* 0x000000120b0b7c24 */ /* 0x000fc6000f8e0210 */
[----:B------:R-:W-:Y:S02]  /*31a0*/  LEA.HI.X.SX32 R15, R10, UR21, 0x2, P6 ;  /* 0x000000150a0f7c11 */ /* 0x000fe4000b0f16ff */
[----:B------:R-:W-:Y:S02]  /*31b0*/  IADD3 R10, P6, PT, R11, UR22, RZ ;  /* 0x000000160b0a7c10 */ /* 0x000fe4000ffde0ff */
[----:B------:R-:W-:Y:S01]  /*31c0*/  IADD3 R4, P5, PT, R5, UR22, RZ ;  /* 0x0000001605047c10 */ /* 0x000fe2000ffbe0ff */
[----:B------:R1:W0:Y:S01]  /*31d0*/  LDG.E R14, desc[UR8][R14.64] ;  /* 0x000000080e0e7981 */ /* 0x000222000c1e1900 */
[----:B------:R-:W-:Y:S02]  /*31e0*/  LEA.HI.X.SX32 R11, R11, UR23, 0x1, P6 ;  /* 0x000000170b0b7c11 */ /* 0x000fe4000b0f0eff */
[----:B------:R-:W-:Y:S02]  /*31f0*/  LEA.HI.X.SX32 R5, R5, UR23, 0x1, P5 ;  /* 0x0000001705057c11 */ /* 0x000fe4000a8f0eff */
[----:B------:R-:W-:Y:S01]  /*3200*/  SHF.R.S64 R16, RZ, 0x1e, R3 ;  /* 0x0000001eff107819 */ /* 0x000fe20000001003 */
[----:B------:R-:W2:Y:S03]  /*3210*/  LDG.E.U8 R10, desc[UR8][R10.64] ;  /* 0x000000080a0a7981 */ /* 0x000ea6000c1e1100 */
[----:B------:R-:W-:Y:S01]  /*3220*/  IADD3 R16, P5, PT, R16, UR20, RZ ;  /* 0x0000001410107c10 */ /* 0x000fe2000ffbe0ff */
[----:B------:R-:W3:Y:S03]  /*3230*/  LDG.E.U8 R4, desc[UR8][R4.64] ;  /* 0x0000000804047981 */ /* 0x000ee6000c1e1100 */
[----:B------:R-:W-:-:S05]  /*3240*/  LEA.HI.X.SX32 R17, R3, UR21, 0x2, P5 ;  /* 0x0000001503117c11 */ /* 0x000fca000a8f16ff */
[----:B------:R-:W5:Y:S01]  /*3250*/  LDG.E R16, desc[UR8][R16.64] ;  /* 0x0000000810107981 */ /* 0x000f62000c1e1900 */
[----:B-1----:R-:W-:Y:S01]  /*3260*/  IMAD.MOV.U32 R15, RZ, RZ, 0x3bbb989d ;  /* 0x3bbb989dff0f7424 */ /* 0x002fe200078e00ff */
[----:B------:R-:W-:Y:S01]  /*3270*/  IADD3 R6, PT, PT, R6, 0x800, RZ ;  /* 0x0000080006067810 */ /* 0x000fe20007ffe0ff */
[----:B0-----:R-:W-:Y:S01]  /*3280*/  FMUL R3, R14, R13 ;  /* 0x0000000d0e037220 */ /* 0x001fe20000400000 */
[----:B--2---:R-:W-:Y:S02]  /*3290*/  ISETP.NE.AND P6, PT, R10, RZ, PT ;  /* 0x000000ff0a00720c */ /* 0x004fe40003fc5270 */
[----:B---3--:R-:W-:-:S04]  /*32a0*/  ISETP.NE.AND P5, PT, R4, RZ, PT ;  /* 0x000000ff0400720c */ /* 0x008fc80003fa5270 */
[----:B------:R-:W-:Y:S01]  /*32b0*/  FSEL R14, R3, R12, P5 ;  /* 0x0000000c030e7208 */ /* 0x000fe20002800000 */
[----:B------:R-:W-:-:S04]  /*32c0*/  IMAD.MOV.U32 R10, RZ, RZ, 0x437c0000 ;  /* 0x437c0000ff0a7424 */ /* 0x000fc800078e00ff */
[C---:B----4-:R-:W-:Y:S02]  /*32d0*/  FADD R14, -R21.reuse, R14 ;  /* 0x0000000e150e7221 */ /* 0x050fe40000000100 */
[----:B-----5:R-:W-:Y:S02]  /*32e0*/  @P6 FMUL R12, R16, R13 ;  /* 0x0000000d100c6220 */ /* 0x020fe40000400000 */
[-C--:B------:R-:W-:Y:S02]  /*32f0*/  FFMA.SAT R3, R14, R15.reuse, 0.5 ;  /* 0x3f0000000e037423 */ /* 0x080fe4000000200f */
[----:B------:R-:W-:Y:S02]  /*3300*/  FADD R12, -R21, R12 ;  /* 0x0000000c150c7221 */ /* 0x000fe40000000100 */
[----:B------:R-:W-:Y:S02]  /*3310*/  FFMA.RM R3, R3, R10, 12582913 ;  /* 0x4b40000103037423 */ /* 0x000fe4000000400a */
[----:B------:R-:W-:-:S02]  /*3320*/  FFMA.SAT R4, R12, R15, 0.5 ;  /* 0x3f0000000c047423 */ /* 0x000fc4000000200f */
[C---:B------:R-:W-:Y:S02]  /*3330*/  FADD R5, R3.reuse, -12583039 ;  /* 0xcb40007f03057421 */ /* 0x040fe40000000000 */
[----:B------:R-:W-:Y:S02]  /*3340*/  FFMA.RM R10, R4, R10, 12582913 ;  /* 0x4b400001040a7423 */ /* 0x000fe4000000400a */
[----:B------:R-:W-:Y:S02]  /*3350*/  FFMA R5, R14, 1.4426950216293334961, -R5 ;  /* 0x3fb8aa3b0e057823 */ /* 0x000fe40000000805 */
[----:B------:R-:W-:Y:S02]  /*3360*/  FADD R11, R10, -12583039 ;  /* 0xcb40007f0a0b7421 */ /* 0x000fe40000000000 */
[----:B------:R-:W-:Y:S02]  /*3370*/  FFMA R5, R14, 1.925963033500011079e-08, R5 ;  /* 0x32a570600e057823 */ /* 0x000fe40000000005 */
[----:B------:R-:W-:Y:S01]  /*3380*/  FFMA R11, R12, 1.4426950216293334961, -R11 ;  /* 0x3fb8aa3b0c0b7823 */ /* 0x000fe2000000080b */
[----:B------:R-:W-:-:S03]  /*3390*/  IMAD.SHL.U32 R4, R3, 0x800000, RZ ;  /* 0x0080000003047824 */ /* 0x000fc600078e00ff */
[----:B------:R-:W-:Y:S01]  /*33a0*/  FFMA R11, R12, 1.925963033500011079e-08, R11 ;  /* 0x32a570600c0b7823 */ /* 0x000fe2000000000b */
[----:B------:R-:W0:Y:S01]  /*33b0*/  MUFU.EX2 R5, R5 ;  /* 0x0000000500057308 */ /* 0x000e220000000800 */
[----:B------:R-:W-:-:S05]  /*33c0*/  IMAD.U32 R3, RZ, RZ, UR19 ;  /* 0x00000013ff037e24 */ /* 0x000fca000f8e00ff */
[----:B------:R-:W-:Y:S02]  /*33d0*/  ISETP.GE.AND P5, PT, R6, R3, PT ;  /* 0x000000030600720c */ /* 0x000fe40003fa6270 */
[----:B------:R-:W1:Y:S01]  /*33e0*/  MUFU.EX2 R11, R11 ;  /* 0x0000000b000b7308 */ /* 0x000e620000000800 */
[----:B------:R-:W-:Y:S02]  /*33f0*/  IMAD.SHL.U32 R10, R10, 0x800000, RZ ;  /* 0x008000000a0a7824 */ /* 0x000fe400078e00ff */
[----:B0-----:R-:W-:-:S04]  /*3400*/  FFMA R9, R4, R5, R9 ;  /* 0x0000000504097223 */ /* 0x001fc80000000009 */
[----:B-1----:R-:W-:-:S04]  /*3410*/  FFMA R9, R10, R11, R9 ;  /* 0x0000000b0a097223 */ /* 0x002fc80000000009 */
[----:B------:R-:W-:Y:S05]  /*3420*/  @!P5 BRA `(.L_x_9515) ;  /* 0xfffffff400b8d947 */ /* 0x000fea000383ffff */
.L_x_9512:
[----:B0-----:R-:W-:Y:S05]  /*3430*/  BSYNC.RECONVERGENT B0 ;  /* 0x0000000000007941 */ /* 0x001fea0003800200 */
.L_x_9511:
[----:B------:R-:W-:Y:S01]  /*3440*/  IMAD.MOV.U32 R12, RZ, RZ, R9 ;  /* 0x000000ffff0c7224 */ /* 0x000fe200078e0009 */
[----:B------:R-:W-:Y:S01]  /*3450*/  ISETP.GT.AND P0, PT, R28, 0x1e, PT ;  /* 0x0000001e1c00780c */ /* 0x000fe20003f04270 */
[----:B------:R-:W0:Y:S01]  /*3460*/  @P4 S2R R7, SR_CgaCtaId ;  /* 0x0000000000074919 */ /* 0x000e220000008800 */
[----:B--23--:R-:W-:Y:S01]  /*3470*/  @P4 MOV R4, 0x400 ;  /* 0x0000040000044802 */ /* 0x00cfe20000000f00 */
[----:B------:R-:W-:Y:S01]  /*3480*/  BSSY.RECONVERGENT B0, `(.L_x_9516) ;  /* 0x0000043000007945 */ /* 0x000fe20003800200 */
[----:B------:R-:W-:Y:S01]  /*3490*/  @P4 SHF.R.U32.HI R6, RZ, 0x3, R0 ;  /* 0x00000003ff064819 */ /* 0x000fe20000011600 */
[----:B------:R-:W2:Y:S02]  /*34a0*/  SHFL.DOWN PT, R5, R12, 0x1, 0x1f ;  /* 0x08201f000c057f89 */ /* 0x000ea400000e0000 */
[----:B------:R-:W-:-:S06]  /*34b0*/  @P4 VIADD R4, R4, 0xa8 ;  /* 0x000000a804044836 */ /* 0x000fcc0000000000 */
[----:B--2---:R-:W-:Y:S01]  /*34c0*/  @!P0 FADD R12, R5, R12 ;  /* 0x0000000c050c8221 */ /* 0x004fe20000000000 */
[----:B------:R-:W-:Y:S02]  /*34d0*/  ISETP.GT.AND P0, PT, R28, 0x1d, PT ;  /* 0x0000001d1c00780c */ /* 0x000fe40003f04270 */
[----:B0-----:R-:W-:Y:S02]  /*34e0*/  @P4 LEA R4, R7, R4, 0x18 ;  /* 0x0000000407044211 */ /* 0x001fe400078ec0ff */
[----:B------:R-:W0:Y:S01]  /*34f0*/  SHFL.DOWN PT, R5, R12, 0x2, 0x1f ;  /* 0x08401f000c057f89 */ /* 0x000e2200000e0000 */
[----:B------:R-:W-:-:S05]  /*3500*/  @P4 LOP3.LUT R7, R6, 0x7c, RZ, 0xc0, !PT ;  /* 0x0000007c06074812 */ /* 0x000fca00078ec0ff */
[----:B------:R-:W-:-:S03]  /*3510*/  @P4 IMAD.IADD R7, R7, 0x1, R4 ;  /* 0x0000000107074824 */ /* 0x000fc600078e0204 */
[----:B0-----:R-:W-:Y:S01]  /*3520*/  @!P0 FADD R12, R12, R5 ;  /* 0x000000050c0c8221 */ /* 0x001fe20000000000 */
[----:B------:R-:W-:-:S04]  /*3530*/  ISETP.GT.AND P0, PT, R28, 0x1b, PT ;  /* 0x0000001b1c00780c */ /* 0x000fc80003f04270 */
[----:B------:R-:W0:Y:S09]  /*3540*/  SHFL.DOWN PT, R5, R12, 0x4, 0x1f ;  /* 0x08801f000c057f89 */ /* 0x000e3200000e0000 */
[----:B0-----:R-:W-:Y:S01]  /*3550*/  @!P0 FADD R12, R12, R5 ;  /* 0x000000050c0c8221 */ /* 0x001fe20000000000 */
[----:B------:R-:W-:-:S04]  /*3560*/  ISETP.GT.AND P0, PT, R28, 0x17, PT ;  /* 0x000000171c00780c */ /* 0x000fc80003f04270 */
[----:B------:R-:W0:Y:S09]  /*3570*/  SHFL.DOWN PT, R5, R12, 0x8, 0x1f ;  /* 0x09001f000c057f89 */ /* 0x000e3200000e0000 */
[----:B0-----:R-:W-:Y:S01]  /*3580*/  @!P0 FADD R12, R12, R5 ;  /* 0x000000050c0c8221 */ /* 0x001fe20000000000 */
[----:B------:R-:W-:-:S04]  /*3590*/  ISETP.GT.AND P0, PT, R28, 0xf, PT ;  /* 0x0000000f1c00780c */ /* 0x000fc80003f04270 */
[----:B------:R-:W0:Y:S09]  /*35a0*/  SHFL.DOWN PT, R5, R12, 0x10, 0x1f ;  /* 0x0a001f000c057f89 */ /* 0x000e3200000e0000 */
[----:B0-----:R-:W-:-:S05]  /*35b0*/  @!P0 FADD R12, R12, R5 ;  /* 0x000000050c0c8221 */ /* 0x001fca0000000000 */
[----:B------:R0:W-:Y:S01]  /*35c0*/  @P4 STS [R7+0x20], R12 ;  /* 0x0000200c07004388 */ /* 0x0001e20000000800 */
[----:B------:R-:W-:Y:S06]  /*35d0*/  BAR.SYNC.DEFER_BLOCKING 0x0 ;  /* 0x0000000000007b1d */ /* 0x000fec0000010000 */
[----:B------:R-:W-:Y:S05]  /*35e0*/  @P3 BRA `(.L_x_9517) ;  /* 0x0000000000b03947 */ /* 0x000fea0003800000 */
[----:B------:R-:W2:Y:S01]  /*35f0*/  S2UR UR7, SR_CgaCtaId ;  /* 0x00000000000779c3 */ /* 0x000ea20000008800 */
[----:B------:R-:W-:Y:S02]  /*3600*/  UMOV UR6, 0x400 ;  /* 0x0000040000067882 */ /* 0x000fe40000000000 */
[----:B--2---:R-:W-:-:S09]  /*3610*/  ULEA UR6, UR7, UR6, 0x18 ;  /* 0x0000000607067291 */ /* 0x004fd2000f8ec0ff */
[----:B------:R-:W2:Y:S04]  /*3620*/  LDS R13, [UR6+0xcc] ;  /* 0x0000cc06ff0d7984 */ /* 0x000ea80008000800 */
[----:B-1----:R-:W1:Y:S04]  /*3630*/  LDS.128 R8, [UR6+0xd0] ;  /* 0x0000d006ff087984 */ /* 0x002e680008000c00 */
[----:B------:R-:W3:Y:S04]  /*3640*/  LDS.128 R16, [UR6+0xe0] ;  /* 0x0000e006ff107984 */ /* 0x000ee80008000c00 */
[----:B0-----:R-:W0:Y:S01]  /*3650*/  LDS.128 R4, [UR6+0xf0] ;  /* 0x0000f006ff047984 */ /* 0x001e220008000c00 */
[----:B--2---:R-:W-:-:S04]  /*3660*/  FADD R13, R12, R13 ;  /* 0x0000000d0c0d7221 */ /* 0x004fc80000000000 */
[----:B-1----:R-:W-:Y:S02]  /*3670*/  FADD R8, R13, R8 ;  /* 0x000000080d087221 */ /* 0x002fe40000000000 */
        /* <DEDUP_REMOVED lines=35> */
.L_x_9517:
[----:B------:R-:W-:Y:S05]  /*38b0*/  BSYNC.RECONVERGENT B0 ;  /* 0x0000000000007941 */ /* 0x000fea0003800200 */
.L_x_9516:
[----:B------:R-:W3:Y:S01]  /*38c0*/  S2UR UR7, SR_CgaCtaId ;  /* 0x00000000000779c3 */ /* 0x000ee20000008800 */
[----:B------:R-:W-:Y:S01]  /*38d0*/  ISETP.GE.AND P0, PT, R0, R3, PT ;  /* 0x000000030000720c */ /* 0x000fe20003f06270 */
[----:B------:R-:W-:Y:S01]  /*38e0*/  UMOV UR6, 0x400 ;  /* 0x0000040000067882 */ /* 0x000fe20000000000 */
[----:B------:R-:W0:Y:S01]  /*38f0*/  LDCU UR20, c[0x0][0x3d0] ;  /* 0x00007a00ff1477ac */ /* 0x000e220008000800 */
[----:B------:R-:W-:Y:S01]  /*3900*/  BSSY.RECONVERGENT B0, `(.L_x_9518) ;  /* 0x0000162000007945 */ /* 0x000fe20003800200 */
[----:B------:R-:W0:Y:S01]  /*3910*/  LDCU UR11, c[0x0][0x408] ;  /* 0x00008100ff0b77ac */ /* 0x000e220008000800 */
[----:B------:R-:W0:Y:S01]  /*3920*/  LDCU UR21, c[0x0][0x3ec] ;  /* 0x00007d80ff1577ac */ /* 0x000e220008000800 */
[----:B------:R-:W0:Y:S01]  /*3930*/  LDCU.64 UR14, c[0x0][0x3c8] ;  /* 0x00007900ff0e77ac */ /* 0x000e220008000a00 */
[----:B------:R-:W0:Y:S01]  /*3940*/  LDCU.128 UR24, c[0x0][0x380] ;  /* 0x00007000ff1877ac */ /* 0x000e220008000c00 */
[----:B---3--:R-:W-:Y:S01]  /*3950*/  ULEA UR6, UR7, UR6, 0x18 ;  /* 0x0000000607067291 */ /* 0x008fe2000f8ec0ff */
[----:B------:R-:W-:Y:S06]  /*3960*/  BAR.SYNC.DEFER_BLOCKING 0x0 ;  /* 0x0000000000007b1d */ /* 0x000fec0000010000 */
[----:B0-----:R-:W-:Y:S05]  /*3970*/  @P0 BRA `(.L_x_9519) ;  /* 0x0000001400680947 */ /* 0x001fea0003800000 */
[----:B-12---:R-:W0:Y:S01]  /*3980*/  LDS R8, [UR6+0x14c] ;  /* 0x00014c06ff087984 */ /* 0x006e220008000800 */
[----:B------:R-:W-:Y:S01]  /*3990*/  LOP3.LUT P0, RZ, R2, 0x400, RZ, 0xc0, !PT ;  /* 0x0000040002ff7812 */ /* 0x000fe2000780c0ff */
[----:B------:R-:W-:Y:S01]  /*39a0*/  BSSY.RECONVERGENT B1, `(.L_x_9520) ;  /* 0x000007c000017945 */ /* 0x000fe20003800200 */
[----:B------:R-:W-:-:S11]  /*39b0*/  IMAD.MOV.U32 R9, RZ, RZ, R0 ;  /* 0x000000ffff097224 */ /* 0x000fd600078e0000 */
[----:B------:R-:W-:Y:S05]  /*39c0*/  @P0 BRA `(.L_x_9521) ;  /* 0x0000000400e40947 */ /* 0x000fea0003800000 */
[----:B------:R-:W1:Y:S01]  /*39d0*/  LDC R6, c[0x0][0x3b0] ;  /* 0x0000ec00ff067b82 */ /* 0x000e620000000800 */
[----:B------:R-:W2:Y:S01]  /*39e0*/  LDCU.64 UR12, c[0x0][0x3c8] ;  /* 0x00007900ff0c77ac */ /* 0x000ea20008000a00 */
[----:B------:R-:W3:Y:S06]  /*39f0*/  LDCU UR7, c[0x0][0x3d0] ;  /* 0x00007a00ff0777ac */ /* 0x000eec0008000800 */
[----:B------:R-:W5:Y:S01]  /*3a00*/  LDC R3, c[0x0][0x3e0] ;  /* 0x0000f800ff037b82 */ /* 0x000f620000000800 */
[----:B------:R-:W4:Y:S07]  /*3a10*/  LDCU.128 UR16, c[0x0][0x380] ;  /* 0x00007000ff1077ac */ /* 0x000f2e0008000c00 */
[----:B------:R-:W2:Y:S01]  /*3a20*/  LDC R4, c[0x0][0x3b4] ;  /* 0x0000ed00ff047b82 */ /* 0x000ea20000000800 */
[----:B-1----:R-:W-:-:S04]  /*3a30*/  IABS R12, R6 ;  /* 0x00000006000c7213 */ /* 0x002fc80000000000 */
[----:B------:R-:W1:Y:S01]  /*3a40*/  I2F.RP R5, R12 ;  /* 0x0000000c00057306 */ /* 0x000e620000209400 */
[----:B-----5:R-:W-:-:S05]  /*3a50*/  IMAD R3, R3, UR5, R0 ;  /* 0x0000000503037c24 */ /* 0x020fca000f8e0200 */
[----:B------:R-:W-:Y:S02]  /*3a60*/  IABS R9, R3 ;  /* 0x0000000300097213 */ /* 0x000fe40000000000 */
[----:B--2---:R-:W-:Y:S01]  /*3a70*/  ISETP.NE.AND P3, PT, R4, RZ, PT ;  /* 0x000000ff0400720c */ /* 0x004fe20003f65270 */
[----:B-1----:R-:W1:Y:S02]  /*3a80*/  MUFU.RCP R5, R5 ;  /* 0x0000000500057308 */ /* 0x002e640000001000 */
[----:B-1----:R-:W-:Y:S02]  /*3a90*/  IADD3 R10, PT, PT, R5, 0xffffffe, RZ ;  /* 0x0ffffffe050a7810 */ /* 0x002fe40007ffe0ff */
        /* <DEDUP_REMOVED lines=8> */
[----:B------:R-:W-:Y:S02]  /*3b20*/  IMAD.HI.U32 R9, R14, R7, RZ ;  /* 0x000000070e097227 */ /* 0x000fe400078e00ff */
[----:B------:R-:W2:Y:S02]  /*3b30*/  LDC.64 R14, c[0x0][0x398] ;  /* 0x0000e600ff0e7b82 */ /* 0x000ea40000000a00 */
        /* <DEDUP_REMOVED lines=12> */
[----:B------:R-:W1:Y:S05]  /*3c00*/  F2I.FTZ.U32.TRUNC.NTZ R7, R7 ;  /* 0x0000000700077305 */ /* 0x000e6a000021f000 */
[----:B------:R-:W-:Y:S01]  /*3c10*/  @!P2 IMAD.MOV R9, RZ, RZ, -R9 ;  /* 0x000000ffff09a224 */ /* 0x000fe200078e0a09 */
[----:B------:R-:W-:-:S05]  /*3c20*/  @!P1 LOP3.LUT R9, RZ, R6, RZ, 0x33, !PT ;  /* 0x00000006ff099212 */ /* 0x000fca00078e33ff */
[----:B------:R-:W-:-:S04]  /*3c30*/  IMAD.MOV R10, RZ, RZ, -R9 ;  /* 0x000000ffff0a7224 */ /* 0x000fc800078e0a09 */
[----:B------:R-:W-:Y:S02]  /*3c40*/  IMAD R17, R6, R10, R3 ;  /* 0x0000000a06117224 */ /* 0x000fe400078e0203 */
[----:B------:R-:W-:Y:S02]  /*3c50*/  HFMA2 R6, -RZ, RZ, 0, 0 ;  /* 0x00000000ff067431 */ /* 0x000fe400000001ff */
[----:B-1----:R-:W-:Y:S01]  /*3c60*/  IMAD.MOV R12, RZ, RZ, -R7 ;  /* 0x000000ffff0c7224 */ /* 0x002fe200078e0a07 */
[----:B------:R-:W-:-:S03]  /*3c70*/  IABS R10, R17 ;  /* 0x00000011000a7213 */ /* 0x000fc60000000000 */
[----:B------:R-:W-:Y:S02]  /*3c80*/  IMAD R11, R12, R5, RZ ;  /* 0x000000050c0b7224 */ /* 0x000fe400078e02ff */
[----:B------:R-:W1:Y:S02]  /*3c90*/  LDC.64 R12, c[0x0][0x390] ;  /* 0x0000e400ff0c7b82 */ /* 0x000e640000000a00 */
[----:B------:R-:W-:-:S06]  /*3ca0*/  IMAD.HI.U32 R11, R7, R11, R6 ;  /* 0x0000000b070b7227 */ /* 0x000fcc00078e0006 */
[----:B------:R-:W-:-:S04]  /*3cb0*/  IMAD.HI.U32 R6, R11, R10, RZ ;  /* 0x0000000a0b067227 */ /* 0x000fc800078e00ff */
[----:B------:R-:W-:-:S04]  /*3cc0*/  IMAD.MOV R7, RZ, RZ, -R6 ;  /* 0x000000ffff077224 */ /* 0x000fc800078e0a06 */
[----:B------:R-:W-:-:S05]  /*3cd0*/  IMAD R10, R5, R7, R10 ;  /* 0x00000007050a7224 */ /* 0x000fca00078e020a */
        /* <DEDUP_REMOVED lines=10> */
[----:B------:R-:W-:Y:S01]  /*3d80*/  @!P2 IMAD.MOV R6, RZ, RZ, -R6 ;  /* 0x000000ffff06a224 */ /* 0x000fe200078e0a06 */
[----:B------:R-:W-:Y:S02]  /*3d90*/  @!P3 LOP3.LUT R6, RZ, R4, RZ, 0x33, !PT ;  /* 0x00000004ff06b212 */ /* 0x000fe400078e33ff */
[----:B------:R-:W-:Y:S02]  /*3da0*/  ISETP.NE.AND.EX P2, PT, R13, RZ, PT, P1 ;  /* 0x000000ff0d00720c */ /* 0x000fe40003f45310 */
[----:B------:R-:W-:Y:S02]  /*3db0*/  IADD3 R5, PT, PT, -R6, RZ, RZ ;  /* 0x000000ff06057210 */ /* 0x000fe40007ffe1ff */
[----:B------:R-:W-:Y:S02]  /*3dc0*/  ISETP.NE.AND.EX P1, PT, R15, RZ, PT, P0 ;  /* 0x000000ff0f00720c */ /* 0x000fe40003f25300 */
[----:B-1----:R-:W-:Y:S01]  /*3dd0*/  ISETP.NE.U32.AND P0, PT, R10, 0x1, PT ;  /* 0x000000010a00780c */ /* 0x002fe20003f05070 */
[----:B------:R-:W-:Y:S01]  /*3de0*/  IMAD R4, R4, R5, R17 ;  /* 0x0000000504047224 */ /* 0x000fe200078e0211 */
[----:B------:R-:W-:-:S02]  /*3df0*/  SEL R9, R9, RZ, P2 ;  /* 0x000000ff09097207 */ /* 0x000fc40001000000 */
[----:B------:R-:W-:Y:S02]  /*3e00*/  ISETP.NE.AND.EX P0, PT, R11, RZ, PT, P0 ;  /* 0x000000ff0b00720c */ /* 0x000fe40003f05300 */
[----:B------:R-:W-:Y:S01]  /*3e10*/  SEL R6, R6, RZ, P1 ;  /* 0x000000ff06067207 */ /* 0x000fe20000800000 */
[----:B------:R-:W-:Y:S01]  /*3e20*/  IMAD R9, R9, UR12, RZ ;  /* 0x0000000c09097c24 */ /* 0x000fe2000f8e02ff */
[----:B------:R-:W-:Y:S02]  /*3e30*/  SEL R4, R4, RZ, P0 ;  /* 0x000000ff04047207 */ /* 0x000fe40000000000 */
[----:B------:R-:W-:Y:S01]  /*3e40*/  SHF.R.S64 R5, RZ, 0x1e, R3 ;  /* 0x0000001eff057819 */ /* 0x000fe20000001003 */
[----:B------:R-:W-:-:S04]  /*3e50*/  IMAD R9, R6, UR13, R9 ;  /* 0x0000000d06097c24 */ /* 0x000fc8000f8e0209 */
[----:B---3--:R-:W-:Y:S01]  /*3e60*/  IMAD R4, R4, UR7, R9 ;  /* 0x0000000704047c24 */ /* 0x008fe2000f8e0209 */
[----:B------:R-:W1:Y:S04]  /*3e70*/  LDCU UR7, c[0x0][0x3ec] ;  /* 0x00007d80ff0777ac */ /* 0x000e680008000800 */
[----:B----4-:R-:W-:-:S04]  /*3e80*/  IADD3 R6, P0, PT, R4, UR18, RZ ;  /* 0x0000001204067c10 */ /* 0x010fc8000ff1e0ff */
[----:B------:R-:W-:Y:S02]  /*3e90*/  LEA.HI.X.SX32 R7, R4, UR19, 0x1, P0 ;  /* 0x0000001304077c11 */ /* 0x000fe400080f0eff */
[----:B------:R-:W-:-:S03]  /*3ea0*/  IADD3 R4, P0, PT, R5, UR16, RZ ;  /* 0x0000001005047c10 */ /* 0x000fc6000ff1e0ff */
[----:B------:R-:W2:Y:S01]  /*3eb0*/  LDG.E.U8 R6, desc[UR8][R6.64] ;  /* 0x0000000806067981 */ /* 0x000ea2000c1e1100 */
[----:B------:R-:W-:-:S05]  /*3ec0*/  LEA.HI.X.SX32 R5, R3, UR17, 0x2, P0 ;  /* 0x0000001103057c11 */ /* 0x000fca00080f16ff */
[----:B------:R0:W1:Y:S01]  /*3ed0*/  LDG.E R4, desc[UR8][R4.64] ;  /* 0x0000000804047981 */ /* 0x000062000c1e1900 */
[----:B------:R-:W-:Y:S01]  /*3ee0*/  IMAD.MOV.U32 R3, RZ, RZ, 0x3bbb989d ;  /* 0x3bbb989dff037424 */ /* 0x000fe200078e00ff */
[----:B------:R-:W-:Y:S01]  /*3ef0*/  BSSY.RECONVERGENT B2, `(.L_x_9522) ;  /* 0x000001a000027945 */ /* 0x000fe20003800200 */
[----:B------:R-:W-:Y:S01]  /*3f00*/  IMAD.MOV.U32 R12, RZ, RZ, 0x437c0000 ;  /* 0x437c0000ff0c7424 */ /* 0x000fe200078e00ff */
[----:B0-----:R-:W0:Y:S01]  /*3f10*/  MUFU.RCP R5, R8 ;  /* 0x0000000800057308 */ /* 0x001e220000001000 */
[----:B--2---:R-:W-:Y:S01]  /*3f20*/  ISETP.NE.AND P0, PT, R6, RZ, PT ;  /* 0x000000ff0600720c */ /* 0x004fe20003f05270 */
[----:B0-----:R-:W-:-:S04]  /*3f30*/  FFMA R6, -R8, R5, 1 ;  /* 0x3f80000008067423 */ /* 0x001fc80000000105 */
[----:B------:R-:W-:Y:S01]  /*3f40*/  FFMA R6, R5, R6, R5 ;  /* 0x0000000605067223 */ /* 0x000fe20000000005 */
[----:B-1----:R-:W-:-:S07]  /*3f50*/  FMUL R10, R4, UR7 ;  /* 0x00000007040a7c20 */ /* 0x002fce0008400000 */
        /* <DEDUP_REMOVED lines=17> */
[----:B------:R-:W-:Y:S05]  /*4070*/  CALL.REL.NOINC `($__internal_153_$__cuda_sm3x_div_rn_noftz_f32_slowpath) ;  /* 0x0000000c00c87944 */ /* 0x000fea0003c00000 */
[----:B------:R-:W-:-:S07]  /*4080*/  IMAD.MOV.U32 R11, RZ, RZ, R3 ;  /* 0x000000ffff0b7224 */ /* 0x000fce00078e0003 */
.L_x_9523:
[----:B------:R-:W-:Y:S05]  /*4090*/  BSYNC.RECONVERGENT B2 ;  /* 0x0000000000027941 */ /* 0x000fea0003800200 */
.L_x_9522:
[----:B------:R-:W0:Y:S01]  /*40a0*/  LDC.64 R12, c[0x0][0x3f8] ;  /* 0x0000fe00ff0c7b82 */ /* 0x000e220000000a00 */
[----:B------:R-:W-:Y:S01]  /*40b0*/  MOV R4, R0 ;  /* 0x0000000000047202 */ /* 0x000fe20000000f00 */
[----:B------:R-:W-:Y:S01]  /*40c0*/  IMAD.MOV.U32 R5, RZ, RZ, RZ ;  /* 0x000000ffff057224 */ /* 0x000fe200078e00ff */
[----:B------:R-:W-:-:S05]  /*40d0*/  LOP3.LUT R9, R0, 0x400, RZ, 0xfc, !PT ;  /* 0x0000040000097812 */ /* 0x000fca00078efcff */
[----:B------:R-:W1:Y:S01]  /*40e0*/  LDC.64 R14, c[0x0][0x3f0] ;  /* 0x0000fc00ff0e7b82 */ /* 0x000e620000000a00 */
[C---:B0-----:R-:W-:Y:S02]  /*40f0*/  IMAD R6, R12.reuse, UR4, RZ ;  /* 0x000000040c067c24 */ /* 0x041fe4000f8e02ff */
[----:B------:R-:W-:-:S04]  /*4100*/  IMAD.WIDE.U32 R4, R12, UR5, R4 ;  /* 0x000000050c047c25 */ /* 0x000fc8000f8e0004 */
[----:B------:R-:W-:Y:S01]  /*4110*/  IMAD R3, R13, UR5, R6 ;  /* 0x000000050d037c24 */ /* 0x000fe2000f8e0206 */
[----:B-1----:R-:W-:-:S03]  /*4120*/  LEA R6, P0, R4, R14, 0x2 ;  /* 0x0000000e04067211 */ /* 0x002fc600078010ff */
[----:B------:R-:W-:-:S05]  /*4130*/  IMAD.IADD R3, R5, 0x1, R3 ;  /* 0x0000000105037824 */ /* 0x000fca00078e0203 */
[----:B------:R-:W-:-:S05]  /*4140*/  LEA.HI.X R7, R4, R15, R3, 0x2, P0 ;  /* 0x0000000f04077211 */ /* 0x000fca00000f1403 */
[----:B------:R1:W-:Y:S02]  /*4150*/  STG.E desc[UR8][R6.64], R11 ;  /* 0x0000000b06007986 */ /* 0x0003e4000c101908 */
.L_x_9521:
[----:B------:R-:W-:Y:S05]  /*4160*/  BSYNC.RECONVERGENT B1 ;  /* 0x0000000000017941 */ /* 0x000fea0003800200 */
.L_x_9520:
[----:B------:R-:W3:Y:S01]  /*4170*/  LDC R16, c[0x0][0x3b0] ;  /* 0x0000ec00ff107b82 */ /* 0x000ee20000000800 */
[----:B------:R-:W-:-:S07]  /*4180*/  ISETP.GE.U32.AND P0, PT, R2, 0x400, PT ;  /* 0x000004000200780c */ /* 0x000fce0003f06070 */
[----:B------:R-:W2:Y:S08]  /*4190*/  LDC R17, c[0x0][0x3b4] ;  /* 0x0000ed00ff117b82 */ /* 0x000eb00000000800 */
[----:B------:R-:W0:Y:S08]  /*41a0*/  LDC R18, c[0x0][0x3e0] ;  /* 0x0000f800ff127b82 */ /* 0x000e300000000800 */
[----:B-1----:R-:W1:Y:S08]  /*41b0*/  LDC.64 R10, c[0x0][0x390] ;  /* 0x0000e400ff0a7b82 */ /* 0x002e700000000a00 */
[----:B------:R-:W0:Y:S08]  /*41c0*/  LDC.64 R12, c[0x0][0x398] ;  /* 0x0000e600ff0c7b82 */ /* 0x000e300000000a00 */
[----:B------:R-:W0:Y:S01]  /*41d0*/  LDC.64 R14, c[0x0][0x3a0] ;  /* 0x0000e800ff0e7b82 */ /* 0x000e220000000a00 */
[----:B------:R-:W-:Y:S05]  /*41e0*/  @!P0 BRA `(.L_x_9519) ;  /* 0x0000000c004c8947 */ /* 0x000fea0003800000 */
.L_x_9528:
[----:B---3--:R-:W-:Y:S01]  /*41f0*/  IABS R3, R16 ;  /* 0x0000001000037213 */ /* 0x008fe20000000000 */
[----:B0-----:R-:W-:-:S03]  /*4200*/  IMAD R19, R18, UR5, R9 ;  /* 0x0000000512137c24 */ /* 0x001fc6000f8e0209 */
[----:B------:R-:W0:Y:S02]  /*4210*/  I2F.RP R0, R3 ;  /* 0x0000000300007306 */ /* 0x000e240000209400 */
[----:B------:R-:W-:-:S06]  /*4220*/  IABS R6, R19 ;  /* 0x0000001300067213 */ /* 0x000fcc0000000000 */
[----:B0-----:R-:W0:Y:S02]  /*4230*/  MUFU.RCP R0, R0 ;  /* 0x0000000000007308 */ /* 0x001e240000001000 */
[----:B0-----:R-:W-:Y:S01]  /*4240*/  VIADD R5, R0, 0xffffffe ;  /* 0x0ffffffe00057836 */ /* 0x001fe20000000000 */
[----:B--2---:R-:W-:-:S05]  /*4250*/  IABS R0, R17 ;  /* 0x0000001100007213 */ /* 0x004fca0000000000 */
        /* <DEDUP_REMOVED lines=19> */
[----:B------:R-:W-:-:S04]  /*4390*/  @P0 VIADD R4, R4, 0x1 ;  /* 0x0000000104040836 */ /* 0x000fc80000000000 */
[----:B------:R-:W-:Y:S02]  /*43a0*/  IMAD.MOV.U32 R3, RZ, RZ, R4 ;  /* 0x000000ffff037224 */ /* 0x000fe400078e0004 */
[----:B------:R-:W-:-:S03]  /*43b0*/  IMAD.MOV.U32 R4, RZ, RZ, RZ ;  /* 0x000000ffff047224 */ /* 0x000fc600078e00ff */
[----:B------:R-:W-:Y:S01]  /*43c0*/  @!P2 IADD3 R3, PT, PT, -R3, RZ, RZ ;  /* 0x000000ff0303a210 */ /* 0x000fe20007ffe1ff */
[----:B0-----:R-:W-:Y:S01]  /*43d0*/  IMAD.MOV R7, RZ, RZ, -R5 ;  /* 0x000000ffff077224 */ /* 0x001fe200078e0a05 */
[----:B------:R-:W-:-:S03]  /*43e0*/  @!P1 LOP3.LUT R3, RZ, R16, RZ, 0x33, !PT ;  /* 0x00000010ff039212 */ /* 0x000fc600078e33ff */
[----:B------:R-:W-:Y:S02]  /*43f0*/  IMAD R7, R7, R0, RZ ;  /* 0x0000000007077224 */ /* 0x000fe400078e02ff */
[----:B------:R-:W-:Y:S02]  /*4400*/  IMAD.MOV R6, RZ, RZ, -R3 ;  /* 0x000000ffff067224 */ /* 0x000fe400078e0a03 */
[----:B------:R-:W-:-:S04]  /*4410*/  IMAD.HI.U32 R4, R5, R7, R4 ;  /* 0x0000000705047227 */ /* 0x000fc800078e0004 */
[----:B------:R-:W-:-:S05]  /*4420*/  IMAD R6, R16, R6, R19 ;  /* 0x0000000610067224 */ /* 0x000fca00078e0213 */
[----:B------:R-:W-:-:S05]  /*4430*/  IABS R20, R6 ;  /* 0x0000000600147213 */ /* 0x000fca0000000000 */
        /* <DEDUP_REMOVED lines=15> */
[----:B------:R-:W-:Y:S02]  /*4530*/  @!P1 LOP3.LUT R4, RZ, R17, RZ, 0x33, !PT ;  /* 0x00000011ff049212 */ /* 0x000fe400078e33ff */
[----:B------:R-:W-:Y:S02]  /*4540*/  ISETP.NE.U32.AND P1, PT, R12, 0x1, PT ;  /* 0x000000010c00780c */ /* 0x000fe40003f25070 */
[----:B------:R-:W-:Y:S01]  /*4550*/  ISETP.NE.U32.AND P2, PT, R14, 0x1, PT ;  /* 0x000000010e00780c */ /* 0x000fe20003f45070 */
[----:B------:R-:W-:Y:S01]  /*4560*/  IMAD.MOV R0, RZ, RZ, -R4 ;  /* 0x000000ffff007224 */ /* 0x000fe200078e0a04 */
[----:B------:R-:W-:Y:S02]  /*4570*/  ISETP.NE.AND.EX P1, PT, R13, RZ, PT, P1 ;  /* 0x000000ff0d00720c */ /* 0x000fe40003f25310 */
[----:B------:R-:W-:Y:S01]  /*4580*/  SEL R3, R3, RZ, P0 ;  /* 0x000000ff03037207 */ /* 0x000fe20000000000 */
[----:B------:R-:W-:Y:S01]  /*4590*/  IMAD R6, R17, R0, R6 ;  /* 0x0000000011067224 */ /* 0x000fe200078e0206 */
[----:B------:R-:W-:-:S02]  /*45a0*/  ISETP.NE.AND.EX P2, PT, R15, RZ, PT, P2 ;  /* 0x000000ff0f00720c */ /* 0x000fc40003f45320 */
[----:B------:R-:W-:Y:S01]  /*45b0*/  SEL R4, R4, RZ, P1 ;  /* 0x000000ff04047207 */ /* 0x000fe20000800000 */
[----:B------:R-:W-:Y:S01]  /*45c0*/  IMAD R3, R3, UR14, RZ ;  /* 0x0000000e03037c24 */ /* 0x000fe2000f8e02ff */
        /* <DEDUP_REMOVED lines=10> */
[----:B------:R-:W-:Y:S02]  /*4670*/  HFMA2 R20, -RZ, RZ, 3.7421875, 0 ;  /* 0x437c0000ff147431 */ /* 0x000fe400000001ff */
[----:B------:R-:W-:Y:S01]  /*4680*/  IMAD.MOV.U32 R3, RZ, RZ, 0x3bbb989d ;  /* 0x3bbb989dff037424 */ /* 0x000fe200078e00ff */
[----:B------:R-:W0:Y:S01]  /*4690*/  MUFU.RCP R23, R8 ;  /* 0x0000000800177308 */ /* 0x000e220000001000 */
[----:B------:R-:W-:Y:S01]  /*46a0*/  BSSY.RECONVERGENT B1, `(.L_x_9524) ;  /* 0x000001b000017945 */ /* 0x000fe20003800200 */
[----:B--2---:R-:W-:Y:S01]  /*46b0*/  ISETP.NE.AND P3, PT, R4, RZ, PT ;  /* 0x000000ff0400720c */ /* 0x004fe20003f65270 */
[----:B0-----:R-:W-:Y:S01]  /*46c0*/  FFMA R4, -R8, R23, 1 ;  /* 0x3f80000008047423 */ /* 0x001fe20000000117 */
[----:B---3--:R-:W-:-:S11]  /*46d0*/  FMUL R0, R6, UR21 ;  /* 0x0000001506007c20 */ /* 0x008fd60008400000 */
[----:B------:R-:W4:Y:S02]  /*46e0*/  @!P3 LDC R0, c[0x0][0x3e8] ;  /* 0x0000fa00ff00bb82 */ /* 0x000f240000000800 */
[----:B----4-:R-:W-:-:S04]  /*46f0*/  FADD R0, -R21, R0 ;  /* 0x0000000015007221 */ /* 0x010fc80000000100 */
[----:B------:R-:W-:-:S04]  /*4700*/  FFMA.SAT R3, R0, R3, 0.5 ;  /* 0x3f00000000037423 */ /* 0x000fc80000002003 */
[----:B------:R-:W-:Y:S01]  /*4710*/  FFMA.RM R3, R3, R20, 12582913 ;  /* 0x4b40000103037423 */ /* 0x000fe20000004014 */
[----:B------:R-:W-:Y:S02]  /*4720*/  IMAD.MOV.U32 R20, RZ, RZ, R9 ;  /* 0x000000ffff147224 */ /* 0x000fe400078e0009 */
[----:B------:R-:W-:Y:S02]  /*4730*/  VIADD R9, R9, 0x800 ;  /* 0x0000080009097836 */ /* 0x000fe40000000000 */
[C---:B------:R-:W-:Y:S01]  /*4740*/  FADD R5, R3.reuse, -12583039 ;  /* 0xcb40007f03057421 */ /* 0x040fe20000000000 */
[----:B------:R-:W-:-:S03]  /*4750*/  IMAD.SHL.U32 R3, R3, 0x800000, RZ ;  /* 0x0080000003037824 */ /* 0x000fc600078e00ff */
[----:B------:R-:W-:Y:S01]  /*4760*/  FFMA R5, R0, 1.4426950216293334961, -R5 ;  /* 0x3fb8aa3b00057823 */ /* 0x000fe20000000805 */
[----:B------:R-:W-:-:S03]  /*4770*/  ISETP.GE.AND P5, PT, R9, UR11, PT ;  /* 0x0000000b09007c0c */ /* 0x000fc6000bfa6270 */
[----:B------:R-:W-:-:S04]  /*4780*/  FFMA R5, R0, 1.925963033500011079e-08, R5 ;  /* 0x32a5706000057823 */ /* 0x000fc80000000005 */
        /* <DEDUP_REMOVED lines=11> */
[----:B------:R-:W-:Y:S05]  /*4840*/  CALL.REL.NOINC `($__internal_153_$__cuda_sm3x_div_rn_noftz_f32_slowpath) ;  /* 0x0000000400d47944 */ /* 0x000fea0003c00000 */
.L_x_9525:
[----:B------:R-:W-:Y:S05]  /*4850*/  BSYNC.RECONVERGENT B1 ;  /* 0x0000000000017941 */ /* 0x000fea0003800200 */
.L_x_9524:
[----:B------:R-:W-:Y:S01]  /*4860*/  IABS R0, R16 ;  /* 0x0000001000007213 */ /* 0x000fe20000000000 */
[----:B------:R-:W-:-:S03]  /*4870*/  VIADD R19, R19, 0x400 ;  /* 0x0000040013137836 */ /* 0x000fc60000000000 */
[----:B------:R-:W0:Y:S02]  /*4880*/  I2F.RP R6, R0 ;  /* 0x0000000000067306 */ /* 0x000e240000209400 */
[----:B------:R-:W-:-:S06]  /*4890*/  IABS R22, R19 ;  /* 0x0000001300167213 */ /* 0x000fcc0000000000 */
        /* <DEDUP_REMOVED lines=25> */
[----:B-1----:R-:W-:-:S04]  /*4a30*/  IMAD.MOV R7, RZ, RZ, -R5 ;  /* 0x000000ffff077224 */ /* 0x002fc800078e0a05 */
[----:B------:R-:W-:Y:S01]  /*4a40*/  @!P3 IMAD.MOV R24, RZ, RZ, -R24 ;  /* 0x000000ffff18b224 */ /* 0x000fe200078e0a18 */
[----:B------:R-:W-:Y:S01]  /*4a50*/  @!P6 LOP3.LUT R24, RZ, R16, RZ, 0x33, !PT ;  /* 0x00000010ff18e212 */ /* 0x000fe200078e33ff */
[----:B------:R-:W-:-:S03]  /*4a60*/  IMAD R7, R7, R6, RZ ;  /* 0x0000000607077224 */ /* 0x000fc600078e02ff */
[C---:B------:R-:W-:Y:S01]  /*4a70*/  IADD3 R0, PT, PT, -R24.reuse, RZ, RZ ;  /* 0x000000ff18007210 */ /* 0x040fe20007ffe1ff */
[----:B------:R-:W-:Y:S01]  /*4a80*/  IMAD.HI.U32 R4, R5, R7, R4 ;  /* 0x0000000705047227 */ /* 0x000fe200078e0004 */
[----:B------:R-:W-:-:S03]  /*4a90*/  SEL R24, R24, RZ, P0 ;  /* 0x000000ff18187207 */ /* 0x000fc60000000000 */
[----:B------:R-:W-:-:S05]  /*4aa0*/  IMAD R0, R16, R0, R19 ;  /* 0x0000000010007224 */ /* 0x000fca00078e0213 */
[----:B------:R-:W-:-:S05]  /*4ab0*/  IABS R22, R0 ;  /* 0x0000000000167213 */ /* 0x000fca0000000000 */
[----:B------:R-:W-:Y:S02]  /*4ac0*/  IMAD.MOV.U32 R5, RZ, RZ, R22 ;  /* 0x000000ffff057224 */ /* 0x000fe400078e0016 */
[----:B------:R-:W0:Y:S02]  /*4ad0*/  LDC.64 R22, c[0x0][0x3f8] ;  /* 0x0000fe00ff167b82 */ /* 0x000e240000000a00 */
[----:B------:R-:W-:-:S04]  /*4ae0*/  IMAD.HI.U32 R4, R4, R5, RZ ;  /* 0x0000000504047227 */ /* 0x000fc800078e00ff */
[----:B------:R-:W-:-:S04]  /*4af0*/  IMAD.MOV R7, RZ, RZ, -R4 ;  /* 0x000000ffff077224 */ /* 0x000fc800078e0a04 */
        /* <DEDUP_REMOVED lines=8> */
[----:B------:R-:W-:Y:S01]  /*4b80*/  ISETP.GE.AND P3, PT, R5, RZ, PT ;  /* 0x000000ff0500720c */ /* 0x000fe20003f66270 */
[----:B------:R-:W-:-:S02]  /*4b90*/  IMAD R5, R24, UR14, RZ ;  /* 0x0000000e18057c24 */ /* 0x000fc4000f8e02ff */
[----:B0-----:R-:W-:-:S04]  /*4ba0*/  IMAD R24, R22, UR4, RZ ;  /* 0x0000000416187c24 */ /* 0x001fc8000f8e02ff */
[----:B------:R-:W-:Y:S01]  /*4bb0*/  @P4 IADD3 R4, PT, PT, R4, 0x1, RZ ;  /* 0x0000000104044810 */ /* 0x000fe20007ffe0ff */
[----:B------:R-:W-:-:S05]  /*4bc0*/  IMAD R23, R23, UR5, R24 ;  /* 0x0000000517177c24 */ /* 0x000fca000f8e0218 */
[----:B------:R-:W-:Y:S01]  /*4bd0*/  @!P3 IMAD.MOV R4, RZ, RZ, -R4 ;  /* 0x000000ffff04b224 */ /* 0x000fe200078e0a04 */
[----:B------:R-:W-:-:S05]  /*4be0*/  @!P6 LOP3.LUT R4, RZ, R17, RZ, 0x33, !PT ;  /* 0x00000011ff04e212 */ /* 0x000fca00078e33ff */
        /* <DEDUP_REMOVED lines=9> */
[----:B-1----:R-:W-:Y:S02]  /*4c80*/  LEA R6, P0, R4, R6, 0x2 ;  /* 0x0000000604067211 */ /* 0x002fe400078010ff */
[----:B------:R-:W-:Y:S02]  /*4c90*/  IADD3 R20, PT, PT, R23, R5, RZ ;  /* 0x0000000517147210 */ /* 0x000fe40007ffe0ff */
[----:B------:R-:W-:Y:S02]  /*4ca0*/  IADD3 R22, P1, PT, R0, UR26, RZ ;  /* 0x0000001a00167c10 */ /* 0x000fe4000ff3e0ff */
[----:B------:R-:W-:Y:S02]  /*4cb0*/  SHF.R.S64 R5, RZ, 0x1e, R19 ;  /* 0x0000001eff057819 */ /* 0x000fe40000001013 */
[----:B------:R-:W-:Y:S02]  /*4cc0*/  LEA.HI.X R7, R4, R7, R20, 0x2, P0 ;  /* 0x0000000704077211 */ /* 0x000fe400000f1414 */
[----:B------:R-:W-:-:S02]  /*4cd0*/  LEA.HI.X.SX32 R23, R0, UR27, 0x1, P1 ;  /* 0x0000001b00177c11 */ /* 0x000fc400088f0eff */
[----:B------:R-:W-:Y:S01]  /*4ce0*/  IADD3 R4, P0, PT, R5, UR24, RZ ;  /* 0x0000001805047c10 */ /* 0x000fe2000ff1e0ff */
[----:B------:R0:W-:Y:S04]  /*4cf0*/  STG.E desc[UR8][R6.64], R3 ;  /* 0x0000000306007986 */ /* 0x0001e8000c101908 */
[----:B------:R1:W2:Y:S01]  /*4d00*/  LDG.E.U8 R22, desc[UR8][R22.64] ;  /* 0x0000000816167981 */ /* 0x0002a2000c1e1100 */
[----:B------:R-:W-:-:S05]  /*4d10*/  LEA.HI.X.SX32 R5, R19, UR25, 0x2, P0 ;  /* 0x0000001913057c11 */ /* 0x000fca00080f16ff */
[----:B------:R-:W3:Y:S01]  /*4d20*/  LDG.E R4, desc[UR8][R4.64] ;  /* 0x0000000804047981 */ /* 0x000ee2000c1e1900 */
[----:B------:R-:W-:Y:S01]  /*4d30*/  IMAD.MOV.U32 R19, RZ, RZ, 0x3bbb989d ;  /* 0x3bbb989dff137424 */ /* 0x000fe200078e00ff */
[----:B------:R-:W-:Y:S01]  /*4d40*/  BSSY.RECONVERGENT B1, `(.L_x_9526) ;  /* 0x000001b000017945 */ /* 0x000fe20003800200 */
[----:B------:R-:W-:Y:S01]  /*4d50*/  IMAD.MOV.U32 R20, RZ, RZ, 0x437c0000 ;  /* 0x437c0000ff147424 */ /* 0x000fe200078e00ff */
[----:B-1----:R-:W1:Y:S01]  /*4d60*/  MUFU.RCP R23, R8 ;  /* 0x0000000800177308 */ /* 0x002e620000001000 */
[----:B--2---:R-:W-:Y:S01]  /*4d70*/  ISETP.NE.AND P0, PT, R22, RZ, PT ;  /* 0x000000ff1600720c */ /* 0x004fe20003f05270 */
[----:B---3--:R-:W-:Y:S01]  /*4d80*/  FMUL R0, R4, UR21 ;  /* 0x0000001504007c20 */ /* 0x008fe20008400000 */
[----:B-1----:R-:W-:-:S11]  /*4d90*/  FFMA R4, -R8, R23, 1 ;  /* 0x3f80000008047423 */ /* 0x002fd60000000117 */
[----:B------:R-:W1:Y:S02]  /*4da0*/  @!P0 LDC R0, c[0x0][0x3e8] ;  /* 0x0000fa00ff008b82 */ /* 0x000e640000000800 */
        /* <DEDUP_REMOVED lines=18> */
[----:B------:R-:W-:Y:S05]  /*4ed0*/  CALL.REL.NOINC `($__internal_153_$__cuda_sm3x_div_rn_noftz_f32_slowpath) ;  /* 0x0000000000307944 */ /* 0x000fea0003c00000 */
[----:B------:R-:W-:-:S07]  /*4ee0*/  IMAD.MOV.U32 R5, RZ, RZ, R3 ;  /* 0x000000ffff057224 */ /* 0x000fce00078e0003 */
.L_x_9527:
[----:B------:R-:W-:Y:S05]  /*4ef0*/  BSYNC.RECONVERGENT B1 ;  /* 0x0000000000017941 */ /* 0x000fea0003800200 */
.L_x_9526:
[----:B------:R0:W-:Y:S01]  /*4f00*/  STG.E desc[UR8][R6.64+0x1000], R5 ;  /* 0x0010000506007986 */ /* 0x0001e2000c101908 */
[----:B------:R-:W-:Y:S05]  /*4f10*/  @!P5 BRA `(.L_x_9528) ;  /* 0xfffffff000b4d947 */ /* 0x000fea000383ffff */
.L_x_9519:
[----:B------:R-:W-:Y:S05]  /*4f20*/  BSYNC.RECONVERGENT B0 ;  /* 0x0000000000007941 */ /* 0x000fea0003800200 */
.L_x_9518:
[----:B------:R-:W5:Y:S01]  /*4f30*/  LDCU.64 UR6, c[0x0][0x400] ;  /* 0x00008000ff0677ac */ /* 0x000f620008000a00 */
[----:B------:R-:W-:-:S04]  /*4f40*/  UIADD3 UR5, UP0, UPT, UR10, UR5, URZ ;  /* 0x000000050a057290 */ /* 0x000fc8000ff1e0ff */
[----:B------:R-:W-:Y:S02]  /*4f50*/  UIADD3.X UR4, UPT, UPT, URZ, UR4, URZ, UP0, !UPT ;  /* 0x00000004ff047290 */ /* 0x000fe400087fe4ff */
[----:B-----5:R-:W-:-:S04]  /*4f60*/  UISETP.GE.U32.AND UP0, UPT, UR5, UR6, UPT ;  /* 0x000000060500728c */ /* 0x020fc8000bf06070 */
[----:B------:R-:W-:-:S09]  /*4f70*/  UISETP.GE.AND.EX UP0, UPT, UR4, UR7, UPT, UP0 ;  /* 0x000000070400728c */ /* 0x000fd2000bf06300 */
[----:B------:R-:W-:Y:S05]  /*4f80*/  BRA.U !UP0, `(.L_x_9529) ;  /* 0xffffffb108547547 */ /* 0x000fea000b83ffff */
[----:B------:R-:W-:Y:S05]  /*4f90*/  EXIT ;  /* 0x000000000000794d */ /* 0x000fea0003800000 */
        .weak           $__internal_153_$__cuda_sm3x_div_rn_noftz_f32_slowpath
        .type           $__internal_153_$__cuda_sm3x_div_rn_noftz_f32_slowpath,@function
        .size           $__internal_153_$__cuda_sm3x_div_rn_noftz_f32_slowpath,(.L_x_37530 - $__internal_153_$__cuda_sm3x_div_rn_noftz_f32_slowpath)
$__internal_153_$__cuda_sm3x_div_rn_noftz_f32_slowpath:
        /* <DEDUP_REMOVED lines=34> */
.L_x_9531:
        /* <DEDUP_REMOVED lines=51> */
.L_x_9538:
[----:B------:R-:W-:-:S04]  /*54f0*/  LOP3.LUT R3, R3, 0x80000000, RZ, 0xc0, !PT ;  /* 0x8000000003037812 */ /* 0x000fc800078ec0ff */
[----:B------:R-:W-:Y:S01]  /*5500*/  LOP3.LUT R3, R3, 0x7f800000, RZ, 0xfc, !PT ;  /* 0x7f80000003037812 */ /* 0x000fe200078efcff */
[----:B------:R-:W-:Y:S06]  /*5510*/  BRA `(.L_x_9539) ;  /* 0x0000000000047947 */ /* 0x000fec0003800000 */
.L_x_9537:
[----:B------:R-:W-:-:S07]  /*5520*/  IMAD R3, R24, 0x800000, R3 ;  /* 0x0080000018037824 */ /* 0x000fce00078e0203 */
.L_x_9539:
[----:B------:R-:W-:Y:S05]  /*5530*/  BSYNC.RECONVERGENT B4 ;  /* 0x0000000000047941 */ /* 0x000fea0003800200 */
.L_x_9536:
[----:B------:R-:W-:Y:S05]  /*5540*/  BRA `(.L_x_9540) ;  /* 0x0000000000207947 */ /* 0x000fea0003800000 */
.L_x_9535:
[----:B------:R-:W-:-:S04]  /*5550*/  LOP3.LUT R3, R4, 0x80000000, R3, 0x48, !PT ;  /* 0x8000000004037812 */ /* 0x000fc800078e4803 */
[----:B------:R-:W-:Y:S01]  /*5560*/  LOP3.LUT R3, R3, 0x7f800000, RZ, 0xfc, !PT ;  /* 0x7f80000003037812 */ /* 0x000fe200078efcff */
[----:B------:R-:W-:Y:S06]  /*5570*/  BRA `(.L_x_9540) ;  /* 0x0000000000147947 */ /* 0x000fec0003800000 */
.L_x_9534:
[----:B------:R-:W-:Y:S01]  /*5580*/  LOP3.LUT R3, R4, 0x80000000, R3, 0x48, !PT ;  /* 0x8000000004037812 */ /* 0x000fe200078e4803 */
[----:B------:R-:W-:Y:S06]  /*5590*/  BRA `(.L_x_9540) ;  /* 0x00000000000c7947 */ /* 0x000fec0003800000 */
.L_x_9533:
[----:B------:R-:W0:Y:S01]  /*55a0*/  MUFU.RSQ R3, -QNAN ;  /* 0xffc0000000037908 */ /* 0x000e220000001400 */
[----:B------:R-:W-:Y:S05]  /*55b0*/  BRA `(.L_x_9540) ;  /* 0x0000000000047947 */ /* 0x000fea0003800000 */
.L_x_9532:
[----:B------:R-:W-:-:S07]  /*55c0*/  FADD.FTZ R3, R3, R4 ;  /* 0x0000000403037221 */ /* 0x000fce0000010000 */
.L_x_9540:
[----:B------:R-:W-:Y:S05]  /*55d0*/  BSYNC.RECONVERGENT B3 ;  /* 0x0000000000037941 */ /* 0x000fea0003800200 */
.L_x_9530:
[----:B------:R-:W-:Y:S02]  /*55e0*/  IMAD.MOV.U32 R4, RZ, RZ, R22 ;  /* 0x000000ffff047224 */ /* 0x000fe400078e0016 */
[----:B------:R-:W-:-:S04]  /*55f0*/  IMAD.MOV.U32 R5, RZ, RZ, 0x0 ;  /* 0x00000000ff057424 */ /* 0x000fc800078e00ff */
[----:B0-----:R-:W-:Y:S05]  /*5600*/  RET.REL.NODEC R4 `(_Z24SoftmaxBlockUncachedImplI22BroadcastScaleMaskLoadIffbLm3EiE11DirectStoreIffEfLi1ELi1024EL9Algorithm0EEvT_T0_ll) ;  /* 0xffffffa8047c7950 */ /* 0x001fea0003c3ffff */
.L_x_9541:
        /* <DEDUP_REMOVED lines=15> */
.L_x_37530:


//--------------------- .text._Z24SoftmaxBlockUncachedImplI22BroadcastScaleMaskLoadIffbLm3EiE11DirectStoreIffEfLi2ELi1024EL9Algorithm0EEvT_T0_ll --------------------------
	.section	.text._Z24SoftmaxBlockUncachedImplI22BroadcastScaleMaskLoadIffbLm3EiE11DirectStoreIffEfLi2ELi1024EL9Algorithm0EEvT_T0_ll,"ax",@progbits
	.align	128
        .global         _Z24SoftmaxBlockUncachedImplI22BroadcastScaleMaskLoadIffbLm3EiE11DirectStoreIffEfLi2ELi1024EL9Algorithm0EEvT_T0_ll
        .type           _Z24SoftmaxBlockUncachedImplI22BroadcastScaleMaskLoadIffbLm3EiE11DirectStoreIffEfLi2ELi1024EL9Algorithm0EEvT_T0_ll,@function
        .size           _Z24SoftmaxBlockUncachedImplI22BroadcastScaleMaskLoadIffbLm3EiE11DirectStoreIffEfLi2ELi1024EL9Algorithm0EEvT_T0_ll,(.L_x_37531 - _Z24SoftmaxBlockUncachedImplI22BroadcastScaleMaskLoadIffbLm3EiE11DirectStoreIffEfLi2ELi1024EL9Algorithm0EEvT_T0_ll)
        .other          _Z24SoftmaxBlockUncachedImplI22BroadcastScaleMaskLoadIffbLm3EiE11DirectStoreIffEfLi2ELi1024EL9Algorithm0EEvT_T0_ll,@"STO_CUDA_ENTRY STV_DEFAULT"
_Z24SoftmaxBlockUncachedImplI22BroadcastScaleMaskLoadIffbLm3EiE11DirectStoreIffEfLi2ELi1024EL9Algorithm0EEvT_T0_ll:
.text._Z24SoftmaxBlockUncachedImplI22BroadcastScaleMaskLoadIffbLm3EiE11DirectStoreIffEfLi2ELi1024EL9Algorithm0EEvT_T0_ll:
        /* <DEDUP_REMOVED lines=8> */
[----:B------:R-:W-:Y:S02]  /*0080*/  IMAD.MOV.U32 R8, RZ, RZ, 0x27e ;  /* 0x0000027eff087424 */ /* 0x000fe400078e00ff */
[----:B------:R2:W3:Y:S01]  /*0090*/  LDC.64 R2, c[0x4][R0] ;  /* 0x0100000000027b82 */ /* 0x0004e20000000a00 */
[----:B------:R-:W4:Y:S01]  /*00a0*/  LDCU.64 UR6, c[0x4][0x1368] ;  /* 0x01026d00ff0677ac */ /* 0x000f220008000a00 */
[----:B------:R-:W-:Y:S02]  /*00b0*/  IMAD.MOV.U32 R12, RZ, RZ, 0x1 ;  /* 0x00000001ff0c7424 */ /* 0x000fe400078e00ff */
[----:B------:R-:W-:Y:S01]  /*00c0*/  IMAD.MOV.U32 R13, RZ, RZ, RZ ;  /* 0x000000ffff0d7224 */ /* 0x000fe200078e00ff */
[----:B------:R-:W5:Y:S01]  /*00d0*/  LDCU.64 UR8, c[0x4][0xd90] ;  /* 0x0101b200ff0877ac */ /* 0x000f620008000a00 */
[----:B-1----:R-:W-:-:S02]  /*00e0*/  IMAD.U32 R4, RZ, RZ, UR4 ;  /* 0x00000004ff047e24 */ /* 0x002fc4000f8e00ff */
[----:B------:R-:W-:Y:S02]  /*00f0*/  IMAD.U32 R5, RZ, RZ, UR5 ;  /* 0x00000005ff057e24 */ /* 0x000fe4000f8e00ff */
[----:B----4-:R-:W-:Y:S02]  /*0100*/  IMAD.U32 R6, RZ, RZ, UR6 ;  /* 0x00000006ff067e24 */ /* 0x010fe4000f8e00ff */
[----:B------:R-:W-:Y:S01]  /*0110*/  IMAD.U32 R7, RZ, RZ, UR7 ;  /* 0x00000007ff077e24 */ /* 0x000fe2000f8e00ff */
[----:B-----5:R-:W-:Y:S01]  /*0120*/  MOV R10, UR8 ;  /* 0x00000008000a7c02 */ /* 0x020fe20008000f00 */
[----:B--2---:R-:W-:-:S07]  /*0130*/  IMAD.U32 R11, RZ, RZ, UR9 ;  /* 0x00000009ff0b7e24 */ /* 0x004fce000f8e00ff */
[----:B------:R-:W-:-:S07]  /*0140*/  LEPC R20, `(.L_x_9542) ;  /* 0x000000001014794e */ /* 0x000fce0000000000 */
[----:B0--3--:R-:W-:Y:S05]  /*0150*/  CALL.ABS.NOINC R2 ;  /* 0x0000000002007343 */ /* 0x009fea0003c00000 */
.L_x_9542:
        /* <DEDUP_REMOVED lines=9> */
[----:B------:R-:W-:Y:S01]  /*01f0*/  IMAD.MOV.U32 R28, RZ, RZ, RZ ;  /* 0x000000ffff1c7224 */ /* 0x000fe200078e00ff */
[----:B------:R-:W-:-:S03]  /*0200*/  IADD3.X R0, PT, PT, RZ, R5, RZ, P0, !PT ;  /* 0x00000005ff007210 */ /* 0x000fc600007fe4ff */
[----:B------:R-:W2:Y:S01]  /*0210*/  LDC.64 R32, c[0x0][0x358] ;  /* 0x0000d600ff207b82 */ /* 0x000ea20000000a00 */
[----:B------:R-:W-:-:S07]  /*0220*/  SHF.R.U64 R3, R3, 0x1, R0 ;  /* 0x0000000103037819 */ /* 0x000fce0000001200 */
.L_x_9566:
[----:B------:R-:W3:Y:S01]  /*0230*/  S2R R0, SR_TID.X ;  /* 0x0000000000007919 */ /* 0x000ee20000002100 */
[----:B------:R-:W-:Y:S01]  /*0240*/  BSSY.RECONVERGENT B0, `(.L_x_9543) ;  /* 0x0000125000007945 */ /* 0x000fe20003800200 */
[----:B------:R-:W-:Y:S01]  /*0250*/  IMAD.MOV.U32 R7, RZ, RZ, -0x800000 ;  /* 0xff800000ff077424 */ /* 0x000fe200078e00ff */
[----:B---3--:R-:W-:-:S13]  /*0260*/  ISETP.GE.AND P3, PT, R0, R3, PT ;  /* 0x000000030000720c */ /* 0x008fda0003f66270 */
[----:B-1----:R-:W-:Y:S05]  /*0270*/  @P3 BRA `(.L_x_9544) ;  /* 0x0000001000843947 */ /* 0x002fea0003800000 */
[----:B------:R-:W-:Y:S01]  /*0280*/  LOP3.LUT R2, RZ, R0, RZ, 0x33, !PT ;  /* 0x00000000ff027212 */ /* 0x000fe200078e33ff */
[----:B------:R-:W3:Y:S01]  /*0290*/  LDCU UR4, c[0x0][0x3e0] ;  /* 0x00007c00ff0477ac */ /* 0x000ee20008000800 */
[----:B------:R-:W-:Y:S01]  /*02a0*/  BSSY.RECONVERGENT B1, `(.L_x_9545) ;  /* 0x000006d000017945 */ /* 0x000fe20003800200 */
[----:B------:R-:W-:Y:S02]  /*02b0*/  MOV R7, 0xff800000 ;  /* 0xff80000000077802 */ /* 0x000fe40000000f00 */
[----:B------:R-:W-:-:S05]  /*02c0*/  IMAD.IADD R2, R2, 0x1, R3 ;  /* 0x0000000102027824 */ /* 0x000fca00078e0203 */
[C---:B------:R-:W-:Y:S02]  /*02d0*/  LOP3.LUT R4, R2.reuse, 0x400, RZ, 0xc0, !PT ;  /* 0x0000040002047812 */ /* 0x040fe400078ec0ff */
[----:B------:R-:W-:Y:S01]  /*02e0*/  ISETP.GE.U32.AND P4, PT, R2, 0x400, PT ;  /* 0x000004000200780c */ /* 0x000fe20003f86070 */
[----:B------:R-:W-:Y:S01]  /*02f0*/  IMAD.MOV.U32 R2, RZ, RZ, R0 ;  /* 0x000000ffff027224 */ /* 0x000fe200078e0000 */
[----:B------:R-:W-:Y:S01]  /*0300*/  ISETP.NE.AND P0, PT, R4, RZ, PT ;  /* 0x000000ff0400720c */ /* 0x000fe20003f05270 */
[----:B---3--:R-:W-:-:S12]  /*0310*/  IMAD R9, R29, UR4, RZ ;  /* 0x000000041d097c24 */ /* 0x008fd8000f8e02ff */
[----:B------:R-:W-:Y:S05]  /*0320*/  @P0 BRA `(.L_x_9546) ;  /* 0x0000000400900947 */ /* 0x000fea0003800000 */
[----:B------:R-:W3:Y:S01]  /*0330*/  LDC R5, c[0x0][0x3b0] ;  /* 0x0000ec00ff057b82 */ /* 0x000ee20000000800 */
[----:B------:R-:W-:Y:S01]  /*0340*/  IMAD R2, R0, 0x2, R9 ;  /* 0x0000000200027824 */ /* 0x000fe200078e0209 */
[----:B------:R-:W4:Y:S04]  /*0350*/  LDCU.64 UR4, c[0x0][0x3c8] ;  /* 0x00007900ff0477ac */ /* 0x000f280008000a00 */
[----:B------:R-:W-:Y:S01]  /*0360*/  IABS R12, R2 ;  /* 0x00000002000c7213 */ /* 0x000fe20000000000 */
[----:B------:R-:W5:Y:S01]  /*0370*/  LDCU UR6, c[0x0][0x3d0] ;  /* 0x00007a00ff0677ac */ /* 0x000f620008000800 */
[----:B------:R-:W0:Y:S08]  /*0380*/  LDC R4, c[0x0][0x3b4] ;  /* 0x0000ed00ff047b82 */ /* 0x000e300000000800 */
[----:B------:R-:W1:Y:S01]  /*0390*/  LDC.64 R14, c[0x0][0x390] ;  /* 0x0000e400ff0e7b82 */ /* 0x000e620000000a00 */
[----:B---3--:R-:W-:-:S07]  /*03a0*/  IABS R10, R5 ;  /* 0x00000005000a7213 */ /* 0x008fce0000000000 */
[----:B------:R-:W3:Y:S01]  /*03b0*/  LDC.64 R16, c[0x0][0x398] ;  /* 0x0000e600ff107b82 */ /* 0x000ee20000000a00 */
[----:B------:R-:W2:Y:S08]  /*03c0*/  I2F.RP R8, R10 ;  /* 0x0000000a00087306 */ /* 0x000eb00000209400 */
[----:B--2---:R-:W2:Y:S02]  /*03d0*/  MUFU.RCP R8, R8 ;  /* 0x0000000800087308 */ /* 0x004ea40000001000 */
[----:B--2---:R-:W-:-:S06]  /*03e0*/  VIADD R6, R8, 0xffffffe ;  /* 0x0ffffffe08067836 */ /* 0x004fcc0000000000 */
[----:B------:R2:W4:Y:S02]  /*03f0*/  F2I.FTZ.U32.TRUNC.NTZ R7, R6 ;  /* 0x0000000600077305 */ /* 0x000524000021f000 */
[----:B--2---:R-:W-:Y:S02]  /*0400*/  HFMA2 R6, -RZ, RZ, 0, 0 ;  /* 0x00000000ff067431 */ /* 0x004fe400000001ff */
[----:B----4-:R-:W-:-:S04]  /*0410*/  IMAD.MOV R11, RZ, RZ, -R7 ;  /* 0x000000ffff0b7224 */ /* 0x010fc800078e0a07 */
[----:B------:R-:W-:-:S04]  /*0420*/  IMAD R11, R11, R10, RZ ;  /* 0x0000000a0b0b7224 */ /* 0x000fc800078e02ff */
        /* <DEDUP_REMOVED lines=16> */
[----:B------:R-:W-:Y:S01]  /*0530*/  @P0 VIADD R6, R6, 0x1 ;  /* 0x0000000106060836 */ /* 0x000fe20000000000 */
[----:B------:R-:W0:Y:S03]  /*0540*/  F2I.FTZ.U32.TRUNC.NTZ R7, R7 ;  /* 0x0000000700077305 */ /* 0x000e26000021f000 */
[----:B------:R-:W-:-:S04]  /*0550*/  IMAD.MOV.U32 R10, RZ, RZ, R6 ;  /* 0x000000ffff0a7224 */ /* 0x000fc800078e0006 */
        /* <DEDUP_REMOVED lines=21> */
[----:B------:R-:W-:Y:S01]  /*06b0*/  @P0 VIADD R6, R6, 0x1 ;  /* 0x0000000106060836 */ /* 0x000fe20000000000 */
[----:B-1----:R-:W-:-:S04]  /*06c0*/  ISETP.NE.U32.AND P0, PT, R14, 0x1, PT ;  /* 0x000000010e00780c */ /* 0x002fc80003f05070 */
[----:B------:R-:W-:Y:S01]  /*06d0*/  ISETP.NE.AND.EX P0, PT, R15, RZ, PT, P0 ;  /* 0x000000ff0f00720c */ /* 0x000fe20003f05300 */
[----:B------:R-:W-:Y:S01]  /*06e0*/  @!P2 IMAD.MOV R6, RZ, RZ, -R6 ;  /* 0x000000ffff06a224 */ /* 0x000fe200078e0a06 */
        /* <DEDUP_REMOVED lines=8> */
[----:B------:R-:W0:Y:S01]  /*0770*/  LDC.64 R4, c[0x0][0x388] ;  /* 0x0000e200ff047b82 */ /* 0x000e220000000a00 */
[----:B------:R-:W-:Y:S01]  /*0780*/  ISETP.NE.AND.EX P0, PT, R13, RZ, PT, P2 ;  /* 0x000000ff0d00720c */ /* 0x000fe20003f05320 */
[----:B------:R-:W-:Y:S01]  /*0790*/  IMAD R11, R8, UR4, RZ ;  /* 0x00000004080b7c24 */ /* 0x000fe2000f8e02ff */
[----:B------:R-:W-:-:S02]  /*07a0*/  R2UR UR4, R32 ;  /* 0x00000000200472ca */ /* 0x000fc400000e0000 */
[----:B------:R-:W-:Y:S01]  /*07b0*/  SEL R7, R7, RZ, P0 ;  /* 0x000000ff07077207 */ /* 0x000fe20000000000 */
[----:B------:R-:W-:Y:S01]  /*07c0*/  IMAD R6, R6, UR5, R11 ;  /* 0x0000000506067c24 */ /* 0x000fe2000f8e020b */
[----:B------:R-:W-:-:S03]  /*07d0*/  R2UR UR5, R33 ;  /* 0x00000000210572ca */ /* 0x000fc600000e0000 */
[----:B-----5:R-:W-:-:S05]  /*07e0*/  IMAD R6, R7, UR6, R6 ;  /* 0x0000000607067c24 */ /* 0x020fca000f8e0206 */
        /* <DEDUP_REMOVED lines=16> */
[----:B------:R-:W0:Y:S03]  /*08f0*/  LDCU UR5, c[0x0][0x3e8] ;  /* 0x00007d00ff0577ac */ /* 0x000e260008000800 */
[----:B------:R-:W-:Y:S01]  /*0900*/  ISETP.NE.AND P0, PT, R4, RZ, PT ;  /* 0x000000ff0400720c */ /* 0x000fe20003f05270 */
[----:B0-----:R-:W-:Y:S02]  /*0910*/  IMAD.U32 R7, RZ, RZ, UR5 ;  /* 0x00000005ff077e24 */ /* 0x001fe4000f8e00ff */
[----:B--2---:R-:W-:Y:S01]  /*0920*/  FMUL R4, R2, UR4 ;  /* 0x0000000402047c20 */ /* 0x004fe20008400000 */
[----:B------:R-:W-:-:S09]  /*0930*/  LOP3.LUT R2, R0, 0x400, RZ, 0xfc, !PT ;  /* 0x0000040000027812 */ /* 0x000fd200078efcff */
[----:B------:R-:W0:Y:S01]  /*0940*/  @!P0 LDC R4, c[0x0][0x3e8] ;  /* 0x0000fa00ff048b82 */ /* 0x000e220000000800 */
[----:B---3--:R-:W-:-:S05]  /*0950*/  @P1 FMUL R7, R6, UR4 ;  /* 0x0000000406071c20 */ /* 0x008fca0008400000 */
[----:B0-----:R-:W-:-:S07]  /*0960*/  FMNMX3 R7, R4, -INF , R7, !PT ;  /* 0xff80000004077876 */ /* 0x001fce0007800007 */
.L_x_9546:
[----:B------:R-:W-:Y:S05]  /*0970*/  BSYNC.RECONVERGENT B1 ;  /* 0x0000000000017941 */ /* 0x000fea0003800200 */
.L_x_9545:
[----:B------:R-:W-:Y:S05]  /*0980*/  @!P4 BRA `(.L_x_9544) ;  /* 0x0000000800c0c947 */ /* 0x000fea0003800000 */
[----:B------:R-:W3:Y:S01]  /*0990*/  LDC R4, c[0x0][0x3b0] ;  /* 0x0000ec00ff047b82 */ /* 0x000ee20000000800 */
[----:B------:R-:W-:-:S07]  /*09a0*/  IMAD R9, R2, 0x2, R9 ;  /* 0x0000000202097824 */ /* 0x000fce00078e0209 */
[----:B------:R-:W4:Y:S08]  /*09b0*/  LDC.64 R10, c[0x0][0x3a0] ;  /* 0x0000e800ff0a7b82 */ /* 0x000f300000000a00 */
[----:B------:R-:W5:Y:S01]  /*09c0*/  LDC.64 R14, c[0x0][0x390] ;  /* 0x0000e400ff0e7b82 */ /* 0x000f620000000a00 */
[----:B---3--:R-:W-:-:S07]  /*09d0*/  IABS R6, R4 ;  /* 0x0000000400067213 */ /* 0x008fce0000000000 */
[----:B------:R-:W3:Y:S01]  /*09e0*/  LDC.64 R12, c[0x0][0x398] ;  /* 0x0000e600ff0c7b82 */ /* 0x000ee20000000a00 */
[----:B------:R-:W0:Y:S01]  /*09f0*/  I2F.RP R8, R6 ;  /* 0x0000000600087306 */ /* 0x000e220000209400 */
[----:B----4-:R-:W-:-:S04]  /*0a00*/  ISETP.NE.U32.AND P0, PT, R10, 0x1, PT ;  /* 0x000000010a00780c */ /* 0x010fc80003f05070 */
[----:B------:R-:W-:Y:S02]  /*0a10*/  ISETP.NE.AND.EX P0, PT, R11, RZ, PT, P0 ;  /* 0x000000ff0b00720c */ /* 0x000fe40003f05300 */
[----:B-----5:R-:W-:Y:S01]  /*0a20*/  ISETP.NE.U32.AND P1, PT, R14, 0x1, PT ;  /* 0x000000010e00780c */ /* 0x020fe20003f25070 */
[----:B0-----:R-:W0:Y:S03]  /*0a30*/  MUFU.RCP R8, R8 ;  /* 0x0000000800087308 */ /* 0x001e260000001000 */
[----:B------:R-:W-:Y:S02]  /*0a40*/  ISETP.NE.AND.EX P1, PT, R15, RZ, PT, P1 ;  /* 0x000000ff0f00720c */ /* 0x000fe40003f25310 */
[----:B---3--:R-:W-:-:S04]  /*0a50*/  ISETP.NE.U32.AND P2, PT, R12, 0x1, PT ;  /* 0x000000010c00780c */ /* 0x008fc80003f45070 */
[----:B------:R-:W-:Y:S02]  /*0a60*/  ISETP.NE.AND.EX P2, PT, R13, RZ, PT, P2 ;  /* 0x000000ff0d00720c */ /* 0x000fe40003f45320 */
[----:B0-----:R-:W-:-:S04]  /*0a70*/  IADD3 R4, PT, PT, R8, 0xffffffe, RZ ;  /* 0x0ffffffe08047810 */ /* 0x001fc80007ffe0ff */
[----:B------:R0:W3:Y:S02]  /*0a80*/  F2I.FTZ.U32.TRUNC.NTZ R5, R4 ;  /* 0x0000000400057305 */ /* 0x0000e4000021f000 */
[----:B0-----:R-:W-:Y:S02]  /*0a90*/  IMAD.MOV.U32 R4, RZ, RZ, RZ ;  /* 0x000000ffff047224 */ /* 0x001fe400078e00ff */
[----:B---3--:R-:W-:-:S04]  /*0aa0*/  IMAD.MOV R17, RZ, RZ, -R5 ;  /* 0x000000ffff117224 */ /* 0x008fc800078e0a05 */
[----:B------:R-:W-:-:S04]  /*0ab0*/  IMAD R11, R17, R6, RZ ;  /* 0x00000006110b7224 */ /* 0x000fc800078e02ff */
[----:B------:R-:W-:-:S07]  /*0ac0*/  IMAD.HI.U32 R8, R5, R11, R4 ;  /* 0x0000000b05087227 */ /* 0x000fce00078e0004 */
.L_x_9547:
[----:B------:R-:W0:Y:S01]  /*0ad0*/  LDC R12, c[0x0][0x3b0] ;  /* 0x0000ec00ff0c7b82 */ /* 0x000e220000000800 */
[----:B------:R-:W-:Y:S01]  /*0ae0*/  IABS R17, R9 ;  /* 0x0000000900117213 */ /* 0x000fe20000000000 */
[----:B------:R-:W-:Y:S01]  /*0af0*/  VIADD R10, R9, 0x800 ;  /* 0x00000800090a7836 */ /* 0x000fe20000000000 */
[----:B------:R-:W3:Y:S01]  /*0b00*/  LDCU.64 UR4, c[0x0][0x3c8] ;  /* 0x00007900ff0477ac */ /* 0x000ee20008000a00 */
[----:B--2---:R-:W-:Y:S02]  /*0b10*/  R2UR UR7, R33 ;  /* 0x00000000210772ca */ /* 0x004fe400000e0000 */
[----:B------:R-:W-:Y:S01]  /*0b20*/  IMAD.HI.U32 R15, R8, R17, RZ ;  /* 0x00000011080f7227 */ /* 0x000fe200078e00ff */
[----:B------:R-:W-:Y:S01]  /*0b30*/  IABS R18, R10 ;  /* 0x0000000a00127213 */ /* 0x000fe20000000000 */
[----:B------:R-:W2:Y:S01]  /*0b40*/  LDC R11, c[0x0][0x3b4] ;  /* 0x0000ed00ff0b7b82 */ /* 0x000ea20000000800 */
[----:B------:R-:W4:Y:S01]  /*0b50*/  LDCU UR6, c[0x0][0x3d0] ;  /* 0x00007a00ff0677ac */ /* 0x000f220008000800 */
[----:B------:R-:W-:Y:S01]  /*0b60*/  IMAD.MOV R4, RZ, RZ, -R15 ;  /* 0x000000ffff047224 */ /* 0x000fe200078e0a0f */
[----:B0-----:R-:W-:-:S04]  /*0b70*/  IABS R14, R12 ;  /* 0x0000000c000e7213 */ /* 0x001fc80000000000 */
[----:B------:R-:W0:Y:S01]  /*0b80*/  I2F.RP R13, R14 ;  /* 0x0000000e000d7306 */ /* 0x000e220000209400 */
[----:B------:R-:W-:Y:S02]  /*0b90*/  IMAD R17, R14, R4, R17 ;  /* 0x000000040e117224 */ /* 0x000fe400078e0211 */
[----:B------:R-:W-:Y:S01]  /*0ba0*/  IMAD.MOV.U32 R4, RZ, RZ, RZ ;  /* 0x000000ffff047224 */ /* 0x000fe200078e00ff */
[----:B--2---:R-:W-:Y:S02]  /*0bb0*/  IABS R16, R11 ;  /* 0x0000000b00107213 */ /* 0x004fe40000000000 */
[----:B------:R-:W-:Y:S02]  /*0bc0*/  ISETP.GT.U32.AND P5, PT, R6, R17, PT ;  /* 0x000000110600720c */ /* 0x000fe40003fa4070 */
[----:B0-----:R-:W0:Y:S11]  /*0bd0*/  MUFU.RCP R13, R13 ;  /* 0x0000000d000d7308 */ /* 0x001e360000001000 */
[----:B------:R-:W-:-:S02]  /*0be0*/  @!P5 IMAD.IADD R17, R17, 0x1, -R14 ;  /* 0x000000011111d824 */ /* 0x000fc400078e0a0e */
[----:B------:R-:W-:-:S03]  /*0bf0*/  @!P5 VIADD R15, R15, 0x1 ;  /* 0x000000010f0fd836 */ /* 0x000fc60000000000 */
[----:B------:R-:W-:Y:S01]  /*0c00*/  ISETP.GE.U32.AND P6, PT, R17, R6, PT ;  /* 0x000000061100720c */ /* 0x000fe20003fc6070 */
[----:B------:R-:W-:Y:S01]  /*0c10*/  IMAD.MOV.U32 R6, RZ, RZ, R14 ;  /* 0x000000ffff067224 */ /* 0x000fe200078e000e */
[----:B------:R-:W-:Y:S01]  /*0c20*/  LOP3.LUT R17, RZ, R12, RZ, 0x33, !PT ;  /* 0x0000000cff117212 */ /* 0x000fe200078e33ff */
[----:B0-----:R-:W-:-:S10]  /*0c30*/  VIADD R5, R13, 0xffffffe ;  /* 0x0ffffffe0d057836 */ /* 0x001fd40000000000 */
[----:B------:R-:W-:Y:S01]  /*0c40*/  @P6 VIADD R15, R15, 0x1 ;  /* 0x000000010f0f6836 */ /* 0x000fe20000000000 */
[----:B------:R-:W0:Y:S02]  /*0c50*/  F2I.FTZ.U32.TRUNC.NTZ R5, R5 ;  /* 0x0000000500057305 */ /* 0x000e24000021f000 */
[----:B0-----:R-:W-:-:S05]  /*0c60*/  IADD3 R19, PT, PT, RZ, -R5, RZ ;  /* 0x80000005ff137210 */ /* 0x001fca0007ffe0ff */
[----:B------:R-:W-:-:S04]  /*0c70*/  IMAD R13, R19, R14, RZ ;  /* 0x0000000e130d7224 */ /* 0x000fc800078e02ff */
[----:B------:R-:W-:Y:S01]  /*0c80*/  IMAD.HI.U32 R8, R5, R13, R4 ;  /* 0x0000000d05087227 */ /* 0x000fe200078e0004 */
[----:B------:R-:W-:-:S03]  /*0c90*/  MOV R13, R16 ;  /* 0x00000010000d7202 */ /* 0x000fc60000000f00 */
        /* <DEDUP_REMOVED lines=8> */
[----:B------:R-:W-:Y:S02]  /*0d20*/  ISETP.GE.AND P5, PT, R4, RZ, PT ;  /* 0x000000ff0400720c */ /* 0x000fe40003fa6270 */
[----:B------:R-:W-:-:S09]  /*0d30*/  LOP3.LUT R4, R10, R12, RZ, 0x3c, !PT ;  /* 0x0000000c0a047212 */ /* 0x000fd200078e3cff */
[----:B------:R-:W-:Y:S01]  /*0d40*/  @!P4 IADD3 R5, PT, PT, R5, -R14, RZ ;  /* 0x8000000e0505c210 */ /* 0x000fe20007ffe0ff */
[----:B------:R-:W-:Y:S01]  /*0d50*/  @!P4 VIADD R16, R16, 0x1 ;  /* 0x000000011010c836 */ /* 0x000fe20000000000 */
[----:B------:R-:W-:Y:S01]  /*0d60*/  ISETP.NE.AND P4, PT, R12, RZ, PT ;  /* 0x000000ff0c00720c */ /* 0x000fe20003f85270 */
[----:B------:R-:W-:Y:S01]  /*0d70*/  @!P5 IMAD.MOV R15, RZ, RZ, -R15 ;  /* 0x000000ffff0fd224 */ /* 0x000fe200078e0a0f */
[----:B------:R-:W-:Y:S01]  /*0d80*/  ISETP.GE.U32.AND P6, PT, R5, R6, PT ;  /* 0x000000060500720c */ /* 0x000fe20003fc6070 */
[----:B0-----:R-:W-:Y:S01]  /*0d90*/  VIADD R14, R18, 0xffffffe ;  /* 0x0ffffffe120e7836 */ /* 0x001fe20000000000 */
[----:B------:R-:W-:Y:S02]  /*0da0*/  ISETP.GE.AND P5, PT, R4, RZ, PT ;  /* 0x000000ff0400720c */ /* 0x000fe40003fa6270 */
[----:B------:R-:W-:Y:S01]  /*0db0*/  IADD3 R4, PT, PT, -R12, RZ, RZ ;  /* 0x000000ff0c047210 */ /* 0x000fe20007ffe1ff */
[----:B------:R0:W2:Y:S01]  /*0dc0*/  F2I.FTZ.U32.TRUNC.NTZ R5, R14 ;  /* 0x0000000e00057305 */ /* 0x0000a2000021f000 */
[----:B------:R-:W-:-:S07]  /*0dd0*/  SEL R15, R17, R15, !P4 ;  /* 0x0000000f110f7207 */ /* 0x000fce0006000000 */
[----:B------:R-:W-:Y:S02]  /*0de0*/  @P6 VIADD R16, R16, 0x1 ;  /* 0x0000000110106836 */ /* 0x000fe40000000000 */
[C---:B0-----:R-:W-:Y:S01]  /*0df0*/  IMAD R14, R15.reuse, R4, RZ ;  /* 0x000000040f0e7224 */ /* 0x041fe200078e02ff */
[----:B------:R-:W-:Y:S01]  /*0e00*/  SEL R15, R15, RZ, P1 ;  /* 0x000000ff0f0f7207 */ /* 0x000fe20000800000 */
[----:B------:R-:W-:Y:S02]  /*0e10*/  @!P5 IMAD.MOV R16, RZ, RZ, -R16 ;  /* 0x000000ffff10d224 */ /* 0x000fe400078e0a10 */
[----:B------:R-:W-:Y:S02]  /*0e20*/  IMAD.IADD R18, R14, 0x1, R9 ;  /* 0x000000010e127824 */ /* 0x000fe400078e0209 */
[----:B--2---:R-:W-:Y:S01]  /*0e30*/  IMAD.MOV R20, RZ, RZ, -R5 ;  /* 0x000000ffff147224 */ /* 0x004fe200078e0a05 */
[----:B------:R-:W-:-:S03]  /*0e40*/  SEL R12, R17, R16, !P4 ;  /* 0x00000010110c7207 */ /* 0x000fc60006000000 */
[----:B------:R-:W-:Y:S01]  /*0e50*/  IMAD R17, R20, R13, RZ ;  /* 0x0000000d14117224 */ /* 0x000fe200078e02ff */
[----:B------:R-:W-:Y:S01]  /*0e60*/  IABS R20, R18 ;  /* 0x0000001200147213 */ /* 0x000fe20000000000 */
[----:B------:R-:W-:Y:S02]  /*0e70*/  IMAD R16, R12, R4, RZ ;  /* 0x000000040c107224 */ /* 0x000fe400078e02ff */
[----:B------:R-:W-:Y:S01]  /*0e80*/  HFMA2 R4, -RZ, RZ, 0, 0 ;  /* 0x00000000ff047431 */ /* 0x000fe200000001ff */
[----:B------:R-:W-:Y:S01]  /*0e90*/  LOP3.LUT R18, R18, R11, RZ, 0x3c, !PT ;  /* 0x0000000b12127212 */ /* 0x000fe200078e3cff */
[----:B------:R-:W-:Y:S01]  /*0ea0*/  IMAD.IADD R22, R10, 0x1, R16 ;  /* 0x000000010a167824 */ /* 0x000fe200078e0210 */
[----:B------:R-:W-:-:S04]  /*0eb0*/  SEL R12, R12, RZ, P1 ;  /* 0x000000ff0c0c7207 */ /* 0x000fc80000800000 */
[----:B------:R-:W-:Y:S01]  /*0ec0*/  IABS R24, R22 ;  /* 0x0000001600187213 */ /* 0x000fe20000000000 */
[----:B---3--:R-:W-:Y:S01]  /*0ed0*/  IMAD R12, R12, UR4, RZ ;  /* 0x000000040c0c7c24 */ /* 0x008fe2000f8e02ff */
[----:B------:R-:W-:Y:S01]  /*0ee0*/  LOP3.LUT R22, R22, R11, RZ, 0x3c, !PT ;  /* 0x0000000b16167212 */ /* 0x000fe200078e3cff */
[----:B------:R-:W-:-:S06]  /*0ef0*/  IMAD.HI.U32 R5, R5, R17, R4 ;  /* 0x0000001105057227 */ /* 0x000fcc00078e0004 */
[----:B------:R-:W-:-:S04]  /*0f00*/  IMAD.HI.U32 R4, R5, R20, RZ ;  /* 0x0000001405047227 */ /* 0x000fc800078e00ff */
[----:B------:R-:W-:Y:S02]  /*0f10*/  IMAD.MOV R17, RZ, RZ, -R4 ;  /* 0x000000ffff117224 */ /* 0x000fe400078e0a04 */
[----:B------:R-:W-:-:S04]  /*0f20*/  IMAD.HI.U32 R5, R5, R24, RZ ;  /* 0x0000001805057227 */ /* 0x000fc800078e00ff */
[----:B------:R-:W-:Y:S02]  /*0f30*/  IMAD R20, R13, R17, R20 ;  /* 0x000000110d147224 */ /* 0x000fe400078e0214 */
[----:B------:R-:W-:-:S03]  /*0f40*/  IMAD.MOV R17, RZ, RZ, -R5 ;  /* 0x000000ffff117224 */ /* 0x000fc600078e0a05 */
[C---:B------:R-:W-:Y:S01]  /*0f50*/  ISETP.GT.U32.AND P5, PT, R13.reuse, R20, PT ;  /* 0x000000140d00720c */ /* 0x040fe20003fa4070 */
[----:B------:R-:W-:Y:S01]  /*0f60*/  IMAD R24, R13, R17, R24 ;  /* 0x000000110d187224 */ /* 0x000fe200078e0218 */
[----:B------:R-:W-:-:S04]  /*0f70*/  LOP3.LUT R17, RZ, R11, RZ, 0x33, !PT ;  /* 0x0000000bff117212 */ /* 0x000fc800078e33ff */
[----:B------:R-:W-:-:S07]  /*0f80*/  ISETP.GT.U32.AND P4, PT, R13, R24, PT ;  /* 0x000000180d00720c */ /* 0x000fce0003f84070 */
[----:B------:R-:W-:Y:S02]  /*0f90*/  @!P5 IMAD.IADD R20, R20, 0x1, -R13 ;  /* 0x000000011414d824 */ /* 0x000fe400078e0a0d */
[----:B------:R-:W-:-:S03]  /*0fa0*/  @!P5 VIADD R4, R4, 0x1 ;  /* 0x000000010404d836 */ /* 0x000fc60000000000 */
[-C--:B------:R-:W-:Y:S01]  /*0fb0*/  ISETP.GE.U32.AND P6, PT, R20, R13.reuse, PT ;  /* 0x0000000d1400720c */ /* 0x080fe20003fc6070 */
[----:B------:R-:W-:Y:S01]  /*0fc0*/  @!P4 VIADD R5, R5, 0x1 ;  /* 0x000000010505c836 */ /* 0x000fe20000000000 */
[-C--:B------:R-:W-:Y:S02]  /*0fd0*/  @!P4 IADD3 R24, PT, PT, R24, -R13.reuse, RZ ;  /* 0x8000000d1818c210 */ /* 0x080fe40007ffe0ff */
[----:B------:R-:W-:Y:S02]  /*0fe0*/  ISETP.GE.AND P4, PT, R22, RZ, PT ;  /* 0x000000ff1600720c */ /* 0x000fe40003f86270 */
[----:B------:R-:W-:-:S07]  /*0ff0*/  ISETP.GE.U32.AND P5, PT, R24, R13, PT ;  /* 0x0000000d1800720c */ /* 0x000fce0003fa6070 */
[----:B------:R-:W-:Y:S01]  /*1000*/  @P6 VIADD R4, R4, 0x1 ;  /* 0x0000000104046836 */ /* 0x000fe20000000000 */
[----:B------:R-:W-:-:S05]  /*1010*/  ISETP.GE.AND P6, PT, R18, RZ, PT ;  /* 0x000000ff1200720c */ /* 0x000fca0003fc6270 */
[----:B------:R-:W-:Y:S01]  /*1020*/  @P5 VIADD R5, R5, 0x1 ;  /* 0x0000000105055836 */ /* 0x000fe20000000000 */
[----:B------:R-:W-:-:S03]  /*1030*/  ISETP.NE.AND P5, PT, R11, RZ, PT ;  /* 0x000000ff0b00720c */ /* 0x000fc60003fa5270 */
[----:B------:R-:W-:-:S04]  /*1040*/  @!P4 IMAD.MOV R5, RZ, RZ, -R5 ;  /* 0x000000ffff05c224 */ /* 0x000fc800078e0a05 */
[----:B------:R-:W-:-:S04]  /*1050*/  @!P6 IADD3 R4, PT, PT, -R4, RZ, RZ ;  /* 0x000000ff0404e210 */ /* 0x000fc80007ffe1ff */
[C---:B------:R-:W-:Y:S02]  /*1060*/  SEL R13, R17.reuse, R4, !P5 ;  /* 0x00000004110d7207 */ /* 0x040fe40006800000 */
[----:B------:R-:W-:-:S03]  /*1070*/  SEL R17, R17, R5, !P5 ;  /* 0x0000000511117207 */ /* 0x000fc60006800000 */
[----:B------:R-:W-:Y:S01]  /*1080*/  IMAD.MOV R4, RZ, RZ, -R13 ;  /* 0x000000ffff047224 */ /* 0x000fe200078e0a0d */
[----:B------:R-:W-:Y:S01]  /*1090*/  SEL R13, R13, RZ, P2 ;  /* 0x000000ff0d0d7207 */ /* 0x000fe20001000000 */
[----:B------:R-:W-:Y:S01]  /*10a0*/  IMAD.MOV R5, RZ, RZ, -R17 ;  /* 0x000000ffff057224 */ /* 0x000fe200078e0a11 */
[----:B------:R-:W-:Y:S01]  /*10b0*/  SEL R17, R17, RZ, P2 ;  /* 0x000000ff11117207 */ /* 0x000fe20001000000 */
[C---:B------:R-:W-:Y:S02]  /*10c0*/  IMAD R14, R11.reuse, R4, R14 ;  /* 0x000000040b0e7224 */ /* 0x040fe400078e020e */
[----:B------:R-:W-:Y:S02]  /*10d0*/  IMAD R11, R11, R5, R16 ;  /* 0x000000050b0b7224 */ /* 0x000fe400078e0210 */
[----:B------:R-:W0:Y:S01]  /*10e0*/  LDC.64 R4, c[0x0][0x388] ;  /* 0x0000e200ff047b82 */ /* 0x000e220000000a00 */
[----:B------:R-:W-:Y:S02]  /*10f0*/  IMAD.IADD R14, R14, 0x1, R9 ;  /* 0x000000010e0e7824 */ /* 0x000fe400078e0209 */
[----:B------:R-:W-:Y:S01]  /*1100*/  IMAD R16, R15, UR4, RZ ;  /* 0x000000040f107c24 */ /* 0x000fe2000f8e02ff */
[----:B------:R-:W-:Y:S01]  /*1110*/  IADD3 R11, PT, PT, R10, R11, RZ ;  /* 0x0000000b0a0b7210 */ /* 0x000fe20007ffe0ff */
[----:B------:R-:W-:Y:S01]  /*1120*/  IMAD R12, R17, UR5, R12 ;  /* 0x00000005110c7c24 */ /* 0x000fe2000f8e020c */
[----:B------:R-:W-:Y:S01]  /*1130*/  SEL R14, R14, RZ, P0 ;  /* 0x000000ff0e0e7207 */ /* 0x000fe20000000000 */
[----:B------:R-:W-:Y:S01]  /*1140*/  IMAD R13, R13, UR5, R16 ;  /* 0x000000050d0d7c24 */ /* 0x000fe2000f8e0210 */
[----:B------:R-:W-:-:S02]  /*1150*/  SEL R11, R11, RZ, P0 ;  /* 0x000000ff0b0b7207 */ /* 0x000fc40000000000 */
[----:B------:R-:W-:Y:S01]  /*1160*/  R2UR UR4, R32 ;  /* 0x00000000200472ca */ /* 0x000fe200000e0000 */
[----:B----4-:R-:W-:Y:S01]  /*1170*/  IMAD R13, R14, UR6, R13 ;  /* 0x000000060e0d7c24 */ /* 0x010fe2000f8e020d */
[----:B------:R-:W-:Y:S01]  /*1180*/  R2UR UR5, R33 ;  /* 0x00000000210572ca */ /* 0x000fe200000e0000 */
[----:B------:R-:W-:Y:S01]  /*1190*/  IMAD R11, R11, UR6, R12 ;  /* 0x000000060b0b7c24 */ /* 0x000fe2000f8e020c */
[----:B------:R-:W-:Y:S02]  /*11a0*/  R2UR UR6, R32 ;  /* 0x00000000200672ca */ /* 0x000fe400000e0000 */
[----:B------:R-:W-:Y:S02]  /*11b0*/  LEA.HI R13, R13, R13, RZ, 0x1 ;  /* 0x0000000d0d0d7211 */ /* 0x000fe400078f08ff */
[----:B------:R-:W-:Y:S02]  /*11c0*/  LEA.HI R11, R11, R11, RZ, 0x1 ;  /* 0x0000000b0b0b7211 */ /* 0x000fe400078f08ff */
[----:B------:R-:W-:-:S02]  /*11d0*/  SHF.R.S32.HI R13, RZ, 0x1, R13 ;  /* 0x00000001ff0d7819 */ /* 0x000fc4000001140d */
[----:B------:R-:W-:-:S03]  /*11e0*/  SHF.R.S32.HI R11, RZ, 0x1, R11 ;  /* 0x00000001ff0b7819 */ /* 0x000fc6000001140b */
[----:B0-----:R-:W-:-:S04]  /*11f0*/  IMAD.WIDE R14, R13, 0x2, R4 ;  /* 0x000000020d0e7825 */ /* 0x001fc800078e0204 */
[----:B------:R-:W-:Y:S02]  /*1200*/  IMAD.WIDE R16, R11, 0x2, R4 ;  /* 0x000000020b107825 */ /* 0x000fe400078e0204 */
[----:B------:R-:W2:Y:S01]  /*1210*/  LDG.E.U16 R15, desc[UR4][R14.64] ;  /* 0x000000040e0f7981 */ /* 0x000ea2000c1e1500 */
[----:B------:R-:W0:Y:S03]  /*1220*/  LDC.64 R4, c[0x0][0x380] ;  /* 0x0000e000ff047b82 */ /* 0x000e260000000a00 */
[----:B------:R-:W3:Y:S01]  /*1230*/  LDG.E.U16 R19, desc[UR6][R16.64] ;  /* 0x0000000610137981 */ /* 0x000ee2000c1e1500 */
[----:B------:R-:W-:-:S04]  /*1240*/  LEA.HI R11, R9, R9, RZ, 0x1 ;  /* 0x00000009090b7211 */ /* 0x000fc800078f08ff */
[----:B------:R-:W-:Y:S02]  /*1250*/  SHF.R.S32.HI R11, RZ, 0x1, R11 ;  /* 0x00000001ff0b7819 */ /* 0x000fe4000001140b */
[----:B------:R-:W-:Y:S02]  /*1260*/  LEA.HI R10, R10, R10, RZ, 0x1 ;  /* 0x0000000a0a0a7211 */ /* 0x000fe400078f08ff */
[----:B--2---:R-:W-:-:S04]  /*1270*/  PRMT R12, R15, 0x7771, RZ ;  /* 0x000077710f0c7816 */ /* 0x004fc800000000ff */
[----:B------:R-:W-:Y:S02]  /*1280*/  ISETP.NE.AND P4, PT, R12, RZ, PT ;  /* 0x000000ff0c00720c */ /* 0x000fe40003f85270 */
[----:B---3--:R-:W-:-:S04]  /*1290*/  PRMT R13, R19, 0x7771, RZ ;  /* 0x00007771130d7816 */ /* 0x008fc800000000ff */
[----:B------:R-:W-:Y:S01]  /*12a0*/  ISETP.NE.AND P5, PT, R13, RZ, PT ;  /* 0x000000ff0d00720c */ /* 0x000fe20003fa5270 */
[----:B0-----:R-:W-:-:S05]  /*12b0*/  IMAD.WIDE R12, R11, 0x8, R4 ;  /* 0x000000080b0c7825 */ /* 0x001fca00078e0204 */
[----:B------:R-:W2:Y:S01]  /*12c0*/  LDG.E R14, desc[UR4][R12.64] ;  /* 0x000000040c0e7981 */ /* 0x000ea2000c1e1900 */
[C---:B------:R-:W-:Y:S02]  /*12d0*/  @P4 R2UR UR4, R32.reuse ;  /* 0x00000000200442ca */ /* 0x040fe400000e0000 */
[C---:B------:R-:W-:Y:S02]  /*12e0*/  @P4 R2UR UR5, R33.reuse ;  /* 0x00000000210542ca */ /* 0x040fe400000e0000 */
[----:B------:R-:W-:Y:S02]  /*12f0*/  SHF.R.S32.HI R11, RZ, 0x1, R10 ;  /* 0x00000001ff0b7819 */ /* 0x000fe4000001140a */
[----:B------:R-:W-:Y:S02]  /*1300*/  @P5 R2UR UR8, R32 ;  /* 0x00000000200852ca */ /* 0x000fe400000e0000 */
[----:B------:R-:W-:Y:S01]  /*1310*/  @P5 R2UR UR9, R33 ;  /* 0x00000000210952ca */ /* 0x000fe200000e0000 */
[----:B------:R-:W-:-:S02]  /*1320*/  IMAD.WIDE R10, R11, 0x8, R4 ;  /* 0x000000080b0a7825 */ /* 0x000fc400078e0204 */
[----:B------:R-:W2:Y:S03]  /*1330*/  LDC.64 R4, c[0x0][0x3e8] ;  /* 0x0000fa00ff047b82 */ /* 0x000ea60000000a00 */
[----:B------:R-:W3:Y:S04]  /*1340*/  LDG.E R18, desc[UR6][R10.64] ;  /* 0x000000060a127981 */ /* 0x000ee8000c1e1900 */
[----:B------:R0:W4:Y:S04]  /*1350*/  @P4 LDG.E R16, desc[UR4][R12.64+0x4] ;  /* 0x000004040c104981 */ /* 0x000128000c1e1900 */
[----:B------:R-:W5:Y:S01]  /*1360*/  @P5 LDG.E R20, desc[UR8][R10.64+0x4] ;  /* 0x000004080a145981 */ /* 0x000f62000c1e1900 */
[----:B------:R-:W0:Y:S01]  /*1370*/  LDCU UR4, c[0x0][0x3e8] ;  /* 0x00007d00ff0477ac */ /* 0x000e220008000800 */
[----:B------:R-:W-:Y:S01]  /*1380*/  PRMT R15, R15, 0x7770, RZ ;  /* 0x000077700f0f7816 */ /* 0x000fe200000000ff */
[----:B------:R-:W-:-:S03]  /*1390*/  VIADD R2, R2, 0x800 ;  /* 0x0000080002027836 */ /* 0x000fc60000000000 */
[----:B------:R-:W-:Y:S01]  /*13a0*/  ISETP.NE.AND P6, PT, R15, RZ, PT ;  /* 0x000000ff0f00720c */ /* 0x000fe20003fc5270 */
[----:B0-----:R-:W-:Y:S02]  /*13b0*/  IMAD.U32 R12, RZ, RZ, UR4 ;  /* 0x00000004ff0c7e24 */ /* 0x001fe4000f8e00ff */
[----:B------:R-:W-:Y:S02]  /*13c0*/  IMAD.U32 R13, RZ, RZ, UR4 ;  /* 0x00000004ff0d7e24 */ /* 0x000fe4000f8e00ff */
[----:B------:R-:W-:Y:S02]  /*13d0*/  VIADD R9, R9, 0x1000 ;  /* 0x0000100009097836 */ /* 0x000fe40000000000 */
[----:B--2---:R-:W-:Y:S01]  /*13e0*/  FMUL R17, R14, R5 ;  /* 0x000000050e117220 */ /* 0x004fe20000400000 */
[----:B------:R-:W-:-:S04]  /*13f0*/  PRMT R14, R19, 0x7770, RZ ;  /* 0x00007770130e7816 */ /* 0x000fc800000000ff */
[----:B------:R-:W-:Y:S02]  /*1400*/  FSEL R17, R17, R4, P6 ;  /* 0x0000000411117208 */ /* 0x000fe40003000000 */
[----:B------:R-:W-:Y:S01]  /*1410*/  ISETP.NE.AND P6, PT, R14, RZ, PT ;  /* 0x000000ff0e00720c */ /* 0x000fe20003fc5270 */
[----:B----4-:R-:W-:Y:S01]  /*1420*/  @P4 FMUL R12, R16, R5 ;  /* 0x00000005100c4220 */ /* 0x010fe20000400000 */
[----:B------:R-:W-:-:S11]  /*1430*/  ISETP.GE.AND P4, PT, R2, R3, PT ;  /* 0x000000030200720c */ /* 0x000fd60003f86270 */
[-C--:B---3--:R-:W-:Y:S01]  /*1440*/  @P6 FMUL R4, R18, R5.reuse ;  /* 0x0000000512046220 */ /* 0x088fe20000400000 */
[----:B-----5:R-:W-:Y:S01]  /*1450*/  @P5 FMUL R13, R20, R5 ;  /* 0x00000005140d5220 */ /* 0x020fe20000400000 */
[----:B------:R-:W-:-:S04]  /*1460*/  FMNMX3 R7, R7, R17, R12, !PT ;  /* 0x0000001107077276 */ /* 0x000fc8000780000c */
[----:B------:R-:W-:Y:S01]  /*1470*/  FMNMX3 R7, R7, R4, R13, !PT ;  /* 0x0000000407077276 */ /* 0x000fe2000780000d */
[----:B------:R-:W-:Y:S06]  /*1480*/  @!P4 BRA `(.L_x_9547) ;  /* 0xfffffff40090c947 */ /* 0x000fec000383ffff */
.L_x_9544:
[----:B------:R-:W-:Y:S05]  /*1490*/  BSYNC.RECONVERGENT B0 ;  /* 0x0000000000007941 */ /* 0x000fea0003800200 */
.L_x_9543:
[----:B------:R-:W3:Y:S01]  /*14a0*/  S2R R2, SR_LANEID ;  /* 0x0000000000027919 */ /* 0x000ee20000000000 */
[----:B------:R-:W-:Y:S01]  /*14b0*/  UMOV UR4, 0xffffffff ;  /* 0xffffffff00047882 */ /* 0x000fe20000000000 */
[C---:B---3--:R-:W-:Y:S02]  /*14c0*/  ISETP.GT.AND P4, PT, R2.reuse, 0xf, PT ;  /* 0x0000000f0200780c */ /* 0x048fe40003f84270 */
[C---:B------:R-:W-:Y:S02]  /*14d0*/  ISETP.GT.AND P2, PT, R2.reuse, 0x17, PT ;  /* 0x000000170200780c */ /* 0x040fe40003f44270 */
[----:B------:R-:W-:Y:S02]  /*14e0*/  ISETP.GT.AND P5, PT, R2, 0x1b, PT ;  /* 0x0000001b0200780c */ /* 0x000fe40003fa4270 */
[----:B------:R-:W-:Y:S02]  /*14f0*/  P2R R4, PR, RZ, 0x10 ;  /* 0x00000010ff047803 */ /* 0x000fe40000000000 */
[----:B------:R-:W-:-:S02]  /*1500*/  P2R R4, PR, RZ, 0x4 ;  /* 0x00000004ff047803 */ /* 0x000fc40000000000 */
[C---:B------:R-:W-:Y:S02]  /*1510*/  ISETP.GT.AND P0, PT, R2.reuse, 0x1d, PT ;  /* 0x0000001d0200780c */ /* 0x040fe40003f04270 */
[----:B------:R-:W-:Y:S02]  /*1520*/  P2R R4, PR, RZ, 0x20 ;  /* 0x00000020ff047803 */ /* 0x000fe40000000000 */
[----:B------:R-:W-:Y:S01]  /*1530*/  ISETP.GT.AND P1, PT, R2, 0x1e, PT ;  /* 0x0000001e0200780c */ /* 0x000fe20003f24270 */
[----:B------:R-:W-:-:S12]  /*1540*/  BRA.DIV UR4, `(.L_x_9548) ;  /* 0x0000002a04907947 */ /* 0x000fd8000b800000 */
        /* <DEDUP_REMOVED lines=10> */
.L_x_9572:
[----:B------:R-:W-:Y:S02]  /*15f0*/  MOV R31, R4 ;  /* 0x00000004001f7202 */ /* 0x000fe40000000f00 */
        /* <DEDUP_REMOVED lines=11> */
.L_x_9549:
        /* <DEDUP_REMOVED lines=33> */
.L_x_9551:
[----:B------:R-:W-:Y:S05]  /*18c0*/  BSYNC.RECONVERGENT B0 ;  /* 0x0000000000007941 */ /* 0x000fea0003800200 */
.L_x_9550:
[----:B------:R-:W5:Y:S08]  /*18d0*/  S2UR UR5, SR_CgaCtaId ;  /* 0x00000000000579c3 */ /* 0x000f700000008800 */
[----:B------:R-:W-:Y:S01]  /*18e0*/  BAR.SYNC.DEFER_BLOCKING 0x0 ;  /* 0x0000000000007b1d */ /* 0x000fe20000010000 */
[----:B----4-:R-:W-:-:S05]  /*18f0*/  IMAD.MOV.U32 R14, RZ, RZ, RZ ;  /* 0x000000ffff0e7224 */ /* 0x010fca00078e00ff */
[----:B------:R-:W-:Y:S01]  /*1900*/  UMOV UR4, 0x400 ;  /* 0x0000040000047882 */ /* 0x000fe20000000000 */
[----:B------:R-:W4:Y:S01]  /*1910*/  LDCU UR11, c[0x0][0x3d0] ;  /* 0x00007a00ff0b77ac */ /* 0x000f220008000800 */
[----:B------:R-:W-:Y:S01]  /*1920*/  BSSY.RECONVERGENT B0, `(.L_x_9552) ;  /* 0x0000163000007945 */ /* 0x000fe20003800200 */
[----:B------:R-:W0:Y:S01]  /*1930*/  LDCU.64 UR18, c[0x0][0x3a0] ;  /* 0x00007400ff1277ac */ /* 0x000e220008000a00 */
[----:B------:R-:W0:Y:S01]  /*1940*/  LDCU.64 UR16, c[0x0][0x3c8] ;  /* 0x00007900ff1077ac */ /* 0x000e220008000a00 */
[----:B-----5:R-:W-:-:S09]  /*1950*/  ULEA UR4, UR5, UR4, 0x18 ;  /* 0x0000000405047291 */ /* 0x020fd2000f8ec0ff */
[----:B------:R-:W0:Y:S02]  /*1960*/  LDS R21, [UR4+0xa4] ;  /* 0x0000a404ff157984 */ /* 0x000e240008000800 */
[----:B------:R-:W0:Y:S01]  /*1970*/  LDCU.128 UR4, c[0x0][0x390] ;  /* 0x00007200ff0477ac */ /* 0x000e220008000c00 */
[----:B----4-:R-:W-:Y:S05]  /*1980*/  @P3 BRA `(.L_x_9553) ;  /* 0x0000001400703947 */ /* 0x010fea0003800000 */
[----:B0--3--:R-:W-:Y:S01]  /*1990*/  LOP3.LUT R4, RZ, R0, RZ, 0x33, !PT ;  /* 0x00000000ff047212 */ /* 0x009fe200078e33ff */
[----:B------:R-:W0:Y:S01]  /*19a0*/  LDCU UR8, c[0x0][0x3e0] ;  /* 0x00007c00ff0877ac */ /* 0x000e220008000800 */
[----:B------:R-:W-:Y:S01]  /*19b0*/  BSSY.RECONVERGENT B1, `(.L_x_9554) ;  /* 0x000007e000017945 */ /* 0x000fe20003800200 */
[----:B------:R-:W-:Y:S02]  /*19c0*/  IMAD.MOV.U32 R14, RZ, RZ, RZ ;  /* 0x000000ffff0e7224 */ /* 0x000fe400078e00ff */
[----:B------:R-:W-:Y:S02]  /*19d0*/  IMAD.IADD R5, R4, 0x1, R3 ;  /* 0x0000000104057824 */ /* 0x000fe400078e0203 */
[----:B------:R-:W-:-:S03]  /*19e0*/  IMAD.MOV.U32 R16, RZ, RZ, R0 ;  /* 0x000000ffff107224 */ /* 0x000fc600078e0000 */
[----:B------:R-:W-:-:S04]  /*19f0*/  LOP3.LUT R4, R5, 0x400, RZ, 0xc0, !PT ;  /* 0x0000040005047812 */ /* 0x000fc800078ec0ff */
[----:B------:R-:W-:Y:S01]  /*1a00*/  ISETP.NE.AND P3, PT, R4, RZ, PT ;  /* 0x000000ff0400720c */ /* 0x000fe20003f65270 */
[----:B0-----:R-:W-:-:S12]  /*1a10*/  IMAD R15, R29, UR8, RZ ;  /* 0x000000081d0f7c24 */ /* 0x001fd8000f8e02ff */
[----:B------:R-:W-:Y:S05]  /*1a20*/  @P3 BRA `(.L_x_9555) ;  /* 0x0000000400d83947 */ /* 0x000fea0003800000 */
[----:B------:R-:W0:Y:S01]  /*1a30*/  LDC R7, c[0x0][0x3b0] ;  /* 0x0000ec00ff077b82 */ /* 0x000e220000000800 */
[----:B------:R-:W-:Y:S01]  /*1a40*/  IMAD R4, R0, 0x2, R15 ;  /* 0x0000000200047824 */ /* 0x000fe200078e020f */
[----:B------:R-:W3:Y:S01]  /*1a50*/  LDCU.64 UR8, c[0x0][0x3c8] ;  /* 0x00007900ff0877ac */ /* 0x000ee20008000a00 */
[----:B------:R-:W-:-:S03]  /*1a60*/  IMAD.MOV.U32 R8, RZ, RZ, RZ ;  /* 0x000000ffff087224 */ /* 0x000fc600078e00ff */
[----:B------:R-:W-:Y:S01]  /*1a70*/  IABS R12, R4 ;  /* 0x00000004000c7213 */ /* 0x000fe20000000000 */
[----:B------:R-:W4:Y:S01]  /*1a80*/  LDCU UR10, c[0x0][0x3d0] ;  /* 0x00007a00ff0a77ac */ /* 0x000f220008000800 */
[----:B------:R-:W5:Y:S01]  /*1a90*/  LDC.64 R16, c[0x0][0x398] ;  /* 0x0000e600ff107b82 */ /* 0x000f620000000a00 */
        /* <DEDUP_REMOVED lines=21> */
[----:B------:R-:W-:Y:S01]  /*1bf0*/  @P3 VIADD R10, R10, 0x1 ;  /* 0x000000010a0a3836 */ /* 0x000fe20000000000 */
[----:B------:R-:W-:Y:S01]  /*1c00*/  ISETP.GE.AND P3, PT, R8, RZ, PT ;  /* 0x000000ff0800720c */ /* 0x000fe20003f66270 */
[----:B0-----:R-:W-:-:S06]  /*1c10*/  VIADD R9, R12, 0xffffffe ;  /* 0x0ffffffe0c097836 */ /* 0x001fcc0000000000 */
[----:B------:R-:W0:Y:S06]  /*1c20*/  F2I.FTZ.U32.TRUNC.NTZ R9, R9 ;  /* 0x0000000900097305 */ /* 0x000e2c000021f000 */
[----:B------:R-:W-:Y:S02]  /*1c30*/  @!P3 IADD3 R10, PT, PT, -R10, RZ, RZ ;  /* 0x000000ff0a0ab210 */ /* 0x000fe40007ffe1ff */
[----:B------:R-:W-:Y:S01]  /*1c40*/  ISETP.NE.AND P3, PT, R7, RZ, PT ;  /* 0x000000ff0700720c */ /* 0x000fe20003f65270 */
[----:B0-----:R-:W-:-:S12]  /*1c50*/  IMAD.MOV R12, RZ, RZ, -R9 ;  /* 0x000000ffff0c7224 */ /* 0x001fd800078e0a09 */
[----:B------:R-:W-:-:S05]  /*1c60*/  @!P3 LOP3.LUT R10, RZ, R7, RZ, 0x33, !PT ;  /* 0x00000007ff0ab212 */ /* 0x000fca00078e33ff */
[----:B------:R-:W-:-:S04]  /*1c70*/  IMAD.MOV R8, RZ, RZ, -R10 ;  /* 0x000000ffff087224 */ /* 0x000fc800078e0a0a */
[----:B------:R-:W-:Y:S01]  /*1c80*/  IMAD R19, R7, R8, R4 ;  /* 0x0000000807137224 */ /* 0x000fe200078e0204 */
[----:B------:R-:W-:Y:S01]  /*1c90*/  LEA.HI R4, R4, R4, RZ, 0x1 ;  /* 0x0000000404047211 */ /* 0x000fe200078f08ff */
        /* <DEDUP_REMOVED lines=13> */
[----:B------:R-:W0:Y:S10]  /*1d70*/  LDC.64 R12, c[0x0][0x390] ;  /* 0x0000e400ff0c7b82 */ /* 0x000e340000000a00 */
[----:B------:R-:W-:Y:S01]  /*1d80*/  @P3 VIADD R7, R7, 0x1 ;  /* 0x0000000107073836 */ /* 0x000fe20000000000 */
[----:B------:R-:W-:-:S02]  /*1d90*/  ISETP.GE.AND P3, PT, R8, RZ, PT ;  /* 0x000000ff0800720c */ /* 0x000fc40003f66270 */
[----:B------:R-:W1:Y:S11]  /*1da0*/  LDC.64 R8, c[0x0][0x3a0] ;  /* 0x0000e800ff087b82 */ /* 0x000e760000000a00 */
[----:B------:R-:W-:Y:S01]  /*1db0*/  @!P3 IMAD.MOV R7, RZ, RZ, -R7 ;  /* 0x000000ffff07b224 */ /* 0x000fe200078e0a07 */
[----:B------:R-:W-:-:S13]  /*1dc0*/  ISETP.NE.AND P3, PT, R6, RZ, PT ;  /* 0x000000ff0600720c */ /* 0x000fda0003f65270 */
[----:B------:R-:W-:Y:S02]  /*1dd0*/  @!P3 LOP3.LUT R7, RZ, R6, RZ, 0x33, !PT ;  /* 0x00000006ff07b212 */ /* 0x000fe400078e33ff */
[----:B0-----:R-:W-:-:S04]  /*1de0*/  ISETP.NE.U32.AND P3, PT, R12, 0x1, PT ;  /* 0x000000010c00780c */ /* 0x001fc80003f65070 */
[----:B------:R-:W-:Y:S02]  /*1df0*/  ISETP.NE.AND.EX P3, PT, R13, RZ, PT, P3 ;  /* 0x000000ff0d00720c */ /* 0x000fe40003f65330 */
[----:B------:R-:W-:Y:S02]  /*1e00*/  IADD3 R13, PT, PT, -R7, RZ, RZ ;  /* 0x000000ff070d7210 */ /* 0x000fe40007ffe1ff */
[----:B------:R-:W-:Y:S02]  /*1e10*/  SEL R10, R10, RZ, P3 ;  /* 0x000000ff0a0a7207 */ /* 0x000fe40001800000 */
[----:B-----5:R-:W-:-:S03]  /*1e20*/  ISETP.NE.U32.AND P3, PT, R16, 0x1, PT ;  /* 0x000000011000780c */ /* 0x020fc60003f65070 */
[----:B---3--:R-:W-:Y:S01]  /*1e30*/  IMAD R10, R10, UR8, RZ ;  /* 0x000000080a0a7c24 */ /* 0x008fe2000f8e02ff */
[----:B------:R-:W-:Y:S02]  /*1e40*/  ISETP.NE.AND.EX P3, PT, R17, RZ, PT, P3 ;  /* 0x000000ff1100720c */ /* 0x000fe40003f65330 */
[----:B--2---:R-:W-:Y:S02]  /*1e50*/  R2UR UR8, R32 ;  /* 0x00000000200872ca */ /* 0x004fe400000e0000 */
[----:B------:R-:W-:Y:S02]  /*1e60*/  SEL R11, R7, RZ, P3 ;  /* 0x000000ff070b7207 */ /* 0x000fe40001800000 */
[----:B-1----:R-:W-:Y:S01]  /*1e70*/  ISETP.NE.U32.AND P3, PT, R8, 0x1, PT ;  /* 0x000000010800780c */ /* 0x002fe20003f65070 */
[----:B------:R-:W-:Y:S02]  /*1e80*/  IMAD R8, R6, R13, R19 ;  /* 0x0000000d06087224 */ /* 0x000fe400078e0213 */
[----:B------:R-:W0:Y:S01]  /*1e90*/  LDC.64 R6, c[0x0][0x388] ;  /* 0x0000e200ff067b82 */ /* 0x000e220000000a00 */
[----:B------:R-:W-:Y:S01]  /*1ea0*/  ISETP.NE.AND.EX P3, PT, R9, RZ, PT, P3 ;  /* 0x000000ff0900720c */ /* 0x000fe20003f65330 */
[----:B------:R-:W-:Y:S01]  /*1eb0*/  IMAD R11, R11, UR9, R10 ;  /* 0x000000090b0b7c24 */ /* 0x000fe2000f8e020a */
[----:B------:R-:W-:-:S02]  /*1ec0*/  R2UR UR9, R33 ;  /* 0x00000000210972ca */ /* 0x000fc400000e0000 */
[----:B------:R-:W-:-:S05]  /*1ed0*/  SEL R8, R8, RZ, P3 ;  /* 0x000000ff08087207 */ /* 0x000fca0001800000 */
[----:B----4-:R-:W-:Y:S02]  /*1ee0*/  IMAD R11, R8, UR10, R11 ;  /* 0x0000000a080b7c24 */ /* 0x010fe4000f8e020b */
[----:B------:R-:W1:Y:S03]  /*1ef0*/  LDC.64 R8, c[0x0][0x380] ;  /* 0x0000e000ff087b82 */ /* 0x000e660000000a00 */
[----:B------:R-:W-:-:S04]  /*1f00*/  LEA.HI R11, R11, R11, RZ, 0x1 ;  /* 0x0000000b0b0b7211 */ /* 0x000fc800078f08ff */
[----:B------:R-:W-:-:S05]  /*1f10*/  SHF.R.S32.HI R11, RZ, 0x1, R11 ;  /* 0x00000001ff0b7819 */ /* 0x000fca000001140b */
[----:B0-----:R-:W-:Y:S01]  /*1f20*/  IMAD.WIDE R6, R11, 0x2, R6 ;  /* 0x000000020b067825 */ /* 0x001fe200078e0206 */
[----:B------:R-:W-:-:S05]  /*1f30*/  SHF.R.S32.HI R11, RZ, 0x1, R4 ;  /* 0x00000001ff0b7819 */ /* 0x000fca0000011404 */
[----:B------:R-:W2:Y:S01]  /*1f40*/  LDG.E.U16 R6, desc[UR8][R6.64] ;  /* 0x0000000806067981 */ /* 0x000ea2000c1e1500 */
[----:B-1----:R-:W-:-:S05]  /*1f50*/  IMAD.WIDE R8, R11, 0x8, R8 ;  /* 0x000000080b087825 */ /* 0x002fca00078e0208 */
[----:B------:R-:W3:Y:S01]  /*1f60*/  LDG.E R4, desc[UR8][R8.64] ;  /* 0x0000000808047981 */ /* 0x000ee2000c1e1900 */
[----:B------:R-:W3:Y:S01]  /*1f70*/  LDCU UR8, c[0x0][0x3ec] ;  /* 0x00007d80ff0877ac */ /* 0x000ee20008000800 */
[----:B--2---:R-:W-:-:S04]  /*1f80*/  PRMT R10, R6, 0x7770, RZ ;  /* 0x00007770060a7816 */ /* 0x004fc800000000ff */
[----:B------:R-:W-:Y:S01]  /*1f90*/  ISETP.NE.AND P3, PT, R10, RZ, PT ;  /* 0x000000ff0a00720c */ /* 0x000fe20003f65270 */
[----:B---3--:R-:W-:Y:S01]  /*1fa0*/  FMUL R10, R4, UR8 ;  /* 0x00000008040a7c20 */ /* 0x008fe20008400000 */
        /* <DEDUP_REMOVED lines=10> */
[----:B------:R-:W-:Y:S02]  /*2050*/  LOP3.LUT R16, R0, 0x400, RZ, 0xfc, !PT ;  /* 0x0000040000107812 */ /* 0x000fe400078efcff */
[----:B------:R-:W-:-:S04]  /*2060*/  FFMA.SAT R10, R7, R11, 0.5 ;  /* 0x3f000000070a7423 */ /* 0x000fc8000000200b */
[----:B------:R-:W-:Y:S01]  /*2070*/  FFMA.RM R10, R10, R13, 12582913 ;  /* 0x4b4000010a0a7423 */ /* 0x000fe2000000400d */
[----:B-1----:R-:W-:Y:S02]  /*2080*/  IMAD.U32 R4, RZ, RZ, UR9 ;  /* 0x00000009ff047e24 */ /* 0x002fe4000f8e00ff */
[----:B--2---:R-:W-:-:S04]  /*2090*/  @P3 FMUL R4, R6, UR8 ;  /* 0x0000000806043c20 */ /* 0x004fc80008400000 */
        /* <DEDUP_REMOVED lines=8> */
[----:B------:R-:W-:Y:S02]  /*2120*/  SHF.L.U32 R11, R8, 0x17, RZ ;  /* 0x00000017080b7819 */ /* 0x000fe400000006ff */
[----:B------:R-:W0:Y:S01]  /*2130*/  MUFU.EX2 R7, R7 ;  /* 0x0000000700077308 */ /* 0x000e220000000800 */
[----:B------:R-:W-:-:S04]  /*2140*/  FFMA R9, R6, 1.4426950216293334961, -R9 ;  /* 0x3fb8aa3b06097823 */ /* 0x000fc80000000809 */
[----:B------:R-:W-:-:S06]  /*2150*/  FFMA R9, R6, 1.925963033500011079e-08, R9 ;  /* 0x32a5706006097823 */ /* 0x000fcc0000000009 */
[----:B------:R-:W1:Y:S01]  /*2160*/  MUFU.EX2 R9, R9 ;  /* 0x0000000900097308 */ /* 0x000e620000000800 */
[----:B0-----:R-:W-:-:S04]  /*2170*/  FFMA R4, R4, R7, RZ ;  /* 0x0000000704047223 */ /* 0x001fc800000000ff */
[----:B-1----:R-:W-:-:S07]  /*2180*/  FFMA R14, R11, R9, R4 ;  /* 0x000000090b0e7223 */ /* 0x002fce0000000004 */
.L_x_9555:
[----:B------:R-:W-:Y:S05]  /*2190*/  BSYNC.RECONVERGENT B1 ;  /* 0x0000000000017941 */ /* 0x000fea0003800200 */
.L_x_9554:
[----:B------:R-:W-:-:S13]  /*21a0*/  ISETP.GE.U32.AND P3, PT, R5, 0x400, PT ;  /* 0x000004000500780c */ /* 0x000fda0003f66070 */
[----:B------:R-:W-:Y:S05]  /*21b0*/  @!P3 BRA `(.L_x_9553) ;  /* 0x0000000c0064b947 */ /* 0x000fea0003800000 */
[----:B------:R-:W0:Y:S01]  /*21c0*/  LDC R0, c[0x0][0x3b0] ;  /* 0x0000ec00ff007b82 */ /* 0x000e220000000800 */
[----:B------:R-:W3:Y:S01]  /*21d0*/  LDCU.64 UR8, c[0x0][0x3a0] ;  /* 0x00007400ff0877ac */ /* 0x000ee20008000a00 */
[----:B------:R-:W4:Y:S01]  /*21e0*/  LDCU.128 UR12, c[0x0][0x390] ;  /* 0x00007200ff0c77ac */ /* 0x000f220008000c00 */
[----:B---3--:R-:W-:Y:S02]  /*21f0*/  UISETP.NE.U32.AND UP0, UPT, UR8, 0x1, UPT ;  /* 0x000000010800788c */ /* 0x008fe4000bf05070 */
[----:B----4-:R-:W-:Y:S01]  /*2200*/  UISETP.NE.U32.AND UP2, UPT, UR14, 0x1, UPT ;  /* 0x000000010e00788c */ /* 0x010fe2000bf45070 */
[----:B0-----:R-:W-:Y:S01]  /*2210*/  IABS R17, R0 ;  /* 0x0000000000117213 */ /* 0x001fe20000000000 */
[----:B------:R-:W-:Y:S02]  /*2220*/  UISETP.NE.U32.AND UP1, UPT, UR12, 0x1, UPT ;  /* 0x000000010c00788c */ /* 0x000fe4000bf25070 */
[----:B------:R-:W-:Y:S01]  /*2230*/  UISETP.NE.AND.EX UP0, UPT, UR9, URZ, UPT, UP0 ;  /* 0x000000ff0900728c */ /* 0x000fe2000bf05300 */
[----:B------:R-:W0:Y:S01]  /*2240*/  I2F.RP R0, R17 ;  /* 0x0000001100007306 */ /* 0x000e220000209400 */
[----:B------:R-:W-:-:S02]  /*2250*/  UISETP.NE.AND.EX UP2, UPT, UR15, URZ, UPT, UP2 ;  /* 0x000000ff0f00728c */ /* 0x000fc4000bf45320 */
[----:B------:R-:W-:Y:S02]  /*2260*/  UISETP.NE.AND.EX UP1, UPT, UR13, URZ, UPT, UP1 ;  /* 0x000000ff0d00728c */ /* 0x000fe4000bf25310 */
[----:B------:R-:W-:Y:S02]  /*2270*/  PLOP3.LUT P4, PT, PT, PT, UP0, 0x80, 0x8 ;  /* 0x000000000008781c */ /* 0x000fe40003f8f008 */
[----:B------:R-:W-:Y:S02]  /*2280*/  PLOP3.LUT P3, PT, PT, PT, UP2, 0x80, 0x8 ;  /* 0x000000000008781c */ /* 0x000fe40003f6f028 */
[----:B------:R-:W-:Y:S01]  /*2290*/  PLOP3.LUT P5, PT, PT, PT, UP1, 0x80, 0x8 ;  /* 0x000000000008781c */ /* 0x000fe20003faf018 */
[----:B0-----:R-:W0:Y:S02]  /*22a0*/  MUFU.RCP R0, R0 ;  /* 0x0000000000007308 */ /* 0x001e240000001000 */
[----:B0-----:R-:W-:-:S06]  /*22b0*/  VIADD R4, R0, 0xffffffe ;  /* 0x0ffffffe00047836 */ /* 0x001fcc0000000000 */
[----:B------:R0:W3:Y:S02]  /*22c0*/  F2I.FTZ.U32.TRUNC.NTZ R5, R4 ;  /* 0x0000000400057305 */ /* 0x0000e4000021f000 */
[----:B0-----:R-:W-:Y:S02]  /*22d0*/  IMAD.MOV.U32 R4, RZ, RZ, RZ ;  /* 0x000000ffff047224 */ /* 0x001fe400078e00ff */
[----:B---3--:R-:W-:-:S04]  /*22e0*/  IMAD.MOV R6, RZ, RZ, -R5 ;  /* 0x000000ffff067224 */ /* 0x008fc800078e0a05 */
[----:B------:R-:W-:-:S04]  /*22f0*/  IMAD R7, R6, R17, RZ ;  /* 0x0000001106077224 */ /* 0x000fc800078e02ff */
[----:B------:R-:W-:-:S07]  /*2300*/  IMAD.HI.U32 R0, R5, R7, R4 ;  /* 0x0000000705007227 */ /* 0x000fce00078e0004 */
.L_x_9556:
[----:B------:R-:W0:Y:S01]  /*2310*/  LDC R23, c[0x0][0x3b0] ;  /* 0x0000ec00ff177b82 */ /* 0x000e220000000800 */
[----:B------:R-:W-:Y:S01]  /*2320*/  IMAD R8, R16, 0x2, R15 ;  /* 0x0000000210087824 */ /* 0x000fe200078e020f */
[----:B--2---:R-:W-:Y:S02]  /*2330*/  R2UR UR12, R32 ;  /* 0x00000000200c72ca */ /* 0x004fe400000e0000 */
[----:B------:R-:W-:Y:S01]  /*2340*/  R2UR UR13, R33 ;  /* 0x00000000210d72ca */ /* 0x000fe200000e0000 */
[----:B------:R-:W-:Y:S01]  /*2350*/  VIADD R19, R8, 0x800 ;  /* 0x0000080008137836 */ /* 0x000fe20000000000 */
[----:B------:R-:W-:Y:S02]  /*2360*/  IABS R5, R8 ;  /* 0x0000000800057213 */ /* 0x000fe40000000000 */
[----:B------:R-:W2:Y:S01]  /*2370*/  LDC R18, c[0x0][0x3b4] ;  /* 0x0000ed00ff127b82 */ /* 0x000ea20000000800 */
[----:B------:R-:W-:Y:S02]  /*2380*/  R2UR UR8, R32 ;  /* 0x00000000200872ca */ /* 0x000fe400000e0000 */
[----:B------:R-:W-:Y:S01]  /*2390*/  IMAD.HI.U32 R0, R0, R5, RZ ;  /* 0x0000000500007227 */ /* 0x000fe200078e00ff */
[----:B------:R-:W-:-:S02]  /*23a0*/  IABS R10, R19 ;  /* 0x00000013000a7213 */ /* 0x000fc40000000000 */
[----:B------:R-:W-:Y:S02]  /*23b0*/  R2UR UR9, R33 ;  /* 0x00000000210972ca */ /* 0x000fe400000e0000 */
[----:B------:R-:W-:Y:S02]  /*23c0*/  IADD3 R4, PT, PT, -R0, RZ, RZ ;  /* 0x000000ff00047210 */ /* 0x000fe40007ffe1ff */
[----:B0-----:R-:W-:-:S04]  /*23d0*/  IABS R7, R23 ;  /* 0x0000001700077213 */ /* 0x001fc80000000000 */
[----:B------:R-:W0:Y:S01]  /*23e0*/  I2F.RP R9, R7 ;  /* 0x0000000700097306 */ /* 0x000e220000209400 */
[----:B------:R-:W-:-:S05]  /*23f0*/  IMAD R4, R7, R4, R5 ;  /* 0x0000000407047224 */ /* 0x000fca00078e0205 */
[----:B------:R-:W-:Y:S02]  /*2400*/  ISETP.GT.U32.AND P6, PT, R17, R4, PT ;  /* 0x000000041100720c */ /* 0x000fe40003fc4070 */
[----:B0-----:R-:W0:Y:S11]  /*2410*/  MUFU.RCP R9, R9 ;  /* 0x0000000900097308 */ /* 0x001e360000001000 */
[----:B------:R-:W-:-:S02]  /*2420*/  @!P6 IMAD.IADD R4, R4, 0x1, -R7 ;  /* 0x000000010404e824 */ /* 0x000fc400078e0a07 */
[----:B------:R-:W-:-:S03]  /*2430*/  @!P6 VIADD R0, R0, 0x1 ;  /* 0x000000010000e836 */ /* 0x000fc60000000000 */
[----:B------:R-:W-:Y:S01]  /*2440*/  ISETP.GE.U32.AND P6, PT, R4, R17, PT ;  /* 0x000000110400720c */ /* 0x000fe20003fc6070 */
[----:B------:R-:W-:Y:S01]  /*2450*/  IMAD.MOV.U32 R17, RZ, RZ, R7 ;  /* 0x000000ffff117224 */ /* 0x000fe200078e0007 */
[----:B------:R-:W-:Y:S01]  /*2460*/  LOP3.LUT R4, R8, R23, RZ, 0x3c, !PT ;  /* 0x0000001708047212 */ /* 0x000fe200078e3cff */
[----:B0-----:R-:W-:-:S04]  /*2470*/  VIADD R11, R9, 0xffffffe ;  /* 0x0ffffffe090b7836 */ /* 0x001fc80000000000 */
[----:B------:R-:W0:Y:S06]  /*2480*/  F2I.FTZ.U32.TRUNC.NTZ R5, R11 ;  /* 0x0000000b00057305 */ /* 0x000e2c000021f000 */
[----:B------:R-:W-:Y:S01]  /*2490*/  @P6 VIADD R0, R0, 0x1 ;  /* 0x0000000100006836 */ /* 0x000fe20000000000 */
[----:B------:R-:W-:Y:S01]  /*24a0*/  ISETP.GE.AND P6, PT, R4, RZ, PT ;  /* 0x000000ff0400720c */ /* 0x000fe20003fc6270 */
[----:B------:R-:W-:Y:S02]  /*24b0*/  IMAD.MOV.U32 R4, RZ, RZ, RZ ;  /* 0x000000ffff047224 */ /* 0x000fe400078e00ff */
[----:B------:R-:W-:-:S02]  /*24c0*/  IMAD.MOV.U32 R6, RZ, RZ, R0 ;  /* 0x000000ffff067224 */ /* 0x000fc400078e0000 */
[----:B0-----:R-:W-:-:S08]  /*24d0*/  IMAD.MOV R0, RZ, RZ, -R5 ;  /* 0x000000ffff007224 */ /* 0x001fd000078e0a05 */
[----:B------:R-:W-:Y:S01]  /*24e0*/  @!P6 IADD3 R6, PT, PT, -R6, RZ, RZ ;  /* 0x000000ff0606e210 */ /* 0x000fe20007ffe1ff */
[----:B------:R-:W-:-:S04]  /*24f0*/  IMAD R13, R0, R7, RZ ;  /* 0x00000007000d7224 */ /* 0x000fc800078e02ff */
[----:B------:R-:W-:Y:S01]  /*2500*/  IMAD.HI.U32 R0, R5, R13, R4 ;  /* 0x0000000d05007227 */ /* 0x000fe200078e0004 */
[----:B------:R-:W-:-:S05]  /*2510*/  MOV R5, R10 ;  /* 0x0000000a00057202 */ /* 0x000fca0000000f00 */
[----:B------:R-:W-:-:S04]  /*2520*/  IMAD.HI.U32 R4, R0, R5, RZ ;  /* 0x0000000500047227 */ /* 0x000fc800078e00ff */
[----:B------:R-:W-:-:S04]  /*2530*/  IMAD.MOV R10, RZ, RZ, -R4 ;  /* 0x000000ffff0a7224 */ /* 0x000fc800078e0a04 */
[----:B------:R-:W-:Y:S01]  /*2540*/  IMAD R10, R7, R10, R5 ;  /* 0x0000000a070a7224 */ /* 0x000fe200078e0205 */
[----:B------:R-:W-:-:S04]  /*2550*/  LOP3.LUT R5, R19, R23, RZ, 0x3c, !PT ;  /* 0x0000001713057212 */ /* 0x000fc800078e3cff */
[----:B------:R-:W-:-:S13]  /*2560*/  ISETP.GT.U32.AND P6, PT, R17, R10, PT ;  /* 0x0000000a1100720c */ /* 0x000fda0003fc4070 */
[----:B------:R-:W-:Y:S01]  /*2570*/  @!P6 IMAD.IADD R10, R10, 0x1, -R7 ;  /* 0x000000010a0ae824 */ /* 0x000fe200078e0a07 */
[----:B--2---:R-:W-:Y:S01]  /*2580*/  IABS R7, R18 ;  /* 0x0000001200077213 */ /* 0x004fe20000000000 */
[----:B------:R-:W-:-:S03]  /*2590*/  @!P6 VIADD R4, R4, 0x1 ;  /* 0x000000010404e836 */ /* 0x000fc60000000000 */
[----:B------:R-:W-:Y:S02]  /*25a0*/  ISETP.GE.U32.AND P6, PT, R10, R17, PT ;  /* 0x000000110a00720c */ /* 0x000fe40003fc6070 */
[----:B------:R-:W0:Y:S11]  /*25b0*/  I2F.RP R10, R7 ;  /* 0x00000007000a7306 */ /* 0x000e360000209400 */
[----:B------:R-:W-:-:S02]  /*25c0*/  @P6 IADD3 R4, PT, PT, R4, 0x1, RZ ;  /* 0x0000000104046810 */ /* 0x000fc40007ffe0ff */
[----:B------:R-:W-:Y:S01]  /*25d0*/  ISETP.GE.AND P6, PT, R5, RZ, PT ;  /* 0x000000ff0500720c */ /* 0x000fe20003fc6270 */
[----:B0-----:R-:W0:Y:S01]  /*25e0*/  MUFU.RCP R10, R10 ;  /* 0x0000000a000a7308 */ /* 0x001e220000001000 */
[----:B------:R-:W-:-:S11]  /*25f0*/  LOP3.LUT R5, RZ, R23, RZ, 0x33, !PT ;  /* 0x00000017ff057212 */ /* 0x000fd600078e33ff */
[----:B------:R-:W-:Y:S01]  /*2600*/  @!P6 IMAD.MOV R4, RZ, RZ, -R4 ;  /* 0x000000ffff04e224 */ /* 0x000fe200078e0a04 */
[----:B------:R-:W-:-:S04]  /*2610*/  ISETP.NE.AND P6, PT, R23, RZ, PT ;  /* 0x000000ff1700720c */ /* 0x000fc80003fc5270 */
[C---:B------:R-:W-:Y:S01]  /*2620*/  SEL R9, R5.reuse, R6, !P6 ;  /* 0x0000000605097207 */ /* 0x040fe20007000000 */
[----:B0-----:R-:W-:Y:S01]  /*2630*/  VIADD R12, R10, 0xffffffe ;  /* 0x0ffffffe0a0c7836 */ /* 0x001fe20000000000 */
[----:B------:R-:W-:Y:S02]  /*2640*/  SEL R20, R5, R4, !P6 ;  /* 0x0000000405147207 */ /* 0x000fe40007000000 */
[----:B------:R-:W-:Y:S01]  /*2650*/  SEL R6, R9, RZ, P5 ;  /* 0x000000ff09067207 */ /* 0x000fe20002800000 */
[----:B------:R0:W2:Y:S01]  /*2660*/  F2I.FTZ.U32.TRUNC.NTZ R5, R12 ;  /* 0x0000000c00057305 */ /* 0x0000a2000021f000 */
[----:B------:R-:W-:-:S04]  /*2670*/  IMAD.MOV R4, RZ, RZ, -R9 ;  /* 0x000000ffff047224 */ /* 0x000fc800078e0a09 */
[----:B------:R-:W-:Y:S02]  /*2680*/  IMAD R11, R23, R4, R8 ;  /* 0x00000004170b7224 */ /* 0x000fe400078e0208 */
[----:B------:R-:W-:Y:S01]  /*2690*/  HFMA2 R4, -RZ, RZ, 0, 0 ;  /* 0x00000000ff047431 */ /* 0x000fe200000001ff */
[----:B------:R-:W-:Y:S01]  /*26a0*/  LEA.HI R8, R8, R8, RZ, 0x1 ;  /* 0x0000000808087211 */ /* 0x000fe200078f08ff */
[----:B0-----:R-:W-:Y:S01]  /*26b0*/  IMAD.MOV R12, RZ, RZ, -R20 ;  /* 0x000000ffff0c7224 */ /* 0x001fe200078e0a14 */
[----:B------:R-:W-:-:S03]  /*26c0*/  IABS R10, R11 ;  /* 0x0000000b000a7213 */ /* 0x000fc60000000000 */
[----:B------:R-:W-:Y:S02]  /*26d0*/  IMAD R23, R23, R12, R19 ;  /* 0x0000000c17177224 */ /* 0x000fe400078e0213 */
[----:B--2---:R-:W-:Y:S02]  /*26e0*/  IMAD.MOV R22, RZ, RZ, -R5 ;  /* 0x000000ffff167224 */ /* 0x004fe400078e0a05 */
[----:B------:R-:W-:Y:S02]  /*26f0*/  IMAD R12, R6, UR16, RZ ;  /* 0x00000010060c7c24 */ /* 0x000fe4000f8e02ff */
[----:B------:R-:W-:Y:S01]  /*2700*/  IMAD R9, R22, R7, RZ ;  /* 0x0000000716097224 */ /* 0x000fe200078e02ff */
[----:B------:R-:W-:-:S03]  /*2710*/  LOP3.LUT R22, RZ, R18, RZ, 0x33, !PT ;  /* 0x00000012ff167212 */ /* 0x000fc600078e33ff */
        /* <DEDUP_REMOVED lines=11> */
[----:B------:R-:W-:Y:S02]  /*27d0*/  @!P5 IADD3 R5, PT, PT, -R5, RZ, RZ ;  /* 0x000000ff0505d210 */ /* 0x000fe40007ffe1ff */
[----:B------:R-:W-:-:S04]  /*27e0*/  ISETP.NE.AND P5, PT, R18, RZ, PT ;  /* 0x000000ff1200720c */ /* 0x000fc80003fa5270 */
[----:B------:R-:W-:-:S04]  /*27f0*/  SEL R5, R22, R5, !P5 ;  /* 0x0000000516057207 */ /* 0x000fc80006800000 */
[----:B------:R-:W-:Y:S01]  /*2800*/  SEL R9, R5, RZ, P3 ;  /* 0x000000ff05097207 */ /* 0x000fe20001800000 */
[----:B------:R-:W-:-:S04]  /*2810*/  IMAD.MOV R5, RZ, RZ, -R5 ;  /* 0x000000ffff057224 */ /* 0x000fc800078e0a05 */
[----:B------:R-:W-:Y:S01]  /*2820*/  IMAD R10, R18, R5, R11 ;  /* 0x00000005120a7224 */ /* 0x000fe200078e020b */
[----:B------:R-:W-:Y:S01]  /*2830*/  IABS R5, R23 ;  /* 0x0000001700057213 */ /* 0x000fe20000000000 */
[----:B------:R-:W-:Y:S02]  /*2840*/  IMAD R9, R9, UR17, R12 ;  /* 0x0000001109097c24 */ /* 0x000fe4000f8e020c */
[----:B------:R-:W0:Y:S01]  /*2850*/  LDC.64 R12, c[0x0][0x3e8] ;  /* 0x0000fa00ff0c7b82 */ /* 0x000e220000000a00 */
[----:B------:R-:W-:Y:S01]  /*2860*/  SEL R10, R10, RZ, P4 ;  /* 0x000000ff0a0a7207 */ /* 0x000fe20002000000 */
[----:B------:R-:W-:-:S04]  /*2870*/  IMAD.HI.U32 R25, R4, R5, RZ ;  /* 0x0000000504197227 */ /* 0x000fc800078e00ff */
[----:B------:R-:W-:Y:S02]  /*2880*/  IMAD.MOV R4, RZ, RZ, -R25 ;  /* 0x000000ffff047224 */ /* 0x000fe400078e0a19 */
[----:B------:R-:W-:Y:S02]  /*2890*/  IMAD R9, R10, UR11, R9 ;  /* 0x0000000b0a097c24 */ /* 0x000fe4000f8e0209 */
[----:B------:R-:W-:-:S03]  /*28a0*/  IMAD R4, R7, R4, R5 ;  /* 0x0000000407047224 */ /* 0x000fc600078e0205 */
[----:B------:R-:W-:Y:S02]  /*28b0*/  LEA.HI R9, R9, R9, RZ, 0x1 ;  /* 0x0000000909097211 */ /* 0x000fe400078f08ff */
[----:B------:R-:W-:Y:S02]  /*28c0*/  ISETP.GT.U32.AND P3, PT, R7, R4, PT ;  /* 0x000000040700720c */ /* 0x000fe40003f64070 */
[----:B------:R-:W-:Y:S02]  /*28d0*/  SHF.R.S32.HI R11, RZ, 0x1, R9 ;  /* 0x00000001ff0b7819 */ /* 0x000fe40000011409 */
[----:B------:R-:W-:-:S09]  /*28e0*/  SHF.R.S32.HI R9, RZ, 0x1, R8 ;  /* 0x00000001ff097819 */ /* 0x000fd20000011408 */
[----:B------:R-:W-:Y:S01]  /*28f0*/  @!P3 IMAD.IADD R4, R4, 0x1, -R7 ;  /* 0x000000010404b824 */ /* 0x000fe200078e0a07 */
[----:B------:R-:W-:-:S04]  /*2900*/  @!P3 IADD3 R25, PT, PT, R25, 0x1, RZ ;  /* 0x000000011919b810 */ /* 0x000fc80007ffe0ff */
[----:B------:R-:W-:Y:S02]  /*2910*/  ISETP.GE.U32.AND P3, PT, R4, R7, PT ;  /* 0x000000070400720c */ /* 0x000fe40003f66070 */
[----:B------:R-:W-:Y:S01]  /*2920*/  LOP3.LUT R4, R23, R18, RZ, 0x3c, !PT ;  /* 0x0000001217047212 */ /* 0x000fe200078e3cff */
[----:B------:R-:W2:Y:S10]  /*2930*/  LDC.64 R6, c[0x0][0x380] ;  /* 0x0000e000ff067b82 */ /* 0x000eb40000000a00 */
[----:B------:R-:W-:Y:S01]  /*2940*/  @P3 VIADD R25, R25, 0x1 ;  /* 0x0000000119193836 */ /* 0x000fe20000000000 */
[----:B------:R-:W-:-:S02]  /*2950*/  ISETP.GE.AND P3, PT, R4, RZ, PT ;  /* 0x000000ff0400720c */ /* 0x000fc40003f66270 */
[----:B------:R-:W3:Y:S01]  /*2960*/  LDC.64 R4, c[0x0][0x388] ;  /* 0x0000e200ff047b82 */ /* 0x000ee20000000a00 */
[----:B--2---:R-:W-:-:S10]  /*2970*/  IMAD.WIDE R8, R9, 0x8, R6 ;  /* 0x0000000809087825 */ /* 0x004fd400078e0206 */
[----:B------:R-:W-:Y:S01]  /*2980*/  @!P3 IMAD.MOV R25, RZ, RZ, -R25 ;  /* 0x000000ffff19b224 */ /* 0x000fe200078e0a19 */
[----:B------:R-:W0:Y:S01]  /*2990*/  LDG.E R24, desc[UR8][R8.64] ;  /* 0x0000000808187981 */ /* 0x000e22000c1e1900 */
[----:B---3--:R-:W-:-:S06]  /*29a0*/  IMAD.WIDE R10, R11, 0x2, R4 ;  /* 0x000000020b0a7825 */ /* 0x008fcc00078e0204 */
[----:B------:R-:W2:Y:S01]  /*29b0*/  LDG.E.U16 R10, desc[UR12][R10.64] ;  /* 0x0000000c0a0a7981 */ /* 0x000ea2000c1e1500 */
[----:B0-----:R-:W-:Y:S01]  /*29c0*/  FMUL R27, R24, R13 ;  /* 0x0000000d181b7220 */ /* 0x001fe20000400000 */
[----:B--2---:R-:W-:-:S04]  /*29d0*/  PRMT R26, R10, 0x7770, RZ ;  /* 0x000077700a1a7816 */ /* 0x004fc800000000ff */
[----:B------:R-:W-:Y:S02]  /*29e0*/  ISETP.NE.AND P3, PT, R26, RZ, PT ;  /* 0x000000ff1a00720c */ /* 0x000fe40003f65270 */
[----:B------:R-:W-:Y:S02]  /*29f0*/  PRMT R26, R10, 0x7771, RZ ;  /* 0x000077710a1a7816 */ /* 0x000fe400000000ff */
[----:B------:R-:W-:Y:S02]  /*2a00*/  FSEL R24, R27, R12, P3 ;  /* 0x0000000c1b187208 */ /* 0x000fe40001800000 */
[----:B------:R-:W-:-:S13]  /*2a10*/  ISETP.NE.AND P3, PT, R26, RZ, PT ;  /* 0x000000ff1a00720c */ /* 0x000fda0003f65270 */
[----:B------:R-:W-:Y:S02]  /*2a20*/  @P3 R2UR UR8, R32 ;  /* 0x00000000200832ca */ /* 0x000fe400000e0000 */
[----:B------:R-:W-:-:S13]  /*2a30*/  @P3 R2UR UR9, R33 ;  /* 0x00000000210932ca */ /* 0x000fda00000e0000 */
[----:B------:R0:W2:Y:S01]  /*2a40*/  @P3 LDG.E R26, desc[UR8][R8.64+0x4] ;  /* 0x00000408081a3981 */ /* 0x0000a2000c1e1900 */
[----:B------:R-:W3:Y:S01]  /*2a50*/  LDCU UR8, c[0x0][0x3e8] ;  /* 0x00007d00ff0877ac */ /* 0x000ee20008000800 */
[----:B------:R-:W-:-:S04]  /*2a60*/  UISETP.NE.U32.AND UP0, UPT, UR4, 0x1, UPT ;  /* 0x000000010400788c */ /* 0x000fc8000bf05070 */
[----:B------:R-:W-:Y:S02]  /*2a70*/  UISETP.NE.AND.EX UP0, UPT, UR5, URZ, UPT, UP0 ;  /* 0x000000ff0500728c */ /* 0x000fe4000bf05300 */
[----:B------:R-:W-:Y:S01]  /*2a80*/  UISETP.NE.U32.AND UP1, UPT, UR6, 0x1, UPT ;  /* 0x000000010600788c */ /* 0x000fe2000bf25070 */
[----:B------:R-:W-:-:S03]  /*2a90*/  SEL R22, R22, R25, !P5 ;  /* 0x0000001916167207 */ /* 0x000fc60006800000 */
[----:B------:R-:W-:Y:S01]  /*2aa0*/  PLOP3.LUT P5, PT, PT, PT, UP0, 0x80, 0x8 ;  /* 0x000000000008781c */ /* 0x000fe20003faf008 */
[----:B------:R-:W-:Y:S02]  /*2ab0*/  UISETP.NE.U32.AND UP0, UPT, UR18, 0x1, UPT ;  /* 0x000000011200788c */ /* 0x000fe4000bf05070 */
[----:B------:R-:W-:Y:S01]  /*2ac0*/  UISETP.NE.AND.EX UP1, UPT, UR7, URZ, UPT, UP1 ;  /* 0x000000ff0700728c */ /* 0x000fe2000bf25310 */
[----:B---3--:R-:W-:Y:S01]  /*2ad0*/  IMAD.U32 R10, RZ, RZ, UR8 ;  /* 0x00000008ff0a7e24 */ /* 0x008fe2000f8e00ff */
[----:B------:R-:W-:Y:S01]  /*2ae0*/  UISETP.NE.AND.EX UP0, UPT, UR19, URZ, UPT, UP0 ;  /* 0x000000ff1300728c */ /* 0x000fe2000bf05300 */
[----:B------:R-:W-:Y:S01]  /*2af0*/  IMAD.MOV R11, RZ, RZ, -R22 ;  /* 0x000000ffff0b7224 */ /* 0x000fe200078e0a16 */
[----:B------:R-:W-:-:S03]  /*2b00*/  SEL R20, R20, RZ, P5 ;  /* 0x000000ff14147207 */ /* 0x000fc60002800000 */
[----:B------:R-:W-:Y:S01]  /*2b10*/  IMAD R18, R18, R11, R23 ;  /* 0x0000000b12127224 */ /* 0x000fe200078e0217 */
[----:B------:R-:W-:Y:S01]  /*2b20*/  PLOP3.LUT P4, PT, PT, PT, UP0, 0x80, 0x8 ;  /* 0x000000000008781c */ /* 0x000fe20003f8f008 */
[----:B0-----:R-:W-:-:S03]  /*2b30*/  IMAD R9, R20, UR16, RZ ;  /* 0x0000001014097c24 */ /* 0x001fc6000f8e02ff */
[----:B------:R-:W-:Y:S02]  /*2b40*/  SEL R18, R18, RZ, P4 ;  /* 0x000000ff12127207 */ /* 0x000fe40002000000 */
[----:B------:R-:W-:-:S04]  /*2b50*/  LEA.HI R19, R19, R19, RZ, 0x1 ;  /* 0x0000001313137211 */ /* 0x000fc800078f08ff */
[----:B------:R-:W-:-:S05]  /*2b60*/  SHF.R.S32.HI R19, RZ, 0x1, R19 ;  /* 0x00000001ff137819 */ /* 0x000fca0000011413 */
[----:B------:R-:W-:-:S05]  /*2b70*/  IMAD.WIDE R6, R19, 0x8, R6 ;  /* 0x0000000813067825 */ /* 0x000fca00078e0206 */
[----:B------:R-:W3:Y:S01]  /*2b80*/  LDG.E R8, desc[UR12][R6.64] ;  /* 0x0000000c06087981 */ /* 0x000ee2000c1e1900 */
[----:B--2---:R-:W-:Y:S01]  /*2b90*/  @P3 FMUL R10, R26, R13 ;  /* 0x0000000d1a0a3220 */ /* 0x004fe20000400000 */
[----:B------:R-:W-:-:S04]  /*2ba0*/  PLOP3.LUT P3, PT, PT, PT, UP1, 0x80, 0x8 ;  /* 0x000000000008781c */ /* 0x000fc80003f6f018 */
[----:B------:R-:W-:-:S05]  /*2bb0*/  SEL R22, R22, RZ, P3 ;  /* 0x000000ff16167207 */ /* 0x000fca0001800000 */
[----:B------:R-:W-:-:S04]  /*2bc0*/  IMAD R9, R22, UR17, R9 ;  /* 0x0000001116097c24 */ /* 0x000fc8000f8e0209 */
[----:B------:R-:W-:-:S05]  /*2bd0*/  IMAD R9, R18, UR11, R9 ;  /* 0x0000000b12097c24 */ /* 0x000fca000f8e0209 */
[----:B------:R-:W-:-:S04]  /*2be0*/  LEA.HI R9, R9, R9, RZ, 0x1 ;  /* 0x0000000909097211 */ /* 0x000fc800078f08ff */
[----:B------:R-:W-:-:S05]  /*2bf0*/  SHF.R.S32.HI R9, RZ, 0x1, R9 ;  /* 0x00000001ff097819 */ /* 0x000fca0000011409 */
[----:B------:R-:W-:-:S06]  /*2c00*/  IMAD.WIDE R4, R9, 0x2, R4 ;  /* 0x0000000209047825 */ /* 0x000fcc00078e0204 */
[----:B------:R-:W2:Y:S02]  /*2c10*/  LDG.E.U16 R4, desc[UR12][R4.64] ;  /* 0x0000000c04047981 */ /* 0x000ea4000c1e1500 */
[----:B--2---:R-:W-:-:S04]  /*2c20*/  PRMT R9, R4, 0x7770, RZ ;  /* 0x0000777004097816 */ /* 0x004fc800000000ff */
[----:B------:R-:W-:-:S13]  /*2c30*/  ISETP.NE.AND P6, PT, R9, RZ, PT ;  /* 0x000000ff0900720c */ /* 0x000fda0003fc5270 */
[----:B---3--:R-:W-:Y:S01]  /*2c40*/  @P6 FMUL R12, R8, R13 ;  /* 0x0000000d080c6220 */ /* 0x008fe20000400000 */
[----:B------:R-:W-:-:S04]  /*2c50*/  PRMT R8, R4, 0x7771, RZ ;  /* 0x0000777104087816 */ /* 0x000fc800000000ff */
[----:B------:R-:W-:-:S13]  /*2c60*/  ISETP.NE.AND P6, PT, R8, RZ, PT ;  /* 0x000000ff0800720c */ /* 0x000fda0003fc5270 */
[----:B------:R-:W-:Y:S02]  /*2c70*/  @P6 R2UR UR12, R32 ;  /* 0x00000000200c62ca */ /* 0x000fe400000e0000 */
[----:B------:R-:W-:-:S13]  /*2c80*/  @P6 R2UR UR13, R33 ;  /* 0x00000000210d62ca */ /* 0x000fda00000e0000 */
[----:B------:R-:W2:Y:S01]  /*2c90*/  @P6 LDG.E R4, desc[UR12][R6.64+0x4] ;  /* 0x0000040c06046981 */ /* 0x000ea2000c1e1900 */
[----:B------:R-:W-:Y:S01]  /*2ca0*/  MOV R18, UR8 ;  /* 0x0000000800127c02 */ /* 0x000fe20008000f00 */
[C---:B------:R-:W-:Y:S01]  /*2cb0*/  FADD R24, -R21.reuse, R24 ;  /* 0x0000001815187221 */ /* 0x040fe20000000100 */
[----:B------:R-:W-:Y:S02]  /*2cc0*/  IMAD.MOV.U32 R5, RZ, RZ, 0x437c0000 ;  /* 0x437c0000ff057424 */ /* 0x000fe400078e00ff */
[C---:B------:R-:W-:Y:S01]  /*2cd0*/  FADD R10, -R21.reuse, R10 ;  /* 0x0000000a150a7221 */ /* 0x040fe20000000100 */
[----:B------:R-:W-:Y:S01]  /*2ce0*/  FADD R12, -R21, R12 ;  /* 0x0000000c150c7221 */ /* 0x000fe20000000100 */
[----:B------:R-:W-:Y:S02]  /*2cf0*/  VIADD R16, R16, 0x800 ;  /* 0x0000080010107836 */ /* 0x000fe40000000000 */
[----:B--2---:R-:W-:Y:S01]  /*2d00*/  @P6 FMUL R18, R4, R13 ;  /* 0x0000000d04126220 */ /* 0x004fe20000400000 */
[----:B------:R-:W-:-:S04]  /*2d10*/  IMAD.MOV.U32 R13, RZ, RZ, 0x3bbb989d ;  /* 0x3bbb989dff0d7424 */ /* 0x000fc800078e00ff */
        /* <DEDUP_REMOVED lines=8> */
[----:B------:R-:W-:Y:S01]  /*2da0*/  FFMA.SAT R8, R12, R13, 0.5 ;  /* 0x3f0000000c087423 */ /* 0x000fe2000000200d */
[----:B------:R-:W-:Y:S02]  /*2db0*/  FADD R18, -R21, R18 ;  /* 0x0000001215127221 */ /* 0x000fe40000000100 */
[----:B------:R-:W-:Y:S01]  /*2dc0*/  FFMA R9, R10, 1.4426950216293334961, -R9 ;  /* 0x3fb8aa3b0a097823 */ /* 0x000fe20000000809 */
[----:B------:R-:W-:-:S03]  /*2dd0*/  FFMA.RM R8, R8, R5, 12582913 ;  /* 0x4b40000108087423 */ /* 0x000fc60000004005 */
[----:B------:R-:W-:Y:S01]  /*2de0*/  FFMA R9, R10, 1.925963033500011079e-08, R9 ;  /* 0x32a570600a097823 */ /* 0x000fe20000000009 */
[----:B------:R-:W-:Y:S01]  /*2df0*/  FFMA.SAT R10, R18, R13, 0.5 ;  /* 0x3f000000120a7423 */ /* 0x000fe2000000200d */
[----:B------:R-:W-:-:S03]  /*2e00*/  FADD R11, R8, -12583039 ;  /* 0xcb40007f080b7421 */ /* 0x000fc60000000000 */
[----:B------:R-:W-:Y:S01]  /*2e10*/  FFMA.RM R10, R10, R5, 12582913 ;  /* 0x4b4000010a0a7423 */ /* 0x000fe20000004005 */
[----:B------:R-:W-:Y:S01]  /*2e20*/  FFMA R11, R12, 1.4426950216293334961, -R11 ;  /* 0x3fb8aa3b0c0b7823 */ /* 0x000fe2000000080b */
[----:B------:R-:W0:Y:S02]  /*2e30*/  MUFU.EX2 R7, R7 ;  /* 0x0000000700077308 */ /* 0x000e240000000800 */
[----:B------:R-:W-:Y:S01]  /*2e40*/  FADD R5, R10, -12583039 ;  /* 0xcb40007f0a057421 */ /* 0x000fe20000000000 */
[----:B------:R-:W-:-:S03]  /*2e50*/  FFMA R11, R12, 1.925963033500011079e-08, R11 ;  /* 0x32a570600c0b7823 */ /* 0x000fc6000000000b */
[C---:B------:R-:W-:Y:S02]  /*2e60*/  FFMA R5, R18.reuse, 1.4426950216293334961, -R5 ;  /* 0x3fb8aa3b12057823 */ /* 0x040fe40000000805 */
[----:B------:R-:W2:Y:S02]  /*2e70*/  MUFU.EX2 R9, R9 ;  /* 0x0000000900097308 */ /* 0x000ea40000000800 */
[----:B------:R-:W-:Y:S01]  /*2e80*/  FFMA R18, R18, 1.925963033500011079e-08, R5 ;  /* 0x32a5706012127823 */ /* 0x000fe20000000005 */
[----:B------:R-:W-:-:S05]  /*2e90*/  IMAD.SHL.U32 R5, R4, 0x800000, RZ ;  /* 0x0080000004057824 */ /* 0x000fca00078e00ff */
[----:B------:R-:W3:Y:S01]  /*2ea0*/  MUFU.EX2 R11, R11 ;  /* 0x0000000b000b7308 */ /* 0x000ee20000000800 */
[----:B------:R-:W-:Y:S01]  /*2eb0*/  ISETP.GE.AND P6, PT, R16, R3, PT ;  /* 0x000000031000720c */ /* 0x000fe20003fc6270 */
[----:B------:R-:W-:Y:S02]  /*2ec0*/  IMAD.SHL.U32 R6, R6, 0x800000, RZ ;  /* 0x0080000006067824 */ /* 0x000fe400078e00ff */
[----:B0-----:R-:W-:-:S04]  /*2ed0*/  FFMA R5, R5, R7, R14 ;  /* 0x0000000705057223 */ /* 0x001fc8000000000e */
[----:B------:R-:W0:Y:S01]  /*2ee0*/  MUFU.EX2 R18, R18 ;  /* 0x0000001200127308 */ /* 0x000e220000000800 */
[----:B------:R-:W-:Y:S01]  /*2ef0*/  SHF.L.U32 R8, R8, 0x17, RZ ;  /* 0x0000001708087819 */ /* 0x000fe200000006ff */
[----:B--2---:R-:W-:Y:S01]  /*2f00*/  FFMA R9, R6, R9, R5 ;  /* 0x0000000906097223 */ /* 0x004fe20000000005 */
[----:B------:R-:W-:-:S03]  /*2f10*/  IMAD.SHL.U32 R5, R10, 0x800000, RZ ;  /* 0x008000000a057824 */ /* 0x000fc600078e00ff */
[----:B---3--:R-:W-:-:S04]  /*2f20*/  FFMA R8, R8, R11, R9 ;  /* 0x0000000b08087223 */ /* 0x008fc80000000009 */
[----:B0-----:R-:W-:Y:S01]  /*2f30*/  FFMA R14, R5, R18, R8 ;  /* 0x00000012050e7223 */ /* 0x001fe20000000008 */
[----:B------:R-:W-:Y:S06]  /*2f40*/  @!P6 BRA `(.L_x_9556) ;  /* 0xfffffff000f0e947 */ /* 0x000fec000383ffff */
.L_x_9553:
[----:B0-----:R-:W-:Y:S05]  /*2f50*/  BSYNC.RECONVERGENT B0 ;  /* 0x0000000000007941 */ /* 0x001fea0003800200 */
.L_x_9552:
[----:B------:R-:W-:Y:S01]  /*2f60*/  IMAD.MOV.U32 R13, RZ, RZ, R14 ;  /* 0x000000ffff0d7224 */ /* 0x000fe200078e000e */
[C---:B------:R-:W-:Y:S01]  /*2f70*/  ISETP.GT.AND P5, PT, R2.reuse, 0x1b, PT ;  /* 0x0000001b0200780c */ /* 0x040fe20003fa4270 */
[----:B------:R-:W0:Y:S01]  /*2f80*/  S2UR UR5, SR_CgaCtaId ;  /* 0x00000000000579c3 */ /* 0x000e220000008800 */
[----:B------:R-:W-:Y:S01]  /*2f90*/  ISETP.GT.AND P6, PT, R2, 0x17, PT ;  /* 0x000000170200780c */ /* 0x000fe20003fc4270 */
[----:B------:R-:W-:Y:S01]  /*2fa0*/  UMOV UR4, 0x400 ;  /* 0x0000040000047882 */ /* 0x000fe20000000000 */
[----:B------:R-:W4:Y:S01]  /*2fb0*/  SHFL.DOWN PT, R0, R13, 0x1, 0x1f ;  /* 0x08201f000d007f89 */ /* 0x000f2200000e0000 */
[----:B------:R-:W-:Y:S01]  /*2fc0*/  UIADD3 UR4, UPT, UPT, UR4, 0xa8, URZ ;  /* 0x000000a804047890 */ /* 0x000fe2000fffe0ff */
[----:B------:R-:W-:Y:S01]  /*2fd0*/  BSSY.RECONVERGENT B0, `(.L_x_9557) ;  /* 0x0000041000007945 */ /* 0x000fe20003800200 */
[----:B------:R-:W0:Y:S01]  /*2fe0*/  LDCU UR7, c[0x0][0x3d0] ;  /* 0x00007a00ff0777ac */ /* 0x000e220008000800 */
[----:B------:R-:W1:Y:S01]  /*2ff0*/  LDCU UR6, c[0x0][0x3e0] ;  /* 0x00007c00ff0677ac */ /* 0x000e620008000800 */
[----:B0-----:R-:W-:Y:S01]  /*3000*/  ULEA UR4, UR5, UR4, 0x18 ;  /* 0x0000000405047291 */ /* 0x001fe2000f8ec0ff */
[----:B----4-:R-:W-:-:S05]  /*3010*/  @!P1 FADD R13, R0, R13 ;  /* 0x0000000d000d9221 */ /* 0x010fca0000000000 */
[----:B------:R-:W0:Y:S02]  /*3020*/  SHFL.DOWN PT, R0, R13, 0x2, 0x1f ;  /* 0x08401f000d007f89 */ /* 0x000e2400000e0000 */
[----:B0-----:R-:W-:-:S05]  /*3030*/  @!P0 FADD R13, R13, R0 ;  /* 0x000000000d0d8221 */ /* 0x001fca0000000000 */
[----:B------:R-:W0:Y:S02]  /*3040*/  SHFL.DOWN PT, R0, R13, 0x4, 0x1f ;  /* 0x08801f000d007f89 */ /* 0x000e2400000e0000 */
[----:B0-----:R-:W-:Y:S02]  /*3050*/  @!P5 FADD R13, R13, R0 ;  /* 0x000000000d0dd221 */ /* 0x001fe40000000000 */
[----:B------:R-:W0:Y:S03]  /*3060*/  S2R R0, SR_TID.X ;  /* 0x0000000000007919 */ /* 0x000e260000002100 */
[----:B---3--:R-:W3:Y:S02]  /*3070*/  SHFL.DOWN PT, R4, R13, 0x8, 0x1f ;  /* 0x09001f000d047f89 */ /* 0x008ee400000e0000 */
[----:B---3--:R-:W-:Y:S01]  /*3080*/  @!P6 FADD R13, R13, R4 ;  /* 0x000000040d0de221 */ /* 0x008fe20000000000 */
[----:B------:R-:W-:-:S02]  /*3090*/  ISETP.GT.AND P6, PT, R2, 0xf, PT ;  /* 0x0000000f0200780c */ /* 0x000fc40003fc4270 */
[----:B0-----:R-:W-:Y:S02]  /*30a0*/  ISETP.NE.AND P0, PT, R0, RZ, PT ;  /* 0x000000ff0000720c */ /* 0x001fe40003f05270 */
[----:B------:R-:W0:Y:S01]  /*30b0*/  SHFL.DOWN PT, R4, R13, 0x10, 0x1f ;  /* 0x0a001f000d047f89 */ /* 0x000e2200000e0000 */
[----:B------:R-:W-:-:S04]  /*30c0*/  SHF.R.U32.HI R2, RZ, 0x3, R0 ;  /* 0x00000003ff027819 */ /* 0x000fc80000011600 */
[----:B------:R-:W-:-:S04]  /*30d0*/  LOP3.LUT R2, R2, 0x7c, RZ, 0xc0, !PT ;  /* 0x0000007c02027812 */ /* 0x000fc800078ec0ff */
[----:B0-----:R-:W-:-:S05]  /*30e0*/  @!P6 FADD R13, R13, R4 ;  /* 0x000000040d0de221 */ /* 0x001fca0000000000 */
[----:B------:R0:W-:Y:S01]  /*30f0*/  @P2 STS [R2+UR4+0x20], R13 ;  /* 0x0000200d02002988 */ /* 0x0001e20008000804 */
[----:B------:R-:W-:Y:S06]  /*3100*/  BAR.SYNC.DEFER_BLOCKING 0x0 ;  /* 0x0000000000007b1d */ /* 0x000fec0000010000 */
[----:B-1----:R-:W-:Y:S05]  /*3110*/  @P0 BRA `(.L_x_9558) ;  /* 0x0000000000b00947 */ /* 0x002fea0003800000 */
[----:B------:R-:W1:Y:S01]  /*3120*/  S2UR UR5, SR_CgaCtaId ;  /* 0x00000000000579c3 */ /* 0x000e620000008800 */
[----:B------:R-:W-:Y:S02]  /*3130*/  UMOV UR4, 0x400 ;  /* 0x0000040000047882 */ /* 0x000fe40000000000 */
[----:B-1----:R-:W-:-:S09]  /*3140*/  ULEA UR4, UR5, UR4, 0x18 ;  /* 0x0000000405047291 */ /* 0x002fd2000f8ec0ff */
[----:B0-----:R-:W0:Y:S04]  /*3150*/  LDS R2, [UR4+0xcc] ;  /* 0x0000cc04ff027984 */ /* 0x001e280008000800 */
[----:B------:R-:W1:Y:S04]  /*3160*/  LDS.128 R4, [UR4+0xd0] ;  /* 0x0000d004ff047984 */ /* 0x000e680008000c00 */
[----:B------:R-:W3:Y:S04]  /*3170*/  LDS.128 R8, [UR4+0xe0] ;  /* 0x0000e004ff087984 */ /* 0x000ee80008000c00 */
[----:B------:R-:W4:Y:S01]  /*3180*/  LDS.128 R16, [UR4+0xf0] ;  /* 0x0000f004ff107984 */ /* 0x000f220008000c00 */
[----:B0-----:R-:W-:-:S04]  /*3190*/  FADD R13, R13, R2 ;  /* 0x000000020d0d7221 */ /* 0x001fc80000000000 */
[----:B-1----:R-:W-:Y:S02]  /*31a0*/  FADD R4, R13, R4 ;  /* 0x000000040d047221 */ /* 0x002fe40000000000 */
[----:B------:R-:W0:Y:S02]  /*31b0*/  LDS.128 R12, [UR4+0x100] ;  /* 0x00010004ff0c7984 */ /* 0x000e240008000c00 */
[----:B------:R-:W-:-:S04]  /*31c0*/  FADD R5, R4, R5 ;  /* 0x0000000504057221 */ /* 0x000fc80000000000 */
[----:B------:R-:W-:-:S04]  /*31d0*/  FADD R6, R5, R6 ;  /* 0x0000000605067221 */ /* 0x000fc80000000000 */
[----:B------:R-:W-:-:S04]  /*31e0*/  FADD R7, R6, R7 ;  /* 0x0000000706077221 */ /* 0x000fc80000000000 */
[----:B---3--:R-:W-:Y:S02]  /*31f0*/  FADD R8, R7, R8 ;  /* 0x0000000807087221 */ /* 0x008fe40000000000 */
[----:B------:R-:W1:Y:S02]  /*3200*/  LDS.128 R4, [UR4+0x110] ;  /* 0x00011004ff047984 */ /* 0x000e640008000c00 */
[----:B------:R-:W-:-:S04]  /*3210*/  FADD R9, R8, R9 ;  /* 0x0000000908097221 */ /* 0x000fc80000000000 */
[----:B------:R-:W-:-:S04]  /*3220*/  FADD R10, R9, R10 ;  /* 0x0000000a090a7221 */ /* 0x000fc80000000000 */
[----:B------:R-:W-:-:S04]  /*3230*/  FADD R11, R10, R11 ;  /* 0x0000000b0a0b7221 */ /* 0x000fc80000000000 */
[----:B----4-:R-:W-:Y:S02]  /*3240*/  FADD R16, R11, R16 ;  /* 0x000000100b107221 */ /* 0x010fe40000000000 */
[----:B------:R-:W3:Y:S02]  /*3250*/  LDS.128 R8, [UR4+0x120] ;  /* 0x00012004ff087984 */ /* 0x000ee40008000c00 */
        /* <DEDUP_REMOVED lines=23> */
[----:B------:R1:W-:Y:S02]  /*33d0*/  STS [UR4+0x14c], R4 ;  /* 0x00014c04ff007988 */ /* 0x0003e40008000804 */
.L_x_9558:
[----:B------:R-:W-:Y:S05]  /*33e0*/  BSYNC.RECONVERGENT B0 ;  /* 0x0000000000007941 */ /* 0x000fea0003800200 */
.L_x_9557:
[----:B------:R-:W-:Y:S01]  /*33f0*/  BAR.SYNC.DEFER_BLOCKING 0x0 ;  /* 0x0000000000007b1d */ /* 0x000fe20000010000 */
[----:B------:R-:W-:-:S05]  /*3400*/  ISETP.GE.AND P0, PT, R0, R3, PT ;  /* 0x000000030000720c */ /* 0x000fca0003f06270 */
[----:B------:R-:W3:Y:S01]  /*3410*/  LDCU UR14, c[0x0][0x3ec] ;  /* 0x00007d80ff0e77ac */ /* 0x000ee20008000800 */
[----:B------:R-:W-:Y:S01]  /*3420*/  BSSY.RECONVERGENT B0, `(.L_x_9559) ;  /* 0x00000af000007945 */ /* 0x000fe20003800200 */
[----:B------:R-:W4:Y:S01]  /*3430*/  LDCU.64 UR12, c[0x0][0x3c8] ;  /* 0x00007900ff0c77ac */ /* 0x000f220008000a00 */
[----:B------:R-:W0:Y:S05]  /*3440*/  LDCU.128 UR8, c[0x0][0x3f0] ;  /* 0x00007e00ff0877ac */ /* 0x000e2a0008000c00 */
[----:B------:R-:W-:Y:S05]  /*3450*/  @P0 BRA `(.L_x_9560) ;  /* 0x0000000800ac0947 */ /* 0x000fea0003800000 */
[----:B------:R-:W5:Y:S01]  /*3460*/  S2UR UR5, SR_CgaCtaId ;  /* 0x00000000000579c3 */ /* 0x000f620000008800 */
[----:B------:R-:W-:Y:S01]  /*3470*/  UMOV UR4, 0x400 ;  /* 0x0000040000047882 */ /* 0x000fe20000000000 */
[----:B------:R-:W-:-:S06]  /*3480*/  IMAD.MOV.U32 R8, RZ, RZ, R0 ;  /* 0x000000ffff087224 */ /* 0x000fcc00078e0000 */
[----:B0-----:R-:W0:Y:S08]  /*3490*/  LDC R2, c[0x0][0x3b0] ;  /* 0x0000ec00ff027b82 */ /* 0x001e300000000800 */
[----:B------:R-:W0:Y:S01]  /*34a0*/  LDC R6, c[0x0][0x3b4] ;  /* 0x0000ed00ff067b82 */ /* 0x000e220000000800 */
[----:B-----5:R-:W-:-:S07]  /*34b0*/  ULEA UR4, UR5, UR4, 0x18 ;  /* 0x0000000405047291 */ /* 0x020fce000f8ec0ff */
[----:B------:R-:W0:Y:S02]  /*34c0*/  LDC.64 R10, c[0x0][0x3a0] ;  /* 0x0000e800ff0a7b82 */ /* 0x000e240000000a00 */
[----:B------:R-:W0:Y:S03]  /*34d0*/  LDS R7, [UR4+0x14c] ;  /* 0x00014c04ff077984 */ /* 0x000e260008000800 */
.L_x_9565:
[----:B0-----:R-:W-:Y:S01]  /*34e0*/  IABS R16, R2 ;  /* 0x0000000200107213 */ /* 0x001fe20000000000 */
[----:B------:R-:W-:Y:S01]  /*34f0*/  IMAD.SHL.U32 R12, R8, 0x2, RZ ;  /* 0x00000002080c7824 */ /* 0x000fe200078e00ff */
[----:B------:R-:W-:Y:S02]  /*3500*/  ISETP.NE.AND P3, PT, R6, RZ, PT ;  /* 0x000000ff0600720c */ /* 0x000fe40003f65270 */
[----:B------:R-:W0:Y:S01]  /*3510*/  I2F.RP R0, R16 ;  /* 0x0000001000007306 */ /* 0x000e220000209400 */
[----:B------:R-:W-:Y:S01]  /*3520*/  IMAD R9, R29, UR6, R12 ;  /* 0x000000061d097c24 */ /* 0x000fe2000f8e020c */
[----:B--2---:R-:W-:Y:S02]  /*3530*/  R2UR UR4, R32 ;  /* 0x00000000200472ca */ /* 0x004fe400000e0000 */
[----:B------:R-:W-:Y:S02]  /*3540*/  R2UR UR5, R33 ;  /* 0x00000000210572ca */ /* 0x000fe400000e0000 */
[----:B------:R-:W-:-:S02]  /*3550*/  IABS R15, R9 ;  /* 0x00000009000f7213 */ /* 0x000fc40000000000 */
[----:B0-----:R-:W1:Y:S02]  /*3560*/  MUFU.RCP R0, R0 ;  /* 0x0000000000007308 */ /* 0x001e640000001000 */
[----:B-1----:R-:W-:Y:S02]  /*3570*/  IADD3 R4, PT, PT, R0, 0xffffffe, RZ ;  /* 0x0ffffffe00047810 */ /* 0x002fe40007ffe0ff */
        /* <DEDUP_REMOVED lines=20> */
[----:B0-----:R-:W-:-:S06]  /*36c0*/  VIADD R5, R13, 0xffffffe ;  /* 0x0ffffffe0d057836 */ /* 0x001fcc0000000000 */
[----:B------:R-:W-:Y:S01]  /*36d0*/  @P0 VIADD R4, R4, 0x1 ;  /* 0x0000000104040836 */ /* 0x000fe20000000000 */
[----:B------:R-:W0:Y:S04]  /*36e0*/  F2I.FTZ.U32.TRUNC.NTZ R5, R5 ;  /* 0x0000000500057305 */ /* 0x000e28000021f000 */
[----:B------:R-:W-:-:S05]  /*36f0*/  MOV R18, R4 ;  /* 0x0000000400127202 */ /* 0x000fca0000000f00 */
[----:B------:R-:W-:Y:S01]  /*3700*/  @!P2 IMAD.MOV R18, RZ, RZ, -R18 ;  /* 0x000000ffff12a224 */ /* 0x000fe200078e0a12 */
[----:B------:R-:W-:-:S05]  /*3710*/  @!P1 LOP3.LUT R18, RZ, R2, RZ, 0x33, !PT ;  /* 0x00000002ff129212 */ /* 0x000fca00078e33ff */
[----:B------:R-:W-:Y:S02]  /*3720*/  IMAD.MOV R4, RZ, RZ, -R18 ;  /* 0x000000ffff047224 */ /* 0x000fe400078e0a12 */
[----:B0-----:R-:W-:Y:S02]  /*3730*/  IMAD.MOV R13, RZ, RZ, -R5 ;  /* 0x000000ffff0d7224 */ /* 0x001fe400078e0a05 */
[----:B------:R-:W-:Y:S02]  /*3740*/  IMAD R19, R2, R4, R9 ;  /* 0x0000000402137224 */ /* 0x000fe400078e0209 */
[----:B------:R-:W-:Y:S02]  /*3750*/  IMAD R13, R13, R0, RZ ;  /* 0x000000000d0d7224 */ /* 0x000fe400078e02ff */
[----:B------:R-:W-:Y:S01]  /*3760*/  IMAD.MOV.U32 R4, RZ, RZ, RZ ;  /* 0x000000ffff047224 */ /* 0x000fe200078e00ff */
[----:B------:R-:W-:-:S03]  /*3770*/  IABS R14, R19 ;  /* 0x00000013000e7213 */ /* 0x000fc60000000000 */
[----:B------:R-:W-:Y:S01]  /*3780*/  IMAD.HI.U32 R4, R5, R13, R4 ;  /* 0x0000000d05047227 */ /* 0x000fe200078e0004 */
[----:B------:R-:W-:Y:S02]  /*3790*/  MOV R5, R14 ;  /* 0x0000000e00057202 */ /* 0x000fe40000000f00 */
[----:B------:R-:W0:Y:S03]  /*37a0*/  LDC.64 R14, c[0x0][0x390] ;  /* 0x0000e400ff0e7b82 */ /* 0x000e260000000a00 */
        /* <DEDUP_REMOVED lines=8> */
[----:B------:R-:W-:-:S04]  /*3830*/  LOP3.LUT R0, R19, R6, RZ, 0x3c, !PT ;  /* 0x0000000613007212 */ /* 0x000fc800078e3cff */
[----:B------:R-:W-:-:S07]  /*3840*/  ISETP.GE.AND P2, PT, R0, RZ, PT ;  /* 0x000000ff0000720c */ /* 0x000fce0003f46270 */
[----:B------:R-:W-:Y:S01]  /*3850*/  @P0 VIADD R4, R4, 0x1 ;  /* 0x0000000104040836 */ /* 0x000fe20000000000 */
[----:B-1----:R-:W-:-:S04]  /*3860*/  ISETP.NE.U32.AND P0, PT, R16, 0x1, PT ;  /* 0x000000011000780c */ /* 0x002fc80003f05070 */
[----:B------:R-:W-:Y:S02]  /*3870*/  MOV R0, R4 ;  /* 0x0000000400007202 */ /* 0x000fe40000000f00 */
[----:B------:R-:W0:Y:S03]  /*3880*/  LDC.64 R4, c[0x0][0x388] ;  /* 0x0000e200ff047b82 */ /* 0x000e260000000a00 */
[----:B------:R-:W-:Y:S01]  /*3890*/  @!P2 IMAD.MOV R0, RZ, RZ, -R0 ;  /* 0x000000ffff00a224 */ /* 0x000fe200078e0a00 */
[----:B------:R-:W-:Y:S02]  /*38a0*/  @!P3 LOP3.LUT R0, RZ, R6, RZ, 0x33, !PT ;  /* 0x00000006ff00b212 */ /* 0x000fe400078e33ff */
[----:B------:R-:W-:Y:S02]  /*38b0*/  ISETP.NE.AND.EX P2, PT, R15, RZ, PT, P1 ;  /* 0x000000ff0f00720c */ /* 0x000fe40003f45310 */
[----:B------:R-:W-:Y:S01]  /*38c0*/  ISETP.NE.AND.EX P1, PT, R17, RZ, PT, P0 ;  /* 0x000000ff1100720c */ /* 0x000fe20003f25300 */
[----:B------:R-:W-:Y:S01]  /*38d0*/  IMAD.MOV R13, RZ, RZ, -R0 ;  /* 0x000000ffff0d7224 */ /* 0x000fe200078e0a00 */
[----:B------:R-:W-:-:S02]  /*38e0*/  ISETP.NE.U32.AND P0, PT, R10, 0x1, PT ;  /* 0x000000010a00780c */ /* 0x000fc40003f05070 */
[----:B------:R-:W-:Y:S01]  /*38f0*/  SEL R14, R18, RZ, P2 ;  /* 0x000000ff120e7207 */ /* 0x000fe20001000000 */
[----:B------:R-:W-:Y:S01]  /*3900*/  IMAD R13, R6, R13, R19 ;  /* 0x0000000d060d7224 */ /* 0x000fe200078e0213 */
[----:B------:R-:W-:Y:S02]  /*3910*/  ISETP.NE.AND.EX P0, PT, R11, RZ, PT, P0 ;  /* 0x000000ff0b00720c */ /* 0x000fe40003f05300 */
[----:B------:R-:W-:Y:S01]  /*3920*/  SEL R0, R0, RZ, P1 ;  /* 0x000000ff00007207 */ /* 0x000fe20000800000 */
[----:B----4-:R-:W-:Y:S01]  /*3930*/  IMAD R15, R14, UR12, RZ ;  /* 0x0000000c0e0f7c24 */ /* 0x010fe2000f8e02ff */
[----:B------:R-:W-:-:S03]  /*3940*/  SEL R13, R13, RZ, P0 ;  /* 0x000000ff0d0d7207 */ /* 0x000fc60000000000 */
[----:B------:R-:W-:Y:S02]  /*3950*/  IMAD R0, R0, UR13, R15 ;  /* 0x0000000d00007c24 */ /* 0x000fe4000f8e020f */
[----:B------:R-:W1:Y:S02]  /*3960*/  LDC.64 R14, c[0x0][0x380] ;  /* 0x0000e000ff0e7b82 */ /* 0x000e640000000a00 */
[----:B------:R-:W-:-:S05]  /*3970*/  IMAD R0, R13, UR7, R0 ;  /* 0x000000070d007c24 */ /* 0x000fca000f8e0200 */
[----:B------:R-:W-:-:S04]  /*3980*/  LEA.HI R0, R0, R0, RZ, 0x1 ;  /* 0x0000000000007211 */ /* 0x000fc800078f08ff */
[----:B------:R-:W-:-:S05]  /*3990*/  SHF.R.S32.HI R13, RZ, 0x1, R0 ;  /* 0x00000001ff0d7819 */ /* 0x000fca0000011400 */
[----:B0-----:R-:W-:-:S06]  /*39a0*/  IMAD.WIDE R4, R13, 0x2, R4 ;  /* 0x000000020d047825 */ /* 0x001fcc00078e0204 */
[----:B------:R0:W2:Y:S01]  /*39b0*/  LDG.E.U16 R4, desc[UR4][R4.64] ;  /* 0x0000000404047981 */ /* 0x0000a2000c1e1500 */
[----:B------:R-:W-:-:S04]  /*39c0*/  LEA.HI R9, R9, R9, RZ, 0x1 ;  /* 0x0000000909097211 */ /* 0x000fc800078f08ff */
[----:B------:R-:W-:-:S05]  /*39d0*/  SHF.R.S32.HI R9, RZ, 0x1, R9 ;  /* 0x00000001ff097819 */ /* 0x000fca0000011409 */
[----:B-1----:R-:W-:-:S05]  /*39e0*/  IMAD.WIDE R14, R9, 0x8, R14 ;  /* 0x00000008090e7825 */ /* 0x002fca00078e020e */
[----:B------:R-:W3:Y:S01]  /*39f0*/  LDG.E R0, desc[UR4][R14.64] ;  /* 0x000000040e007981 */ /* 0x000ee2000c1e1900 */
[----:B0-----:R-:W-:Y:S02]  /*3a00*/  IMAD.MOV.U32 R5, RZ, RZ, 0x3bbb989d ;  /* 0x3bbb989dff057424 */ /* 0x001fe400078e00ff */
[----:B------:R-:W-:Y:S01]  /*3a10*/  IMAD.MOV.U32 R13, RZ, RZ, 0x437c0000 ;  /* 0x437c0000ff0d7424 */ /* 0x000fe200078e00ff */
[----:B--2---:R-:W-:-:S04]  /*3a20*/  PRMT R9, R4, 0x7771, RZ ;  /* 0x0000777104097816 */ /* 0x004fc800000000ff */
[----:B------:R-:W-:-:S13]  /*3a30*/  ISETP.NE.AND P1, PT, R9, RZ, PT ;  /* 0x000000ff0900720c */ /* 0x000fda0003f25270 */
[----:B------:R-:W-:Y:S02]  /*3a40*/  @P1 R2UR UR4, R32 ;  /* 0x00000000200412ca */ /* 0x000fe400000e0000 */
[----:B------:R-:W-:-:S13]  /*3a50*/  @P1 R2UR UR5, R33 ;  /* 0x00000000210512ca */ /* 0x000fda00000e0000 */
[----:B------:R0:W2:Y:S01]  /*3a60*/  @P1 LDG.E R9, desc[UR4][R14.64+0x4] ;  /* 0x000004040e091981 */ /* 0x0000a2000c1e1900 */
[----:B------:R-:W-:Y:S01]  /*3a70*/  PRMT R4, R4, 0x7770, RZ ;  /* 0x0000777004047816 */ /* 0x000fe200000000ff */
[----:B---3--:R-:W-:Y:S01]  /*3a80*/  FMUL R0, R0, UR14 ;  /* 0x0000000e00007c20 */ /* 0x008fe20008400000 */
[----:B------:R-:W1:Y:S01]  /*3a90*/  LDCU UR4, c[0x0][0x3e8] ;  /* 0x00007d00ff0477ac */ /* 0x000e620008000800 */
[----:B------:R-:W-:Y:S01]  /*3aa0*/  BSSY.RECONVERGENT B1, `(.L_x_9561) ;  /* 0x000001a000017945 */ /* 0x000fe20003800200 */
[----:B------:R-:W-:Y:S01]  /*3ab0*/  ISETP.NE.AND P0, PT, R4, RZ, PT ;  /* 0x000000ff0400720c */ /* 0x000fe20003f05270 */
[----:B0-----:R-:W0:-:S12]  /*3ac0*/  MUFU.RCP R14, R7 ;  /* 0x00000007000e7308 */ /* 0x001e180000001000 */
[----:B------:R-:W3:Y:S02]  /*3ad0*/  @!P0 LDC R0, c[0x0][0x3e8] ;  /* 0x0000fa00ff008b82 */ /* 0x000ee40000000800 */
[----:B---3--:R-:W-:-:S04]  /*3ae0*/  FADD R0, -R21, R0 ;  /* 0x0000000015007221 */ /* 0x008fc80000000100 */
[----:B------:R-:W-:-:S04]  /*3af0*/  FFMA.SAT R4, R0, R5, 0.5 ;  /* 0x3f00000000047423 */ /* 0x000fc80000002005 */
[----:B------:R-:W-:Y:S01]  /*3b00*/  FFMA.RM R4, R4, R13, 12582913 ;  /* 0x4b40000104047423 */ /* 0x000fe2000000400d */
[----:B0-----:R-:W-:-:S03]  /*3b10*/  FFMA R13, -R7, R14, 1 ;  /* 0x3f800000070d7423 */ /* 0x001fc6000000010e */
[----:B------:R-:W-:Y:S01]  /*3b20*/  FADD R5, R4, -12583039 ;  /* 0xcb40007f04057421 */ /* 0x000fe20000000000 */
[----:B------:R-:W-:Y:S01]  /*3b30*/  FFMA R13, R14, R13, R14 ;  /* 0x0000000d0e0d7223 */ /* 0x000fe2000000000e */
[----:B-1----:R-:W-:Y:S02]  /*3b40*/  IMAD.U32 R14, RZ, RZ, UR4 ;  /* 0x00000004ff0e7e24 */ /* 0x002fe4000f8e00ff */
[----:B------:R-:W-:-:S04]  /*3b50*/  FFMA R5, R0, 1.4426950216293334961, -R5 ;  /* 0x3fb8aa3b00057823 */ /* 0x000fc80000000805 */
[----:B------:R-:W-:Y:S01]  /*3b60*/  FFMA R5, R0, 1.925963033500011079e-08, R5 ;  /* 0x32a5706000057823 */ /* 0x000fe20000000005 */
[----:B------:R-:W-:-:S05]  /*3b70*/  SHF.L.U32 R0, R4, 0x17, RZ ;  /* 0x0000001704007819 */ /* 0x000fca00000006ff */
[----:B------:R-:W0:Y:S02]  /*3b80*/  MUFU.EX2 R5, R5 ;  /* 0x0000000500057308 */ /* 0x000e240000000800 */
[----:B0-----:R-:W-:-:S06]  /*3b90*/  FMUL R0, R0, R5 ;  /* 0x0000000500007220 */ /* 0x001fcc0000400000 */
[----:B------:R-:W0:Y:S01]  /*3ba0*/  FCHK P0, R0, R7 ;  /* 0x0000000700007302 */ /* 0x000e220000000000 */
[----:B------:R-:W-:-:S04]  /*3bb0*/  FFMA R4, R0, R13, RZ ;  /* 0x0000000d00047223 */ /* 0x000fc800000000ff */
[----:B------:R-:W-:-:S04]  /*3bc0*/  FFMA R15, -R7, R4, R0 ;  /* 0x00000004070f7223 */ /* 0x000fc80000000100 */
[----:B------:R-:W-:Y:S01]  /*3bd0*/  FFMA R4, R13, R15, R4 ;  /* 0x0000000f0d047223 */ /* 0x000fe20000000004 */
[----:B--2---:R-:W-:Y:S01]  /*3be0*/  @P1 FMUL R14, R9, UR14 ;  /* 0x0000000e090e1c20 */ /* 0x004fe20008400000 */
[----:B0-----:R-:W-:Y:S06]  /*3bf0*/  @!P0 BRA `(.L_x_9562) ;  /* 0x0000000000108947 */ /* 0x001fec0003800000 */
[----:B------:R-:W-:Y:S01]  /*3c00*/  IMAD.MOV.U32 R5, RZ, RZ, R7 ;  /* 0x000000ffff057224 */ /* 0x000fe200078e0007 */
[----:B------:R-:W-:-:S07]  /*3c10*/  MOV R16, 0x3c30 ;  /* 0x00003c3000107802 */ /* 0x000fce0000000f00 */
[----:B------:R-:W-:Y:S05]  /*3c20*/  CALL.REL.NOINC `($__internal_154_$__cuda_sm3x_div_rn_noftz_f32_slowpath) ;  /* 0x00000004005c7944 */ /* 0x000fea0003c00000 */
[----:B------:R-:W-:-:S07]  /*3c30*/  IMAD.MOV.U32 R4, RZ, RZ, R0 ;  /* 0x000000ffff047224 */ /* 0x000fce00078e0000 */
.L_x_9562:
[----:B------:R-:W-:Y:S05]  /*3c40*/  BSYNC.RECONVERGENT B1 ;  /* 0x0000000000017941 */ /* 0x000fea0003800200 */
.L_x_9561:
[----:B------:R-:W-:Y:S02]  /*3c50*/  HFMA2 R9, -RZ, RZ, 3.7421875, 0 ;  /* 0x437c0000ff097431 */ /* 0x000fe400000001ff */
[----:B------:R-:W-:Y:S02]  /*3c60*/  IMAD.MOV.U32 R5, RZ, RZ, 0x3bbb989d ;  /* 0x3bbb989dff057424 */ /* 0x000fe400078e00ff */
[----:B------:R-:W-:Y:S01]  /*3c70*/  FADD R14, -R21, R14 ;  /* 0x0000000e150e7221 */ /* 0x000fe20000000100 */
[----:B------:R-:W0:Y:S01]  /*3c80*/  MUFU.RCP R16, R7 ;  /* 0x0000000700107308 */ /* 0x000e220000001000 */
[----:B------:R-:W-:Y:S02]  /*3c90*/  BSSY.RECONVERGENT B1, `(.L_x_9563) ;  /* 0x0000015000017945 */ /* 0x000fe40003800200 */
[----:B------:R-:W-:-:S04]  /*3ca0*/  FFMA.SAT R0, R14, R5, 0.5 ;  /* 0x3f0000000e007423 */ /* 0x000fc80000002005 */
[----:B------:R-:W-:-:S04]  /*3cb0*/  FFMA.RM R0, R0, R9, 12582913 ;  /* 0x4b40000100007423 */ /* 0x000fc80000004009 */
[C---:B------:R-:W-:Y:S01]  /*3cc0*/  FADD R5, R0.reuse, -12583039 ;  /* 0xcb40007f00057421 */ /* 0x040fe20000000000 */
[----:B------:R-:W-:-:S03]  /*3cd0*/  IMAD.SHL.U32 R0, R0, 0x800000, RZ ;  /* 0x0080000000007824 */ /* 0x000fc600078e00ff */
[----:B------:R-:W-:Y:S01]  /*3ce0*/  FFMA R5, R14, 1.4426950216293334961, -R5 ;  /* 0x3fb8aa3b0e057823 */ /* 0x000fe20000000805 */
[----:B0-----:R-:W-:-:S03]  /*3cf0*/  FFMA R9, -R7, R16, 1 ;  /* 0x3f80000007097423 */ /* 0x001fc60000000110 */
        /* <DEDUP_REMOVED lines=12> */
[----:B------:R-:W-:Y:S05]  /*3dc0*/  CALL.REL.NOINC `($__internal_154_$__cuda_sm3x_div_rn_noftz_f32_slowpath) ;  /* 0x0000000000f47944 */ /* 0x000fea0003c00000 */
[----:B------:R-:W-:-:S07]  /*3dd0*/  MOV R5, R0 ;  /* 0x0000000000057202 */ /* 0x000fce0000000f00 */
.L_x_9564:
[----:B------:R-:W-:Y:S05]  /*3de0*/  BSYNC.RECONVERGENT B1 ;  /* 0x0000000000017941 */ /* 0x000fea0003800200 */
.L_x_9563:
[----:B------:R-:W-:Y:S01]  /*3df0*/  IMAD R0, R28, UR10, RZ ;  /* 0x0000000a1c007c24 */ /* 0x000fe2000f8e02ff */
[----:B------:R-:W-:Y:S01]  /*3e00*/  R2UR UR4, R32 ;  /* 0x00000000200472ca */ /* 0x000fe200000e0000 */
[----:B------:R-:W-:Y:S01]  /*3e10*/  IMAD.MOV.U32 R13, RZ, RZ, RZ ;  /* 0x000000ffff0d7224 */ /* 0x000fe200078e00ff */
[----:B------:R-:W-:Y:S01]  /*3e20*/  R2UR UR5, R33 ;  /* 0x00000000210572ca */ /* 0x000fe200000e0000 */
[C---:B------:R-:W-:Y:S02]  /*3e30*/  IMAD R9, R29.reuse, UR11, R0 ;  /* 0x0000000b1d097c24 */ /* 0x040fe4000f8e0200 */
[----:B------:R-:W-:-:S04]  /*3e40*/  IMAD.WIDE.U32 R12, R29, UR10, R12 ;  /* 0x0000000a1d0c7c25 */ /* 0x000fc8000f8e000c */
[----:B------:R-:W-:Y:S02]  /*3e50*/  IMAD.IADD R9, R13, 0x1, R9 ;  /* 0x000000010d097824 */ /* 0x000fe400078e0209 */
[----:B------:R-:W-:-:S03]  /*3e60*/  VIADD R8, R8, 0x400 ;  /* 0x0000040008087836 */ /* 0x000fc60000000000 */
[----:B------:R-:W-:-:S04]  /*3e70*/  LEA.HI R0, P0, R9, R12, RZ, 0x1 ;  /* 0x0000000c09007211 */ /* 0x000fc800078108ff */
[----:B------:R-:W-:Y:S01]  /*3e80*/  IADD3.X R9, PT, PT, RZ, R9, RZ, P0, !PT ;  /* 0x00000009ff097210 */ /* 0x000fe200007fe4ff */
[----:B------:R-:W-:-:S03]  /*3e90*/  IMAD.SHL.U32 R12, R0, 0x4, RZ ;  /* 0x00000004000c7824 */ /* 0x000fc600078e00ff */
[----:B------:R-:W-:Y:S02]  /*3ea0*/  SHF.L.U64.HI R0, R0, 0x2, R9 ;  /* 0x0000000200007819 */ /* 0x000fe40000010209 */
[----:B------:R-:W-:-:S04]  /*3eb0*/  LOP3.LUT R12, R12, 0xfffffff8, RZ, 0xc0, !PT ;  /* 0xfffffff80c0c7812 */ /* 0x000fc800078ec0ff */
[----:B------:R-:W-:-:S04]  /*3ec0*/  IADD3 R12, P0, PT, R12, UR8, RZ ;  /* 0x000000080c0c7c10 */ /* 0x000fc8000ff1e0ff */
[----:B------:R-:W-:Y:S02]  /*3ed0*/  IADD3.X R13, PT, PT, R0, UR9, RZ, P0, !PT ;  /* 0x00000009000d7c10 */ /* 0x000fe400087fe4ff */
[----:B------:R-:W-:-:S03]  /*3ee0*/  ISETP.GE.AND P0, PT, R8, R3, PT ;  /* 0x000000030800720c */ /* 0x000fc60003f06270 */
[----:B------:R0:W-:Y:S10]  /*3ef0*/  STG.E.64 desc[UR4][R12.64], R4 ;  /* 0x000000040c007986 */ /* 0x0001f4000c101b04 */
[----:B------:R-:W-:Y:S05]  /*3f00*/  @!P0 BRA `(.L_x_9565) ;  /* 0xfffffff400748947 */ /* 0x000fea000383ffff */
.L_x_9560:
[----:B0--34-:R-:W-:Y:S05]  /*3f10*/  BSYNC.RECONVERGENT B0 ;  /* 0x0000000000007941 */ /* 0x019fea0003800200 */
.L_x_9559:
[----:B------:R-:W0:Y:S01]  /*3f20*/  LDCU.64 UR4, c[0x0][0x400] ;  /* 0x00008000ff0477ac */ /* 0x000e220008000a00 */
[----:B------:R-:W-:-:S05]  /*3f30*/  IADD3 R29, P0, PT, R30, R29, RZ ;  /* 0x0000001d1e1d7210 */ /* 0x000fca0007f1e0ff */
[----:B------:R-:W-:Y:S01]  /*3f40*/  IMAD.X R28, RZ, RZ, R28, P0 ;  /* 0x000000ffff1c7224 */ /* 0x000fe200000e061c */
[----:B0-----:R-:W-:-:S04]  /*3f50*/  ISETP.GE.U32.AND P0, PT, R29, UR4, PT ;  /* 0x000000041d007c0c */ /* 0x001fc8000bf06070 */
[----:B------:R-:W-:-:S13]  /*3f60*/  ISETP.GE.AND.EX P0, PT, R28, UR5, PT, P0 ;  /* 0x000000051c007c0c */ /* 0x000fda000bf06300 */
[----:B------:R-:W-:Y:S05]  /*3f70*/  @!P0 BRA `(.L_x_9566) ;  /* 0xffffffc000ac8947 */ /* 0x000fea000383ffff */
[----:B------:R-:W-:Y:S05]  /*3f80*/  EXIT ;  /* 0x000000000000794d */ /* 0x000fea0003800000 */
.L_x_9548:
[----:B------:R-:W-:Y:S02]  /*3f90*/  HFMA2 R12, -RZ, RZ, 0, 5.9604644775390625e-08 ;  /* 0x00000001ff0c7431 */ /* 0x000fe400000001ff */
[----:B------:R-:W-:Y:S02]  /*3fa0*/  IMAD.MOV.U32 R13, RZ, RZ, R7 ;  /* 0x000000ffff0d7224 */ /* 0x000fe400078e0007 */
[----:B------:R-:W-:Y:S02]  /*3fb0*/  IMAD.MOV.U32 R11, RZ, RZ, 0x1f ;  /* 0x0000001fff0b7424 */ /* 0x000fe400078e00ff */
[----:B------:R-:W-:-:S07]  /*3fc0*/  IMAD.MOV.U32 R15, RZ, RZ, -0x1 ;  /* 0xffffffffff0f7424 */ /* 0x000fce00078e00ff */
[----:B012---:R-:W-:Y:S05]  /*3fd0*/  WARPSYNC.COLLECTIVE R15, `(.L_x_9567) ;  /* 0x000000000f087348 */ /* 0x007fea0003c00000 */
[----:B------:R3:W4:Y:S02]  /*3fe0*/  SHFL.DOWN P6, R14, R13, R12, R11 ;  /* 0x0800000c0d0e7389 */ /* 0x00072400000c000b */
[----:B01234-:R-:W-:Y:S05]  /*3ff0*/  ENDCOLLECTIVE ;  /* 0x000000000000791b */ /* 0x01ffea0003800000 */
.L_x_9567:
[----:B------:R-:W-:Y:S02]  /*4000*/  MOV R12, 0x2 ;  /* 0x00000002000c7802 */ /* 0x000fe40000000f00 */
[----:B------:R-:W-:-:S05]  /*4010*/  @!P1 FMNMX R7, R14, R7, !PT ;  /* 0x000000070e079209 */ /* 0x000fca0007800000 */
[----:B------:R-:W-:-:S07]  /*4020*/  IMAD.MOV.U32 R13, RZ, RZ, R7 ;  /* 0x000000ffff0d7224 */ /* 0x000fce00078e0007 */
[----:B------:R-:W-:Y:S05]  /*4030*/  WARPSYNC.COLLECTIVE R15, `(.L_x_9568) ;  /* 0x000000000f087348 */ /* 0x000fea0003c00000 */
[----:B------:R0:W1:Y:S02]  /*4040*/  SHFL.DOWN P6, R14, R13, R12, R11 ;  /* 0x0800000c0d0e7389 */ /* 0x00006400000c000b */
[----:B01----:R-:W-:Y:S05]  /*4050*/  ENDCOLLECTIVE ;  /* 0x000000000000791b */ /* 0x003fea0003800000 */
.L_x_9568:
[----:B------:R-:W-:Y:S01]  /*4060*/  IMAD.MOV.U32 R12, RZ, RZ, 0x4 ;  /* 0x00000004ff0c7424 */ /* 0x000fe200078e00ff */
[----:B------:R-:W-:-:S05]  /*4070*/  @!P0 FMNMX R7, R7, R14, !PT ;  /* 0x0000000e07078209 */ /* 0x000fca0007800000 */
[----:B------:R-:W-:-:S07]  /*4080*/  IMAD.MOV.U32 R13, RZ, RZ, R7 ;  /* 0x000000ffff0d7224 */ /* 0x000fce00078e0007 */
[----:B------:R-:W-:Y:S05]  /*4090*/  WARPSYNC.COLLECTIVE R15, `(.L_x_9569) ;  /* 0x000000000f087348 */ /* 0x000fea0003c00000 */
[----:B------:R0:W1:Y:S02]  /*40a0*/  SHFL.DOWN P6, R14, R13, R12, R11 ;  /* 0x0800000c0d0e7389 */ /* 0x00006400000c000b */
[----:B01----:R-:W-:Y:S05]  /*40b0*/  ENDCOLLECTIVE ;  /* 0x000000000000791b */ /* 0x003fea0003800000 */
.L_x_9569:
[----:B------:R-:W-:Y:S01]  /*40c0*/  HFMA2 R12, -RZ, RZ, 0, 4.76837158203125e-07 ;  /* 0x00000008ff0c7431 */ /* 0x000fe200000001ff */
[----:B------:R-:W-:-:S05]  /*40d0*/  @!P5 FMNMX R7, R7, R14, !PT ;  /* 0x0000000e0707d209 */ /* 0x000fca0007800000 */
[----:B------:R-:W-:-:S07]  /*40e0*/  IMAD.MOV.U32 R13, RZ, RZ, R7 ;  /* 0x000000ffff0d7224 */ /* 0x000fce00078e0007 */
[----:B------:R-:W-:Y:S05]  /*40f0*/  WARPSYNC.COLLECTIVE R15, `(.L_x_9570) ;  /* 0x000000000f087348 */ /* 0x000fea0003c00000 */
[----:B------:R0:W1:Y:S02]  /*4100*/  SHFL.DOWN P6, R14, R13, R12, R11 ;  /* 0x0800000c0d0e7389 */ /* 0x00006400000c000b */
[----:B01----:R-:W-:Y:S05]  /*4110*/  ENDCOLLECTIVE ;  /* 0x000000000000791b */ /* 0x003fea0003800000 */
.L_x_9570:
[----:B------:R-:W-:Y:S01]  /*4120*/  IMAD.MOV.U32 R12, RZ, RZ, 0x10 ;  /* 0x00000010ff0c7424 */ /* 0x000fe200078e00ff */
[----:B------:R-:W-:-:S04]  /*4130*/  FMNMX R5, R7, R14, !PT ;  /* 0x0000000e07057209 */ /* 0x000fc80007800000 */
[----:B------:R-:W-:-:S05]  /*4140*/  FSEL R4, R7, R5, P2 ;  /* 0x0000000507047208 */ /* 0x000fca0001000000 */
[----:B------:R-:W-:-:S07]  /*4150*/  IMAD.MOV.U32 R13, RZ, RZ, R4 ;  /* 0x000000ffff0d7224 */ /* 0x000fce00078e0004 */
[----:B------:R-:W-:Y:S05]  /*4160*/  WARPSYNC.COLLECTIVE R15, `(.L_x_9571) ;  /* 0x000000000f087348 */ /* 0x000fea0003c00000 */
[----:B------:R0:W1:Y:S02]  /*4170*/  SHFL.DOWN P6, R14, R13, R12, R11 ;  /* 0x0800000c0d0e7389 */ /* 0x00006400000c000b */
[----:B01----:R-:W-:Y:S05]  /*4180*/  ENDCOLLECTIVE ;  /* 0x000000000000791b */ /* 0x003fea0003800000 */
.L_x_9571:
[----:B------:R-:W-:Y:S05]  /*4190*/  BRA `(.L_x_9572) ;  /* 0xffffffd400147947 */ /* 0x000fea000383ffff */
        .weak           $__internal_154_$__cuda_sm3x_div_rn_noftz_f32_slowpath
        .type           $__internal_154_$__cuda_sm3x_div_rn_noftz_f32_slowpath,@function
        .size           $__internal_154_$__cuda_sm3x_div_rn_noftz_f32_slowpath,(.L_x_37531 - $__internal_154_$__cuda_sm3x_div_rn_noftz_f32_slowpath)
$__internal_154_$__cuda_sm3x_div_rn_noftz_f32_slowpath:
        /* <DEDUP_REMOVED lines=34> */
.L_x_9574:
        /* <DEDUP_REMOVED lines=30> */
[CCC-:B------:R-:W-:Y:S01]  /*45a0*/  FFMA.RM R18, R22.reuse, R20.reuse, R15.reuse ;  /* 0x0000001416127223 */ /* 0x1c0fe2000000400f */
[C---:B------:R-:W-:Y:S02]  /*45b0*/  ISETP.NE.AND P2, PT, R13.reuse, RZ, PT ;  /* 0x000000ff0d00720c */ /* 0x040fe40003f45270 */
[----:B------:R-:W-:Y:S02]  /*45c0*/  ISETP.NE.AND P1, PT, R13, RZ, PT ;  /* 0x000000ff0d00720c */ /* 0x000fe40003f25270 */
[----:B------:R-:W-:Y:S01]  /*45d0*/  LOP3.LUT R9, R5, 0x7fffff, RZ, 0xc0, !PT ;  /* 0x007fffff05097812 */ /* 0x000fe200078ec0ff */
[----:B------:R-:W-:Y:S01]  /*45e0*/  FFMA.RP R5, R22, R20, R15 ;  /* 0x0000001416057223 */ /* 0x000fe2000000800f */
[----:B------:R-:W-:Y:S02]  /*45f0*/  VIADD R20, R13, 0x20 ;  /* 0x000000200d147836 */ /* 0x000fe40000000000 */
[----:B------:R-:W-:Y:S01]  /*4600*/  LOP3.LUT R9, R9, 0x800000, RZ, 0xfc, !PT ;  /* 0x0080000009097812 */ /* 0x000fe200078efcff */
[----:B------:R-:W-:Y:S01]  /*4610*/  IMAD.MOV R13, RZ, RZ, -R13 ;  /* 0x000000ffff0d7224 */ /* 0x000fe200078e0a0d */
[----:B------:R-:W-:-:S02]  /*4620*/  FSETP.NEU.FTZ.AND P0, PT, R5, R18, PT ;  /* 0x000000120500720b */ /* 0x000fc40003f1d000 */
        /* <DEDUP_REMOVED lines=12> */
.L_x_9581:
[----:B------:R-:W-:-:S04]  /*46f0*/  LOP3.LUT R0, R0, 0x80000000, RZ, 0xc0, !PT ;  /* 0x8000000000007812 */ /* 0x000fc800078ec0ff */
[----:B------:R-:W-:Y:S01]  /*4700*/  LOP3.LUT R0, R0, 0x7f800000, RZ, 0xfc, !PT ;  /* 0x7f80000000007812 */ /* 0x000fe200078efcff */
[----:B------:R-:W-:Y:S06]  /*4710*/  BRA `(.L_x_9582) ;  /* 0x0000000000047947 */ /* 0x000fec0003800000 */
.L_x_9580:
[----:B------:R-:W-:-:S07]  /*4720*/  IMAD R0, R18, 0x800000, R0 ;  /* 0x0080000012007824 */ /* 0x000fce00078e0200 */
.L_x_9582:
[----:B------:R-:W-:Y:S05]  /*4730*/  BSYNC.RECONVERGENT B3 ;  /* 0x0000000000037941 */ /* 0x000fea0003800200 */
.L_x_9579:
[----:B------:R-:W-:Y:S05]  /*4740*/  BRA `(.L_x_9583) ;  /* 0x0000000000207947 */ /* 0x000fea0003800000 */
.L_x_9578:
[----:B------:R-:W-:-:S04]  /*4750*/  LOP3.LUT R0, R5, 0x80000000, R0, 0x48, !PT ;  /* 0x8000000005007812 */ /* 0x000fc800078e4800 */
[----:B------:R-:W-:Y:S01]  /*4760*/  LOP3.LUT R0, R0, 0x7f800000, RZ, 0xfc, !PT ;  /* 0x7f80000000007812 */ /* 0x000fe200078efcff */
[----:B------:R-:W-:Y:S06]  /*4770*/  BRA `(.L_x_9583) ;  /* 0x0000000000147947 */ /* 0x000fec0003800000 */
.L_x_9577:
[----:B------:R-:W-:Y:S01]  /*4780*/  LOP3.LUT R0, R5, 0x80000000, R0, 0x48, !PT ;  /* 0x8000000005007812 */ /* 0x000fe200078e4800 */
[----:B------:R-:W-:Y:S06]  /*4790*/  BRA `(.L_x_9583) ;  /* 0x00000000000c7947 */ /* 0x000fec0003800000 */
.L_x_9576:
[----:B------:R-:W0:Y:S01]  /*47a0*/  MUFU.RSQ R0, -QNAN ;  /* 0xffc0000000007908 */ /* 0x000e220000001400 */
[----:B------:R-:W-:Y:S05]  /*47b0*/  BRA `(.L_x_9583) ;  /* 0x0000000000047947 */ /* 0x000fea0003800000 */
.L_x_9575:
[----:B------:R-:W-:-:S07]  /*47c0*/  FADD.FTZ R0, R0, R5 ;  /* 0x0000000500007221 */ /* 0x000fce0000010000 */
.L_x_9583:
[----:B------:R-:W-:Y:S05]  /*47d0*/  BSYNC.RECONVERGENT B2 ;  /* 0x0000000000027941 */ /* 0x000fea0003800200 */
.L_x_9573:
[----:B------:R-:W-:-:S04]  /*47e0*/  IMAD.MOV.U32 R17, RZ, RZ, 0x0 ;  /* 0x00000000ff117424 */ /* 0x000fc800078e00ff */
[----:B0-----:R-:W-:Y:S05]  /*47f0*/  RET.REL.NODEC R16 `(_Z24SoftmaxBlockUncachedImplI22BroadcastScaleMaskLoadIffbLm3EiE11DirectStoreIffEfLi2ELi1024EL9Algorithm0EEvT_T0_ll) ;  /* 0xffffffb810007950 */ /* 0x001fea0003c3ffff */
.L_x_9584:
        /* <DEDUP_REMOVED lines=16> */
.L_x_37531:


//--------------------- .text._Z20SoftmaxBlockSMemImplI22BroadcastScaleMaskLoadIffbLm3EiE11DirectStoreIffEfLi1ELi256EL9Algorithm0EEvT_T0_ll --------------------------
	.section	.text._Z20SoftmaxBlockSMemImplI22BroadcastScaleMaskLoadIffbLm3EiE11DirectStoreIffEfLi1ELi256EL9Algorithm0EEvT_T0_ll,"ax",@progbits
	.align	128
        .global         _Z20SoftmaxBlockSMemImplI22BroadcastScaleMaskLoadIffbLm3EiE11DirectStoreIffEfLi1ELi256EL9Algorithm0EEvT_T0_ll
        .type           _Z20SoftmaxBlockSMemImplI22BroadcastScaleMaskLoadIffbLm3EiE11DirectStoreIffEfLi1ELi256EL9Algorithm0EEvT_T0_ll,@function
        .size           _Z20SoftmaxBlockSMemImplI22BroadcastScaleMaskLoadIffbLm3EiE11DirectStoreIffEfLi1ELi256EL9Algorithm0EEvT_T0_ll,(.L_x_37532 - _Z20SoftmaxBlockSMemImplI22BroadcastScaleMaskLoadIffbLm3EiE11DirectStoreIffEfLi1ELi256EL9Algorithm0EEvT_T0_ll)
        .other          _Z20SoftmaxBlockSMemImplI22BroadcastScaleMaskLoadIffbLm3EiE11DirectStoreIffEfLi1ELi256EL9Algorithm0EEvT_T0_ll,@"STO_CUDA_ENTRY STV_DEFAULT"
_Z20SoftmaxBlockSMemImplI22BroadcastScaleMaskLoadIffbLm3EiE11DirectStoreIffEfLi1ELi256EL9Algorithm0EEvT_T0_ll:
.text._Z20SoftmaxBlockSMemImplI22BroadcastScaleMaskLoadIffbLm3EiE11DirectStoreIffEfLi1ELi256EL9Algorithm0EEvT_T0_ll:
[----:B------:R-:W-:Y:S08]  /*0000*/  LDC R1, c[0x0][0x37c] ;  /* 0x0000df00ff017b82 */ /* 0x000ff00000000800 */
[----:B------:R-:W0:Y:S08]  /*0010*/  S2UR UR4, SR_CTAID.X ;  /* 0x00000000000479c3 */ /* 0x000e300000002500 */
[----:B------:R-:W0:Y:S02]  /*0020*/  LDC.64 R2, c[0x0][0x400] ;  /* 0x00010000ff027b82 */ /* 0x000e240000000a00 */
[----:B0-----:R-:W-:-:S04]  /*0030*/  ISETP.LE.U32.AND P0, PT, R2, UR4, PT ;  /* 0x0000000402007c0c */ /* 0x001fc8000bf03070 */
[----:B------:R-:W-:-:S13]  /*0040*/  ISETP.GE.AND.EX P0, PT, RZ, R3, PT, P0 ;  /* 0x00000003ff00720c */ /* 0x000fda0003f06300 */
[----:B------:R-:W-:Y:S05]  /*0050*/  @P0 EXIT ;  /* 0x000000000000094d */ /* 0x000fea0003800000 */
[----:B------:R-:W0:Y:S01]  /*0060*/  S2R R3, SR_TID.X ;  /* 0x0000000000037919 */ /* 0x000e220000002100 */
[----:B------:R-:W1:Y:S01]  /*0070*/  LDC.64 R4, c[0x0][0x408] ;  /* 0x00010200ff047b82 */ /* 0x000e620000000a00 */
[----:B------:R-:W-:Y:S01]  /*0080*/  UMOV UR5, UR4 ;  /* 0x0000000400057c82 */ /* 0x000fe20008000000 */
[----:B------:R-:W2:Y:S01]  /*0090*/  LDCU UR9, c[0x0][0x370] ;  /* 0x00006e00ff0977ac */ /* 0x000ea20008000800 */
[----:B------:R-:W3:Y:S01]  /*00a0*/  LDCU.64 UR10, c[0x0][0x358] ;  /* 0x00006b00ff0a77ac */ /* 0x000ee20008000a00 */
[----:B------:R-:W-:Y:S01]  /*00b0*/  UMOV UR4, URZ ;  /* 0x000000ff00047c82 */ /* 0x000fe20008000000 */
[----:B0-----:R-:W-:-:S04]  /*00c0*/  LOP3.LUT R3, RZ, R3, RZ, 0x33, !PT ;  /* 0x00000003ff037212 */ /* 0x001fc800078e33ff */
[C---:B-1----:R-:W-:Y:S01]  /*00d0*/  IADD3 R18, P0, PT, R3.reuse, R4, RZ ;  /* 0x0000000403127210 */ /* 0x042fe20007f1e0ff */
[----:B------:R-:W-:-:S03]  /*00e0*/  IMAD.IADD R2, R3, 0x1, R4 ;  /* 0x0000000103027824 */ /* 0x000fc600078e0204 */
[----:B--23--:R-:W-:-:S09]  /*00f0*/  IADD3.X R4, PT, PT, R5, -0x1, RZ, P0, !PT ;  /* 0xffffffff05047810 */ /* 0x00cfd200007fe4ff */
.L_x_9620:
[----:B--23--:R-:W0:Y:S01]  /*0100*/  S2R R20, SR_TID.X ;  /* 0x0000000000147919 */ /* 0x00ce220000002100 */
[----:B-1----:R-:W1:Y:S01]  /*0110*/  LDCU UR6, c[0x0][0x408] ;  /* 0x00008100ff0677ac */ /* 0x002e620008000800 */
[----:B------:R-:W-:Y:S01]  /*0120*/  BSSY.RECONVERGENT B0, `(.L_x_9585) ;  /* 0x00001ee000007945 */ /* 0x000fe20003800200 */
[----:B----4-:R-:W-:Y:S01]  /*0130*/  IMAD.MOV.U32 R3, RZ, RZ, -0x800000 ;  /* 0xff800000ff037424 */ /* 0x010fe200078e00ff */
[----:B------:R-:W2:Y:S01]  /*0140*/  LDCU UR14, c[0x0][0x408] ;  /* 0x00008100ff0e77ac */ /* 0x000ea20008000800 */
[----:B------:R-:W3:Y:S01]  /*0150*/  LDCU UR8, c[0x0][0x3d0] ;  /* 0x00007a00ff0877ac */ /* 0x000ee20008000800 */
[----:B------:R-:W4:Y:S01]  /*0160*/  LDCU.64 UR12, c[0x0][0x3c8] ;  /* 0x00007900ff0c77ac */ /* 0x000f220008000a00 */
[----:B------:R-:W0:Y:S01]  /*0170*/  LDCU.128 UR16, c[0x0][0x380] ;  /* 0x00007000ff1077ac */ /* 0x000e220008000c00 */
[----:B-1----:R-:W-:-:S05]  /*0180*/  IMAD.U32 R5, RZ, RZ, UR6 ;  /* 0x00000006ff057e24 */ /* 0x002fca000f8e00ff */
[----:B0-----:R-:W-:-:S13]  /*0190*/  ISETP.GE.AND P0, PT, R20, R5, PT ;  /* 0x000000051400720c */ /* 0x001fda0003f06270 */
[----:B--234-:R-:W-:Y:S05]  /*01a0*/  @P0 BRA `(.L_x_9586) ;  /* 0x0000001c00940947 */ /* 0x01cfea0003800000 */
[----:B------:R-:W0:Y:S01]  /*01b0*/  LDC R19, c[0x0][0x3e0] ;  /* 0x0000f800ff137b82 */ /* 0x000e220000000800 */
[----:B------:R-:W-:Y:S01]  /*01c0*/  LEA.HI R27, R2, 0x1, RZ, 0x18 ;  /* 0x00000001021b7811 */ /* 0x000fe200078fc0ff */
[----:B------:R-:W-:Y:S01]  /*01d0*/  BSSY.RECONVERGENT B1, `(.L_x_9587) ;  /* 0x00000cd000017945 */ /* 0x000fe20003800200 */
[----:B------:R-:W-:Y:S01]  /*01e0*/  IMAD.MOV.U32 R3, RZ, RZ, -0x800000 ;  /* 0xff800000ff037424 */ /* 0x000fe200078e00ff */
[----:B------:R-:W-:Y:S02]  /*01f0*/  MOV R0, R20 ;  /* 0x0000001400007202 */ /* 0x000fe40000000f00 */
[----:B------:R-:W-:-:S04]  /*0200*/  LOP3.LUT R27, R27, 0x3, RZ, 0xc0, !PT ;  /* 0x000000031b1b7812 */ /* 0x000fc800078ec0ff */
[----:B------:R-:W-:Y:S01]  /*0210*/  ISETP.NE.AND P0, PT, R27, RZ, PT ;  /* 0x000000ff1b00720c */ /* 0x000fe20003f05270 */
[----:B0-----:R-:W-:-:S12]  /*0220*/  IMAD R19, R19, UR5, RZ ;  /* 0x0000000513137c24 */ /* 0x001fd8000f8e02ff */
[----:B------:R-:W-:Y:S05]  /*0230*/  @!P0 BRA `(.L_x_9588) ;  /* 0x0000000c00188947 */ /* 0x000fea0003800000 */
[----:B------:R-:W0:Y:S01]  /*0240*/  LDC R21, c[0x0][0x3b0] ;  /* 0x0000ec00ff157b82 */ /* 0x000e220000000800 */
[----:B------:R-:W-:Y:S02]  /*0250*/  IMAD.IADD R28, R20, 0x1, R19 ;  /* 0x00000001141c7824 */ /* 0x000fe400078e0213 */
[----:B------:R-:W-:-:S03]  /*0260*/  IMAD.MOV.U32 R24, RZ, RZ, RZ ;  /* 0x000000ffff187224 */ /* 0x000fc600078e00ff */
[----:B------:R-:W-:Y:S02]  /*0270*/  IABS R6, R28 ;  /* 0x0000001c00067213 */ /* 0x000fe40000000000 */
[----:B------:R-:W1:Y:S08]  /*0280*/  LDC R23, c[0x0][0x3b4] ;  /* 0x0000ed00ff177b82 */ /* 0x000e700000000800 */
[----:B------:R-:W2:Y:S01]  /*0290*/  LDC.64 R12, c[0x0][0x390] ;  /* 0x0000e400ff0c7b82 */ /* 0x000ea20000000a00 */
[----:B0-----:R-:W-:-:S07]  /*02a0*/  IABS R22, R21 ;  /* 0x0000001500167213 */ /* 0x001fce0000000000 */
[----:B------:R-:W0:Y:S01]  /*02b0*/  LDC.64 R14, c[0x0][0x398] ;  /* 0x0000e600ff0e7b82 */ /* 0x000e220000000a00 */
[----:B------:R-:W-:Y:S01]  /*02c0*/  ISETP.NE.AND P3, PT, R21, RZ, PT ;  /* 0x000000ff1500720c */ /* 0x000fe20003f65270 */
[----:B------:R-:W3:Y:S01]  /*02d0*/  I2F.RP R0, R22 ;  /* 0x0000001600007306 */ /* 0x000ee20000209400 */
[----:B------:R-:W-:Y:S02]  /*02e0*/  LOP3.LUT R26, RZ, R21, RZ, 0x33, !PT ;  /* 0x00000015ff1a7212 */ /* 0x000fe400078e33ff */
[----:B-1----:R-:W-:-:S03]  /*02f0*/  ISETP.NE.AND P4, PT, R23, RZ, PT ;  /* 0x000000ff1700720c */ /* 0x002fc60003f85270 */
[----:B------:R-:W1:Y:S01]  /*0300*/  LDC.64 R16, c[0x0][0x3a0] ;  /* 0x0000e800ff107b82 */ /* 0x000e620000000a00 */
[----:B------:R-:W-:-:S07]  /*0310*/  LOP3.LUT R31, RZ, R23, RZ, 0x33, !PT ;  /* 0x00000017ff1f7212 */ /* 0x000fce00078e33ff */
[----:B------:R-:W4:Y:S01]  /*0320*/  LDC R30, c[0x0][0x3d0] ;  /* 0x0000f400ff1e7b82 */ /* 0x000f220000000800 */
[----:B---3--:R-:W3:Y:S07]  /*0330*/  MUFU.RCP R0, R0 ;  /* 0x0000000000007308 */ /* 0x008eee0000001000 */
[----:B------:R-:W5:Y:S01]  /*0340*/  LDC.64 R10, c[0x0][0x388] ;  /* 0x0000e200ff0a7b82 */ /* 0x000f620000000a00 */
[----:B---3--:R-:W-:-:S06]  /*0350*/  VIADD R25, R0, 0xffffffe ;  /* 0x0ffffffe00197836 */ /* 0x008fcc0000000000 */
[----:B------:R-:W3:Y:S02]  /*0360*/  F2I.FTZ.U32.TRUNC.NTZ R25, R25 ;  /* 0x0000001900197305 */ /* 0x000ee4000021f000 */
[----:B---3--:R-:W-:-:S04]  /*0370*/  IMAD.MOV R3, RZ, RZ, -R25 ;  /* 0x000000ffff037224 */ /* 0x008fc800078e0a19 */
[----:B------:R-:W-:-:S04]  /*0380*/  IMAD R3, R3, R22, RZ ;  /* 0x0000001603037224 */ /* 0x000fc800078e02ff */
[----:B------:R-:W-:Y:S01]  /*0390*/  IMAD.HI.U32 R24, R25, R3, R24 ;  /* 0x0000000319187227 */ /* 0x000fe200078e0018 */
[----:B------:R-:W-:Y:S02]  /*03a0*/  MOV R3, R6 ;  /* 0x0000000600037202 */ /* 0x000fe40000000f00 */
[----:B------:R-:W-:-:S03]  /*03b0*/  IABS R25, R23 ;  /* 0x0000001700197213 */ /* 0x000fc60000000000 */
[----:B------:R-:W-:Y:S01]  /*03c0*/  IMAD.HI.U32 R0, R24, R3, RZ ;  /* 0x0000000318007227 */ /* 0x000fe200078e00ff */
[----:B------:R-:W3:Y:S03]  /*03d0*/  I2F.RP R8, R25 ;  /* 0x0000001900087306 */ /* 0x000ee60000209400 */
[----:B------:R-:W-:-:S04]  /*03e0*/  IMAD.MOV R6, RZ, RZ, -R0 ;  /* 0x000000ffff067224 */ /* 0x000fc800078e0a00 */
[----:B------:R-:W-:-:S05]  /*03f0*/  IMAD R3, R22, R6, R3 ;  /* 0x0000000616037224 */ /* 0x000fca00078e0203 */
[----:B------:R-:W-:Y:S01]  /*0400*/  ISETP.GT.U32.AND P1, PT, R22, R3, PT ;  /* 0x000000031600720c */ /* 0x000fe20003f24070 */
[----:B---3--:R-:W3:-:S12]  /*0410*/  MUFU.RCP R8, R8 ;  /* 0x0000000800087308 */ /* 0x008ed80000001000 */
[----:B------:R-:W-:Y:S02]  /*0420*/  @!P1 IMAD.IADD R3, R3, 0x1, -R22 ;  /* 0x0000000103039824 */ /* 0x000fe400078e0a16 */
[----:B------:R-:W-:-:S03]  /*0430*/  @!P1 VIADD R0, R0, 0x1 ;  /* 0x0000000100009836 */ /* 0x000fc60000000000 */
[----:B------:R-:W-:Y:S02]  /*0440*/  ISETP.GE.U32.AND P0, PT, R3, R22, PT ;  /* 0x000000160300720c */ /* 0x000fe40003f06070 */
[----:B------:R-:W-:Y:S01]  /*0450*/  LOP3.LUT R3, R28, R21, RZ, 0x3c, !PT ;  /* 0x000000151c037212 */ /* 0x000fe200078e3cff */
[----:B---3--:R-:W-:-:S03]  /*0460*/  VIADD R6, R8, 0xffffffe ;  /* 0x0ffffffe08067836 */ /* 0x008fc60000000000 */
[----:B------:R-:W-:Y:S01]  /*0470*/  ISETP.GE.AND P2, PT, R3, RZ, PT ;  /* 0x000000ff0300720c */ /* 0x000fe20003f46270 */
[----:B------:R3:W2:Y:S06]  /*0480*/  F2I.FTZ.U32.TRUNC.NTZ R7, R6 ;  /* 0x0000000600077305 */ /* 0x0006ac000021f000 */
[----:B------:R-:W-:Y:S01]  /*0490*/  @P0 IADD3 R0, PT, PT, R0, 0x1, RZ ;  /* 0x0000000100000810 */ /* 0x000fe20007ffe0ff */
[----:B---3--:R-:W-:-:S05]  /*04a0*/  IMAD.MOV.U32 R6, RZ, RZ, RZ ;  /* 0x000000ffff067224 */ /* 0x008fca00078e00ff */
[----:B------:R-:W-:Y:S02]  /*04b0*/  @!P2 IMAD.MOV R0, RZ, RZ, -R0 ;  /* 0x000000ffff00a224 */ /* 0x000fe400078e0a00 */
[----:B--2---:R-:W-:-:S03]  /*04c0*/  IMAD.MOV R8, RZ, RZ, -R7 ;  /* 0x000000ffff087224 */ /* 0x004fc600078e0a07 */
[----:B------:R-:W-:Y:S01]  /*04d0*/  SEL R0, R26, R0, !P3 ;  /* 0x000000001a007207 */ /* 0x000fe20005800000 */
[----:B------:R-:W-:Y:S02]  /*04e0*/  IMAD R29, R8, R25, RZ ;  /* 0x00000019081d7224 */ /* 0x000fe400078e02ff */
[----:B------:R-:W2:Y:S02]  /*04f0*/  LDC.64 R8, c[0x0][0x380] ;  /* 0x0000e000ff087b82 */ /* 0x000ea40000000a00 */
[----:B------:R-:W-:Y:S02]  /*0500*/  IMAD.MOV R3, RZ, RZ, -R0 ;  /* 0x000000ffff037224 */ /* 0x000fe400078e0a00 */
        /* <DEDUP_REMOVED lines=15> */
[----:B------:R-:W0:Y:S01]  /*0600*/  LDC.64 R6, c[0x0][0x3c8] ;  /* 0x0000f200ff067b82 */ /* 0x000e220000000a00 */
[----:B------:R-:W-:-:S04]  /*0610*/  SHF.R.S64 R15, RZ, 0x1e, R28 ;  /* 0x0000001eff0f7819 */ /* 0x000fc8000000101c */
[----:B------:R-:W-:Y:S01]  /*0620*/  @P0 VIADD R3, R3, 0x1 ;  /* 0x0000000103030836 */ /* 0x000fe20000000000 */
[----:B------:R-:W-:Y:S02]  /*0630*/  ISETP.NE.U32.AND P0, PT, R12, 0x1, PT ;  /* 0x000000010c00780c */ /* 0x000fe40003f05070 */
[----:B--2---:R-:W-:Y:S02]  /*0640*/  IADD3 R14, P5, PT, R15, R8, RZ ;  /* 0x000000080f0e7210 */ /* 0x004fe40007fbe0ff */
[----:B------:R-:W-:Y:S02]  /*0650*/  ISETP.NE.AND.EX P0, PT, R13, RZ, PT, P0 ;  /* 0x000000ff0d00720c */ /* 0x000fe40003f05300 */
[----:B------:R-:W-:Y:S02]  /*0660*/  @!P2 IADD3 R3, PT, PT, -R3, RZ, RZ ;  /* 0x000000ff0303a210 */ /* 0x000fe40007ffe1ff */
[----:B-1----:R-:W-:Y:S02]  /*0670*/  ISETP.NE.U32.AND P2, PT, R16, 0x1, PT ;  /* 0x000000011000780c */ /* 0x002fe40003f45070 */
[----:B------:R-:W-:-:S02]  /*0680*/  SEL R3, R31, R3, !P4 ;  /* 0x000000031f037207 */ /* 0x000fc40006000000 */
[----:B------:R-:W-:Y:S02]  /*0690*/  SEL R13, R0, RZ, P0 ;  /* 0x000000ff000d7207 */ /* 0x000fe40000000000 */
[----:B------:R-:W-:Y:S01]  /*06a0*/  ISETP.NE.AND.EX P2, PT, R17, RZ, PT, P2 ;  /* 0x000000ff1100720c */ /* 0x000fe20003f45320 */
[----:B------:R-:W-:Y:S01]  /*06b0*/  IMAD.MOV R12, RZ, RZ, -R3 ;  /* 0x000000ffff0c7224 */ /* 0x000fe200078e0a03 */
[----:B------:R-:W-:Y:S01]  /*06c0*/  LEA.HI.X.SX32 R15, R28, R9, 0x2, P5 ;  /* 0x000000091c0f7211 */ /* 0x000fe200028f16ff */
[----:B0-----:R-:W-:Y:S02]  /*06d0*/  IMAD R13, R13, R6, RZ ;  /* 0x000000060d0d7224 */ /* 0x001fe400078e02ff */
[----:B------:R-:W-:Y:S01]  /*06e0*/  IMAD R0, R23, R12, R32 ;  /* 0x0000000c17007224 */ /* 0x000fe200078e0220 */
[----:B------:R-:W-:Y:S01]  /*06f0*/  SEL R12, R3, RZ, P1 ;  /* 0x000000ff030c7207 */ /* 0x000fe20000800000 */
[----:B------:R-:W2:Y:S03]  /*0700*/  LDG.E R14, desc[UR10][R14.64] ;  /* 0x0000000a0e0e7981 */ /* 0x000ea6000c1e1900 */
[----:B------:R-:W-:Y:S01]  /*0710*/  SEL R3, R0, RZ, P2 ;  /* 0x000000ff00037207 */ /* 0x000fe20001000000 */
[----:B------:R-:W-:-:S04]  /*0720*/  IMAD R12, R12, R7, R13 ;  /* 0x000000070c0c7224 */ /* 0x000fc800078e020d */
[----:B----4-:R-:W-:Y:S01]  /*0730*/  IMAD R3, R3, R30, R12 ;  /* 0x0000001e03037224 */ /* 0x010fe200078e020c */
[----:B------:R-:W0:Y:S04]  /*0740*/  S2UR UR7, SR_CgaCtaId ;  /* 0x00000000000779c3 */ /* 0x000e280000008800 */
[----:B-----5:R-:W-:-:S04]  /*0750*/  IADD3 R16, P6, PT, R3, R10, RZ ;  /* 0x0000000a03107210 */ /* 0x020fc80007fde0ff */
[----:B------:R-:W-:Y:S01]  /*0760*/  LEA.HI.X.SX32 R17, R3, R11, 0x1, P6 ;  /* 0x0000000b03117211 */ /* 0x000fe200030f0eff */
[----:B------:R-:W2:Y:S04]  /*0770*/  LDC.64 R12, c[0x0][0x3e8] ;  /* 0x0000fa00ff0c7b82 */ /* 0x000ea80000000a00 */
[----:B------:R-:W3:Y:S01]  /*0780*/  LDG.E.U8 R16, desc[UR10][R16.64] ;  /* 0x0000000a10107981 */ /* 0x000ee2000c1e1100 */
[----:B------:R-:W-:Y:S02]  /*0790*/  UMOV UR6, 0x400 ;  /* 0x0000040000067882 */ /* 0x000fe40000000000 */
[----:B------:R-:W-:-:S04]  /*07a0*/  UIADD3 UR6, UPT, UPT, UR6, 0x60, URZ ;  /* 0x0000006006067890 */ /* 0x000fc8000fffe0ff */
[----:B0-----:R-:W-:-:S06]  /*07b0*/  ULEA UR6, UR7, UR6, 0x18 ;  /* 0x0000000607067291 */ /* 0x001fcc000f8ec0ff */
[C---:B------:R-:W-:Y:S01]  /*07c0*/  LEA R33, R20.reuse, UR6, 0x2 ;  /* 0x0000000614217c11 */ /* 0x040fe2000f8e10ff */
[----:B------:R-:W-:Y:S02]  /*07d0*/  VIADD R0, R20, 0x100 ;  /* 0x0000010014007836 */ /* 0x000fe40000000000 */
[----:B--2---:R-:W-:Y:S01]  /*07e0*/  FMUL R3, R14, R13 ;  /* 0x0000000d0e037220 */ /* 0x004fe20000400000 */
[----:B---3--:R-:W-:-:S04]  /*07f0*/  ISETP.NE.AND P5, PT, R16, RZ, PT ;  /* 0x000000ff1000720c */ /* 0x008fc80003fa5270 */
[----:B------:R-:W-:-:S05]  /*0800*/  FSEL R32, R3, R12, P5 ;  /* 0x0000000c03207208 */ /* 0x000fca0002800000 */
[----:B------:R0:W-:Y:S01]  /*0810*/  STS [R33], R32 ;  /* 0x0000002021007388 */ /* 0x0001e20000000800 */
[----:B------:R-:W-:Y:S02]  /*0820*/  ISETP.NE.AND P5, PT, R27, 0x1, PT ;  /* 0x000000011b00780c */ /* 0x000fe40003fa5270 */
[----:B------:R-:W-:-:S11]  /*0830*/  FMNMX R3, R32, -INF , !PT ;  /* 0xff80000020037809 */ /* 0x000fd60007800000 */
[----:B0-----:R-:W-:Y:S05]  /*0840*/  @!P5 BRA `(.L_x_9588) ;  /* 0x000000040094d947 */ /* 0x001fea0003800000 */
[----:B------:R-:W-:-:S05]  /*0850*/  VIADD R0, R28, 0x100 ;  /* 0x000001001c007836 */ /* 0x000fca0000000000 */
[----:B------:R-:W-:Y:S02]  /*0860*/  IABS R15, R0 ;  /* 0x00000000000f7213 */ /* 0x000fe40000000000 */
[----:B------:R-:W-:-:S03]  /*0870*/  SHF.R.S64 R35, RZ, 0x1e, R0 ;  /* 0x0000001eff237819 */ /* 0x000fc60000001000 */
        /* <DEDUP_REMOVED lines=9> */
[----:B------:R-:W-:-:S06]  /*0910*/  @P5 VIADD R14, R14, 0x1 ;  /* 0x000000010e0e5836 */ /* 0x000fcc0000000000 */
[----:B------:R-:W-:-:S05]  /*0920*/  @!P6 IMAD.MOV R14, RZ, RZ, -R14 ;  /* 0x000000ffff0ee224 */ /* 0x000fca00078e0a0e */
[----:B------:R-:W-:-:S05]  /*0930*/  SEL R17, R26, R14, !P3 ;  /* 0x0000000e1a117207 */ /* 0x000fca0005800000 */
[----:B------:R-:W-:Y:S01]  /*0940*/  IMAD.MOV R14, RZ, RZ, -R17 ;  /* 0x000000ffff0e7224 */ /* 0x000fe200078e0a11 */
[----:B------:R-:W-:-:S03]  /*0950*/  SEL R17, R17, RZ, P0 ;  /* 0x000000ff11117207 */ /* 0x000fc60000000000 */
[----:B------:R-:W-:Y:S02]  /*0960*/  IMAD R32, R21, R14, R0 ;  /* 0x0000000e15207224 */ /* 0x000fe400078e0200 */
[----:B------:R-:W-:-:S03]  /*0970*/  IMAD R17, R17, R6, RZ ;  /* 0x0000000611117224 */ /* 0x000fc600078e02ff */
[----:B------:R-:W-:-:S05]  /*0980*/  IABS R16, R32 ;  /* 0x0000002000107213 */ /* 0x000fca0000000000 */
[----:B------:R-:W-:-:S05]  /*0990*/  IMAD.HI.U32 R14, R29, R16, RZ ;  /* 0x000000101d0e7227 */ /* 0x000fca00078e00ff */
[----:B------:R-:W-:-:S05]  /*09a0*/  IADD3 R15, PT, PT, -R14, RZ, RZ ;  /* 0x000000ff0e0f7210 */ /* 0x000fca0007ffe1ff */
[----:B------:R-:W-:Y:S01]  /*09b0*/  IMAD R16, R25, R15, R16 ;  /* 0x0000000f19107224 */ /* 0x000fe200078e0210 */
[----:B------:R-:W-:-:S04]  /*09c0*/  LOP3.LUT R15, R32, R23, RZ, 0x3c, !PT ;  /* 0x00000017200f7212 */ /* 0x000fc800078e3cff */
[----:B------:R-:W-:-:S13]  /*09d0*/  ISETP.GT.U32.AND P6, PT, R25, R16, PT ;  /* 0x000000101900720c */ /* 0x000fda0003fc4070 */
[----:B------:R-:W-:Y:S02]  /*09e0*/  @!P6 IMAD.IADD R16, R16, 0x1, -R25 ;  /* 0x000000011010e824 */ /* 0x000fe400078e0a19 */
[----:B------:R-:W-:Y:S01]  /*09f0*/  @!P6 VIADD R14, R14, 0x1 ;  /* 0x000000010e0ee836 */ /* 0x000fe20000000000 */
[----:B------:R-:W-:Y:S02]  /*0a00*/  ISETP.GE.AND P6, PT, R15, RZ, PT ;  /* 0x000000ff0f00720c */ /* 0x000fe40003fc6270 */
[----:B------:R-:W-:-:S13]  /*0a10*/  ISETP.GE.U32.AND P5, PT, R16, R25, PT ;  /* 0x000000191000720c */ /* 0x000fda0003fa6070 */
[----:B------:R-:W-:-:S04]  /*0a20*/  @P5 VIADD R14, R14, 0x1 ;  /* 0x000000010e0e5836 */ /* 0x000fc80000000000 */
[----:B------:R-:W-:-:S05]  /*0a30*/  @!P6 IMAD.MOV R14, RZ, RZ, -R14 ;  /* 0x000000ffff0ee224 */ /* 0x000fca00078e0a0e */
[----:B------:R-:W-:-:S04]  /*0a40*/  SEL R14, R31, R14, !P4 ;  /* 0x0000000e1f0e7207 */ /* 0x000fc80006000000 */
[C---:B------:R-:W-:Y:S02]  /*0a50*/  IADD3 R16, PT, PT, -R14.reuse, RZ, RZ ;  /* 0x000000ff0e107210 */ /* 0x040fe40007ffe1ff */
[----:B------:R-:W-:-:S03]  /*0a60*/  SEL R14, R14, RZ, P1 ;  /* 0x000000ff0e0e7207 */ /* 0x000fc60000800000 */
[----:B------:R-:W-:Y:S02]  /*0a70*/  IMAD R15, R23, R16, R32 ;  /* 0x00000010170f7224 */ /* 0x000fe400078e0220 */
[----:B------:R-:W-:-:S03]  /*0a80*/  IMAD R14, R14, R7, R17 ;  /* 0x000000070e0e7224 */ /* 0x000fc600078e0211 */
[----:B------:R-:W-:-:S05]  /*0a90*/  SEL R15, R15, RZ, P2 ;  /* 0x000000ff0f0f7207 */ /* 0x000fca0001000000 */
[----:B------:R-:W-:Y:S01]  /*0aa0*/  IMAD R17, R15, R30, R14 ;  /* 0x0000001e0f117224 */ /* 0x000fe200078e020e */
[----:B------:R-:W-:-:S04]  /*0ab0*/  IADD3 R14, P5, PT, R35, R8, RZ ;  /* 0x00000008230e7210 */ /* 0x000fc80007fbe0ff */
[C---:B------:R-:W-:Y:S02]  /*0ac0*/  IADD3 R16, P6, PT, R17.reuse, R10, RZ ;  /* 0x0000000a11107210 */ /* 0x040fe40007fde0ff */
[----:B------:R-:W-:Y:S02]  /*0ad0*/  LEA.HI.X.SX32 R15, R0, R9, 0x2, P5 ;  /* 0x00000009000f7211 */ /* 0x000fe400028f16ff */
[----:B------:R-:W-:-:S03]  /*0ae0*/  LEA.HI.X.SX32 R17, R17, R11, 0x1, P6 ;  /* 0x0000000b11117211 */ /* 0x000fc600030f0eff */
[----:B------:R-:W2:Y:S04]  /*0af0*/  LDG.E R14, desc[UR10][R14.64] ;  /* 0x0000000a0e0e7981 */ /* 0x000ea8000c1e1900 */
[----:B------:R-:W3:Y:S01]  /*0b00*/  LDG.E.U8 R16, desc[UR10][R16.64] ;  /* 0x0000000a10107981 */ /* 0x000ee2000c1e1100 */
[----:B------:R-:W-:Y:S02]  /*0b10*/  VIADD R0, R20, 0x200 ;  /* 0x0000020014007836 */ /* 0x000fe40000000000 */
[----:B--2---:R-:W-:Y:S01]  /*0b20*/  FMUL R35, R14, R13 ;  /* 0x0000000d0e237220 */ /* 0x004fe20000400000 */
[----:B---3--:R-:W-:-:S04]  /*0b30*/  ISETP.NE.AND P5, PT, R16, RZ, PT ;  /* 0x000000ff1000720c */ /* 0x008fc80003fa5270 */
[----:B------:R-:W-:Y:S02]  /*0b40*/  FSEL R32, R35, R12, P5 ;  /* 0x0000000c23207208 */ /* 0x000fe40002800000 */
[----:B------:R-:W-:Y:S02]  /*0b50*/  ISETP.NE.AND P5, PT, R27, 0x2, PT ;  /* 0x000000021b00780c */ /* 0x000fe40003fa5270 */
[----:B------:R-:W-:Y:S01]  /*0b60*/  FMNMX R3, R3, R32, !PT ;  /* 0x0000002003037209 */ /* 0x000fe20007800000 */
[----:B------:R0:W-:Y:S10]  /*0b70*/  STS [R33+0x400], R32 ;  /* 0x0004002021007388 */ /* 0x0001f40000000800 */
[----:B0-----:R-:W-:Y:S05]  /*0b80*/  @!P5 BRA `(.L_x_9588) ;  /* 0x0000000000c4d947 */ /* 0x001fea0003800000 */
[----:B------:R-:W-:-:S05]  /*0b90*/  VIADD R28, R28, 0x200 ;  /* 0x000002001c1c7836 */ /* 0x000fca0000000000 */
[----:B------:R-:W-:-:S05]  /*0ba0*/  IABS R15, R28 ;  /* 0x0000001c000f7213 */ /* 0x000fca0000000000 */
[----:B------:R-:W-:-:S04]  /*0bb0*/  IMAD.HI.U32 R24, R24, R15, RZ ;  /* 0x0000000f18187227 */ /* 0x000fc800078e00ff */
[----:B------:R-:W-:-:S04]  /*0bc0*/  IMAD.MOV R0, RZ, RZ, -R24 ;  /* 0x000000ffff007224 */ /* 0x000fc800078e0a18 */
[----:B------:R-:W-:Y:S01]  /*0bd0*/  IMAD R15, R22, R0, R15 ;  /* 0x00000000160f7224 */ /* 0x000fe200078e020f */
[----:B------:R-:W-:-:S04]  /*0be0*/  LOP3.LUT R0, R28, R21, RZ, 0x3c, !PT ;  /* 0x000000151c007212 */ /* 0x000fc800078e3cff */
[----:B------:R-:W-:-:S13]  /*0bf0*/  ISETP.GT.U32.AND P6, PT, R22, R15, PT ;  /* 0x0000000f1600720c */ /* 0x000fda0003fc4070 */
[----:B------:R-:W-:Y:S01]  /*0c00*/  @!P6 IMAD.IADD R15, R15, 0x1, -R22 ;  /* 0x000000010f0fe824 */ /* 0x000fe200078e0a16 */
[----:B------:R-:W-:Y:S02]  /*0c10*/  @!P6 IADD3 R24, PT, PT, R24, 0x1, RZ ;  /* 0x000000011818e810 */ /* 0x000fe40007ffe0ff */
[----:B------:R-:W-:Y:S02]  /*0c20*/  ISETP.GE.AND P6, PT, R0, RZ, PT ;  /* 0x000000ff0000720c */ /* 0x000fe40003fc6270 */
[----:B------:R-:W-:-:S13]  /*0c30*/  ISETP.GE.U32.AND P5, PT, R15, R22, PT ;  /* 0x000000160f00720c */ /* 0x000fda0003fa6070 */
[----:B------:R-:W-:-:S04]  /*0c40*/  @P5 VIADD R24, R24, 0x1 ;  /* 0x0000000118185836 */ /* 0x000fc80000000000 */
[----:B------:R-:W-:-:S05]  /*0c50*/  @!P6 IMAD.MOV R24, RZ, RZ, -R24 ;  /* 0x000000ffff18e224 */ /* 0x000fca00078e0a18 */
        /* <DEDUP_REMOVED lines=18> */
[----:B------:R-:W-:-:S04]  /*0d80*/  IMAD.MOV R0, RZ, RZ, -R29 ;  /* 0x000000ffff007224 */ /* 0x000fc800078e0a1d */
[----:B------:R-:W-:Y:S01]  /*0d90*/  IMAD R23, R23, R0, R16 ;  /* 0x0000000017177224 */ /* 0x000fe200078e0210 */
[----:B------:R-:W-:-:S04]  /*0da0*/  SEL R0, R29, RZ, P1 ;  /* 0x000000ff1d007207 */ /* 0x000fc80000800000 */
[----:B------:R-:W-:Y:S01]  /*0db0*/  SEL R23, R23, RZ, P2 ;  /* 0x000000ff17177207 */ /* 0x000fe20001000000 */
[----:B------:R-:W-:Y:S01]  /*0dc0*/  IMAD R0, R0, R7, R15 ;  /* 0x0000000700007224 */ /* 0x000fe200078e020f */
[----:B------:R-:W-:-:S03]  /*0dd0*/  SHF.R.S64 R7, RZ, 0x1e, R28 ;  /* 0x0000001eff077819 */ /* 0x000fc6000000101c */
[----:B------:R-:W-:-:S05]  /*0de0*/  IMAD R0, R23, R30, R0 ;  /* 0x0000001e17007224 */ /* 0x000fca00078e0200 */
[----:B------:R-:W-:-:S04]  /*0df0*/  IADD3 R10, P0, PT, R0, R10, RZ ;  /* 0x0000000a000a7210 */ /* 0x000fc80007f1e0ff */
[----:B------:R-:W-:-:S05]  /*0e00*/  LEA.HI.X.SX32 R11, R0, R11, 0x1, P0 ;  /* 0x0000000b000b7211 */ /* 0x000fca00000f0eff */
[----:B------:R-:W2:Y:S01]  /*0e10*/  LDG.E.U8 R10, desc[UR10][R10.64] ;  /* 0x0000000a0a0a7981 */ /* 0x000ea2000c1e1100 */
[----:B------:R-:W-:-:S04]  /*0e20*/  IADD3 R8, P0, PT, R7, R8, RZ ;  /* 0x0000000807087210 */ /* 0x000fc80007f1e0ff */
[----:B------:R-:W-:-:S05]  /*0e30*/  LEA.HI.X.SX32 R9, R28, R9, 0x2, P0 ;  /* 0x000000091c097211 */ /* 0x000fca00000f16ff */
[----:B------:R-:W3:Y:S01]  /*0e40*/  LDG.E R8, desc[UR10][R8.64] ;  /* 0x0000000a08087981 */ /* 0x000ee2000c1e1900 */
[----:B------:R-:W-:Y:S02]  /*0e50*/  IADD3 R0, PT, PT, R20, 0x300, RZ ;  /* 0x0000030014007810 */ /* 0x000fe40007ffe0ff */
[----:B--2---:R-:W-:-:S13]  /*0e60*/  ISETP.NE.AND P0, PT, R10, RZ, PT ;  /* 0x000000ff0a00720c */ /* 0x004fda0003f05270 */
[----:B---3--:R-:W-:-:S05]  /*0e70*/  @P0 FMUL R12, R8, R13 ;  /* 0x0000000d080c0220 */ /* 0x008fca0000400000 */
[----:B------:R0:W-:Y:S01]  /*0e80*/  STS [R33+0x800], R12 ;  /* 0x0008000c21007388 */ /* 0x0001e20000000800 */
[----:B------:R-:W-:-:S07]  /*0e90*/  FMNMX R3, R3, R12, !PT ;  /* 0x0000000c03037209 */ /* 0x000fce0007800000 */
.L_x_9588:
[----:B------:R-:W-:Y:S05]  /*0ea0*/  BSYNC.RECONVERGENT B1 ;  /* 0x0000000000017941 */ /* 0x000fea0003800200 */
.L_x_9587:
[----:B------:R-:W-:-:S13]  /*0eb0*/  ISETP.GE.U32.AND P0, PT, R2, 0x300, PT ;  /* 0x000003000200780c */ /* 0x000fda0003f06070 */
[----:B------:R-:W-:Y:S05]  /*0ec0*/  @!P0 BRA `(.L_x_9586) ;  /* 0x00000010004c8947 */ /* 0x000fea0003800000 */
[----:B------:R-:W0:Y:S01]  /*0ed0*/  LDC R5, c[0x0][0x3b0] ;  /* 0x0000ec00ff057b82 */ /* 0x000e220000000800 */
[----:B------:R-:W-:Y:S01]  /*0ee0*/  UMOV UR6, 0x400 ;  /* 0x0000040000067882 */ /* 0x000fe20000000000 */
[----:B------:R-:W-:Y:S01]  /*0ef0*/  IMAD.IADD R10, R0, 0x1, R19 ;  /* 0x00000001000a7824 */ /* 0x000fe200078e0213 */
[----:B------:R-:W-:Y:S01]  /*0f00*/  UIADD3 UR6, UPT, UPT, UR6, 0x60, URZ ;  /* 0x0000006006067890 */ /* 0x000fe2000fffe0ff */
[----:B------:R-:W-:-:S04]  /*0f10*/  IMAD.MOV.U32 R13, RZ, RZ, RZ ;  /* 0x000000ffff0d7224 */ /* 0x000fc800078e00ff */
[----:B------:R-:W1:Y:S08]  /*0f20*/  S2UR UR7, SR_CgaCtaId ;  /* 0x00000000000779c3 */ /* 0x000e700000008800 */
[----:B------:R-:W2:Y:S01]  /*0f30*/  LDC.64 R14, c[0x0][0x398] ;  /* 0x0000e600ff0e7b82 */ /* 0x000ea20000000a00 */
[----:B0-----:R-:W-:-:S07]  /*0f40*/  IABS R12, R5 ;  /* 0x00000005000c7213 */ /* 0x001fce0000000000 */
[----:B------:R-:W0:Y:S01]  /*0f50*/  LDC.64 R8, c[0x0][0x3a0] ;  /* 0x0000e800ff087b82 */ /* 0x000e220000000a00 */
[----:B------:R-:W3:Y:S01]  /*0f60*/  I2F.RP R5, R12 ;  /* 0x0000000c00057306 */ /* 0x000ee20000209400 */
[----:B-1----:R-:W-:-:S06]  /*0f70*/  ULEA UR6, UR7, UR6, 0x18 ;  /* 0x0000000607067291 */ /* 0x002fcc000f8ec0ff */
[----:B------:R-:W1:Y:S01]  /*0f80*/  LDC.64 R16, c[0x0][0x390] ;  /* 0x0000e400ff107b82 */ /* 0x000e620000000a00 */
[----:B--2---:R-:W-:Y:S02]  /*0f90*/  ISETP.NE.U32.AND P2, PT, R14, 0x1, PT ;  /* 0x000000010e00780c */ /* 0x004fe40003f45070 */
[C---:B------:R-:W-:Y:S01]  /*0fa0*/  IADD3 R14, PT, PT, R0.reuse, 0x200, RZ ;  /* 0x00000200000e7810 */ /* 0x040fe20007ffe0ff */
[----:B---3--:R-:W2:Y:S01]  /*0fb0*/  MUFU.RCP R5, R5 ;  /* 0x0000000500057308 */ /* 0x008ea20000001000 */
[----:B------:R-:W-:Y:S02]  /*0fc0*/  ISETP.NE.AND.EX P2, PT, R15, RZ, PT, P2 ;  /* 0x000000ff0f00720c */ /* 0x000fe40003f45320 */
[----:B------:R-:W-:Y:S02]  /*0fd0*/  LEA R15, R0, UR6, 0x2 ;  /* 0x00000006000f7c11 */ /* 0x000fe4000f8e10ff */
[----:B0-----:R-:W-:-:S03]  /*0fe0*/  ISETP.NE.U32.AND P0, PT, R8, 0x1, PT ;  /* 0x000000010800780c */ /* 0x001fc60003f05070 */
[----:B------:R-:W-:Y:S01]  /*0ff0*/  VIADD R15, R15, 0x800 ;  /* 0x000008000f0f7836 */ /* 0x000fe20000000000 */
[----:B------:R-:W-:Y:S02]  /*1000*/  ISETP.NE.AND.EX P0, PT, R9, RZ, PT, P0 ;  /* 0x000000ff0900720c */ /* 0x000fe40003f05300 */
[----:B-1----:R-:W-:Y:S01]  /*1010*/  ISETP.NE.U32.AND P1, PT, R16, 0x1, PT ;  /* 0x000000011000780c */ /* 0x002fe20003f25070 */
[----:B--2---:R-:W-:-:S03]  /*1020*/  VIADD R6, R5, 0xffffffe ;  /* 0x0ffffffe05067836 */ /* 0x004fc60000000000 */
[----:B------:R-:W-:Y:S01]  /*1030*/  ISETP.NE.AND.EX P1, PT, R17, RZ, PT, P1 ;  /* 0x000000ff1100720c */ /* 0x000fe20003f25310 */
[----:B------:R0:W1:Y:S02]  /*1040*/  F2I.FTZ.U32.TRUNC.NTZ R7, R6 ;  /* 0x0000000600077305 */ /* 0x000064000021f000 */
[----:B0-----:R-:W-:Y:S02]  /*1050*/  IMAD.MOV.U32 R6, RZ, RZ, RZ ;  /* 0x000000ffff067224 */ /* 0x001fe400078e00ff */
[----:B-1----:R-:W-:-:S04]  /*1060*/  IMAD.MOV R11, RZ, RZ, -R7 ;  /* 0x000000ffff0b7224 */ /* 0x002fc800078e0a07 */
[----:B------:R-:W-:-:S04]  /*1070*/  IMAD R11, R11, R12, RZ ;  /* 0x0000000c0b0b7224 */ /* 0x000fc800078e02ff */
[----:B------:R-:W-:-:S07]  /*1080*/  IMAD.HI.U32 R11, R7, R11, R6 ;  /* 0x0000000b070b7227 */ /* 0x000fce00078e0006 */
.L_x_9589:
[----:B------:R-:W0:Y:S01]  /*1090*/  LDC R27, c[0x0][0x3b0] ;  /* 0x0000ec00ff1b7b82 */ /* 0x000e220000000800 */
[----:B------:R-:W-:Y:S01]  /*10a0*/  IABS R17, R10 ;  /* 0x0000000a00117213 */ /* 0x000fe20000000000 */
[----:B------:R-:W-:Y:S01]  /*10b0*/  VIADD R16, R10, 0x100 ;  /* 0x000001000a107836 */ /* 0x000fe20000000000 */
[----:B------:R-:W-:Y:S02]  /*10c0*/  P2R R37, PR, RZ, 0x1 ;  /* 0x00000001ff257803 */ /* 0x000fe40000000000 */
[----:B------:R-:W-:Y:S01]  /*10d0*/  P2R R38, PR, RZ, 0x4 ;  /* 0x00000004ff267803 */ /* 0x000fe20000000000 */
[----:B------:R-:W-:Y:S02]  /*10e0*/  IMAD.HI.U32 R29, R11, R17, RZ ;  /* 0x000000110b1d7227 */ /* 0x000fe400078e00ff */
[----:B------:R-:W1:Y:S02]  /*10f0*/  LDC R5, c[0x0][0x3b4] ;  /* 0x0000ed00ff057b82 */ /* 0x000e640000000800 */
[----:B------:R-:W-:Y:S01]  /*1100*/  IMAD.MOV R6, RZ, RZ, -R29 ;  /* 0x000000ffff067224 */ /* 0x000fe200078e0a1d */
[-C--:B0-----:R-:W-:Y:S01]  /*1110*/  IABS R28, R27.reuse ;  /* 0x0000001b001c7213 */ /* 0x081fe20000000000 */
[----:B------:R-:W-:Y:S01]  /*1120*/  IMAD.MOV R32, RZ, RZ, -R27 ;  /* 0x000000ffff207224 */ /* 0x000fe200078e0a1b */
[----:B------:R-:W-:-:S02]  /*1130*/  LOP3.LUT R30, RZ, R27, RZ, 0x33, !PT ;  /* 0x0000001bff1e7212 */ /* 0x000fc400078e33ff */
[----:B------:R-:W0:Y:S01]  /*1140*/  I2F.RP R8, R28 ;  /* 0x0000001c00087306 */ /* 0x000e220000209400 */
[----:B------:R-:W-:Y:S02]  /*1150*/  IMAD R17, R28, R6, R17 ;  /* 0x000000061c117224 */ /* 0x000fe400078e0211 */
[----:B------:R-:W-:Y:S01]  /*1160*/  IMAD.MOV.U32 R6, RZ, RZ, RZ ;  /* 0x000000ffff067224 */ /* 0x000fe200078e00ff */
[----:B-1----:R-:W-:Y:S02]  /*1170*/  IABS R9, R5 ;  /* 0x0000000500097213 */ /* 0x002fe40000000000 */
[----:B------:R-:W-:Y:S02]  /*1180*/  ISETP.GT.U32.AND P4, PT, R12, R17, PT ;  /* 0x000000110c00720c */ /* 0x000fe40003f84070 */
[----:B------:R-:W1:Y:S01]  /*1190*/  I2F.RP R20, R9 ;  /* 0x0000000900147306 */ /* 0x000e620000209400 */
[----:B------:R-:W-:-:S07]  /*11a0*/  ISETP.NE.AND P0, PT, R5, RZ, PT ;  /* 0x000000ff0500720c */ /* 0x000fce0003f05270 */
[----:B0-----:R-:W0:Y:S03]  /*11b0*/  MUFU.RCP R8, R8 ;  /* 0x0000000800087308 */ /* 0x001e260000001000 */
[----:B------:R-:W-:Y:S01]  /*11c0*/  @!P4 IMAD.IADD R17, R17, 0x1, -R28 ;  /* 0x000000011111c824 */ /* 0x000fe200078e0a1c */
[----:B------:R-:W-:-:S04]  /*11d0*/  @!P4 IADD3 R29, PT, PT, R29, 0x1, RZ ;  /* 0x000000011d1dc810 */ /* 0x000fc80007ffe0ff */
[----:B------:R-:W-:Y:S01]  /*11e0*/  ISETP.GE.U32.AND P3, PT, R17, R12, PT ;  /* 0x0000000c1100720c */ /* 0x000fe20003f66070 */
[----:B------:R-:W-:Y:S01]  /*11f0*/  IMAD.MOV.U32 R12, RZ, RZ, R28 ;  /* 0x000000ffff0c7224 */ /* 0x000fe200078e001c */
[----:B-1----:R-:W-:Y:S01]  /*1200*/  MUFU.RCP R20, R20 ;  /* 0x0000001400147308 */ /* 0x002fe20000001000 */
[----:B------:R-:W-:-:S05]  /*1210*/  VIADD R17, R10, 0x200 ;  /* 0x000002000a117836 */ /* 0x000fca0000000000 */
[----:B------:R-:W-:Y:S01]  /*1220*/  IABS R23, R17 ;  /* 0x0000001100177213 */ /* 0x000fe20000000000 */
[----:B0-----:R-:W-:Y:S01]  /*1230*/  VIADD R7, R8, 0xffffffe ;  /* 0x0ffffffe08077836 */ /* 0x001fe20000000000 */
[----:B------:R-:W-:-:S03]  /*1240*/  IABS R8, R16 ;  /* 0x0000001000087213 */ /* 0x000fc60000000000 */
[----:B------:R-:W-:Y:S02]  /*1250*/  @P3 VIADD R29, R29, 0x1 ;  /* 0x000000011d1d3836 */ /* 0x000fe40000000000 */
[----:B------:R-:W0:Y:S02]  /*1260*/  F2I.FTZ.U32.TRUNC.NTZ R7, R7 ;  /* 0x0000000700077305 */ /* 0x000e24000021f000 */
[----:B0-----:R-:W-:-:S05]  /*1270*/  IADD3 R11, PT, PT, RZ, -R7, RZ ;  /* 0x80000007ff0b7210 */ /* 0x001fca0007ffe0ff */
[----:B------:R-:W-:-:S04]  /*1280*/  IMAD R11, R11, R28, RZ ;  /* 0x0000001c0b0b7224 */ /* 0x000fc800078e02ff */
[----:B------:R-:W-:-:S04]  /*1290*/  IMAD.HI.U32 R11, R7, R11, R6 ;  /* 0x0000000b070b7227 */ /* 0x000fc800078e0006 */
[----:B------:R-:W-:Y:S02]  /*12a0*/  IMAD.MOV.U32 R7, RZ, RZ, R8 ;  /* 0x000000ffff077224 */ /* 0x000fe400078e0008 */
[----:B------:R-:W-:-:S04]  /*12b0*/  IMAD.HI.U32 R22, R11, R23, RZ ;  /* 0x000000170b167227 */ /* 0x000fc800078e00ff */
[----:B------:R-:W-:-:S05]  /*12c0*/  IMAD.HI.U32 R6, R11, R7, RZ ;  /* 0x000000070b067227 */ /* 0x000fca00078e00ff */
[----:B------:R-:W-:-:S05]  /*12d0*/  IADD3 R8, PT, PT, -R6, RZ, RZ ;  /* 0x000000ff06087210 */ /* 0x000fca0007ffe1ff */
[----:B------:R-:W-:Y:S02]  /*12e0*/  IMAD R7, R28, R8, R7 ;  /* 0x000000081c077224 */ /* 0x000fe400078e0207 */
[----:B------:R-:W-:-:S03]  /*12f0*/  IMAD.MOV R8, RZ, RZ, -R22 ;  /* 0x000000ffff087224 */ /* 0x000fc600078e0a16 */
[----:B------:R-:W-:Y:S01]  /*1300*/  ISETP.GT.U32.AND P5, PT, R12, R7, PT ;  /* 0x000000070c00720c */ /* 0x000fe20003fa4070 */
[----:B------:R-:W-:-:S12]  /*1310*/  IMAD R23, R28, R8, R23 ;  /* 0x000000081c177224 */ /* 0x000fd800078e0217 */
[----:B------:R-:W-:Y:S01]  /*1320*/  @!P5 IMAD.IADD R7, R7, 0x1, -R28 ;  /* 0x000000010707d824 */ /* 0x000fe200078e0a1c */
[----:B------:R-:W-:-:S04]  /*1330*/  @!P5 IADD3 R6, PT, PT, R6, 0x1, RZ ;  /* 0x000000010606d810 */ /* 0x000fc80007ffe0ff */
[----:B------:R-:W-:Y:S02]  /*1340*/  ISETP.GE.U32.AND P6, PT, R7, R12, PT ;  /* 0x0000000c0700720c */ /* 0x000fe40003fc6070 */
[----:B------:R-:W-:-:S04]  /*1350*/  LOP3.LUT R7, R16, R27, RZ, 0x3c, !PT ;  /* 0x0000001b10077212 */ /* 0x000fc800078e3cff */
[----:B------:R-:W-:Y:S01]  /*1360*/  ISETP.GE.AND P5, PT, R7, RZ, PT ;  /* 0x000000ff0700720c */ /* 0x000fe20003fa6270 */
[----:B------:R-:W-:-:S06]  /*1370*/  VIADD R7, R20, 0xffffffe ;  /* 0x0ffffffe14077836 */ /* 0x000fcc0000000000 */
[----:B------:R-:W-:Y:S01]  /*1380*/  @P6 VIADD R6, R6, 0x1 ;  /* 0x0000000106066836 */ /* 0x000fe20000000000 */
[----:B------:R-:W-:Y:S01]  /*1390*/  ISETP.GT.U32.AND P6, PT, R12, R23, PT ;  /* 0x000000170c00720c */ /* 0x000fe20003fc4070 */
[----:B------:R-:W0:Y:S04]  /*13a0*/  F2I.FTZ.U32.TRUNC.NTZ R7, R7 ;  /* 0x0000000700077305 */ /* 0x000e28000021f000 */
[----:B------:R-:W-:Y:S01]  /*13b0*/  @!P5 IMAD.MOV R6, RZ, RZ, -R6 ;  /* 0x000000ffff06d224 */ /* 0x000fe200078e0a06 */
[----:B------:R-:W-:-:S04]  /*13c0*/  ISETP.NE.AND P5, PT, R27, RZ, PT ;  /* 0x000000ff1b00720c */ /* 0x000fc80003fa5270 */
[----:B------:R-:W-:-:S03]  /*13d0*/  SEL R20, R30, R6, !P5 ;  /* 0x000000061e147207 */ /* 0x000fc60006800000 */
[----:B------:R-:W-:Y:S02]  /*13e0*/  @!P6 IMAD.IADD R23, R23, 0x1, -R28 ;  /* 0x000000011717e824 */ /* 0x000fe400078e0a1c */
[----:B------:R-:W-:Y:S01]  /*13f0*/  @!P6 VIADD R22, R22, 0x1 ;  /* 0x000000011616e836 */ /* 0x000fe20000000000 */
[----:B0-----:R-:W-:Y:S01]  /*1400*/  IADD3 R6, PT, PT, RZ, -R7, RZ ;  /* 0x80000007ff067210 */ /* 0x001fe20007ffe0ff */
[----:B------:R-:W-:Y:S01]  /*1410*/  IMAD R21, R20, R32, RZ ;  /* 0x0000002014157224 */ /* 0x000fe200078e02ff */
[----:B------:R-:W-:-:S03]  /*1420*/  ISETP.GE.U32.AND P6, PT, R23, R12, PT ;  /* 0x0000000c1700720c */ /* 0x000fc60003fc6070 */
[----:B------:R-:W-:Y:S02]  /*1430*/  IMAD R23, R6, R9, RZ ;  /* 0x0000000906177224 */ /* 0x000fe400078e02ff */
[----:B------:R-:W-:Y:S02]  /*1440*/  IMAD.MOV.U32 R6, RZ, RZ, RZ ;  /* 0x000000ffff067224 */ /* 0x000fe400078e00ff */
[----:B------:R-:W-:Y:S02]  /*1450*/  IMAD.IADD R8, R16, 0x1, R21 ;  /* 0x0000000110087824 */ /* 0x000fe400078e0215 */
[----:B------:R-:W-:Y:S01]  /*1460*/  IMAD.HI.U32 R6, R7, R23, R6 ;  /* 0x0000001707067227 */ /* 0x000fe200078e0006 */
[----:B------:R-:W-:Y:S02]  /*1470*/  LOP3.LUT R7, R17, R27, RZ, 0x3c, !PT ;  /* 0x0000001b11077212 */ /* 0x000fe400078e3cff */
[----:B------:R-:W-:Y:S01]  /*1480*/  IABS R26, R8 ;  /* 0x00000008001a7213 */ /* 0x000fe20000000000 */
[----:B------:R-:W-:Y:S01]  /*1490*/  VIADD R23, R10, 0x300 ;  /* 0x000003000a177836 */ /* 0x000fe20000000000 */
[----:B------:R-:W-:-:S02]  /*14a0*/  @P6 IADD3 R22, PT, PT, R22, 0x1, RZ ;  /* 0x0000000116166810 */ /* 0x000fc40007ffe0ff */
[----:B------:R-:W-:Y:S01]  /*14b0*/  ISETP.GE.AND P6, PT, R7, RZ, PT ;  /* 0x000000ff0700720c */ /* 0x000fe20003fc6270 */
[----:B------:R-:W-:Y:S01]  /*14c0*/  IMAD.HI.U32 R25, R6, R26, RZ ;  /* 0x0000001a06197227 */ /* 0x000fe200078e00ff */
[----:B------:R-:W-:-:S03]  /*14d0*/  IABS R31, R23 ;  /* 0x00000017001f7213 */ /* 0x000fc60000000000 */
[----:B------:R-:W-:-:S04]  /*14e0*/  IMAD.MOV R7, RZ, RZ, -R25 ;  /* 0x000000ffff077224 */ /* 0x000fc800078e0a19 */
[----:B------:R-:W-:Y:S01]  /*14f0*/  IMAD R26, R9, R7, R26 ;  /* 0x00000007091a7224 */ /* 0x000fe200078e021a */
[-C--:B------:R-:W-:Y:S02]  /*1500*/  LOP3.LUT R7, R10, R27.reuse, RZ, 0x3c, !PT ;  /* 0x0000001b0a077212 */ /* 0x080fe400078e3cff */
[----:B------:R-:W-:Y:S01]  /*1510*/  LOP3.LUT R27, R23, R27, RZ, 0x3c, !PT ;  /* 0x0000001b171b7212 */ /* 0x000fe200078e3cff */
[----:B------:R-:W-:Y:S01]  /*1520*/  @!P6 IMAD.MOV R22, RZ, RZ, -R22 ;  /* 0x000000ffff16e224 */ /* 0x000fe200078e0a16 */
[----:B------:R-:W-:Y:S02]  /*1530*/  ISETP.GT.U32.AND P6, PT, R9, R26, PT ;  /* 0x0000001a0900720c */ /* 0x000fe40003fc4070 */
[----:B------:R-:W-:Y:S02]  /*1540*/  ISETP.GE.AND P3, PT, R7, RZ, PT ;  /* 0x000000ff0700720c */ /* 0x000fe40003f66270 */
[----:B------:R-:W-:-:S05]  /*1550*/  SEL R22, R30, R22, !P5 ;  /* 0x000000161e167207 */ /* 0x000fca0006800000 */
[----:B------:R-:W-:-:S04]  /*1560*/  IMAD R24, R22, R32, RZ ;  /* 0x0000002016187224 */ /* 0x000fc800078e02ff */
[----:B------:R-:W-:Y:S02]  /*1570*/  IMAD.IADD R34, R17, 0x1, R24 ;  /* 0x0000000111227824 */ /* 0x000fe400078e0218 */
[----:B------:R-:W-:Y:S01]  /*1580*/  @!P6 IMAD.IADD R26, R26, 0x1, -R9 ;  /* 0x000000011a1ae824 */ /* 0x000fe200078e0a09 */
[----:B------:R-:W-:Y:S01]  /*1590*/  @!P3 IADD3 R29, PT, PT, -R29, RZ, RZ ;  /* 0x000000ff1d1db210 */ /* 0x000fe20007ffe1ff */
[----:B------:R-:W-:Y:S01]  /*15a0*/  @!P6 VIADD R25, R25, 0x1 ;  /* 0x000000011919e836 */ /* 0x000fe20000000000 */
[----:B------:R-:W-:Y:S02]  /*15b0*/  IABS R36, R34 ;  /* 0x0000002200247213 */ /* 0x000fe40000000000 */
[----:B------:R-:W-:-:S03]  /*15c0*/  ISETP.GE.U32.AND P4, PT, R26, R9, PT ;  /* 0x000000091a00720c */ /* 0x000fc60003f86070 */
[----:B------:R-:W-:-:S04]  /*15d0*/  IMAD.HI.U32 R26, R6, R36, RZ ;  /* 0x00000024061a7227 */ /* 0x000fc800078e00ff */
[----:B------:R-:W-:-:S04]  /*15e0*/  IMAD.MOV R7, RZ, RZ, -R26 ;  /* 0x000000ffff077224 */ /* 0x000fc800078e0a1a */
[----:B------:R-:W-:Y:S02]  /*15f0*/  IMAD R36, R9, R7, R36 ;  /* 0x0000000709247224 */ /* 0x000fe400078e0224 */
[----:B------:R-:W-:Y:S01]  /*1600*/  IMAD.HI.U32 R7, R11, R31, RZ ;  /* 0x0000001f0b077227 */ /* 0x000fe200078e00ff */
[-C--:B------:R-:W-:Y:S02]  /*1610*/  LOP3.LUT R41, R8, R5.reuse, RZ, 0x3c, !PT ;  /* 0x0000000508297212 */ /* 0x080fe400078e3cff */
[----:B------:R-:W-:Y:S01]  /*1620*/  LOP3.LUT R34, R34, R5, RZ, 0x3c, !PT ;  /* 0x0000000522227212 */ /* 0x000fe200078e3cff */
[----:B------:R-:W-:Y:S01]  /*1630*/  IMAD.MOV R33, RZ, RZ, -R7 ;  /* 0x000000ffff217224 */ /* 0x000fe200078e0a07 */
[----:B------:R-:W-:-:S03]  /*1640*/  @P4 IADD3 R25, PT, PT, R25, 0x1, RZ ;  /* 0x0000000119194810 */ /* 0x000fc60007ffe0ff */
[----:B------:R-:W-:-:S05]  /*1650*/  IMAD R31, R28, R33, R31 ;  /* 0x000000211c1f7224 */ /* 0x000fca00078e021f */
[----:B------:R-:W-:-:S13]  /*1660*/  ISETP.GT.U32.AND P3, PT, R12, R31, PT ;  /* 0x0000001f0c00720c */ /* 0x000fda0003f64070 */
[----:B------:R-:W-:Y:S02]  /*1670*/  @!P3 IMAD.IADD R31, R31, 0x1, -R28 ;  /* 0x000000011f1fb824 */ /* 0x000fe400078e0a1c */
[----:B------:R-:W-:-:S03]  /*1680*/  @!P3 VIADD R7, R7, 0x1 ;  /* 0x000000010707b836 */ /* 0x000fc60000000000 */
[----:B------:R-:W-:Y:S02]  /*1690*/  ISETP.GE.U32.AND P3, PT, R31, R12, PT ;  /* 0x0000000c1f00720c */ /* 0x000fe40003f66070 */
[----:B------:R-:W-:-:S05]  /*16a0*/  SEL R31, R30, R29, !P5 ;  /* 0x0000001d1e1f7207 */ /* 0x000fca0006800000 */
[----:B------:R-:W-:-:S05]  /*16b0*/  IMAD R35, R31, R32, RZ ;  /* 0x000000201f237224 */ /* 0x000fca00078e02ff */
[----:B------:R-:W-:Y:S01]  /*16c0*/  IADD3 R28, PT, PT, R35, R10, RZ ;  /* 0x0000000a231c7210 */ /* 0x000fe20007ffe0ff */
[----:B------:R-:W-:Y:S01]  /*16d0*/  @P3 VIADD R7, R7, 0x1 ;  /* 0x0000000107073836 */ /* 0x000fe20000000000 */
[----:B------:R-:W-:-:S13]  /*16e0*/  ISETP.GE.AND P3, PT, R27, RZ, PT ;  /* 0x000000ff1b00720c */ /* 0x000fda0003f66270 */
[----:B------:R-:W-:Y:S01]  /*16f0*/  @!P3 IMAD.MOV R7, RZ, RZ, -R7 ;  /* 0x000000ffff07b224 */ /* 0x000fe200078e0a07 */
[----:B------:R-:W-:-:S04]  /*1700*/  ISETP.GT.U32.AND P3, PT, R9, R36, PT ;  /* 0x000000240900720c */ /* 0x000fc80003f64070 */
[----:B------:R-:W-:Y:S02]  /*1710*/  SEL R27, R30, R7, !P5 ;  /* 0x000000071e1b7207 */ /* 0x000fe40006800000 */
[----:B------:R-:W-:Y:S02]  /*1720*/  IABS R30, R28 ;  /* 0x0000001c001e7213 */ /* 0x000fe40000000000 */
[----:B------:R-:W-:Y:S01]  /*1730*/  LOP3.LUT R28, R28, R5, RZ, 0x3c, !PT ;  /* 0x000000051c1c7212 */ /* 0x000fe200078e3cff */
[----:B------:R-:W-:Y:S02]  /*1740*/  IMAD R32, R27, R32, RZ ;  /* 0x000000201b207224 */ /* 0x000fe400078e02ff */
[----:B------:R-:W-:-:S04]  /*1750*/  IMAD.HI.U32 R7, R6, R30, RZ ;  /* 0x0000001e06077227 */ /* 0x000fc800078e00ff */
[----:B------:R-:W-:Y:S02]  /*1760*/  IMAD.MOV R29, RZ, RZ, -R7 ;  /* 0x000000ffff1d7224 */ /* 0x000fe400078e0a07 */
[----:B------:R-:W-:Y:S02]  /*1770*/  IMAD.IADD R40, R23, 0x1, R32 ;  /* 0x0000000117287824 */ /* 0x000fe400078e0220 */
[C---:B------:R-:W-:Y:S01]  /*1780*/  IMAD R30, R9.reuse, R29, R30 ;  /* 0x0000001d091e7224 */ /* 0x040fe200078e021e */
[----:B------:R-:W-:Y:S01]  /*1790*/  LOP3.LUT R29, RZ, R5, RZ, 0x33, !PT ;  /* 0x00000005ff1d7212 */ /* 0x000fe200078e33ff */
[----:B------:R-:W-:Y:S02]  /*17a0*/  @!P3 IMAD.IADD R36, R36, 0x1, -R9 ;  /* 0x000000012424b824 */ /* 0x000fe400078e0a09 */
[----:B------:R-:W-:Y:S01]  /*17b0*/  @!P3 VIADD R26, R26, 0x1 ;  /* 0x000000011a1ab836 */ /* 0x000fe20000000000 */
[----:B------:R-:W-:Y:S02]  /*17c0*/  ISETP.GT.U32.AND P5, PT, R9, R30, PT ;  /* 0x0000001e0900720c */ /* 0x000fe40003fa4070 */
[----:B------:R-:W-:-:S11]  /*17d0*/  ISETP.GE.U32.AND P2, PT, R36, R9, PT ;  /* 0x000000092400720c */ /* 0x000fd60003f46070 */
[----:B------:R-:W-:Y:S01]  /*17e0*/  @!P5 IADD3 R30, PT, PT, R30, -R9, RZ ;  /* 0x800000091e1ed210 */ /* 0x000fe20007ffe0ff */
[----:B------:R-:W-:-:S03]  /*17f0*/  @!P5 VIADD R7, R7, 0x1 ;  /* 0x000000010707d836 */ /* 0x000fc60000000000 */
[----:B------:R-:W-:-:S13]  /*1800*/  ISETP.GE.U32.AND P5, PT, R30, R9, PT ;  /* 0x000000091e00720c */ /* 0x000fda0003fa6070 */
[----:B------:R-:W-:Y:S01]  /*1810*/  @P5 VIADD R7, R7, 0x1 ;  /* 0x0000000107075836 */ /* 0x000fe20000000000 */
[----:B------:R-:W-:-:S13]  /*1820*/  ISETP.GE.AND P5, PT, R28, RZ, PT ;  /* 0x000000ff1c00720c */ /* 0x000fda0003fa6270 */
[----:B------:R-:W-:-:S05]  /*1830*/  @!P5 IMAD.MOV R7, RZ, RZ, -R7 ;  /* 0x000000ffff07d224 */ /* 0x000fca00078e0a07 */
[----:B------:R-:W-:Y:S02]  /*1840*/  SEL R30, R29, R7, !P0 ;  /* 0x000000071d1e7207 */ /* 0x000fe40004000000 */
[----:B------:R-:W-:Y:S02]  /*1850*/  IABS R7, R40 ;  /* 0x0000002800077213 */ /* 0x000fe40000000000 */
[----:B------:R-:W-:Y:S01]  /*1860*/  IADD3 R13, P0, PT, RZ, R13, RZ ;  /* 0x0000000dff0d7210 */ /* 0x000fe20007f1e0ff */
[----:B------:R-:W-:Y:S02]  /*1870*/  IMAD.MOV R28, RZ, RZ, -R30 ;  /* 0x000000ffff1c7224 */ /* 0x000fe400078e0a1e */
[----:B------:R-:W-:Y:S01]  /*1880*/  IMAD.HI.U32 R36, R6, R7, RZ ;  /* 0x0000000706247227 */ /* 0x000fe200078e00ff */
[----:B------:R-:W-:Y:S02]  /*1890*/  IADD3 R33, P3, PT, RZ, R13, RZ ;  /* 0x0000000dff217210 */ /* 0x000fe40007f7e0ff */
[----:B------:R-:W-:Y:S01]  /*18a0*/  P2R R39, PR, RZ, 0x1 ;  /* 0x00000001ff277803 */ /* 0x000fe20000000000 */
[----:B------:R-:W-:Y:S01]  /*18b0*/  IMAD R35, R5, R28, R35 ;  /* 0x0000001c05237224 */ /* 0x000fe200078e0223 */
[----:B------:R-:W-:Y:S01]  /*18c0*/  IADD3 R6, PT, PT, -R36, RZ, RZ ;  /* 0x000000ff24067210 */ /* 0x000fe20007ffe1ff */
[----:B------:R-:W-:-:S04]  /*18d0*/  IMAD.X R28, R0, 0x1, R19, P0 ;  /* 0x00000001001c7824 */ /* 0x000fc800000e0613 */
[----:B------:R-:W-:-:S05]  /*18e0*/  IMAD R6, R9, R6, R7 ;  /* 0x0000000609067224 */ /* 0x000fca00078e0207 */
[----:B------:R-:W-:Y:S02]  /*18f0*/  ISETP.GT.U32.AND P5, PT, R9, R6, PT ;  /* 0x000000060900720c */ /* 0x000fe40003fa4070 */
[----:B------:R-:W-:-:S11]  /*1900*/  IADD3.X R42, PT, PT, R28, 0x100, RZ, P3, !PT ;  /* 0x000001001c2a7810 */ /* 0x000fd60001ffe4ff */
[----:B------:R-:W-:Y:S01]  /*1910*/  @!P5 IMAD.IADD R6, R6, 0x1, -R9 ;  /* 0x000000010606d824 */ /* 0x000fe200078e0a09 */
[----:B------:R-:W-:Y:S01]  /*1920*/  LOP3.LUT R40, R40, R5, RZ, 0x3c, !PT ;  /* 0x0000000528287212 */ /* 0x000fe200078e3cff */
[----:B------:R-:W-:-:S03]  /*1930*/  @!P5 VIADD R36, R36, 0x1 ;  /* 0x000000012424d836 */ /* 0x000fc60000000000 */
[----:B------:R-:W-:Y:S02]  /*1940*/  ISETP.GE.U32.AND P0, PT, R6, R9, PT ;  /* 0x000000090600720c */ /* 0x000fe40003f06070 */
[----:B------:R-:W-:Y:S02]  /*1950*/  SHF.R.S64 R6, R13, 0x1e, R28 ;  /* 0x0000001e0d067819 */ /* 0x000fe4000000101c */
[----:B------:R-:W-:Y:S02]  /*1960*/  SHF.R.S64 R8, R33, 0x1e, R42 ;  /* 0x0000001e21087819 */ /* 0x000fe4000000102a */
[----:B------:R-:W-:-:S04]  /*1970*/  IADD3 R6, P6, PT, R6, UR16, RZ ;  /* 0x0000001006067c10 */ /* 0x000fc8000ffde0ff */
[----:B------:R-:W-:Y:S02]  /*1980*/  LEA.HI.X.SX32 R7, R28, UR17, 0x2, P6 ;  /* 0x000000111c077c11 */ /* 0x000fe4000b0f16ff */
[----:B------:R-:W-:Y:S02]  /*1990*/  IADD3 R8, P6, PT, R8, UR16, RZ ;  /* 0x0000001008087c10 */ /* 0x000fe4000ffde0ff */
[----:B------:R-:W-:Y:S02]  /*19a0*/  ISETP.GE.AND P4, PT, R34, RZ, PT ;  /* 0x000000ff2200720c */ /* 0x000fe40003f86270 */
[----:B------:R-:W-:Y:S01]  /*19b0*/  ISETP.GE.AND P5, PT, R40, RZ, PT ;  /* 0x000000ff2800720c */ /* 0x000fe20003fa6270 */
[----:B------:R-:W-:Y:S01]  /*19c0*/  @P2 VIADD R26, R26, 0x1 ;  /* 0x000000011a1a2836 */ /* 0x000fe20000000000 */
[----:B------:R-:W-:Y:S01]  /*19d0*/  LEA.HI.X.SX32 R9, R42, UR17, 0x2, P6 ;  /* 0x000000112a097c11 */ /* 0x000fe2000b0f16ff */
[----:B------:R-:W-:Y:S01]  /*19e0*/  @P0 VIADD R36, R36, 0x1 ;  /* 0x0000000124240836 */ /* 0x000fe20000000000 */
[----:B------:R-:W-:Y:S01]  /*19f0*/  ISETP.GE.AND P6, PT, R41, RZ, PT ;  /* 0x000000ff2900720c */ /* 0x000fe20003fc6270 */
[----:B------:R0:W2:Y:S01]  /*1a00*/  LDG.E R6, desc[UR10][R6.64] ;  /* 0x0000000a06067981 */ /* 0x0000a2000c1e1900 */
[----:B------:R-:W-:-:S02]  /*1a10*/  ISETP.NE.AND P2, PT, R38, RZ, PT ;  /* 0x000000ff2600720c */ /* 0x000fc40003f45270 */
[----:B------:R-:W-:Y:S01]  /*1a20*/  SEL R31, R31, RZ, P1 ;  /* 0x000000ff1f1f7207 */ /* 0x000fe20000800000 */
[----:B------:R1:W3:Y:S01]  /*1a30*/  LDG.E R8, desc[UR10][R8.64] ;  /* 0x0000000a08087981 */ /* 0x0002e2000c1e1900 */
[----:B------:R-:W-:Y:S01]  /*1a40*/  ISETP.NE.AND P0, PT, R37, RZ, PT ;  /* 0x000000ff2500720c */ /* 0x000fe20003f05270 */
[----:B------:R-:W-:Y:S02]  /*1a50*/  @!P4 IMAD.MOV R26, RZ, RZ, -R26 ;  /* 0x000000ffff1ac224 */ /* 0x000fe400078e0a1a */
[----:B------:R-:W-:-:S04]  /*1a60*/  @!P5 IMAD.MOV R36, RZ, RZ, -R36 ;  /* 0x000000ffff24d224 */ /* 0x000fc800078e0a24 */
[----:B------:R-:W-:Y:S01]  /*1a70*/  @!P6 IMAD.MOV R25, RZ, RZ, -R25 ;  /* 0x000000ffff19e224 */ /* 0x000fe200078e0a19 */
[----:B------:R-:W-:Y:S01]  /*1a80*/  ISETP.NE.AND P6, PT, R5, RZ, PT ;  /* 0x000000ff0500720c */ /* 0x000fe20003fc5270 */
[----:B------:R-:W-:Y:S01]  /*1a90*/  IMAD R31, R31, UR12, RZ ;  /* 0x0000000c1f1f7c24 */ /* 0x000fe2000f8e02ff */
[----:B------:R-:W-:Y:S02]  /*1aa0*/  SEL R30, R30, RZ, P2 ;  /* 0x000000ff1e1e7207 */ /* 0x000fe40001000000 */
[----:B------:R-:W-:Y:S02]  /*1ab0*/  IADD3 R35, PT, PT, R35, R10, RZ ;  /* 0x0000000a23237210 */ /* 0x000fe40007ffe0ff */
[C---:B------:R-:W-:Y:S02]  /*1ac0*/  SEL R25, R29.reuse, R25, !P6 ;  /* 0x000000191d197207 */ /* 0x040fe40007000000 */
[C---:B------:R-:W-:Y:S02]  /*1ad0*/  SEL R26, R29.reuse, R26, !P6 ;  /* 0x0000001a1d1a7207 */ /* 0x040fe40007000000 */
[----:B------:R-:W-:Y:S01]  /*1ae0*/  SEL R29, R29, R36, !P6 ;  /* 0x000000241d1d7207 */ /* 0x000fe20007000000 */
[----:B------:R-:W-:Y:S01]  /*1af0*/  IMAD R30, R30, UR13, R31 ;  /* 0x0000000d1e1e7c24 */ /* 0x000fe2000f8e021f */
[----:B0-----:R-:W-:-:S03]  /*1b00*/  SEL R7, R35, RZ, P0 ;  /* 0x000000ff23077207 */ /* 0x001fc60000000000 */
[----:B------:R-:W-:Y:S02]  /*1b10*/  IMAD.MOV R31, RZ, RZ, -R29 ;  /* 0x000000ffff1f7224 */ /* 0x000fe400078e0a1d */
[----:B------:R-:W-:Y:S02]  /*1b20*/  IMAD R7, R7, UR8, R30 ;  /* 0x0000000807077c24 */ /* 0x000fe4000f8e021e */
[----:B------:R-:W-:Y:S01]  /*1b30*/  IMAD.MOV R30, RZ, RZ, -R25 ;  /* 0x000000ffff1e7224 */ /* 0x000fe200078e0a19 */
[----:B------:R-:W-:Y:S01]  /*1b40*/  SEL R27, R27, RZ, P1 ;  /* 0x000000ff1b1b7207 */ /* 0x000fe20000800000 */
[C---:B------:R-:W-:Y:S01]  /*1b50*/  IMAD R32, R5.reuse, R31, R32 ;  /* 0x0000001f05207224 */ /* 0x040fe200078e0220 */
[----:B------:R-:W-:Y:S01]  /*1b60*/  SEL R20, R20, RZ, P1 ;  /* 0x000000ff14147207 */ /* 0x000fe20000800000 */
[----:B------:R-:W-:Y:S02]  /*1b70*/  IMAD R21, R5, R30, R21 ;  /* 0x0000001e05157224 */ /* 0x000fe400078e0215 */
[----:B-1----:R-:W-:Y:S01]  /*1b80*/  IMAD.MOV R9, RZ, RZ, -R26 ;  /* 0x000000ffff097224 */ /* 0x002fe200078e0a1a */
[----:B------:R-:W-:Y:S01]  /*1b90*/  SEL R29, R29, RZ, P2 ;  /* 0x000000ff1d1d7207 */ /* 0x000fe20001000000 */
[----:B------:R-:W-:-:S02]  /*1ba0*/  IMAD.IADD R32, R23, 0x1, R32 ;  /* 0x0000000117207824 */ /* 0x000fc400078e0220 */
[----:B------:R-:W-:Y:S01]  /*1bb0*/  IMAD R30, R27, UR12, RZ ;  /* 0x0000000c1b1e7c24 */ /* 0x000fe2000f8e02ff */
[----:B------:R-:W-:Y:S01]  /*1bc0*/  SEL R25, R25, RZ, P2 ;  /* 0x000000ff19197207 */ /* 0x000fe20001000000 */
[----:B------:R-:W-:Y:S01]  /*1bd0*/  IMAD R24, R5, R9, R24 ;  /* 0x0000000905187224 */ /* 0x000fe200078e0218 */
[----:B------:R-:W-:Y:S01]  /*1be0*/  SEL R22, R22, RZ, P1 ;  /* 0x000000ff16167207 */ /* 0x000fe20000800000 */
[----:B------:R-:W-:Y:S01]  /*1bf0*/  IMAD R20, R20, UR12, RZ ;  /* 0x0000000c14147c24 */ /* 0x000fe2000f8e02ff */
[----:B------:R-:W-:Y:S01]  /*1c00*/  IADD3 R21, PT, PT, R16, R21, RZ ;  /* 0x0000001510157210 */ /* 0x000fe20007ffe0ff */
[----:B------:R-:W-:Y:S01]  /*1c10*/  IMAD R29, R29, UR13, R30 ;  /* 0x0000000d1d1d7c24 */ /* 0x000fe2000f8e021e */
[----:B------:R-:W-:Y:S01]  /*1c20*/  SEL R32, R32, RZ, P0 ;  /* 0x000000ff20207207 */ /* 0x000fe20000000000 */
[----:B------:R-:W-:Y:S01]  /*1c30*/  IMAD.IADD R24, R17, 0x1, R24 ;  /* 0x0000000111187824 */ /* 0x000fe200078e0218 */
[----:B------:R-:W-:Y:S01]  /*1c40*/  IADD3 R16, P4, PT, R7, UR18, RZ ;  /* 0x0000001207107c10 */ /* 0x000fe2000ff9e0ff */
[----:B------:R-:W-:Y:S01]  /*1c50*/  IMAD R20, R25, UR13, R20 ;  /* 0x0000000d19147c24 */ /* 0x000fe2000f8e0214 */
[----:B------:R-:W-:Y:S01]  /*1c60*/  SEL R26, R26, RZ, P2 ;  /* 0x000000ff1a1a7207 */ /* 0x000fe20001000000 */
[----:B------:R-:W-:Y:S01]  /*1c70*/  IMAD R5, R22, UR12, RZ ;  /* 0x0000000c16057c24 */ /* 0x000fe2000f8e02ff */
[----:B------:R-:W-:Y:S01]  /*1c80*/  SEL R21, R21, RZ, P0 ;  /* 0x000000ff15157207 */ /* 0x000fe20000000000 */
[----:B------:R-:W-:Y:S01]  /*1c90*/  IMAD R29, R32, UR8, R29 ;  /* 0x00000008201d7c24 */ /* 0x000fe2000f8e021d */
[----:B------:R-:W-:Y:S01]  /*1ca0*/  LEA.HI.X.SX32 R17, R7, UR19, 0x1, P4 ;  /* 0x0000001307117c11 */ /* 0x000fe2000a0f0eff */
[----:B------:R-:W-:Y:S01]  /*1cb0*/  IMAD R9, R26, UR13, R5 ;  /* 0x0000000d1a097c24 */ /* 0x000fe2000f8e0205 */
[----:B------:R-:W-:Y:S01]  /*1cc0*/  SEL R24, R24, RZ, P0 ;  /* 0x000000ff18187207 */ /* 0x000fe20000000000 */
[----:B------:R-:W-:Y:S01]  /*1cd0*/  IMAD R7, R21, UR8, R20 ;  /* 0x0000000815077c24 */ /* 0x000fe2000f8e0214 */
[----:B------:R-:W-:Y:S01]  /*1ce0*/  IADD3.X R30, PT, PT, R28, 0x200, RZ, P3, !PT ;  /* 0x000002001c1e7810 */ /* 0x000fe20001ffe4ff */
[----:B------:R0:W4:Y:S01]  /*1cf0*/  LDG.E.U8 R5, desc[UR10][R16.64] ;  /* 0x0000000a10057981 */ /* 0x000122000c1e1100 */
[----:B------:R-:W-:Y:S01]  /*1d00*/  IADD3 R20, P4, PT, R29, UR18, RZ ;  /* 0x000000121d147c10 */ /* 0x000fe2000ff9e0ff */
[----:B------:R-:W-:Y:S01]  /*1d10*/  IMAD R9, R24, UR8, R9 ;  /* 0x0000000818097c24 */ /* 0x000fe2000f8e0209 */
[----:B------:R-:W-:-:S02]  /*1d20*/  IADD3.X R26, PT, PT, R28, 0x300, RZ, P3, !PT ;  /* 0x000003001c1a7810 */ /* 0x000fc40001ffe4ff */
[----:B------:R-:W-:Y:S02]  /*1d30*/  SHF.R.S64 R24, R33, 0x1e, R30 ;  /* 0x0000001e21187819 */ /* 0x000fe4000000101e */
[----:B------:R-:W-:Y:S02]  /*1d40*/  IADD3 R22, P3, PT, R7, UR18, RZ ;  /* 0x0000001207167c10 */ /* 0x000fe4000ff7e0ff */
[----:B------:R-:W-:Y:S02]  /*1d50*/  LEA.HI.X.SX32 R21, R29, UR19, 0x1, P4 ;  /* 0x000000131d157c11 */ /* 0x000fe4000a0f0eff */
[----:B------:R-:W-:Y:S02]  /*1d60*/  IADD3 R24, P4, PT, R24, UR16, RZ ;  /* 0x0000001018187c10 */ /* 0x000fe4000ff9e0ff */
[----:B------:R-:W-:Y:S01]  /*1d70*/  LEA.HI.X.SX32 R23, R7, UR19, 0x1, P3 ;  /* 0x0000001307177c11 */ /* 0x000fe200098f0eff */
[----:B------:R-:W5:Y:S01]  /*1d80*/  LDG.E.U8 R20, desc[UR10][R20.64] ;  /* 0x0000000a14147981 */ /* 0x000f62000c1e1100 */
[----:B0-----:R-:W-:-:S02]  /*1d90*/  IADD3 R16, P3, PT, R9, UR18, RZ ;  /* 0x0000001209107c10 */ /* 0x001fc4000ff7e0ff */
[----:B------:R-:W-:Y:S01]  /*1da0*/  SHF.R.S64 R28, R33, 0x1e, R26 ;  /* 0x0000001e211c7819 */ /* 0x000fe2000000101a */
[----:B------:R-:W5:Y:S01]  /*1db0*/  LDG.E.U8 R22, desc[UR10][R22.64] ;  /* 0x0000000a16167981 */ /* 0x000f62000c1e1100 */
[----:B------:R-:W-:Y:S02]  /*1dc0*/  LEA.HI.X.SX32 R25, R30, UR17, 0x2, P4 ;  /* 0x000000111e197c11 */ /* 0x000fe4000a0f16ff */
[----:B------:R-:W-:Y:S02]  /*1dd0*/  LEA.HI.X.SX32 R17, R9, UR19, 0x1, P3 ;  /* 0x0000001309117c11 */ /* 0x000fe400098f0eff */
[----:B------:R-:W-:Y:S01]  /*1de0*/  IADD3 R28, P4, PT, R28, UR16, RZ ;  /* 0x000000101c1c7c10 */ /* 0x000fe2000ff9e0ff */
[----:B------:R-:W5:Y:S03]  /*1df0*/  LDG.E R24, desc[UR10][R24.64] ;  /* 0x0000000a18187981 */ /* 0x000f66000c1e1900 */
[----:B------:R-:W-:Y:S01]  /*1e00*/  LEA.HI.X.SX32 R29, R26, UR17, 0x2, P4 ;  /* 0x000000111a1d7c11 */ /* 0x000fe2000a0f16ff */
[----:B------:R-:W5:Y:S01]  /*1e10*/  LDG.E.U8 R16, desc[UR10][R16.64] ;  /* 0x0000000a10107981 */ /* 0x000f62000c1e1100 */
[----:B------:R-:W2:Y:S03]  /*1e20*/  LDC.64 R26, c[0x0][0x3e8] ;  /* 0x0000fa00ff1a7b82 */ /* 0x000ea60000000a00 */
[----:B------:R-:W5:Y:S01]  /*1e30*/  LDG.E R28, desc[UR10][R28.64] ;  /* 0x0000000a1c1c7981 */ /* 0x000f62000c1e1900 */
[----:B------:R-:W-:Y:S01]  /*1e40*/  ISETP.NE.AND P6, PT, R39, RZ, PT ;  /* 0x000000ff2700720c */ /* 0x000fe20003fc5270 */
[----:B------:R-:W-:-:S03]  /*1e50*/  VIADD R10, R10, 0x400 ;  /* 0x000004000a0a7836 */ /* 0x000fc60000000000 */
[----:B------:R-:W-:Y:S01]  /*1e60*/  IADD3.X R19, PT, PT, R19, 0x400, RZ, P6, !PT ;  /* 0x0000040013137810 */ /* 0x000fe200037fe4ff */
[-C--:B--2---:R-:W-:Y:S01]  /*1e70*/  FMUL R7, R6, R27.reuse ;  /* 0x0000001b06077220 */ /* 0x084fe20000400000 */
[----:B----4-:R-:W-:Y:S01]  /*1e80*/  ISETP.NE.AND P5, PT, R5, RZ, PT ;  /* 0x000000ff0500720c */ /* 0x010fe20003fa5270 */
[----:B---3--:R-:W-:-:S03]  /*1e90*/  FMUL R5, R8, R27 ;  /* 0x0000001b08057220 */ /* 0x008fc60000400000 */
[----:B------:R-:W-:Y:S02]  /*1ea0*/  FSEL R6, R7, R26, P5 ;  /* 0x0000001a07067208 */ /* 0x000fe40002800000 */
[----:B-----5:R-:W-:Y:S02]  /*1eb0*/  ISETP.NE.AND P3, PT, R20, RZ, PT ;  /* 0x000000ff1400720c */ /* 0x020fe40003f65270 */
[----:B------:R-:W-:Y:S01]  /*1ec0*/  ISETP.NE.AND P4, PT, R22, RZ, PT ;  /* 0x000000ff1600720c */ /* 0x000fe20003f85270 */
[----:B------:R-:W-:-:S03]  /*1ed0*/  VIADD R20, R14, 0x200 ;  /* 0x000002000e147836 */ /* 0x000fc60000000000 */
[----:B------:R-:W-:Y:S01]  /*1ee0*/  FSEL R8, R5, R26, P4 ;  /* 0x0000001a05087208 */ /* 0x000fe20002000000 */
[----:B------:R-:W-:Y:S01]  /*1ef0*/  FMUL R9, R24, R27 ;  /* 0x0000001b18097220 */ /* 0x000fe20000400000 */
[----:B------:R-:W-:Y:S01]  /*1f00*/  IMAD.U32 R5, RZ, RZ, UR14 ;  /* 0x0000000eff057e24 */ /* 0x000fe2000f8e00ff */
[----:B------:R-:W-:-:S04]  /*1f10*/  ISETP.NE.AND P5, PT, R16, RZ, PT ;  /* 0x000000ff1000720c */ /* 0x000fc80003fa5270 */
[----:B------:R-:W-:Y:S01]  /*1f20*/  FSEL R16, R9, R26, P5 ;  /* 0x0000001a09107208 */ /* 0x000fe20002800000 */
[----:B------:R-:W-:Y:S01]  /*1f30*/  @P3 FMUL R26, R28, R27 ;  /* 0x0000001b1c1a3220 */ /* 0x000fe20000400000 */
[----:B------:R-:W-:Y:S02]  /*1f40*/  ISETP.GE.AND P3, PT, R20, R5, PT ;  /* 0x000000051400720c */ /* 0x000fe40003f66270 */
[----:B------:R-:W-:-:S04]  /*1f50*/  FMNMX R3, R6, R3, !PT ;  /* 0x0000000306037209 */ /* 0x000fc80007800000 */
[----:B------:R-:W-:Y:S01]  /*1f60*/  FMNMX R3, R3, R8, !PT ;  /* 0x0000000803037209 */ /* 0x000fe20007800000 */
[----:B------:R-:W-:Y:S03]  /*1f70*/  STS [R15+-0x800], R6 ;  /* 0xfff800060f007388 */ /* 0x000fe60000000800 */
[----:B------:R-:W-:Y:S01]  /*1f80*/  FMNMX R3, R3, R16, !PT ;  /* 0x0000001003037209 */ /* 0x000fe20007800000 */
[----:B------:R-:W-:Y:S01]  /*1f90*/  STS [R15+-0x400], R8 ;  /* 0xfffc00080f007388 */ /* 0x000fe20000000800 */
[----:B------:R-:W-:Y:S02]  /*1fa0*/  IADD3 R14, PT, PT, R14, 0x400, RZ ;  /* 0x000004000e0e7810 */ /* 0x000fe40007ffe0ff */
[----:B------:R-:W-:Y:S01]  /*1fb0*/  FMNMX R3, R3, R26, !PT ;  /* 0x0000001a03037209 */ /* 0x000fe20007800000 */
[----:B------:R-:W-:Y:S04]  /*1fc0*/  STS [R15], R16 ;  /* 0x000000100f007388 */ /* 0x000fe80000000800 */
[----:B------:R0:W-:Y:S02]  /*1fd0*/  STS [R15+0x400], R26 ;  /* 0x0004001a0f007388 */ /* 0x0001e40000000800 */
[----:B0-----:R-:W-:Y:S01]  /*1fe0*/  VIADD R15, R15, 0x1000 ;  /* 0x000010000f0f7836 */ /* 0x001fe20000000000 */
[----:B------:R-:W-:Y:S06]  /*1ff0*/  @!P3 BRA `(.L_x_9589) ;  /* 0xfffffff00024b947 */ /* 0x000fec000383ffff */
.L_x_9586:
[----:B------:R-:W-:Y:S05]  /*2000*/  BSYNC.RECONVERGENT B0 ;  /* 0x0000000000007941 */ /* 0x000fea0003800200 */
.L_x_9585:
[----:B------:R-:W1:Y:S01]  /*2010*/  S2R R10, SR_LANEID ;  /* 0x00000000000a7919 */ /* 0x000e620000000000 */
[----:B------:R-:W-:Y:S01]  /*2020*/  IMAD.MOV.U32 R9, RZ, RZ, R3 ;  /* 0x000000ffff097224 */ /* 0x000fe200078e0003 */
[----:B------:R-:W2:Y:S01]  /*2030*/  S2UR UR8, SR_CgaCtaId ;  /* 0x00000000000879c3 */ /* 0x000ea20000008800 */
[----:B------:R-:W3:Y:S01]  /*2040*/  LDCU UR12, c[0x0][0x40c] ;  /* 0x00008180ff0c77ac */ /* 0x000ee20008000800 */
[----:B------:R-:W4:Y:S01]  /*2050*/  S2R R6, SR_TID.X ;  /* 0x0000000000067919 */ /* 0x000f220000002100 */
[----:B------:R-:W-:Y:S01]  /*2060*/  BSSY.RECONVERGENT B0, `(.L_x_9590) ;  /* 0x000001c000007945 */ /* 0x000fe20003800200 */
[----:B------:R-:W-:Y:S01]  /*2070*/  PLOP3.LUT P6, PT, PT, PT, PT, 0x8, 0x80 ;  /* 0x000000000080781c */ /* 0x000fe20003fce170 */
[----:B------:R-:W5:Y:S01]  /*2080*/  SHFL.DOWN PT, R0, R9, 0x1, 0x1f ;  /* 0x08201f0009007f89 */ /* 0x000f6200000e0000 */
[C---:B-1----:R-:W-:Y:S02]  /*2090*/  ISETP.GT.AND P1, PT, R10.reuse, 0x1e, PT ;  /* 0x0000001e0a00780c */ /* 0x042fe40003f24270 */
[----:B------:R-:W-:-:S02]  /*20a0*/  ISETP.GT.AND P2, PT, R10, 0x1d, PT ;  /* 0x0000001d0a00780c */ /* 0x000fc40003f44270 */
[C---:B------:R-:W-:Y:S02]  /*20b0*/  ISETP.GT.AND P3, PT, R10.reuse, 0x1b, PT ;  /* 0x0000001b0a00780c */ /* 0x040fe40003f64270 */
[C---:B------:R-:W-:Y:S02]  /*20c0*/  ISETP.GT.AND P5, PT, R10.reuse, 0xf, PT ;  /* 0x0000000f0a00780c */ /* 0x040fe40003fa4270 */
[----:B------:R-:W-:-:S05]  /*20d0*/  ISETP.GT.AND P4, PT, R10, 0x17, PT ;  /* 0x000000170a00780c */ /* 0x000fca0003f84270 */
[----:B-----5:R-:W-:-:S05]  /*20e0*/  @!P1 FMNMX R9, R0, R9, !PT ;  /* 0x0000000900099209 */ /* 0x020fca0007800000 */
[----:B------:R-:W1:Y:S02]  /*20f0*/  SHFL.DOWN PT, R0, R9, 0x2, 0x1f ;  /* 0x08401f0009007f89 */ /* 0x000e6400000e0000 */
[----:B-1----:R-:W-:-:S05]  /*2100*/  @!P2 FMNMX R9, R9, R0, !PT ;  /* 0x000000000909a209 */ /* 0x002fca0007800000 */
[----:B------:R-:W1:Y:S02]  /*2110*/  SHFL.DOWN PT, R0, R9, 0x4, 0x1f ;  /* 0x08801f0009007f89 */ /* 0x000e6400000e0000 */
[----:B-1----:R-:W-:Y:S02]  /*2120*/  @!P3 FMNMX R9, R9, R0, !PT ;  /* 0x000000000909b209 */ /* 0x002fe40007800000 */
[----:B------:R-:W1:Y:S03]  /*2130*/  S2R R0, SR_CgaCtaId ;  /* 0x0000000000007919 */ /* 0x000e660000008800 */
[----:B------:R-:W5:Y:S02]  /*2140*/  SHFL.DOWN PT, R3, R9, 0x8, 0x1f ;  /* 0x09001f0009037f89 */ /* 0x000f6400000e0000 */
[----:B-----5:R-:W-:-:S04]  /*2150*/  FMNMX R7, R9, R3, !PT ;  /* 0x0000000309077209 */ /* 0x020fc80007800000 */
[----:B------:R-:W-:-:S05]  /*2160*/  FSEL R3, R9, R7, P4 ;  /* 0x0000000709037208 */ /* 0x000fca0002000000 */
[----:B------:R0:W0:Y:S01]  /*2170*/  SHFL.DOWN PT, R8, R3, 0x10, 0x1f ;  /* 0x0a001f0003087f89 */ /* 0x00002200000e0000 */
[----:B-1234-:R-:W-:Y:S05]  /*2180*/  @P5 BRA `(.L_x_9591) ;  /* 0x0000000000245947 */ /* 0x01efea0003800000 */
[----:B------:R-:W1:Y:S01]  /*2190*/  S2UR UR7, SR_CgaCtaId ;  /* 0x00000000000779c3 */ /* 0x000e620000008800 */
[----:B------:R-:W-:Y:S01]  /*21a0*/  ISETP.NE.AND P0, PT, R10, RZ, PT ;  /* 0x000000ff0a00720c */ /* 0x000fe20003f05270 */
[----:B------:R-:W-:Y:S01]  /*21b0*/  UMOV UR6, 0x400 ;  /* 0x0000040000067882 */ /* 0x000fe20000000000 */
[----:B------:R-:W-:Y:S02]  /*21c0*/  SHF.R.U32.HI R9, RZ, 0x3, R6 ;  /* 0x00000003ff097819 */ /* 0x000fe40000011606 */
[----:B0-----:R-:W-:Y:S02]  /*21d0*/  FMNMX R3, R7, R8, !PT ;  /* 0x0000000807037209 */ /* 0x001fe40007800000 */
[----:B------:R-:W-:-:S07]  /*21e0*/  LOP3.LUT R8, R9, 0x7c, RZ, 0xc0, !PT ;  /* 0x0000007c09087812 */ /* 0x000fce00078ec0ff */
[----:B------:R-:W-:Y:S01]  /*21f0*/  @!P0 PLOP3.LUT P6, PT, PT, PT, PT, 0x80, 0x8 ;  /* 0x000000000008881c */ /* 0x000fe20003fcf070 */
[----:B-1----:R-:W-:-:S09]  /*2200*/  ULEA UR6, UR7, UR6, 0x18 ;  /* 0x0000000607067291 */ /* 0x002fd2000f8ec0ff */
[----:B------:R1:W-:Y:S03]  /*2210*/  @!P0 STS [R8+UR6+0x8], R3 ;  /* 0x0000080308008988 */ /* 0x0003e60008000806 */
.L_x_9591:
[----:B------:R-:W-:Y:S05]  /*2220*/  BSYNC.RECONVERGENT B0 ;  /* 0x0000000000007941 */ /* 0x000fea0003800200 */
.L_x_9590:
[----:B------:R-:W-:Y:S01]  /*2230*/  BAR.SYNC.DEFER_BLOCKING 0x0 ;  /* 0x0000000000007b1d */ /* 0x000fe20000010000 */
[----:B------:R-:W-:-:S04]  /*2240*/  ISETP.NE.AND P0, PT, R6, RZ, PT ;  /* 0x000000ff0600720c */ /* 0x000fc80003f05270 */
[----:B------:R-:W-:Y:S01]  /*2250*/  P2R R7, PR, RZ, 0x1 ;  /* 0x00000001ff077803 */ /* 0x000fe20000000000 */
[----:B------:R-:W-:Y:S08]  /*2260*/  BSSY.RECONVERGENT B0, `(.L_x_9592) ;  /* 0x000000d000007945 */ /* 0x000ff00003800200 */
[----:B------:R-:W-:Y:S05]  /*2270*/  @P0 BRA `(.L_x_9593) ;  /* 0x00000000002c0947 */ /* 0x000fea0003800000 */
[----:B------:R-:W2:Y:S01]  /*2280*/  S2UR UR7, SR_CgaCtaId ;  /* 0x00000000000779c3 */ /* 0x000ea20000008800 */
[----:B------:R-:W-:Y:S02]  /*2290*/  UMOV UR6, 0x400 ;  /* 0x0000040000067882 */ /* 0x000fe40000000000 */
[----:B--2---:R-:W-:-:S09]  /*22a0*/  ULEA UR6, UR7, UR6, 0x18 ;  /* 0x0000000607067291 */ /* 0x004fd2000f8ec0ff */
[----:B------:R-:W-:Y:S04]  /*22b0*/  LDS R7, [UR6+0xc] ;  /* 0x00000c06ff077984 */ /* 0x000fe80008000800 */
[----:B01----:R-:W0:Y:S04]  /*22c0*/  LDS.128 R8, [UR6+0x10] ;  /* 0x00001006ff087984 */ /* 0x003e280008000c00 */
[----:B------:R-:W1:Y:S01]  /*22d0*/  LDS.64 R12, [UR6+0x20] ;  /* 0x00002006ff0c7984 */ /* 0x000e620008000a00 */
[----:B0-----:R-:W-:-:S04]  /*22e0*/  FMNMX3 R7, R3, R7, R8, !PT ;  /* 0x0000000703077276 */ /* 0x001fc80007800008 */
[----:B------:R-:W-:-:S04]  /*22f0*/  FMNMX3 R7, R7, R9, R10, !PT ;  /* 0x0000000907077276 */ /* 0x000fc8000780000a */
[----:B-1----:R-:W-:-:S04]  /*2300*/  FMNMX3 R12, R7, R11, R12, !PT ;  /* 0x0000000b070c7276 */ /* 0x002fc8000780000c */
[----:B------:R-:W-:-:S05]  /*2310*/  FMNMX R12, R12, R13, !PT ;  /* 0x0000000d0c0c7209 */ /* 0x000fca0007800000 */
[----:B------:R2:W-:Y:S02]  /*2320*/  STS [UR6+0x2c], R12 ;  /* 0x00002c0cff007988 */ /* 0x0005e40008000806 */
.L_x_9593:
[----:B------:R-:W-:Y:S05]  /*2330*/  BSYNC.RECONVERGENT B0 ;  /* 0x0000000000007941 */ /* 0x000fea0003800200 */
.L_x_9592:
[C---:B------:R-:W-:Y:S01]  /*2340*/  ISETP.GE.U32.AND P0, PT, R6.reuse, R5, PT ;  /* 0x000000050600720c */ /* 0x040fe20003f06070 */
[----:B------:R-:W-:Y:S01]  /*2350*/  UMOV UR6, 0x400 ;  /* 0x0000040000067882 */ /* 0x000fe20000000000 */
[----:B------:R-:W-:Y:S01]  /*2360*/  MOV R11, 0x400 ;  /* 0x00000400000b7802 */ /* 0x000fe20000000f00 */
[----:B------:R-:W-:Y:S01]  /*2370*/  UIADD3 UR7, UPT, UPT, UR6, 0x60, URZ ;  /* 0x0000006006077890 */ /* 0x000fe2000fffe0ff */
[----:B------:R-:W-:Y:S01]  /*2380*/  ISETP.GE.AND.EX P0, PT, RZ, UR12, PT, P0 ;  /* 0x0000000cff007c0c */ /* 0x000fe2000bf06300 */
[----:B------:R-:W-:Y:S01]  /*2390*/  BAR.SYNC.DEFER_BLOCKING 0x0 ;  /* 0x0000000000007b1d */ /* 0x000fe20000010000 */
[----:B------:R-:W-:Y:S01]  /*23a0*/  IMAD.MOV.U32 R9, RZ, RZ, RZ ;  /* 0x000000ffff097224 */ /* 0x000fe200078e00ff */
[----:B------:R-:W-:Y:S01]  /*23b0*/  ULEA UR7, UR8, UR7, 0x18 ;  /* 0x0000000708077291 */ /* 0x000fe2000f8ec0ff */
[C---:B------:R-:W-:Y:S01]  /*23c0*/  IADD3 R7, PT, PT, R6.reuse, 0x300, RZ ;  /* 0x0000030006077810 */ /* 0x040fe20007ffe0ff */
[----:B------:R-:W-:Y:S01]  /*23d0*/  VIADD R14, R6, 0x100 ;  /* 0x00000100060e7836 */ /* 0x000fe20000000000 */
[----:B01----:R-:W-:Y:S01]  /*23e0*/  LEA R3, R0, R11, 0x18 ;  /* 0x0000000b00037211 */ /* 0x003fe200078ec0ff */
[----:B------:R-:W-:Y:S01]  /*23f0*/  BSSY.RECONVERGENT B0, `(.L_x_9594) ;  /* 0x0000078000007945 */ /* 0x000fe20003800200 */
[C---:B--2---:R-:W-:Y:S01]  /*2400*/  VIADD R12, R6.reuse, 0x200 ;  /* 0x00000200060c7836 */ /* 0x044fe20000000000 */
[----:B------:R-:W-:-:S04]  /*2410*/  LEA R13, R6, UR7, 0x2 ;  /* 0x00000007060d7c11 */ /* 0x000fc8000f8e10ff */
[----:B------:R-:W-:Y:S05]  /*2420*/  @P0 BRA `(.L_x_9595) ;  /* 0x0000000400d00947 */ /* 0x000fea0003800000 */
[----:B------:R0:W1:Y:S01]  /*2430*/  LDS R8, [R3+0x2c] ;  /* 0x00002c0003087984 */ /* 0x0000620000000800 */
        /* <DEDUP_REMOVED lines=8> */
[----:B------:R-:W-:Y:S02]  /*24c0*/  HFMA2 R22, -RZ, RZ, 0.96630859375, -0.0022525787353515625 ;  /* 0x3bbb989dff167431 */ /* 0x000fe400000001ff */
        /* <DEDUP_REMOVED lines=42> */
[----:B------:R-:W-:-:S03]  /*2770*/  IMAD.MOV.U32 R10, RZ, RZ, R7 ;  /* 0x000000ffff0a7224 */ /* 0x000fc600078e0007 */
[----:B------:R-:W-:Y:S01]  /*2780*/  FADD R9, R9, R20 ;  /* 0x0000001409097221 */ /* 0x000fe20000000000 */
[----:B------:R3:W-:Y:S06]  /*2790*/  STS [R13+0x800], R20 ;  /* 0x000800140d007388 */ /* 0x0007ec0000000800 */
.L_x_9597:
[----:B------:R-:W-:Y:S05]  /*27a0*/  BSYNC.RECONVERGENT B1 ;  /* 0x0000000000017941 */ /* 0x000fea0003800200 */
.L_x_9596:
[----:B------:R-:W-:-:S04]  /*27b0*/  ISETP.GE.U32.AND P0, PT, R18, 0x300, PT ;  /* 0x000003001200780c */ /* 0x000fc80003f06070 */
[----:B------:R-:W-:-:S13]  /*27c0*/  ISETP.GE.U32.AND.EX P0, PT, R4, RZ, PT, P0 ;  /* 0x000000ff0400720c */ /* 0x000fda0003f06100 */
[----:B------:R-:W-:Y:S05]  /*27d0*/  @!P0 BRA `(.L_x_9595) ;  /* 0x0000000000e48947 */ /* 0x000fea0003800000 */
[----:B------:R-:W-:-:S05]  /*27e0*/  VIADD R11, R11, 0x60 ;  /* 0x000000600b0b7836 */ /* 0x000fca0000000000 */
[----:B------:R-:W-:-:S07]  /*27f0*/  LEA R11, R0, R11, 0x18 ;  /* 0x0000000b000b7211 */ /* 0x000fce00078ec0ff */
.L_x_9598:
[C---:B----4-:R-:W-:Y:S01]  /*2800*/  IMAD R0, R10.reuse, 0x4, R11 ;  /* 0x000000040a007824 */ /* 0x050fe200078e020b */
[----:B------:R-:W-:Y:S01]  /*2810*/  MOV R26, 0x3bbb989d ;  /* 0x3bbb989d001a7802 */ /* 0x000fe20000000f00 */
[----:B------:R-:W-:Y:S02]  /*2820*/  IMAD.MOV.U32 R27, RZ, RZ, 0x437c0000 ;  /* 0x437c0000ff1b7424 */ /* 0x000fe400078e00ff */
[----:B------:R-:W-:Y:S01]  /*2830*/  VIADD R10, R10, 0x400 ;  /* 0x000004000a0a7836 */ /* 0x000fe20000000000 */
[----:B------:R-:W1:Y:S04]  /*2840*/  LDS R15, [R0] ;  /* 0x00000000000f7984 */ /* 0x000e680000000800 */
[----:B------:R-:W4:Y:S01]  /*2850*/  LDS R21, [R0+0x800] ;  /* 0x0008000000157984 */ /* 0x000f220000000800 */
[----:B------:R-:W-:-:S03]  /*2860*/  ISETP.GE.U32.AND P0, PT, R10, R5, PT ;  /* 0x000000050a00720c */ /* 0x000fc60003f06070 */
[----:B------:R-:W5:Y:S01]  /*2870*/  LDS R17, [R0+0x400] ;  /* 0x0004000000117984 */ /* 0x000f620000000800 */
[----:B------:R-:W-:-:S03]  /*2880*/  ISETP.GE.U32.AND.EX P0, PT, RZ, UR12, PT, P0 ;  /* 0x0000000cff007c0c */ /* 0x000fc6000bf06100 */
[----:B------:R-:W0:Y:S01]  /*2890*/  LDS R25, [R0+0xc00] ;  /* 0x000c000000197984 */ /* 0x000e220000000800 */
[C---:B-1----:R-:W-:Y:S01]  /*28a0*/  FADD R16, -R8.reuse, R15 ;  /* 0x0000000f08107221 */ /* 0x042fe20000000100 */
[----:B----4-:R-:W-:-:S03]  /*28b0*/  FADD R21, -R8, R21 ;  /* 0x0000001508157221 */ /* 0x010fc60000000100 */
[-C--:B------:R-:W-:Y:S01]  /*28c0*/  FFMA.SAT R15, R16, R26.reuse, 0.5 ;  /* 0x3f000000100f7423 */ /* 0x080fe2000000201a */
[C---:B-----5:R-:W-:Y:S01]  /*28d0*/  FADD R19, -R8.reuse, R17 ;  /* 0x0000001108137221 */ /* 0x060fe20000000100 */
[-C--:B------:R-:W-:Y:S02]  /*28e0*/  FFMA.SAT R23, R21, R26.reuse, 0.5 ;  /* 0x3f00000015177423 */ /* 0x080fe4000000201a */
[-C--:B------:R-:W-:Y:S01]  /*28f0*/  FFMA.RM R15, R15, R27.reuse, 12582913 ;  /* 0x4b4000010f0f7423 */ /* 0x080fe2000000401b */
[----:B0-----:R-:W-:Y:S01]  /*2900*/  FADD R25, -R8, R25 ;  /* 0x0000001908197221 */ /* 0x001fe20000000100 */
[-C--:B--23--:R-:W-:Y:S01]  /*2910*/  FFMA.SAT R20, R19, R26.reuse, 0.5 ;  /* 0x3f00000013147423 */ /* 0x08cfe2000000201a */
[-C--:B------:R-:W-:Y:S01]  /*2920*/  FFMA.RM R23, R23, R27.reuse, 12582913 ;  /* 0x4b40000117177423 */ /* 0x080fe2000000401b */
[----:B------:R-:W-:Y:S01]  /*2930*/  FADD R17, R15, -12583039 ;  /* 0xcb40007f0f117421 */ /* 0x000fe20000000000 */
[----:B------:R-:W-:Y:S01]  /*2940*/  FFMA.SAT R26, R25, R26, 0.5 ;  /* 0x3f000000191a7423 */ /* 0x000fe2000000201a */
[-C--:B------:R-:W-:Y:S01]  /*2950*/  FFMA.RM R20, R20, R27.reuse, 12582913 ;  /* 0x4b40000114147423 */ /* 0x080fe2000000401b */
[----:B------:R-:W-:Y:S01]  /*2960*/  FADD R24, R23, -12583039 ;  /* 0xcb40007f17187421 */ /* 0x000fe20000000000 */
[----:B------:R-:W-:Y:S01]  /*2970*/  FFMA R17, R16, 1.4426950216293334961, -R17 ;  /* 0x3fb8aa3b10117823 */ /* 0x000fe20000000811 */
[----:B------:R-:W-:Y:S01]  /*2980*/  FFMA.RM R26, R26, R27, 12582913 ;  /* 0x4b4000011a1a7423 */ /* 0x000fe2000000401b */
[----:B------:R-:W-:Y:S01]  /*2990*/  FADD R22, R20, -12583039 ;  /* 0xcb40007f14167421 */ /* 0x000fe20000000000 */
[----:B------:R-:W-:Y:S01]  /*29a0*/  FFMA R24, R21, 1.4426950216293334961, -R24 ;  /* 0x3fb8aa3b15187823 */ /* 0x000fe20000000818 */
[----:B------:R-:W-:Y:S01]  /*29b0*/  FFMA R17, R16, 1.925963033500011079e-08, R17 ;  /* 0x32a5706010117823 */ /* 0x000fe20000000011 */
[C---:B------:R-:W-:Y:S01]  /*29c0*/  FADD R28, R26.reuse, -12583039 ;  /* 0xcb40007f1a1c7421 */ /* 0x040fe20000000000 */
[----:B------:R-:W-:Y:S01]  /*29d0*/  FFMA R22, R19, 1.4426950216293334961, -R22 ;  /* 0x3fb8aa3b13167823 */ /* 0x000fe20000000816 */
[----:B------:R-:W-:Y:S01]  /*29e0*/  FFMA R24, R21, 1.925963033500011079e-08, R24 ;  /* 0x32a5706015187823 */ /* 0x000fe20000000018 */
[----:B------:R-:W0:Y:S01]  /*29f0*/  MUFU.EX2 R16, R17 ;  /* 0x0000001100107308 */ /* 0x000e220000000800 */
[----:B------:R-:W-:Y:S01]  /*2a00*/  FFMA R28, R25, 1.4426950216293334961, -R28 ;  /* 0x3fb8aa3b191c7823 */ /* 0x000fe2000000081c */
[----:B------:R-:W-:Y:S01]  /*2a10*/  FFMA R22, R19, 1.925963033500011079e-08, R22 ;  /* 0x32a5706013167823 */ /* 0x000fe20000000016 */
[----:B------:R-:W-:Y:S01]  /*2a20*/  SHF.L.U32 R26, R26, 0x17, RZ ;  /* 0x000000171a1a7819 */ /* 0x000fe200000006ff */
[----:B------:R-:W-:-:S02]  /*2a30*/  IMAD.SHL.U32 R15, R15, 0x800000, RZ ;  /* 0x008000000f0f7824 */ /* 0x000fc400078e00ff */
[----:B------:R-:W-:Y:S01]  /*2a40*/  FFMA R28, R25, 1.925963033500011079e-08, R28 ;  /* 0x32a57060191c7823 */ /* 0x000fe2000000001c */
[----:B------:R-:W-:Y:S01]  /*2a50*/  IMAD.SHL.U32 R20, R20, 0x800000, RZ ;  /* 0x0080000014147824 */ /* 0x000fe200078e00ff */
[----:B------:R-:W1:Y:S01]  /*2a60*/  MUFU.EX2 R19, R22 ;  /* 0x0000001600137308 */ /* 0x000e620000000800 */
[----:B------:R-:W-:-:S07]  /*2a70*/  IMAD.SHL.U32 R23, R23, 0x800000, RZ ;  /* 0x0080000017177824 */ /* 0x000fce00078e00ff */
        /* <DEDUP_REMOVED lines=15> */
.L_x_9595:
[----:B------:R-:W-:Y:S05]  /*2b70*/  BSYNC.RECONVERGENT B0 ;  /* 0x0000000000007941 */ /* 0x000fea0003800200 */
.L_x_9594:
[----:B----4-:R-:W-:Y:S01]  /*2b80*/  IMAD.MOV.U32 R15, RZ, RZ, R9 ;  /* 0x000000ffff0f7224 */ /* 0x010fe200078e0009 */
[----:B------:R-:W-:Y:S01]  /*2b90*/  UIADD3 UR6, UPT, UPT, UR6, 0x30, URZ ;  /* 0x0000003006067890 */ /* 0x000fe2000fffe0ff */
[----:B------:R-:W-:Y:S01]  /*2ba0*/  ISETP.NE.AND P0, PT, R6, RZ, PT ;  /* 0x000000ff0600720c */ /* 0x000fe20003f05270 */
[----:B------:R-:W-:Y:S01]  /*2bb0*/  BSSY.RECONVERGENT B0, `(.L_x_9599) ;  /* 0x000001c000007945 */ /* 0x000fe20003800200 */
[----:B-1----:R-:W-:Y:S01]  /*2bc0*/  SHF.R.U32.HI R8, RZ, 0x3, R6 ;  /* 0x00000003ff087819 */ /* 0x002fe20000011606 */
[----:B------:R-:W1:Y:S01]  /*2bd0*/  SHFL.DOWN PT, R0, R15, 0x1, 0x1f ;  /* 0x08201f000f007f89 */ /* 0x000e6200000e0000 */
[----:B------:R-:W-:Y:S02]  /*2be0*/  ULEA UR6, UR8, UR6, 0x18 ;  /* 0x0000000608067291 */ /* 0x000fe4000f8ec0ff */
[----:B------:R-:W-:Y:S01]  /*2bf0*/  LOP3.LUT R8, R8, 0x7c, RZ, 0xc0, !PT ;  /* 0x0000007c08087812 */ /* 0x000fe200078ec0ff */
        /* <DEDUP_REMOVED lines=12> */
[----:B------:R-:W4:Y:S04]  /*2cc0*/  LDS R0, [R3+0x3c] ;  /* 0x00003c0003007984 */ /* 0x000f280000000800 */
[----:B-1----:R-:W1:Y:S04]  /*2cd0*/  LDS.128 R8, [R3+0x40] ;  /* 0x0000400003087984 */ /* 0x002e680000000c00 */
[----:B------:R-:W5:Y:S01]  /*2ce0*/  LDS.64 R16, [R3+0x50] ;  /* 0x0000500003107984 */ /* 0x000f620000000a00 */
[----:B----4-:R-:W-:-:S04]  /*2cf0*/  FADD R15, R15, R0 ;  /* 0x000000000f0f7221 */ /* 0x010fc80000000000 */
[----:B-1----:R-:W-:-:S04]  /*2d00*/  FADD R8, R15, R8 ;  /* 0x000000080f087221 */ /* 0x002fc80000000000 */
[----:B------:R-:W-:-:S04]  /*2d10*/  FADD R9, R8, R9 ;  /* 0x0000000908097221 */ /* 0x000fc80000000000 */
[----:B------:R-:W-:-:S04]  /*2d20*/  FADD R10, R9, R10 ;  /* 0x0000000a090a7221 */ /* 0x000fc80000000000 */
[----:B------:R-:W-:-:S04]  /*2d30*/  FADD R11, R10, R11 ;  /* 0x0000000b0a0b7221 */ /* 0x000fc80000000000 */
[----:B-----5:R-:W-:-:S04]  /*2d40*/  FADD R16, R11, R16 ;  /* 0x000000100b107221 */ /* 0x020fc80000000000 */
[----:B------:R-:W-:-:S05]  /*2d50*/  FADD R16, R16, R17 ;  /* 0x0000001110107221 */ /* 0x000fca0000000000 */
[----:B------:R4:W-:Y:S02]  /*2d60*/  STS [R3+0x5c], R16 ;  /* 0x00005c1003007388 */ /* 0x0009e40000000800 */
.L_x_9600:
[----:B------:R-:W-:Y:S05]  /*2d70*/  BSYNC.RECONVERGENT B0 ;  /* 0x0000000000007941 */ /* 0x000fea0003800200 */
.L_x_9599:
[----:B------:R-:W-:Y:S01]  /*2d80*/  BAR.SYNC.DEFER_BLOCKING 0x0 ;  /* 0x0000000000007b1d */ /* 0x000fe20000010000 */
[----:B------:R-:W-:-:S05]  /*2d90*/  ISETP.GE.AND P0, PT, R6, R5, PT ;  /* 0x000000050600720c */ /* 0x000fca0003f06270 */
[----:B------:R-:W0:Y:S01]  /*2da0*/  LDCU UR8, c[0x0][0x408] ;  /* 0x00008100ff0877ac */ /* 0x000e220008000800 */
[----:B------:R-:W-:Y:S07]  /*2db0*/  BSSY.RECONVERGENT B0, `(.L_x_9601) ;  /* 0x000009a000007945 */ /* 0x000fee0003800200 */
[----:B------:R-:W-:Y:S05]  /*2dc0*/  @P0 BRA `(.L_x_9602) ;  /* 0x0000000800600947 */ /* 0x000fea0003800000 */
[----:B----4-:R-:W4:Y:S01]  /*2dd0*/  LDS R3, [R3+0x5c] ;  /* 0x00005c0003037984 */ /* 0x010f220000000800 */
[----:B------:R-:W-:Y:S01]  /*2de0*/  LEA.HI R5, R2, 0x1, RZ, 0x18 ;  /* 0x0000000102057811 */ /* 0x000fe200078fc0ff */
[----:B------:R-:W-:Y:S01]  /*2df0*/  BSSY.RECONVERGENT B1, `(.L_x_9603) ;  /* 0x0000044000017945 */ /* 0x000fe20003800200 */
[----:B------:R-:W-:Y:S02]  /*2e00*/  IMAD.MOV.U32 R16, RZ, RZ, R6 ;  /* 0x000000ffff107224 */ /* 0x000fe400078e0006 */
[----:B------:R-:W-:-:S04]  /*2e10*/  LOP3.LUT R5, R5, 0x3, RZ, 0xc0, !PT ;  /* 0x0000000305057812 */ /* 0x000fc800078ec0ff */
[----:B------:R-:W-:-:S13]  /*2e20*/  ISETP.NE.AND P0, PT, R5, RZ, PT ;  /* 0x000000ff0500720c */ /* 0x000fda0003f05270 */
[----:B------:R-:W-:Y:S05]  /*2e30*/  @!P0 BRA `(.L_x_9604) ;  /* 0x0000000000fc8947 */ /* 0x000fea0003800000 */
[----:B------:R-:W5:Y:S01]  /*2e40*/  LDS R0, [R13] ;  /* 0x000000000d007984 */ /* 0x000f620000000800 */
[----:B-1--4-:R-:W1:Y:S01]  /*2e50*/  MUFU.RCP R8, R3 ;  /* 0x0000000300087308 */ /* 0x012e620000001000 */
[----:B------:R-:W-:Y:S01]  /*2e60*/  BSSY.RECONVERGENT B2, `(.L_x_9605) ;  /* 0x000000a000027945 */ /* 0x000fe20003800200 */
[----:B-1----:R-:W-:-:S04]  /*2e70*/  FFMA R9, -R3, R8, 1 ;  /* 0x3f80000003097423 */ /* 0x002fc80000000108 */
[----:B------:R-:W-:Y:S02]  /*2e80*/  FFMA R9, R8, R9, R8 ;  /* 0x0000000908097223 */ /* 0x000fe40000000008 */
[----:B-----5:R-:W1:Y:S02]  /*2e90*/  FCHK P0, R0, R3 ;  /* 0x0000000300007302 */ /* 0x020e640000000000 */
[----:B------:R-:W-:-:S04]  /*2ea0*/  FFMA R8, R0, R9, RZ ;  /* 0x0000000900087223 */ /* 0x000fc800000000ff */
[----:B------:R-:W-:-:S04]  /*2eb0*/  FFMA R10, -R3, R8, R0 ;  /* 0x00000008030a7223 */ /* 0x000fc80000000100 */
[----:B------:R-:W-:Y:S01]  /*2ec0*/  FFMA R15, R9, R10, R8 ;  /* 0x0000000a090f7223 */ /* 0x000fe20000000008 */
[----:B-1----:R-:W-:Y:S06]  /*2ed0*/  @!P0 BRA `(.L_x_9606) ;  /* 0x0000000000088947 */ /* 0x002fec0003800000 */
[----:B0-23--:R-:W-:-:S07]  /*2ee0*/  MOV R20, 0x2f00 ;  /* 0x00002f0000147802 */ /* 0x00dfce0000000f00 */
[----:B------:R-:W-:Y:S05]  /*2ef0*/  CALL.REL.NOINC `($__internal_155_$__cuda_sm3x_div_rn_noftz_f32_slowpath) ;  /* 0x0000000800347944 */ /* 0x000fea0003c00000 */
.L_x_9606:
[----:B0-----:R-:W-:Y:S05]  /*2f00*/  BSYNC.RECONVERGENT B2 ;  /* 0x0000000000027941 */ /* 0x001fea0003800200 */
.L_x_9605:
[----:B------:R-:W0:Y:S01]  /*2f10*/  LDC.64 R8, c[0x0][0x3f8] ;  /* 0x0000fe00ff087b82 */ /* 0x000e220000000a00 */
[----:B------:R-:W-:Y:S02]  /*2f20*/  HFMA2 R11, -RZ, RZ, 0, 0 ;  /* 0x00000000ff0b7431 */ /* 0x000fe400000001ff */
[----:B------:R-:W-:-:S05]  /*2f30*/  IMAD.MOV.U32 R10, RZ, RZ, R6 ;  /* 0x000000ffff0a7224 */ /* 0x000fca00078e0006 */
[----:B------:R-:W1:Y:S01]  /*2f40*/  LDC.64 R16, c[0x0][0x3f0] ;  /* 0x0000fc00ff107b82 */ /* 0x000e620000000a00 */
[C---:B0-----:R-:W-:Y:S02]  /*2f50*/  IMAD R0, R8.reuse, UR4, RZ ;  /* 0x0000000408007c24 */ /* 0x041fe4000f8e02ff */
[----:B------:R-:W-:-:S04]  /*2f60*/  IMAD.WIDE.U32 R10, R8, UR5, R10 ;  /* 0x00000005080a7c25 */ /* 0x000fc8000f8e000a */
[----:B------:R-:W-:Y:S01]  /*2f70*/  IMAD R9, R9, UR5, R0 ;  /* 0x0000000509097c24 */ /* 0x000fe2000f8e0200 */
[----:B-1----:R-:W-:Y:S01]  /*2f80*/  LEA R8, P0, R10, R16, 0x2 ;  /* 0x000000100a087211 */ /* 0x002fe200078010ff */
[----:B------:R-:W-:Y:S02]  /*2f90*/  IMAD.MOV.U32 R16, RZ, RZ, R14 ;  /* 0x000000ffff107224 */ /* 0x000fe400078e000e */
[----:B------:R-:W-:-:S05]  /*2fa0*/  IMAD.IADD R0, R11, 0x1, R9 ;  /* 0x000000010b007824 */ /* 0x000fca00078e0209 */
[----:B------:R-:W-:Y:S02]  /*2fb0*/  LEA.HI.X R9, R10, R17, R0, 0x2, P0 ;  /* 0x000000110a097211 */ /* 0x000fe400000f1400 */
[----:B------:R-:W-:-:S03]  /*2fc0*/  ISETP.NE.AND P0, PT, R5, 0x1, PT ;  /* 0x000000010500780c */ /* 0x000fc60003f05270 */
[----:B------:R0:W-:Y:S10]  /*2fd0*/  STG.E desc[UR10][R8.64], R15 ;  /* 0x0000000f08007986 */ /* 0x0001f4000c10190a */
[----:B------:R-:W-:Y:S05]  /*2fe0*/  @!P0 BRA `(.L_x_9604) ;  /* 0x0000000000908947 */ /* 0x000fea0003800000 */
[----:B------:R-:W1:Y:S01]  /*2ff0*/  LDS R6, [R13+0x400] ;  /* 0x000400000d067984 */ /* 0x000e620000000800 */
[----:B------:R-:W4:Y:S01]  /*3000*/  MUFU.RCP R0, R3 ;  /* 0x0000000300007308 */ /* 0x000f220000001000 */
[----:B------:R-:W-:Y:S01]  /*3010*/  BSSY.RECONVERGENT B2, `(.L_x_9607) ;  /* 0x000000d000027945 */ /* 0x000fe20003800200 */
[----:B------:R-:W-:Y:S01]  /*3020*/  ISETP.NE.AND P2, PT, R5, 0x2, PT ;  /* 0x000000020500780c */ /* 0x000fe20003f45270 */
[----:B----4-:R-:W-:-:S04]  /*3030*/  FFMA R11, -R3, R0, 1 ;  /* 0x3f800000030b7423 */ /* 0x010fc80000000100 */
[----:B------:R-:W-:Y:S01]  /*3040*/  FFMA R0, R0, R11, R0 ;  /* 0x0000000b00007223 */ /* 0x000fe20000000000 */
[----:B-1----:R-:W1:Y:S03]  /*3050*/  FCHK P0, R6, R3 ;  /* 0x0000000306007302 */ /* 0x002e660000000000 */
[----:B------:R-:W-:-:S04]  /*3060*/  FFMA R11, R0, R6, RZ ;  /* 0x00000006000b7223 */ /* 0x000fc800000000ff */
[----:B------:R-:W-:-:S04]  /*3070*/  FFMA R10, -R3, R11, R6 ;  /* 0x0000000b030a7223 */ /* 0x000fc80000000106 */
[----:B------:R-:W-:Y:S01]  /*3080*/  FFMA R11, R0, R10, R11 ;  /* 0x0000000a000b7223 */ /* 0x000fe2000000000b */
[----:B-1----:R-:W-:Y:S06]  /*3090*/  @!P0 BRA `(.L_x_9608) ;  /* 0x0000000000108947 */ /* 0x002fec0003800000 */
[----:B------:R-:W-:Y:S01]  /*30a0*/  IMAD.MOV.U32 R0, RZ, RZ, R6 ;  /* 0x000000ffff007224 */ /* 0x000fe200078e0006 */
[----:B--23--:R-:W-:-:S07]  /*30b0*/  MOV R20, 0x30d0 ;  /* 0x000030d000147802 */ /* 0x00cfce0000000f00 */
[----:B0-----:R-:W-:Y:S05]  /*30c0*/  CALL.REL.NOINC `($__internal_155_$__cuda_sm3x_div_rn_noftz_f32_slowpath) ;  /* 0x0000000400c07944 */ /* 0x001fea0003c00000 */
[----:B------:R-:W-:-:S07]  /*30d0*/  IMAD.MOV.U32 R11, RZ, RZ, R15 ;  /* 0x000000ffff0b7224 */ /* 0x000fce00078e000f */
.L_x_9608:
[----:B------:R-:W-:Y:S05]  /*30e0*/  BSYNC.RECONVERGENT B2 ;  /* 0x0000000000027941 */ /* 0x000fea0003800200 */
.L_x_9607:
[----:B------:R1:W-:Y:S01]  /*30f0*/  STG.E desc[UR10][R8.64+0x400], R11 ;  /* 0x0004000b08007986 */ /* 0x0003e2000c10190a */
[----:B------:R-:W-:Y:S01]  /*3100*/  MOV R16, R12 ;  /* 0x0000000c00107202 */ /* 0x000fe20000000f00 */
[----:B------:R-:W-:Y:S06]  /*3110*/  @!P2 BRA `(.L_x_9604) ;  /* 0x000000000044a947 */ /* 0x000fec0003800000 */
[----:B------:R-:W4:Y:S01]  /*3120*/  LDS R6, [R13+0x800] ;  /* 0x000800000d067984 */ /* 0x000f220000000800 */
[----:B------:R-:W5:Y:S01]  /*3130*/  MUFU.RCP R0, R3 ;  /* 0x0000000300007308 */ /* 0x000f620000001000 */
[----:B------:R-:W-:Y:S01]  /*3140*/  BSSY.RECONVERGENT B2, `(.L_x_9609) ;  /* 0x000000c000027945 */ /* 0x000fe20003800200 */
[----:B-----5:R-:W-:-:S04]  /*3150*/  FFMA R5, -R3, R0, 1 ;  /* 0x3f80000003057423 */ /* 0x020fc80000000100 */
[----:B------:R-:W-:Y:S02]  /*3160*/  FFMA R0, R0, R5, R0 ;  /* 0x0000000500007223 */ /* 0x000fe40000000000 */
[----:B----4-:R-:W4:Y:S02]  /*3170*/  FCHK P0, R6, R3 ;  /* 0x0000000306007302 */ /* 0x010f240000000000 */
[----:B------:R-:W-:-:S04]  /*3180*/  FFMA R5, R0, R6, RZ ;  /* 0x0000000600057223 */ /* 0x000fc800000000ff */
[----:B------:R-:W-:-:S04]  /*3190*/  FFMA R10, -R3, R5, R6 ;  /* 0x00000005030a7223 */ /* 0x000fc80000000106 */
[----:B------:R-:W-:Y:S01]  /*31a0*/  FFMA R5, R0, R10, R5 ;  /* 0x0000000a00057223 */ /* 0x000fe20000000005 */
[----:B----4-:R-:W-:Y:S06]  /*31b0*/  @!P0 BRA `(.L_x_9610) ;  /* 0x0000000000108947 */ /* 0x010fec0003800000 */
[----:B------:R-:W-:Y:S01]  /*31c0*/  IMAD.MOV.U32 R0, RZ, RZ, R6 ;  /* 0x000000ffff007224 */ /* 0x000fe200078e0006 */
[----:B--23--:R-:W-:-:S07]  /*31d0*/  MOV R20, 0x31f0 ;  /* 0x000031f000147802 */ /* 0x00cfce0000000f00 */
[----:B01----:R-:W-:Y:S05]  /*31e0*/  CALL.REL.NOINC `($__internal_155_$__cuda_sm3x_div_rn_noftz_f32_slowpath) ;  /* 0x0000000400787944 */ /* 0x003fea0003c00000 */
[----:B------:R-:W-:-:S07]  /*31f0*/  IMAD.MOV.U32 R5, RZ, RZ, R15 ;  /* 0x000000ffff057224 */ /* 0x000fce00078e000f */
.L_x_9610:
[----:B------:R-:W-:Y:S05]  /*3200*/  BSYNC.RECONVERGENT B2 ;  /* 0x0000000000027941 */ /* 0x000fea0003800200 */
.L_x_9609:
[----:B------:R4:W-:Y:S01]  /*3210*/  STG.E desc[UR10][R8.64+0x800], R5 ;  /* 0x0008000508007986 */ /* 0x0009e2000c10190a */
[----:B------:R-:W-:-:S07]  /*3220*/  IMAD.MOV.U32 R16, RZ, RZ, R7 ;  /* 0x000000ffff107224 */ /* 0x000fce00078e0007 */
.L_x_9604:
[----:B0-----:R-:W-:Y:S05]  /*3230*/  BSYNC.RECONVERGENT B1 ;  /* 0x0000000000017941 */ /* 0x001fea0003800200 */
.L_x_9603:
[----:B------:R-:W0:Y:S01]  /*3240*/  LDC.64 R6, c[0x0][0x3f0] ;  /* 0x0000fc00ff067b82 */ /* 0x000e220000000a00 */
[----:B------:R-:W-:-:S07]  /*3250*/  ISETP.GE.U32.AND P0, PT, R2, 0x300, PT ;  /* 0x000003000200780c */ /* 0x000fce0003f06070 */
[----:B-1--4-:R-:W1:Y:S06]  /*3260*/  LDC.64 R8, c[0x0][0x3f8] ;  /* 0x0000fe00ff087b82 */ /* 0x012e6c0000000a00 */
[----:B------:R-:W-:Y:S05]  /*3270*/  @!P0 BRA `(.L_x_9602) ;  /* 0x0000000400348947 */ /* 0x000fea0003800000 */
.L_x_9619:
[----:B------:R-:W4:Y:S01]  /*3280*/  S2UR UR7, SR_CgaCtaId ;  /* 0x00000000000779c3 */ /* 0x000f220000008800 */
[----:B------:R-:W-:Y:S01]  /*3290*/  UMOV UR6, 0x400 ;  /* 0x0000040000067882 */ /* 0x000fe20000000000 */
[----:B------:R-:W5:Y:S01]  /*32a0*/  MUFU.RCP R0, R3 ;  /* 0x0000000300007308 */ /* 0x000f620000001000 */
[----:B------:R-:W-:Y:S01]  /*32b0*/  UIADD3 UR6, UPT, UPT, UR6, 0x60, URZ ;  /* 0x0000006006067890 */ /* 0x000fe2000fffe0ff */
[----:B------:R-:W-:Y:S01]  /*32c0*/  BSSY.RECONVERGENT B1, `(.L_x_9611) ;  /* 0x000000e000017945 */ /* 0x000fe20003800200 */
[----:B-----5:R-:W-:-:S04]  /*32d0*/  FFMA R11, -R3, R0, 1 ;  /* 0x3f800000030b7423 */ /* 0x020fc80000000100 */
[----:B------:R-:W-:Y:S01]  /*32e0*/  FFMA R0, R0, R11, R0 ;  /* 0x0000000b00007223 */ /* 0x000fe20000000000 */
[----:B----4-:R-:W-:-:S06]  /*32f0*/  ULEA UR6, UR7, UR6, 0x18 ;  /* 0x0000000607067291 */ /* 0x010fcc000f8ec0ff */
[----:B------:R-:W-:-:S05]  /*3300*/  LEA R5, R16, UR6, 0x2 ;  /* 0x0000000610057c11 */ /* 0x000fca000f8e10ff */
[----:B------:R-:W4:Y:S02]  /*3310*/  LDS R12, [R5] ;  /* 0x00000000050c7984 */ /* 0x000f240000000800 */
[----:B----4-:R-:W4:Y:S01]  /*3320*/  FCHK P0, R12, R3 ;  /* 0x000000030c007302 */ /* 0x010f220000000000 */
[----:B------:R-:W-:-:S04]  /*3330*/  FFMA R10, R0, R12, RZ ;  /* 0x0000000c000a7223 */ /* 0x000fc800000000ff */
[----:B------:R-:W-:-:S04]  /*3340*/  FFMA R11, -R3, R10, R12 ;  /* 0x0000000a030b7223 */ /* 0x000fc8000000010c */
[----:B------:R-:W-:Y:S01]  /*3350*/  FFMA R15, R0, R11, R10 ;  /* 0x0000000b000f7223 */ /* 0x000fe2000000000a */
[----:B----4-:R-:W-:Y:S06]  /*3360*/  @!P0 BRA `(.L_x_9612) ;  /* 0x00000000000c8947 */ /* 0x010fec0003800000 */
[----:B------:R-:W-:Y:S02]  /*3370*/  MOV R0, R12 ;  /* 0x0000000c00007202 */ /* 0x000fe40000000f00 */
[----:B--23--:R-:W-:-:S07]  /*3380*/  MOV R20, 0x33a0 ;  /* 0x000033a000147802 */ /* 0x00cfce0000000f00 */
[----:B01----:R-:W-:Y:S05]  /*3390*/  CALL.REL.NOINC `($__internal_155_$__cuda_sm3x_div_rn_noftz_f32_slowpath) ;  /* 0x00000004000c7944 */ /* 0x003fea0003c00000 */
.L_x_9612:
[----:B------:R-:W-:Y:S05]  /*33a0*/  BSYNC.RECONVERGENT B1 ;  /* 0x0000000000017941 */ /* 0x000fea0003800200 */
.L_x_9611:
[----:B------:R-:W4:Y:S01]  /*33b0*/  LDS R14, [R5+0x400] ;  /* 0x00040000050e7984 */ /* 0x000f220000000800 */
[C---:B-1----:R-:W-:Y:S01]  /*33c0*/  IMAD R0, R8.reuse, UR4, RZ ;  /* 0x0000000408007c24 */ /* 0x042fe2000f8e02ff */
[----:B--23--:R-:W1:Y:S01]  /*33d0*/  MUFU.RCP R20, R3 ;  /* 0x0000000300147308 */ /* 0x00ce620000001000 */
[----:B------:R-:W-:Y:S01]  /*33e0*/  IMAD.MOV.U32 R17, RZ, RZ, RZ ;  /* 0x000000ffff117224 */ /* 0x000fe200078e00ff */
[----:B------:R-:W-:Y:S01]  /*33f0*/  BSSY.RECONVERGENT B1, `(.L_x_9613) ;  /* 0x0000012000017945 */ /* 0x000fe20003800200 */
[----:B------:R-:W-:Y:S02]  /*3400*/  IMAD R11, R9, UR5, R0 ;  /* 0x00000005090b7c24 */ /* 0x000fe4000f8e0200 */
[----:B------:R-:W-:-:S04]  /*3410*/  IMAD.WIDE.U32 R12, R8, UR5, R16 ;  /* 0x00000005080c7c25 */ /* 0x000fc8000f8e0010 */
[----:B------:R-:W-:Y:S01]  /*3420*/  IMAD.IADD R0, R11, 0x1, R13 ;  /* 0x000000010b007824 */ /* 0x000fe200078e020d */
[----:B0-----:R-:W-:-:S04]  /*3430*/  LEA R10, P0, R12, R6, 0x2 ;  /* 0x000000060c0a7211 */ /* 0x001fc800078010ff */
[----:B------:R-:W-:Y:S01]  /*3440*/  LEA.HI.X R11, R12, R7, R0, 0x2, P0 ;  /* 0x000000070c0b7211 */ /* 0x000fe200000f1400 */
[----:B-1----:R-:W-:-:S04]  /*3450*/  FFMA R13, -R3, R20, 1 ;  /* 0x3f800000030d7423 */ /* 0x002fc80000000114 */
[----:B------:R0:W-:Y:S01]  /*3460*/  STG.E desc[UR10][R10.64], R15 ;  /* 0x0000000f0a007986 */ /* 0x0001e2000c10190a */
[----:B------:R-:W-:Y:S02]  /*3470*/  FFMA R0, R20, R13, R20 ;  /* 0x0000000d14007223 */ /* 0x000fe40000000014 */
[----:B----4-:R-:W1:Y:S02]  /*3480*/  FCHK P0, R14, R3 ;  /* 0x000000030e007302 */ /* 0x010e640000000000 */
[----:B------:R-:W-:-:S04]  /*3490*/  FFMA R12, R0, R14, RZ ;  /* 0x0000000e000c7223 */ /* 0x000fc800000000ff */
[----:B------:R-:W-:-:S04]  /*34a0*/  FFMA R13, -R3, R12, R14 ;  /* 0x0000000c030d7223 */ /* 0x000fc8000000010e */
[----:B------:R-:W-:Y:S01]  /*34b0*/  FFMA R13, R0, R13, R12 ;  /* 0x0000000d000d7223 */ /* 0x000fe2000000000c */
[----:B01----:R-:W-:Y:S06]  /*34c0*/  @!P0 BRA `(.L_x_9614) ;  /* 0x0000000000108947 */ /* 0x003fec0003800000 */
[----:B------:R-:W-:Y:S01]  /*34d0*/  IMAD.MOV.U32 R0, RZ, RZ, R14 ;  /* 0x000000ffff007224 */ /* 0x000fe200078e000e */
[----:B------:R-:W-:-:S07]  /*34e0*/  MOV R20, 0x3500 ;  /* 0x0000350000147802 */ /* 0x000fce0000000f00 */
[----:B------:R-:W-:Y:S05]  /*34f0*/  CALL.REL.NOINC `($__internal_155_$__cuda_sm3x_div_rn_noftz_f32_slowpath) ;  /* 0x0000000000b47944 */ /* 0x000fea0003c00000 */
[----:B------:R-:W-:-:S07]  /*3500*/  MOV R13, R15 ;  /* 0x0000000f000d7202 */ /* 0x000fce0000000f00 */
.L_x_9614:
[----:B------:R-:W-:Y:S05]  /*3510*/  BSYNC.RECONVERGENT B1 ;  /* 0x0000000000017941 */ /* 0x000fea0003800200 */
.L_x_9613:
        /* <DEDUP_REMOVED lines=13> */
[----:B------:R-:W-:Y:S05]  /*35f0*/  CALL.REL.NOINC `($__internal_155_$__cuda_sm3x_div_rn_noftz_f32_slowpath) ;  /* 0x0000000000747944 */ /* 0x000fea0003c00000 */
.L_x_9616:
[----:B------:R-:W-:Y:S05]  /*3600*/  BSYNC.RECONVERGENT B1 ;  /* 0x0000000000017941 */ /* 0x000fea0003800200 */
.L_x_9615:
        /* <DEDUP_REMOVED lines=14> */
[----:B------:R-:W-:-:S07]  /*36f0*/  IMAD.MOV.U32 R13, RZ, RZ, R15 ;  /* 0x000000ffff0d7224 */ /* 0x000fce00078e000f */
.L_x_9618:
[----:B------:R-:W-:Y:S05]  /*3700*/  BSYNC.RECONVERGENT B1 ;  /* 0x0000000000017941 */ /* 0x000fea0003800200 */
.L_x_9617:
[----:B------:R0:W-:Y:S01]  /*3710*/  STG.E desc[UR10][R10.64+0xc00], R13 ;  /* 0x000c000d0a007986 */ /* 0x0001e2000c10190a */
[----:B------:R-:W-:-:S04]  /*3720*/  IADD3 R16, PT, PT, R16, 0x400, RZ ;  /* 0x0000040010107810 */ /* 0x000fc80007ffe0ff */
[----:B------:R-:W-:-:S13]  /*3730*/  ISETP.GE.AND P0, PT, R16, UR8, PT ;  /* 0x0000000810007c0c */ /* 0x000fda000bf06270 */
[----:B0-----:R-:W-:Y:S05]  /*3740*/  @!P0 BRA `(.L_x_9619) ;  /* 0xfffffff800cc8947 */ /* 0x001fea000383ffff */
.L_x_9602:
[----:B0-----:R-:W-:Y:S05]  /*3750*/  BSYNC.RECONVERGENT B0 ;  /* 0x0000000000007941 */ /* 0x001fea0003800200 */
.L_x_9601:
[----:B------:R-:W0:Y:S01]  /*3760*/  LDCU.64 UR6, c[0x0][0x400] ;  /* 0x00008000ff0677ac */ /* 0x000e220008000a00 */
[----:B------:R-:W-:-:S04]  /*3770*/  UIADD3 UR5, UP0, UPT, UR9, UR5, URZ ;  /* 0x0000000509057290 */ /* 0x000fc8000ff1e0ff */
[----:B------:R-:W-:Y:S02]  /*3780*/  UIADD3.X UR4, UPT, UPT, URZ, UR4, URZ, UP0, !UPT ;  /* 0x00000004ff047290 */ /* 0x000fe400087fe4ff */
[----:B0-----:R-:W-:-:S04]  /*3790*/  UISETP.GE.U32.AND UP0, UPT, UR5, UR6, UPT ;  /* 0x000000060500728c */ /* 0x001fc8000bf06070 */
[----:B------:R-:W-:-:S09]  /*37a0*/  UISETP.GE.AND.EX UP0, UPT, UR4, UR7, UPT, UP0 ;  /* 0x000000070400728c */ /* 0x000fd2000bf06300 */
[----:B------:R-:W-:Y:S05]  /*37b0*/  BRA.U !UP0, `(.L_x_9620) ;  /* 0xffffffc908507547 */ /* 0x000fea000b83ffff */
[----:B------:R-:W-:Y:S05]  /*37c0*/  EXIT ;  /* 0x000000000000794d */ /* 0x000fea0003800000 */
        .weak           $__internal_155_$__cuda_sm3x_div_rn_noftz_f32_slowpath
        .type           $__internal_155_$__cuda_sm3x_div_rn_noftz_f32_slowpath,@function
        .size           $__internal_155_$__cuda_sm3x_div_rn_noftz_f32_slowpath,(.L_x_37532 - $__internal_155_$__cuda_sm3x_div_rn_noftz_f32_slowpath)
$__internal_155_$__cuda_sm3x_div_rn_noftz_f32_slowpath:
[--C-:B------:R-:W-:Y:S01]  /*37d0*/  SHF.R.U32.HI R17, RZ, 0x17, R3.reuse ;  /* 0x00000017ff117819 */ /* 0x100fe20000011603 */
[----:B------:R-:W-:Y:S01]  /*37e0*/  BSSY.RECONVERGENT B3, `(.L_x_9621) ;  /* 0x0000063000037945 */ /* 0x000fe20003800200 */
[----:B------:R-:W-:Y:S02]  /*37f0*/  SHF.R.U32.HI R15, RZ, 0x17, R0 ;  /* 0x00000017ff0f7819 */ /* 0x000fe40000011600 */
[----:B------:R-:W-:Y:S02]  /*3800*/  LOP3.LUT R26, R17, 0xff, RZ, 0xc0, !PT ;  /* 0x000000ff111a7812 */ /* 0x000fe400078ec0ff */
[----:B------:R-:W-:Y:S01]  /*3810*/  LOP3.LUT R23, R15, 0xff, RZ, 0xc0, !PT ;  /* 0x000000ff0f177812 */ /* 0x000fe200078ec0ff */
[----:B------:R-:W-:Y:S02]  /*3820*/  IMAD.MOV.U32 R15, RZ, RZ, R3 ;  /* 0x000000ffff0f7224 */ /* 0x000fe400078e0003 */
        /* <DEDUP_REMOVED lines=29> */
.L_x_9622:
        /* <DEDUP_REMOVED lines=51> */
.L_x_9629:
[----:B------:R-:W-:-:S04]  /*3d30*/  LOP3.LUT R0, R0, 0x80000000, RZ, 0xc0, !PT ;  /* 0x8000000000007812 */ /* 0x000fc800078ec0ff */
[----:B------:R-:W-:Y:S01]  /*3d40*/  LOP3.LUT R0, R0, 0x7f800000, RZ, 0xfc, !PT ;  /* 0x7f80000000007812 */ /* 0x000fe200078efcff */
[----:B------:R-:W-:Y:S06]  /*3d50*/  BRA `(.L_x_9630) ;  /* 0x0000000000047947 */ /* 0x000fec0003800000 */
.L_x_9628:
[----:B------:R-:W-:-:S07]  /*3d60*/  LEA R0, R22, R0, 0x17 ;  /* 0x0000000016007211 */ /* 0x000fce00078eb8ff */
.L_x_9630:
[----:B------:R-:W-:Y:S05]  /*3d70*/  BSYNC.RECONVERGENT B4 ;  /* 0x0000000000047941 */ /* 0x000fea0003800200 */
.L_x_9627:
[----:B------:R-:W-:Y:S05]  /*3d80*/  BRA `(.L_x_9631) ;  /* 0x0000000000207947 */ /* 0x000fea0003800000 */
.L_x_9626:
[----:B------:R-:W-:-:S04]  /*3d90*/  LOP3.LUT R0, R15, 0x80000000, R0, 0x48, !PT ;  /* 0x800000000f007812 */ /* 0x000fc800078e4800 */
[----:B------:R-:W-:Y:S01]  /*3da0*/  LOP3.LUT R0, R0, 0x7f800000, RZ, 0xfc, !PT ;  /* 0x7f80000000007812 */ /* 0x000fe200078efcff */
[----:B------:R-:W-:Y:S06]  /*3db0*/  BRA `(.L_x_9631) ;  /* 0x0000000000147947 */ /* 0x000fec0003800000 */
.L_x_9625:
[----:B------:R-:W-:Y:S01]  /*3dc0*/  LOP3.LUT R0, R15, 0x80000000, R0, 0x48, !PT ;  /* 0x800000000f007812 */ /* 0x000fe200078e4800 */
[----:B------:R-:W-:Y:S06]  /*3dd0*/  BRA `(.L_x_9631) ;  /* 0x00000000000c7947 */ /* 0x000fec0003800000 */
.L_x_9624:
[----:B------:R-:W0:Y:S01]  /*3de0*/  MUFU.RSQ R0, -QNAN ;  /* 0xffc0000000007908 */ /* 0x000e220000001400 */
[----:B------:R-:W-:Y:S05]  /*3df0*/  BRA `(.L_x_9631) ;  /* 0x0000000000047947 */ /* 0x000fea0003800000 */
.L_x_9623:
[----:B------:R-:W-:-:S07]  /*3e00*/  FADD.FTZ R0, R0, R3 ;  /* 0x0000000300007221 */ /* 0x000fce0000010000 */
.L_x_9631:
[----:B------:R-:W-:Y:S05]  /*3e10*/  BSYNC.RECONVERGENT B3 ;  /* 0x0000000000037941 */ /* 0x000fea0003800200 */
.L_x_9621:
[----:B------:R-:W-:Y:S02]  /*3e20*/  IMAD.MOV.U32 R21, RZ, RZ, 0x0 ;  /* 0x00000000ff157424 */ /* 0x000fe400078e00ff */
[----:B0-----:R-:W-:Y:S02]  /*3e30*/  IMAD.MOV.U32 R15, RZ, RZ, R0 ;  /* 0x000000ffff0f7224 */ /* 0x001fe400078e0000 */
[----:B------:R-:W-:Y:S05]  /*3e40*/  RET.REL.NODEC R20 `(_Z20SoftmaxBlockSMemImplI22BroadcastScaleMaskLoadIffbLm3EiE11DirectStoreIffEfLi1ELi256EL9Algorithm0EEvT_T0_ll) ;  /* 0xffffffc0146c7950 */ /* 0x000fea0003c3ffff */
.L_x_9632:
        /* <DEDUP_REMOVED lines=11> */
.L_x_37532:


//--------------------- .text._Z20SoftmaxBlockSMemImplI22BroadcastScaleMaskLoadIffbLm3EiE11DirectStoreIffEfLi1ELi512EL9Algorithm0EEvT_T0_ll --------------------------
	.section	.text._Z20SoftmaxBlockSMemImplI22BroadcastScaleMaskLoadIffbLm3EiE11DirectStoreIffEfLi1ELi512EL9Algorithm0EEvT_T0_ll,"ax",@progbits
	.align	128
        .global         _Z20SoftmaxBlockSMemImplI22BroadcastScaleMaskLoadIffbLm3EiE11DirectStoreIffEfLi1ELi512EL9Algorithm0EEvT_T0_ll
        .type           _Z20SoftmaxBlockSMemImplI22BroadcastScaleMaskLoadIffbLm3EiE11DirectStoreIffEfLi1ELi512EL9Algorithm0EEvT_T0_ll,@function
        .size           _Z20SoftmaxBlockSMemImplI22BroadcastScaleMaskLoadIffbLm3EiE11DirectStoreIffEfLi1ELi512EL9Algorithm0EEvT_T0_ll,(.L_x_37533 - _Z20SoftmaxBlockSMemImplI22BroadcastScaleMaskLoadIffbLm3EiE11DirectStoreIffEfLi1ELi512EL9Algorithm0EEvT_T0_ll)
        .other          _Z20SoftmaxBlockSMemImplI22BroadcastScaleMaskLoadIffbLm3EiE11DirectStoreIffEfLi1ELi512EL9Algorithm0EEvT_T0_ll,@"STO_CUDA_ENTRY STV_DEFAULT"
_Z20SoftmaxBlockSMemImplI22BroadcastScaleMaskLoadIffbLm3EiE11DirectStoreIffEfLi1ELi512EL9Algorithm0EEvT_T0_ll:
.text._Z20SoftmaxBlockSMemImplI22BroadcastScaleMaskLoadIffbLm3EiE11DirectStoreIffEfLi1ELi512EL9Algorithm0EEvT_T0_ll:
        /* <DEDUP_REMOVED lines=16> */
.L_x_9668:
[----:B------:R-:W0:Y:S01]  /*0100*/  S2R R18, SR_TID.X ;  /* 0x0000000000127919 */ /* 0x000e220000002100 */
        /* <DEDUP_REMOVED lines=160> */
[----:B------:R-:W-:Y:S01]  /*0b10*/  LOP3.LUT R0, R18, 0x400, RZ, 0xfc, !PT ;  /* 0x0000040012007812 */ /* 0x000fe200078efcff */
        /* <DEDUP_REMOVED lines=17> */
[----:B------:R-:W-:-:S13]  /*0c30*/  ISETP.GE.U32.AND P5, PT, R15, R22, PT ;  /* 0x000000160f00720c */ /* 0x000fda0003fa6070 */
[----:B------:R-:W-:-:S05]  /*0c40*/  @P5 IADD3 R24, PT, PT, R24, 0x1, RZ ;  /* 0x0000000118185810 */ /* 0x000fca0007ffe0ff */
        /* <DEDUP_REMOVED lines=32> */
[----:B------:R-:W-:Y:S01]  /*0e50*/  VIADD R0, R18, 0x600 ;  /* 0x0000060012007836 */ /* 0x000fe20000000000 */
[----:B--2---:R-:W-:-:S13]  /*0e60*/  ISETP.NE.AND P0, PT, R10, RZ, PT ;  /* 0x000000ff0a00720c */ /* 0x004fda0003f05270 */
[----:B---3--:R-:W-:-:S05]  /*0e70*/  @P0 FMUL R12, R8, R13 ;  /* 0x0000000d080c0220 */ /* 0x008fca0000400000 */
[----:B------:R0:W-:Y:S01]  /*0e80*/  STS [R33+0x1000], R12 ;  /* 0x0010000c21007388 */ /* 0x0001e20000000800 */
[----:B------:R-:W-:-:S07]  /*0e90*/  FMNMX R3, R3, R12, !PT ;  /* 0x0000000c03037209 */ /* 0x000fce0007800000 */
.L_x_9636:
[----:B------:R-:W-:Y:S05]  /*0ea0*/  BSYNC.RECONVERGENT B1 ;  /* 0x0000000000017941 */ /* 0x000fea0003800200 */
.L_x_9635:
[----:B------:R-:W-:-:S13]  /*0eb0*/  ISETP.GE.U32.AND P0, PT, R4, 0x600, PT ;  /* 0x000006000400780c */ /* 0x000fda0003f06070 */
[----:B------:R-:W-:Y:S05]  /*0ec0*/  @!P0 BRA `(.L_x_9634) ;  /* 0x00000010004c8947 */ /* 0x000fea0003800000 */
[----:B------:R-:W0:Y:S01]  /*0ed0*/  LDC R5, c[0x0][0x3b0] ;  /* 0x0000ec00ff057b82 */ /* 0x000e220000000800 */
[----:B------:R-:W-:Y:S01]  /*0ee0*/  UMOV UR6, 0x400 ;  /* 0x0000040000067882 */ /* 0x000fe20000000000 */
[----:B------:R-:W-:Y:S01]  /*0ef0*/  HFMA2 R13, -RZ, RZ, 0, 0 ;  /* 0x00000000ff0d7431 */ /* 0x000fe200000001ff */
[----:B------:R-:W-:Y:S01]  /*0f00*/  UIADD3 UR6, UPT, UPT, UR6, 0xb0, URZ ;  /* 0x000000b006067890 */ /* 0x000fe2000fffe0ff */
[----:B------:R-:W-:-:S04]  /*0f10*/  IMAD.IADD R10, R0, 0x1, R19 ;  /* 0x00000001000a7824 */ /* 0x000fc800078e0213 */
[----:B------:R-:W1:Y:S08]  /*0f20*/  S2UR UR7, SR_CgaCtaId ;  /* 0x00000000000779c3 */ /* 0x000e700000008800 */
[----:B------:R-:W2:Y:S01]  /*0f30*/  LDC.64 R14, c[0x0][0x398] ;  /* 0x0000e600ff0e7b82 */ /* 0x000ea20000000a00 */
[----:B0-----:R-:W-:-:S07]  /*0f40*/  IABS R12, R5 ;  /* 0x00000005000c7213 */ /* 0x001fce0000000000 */
[----:B------:R-:W0:Y:S01]  /*0f50*/  LDC.64 R8, c[0x0][0x3a0] ;  /* 0x0000e800ff087b82 */ /* 0x000e220000000a00 */
[----:B------:R-:W3:Y:S01]  /*0f60*/  I2F.RP R5, R12 ;  /* 0x0000000c00057306 */ /* 0x000ee20000209400 */
[----:B-1----:R-:W-:-:S06]  /*0f70*/  ULEA UR6, UR7, UR6, 0x18 ;  /* 0x0000000607067291 */ /* 0x002fcc000f8ec0ff */
[----:B------:R-:W1:Y:S01]  /*0f80*/  LDC.64 R16, c[0x0][0x390] ;  /* 0x0000e400ff107b82 */ /* 0x000e620000000a00 */
[----:B--2---:R-:W-:Y:S01]  /*0f90*/  ISETP.NE.U32.AND P2, PT, R14, 0x1, PT ;  /* 0x000000010e00780c */ /* 0x004fe20003f45070 */
[C---:B------:R-:W-:Y:S01]  /*0fa0*/  VIADD R14, R0.reuse, 0x400 ;  /* 0x00000400000e7836 */ /* 0x040fe20000000000 */
[----:B---3--:R-:W2:Y:S02]  /*0fb0*/  MUFU.RCP R5, R5 ;  /* 0x0000000500057308 */ /* 0x008ea40000001000 */
[----:B------:R-:W-:Y:S02]  /*0fc0*/  ISETP.NE.AND.EX P2, PT, R15, RZ, PT, P2 ;  /* 0x000000ff0f00720c */ /* 0x000fe40003f45320 */
[----:B------:R-:W-:Y:S02]  /*0fd0*/  LEA R15, R0, UR6, 0x2 ;  /* 0x00000006000f7c11 */ /* 0x000fe4000f8e10ff */
[----:B0-----:R-:W-:-:S03]  /*0fe0*/  ISETP.NE.U32.AND P0, PT, R8, 0x1, PT ;  /* 0x000000010800780c */ /* 0x001fc60003f05070 */
[----:B------:R-:W-:Y:S01]  /*0ff0*/  VIADD R15, R15, 0x1000 ;  /* 0x000010000f0f7836 */ /* 0x000fe20000000000 */
[----:B------:R-:W-:Y:S02]  /*1000*/  ISETP.NE.AND.EX P0, PT, R9, RZ, PT, P0 ;  /* 0x000000ff0900720c */ /* 0x000fe40003f05300 */
[----:B-1----:R-:W-:Y:S02]  /*1010*/  ISETP.NE.U32.AND P1, PT, R16, 0x1, PT ;  /* 0x000000011000780c */ /* 0x002fe40003f25070 */
[----:B--2---:R-:W-:Y:S02]  /*1020*/  IADD3 R6, PT, PT, R5, 0xffffffe, RZ ;  /* 0x0ffffffe05067810 */ /* 0x004fe40007ffe0ff */
[----:B------:R-:W-:Y:S02]  /*1030*/  ISETP.NE.AND.EX P1, PT, R17, RZ, PT, P1 ;  /* 0x000000ff1100720c */ /* 0x000fe40003f25310 */
[----:B------:R0:W1:Y:S02]  /*1040*/  F2I.FTZ.U32.TRUNC.NTZ R7, R6 ;  /* 0x0000000600077305 */ /* 0x000064000021f000 */
[----:B0-----:R-:W-:-:S02]  /*1050*/  IMAD.MOV.U32 R6, RZ, RZ, RZ ;  /* 0x000000ffff067224 */ /* 0x001fc400078e00ff */
[----:B-1----:R-:W-:-:S04]  /*1060*/  IMAD.MOV R11, RZ, RZ, -R7 ;  /* 0x000000ffff0b7224 */ /* 0x002fc800078e0a07 */
[----:B------:R-:W-:-:S04]  /*1070*/  IMAD R11, R11, R12, RZ ;  /* 0x0000000c0b0b7224 */ /* 0x000fc800078e02ff */
[----:B------:R-:W-:-:S07]  /*1080*/  IMAD.HI.U32 R11, R7, R11, R6 ;  /* 0x0000000b070b7227 */ /* 0x000fce00078e0006 */
.L_x_9637:
[----:B------:R-:W0:Y:S01]  /*1090*/  LDC R27, c[0x0][0x3b0] ;  /* 0x0000ec00ff1b7b82 */ /* 0x000e220000000800 */
[----:B------:R-:W-:Y:S02]  /*10a0*/  IABS R17, R10 ;  /* 0x0000000a00117213 */ /* 0x000fe40000000000 */
[----:B------:R-:W-:Y:S02]  /*10b0*/  IADD3 R16, PT, PT, R10, 0x200, RZ ;  /* 0x000002000a107810 */ /* 0x000fe40007ffe0ff */
[----:B------:R-:W-:Y:S01]  /*10c0*/  P2R R37, PR, RZ, 0x1 ;  /* 0x00000001ff257803 */ /* 0x000fe20000000000 */
[----:B------:R-:W-:Y:S01]  /*10d0*/  IMAD.HI.U32 R29, R11, R17, RZ ;  /* 0x000000110b1d7227 */ /* 0x000fe200078e00ff */
[----:B------:R-:W-:Y:S01]  /*10e0*/  P2R R38, PR, RZ, 0x4 ;  /* 0x00000004ff267803 */ /* 0x000fe20000000000 */
        /* <DEDUP_REMOVED lines=13> */
[----:B------:R-:W-:Y:S02]  /*11c0*/  @!P4 IMAD.IADD R17, R17, 0x1, -R28 ;  /* 0x000000011111c824 */ /* 0x000fe400078e0a1c */
[----:B------:R-:W-:-:S03]  /*11d0*/  @!P4 VIADD R29, R29, 0x1 ;  /* 0x000000011d1dc836 */ /* 0x000fc60000000000 */
[----:B------:R-:W-:Y:S01]  /*11e0*/  ISETP.GE.U32.AND P3, PT, R17, R12, PT ;  /* 0x0000000c1100720c */ /* 0x000fe20003f66070 */
[----:B------:R-:W-:Y:S01]  /*11f0*/  VIADD R17, R10, 0x400 ;  /* 0x000004000a117836 */ /* 0x000fe20000000000 */
[----:B------:R-:W-:Y:S01]  /*1200*/  MOV R12, R28 ;  /* 0x0000001c000c7202 */ /* 0x000fe20000000f00 */
[----:B-1----:R-:W-:Y:S03]  /*1210*/  MUFU.RCP R18, R18 ;  /* 0x0000001200127308 */ /* 0x002fe60000001000 */
[----:B------:R-:W-:Y:S01]  /*1220*/  IABS R23, R17 ;  /* 0x0000001100177213 */ /* 0x000fe20000000000 */
[----:B0-----:R-:W-:Y:S01]  /*1230*/  VIADD R7, R8, 0xffffffe ;  /* 0x0ffffffe08077836 */ /* 0x001fe20000000000 */
[----:B------:R-:W-:-:S05]  /*1240*/  IABS R8, R16 ;  /* 0x0000001000087213 */ /* 0x000fca0000000000 */
[----:B------:R-:W-:Y:S01]  /*1250*/  @P3 VIADD R29, R29, 0x1 ;  /* 0x000000011d1d3836 */ /* 0x000fe20000000000 */
[----:B------:R-:W0:Y:S02]  /*1260*/  F2I.FTZ.U32.TRUNC.NTZ R7, R7 ;  /* 0x0000000700077305 */ /* 0x000e24000021f000 */
[----:B0-----:R-:W-:-:S04]  /*1270*/  IMAD.MOV R11, RZ, RZ, -R7 ;  /* 0x000000ffff0b7224 */ /* 0x001fc800078e0a07 */
[----:B------:R-:W-:-:S04]  /*1280*/  IMAD R11, R11, R28, RZ ;  /* 0x0000001c0b0b7224 */ /* 0x000fc800078e02ff */
[----:B------:R-:W-:-:S04]  /*1290*/  IMAD.HI.U32 R11, R7, R11, R6 ;  /* 0x0000000b070b7227 */ /* 0x000fc800078e0006 */
[----:B------:R-:W-:Y:S02]  /*12a0*/  IMAD.MOV.U32 R7, RZ, RZ, R8 ;  /* 0x000000ffff077224 */ /* 0x000fe400078e0008 */
[----:B------:R-:W-:-:S04]  /*12b0*/  IMAD.HI.U32 R22, R11, R23, RZ ;  /* 0x000000170b167227 */ /* 0x000fc800078e00ff */
[----:B------:R-:W-:-:S04]  /*12c0*/  IMAD.HI.U32 R6, R11, R7, RZ ;  /* 0x000000070b067227 */ /* 0x000fc800078e00ff */
[----:B------:R-:W-:-:S04]  /*12d0*/  IMAD.MOV R8, RZ, RZ, -R6 ;  /* 0x000000ffff087224 */ /* 0x000fc800078e0a06 */
[----:B------:R-:W-:Y:S02]  /*12e0*/  IMAD R7, R28, R8, R7 ;  /* 0x000000081c077224 */ /* 0x000fe400078e0207 */
[----:B------:R-:W-:-:S03]  /*12f0*/  IMAD.MOV R8, RZ, RZ, -R22 ;  /* 0x000000ffff087224 */ /* 0x000fc600078e0a16 */
[----:B------:R-:W-:Y:S01]  /*1300*/  ISETP.GT.U32.AND P5, PT, R12, R7, PT ;  /* 0x000000070c00720c */ /* 0x000fe20003fa4070 */
[----:B------:R-:W-:-:S12]  /*1310*/  IMAD R23, R28, R8, R23 ;  /* 0x000000081c177224 */ /* 0x000fd800078e0217 */
[----:B------:R-:W-:Y:S02]  /*1320*/  @!P5 IMAD.IADD R7, R7, 0x1, -R28 ;  /* 0x000000010707d824 */ /* 0x000fe400078e0a1c */
[----:B------:R-:W-:-:S03]  /*1330*/  @!P5 VIADD R6, R6, 0x1 ;  /* 0x000000010606d836 */ /* 0x000fc60000000000 */
[----:B------:R-:W-:Y:S02]  /*1340*/  ISETP.GE.U32.AND P6, PT, R7, R12, PT ;  /* 0x0000000c0700720c */ /* 0x000fe40003fc6070 */
[----:B------:R-:W-:-:S04]  /*1350*/  LOP3.LUT R7, R16, R27, RZ, 0x3c, !PT ;  /* 0x0000001b10077212 */ /* 0x000fc800078e3cff */
[----:B------:R-:W-:Y:S02]  /*1360*/  ISETP.GE.AND P5, PT, R7, RZ, PT ;  /* 0x000000ff0700720c */ /* 0x000fe40003fa6270 */
[----:B------:R-:W-:-:S05]  /*1370*/  IADD3 R7, PT, PT, R18, 0xffffffe, RZ ;  /* 0x0ffffffe12077810 */ /* 0x000fca0007ffe0ff */
[----:B------:R-:W-:Y:S01]  /*1380*/  @P6 VIADD R6, R6, 0x1 ;  /* 0x0000000106066836 */ /* 0x000fe20000000000 */
[----:B------:R-:W-:Y:S01]  /*1390*/  ISETP.GT.U32.AND P6, PT, R12, R23, PT ;  /* 0x000000170c00720c */ /* 0x000fe20003fc4070 */
[----:B------:R-:W0:Y:S04]  /*13a0*/  F2I.FTZ.U32.TRUNC.NTZ R7, R7 ;  /* 0x0000000700077305 */ /* 0x000e28000021f000 */
[----:B------:R-:W-:Y:S01]  /*13b0*/  @!P5 IMAD.MOV R6, RZ, RZ, -R6 ;  /* 0x000000ffff06d224 */ /* 0x000fe200078e0a06 */
[----:B------:R-:W-:-:S04]  /*13c0*/  ISETP.NE.AND P5, PT, R27, RZ, PT ;  /* 0x000000ff1b00720c */ /* 0x000fc80003fa5270 */
[----:B------:R-:W-:-:S03]  /*13d0*/  SEL R18, R30, R6, !P5 ;  /* 0x000000061e127207 */ /* 0x000fc60006800000 */
[----:B------:R-:W-:Y:S01]  /*13e0*/  @!P6 IMAD.IADD R23, R23, 0x1, -R28 ;  /* 0x000000011717e824 */ /* 0x000fe200078e0a1c */
[----:B------:R-:W-:Y:S01]  /*13f0*/  @!P6 IADD3 R22, PT, PT, R22, 0x1, RZ ;  /* 0x000000011616e810 */ /* 0x000fe20007ffe0ff */
[----:B------:R-:W-:Y:S02]  /*1400*/  IMAD R21, R18, R32, RZ ;  /* 0x0000002012157224 */ /* 0x000fe400078e02ff */
[----:B0-----:R-:W-:Y:S01]  /*1410*/  IMAD.MOV R6, RZ, RZ, -R7 ;  /* 0x000000ffff067224 */ /* 0x001fe200078e0a07 */
[----:B------:R-:W-:Y:S01]  /*1420*/  ISETP.GE.U32.AND P6, PT, R23, R12, PT ;  /* 0x0000000c1700720c */ /* 0x000fe20003fc6070 */
[----:B------:R-:W-:Y:S02]  /*1430*/  IMAD.IADD R8, R16, 0x1, R21 ;  /* 0x0000000110087824 */ /* 0x000fe400078e0215 */
[----:B------:R-:W-:Y:S02]  /*1440*/  IMAD R23, R6, R9, RZ ;  /* 0x0000000906177224 */ /* 0x000fe400078e02ff */
[----:B------:R-:W-:Y:S01]  /*1450*/  IMAD.MOV.U32 R6, RZ, RZ, RZ ;  /* 0x000000ffff067224 */ /* 0x000fe200078e00ff */
[----:B------:R-:W-:-:S03]  /*1460*/  IABS R26, R8 ;  /* 0x00000008001a7213 */ /* 0x000fc60000000000 */
[----:B------:R-:W-:Y:S01]  /*1470*/  IMAD.HI.U32 R6, R7, R23, R6 ;  /* 0x0000001707067227 */ /* 0x000fe200078e0006 */
[----:B------:R-:W-:Y:S02]  /*1480*/  LOP3.LUT R7, R17, R27, RZ, 0x3c, !PT ;  /* 0x0000001b11077212 */ /* 0x000fe400078e3cff */
[----:B------:R-:W-:Y:S01]  /*1490*/  IADD3 R23, PT, PT, R10, 0x600, RZ ;  /* 0x000006000a177810 */ /* 0x000fe20007ffe0ff */
[----:B------:R-:W-:Y:S01]  /*14a0*/  @P6 VIADD R22, R22, 0x1 ;  /* 0x0000000116166836 */ /* 0x000fe20000000000 */
[----:B------:R-:W-:Y:S01]  /*14b0*/  ISETP.GE.AND P6, PT, R7, RZ, PT ;  /* 0x000000ff0700720c */ /* 0x000fe20003fc6270 */
[----:B------:R-:W-:Y:S01]  /*14c0*/  IMAD.HI.U32 R25, R6, R26, RZ ;  /* 0x0000001a06197227 */ /* 0x000fe200078e00ff */
[----:B------:R-:W-:-:S04]  /*14d0*/  IABS R31, R23 ;  /* 0x00000017001f7213 */ /* 0x000fc80000000000 */
[----:B------:R-:W-:-:S05]  /*14e0*/  IADD3 R7, PT, PT, -R25, RZ, RZ ;  /* 0x000000ff19077210 */ /* 0x000fca0007ffe1ff */
[----:B------:R-:W-:Y:S01]  /*14f0*/  IMAD R26, R9, R7, R26 ;  /* 0x00000007091a7224 */ /* 0x000fe200078e021a */
[-C--:B------:R-:W-:Y:S01]  /*1500*/  LOP3.LUT R7, R10, R27.reuse, RZ, 0x3c, !PT ;  /* 0x0000001b0a077212 */ /* 0x080fe200078e3cff */
[----:B------:R-:W-:Y:S01]  /*1510*/  @!P6 IMAD.MOV R22, RZ, RZ, -R22 ;  /* 0x000000ffff16e224 */ /* 0x000fe200078e0a16 */
[----:B------:R-:W-:Y:S02]  /*1520*/  LOP3.LUT R27, R23, R27, RZ, 0x3c, !PT ;  /* 0x0000001b171b7212 */ /* 0x000fe400078e3cff */
[----:B------:R-:W-:Y:S02]  /*1530*/  ISETP.GT.U32.AND P6, PT, R9, R26, PT ;  /* 0x0000001a0900720c */ /* 0x000fe40003fc4070 */
[----:B------:R-:W-:Y:S02]  /*1540*/  SEL R22, R30, R22, !P5 ;  /* 0x000000161e167207 */ /* 0x000fe40006800000 */
[----:B------:R-:W-:-:S03]  /*1550*/  ISETP.GE.AND P3, PT, R7, RZ, PT ;  /* 0x000000ff0700720c */ /* 0x000fc60003f66270 */
[----:B------:R-:W-:-:S04]  /*1560*/  IMAD R24, R22, R32, RZ ;  /* 0x0000002016187224 */ /* 0x000fc800078e02ff */
[----:B------:R-:W-:Y:S02]  /*1570*/  IMAD.IADD R34, R17, 0x1, R24 ;  /* 0x0000000111227824 */ /* 0x000fe400078e0218 */
[----:B------:R-:W-:Y:S01]  /*1580*/  @!P6 IMAD.IADD R26, R26, 0x1, -R9 ;  /* 0x000000011a1ae824 */ /* 0x000fe200078e0a09 */
[----:B------:R-:W-:Y:S01]  /*1590*/  LOP3.LUT R41, R8, R5, RZ, 0x3c, !PT ;  /* 0x0000000508297212 */ /* 0x000fe200078e3cff */
[----:B------:R-:W-:Y:S01]  /*15a0*/  @!P6 VIADD R25, R25, 0x1 ;  /* 0x000000011919e836 */ /* 0x000fe20000000000 */
[----:B------:R-:W-:Y:S01]  /*15b0*/  IABS R36, R34 ;  /* 0x0000002200247213 */ /* 0x000fe20000000000 */
[----:B------:R-:W-:Y:S01]  /*15c0*/  @!P3 IMAD.MOV R29, RZ, RZ, -R29 ;  /* 0x000000ffff1db224 */ /* 0x000fe200078e0a1d */
[----:B------:R-:W-:-:S03]  /*15d0*/  ISETP.GE.U32.AND P4, PT, R26, R9, PT ;  /* 0x000000091a00720c */ /* 0x000fc60003f86070 */
[----:B------:R-:W-:-:S04]  /*15e0*/  IMAD.HI.U32 R26, R6, R36, RZ ;  /* 0x00000024061a7227 */ /* 0x000fc800078e00ff */
[----:B------:R-:W-:-:S04]  /*15f0*/  IMAD.MOV R7, RZ, RZ, -R26 ;  /* 0x000000ffff077224 */ /* 0x000fc800078e0a1a */
[----:B------:R-:W-:Y:S02]  /*1600*/  IMAD R36, R9, R7, R36 ;  /* 0x0000000709247224 */ /* 0x000fe400078e0224 */
[----:B------:R-:W-:-:S04]  /*1610*/  IMAD.HI.U32 R7, R11, R31, RZ ;  /* 0x0000001f0b077227 */ /* 0x000fc800078e00ff */
[----:B------:R-:W-:Y:S01]  /*1620*/  IMAD.MOV R33, RZ, RZ, -R7 ;  /* 0x000000ffff217224 */ /* 0x000fe200078e0a07 */
[----:B------:R-:W-:Y:S01]  /*1630*/  LOP3.LUT R34, R34, R5, RZ, 0x3c, !PT ;  /* 0x0000000522227212 */ /* 0x000fe200078e3cff */
[----:B------:R-:W-:Y:S02]  /*1640*/  @P4 VIADD R25, R25, 0x1 ;  /* 0x0000000119194836 */ /* 0x000fe40000000000 */
[----:B------:R-:W-:-:S05]  /*1650*/  IMAD R31, R28, R33, R31 ;  /* 0x000000211c1f7224 */ /* 0x000fca00078e021f */
[----:B------:R-:W-:-:S13]  /*1660*/  ISETP.GT.U32.AND P3, PT, R12, R31, PT ;  /* 0x0000001f0c00720c */ /* 0x000fda0003f64070 */
[----:B------:R-:W-:Y:S01]  /*1670*/  @!P3 IMAD.IADD R31, R31, 0x1, -R28 ;  /* 0x000000011f1fb824 */ /* 0x000fe200078e0a1c */
[----:B------:R-:W-:-:S04]  /*1680*/  @!P3 IADD3 R7, PT, PT, R7, 0x1, RZ ;  /* 0x000000010707b810 */ /* 0x000fc80007ffe0ff */
[----:B------:R-:W-:Y:S02]  /*1690*/  ISETP.GE.U32.AND P3, PT, R31, R12, PT ;  /* 0x0000000c1f00720c */ /* 0x000fe40003f66070 */
[----:B------:R-:W-:-:S05]  /*16a0*/  SEL R31, R30, R29, !P5 ;  /* 0x0000001d1e1f7207 */ /* 0x000fca0006800000 */
[----:B------:R-:W-:-:S04]  /*16b0*/  IMAD R35, R31, R32, RZ ;  /* 0x000000201f237224 */ /* 0x000fc800078e02ff */
[----:B------:R-:W-:Y:S02]  /*16c0*/  IMAD.IADD R28, R35, 0x1, R10 ;  /* 0x00000001231c7824 */ /* 0x000fe400078e020a */
        /* <DEDUP_REMOVED lines=8> */
[----:B------:R-:W-:Y:S02]  /*1750*/  IMAD.HI.U32 R7, R6, R30, RZ ;  /* 0x0000001e06077227 */ /* 0x000fe400078e00ff */
[----:B------:R-:W-:Y:S02]  /*1760*/  @!P3 IADD3 R36, PT, PT, R36, -R9, RZ ;  /* 0x800000092424b210 */ /* 0x000fe40007ffe0ff */
[----:B------:R-:W-:-:S02]  /*1770*/  IMAD.MOV R29, RZ, RZ, -R7 ;  /* 0x000000ffff1d7224 */ /* 0x000fc400078e0a07 */
[----:B------:R-:W-:Y:S01]  /*1780*/  IMAD.IADD R40, R23, 0x1, R32 ;  /* 0x0000000117287824 */ /* 0x000fe200078e0220 */
[----:B------:R-:W-:Y:S01]  /*1790*/  ISETP.GE.U32.AND P2, PT, R36, R9, PT ;  /* 0x000000092400720c */ /* 0x000fe20003f46070 */
[----:B------:R-:W-:Y:S01]  /*17a0*/  IMAD R30, R9, R29, R30 ;  /* 0x0000001d091e7224 */ /* 0x000fe200078e021e */
[----:B------:R-:W-:Y:S01]  /*17b0*/  LOP3.LUT R29, RZ, R5, RZ, 0x33, !PT ;  /* 0x00000005ff1d7212 */ /* 0x000fe200078e33ff */
[----:B------:R-:W-:-:S03]  /*17c0*/  @!P3 VIADD R26, R26, 0x1 ;  /* 0x000000011a1ab836 */ /* 0x000fc60000000000 */
[----:B------:R-:W-:-:S13]  /*17d0*/  ISETP.GT.U32.AND P5, PT, R9, R30, PT ;  /* 0x0000001e0900720c */ /* 0x000fda0003fa4070 */
[----:B------:R-:W-:Y:S02]  /*17e0*/  @!P5 IMAD.IADD R30, R30, 0x1, -R9 ;  /* 0x000000011e1ed824 */ /* 0x000fe400078e0a09 */
[----:B------:R-:W-:-:S03]  /*17f0*/  @!P5 VIADD R7, R7, 0x1 ;  /* 0x000000010707d836 */ /* 0x000fc60000000000 */
[----:B------:R-:W-:-:S13]  /*1800*/  ISETP.GE.U32.AND P5, PT, R30, R9, PT ;  /* 0x000000091e00720c */ /* 0x000fda0003fa6070 */
[----:B------:R-:W-:Y:S02]  /*1810*/  @P5 IADD3 R7, PT, PT, R7, 0x1, RZ ;  /* 0x0000000107075810 */ /* 0x000fe40007ffe0ff */
        /* <DEDUP_REMOVED lines=9> */
[----:B------:R-:W-:-:S02]  /*18b0*/  IMAD.MOV R6, RZ, RZ, -R36 ;  /* 0x000000ffff067224 */ /* 0x000fc400078e0a24 */
[----:B------:R-:W-:Y:S02]  /*18c0*/  IMAD R35, R5, R28, R35 ;  /* 0x0000001c05237224 */ /* 0x000fe400078e0223 */
[----:B------:R-:W-:Y:S02]  /*18d0*/  IMAD R6, R9, R6, R7 ;  /* 0x0000000609067224 */ /* 0x000fe400078e0207 */
[----:B------:R-:W-:-:S03]  /*18e0*/  IMAD.X R28, R0, 0x1, R19, P0 ;  /* 0x00000001001c7824 */ /* 0x000fc600000e0613 */
[----:B------:R-:W-:Y:S02]  /*18f0*/  ISETP.GT.U32.AND P5, PT, R9, R6, PT ;  /* 0x000000060900720c */ /* 0x000fe40003fa4070 */
[----:B------:R-:W-:-:S11]  /*1900*/  IADD3.X R42, PT, PT, R28, 0x200, RZ, P3, !PT ;  /* 0x000002001c2a7810 */ /* 0x000fd60001ffe4ff */
[----:B------:R-:W-:Y:S01]  /*1910*/  @!P5 IADD3 R6, PT, PT, R6, -R9, RZ ;  /* 0x800000090606d210 */ /* 0x000fe20007ffe0ff */
[----:B------:R-:W-:-:S03]  /*1920*/  @!P5 VIADD R36, R36, 0x1 ;  /* 0x000000012424d836 */ /* 0x000fc60000000000 */
[----:B------:R-:W-:Y:S02]  /*1930*/  ISETP.GE.U32.AND P0, PT, R6, R9, PT ;  /* 0x000000090600720c */ /* 0x000fe40003f06070 */
[----:B------:R-:W-:Y:S02]  /*1940*/  SHF.R.S64 R6, R13, 0x1e, R28 ;  /* 0x0000001e0d067819 */ /* 0x000fe4000000101c */
[----:B------:R-:W-:Y:S02]  /*1950*/  SHF.R.S64 R8, R33, 0x1e, R42 ;  /* 0x0000001e21087819 */ /* 0x000fe4000000102a */
[----:B------:R-:W-:-:S04]  /*1960*/  IADD3 R6, P6, PT, R6, UR16, RZ ;  /* 0x0000001006067c10 */ /* 0x000fc8000ffde0ff */
[----:B------:R-:W-:Y:S02]  /*1970*/  LEA.HI.X.SX32 R7, R28, UR17, 0x2, P6 ;  /* 0x000000111c077c11 */ /* 0x000fe4000b0f16ff */
[----:B------:R-:W-:Y:S02]  /*1980*/  IADD3 R8, P6, PT, R8, UR16, RZ ;  /* 0x0000001008087c10 */ /* 0x000fe4000ffde0ff */
[----:B------:R-:W-:Y:S02]  /*1990*/  LOP3.LUT R40, R40, R5, RZ, 0x3c, !PT ;  /* 0x0000000528287212 */ /* 0x000fe400078e3cff */
[----:B------:R-:W-:Y:S02]  /*19a0*/  ISETP.GE.AND P4, PT, R34, RZ, PT ;  /* 0x000000ff2200720c */ /* 0x000fe40003f86270 */
[----:B------:R-:W-:Y:S01]  /*19b0*/  @P2 IADD3 R26, PT, PT, R26, 0x1, RZ ;  /* 0x000000011a1a2810 */ /* 0x000fe20007ffe0ff */
[----:B------:R-:W-:Y:S01]  /*19c0*/  @P0 VIADD R36, R36, 0x1 ;  /* 0x0000000124240836 */ /* 0x000fe20000000000 */
[----:B------:R-:W-:-:S02]  /*19d0*/  LEA.HI.X.SX32 R9, R42, UR17, 0x2, P6 ;  /* 0x000000112a097c11 */ /* 0x000fc4000b0f16ff */
[----:B------:R-:W-:Y:S01]  /*19e0*/  SEL R31, R31, RZ, P1 ;  /* 0x000000ff1f1f7207 */ /* 0x000fe20000800000 */
[----:B------:R-:W-:Y:S01]  /*19f0*/  IMAD.IADD R35, R35, 0x1, R10 ;  /* 0x0000000123237824 */ /* 0x000fe200078e020a */
[----:B------:R-:W-:Y:S01]  /*1a00*/  ISETP.GE.AND P6, PT, R41, RZ, PT ;  /* 0x000000ff2900720c */ /* 0x000fe20003fc6270 */
[----:B------:R0:W2:Y:S01]  /*1a10*/  LDG.E R6, desc[UR10][R6.64] ;  /* 0x0000000a06067981 */ /* 0x0000a2000c1e1900 */
[----:B------:R-:W-:Y:S02]  /*1a20*/  ISETP.GE.AND P5, PT, R40, RZ, PT ;  /* 0x000000ff2800720c */ /* 0x000fe40003fa6270 */
[----:B------:R-:W-:Y:S01]  /*1a30*/  ISETP.NE.AND P2, PT, R38, RZ, PT ;  /* 0x000000ff2600720c */ /* 0x000fe20003f45270 */
[----:B------:R-:W-:Y:S01]  /*1a40*/  @!P4 IMAD.MOV R26, RZ, RZ, -R26 ;  /* 0x000000ffff1ac224 */ /* 0x000fe200078e0a1a */
[----:B------:R-:W-:Y:S01]  /*1a50*/  ISETP.NE.AND P0, PT, R37, RZ, PT ;  /* 0x000000ff2500720c */ /* 0x000fe20003f05270 */
[----:B------:R-:W-:Y:S01]  /*1a60*/  IMAD R31, R31, UR12, RZ ;  /* 0x0000000c1f1f7c24 */ /* 0x000fe2000f8e02ff */
[----:B------:R-:W-:Y:S01]  /*1a70*/  SEL R30, R30, RZ, P2 ;  /* 0x000000ff1e1e7207 */ /* 0x000fe20001000000 */
[----:B------:R1:W3:Y:S04]  /*1a80*/  LDG.E R8, desc[UR10][R8.64] ;  /* 0x0000000a08087981 */ /* 0x0002e8000c1e1900 */
[----:B------:R-:W-:Y:S01]  /*1a90*/  @!P6 IMAD.MOV R25, RZ, RZ, -R25 ;  /* 0x000000ffff19e224 */ /* 0x000fe200078e0a19 */
[----:B------:R-:W-:-:S02]  /*1aa0*/  ISETP.NE.AND P6, PT, R5, RZ, PT ;  /* 0x000000ff0500720c */ /* 0x000fc40003fc5270 */
[----:B------:R-:W-:Y:S02]  /*1ab0*/  @!P5 IADD3 R36, PT, PT, -R36, RZ, RZ ;  /* 0x000000ff2424d210 */ /* 0x000fe40007ffe1ff */
        /* <DEDUP_REMOVED lines=14> */
[----:B------:R-:W-:Y:S01]  /*1ba0*/  IMAD R30, R27, UR12, RZ ;  /* 0x0000000c1b1e7c24 */ /* 0x000fe2000f8e02ff */
[----:B------:R-:W-:Y:S01]  /*1bb0*/  IADD3 R32, PT, PT, R23, R32, RZ ;  /* 0x0000002017207210 */ /* 0x000fe20007ffe0ff */
[----:B------:R-:W-:Y:S01]  /*1bc0*/  IMAD R24, R5, R9, R24 ;  /* 0x0000000905187224 */ /* 0x000fe200078e0218 */
[----:B------:R-:W-:Y:S01]  /*1bd0*/  SEL R25, R25, RZ, P2 ;  /* 0x000000ff19197207 */ /* 0x000fe20001000000 */
[----:B------:R-:W-:Y:S01]  /*1be0*/  IMAD.IADD R21, R16, 0x1, R21 ;  /* 0x0000000110157824 */ /* 0x000fe200078e0215 */
[----:B------:R-:W-:Y:S01]  /*1bf0*/  SEL R22, R22, RZ, P1 ;  /* 0x000000ff16167207 */ /* 0x000fe20000800000 */
[----:B------:R-:W-:Y:S01]  /*1c00*/  IMAD R18, R18, UR12, RZ ;  /* 0x0000000c12127c24 */ /* 0x000fe2000f8e02ff */
[----:B------:R-:W-:Y:S01]  /*1c10*/  SEL R32, R32, RZ, P0 ;  /* 0x000000ff20207207 */ /* 0x000fe20000000000 */
[----:B------:R-:W-:Y:S01]  /*1c20*/  IMAD R29, R29, UR13, R30 ;  /* 0x0000000d1d1d7c24 */ /* 0x000fe2000f8e021e */
[----:B------:R-:W-:Y:S01]  /*1c30*/  IADD3 R16, P4, PT, R7, UR18, RZ ;  /* 0x0000001207107c10 */ /* 0x000fe2000ff9e0ff */
[----:B------:R-:W-:Y:S01]  /*1c40*/  IMAD.IADD R24, R17, 0x1, R24 ;  /* 0x0000000111187824 */ /* 0x000fe200078e0218 */
[----:B------:R-:W-:Y:S01]  /*1c50*/  SEL R26, R26, RZ, P2 ;  /* 0x000000ff1a1a7207 */ /* 0x000fe20001000000 */
[----:B------:R-:W-:Y:S01]  /*1c60*/  IMAD R18, R25, UR13, R18 ;  /* 0x0000000d19127c24 */ /* 0x000fe2000f8e0212 */
[----:B------:R-:W-:Y:S01]  /*1c70*/  SEL R21, R21, RZ, P0 ;  /* 0x000000ff15157207 */ /* 0x000fe20000000000 */
[----:B------:R-:W-:-:S02]  /*1c80*/  IMAD R5, R22, UR12, RZ ;  /* 0x0000000c16057c24 */ /* 0x000fc4000f8e02ff */
        /* <DEDUP_REMOVED lines=9> */
[----:B------:R-:W-:Y:S02]  /*1d20*/  IADD3.X R28, PT, PT, R28, 0x600, RZ, P3, !PT ;  /* 0x000006001c1c7810 */ /* 0x000fe40001ffe4ff */
[----:B------:R-:W-:-:S02]  /*1d30*/  SHF.R.S64 R26, R33, 0x1e, R32 ;  /* 0x0000001e211a7819 */ /* 0x000fc40000001020 */
[----:B------:R-:W-:Y:S02]  /*1d40*/  IADD3 R24, P3, PT, R18, UR18, RZ ;  /* 0x0000001212187c10 */ /* 0x000fe4000ff7e0ff */
[----:B------:R-:W-:Y:S02]  /*1d50*/  LEA.HI.X.SX32 R23, R29, UR19, 0x1, P4 ;  /* 0x000000131d177c11 */ /* 0x000fe4000a0f0eff */
[----:B------:R-:W-:Y:S02]  /*1d60*/  IADD3 R26, P4, PT, R26, UR16, RZ ;  /* 0x000000101a1a7c10 */ /* 0x000fe4000ff9e0ff */
[----:B------:R-:W-:Y:S01]  /*1d70*/  LEA.HI.X.SX32 R25, R18, UR19, 0x1, P3 ;  /* 0x0000001312197c11 */ /* 0x000fe200098f0eff */
[----:B------:R-:W5:Y:S01]  /*1d80*/  LDG.E.U8 R22, desc[UR10][R22.64] ;  /* 0x0000000a16167981 */ /* 0x000f62000c1e1100 */
[----:B0-----:R-:W-:Y:S02]  /*1d90*/  IADD3 R16, P3, PT, R7, UR18, RZ ;  /* 0x0000001207107c10 */ /* 0x001fe4000ff7e0ff */
[----:B------:R-:W-:Y:S01]  /*1da0*/  SHF.R.S64 R30, R33, 0x1e, R28 ;  /* 0x0000001e211e7819 */ /* 0x000fe2000000101c */
[----:B------:R-:W5:Y:S01]  /*1db0*/  LDG.E.U8 R24, desc[UR10][R24.64] ;  /* 0x0000000a18187981 */ /* 0x000f62000c1e1100 */
[----:B------:R-:W-:-:S02]  /*1dc0*/  LEA.HI.X.SX32 R27, R32, UR17, 0x2, P4 ;  /* 0x00000011201b7c11 */ /* 0x000fc4000a0f16ff */
[----:B------:R-:W-:Y:S02]  /*1dd0*/  LEA.HI.X.SX32 R17, R7, UR19, 0x1, P3 ;  /* 0x0000001307117c11 */ /* 0x000fe400098f0eff */
[----:B------:R-:W-:Y:S01]  /*1de0*/  IADD3 R30, P4, PT, R30, UR16, RZ ;  /* 0x000000101e1e7c10 */ /* 0x000fe2000ff9e0ff */
[----:B------:R-:W5:Y:S03]  /*1df0*/  LDG.E R26, desc[UR10][R26.64] ;  /* 0x0000000a1a1a7981 */ /* 0x000f66000c1e1900 */
[----:B------:R-:W-:Y:S01]  /*1e00*/  LEA.HI.X.SX32 R31, R28, UR17, 0x2, P4 ;  /* 0x000000111c1f7c11 */ /* 0x000fe2000a0f16ff */
[----:B------:R-:W5:Y:S01]  /*1e10*/  LDG.E.U8 R16, desc[UR10][R16.64] ;  /* 0x0000000a10107981 */ /* 0x000f62000c1e1100 */
[----:B------:R-:W2:Y:S03]  /*1e20*/  LDC.64 R28, c[0x0][0x3e8] ;  /* 0x0000fa00ff1c7b82 */ /* 0x000ea60000000a00 */
[----:B------:R-:W5:Y:S01]  /*1e30*/  LDG.E R30, desc[UR10][R30.64] ;  /* 0x0000000a1e1e7981 */ /* 0x000f62000c1e1900 */
[C---:B------:R-:W-:Y:S01]  /*1e40*/  VIADD R18, R14.reuse, 0x400 ;  /* 0x000004000e127836 */ /* 0x040fe20000000000 */
[----:B------:R-:W-:Y:S01]  /*1e50*/  ISETP.NE.AND P6, PT, R39, RZ, PT ;  /* 0x000000ff2700720c */ /* 0x000fe20003fc5270 */
[----:B------:R-:W-:Y:S01]  /*1e60*/  VIADD R14, R14, 0x800 ;  /* 0x000008000e0e7836 */ /* 0x000fe20000000000 */
[----:B------:R-:W-:-:S02]  /*1e70*/  IADD3 R10, PT, PT, R10, 0x800, RZ ;  /* 0x000008000a0a7810 */ /* 0x000fc40007ffe0ff */
[----:B------:R-:W-:Y:S01]  /*1e80*/  IADD3.X R19, PT, PT, R19, 0x800, RZ, P6, !PT ;  /* 0x0000080013137810 */ /* 0x000fe200037fe4ff */
[-C--:B--2---:R-:W-:Y:S01]  /*1e90*/  FMUL R7, R6, R29.reuse ;  /* 0x0000001d06077220 */ /* 0x084fe20000400000 */
[----:B----4-:R-:W-:Y:S01]  /*1ea0*/  ISETP.NE.AND P5, PT, R5, RZ, PT ;  /* 0x000000ff0500720c */ /* 0x010fe20003fa5270 */
[----:B---3--:R-:W-:-:S03]  /*1eb0*/  FMUL R5, R8, R29 ;  /* 0x0000001d08057220 */ /* 0x008fc60000400000 */
[----:B------:R-:W-:Y:S02]  /*1ec0*/  FSEL R6, R7, R28, P5 ;  /* 0x0000001c07067208 */ /* 0x000fe40002800000 */
[----:B-----5:R-:W-:Y:S02]  /*1ed0*/  ISETP.NE.AND P3, PT, R22, RZ, PT ;  /* 0x000000ff1600720c */ /* 0x020fe40003f65270 */
[----:B------:R-:W-:-:S04]  /*1ee0*/  ISETP.NE.AND P4, PT, R24, RZ, PT ;  /* 0x000000ff1800720c */ /* 0x000fc80003f85270 */
        /* <DEDUP_REMOVED lines=11> */
[----:B------:R-:W-:Y:S03]  /*1fa0*/  STS [R15+-0x800], R8 ;  /* 0xfff800080f007388 */ /* 0x000fe60000000800 */
[----:B------:R-:W-:Y:S01]  /*1fb0*/  FMNMX R3, R3, R28, !PT ;  /* 0x0000001c03037209 */ /* 0x000fe20007800000 */
[----:B------:R-:W-:Y:S04]  /*1fc0*/  STS [R15], R16 ;  /* 0x000000100f007388 */ /* 0x000fe80000000800 */
[----:B------:R0:W-:Y:S02]  /*1fd0*/  STS [R15+0x800], R28 ;  /* 0x0008001c0f007388 */ /* 0x0001e40000000800 */
[----:B0-----:R-:W-:Y:S01]  /*1fe0*/  VIADD R15, R15, 0x2000 ;  /* 0x000020000f0f7836 */ /* 0x001fe20000000000 */
[----:B------:R-:W-:Y:S06]  /*1ff0*/  @!P3 BRA `(.L_x_9637) ;  /* 0xfffffff00024b947 */ /* 0x000fec000383ffff */
.L_x_9634:
[----:B------:R-:W-:Y:S05]  /*2000*/  BSYNC.RECONVERGENT B0 ;  /* 0x0000000000007941 */ /* 0x000fea0003800200 */
.L_x_9633:
        /* <DEDUP_REMOVED lines=33> */
.L_x_9639:
[----:B------:R-:W-:Y:S05]  /*2220*/  BSYNC.RECONVERGENT B0 ;  /* 0x0000000000007941 */ /* 0x000fea0003800200 */
.L_x_9638:
        /* <DEDUP_REMOVED lines=8> */
[----:B01----:R-:W0:Y:S04]  /*22b0*/  LDS.128 R8, [UR6+0x10] ;  /* 0x00001006ff087984 */ /* 0x003e280008000c00 */
[----:B------:R-:W1:Y:S04]  /*22c0*/  LDS.128 R12, [UR6+0x20] ;  /* 0x00002006ff0c7984 */ /* 0x000e680008000c00 */
[----:B------:R-:W2:Y:S04]  /*22d0*/  LDS.128 R16, [UR6+0x30] ;  /* 0x00003006ff107984 */ /* 0x000ea80008000c00 */
[----:B------:R-:W3:Y:S01]  /*22e0*/  LDS.128 R24, [UR6+0x40] ;  /* 0x00004006ff187984 */ /* 0x000ee20008000c00 */
[----:B0-----:R-:W-:-:S04]  /*22f0*/  FMNMX3 R9, R3, R9, R10, !PT ;  /* 0x0000000903097276 */ /* 0x001fc8000780000a */
[----:B-1----:R-:W-:-:S04]  /*2300*/  FMNMX3 R9, R9, R11, R12, !PT ;  /* 0x0000000b09097276 */ /* 0x002fc8000780000c */
[----:B------:R-:W-:-:S04]  /*2310*/  FMNMX3 R9, R9, R13, R14, !PT ;  /* 0x0000000d09097276 */ /* 0x000fc8000780000e */
[----:B--2---:R-:W-:-:S04]  /*2320*/  FMNMX3 R9, R9, R15, R16, !PT ;  /* 0x0000000f09097276 */ /* 0x004fc80007800010 */
[----:B------:R-:W-:-:S04]  /*2330*/  FMNMX3 R9, R9, R17, R18, !PT ;  /* 0x0000001109097276 */ /* 0x000fc80007800012 */
[----:B---3--:R-:W-:-:S04]  /*2340*/  FMNMX3 R9, R9, R19, R24, !PT ;  /* 0x0000001309097276 */ /* 0x008fc80007800018 */
[----:B------:R-:W-:-:S04]  /*2350*/  FMNMX3 R26, R9, R25, R26, !PT ;  /* 0x00000019091a7276 */ /* 0x000fc8000780001a */
[----:B------:R-:W-:-:S05]  /*2360*/  FMNMX R26, R26, R27, !PT ;  /* 0x0000001b1a1a7209 */ /* 0x000fca0007800000 */
[----:B------:R2:W-:Y:S02]  /*2370*/  STS [UR6+0x54], R26 ;  /* 0x0000541aff007988 */ /* 0x0005e40008000806 */
.L_x_9641:
[----:B------:R-:W-:Y:S05]  /*2380*/  BSYNC.RECONVERGENT B0 ;  /* 0x0000000000007941 */ /* 0x000fea0003800200 */
.L_x_9640:
        /* <DEDUP_REMOVED lines=8> */
[C---:B------:R-:W-:Y:S01]  /*2410*/  LOP3.LUT R7, R6.reuse, 0x400, RZ, 0xfc, !PT ;  /* 0x0000040006077812 */ /* 0x040fe200078efcff */
[C---:B------:R-:W-:Y:S01]  /*2420*/  VIADD R23, R6.reuse, 0x200 ;  /* 0x0000020006177836 */ /* 0x040fe20000000000 */
[----:B------:R-:W-:Y:S01]  /*2430*/  IADD3 R21, PT, PT, R6, 0x600, RZ ;  /* 0x0000060006157810 */ /* 0x000fe20007ffe0ff */
[----:B------:R-:W-:Y:S01]  /*2440*/  BSSY.RECONVERGENT B0, `(.L_x_9642) ;  /* 0x0000078000007945 */ /* 0x000fe20003800200 */
[----:B01----:R-:W-:-:S02]  /*2450*/  LEA R3, R0, R11, 0x18 ;  /* 0x0000000b00037211 */ /* 0x003fc400078ec0ff */
[----:B------:R-:W-:-:S03]  /*2460*/  LEA R22, R6, UR7, 0x2 ;  /* 0x0000000706167c11 */ /* 0x000fc6000f8e10ff */
        /* <DEDUP_REMOVED lines=27> */
[----:B0-----:R-:W0:Y:S01]  /*2620*/  LDS R13, [R22+0x800] ;  /* 0x00080000160d7984 */ /* 0x001e220000000800 */
        /* <DEDUP_REMOVED lines=15> */
[----:B---3--:R-:W0:Y:S02]  /*2720*/  LDS R13, [R22+0x1000] ;  /* 0x00100000160d7984 */ /* 0x008e240000000800 */
        /* <DEDUP_REMOVED lines=12> */
.L_x_9645:
[----:B------:R-:W-:Y:S05]  /*27f0*/  BSYNC.RECONVERGENT B1 ;  /* 0x0000000000017941 */ /* 0x000fea0003800200 */
.L_x_9644:
[----:B------:R-:W-:-:S04]  /*2800*/  ISETP.GE.U32.AND P0, PT, R20, 0x600, PT ;  /* 0x000006001400780c */ /* 0x000fc80003f06070 */
[----:B------:R-:W-:-:S13]  /*2810*/  ISETP.GE.U32.AND.EX P0, PT, R2, RZ, PT, P0 ;  /* 0x000000ff0200720c */ /* 0x000fda0003f06100 */
[----:B------:R-:W-:Y:S05]  /*2820*/  @!P0 BRA `(.L_x_9643) ;  /* 0x0000000000e48947 */ /* 0x000fea0003800000 */
[----:B------:R-:W-:-:S05]  /*2830*/  VIADD R11, R11, 0xb0 ;  /* 0x000000b00b0b7836 */ /* 0x000fca0000000000 */
[----:B------:R-:W-:-:S07]  /*2840*/  LEA R11, R0, R11, 0x18 ;  /* 0x0000000b000b7211 */ /* 0x000fce00078ec0ff */
.L_x_9646:
[C---:B0-----:R-:W-:Y:S02]  /*2850*/  IMAD R0, R10.reuse, 0x4, R11 ;  /* 0x000000040a007824 */ /* 0x041fe400078e020b */
[----:B--2---:R-:W-:Y:S02]  /*2860*/  IMAD.MOV.U32 R26, RZ, RZ, 0x3bbb989d ;  /* 0x3bbb989dff1a7424 */ /* 0x004fe400078e00ff */
[----:B------:R-:W-:Y:S01]  /*2870*/  IMAD.MOV.U32 R27, RZ, RZ, 0x437c0000 ;  /* 0x437c0000ff1b7424 */ /* 0x000fe200078e00ff */
[----:B------:R-:W1:Y:S01]  /*2880*/  LDS R17, [R0+0x1000] ;  /* 0x0010000000117984 */ /* 0x000e620000000800 */
[----:B------:R-:W-:-:S03]  /*2890*/  VIADD R10, R10, 0x800 ;  /* 0x000008000a0a7836 */ /* 0x000fc60000000000 */
[----:B0--34-:R-:W0:Y:S02]  /*28a0*/  LDS R13, [R0] ;  /* 0x00000000000d7984 */ /* 0x019e240000000800 */
[----:B------:R-:W-:Y:S02]  /*28b0*/  ISETP.GE.U32.AND P0, PT, R10, R5, PT ;  /* 0x000000050a00720c */ /* 0x000fe40003f06070 */
[----:B------:R-:W2:Y:S02]  /*28c0*/  LDS R15, [R0+0x800] ;  /* 0x00080000000f7984 */ /* 0x000ea40000000800 */
[----:B------:R-:W-:Y:S02]  /*28d0*/  ISETP.GE.U32.AND.EX P0, PT, RZ, UR12, PT, P0 ;  /* 0x0000000cff007c0c */ /* 0x000fe4000bf06100 */
[----:B------:R-:W3:Y:S01]  /*28e0*/  LDS R25, [R0+0x1800] ;  /* 0x0018000000197984 */ /* 0x000ee20000000800 */
[C---:B-1----:R-:W-:Y:S01]  /*28f0*/  FADD R17, -R8.reuse, R17 ;  /* 0x0000001108117221 */ /* 0x042fe20000000100 */
[----:B0-----:R-:W-:-:S03]  /*2900*/  FADD R13, -R8, R13 ;  /* 0x0000000d080d7221 */ /* 0x001fc60000000100 */
[-C--:B------:R-:W-:Y:S01]  /*2910*/  FFMA.SAT R19, R17, R26.reuse, 0.5 ;  /* 0x3f00000011137423 */ /* 0x080fe2000000201a */
[C---:B--2---:R-:W-:Y:S01]  /*2920*/  FADD R15, -R8.reuse, R15 ;  /* 0x0000000f080f7221 */ /* 0x044fe20000000100 */
[-C--:B------:R-:W-:Y:S02]  /*2930*/  FFMA.SAT R12, R13, R26.reuse, 0.5 ;  /* 0x3f0000000d0c7423 */ /* 0x080fe4000000201a */
[-C--:B------:R-:W-:Y:S01]  /*2940*/  FFMA.RM R19, R19, R27.reuse, 12582913 ;  /* 0x4b40000113137423 */ /* 0x080fe2000000401b */
[----:B---3--:R-:W-:Y:S01]  /*2950*/  FADD R25, -R8, R25 ;  /* 0x0000001908197221 */ /* 0x008fe20000000100 */
[-C--:B------:R-:W-:Y:S01]  /*2960*/  FFMA.SAT R16, R15, R26.reuse, 0.5 ;  /* 0x3f0000000f107423 */ /* 0x080fe2000000201a */
        /* <DEDUP_REMOVED lines=10> */
[----:B------:R-:W-:Y:S01]  /*2a10*/  FADD R28, R26, -12583039 ;  /* 0xcb40007f1a1c7421 */ /* 0x000fe20000000000 */
[----:B------:R-:W-:Y:S01]  /*2a20*/  FFMA R18, R15, 1.4426950216293334961, -R18 ;  /* 0x3fb8aa3b0f127823 */ /* 0x000fe20000000812 */
[----:B------:R-:W-:Y:S01]  /*2a30*/  FFMA R14, R13, 1.925963033500011079e-08, R14 ;  /* 0x32a570600d0e7823 */ /* 0x000fe2000000000e */
[----:B------:R-:W-:Y:S01]  /*2a40*/  SHF.L.U32 R12, R12, 0x17, RZ ;  /* 0x000000170c0c7819 */ /* 0x000fe200000006ff */
[----:B------:R-:W-:Y:S01]  /*2a50*/  FFMA R28, R25, 1.4426950216293334961, -R28 ;  /* 0x3fb8aa3b191c7823 */ /* 0x000fe2000000081c */
[----:B------:R-:W-:Y:S01]  /*2a60*/  FFMA R18, R15, 1.925963033500011079e-08, R18 ;  /* 0x32a570600f127823 */ /* 0x000fe20000000012 */
[----:B------:R-:W0:Y:S01]  /*2a70*/  MUFU.EX2 R13, R14 ;  /* 0x0000000e000d7308 */ /* 0x000e220000000800 */
[----:B------:R-:W-:-:S02]  /*2a80*/  IMAD.SHL.U32 R16, R16, 0x800000, RZ ;  /* 0x0080000010107824 */ /* 0x000fc400078e00ff */
[----:B------:R-:W-:Y:S01]  /*2a90*/  FFMA R28, R25, 1.925963033500011079e-08, R28 ;  /* 0x32a57060191c7823 */ /* 0x000fe2000000001c */
[----:B------:R-:W-:Y:S02]  /*2aa0*/  IMAD.SHL.U32 R19, R19, 0x800000, RZ ;  /* 0x0080000013137824 */ /* 0x000fe400078e00ff */
[----:B------:R-:W-:Y:S02]  /*2ab0*/  IMAD.SHL.U32 R26, R26, 0x800000, RZ ;  /* 0x008000001a1a7824 */ /* 0x000fe400078e00ff */
        /* <DEDUP_REMOVED lines=16> */
.L_x_9643:
[----:B------:R-:W-:Y:S05]  /*2bc0*/  BSYNC.RECONVERGENT B0 ;  /* 0x0000000000007941 */ /* 0x000fea0003800200 */
.L_x_9642:
[----:B------:R-:W-:Y:S01]  /*2bd0*/  MOV R25, R9 ;  /* 0x0000000900197202 */ /* 0x000fe20000000f00 */
[----:B------:R-:W-:Y:S01]  /*2be0*/  UIADD3 UR6, UPT, UPT, UR6, 0x58, URZ ;  /* 0x0000005806067890 */ /* 0x000fe2000fffe0ff */
[----:B------:R-:W-:Y:S01]  /*2bf0*/  ISETP.NE.AND P0, PT, R6, RZ, PT ;  /* 0x000000ff0600720c */ /* 0x000fe20003f05270 */
[----:B------:R-:W-:Y:S01]  /*2c00*/  BSSY.RECONVERGENT B0, `(.L_x_9647) ;  /* 0x0000026000007945 */ /* 0x000fe20003800200 */
[----:B-1----:R-:W-:Y:S01]  /*2c10*/  SHF.R.U32.HI R8, RZ, 0x3, R6 ;  /* 0x00000003ff087819 */ /* 0x002fe20000011606 */
[----:B0-----:R-:W0:Y:S01]  /*2c20*/  SHFL.DOWN PT, R0, R25, 0x1, 0x1f ;  /* 0x08201f0019007f89 */ /* 0x001e2200000e0000 */
        /* <DEDUP_REMOVED lines=15> */
[----:B0-----:R-:W0:Y:S04]  /*2d20*/  LDS.128 R8, [R3+0x70] ;  /* 0x0000700003087984 */ /* 0x001e280000000c00 */
[----:B---34-:R-:W3:Y:S04]  /*2d30*/  LDS.128 R12, [R3+0x80] ;  /* 0x00008000030c7984 */ /* 0x018ee80000000c00 */
[----:B------:R-:W4:Y:S01]  /*2d40*/  LDS.128 R16, [R3+0x90] ;  /* 0x0000900003107984 */ /* 0x000f220000000c00 */
[----:B-1----:R-:W-:-:S04]  /*2d50*/  FADD R25, R25, R0 ;  /* 0x0000000019197221 */ /* 0x002fc80000000000 */
[----:B0-----:R-:W-:-:S04]  /*2d60*/  FADD R8, R25, R8 ;  /* 0x0000000819087221 */ /* 0x001fc80000000000 */
[----:B------:R-:W-:-:S04]  /*2d70*/  FADD R9, R8, R9 ;  /* 0x0000000908097221 */ /* 0x000fc80000000000 */
[----:B------:R-:W-:Y:S02]  /*2d80*/  FADD R10, R9, R10 ;  /* 0x0000000a090a7221 */ /* 0x000fe40000000000 */
[----:B------:R-:W0:Y:S02]  /*2d90*/  LDS.64 R8, [R3+0xa0] ;  /* 0x0000a00003087984 */ /* 0x000e240000000a00 */
[----:B------:R-:W-:-:S04]  /*2da0*/  FADD R11, R10, R11 ;  /* 0x0000000b0a0b7221 */ /* 0x000fc80000000000 */
[----:B---3--:R-:W-:-:S04]  /*2db0*/  FADD R12, R11, R12 ;  /* 0x0000000c0b0c7221 */ /* 0x008fc80000000000 */
[----:B------:R-:W-:-:S04]  /*2dc0*/  FADD R13, R12, R13 ;  /* 0x0000000d0c0d7221 */ /* 0x000fc80000000000 */
[----:B------:R-:W-:-:S04]  /*2dd0*/  FADD R14, R13, R14 ;  /* 0x0000000e0d0e7221 */ /* 0x000fc80000000000 */
[----:B------:R-:W-:-:S04]  /*2de0*/  FADD R15, R14, R15 ;  /* 0x0000000f0e0f7221 */ /* 0x000fc80000000000 */
[----:B----4-:R-:W-:-:S04]  /*2df0*/  FADD R16, R15, R16 ;  /* 0x000000100f107221 */ /* 0x010fc80000000000 */
[----:B------:R-:W-:-:S04]  /*2e00*/  FADD R17, R16, R17 ;  /* 0x0000001110117221 */ /* 0x000fc80000000000 */
[----:B------:R-:W-:-:S04]  /*2e10*/  FADD R18, R17, R18 ;  /* 0x0000001211127221 */ /* 0x000fc80000000000 */
[----:B------:R-:W-:-:S04]  /*2e20*/  FADD R19, R18, R19 ;  /* 0x0000001312137221 */ /* 0x000fc80000000000 */
[----:B0-----:R-:W-:-:S04]  /*2e30*/  FADD R8, R19, R8 ;  /* 0x0000000813087221 */ /* 0x001fc80000000000 */
[----:B------:R-:W-:-:S05]  /*2e40*/  FADD R8, R8, R9 ;  /* 0x0000000908087221 */ /* 0x000fca0000000000 */
[----:B------:R1:W-:Y:S02]  /*2e50*/  STS [R3+0xac], R8 ;  /* 0x0000ac0803007388 */ /* 0x0003e40000000800 */
.L_x_9648:
[----:B------:R-:W-:Y:S05]  /*2e60*/  BSYNC.RECONVERGENT B0 ;  /* 0x0000000000007941 */ /* 0x000fea0003800200 */
.L_x_9647:
[----:B------:R-:W-:Y:S01]  /*2e70*/  BAR.SYNC.DEFER_BLOCKING 0x0 ;  /* 0x0000000000007b1d */ /* 0x000fe20000010000 */
[----:B------:R-:W-:-:S05]  /*2e80*/  ISETP.GE.AND P0, PT, R6, R5, PT ;  /* 0x000000050600720c */ /* 0x000fca0003f06270 */
[----:B------:R-:W0:Y:S01]  /*2e90*/  LDCU UR8, c[0x0][0x408] ;  /* 0x00008100ff0877ac */ /* 0x000e220008000800 */
[----:B------:R-:W-:Y:S07]  /*2ea0*/  BSSY.RECONVERGENT B0, `(.L_x_9649) ;  /* 0x000009a000007945 */ /* 0x000fee0003800200 */
[----:B------:R-:W-:Y:S05]  /*2eb0*/  @P0 BRA `(.L_x_9650) ;  /* 0x0000000800600947 */ /* 0x000fea0003800000 */
[----:B-1----:R-:W1:Y:S01]  /*2ec0*/  LDS R3, [R3+0xac] ;  /* 0x0000ac0003037984 */ /* 0x002e620000000800 */
[----:B------:R-:W-:Y:S01]  /*2ed0*/  LEA.HI R5, R4, 0x1, RZ, 0x17 ;  /* 0x0000000104057811 */ /* 0x000fe200078fb8ff */
[----:B------:R-:W-:Y:S01]  /*2ee0*/  BSSY.RECONVERGENT B1, `(.L_x_9651) ;  /* 0x0000044000017945 */ /* 0x000fe20003800200 */
[----:B------:R-:W-:Y:S02]  /*2ef0*/  IMAD.MOV.U32 R12, RZ, RZ, R6 ;  /* 0x000000ffff0c7224 */ /* 0x000fe400078e0006 */
[----:B------:R-:W-:-:S04]  /*2f00*/  LOP3.LUT R5, R5, 0x3, RZ, 0xc0, !PT ;  /* 0x0000000305057812 */ /* 0x000fc800078ec0ff */
[----:B------:R-:W-:-:S13]  /*2f10*/  ISETP.NE.AND P0, PT, R5, RZ, PT ;  /* 0x000000ff0500720c */ /* 0x000fda0003f05270 */
[----:B------:R-:W-:Y:S05]  /*2f20*/  @!P0 BRA `(.L_x_9652) ;  /* 0x0000000000fc8947 */ /* 0x000fea0003800000 */
[----:B------:R-:W5:Y:S01]  /*2f30*/  LDS R0, [R22] ;  /* 0x0000000016007984 */ /* 0x000f620000000800 */
[----:B01----:R-:W0:Y:S01]  /*2f40*/  MUFU.RCP R8, R3 ;  /* 0x0000000300087308 */ /* 0x003e220000001000 */
[----:B------:R-:W-:Y:S01]  /*2f50*/  BSSY.RECONVERGENT B2, `(.L_x_9653) ;  /* 0x000000a000027945 */ /* 0x000fe20003800200 */
[----:B0-----:R-:W-:-:S04]  /*2f60*/  FFMA R9, -R3, R8, 1 ;  /* 0x3f80000003097423 */ /* 0x001fc80000000108 */
[----:B------:R-:W-:Y:S02]  /*2f70*/  FFMA R9, R8, R9, R8 ;  /* 0x0000000908097223 */ /* 0x000fe40000000008 */
[----:B-----5:R-:W0:Y:S02]  /*2f80*/  FCHK P0, R0, R3 ;  /* 0x0000000300007302 */ /* 0x020e240000000000 */
[----:B------:R-:W-:-:S04]  /*2f90*/  FFMA R8, R0, R9, RZ ;  /* 0x0000000900087223 */ /* 0x000fc800000000ff */
[----:B------:R-:W-:-:S04]  /*2fa0*/  FFMA R10, -R3, R8, R0 ;  /* 0x00000008030a7223 */ /* 0x000fc80000000100 */
[----:B---34-:R-:W-:Y:S01]  /*2fb0*/  FFMA R13, R9, R10, R8 ;  /* 0x0000000a090d7223 */ /* 0x018fe20000000008 */
[----:B0-----:R-:W-:Y:S06]  /*2fc0*/  @!P0 BRA `(.L_x_9654) ;  /* 0x0000000000088947 */ /* 0x001fec0003800000 */
[----:B------:R-:W-:-:S07]  /*2fd0*/  MOV R14, 0x2ff0 ;  /* 0x00002ff0000e7802 */ /* 0x000fce0000000f00 */
[----:B--2---:R-:W-:Y:S05]  /*2fe0*/  CALL.REL.NOINC `($__internal_156_$__cuda_sm3x_div_rn_noftz_f32_slowpath) ;  /* 0x0000000800347944 */ /* 0x004fea0003c00000 */
.L_x_9654:
[----:B------:R-:W-:Y:S05]  /*2ff0*/  BSYNC.RECONVERGENT B2 ;  /* 0x0000000000027941 */ /* 0x000fea0003800200 */
.L_x_9653:
[----:B------:R-:W0:Y:S01]  /*3000*/  LDC.64 R8, c[0x0][0x3f8] ;  /* 0x0000fe00ff087b82 */ /* 0x000e220000000a00 */
[----:B------:R-:W-:Y:S02]  /*3010*/  IMAD.MOV.U32 R10, RZ, RZ, R6 ;  /* 0x000000ffff0a7224 */ /* 0x000fe400078e0006 */
[----:B------:R-:W-:Y:S02]  /*3020*/  IMAD.MOV.U32 R11, RZ, RZ, RZ ;  /* 0x000000ffff0b7224 */ /* 0x000fe400078e00ff */
[----:B------:R-:W-:-:S03]  /*3030*/  IMAD.MOV.U32 R12, RZ, RZ, R23 ;  /* 0x000000ffff0c7224 */ /* 0x000fc600078e0017 */
[----:B------:R-:W1:Y:S01]  /*3040*/  LDC.64 R14, c[0x0][0x3f0] ;  /* 0x0000fc00ff0e7b82 */ /* 0x000e620000000a00 */
[C---:B0-----:R-:W-:Y:S02]  /*3050*/  IMAD R0, R8.reuse, UR4, RZ ;  /* 0x0000000408007c24 */ /* 0x041fe4000f8e02ff */
[----:B------:R-:W-:-:S04]  /*3060*/  IMAD.WIDE.U32 R10, R8, UR5, R10 ;  /* 0x00000005080a7c25 */ /* 0x000fc8000f8e000a */
[----:B------:R-:W-:Y:S01]  /*3070*/  IMAD R9, R9, UR5, R0 ;  /* 0x0000000509097c24 */ /* 0x000fe2000f8e0200 */
[----:B-1----:R-:W-:-:S04]  /*3080*/  LEA R8, P0, R10, R14, 0x2 ;  /* 0x0000000e0a087211 */ /* 0x002fc800078010ff */
[----:B------:R-:W-:-:S04]  /*3090*/  IADD3 R0, PT, PT, R11, R9, RZ ;  /* 0x000000090b007210 */ /* 0x000fc80007ffe0ff */
[----:B------:R-:W-:Y:S02]  /*30a0*/  LEA.HI.X R9, R10, R15, R0, 0x2, P0 ;  /* 0x0000000f0a097211 */ /* 0x000fe400000f1400 */
[----:B------:R-:W-:-:S03]  /*30b0*/  ISETP.NE.AND P0, PT, R5, 0x1, PT ;  /* 0x000000010500780c */ /* 0x000fc60003f05270 */
[----:B------:R0:W-:Y:S10]  /*30c0*/  STG.E desc[UR10][R8.64], R13 ;  /* 0x0000000d08007986 */ /* 0x0001f4000c10190a */
[----:B------:R-:W-:Y:S05]  /*30d0*/  @!P0 BRA `(.L_x_9652) ;  /* 0x0000000000908947 */ /* 0x000fea0003800000 */
[----:B------:R-:W1:Y:S01]  /*30e0*/  LDS R6, [R22+0x800] ;  /* 0x0008000016067984 */ /* 0x000e620000000800 */
[----:B------:R-:W3:Y:S01]  /*30f0*/  MUFU.RCP R0, R3 ;  /* 0x0000000300007308 */ /* 0x000ee20000001000 */
[----:B------:R-:W-:Y:S01]  /*3100*/  BSSY.RECONVERGENT B2, `(.L_x_9655) ;  /* 0x000000d000027945 */ /* 0x000fe20003800200 */
[----:B------:R-:W-:Y:S01]  /*3110*/  ISETP.NE.AND P2, PT, R5, 0x2, PT ;  /* 0x000000020500780c */ /* 0x000fe20003f45270 */
[----:B---3--:R-:W-:-:S04]  /*3120*/  FFMA R11, -R3, R0, 1 ;  /* 0x3f800000030b7423 */ /* 0x008fc80000000100 */
[----:B------:R-:W-:Y:S01]  /*3130*/  FFMA R0, R0, R11, R0 ;  /* 0x0000000b00007223 */ /* 0x000fe20000000000 */
[----:B-1----:R-:W1:Y:S03]  /*3140*/  FCHK P0, R6, R3 ;  /* 0x0000000306007302 */ /* 0x002e660000000000 */
[----:B------:R-:W-:-:S04]  /*3150*/  FFMA R11, R0, R6, RZ ;  /* 0x00000006000b7223 */ /* 0x000fc800000000ff */
[----:B------:R-:W-:-:S04]  /*3160*/  FFMA R10, -R3, R11, R6 ;  /* 0x0000000b030a7223 */ /* 0x000fc80000000106 */
[----:B------:R-:W-:Y:S01]  /*3170*/  FFMA R11, R0, R10, R11 ;  /* 0x0000000a000b7223 */ /* 0x000fe2000000000b */
[----:B-1----:R-:W-:Y:S06]  /*3180*/  @!P0 BRA `(.L_x_9656) ;  /* 0x0000000000108947 */ /* 0x002fec0003800000 */
[----:B------:R-:W-:Y:S01]  /*3190*/  IMAD.MOV.U32 R0, RZ, RZ, R6 ;  /* 0x000000ffff007224 */ /* 0x000fe200078e0006 */
[----:B------:R-:W-:-:S07]  /*31a0*/  MOV R14, 0x31c0 ;  /* 0x000031c0000e7802 */ /* 0x000fce0000000f00 */
[----:B0-2---:R-:W-:Y:S05]  /*31b0*/  CALL.REL.NOINC `($__internal_156_$__cuda_sm3x_div_rn_noftz_f32_slowpath) ;  /* 0x0000000400c07944 */ /* 0x005fea0003c00000 */
[----:B------:R-:W-:-:S07]  /*31c0*/  IMAD.MOV.U32 R11, RZ, RZ, R13 ;  /* 0x000000ffff0b7224 */ /* 0x000fce00078e000d */
.L_x_9656:
[----:B------:R-:W-:Y:S05]  /*31d0*/  BSYNC.RECONVERGENT B2 ;  /* 0x0000000000027941 */ /* 0x000fea0003800200 */
.L_x_9655:
[----:B------:R1:W-:Y:S01]  /*31e0*/  STG.E desc[UR10][R8.64+0x800], R11 ;  /* 0x0008000b08007986 */ /* 0x0003e2000c10190a */
[----:B------:R-:W-:Y:S01]  /*31f0*/  MOV R12, R7 ;  /* 0x00000007000c7202 */ /* 0x000fe20000000f00 */
[----:B------:R-:W-:Y:S06]  /*3200*/  @!P2 BRA `(.L_x_9652) ;  /* 0x000000000044a947 */ /* 0x000fec0003800000 */
[----:B------:R-:W3:Y:S01]  /*3210*/  LDS R22, [R22+0x1000] ;  /* 0x0010000016167984 */ /* 0x000ee20000000800 */
[----:B------:R-:W4:Y:S01]  /*3220*/  MUFU.RCP R0, R3 ;  /* 0x0000000300007308 */ /* 0x000f220000001000 */
[----:B------:R-:W-:Y:S01]  /*3230*/  BSSY.RECONVERGENT B2, `(.L_x_9657) ;  /* 0x000000c000027945 */ /* 0x000fe20003800200 */
[----:B----4-:R-:W-:-:S04]  /*3240*/  FFMA R5, -R3, R0, 1 ;  /* 0x3f80000003057423 */ /* 0x010fc80000000100 */
[----:B------:R-:W-:Y:S02]  /*3250*/  FFMA R0, R0, R5, R0 ;  /* 0x0000000500007223 */ /* 0x000fe40000000000 */
[----:B---3--:R-:W3:Y:S02]  /*3260*/  FCHK P0, R22, R3 ;  /* 0x0000000316007302 */ /* 0x008ee40000000000 */
[----:B------:R-:W-:-:S04]  /*3270*/  FFMA R5, R0, R22, RZ ;  /* 0x0000001600057223 */ /* 0x000fc800000000ff */
[----:B------:R-:W-:-:S04]  /*3280*/  FFMA R6, -R3, R5, R22 ;  /* 0x0000000503067223 */ /* 0x000fc80000000116 */
[----:B------:R-:W-:Y:S01]  /*3290*/  FFMA R5, R0, R6, R5 ;  /* 0x0000000600057223 */ /* 0x000fe20000000005 */
[----:B---3--:R-:W-:Y:S06]  /*32a0*/  @!P0 BRA `(.L_x_9658) ;  /* 0x0000000000108947 */ /* 0x008fec0003800000 */
[----:B------:R-:W-:Y:S01]  /*32b0*/  IMAD.MOV.U32 R0, RZ, RZ, R22 ;  /* 0x000000ffff007224 */ /* 0x000fe200078e0016 */
[----:B------:R-:W-:-:S07]  /*32c0*/  MOV R14, 0x32e0 ;  /* 0x000032e0000e7802 */ /* 0x000fce0000000f00 */
[----:B012---:R-:W-:Y:S05]  /*32d0*/  CALL.REL.NOINC `($__internal_156_$__cuda_sm3x_div_rn_noftz_f32_slowpath) ;  /* 0x0000000400787944 */ /* 0x007fea0003c00000 */
[----:B------:R-:W-:-:S07]  /*32e0*/  IMAD.MOV.U32 R5, RZ, RZ, R13 ;  /* 0x000000ffff057224 */ /* 0x000fce00078e000d */
.L_x_9658:
[----:B------:R-:W-:Y:S05]  /*32f0*/  BSYNC.RECONVERGENT B2 ;  /* 0x0000000000027941 */ /* 0x000fea0003800200 */
.L_x_9657:
[----:B------:R3:W-:Y:S01]  /*3300*/  STG.E desc[UR10][R8.64+0x1000], R5 ;  /* 0x0010000508007986 */ /* 0x0007e2000c10190a */
[----:B------:R-:W-:-:S07]  /*3310*/  IMAD.MOV.U32 R12, RZ, RZ, R21 ;  /* 0x000000ffff0c7224 */ /* 0x000fce00078e0015 */
.L_x_9652:
[----:B0-----:R-:W-:Y:S05]  /*3320*/  BSYNC.RECONVERGENT B1 ;  /* 0x0000000000017941 */ /* 0x001fea0003800200 */
.L_x_9651:
[----:B------:R-:W0:Y:S01]  /*3330*/  LDC.64 R6, c[0x0][0x3f0] ;  /* 0x0000fc00ff067b82 */ /* 0x000e220000000a00 */
[----:B------:R-:W-:-:S07]  /*3340*/  ISETP.GE.U32.AND P0, PT, R4, 0x600, PT ;  /* 0x000006000400780c */ /* 0x000fce0003f06070 */
[----:B-1-3--:R-:W1:Y:S06]  /*3350*/  LDC.64 R8, c[0x0][0x3f8] ;  /* 0x0000fe00ff087b82 */ /* 0x00ae6c0000000a00 */
[----:B------:R-:W-:Y:S05]  /*3360*/  @!P0 BRA `(.L_x_9650) ;  /* 0x0000000400348947 */ /* 0x000fea0003800000 */
.L_x_9667:
[----:B------:R-:W3:Y:S01]  /*3370*/  S2UR UR7, SR_CgaCtaId ;  /* 0x00000000000779c3 */ /* 0x000ee20000008800 */
[----:B------:R-:W-:Y:S01]  /*3380*/  UMOV UR6, 0x400 ;  /* 0x0000040000067882 */ /* 0x000fe20000000000 */
[----:B------:R-:W5:Y:S01]  /*3390*/  MUFU.RCP R0, R3 ;  /* 0x0000000300007308 */ /* 0x000f620000001000 */
[----:B------:R-:W-:Y:S01]  /*33a0*/  UIADD3 UR6, UPT, UPT, UR6, 0xb0, URZ ;  /* 0x000000b006067890 */ /* 0x000fe2000fffe0ff */
[----:B------:R-:W-:Y:S01]  /*33b0*/  BSSY.RECONVERGENT B1, `(.L_x_9659) ;  /* 0x000000f000017945 */ /* 0x000fe20003800200 */
[----:B-----5:R-:W-:-:S04]  /*33c0*/  FFMA R11, -R3, R0, 1 ;  /* 0x3f800000030b7423 */ /* 0x020fc80000000100 */
[----:B------:R-:W-:Y:S01]  /*33d0*/  FFMA R0, R0, R11, R0 ;  /* 0x0000000b00007223 */ /* 0x000fe20000000000 */
[----:B---3--:R-:W-:-:S06]  /*33e0*/  ULEA UR6, UR7, UR6, 0x18 ;  /* 0x0000000607067291 */ /* 0x008fcc000f8ec0ff */
[----:B------:R-:W-:-:S05]  /*33f0*/  LEA R5, R12, UR6, 0x2 ;  /* 0x000000060c057c11 */ /* 0x000fca000f8e10ff */
[----:B------:R-:W3:Y:S02]  /*3400*/  LDS R14, [R5] ;  /* 0x00000000050e7984 */ /* 0x000ee40000000800 */
[----:B---3--:R-:W3:Y:S01]  /*3410*/  FCHK P0, R14, R3 ;  /* 0x000000030e007302 */ /* 0x008ee20000000000 */
[----:B------:R-:W-:-:S04]  /*3420*/  FFMA R10, R0, R14, RZ ;  /* 0x0000000e000a7223 */ /* 0x000fc800000000ff */
[----:B------:R-:W-:-:S04]  /*3430*/  FFMA R11, -R3, R10, R14 ;  /* 0x0000000a030b7223 */ /* 0x000fc8000000010e */
[----:B------:R-:W-:Y:S01]  /*3440*/  FFMA R17, R0, R11, R10 ;  /* 0x0000000b00117223 */ /* 0x000fe2000000000a */
[----:B---3--:R-:W-:Y:S06]  /*3450*/  @!P0 BRA `(.L_x_9660) ;  /* 0x0000000000108947 */ /* 0x008fec0003800000 */
[----:B------:R-:W-:Y:S02]  /*3460*/  MOV R0, R14 ;  /* 0x0000000e00007202 */ /* 0x000fe40000000f00 */
[----:B------:R-:W-:-:S07]  /*3470*/  MOV R14, 0x3490 ;  /* 0x00003490000e7802 */ /* 0x000fce0000000f00 */
[----:B012-4-:R-:W-:Y:S05]  /*3480*/  CALL.REL.NOINC `($__internal_156_$__cuda_sm3x_div_rn_noftz_f32_slowpath) ;  /* 0x00000004000c7944 */ /* 0x017fea0003c00000 */
[----:B------:R-:W-:-:S07]  /*3490*/  IMAD.MOV.U32 R17, RZ, RZ, R13 ;  /* 0x000000ffff117224 */ /* 0x000fce00078e000d */
.L_x_9660:
[----:B------:R-:W-:Y:S05]  /*34a0*/  BSYNC.RECONVERGENT B1 ;  /* 0x0000000000017941 */ /* 0x000fea0003800200 */
.L_x_9659:
[----:B------:R-:W3:Y:S01]  /*34b0*/  LDS R16, [R5+0x800] ;  /* 0x0008000005107984 */ /* 0x000ee20000000800 */
[C---:B-1----:R-:W-:Y:S01]  /*34c0*/  IMAD R0, R8.reuse, UR4, RZ ;  /* 0x0000000408007c24 */ /* 0x042fe2000f8e02ff */
[----:B------:R-:W1:Y:S01]  /*34d0*/  MUFU.RCP R18, R3 ;  /* 0x0000000300127308 */ /* 0x000e620000001000 */
[----:B----4-:R-:W-:Y:S01]  /*34e0*/  IMAD.MOV.U32 R13, RZ, RZ, RZ ;  /* 0x000000ffff0d7224 */ /* 0x010fe200078e00ff */
        /* <DEDUP_REMOVED lines=9> */
[----:B---3--:R-:W1:Y:S02]  /*3580*/  FCHK P0, R16, R3 ;  /* 0x0000000310007302 */ /* 0x008e640000000000 */
[----:B------:R-:W-:-:S04]  /*3590*/  FFMA R13, R0, R16, RZ ;  /* 0x00000010000d7223 */ /* 0x000fc800000000ff */
[----:B------:R-:W-:-:S04]  /*35a0*/  FFMA R14, -R3, R13, R16 ;  /* 0x0000000d030e7223 */ /* 0x000fc80000000110 */
[----:B------:R-:W-:Y:S01]  /*35b0*/  FFMA R13, R0, R14, R13 ;  /* 0x0000000e000d7223 */ /* 0x000fe2000000000d */
[----:B01----:R-:W-:Y:S06]  /*35c0*/  @!P0 BRA `(.L_x_9662) ;  /* 0x00000000000c8947 */ /* 0x003fec0003800000 */
[----:B------:R-:W-:Y:S02]  /*35d0*/  MOV R0, R16 ;  /* 0x0000001000007202 */ /* 0x000fe40000000f00 */
[----:B------:R-:W-:-:S07]  /*35e0*/  MOV R14, 0x3600 ;  /* 0x00003600000e7802 */ /* 0x000fce0000000f00 */
[----:B--2---:R-:W-:Y:S05]  /*35f0*/  CALL.REL.NOINC `($__internal_156_$__cuda_sm3x_div_rn_noftz_f32_slowpath) ;  /* 0x0000000000b07944 */ /* 0x004fea0003c00000 */
.L_x_9662:
[----:B------:R-:W-:Y:S05]  /*3600*/  BSYNC.RECONVERGENT B1 ;  /* 0x0000000000017941 */ /* 0x000fea0003800200 */
.L_x_9661:
        /* <DEDUP_REMOVED lines=13> */
[----:B--2---:R-:W-:Y:S05]  /*36e0*/  CALL.REL.NOINC `($__internal_156_$__cuda_sm3x_div_rn_noftz_f32_slowpath) ;  /* 0x0000000000747944 */ /* 0x004fea0003c00000 */
[----:B------:R-:W-:-:S07]  /*36f0*/  IMAD.MOV.U32 R15, RZ, RZ, R13 ;  /* 0x000000ffff0f7224 */ /* 0x000fce00078e000d */
.L_x_9664:
[----:B------:R-:W-:Y:S05]  /*3700*/  BSYNC.RECONVERGENT B1 ;  /* 0x0000000000017941 */ /* 0x000fea0003800200 */
.L_x_9663:
        /* <DEDUP_REMOVED lines=14> */
.L_x_9666:
[----:B------:R-:W-:Y:S05]  /*37f0*/  BSYNC.RECONVERGENT B1 ;  /* 0x0000000000017941 */ /* 0x000fea0003800200 */
.L_x_9665:
[----:B------:R0:W-:Y:S01]  /*3800*/  STG.E desc[UR10][R10.64+0x1800], R13 ;  /* 0x0018000d0a007986 */ /* 0x0001e2000c10190a */
[----:B------:R-:W-:-:S04]  /*3810*/  IADD3 R12, PT, PT, R12, 0x800, RZ ;  /* 0x000008000c0c7810 */ /* 0x000fc80007ffe0ff */
[----:B------:R-:W-:-:S13]  /*3820*/  ISETP.GE.AND P0, PT, R12, UR8, PT ;  /* 0x000000080c007c0c */ /* 0x000fda000bf06270 */
[----:B0-----:R-:W-:Y:S05]  /*3830*/  @!P0 BRA `(.L_x_9667) ;  /* 0xfffffff800cc8947 */ /* 0x001fea000383ffff */
.L_x_9650:
[----:B0-----:R-:W-:Y:S05]  /*3840*/  BSYNC.RECONVERGENT B0 ;  /* 0x0000000000007941 */ /* 0x001fea0003800200 */
.L_x_9649:
[----:B------:R-:W0:Y:S01]  /*3850*/  LDCU.64 UR6, c[0x0][0x400] ;  /* 0x00008000ff0677ac */ /* 0x000e220008000a00 */
[----:B------:R-:W-:-:S04]  /*3860*/  UIADD3 UR5, UP0, UPT, UR9, UR5, URZ ;  /* 0x0000000509057290 */ /* 0x000fc8000ff1e0ff */
[----:B------:R-:W-:Y:S02]  /*3870*/  UIADD3.X UR4, UPT, UPT, URZ, UR4, URZ, UP0, !UPT ;  /* 0x00000004ff047290 */ /* 0x000fe400087fe4ff */
[----:B0-----:R-:W-:-:S04]  /*3880*/  UISETP.GE.U32.AND UP0, UPT, UR5, UR6, UPT ;  /* 0x000000060500728c */ /* 0x001fc8000bf06070 */
[----:B------:R-:W-:-:S09]  /*3890*/  UISETP.GE.AND.EX UP0, UPT, UR4, UR7, UPT, UP0 ;  /* 0x000000070400728c */ /* 0x000fd2000bf06300 */
[----:B------:R-:W-:Y:S05]  /*38a0*/  BRA.U !UP0, `(.L_x_9668) ;  /* 0xffffffc908147547 */ /* 0x000fea000b83ffff */
[----:B------:R-:W-:Y:S05]  /*38b0*/  EXIT ;  /* 0x000000000000794d */ /* 0x000fea0003800000 */
        .weak           $__internal_156_$__cuda_sm3x_div_rn_noftz_f32_slowpath
        .type           $__internal_156_$__cuda_sm3x_div_rn_noftz_f32_slowpath,@function
        .size           $__internal_156_$__cuda_sm3x_div_rn_noftz_f32_slowpath,(.L_x_37533 - $__internal_156_$__cuda_sm3x_div_rn_noftz_f32_slowpath)
$__internal_156_$__cuda_sm3x_div_rn_noftz_f32_slowpath:
        /* <DEDUP_REMOVED lines=35> */
.L_x_9670:
        /* <DEDUP_REMOVED lines=51> */
.L_x_9677:
[----:B------:R-:W-:-:S04]  /*3e20*/  LOP3.LUT R0, R0, 0x80000000, RZ, 0xc0, !PT ;  /* 0x8000000000007812 */ /* 0x000fc800078ec0ff */
[----:B------:R-:W-:Y:S01]  /*3e30*/  LOP3.LUT R0, R0, 0x7f800000, RZ, 0xfc, !PT ;  /* 0x7f80000000007812 */ /* 0x000fe200078efcff */
[----:B------:R-:W-:Y:S06]  /*3e40*/  BRA `(.L_x_9678) ;  /* 0x0000000000047947 */ /* 0x000fec0003800000 */
.L_x_9676:
[----:B------:R-:W-:-:S07]  /*3e50*/  LEA R0, R16, R0, 0x17 ;  /* 0x0000000010007211 */ /* 0x000fce00078eb8ff */
.L_x_9678:
[----:B------:R-:W-:Y:S05]  /*3e60*/  BSYNC.RECONVERGENT B4 ;  /* 0x0000000000047941 */ /* 0x000fea0003800200 */
.L_x_9675:
[----:B------:R-:W-:Y:S05]  /*3e70*/  BRA `(.L_x_9679) ;  /* 0x0000000000207947 */ /* 0x000fea0003800000 */
.L_x_9674:
[----:B------:R-:W-:-:S04]  /*3e80*/  LOP3.LUT R0, R13, 0x80000000, R0, 0x48, !PT ;  /* 0x800000000d007812 */ /* 0x000fc800078e4800 */
[----:B------:R-:W-:Y:S01]  /*3e90*/  LOP3.LUT R0, R0, 0x7f800000, RZ, 0xfc, !PT ;  /* 0x7f80000000007812 */ /* 0x000fe200078efcff */
[----:B------:R-:W-:Y:S06]  /*3ea0*/  BRA `(.L_x_9679) ;  /* 0x0000000000147947 */ /* 0x000fec0003800000 */
.L_x_9673:
[----:B------:R-:W-:Y:S01]  /*3eb0*/  LOP3.LUT R0, R13, 0x80000000, R0, 0x48, !PT ;  /* 0x800000000d007812 */ /* 0x000fe200078e4800 */
[----:B------:R-:W-:Y:S06]  /*3ec0*/  BRA `(.L_x_9679) ;  /* 0x00000000000c7947 */ /* 0x000fec0003800000 */
.L_x_9672:
[----:B------:R-:W0:Y:S01]  /*3ed0*/  MUFU.RSQ R0, -QNAN ;  /* 0xffc0000000007908 */ /* 0x000e220000001400 */
[----:B------:R-:W-:Y:S05]  /*3ee0*/  BRA `(.L_x_9679) ;  /* 0x0000000000047947 */ /* 0x000fea0003800000 */
.L_x_9671:
[----:B------:R-:W-:-:S07]  /*3ef0*/  FADD.FTZ R0, R0, R3 ;  /* 0x0000000300007221 */ /* 0x000fce0000010000 */
.L_x_9679:
[----:B------:R-:W-:Y:S05]  /*3f00*/  BSYNC.RECONVERGENT B3 ;  /* 0x0000000000037941 */ /* 0x000fea0003800200 */
.L_x_9669:
[----:B------:R-:W-:Y:S02]  /*3f10*/  IMAD.MOV.U32 R15, RZ, RZ, 0x0 ;  /* 0x00000000ff0f7424 */ /* 0x000fe400078e00ff */
[----:B0-----:R-:W-:Y:S02]  /*3f20*/  IMAD.MOV.U32 R13, RZ, RZ, R0 ;  /* 0x000000ffff0d7224 */ /* 0x001fe400078e0000 */
[----:B------:R-:W-:Y:S05]  /*3f30*/  RET.REL.NODEC R14 `(_Z20SoftmaxBlockSMemImplI22BroadcastScaleMaskLoadIffbLm3EiE11DirectStoreIffEfLi1ELi512EL9Algorithm0EEvT_T0_ll) ;  /* 0xffffffc00e307950 */ /* 0x000fea0003c3ffff */
.L_x_9680:
        /* <DEDUP_REMOVED lines=12> */
.L_x_37533:


//--------------------- .text._Z20SoftmaxBlockSMemImplI22BroadcastScaleMaskLoadIffbLm3EiE11DirectStoreIffEfLi1ELi1024EL9Algorithm0EEvT_T0_ll --------------------------
	.section	.text._Z20SoftmaxBlockSMemImplI22BroadcastScaleMaskLoadIffbLm3EiE11DirectStoreIffEfLi1ELi1024EL9Algorithm0EEvT_T0_ll,"ax",@progbits
	.align	128
        .global         _Z20SoftmaxBlockSMemImplI22BroadcastScaleMaskLoadIffbLm3EiE11DirectStoreIffEfLi1ELi1024EL9Algorithm0EEvT_T0_ll
        .type           _Z20SoftmaxBlockSMemImplI22BroadcastScaleMaskLoadIffbLm3EiE11DirectStoreIffEfLi1ELi1024EL9Algorithm0EEvT_T0_ll,@function
        .size           _Z20SoftmaxBlockSMemImplI22BroadcastScaleMaskLoadIffbLm3EiE11DirectStoreIffEfLi1ELi1024EL9Algorithm0EEvT_T0_ll,(.L_x_37534 - _Z20SoftmaxBlockSMemImplI22BroadcastScaleMaskLoadIffbLm3EiE11DirectStoreIffEfLi1ELi1024EL9Algorithm0EEvT_T0_ll)
        .other          _Z20SoftmaxBlockSMemImplI22BroadcastScaleMaskLoadIffbLm3EiE11DirectStoreIffEfLi1ELi1024EL9Algorithm0EEvT_T0_ll,@"STO_CUDA_ENTRY STV_DEFAULT"
_Z20SoftmaxBlockSMemImplI22BroadcastScaleMaskLoadIffbLm3EiE11DirectStoreIffEfLi1ELi1024EL9Algorithm0EEvT_T0_ll:
.text._Z20SoftmaxBlockSMemImplI22BroadcastScaleMaskLoadIffbLm3EiE11DirectStoreIffEfLi1ELi1024EL9Algorithm0EEvT_T0_ll:
        /* <DEDUP_REMOVED lines=16> */
.L_x_9716:
[----:B0-----:R-:W0:Y:S01]  /*0100*/  S2R R8, SR_TID.X ;  /* 0x0000000000087919 */ /* 0x001e220000002100 */
[----:B-1----:R-:W1:Y:S01]  /*0110*/  LDCU UR6, c[0x0][0x408] ;  /* 0x00008100ff0677ac */ /* 0x002e620008000800 */
[----:B------:R-:W-:Y:S01]  /*0120*/  BSSY.RECONVERGENT B0, `(.L_x_9681) ;  /* 0x00001ef000007945 */ /* 0x000fe20003800200 */
[----:B------:R-:W-:Y:S01]  /*0130*/  IMAD.MOV.U32 R9, RZ, RZ, -0x800000 ;  /* 0xff800000ff097424 */ /* 0x000fe200078e00ff */
[----:B--2---:R-:W2:Y:S01]  /*0140*/  LDCU UR14, c[0x0][0x408] ;  /* 0x00008100ff0e77ac */ /* 0x004ea20008000800 */
[----:B---3--:R-:W3:Y:S01]  /*0150*/  LDCU UR8, c[0x0][0x3d0] ;  /* 0x00007a00ff0877ac */ /* 0x008ee20008000800 */
        /* <DEDUP_REMOVED lines=29> */
[----:B---3--:R-:W3:Y:S02]  /*0330*/  MUFU.RCP R0, R0 ;  /* 0x0000000000007308 */ /* 0x008ee40000001000 */
        /* <DEDUP_REMOVED lines=10> */
[----:B------:R-:W-:Y:S01]  /*03e0*/  IMAD R5, R22, R4, R5 ;  /* 0x0000000416057224 */ /* 0x000fe200078e0205 */
[----:B------:R-:W-:-:S04]  /*03f0*/  LOP3.LUT R4, R29, R18, RZ, 0x3c, !PT ;  /* 0x000000121d047212 */ /* 0x000fc800078e3cff */
[----:B------:R-:W-:Y:S02]  /*0400*/  ISETP.GT.U32.AND P1, PT, R22, R5, PT ;  /* 0x000000051600720c */ /* 0x000fe40003f24070 */
[----:B------:R-:W-:Y:S01]  /*0410*/  ISETP.GE.AND P2, PT, R4, RZ, PT ;  /* 0x000000ff0400720c */ /* 0x000fe20003f46270 */
[----:B---3--:R-:W3:Y:S10]  /*0420*/  MUFU.RCP R6, R6 ;  /* 0x0000000600067308 */ /* 0x008ef40000001000 */
[----:B------:R-:W-:-:S02]  /*0430*/  @!P1 IMAD.IADD R5, R5, 0x1, -R22 ;  /* 0x0000000105059824 */ /* 0x000fc400078e0a16 */
[----:B------:R-:W-:-:S03]  /*0440*/  @!P1 VIADD R0, R0, 0x1 ;  /* 0x0000000100009836 */ /* 0x000fc60000000000 */
[----:B------:R-:W-:Y:S01]  /*0450*/  ISETP.GE.U32.AND P0, PT, R5, R22, PT ;  /* 0x000000160500720c */ /* 0x000fe20003f06070 */
[----:B---3--:R-:W-:-:S04]  /*0460*/  VIADD R4, R6, 0xffffffe ;  /* 0x0ffffffe06047836 */ /* 0x008fc80000000000 */
[----:B------:R3:W5:Y:S08]  /*0470*/  F2I.FTZ.U32.TRUNC.NTZ R5, R4 ;  /* 0x0000000400057305 */ /* 0x000770000021f000 */
[----:B------:R-:W-:Y:S01]  /*0480*/  @P0 IADD3 R0, PT, PT, R0, 0x1, RZ ;  /* 0x0000000100000810 */ /* 0x000fe20007ffe0ff */
[----:B---3--:R-:W-:-:S04]  /*0490*/  IMAD.MOV.U32 R4, RZ, RZ, RZ ;  /* 0x000000ffff047224 */ /* 0x008fc800078e00ff */
[----:B------:R-:W-:Y:S02]  /*04a0*/  @!P2 IMAD.MOV R0, RZ, RZ, -R0 ;  /* 0x000000ffff00a224 */ /* 0x000fe400078e0a00 */
[----:B-----5:R-:W-:-:S03]  /*04b0*/  IMAD.MOV R10, RZ, RZ, -R5 ;  /* 0x000000ffff0a7224 */ /* 0x020fc600078e0a05 */
[----:B------:R-:W-:Y:S01]  /*04c0*/  SEL R0, R26, R0, !P3 ;  /* 0x000000001a007207 */ /* 0x000fe20005800000 */
[----:B------:R-:W-:-:S04]  /*04d0*/  IMAD R7, R10, R25, RZ ;  /* 0x000000190a077224 */ /* 0x000fc800078e02ff */
        /* <DEDUP_REMOVED lines=19> */
[----:B--2---:R-:W-:-:S04]  /*0610*/  ISETP.NE.U32.AND P0, PT, R12, 0x1, PT ;  /* 0x000000010c00780c */ /* 0x004fc80003f05070 */
[----:B------:R-:W-:Y:S02]  /*0620*/  MOV R10, R6 ;  /* 0x00000006000a7202 */ /* 0x000fe40000000f00 */
[----:B------:R-:W2:Y:S01]  /*0630*/  LDC.64 R6, c[0x0][0x380] ;  /* 0x0000e000ff067b82 */ /* 0x000ea20000000a00 */
[----:B------:R-:W-:Y:S02]  /*0640*/  ISETP.NE.AND.EX P0, PT, R13, RZ, PT, P0 ;  /* 0x000000ff0d00720c */ /* 0x000fe40003f05300 */
[----:B------:R-:W-:Y:S01]  /*0650*/  @!P2 IMAD.MOV R10, RZ, RZ, -R10 ;  /* 0x000000ffff0aa224 */ /* 0x000fe200078e0a0a */
[----:B-1----:R-:W-:Y:S02]  /*0660*/  ISETP.NE.U32.AND P2, PT, R16, 0x1, PT ;  /* 0x000000011000780c */ /* 0x002fe40003f45070 */
[----:B------:R-:W-:Y:S02]  /*0670*/  SEL R13, R0, RZ, P0 ;  /* 0x000000ff000d7207 */ /* 0x000fe40000000000 */
[----:B------:R-:W-:-:S02]  /*0680*/  SEL R9, R31, R10, !P4 ;  /* 0x0000000a1f097207 */ /* 0x000fc40006000000 */
[----:B------:R-:W1:Y:S01]  /*0690*/  LDC.64 R10, c[0x0][0x388] ;  /* 0x0000e200ff0a7b82 */ /* 0x000e620000000a00 */
[----:B------:R-:W-:Y:S01]  /*06a0*/  ISETP.NE.AND.EX P2, PT, R17, RZ, PT, P2 ;  /* 0x000000ff1100720c */ /* 0x000fe20003f45320 */
[----:B0-----:R-:W-:Y:S02]  /*06b0*/  IMAD R13, R13, R4, RZ ;  /* 0x000000040d0d7224 */ /* 0x001fe400078e02ff */
[----:B------:R-:W-:-:S04]  /*06c0*/  IMAD.MOV R12, RZ, RZ, -R9 ;  /* 0x000000ffff0c7224 */ /* 0x000fc800078e0a09 */
[----:B------:R-:W-:Y:S01]  /*06d0*/  IMAD R0, R23, R12, R32 ;  /* 0x0000000c17007224 */ /* 0x000fe200078e0220 */
[----:B------:R-:W-:-:S04]  /*06e0*/  SEL R12, R9, RZ, P1 ;  /* 0x000000ff090c7207 */ /* 0x000fc80000800000 */
[----:B------:R-:W-:Y:S01]  /*06f0*/  SEL R9, R0, RZ, P2 ;  /* 0x000000ff00097207 */ /* 0x000fe20001000000 */
[----:B------:R-:W-:Y:S01]  /*0700*/  IMAD R12, R12, R5, R13 ;  /* 0x000000050c0c7224 */ /* 0x000fe200078e020d */
[----:B--2---:R-:W-:-:S03]  /*0710*/  IADD3 R14, P5, PT, R15, R6, RZ ;  /* 0x000000060f0e7210 */ /* 0x004fc60007fbe0ff */
[----:B----4-:R-:W-:Y:S01]  /*0720*/  IMAD R9, R9, R30, R12 ;  /* 0x0000001e09097224 */ /* 0x010fe200078e020c */
[----:B------:R-:W-:Y:S01]  /*0730*/  LEA.HI.X.SX32 R15, R29, R7, 0x2, P5 ;  /* 0x000000071d0f7211 */ /* 0x000fe200028f16ff */
[----:B------:R-:W0:Y:S03]  /*0740*/  S2UR UR7, SR_CgaCtaId ;  /* 0x00000000000779c3 */ /* 0x000e260000008800 */
[C---:B-1----:R-:W-:Y:S01]  /*0750*/  IADD3 R16, P6, PT, R9.reuse, R10, RZ ;  /* 0x0000000a09107210 */ /* 0x042fe20007fde0ff */
[----:B------:R-:W2:Y:S03]  /*0760*/  LDG.E R14, desc[UR10][R14.64] ;  /* 0x0000000a0e0e7981 */ /* 0x000ea6000c1e1900 */
[----:B------:R-:W-:Y:S01]  /*0770*/  LEA.HI.X.SX32 R17, R9, R11, 0x1, P6 ;  /* 0x0000000b09117211 */ /* 0x000fe200030f0eff */
[----:B------:R-:W2:Y:S04]  /*0780*/  LDC.64 R12, c[0x0][0x3e8] ;  /* 0x0000fa00ff0c7b82 */ /* 0x000ea80000000a00 */
[----:B------:R-:W3:Y:S01]  /*0790*/  LDG.E.U8 R16, desc[UR10][R16.64] ;  /* 0x0000000a10107981 */ /* 0x000ee2000c1e1100 */
[----:B------:R-:W-:-:S02]  /*07a0*/  UMOV UR6, 0x400 ;  /* 0x0000040000067882 */ /* 0x000fc40000000000 */
[----:B------:R-:W-:-:S04]  /*07b0*/  UIADD3 UR6, UPT, UPT, UR6, 0x150, URZ ;  /* 0x0000015006067890 */ /* 0x000fc8000fffe0ff */
[----:B0-----:R-:W-:-:S06]  /*07c0*/  ULEA UR6, UR7, UR6, 0x18 ;  /* 0x0000000607067291 */ /* 0x001fcc000f8ec0ff */
[C---:B------:R-:W-:Y:S02]  /*07d0*/  LEA R33, R8.reuse, UR6, 0x2 ;  /* 0x0000000608217c11 */ /* 0x040fe4000f8e10ff */
[----:B------:R-:W-:Y:S01]  /*07e0*/  LOP3.LUT R0, R8, 0x400, RZ, 0xfc, !PT ;  /* 0x0000040008007812 */ /* 0x000fe200078efcff */
        /* <DEDUP_REMOVED lines=12> */
[----:B------:R-:W-:Y:S01]  /*08b0*/  IMAD R17, R22, R14, R17 ;  /* 0x0000000e16117224 */ /* 0x000fe200078e0211 */
[----:B------:R-:W-:-:S04]  /*08c0*/  LOP3.LUT R14, R15, R18, RZ, 0x3c, !PT ;  /* 0x000000120f0e7212 */ /* 0x000fc800078e3cff */
[----:B------:R-:W-:-:S13]  /*08d0*/  ISETP.GT.U32.AND P6, PT, R22, R17, PT ;  /* 0x000000111600720c */ /* 0x000fda0003fc4070 */
[-C--:B------:R-:W-:Y:S01]  /*08e0*/  @!P6 IADD3 R17, PT, PT, R17, -R22.reuse, RZ ;  /* 0x800000161111e210 */ /* 0x080fe20007ffe0ff */
[----:B------:R-:W-:Y:S01]  /*08f0*/  @!P6 VIADD R0, R0, 0x1 ;  /* 0x000000010000e836 */ /* 0x000fe20000000000 */
[----:B------:R-:W-:Y:S02]  /*0900*/  ISETP.GE.AND P6, PT, R14, RZ, PT ;  /* 0x000000ff0e00720c */ /* 0x000fe40003fc6270 */
[----:B------:R-:W-:-:S13]  /*0910*/  ISETP.GE.U32.AND P5, PT, R17, R22, PT ;  /* 0x000000161100720c */ /* 0x000fda0003fa6070 */
[----:B------:R-:W-:-:S04]  /*0920*/  @P5 VIADD R0, R0, 0x1 ;  /* 0x0000000100005836 */ /* 0x000fc80000000000 */
[----:B------:R-:W-:-:S05]  /*0930*/  @!P6 IMAD.MOV R0, RZ, RZ, -R0 ;  /* 0x000000ffff00e224 */ /* 0x000fca00078e0a00 */
[----:B------:R-:W-:-:S05]  /*0940*/  SEL R17, R26, R0, !P3 ;  /* 0x000000001a117207 */ /* 0x000fca0005800000 */
[----:B------:R-:W-:Y:S01]  /*0950*/  IMAD.MOV R0, RZ, RZ, -R17 ;  /* 0x000000ffff007224 */ /* 0x000fe200078e0a11 */
[----:B------:R-:W-:-:S03]  /*0960*/  SEL R17, R17, RZ, P0 ;  /* 0x000000ff11117207 */ /* 0x000fc60000000000 */
[----:B------:R-:W-:-:S05]  /*0970*/  IMAD R32, R18, R0, R15 ;  /* 0x0000000012207224 */ /* 0x000fca00078e020f */
[----:B------:R-:W-:-:S05]  /*0980*/  IABS R14, R32 ;  /* 0x00000020000e7213 */ /* 0x000fca0000000000 */
[----:B------:R-:W-:-:S05]  /*0990*/  IMAD.HI.U32 R0, R28, R14, RZ ;  /* 0x0000000e1c007227 */ /* 0x000fca00078e00ff */
[----:B------:R-:W-:-:S05]  /*09a0*/  IADD3 R16, PT, PT, -R0, RZ, RZ ;  /* 0x000000ff00107210 */ /* 0x000fca0007ffe1ff */
[----:B------:R-:W-:Y:S02]  /*09b0*/  IMAD R14, R25, R16, R14 ;  /* 0x00000010190e7224 */ /* 0x000fe400078e020e */
[----:B------:R-:W-:-:S03]  /*09c0*/  IMAD R16, R17, R4, RZ ;  /* 0x0000000411107224 */ /* 0x000fc600078e02ff */
[----:B------:R-:W-:-:S13]  /*09d0*/  ISETP.GT.U32.AND P6, PT, R25, R14, PT ;  /* 0x0000000e1900720c */ /* 0x000fda0003fc4070 */
[----:B------:R-:W-:Y:S02]  /*09e0*/  @!P6 IMAD.IADD R14, R14, 0x1, -R25 ;  /* 0x000000010e0ee824 */ /* 0x000fe400078e0a19 */
[----:B------:R-:W-:-:S03]  /*09f0*/  @!P6 VIADD R0, R0, 0x1 ;  /* 0x000000010000e836 */ /* 0x000fc60000000000 */
[----:B------:R-:W-:Y:S02]  /*0a00*/  ISETP.GE.U32.AND P5, PT, R14, R25, PT ;  /* 0x000000190e00720c */ /* 0x000fe40003fa6070 */
[----:B------:R-:W-:-:S04]  /*0a10*/  LOP3.LUT R14, R32, R23, RZ, 0x3c, !PT ;  /* 0x00000017200e7212 */ /* 0x000fc800078e3cff */
[----:B------:R-:W-:-:S07]  /*0a20*/  ISETP.GE.AND P6, PT, R14, RZ, PT ;  /* 0x000000ff0e00720c */ /* 0x000fce0003fc6270 */
[----:B------:R-:W-:-:S06]  /*0a30*/  @P5 VIADD R0, R0, 0x1 ;  /* 0x0000000100005836 */ /* 0x000fcc0000000000 */
[----:B------:R-:W-:-:S05]  /*0a40*/  @!P6 IMAD.MOV R0, RZ, RZ, -R0 ;  /* 0x000000ffff00e224 */ /* 0x000fca00078e0a00 */
[----:B------:R-:W-:-:S04]  /*0a50*/  SEL R0, R31, R0, !P4 ;  /* 0x000000001f007207 */ /* 0x000fc80006000000 */
[C---:B------:R-:W-:Y:S02]  /*0a60*/  IADD3 R14, PT, PT, -R0.reuse, RZ, RZ ;  /* 0x000000ff000e7210 */ /* 0x040fe40007ffe1ff */
[----:B------:R-:W-:-:S03]  /*0a70*/  SEL R0, R0, RZ, P1 ;  /* 0x000000ff00007207 */ /* 0x000fc60000800000 */
[----:B------:R-:W-:Y:S02]  /*0a80*/  IMAD R14, R23, R14, R32 ;  /* 0x0000000e170e7224 */ /* 0x000fe400078e0220 */
[----:B------:R-:W-:-:S03]  /*0a90*/  IMAD R0, R0, R5, R16 ;  /* 0x0000000500007224 */ /* 0x000fc600078e0210 */
[----:B------:R-:W-:Y:S02]  /*0aa0*/  SEL R17, R14, RZ, P2 ;  /* 0x000000ff0e117207 */ /* 0x000fe40001000000 */
[----:B------:R-:W-:-:S03]  /*0ab0*/  IADD3 R14, P5, PT, R35, R6, RZ ;  /* 0x00000006230e7210 */ /* 0x000fc60007fbe0ff */
[----:B------:R-:W-:Y:S01]  /*0ac0*/  IMAD R0, R17, R30, R0 ;  /* 0x0000001e11007224 */ /* 0x000fe200078e0200 */
[----:B------:R-:W-:-:S04]  /*0ad0*/  LEA.HI.X.SX32 R15, R15, R7, 0x2, P5 ;  /* 0x000000070f0f7211 */ /* 0x000fc800028f16ff */
[C---:B------:R-:W-:Y:S01]  /*0ae0*/  IADD3 R16, P6, PT, R0.reuse, R10, RZ ;  /* 0x0000000a00107210 */ /* 0x040fe20007fde0ff */
[----:B------:R-:W2:Y:S03]  /*0af0*/  LDG.E R14, desc[UR10][R14.64] ;  /* 0x0000000a0e0e7981 */ /* 0x000ea6000c1e1900 */
[----:B------:R-:W-:-:S05]  /*0b00*/  LEA.HI.X.SX32 R17, R0, R11, 0x1, P6 ;  /* 0x0000000b00117211 */ /* 0x000fca00030f0eff */
[----:B------:R-:W3:Y:S01]  /*0b10*/  LDG.E.U8 R16, desc[UR10][R16.64] ;  /* 0x0000000a10107981 */ /* 0x000ee2000c1e1100 */
[----:B------:R-:W-:Y:S01]  /*0b20*/  LOP3.LUT R0, R8, 0x800, RZ, 0xfc, !PT ;  /* 0x0000080008007812 */ /* 0x000fe200078efcff */
[----:B--2---:R-:W-:Y:S01]  /*0b30*/  FMUL R35, R14, R13 ;  /* 0x0000000d0e237220 */ /* 0x004fe20000400000 */
[----:B---3--:R-:W-:-:S04]  /*0b40*/  ISETP.NE.AND P5, PT, R16, RZ, PT ;  /* 0x000000ff1000720c */ /* 0x008fc80003fa5270 */
[----:B------:R-:W-:-:S05]  /*0b50*/  FSEL R32, R35, R12, P5 ;  /* 0x0000000c23207208 */ /* 0x000fca0002800000 */
[----:B------:R0:W-:Y:S01]  /*0b60*/  STS [R33+0x1000], R32 ;  /* 0x0010002021007388 */ /* 0x0001e20000000800 */
[----:B------:R-:W-:Y:S02]  /*0b70*/  ISETP.NE.AND P5, PT, R27, 0x2, PT ;  /* 0x000000021b00780c */ /* 0x000fe40003fa5270 */
[----:B------:R-:W-:-:S11]  /*0b80*/  FMNMX R9, R9, R32, !PT ;  /* 0x0000002009097209 */ /* 0x000fd60007800000 */
        /* <DEDUP_REMOVED lines=35> */
[----:B------:R-:W-:Y:S01]  /*0dc0*/  IMAD R15, R28, R5, R15 ;  /* 0x000000051c0f7224 */ /* 0x000fe200078e020f */
[----:B------:R-:W-:Y:S02]  /*0dd0*/  SHF.R.S64 R5, RZ, 0x1e, R29 ;  /* 0x0000001eff057819 */ /* 0x000fe4000000101d */
[----:B------:R-:W-:-:S05]  /*0de0*/  SEL R23, R23, RZ, P2 ;  /* 0x000000ff17177207 */ /* 0x000fca0001000000 */
[----:B------:R-:W-:-:S05]  /*0df0*/  IMAD R15, R23, R30, R15 ;  /* 0x0000001e170f7224 */ /* 0x000fca00078e020f */
        /* <DEDUP_REMOVED lines=9> */
[----:B------:R0:W-:Y:S01]  /*0e90*/  STS [R33+0x2000], R12 ;  /* 0x0020000c21007388 */ /* 0x0001e20000000800 */
[----:B------:R-:W-:-:S07]  /*0ea0*/  FMNMX R9, R9, R12, !PT ;  /* 0x0000000c09097209 */ /* 0x000fce0007800000 */
.L_x_9684:
[----:B------:R-:W-:Y:S05]  /*0eb0*/  BSYNC.RECONVERGENT B1 ;  /* 0x0000000000017941 */ /* 0x000fea0003800200 */
.L_x_9683:
[----:B------:R-:W-:-:S13]  /*0ec0*/  ISETP.GE.U32.AND P0, PT, R20, 0xc00, PT ;  /* 0x00000c001400780c */ /* 0x000fda0003f06070 */
[----:B------:R-:W-:Y:S05]  /*0ed0*/  @!P0 BRA `(.L_x_9682) ;  /* 0x00000010004c8947 */ /* 0x000fea0003800000 */
[----:B------:R-:W1:Y:S01]  /*0ee0*/  LDC R3, c[0x0][0x3b0] ;  /* 0x0000ec00ff037b82 */ /* 0x000e620000000800 */
[----:B------:R-:W-:Y:S02]  /*0ef0*/  UMOV UR6, 0x400 ;  /* 0x0000040000067882 */ /* 0x000fe40000000000 */
[----:B------:R-:W-:-:S05]  /*0f00*/  UIADD3 UR6, UPT, UPT, UR6, 0x150, URZ ;  /* 0x0000015006067890 */ /* 0x000fca000fffe0ff */
[----:B------:R-:W2:Y:S08]  /*0f10*/  S2UR UR7, SR_CgaCtaId ;  /* 0x00000000000779c3 */ /* 0x000eb00000008800 */
[----:B0-----:R-:W0:Y:S01]  /*0f20*/  LDC.64 R12, c[0x0][0x398] ;  /* 0x0000e600ff0c7b82 */ /* 0x001e220000000a00 */
[----:B-1----:R-:W-:-:S07]  /*0f30*/  IABS R11, R3 ;  /* 0x00000003000b7213 */ /* 0x002fce0000000000 */
[----:B------:R-:W1:Y:S01]  /*0f40*/  LDC.64 R6, c[0x0][0x3a0] ;  /* 0x0000e800ff067b82 */ /* 0x000e620000000a00 */
[----:B------:R-:W3:Y:S01]  /*0f50*/  I2F.RP R3, R11 ;  /* 0x0000000b00037306 */ /* 0x000ee20000209400 */
[----:B--2---:R-:W-:-:S06]  /*0f60*/  ULEA UR6, UR7, UR6, 0x18 ;  /* 0x0000000607067291 */ /* 0x004fcc000f8ec0ff */
[----:B------:R-:W2:Y:S01]  /*0f70*/  LDC.64 R14, c[0x0][0x390] ;  /* 0x0000e400ff0e7b82 */ /* 0x000ea20000000a00 */
[----:B0-----:R-:W-:Y:S01]  /*0f80*/  ISETP.NE.U32.AND P2, PT, R12, 0x1, PT ;  /* 0x000000010c00780c */ /* 0x001fe20003f45070 */
[----:B------:R-:W-:Y:S01]  /*0f90*/  IMAD.MOV.U32 R12, RZ, RZ, RZ ;  /* 0x000000ffff0c7224 */ /* 0x000fe200078e00ff */
[----:B---3--:R-:W0:Y:S02]  /*0fa0*/  MUFU.RCP R3, R3 ;  /* 0x0000000300037308 */ /* 0x008e240000001000 */
[----:B------:R-:W-:Y:S02]  /*0fb0*/  ISETP.NE.AND.EX P2, PT, R13, RZ, PT, P2 ;  /* 0x000000ff0d00720c */ /* 0x000fe40003f45320 */
[----:B------:R-:W-:Y:S02]  /*0fc0*/  LEA R13, R0, UR6, 0x2 ;  /* 0x00000006000d7c11 */ /* 0x000fe4000f8e10ff */
[----:B-1----:R-:W-:Y:S02]  /*0fd0*/  ISETP.NE.U32.AND P0, PT, R6, 0x1, PT ;  /* 0x000000010600780c */ /* 0x002fe40003f05070 */
[----:B------:R-:W-:-:S02]  /*0fe0*/  IADD3 R13, PT, PT, R13, 0x2000, RZ ;  /* 0x000020000d0d7810 */ /* 0x000fc40007ffe0ff */
[----:B------:R-:W-:Y:S02]  /*0ff0*/  ISETP.NE.AND.EX P0, PT, R7, RZ, PT, P0 ;  /* 0x000000ff0700720c */ /* 0x000fe40003f05300 */
[----:B--2---:R-:W-:Y:S01]  /*1000*/  ISETP.NE.U32.AND P1, PT, R14, 0x1, PT ;  /* 0x000000010e00780c */ /* 0x004fe20003f25070 */
[----:B------:R-:W-:Y:S02]  /*1010*/  VIADD R14, R0, 0x800 ;  /* 0x00000800000e7836 */ /* 0x000fe40000000000 */
[----:B0-----:R-:W-:Y:S01]  /*1020*/  VIADD R4, R3, 0xffffffe ;  /* 0x0ffffffe03047836 */ /* 0x001fe20000000000 */
[----:B------:R-:W-:-:S03]  /*1030*/  ISETP.NE.AND.EX P1, PT, R15, RZ, PT, P1 ;  /* 0x000000ff0f00720c */ /* 0x000fc60003f25310 */
[----:B------:R0:W1:Y:S02]  /*1040*/  F2I.FTZ.U32.TRUNC.NTZ R5, R4 ;  /* 0x0000000400057305 */ /* 0x000064000021f000 */
[----:B0-----:R-:W-:Y:S01]  /*1050*/  IMAD.MOV.U32 R4, RZ, RZ, RZ ;  /* 0x000000ffff047224 */ /* 0x001fe200078e00ff */
[----:B-1----:R-:W-:-:S05]  /*1060*/  IADD3 R8, PT, PT, RZ, -R5, RZ ;  /* 0x80000005ff087210 */ /* 0x002fca0007ffe0ff */
[----:B------:R-:W-:Y:S02]  /*1070*/  IMAD R3, R8, R11, RZ ;  /* 0x0000000b08037224 */ /* 0x000fe400078e02ff */
[----:B------:R-:W-:Y:S02]  /*1080*/  IMAD.IADD R8, R0, 0x1, R19 ;  /* 0x0000000100087824 */ /* 0x000fe400078e0213 */
[----:B------:R-:W-:-:S07]  /*1090*/  IMAD.HI.U32 R10, R5, R3, R4 ;  /* 0x00000003050a7227 */ /* 0x000fce00078e0004 */
.L_x_9685:
        /* <DEDUP_REMOVED lines=12> */
[----:B------:R-:W-:Y:S01]  /*1160*/  IMAD R6, R28, R6, R7 ;  /* 0x000000061c067224 */ /* 0x000fe200078e0207 */
[----:B-1----:R-:W-:-:S04]  /*1170*/  ISETP.NE.AND P0, PT, R3, RZ, PT ;  /* 0x000000ff0300720c */ /* 0x002fc80003f05270 */
[----:B------:R-:W-:Y:S02]  /*1180*/  ISETP.GT.U32.AND P4, PT, R11, R6, PT ;  /* 0x000000060b00720c */ /* 0x000fe40003f84070 */
[----:B0-----:R-:W0:Y:S11]  /*1190*/  MUFU.RCP R16, R16 ;  /* 0x0000001000107308 */ /* 0x001e360000001000 */
[----:B------:R-:W-:-:S02]  /*11a0*/  @!P4 IMAD.IADD R6, R6, 0x1, -R28 ;  /* 0x000000010606c824 */ /* 0x000fc400078e0a1c */
[----:B------:R-:W-:-:S03]  /*11b0*/  @!P4 VIADD R29, R29, 0x1 ;  /* 0x000000011d1dc836 */ /* 0x000fc60000000000 */
[----:B------:R-:W-:Y:S01]  /*11c0*/  ISETP.GE.U32.AND P3, PT, R6, R11, PT ;  /* 0x0000000b0600720c */ /* 0x000fe20003f66070 */
[----:B------:R-:W-:Y:S02]  /*11d0*/  IMAD.MOV.U32 R11, RZ, RZ, R28 ;  /* 0x000000ffff0b7224 */ /* 0x000fe400078e001c */
[----:B0-----:R-:W-:Y:S01]  /*11e0*/  VIADD R4, R16, 0xffffffe ;  /* 0x0ffffffe10047836 */ /* 0x001fe20000000000 */
[----:B------:R-:W-:-:S03]  /*11f0*/  IABS R16, R15 ;  /* 0x0000000f00107213 */ /* 0x000fc60000000000 */
[----:B------:R0:W1:Y:S06]  /*1200*/  F2I.FTZ.U32.TRUNC.NTZ R5, R4 ;  /* 0x0000000400057305 */ /* 0x00006c000021f000 */
[----:B------:R-:W-:Y:S01]  /*1210*/  @P3 IADD3 R29, PT, PT, R29, 0x1, RZ ;  /* 0x000000011d1d3810 */ /* 0x000fe20007ffe0ff */
[----:B0-----:R-:W-:Y:S02]  /*1220*/  HFMA2 R4, -RZ, RZ, 0, 0 ;  /* 0x00000000ff047431 */ /* 0x001fe400000001ff */
[----:B-1----:R-:W-:-:S04]  /*1230*/  IMAD.MOV R17, RZ, RZ, -R5 ;  /* 0x000000ffff117224 */ /* 0x002fc800078e0a05 */
[----:B------:R-:W-:-:S04]  /*1240*/  IMAD R7, R17, R28, RZ ;  /* 0x0000001c11077224 */ /* 0x000fc800078e02ff */
[----:B------:R-:W-:Y:S01]  /*1250*/  IMAD.HI.U32 R10, R5, R7, R4 ;  /* 0x00000007050a7227 */ /* 0x000fe200078e0004 */
[----:B------:R-:W-:-:S03]  /*1260*/  IABS R7, R3 ;  /* 0x0000000300077213 */ /* 0x000fc60000000000 */
[----:B------:R-:W-:Y:S01]  /*1270*/  IMAD.MOV.U32 R5, RZ, RZ, R16 ;  /* 0x000000ffff057224 */ /* 0x000fe200078e0010 */
[----:B------:R-:W0:Y:S03]  /*1280*/  I2F.RP R18, R7 ;  /* 0x0000000700127306 */ /* 0x000e260000209400 */
[----:B------:R-:W-:-:S04]  /*1290*/  IMAD.HI.U32 R4, R10, R5, RZ ;  /* 0x000000050a047227 */ /* 0x000fc800078e00ff */
[----:B------:R-:W-:-:S04]  /*12a0*/  IMAD.MOV R16, RZ, RZ, -R4 ;  /* 0x000000ffff107224 */ /* 0x000fc800078e0a04 */
[----:B------:R-:W-:Y:S01]  /*12b0*/  IMAD R6, R28, R16, R5 ;  /* 0x000000101c067224 */ /* 0x000fe200078e0205 */
[----:B------:R-:W-:Y:S02]  /*12c0*/  IADD3 R16, PT, PT, R8, 0x800, RZ ;  /* 0x0000080008107810 */ /* 0x000fe40007ffe0ff */
[----:B------:R-:W-:Y:S01]  /*12d0*/  LOP3.LUT R5, R15, R27, RZ, 0x3c, !PT ;  /* 0x0000001b0f057212 */ /* 0x000fe200078e3cff */
[----:B0-----:R-:W0:Y:S01]  /*12e0*/  MUFU.RCP R18, R18 ;  /* 0x0000001200127308 */ /* 0x001e220000001000 */
[----:B------:R-:W-:Y:S02]  /*12f0*/  ISETP.GT.U32.AND P5, PT, R11, R6, PT ;  /* 0x000000060b00720c */ /* 0x000fe40003fa4070 */
[----:B------:R-:W-:-:S05]  /*1300*/  IABS R17, R16 ;  /* 0x0000001000117213 */ /* 0x000fca0000000000 */
[----:B------:R-:W-:-:S06]  /*1310*/  IMAD.HI.U32 R22, R10, R17, RZ ;  /* 0x000000110a167227 */ /* 0x000fcc00078e00ff */
[----:B------:R-:W-:Y:S02]  /*1320*/  @!P5 IMAD.IADD R6, R6, 0x1, -R28 ;  /* 0x000000010606d824 */ /* 0x000fe400078e0a1c */
[----:B------:R-:W-:Y:S01]  /*1330*/  @!P5 VIADD R4, R4, 0x1 ;  /* 0x000000010404d836 */ /* 0x000fe20000000000 */
[----:B------:R-:W-:Y:S01]  /*1340*/  ISETP.GE.AND P5, PT, R5, RZ, PT ;  /* 0x000000ff0500720c */ /* 0x000fe20003fa6270 */
[----:B0-----:R-:W-:Y:S01]  /*1350*/  VIADD R5, R18, 0xffffffe ;  /* 0x0ffffffe12057836 */ /* 0x001fe20000000000 */
[----:B------:R-:W-:Y:S01]  /*1360*/  ISETP.GE.U32.AND P6, PT, R6, R11, PT ;  /* 0x0000000b0600720c */ /* 0x000fe20003fc6070 */
[----:B------:R-:W-:-:S04]  /*1370*/  IMAD.MOV R6, RZ, RZ, -R22 ;  /* 0x000000ffff067224 */ /* 0x000fc800078e0a16 */
[----:B------:R-:W-:Y:S01]  /*1380*/  IMAD R6, R28, R6, R17 ;  /* 0x000000061c067224 */ /* 0x000fe200078e0211 */
[----:B------:R-:W0:Y:S07]  /*1390*/  F2I.FTZ.U32.TRUNC.NTZ R5, R5 ;  /* 0x0000000500057305 */ /* 0x000e2e000021f000 */
[----:B------:R-:W-:Y:S02]  /*13a0*/  @P6 IADD3 R4, PT, PT, R4, 0x1, RZ ;  /* 0x0000000104046810 */ /* 0x000fe40007ffe0ff */
[----:B------:R-:W-:-:S03]  /*13b0*/  ISETP.GT.U32.AND P6, PT, R11, R6, PT ;  /* 0x000000060b00720c */ /* 0x000fc60003fc4070 */
[----:B------:R-:W-:Y:S01]  /*13c0*/  @!P5 IMAD.MOV R4, RZ, RZ, -R4 ;  /* 0x000000ffff04d224 */ /* 0x000fe200078e0a04 */
[----:B------:R-:W-:-:S04]  /*13d0*/  ISETP.NE.AND P5, PT, R27, RZ, PT ;  /* 0x000000ff1b00720c */ /* 0x000fc80003fa5270 */
[----:B------:R-:W-:Y:S01]  /*13e0*/  SEL R17, R30, R4, !P5 ;  /* 0x000000041e117207 */ /* 0x000fe20006800000 */
[----:B0-----:R-:W-:-:S04]  /*13f0*/  IMAD.MOV R4, RZ, RZ, -R5 ;  /* 0x000000ffff047224 */ /* 0x001fc800078e0a05 */
[----:B------:R-:W-:Y:S01]  /*1400*/  @!P6 IADD3 R6, PT, PT, R6, -R28, RZ ;  /* 0x8000001c0606e210 */ /* 0x000fe20007ffe0ff */
[----:B------:R-:W-:Y:S02]  /*1410*/  @!P6 VIADD R22, R22, 0x1 ;  /* 0x000000011616e836 */ /* 0x000fe40000000000 */
[----:B------:R-:W-:Y:S01]  /*1420*/  IMAD R18, R17, R31, RZ ;  /* 0x0000001f11127224 */ /* 0x000fe200078e02ff */
[----:B------:R-:W-:Y:S01]  /*1430*/  ISETP.GE.U32.AND P6, PT, R6, R11, PT ;  /* 0x0000000b0600720c */ /* 0x000fe20003fc6070 */
[----:B------:R-:W-:Y:S02]  /*1440*/  IMAD R23, R4, R7, RZ ;  /* 0x0000000704177224 */ /* 0x000fe400078e02ff */
[----:B------:R-:W-:Y:S02]  /*1450*/  IMAD.MOV.U32 R4, RZ, RZ, RZ ;  /* 0x000000ffff047224 */ /* 0x000fe400078e00ff */
[----:B------:R-:W-:Y:S02]  /*1460*/  IMAD.IADD R6, R15, 0x1, R18 ;  /* 0x000000010f067824 */ /* 0x000fe400078e0212 */
[----:B------:R-:W-:Y:S01]  /*1470*/  IMAD.HI.U32 R4, R5, R23, R4 ;  /* 0x0000001705047227 */ /* 0x000fe200078e0004 */
[----:B------:R-:W-:-:S02]  /*1480*/  LOP3.LUT R5, R16, R27, RZ, 0x3c, !PT ;  /* 0x0000001b10057212 */ /* 0x000fc400078e3cff */
[----:B------:R-:W-:-:S03]  /*1490*/  IABS R24, R6 ;  /* 0x0000000600187213 */ /* 0x000fc60000000000 */
[----:B------:R-:W-:Y:S01]  /*14a0*/  @P6 VIADD R22, R22, 0x1 ;  /* 0x0000000116166836 */ /* 0x000fe20000000000 */
[----:B------:R-:W-:Y:S01]  /*14b0*/  ISETP.GE.AND P6, PT, R5, RZ, PT ;  /* 0x000000ff0500720c */ /* 0x000fe20003fc6270 */
[----:B------:R-:W-:-:S04]  /*14c0*/  IMAD.HI.U32 R25, R4, R24, RZ ;  /* 0x0000001804197227 */ /* 0x000fc800078e00ff */
[----:B------:R-:W-:-:S04]  /*14d0*/  IMAD.MOV R5, RZ, RZ, -R25 ;  /* 0x000000ffff057224 */ /* 0x000fc800078e0a19 */
[----:B------:R-:W-:Y:S01]  /*14e0*/  IMAD R24, R7, R5, R24 ;  /* 0x0000000507187224 */ /* 0x000fe200078e0218 */
[----:B------:R-:W-:-:S03]  /*14f0*/  LOP3.LUT R5, R8, R27, RZ, 0x3c, !PT ;  /* 0x0000001b08057212 */ /* 0x000fc600078e3cff */
[----:B------:R-:W-:Y:S02]  /*1500*/  @!P6 IADD3 R22, PT, PT, -R22, RZ, RZ ;  /* 0x000000ff1616e210 */ /* 0x000fe40007ffe1ff */
[----:B------:R-:W-:Y:S02]  /*1510*/  ISETP.GT.U32.AND P6, PT, R7, R24, PT ;  /* 0x000000180700720c */ /* 0x000fe40003fc4070 */
[----:B------:R-:W-:Y:S02]  /*1520*/  SEL R22, R30, R22, !P5 ;  /* 0x000000161e167207 */ /* 0x000fe40006800000 */
[----:B------:R-:W-:-:S03]  /*1530*/  ISETP.GE.AND P3, PT, R5, RZ, PT ;  /* 0x000000ff0500720c */ /* 0x000fc60003f66270 */
[----:B------:R-:W-:-:S04]  /*1540*/  IMAD R23, R22, R31, RZ ;  /* 0x0000001f16177224 */ /* 0x000fc800078e02ff */
[----:B------:R-:W-:Y:S02]  /*1550*/  IMAD.IADD R34, R16, 0x1, R23 ;  /* 0x0000000110227824 */ /* 0x000fe400078e0217 */
[----:B------:R-:W-:Y:S01]  /*1560*/  @!P6 IMAD.IADD R24, R24, 0x1, -R7 ;  /* 0x000000011818e824 */ /* 0x000fe200078e0a07 */
[----:B------:R-:W-:Y:S02]  /*1570*/  @!P6 IADD3 R25, PT, PT, R25, 0x1, RZ ;  /* 0x000000011919e810 */ /* 0x000fe40007ffe0ff */
[----:B------:R-:W-:Y:S01]  /*1580*/  IABS R36, R34 ;  /* 0x0000002200247213 */ /* 0x000fe20000000000 */
[----:B------:R-:W-:Y:S01]  /*1590*/  @!P3 IMAD.MOV R29, RZ, RZ, -R29 ;  /* 0x000000ffff1db224 */ /* 0x000fe200078e0a1d */
[----:B------:R-:W-:Y:S01]  /*15a0*/  ISETP.GE.U32.AND P4, PT, R24, R7, PT ;  /* 0x000000071800720c */ /* 0x000fe20003f86070 */
[----:B------:R-:W-:Y:S02]  /*15b0*/  VIADD R24, R8, 0xc00 ;  /* 0x00000c0008187836 */ /* 0x000fe40000000000 */
[----:B------:R-:W-:-:S03]  /*15c0*/  IMAD.HI.U32 R26, R4, R36, RZ ;  /* 0x00000024041a7227 */ /* 0x000fc600078e00ff */
[----:B------:R-:W-:Y:S01]  /*15d0*/  IABS R33, R24 ;  /* 0x0000001800217213 */ /* 0x000fe20000000000 */
[----:B------:R-:W-:Y:S01]  /*15e0*/  IMAD.MOV R5, RZ, RZ, -R26 ;  /* 0x000000ffff057224 */ /* 0x000fe200078e0a1a */
[----:B------:R-:W-:-:S03]  /*15f0*/  LOP3.LUT R27, R24, R27, RZ, 0x3c, !PT ;  /* 0x0000001b181b7212 */ /* 0x000fc600078e3cff */
[----:B------:R-:W-:Y:S02]  /*1600*/  IMAD R36, R7, R5, R36 ;  /* 0x0000000507247224 */ /* 0x000fe400078e0224 */
[----:B------:R-:W-:-:S04]  /*1610*/  IMAD.HI.U32 R5, R10, R33, RZ ;  /* 0x000000210a057227 */ /* 0x000fc800078e00ff */
[----:B------:R-:W-:Y:S01]  /*1620*/  IMAD.MOV R32, RZ, RZ, -R5 ;  /* 0x000000ffff207224 */ /* 0x000fe200078e0a05 */
[----:B------:R-:W-:Y:S01]  /*1630*/  LOP3.LUT R41, R6, R3, RZ, 0x3c, !PT ;  /* 0x0000000306297212 */ /* 0x000fe200078e3cff */
[----:B------:R-:W-:Y:S02]  /*1640*/  @P4 VIADD R25, R25, 0x1 ;  /* 0x0000000119194836 */ /* 0x000fe40000000000 */
[----:B------:R-:W-:-:S05]  /*1650*/  IMAD R32, R28, R32, R33 ;  /* 0x000000201c207224 */ /* 0x000fca00078e0221 */
[----:B------:R-:W-:-:S13]  /*1660*/  ISETP.GT.U32.AND P3, PT, R11, R32, PT ;  /* 0x000000200b00720c */ /* 0x000fda0003f64070 */
[----:B------:R-:W-:Y:S01]  /*1670*/  @!P3 IADD3 R32, PT, PT, R32, -R28, RZ ;  /* 0x8000001c2020b210 */ /* 0x000fe20007ffe0ff */
[----:B------:R-:W-:-:S03]  /*1680*/  @!P3 VIADD R5, R5, 0x1 ;  /* 0x000000010505b836 */ /* 0x000fc60000000000 */
[----:B------:R-:W-:Y:S02]  /*1690*/  ISETP.GE.U32.AND P3, PT, R32, R11, PT ;  /* 0x0000000b2000720c */ /* 0x000fe40003f66070 */
[----:B------:R-:W-:Y:S02]  /*16a0*/  SEL R32, R30, R29, !P5 ;  /* 0x0000001d1e207207 */ /* 0x000fe40006800000 */
[----:B------:R-:W-:-:S03]  /*16b0*/  LOP3.LUT R29, RZ, R3, RZ, 0x33, !PT ;  /* 0x00000003ff1d7212 */ /* 0x000fc600078e33ff */
[----:B------:R-:W-:-:S06]  /*16c0*/  IMAD R35, R32, R31, RZ ;  /* 0x0000001f20237224 */ /* 0x000fcc00078e02ff */
[----:B------:R-:W-:Y:S01]  /*16d0*/  @P3 VIADD R5, R5, 0x1 ;  /* 0x0000000105053836 */ /* 0x000fe20000000000 */
[----:B------:R-:W-:-:S13]  /*16e0*/  ISETP.GE.AND P3, PT, R27, RZ, PT ;  /* 0x000000ff1b00720c */ /* 0x000fda0003f66270 */
[----:B------:R-:W-:Y:S01]  /*16f0*/  @!P3 IMAD.MOV R5, RZ, RZ, -R5 ;  /* 0x000000ffff05b224 */ /* 0x000fe200078e0a05 */
[----:B------:R-:W-:-:S04]  /*1700*/  ISETP.GT.U32.AND P3, PT, R7, R36, PT ;  /* 0x000000240700720c */ /* 0x000fc80003f64070 */
[----:B------:R-:W-:Y:S01]  /*1710*/  SEL R28, R30, R5, !P5 ;  /* 0x000000051e1c7207 */ /* 0x000fe20006800000 */
[----:B------:R-:W-:-:S04]  /*1720*/  IMAD.IADD R30, R35, 0x1, R8 ;  /* 0x00000001231e7824 */ /* 0x000fc800078e0208 */
[----:B------:R-:W-:Y:S01]  /*1730*/  IMAD R31, R28, R31, RZ ;  /* 0x0000001f1c1f7224 */ /* 0x000fe200078e02ff */
[----:B------:R-:W-:Y:S02]  /*1740*/  IABS R27, R30 ;  /* 0x0000001e001b7213 */ /* 0x000fe40000000000 */
[----:B------:R-:W-:Y:S01]  /*1750*/  LOP3.LUT R30, R30, R3, RZ, 0x3c, !PT ;  /* 0x000000031e1e7212 */ /* 0x000fe200078e3cff */
[----:B------:R-:W-:Y:S02]  /*1760*/  @!P3 IMAD.IADD R36, R36, 0x1, -R7 ;  /* 0x000000012424b824 */ /* 0x000fe400078e0a07 */
[----:B------:R-:W-:-:S03]  /*1770*/  IMAD.HI.U32 R5, R4, R27, RZ ;  /* 0x0000001b04057227 */ /* 0x000fc600078e00ff */
[----:B------:R-:W-:Y:S01]  /*1780*/  ISETP.GE.U32.AND P2, PT, R36, R7, PT ;  /* 0x000000072400720c */ /* 0x000fe20003f46070 */
[----:B------:R-:W-:Y:S02]  /*1790*/  IMAD.MOV R36, RZ, RZ, -R5 ;  /* 0x000000ffff247224 */ /* 0x000fe400078e0a05 */
[----:B------:R-:W-:Y:S02]  /*17a0*/  IMAD.IADD R40, R24, 0x1, R31 ;  /* 0x0000000118287824 */ /* 0x000fe400078e021f */
[----:B------:R-:W-:Y:S02]  /*17b0*/  IMAD R36, R7, R36, R27 ;  /* 0x0000002407247224 */ /* 0x000fe400078e021b */
[----:B------:R-:W-:-:S03]  /*17c0*/  @!P3 VIADD R26, R26, 0x1 ;  /* 0x000000011a1ab836 */ /* 0x000fc60000000000 */
[----:B------:R-:W-:-:S13]  /*17d0*/  ISETP.GT.U32.AND P5, PT, R7, R36, PT ;  /* 0x000000240700720c */ /* 0x000fda0003fa4070 */
[----:B------:R-:W-:Y:S02]  /*17e0*/  @!P5 IMAD.IADD R36, R36, 0x1, -R7 ;  /* 0x000000012424d824 */ /* 0x000fe400078e0a07 */
[----:B------:R-:W-:-:S03]  /*17f0*/  @!P5 VIADD R5, R5, 0x1 ;  /* 0x000000010505d836 */ /* 0x000fc60000000000 */
[----:B------:R-:W-:-:S13]  /*1800*/  ISETP.GE.U32.AND P5, PT, R36, R7, PT ;  /* 0x000000072400720c */ /* 0x000fda0003fa6070 */
[----:B------:R-:W-:Y:S01]  /*1810*/  @P5 VIADD R5, R5, 0x1 ;  /* 0x0000000105055836 */ /* 0x000fe20000000000 */
[----:B------:R-:W-:-:S13]  /*1820*/  ISETP.GE.AND P5, PT, R30, RZ, PT ;  /* 0x000000ff1e00720c */ /* 0x000fda0003fa6270 */
[----:B------:R-:W-:-:S04]  /*1830*/  @!P5 IADD3 R5, PT, PT, -R5, RZ, RZ ;  /* 0x000000ff0505d210 */ /* 0x000fc80007ffe1ff */
[----:B------:R-:W-:Y:S02]  /*1840*/  SEL R30, R29, R5, !P0 ;  /* 0x000000051d1e7207 */ /* 0x000fe40004000000 */
[----:B------:R-:W-:Y:S02]  /*1850*/  IABS R5, R40 ;  /* 0x0000002800057213 */ /* 0x000fe40000000000 */
[----:B------:R-:W-:Y:S01]  /*1860*/  IADD3 R12, P0, PT, RZ, R12, RZ ;  /* 0x0000000cff0c7210 */ /* 0x000fe20007f1e0ff */
[----:B------:R-:W-:-:S03]  /*1870*/  IMAD.MOV R36, RZ, RZ, -R30 ;  /* 0x000000ffff247224 */ /* 0x000fc600078e0a1e */
[----:B------:R-:W-:Y:S01]  /*1880*/  IADD3.X R27, PT, PT, R0, R19, RZ, P0, !PT ;  /* 0x00000013001b7210 */ /* 0x000fe200007fe4ff */
[----:B------:R-:W-:Y:S01]  /*1890*/  IMAD R35, R3, R36, R35 ;  /* 0x0000002403237224 */ /* 0x000fe200078e0223 */
[----:B------:R-:W-:Y:S01]  /*18a0*/  IADD3 R33, P3, PT, RZ, R12, RZ ;  /* 0x0000000cff217210 */ /* 0x000fe20007f7e0ff */
[----:B------:R-:W-:Y:S01]  /*18b0*/  IMAD.HI.U32 R36, R4, R5, RZ ;  /* 0x0000000504247227 */ /* 0x000fe200078e00ff */
[----:B------:R-:W-:-:S03]  /*18c0*/  P2R R39, PR, RZ, 0x1 ;  /* 0x00000001ff277803 */ /* 0x000fc60000000000 */
[----:B------:R-:W-:-:S04]  /*18d0*/  IMAD.MOV R4, RZ, RZ, -R36 ;  /* 0x000000ffff047224 */ /* 0x000fc800078e0a24 */
        /* <DEDUP_REMOVED lines=12> */
[----:B------:R-:W-:Y:S01]  /*19a0*/  LOP3.LUT R40, R40, R3, RZ, 0x3c, !PT ;  /* 0x0000000328287212 */ /* 0x000fe200078e3cff */
[----:B------:R-:W-:Y:S01]  /*19b0*/  @P2 VIADD R26, R26, 0x1 ;  /* 0x000000011a1a2836 */ /* 0x000fe20000000000 */
[----:B------:R-:W-:Y:S01]  /*19c0*/  LEA.HI.X.SX32 R7, R42, UR17, 0x2, P6 ;  /* 0x000000112a077c11 */ /* 0x000fe2000b0f16ff */
[----:B------:R0:W2:Y:S01]  /*19d0*/  LDG.E R4, desc[UR10][R4.64] ;  /* 0x0000000a04047981 */ /* 0x0000a2000c1e1900 */
[----:B------:R-:W-:Y:S02]  /*19e0*/  ISETP.GE.AND P4, PT, R34, RZ, PT ;  /* 0x000000ff2200720c */ /* 0x000fe40003f86270 */
[----:B------:R-:W-:-:S02]  /*19f0*/  ISETP.GE.AND P6, PT, R41, RZ, PT ;  /* 0x000000ff2900720c */ /* 0x000fc40003fc6270 */
[----:B------:R-:W-:Y:S01]  /*1a00*/  SEL R32, R32, RZ, P1 ;  /* 0x000000ff20207207 */ /* 0x000fe20000800000 */
[----:B------:R-:W-:Y:S01]  /*1a10*/  IMAD.IADD R35, R35, 0x1, R8 ;  /* 0x0000000123237824 */ /* 0x000fe200078e0208 */
[----:B------:R-:W-:Y:S01]  /*1a20*/  ISETP.GE.AND P5, PT, R40, RZ, PT ;  /* 0x000000ff2800720c */ /* 0x000fe20003fa6270 */
[----:B------:R1:W3:Y:S01]  /*1a30*/  LDG.E R6, desc[UR10][R6.64] ;  /* 0x0000000a06067981 */ /* 0x0002e2000c1e1900 */
[----:B------:R-:W-:Y:S02]  /*1a40*/  @P0 IADD3 R36, PT, PT, R36, 0x1, RZ ;  /* 0x0000000124240810 */ /* 0x000fe40007ffe0ff */
[----:B------:R-:W-:Y:S01]  /*1a50*/  ISETP.NE.AND P2, PT, R38, RZ, PT ;  /* 0x000000ff2600720c */ /* 0x000fe20003f45270 */
[----:B0-----:R-:W-:Y:S01]  /*1a60*/  IMAD R5, R32, UR12, RZ ;  /* 0x0000000c20057c24 */ /* 0x001fe2000f8e02ff */
[----:B------:R-:W-:Y:S01]  /*1a70*/  ISETP.NE.AND P0, PT, R37, RZ, PT ;  /* 0x000000ff2500720c */ /* 0x000fe20003f05270 */
[----:B------:R-:W-:Y:S01]  /*1a80*/  @!P4 IMAD.MOV R26, RZ, RZ, -R26 ;  /* 0x000000ffff1ac224 */ /* 0x000fe200078e0a1a */
[----:B------:R-:W-:Y:S01]  /*1a90*/  SEL R30, R30, RZ, P2 ;  /* 0x000000ff1e1e7207 */ /* 0x000fe20001000000 */
[----:B------:R-:W-:Y:S01]  /*1aa0*/  @!P6 IMAD.MOV R25, RZ, RZ, -R25 ;  /* 0x000000ffff19e224 */ /* 0x000fe200078e0a19 */
[----:B------:R-:W-:-:S03]  /*1ab0*/  ISETP.NE.AND P6, PT, R3, RZ, PT ;  /* 0x000000ff0300720c */ /* 0x000fc60003fc5270 */
[----:B------:R-:W-:Y:S01]  /*1ac0*/  @!P5 IMAD.MOV R36, RZ, RZ, -R36 ;  /* 0x000000ffff24d224 */ /* 0x000fe200078e0a24 */
[C---:B------:R-:W-:Y:S01]  /*1ad0*/  SEL R25, R29.reuse, R25, !P6 ;  /* 0x000000191d197207 */ /* 0x040fe20007000000 */
[----:B------:R-:W-:Y:S01]  /*1ae0*/  IMAD R30, R30, UR13, R5 ;  /* 0x0000000d1e1e7c24 */ /* 0x000fe2000f8e0205 */
[C---:B------:R-:W-:Y:S02]  /*1af0*/  SEL R26, R29.reuse, R26, !P6 ;  /* 0x0000001a1d1a7207 */ /* 0x040fe40007000000 */
[----:B------:R-:W-:Y:S02]  /*1b00*/  SEL R29, R29, R36, !P6 ;  /* 0x000000241d1d7207 */ /* 0x000fe40007000000 */
[----:B------:R-:W-:-:S03]  /*1b10*/  SEL R5, R35, RZ, P0 ;  /* 0x000000ff23057207 */ /* 0x000fc60000000000 */
[----:B------:R-:W-:Y:S02]  /*1b20*/  IMAD.MOV R34, RZ, RZ, -R29 ;  /* 0x000000ffff227224 */ /* 0x000fe400078e0a1d */
[----:B------:R-:W-:Y:S01]  /*1b30*/  IMAD R5, R5, UR8, R30 ;  /* 0x0000000805057c24 */ /* 0x000fe2000f8e021e */
[----:B------:R-:W-:Y:S01]  /*1b40*/  IADD3 R30, PT, PT, -R25, RZ, RZ ;  /* 0x000000ff191e7210 */ /* 0x000fe20007ffe1ff */
[----:B------:R-:W-:Y:S01]  /*1b50*/  IMAD.MOV R32, RZ, RZ, -R26 ;  /* 0x000000ffff207224 */ /* 0x000fe200078e0a1a */
[----:B-1----:R-:W-:Y:S01]  /*1b60*/  SEL R7, R28, RZ, P1 ;  /* 0x000000ff1c077207 */ /* 0x002fe20000800000 */
[----:B------:R-:W-:Y:S01]  /*1b70*/  IMAD R31, R3, R34, R31 ;  /* 0x00000022031f7224 */ /* 0x000fe200078e021f */
[----:B------:R-:W-:Y:S01]  /*1b80*/  SEL R17, R17, RZ, P1 ;  /* 0x000000ff11117207 */ /* 0x000fe20000800000 */
[----:B------:R-:W-:Y:S01]  /*1b90*/  IMAD R18, R3, R30, R18 ;  /* 0x0000001e03127224 */ /* 0x000fe200078e0212 */
[----:B------:R-:W-:Y:S01]  /*1ba0*/  SEL R29, R29, RZ, P2 ;  /* 0x000000ff1d1d7207 */ /* 0x000fe20001000000 */
[----:B------:R-:W-:Y:S01]  /*1bb0*/  IMAD R23, R3, R32, R23 ;  /* 0x0000002003177224 */ /* 0x000fe200078e0217 */
[----:B------:R-:W-:Y:S01]  /*1bc0*/  SEL R3, R22, RZ, P1 ;  /* 0x000000ff16037207 */ /* 0x000fe20000800000 */
[----:B------:R-:W-:-:S02]  /*1bd0*/  IMAD.IADD R31, R24, 0x1, R31 ;  /* 0x00000001181f7824 */ /* 0x000fc400078e021f */
[----:B------:R-:W-:Y:S01]  /*1be0*/  IMAD R30, R7, UR12, RZ ;  /* 0x0000000c071e7c24 */ /* 0x000fe2000f8e02ff */
[----:B------:R-:W-:Y:S01]  /*1bf0*/  SEL R25, R25, RZ, P2 ;  /* 0x000000ff19197207 */ /* 0x000fe20001000000 */
[----:B------:R-:W-:Y:S01]  /*1c00*/  IMAD.IADD R18, R15, 0x1, R18 ;  /* 0x000000010f127824 */ /* 0x000fe200078e0212 */
[----:B------:R-:W-:Y:S01]  /*1c10*/  IADD3 R22, P4, PT, R5, UR18, RZ ;  /* 0x0000001205167c10 */ /* 0x000fe2000ff9e0ff */
[----:B------:R-:W-:Y:S01]  /*1c20*/  IMAD R28, R17, UR12, RZ ;  /* 0x0000000c111c7c24 */ /* 0x000fe2000f8e02ff */
[----:B------:R-:W-:Y:S01]  /*1c30*/  SEL R26, R26, RZ, P2 ;  /* 0x000000ff1a1a7207 */ /* 0x000fe20001000000 */
[----:B------:R-:W-:Y:S01]  /*1c40*/  IMAD R30, R29, UR13, R30 ;  /* 0x0000000d1d1e7c24 */ /* 0x000fe2000f8e021e */
[----:B------:R-:W-:Y:S01]  /*1c50*/  SEL R31, R31, RZ, P0 ;  /* 0x000000ff1f1f7207 */ /* 0x000fe20000000000 */
[----:B------:R-:W-:Y:S01]  /*1c60*/  IMAD R3, R3, UR12, RZ ;  /* 0x0000000c03037c24 */ /* 0x000fe2000f8e02ff */
[----:B------:R-:W-:Y:S01]  /*1c70*/  IADD3 R16, PT, PT, R16, R23, RZ ;  /* 0x0000001710107210 */ /* 0x000fe20007ffe0ff */
[----:B------:R-:W-:Y:S01]  /*1c80*/  IMAD R25, R25, UR13, R28 ;  /* 0x0000000d19197c24 */ /* 0x000fe2000f8e021c */
[----:B------:R-:W-:Y:S01]  /*1c90*/  SEL R18, R18, RZ, P0 ;  /* 0x000000ff12127207 */ /* 0x000fe20000000000 */
[----:B------:R-:W-:Y:S01]  /*1ca0*/  IMAD R30, R31, UR8, R30 ;  /* 0x000000081f1e7c24 */ /* 0x000fe2000f8e021e */
[----:B------:R-:W-:Y:S01]  /*1cb0*/  LEA.HI.X.SX32 R23, R5, UR19, 0x1, P4 ;  /* 0x0000001305177c11 */ /* 0x000fe2000a0f0eff */
[----:B------:R-:W-:Y:S01]  /*1cc0*/  IMAD R5, R26, UR13, R3 ;  /* 0x0000000d1a057c24 */ /* 0x000fe2000f8e0203 */
[----:B------:R-:W-:Y:S01]  /*1cd0*/  SEL R16, R16, RZ, P0 ;  /* 0x000000ff10107207 */ /* 0x000fe20000000000 */
[----:B------:R-:W-:Y:S01]  /*1ce0*/  IMAD R18, R18, UR8, R25 ;  /* 0x0000000812127c24 */ /* 0x000fe2000f8e0219 */
[----:B------:R-:W-:Y:S01]  /*1cf0*/  IADD3.X R32, PT, PT, R27, 0x800, RZ, P3, !PT ;  /* 0x000008001b207810 */ /* 0x000fe20001ffe4ff */
[----:B------:R0:W4:Y:S02]  /*1d00*/  LDG.E.U8 R3, desc[UR10][R22.64] ;  /* 0x0000000a16037981 */ /* 0x000124000c1e1100 */
[----:B------:R-:W-:Y:S01]  /*1d10*/  IMAD R5, R16, UR8, R5 ;  /* 0x0000000810057c24 */ /* 0x000fe2000f8e0205 */
[----:B------:R-:W-:-:S02]  /*1d20*/  IADD3 R16, P4, PT, R30, UR18, RZ ;  /* 0x000000121e107c10 */ /* 0x000fc4000ff9e0ff */
[----:B------:R-:W-:Y:S02]  /*1d30*/  IADD3.X R28, PT, PT, R27, 0xc00, RZ, P3, !PT ;  /* 0x00000c001b1c7810 */ /* 0x000fe40001ffe4ff */
        /* <DEDUP_REMOVED lines=19> */
[----:B------:R-:W-:-:S02]  /*1e70*/  VIADD R14, R14, 0x1000 ;  /* 0x000010000e0e7836 */ /* 0x000fc40000000000 */
[----:B------:R-:W-:Y:S01]  /*1e80*/  VIADD R8, R8, 0x1000 ;  /* 0x0000100008087836 */ /* 0x000fe20000000000 */
        /* <DEDUP_REMOVED lines=22> */
[----:B0-----:R-:W-:Y:S01]  /*1ff0*/  IADD3 R13, PT, PT, R13, 0x4000, RZ ;  /* 0x000040000d0d7810 */ /* 0x001fe20007ffe0ff */
[----:B------:R-:W-:Y:S06]  /*2000*/  @!P3 BRA `(.L_x_9685) ;  /* 0xfffffff00024b947 */ /* 0x000fec000383ffff */
.L_x_9682:
[----:B------:R-:W-:Y:S05]  /*2010*/  BSYNC.RECONVERGENT B0 ;  /* 0x0000000000007941 */ /* 0x000fea0003800200 */
.L_x_9681:
[----:B------:R-:W1:Y:S01]  /*2020*/  S2R R6, SR_LANEID ;  /* 0x0000000000067919 */ /* 0x000e620000000000 */
[----:B------:R-:W2:Y:S01]  /*2030*/  S2UR UR8, SR_CgaCtaId ;  /* 0x00000000000879c3 */ /* 0x000ea20000008800 */
[----:B------:R-:W3:Y:S01]  /*2040*/  LDCU UR12, c[0x0][0x40c] ;  /* 0x00008180ff0c77ac */ /* 0x000ee20008000800 */
[----:B------:R-:W-:Y:S01]  /*2050*/  BSSY.RECONVERGENT B0, `(.L_x_9686) ;  /* 0x000001d000007945 */ /* 0x000fe20003800200 */
[----:B------:R-:W4:Y:S01]  /*2060*/  SHFL.DOWN PT, R0, R9, 0x1, 0x1f ;  /* 0x08201f0009007f89 */ /* 0x000f2200000e0000 */
[----:B------:R-:W-:Y:S01]  /*2070*/  PLOP3.LUT P6, PT, PT, PT, PT, 0x8, 0x80 ;  /* 0x000000000080781c */ /* 0x000fe20003fce170 */
[----:B------:R-:W0:Y:S01]  /*2080*/  S2R R22, SR_TID.X ;  /* 0x0000000000167919 */ /* 0x000e220000002100 */
[C---:B-1----:R-:W-:Y:S02]  /*2090*/  ISETP.GT.AND P1, PT, R6.reuse, 0x1e, PT ;  /* 0x0000001e0600780c */ /* 0x042fe40003f24270 */
[C---:B------:R-:W-:Y:S02]  /*20a0*/  ISETP.GT.AND P2, PT, R6.reuse, 0x1d, PT ;  /* 0x0000001d0600780c */ /* 0x040fe40003f44270 */
[----:B------:R-:W-:-:S02]  /*20b0*/  ISETP.GT.AND P3, PT, R6, 0x1b, PT ;  /* 0x0000001b0600780c */ /* 0x000fc40003f64270 */
[C---:B------:R-:W-:Y:S02]  /*20c0*/  ISETP.GT.AND P5, PT, R6.reuse, 0xf, PT ;  /* 0x0000000f0600780c */ /* 0x040fe40003fa4270 */
[----:B------:R-:W-:-:S05]  /*20d0*/  ISETP.GT.AND P4, PT, R6, 0x17, PT ;  /* 0x000000170600780c */ /* 0x000fca0003f84270 */
[----:B----4-:R-:W-:-:S05]  /*20e0*/  @!P1 FMNMX R9, R0, R9, !PT ;  /* 0x0000000900099209 */ /* 0x010fca0007800000 */
[----:B------:R-:W1:Y:S02]  /*20f0*/  SHFL.DOWN PT, R0, R9, 0x2, 0x1f ;  /* 0x08401f0009007f89 */ /* 0x000e6400000e0000 */
[----:B-1----:R-:W-:-:S05]  /*2100*/  @!P2 FMNMX R9, R9, R0, !PT ;  /* 0x000000000909a209 */ /* 0x002fca0007800000 */
[----:B------:R-:W1:Y:S02]  /*2110*/  SHFL.DOWN PT, R0, R9, 0x4, 0x1f ;  /* 0x08801f0009007f89 */ /* 0x000e6400000e0000 */
[----:B-1----:R-:W-:Y:S02]  /*2120*/  @!P3 FMNMX R9, R9, R0, !PT ;  /* 0x000000000909b209 */ /* 0x002fe40007800000 */
[----:B------:R-:W1:Y:S03]  /*2130*/  S2R R0, SR_CgaCtaId ;  /* 0x0000000000007919 */ /* 0x000e660000008800 */
[----:B------:R-:W4:Y:S02]  /*2140*/  SHFL.DOWN PT, R4, R9, 0x8, 0x1f ;  /* 0x09001f0009047f89 */ /* 0x000f2400000e0000 */
[----:B----4-:R-:W-:-:S04]  /*2150*/  FMNMX R4, R9, R4, !PT ;  /* 0x0000000409047209 */ /* 0x010fc80007800000 */
[----:B------:R-:W-:-:S05]  /*2160*/  FSEL R23, R9, R4, P4 ;  /* 0x0000000409177208 */ /* 0x000fca0002000000 */
[----:B------:R4:W0:Y:S01]  /*2170*/  SHFL.DOWN PT, R5, R23, 0x10, 0x1f ;  /* 0x0a001f0017057f89 */ /* 0x00082200000e0000 */
[----:B-123--:R-:W-:Y:S05]  /*2180*/  @P5 BRA `(.L_x_9687) ;  /* 0x0000000000245947 */ /* 0x00efea0003800000 */
[----:B------:R-:W1:Y:S01]  /*2190*/  S2UR UR7, SR_CgaCtaId ;  /* 0x00000000000779c3 */ /* 0x000e620000008800 */
[----:B------:R-:W-:Y:S01]  /*21a0*/  ISETP.NE.AND P0, PT, R6, RZ, PT ;  /* 0x000000ff0600720c */ /* 0x000fe20003f05270 */
[----:B------:R-:W-:Y:S01]  /*21b0*/  UMOV UR6, 0x400 ;  /* 0x0000040000067882 */ /* 0x000fe20000000000 */
[----:B0-----:R-:W-:Y:S02]  /*21c0*/  SHF.R.U32.HI R6, RZ, 0x3, R22 ;  /* 0x00000003ff067819 */ /* 0x001fe40000011616 */
[----:B----4-:R-:W-:Y:S02]  /*21d0*/  FMNMX R23, R4, R5, !PT ;  /* 0x0000000504177209 */ /* 0x010fe40007800000 */
[----:B------:R-:W-:-:S07]  /*21e0*/  LOP3.LUT R6, R6, 0x7c, RZ, 0xc0, !PT ;  /* 0x0000007c06067812 */ /* 0x000fce00078ec0ff */
[----:B------:R-:W-:Y:S01]  /*21f0*/  @!P0 PLOP3.LUT P6, PT, PT, PT, PT, 0x80, 0x8 ;  /* 0x000000000008881c */ /* 0x000fe20003fcf070 */
[----:B-1----:R-:W-:-:S09]  /*2200*/  ULEA UR6, UR7, UR6, 0x18 ;  /* 0x0000000607067291 */ /* 0x002fd2000f8ec0ff */
[----:B------:R1:W-:Y:S03]  /*2210*/  @!P0 STS [R6+UR6+0x20], R23 ;  /* 0x0000201706008988 */ /* 0x0003e60008000806 */
.L_x_9687:
[----:B------:R-:W-:Y:S05]  /*2220*/  BSYNC.RECONVERGENT B0 ;  /* 0x0000000000007941 */ /* 0x000fea0003800200 */
.L_x_9686:
[----:B------:R-:W-:Y:S01]  /*2230*/  BAR.SYNC.DEFER_BLOCKING 0x0 ;  /* 0x0000000000007b1d */ /* 0x000fe20000010000 */
[----:B0-----:R-:W-:-:S04]  /*2240*/  ISETP.NE.AND P0, PT, R22, RZ, PT ;  /* 0x000000ff1600720c */ /* 0x001fc80003f05270 */
[----:B------:R-:W-:Y:S01]  /*2250*/  P2R R4, PR, RZ, 0x1 ;  /* 0x00000001ff047803 */ /* 0x000fe20000000000 */
[----:B------:R-:W-:Y:S08]  /*2260*/  BSSY.RECONVERGENT B0, `(.L_x_9688) ;  /* 0x000001e000007945 */ /* 0x000ff00003800200 */
[----:B------:R-:W-:Y:S05]  /*2270*/  @P0 BRA `(.L_x_9689) ;  /* 0x0000000000700947 */ /* 0x000fea0003800000 */
[----:B------:R-:W0:Y:S01]  /*2280*/  S2UR UR7, SR_CgaCtaId ;  /* 0x00000000000779c3 */ /* 0x000e220000008800 */
[----:B------:R-:W-:Y:S02]  /*2290*/  UMOV UR6, 0x400 ;  /* 0x0000040000067882 */ /* 0x000fe40000000000 */
[----:B0-----:R-:W-:-:S09]  /*22a0*/  ULEA UR6, UR7, UR6, 0x18 ;  /* 0x0000000607067291 */ /* 0x001fd2000f8ec0ff */
[----:B------:R-:W0:Y:S04]  /*22b0*/  LDS.128 R28, [UR6+0x20] ;  /* 0x00002006ff1c7984 */ /* 0x000e280008000c00 */
[----:B------:R-:W2:Y:S04]  /*22c0*/  LDS.128 R24, [UR6+0x30] ;  /* 0x00003006ff187984 */ /* 0x000ea80008000c00 */
[----:B-1----:R-:W1:Y:S04]  /*22d0*/  LDS.128 R4, [UR6+0x40] ;  /* 0x00004006ff047984 */ /* 0x002e680008000c00 */
[----:B------:R-:W3:Y:S04]  /*22e0*/  LDS.128 R8, [UR6+0x50] ;  /* 0x00005006ff087984 */ /* 0x000ee80008000c00 */
[----:B------:R-:W5:Y:S04]  /*22f0*/  LDS.128 R12, [UR6+0x60] ;  /* 0x00006006ff0c7984 */ /* 0x000f680008000c00 */
[----:B------:R-:W4:Y:S01]  /*2300*/  LDS.128 R16, [UR6+0x70] ;  /* 0x00007006ff107984 */ /* 0x000f220008000c00 */
[----:B0-----:R-:W-:-:S04]  /*2310*/  FMNMX3 R29, R23, R29, R30, !PT ;  /* 0x0000001d171d7276 */ /* 0x001fc8000780001e */
[----:B--2---:R-:W-:Y:S02]  /*2320*/  FMNMX3 R24, R29, R31, R24, !PT ;  /* 0x0000001f1d187276 */ /* 0x004fe40007800018 */
[----:B------:R-:W0:Y:S02]  /*2330*/  LDS.128 R28, [UR6+0x80] ;  /* 0x00008006ff1c7984 */ /* 0x000e240008000c00 */
[----:B------:R-:W-:-:S04]  /*2340*/  FMNMX3 R24, R24, R25, R26, !PT ;  /* 0x0000001918187276 */ /* 0x000fc8000780001a */
[----:B-1----:R-:W-:Y:S02]  /*2350*/  FMNMX3 R4, R24, R27, R4, !PT ;  /* 0x0000001b18047276 */ /* 0x002fe40007800004 */
[----:B------:R-:W1:Y:S02]  /*2360*/  LDS.128 R24, [UR6+0x90] ;  /* 0x00009006ff187984 */ /* 0x000e640008000c00 */
[----:B------:R-:W-:-:S04]  /*2370*/  FMNMX3 R4, R4, R5, R6, !PT ;  /* 0x0000000504047276 */ /* 0x000fc80007800006 */
[----:B---3--:R-:W-:-:S04]  /*2380*/  FMNMX3 R4, R4, R7, R8, !PT ;  /* 0x0000000704047276 */ /* 0x008fc80007800008 */
[----:B------:R-:W-:-:S04]  /*2390*/  FMNMX3 R4, R4, R9, R10, !PT ;  /* 0x0000000904047276 */ /* 0x000fc8000780000a */
[----:B-----5:R-:W-:-:S04]  /*23a0*/  FMNMX3 R4, R4, R11, R12, !PT ;  /* 0x0000000b04047276 */ /* 0x020fc8000780000c */
[----:B------:R-:W-:-:S04]  /*23b0*/  FMNMX3 R4, R4, R13, R14, !PT ;  /* 0x0000000d04047276 */ /* 0x000fc8000780000e */
[----:B----4-:R-:W-:-:S04]  /*23c0*/  FMNMX3 R4, R4, R15, R16, !PT ;  /* 0x0000000f04047276 */ /* 0x010fc80007800010 */
[----:B------:R-:W-:-:S04]  /*23d0*/  FMNMX3 R4, R4, R17, R18, !PT ;  /* 0x0000001104047276 */ /* 0x000fc80007800012 */
[----:B0-----:R-:W-:-:S04]  /*23e0*/  FMNMX3 R4, R4, R19, R28, !PT ;  /* 0x0000001304047276 */ /* 0x001fc8000780001c */
[----:B------:R-:W-:-:S04]  /*23f0*/  FMNMX3 R4, R4, R29, R30, !PT ;  /* 0x0000001d04047276 */ /* 0x000fc8000780001e */
[----:B-1----:R-:W-:-:S04]  /*2400*/  FMNMX3 R4, R4, R31, R24, !PT ;  /* 0x0000001f04047276 */ /* 0x002fc80007800018 */
[----:B------:R-:W-:-:S04]  /*2410*/  FMNMX3 R4, R4, R25, R26, !PT ;  /* 0x0000001904047276 */ /* 0x000fc8000780001a */
[----:B------:R-:W-:-:S05]  /*2420*/  FMNMX R4, R4, R27, !PT ;  /* 0x0000001b04047209 */ /* 0x000fca0007800000 */
[----:B------:R0:W-:Y:S02]  /*2430*/  STS [UR6+0xa4], R4 ;  /* 0x0000a404ff007988 */ /* 0x0001e40008000806 */
.L_x_9689:
[----:B------:R-:W-:Y:S05]  /*2440*/  BSYNC.RECONVERGENT B0 ;  /* 0x0000000000007941 */ /* 0x000fea0003800200 */
.L_x_9688:
        /* <DEDUP_REMOVED lines=8> */
[C---:B------:R-:W-:Y:S02]  /*24d0*/  LOP3.LUT R26, R22.reuse, 0x400, RZ, 0xfc, !PT ;  /* 0x00000400161a7812 */ /* 0x040fe400078efcff */
[C---:B-1--4-:R-:W-:Y:S01]  /*24e0*/  LOP3.LUT R23, R22.reuse, 0xc00, RZ, 0xfc, !PT ;  /* 0x00000c0016177812 */ /* 0x052fe200078efcff */
[----:B------:R-:W-:Y:S01]  /*24f0*/  BSSY.RECONVERGENT B0, `(.L_x_9690) ;  /* 0x0000079000007945 */ /* 0x000fe20003800200 */
[----:B------:R-:W-:-:S02]  /*2500*/  LOP3.LUT R24, R22, 0x800, RZ, 0xfc, !PT ;  /* 0x0000080016187812 */ /* 0x000fc400078efcff */
[----:B------:R-:W-:Y:S02]  /*2510*/  LEA R25, R22, UR7, 0x2 ;  /* 0x0000000716197c11 */ /* 0x000fe4000f8e10ff */
[----:B------:R-:W-:Y:S01]  /*2520*/  LEA R27, R0, R7, 0x18 ;  /* 0x00000007001b7211 */ /* 0x000fe200078ec0ff */
[----:B------:R-:W-:Y:S06]  /*2530*/  @P0 BRA `(.L_x_9691) ;  /* 0x0000000400d00947 */ /* 0x000fec0003800000 */
[----:B0-----:R0:W1:Y:S01]  /*2540*/  LDS R4, [R27+0xa4] ;  /* 0x0000a4001b047984 */ /* 0x0010620000000800 */
        /* <DEDUP_REMOVED lines=54> */
.L_x_9693:
[----:B------:R-:W-:Y:S05]  /*28b0*/  BSYNC.RECONVERGENT B1 ;  /* 0x0000000000017941 */ /* 0x000fea0003800200 */
.L_x_9692:
[----:B------:R-:W-:-:S04]  /*28c0*/  ISETP.GE.U32.AND P0, PT, R21, 0xc00, PT ;  /* 0x00000c001500780c */ /* 0x000fc80003f06070 */
[----:B------:R-:W-:-:S13]  /*28d0*/  ISETP.GE.U32.AND.EX P0, PT, R2, RZ, PT, P0 ;  /* 0x000000ff0200720c */ /* 0x000fda0003f06100 */
[----:B------:R-:W-:Y:S05]  /*28e0*/  @!P0 BRA `(.L_x_9691) ;  /* 0x0000000000e48947 */ /* 0x000fea0003800000 */
[----:B------:R-:W-:-:S04]  /*28f0*/  IADD3 R7, PT, PT, R7, 0x150, RZ ;  /* 0x0000015007077810 */ /* 0x000fc80007ffe0ff */
[----:B------:R-:W-:-:S07]  /*2900*/  LEA R7, R0, R7, 0x18 ;  /* 0x0000000700077211 */ /* 0x000fce00078ec0ff */
.L_x_9694:
[C---:B----4-:R-:W-:Y:S01]  /*2910*/  IMAD R0, R6.reuse, 0x4, R7 ;  /* 0x0000000406007824 */ /* 0x050fe200078e0207 */
[----:B------:R-:W-:Y:S01]  /*2920*/  IADD3 R6, PT, PT, R6, 0x1000, RZ ;  /* 0x0000100006067810 */ /* 0x000fe20007ffe0ff */
[----:B------:R-:W-:Y:S02]  /*2930*/  IMAD.MOV.U32 R18, RZ, RZ, 0x3bbb989d ;  /* 0x3bbb989dff127424 */ /* 0x000fe400078e00ff */
[----:B------:R-:W-:Y:S01]  /*2940*/  IMAD.MOV.U32 R19, RZ, RZ, 0x437c0000 ;  /* 0x437c0000ff137424 */ /* 0x000fe200078e00ff */
[----:B------:R-:W1:Y:S01]  /*2950*/  LDS R13, [R0+0x2000] ;  /* 0x00200000000d7984 */ /* 0x000e620000000800 */
[----:B------:R-:W-:-:S03]  /*2960*/  ISETP.GE.U32.AND P0, PT, R6, R3, PT ;  /* 0x000000030600720c */ /* 0x000fc60003f06070 */
[----:B------:R-:W4:Y:S01]  /*2970*/  LDS R9, [R0] ;  /* 0x0000000000097984 */ /* 0x000f220000000800 */
[----:B------:R-:W-:-:S03]  /*2980*/  ISETP.GE.U32.AND.EX P0, PT, RZ, UR12, PT, P0 ;  /* 0x0000000cff007c0c */ /* 0x000fc6000bf06100 */
[----:B------:R-:W5:Y:S04]  /*2990*/  LDS R11, [R0+0x1000] ;  /* 0x00100000000b7984 */ /* 0x000f680000000800 */
        /* <DEDUP_REMOVED lines=8> */
[-C--:B------:R-:W-:Y:S01]  /*2a20*/  FFMA.SAT R12, R11, R18.reuse, 0.5 ;  /* 0x3f0000000b0c7423 */ /* 0x080fe20000002012 */
[-C--:B------:R-:W-:Y:S01]  /*2a30*/  FFMA.RM R8, R8, R19.reuse, 12582913 ;  /* 0x4b40000108087423 */ /* 0x080fe20000004013 */
[----:B------:R-:W-:Y:S01]  /*2a40*/  FADD R16, R15, -12583039 ;  /* 0xcb40007f0f107421 */ /* 0x000fe20000000000 */
[----:B------:R-:W-:Y:S01]  /*2a50*/  FFMA.SAT R18, R17, R18, 0.5 ;  /* 0x3f00000011127423 */ /* 0x000fe20000002012 */
[-C--:B------:R-:W-:Y:S01]  /*2a60*/  FFMA.RM R12, R12, R19.reuse, 12582913 ;  /* 0x4b4000010c0c7423 */ /* 0x080fe20000004013 */
[----:B--23--:R-:W-:Y:S01]  /*2a70*/  FADD R10, R8, -12583039 ;  /* 0xcb40007f080a7421 */ /* 0x00cfe20000000000 */
        /* <DEDUP_REMOVED lines=32> */
.L_x_9691:
[----:B------:R-:W-:Y:S05]  /*2c80*/  BSYNC.RECONVERGENT B0 ;  /* 0x0000000000007941 */ /* 0x000fea0003800200 */
.L_x_9690:
[----:B----4-:R-:W4:Y:S01]  /*2c90*/  SHFL.DOWN PT, R0, R5, 0x1, 0x1f ;  /* 0x08201f0005007f89 */ /* 0x010f2200000e0000 */
[----:B------:R-:W-:Y:S01]  /*2ca0*/  UIADD3 UR6, UPT, UPT, UR6, 0xa8, URZ ;  /* 0x000000a806067890 */ /* 0x000fe2000fffe0ff */
[----:B------:R-:W-:Y:S01]  /*2cb0*/  ISETP.NE.AND P0, PT, R22, RZ, PT ;  /* 0x000000ff1600720c */ /* 0x000fe20003f05270 */
[----:B------:R-:W-:Y:S01]  /*2cc0*/  BSSY.RECONVERGENT B0, `(.L_x_9695) ;  /* 0x0000039000007945 */ /* 0x000fe20003800200 */
[----:B01----:R-:W-:Y:S01]  /*2cd0*/  SHF.R.U32.HI R4, RZ, 0x3, R22 ;  /* 0x00000003ff047819 */ /* 0x003fe20000011616 */
[----:B------:R-:W-:-:S03]  /*2ce0*/  ULEA UR6, UR8, UR6, 0x18 ;  /* 0x0000000608067291 */ /* 0x000fc6000f8ec0ff */
[----:B------:R-:W-:Y:S01]  /*2cf0*/  LOP3.LUT R4, R4, 0x7c, RZ, 0xc0, !PT ;  /* 0x0000007c04047812 */ /* 0x000fe200078ec0ff */
[----:B----4-:R-:W-:-:S05]  /*2d00*/  @!P1 FADD R5, R0, R5 ;  /* 0x0000000500059221 */ /* 0x010fca0000000000 */
        /* <DEDUP_REMOVED lines=13> */
[----:B------:R-:W4:Y:S04]  /*2de0*/  LDS.128 R16, [R27+0xe0] ;  /* 0x0000e0001b107984 */ /* 0x000f280000000c00 */
[----:B--23--:R-:W2:Y:S01]  /*2df0*/  LDS.128 R8, [R27+0xf0] ;  /* 0x0000f0001b087984 */ /* 0x00cea20000000c00 */
[----:B0-----:R-:W-:-:S04]  /*2e00*/  FADD R5, R5, R0 ;  /* 0x0000000005057221 */ /* 0x001fc80000000000 */
[----:B-1----:R-:W-:Y:S02]  /*2e10*/  FADD R12, R5, R12 ;  /* 0x0000000c050c7221 */ /* 0x002fe40000000000 */
[----:B------:R-:W0:Y:S02]  /*2e20*/  LDS.128 R4, [R27+0x100] ;  /* 0x000100001b047984 */ /* 0x000e240000000c00 */
[----:B------:R-:W-:-:S04]  /*2e30*/  FADD R13, R12, R13 ;  /* 0x0000000d0c0d7221 */ /* 0x000fc80000000000 */
[----:B------:R-:W-:-:S04]  /*2e40*/  FADD R14, R13, R14 ;  /* 0x0000000e0d0e7221 */ /* 0x000fc80000000000 */
[----:B------:R-:W-:-:S04]  /*2e50*/  FADD R15, R14, R15 ;  /* 0x0000000f0e0f7221 */ /* 0x000fc80000000000 */
[----:B----4-:R-:W-:Y:S02]  /*2e60*/  FADD R16, R15, R16 ;  /* 0x000000100f107221 */ /* 0x010fe40000000000 */
[----:B------:R-:W1:Y:S02]  /*2e70*/  LDS.128 R12, [R27+0x110] ;  /* 0x000110001b0c7984 */ /* 0x000e640000000c00 */
[----:B------:R-:W-:-:S04]  /*2e80*/  FADD R17, R16, R17 ;  /* 0x0000001110117221 */ /* 0x000fc80000000000 */
[----:B------:R-:W-:-:S04]  /*2e90*/  FADD R18, R17, R18 ;  /* 0x0000001211127221 */ /* 0x000fc80000000000 */
[----:B------:R-:W-:-:S04]  /*2ea0*/  FADD R19, R18, R19 ;  /* 0x0000001312137221 */ /* 0x000fc80000000000 */
[----:B--2---:R-:W-:Y:S02]  /*2eb0*/  FADD R8, R19, R8 ;  /* 0x0000000813087221 */ /* 0x004fe40000000000 */
[----:B------:R-:W2:Y:S02]  /*2ec0*/  LDS.128 R16, [R27+0x120] ;  /* 0x000120001b107984 */ /* 0x000ea40000000c00 */
[----:B------:R-:W-:-:S04]  /*2ed0*/  FADD R9, R8, R9 ;  /* 0x0000000908097221 */ /* 0x000fc80000000000 */
[----:B------:R-:W-:-:S04]  /*2ee0*/  FADD R10, R9, R10 ;  /* 0x0000000a090a7221 */ /* 0x000fc80000000000 */
[----:B------:R-:W-:-:S04]  /*2ef0*/  FADD R11, R10, R11 ;  /* 0x0000000b0a0b7221 */ /* 0x000fc80000000000 */
[----:B0-----:R-:W-:Y:S02]  /*2f00*/  FADD R4, R11, R4 ;  /* 0x000000040b047221 */ /* 0x001fe40000000000 */
[----:B------:R-:W0:Y:S02]  /*2f10*/  LDS.128 R8, [R27+0x130] ;  /* 0x000130001b087984 */ /* 0x000e240000000c00 */
[----:B------:R-:W-:-:S04]  /*2f20*/  FADD R5, R4, R5 ;  /* 0x0000000504057221 */ /* 0x000fc80000000000 */
[----:B------:R-:W-:Y:S02]  /*2f30*/  FADD R6, R5, R6 ;  /* 0x0000000605067221 */ /* 0x000fe40000000000 */
[----:B------:R-:W3:Y:S02]  /*2f40*/  LDS.64 R4, [R27+0x140] ;  /* 0x000140001b047984 */ /* 0x000ee40000000a00 */
[----:B------:R-:W-:-:S04]  /*2f50*/  FADD R7, R6, R7 ;  /* 0x0000000706077221 */ /* 0x000fc80000000000 */
[----:B-1----:R-:W-:-:S04]  /*2f60*/  FADD R12, R7, R12 ;  /* 0x0000000c070c7221 */ /* 0x002fc80000000000 */
[----:B------:R-:W-:-:S04]  /*2f70*/  FADD R13, R12, R13 ;  /* 0x0000000d0c0d7221 */ /* 0x000fc80000000000 */
[----:B------:R-:W-:-:S04]  /*2f80*/  FADD R14, R13, R14 ;  /* 0x0000000e0d0e7221 */ /* 0x000fc80000000000 */
[----:B------:R-:W-:-:S04]  /*2f90*/  FADD R15, R14, R15 ;  /* 0x0000000f0e0f7221 */ /* 0x000fc80000000000 */
[----:B--2---:R-:W-:-:S04]  /*2fa0*/  FADD R16, R15, R16 ;  /* 0x000000100f107221 */ /* 0x004fc80000000000 */
[----:B------:R-:W-:-:S04]  /*2fb0*/  FADD R17, R16, R17 ;  /* 0x0000001110117221 */ /* 0x000fc80000000000 */
[----:B------:R-:W-:-:S04]  /*2fc0*/  FADD R18, R17, R18 ;  /* 0x0000001211127221 */ /* 0x000fc80000000000 */
[----:B------:R-:W-:-:S04]  /*2fd0*/  FADD R19, R18, R19 ;  /* 0x0000001312137221 */ /* 0x000fc80000000000 */
[----:B0-----:R-:W-:-:S04]  /*2fe0*/  FADD R8, R19, R8 ;  /* 0x0000000813087221 */ /* 0x001fc80000000000 */
[----:B------:R-:W-:-:S04]  /*2ff0*/  FADD R9, R8, R9 ;  /* 0x0000000908097221 */ /* 0x000fc80000000000 */
[----:B------:R-:W-:-:S04]  /*3000*/  FADD R10, R9, R10 ;  /* 0x0000000a090a7221 */ /* 0x000fc80000000000 */
[----:B------:R-:W-:-:S04]  /*3010*/  FADD R11, R10, R11 ;  /* 0x0000000b0a0b7221 */ /* 0x000fc80000000000 */
[----:B---3--:R-:W-:-:S04]  /*3020*/  FADD R4, R11, R4 ;  /* 0x000000040b047221 */ /* 0x008fc80000000000 */
[----:B------:R-:W-:-:S05]  /*3030*/  FADD R4, R4, R5 ;  /* 0x0000000504047221 */ /* 0x000fca0000000000 */
[----:B------:R1:W-:Y:S02]  /*3040*/  STS [R27+0x14c], R4 ;  /* 0x00014c041b007388 */ /* 0x0003e40000000800 */
.L_x_9696:
[----:B------:R-:W-:Y:S05]  /*3050*/  BSYNC.RECONVERGENT B0 ;  /* 0x0000000000007941 */ /* 0x000fea0003800200 */
.L_x_9695:
[----:B------:R-:W-:Y:S01]  /*3060*/  BAR.SYNC.DEFER_BLOCKING 0x0 ;  /* 0x0000000000007b1d */ /* 0x000fe20000010000 */
[----:B------:R-:W-:-:S05]  /*3070*/  ISETP.GE.AND P0, PT, R22, R3, PT ;  /* 0x000000031600720c */ /* 0x000fca0003f06270 */
[----:B------:R-:W4:Y:S01]  /*3080*/  LDCU UR8, c[0x0][0x408] ;  /* 0x00008100ff0877ac */ /* 0x000f220008000800 */
[----:B------:R-:W-:Y:S07]  /*3090*/  BSSY.RECONVERGENT B0, `(.L_x_9697) ;  /* 0x000009a000007945 */ /* 0x000fee0003800200 */
[----:B------:R-:W-:Y:S05]  /*30a0*/  @P0 BRA `(.L_x_9698) ;  /* 0x0000000800600947 */ /* 0x000fea0003800000 */
[----:B------:R0:W0:Y:S01]  /*30b0*/  LDS R3, [R27+0x14c] ;  /* 0x00014c001b037984 */ /* 0x0000220000000800 */
[----:B------:R-:W-:Y:S01]  /*30c0*/  LEA.HI R6, R20, 0x1, RZ, 0x16 ;  /* 0x0000000114067811 */ /* 0x000fe200078fb0ff */
[----:B------:R-:W-:Y:S03]  /*30d0*/  BSSY.RECONVERGENT B1, `(.L_x_9699) ;  /* 0x0000044000017945 */ /* 0x000fe60003800200 */
        /* <DEDUP_REMOVED lines=11> */
[----:B------:R-:W-:Y:S01]  /*3190*/  FFMA R7, R5, R7, R4 ;  /* 0x0000000705077223 */ /* 0x000fe20000000004 */
[----:B0-----:R-:W-:Y:S06]  /*31a0*/  @!P0 BRA `(.L_x_9702) ;  /* 0x00000000000c8947 */ /* 0x001fec0003800000 */
[----:B------:R-:W-:-:S07]  /*31b0*/  MOV R12, 0x31d0 ;  /* 0x000031d0000c7802 */ /* 0x000fce0000000f00 */
[----:B--234-:R-:W-:Y:S05]  /*31c0*/  CALL.REL.NOINC `($__internal_157_$__cuda_sm3x_div_rn_noftz_f32_slowpath) ;  /* 0x0000000800387944 */ /* 0x01cfea0003c00000 */
[----:B------:R-:W-:-:S07]  /*31d0*/  IMAD.MOV.U32 R7, RZ, RZ, R11 ;  /* 0x000000ffff077224 */ /* 0x000fce00078e000b */
.L_x_9702:
[----:B----4-:R-:W-:Y:S05]  /*31e0*/  BSYNC.RECONVERGENT B2 ;  /* 0x0000000000027941 */ /* 0x010fea0003800200 */
.L_x_9701:
[----:B------:R-:W0:Y:S01]  /*31f0*/  LDC.64 R4, c[0x0][0x3f8] ;  /* 0x0000fe00ff047b82 */ /* 0x000e220000000a00 */
[----:B------:R-:W-:Y:S02]  /*3200*/  IMAD.MOV.U32 R8, RZ, RZ, R22 ;  /* 0x000000ffff087224 */ /* 0x000fe400078e0016 */
[----:B------:R-:W-:Y:S02]  /*3210*/  IMAD.MOV.U32 R9, RZ, RZ, RZ ;  /* 0x000000ffff097224 */ /* 0x000fe400078e00ff */
[----:B------:R-:W-:-:S03]  /*3220*/  IMAD.MOV.U32 R22, RZ, RZ, R26 ;  /* 0x000000ffff167224 */ /* 0x000fc600078e001a */
[----:B--23--:R-:W1:Y:S01]  /*3230*/  LDC.64 R10, c[0x0][0x3f0] ;  /* 0x0000fc00ff0a7b82 */ /* 0x00ce620000000a00 */
        /* <DEDUP_REMOVED lines=10> */
[----:B------:R-:W0:Y:S01]  /*32e0*/  MUFU.RCP R0, R3 ;  /* 0x0000000300007308 */ /* 0x000e220000001000 */
        /* <DEDUP_REMOVED lines=11> */
[----:B------:R-:W-:Y:S05]  /*33a0*/  CALL.REL.NOINC `($__internal_157_$__cuda_sm3x_div_rn_noftz_f32_slowpath) ;  /* 0x0000000400c07944 */ /* 0x000fea0003c00000 */
[----:B------:R-:W-:-:S07]  /*33b0*/  IMAD.MOV.U32 R7, RZ, RZ, R11 ;  /* 0x000000ffff077224 */ /* 0x000fce00078e000b */
.L_x_9704:
[----:B------:R-:W-:Y:S05]  /*33c0*/  BSYNC.RECONVERGENT B2 ;  /* 0x0000000000027941 */ /* 0x000fea0003800200 */
.L_x_9703:
[----:B------:R0:W-:Y:S01]  /*33d0*/  STG.E desc[UR10][R4.64+0x1000], R7 ;  /* 0x0010000704007986 */ /* 0x0001e2000c10190a */
[----:B------:R-:W-:Y:S01]  /*33e0*/  MOV R22, R24 ;  /* 0x0000001800167202 */ /* 0x000fe20000000f00 */
        /* <DEDUP_REMOVED lines=15> */
.L_x_9706:
[----:B------:R-:W-:Y:S05]  /*34e0*/  BSYNC.RECONVERGENT B2 ;  /* 0x0000000000027941 */ /* 0x000fea0003800200 */
.L_x_9705:
[----:B------:R0:W-:Y:S01]  /*34f0*/  STG.E desc[UR10][R4.64+0x2000], R7 ;  /* 0x0020000704007986 */ /* 0x0001e2000c10190a */
[----:B------:R-:W-:-:S07]  /*3500*/  IMAD.MOV.U32 R22, RZ, RZ, R23 ;  /* 0x000000ffff167224 */ /* 0x000fce00078e0017 */
.L_x_9700:
[----:B----4-:R-:W-:Y:S05]  /*3510*/  BSYNC.RECONVERGENT B1 ;  /* 0x0000000000017941 */ /* 0x010fea0003800200 */
.L_x_9699:
[----:B01----:R-:W0:Y:S01]  /*3520*/  LDC.64 R4, c[0x0][0x3f0] ;  /* 0x0000fc00ff047b82 */ /* 0x003e220000000a00 */
[----:B------:R-:W-:-:S07]  /*3530*/  ISETP.GE.U32.AND P0, PT, R20, 0xc00, PT ;  /* 0x00000c001400780c */ /* 0x000fce0003f06070 */
[----:B------:R-:W1:Y:S06]  /*3540*/  LDC.64 R6, c[0x0][0x3f8] ;  /* 0x0000fe00ff067b82 */ /* 0x000e6c0000000a00 */
[----:B------:R-:W-:Y:S05]  /*3550*/  @!P0 BRA `(.L_x_9698) ;  /* 0x0000000400348947 */ /* 0x000fea0003800000 */
.L_x_9715:
        /* <DEDUP_REMOVED lines=8> */
[----:B--23--:R-:W-:-:S05]  /*35e0*/  LEA R10, R22, UR6, 0x2 ;  /* 0x00000006160a7c11 */ /* 0x00cfca000f8e10ff */
[----:B------:R-:W2:Y:S02]  /*35f0*/  LDS R12, [R10] ;  /* 0x000000000a0c7984 */ /* 0x000ea40000000800 */
[----:B--2---:R-:W2:Y:S01]  /*3600*/  FCHK P0, R12, R3 ;  /* 0x000000030c007302 */ /* 0x004ea20000000000 */
[----:B------:R-:W-:-:S04]  /*3610*/  FFMA R8, R0, R12, RZ ;  /* 0x0000000c00087223 */ /* 0x000fc800000000ff */
[----:B------:R-:W-:-:S04]  /*3620*/  FFMA R9, -R3, R8, R12 ;  /* 0x0000000803097223 */ /* 0x000fc8000000010c */
[----:B------:R-:W-:Y:S01]  /*3630*/  FFMA R11, R0, R9, R8 ;  /* 0x00000009000b7223 */ /* 0x000fe20000000008 */
[----:B--2---:R-:W-:Y:S06]  /*3640*/  @!P0 BRA `(.L_x_9708) ;  /* 0x00000000000c8947 */ /* 0x004fec0003800000 */
[----:B------:R-:W-:Y:S02]  /*3650*/  MOV R0, R12 ;  /* 0x0000000c00007202 */ /* 0x000fe40000000f00 */
[----:B------:R-:W-:-:S07]  /*3660*/  MOV R12, 0x3680 ;  /* 0x00003680000c7802 */ /* 0x000fce0000000f00 */
[----:B01----:R-:W-:Y:S05]  /*3670*/  CALL.REL.NOINC `($__internal_157_$__cuda_sm3x_div_rn_noftz_f32_slowpath) ;  /* 0x00000004000c7944 */ /* 0x003fea0003c00000 */
.L_x_9708:
[----:B------:R-:W-:Y:S05]  /*3680*/  BSYNC.RECONVERGENT B1 ;  /* 0x0000000000017941 */ /* 0x000fea0003800200 */
.L_x_9707:
[----:B------:R-:W2:Y:S01]  /*3690*/  LDS R14, [R10+0x1000] ;  /* 0x001000000a0e7984 */ /* 0x000ea20000000800 */
[C---:B-1----:R-:W-:Y:S01]  /*36a0*/  IMAD R0, R6.reuse, UR4, RZ ;  /* 0x0000000406007c24 */ /* 0x042fe2000f8e02ff */
[----:B------:R-:W1:Y:S01]  /*36b0*/  MUFU.RCP R16, R3 ;  /* 0x0000000300107308 */ /* 0x000e620000001000 */
        /* <DEDUP_REMOVED lines=10> */
[----:B--2---:R-:W1:Y:S02]  /*3760*/  FCHK P0, R14, R3 ;  /* 0x000000030e007302 */ /* 0x004e640000000000 */
[----:B------:R-:W-:-:S04]  /*3770*/  FFMA R12, R0, R14, RZ ;  /* 0x0000000e000c7223 */ /* 0x000fc800000000ff */
[----:B------:R-:W-:-:S04]  /*3780*/  FFMA R13, -R3, R12, R14 ;  /* 0x0000000c030d7223 */ /* 0x000fc8000000010e */
[----:B------:R-:W-:Y:S01]  /*3790*/  FFMA R13, R0, R13, R12 ;  /* 0x0000000d000d7223 */ /* 0x000fe2000000000c */
[----:B01----:R-:W-:Y:S06]  /*37a0*/  @!P0 BRA `(.L_x_9710) ;  /* 0x0000000000108947 */ /* 0x003fec0003800000 */
[----:B------:R-:W-:Y:S01]  /*37b0*/  IMAD.MOV.U32 R0, RZ, RZ, R14 ;  /* 0x000000ffff007224 */ /* 0x000fe200078e000e */
[----:B------:R-:W-:-:S07]  /*37c0*/  MOV R12, 0x37e0 ;  /* 0x000037e0000c7802 */ /* 0x000fce0000000f00 */
[----:B------:R-:W-:Y:S05]  /*37d0*/  CALL.REL.NOINC `($__internal_157_$__cuda_sm3x_div_rn_noftz_f32_slowpath) ;  /* 0x0000000000b47944 */ /* 0x000fea0003c00000 */
[----:B------:R-:W-:-:S07]  /*37e0*/  MOV R13, R11 ;  /* 0x0000000b000d7202 */ /* 0x000fce0000000f00 */
.L_x_9710:
[----:B------:R-:W-:Y:S05]  /*37f0*/  BSYNC.RECONVERGENT B1 ;  /* 0x0000000000017941 */ /* 0x000fea0003800200 */
.L_x_9709:
        /* <DEDUP_REMOVED lines=13> */
[----:B------:R-:W-:Y:S05]  /*38d0*/  CALL.REL.NOINC `($__internal_157_$__cuda_sm3x_div_rn_noftz_f32_slowpath) ;  /* 0x0000000000747944 */ /* 0x000fea0003c00000 */
.L_x_9712:
[----:B------:R-:W-:Y:S05]  /*38e0*/  BSYNC.RECONVERGENT B1 ;  /* 0x0000000000017941 */ /* 0x000fea0003800200 */
.L_x_9711:
        /* <DEDUP_REMOVED lines=14> */
[----:B------:R-:W-:-:S07]  /*39d0*/  IMAD.MOV.U32 R13, RZ, RZ, R11 ;  /* 0x000000ffff0d7224 */ /* 0x000fce00078e000b */
.L_x_9714:
[----:B------:R-:W-:Y:S05]  /*39e0*/  BSYNC.RECONVERGENT B1 ;  /* 0x0000000000017941 */ /* 0x000fea0003800200 */
.L_x_9713:
[----:B------:R0:W-:Y:S01]  /*39f0*/  STG.E desc[UR10][R8.64+0x3000], R13 ;  /* 0x0030000d08007986 */ /* 0x0001e2000c10190a */
[----:B------:R-:W-:-:S04]  /*3a00*/  IADD3 R22, PT, PT, R22, 0x1000, RZ ;  /* 0x0000100016167810 */ /* 0x000fc80007ffe0ff */
[----:B------:R-:W-:-:S13]  /*3a10*/  ISETP.GE.AND P0, PT, R22, UR8, PT ;  /* 0x0000000816007c0c */ /* 0x000fda000bf06270 */
[----:B0-----:R-:W-:Y:S05]  /*3a20*/  @!P0 BRA `(.L_x_9715) ;  /* 0xfffffff800cc8947 */ /* 0x001fea000383ffff */
.L_x_9698:
[----:B----4-:R-:W-:Y:S05]  /*3a30*/  BSYNC.RECONVERGENT B0 ;  /* 0x0000000000007941 */ /* 0x010fea0003800200 */
.L_x_9697:
[----:B------:R-:W4:Y:S01]  /*3a40*/  LDCU.64 UR6, c[0x0][0x400] ;  /* 0x00008000ff0677ac */ /* 0x000f220008000a00 */
[----:B------:R-:W-:-:S04]  /*3a50*/  UIADD3 UR5, UP0, UPT, UR9, UR5, URZ ;  /* 0x0000000509057290 */ /* 0x000fc8000ff1e0ff */
[----:B------:R-:W-:Y:S02]  /*3a60*/  UIADD3.X UR4, UPT, UPT, URZ, UR4, URZ, UP0, !UPT ;  /* 0x00000004ff047290 */ /* 0x000fe400087fe4ff */
[----:B----4-:R-:W-:-:S04]  /*3a70*/  UISETP.GE.U32.AND UP0, UPT, UR5, UR6, UPT ;  /* 0x000000060500728c */ /* 0x010fc8000bf06070 */
[----:B------:R-:W-:-:S09]  /*3a80*/  UISETP.GE.AND.EX UP0, UPT, UR4, UR7, UPT, UP0 ;  /* 0x000000070400728c */ /* 0x000fd2000bf06300 */
[----:B------:R-:W-:Y:S05]  /*3a90*/  BRA.U !UP0, `(.L_x_9716) ;  /* 0xffffffc508987547 */ /* 0x000fea000b83ffff */
[----:B------:R-:W-:Y:S05]  /*3aa0*/  EXIT ;  /* 0x000000000000794d */ /* 0x000fea0003800000 */
        .weak           $__internal_157_$__cuda_sm3x_div_rn_noftz_f32_slowpath
        .type           $__internal_157_$__cuda_sm3x_div_rn_noftz_f32_slowpath,@function
        .size           $__internal_157_$__cuda_sm3x_div_rn_noftz_f32_slowpath,(.L_x_37534 - $__internal_157_$__cuda_sm3x_div_rn_noftz_f32_slowpath)
$__internal_157_$__cuda_sm3x_div_rn_noftz_f32_slowpath:
        /* <DEDUP_REMOVED lines=35> */
.L_x_9718:
        /* <DEDUP_REMOVED lines=51> */
.L_x_9725:
[----:B------:R-:W-:-:S04]  /*4010*/  LOP3.LUT R0, R0, 0x80000000, RZ, 0xc0, !PT ;  /* 0x8000000000007812 */ /* 0x000fc800078ec0ff */
[----:B------:R-:W-:Y:S01]  /*4020*/  LOP3.LUT R0, R0, 0x7f800000, RZ, 0xfc, !PT ;  /* 0x7f80000000007812 */ /* 0x000fe200078efcff */
[----:B------:R-:W-:Y:S06]  /*4030*/  BRA `(.L_x_9726) ;  /* 0x0000000000047947 */ /* 0x000fec0003800000 */
.L_x_9724:
[----:B------:R-:W-:-:S07]  /*4040*/  LEA R0, R14, R0, 0x17 ;  /* 0x000000000e007211 */ /* 0x000fce00078eb8ff */
.L_x_9726:
[----:B------:R-:W-:Y:S05]  /*4050*/  BSYNC.RECONVERGENT B4 ;  /* 0x0000000000047941 */ /* 0x000fea0003800200 */
.L_x_9723:
[----:B------:R-:W-:Y:S05]  /*4060*/  BRA `(.L_x_9727) ;  /* 0x0000000000207947 */ /* 0x000fea0003800000 */
.L_x_9722:
[----:B------:R-:W-:-:S04]  /*4070*/  LOP3.LUT R0, R11, 0x80000000, R0, 0x48, !PT ;  /* 0x800000000b007812 */ /* 0x000fc800078e4800 */
[----:B------:R-:W-:Y:S01]  /*4080*/  LOP3.LUT R0, R0, 0x7f800000, RZ, 0xfc, !PT ;  /* 0x7f80000000007812 */ /* 0x000fe200078efcff */
[----:B------:R-:W-:Y:S06]  /*4090*/  BRA `(.L_x_9727) ;  /* 0x0000000000147947 */ /* 0x000fec0003800000 */
.L_x_9721:
[----:B------:R-:W-:Y:S01]  /*40a0*/  LOP3.LUT R0, R11, 0x80000000, R0, 0x48, !PT ;  /* 0x800000000b007812 */ /* 0x000fe200078e4800 */
[----:B------:R-:W-:Y:S06]  /*40b0*/  BRA `(.L_x_9727) ;  /* 0x00000000000c7947 */ /* 0x000fec0003800000 */
.L_x_9720:
[----:B------:R-:W0:Y:S01]  /*40c0*/  MUFU.RSQ R0, -QNAN ;  /* 0xffc0000000007908 */ /* 0x000e220000001400 */
[----:B------:R-:W-:Y:S05]  /*40d0*/  BRA `(.L_x_9727) ;  /* 0x0000000000047947 */ /* 0x000fea0003800000 */
.L_x_9719:
[----:B------:R-:W-:-:S07]  /*40e0*/  FADD.FTZ R0, R0, R3 ;  /* 0x0000000300007221 */ /* 0x000fce0000010000 */
.L_x_9727:
[----:B------:R-:W-:Y:S05]  /*40f0*/  BSYNC.RECONVERGENT B3 ;  /* 0x0000000000037941 */ /* 0x000fea0003800200 */
.L_x_9717:
[----:B------:R-:W-:Y:S02]  /*4100*/  IMAD.MOV.U32 R13, RZ, RZ, 0x0 ;  /* 0x00000000ff0d7424 */ /* 0x000fe400078e00ff */
[----:B0-----:R-:W-:Y:S02]  /*4110*/  IMAD.MOV.U32 R11, RZ, RZ, R0 ;  /* 0x000000ffff0b7224 */ /* 0x001fe400078e0000 */
[----:B------:R-:W-:Y:S05]  /*4120*/  RET.REL.NODEC R12 `(_Z20SoftmaxBlockSMemImplI22BroadcastScaleMaskLoadIffbLm3EiE11DirectStoreIffEfLi1ELi1024EL9Algorithm0EEvT_T0_ll) ;  /* 0xffffffbc0cb47950 */ /* 0x000fea0003c3ffff */
.L_x_9728:
        /* <DEDUP_REMOVED lines=13> */
.L_x_37534:


//--------------------- .text._Z20SoftmaxBlockSMemImplI22BroadcastScaleMaskLoadIffbLm3EiE11DirectStoreIffEfLi1ELi128EL9Algorithm0EEvT_T0_ll --------------------------
	.section	.text._Z20SoftmaxBlockSMemImplI22BroadcastScaleMaskLoadIffbLm3EiE11DirectStoreIffEfLi1ELi128EL9Algorithm0EEvT_T0_ll,"ax",@progbits
	.align	128
        .global         _Z20SoftmaxBlockSMemImplI22BroadcastScaleMaskLoadIffbLm3EiE11DirectStoreIffEfLi1ELi128EL9Algorithm0EEvT_T0_ll
        .type           _Z20SoftmaxBlockSMemImplI22BroadcastScaleMaskLoadIffbLm3EiE11DirectStoreIffEfLi1ELi128EL9Algorithm0EEvT_T0_ll,@function
        .size           _Z20SoftmaxBlockSMemImplI22BroadcastScaleMaskLoadIffbLm3EiE11DirectStoreIffEfLi1ELi128EL9Algorithm0EEvT_T0_ll,(.L_x_37535 - _Z20SoftmaxBlockSMemImplI22BroadcastScaleMaskLoadIffbLm3EiE11DirectStoreIffEfLi1ELi128EL9Algorithm0EEvT_T0_ll)
        .other          _Z20SoftmaxBlockSMemImplI22BroadcastScaleMaskLoadIffbLm3EiE11DirectStoreIffEfLi1ELi128EL9Algorithm0EEvT_T0_ll,@"STO_CUDA_ENTRY STV_DEFAULT"
_Z20SoftmaxBlockSMemImplI22BroadcastScaleMaskLoadIffbLm3EiE11DirectStoreIffEfLi1ELi128EL9Algorithm0EEvT_T0_ll:
.text._Z20SoftmaxBlockSMemImplI22BroadcastScaleMaskLoadIffbLm3EiE11DirectStoreIffEfLi1ELi128EL9Algorithm0EEvT_T0_ll:
        /* <DEDUP_REMOVED lines=16> */
.L_x_9760:
[----:B0-----:R-:W0:Y:S01]  /*0100*/  S2R R20, SR_TID.X ;  /* 0x0000000000147919 */ /* 0x001e220000002100 */
[----:B-1----:R-:W1:Y:S01]  /*0110*/  LDCU UR6, c[0x0][0x408] ;  /* 0x00008100ff0677ac */ /* 0x002e620008000800 */
[----:B------:R-:W-:Y:S01]  /*0120*/  BSSY.RECONVERGENT B0, `(.L_x_9729) ;  /* 0x00001ee000007945 */ /* 0x000fe20003800200 */
[----:B--2---:R-:W-:Y:S01]  /*0130*/  IMAD.MOV.U32 R3, RZ, RZ, -0x800000 ;  /* 0xff800000ff037424 */ /* 0x004fe200078e00ff */
        /* <DEDUP_REMOVED lines=10> */
[----:B------:R-:W-:Y:S02]  /*01e0*/  IMAD.MOV.U32 R3, RZ, RZ, -0x800000 ;  /* 0xff800000ff037424 */ /* 0x000fe400078e00ff */
[----:B------:R-:W-:Y:S01]  /*01f0*/  LOP3.LUT R27, R27, 0x3, RZ, 0xc0, !PT ;  /* 0x000000031b1b7812 */ /* 0x000fe200078ec0ff */
[----:B------:R-:W-:-:S03]  /*0200*/  IMAD.MOV.U32 R0, RZ, RZ, R20 ;  /* 0x000000ffff007224 */ /* 0x000fc600078e0014 */
        /* <DEDUP_REMOVED lines=20> */
[----:B---3--:R-:W-:-:S06]  /*0350*/  IADD3 R25, PT, PT, R0, 0xffffffe, RZ ;  /* 0x0ffffffe00197810 */ /* 0x008fcc0007ffe0ff */
[----:B------:R-:W3:Y:S02]  /*0360*/  F2I.FTZ.U32.TRUNC.NTZ R25, R25 ;  /* 0x0000001900197305 */ /* 0x000ee4000021f000 */
[----:B---3--:R-:W-:-:S04]  /*0370*/  IMAD.MOV R3, RZ, RZ, -R25 ;  /* 0x000000ffff037224 */ /* 0x008fc800078e0a19 */
[----:B------:R-:W-:-:S04]  /*0380*/  IMAD R3, R3, R22, RZ ;  /* 0x0000001603037224 */ /* 0x000fc800078e02ff */
[----:B------:R-:W-:Y:S01]  /*0390*/  IMAD.HI.U32 R24, R25, R3, R24 ;  /* 0x0000000319187227 */ /* 0x000fe200078e0018 */
[----:B------:R-:W-:-:S03]  /*03a0*/  IABS R25, R23 ;  /* 0x0000001700197213 */ /* 0x000fc60000000000 */
[----:B------:R-:W-:Y:S01]  /*03b0*/  IMAD.MOV.U32 R3, RZ, RZ, R6 ;  /* 0x000000ffff037224 */ /* 0x000fe200078e0006 */
[----:B------:R-:W3:Y:S03]  /*03c0*/  I2F.RP R8, R25 ;  /* 0x0000001900087306 */ /* 0x000ee60000209400 */
[----:B------:R-:W-:-:S05]  /*03d0*/  IMAD.HI.U32 R0, R24, R3, RZ ;  /* 0x0000000318007227 */ /* 0x000fca00078e00ff */
[----:B------:R-:W-:-:S05]  /*03e0*/  IADD3 R6, PT, PT, -R0, RZ, RZ ;  /* 0x000000ff00067210 */ /* 0x000fca0007ffe1ff */
[C---:B------:R-:W-:Y:S01]  /*03f0*/  IMAD R3, R22.reuse, R6, R3 ;  /* 0x0000000616037224 */ /* 0x040fe200078e0203 */
[----:B---3--:R-:W3:Y:S04]  /*0400*/  MUFU.RCP R8, R8 ;  /* 0x0000000800087308 */ /* 0x008ee80000001000 */
[----:B------:R-:W-:-:S13]  /*0410*/  ISETP.GT.U32.AND P1, PT, R22, R3, PT ;  /* 0x000000031600720c */ /* 0x000fda0003f24070 */
[----:B------:R-:W-:Y:S02]  /*0420*/  @!P1 IMAD.IADD R3, R3, 0x1, -R22 ;  /* 0x0000000103039824 */ /* 0x000fe400078e0a16 */
[----:B------:R-:W-:Y:S02]  /*0430*/  @!P1 VIADD R0, R0, 0x1 ;  /* 0x0000000100009836 */ /* 0x000fe40000000000 */
[----:B---3--:R-:W-:Y:S01]  /*0440*/  VIADD R6, R8, 0xffffffe ;  /* 0x0ffffffe08067836 */ /* 0x008fe20000000000 */
[----:B------:R-:W-:Y:S02]  /*0450*/  ISETP.GE.U32.AND P0, PT, R3, R22, PT ;  /* 0x000000160300720c */ /* 0x000fe40003f06070 */
[----:B------:R-:W-:Y:S01]  /*0460*/  LOP3.LUT R3, R28, R21, RZ, 0x3c, !PT ;  /* 0x000000151c037212 */ /* 0x000fe200078e3cff */
[----:B------:R3:W2:Y:S03]  /*0470*/  F2I.FTZ.U32.TRUNC.NTZ R7, R6 ;  /* 0x0000000600077305 */ /* 0x0006a6000021f000 */
[----:B------:R-:W-:Y:S01]  /*0480*/  ISETP.GE.AND P2, PT, R3, RZ, PT ;  /* 0x000000ff0300720c */ /* 0x000fe20003f46270 */
[----:B---3--:R-:W-:-:S06]  /*0490*/  IMAD.MOV.U32 R6, RZ, RZ, RZ ;  /* 0x000000ffff067224 */ /* 0x008fcc00078e00ff */
[----:B------:R-:W-:Y:S02]  /*04a0*/  @P0 VIADD R0, R0, 0x1 ;  /* 0x0000000100000836 */ /* 0x000fe40000000000 */
[----:B--2---:R-:W-:-:S04]  /*04b0*/  IMAD.MOV R8, RZ, RZ, -R7 ;  /* 0x000000ffff087224 */ /* 0x004fc800078e0a07 */
[----:B------:R-:W-:Y:S01]  /*04c0*/  @!P2 IADD3 R0, PT, PT, -R0, RZ, RZ ;  /* 0x000000ff0000a210 */ /* 0x000fe20007ffe1ff */
[----:B------:R-:W-:-:S03]  /*04d0*/  IMAD R29, R8, R25, RZ ;  /* 0x00000019081d7224 */ /* 0x000fc600078e02ff */
[----:B------:R-:W-:Y:S01]  /*04e0*/  SEL R0, R26, R0, !P3 ;  /* 0x000000001a007207 */ /* 0x000fe20005800000 */
[----:B------:R-:W2:Y:S01]  /*04f0*/  LDC.64 R8, c[0x0][0x380] ;  /* 0x0000e000ff087b82 */ /* 0x000ea20000000a00 */
[----:B------:R-:W-:-:S04]  /*0500*/  IMAD.HI.U32 R29, R7, R29, R6 ;  /* 0x0000001d071d7227 */ /* 0x000fc800078e0006 */
[----:B------:R-:W-:-:S04]  /*0510*/  IMAD.MOV R3, RZ, RZ, -R0 ;  /* 0x000000ffff037224 */ /* 0x000fc800078e0a00 */
[----:B------:R-:W-:-:S05]  /*0520*/  IMAD R32, R21, R3, R28 ;  /* 0x0000000315207224 */ /* 0x000fca00078e021c */
[----:B------:R-:W-:-:S05]  /*0530*/  IABS R3, R32 ;  /* 0x0000002000037213 */ /* 0x000fca0000000000 */
[----:B------:R-:W-:-:S04]  /*0540*/  IMAD.MOV.U32 R6, RZ, RZ, R3 ;  /* 0x000000ffff067224 */ /* 0x000fc800078e0003 */
[----:B------:R-:W-:-:S05]  /*0550*/  IMAD.HI.U32 R3, R29, R6, RZ ;  /* 0x000000061d037227 */ /* 0x000fca00078e00ff */
[----:B------:R-:W-:-:S05]  /*0560*/  IADD3 R7, PT, PT, -R3, RZ, RZ ;  /* 0x000000ff03077210 */ /* 0x000fca0007ffe1ff */
        /* <DEDUP_REMOVED lines=14> */
[----:B------:R-:W-:Y:S01]  /*0650*/  ISETP.NE.AND.EX P0, PT, R13, RZ, PT, P0 ;  /* 0x000000ff0d00720c */ /* 0x000fe20003f05300 */
[----:B------:R-:W-:Y:S01]  /*0660*/  @!P2 IMAD.MOV R3, RZ, RZ, -R3 ;  /* 0x000000ffff03a224 */ /* 0x000fe200078e0a03 */
[----:B-1----:R-:W-:Y:S02]  /*0670*/  ISETP.NE.U32.AND P2, PT, R16, 0x1, PT ;  /* 0x000000011000780c */ /* 0x002fe40003f45070 */
[----:B------:R-:W-:Y:S02]  /*0680*/  SEL R13, R0, RZ, P0 ;  /* 0x000000ff000d7207 */ /* 0x000fe40000000000 */
[----:B------:R-:W-:-:S02]  /*0690*/  SEL R3, R31, R3, !P4 ;  /* 0x000000031f037207 */ /* 0x000fc40006000000 */
[----:B------:R-:W-:Y:S02]  /*06a0*/  ISETP.NE.AND.EX P2, PT, R17, RZ, PT, P2 ;  /* 0x000000ff1100720c */ /* 0x000fe40003f45320 */
[----:B------:R-:W-:Y:S02]  /*06b0*/  IADD3 R12, PT, PT, -R3, RZ, RZ ;  /* 0x000000ff030c7210 */ /* 0x000fe40007ffe1ff */
        /* <DEDUP_REMOVED lines=69> */
[----:B------:R-:W-:Y:S01]  /*0b10*/  IADD3 R0, PT, PT, R20, 0x100, RZ ;  /* 0x0000010014007810 */ /* 0x000fe20007ffe0ff */
        /* <DEDUP_REMOVED lines=56> */
.L_x_9732:
[----:B------:R-:W-:Y:S05]  /*0ea0*/  BSYNC.RECONVERGENT B1 ;  /* 0x0000000000017941 */ /* 0x000fea0003800200 */
.L_x_9731:
        /* <DEDUP_REMOVED lines=30> */
.L_x_9733:
        /* <DEDUP_REMOVED lines=219> */
[----:B------:R-:W-:-:S02]  /*1e40*/  ISETP.NE.AND P6, PT, R39, RZ, PT ;  /* 0x000000ff2700720c */ /* 0x000fc40003fc5270 */
[----:B------:R-:W-:Y:S02]  /*1e50*/  IADD3 R10, PT, PT, R10, 0x200, RZ ;  /* 0x000002000a0a7810 */ /* 0x000fe40007ffe0ff */
        /* <DEDUP_REMOVED lines=20> */
[----:B------:R-:W-:Y:S02]  /*1fa0*/  VIADD R14, R14, 0x200 ;  /* 0x000002000e0e7836 */ /* 0x000fe40000000000 */
[----:B------:R-:W-:Y:S01]  /*1fb0*/  FMNMX R3, R3, R26, !PT ;  /* 0x0000001a03037209 */ /* 0x000fe20007800000 */
[----:B------:R-:W-:Y:S04]  /*1fc0*/  STS [R15], R16 ;  /* 0x000000100f007388 */ /* 0x000fe80000000800 */
[----:B------:R0:W-:Y:S02]  /*1fd0*/  STS [R15+0x200], R26 ;  /* 0x0002001a0f007388 */ /* 0x0001e40000000800 */
[----:B0-----:R-:W-:Y:S01]  /*1fe0*/  VIADD R15, R15, 0x800 ;  /* 0x000008000f0f7836 */ /* 0x001fe20000000000 */
[----:B------:R-:W-:Y:S06]  /*1ff0*/  @!P3 BRA `(.L_x_9733) ;  /* 0xfffffff00024b947 */ /* 0x000fec000383ffff */
.L_x_9730:
[----:B------:R-:W-:Y:S05]  /*2000*/  BSYNC.RECONVERGENT B0 ;  /* 0x0000000000007941 */ /* 0x000fea0003800200 */
.L_x_9729:
[----:B------:R-:W1:Y:S01]  /*2010*/  S2R R17, SR_LANEID ;  /* 0x0000000000117919 */ /* 0x000e620000000000 */
[----:B------:R-:W-:Y:S01]  /*2020*/  IMAD.MOV.U32 R9, RZ, RZ, R3 ;  /* 0x000000ffff097224 */ /* 0x000fe200078e0003 */
[----:B------:R-:W-:Y:S01]  /*2030*/  BSSY.RECONVERGENT B0, `(.L_x_9734) ;  /* 0x000001e000007945 */ /* 0x000fe20003800200 */
[----:B------:R-:W-:Y:S01]  /*2040*/  PLOP3.LUT P5, PT, PT, PT, PT, 0x8, 0x80 ;  /* 0x000000000080781c */ /* 0x000fe20003fae170 */
[----:B------:R-:W2:Y:S02]  /*2050*/  S2R R14, SR_TID.X ;  /* 0x00000000000e7919 */ /* 0x000ea40000002100 */
[----:B------:R-:W3:Y:S01]  /*2060*/  SHFL.DOWN PT, R0, R9, 0x1, 0x1f ;  /* 0x08201f0009007f89 */ /* 0x000ee200000e0000 */
[C---:B-1----:R-:W-:Y:S02]  /*2070*/  ISETP.GT.AND P1, PT, R17.reuse, 0x1e, PT ;  /* 0x0000001e1100780c */ /* 0x042fe40003f24270 */
[C---:B------:R-:W-:Y:S02]  /*2080*/  ISETP.GT.AND P2, PT, R17.reuse, 0x1d, PT ;  /* 0x0000001d1100780c */ /* 0x040fe40003f44270 */
[----:B------:R-:W-:-:S02]  /*2090*/  ISETP.GT.AND P0, PT, R17, 0x1b, PT ;  /* 0x0000001b1100780c */ /* 0x000fc40003f04270 */
[C---:B------:R-:W-:Y:S02]  /*20a0*/  ISETP.GT.AND P4, PT, R17.reuse, 0xf, PT ;  /* 0x0000000f1100780c */ /* 0x040fe40003f84270 */
[----:B------:R-:W-:Y:S02]  /*20b0*/  P2R R3, PR, RZ, 0x1 ;  /* 0x00000001ff037803 */ /* 0x000fe40000000000 */
[----:B------:R-:W-:-:S03]  /*20c0*/  ISETP.GT.AND P3, PT, R17, 0x17, PT ;  /* 0x000000171100780c */ /* 0x000fc60003f64270 */
[----:B---3--:R-:W-:Y:S01]  /*20d0*/  @!P1 FMNMX R9, R0, R9, !PT ;  /* 0x0000000900099209 */ /* 0x008fe20007800000 */
[----:B------:R-:W1:Y:S04]  /*20e0*/  S2R R3, SR_CgaCtaId ;  /* 0x0000000000037919 */ /* 0x000e680000008800 */
[----:B------:R-:W3:Y:S02]  /*20f0*/  SHFL.DOWN PT, R0, R9, 0x2, 0x1f ;  /* 0x08401f0009007f89 */ /* 0x000ee400000e0000 */
[----:B---3--:R-:W-:-:S05]  /*2100*/  @!P2 FMNMX R9, R9, R0, !PT ;  /* 0x000000000909a209 */ /* 0x008fca0007800000 */
[----:B------:R-:W3:Y:S02]  /*2110*/  SHFL.DOWN PT, R0, R9, 0x4, 0x1f ;  /* 0x08801f0009007f89 */ /* 0x000ee400000e0000 */
[----:B---3--:R-:W-:-:S05]  /*2120*/  @!P0 FMNMX R9, R9, R0, !PT ;  /* 0x0000000009098209 */ /* 0x008fca0007800000 */
[----:B------:R-:W3:Y:S02]  /*2130*/  SHFL.DOWN PT, R0, R9, 0x8, 0x1f ;  /* 0x09001f0009007f89 */ /* 0x000ee400000e0000 */
[----:B---3--:R-:W-:-:S04]  /*2140*/  FMNMX R0, R9, R0, !PT ;  /* 0x0000000009007209 */ /* 0x008fc80007800000 */
[----:B------:R-:W-:-:S05]  /*2150*/  FSEL R6, R9, R0, P3 ;  /* 0x0000000009067208 */ /* 0x000fca0001800000 */
[----:B------:R3:W4:Y:S01]  /*2160*/  SHFL.DOWN PT, R7, R6, 0x10, 0x1f ;  /* 0x0a001f0006077f89 */ /* 0x00072200000e0000 */
[----:B-12---:R-:W-:Y:S05]  /*2170*/  @P4 BRA `(.L_x_9735) ;  /* 0x0000000000244947 */ /* 0x006fea0003800000 */
[----:B------:R-:W1:Y:S01]  /*2180*/  S2UR UR7, SR_CgaCtaId ;  /* 0x00000000000779c3 */ /* 0x000e620000008800 */
[----:B------:R-:W-:Y:S01]  /*2190*/  ISETP.NE.AND P0, PT, R17, RZ, PT ;  /* 0x000000ff1100720c */ /* 0x000fe20003f05270 */
[----:B------:R-:W-:Y:S01]  /*21a0*/  UMOV UR6, 0x400 ;  /* 0x0000040000067882 */ /* 0x000fe20000000000 */
[----:B------:R-:W-:Y:S02]  /*21b0*/  SHF.R.U32.HI R8, RZ, 0x3, R14 ;  /* 0x00000003ff087819 */ /* 0x000fe4000001160e */
[----:B---34-:R-:W-:Y:S02]  /*21c0*/  FMNMX R6, R0, R7, !PT ;  /* 0x0000000700067209 */ /* 0x018fe40007800000 */
[----:B------:R-:W-:-:S07]  /*21d0*/  LOP3.LUT R7, R8, 0x7c, RZ, 0xc0, !PT ;  /* 0x0000007c08077812 */ /* 0x000fce00078ec0ff */
[----:B------:R-:W-:Y:S01]  /*21e0*/  @!P0 PLOP3.LUT P5, PT, PT, PT, PT, 0x80, 0x8 ;  /* 0x000000000008881c */ /* 0x000fe20003faf070 */
[----:B-1----:R-:W-:-:S09]  /*21f0*/  ULEA UR6, UR7, UR6, 0x18 ;  /* 0x0000000607067291 */ /* 0x002fd2000f8ec0ff */
[----:B------:R1:W-:Y:S03]  /*2200*/  @!P0 STS [R7+UR6+0x4], R6 ;  /* 0x0000040607008988 */ /* 0x0003e60008000806 */
.L_x_9735:
[----:B------:R-:W-:Y:S05]  /*2210*/  BSYNC.RECONVERGENT B0 ;  /* 0x0000000000007941 */ /* 0x000fea0003800200 */
.L_x_9734:
[----:B------:R-:W-:Y:S01]  /*2220*/  BAR.SYNC.DEFER_BLOCKING 0x0 ;  /* 0x0000000000007b1d */ /* 0x000fe20000010000 */
[C---:B------:R-:W-:Y:S01]  /*2230*/  ISETP.NE.AND P6, PT, R14.reuse, RZ, PT ;  /* 0x000000ff0e00720c */ /* 0x040fe20003fc5270 */
[C---:B------:R-:W-:Y:S01]  /*2240*/  VIADD R13, R14.reuse, 0x80 ;  /* 0x000000800e0d7836 */ /* 0x040fe20000000000 */
[----:B------:R-:W-:Y:S02]  /*2250*/  MOV R8, 0x400 ;  /* 0x0000040000087802 */ /* 0x000fe40000000f00 */
[----:B------:R-:W-:-:S03]  /*2260*/  ISETP.GE.U32.AND P0, PT, R14, R5, PT ;  /* 0x000000050e00720c */ /* 0x000fc60003f06070 */
[----:B------:R-:W2:Y:S01]  /*2270*/  S2UR UR7, SR_CgaCtaId ;  /* 0x00000000000779c3 */ /* 0x000ea20000008800 */
[----:B------:R-:W-:Y:S01]  /*2280*/  LEA R0, R3, R8, 0x18 ;  /* 0x0000000803007211 */ /* 0x000fe200078ec0ff */
[----:B------:R-:W5:Y:S01]  /*2290*/  LDCU UR12, c[0x0][0x40c] ;  /* 0x00008180ff0c77ac */ /* 0x000f620008000800 */
[----:B------:R-:W-:Y:S01]  /*22a0*/  BSSY.RECONVERGENT B0, `(.L_x_9736) ;  /* 0x0000084000007945 */ /* 0x000fe20003800200 */
[----:B------:R-:W-:Y:S02]  /*22b0*/  UMOV UR6, 0x400 ;  /* 0x0000040000067882 */ /* 0x000fe40000000000 */
[----:B------:R-:W-:Y:S01]  /*22c0*/  UIADD3 UR8, UPT, UPT, UR6, 0x40, URZ ;  /* 0x0000004006087890 */ /* 0x000fe2000fffe0ff */
[----:B------:R-:W3:Y:S01]  /*22d0*/  @!P6 LDS.64 R10, [R0+0x8] ;  /* 0x00000800000ae984 */ /* 0x000ee20000000a00 */
[----:B-----5:R-:W-:-:S03]  /*22e0*/  ISETP.GE.AND.EX P0, PT, RZ, UR12, PT, P0 ;  /* 0x0000000cff007c0c */ /* 0x020fc6000bf06300 */
[----:B-1--4-:R-:W1:Y:S01]  /*22f0*/  @!P6 LDS R7, [R0+0x10] ;  /* 0x000010000007e984 */ /* 0x012e620000000800 */
[----:B--2---:R-:W-:-:S06]  /*2300*/  ULEA UR8, UR7, UR8, 0x18 ;  /* 0x0000000807087291 */ /* 0x004fcc000f8ec0ff */
[----:B0-----:R-:W-:Y:S02]  /*2310*/  LEA R12, R14, UR8, 0x2 ;  /* 0x000000080e0c7c11 */ /* 0x001fe4000f8e10ff */
[----:B---3--:R-:W-:Y:S01]  /*2320*/  @!P6 FMNMX3 R10, R6, R10, R11, !PT ;  /* 0x0000000a060ae276 */ /* 0x008fe2000780000b */
[----:B------:R-:W-:-:S03]  /*2330*/  VIADD R6, R14, 0x180 ;  /* 0x000001800e067836 */ /* 0x000fc60000000000 */
[----:B-1----:R-:W-:Y:S01]  /*2340*/  @!P6 FMNMX R9, R10, R7, !PT ;  /* 0x000000070a09e209 */ /* 0x002fe20007800000 */
[----:B------:R-:W-:Y:S01]  /*2350*/  IMAD.MOV.U32 R10, RZ, RZ, RZ ;  /* 0x000000ffff0a7224 */ /* 0x000fe200078e00ff */
[----:B------:R-:W-:-:S03]  /*2360*/  IADD3 R7, PT, PT, R14, 0x100, RZ ;  /* 0x000001000e077810 */ /* 0x000fc60007ffe0ff */
[----:B------:R0:W-:Y:S01]  /*2370*/  @!P6 STS [R0+0x18], R9 ;  /* 0x000018090000e388 */ /* 0x0001e20000000800 */
[----:B------:R-:W-:Y:S06]  /*2380*/  BAR.SYNC.DEFER_BLOCKING 0x0 ;  /* 0x0000000000007b1d */ /* 0x000fec0000010000 */
[----:B------:R-:W-:Y:S05]  /*2390*/  @P0 BRA `(.L_x_9737) ;  /* 0x0000000400d00947 */ /* 0x000fea0003800000 */
        /* <DEDUP_REMOVED lines=9> */
[----:B------:R-:W-:Y:S02]  /*2430*/  HFMA2 R20, -RZ, RZ, 3.7421875, 0 ;  /* 0x437c0000ff147431 */ /* 0x000fe400000001ff */
[----:B------:R-:W-:Y:S01]  /*2440*/  IMAD.MOV.U32 R19, RZ, RZ, 0x3bbb989d ;  /* 0x3bbb989dff137424 */ /* 0x000fe200078e00ff */
[----:B------:R-:W-:Y:S01]  /*2450*/  ISETP.NE.U32.AND P0, PT, R21, RZ, PT ;  /* 0x000000ff1500720c */ /* 0x000fe20003f05070 */
[----:B------:R-:W-:-:S03]  /*2460*/  IMAD.MOV.U32 R16, RZ, RZ, R13 ;  /* 0x000000ffff107224 */ /* 0x000fc600078e000d */
        /* <DEDUP_REMOVED lines=31> */
[----:B--2---:R-:W-:-:S04]  /*2660*/  FFMA.SAT R11, R16, R19, 0.5 ;  /* 0x3f000000100b7423 */ /* 0x004fc80000002013 */
        /* <DEDUP_REMOVED lines=10> */
.L_x_9739:
[----:B------:R-:W-:Y:S05]  /*2710*/  BSYNC.RECONVERGENT B1 ;  /* 0x0000000000017941 */ /* 0x000fea0003800200 */
.L_x_9738:
[----:B------:R-:W-:-:S04]  /*2720*/  ISETP.GE.U32.AND P0, PT, R18, 0x180, PT ;  /* 0x000001801200780c */ /* 0x000fc80003f06070 */
[----:B------:R-:W-:-:S13]  /*2730*/  ISETP.GE.U32.AND.EX P0, PT, R4, RZ, PT, P0 ;  /* 0x000000ff0400720c */ /* 0x000fda0003f06100 */
[----:B------:R-:W-:Y:S05]  /*2740*/  @!P0 BRA `(.L_x_9737) ;  /* 0x0000000000e48947 */ /* 0x000fea0003800000 */
[----:B------:R-:W-:-:S05]  /*2750*/  VIADD R8, R8, 0x40 ;  /* 0x0000004008087836 */ /* 0x000fca0000000000 */
[----:B------:R-:W-:-:S07]  /*2760*/  LEA R3, R3, R8, 0x18 ;  /* 0x0000000803037211 */ /* 0x000fce00078ec0ff */
.L_x_9740:
[C---:B----4-:R-:W-:Y:S01]  /*2770*/  IMAD R8, R16.reuse, 0x4, R3 ;  /* 0x0000000410087824 */ /* 0x050fe200078e0203 */
[----:B------:R-:W-:Y:S01]  /*2780*/  MOV R28, 0x437c0000 ;  /* 0x437c0000001c7802 */ /* 0x000fe20000000f00 */
[----:B------:R-:W-:Y:S01]  /*2790*/  IMAD.MOV.U32 R27, RZ, RZ, 0x3bbb989d ;  /* 0x3bbb989dff1b7424 */ /* 0x000fe200078e00ff */
[----:B------:R-:W-:Y:S02]  /*27a0*/  IADD3 R16, PT, PT, R16, 0x200, RZ ;  /* 0x0000020010107810 */ /* 0x000fe40007ffe0ff */
[----:B------:R-:W1:Y:S02]  /*27b0*/  LDS R20, [R8] ;  /* 0x0000000008147984 */ /* 0x000e640000000800 */
[----:B------:R-:W-:Y:S02]  /*27c0*/  ISETP.GE.U32.AND P0, PT, R16, R5, PT ;  /* 0x000000051000720c */ /* 0x000fe40003f06070 */
[----:B------:R-:W4:Y:S02]  /*27d0*/  LDS R22, [R8+0x200] ;  /* 0x0002000008167984 */ /* 0x000f240000000800 */
[----:B------:R-:W-:-:S02]  /*27e0*/  ISETP.GE.U32.AND.EX P0, PT, RZ, UR12, PT, P0 ;  /* 0x0000000cff007c0c */ /* 0x000fc4000bf06100 */
[----:B------:R-:W5:Y:S04]  /*27f0*/  LDS R24, [R8+0x400] ;  /* 0x0004000008187984 */ /* 0x000f680000000800 */
[----:B------:R-:W5:Y:S01]  /*2800*/  LDS R26, [R8+0x600] ;  /* 0x00060000081a7984 */ /* 0x000f620000000800 */
[C---:B-1----:R-:W-:Y:S01]  /*2810*/  FADD R20, -R9.reuse, R20 ;  /* 0x0000001409147221 */ /* 0x042fe20000000100 */
[----:B----4-:R-:W-:-:S03]  /*2820*/  FADD R22, -R9, R22 ;  /* 0x0000001609167221 */ /* 0x010fc60000000100 */
[-C--:B0-23--:R-:W-:Y:S01]  /*2830*/  FFMA.SAT R11, R20, R27.reuse, 0.5 ;  /* 0x3f000000140b7423 */ /* 0x08dfe2000000201b */
[----:B-----5:R-:W-:Y:S01]  /*2840*/  FADD R24, -R9, R24 ;  /* 0x0000001809187221 */ /* 0x020fe20000000100 */
[-C--:B------:R-:W-:Y:S02]  /*2850*/  FFMA.SAT R15, R22, R27.reuse, 0.5 ;  /* 0x3f000000160f7423 */ /* 0x080fe4000000201b */
[-C--:B------:R-:W-:Y:S01]  /*2860*/  FFMA.RM R11, R11, R28.reuse, 12582913 ;  /* 0x4b4000010b0b7423 */ /* 0x080fe2000000401c */
[----:B------:R-:W-:Y:S01]  /*2870*/  FADD R26, -R9, R26 ;  /* 0x0000001a091a7221 */ /* 0x000fe20000000100 */
        /* <DEDUP_REMOVED lines=14> */
[----:B------:R-:W0:Y:S01]  /*2960*/  MUFU.EX2 R20, R19 ;  /* 0x0000001300147308 */ /* 0x000e220000000800 */
[----:B------:R-:W-:Y:S01]  /*2970*/  FFMA R29, R26, 1.4426950216293334961, -R29 ;  /* 0x3fb8aa3b1a1d7823 */ /* 0x000fe2000000081d */
[----:B------:R-:W-:Y:S01]  /*2980*/  FFMA R25, R24, 1.925963033500011079e-08, R25 ;  /* 0x32a5706018197823 */ /* 0x000fe20000000019 */
[----:B------:R-:W-:-:S02]  /*2990*/  IMAD.SHL.U32 R11, R11, 0x800000, RZ ;  /* 0x008000000b0b7824 */ /* 0x000fc400078e00ff */
[----:B------:R-:W-:Y:S01]  /*29a0*/  FFMA R29, R26, 1.925963033500011079e-08, R29 ;  /* 0x32a570601a1d7823 */ /* 0x000fe2000000001d */
[----:B------:R-:W-:Y:S02]  /*29b0*/  IMAD.SHL.U32 R15, R15, 0x800000, RZ ;  /* 0x008000000f0f7824 */ /* 0x000fe400078e00ff */
[----:B------:R-:W1:Y:S01]  /*29c0*/  MUFU.EX2 R22, R21 ;  /* 0x0000001500167308 */ /* 0x000e620000000800 */
[----:B------:R-:W-:Y:S02]  /*29d0*/  IMAD.SHL.U32 R23, R23, 0x800000, RZ ;  /* 0x0080000017177824 */ /* 0x000fe400078e00ff */
[----:B------:R-:W-:-:S05]  /*29e0*/  IMAD.SHL.U32 R27, R27, 0x800000, RZ ;  /* 0x008000001b1b7824 */ /* 0x000fca00078e00ff */
        /* <DEDUP_REMOVED lines=15> */
.L_x_9737:
[----:B------:R-:W-:Y:S05]  /*2ae0*/  BSYNC.RECONVERGENT B0 ;  /* 0x0000000000007941 */ /* 0x000fea0003800200 */
.L_x_9736:
[----:B------:R-:W-:Y:S01]  /*2af0*/  IMAD.MOV.U32 R16, RZ, RZ, R10 ;  /* 0x000000ffff107224 */ /* 0x000fe200078e000a */
[----:B------:R-:W-:Y:S01]  /*2b00*/  ISETP.GT.AND P0, PT, R17, 0x1b, PT ;  /* 0x0000001b1100780c */ /* 0x000fe20003f04270 */
[----:B------:R-:W-:Y:S01]  /*2b10*/  UIADD3 UR6, UPT, UPT, UR6, 0x1c, URZ ;  /* 0x0000001c06067890 */ /* 0x000fe2000fffe0ff */
[----:B----4-:R-:W-:Y:S01]  /*2b20*/  SHF.R.U32.HI R8, RZ, 0x3, R14 ;  /* 0x00000003ff087819 */ /* 0x010fe2000001160e */
[----:B------:R-:W4:Y:S01]  /*2b30*/  LDCU UR8, c[0x0][0x408] ;  /* 0x00008100ff0877ac */ /* 0x000f220008000800 */
[----:B------:R-:W5:Y:S01]  /*2b40*/  SHFL.DOWN PT, R3, R16, 0x1, 0x1f ;  /* 0x08201f0010037f89 */ /* 0x000f6200000e0000 */
[----:B------:R-:W-:Y:S01]  /*2b50*/  BSSY.RECONVERGENT B0, `(.L_x_9741) ;  /* 0x00000af000007945 */ /* 0x000fe20003800200 */
[----:B------:R-:W-:Y:S01]  /*2b60*/  LOP3.LUT R15, R8, 0x7c, RZ, 0xc0, !PT ;  /* 0x0000007c080f7812 */ /* 0x000fe200078ec0ff */
[----:B------:R-:W-:Y:S01]  /*2b70*/  ULEA UR6, UR7, UR6, 0x18 ;  /* 0x0000000607067291 */ /* 0x000fe2000f8ec0ff */
[----:B-----5:R-:W-:-:S05]  /*2b80*/  @!P1 FADD R16, R3, R16 ;  /* 0x0000001003109221 */ /* 0x020fca0000000000 */
[----:B------:R-:W5:Y:S02]  /*2b90*/  SHFL.DOWN PT, R3, R16, 0x2, 0x1f ;  /* 0x08401f0010037f89 */ /* 0x000f6400000e0000 */
[----:B-----5:R-:W-:-:S05]  /*2ba0*/  @!P2 FADD R16, R16, R3 ;  /* 0x000000031010a221 */ /* 0x020fca0000000000 */
[----:B------:R-:W5:Y:S02]  /*2bb0*/  SHFL.DOWN PT, R3, R16, 0x4, 0x1f ;  /* 0x08801f0010037f89 */ /* 0x000f6400000e0000 */
[----:B-----5:R-:W-:Y:S01]  /*2bc0*/  @!P0 FADD R16, R16, R3 ;  /* 0x0000000310108221 */ /* 0x020fe20000000000 */
[----:B------:R-:W-:-:S04]  /*2bd0*/  ISETP.GE.AND P0, PT, R14, R5, PT ;  /* 0x000000050e00720c */ /* 0x000fc80003f06270 */
[----:B------:R-:W5:Y:S02]  /*2be0*/  SHFL.DOWN PT, R3, R16, 0x8, 0x1f ;  /* 0x09001f0010037f89 */ /* 0x000f6400000e0000 */
[----:B-----5:R-:W-:-:S05]  /*2bf0*/  @!P3 FADD R16, R16, R3 ;  /* 0x000000031010b221 */ /* 0x020fca0000000000 */
[----:B------:R-:W5:Y:S02]  /*2c00*/  SHFL.DOWN PT, R3, R16, 0x10, 0x1f ;  /* 0x0a001f0010037f89 */ /* 0x000f6400000e0000 */
[----:B-----5:R-:W-:-:S05]  /*2c10*/  @!P4 FADD R16, R16, R3 ;  /* 0x000000031010c221 */ /* 0x020fca0000000000 */
[----:B------:R-:W-:Y:S01]  /*2c20*/  @P5 STS [R15+UR6+0x4], R16 ;  /* 0x000004100f005988 */ /* 0x000fe20008000806 */
[----:B------:R-:W-:Y:S06]  /*2c30*/  BAR.SYNC.DEFER_BLOCKING 0x0 ;  /* 0x0000000000007b1d */ /* 0x000fec0000010000 */
[----:B0123--:R-:W0:Y:S02]  /*2c40*/  @!P6 LDS.128 R8, [R0+0x20] ;  /* 0x000020000008e984 */ /* 0x00fe240000000c00 */
[----:B0-----:R-:W-:-:S04]  /*2c50*/  @!P6 FADD R9, R16, R9 ;  /* 0x000000091009e221 */ /* 0x001fc80000000000 */
[----:B------:R-:W-:-:S04]  /*2c60*/  @!P6 FADD R10, R9, R10 ;  /* 0x0000000a090ae221 */ /* 0x000fc80000000000 */
[----:B------:R-:W-:-:S05]  /*2c70*/  @!P6 FADD R11, R10, R11 ;  /* 0x0000000b0a0be221 */ /* 0x000fca0000000000 */
[----:B------:R0:W-:Y:S01]  /*2c80*/  @!P6 STS [R0+0x34], R11 ;  /* 0x0000340b0000e388 */ /* 0x0001e20000000800 */
[----:B------:R-:W-:Y:S06]  /*2c90*/  BAR.SYNC.DEFER_BLOCKING 0x0 ;  /* 0x0000000000007b1d */ /* 0x000fec0000010000 */
[----:B----4-:R-:W-:Y:S05]  /*2ca0*/  @P0 BRA `(.L_x_9742) ;  /* 0x0000000800640947 */ /* 0x010fea0003800000 */
[----:B------:R1:W2:Y:S01]  /*2cb0*/  LDS R3, [R0+0x34] ;  /* 0x0000340000037984 */ /* 0x0002a20000000800 */
[----:B------:R-:W-:Y:S01]  /*2cc0*/  LEA.HI R5, R2, 0x1, RZ, 0x19 ;  /* 0x0000000102057811 */ /* 0x000fe200078fc8ff */
[----:B------:R-:W-:Y:S03]  /*2cd0*/  BSSY.RECONVERGENT B1, `(.L_x_9743) ;  /* 0x0000043000017945 */ /* 0x000fe60003800200 */
[----:B------:R-:W-:-:S04]  /*2ce0*/  LOP3.LUT R5, R5, 0x3, RZ, 0xc0, !PT ;  /* 0x0000000305057812 */ /* 0x000fc800078ec0ff */
[----:B------:R-:W-:-:S13]  /*2cf0*/  ISETP.NE.AND P0, PT, R5, RZ, PT ;  /* 0x000000ff0500720c */ /* 0x000fda0003f05270 */
[----:B-1----:R-:W-:Y:S05]  /*2d00*/  @!P0 BRA `(.L_x_9744) ;  /* 0x0000000000fc8947 */ /* 0x002fea0003800000 */
[----:B0-----:R-:W0:Y:S01]  /*2d10*/  LDS R0, [R12] ;  /* 0x000000000c007984 */ /* 0x001e220000000800 */
        /* <DEDUP_REMOVED lines=10> */
[----:B------:R-:W-:Y:S05]  /*2dc0*/  CALL.REL.NOINC `($__internal_158_$__cuda_sm3x_div_rn_noftz_f32_slowpath) ;  /* 0x00000008003c7944 */ /* 0x000fea0003c00000 */
[----:B------:R-:W-:-:S07]  /*2dd0*/  IMAD.MOV.U32 R17, RZ, RZ, R0 ;  /* 0x000000ffff117224 */ /* 0x000fce00078e0000 */
.L_x_9746:
[----:B------:R-:W-:Y:S05]  /*2de0*/  BSYNC.RECONVERGENT B2 ;  /* 0x0000000000027941 */ /* 0x000fea0003800200 */
.L_x_9745:
[----:B------:R-:W0:Y:S01]  /*2df0*/  LDC.64 R8, c[0x0][0x3f8] ;  /* 0x0000fe00ff087b82 */ /* 0x000e220000000a00 */
[----:B------:R-:W-:-:S07]  /*2e00*/  IMAD.MOV.U32 R15, RZ, RZ, RZ ;  /* 0x000000ffff0f7224 */ /* 0x000fce00078e00ff */
[----:B------:R-:W1:Y:S01]  /*2e10*/  LDC.64 R20, c[0x0][0x3f0] ;  /* 0x0000fc00ff147b82 */ /* 0x000e620000000a00 */
[C---:B0-----:R-:W-:Y:S02]  /*2e20*/  IMAD R0, R8.reuse, UR4, RZ ;  /* 0x0000000408007c24 */ /* 0x041fe4000f8e02ff */
[----:B------:R-:W-:Y:S01]  /*2e30*/  IMAD.WIDE.U32 R10, R8, UR5, R14 ;  /* 0x00000005080a7c25 */ /* 0x000fe2000f8e000e */
[----:B------:R-:W-:-:S03]  /*2e40*/  MOV R14, R13 ;  /* 0x0000000d000e7202 */ /* 0x000fc60000000f00 */
[----:B------:R-:W-:Y:S01]  /*2e50*/  IMAD R9, R9, UR5, R0 ;  /* 0x0000000509097c24 */ /* 0x000fe2000f8e0200 */
[----:B-1----:R-:W-:-:S03]  /*2e60*/  LEA R8, P0, R10, R20, 0x2 ;  /* 0x000000140a087211 */ /* 0x002fc600078010ff */
[----:B------:R-:W-:-:S05]  /*2e70*/  IMAD.IADD R0, R11, 0x1, R9 ;  /* 0x000000010b007824 */ /* 0x000fca00078e0209 */
[----:B------:R-:W-:Y:S02]  /*2e80*/  LEA.HI.X R9, R10, R21, R0, 0x2, P0 ;  /* 0x000000150a097211 */ /* 0x000fe400000f1400 */
[----:B------:R-:W-:-:S03]  /*2e90*/  ISETP.NE.AND P0, PT, R5, 0x1, PT ;  /* 0x000000010500780c */ /* 0x000fc60003f05270 */
[----:B------:R1:W-:Y:S10]  /*2ea0*/  STG.E desc[UR10][R8.64], R17 ;  /* 0x0000001108007986 */ /* 0x0003f4000c10190a */
[----:B------:R-:W-:Y:S05]  /*2eb0*/  @!P0 BRA `(.L_x_9744) ;  /* 0x0000000000908947 */ /* 0x000fea0003800000 */
[----:B------:R-:W0:Y:S01]  /*2ec0*/  LDS R10, [R12+0x200] ;  /* 0x000200000c0a7984 */ /* 0x000e220000000800 */
[----:B------:R-:W2:Y:S01]  /*2ed0*/  MUFU.RCP R0, R3 ;  /* 0x0000000300007308 */ /* 0x000ea20000001000 */
[----:B------:R-:W-:Y:S01]  /*2ee0*/  BSSY.RECONVERGENT B2, `(.L_x_9747) ;  /* 0x000000d000027945 */ /* 0x000fe20003800200 */
[----:B------:R-:W-:Y:S01]  /*2ef0*/  ISETP.NE.AND P2, PT, R5, 0x2, PT ;  /* 0x000000020500780c */ /* 0x000fe20003f45270 */
[----:B--2---:R-:W-:-:S04]  /*2f00*/  FFMA R11, -R3, R0, 1 ;  /* 0x3f800000030b7423 */ /* 0x004fc80000000100 */
        /* <DEDUP_REMOVED lines=8> */
[----:B-1----:R-:W-:Y:S05]  /*2f90*/  CALL.REL.NOINC `($__internal_158_$__cuda_sm3x_div_rn_noftz_f32_slowpath) ;  /* 0x0000000400c87944 */ /* 0x002fea0003c00000 */
[----:B------:R-:W-:-:S07]  /*2fa0*/  IMAD.MOV.U32 R11, RZ, RZ, R0 ;  /* 0x000000ffff0b7224 */ /* 0x000fce00078e0000 */
.L_x_9748:
[----:B------:R-:W-:Y:S05]  /*2fb0*/  BSYNC.RECONVERGENT B2 ;  /* 0x0000000000027941 */ /* 0x000fea0003800200 */
.L_x_9747:
[----:B------:R3:W-:Y:S01]  /*2fc0*/  STG.E desc[UR10][R8.64+0x200], R11 ;  /* 0x0002000b08007986 */ /* 0x0007e2000c10190a */
[----:B------:R-:W-:Y:S01]  /*2fd0*/  IMAD.MOV.U32 R14, RZ, RZ, R7 ;  /* 0x000000ffff0e7224 */ /* 0x000fe200078e0007 */
[----:B------:R-:W-:Y:S06]  /*2fe0*/  @!P2 BRA `(.L_x_9744) ;  /* 0x000000000044a947 */ /* 0x000fec0003800000 */
[----:B------:R-:W0:Y:S01]  /*2ff0*/  LDS R12, [R12+0x400] ;  /* 0x000400000c0c7984 */ /* 0x000e220000000800 */
[----:B------:R-:W2:Y:S01]  /*3000*/  MUFU.RCP R0, R3 ;  /* 0x0000000300007308 */ /* 0x000ea20000001000 */
[----:B------:R-:W-:Y:S01]  /*3010*/  BSSY.RECONVERGENT B2, `(.L_x_9749) ;  /* 0x000000c000027945 */ /* 0x000fe20003800200 */
[----:B--2---:R-:W-:-:S04]  /*3020*/  FFMA R5, -R3, R0, 1 ;  /* 0x3f80000003057423 */ /* 0x004fc80000000100 */
        /* <DEDUP_REMOVED lines=8> */
[----:B-1-3--:R-:W-:Y:S05]  /*30b0*/  CALL.REL.NOINC `($__internal_158_$__cuda_sm3x_div_rn_noftz_f32_slowpath) ;  /* 0x0000000400807944 */ /* 0x00afea0003c00000 */
[----:B------:R-:W-:-:S07]  /*30c0*/  MOV R5, R0 ;  /* 0x0000000000057202 */ /* 0x000fce0000000f00 */
.L_x_9750:
[----:B------:R-:W-:Y:S05]  /*30d0*/  BSYNC.RECONVERGENT B2 ;  /* 0x0000000000027941 */ /* 0x000fea0003800200 */
.L_x_9749:
[----:B------:R4:W-:Y:S01]  /*30e0*/  STG.E desc[UR10][R8.64+0x400], R5 ;  /* 0x0004000508007986 */ /* 0x0009e2000c10190a */
[----:B------:R-:W-:-:S07]  /*30f0*/  IMAD.MOV.U32 R14, RZ, RZ, R6 ;  /* 0x000000ffff0e7224 */ /* 0x000fce00078e0006 */
.L_x_9744:
[----:B------:R-:W-:Y:S05]  /*3100*/  BSYNC.RECONVERGENT B1 ;  /* 0x0000000000017941 */ /* 0x000fea0003800200 */
.L_x_9743:
[----:B------:R-:W0:Y:S01]  /*3110*/  LDC.64 R6, c[0x0][0x3f0] ;  /* 0x0000fc00ff067b82 */ /* 0x000e220000000a00 */
[----:B------:R-:W-:-:S07]  /*3120*/  ISETP.GE.U32.AND P0, PT, R2, 0x180, PT ;  /* 0x000001800200780c */ /* 0x000fce0003f06070 */
[----:B-1-34-:R-:W1:Y:S06]  /*3130*/  LDC.64 R8, c[0x0][0x3f8] ;  /* 0x0000fe00ff087b82 */ /* 0x01ae6c0000000a00 */
[----:B------:R-:W-:Y:S05]  /*3140*/  @!P0 BRA `(.L_x_9742) ;  /* 0x00000004003c8947 */ /* 0x000fea0003800000 */
.L_x_9759:
[----:B------:R-:W3:Y:S01]  /*3150*/  S2UR UR7, SR_CgaCtaId ;  /* 0x00000000000779c3 */ /* 0x000ee20000008800 */
[----:B------:R-:W-:Y:S01]  /*3160*/  UMOV UR6, 0x400 ;  /* 0x0000040000067882 */ /* 0x000fe20000000000 */
[----:B0-2---:R-:W0:Y:S01]  /*3170*/  MUFU.RCP R0, R3 ;  /* 0x0000000300007308 */ /* 0x005e220000001000 */
        /* <DEDUP_REMOVED lines=16> */
.L_x_9752:
[----:B------:R-:W-:Y:S05]  /*3280*/  BSYNC.RECONVERGENT B1 ;  /* 0x0000000000017941 */ /* 0x000fea0003800200 */
.L_x_9751:
[----:B------:R-:W0:Y:S01]  /*3290*/  LDS R16, [R5+0x200] ;  /* 0x0002000005107984 */ /* 0x000e220000000800 */
[C---:B-1----:R-:W-:Y:S01]  /*32a0*/  IMAD R0, R8.reuse, UR4, RZ ;  /* 0x0000000408007c24 */ /* 0x042fe2000f8e02ff */
[----:B------:R-:W1:Y:S01]  /*32b0*/  MUFU.RCP R20, R3 ;  /* 0x0000000300147308 */ /* 0x000e620000001000 */
[----:B------:R-:W-:Y:S01]  /*32c0*/  IMAD.MOV.U32 R15, RZ, RZ, RZ ;  /* 0x000000ffff0f7224 */ /* 0x000fe200078e00ff */
[----:B------:R-:W-:Y:S01]  /*32d0*/  BSSY.RECONVERGENT B1, `(.L_x_9753) ;  /* 0x0000012000017945 */ /* 0x000fe20003800200 */
[----:B------:R-:W-:Y:S02]  /*32e0*/  IMAD R11, R9, UR5, R0 ;  /* 0x00000005090b7c24 */ /* 0x000fe4000f8e0200 */
[----:B------:R-:W-:-:S05]  /*32f0*/  IMAD.WIDE.U32 R12, R8, UR5, R14 ;  /* 0x00000005080c7c25 */ /* 0x000fca000f8e000e */
[----:B------:R-:W-:Y:S02]  /*3300*/  IADD3 R0, PT, PT, R11, R13, RZ ;  /* 0x0000000d0b007210 */ /* 0x000fe40007ffe0ff */
[----:B------:R-:W-:-:S04]  /*3310*/  LEA R10, P0, R12, R6, 0x2 ;  /* 0x000000060c0a7211 */ /* 0x000fc800078010ff */
[----:B------:R-:W-:Y:S01]  /*3320*/  LEA.HI.X R11, R12, R7, R0, 0x2, P0 ;  /* 0x000000070c0b7211 */ /* 0x000fe200000f1400 */
        /* <DEDUP_REMOVED lines=10> */
[----:B------:R-:W-:Y:S05]  /*33d0*/  CALL.REL.NOINC `($__internal_158_$__cuda_sm3x_div_rn_noftz_f32_slowpath) ;  /* 0x0000000000b87944 */ /* 0x000fea0003c00000 */
[----:B------:R-:W-:-:S07]  /*33e0*/  IMAD.MOV.U32 R13, RZ, RZ, R0 ;  /* 0x000000ffff0d7224 */ /* 0x000fce00078e0000 */
.L_x_9754:
[----:B------:R-:W-:Y:S05]  /*33f0*/  BSYNC.RECONVERGENT B1 ;  /* 0x0000000000017941 */ /* 0x000fea0003800200 */
.L_x_9753:
        /* <DEDUP_REMOVED lines=13> */
[----:B------:R-:W-:Y:S05]  /*34d0*/  CALL.REL.NOINC `($__internal_158_$__cuda_sm3x_div_rn_noftz_f32_slowpath) ;  /* 0x0000000000787944 */ /* 0x000fea0003c00000 */
[----:B------:R-:W-:-:S07]  /*34e0*/  IMAD.MOV.U32 R15, RZ, RZ, R0 ;  /* 0x000000ffff0f7224 */ /* 0x000fce00078e0000 */
.L_x_9756:
[----:B------:R-:W-:Y:S05]  /*34f0*/  BSYNC.RECONVERGENT B1 ;  /* 0x0000000000017941 */ /* 0x000fea0003800200 */
.L_x_9755:
        /* <DEDUP_REMOVED lines=13> */
[----:B------:R-:W-:Y:S05]  /*35d0*/  CALL.REL.NOINC `($__internal_158_$__cuda_sm3x_div_rn_noftz_f32_slowpath) ;  /* 0x0000000000387944 */ /* 0x000fea0003c00000 */
[----:B------:R-:W-:-:S07]  /*35e0*/  IMAD.MOV.U32 R13, RZ, RZ, R0 ;  /* 0x000000ffff0d7224 */ /* 0x000fce00078e0000 */
.L_x_9758:
[----:B------:R-:W-:Y:S05]  /*35f0*/  BSYNC.RECONVERGENT B1 ;  /* 0x0000000000017941 */ /* 0x000fea0003800200 */
.L_x_9757:
[----:B------:R3:W-:Y:S01]  /*3600*/  STG.E desc[UR10][R10.64+0x600], R13 ;  /* 0x0006000d0a007986 */ /* 0x0007e2000c10190a */
[----:B------:R-:W-:-:S05]  /*3610*/  VIADD R14, R14, 0x200 ;  /* 0x000002000e0e7836 */ /* 0x000fca0000000000 */
[----:B------:R-:W-:-:S13]  /*3620*/  ISETP.GE.AND P0, PT, R14, UR8, PT ;  /* 0x000000080e007c0c */ /* 0x000fda000bf06270 */
[----:B---3--:R-:W-:Y:S05]  /*3630*/  @!P0 BRA `(.L_x_9759) ;  /* 0xfffffff800c48947 */ /* 0x008fea000383ffff */
.L_x_9742:
[----:B------:R-:W-:Y:S05]  /*3640*/  BSYNC.RECONVERGENT B0 ;  /* 0x0000000000007941 */ /* 0x000fea0003800200 */
.L_x_9741:
[----:B------:R-:W3:Y:S01]  /*3650*/  LDCU.64 UR6, c[0x0][0x400] ;  /* 0x00008000ff0677ac */ /* 0x000ee20008000a00 */
[----:B------:R-:W-:-:S04]  /*3660*/  UIADD3 UR5, UP0, UPT, UR9, UR5, URZ ;  /* 0x0000000509057290 */ /* 0x000fc8000ff1e0ff */
[----:B------:R-:W-:Y:S02]  /*3670*/  UIADD3.X UR4, UPT, UPT, URZ, UR4, URZ, UP0, !UPT ;  /* 0x00000004ff047290 */ /* 0x000fe400087fe4ff */
[----:B---3--:R-:W-:-:S04]  /*3680*/  UISETP.GE.U32.AND UP0, UPT, UR5, UR6, UPT ;  /* 0x000000060500728c */ /* 0x008fc8000bf06070 */
[----:B------:R-:W-:-:S09]  /*3690*/  UISETP.GE.AND.EX UP0, UPT, UR4, UR7, UPT, UP0 ;  /* 0x000000070400728c */ /* 0x000fd2000bf06300 */
[----:B------:R-:W-:Y:S05]  /*36a0*/  BRA.U !UP0, `(.L_x_9760) ;  /* 0xffffffc908947547 */ /* 0x000fea000b83ffff */
[----:B------:R-:W-:Y:S05]  /*36b0*/  EXIT ;  /* 0x000000000000794d */ /* 0x000fea0003800000 */
        .weak           $__internal_158_$__cuda_sm3x_div_rn_noftz_f32_slowpath
        .type           $__internal_158_$__cuda_sm3x_div_rn_noftz_f32_slowpath,@function
        .size           $__internal_158_$__cuda_sm3x_div_rn_noftz_f32_slowpath,(.L_x_37535 - $__internal_158_$__cuda_sm3x_div_rn_noftz_f32_slowpath)
$__internal_158_$__cuda_sm3x_div_rn_noftz_f32_slowpath:
        /* <DEDUP_REMOVED lines=35> */
.L_x_9762:
        /* <DEDUP_REMOVED lines=51> */
.L_x_9769:
[----:B------:R-:W-:-:S04]  /*3c20*/  LOP3.LUT R0, R0, 0x80000000, RZ, 0xc0, !PT ;  /* 0x8000000000007812 */ /* 0x000fc800078ec0ff */
[----:B------:R-:W-:Y:S01]  /*3c30*/  LOP3.LUT R0, R0, 0x7f800000, RZ, 0xfc, !PT ;  /* 0x7f80000000007812 */ /* 0x000fe200078efcff */
[----:B------:R-:W-:Y:S06]  /*3c40*/  BRA `(.L_x_9770) ;  /* 0x0000000000047947 */ /* 0x000fec0003800000 */
.L_x_9768:
[----:B------:R-:W-:-:S07]  /*3c50*/  IMAD R0, R20, 0x800000, R0 ;  /* 0x0080000014007824 */ /* 0x000fce00078e0200 */
.L_x_9770:
[----:B------:R-:W-:Y:S05]  /*3c60*/  BSYNC.RECONVERGENT B4 ;  /* 0x0000000000047941 */ /* 0x000fea0003800200 */
.L_x_9767:
[----:B------:R-:W-:Y:S05]  /*3c70*/  BRA `(.L_x_9771) ;  /* 0x0000000000207947 */ /* 0x000fea0003800000 */
.L_x_9766:
[----:B------:R-:W-:-:S04]  /*3c80*/  LOP3.LUT R0, R15, 0x80000000, R0, 0x48, !PT ;  /* 0x800000000f007812 */ /* 0x000fc800078e4800 */
[----:B------:R-:W-:Y:S01]  /*3c90*/  LOP3.LUT R0, R0, 0x7f800000, RZ, 0xfc, !PT ;  /* 0x7f80000000007812 */ /* 0x000fe200078efcff */
[----:B------:R-:W-:Y:S06]  /*3ca0*/  BRA `(.L_x_9771) ;  /* 0x0000000000147947 */ /* 0x000fec0003800000 */
.L_x_9765:
[----:B------:R-:W-:Y:S01]  /*3cb0*/  LOP3.LUT R0, R15, 0x80000000, R0, 0x48, !PT ;  /* 0x800000000f007812 */ /* 0x000fe200078e4800 */
[----:B------:R-:W-:Y:S06]  /*3cc0*/  BRA `(.L_x_9771) ;  /* 0x00000000000c7947 */ /* 0x000fec0003800000 */
.L_x_9764:
[----:B------:R-:W0:Y:S01]  /*3cd0*/  MUFU.RSQ R0, -QNAN ;  /* 0xffc0000000007908 */ /* 0x000e220000001400 */
[----:B------:R-:W-:Y:S05]  /*3ce0*/  BRA `(.L_x_9771) ;  /* 0x0000000000047947 */ /* 0x000fea0003800000 */
.L_x_9763:
[----:B------:R-:W-:-:S07]  /*3cf0*/  FADD.FTZ R0, R0, R3 ;  /* 0x0000000300007221 */ /* 0x000fce0000010000 */
.L_x_9771:
[----:B------:R-:W-:Y:S05]  /*3d00*/  BSYNC.RECONVERGENT B3 ;  /* 0x0000000000037941 */ /* 0x000fea0003800200 */
.L_x_9761:
[----:B------:R-:W-:-:S04]  /*3d10*/  IMAD.MOV.U32 R17, RZ, RZ, 0x0 ;  /* 0x00000000ff117424 */ /* 0x000fc800078e00ff */
[----:B0-----:R-:W-:Y:S05]  /*3d20*/  RET.REL.NODEC R16 `(_Z20SoftmaxBlockSMemImplI22BroadcastScaleMaskLoadIffbLm3EiE11DirectStoreIffEfLi1ELi128EL9Algorithm0EEvT_T0_ll) ;  /* 0xffffffc010b47950 */ /* 0x001fea0003c3ffff */
.L_x_9772:
        /* <DEDUP_REMOVED lines=13> */
.L_x_37535:


//--------------------- .text._Z20SoftmaxBlockSMemImplI22BroadcastScaleMaskLoadIffbLm3EiE11DirectStoreIffEfLi2ELi256EL9Algorithm0EEvT_T0_ll --------------------------
	.section	.text._Z20SoftmaxBlockSMemImplI22BroadcastScaleMaskLoadIffbLm3EiE11DirectStoreIffEfLi2ELi256EL9Algorithm0EEvT_T0_ll,"ax",@progbits
	.align	128
        .global         _Z20SoftmaxBlockSMemImplI22BroadcastScaleMaskLoadIffbLm3EiE11DirectStoreIffEfLi2ELi256EL9Algorithm0EEvT_T0_ll
        .type           _Z20SoftmaxBlockSMemImplI22BroadcastScaleMaskLoadIffbLm3EiE11DirectStoreIffEfLi2ELi256EL9Algorithm0EEvT_T0_ll,@function
        .size           _Z20SoftmaxBlockSMemImplI22BroadcastScaleMaskLoadIffbLm3EiE11DirectStoreIffEfLi2ELi256EL9Algorithm0EEvT_T0_ll,(.L_x_37536 - _Z20SoftmaxBlockSMemImplI22BroadcastScaleMaskLoadIffbLm3EiE11DirectStoreIffEfLi2ELi256EL9Algorithm0EEvT_T0_ll)
        .other          _Z20SoftmaxBlockSMemImplI22BroadcastScaleMaskLoadIffbLm3EiE11DirectStoreIffEfLi2ELi256EL9Algorithm0EEvT_T0_ll,@"STO_CUDA_ENTRY STV_DEFAULT"
_Z20SoftmaxBlockSMemImplI22BroadcastScaleMaskLoadIffbLm3EiE11DirectStoreIffEfLi2ELi256EL9Algorithm0EEvT_T0_ll:
.text._Z20SoftmaxBlockSMemImplI22BroadcastScaleMaskLoadIffbLm3EiE11DirectStoreIffEfLi2ELi256EL9Algorithm0EEvT_T0_ll:
        /* <DEDUP_REMOVED lines=22> */
.L_x_9773:
        /* <DEDUP_REMOVED lines=9> */
[----:B------:R-:W-:Y:S01]  /*01f0*/  UIADD3 UR4, UPT, UPT, UR4, 0x60, URZ ;  /* 0x0000006004047890 */ /* 0x000fe2000fffe0ff */
[----:B------:R-:W-:-:S04]  /*0200*/  MOV R16, RZ ;  /* 0x000000ff00107202 */ /* 0x000fc80000000f00 */
        /* <DEDUP_REMOVED lines=10> */
[----:B----4-:R-:W-:-:S07]  /*02b0*/  LEA R19, R19, UR4, 0x2 ;  /* 0x0000000413137c11 */ /* 0x010fce000f8e10ff */
.L_x_9823:
[----:B-1----:R-:W1:Y:S01]  /*02c0*/  S2R R3, SR_TID.X ;  /* 0x0000000000037919 */ /* 0x002e620000002100 */
[----:B------:R-:W-:Y:S01]  /*02d0*/  BSSY.RECONVERGENT B0, `(.L_x_9774) ;  /* 0x000012f000007945 */ /* 0x000fe20003800200 */
[----:B------:R-:W-:Y:S01]  /*02e0*/  IMAD.MOV.U32 R5, RZ, RZ, -0x800000 ;  /* 0xff800000ff057424 */ /* 0x000fe200078e00ff */
[----:B-1----:R-:W-:-:S13]  /*02f0*/  ISETP.GE.AND P0, PT, R3, R8, PT ;  /* 0x000000080300720c */ /* 0x002fda0003f06270 */
[----:B--2-4-:R-:W-:Y:S05]  /*0300*/  @P0 BRA `(.L_x_9775) ;  /* 0x0000001000ac0947 */ /* 0x014fea0003800000 */
[----:B------:R-:W-:Y:S01]  /*0310*/  LOP3.LUT R5, RZ, R3, RZ, 0x33, !PT ;  /* 0x00000003ff057212 */ /* 0x000fe200078e33ff */
[----:B------:R-:W1:Y:S01]  /*0320*/  LDCU UR4, c[0x0][0x3e0] ;  /* 0x00007c00ff0477ac */ /* 0x000e620008000800 */
[----:B------:R-:W-:Y:S03]  /*0330*/  BSSY.RECONVERGENT B1, `(.L_x_9776) ;  /* 0x000006e000017945 */ /* 0x000fe60003800200 */
[----:B------:R-:W-:-:S05]  /*0340*/  IMAD.IADD R5, R5, 0x1, R8 ;  /* 0x0000000105057824 */ /* 0x000fca00078e0208 */
[C---:B------:R-:W-:Y:S02]  /*0350*/  LOP3.LUT P0, RZ, R5.reuse, 0x100, RZ, 0xc0, !PT ;  /* 0x0000010005ff7812 */ /* 0x040fe4000780c0ff */
[----:B------:R-:W-:Y:S01]  /*0360*/  ISETP.GE.U32.AND P3, PT, R5, 0x100, PT ;  /* 0x000001000500780c */ /* 0x000fe20003f66070 */
[----:B------:R-:W-:Y:S02]  /*0370*/  IMAD.MOV.U32 R5, RZ, RZ, -0x800000 ;  /* 0xff800000ff057424 */ /* 0x000fe400078e00ff */
[----:B-1----:R-:W-:-:S08]  /*0380*/  IMAD R0, R17, UR4, RZ ;  /* 0x0000000411007c24 */ /* 0x002fd0000f8e02ff */
[----:B------:R-:W-:Y:S05]  /*0390*/  @P0 BRA `(.L_x_9777) ;  /* 0x00000004009c0947 */ /* 0x000fea0003800000 */
[----:B------:R-:W1:Y:S01]  /*03a0*/  LDC R18, c[0x0][0x3b0] ;  /* 0x0000ec00ff127b82 */ /* 0x000e620000000800 */
[----:B------:R-:W-:Y:S01]  /*03b0*/  IMAD.SHL.U32 R5, R3, 0x2, RZ ;  /* 0x0000000203057824 */ /* 0x000fe200078e00ff */
[----:B------:R-:W2:Y:S03]  /*03c0*/  LDCU.64 UR4, c[0x0][0x3c8] ;  /* 0x00007900ff0477ac */ /* 0x000ea60008000a00 */
[----:B------:R-:W-:Y:S01]  /*03d0*/  IMAD.IADD R5, R5, 0x1, R0 ;  /* 0x0000000105057824 */ /* 0x000fe200078e0200 */
[----:B------:R-:W3:Y:S02]  /*03e0*/  LDCU UR6, c[0x0][0x3d0] ;  /* 0x00007a00ff0677ac */ /* 0x000ee40008000800 */
[----:B------:R-:W4:Y:S02]  /*03f0*/  LDC R10, c[0x0][0x3b4] ;  /* 0x0000ed00ff0a7b82 */ /* 0x000f240000000800 */
[----:B------:R-:W-:-:S06]  /*0400*/  IABS R20, R5 ;  /* 0x0000000500147213 */ /* 0x000fcc0000000000 */
[----:B------:R-:W5:Y:S01]  /*0410*/  LDC.64 R26, c[0x0][0x390] ;  /* 0x0000e400ff1a7b82 */ /* 0x000f620000000a00 */
[----:B-1----:R-:W-:-:S07]  /*0420*/  IABS R15, R18 ;  /* 0x00000012000f7213 */ /* 0x002fce0000000000 */
[----:B------:R-:W1:Y:S01]  /*0430*/  LDC.64 R24, c[0x0][0x398] ;  /* 0x0000e600ff187b82 */ /* 0x000e620000000a00 */
[----:B------:R-:W0:Y:S01]  /*0440*/  I2F.RP R11, R15 ;  /* 0x0000000f000b7306 */ /* 0x000e220000209400 */
[----:B----4-:R-:W-:-:S07]  /*0450*/  IABS R22, R10 ;  /* 0x0000000a00167213 */ /* 0x010fce0000000000 */
[----:B0-----:R-:W0:Y:S02]  /*0460*/  MUFU.RCP R11, R11 ;  /* 0x0000000b000b7308 */ /* 0x001e240000001000 */
[----:B0-----:R-:W-:-:S06]  /*0470*/  IADD3 R12, PT, PT, R11, 0xffffffe, RZ ;  /* 0x0ffffffe0b0c7810 */ /* 0x001fcc0007ffe0ff */
[----:B------:R0:W4:Y:S02]  /*0480*/  F2I.FTZ.U32.TRUNC.NTZ R13, R12 ;  /* 0x0000000c000d7305 */ /* 0x000124000021f000 */
[----:B0-----:R-:W-:Y:S02]  /*0490*/  HFMA2 R12, -RZ, RZ, 0, 0 ;  /* 0x00000000ff0c7431 */ /* 0x001fe400000001ff */
[----:B----4-:R-:W-:-:S04]  /*04a0*/  IMAD.MOV R14, RZ, RZ, -R13 ;  /* 0x000000ffff0e7224 */ /* 0x010fc800078e0a0d */
        /* <DEDUP_REMOVED lines=15> */
[----:B------:R0:W4:Y:S02]  /*05a0*/  F2I.FTZ.U32.TRUNC.NTZ R13, R12 ;  /* 0x0000000c000d7305 */ /* 0x000124000021f000 */
[----:B------:R-:W-:-:S04]  /*05b0*/  @P0 VIADD R11, R11, 0x1 ;  /* 0x000000010b0b0836 */ /* 0x000fc80000000000 */
[----:B------:R-:W-:Y:S02]  /*05c0*/  IMAD.MOV.U32 R15, RZ, RZ, R11 ;  /* 0x000000ffff0f7224 */ /* 0x000fe400078e000b */
[----:B0-----:R-:W-:Y:S02]  /*05d0*/  IMAD.MOV.U32 R12, RZ, RZ, RZ ;  /* 0x000000ffff0c7224 */ /* 0x001fe400078e00ff */
[----:B------:R-:W-:Y:S01]  /*05e0*/  @!P2 IMAD.MOV R15, RZ, RZ, -R15 ;  /* 0x000000ffff0fa224 */ /* 0x000fe200078e0a0f */
        /* <DEDUP_REMOVED lines=17> */
[----:B------:R-:W0:Y:S03]  /*0700*/  LDC.64 R22, c[0x0][0x3a0] ;  /* 0x0000e800ff167b82 */ /* 0x000e260000000a00 */
[----:B------:R-:W-:-:S07]  /*0710*/  ISETP.GE.AND P2, PT, R11, RZ, PT ;  /* 0x000000ff0b00720c */ /* 0x000fce0003f46270 */
[----:B------:R-:W-:Y:S01]  /*0720*/  @P0 VIADD R12, R12, 0x1 ;  /* 0x000000010c0c0836 */ /* 0x000fe20000000000 */
[----:B-----5:R-:W-:-:S04]  /*0730*/  ISETP.NE.U32.AND P0, PT, R26, 0x1, PT ;  /* 0x000000011a00780c */ /* 0x020fc80003f05070 */
[----:B------:R-:W-:Y:S02]  /*0740*/  ISETP.NE.AND.EX P0, PT, R27, RZ, PT, P0 ;  /* 0x000000ff1b00720c */ /* 0x000fe40003f05300 */
[----:B------:R-:W-:Y:S02]  /*0750*/  @!P2 IADD3 R12, PT, PT, -R12, RZ, RZ ;  /* 0x000000ff0c0ca210 */ /* 0x000fe40007ffe1ff */
[----:B------:R-:W-:Y:S02]  /*0760*/  @!P1 LOP3.LUT R12, RZ, R10, RZ, 0x33, !PT ;  /* 0x0000000aff0c9212 */ /* 0x000fe400078e33ff */
[----:B-1----:R-:W-:Y:S02]  /*0770*/  ISETP.NE.U32.AND P1, PT, R24, 0x1, PT ;  /* 0x000000011800780c */ /* 0x002fe40003f25070 */
[----:B------:R-:W-:Y:S01]  /*0780*/  SEL R14, R15, RZ, P0 ;  /* 0x000000ff0f0e7207 */ /* 0x000fe20000000000 */
[----:B------:R-:W-:Y:S01]  /*0790*/  IMAD.MOV R13, RZ, RZ, -R12 ;  /* 0x000000ffff0d7224 */ /* 0x000fe200078e0a0c */
[----:B0-----:R-:W-:-:S02]  /*07a0*/  ISETP.NE.U32.AND P2, PT, R22, 0x1, PT ;  /* 0x000000011600780c */ /* 0x001fc40003f45070 */
[----:B------:R-:W-:Y:S01]  /*07b0*/  ISETP.NE.AND.EX P1, PT, R25, RZ, PT, P1 ;  /* 0x000000ff1900720c */ /* 0x000fe20003f25310 */
[----:B------:R-:W-:Y:S01]  /*07c0*/  IMAD R13, R10, R13, R21 ;  /* 0x0000000d0a0d7224 */ /* 0x000fe200078e0215 */
[----:B------:R-:W-:Y:S01]  /*07d0*/  ISETP.NE.AND.EX P0, PT, R23, RZ, PT, P2 ;  /* 0x000000ff1700720c */ /* 0x000fe20003f05320 */
[----:B------:R-:W0:Y:S01]  /*07e0*/  LDC.64 R10, c[0x0][0x388] ;  /* 0x0000e200ff0a7b82 */ /* 0x000e220000000a00 */
[----:B------:R-:W-:Y:S01]  /*07f0*/  SEL R12, R12, RZ, P1 ;  /* 0x000000ff0c0c7207 */ /* 0x000fe20000800000 */
[----:B--2---:R-:W-:Y:S01]  /*0800*/  IMAD R15, R14, UR4, RZ ;  /* 0x000000040e0f7c24 */ /* 0x004fe2000f8e02ff */
[----:B------:R-:W-:Y:S02]  /*0810*/  SEL R13, R13, RZ, P0 ;  /* 0x000000ff0d0d7207 */ /* 0x000fe40000000000 */
[----:B------:R-:W-:Y:S01]  /*0820*/  R2UR UR4, R6 ;  /* 0x00000000060472ca */ /* 0x000fe200000e0000 */
[----:B------:R-:W-:Y:S01]  /*0830*/  IMAD R12, R12, UR5, R15 ;  /* 0x000000050c0c7c24 */ /* 0x000fe2000f8e020f */
[----:B------:R-:W-:-:S03]  /*0840*/  R2UR UR5, R7 ;  /* 0x00000000070572ca */ /* 0x000fc600000e0000 */
[----:B---3--:R-:W-:-:S05]  /*0850*/  IMAD R12, R13, UR6, R12 ;  /* 0x000000060d0c7c24 */ /* 0x008fca000f8e020c */
        /* <DEDUP_REMOVED lines=20> */
[----:B0-----:R-:W-:Y:S02]  /*09a0*/  IMAD.U32 R10, RZ, RZ, UR5 ;  /* 0x00000005ff0a7e24 */ /* 0x001fe4000f8e00ff */
[----:B------:R-:W-:Y:S01]  /*09b0*/  IMAD R15, R8, 0x4, R19 ;  /* 0x00000004080f7824 */ /* 0x000fe200078e0213 */
[----:B-1----:R1:W-:Y:S01]  /*09c0*/  STS [R19], R11 ;  /* 0x0000000b13007388 */ /* 0x0023e20000000800 */
[----:B------:R-:W-:Y:S01]  /*09d0*/  IADD3 R3, PT, PT, R3, 0x100, RZ ;  /* 0x0000010003037810 */ /* 0x000fe20007ffe0ff */
[----:B--2---:R-:W-:-:S05]  /*09e0*/  @P1 FMUL R10, R14, UR4 ;  /* 0x000000040e0a1c20 */ /* 0x004fca0008400000 */
[----:B------:R1:W-:Y:S01]  /*09f0*/  STS [R15], R10 ;  /* 0x0000000a0f007388 */ /* 0x0003e20000000800 */
[----:B------:R-:W-:-:S07]  /*0a00*/  FMNMX3 R5, R11, -INF , R10, !PT ;  /* 0xff8000000b057876 */ /* 0x000fce000780000a */
.L_x_9777:
[----:B------:R-:W-:Y:S05]  /*0a10*/  BSYNC.RECONVERGENT B1 ;  /* 0x0000000000017941 */ /* 0x000fea0003800200 */
.L_x_9776:
[----:B------:R-:W-:Y:S05]  /*0a20*/  @!P3 BRA `(.L_x_9775) ;  /* 0x0000000800e4b947 */ /* 0x000fea0003800000 */
[----:B-1----:R-:W1:Y:S08]  /*0a30*/  LDC R10, c[0x0][0x3b0] ;  /* 0x0000ec00ff0a7b82 */ /* 0x002e700000000800 */
[----:B------:R-:W2:Y:S08]  /*0a40*/  LDC.64 R14, c[0x0][0x3a0] ;  /* 0x0000e800ff0e7b82 */ /* 0x000eb00000000a00 */
[----:B------:R-:W3:Y:S01]  /*0a50*/  LDC.64 R22, c[0x0][0x390] ;  /* 0x0000e400ff167b82 */ /* 0x000ee20000000a00 */
[----:B-1----:R-:W-:-:S07]  /*0a60*/  IABS R12, R10 ;  /* 0x0000000a000c7213 */ /* 0x002fce0000000000 */
[----:B------:R-:W1:Y:S01]  /*0a70*/  LDC.64 R20, c[0x0][0x398] ;  /* 0x0000e600ff147b82 */ /* 0x000e620000000a00 */
[----:B------:R-:W4:Y:S01]  /*0a80*/  I2F.RP R13, R12 ;  /* 0x0000000c000d7306 */ /* 0x000f220000209400 */
[----:B--2---:R-:W-:-:S04]  /*0a90*/  ISETP.NE.U32.AND P0, PT, R14, 0x1, PT ;  /* 0x000000010e00780c */ /* 0x004fc80003f05070 */
[----:B------:R-:W-:Y:S02]  /*0aa0*/  ISETP.NE.AND.EX P0, PT, R15, RZ, PT, P0 ;  /* 0x000000ff0f00720c */ /* 0x000fe40003f05300 */
[----:B---3--:R-:W-:Y:S01]  /*0ab0*/  ISETP.NE.U32.AND P1, PT, R22, 0x1, PT ;  /* 0x000000011600780c */ /* 0x008fe20003f25070 */
[----:B----4-:R-:W2:Y:S03]  /*0ac0*/  MUFU.RCP R13, R13 ;  /* 0x0000000d000d7308 */ /* 0x010ea60000001000 */
[----:B------:R-:W-:Y:S02]  /*0ad0*/  ISETP.NE.AND.EX P1, PT, R23, RZ, PT, P1 ;  /* 0x000000ff1700720c */ /* 0x000fe40003f25310 */
[----:B-1----:R-:W-:-:S04]  /*0ae0*/  ISETP.NE.U32.AND P2, PT, R20, 0x1, PT ;  /* 0x000000011400780c */ /* 0x002fc80003f45070 */
[----:B------:R-:W-:Y:S01]  /*0af0*/  ISETP.NE.AND.EX P2, PT, R21, RZ, PT, P2 ;  /* 0x000000ff1500720c */ /* 0x000fe20003f45320 */
[----:B--2---:R-:W-:-:S04]  /*0b00*/  VIADD R10, R13, 0xffffffe ;  /* 0x0ffffffe0d0a7836 */ /* 0x004fc80000000000 */
[----:B------:R1:W2:Y:S02]  /*0b10*/  F2I.FTZ.U32.TRUNC.NTZ R11, R10 ;  /* 0x0000000a000b7305 */ /* 0x0002a4000021f000 */
[----:B-1----:R-:W-:Y:S02]  /*0b20*/  IMAD.MOV.U32 R10, RZ, RZ, RZ ;  /* 0x000000ffff0a7224 */ /* 0x002fe400078e00ff */
[----:B--2---:R-:W-:-:S04]  /*0b30*/  IMAD.MOV R25, RZ, RZ, -R11 ;  /* 0x000000ffff197224 */ /* 0x004fc800078e0a0b */
[----:B------:R-:W-:-:S04]  /*0b40*/  IMAD R13, R25, R12, RZ ;  /* 0x0000000c190d7224 */ /* 0x000fc800078e02ff */
[----:B------:R-:W-:-:S07]  /*0b50*/  IMAD.HI.U32 R13, R11, R13, R10 ;  /* 0x0000000d0b0d7227 */ /* 0x000fce00078e000a */
.L_x_9778:
[----:B------:R-:W1:Y:S01]  /*0b60*/  LDC R22, c[0x0][0x3b0] ;  /* 0x0000ec00ff167b82 */ /* 0x000e620000000800 */
[----:B------:R-:W-:Y:S01]  /*0b70*/  LEA R14, R3, R0, 0x1 ;  /* 0x00000000030e7211 */ /* 0x000fe200078e08ff */
[----:B------:R-:W2:Y:S01]  /*0b80*/  LDCU.64 UR4, c[0x0][0x3c8] ;  /* 0x00007900ff0477ac */ /* 0x000ea20008000a00 */
[----:B0-----:R-:W-:Y:S02]  /*0b90*/  R2UR UR7, R7 ;  /* 0x00000000070772ca */ /* 0x001fe400000e0000 */
[----:B------:R-:W-:Y:S01]  /*0ba0*/  IABS R10, R14 ;  /* 0x0000000e000a7213 */ /* 0x000fe20000000000 */
[----:B------:R-:W0:Y:S01]  /*0bb0*/  LDCU UR6, c[0x0][0x3d0] ;  /* 0x00007a00ff0677ac */ /* 0x000e220008000800 */
[----:B------:R-:W-:Y:S01]  /*0bc0*/  IADD3 R15, PT, PT, R14, 0x200, RZ ;  /* 0x000002000e0f7810 */ /* 0x000fe20007ffe0ff */
[----:B------:R-:W3:Y:S02]  /*0bd0*/  LDC R18, c[0x0][0x3b4] ;  /* 0x0000ed00ff127b82 */ /* 0x000ee40000000800 */
[----:B------:R-:W-:Y:S01]  /*0be0*/  IMAD.HI.U32 R21, R13, R10, RZ ;  /* 0x0000000a0d157227 */ /* 0x000fe200078e00ff */
[----:B------:R-:W-:-:S03]  /*0bf0*/  IABS R25, R15 ;  /* 0x0000000f00197213 */ /* 0x000fc60000000000 */
[----:B------:R-:W-:Y:S01]  /*0c00*/  IMAD.MOV R23, RZ, RZ, -R21 ;  /* 0x000000ffff177224 */ /* 0x000fe200078e0a15 */
[----:B-1----:R-:W-:-:S04]  /*0c10*/  IABS R24, R22 ;  /* 0x0000001600187213 */ /* 0x002fc80000000000 */
[----:B------:R-:W1:Y:S01]  /*0c20*/  I2F.RP R20, R24 ;  /* 0x0000001800147306 */ /* 0x000e620000209400 */
[----:B------:R-:W-:Y:S02]  /*0c30*/  IMAD R23, R24, R23, R10 ;  /* 0x0000001718177224 */ /* 0x000fe400078e020a */
[----:B------:R-:W-:-:S03]  /*0c40*/  IMAD.MOV.U32 R10, RZ, RZ, RZ ;  /* 0x000000ffff0a7224 */ /* 0x000fc600078e00ff */
[----:B------:R-:W-:Y:S02]  /*0c50*/  ISETP.GT.U32.AND P6, PT, R12, R23, PT ;  /* 0x000000170c00720c */ /* 0x000fe40003fc4070 */
[----:B-1----:R-:W1:Y:S11]  /*0c60*/  MUFU.RCP R20, R20 ;  /* 0x0000001400147308 */ /* 0x002e760000001000 */
[----:B------:R-:W-:-:S02]  /*0c70*/  @!P6 IMAD.IADD R23, R23, 0x1, -R24 ;  /* 0x000000011717e824 */ /* 0x000fc400078e0a18 */
[----:B------:R-:W-:-:S03]  /*0c80*/  @!P6 VIADD R21, R21, 0x1 ;  /* 0x000000011515e836 */ /* 0x000fc60000000000 */
[----:B------:R-:W-:Y:S01]  /*0c90*/  ISETP.GE.U32.AND P5, PT, R23, R12, PT ;  /* 0x0000000c1700720c */ /* 0x000fe20003fa6070 */
[----:B------:R-:W-:Y:S02]  /*0ca0*/  IMAD.MOV.U32 R12, RZ, RZ, R24 ;  /* 0x000000ffff0c7224 */ /* 0x000fe400078e0018 */
[----:B-1----:R-:W-:Y:S01]  /*0cb0*/  VIADD R11, R20, 0xffffffe ;  /* 0x0ffffffe140b7836 */ /* 0x002fe20000000000 */
[----:B---3--:R-:W-:-:S04]  /*0cc0*/  IABS R20, R18 ;  /* 0x0000001200147213 */ /* 0x008fc80000000000 */
[----:B------:R-:W1:Y:S05]  /*0cd0*/  I2F.RP R26, R20 ;  /* 0x00000014001a7306 */ /* 0x000e6a0000209400 */
[----:B------:R-:W-:Y:S01]  /*0ce0*/  @P5 VIADD R21, R21, 0x1 ;  /* 0x0000000115155836 */ /* 0x000fe20000000000 */
[----:B------:R-:W-:Y:S02]  /*0cf0*/  ISETP.NE.AND P5, PT, R22, RZ, PT ;  /* 0x000000ff1600720c */ /* 0x000fe40003fa5270 */
[----:B------:R-:W3:Y:S08]  /*0d00*/  F2I.FTZ.U32.TRUNC.NTZ R11, R11 ;  /* 0x0000000b000b7305 */ /* 0x000ef0000021f000 */
[----:B-1----:R-:W1:Y:S01]  /*0d10*/  MUFU.RCP R26, R26 ;  /* 0x0000001a001a7308 */ /* 0x002e620000001000 */
[----:B---3--:R-:W-:-:S04]  /*0d20*/  IMAD.MOV R13, RZ, RZ, -R11 ;  /* 0x000000ffff0d7224 */ /* 0x008fc800078e0a0b */
[----:B------:R-:W-:-:S04]  /*0d30*/  IMAD R13, R13, R24, RZ ;  /* 0x000000180d0d7224 */ /* 0x000fc800078e02ff */
[----:B------:R-:W-:-:S04]  /*0d40*/  IMAD.HI.U32 R13, R11, R13, R10 ;  /* 0x0000000d0b0d7227 */ /* 0x000fc800078e000a */
[----:B------:R-:W-:-:S04]  /*0d50*/  IMAD.MOV.U32 R10, RZ, RZ, R25 ;  /* 0x000000ffff0a7224 */ /* 0x000fc800078e0019 */
[----:B------:R-:W-:-:S05]  /*0d60*/  IMAD.HI.U32 R25, R13, R10, RZ ;  /* 0x0000000a0d197227 */ /* 0x000fca00078e00ff */
[----:B------:R-:W-:-:S05]  /*0d70*/  IADD3 R11, PT, PT, -R25, RZ, RZ ;  /* 0x000000ff190b7210 */ /* 0x000fca0007ffe1ff */
[----:B------:R-:W-:Y:S01]  /*0d80*/  IMAD R23, R24, R11, R10 ;  /* 0x0000000b18177224 */ /* 0x000fe200078e020a */
[-C--:B------:R-:W-:Y:S01]  /*0d90*/  LOP3.LUT R10, R14, R22.reuse, RZ, 0x3c, !PT ;  /* 0x000000160e0a7212 */ /* 0x080fe200078e3cff */
[----:B-1----:R-:W-:Y:S01]  /*0da0*/  VIADD R11, R26, 0xffffffe ;  /* 0x0ffffffe1a0b7836 */ /* 0x002fe20000000000 */
[-C--:B------:R-:W-:Y:S02]  /*0db0*/  LOP3.LUT R26, RZ, R22.reuse, RZ, 0x33, !PT ;  /* 0x00000016ff1a7212 */ /* 0x080fe400078e33ff */
[----:B------:R-:W-:Y:S02]  /*0dc0*/  ISETP.GT.U32.AND P3, PT, R12, R23, PT ;  /* 0x000000170c00720c */ /* 0x000fe40003f64070 */
[----:B------:R-:W-:Y:S01]  /*0dd0*/  ISETP.GE.AND P4, PT, R10, RZ, PT ;  /* 0x000000ff0a00720c */ /* 0x000fe20003f86270 */
[----:B------:R-:W1:Y:S01]  /*0de0*/  F2I.FTZ.U32.TRUNC.NTZ R11, R11 ;  /* 0x0000000b000b7305 */ /* 0x000e62000021f000 */
[----:B------:R-:W-:-:S09]  /*0df0*/  LOP3.LUT R10, R15, R22, RZ, 0x3c, !PT ;  /* 0x000000160f0a7212 */ /* 0x000fd200078e3cff */
[----:B------:R-:W-:Y:S01]  /*0e00*/  @!P3 IADD3 R23, PT, PT, R23, -R24, RZ ;  /* 0x800000181717b210 */ /* 0x000fe20007ffe0ff */
[----:B------:R-:W-:Y:S02]  /*0e10*/  @!P3 VIADD R25, R25, 0x1 ;  /* 0x000000011919b836 */ /* 0x000fe40000000000 */
[----:B------:R-:W-:Y:S01]  /*0e20*/  @!P4 IMAD.MOV R21, RZ, RZ, -R21 ;  /* 0x000000ffff15c224 */ /* 0x000fe200078e0a15 */
[----:B------:R-:W-:Y:S02]  /*0e30*/  ISETP.GE.U32.AND P6, PT, R23, R12, PT ;  /* 0x0000000c1700720c */ /* 0x000fe40003fc6070 */
[----:B------:R-:W-:Y:S01]  /*0e40*/  ISETP.GE.AND P4, PT, R10, RZ, PT ;  /* 0x000000ff0a00720c */ /* 0x000fe20003f86270 */
[----:B------:R-:W-:Y:S01]  /*0e50*/  IMAD.MOV.U32 R10, RZ, RZ, RZ ;  /* 0x000000ffff0a7224 */ /* 0x000fe200078e00ff */
[----:B------:R-:W-:Y:S02]  /*0e60*/  SEL R24, R26, R21, !P5 ;  /* 0x000000151a187207 */ /* 0x000fe40006800000 */
[----:B-1----:R-:W-:-:S03]  /*0e70*/  IADD3 R27, PT, PT, RZ, -R11, RZ ;  /* 0x8000000bff1b7210 */ /* 0x002fc60007ffe0ff */
[----:B------:R-:W-:Y:S01]  /*0e80*/  IMAD.MOV R23, RZ, RZ, -R24 ;  /* 0x000000ffff177224 */ /* 0x000fe200078e0a18 */
[----:B------:R-:W-:-:S03]  /*0e90*/  SEL R24, R24, RZ, P1 ;  /* 0x000000ff18187207 */ /* 0x000fc60000800000 */
[----:B------:R-:W-:-:S04]  /*0ea0*/  @P6 VIADD R25, R25, 0x1 ;  /* 0x0000000119196836 */ /* 0x000fc80000000000 */
[----:B------:R-:W-:Y:S02]  /*0eb0*/  IMAD.MOV.U32 R21, RZ, RZ, R25 ;  /* 0x000000ffff157224 */ /* 0x000fe400078e0019 */
[----:B------:R-:W-:Y:S02]  /*0ec0*/  IMAD R25, R22, R23, R14 ;  /* 0x0000001716197224 */ /* 0x000fe400078e020e */
[----:B------:R-:W-:Y:S01]  /*0ed0*/  IMAD R23, R27, R20, RZ ;  /* 0x000000141b177224 */ /* 0x000fe200078e02ff */
[----:B------:R-:W-:Y:S02]  /*0ee0*/  @!P4 IADD3 R21, PT, PT, -R21, RZ, RZ ;  /* 0x000000ff1515c210 */ /* 0x000fe40007ffe1ff */
[----:B------:R-:W-:Y:S02]  /*0ef0*/  IABS R27, R25 ;  /* 0x00000019001b7213 */ /* 0x000fe40000000000 */
[----:B------:R-:W-:Y:S01]  /*0f00*/  SEL R21, R26, R21, !P5 ;  /* 0x000000151a157207 */ /* 0x000fe20006800000 */
[----:B------:R-:W-:-:S04]  /*0f10*/  IMAD.HI.U32 R26, R11, R23, R10 ;  /* 0x000000170b1a7227 */ /* 0x000fc800078e000a */
[----:B------:R-:W-:Y:S02]  /*0f20*/  IMAD.MOV.U32 R11, RZ, RZ, R27 ;  /* 0x000000ffff0b7224 */ /* 0x000fe400078e001b */
[----:B------:R-:W-:Y:S01]  /*0f30*/  IMAD.MOV R23, RZ, RZ, -R21 ;  /* 0x000000ffff177224 */ /* 0x000fe200078e0a15 */
[----:B------:R-:W-:Y:S01]  /*0f40*/  SEL R21, R21, RZ, P1 ;  /* 0x000000ff15157207 */ /* 0x000fe20000800000 */
[----:B------:R-:W-:-:S04]  /*0f50*/  IMAD.HI.U32 R10, R26, R11, RZ ;  /* 0x0000000b1a0a7227 */ /* 0x000fc800078e00ff */
[----:B------:R-:W-:Y:S01]  /*0f60*/  IMAD R23, R22, R23, R15 ;  /* 0x0000001716177224 */ /* 0x000fe200078e020f */
[----:B------:R-:W-:Y:S01]  /*0f70*/  IADD3 R22, PT, PT, -R10, RZ, RZ ;  /* 0x000000ff0a167210 */ /* 0x000fe20007ffe1ff */
[----:B--2---:R-:W-:-:S03]  /*0f80*/  IMAD R21, R21, UR4, RZ ;  /* 0x0000000415157c24 */ /* 0x004fc6000f8e02ff */
        /* <DEDUP_REMOVED lines=10> */
[----:B------:R-:W-:-:S04]  /*1030*/  LOP3.LUT R11, R25, R18, RZ, 0x3c, !PT ;  /* 0x00000012190b7212 */ /* 0x000fc800078e3cff */
[----:B------:R-:W-:Y:S01]  /*1040*/  ISETP.GE.AND P4, PT, R11, RZ, PT ;  /* 0x000000ff0b00720c */ /* 0x000fe20003f86270 */
[----:B------:R-:W-:Y:S01]  /*1050*/  @!P3 VIADD R22, R22, 0x1 ;  /* 0x000000011616b836 */ /* 0x000fe20000000000 */
[----:B------:R-:W-:Y:S02]  /*1060*/  @!P3 IADD3 R27, PT, PT, R27, -R20, RZ ;  /* 0x800000141b1bb210 */ /* 0x000fe40007ffe0ff */
[----:B------:R-:W-:Y:S02]  /*1070*/  LOP3.LUT R11, R23, R18, RZ, 0x3c, !PT ;  /* 0x00000012170b7212 */ /* 0x000fe400078e3cff */
[----:B------:R-:W-:Y:S01]  /*1080*/  ISETP.GE.U32.AND P6, PT, R27, R20, PT ;  /* 0x000000141b00720c */ /* 0x000fe20003fc6070 */
[----:B------:R-:W-:Y:S01]  /*1090*/  @P5 VIADD R10, R10, 0x1 ;  /* 0x000000010a0a5836 */ /* 0x000fe20000000000 */
[----:B------:R-:W-:Y:S01]  /*10a0*/  ISETP.GE.AND P5, PT, R11, RZ, PT ;  /* 0x000000ff0b00720c */ /* 0x000fe20003fa6270 */
[----:B------:R-:W-:Y:S01]  /*10b0*/  IMAD R27, R24, UR4, RZ ;  /* 0x00000004181b7c24 */ /* 0x000fe2000f8e02ff */
[----:B------:R-:W-:-:S02]  /*10c0*/  ISETP.NE.AND P3, PT, R18, RZ, PT ;  /* 0x000000ff1200720c */ /* 0x000fc40003f65270 */
[----:B------:R-:W-:Y:S01]  /*10d0*/  LOP3.LUT R11, RZ, R18, RZ, 0x33, !PT ;  /* 0x00000012ff0b7212 */ /* 0x000fe200078e33ff */
[----:B------:R-:W-:Y:S01]  /*10e0*/  @!P4 IMAD.MOV R10, RZ, RZ, -R10 ;  /* 0x000000ffff0ac224 */ /* 0x000fe200078e0a0a */
[----:B------:R-:W-:-:S04]  /*10f0*/  R2UR UR4, R6 ;  /* 0x00000000060472ca */ /* 0x000fc800000e0000 */
[----:B------:R-:W-:Y:S02]  /*1100*/  SEL R20, R11, R10, !P3 ;  /* 0x0000000a0b147207 */ /* 0x000fe40005800000 */
[----:B------:R-:W-:-:S03]  /*1110*/  @P6 IADD3 R22, PT, PT, R22, 0x1, RZ ;  /* 0x0000000116166810 */ /* 0x000fc60007ffe0ff */
[----:B------:R-:W-:Y:S01]  /*1120*/  IMAD.MOV R10, RZ, RZ, -R20 ;  /* 0x000000ffff0a7224 */ /* 0x000fe200078e0a14 */
[----:B------:R-:W-:Y:S01]  /*1130*/  SEL R20, R20, RZ, P2 ;  /* 0x000000ff14147207 */ /* 0x000fe20001000000 */
[----:B------:R-:W-:Y:S02]  /*1140*/  @!P5 IMAD.MOV R22, RZ, RZ, -R22 ;  /* 0x000000ffff16d224 */ /* 0x000fe400078e0a16 */
[----:B------:R-:W-:Y:S02]  /*1150*/  IMAD R25, R18, R10, R25 ;  /* 0x0000000a12197224 */ /* 0x000fe400078e0219 */
[----:B------:R-:W-:Y:S01]  /*1160*/  IMAD R20, R20, UR5, R27 ;  /* 0x0000000514147c24 */ /* 0x000fe2000f8e021b */
[----:B------:R-:W-:Y:S02]  /*1170*/  SEL R22, R11, R22, !P3 ;  /* 0x000000160b167207 */ /* 0x000fe40005800000 */
[----:B------:R-:W1:Y:S01]  /*1180*/  LDC.64 R10, c[0x0][0x388] ;  /* 0x0000e200ff0a7b82 */ /* 0x000e620000000a00 */
[----:B------:R-:W-:-:S02]  /*1190*/  SEL R25, R25, RZ, P0 ;  /* 0x000000ff19197207 */ /* 0x000fc40000000000 */
[----:B------:R-:W-:Y:S01]  /*11a0*/  IMAD.MOV R24, RZ, RZ, -R22 ;  /* 0x000000ffff187224 */ /* 0x000fe200078e0a16 */
[----:B------:R-:W-:Y:S02]  /*11b0*/  SEL R22, R22, RZ, P2 ;  /* 0x000000ff16167207 */ /* 0x000fe40001000000 */
[----:B0-----:R-:W-:Y:S02]  /*11c0*/  IMAD R20, R25, UR6, R20 ;  /* 0x0000000619147c24 */ /* 0x001fe4000f8e0214 */
[----:B------:R-:W-:Y:S02]  /*11d0*/  IMAD R18, R18, R24, R23 ;  /* 0x0000001812127224 */ /* 0x000fe400078e0217 */
[----:B------:R-:W-:Y:S01]  /*11e0*/  IMAD R21, R22, UR5, R21 ;  /* 0x0000000516157c24 */ /* 0x000fe2000f8e0215 */
[----:B------:R-:W-:Y:S02]  /*11f0*/  LEA.HI R20, R20, R20, RZ, 0x1 ;  /* 0x0000001414147211 */ /* 0x000fe400078f08ff */
[----:B------:R-:W-:-:S02]  /*1200*/  SEL R18, R18, RZ, P0 ;  /* 0x000000ff12127207 */ /* 0x000fc40000000000 */
[----:B------:R-:W-:-:S03]  /*1210*/  R2UR UR5, R7 ;  /* 0x00000000070572ca */ /* 0x000fc600000e0000 */
[----:B------:R-:W-:Y:S01]  /*1220*/  IMAD R18, R18, UR6, R21 ;  /* 0x0000000612127c24 */ /* 0x000fe2000f8e0215 */
[----:B------:R-:W-:Y:S02]  /*1230*/  SHF.R.S32.HI R21, RZ, 0x1, R20 ;  /* 0x00000001ff157819 */ /* 0x000fe40000011414 */
[----:B------:R-:W-:Y:S02]  /*1240*/  R2UR UR6, R6 ;  /* 0x00000000060672ca */ /* 0x000fe400000e0000 */
[----:B------:R-:W-:Y:S01]  /*1250*/  LEA.HI R18, R18, R18, RZ, 0x1 ;  /* 0x0000001212127211 */ /* 0x000fe200078f08ff */
[----:B-1----:R-:W-:-:S03]  /*1260*/  IMAD.WIDE R20, R21, 0x2, R10 ;  /* 0x0000000215147825 */ /* 0x002fc600078e020a */
[----:B------:R-:W-:Y:S02]  /*1270*/  SHF.R.S32.HI R23, RZ, 0x1, R18 ;  /* 0x00000001ff177819 */ /* 0x000fe40000011412 */
[----:B------:R-:W2:Y:S03]  /*1280*/  LDG.E.U16 R27, desc[UR4][R20.64] ;  /* 0x00000004141b7981 */ /* 0x000ea6000c1e1500 */
[----:B------:R-:W-:Y:S02]  /*1290*/  IMAD.WIDE R22, R23, 0x2, R10 ;  /* 0x0000000217167825 */ /* 0x000fe400078e020a */
[----:B------:R-:W0:Y:S04]  /*12a0*/  LDC.64 R10, c[0x0][0x380] ;  /* 0x0000e000ff0a7b82 */ /* 0x000e280000000a00 */
[----:B------:R-:W3:Y:S01]  /*12b0*/  LDG.E.U16 R22, desc[UR6][R22.64] ;  /* 0x0000000616167981 */ /* 0x000ee2000c1e1500 */
[----:B------:R-:W-:-:S02]  /*12c0*/  LEA.HI R14, R14, R14, RZ, 0x1 ;  /* 0x0000000e0e0e7211 */ /* 0x000fc400078f08ff */
[----:B------:R-:W-:Y:S02]  /*12d0*/  R2UR UR8, R6 ;  /* 0x00000000060872ca */ /* 0x000fe400000e0000 */
[----:B------:R-:W-:Y:S02]  /*12e0*/  SHF.R.S32.HI R25, RZ, 0x1, R14 ;  /* 0x00000001ff197819 */ /* 0x000fe4000001140e */
[----:B------:R-:W-:Y:S02]  /*12f0*/  R2UR UR9, R7 ;  /* 0x00000000070972ca */ /* 0x000fe400000e0000 */
[----:B--2---:R-:W-:-:S04]  /*1300*/  PRMT R18, R27, 0x7771, RZ ;  /* 0x000077711b127816 */ /* 0x004fc800000000ff */
[----:B------:R-:W-:Y:S02]  /*1310*/  ISETP.NE.AND P4, PT, R18, RZ, PT ;  /* 0x000000ff1200720c */ /* 0x000fe40003f85270 */
[----:B---3--:R-:W-:-:S04]  /*1320*/  PRMT R18, R22, 0x7771, RZ ;  /* 0x0000777116127816 */ /* 0x008fc800000000ff */
[----:B------:R-:W-:Y:S02]  /*1330*/  ISETP.NE.AND P6, PT, R18, RZ, PT ;  /* 0x000000ff1200720c */ /* 0x000fe40003fc5270 */
[----:B------:R-:W-:Y:S01]  /*1340*/  LEA.HI R18, R15, R15, RZ, 0x1 ;  /* 0x0000000f0f127211 */ /* 0x000fe200078f08ff */
[----:B0-----:R-:W-:-:S04]  /*1350*/  IMAD.WIDE R14, R25, 0x8, R10 ;  /* 0x00000008190e7825 */ /* 0x001fc800078e020a */
[C---:B------:R-:W-:Y:S02]  /*1360*/  @P4 R2UR UR6, R6.reuse ;  /* 0x00000000060642ca */ /* 0x040fe400000e0000 */
[C---:B------:R-:W-:Y:S02]  /*1370*/  @P4 R2UR UR7, R7.reuse ;  /* 0x00000000070742ca */ /* 0x040fe400000e0000 */
[----:B------:R-:W-:Y:S02]  /*1380*/  SHF.R.S32.HI R21, RZ, 0x1, R18 ;  /* 0x00000001ff157819 */ /* 0x000fe40000011412 */
[----:B------:R-:W2:Y:S01]  /*1390*/  LDG.E R18, desc[UR4][R14.64] ;  /* 0x000000040e127981 */ /* 0x000ea2000c1e1900 */
[----:B------:R-:W-:Y:S02]  /*13a0*/  @P6 R2UR UR10, R6 ;  /* 0x00000000060a62ca */ /* 0x000fe400000e0000 */
[----:B------:R-:W-:Y:S01]  /*13b0*/  @P6 R2UR UR11, R7 ;  /* 0x00000000070b62ca */ /* 0x000fe200000e0000 */
[----:B------:R-:W-:-:S05]  /*13c0*/  IMAD.WIDE R20, R21, 0x8, R10 ;  /* 0x0000000815147825 */ /* 0x000fca00078e020a */
[----:B------:R0:W3:Y:S01]  /*13d0*/  @P4 LDG.E R24, desc[UR6][R14.64+0x4] ;  /* 0x000004060e184981 */ /* 0x0000e2000c1e1900 */
[----:B------:R-:W1:Y:S03]  /*13e0*/  S2UR UR5, SR_CgaCtaId ;  /* 0x00000000000579c3 */ /* 0x000e660000008800 */
[----:B------:R-:W4:Y:S04]  /*13f0*/  LDG.E R26, desc[UR8][R20.64] ;  /* 0x00000008141a7981 */ /* 0x000f28000c1e1900 */
[----:B------:R5:W4:Y:S01]  /*1400*/  @P6 LDG.E R28, desc[UR10][R20.64+0x4] ;  /* 0x0000040a141c6981 */ /* 0x000b22000c1e1900 */
[----:B------:R-:W2:Y:S01]  /*1410*/  LDC.64 R10, c[0x0][0x3e8] ;  /* 0x0000fa00ff0a7b82 */ /* 0x000ea20000000a00 */
[----:B------:R-:W5:Y:S01]  /*1420*/  LDCU UR6, c[0x0][0x3e8] ;  /* 0x00007d00ff0677ac */ /* 0x000f620008000800 */
[----:B------:R-:W-:Y:S01]  /*1430*/  PRMT R22, R22, 0x7770, RZ ;  /* 0x0000777016167816 */ /* 0x000fe200000000ff */
[----:B------:R-:W-:-:S02]  /*1440*/  UMOV UR4, 0x400 ;  /* 0x0000040000047882 */ /* 0x000fc40000000000 */
[----:B------:R-:W-:Y:S01]  /*1450*/  UIADD3 UR4, UPT, UPT, UR4, 0x60, URZ ;  /* 0x0000006004047890 */ /* 0x000fe2000fffe0ff */
[----:B------:R-:W-:Y:S02]  /*1460*/  ISETP.NE.AND P5, PT, R22, RZ, PT ;  /* 0x000000ff1600720c */ /* 0x000fe40003fa5270 */
[----:B0-----:R-:W-:Y:S01]  /*1470*/  PRMT R14, R27, 0x7770, RZ ;  /* 0x000077701b0e7816 */ /* 0x001fe200000000ff */
[----:B-1----:R-:W-:-:S03]  /*1480*/  ULEA UR4, UR5, UR4, 0x18 ;  /* 0x0000000405047291 */ /* 0x002fc6000f8ec0ff */
[----:B------:R-:W-:-:S03]  /*1490*/  ISETP.NE.AND P3, PT, R14, RZ, PT ;  /* 0x000000ff0e00720c */ /* 0x000fc60003f65270 */
[C---:B------:R-:W-:Y:S02]  /*14a0*/  LEA R23, R3.reuse, UR4, 0x2 ;  /* 0x0000000403177c11 */ /* 0x040fe4000f8e10ff */
[----:B-----5:R-:W-:Y:S01]  /*14b0*/  MOV R22, UR6 ;  /* 0x0000000600167c02 */ /* 0x020fe20008000f00 */
[----:B------:R-:W-:Y:S02]  /*14c0*/  IMAD.U32 R21, RZ, RZ, UR6 ;  /* 0x00000006ff157e24 */ /* 0x000fe4000f8e00ff */
[----:B------:R-:W-:Y:S01]  /*14d0*/  IMAD R14, R8, 0x4, R23 ;  /* 0x00000004080e7824 */ /* 0x000fe200078e0217 */
[----:B------:R-:W-:Y:S01]  /*14e0*/  IADD3 R3, PT, PT, R3, 0x200, RZ ;  /* 0x0000020003037810 */ /* 0x000fe20007ffe0ff */
[----:B--2---:R-:W-:-:S05]  /*14f0*/  FMUL R15, R18, R11 ;  /* 0x0000000b120f7220 */ /* 0x004fca0000400000 */
[----:B------:R-:W-:Y:S01]  /*1500*/  FSEL R15, R15, R10, P3 ;  /* 0x0000000a0f0f7208 */ /* 0x000fe20001800000 */
[----:B---3--:R-:W-:-:S04]  /*1510*/  @P4 FMUL R22, R24, R11 ;  /* 0x0000000b18164220 */ /* 0x008fc80000400000 */
[----:B------:R2:W-:Y:S01]  /*1520*/  STS [R23], R15 ;  /* 0x0000000f17007388 */ /* 0x0005e20000000800 */
[----:B----4-:R-:W-:-:S03]  /*1530*/  @P5 FMUL R10, R26, R11 ;  /* 0x0000000b1a0a5220 */ /* 0x010fc60000400000 */
[----:B------:R2:W-:Y:S01]  /*1540*/  STS [R14], R22 ;  /* 0x000000160e007388 */ /* 0x0005e20000000800 */
[----:B------:R-:W-:-:S03]  /*1550*/  @P6 FMUL R21, R28, R11 ;  /* 0x0000000b1c156220 */ /* 0x000fc60000400000 */
[----:B------:R2:W-:Y:S04]  /*1560*/  STS [R23+0x400], R10 ;  /* 0x0004000a17007388 */ /* 0x0005e80000000800 */
[----:B------:R2:W-:Y:S01]  /*1570*/  STS [R14+0x400], R21 ;  /* 0x000400150e007388 */ /* 0x0005e20000000800 */
[----:B------:R-:W-:Y:S02]  /*1580*/  ISETP.GE.AND P3, PT, R3, R8, PT ;  /* 0x000000080300720c */ /* 0x000fe40003f66270 */
[----:B------:R-:W-:-:S04]  /*1590*/  FMNMX3 R5, R5, R15, R22, !PT ;  /* 0x0000000f05057276 */ /* 0x000fc80007800016 */
[----:B------:R-:W-:-:S07]  /*15a0*/  FMNMX3 R5, R5, R10, R21, !PT ;  /* 0x0000000a05057276 */ /* 0x000fce0007800015 */
[----:B--2---:R-:W-:Y:S05]  /*15b0*/  @!P3 BRA `(.L_x_9778) ;  /* 0xfffffff40068b947 */ /* 0x004fea000383ffff */
.L_x_9775:
[----:B------:R-:W-:Y:S05]  /*15c0*/  BSYNC.RECONVERGENT B0 ;  /* 0x0000000000007941 */ /* 0x000fea0003800200 */
.L_x_9774:
[----:B-1----:R-:W1:Y:S01]  /*15d0*/  S2R R10, SR_LANEID ;  /* 0x00000000000a7919 */ /* 0x002e620000000000 */
[----:B------:R-:W-:Y:S01]  /*15e0*/  UMOV UR4, 0xffffffff ;  /* 0xffffffff00047882 */ /* 0x000fe20000000000 */
[----:B------:R-:W2:Y:S01]  /*15f0*/  S2R R21, SR_TID.X ;  /* 0x0000000000157919 */ /* 0x000ea20000002100 */
[C---:B-1----:R-:W-:Y:S02]  /*1600*/  ISETP.GT.AND P5, PT, R10.reuse, 0xf, PT ;  /* 0x0000000f0a00780c */ /* 0x042fe40003fa4270 */
[C---:B------:R-:W-:Y:S02]  /*1610*/  ISETP.GT.AND P4, PT, R10.reuse, 0x17, PT ;  /* 0x000000170a00780c */ /* 0x040fe40003f84270 */
[C---:B------:R-:W-:Y:S02]  /*1620*/  ISETP.GT.AND P3, PT, R10.reuse, 0x1b, PT ;  /* 0x0000001b0a00780c */ /* 0x040fe40003f64270 */
[C---:B------:R-:W-:Y:S02]  /*1630*/  ISETP.GT.AND P2, PT, R10.reuse, 0x1d, PT ;  /* 0x0000001d0a00780c */ /* 0x040fe40003f44270 */
        /* <DEDUP_REMOVED lines=12> */
.L_x_9829:
[----:B------:R-:W3:Y:S01]  /*1700*/  S2R R5, SR_CgaCtaId ;  /* 0x0000000000057919 */ /* 0x000ee20000008800 */
[----:B------:R-:W-:Y:S01]  /*1710*/  PLOP3.LUT P6, PT, PT, PT, PT, 0x8, 0x80 ;  /* 0x000000000080781c */ /* 0x000fe20003fce170 */
[----:B------:R-:W-:-:S12]  /*1720*/  @P5 BRA `(.L_x_9780) ;  /* 0x0000000000245947 */ /* 0x000fd80003800000 */
[----:B------:R-:W4:Y:S01]  /*1730*/  S2UR UR5, SR_CgaCtaId ;  /* 0x00000000000579c3 */ /* 0x000f220000008800 */
[----:B------:R-:W-:Y:S01]  /*1740*/  ISETP.NE.AND P0, PT, R10, RZ, PT ;  /* 0x000000ff0a00720c */ /* 0x000fe20003f05270 */
[----:B------:R-:W-:Y:S01]  /*1750*/  UMOV UR4, 0x400 ;  /* 0x0000040000047882 */ /* 0x000fe20000000000 */
[----:B------:R-:W-:Y:S02]  /*1760*/  SHF.R.U32.HI R10, RZ, 0x3, R21 ;  /* 0x00000003ff0a7819 */ /* 0x000fe40000011615 */
[----:B-12---:R-:W-:Y:S02]  /*1770*/  FMNMX R0, R3, R14, !PT ;  /* 0x0000000e03007209 */ /* 0x006fe40007800000 */
[----:B------:R-:W-:-:S07]  /*1780*/  LOP3.LUT R3, R10, 0x7c, RZ, 0xc0, !PT ;  /* 0x0000007c0a037812 */ /* 0x000fce00078ec0ff */
[----:B------:R-:W-:Y:S01]  /*1790*/  @!P0 PLOP3.LUT P6, PT, PT, PT, PT, 0x80, 0x8 ;  /* 0x000000000008881c */ /* 0x000fe20003fcf070 */
[----:B----4-:R-:W-:-:S09]  /*17a0*/  ULEA UR4, UR5, UR4, 0x18 ;  /* 0x0000000405047291 */ /* 0x010fd2000f8ec0ff */
[----:B------:R4:W-:Y:S03]  /*17b0*/  @!P0 STS [R3+UR4+0x8], R0 ;  /* 0x0000080003008988 */ /* 0x0009e60008000804 */
.L_x_9780:
[----:B------:R-:W-:Y:S01]  /*17c0*/  ISETP.NE.AND P0, PT, R21, RZ, PT ;  /* 0x000000ff1500720c */ /* 0x000fe20003f05270 */
[----:B------:R-:W-:Y:S05]  /*17d0*/  WARPSYNC.ALL ;  /* 0x0000000000007948 */ /* 0x000fea0003800000 */
[----:B------:R-:W-:Y:S01]  /*17e0*/  BAR.SYNC.DEFER_BLOCKING 0x0 ;  /* 0x0000000000007b1d */ /* 0x000fe20000010000 */
[----:B----4-:R-:W-:-:S05]  /*17f0*/  P2R R3, PR, RZ, 0x1 ;  /* 0x00000001ff037803 */ /* 0x010fca0000000000 */
        /* <DEDUP_REMOVED lines=13> */
.L_x_9782:
[----:B------:R-:W-:Y:S05]  /*18d0*/  BSYNC.RECONVERGENT B0 ;  /* 0x0000000000007941 */ /* 0x000fea0003800200 */
.L_x_9781:
[----:B------:R-:W5:Y:S01]  /*18e0*/  LDCU.64 UR4, c[0x0][0x408] ;  /* 0x00008100ff0477ac */ /* 0x000f620008000a00 */
[----:B----4-:R-:W-:Y:S01]  /*18f0*/  MOV R10, 0x400 ;  /* 0x00000400000a7802 */ /* 0x010fe20000000f00 */
[----:B------:R-:W-:Y:S01]  /*1900*/  BSSY.RECONVERGENT B0, `(.L_x_9783) ;  /* 0x000007b000007945 */ /* 0x000fe20003800200 */
[----:B------:R-:W-:Y:S02]  /*1910*/  IMAD.MOV.U32 R11, RZ, RZ, RZ ;  /* 0x000000ffff0b7224 */ /* 0x000fe400078e00ff */
[----:B---3--:R-:W-:Y:S01]  /*1920*/  LEA R3, R5, R10, 0x18 ;  /* 0x0000000a05037211 */ /* 0x008fe200078ec0ff */
[----:B------:R-:W-:Y:S01]  /*1930*/  BAR.SYNC.DEFER_BLOCKING 0x0 ;  /* 0x0000000000007b1d */ /* 0x000fe20000010000 */
[----:B-----5:R-:W-:-:S04]  /*1940*/  ISETP.GE.U32.AND P0, PT, R21, UR4, PT ;  /* 0x0000000415007c0c */ /* 0x020fc8000bf06070 */
[----:B------:R-:W-:-:S13]  /*1950*/  ISETP.GE.AND.EX P0, PT, RZ, UR5, PT, P0 ;  /* 0x00000005ff007c0c */ /* 0x000fda000bf06300 */
[----:B------:R-:W-:Y:S05]  /*1960*/  @P0 BRA `(.L_x_9784) ;  /* 0x0000000400d00947 */ /* 0x000fea0003800000 */
[----:B-1----:R1:W3:Y:S01]  /*1970*/  LDS R0, [R3+0x2c] ;  /* 0x00002c0003007984 */ /* 0x0022e20000000800 */
[----:B------:R-:W-:Y:S01]  /*1980*/  LOP3.LUT R22, R4, 0x300, RZ, 0xc0, !PT ;  /* 0x0000030004167812 */ /* 0x000fe200078ec0ff */
[----:B------:R-:W-:Y:S01]  /*1990*/  BSSY.RECONVERGENT B1, `(.L_x_9785) ;  /* 0x0000035000017945 */ /* 0x000fe20003800200 */
[----:B------:R-:W-:Y:S01]  /*19a0*/  IMAD.MOV.U32 R11, RZ, RZ, RZ ;  /* 0x000000ffff0b7224 */ /* 0x000fe200078e00ff */
[----:B------:R-:W-:Y:S02]  /*19b0*/  MOV R12, R21 ;  /* 0x00000015000c7202 */ /* 0x000fe40000000f00 */
[----:B------:R-:W-:-:S04]  /*19c0*/  ISETP.NE.U32.AND P0, PT, R22, 0x300, PT ;  /* 0x000003001600780c */ /* 0x000fc80003f05070 */
[----:B------:R-:W-:-:S13]  /*19d0*/  ISETP.NE.AND.EX P0, PT, RZ, RZ, PT, P0 ;  /* 0x000000ffff00720c */ /* 0x000fda0003f05300 */
[----:B-1----:R-:W-:Y:S05]  /*19e0*/  @!P0 BRA `(.L_x_9786) ;  /* 0x0000000000bc8947 */ /* 0x002fea0003800000 */
[----:B------:R-:W3:Y:S01]  /*19f0*/  LDS R11, [R19] ;  /* 0x00000000130b7984 */ /* 0x000ee20000000800 */
[----:B------:R-:W-:Y:S01]  /*1a00*/  IMAD.MOV.U32 R20, RZ, RZ, 0x3bbb989d ;  /* 0x3bbb989dff147424 */ /* 0x000fe200078e00ff */
[----:B------:R-:W-:Y:S01]  /*1a10*/  ISETP.NE.U32.AND P0, PT, R22, RZ, PT ;  /* 0x000000ff1600720c */ /* 0x000fe20003f05070 */
[----:B------:R-:W-:-:S03]  /*1a20*/  IMAD.MOV.U32 R15, RZ, RZ, 0x437c0000 ;  /* 0x437c0000ff0f7424 */ /* 0x000fc600078e00ff */
[----:B------:R-:W-:Y:S01]  /*1a30*/  ISETP.NE.AND.EX P0, PT, RZ, RZ, PT, P0 ;  /* 0x000000ffff00720c */ /* 0x000fe20003f05300 */
[----:B---3--:R-:W-:-:S04]  /*1a40*/  FADD R11, -R0, R11 ;  /* 0x0000000b000b7221 */ /* 0x008fc80000000100 */
[----:B------:R-:W-:-:S04]  /*1a50*/  FFMA.SAT R12, R11, R20, 0.5 ;  /* 0x3f0000000b0c7423 */ /* 0x000fc80000002014 */
[----:B------:R-:W-:-:S04]  /*1a60*/  FFMA.RM R12, R12, R15, 12582913 ;  /* 0x4b4000010c0c7423 */ /* 0x000fc8000000400f */
[C---:B--2---:R-:W-:Y:S01]  /*1a70*/  FADD R14, R12.reuse, -12583039 ;  /* 0xcb40007f0c0e7421 */ /* 0x044fe20000000000 */
[----:B------:R-:W-:-:S03]  /*1a80*/  SHF.L.U32 R12, R12, 0x17, RZ ;  /* 0x000000170c0c7819 */ /* 0x000fc600000006ff */
[----:B------:R-:W-:-:S04]  /*1a90*/  FFMA R14, R11, 1.4426950216293334961, -R14 ;  /* 0x3fb8aa3b0b0e7823 */ /* 0x000fc8000000080e */
[----:B------:R-:W-:-:S04]  /*1aa0*/  FFMA R14, R11, 1.925963033500011079e-08, R14 ;  /* 0x32a570600b0e7823 */ /* 0x000fc8000000000e */
[----:B------:R-:W1:Y:S02]  /*1ab0*/  MUFU.EX2 R11, R14 ;  /* 0x0000000e000b7308 */ /* 0x000e640000000800 */
[----:B-1----:R-:W-:Y:S01]  /*1ac0*/  FMUL R18, R12, R11 ;  /* 0x0000000b0c127220 */ /* 0x002fe20000400000 */
[----:B------:R-:W-:-:S03]  /*1ad0*/  VIADD R12, R21, 0x100 ;  /* 0x00000100150c7836 */ /* 0x000fc60000000000 */
        /* <DEDUP_REMOVED lines=15> */
[----:B------:R-:W-:-:S03]  /*1bd0*/  IADD3 R12, PT, PT, R21, 0x200, RZ ;  /* 0x00000200150c7810 */ /* 0x000fc60007ffe0ff */
        /* <DEDUP_REMOVED lines=13> */
[----:B------:R-:W-:-:S03]  /*1cb0*/  VIADD R12, R21, 0x300 ;  /* 0x00000300150c7836 */ /* 0x000fc60000000000 */
[----:B------:R-:W-:Y:S01]  /*1cc0*/  FADD R11, R11, R18 ;  /* 0x000000120b0b7221 */ /* 0x000fe20000000000 */
[----:B------:R1:W-:Y:S06]  /*1cd0*/  STS [R19+0x800], R18 ;  /* 0x0008001213007388 */ /* 0x0003ec0000000800 */
.L_x_9786:
[----:B------:R-:W-:Y:S05]  /*1ce0*/  BSYNC.RECONVERGENT B1 ;  /* 0x0000000000017941 */ /* 0x000fea0003800200 */
.L_x_9785:
[----:B------:R-:W-:-:S04]  /*1cf0*/  ISETP.GE.U32.AND P0, PT, R4, 0x300, PT ;  /* 0x000003000400780c */ /* 0x000fc80003f06070 */
[----:B------:R-:W-:-:S13]  /*1d00*/  ISETP.GE.U32.AND.EX P0, PT, R9, RZ, PT, P0 ;  /* 0x000000ff0900720c */ /* 0x000fda0003f06100 */
[----:B------:R-:W-:Y:S05]  /*1d10*/  @!P0 BRA `(.L_x_9784) ;  /* 0x0000000000e48947 */ /* 0x000fea0003800000 */
[----:B------:R-:W-:-:S04]  /*1d20*/  IADD3 R10, PT, PT, R10, 0x60, RZ ;  /* 0x000000600a0a7810 */ /* 0x000fc80007ffe0ff */
[----:B------:R-:W-:-:S07]  /*1d30*/  LEA R5, R5, R10, 0x18 ;  /* 0x0000000a05057211 */ /* 0x000fce00078ec0ff */
.L_x_9787:
[C---:B0-----:R-:W-:Y:S02]  /*1d40*/  IMAD R10, R12.reuse, 0x4, R5 ;  /* 0x000000040c0a7824 */ /* 0x041fe400078e0205 */
[----:B------:R-:W-:Y:S02]  /*1d50*/  HFMA2 R26, -RZ, RZ, 3.7421875, 0 ;  /* 0x437c0000ff1a7431 */ /* 0x000fe400000001ff */
[----:B------:R-:W-:Y:S02]  /*1d60*/  IMAD.MOV.U32 R24, RZ, RZ, 0x3bbb989d ;  /* 0x3bbb989dff187424 */ /* 0x000fe400078e00ff */
[----:B------:R-:W-:Y:S01]  /*1d70*/  VIADD R12, R12, 0x400 ;  /* 0x000004000c0c7836 */ /* 0x000fe20000000000 */
[----:B------:R-:W3:Y:S04]  /*1d80*/  LDS R13, [R10] ;  /* 0x000000000a0d7984 */ /* 0x000ee80000000800 */
[----:B------:R-:W5:Y:S01]  /*1d90*/  LDS R23, [R10+0x400] ;  /* 0x000400000a177984 */ /* 0x000f620000000800 */
[----:B------:R-:W-:-:S03]  /*1da0*/  ISETP.GE.U32.AND P0, PT, R12, UR4, PT ;  /* 0x000000040c007c0c */ /* 0x000fc6000bf06070 */
[----:B------:R-:W0:Y:S01]  /*1db0*/  LDS R25, [R10+0x800] ;  /* 0x000800000a197984 */ /* 0x000e220000000800 */
[----:B------:R-:W-:-:S03]  /*1dc0*/  ISETP.GE.U32.AND.EX P0, PT, RZ, UR5, PT, P0 ;  /* 0x00000005ff007c0c */ /* 0x000fc6000bf06100 */
[----:B------:R-:W1:Y:S01]  /*1dd0*/  LDS R27, [R10+0xc00] ;  /* 0x000c00000a1b7984 */ /* 0x000e620000000800 */
[----:B---3--:R-:W-:-:S04]  /*1de0*/  FADD R15, -R0, R13 ;  /* 0x0000000d000f7221 */ /* 0x008fc80000000100 */
[----:B------:R-:W-:Y:S01]  /*1df0*/  FFMA.SAT R13, R15, R24, 0.5 ;  /* 0x3f0000000f0d7423 */ /* 0x000fe20000002018 */
[----:B-----5:R-:W-:-:S03]  /*1e00*/  FADD R23, -R0, R23 ;  /* 0x0000001700177221 */ /* 0x020fc60000000100 */
[----:B------:R-:W-:Y:S01]  /*1e10*/  FFMA.RM R13, R13, R26, 12582913 ;  /* 0x4b4000010d0d7423 */ /* 0x000fe2000000401a */
[C---:B0-----:R-:W-:Y:S01]  /*1e20*/  FADD R25, -R0.reuse, R25 ;  /* 0x0000001900197221 */ /* 0x041fe20000000100 */
[-C--:B--2---:R-:W-:Y:S02]  /*1e30*/  FFMA.SAT R14, R23, R24.reuse, 0.5 ;  /* 0x3f000000170e7423 */ /* 0x084fe40000002018 */
[----:B-1--4-:R-:W-:Y:S01]  /*1e40*/  FADD R18, R13, -12583039 ;  /* 0xcb40007f0d127421 */ /* 0x012fe20000000000 */
        /* <DEDUP_REMOVED lines=19> */
[C---:B------:R-:W-:Y:S01]  /*1f80*/  FFMA R28, R27.reuse, 1.4426950216293334961, -R28 ;  /* 0x3fb8aa3b1b1c7823 */ /* 0x040fe2000000081c */
        /* <DEDUP_REMOVED lines=18> */
.L_x_9784:
[----:B------:R-:W-:Y:S05]  /*20b0*/  BSYNC.RECONVERGENT B0 ;  /* 0x0000000000007941 */ /* 0x000fea0003800200 */
.L_x_9783:
[----:B------:R-:W-:Y:S01]  /*20c0*/  MOV R5, R11 ;  /* 0x0000000b00057202 */ /* 0x000fe20000000f00 */
[----:B------:R-:W5:Y:S01]  /*20d0*/  S2UR UR5, SR_CgaCtaId ;  /* 0x00000000000579c3 */ /* 0x000f620000008800 */
[----:B------:R-:W-:Y:S01]  /*20e0*/  UMOV UR4, 0x400 ;  /* 0x0000040000047882 */ /* 0x000fe20000000000 */
[----:B------:R-:W-:Y:S01]  /*20f0*/  ISETP.NE.AND P0, PT, R21, RZ, PT ;  /* 0x000000ff1500720c */ /* 0x000fe20003f05270 */
[----:B------:R-:W-:Y:S01]  /*2100*/  UIADD3 UR4, UPT, UPT, UR4, 0x30, URZ ;  /* 0x0000003004047890 */ /* 0x000fe2000fffe0ff */
[----:B-1-3--:R-:W1:Y:S01]  /*2110*/  SHFL.DOWN PT, R0, R5, 0x1, 0x1f ;  /* 0x08201f0005007f89 */ /* 0x00ae6200000e0000 */
[----:B0-----:R-:W-:Y:S01]  /*2120*/  SHF.R.U32.HI R10, RZ, 0x3, R21 ;  /* 0x00000003ff0a7819 */ /* 0x001fe20000011615 */
[----:B------:R-:W-:Y:S03]  /*2130*/  BSSY.RECONVERGENT B0, `(.L_x_9788) ;  /* 0x000001a000007945 */ /* 0x000fe60003800200 */
[----:B------:R-:W-:Y:S01]  /*2140*/  LOP3.LUT R10, R10, 0x7c, RZ, 0xc0, !PT ;  /* 0x0000007c0a0a7812 */ /* 0x000fe200078ec0ff */
[----:B-----5:R-:W-:Y:S01]  /*2150*/  ULEA UR4, UR5, UR4, 0x18 ;  /* 0x0000000405047291 */ /* 0x020fe2000f8ec0ff */
        /* <DEDUP_REMOVED lines=23> */
.L_x_9789:
[----:B------:R-:W-:Y:S05]  /*22d0*/  BSYNC.RECONVERGENT B0 ;  /* 0x0000000000007941 */ /* 0x000fea0003800200 */
.L_x_9788:
[----:B------:R-:W-:Y:S01]  /*22e0*/  BAR.SYNC.DEFER_BLOCKING 0x0 ;  /* 0x0000000000007b1d */ /* 0x000fe20000010000 */
[----:B------:R-:W-:-:S05]  /*22f0*/  ISETP.GE.AND P0, PT, R21, R8, PT ;  /* 0x000000081500720c */ /* 0x000fca0003f06270 */
[----:B------:R-:W3:Y:S01]  /*2300*/  LDCU.64 UR8, c[0x0][0x3f0] ;  /* 0x00007e00ff0877ac */ /* 0x000ee20008000a00 */
[----:B------:R-:W-:Y:S01]  /*2310*/  BSSY.RECONVERGENT B0, `(.L_x_9790) ;  /* 0x0000157000007945 */ /* 0x000fe20003800200 */
[----:B------:R-:W0:Y:S06]  /*2320*/  LDCU.128 UR12, c[0x0][0x3f0] ;  /* 0x00007e00ff0c77ac */ /* 0x000e2c0008000c00 */
[----:B------:R-:W-:Y:S05]  /*2330*/  @P0 BRA `(.L_x_9791) ;  /* 0x0000001400500947 */ /* 0x000fea0003800000 */
[----:B-1----:R-:W1:Y:S01]  /*2340*/  LDS R3, [R3+0x5c] ;  /* 0x00005c0003037984 */ /* 0x002e620000000800 */
[----:B0-----:R-:W-:Y:S01]  /*2350*/  LOP3.LUT R5, RZ, R21, RZ, 0x33, !PT ;  /* 0x00000015ff057212 */ /* 0x001fe200078e33ff */
[----:B------:R-:W-:Y:S04]  /*2360*/  BSSY.RECONVERGENT B3, `(.L_x_9792) ;  /* 0x0000092000037945 */ /* 0x000fe80003800200 */
[----:B----4-:R-:W-:Y:S02]  /*2370*/  IMAD.IADD R18, R5, 0x1, R8 ;  /* 0x0000000105127824 */ /* 0x010fe400078e0208 */
[----:B------:R-:W-:-:S03]  /*2380*/  IMAD.MOV.U32 R5, RZ, RZ, R21 ;  /* 0x000000ffff057224 */ /* 0x000fc600078e0015 */
        /* <DEDUP_REMOVED lines=14> */
[----:B---3--:R-:W-:Y:S05]  /*2470*/  CALL.REL.NOINC `($__internal_159_$__cuda_sm3x_div_rn_noftz_f32_slowpath) ;  /* 0x0000001400a47944 */ /* 0x008fea0003c00000 */
[----:B------:R-:W-:-:S07]  /*2480*/  MOV R14, R0 ;  /* 0x00000000000e7202 */ /* 0x000fce0000000f00 */
.L_x_9795:
[----:B---3--:R-:W-:Y:S05]  /*2490*/  BSYNC.RECONVERGENT B4 ;  /* 0x0000000000047941 */ /* 0x008fea0003800200 */
.L_x_9794:
        /* <DEDUP_REMOVED lines=13> */
[----:B------:R-:W-:Y:S05]  /*2570*/  CALL.REL.NOINC `($__internal_159_$__cuda_sm3x_div_rn_noftz_f32_slowpath) ;  /* 0x0000001400647944 */ /* 0x000fea0003c00000 */
[----:B------:R-:W-:-:S07]  /*2580*/  MOV R15, R0 ;  /* 0x00000000000f7202 */ /* 0x000fce0000000f00 */
.L_x_9797:
[----:B------:R-:W-:Y:S05]  /*2590*/  BSYNC.RECONVERGENT B4 ;  /* 0x0000000000047941 */ /* 0x000fea0003800200 */
.L_x_9796:
[----:B------:R-:W0:Y:S01]  /*25a0*/  LDCU.128 UR4, c[0x0][0x3f0] ;  /* 0x00007e00ff0477ac */ /* 0x000e220008000c00 */
[----:B------:R-:W-:Y:S02]  /*25b0*/  IMAD.SHL.U32 R10, R21, 0x2, RZ ;  /* 0x00000002150a7824 */ /* 0x000fe400078e00ff */
[----:B------:R-:W-:Y:S02]  /*25c0*/  IMAD.MOV.U32 R11, RZ, RZ, RZ ;  /* 0x000000ffff0b7224 */ /* 0x000fe400078e00ff */
[----:B0-----:R-:W-:Y:S02]  /*25d0*/  IMAD R0, R16, UR6, RZ ;  /* 0x0000000610007c24 */ /* 0x001fe4000f8e02ff */
[----:B------:R-:W-:Y:S01]  /*25e0*/  IMAD.WIDE.U32 R10, R17, UR6, R10 ;  /* 0x00000006110a7c25 */ /* 0x000fe2000f8e000a */
[----:B------:R-:W-:-:S03]  /*25f0*/  R2UR UR6, R6 ;  /* 0x00000000060672ca */ /* 0x000fc600000e0000 */
[----:B------:R-:W-:Y:S01]  /*2600*/  IMAD R25, R17, UR7, R0 ;  /* 0x0000000711197c24 */ /* 0x000fe2000f8e0200 */
[----:B------:R-:W-:-:S04]  /*2610*/  R2UR UR7, R7 ;  /* 0x00000000070772ca */ /* 0x000fc800000e0000 */
[----:B------:R-:W-:-:S04]  /*2620*/  IADD3 R25, PT, PT, R11, R25, RZ ;  /* 0x000000190b197210 */ /* 0x000fc80007ffe0ff */
[----:B------:R-:W-:-:S05]  /*2630*/  LEA.HI R0, P0, R25, R10, RZ, 0x1 ;  /* 0x0000000a19007211 */ /* 0x000fca00078108ff */
[----:B------:R-:W-:Y:S02]  /*2640*/  IMAD.SHL.U32 R12, R0, 0x4, RZ ;  /* 0x00000004000c7824 */ /* 0x000fe400078e00ff */
[----:B------:R-:W-:-:S03]  /*2650*/  IMAD.X R5, RZ, RZ, R25, P0 ;  /* 0x000000ffff057224 */ /* 0x000fc600000e0619 */
[----:B------:R-:W-:Y:S02]  /*2660*/  LOP3.LUT R12, R12, 0xfffffff8, RZ, 0xc0, !PT ;  /* 0xfffffff80c0c7812 */ /* 0x000fe400078ec0ff */
[----:B------:R-:W-:Y:S02]  /*2670*/  SHF.L.U64.HI R0, R0, 0x2, R5 ;  /* 0x0000000200007819 */ /* 0x000fe40000010205 */
[----:B------:R-:W-:Y:S02]  /*2680*/  IADD3 R12, P0, PT, R12, UR4, RZ ;  /* 0x000000040c0c7c10 */ /* 0x000fe4000ff1e0ff */
[----:B------:R-:W-:Y:S02]  /*2690*/  IADD3 R5, PT, PT, R21, 0x100, RZ ;  /* 0x0000010015057810 */ /* 0x000fe40007ffe0ff */
        /* <DEDUP_REMOVED lines=16> */
[----:B------:R-:W-:Y:S05]  /*27a0*/  CALL.REL.NOINC `($__internal_159_$__cuda_sm3x_div_rn_noftz_f32_slowpath) ;  /* 0x0000001000d87944 */ /* 0x000fea0003c00000 */
[----:B------:R-:W-:-:S07]  /*27b0*/  IMAD.MOV.U32 R14, RZ, RZ, R0 ;  /* 0x000000ffff0e7224 */ /* 0x000fce00078e0000 */
.L_x_9799:
[----:B------:R-:W-:Y:S05]  /*27c0*/  BSYNC.RECONVERGENT B4 ;  /* 0x0000000000047941 */ /* 0x000fea0003800200 */
.L_x_9798:
        /* <DEDUP_REMOVED lines=12> */
[----:B------:R-:W-:Y:S05]  /*2890*/  CALL.REL.NOINC `($__internal_159_$__cuda_sm3x_div_rn_noftz_f32_slowpath) ;  /* 0x00000010009c7944 */ /* 0x000fea0003c00000 */
[----:B------:R-:W-:-:S07]  /*28a0*/  IMAD.MOV.U32 R15, RZ, RZ, R0 ;  /* 0x000000ffff0f7224 */ /* 0x000fce00078e0000 */
.L_x_9801:
[----:B------:R-:W-:Y:S05]  /*28b0*/  BSYNC.RECONVERGENT B4 ;  /* 0x0000000000047941 */ /* 0x000fea0003800200 */
.L_x_9800:
        /* <DEDUP_REMOVED lines=9> */
[----:B------:R-:W-:Y:S01]  /*2950*/  SHF.L.U64.HI R0, R0, 0x2, R5 ;  /* 0x0000000200007819 */ /* 0x000fe20000010205 */
[----:B------:R-:W-:Y:S01]  /*2960*/  VIADD R5, R21, 0x200 ;  /* 0x0000020015057836 */ /* 0x000fe20000000000 */
[----:B0-----:R-:W-:-:S04]  /*2970*/  IADD3 R12, P0, PT, R12, UR4, RZ ;  /* 0x000000040c0c7c10 */ /* 0x001fc8000ff1e0ff */
[----:B------:R-:W-:Y:S02]  /*2980*/  IADD3.X R13, PT, PT, R0, UR5, RZ, P0, !PT ;  /* 0x00000005000d7c10 */ /* 0x000fe400087fe4ff */
[----:B------:R-:W-:-:S03]  /*2990*/  ISETP.NE.AND P0, PT, R22, 0x100, PT ;  /* 0x000001001600780c */ /* 0x000fc60003f05270 */
[----:B------:R4:W-:Y:S10]  /*29a0*/  STG.E.64 desc[UR6][R12.64], R14 ;  /* 0x0000000e0c007986 */ /* 0x0009f4000c101b06 */
[----:B------:R-:W-:Y:S05]  /*29b0*/  @!P0 BRA `(.L_x_9793) ;  /* 0x0000000000b08947 */ /* 0x000fea0003800000 */
[----:B----4-:R-:W0:Y:S01]  /*29c0*/  LDS R12, [R19+0x800] ;  /* 0x00080000130c7984 */ /* 0x010e220000000800 */
        /* <DEDUP_REMOVED lines=13> */
.L_x_9803:
[----:B------:R-:W-:Y:S05]  /*2aa0*/  BSYNC.RECONVERGENT B4 ;  /* 0x0000000000047941 */ /* 0x000fea0003800200 */
.L_x_9802:
        /* <DEDUP_REMOVED lines=14> */
.L_x_9805:
[----:B------:R-:W-:Y:S05]  /*2b90*/  BSYNC.RECONVERGENT B4 ;  /* 0x0000000000047941 */ /* 0x000fea0003800200 */
.L_x_9804:
        /* <DEDUP_REMOVED lines=8> */
[----:B------:R-:W-:Y:S01]  /*2c20*/  SHF.L.U64.HI R0, R0, 0x2, R5 ;  /* 0x0000000200007819 */ /* 0x000fe20000010205 */
[----:B------:R-:W-:Y:S01]  /*2c30*/  VIADD R5, R21, 0x300 ;  /* 0x0000030015057836 */ /* 0x000fe20000000000 */
[----:B------:R-:W-:-:S04]  /*2c40*/  LOP3.LUT R10, R10, 0xfffffff8, RZ, 0xc0, !PT ;  /* 0xfffffff80a0a7812 */ /* 0x000fc800078ec0ff */
[----:B0-----:R-:W-:-:S04]  /*2c50*/  IADD3 R10, P0, PT, R10, UR4, RZ ;  /* 0x000000040a0a7c10 */ /* 0x001fc8000ff1e0ff */
[----:B------:R-:W-:-:S05]  /*2c60*/  IADD3.X R11, PT, PT, R0, UR5, RZ, P0, !PT ;  /* 0x00000005000b7c10 */ /* 0x000fca00087fe4ff */
[----:B------:R0:W-:Y:S04]  /*2c70*/  STG.E.64 desc[UR6][R10.64], R14 ;  /* 0x0000000e0a007986 */ /* 0x0001e8000c101b06 */
.L_x_9793:
[----:B---3--:R-:W-:Y:S05]  /*2c80*/  BSYNC.RECONVERGENT B3 ;  /* 0x0000000000037941 */ /* 0x008fea0003800200 */
.L_x_9792:
[----:B------:R-:W-:-:S13]  /*2c90*/  ISETP.GE.U32.AND P0, PT, R18, 0x300, PT ;  /* 0x000003001200780c */ /* 0x000fda0003f06070 */
[----:B------:R-:W-:Y:S05]  /*2ca0*/  @!P0 BRA `(.L_x_9791) ;  /* 0x0000000800f48947 */ /* 0x000fea0003800000 */
.L_x_9822:
[----:B------:R-:W3:Y:S01]  /*2cb0*/  S2UR UR5, SR_CgaCtaId ;  /* 0x00000000000579c3 */ /* 0x000ee20000008800 */
[----:B------:R-:W-:Y:S01]  /*2cc0*/  UMOV UR4, 0x400 ;  /* 0x0000040000047882 */ /* 0x000fe20000000000 */
[----:B01----:R-:W0:Y:S01]  /*2cd0*/  MUFU.RCP R0, R3 ;  /* 0x0000000300007308 */ /* 0x003e220000001000 */
        /* <DEDUP_REMOVED lines=13> */
[----:B----4-:R-:W-:-:S07]  /*2db0*/  MOV R12, 0x2dd0 ;  /* 0x00002dd0000c7802 */ /* 0x010fce0000000f00 */
[----:B--2---:R-:W-:Y:S05]  /*2dc0*/  CALL.REL.NOINC `($__internal_159_$__cuda_sm3x_div_rn_noftz_f32_slowpath) ;  /* 0x0000000c00507944 */ /* 0x004fea0003c00000 */
[----:B------:R-:W-:-:S07]  /*2dd0*/  MOV R22, R0 ;  /* 0x0000000000167202 */ /* 0x000fce0000000f00 */
.L_x_9807:
[----:B------:R-:W-:Y:S05]  /*2de0*/  BSYNC.RECONVERGENT B3 ;  /* 0x0000000000037941 */ /* 0x000fea0003800200 */
.L_x_9806:
        /* <DEDUP_REMOVED lines=13> */
[----:B--2---:R-:W-:Y:S05]  /*2ec0*/  CALL.REL.NOINC `($__internal_159_$__cuda_sm3x_div_rn_noftz_f32_slowpath) ;  /* 0x0000000c00107944 */ /* 0x004fea0003c00000 */
[----:B------:R-:W-:-:S07]  /*2ed0*/  MOV R23, R0 ;  /* 0x0000000000177202 */ /* 0x000fce0000000f00 */
.L_x_9809:
[----:B------:R-:W-:Y:S05]  /*2ee0*/  BSYNC.RECONVERGENT B3 ;  /* 0x0000000000037941 */ /* 0x000fea0003800200 */
.L_x_9808:
[----:B------:R-:W0:Y:S01]  /*2ef0*/  LDS R24, [R25+0x400] ;  /* 0x0004000019187984 */ /* 0x000e220000000800 */
[----:B------:R-:W-:Y:S01]  /*2f00*/  IMAD.SHL.U32 R10, R5, 0x2, RZ ;  /* 0x00000002050a7824 */ /* 0x000fe200078e00ff */
[----:B------:R-:W1:Y:S01]  /*2f10*/  MUFU.RCP R20, R3 ;  /* 0x0000000300147308 */ /* 0x000e620000001000 */
[----:B------:R-:W-:Y:S01]  /*2f20*/  IMAD R0, R16, UR14, RZ ;  /* 0x0000000e10007c24 */ /* 0x000fe2000f8e02ff */
[----:B------:R-:W-:Y:S01]  /*2f30*/  R2UR UR4, R6 ;  /* 0x00000000060472ca */ /* 0x000fe200000e0000 */
[----:B------:R-:W-:Y:S01]  /*2f40*/  IMAD.MOV.U32 R11, RZ, RZ, RZ ;  /* 0x000000ffff0b7224 */ /* 0x000fe200078e00ff */
[----:B------:R-:W-:Y:S01]  /*2f50*/  R2UR UR5, R7 ;  /* 0x00000000070572ca */ /* 0x000fe200000e0000 */
[C---:B------:R-:W-:Y:S01]  /*2f60*/  IMAD R27, R17.reuse, UR15, R0 ;  /* 0x0000000f111b7c24 */ /* 0x040fe2000f8e0200 */
[----:B------:R-:W-:Y:S01]  /*2f70*/  BSSY.RECONVERGENT B3, `(.L_x_9810) ;  /* 0x0000016000037945 */ /* 0x000fe20003800200 */
[----:B--2---:R-:W-:-:S05]  /*2f80*/  IMAD.WIDE.U32 R14, R17, UR14, R10 ;  /* 0x0000000e110e7c25 */ /* 0x004fca000f8e000a */
        /* <DEDUP_REMOVED lines=18> */
[----:B------:R-:W-:Y:S05]  /*30b0*/  CALL.REL.NOINC `($__internal_159_$__cuda_sm3x_div_rn_noftz_f32_slowpath) ;  /* 0x0000000800947944 */ /* 0x000fea0003c00000 */
[----:B------:R-:W-:-:S07]  /*30c0*/  IMAD.MOV.U32 R20, RZ, RZ, R0 ;  /* 0x000000ffff147224 */ /* 0x000fce00078e0000 */
.L_x_9811:
[----:B------:R-:W-:Y:S05]  /*30d0*/  BSYNC.RECONVERGENT B3 ;  /* 0x0000000000037941 */ /* 0x000fea0003800200 */
.L_x_9810:
        /* <DEDUP_REMOVED lines=14> */
.L_x_9813:
[----:B------:R-:W-:Y:S05]  /*31c0*/  BSYNC.RECONVERGENT B3 ;  /* 0x0000000000037941 */ /* 0x000fea0003800200 */
.L_x_9812:
[----:B------:R-:W0:Y:S01]  /*31d0*/  LDS R22, [R25+0x800] ;  /* 0x0008000019167984 */ /* 0x000e220000000800 */
[----:B------:R-:W-:Y:S01]  /*31e0*/  IADD3 R0, P0, PT, R14, 0x200, RZ ;  /* 0x000002000e007810 */ /* 0x000fe20007f1e0ff */
[----:B------:R-:W-:Y:S01]  /*31f0*/  BSSY.RECONVERGENT B3, `(.L_x_9814) ;  /* 0x0000018000037945 */ /* 0x000fe20003800200 */
[----:B------:R-:W1:Y:S01]  /*3200*/  MUFU.RCP R14, R3 ;  /* 0x00000003000e7308 */ /* 0x000e620000001000 */
[----:B------:R-:W-:Y:S02]  /*3210*/  R2UR UR4, R6 ;  /* 0x00000000060472ca */ /* 0x000fe400000e0000 */
[----:B------:R-:W-:Y:S01]  /*3220*/  IMAD.X R13, RZ, RZ, R27, P0 ;  /* 0x000000ffff0d7224 */ /* 0x000fe200000e061b */
[----:B------:R-:W-:-:S04]  /*3230*/  R2UR UR5, R7 ;  /* 0x00000000070572ca */ /* 0x000fc800000e0000 */
[----:B------:R-:W-:-:S04]  /*3240*/  LEA.HI R0, P0, R13, R0, RZ, 0x1 ;  /* 0x000000000d007211 */ /* 0x000fc800078108ff */
[----:B------:R-:W-:Y:S01]  /*3250*/  IADD3.X R13, PT, PT, RZ, R13, RZ, P0, !PT ;  /* 0x0000000dff0d7210 */ /* 0x000fe200007fe4ff */
[----:B------:R-:W-:-:S03]  /*3260*/  IMAD.SHL.U32 R12, R0, 0x4, RZ ;  /* 0x00000004000c7824 */ /* 0x000fc600078e00ff */
[----:B------:R-:W-:Y:S01]  /*3270*/  SHF.L.U64.HI R0, R0, 0x2, R13 ;  /* 0x0000000200007819 */ /* 0x000fe2000001020d */
[----:B-1----:R-:W-:Y:S01]  /*3280*/  FFMA R15, -R3, R14, 1 ;  /* 0x3f800000030f7423 */ /* 0x002fe2000000010e */
[----:B------:R-:W-:-:S04]  /*3290*/  LOP3.LUT R12, R12, 0xfffffff8, RZ, 0xc0, !PT ;  /* 0xfffffff80c0c7812 */ /* 0x000fc800078ec0ff */
        /* <DEDUP_REMOVED lines=11> */
[----:B------:R-:W-:Y:S05]  /*3350*/  CALL.REL.NOINC `($__internal_159_$__cuda_sm3x_div_rn_noftz_f32_slowpath) ;  /* 0x0000000400ec7944 */ /* 0x000fea0003c00000 */
[----:B------:R-:W-:-:S07]  /*3360*/  IMAD.MOV.U32 R14, RZ, RZ, R0 ;  /* 0x000000ffff0e7224 */ /* 0x000fce00078e0000 */
.L_x_9815:
[----:B------:R-:W-:Y:S05]  /*3370*/  BSYNC.RECONVERGENT B3 ;  /* 0x0000000000037941 */ /* 0x000fea0003800200 */
.L_x_9814:
        /* <DEDUP_REMOVED lines=14> */
.L_x_9817:
[----:B------:R-:W-:Y:S05]  /*3460*/  BSYNC.RECONVERGENT B3 ;  /* 0x0000000000037941 */ /* 0x000fea0003800200 */
.L_x_9816:
[----:B------:R-:W-:Y:S01]  /*3470*/  HFMA2 R13, -RZ, RZ, 0, 0 ;  /* 0x00000000ff0d7431 */ /* 0x000fe200000001ff */
[----:B------:R-:W0:Y:S01]  /*3480*/  LDS R22, [R25+0xc00] ;  /* 0x000c000019167984 */ /* 0x000e220000000800 */
[----:B------:R-:W-:Y:S01]  /*3490*/  VIADD R12, R10, 0x400 ;  /* 0x000004000a0c7836 */ /* 0x000fe20000000000 */
        /* <DEDUP_REMOVED lines=9> */
[----:B-1----:R-:W-:-:S03]  /*3530*/  FFMA R21, -R3, R20, 1 ;  /* 0x3f80000003157423 */ /* 0x002fc60000000114 */
[----:B------:R-:W-:Y:S01]  /*3540*/  IADD3.X R13, PT, PT, RZ, R13, RZ, P0, !PT ;  /* 0x0000000dff0d7210 */ /* 0x000fe200007fe4ff */
[----:B------:R-:W-:-:S03]  /*3550*/  IMAD.SHL.U32 R12, R0, 0x4, RZ ;  /* 0x00000004000c7824 */ /* 0x000fc600078e00ff */
[----:B------:R-:W-:Y:S02]  /*3560*/  SHF.L.U64.HI R0, R0, 0x2, R13 ;  /* 0x0000000200007819 */ /* 0x000fe4000001020d */
[----:B------:R-:W-:-:S04]  /*3570*/  LOP3.LUT R12, R12, 0xfffffff8, RZ, 0xc0, !PT ;  /* 0xfffffff80c0c7812 */ /* 0x000fc800078ec0ff */
        /* <DEDUP_REMOVED lines=9> */
[----:B------:R-:W-:Y:S01]  /*3610*/  IMAD.MOV.U32 R0, RZ, RZ, R22 ;  /* 0x000000ffff007224 */ /* 0x000fe200078e0016 */
[----:B------:R-:W-:-:S07]  /*3620*/  MOV R12, 0x3640 ;  /* 0x00003640000c7802 */ /* 0x000fce0000000f00 */
[----:B------:R-:W-:Y:S05]  /*3630*/  CALL.REL.NOINC `($__internal_159_$__cuda_sm3x_div_rn_noftz_f32_slowpath) ;  /* 0x0000000400347944 */ /* 0x000fea0003c00000 */
[----:B------:R-:W-:-:S07]  /*3640*/  IMAD.MOV.U32 R20, RZ, RZ, R0 ;  /* 0x000000ffff147224 */ /* 0x000fce00078e0000 */
.L_x_9819:
[----:B------:R-:W-:Y:S05]  /*3650*/  BSYNC.RECONVERGENT B3 ;  /* 0x0000000000037941 */ /* 0x000fea0003800200 */
.L_x_9818:
        /* <DEDUP_REMOVED lines=14> */
.L_x_9821:
[----:B------:R-:W-:Y:S05]  /*3740*/  BSYNC.RECONVERGENT B3 ;  /* 0x0000000000037941 */ /* 0x000fea0003800200 */
.L_x_9820:
[----:B------:R-:W-:Y:S02]  /*3750*/  HFMA2 R11, -RZ, RZ, 0, 0 ;  /* 0x00000000ff0b7431 */ /* 0x000fe400000001ff */
[----:B------:R-:W-:Y:S01]  /*3760*/  VIADD R10, R10, 0x600 ;  /* 0x000006000a0a7836 */ /* 0x000fe20000000000 */
[----:B------:R-:W-:Y:S01]  /*3770*/  R2UR UR4, R6 ;  /* 0x00000000060472ca */ /* 0x000fe200000e0000 */
[----:B------:R-:W-:Y:S01]  /*3780*/  IMAD R0, R16, UR14, RZ ;  /* 0x0000000e10007c24 */ /* 0x000fe2000f8e02ff */
[----:B------:R-:W-:Y:S01]  /*3790*/  R2UR UR5, R7 ;  /* 0x00000000070572ca */ /* 0x000fe200000e0000 */
[----:B------:R-:W-:Y:S02]  /*37a0*/  VIADD R5, R5, 0x400 ;  /* 0x0000040005057836 */ /* 0x000fe40000000000 */
[C---:B------:R-:W-:Y:S02]  /*37b0*/  IMAD R13, R17.reuse, UR15, R0 ;  /* 0x0000000f110d7c24 */ /* 0x040fe4000f8e0200 */
[----:B------:R-:W-:-:S04]  /*37c0*/  IMAD.WIDE.U32 R10, R17, UR14, R10 ;  /* 0x0000000e110a7c25 */ /* 0x000fc8000f8e000a */
        /* <DEDUP_REMOVED lines=11> */
.L_x_9791:
[----:B0--3--:R-:W-:Y:S05]  /*3880*/  BSYNC.RECONVERGENT B0 ;  /* 0x0000000000007941 */ /* 0x009fea0003800200 */
.L_x_9790:
[----:B------:R-:W0:Y:S01]  /*3890*/  LDCU.64 UR4, c[0x0][0x400] ;  /* 0x00008000ff0477ac */ /* 0x000e220008000a00 */
[----:B------:R-:W-:-:S05]  /*38a0*/  IADD3 R17, P0, PT, R2, R17, RZ ;  /* 0x0000001102117210 */ /* 0x000fca0007f1e0ff */
[----:B------:R-:W-:Y:S01]  /*38b0*/  IMAD.X R16, RZ, RZ, R16, P0 ;  /* 0x000000ffff107224 */ /* 0x000fe200000e0610 */
[----:B0-----:R-:W-:-:S04]  /*38c0*/  ISETP.GE.U32.AND P0, PT, R17, UR4, PT ;  /* 0x0000000411007c0c */ /* 0x001fc8000bf06070 */
[----:B------:R-:W-:-:S13]  /*38d0*/  ISETP.GE.AND.EX P0, PT, R16, UR5, PT, P0 ;  /* 0x0000000510007c0c */ /* 0x000fda000bf06300 */
[----:B------:R-:W-:Y:S05]  /*38e0*/  @!P0 BRA `(.L_x_9823) ;  /* 0xffffffc800748947 */ /* 0x000fea000383ffff */
[----:B------:R-:W-:Y:S05]  /*38f0*/  EXIT ;  /* 0x000000000000794d */ /* 0x000fea0003800000 */
.L_x_9779:
[----:B------:R-:W-:Y:S01]  /*3900*/  MOV R13, R5 ;  /* 0x00000005000d7202 */ /* 0x000fe20000000f00 */
[----:B------:R-:W-:Y:S01]  /*3910*/  IMAD.MOV.U32 R12, RZ, RZ, 0x1 ;  /* 0x00000001ff0c7424 */ /* 0x000fe200078e00ff */
[----:B------:R-:W-:Y:S01]  /*3920*/  MOV R15, 0xffffffff ;  /* 0xffffffff000f7802 */ /* 0x000fe20000000f00 */
[----:B------:R-:W-:-:S07]  /*3930*/  IMAD.MOV.U32 R11, RZ, RZ, 0x1f ;  /* 0x0000001fff0b7424 */ /* 0x000fce00078e00ff */
[----:B0-----:R-:W-:Y:S05]  /*3940*/  WARPSYNC.COLLECTIVE R15, `(.L_x_9824) ;  /* 0x000000000f087348 */ /* 0x001fea0003c00000 */
[----:B------:R1:W2:Y:S02]  /*3950*/  SHFL.DOWN P6, R14, R13, R12, R11 ;  /* 0x0800000c0d0e7389 */ /* 0x0002a400000c000b */
[----:B012---:R-:W-:Y:S05]  /*3960*/  ENDCOLLECTIVE ;  /* 0x000000000000791b */ /* 0x007fea0003800000 */
.L_x_9824:
[----:B------:R-:W-:Y:S01]  /*3970*/  IMAD.MOV.U32 R12, RZ, RZ, 0x2 ;  /* 0x00000002ff0c7424 */ /* 0x000fe200078e00ff */
[----:B------:R-:W-:-:S05]  /*3980*/  @!P1 FMNMX R5, R14, R5, !PT ;  /* 0x000000050e059209 */ /* 0x000fca0007800000 */
[----:B------:R-:W-:-:S07]  /*3990*/  IMAD.MOV.U32 R13, RZ, RZ, R5 ;  /* 0x000000ffff0d7224 */ /* 0x000fce00078e0005 */
[----:B------:R-:W-:Y:S05]  /*39a0*/  WARPSYNC.COLLECTIVE R15, `(.L_x_9825) ;  /* 0x000000000f087348 */ /* 0x000fea0003c00000 */
[----:B------:R0:W1:Y:S02]  /*39b0*/  SHFL.DOWN P6, R14, R13, R12, R11 ;  /* 0x0800000c0d0e7389 */ /* 0x00006400000c000b */
[----:B01----:R-:W-:Y:S05]  /*39c0*/  ENDCOLLECTIVE ;  /* 0x000000000000791b */ /* 0x003fea0003800000 */
.L_x_9825:
[----:B------:R-:W-:Y:S01]  /*39d0*/  IMAD.MOV.U32 R12, RZ, RZ, 0x4 ;  /* 0x00000004ff0c7424 */ /* 0x000fe200078e00ff */
[----:B------:R-:W-:-:S04]  /*39e0*/  @!P2 FMNMX R5, R5, R14, !PT ;  /* 0x0000000e0505a209 */ /* 0x000fc80007800000 */
[----:B------:R-:W-:-:S07]  /*39f0*/  MOV R13, R5 ;  /* 0x00000005000d7202 */ /* 0x000fce0000000f00 */
[----:B------:R-:W-:Y:S05]  /*3a00*/  WARPSYNC.COLLECTIVE R15, `(.L_x_9826) ;  /* 0x000000000f087348 */ /* 0x000fea0003c00000 */
[----:B------:R0:W1:Y:S02]  /*3a10*/  SHFL.DOWN P6, R14, R13, R12, R11 ;  /* 0x0800000c0d0e7389 */ /* 0x00006400000c000b */
[----:B01----:R-:W-:Y:S05]  /*3a20*/  ENDCOLLECTIVE ;  /* 0x000000000000791b */ /* 0x003fea0003800000 */
.L_x_9826:
[----:B------:R-:W-:Y:S01]  /*3a30*/  HFMA2 R12, -RZ, RZ, 0, 4.76837158203125e-07 ;  /* 0x00000008ff0c7431 */ /* 0x000fe200000001ff */
[----:B------:R-:W-:-:S05]  /*3a40*/  @!P3 FMNMX R5, R5, R14, !PT ;  /* 0x0000000e0505b209 */ /* 0x000fca0007800000 */
[----:B------:R-:W-:-:S07]  /*3a50*/  IMAD.MOV.U32 R13, RZ, RZ, R5 ;  /* 0x000000ffff0d7224 */ /* 0x000fce00078e0005 */
[----:B------:R-:W-:Y:S05]  /*3a60*/  WARPSYNC.COLLECTIVE R15, `(.L_x_9827) ;  /* 0x000000000f087348 */ /* 0x000fea0003c00000 */
[----:B------:R0:W1:Y:S02]  /*3a70*/  SHFL.DOWN P6, R14, R13, R12, R11 ;  /* 0x0800000c0d0e7389 */ /* 0x00006400000c000b */
[----:B01----:R-:W-:Y:S05]  /*3a80*/  ENDCOLLECTIVE ;  /* 0x000000000000791b */ /* 0x003fea0003800000 */
.L_x_9827:
[----:B------:R-:W-:Y:S01]  /*3a90*/  IMAD.MOV.U32 R12, RZ, RZ, 0x10 ;  /* 0x00000010ff0c7424 */ /* 0x000fe200078e00ff */
[----:B------:R-:W-:-:S04]  /*3aa0*/  FMNMX R3, R5, R14, !PT ;  /* 0x0000000e05037209 */ /* 0x000fc80007800000 */
[----:B------:R-:W-:-:S05]  /*3ab0*/  FSEL R0, R5, R3, P4 ;  /* 0x0000000305007208 */ /* 0x000fca0002000000 */
[----:B------:R-:W-:-:S07]  /*3ac0*/  IMAD.MOV.U32 R13, RZ, RZ, R0 ;  /* 0x000000ffff0d7224 */ /* 0x000fce00078e0000 */
[----:B------:R-:W-:Y:S05]  /*3ad0*/  WARPSYNC.COLLECTIVE R15, `(.L_x_9828) ;  /* 0x000000000f087348 */ /* 0x000fea0003c00000 */
[----:B------:R0:W1:Y:S02]  /*3ae0*/  SHFL.DOWN P6, R14, R13, R12, R11 ;  /* 0x0800000c0d0e7389 */ /* 0x00006400000c000b */
[----:B01----:R-:W-:Y:S05]  /*3af0*/  ENDCOLLECTIVE ;  /* 0x000000000000791b */ /* 0x003fea0003800000 */
.L_x_9828:
[----:B------:R-:W-:Y:S05]  /*3b00*/  BRA `(.L_x_9829) ;  /* 0xffffffd800fc7947 */ /* 0x000fea000383ffff */
        .weak           $__internal_159_$__cuda_sm3x_div_rn_noftz_f32_slowpath
        .type           $__internal_159_$__cuda_sm3x_div_rn_noftz_f32_slowpath,@function
        .size           $__internal_159_$__cuda_sm3x_div_rn_noftz_f32_slowpath,(.L_x_37536 - $__internal_159_$__cuda_sm3x_div_rn_noftz_f32_slowpath)
$__internal_159_$__cuda_sm3x_div_rn_noftz_f32_slowpath:
        /* <DEDUP_REMOVED lines=35> */
.L_x_9831:
        /* <DEDUP_REMOVED lines=51> */
.L_x_9838:
[----:B------:R-:W-:-:S04]  /*4070*/  LOP3.LUT R0, R0, 0x80000000, RZ, 0xc0, !PT ;  /* 0x8000000000007812 */ /* 0x000fc800078ec0ff */
[----:B------:R-:W-:Y:S01]  /*4080*/  LOP3.LUT R0, R0, 0x7f800000, RZ, 0xfc, !PT ;  /* 0x7f80000000007812 */ /* 0x000fe200078efcff */
[----:B------:R-:W-:Y:S06]  /*4090*/  BRA `(.L_x_9839) ;  /* 0x0000000000047947 */ /* 0x000fec0003800000 */
.L_x_9837:
[----:B------:R-:W-:-:S07]  /*40a0*/  LEA R0, R24, R0, 0x17 ;  /* 0x0000000018007211 */ /* 0x000fce00078eb8ff */
.L_x_9839:
[----:B------:R-:W-:Y:S05]  /*40b0*/  BSYNC.RECONVERGENT B2 ;  /* 0x0000000000027941 */ /* 0x000fea0003800200 */
.L_x_9836:
[----:B------:R-:W-:Y:S05]  /*40c0*/  BRA `(.L_x_9840) ;  /* 0x0000000000207947 */ /* 0x000fea0003800000 */
.L_x_9835:
[----:B------:R-:W-:-:S04]  /*40d0*/  LOP3.LUT R0, R29, 0x80000000, R0, 0x48, !PT ;  /* 0x800000001d007812 */ /* 0x000fc800078e4800 */
[----:B------:R-:W-:Y:S01]  /*40e0*/  LOP3.LUT R0, R0, 0x7f800000, RZ, 0xfc, !PT ;  /* 0x7f80000000007812 */ /* 0x000fe200078efcff */
[----:B------:R-:W-:Y:S06]  /*40f0*/  BRA `(.L_x_9840) ;  /* 0x0000000000147947 */ /* 0x000fec0003800000 */
.L_x_9834:
[----:B------:R-:W-:Y:S01]  /*4100*/  LOP3.LUT R0, R29, 0x80000000, R0, 0x48, !PT ;  /* 0x800000001d007812 */ /* 0x000fe200078e4800 */
[----:B------:R-:W-:Y:S06]  /*4110*/  BRA `(.L_x_9840) ;  /* 0x00000000000c7947 */ /* 0x000fec0003800000 */
.L_x_9833:
[----:B------:R-:W0:Y:S01]  /*4120*/  MUFU.RSQ R0, -QNAN ;  /* 0xffc0000000007908 */ /* 0x000e220000001400 */
[----:B------:R-:W-:Y:S05]  /*4130*/  BRA `(.L_x_9840) ;  /* 0x0000000000047947 */ /* 0x000fea0003800000 */
.L_x_9832:
[----:B------:R-:W-:-:S07]  /*4140*/  FADD.FTZ R0, R0, R3 ;  /* 0x0000000300007221 */ /* 0x000fce0000010000 */
.L_x_9840:
[----:B------:R-:W-:Y:S05]  /*4150*/  BSYNC.RECONVERGENT B1 ;  /* 0x0000000000017941 */ /* 0x000fea0003800200 */
.L_x_9830:
[----:B------:R-:W-:-:S04]  /*4160*/  IMAD.MOV.U32 R13, RZ, RZ, 0x0 ;  /* 0x00000000ff0d7424 */ /* 0x000fc800078e00ff */
[----:B0-----:R-:W-:Y:S05]  /*4170*/  RET.REL.NODEC R12 `(_Z20SoftmaxBlockSMemImplI22BroadcastScaleMaskLoadIffbLm3EiE11DirectStoreIffEfLi2ELi256EL9Algorithm0EEvT_T0_ll) ;  /* 0xffffffbc0ca07950 */ /* 0x001fea0003c3ffff */
.L_x_9841:
        /* <DEDUP_REMOVED lines=16> */
.L_x_37536:


//--------------------- .text._Z20SoftmaxBlockSMemImplI22BroadcastScaleMaskLoadIffbLm3EiE11DirectStoreIffEfLi2ELi512EL9Algorithm0EEvT_T0_ll --------------------------
	.section	.text._Z20SoftmaxBlockSMemImplI22BroadcastScaleMaskLoadIffbLm3EiE11DirectStoreIffEfLi2ELi512EL9Algorithm0EEvT_T0_ll,"ax",@progbits
	.align	128
        .global         _Z20SoftmaxBlockSMemImplI22BroadcastScaleMaskLoadIffbLm3EiE11DirectStoreIffEfLi2ELi512EL9Algorithm0EEvT_T0_ll
        .type           _Z20SoftmaxBlockSMemImplI22BroadcastScaleMaskLoadIffbLm3EiE11DirectStoreIffEfLi2ELi512EL9Algorithm0EEvT_T0_ll,@function
        .size           _Z20SoftmaxBlockSMemImplI22BroadcastScaleMaskLoadIffbLm3EiE11DirectStoreIffEfLi2ELi512EL9Algorithm0EEvT_T0_ll,(.L_x_37537 - _Z20SoftmaxBlockSMemImplI22BroadcastScaleMaskLoadIffbLm3EiE11DirectStoreIffEfLi2ELi512EL9Algorithm0EEvT_T0_ll)
        .other          _Z20SoftmaxBlockSMemImplI22BroadcastScaleMaskLoadIffbLm3EiE11DirectStoreIffEfLi2ELi512EL9Algorithm0EEvT_T0_ll,@"STO_CUDA_ENTRY STV_DEFAULT"
_Z20SoftmaxBlockSMemImplI22BroadcastScaleMaskLoadIffbLm3EiE11DirectStoreIffEfLi2ELi512EL9Algorithm0EEvT_T0_ll:
.text._Z20SoftmaxBlockSMemImplI22BroadcastScaleMaskLoadIffbLm3EiE11DirectStoreIffEfLi2ELi512EL9Algorithm0EEvT_T0_ll:
        /* <DEDUP_REMOVED lines=22> */
.L_x_9842:
        /* <DEDUP_REMOVED lines=22> */
.L_x_9892:
[----:B-1----:R-:W1:Y:S01]  /*02c0*/  S2R R4, SR_TID.X ;  /* 0x0000000000047919 */ /* 0x002e620000002100 */
[----:B------:R-:W-:Y:S01]  /*02d0*/  BSSY.RECONVERGENT B0, `(.L_x_9843) ;  /* 0x000012f000007945 */ /* 0x000fe20003800200 */
[----:B------:R-:W-:Y:S01]  /*02e0*/  IMAD.MOV.U32 R7, RZ, RZ, -0x800000 ;  /* 0xff800000ff077424 */ /* 0x000fe200078e00ff */
[----:B-1----:R-:W-:-:S13]  /*02f0*/  ISETP.GE.AND P0, PT, R4, R23, PT ;  /* 0x000000170400720c */ /* 0x002fda0003f06270 */
[----:B--234-:R-:W-:Y:S05]  /*0300*/  @P0 BRA `(.L_x_9844) ;  /* 0x0000001000ac0947 */ /* 0x01cfea0003800000 */
[-C--:B------:R-:W-:Y:S01]  /*0310*/  LOP3.LUT R0, RZ, R4.reuse, RZ, 0x33, !PT ;  /* 0x00000004ff007212 */ /* 0x080fe200078e33ff */
[----:B------:R-:W1:Y:S01]  /*0320*/  LDCU UR4, c[0x0][0x3e0] ;  /* 0x00007c00ff0477ac */ /* 0x000e620008000800 */
[----:B------:R-:W-:Y:S01]  /*0330*/  BSSY.RECONVERGENT B1, `(.L_x_9845) ;  /* 0x000006f000017945 */ /* 0x000fe20003800200 */
[----:B------:R-:W-:Y:S01]  /*0340*/  IMAD.MOV.U32 R7, RZ, RZ, -0x800000 ;  /* 0xff800000ff077424 */ /* 0x000fe200078e00ff */
[----:B------:R-:W-:Y:S01]  /*0350*/  MOV R6, R4 ;  /* 0x0000000400067202 */ /* 0x000fe20000000f00 */
[----:B------:R-:W-:-:S05]  /*0360*/  IMAD.IADD R0, R0, 0x1, R23 ;  /* 0x0000000100007824 */ /* 0x000fca00078e0217 */
[C---:B------:R-:W-:Y:S02]  /*0370*/  LOP3.LUT P0, RZ, R0.reuse, 0x200, RZ, 0xc0, !PT ;  /* 0x0000020000ff7812 */ /* 0x040fe4000780c0ff */
[----:B------:R-:W-:Y:S01]  /*0380*/  ISETP.GE.U32.AND P3, PT, R0, 0x200, PT ;  /* 0x000002000000780c */ /* 0x000fe20003f66070 */
[----:B-1----:R-:W-:-:S10]  /*0390*/  IMAD R0, R21, UR4, RZ ;  /* 0x0000000415007c24 */ /* 0x002fd4000f8e02ff */
[----:B------:R-:W-:Y:S05]  /*03a0*/  @P0 BRA `(.L_x_9846) ;  /* 0x00000004009c0947 */ /* 0x000fea0003800000 */
[----:B------:R-:W1:Y:S01]  /*03b0*/  LDC R12, c[0x0][0x3b0] ;  /* 0x0000ec00ff0c7b82 */ /* 0x000e620000000800 */
[----:B------:R-:W-:Y:S01]  /*03c0*/  IMAD.SHL.U32 R5, R4, 0x2, RZ ;  /* 0x0000000204057824 */ /* 0x000fe200078e00ff */
[----:B------:R-:W2:Y:S04]  /*03d0*/  LDCU.64 UR4, c[0x0][0x3c8] ;  /* 0x00007900ff0477ac */ /* 0x000ea80008000a00 */
[----:B------:R-:W-:Y:S01]  /*03e0*/  IADD3 R5, PT, PT, R5, R0, RZ ;  /* 0x0000000005057210 */ /* 0x000fe20007ffe0ff */
[----:B------:R-:W3:Y:S01]  /*03f0*/  LDCU UR6, c[0x0][0x3d0] ;  /* 0x00007a00ff0677ac */ /* 0x000ee20008000800 */
[----:B------:R-:W4:Y:S02]  /*0400*/  LDC R6, c[0x0][0x3b4] ;  /* 0x0000ed00ff067b82 */ /* 0x000f240000000800 */
[----:B------:R-:W-:-:S06]  /*0410*/  IABS R14, R5 ;  /* 0x00000005000e7213 */ /* 0x000fcc0000000000 */
[----:B------:R-:W5:Y:S01]  /*0420*/  LDC.64 R18, c[0x0][0x390] ;  /* 0x0000e400ff127b82 */ /* 0x000f620000000a00 */
[----:B-1----:R-:W-:-:S04]  /*0430*/  IABS R11, R12 ;  /* 0x0000000c000b7213 */ /* 0x002fc80000000000 */
[----:B------:R-:W1:Y:S01]  /*0440*/  I2F.RP R7, R11 ;  /* 0x0000000b00077306 */ /* 0x000e620000209400 */
[----:B----4-:R-:W-:-:S07]  /*0450*/  IABS R16, R6 ;  /* 0x0000000600107213 */ /* 0x010fce0000000000 */
[----:B-1----:R-:W1:Y:S02]  /*0460*/  MUFU.RCP R7, R7 ;  /* 0x0000000700077308 */ /* 0x002e640000001000 */
[----:B-1----:R-:W-:-:S06]  /*0470*/  VIADD R8, R7, 0xffffffe ;  /* 0x0ffffffe07087836 */ /* 0x002fcc0000000000 */
[----:B------:R1:W4:Y:S02]  /*0480*/  F2I.FTZ.U32.TRUNC.NTZ R9, R8 ;  /* 0x0000000800097305 */ /* 0x000324000021f000 */
[----:B-1----:R-:W-:Y:S02]  /*0490*/  IMAD.MOV.U32 R8, RZ, RZ, RZ ;  /* 0x000000ffff087224 */ /* 0x002fe400078e00ff */
[----:B----4-:R-:W-:-:S04]  /*04a0*/  IMAD.MOV R10, RZ, RZ, -R9 ;  /* 0x000000ffff0a7224 */ /* 0x010fc800078e0a09 */
        /* <DEDUP_REMOVED lines=15> */
[----:B------:R1:W4:Y:S01]  /*05a0*/  F2I.FTZ.U32.TRUNC.NTZ R9, R8 ;  /* 0x0000000800097305 */ /* 0x000322000021f000 */
[----:B------:R-:W-:-:S04]  /*05b0*/  @P0 VIADD R7, R7, 0x1 ;  /* 0x0000000107070836 */ /* 0x000fc80000000000 */
[----:B------:R-:W-:Y:S02]  /*05c0*/  IMAD.MOV.U32 R11, RZ, RZ, R7 ;  /* 0x000000ffff0b7224 */ /* 0x000fe400078e0007 */
[----:B-1----:R-:W-:-:S03]  /*05d0*/  IMAD.MOV.U32 R8, RZ, RZ, RZ ;  /* 0x000000ffff087224 */ /* 0x002fc600078e00ff */
[----:B------:R-:W-:Y:S02]  /*05e0*/  @!P2 IADD3 R11, PT, PT, -R11, RZ, RZ ;  /* 0x000000ff0b0ba210 */ /* 0x000fe40007ffe1ff */
[----:B------:R-:W-:Y:S01]  /*05f0*/  @!P1 LOP3.LUT R11, RZ, R12, RZ, 0x33, !PT ;  /* 0x0000000cff0b9212 */ /* 0x000fe200078e33ff */
[----:B----4-:R-:W-:-:S04]  /*0600*/  IMAD.MOV R15, RZ, RZ, -R9 ;  /* 0x000000ffff0f7224 */ /* 0x010fc800078e0a09 */
[----:B------:R-:W-:-:S04]  /*0610*/  IMAD.MOV R7, RZ, RZ, -R11 ;  /* 0x000000ffff077224 */ /* 0x000fc800078e0a0b */
[----:B------:R-:W-:Y:S02]  /*0620*/  IMAD R13, R12, R7, R5 ;  /* 0x000000070c0d7224 */ /* 0x000fe400078e0205 */
[----:B------:R-:W-:Y:S02]  /*0630*/  IMAD R7, R15, R16, RZ ;  /* 0x000000100f077224 */ /* 0x000fe400078e02ff */
[----:B------:R-:W1:Y:S01]  /*0640*/  LDC.64 R14, c[0x0][0x3a0] ;  /* 0x0000e800ff0e7b82 */ /* 0x000e620000000a00 */
[----:B------:R-:W-:Y:S01]  /*0650*/  IABS R10, R13 ;  /* 0x0000000d000a7213 */ /* 0x000fe20000000000 */
[----:B------:R-:W-:-:S03]  /*0660*/  IMAD.HI.U32 R8, R9, R7, R8 ;  /* 0x0000000709087227 */ /* 0x000fc600078e0008 */
[----:B------:R-:W-:-:S05]  /*0670*/  MOV R7, R10 ;  /* 0x0000000a00077202 */ /* 0x000fca0000000f00 */
        /* <DEDUP_REMOVED lines=8> */
[----:B------:R-:W4:Y:S01]  /*0700*/  LDC.64 R16, c[0x0][0x398] ;  /* 0x0000e600ff107b82 */ /* 0x000f220000000a00 */
[----:B------:R-:W-:-:S04]  /*0710*/  LOP3.LUT R7, R13, R6, RZ, 0x3c, !PT ;  /* 0x000000060d077212 */ /* 0x000fc800078e3cff */
[----:B------:R-:W-:-:S06]  /*0720*/  ISETP.GE.AND P2, PT, R7, RZ, PT ;  /* 0x000000ff0700720c */ /* 0x000fcc0003f46270 */
[----:B------:R-:W-:Y:S02]  /*0730*/  @P0 IADD3 R8, PT, PT, R8, 0x1, RZ ;  /* 0x0000000108080810 */ /* 0x000fe40007ffe0ff */
[----:B-----5:R-:W-:-:S04]  /*0740*/  ISETP.NE.U32.AND P0, PT, R18, 0x1, PT ;  /* 0x000000011200780c */ /* 0x020fc80003f05070 */
[----:B------:R-:W-:Y:S01]  /*0750*/  ISETP.NE.AND.EX P0, PT, R19, RZ, PT, P0 ;  /* 0x000000ff1300720c */ /* 0x000fe20003f05300 */
[----:B------:R-:W-:Y:S01]  /*0760*/  @!P2 IMAD.MOV R8, RZ, RZ, -R8 ;  /* 0x000000ffff08a224 */ /* 0x000fe200078e0a08 */
[----:B------:R-:W-:Y:S02]  /*0770*/  @!P1 LOP3.LUT R8, RZ, R6, RZ, 0x33, !PT ;  /* 0x00000006ff089212 */ /* 0x000fe400078e33ff */
[----:B-1----:R-:W-:Y:S02]  /*0780*/  ISETP.NE.U32.AND P2, PT, R14, 0x1, PT ;  /* 0x000000010e00780c */ /* 0x002fe40003f45070 */
[----:B------:R-:W-:Y:S01]  /*0790*/  SEL R10, R11, RZ, P0 ;  /* 0x000000ff0b0a7207 */ /* 0x000fe20000000000 */
[----:B------:R-:W-:Y:S01]  /*07a0*/  IMAD.MOV R9, RZ, RZ, -R8 ;  /* 0x000000ffff097224 */ /* 0x000fe200078e0a08 */
[----:B----4-:R-:W-:Y:S02]  /*07b0*/  ISETP.NE.U32.AND P1, PT, R16, 0x1, PT ;  /* 0x000000011000780c */ /* 0x010fe40003f25070 */
[----:B------:R-:W-:Y:S01]  /*07c0*/  ISETP.NE.AND.EX P0, PT, R15, RZ, PT, P2 ;  /* 0x000000ff0f00720c */ /* 0x000fe20003f05320 */
[----:B------:R-:W-:Y:S01]  /*07d0*/  IMAD R9, R6, R9, R13 ;  /* 0x0000000906097224 */ /* 0x000fe200078e020d */
[----:B------:R-:W-:Y:S01]  /*07e0*/  ISETP.NE.AND.EX P1, PT, R17, RZ, PT, P1 ;  /* 0x000000ff1100720c */ /* 0x000fe20003f25310 */
[----:B------:R-:W1:Y:S01]  /*07f0*/  LDC.64 R6, c[0x0][0x388] ;  /* 0x0000e200ff067b82 */ /* 0x000e620000000a00 */
[----:B--2---:R-:W-:Y:S01]  /*0800*/  IMAD R11, R10, UR4, RZ ;  /* 0x000000040a0b7c24 */ /* 0x004fe2000f8e02ff */
[----:B0-----:R-:W-:-:S02]  /*0810*/  R2UR UR4, R2 ;  /* 0x00000000020472ca */ /* 0x001fc400000e0000 */
[----:B------:R-:W-:Y:S02]  /*0820*/  SEL R8, R8, RZ, P1 ;  /* 0x000000ff08087207 */ /* 0x000fe40000800000 */
[----:B------:R-:W-:-:S03]  /*0830*/  SEL R9, R9, RZ, P0 ;  /* 0x000000ff09097207 */ /* 0x000fc60000000000 */
[----:B------:R-:W-:Y:S01]  /*0840*/  IMAD R8, R8, UR5, R11 ;  /* 0x0000000508087c24 */ /* 0x000fe2000f8e020b */
[----:B------:R-:W-:-:S03]  /*0850*/  R2UR UR5, R3 ;  /* 0x00000000030572ca */ /* 0x000fc600000e0000 */
[----:B---3--:R-:W-:-:S05]  /*0860*/  IMAD R8, R9, UR6, R8 ;  /* 0x0000000609087c24 */ /* 0x008fca000f8e0208 */
        /* <DEDUP_REMOVED lines=21> */
[----:B------:R-:W-:Y:S01]  /*09c0*/  LEA R12, R23, R20, 0x2 ;  /* 0x00000014170c7211 */ /* 0x000fe200078e10ff */
[----:B------:R-:W-:Y:S01]  /*09d0*/  VIADD R6, R4, 0x200 ;  /* 0x0000020004067836 */ /* 0x000fe20000000000 */
[----:B-1----:R1:W-:Y:S01]  /*09e0*/  STS [R20], R11 ;  /* 0x0000000b14007388 */ /* 0x0023e20000000800 */
[----:B--2---:R-:W-:-:S05]  /*09f0*/  @P1 FMUL R5, R10, UR4 ;  /* 0x000000040a051c20 */ /* 0x004fca0008400000 */
[----:B------:R1:W-:Y:S01]  /*0a00*/  STS [R12], R5 ;  /* 0x000000050c007388 */ /* 0x0003e20000000800 */
[----:B------:R-:W-:-:S07]  /*0a10*/  FMNMX3 R7, R11, -INF , R5, !PT ;  /* 0xff8000000b077876 */ /* 0x000fce0007800005 */
.L_x_9846:
[----:B------:R-:W-:Y:S05]  /*0a20*/  BSYNC.RECONVERGENT B1 ;  /* 0x0000000000017941 */ /* 0x000fea0003800200 */
.L_x_9845:
[----:B------:R-:W-:Y:S05]  /*0a30*/  @!P3 BRA `(.L_x_9844) ;  /* 0x0000000800e0b947 */ /* 0x000fea0003800000 */
[----:B------:R-:W2:Y:S08]  /*0a40*/  LDC R4, c[0x0][0x3b0] ;  /* 0x0000ec00ff047b82 */ /* 0x000eb00000000800 */
[----:B-1----:R-:W1:Y:S08]  /*0a50*/  LDC.64 R10, c[0x0][0x3a0] ;  /* 0x0000e800ff0a7b82 */ /* 0x002e700000000a00 */
[----:B------:R-:W3:Y:S01]  /*0a60*/  LDC.64 R14, c[0x0][0x390] ;  /* 0x0000e400ff0e7b82 */ /* 0x000ee20000000a00 */
[----:B--2---:R-:W-:-:S07]  /*0a70*/  IABS R8, R4 ;  /* 0x0000000400087213 */ /* 0x004fce0000000000 */
[----:B------:R-:W2:Y:S01]  /*0a80*/  LDC.64 R12, c[0x0][0x398] ;  /* 0x0000e600ff0c7b82 */ /* 0x000ea20000000a00 */
[----:B------:R-:W4:Y:S01]  /*0a90*/  I2F.RP R9, R8 ;  /* 0x0000000800097306 */ /* 0x000f220000209400 */
[----:B-1----:R-:W-:-:S04]  /*0aa0*/  ISETP.NE.U32.AND P0, PT, R10, 0x1, PT ;  /* 0x000000010a00780c */ /* 0x002fc80003f05070 */
[----:B------:R-:W-:Y:S02]  /*0ab0*/  ISETP.NE.AND.EX P0, PT, R11, RZ, PT, P0 ;  /* 0x000000ff0b00720c */ /* 0x000fe40003f05300 */
[----:B---3--:R-:W-:Y:S01]  /*0ac0*/  ISETP.NE.U32.AND P1, PT, R14, 0x1, PT ;  /* 0x000000010e00780c */ /* 0x008fe20003f25070 */
[----:B----4-:R-:W1:Y:S03]  /*0ad0*/  MUFU.RCP R9, R9 ;  /* 0x0000000900097308 */ /* 0x010e660000001000 */
[----:B------:R-:W-:Y:S02]  /*0ae0*/  ISETP.NE.AND.EX P1, PT, R15, RZ, PT, P1 ;  /* 0x000000ff0f00720c */ /* 0x000fe40003f25310 */
[----:B--2---:R-:W-:-:S04]  /*0af0*/  ISETP.NE.U32.AND P2, PT, R12, 0x1, PT ;  /* 0x000000010c00780c */ /* 0x004fc80003f45070 */
[----:B------:R-:W-:Y:S01]  /*0b00*/  ISETP.NE.AND.EX P2, PT, R13, RZ, PT, P2 ;  /* 0x000000ff0d00720c */ /* 0x000fe20003f45320 */
[----:B-1----:R-:W-:-:S04]  /*0b10*/  VIADD R4, R9, 0xffffffe ;  /* 0x0ffffffe09047836 */ /* 0x002fc80000000000 */
[----:B------:R1:W2:Y:S02]  /*0b20*/  F2I.FTZ.U32.TRUNC.NTZ R5, R4 ;  /* 0x0000000400057305 */ /* 0x0002a4000021f000 */
[----:B-1----:R-:W-:Y:S02]  /*0b30*/  HFMA2 R4, -RZ, RZ, 0, 0 ;  /* 0x00000000ff047431 */ /* 0x002fe400000001ff */
[----:B--2---:R-:W-:-:S04]  /*0b40*/  IMAD.MOV R17, RZ, RZ, -R5 ;  /* 0x000000ffff117224 */ /* 0x004fc800078e0a05 */
[----:B------:R-:W-:-:S04]  /*0b50*/  IMAD R9, R17, R8, RZ ;  /* 0x0000000811097224 */ /* 0x000fc800078e02ff */
[----:B------:R-:W-:-:S07]  /*0b60*/  IMAD.HI.U32 R9, R5, R9, R4 ;  /* 0x0000000905097227 */ /* 0x000fce00078e0004 */
.L_x_9847:
[----:B------:R-:W1:Y:S01]  /*0b70*/  LDC R15, c[0x0][0x3b0] ;  /* 0x0000ec00ff0f7b82 */ /* 0x000e620000000800 */
[----:B----4-:R-:W-:Y:S01]  /*0b80*/  IMAD R10, R6, 0x2, R0 ;  /* 0x00000002060a7824 */ /* 0x010fe200078e0200 */
[----:B------:R-:W2:Y:S01]  /*0b90*/  LDCU.64 UR4, c[0x0][0x3c8] ;  /* 0x00007900ff0477ac */ /* 0x000ea20008000a00 */
[----:B0-----:R-:W-:Y:S02]  /*0ba0*/  R2UR UR7, R3 ;  /* 0x00000000030772ca */ /* 0x001fe400000e0000 */
[----:B------:R-:W-:Y:S01]  /*0bb0*/  VIADD R11, R10, 0x400 ;  /* 0x000004000a0b7836 */ /* 0x000fe20000000000 */
[----:B------:R-:W-:Y:S01]  /*0bc0*/  IABS R4, R10 ;  /* 0x0000000a00047213 */ /* 0x000fe20000000000 */
[----:B------:R-:W0:Y:S01]  /*0bd0*/  LDCU UR6, c[0x0][0x3d0] ;  /* 0x00007a00ff0677ac */ /* 0x000e220008000800 */
[----:B------:R-:W3:Y:S02]  /*0be0*/  LDC R12, c[0x0][0x3b4] ;  /* 0x0000ed00ff0c7b82 */ /* 0x000ee40000000800 */
[----:B------:R-:W-:Y:S01]  /*0bf0*/  IABS R18, R11 ;  /* 0x0000000b00127213 */ /* 0x000fe20000000000 */
[----:B------:R-:W-:-:S04]  /*0c00*/  IMAD.HI.U32 R14, R9, R4, RZ ;  /* 0x00000004090e7227 */ /* 0x000fc800078e00ff */
[----:B------:R-:W-:Y:S01]  /*0c10*/  IMAD.MOV R17, RZ, RZ, -R14 ;  /* 0x000000ffff117224 */ /* 0x000fe200078e0a0e */
[----:B-1----:R-:W-:-:S04]  /*0c20*/  IABS R16, R15 ;  /* 0x0000000f00107213 */ /* 0x002fc80000000000 */
[----:B------:R-:W1:Y:S01]  /*0c30*/  I2F.RP R13, R16 ;  /* 0x00000010000d7306 */ /* 0x000e620000209400 */
[----:B------:R-:W-:Y:S02]  /*0c40*/  IMAD R17, R16, R17, R4 ;  /* 0x0000001110117224 */ /* 0x000fe400078e0204 */
[----:B------:R-:W-:-:S03]  /*0c50*/  IMAD.MOV.U32 R4, RZ, RZ, RZ ;  /* 0x000000ffff047224 */ /* 0x000fc600078e00ff */
[----:B------:R-:W-:Y:S02]  /*0c60*/  ISETP.GT.U32.AND P6, PT, R8, R17, PT ;  /* 0x000000110800720c */ /* 0x000fe40003fc4070 */
[----:B-1----:R-:W1:Y:S11]  /*0c70*/  MUFU.RCP R13, R13 ;  /* 0x0000000d000d7308 */ /* 0x002e760000001000 */
[----:B------:R-:W-:-:S02]  /*0c80*/  @!P6 IADD3 R17, PT, PT, R17, -R16, RZ ;  /* 0x800000101111e210 */ /* 0x000fc40007ffe0ff */
[----:B------:R-:W-:Y:S02]  /*0c90*/  @!P6 IADD3 R14, PT, PT, R14, 0x1, RZ ;  /* 0x000000010e0ee810 */ /* 0x000fe40007ffe0ff */
[----:B------:R-:W-:Y:S01]  /*0ca0*/  ISETP.GE.U32.AND P5, PT, R17, R8, PT ;  /* 0x000000081100720c */ /* 0x000fe20003fa6070 */
[----:B------:R-:W-:Y:S02]  /*0cb0*/  IMAD.MOV.U32 R8, RZ, RZ, R16 ;  /* 0x000000ffff087224 */ /* 0x000fe400078e0010 */
[----:B-1----:R-:W-:Y:S01]  /*0cc0*/  VIADD R5, R13, 0xffffffe ;  /* 0x0ffffffe0d057836 */ /* 0x002fe20000000000 */
[----:B---3--:R-:W-:-:S09]  /*0cd0*/  IABS R13, R12 ;  /* 0x0000000c000d7213 */ /* 0x008fd20000000000 */
[----:B------:R-:W-:Y:S01]  /*0ce0*/  @P5 VIADD R14, R14, 0x1 ;  /* 0x000000010e0e5836 */ /* 0x000fe20000000000 */
[----:B------:R-:W1:Y:S01]  /*0cf0*/  I2F.RP R19, R13 ;  /* 0x0000000d00137306 */ /* 0x000e620000209400 */
[----:B------:R-:W-:-:S07]  /*0d00*/  ISETP.NE.AND P5, PT, R15, RZ, PT ;  /* 0x000000ff0f00720c */ /* 0x000fce0003fa5270 */
[----:B------:R-:W3:Y:S08]  /*0d10*/  F2I.FTZ.U32.TRUNC.NTZ R5, R5 ;  /* 0x0000000500057305 */ /* 0x000ef0000021f000 */
[----:B-1----:R-:W1:Y:S01]  /*0d20*/  MUFU.RCP R19, R19 ;  /* 0x0000001300137308 */ /* 0x002e620000001000 */
[----:B---3--:R-:W-:-:S05]  /*0d30*/  IADD3 R9, PT, PT, RZ, -R5, RZ ;  /* 0x80000005ff097210 */ /* 0x008fca0007ffe0ff */
[----:B------:R-:W-:-:S04]  /*0d40*/  IMAD R9, R9, R16, RZ ;  /* 0x0000001009097224 */ /* 0x000fc800078e02ff */
[----:B------:R-:W-:-:S04]  /*0d50*/  IMAD.HI.U32 R9, R5, R9, R4 ;  /* 0x0000000905097227 */ /* 0x000fc800078e0004 */
[----:B------:R-:W-:-:S04]  /*0d60*/  IMAD.MOV.U32 R4, RZ, RZ, R18 ;  /* 0x000000ffff047224 */ /* 0x000fc800078e0012 */
[----:B------:R-:W-:-:S04]  /*0d70*/  IMAD.HI.U32 R18, R9, R4, RZ ;  /* 0x0000000409127227 */ /* 0x000fc800078e00ff */
[----:B------:R-:W-:-:S04]  /*0d80*/  IMAD.MOV R5, RZ, RZ, -R18 ;  /* 0x000000ffff057224 */ /* 0x000fc800078e0a12 */
[----:B------:R-:W-:Y:S01]  /*0d90*/  IMAD R17, R16, R5, R4 ;  /* 0x0000000510117224 */ /* 0x000fe200078e0204 */
[-C--:B------:R-:W-:Y:S01]  /*0da0*/  LOP3.LUT R4, R10, R15.reuse, RZ, 0x3c, !PT ;  /* 0x0000000f0a047212 */ /* 0x080fe200078e3cff */
[----:B-1----:R-:W-:Y:S01]  /*0db0*/  VIADD R5, R19, 0xffffffe ;  /* 0x0ffffffe13057836 */ /* 0x002fe20000000000 */
[----:B------:R-:W-:Y:S02]  /*0dc0*/  LOP3.LUT R19, RZ, R15, RZ, 0x33, !PT ;  /* 0x0000000fff137212 */ /* 0x000fe400078e33ff */
[----:B------:R-:W-:Y:S02]  /*0dd0*/  ISETP.GT.U32.AND P3, PT, R8, R17, PT ;  /* 0x000000110800720c */ /* 0x000fe40003f64070 */
[----:B------:R-:W-:Y:S01]  /*0de0*/  ISETP.GE.AND P4, PT, R4, RZ, PT ;  /* 0x000000ff0400720c */ /* 0x000fe20003f86270 */
[----:B------:R-:W1:Y:S01]  /*0df0*/  F2I.FTZ.U32.TRUNC.NTZ R5, R5 ;  /* 0x0000000500057305 */ /* 0x000e62000021f000 */
[----:B------:R-:W-:-:S09]  /*0e00*/  LOP3.LUT R4, R11, R15, RZ, 0x3c, !PT ;  /* 0x0000000f0b047212 */ /* 0x000fd200078e3cff */
[----:B------:R-:W-:Y:S01]  /*0e10*/  @!P3 IMAD.IADD R17, R17, 0x1, -R16 ;  /* 0x000000011111b824 */ /* 0x000fe200078e0a10 */
[----:B------:R-:W-:Y:S01]  /*0e20*/  @!P3 IADD3 R18, PT, PT, R18, 0x1, RZ ;  /* 0x000000011212b810 */ /* 0x000fe20007ffe0ff */
[----:B------:R-:W-:Y:S01]  /*0e30*/  @!P4 IMAD.MOV R14, RZ, RZ, -R14 ;  /* 0x000000ffff0ec224 */ /* 0x000fe200078e0a0e */
[----:B------:R-:W-:Y:S02]  /*0e40*/  ISETP.GE.AND P4, PT, R4, RZ, PT ;  /* 0x000000ff0400720c */ /* 0x000fe40003f86270 */
[----:B------:R-:W-:Y:S01]  /*0e50*/  ISETP.GE.U32.AND P6, PT, R17, R8, PT ;  /* 0x000000081100720c */ /* 0x000fe20003fc6070 */
[----:B-1----:R-:W-:Y:S01]  /*0e60*/  IMAD.MOV R4, RZ, RZ, -R5 ;  /* 0x000000ffff047224 */ /* 0x002fe200078e0a05 */
[----:B------:R-:W-:-:S03]  /*0e70*/  SEL R16, R19, R14, !P5 ;  /* 0x0000000e13107207 */ /* 0x000fc60006800000 */
[----:B------:R-:W-:Y:S02]  /*0e80*/  IMAD R27, R4, R13, RZ ;  /* 0x0000000d041b7224 */ /* 0x000fe400078e02ff */
[----:B------:R-:W-:Y:S01]  /*0e90*/  IMAD.MOV R17, RZ, RZ, -R16 ;  /* 0x000000ffff117224 */ /* 0x000fe200078e0a10 */
[----:B------:R-:W-:Y:S01]  /*0ea0*/  SEL R16, R16, RZ, P1 ;  /* 0x000000ff10107207 */ /* 0x000fe20000800000 */
[----:B------:R-:W-:Y:S02]  /*0eb0*/  IMAD.MOV.U32 R4, RZ, RZ, RZ ;  /* 0x000000ffff047224 */ /* 0x000fe400078e00ff */
[----:B------:R-:W-:Y:S02]  /*0ec0*/  IMAD R17, R15, R17, R10 ;  /* 0x000000110f117224 */ /* 0x000fe400078e020a */
[----:B------:R-:W-:Y:S02]  /*0ed0*/  @P6 VIADD R18, R18, 0x1 ;  /* 0x0000000112126836 */ /* 0x000fe40000000000 */
[----:B------:R-:W-:Y:S01]  /*0ee0*/  IMAD.HI.U32 R27, R5, R27, R4 ;  /* 0x0000001b051b7227 */ /* 0x000fe200078e0004 */
[----:B------:R-:W-:-:S02]  /*0ef0*/  IABS R28, R17 ;  /* 0x00000011001c7213 */ /* 0x000fc40000000000 */
[----:B------:R-:W-:Y:S01]  /*0f00*/  @!P4 IADD3 R18, PT, PT, -R18, RZ, RZ ;  /* 0x000000ff1212c210 */ /* 0x000fe20007ffe1ff */
[----:B--2---:R-:W-:-:S03]  /*0f10*/  IMAD R16, R16, UR4, RZ ;  /* 0x0000000410107c24 */ /* 0x004fc6000f8e02ff */
[----:B------:R-:W-:Y:S01]  /*0f20*/  SEL R14, R19, R18, !P5 ;  /* 0x00000012130e7207 */ /* 0x000fe20006800000 */
[----:B------:R-:W-:-:S04]  /*0f30*/  IMAD.MOV.U32 R18, RZ, RZ, R28 ;  /* 0x000000ffff127224 */ /* 0x000fc800078e001c */
[----:B------:R-:W-:Y:S01]  /*0f40*/  IMAD.MOV R28, RZ, RZ, -R14 ;  /* 0x000000ffff1c7224 */ /* 0x000fe200078e0a0e */
[----:B------:R-:W-:Y:S01]  /*0f50*/  SEL R14, R14, RZ, P1 ;  /* 0x000000ff0e0e7207 */ /* 0x000fe20000800000 */
[----:B------:R-:W-:-:S04]  /*0f60*/  IMAD.HI.U32 R4, R27, R18, RZ ;  /* 0x000000121b047227 */ /* 0x000fc800078e00ff */
[----:B------:R-:W-:Y:S01]  /*0f70*/  IMAD R15, R15, R28, R11 ;  /* 0x0000001c0f0f7224 */ /* 0x000fe200078e020b */
[----:B------:R-:W-:-:S04]  /*0f80*/  IADD3 R5, PT, PT, -R4, RZ, RZ ;  /* 0x000000ff04057210 */ /* 0x000fc80007ffe1ff */
        /* <DEDUP_REMOVED lines=13> */
[-C--:B------:R-:W-:Y:S02]  /*1060*/  @!P3 IADD3 R28, PT, PT, R28, -R13.reuse, RZ ;  /* 0x8000000d1c1cb210 */ /* 0x080fe40007ffe0ff */
[----:B------:R-:W-:Y:S02]  /*1070*/  ISETP.NE.AND P3, PT, R12, RZ, PT ;  /* 0x000000ff0c00720c */ /* 0x000fe40003f65270 */
[----:B------:R-:W-:Y:S01]  /*1080*/  ISETP.GE.U32.AND P6, PT, R28, R13, PT ;  /* 0x0000000d1c00720c */ /* 0x000fe20003fc6070 */
[----:B------:R-:W-:Y:S01]  /*1090*/  @P5 VIADD R4, R4, 0x1 ;  /* 0x0000000104045836 */ /* 0x000fe20000000000 */
[-C--:B------:R-:W-:Y:S02]  /*10a0*/  LOP3.LUT R13, R15, R12.reuse, RZ, 0x3c, !PT ;  /* 0x0000000c0f0d7212 */ /* 0x080fe400078e3cff */
[----:B------:R-:W-:-:S02]  /*10b0*/  LOP3.LUT R18, RZ, R12, RZ, 0x33, !PT ;  /* 0x0000000cff127212 */ /* 0x000fc400078e33ff */
[----:B------:R-:W-:Y:S01]  /*10c0*/  ISETP.GE.AND P5, PT, R13, RZ, PT ;  /* 0x000000ff0d00720c */ /* 0x000fe20003fa6270 */
[----:B------:R-:W-:-:S05]  /*10d0*/  @!P4 IMAD.MOV R4, RZ, RZ, -R4 ;  /* 0x000000ffff04c224 */ /* 0x000fca00078e0a04 */
[----:B------:R-:W-:Y:S02]  /*10e0*/  SEL R13, R18, R4, !P3 ;  /* 0x00000004120d7207 */ /* 0x000fe40005800000 */
[----:B------:R-:W-:-:S03]  /*10f0*/  @P6 IADD3 R5, PT, PT, R5, 0x1, RZ ;  /* 0x0000000105056810 */ /* 0x000fc60007ffe0ff */
[----:B------:R-:W-:Y:S01]  /*1100*/  IMAD.MOV R4, RZ, RZ, -R13 ;  /* 0x000000ffff047224 */ /* 0x000fe200078e0a0d */
[----:B------:R-:W-:Y:S01]  /*1110*/  SEL R13, R13, RZ, P2 ;  /* 0x000000ff0d0d7207 */ /* 0x000fe20001000000 */
[----:B------:R-:W-:Y:S02]  /*1120*/  @!P5 IMAD.MOV R5, RZ, RZ, -R5 ;  /* 0x000000ffff05d224 */ /* 0x000fe400078e0a05 */
[----:B------:R-:W-:Y:S02]  /*1130*/  IMAD R17, R12, R4, R17 ;  /* 0x000000040c117224 */ /* 0x000fe400078e0211 */
[----:B------:R-:W-:Y:S01]  /*1140*/  IMAD R16, R13, UR5, R16 ;  /* 0x000000050d107c24 */ /* 0x000fe2000f8e0210 */
[----:B------:R-:W-:Y:S01]  /*1150*/  SEL R18, R18, R5, !P3 ;  /* 0x0000000512127207 */ /* 0x000fe20005800000 */
[----:B------:R-:W-:Y:S01]  /*1160*/  IMAD R13, R14, UR4, RZ ;  /* 0x000000040e0d7c24 */ /* 0x000fe2000f8e02ff */
[----:B------:R-:W1:Y:S01]  /*1170*/  LDC.64 R4, c[0x0][0x388] ;  /* 0x0000e200ff047b82 */ /* 0x000e620000000a00 */
[----:B------:R-:W-:-:S02]  /*1180*/  SEL R17, R17, RZ, P0 ;  /* 0x000000ff11117207 */ /* 0x000fc40000000000 */
[----:B------:R-:W-:Y:S01]  /*1190*/  IMAD.MOV R19, RZ, RZ, -R18 ;  /* 0x000000ffff137224 */ /* 0x000fe200078e0a12 */
[----:B------:R-:W-:Y:S02]  /*11a0*/  SEL R18, R18, RZ, P2 ;  /* 0x000000ff12127207 */ /* 0x000fe40001000000 */
[----:B0-----:R-:W-:Y:S01]  /*11b0*/  IMAD R16, R17, UR6, R16 ;  /* 0x0000000611107c24 */ /* 0x001fe2000f8e0210 */
[----:B------:R-:W-:Y:S01]  /*11c0*/  R2UR UR4, R2 ;  /* 0x00000000020472ca */ /* 0x000fe200000e0000 */
        /* <DEDUP_REMOVED lines=11> */
[----:B------:R0:W2:Y:S03]  /*1280*/  LDG.E.U16 R19, desc[UR4][R12.64] ;  /* 0x000000040c137981 */ /* 0x0000a6000c1e1500 */
[----:B------:R-:W-:Y:S02]  /*1290*/  IMAD.WIDE R14, R15, 0x2, R4 ;  /* 0x000000020f0e7825 */ /* 0x000fe400078e0204 */
[----:B------:R-:W1:Y:S04]  /*12a0*/  LDC.64 R4, c[0x0][0x380] ;  /* 0x0000e000ff047b82 */ /* 0x000e680000000a00 */
[----:B------:R-:W3:Y:S01]  /*12b0*/  LDG.E.U16 R15, desc[UR6][R14.64] ;  /* 0x000000060e0f7981 */ /* 0x000ee2000c1e1500 */
[----:B------:R-:W-:-:S02]  /*12c0*/  LEA.HI R10, R10, R10, RZ, 0x1 ;  /* 0x0000000a0a0a7211 */ /* 0x000fc400078f08ff */
[----:B0-----:R-:W-:Y:S02]  /*12d0*/  LEA.HI R12, R11, R11, RZ, 0x1 ;  /* 0x0000000b0b0c7211 */ /* 0x001fe400078f08ff */
[----:B------:R-:W-:Y:S02]  /*12e0*/  SHF.R.S32.HI R17, RZ, 0x1, R10 ;  /* 0x00000001ff117819 */ /* 0x000fe4000001140a */
[----:B------:R-:W-:Y:S02]  /*12f0*/  R2UR UR8, R2 ;  /* 0x00000000020872ca */ /* 0x000fe400000e0000 */
[----:B------:R-:W-:Y:S02]  /*1300*/  R2UR UR9, R3 ;  /* 0x00000000030972ca */ /* 0x000fe400000e0000 */
[----:B------:R-:W-:Y:S01]  /*1310*/  SHF.R.S32.HI R13, RZ, 0x1, R12 ;  /* 0x00000001ff0d7819 */ /* 0x000fe2000001140c */
[----:B-1----:R-:W-:-:S05]  /*1320*/  IMAD.WIDE R10, R17, 0x8, R4 ;  /* 0x00000008110a7825 */ /* 0x002fca00078e0204 */
[----:B------:R-:W4:Y:S01]  /*1330*/  LDG.E R14, desc[UR4][R10.64] ;  /* 0x000000040a0e7981 */ /* 0x000f22000c1e1900 */
[----:B------:R-:W-:Y:S01]  /*1340*/  IMAD.WIDE R12, R13, 0x8, R4 ;  /* 0x000000080d0c7825 */ /* 0x000fe200078e0204 */
[----:B--2---:R-:W-:-:S04]  /*1350*/  PRMT R16, R19, 0x7771, RZ ;  /* 0x0000777113107816 */ /* 0x004fc800000000ff */
[----:B------:R-:W2:Y:S01]  /*1360*/  LDG.E R28, desc[UR8][R12.64] ;  /* 0x000000080c1c7981 */ /* 0x000ea2000c1e1900 */
[----:B------:R-:W0:Y:S01]  /*1370*/  S2UR UR5, SR_CgaCtaId ;  /* 0x00000000000579c3 */ /* 0x000e220000008800 */
[----:B------:R-:W-:Y:S02]  /*1380*/  ISETP.NE.AND P4, PT, R16, RZ, PT ;  /* 0x000000ff1000720c */ /* 0x000fe40003f85270 */
[----:B---3--:R-:W-:-:S05]  /*1390*/  PRMT R16, R15, 0x7771, RZ ;  /* 0x000077710f107816 */ /* 0x008fca00000000ff */
[----:B------:R-:W4:Y:S01]  /*13a0*/  LDC.64 R4, c[0x0][0x3e8] ;  /* 0x0000fa00ff047b82 */ /* 0x000f220000000a00 */
[----:B------:R-:W-:-:S05]  /*13b0*/  ISETP.NE.AND P6, PT, R16, RZ, PT ;  /* 0x000000ff1000720c */ /* 0x000fca0003fc5270 */
[----:B------:R-:W-:Y:S02]  /*13c0*/  @P4 R2UR UR6, R2 ;  /* 0x00000000020642ca */ /* 0x000fe400000e0000 */
[----:B------:R-:W-:-:S06]  /*13d0*/  @P4 R2UR UR7, R3 ;  /* 0x00000000030742ca */ /* 0x000fcc00000e0000 */
[----:B------:R-:W-:Y:S02]  /*13e0*/  @P6 R2UR UR10, R2 ;  /* 0x00000000020a62ca */ /* 0x000fe400000e0000 */
[----:B------:R-:W-:-:S05]  /*13f0*/  @P6 R2UR UR11, R3 ;  /* 0x00000000030b62ca */ /* 0x000fca00000e0000 */
[----:B------:R1:W3:Y:S08]  /*1400*/  @P4 LDG.E R18, desc[UR6][R10.64+0x4] ;  /* 0x000004060a124981 */ /* 0x0002f0000c1e1900 */
[----:B------:R5:W3:Y:S01]  /*1410*/  @P6 LDG.E R30, desc[UR10][R12.64+0x4] ;  /* 0x0000040a0c1e6981 */ /* 0x000ae2000c1e1900 */
[----:B------:R-:W5:Y:S01]  /*1420*/  LDCU UR6, c[0x0][0x3e8] ;  /* 0x00007d00ff0677ac */ /* 0x000f620008000800 */
[----:B------:R-:W-:Y:S01]  /*1430*/  PRMT R15, R15, 0x7770, RZ ;  /* 0x000077700f0f7816 */ /* 0x000fe200000000ff */
[----:B------:R-:W-:-:S02]  /*1440*/  UMOV UR4, 0x400 ;  /* 0x0000040000047882 */ /* 0x000fc40000000000 */
[----:B------:R-:W-:Y:S01]  /*1450*/  UIADD3 UR4, UPT, UPT, UR4, 0xb0, URZ ;  /* 0x000000b004047890 */ /* 0x000fe2000fffe0ff */
[----:B------:R-:W-:Y:S02]  /*1460*/  ISETP.NE.AND P5, PT, R15, RZ, PT ;  /* 0x000000ff0f00720c */ /* 0x000fe40003fa5270 */
[----:B-1----:R-:W-:Y:S01]  /*1470*/  PRMT R10, R19, 0x7770, RZ ;  /* 0x00007770130a7816 */ /* 0x002fe200000000ff */
[----:B0-----:R-:W-:Y:S01]  /*1480*/  ULEA UR4, UR5, UR4, 0x18 ;  /* 0x0000000405047291 */ /* 0x001fe2000f8ec0ff */
[----:B----4-:R-:W-:Y:S02]  /*1490*/  FMUL R11, R14, R5 ;  /* 0x000000050e0b7220 */ /* 0x010fe40000400000 */
[----:B------:R-:W-:-:S03]  /*14a0*/  ISETP.NE.AND P3, PT, R10, RZ, PT ;  /* 0x000000ff0a00720c */ /* 0x000fc60003f65270 */
[C---:B------:R-:W-:Y:S02]  /*14b0*/  LEA R10, R6.reuse, UR4, 0x2 ;  /* 0x00000004060a7c11 */ /* 0x040fe4000f8e10ff */
[----:B-----5:R-:W-:Y:S02]  /*14c0*/  MOV R16, UR6 ;  /* 0x0000000600107c02 */ /* 0x020fe40008000f00 */
[----:B------:R-:W-:Y:S01]  /*14d0*/  FSEL R11, R11, R4, P3 ;  /* 0x000000040b0b7208 */ /* 0x000fe20001800000 */
[----:B------:R-:W-:Y:S02]  /*14e0*/  IMAD R12, R23, 0x4, R10 ;  /* 0x00000004170c7824 */ /* 0x000fe400078e020a */
[----:B------:R-:W-:Y:S02]  /*14f0*/  IMAD.U32 R13, RZ, RZ, UR6 ;  /* 0x00000006ff0d7e24 */ /* 0x000fe4000f8e00ff */
[----:B------:R4:W-:Y:S01]  /*1500*/  STS [R10], R11 ;  /* 0x0000000b0a007388 */ /* 0x0009e20000000800 */
[----:B------:R-:W-:-:S05]  /*1510*/  VIADD R6, R6, 0x400 ;  /* 0x0000040006067836 */ /* 0x000fca0000000000 */
[----:B------:R-:W-:Y:S01]  /*1520*/  ISETP.GE.AND P3, PT, R6, R23, PT ;  /* 0x000000170600720c */ /* 0x000fe20003f66270 */
[-C--:B--2---:R-:W-:Y:S01]  /*1530*/  @P5 FMUL R4, R28, R5.reuse ;  /* 0x000000051c045220 */ /* 0x084fe20000400000 */
[----:B---3--:R-:W-:-:S05]  /*1540*/  @P4 FMUL R16, R18, R5 ;  /* 0x0000000512104220 */ /* 0x008fca0000400000 */
[----:B------:R4:W-:Y:S01]  /*1550*/  STS [R12], R16 ;  /* 0x000000100c007388 */ /* 0x0009e20000000800 */
[----:B------:R-:W-:-:S03]  /*1560*/  @P6 FMUL R13, R30, R5 ;  /* 0x000000051e0d6220 */ /* 0x000fc60000400000 */
[----:B------:R4:W-:Y:S04]  /*1570*/  STS [R10+0x800], R4 ;  /* 0x000800040a007388 */ /* 0x0009e80000000800 */
[----:B------:R4:W-:Y:S01]  /*1580*/  STS [R12+0x800], R13 ;  /* 0x0008000d0c007388 */ /* 0x0009e20000000800 */
[----:B------:R-:W-:-:S04]  /*1590*/  FMNMX3 R7, R7, R11, R16, !PT ;  /* 0x0000000b07077276 */ /* 0x000fc80007800010 */
[----:B------:R-:W-:Y:S01]  /*15a0*/  FMNMX3 R7, R7, R4, R13, !PT ;  /* 0x0000000407077276 */ /* 0x000fe2000780000d */
[----:B------:R-:W-:Y:S06]  /*15b0*/  @!P3 BRA `(.L_x_9847) ;  /* 0xfffffff4006cb947 */ /* 0x000fec000383ffff */
.L_x_9844:
[----:B------:R-:W-:Y:S05]  /*15c0*/  BSYNC.RECONVERGENT B0 ;  /* 0x0000000000007941 */ /* 0x000fea0003800200 */
.L_x_9843:
[----:B------:R-:W2:Y:S01]  /*15d0*/  S2R R6, SR_LANEID ;  /* 0x0000000000067919 */ /* 0x000ea20000000000 */
[----:B------:R-:W-:Y:S01]  /*15e0*/  UMOV UR4, 0xffffffff ;  /* 0xffffffff00047882 */ /* 0x000fe20000000000 */
[----:B------:R-:W3:Y:S01]  /*15f0*/  S2R R0, SR_TID.X ;  /* 0x0000000000007919 */ /* 0x000ee20000002100 */
[C---:B--2---:R-:W-:Y:S02]  /*1600*/  ISETP.GT.AND P5, PT, R6.reuse, 0xf, PT ;  /* 0x0000000f0600780c */ /* 0x044fe40003fa4270 */
[C---:B------:R-:W-:Y:S02]  /*1610*/  ISETP.GT.AND P4, PT, R6.reuse, 0x17, PT ;  /* 0x000000170600780c */ /* 0x040fe40003f84270 */
[C---:B------:R-:W-:Y:S02]  /*1620*/  ISETP.GT.AND P3, PT, R6.reuse, 0x1b, PT ;  /* 0x0000001b0600780c */ /* 0x040fe40003f64270 */
[C---:B------:R-:W-:Y:S02]  /*1630*/  ISETP.GT.AND P2, PT, R6.reuse, 0x1d, PT ;  /* 0x0000001d0600780c */ /* 0x040fe40003f44270 */
[----:B------:R-:W-:Y:S01]  /*1640*/  ISETP.GT.AND P1, PT, R6, 0x1e, PT ;  /* 0x0000001e0600780c */ /* 0x000fe20003f24270 */
[----:B---3--:R-:W-:-:S12]  /*1650*/  BRA.DIV UR4, `(.L_x_9848) ;  /* 0x0000002204a47947 */ /* 0x008fd8000b800000 */
        /* <DEDUP_REMOVED lines=8> */
[----:B----4-:R-:W-:-:S05]  /*16e0*/  FSEL R4, R7, R5, P4 ;  /* 0x0000000507047208 */ /* 0x010fca0002000000 */
[----:B------:R1:W2:Y:S02]  /*16f0*/  SHFL.DOWN PT, R14, R4, 0x10, 0x1f ;  /* 0x0a001f00040e7f89 */ /* 0x0002a400000e0000 */
.L_x_9898:
[----:B------:R-:W3:Y:S01]  /*1700*/  S2R R27, SR_CgaCtaId ;  /* 0x00000000001b7919 */ /* 0x000ee20000008800 */
[----:B------:R-:W-:Y:S02]  /*1710*/  MOV R28, R4 ;  /* 0x00000004001c7202 */ /* 0x000fe40000000f00 */
[----:B------:R-:W-:Y:S01]  /*1720*/  PLOP3.LUT P6, PT, PT, PT, PT, 0x8, 0x80 ;  /* 0x000000000080781c */ /* 0x000fe20003fce170 */
[----:B------:R-:W-:-:S12]  /*1730*/  @P5 BRA `(.L_x_9849) ;  /* 0x0000000000245947 */ /* 0x000fd80003800000 */
[----:B------:R-:W4:Y:S01]  /*1740*/  S2UR UR5, SR_CgaCtaId ;  /* 0x00000000000579c3 */ /* 0x000f220000008800 */
[----:B------:R-:W-:Y:S01]  /*1750*/  ISETP.NE.AND P0, PT, R6, RZ, PT ;  /* 0x000000ff0600720c */ /* 0x000fe20003f05270 */
[----:B------:R-:W-:Y:S01]  /*1760*/  UMOV UR4, 0x400 ;  /* 0x0000040000047882 */ /* 0x000fe20000000000 */
[----:B-1----:R-:W-:Y:S02]  /*1770*/  SHF.R.U32.HI R4, RZ, 0x3, R0 ;  /* 0x00000003ff047819 */ /* 0x002fe40000011600 */
[----:B--2---:R-:W-:Y:S02]  /*1780*/  FMNMX R28, R5, R14, !PT ;  /* 0x0000000e051c7209 */ /* 0x004fe40007800000 */
[----:B------:R-:W-:-:S07]  /*1790*/  LOP3.LUT R5, R4, 0x7c, RZ, 0xc0, !PT ;  /* 0x0000007c04057812 */ /* 0x000fce00078ec0ff */
[----:B------:R-:W-:Y:S01]  /*17a0*/  @!P0 PLOP3.LUT P6, PT, PT, PT, PT, 0x80, 0x8 ;  /* 0x000000000008881c */ /* 0x000fe20003fcf070 */
[----:B----4-:R-:W-:-:S09]  /*17b0*/  ULEA UR4, UR5, UR4, 0x18 ;  /* 0x0000000405047291 */ /* 0x010fd2000f8ec0ff */
[----:B------:R4:W-:Y:S03]  /*17c0*/  @!P0 STS [R5+UR4+0x10], R28 ;  /* 0x0000101c05008988 */ /* 0x0009e60008000804 */
.L_x_9849:
        /* <DEDUP_REMOVED lines=22> */
.L_x_9851:
[----:B------:R-:W-:Y:S05]  /*1930*/  BSYNC.RECONVERGENT B0 ;  /* 0x0000000000007941 */ /* 0x000fea0003800200 */
.L_x_9850:
[----:B------:R-:W5:Y:S01]  /*1940*/  LDCU.64 UR4, c[0x0][0x408] ;  /* 0x00008100ff0477ac */ /* 0x000f620008000a00 */
[----:B------:R-:W-:Y:S01]  /*1950*/  MOV R6, 0x400 ;  /* 0x0000040000067802 */ /* 0x000fe20000000f00 */
[----:B------:R-:W-:Y:S01]  /*1960*/  BSSY.RECONVERGENT B0, `(.L_x_9852) ;  /* 0x000007b000007945 */ /* 0x000fe20003800200 */
[----:B----4-:R-:W-:Y:S02]  /*1970*/  IMAD.MOV.U32 R5, RZ, RZ, RZ ;  /* 0x000000ffff057224 */ /* 0x010fe400078e00ff */
[----:B---3--:R-:W-:Y:S01]  /*1980*/  LEA R16, R27, R6, 0x18 ;  /* 0x000000061b107211 */ /* 0x008fe200078ec0ff */
        /* <DEDUP_REMOVED lines=13> */
[----:B------:R-:W-:Y:S02]  /*1a60*/  HFMA2 R12, -RZ, RZ, 0.96630859375, -0.0022525787353515625 ;  /* 0x3bbb989dff0c7431 */ /* 0x000fe400000001ff */
[----:B------:R-:W-:Y:S01]  /*1a70*/  IMAD.MOV.U32 R11, RZ, RZ, 0x437c0000 ;  /* 0x437c0000ff0b7424 */ /* 0x000fe200078e00ff */
        /* <DEDUP_REMOVED lines=11> */
[----:B------:R-:W-:-:S03]  /*1b30*/  VIADD R7, R0, 0x200 ;  /* 0x0000020000077836 */ /* 0x000fc60000000000 */
        /* <DEDUP_REMOVED lines=10> */
[----:B------:R-:W-:-:S03]  /*1be0*/  SHF.L.U32 R8, R8, 0x17, RZ ;  /* 0x0000001708087819 */ /* 0x000fc600000006ff */
        /* <DEDUP_REMOVED lines=21> */
.L_x_9855:
[----:B------:R-:W-:Y:S05]  /*1d40*/  BSYNC.RECONVERGENT B1 ;  /* 0x0000000000017941 */ /* 0x000fea0003800200 */
.L_x_9854:
[----:B------:R-:W-:-:S04]  /*1d50*/  ISETP.GE.U32.AND P0, PT, R24, 0x600, PT ;  /* 0x000006001800780c */ /* 0x000fc80003f06070 */
[----:B------:R-:W-:-:S13]  /*1d60*/  ISETP.GE.U32.AND.EX P0, PT, R22, RZ, PT, P0 ;  /* 0x000000ff1600720c */ /* 0x000fda0003f06100 */
[----:B------:R-:W-:Y:S05]  /*1d70*/  @!P0 BRA `(.L_x_9853) ;  /* 0x0000000000e48947 */ /* 0x000fea0003800000 */
[----:B------:R-:W-:-:S05]  /*1d80*/  VIADD R6, R6, 0xb0 ;  /* 0x000000b006067836 */ /* 0x000fca0000000000 */
[----:B------:R-:W-:-:S07]  /*1d90*/  LEA R6, R27, R6, 0x18 ;  /* 0x000000061b067211 */ /* 0x000fce00078ec0ff */
.L_x_9856:
[C---:B-1--4-:R-:W-:Y:S01]  /*1da0*/  LEA R8, R7.reuse, R6, 0x2 ;  /* 0x0000000607087211 */ /* 0x052fe200078e10ff */
[----:B-1----:R-:W-:Y:S02]  /*1db0*/  IMAD.MOV.U32 R18, RZ, RZ, 0x3bbb989d ;  /* 0x3bbb989dff127424 */ /* 0x002fe400078e00ff */
[----:B------:R-:W-:Y:S02]  /*1dc0*/  IMAD.MOV.U32 R28, RZ, RZ, 0x437c0000 ;  /* 0x437c0000ff1c7424 */ /* 0x000fe400078e00ff */
[----:B---3--:R-:W1:Y:S01]  /*1dd0*/  LDS R9, [R8] ;  /* 0x0000000008097984 */ /* 0x008e620000000800 */
[----:B------:R-:W-:-:S03]  /*1de0*/  VIADD R7, R7, 0x800 ;  /* 0x0000080007077836 */ /* 0x000fc60000000000 */
[----:B------:R-:W3:Y:S02]  /*1df0*/  LDS R13, [R8+0x800] ;  /* 0x00080000080d7984 */ /* 0x000ee40000000800 */
[----:B------:R-:W-:Y:S02]  /*1e00*/  ISETP.GE.U32.AND P0, PT, R7, UR4, PT ;  /* 0x0000000407007c0c */ /* 0x000fe4000bf06070 */
[----:B------:R-:W4:Y:S02]  /*1e10*/  LDS R15, [R8+0x1000] ;  /* 0x00100000080f7984 */ /* 0x000f240000000800 */
[----:B------:R-:W-:Y:S02]  /*1e20*/  ISETP.GE.U32.AND.EX P0, PT, RZ, UR5, PT, P0 ;  /* 0x00000005ff007c0c */ /* 0x000fe4000bf06100 */
[----:B------:R-:W5:Y:S01]  /*1e30*/  LDS R19, [R8+0x1800] ;  /* 0x0018000008137984 */ /* 0x000f620000000800 */
[----:B-1----:R-:W-:-:S04]  /*1e40*/  FADD R11, -R4, R9 ;  /* 0x00000009040b7221 */ /* 0x002fc80000000100 */
[----:B------:R-:W-:Y:S01]  /*1e50*/  FFMA.SAT R9, R11, R18, 0.5 ;  /* 0x3f0000000b097423 */ /* 0x000fe20000002012 */
[----:B---3--:R-:W-:-:S03]  /*1e60*/  FADD R13, -R4, R13 ;  /* 0x0000000d040d7221 */ /* 0x008fc60000000100 */
[----:B------:R-:W-:Y:S01]  /*1e70*/  FFMA.RM R9, R9, R28, 12582913 ;  /* 0x4b40000109097423 */ /* 0x000fe2000000401c */
[----:B------:R-:W-:Y:S01]  /*1e80*/  FFMA.SAT R10, R13, R18, 0.5 ;  /* 0x3f0000000d0a7423 */ /* 0x000fe20000002012 */
[----:B----4-:R-:W-:Y:S02]  /*1e90*/  FADD R15, -R4, R15 ;  /* 0x0000000f040f7221 */ /* 0x010fe40000000100 */
[----:B------:R-:W-:Y:S01]  /*1ea0*/  FADD R12, R9, -12583039 ;  /* 0xcb40007f090c7421 */ /* 0x000fe20000000000 */
[----:B------:R-:W-:Y:S01]  /*1eb0*/  FFMA.RM R10, R10, R28, 12582913 ;  /* 0x4b4000010a0a7423 */ /* 0x000fe2000000401c */
[----:B-----5:R-:W-:Y:S01]  /*1ec0*/  FADD R19, -R4, R19 ;  /* 0x0000001304137221 */ /* 0x020fe20000000100 */
[----:B------:R-:W-:Y:S01]  /*1ed0*/  FFMA.SAT R17, R15, R18, 0.5 ;  /* 0x3f0000000f117423 */ /* 0x000fe20000002012 */
[----:B------:R-:W-:Y:S01]  /*1ee0*/  FFMA R12, R11, 1.4426950216293334961, -R12 ;  /* 0x3fb8aa3b0b0c7823 */ /* 0x000fe2000000080c */
[C---:B--2---:R-:W-:Y:S01]  /*1ef0*/  FADD R14, R10.reuse, -12583039 ;  /* 0xcb40007f0a0e7421 */ /* 0x044fe20000000000 */
[----:B------:R-:W-:Y:S01]  /*1f00*/  SHF.L.U32 R10, R10, 0x17, RZ ;  /* 0x000000170a0a7819 */ /* 0x000fe200000006ff */
[----:B------:R-:W-:Y:S01]  /*1f10*/  FFMA.RM R17, R17, R28, 12582913 ;  /* 0x4b40000111117423 */ /* 0x000fe2000000401c */
[----:B------:R-:W-:Y:S01]  /*1f20*/  FFMA R12, R11, 1.925963033500011079e-08, R12 ;  /* 0x32a570600b0c7823 */ /* 0x000fe2000000000c */
[----:B------:R-:W-:Y:S01]  /*1f30*/  FFMA R14, R13, 1.4426950216293334961, -R14 ;  /* 0x3fb8aa3b0d0e7823 */ /* 0x000fe2000000080e */
[----:B------:R-:W-:Y:S01]  /*1f40*/  FFMA.SAT R11, R19, R18, 0.5 ;  /* 0x3f000000130b7423 */ /* 0x000fe20000002012 */
[----:B------:R-:W-:Y:S01]  /*1f50*/  FADD R18, R17, -12583039 ;  /* 0xcb40007f11127421 */ /* 0x000fe20000000000 */
[----:B------:R-:W-:-:S02]  /*1f60*/  IMAD.SHL.U32 R9, R9, 0x800000, RZ ;  /* 0x0080000009097824 */ /* 0x000fc400078e00ff */
[----:B------:R-:W-:Y:S01]  /*1f70*/  FFMA R14, R13, 1.925963033500011079e-08, R14 ;  /* 0x32a570600d0e7823 */ /* 0x000fe2000000000e */
[----:B------:R-:W-:Y:S01]  /*1f80*/  FFMA.RM R13, R11, R28, 12582913 ;  /* 0x4b4000010b0d7423 */ /* 0x000fe2000000401c */
[----:B------:R-:W-:Y:S01]  /*1f90*/  FFMA R18, R15, 1.4426950216293334961, -R18 ;  /* 0x3fb8aa3b0f127823 */ /* 0x000fe20000000812 */
[----:B------:R-:W1:Y:S01]  /*1fa0*/  MUFU.EX2 R12, R12 ;  /* 0x0000000c000c7308 */ /* 0x000e620000000800 */
[----:B------:R-:W-:Y:S02]  /*1fb0*/  IMAD.SHL.U32 R17, R17, 0x800000, RZ ;  /* 0x0080000011117824 */ /* 0x000fe400078e00ff */
[----:B------:R-:W-:Y:S01]  /*1fc0*/  FADD R28, R13, -12583039 ;  /* 0xcb40007f0d1c7421 */ /* 0x000fe20000000000 */
[----:B------:R-:W-:Y:S01]  /*1fd0*/  FFMA R18, R15, 1.925963033500011079e-08, R18 ;  /* 0x32a570600f127823 */ /* 0x000fe20000000012 */
[----:B------:R-:W-:Y:S02]  /*1fe0*/  IMAD.SHL.U32 R13, R13, 0x800000, RZ ;  /* 0x008000000d0d7824 */ /* 0x000fe400078e00ff */
[C---:B------:R-:W-:Y:S01]  /*1ff0*/  FFMA R28, R19.reuse, 1.4426950216293334961, -R28 ;  /* 0x3fb8aa3b131c7823 */ /* 0x040fe2000000081c */
[----:B------:R-:W2:Y:S03]  /*2000*/  MUFU.EX2 R11, R14 ;  /* 0x0000000e000b7308 */ /* 0x000ea60000000800 */
[----:B------:R-:W-:-:S05]  /*2010*/  FFMA R28, R19, 1.925963033500011079e-08, R28 ;  /* 0x32a57060131c7823 */ /* 0x000fca000000001c */
[----:B------:R-:W3:Y:S01]  /*2020*/  MUFU.EX2 R18, R18 ;  /* 0x0000001200127308 */ /* 0x000ee20000000800 */
[----:B-1----:R-:W-:-:S04]  /*2030*/  FMUL R9, R9, R12 ;  /* 0x0000000c09097220 */ /* 0x002fc80000400000 */
[----:B------:R-:W-:Y:S01]  /*2040*/  FADD R5, R9, R5 ;  /* 0x0000000509057221 */ /* 0x000fe20000000000 */
[----:B------:R1:W-:Y:S02]  /*2050*/  STS [R8], R9 ;  /* 0x0000000908007388 */ /* 0x0003e40000000800 */
[----:B------:R-:W4:Y:S01]  /*2060*/  MUFU.EX2 R28, R28 ;  /* 0x0000001c001c7308 */ /* 0x000f220000000800 */
[----:B--2---:R-:W-:-:S04]  /*2070*/  FMUL R10, R10, R11 ;  /* 0x0000000b0a0a7220 */ /* 0x004fc80000400000 */
[----:B------:R-:W-:Y:S01]  /*2080*/  FADD R5, R5, R10 ;  /* 0x0000000a05057221 */ /* 0x000fe20000000000 */
[----:B------:R1:W-:Y:S01]  /*2090*/  STS [R8+0x800], R10 ;  /* 0x0008000a08007388 */ /* 0x0003e20000000800 */
[----:B---3--:R-:W-:-:S04]  /*20a0*/  FMUL R17, R17, R18 ;  /* 0x0000001211117220 */ /* 0x008fc80000400000 */
[----:B------:R-:W-:Y:S01]  /*20b0*/  FADD R5, R5, R17 ;  /* 0x0000001105057221 */ /* 0x000fe20000000000 */
[----:B------:R1:W-:Y:S01]  /*20c0*/  STS [R8+0x1000], R17 ;  /* 0x0010001108007388 */ /* 0x0003e20000000800 */
[----:B----4-:R-:W-:-:S04]  /*20d0*/  FMUL R13, R13, R28 ;  /* 0x0000001c0d0d7220 */ /* 0x010fc80000400000 */
[----:B------:R-:W-:Y:S01]  /*20e0*/  FADD R5, R5, R13 ;  /* 0x0000000d05057221 */ /* 0x000fe20000000000 */
[----:B------:R1:W-:Y:S01]  /*20f0*/  STS [R8+0x1800], R13 ;  /* 0x0018000d08007388 */ /* 0x0003e20000000800 */
[----:B------:R-:W-:Y:S05]  /*2100*/  @!P0 BRA `(.L_x_9856) ;  /* 0xfffffffc00248947 */ /* 0x000fea000383ffff */
.L_x_9853:
[----:B------:R-:W-:Y:S05]  /*2110*/  BSYNC.RECONVERGENT B0 ;  /* 0x0000000000007941 */ /* 0x000fea0003800200 */
.L_x_9852:
[----:B------:R-:W-:Y:S01]  /*2120*/  MOV R19, R5 ;  /* 0x0000000500137202 */ /* 0x000fe20000000f00 */
        /* <DEDUP_REMOVED lines=23> */
[----:B---3--:R-:W3:Y:S04]  /*22a0*/  LDS.128 R8, [R16+0x80] ;  /* 0x0000800010087984 */ /* 0x008ee80000000c00 */
[----:B--2---:R-:W2:Y:S01]  /*22b0*/  LDS.128 R12, [R16+0x90] ;  /* 0x00009000100c7984 */ /* 0x004ea20000000c00 */
[----:B-1----:R-:W-:-:S04]  /*22c0*/  FADD R17, R19, R17 ;  /* 0x0000001113117221 */ /* 0x002fc80000000000 */
[----:B----4-:R-:W-:-:S04]  /*22d0*/  FADD R4, R17, R4 ;  /* 0x0000000411047221 */ /* 0x010fc80000000000 */
        /* <DEDUP_REMOVED lines=15> */
.L_x_9858:
[----:B------:R-:W-:Y:S05]  /*23d0*/  BSYNC.RECONVERGENT B0 ;  /* 0x0000000000007941 */ /* 0x000fea0003800200 */
.L_x_9857:
[----:B------:R-:W-:Y:S01]  /*23e0*/  BAR.SYNC.DEFER_BLOCKING 0x0 ;  /* 0x0000000000007b1d */ /* 0x000fe20000010000 */
[----:B------:R-:W-:-:S05]  /*23f0*/  ISETP.GE.AND P0, PT, R0, R23, PT ;  /* 0x000000170000720c */ /* 0x000fca0003f06270 */
[----:B------:R-:W0:Y:S01]  /*2400*/  LDCU.64 UR12, c[0x0][0x3f0] ;  /* 0x00007e00ff0c77ac */ /* 0x000e220008000a00 */
[----:B------:R-:W-:Y:S01]  /*2410*/  BSSY.RECONVERGENT B0, `(.L_x_9859) ;  /* 0x0000146000007945 */ /* 0x000fe20003800200 */
[----:B------:R-:W0:Y:S06]  /*2420*/  LDCU.128 UR8, c[0x0][0x3f0] ;  /* 0x00007e00ff0877ac */ /* 0x000e2c0008000c00 */
[----:B------:R-:W-:Y:S05]  /*2430*/  @P0 BRA `(.L_x_9860) ;  /* 0x00000014000c0947 */ /* 0x000fea0003800000 */
[----:B-1----:R1:W0:Y:S01]  /*2440*/  LDS R5, [R16+0xac] ;  /* 0x0000ac0010057984 */ /* 0x0022220000000800 */
[----:B------:R-:W-:Y:S01]  /*2450*/  LOP3.LUT R4, RZ, R0, RZ, 0x33, !PT ;  /* 0x00000000ff047212 */ /* 0x000fe200078e33ff */
[----:B------:R-:W-:Y:S01]  /*2460*/  BSSY.RECONVERGENT B3, `(.L_x_9861) ;  /* 0x000008f000037945 */ /* 0x000fe20003800200 */
[----:B------:R-:W-:-:S03]  /*2470*/  IMAD.MOV.U32 R12, RZ, RZ, R0 ;  /* 0x000000ffff0c7224 */ /* 0x000fc600078e0000 */
[----:B------:R-:W-:-:S05]  /*2480*/  IMAD.IADD R13, R4, 0x1, R23 ;  /* 0x00000001040d7824 */ /* 0x000fca00078e0217 */
[----:B--2---:R-:W-:-:S04]  /*2490*/  LOP3.LUT R14, R13, 0x600, RZ, 0xc0, !PT ;  /* 0x000006000d0e7812 */ /* 0x004fc800078ec0ff */
[----:B------:R-:W-:-:S13]  /*24a0*/  ISETP.NE.AND P0, PT, R14, 0x600, PT ;  /* 0x000006000e00780c */ /* 0x000fda0003f05270 */
[----:B-1----:R-:W-:Y:S05]  /*24b0*/  @!P0 BRA `(.L_x_9862) ;  /* 0x0000000800248947 */ /* 0x002fea0003800000 */
[----:B------:R-:W1:Y:S01]  /*24c0*/  LDS R4, [R20] ;  /* 0x0000000014047984 */ /* 0x000e620000000800 */
[----:B0---4-:R-:W0:Y:S01]  /*24d0*/  MUFU.RCP R6, R5 ;  /* 0x0000000500067308 */ /* 0x011e220000001000 */
        /* <DEDUP_REMOVED lines=9> */
[----:B---3--:R-:W-:Y:S05]  /*2570*/  CALL.REL.NOINC `($__internal_160_$__cuda_sm3x_div_rn_noftz_f32_slowpath) ;  /* 0x0000001400607944 */ /* 0x008fea0003c00000 */
[----:B------:R-:W-:-:S07]  /*2580*/  IMAD.MOV.U32 R10, RZ, RZ, R11 ;  /* 0x000000ffff0a7224 */ /* 0x000fce00078e000b */
.L_x_9864:
[----:B------:R-:W-:Y:S05]  /*2590*/  BSYNC.RECONVERGENT B4 ;  /* 0x0000000000047941 */ /* 0x000fea0003800200 */
.L_x_9863:
[----:B------:R-:W-:Y:S01]  /*25a0*/  LEA R15, R23, R20, 0x2 ;  /* 0x00000014170f7211 */ /* 0x000fe200078e10ff */
        /* <DEDUP_REMOVED lines=12> */
[----:B---3--:R-:W-:Y:S05]  /*2670*/  CALL.REL.NOINC `($__internal_160_$__cuda_sm3x_div_rn_noftz_f32_slowpath) ;  /* 0x0000001400207944 */ /* 0x008fea0003c00000 */
.L_x_9866:
[----:B------:R-:W-:Y:S05]  /*2680*/  BSYNC.RECONVERGENT B4 ;  /* 0x0000000000047941 */ /* 0x000fea0003800200 */
.L_x_9865:
[----:B------:R-:W0:Y:S01]  /*2690*/  LDCU.128 UR4, c[0x0][0x3f0] ;  /* 0x00007e00ff0477ac */ /* 0x000e220008000c00 */
[C---:B------:R-:W-:Y:S02]  /*26a0*/  IMAD.SHL.U32 R6, R0.reuse, 0x2, RZ ;  /* 0x0000000200067824 */ /* 0x040fe400078e00ff */
[----:B------:R-:W-:Y:S02]  /*26b0*/  IMAD.MOV.U32 R7, RZ, RZ, RZ ;  /* 0x000000ffff077224 */ /* 0x000fe400078e00ff */
[----:B------:R-:W-:Y:S02]  /*26c0*/  VIADD R12, R0, 0x200 ;  /* 0x00000200000c7836 */ /* 0x000fe40000000000 */
        /* <DEDUP_REMOVED lines=8> */
[----:B---3--:R-:W-:-:S03]  /*2750*/  IMAD.X R9, RZ, RZ, R17, P0 ;  /* 0x000000ffff097224 */ /* 0x008fc600000e0611 */
[----:B------:R-:W-:Y:S02]  /*2760*/  LOP3.LUT R8, R8, 0xfffffff8, RZ, 0xc0, !PT ;  /* 0xfffffff808087812 */ /* 0x000fe400078ec0ff */
[----:B------:R-:W-:Y:S02]  /*2770*/  SHF.L.U64.HI R4, R4, 0x2, R9 ;  /* 0x0000000204047819 */ /* 0x000fe40000010209 */
[----:B------:R-:W-:-:S04]  /*2780*/  IADD3 R8, P0, PT, R8, UR4, RZ ;  /* 0x0000000408087c10 */ /* 0x000fc8000ff1e0ff */
        /* <DEDUP_REMOVED lines=16> */
[----:B------:R-:W-:Y:S05]  /*2890*/  CALL.REL.NOINC `($__internal_160_$__cuda_sm3x_div_rn_noftz_f32_slowpath) ;  /* 0x0000001000987944 */ /* 0x000fea0003c00000 */
[----:B------:R-:W-:-:S07]  /*28a0*/  IMAD.MOV.U32 R10, RZ, RZ, R11 ;  /* 0x000000ffff0a7224 */ /* 0x000fce00078e000b */
.L_x_9868:
[----:B------:R-:W-:Y:S05]  /*28b0*/  BSYNC.RECONVERGENT B4 ;  /* 0x0000000000047941 */ /* 0x000fea0003800200 */
.L_x_9867:
        /* <DEDUP_REMOVED lines=12> */
[----:B------:R-:W-:Y:S05]  /*2980*/  CALL.REL.NOINC `($__internal_160_$__cuda_sm3x_div_rn_noftz_f32_slowpath) ;  /* 0x00000010005c7944 */ /* 0x000fea0003c00000 */
.L_x_9870:
[----:B------:R-:W-:Y:S05]  /*2990*/  BSYNC.RECONVERGENT B4 ;  /* 0x0000000000047941 */ /* 0x000fea0003800200 */
.L_x_9869:
[----:B------:R-:W-:Y:S01]  /*29a0*/  IADD3 R4, P0, PT, R6, 0x400, RZ ;  /* 0x0000040006047810 */ /* 0x000fe20007f1e0ff */
[----:B------:R-:W0:Y:S01]  /*29b0*/  LDCU.64 UR4, c[0x0][0x3f0] ;  /* 0x00007e00ff0477ac */ /* 0x000e220008000a00 */
[----:B------:R-:W-:Y:S02]  /*29c0*/  R2UR UR6, R2 ;  /* 0x00000000020672ca */ /* 0x000fe400000e0000 */
[----:B------:R-:W-:Y:S01]  /*29d0*/  R2UR UR7, R3 ;  /* 0x00000000030772ca */ /* 0x000fe200000e0000 */
[----:B------:R-:W-:Y:S01]  /*29e0*/  IMAD.X R9, RZ, RZ, R17, P0 ;  /* 0x000000ffff097224 */ /* 0x000fe200000e0611 */
[----:B------:R-:W-:-:S04]  /*29f0*/  LOP3.LUT R12, R0, 0x400, RZ, 0xfc, !PT ;  /* 0x00000400000c7812 */ /* 0x000fc800078efcff */
        /* <DEDUP_REMOVED lines=10> */
[----:B--2---:R-:W0:Y:S01]  /*2aa0*/  LDS R8, [R20+0x1000] ;  /* 0x0010000014087984 */ /* 0x004e220000000800 */
        /* <DEDUP_REMOVED lines=12> */
[----:B------:R-:W-:-:S07]  /*2b70*/  IMAD.MOV.U32 R10, RZ, RZ, R11 ;  /* 0x000000ffff0a7224 */ /* 0x000fce00078e000b */
.L_x_9872:
[----:B------:R-:W-:Y:S05]  /*2b80*/  BSYNC.RECONVERGENT B4 ;  /* 0x0000000000047941 */ /* 0x000fea0003800200 */
.L_x_9871:
        /* <DEDUP_REMOVED lines=13> */
.L_x_9874:
[----:B------:R-:W-:Y:S05]  /*2c60*/  BSYNC.RECONVERGENT B4 ;  /* 0x0000000000047941 */ /* 0x000fea0003800200 */
.L_x_9873:
[----:B------:R-:W-:Y:S01]  /*2c70*/  IADD3 R4, P0, PT, R6, 0x800, RZ ;  /* 0x0000080006047810 */ /* 0x000fe20007f1e0ff */
[----:B------:R-:W0:Y:S01]  /*2c80*/  LDCU.64 UR4, c[0x0][0x3f0] ;  /* 0x00007e00ff0477ac */ /* 0x000e220008000a00 */
[----:B------:R-:W-:Y:S02]  /*2c90*/  R2UR UR6, R2 ;  /* 0x00000000020672ca */ /* 0x000fe400000e0000 */
[----:B------:R-:W-:Y:S01]  /*2ca0*/  R2UR UR7, R3 ;  /* 0x00000000030772ca */ /* 0x000fe200000e0000 */
[----:B------:R-:W-:Y:S01]  /*2cb0*/  IMAD.X R7, RZ, RZ, R17, P0 ;  /* 0x000000ffff077224 */ /* 0x000fe200000e0611 */
[----:B------:R-:W-:-:S04]  /*2cc0*/  IADD3 R12, PT, PT, R0, 0x600, RZ ;  /* 0x00000600000c7810 */ /* 0x000fc80007ffe0ff */
        /* <DEDUP_REMOVED lines=8> */
.L_x_9862:
[----:B0-----:R-:W-:Y:S05]  /*2d50*/  BSYNC.RECONVERGENT B3 ;  /* 0x0000000000037941 */ /* 0x001fea0003800200 */
.L_x_9861:
[----:B------:R-:W-:-:S13]  /*2d60*/  ISETP.GE.U32.AND P0, PT, R13, 0x600, PT ;  /* 0x000006000d00780c */ /* 0x000fda0003f06070 */
[----:B------:R-:W-:Y:S05]  /*2d70*/  @!P0 BRA `(.L_x_9860) ;  /* 0x0000000800bc8947 */ /* 0x000fea0003800000 */
.L_x_9891:
[----:B0-----:R-:W0:Y:S01]  /*2d80*/  S2UR UR5, SR_CgaCtaId ;  /* 0x00000000000579c3 */ /* 0x001e220000008800 */
[----:B------:R-:W-:Y:S01]  /*2d90*/  UMOV UR4, 0x400 ;  /* 0x0000040000047882 */ /* 0x000fe20000000000 */
[----:B------:R-:W5:Y:S01]  /*2da0*/  MUFU.RCP R0, R5 ;  /* 0x0000000500007308 */ /* 0x000f620000001000 */
[----:B------:R-:W-:Y:S01]  /*2db0*/  UIADD3 UR4, UPT, UPT, UR4, 0xb0, URZ ;  /* 0x000000b004047890 */ /* 0x000fe2000fffe0ff */
[----:B------:R-:W-:Y:S01]  /*2dc0*/  BSSY.RECONVERGENT B3, `(.L_x_9875) ;  /* 0x000000e000037945 */ /* 0x000fe20003800200 */
[----:B-----5:R-:W-:-:S04]  /*2dd0*/  FFMA R7, -R5, R0, 1 ;  /* 0x3f80000005077423 */ /* 0x020fc80000000100 */
[----:B------:R-:W-:Y:S01]  /*2de0*/  FFMA R0, R0, R7, R0 ;  /* 0x0000000700007223 */ /* 0x000fe20000000000 */
[----:B0-----:R-:W-:-:S06]  /*2df0*/  ULEA UR4, UR5, UR4, 0x18 ;  /* 0x0000000405047291 */ /* 0x001fcc000f8ec0ff */
[----:B------:R-:W-:-:S05]  /*2e00*/  LEA R16, R12, UR4, 0x2 ;  /* 0x000000040c107c11 */ /* 0x000fca000f8e10ff */
[----:B------:R-:W0:Y:S02]  /*2e10*/  LDS R4, [R16] ;  /* 0x0000000010047984 */ /* 0x000e240000000800 */
[----:B0-----:R-:W0:Y:S01]  /*2e20*/  FCHK P0, R4, R5 ;  /* 0x0000000504007302 */ /* 0x001e220000000000 */
[----:B-12---:R-:W-:-:S04]  /*2e30*/  FFMA R10, R0, R4, RZ ;  /* 0x00000004000a7223 */ /* 0x006fc800000000ff */
[----:B------:R-:W-:-:S04]  /*2e40*/  FFMA R7, -R5, R10, R4 ;  /* 0x0000000a05077223 */ /* 0x000fc80000000104 */
[----:B------:R-:W-:Y:S01]  /*2e50*/  FFMA R10, R0, R7, R10 ;  /* 0x00000007000a7223 */ /* 0x000fe2000000000a */
[----:B0-----:R-:W-:Y:S06]  /*2e60*/  @!P0 BRA `(.L_x_9876) ;  /* 0x00000000000c8947 */ /* 0x001fec0003800000 */
[----:B------:R-:W-:-:S07]  /*2e70*/  MOV R8, 0x2e90 ;  /* 0x00002e9000087802 */ /* 0x000fce0000000f00 */
[----:B---34-:R-:W-:Y:S05]  /*2e80*/  CALL.REL.NOINC `($__internal_160_$__cuda_sm3x_div_rn_noftz_f32_slowpath) ;  /* 0x0000000c001c7944 */ /* 0x018fea0003c00000 */
[----:B------:R-:W-:-:S07]  /*2e90*/  IMAD.MOV.U32 R10, RZ, RZ, R11 ;  /* 0x000000ffff0a7224 */ /* 0x000fce00078e000b */
.L_x_9876:
[----:B------:R-:W-:Y:S05]  /*2ea0*/  BSYNC.RECONVERGENT B3 ;  /* 0x0000000000037941 */ /* 0x000fea0003800200 */
.L_x_9875:
        /* <DEDUP_REMOVED lines=14> */
.L_x_9878:
[----:B------:R-:W-:Y:S05]  /*2f90*/  BSYNC.RECONVERGENT B3 ;  /* 0x0000000000037941 */ /* 0x000fea0003800200 */
.L_x_9877:
        /* <DEDUP_REMOVED lines=27> */
[----:B------:R-:W-:Y:S05]  /*3150*/  CALL.REL.NOINC `($__internal_160_$__cuda_sm3x_div_rn_noftz_f32_slowpath) ;  /* 0x0000000800687944 */ /* 0x000fea0003c00000 */
[----:B------:R-:W-:-:S07]  /*3160*/  IMAD.MOV.U32 R14, RZ, RZ, R11 ;  /* 0x000000ffff0e7224 */ /* 0x000fce00078e000b */
.L_x_9880:
[----:B------:R-:W-:Y:S05]  /*3170*/  BSYNC.RECONVERGENT B3 ;  /* 0x0000000000037941 */ /* 0x000fea0003800200 */
.L_x_9879:
        /* <DEDUP_REMOVED lines=14> */
.L_x_9882:
[----:B------:R-:W-:Y:S05]  /*3260*/  BSYNC.RECONVERGENT B3 ;  /* 0x0000000000037941 */ /* 0x000fea0003800200 */
.L_x_9881:
        /* <DEDUP_REMOVED lines=23> */
[----:B------:R-:W-:Y:S05]  /*33e0*/  CALL.REL.NOINC `($__internal_160_$__cuda_sm3x_div_rn_noftz_f32_slowpath) ;  /* 0x0000000400c47944 */ /* 0x000fea0003c00000 */
[----:B------:R-:W-:-:S07]  /*33f0*/  IMAD.MOV.U32 R10, RZ, RZ, R11 ;  /* 0x000000ffff0a7224 */ /* 0x000fce00078e000b */
.L_x_9884:
[----:B------:R-:W-:Y:S05]  /*3400*/  BSYNC.RECONVERGENT B3 ;  /* 0x0000000000037941 */ /* 0x000fea0003800200 */
.L_x_9883:
        /* <DEDUP_REMOVED lines=13> */
.L_x_9886:
[----:B------:R-:W-:Y:S05]  /*34e0*/  BSYNC.RECONVERGENT B3 ;  /* 0x0000000000037941 */ /* 0x000fea0003800200 */
.L_x_9885:
        /* <DEDUP_REMOVED lines=24> */
[----:B------:R-:W-:-:S07]  /*3670*/  MOV R14, R11 ;  /* 0x0000000b000e7202 */ /* 0x000fce0000000f00 */
.L_x_9888:
[----:B------:R-:W-:Y:S05]  /*3680*/  BSYNC.RECONVERGENT B3 ;  /* 0x0000000000037941 */ /* 0x000fea0003800200 */
.L_x_9887:
        /* <DEDUP_REMOVED lines=14> */
.L_x_9890:
[----:B------:R-:W-:Y:S05]  /*3770*/  BSYNC.RECONVERGENT B3 ;  /* 0x0000000000037941 */ /* 0x000fea0003800200 */
.L_x_9889:
        /* <DEDUP_REMOVED lines=15> */
.L_x_9860:
[----:B0-----:R-:W-:Y:S05]  /*3870*/  BSYNC.RECONVERGENT B0 ;  /* 0x0000000000007941 */ /* 0x001fea0003800200 */
.L_x_9859:
[----:B------:R-:W0:Y:S01]  /*3880*/  LDCU.64 UR4, c[0x0][0x400] ;  /* 0x00008000ff0477ac */ /* 0x000e220008000a00 */
[----:B------:R-:W-:-:S05]  /*3890*/  IADD3 R21, P0, PT, R26, R21, RZ ;  /* 0x000000151a157210 */ /* 0x000fca0007f1e0ff */
[----:B------:R-:W-:Y:S01]  /*38a0*/  IMAD.X R25, RZ, RZ, R25, P0 ;  /* 0x000000ffff197224 */ /* 0x000fe200000e0619 */
[----:B0-----:R-:W-:-:S04]  /*38b0*/  ISETP.GE.U32.AND P0, PT, R21, UR4, PT ;  /* 0x0000000415007c0c */ /* 0x001fc8000bf06070 */
[----:B------:R-:W-:-:S13]  /*38c0*/  ISETP.GE.AND.EX P0, PT, R25, UR5, PT, P0 ;  /* 0x0000000519007c0c */ /* 0x000fda000bf06300 */
[----:B------:R-:W-:Y:S05]  /*38d0*/  @!P0 BRA `(.L_x_9892) ;  /* 0xffffffc800788947 */ /* 0x000fea000383ffff */
[----:B------:R-:W-:Y:S05]  /*38e0*/  EXIT ;  /* 0x000000000000794d */ /* 0x000fea0003800000 */
.L_x_9848:
[----:B-1--4-:R-:W-:Y:S02]  /*38f0*/  HFMA2 R12, -RZ, RZ, 0, 5.9604644775390625e-08 ;  /* 0x00000001ff0c7431 */ /* 0x012fe400000001ff */
[----:B------:R-:W-:Y:S02]  /*3900*/  IMAD.MOV.U32 R13, RZ, RZ, R7 ;  /* 0x000000ffff0d7224 */ /* 0x000fe400078e0007 */
[----:B------:R-:W-:Y:S02]  /*3910*/  IMAD.MOV.U32 R11, RZ, RZ, 0x1f ;  /* 0x0000001fff0b7424 */ /* 0x000fe400078e00ff */
[----:B------:R-:W-:-:S07]  /*3920*/  IMAD.MOV.U32 R15, RZ, RZ, -0x1 ;  /* 0xffffffffff0f7424 */ /* 0x000fce00078e00ff */
[----:B0-----:R-:W-:Y:S05]  /*3930*/  WARPSYNC.COLLECTIVE R15, `(.L_x_9893) ;  /* 0x000000000f087348 */ /* 0x001fea0003c00000 */
[----:B------:R1:W2:Y:S02]  /*3940*/  SHFL.DOWN P6, R14, R13, R12, R11 ;  /* 0x0800000c0d0e7389 */ /* 0x0002a400000c000b */
[----:B012---:R-:W-:Y:S05]  /*3950*/  ENDCOLLECTIVE ;  /* 0x000000000000791b */ /* 0x007fea0003800000 */
.L_x_9893:
[----:B------:R-:W-:Y:S01]  /*3960*/  IMAD.MOV.U32 R12, RZ, RZ, 0x2 ;  /* 0x00000002ff0c7424 */ /* 0x000fe200078e00ff */
[----:B------:R-:W-:-:S04]  /*3970*/  @!P1 FMNMX R7, R14, R7, !PT ;  /* 0x000000070e079209 */ /* 0x000fc80007800000 */
[----:B------:R-:W-:-:S07]  /*3980*/  MOV R13, R7 ;  /* 0x00000007000d7202 */ /* 0x000fce0000000f00 */
[----:B------:R-:W-:Y:S05]  /*3990*/  WARPSYNC.COLLECTIVE R15, `(.L_x_9894) ;  /* 0x000000000f087348 */ /* 0x000fea0003c00000 */
[----:B------:R0:W1:Y:S02]  /*39a0*/  SHFL.DOWN P6, R14, R13, R12, R11 ;  /* 0x0800000c0d0e7389 */ /* 0x00006400000c000b */
[----:B01----:R-:W-:Y:S05]  /*39b0*/  ENDCOLLECTIVE ;  /* 0x000000000000791b */ /* 0x003fea0003800000 */
.L_x_9894:
[----:B------:R-:W-:Y:S01]  /*39c0*/  HFMA2 R12, -RZ, RZ, 0, 2.384185791015625e-07 ;  /* 0x00000004ff0c7431 */ /* 0x000fe200000001ff */
[----:B------:R-:W-:-:S05]  /*39d0*/  @!P2 FMNMX R7, R7, R14, !PT ;  /* 0x0000000e0707a209 */ /* 0x000fca0007800000 */
[----:B------:R-:W-:-:S07]  /*39e0*/  IMAD.MOV.U32 R13, RZ, RZ, R7 ;  /* 0x000000ffff0d7224 */ /* 0x000fce00078e0007 */
[----:B------:R-:W-:Y:S05]  /*39f0*/  WARPSYNC.COLLECTIVE R15, `(.L_x_9895) ;  /* 0x000000000f087348 */ /* 0x000fea0003c00000 */
[----:B------:R0:W1:Y:S02]  /*3a00*/  SHFL.DOWN P6, R14, R13, R12, R11 ;  /* 0x0800000c0d0e7389 */ /* 0x00006400000c000b */
[----:B01----:R-:W-:Y:S05]  /*3a10*/  ENDCOLLECTIVE ;  /* 0x000000000000791b */ /* 0x003fea0003800000 */
.L_x_9895:
[----:B------:R-:W-:Y:S01]  /*3a20*/  IMAD.MOV.U32 R12, RZ, RZ, 0x8 ;  /* 0x00000008ff0c7424 */ /* 0x000fe200078e00ff */
[----:B------:R-:W-:-:S05]  /*3a30*/  @!P3 FMNMX R7, R7, R14, !PT ;  /* 0x0000000e0707b209 */ /* 0x000fca0007800000 */
[----:B------:R-:W-:-:S07]  /*3a40*/  IMAD.MOV.U32 R13, RZ, RZ, R7 ;  /* 0x000000ffff0d7224 */ /* 0x000fce00078e0007 */
[----:B------:R-:W-:Y:S05]  /*3a50*/  WARPSYNC.COLLECTIVE R15, `(.L_x_9896) ;  /* 0x000000000f087348 */ /* 0x000fea0003c00000 */
[----:B------:R0:W1:Y:S02]  /*3a60*/  SHFL.DOWN P6, R14, R13, R12, R11 ;  /* 0x0800000c0d0e7389 */ /* 0x00006400000c000b */
[----:B01----:R-:W-:Y:S05]  /*3a70*/  ENDCOLLECTIVE ;  /* 0x000000000000791b */ /* 0x003fea0003800000 */
.L_x_9896:
[----:B------:R-:W-:Y:S01]  /*3a80*/  IMAD.MOV.U32 R12, RZ, RZ, 0x10 ;  /* 0x00000010ff0c7424 */ /* 0x000fe200078e00ff */
[----:B------:R-:W-:-:S04]  /*3a90*/  FMNMX R5, R7, R14, !PT ;  /* 0x0000000e07057209 */ /* 0x000fc80007800000 */
[----:B------:R-:W-:-:S04]  /*3aa0*/  FSEL R4, R7, R5, P4 ;  /* 0x0000000507047208 */ /* 0x000fc80002000000 */
[----:B------:R-:W-:-:S07]  /*3ab0*/  MOV R13, R4 ;  /* 0x00000004000d7202 */ /* 0x000fce0000000f00 */
[----:B------:R-:W-:Y:S05]  /*3ac0*/  WARPSYNC.COLLECTIVE R15, `(.L_x_9897) ;  /* 0x000000000f087348 */ /* 0x000fea0003c00000 */
[----:B------:R0:W1:Y:S02]  /*3ad0*/  SHFL.DOWN P6, R14, R13, R12, R11 ;  /* 0x0800000c0d0e7389 */ /* 0x00006400000c000b */
[----:B01----:R-:W-:Y:S05]  /*3ae0*/  ENDCOLLECTIVE ;  /* 0x000000000000791b */ /* 0x003fea0003800000 */
.L_x_9897:
[----:B------:R-:W-:Y:S05]  /*3af0*/  BRA `(.L_x_9898) ;  /* 0xffffffdc00007947 */ /* 0x000fea000383ffff */
        .weak           $__internal_160_$__cuda_sm3x_div_rn_noftz_f32_slowpath
        .type           $__internal_160_$__cuda_sm3x_div_rn_noftz_f32_slowpath,@function
        .size           $__internal_160_$__cuda_sm3x_div_rn_noftz_f32_slowpath,(.L_x_37537 - $__internal_160_$__cuda_sm3x_div_rn_noftz_f32_slowpath)
$__internal_160_$__cuda_sm3x_div_rn_noftz_f32_slowpath:
        /* <DEDUP_REMOVED lines=35> */
.L_x_9900:
        /* <DEDUP_REMOVED lines=51> */
.L_x_9907:
[----:B------:R-:W-:-:S04]  /*4060*/  LOP3.LUT R4, R4, 0x80000000, RZ, 0xc0, !PT ;  /* 0x8000000004047812 */ /* 0x000fc800078ec0ff */
[----:B------:R-:W-:Y:S01]  /*4070*/  LOP3.LUT R4, R4, 0x7f800000, RZ, 0xfc, !PT ;  /* 0x7f80000004047812 */ /* 0x000fe200078efcff */
[----:B------:R-:W-:Y:S06]  /*4080*/  BRA `(.L_x_9908) ;  /* 0x0000000000047947 */ /* 0x000fec0003800000 */
.L_x_9906:
[----:B------:R-:W-:-:S07]  /*4090*/  IMAD R4, R28, 0x800000, R4 ;  /* 0x008000001c047824 */ /* 0x000fce00078e0204 */
.L_x_9908:
[----:B------:R-:W-:Y:S05]  /*40a0*/  BSYNC.RECONVERGENT B2 ;  /* 0x0000000000027941 */ /* 0x000fea0003800200 */
.L_x_9905:
[----:B------:R-:W-:Y:S05]  /*40b0*/  BRA `(.L_x_9909) ;  /* 0x0000000000207947 */ /* 0x000fea0003800000 */
.L_x_9904:
[----:B------:R-:W-:-:S04]  /*40c0*/  LOP3.LUT R4, R19, 0x80000000, R4, 0x48, !PT ;  /* 0x8000000013047812 */ /* 0x000fc800078e4804 */
[----:B------:R-:W-:Y:S01]  /*40d0*/  LOP3.LUT R4, R4, 0x7f800000, RZ, 0xfc, !PT ;  /* 0x7f80000004047812 */ /* 0x000fe200078efcff */
[----:B------:R-:W-:Y:S06]  /*40e0*/  BRA `(.L_x_9909) ;  /* 0x0000000000147947 */ /* 0x000fec0003800000 */
.L_x_9903:
[----:B------:R-:W-:Y:S01]  /*40f0*/  LOP3.LUT R4, R19, 0x80000000, R4, 0x48, !PT ;  /* 0x8000000013047812 */ /* 0x000fe200078e4804 */
[----:B------:R-:W-:Y:S06]  /*4100*/  BRA `(.L_x_9909) ;  /* 0x00000000000c7947 */ /* 0x000fec0003800000 */
.L_x_9902:
[----:B------:R-:W0:Y:S01]  /*4110*/  MUFU.RSQ R4, -QNAN ;  /* 0xffc0000000047908 */ /* 0x000e220000001400 */
[----:B------:R-:W-:Y:S05]  /*4120*/  BRA `(.L_x_9909) ;  /* 0x0000000000047947 */ /* 0x000fea0003800000 */
.L_x_9901:
[----:B------:R-:W-:-:S07]  /*4130*/  FADD.FTZ R4, R4, R5 ;  /* 0x0000000504047221 */ /* 0x000fce0000010000 */
.L_x_9909:
[----:B------:R-:W-:Y:S05]  /*4140*/  BSYNC.RECONVERGENT B1 ;  /* 0x0000000000017941 */ /* 0x000fea0003800200 */
.L_x_9899:
[----:B------:R-:W-:Y:S01]  /*4150*/  IMAD.MOV.U32 R9, RZ, RZ, 0x0 ;  /* 0x00000000ff097424 */ /* 0x000fe200078e00ff */
[----:B0-----:R-:W-:-:S03]  /*4160*/  MOV R11, R4 ;  /* 0x00000004000b7202 */ /* 0x001fc60000000f00 */
[----:B------:R-:W-:Y:S05]  /*4170*/  RET.REL.NODEC R8 `(_Z20SoftmaxBlockSMemImplI22BroadcastScaleMaskLoadIffbLm3EiE11DirectStoreIffEfLi2ELi512EL9Algorithm0EEvT_T0_ll) ;  /* 0xffffffbc08a07950 */ /* 0x000fea0003c3ffff */
.L_x_9910:
        /* <DEDUP_REMOVED lines=16> */
.L_x_37537:


//--------------------- .text._Z20SoftmaxBlockSMemImplI22BroadcastScaleMaskLoadIffbLm3EiE11DirectStoreIffEfLi2ELi1024EL9Algorithm0EEvT_T0_ll --------------------------
	.section	.text._Z20SoftmaxBlockSMemImplI22BroadcastScaleMaskLoadIffbLm3EiE11DirectStoreIffEfLi2ELi1024EL9Algorithm0EEvT_T0_ll,"ax",@progbits
	.align	128
        .global         _Z20SoftmaxBlockSMemImplI22BroadcastScaleMaskLoadIffbLm3EiE11DirectStoreIffEfLi2ELi1024EL9Algorithm0EEvT_T0_ll
        .type           _Z20SoftmaxBlockSMemImplI22BroadcastScaleMaskLoadIffbLm3EiE11DirectStoreIffEfLi2ELi1024EL9Algorithm0EEvT_T0_ll,@function
        .size           _Z20SoftmaxBlockSMemImplI22BroadcastScaleMaskLoadIffbLm3EiE11DirectStoreIffEfLi2ELi1024EL9Algorithm0EEvT_T0_ll,(.L_x_37538 - _Z20SoftmaxBlockSMemImplI22BroadcastScaleMaskLoadIffbLm3EiE11DirectStoreIffEfLi2ELi1024EL9Algorithm0EEvT_T0_ll)
        .other          _Z20SoftmaxBlockSMemImplI22BroadcastScaleMaskLoadIffbLm3EiE11DirectStoreIffEfLi2ELi1024EL9Algorithm0EEvT_T0_ll,@"STO_CUDA_ENTRY STV_DEFAULT"
_Z20SoftmaxBlockSMemImplI22BroadcastScaleMaskLoadIffbLm3EiE11DirectStoreIffEfLi2ELi1024EL9Algorithm0EEvT_T0_ll:
.text._Z20SoftmaxBlockSMemImplI22BroadcastScaleMaskLoadIffbLm3EiE11DirectStoreIffEfLi2ELi1024EL9Algorithm0EEvT_T0_ll:
        /* <DEDUP_REMOVED lines=22> */
.L_x_9911:
        /* <DEDUP_REMOVED lines=22> */
.L_x_9961:
        /* <DEDUP_REMOVED lines=24> */
[----:B------:R-:W0:Y:S08]  /*0440*/  I2F.RP R12, R14 ;  /* 0x0000000e000c7306 */ /* 0x000e300000209400 */
[----:B0-----:R-:W0:Y:S02]  /*0450*/  MUFU.RCP R12, R12 ;  /* 0x0000000c000c7308 */ /* 0x001e240000001000 */
[----:B0-----:R-:W-:-:S06]  /*0460*/  IADD3 R10, PT, PT, R12, 0xffffffe, RZ ;  /* 0x0ffffffe0c0a7810 */ /* 0x001fcc0007ffe0ff */
[----:B------:R0:W2:Y:S02]  /*0470*/  F2I.FTZ.U32.TRUNC.NTZ R11, R10 ;  /* 0x0000000a000b7305 */ /* 0x0000a4000021f000 */
[----:B0-----:R-:W-:Y:S02]  /*0480*/  HFMA2 R10, -RZ, RZ, 0, 0 ;  /* 0x00000000ff0a7431 */ /* 0x001fe400000001ff */
[----:B--2---:R-:W-:-:S04]  /*0490*/  IMAD.MOV R17, RZ, RZ, -R11 ;  /* 0x000000ffff117224 */ /* 0x004fc800078e0a0b */
[----:B------:R-:W-:-:S04]  /*04a0*/  IMAD R15, R17, R14, RZ ;  /* 0x0000000e110f7224 */ /* 0x000fc800078e02ff */
[----:B------:R-:W-:-:S04]  /*04b0*/  IMAD.HI.U32 R11, R11, R15, R10 ;  /* 0x0000000f0b0b7227 */ /* 0x000fc800078e000a */
        /* <DEDUP_REMOVED lines=39> */
[----:B------:R-:W-:Y:S02]  /*0730*/  @P0 IADD3 R10, PT, PT, R10, 0x1, RZ ;  /* 0x000000010a0a0810 */ /* 0x000fe40007ffe0ff */
[----:B-----5:R-:W-:-:S03]  /*0740*/  ISETP.NE.U32.AND P0, PT, R22, 0x1, PT ;  /* 0x000000011600780c */ /* 0x020fc60003f05070 */
[----:B------:R-:W-:Y:S01]  /*0750*/  IMAD.MOV.U32 R12, RZ, RZ, R10 ;  /* 0x000000ffff0c7224 */ /* 0x000fe200078e000a */
[----:B------:R-:W-:-:S03]  /*0760*/  ISETP.NE.AND.EX P0, PT, R23, RZ, PT, P0 ;  /* 0x000000ff1700720c */ /* 0x000fc60003f05300 */
[----:B------:R-:W-:Y:S01]  /*0770*/  @!P2 IMAD.MOV R12, RZ, RZ, -R12 ;  /* 0x000000ffff0ca224 */ /* 0x000fe200078e0a0c */
[----:B------:R-:W-:Y:S02]  /*0780*/  @!P1 LOP3.LUT R12, RZ, R9, RZ, 0x33, !PT ;  /* 0x00000009ff0c9212 */ /* 0x000fe400078e33ff */
[----:B-1----:R-:W-:Y:S02]  /*0790*/  ISETP.NE.U32.AND P1, PT, R20, 0x1, PT ;  /* 0x000000011400780c */ /* 0x002fe40003f25070 */
[----:B0-----:R-:W-:Y:S01]  /*07a0*/  ISETP.NE.U32.AND P2, PT, R16, 0x1, PT ;  /* 0x000000011000780c */ /* 0x001fe20003f45070 */
[----:B------:R-:W-:Y:S01]  /*07b0*/  IMAD.MOV R10, RZ, RZ, -R12 ;  /* 0x000000ffff0a7224 */ /* 0x000fe200078e0a0c */
[----:B------:R-:W-:Y:S02]  /*07c0*/  ISETP.NE.AND.EX P1, PT, R21, RZ, PT, P1 ;  /* 0x000000ff1500720c */ /* 0x000fe40003f25310 */
[----:B------:R-:W-:Y:S01]  /*07d0*/  SEL R13, R14, RZ, P0 ;  /* 0x000000ff0e0d7207 */ /* 0x000fe20000000000 */
[----:B------:R-:W-:Y:S01]  /*07e0*/  IMAD R9, R9, R10, R18 ;  /* 0x0000000a09097224 */ /* 0x000fe200078e0212 */
[----:B------:R-:W-:Y:S01]  /*07f0*/  ISETP.NE.AND.EX P0, PT, R17, RZ, PT, P2 ;  /* 0x000000ff1100720c */ /* 0x000fe20003f05320 */
[----:B------:R-:W0:Y:S01]  /*0800*/  LDC.64 R10, c[0x0][0x388] ;  /* 0x0000e200ff0a7b82 */ /* 0x000e220000000a00 */
[----:B------:R-:W-:Y:S01]  /*0810*/  SEL R12, R12, RZ, P1 ;  /* 0x000000ff0c0c7207 */ /* 0x000fe20000800000 */
[----:B------:R-:W-:Y:S01]  /*0820*/  IMAD R13, R13, UR4, RZ ;  /* 0x000000040d0d7c24 */ /* 0x000fe2000f8e02ff */
[----:B------:R-:W-:-:S02]  /*0830*/  SEL R9, R9, RZ, P0 ;  /* 0x000000ff09097207 */ /* 0x000fc40000000000 */
[----:B------:R-:W-:Y:S01]  /*0840*/  R2UR UR4, R36 ;  /* 0x00000000240472ca */ /* 0x000fe200000e0000 */
[----:B------:R-:W-:Y:S01]  /*0850*/  IMAD R12, R12, UR5, R13 ;  /* 0x000000050c0c7c24 */ /* 0x000fe2000f8e020d */
[----:B------:R-:W-:-:S03]  /*0860*/  R2UR UR5, R37 ;  /* 0x00000000250572ca */ /* 0x000fc600000e0000 */
[----:B---3--:R-:W-:Y:S02]  /*0870*/  IMAD R9, R9, UR6, R12 ;  /* 0x0000000609097c24 */ /* 0x008fe4000f8e020c */
        /* <DEDUP_REMOVED lines=27> */
.L_x_9915:
[----:B------:R-:W-:Y:S05]  /*0a30*/  BSYNC.RECONVERGENT B1 ;  /* 0x0000000000017941 */ /* 0x000fea0003800200 */
.L_x_9914:
        /* <DEDUP_REMOVED lines=16> */
[----:B-1----:R-:W-:Y:S02]  /*0b40*/  HFMA2 R8, -RZ, RZ, 0, 0 ;  /* 0x00000000ff087431 */ /* 0x002fe400000001ff */
[----:B--2---:R-:W-:-:S04]  /*0b50*/  IMAD.MOV R21, RZ, RZ, -R9 ;  /* 0x000000ffff157224 */ /* 0x004fc800078e0a09 */
[----:B------:R-:W-:-:S04]  /*0b60*/  IMAD R11, R21, R10, RZ ;  /* 0x0000000a150b7224 */ /* 0x000fc800078e02ff */
[----:B------:R-:W-:-:S07]  /*0b70*/  IMAD.HI.U32 R11, R9, R11, R8 ;  /* 0x0000000b090b7227 */ /* 0x000fce00078e0008 */
.L_x_9916:
[----:B------:R-:W1:Y:S01]  /*0b80*/  LDC R18, c[0x0][0x3b0] ;  /* 0x0000ec00ff127b82 */ /* 0x000e620000000800 */
[----:B------:R-:W-:Y:S01]  /*0b90*/  IMAD R12, R7, 0x2, R6 ;  /* 0x00000002070c7824 */ /* 0x000fe200078e0206 */
        /* <DEDUP_REMOVED lines=9> */
[-C--:B-1----:R-:W-:Y:S02]  /*0c30*/  IABS R20, R18.reuse ;  /* 0x0000001200147213 */ /* 0x082fe40000000000 */
[----:B------:R-:W-:Y:S02]  /*0c40*/  LOP3.LUT R23, RZ, R18, RZ, 0x33, !PT ;  /* 0x00000012ff177212 */ /* 0x000fe400078e33ff */
        /* <DEDUP_REMOVED lines=23> */
[----:B------:R-:W-:Y:S01]  /*0dc0*/  LOP3.LUT R8, R12, R18, RZ, 0x3c, !PT ;  /* 0x000000120c087212 */ /* 0x000fe200078e3cff */
[----:B-1----:R-:W-:-:S03]  /*0dd0*/  VIADD R9, R22, 0xffffffe ;  /* 0x0ffffffe16097836 */ /* 0x002fc60000000000 */
        /* <DEDUP_REMOVED lines=10> */
[----:B------:R-:W-:-:S05]  /*0e80*/  SEL R20, R23, R16, !P5 ;  /* 0x0000001017147207 */ /* 0x000fca0006800000 */
[----:B------:R-:W-:Y:S01]  /*0e90*/  IMAD.MOV R19, RZ, RZ, -R20 ;  /* 0x000000ffff137224 */ /* 0x000fe200078e0a14 */
[----:B------:R-:W-:-:S05]  /*0ea0*/  SEL R20, R20, RZ, P1 ;  /* 0x000000ff14147207 */ /* 0x000fca0000800000 */
[----:B------:R-:W-:Y:S02]  /*0eb0*/  @P6 VIADD R21, R21, 0x1 ;  /* 0x0000000115156836 */ /* 0x000fe40000000000 */
[----:B--2---:R-:W-:-:S03]  /*0ec0*/  IMAD R20, R20, UR4, RZ ;  /* 0x0000000414147c24 */ /* 0x004fc6000f8e02ff */
[----:B------:R-:W-:Y:S01]  /*0ed0*/  MOV R16, R21 ;  /* 0x0000001500107202 */ /* 0x000fe20000000f00 */
[----:B------:R-:W-:Y:S02]  /*0ee0*/  IMAD R21, R18, R19, R12 ;  /* 0x0000001312157224 */ /* 0x000fe400078e020c */
[----:B------:R-:W-:Y:S02]  /*0ef0*/  IMAD R19, R8, R15, RZ ;  /* 0x0000000f08137224 */ /* 0x000fe400078e02ff */
[----:B------:R-:W-:Y:S01]  /*0f00*/  @!P4 IMAD.MOV R16, RZ, RZ, -R16 ;  /* 0x000000ffff10c224 */ /* 0x000fe200078e0a10 */
[----:B------:R-:W-:Y:S01]  /*0f10*/  IABS R22, R21 ;  /* 0x0000001500167213 */ /* 0x000fe20000000000 */
[----:B------:R-:W-:-:S03]  /*0f20*/  IMAD.MOV.U32 R8, RZ, RZ, RZ ;  /* 0x000000ffff087224 */ /* 0x000fc600078e00ff */
[----:B------:R-:W-:Y:S01]  /*0f30*/  SEL R16, R23, R16, !P5 ;  /* 0x0000001017107207 */ /* 0x000fe20006800000 */
[----:B------:R-:W-:-:S04]  /*0f40*/  IMAD.HI.U32 R9, R9, R19, R8 ;  /* 0x0000001309097227 */ /* 0x000fc800078e0008 */
        /* <DEDUP_REMOVED lines=62> */
[----:B-1----:R-:W-:-:S04]  /*1330*/  IMAD.WIDE R12, R21, 0x8, R8 ;  /* 0x00000008150c7825 */ /* 0x002fc800078e0208 */
[----:B------:R-:W-:Y:S02]  /*1340*/  IMAD.WIDE R14, R15, 0x8, R8 ;  /* 0x000000080f0e7825 */ /* 0x000fe400078e0208 */
[----:B------:R-:W0:Y:S04]  /*1350*/  LDC.64 R8, c[0x0][0x3e8] ;  /* 0x0000fa00ff087b82 */ /* 0x000e280000000a00 */
[----:B------:R-:W4:Y:S01]  /*1360*/  LDG.E R22, desc[UR8][R14.64] ;  /* 0x000000080e167981 */ /* 0x000f22000c1e1900 */
[----:B--2---:R-:W-:-:S04]  /*1370*/  PRMT R16, R23, 0x7771, RZ ;  /* 0x0000777117107816 */ /* 0x004fc800000000ff */
[----:B------:R-:W-:Y:S02]  /*1380*/  ISETP.NE.AND P4, PT, R16, RZ, PT ;  /* 0x000000ff1000720c */ /* 0x000fe40003f85270 */
[----:B---3--:R-:W-:-:S04]  /*1390*/  PRMT R16, R18, 0x7771, RZ ;  /* 0x0000777112107816 */ /* 0x008fc800000000ff */
[----:B------:R-:W-:Y:S02]  /*13a0*/  ISETP.NE.AND P6, PT, R16, RZ, PT ;  /* 0x000000ff1000720c */ /* 0x000fe40003fc5270 */
[----:B------:R-:W0:Y:S05]  /*13b0*/  LDG.E R16, desc[UR4][R12.64] ;  /* 0x000000040c107981 */ /* 0x000e2a000c1e1900 */
[----:B------:R-:W-:Y:S02]  /*13c0*/  @P4 R2UR UR6, R36 ;  /* 0x00000000240642ca */ /* 0x000fe400000e0000 */
[----:B------:R-:W-:-:S04]  /*13d0*/  @P4 R2UR UR7, R37 ;  /* 0x00000000250742ca */ /* 0x000fc800000e0000 */
[----:B------:R-:W-:Y:S02]  /*13e0*/  @P6 R2UR UR10, R36 ;  /* 0x00000000240a62ca */ /* 0x000fe400000e0000 */
[----:B------:R-:W-:-:S07]  /*13f0*/  @P6 R2UR UR11, R37 ;  /* 0x00000000250b62ca */ /* 0x000fce00000e0000 */
[----:B------:R1:W2:Y:S06]  /*1400*/  @P4 LDG.E R20, desc[UR6][R12.64+0x4] ;  /* 0x000004060c144981 */ /* 0x0002ac000c1e1900 */
[----:B------:R3:W5:Y:S01]  /*1410*/  @P6 LDG.E R24, desc[UR10][R14.64+0x4] ;  /* 0x0000040a0e186981 */ /* 0x000762000c1e1900 */
[----:B------:R-:W3:Y:S01]  /*1420*/  S2UR UR5, SR_CgaCtaId ;  /* 0x00000000000579c3 */ /* 0x000ee20000008800 */
[----:B------:R-:W3:Y:S01]  /*1430*/  LDCU UR6, c[0x0][0x3e8] ;  /* 0x00007d00ff0677ac */ /* 0x000ee20008000800 */
[----:B------:R-:W-:Y:S01]  /*1440*/  PRMT R18, R18, 0x7770, RZ ;  /* 0x0000777012127816 */ /* 0x000fe200000000ff */
[----:B------:R-:W-:-:S02]  /*1450*/  UMOV UR4, 0x400 ;  /* 0x0000040000047882 */ /* 0x000fc40000000000 */
[----:B------:R-:W-:Y:S01]  /*1460*/  UIADD3 UR4, UPT, UPT, UR4, 0x150, URZ ;  /* 0x0000015004047890 */ /* 0x000fe2000fffe0ff */
[----:B------:R-:W-:Y:S02]  /*1470*/  ISETP.NE.AND P5, PT, R18, RZ, PT ;  /* 0x000000ff1200720c */ /* 0x000fe40003fa5270 */
[----:B-1----:R-:W-:-:S04]  /*1480*/  PRMT R12, R23, 0x7770, RZ ;  /* 0x00007770170c7816 */ /* 0x002fc800000000ff */
[----:B------:R-:W-:Y:S01]  /*1490*/  ISETP.NE.AND P3, PT, R12, RZ, PT ;  /* 0x000000ff0c00720c */ /* 0x000fe20003f65270 */
[----:B---3--:R-:W-:Y:S01]  /*14a0*/  ULEA UR4, UR5, UR4, 0x18 ;  /* 0x0000000405047291 */ /* 0x008fe2000f8ec0ff */
[----:B------:R-:W-:-:S05]  /*14b0*/  MOV R18, UR6 ;  /* 0x0000000600127c02 */ /* 0x000fca0008000f00 */
[----:B------:R-:W-:Y:S01]  /*14c0*/  LEA R19, R7, UR4, 0x2 ;  /* 0x0000000407137c11 */ /* 0x000fe2000f8e10ff */
[----:B------:R-:W-:-:S04]  /*14d0*/  IMAD.U32 R15, RZ, RZ, UR6 ;  /* 0x00000006ff0f7e24 */ /* 0x000fc8000f8e00ff */
[----:B------:R-:W-:Y:S02]  /*14e0*/  IMAD R12, R2, 0x4, R19 ;  /* 0x00000004020c7824 */ /* 0x000fe400078e0213 */
[----:B------:R-:W-:Y:S02]  /*14f0*/  VIADD R7, R7, 0x800 ;  /* 0x0000080007077836 */ /* 0x000fe40000000000 */
[----:B0-----:R-:W-:-:S05]  /*1500*/  FMUL R13, R16, R9 ;  /* 0x00000009100d7220 */ /* 0x001fca0000400000 */
[----:B------:R-:W-:Y:S01]  /*1510*/  FSEL R13, R13, R8, P3 ;  /* 0x000000080d0d7208 */ /* 0x000fe20001800000 */
[----:B----4-:R-:W-:-:S04]  /*1520*/  @P5 FMUL R8, R22, R9 ;  /* 0x0000000916085220 */ /* 0x010fc80000400000 */
[----:B------:R3:W-:Y:S01]  /*1530*/  STS [R19], R13 ;  /* 0x0000000d13007388 */ /* 0x0007e20000000800 */
[----:B--2---:R-:W-:-:S05]  /*1540*/  @P4 FMUL R18, R20, R9 ;  /* 0x0000000914124220 */ /* 0x004fca0000400000 */
[----:B------:R3:W-:Y:S01]  /*1550*/  STS [R12], R18 ;  /* 0x000000120c007388 */ /* 0x0007e20000000800 */
[----:B-----5:R-:W-:-:S03]  /*1560*/  @P6 FMUL R15, R24, R9 ;  /* 0x00000009180f6220 */ /* 0x020fc60000400000 */
[----:B------:R3:W-:Y:S04]  /*1570*/  STS [R19+0x1000], R8 ;  /* 0x0010000813007388 */ /* 0x0007e80000000800 */
[----:B------:R3:W-:Y:S01]  /*1580*/  STS [R12+0x1000], R15 ;  /* 0x0010000f0c007388 */ /* 0x0007e20000000800 */
[----:B------:R-:W-:Y:S02]  /*1590*/  ISETP.GE.AND P3, PT, R7, R2, PT ;  /* 0x000000020700720c */ /* 0x000fe40003f66270 */
[----:B------:R-:W-:-:S04]  /*15a0*/  FMNMX3 R17, R17, R13, R18, !PT ;  /* 0x0000000d11117276 */ /* 0x000fc80007800012 */
[----:B------:R-:W-:-:S07]  /*15b0*/  FMNMX3 R17, R17, R8, R15, !PT ;  /* 0x0000000811117276 */ /* 0x000fce000780000f */
[----:B---3--:R-:W-:Y:S05]  /*15c0*/  @!P3 BRA `(.L_x_9916) ;  /* 0xfffffff4006cb947 */ /* 0x008fea000383ffff */
.L_x_9913:
[----:B------:R-:W-:Y:S05]  /*15d0*/  BSYNC.RECONVERGENT B0 ;  /* 0x0000000000007941 */ /* 0x000fea0003800200 */
.L_x_9912:
        /* <DEDUP_REMOVED lines=19> */
.L_x_9967:
        /* <DEDUP_REMOVED lines=12> */
.L_x_9918:
        /* <DEDUP_REMOVED lines=34> */
.L_x_9920:
[----:B------:R-:W-:Y:S05]  /*19f0*/  BSYNC.RECONVERGENT B0 ;  /* 0x0000000000007941 */ /* 0x000fea0003800200 */
.L_x_9919:
[----:B------:R-:W5:Y:S01]  /*1a00*/  LDCU.64 UR4, c[0x0][0x408] ;  /* 0x00008100ff0477ac */ /* 0x000f620008000a00 */
[----:B----4-:R-:W-:Y:S01]  /*1a10*/  MOV R9, 0x400 ;  /* 0x0000040000097802 */ /* 0x010fe20000000f00 */
[----:B------:R-:W-:Y:S01]  /*1a20*/  BSSY.RECONVERGENT B0, `(.L_x_9921) ;  /* 0x000007b000007945 */ /* 0x000fe20003800200 */
[----:B------:R-:W-:Y:S02]  /*1a30*/  HFMA2 R10, -RZ, RZ, 0, 0 ;  /* 0x00000000ff0a7431 */ /* 0x000fe400000001ff */
        /* <DEDUP_REMOVED lines=27> */
[----:B------:R-:W-:-:S03]  /*1bf0*/  LOP3.LUT R11, R7, 0x400, RZ, 0xfc, !PT ;  /* 0x00000400070b7812 */ /* 0x000fc600078efcff */
        /* <DEDUP_REMOVED lines=29> */
[----:B------:R-:W-:-:S03]  /*1dd0*/  LOP3.LUT R11, R7, 0xc00, RZ, 0xfc, !PT ;  /* 0x00000c00070b7812 */ /* 0x000fc600078efcff */
[----:B------:R-:W-:Y:S01]  /*1de0*/  FADD R10, R10, R12 ;  /* 0x0000000c0a0a7221 */ /* 0x000fe20000000000 */
[----:B------:R4:W-:Y:S06]  /*1df0*/  STS [R35+0x2000], R12 ;  /* 0x0020000c23007388 */ /* 0x0009ec0000000800 */
.L_x_9924:
[----:B------:R-:W-:Y:S05]  /*1e00*/  BSYNC.RECONVERGENT B1 ;  /* 0x0000000000017941 */ /* 0x000fea0003800200 */
.L_x_9923:
[----:B------:R-:W-:-:S04]  /*1e10*/  ISETP.GE.U32.AND P0, PT, R0, 0xc00, PT ;  /* 0x00000c000000780c */ /* 0x000fc80003f06070 */
[----:B------:R-:W-:-:S13]  /*1e20*/  ISETP.GE.U32.AND.EX P0, PT, R3, RZ, PT, P0 ;  /* 0x000000ff0300720c */ /* 0x000fda0003f06100 */
[----:B------:R-:W-:Y:S05]  /*1e30*/  @!P0 BRA `(.L_x_9922) ;  /* 0x0000000000e48947 */ /* 0x000fea0003800000 */
[----:B------:R-:W-:-:S04]  /*1e40*/  IADD3 R9, PT, PT, R9, 0x150, RZ ;  /* 0x0000015009097810 */ /* 0x000fc80007ffe0ff */
[----:B------:R-:W-:-:S07]  /*1e50*/  LEA R32, R32, R9, 0x18 ;  /* 0x0000000920207211 */ /* 0x000fce00078ec0ff */
.L_x_9925:
[C---:B0-----:R-:W-:Y:S01]  /*1e60*/  IMAD R9, R11.reuse, 0x4, R32 ;  /* 0x000000040b097824 */ /* 0x041fe200078e0220 */
[----:B------:R-:W-:Y:S01]  /*1e70*/  IADD3 R11, PT, PT, R11, 0x1000, RZ ;  /* 0x000010000b0b7810 */ /* 0x000fe20007ffe0ff */
[----:B------:R-:W-:Y:S02]  /*1e80*/  IMAD.MOV.U32 R23, RZ, RZ, 0x3bbb989d ;  /* 0x3bbb989dff177424 */ /* 0x000fe400078e00ff */
[----:B------:R-:W-:Y:S01]  /*1e90*/  IMAD.MOV.U32 R22, RZ, RZ, 0x437c0000 ;  /* 0x437c0000ff167424 */ /* 0x000fe200078e00ff */
[----:B------:R-:W0:Y:S01]  /*1ea0*/  LDS R13, [R9] ;  /* 0x00000000090d7984 */ /* 0x000e220000000800 */
[----:B------:R-:W-:-:S03]  /*1eb0*/  ISETP.GE.U32.AND P0, PT, R11, UR4, PT ;  /* 0x000000040b007c0c */ /* 0x000fc6000bf06070 */
[----:B------:R-:W5:Y:S01]  /*1ec0*/  LDS R15, [R9+0x1000] ;  /* 0x00100000090f7984 */ /* 0x000f620000000800 */
[----:B------:R-:W-:-:S03]  /*1ed0*/  ISETP.GE.U32.AND.EX P0, PT, RZ, UR5, PT, P0 ;  /* 0x00000005ff007c0c */ /* 0x000fc6000bf06100 */
[----:B------:R-:W5:Y:S04]  /*1ee0*/  LDS R17, [R9+0x2000] ;  /* 0x0020000009117984 */ /* 0x000f680000000800 */
        /* <DEDUP_REMOVED lines=12> */
[----:B------:R-:W-:Y:S01]  /*1fb0*/  SHF.L.U32 R12, R12, 0x17, RZ ;  /* 0x000000170c0c7819 */ /* 0x000fe200000006ff */
        /* <DEDUP_REMOVED lines=13> */
[----:B------:R-:W-:Y:S02]  /*2090*/  IMAD.SHL.U32 R19, R19, 0x800000, RZ ;  /* 0x0080000013137824 */ /* 0x000fe400078e00ff */
        /* <DEDUP_REMOVED lines=19> */
.L_x_9922:
[----:B------:R-:W-:Y:S05]  /*21d0*/  BSYNC.RECONVERGENT B0 ;  /* 0x0000000000007941 */ /* 0x000fea0003800200 */
.L_x_9921:
        /* <DEDUP_REMOVED lines=63> */
.L_x_9927:
[----:B------:R-:W-:Y:S05]  /*25d0*/  BSYNC.RECONVERGENT B0 ;  /* 0x0000000000007941 */ /* 0x000fea0003800200 */
.L_x_9926:
[----:B------:R-:W-:Y:S01]  /*25e0*/  BAR.SYNC.DEFER_BLOCKING 0x0 ;  /* 0x0000000000007b1d */ /* 0x000fe20000010000 */
[----:B------:R-:W-:-:S05]  /*25f0*/  ISETP.GE.AND P0, PT, R7, R2, PT ;  /* 0x000000020700720c */ /* 0x000fca0003f06270 */
[----:B------:R-:W0:Y:S01]  /*2600*/  LDCU.64 UR12, c[0x0][0x3f0] ;  /* 0x00007e00ff0c77ac */ /* 0x000e220008000a00 */
[----:B------:R-:W-:Y:S01]  /*2610*/  BSSY.RECONVERGENT B0, `(.L_x_9928) ;  /* 0x000014a000007945 */ /* 0x000fe20003800200 */
[----:B------:R-:W0:Y:S06]  /*2620*/  LDCU.128 UR8, c[0x0][0x3f0] ;  /* 0x00007e00ff0877ac */ /* 0x000e2c0008000c00 */
[----:B------:R-:W-:Y:S05]  /*2630*/  @P0 BRA `(.L_x_9929) ;  /* 0x00000014001c0947 */ /* 0x000fea0003800000 */
[----:B------:R1:W1:Y:S01]  /*2640*/  LDS R9, [R6+0x14c] ;  /* 0x00014c0006097984 */ /* 0x0002620000000800 */
[----:B------:R-:W-:Y:S01]  /*2650*/  LOP3.LUT R11, RZ, R7, RZ, 0x33, !PT ;  /* 0x00000007ff0b7212 */ /* 0x000fe200078e33ff */
[----:B------:R-:W-:Y:S01]  /*2660*/  BSSY.RECONVERGENT B3, `(.L_x_9930) ;  /* 0x000008f000037945 */ /* 0x000fe20003800200 */
[----:B0-----:R-:W-:-:S03]  /*2670*/  IMAD.MOV.U32 R17, RZ, RZ, R7 ;  /* 0x000000ffff117224 */ /* 0x001fc600078e0007 */
[----:B------:R-:W-:-:S05]  /*2680*/  IMAD.IADD R8, R11, 0x1, R2 ;  /* 0x000000010b087824 */ /* 0x000fca00078e0202 */
[----:B------:R-:W-:-:S04]  /*2690*/  LOP3.LUT R16, R8, 0xc00, RZ, 0xc0, !PT ;  /* 0x00000c0008107812 */ /* 0x000fc800078ec0ff */
[----:B------:R-:W-:-:S13]  /*26a0*/  ISETP.NE.AND P0, PT, R16, 0xc00, PT ;  /* 0x00000c001000780c */ /* 0x000fda0003f05270 */
[----:B------:R-:W-:Y:S05]  /*26b0*/  @!P0 BRA `(.L_x_9931) ;  /* 0x0000000800248947 */ /* 0x000fea0003800000 */
[----:B-1----:R-:W0:Y:S01]  /*26c0*/  LDS R6, [R35] ;  /* 0x0000000023067984 */ /* 0x002e220000000800 */
[----:B------:R-:W1:Y:S01]  /*26d0*/  MUFU.RCP R10, R9 ;  /* 0x00000009000a7308 */ /* 0x000e620000001000 */
        /* <DEDUP_REMOVED lines=8> */
[----:B---34-:R-:W-:-:S07]  /*2760*/  MOV R12, 0x2780 ;  /* 0x00002780000c7802 */ /* 0x018fce0000000f00 */
[----:B------:R-:W-:Y:S05]  /*2770*/  CALL.REL.NOINC `($__internal_161_$__cuda_sm3x_div_rn_noftz_f32_slowpath) ;  /* 0x0000001400707944 */ /* 0x000fea0003c00000 */
[----:B------:R-:W-:-:S07]  /*2780*/  MOV R14, R15 ;  /* 0x0000000f000e7202 */ /* 0x000fce0000000f00 */
.L_x_9933:
[----:B------:R-:W-:Y:S05]  /*2790*/  BSYNC.RECONVERGENT B4 ;  /* 0x0000000000047941 */ /* 0x000fea0003800200 */
.L_x_9932:
        /* <DEDUP_REMOVED lines=13> */
[----:B------:R-:W-:Y:S05]  /*2870*/  CALL.REL.NOINC `($__internal_161_$__cuda_sm3x_div_rn_noftz_f32_slowpath) ;  /* 0x0000001400307944 */ /* 0x000fea0003c00000 */
.L_x_9935:
[----:B------:R-:W-:Y:S05]  /*2880*/  BSYNC.RECONVERGENT B4 ;  /* 0x0000000000047941 */ /* 0x000fea0003800200 */
.L_x_9934:
[----:B------:R-:W0:Y:S01]  /*2890*/  LDCU.128 UR4, c[0x0][0x3f0] ;  /* 0x00007e00ff0477ac */ /* 0x000e220008000c00 */
[----:B------:R-:W-:Y:S02]  /*28a0*/  HFMA2 R11, -RZ, RZ, 0, 0 ;  /* 0x00000000ff0b7431 */ /* 0x000fe400000001ff */
[C---:B------:R-:W-:Y:S01]  /*28b0*/  IMAD.SHL.U32 R10, R7.reuse, 0x2, RZ ;  /* 0x00000002070a7824 */ /* 0x040fe200078e00ff */
[----:B------:R-:W-:Y:S01]  /*28c0*/  LOP3.LUT R17, R7, 0x400, RZ, 0xfc, !PT ;  /* 0x0000040007117812 */ /* 0x000fe200078efcff */
[----:B0-----:R-:W-:Y:S02]  /*28d0*/  IMAD R13, R5, UR6, RZ ;  /* 0x00000006050d7c24 */ /* 0x001fe4000f8e02ff */
[----:B------:R-:W-:Y:S01]  /*28e0*/  IMAD.WIDE.U32 R10, R4, UR6, R10 ;  /* 0x00000006040a7c25 */ /* 0x000fe2000f8e000a */
[----:B------:R-:W-:-:S03]  /*28f0*/  R2UR UR6, R36 ;  /* 0x00000000240672ca */ /* 0x000fc600000e0000 */
[----:B------:R-:W-:Y:S01]  /*2900*/  IMAD R13, R4, UR7, R13 ;  /* 0x00000007040d7c24 */ /* 0x000fe2000f8e020d */
[----:B------:R-:W-:-:S03]  /*2910*/  R2UR UR7, R37 ;  /* 0x00000000250772ca */ /* 0x000fc600000e0000 */
[----:B------:R-:W-:-:S05]  /*2920*/  IMAD.IADD R19, R11, 0x1, R13 ;  /* 0x000000010b137824 */ /* 0x000fca00078e020d */
[----:B------:R-:W-:-:S05]  /*2930*/  LEA.HI R6, P0, R19, R10, RZ, 0x1 ;  /* 0x0000000a13067211 */ /* 0x000fca00078108ff */
[----:B------:R-:W-:Y:S02]  /*2940*/  IMAD.SHL.U32 R12, R6, 0x4, RZ ;  /* 0x00000004060c7824 */ /* 0x000fe400078e00ff */
[----:B------:R-:W-:-:S03]  /*2950*/  IMAD.X R13, RZ, RZ, R19, P0 ;  /* 0x000000ffff0d7224 */ /* 0x000fc600000e0613 */
[----:B------:R-:W-:Y:S02]  /*2960*/  LOP3.LUT R12, R12, 0xfffffff8, RZ, 0xc0, !PT ;  /* 0xfffffff80c0c7812 */ /* 0x000fe400078ec0ff */
[----:B------:R-:W-:Y:S02]  /*2970*/  SHF.L.U64.HI R6, R6, 0x2, R13 ;  /* 0x0000000206067819 */ /* 0x000fe4000001020d */
[----:B------:R-:W-:-:S04]  /*2980*/  IADD3 R12, P0, PT, R12, UR4, RZ ;  /* 0x000000040c0c7c10 */ /* 0x000fc8000ff1e0ff */
        /* <DEDUP_REMOVED lines=16> */
[----:B------:R-:W-:Y:S05]  /*2a90*/  CALL.REL.NOINC `($__internal_161_$__cuda_sm3x_div_rn_noftz_f32_slowpath) ;  /* 0x0000001000a87944 */ /* 0x000fea0003c00000 */
[----:B------:R-:W-:-:S07]  /*2aa0*/  IMAD.MOV.U32 R14, RZ, RZ, R15 ;  /* 0x000000ffff0e7224 */ /* 0x000fce00078e000f */
.L_x_9937:
[----:B------:R-:W-:Y:S05]  /*2ab0*/  BSYNC.RECONVERGENT B4 ;  /* 0x0000000000047941 */ /* 0x000fea0003800200 */
.L_x_9936:
        /* <DEDUP_REMOVED lines=12> */
[----:B------:R-:W-:Y:S05]  /*2b80*/  CALL.REL.NOINC `($__internal_161_$__cuda_sm3x_div_rn_noftz_f32_slowpath) ;  /* 0x00000010006c7944 */ /* 0x000fea0003c00000 */
.L_x_9939:
[----:B------:R-:W-:Y:S05]  /*2b90*/  BSYNC.RECONVERGENT B4 ;  /* 0x0000000000047941 */ /* 0x000fea0003800200 */
.L_x_9938:
        /* <DEDUP_REMOVED lines=29> */
[----:B------:R-:W-:-:S07]  /*2d70*/  IMAD.MOV.U32 R14, RZ, RZ, R15 ;  /* 0x000000ffff0e7224 */ /* 0x000fce00078e000f */
.L_x_9941:
[----:B------:R-:W-:Y:S05]  /*2d80*/  BSYNC.RECONVERGENT B4 ;  /* 0x0000000000047941 */ /* 0x000fea0003800200 */
.L_x_9940:
        /* <DEDUP_REMOVED lines=13> */
.L_x_9943:
[----:B------:R-:W-:Y:S05]  /*2e60*/  BSYNC.RECONVERGENT B4 ;  /* 0x0000000000047941 */ /* 0x000fea0003800200 */
.L_x_9942:
[----:B------:R-:W-:Y:S01]  /*2e70*/  IADD3 R6, P0, PT, R10, 0x1000, RZ ;  /* 0x000010000a067810 */ /* 0x000fe20007f1e0ff */
[----:B------:R-:W0:Y:S01]  /*2e80*/  LDCU.64 UR4, c[0x0][0x3f0] ;  /* 0x00007e00ff0477ac */ /* 0x000e220008000a00 */
[----:B------:R-:W-:Y:S02]  /*2e90*/  R2UR UR6, R36 ;  /* 0x00000000240672ca */ /* 0x000fe400000e0000 */
[----:B------:R-:W-:Y:S01]  /*2ea0*/  R2UR UR7, R37 ;  /* 0x00000000250772ca */ /* 0x000fe200000e0000 */
[----:B------:R-:W-:Y:S01]  /*2eb0*/  IMAD.X R11, RZ, RZ, R19, P0 ;  /* 0x000000ffff0b7224 */ /* 0x000fe200000e0613 */
[----:B------:R-:W-:-:S04]  /*2ec0*/  LOP3.LUT R17, R7, 0xc00, RZ, 0xfc, !PT ;  /* 0x00000c0007117812 */ /* 0x000fc800078efcff */
        /* <DEDUP_REMOVED lines=8> */
.L_x_9931:
[----:B------:R-:W-:Y:S05]  /*2f50*/  BSYNC.RECONVERGENT B3 ;  /* 0x0000000000037941 */ /* 0x000fea0003800200 */
.L_x_9930:
[----:B------:R-:W-:-:S13]  /*2f60*/  ISETP.GE.U32.AND P0, PT, R8, 0xc00, PT ;  /* 0x00000c000800780c */ /* 0x000fda0003f06070 */
[----:B------:R-:W-:Y:S05]  /*2f70*/  @!P0 BRA `(.L_x_9929) ;  /* 0x0000000800cc8947 */ /* 0x000fea0003800000 */
.L_x_9960:
[----:B------:R-:W5:Y:S01]  /*2f80*/  S2UR UR5, SR_CgaCtaId ;  /* 0x00000000000579c3 */ /* 0x000f620000008800 */
[----:B------:R-:W-:Y:S01]  /*2f90*/  UMOV UR4, 0x400 ;  /* 0x0000040000047882 */ /* 0x000fe20000000000 */
[----:B01----:R-:W0:Y:S01]  /*2fa0*/  MUFU.RCP R6, R9 ;  /* 0x0000000900067308 */ /* 0x003e220000001000 */
        /* <DEDUP_REMOVED lines=8> */
[----:B--2---:R-:W-:-:S04]  /*3030*/  FFMA R14, R6, R8, RZ ;  /* 0x00000008060e7223 */ /* 0x004fc800000000ff */
[----:B------:R-:W-:-:S04]  /*3040*/  FFMA R11, -R9, R14, R8 ;  /* 0x0000000e090b7223 */ /* 0x000fc80000000108 */
[----:B------:R-:W-:Y:S01]  /*3050*/  FFMA R14, R6, R11, R14 ;  /* 0x0000000b060e7223 */ /* 0x000fe2000000000e */
[----:B0-----:R-:W-:Y:S06]  /*3060*/  @!P0 BRA `(.L_x_9945) ;  /* 0x0000000000108947 */ /* 0x001fec0003800000 */
[----:B------:R-:W-:Y:S02]  /*3070*/  MOV R6, R8 ;  /* 0x0000000800067202 */ /* 0x000fe40000000f00 */
[----:B---34-:R-:W-:-:S07]  /*3080*/  MOV R12, 0x30a0 ;  /* 0x000030a0000c7802 */ /* 0x018fce0000000f00 */
[----:B------:R-:W-:Y:S05]  /*3090*/  CALL.REL.NOINC `($__internal_161_$__cuda_sm3x_div_rn_noftz_f32_slowpath) ;  /* 0x0000000c00287944 */ /* 0x000fea0003c00000 */
[----:B------:R-:W-:-:S07]  /*30a0*/  IMAD.MOV.U32 R14, RZ, RZ, R15 ;  /* 0x000000ffff0e7224 */ /* 0x000fce00078e000f */
.L_x_9945:
[----:B------:R-:W-:Y:S05]  /*30b0*/  BSYNC.RECONVERGENT B3 ;  /* 0x0000000000037941 */ /* 0x000fea0003800200 */
.L_x_9944:
        /* <DEDUP_REMOVED lines=13> */
[----:B------:R-:W-:Y:S05]  /*3190*/  CALL.REL.NOINC `($__internal_161_$__cuda_sm3x_div_rn_noftz_f32_slowpath) ;  /* 0x0000000800e87944 */ /* 0x000fea0003c00000 */
.L_x_9947:
[----:B------:R-:W-:Y:S05]  /*31a0*/  BSYNC.RECONVERGENT B3 ;  /* 0x0000000000037941 */ /* 0x000fea0003800200 */
.L_x_9946:
[----:B------:R-:W-:Y:S01]  /*31b0*/  IMAD R11, R5, UR10, RZ ;  /* 0x0000000a050b7c24 */ /* 0x000fe2000f8e02ff */
[----:B------:R-:W-:Y:S01]  /*31c0*/  SHF.L.U32 R10, R17, 0x1, RZ ;  /* 0x00000001110a7819 */ /* 0x000fe200000006ff */
[----:B------:R-:W0:Y:S01]  /*31d0*/  LDS R16, [R7+0x1000] ;  /* 0x0010000007107984 */ /* 0x000e220000000800 */
        /* <DEDUP_REMOVED lines=25> */
[----:B------:R-:W-:Y:S05]  /*3370*/  CALL.REL.NOINC `($__internal_161_$__cuda_sm3x_div_rn_noftz_f32_slowpath) ;  /* 0x0000000800707944 */ /* 0x000fea0003c00000 */
[----:B------:R-:W-:-:S07]  /*3380*/  IMAD.MOV.U32 R18, RZ, RZ, R15 ;  /* 0x000000ffff127224 */ /* 0x000fce00078e000f */
.L_x_9949:
[----:B------:R-:W-:Y:S05]  /*3390*/  BSYNC.RECONVERGENT B3 ;  /* 0x0000000000037941 */ /* 0x000fea0003800200 */
.L_x_9948:
        /* <DEDUP_REMOVED lines=14> */
.L_x_9951:
[----:B------:R-:W-:Y:S05]  /*3480*/  BSYNC.RECONVERGENT B3 ;  /* 0x0000000000037941 */ /* 0x000fea0003800200 */
.L_x_9950:
        /* <DEDUP_REMOVED lines=24> */
[----:B------:R-:W-:Y:S05]  /*3610*/  CALL.REL.NOINC `($__internal_161_$__cuda_sm3x_div_rn_noftz_f32_slowpath) ;  /* 0x0000000400c87944 */ /* 0x000fea0003c00000 */
[----:B------:R-:W-:-:S07]  /*3620*/  MOV R14, R15 ;  /* 0x0000000f000e7202 */ /* 0x000fce0000000f00 */
.L_x_9953:
[----:B------:R-:W-:Y:S05]  /*3630*/  BSYNC.RECONVERGENT B3 ;  /* 0x0000000000037941 */ /* 0x000fea0003800200 */
.L_x_9952:
        /* <DEDUP_REMOVED lines=13> */
.L_x_9955:
[----:B------:R-:W-:Y:S05]  /*3710*/  BSYNC.RECONVERGENT B3 ;  /* 0x0000000000037941 */ /* 0x000fea0003800200 */
.L_x_9954:
[----:B------:R0:W1:Y:S01]  /*3720*/  LDS R16, [R7+0x3000] ;  /* 0x0030000007107984 */ /* 0x0000620000000800 */
[----:B------:R-:W-:Y:S01]  /*3730*/  IADD3 R6, P0, PT, R10, 0x1000, RZ ;  /* 0x000010000a067810 */ /* 0x000fe20007f1e0ff */
[----:B------:R-:W0:Y:S01]  /*3740*/  MUFU.RCP R18, R9 ;  /* 0x0000000900127308 */ /* 0x000e220000001000 */
        /* <DEDUP_REMOVED lines=8> */
[----:B0-----:R-:W-:Y:S01]  /*37d0*/  FFMA R7, -R9, R18, 1 ;  /* 0x3f80000009077423 */ /* 0x001fe20000000112 */
[----:B------:R-:W-:Y:S02]  /*37e0*/  SHF.L.U64.HI R6, R6, 0x2, R13 ;  /* 0x0000000206067819 */ /* 0x000fe4000001020d */
[----:B------:R-:W-:-:S04]  /*37f0*/  IADD3 R12, P0, PT, R12, UR12, RZ ;  /* 0x0000000c0c0c7c10 */ /* 0x000fc8000ff1e0ff */
[----:B------:R-:W-:Y:S01]  /*3800*/  IADD3.X R13, PT, PT, R6, UR13, RZ, P0, !PT ;  /* 0x0000000d060d7c10 */ /* 0x000fe200087fe4ff */
[----:B------:R-:W-:-:S04]  /*3810*/  FFMA R6, R18, R7, R18 ;  /* 0x0000000712067223 */ /* 0x000fc80000000012 */
[----:B------:R0:W-:Y:S03]  /*3820*/  STG.E.64 desc[UR4][R12.64], R14 ;  /* 0x0000000e0c007986 */ /* 0x0001e6000c101b04 */
[----:B-1----:R-:W1:Y:S01]  /*3830*/  FCHK P0, R16, R9 ;  /* 0x0000000910007302 */ /* 0x002e620000000000 */
        /* <DEDUP_REMOVED lines=8> */
.L_x_9957:
[----:B------:R-:W-:Y:S05]  /*38c0*/  BSYNC.RECONVERGENT B3 ;  /* 0x0000000000037941 */ /* 0x000fea0003800200 */
.L_x_9956:
        /* <DEDUP_REMOVED lines=14> */
.L_x_9959:
[----:B------:R-:W-:Y:S05]  /*39b0*/  BSYNC.RECONVERGENT B3 ;  /* 0x0000000000037941 */ /* 0x000fea0003800200 */
.L_x_9958:
        /* <DEDUP_REMOVED lines=15> */
.L_x_9929:
[----:B0-----:R-:W-:Y:S05]  /*3ab0*/  BSYNC.RECONVERGENT B0 ;  /* 0x0000000000007941 */ /* 0x001fea0003800200 */
.L_x_9928:
[----:B------:R-:W0:Y:S01]  /*3ac0*/  LDCU.64 UR4, c[0x0][0x400] ;  /* 0x00008000ff0477ac */ /* 0x000e220008000a00 */
[----:B------:R-:W-:-:S05]  /*3ad0*/  IADD3 R4, P0, PT, R33, R4, RZ ;  /* 0x0000000421047210 */ /* 0x000fca0007f1e0ff */
[----:B------:R-:W-:Y:S01]  /*3ae0*/  IMAD.X R5, RZ, RZ, R5, P0 ;  /* 0x000000ffff057224 */ /* 0x000fe200000e0605 */
[----:B0-----:R-:W-:-:S04]  /*3af0*/  ISETP.GE.U32.AND P0, PT, R4, UR4, PT ;  /* 0x0000000404007c0c */ /* 0x001fc8000bf06070 */
[----:B------:R-:W-:-:S13]  /*3b00*/  ISETP.GE.AND.EX P0, PT, R5, UR5, PT, P0 ;  /* 0x0000000505007c0c */ /* 0x000fda000bf06300 */
[----:B------:R-:W-:Y:S05]  /*3b10*/  @!P0 BRA `(.L_x_9961) ;  /* 0xffffffc400e88947 */ /* 0x000fea000383ffff */
[----:B------:R-:W-:Y:S05]  /*3b20*/  EXIT ;  /* 0x000000000000794d */ /* 0x000fea0003800000 */
.L_x_9917:
[----:B------:R-:W-:Y:S02]  /*3b30*/  HFMA2 R12, -RZ, RZ, 0, 5.9604644775390625e-08 ;  /* 0x00000001ff0c7431 */ /* 0x000fe400000001ff */
[----:B------:R-:W-:Y:S02]  /*3b40*/  IMAD.MOV.U32 R13, RZ, RZ, R17 ;  /* 0x000000ffff0d7224 */ /* 0x000fe400078e0011 */
[----:B------:R-:W-:Y:S02]  /*3b50*/  IMAD.MOV.U32 R11, RZ, RZ, 0x1f ;  /* 0x0000001fff0b7424 */ /* 0x000fe400078e00ff */
[----:B------:R-:W-:-:S07]  /*3b60*/  IMAD.MOV.U32 R15, RZ, RZ, -0x1 ;  /* 0xffffffffff0f7424 */ /* 0x000fce00078e00ff */
[----:B0-----:R-:W-:Y:S05]  /*3b70*/  WARPSYNC.COLLECTIVE R15, `(.L_x_9962) ;  /* 0x000000000f087348 */ /* 0x001fea0003c00000 */
[----:B------:R1:W2:Y:S02]  /*3b80*/  SHFL.DOWN P6, R14, R13, R12, R11 ;  /* 0x0800000c0d0e7389 */ /* 0x0002a400000c000b */
[----:B012---:R-:W-:Y:S05]  /*3b90*/  ENDCOLLECTIVE ;  /* 0x000000000000791b */ /* 0x007fea0003800000 */
.L_x_9962:
[----:B------:R-:W-:Y:S01]  /*3ba0*/  IMAD.MOV.U32 R12, RZ, RZ, 0x2 ;  /* 0x00000002ff0c7424 */ /* 0x000fe200078e00ff */
[----:B------:R-:W-:-:S04]  /*3bb0*/  @!P1 FMNMX R17, R14, R17, !PT ;  /* 0x000000110e119209 */ /* 0x000fc80007800000 */
[----:B------:R-:W-:-:S07]  /*3bc0*/  MOV R13, R17 ;  /* 0x00000011000d7202 */ /* 0x000fce0000000f00 */
[----:B------:R-:W-:Y:S05]  /*3bd0*/  WARPSYNC.COLLECTIVE R15, `(.L_x_9963) ;  /* 0x000000000f087348 */ /* 0x000fea0003c00000 */
[----:B------:R0:W1:Y:S02]  /*3be0*/  SHFL.DOWN P6, R14, R13, R12, R11 ;  /* 0x0800000c0d0e7389 */ /* 0x00006400000c000b */
[----:B01----:R-:W-:Y:S05]  /*3bf0*/  ENDCOLLECTIVE ;  /* 0x000000000000791b */ /* 0x003fea0003800000 */
.L_x_9963:
[----:B------:R-:W-:Y:S01]  /*3c00*/  HFMA2 R12, -RZ, RZ, 0, 2.384185791015625e-07 ;  /* 0x00000004ff0c7431 */ /* 0x000fe200000001ff */
[----:B------:R-:W-:-:S05]  /*3c10*/  @!P2 FMNMX R17, R17, R14, !PT ;  /* 0x0000000e1111a209 */ /* 0x000fca0007800000 */
[----:B------:R-:W-:-:S07]  /*3c20*/  IMAD.MOV.U32 R13, RZ, RZ, R17 ;  /* 0x000000ffff0d7224 */ /* 0x000fce00078e0011 */
[----:B------:R-:W-:Y:S05]  /*3c30*/  WARPSYNC.COLLECTIVE R15, `(.L_x_9964) ;  /* 0x000000000f087348 */ /* 0x000fea0003c00000 */
[----:B------:R0:W1:Y:S02]  /*3c40*/  SHFL.DOWN P6, R14, R13, R12, R11 ;  /* 0x0800000c0d0e7389 */ /* 0x00006400000c000b */
[----:B01----:R-:W-:Y:S05]  /*3c50*/  ENDCOLLECTIVE ;  /* 0x000000000000791b */ /* 0x003fea0003800000 */
.L_x_9964:
[----:B------:R-:W-:Y:S01]  /*3c60*/  IMAD.MOV.U32 R12, RZ, RZ, 0x8 ;  /* 0x00000008ff0c7424 */ /* 0x000fe200078e00ff */
[----:B------:R-:W-:-:S05]  /*3c70*/  @!P3 FMNMX R17, R17, R14, !PT ;  /* 0x0000000e1111b209 */ /* 0x000fca0007800000 */
[----:B------:R-:W-:-:S07]  /*3c80*/  IMAD.MOV.U32 R13, RZ, RZ, R17 ;  /* 0x000000ffff0d7224 */ /* 0x000fce00078e0011 */
[----:B------:R-:W-:Y:S05]  /*3c90*/  WARPSYNC.COLLECTIVE R15, `(.L_x_9965) ;  /* 0x000000000f087348 */ /* 0x000fea0003c00000 */
[----:B------:R0:W1:Y:S02]  /*3ca0*/  SHFL.DOWN P6, R14, R13, R12, R11 ;  /* 0x0800000c0d0e7389 */ /* 0x00006400000c000b */
[----:B01----:R-:W-:Y:S05]  /*3cb0*/  ENDCOLLECTIVE ;  /* 0x000000000000791b */ /* 0x003fea0003800000 */
.L_x_9965:
[----:B------:R-:W-:Y:S01]  /*3cc0*/  IMAD.MOV.U32 R12, RZ, RZ, 0x10 ;  /* 0x00000010ff0c7424 */ /* 0x000fe200078e00ff */
[----:B------:R-:W-:-:S04]  /*3cd0*/  FMNMX R9, R17, R14, !PT ;  /* 0x0000000e11097209 */ /* 0x000fc80007800000 */
[----:B------:R-:W-:-:S04]  /*3ce0*/  FSEL R6, R17, R9, P4 ;  /* 0x0000000911067208 */ /* 0x000fc80002000000 */
[----:B------:R-:W-:-:S07]  /*3cf0*/  MOV R13, R6 ;  /* 0x00000006000d7202 */ /* 0x000fce0000000f00 */
[----:B------:R-:W-:Y:S05]  /*3d00*/  WARPSYNC.COLLECTIVE R15, `(.L_x_9966) ;  /* 0x000000000f087348 */ /* 0x000fea0003c00000 */
[----:B------:R0:W1:Y:S02]  /*3d10*/  SHFL.DOWN P6, R14, R13, R12, R11 ;  /* 0x0800000c0d0e7389 */ /* 0x00006400000c000b */
[----:B01----:R-:W-:Y:S05]  /*3d20*/  ENDCOLLECTIVE ;  /* 0x000000000000791b */ /* 0x003fea0003800000 */
.L_x_9966:
[----:B------:R-:W-:Y:S05]  /*3d30*/  BRA `(.L_x_9967) ;  /* 0xffffffd800747947 */ /* 0x000fea000383ffff */
        .weak           $__internal_161_$__cuda_sm3x_div_rn_noftz_f32_slowpath
        .type           $__internal_161_$__cuda_sm3x_div_rn_noftz_f32_slowpath,@function
        .size           $__internal_161_$__cuda_sm3x_div_rn_noftz_f32_slowpath,(.L_x_37538 - $__internal_161_$__cuda_sm3x_div_rn_noftz_f32_slowpath)
$__internal_161_$__cuda_sm3x_div_rn_noftz_f32_slowpath:
        /* <DEDUP_REMOVED lines=35> */
.L_x_9969:
        /* <DEDUP_REMOVED lines=51> */
.L_x_9976:
[----:B------:R-:W-:-:S04]  /*42a0*/  LOP3.LUT R6, R6, 0x80000000, RZ, 0xc0, !PT ;  /* 0x8000000006067812 */ /* 0x000fc800078ec0ff */
[----:B------:R-:W-:Y:S01]  /*42b0*/  LOP3.LUT R6, R6, 0x7f800000, RZ, 0xfc, !PT ;  /* 0x7f80000006067812 */ /* 0x000fe200078efcff */
[----:B------:R-:W-:Y:S06]  /*42c0*/  BRA `(.L_x_9977) ;  /* 0x0000000000047947 */ /* 0x000fec0003800000 */
.L_x_9975:
[----:B------:R-:W-:-:S07]  /*42d0*/  IMAD R6, R22, 0x800000, R6 ;  /* 0x0080000016067824 */ /* 0x000fce00078e0206 */
.L_x_9977:
[----:B------:R-:W-:Y:S05]  /*42e0*/  BSYNC.RECONVERGENT B2 ;  /* 0x0000000000027941 */ /* 0x000fea0003800200 */
.L_x_9974:
[----:B------:R-:W-:Y:S05]  /*42f0*/  BRA `(.L_x_9978) ;  /* 0x0000000000207947 */ /* 0x000fea0003800000 */
.L_x_9973:
[----:B------:R-:W-:-:S04]  /*4300*/  LOP3.LUT R6, R23, 0x80000000, R6, 0x48, !PT ;  /* 0x8000000017067812 */ /* 0x000fc800078e4806 */
[----:B------:R-:W-:Y:S01]  /*4310*/  LOP3.LUT R6, R6, 0x7f800000, RZ, 0xfc, !PT ;  /* 0x7f80000006067812 */ /* 0x000fe200078efcff */
[----:B------:R-:W-:Y:S06]  /*4320*/  BRA `(.L_x_9978) ;  /* 0x0000000000147947 */ /* 0x000fec0003800000 */
.L_x_9972:
[----:B------:R-:W-:Y:S01]  /*4330*/  LOP3.LUT R6, R23, 0x80000000, R6, 0x48, !PT ;  /* 0x8000000017067812 */ /* 0x000fe200078e4806 */
[----:B------:R-:W-:Y:S06]  /*4340*/  BRA `(.L_x_9978) ;  /* 0x00000000000c7947 */ /* 0x000fec0003800000 */
.L_x_9971:
[----:B------:R-:W0:Y:S01]  /*4350*/  MUFU.RSQ R6, -QNAN ;  /* 0xffc0000000067908 */ /* 0x000e220000001400 */
[----:B------:R-:W-:Y:S05]  /*4360*/  BRA `(.L_x_9978) ;  /* 0x0000000000047947 */ /* 0x000fea0003800000 */
.L_x_9970:
[----:B------:R-:W-:-:S07]  /*4370*/  FADD.FTZ R6, R6, R9 ;  /* 0x0000000906067221 */ /* 0x000fce0000010000 */
.L_x_9978:
[----:B------:R-:W-:Y:S05]  /*4380*/  BSYNC.RECONVERGENT B1 ;  /* 0x0000000000017941 */ /* 0x000fea0003800200 */
.L_x_9968:
[----:B------:R-:W-:Y:S01]  /*4390*/  IMAD.MOV.U32 R13, RZ, RZ, 0x0 ;  /* 0x00000000ff0d7424 */ /* 0x000fe200078e00ff */
[----:B0-----:R-:W-:-:S03]  /*43a0*/  MOV R15, R6 ;  /* 0x00000006000f7202 */ /* 0x001fc60000000f00 */
[----:B------:R-:W-:Y:S05]  /*43b0*/  RET.REL.NODEC R12 `(_Z20SoftmaxBlockSMemImplI22BroadcastScaleMaskLoadIffbLm3EiE11DirectStoreIffEfLi2ELi1024EL9Algorithm0EEvT_T0_ll) ;  /* 0xffffffbc0c107950 */ /* 0x000fea0003c3ffff */
.L_x_9979:
        /* <DEDUP_REMOVED lines=12> */
.L_x_37538:


//--------------------- .text._Z20SoftmaxBlockSMemImplI22BroadcastScaleMaskLoadIffbLm3EiE11DirectStoreIffEfLi2ELi128EL9Algorithm0EEvT_T0_ll --------------------------
	.section	.text._Z20SoftmaxBlockSMemImplI22BroadcastScaleMaskLoadIffbLm3EiE11DirectStoreIffEfLi2ELi128EL9Algorithm0EEvT_T0_ll,"ax",@progbits
	.align	128
        .global         _Z20SoftmaxBlockSMemImplI22BroadcastScaleMaskLoadIffbLm3EiE11DirectStoreIffEfLi2ELi128EL9Algorithm0EEvT_T0_ll
        .type           _Z20SoftmaxBlockSMemImplI22BroadcastScaleMaskLoadIffbLm3EiE11DirectStoreIffEfLi2ELi128EL9Algorithm0EEvT_T0_ll,@function
        .size           _Z20SoftmaxBlockSMemImplI22BroadcastScaleMaskLoadIffbLm3EiE11DirectStoreIffEfLi2ELi128EL9Algorithm0EEvT_T0_ll,(.L_x_37539 - _Z20SoftmaxBlockSMemImplI22BroadcastScaleMaskLoadIffbLm3EiE11DirectStoreIffEfLi2ELi128EL9Algorithm0EEvT_T0_ll)
        .other          _Z20SoftmaxBlockSMemImplI22BroadcastScaleMaskLoadIffbLm3EiE11DirectStoreIffEfLi2ELi128EL9Algorithm0EEvT_T0_ll,@"STO_CUDA_ENTRY STV_DEFAULT"
_Z20SoftmaxBlockSMemImplI22BroadcastScaleMaskLoadIffbLm3EiE11DirectStoreIffEfLi2ELi128EL9Algorithm0EEvT_T0_ll:
.text._Z20SoftmaxBlockSMemImplI22BroadcastScaleMaskLoadIffbLm3EiE11DirectStoreIffEfLi2ELi128EL9Algorithm0EEvT_T0_ll:
        /* <DEDUP_REMOVED lines=22> */
.L_x_9980:
        /* <DEDUP_REMOVED lines=22> */
.L_x_10026:
[----:B01----:R-:W1:Y:S01]  /*02c0*/  S2R R3, SR_TID.X ;  /* 0x0000000000037919 */ /* 0x003e620000002100 */
[----:B------:R-:W-:Y:S01]  /*02d0*/  BSSY.RECONVERGENT B0, `(.L_x_9981) ;  /* 0x000012f000007945 */ /* 0x000fe20003800200 */
[----:B------:R-:W-:Y:S01]  /*02e0*/  IMAD.MOV.U32 R5, RZ, RZ, -0x800000 ;  /* 0xff800000ff057424 */ /* 0x000fe200078e00ff */
[----:B-1----:R-:W-:-:S13]  /*02f0*/  ISETP.GE.AND P0, PT, R3, R8, PT ;  /* 0x000000080300720c */ /* 0x002fda0003f06270 */
[----:B--234-:R-:W-:Y:S05]  /*0300*/  @P0 BRA `(.L_x_9982) ;  /* 0x0000001000ac0947 */ /* 0x01cfea0003800000 */
        /* <DEDUP_REMOVED lines=112> */
.L_x_9984:
[----:B------:R-:W-:Y:S05]  /*0a10*/  BSYNC.RECONVERGENT B1 ;  /* 0x0000000000017941 */ /* 0x000fea0003800200 */
.L_x_9983:
        /* <DEDUP_REMOVED lines=20> */
.L_x_9985:
        /* <DEDUP_REMOVED lines=151> */
[----:B------:R-:W-:Y:S02]  /*14d0*/  IMAD R14, R8, 0x4, R23 ;  /* 0x00000004080e7824 */ /* 0x000fe400078e0217 */
[----:B------:R-:W-:Y:S02]  /*14e0*/  VIADD R3, R3, 0x100 ;  /* 0x0000010003037836 */ /* 0x000fe40000000000 */
        /* <DEDUP_REMOVED lines=13> */
.L_x_9982:
[----:B------:R-:W-:Y:S05]  /*15c0*/  BSYNC.RECONVERGENT B0 ;  /* 0x0000000000007941 */ /* 0x000fea0003800200 */
.L_x_9981:
[----:B------:R-:W2:Y:S01]  /*15d0*/  S2R R18, SR_LANEID ;  /* 0x0000000000127919 */ /* 0x000ea20000000000 */
[----:B------:R-:W-:Y:S01]  /*15e0*/  UMOV UR4, 0xffffffff ;  /* 0xffffffff00047882 */ /* 0x000fe20000000000 */
[----:B------:R-:W3:Y:S01]  /*15f0*/  S2R R21, SR_TID.X ;  /* 0x0000000000157919 */ /* 0x000ee20000002100 */
[C---:B--2---:R-:W-:Y:S02]  /*1600*/  ISETP.GT.AND P0, PT, R18.reuse, 0xf, PT ;  /* 0x0000000f1200780c */ /* 0x044fe40003f04270 */
[C---:B------:R-:W-:Y:S02]  /*1610*/  ISETP.GT.AND P4, PT, R18.reuse, 0x17, PT ;  /* 0x000000171200780c */ /* 0x040fe40003f84270 */
[C---:B------:R-:W-:Y:S02]  /*1620*/  ISETP.GT.AND P3, PT, R18.reuse, 0x1b, PT ;  /* 0x0000001b1200780c */ /* 0x040fe40003f64270 */
[----:B------:R-:W-:Y:S02]  /*1630*/  ISETP.GT.AND P2, PT, R18, 0x1d, PT ;  /* 0x0000001d1200780c */ /* 0x000fe40003f44270 */
[----:B------:R-:W-:-:S02]  /*1640*/  P2R R0, PR, RZ, 0x1 ;  /* 0x00000001ff007803 */ /* 0x000fc40000000000 */
        /* <DEDUP_REMOVED lines=8> */
[----:B------:R-:W2:Y:S02]  /*16d0*/  SHFL.DOWN PT, R14, R5, 0x8, 0x1f ;  /* 0x09001f00050e7f89 */ /* 0x000ea400000e0000 */
[----:B--2---:R-:W-:-:S04]  /*16e0*/  FMNMX R3, R5, R14, !PT ;  /* 0x0000000e05037209 */ /* 0x004fc80007800000 */
[----:B------:R-:W-:-:S05]  /*16f0*/  FSEL R0, R5, R3, P4 ;  /* 0x0000000305007208 */ /* 0x000fca0002000000 */
[----:B------:R2:W3:Y:S02]  /*1700*/  SHFL.DOWN PT, R14, R0, 0x10, 0x1f ;  /* 0x0a001f00000e7f89 */ /* 0x0004e400000e0000 */
.L_x_10032:
[----:B-1----:R-:W-:Y:S02]  /*1710*/  MOV R10, R0 ;  /* 0x00000000000a7202 */ /* 0x002fe40000000f00 */
[----:B------:R-:W-:Y:S01]  /*1720*/  PLOP3.LUT P5, PT, PT, PT, PT, 0x8, 0x80 ;  /* 0x000000000080781c */ /* 0x000fe20003fae170 */
[----:B------:R-:W-:-:S12]  /*1730*/  @P0 BRA `(.L_x_9987) ;  /* 0x0000000000240947 */ /* 0x000fd80003800000 */
[----:B------:R-:W1:Y:S01]  /*1740*/  S2UR UR5, SR_CgaCtaId ;  /* 0x00000000000579c3 */ /* 0x000e620000008800 */
[----:B------:R-:W-:Y:S01]  /*1750*/  ISETP.NE.AND P0, PT, R18, RZ, PT ;  /* 0x000000ff1200720c */ /* 0x000fe20003f05270 */
[----:B------:R-:W-:Y:S01]  /*1760*/  UMOV UR4, 0x400 ;  /* 0x0000040000047882 */ /* 0x000fe20000000000 */
[----:B--2---:R-:W-:Y:S02]  /*1770*/  SHF.R.U32.HI R0, RZ, 0x3, R21 ;  /* 0x00000003ff007819 */ /* 0x004fe40000011615 */
[----:B---3--:R-:W-:Y:S02]  /*1780*/  FMNMX R10, R3, R14, !PT ;  /* 0x0000000e030a7209 */ /* 0x008fe40007800000 */
[----:B------:R-:W-:-:S07]  /*1790*/  LOP3.LUT R3, R0, 0x7c, RZ, 0xc0, !PT ;  /* 0x0000007c00037812 */ /* 0x000fce00078ec0ff */
[----:B------:R-:W-:Y:S01]  /*17a0*/  @!P0 PLOP3.LUT P5, PT, PT, PT, PT, 0x80, 0x8 ;  /* 0x000000000008881c */ /* 0x000fe20003faf070 */
[----:B-1----:R-:W-:-:S09]  /*17b0*/  ULEA UR4, UR5, UR4, 0x18 ;  /* 0x0000000405047291 */ /* 0x002fd2000f8ec0ff */
[----:B------:R1:W-:Y:S03]  /*17c0*/  @!P0 STS [R3+UR4+0x4], R10 ;  /* 0x0000040a03008988 */ /* 0x0003e60008000804 */
.L_x_9987:
[----:B------:R-:W-:Y:S05]  /*17d0*/  WARPSYNC.ALL ;  /* 0x0000000000007948 */ /* 0x000fea0003800000 */
[C---:B------:R-:W-:Y:S01]  /*17e0*/  ISETP.NE.AND P6, PT, R21.reuse, RZ, PT ;  /* 0x000000ff1500720c */ /* 0x040fe20003fc5270 */
[----:B--2---:R-:W1:Y:S01]  /*17f0*/  S2R R0, SR_CgaCtaId ;  /* 0x0000000000007919 */ /* 0x004e620000008800 */
[----:B------:R-:W-:Y:S01]  /*1800*/  MOV R5, 0x400 ;  /* 0x0000040000057802 */ /* 0x000fe20000000f00 */
[----:B------:R-:W2:Y:S01]  /*1810*/  LDCU.64 UR4, c[0x0][0x408] ;  /* 0x00008100ff0477ac */ /* 0x000ea20008000a00 */
[----:B------:R-:W-:Y:S01]  /*1820*/  BSSY.RECONVERGENT B0, `(.L_x_9988) ;  /* 0x0000081000007945 */ /* 0x000fe20003800200 */
[----:B------:R-:W-:Y:S01]  /*1830*/  BAR.SYNC.DEFER_BLOCKING 0x0 ;  /* 0x0000000000007b1d */ /* 0x000fe20000010000 */
[----:B--2---:R-:W-:-:S04]  /*1840*/  ISETP.GE.U32.AND P0, PT, R21, UR4, PT ;  /* 0x0000000415007c0c */ /* 0x004fc8000bf06070 */
[----:B------:R-:W-:Y:S02]  /*1850*/  ISETP.GE.AND.EX P0, PT, RZ, UR5, PT, P0 ;  /* 0x00000005ff007c0c */ /* 0x000fe4000bf06300 */
[----:B-1----:R-:W-:-:S05]  /*1860*/  LEA R3, R0, R5, 0x18 ;  /* 0x0000000500037211 */ /* 0x002fca00078ec0ff */
[----:B------:R-:W1:Y:S04]  /*1870*/  @!P6 LDS.64 R12, [R3+0x8] ;  /* 0x00000800030ce984 */ /* 0x000e680000000a00 */
[----:B------:R-:W2:Y:S01]  /*1880*/  @!P6 LDS R11, [R3+0x10] ;  /* 0x00001000030be984 */ /* 0x000ea20000000800 */
[----:B-1----:R-:W-:-:S04]  /*1890*/  @!P6 FMNMX3 R12, R10, R12, R13, !PT ;  /* 0x0000000c0a0ce276 */ /* 0x002fc8000780000d */
[----:B--2---:R-:W-:Y:S01]  /*18a0*/  @!P6 FMNMX R12, R12, R11, !PT ;  /* 0x0000000b0c0ce209 */ /* 0x004fe20007800000 */
[----:B------:R-:W-:-:S04]  /*18b0*/  IMAD.MOV.U32 R11, RZ, RZ, RZ ;  /* 0x000000ffff0b7224 */ /* 0x000fc800078e00ff */
[----:B------:R1:W-:Y:S01]  /*18c0*/  @!P6 STS [R3+0x18], R12 ;  /* 0x0000180c0300e388 */ /* 0x0003e20000000800 */
[----:B------:R-:W-:Y:S06]  /*18d0*/  BAR.SYNC.DEFER_BLOCKING 0x0 ;  /* 0x0000000000007b1d */ /* 0x000fec0000010000 */
[----:B------:R-:W-:Y:S05]  /*18e0*/  @P0 BRA `(.L_x_9989) ;  /* 0x0000000400d00947 */ /* 0x000fea0003800000 */
[----:B------:R2:W4:Y:S01]  /*18f0*/  LDS R10, [R3+0x18] ;  /* 0x00001800030a7984 */ /* 0x0005220000000800 */
[----:B------:R-:W-:Y:S01]  /*1900*/  LOP3.LUT R23, R4, 0x180, RZ, 0xc0, !PT ;  /* 0x0000018004177812 */ /* 0x000fe200078ec0ff */
[----:B------:R-:W-:Y:S01]  /*1910*/  BSSY.RECONVERGENT B1, `(.L_x_9990) ;  /* 0x0000035000017945 */ /* 0x000fe20003800200 */
[----:B------:R-:W-:Y:S02]  /*1920*/  IMAD.MOV.U32 R11, RZ, RZ, RZ ;  /* 0x000000ffff0b7224 */ /* 0x000fe400078e00ff */
[----:B------:R-:W-:Y:S01]  /*1930*/  ISETP.NE.U32.AND P0, PT, R23, 0x180, PT ;  /* 0x000001801700780c */ /* 0x000fe20003f05070 */
[----:B-1----:R-:W-:-:S03]  /*1940*/  IMAD.MOV.U32 R12, RZ, RZ, R21 ;  /* 0x000000ffff0c7224 */ /* 0x002fc600078e0015 */
[----:B------:R-:W-:-:S13]  /*1950*/  ISETP.NE.AND.EX P0, PT, RZ, RZ, PT, P0 ;  /* 0x000000ffff00720c */ /* 0x000fda0003f05300 */
[----:B--2---:R-:W-:Y:S05]  /*1960*/  @!P0 BRA `(.L_x_9991) ;  /* 0x0000000000bc8947 */ /* 0x004fea0003800000 */
        /* <DEDUP_REMOVED lines=8> */
[C---:B---3--:R-:W-:Y:S01]  /*19f0*/  FADD R14, R12.reuse, -12583039 ;  /* 0xcb40007f0c0e7421 */ /* 0x048fe20000000000 */
[----:B------:R-:W-:-:S03]  /*1a00*/  IMAD.SHL.U32 R12, R12, 0x800000, RZ ;  /* 0x008000000c0c7824 */ /* 0x000fc600078e00ff */
        /* <DEDUP_REMOVED lines=34> */
[----:B------:R-:W-:-:S03]  /*1c30*/  IADD3 R12, PT, PT, R21, 0x180, RZ ;  /* 0x00000180150c7810 */ /* 0x000fc60007ffe0ff */
[----:B------:R-:W-:Y:S01]  /*1c40*/  FADD R11, R11, R20 ;  /* 0x000000140b0b7221 */ /* 0x000fe20000000000 */
[----:B------:R1:W-:Y:S06]  /*1c50*/  STS [R19+0x400], R20 ;  /* 0x0004001413007388 */ /* 0x0003ec0000000800 */
.L_x_9991:
[----:B------:R-:W-:Y:S05]  /*1c60*/  BSYNC.RECONVERGENT B1 ;  /* 0x0000000000017941 */ /* 0x000fea0003800200 */
.L_x_9990:
[----:B------:R-:W-:-:S04]  /*1c70*/  ISETP.GE.U32.AND P0, PT, R4, 0x180, PT ;  /* 0x000001800400780c */ /* 0x000fc80003f06070 */
[----:B------:R-:W-:-:S13]  /*1c80*/  ISETP.GE.U32.AND.EX P0, PT, R9, RZ, PT, P0 ;  /* 0x000000ff0900720c */ /* 0x000fda0003f06100 */
[----:B------:R-:W-:Y:S05]  /*1c90*/  @!P0 BRA `(.L_x_9989) ;  /* 0x0000000000e48947 */ /* 0x000fea0003800000 */
[----:B------:R-:W-:-:S05]  /*1ca0*/  VIADD R5, R5, 0x40 ;  /* 0x0000004005057836 */ /* 0x000fca0000000000 */
[----:B------:R-:W-:-:S07]  /*1cb0*/  LEA R5, R0, R5, 0x18 ;  /* 0x0000000500057211 */ /* 0x000fce00078ec0ff */
.L_x_9992:
[C---:B0-----:R-:W-:Y:S01]  /*1cc0*/  IMAD R0, R12.reuse, 0x4, R5 ;  /* 0x000000040c007824 */ /* 0x041fe200078e0205 */
[----:B------:R-:W-:Y:S01]  /*1cd0*/  MOV R26, 0x3bbb989d ;  /* 0x3bbb989d001a7802 */ /* 0x000fe20000000f00 */
[----:B------:R-:W-:Y:S01]  /*1ce0*/  IMAD.MOV.U32 R28, RZ, RZ, 0x437c0000 ;  /* 0x437c0000ff1c7424 */ /* 0x000fe200078e00ff */
[----:B------:R-:W-:Y:S02]  /*1cf0*/  IADD3 R12, PT, PT, R12, 0x200, RZ ;  /* 0x000002000c0c7810 */ /* 0x000fe40007ffe0ff */
[----:B------:R-:W4:Y:S02]  /*1d00*/  LDS R13, [R0] ;  /* 0x00000000000d7984 */ /* 0x000f240000000800 */
[----:B------:R-:W-:Y:S02]  /*1d10*/  ISETP.GE.U32.AND P0, PT, R12, UR4, PT ;  /* 0x000000040c007c0c */ /* 0x000fe4000bf06070 */
[----:B------:R-:W5:Y:S02]  /*1d20*/  LDS R23, [R0+0x200] ;  /* 0x0002000000177984 */ /* 0x000f640000000800 */
[----:B------:R-:W-:-:S02]  /*1d30*/  ISETP.GE.U32.AND.EX P0, PT, RZ, UR5, PT, P0 ;  /* 0x00000005ff007c0c */ /* 0x000fc4000bf06100 */
[----:B------:R-:W0:Y:S04]  /*1d40*/  LDS R25, [R0+0x400] ;  /* 0x0004000000197984 */ /* 0x000e280000000800 */
[----:B------:R-:W1:Y:S01]  /*1d50*/  LDS R27, [R0+0x600] ;  /* 0x00060000001b7984 */ /* 0x000e620000000800 */
[----:B----4-:R-:W-:-:S04]  /*1d60*/  FADD R15, -R10, R13 ;  /* 0x0000000d0a0f7221 */ /* 0x010fc80000000100 */
[----:B------:R-:W-:Y:S01]  /*1d70*/  FFMA.SAT R13, R15, R26, 0.5 ;  /* 0x3f0000000f0d7423 */ /* 0x000fe2000000201a */
[----:B-----5:R-:W-:-:S03]  /*1d80*/  FADD R23, -R10, R23 ;  /* 0x000000170a177221 */ /* 0x020fc60000000100 */
[----:B------:R-:W-:Y:S01]  /*1d90*/  FFMA.RM R13, R13, R28, 12582913 ;  /* 0x4b4000010d0d7423 */ /* 0x000fe2000000401c */
[C---:B0-----:R-:W-:Y:S01]  /*1da0*/  FADD R25, -R10.reuse, R25 ;  /* 0x000000190a197221 */ /* 0x041fe20000000100 */
[-C--:B---3--:R-:W-:Y:S02]  /*1db0*/  FFMA.SAT R14, R23, R26.reuse, 0.5 ;  /* 0x3f000000170e7423 */ /* 0x088fe4000000201a */
[----:B-12---:R-:W-:Y:S01]  /*1dc0*/  FADD R20, R13, -12583039 ;  /* 0xcb40007f0d147421 */ /* 0x006fe20000000000 */
        /* <DEDUP_REMOVED lines=38> */
.L_x_9989:
[----:B------:R-:W-:Y:S05]  /*2030*/  BSYNC.RECONVERGENT B0 ;  /* 0x0000000000007941 */ /* 0x000fea0003800200 */
.L_x_9988:
[----:B0-----:R-:W0:Y:S01]  /*2040*/  SHFL.DOWN PT, R0, R11, 0x1, 0x1f ;  /* 0x08201f000b007f89 */ /* 0x001e2200000e0000 */
[----:B------:R-:W5:Y:S01]  /*2050*/  S2UR UR5, SR_CgaCtaId ;  /* 0x00000000000579c3 */ /* 0x000f620000008800 */
[----:B------:R-:W-:Y:S01]  /*2060*/  ISETP.GT.AND P0, PT, R18, 0xf, PT ;  /* 0x0000000f1200780c */ /* 0x000fe20003f04270 */
[----:B------:R-:W-:Y:S01]  /*2070*/  UMOV UR4, 0x400 ;  /* 0x0000040000047882 */ /* 0x000fe20000000000 */
[----:B------:R-:W-:Y:S01]  /*2080*/  SHF.R.U32.HI R5, RZ, 0x3, R21 ;  /* 0x00000003ff057819 */ /* 0x000fe20000011615 */
[----:B------:R-:W-:Y:S01]  /*2090*/  UIADD3 UR4, UPT, UPT, UR4, 0x1c, URZ ;  /* 0x0000001c04047890 */ /* 0x000fe2000fffe0ff */
[----:B------:R-:W-:Y:S01]  /*20a0*/  BSSY.RECONVERGENT B0, `(.L_x_9993) ;  /* 0x000016c000007945 */ /* 0x000fe20003800200 */
[----:B------:R-:W1:Y:S01]  /*20b0*/  LDCU.64 UR8, c[0x0][0x3f0] ;  /* 0x00007e00ff0877ac */ /* 0x000e620008000a00 */
[----:B----4-:R-:W-:Y:S01]  /*20c0*/  LOP3.LUT R10, R5, 0x7c, RZ, 0xc0, !PT ;  /* 0x0000007c050a7812 */ /* 0x010fe200078ec0ff */
[----:B------:R-:W4:Y:S01]  /*20d0*/  LDCU.128 UR12, c[0x0][0x3f0] ;  /* 0x00007e00ff0c77ac */ /* 0x000f220008000c00 */
[----:B0-----:R-:W-:Y:S01]  /*20e0*/  @!P1 FADD R11, R0, R11 ;  /* 0x0000000b000b9221 */ /* 0x001fe20000000000 */
[----:B-----5:R-:W-:-:S04]  /*20f0*/  ULEA UR4, UR5, UR4, 0x18 ;  /* 0x0000000405047291 */ /* 0x020fc8000f8ec0ff */
        /* <DEDUP_REMOVED lines=9> */
[----:B------:R-:W-:Y:S01]  /*2190*/  @P5 STS [R10+UR4+0x4], R11 ;  /* 0x0000040b0a005988 */ /* 0x000fe20008000804 */
[----:B------:R-:W-:Y:S06]  /*21a0*/  BAR.SYNC.DEFER_BLOCKING 0x0 ;  /* 0x0000000000007b1d */ /* 0x000fec0000010000 */
[----:B-1-3--:R-:W0:Y:S02]  /*21b0*/  @!P6 LDS.128 R12, [R3+0x20] ;  /* 0x00002000030ce984 */ /* 0x00ae240000000c00 */
[----:B0-----:R-:W-:-:S04]  /*21c0*/  @!P6 FADD R13, R11, R13 ;  /* 0x0000000d0b0de221 */ /* 0x001fc80000000000 */
[----:B------:R-:W-:-:S04]  /*21d0*/  @!P6 FADD R14, R13, R14 ;  /* 0x0000000e0d0ee221 */ /* 0x000fc80000000000 */
[----:B------:R-:W-:-:S05]  /*21e0*/  @!P6 FADD R14, R14, R15 ;  /* 0x0000000f0e0ee221 */ /* 0x000fca0000000000 */
[----:B------:R0:W-:Y:S01]  /*21f0*/  @!P6 STS [R3+0x34], R14 ;  /* 0x0000340e0300e388 */ /* 0x0001e20000000800 */
[----:B------:R-:W-:Y:S06]  /*2200*/  BAR.SYNC.DEFER_BLOCKING 0x0 ;  /* 0x0000000000007b1d */ /* 0x000fec0000010000 */
[----:B----4-:R-:W-:Y:S05]  /*2210*/  @P0 BRA `(.L_x_9994) ;  /* 0x0000001400500947 */ /* 0x010fea0003800000 */
[----:B0-----:R-:W0:Y:S01]  /*2220*/  LDS R3, [R3+0x34] ;  /* 0x0000340003037984 */ /* 0x001e220000000800 */
[----:B------:R-:W-:Y:S01]  /*2230*/  LOP3.LUT R5, RZ, R21, RZ, 0x33, !PT ;  /* 0x00000015ff057212 */ /* 0x000fe200078e33ff */
[----:B------:R-:W-:Y:S04]  /*2240*/  BSSY.RECONVERGENT B3, `(.L_x_9995) ;  /* 0x0000092000037945 */ /* 0x000fe80003800200 */
[----:B------:R-:W-:Y:S02]  /*2250*/  IMAD.IADD R18, R5, 0x1, R8 ;  /* 0x0000000105127824 */ /* 0x000fe400078e0208 */
        /* <DEDUP_REMOVED lines=15> */
[----:B--2---:R-:W-:Y:S05]  /*2350*/  CALL.REL.NOINC `($__internal_162_$__cuda_sm3x_div_rn_noftz_f32_slowpath) ;  /* 0x0000001400a47944 */ /* 0x004fea0003c00000 */
[----:B------:R-:W-:-:S07]  /*2360*/  MOV R14, R0 ;  /* 0x00000000000e7202 */ /* 0x000fce0000000f00 */
.L_x_9998:
[----:B------:R-:W-:Y:S05]  /*2370*/  BSYNC.RECONVERGENT B4 ;  /* 0x0000000000047941 */ /* 0x000fea0003800200 */
.L_x_9997:
        /* <DEDUP_REMOVED lines=13> */
[----:B------:R-:W-:Y:S05]  /*2450*/  CALL.REL.NOINC `($__internal_162_$__cuda_sm3x_div_rn_noftz_f32_slowpath) ;  /* 0x0000001400647944 */ /* 0x000fea0003c00000 */
[----:B------:R-:W-:-:S07]  /*2460*/  MOV R15, R0 ;  /* 0x00000000000f7202 */ /* 0x000fce0000000f00 */
.L_x_10000:
[----:B------:R-:W-:Y:S05]  /*2470*/  BSYNC.RECONVERGENT B4 ;  /* 0x0000000000047941 */ /* 0x000fea0003800200 */
.L_x_9999:
        /* <DEDUP_REMOVED lines=32> */
[----:B------:R-:W-:Y:S05]  /*2680*/  CALL.REL.NOINC `($__internal_162_$__cuda_sm3x_div_rn_noftz_f32_slowpath) ;  /* 0x0000001000d87944 */ /* 0x000fea0003c00000 */
[----:B------:R-:W-:-:S07]  /*2690*/  IMAD.MOV.U32 R14, RZ, RZ, R0 ;  /* 0x000000ffff0e7224 */ /* 0x000fce00078e0000 */
.L_x_10002:
[----:B------:R-:W-:Y:S05]  /*26a0*/  BSYNC.RECONVERGENT B4 ;  /* 0x0000000000047941 */ /* 0x000fea0003800200 */
.L_x_10001:
        /* <DEDUP_REMOVED lines=12> */
[----:B------:R-:W-:Y:S05]  /*2770*/  CALL.REL.NOINC `($__internal_162_$__cuda_sm3x_div_rn_noftz_f32_slowpath) ;  /* 0x00000010009c7944 */ /* 0x000fea0003c00000 */
[----:B------:R-:W-:-:S07]  /*2780*/  IMAD.MOV.U32 R15, RZ, RZ, R0 ;  /* 0x000000ffff0f7224 */ /* 0x000fce00078e0000 */
.L_x_10004:
[----:B------:R-:W-:Y:S05]  /*2790*/  BSYNC.RECONVERGENT B4 ;  /* 0x0000000000047941 */ /* 0x000fea0003800200 */
.L_x_10003:
        /* <DEDUP_REMOVED lines=30> */
.L_x_10006:
[----:B------:R-:W-:Y:S05]  /*2980*/  BSYNC.RECONVERGENT B4 ;  /* 0x0000000000047941 */ /* 0x000fea0003800200 */
.L_x_10005:
        /* <DEDUP_REMOVED lines=14> */
.L_x_10008:
[----:B------:R-:W-:Y:S05]  /*2a70*/  BSYNC.RECONVERGENT B4 ;  /* 0x0000000000047941 */ /* 0x000fea0003800200 */
.L_x_10007:
        /* <DEDUP_REMOVED lines=14> */
.L_x_9996:
[----:B------:R-:W-:Y:S05]  /*2b60*/  BSYNC.RECONVERGENT B3 ;  /* 0x0000000000037941 */ /* 0x000fea0003800200 */
.L_x_9995:
[----:B------:R-:W-:-:S13]  /*2b70*/  ISETP.GE.U32.AND P0, PT, R18, 0x180, PT ;  /* 0x000001801200780c */ /* 0x000fda0003f06070 */
[----:B------:R-:W-:Y:S05]  /*2b80*/  @!P0 BRA `(.L_x_9994) ;  /* 0x0000000800f48947 */ /* 0x000fea0003800000 */
.L_x_10025:
[----:B------:R-:W5:Y:S01]  /*2b90*/  S2UR UR5, SR_CgaCtaId ;  /* 0x00000000000579c3 */ /* 0x000f620000008800 */
[----:B------:R-:W-:Y:S01]  /*2ba0*/  UMOV UR4, 0x400 ;  /* 0x0000040000047882 */ /* 0x000fe20000000000 */
[----:B0-----:R-:W4:Y:S01]  /*2bb0*/  MUFU.RCP R0, R3 ;  /* 0x0000000300007308 */ /* 0x001f220000001000 */
[----:B------:R-:W-:Y:S01]  /*2bc0*/  UIADD3 UR4, UPT, UPT, UR4, 0x40, URZ ;  /* 0x0000004004047890 */ /* 0x000fe2000fffe0ff */
[----:B------:R-:W-:Y:S01]  /*2bd0*/  BSSY.RECONVERGENT B3, `(.L_x_10009) ;  /* 0x000000f000037945 */ /* 0x000fe20003800200 */
[----:B----4-:R-:W-:-:S04]  /*2be0*/  FFMA R11, -R3, R0, 1 ;  /* 0x3f800000030b7423 */ /* 0x010fc80000000100 */
        /* <DEDUP_REMOVED lines=10> */
[----:B-1-3--:R-:W-:-:S07]  /*2c90*/  MOV R12, 0x2cb0 ;  /* 0x00002cb0000c7802 */ /* 0x00afce0000000f00 */
[----:B--2---:R-:W-:Y:S05]  /*2ca0*/  CALL.REL.NOINC `($__internal_162_$__cuda_sm3x_div_rn_noftz_f32_slowpath) ;  /* 0x0000000c00507944 */ /* 0x004fea0003c00000 */
[----:B------:R-:W-:-:S07]  /*2cb0*/  MOV R22, R0 ;  /* 0x0000000000167202 */ /* 0x000fce0000000f00 */
.L_x_10010:
[----:B------:R-:W-:Y:S05]  /*2cc0*/  BSYNC.RECONVERGENT B3 ;  /* 0x0000000000037941 */ /* 0x000fea0003800200 */
.L_x_10009:
[----:B------:R-:W-:Y:S01]  /*2cd0*/  IMAD R18, R8, 0x4, R25 ;  /* 0x0000000408127824 */ /* 0x000fe200078e0219 */
        /* <DEDUP_REMOVED lines=12> */
[----:B--2---:R-:W-:Y:S05]  /*2da0*/  CALL.REL.NOINC `($__internal_162_$__cuda_sm3x_div_rn_noftz_f32_slowpath) ;  /* 0x0000000c00107944 */ /* 0x004fea0003c00000 */
[----:B------:R-:W-:-:S07]  /*2db0*/  MOV R23, R0 ;  /* 0x0000000000177202 */ /* 0x000fce0000000f00 */
.L_x_10012:
[----:B------:R-:W-:Y:S05]  /*2dc0*/  BSYNC.RECONVERGENT B3 ;  /* 0x0000000000037941 */ /* 0x000fea0003800200 */
.L_x_10011:
[----:B------:R-:W0:Y:S01]  /*2dd0*/  LDS R24, [R25+0x200] ;  /* 0x0002000019187984 */ /* 0x000e220000000800 */
[----:B------:R-:W-:Y:S01]  /*2de0*/  IMAD.SHL.U32 R10, R5, 0x2, RZ ;  /* 0x00000002050a7824 */ /* 0x000fe200078e00ff */
[----:B--2---:R-:W1:Y:S01]  /*2df0*/  MUFU.RCP R20, R3 ;  /* 0x0000000300147308 */ /* 0x004e620000001000 */
        /* <DEDUP_REMOVED lines=25> */
[----:B------:R-:W-:Y:S05]  /*2f90*/  CALL.REL.NOINC `($__internal_162_$__cuda_sm3x_div_rn_noftz_f32_slowpath) ;  /* 0x0000000800947944 */ /* 0x000fea0003c00000 */
[----:B------:R-:W-:-:S07]  /*2fa0*/  IMAD.MOV.U32 R20, RZ, RZ, R0 ;  /* 0x000000ffff147224 */ /* 0x000fce00078e0000 */
.L_x_10014:
[----:B------:R-:W-:Y:S05]  /*2fb0*/  BSYNC.RECONVERGENT B3 ;  /* 0x0000000000037941 */ /* 0x000fea0003800200 */
.L_x_10013:
        /* <DEDUP_REMOVED lines=14> */
.L_x_10016:
[----:B------:R-:W-:Y:S05]  /*30a0*/  BSYNC.RECONVERGENT B3 ;  /* 0x0000000000037941 */ /* 0x000fea0003800200 */
.L_x_10015:
        /* <DEDUP_REMOVED lines=24> */
[----:B------:R-:W-:Y:S05]  /*3230*/  CALL.REL.NOINC `($__internal_162_$__cuda_sm3x_div_rn_noftz_f32_slowpath) ;  /* 0x0000000400ec7944 */ /* 0x000fea0003c00000 */
[----:B------:R-:W-:-:S07]  /*3240*/  IMAD.MOV.U32 R14, RZ, RZ, R0 ;  /* 0x000000ffff0e7224 */ /* 0x000fce00078e0000 */
.L_x_10018:
[----:B------:R-:W-:Y:S05]  /*3250*/  BSYNC.RECONVERGENT B3 ;  /* 0x0000000000037941 */ /* 0x000fea0003800200 */
.L_x_10017:
        /* <DEDUP_REMOVED lines=14> */
.L_x_10020:
[----:B------:R-:W-:Y:S05]  /*3340*/  BSYNC.RECONVERGENT B3 ;  /* 0x0000000000037941 */ /* 0x000fea0003800200 */
.L_x_10019:
        /* <DEDUP_REMOVED lines=28> */
[----:B------:R-:W-:Y:S05]  /*3510*/  CALL.REL.NOINC `($__internal_162_$__cuda_sm3x_div_rn_noftz_f32_slowpath) ;  /* 0x0000000400347944 */ /* 0x000fea0003c00000 */
[----:B------:R-:W-:-:S07]  /*3520*/  IMAD.MOV.U32 R20, RZ, RZ, R0 ;  /* 0x000000ffff147224 */ /* 0x000fce00078e0000 */
.L_x_10022:
[----:B------:R-:W-:Y:S05]  /*3530*/  BSYNC.RECONVERGENT B3 ;  /* 0x0000000000037941 */ /* 0x000fea0003800200 */
.L_x_10021:
        /* <DEDUP_REMOVED lines=14> */
.L_x_10024:
[----:B------:R-:W-:Y:S05]  /*3620*/  BSYNC.RECONVERGENT B3 ;  /* 0x0000000000037941 */ /* 0x000fea0003800200 */
.L_x_10023:
        /* <DEDUP_REMOVED lines=19> */
.L_x_9994:
[----:B------:R-:W-:Y:S05]  /*3760*/  BSYNC.RECONVERGENT B0 ;  /* 0x0000000000007941 */ /* 0x000fea0003800200 */
.L_x_9993:
[----:B------:R-:W5:Y:S01]  /*3770*/  LDCU.64 UR4, c[0x0][0x400] ;  /* 0x00008000ff0477ac */ /* 0x000f620008000a00 */
[----:B------:R-:W-:-:S05]  /*3780*/  IADD3 R17, P0, PT, R2, R17, RZ ;  /* 0x0000001102117210 */ /* 0x000fca0007f1e0ff */
[----:B------:R-:W-:Y:S01]  /*3790*/  IMAD.X R16, RZ, RZ, R16, P0 ;  /* 0x000000ffff107224 */ /* 0x000fe200000e0610 */
[----:B-----5:R-:W-:-:S04]  /*37a0*/  ISETP.GE.U32.AND P0, PT, R17, UR4, PT ;  /* 0x0000000411007c0c */ /* 0x020fc8000bf06070 */
[----:B------:R-:W-:-:S13]  /*37b0*/  ISETP.GE.AND.EX P0, PT, R16, UR5, PT, P0 ;  /* 0x0000000510007c0c */ /* 0x000fda000bf06300 */
[----:B------:R-:W-:Y:S05]  /*37c0*/  @!P0 BRA `(.L_x_10026) ;  /* 0xffffffc800bc8947 */ /* 0x000fea000383ffff */
[----:B------:R-:W-:Y:S05]  /*37d0*/  EXIT ;  /* 0x000000000000794d */ /* 0x000fea0003800000 */
.L_x_9986:
[----:B------:R-:W-:Y:S01]  /*37e0*/  MOV R13, R5 ;  /* 0x00000005000d7202 */ /* 0x000fe20000000f00 */
[----:B------:R-:W-:Y:S01]  /*37f0*/  IMAD.MOV.U32 R12, RZ, RZ, 0x1 ;  /* 0x00000001ff0c7424 */ /* 0x000fe200078e00ff */
[----:B-1----:R-:W-:Y:S01]  /*3800*/  MOV R15, 0xffffffff ;  /* 0xffffffff000f7802 */ /* 0x002fe20000000f00 */
[----:B------:R-:W-:-:S07]  /*3810*/  IMAD.MOV.U32 R11, RZ, RZ, 0x1f ;  /* 0x0000001fff0b7424 */ /* 0x000fce00078e00ff */
[----:B0-----:R-:W-:Y:S05]  /*3820*/  WARPSYNC.COLLECTIVE R15, `(.L_x_10027) ;  /* 0x000000000f087348 */ /* 0x001fea0003c00000 */
[----:B------:R1:W2:Y:S02]  /*3830*/  SHFL.DOWN P6, R14, R13, R12, R11 ;  /* 0x0800000c0d0e7389 */ /* 0x0002a400000c000b */
[----:B012---:R-:W-:Y:S05]  /*3840*/  ENDCOLLECTIVE ;  /* 0x000000000000791b */ /* 0x007fea0003800000 */
.L_x_10027:
[----:B------:R-:W-:Y:S01]  /*3850*/  IMAD.MOV.U32 R12, RZ, RZ, 0x2 ;  /* 0x00000002ff0c7424 */ /* 0x000fe200078e00ff */
[----:B------:R-:W-:-:S05]  /*3860*/  @!P1 FMNMX R5, R14, R5, !PT ;  /* 0x000000050e059209 */ /* 0x000fca0007800000 */
[----:B------:R-:W-:-:S07]  /*3870*/  IMAD.MOV.U32 R13, RZ, RZ, R5 ;  /* 0x000000ffff0d7224 */ /* 0x000fce00078e0005 */
[----:B------:R-:W-:Y:S05]  /*3880*/  WARPSYNC.COLLECTIVE R15, `(.L_x_10028) ;  /* 0x000000000f087348 */ /* 0x000fea0003c00000 */
[----:B------:R0:W1:Y:S02]  /*3890*/  SHFL.DOWN P6, R14, R13, R12, R11 ;  /* 0x0800000c0d0e7389 */ /* 0x00006400000c000b */
[----:B01----:R-:W-:Y:S05]  /*38a0*/  ENDCOLLECTIVE ;  /* 0x000000000000791b */ /* 0x003fea0003800000 */
.L_x_10028:
[----:B------:R-:W-:Y:S01]  /*38b0*/  IMAD.MOV.U32 R12, RZ, RZ, 0x4 ;  /* 0x00000004ff0c7424 */ /* 0x000fe200078e00ff */
[----:B------:R-:W-:-:S04]  /*38c0*/  @!P2 FMNMX R5, R5, R14, !PT ;  /* 0x0000000e0505a209 */ /* 0x000fc80007800000 */
[----:B------:R-:W-:-:S07]  /*38d0*/  MOV R13, R5 ;  /* 0x00000005000d7202 */ /* 0x000fce0000000f00 */
[----:B------:R-:W-:Y:S05]  /*38e0*/  WARPSYNC.COLLECTIVE R15, `(.L_x_10029) ;  /* 0x000000000f087348 */ /* 0x000fea0003c00000 */
[----:B------:R0:W1:Y:S02]  /*38f0*/  SHFL.DOWN P6, R14, R13, R12, R11 ;  /* 0x0800000c0d0e7389 */ /* 0x00006400000c000b */
[----:B01----:R-:W-:Y:S05]  /*3900*/  ENDCOLLECTIVE ;  /* 0x000000000000791b */ /* 0x003fea0003800000 */
.L_x_10029:
[----:B------:R-:W-:Y:S01]  /*3910*/  HFMA2 R12, -RZ, RZ, 0, 4.76837158203125e-07 ;  /* 0x00000008ff0c7431 */ /* 0x000fe200000001ff */
[----:B------:R-:W-:-:S05]  /*3920*/  @!P3 FMNMX R5, R5, R14, !PT ;  /* 0x0000000e0505b209 */ /* 0x000fca0007800000 */
[----:B------:R-:W-:-:S07]  /*3930*/  IMAD.MOV.U32 R13, RZ, RZ, R5 ;  /* 0x000000ffff0d7224 */ /* 0x000fce00078e0005 */
[----:B------:R-:W-:Y:S05]  /*3940*/  WARPSYNC.COLLECTIVE R15, `(.L_x_10030) ;  /* 0x000000000f087348 */ /* 0x000fea0003c00000 */
[----:B------:R0:W1:Y:S02]  /*3950*/  SHFL.DOWN P6, R14, R13, R12, R11 ;  /* 0x0800000c0d0e7389 */ /* 0x00006400000c000b */
[----:B01----:R-:W-:Y:S05]  /*3960*/  ENDCOLLECTIVE ;  /* 0x000000000000791b */ /* 0x003fea0003800000 */
.L_x_10030:
[----:B------:R-:W-:Y:S01]  /*3970*/  IMAD.MOV.U32 R12, RZ, RZ, 0x10 ;  /* 0x00000010ff0c7424 */ /* 0x000fe200078e00ff */
[----:B------:R-:W-:-:S04]  /*3980*/  FMNMX R3, R5, R14, !PT ;  /* 0x0000000e05037209 */ /* 0x000fc80007800000 */
[----:B------:R-:W-:-:S05]  /*3990*/  FSEL R0, R5, R3, P4 ;  /* 0x0000000305007208 */ /* 0x000fca0002000000 */
[----:B------:R-:W-:-:S07]  /*39a0*/  IMAD.MOV.U32 R13, RZ, RZ, R0 ;  /* 0x000000ffff0d7224 */ /* 0x000fce00078e0000 */
[----:B------:R-:W-:Y:S05]  /*39b0*/  WARPSYNC.COLLECTIVE R15, `(.L_x_10031) ;  /* 0x000000000f087348 */ /* 0x000fea0003c00000 */
[----:B------:R0:W1:Y:S02]  /*39c0*/  SHFL.DOWN P6, R14, R13, R12, R11 ;  /* 0x0800000c0d0e7389 */ /* 0x00006400000c000b */
[----:B01----:R-:W-:Y:S05]  /*39d0*/  ENDCOLLECTIVE ;  /* 0x000000000000791b */ /* 0x003fea0003800000 */
.L_x_10031:
[----:B------:R-:W-:Y:S05]  /*39e0*/  BRA `(.L_x_10032) ;  /* 0xffffffdc00487947 */ /* 0x000fea000383ffff */
        .weak           $__internal_162_$__cuda_sm3x_div_rn_noftz_f32_slowpath
        .type           $__internal_162_$__cuda_sm3x_div_rn_noftz_f32_slowpath,@function
        .size           $__internal_162_$__cuda_sm3x_div_rn_noftz_f32_slowpath,(.L_x_37539 - $__internal_162_$__cuda_sm3x_div_rn_noftz_f32_slowpath)
$__internal_162_$__cuda_sm3x_div_rn_noftz_f32_slowpath:
        /* <DEDUP_REMOVED lines=35> */
.L_x_10034:
        /* <DEDUP_REMOVED lines=51> */
.L_x_10041:
[----:B------:R-:W-:-:S04]  /*3f50*/  LOP3.LUT R0, R0, 0x80000000, RZ, 0xc0, !PT ;  /* 0x8000000000007812 */ /* 0x000fc800078ec0ff */
[----:B------:R-:W-:Y:S01]  /*3f60*/  LOP3.LUT R0, R0, 0x7f800000, RZ, 0xfc, !PT ;  /* 0x7f80000000007812 */ /* 0x000fe200078efcff */
[----:B------:R-:W-:Y:S06]  /*3f70*/  BRA `(.L_x_10042) ;  /* 0x0000000000047947 */ /* 0x000fec0003800000 */
.L_x_10040:
[----:B------:R-:W-:-:S07]  /*3f80*/  LEA R0, R24, R0, 0x17 ;  /* 0x0000000018007211 */ /* 0x000fce00078eb8ff */
.L_x_10042:
[----:B------:R-:W-:Y:S05]  /*3f90*/  BSYNC.RECONVERGENT B2 ;  /* 0x0000000000027941 */ /* 0x000fea0003800200 */
.L_x_10039:
[----:B------:R-:W-:Y:S05]  /*3fa0*/  BRA `(.L_x_10043) ;  /* 0x0000000000207947 */ /* 0x000fea0003800000 */
.L_x_10038:
[----:B------:R-:W-:-:S04]  /*3fb0*/  LOP3.LUT R0, R29, 0x80000000, R0, 0x48, !PT ;  /* 0x800000001d007812 */ /* 0x000fc800078e4800 */
[----:B------:R-:W-:Y:S01]  /*3fc0*/  LOP3.LUT R0, R0, 0x7f800000, RZ, 0xfc, !PT ;  /* 0x7f80000000007812 */ /* 0x000fe200078efcff */
[----:B------:R-:W-:Y:S06]  /*3fd0*/  BRA `(.L_x_10043) ;  /* 0x0000000000147947 */ /* 0x000fec0003800000 */
.L_x_10037:
[----:B------:R-:W-:Y:S01]  /*3fe0*/  LOP3.LUT R0, R29, 0x80000000, R0, 0x48, !PT ;  /* 0x800000001d007812 */ /* 0x000fe200078e4800 */
[----:B------:R-:W-:Y:S06]  /*3ff0*/  BRA `(.L_x_10043) ;  /* 0x00000000000c7947 */ /* 0x000fec0003800000 */
.L_x_10036:
[----:B------:R-:W0:Y:S01]  /*4000*/  MUFU.RSQ R0, -QNAN ;  /* 0xffc0000000007908 */ /* 0x000e220000001400 */
[----:B------:R-:W-:Y:S05]  /*4010*/  BRA `(.L_x_10043) ;  /* 0x0000000000047947 */ /* 0x000fea0003800000 */
.L_x_10035:
[----:B------:R-:W-:-:S07]  /*4020*/  FADD.FTZ R0, R0, R3 ;  /* 0x0000000300007221 */ /* 0x000fce0000010000 */
.L_x_10043:
[----:B------:R-:W-:Y:S05]  /*4030*/  BSYNC.RECONVERGENT B1 ;  /* 0x0000000000017941 */ /* 0x000fea0003800200 */
.L_x_10033:
[----:B------:R-:W-:-:S04]  /*4040*/  IMAD.MOV.U32 R13, RZ, RZ, 0x0 ;  /* 0x00000000ff0d7424 */ /* 0x000fc800078e00ff */
[----:B0-----:R-:W-:Y:S05]  /*4050*/  RET.REL.NODEC R12 `(_Z20SoftmaxBlockSMemImplI22BroadcastScaleMaskLoadIffbLm3EiE11DirectStoreIffEfLi2ELi128EL9Algorithm0EEvT_T0_ll) ;  /* 0xffffffbc0ce87950 */ /* 0x001fea0003c3ffff */
.L_x_10044:
        /* <DEDUP_REMOVED lines=10> */
.L_x_37539:


//--------------------- .text._Z15SoftmaxWarpImplI22BroadcastScaleMaskLoadIffbLm3EiE11DirectStoreIffEfLi1ELi32ELi32ELi1ELb1EL9Algorithm0EEvT_T0_ll --------------------------
	.section	.text._Z15SoftmaxWarpImplI22BroadcastScaleMaskLoadIffbLm3EiE11DirectStoreIffEfLi1ELi32ELi32ELi1ELb1EL9Algorithm0EEvT_T0_ll,"ax",@progbits
	.align	128
        .global         _Z15SoftmaxWarpImplI22BroadcastScaleMaskLoadIffbLm3EiE11DirectStoreIffEfLi1ELi32ELi32ELi1ELb1EL9Algorithm0EEvT_T0_ll
        .type           _Z15SoftmaxWarpImplI22BroadcastScaleMaskLoadIffbLm3EiE11DirectStoreIffEfLi1ELi32ELi32ELi1ELb1EL9Algorithm0EEvT_T0_ll,@function
        .size           _Z15SoftmaxWarpImplI22BroadcastScaleMaskLoadIffbLm3EiE11DirectStoreIffEfLi1ELi32ELi32ELi1ELb1EL9Algorithm0EEvT_T0_ll,(.L_x_37540 - _Z15SoftmaxWarpImplI22BroadcastScaleMaskLoadIffbLm3EiE11DirectStoreIffEfLi1ELi32ELi32ELi1ELb1EL9Algorithm0EEvT_T0_ll)
        .other          _Z15SoftmaxWarpImplI22BroadcastScaleMaskLoadIffbLm3EiE11DirectStoreIffEfLi1ELi32ELi32ELi1ELb1EL9Algorithm0EEvT_T0_ll,@"STO_CUDA_ENTRY STV_DEFAULT"
_Z15SoftmaxWarpImplI22BroadcastScaleMaskLoadIffbLm3EiE11DirectStoreIffEfLi1ELi32ELi32ELi1ELb1EL9Algorithm0EEvT_T0_ll:
.text._Z15SoftmaxWarpImplI22BroadcastScaleMaskLoadIffbLm3EiE11DirectStoreIffEfLi1ELi32ELi32ELi1ELb1EL9Algorithm0EEvT_T0_ll:
[----:B------:R-:W0:Y:S01]  /*0000*/  LDC R1, c[0x0][0x37c] ;  /* 0x0000df00ff017b82 */ /* 0x000e220000000800 */
[----:B------:R-:W1:Y:S01]  /*0010*/  LDCU.64 UR4, c[0x0][0x408] ;  /* 0x00008100ff0477ac */ /* 0x000e620008000a00 */
[----:B------:R-:W2:Y:S01]  /*0020*/  LDCU UR50, c[0x0][0x3e0] ;  /* 0x00007c00ff3277ac */ /* 0x000ea20008000800 */
[----:B------:R-:W3:Y:S01]  /*0030*/  LDCU UR51, c[0x0][0x3d0] ;  /* 0x00007a00ff3377ac */ /* 0x000ee20008000800 */
[----:B------:R-:W4:Y:S01]  /*0040*/  LDCU UR52, c[0x0][0x3ec] ;  /* 0x00007d80ff3477ac */ /* 0x000f220008000800 */
        /* <DEDUP_REMOVED lines=24> */
.L_x_10045:
        /* <DEDUP_REMOVED lines=44> */
[----:B-1----:R-:W-:-:S07]  /*0490*/  VIADD R40, R2, 0x3e0 ;  /* 0x000003e002287836 */ /* 0x002fce0000000000 */
.L_x_10176:
[----:B01----:R-:W0:Y:S01]  /*04a0*/  LDC.64 R14, c[0x0][0x408] ;  /* 0x00010200ff0e7b82 */ /* 0x003e220000000a00 */
[----:B------:R-:W-:Y:S01]  /*04b0*/  BSSY.RECONVERGENT B1, `(.L_x_10047) ;  /* 0x0000061000017945 */ /* 0x000fe20003800200 */
[----:B------:R-:W-:Y:S01]  /*04c0*/  IMAD.MOV.U32 R41, RZ, RZ, -0x800000 ;  /* 0xff800000ff297424 */ /* 0x000fe200078e00ff */
[----:B------:R-:W-:Y:S02]  /*04d0*/  MOV R13, 0xff800000 ;  /* 0xff800000000d7802 */ /* 0x000fe40000000f00 */
        /* <DEDUP_REMOVED lines=39> */
[----:B------:R-:W-:-:S11]  /*0750*/  LOP3.LUT R11, R46, R43, RZ, 0x3c, !PT ;  /* 0x0000002b2e0b7212 */ /* 0x000fd600078e3cff */
[----:B------:R-:W-:Y:S01]  /*0760*/  @P3 VIADD R13, R13, 0x1 ;  /* 0x000000010d0d3836 */ /* 0x000fe20000000000 */
[----:B------:R-:W-:-:S03]  /*0770*/  ISETP.GE.AND P3, PT, R11, RZ, PT ;  /* 0x000000ff0b00720c */ /* 0x000fc60003f66270 */
[----:B------:R-:W-:Y:S02]  /*0780*/  IMAD.MOV.U32 R47, RZ, RZ, R13 ;  /* 0x000000ffff2f7224 */ /* 0x000fe400078e000d */
[----:B------:R1:W3:Y:S08]  /*0790*/  F2I.FTZ.U32.TRUNC.NTZ R13, R12 ;  /* 0x0000000c000d7305 */ /* 0x0002f0000021f000 */
[----:B------:R-:W-:Y:S01]  /*07a0*/  @!P3 IMAD.MOV R47, RZ, RZ, -R47 ;  /* 0x000000ffff2fb224 */ /* 0x000fe200078e0a2f */
[----:B------:R-:W-:Y:S01]  /*07b0*/  ISETP.NE.AND P3, PT, R43, RZ, PT ;  /* 0x000000ff2b00720c */ /* 0x000fe20003f65270 */
[----:B-1----:R-:W-:-:S02]  /*07c0*/  IMAD.MOV.U32 R12, RZ, RZ, RZ ;  /* 0x000000ffff0c7224 */ /* 0x002fc400078e00ff */
[----:B---3--:R-:W-:-:S04]  /*07d0*/  IMAD.MOV R11, RZ, RZ, -R13 ;  /* 0x000000ffff0b7224 */ /* 0x008fc800078e0a0d */
[----:B------:R-:W-:-:S06]  /*07e0*/  IMAD R11, R11, R44, RZ ;  /* 0x0000002c0b0b7224 */ /* 0x000fcc00078e02ff */
[----:B------:R-:W-:Y:S01]  /*07f0*/  @!P3 LOP3.LUT R47, RZ, R43, RZ, 0x33, !PT ;  /* 0x0000002bff2fb212 */ /* 0x000fe200078e33ff */
[----:B------:R-:W-:-:S03]  /*0800*/  IMAD.HI.U32 R13, R13, R11, R12 ;  /* 0x0000000b0d0d7227 */ /* 0x000fc600078e000c */
[----:B------:R-:W-:-:S05]  /*0810*/  IADD3 R42, PT, PT, -R47, RZ, RZ ;  /* 0x000000ff2f2a7210 */ /* 0x000fca0007ffe1ff */
[----:B------:R-:W-:Y:S02]  /*0820*/  IMAD R48, R43, R42, R46 ;  /* 0x0000002a2b307224 */ /* 0x000fe400078e022e */
[----:B------:R-:W1:Y:S03]  /*0830*/  LDC.64 R42, c[0x0][0x398] ;  /* 0x0000e600ff2a7b82 */ /* 0x000e660000000a00 */
[----:B------:R-:W-:-:S05]  /*0840*/  IABS R41, R48 ;  /* 0x0000003000297213 */ /* 0x000fca0000000000 */
        /* <DEDUP_REMOVED lines=14> */
[----:B--2---:R-:W-:-:S04]  /*0930*/  ISETP.NE.U32.AND P3, PT, R52, 0x1, PT ;  /* 0x000000013400780c */ /* 0x004fc80003f65070 */
[----:B------:R-:W-:-:S04]  /*0940*/  ISETP.NE.AND.EX P3, PT, R53, RZ, PT, P3 ;  /* 0x000000ff3500720c */ /* 0x000fc80003f65330 */
[----:B------:R-:W-:Y:S02]  /*0950*/  SEL R12, R47, RZ, P3 ;  /* 0x000000ff2f0c7207 */ /* 0x000fe40001800000 */
[----:B-1----:R-:W-:Y:S01]  /*0960*/  ISETP.NE.U32.AND P3, PT, R42, 0x1, PT ;  /* 0x000000012a00780c */ /* 0x002fe20003f65070 */
[----:B------:R-:W-:Y:S02]  /*0970*/  IMAD.MOV R42, RZ, RZ, -R13 ;  /* 0x000000ffff2a7224 */ /* 0x000fe400078e0a0d */
[----:B------:R-:W-:Y:S01]  /*0980*/  IMAD R12, R12, UR48, RZ ;  /* 0x000000300c0c7c24 */ /* 0x000fe2000f8e02ff */
[----:B------:R-:W-:Y:S01]  /*0990*/  ISETP.NE.AND.EX P3, PT, R43, RZ, PT, P3 ;  /* 0x000000ff2b00720c */ /* 0x000fe20003f65330 */
[----:B------:R-:W-:Y:S01]  /*09a0*/  IMAD R11, R45, R42, R48 ;  /* 0x0000002a2d0b7224 */ /* 0x000fe200078e0230 */
[----:B------:R-:W-:Y:S02]  /*09b0*/  SHF.R.S64 R42, RZ, 0x1e, R46 ;  /* 0x0000001eff2a7819 */ /* 0x000fe4000000102e */
        /* <DEDUP_REMOVED lines=16> */
.L_x_10048:
[----:B------:R-:W-:Y:S05]  /*0ac0*/  BSYNC.RECONVERGENT B1 ;  /* 0x0000000000017941 */ /* 0x000fea0003800200 */
.L_x_10047:
        /* <DEDUP_REMOVED lines=33> */
[----:B------:R-:W-:Y:S02]  /*0ce0*/  LOP3.LUT R12, R48, R45, RZ, 0x3c, !PT ;  /* 0x0000002d300c7212 */ /* 0x000fe400078e3cff */
[----:B-1----:R-:W-:-:S04]  /*0cf0*/  IADD3 R42, PT, PT, R46, 0xffffffe, RZ ;  /* 0x0ffffffe2e2a7810 */ /* 0x002fc80007ffe0ff */
[----:B------:R1:W3:Y:S05]  /*0d00*/  F2I.FTZ.U32.TRUNC.NTZ R43, R42 ;  /* 0x0000002a002b7305 */ /* 0x0002ea000021f000 */
[----:B------:R-:W-:Y:S01]  /*0d10*/  @P2 VIADD R11, R11, 0x1 ;  /* 0x000000010b0b2836 */ /* 0x000fe20000000000 */
[----:B------:R-:W-:-:S03]  /*0d20*/  ISETP.GE.AND P2, PT, R12, RZ, PT ;  /* 0x000000ff0c00720c */ /* 0x000fc60003f46270 */
[----:B------:R-:W-:Y:S02]  /*0d30*/  IMAD.MOV.U32 R44, RZ, RZ, R11 ;  /* 0x000000ffff2c7224 */ /* 0x000fe400078e000b */
[----:B-1----:R-:W-:Y:S02]  /*0d40*/  IMAD.MOV.U32 R42, RZ, RZ, RZ ;  /* 0x000000ffff2a7224 */ /* 0x002fe400078e00ff */
[----:B---3--:R-:W-:-:S06]  /*0d50*/  IMAD.MOV R12, RZ, RZ, -R43 ;  /* 0x000000ffff0c7224 */ /* 0x008fcc00078e0a2b */
[----:B------:R-:W-:Y:S01]  /*0d60*/  @!P2 IMAD.MOV R44, RZ, RZ, -R44 ;  /* 0x000000ffff2ca224 */ /* 0x000fe200078e0a2c */
[----:B------:R-:W-:-:S13]  /*0d70*/  ISETP.NE.AND P2, PT, R45, RZ, PT ;  /* 0x000000ff2d00720c */ /* 0x000fda0003f45270 */
[----:B------:R-:W-:-:S04]  /*0d80*/  @!P2 LOP3.LUT R44, RZ, R45, RZ, 0x33, !PT ;  /* 0x0000002dff2ca212 */ /* 0x000fc800078e33ff */
[----:B------:R-:W-:-:S05]  /*0d90*/  IADD3 R11, PT, PT, -R44, RZ, RZ ;  /* 0x000000ff2c0b7210 */ /* 0x000fca0007ffe1ff */
        /* <DEDUP_REMOVED lines=18> */
[----:B--2---:R-:W-:-:S04]  /*0ec0*/  ISETP.NE.U32.AND P2, PT, R54, 0x1, PT ;  /* 0x000000013600780c */ /* 0x004fc80003f45070 */
[----:B------:R-:W-:-:S04]  /*0ed0*/  ISETP.NE.AND.EX P2, PT, R55, RZ, PT, P2 ;  /* 0x000000ff3700720c */ /* 0x000fc80003f45320 */
[----:B------:R-:W-:Y:S02]  /*0ee0*/  SEL R12, R44, RZ, P2 ;  /* 0x000000ff2c0c7207 */ /* 0x000fe40001000000 */
[----:B-1----:R-:W-:Y:S02]  /*0ef0*/  ISETP.NE.U32.AND P2, PT, R42, 0x1, PT ;  /* 0x000000012a00780c */ /* 0x002fe40003f45070 */
[----:B------:R-:W-:Y:S02]  /*0f00*/  SHF.R.S64 R44, RZ, 0x1e, R48 ;  /* 0x0000001eff2c7819 */ /* 0x000fe40000001030 */
[----:B------:R-:W-:Y:S01]  /*0f10*/  ISETP.NE.AND.EX P2, PT, R43, RZ, PT, P2 ;  /* 0x000000ff2b00720c */ /* 0x000fe20003f45320 */
[----:B------:R-:W-:-:S03]  /*0f20*/  IMAD.MOV R43, RZ, RZ, -R11 ;  /* 0x000000ffff2b7224 */ /* 0x000fc600078e0a0b */
[----:B------:R-:W-:Y:S01]  /*0f30*/  SEL R42, R11, RZ, P2 ;  /* 0x000000ff0b2a7207 */ /* 0x000fe20001000000 */
[----:B------:R-:W-:Y:S01]  /*0f40*/  IMAD R11, R51, R43, R46 ;  /* 0x0000002b330b7224 */ /* 0x000fe200078e022e */
[----:B0-----:R-:W-:Y:S01]  /*0f50*/  ISETP.NE.U32.AND P2, PT, R52, 0x1, PT ;  /* 0x000000013400780c */ /* 0x001fe20003f45070 */
[----:B------:R-:W-:-:S03]  /*0f60*/  IMAD R43, R12, UR48, RZ ;  /* 0x000000300c2b7c24 */ /* 0x000fc6000f8e02ff */
        /* <DEDUP_REMOVED lines=14> */
.L_x_10050:
[----:B------:R-:W-:Y:S05]  /*1050*/  BSYNC.RECONVERGENT B1 ;  /* 0x0000000000017941 */ /* 0x000fea0003800200 */
.L_x_10049:
        /* <DEDUP_REMOVED lines=39> */
[----:B------:R1:W3:Y:S02]  /*12d0*/  F2I.FTZ.U32.TRUNC.NTZ R45, R44 ;  /* 0x0000002c002d7305 */ /* 0x0002e4000021f000 */
[----:B------:R-:W-:Y:S01]  /*12e0*/  IMAD.MOV.U32 R46, RZ, RZ, R11 ;  /* 0x000000ffff2e7224 */ /* 0x000fe200078e000b */
[----:B-1----:R-:W-:-:S09]  /*12f0*/  MOV R44, RZ ;  /* 0x000000ff002c7202 */ /* 0x002fd20000000f00 */
[----:B------:R-:W-:Y:S02]  /*1300*/  @!P1 IADD3 R46, PT, PT, -R46, RZ, RZ ;  /* 0x000000ff2e2e9210 */ /* 0x000fe40007ffe1ff */
[----:B------:R-:W-:Y:S01]  /*1310*/  ISETP.NE.AND P1, PT, R47, RZ, PT ;  /* 0x000000ff2f00720c */ /* 0x000fe20003f25270 */
[----:B---3--:R-:W-:-:S12]  /*1320*/  IMAD.MOV R12, RZ, RZ, -R45 ;  /* 0x000000ffff0c7224 */ /* 0x008fd800078e0a2d */
        /* <DEDUP_REMOVED lines=20> */
[----:B--2---:R-:W-:-:S04]  /*1470*/  ISETP.NE.U32.AND P1, PT, R54, 0x1, PT ;  /* 0x000000013600780c */ /* 0x004fc80003f25070 */
[----:B------:R-:W-:-:S04]  /*1480*/  ISETP.NE.AND.EX P1, PT, R55, RZ, PT, P1 ;  /* 0x000000ff3700720c */ /* 0x000fc80003f25310 */
[----:B------:R-:W-:Y:S02]  /*1490*/  SEL R12, R46, RZ, P1 ;  /* 0x000000ff2e0c7207 */ /* 0x000fe40000800000 */
[----:B-1----:R-:W-:Y:S02]  /*14a0*/  ISETP.NE.U32.AND P1, PT, R44, 0x1, PT ;  /* 0x000000012c00780c */ /* 0x002fe40003f25070 */
[----:B------:R-:W-:Y:S01]  /*14b0*/  IADD3 R44, PT, PT, -R11, RZ, RZ ;  /* 0x000000ff0b2c7210 */ /* 0x000fe20007ffe1ff */
[----:B------:R-:W-:Y:S01]  /*14c0*/  IMAD R12, R12, UR48, RZ ;  /* 0x000000300c0c7c24 */ /* 0x000fe2000f8e02ff */
[----:B------:R-:W-:Y:S02]  /*14d0*/  ISETP.NE.AND.EX P1, PT, R45, RZ, PT, P1 ;  /* 0x000000ff2d00720c */ /* 0x000fe40003f25310 */
[----:B------:R-:W-:Y:S02]  /*14e0*/  SHF.R.S64 R46, RZ, 0x1e, R50 ;  /* 0x0000001eff2e7819 */ /* 0x000fe40000001032 */
        /* <DEDUP_REMOVED lines=17> */
.L_x_10052:
[----:B------:R-:W-:Y:S05]  /*1600*/  BSYNC.RECONVERGENT B1 ;  /* 0x0000000000017941 */ /* 0x000fea0003800200 */
.L_x_10051:
        /* <DEDUP_REMOVED lines=37> */
[----:B------:R1:W3:Y:S03]  /*1860*/  F2I.FTZ.U32.TRUNC.NTZ R47, R46 ;  /* 0x0000002e002f7305 */ /* 0x0002e6000021f000 */
[----:B------:R-:W-:Y:S01]  /*1870*/  MOV R45, R11 ;  /* 0x0000000b002d7202 */ /* 0x000fe20000000f00 */
[----:B-1----:R-:W-:-:S08]  /*1880*/  IMAD.MOV.U32 R46, RZ, RZ, RZ ;  /* 0x000000ffff2e7224 */ /* 0x002fd000078e00ff */
[----:B------:R-:W-:Y:S01]  /*1890*/  @!P6 IMAD.MOV R45, RZ, RZ, -R45 ;  /* 0x000000ffff2de224 */ /* 0x000fe200078e0a2d */
[----:B------:R-:W-:Y:S02]  /*18a0*/  ISETP.NE.AND P6, PT, R49, RZ, PT ;  /* 0x000000ff3100720c */ /* 0x000fe40003fc5270 */
[----:B---3--:R-:W-:-:S11]  /*18b0*/  IADD3 R12, PT, PT, RZ, -R47, RZ ;  /* 0x8000002fff0c7210 */ /* 0x008fd60007ffe0ff */
[----:B------:R-:W-:-:S05]  /*18c0*/  @!P6 LOP3.LUT R45, RZ, R49, RZ, 0x33, !PT ;  /* 0x00000031ff2de212 */ /* 0x000fca00078e33ff */
[----:B------:R-:W-:-:S04]  /*18d0*/  IMAD.MOV R11, RZ, RZ, -R45 ;  /* 0x000000ffff0b7224 */ /* 0x000fc800078e0a2d */
[----:B------:R-:W-:Y:S02]  /*18e0*/  IMAD R48, R49, R11, R52 ;  /* 0x0000000b31307224 */ /* 0x000fe400078e0234 */
[----:B------:R-:W-:-:S03]  /*18f0*/  IMAD R11, R12, R53, RZ ;  /* 0x000000350c0b7224 */ /* 0x000fc600078e02ff */
[----:B------:R-:W-:Y:S01]  /*1900*/  IABS R12, R48 ;  /* 0x00000030000c7213 */ /* 0x000fe20000000000 */
[----:B------:R-:W-:Y:S02]  /*1910*/  IMAD.HI.U32 R11, R47, R11, R46 ;  /* 0x0000000b2f0b7227 */ /* 0x000fe400078e002e */
[----:B------:R-:W1:Y:S04]  /*1920*/  LDC.64 R46, c[0x0][0x3a0] ;  /* 0x0000e800ff2e7b82 */ /* 0x000e680000000a00 */
        /* <DEDUP_REMOVED lines=15> */
[----:B------:R-:W-:Y:S01]  /*1a20*/  SEL R12, R45, RZ, P6 ;  /* 0x000000ff2d0c7207 */ /* 0x000fe20003000000 */
[----:B------:R-:W-:Y:S01]  /*1a30*/  IMAD.MOV R45, RZ, RZ, -R11 ;  /* 0x000000ffff2d7224 */ /* 0x000fe200078e0a0b */
[----:B0-----:R-:W-:-:S03]  /*1a40*/  ISETP.NE.U32.AND P6, PT, R54, 0x1, PT ;  /* 0x000000013600780c */ /* 0x001fc60003fc5070 */
[----:B------:R-:W-:Y:S01]  /*1a50*/  IMAD R12, R12, UR48, RZ ;  /* 0x000000300c0c7c24 */ /* 0x000fe2000f8e02ff */
[----:B------:R-:W-:-:S04]  /*1a60*/  ISETP.NE.AND.EX P6, PT, R55, RZ, PT, P6 ;  /* 0x000000ff3700720c */ /* 0x000fc80003fc5360 */
[----:B------:R-:W-:Y:S01]  /*1a70*/  SEL R43, R11, RZ, P6 ;  /* 0x000000ff0b2b7207 */ /* 0x000fe20003000000 */
[----:B------:R-:W-:Y:S01]  /*1a80*/  IMAD R11, R51, R45, R48 ;  /* 0x0000002d330b7224 */ /* 0x000fe200078e0230 */
        /* <DEDUP_REMOVED lines=16> */
.L_x_10054:
[----:B------:R-:W-:Y:S05]  /*1b90*/  BSYNC.RECONVERGENT B1 ;  /* 0x0000000000017941 */ /* 0x000fea0003800200 */
.L_x_10053:
        /* <DEDUP_REMOVED lines=34> */
[----:B------:R-:W-:Y:S02]  /*1dc0*/  LOP3.LUT R12, R54, R47, RZ, 0x3c, !PT ;  /* 0x0000002f360c7212 */ /* 0x000fe400078e3cff */
[----:B0-----:R-:W-:-:S09]  /*1dd0*/  IADD3 R48, PT, PT, R43, 0xffffffe, RZ ;  /* 0x0ffffffe2b307810 */ /* 0x001fd20007ffe0ff */
[----:B------:R-:W-:Y:S01]  /*1de0*/  @P5 VIADD R11, R11, 0x1 ;  /* 0x000000010b0b5836 */ /* 0x000fe20000000000 */
[----:B------:R-:W-:Y:S01]  /*1df0*/  ISETP.GE.AND P5, PT, R12, RZ, PT ;  /* 0x000000ff0c00720c */ /* 0x000fe20003fa6270 */
[----:B------:R0:W1:Y:S02]  /*1e00*/  F2I.FTZ.U32.TRUNC.NTZ R49, R48 ;  /* 0x0000003000317305 */ /* 0x000064000021f000 */
[----:B------:R-:W-:Y:S02]  /*1e10*/  IMAD.MOV.U32 R45, RZ, RZ, R11 ;  /* 0x000000ffff2d7224 */ /* 0x000fe400078e000b */
[----:B0-----:R-:W-:-:S08]  /*1e20*/  IMAD.MOV.U32 R48, RZ, RZ, RZ ;  /* 0x000000ffff307224 */ /* 0x001fd000078e00ff */
[----:B------:R-:W-:Y:S01]  /*1e30*/  @!P5 IMAD.MOV R45, RZ, RZ, -R45 ;  /* 0x000000ffff2dd224 */ /* 0x000fe200078e0a2d */
[----:B------:R-:W-:Y:S01]  /*1e40*/  ISETP.NE.AND P5, PT, R47, RZ, PT ;  /* 0x000000ff2f00720c */ /* 0x000fe20003fa5270 */
[----:B-1----:R-:W-:-:S12]  /*1e50*/  IMAD.MOV R12, RZ, RZ, -R49 ;  /* 0x000000ffff0c7224 */ /* 0x002fd800078e0a31 */
        /* <DEDUP_REMOVED lines=21> */
[----:B--2---:R-:W-:-:S04]  /*1fb0*/  ISETP.NE.U32.AND P5, PT, R56, 0x1, PT ;  /* 0x000000013800780c */ /* 0x004fc80003fa5070 */
[----:B------:R-:W-:-:S04]  /*1fc0*/  ISETP.NE.AND.EX P5, PT, R57, RZ, PT, P5 ;  /* 0x000000ff3900720c */ /* 0x000fc80003fa5350 */
[----:B------:R-:W-:Y:S01]  /*1fd0*/  SEL R12, R45, RZ, P5 ;  /* 0x000000ff2d0c7207 */ /* 0x000fe20002800000 */
[----:B------:R-:W-:Y:S01]  /*1fe0*/  IMAD.MOV R45, RZ, RZ, -R11 ;  /* 0x000000ffff2d7224 */ /* 0x000fe200078e0a0b */
[----:B-1----:R-:W-:-:S03]  /*1ff0*/  ISETP.NE.U32.AND P5, PT, R52, 0x1, PT ;  /* 0x000000013400780c */ /* 0x002fc60003fa5070 */
[----:B------:R-:W-:Y:S01]  /*2000*/  IMAD R12, R12, UR48, RZ ;  /* 0x000000300c0c7c24 */ /* 0x000fe2000f8e02ff */
[----:B------:R-:W-:-:S04]  /*2010*/  ISETP.NE.AND.EX P5, PT, R53, RZ, PT, P5 ;  /* 0x000000ff3500720c */ /* 0x000fc80003fa5350 */
        /* <DEDUP_REMOVED lines=18> */
.L_x_10056:
[----:B------:R-:W-:Y:S05]  /*2140*/  BSYNC.RECONVERGENT B1 ;  /* 0x0000000000017941 */ /* 0x000fea0003800200 */
.L_x_10055:
        /* <DEDUP_REMOVED lines=66> */
[----:B0-----:R-:W-:Y:S02]  /*2570*/  ISETP.NE.U32.AND P4, PT, R54, 0x1, PT ;  /* 0x000000013600780c */ /* 0x001fe40003f85070 */
[----:B------:R-:W-:Y:S01]  /*2580*/  IADD3 R45, PT, PT, -R11, RZ, RZ ;  /* 0x000000ff0b2d7210 */ /* 0x000fe20007ffe1ff */
        /* <DEDUP_REMOVED lines=20> */
.L_x_10058:
[----:B------:R-:W-:Y:S05]  /*26d0*/  BSYNC.RECONVERGENT B1 ;  /* 0x0000000000017941 */ /* 0x000fea0003800200 */
.L_x_10057:
        /* <DEDUP_REMOVED lines=90> */
.L_x_10060:
[----:B------:R-:W-:Y:S05]  /*2c80*/  BSYNC.RECONVERGENT B1 ;  /* 0x0000000000017941 */ /* 0x000fea0003800200 */
.L_x_10059:
        /* <DEDUP_REMOVED lines=19> */
[----:B-1----:R-:W-:Y:S02]  /*2dc0*/  HFMA2 R54, -RZ, RZ, 0, 0 ;  /* 0x00000000ff367431 */ /* 0x002fe400000001ff */
[----:B---3--:R-:W-:-:S04]  /*2dd0*/  IMAD.MOV R12, RZ, RZ, -R55 ;  /* 0x000000ffff0c7224 */ /* 0x008fc800078e0a37 */
        /* <DEDUP_REMOVED lines=16> */
[----:B------:R1:W3:Y:S02]  /*2ee0*/  F2I.FTZ.U32.TRUNC.NTZ R55, R54 ;  /* 0x0000003600377305 */ /* 0x0002e4000021f000 */
[----:B------:R-:W-:Y:S02]  /*2ef0*/  IMAD.MOV.U32 R45, RZ, RZ, R11 ;  /* 0x000000ffff2d7224 */ /* 0x000fe400078e000b */
[----:B-1----:R-:W-:-:S08]  /*2f00*/  IMAD.MOV.U32 R54, RZ, RZ, RZ ;  /* 0x000000ffff367224 */ /* 0x002fd000078e00ff */
[----:B------:R-:W-:Y:S01]  /*2f10*/  @!P2 IMAD.MOV R45, RZ, RZ, -R45 ;  /* 0x000000ffff2da224 */ /* 0x000fe200078e0a2d */
[----:B------:R-:W-:Y:S01]  /*2f20*/  ISETP.NE.AND P2, PT, R47, RZ, PT ;  /* 0x000000ff2f00720c */ /* 0x000fe20003f45270 */
[----:B---3--:R-:W-:-:S12]  /*2f30*/  IMAD.MOV R12, RZ, RZ, -R55 ;  /* 0x000000ffff0c7224 */ /* 0x008fd800078e0a37 */
[----:B------:R-:W-:-:S04]  /*2f40*/  @!P2 LOP3.LUT R45, RZ, R47, RZ, 0x33, !PT ;  /* 0x0000002fff2da212 */ /* 0x000fc800078e33ff */
[----:B------:R-:W-:-:S05]  /*2f50*/  IADD3 R11, PT, PT, -R45, RZ, RZ ;  /* 0x000000ff2d0b7210 */ /* 0x000fca0007ffe1ff */
        /* <DEDUP_REMOVED lines=43> */
.L_x_10062:
[----:B------:R-:W-:Y:S05]  /*3210*/  BSYNC.RECONVERGENT B1 ;  /* 0x0000000000017941 */ /* 0x000fea0003800200 */
.L_x_10061:
        /* <DEDUP_REMOVED lines=90> */
.L_x_10064:
[----:B------:R-:W-:Y:S05]  /*37c0*/  BSYNC.RECONVERGENT B1 ;  /* 0x0000000000017941 */ /* 0x000fea0003800200 */
.L_x_10063:
        /* <DEDUP_REMOVED lines=88> */
.L_x_10066:
[----:B------:R-:W-:Y:S05]  /*3d50*/  BSYNC.RECONVERGENT B1 ;  /* 0x0000000000017941 */ /* 0x000fea0003800200 */
.L_x_10065:
        /* <DEDUP_REMOVED lines=90> */
.L_x_10068:
[----:B------:R-:W-:Y:S05]  /*4300*/  BSYNC.RECONVERGENT B1 ;  /* 0x0000000000017941 */ /* 0x000fea0003800200 */
.L_x_10067:
        /* <DEDUP_REMOVED lines=88> */
.L_x_10070:
[----:B------:R-:W-:Y:S05]  /*4890*/  BSYNC.RECONVERGENT B1 ;  /* 0x0000000000017941 */ /* 0x000fea0003800200 */
.L_x_10069:
        /* <DEDUP_REMOVED lines=90> */
.L_x_10072:
[----:B------:R-:W-:Y:S05]  /*4e40*/  BSYNC.RECONVERGENT B1 ;  /* 0x0000000000017941 */ /* 0x000fea0003800200 */
.L_x_10071:
        /* <DEDUP_REMOVED lines=88> */
.L_x_10074:
[----:B------:R-:W-:Y:S05]  /*53d0*/  BSYNC.RECONVERGENT B1 ;  /* 0x0000000000017941 */ /* 0x000fea0003800200 */
.L_x_10073:
        /* <DEDUP_REMOVED lines=90> */
.L_x_10076:
[----:B------:R-:W-:Y:S05]  /*5980*/  BSYNC.RECONVERGENT B1 ;  /* 0x0000000000017941 */ /* 0x000fea0003800200 */
.L_x_10075:
        /* <DEDUP_REMOVED lines=88> */
.L_x_10078:
[----:B------:R-:W-:Y:S05]  /*5f10*/  BSYNC.RECONVERGENT B1 ;  /* 0x0000000000017941 */ /* 0x000fea0003800200 */
.L_x_10077:
        /* <DEDUP_REMOVED lines=90> */
.L_x_10080:
[----:B------:R-:W-:Y:S05]  /*64c0*/  BSYNC.RECONVERGENT B1 ;  /* 0x0000000000017941 */ /* 0x000fea0003800200 */
.L_x_10079:
        /* <DEDUP_REMOVED lines=63> */
[----:B--2---:R-:W-:Y:S02]  /*68c0*/  ISETP.NE.U32.AND P4, PT, R76, 0x1, PT ;  /* 0x000000014c00780c */ /* 0x004fe40003f85070 */
[----:B------:R-:W-:Y:S02]  /*68d0*/  SHF.R.S64 R76, RZ, 0x1e, R82 ;  /* 0x0000001eff4c7819 */ /* 0x000fe40000001052 */
        /* <DEDUP_REMOVED lines=23> */
.L_x_10082:
[----:B------:R-:W-:Y:S05]  /*6a50*/  BSYNC.RECONVERGENT B1 ;  /* 0x0000000000017941 */ /* 0x000fea0003800200 */
.L_x_10081:
        /* <DEDUP_REMOVED lines=65> */
[----:B--2---:R-:W-:Y:S02]  /*6e70*/  ISETP.NE.U32.AND P3, PT, R78, 0x1, PT ;  /* 0x000000014e00780c */ /* 0x004fe40003f65070 */
[----:B------:R-:W-:Y:S02]  /*6e80*/  SHF.R.S64 R78, RZ, 0x1e, R84 ;  /* 0x0000001eff4e7819 */ /* 0x000fe40000001054 */
        /* <DEDUP_REMOVED lines=23> */
.L_x_10084:
[----:B------:R-:W-:Y:S05]  /*7000*/  BSYNC.RECONVERGENT B1 ;  /* 0x0000000000017941 */ /* 0x000fea0003800200 */
.L_x_10083:
        /* <DEDUP_REMOVED lines=88> */
.L_x_10086:
[----:B------:R-:W-:Y:S05]  /*7590*/  BSYNC.RECONVERGENT B1 ;  /* 0x0000000000017941 */ /* 0x000fea0003800200 */
.L_x_10085:
        /* <DEDUP_REMOVED lines=65> */
[----:B-1----:R-:W-:-:S04]  /*79b0*/  ISETP.NE.U32.AND P1, PT, R82, 0x1, PT ;  /* 0x000000015200780c */ /* 0x002fc80003f25070 */
[----:B------:R-:W-:-:S04]  /*79c0*/  ISETP.NE.AND.EX P1, PT, R83, RZ, PT, P1 ;  /* 0x000000ff5300720c */ /* 0x000fc80003f25310 */
[----:B------:R-:W-:Y:S02]  /*79d0*/  SEL R12, R45, RZ, P1 ;  /* 0x000000ff2d0c7207 */ /* 0x000fe40000800000 */
[----:B--2---:R-:W-:Y:S02]  /*79e0*/  ISETP.NE.U32.AND P1, PT, R86, 0x1, PT ;  /* 0x000000015600780c */ /* 0x004fe40003f25070 */
        /* <DEDUP_REMOVED lines=21> */
.L_x_10088:
[----:B------:R-:W-:Y:S05]  /*7b40*/  BSYNC.RECONVERGENT B1 ;  /* 0x0000000000017941 */ /* 0x000fea0003800200 */
.L_x_10087:
        /* <DEDUP_REMOVED lines=63> */
[----:B-1----:R-:W-:-:S04]  /*7f40*/  ISETP.NE.U32.AND P6, PT, R84, 0x1, PT ;  /* 0x000000015400780c */ /* 0x002fc80003fc5070 */
[----:B------:R-:W-:-:S04]  /*7f50*/  ISETP.NE.AND.EX P6, PT, R85, RZ, PT, P6 ;  /* 0x000000ff5500720c */ /* 0x000fc80003fc5360 */
[----:B------:R-:W-:Y:S01]  /*7f60*/  SEL R12, R45, RZ, P6 ;  /* 0x000000ff2d0c7207 */ /* 0x000fe20003000000 */
[----:B------:R-:W-:Y:S01]  /*7f70*/  IMAD.MOV R45, RZ, RZ, -R11 ;  /* 0x000000ffff2d7224 */ /* 0x000fe200078e0a0b */
[----:B--2---:R-:W-:Y:S02]  /*7f80*/  ISETP.NE.U32.AND P6, PT, R86, 0x1, PT ;  /* 0x000000015600780c */ /* 0x004fe40003fc5070 */
[----:B------:R-:W-:Y:S01]  /*7f90*/  SHF.R.S64 R86, RZ, 0x1e, R90 ;  /* 0x0000001eff567819 */ /* 0x000fe2000000105a */
[----:B------:R-:W-:Y:S01]  /*7fa0*/  IMAD R12, R12, UR48, RZ ;  /* 0x000000300c0c7c24 */ /* 0x000fe2000f8e02ff */
        /* <DEDUP_REMOVED lines=18> */
.L_x_10090:
[----:B------:R-:W-:Y:S05]  /*80d0*/  BSYNC.RECONVERGENT B1 ;  /* 0x0000000000017941 */ /* 0x000fea0003800200 */
.L_x_10089:
        /* <DEDUP_REMOVED lines=90> */
.L_x_10092:
[----:B------:R-:W-:Y:S05]  /*8680*/  BSYNC.RECONVERGENT B1 ;  /* 0x0000000000017941 */ /* 0x000fea0003800200 */
.L_x_10091:
        /* <DEDUP_REMOVED lines=88> */
.L_x_10094:
[----:B------:R-:W-:Y:S05]  /*8c10*/  BSYNC.RECONVERGENT B1 ;  /* 0x0000000000017941 */ /* 0x000fea0003800200 */
.L_x_10093:
        /* <DEDUP_REMOVED lines=90> */
.L_x_10096:
[----:B------:R-:W-:Y:S05]  /*91c0*/  BSYNC.RECONVERGENT B1 ;  /* 0x0000000000017941 */ /* 0x000fea0003800200 */
.L_x_10095:
        /* <DEDUP_REMOVED lines=88> */
.L_x_10098:
[----:B------:R-:W-:Y:S05]  /*9750*/  BSYNC.RECONVERGENT B1 ;  /* 0x0000000000017941 */ /* 0x000fea0003800200 */
.L_x_10097:
        /* <DEDUP_REMOVED lines=44> */
[----:B------:R-:W-:Y:S01]  /*9a20*/  LOP3.LUT R12, R98, R45, RZ, 0x3c, !PT ;  /* 0x0000002d620c7212 */ /* 0x000fe200078e3cff */
[----:B-1----:R-:W-:-:S04]  /*9a30*/  VIADD R14, R51, 0xffffffe ;  /* 0x0ffffffe330e7836 */ /* 0x002fc80000000000 */
[----:B------:R1:W3:Y:S06]  /*9a40*/  F2I.FTZ.U32.TRUNC.NTZ R15, R14 ;  /* 0x0000000e000f7305 */ /* 0x0002ec000021f000 */
[----:B------:R-:W-:Y:S01]  /*9a50*/  @P1 VIADD R11, R11, 0x1 ;  /* 0x000000010b0b1836 */ /* 0x000fe20000000000 */
[----:B------:R-:W-:-:S04]  /*9a60*/  ISETP.GE.AND P1, PT, R12, RZ, PT ;  /* 0x000000ff0c00720c */ /* 0x000fc80003f26270 */
[----:B------:R-:W-:Y:S01]  /*9a70*/  MOV R43, R11 ;  /* 0x0000000b002b7202 */ /* 0x000fe20000000f00 */
[----:B-1----:R-:W-:Y:S01]  /*9a80*/  IMAD.MOV.U32 R14, RZ, RZ, RZ ;  /* 0x000000ffff0e7224 */ /* 0x002fe200078e00ff */
[----:B---3--:R-:W-:-:S07]  /*9a90*/  IADD3 R12, PT, PT, RZ, -R15, RZ ;  /* 0x8000000fff0c7210 */ /* 0x008fce0007ffe0ff */
[----:B------:R-:W-:Y:S01]  /*9aa0*/  @!P1 IMAD.MOV R43, RZ, RZ, -R43 ;  /* 0x000000ffff2b9224 */ /* 0x000fe200078e0a2b */
[----:B------:R-:W-:-:S13]  /*9ab0*/  ISETP.NE.AND P1, PT, R45, RZ, PT ;  /* 0x000000ff2d00720c */ /* 0x000fda0003f25270 */
[----:B------:R-:W-:-:S05]  /*9ac0*/  @!P1 LOP3.LUT R43, RZ, R45, RZ, 0x33, !PT ;  /* 0x0000002dff2b9212 */ /* 0x000fca00078e33ff */
        /* <DEDUP_REMOVED lines=20> */
[----:B------:R-:W-:Y:S01]  /*9c10*/  ISETP.NE.AND.EX P1, PT, R15, RZ, PT, P1 ;  /* 0x000000ff0f00720c */ /* 0x000fe20003f25310 */
[----:B------:R-:W-:-:S03]  /*9c20*/  IMAD.MOV R15, RZ, RZ, -R11 ;  /* 0x000000ffff0f7224 */ /* 0x000fc600078e0a0b */
[----:B------:R-:W-:Y:S02]  /*9c30*/  SEL R12, R43, RZ, P1 ;  /* 0x000000ff2b0c7207 */ /* 0x000fe40000800000 */
[----:B--2---:R-:W-:Y:S02]  /*9c40*/  ISETP.NE.U32.AND P1, PT, R84, 0x1, PT ;  /* 0x000000015400780c */ /* 0x004fe40003f25070 */
[----:B------:R-:W-:Y:S02]  /*9c50*/  SHF.R.S64 R84, RZ, 0x1e, R98 ;  /* 0x0000001eff547819 */ /* 0x000fe40000001062 */
[----:B------:R-:W-:-:S04]  /*9c60*/  ISETP.NE.AND.EX P1, PT, R85, RZ, PT, P1 ;  /* 0x000000ff5500720c */ /* 0x000fc80003f25310 */
        /* <DEDUP_REMOVED lines=18> */
.L_x_10100:
[----:B------:R-:W-:Y:S05]  /*9d90*/  BSYNC.RECONVERGENT B1 ;  /* 0x0000000000017941 */ /* 0x000fea0003800200 */
.L_x_10099:
        /* <DEDUP_REMOVED lines=22> */
[----:B-1----:R-:W-:-:S04]  /*9f00*/  IABS R47, R110 ;  /* 0x0000006e002f7213 */ /* 0x002fc80000000000 */
        /* <DEDUP_REMOVED lines=11> */
[----:B------:R1:W3:Y:S05]  /*9fc0*/  F2I.FTZ.U32.TRUNC.NTZ R15, R14 ;  /* 0x0000000e000f7305 */ /* 0x0002ea000021f000 */
[----:B------:R-:W-:Y:S01]  /*9fd0*/  @P1 VIADD R11, R11, 0x1 ;  /* 0x000000010b0b1836 */ /* 0x000fe20000000000 */
[----:B------:R-:W-:-:S03]  /*9fe0*/  ISETP.NE.AND P1, PT, R45, RZ, PT ;  /* 0x000000ff2d00720c */ /* 0x000fc60003f25270 */
[----:B------:R-:W-:Y:S02]  /*9ff0*/  IMAD.MOV.U32 R43, RZ, RZ, R11 ;  /* 0x000000ffff2b7224 */ /* 0x000fe400078e000b */
[----:B-1----:R-:W-:-:S03]  /*a000*/  HFMA2 R14, -RZ, RZ, 0, 0 ;  /* 0x00000000ff0e7431 */ /* 0x002fc600000001ff */
[----:B------:R-:W-:Y:S01]  /*a010*/  @!P6 IADD3 R43, PT, PT, -R43, RZ, RZ ;  /* 0x000000ff2b2be210 */ /* 0x000fe20007ffe1ff */
[----:B---3--:R-:W-:-:S04]  /*a020*/  IMAD.MOV R12, RZ, RZ, -R15 ;  /* 0x000000ffff0c7224 */ /* 0x008fc800078e0a0f */
        /* <DEDUP_REMOVED lines=28> */
[----:B------:R-:W-:Y:S01]  /*a1f0*/  IMAD R14, R14, UR48, RZ ;  /* 0x000000300e0e7c24 */ /* 0x000fe2000f8e02ff */
        /* <DEDUP_REMOVED lines=16> */
.L_x_10102:
[----:B------:R-:W-:Y:S05]  /*a300*/  BSYNC.RECONVERGENT B1 ;  /* 0x0000000000017941 */ /* 0x000fea0003800200 */
.L_x_10101:
        /* <DEDUP_REMOVED lines=16> */
[----:B---3--:R-:W-:Y:S01]  /*a410*/  MOV R14, RZ ;  /* 0x000000ff000e7202 */ /* 0x008fe20000000f00 */
        /* <DEDUP_REMOVED lines=46> */
[----:B--2---:R-:W-:Y:S02]  /*a700*/  ISETP.NE.U32.AND P1, PT, R84, 0x1, PT ;  /* 0x000000015400780c */ /* 0x004fe40003f25070 */
[----:B------:R-:W-:Y:S01]  /*a710*/  ISETP.NE.AND.EX P5, PT, R15, RZ, PT, P5 ;  /* 0x000000ff0f00720c */ /* 0x000fe20003fa5350 */
[----:B------:R-:W-:Y:S01]  /*a720*/  IMAD.MOV R12, RZ, RZ, -R11 ;  /* 0x000000ffff0c7224 */ /* 0x000fe200078e0a0b */
[----:B------:R-:W-:Y:S02]  /*a730*/  ISETP.NE.AND.EX P1, PT, R85, RZ, PT, P1 ;  /* 0x000000ff5500720c */ /* 0x000fe40003f25310 */
[----:B0-----:R-:W-:Y:S01]  /*a740*/  ISETP.NE.U32.AND P6, PT, R86, 0x1, PT ;  /* 0x000000015600780c */ /* 0x001fe20003fc5070 */
        /* <DEDUP_REMOVED lines=19> */
.L_x_10104:
[----:B------:R-:W-:Y:S05]  /*a880*/  BSYNC.RECONVERGENT B1 ;  /* 0x0000000000017941 */ /* 0x000fea0003800200 */
.L_x_10103:
        /* <DEDUP_REMOVED lines=13> */
[----:B-1----:R-:W-:-:S07]  /*a960*/  ISETP.NE.AND P6, PT, R110, RZ, PT ;  /* 0x000000ff6e00720c */ /* 0x002fce0003fc5270 */
[----:B---3--:R-:W1:Y:S02]  /*a970*/  MUFU.RCP R11, R11 ;  /* 0x0000000b000b7308 */ /* 0x008e640000001000 */
[----:B-1----:R-:W-:-:S06]  /*a980*/  IADD3 R14, PT, PT, R11, 0xffffffe, RZ ;  /* 0x0ffffffe0b0e7810 */ /* 0x002fcc0007ffe0ff */
[----:B------:R1:W3:Y:S02]  /*a990*/  F2I.FTZ.U32.TRUNC.NTZ R15, R14 ;  /* 0x0000000e000f7305 */ /* 0x0002e4000021f000 */
[----:B-1----:R-:W-:Y:S02]  /*a9a0*/  IMAD.MOV.U32 R14, RZ, RZ, RZ ;  /* 0x000000ffff0e7224 */ /* 0x002fe400078e00ff */
[----:B---3--:R-:W-:-:S04]  /*a9b0*/  IMAD.MOV R12, RZ, RZ, -R15 ;  /* 0x000000ffff0c7224 */ /* 0x008fc800078e0a0f */
[----:B------:R-:W-:Y:S01]  /*a9c0*/  IMAD R47, R12, R43, RZ ;  /* 0x0000002b0c2f7224 */ /* 0x000fe200078e02ff */
[----:B------:R-:W-:-:S03]  /*a9d0*/  IABS R12, R104 ;  /* 0x00000068000c7213 */ /* 0x000fc60000000000 */
[----:B------:R-:W-:Y:S01]  /*a9e0*/  IMAD.HI.U32 R47, R15, R47, R14 ;  /* 0x0000002f0f2f7227 */ /* 0x000fe200078e000e */
        /* <DEDUP_REMOVED lines=17> */
[----:B------:R-:W-:Y:S01]  /*ab00*/  MOV R43, R11 ;  /* 0x0000000b002b7202 */ /* 0x000fe20000000f00 */
[----:B-1----:R-:W-:-:S04]  /*ab10*/  IMAD.MOV.U32 R14, RZ, RZ, RZ ;  /* 0x000000ffff0e7224 */ /* 0x002fc800078e00ff */
[----:B------:R-:W-:Y:S01]  /*ab20*/  @!P5 IMAD.MOV R43, RZ, RZ, -R43 ;  /* 0x000000ffff2bd224 */ /* 0x000fe200078e0a2b */
[----:B------:R-:W-:Y:S01]  /*ab30*/  @!P4 LOP3.LUT R43, RZ, R45, RZ, 0x33, !PT ;  /* 0x0000002dff2bc212 */ /* 0x000fe200078e33ff */
[----:B---3--:R-:W-:-:S03]  /*ab40*/  IMAD.MOV R12, RZ, RZ, -R15 ;  /* 0x000000ffff0c7224 */ /* 0x008fc600078e0a0f */
        /* <DEDUP_REMOVED lines=13> */
[----:B------:R-:W-:Y:S02]  /*ac20*/  LOP3.LUT R12, R45, R110, RZ, 0x3c, !PT ;  /* 0x0000006e2d0c7212 */ /* 0x000fe400078e3cff */
[----:B-1----:R-:W-:Y:S02]  /*ac30*/  ISETP.NE.U32.AND P4, PT, R14, 0x1, PT ;  /* 0x000000010e00780c */ /* 0x002fe40003f85070 */
[----:B------:R-:W-:-:S07]  /*ac40*/  ISETP.GE.AND P5, PT, R12, RZ, PT ;  /* 0x000000ff0c00720c */ /* 0x000fce0003fa6270 */
[----:B------:R-:W-:Y:S01]  /*ac50*/  @P1 VIADD R11, R11, 0x1 ;  /* 0x000000010b0b1836 */ /* 0x000fe20000000000 */
[----:B--2---:R-:W-:Y:S02]  /*ac60*/  ISETP.NE.U32.AND P1, PT, R84, 0x1, PT ;  /* 0x000000015400780c */ /* 0x004fe40003f25070 */
[----:B------:R-:W-:-:S03]  /*ac70*/  SHF.R.S64 R84, RZ, 0x1e, R104 ;  /* 0x0000001eff547819 */ /* 0x000fc60000001068 */
[----:B------:R-:W-:Y:S02]  /*ac80*/  @!P5 IADD3 R11, PT, PT, -R11, RZ, RZ ;  /* 0x000000ff0b0bd210 */ /* 0x000fe40007ffe1ff */
[----:B------:R-:W-:Y:S02]  /*ac90*/  @!P6 LOP3.LUT R11, RZ, R110, RZ, 0x33, !PT ;  /* 0x0000006eff0be212 */ /* 0x000fe400078e33ff */
[----:B------:R-:W-:Y:S02]  /*aca0*/  ISETP.NE.AND.EX P5, PT, R15, RZ, PT, P4 ;  /* 0x000000ff0f00720c */ /* 0x000fe40003fa5340 */
[----:B------:R-:W-:Y:S01]  /*acb0*/  ISETP.NE.AND.EX P4, PT, R85, RZ, PT, P1 ;  /* 0x000000ff5500720c */ /* 0x000fe20003f85310 */
[----:B------:R-:W-:Y:S01]  /*acc0*/  IMAD.MOV R12, RZ, RZ, -R11 ;  /* 0x000000ffff0c7224 */ /* 0x000fe200078e0a0b */
[----:B0-----:R-:W-:Y:S02]  /*acd0*/  ISETP.NE.U32.AND P1, PT, R86, 0x1, PT ;  /* 0x000000015600780c */ /* 0x001fe40003f25070 */
[----:B------:R-:W-:Y:S01]  /*ace0*/  SEL R14, R43, RZ, P5 ;  /* 0x000000ff2b0e7207 */ /* 0x000fe20002800000 */
[----:B------:R-:W-:Y:S01]  /*acf0*/  IMAD R12, R110, R12, R45 ;  /* 0x0000000c6e0c7224 */ /* 0x000fe200078e022d */
[----:B------:R-:W-:-:S02]  /*ad00*/  ISETP.NE.AND.EX P1, PT, R87, RZ, PT, P1 ;  /* 0x000000ff5700720c */ /* 0x000fc40003f25310 */
[----:B------:R-:W-:Y:S01]  /*ad10*/  SEL R11, R11, RZ, P4 ;  /* 0x000000ff0b0b7207 */ /* 0x000fe20002000000 */
[----:B------:R-:W-:Y:S01]  /*ad20*/  IMAD R14, R14, UR48, RZ ;  /* 0x000000300e0e7c24 */ /* 0x000fe2000f8e02ff */
        /* <DEDUP_REMOVED lines=13> */
.L_x_10106:
[----:B------:R-:W-:Y:S05]  /*ae00*/  BSYNC.RECONVERGENT B1 ;  /* 0x0000000000017941 */ /* 0x000fea0003800200 */
.L_x_10105:
        /* <DEDUP_REMOVED lines=15> */
[----:B-1----:R-:W-:-:S06]  /*af00*/  VIADD R14, R11, 0xffffffe ;  /* 0x0ffffffe0b0e7836 */ /* 0x002fcc0000000000 */
[----:B------:R1:W3:Y:S02]  /*af10*/  F2I.FTZ.U32.TRUNC.NTZ R15, R14 ;  /* 0x0000000e000f7305 */ /* 0x0002e4000021f000 */
[----:B-1----:R-:W-:Y:S01]  /*af20*/  IMAD.MOV.U32 R14, RZ, RZ, RZ ;  /* 0x000000ffff0e7224 */ /* 0x002fe200078e00ff */
[----:B---3--:R-:W-:-:S05]  /*af30*/  IADD3 R12, PT, PT, RZ, -R15, RZ ;  /* 0x8000000fff0c7210 */ /* 0x008fca0007ffe0ff */
[----:B------:R-:W-:Y:S01]  /*af40*/  IMAD R47, R12, R43, RZ ;  /* 0x0000002b0c2f7224 */ /* 0x000fe200078e02ff */
[----:B------:R-:W-:-:S03]  /*af50*/  IABS R12, R106 ;  /* 0x0000006a000c7213 */ /* 0x000fc60000000000 */
[----:B------:R-:W-:Y:S01]  /*af60*/  IMAD.HI.U32 R47, R15, R47, R14 ;  /* 0x0000002f0f2f7227 */ /* 0x000fe200078e000e */
[----:B------:R-:W-:-:S05]  /*af70*/  IABS R15, R110 ;  /* 0x0000006e000f7213 */ /* 0x000fca0000000000 */
        /* <DEDUP_REMOVED lines=17> */
[----:B-1----:R-:W-:-:S03]  /*b090*/  HFMA2 R14, -RZ, RZ, 0, 0 ;  /* 0x00000000ff0e7431 */ /* 0x002fc600000001ff */
[----:B------:R-:W-:Y:S02]  /*b0a0*/  @!P4 IADD3 R43, PT, PT, -R43, RZ, RZ ;  /* 0x000000ff2b2bc210 */ /* 0x000fe40007ffe1ff */
[----:B------:R-:W-:Y:S01]  /*b0b0*/  @!P3 LOP3.LUT R43, RZ, R45, RZ, 0x33, !PT ;  /* 0x0000002dff2bb212 */ /* 0x000fe200078e33ff */
[----:B---3--:R-:W-:-:S04]  /*b0c0*/  IMAD.MOV R12, RZ, RZ, -R15 ;  /* 0x000000ffff0c7224 */ /* 0x008fc800078e0a0f */
        /* <DEDUP_REMOVED lines=14> */
[----:B-1----:R-:W-:Y:S02]  /*b1b0*/  ISETP.NE.U32.AND P3, PT, R14, 0x1, PT ;  /* 0x000000010e00780c */ /* 0x002fe40003f65070 */
[----:B------:R-:W-:-:S07]  /*b1c0*/  ISETP.GE.AND P4, PT, R12, RZ, PT ;  /* 0x000000ff0c00720c */ /* 0x000fce0003f86270 */
[----:B------:R-:W-:Y:S01]  /*b1d0*/  @P1 VIADD R11, R11, 0x1 ;  /* 0x000000010b0b1836 */ /* 0x000fe20000000000 */
[----:B--2---:R-:W-:Y:S02]  /*b1e0*/  ISETP.NE.U32.AND P1, PT, R84, 0x1, PT ;  /* 0x000000015400780c */ /* 0x004fe40003f25070 */
[----:B------:R-:W-:-:S03]  /*b1f0*/  SHF.R.S64 R84, RZ, 0x1e, R106 ;  /* 0x0000001eff547819 */ /* 0x000fc6000000106a */
[----:B------:R-:W-:Y:S01]  /*b200*/  @!P4 IMAD.MOV R11, RZ, RZ, -R11 ;  /* 0x000000ffff0bc224 */ /* 0x000fe200078e0a0b */
[----:B------:R-:W-:Y:S02]  /*b210*/  @!P5 LOP3.LUT R11, RZ, R110, RZ, 0x33, !PT ;  /* 0x0000006eff0bd212 */ /* 0x000fe400078e33ff */
[----:B------:R-:W-:Y:S02]  /*b220*/  ISETP.NE.AND.EX P4, PT, R15, RZ, PT, P3 ;  /* 0x000000ff0f00720c */ /* 0x000fe40003f85330 */
[----:B------:R-:W-:Y:S02]  /*b230*/  IADD3 R12, PT, PT, -R11, RZ, RZ ;  /* 0x000000ff0b0c7210 */ /* 0x000fe40007ffe1ff */
[----:B------:R-:W-:Y:S02]  /*b240*/  ISETP.NE.AND.EX P3, PT, R85, RZ, PT, P1 ;  /* 0x000000ff5500720c */ /* 0x000fe40003f65310 */
[----:B0-----:R-:W-:Y:S01]  /*b250*/  ISETP.NE.U32.AND P1, PT, R86, 0x1, PT ;  /* 0x000000015600780c */ /* 0x001fe20003f25070 */
[----:B------:R-:W-:Y:S01]  /*b260*/  IMAD R12, R110, R12, R45 ;  /* 0x0000000c6e0c7224 */ /* 0x000fe200078e022d */
[----:B------:R-:W-:-:S02]  /*b270*/  SEL R14, R43, RZ, P4 ;  /* 0x000000ff2b0e7207 */ /* 0x000fc40002000000 */
[----:B------:R-:W-:Y:S02]  /*b280*/  ISETP.NE.AND.EX P1, PT, R87, RZ, PT, P1 ;  /* 0x000000ff5700720c */ /* 0x000fe40003f25310 */
        /* <DEDUP_REMOVED lines=15> */
.L_x_10108:
[----:B------:R-:W-:Y:S05]  /*b380*/  BSYNC.RECONVERGENT B1 ;  /* 0x0000000000017941 */ /* 0x000fea0003800200 */
.L_x_10107:
        /* <DEDUP_REMOVED lines=17> */
[----:B-1----:R-:W-:Y:S01]  /*b4a0*/  MOV R14, RZ ;  /* 0x000000ff000e7202 */ /* 0x002fe20000000f00 */
[----:B---3--:R-:W-:-:S04]  /*b4b0*/  IMAD.MOV R12, RZ, RZ, -R15 ;  /* 0x000000ffff0c7224 */ /* 0x008fc800078e0a0f */
[----:B------:R-:W-:Y:S01]  /*b4c0*/  IMAD R47, R12, R43, RZ ;  /* 0x0000002b0c2f7224 */ /* 0x000fe200078e02ff */
[----:B------:R-:W-:-:S03]  /*b4d0*/  IABS R12, R108 ;  /* 0x0000006c000c7213 */ /* 0x000fc60000000000 */
[----:B------:R-:W-:Y:S01]  /*b4e0*/  IMAD.HI.U32 R47, R15, R47, R14 ;  /* 0x0000002f0f2f7227 */ /* 0x000fe200078e000e */
        /* <DEDUP_REMOVED lines=35> */
[----:B------:R-:W-:Y:S02]  /*b720*/  LOP3.LUT R12, R45, R110, RZ, 0x3c, !PT ;  /* 0x0000006e2d0c7212 */ /* 0x000fe400078e3cff */
[----:B-1----:R-:W-:Y:S02]  /*b730*/  ISETP.NE.U32.AND P2, PT, R14, 0x1, PT ;  /* 0x000000010e00780c */ /* 0x002fe40003f45070 */
[----:B------:R-:W-:-:S07]  /*b740*/  ISETP.GE.AND P3, PT, R12, RZ, PT ;  /* 0x000000ff0c00720c */ /* 0x000fce0003f66270 */
[----:B------:R-:W-:Y:S02]  /*b750*/  @P1 IADD3 R11, PT, PT, R11, 0x1, RZ ;  /* 0x000000010b0b1810 */ /* 0x000fe40007ffe0ff */
[----:B--2---:R-:W-:Y:S02]  /*b760*/  ISETP.NE.U32.AND P1, PT, R84, 0x1, PT ;  /* 0x000000015400780c */ /* 0x004fe40003f25070 */
[----:B------:R-:W-:Y:S02]  /*b770*/  SHF.R.S64 R84, RZ, 0x1e, R108 ;  /* 0x0000001eff547819 */ /* 0x000fe4000000106c */
[----:B------:R-:W-:Y:S01]  /*b780*/  @!P3 IMAD.MOV R11, RZ, RZ, -R11 ;  /* 0x000000ffff0bb224 */ /* 0x000fe200078e0a0b */
[----:B------:R-:W-:Y:S02]  /*b790*/  @!P4 LOP3.LUT R11, RZ, R110, RZ, 0x33, !PT ;  /* 0x0000006eff0bc212 */ /* 0x000fe400078e33ff */
[----:B------:R-:W-:Y:S02]  /*b7a0*/  ISETP.NE.AND.EX P3, PT, R15, RZ, PT, P2 ;  /* 0x000000ff0f00720c */ /* 0x000fe40003f65320 */
[----:B------:R-:W-:Y:S01]  /*b7b0*/  ISETP.NE.AND.EX P2, PT, R85, RZ, PT, P1 ;  /* 0x000000ff5500720c */ /* 0x000fe20003f45310 */
[----:B------:R-:W-:Y:S01]  /*b7c0*/  IMAD.MOV R12, RZ, RZ, -R11 ;  /* 0x000000ffff0c7224 */ /* 0x000fe200078e0a0b */
[----:B0-----:R-:W-:-:S02]  /*b7d0*/  ISETP.NE.U32.AND P1, PT, R86, 0x1, PT ;  /* 0x000000015600780c */ /* 0x001fc40003f25070 */
[----:B------:R-:W-:Y:S01]  /*b7e0*/  SEL R14, R43, RZ, P3 ;  /* 0x000000ff2b0e7207 */ /* 0x000fe20001800000 */
[----:B------:R-:W-:Y:S01]  /*b7f0*/  IMAD R12, R110, R12, R45 ;  /* 0x0000000c6e0c7224 */ /* 0x000fe200078e022d */
        /* <DEDUP_REMOVED lines=16> */
.L_x_10110:
[----:B------:R-:W-:Y:S05]  /*b900*/  BSYNC.RECONVERGENT B1 ;  /* 0x0000000000017941 */ /* 0x000fea0003800200 */
.L_x_10109:
        /* <DEDUP_REMOVED lines=59> */
[----:B------:R-:W-:Y:S01]  /*bcc0*/  FADD R15, R42, -12583039 ;  /* 0xcb40007f2a0f7421 */ /* 0x000fe20000000000 */
[-C--:B------:R-:W-:Y:S01]  /*bcd0*/  FFMA.SAT R47, R46, R11.reuse, 0.5 ;  /* 0x3f0000002e2f7423 */ /* 0x080fe2000000200b */
[----:B------:R-:W-:Y:S01]  /*bce0*/  FFMA R13, R86, 1.4426950216293334961, -R13 ;  /* 0x3fb8aa3b560d7823 */ /* 0x000fe2000000080d */
[----:B------:R-:W-:Y:S01]  /*bcf0*/  FFMA R67, R112, 1.4426950216293334961, -R45 ;  /* 0x3fb8aa3b70437823 */ /* 0x000fe2000000082d */
[----:B------:R-:W-:Y:S01]  /*bd00*/  FFMA R15, R110, 1.4426950216293334961, -R15 ;  /* 0x3fb8aa3b6e0f7823 */ /* 0x000fe2000000080f */
[-C--:B------:R-:W-:Y:S01]  /*bd10*/  FFMA.RM R45, R47, R12.reuse, 12582913 ;  /* 0x4b4000012f2d7423 */ /* 0x080fe2000000400c */
[----:B------:R-:W-:Y:S01]  /*bd20*/  FFMA R79, R86, 1.925963033500011079e-08, R13 ;  /* 0x32a57060564f7823 */ /* 0x000fe2000000000d */
[-C--:B------:R-:W-:Y:S01]  /*bd30*/  FFMA.SAT R49, R54, R11.reuse, 0.5 ;  /* 0x3f00000036317423 */ /* 0x080fe2000000200b */
[----:B------:R-:W-:Y:S01]  /*bd40*/  FFMA R77, R110, 1.925963033500011079e-08, R15 ;  /* 0x32a570606e4d7823 */ /* 0x000fe2000000000f */
[----:B------:R-:W-:Y:S01]  /*bd50*/  FADD R13, R45, -12583039 ;  /* 0xcb40007f2d0d7421 */ /* 0x000fe20000000000 */
[-C--:B------:R-:W-:Y:S01]  /*bd60*/  FFMA.SAT R15, R50, R11.reuse, 0.5 ;  /* 0x3f000000320f7423 */ /* 0x080fe2000000200b */
[-C--:B------:R-:W-:Y:S01]  /*bd70*/  FFMA.SAT R47, R52, R11.reuse, 0.5 ;  /* 0x3f000000342f7423 */ /* 0x080fe2000000200b */
[-C--:B------:R-:W-:Y:S01]  /*bd80*/  FFMA.RM R48, R49, R12.reuse, 12582913 ;  /* 0x4b40000131307423 */ /* 0x080fe2000000400c */
[----:B------:R-:W-:Y:S01]  /*bd90*/  FFMA R13, R46, 1.4426950216293334961, -R13 ;  /* 0x3fb8aa3b2e0d7823 */ /* 0x000fe2000000080d */
[-C--:B------:R-:W-:Y:S01]  /*bda0*/  FFMA.RM R72, R15, R12.reuse, 12582913 ;  /* 0x4b4000010f487423 */ /* 0x080fe2000000400c */
[-C--:B------:R-:W-:Y:S01]  /*bdb0*/  FFMA.RM R47, R47, R12.reuse, 12582913 ;  /* 0x4b4000012f2f7423 */ /* 0x080fe2000000400c */
[----:B------:R-:W-:Y:S01]  /*bdc0*/  FADD R49, R48, -12583039 ;  /* 0xcb40007f30317421 */ /* 0x000fe20000000000 */
[----:B------:R-:W-:Y:S01]  /*bdd0*/  FFMA R46, R46, 1.925963033500011079e-08, R13 ;  /* 0x32a570602e2e7823 */ /* 0x000fe2000000000d */
[----:B------:R-:W-:Y:S01]  /*bde0*/  FADD R13, R72, -12583039 ;  /* 0xcb40007f480d7421 */ /* 0x000fe20000000000 */
[----:B------:R-:W-:Y:S01]  /*bdf0*/  FADD R15, R47, -12583039 ;  /* 0xcb40007f2f0f7421 */ /* 0x000fe20000000000 */
[-C--:B------:R-:W-:Y:S01]  /*be00*/  FFMA.SAT R51, R56, R11.reuse, 0.5 ;  /* 0x3f00000038337423 */ /* 0x080fe2000000200b */
[----:B------:R-:W-:Y:S01]  /*be10*/  FFMA R69, R54, 1.4426950216293334961, -R49 ;  /* 0x3fb8aa3b36457823 */ /* 0x000fe20000000831 */
[----:B------:R-:W-:Y:S01]  /*be20*/  FFMA R13, R50, 1.4426950216293334961, -R13 ;  /* 0x3fb8aa3b320d7823 */ /* 0x000fe2000000080d */
[----:B------:R-:W-:Y:S01]  /*be30*/  FFMA R15, R52, 1.4426950216293334961, -R15 ;  /* 0x3fb8aa3b340f7823 */ /* 0x000fe2000000080f */
[-C--:B------:R-:W-:Y:S01]  /*be40*/  FFMA.RM R49, R51, R12.reuse, 12582913 ;  /* 0x4b40000133317423 */ /* 0x080fe2000000400c */
[-C--:B------:R-:W-:Y:S01]  /*be50*/  FFMA.SAT R51, R60, R11.reuse, 0.5 ;  /* 0x3f0000003c337423 */ /* 0x080fe2000000200b */
[----:B------:R-:W-:Y:S01]  /*be60*/  FFMA R75, R50, 1.925963033500011079e-08, R13 ;  /* 0x32a57060324b7823 */ /* 0x000fe2000000000d */
[----:B------:R-:W-:Y:S01]  /*be70*/  FFMA R73, R52, 1.925963033500011079e-08, R15 ;  /* 0x32a5706034497823 */ /* 0x000fe2000000000f */
[----:B------:R-:W-:Y:S01]  /*be80*/  FADD R13, R49, -12583039 ;  /* 0xcb40007f310d7421 */ /* 0x000fe20000000000 */
[-C--:B------:R-:W-:Y:S01]  /*be90*/  FFMA.SAT R15, R58, R11.reuse, 0.5 ;  /* 0x3f0000003a0f7423 */ /* 0x080fe2000000200b */
[-C--:B------:R-:W-:Y:S01]  /*bea0*/  FFMA.SAT R53, R62, R11.reuse, 0.5 ;  /* 0x3f0000003e357423 */ /* 0x080fe2000000200b */
[----:B------:R-:W-:Y:S01]  /*beb0*/  FFMA.SAT R57, R68, R11, 0.5 ;  /* 0x3f00000044397423 */ /* 0x000fe2000000200b */
[----:B------:R-:W-:Y:S01]  /*bec0*/  FFMA R13, R56, 1.4426950216293334961, -R13 ;  /* 0x3fb8aa3b380d7823 */ /* 0x000fe2000000080d */
[-C--:B------:R-:W-:Y:S01]  /*bed0*/  FFMA.RM R50, R15, R12.reuse, 12582913 ;  /* 0x4b4000010f327423 */ /* 0x080fe2000000400c */
[----:B------:R-:W-:Y:S01]  /*bee0*/  FFMA.RM R15, R51, R12, 12582913 ;  /* 0x4b400001330f7423 */ /* 0x000fe2000000400c */
[----:B------:R-:W-:Y:S01]  /*bef0*/  FFMA R69, R54, 1.925963033500011079e-08, R69 ;  /* 0x32a5706036457823 */ /* 0x000fe20000000045 */
[----:B------:R-:W-:Y:S01]  /*bf00*/  FFMA R71, R56, 1.925963033500011079e-08, R13 ;  /* 0x32a5706038477823 */ /* 0x000fe2000000000d */
[----:B------:R-:W-:Y:S01]  /*bf10*/  FADD R13, R50, -12583039 ;  /* 0xcb40007f320d7421 */ /* 0x000fe20000000000 */
[----:B------:R-:W-:Y:S01]  /*bf20*/  FADD R51, R15, -12583039 ;  /* 0xcb40007f0f337421 */ /* 0x000fe20000000000 */
[----:B------:R-:W0:Y:S01]  /*bf30*/  MUFU.EX2 R46, R46 ;  /* 0x0000002e002e7308 */ /* 0x000e220000000800 */
[----:B------:R-:W-:Y:S01]  /*bf40*/  SHF.L.U32 R45, R45, 0x17, RZ ;  /* 0x000000172d2d7819 */ /* 0x000fe200000006ff */
[----:B------:R-:W-:Y:S01]  /*bf50*/  FFMA R13, R58, 1.4426950216293334961, -R13 ;  /* 0x3fb8aa3b3a0d7823 */ /* 0x000fe2000000080d */
[----:B------:R-:W-:Y:S01]  /*bf60*/  FFMA R65, R60, 1.4426950216293334961, -R51 ;  /* 0x3fb8aa3b3c417823 */ /* 0x000fe20000000833 */
[----:B------:R-:W-:Y:S01]  /*bf70*/  SHF.L.U32 R41, R41, 0x17, RZ ;  /* 0x0000001729297819 */ /* 0x000fe200000006ff */
[----:B------:R-:W-:-:S02]  /*bf80*/  IMAD.SHL.U32 R49, R49, 0x800000, RZ ;  /* 0x0080000031317824 */ /* 0x000fc400078e00ff */
[----:B------:R-:W-:Y:S01]  /*bf90*/  FFMA R51, R58, 1.925963033500011079e-08, R13 ;  /* 0x32a570603a337823 */ /* 0x000fe2000000000d */
[-C--:B------:R-:W-:Y:S01]  /*bfa0*/  FFMA.SAT R13, R14, R11.reuse, 0.5 ;  /* 0x3f0000000e0d7423 */ /* 0x080fe2000000200b */
[----:B------:R-:W1:Y:S01]  /*bfb0*/  MUFU.EX2 R75, R75 ;  /* 0x0000004b004b7308 */ /* 0x000e620000000800 */
[----:B------:R-:W-:Y:S01]  /*bfc0*/  FFMA R65, R60, 1.925963033500011079e-08, R65 ;  /* 0x32a570603c417823 */ /* 0x000fe20000000041 */
[----:B------:R-:W-:Y:S02]  /*bfd0*/  IMAD.SHL.U32 R47, R47, 0x800000, RZ ;  /* 0x008000002f2f7824 */ /* 0x000fe400078e00ff */
[-C--:B------:R-:W-:Y:S01]  /*bfe0*/  FFMA.RM R52, R13, R12.reuse, 12582913 ;  /* 0x4b4000010d347423 */ /* 0x080fe2000000400c */
[----:B------:R-:W-:Y:S01]  /*bff0*/  FFMA.RM R13, R53, R12, 12582913 ;  /* 0x4b400001350d7423 */ /* 0x000fe2000000400c */
[----:B------:R-:W-:Y:S01]  /*c000*/  FFMA R67, R112, 1.925963033500011079e-08, R67 ;  /* 0x32a5706070437823 */ /* 0x000fe20000000043 */
[----:B------:R-:W-:Y:S02]  /*c010*/  IMAD.SHL.U32 R42, R42, 0x800000, RZ ;  /* 0x008000002a2a7824 */ /* 0x000fe400078e00ff */
[----:B------:R-:W-:Y:S01]  /*c020*/  FADD R53, R52, -12583039 ;  /* 0xcb40007f34357421 */ /* 0x000fe20000000000 */
[----:B------:R-:W-:Y:S01]  /*c030*/  FADD R55, R13, -12583039 ;  /* 0xcb40007f0d377421 */ /* 0x000fe20000000000 */
[----:B------:R-:W2:Y:S01]  /*c040*/  MUFU.EX2 R84, R71 ;  /* 0x0000004700547308 */ /* 0x000ea20000000800 */
[----:B0-----:R-:W-:Y:S01]  /*c050*/  FMUL R45, R45, R46 ;  /* 0x0000002e2d2d7220 */ /* 0x001fe20000400000 */
[----:B------:R-:W-:Y:S01]  /*c060*/  FFMA R53, R14, 1.4426950216293334961, -R53 ;  /* 0x3fb8aa3b0e357823 */ /* 0x000fe20000000835 */
[----:B------:R-:W-:Y:S01]  /*c070*/  FFMA R55, R62, 1.4426950216293334961, -R55 ;  /* 0x3fb8aa3b3e377823 */ /* 0x000fe20000000837 */
[----:B------:R-:W-:Y:S01]  /*c080*/  IMAD.SHL.U32 R46, R72, 0x800000, RZ ;  /* 0x00800000482e7824 */ /* 0x000fe200078e00ff */
[----:B------:R-:W-:Y:S01]  /*c090*/  SHF.L.U32 R48, R48, 0x17, RZ ;  /* 0x0000001730307819 */ /* 0x000fe200000006ff */
[----:B------:R-:W-:Y:S01]  /*c0a0*/  FFMA R53, R14, 1.925963033500011079e-08, R53 ;  /* 0x32a570600e357823 */ /* 0x000fe20000000035 */
[----:B------:R-:W-:Y:S01]  /*c0b0*/  FFMA R62, R62, 1.925963033500011079e-08, R55 ;  /* 0x32a570603e3e7823 */ /* 0x000fe20000000037 */
[----:B------:R-:W-:Y:S01]  /*c0c0*/  FFMA.SAT R55, R66, R11, 0.5 ;  /* 0x3f00000042377423 */ /* 0x000fe2000000200b */
[-C--:B------:R-:W-:Y:S01]  /*c0d0*/  FFMA.RM R14, R57, R12.reuse, 12582913 ;  /* 0x4b400001390e7423 */ /* 0x080fe2000000400c */
[----:B------:R0:W3:Y:S01]  /*c0e0*/  MUFU.EX2 R60, R79 ;  /* 0x0000004f003c7308 */ /* 0x0000e20000000800 */
[----:B-1----:R-:W-:Y:S01]  /*c0f0*/  FMUL R46, R46, R75 ;  /* 0x0000004b2e2e7220 */ /* 0x002fe20000400000 */
[----:B------:R-:W-:Y:S01]  /*c100*/  FFMA.RM R54, R55, R12, 12582913 ;  /* 0x4b40000137367423 */ /* 0x000fe2000000400c */
[----:B------:R-:W-:Y:S01]  /*c110*/  FADD R57, R14, -12583039 ;  /* 0xcb40007f0e397421 */ /* 0x000fe20000000000 */
[----:B------:R-:W-:Y:S01]  /*c120*/  FFMA.SAT R75, R94, R11, 0.5 ;  /* 0x3f0000005e4b7423 */ /* 0x000fe2000000200b */
[----:B------:R-:W-:-:S02]  /*c130*/  IMAD.SHL.U32 R50, R50, 0x800000, RZ ;  /* 0x0080000032327824 */ /* 0x000fc400078e00ff */
[----:B------:R-:W-:Y:S01]  /*c140*/  FADD R55, R54, -12583039 ;  /* 0xcb40007f36377421 */ /* 0x000fe20000000000 */
[----:B------:R-:W-:Y:S01]  /*c150*/  FFMA R57, R68, 1.4426950216293334961, -R57 ;  /* 0x3fb8aa3b44397823 */ /* 0x000fe20000000839 */
[----:B------:R-:W1:Y:S01]  /*c160*/  MUFU.EX2 R77, R77 ;  /* 0x0000004d004d7308 */ /* 0x000e620000000800 */
[-C--:B0-----:R-:W-:Y:S01]  /*c170*/  FFMA.SAT R79, R78, R11.reuse, 0.5 ;  /* 0x3f0000004e4f7423 */ /* 0x081fe2000000200b */
[----:B------:R-:W-:Y:S01]  /*c180*/  FFMA R55, R66, 1.4426950216293334961, -R55 ;  /* 0x3fb8aa3b42377823 */ /* 0x000fe20000000837 */
[----:B--2---:R-:W-:Y:S01]  /*c190*/  FMUL R49, R49, R84 ;  /* 0x0000005431317220 */ /* 0x004fe20000400000 */
[----:B------:R-:W-:Y:S01]  /*c1a0*/  SHF.L.U32 R15, R15, 0x17, RZ ;  /* 0x000000170f0f7819 */ /* 0x000fe200000006ff */
[----:B------:R-:W-:Y:S02]  /*c1b0*/  IMAD.SHL.U32 R44, R44, 0x800000, RZ ;  /* 0x008000002c2c7824 */ /* 0x000fe400078e00ff */
[----:B------:R-:W-:Y:S01]  /*c1c0*/  FFMA R63, R66, 1.925963033500011079e-08, R55 ;  /* 0x32a57060423f7823 */ /* 0x000fe20000000037 */
[----:B------:R-:W-:Y:S01]  /*c1d0*/  FFMA R55, R68, 1.925963033500011079e-08, R57 ;  /* 0x32a5706044377823 */ /* 0x000fe20000000039 */
[----:B------:R-:W-:Y:S01]  /*c1e0*/  FFMA.SAT R57, R70, R11, 0.5 ;  /* 0x3f00000046397423 */ /* 0x000fe2000000200b */
[----:B------:R-:W0:Y:S01]  /*c1f0*/  MUFU.EX2 R69, R69 ;  /* 0x0000004500457308 */ /* 0x000e220000000800 */
[----:B---3--:R-:W-:Y:S01]  /*c200*/  FMUL R41, R41, R60 ;  /* 0x0000003c29297220 */ /* 0x008fe20000400000 */
[-C--:B------:R-:W-:Y:S01]  /*c210*/  FFMA.RM R60, R79, R12.reuse, 12582913 ;  /* 0x4b4000014f3c7423 */ /* 0x080fe2000000400c */
[----:B------:R-:W-:Y:S01]  /*c220*/  FFMA.RM R56, R57, R12, 12582913 ;  /* 0x4b40000139387423 */ /* 0x000fe2000000400c */
[----:B------:R-:W-:-:S02]  /*c230*/  IMAD.SHL.U32 R43, R43, 0x800000, RZ ;  /* 0x008000002b2b7824 */ /* 0x000fc400078e00ff */
[----:B------:R-:W-:Y:S01]  /*c240*/  FFMA.SAT R83, R64, R11, 0.5 ;  /* 0x3f00000040537423 */ /* 0x000fe2000000200b */
[----:B------:R-:W-:Y:S02]  /*c250*/  IMAD.SHL.U32 R52, R52, 0x800000, RZ ;  /* 0x0080000034347824 */ /* 0x000fe400078e00ff */
[----:B------:R-:W-:Y:S01]  /*c260*/  FADD R57, R56, -12583039 ;  /* 0xcb40007f38397421 */ /* 0x000fe20000000000 */
[----:B------:R-:W2:Y:S01]  /*c270*/  MUFU.EX2 R51, R51 ;  /* 0x0000003300337308 */ /* 0x000ea20000000800 */
[----:B-1----:R-:W-:Y:S01]  /*c280*/  FMUL R42, R42, R77 ;  /* 0x0000004d2a2a7220 */ /* 0x002fe20000400000 */
[----:B------:R-:W-:Y:S01]  /*c290*/  FADD R77, R60, -12583039 ;  /* 0xcb40007f3c4d7421 */ /* 0x000fe20000000000 */
[----:B------:R-:W-:Y:S01]  /*c2a0*/  FFMA R61, R70, 1.4426950216293334961, -R57 ;  /* 0x3fb8aa3b463d7823 */ /* 0x000fe20000000839 */
[----:B------:R-:W-:Y:S02]  /*c2b0*/  IMAD.SHL.U32 R13, R13, 0x800000, RZ ;  /* 0x008000000d0d7824 */ /* 0x000fe400078e00ff */
[----:B------:R-:W-:Y:S01]  /*c2c0*/  FFMA.SAT R79, R108, R11, 0.5 ;  /* 0x3f0000006c4f7423 */ /* 0x000fe2000000200b */
[----:B------:R-:W-:Y:S01]  /*c2d0*/  FFMA R77, R78, 1.4426950216293334961, -R77 ;  /* 0x3fb8aa3b4e4d7823 */ /* 0x000fe2000000084d */
[----:B------:R-:W-:Y:S01]  /*c2e0*/  FFMA R61, R70, 1.925963033500011079e-08, R61 ;  /* 0x32a57060463d7823 */ /* 0x000fe2000000003d */
[----:B------:R-:W1:Y:S01]  /*c2f0*/  MUFU.EX2 R84, R65 ;  /* 0x0000004100547308 */ /* 0x000e620000000800 */
[----:B0-----:R-:W-:Y:S01]  /*c300*/  FMUL R48, R48, R69 ;  /* 0x0000004530307220 */ /* 0x001fe20000400000 */
[-C--:B------:R-:W-:Y:S01]  /*c310*/  FFMA.SAT R69, R88, R11.reuse, 0.5 ;  /* 0x3f00000058457423 */ /* 0x080fe2000000200b */
[----:B------:R-:W-:Y:S01]  /*c320*/  FFMA R78, R78, 1.925963033500011079e-08, R77 ;  /* 0x32a570604e4e7823 */ /* 0x000fe2000000004d */
[----:B------:R-:W-:Y:S01]  /*c330*/  FFMA.SAT R77, R82, R11, 0.5 ;  /* 0x3f000000524d7423 */ /* 0x000fe2000000200b */
[----:B------:R-:W-:-:S02]  /*c340*/  IMAD.SHL.U32 R14, R14, 0x800000, RZ ;  /* 0x008000000e0e7824 */ /* 0x000fc400078e00ff */
[-C--:B------:R-:W-:Y:S01]  /*c350*/  FFMA.RM R69, R69, R12.reuse, 12582913 ;  /* 0x4b40000145457423 */ /* 0x080fe2000000400c */
[-C--:B------:R-:W-:Y:S01]  /*c360*/  FFMA.RM R57, R83, R12.reuse, 12582913 ;  /* 0x4b40000153397423 */ /* 0x080fe2000000400c */
[----:B------:R-:W0:Y:S01]  /*c370*/  MUFU.EX2 R70, R73 ;  /* 0x0000004900467308 */ /* 0x000e220000000800 */
[----:B--2---:R-:W-:Y:S01]  /*c380*/  FMUL R50, R50, R51 ;  /* 0x0000003332327220 */ /* 0x004fe20000400000 */
[----:B------:R-:W-:Y:S01]  /*c390*/  FADD R71, R69, -12583039 ;  /* 0xcb40007f45477421 */ /* 0x000fe20000000000 */
[----:B------:R-:W-:Y:S01]  /*c3a0*/  FFMA.RM R66, R77, R12, 12582913 ;  /* 0x4b4000014d427423 */ /* 0x000fe2000000400c */
[----:B------:R-:W-:Y:S01]  /*c3b0*/  FADD R83, R57, -12583039 ;  /* 0xcb40007f39537421 */ /* 0x000fe20000000000 */
[----:B------:R-:W-:Y:S01]  /*c3c0*/  SHF.L.U32 R54, R54, 0x17, RZ ;  /* 0x0000001736367819 */ /* 0x000fe200000006ff */
[----:B------:R-:W-:Y:S01]  /*c3d0*/  FFMA R71, R88, 1.4426950216293334961, -R71 ;  /* 0x3fb8aa3b58477823 */ /* 0x000fe20000000847 */
[----:B------:R-:W-:Y:S01]  /*c3e0*/  FADD R77, R66, -12583039 ;  /* 0xcb40007f424d7421 */ /* 0x000fe20000000000 */
[----:B------:R-:W2:Y:S01]  /*c3f0*/  MUFU.EX2 R67, R67 ;  /* 0x0000004300437308 */ /* 0x000ea20000000800 */
[----:B-1----:R-:W-:Y:S01]  /*c400*/  FMUL R51, R15, R84 ;  /* 0x000000540f337220 */ /* 0x002fe20000400000 */
[-C--:B------:R-:W-:Y:S01]  /*c410*/  FFMA.SAT R15, R100, R11.reuse, 0.5 ;  /* 0x3f000000640f7423 */ /* 0x080fe2000000200b */
[----:B------:R-:W-:Y:S01]  /*c420*/  FFMA R88, R88, 1.925963033500011079e-08, R71 ;  /* 0x32a5706058587823 */ /* 0x000fe20000000047 */
[----:B------:R-:W-:Y:S01]  /*c430*/  FFMA.SAT R71, R98, R11, 0.5 ;  /* 0x3f00000062477423 */ /* 0x000fe2000000200b */
[----:B------:R-:W-:Y:S01]  /*c440*/  FFMA R77, R82, 1.4426950216293334961, -R77 ;  /* 0x3fb8aa3b524d7823 */ /* 0x000fe2000000084d */
[----:B------:R-:W-:Y:S01]  /*c450*/  FFMA.RM R15, R15, R12, 12582913 ;  /* 0x4b4000010f0f7423 */ /* 0x000fe2000000400c */
[----:B------:R-:W-:Y:S01]  /*c460*/  FFMA R83, R64, 1.4426950216293334961, -R83 ;  /* 0x3fb8aa3b40537823 */ /* 0x000fe20000000853 */
[----:B------:R1:W3:Y:S01]  /*c470*/  MUFU.EX2 R58, R59 ;  /* 0x0000003b003a7308 */ /* 0x0002e20000000800 */
[----:B0-----:R-:W-:Y:S01]  /*c480*/  FMUL R47, R47, R70 ;  /* 0x000000462f2f7220 */ /* 0x001fe20000400000 */
[-C--:B------:R-:W-:Y:S01]  /*c490*/  FFMA.RM R70, R75, R12.reuse, 12582913 ;  /* 0x4b4000014b467423 */ /* 0x080fe2000000400c */
[----:B------:R-:W-:Y:S01]  /*c4a0*/  FADD R65, R15, -12583039 ;  /* 0xcb40007f0f417421 */ /* 0x000fe20000000000 */
[----:B------:R-:W-:Y:S01]  /*c4b0*/  FFMA.RM R71, R71, R12, 12582913 ;  /* 0x4b40000147477423 */ /* 0x000fe2000000400c */
[----:B------:R-:W-:Y:S01]  /*c4c0*/  FFMA R82, R82, 1.925963033500011079e-08, R77 ;  /* 0x32a5706052527823 */ /* 0x000fe2000000004d */
[----:B------:R-:W-:Y:S01]  /*c4d0*/  FADD R73, R70, -12583039 ;  /* 0xcb40007f46497421 */ /* 0x000fe20000000000 */
[----:B------:R-:W-:Y:S01]  /*c4e0*/  FFMA R65, R100, 1.4426950216293334961, -R65 ;  /* 0x3fb8aa3b64417823 */ /* 0x000fe20000000841 */
[----:B------:R-:W0:Y:S01]  /*c4f0*/  MUFU.EX2 R53, R53 ;  /* 0x0000003500357308 */ /* 0x000e220000000800 */
[----:B--2---:R-:W-:Y:S01]  /*c500*/  FMUL R44, R44, R67 ;  /* 0x000000432c2c7220 */ /* 0x004fe20000400000 */
[----:B------:R-:W-:Y:S01]  /*c510*/  FFMA R73, R94, 1.4426950216293334961, -R73 ;  /* 0x3fb8aa3b5e497823 */ /* 0x000fe20000000849 */
[-C--:B-1----:R-:W-:Y:S01]  /*c520*/  FFMA.SAT R59, R74, R11.reuse, 0.5 ;  /* 0x3f0000004a3b7423 */ /* 0x082fe2000000200b */
[-C--:B------:R-:W-:Y:S01]  /*c530*/  FFMA.SAT R67, R90, R11.reuse, 0.5 ;  /* 0x3f0000005a437423 */ /* 0x080fe2000000200b */
[----:B------:R-:W-:Y:S01]  /*c540*/  FFMA R100, R100, 1.925963033500011079e-08, R65 ;  /* 0x32a5706064647823 */ /* 0x000fe20000000041 */
[----:B------:R-:W-:Y:S01]  /*c550*/  FFMA R94, R94, 1.925963033500011079e-08, R73 ;  /* 0x32a570605e5e7823 */ /* 0x000fe20000000049 */
[----:B------:R-:W-:Y:S01]  /*c560*/  FFMA.SAT R73, R96, R11, 0.5 ;  /* 0x3f00000060497423 */ /* 0x000fe2000000200b */
[----:B------:R-:W1:Y:S01]  /*c570*/  MUFU.EX2 R62, R62 ;  /* 0x0000003e003e7308 */ /* 0x000e620000000800 */
[----:B---3--:R-:W-:Y:S01]  /*c580*/  FMUL R43, R43, R58 ;  /* 0x0000003a2b2b7220 */ /* 0x008fe20000400000 */
[-C--:B------:R-:W-:Y:S01]  /*c590*/  FFMA.RM R58, R59, R12.reuse, 12582913 ;  /* 0x4b4000013b3a7423 */ /* 0x080fe2000000400c */
[-C--:B------:R-:W-:Y:S01]  /*c5a0*/  FFMA.RM R72, R73, R12.reuse, 12582913 ;  /* 0x4b40000149487423 */ /* 0x080fe2000000400c */
[----:B------:R-:W-:Y:S01]  /*c5b0*/  FFMA.RM R67, R67, R12, 12582913 ;  /* 0x4b40000143437423 */ /* 0x000fe2000000400c */
[----:B------:R-:W-:Y:S01]  /*c5c0*/  FFMA R64, R64, 1.925963033500011079e-08, R83 ;  /* 0x32a5706040407823 */ /* 0x000fe20000000053 */
[----:B------:R-:W-:Y:S01]  /*c5d0*/  FADD R59, R58, -12583039 ;  /* 0xcb40007f3a3b7421 */ /* 0x000fe20000000000 */
[----:B------:R-:W-:Y:S01]  /*c5e0*/  FADD R73, R72, -12583039 ;  /* 0xcb40007f48497421 */ /* 0x000fe20000000000 */
[----:B------:R-:W-:Y:S01]  /*c5f0*/  FADD R77, R67, -12583039 ;  /* 0xcb40007f434d7421 */ /* 0x000fe20000000000 */
[----:B0-----:R-:W-:Y:S01]  /*c600*/  FMUL R52, R52, R53 ;  /* 0x0000003534347220 */ /* 0x001fe20000400000 */
[----:B------:R-:W-:Y:S01]  /*c610*/  FFMA R59, R74, 1.4426950216293334961, -R59 ;  /* 0x3fb8aa3b4a3b7823 */ /* 0x000fe2000000083b */
[----:B------:R-:W-:Y:S01]  /*c620*/  FFMA R73, R96, 1.4426950216293334961, -R73 ;  /* 0x3fb8aa3b60497823 */ /* 0x000fe20000000849 */
[----:B------:R-:W-:Y:S01]  /*c630*/  FFMA R77, R90, 1.4426950216293334961, -R77 ;  /* 0x3fb8aa3b5a4d7823 */ /* 0x000fe2000000084d */
[----:B------:R0:W2:Y:S01]  /*c640*/  MUFU.EX2 R65, R55 ;  /* 0x0000003700417308 */ /* 0x0000a20000000800 */
[----:B------:R-:W-:Y:S01]  /*c650*/  FFMA R74, R74, 1.925963033500011079e-08, R59 ;  /* 0x32a570604a4a7823 */ /* 0x000fe2000000003b */
[----:B------:R-:W-:Y:S01]  /*c660*/  FFMA R96, R96, 1.925963033500011079e-08, R73 ;  /* 0x32a5706060607823 */ /* 0x000fe20000000049 */
[----:B------:R-:W-:Y:S01]  /*c670*/  FADD R73, R71, -12583039 ;  /* 0xcb40007f47497421 */ /* 0x000fe20000000000 */
[----:B-1----:R-:W-:Y:S01]  /*c680*/  FMUL R53, R13, R62 ;  /* 0x0000003e0d357220 */ /* 0x002fe20000400000 */
[----:B------:R-:W-:Y:S01]  /*c690*/  FADD R62, RZ, R43 ;  /* 0x0000002bff3e7221 */ /* 0x000fe20000000000 */
[----:B------:R-:W-:Y:S01]  /*c6a0*/  FFMA R90, R90, 1.925963033500011079e-08, R77 ;  /* 0x32a570605a5a7823 */ /* 0x000fe2000000004d */
[----:B------:R-:W-:Y:S01]  /*c6b0*/  FFMA R73, R98, 1.4426950216293334961, -R73 ;  /* 0x3fb8aa3b62497823 */ /* 0x000fe20000000849 */
[-C--:B------:R-:W-:Y:S01]  /*c6c0*/  FFMA.SAT R59, R76, R11.reuse, 0.5 ;  /* 0x3f0000004c3b7423 */ /* 0x080fe2000000200b */
[-C--:B0-----:R-:W-:Y:S01]  /*c6d0*/  FFMA.SAT R55, R106, R11.reuse, 0.5 ;  /* 0x3f0000006a377423 */ /* 0x081fe2000000200b */
[-C--:B------:R-:W-:Y:S01]  /*c6e0*/  FFMA.SAT R77, R92, R11.reuse, 0.5 ;  /* 0x3f0000005c4d7423 */ /* 0x080fe2000000200b */
[----:B------:R-:W-:Y:S01]  /*c6f0*/  FFMA R98, R98, 1.925963033500011079e-08, R73 ;  /* 0x32a5706062627823 */ /* 0x000fe20000000049 */
[-C--:B------:R-:W-:Y:S01]  /*c700*/  FFMA.SAT R73, R102, R11.reuse, 0.5 ;  /* 0x3f00000066497423 */ /* 0x080fe2000000200b */
[----:B------:R-:W-:Y:S01]  /*c710*/  FFMA.SAT R13, R104, R11, 0.5 ;  /* 0x3f000000680d7423 */ /* 0x000fe2000000200b */
[-C--:B------:R-:W-:Y:S01]  /*c720*/  FFMA.RM R11, R55, R12.reuse, 12582913 ;  /* 0x4b400001370b7423 */ /* 0x080fe2000000400c */
[----:B------:R-:W-:Y:S01]  /*c730*/  FADD R55, R62, R41 ;  /* 0x000000293e377221 */ /* 0x000fe20000000000 */
[-C--:B------:R-:W-:Y:S01]  /*c740*/  FFMA.RM R73, R73, R12.reuse, 12582913 ;  /* 0x4b40000149497423 */ /* 0x080fe2000000400c */
[-C--:B------:R-:W-:Y:S01]  /*c750*/  FFMA.RM R68, R77, R12.reuse, 12582913 ;  /* 0x4b4000014d447423 */ /* 0x080fe2000000400c */
[----:B------:R-:W0:Y:S01]  /*c760*/  MUFU.EX2 R63, R63 ;  /* 0x0000003f003f7308 */ /* 0x000e220000000800 */
[----:B------:R-:W-:Y:S01]  /*c770*/  FADD R55, R55, R42 ;  /* 0x0000002a37377221 */ /* 0x000fe20000000000 */
[----:B------:R-:W-:Y:S01]  /*c780*/  FADD R75, R73, -12583039 ;  /* 0xcb40007f494b7421 */ /* 0x000fe20000000000 */
[----:B------:R-:W-:Y:S01]  /*c790*/  FADD R77, R68, -12583039 ;  /* 0xcb40007f444d7421 */ /* 0x000fe20000000000 */
[-C--:B------:R-:W-:Y:S01]  /*c7a0*/  FFMA.RM R59, R59, R12.reuse, 12582913 ;  /* 0x4b4000013b3b7423 */ /* 0x080fe2000000400c */
[----:B------:R-:W-:Y:S01]  /*c7b0*/  FADD R62, R55, R44 ;  /* 0x0000002c373e7221 */ /* 0x000fe20000000000 */
[----:B------:R-:W-:Y:S01]  /*c7c0*/  FFMA R75, R102, 1.4426950216293334961, -R75 ;  /* 0x3fb8aa3b664b7823 */ /* 0x000fe2000000084b */
[----:B------:R-:W-:Y:S01]  /*c7d0*/  FFMA R77, R92, 1.4426950216293334961, -R77 ;  /* 0x3fb8aa3b5c4d7823 */ /* 0x000fe2000000084d */
[----:B------:R-:W-:Y:S01]  /*c7e0*/  FFMA.RM R13, R13, R12, 12582913 ;  /* 0x4b4000010d0d7423 */ /* 0x000fe2000000400c */
[----:B------:R-:W-:Y:S01]  /*c7f0*/  FADD R55, R62, R45 ;  /* 0x0000002d3e377221 */ /* 0x000fe20000000000 */
[----:B------:R-:W-:Y:S01]  /*c800*/  FFMA R102, R102, 1.925963033500011079e-08, R75 ;  /* 0x32a5706066667823 */ /* 0x000fe2000000004b */
[----:B------:R-:W-:Y:S01]  /*c810*/  FFMA R92, R92, 1.925963033500011079e-08, R77 ;  /* 0x32a570605c5c7823 */ /* 0x000fe2000000004d */
[----:B------:R1:W3:Y:S01]  /*c820*/  MUFU.EX2 R75, R61 ;  /* 0x0000003d004b7308 */ /* 0x0002e20000000800 */
[----:B------:R-:W-:Y:S01]  /*c830*/  FADD R62, R55, R46 ;  /* 0x0000002e373e7221 */ /* 0x000fe20000000000 */
[----:B--2---:R-:W-:Y:S01]  /*c840*/  FMUL R55, R14, R65 ;  /* 0x000000410e377220 */ /* 0x004fe20000400000 */
[----:B------:R-:W-:Y:S01]  /*c850*/  FADD R83, R59, -12583039 ;  /* 0xcb40007f3b537421 */ /* 0x000fe20000000000 */
[----:B------:R-:W-:Y:S01]  /*c860*/  FADD R77, R13, -12583039 ;  /* 0xcb40007f0d4d7421 */ /* 0x000fe20000000000 */
[----:B0-----:R-:W-:Y:S01]  /*c870*/  FMUL R54, R54, R63 ;  /* 0x0000003f36367220 */ /* 0x001fe20000400000 */
[----:B------:R-:W-:-:S02]  /*c880*/  IMAD.SHL.U32 R56, R56, 0x800000, RZ ;  /* 0x0080000038387824 */ /* 0x000fc400078e00ff */
[----:B------:R-:W-:Y:S01]  /*c890*/  FFMA R83, R76, 1.4426950216293334961, -R83 ;  /* 0x3fb8aa3b4c537823 */ /* 0x000fe20000000853 */
[----:B------:R-:W-:Y:S01]  /*c8a0*/  FFMA R77, R104, 1.4426950216293334961, -R77 ;  /* 0x3fb8aa3b684d7823 */ /* 0x000fe2000000084d */
[----:B-1----:R-:W-:Y:S01]  /*c8b0*/  FADD R61, R62, R47 ;  /* 0x0000002f3e3d7221 */ /* 0x002fe20000000000 */
[----:B------:R-:W0:Y:S01]  /*c8c0*/  MUFU.EX2 R64, R64 ;  /* 0x0000004000407308 */ /* 0x000e220000000800 */
[----:B------:R-:W-:Y:S01]  /*c8d0*/  FFMA R76, R76, 1.925963033500011079e-08, R83 ;  /* 0x32a570604c4c7823 */ /* 0x000fe20000000053 */
[----:B------:R-:W-:Y:S01]  /*c8e0*/  FFMA R104, R104, 1.925963033500011079e-08, R77 ;  /* 0x32a5706068687823 */ /* 0x000fe2000000004d */
[----:B------:R-:W-:Y:S01]  /*c8f0*/  FADD R14, R61, R48 ;  /* 0x000000303d0e7221 */ /* 0x000fe20000000000 */
[----:B------:R-:W-:Y:S01]  /*c900*/  FFMA.RM R12, R79, R12, 12582913 ;  /* 0x4b4000014f0c7423 */ /* 0x000fe2000000400c */
[----:B------:R-:W-:Y:S01]  /*c910*/  SHF.L.U32 R57, R57, 0x17, RZ ;  /* 0x0000001739397819 */ /* 0x000fe200000006ff */
[----:B------:R-:W-:Y:S02]  /*c920*/  IMAD.SHL.U32 R58, R58, 0x800000, RZ ;  /* 0x008000003a3a7824 */ /* 0x000fe400078e00ff */
[----:B------:R-:W-:Y:S01]  /*c930*/  FADD R61, R14, R49 ;  /* 0x000000310e3d7221 */ /* 0x000fe20000000000 */
[----:B------:R-:W1:Y:S01]  /*c940*/  MUFU.EX2 R77, R74 ;  /* 0x0000004a004d7308 */ /* 0x000e620000000800 */
[----:B---3--:R-:W-:Y:S01]  /*c950*/  FMUL R56, R56, R75 ;  /* 0x0000004b38387220 */ /* 0x008fe20000400000 */
[----:B------:R-:W-:-:S02]  /*c960*/  IMAD.SHL.U32 R59, R59, 0x800000, RZ ;  /* 0x008000003b3b7824 */ /* 0x000fc400078e00ff */
[----:B------:R-:W-:Y:S01]  /*c970*/  FADD R14, R61, R50 ;  /* 0x000000323d0e7221 */ /* 0x000fe20000000000 */
[----:B------:R-:W-:Y:S01]  /*c980*/  SHF.L.U32 R60, R60, 0x17, RZ ;  /* 0x000000173c3c7819 */ /* 0x000fe200000006ff */
[----:B------:R-:W-:Y:S01]  /*c990*/  IMAD.SHL.U32 R62, R66, 0x800000, RZ ;  /* 0x00800000423e7824 */ /* 0x000fe200078e00ff */
[----:B------:R-:W-:Y:S01]  /*c9a0*/  SHF.L.U32 R66, R68, 0x17, RZ ;  /* 0x0000001744427819 */ /* 0x000fe200000006ff */
[----:B------:R-:W-:Y:S01]  /*c9b0*/  FADD R61, R14, R51 ;  /* 0x000000330e3d7221 */ /* 0x000fe20000000000 */
[----:B------:R-:W2:Y:S01]  /*c9c0*/  MUFU.EX2 R76, R76 ;  /* 0x0000004c004c7308 */ /* 0x000ea20000000800 */
[----:B0-----:R-:W-:Y:S01]  /*c9d0*/  FMUL R57, R57, R64 ;  /* 0x0000004039397220 */ /* 0x001fe20000400000 */
[----:B------:R-:W-:Y:S02]  /*c9e0*/  IMAD.SHL.U32 R64, R70, 0x800000, RZ ;  /* 0x0080000046407824 */ /* 0x000fe400078e00ff */
[----:B------:R-:W-:Y:S01]  /*c9f0*/  FADD R14, R61, R52 ;  /* 0x000000343d0e7221 */ /* 0x000fe20000000000 */
[----:B------:R-:W-:Y:S01]  /*ca00*/  SHF.L.U32 R69, R69, 0x17, RZ ;  /* 0x0000001745457819 */ /* 0x000fe200000006ff */
[----:B------:R-:W-:-:S02]  /*ca10*/  IMAD.SHL.U32 R15, R15, 0x800000, RZ ;  /* 0x008000000f0f7824 */ /* 0x000fc400078e00ff */
[----:B------:R-:W-:Y:S01]  /*ca20*/  FADD R61, R14, R53 ;  /* 0x000000350e3d7221 */ /* 0x000fe20000000000 */
[----:B------:R-:W0:Y:S01]  /*ca30*/  MUFU.EX2 R79, R78 ;  /* 0x0000004e004f7308 */ /* 0x000e220000000800 */
        /* <DEDUP_REMOVED lines=9> */
[----:B0-----:R-:W-:Y:S02]  /*cad0*/  FMUL R60, R60, R79 ;  /* 0x0000004f3c3c7220 */ /* 0x001fe40000400000 */
[----:B------:R-:W-:Y:S01]  /*cae0*/  FADD R14, R61, R58 ;  /* 0x0000003a3d0e7221 */ /* 0x000fe20000000000 */
[----:B------:R-:W-:Y:S02]  /*caf0*/  IMAD.SHL.U32 R61, R67, 0x800000, RZ ;  /* 0x00800000433d7824 */ /* 0x000fe400078e00ff */
[----:B------:R-:W-:Y:S01]  /*cb00*/  FADD R67, R11, -12583039 ;  /* 0xcb40007f0b437421 */ /* 0x000fe20000000000 */
[----:B------:R-:W-:Y:S01]  /*cb10*/  FADD R63, R14, R59 ;  /* 0x0000003b0e3f7221 */ /* 0x000fe20000000000 */
[----:B------:R-:W0:Y:S01]  /*cb20*/  MUFU.EX2 R65, R92 ;  /* 0x0000005c00417308 */ /* 0x000e220000000800 */
[----:B-1----:R-:W-:Y:S01]  /*cb30*/  FMUL R62, R62, R83 ;  /* 0x000000533e3e7220 */ /* 0x002fe20000400000 */
[----:B------:R-:W-:Y:S01]  /*cb40*/  FFMA R67, R106, 1.4426950216293334961, -R67 ;  /* 0x3fb8aa3b6a437823 */ /* 0x000fe20000000843 */
[----:B------:R-:W-:-:S03]  /*cb50*/  FADD R63, R63, R60 ;  /* 0x0000003c3f3f7221 */ /* 0x000fc60000000000 */
[----:B------:R-:W-:Y:S01]  /*cb60*/  FFMA R106, R106, 1.925963033500011079e-08, R67 ;  /* 0x32a570606a6a7823 */ /* 0x000fe20000000043 */
[----:B------:R-:W-:Y:S01]  /*cb70*/  FADD R14, R63, R62 ;  /* 0x0000003e3f0e7221 */ /* 0x000fe20000000000 */
[----:B------:R-:W1:Y:S01]  /*cb80*/  MUFU.EX2 R75, R94 ;  /* 0x0000005e004b7308 */ /* 0x000e620000000800 */
[----:B--2---:R-:W-:Y:S01]  /*cb90*/  FMUL R61, R61, R90 ;  /* 0x0000005a3d3d7220 */ /* 0x004fe20000400000 */
[----:B------:R-:W-:Y:S01]  /*cba0*/  IMAD.SHL.U32 R63, R72, 0x800000, RZ ;  /* 0x00800000483f7824 */ /* 0x000fe200078e00ff */
[----:B------:R-:W-:Y:S01]  /*cbb0*/  SHF.L.U32 R72, R12, 0x17, RZ ;  /* 0x000000170c487819 */ /* 0x000fe200000006ff */
[----:B------:R-:W-:Y:S02]  /*cbc0*/  IMAD.SHL.U32 R67, R71, 0x800000, RZ ;  /* 0x0080000047437824 */ /* 0x000fe400078e00ff */
[----:B------:R-:W-:Y:S02]  /*cbd0*/  IMAD.SHL.U32 R71, R11, 0x800000, RZ ;  /* 0x008000000b477824 */ /* 0x000fe400078e00ff */
[----:B------:R-:W2:Y:S01]  /*cbe0*/  MUFU.EX2 R96, R96 ;  /* 0x0000006000607308 */ /* 0x000ea20000000800 */
[----:B0-----:R-:W-:Y:S01]  /*cbf0*/  FMUL R66, R66, R65 ;  /* 0x0000004142427220 */ /* 0x001fe20000400000 */
[----:B------:R-:W-:-:S04]  /*cc00*/  FADD R65, R14, R61 ;  /* 0x0000003d0e417221 */ /* 0x000fc80000000000 */
[----:B------:R-:W-:Y:S02]  /*cc10*/  FADD R65, R65, R66 ;  /* 0x0000004241417221 */ /* 0x000fe40000000000 */
[----:B------:R-:W0:Y:S01]  /*cc20*/  MUFU.EX2 R88, R88 ;  /* 0x0000005800587308 */ /* 0x000e220000000800 */
[----:B-1----:R-:W-:Y:S01]  /*cc30*/  FMUL R64, R64, R75 ;  /* 0x0000004b40407220 */ /* 0x002fe20000400000 */
[----:B------:R-:W-:-:S03]  /*cc40*/  FADD R75, R12, -12583039 ;  /* 0xcb40007f0c4b7421 */ /* 0x000fc60000000000 */
[----:B------:R-:W-:Y:S01]  /*cc50*/  FADD R14, R65, R64 ;  /* 0x00000040410e7221 */ /* 0x000fe20000000000 */
[C---:B------:R-:W-:Y:S02]  /*cc60*/  FFMA R75, R108.reuse, 1.4426950216293334961, -R75 ;  /* 0x3fb8aa3b6c4b7823 */ /* 0x040fe4000000084b */
[----:B------:R-:W1:Y:S01]  /*cc70*/  MUFU.EX2 R98, R98 ;  /* 0x0000006200627308 */ /* 0x000e620000000800 */
[----:B--2---:R-:W-:Y:S01]  /*cc80*/  FMUL R63, R63, R96 ;  /* 0x000000603f3f7220 */ /* 0x004fe20000400000 */
[----:B------:R-:W-:-:S03]  /*cc90*/  FFMA R75, R108, 1.925963033500011079e-08, R75 ;  /* 0x32a570606c4b7823 */ /* 0x000fc6000000004b */
[----:B------:R-:W-:-:S03]  /*cca0*/  FADD R14, R14, R63 ;  /* 0x0000003f0e0e7221 */ /* 0x000fc60000000000 */
[----:B------:R-:W2:Y:S01]  /*ccb0*/  MUFU.EX2 R100, R100 ;  /* 0x0000006400647308 */ /* 0x000ea20000000800 */
[----:B0-----:R-:W-:Y:S01]  /*ccc0*/  FMUL R65, R69, R88 ;  /* 0x0000005845417220 */ /* 0x001fe20000400000 */
[----:B------:R-:W-:-:S03]  /*ccd0*/  SHF.L.U32 R69, R73, 0x17, RZ ;  /* 0x0000001749457819 */ /* 0x000fc600000006ff */
[----:B------:R-:W-:-:S03]  /*cce0*/  FADD R14, R14, R65 ;  /* 0x000000410e0e7221 */ /* 0x000fc60000000000 */
[----:B------:R-:W0:Y:S01]  /*ccf0*/  MUFU.EX2 R102, R102 ;  /* 0x0000006600667308 */ /* 0x000e220000000800 */
[----:B-1----:R-:W-:-:S07]  /*cd00*/  FMUL R67, R67, R98 ;  /* 0x0000006243437220 */ /* 0x002fce0000400000 */
[----:B------:R-:W1:Y:S01]  /*cd10*/  MUFU.EX2 R104, R104 ;  /* 0x0000006800687308 */ /* 0x000e620000000800 */
[----:B--2---:R-:W-:Y:S01]  /*cd20*/  FMUL R68, R15, R100 ;  /* 0x000000640f447220 */ /* 0x004fe20000400000 */
[----:B------:R-:W-:-:S04]  /*cd30*/  FADD R15, R14, R67 ;  /* 0x000000430e0f7221 */ /* 0x000fc80000000000 */
        /* <DEDUP_REMOVED lines=20> */
.L_x_10188:
        /* <DEDUP_REMOVED lines=12> */
[----:B0-----:R-:W-:Y:S05]  /*cf40*/  CALL.REL.NOINC `($__internal_163_$__cuda_sm3x_div_rn_noftz_f32_slowpath) ;  /* 0x0000004000087944 */ /* 0x001fea0003c00000 */
[----:B------:R-:W-:-:S07]  /*cf50*/  IMAD.MOV.U32 R73, RZ, RZ, R11 ;  /* 0x000000ffff497224 */ /* 0x000fce00078e000b */
.L_x_10113:
[----:B------:R-:W-:Y:S05]  /*cf60*/  BSYNC.RECONVERGENT B3 ;  /* 0x0000000000037941 */ /* 0x000fea0003800200 */
.L_x_10112:
        /* <DEDUP_REMOVED lines=12> */
[----:B0-----:R-:W-:Y:S05]  /*d030*/  CALL.REL.NOINC `($__internal_163_$__cuda_sm3x_div_rn_noftz_f32_slowpath) ;  /* 0x0000003c00cc7944 */ /* 0x001fea0003c00000 */
[----:B------:R-:W-:-:S07]  /*d040*/  IMAD.MOV.U32 R75, RZ, RZ, R11 ;  /* 0x000000ffff4b7224 */ /* 0x000fce00078e000b */
.L_x_10115:
[----:B------:R-:W-:Y:S05]  /*d050*/  BSYNC.RECONVERGENT B3 ;  /* 0x0000000000037941 */ /* 0x000fea0003800200 */
.L_x_10114:
        /* <DEDUP_REMOVED lines=14> */
.L_x_10117:
[----:B------:R-:W-:Y:S05]  /*d140*/  BSYNC.RECONVERGENT B3 ;  /* 0x0000000000037941 */ /* 0x000fea0003800200 */
.L_x_10116:
        /* <DEDUP_REMOVED lines=14> */
.L_x_10119:
[----:B------:R-:W-:Y:S05]  /*d230*/  BSYNC.RECONVERGENT B3 ;  /* 0x0000000000037941 */ /* 0x000fea0003800200 */
.L_x_10118:
        /* <DEDUP_REMOVED lines=14> */
.L_x_10121:
[----:B------:R-:W-:Y:S05]  /*d320*/  BSYNC.RECONVERGENT B3 ;  /* 0x0000000000037941 */ /* 0x000fea0003800200 */
.L_x_10120:
        /* <DEDUP_REMOVED lines=14> */
.L_x_10123:
[----:B------:R-:W-:Y:S05]  /*d410*/  BSYNC.RECONVERGENT B3 ;  /* 0x0000000000037941 */ /* 0x000fea0003800200 */
.L_x_10122:
        /* <DEDUP_REMOVED lines=14> */
.L_x_10125:
[----:B------:R-:W-:Y:S05]  /*d500*/  BSYNC.RECONVERGENT B3 ;  /* 0x0000000000037941 */ /* 0x000fea0003800200 */
.L_x_10124:
        /* <DEDUP_REMOVED lines=14> */
.L_x_10127:
[----:B------:R-:W-:Y:S05]  /*d5f0*/  BSYNC.RECONVERGENT B3 ;  /* 0x0000000000037941 */ /* 0x000fea0003800200 */
.L_x_10126:
        /* <DEDUP_REMOVED lines=14> */
.L_x_10129:
[----:B------:R-:W-:Y:S05]  /*d6e0*/  BSYNC.RECONVERGENT B3 ;  /* 0x0000000000037941 */ /* 0x000fea0003800200 */
.L_x_10128:
        /* <DEDUP_REMOVED lines=14> */
.L_x_10131:
[----:B------:R-:W-:Y:S05]  /*d7d0*/  BSYNC.RECONVERGENT B3 ;  /* 0x0000000000037941 */ /* 0x000fea0003800200 */
.L_x_10130:
        /* <DEDUP_REMOVED lines=14> */
.L_x_10133:
[----:B------:R-:W-:Y:S05]  /*d8c0*/  BSYNC.RECONVERGENT B3 ;  /* 0x0000000000037941 */ /* 0x000fea0003800200 */
.L_x_10132:
        /* <DEDUP_REMOVED lines=14> */
.L_x_10135:
[----:B------:R-:W-:Y:S05]  /*d9b0*/  BSYNC.RECONVERGENT B3 ;  /* 0x0000000000037941 */ /* 0x000fea0003800200 */
.L_x_10134:
        /* <DEDUP_REMOVED lines=14> */
.L_x_10137:
[----:B------:R-:W-:Y:S05]  /*daa0*/  BSYNC.RECONVERGENT B3 ;  /* 0x0000000000037941 */ /* 0x000fea0003800200 */
.L_x_10136:
        /* <DEDUP_REMOVED lines=14> */
.L_x_10139:
[----:B------:R-:W-:Y:S05]  /*db90*/  BSYNC.RECONVERGENT B3 ;  /* 0x0000000000037941 */ /* 0x000fea0003800200 */
.L_x_10138:
        /* <DEDUP_REMOVED lines=14> */
.L_x_10141:
[----:B------:R-:W-:Y:S05]  /*dc80*/  BSYNC.RECONVERGENT B3 ;  /* 0x0000000000037941 */ /* 0x000fea0003800200 */
.L_x_10140:
        /* <DEDUP_REMOVED lines=14> */
.L_x_10143:
[----:B------:R-:W-:Y:S05]  /*dd70*/  BSYNC.RECONVERGENT B3 ;  /* 0x0000000000037941 */ /* 0x000fea0003800200 */
.L_x_10142:
        /* <DEDUP_REMOVED lines=14> */
.L_x_10145:
[----:B------:R-:W-:Y:S05]  /*de60*/  BSYNC.RECONVERGENT B3 ;  /* 0x0000000000037941 */ /* 0x000fea0003800200 */
.L_x_10144:
        /* <DEDUP_REMOVED lines=14> */
.L_x_10147:
[----:B------:R-:W-:Y:S05]  /*df50*/  BSYNC.RECONVERGENT B3 ;  /* 0x0000000000037941 */ /* 0x000fea0003800200 */
.L_x_10146:
        /* <DEDUP_REMOVED lines=14> */
.L_x_10149:
[----:B------:R-:W-:Y:S05]  /*e040*/  BSYNC.RECONVERGENT B3 ;  /* 0x0000000000037941 */ /* 0x000fea0003800200 */
.L_x_10148:
        /* <DEDUP_REMOVED lines=13> */
[----:B------:R-:W-:-:S07]  /*e120*/  MOV R59, R11 ;  /* 0x0000000b003b7202 */ /* 0x000fce0000000f00 */
.L_x_10151:
[----:B------:R-:W-:Y:S05]  /*e130*/  BSYNC.RECONVERGENT B3 ;  /* 0x0000000000037941 */ /* 0x000fea0003800200 */
.L_x_10150:
        /* <DEDUP_REMOVED lines=12> */
[----:B0-----:R-:W-:Y:S05]  /*e200*/  CALL.REL.NOINC `($__internal_163_$__cuda_sm3x_div_rn_noftz_f32_slowpath) ;  /* 0x0000002c00587944 */ /* 0x001fea0003c00000 */
[----:B------:R-:W-:-:S07]  /*e210*/  IMAD.MOV.U32 R97, RZ, RZ, R11 ;  /* 0x000000ffff617224 */ /* 0x000fce00078e000b */
.L_x_10153:
[----:B------:R-:W-:Y:S05]  /*e220*/  BSYNC.RECONVERGENT B3 ;  /* 0x0000000000037941 */ /* 0x000fea0003800200 */
.L_x_10152:
        /* <DEDUP_REMOVED lines=14> */
.L_x_10155:
[----:B------:R-:W-:Y:S05]  /*e310*/  BSYNC.RECONVERGENT B3 ;  /* 0x0000000000037941 */ /* 0x000fea0003800200 */
.L_x_10154:
        /* <DEDUP_REMOVED lines=14> */
.L_x_10157:
[----:B------:R-:W-:Y:S05]  /*e400*/  BSYNC.RECONVERGENT B3 ;  /* 0x0000000000037941 */ /* 0x000fea0003800200 */
.L_x_10156:
        /* <DEDUP_REMOVED lines=14> */
.L_x_10159:
[----:B------:R-:W-:Y:S05]  /*e4f0*/  BSYNC.RECONVERGENT B3 ;  /* 0x0000000000037941 */ /* 0x000fea0003800200 */
.L_x_10158:
        /* <DEDUP_REMOVED lines=14> */
.L_x_10161:
[----:B------:R-:W-:Y:S05]  /*e5e0*/  BSYNC.RECONVERGENT B3 ;  /* 0x0000000000037941 */ /* 0x000fea0003800200 */
.L_x_10160:
        /* <DEDUP_REMOVED lines=14> */
.L_x_10163:
[----:B------:R-:W-:Y:S05]  /*e6d0*/  BSYNC.RECONVERGENT B3 ;  /* 0x0000000000037941 */ /* 0x000fea0003800200 */
.L_x_10162:
        /* <DEDUP_REMOVED lines=14> */
.L_x_10165:
[----:B------:R-:W-:Y:S05]  /*e7c0*/  BSYNC.RECONVERGENT B3 ;  /* 0x0000000000037941 */ /* 0x000fea0003800200 */
.L_x_10164:
        /* <DEDUP_REMOVED lines=14> */
.L_x_10167:
[----:B------:R-:W-:Y:S05]  /*e8b0*/  BSYNC.RECONVERGENT B3 ;  /* 0x0000000000037941 */ /* 0x000fea0003800200 */
.L_x_10166:
        /* <DEDUP_REMOVED lines=14> */
.L_x_10169:
[----:B------:R-:W-:Y:S05]  /*e9a0*/  BSYNC.RECONVERGENT B3 ;  /* 0x0000000000037941 */ /* 0x000fea0003800200 */
.L_x_10168:
        /* <DEDUP_REMOVED lines=14> */
.L_x_10171:
[----:B------:R-:W-:Y:S05]  /*ea90*/  BSYNC.RECONVERGENT B3 ;  /* 0x0000000000037941 */ /* 0x000fea0003800200 */
.L_x_10170:
        /* <DEDUP_REMOVED lines=14> */
.L_x_10173:
[----:B------:R-:W-:Y:S05]  /*eb80*/  BSYNC.RECONVERGENT B3 ;  /* 0x0000000000037941 */ /* 0x000fea0003800200 */
.L_x_10172:
        /* <DEDUP_REMOVED lines=13> */
.L_x_10175:
[----:B------:R-:W-:Y:S05]  /*ec60*/  BSYNC.RECONVERGENT B3 ;  /* 0x0000000000037941 */ /* 0x000fea0003800200 */
.L_x_10174:
        /* <DEDUP_REMOVED lines=9> */
[----:B------:R-:W-:-:S02]  /*ed00*/  ISETP.GE.U32.AND P3, PT, R7, UR46, PT ;  /* 0x0000002e07007c0c */ /* 0x000fc4000bf66070 */
[----:B------:R-:W-:Y:S02]  /*ed10*/  IADD3 R13, PT, PT, R13, R15, RZ ;  /* 0x0000000f0d0d7210 */ /* 0x000fe40007ffe0ff */
[C---:B------:R-:W-:Y:S02]  /*ed20*/  LEA R14, P4, R12.reuse, UR40, 0x2 ;  /* 0x000000280c0e7c11 */ /* 0x040fe4000f8810ff */
[----:B------:R-:W-:Y:S02]  /*ed30*/  ISETP.GE.AND.EX P1, PT, RZ, UR47, PT, P1 ;  /* 0x0000002fff007c0c */ /* 0x000fe4000bf26310 */
[----:B------:R-:W-:Y:S02]  /*ed40*/  LEA.HI.X R15, R12, UR41, R13, 0x2, P4 ;  /* 0x000000290c0f7c11 */ /* 0x000fe4000a0f140d */
[----:B------:R-:W-:Y:S02]  /*ed50*/  ISETP.GE.AND.EX P2, PT, RZ, UR47, PT, P2 ;  /* 0x0000002fff007c0c */ /* 0x000fe4000bf46320 */
[----:B------:R-:W-:Y:S01]  /*ed60*/  ISETP.GE.AND.EX P3, PT, RZ, UR47, PT, P3 ;  /* 0x0000002fff007c0c */ /* 0x000fe2000bf66330 */
[----:B------:R1:W-:Y:S01]  /*ed70*/  @!P0 STG.E desc[UR4][R14.64], R73 ;  /* 0x000000490e008986 */ /* 0x0003e2000c101904 */
[----:B------:R-:W-:-:S02]  /*ed80*/  ISETP.GE.U32.AND P0, PT, R8, UR46, PT ;  /* 0x0000002e08007c0c */ /* 0x000fc4000bf06070 */
[----:B------:R-:W-:Y:S02]  /*ed90*/  ISETP.GE.U32.AND P4, PT, R9, UR46, PT ;  /* 0x0000002e09007c0c */ /* 0x000fe4000bf86070 */
[----:B------:R-:W-:Y:S02]  /*eda0*/  ISETP.GE.AND.EX P0, PT, RZ, UR47, PT, P0 ;  /* 0x0000002fff007c0c */ /* 0x000fe4000bf06300 */
[C---:B------:R-:W-:Y:S02]  /*edb0*/  @!P1 R2UR UR6, R80.reuse ;  /* 0x00000000500692ca */ /* 0x040fe400000e0000 */
[C---:B------:R-:W-:Y:S02]  /*edc0*/  @!P1 R2UR UR7, R81.reuse ;  /* 0x00000000510792ca */ /* 0x040fe400000e0000 */
[----:B------:R-:W-:Y:S02]  /*edd0*/  @!P2 R2UR UR8, R80 ;  /* 0x000000005008a2ca */ /* 0x000fe400000e0000 */
[----:B------:R-:W-:-:S02]  /*ede0*/  @!P2 R2UR UR9, R81 ;  /* 0x000000005109a2ca */ /* 0x000fc400000e0000 */
[C---:B------:R-:W-:Y:S02]  /*edf0*/  @!P3 R2UR UR10, R80.reuse ;  /* 0x00000000500ab2ca */ /* 0x040fe400000e0000 */
[C---:B------:R-:W-:Y:S02]  /*ee00*/  @!P3 R2UR UR11, R81.reuse ;  /* 0x00000000510bb2ca */ /* 0x040fe400000e0000 */
        /* <DEDUP_REMOVED lines=87> */
[----:B------:R-:W-:Y:S02]  /*f380*/  ISETP.GE.U32.AND P0, PT, R34, UR46, PT ;  /* 0x0000002e22007c0c */ /* 0x000fe4000bf06070 */
[----:B------:R-:W-:Y:S02]  /*f390*/  @!P4 R2UR UR6, R80 ;  /* 0x000000005006c2ca */ /* 0x000fe400000e0000 */
[----:B------:R-:W-:-:S02]  /*f3a0*/  ISETP.GE.AND.EX P0, PT, RZ, UR47, PT, P0 ;  /* 0x0000002fff007c0c */ /* 0x000fc4000bf06300 */
        /* <DEDUP_REMOVED lines=56> */
.L_x_10046:
[----:B------:R-:W-:Y:S05]  /*f730*/  EXIT ;  /* 0x000000000000794d */ /* 0x000fea0003800000 */
.L_x_10111:
[----:B------:R-:W-:Y:S01]  /*f740*/  HFMA2 R11, -RZ, RZ, 0, 1.847743988037109375e-06 ;  /* 0x0000001fff0b7431 */ /* 0x000fe200000001ff */
[----:B------:R-:W-:Y:S01]  /*f750*/  BSSY B1, `(.L_x_10177) ;  /* 0x0000006000017945 */ /* 0x000fe20003800000 */
[----:B------:R-:W-:Y:S02]  /*f760*/  IMAD.MOV.U32 R12, RZ, RZ, 0x10 ;  /* 0x00000010ff0c7424 */ /* 0x000fe400078e00ff */
[----:B------:R-:W-:-:S07]  /*f770*/  IMAD.MOV.U32 R15, RZ, RZ, -0x1 ;  /* 0xffffffffff0f7424 */ /* 0x000fce00078e00ff */
[----:B------:R-:W-:Y:S05]  /*f780*/  WARPSYNC.COLLECTIVE R15, `(.L_x_10178) ;  /* 0x000000000f087348 */ /* 0x000fea0003c00000 */
[----:B------:R0:W1:Y:S02]  /*f790*/  SHFL.BFLY P6, R14, R13, R12, R11 ;  /* 0x0c00000c0d0e7389 */ /* 0x00006400000c000b */
[----:B01----:R-:W-:Y:S05]  /*f7a0*/  ENDCOLLECTIVE ;  /* 0x000000000000791b */ /* 0x003fea0003800000 */
.L_x_10178:
[----:B------:R-:W-:Y:S05]  /*f7b0*/  BSYNC B1 ;  /* 0x0000000000017941 */ /* 0x000fea0003800000 */
.L_x_10177:
[----:B------:R-:W-:Y:S01]  /*f7c0*/  FMNMX R13, R14, R13, !PT ;  /* 0x0000000d0e0d7209 */ /* 0x000fe20007800000 */
[----:B------:R-:W-:Y:S01]  /*f7d0*/  IMAD.MOV.U32 R11, RZ, RZ, 0x1f ;  /* 0x0000001fff0b7424 */ /* 0x000fe200078e00ff */
[----:B------:R-:W-:Y:S02]  /*f7e0*/  MOV R12, 0x8 ;  /* 0x00000008000c7802 */ /* 0x000fe40000000f00 */
[----:B------:R-:W-:-:S07]  /*f7f0*/  MOV R15, 0xffffffff ;  /* 0xffffffff000f7802 */ /* 0x000fce0000000f00 */
[----:B------:R-:W-:Y:S05]  /*f800*/  WARPSYNC.COLLECTIVE R15, `(.L_x_10179) ;  /* 0x000000000f087348 */ /* 0x000fea0003c00000 */
[----:B------:R0:W1:Y:S02]  /*f810*/  SHFL.BFLY P6, R14, R13, R12, R11 ;  /* 0x0c00000c0d0e7389 */ /* 0x00006400000c000b */
[----:B01----:R-:W-:Y:S05]  /*f820*/  ENDCOLLECTIVE ;  /* 0x000000000000791b */ /* 0x003fea0003800000 */
.L_x_10179:
[----:B------:R-:W-:Y:S01]  /*f830*/  HFMA2 R12, -RZ, RZ, 0, 2.384185791015625e-07 ;  /* 0x00000004ff0c7431 */ /* 0x000fe200000001ff */
[----:B------:R-:W-:-:S05]  /*f840*/  FMNMX R43, R13, R14, !PT ;  /* 0x0000000e0d2b7209 */ /* 0x000fca0007800000 */
[----:B------:R-:W-:-:S07]  /*f850*/  IMAD.MOV.U32 R13, RZ, RZ, R43 ;  /* 0x000000ffff0d7224 */ /* 0x000fce00078e002b */
[----:B------:R-:W-:Y:S05]  /*f860*/  WARPSYNC.COLLECTIVE R15, `(.L_x_10180) ;  /* 0x000000000f087348 */ /* 0x000fea0003c00000 */
[----:B------:R0:W1:Y:S02]  /*f870*/  SHFL.BFLY P6, R14, R13, R12, R11 ;  /* 0x0c00000c0d0e7389 */ /* 0x00006400000c000b */
[----:B01----:R-:W-:Y:S05]  /*f880*/  ENDCOLLECTIVE ;  /* 0x000000000000791b */ /* 0x003fea0003800000 */
.L_x_10180:
[----:B------:R-:W-:Y:S02]  /*f890*/  MOV R12, 0x2 ;  /* 0x00000002000c7802 */ /* 0x000fe40000000f00 */
[----:B------:R-:W-:-:S05]  /*f8a0*/  FMNMX R45, R43, R14, !PT ;  /* 0x0000000e2b2d7209 */ /* 0x000fca0007800000 */
[----:B------:R-:W-:-:S07]  /*f8b0*/  IMAD.MOV.U32 R13, RZ, RZ, R45 ;  /* 0x000000ffff0d7224 */ /* 0x000fce00078e002d */
[----:B------:R-:W-:Y:S05]  /*f8c0*/  WARPSYNC.COLLECTIVE R15, `(.L_x_10181) ;  /* 0x000000000f087348 */ /* 0x000fea0003c00000 */
[----:B------:R0:W1:Y:S02]  /*f8d0*/  SHFL.BFLY P6, R14, R13, R12, R11 ;  /* 0x0c00000c0d0e7389 */ /* 0x00006400000c000b */
[----:B01----:R-:W-:Y:S05]  /*f8e0*/  ENDCOLLECTIVE ;  /* 0x000000000000791b */ /* 0x003fea0003800000 */
.L_x_10181:
[----:B------:R-:W-:Y:S01]  /*f8f0*/  HFMA2 R12, -RZ, RZ, 0, 5.9604644775390625e-08 ;  /* 0x00000001ff0c7431 */ /* 0x000fe200000001ff */
[----:B------:R-:W-:-:S05]  /*f900*/  FMNMX R47, R45, R14, !PT ;  /* 0x0000000e2d2f7209 */ /* 0x000fca0007800000 */
[----:B------:R-:W-:-:S07]  /*f910*/  IMAD.MOV.U32 R13, RZ, RZ, R47 ;  /* 0x000000ffff0d7224 */ /* 0x000fce00078e002f */
[----:B------:R-:W-:Y:S05]  /*f920*/  WARPSYNC.COLLECTIVE R15, `(.L_x_10182) ;  /* 0x000000000f087348 */ /* 0x000fea0003c00000 */
[----:B------:R0:W1:Y:S02]  /*f930*/  SHFL.BFLY P6, R14, R13, R12, R11 ;  /* 0x0c00000c0d0e7389 */ /* 0x00006400000c000b */
[----:B01----:R-:W-:Y:S05]  /*f940*/  ENDCOLLECTIVE ;  /* 0x000000000000791b */ /* 0x003fea0003800000 */
.L_x_10182:
[----:B------:R-:W-:Y:S01]  /*f950*/  IMAD.MOV.U32 R11, RZ, RZ, 0x3bbb989d ;  /* 0x3bbb989dff0b7424 */ /* 0x000fe200078e00ff */
[----:B------:R-:W-:Y:S02]  /*f960*/  MOV R12, 0x437c0000 ;  /* 0x437c0000000c7802 */ /* 0x000fe40000000f00 */
[----:B------:R-:W-:-:S05]  /*f970*/  FMNMX R47, R47, R14, !PT ;  /* 0x0000000e2f2f7209 */ /* 0x000fca0007800000 */
[C---:B------:R-:W-:Y:S01]  /*f980*/  FADD R41, -R47.reuse, R41 ;  /* 0x000000292f297221 */ /* 0x040fe20000000100 */
[C---:B------:R-:W-:Y:S01]  /*f990*/  FADD R42, -R47.reuse, R42 ;  /* 0x0000002a2f2a7221 */ /* 0x040fe20000000100 */
[C---:B------:R-:W-:Y:S01]  /*f9a0*/  FADD R44, -R47.reuse, R44 ;  /* 0x0000002c2f2c7221 */ /* 0x040fe20000000100 */
[----:B------:R-:W-:Y:S01]  /*f9b0*/  FADD R46, -R47, R46 ;  /* 0x0000002e2f2e7221 */ /* 0x000fe20000000100 */
[-C--:B------:R-:W-:Y:S01]  /*f9c0*/  FFMA.SAT R13, R41, R11.reuse, 0.5 ;  /* 0x3f000000290d7423 */ /* 0x080fe2000000200b */
[----:B------:R-:W-:Y:S01]  /*f9d0*/  FFMA.SAT R15, R42, R11, 0.5 ;  /* 0x3f0000002a0f7423 */ /* 0x000fe2000000200b */
[C---:B------:R-:W-:Y:S01]  /*f9e0*/  FADD R48, -R47.reuse, R48 ;  /* 0x000000302f307221 */ /* 0x040fe20000000100 */
[----:B------:R-:W-:Y:S01]  /*f9f0*/  FADD R50, -R47, R50 ;  /* 0x000000322f327221 */ /* 0x000fe20000000100 */
[-C--:B------:R-:W-:Y:S01]  /*fa00*/  FFMA.RM R13, R13, R12.reuse, 12582913 ;  /* 0x4b4000010d0d7423 */ /* 0x080fe2000000400c */
[----:B------:R-:W-:Y:S01]  /*fa10*/  FFMA.RM R15, R15, R12, 12582913 ;  /* 0x4b4000010f0f7423 */ /* 0x000fe2000000400c */
        /* <DEDUP_REMOVED lines=11> */
[C---:B------:R-:W-:Y:S01]  /*fad0*/  FADD R41, R15.reuse, -12583039 ;  /* 0xcb40007f0f297421 */ /* 0x040fe20000000000 */
[----:B------:R-:W-:Y:S01]  /*fae0*/  SHF.L.U32 R15, R15, 0x17, RZ ;  /* 0x000000170f0f7819 */ /* 0x000fe200000006ff */
[C---:B------:R-:W-:Y:S01]  /*faf0*/  FADD R66, -R47.reuse, R66 ;  /* 0x000000422f427221 */ /* 0x040fe20000000100 */
[C---:B------:R-:W-:Y:S01]  /*fb00*/  FADD R68, -R47.reuse, R68 ;  /* 0x000000442f447221 */ /* 0x040fe20000000100 */
[C---:B------:R-:W-:Y:S01]  /*fb10*/  FFMA R41, R42.reuse, 1.4426950216293334961, -R41 ;  /* 0x3fb8aa3b2a297823 */ /* 0x040fe20000000829 */
[----:B------:R-:W0:Y:S01]  /*fb20*/  MUFU.EX2 R14, R14 ;  /* 0x0000000e000e7308 */ /* 0x000e220000000800 */
[C---:B------:R-:W-:Y:S01]  /*fb30*/  FADD R70, -R47.reuse, R70 ;  /* 0x000000462f467221 */ /* 0x040fe20000000100 */
[C---:B------:R-:W-:Y:S01]  /*fb40*/  FADD R72, -R47.reuse, R72 ;  /* 0x000000482f487221 */ /* 0x040fe20000000100 */
[----:B------:R-:W-:Y:S01]  /*fb50*/  FFMA R42, R42, 1.925963033500011079e-08, R41 ;  /* 0x32a570602a2a7823 */ /* 0x000fe20000000029 */
[-C--:B------:R-:W-:Y:S01]  /*fb60*/  FFMA.SAT R41, R44, R11.reuse, 0.5 ;  /* 0x3f0000002c297423 */ /* 0x080fe2000000200b */
[C---:B------:R-:W-:Y:S01]  /*fb70*/  FADD R74, -R47.reuse, R74 ;  /* 0x0000004a2f4a7221 */ /* 0x040fe20000000100 */
[C---:B------:R-:W-:Y:S01]  /*fb80*/  FADD R76, -R47.reuse, R76 ;  /* 0x0000004c2f4c7221 */ /* 0x040fe20000000100 */
[----:B------:R-:W-:Y:S01]  /*fb90*/  FADD R78, -R47, R78 ;  /* 0x0000004e2f4e7221 */ /* 0x000fe20000000100 */
[----:B------:R-:W-:Y:S01]  /*fba0*/  FFMA.RM R45, R41, R12, 12582913 ;  /* 0x4b400001292d7423 */ /* 0x000fe2000000400c */
[----:B------:R-:W1:Y:S01]  /*fbb0*/  MUFU.EX2 R42, R42 ;  /* 0x0000002a002a7308 */ /* 0x000e620000000800 */
[----:B------:R-:W-:Y:S01]  /*fbc0*/  FFMA.SAT R41, R46, R11, 0.5 ;  /* 0x3f0000002e297423 */ /* 0x000fe2000000200b */
        /* <DEDUP_REMOVED lines=16> */
[----:B------:R-:W-:Y:S01]  /*fcd0*/  FFMA.RM R44, R41, R12, 12582913 ;  /* 0x4b400001292c7423 */ /* 0x000fe2000000400c */
[----:B-1----:R-:W-:Y:S01]  /*fce0*/  FMUL R41, R15, R42 ;  /* 0x0000002a0f297220 */ /* 0x002fe20000400000 */
[----:B------:R-:W-:Y:S01]  /*fcf0*/  FADD R108, -R47, R108 ;  /* 0x0000006c2f6c7221 */ /* 0x000fe20000000100 */
[----:B------:R-:W0:Y:S01]  /*fd00*/  MUFU.EX2 R14, R13 ;  /* 0x0000000d000e7308 */ /* 0x000e220000000800 */
[----:B------:R-:W-:Y:S01]  /*fd10*/  FADD R15, R44, -12583039 ;  /* 0xcb40007f2c0f7421 */ /* 0x000fe20000000000 */
[-C--:B------:R-:W-:Y:S01]  /*fd20*/  FFMA.SAT R47, R50, R11.reuse, 0.5 ;  /* 0x3f000000322f7423 */ /* 0x080fe2000000200b */
[----:B------:R-:W-:Y:S01]  /*fd30*/  SHF.L.U32 R44, R44, 0x17, RZ ;  /* 0x000000172c2c7819 */ /* 0x000fe200000006ff */
        /* <DEDUP_REMOVED lines=8> */
[----:B------:R-:W-:Y:S01]  /*fdc0*/  FFMA.RM R53, R53, R12, 12582913 ;  /* 0x4b40000135357423 */ /* 0x000fe2000000400c */
[-C--:B------:R-:W-:Y:S01]  /*fdd0*/  FFMA.SAT R57, R64, R11.reuse, 0.5 ;  /* 0x3f00000040397423 */ /* 0x080fe2000000200b */
[----:B------:R-:W-:Y:S01]  /*fde0*/  FFMA R49, R50, 1.4426950216293334961, -R49 ;  /* 0x3fb8aa3b32317823 */ /* 0x000fe20000000831 */
[----:B------:R-:W1:Y:S01]  /*fdf0*/  MUFU.EX2 R15, R15 ;  /* 0x0000000f000f7308 */ /* 0x000e620000000800 */
[-C--:B------:R-:W-:Y:S01]  /*fe00*/  FFMA.SAT R59, R70, R11.reuse, 0.5 ;  /* 0x3f000000463b7423 */ /* 0x080fe2000000200b */
[----:B0-----:R-:W-:Y:S01]  /*fe10*/  FMUL R42, R45, R14 ;  /* 0x0000000e2d2a7220 */ /* 0x001fe20000400000 */
[-C--:B------:R-:W-:Y:S01]  /*fe20*/  FFMA.SAT R45, R48, R11.reuse, 0.5 ;  /* 0x3f000000302d7423 */ /* 0x080fe2000000200b */
[----:B------:R-:W-:Y:S01]  /*fe30*/  FFMA R49, R50, 1.925963033500011079e-08, R49 ;  /* 0x32a5706032317823 */ /* 0x000fe20000000031 */
[-C--:B------:R-:W-:Y:S01]  /*fe40*/  FFMA.RM R57, R57, R12.reuse, 12582913 ;  /* 0x4b40000139397423 */ /* 0x080fe2000000400c */
[-C--:B------:R-:W-:Y:S01]  /*fe50*/  FFMA.RM R59, R59, R12.reuse, 12582913 ;  /* 0x4b4000013b3b7423 */ /* 0x080fe2000000400c */
[----:B------:R-:W-:Y:S01]  /*fe60*/  FFMA.RM R45, R45, R12, 12582913 ;  /* 0x4b4000012d2d7423 */ /* 0x000fe2000000400c */
[-C--:B------:R-:W-:Y:S01]  /*fe70*/  FFMA.SAT R63, R82, R11.reuse, 0.5 ;  /* 0x3f000000523f7423 */ /* 0x080fe2000000200b */
[----:B------:R-:W-:Y:S01]  /*fe80*/  FFMA.SAT R73, R104, R11, 0.5 ;  /* 0x3f00000068497423 */ /* 0x000fe2000000200b */
[----:B------:R-:W0:Y:S01]  /*fe90*/  MUFU.EX2 R49, R49 ;  /* 0x0000003100317308 */ /* 0x000e220000000800 */
[C---:B------:R-:W-:Y:S01]  /*fea0*/  FADD R13, R45.reuse, -12583039 ;  /* 0xcb40007f2d0d7421 */ /* 0x040fe20000000000 */
[----:B------:R-:W-:-:S02]  /*feb0*/  IMAD.SHL.U32 R45, R45, 0x800000, RZ ;  /* 0x008000002d2d7824 */ /* 0x000fc400078e00ff */
[-C--:B------:R-:W-:Y:S01]  /*fec0*/  FFMA.RM R63, R63, R12.reuse, 12582913 ;  /* 0x4b4000013f3f7423 */ /* 0x080fe2000000400c */
[-C--:B------:R-:W-:Y:S01]  /*fed0*/  FFMA.RM R73, R73, R12.reuse, 12582913 ;  /* 0x4b40000149497423 */ /* 0x080fe2000000400c */
[----:B------:R-:W-:Y:S01]  /*fee0*/  FFMA R13, R48, 1.4426950216293334961, -R13 ;  /* 0x3fb8aa3b300d7823 */ /* 0x000fe2000000080d */
[----:B-1----:R-:W-:Y:S01]  /*fef0*/  FMUL R44, R44, R15 ;  /* 0x0000000f2c2c7220 */ /* 0x002fe20000400000 */
[----:B------:R-:W-:Y:S02]  /*ff00*/  FFMA.SAT R15, R52, R11, 0.5 ;  /* 0x3f000000340f7423 */ /* 0x000fe4000000200b */
[----:B------:R-:W-:Y:S01]  /*ff10*/  FFMA R13, R48, 1.925963033500011079e-08, R13 ;  /* 0x32a57060300d7823 */ /* 0x000fe2000000000d */
[----:B------:R-:W-:Y:S01]  /*ff20*/  FADD R65, R63, -12583039 ;  /* 0xcb40007f3f417421 */ /* 0x000fe20000000000 */
[----:B------:R-:W-:Y:S02]  /*ff30*/  FFMA.RM R15, R15, R12, 12582913 ;  /* 0x4b4000010f0f7423 */ /* 0x000fe4000000400c */
[----:B------:R1:W2:Y:S01]  /*ff40*/  MUFU.EX2 R14, R13 ;  /* 0x0000000d000e7308 */ /* 0x0002a20000000800 */
[----:B------:R-:W-:Y:S01]  /*ff50*/  FFMA R65, R82, 1.4426950216293334961, -R65 ;  /* 0x3fb8aa3b52417823 */ /* 0x000fe20000000841 */
[C---:B------:R-:W-:Y:S01]  /*ff60*/  FADD R51, R15.reuse, -12583039 ;  /* 0xcb40007f0f337421 */ /* 0x040fe20000000000 */
[----:B0-----:R-:W-:Y:S01]  /*ff70*/  FMUL R46, R46, R49 ;  /* 0x000000312e2e7220 */ /* 0x001fe20000400000 */
[----:B------:R-:W-:-:S02]  /*ff80*/  IMAD.SHL.U32 R15, R15, 0x800000, RZ ;  /* 0x008000000f0f7824 */ /* 0x000fc400078e00ff */
[----:B------:R-:W-:Y:S01]  /*ff90*/  FFMA R65, R82, 1.925963033500011079e-08, R65 ;  /* 0x32a5706052417823 */ /* 0x000fe20000000041 */
[----:B------:R-:W-:Y:S01]  /*ffa0*/  FFMA R51, R52, 1.4426950216293334961, -R51 ;  /* 0x3fb8aa3b34337823 */ /* 0x000fe20000000833 */
[----:B-1----:R-:W-:-:S03]  /*ffb0*/  FFMA.SAT R13, R54, R11, 0.5 ;  /* 0x3f000000360d7423 */ /* 0x002fc6000000200b */
[----:B------:R-:W-:Y:S01]  /*ffc0*/  FFMA R51, R52, 1.925963033500011079e-08, R51 ;  /* 0x32a5706034337823 */ /* 0x000fe20000000033 */
[----:B------:R-:W-:Y:S01]  /*ffd0*/  SHF.L.U32 R52, R55, 0x17, RZ ;  /* 0x0000001737347819 */ /* 0x000fe200000006ff */
[----:B------:R-:W-:Y:S01]  /*ffe0*/  FFMA.RM R13, R13, R12, 12582913 ;  /* 0x4b4000010d0d7423 */ /* 0x000fe2000000400c */
[----:B------:R-:W-:Y:S03]  /*fff0*/  MUFU.EX2 R65, R65 ;  /* 0x0000004100417308 */ /* 0x000fe60000000800 */
[----:B------:R-:W-:Y:S01]  /*10000*/  FADD R47, R13, -12583039 ;  /* 0xcb40007f0d2f7421 */ /* 0x000fe20000000000 */
[----:B--2---:R-:W-:Y:S01]  /*10010*/  FMUL R45, R45, R14 ;  /* 0x0000000e2d2d7220 */ /* 0x004fe20000400000 */
[----:B------:R-:W-:Y:S02]  /*10020*/  SHF.L.U32 R13, R13, 0x17, RZ ;  /* 0x000000170d0d7819 */ /* 0x000fe400000006ff */
[C---:B------:R-:W-:Y:S01]  /*10030*/  FFMA R47, R54.reuse, 1.4426950216293334961, -R47 ;  /* 0x3fb8aa3b362f7823 */ /* 0x040fe2000000082f */
[----:B------:R0:W1:Y:S03]  /*10040*/  MUFU.EX2 R14, R51 ;  /* 0x00000033000e7308 */ /* 0x0000660000000800 */
[----:B------:R-:W-:Y:S01]  /*10050*/  FFMA R54, R54, 1.925963033500011079e-08, R47 ;  /* 0x32a5706036367823 */ /* 0x000fe2000000002f */
[----:B------:R-:W-:-:S04]  /*10060*/  FFMA.SAT R47, R56, R11, 0.5 ;  /* 0x3f000000382f7423 */ /* 0x000fc8000000200b */
[----:B------:R-:W-:Y:S01]  /*10070*/  FFMA.RM R49, R47, R12, 12582913 ;  /* 0x4b4000012f317423 */ /* 0x000fe2000000400c */
[----:B------:R-:W2:Y:S01]  /*10080*/  MUFU.EX2 R54, R54 ;  /* 0x0000003600367308 */ /* 0x000ea20000000800 */
[----:B0-----:R-:W-:-:S04]  /*10090*/  FFMA.SAT R51, R58, R11, 0.5 ;  /* 0x3f0000003a337423 */ /* 0x001fc8000000200b */
[----:B------:R-:W-:Y:S01]  /*100a0*/  FFMA.RM R51, R51, R12, 12582913 ;  /* 0x4b40000133337423 */ /* 0x000fe2000000400c */
[----:B-1----:R-:W-:Y:S01]  /*100b0*/  FMUL R47, R15, R14 ;  /* 0x0000000e0f2f7220 */ /* 0x002fe20000400000 */
[----:B------:R-:W-:-:S03]  /*100c0*/  FADD R15, R49, -12583039 ;  /* 0xcb40007f310f7421 */ /* 0x000fc60000000000 */
[----:B------:R-:W-:Y:S01]  /*100d0*/  SHF.L.U32 R50, R51, 0x17, RZ ;  /* 0x0000001733327819 */ /* 0x000fe200000006ff */
[----:B------:R-:W-:Y:S02]  /*100e0*/  IMAD.SHL.U32 R49, R49, 0x800000, RZ ;  /* 0x0080000031317824 */ /* 0x000fe400078e00ff */
[C---:B------:R-:W-:Y:S01]  /*100f0*/  FFMA R15, R56.reuse, 1.4426950216293334961, -R15 ;  /* 0x3fb8aa3b380f7823 */ /* 0x040fe2000000080f */
[----:B--2---:R-:W-:Y:S01]  /*10100*/  FMUL R48, R13, R54 ;  /* 0x000000360d307220 */ /* 0x004fe20000400000 */
[----:B------:R-:W-:Y:S01]  /*10110*/  FADD R13, R51, -12583039 ;  /* 0xcb40007f330d7421 */ /* 0x000fe20000000000 */
[----:B------:R-:W-:Y:S01]  /*10120*/  FADD R51, R55, -12583039 ;  /* 0xcb40007f37337421 */ /* 0x000fe20000000000 */
[----:B------:R-:W-:Y:S01]  /*10130*/  FFMA R15, R56, 1.925963033500011079e-08, R15 ;  /* 0x32a57060380f7823 */ /* 0x000fe2000000000f */
[----:B------:R-:W-:Y:S01]  /*10140*/  FFMA.SAT R55, R68, R11, 0.5 ;  /* 0x3f00000044377423 */ /* 0x000fe2000000200b */
[----:B------:R-:W-:Y:S01]  /*10150*/  FFMA R13, R58, 1.4426950216293334961, -R13 ;  /* 0x3fb8aa3b3a0d7823 */ /* 0x000fe2000000080d */
[----:B------:R-:W-:Y:S01]  /*10160*/  FFMA R51, R62, 1.4426950216293334961, -R51 ;  /* 0x3fb8aa3b3e337823 */ /* 0x000fe20000000833 */
[----:B------:R0:W1:Y:S01]  /*10170*/  MUFU.EX2 R14, R15 ;  /* 0x0000000f000e7308 */ /* 0x0000620000000800 */
[----:B------:R-:W-:Y:S01]  /*10180*/  FFMA.RM R55, R55, R12, 12582913 ;  /* 0x4b40000137377423 */ /* 0x000fe2000000400c */
[----:B------:R-:W-:Y:S01]  /*10190*/  FFMA R13, R58, 1.925963033500011079e-08, R13 ;  /* 0x32a570603a0d7823 */ /* 0x000fe2000000000d */
[----:B------:R-:W-:Y:S01]  /*101a0*/  FFMA R62, R62, 1.925963033500011079e-08, R51 ;  /* 0x32a570603e3e7823 */ /* 0x000fe20000000033 */
[----:B------:R-:W-:Y:S01]  /*101b0*/  IMAD.SHL.U32 R51, R53, 0x800000, RZ ;  /* 0x0080000035337824 */ /* 0x000fe200078e00ff */
[----:B------:R-:W-:-:S03]  /*101c0*/  SHF.L.U32 R56, R59, 0x17, RZ ;  /* 0x000000173b387819 */ /* 0x000fc600000006ff */
[----:B------:R-:W2:Y:S01]  /*101d0*/  MUFU.EX2 R13, R13 ;  /* 0x0000000d000d7308 */ /* 0x000ea20000000800 */
[----:B0-----:R-:W-:Y:S01]  /*101e0*/  FADD R15, R53, -12583039 ;  /* 0xcb40007f350f7421 */ /* 0x001fe20000000000 */
[----:B------:R-:W-:-:S03]  /*101f0*/  FADD R53, R57, -12583039 ;  /* 0xcb40007f39357421 */ /* 0x000fc60000000000 */
[----:B------:R-:W-:Y:S01]  /*10200*/  FFMA R15, R60, 1.4426950216293334961, -R15 ;  /* 0x3fb8aa3b3c0f7823 */ /* 0x000fe2000000080f */
[----:B------:R-:W-:-:S03]  /*10210*/  FFMA R53, R64, 1.4426950216293334961, -R53 ;  /* 0x3fb8aa3b40357823 */ /* 0x000fc60000000835 */
[----:B------:R-:W-:Y:S01]  /*10220*/  FFMA R15, R60, 1.925963033500011079e-08, R15 ;  /* 0x32a570603c0f7823 */ /* 0x000fe2000000000f */
[----:B-1----:R-:W-:Y:S01]  /*10230*/  FMUL R49, R49, R14 ;  /* 0x0000000e31317220 */ /* 0x002fe20000400000 */
[----:B------:R-:W-:Y:S01]  /*10240*/  FFMA R64, R64, 1.925963033500011079e-08, R53 ;  /* 0x32a5706040407823 */ /* 0x000fe20000000035 */
[----:B------:R-:W-:Y:S01]  /*10250*/  IMAD.SHL.U32 R53, R57, 0x800000, RZ ;  /* 0x0080000039357824 */ /* 0x000fe200078e00ff */
[----:B------:R-:W0:Y:S01]  /*10260*/  MUFU.EX2 R14, R15 ;  /* 0x0000000f000e7308 */ /* 0x000e220000000800 */
[C---:B------:R-:W-:Y:S01]  /*10270*/  FADD R57, R55.reuse, -12583039 ;  /* 0xcb40007f37397421 */ /* 0x040fe20000000000 */
[----:B------:R-:W-:Y:S02]  /*10280*/  IMAD.SHL.U32 R55, R55, 0x800000, RZ ;  /* 0x0080000037377824 */ /* 0x000fe400078e00ff */
[----:B--2---:R-:W-:Y:S01]  /*10290*/  FMUL R50, R50, R13 ;  /* 0x0000000d32327220 */ /* 0x004fe20000400000 */
[----:B------:R-:W-:-:S03]  /*102a0*/  FFMA R57, R68, 1.4426950216293334961, -R57 ;  /* 0x3fb8aa3b44397823 */ /* 0x000fc60000000839 */
[----:B------:R1:W2:Y:S01]  /*102b0*/  MUFU.EX2 R13, R62 ;  /* 0x0000003e000d7308 */ /* 0x0002a20000000800 */
[----:B------:R-:W-:-:S07]  /*102c0*/  FFMA R57, R68, 1.925963033500011079e-08, R57 ;  /* 0x32a5706044397823 */ /* 0x000fce0000000039 */
[----:B------:R-:W3:Y:S01]  /*102d0*/  MUFU.EX2 R64, R64 ;  /* 0x0000004000407308 */ /* 0x000ee20000000800 */
[----:B0-----:R-:W-:Y:S01]  /*102e0*/  FMUL R51, R51, R14 ;  /* 0x0000000e33337220 */ /* 0x001fe20000400000 */
[----:B-1----:R-:W-:-:S04]  /*102f0*/  IMAD.SHL.U32 R62, R63, 0x800000, RZ ;  /* 0x008000003f3e7824 */ /* 0x002fc800078e00ff */
[----:B------:R-:W-:Y:S01]  /*10300*/  FMUL R62, R62, R65 ;  /* 0x000000413e3e7220 */ /* 0x000fe20000400000 */
[----:B------:R-:W-:Y:S01]  /*10310*/  FFMA.SAT R65, R100, R11, 0.5 ;  /* 0x3f00000064417423 */ /* 0x000fe2000000200b */
[----:B------:R-:W0:Y:S01]  /*10320*/  MUFU.EX2 R14, R57 ;  /* 0x00000039000e7308 */ /* 0x000e220000000800 */
[----:B--2---:R-:W-:Y:S01]  /*10330*/  FMUL R52, R52, R13 ;  /* 0x0000000d34347220 */ /* 0x004fe20000400000 */
[----:B------:R-:W-:Y:S01]  /*10340*/  FFMA.SAT R13, R66, R11, 0.5 ;  /* 0x3f000000420d7423 */ /* 0x000fe2000000200b */
[----:B------:R-:W-:-:S03]  /*10350*/  FFMA.RM R69, R65, R12, 12582913 ;  /* 0x4b40000141457423 */ /* 0x000fc6000000400c */
[----:B------:R-:W-:Y:S01]  /*10360*/  FFMA.RM R13, R13, R12, 12582913 ;  /* 0x4b4000010d0d7423 */ /* 0x000fe2000000400c */
[----:B------:R-:W-:Y:S01]  /*10370*/  FADD R71, R69, -12583039 ;  /* 0xcb40007f45477421 */ /* 0x000fe20000000000 */
[----:B---3--:R-:W-:Y:S02]  /*10380*/  FMUL R53, R53, R64 ;  /* 0x0000004035357220 */ /* 0x008fe40000400000 */
[C---:B------:R-:W-:Y:S01]  /*10390*/  FADD R15, R13.reuse, -12583039 ;  /* 0xcb40007f0d0f7421 */ /* 0x040fe20000000000 */
[----:B------:R-:W-:Y:S01]  /*103a0*/  SHF.L.U32 R13, R13, 0x17, RZ ;  /* 0x000000170d0d7819 */ /* 0x000fe200000006ff */
[----:B------:R-:W-:Y:S02]  /*103b0*/  FFMA R71, R100, 1.4426950216293334961, -R71 ;  /* 0x3fb8aa3b64477823 */ /* 0x000fe40000000847 */
[----:B------:R-:W-:Y:S02]  /*103c0*/  FFMA R15, R66, 1.4426950216293334961, -R15 ;  /* 0x3fb8aa3b420f7823 */ /* 0x000fe4000000080f */
[----:B------:R-:W-:Y:S01]  /*103d0*/  FFMA R71, R100, 1.925963033500011079e-08, R71 ;  /* 0x32a5706064477823 */ /* 0x000fe20000000047 */
[----:B0-----:R-:W-:Y:S01]  /*103e0*/  FMUL R55, R55, R14 ;  /* 0x0000000e37377220 */ /* 0x001fe20000400000 */
[----:B------:R-:W-:-:S04]  /*103f0*/  FFMA R15, R66, 1.925963033500011079e-08, R15 ;  /* 0x32a57060420f7823 */ /* 0x000fc8000000000f */
[----:B------:R0:W1:Y:S08]  /*10400*/  MUFU.EX2 R54, R15 ;  /* 0x0000000f00367308 */ /* 0x0000700000000800 */
[----:B------:R-:W-:Y:S01]  /*10410*/  MUFU.EX2 R71, R71 ;  /* 0x0000004700477308 */ /* 0x000fe20000000800 */
[----:B0-----:R-:W-:-:S04]  /*10420*/  FFMA.SAT R15, R72, R11, 0.5 ;  /* 0x3f000000480f7423 */ /* 0x001fc8000000200b */
        /* <DEDUP_REMOVED lines=8> */
[----:B------:R-:W-:Y:S01]  /*104b0*/  FFMA R72, R72, 1.925963033500011079e-08, R57 ;  /* 0x32a5706048487823 */ /* 0x000fe20000000039 */
[----:B------:R-:W-:Y:S01]  /*104c0*/  FFMA.SAT R57, R74, R11, 0.5 ;  /* 0x3f0000004a397423 */ /* 0x000fe2000000200b */
[----:B------:R-:W-:-:S03]  /*104d0*/  SHF.L.U32 R70, R73, 0x17, RZ ;  /* 0x0000001749467819 */ /* 0x000fc600000006ff */
[----:B------:R-:W0:Y:S01]  /*104e0*/  MUFU.EX2 R13, R13 ;  /* 0x0000000d000d7308 */ /* 0x000e220000000800 */
[----:B------:R-:W-:-:S04]  /*104f0*/  FFMA.RM R14, R57, R12, 12582913 ;  /* 0x4b400001390e7423 */ /* 0x000fc8000000400c */
[C---:B------:R-:W-:Y:S01]  /*10500*/  FADD R57, R14.reuse, -12583039 ;  /* 0xcb40007f0e397421 */ /* 0x040fe20000000000 */
[----:B------:R-:W-:Y:S02]  /*10510*/  SHF.L.U32 R14, R14, 0x17, RZ ;  /* 0x000000170e0e7819 */ /* 0x000fe400000006ff */
[----:B------:R-:W1:Y:S01]  /*10520*/  MUFU.EX2 R72, R72 ;  /* 0x0000004800487308 */ /* 0x000e620000000800 */
[----:B------:R-:W-:-:S04]  /*10530*/  FFMA R57, R74, 1.4426950216293334961, -R57 ;  /* 0x3fb8aa3b4a397823 */ /* 0x000fc80000000839 */
[----:B------:R-:W-:Y:S01]  /*10540*/  FFMA R74, R74, 1.925963033500011079e-08, R57 ;  /* 0x32a570604a4a7823 */ /* 0x000fe20000000039 */
[----:B------:R-:W-:Y:S01]  /*10550*/  FFMA.SAT R57, R76, R11, 0.5 ;  /* 0x3f0000004c397423 */ /* 0x000fe2000000200b */
[----:B0-----:R-:W-:-:S03]  /*10560*/  FMUL R56, R56, R13 ;  /* 0x0000000d38387220 */ /* 0x001fc60000400000 */
[----:B------:R-:W-:Y:S01]  /*10570*/  FFMA.RM R59, R57, R12, 12582913 ;  /* 0x4b400001393b7423 */ /* 0x000fe2000000400c */
[----:B------:R-:W0:Y:S01]  /*10580*/  MUFU.EX2 R13, R74 ;  /* 0x0000004a000d7308 */ /* 0x000e220000000800 */
[----:B-1----:R-:W-:Y:S02]  /*10590*/  FMUL R57, R15, R72 ;  /* 0x000000480f397220 */ /* 0x002fe40000400000 */
[C---:B------:R-:W-:Y:S01]  /*105a0*/  FADD R15, R59.reuse, -12583039 ;  /* 0xcb40007f3b0f7421 */ /* 0x040fe20000000000 */
[----:B------:R-:W-:-:S03]  /*105b0*/  IMAD.SHL.U32 R59, R59, 0x800000, RZ ;  /* 0x008000003b3b7824 */ /* 0x000fc600078e00ff */
[----:B------:R-:W-:-:S04]  /*105c0*/  FFMA R15, R76, 1.4426950216293334961, -R15 ;  /* 0x3fb8aa3b4c0f7823 */ /* 0x000fc8000000080f */
[----:B------:R-:W-:Y:S01]  /*105d0*/  FFMA R15, R76, 1.925963033500011079e-08, R15 ;  /* 0x32a570604c0f7823 */ /* 0x000fe2000000000f */
[----:B0-----:R-:W-:Y:S01]  /*105e0*/  FMUL R58, R14, R13 ;  /* 0x0000000d0e3a7220 */ /* 0x001fe20000400000 */
[----:B------:R-:W-:Y:S02]  /*105f0*/  FFMA.SAT R13, R78, R11, 0.5 ;  /* 0x3f0000004e0d7423 */ /* 0x000fe4000000200b */
[----:B------:R0:W1:Y:S02]  /*10600*/  MUFU.EX2 R14, R15 ;  /* 0x0000000f000e7308 */ /* 0x0000640000000800 */
[----:B------:R-:W-:-:S04]  /*10610*/  FFMA.RM R13, R13, R12, 12582913 ;  /* 0x4b4000010d0d7423 */ /* 0x000fc8000000400c */
[C---:B------:R-:W-:Y:S01]  /*10620*/  FADD R61, R13.reuse, -12583039 ;  /* 0xcb40007f0d3d7421 */ /* 0x040fe20000000000 */
[----:B------:R-:W-:Y:S01]  /*10630*/  SHF.L.U32 R13, R13, 0x17, RZ ;  /* 0x000000170d0d7819 */ /* 0x000fe200000006ff */
[----:B0-----:R-:W-:Y:S02]  /*10640*/  FFMA.SAT R15, R90, R11, 0.5 ;  /* 0x3f0000005a0f7423 */ /* 0x001fe4000000200b */
[C---:B------:R-:W-:Y:S02]  /*10650*/  FFMA R61, R78.reuse, 1.4426950216293334961, -R61 ;  /* 0x3fb8aa3b4e3d7823 */ /* 0x040fe4000000083d */
[----:B------:R-:W-:Y:S02]  /*10660*/  FFMA.RM R15, R15, R12, 12582913 ;  /* 0x4b4000010f0f7423 */ /* 0x000fe4000000400c */
[----:B------:R-:W-:Y:S01]  /*10670*/  FFMA R61, R78, 1.925963033500011079e-08, R61 ;  /* 0x32a570604e3d7823 */ /* 0x000fe2000000003d */
[----:B-1----:R-:W-:-:S03]  /*10680*/  FMUL R59, R59, R14 ;  /* 0x0000000e3b3b7220 */ /* 0x002fc60000400000 */
[----:B------:R0:W1:Y:S02]  /*10690*/  MUFU.EX2 R60, R61 ;  /* 0x0000003d003c7308 */ /* 0x0000640000000800 */
[----:B0-----:R-:W-:-:S04]  /*106a0*/  FFMA.SAT R61, R92, R11, 0.5 ;  /* 0x3f0000005c3d7423 */ /* 0x001fc8000000200b */
[----:B------:R-:W-:-:S04]  /*106b0*/  FFMA.RM R63, R61, R12, 12582913 ;  /* 0x4b4000013d3f7423 */ /* 0x000fc8000000400c */
[----:B------:R-:W-:Y:S01]  /*106c0*/  FADD R61, R63, -12583039 ;  /* 0xcb40007f3f3d7421 */ /* 0x000fe20000000000 */
[----:B-1----:R-:W-:Y:S01]  /*106d0*/  FMUL R60, R13, R60 ;  /* 0x0000003c0d3c7220 */ /* 0x002fe20000400000 */
[----:B------:R-:W-:Y:S01]  /*106e0*/  FADD R13, R15, -12583039 ;  /* 0xcb40007f0f0d7421 */ /* 0x000fe20000000000 */
[----:B------:R-:W-:Y:S02]  /*106f0*/  IMAD.SHL.U32 R63, R63, 0x800000, RZ ;  /* 0x008000003f3f7824 */ /* 0x000fe400078e00ff */
[----:B------:R-:W-:Y:S01]  /*10700*/  FFMA R61, R92, 1.4426950216293334961, -R61 ;  /* 0x3fb8aa3b5c3d7823 */ /* 0x000fe2000000083d */
[----:B------:R-:W-:Y:S01]  /*10710*/  SHF.L.U32 R15, R15, 0x17, RZ ;  /* 0x000000170f0f7819 */ /* 0x000fe200000006ff */
[----:B------:R-:W-:Y:S02]  /*10720*/  FFMA R13, R90, 1.4426950216293334961, -R13 ;  /* 0x3fb8aa3b5a0d7823 */ /* 0x000fe4000000080d */
[----:B------:R-:W-:Y:S01]  /*10730*/  FFMA R92, R92, 1.925963033500011079e-08, R61 ;  /* 0x32a570605c5c7823 */ /* 0x000fe2000000003d */
[----:B------:R-:W-:Y:S01]  /*10740*/  FFMA.SAT R61, R94, R11, 0.5 ;  /* 0x3f0000005e3d7423 */ /* 0x000fe2000000200b */
[----:B------:R-:W-:-:S03]  /*10750*/  FFMA R13, R90, 1.925963033500011079e-08, R13 ;  /* 0x32a570605a0d7823 */ /* 0x000fc6000000000d */
[----:B------:R-:W-:Y:S01]  /*10760*/  FFMA.RM R64, R61, R12, 12582913 ;  /* 0x4b4000013d407423 */ /* 0x000fe2000000400c */
[----:B------:R-:W0:Y:S08]  /*10770*/  MUFU.EX2 R92, R92 ;  /* 0x0000005c005c7308 */ /* 0x000e300000000800 */
[----:B------:R1:W2:Y:S02]  /*10780*/  MUFU.EX2 R14, R13 ;  /* 0x0000000d000e7308 */ /* 0x0002a40000000800 */
[----:B-1----:R-:W-:Y:S01]  /*10790*/  FFMA.SAT R13, R96, R11, 0.5 ;  /* 0x3f000000600d7423 */ /* 0x002fe2000000200b */
[----:B0-----:R-:W-:-:S03]  /*107a0*/  FMUL R66, R63, R92 ;  /* 0x0000005c3f427220 */ /* 0x001fc60000400000 */
[----:B------:R-:W-:-:S04]  /*107b0*/  FFMA.RM R13, R13, R12, 12582913 ;  /* 0x4b4000010d0d7423 */ /* 0x000fc8000000400c */
[----:B------:R-:W-:Y:S01]  /*107c0*/  FADD R63, R13, -12583039 ;  /* 0xcb40007f0d3f7421 */ /* 0x000fe20000000000 */
[----:B--2---:R-:W-:Y:S01]  /*107d0*/  FMUL R61, R15, R14 ;  /* 0x0000000e0f3d7220 */ /* 0x004fe20000400000 */
        /* <DEDUP_REMOVED lines=9> */
[----:B------:R-:W0:Y:S01]  /*10870*/  MUFU.EX2 R96, R96 ;  /* 0x0000006000607308 */ /* 0x000e220000000800 */
[----:B------:R-:W-:-:S04]  /*10880*/  FFMA.SAT R63, R98, R11, 0.5 ;  /* 0x3f000000623f7423 */ /* 0x000fc8000000200b */
[----:B------:R-:W-:-:S03]  /*10890*/  FFMA.RM R67, R63, R12, 12582913 ;  /* 0x4b4000013f437423 */ /* 0x000fc6000000400c */
[----:B------:R-:W1:Y:S01]  /*108a0*/  MUFU.EX2 R15, R15 ;  /* 0x0000000f000f7308 */ /* 0x000e620000000800 */
[----:B0-----:R-:W-:Y:S01]  /*108b0*/  FMUL R63, R13, R96 ;  /* 0x000000600d3f7220 */ /* 0x001fe20000400000 */
[C---:B------:R-:W-:Y:S01]  /*108c0*/  FADD R13, R67.reuse, -12583039 ;  /* 0xcb40007f430d7421 */ /* 0x040fe20000000000 */
[----:B------:R-:W-:-:S03]  /*108d0*/  IMAD.SHL.U32 R67, R67, 0x800000, RZ ;  /* 0x0080000043437824 */ /* 0x000fc600078e00ff */
[----:B------:R-:W-:Y:S01]  /*108e0*/  FFMA R13, R98, 1.4426950216293334961, -R13 ;  /* 0x3fb8aa3b620d7823 */ /* 0x000fe2000000080d */
[----:B-1----:R-:W-:-:S03]  /*108f0*/  FMUL R64, R64, R15 ;  /* 0x0000000f40407220 */ /* 0x002fc60000400000 */
[----:B------:R-:W-:Y:S01]  /*10900*/  FFMA R13, R98, 1.925963033500011079e-08, R13 ;  /* 0x32a57060620d7823 */ /* 0x000fe2000000000d */
[C---:B------:R-:W-:Y:S01]  /*10910*/  FADD R15, R14.reuse, -12583039 ;  /* 0xcb40007f0e0f7421 */ /* 0x040fe20000000000 */
[----:B------:R-:W-:Y:S02]  /*10920*/  SHF.L.U32 R14, R14, 0x17, RZ ;  /* 0x000000170e0e7819 */ /* 0x000fe400000006ff */
[----:B------:R-:W0:Y:S01]  /*10930*/  MUFU.EX2 R68, R13 ;  /* 0x0000000d00447308 */ /* 0x000e220000000800 */
[----:B------:R-:W-:-:S04]  /*10940*/  FFMA R15, R88, 1.4426950216293334961, -R15 ;  /* 0x3fb8aa3b580f7823 */ /* 0x000fc8000000080f */
[----:B------:R-:W-:-:S06]  /*10950*/  FFMA R15, R88, 1.925963033500011079e-08, R15 ;  /* 0x32a57060580f7823 */ /* 0x000fcc000000000f */
[----:B------:R-:W1:Y:S01]  /*10960*/  MUFU.EX2 R15, R15 ;  /* 0x0000000f000f7308 */ /* 0x000e620000000800 */
[----:B0-----:R-:W-:Y:S01]  /*10970*/  FMUL R67, R67, R68 ;  /* 0x0000004443437220 */ /* 0x001fe20000400000 */
[----:B------:R-:W-:Y:S01]  /*10980*/  SHF.L.U32 R68, R69, 0x17, RZ ;  /* 0x0000001745447819 */ /* 0x000fe200000006ff */
[----:B------:R-:W-:-:S04]  /*10990*/  FADD R69, R73, -12583039 ;  /* 0xcb40007f49457421 */ /* 0x000fc80000000000 */
[----:B------:R-:W-:Y:S01]  /*109a0*/  FFMA R69, R104, 1.4426950216293334961, -R69 ;  /* 0x3fb8aa3b68457823 */ /* 0x000fe20000000845 */
[----:B------:R-:W-:-:S03]  /*109b0*/  FMUL R68, R68, R71 ;  /* 0x0000004744447220 */ /* 0x000fc60000400000 */
[----:B------:R-:W-:Y:S01]  /*109c0*/  FFMA R104, R104, 1.925963033500011079e-08, R69 ;  /* 0x32a5706068687823 */ /* 0x000fe20000000045 */
[----:B------:R-:W-:Y:S01]  /*109d0*/  FFMA.SAT R69, R106, R11, 0.5 ;  /* 0x3f0000006a457423 */ /* 0x000fe2000000200b */
[----:B-1----:R-:W-:Y:S01]  /*109e0*/  FMUL R65, R14, R15 ;  /* 0x0000000f0e417220 */ /* 0x002fe20000400000 */
[-C--:B------:R-:W-:Y:S01]  /*109f0*/  FFMA.SAT R15, R102, R11.reuse, 0.5 ;  /* 0x3f000000660f7423 */ /* 0x080fe2000000200b */
[----:B------:R-:W-:Y:S01]  /*10a00*/  FFMA.SAT R11, R108, R11, 0.5 ;  /* 0x3f0000006c0b7423 */ /* 0x000fe2000000200b */
[-C--:B------:R-:W-:Y:S01]  /*10a10*/  FFMA.RM R72, R69, R12.reuse, 12582913 ;  /* 0x4b40000145487423 */ /* 0x080fe2000000400c */
[----:B------:R-:W0:Y:S01]  /*10a20*/  MUFU.EX2 R71, R104 ;  /* 0x0000006800477308 */ /* 0x000e220000000800 */
[-C--:B------:R-:W-:Y:S01]  /*10a30*/  FFMA.RM R15, R15, R12.reuse, 12582913 ;  /* 0x4b4000010f0f7423 */ /* 0x080fe2000000400c */
[----:B------:R-:W-:Y:S01]  /*10a40*/  FFMA.RM R74, R11, R12, 12582913 ;  /* 0x4b4000010b4a7423 */ /* 0x000fe2000000400c */
[----:B------:R-:W-:Y:S01]  /*10a50*/  FADD R11, R72, -12583039 ;  /* 0xcb40007f480b7421 */ /* 0x000fe20000000000 */
[----:B------:R-:W-:Y:S01]  /*10a60*/  FADD R12, RZ, R43 ;  /* 0x0000002bff0c7221 */ /* 0x000fe20000000000 */
[C---:B------:R-:W-:Y:S01]  /*10a70*/  FADD R13, R15.reuse, -12583039 ;  /* 0xcb40007f0f0d7421 */ /* 0x040fe20000000000 */
[----:B------:R-:W-:-:S02]  /*10a80*/  IMAD.SHL.U32 R15, R15, 0x800000, RZ ;  /* 0x008000000f0f7824 */ /* 0x000fc400078e00ff */
[----:B------:R-:W-:Y:S01]  /*10a90*/  FFMA R11, R106, 1.4426950216293334961, -R11 ;  /* 0x3fb8aa3b6a0b7823 */ /* 0x000fe2000000080b */
[----:B------:R-:W-:-:S03]  /*10aa0*/  FFMA R13, R102, 1.4426950216293334961, -R13 ;  /* 0x3fb8aa3b660d7823 */ /* 0x000fc6000000080d */
[----:B------:R-:W-:Y:S01]  /*10ab0*/  FFMA R106, R106, 1.925963033500011079e-08, R11 ;  /* 0x32a570606a6a7823 */ /* 0x000fe2000000000b */
[----:B------:R-:W-:Y:S01]  /*10ac0*/  FADD R11, R74, -12583039 ;  /* 0xcb40007f4a0b7421 */ /* 0x000fe20000000000 */
[----:B------:R-:W-:-:S03]  /*10ad0*/  FFMA R13, R102, 1.925963033500011079e-08, R13 ;  /* 0x32a57060660d7823 */ /* 0x000fc6000000000d */
[----:B------:R-:W-:Y:S01]  /*10ae0*/  FFMA R11, R108, 1.4426950216293334961, -R11 ;  /* 0x3fb8aa3b6c0b7823 */ /* 0x000fe2000000080b */
[----:B------:R-:W1:Y:S01]  /*10af0*/  MUFU.EX2 R14, R13 ;  /* 0x0000000d000e7308 */ /* 0x000e620000000800 */
[----:B0-----:R-:W-:Y:S01]  /*10b00*/  FMUL R70, R70, R71 ;  /* 0x0000004746467220 */ /* 0x001fe20000400000 */
[----:B------:R-:W-:Y:S02]  /*10b10*/  IMAD.SHL.U32 R71, R72, 0x800000, RZ ;  /* 0x0080000048477824 */ /* 0x000fe400078e00ff */
[----:B------:R-:W-:Y:S01]  /*10b20*/  FFMA R108, R108, 1.925963033500011079e-08, R11 ;  /* 0x32a570606c6c7823 */ /* 0x000fe2000000000b */
[----:B------:R-:W-:Y:S01]  /*10b30*/  FADD R11, R12, R41 ;  /* 0x000000290c0b7221 */ /* 0x000fe20000000000 */
[----:B------:R-:W-:-:S03]  /*10b40*/  SHF.L.U32 R72, R74, 0x17, RZ ;  /* 0x000000174a487819 */ /* 0x000fc600000006ff */
[----:B------:R-:W-:Y:S01]  /*10b50*/  FADD R11, R11, R42 ;  /* 0x0000002a0b0b7221 */ /* 0x000fe20000000000 */
[----:B------:R-:W0:Y:S03]  /*10b60*/  MUFU.EX2 R106, R106 ;  /* 0x0000006a006a7308 */ /* 0x000e260000000800 */
[----:B------:R-:W-:-:S04]  /*10b70*/  FADD R12, R11, R44 ;  /* 0x0000002c0b0c7221 */ /* 0x000fc80000000000 */
[----:B------:R-:W-:Y:S01]  /*10b80*/  FADD R11, R12, R45 ;  /* 0x0000002d0c0b7221 */ /* 0x000fe20000000000 */
[----:B------:R-:W2:Y:S01]  /*10b90*/  MUFU.EX2 R13, R108 ;  /* 0x0000006c000d7308 */ /* 0x000ea20000000800 */
[----:B-1----:R-:W-:Y:S01]  /*10ba0*/  FMUL R69, R15, R14 ;  /* 0x0000000e0f457220 */ /* 0x002fe20000400000 */
[----:B------:R-:W-:Y:S02]  /*10bb0*/  IMAD.MOV.U32 R15, RZ, RZ, -0x1 ;  /* 0xffffffffff0f7424 */ /* 0x000fe400078e00ff */
        /* <DEDUP_REMOVED lines=34> */
.L_x_10183:
[----:B------:R-:W-:Y:S02]  /*10de0*/  IMAD.MOV.U32 R12, RZ, RZ, 0x8 ;  /* 0x00000008ff0c7424 */ /* 0x000fe400078e00ff */
[----:B------:R-:W-:-:S05]  /*10df0*/  FADD R73, R13, R14 ;  /* 0x0000000e0d497221 */ /* 0x000fca0000000000 */
[----:B------:R-:W-:-:S07]  /*10e00*/  MOV R13, R73 ;  /* 0x00000049000d7202 */ /* 0x000fce0000000f00 */
[----:B------:R-:W-:Y:S05]  /*10e10*/  WARPSYNC.COLLECTIVE R15, `(.L_x_10184) ;  /* 0x000000000f087348 */ /* 0x000fea0003c00000 */
[----:B------:R0:W1:Y:S02]  /*10e20*/  SHFL.BFLY P6, R14, R13, R12, R11 ;  /* 0x0c00000c0d0e7389 */ /* 0x00006400000c000b */
[----:B01----:R-:W-:Y:S05]  /*10e30*/  ENDCOLLECTIVE ;  /* 0x000000000000791b */ /* 0x003fea0003800000 */
.L_x_10184:
[----:B------:R-:W-:Y:S02]  /*10e40*/  IMAD.MOV.U32 R12, RZ, RZ, 0x4 ;  /* 0x00000004ff0c7424 */ /* 0x000fe400078e00ff */
[----:B------:R-:W-:-:S05]  /*10e50*/  FADD R74, R73, R14 ;  /* 0x0000000e494a7221 */ /* 0x000fca0000000000 */
[----:B------:R-:W-:-:S07]  /*10e60*/  MOV R13, R74 ;  /* 0x0000004a000d7202 */ /* 0x000fce0000000f00 */
[----:B------:R-:W-:Y:S05]  /*10e70*/  WARPSYNC.COLLECTIVE R15, `(.L_x_10185) ;  /* 0x000000000f087348 */ /* 0x000fea0003c00000 */
[----:B------:R0:W1:Y:S02]  /*10e80*/  SHFL.BFLY P6, R14, R13, R12, R11 ;  /* 0x0c00000c0d0e7389 */ /* 0x00006400000c000b */
[----:B01----:R-:W-:Y:S05]  /*10e90*/  ENDCOLLECTIVE ;  /* 0x000000000000791b */ /* 0x003fea0003800000 */
.L_x_10185:
[----:B------:R-:W-:Y:S02]  /*10ea0*/  IMAD.MOV.U32 R12, RZ, RZ, 0x2 ;  /* 0x00000002ff0c7424 */ /* 0x000fe400078e00ff */
[----:B------:R-:W-:-:S05]  /*10eb0*/  FADD R75, R74, R14 ;  /* 0x0000000e4a4b7221 */ /* 0x000fca0000000000 */
[----:B------:R-:W-:-:S07]  /*10ec0*/  MOV R13, R75 ;  /* 0x0000004b000d7202 */ /* 0x000fce0000000f00 */
[----:B------:R-:W-:Y:S05]  /*10ed0*/  WARPSYNC.COLLECTIVE R15, `(.L_x_10186) ;  /* 0x000000000f087348 */ /* 0x000fea0003c00000 */
[----:B------:R0:W1:Y:S02]  /*10ee0*/  SHFL.BFLY P6, R14, R13, R12, R11 ;  /* 0x0c00000c0d0e7389 */ /* 0x00006400000c000b */
[----:B01----:R-:W-:Y:S05]  /*10ef0*/  ENDCOLLECTIVE ;  /* 0x000000000000791b */ /* 0x003fea0003800000 */
.L_x_10186:
[----:B------:R-:W-:Y:S02]  /*10f00*/  IMAD.MOV.U32 R12, RZ, RZ, 0x1 ;  /* 0x00000001ff0c7424 */ /* 0x000fe400078e00ff */
[----:B------:R-:W-:-:S05]  /*10f10*/  FADD R76, R75, R14 ;  /* 0x0000000e4b4c7221 */ /* 0x000fca0000000000 */
[----:B------:R-:W-:-:S07]  /*10f20*/  MOV R13, R76 ;  /* 0x0000004c000d7202 */ /* 0x000fce0000000f00 */
[----:B------:R-:W-:Y:S05]  /*10f30*/  WARPSYNC.COLLECTIVE R15, `(.L_x_10187) ;  /* 0x000000000f087348 */ /* 0x000fea0003c00000 */
[----:B------:R0:W1:Y:S02]  /*10f40*/  SHFL.BFLY P6, R14, R13, R12, R11 ;  /* 0x0c00000c0d0e7389 */ /* 0x00006400000c000b */
[----:B01----:R-:W-:Y:S05]  /*10f50*/  ENDCOLLECTIVE ;  /* 0x000000000000791b */ /* 0x003fea0003800000 */
.L_x_10187:
[----:B------:R-:W-:Y:S05]  /*10f60*/  BRA `(.L_x_10188) ;  /* 0xffffffbc00c47947 */ /* 0x000fea000383ffff */
        .weak           $__internal_163_$__cuda_sm3x_div_rn_noftz_f32_slowpath
        .type           $__internal_163_$__cuda_sm3x_div_rn_noftz_f32_slowpath,@function
        .size           $__internal_163_$__cuda_sm3x_div_rn_noftz_f32_slowpath,(.L_x_37540 - $__internal_163_$__cuda_sm3x_div_rn_noftz_f32_slowpath)
$__internal_163_$__cuda_sm3x_div_rn_noftz_f32_slowpath:
        /* <DEDUP_REMOVED lines=34> */
.L_x_10190:
        /* <DEDUP_REMOVED lines=31> */
[-CC-:B------:R-:W-:Y:S01]  /*11380*/  FFMA.RM R13, R82, R78.reuse, R109.reuse ;  /* 0x0000004e520d7223 */ /* 0x180fe2000000406d */
        /* <DEDUP_REMOVED lines=19> */
.L_x_10197:
[----:B------:R-:W-:-:S04]  /*114c0*/  LOP3.LUT R11, R11, 0x80000000, RZ, 0xc0, !PT ;  /* 0x800000000b0b7812 */ /* 0x000fc800078ec0ff */
[----:B------:R-:W-:Y:S01]  /*114d0*/  LOP3.LUT R11, R11, 0x7f800000, RZ, 0xfc, !PT ;  /* 0x7f8000000b0b7812 */ /* 0x000fe200078efcff */
[----:B------:R-:W-:Y:S06]  /*114e0*/  BRA `(.L_x_10198) ;  /* 0x0000000000047947 */ /* 0x000fec0003800000 */
.L_x_10196:
[----:B------:R-:W-:-:S07]  /*114f0*/  LEA R11, R74, R11, 0x17 ;  /* 0x0000000b4a0b7211 */ /* 0x000fce00078eb8ff */
.L_x_10198:
[----:B------:R-:W-:Y:S05]  /*11500*/  BSYNC.RECONVERGENT B2 ;  /* 0x0000000000027941 */ /* 0x000fea0003800200 */
.L_x_10195:
[----:B------:R-:W-:Y:S05]  /*11510*/  BRA `(.L_x_10199) ;  /* 0x0000000000207947 */ /* 0x000fea0003800000 */
.L_x_10194:
[----:B------:R-:W-:-:S04]  /*11520*/  LOP3.LUT R11, R12, 0x80000000, R43, 0x48, !PT ;  /* 0x800000000c0b7812 */ /* 0x000fc800078e482b */
[----:B------:R-:W-:Y:S01]  /*11530*/  LOP3.LUT R11, R11, 0x7f800000, RZ, 0xfc, !PT ;  /* 0x7f8000000b0b7812 */ /* 0x000fe200078efcff */
[----:B------:R-:W-:Y:S06]  /*11540*/  BRA `(.L_x_10199) ;  /* 0x0000000000147947 */ /* 0x000fec0003800000 */
.L_x_10193:
[----:B------:R-:W-:Y:S01]  /*11550*/  LOP3.LUT R11, R12, 0x80000000, R43, 0x48, !PT ;  /* 0x800000000c0b7812 */ /* 0x000fe200078e482b */
[----:B------:R-:W-:Y:S06]  /*11560*/  BRA `(.L_x_10199) ;  /* 0x00000000000c7947 */ /* 0x000fec0003800000 */
.L_x_10192:
[----:B------:R-:W0:Y:S01]  /*11570*/  MUFU.RSQ R11, -QNAN ;  /* 0xffc00000000b7908 */ /* 0x000e220000001400 */
[----:B------:R-:W-:Y:S05]  /*11580*/  BRA `(.L_x_10199) ;  /* 0x0000000000047947 */ /* 0x000fea0003800000 */
.L_x_10191:
[----:B------:R-:W-:-:S07]  /*11590*/  FADD.FTZ R11, R43, R12 ;  /* 0x0000000c2b0b7221 */ /* 0x000fce0000010000 */
.L_x_10199:
[----:B------:R-:W-:Y:S05]  /*115a0*/  BSYNC.RECONVERGENT B1 ;  /* 0x0000000000017941 */ /* 0x000fea0003800200 */
.L_x_10189:
[----:B------:R-:W-:Y:S02]  /*115b0*/  HFMA2 R13, -RZ, RZ, 0, 0 ;  /* 0x00000000ff0d7431 */ /* 0x000fe400000001ff */
[----:B------:R-:W-:-:S04]  /*115c0*/  IMAD.MOV.U32 R12, RZ, RZ, R15 ;  /* 0x000000ffff0c7224 */ /* 0x000fc800078e000f */
[----:B0-----:R-:W-:Y:S05]  /*115d0*/  RET.REL.NODEC R12 `(_Z15SoftmaxWarpImplI22BroadcastScaleMaskLoadIffbLm3EiE11DirectStoreIffEfLi1ELi32ELi32ELi1ELb1EL9Algorithm0EEvT_T0_ll) ;  /* 0xfffffee80c887950 */ /* 0x001fea0003c3ffff */
.L_x_10200:
        /* <DEDUP_REMOVED lines=10> */
.L_x_37540:


//--------------------- .text._Z15SoftmaxWarpImplI22BroadcastScaleMaskLoadIffbLm3EiE11DirectStoreIffEfLi1ELi32ELi32ELi1ELb0EL9Algorithm0EEvT_T0_ll --------------------------
	.section	.text._Z15SoftmaxWarpImplI22BroadcastScaleMaskLoadIffbLm3EiE11DirectStoreIffEfLi1ELi32ELi32ELi1ELb0EL9Algorithm0EEvT_T0_ll,"ax",@progbits
	.align	128
        .global         _Z15SoftmaxWarpImplI22BroadcastScaleMaskLoadIffbLm3EiE11DirectStoreIffEfLi1ELi32ELi32ELi1ELb0EL9Algorithm0EEvT_T0_ll
        .type           _Z15SoftmaxWarpImplI22BroadcastScaleMaskLoadIffbLm3EiE11DirectStoreIffEfLi1ELi32ELi32ELi1ELb0EL9Algorithm0EEvT_T0_ll,@function
        .size           _Z15SoftmaxWarpImplI22BroadcastScaleMaskLoadIffbLm3EiE11DirectStoreIffEfLi1ELi32ELi32ELi1ELb0EL9Algorithm0EEvT_T0_ll,(.L_x_37541 - _Z15SoftmaxWarpImplI22BroadcastScaleMaskLoadIffbLm3EiE11DirectStoreIffEfLi1ELi32ELi32ELi1ELb0EL9Algorithm0EEvT_T0_ll)
        .other          _Z15SoftmaxWarpImplI22BroadcastScaleMaskLoadIffbLm3EiE11DirectStoreIffEfLi1ELi32ELi32ELi1ELb0EL9Algorithm0EEvT_T0_ll,@"STO_CUDA_ENTRY STV_DEFAULT"
_Z15SoftmaxWarpImplI22BroadcastScaleMaskLoadIffbLm3EiE11DirectStoreIffEfLi1ELi32ELi32ELi1ELb0EL9Algorithm0EEvT_T0_ll:
.text._Z15SoftmaxWarpImplI22BroadcastScaleMaskLoadIffbLm3EiE11DirectStoreIffEfLi1ELi32ELi32ELi1ELb0EL9Algorithm0EEvT_T0_ll:
        /* <DEDUP_REMOVED lines=29> */
.L_x_10201:
        /* <DEDUP_REMOVED lines=14> */
.L_x_10268:
        /* <DEDUP_REMOVED lines=8> */
[C---:B------:R-:W-:Y:S01]  /*0330*/  IADD3 R19, PT, PT, R28.reuse, 0x20, RZ ;  /* 0x000000201c137810 */ /* 0x040fe20007ffe0ff */
[C---:B------:R-:W-:Y:S01]  /*0340*/  VIADD R24, R28.reuse, 0xc0 ;  /* 0x000000c01c187836 */ /* 0x040fe20000000000 */
[----:B------:R-:W-:Y:S01]  /*0350*/  IABS R6, R20 ;  /* 0x0000001400067213 */ /* 0x000fe20000000000 */
[----:B------:R-:W-:Y:S01]  /*0360*/  VIADD R23, R28, 0x100 ;  /* 0x000001001c177836 */ /* 0x000fe20000000000 */
[----:B------:R-:W-:Y:S01]  /*0370*/  IABS R4, R19 ;  /* 0x0000001300047213 */ /* 0x000fe20000000000 */
[----:B------:R-:W0:Y:S01]  /*0380*/  LDC.64 R54, c[0x0][0x398] ;  /* 0x0000e600ff367b82 */ /* 0x000e220000000a00 */
[----:B------:R-:W-:-:S02]  /*0390*/  LOP3.LUT R30, RZ, UR49, RZ, 0x33, !PT ;  /* 0x00000031ff1e7c12 */ /* 0x000fc4000f8e33ff */
[----:B------:R-:W-:Y:S01]  /*03a0*/  IABS R15, R27 ;  /* 0x0000001b000f7213 */ /* 0x000fe20000000000 */
[----:B------:R-:W2:Y:S01]  /*03b0*/  I2F.RP R0, UR9 ;  /* 0x0000000900007d06 */ /* 0x000ea20008209400 */
[C---:B------:R-:W-:Y:S02]  /*03c0*/  LOP3.LUT R11, R28.reuse, UR49, RZ, 0x3c, !PT ;  /* 0x000000311c0b7c12 */ /* 0x040fe4000f8e3cff */
[----:B------:R-:W-:Y:S02]  /*03d0*/  SHF.R.S64 R16, RZ, 0x1e, R28 ;  /* 0x0000001eff107819 */ /* 0x000fe4000000101c */
[----:B------:R-:W-:Y:S02]  /*03e0*/  ISETP.GE.AND P5, PT, R11, RZ, PT ;  /* 0x000000ff0b00720c */ /* 0x000fe40003fa6270 */
[----:B------:R-:W-:Y:S02]  /*03f0*/  IADD3 R31, PT, PT, R28, 0x80, RZ ;  /* 0x000000801c1f7810 */ /* 0x000fe40007ffe0ff */
[----:B------:R-:W-:-:S02]  /*0400*/  LOP3.LUT R21, R27, UR49, RZ, 0x3c, !PT ;  /* 0x000000311b157c12 */ /* 0x000fc4000f8e3cff */
[----:B------:R-:W-:Y:S02]  /*0410*/  IADD3 R25, PT, PT, R28, 0xa0, RZ ;  /* 0x000000a01c197810 */ /* 0x000fe40007ffe0ff */
[C---:B-1----:R-:W-:Y:S01]  /*0420*/  R2UR UR10, R38.reuse ;  /* 0x00000000260a72ca */ /* 0x042fe200000e0000 */
[----:B--2---:R-:W1:Y:S01]  /*0430*/  MUFU.RCP R0, R0 ;  /* 0x0000000000007308 */ /* 0x004e620000001000 */
[C---:B------:R-:W-:Y:S02]  /*0440*/  R2UR UR11, R39.reuse ;  /* 0x00000000270b72ca */ /* 0x040fe400000e0000 */
[----:B------:R-:W-:Y:S02]  /*0450*/  R2UR UR12, R38 ;  /* 0x00000000260c72ca */ /* 0x000fe400000e0000 */
[----:B------:R-:W-:Y:S01]  /*0460*/  R2UR UR13, R39 ;  /* 0x00000000270d72ca */ /* 0x000fe200000e0000 */
[----:B-1----:R-:W-:Y:S02]  /*0470*/  VIADD R2, R0, 0xffffffe ;  /* 0x0ffffffe00027836 */ /* 0x002fe40000000000 */
[----:B------:R-:W1:Y:S08]  /*0480*/  I2F.RP R0, UR8 ;  /* 0x0000000800007d06 */ /* 0x000e700008209400 */
[----:B------:R-:W2:Y:S08]  /*0490*/  F2I.FTZ.U32.TRUNC.NTZ R2, R2 ;  /* 0x0000000200027305 */ /* 0x000eb0000021f000 */
[----:B-1----:R-:W1:Y:S01]  /*04a0*/  MUFU.RCP R0, R0 ;  /* 0x0000000000007308 */ /* 0x002e620000001000 */
[----:B--2---:R-:W-:-:S02]  /*04b0*/  R2UR UR5, R2 ;  /* 0x00000000020572ca */ /* 0x004fc400000e0000 */
[----:B-1----:R-:W-:Y:S02]  /*04c0*/  IADD3 R2, PT, PT, R0, 0xffffffe, RZ ;  /* 0x0ffffffe00027810 */ /* 0x002fe40007ffe0ff */
[----:B------:R-:W-:-:S09]  /*04d0*/  LOP3.LUT R0, R19, UR49, RZ, 0x3c, !PT ;  /* 0x0000003113007c12 */ /* 0x000fd2000f8e3cff */
[----:B------:R-:W-:Y:S01]  /*04e0*/  UIADD3 UR6, UPT, UPT, URZ, -UR5, URZ ;  /* 0x80000005ff067290 */ /* 0x000fe2000fffe0ff */
[----:B------:R-:W1:Y:S03]  /*04f0*/  F2I.FTZ.U32.TRUNC.NTZ R2, R2 ;  /* 0x0000000200027305 */ /* 0x000e66000021f000 */
[----:B------:R-:W-:Y:S01]  /*0500*/  UIMAD UR6, UR6, UR9, URZ ;  /* 0x00000009060672a4 */ /* 0x000fe2000f8e02ff */
[----:B------:R-:W-:-:S03]  /*0510*/  ISETP.GE.AND P3, PT, R0, RZ, PT ;  /* 0x000000ff0000720c */ /* 0x000fc60003f66270 */
[----:B------:R-:W-:-:S06]  /*0520*/  UIMAD.WIDE.U32 UR6, UR5, UR6, UR4 ;  /* 0x00000006050672a5 */ /* 0x000fcc000f8e0004 */
[----:B------:R-:W-:-:S04]  /*0530*/  IMAD.HI.U32 R3, R4, UR7, RZ ;  /* 0x0000000704037c27 */ /* 0x000fc8000f8e00ff */
[----:B------:R-:W-:Y:S01]  /*0540*/  IMAD.HI.U32 R5, R6, UR7, RZ ;  /* 0x0000000706057c27 */ /* 0x000fe2000f8e00ff */
[----:B------:R-:W-:Y:S02]  /*0550*/  IADD3 R7, PT, PT, -R3, RZ, RZ ;  /* 0x000000ff03077210 */ /* 0x000fe40007ffe1ff */
[----:B-1----:R-:W-:Y:S01]  /*0560*/  R2UR UR5, R2 ;  /* 0x00000000020572ca */ /* 0x002fe200000e0000 */
[----:B------:R-:W-:Y:S02]  /*0570*/  IMAD.MOV R9, RZ, RZ, -R5 ;  /* 0x000000ffff097224 */ /* 0x000fe400078e0a05 */
[----:B------:R-:W-:Y:S02]  /*0580*/  IMAD R4, R7, UR9, R4 ;  /* 0x0000000907047c24 */ /* 0x000fe4000f8e0204 */
[----:B------:R-:W-:Y:S02]  /*0590*/  IMAD R6, R9, UR9, R6 ;  /* 0x0000000909067c24 */ /* 0x000fe4000f8e0206 */
[----:B------:R-:W-:Y:S01]  /*05a0*/  IMAD.HI.U32 R18, R15, UR7, RZ ;  /* 0x000000070f127c27 */ /* 0x000fe2000f8e00ff */
[----:B------:R-:W-:-:S02]  /*05b0*/  ISETP.LT.U32.AND P2, PT, R4, UR9, PT ;  /* 0x0000000904007c0c */ /* 0x000fc4000bf41070 */
[----:B------:R-:W-:Y:S01]  /*05c0*/  ISETP.LT.U32.AND P4, PT, R6, UR9, PT ;  /* 0x0000000906007c0c */ /* 0x000fe2000bf81070 */
[----:B------:R-:W-:Y:S02]  /*05d0*/  IMAD.MOV R10, RZ, RZ, -R18 ;  /* 0x000000ffff0a7224 */ /* 0x000fe400078e0a12 */
[----:B------:R-:W-:Y:S02]  /*05e0*/  UIADD3 UR6, UPT, UPT, URZ, -UR5, URZ ;  /* 0x80000005ff067290 */ /* 0x000fe4000fffe0ff */
[----:B------:R-:W-:Y:S01]  /*05f0*/  IMAD R15, R10, UR9, R15 ;  /* 0x000000090a0f7c24 */ /* 0x000fe2000f8e020f */
[----:B------:R-:W-:Y:S01]  /*0600*/  SHF.R.S64 R10, RZ, 0x1e, R19 ;  /* 0x0000001eff0a7819 */ /* 0x000fe20000001013 */
[----:B------:R-:W-:-:S04]  /*0610*/  UIMAD UR6, UR6, UR8, URZ ;  /* 0x00000008060672a4 */ /* 0x000fc8000f8e02ff */
[----:B------:R-:W-:Y:S01]  /*0620*/  @!P2 VIADD R4, R4, -UR9 ;  /* 0x800000090404ac36 */ /* 0x000fe20008000000 */
[----:B------:R-:W-:Y:S01]  /*0630*/  UIMAD.WIDE.U32 UR4, UR5, UR6, UR4 ;  /* 0x00000006050472a5 */ /* 0x000fe2000f8e0004 */
[----:B------:R-:W-:Y:S01]  /*0640*/  @!P4 IADD3 R6, PT, PT, R6, -UR9, RZ ;  /* 0x800000090606cc10 */ /* 0x000fe2000fffe0ff */
[----:B------:R-:W-:Y:S01]  /*0650*/  @!P2 VIADD R3, R3, 0x1 ;  /* 0x000000010303a836 */ /* 0x000fe20000000000 */
[----:B------:R-:W-:Y:S02]  /*0660*/  @!P4 IADD3 R5, PT, PT, R5, 0x1, RZ ;  /* 0x000000010505c810 */ /* 0x000fe40007ffe0ff */
[----:B------:R-:W-:Y:S02]  /*0670*/  ISETP.GE.U32.AND P0, PT, R4, UR9, PT ;  /* 0x0000000904007c0c */ /* 0x000fe4000bf06070 */
[----:B------:R-:W-:Y:S02]  /*0680*/  ISETP.GE.U32.AND P1, PT, R6, UR9, PT ;  /* 0x0000000906007c0c */ /* 0x000fe4000bf26070 */
[----:B------:R-:W-:-:S02]  /*0690*/  LOP3.LUT R4, R20, UR49, RZ, 0x3c, !PT ;  /* 0x0000003114047c12 */ /* 0x000fc4000f8e3cff */
[----:B------:R-:W-:Y:S02]  /*06a0*/  ISETP.NE.AND P4, PT, RZ, UR49, PT ;  /* 0x00000031ff007c0c */ /* 0x000fe4000bf85270 */
[----:B------:R-:W-:Y:S02]  /*06b0*/  ISETP.GE.AND P2, PT, R4, RZ, PT ;  /* 0x000000ff0400720c */ /* 0x000fe40003f46270 */
[----:B------:R-:W-:-:S03]  /*06c0*/  IABS R4, R28 ;  /* 0x0000001c00047213 */ /* 0x000fc60000000000 */
[----:B------:R-:W-:Y:S01]  /*06d0*/  @P0 VIADD R3, R3, 0x1 ;  /* 0x0000000103030836 */ /* 0x000fe20000000000 */
[----:B------:R-:W-:Y:S01]  /*06e0*/  IADD3 R16, P0, PT, R16, UR36, RZ ;  /* 0x0000002410107c10 */ /* 0x000fe2000ff1e0ff */
[----:B------:R-:W-:Y:S01]  /*06f0*/  IMAD.HI.U32 R0, R4, UR7, RZ ;  /* 0x0000000704007c27 */ /* 0x000fe2000f8e00ff */
[----:B------:R-:W-:Y:S02]  /*0700*/  @P1 IADD3 R5, PT, PT, R5, 0x1, RZ ;  /* 0x0000000105051810 */ /* 0x000fe40007ffe0ff */
[----:B------:R-:W-:Y:S01]  /*0710*/  LEA.HI.X.SX32 R17, R28, UR37, 0x2, P0 ;  /* 0x000000251c117c11 */ /* 0x000fe200080f16ff */
[----:B------:R-:W-:Y:S01]  /*0720*/  @!P3 IMAD.MOV R3, RZ, RZ, -R3 ;  /* 0x000000ffff03b224 */ /* 0x000fe200078e0a03 */
[----:B------:R-:W-:Y:S02]  /*0730*/  IADD3 R10, P1, PT, R10, UR36, RZ ;  /* 0x000000240a0a7c10 */ /* 0x000fe4000ff3e0ff */
[----:B------:R-:W-:Y:S02]  /*0740*/  @!P2 IADD3 R5, PT, PT, -R5, RZ, RZ ;  /* 0x000000ff0505a210 */ /* 0x000fe40007ffe1ff */
[----:B------:R-:W-:-:S02]  /*0750*/  SEL R6, R30, R3, !P4 ;  /* 0x000000031e067207 */ /* 0x000fc40006000000 */
[----:B------:R-:W-:Y:S02]  /*0760*/  SEL R7, R30, R5, !P4 ;  /* 0x000000051e077207 */ /* 0x000fe40006000000 */
[----:B------:R-:W-:Y:S02]  /*0770*/  IADD3 R2, PT, PT, -R6, RZ, RZ ;  /* 0x000000ff06027210 */ /* 0x000fe40007ffe1ff */
[----:B------:R-:W-:Y:S01]  /*0780*/  IADD3 R3, PT, PT, -R0, RZ, RZ ;  /* 0x000000ff00037210 */ /* 0x000fe20007ffe1ff */
[----:B------:R-:W-:Y:S01]  /*0790*/  IMAD.MOV R5, RZ, RZ, -R7 ;  /* 0x000000ffff057224 */ /* 0x000fe200078e0a07 */
[----:B------:R-:W-:Y:S01]  /*07a0*/  ISETP.LT.U32.AND P0, PT, R15, UR9, PT ;  /* 0x000000090f007c0c */ /* 0x000fe2000bf01070 */
[----:B------:R-:W-:Y:S02]  /*07b0*/  IMAD R2, R2, UR49, R19 ;  /* 0x0000003102027c24 */ /* 0x000fe4000f8e0213 */
[----:B------:R-:W-:Y:S02]  /*07c0*/  IMAD R5, R5, UR49, R20 ;  /* 0x0000003105057c24 */ /* 0x000fe4000f8e0214 */
[----:B------:R-:W-:Y:S01]  /*07d0*/  IMAD R4, R3, UR9, R4 ;  /* 0x0000000903047c24 */ /* 0x000fe2000f8e0204 */
[----:B------:R-:W-:-:S02]  /*07e0*/  IABS R14, R2 ;  /* 0x00000002000e7213 */ /* 0x000fc40000000000 */
[----:B------:R-:W-:Y:S02]  /*07f0*/  IABS R8, R5 ;  /* 0x0000000500087213 */ /* 0x000fe40000000000 */
[----:B------:R-:W-:Y:S01]  /*0800*/  ISETP.LT.U32.AND P6, PT, R4, UR9, PT ;  /* 0x0000000904007c0c */ /* 0x000fe2000bfc1070 */
[----:B------:R-:W-:-:S04]  /*0810*/  IMAD.HI.U32 R13, R14, UR5, RZ ;  /* 0x000000050e0d7c27 */ /* 0x000fc8000f8e00ff */
[----:B------:R-:W-:Y:S01]  /*0820*/  IMAD.HI.U32 R12, R8, UR5, RZ ;  /* 0x00000005080c7c27 */ /* 0x000fe2000f8e00ff */
[----:B------:R-:W-:-:S03]  /*0830*/  IADD3 R9, PT, PT, -R13, RZ, RZ ;  /* 0x000000ff0d097210 */ /* 0x000fc60007ffe1ff */
[----:B------:R-:W-:Y:S02]  /*0840*/  IMAD.MOV R11, RZ, RZ, -R12 ;  /* 0x000000ffff0b7224 */ /* 0x000fe400078e0a0c */
[----:B------:R-:W-:Y:S01]  /*0850*/  IMAD R14, R9, UR8, R14 ;  /* 0x00000008090e7c24 */ /* 0x000fe2000f8e020e */
[----:B------:R-:W-:Y:S01]  /*0860*/  IABS R9, R31 ;  /* 0x0000001f00097213 */ /* 0x000fe20000000000 */
[----:B------:R-:W-:Y:S01]  /*0870*/  IMAD R3, R11, UR8, R8 ;  /* 0x000000080b037c24 */ /* 0x000fe2000f8e0208 */
[----:B------:R-:W-:Y:S01]  /*0880*/  SHF.R.S64 R8, RZ, 0x1e, R20 ;  /* 0x0000001eff087819 */ /* 0x000fe20000001014 */
[----:B------:R-:W-:Y:S01]  /*0890*/  @!P6 VIADD R4, R4, -UR9 ;  /* 0x800000090404ec36 */ /* 0x000fe20008000000 */
[----:B------:R-:W-:Y:S01]  /*08a0*/  LEA.HI.X.SX32 R11, R19, UR37, 0x2, P1 ;  /* 0x00000025130b7c11 */ /* 0x000fe200088f16ff */
[----:B------:R-:W-:Y:S01]  /*08b0*/  @!P0 VIADD R15, R15, -UR9 ;  /* 0x800000090f0f8c36 */ /* 0x000fe20008000000 */
[----:B------:R-:W-:Y:S01]  /*08c0*/  ISETP.LT.U32.AND P3, PT, R14, UR8, PT ;  /* 0x000000080e007c0c */ /* 0x000fe2000bf61070 */
[----:B------:R-:W-:Y:S01]  /*08d0*/  @!P0 VIADD R18, R18, 0x1 ;  /* 0x0000000112128836 */ /* 0x000fe20000000000 */
[----:B------:R-:W-:-:S02]  /*08e0*/  IADD3 R8, P1, PT, R8, UR36, RZ ;  /* 0x0000002408087c10 */ /* 0x000fc4000ff3e0ff */
[----:B------:R-:W-:Y:S02]  /*08f0*/  MOV R19, R9 ;  /* 0x0000000900137202 */ /* 0x000fe40000000f00 */
[----:B------:R-:W-:Y:S02]  /*0900*/  ISETP.LT.U32.AND P2, PT, R3, UR8, PT ;  /* 0x0000000803007c0c */ /* 0x000fe4000bf41070 */
[----:B------:R-:W-:Y:S01]  /*0910*/  LEA.HI.X.SX32 R9, R20, UR37, 0x2, P1 ;  /* 0x0000002514097c11 */ /* 0x000fe200088f16ff */
[----:B------:R-:W-:Y:S01]  /*0920*/  IMAD.HI.U32 R20, R19, UR7, RZ ;  /* 0x0000000713147c27 */ /* 0x000fe2000f8e00ff */
[----:B------:R-:W-:Y:S02]  /*0930*/  ISETP.GE.U32.AND P1, PT, R4, UR9, PT ;  /* 0x0000000904007c0c */ /* 0x000fe4000bf26070 */
[----:B------:R-:W-:Y:S01]  /*0940*/  @!P6 IADD3 R0, PT, PT, R0, 0x1, RZ ;  /* 0x000000010000e810 */ /* 0x000fe20007ffe0ff */
[----:B------:R-:W-:Y:S01]  /*0950*/  IMAD.MOV R4, RZ, RZ, -R20 ;  /* 0x000000ffff047224 */ /* 0x000fe200078e0a14 */
[----:B------:R-:W-:Y:S01]  /*0960*/  @!P3 IADD3 R14, PT, PT, R14, -UR8, RZ ;  /* 0x800000080e0ebc10 */ /* 0x000fe2000fffe0ff */
[----:B------:R-:W-:Y:S01]  /*0970*/  @!P3 VIADD R13, R13, 0x1 ;  /* 0x000000010d0db836 */ /* 0x000fe20000000000 */
[----:B------:R-:W-:Y:S01]  /*0980*/  ISETP.GE.U32.AND P6, PT, R15, UR9, PT ;  /* 0x000000090f007c0c */ /* 0x000fe2000bfc6070 */
[----:B------:R-:W-:Y:S01]  /*0990*/  IMAD R4, R4, UR9, R19 ;  /* 0x0000000904047c24 */ /* 0x000fe2000f8e0213 */
[----:B------:R-:W-:Y:S01]  /*09a0*/  ISETP.GE.AND P3, PT, R21, RZ, PT ;  /* 0x000000ff1500720c */ /* 0x000fe20003f66270 */
[----:B------:R-:W-:Y:S01]  /*09b0*/  @!P2 VIADD R3, R3, -UR8 ;  /* 0x800000080303ac36 */ /* 0x000fe20008000000 */
[----:B------:R-:W-:Y:S01]  /*09c0*/  @!P2 IADD3 R12, PT, PT, R12, 0x1, RZ ;  /* 0x000000010c0ca810 */ /* 0x000fe20007ffe0ff */
[----:B------:R-:W2:Y:S01]  /*09d0*/  LDG.E R22, desc[UR10][R8.64] ;  /* 0x0000000a08167981 */ /* 0x000ea2000c1e1900 */
[----:B------:R-:W-:-:S02]  /*09e0*/  ISETP.GE.U32.AND P2, PT, R14, UR8, PT ;  /* 0x000000080e007c0c */ /* 0x000fc4000bf46070 */
[----:B------:R-:W-:Y:S02]  /*09f0*/  ISETP.LT.U32.AND P0, PT, R4, UR9, PT ;  /* 0x0000000904007c0c */ /* 0x000fe4000bf01070 */
[----:B------:R-:W-:Y:S02]  /*0a00*/  LOP3.LUT R14, R31, UR49, RZ, 0x3c, !PT ;  /* 0x000000311f0e7c12 */ /* 0x000fe4000f8e3cff */
[----:B------:R-:W-:Y:S01]  /*0a10*/  @P1 IADD3 R0, PT, PT, R0, 0x1, RZ ;  /* 0x0000000100001810 */ /* 0x000fe20007ffe0ff */
[----:B------:R-:W-:Y:S01]  /*0a20*/  @P6 VIADD R18, R18, 0x1 ;  /* 0x0000000112126836 */ /* 0x000fe20000000000 */
[----:B------:R-:W-:Y:S02]  /*0a30*/  ISETP.GE.AND P1, PT, R14, RZ, PT ;  /* 0x000000ff0e00720c */ /* 0x000fe40003f26270 */
[----:B------:R-:W-:Y:S02]  /*0a40*/  LOP3.LUT R14, R25, UR49, RZ, 0x3c, !PT ;  /* 0x00000031190e7c12 */ /* 0x000fe4000f8e3cff */
[----:B------:R-:W-:-:S02]  /*0a50*/  LOP3.LUT R15, R24, UR49, RZ, 0x3c, !PT ;  /* 0x00000031180f7c12 */ /* 0x000fc4000f8e3cff */
[----:B------:R-:W-:Y:S01]  /*0a60*/  MOV R29, R0 ;  /* 0x00000000001d7202 */ /* 0x000fe20000000f00 */
[----:B------:R-:W-:Y:S01]  /*0a70*/  @!P0 VIADD R4, R4, -UR9 ;  /* 0x8000000904048c36 */ /* 0x000fe20008000000 */
[----:B------:R-:W-:Y:S02]  /*0a80*/  @P2 IADD3 R13, PT, PT, R13, 0x1, RZ ;  /* 0x000000010d0d2810 */ /* 0x000fe40007ffe0ff */
[----:B------:R-:W-:Y:S01]  /*0a90*/  ISETP.GE.AND P2, PT, R14, RZ, PT ;  /* 0x000000ff0e00720c */ /* 0x000fe20003f46270 */
[----:B------:R-:W-:Y:S01]  /*0aa0*/  @!P5 IMAD.MOV R29, RZ, RZ, -R29 ;  /* 0x000000ffff1dd224 */ /* 0x000fe200078e0a1d */
[----:B------:R-:W-:Y:S02]  /*0ab0*/  ISETP.GE.AND P6, PT, R15, RZ, PT ;  /* 0x000000ff0f00720c */ /* 0x000fe40003fc6270 */
[----:B------:R-:W-:Y:S02]  /*0ac0*/  SHF.R.S64 R19, RZ, 0x1e, R27 ;  /* 0x0000001eff137819 */ /* 0x000fe4000000101b */
[----:B------:R-:W-:-:S02]  /*0ad0*/  MOV R35, R18 ;  /* 0x0000001200237202 */ /* 0x000fc40000000f00 */
[----:B------:R-:W-:Y:S02]  /*0ae0*/  IADD3 R15, PT, PT, R28, 0xe0, RZ ;  /* 0x000000e01c0f7810 */ /* 0x000fe40007ffe0ff */
[----:B------:R-:W-:Y:S02]  /*0af0*/  IABS R14, R25 ;  /* 0x00000019000e7213 */ /* 0x000fe40000000000 */
[----:B------:R-:W-:Y:S02]  /*0b00*/  IADD3 R18, P5, PT, R19, UR36, RZ ;  /* 0x0000002413127c10 */ /* 0x000fe4000ffbe0ff */
[----:B------:R-:W-:Y:S01]  /*0b10*/  @!P3 IADD3 R35, PT, PT, -R35, RZ, RZ ;  /* 0x000000ff2323b210 */ /* 0x000fe20007ffe1ff */
[----:B------:R-:W-:Y:S01]  /*0b20*/  IMAD.HI.U32 R34, R14, UR7, RZ ;  /* 0x000000070e227c27 */ /* 0x000fe2000f8e00ff */
[----:B------:R-:W-:Y:S02]  /*0b30*/  LOP3.LUT R21, R15, UR49, RZ, 0x3c, !PT ;  /* 0x000000310f157c12 */ /* 0x000fe4000f8e3cff */
[----:B------:R-:W-:-:S02]  /*0b40*/  ISETP.GE.U32.AND P3, PT, R4, UR9, PT ;  /* 0x0000000904007c0c */ /* 0x000fc4000bf66070 */
[----:B------:R-:W-:Y:S01]  /*0b50*/  LEA.HI.X.SX32 R19, R27, UR37, 0x2, P5 ;  /* 0x000000251b137c11 */ /* 0x000fe2000a8f16ff */
[----:B------:R-:W3:Y:S01]  /*0b60*/  LDG.E R4, desc[UR12][R10.64] ;  /* 0x0000000c0a047981 */ /* 0x000ee2000c1e1900 */
[----:B------:R-:W-:Y:S01]  /*0b70*/  ISETP.GE.AND P5, PT, R21, RZ, PT ;  /* 0x000000ff1500720c */ /* 0x000fe20003fa6270 */
[----:B------:R-:W-:Y:S01]  /*0b80*/  IMAD.MOV R21, RZ, RZ, -R34 ;  /* 0x000000ffff157224 */ /* 0x000fe200078e0a22 */
[----:B------:R-:W-:Y:S02]  /*0b90*/  @!P0 IADD3 R20, PT, PT, R20, 0x1, RZ ;  /* 0x0000000114148810 */ /* 0x000fe40007ffe0ff */
[----:B------:R-:W-:Y:S01]  /*0ba0*/  LOP3.LUT R0, R23, UR49, RZ, 0x3c, !PT ;  /* 0x0000003117007c12 */ /* 0x000fe2000f8e3cff */
[----:B------:R-:W-:-:S04]  /*0bb0*/  IMAD R14, R21, UR9, R14 ;  /* 0x00000009150e7c24 */ /* 0x000fc8000f8e020e */
[----:B------:R-:W-:Y:S01]  /*0bc0*/  @P3 VIADD R20, R20, 0x1 ;  /* 0x0000000114143836 */ /* 0x000fe20000000000 */
[----:B------:R-:W-:Y:S02]  /*0bd0*/  ISETP.LT.U32.AND P3, PT, R14, UR9, PT ;  /* 0x000000090e007c0c */ /* 0x000fe4000bf61070 */
[----:B------:R-:W-:Y:S02]  /*0be0*/  IABS R21, R24 ;  /* 0x0000001800157213 */ /* 0x000fe40000000000 */
[----:B------:R-:W-:Y:S02]  /*0bf0*/  ISETP.GE.AND P0, PT, R0, RZ, PT ;  /* 0x000000ff0000720c */ /* 0x000fe40003f06270 */
[----:B------:R-:W-:Y:S01]  /*0c00*/  MOV R37, R20 ;  /* 0x0000001400257202 */ /* 0x000fe20000000f00 */
[----:B------:R1:W4:Y:S01]  /*0c10*/  LDG.E R0, desc[UR10][R16.64] ;  /* 0x0000000a10007981 */ /* 0x000322000c1e1900 */
[----:B------:R-:W-:-:S04]  /*0c20*/  IMAD.HI.U32 R36, R21, UR7, RZ ;  /* 0x0000000715247c27 */ /* 0x000fc8000f8e00ff */
[----:B------:R-:W-:Y:S01]  /*0c30*/  @!P1 IMAD.MOV R37, RZ, RZ, -R37 ;  /* 0x000000ffff259224 */ /* 0x000fe200078e0a25 */
[----:B-1----:R-:W-:Y:S01]  /*0c40*/  SHF.R.S64 R16, RZ, 0x1e, R31 ;  /* 0x0000001eff107819 */ /* 0x002fe2000000101f */
[----:B------:R-:W-:-:S03]  /*0c50*/  @!P3 VIADD R14, R14, -UR9 ;  /* 0x800000090e0ebc36 */ /* 0x000fc60008000000 */
[----:B------:R-:W-:Y:S02]  /*0c60*/  IADD3 R10, P1, PT, R16, UR36, RZ ;  /* 0x00000024100a7c10 */ /* 0x000fe4000ff3e0ff */
[----:B------:R-:W-:Y:S02]  /*0c70*/  IADD3 R16, PT, PT, -R36, RZ, RZ ;  /* 0x000000ff24107210 */ /* 0x000fe40007ffe1ff */
[----:B------:R-:W-:Y:S02]  /*0c80*/  LEA.HI.X.SX32 R11, R31, UR37, 0x2, P1 ;  /* 0x000000251f0b7c11 */ /* 0x000fe400088f16ff */
[----:B------:R-:W-:Y:S01]  /*0c90*/  ISETP.GE.U32.AND P1, PT, R14, UR9, PT ;  /* 0x000000090e007c0c */ /* 0x000fe2000bf26070 */
[----:B------:R-:W-:Y:S01]  /*0ca0*/  IMAD R14, R16, UR9, R21 ;  /* 0x00000009100e7c24 */ /* 0x000fe2000f8e0215 */
[----:B------:R-:W-:Y:S01]  /*0cb0*/  R2UR UR14, R38 ;  /* 0x00000000260e72ca */ /* 0x000fe200000e0000 */
[----:B------:R-:W-:Y:S01]  /*0cc0*/  @!P3 VIADD R34, R34, 0x1 ;  /* 0x000000012222b836 */ /* 0x000fe20000000000 */
[----:B------:R-:W-:Y:S01]  /*0cd0*/  R2UR UR15, R39 ;  /* 0x00000000270f72ca */ /* 0x000fe200000e0000 */
[----:B------:R-:W5:Y:S01]  /*0ce0*/  LDG.E R21, desc[UR12][R18.64] ;  /* 0x0000000c12157981 */ /* 0x000f62000c1e1900 */
[----:B------:R-:W-:-:S02]  /*0cf0*/  ISETP.LT.U32.AND P3, PT, R14, UR9, PT ;  /* 0x000000090e007c0c */ /* 0x000fc4000bf61070 */
[----:B------:R-:W-:Y:S02]  /*0d00*/  SHF.R.S64 R32, RZ, 0x1e, R25 ;  /* 0x0000001eff207819 */ /* 0x000fe40000001019 */
[----:B------:R-:W-:-:S03]  /*0d10*/  IABS R41, R15 ;  /* 0x0000000f00297213 */ /* 0x000fc60000000000 */
[----:B------:R-:W-:Y:S02]  /*0d20*/  @P1 IADD3 R34, PT, PT, R34, 0x1, RZ ;  /* 0x0000000122221810 */ /* 0x000fe40007ffe0ff */
[----:B------:R-:W-:Y:S02]  /*0d30*/  IADD3 R32, P1, PT, R32, UR36, RZ ;  /* 0x0000002420207c10 */ /* 0x000fe4000ff3e0ff */
[----:B------:R-:W-:Y:S01]  /*0d40*/  SHF.R.S64 R8, RZ, 0x1e, R24 ;  /* 0x0000001eff087819 */ /* 0x000fe20000001018 */
[----:B------:R1:W2:Y:S01]  /*0d50*/  LDG.E R20, desc[UR14][R10.64] ;  /* 0x0000000e0a147981 */ /* 0x0002a2000c1e1900 */
[----:B------:R-:W-:Y:S01]  /*0d60*/  LEA.HI.X.SX32 R33, R25, UR37, 0x2, P1 ;  /* 0x0000002519217c11 */ /* 0x000fe200088f16ff */
[----:B------:R-:W-:Y:S01]  /*0d70*/  IMAD.HI.U32 R40, R41, UR7, RZ ;  /* 0x0000000729287c27 */ /* 0x000fe2000f8e00ff */
[----:B------:R-:W-:Y:S02]  /*0d80*/  @!P3 IADD3 R14, PT, PT, R14, -UR9, RZ ;  /* 0x800000090e0ebc10 */ /* 0x000fe4000fffe0ff */
[----:B------:R-:W-:Y:S01]  /*0d90*/  IABS R42, R23 ;  /* 0x00000017002a7213 */ /* 0x000fe20000000000 */
[----:B------:R-:W-:Y:S01]  /*0da0*/  @!P3 VIADD R36, R36, 0x1 ;  /* 0x000000012424b836 */ /* 0x000fe20000000000 */
[----:B-1----:R-:W-:Y:S01]  /*0db0*/  IADD3 R10, P1, PT, R8, UR36, RZ ;  /* 0x00000024080a7c10 */ /* 0x002fe2000ff3e0ff */
[----:B------:R-:W-:Y:S01]  /*0dc0*/  @!P2 IMAD.MOV R34, RZ, RZ, -R34 ;  /* 0x000000ffff22a224 */ /* 0x000fe200078e0a22 */
[----:B------:R-:W-:Y:S01]  /*0dd0*/  IADD3 R16, PT, PT, -R40, RZ, RZ ;  /* 0x000000ff28107210 */ /* 0x000fe20007ffe1ff */
[----:B------:R-:W2:Y:S01]  /*0de0*/  LDG.E R19, desc[UR10][R32.64] ;  /* 0x0000000a20137981 */ /* 0x000ea2000c1e1900 */
[----:B------:R-:W-:-:S02]  /*0df0*/  LEA.HI.X.SX32 R11, R24, UR37, 0x2, P1 ;  /* 0x00000025180b7c11 */ /* 0x000fc400088f16ff */
[----:B------:R-:W-:Y:S02]  /*0e00*/  ISETP.GE.U32.AND P1, PT, R14, UR9, PT ;  /* 0x000000090e007c0c */ /* 0x000fe4000bf26070 */
[----:B------:R-:W-:Y:S01]  /*0e10*/  SEL R14, R30, R29, !P4 ;  /* 0x0000001d1e0e7207 */ /* 0x000fe20006000000 */
[----:B------:R-:W-:Y:S01]  /*0e20*/  IMAD R41, R16, UR9, R41 ;  /* 0x0000000910297c24 */ /* 0x000fe2000f8e0229 */
[----:B------:R-:W-:Y:S01]  /*0e30*/  SHF.R.S64 R16, RZ, 0x1e, R15 ;  /* 0x0000001eff107819 */ /* 0x000fe2000000100f */
[----:B------:R1:W2:Y:S02]  /*0e40*/  LDG.E R18, desc[UR12][R10.64] ;  /* 0x0000000c0a127981 */ /* 0x0002a4000c1e1900 */
[----:B------:R-:W-:Y:S01]  /*0e50*/  IMAD.MOV R9, RZ, RZ, -R14 ;  /* 0x000000ffff097224 */ /* 0x000fe200078e0a0e */
[----:B------:R-:W-:-:S03]  /*0e60*/  IADD3 R16, P3, PT, R16, UR36, RZ ;  /* 0x0000002410107c10 */ /* 0x000fc6000ff7e0ff */
[----:B------:R-:W-:Y:S01]  /*0e70*/  IMAD R26, R9, UR49, R28 ;  /* 0x00000031091a7c24 */ /* 0x000fe2000f8e021c */
[----:B------:R-:W-:Y:S01]  /*0e80*/  LEA.HI.X.SX32 R17, R15, UR37, 0x2, P3 ;  /* 0x000000250f117c11 */ /* 0x000fe200098f16ff */
[----:B------:R-:W-:Y:S01]  /*0e90*/  IMAD.HI.U32 R29, R42, UR7, RZ ;  /* 0x000000072a1d7c27 */ /* 0x000fe2000f8e00ff */
[----:B------:R-:W-:Y:S02]  /*0ea0*/  ISETP.LT.U32.AND P3, PT, R41, UR9, PT ;  /* 0x0000000929007c0c */ /* 0x000fe4000bf61070 */
[----:B------:R-:W-:Y:S02]  /*0eb0*/  IABS R9, R26 ;  /* 0x0000001a00097213 */ /* 0x000fe40000000000 */
[----:B------:R-:W-:Y:S01]  /*0ec0*/  SEL R8, R30, R35, !P4 ;  /* 0x000000231e087207 */ /* 0x000fe20006000000 */
[----:B------:R-:W2:Y:S01]  /*0ed0*/  LDG.E R17, desc[UR14][R16.64] ;  /* 0x0000000e10117981 */ /* 0x000ea2000c1e1900 */
[----:B------:R-:W-:Y:S01]  /*0ee0*/  IADD3 R43, PT, PT, -R29, RZ, RZ ;  /* 0x000000ff1d2b7210 */ /* 0x000fe20007ffe1ff */
[----:B------:R-:W-:Y:S01]  /*0ef0*/  IMAD.MOV.U32 R35, RZ, RZ, R9 ;  /* 0x000000ffff237224 */ /* 0x000fe200078e0009 */
[----:B------:R-:W-:-:S02]  /*0f00*/  SHF.R.S64 R9, RZ, 0x1e, R23 ;  /* 0x0000001eff097819 */ /* 0x000fc40000001017 */
[----:B------:R-:W-:Y:S01]  /*0f10*/  @P1 IADD3 R36, PT, PT, R36, 0x1, RZ ;  /* 0x0000000124241810 */ /* 0x000fe20007ffe0ff */
[----:B------:R-:W-:Y:S01]  /*0f20*/  IMAD R42, R43, UR9, R42 ;  /* 0x000000092b2a7c24 */ /* 0x000fe2000f8e022a */
[----:B-1----:R-:W-:Y:S01]  /*0f30*/  IADD3 R10, P2, PT, R9, UR36, RZ ;  /* 0x00000024090a7c10 */ /* 0x002fe2000ff5e0ff */
[----:B------:R-:W-:Y:S01]  /*0f40*/  @!P3 VIADD R41, R41, -UR9 ;  /* 0x800000092929bc36 */ /* 0x000fe20008000000 */
[----:B------:R-:W-:Y:S01]  /*0f50*/  IADD3 R32, PT, PT, -R8, RZ, RZ ;  /* 0x000000ff08207210 */ /* 0x000fe20007ffe1ff */
[----:B------:R-:W-:Y:S01]  /*0f60*/  @!P6 IMAD.MOV R36, RZ, RZ, -R36 ;  /* 0x000000ffff24e224 */ /* 0x000fe200078e0a24 */
[----:B------:R-:W-:Y:S02]  /*0f70*/  LEA.HI.X.SX32 R11, R23, UR37, 0x2, P2 ;  /* 0x00000025170b7c11 */ /* 0x000fe400090f16ff */
[----:B------:R-:W-:Y:S02]  /*0f80*/  ISETP.GE.U32.AND P2, PT, R3, UR8, PT ;  /* 0x0000000803007c0c */ /* 0x000fe4000bf46070 */
[----:B------:R-:W-:Y:S01]  /*0f90*/  ISETP.LT.U32.AND P6, PT, R42, UR9, PT ;  /* 0x000000092a007c0c */ /* 0x000fe2000bfc1070 */
[----:B------:R-:W-:Y:S01]  /*0fa0*/  IMAD R27, R32, UR49, R27 ;  /* 0x00000031201b7c24 */ /* 0x000fe2000f8e021b */
[----:B------:R-:W-:Y:S01]  /*0fb0*/  ISETP.GE.U32.AND P1, PT, R41, UR9, PT ;  /* 0x0000000929007c0c */ /* 0x000fe2000bf26070 */
[----:B------:R-:W-:Y:S01]  /*0fc0*/  IMAD.HI.U32 R52, R35, UR5, RZ ;  /* 0x0000000523347c27 */ /* 0x000fe2000f8e00ff */
[----:B------:R-:W-:Y:S01]  /*0fd0*/  LOP3.LUT R3, R2, UR50, RZ, 0x3c, !PT ;  /* 0x0000003202037c12 */ /* 0x000fe2000f8e3cff */
[----:B------:R1:W2:Y:S01]  /*0fe0*/  LDG.E R16, desc[UR10][R10.64] ;  /* 0x0000000a0a107981 */ /* 0x0002a2000c1e1900 */
[----:B------:R-:W-:-:S02]  /*0ff0*/  IABS R33, R27 ;  /* 0x0000001b00217213 */ /* 0x000fc40000000000 */
[----:B------:R-:W-:Y:S01]  /*1000*/  IADD3 R32, PT, PT, -R52, RZ, RZ ;  /* 0x000000ff34207210 */ /* 0x000fe20007ffe1ff */
[----:B------:R-:W-:Y:S02]  /*1010*/  @!P3 VIADD R40, R40, 0x1 ;  /* 0x000000012828b836 */ /* 0x000fe40000000000 */
[----:B------:R-:W-:Y:S01]  /*1020*/  @P2 IADD3 R12, PT, PT, R12, 0x1, RZ ;  /* 0x000000010c0c2810 */ /* 0x000fe20007ffe0ff */
[----:B------:R-:W-:Y:S01]  /*1030*/  IMAD.HI.U32 R50, R33, UR5, RZ ;  /* 0x0000000521327c27 */ /* 0x000fe2000f8e00ff */
[----:B------:R-:W-:Y:S02]  /*1040*/  @!P6 IADD3 R42, PT, PT, R42, -UR9, RZ ;  /* 0x800000092a2aec10 */ /* 0x000fe4000fffe0ff */
[----:B------:R-:W-:Y:S01]  /*1050*/  ISETP.GE.AND P2, PT, R3, RZ, PT ;  /* 0x000000ff0300720c */ /* 0x000fe20003f46270 */
[----:B------:R-:W-:Y:S02]  /*1060*/  IMAD R32, R32, UR8, R35 ;  /* 0x0000000820207c24 */ /* 0x000fe4000f8e0223 */
[----:B------:R-:W-:Y:S01]  /*1070*/  @P1 VIADD R40, R40, 0x1 ;  /* 0x0000000128281836 */ /* 0x000fe20000000000 */
[----:B------:R-:W-:Y:S01]  /*1080*/  ISETP.GE.U32.AND P1, PT, R42, UR9, PT ;  /* 0x000000092a007c0c */ /* 0x000fe2000bf26070 */
[----:B------:R-:W-:Y:S01]  /*1090*/  IMAD.MOV R42, RZ, RZ, -R50 ;  /* 0x000000ffff2a7224 */ /* 0x000fe200078e0a32 */
[----:B------:R-:W-:-:S02]  /*10a0*/  SEL R9, R30, R37, !P4 ;  /* 0x000000251e097207 */ /* 0x000fc40006000000 */
[----:B------:R-:W-:Y:S02]  /*10b0*/  ISETP.LT.U32.AND P3, PT, R32, UR8, PT ;  /* 0x0000000820007c0c */ /* 0x000fe4000bf61070 */
[----:B-1----:R-:W-:Y:S01]  /*10c0*/  SEL R11, R30, R34, !P4 ;  /* 0x000000221e0b7207 */ /* 0x002fe20006000000 */
[----:B------:R-:W-:Y:S01]  /*10d0*/  IMAD.MOV.U32 R34, RZ, RZ, R13 ;  /* 0x000000ffff227224 */ /* 0x000fe200078e000d */
[----:B------:R-:W-:Y:S01]  /*10e0*/  IADD3 R48, PT, PT, -R9, RZ, RZ ;  /* 0x000000ff09307210 */ /* 0x000fe20007ffe1ff */
[----:B------:R-:W-:-:S03]  /*10f0*/  IMAD R33, R42, UR8, R33 ;  /* 0x000000082a217c24 */ /* 0x000fc6000f8e0221 */
[----:B------:R-:W-:Y:S01]  /*1100*/  @!P2 IADD3 R34, PT, PT, -R34, RZ, RZ ;  /* 0x000000ff2222a210 */ /* 0x000fe20007ffe1ff */
[----:B------:R-:W-:Y:S01]  /*1110*/  IMAD R31, R48, UR49, R31 ;  /* 0x00000031301f7c24 */ /* 0x000fe2000f8e021f */
[----:B------:R-:W-:Y:S01]  /*1120*/  ISETP.LT.U32.AND P2, PT, R33, UR8, PT ;  /* 0x0000000821007c0c */ /* 0x000fe2000bf41070 */
[----:B------:R-:W-:Y:S01]  /*1130*/  @!P5 IMAD.MOV R40, RZ, RZ, -R40 ;  /* 0x000000ffff28d224 */ /* 0x000fe200078e0a28 */
[----:B------:R-:W-:Y:S02]  /*1140*/  SEL R10, R30, R36, !P4 ;  /* 0x000000241e0a7207 */ /* 0x000fe40006000000 */
[----:B------:R-:W-:Y:S02]  /*1150*/  IABS R35, R31 ;  /* 0x0000001f00237213 */ /* 0x000fe40000000000 */
[----:B------:R-:W-:Y:S02]  /*1160*/  @!P3 IADD3 R32, PT, PT, R32, -UR8, RZ ;  /* 0x800000082020bc10 */ /* 0x000fe4000fffe0ff */
[----:B------:R-:W-:Y:S01]  /*1170*/  LOP3.LUT R37, R5, UR50, RZ, 0x3c, !PT ;  /* 0x0000003205257c12 */ /* 0x000fe2000f8e3cff */
[----:B------:R-:W-:Y:S01]  /*1180*/  @!P3 VIADD R52, R52, 0x1 ;  /* 0x000000013434b836 */ /* 0x000fe20000000000 */
[----:B------:R-:W-:Y:S01]  /*1190*/  IADD3 R13, PT, PT, -R10, RZ, RZ ;  /* 0x000000ff0a0d7210 */ /* 0x000fe20007ffe1ff */
[----:B------:R-:W-:Y:S01]  /*11a0*/  IMAD.HI.U32 R48, R35, UR5, RZ ;  /* 0x0000000523307c27 */ /* 0x000fe2000f8e00ff */
[----:B------:R-:W-:-:S02]  /*11b0*/  ISETP.GE.U32.AND P5, PT, R32, UR8, PT ;  /* 0x0000000820007c0c */ /* 0x000fc4000bfa6070 */
[----:B------:R-:W-:Y:S02]  /*11c0*/  SEL R3, R30, R40, !P4 ;  /* 0x000000281e037207 */ /* 0x000fe40006000000 */
[----:B------:R-:W-:Y:S02]  /*11d0*/  IADD3 R36, PT, PT, -R11, RZ, RZ ;  /* 0x000000ff0b247210 */ /* 0x000fe40007ffe1ff */
[----:B------:R-:W-:Y:S01]  /*11e0*/  ISETP.GE.AND P3, PT, R37, RZ, PT ;  /* 0x000000ff2500720c */ /* 0x000fe20003f66270 */
[----:B------:R-:W-:Y:S01]  /*11f0*/  IMAD R24, R13, UR49, R24 ;  /* 0x000000310d187c24 */ /* 0x000fe2000f8e0218 */
[----:B------:R-:W-:Y:S01]  /*1200*/  @!P2 IADD3 R33, PT, PT, R33, -UR8, RZ ;  /* 0x800000082121ac10 */ /* 0x000fe2000fffe0ff */
[----:B------:R-:W-:Y:S01]  /*1210*/  IMAD.MOV R32, RZ, RZ, -R48 ;  /* 0x000000ffff207224 */ /* 0x000fe200078e0a30 */
[----:B------:R-:W-:Y:S01]  /*1220*/  IADD3 R40, PT, PT, -R3, RZ, RZ ;  /* 0x000000ff03287210 */ /* 0x000fe20007ffe1ff */
[----:B------:R-:W-:Y:S02]  /*1230*/  IMAD R25, R36, UR49, R25 ;  /* 0x0000003124197c24 */ /* 0x000fe4000f8e0219 */
[----:B------:R-:W-:Y:S01]  /*1240*/  @!P2 VIADD R50, R50, 0x1 ;  /* 0x000000013232a836 */ /* 0x000fe20000000000 */
[----:B------:R-:W-:Y:S01]  /*1250*/  ISETP.GE.U32.AND P2, PT, R33, UR8, PT ;  /* 0x0000000821007c0c */ /* 0x000fe2000bf46070 */
[----:B------:R-:W-:Y:S01]  /*1260*/  IMAD R32, R32, UR8, R35 ;  /* 0x0000000820207c24 */ /* 0x000fe2000f8e0223 */
[----:B------:R-:W-:Y:S01]  /*1270*/  MOV R56, R12 ;  /* 0x0000000c00387202 */ /* 0x000fe20000000f00 */
[----:B------:R-:W-:Y:S01]  /*1280*/  IMAD R13, R40, UR49, R15 ;  /* 0x00000031280d7c24 */ /* 0x000fe2000f8e020f */
[----:B------:R-:W-:-:S02]  /*1290*/  IABS R36, R24 ;  /* 0x0000001800247213 */ /* 0x000fc40000000000 */
[----:B------:R-:W-:Y:S02]  /*12a0*/  LOP3.LUT R33, R27, UR50, RZ, 0x3c, !PT ;  /* 0x000000321b217c12 */ /* 0x000fe4000f8e3cff */
[----:B------:R-:W-:Y:S02]  /*12b0*/  LOP3.LUT R35, R26, UR50, RZ, 0x3c, !PT ;  /* 0x000000321a237c12 */ /* 0x000fe4000f8e3cff */
[----:B------:R-:W-:Y:S02]  /*12c0*/  IABS R15, R25 ;  /* 0x00000019000f7213 */ /* 0x000fe40000000000 */
[----:B------:R-:W-:Y:S01]  /*12d0*/  @!P6 IADD3 R29, PT, PT, R29, 0x1, RZ ;  /* 0x000000011d1de810 */ /* 0x000fe20007ffe0ff */
[----:B------:R-:W-:Y:S01]  /*12e0*/  @P5 VIADD R52, R52, 0x1 ;  /* 0x0000000134345836 */ /* 0x000fe20000000000 */
[----:B------:R-:W-:Y:S01]  /*12f0*/  ISETP.GE.AND P6, PT, R33, RZ, PT ;  /* 0x000000ff2100720c */ /* 0x000fe20003fc6270 */
[----:B------:R-:W-:Y:S01]  /*1300*/  @!P3 IMAD.MOV R56, RZ, RZ, -R56 ;  /* 0x000000ffff38b224 */ /* 0x000fe200078e0a38 */
[----:B------:R-:W-:Y:S01]  /*1310*/  ISETP.LT.U32.AND P5, PT, R32, UR8, PT ;  /* 0x0000000820007c0c */ /* 0x000fe2000bfa1070 */
[----:B------:R-:W-:Y:S01]  /*1320*/  IMAD.HI.U32 R33, R36, UR5, RZ ;  /* 0x0000000524217c27 */ /* 0x000fe2000f8e00ff */
[----:B------:R-:W-:-:S03]  /*1330*/  ISETP.GE.AND P3, PT, R35, RZ, PT ;  /* 0x000000ff2300720c */ /* 0x000fc60003f66270 */
[----:B------:R-:W-:Y:S01]  /*1340*/  IMAD.HI.U32 R42, R15, UR5, RZ ;  /* 0x000000050f2a7c27 */ /* 0x000fe2000f8e00ff */
[----:B------:R-:W-:-:S03]  /*1350*/  IADD3 R37, PT, PT, -R33, RZ, RZ ;  /* 0x000000ff21257210 */ /* 0x000fc60007ffe1ff */
[----:B------:R-:W-:Y:S02]  /*1360*/  @P1 VIADD R29, R29, 0x1 ;  /* 0x000000011d1d1836 */ /* 0x000fe40000000000 */
[----:B------:R-:W-:Y:S02]  /*1370*/  IMAD.MOV R12, RZ, RZ, -R42 ;  /* 0x000000ffff0c7224 */ /* 0x000fe400078e0a2a */
[----:B------:R-:W-:Y:S02]  /*1380*/  IMAD.MOV.U32 R35, RZ, RZ, R29 ;  /* 0x000000ffff237224 */ /* 0x000fe400078e001d */
[----:B------:R-:W-:Y:S02]  /*1390*/  IMAD R15, R12, UR8, R15 ;  /* 0x000000080c0f7c24 */ /* 0x000fe4000f8e020f */
[----:B------:R-:W-:Y:S02]  /*13a0*/  IMAD R29, R37, UR8, R36 ;  /* 0x00000008251d7c24 */ /* 0x000fe4000f8e0224 */
[----:B------:R-:W-:Y:S01]  /*13b0*/  @!P0 IMAD.MOV R35, RZ, RZ, -R35 ;  /* 0x000000ffff238224 */ /* 0x000fe200078e0a23 */
[----:B------:R-:W-:-:S02]  /*13c0*/  @!P5 IADD3 R32, PT, PT, R32, -UR8, RZ ;  /* 0x800000082020dc10 */ /* 0x000fc4000fffe0ff */
[----:B------:R-:W-:Y:S02]  /*13d0*/  @!P3 IADD3 R52, PT, PT, -R52, RZ, RZ ;  /* 0x000000ff3434b210 */ /* 0x000fe40007ffe1ff */
[----:B------:R-:W-:Y:S02]  /*13e0*/  ISETP.LT.U32.AND P0, PT, R15, UR8, PT ;  /* 0x000000080f007c0c */ /* 0x000fe4000bf01070 */
[----:B------:R-:W-:Y:S02]  /*13f0*/  ISETP.LT.U32.AND P3, PT, R29, UR8, PT ;  /* 0x000000081d007c0c */ /* 0x000fe4000bf61070 */
[----:B------:R-:W-:Y:S02]  /*1400*/  SEL R12, R30, R35, !P4 ;  /* 0x000000231e0c7207 */ /* 0x000fe40006000000 */
[----:B------:R-:W-:-:S03]  /*1410*/  ISETP.GE.U32.AND P1, PT, R32, UR8, PT ;  /* 0x0000000820007c0c */ /* 0x000fc6000bf26070 */
[----:B------:R-:W-:Y:S01]  /*1420*/  IMAD.MOV R36, RZ, RZ, -R12 ;  /* 0x000000ffff247224 */ /* 0x000fe200078e0a0c */
[----:B------:R-:W-:Y:S01]  /*1430*/  @!P5 IADD3 R48, PT, PT, R48, 0x1, RZ ;  /* 0x000000013030d810 */ /* 0x000fe20007ffe0ff */
[----:B------:R-:W-:Y:S01]  /*1440*/  @P2 VIADD R50, R50, 0x1 ;  /* 0x0000000132322836 */ /* 0x000fe20000000000 */
[----:B------:R-:W-:Y:S01]  /*1450*/  IABS R41, R13 ;  /* 0x0000000d00297213 */ /* 0x000fe20000000000 */
[----:B------:R-:W-:Y:S01]  /*1460*/  IMAD R23, R36, UR49, R23 ;  /* 0x0000003124177c24 */ /* 0x000fe2000f8e0217 */
[----:B------:R-:W-:Y:S01]  /*1470*/  @!P0 IADD3 R15, PT, PT, R15, -UR8, RZ ;  /* 0x800000080f0f8c10 */ /* 0x000fe2000fffe0ff */
[----:B------:R-:W1:Y:S01]  /*1480*/  LDC.64 R36, c[0x0][0x390] ;  /* 0x0000e400ff247b82 */ /* 0x000e620000000a00 */
[----:B------:R-:W-:Y:S01]  /*1490*/  @!P3 IADD3 R29, PT, PT, R29, -UR8, RZ ;  /* 0x800000081d1dbc10 */ /* 0x000fe2000fffe0ff */
[----:B------:R-:W-:Y:S01]  /*14a0*/  IMAD.HI.U32 R40, R41, UR5, RZ ;  /* 0x0000000529287c27 */ /* 0x000fe2000f8e00ff */
[----:B------:R-:W-:Y:S02]  /*14b0*/  @!P6 IADD3 R50, PT, PT, -R50, RZ, RZ ;  /* 0x000000ff3232e210 */ /* 0x000fe40007ffe1ff */
[----:B------:R-:W-:Y:S01]  /*14c0*/  ISETP.GE.U32.AND P6, PT, R29, UR8, PT ;  /* 0x000000081d007c0c */ /* 0x000fe2000bfc6070 */
[----:B------:R-:W-:Y:S01]  /*14d0*/  @P1 VIADD R48, R48, 0x1 ;  /* 0x0000000130301836 */ /* 0x000fe20000000000 */
[----:B------:R-:W-:-:S02]  /*14e0*/  ISETP.GE.U32.AND P1, PT, R15, UR8, PT ;  /* 0x000000080f007c0c */ /* 0x000fc4000bf26070 */
[----:B------:R-:W-:Y:S02]  /*14f0*/  LOP3.LUT R29, R25, UR50, RZ, 0x3c, !PT ;  /* 0x00000032191d7c12 */ /* 0x000fe4000f8e3cff */
[----:B------:R-:W-:Y:S02]  /*1500*/  @!P0 IADD3 R42, PT, PT, R42, 0x1, RZ ;  /* 0x000000012a2a8810 */ /* 0x000fe40007ffe0ff */
[----:B------:R-:W-:Y:S02]  /*1510*/  IADD3 R32, PT, PT, -R40, RZ, RZ ;  /* 0x000000ff28207210 */ /* 0x000fe40007ffe1ff */
[----:B------:R-:W-:Y:S02]  /*1520*/  ISETP.GE.AND P0, PT, R29, RZ, PT ;  /* 0x000000ff1d00720c */ /* 0x000fe40003f06270 */
[----:B------:R-:W-:Y:S01]  /*1530*/  IADD3 R58, PT, PT, R28, 0x120, RZ ;  /* 0x000001201c3a7810 */ /* 0x000fe20007ffe0ff */
[----:B------:R-:W-:Y:S01]  /*1540*/  IMAD R32, R32, UR8, R41 ;  /* 0x0000000820207c24 */ /* 0x000fe2000f8e0229 */
[----:B------:R-:W-:-:S02]  /*1550*/  LOP3.LUT R29, R24, UR50, RZ, 0x3c, !PT ;  /* 0x00000032181d7c12 */ /* 0x000fc4000f8e3cff */
[----:B------:R-:W-:Y:S01]  /*1560*/  IABS R41, R58 ;  /* 0x0000003a00297213 */ /* 0x000fe20000000000 */
[----:B------:R-:W-:Y:S01]  /*1570*/  @P1 VIADD R42, R42, 0x1 ;  /* 0x000000012a2a1836 */ /* 0x000fe20000000000 */
[----:B------:R-:W-:Y:S02]  /*1580*/  LOP3.LUT R35, R31, UR50, RZ, 0x3c, !PT ;  /* 0x000000321f237c12 */ /* 0x000fe4000f8e3cff */
[----:B------:R-:W-:Y:S02]  /*1590*/  ISETP.LT.U32.AND P2, PT, R32, UR8, PT ;  /* 0x0000000820007c0c */ /* 0x000fe4000bf41070 */
[----:B------:R-:W-:Y:S01]  /*15a0*/  ISETP.GE.AND P1, PT, R29, RZ, PT ;  /* 0x000000ff1d00720c */ /* 0x000fe20003f26270 */
[----:B------:R-:W-:Y:S01]  /*15b0*/  IMAD.HI.U32 R29, R41, UR7, RZ ;  /* 0x00000007291d7c27 */ /* 0x000fe2000f8e00ff */
[----:B------:R-:W-:Y:S02]  /*15c0*/  @!P0 IADD3 R42, PT, PT, -R42, RZ, RZ ;  /* 0x000000ff2a2a8210 */ /* 0x000fe40007ffe1ff */
[----:B------:R-:W-:-:S02]  /*15d0*/  ISETP.GE.AND P5, PT, R35, RZ, PT ;  /* 0x000000ff2300720c */ /* 0x000fc40003fa6270 */
[----:B-1----:R-:W-:Y:S01]  /*15e0*/  ISETP.NE.U32.AND P0, PT, R36, 0x1, PT ;  /* 0x000000012400780c */ /* 0x002fe20003f05070 */
[----:B------:R-:W-:Y:S01]  /*15f0*/  IMAD.MOV R36, RZ, RZ, -R29 ;  /* 0x000000ffff247224 */ /* 0x000fe200078e0a1d */
[----:B------:R-:W-:-:S03]  /*1600*/  IABS R15, R23 ;  /* 0x00000017000f7213 */ /* 0x000fc60000000000 */
[----:B------:R-:W-:Y:S01]  /*1610*/  IMAD R36, R36, UR9, R41 ;  /* 0x0000000924247c24 */ /* 0x000fe2000f8e0229 */
[----:B------:R-:W-:Y:S01]  /*1620*/  @!P3 IADD3 R33, PT, PT, R33, 0x1, RZ ;  /* 0x000000012121b810 */ /* 0x000fe20007ffe0ff */
[----:B------:R-:W-:Y:S02]  /*1630*/  @!P2 VIADD R32, R32, -UR8 ;  /* 0x800000082020ac36 */ /* 0x000fe40008000000 */
[----:B------:R-:W-:Y:S01]  /*1640*/  IMAD.HI.U32 R35, R15, UR5, RZ ;  /* 0x000000050f237c27 */ /* 0x000fe2000f8e00ff */
[----:B------:R-:W-:-:S03]  /*1650*/  ISETP.LT.U32.AND P3, PT, R36, UR9, PT ;  /* 0x0000000924007c0c */ /* 0x000fc6000bf61070 */
[----:B------:R-:W-:Y:S01]  /*1660*/  @!P5 IMAD.MOV R48, RZ, RZ, -R48 ;  /* 0x000000ffff30d224 */ /* 0x000fe200078e0a30 */
[----:B------:R-:W-:Y:S01]  /*1670*/  ISETP.GE.U32.AND P5, PT, R32, UR8, PT ;  /* 0x0000000820007c0c */ /* 0x000fe2000bfa6070 */
[----:B------:R-:W-:Y:S02]  /*1680*/  IMAD.MOV R32, RZ, RZ, -R35 ;  /* 0x000000ffff207224 */ /* 0x000fe400078e0a23 */
[----:B------:R-:W-:Y:S02]  /*1690*/  @P6 VIADD R33, R33, 0x1 ;  /* 0x0000000121216836 */ /* 0x000fe40000000000 */
[----:B------:R-:W-:-:S03]  /*16a0*/  IMAD R15, R32, UR8, R15 ;  /* 0x00000008200f7c24 */ /* 0x000fc6000f8e020f */
[----:B------:R-:W-:Y:S01]  /*16b0*/  MOV R32, R33 ;  /* 0x0000002100207202 */ /* 0x000fe20000000f00 */
[----:B------:R-:W-:Y:S01]  /*16c0*/  @!P3 VIADD R36, R36, -UR9 ;  /* 0x800000092424bc36 */ /* 0x000fe20008000000 */
[----:B------:R-:W-:Y:S02]  /*16d0*/  ISETP.LT.U32.AND P6, PT, R15, UR8, PT ;  /* 0x000000080f007c0c */ /* 0x000fe4000bfc1070 */
[----:B------:R-:W-:Y:S02]  /*16e0*/  @!P1 IADD3 R32, PT, PT, -R32, RZ, RZ ;  /* 0x000000ff20209210 */ /* 0x000fe40007ffe1ff */
[----:B------:R-:W-:Y:S02]  /*16f0*/  ISETP.GE.U32.AND P1, PT, R36, UR9, PT ;  /* 0x0000000924007c0c */ /* 0x000fe4000bf26070 */
[----:B------:R-:W-:Y:S02]  /*1700*/  @!P3 IADD3 R29, PT, PT, R29, 0x1, RZ ;  /* 0x000000011d1db810 */ /* 0x000fe40007ffe0ff */
[----:B------:R-:W-:-:S05]  /*1710*/  SHF.R.S64 R36, RZ, 0x1e, R58 ;  /* 0x0000001eff247819 */ /* 0x000fca000000103a */
[----:B------:R-:W-:-:S04]  /*1720*/  @!P6 VIADD R15, R15, -UR8 ;  /* 0x800000080f0fec36 */ /* 0x000fc80008000000 */
[----:B------:R-:W-:Y:S01]  /*1730*/  @P1 VIADD R29, R29, 0x1 ;  /* 0x000000011d1d1836 */ /* 0x000fe20000000000 */
[----:B------:R-:W-:Y:S02]  /*1740*/  ISETP.GE.U32.AND P3, PT, R15, UR8, PT ;  /* 0x000000080f007c0c */ /* 0x000fe4000bf66070 */
[----:B------:R-:W-:Y:S02]  /*1750*/  IADD3 R36, P1, PT, R36, UR36, RZ ;  /* 0x0000002424247c10 */ /* 0x000fe4000ff3e0ff */
[C---:B------:R-:W-:Y:S02]  /*1760*/  LOP3.LUT R15, R58.reuse, UR49, RZ, 0x3c, !PT ;  /* 0x000000313a0f7c12 */ /* 0x040fe4000f8e3cff */
[----:B------:R-:W-:Y:S02]  /*1770*/  ISETP.NE.AND.EX P0, PT, R37, RZ, PT, P0 ;  /* 0x000000ff2500720c */ /* 0x000fe40003f05300 */
[----:B------:R-:W-:Y:S02]  /*1780*/  LEA.HI.X.SX32 R37, R58, UR37, 0x2, P1 ;  /* 0x000000253a257c11 */ /* 0x000fe400088f16ff */
[----:B------:R-:W-:-:S02]  /*1790*/  ISETP.GE.AND P1, PT, R15, RZ, PT ;  /* 0x000000ff0f00720c */ /* 0x000fc40003f26270 */
[----:B------:R-:W-:Y:S01]  /*17a0*/  MOV R41, R29 ;  /* 0x0000001d00297202 */ /* 0x000fe20000000f00 */
[----:B------:R-:W-:Y:S01]  /*17b0*/  @!P2 VIADD R40, R40, 0x1 ;  /* 0x000000012828a836 */ /* 0x000fe20000000000 */
[----:B------:R-:W-:Y:S01]  /*17c0*/  LOP3.LUT R29, RZ, UR50, RZ, 0x33, !PT ;  /* 0x00000032ff1d7c12 */ /* 0x000fe2000f8e33ff */
[----:B------:R1:W2:Y:S01]  /*17d0*/  LDG.E R15, desc[UR10][R36.64] ;  /* 0x0000000a240f7981 */ /* 0x0002a2000c1e1900 */
[----:B0-----:R-:W-:-:S07]  /*17e0*/  ISETP.NE.U32.AND P2, PT, R54, 0x1, PT ;  /* 0x000000013600780c */ /* 0x001fce0003f45070 */
[----:B------:R-:W-:Y:S02]  /*17f0*/  @!P1 IADD3 R41, PT, PT, -R41, RZ, RZ ;  /* 0x000000ff29299210 */ /* 0x000fe40007ffe1ff */
[----:B------:R-:W-:-:S04]  /*1800*/  ISETP.NE.AND P1, PT, RZ, UR50, PT ;  /* 0x00000032ff007c0c */ /* 0x000fc8000bf25270 */
[----:B------:R-:W-:Y:S02]  /*1810*/  SEL R34, R29, R34, !P1 ;  /* 0x000000221d227207 */ /* 0x000fe40004800000 */
[----:B------:R-:W-:Y:S02]  /*1820*/  ISETP.NE.AND.EX P2, PT, R55, RZ, PT, P2 ;  /* 0x000000ff3700720c */ /* 0x000fe40003f45320 */
[----:B------:R-:W-:Y:S01]  /*1830*/  SEL R6, R6, RZ, P0 ;  /* 0x000000ff06067207 */ /* 0x000fe20000000000 */
[----:B------:R-:W-:Y:S01]  /*1840*/  IMAD.MOV R33, RZ, RZ, -R34 ;  /* 0x000000ffff217224 */ /* 0x000fe200078e0a22 */
[----:B------:R-:W-:-:S03]  /*1850*/  SEL R34, R34, RZ, P2 ;  /* 0x000000ff22227207 */ /* 0x000fc60001000000 */
[----:B------:R-:W-:Y:S01]  /*1860*/  IMAD R2, R33, UR50, R2 ;  /* 0x0000003221027c24 */ /* 0x000fe2000f8e0202 */
[----:B------:R-:W-:Y:S01]  /*1870*/  SEL R56, R29, R56, !P1 ;  /* 0x000000381d387207 */ /* 0x000fe20004800000 */
[----:B------:R-:W-:-:S04]  /*1880*/  IMAD R33, R6, UR46, RZ ;  /* 0x0000002e06217c24 */ /* 0x000fc8000f8e02ff */
[----:B------:R-:W-:Y:S01]  /*1890*/  IMAD R6, R34, UR47, R33 ;  /* 0x0000002f22067c24 */ /* 0x000fe2000f8e0221 */
[----:B------:R-:W-:-:S05]  /*18a0*/  IADD3 R34, PT, PT, -R56, RZ, RZ ;  /* 0x000000ff38227210 */ /* 0x000fca0007ffe1ff */
[----:B------:R-:W-:Y:S01]  /*18b0*/  IMAD R5, R34, UR50, R5 ;  /* 0x0000003222057c24 */ /* 0x000fe2000f8e0205 */
[----:B------:R-:W-:Y:S02]  /*18c0*/  SEL R34, R30, R41, !P4 ;  /* 0x000000291e227207 */ /* 0x000fe40006000000 */
[----:B------:R-:W-:-:S03]  /*18d0*/  SEL R52, R29, R52, !P1 ;  /* 0x000000341d347207 */ /* 0x000fc60004800000 */
[----:B-1----:R-:W-:Y:S01]  /*18e0*/  IMAD.MOV R37, RZ, RZ, -R34 ;  /* 0x000000ffff257224 */ /* 0x002fe200078e0a22 */
[----:B------:R-:W-:-:S03]  /*18f0*/  IADD3 R33, PT, PT, -R52, RZ, RZ ;  /* 0x000000ff34217210 */ /* 0x000fc60007ffe1ff */
[----:B------:R-:W-:Y:S01]  /*1900*/  IMAD R37, R37, UR49, R58 ;  /* 0x0000003125257c24 */ /* 0x000fe2000f8e023a */
[----:B------:R-:W-:Y:S01]  /*1910*/  SEL R14, R14, RZ, P0 ;  /* 0x000000ff0e0e7207 */ /* 0x000fe20000000000 */
[----:B------:R-:W-:-:S03]  /*1920*/  IMAD R33, R33, UR50, R26 ;  /* 0x0000003221217c24 */ /* 0x000fc6000f8e021a */
[----:B------:R-:W-:Y:S01]  /*1930*/  IABS R26, R37 ;  /* 0x00000025001a7213 */ /* 0x000fe20000000000 */
[----:B------:R-:W-:Y:S01]  /*1940*/  IMAD R41, R14, UR46, RZ ;  /* 0x0000002e0e297c24 */ /* 0x000fe2000f8e02ff */
[----:B------:R-:W-:-:S03]  /*1950*/  SEL R36, R52, RZ, P2 ;  /* 0x000000ff34247207 */ /* 0x000fc60001000000 */
[----:B------:R-:W-:Y:S01]  /*1960*/  IMAD.MOV.U32 R14, RZ, RZ, R26 ;  /* 0x000000ffff0e7224 */ /* 0x000fe200078e001a */
[----:B------:R-:W-:Y:S02]  /*1970*/  LOP3.LUT R26, R13, UR50, RZ, 0x3c, !PT ;  /* 0x000000320d1a7c12 */ /* 0x000fe4000f8e3cff */
[C---:B------:R-:W-:Y:S01]  /*1980*/  SEL R50, R29.reuse, R50, !P1 ;  /* 0x000000321d327207 */ /* 0x040fe20004800000 */
[----:B------:R-:W-:Y:S01]  /*1990*/  IMAD.HI.U32 R43, R14, UR5, RZ ;  /* 0x000000050e2b7c27 */ /* 0x000fe2000f8e00ff */
[----:B------:R-:W-:Y:S02]  /*19a0*/  @P5 IADD3 R40, PT, PT, R40, 0x1, RZ ;  /* 0x0000000128285810 */ /* 0x000fe40007ffe0ff */
[----:B------:R-:W-:Y:S01]  /*19b0*/  ISETP.GE.AND P5, PT, R26, RZ, PT ;  /* 0x000000ff1a00720c */ /* 0x000fe20003fa6270 */
[----:B------:R-:W-:Y:S01]  /*19c0*/  IMAD R36, R36, UR47, R41 ;  /* 0x0000002f24247c24 */ /* 0x000fe2000f8e0229 */
[----:B------:R-:W-:Y:S01]  /*19d0*/  IADD3 R26, PT, PT, -R50, RZ, RZ ;  /* 0x000000ff321a7210 */ /* 0x000fe20007ffe1ff */
[----:B------:R-:W-:Y:S01]  /*19e0*/  IMAD.MOV R41, RZ, RZ, -R43 ;  /* 0x000000ffff297224 */ /* 0x000fe200078e0a2b */
[----:B------:R-:W-:Y:S01]  /*19f0*/  SEL R51, R29, R48, !P1 ;  /* 0x000000301d337207 */ /* 0x000fe20004800000 */
[----:B------:R-:W-:-:S02]  /*1a00*/  VIADD R54, R28, 0x140 ;  /* 0x000001401c367836 */ /* 0x000fc40000000000 */
[----:B------:R-:W-:Y:S01]  /*1a10*/  IMAD R27, R26, UR50, R27 ;  /* 0x000000321a1b7c24 */ /* 0x000fe2000f8e021b */
[----:B------:R-:W-:Y:S01]  /*1a20*/  IADD3 R26, PT, PT, -R51, RZ, RZ ;  /* 0x000000ff331a7210 */ /* 0x000fe20007ffe1ff */
[----:B------:R-:W-:Y:S01]  /*1a30*/  IMAD R14, R41, UR8, R14 ;  /* 0x00000008290e7c24 */ /* 0x000fe2000f8e020e */
[----:B------:R-:W-:-:S03]  /*1a40*/  IABS R41, R54 ;  /* 0x0000003600297213 */ /* 0x000fc60000000000 */
[----:B------:R-:W-:Y:S02]  /*1a50*/  IMAD R26, R26, UR50, R31 ;  /* 0x000000321a1a7c24 */ /* 0x000fe4000f8e021f */
[----:B------:R-:W-:Y:S01]  /*1a60*/  IMAD.HI.U32 R31, R41, UR7, RZ ;  /* 0x00000007291f7c27 */ /* 0x000fe2000f8e00ff */
[----:B------:R-:W-:-:S03]  /*1a70*/  MOV R52, R40 ;  /* 0x0000002800347202 */ /* 0x000fc60000000f00 */
[----:B------:R-:W-:-:S04]  /*1a80*/  IMAD.MOV R48, RZ, RZ, -R31 ;  /* 0x000000ffff307224 */ /* 0x000fc800078e0a1f */
[----:B------:R-:W-:Y:S02]  /*1a90*/  IMAD R41, R48, UR9, R41 ;  /* 0x0000000930297c24 */ /* 0x000fe4000f8e0229 */
[----:B------:R-:W-:-:S03]  /*1aa0*/  @!P5 IMAD.MOV R52, RZ, RZ, -R52 ;  /* 0x000000ffff34d224 */ /* 0x000fc600078e0a34 */
[----:B------:R-:W-:Y:S01]  /*1ab0*/  ISETP.LT.U32.AND P5, PT, R41, UR9, PT ;  /* 0x0000000929007c0c */ /* 0x000fe2000bfa1070 */
[----:B------:R-:W-:-:S12]  /*1ac0*/  @!P6 VIADD R35, R35, 0x1 ;  /* 0x000000012323e836 */ /* 0x000fd80000000000 */
[----:B------:R-:W-:-:S04]  /*1ad0*/  @!P5 IADD3 R41, PT, PT, R41, -UR9, RZ ;  /* 0x800000092929dc10 */ /* 0x000fc8000fffe0ff */
[----:B------:R-:W-:Y:S02]  /*1ae0*/  ISETP.GE.U32.AND P6, PT, R41, UR9, PT ;  /* 0x0000000929007c0c */ /* 0x000fe4000bfc6070 */
[----:B------:R-:W-:Y:S02]  /*1af0*/  @!P5 IADD3 R31, PT, PT, R31, 0x1, RZ ;  /* 0x000000011f1fd810 */ /* 0x000fe40007ffe0ff */
[----:B------:R-:W-:Y:S02]  /*1b00*/  LOP3.LUT R40, R54, UR49, RZ, 0x3c, !PT ;  /* 0x0000003136287c12 */ /* 0x000fe4000f8e3cff */
[----:B------:R-:W-:-:S07]  /*1b10*/  ISETP.LT.U32.AND P5, PT, R14, UR8, PT ;  /* 0x000000080e007c0c */ /* 0x000fce000bfa1070 */
[----:B------:R-:W-:Y:S01]  /*1b20*/  @P6 VIADD R31, R31, 0x1 ;  /* 0x000000011f1f6836 */ /* 0x000fe20000000000 */
[----:B------:R-:W-:-:S05]  /*1b30*/  ISETP.GE.AND P6, PT, R40, RZ, PT ;  /* 0x000000ff2800720c */ /* 0x000fca0003fc6270 */
[----:B------:R-:W-:Y:S02]  /*1b40*/  @!P5 IADD3 R14, PT, PT, R14, -UR8, RZ ;  /* 0x800000080e0edc10 */ /* 0x000fe4000fffe0ff */
[----:B------:R-:W-:-:S06]  /*1b50*/  SHF.R.S64 R40, RZ, 0x1e, R54 ;  /* 0x0000001eff287819 */ /* 0x000fcc0000001036 */
[----:B------:R-:W-:Y:S01]  /*1b60*/  @!P6 IMAD.MOV R31, RZ, RZ, -R31 ;  /* 0x000000ffff1fe224 */ /* 0x000fe200078e0a1f */
[----:B------:R-:W-:-:S04]  /*1b70*/  ISETP.GE.U32.AND P6, PT, R14, UR8, PT ;  /* 0x000000080e007c0c */ /* 0x000fc8000bfc6070 */
[----:B------:R-:W-:Y:S02]  /*1b80*/  SEL R48, R30, R31, !P4 ;  /* 0x0000001f1e307207 */ /* 0x000fe40006000000 */
[----:B------:R-:W-:Y:S02]  /*1b90*/  P2R R14, PR, RZ, 0x40 ;  /* 0x00000040ff0e7803 */ /* 0x000fe40000000000 */
[----:B------:R-:W-:Y:S02]  /*1ba0*/  IADD3 R40, P6, PT, R40, UR36, RZ ;  /* 0x0000002428287c10 */ /* 0x000fe4000ffde0ff */
[----:B------:R-:W-:Y:S02]  /*1bb0*/  IADD3 R49, PT, PT, -R48, RZ, RZ ;  /* 0x000000ff30317210 */ /* 0x000fe40007ffe1ff */
[----:B------:R-:W-:Y:S02]  /*1bc0*/  LEA.HI.X.SX32 R41, R54, UR37, 0x2, P6 ;  /* 0x0000002536297c11 */ /* 0x000fe4000b0f16ff */
[----:B------:R-:W-:Y:S01]  /*1bd0*/  SEL R9, R9, RZ, P0 ;  /* 0x000000ff09097207 */ /* 0x000fe20000000000 */
[----:B------:R-:W-:Y:S01]  /*1be0*/  IMAD R49, R49, UR49, R54 ;  /* 0x0000003131317c24 */ /* 0x000fe2000f8e0236 */
[----:B------:R-:W-:-:S02]  /*1bf0*/  ISETP.NE.AND P6, PT, R14, RZ, PT ;  /* 0x000000ff0e00720c */ /* 0x000fc40003fc5270 */
[----:B------:R-:W-:Y:S01]  /*1c00*/  SEL R31, R50, RZ, P2 ;  /* 0x000000ff321f7207 */ /* 0x000fe20001000000 */
[----:B------:R0:W2:Y:S01]  /*1c10*/  LDG.E R14, desc[UR10][R40.64] ;  /* 0x0000000a280e7981 */ /* 0x0000a2000c1e1900 */
[----:B------:R-:W-:Y:S01]  /*1c20*/  IMAD R50, R9, UR46, RZ ;  /* 0x0000002e09327c24 */ /* 0x000fe2000f8e02ff */
[----:B------:R-:W-:Y:S02]  /*1c30*/  SEL R42, R29, R42, !P1 ;  /* 0x0000002a1d2a7207 */ /* 0x000fe40004800000 */
[----:B------:R-:W-:Y:S02]  /*1c40*/  LOP3.LUT R9, R23, UR50, RZ, 0x3c, !PT ;  /* 0x0000003217097c12 */ /* 0x000fe4000f8e3cff */
[----:B------:R-:W-:Y:S01]  /*1c50*/  SEL R8, R8, RZ, P0 ;  /* 0x000000ff08087207 */ /* 0x000fe20000000000 */
[----:B------:R-:W-:Y:S01]  /*1c60*/  @P3 VIADD R35, R35, 0x1 ;  /* 0x0000000123233836 */ /* 0x000fe20000000000 */
[----:B0-----:R-:W-:Y:S02]  /*1c70*/  IABS R41, R49 ;  /* 0x0000003100297213 */ /* 0x001fe40000000000 */
[----:B------:R-:W-:-:S02]  /*1c80*/  IADD3 R40, PT, PT, -R42, RZ, RZ ;  /* 0x000000ff2a287210 */ /* 0x000fc40007ffe1ff */
[----:B------:R-:W-:Y:S01]  /*1c90*/  ISETP.GE.AND P3, PT, R9, RZ, PT ;  /* 0x000000ff0900720c */ /* 0x000fe20003f66270 */
[----:B------:R-:W-:Y:S01]  /*1ca0*/  IMAD.HI.U32 R9, R41, UR5, RZ ;  /* 0x0000000529097c27 */ /* 0x000fe2000f8e00ff */
[----:B------:R-:W-:-:S03]  /*1cb0*/  SEL R51, R51, RZ, P2 ;  /* 0x000000ff33337207 */ /* 0x000fc60001000000 */
[----:B------:R-:W-:Y:S02]  /*1cc0*/  IMAD R8, R8, UR46, RZ ;  /* 0x0000002e08087c24 */ /* 0x000fe4000f8e02ff */
[----:B------:R-:W-:Y:S02]  /*1cd0*/  IMAD R25, R40, UR50, R25 ;  /* 0x0000003228197c24 */ /* 0x000fe4000f8e0219 */
[----:B------:R-:W-:Y:S02]  /*1ce0*/  IMAD.MOV R40, RZ, RZ, -R9 ;  /* 0x000000ffff287224 */ /* 0x000fe400078e0a09 */
[----:B------:R-:W-:Y:S02]  /*1cf0*/  IMAD R31, R31, UR47, R8 ;  /* 0x0000002f1f1f7c24 */ /* 0x000fe4000f8e0208 */
[----:B------:R-:W-:Y:S01]  /*1d00*/  IMAD R8, R51, UR47, R50 ;  /* 0x0000002f33087c24 */ /* 0x000fe2000f8e0232 */
[----:B------:R-:W-:Y:S01]  /*1d10*/  MOV R50, R35 ;  /* 0x0000002300327202 */ /* 0x000fe20000000f00 */
[----:B------:R-:W-:Y:S01]  /*1d20*/  IMAD R40, R40, UR8, R41 ;  /* 0x0000000828287c24 */ /* 0x000fe2000f8e0229 */
[----:B------:R-:W-:-:S03]  /*1d30*/  SEL R11, R11, RZ, P0 ;  /* 0x000000ff0b0b7207 */ /* 0x000fc60000000000 */
[----:B------:R-:W-:Y:S01]  /*1d40*/  @!P3 IMAD.MOV R50, RZ, RZ, -R50 ;  /* 0x000000ffff32b224 */ /* 0x000fe200078e0a32 */
[----:B------:R-:W-:Y:S01]  /*1d50*/  ISETP.LT.U32.AND P3, PT, R40, UR8, PT ;  /* 0x0000000828007c0c */ /* 0x000fe2000bf61070 */
[----:B------:R-:W-:Y:S01]  /*1d60*/  IMAD R11, R11, UR46, RZ ;  /* 0x0000002e0b0b7c24 */ /* 0x000fe2000f8e02ff */
[----:B------:R-:W-:Y:S02]  /*1d70*/  SEL R42, R42, RZ, P2 ;  /* 0x000000ff2a2a7207 */ /* 0x000fe40001000000 */
[----:B------:R-:W-:Y:S01]  /*1d80*/  SEL R35, R29, R32, !P1 ;  /* 0x000000201d237207 */ /* 0x000fe20004800000 */
[----:B------:R-:W-:Y:S02]  /*1d90*/  VIADD R54, R28, 0x160 ;  /* 0x000001601c367836 */ /* 0x000fe40000000000 */
[----:B------:R-:W-:Y:S01]  /*1da0*/  IMAD R32, R42, UR47, R11 ;  /* 0x0000002f2a207c24 */ /* 0x000fe2000f8e020b */
[----:B------:R-:W-:Y:S02]  /*1db0*/  IADD3 R11, PT, PT, -R35, RZ, RZ ;  /* 0x000000ff230b7210 */ /* 0x000fe40007ffe1ff */
[----:B------:R-:W-:-:S02]  /*1dc0*/  SEL R10, R10, RZ, P0 ;  /* 0x000000ff0a0a7207 */ /* 0x000fc40000000000 */
[----:B------:R-:W-:Y:S01]  /*1dd0*/  SEL R52, R29, R52, !P1 ;  /* 0x000000341d347207 */ /* 0x000fe20004800000 */
[----:B------:R-:W-:Y:S01]  /*1de0*/  IMAD R24, R11, UR50, R24 ;  /* 0x000000320b187c24 */ /* 0x000fe2000f8e0218 */
[----:B------:R-:W-:Y:S01]  /*1df0*/  IABS R41, R54 ;  /* 0x0000003600297213 */ /* 0x000fe20000000000 */
[----:B------:R-:W-:Y:S01]  /*1e00*/  IMAD R11, R10, UR46, RZ ;  /* 0x0000002e0a0b7c24 */ /* 0x000fe2000f8e02ff */
[----:B------:R-:W-:Y:S02]  /*1e10*/  @!P3 IADD3 R40, PT, PT, R40, -UR8, RZ ;  /* 0x800000082828bc10 */ /* 0x000fe4000fffe0ff */
[----:B------:R-:W-:Y:S01]  /*1e20*/  IADD3 R10, PT, PT, -R52, RZ, RZ ;  /* 0x000000ff340a7210 */ /* 0x000fe20007ffe1ff */
[----:B------:R-:W-:Y:S01]  /*1e30*/  @!P5 VIADD R43, R43, 0x1 ;  /* 0x000000012b2bd836 */ /* 0x000fe20000000000 */
[----:B------:R-:W-:Y:S01]  /*1e40*/  ISETP.GE.U32.AND P5, PT, R40, UR8, PT ;  /* 0x0000000828007c0c */ /* 0x000fe2000bfa6070 */
[----:B------:R-:W-:Y:S01]  /*1e50*/  IMAD.HI.U32 R42, R41, UR7, RZ ;  /* 0x00000007292a7c27 */ /* 0x000fe2000f8e00ff */
[----:B------:R-:W-:-:S03]  /*1e60*/  SEL R40, R35, RZ, P2 ;  /* 0x000000ff23287207 */ /* 0x000fc60001000000 */
[----:B------:R-:W-:Y:S02]  /*1e70*/  IMAD R35, R10, UR50, R13 ;  /* 0x000000320a237c24 */ /* 0x000fe4000f8e020d */
[----:B------:R-:W-:Y:S02]  /*1e80*/  IMAD.MOV R10, RZ, RZ, -R42 ;  /* 0x000000ffff0a7224 */ /* 0x000fe400078e0a2a */
[----:B------:R-:W-:Y:S02]  /*1e90*/  IMAD R40, R40, UR47, R11 ;  /* 0x0000002f28287c24 */ /* 0x000fe4000f8e020b */
[----:B------:R-:W-:Y:S01]  /*1ea0*/  IMAD R11, R10, UR9, R41 ;  /* 0x000000090a0b7c24 */ /* 0x000fe2000f8e0229 */
[----:B------:R-:W-:-:S04]  /*1eb0*/  P2R R51, PR, RZ, 0x20 ;  /* 0x00000020ff337803 */ /* 0x000fc80000000000 */
[----:B------:R-:W-:Y:S02]  /*1ec0*/  ISETP.LT.U32.AND P5, PT, R11, UR9, PT ;  /* 0x000000090b007c0c */ /* 0x000fe4000bfa1070 */
[----:B------:R-:W-:Y:S02]  /*1ed0*/  SHF.R.S64 R10, RZ, 0x1e, R54 ;  /* 0x0000001eff0a7819 */ /* 0x000fe40000001036 */
[----:B------:R-:W-:Y:S02]  /*1ee0*/  @P6 IADD3 R43, PT, PT, R43, 0x1, RZ ;  /* 0x000000012b2b6810 */ /* 0x000fe40007ffe0ff */
[----:B------:R-:W-:-:S07]  /*1ef0*/  LOP3.LUT R41, R54, UR49, RZ, 0x3c, !PT ;  /* 0x0000003136297c12 */ /* 0x000fce000f8e3cff */
[----:B------:R-:W-:Y:S01]  /*1f00*/  @!P5 IADD3 R11, PT, PT, R11, -UR9, RZ ;  /* 0x800000090b0bdc10 */ /* 0x000fe2000fffe0ff */
[----:B------:R-:W-:Y:S01]  /*1f10*/  @!P5 VIADD R42, R42, 0x1 ;  /* 0x000000012a2ad836 */ /* 0x000fe20000000000 */
[----:B------:R-:W-:Y:S02]  /*1f20*/  IADD3 R10, P5, PT, R10, UR36, RZ ;  /* 0x000000240a0a7c10 */ /* 0x000fe4000ffbe0ff */
[----:B------:R-:W-:Y:S02]  /*1f30*/  ISETP.GE.U32.AND P6, PT, R11, UR9, PT ;  /* 0x000000090b007c0c */ /* 0x000fe4000bfc6070 */
[----:B------:R-:W-:Y:S02]  /*1f40*/  LEA.HI.X.SX32 R11, R54, UR37, 0x2, P5 ;  /* 0x00000025360b7c11 */ /* 0x000fe4000a8f16ff */
[----:B------:R-:W-:Y:S02]  /*1f50*/  ISETP.GE.AND P5, PT, R41, RZ, PT ;  /* 0x000000ff2900720c */ /* 0x000fe40003fa6270 */
[----:B------:R-:W-:Y:S01]  /*1f60*/  SEL R3, R3, RZ, P0 ;  /* 0x000000ff03037207 */ /* 0x000fe20000000000 */
[----:B------:R0:W2:Y:S01]  /*1f70*/  LDG.E R13, desc[UR10][R10.64] ;  /* 0x0000000a0a0d7981 */ /* 0x0000a2000c1e1900 */
[----:B------:R-:W-:-:S02]  /*1f80*/  SEL R52, R52, RZ, P2 ;  /* 0x000000ff34347207 */ /* 0x000fc40001000000 */
[----:B------:R-:W-:Y:S01]  /*1f90*/  SEL R50, R29, R50, !P1 ;  /* 0x000000321d327207 */ /* 0x000fe20004800000 */
[----:B------:R-:W-:Y:S02]  /*1fa0*/  IMAD R3, R3, UR46, RZ ;  /* 0x0000002e03037c24 */ /* 0x000fe4000f8e02ff */
[----:B------:R-:W-:Y:S01]  /*1fb0*/  @P6 VIADD R42, R42, 0x1 ;  /* 0x000000012a2a6836 */ /* 0x000fe20000000000 */
[----:B------:R-:W-:Y:S02]  /*1fc0*/  SEL R12, R12, RZ, P0 ;  /* 0x000000ff0c0c7207 */ /* 0x000fe40000000000 */
[----:B0-----:R-:W-:Y:S01]  /*1fd0*/  LOP3.LUT R11, R37, UR50, RZ, 0x3c, !PT ;  /* 0x00000032250b7c12 */ /* 0x001fe2000f8e3cff */
[----:B------:R-:W-:Y:S01]  /*1fe0*/  @!P5 IMAD.MOV R42, RZ, RZ, -R42 ;  /* 0x000000ffff2ad224 */ /* 0x000fe200078e0a2a */
[----:B------:R-:W-:Y:S01]  /*1ff0*/  ISETP.NE.AND P6, PT, R51, RZ, PT ;  /* 0x000000ff3300720c */ /* 0x000fe20003fc5270 */
[----:B------:R-:W-:Y:S01]  /*2000*/  IMAD R3, R52, UR47, R3 ;  /* 0x0000002f34037c24 */ /* 0x000fe2000f8e0203 */
[----:B------:R-:W-:-:S02]  /*2010*/  ISETP.GE.AND P5, PT, R11, RZ, PT ;  /* 0x000000ff0b00720c */ /* 0x000fc40003fa6270 */
[----:B------:R-:W-:Y:S02]  /*2020*/  LOP3.LUT R11, R49, UR50, RZ, 0x3c, !PT ;  /* 0x00000032310b7c12 */ /* 0x000fe4000f8e3cff */
[----:B------:R-:W-:Y:S01]  /*2030*/  IADD3 R52, PT, PT, -R50, RZ, RZ ;  /* 0x000000ff32347210 */ /* 0x000fe20007ffe1ff */
[----:B------:R-:W-:Y:S01]  /*2040*/  IMAD R41, R12, UR46, RZ ;  /* 0x0000002e0c297c24 */ /* 0x000fe2000f8e02ff */
[----:B------:R-:W-:Y:S02]  /*2050*/  SEL R50, R50, RZ, P2 ;  /* 0x000000ff32327207 */ /* 0x000fe40001000000 */
[----:B------:R-:W-:Y:S02]  /*2060*/  @!P3 IADD3 R9, PT, PT, R9, 0x1, RZ ;  /* 0x000000010909b810 */ /* 0x000fe40007ffe0ff */
[----:B------:R-:W-:Y:S01]  /*2070*/  ISETP.GE.AND P3, PT, R11, RZ, PT ;  /* 0x000000ff0b00720c */ /* 0x000fe20003f66270 */
[----:B------:R-:W-:Y:S01]  /*2080*/  IMAD R10, R50, UR47, R41 ;  /* 0x0000002f320a7c24 */ /* 0x000fe2000f8e0229 */
[----:B------:R-:W-:Y:S01]  /*2090*/  SEL R50, R30, R42, !P4 ;  /* 0x0000002a1e327207 */ /* 0x000fe20006000000 */
[----:B------:R-:W-:Y:S01]  /*20a0*/  @!P5 IMAD.MOV R43, RZ, RZ, -R43 ;  /* 0x000000ffff2bd224 */ /* 0x000fe200078e0a2b */
[----:B------:R-:W-:-:S03]  /*20b0*/  @P6 IADD3 R9, PT, PT, R9, 0x1, RZ ;  /* 0x0000000109096810 */ /* 0x000fc60007ffe0ff */
[----:B------:R-:W-:Y:S01]  /*20c0*/  IMAD.MOV R11, RZ, RZ, -R50 ;  /* 0x000000ffff0b7224 */ /* 0x000fe200078e0a32 */
[----:B------:R-:W-:-:S03]  /*20d0*/  SEL R43, R29, R43, !P1 ;  /* 0x0000002b1d2b7207 */ /* 0x000fc60004800000 */
[----:B------:R-:W-:Y:S02]  /*20e0*/  IMAD R51, R11, UR49, R54 ;  /* 0x000000310b337c24 */ /* 0x000fe4000f8e0236 */
[----:B------:R-:W-:Y:S01]  /*20f0*/  @!P3 IADD3 R9, PT, PT, -R9, RZ, RZ ;  /* 0x000000ff0909b210 */ /* 0x000fe20007ffe1ff */
[----:B------:R-:W-:Y:S02]  /*2100*/  IMAD.MOV R12, RZ, RZ, -R43 ;  /* 0x000000ffff0c7224 */ /* 0x000fe400078e0a2b */
        /* <DEDUP_REMOVED lines=8> */
[----:B------:R-:W-:Y:S02]  /*2190*/  ISETP.LT.U32.AND P6, PT, R42, UR8, PT ;  /* 0x000000082a007c0c */ /* 0x000fe4000bfc1070 */
[----:B------:R-:W-:Y:S02]  /*21a0*/  SEL R34, R34, RZ, P0 ;  /* 0x000000ff22227207 */ /* 0x000fe40000000000 */
[----:B------:R-:W-:Y:S02]  /*21b0*/  SEL R48, R48, RZ, P0 ;  /* 0x000000ff30307207 */ /* 0x000fe40000000000 */
[----:B------:R-:W-:Y:S01]  /*21c0*/  SEL R41, R43, RZ, P2 ;  /* 0x000000ff2b297207 */ /* 0x000fe20001000000 */
[----:B------:R-:W-:Y:S01]  /*21d0*/  IMAD R34, R34, UR46, RZ ;  /* 0x0000002e22227c24 */ /* 0x000fe2000f8e02ff */
[----:B------:R-:W-:Y:S01]  /*21e0*/  SEL R9, R9, RZ, P2 ;  /* 0x000000ff09097207 */ /* 0x000fe20001000000 */
[----:B------:R-:W-:Y:S02]  /*21f0*/  IMAD R48, R48, UR46, RZ ;  /* 0x0000002e30307c24 */ /* 0x000fe4000f8e02ff */
[----:B------:R-:W-:-:S02]  /*2200*/  IMAD R41, R41, UR47, R34 ;  /* 0x0000002f29297c24 */ /* 0x000fc4000f8e0222 */
[----:B------:R-:W-:Y:S01]  /*2210*/  @!P6 IADD3 R42, PT, PT, R42, -UR8, RZ ;  /* 0x800000082a2aec10 */ /* 0x000fe2000fffe0ff */
[----:B------:R-:W-:Y:S01]  /*2220*/  IMAD R34, R9, UR47, R48 ;  /* 0x0000002f09227c24 */ /* 0x000fe2000f8e0230 */
[----:B------:R-:W-:Y:S01]  /*2230*/  LOP3.LUT R9, R51, UR50, RZ, 0x3c, !PT ;  /* 0x0000003233097c12 */ /* 0x000fe2000f8e3cff */
[----:B------:R-:W0:Y:S01]  /*2240*/  LDC.64 R48, c[0x0][0x3a0] ;  /* 0x0000e800ff307b82 */ /* 0x000e220000000a00 */
[----:B------:R-:W-:Y:S02]  /*2250*/  ISETP.GE.U32.AND P3, PT, R42, UR8, PT ;  /* 0x000000082a007c0c */ /* 0x000fe4000bf66070 */
[----:B------:R-:W-:Y:S01]  /*2260*/  ISETP.GE.AND P5, PT, R9, RZ, PT ;  /* 0x000000ff0900720c */ /* 0x000fe20003fa6270 */
[----:B------:R-:W-:Y:S02]  /*2270*/  @!P6 VIADD R12, R12, 0x1 ;  /* 0x000000010c0ce836 */ /* 0x000fe40000000000 */
[----:B------:R-:W-:Y:S02]  /*2280*/  IMAD R23, R52, UR50, R23 ;  /* 0x0000003234177c24 */ /* 0x000fe4000f8e0217 */
[----:B------:R-:W-:-:S06]  /*2290*/  VIADD R52, R28, 0x180 ;  /* 0x000001801c347836 */ /* 0x000fcc0000000000 */
[----:B------:R-:W-:Y:S02]  /*22a0*/  @P3 IADD3 R12, PT, PT, R12, 0x1, RZ ;  /* 0x000000010c0c3810 */ /* 0x000fe40007ffe0ff */
[----:B------:R-:W-:Y:S02]  /*22b0*/  IABS R43, R52 ;  /* 0x00000034002b7213 */ /* 0x000fe40000000000 */
[----:B------:R-:W-:-:S04]  /*22c0*/  @!P5 IADD3 R12, PT, PT, -R12, RZ, RZ ;  /* 0x000000ff0c0cd210 */ /* 0x000fc80007ffe1ff */
[----:B------:R-:W-:Y:S01]  /*22d0*/  SEL R9, R29, R12, !P1 ;  /* 0x0000000c1d097207 */ /* 0x000fe20004800000 */
[----:B------:R-:W-:Y:S01]  /*22e0*/  IMAD.HI.U32 R12, R43, UR7, RZ ;  /* 0x000000072b0c7c27 */ /* 0x000fe2000f8e00ff */
[----:B0-----:R-:W-:-:S04]  /*22f0*/  ISETP.NE.U32.AND P3, PT, R48, 0x1, PT ;  /* 0x000000013000780c */ /* 0x001fc80003f65070 */
        /* <DEDUP_REMOVED lines=10> */
[----:B------:R-:W-:-:S05]  /*23a0*/  SEL R53, R30, R12, !P4 ;  /* 0x0000000c1e357207 */ /* 0x000fca0006000000 */
[----:B------:R-:W-:-:S04]  /*23b0*/  IMAD.MOV R43, RZ, RZ, -R53 ;  /* 0x000000ffff2b7224 */ /* 0x000fc800078e0a35 */
[--C-:B------:R-:W-:Y:S01]  /*23c0*/  IMAD R55, R43, UR49, R52.reuse ;  /* 0x000000312b377c24 */ /* 0x100fe2000f8e0234 */
[----:B------:R-:W-:Y:S01]  /*23d0*/  SEL R43, R50, RZ, P0 ;  /* 0x000000ff322b7207 */ /* 0x000fe20000000000 */
[----:B------:R-:W-:Y:S01]  /*23e0*/  IMAD.MOV R42, RZ, RZ, -R9 ;  /* 0x000000ffff2a7224 */ /* 0x000fe200078e0a09 */
[----:B------:R-:W-:Y:S02]  /*23f0*/  ISETP.NE.AND.EX P3, PT, R49, RZ, PT, P3 ;  /* 0x000000ff3100720c */ /* 0x000fe40003f65330 */
[----:B------:R-:W-:Y:S01]  /*2400*/  SHF.R.S64 R48, RZ, 0x1e, R52 ;  /* 0x0000001eff307819 */ /* 0x000fe20000001034 */
[----:B------:R-:W-:Y:S01]  /*2410*/  IMAD R50, R43, UR46, RZ ;  /* 0x0000002e2b327c24 */ /* 0x000fe2000f8e02ff */
[----:B------:R-:W-:Y:S01]  /*2420*/  SEL R43, R9, RZ, P2 ;  /* 0x000000ff092b7207 */ /* 0x000fe20001000000 */
[----:B------:R-:W-:Y:S01]  /*2430*/  IMAD R42, R42, UR50, R51 ;  /* 0x000000322a2a7c24 */ /* 0x000fe2000f8e0233 */
[----:B------:R-:W-:Y:S02]  /*2440*/  SEL R9, R33, RZ, P3 ;  /* 0x000000ff21097207 */ /* 0x000fe40001800000 */
[----:B------:R-:W-:-:S02]  /*2450*/  IADD3 R48, P5, PT, R48, UR36, RZ ;  /* 0x0000002430307c10 */ /* 0x000fc4000ffbe0ff */
[----:B------:R-:W-:Y:S01]  /*2460*/  IABS R51, R55 ;  /* 0x0000003700337213 */ /* 0x000fe20000000000 */
[----:B------:R-:W-:Y:S01]  /*2470*/  IMAD R36, R9, UR51, R36 ;  /* 0x0000003309247c24 */ /* 0x000fe2000f8e0224 */
[----:B------:R-:W-:-:S03]  /*2480*/  LEA.HI.X.SX32 R49, R52, UR37, 0x2, P5 ;  /* 0x0000002534317c11 */ /* 0x000fc6000a8f16ff */
[----:B------:R-:W-:Y:S02]  /*2490*/  IMAD.HI.U32 R9, R51, UR5, RZ ;  /* 0x0000000533097c27 */ /* 0x000fe4000f8e00ff */
[----:B------:R0:W2:Y:S02]  /*24a0*/  LDG.E R12, desc[UR10][R48.64] ;  /* 0x0000000a300c7981 */ /* 0x0000a4000c1e1900 */
[----:B------:R-:W-:Y:S01]  /*24b0*/  IMAD R33, R43, UR47, R50 ;  /* 0x0000002f2b217c24 */ /* 0x000fe2000f8e0232 */
[----:B0-----:R-:W-:-:S05]  /*24c0*/  IADD3 R48, PT, PT, -R9, RZ, RZ ;  /* 0x000000ff09307210 */ /* 0x001fca0007ffe1ff */
[----:B------:R-:W-:-:S05]  /*24d0*/  IMAD R43, R48, UR8, R51 ;  /* 0x00000008302b7c24 */ /* 0x000fca000f8e0233 */
[----:B------:R-:W-:-:S13]  /*24e0*/  ISETP.LT.U32.AND P6, PT, R43, UR8, PT ;  /* 0x000000082b007c0c */ /* 0x000fda000bfc1070 */
[----:B------:R-:W-:Y:S01]  /*24f0*/  @!P6 VIADD R43, R43, -UR8 ;  /* 0x800000082b2bec36 */ /* 0x000fe20008000000 */
[----:B------:R-:W-:-:S04]  /*2500*/  @!P6 IADD3 R9, PT, PT, R9, 0x1, RZ ;  /* 0x000000010909e810 */ /* 0x000fc80007ffe0ff */
[----:B------:R-:W-:Y:S02]  /*2510*/  ISETP.GE.U32.AND P5, PT, R43, UR8, PT ;  /* 0x000000082b007c0c */ /* 0x000fe4000bfa6070 */
[----:B------:R-:W-:-:S04]  /*2520*/  LOP3.LUT R43, R55, UR50, RZ, 0x3c, !PT ;  /* 0x00000032372b7c12 */ /* 0x000fc8000f8e3cff */
[----:B------:R-:W-:Y:S02]  /*2530*/  ISETP.GE.AND P6, PT, R43, RZ, PT ;  /* 0x000000ff2b00720c */ /* 0x000fe40003fc6270 */
[----:B------:R-:W-:-:S05]  /*2540*/  SEL R43, R53, RZ, P0 ;  /* 0x000000ff352b7207 */ /* 0x000fca0000000000 */
[----:B------:R-:W-:Y:S01]  /*2550*/  @P5 VIADD R9, R9, 0x1 ;  /* 0x0000000109095836 */ /* 0x000fe20000000000 */
[----:B------:R-:W-:-:S05]  /*2560*/  IADD3 R51, PT, PT, R28, 0x1a0, RZ ;  /* 0x000001a01c337810 */ /* 0x000fca0007ffe0ff */
[----:B------:R-:W-:Y:S01]  /*2570*/  @!P6 IADD3 R9, PT, PT, -R9, RZ, RZ ;  /* 0x000000ff0909e210 */ /* 0x000fe20007ffe1ff */
[----:B------:R-:W-:Y:S01]  /*2580*/  IMAD R48, R43, UR46, RZ ;  /* 0x0000002e2b307c24 */ /* 0x000fe2000f8e02ff */
[----:B------:R-:W-:Y:S02]  /*2590*/  SEL R43, R2, RZ, P3 ;  /* 0x000000ff022b7207 */ /* 0x000fe40001800000 */
[----:B------:R-:W-:Y:S02]  /*25a0*/  SEL R9, R29, R9, !P1 ;  /* 0x000000091d097207 */ /* 0x000fe40004800000 */
[----:B------:R-:W-:Y:S01]  /*25b0*/  IABS R49, R51 ;  /* 0x0000003300317213 */ /* 0x000fe20000000000 */
[----:B------:R-:W-:Y:S02]  /*25c0*/  IMAD R43, R43, UR51, R6 ;  /* 0x000000332b2b7c24 */ /* 0x000fe4000f8e0206 */
[----:B------:R-:W-:Y:S01]  /*25d0*/  IMAD.MOV R50, RZ, RZ, -R9 ;  /* 0x000000ffff327224 */ /* 0x000fe200078e0a09 */
[----:B------:R-:W-:Y:S01]  /*25e0*/  SEL R9, R9, RZ, P2 ;  /* 0x000000ff09097207 */ /* 0x000fe20001000000 */
        /* <DEDUP_REMOVED lines=13> */
[--C-:B------:R-:W-:Y:S02]  /*26c0*/  SHF.R.S64 R48, RZ, 0x1e, R51.reuse ;  /* 0x0000001eff307819 */ /* 0x100fe40000001033 */
[----:B------:R-:W-:Y:S02]  /*26d0*/  IADD3 R6, PT, PT, -R53, RZ, RZ ;  /* 0x000000ff35067210 */ /* 0x000fe40007ffe1ff */
[----:B------:R-:W-:Y:S02]  /*26e0*/  SEL R7, R7, RZ, P0 ;  /* 0x000000ff07077207 */ /* 0x000fe40000000000 */
[----:B------:R-:W-:Y:S01]  /*26f0*/  IADD3 R48, P5, PT, R48, UR36, RZ ;  /* 0x0000002430307c10 */ /* 0x000fe2000ffbe0ff */
[----:B------:R-:W-:Y:S01]  /*2700*/  IMAD R54, R6, UR49, R51 ;  /* 0x0000003106367c24 */ /* 0x000fe2000f8e0233 */
[----:B------:R-:W-:Y:S01]  /*2710*/  SEL R56, R56, RZ, P2 ;  /* 0x000000ff38387207 */ /* 0x000fe20001000000 */
[----:B------:R-:W-:Y:S01]  /*2720*/  IMAD R7, R7, UR46, RZ ;  /* 0x0000002e07077c24 */ /* 0x000fe2000f8e02ff */
[----:B------:R-:W-:-:S02]  /*2730*/  LEA.HI.X.SX32 R49, R51, UR37, 0x2, P5 ;  /* 0x0000002533317c11 */ /* 0x000fc4000a8f16ff */
[----:B------:R-:W-:Y:S01]  /*2740*/  IABS R51, R54 ;  /* 0x0000003600337213 */ /* 0x000fe20000000000 */
[----:B------:R-:W-:Y:S01]  /*2750*/  IMAD R7, R56, UR47, R7 ;  /* 0x0000002f38077c24 */ /* 0x000fe2000f8e0207 */
[----:B------:R-:W-:Y:S01]  /*2760*/  SEL R6, R5, RZ, P3 ;  /* 0x000000ff05067207 */ /* 0x000fe20001800000 */
[----:B------:R0:W2:Y:S01]  /*2770*/  LDG.E R9, desc[UR10][R48.64] ;  /* 0x0000000a30097981 */ /* 0x0000a2000c1e1900 */
[----:B------:R-:W-:Y:S01]  /*2780*/  SEL R52, R27, RZ, P3 ;  /* 0x000000ff1b347207 */ /* 0x000fe20001800000 */
[----:B------:R-:W-:Y:S02]  /*2790*/  IMAD.MOV.U32 R27, RZ, RZ, R51 ;  /* 0x000000ffff1b7224 */ /* 0x000fe400078e0033 */
        /* <DEDUP_REMOVED lines=12> */
[----:B------:R-:W-:Y:S02]  /*2860*/  IADD3 R52, PT, PT, R28, 0x1c0, RZ ;  /* 0x000001c01c347810 */ /* 0x000fe40007ffe0ff */
[----:B------:R-:W-:-:S03]  /*2870*/  SEL R7, R53, RZ, P0 ;  /* 0x000000ff35077207 */ /* 0x000fc60000000000 */
[----:B------:R-:W-:Y:S02]  /*2880*/  @!P6 IADD3 R6, PT, PT, -R6, RZ, RZ ;  /* 0x000000ff0606e210 */ /* 0x000fe40007ffe1ff */
[----:B------:R-:W-:Y:S02]  /*2890*/  IABS R51, R52 ;  /* 0x0000003400337213 */ /* 0x000fe40000000000 */
[----:B------:R-:W-:Y:S01]  /*28a0*/  SEL R6, R29, R6, !P1 ;  /* 0x000000061d067207 */ /* 0x000fe20004800000 */
[----:B0-----:R-:W-:Y:S01]  /*28b0*/  IMAD R49, R7, UR46, RZ ;  /* 0x0000002e07317c24 */ /* 0x001fe2000f8e02ff */
[----:B------:R-:W-:Y:S02]  /*28c0*/  SEL R7, R26, RZ, P3 ;  /* 0x000000ff1a077207 */ /* 0x000fe40001800000 */
[----:B------:R-:W-:Y:S01]  /*28d0*/  SEL R48, R6, RZ, P2 ;  /* 0x000000ff06307207 */ /* 0x000fe20001000000 */
[----:B------:R-:W-:Y:S02]  /*28e0*/  IMAD.MOV R27, RZ, RZ, -R6 ;  /* 0x000000ffff1b7224 */ /* 0x000fe400078e0a06 */
        /* <DEDUP_REMOVED lines=11> */
[----:B------:R-:W-:-:S05]  /*29a0*/  @P5 IADD3 R6, PT, PT, R6, 0x1, RZ ;  /* 0x0000000106065810 */ /* 0x000fca0007ffe0ff */
[----:B------:R-:W-:-:S05]  /*29b0*/  IMAD.MOV.U32 R49, RZ, RZ, R6 ;  /* 0x000000ffff317224 */ /* 0x000fca00078e0006 */
[----:B------:R-:W-:-:S04]  /*29c0*/  @!P6 IADD3 R49, PT, PT, -R49, RZ, RZ ;  /* 0x000000ff3131e210 */ /* 0x000fc80007ffe1ff */
[----:B------:R-:W-:Y:S01]  /*29d0*/  SEL R53, R30, R49, !P4 ;  /* 0x000000311e357207 */ /* 0x000fe20006000000 */
[----:B------:R-:W-:-:S04]  /*29e0*/  IMAD R27, R27, UR50, R54 ;  /* 0x000000321b1b7c24 */ /* 0x000fc8000f8e0236 */
[----:B------:R-:W-:-:S04]  /*29f0*/  IMAD.MOV R49, RZ, RZ, -R53 ;  /* 0x000000ffff317224 */ /* 0x000fc800078e0a35 */
[--C-:B------:R-:W-:Y:S01]  /*2a00*/  IMAD R54, R49, UR49, R52.reuse ;  /* 0x0000003131367c24 */ /* 0x100fe2000f8e0234 */
[----:B------:R-:W-:-:S04]  /*2a10*/  SHF.R.S64 R7, RZ, 0x1e, R52 ;  /* 0x0000001eff077819 */ /* 0x000fc80000001034 */
[----:B------:R-:W-:Y:S02]  /*2a20*/  IABS R51, R54 ;  /* 0x0000003600337213 */ /* 0x000fe40000000000 */
[----:B------:R-:W-:Y:S02]  /*2a30*/  SEL R49, R24, RZ, P3 ;  /* 0x000000ff18317207 */ /* 0x000fe40001800000 */
[----:B------:R-:W-:Y:S01]  /*2a40*/  IADD3 R6, P5, PT, R7, UR36, RZ ;  /* 0x0000002407067c10 */ /* 0x000fe2000ffbe0ff */
[----:B------:R-:W-:-:S03]  /*2a50*/  IMAD.HI.U32 R24, R51, UR5, RZ ;  /* 0x0000000533187c27 */ /* 0x000fc6000f8e00ff */
[----:B------:R-:W-:Y:S02]  /*2a60*/  LEA.HI.X.SX32 R7, R52, UR37, 0x2, P5 ;  /* 0x0000002534077c11 */ /* 0x000fe4000a8f16ff */
[----:B------:R-:W-:-:S03]  /*2a70*/  IADD3 R52, PT, PT, -R24, RZ, RZ ;  /* 0x000000ff18347210 */ /* 0x000fc60007ffe1ff */
[----:B------:R0:W2:Y:S02]  /*2a80*/  LDG.E R8, desc[UR10][R6.64] ;  /* 0x0000000a06087981 */ /* 0x0000a4000c1e1900 */
[----:B0-----:R-:W-:-:S05]  /*2a90*/  IMAD R6, R52, UR8, R51 ;  /* 0x0000000834067c24 */ /* 0x001fca000f8e0233 */
[----:B------:R-:W-:-:S13]  /*2aa0*/  ISETP.LT.U32.AND P6, PT, R6, UR8, PT ;  /* 0x0000000806007c0c */ /* 0x000fda000bfc1070 */
[----:B------:R-:W-:Y:S01]  /*2ab0*/  @!P6 VIADD R6, R6, -UR8 ;  /* 0x800000080606ec36 */ /* 0x000fe20008000000 */
[----:B------:R-:W-:-:S04]  /*2ac0*/  @!P6 IADD3 R24, PT, PT, R24, 0x1, RZ ;  /* 0x000000011818e810 */ /* 0x000fc80007ffe0ff */
[----:B------:R-:W-:Y:S02]  /*2ad0*/  ISETP.GE.U32.AND P5, PT, R6, UR8, PT ;  /* 0x0000000806007c0c */ /* 0x000fe4000bfa6070 */
[----:B------:R-:W-:-:S04]  /*2ae0*/  LOP3.LUT R6, R54, UR50, RZ, 0x3c, !PT ;  /* 0x0000003236067c12 */ /* 0x000fc8000f8e3cff */
[----:B------:R-:W-:-:S07]  /*2af0*/  ISETP.GE.AND P6, PT, R6, RZ, PT ;  /* 0x000000ff0600720c */ /* 0x000fce0003fc6270 */
[----:B------:R-:W-:Y:S01]  /*2b00*/  @P5 VIADD R24, R24, 0x1 ;  /* 0x0000000118185836 */ /* 0x000fe20000000000 */
[----:B------:R-:W-:-:S05]  /*2b10*/  SEL R6, R53, RZ, P0 ;  /* 0x000000ff35067207 */ /* 0x000fca0000000000 */
[----:B------:R-:W-:Y:S02]  /*2b20*/  @!P6 IADD3 R24, PT, PT, -R24, RZ, RZ ;  /* 0x000000ff1818e210 */ /* 0x000fe40007ffe1ff */
[----:B------:R-:W-:Y:S02]  /*2b30*/  SEL R25, R25, RZ, P3 ;  /* 0x000000ff19197207 */ /* 0x000fe40001800000 */
[----:B------:R-:W-:Y:S01]  /*2b40*/  SEL R24, R29, R24, !P1 ;  /* 0x000000181d187207 */ /* 0x000fe20004800000 */
[----:B------:R-:W-:Y:S01]  /*2b50*/  IMAD R40, R49, UR51, R40 ;  /* 0x0000003331287c24 */ /* 0x000fe2000f8e0228 */
[----:B------:R-:W-:Y:S01]  /*2b60*/  IADD3 R52, PT, PT, R28, 0x1e0, RZ ;  /* 0x000001e01c347810 */ /* 0x000fe20007ffe0ff */
[----:B------:R-:W-:Y:S01]  /*2b70*/  IMAD R7, R6, UR46, RZ ;  /* 0x0000002e06077c24 */ /* 0x000fe2000f8e02ff */
[----:B------:R-:W-:Y:S01]  /*2b80*/  SEL R6, R24, RZ, P2 ;  /* 0x000000ff18067207 */ /* 0x000fe20001000000 */
[----:B------:R-:W-:Y:S01]  /*2b90*/  IMAD.MOV R49, RZ, RZ, -R24 ;  /* 0x000000ffff317224 */ /* 0x000fe200078e0a18 */
[----:B------:R-:W-:Y:S01]  /*2ba0*/  SEL R24, R35, RZ, P3 ;  /* 0x000000ff23187207 */ /* 0x000fe20001800000 */
[----:B------:R-:W-:Y:S01]  /*2bb0*/  IMAD R32, R25, UR51, R32 ;  /* 0x0000003319207c24 */ /* 0x000fe2000f8e0220 */
[----:B------:R-:W-:-:S03]  /*2bc0*/  IABS R25, R52 ;  /* 0x0000003400197213 */ /* 0x000fc60000000000 */
        /* <DEDUP_REMOVED lines=14> */
[----:B------:R-:W-:Y:S01]  /*2cb0*/  IADD3 R3, PT, PT, -R51, RZ, RZ ;  /* 0x000000ff33037210 */ /* 0x000fe20007ffe1ff */
[----:B------:R-:W-:Y:S01]  /*2cc0*/  IMAD R49, R49, UR50, R54 ;  /* 0x0000003231317c24 */ /* 0x000fe2000f8e0236 */
[----:B------:R-:W-:-:S03]  /*2cd0*/  SHF.R.S64 R6, RZ, 0x1e, R52 ;  /* 0x0000001eff067819 */ /* 0x000fc60000001034 */
[----:B------:R-:W-:Y:S01]  /*2ce0*/  IMAD R54, R3, UR49, R52 ;  /* 0x0000003103367c24 */ /* 0x000fe2000f8e0234 */
[----:B------:R-:W-:-:S04]  /*2cf0*/  IADD3 R6, P5, PT, R6, UR36, RZ ;  /* 0x0000002406067c10 */ /* 0x000fc8000ffbe0ff */
[----:B------:R-:W-:Y:S02]  /*2d00*/  IABS R25, R54 ;  /* 0x0000003600197213 */ /* 0x000fe40000000000 */
[----:B------:R-:W-:Y:S02]  /*2d10*/  SEL R23, R23, RZ, P3 ;  /* 0x000000ff17177207 */ /* 0x000fe40001800000 */
[----:B------:R-:W-:Y:S01]  /*2d20*/  LEA.HI.X.SX32 R7, R52, UR37, 0x2, P5 ;  /* 0x0000002534077c11 */ /* 0x000fe2000a8f16ff */
[----:B------:R-:W-:-:S04]  /*2d30*/  IMAD.HI.U32 R3, R25, UR5, RZ ;  /* 0x0000000519037c27 */ /* 0x000fc8000f8e00ff */
[----:B------:R-:W-:Y:S01]  /*2d40*/  IMAD R23, R23, UR51, R10 ;  /* 0x0000003317177c24 */ /* 0x000fe2000f8e020a */
[----:B------:R0:W2:Y:S01]  /*2d50*/  LDG.E R7, desc[UR10][R6.64] ;  /* 0x0000000a06077981 */ /* 0x0000a2000c1e1900 */
[----:B------:R-:W-:-:S04]  /*2d60*/  IMAD.MOV R10, RZ, RZ, -R3 ;  /* 0x000000ffff0a7224 */ /* 0x000fc800078e0a03 */
[----:B0-----:R-:W-:-:S05]  /*2d70*/  IMAD R6, R10, UR8, R25 ;  /* 0x000000080a067c24 */ /* 0x001fca000f8e0219 */
        /* <DEDUP_REMOVED lines=8> */
[----:B------:R-:W-:-:S04]  /*2e00*/  SEL R52, R37, RZ, P3 ;  /* 0x000000ff25347207 */ /* 0x000fc80001800000 */
[----:B------:R-:W-:-:S04]  /*2e10*/  SEL R3, R29, R3, !P1 ;  /* 0x000000031d037207 */ /* 0x000fc80004800000 */
[----:B------:R-:W-:Y:S02]  /*2e20*/  IADD3 R37, PT, PT, -R3, RZ, RZ ;  /* 0x000000ff03257210 */ /* 0x000fe40007ffe1ff */
[----:B------:R-:W-:-:S03]  /*2e30*/  SEL R6, R51, RZ, P0 ;  /* 0x000000ff33067207 */ /* 0x000fc60000000000 */
[----:B------:R-:W-:Y:S02]  /*2e40*/  IMAD R37, R37, UR50, R54 ;  /* 0x0000003225257c24 */ /* 0x000fe4000f8e0236 */
[----:B------:R-:W-:Y:S02]  /*2e50*/  VIADD R54, R28, 0x200 ;  /* 0x000002001c367836 */ /* 0x000fe40000000000 */
[----:B------:R-:W-:-:S03]  /*2e60*/  IMAD R25, R6, UR46, RZ ;  /* 0x0000002e06197c24 */ /* 0x000fc6000f8e02ff */
[----:B------:R-:W-:Y:S01]  /*2e70*/  IABS R6, R54 ;  /* 0x0000003600067213 */ /* 0x000fe20000000000 */
[----:B------:R-:W-:Y:S01]  /*2e80*/  IMAD R41, R52, UR51, R41 ;  /* 0x0000003334297c24 */ /* 0x000fe2000f8e0229 */
[----:B------:R-:W-:Y:S02]  /*2e90*/  SEL R52, R3, RZ, P2 ;  /* 0x000000ff03347207 */ /* 0x000fe40001000000 */
[----:B------:R-:W-:Y:S01]  /*2ea0*/  SEL R11, R11, RZ, P3 ;  /* 0x000000ff0b0b7207 */ /* 0x000fe20001800000 */
[----:B------:R-:W-:-:S04]  /*2eb0*/  IMAD.HI.U32 R3, R6, UR7, RZ ;  /* 0x0000000706037c27 */ /* 0x000fc8000f8e00ff */
[----:B------:R-:W-:Y:S01]  /*2ec0*/  IMAD R34, R11, UR51, R34 ;  /* 0x000000330b227c24 */ /* 0x000fe2000f8e0222 */
[----:B------:R-:W-:-:S05]  /*2ed0*/  IADD3 R11, PT, PT, -R3, RZ, RZ ;  /* 0x000000ff030b7210 */ /* 0x000fca0007ffe1ff */
[----:B------:R-:W-:-:S05]  /*2ee0*/  IMAD R6, R11, UR9, R6 ;  /* 0x000000090b067c24 */ /* 0x000fca000f8e0206 */
[----:B------:R-:W-:-:S13]  /*2ef0*/  ISETP.LT.U32.AND P5, PT, R6, UR9, PT ;  /* 0x0000000906007c0c */ /* 0x000fda000bfa1070 */
[----:B------:R-:W-:-:S05]  /*2f00*/  @!P5 VIADD R6, R6, -UR9 ;  /* 0x800000090606dc36 */ /* 0x000fca0008000000 */
[----:B------:R-:W-:Y:S02]  /*2f10*/  ISETP.GE.U32.AND P4, PT, R6, UR9, PT ;  /* 0x0000000906007c0c */ /* 0x000fe4000bf86070 */
[----:B------:R-:W-:-:S04]  /*2f20*/  LOP3.LUT R6, R54, UR49, RZ, 0x3c, !PT ;  /* 0x0000003136067c12 */ /* 0x000fc8000f8e3cff */
[----:B------:R-:W-:Y:S02]  /*2f30*/  ISETP.GE.AND P6, PT, R6, RZ, PT ;  /* 0x000000ff0600720c */ /* 0x000fe40003fc6270 */
[----:B------:R-:W-:Y:S02]  /*2f40*/  SHF.R.S64 R10, RZ, 0x1e, R54 ;  /* 0x0000001eff0a7819 */ /* 0x000fe40000001036 */
[----:B------:R-:W-:Y:S01]  /*2f50*/  @!P5 IADD3 R3, PT, PT, R3, 0x1, RZ ;  /* 0x000000010303d810 */ /* 0x000fe20007ffe0ff */
[----:B------:R-:W-:Y:S01]  /*2f60*/  IMAD R50, R50, UR50, R55 ;  /* 0x0000003232327c24 */ /* 0x000fe2000f8e0237 */
[----:B------:R-:W-:Y:S01]  /*2f70*/  IADD3 R10, P5, PT, R10, UR36, RZ ;  /* 0x000000240a0a7c10 */ /* 0x000fe2000ffbe0ff */
[----:B------:R-:W-:Y:S02]  /*2f80*/  IMAD R52, R52, UR47, R25 ;  /* 0x0000002f34347c24 */ /* 0x000fe4000f8e0219 */
[----:B------:R-:W-:Y:S01]  /*2f90*/  @P4 VIADD R3, R3, 0x1 ;  /* 0x0000000103034836 */ /* 0x000fe20000000000 */
[----:B------:R-:W-:-:S02]  /*2fa0*/  LEA.HI.X.SX32 R11, R54, UR37, 0x2, P5 ;  /* 0x00000025360b7c11 */ /* 0x000fc4000a8f16ff */
[----:B------:R-:W-:Y:S02]  /*2fb0*/  SEL R25, R50, RZ, P3 ;  /* 0x000000ff32197207 */ /* 0x000fe40001800000 */
[C---:B------:R-:W-:Y:S01]  /*2fc0*/  IADD3 R50, P5, PT, R36.reuse, UR38, RZ ;  /* 0x0000002624327c10 */ /* 0x040fe2000ffbe0ff */
[----:B------:R0:W2:Y:S01]  /*2fd0*/  LDG.E R6, desc[UR10][R10.64] ;  /* 0x0000000a0a067981 */ /* 0x0000a2000c1e1900 */
[----:B------:R-:W-:Y:S02]  /*2fe0*/  ISETP.NE.AND P4, PT, RZ, UR49, PT ;  /* 0x00000031ff007c0c */ /* 0x000fe4000bf85270 */
[----:B------:R-:W-:Y:S02]  /*2ff0*/  @!P6 IADD3 R3, PT, PT, -R3, RZ, RZ ;  /* 0x000000ff0303e210 */ /* 0x000fe40007ffe1ff */
[----:B------:R-:W-:Y:S02]  /*3000*/  LEA.HI.X.SX32 R51, R36, UR39, 0x1, P5 ;  /* 0x0000002724337c11 */ /* 0x000fe4000a8f0eff */
[----:B------:R-:W-:Y:S01]  /*3010*/  SEL R53, R30, R3, !P4 ;  /* 0x000000031e357207 */ /* 0x000fe20006000000 */
[----:B------:R-:W-:-:S02]  /*3020*/  IMAD R25, R25, UR51, R2 ;  /* 0x0000003319197c24 */ /* 0x000fc4000f8e0202 */
[----:B------:R-:W3:Y:S01]  /*3030*/  LDG.E.U8 R2, desc[UR10][R50.64] ;  /* 0x0000000a32027981 */ /* 0x000ee2000c1e1100 */
[C---:B0-----:R-:W-:Y:S01]  /*3040*/  IADD3 R10, P5, PT, R43.reuse, UR38, RZ ;  /* 0x000000262b0a7c10 */ /* 0x041fe2000ffbe0ff */
[----:B------:R-:W-:Y:S01]  /*3050*/  IMAD.MOV R3, RZ, RZ, -R53 ;  /* 0x000000ffff037224 */ /* 0x000fe200078e0a35 */
[----:B------:R-:W-:Y:S02]  /*3060*/  SEL R42, R42, RZ, P3 ;  /* 0x000000ff2a2a7207 */ /* 0x000fe40001800000 */
[----:B------:R-:W-:Y:S01]  /*3070*/  LEA.HI.X.SX32 R11, R43, UR39, 0x1, P5 ;  /* 0x000000272b0b7c11 */ /* 0x000fe2000a8f0eff */
[----:B------:R-:W-:Y:S02]  /*3080*/  IMAD R54, R3, UR49, R54 ;  /* 0x0000003103367c24 */ /* 0x000fe4000f8e0236 */
[----:B------:R-:W-:Y:S02]  /*3090*/  IMAD R33, R42, UR51, R33 ;  /* 0x000000332a217c24 */ /* 0x000fe4000f8e0221 */
        /* <DEDUP_REMOVED lines=12> */
[----:B0-----:R-:W-:-:S05]  /*3160*/  SEL R10, R53, RZ, P0 ;  /* 0x000000ff350a7207 */ /* 0x001fca0000000000 */
[----:B------:R-:W-:-:S04]  /*3170*/  @!P6 IADD3 R36, PT, PT, -R36, RZ, RZ ;  /* 0x000000ff2424e210 */ /* 0x000fc80007ffe1ff */
[----:B------:R-:W-:Y:S01]  /*3180*/  SEL R36, R29, R36, !P1 ;  /* 0x000000241d247207 */ /* 0x000fe20004800000 */
[----:B------:R-:W-:Y:S01]  /*3190*/  IMAD R43, R10, UR46, RZ ;  /* 0x0000002e0a2b7c24 */ /* 0x000fe2000f8e02ff */
[----:B------:R-:W-:-:S03]  /*31a0*/  SEL R10, R49, RZ, P3 ;  /* 0x000000ff310a7207 */ /* 0x000fc60001800000 */
[----:B------:R-:W-:Y:S01]  /*31b0*/  IMAD.MOV R11, RZ, RZ, -R36 ;  /* 0x000000ffff0b7224 */ /* 0x000fe200078e0a24 */
[----:B------:R-:W-:Y:S01]  /*31c0*/  SEL R36, R36, RZ, P2 ;  /* 0x000000ff24247207 */ /* 0x000fe20001000000 */
[----:B------:R-:W-:Y:S01]  /*31d0*/  IMAD R35, R10, UR51, R35 ;  /* 0x000000330a237c24 */ /* 0x000fe2000f8e0223 */
[----:B------:R-:W-:Y:S01]  /*31e0*/  SEL R27, R27, RZ, P3 ;  /* 0x000000ff1b1b7207 */ /* 0x000fe20001800000 */
[----:B------:R-:W-:Y:S01]  /*31f0*/  IMAD R11, R11, UR50, R54 ;  /* 0x000000320b0b7c24 */ /* 0x000fe2000f8e0236 */
[----:B------:R-:W-:Y:S02]  /*3200*/  IADD3 R10, P5, PT, R5, UR38, RZ ;  /* 0x00000026050a7c10 */ /* 0x000fe4000ffbe0ff */
[----:B------:R-:W-:Y:S01]  /*3210*/  IADD3 R62, PT, PT, R28, 0x220, RZ ;  /* 0x000002201c3e7810 */ /* 0x000fe20007ffe0ff */
[----:B------:R-:W-:Y:S01]  /*3220*/  IMAD R51, R36, UR47, R43 ;  /* 0x0000002f24337c24 */ /* 0x000fe2000f8e022b */
[----:B------:R-:W-:Y:S01]  /*3230*/  SEL R42, R11, RZ, P3 ;  /* 0x000000ff0b2a7207 */ /* 0x000fe20001800000 */
[----:B------:R-:W-:Y:S01]  /*3240*/  IMAD R43, R27, UR51, R48 ;  /* 0x000000331b2b7c24 */ /* 0x000fe2000f8e0230 */
[----:B------:R-:W-:-:S02]  /*3250*/  LEA.HI.X.SX32 R11, R5, UR39, 0x1, P5 ;  /* 0x00000027050b7c11 */ /* 0x000fc4000a8f0eff */
[C---:B------:R-:W-:Y:S02]  /*3260*/  IADD3 R48, P5, PT, R31.reuse, UR38, RZ ;  /* 0x000000261f307c10 */ /* 0x040fe4000ffbe0ff */
[----:B------:R-:W-:Y:S01]  /*3270*/  IABS R5, R62 ;  /* 0x0000003e00057213 */ /* 0x000fe20000000000 */
[----:B------:R0:W5:Y:S01]  /*3280*/  LDG.E.U8 R36, desc[UR10][R10.64] ;  /* 0x0000000a0a247981 */ /* 0x000162000c1e1100 */
[----:B------:R-:W-:-:S03]  /*3290*/  LEA.HI.X.SX32 R49, R31, UR39, 0x1, P5 ;  /* 0x000000271f317c11 */ /* 0x000fc6000a8f0eff */
[----:B------:R-:W-:Y:S01]  /*32a0*/  IMAD.HI.U32 R31, R5, UR7, RZ ;  /* 0x00000007051f7c27 */ /* 0x000fe2000f8e00ff */
[----:B------:R-:W-:-:S03]  /*32b0*/  IADD3 R54, P5, PT, R32, UR38, RZ ;  /* 0x0000002620367c10 */ /* 0x000fc6000ffbe0ff */
[----:B0-----:R-:W-:Y:S01]  /*32c0*/  IMAD.MOV R10, RZ, RZ, -R31 ;  /* 0x000000ffff0a7224 */ /* 0x001fe200078e0a1f */
[----:B------:R-:W-:Y:S02]  /*32d0*/  LEA.HI.X.SX32 R55, R32, UR39, 0x1, P5 ;  /* 0x0000002720377c11 */ /* 0x000fe4000a8f0eff */
[----:B------:R-:W-:Y:S01]  /*32e0*/  IADD3 R58, P5, PT, R40, UR38, RZ ;  /* 0x00000026283a7c10 */ /* 0x000fe2000ffbe0ff */
[----:B------:R-:W-:-:S03]  /*32f0*/  IMAD R5, R10, UR9, R5 ;  /* 0x000000090a057c24 */ /* 0x000fc6000f8e0205 */
[----:B------:R-:W-:Y:S02]  /*3300*/  LEA.HI.X.SX32 R59, R40, UR39, 0x1, P5 ;  /* 0x00000027283b7c11 */ /* 0x000fe4000a8f0eff */
[----:B------:R-:W-:Y:S02]  /*3310*/  ISETP.LT.U32.AND P5, PT, R5, UR9, PT ;  /* 0x0000000905007c0c */ /* 0x000fe4000bfa1070 */
[----:B------:R-:W-:Y:S01]  /*3320*/  IADD3 R50, P6, PT, R26, UR38, RZ ;  /* 0x000000261a327c10 */ /* 0x000fe2000ffde0ff */
[----:B------:R-:W-:-:S03]  /*3330*/  IMAD R42, R42, UR51, R51 ;  /* 0x000000332a2a7c24 */ /* 0x000fc6000f8e0233 */
[----:B------:R-:W-:Y:S02]  /*3340*/  LEA.HI.X.SX32 R51, R26, UR39, 0x1, P6 ;  /* 0x000000271a337c11 */ /* 0x000fe4000b0f0eff */
[C---:B------:R-:W-:Y:S01]  /*3350*/  IADD3 R56, P6, PT, R24.reuse, UR38, RZ ;  /* 0x0000002618387c10 */ /* 0x040fe2000ffde0ff */
[----:B------:R0:W2:Y:S03]  /*3360*/  LDG.E.U8 R26, desc[UR14][R54.64] ;  /* 0x0000000e361a7981 */ /* 0x0000a6000c1e1100 */
[----:B------:R-:W-:Y:S01]  /*3370*/  LEA.HI.X.SX32 R57, R24, UR39, 0x1, P6 ;  /* 0x0000002718397c11 */ /* 0x000fe2000b0f0eff */
[----:B------:R-:W-:Y:S01]  /*3380*/  @!P5 VIADD R31, R31, 0x1 ;  /* 0x000000011f1fd836 */ /* 0x000fe20000000000 */
[----:B------:R-:W-:Y:S01]  /*3390*/  IADD3 R10, P6, PT, R23, UR38, RZ ;  /* 0x00000026170a7c10 */ /* 0x000fe2000ffde0ff */
[----:B------:R-:W2:Y:S01]  /*33a0*/  LDG.E.U8 R27, desc[UR10][R50.64] ;  /* 0x0000000a321b7981 */ /* 0x000ea2000c1e1100 */
[----:B------:R-:W-:-:S02]  /*33b0*/  @!P5 IADD3 R5, PT, PT, R5, -UR9, RZ ;  /* 0x800000090505dc10 */ /* 0x000fc4000fffe0ff */
[----:B------:R-:W-:Y:S01]  /*33c0*/  LEA.HI.X.SX32 R11, R23, UR39, 0x1, P6 ;  /* 0x00000027170b7c11 */ /* 0x000fe2000b0f0eff */
[----:B------:R-:W2:Y:S01]  /*33d0*/  LDG.E.U8 R56, desc[UR10][R56.64] ;  /* 0x0000000a38387981 */ /* 0x000ea2000c1e1100 */
[----:B------:R-:W-:Y:S02]  /*33e0*/  IADD3 R60, P6, PT, R41, UR38, RZ ;  /* 0x00000026293c7c10 */ /* 0x000fe4000ffde0ff */
[----:B------:R-:W-:Y:S02]  /*33f0*/  ISETP.GE.U32.AND P4, PT, R5, UR9, PT ;  /* 0x0000000905007c0c */ /* 0x000fe4000bf86070 */
[----:B------:R-:W-:Y:S01]  /*3400*/  LOP3.LUT R5, R62, UR49, RZ, 0x3c, !PT ;  /* 0x000000313e057c12 */ /* 0x000fe2000f8e3cff */
[----:B------:R1:W2:Y:S01]  /*3410*/  LDG.E.U8 R50, desc[UR12][R10.64] ;  /* 0x0000000c0a327981 */ /* 0x0002a2000c1e1100 */
[----:B------:R-:W-:Y:S02]  /*3420*/  LEA.HI.X.SX32 R61, R41, UR39, 0x1, P6 ;  /* 0x00000027293d7c11 */ /* 0x000fe4000b0f0eff */
[----:B------:R-:W-:-:S02]  /*3430*/  ISETP.GE.AND P6, PT, R5, RZ, PT ;  /* 0x000000ff0500720c */ /* 0x000fc40003fc6270 */
[----:B0-----:R-:W-:Y:S01]  /*3440*/  SHF.R.S64 R54, RZ, 0x1e, R62 ;  /* 0x0000001eff367819 */ /* 0x001fe2000000103e */
[----:B------:R-:W2:Y:S04]  /*3450*/  LDG.E.U8 R60, desc[UR14][R60.64] ;  /* 0x0000000e3c3c7981 */ /* 0x000ea8000c1e1100 */
[----:B------:R-:W-:Y:S02]  /*3460*/  @P4 IADD3 R31, PT, PT, R31, 0x1, RZ ;  /* 0x000000011f1f4810 */ /* 0x000fe40007ffe0ff */
[----:B------:R-:W-:-:S04]  /*3470*/  ISETP.NE.AND P4, PT, RZ, UR49, PT ;  /* 0x00000031ff007c0c */ /* 0x000fc8000bf85270 */
[----:B------:R-:W-:Y:S01]  /*3480*/  @!P6 IMAD.MOV R31, RZ, RZ, -R31 ;  /* 0x000000ffff1fe224 */ /* 0x000fe200078e0a1f */
[----:B------:R-:W-:-:S04]  /*3490*/  IADD3 R54, P5, PT, R54, UR36, RZ ;  /* 0x0000002436367c10 */ /* 0x000fc8000ffbe0ff */
[----:B------:R-:W-:Y:S02]  /*34a0*/  SEL R53, R30, R31, !P4 ;  /* 0x0000001f1e357207 */ /* 0x000fe40006000000 */
[----:B------:R-:W-:Y:S02]  /*34b0*/  LEA.HI.X.SX32 R55, R62, UR37, 0x2, P5 ;  /* 0x000000253e377c11 */ /* 0x000fe4000a8f16ff */
[C---:B------:R-:W-:Y:S02]  /*34c0*/  IADD3 R40, P5, PT, R34.reuse, UR38, RZ ;  /* 0x0000002622287c10 */ /* 0x040fe4000ffbe0ff */
[----:B------:R-:W-:Y:S02]  /*34d0*/  IADD3 R23, PT, PT, -R53, RZ, RZ ;  /* 0x000000ff35177210 */ /* 0x000fe40007ffe1ff */
[----:B------:R-:W-:-:S03]  /*34e0*/  LEA.HI.X.SX32 R41, R34, UR39, 0x1, P5 ;  /* 0x0000002722297c11 */ /* 0x000fc6000a8f0eff */
[----:B------:R-:W-:Y:S01]  /*34f0*/  IMAD R34, R23, UR49, R62 ;  /* 0x0000003117227c24 */ /* 0x000fe2000f8e023e */
[----:B------:R-:W-:Y:S01]  /*3500*/  SEL R37, R37, RZ, P3 ;  /* 0x000000ff25257207 */ /* 0x000fe20001800000 */
[----:B------:R-:W2:Y:S03]  /*3510*/  LDG.E.U8 R51, desc[UR10][R40.64] ;  /* 0x0000000a28337981 */ /* 0x000ea6000c1e1100 */
[----:B------:R-:W-:-:S05]  /*3520*/  IABS R31, R34 ;  /* 0x00000022001f7213 */ /* 0x000fca0000000000 */
[----:B------:R-:W-:-:S04]  /*3530*/  IMAD.HI.U32 R23, R31, UR5, RZ ;  /* 0x000000051f177c27 */ /* 0x000fc8000f8e00ff */
[----:B-1----:R-:W-:Y:S01]  /*3540*/  IMAD.MOV R10, RZ, RZ, -R23 ;  /* 0x000000ffff0a7224 */ /* 0x002fe200078e0a17 */
[----:B------:R-:W-:-:S03]  /*3550*/  IADD3 R62, P5, PT, R33, UR38, RZ ;  /* 0x00000026213e7c10 */ /* 0x000fc6000ffbe0ff */
[----:B------:R-:W-:Y:S01]  /*3560*/  IMAD R31, R10, UR8, R31 ;  /* 0x000000080a1f7c24 */ /* 0x000fe2000f8e021f */
[----:B------:R-:W-:Y:S02]  /*3570*/  LEA.HI.X.SX32 R63, R33, UR39, 0x1, P5 ;  /* 0x00000027213f7c11 */ /* 0x000fe4000a8f0eff */
[----:B------:R-:W-:Y:S02]  /*3580*/  IADD3 R24, P5, PT, R25, UR38, RZ ;  /* 0x0000002619187c10 */ /* 0x000fe4000ffbe0ff */
[----:B------:R-:W-:Y:S01]  /*3590*/  ISETP.LT.U32.AND P6, PT, R31, UR8, PT ;  /* 0x000000081f007c0c */ /* 0x000fe2000bfc1070 */
[----:B------:R-:W-:Y:S01]  /*35a0*/  IMAD R52, R37, UR51, R52 ;  /* 0x0000003325347c24 */ /* 0x000fe2000f8e0234 */
[----:B------:R-:W-:Y:S01]  /*35b0*/  LEA.HI.X.SX32 R25, R25, UR39, 0x1, P5 ;  /* 0x0000002719197c11 */ /* 0x000fe2000a8f0eff */
[----:B------:R-:W2:Y:S01]  /*35c0*/  LDG.E.U8 R37, desc[UR12][R48.64] ;  /* 0x0000000c30257981 */ /* 0x000ea2000c1e1100 */
[----:B------:R-:W-:Y:S02]  /*35d0*/  IADD3 R32, P5, PT, R43, UR38, RZ ;  /* 0x000000262b207c10 */ /* 0x000fe4000ffbe0ff */
[----:B------:R-:W-:-:S02]  /*35e0*/  R2UR UR16, R38 ;  /* 0x00000000261072ca */ /* 0x000fc400000e0000 */
[----:B------:R-:W-:Y:S01]  /*35f0*/  R2UR UR17, R39 ;  /* 0x00000000271172ca */ /* 0x000fe200000e0000 */
[----:B------:R-:W-:Y:S01]  /*3600*/  VIADD R66, R28, 0x2e0 ;  /* 0x000002e01c427836 */ /* 0x000fe20000000000 */
[----:B------:R-:W-:Y:S01]  /*3610*/  LEA.HI.X.SX32 R33, R43, UR39, 0x1, P5 ;  /* 0x000000272b217c11 */ /* 0x000fe2000a8f0eff */
[----:B------:R-:W2:Y:S01]  /*3620*/  LDG.E.U8 R62, desc[UR10][R62.64] ;  /* 0x0000000a3e3e7981 */ /* 0x000ea2000c1e1100 */
[----:B------:R-:W-:Y:S02]  /*3630*/  IADD3 R10, P5, PT, R35, UR38, RZ ;  /* 0x00000026230a7c10 */ /* 0x000fe4000ffbe0ff */
[----:B------:R-:W-:Y:S01]  /*3640*/  @!P6 IADD3 R31, PT, PT, R31, -UR8, RZ ;  /* 0x800000081f1fec10 */ /* 0x000fe2000fffe0ff */
[----:B------:R0:W2:Y:S01]  /*3650*/  LDG.E.U8 R48, desc[UR10][R24.64] ;  /* 0x0000000a18307981 */ /* 0x0000a2000c1e1100 */
[----:B------:R-:W-:Y:S02]  /*3660*/  LEA.HI.X.SX32 R11, R35, UR39, 0x1, P5 ;  /* 0x00000027230b7c11 */ /* 0x000fe4000a8f0eff */
[----:B------:R-:W-:Y:S01]  /*3670*/  ISETP.GE.U32.AND P5, PT, R31, UR8, PT ;  /* 0x000000081f007c0c */ /* 0x000fe2000bfa6070 */
[----:B------:R-:W-:Y:S01]  /*3680*/  @!P6 VIADD R23, R23, 0x1 ;  /* 0x000000011717e836 */ /* 0x000fe20000000000 */
[----:B------:R1:W2:Y:S04]  /*3690*/  LDG.E.U8 R43, desc[UR10][R32.64] ;  /* 0x0000000a202b7981 */ /* 0x0002a8000c1e1100 */
[----:B------:R1:W2:Y:S01]  /*36a0*/  LDG.E.U8 R41, desc[UR10][R10.64] ;  /* 0x0000000a0a297981 */ /* 0x0002a2000c1e1100 */
[----:B0-----:R-:W-:-:S03]  /*36b0*/  LOP3.LUT R24, R34, UR50, RZ, 0x3c, !PT ;  /* 0x0000003222187c12 */ /* 0x001fc6000f8e3cff */
[----:B------:R-:W2:Y:S01]  /*36c0*/  LDG.E.U8 R49, desc[UR10][R58.64] ;  /* 0x0000000a3a317981 */ /* 0x000ea2000c1e1100 */
[----:B------:R-:W-:Y:S02]  /*36d0*/  ISETP.GE.AND P6, PT, R24, RZ, PT ;  /* 0x000000ff1800720c */ /* 0x000fe40003fc6270 */
[----:B------:R-:W-:Y:S01]  /*36e0*/  @P5 IADD3 R23, PT, PT, R23, 0x1, RZ ;  /* 0x0000000117175810 */ /* 0x000fe20007ffe0ff */
[----:B------:R-:W2:Y:S10]  /*36f0*/  LDG.E R5, desc[UR16][R54.64] ;  /* 0x0000001036057981 */ /* 0x000eb4000c1e1900 */
[----:B------:R-:W-:-:S05]  /*3700*/  @!P6 IMAD.MOV R23, RZ, RZ, -R23 ;  /* 0x000000ffff17e224 */ /* 0x000fca00078e0a17 */
[----:B------:R-:W-:-:S04]  /*3710*/  SEL R23, R29, R23, !P1 ;  /* 0x000000171d177207 */ /* 0x000fc80004800000 */
[C---:B-1----:R-:W-:Y:S02]  /*3720*/  IADD3 R33, PT, PT, -R23.reuse, RZ, RZ ;  /* 0x000000ff17217210 */ /* 0x042fe40007ffe1ff */
[----:B------:R-:W-:Y:S02]  /*3730*/  SEL R31, R23, RZ, P2 ;  /* 0x000000ff171f7207 */ /* 0x000fe40001000000 */
[----:B------:R-:W-:Y:S01]  /*3740*/  SEL R24, R53, RZ, P0 ;  /* 0x000000ff35187207 */ /* 0x000fe20000000000 */
[----:B------:R-:W-:Y:S02]  /*3750*/  IMAD R23, R33, UR50, R34 ;  /* 0x0000003221177c24 */ /* 0x000fe4000f8e0222 */
[----:B------:R-:W-:Y:S02]  /*3760*/  VIADD R33, R28, 0x240 ;  /* 0x000002401c217836 */ /* 0x000fe40000000000 */
[----:B------:R-:W-:Y:S01]  /*3770*/  IMAD R32, R24, UR46, RZ ;  /* 0x0000002e18207c24 */ /* 0x000fe2000f8e02ff */
[----:B------:R-:W-:-:S02]  /*3780*/  IADD3 R24, P5, PT, R52, UR38, RZ ;  /* 0x0000002634187c10 */ /* 0x000fc4000ffbe0ff */
[----:B------:R-:W-:Y:S02]  /*3790*/  IABS R11, R33 ;  /* 0x00000021000b7213 */ /* 0x000fe40000000000 */
[----:B------:R-:W-:Y:S02]  /*37a0*/  LEA.HI.X.SX32 R25, R52, UR39, 0x1, P5 ;  /* 0x0000002734197c11 */ /* 0x000fe4000a8f0eff */
[C---:B------:R-:W-:Y:S01]  /*37b0*/  IADD3 R34, P5, PT, R42.reuse, UR38, RZ ;  /* 0x000000262a227c10 */ /* 0x040fe2000ffbe0ff */
[----:B------:R-:W-:Y:S02]  /*37c0*/  IMAD.HI.U32 R10, R11, UR7, RZ ;  /* 0x000000070b0a7c27 */ /* 0x000fe4000f8e00ff */
[----:B------:R0:W2:Y:S01]  /*37d0*/  LDG.E.U8 R40, desc[UR10][R24.64] ;  /* 0x0000000a18287981 */ /* 0x0000a2000c1e1100 */
[----:B------:R-:W-:Y:S02]  /*37e0*/  LEA.HI.X.SX32 R35, R42, UR39, 0x1, P5 ;  /* 0x000000272a237c11 */ /* 0x000fe4000a8f0eff */
[----:B------:R-:W-:Y:S01]  /*37f0*/  IADD3 R42, PT, PT, -R10, RZ, RZ ;  /* 0x000000ff0a2a7210 */ /* 0x000fe20007ffe1ff */
[----:B------:R-:W-:Y:S01]  /*3800*/  IMAD R32, R31, UR47, R32 ;  /* 0x0000002f1f207c24 */ /* 0x000fe2000f8e0220 */
[----:B------:R-:W-:Y:S01]  /*3810*/  SEL R23, R23, RZ, P3 ;  /* 0x000000ff17177207 */ /* 0x000fe20001800000 */
[----:B------:R-:W2:Y:S02]  /*3820*/  LDG.E.U8 R34, desc[UR10][R34.64] ;  /* 0x0000000a22227981 */ /* 0x000ea4000c1e1100 */
[----:B------:R-:W-:-:S05]  /*3830*/  IMAD R11, R42, UR9, R11 ;  /* 0x000000092a0b7c24 */ /* 0x000fca000f8e020b */
[----:B------:R-:W-:-:S13]  /*3840*/  ISETP.LT.U32.AND P6, PT, R11, UR9, PT ;  /* 0x000000090b007c0c */ /* 0x000fda000bfc1070 */
[----:B------:R-:W-:-:S05]  /*3850*/  @!P6 VIADD R11, R11, -UR9 ;  /* 0x800000090b0bec36 */ /* 0x000fca0008000000 */
[----:B------:R-:W-:Y:S02]  /*3860*/  ISETP.GE.U32.AND P5, PT, R11, UR9, PT ;  /* 0x000000090b007c0c */ /* 0x000fe4000bfa6070 */
[----:B------:R-:W-:Y:S02]  /*3870*/  LOP3.LUT R11, R33, UR49, RZ, 0x3c, !PT ;  /* 0x00000031210b7c12 */ /* 0x000fe4000f8e3cff */
[----:B------:R-:W-:Y:S02]  /*3880*/  @!P6 IADD3 R10, PT, PT, R10, 0x1, RZ ;  /* 0x000000010a0ae810 */ /* 0x000fe40007ffe0ff */
[----:B------:R-:W-:-:S07]  /*3890*/  ISETP.GE.AND P6, PT, R11, RZ, PT ;  /* 0x000000ff0b00720c */ /* 0x000fce0003fc6270 */
[----:B------:R-:W-:-:S05]  /*38a0*/  @P5 VIADD R10, R10, 0x1 ;  /* 0x000000010a0a5836 */ /* 0x000fca0000000000 */
[----:B------:R-:W-:Y:S02]  /*38b0*/  MOV R31, R10 ;  /* 0x0000000a001f7202 */ /* 0x000fe40000000f00 */
[----:B0-----:R-:W-:Y:S01]  /*38c0*/  SHF.R.S64 R24, RZ, 0x1e, R33 ;  /* 0x0000001eff187819 */ /* 0x001fe20000001021 */
[----:B------:R-:W0:Y:S02]  /*38d0*/  LDC.64 R10, c[0x0][0x3e8] ;  /* 0x0000fa00ff0a7b82 */ /* 0x000e240000000a00 */
[----:B------:R-:W-:Y:S01]  /*38e0*/  @!P6 IMAD.MOV R31, RZ, RZ, -R31 ;  /* 0x000000ffff1fe224 */ /* 0x000fe200078e0a1f */
[----:B---3--:R-:W-:-:S04]  /*38f0*/  ISETP.NE.AND P6, PT, R2, RZ, PT ;  /* 0x000000ff0200720c */ /* 0x008fc80003fc5270 */
[----:B------:R-:W-:-:S04]  /*3900*/  SEL R31, R30, R31, !P4 ;  /* 0x0000001f1e1f7207 */ /* 0x000fc80006000000 */
[----:B------:R-:W-:Y:S02]  /*3910*/  IADD3 R2, PT, PT, -R31, RZ, RZ ;  /* 0x000000ff1f027210 */ /* 0x000fe40007ffe1ff */
[----:B------:R-:W-:-:S03]  /*3920*/  IADD3 R24, P5, PT, R24, UR36, RZ ;  /* 0x0000002418187c10 */ /* 0x000fc6000ffbe0ff */
[----:B------:R-:W-:Y:S01]  /*3930*/  IMAD R52, R2, UR49, R33 ;  /* 0x0000003102347c24 */ /* 0x000fe2000f8e0221 */
[----:B------:R-:W-:Y:S02]  /*3940*/  LEA.HI.X.SX32 R25, R33, UR37, 0x2, P5 ;  /* 0x0000002521197c11 */ /* 0x000fe4000a8f16ff */
[----:B----4-:R-:W-:Y:S02]  /*3950*/  ISETP.NE.AND P5, PT, R3, RZ, PT ;  /* 0x000000ff0300720c */ /* 0x010fe40003fa5270 */
[----:B------:R-:W-:-:S05]  /*3960*/  IABS R3, R52 ;  /* 0x0000003400037213 */ /* 0x000fca0000000000 */
        /* <DEDUP_REMOVED lines=10> */
[----:B------:R-:W-:-:S03]  /*3a10*/  ISETP.GE.AND P5, PT, R3, RZ, PT ;  /* 0x000000ff0300720c */ /* 0x000fc60003fa6270 */
[----:B------:R-:W-:Y:S02]  /*3a20*/  IMAD.MOV.U32 R42, RZ, RZ, R2 ;  /* 0x000000ffff2a7224 */ /* 0x000fe400078e0002 */
[----:B------:R-:W-:Y:S01]  /*3a30*/  IMAD R23, R23, UR51, R32 ;  /* 0x0000003317177c24 */ /* 0x000fe2000f8e0220 */
[----:B0-----:R-:W-:-:S07]  /*3a40*/  R2UR UR4, R11 ;  /* 0x000000000b0472ca */ /* 0x001fce00000e0000 */
[----:B------:R-:W-:-:S04]  /*3a50*/  @!P5 IADD3 R42, PT, PT, -R42, RZ, RZ ;  /* 0x000000ff2a2ad210 */ /* 0x000fc80007ffe1ff */
[----:B------:R-:W-:Y:S02]  /*3a60*/  SEL R42, R29, R42, !P1 ;  /* 0x0000002a1d2a7207 */ /* 0x000fe40004800000 */
[----:B------:R-:W-:Y:S02]  /*3a70*/  IADD3 R2, P5, PT, R23, UR38, RZ ;  /* 0x0000002617027c10 */ /* 0x000fe4000ffbe0ff */
[----:B------:R-:W-:Y:S01]  /*3a80*/  SEL R11, R31, RZ, P0 ;  /* 0x000000ff1f0b7207 */ /* 0x000fe20000000000 */
[----:B------:R-:W-:Y:S01]  /*3a90*/  IMAD.MOV R31, RZ, RZ, -R42 ;  /* 0x000000ffff1f7224 */ /* 0x000fe200078e0a2a */
[----:B------:R-:W-:Y:S02]  /*3aa0*/  LEA.HI.X.SX32 R3, R23, UR39, 0x1, P5 ;  /* 0x0000002717037c11 */ /* 0x000fe4000a8f0eff */
[----:B------:R-:W-:Y:S01]  /*3ab0*/  SEL R42, R42, RZ, P2 ;  /* 0x000000ff2a2a7207 */ /* 0x000fe20001000000 */
[----:B------:R-:W-:Y:S02]  /*3ac0*/  IMAD R23, R11, UR46, RZ ;  /* 0x0000002e0b177c24 */ /* 0x000fe4000f8e02ff */
[----:B------:R-:W-:Y:S01]  /*3ad0*/  IMAD R11, R31, UR50, R52 ;  /* 0x000000321f0b7c24 */ /* 0x000fe2000f8e0234 */
[----:B------:R-:W-:Y:S01]  /*3ae0*/  IADD3 R52, PT, PT, R28, 0x260, RZ ;  /* 0x000002601c347810 */ /* 0x000fe20007ffe0ff */
[----:B------:R-:W-:Y:S01]  /*3af0*/  IMAD R42, R42, UR47, R23 ;  /* 0x0000002f2a2a7c24 */ /* 0x000fe2000f8e0217 */
[----:B------:R0:W3:Y:S02]  /*3b00*/  LDG.E.U8 R35, desc[UR10][R2.64] ;  /* 0x0000000a02237981 */ /* 0x0000e4000c1e1100 */
        /* <DEDUP_REMOVED lines=12> */
[----:B------:R-:W-:-:S05]  /*3bd0*/  SEL R11, R11, RZ, P3 ;  /* 0x000000ff0b0b7207 */ /* 0x000fca0001800000 */
[----:B------:R-:W-:-:S04]  /*3be0*/  IMAD R11, R11, UR51, R42 ;  /* 0x000000330b0b7c24 */ /* 0x000fc8000f8e022a */
        /* <DEDUP_REMOVED lines=9> */
[----:B------:R-:W-:Y:S02]  /*3c80*/  LEA.HI.X.SX32 R3, R11, UR39, 0x1, P5 ;  /* 0x000000270b037c11 */ /* 0x000fe4000a8f0eff */
[----:B------:R-:W4:Y:S02]  /*3c90*/  LDG.E R11, desc[UR10][R24.64] ;  /* 0x0000000a180b7981 */ /* 0x000f24000c1e1900 */
[C---:B------:R-:W-:Y:S02]  /*3ca0*/  ISETP.LT.U32.AND P5, PT, R31.reuse, UR8, PT ;  /* 0x000000081f007c0c */ /* 0x040fe4000bfa1070 */
[----:B------:R0:W4:Y:S11]  /*3cb0*/  LDG.E.U8 R33, desc[UR10][R2.64] ;  /* 0x0000000a02217981 */ /* 0x000136000c1e1100 */
        /* <DEDUP_REMOVED lines=12> */
[----:B------:R-:W-:Y:S01]  /*3d80*/  IMAD R2, R2, UR50, R53 ;  /* 0x0000003202027c24 */ /* 0x000fe2000f8e0235 */
[----:B------:R-:W-:Y:S01]  /*3d90*/  SHF.R.S64 R24, RZ, 0x1e, R52 ;  /* 0x0000001eff187819 */ /* 0x000fe20000001034 */
[----:B------:R-:W-:-:S03]  /*3da0*/  IMAD R23, R23, UR47, R32 ;  /* 0x0000002f17177c24 */ /* 0x000fc6000f8e0220 */
[----:B------:R-:W-:Y:S02]  /*3db0*/  SEL R2, R2, RZ, P3 ;  /* 0x000000ff02027207 */ /* 0x000fe40001800000 */
[----:B------:R-:W-:Y:S02]  /*3dc0*/  IADD3 R24, P5, PT, R24, UR36, RZ ;  /* 0x0000002418187c10 */ /* 0x000fe4000ffbe0ff */
[----:B------:R-:W-:Y:S01]  /*3dd0*/  IADD3 R53, PT, PT, R28, 0x280, RZ ;  /* 0x000002801c357810 */ /* 0x000fe20007ffe0ff */
[----:B------:R-:W-:Y:S01]  /*3de0*/  IMAD R23, R2, UR51, R23 ;  /* 0x0000003302177c24 */ /* 0x000fe2000f8e0217 */
[----:B------:R-:W-:Y:S02]  /*3df0*/  LEA.HI.X.SX32 R25, R52, UR37, 0x2, P5 ;  /* 0x0000002534197c11 */ /* 0x000fe4000a8f16ff */
[----:B------:R-:W-:Y:S02]  /*3e00*/  IABS R31, R53 ;  /* 0x00000035001f7213 */ /* 0x000fe40000000000 */
[----:B------:R-:W-:-:S02]  /*3e10*/  IADD3 R2, P5, PT, R23, UR38, RZ ;  /* 0x0000002617027c10 */ /* 0x000fc4000ffbe0ff */
[----:B------:R-:W4:Y:S02]  /*3e20*/  LDG.E R25, desc[UR10][R24.64] ;  /* 0x0000000a18197981 */ /* 0x000f24000c1e1900 */
[----:B------:R-:W-:Y:S01]  /*3e30*/  LEA.HI.X.SX32 R3, R23, UR39, 0x1, P5 ;  /* 0x0000002717037c11 */ /* 0x000fe2000a8f0eff */
[----:B------:R-:W-:-:S04]  /*3e40*/  IMAD.HI.U32 R23, R31, UR7, RZ ;  /* 0x000000071f177c27 */ /* 0x000fc8000f8e00ff */
[----:B------:R-:W-:Y:S01]  /*3e50*/  IMAD.MOV R42, RZ, RZ, -R23 ;  /* 0x000000ffff2a7224 */ /* 0x000fe200078e0a17 */
[----:B------:R0:W4:Y:S03]  /*3e60*/  LDG.E.U8 R32, desc[UR10][R2.64] ;  /* 0x0000000a02207981 */ /* 0x000126000c1e1100 */
[----:B------:R-:W-:-:S05]  /*3e70*/  IMAD R31, R42, UR9, R31 ;  /* 0x000000092a1f7c24 */ /* 0x000fca000f8e021f */
        /* <DEDUP_REMOVED lines=15> */
[----:B------:R0:W4:Y:S03]  /*3f70*/  LDG.E R23, desc[UR10][R2.64] ;  /* 0x0000000a02177981 */ /* 0x000126000c1e1900 */
        /* <DEDUP_REMOVED lines=19> */
[----:B------:R-:W-:Y:S02]  /*40b0*/  SEL R2, R2, RZ, P3 ;  /* 0x000000ff02027207 */ /* 0x000fe40001800000 */
[----:B------:R-:W-:Y:S02]  /*40c0*/  IADD3 R53, PT, PT, R28, 0x2a0, RZ ;  /* 0x000002a01c357810 */ /* 0x000fe40007ffe0ff */
[----:B------:R-:W-:Y:S01]  /*40d0*/  P2R R55, PR, RZ, 0x40 ;  /* 0x00000040ff377803 */ /* 0x000fe20000000000 */
[----:B------:R-:W-:Y:S01]  /*40e0*/  IMAD R3, R2, UR51, R3 ;  /* 0x0000003302037c24 */ /* 0x000fe2000f8e0203 */
[----:B-----5:R-:W-:Y:S02]  /*40f0*/  ISETP.NE.AND P6, PT, R36, RZ, PT ;  /* 0x000000ff2400720c */ /* 0x020fe40003fc5270 */
[----:B------:R-:W-:Y:S02]  /*4100*/  IABS R36, R53 ;  /* 0x0000003500247213 */ /* 0x000fe40000000000 */
[----:B------:R-:W-:-:S03]  /*4110*/  IADD3 R2, P5, PT, R3, UR38, RZ ;  /* 0x0000002603027c10 */ /* 0x000fc6000ffbe0ff */
[----:B------:R-:W-:Y:S01]  /*4120*/  IMAD.HI.U32 R24, R36, UR7, RZ ;  /* 0x0000000724187c27 */ /* 0x000fe2000f8e00ff */
[----:B------:R-:W-:Y:S02]  /*4130*/  LEA.HI.X.SX32 R3, R3, UR39, 0x1, P5 ;  /* 0x0000002703037c11 */ /* 0x000fe4000a8f0eff */
[----:B--2---:R-:W-:Y:S01]  /*4140*/  ISETP.NE.AND P5, PT, R37, RZ, PT ;  /* 0x000000ff2500720c */ /* 0x004fe20003fa5270 */
[----:B------:R-:W-:Y:S02]  /*4150*/  IMAD.MOV R37, RZ, RZ, -R24 ;  /* 0x000000ffff257224 */ /* 0x000fe400078e0a18 */
[----:B------:R0:W2:Y:S02]  /*4160*/  LDG.E.U8 R31, desc[UR10][R2.64] ;  /* 0x0000000a021f7981 */ /* 0x0000a4000c1e1100 */
[----:B------:R-:W-:Y:S01]  /*4170*/  IMAD R36, R37, UR9, R36 ;  /* 0x0000000925247c24 */ /* 0x000fe2000f8e0224 */
[----:B------:R-:W-:-:S04]  /*4180*/  P2R R52, PR, RZ, 0x20 ;  /* 0x00000020ff347803 */ /* 0x000fc80000000000 */
        /* <DEDUP_REMOVED lines=36> */
[----:B------:R-:W-:-:S03]  /*43d0*/  IADD3 R57, PT, PT, R28, 0x2c0, RZ ;  /* 0x000002c01c397810 */ /* 0x000fc60007ffe0ff */
[----:B------:R-:W-:Y:S01]  /*43e0*/  IMAD R2, R2, UR51, R3 ;  /* 0x0000003302027c24 */ /* 0x000fe2000f8e0203 */
[----:B------:R-:W-:-:S04]  /*43f0*/  IABS R3, R57 ;  /* 0x0000003900037213 */ /* 0x000fc80000000000 */
[----:B------:R-:W-:-:S04]  /*4400*/  IADD3 R36, P5, PT, R2, UR38, RZ ;  /* 0x0000002602247c10 */ /* 0x000fc8000ffbe0ff */
[----:B------:R-:W-:Y:S01]  /*4410*/  LEA.HI.X.SX32 R37, R2, UR39, 0x1, P5 ;  /* 0x0000002702257c11 */ /* 0x000fe2000a8f0eff */
[----:B------:R-:W-:Y:S01]  /*4420*/  IMAD.HI.U32 R2, R3, UR7, RZ ;  /* 0x0000000703027c27 */ /* 0x000fe2000f8e00ff */
[----:B------:R-:W-:-:S03]  /*4430*/  ISETP.NE.AND P5, PT, R26, RZ, PT ;  /* 0x000000ff1a00720c */ /* 0x000fc60003fa5270 */
[----:B------:R-:W-:Y:S01]  /*4440*/  IMAD.MOV R26, RZ, RZ, -R2 ;  /* 0x000000ffff1a7224 */ /* 0x000fe200078e0a02 */
[----:B------:R0:W5:Y:S03]  /*4450*/  LDG.E.U8 R36, desc[UR10][R36.64] ;  /* 0x0000000a24247981 */ /* 0x000166000c1e1100 */
        /* <DEDUP_REMOVED lines=19> */
[----:B------:R-:W-:Y:S02]  /*4590*/  P2R R59, PR, RZ, 0x40 ;  /* 0x00000040ff3b7803 */ /* 0x000fe40000000000 */
[----:B------:R-:W-:Y:S02]  /*45a0*/  ISETP.NE.AND P6, PT, R27, RZ, PT ;  /* 0x000000ff1b00720c */ /* 0x000fe40003fc5270 */
[----:B------:R-:W-:Y:S02]  /*45b0*/  LEA.HI.X.SX32 R27, R57, UR37, 0x2, P5 ;  /* 0x00000025391b7c11 */ /* 0x000fe4000a8f16ff */
[----:B------:R-:W-:-:S03]  /*45c0*/  ISETP.LT.U32.AND P5, PT, R3, UR8, PT ;  /* 0x0000000803007c0c */ /* 0x000fc6000bfa1070 */
[----:B------:R0:W5:Y:S10]  /*45d0*/  LDG.E R26, desc[UR10][R26.64] ;  /* 0x0000000a1a1a7981 */ /* 0x000174000c1e1900 */
[----:B------:R-:W-:Y:S01]  /*45e0*/  @!P5 IADD3 R3, PT, PT, R3, -UR8, RZ ;  /* 0x800000080303dc10 */ /* 0x000fe2000fffe0ff */
[----:B------:R-:W-:-:S03]  /*45f0*/  @!P5 VIADD R2, R2, 0x1 ;  /* 0x000000010202d836 */ /* 0x000fc60000000000 */
[----:B------:R-:W-:Y:S02]  /*4600*/  ISETP.GE.U32.AND P5, PT, R3, UR8, PT ;  /* 0x0000000803007c0c */ /* 0x000fe4000bfa6070 */
[----:B------:R-:W-:-:S11]  /*4610*/  LOP3.LUT R3, R64, UR50, RZ, 0x3c, !PT ;  /* 0x0000003240037c12 */ /* 0x000fd6000f8e3cff */
[----:B------:R-:W-:Y:S02]  /*4620*/  @P5 IADD3 R2, PT, PT, R2, 0x1, RZ ;  /* 0x0000000102025810 */ /* 0x000fe40007ffe0ff */
[----:B------:R-:W-:Y:S02]  /*4630*/  ISETP.GE.AND P5, PT, R3, RZ, PT ;  /* 0x000000ff0300720c */ /* 0x000fe40003fa6270 */
[----:B0-----:R-:W-:-:S11]  /*4640*/  SEL R27, R37, RZ, P0 ;  /* 0x000000ff251b7207 */ /* 0x001fd60000000000 */
[----:B------:R-:W-:-:S05]  /*4650*/  @!P5 IMAD.MOV R2, RZ, RZ, -R2 ;  /* 0x000000ffff02d224 */ /* 0x000fca00078e0a02 */
[----:B------:R-:W-:-:S04]  /*4660*/  SEL R2, R29, R2, !P1 ;  /* 0x000000021d027207 */ /* 0x000fc80004800000 */
[C---:B------:R-:W-:Y:S01]  /*4670*/  IADD3 R3, PT, PT, -R2.reuse, RZ, RZ ;  /* 0x000000ff02037210 */ /* 0x040fe20007ffe1ff */
[----:B------:R-:W-:Y:S01]  /*4680*/  IMAD R27, R27, UR46, RZ ;  /* 0x0000002e1b1b7c24 */ /* 0x000fe2000f8e02ff */
[----:B------:R-:W-:-:S03]  /*4690*/  SEL R2, R2, RZ, P2 ;  /* 0x000000ff02027207 */ /* 0x000fc60001000000 */
[----:B------:R-:W-:Y:S01]  /*46a0*/  IMAD R3, R3, UR50, R64 ;  /* 0x0000003203037c24 */ /* 0x000fe2000f8e0240 */
[----:B------:R-:W-:Y:S01]  /*46b0*/  IABS R37, R66 ;  /* 0x0000004200257213 */ /* 0x000fe20000000000 */
[----:B------:R-:W-:-:S03]  /*46c0*/  IMAD R2, R2, UR47, R27 ;  /* 0x0000002f02027c24 */ /* 0x000fc6000f8e021b */
[----:B------:R-:W-:Y:S01]  /*46d0*/  SEL R3, R3, RZ, P3 ;  /* 0x000000ff03037207 */ /* 0x000fe20001800000 */
[----:B------:R-:W-:-:S04]  /*46e0*/  IMAD.HI.U32 R27, R37, UR7, RZ ;  /* 0x00000007251b7c27 */ /* 0x000fc8000f8e00ff */
[----:B------:R-:W-:Y:S01]  /*46f0*/  IMAD R3, R3, UR51, R2 ;  /* 0x0000003303037c24 */ /* 0x000fe2000f8e0202 */
[----:B------:R-:W-:-:S04]  /*4700*/  IADD3 R64, PT, PT, -R27, RZ, RZ ;  /* 0x000000ff1b407210 */ /* 0x000fc80007ffe1ff */
[----:B------:R-:W-:Y:S01]  /*4710*/  IADD3 R2, P5, PT, R3, UR38, RZ ;  /* 0x0000002603027c10 */ /* 0x000fe2000ffbe0ff */
[----:B------:R-:W-:-:S03]  /*4720*/  IMAD R37, R64, UR9, R37 ;  /* 0x0000000940257c24 */ /* 0x000fc6000f8e0225 */
[----:B------:R-:W-:Y:S02]  /*4730*/  LEA.HI.X.SX32 R3, R3, UR39, 0x1, P5 ;  /* 0x0000002703037c11 */ /* 0x000fe4000a8f0eff */
[----:B------:R-:W-:-:S03]  /*4740*/  ISETP.NE.AND P5, PT, R56, RZ, PT ;  /* 0x000000ff3800720c */ /* 0x000fc60003fa5270 */
[----:B------:R0:W5:Y:S01]  /*4750*/  LDG.E.U8 R42, desc[UR10][R2.64] ;  /* 0x0000000a022a7981 */ /* 0x000162000c1e1100 */
[----:B------:R-:W-:Y:S02]  /*4760*/  P2R R57, PR, RZ, 0x20 ;  /* 0x00000020ff397803 */ /* 0x000fe40000000000 */
        /* <DEDUP_REMOVED lines=10> */
[----:B------:R-:W-:Y:S02]  /*4810*/  IADD3 R37, PT, PT, -R61, RZ, RZ ;  /* 0x000000ff3d257210 */ /* 0x000fe40007ffe1ff */
[----:B------:R-:W-:-:S03]  /*4820*/  P2R R53, PR, RZ, 0x40 ;  /* 0x00000040ff357803 */ /* 0x000fc60000000000 */
[----:B------:R-:W-:Y:S01]  /*4830*/  IMAD R63, R37, UR49, R66 ;  /* 0x00000031253f7c24 */ /* 0x000fe2000f8e0242 */
[----:B------:R-:W-:-:S04]  /*4840*/  ISETP.NE.AND P6, PT, R49, RZ, PT ;  /* 0x000000ff3100720c */ /* 0x000fc80003fc5270 */
        /* <DEDUP_REMOVED lines=23> */
[----:B------:R-:W-:Y:S01]  /*49c0*/  SEL R2, R2, RZ, P3 ;  /* 0x000000ff02027207 */ /* 0x000fe20001800000 */
[----:B------:R-:W-:Y:S01]  /*49d0*/  VIADD R65, R28, 0x300 ;  /* 0x000003001c417836 */ /* 0x000fe20000000000 */
[----:B------:R-:W-:-:S03]  /*49e0*/  P2R R56, PR, RZ, 0x40 ;  /* 0x00000040ff387803 */ /* 0x000fc60000000000 */
[----:B------:R-:W-:Y:S01]  /*49f0*/  IMAD R37, R2, UR51, R37 ;  /* 0x0000003302257c24 */ /* 0x000fe2000f8e0225 */
[----:B------:R-:W-:Y:S02]  /*4a00*/  ISETP.NE.AND P6, PT, R50, RZ, PT ;  /* 0x000000ff3200720c */ /* 0x000fe40003fc5270 */
[----:B------:R-:W-:Y:S02]  /*4a10*/  IABS R50, R65 ;  /* 0x0000004100327213 */ /* 0x000fe40000000000 */
[----:B------:R-:W-:-:S04]  /*4a20*/  IADD3 R2, P5, PT, R37, UR38, RZ ;  /* 0x0000002625027c10 */ /* 0x000fc8000ffbe0ff */
[----:B------:R-:W-:Y:S01]  /*4a30*/  LEA.HI.X.SX32 R3, R37, UR39, 0x1, P5 ;  /* 0x0000002725037c11 */ /* 0x000fe2000a8f0eff */
[----:B------:R-:W-:Y:S01]  /*4a40*/  IMAD.HI.U32 R37, R50, UR7, RZ ;  /* 0x0000000732257c27 */ /* 0x000fe2000f8e00ff */
[----:B------:R-:W-:-:S03]  /*4a50*/  ISETP.NE.AND P5, PT, R60, RZ, PT ;  /* 0x000000ff3c00720c */ /* 0x000fc60003fa5270 */
[----:B------:R0:W5:Y:S01]  /*4a60*/  LDG.E.U8 R49, desc[UR10][R2.64] ;  /* 0x0000000a02317981 */ /* 0x000162000c1e1100 */
        /* <DEDUP_REMOVED lines=43> */
[----:B------:R-:W-:Y:S02]  /*4d20*/  ISETP.NE.AND P5, PT, R62, RZ, PT ;  /* 0x000000ff3e00720c */ /* 0x000fe40003fa5270 */
[----:B------:R-:W-:Y:S01]  /*4d30*/  IABS R62, R67 ;  /* 0x00000043003e7213 */ /* 0x000fe20000000000 */
[----:B------:R0:W5:Y:S01]  /*4d40*/  LDG.E.U8 R50, desc[UR10][R2.64] ;  /* 0x0000000a02327981 */ /* 0x000162000c1e1100 */
[----:B------:R-:W-:Y:S02]  /*4d50*/  P2R R60, PR, RZ, 0x40 ;  /* 0x00000040ff3c7803 */ /* 0x000fe40000000000 */
[----:B------:R-:W-:Y:S01]  /*4d60*/  ISETP.NE.AND P6, PT, R51, RZ, PT ;  /* 0x000000ff3300720c */ /* 0x000fe20003fc5270 */
[----:B------:R-:W-:-:S05]  /*4d70*/  IMAD.HI.U32 R51, R62, UR7, RZ ;  /* 0x000000073e337c27 */ /* 0x000fca000f8e00ff */
        /* <DEDUP_REMOVED lines=38> */
[----:B------:R-:W-:Y:S01]  /*4fe0*/  SEL R2, R2, RZ, P3 ;  /* 0x000000ff02027207 */ /* 0x000fe20001800000 */
[----:B------:R-:W-:-:S04]  /*4ff0*/  VIADD R69, R28, 0x340 ;  /* 0x000003401c457836 */ /* 0x000fc80000000000 */
[----:B------:R-:W-:Y:S01]  /*5000*/  IMAD R3, R2, UR51, R3 ;  /* 0x0000003302037c24 */ /* 0x000fe2000f8e0203 */
[----:B------:R-:W-:Y:S02]  /*5010*/  P2R R64, PR, RZ, 0x40 ;  /* 0x00000040ff407803 */ /* 0x000fe40000000000 */
[----:B------:R-:W-:Y:S02]  /*5020*/  ISETP.NE.AND P6, PT, R48, RZ, PT ;  /* 0x000000ff3000720c */ /* 0x000fe40003fc5270 */
[C---:B------:R-:W-:Y:S02]  /*5030*/  IADD3 R2, P5, PT, R3.reuse, UR38, RZ ;  /* 0x0000002603027c10 */ /* 0x040fe4000ffbe0ff */
[----:B------:R-:W-:Y:S02]  /*5040*/  IABS R48, R69 ;  /* 0x0000004500307213 */ /* 0x000fe40000000000 */
[----:B------:R-:W-:Y:S02]  /*5050*/  LEA.HI.X.SX32 R3, R3, UR39, 0x1, P5 ;  /* 0x0000002703037c11 */ /* 0x000fe4000a8f0eff */
[----:B------:R-:W-:Y:S01]  /*5060*/  ISETP.NE.AND P5, PT, R43, RZ, PT ;  /* 0x000000ff2b00720c */ /* 0x000fe20003fa5270 */
[----:B------:R-:W-:-:S02]  /*5070*/  IMAD.HI.U32 R43, R48, UR7, RZ ;  /* 0x00000007302b7c27 */ /* 0x000fc4000f8e00ff */
        /* <DEDUP_REMOVED lines=93> */
[----:B---3--:R-:W-:Y:S02]  /*5650*/  ISETP.NE.AND P5, PT, R35, RZ, PT ;  /* 0x000000ff2300720c */ /* 0x008fe40003fa5270 */
[----:B------:R-:W-:Y:S01]  /*5660*/  IABS R35, R63 ;  /* 0x0000003f00237213 */ /* 0x000fe20000000000 */
[----:B------:R0:W3:Y:S01]  /*5670*/  LDG.E.U8 R41, desc[UR10][R2.64] ;  /* 0x0000000a02297981 */ /* 0x0000e2000c1e1100 */
        /* <DEDUP_REMOVED lines=43> */
[----:B------:R-:W-:Y:S02]  /*5930*/  P2R R76, PR, RZ, 0x40 ;  /* 0x00000040ff4c7803 */ /* 0x000fe40000000000 */
[----:B----4-:R-:W-:Y:S02]  /*5940*/  ISETP.NE.AND P6, PT, R33, RZ, PT ;  /* 0x000000ff2100720c */ /* 0x010fe40003fc5270 */
[C---:B------:R-:W-:Y:S02]  /*5950*/  IADD3 R2, P5, PT, R3.reuse, UR38, RZ ;  /* 0x0000002603027c10 */ /* 0x040fe4000ffbe0ff */
[----:B------:R-:W-:Y:S02]  /*5960*/  IABS R33, R35 ;  /* 0x0000002300217213 */ /* 0x000fe40000000000 */
[----:B------:R-:W-:Y:S02]  /*5970*/  LEA.HI.X.SX32 R3, R3, UR39, 0x1, P5 ;  /* 0x0000002703037c11 */ /* 0x000fe4000a8f0eff */
[----:B------:R-:W-:Y:S01]  /*5980*/  ISETP.NE.AND P5, PT, R32, RZ, PT ;  /* 0x000000ff2000720c */ /* 0x000fe20003fa5270 */
[----:B------:R-:W-:-:S02]  /*5990*/  IMAD.HI.U32 R32, R33, UR7, RZ ;  /* 0x0000000721207c27 */ /* 0x000fc4000f8e00ff */
[----:B------:R0:W4:Y:S02]  /*59a0*/  LDG.E.U8 R63, desc[UR10][R2.64] ;  /* 0x0000000a023f7981 */ /* 0x000124000c1e1100 */
[----:B------:R-:W-:-:S04]  /*59b0*/  IMAD.MOV R34, RZ, RZ, -R32 ;  /* 0x000000ffff227224 */ /* 0x000fc800078e0a20 */
        /* <DEDUP_REMOVED lines=38> */
[----:B------:R-:W-:Y:S01]  /*5c20*/  VIADD R3, R28, 0x3c0 ;  /* 0x000003c01c037836 */ /* 0x000fe20000000000 */
[----:B------:R-:W-:Y:S02]  /*5c30*/  P2R R77, PR, RZ, 0x40 ;  /* 0x00000040ff4d7803 */ /* 0x000fe40000000000 */
[----:B--2---:R-:W-:Y:S02]  /*5c40*/  ISETP.NE.AND P6, PT, R31, RZ, PT ;  /* 0x000000ff1f00720c */ /* 0x004fe40003fc5270 */
[----:B------:R-:W-:-:S05]  /*5c50*/  IABS R31, R3 ;  /* 0x00000003001f7213 */ /* 0x000fca0000000000 */
        /* <DEDUP_REMOVED lines=13> */
[----:B-----5:R-:W-:-:S03]  /*5d30*/  ISETP.NE.AND P5, PT, R36, RZ, PT ;  /* 0x000000ff2400720c */ /* 0x020fc60003fa5270 */
        /* <DEDUP_REMOVED lines=21> */
[----:B------:R-:W-:-:S05]  /*5e90*/  SEL R31, R31, RZ, P3 ;  /* 0x000000ff1f1f7207 */ /* 0x000fca0001800000 */
[----:B------:R-:W-:Y:S01]  /*5ea0*/  IMAD R33, R31, UR51, R2 ;  /* 0x000000331f217c24 */ /* 0x000fe2000f8e0202 */
        /* <DEDUP_REMOVED lines=34> */
[----:B------:R-:W-:Y:S01]  /*60d0*/  IMAD R28, R28, UR50, R59 ;  /* 0x000000321c1c7c24 */ /* 0x000fe2000f8e023b */
[----:B------:R-:W-:Y:S01]  /*60e0*/  SHF.R.S64 R2, RZ, 0x1e, R3 ;  /* 0x0000001eff027819 */ /* 0x000fe20000001003 */
[----:B------:R-:W-:-:S03]  /*60f0*/  IMAD R29, R29, UR47, R30 ;  /* 0x0000002f1d1d7c24 */ /* 0x000fc6000f8e021e */
[----:B------:R-:W-:Y:S02]  /*6100*/  SEL R28, R28, RZ, P3 ;  /* 0x000000ff1c1c7207 */ /* 0x000fe40001800000 */
[----:B------:R-:W-:-:S03]  /*6110*/  IADD3 R2, P1, PT, R2, UR36, RZ ;  /* 0x0000002402027c10 */ /* 0x000fc6000ff3e0ff */
[----:B------:R-:W-:Y:S01]  /*6120*/  IMAD R35, R28, UR51, R29 ;  /* 0x000000331c237c24 */ /* 0x000fe2000f8e021d */
[----:B------:R-:W-:Y:S02]  /*6130*/  SHF.R.S64 R28, RZ, 0x1e, R31 ;  /* 0x0000001eff1c7819 */ /* 0x000fe4000000101f */
[----:B------:R-:W-:Y:S02]  /*6140*/  R2UR UR6, R38 ;  /* 0x00000000260672ca */ /* 0x000fe400000e0000 */
[----:B------:R-:W-:Y:S02]  /*6150*/  R2UR UR7, R39 ;  /* 0x00000000270772ca */ /* 0x000fe400000e0000 */
[----:B------:R-:W-:Y:S02]  /*6160*/  LEA.HI.X.SX32 R3, R3, UR37, 0x2, P1 ;  /* 0x0000002503037c11 */ /* 0x000fe400088f16ff */
[----:B------:R-:W-:Y:S02]  /*6170*/  IADD3 R34, P4, PT, R35, UR38, RZ ;  /* 0x0000002623227c10 */ /* 0x000fe4000ff9e0ff */
[----:B------:R-:W-:-:S02]  /*6180*/  IADD3 R28, P1, PT, R28, UR36, RZ ;  /* 0x000000241c1c7c10 */ /* 0x000fc4000ff3e0ff */
[C---:B------:R-:W-:Y:S02]  /*6190*/  IADD3 R30, P2, PT, R32.reuse, UR38, RZ ;  /* 0x00000026201e7c10 */ /* 0x040fe4000ff5e0ff */
[----:B------:R-:W-:Y:S02]  /*61a0*/  LEA.HI.X.SX32 R35, R35, UR39, 0x1, P4 ;  /* 0x0000002723237c11 */ /* 0x000fe4000a0f0eff */
[----:B------:R-:W-:Y:S01]  /*61b0*/  LEA.HI.X.SX32 R29, R31, UR37, 0x2, P1 ;  /* 0x000000251f1d7c11 */ /* 0x000fe200088f16ff */
[----:B------:R-:W2:Y:S01]  /*61c0*/  LDG.E R2, desc[UR6][R2.64] ;  /* 0x0000000602027981 */ /* 0x000ea2000c1e1900 */
[----:B------:R-:W-:Y:S02]  /*61d0*/  LEA.HI.X.SX32 R31, R32, UR39, 0x1, P2 ;  /* 0x00000027201f7c11 */ /* 0x000fe400090f0eff */
[C---:B------:R-:W-:Y:S01]  /*61e0*/  IADD3 R32, P3, PT, R33.reuse, UR38, RZ ;  /* 0x0000002621207c10 */ /* 0x040fe2000ff7e0ff */
[----:B------:R-:W5:Y:S03]  /*61f0*/  LDG.E.U8 R35, desc[UR6][R34.64] ;  /* 0x0000000622237981 */ /* 0x000f66000c1e1100 */
[----:B------:R-:W-:Y:S01]  /*6200*/  LEA.HI.X.SX32 R33, R33, UR39, 0x1, P3 ;  /* 0x0000002721217c11 */ /* 0x000fe200098f0eff */
[----:B------:R-:W2:Y:S04]  /*6210*/  LDG.E.U8 R31, desc[UR6][R30.64] ;  /* 0x000000061e1f7981 */ /* 0x000ea8000c1e1100 */
[----:B------:R-:W2:Y:S04]  /*6220*/  LDG.E R29, desc[UR6][R28.64] ;  /* 0x000000061c1d7981 */ /* 0x000ea8000c1e1900 */
[----:B------:R0:W2:Y:S01]  /*6230*/  LDG.E.U8 R33, desc[UR6][R32.64] ;  /* 0x0000000620217981 */ /* 0x0000a2000c1e1100 */
[----:B------:R-:W-:-:S04]  /*6240*/  ISETP.NE.AND P3, PT, R67, RZ, PT ;  /* 0x000000ff4300720c */ /* 0x000fc80003f65270 */
[----:B------:R-:W-:Y:S02]  /*6250*/  P2R R67, PR, RZ, 0x8 ;  /* 0x00000008ff437803 */ /* 0x000fe40000000000 */
[----:B------:R-:W-:-:S04]  /*6260*/  ISETP.NE.AND P3, PT, R70, RZ, PT ;  /* 0x000000ff4600720c */ /* 0x000fc80003f65270 */
[----:B------:R-:W-:Y:S02]  /*6270*/  P2R R70, PR, RZ, 0x8 ;  /* 0x00000008ff467803 */ /* 0x000fe40000000000 */
[----:B------:R-:W-:Y:S02]  /*6280*/  ISETP.NE.AND P3, PT, R65, RZ, PT ;  /* 0x000000ff4100720c */ /* 0x000fe40003f65270 */
[----:B------:R-:W-:Y:S02]  /*6290*/  P2R R74, PR, RZ, 0x20 ;  /* 0x00000020ff4a7803 */ /* 0x000fe40000000000 */
[----:B------:R-:W-:Y:S02]  /*62a0*/  ISETP.NE.AND P5, PT, R58, RZ, PT ;  /* 0x000000ff3a00720c */ /* 0x000fe40003fa5270 */
        /* <DEDUP_REMOVED lines=12> */
[----:B------:R-:W-:Y:S02]  /*6370*/  ISETP.NE.AND P0, PT, R42, RZ, PT ;  /* 0x000000ff2a00720c */ /* 0x000fe40003f05270 */
[----:B------:R-:W-:Y:S02]  /*6380*/  P2R R54, PR, RZ, 0x8 ;  /* 0x00000008ff367803 */ /* 0x000fe40000000000 */
[----:B------:R-:W-:Y:S01]  /*6390*/  ISETP.NE.AND P1, PT, R49, RZ, PT ;  /* 0x000000ff3100720c */ /* 0x000fe20003f25270 */
[----:B------:R-:W-:Y:S01]  /*63a0*/  FMUL R49, R0, UR4 ;  /* 0x0000000400317c20 */ /* 0x000fe20008400000 */
[----:B------:R-:W-:-:S02]  /*63b0*/  ISETP.NE.AND P3, PT, R53, RZ, PT ;  /* 0x000000ff3500720c */ /* 0x000fc40003f65270 */
[----:B------:R-:W-:Y:S02]  /*63c0*/  P2R R59, PR, RZ, 0x1 ;  /* 0x00000001ff3b7803 */ /* 0x000fe40000000000 */
[----:B------:R-:W-:Y:S01]  /*63d0*/  ISETP.NE.AND P0, PT, R55, RZ, PT ;  /* 0x000000ff3700720c */ /* 0x000fe20003f05270 */
[----:B------:R-:W-:Y:S01]  /*63e0*/  FMUL R21, R21, UR4 ;  /* 0x0000000415157c20 */ /* 0x000fe20008400000 */
[----:B------:R-:W-:Y:S02]  /*63f0*/  P2R R42, PR, RZ, 0x8 ;  /* 0x00000008ff2a7803 */ /* 0x000fe40000000000 */
[----:B------:R-:W-:Y:S02]  /*6400*/  ISETP.NE.AND P3, PT, R52, RZ, PT ;  /* 0x000000ff3400720c */ /* 0x000fe40003f65270 */
[-C--:B------:R-:W-:Y:S01]  /*6410*/  FSEL R36, R49, R10.reuse, P0 ;  /* 0x0000000a31247208 */ /* 0x080fe20000000000 */
[----:B------:R-:W-:Y:S01]  /*6420*/  FMUL R49, R4, UR4 ;  /* 0x0000000404317c20 */ /* 0x000fe20008400000 */
[----:B------:R-:W-:Y:S01]  /*6430*/  FSEL R4, R21, R10, P3 ;  /* 0x0000000a15047208 */ /* 0x000fe20001800000 */
[----:B------:R-:W-:Y:S01]  /*6440*/  FMUL R5, R5, UR4 ;  /* 0x0000000405057c20 */ /* 0x000fe20008400000 */
[----:B------:R-:W-:Y:S01]  /*6450*/  ISETP.NE.AND P4, PT, R75, RZ, PT ;  /* 0x000000ff4b00720c */ /* 0x000fe20003f85270 */
[----:B------:R-:W-:Y:S01]  /*6460*/  FMUL R21, R20, UR4 ;  /* 0x0000000414157c20 */ /* 0x000fe20008400000 */
[----:B------:R-:W-:-:S02]  /*6470*/  ISETP.NE.AND P3, PT, R42, RZ, PT ;  /* 0x000000ff2a00720c */ /* 0x000fc40003f65270 */
[-C--:B------:R-:W-:Y:S01]  /*6480*/  FSEL R52, R49, R10.reuse, P5 ;  /* 0x0000000a31347208 */ /* 0x080fe20002800000 */
[----:B------:R-:W-:Y:S01]  /*6490*/  FMUL R49, R22, UR4 ;  /* 0x0000000416317c20 */ /* 0x000fe20008400000 */
[----:B------:R-:W-:Y:S01]  /*64a0*/  ISETP.NE.AND P5, PT, R76, RZ, PT ;  /* 0x000000ff4c00720c */ /* 0x000fe20003fa5270 */
[----:B------:R-:W-:Y:S01]  /*64b0*/  FMUL R19, R19, UR4 ;  /* 0x0000000413137c20 */ /* 0x000fe20008400000 */
[-C--:B------:R-:W-:Y:S02]  /*64c0*/  FSEL R76, R5, R10.reuse, P4 ;  /* 0x0000000a054c7208 */ /* 0x080fe40002000000 */
[----:B------:R-:W-:Y:S02]  /*64d0*/  FSEL R42, R21, R10, P3 ;  /* 0x0000000a152a7208 */ /* 0x000fe40001800000 */
[----:B------:R-:W-:Y:S02]  /*64e0*/  FMNMX R5, R36, -INF , !PT ;  /* 0xff80000024057809 */ /* 0x000fe40007800000 */
[----:B------:R-:W-:-:S02]  /*64f0*/  ISETP.NE.AND P3, PT, R54, RZ, PT ;  /* 0x000000ff3600720c */ /* 0x000fc40003f65270 */
[----:B------:R-:W-:Y:S02]  /*6500*/  ISETP.NE.AND P2, PT, R50, RZ, PT ;  /* 0x000000ff3200720c */ /* 0x000fe40003f45270 */
[----:B------:R-:W-:Y:S02]  /*6510*/  FSEL R50, R49, R10, P6 ;  /* 0x0000000a31327208 */ /* 0x000fe40003000000 */
[----:B------:R-:W-:Y:S02]  /*6520*/  FMNMX R5, R5, R52, !PT ;  /* 0x0000003405057209 */ /* 0x000fe40007800000 */
[----:B------:R-:W-:Y:S01]  /*6530*/  FSEL R22, R19, R10, P3 ;  /* 0x0000000a13167208 */ /* 0x000fe20001800000 */
[----:B------:R-:W-:Y:S01]  /*6540*/  FMUL R19, R18, UR4 ;  /* 0x0000000412137c20 */ /* 0x000fe20008400000 */
        /* <DEDUP_REMOVED lines=23> */
[----:B------:R-:W-:Y:S02]  /*66c0*/  FMNMX R5, R5, R54, !PT ;  /* 0x0000003605057209 */ /* 0x000fe40007800000 */
[----:B------:R-:W-:Y:S01]  /*66d0*/  FSEL R58, R13, R10, P3 ;  /* 0x0000000a0d3a7208 */ /* 0x000fe20001800000 */
[----:B------:R-:W-:Y:S01]  /*66e0*/  FMUL R13, R12, UR4 ;  /* 0x000000040c0d7c20 */ /* 0x000fe20008400000 */
[----:B------:R-:W-:Y:S01]  /*66f0*/  ISETP.NE.AND P3, PT, R70, RZ, PT ;  /* 0x000000ff4600720c */ /* 0x000fe20003f65270 */
[----:B------:R-:W-:Y:S01]  /*6700*/  FMUL R9, R9, UR4 ;  /* 0x0000000409097c20 */ /* 0x000fe20008400000 */
[----:B------:R-:W-:-:S02]  /*6710*/  FMNMX R5, R5, R56, !PT ;  /* 0x0000003805057209 */ /* 0x000fc40007800000 */
[----:B------:R-:W-:Y:S02]  /*6720*/  P2R R78, PR, RZ, 0x4 ;  /* 0x00000004ff4e7803 */ /* 0x000fe40000000000 */
[----:B------:R-:W-:Y:S02]  /*6730*/  ISETP.NE.AND P2, PT, R68, RZ, PT ;  /* 0x000000ff4400720c */ /* 0x000fe40003f45270 */
[----:B------:R-:W-:Y:S02]  /*6740*/  FSEL R60, R13, R10, P3 ;  /* 0x0000000a0d3c7208 */ /* 0x000fe40001800000 */
[----:B------:R-:W-:Y:S02]  /*6750*/  FMNMX R5, R5, R58, !PT ;  /* 0x0000003a05057209 */ /* 0x000fe40007800000 */
[----:B------:R-:W-:Y:S01]  /*6760*/  FSEL R64, R9, R10, P2 ;  /* 0x0000000a09407208 */ /* 0x000fe20001000000 */
[----:B------:R-:W-:Y:S01]  /*6770*/  FMUL R9, R8, UR4 ;  /* 0x0000000408097c20 */ /* 0x000fe20008400000 */
[----:B------:R-:W-:Y:S01]  /*6780*/  P2R R55, PR, RZ, 0x2 ;  /* 0x00000002ff377803 */ /* 0x000fe20000000000 */
[----:B------:R-:W-:Y:S01]  /*6790*/  FMUL R7, R7, UR4 ;  /* 0x0000000407077c20 */ /* 0x000fe20008400000 */
[----:B------:R-:W-:-:S02]  /*67a0*/  ISETP.NE.AND P1, PT, R73, RZ, PT ;  /* 0x000000ff4900720c */ /* 0x000fc40003f25270 */
[----:B------:R-:W-:Y:S02]  /*67b0*/  FMNMX R5, R5, R60, !PT ;  /* 0x0000003c05057209 */ /* 0x000fe40007800000 */
[----:B------:R-:W-:Y:S02]  /*67c0*/  ISETP.NE.AND P0, PT, R72, RZ, PT ;  /* 0x000000ff4800720c */ /* 0x000fe40003f05270 */
[----:B------:R-:W-:Y:S02]  /*67d0*/  FSEL R68, R9, R10, P1 ;  /* 0x0000000a09447208 */ /* 0x000fe40000800000 */
[----:B------:R-:W-:Y:S02]  /*67e0*/  FMNMX R5, R5, R64, !PT ;  /* 0x0000004005057209 */ /* 0x000fe40007800000 */
[----:B------:R-:W-:Y:S01]  /*67f0*/  FSEL R70, R7, R10, P0 ;  /* 0x0000000a07467208 */ /* 0x000fe20000000000 */
[----:B------:R-:W-:Y:S01]  /*6800*/  FMUL R7, R6, UR4 ;  /* 0x0000000406077c20 */ /* 0x000fe20008400000 */
[----:B------:R-:W-:Y:S01]  /*6810*/  FMNMX R5, R5, R68, !PT ;  /* 0x0000004405057209 */ /* 0x000fe20007800000 */
[----:B------:R-:W-:-:S03]  /*6820*/  FMUL R11, R11, UR4 ;  /* 0x000000040b0b7c20 */ /* 0x000fc60008400000 */
[----:B------:R-:W-:Y:S02]  /*6830*/  FSEL R72, R7, R10, P5 ;  /* 0x0000000a07487208 */ /* 0x000fe40002800000 */
[----:B------:R-:W-:Y:S02]  /*6840*/  FMNMX R5, R5, R70, !PT ;  /* 0x0000004605057209 */ /* 0x000fe40007800000 */
[----:B------:R-:W-:Y:S02]  /*6850*/  ISETP.NE.AND P6, PT, R77, RZ, PT ;  /* 0x000000ff4d00720c */ /* 0x000fe40003fc5270 */
[----:B------:R-:W-:Y:S01]  /*6860*/  FMNMX R5, R5, R72, !PT ;  /* 0x0000004805057209 */ /* 0x000fe20007800000 */
[----:B------:R-:W-:Y:S01]  /*6870*/  FMUL R25, R25, UR4 ;  /* 0x0000000419197c20 */ /* 0x000fe20008400000 */
[----:B------:R-:W-:Y:S02]  /*6880*/  ISETP.NE.AND P5, PT, R74, RZ, PT ;  /* 0x000000ff4a00720c */ /* 0x000fe40003fa5270 */
[----:B------:R-:W-:-:S02]  /*6890*/  FSEL R74, R11, R10, P6 ;  /* 0x0000000a0b4a7208 */ /* 0x000fc40003000000 */
[----:B------:R-:W-:Y:S02]  /*68a0*/  ISETP.NE.AND P4, PT, R69, RZ, PT ;  /* 0x000000ff4500720c */ /* 0x000fe40003f85270 */
[----:B------:R-:W-:Y:S01]  /*68b0*/  FMNMX R5, R5, R76, !PT ;  /* 0x0000004c05057209 */ /* 0x000fe20007800000 */
[----:B------:R-:W-:Y:S01]  /*68c0*/  FMUL R23, R23, UR4 ;  /* 0x0000000417177c20 */ /* 0x000fe20008400000 */
[----:B------:R-:W-:Y:S02]  /*68d0*/  ISETP.NE.AND P6, PT, R71, RZ, PT ;  /* 0x000000ff4700720c */ /* 0x000fe40003fc5270 */
[----:B0-----:R-:W-:Y:S02]  /*68e0*/  FSEL R32, R25, R10, P4 ;  /* 0x0000000a19207208 */ /* 0x001fe40002000000 */
        /* <DEDUP_REMOVED lines=25> */
[----:B---3--:R-:W-:Y:S02]  /*6a80*/  ISETP.NE.AND P1, PT, R41, RZ, PT ;  /* 0x000000ff2900720c */ /* 0x008fe40003f25270 */
[----:B------:R-:W-:-:S02]  /*6a90*/  FSEL R78, R43, R10, P0 ;  /* 0x0000000a2b4e7208 */ /* 0x000fc40000000000 */
[----:B------:R-:W-:Y:S01]  /*6aa0*/  FMNMX R7, R7, R48, !PT ;  /* 0x0000003007077209 */ /* 0x000fe20007800000 */
[----:B------:R-:W-:Y:S01]  /*6ab0*/  FMUL R5, R62, UR4 ;  /* 0x000000043e057c20 */ /* 0x000fe20008400000 */
[----:B----4-:R-:W-:Y:S02]  /*6ac0*/  ISETP.NE.AND P2, PT, R63, RZ, PT ;  /* 0x000000ff3f00720c */ /* 0x010fe40003f45270 */
[----:B------:R-:W-:Y:S02]  /*6ad0*/  FSEL R62, R3, R10, P1 ;  /* 0x0000000a033e7208 */ /* 0x000fe40000800000 */
[----:B------:R-:W-:Y:S01]  /*6ae0*/  FMNMX R7, R7, R78, !PT ;  /* 0x0000004e07077209 */ /* 0x000fe20007800000 */
[----:B------:R-:W-:Y:S01]  /*6af0*/  FMUL R3, R66, UR4 ;  /* 0x0000000442037c20 */ /* 0x000fe20008400000 */
[----:B------:R-:W-:Y:S02]  /*6b00*/  FSEL R66, R5, R10, P2 ;  /* 0x0000000a05427208 */ /* 0x000fe40001000000 */
[----:B------:R-:W-:-:S04]  /*6b10*/  FMNMX R7, R7, R62, !PT ;  /* 0x0000003e07077209 */ /* 0x000fc80007800000 */
[----:B------:R-:W-:Y:S02]  /*6b20*/  FMNMX R7, R7, R66, !PT ;  /* 0x0000004207077209 */ /* 0x000fe40007800000 */
[----:B-----5:R-:W-:Y:S01]  /*6b30*/  ISETP.NE.AND P3, PT, R35, RZ, PT ;  /* 0x000000ff2300720c */ /* 0x020fe20003f65270 */
[----:B--2---:R-:W-:Y:S01]  /*6b40*/  FMUL R5, R2, UR4 ;  /* 0x0000000402057c20 */ /* 0x004fe20008400000 */
[----:B------:R-:W-:-:S04]  /*6b50*/  ISETP.NE.AND P0, PT, R31, RZ, PT ;  /* 0x000000ff1f00720c */ /* 0x000fc80003f05270 */
        /* <DEDUP_REMOVED lines=71> */
[----:B------:R-:W-:Y:S01]  /*6fd0*/  FFMA.SAT R13, R4, R11, 0.5 ;  /* 0x3f000000040d7423 */ /* 0x000fe2000000200b */
[----:B------:R-:W-:Y:S01]  /*6fe0*/  FFMA R50, R50, 1.925963033500011079e-08, R9 ;  /* 0x32a5706032327823 */ /* 0x000fe20000000009 */
[----:B------:R-:W-:Y:S01]  /*6ff0*/  MUFU.EX2 R29, R52 ;  /* 0x00000034001d7308 */ /* 0x000fe20000000800 */
[----:B------:R-:W-:Y:S01]  /*7000*/  FFMA R9, R84, 1.4426950216293334961, -R7 ;  /* 0x3fb8aa3b54097823 */ /* 0x000fe20000000807 */
[-C--:B------:R-:W-:Y:S01]  /*7010*/  FFMA.RM R7, R19, R12.reuse, 12582913 ;  /* 0x4b40000113077423 */ /* 0x080fe2000000400c */
[----:B------:R-:W-:Y:S01]  /*7020*/  FFMA.RM R13, R13, R12, 12582913 ;  /* 0x4b4000010d0d7423 */ /* 0x000fe2000000400c */
[----:B------:R-:W-:-:S02]  /*7030*/  IMAD.SHL.U32 R3, R3, 0x800000, RZ ;  /* 0x0080000003037824 */ /* 0x000fc400078e00ff */
[----:B------:R-:W-:Y:S01]  /*7040*/  FFMA R84, R84, 1.925963033500011079e-08, R9 ;  /* 0x32a5706054547823 */ /* 0x000fe20000000009 */
[----:B------:R-:W-:Y:S01]  /*7050*/  FADD R19, R7, -12583039 ;  /* 0xcb40007f07137421 */ /* 0x000fe20000000000 */
[----:B------:R-:W-:Y:S01]  /*7060*/  FADD R9, R13, -12583039 ;  /* 0xcb40007f0d097421 */ /* 0x000fe20000000000 */
[-C--:B------:R-:W-:Y:S01]  /*7070*/  FFMA.SAT R31, R54, R11.reuse, 0.5 ;  /* 0x3f000000361f7423 */ /* 0x080fe2000000200b */
[-C--:B------:R-:W-:Y:S01]  /*7080*/  FFMA.SAT R37, R42, R11.reuse, 0.5 ;  /* 0x3f0000002a257423 */ /* 0x080fe2000000200b */
[----:B------:R-:W-:Y:S01]  /*7090*/  FFMA R19, R6, 1.4426950216293334961, -R19 ;  /* 0x3fb8aa3b06137823 */ /* 0x000fe20000000813 */
[----:B------:R-:W-:Y:S02]  /*70a0*/  FFMA R9, R4, 1.4426950216293334961, -R9 ;  /* 0x3fb8aa3b04097823 */ /* 0x000fe40000000809 */
[-C--:B------:R-:W-:Y:S01]  /*70b0*/  FFMA.RM R37, R37, R12.reuse, 12582913 ;  /* 0x4b40000125257423 */ /* 0x080fe2000000400c */
        /* <DEDUP_REMOVED lines=8> */
[----:B------:R-:W-:Y:S01]  /*7140*/  MUFU.EX2 R6, R33 ;  /* 0x0000002100067308 */ /* 0x000fe20000000800 */
[----:B------:R-:W-:Y:S01]  /*7150*/  FADD R19, R8, -12583039 ;  /* 0xcb40007f08137421 */ /* 0x000fe20000000000 */
[----:B------:R-:W-:Y:S01]  /*7160*/  FFMA.RM R15, R15, R12, 12582913 ;  /* 0x4b4000010f0f7423 */ /* 0x000fe2000000400c */
[----:B------:R-:W-:Y:S01]  /*7170*/  FADD R9, R10, -12583039 ;  /* 0xcb40007f0a097421 */ /* 0x000fe20000000000 */
[----:B------:R-:W-:Y:S01]  /*7180*/  SHF.L.U32 R8, R8, 0x17, RZ ;  /* 0x0000001708087819 */ /* 0x000fe200000006ff */
[----:B------:R-:W-:-:S02]  /*7190*/  FFMA R19, R0, 1.4426950216293334961, -R19 ;  /* 0x3fb8aa3b00137823 */ /* 0x000fc40000000813 */
[----:B------:R-:W-:Y:S01]  /*71a0*/  FFMA R9, R2, 1.4426950216293334961, -R9 ;  /* 0x3fb8aa3b02097823 */ /* 0x000fe20000000809 */
[----:B------:R-:W-:Y:S01]  /*71b0*/  MUFU.EX2 R27, R27 ;  /* 0x0000001b001b7308 */ /* 0x000fe20000000800 */
[----:B------:R-:W-:Y:S02]  /*71c0*/  FFMA R25, R0, 1.925963033500011079e-08, R19 ;  /* 0x32a5706000197823 */ /* 0x000fe40000000013 */
[----:B------:R-:W-:Y:S01]  /*71d0*/  FFMA R23, R2, 1.925963033500011079e-08, R9 ;  /* 0x32a5706002177823 */ /* 0x000fe20000000009 */
[----:B------:R-:W-:Y:S01]  /*71e0*/  FFMA.SAT R9, R16, R11, 0.5 ;  /* 0x3f00000010097423 */ /* 0x000fe2000000200b */
[----:B------:R-:W-:-:S03]  /*71f0*/  IMAD.SHL.U32 R2, R5, 0x800000, RZ ;  /* 0x0080000005027824 */ /* 0x000fc600078e00ff */
[----:B------:R0:W1:Y:S01]  /*7200*/  MUFU.EX2 R0, R17 ;  /* 0x0000001100007308 */ /* 0x0000620000000800 */
[----:B------:R-:W-:-:S04]  /*7210*/  FFMA.RM R9, R9, R12, 12582913 ;  /* 0x4b40000109097423 */ /* 0x000fc8000000400c */
[C---:B------:R-:W-:Y:S01]  /*7220*/  FADD R19, R9.reuse, -12583039 ;  /* 0xcb40007f09137421 */ /* 0x040fe20000000000 */
[----:B------:R-:W-:Y:S02]  /*7230*/  IMAD.SHL.U32 R9, R9, 0x800000, RZ ;  /* 0x0080000009097824 */ /* 0x000fe400078e00ff */
[----:B------:R2:W-:Y:S01]  /*7240*/  MUFU.EX2 R48, R23 ;  /* 0x0000001700307308 */ /* 0x0005e20000000800 */
[----:B0-----:R-:W-:Y:S01]  /*7250*/  FFMA.SAT R17, R56, R11, 0.5 ;  /* 0x3f00000038117423 */ /* 0x001fe2000000200b */
[----:B------:R-:W-:-:S03]  /*7260*/  FFMA R19, R16, 1.4426950216293334961, -R19 ;  /* 0x3fb8aa3b10137823 */ /* 0x000fc60000000813 */
[-C--:B------:R-:W-:Y:S01]  /*7270*/  FFMA.RM R17, R17, R12.reuse, 12582913 ;  /* 0x4b40000111117423 */ /* 0x080fe2000000400c */
[----:B------:R-:W-:Y:S01]  /*7280*/  FFMA R19, R16, 1.925963033500011079e-08, R19 ;  /* 0x32a5706010137823 */ /* 0x000fe20000000013 */
[----:B------:R-:W-:Y:S01]  /*7290*/  FFMA.RM R16, R31, R12, 12582913 ;  /* 0x4b4000011f107423 */ /* 0x000fe2000000400c */
[----:B------:R-:W0:Y:S01]  /*72a0*/  MUFU.EX2 R25, R25 ;  /* 0x0000001900197308 */ /* 0x000e220000000800 */
[----:B-1----:R-:W-:Y:S01]  /*72b0*/  FMUL R3, R3, R0 ;  /* 0x0000000003037220 */ /* 0x002fe20000400000 */
[----:B------:R-:W-:Y:S01]  /*72c0*/  SHF.L.U32 R0, R21, 0x17, RZ ;  /* 0x0000001715007819 */ /* 0x000fe200000006ff */
[----:B------:R-:W-:Y:S01]  /*72d0*/  FADD R21, R17, -12583039 ;  /* 0xcb40007f11157421 */ /* 0x000fe20000000000 */
[----:B------:R-:W-:Y:S01]  /*72e0*/  FADD R31, R16, -12583039 ;  /* 0xcb40007f101f7421 */ /* 0x000fe20000000000 */
[----:B--2---:R-:W-:Y:S02]  /*72f0*/  FFMA.SAT R23, R72, R11, 0.5 ;  /* 0x3f00000048177423 */ /* 0x004fe4000000200b */
[----:B------:R-:W-:Y:S01]  /*7300*/  FFMA R21, R56, 1.4426950216293334961, -R21 ;  /* 0x3fb8aa3b38157823 */ /* 0x000fe20000000815 */
[----:B------:R-:W-:Y:S01]  /*7310*/  FMUL R0, R0, R29 ;  /* 0x0000001d00007220 */ /* 0x000fe20000400000 */
[----:B------:R-:W-:Y:S01]  /*7320*/  FFMA R31, R54, 1.4426950216293334961, -R31 ;  /* 0x3fb8aa3b361f7823 */ /* 0x000fe2000000081f */
[----:B------:R-:W1:Y:S01]  /*7330*/  MUFU.EX2 R29, R50 ;  /* 0x00000032001d7308 */ /* 0x000e620000000800 */
[----:B------:R-:W-:Y:S01]  /*7340*/  FFMA R56, R56, 1.925963033500011079e-08, R21 ;  /* 0x32a5706038387823 */ /* 0x000fe20000000015 */
[----:B------:R-:W-:Y:S01]  /*7350*/  FFMA.SAT R21, R58, R11, 0.5 ;  /* 0x3f0000003a157423 */ /* 0x000fe2000000200b */
[----:B------:R-:W-:Y:S01]  /*7360*/  FFMA R54, R54, 1.925963033500011079e-08, R31 ;  /* 0x32a5706036367823 */ /* 0x000fe2000000001f */
[----:B------:R-:W-:-:S02]  /*7370*/  FFMA.RM R23, R23, R12, 12582913 ;  /* 0x4b40000117177423 */ /* 0x000fc4000000400c */
[----:B------:R-:W-:Y:S01]  /*7380*/  FFMA.RM R21, R21, R12, 12582913 ;  /* 0x4b40000115157423 */ /* 0x000fe2000000400c */
[----:B0-----:R-:W-:Y:S01]  /*7390*/  FMUL R8, R8, R25 ;  /* 0x0000001908087220 */ /* 0x001fe20000400000 */
[----:B------:R-:W0:Y:S01]  /*73a0*/  MUFU.EX2 R31, R84 ;  /* 0x00000054001f7308 */ /* 0x000e220000000800 */
[----:B------:R-:W-:Y:S01]  /*73b0*/  FFMA.SAT R25, R76, R11, 0.5 ;  /* 0x3f0000004c197423 */ /* 0x000fe2000000200b */
[----:B------:R-:W-:-:S03]  /*73c0*/  FADD R5, R21, -12583039 ;  /* 0xcb40007f15057421 */ /* 0x000fc60000000000 */
[----:B------:R-:W-:Y:S01]  /*73d0*/  FFMA.RM R25, R25, R12, 12582913 ;  /* 0x4b40000119197423 */ /* 0x000fe2000000400c */
[----:B------:R-:W-:Y:S01]  /*73e0*/  FFMA R5, R58, 1.4426950216293334961, -R5 ;  /* 0x3fb8aa3b3a057823 */ /* 0x000fe20000000805 */
[----:B-1----:R-:W-:-:S03]  /*73f0*/  FMUL R2, R2, R29 ;  /* 0x0000001d02027220 */ /* 0x002fc60000400000 */
[----:B------:R-:W-:Y:S01]  /*7400*/  FFMA R58, R58, 1.925963033500011079e-08, R5 ;  /* 0x32a570603a3a7823 */ /* 0x000fe20000000005 */
[----:B------:R-:W-:Y:S01]  /*7410*/  FADD R5, R15, -12583039 ;  /* 0xcb40007f0f057421 */ /* 0x000fe20000000000 */
[----:B------:R-:W-:Y:S01]  /*7420*/  FFMA.SAT R29, R64, R11, 0.5 ;  /* 0x3f000000401d7423 */ /* 0x000fe2000000200b */
[----:B------:R-:W-:Y:S01]  /*7430*/  FADD R33, R25, -12583039 ;  /* 0xcb40007f19217421 */ /* 0x000fe20000000000 */
[----:B------:R-:W-:Y:S02]  /*7440*/  IMAD.SHL.U32 R15, R15, 0x800000, RZ ;  /* 0x008000000f0f7824 */ /* 0x000fe400078e00ff */
[----:B------:R-:W-:Y:S01]  /*7450*/  FFMA R5, R60, 1.4426950216293334961, -R5 ;  /* 0x3fb8aa3b3c057823 */ /* 0x000fe20000000805 */
[----:B------:R-:W-:Y:S01]  /*7460*/  FFMA.RM R29, R29, R12, 12582913 ;  /* 0x4b4000011d1d7423 */ /* 0x000fe2000000400c */
[----:B0-----:R-:W-:Y:S01]  /*7470*/  FMUL R4, R4, R31 ;  /* 0x0000001f04047220 */ /* 0x001fe20000400000 */
[----:B------:R-:W-:Y:S01]  /*7480*/  FFMA.SAT R31, R70, R11, 0.5 ;  /* 0x3f000000461f7423 */ /* 0x000fe2000000200b */
[----:B------:R-:W-:Y:S01]  /*7490*/  FFMA R60, R60, 1.925963033500011079e-08, R5 ;  /* 0x32a570603c3c7823 */ /* 0x000fe20000000005 */
[----:B------:R-:W-:-:S02]  /*74a0*/  IMAD.SHL.U32 R5, R13, 0x800000, RZ ;  /* 0x008000000d057824 */ /* 0x000fc400078e00ff */
[----:B------:R-:W-:Y:S01]  /*74b0*/  FADD R13, R29, -12583039 ;  /* 0xcb40007f1d0d7421 */ /* 0x000fe20000000000 */
[----:B------:R-:W-:Y:S01]  /*74c0*/  FFMA.RM R31, R31, R12, 12582913 ;  /* 0x4b4000011f1f7423 */ /* 0x000fe2000000400c */
[----:B------:R-:W-:Y:S01]  /*74d0*/  FFMA R33, R76, 1.4426950216293334961, -R33 ;  /* 0x3fb8aa3b4c217823 */ /* 0x000fe20000000821 */
[----:B------:R-:W-:Y:S01]  /*74e0*/  FMUL R5, R5, R6 ;  /* 0x0000000605057220 */ /* 0x000fe20000400000 */
[----:B------:R-:W-:Y:S01]  /*74f0*/  SHF.L.U32 R6, R7, 0x17, RZ ;  /* 0x0000001707067819 */ /* 0x000fe200000006ff */
[----:B------:R-:W-:Y:S01]  /*7500*/  FFMA R13, R64, 1.4426950216293334961, -R13 ;  /* 0x3fb8aa3b400d7823 */ /* 0x000fe2000000080d */
[----:B------:R-:W-:Y:S01]  /*7510*/  FFMA.SAT R7, R68, R11, 0.5 ;  /* 0x3f00000044077423 */ /* 0x000fe2000000200b */
[----:B------:R-:W-:Y:S01]  /*7520*/  MUFU.EX2 R60, R60 ;  /* 0x0000003c003c7308 */ /* 0x000fe20000000800 */
[----:B------:R-:W-:Y:S01]  /*7530*/  FFMA R76, R76, 1.925963033500011079e-08, R33 ;  /* 0x32a570604c4c7823 */ /* 0x000fe20000000021 */
[----:B------:R-:W-:Y:S01]  /*7540*/  FMUL R6, R6, R27 ;  /* 0x0000001b06067220 */ /* 0x000fe20000400000 */
[----:B------:R-:W-:Y:S01]  /*7550*/  FFMA R64, R64, 1.925963033500011079e-08, R13 ;  /* 0x32a5706040407823 */ /* 0x000fe2000000000d */
[----:B------:R-:W-:Y:S01]  /*7560*/  FFMA.RM R27, R7, R12, 12582913 ;  /* 0x4b400001071b7423 */ /* 0x000fe2000000400c */
[----:B------:R-:W-:Y:S01]  /*7570*/  FADD R13, R31, -12583039 ;  /* 0xcb40007f1f0d7421 */ /* 0x000fe20000000000 */
[----:B------:R-:W-:-:S02]  /*7580*/  FFMA.SAT R33, R74, R11, 0.5 ;  /* 0x3f0000004a217423 */ /* 0x000fc4000000200b */
[----:B------:R-:W-:Y:S01]  /*7590*/  FADD R7, R27, -12583039 ;  /* 0xcb40007f1b077421 */ /* 0x000fe20000000000 */
[----:B------:R-:W-:Y:S01]  /*75a0*/  FFMA R13, R70, 1.4426950216293334961, -R13 ;  /* 0x3fb8aa3b460d7823 */ /* 0x000fe2000000080d */
[----:B------:R-:W-:Y:S01]  /*75b0*/  FFMA.RM R33, R33, R12, 12582913 ;  /* 0x4b40000121217423 */ /* 0x000fe2000000400c */
[----:B------:R-:W-:Y:S01]  /*75c0*/  MUFU.EX2 R58, R58 ;  /* 0x0000003a003a7308 */ /* 0x000fe20000000800 */
[----:B------:R-:W-:Y:S01]  /*75d0*/  FFMA R7, R68, 1.4426950216293334961, -R7 ;  /* 0x3fb8aa3b44077823 */ /* 0x000fe20000000807 */
[----:B------:R-:W-:Y:S01]  /*75e0*/  FFMA R70, R70, 1.925963033500011079e-08, R13 ;  /* 0x32a5706046467823 */ /* 0x000fe2000000000d */
[----:B------:R-:W-:Y:S02]  /*75f0*/  FADD R13, R23, -12583039 ;  /* 0xcb40007f170d7421 */ /* 0x000fe40000000000 */
[----:B------:R-:W-:Y:S01]  /*7600*/  FFMA R68, R68, 1.925963033500011079e-08, R7 ;  /* 0x32a5706044447823 */ /* 0x000fe20000000007 */
[----:B------:R-:W-:Y:S02]  /*7610*/  IMAD.SHL.U32 R7, R10, 0x800000, RZ ;  /* 0x008000000a077824 */ /* 0x000fe400078e00ff */
[----:B------:R-:W-:Y:S01]  /*7620*/  FFMA R13, R72, 1.4426950216293334961, -R13 ;  /* 0x3fb8aa3b480d7823 */ /* 0x000fe2000000080d */
[----:B------:R0:W1:Y:S01]  /*7630*/  MUFU.EX2 R10, R19 ;  /* 0x00000013000a7308 */ /* 0x0000620000000800 */
[----:B------:R-:W-:-:S02]  /*7640*/  FMUL R7, R7, R48 ;  /* 0x0000003007077220 */ /* 0x000fc40000400000 */
[----:B------:R-:W-:-:S05]  /*7650*/  FFMA R72, R72, 1.925963033500011079e-08, R13 ;  /* 0x32a5706048487823 */ /* 0x000fca000000000d */
[----:B------:R-:W2:Y:S01]  /*7660*/  MUFU.EX2 R13, R54 ;  /* 0x00000036000d7308 */ /* 0x000ea20000000800 */
[----:B0-----:R-:W-:-:S04]  /*7670*/  FADD R19, R33, -12583039 ;  /* 0xcb40007f21137421 */ /* 0x001fc80000000000 */
[----:B------:R-:W-:-:S03]  /*7680*/  FFMA R19, R74, 1.4426950216293334961, -R19 ;  /* 0x3fb8aa3b4a137823 */ /* 0x000fc60000000813 */
[----:B------:R-:W0:Y:S01]  /*7690*/  MUFU.EX2 R64, R64 ;  /* 0x0000004000407308 */ /* 0x000e220000000800 */
[----:B-1----:R-:W-:Y:S01]  /*76a0*/  FMUL R9, R9, R10 ;  /* 0x0000000a09097220 */ /* 0x002fe20000400000 */
[----:B------:R-:W-:Y:S01]  /*76b0*/  SHF.L.U32 R10, R16, 0x17, RZ ;  /* 0x00000017100a7819 */ /* 0x000fe200000006ff */
[----:B------:R-:W-:Y:S02]  /*76c0*/  IMAD.SHL.U32 R16, R17, 0x800000, RZ ;  /* 0x0080000011107824 */ /* 0x000fe400078e00ff */
[----:B------:R-:W-:Y:S01]  /*76d0*/  FFMA R74, R74, 1.925963033500011079e-08, R19 ;  /* 0x32a570604a4a7823 */ /* 0x000fe20000000013 */
[----:B------:R-:W-:Y:S02]  /*76e0*/  SHF.L.U32 R19, R29, 0x17, RZ ;  /* 0x000000171d137819 */ /* 0x000fe400000006ff */
[----:B------:R-:W-:Y:S01]  /*76f0*/  SHF.L.U32 R17, R21, 0x17, RZ ;  /* 0x0000001715117819 */ /* 0x000fe200000006ff */
[----:B------:R-:W-:Y:S01]  /*7700*/  MUFU.EX2 R70, R70 ;  /* 0x0000004600467308 */ /* 0x000fe20000000800 */
[----:B--2---:R-:W-:-:S03]  /*7710*/  FMUL R10, R10, R13 ;  /* 0x0000000d0a0a7220 */ /* 0x004fc60000400000 */
[----:B------:R-:W-:-:S04]  /*7720*/  FMUL R17, R17, R58 ;  /* 0x0000003a11117220 */ /* 0x000fc80000400000 */
[----:B------:R-:W1:Y:S01]  /*7730*/  MUFU.EX2 R13, R56 ;  /* 0x00000038000d7308 */ /* 0x000e620000000800 */
[----:B0-----:R-:W-:-:S07]  /*7740*/  FMUL R19, R19, R64 ;  /* 0x0000004013137220 */ /* 0x001fce0000400000 */
[----:B------:R-:W0:Y:S08]  /*7750*/  MUFU.EX2 R21, R68 ;  /* 0x0000004400157308 */ /* 0x000e300000000800 */
[----:B------:R-:W2:Y:S01]  /*7760*/  MUFU.EX2 R76, R76 ;  /* 0x0000004c004c7308 */ /* 0x000ea20000000800 */
        /* <DEDUP_REMOVED lines=25> */
[----:B------:R-:W-:Y:S01]  /*7900*/  FFMA.SAT R29, R36, R11, 0.5 ;  /* 0x3f000000241d7423 */ /* 0x000fe2000000200b */
[----:B------:R-:W-:Y:S02]  /*7910*/  IMAD.SHL.U32 R20, R27, 0x800000, RZ ;  /* 0x008000001b147824 */ /* 0x000fe400078e00ff */
[----:B------:R-:W-:Y:S01]  /*7920*/  MUFU.EX2 R54, R41 ;  /* 0x0000002900367308 */ /* 0x000fe20000000800 */
[----:B------:R-:W-:Y:S01]  /*7930*/  FFMA.RM R29, R29, R12, 12582913 ;  /* 0x4b4000011d1d7423 */ /* 0x000fe2000000400c */
[----:B0-----:R-:W-:Y:S01]  /*7940*/  FMUL R20, R20, R21 ;  /* 0x0000001514147220 */ /* 0x001fe20000400000 */
[----:B------:R-:W-:Y:S01]  /*7950*/  SHF.L.U32 R21, R31, 0x17, RZ ;  /* 0x000000171f157819 */ /* 0x000fe200000006ff */
[----:B------:R-:W-:Y:S01]  /*7960*/  FFMA.SAT R31, R22, R11, 0.5 ;  /* 0x3f000000161f7423 */ /* 0x000fe2000000200b */
[C---:B------:R-:W-:Y:S01]  /*7970*/  FADD R27, R29.reuse, -12583039 ;  /* 0xcb40007f1d1b7421 */ /* 0x040fe20000000000 */
[----:B------:R-:W-:-:S02]  /*7980*/  SHF.L.U32 R29, R29, 0x17, RZ ;  /* 0x000000171d1d7819 */ /* 0x000fc400000006ff */
[----:B------:R-:W-:Y:S01]  /*7990*/  FFMA.RM R31, R31, R12, 12582913 ;  /* 0x4b4000011f1f7423 */ /* 0x000fe2000000400c */
[C---:B------:R-:W-:Y:S01]  /*79a0*/  FFMA R27, R36.reuse, 1.4426950216293334961, -R27 ;  /* 0x3fb8aa3b241b7823 */ /* 0x040fe2000000081b */
[----:B------:R-:W-:Y:S02]  /*79b0*/  FMUL R21, R21, R70 ;  /* 0x0000004615157220 */ /* 0x000fe40000400000 */
[----:B------:R-:W-:Y:S01]  /*79c0*/  FADD R35, R31, -12583039 ;  /* 0xcb40007f1f237421 */ /* 0x000fe20000000000 */
[----:B------:R-:W-:Y:S02]  /*79d0*/  FFMA R49, R36, 1.925963033500011079e-08, R27 ;  /* 0x32a5706024317823 */ /* 0x000fe4000000001b */
[----:B------:R-:W0:Y:S01]  /*79e0*/  MUFU.EX2 R27, R72 ;  /* 0x00000048001b7308 */ /* 0x000e220000000800 */
[----:B------:R-:W-:-:S04]  /*79f0*/  FFMA R35, R22, 1.4426950216293334961, -R35 ;  /* 0x3fb8aa3b16237823 */ /* 0x000fc80000000823 */
[----:B------:R-:W-:Y:S01]  /*7a00*/  FFMA R50, R22, 1.925963033500011079e-08, R35 ;  /* 0x32a5706016327823 */ /* 0x000fe20000000023 */
[-C--:B------:R-:W-:Y:S01]  /*7a10*/  FFMA.SAT R35, R24, R11.reuse, 0.5 ;  /* 0x3f00000018237423 */ /* 0x080fe2000000200b */
[----:B------:R-:W-:Y:S01]  /*7a20*/  IMAD.SHL.U32 R22, R23, 0x800000, RZ ;  /* 0x0080000017167824 */ /* 0x000fe200078e00ff */
[----:B------:R-:W-:Y:S01]  /*7a30*/  SHF.L.U32 R23, R25, 0x17, RZ ;  /* 0x0000001719177819 */ /* 0x000fe200000006ff */
[----:B------:R-:W-:Y:S01]  /*7a40*/  FFMA.SAT R25, R32, R11, 0.5 ;  /* 0x3f00000020197423 */ /* 0x000fe2000000200b */
[-C--:B------:R-:W-:Y:S01]  /*7a50*/  FFMA.RM R35, R35, R12.reuse, 12582913 ;  /* 0x4b40000123237423 */ /* 0x080fe2000000400c */
[----:B------:R-:W1:Y:S02]  /*7a60*/  MUFU.EX2 R56, R49 ;  /* 0x0000003100387308 */ /* 0x000e640000000800 */
[----:B------:R-:W-:Y:S01]  /*7a70*/  FFMA.RM R36, R25, R12, 12582913 ;  /* 0x4b40000119247423 */ /* 0x000fe2000000400c */
[----:B--2---:R-:W-:Y:S01]  /*7a80*/  FMUL R23, R23, R76 ;  /* 0x0000004c17177220 */ /* 0x004fe20000400000 */
[----:B0-----:R-:W-:Y:S01]  /*7a90*/  FMUL R22, R22, R27 ;  /* 0x0000001b16167220 */ /* 0x001fe20000400000 */
[----:B------:R-:W-:-:S03]  /*7aa0*/  FADD R27, R35, -12583039 ;  /* 0xcb40007f231b7421 */ /* 0x000fc60000000000 */
[----:B------:R-:W0:Y:S01]  /*7ab0*/  MUFU.EX2 R25, R74 ;  /* 0x0000004a00197308 */ /* 0x000e220000000800 */
[----:B------:R-:W-:-:S04]  /*7ac0*/  FFMA R27, R24, 1.4426950216293334961, -R27 ;  /* 0x3fb8aa3b181b7823 */ /* 0x000fc8000000081b */
[----:B------:R-:W-:Y:S01]  /*7ad0*/  FFMA R51, R24, 1.925963033500011079e-08, R27 ;  /* 0x32a5706018337823 */ /* 0x000fe2000000001b */
[----:B------:R-:W-:Y:S01]  /*7ae0*/  FADD R27, R36, -12583039 ;  /* 0xcb40007f241b7421 */ /* 0x000fe20000000000 */
[----:B------:R-:W-:Y:S02]  /*7af0*/  IMAD.SHL.U32 R24, R33, 0x800000, RZ ;  /* 0x0080000021187824 */ /* 0x000fe400078e00ff */
[-C--:B------:R-:W-:Y:S01]  /*7b00*/  FFMA.SAT R33, R30, R11.reuse, 0.5 ;  /* 0x3f0000001e217423 */ /* 0x080fe2000000200b */
[----:B------:R-:W-:Y:S01]  /*7b10*/  MUFU.EX2 R58, R51 ;  /* 0x00000033003a7308 */ /* 0x000fe20000000800 */
[C---:B------:R-:W-:Y:S01]  /*7b20*/  FFMA R27, R32.reuse, 1.4426950216293334961, -R27 ;  /* 0x3fb8aa3b201b7823 */ /* 0x040fe2000000081b */
[----:B-1----:R-:W-:Y:S01]  /*7b30*/  FMUL R29, R29, R56 ;  /* 0x000000381d1d7220 */ /* 0x002fe20000400000 */
[-C--:B------:R-:W-:Y:S02]  /*7b40*/  FFMA.RM R33, R33, R12.reuse, 12582913 ;  /* 0x4b40000121217423 */ /* 0x080fe4000000400c */
[----:B------:R-:W-:Y:S01]  /*7b50*/  FFMA R52, R32, 1.925963033500011079e-08, R27 ;  /* 0x32a5706020347823 */ /* 0x000fe2000000001b */
[----:B------:R-:W-:Y:S01]  /*7b60*/  FFMA.SAT R27, R26, R11, 0.5 ;  /* 0x3f0000001a1b7423 */ /* 0x000fe2000000200b */
[----:B0-----:R-:W-:Y:S01]  /*7b70*/  FMUL R24, R24, R25 ;  /* 0x0000001918187220 */ /* 0x001fe20000400000 */
[----:B------:R-:W-:Y:S01]  /*7b80*/  SHF.L.U32 R25, R37, 0x17, RZ ;  /* 0x0000001725197819 */ /* 0x000fe200000006ff */
[----:B------:R-:W-:Y:S01]  /*7b90*/  FFMA.SAT R37, R28, R11, 0.5 ;  /* 0x3f0000001c257423 */ /* 0x000fe2000000200b */
[-C--:B------:R-:W-:Y:S01]  /*7ba0*/  FFMA.RM R32, R27, R12.reuse, 12582913 ;  /* 0x4b4000011b207423 */ /* 0x080fe2000000400c */
[----:B------:R-:W-:Y:S02]  /*7bb0*/  MUFU.EX2 R52, R52 ;  /* 0x0000003400347308 */ /* 0x000fe40000000800 */
[----:B------:R-:W-:Y:S01]  /*7bc0*/  FFMA.RM R37, R37, R12, 12582913 ;  /* 0x4b40000125257423 */ /* 0x000fe2000000400c */
[----:B------:R-:W-:Y:S01]  /*7bd0*/  FADD R27, R32, -12583039 ;  /* 0xcb40007f201b7421 */ /* 0x000fe20000000000 */
[----:B------:R-:W-:-:S03]  /*7be0*/  FMUL R25, R25, R48 ;  /* 0x0000003019197220 */ /* 0x000fc60000400000 */
[----:B------:R-:W-:-:S04]  /*7bf0*/  FFMA R27, R26, 1.4426950216293334961, -R27 ;  /* 0x3fb8aa3b1a1b7823 */ /* 0x000fc8000000081b */
[----:B------:R-:W-:Y:S01]  /*7c00*/  FFMA R53, R26, 1.925963033500011079e-08, R27 ;  /* 0x32a570601a357823 */ /* 0x000fe2000000001b */
[----:B------:R-:W-:Y:S01]  /*7c10*/  FADD R27, R33, -12583039 ;  /* 0xcb40007f211b7421 */ /* 0x000fe20000000000 */
[----:B------:R-:W-:-:S03]  /*7c20*/  IMAD.SHL.U32 R26, R42, 0x800000, RZ ;  /* 0x008000002a1a7824 */ /* 0x000fc600078e00ff */
[----:B------:R-:W-:Y:S01]  /*7c30*/  FFMA R27, R30, 1.4426950216293334961, -R27 ;  /* 0x3fb8aa3b1e1b7823 */ /* 0x000fe2000000081b */
[----:B------:R-:W-:Y:S01]  /*7c40*/  FMUL R26, R26, R43 ;  /* 0x0000002b1a1a7220 */ /* 0x000fe20000400000 */
[----:B------:R-:W-:Y:S01]  /*7c50*/  FFMA.SAT R43, R14, R11, 0.5 ;  /* 0x3f0000000e2b7423 */ /* 0x000fe2000000200b */
[----:B------:R-:W-:Y:S01]  /*7c60*/  MUFU.EX2 R53, R53 ;  /* 0x0000003500357308 */ /* 0x000fe20000000800 */
[----:B------:R-:W-:Y:S01]  /*7c70*/  FFMA R48, R30, 1.925963033500011079e-08, R27 ;  /* 0x32a570601e307823 */ /* 0x000fe2000000001b */
[----:B------:R-:W-:-:S04]  /*7c80*/  FADD R27, R37, -12583039 ;  /* 0xcb40007f251b7421 */ /* 0x000fc80000000000 */
[C---:B------:R-:W-:Y:S02]  /*7c90*/  FFMA R27, R28.reuse, 1.4426950216293334961, -R27 ;  /* 0x3fb8aa3b1c1b7823 */ /* 0x040fe4000000081b */
[----:B------:R-:W-:Y:S02]  /*7ca0*/  MUFU.EX2 R48, R48 ;  /* 0x0000003000307308 */ /* 0x000fe40000000800 */
[----:B------:R-:W-:Y:S01]  /*7cb0*/  FFMA R42, R28, 1.925963033500011079e-08, R27 ;  /* 0x32a570601c2a7823 */ /* 0x000fe2000000001b */
[----:B------:R-:W-:-:S04]  /*7cc0*/  FFMA.SAT R27, R34, R11, 0.5 ;  /* 0x3f000000221b7423 */ /* 0x000fc8000000200b */
        /* <DEDUP_REMOVED lines=27> */
[----:B------:R-:W-:Y:S01]  /*7e80*/  SHF.L.U32 R12, R12, 0x17, RZ ;  /* 0x000000170c0c7819 */ /* 0x000fe200000006ff */
[----:B------:R-:W-:-:S04]  /*7e90*/  FADD R30, R13, R22 ;  /* 0x000000160d1e7221 */ /* 0x000fc80000000000 */
[----:B------:R-:W-:-:S04]  /*7ea0*/  FADD R13, R30, R23 ;  /* 0x000000171e0d7221 */ /* 0x000fc80000000000 */
[----:B------:R-:W-:-:S04]  /*7eb0*/  FADD R30, R13, R24 ;  /* 0x000000180d1e7221 */ /* 0x000fc80000000000 */
[----:B------:R-:W-:Y:S01]  /*7ec0*/  FADD R13, R30, R25 ;  /* 0x000000191e0d7221 */ /* 0x000fe20000000000 */
[----:B------:R-:W-:Y:S01]  /*7ed0*/  IMAD.SHL.U32 R30, R31, 0x800000, RZ ;  /* 0x008000001f1e7824 */ /* 0x000fe200078e00ff */
[----:B------:R-:W-:Y:S01]  /*7ee0*/  SHF.L.U32 R31, R35, 0x17, RZ ;  /* 0x00000017231f7819 */ /* 0x000fe200000006ff */
[----:B------:R-:W-:Y:S01]  /*7ef0*/  FFMA R35, R14, 1.4426950216293334961, -R15 ;  /* 0x3fb8aa3b0e237823 */ /* 0x000fe2000000080f */
[----:B------:R-:W-:Y:S01]  /*7f00*/  FADD R40, R13, R26 ;  /* 0x0000001a0d287221 */ /* 0x000fe20000000000 */
[----:B0-----:R-:W-:Y:S01]  /*7f10*/  FMUL R30, R30, R43 ;  /* 0x0000002b1e1e7220 */ /* 0x001fe20000400000 */
[----:B------:R-:W-:Y:S02]  /*7f20*/  IMAD.SHL.U32 R15, R36, 0x800000, RZ ;  /* 0x00800000240f7824 */ /* 0x000fe400078e00ff */
[----:B------:R-:W-:Y:S01]  /*7f30*/  FMUL R31, R31, R58 ;  /* 0x0000003a1f1f7220 */ /* 0x000fe20000400000 */
[----:B------:R-:W-:Y:S01]  /*7f40*/  FADD R13, R40, R27 ;  /* 0x0000001b280d7221 */ /* 0x000fe20000000000 */
[----:B------:R-:W-:Y:S01]  /*7f50*/  FFMA R41, R14, 1.925963033500011079e-08, R35 ;  /* 0x32a570600e297823 */ /* 0x000fe20000000023 */
[----:B------:R-:W-:Y:S01]  /*7f60*/  SHF.L.U32 R14, R32, 0x17, RZ ;  /* 0x00000017200e7819 */ /* 0x000fe200000006ff */
[----:B------:R-:W-:Y:S01]  /*7f70*/  FMUL R32, R15, R52 ;  /* 0x000000340f207220 */ /* 0x000fe20000400000 */
[----:B------:R-:W-:Y:S01]  /*7f80*/  FADD R40, R13, R28 ;  /* 0x0000001c0d287221 */ /* 0x000fe20000000000 */
[----:B------:R-:W-:Y:S01]  /*7f90*/  IMAD.SHL.U32 R15, R33, 0x800000, RZ ;  /* 0x00800000210f7824 */ /* 0x000fe200078e00ff */
[----:B------:R-:W-:Y:S01]  /*7fa0*/  SHF.L.U32 R35, R37, 0x17, RZ ;  /* 0x0000001725237819 */ /* 0x000fe200000006ff */
[----:B------:R-:W0:Y:S01]  /*7fb0*/  MUFU.EX2 R41, R41 ;  /* 0x0000002900297308 */ /* 0x000e220000000800 */
[----:B------:R-:W-:Y:S01]  /*7fc0*/  FADD R13, R40, R29 ;  /* 0x0000001d280d7221 */ /* 0x000fe20000000000 */
[----:B------:R-:W-:-:S02]  /*7fd0*/  FMUL R33, R14, R53 ;  /* 0x000000350e217220 */ /* 0x000fc40000400000 */
[----:B------:R-:W-:Y:S01]  /*7fe0*/  FMUL R35, R35, R42 ;  /* 0x0000002a23237220 */ /* 0x000fe20000400000 */
[----:B------:R-:W-:-:S03]  /*7ff0*/  FADD R36, R13, R30 ;  /* 0x0000001e0d247221 */ /* 0x000fc60000000000 */
[----:B------:R1:W2:Y:S01]  /*8000*/  MUFU.EX2 R40, R34 ;  /* 0x0000002200287308 */ /* 0x0002a20000000800 */
        /* <DEDUP_REMOVED lines=19> */
.L_x_10280:
        /* <DEDUP_REMOVED lines=12> */
[----:B------:R-:W-:Y:S05]  /*8200*/  CALL.REL.NOINC `($__internal_164_$__cuda_sm3x_div_rn_noftz_f32_slowpath) ;  /* 0x0000003800787944 */ /* 0x000fea0003c00000 */
[----:B------:R-:W-:-:S07]  /*8210*/  MOV R11, R3 ;  /* 0x00000003000b7202 */ /* 0x000fce0000000f00 */
.L_x_10205:
[----:B------:R-:W-:Y:S05]  /*8220*/  BSYNC.RECONVERGENT B3 ;  /* 0x0000000000037941 */ /* 0x000fea0003800200 */
.L_x_10204:
        /* <DEDUP_REMOVED lines=12> */
[----:B------:R-:W-:Y:S05]  /*82f0*/  CALL.REL.NOINC `($__internal_164_$__cuda_sm3x_div_rn_noftz_f32_slowpath) ;  /* 0x00000038003c7944 */ /* 0x000fea0003c00000 */
[----:B------:R-:W-:-:S07]  /*8300*/  MOV R14, R3 ;  /* 0x00000003000e7202 */ /* 0x000fce0000000f00 */
.L_x_10207:
[----:B------:R-:W-:Y:S05]  /*8310*/  BSYNC.RECONVERGENT B3 ;  /* 0x0000000000037941 */ /* 0x000fea0003800200 */
.L_x_10206:
        /* <DEDUP_REMOVED lines=14> */
.L_x_10209:
[----:B------:R-:W-:Y:S05]  /*8400*/  BSYNC.RECONVERGENT B3 ;  /* 0x0000000000037941 */ /* 0x000fea0003800200 */
.L_x_10208:
        /* <DEDUP_REMOVED lines=14> */
.L_x_10211:
[----:B------:R-:W-:Y:S05]  /*84f0*/  BSYNC.RECONVERGENT B3 ;  /* 0x0000000000037941 */ /* 0x000fea0003800200 */
.L_x_10210:
        /* <DEDUP_REMOVED lines=14> */
.L_x_10213:
[----:B------:R-:W-:Y:S05]  /*85e0*/  BSYNC.RECONVERGENT B3 ;  /* 0x0000000000037941 */ /* 0x000fea0003800200 */
.L_x_10212:
        /* <DEDUP_REMOVED lines=14> */
.L_x_10215:
[----:B------:R-:W-:Y:S05]  /*86d0*/  BSYNC.RECONVERGENT B3 ;  /* 0x0000000000037941 */ /* 0x000fea0003800200 */
.L_x_10214:
        /* <DEDUP_REMOVED lines=14> */
.L_x_10217:
[----:B------:R-:W-:Y:S05]  /*87c0*/  BSYNC.RECONVERGENT B3 ;  /* 0x0000000000037941 */ /* 0x000fea0003800200 */
.L_x_10216:
        /* <DEDUP_REMOVED lines=14> */
.L_x_10219:
[----:B------:R-:W-:Y:S05]  /*88b0*/  BSYNC.RECONVERGENT B3 ;  /* 0x0000000000037941 */ /* 0x000fea0003800200 */
.L_x_10218:
        /* <DEDUP_REMOVED lines=14> */
.L_x_10221:
[----:B------:R-:W-:Y:S05]  /*89a0*/  BSYNC.RECONVERGENT B3 ;  /* 0x0000000000037941 */ /* 0x000fea0003800200 */
.L_x_10220:
        /* <DEDUP_REMOVED lines=14> */
.L_x_10223:
[----:B------:R-:W-:Y:S05]  /*8a90*/  BSYNC.RECONVERGENT B3 ;  /* 0x0000000000037941 */ /* 0x000fea0003800200 */
.L_x_10222:
        /* <DEDUP_REMOVED lines=14> */
.L_x_10225:
[----:B------:R-:W-:Y:S05]  /*8b80*/  BSYNC.RECONVERGENT B3 ;  /* 0x0000000000037941 */ /* 0x000fea0003800200 */
.L_x_10224:
        /* <DEDUP_REMOVED lines=14> */
.L_x_10227:
[----:B------:R-:W-:Y:S05]  /*8c70*/  BSYNC.RECONVERGENT B3 ;  /* 0x0000000000037941 */ /* 0x000fea0003800200 */
.L_x_10226:
        /* <DEDUP_REMOVED lines=14> */
.L_x_10229:
[----:B------:R-:W-:Y:S05]  /*8d60*/  BSYNC.RECONVERGENT B3 ;  /* 0x0000000000037941 */ /* 0x000fea0003800200 */
.L_x_10228:
        /* <DEDUP_REMOVED lines=14> */
.L_x_10231:
[----:B------:R-:W-:Y:S05]  /*8e50*/  BSYNC.RECONVERGENT B3 ;  /* 0x0000000000037941 */ /* 0x000fea0003800200 */
.L_x_10230:
        /* <DEDUP_REMOVED lines=14> */
.L_x_10233:
[----:B------:R-:W-:Y:S05]  /*8f40*/  BSYNC.RECONVERGENT B3 ;  /* 0x0000000000037941 */ /* 0x000fea0003800200 */
.L_x_10232:
        /* <DEDUP_REMOVED lines=14> */
.L_x_10235:
[----:B------:R-:W-:Y:S05]  /*9030*/  BSYNC.RECONVERGENT B3 ;  /* 0x0000000000037941 */ /* 0x000fea0003800200 */
.L_x_10234:
        /* <DEDUP_REMOVED lines=14> */
.L_x_10237:
[----:B------:R-:W-:Y:S05]  /*9120*/  BSYNC.RECONVERGENT B3 ;  /* 0x0000000000037941 */ /* 0x000fea0003800200 */
.L_x_10236:
        /* <DEDUP_REMOVED lines=14> */
.L_x_10239:
[----:B------:R-:W-:Y:S05]  /*9210*/  BSYNC.RECONVERGENT B3 ;  /* 0x0000000000037941 */ /* 0x000fea0003800200 */
.L_x_10238:
        /* <DEDUP_REMOVED lines=14> */
.L_x_10241:
[----:B------:R-:W-:Y:S05]  /*9300*/  BSYNC.RECONVERGENT B3 ;  /* 0x0000000000037941 */ /* 0x000fea0003800200 */
.L_x_10240:
        /* <DEDUP_REMOVED lines=14> */
.L_x_10243:
[----:B------:R-:W-:Y:S05]  /*93f0*/  BSYNC.RECONVERGENT B3 ;  /* 0x0000000000037941 */ /* 0x000fea0003800200 */
.L_x_10242:
        /* <DEDUP_REMOVED lines=14> */
.L_x_10245:
[----:B------:R-:W-:Y:S05]  /*94e0*/  BSYNC.RECONVERGENT B3 ;  /* 0x0000000000037941 */ /* 0x000fea0003800200 */
.L_x_10244:
        /* <DEDUP_REMOVED lines=14> */
.L_x_10247:
[----:B------:R-:W-:Y:S05]  /*95d0*/  BSYNC.RECONVERGENT B3 ;  /* 0x0000000000037941 */ /* 0x000fea0003800200 */
.L_x_10246:
        /* <DEDUP_REMOVED lines=14> */
.L_x_10249:
[----:B------:R-:W-:Y:S05]  /*96c0*/  BSYNC.RECONVERGENT B3 ;  /* 0x0000000000037941 */ /* 0x000fea0003800200 */
.L_x_10248:
        /* <DEDUP_REMOVED lines=14> */
.L_x_10251:
[----:B------:R-:W-:Y:S05]  /*97b0*/  BSYNC.RECONVERGENT B3 ;  /* 0x0000000000037941 */ /* 0x000fea0003800200 */
.L_x_10250:
        /* <DEDUP_REMOVED lines=14> */
.L_x_10253:
[----:B------:R-:W-:Y:S05]  /*98a0*/  BSYNC.RECONVERGENT B3 ;  /* 0x0000000000037941 */ /* 0x000fea0003800200 */
.L_x_10252:
        /* <DEDUP_REMOVED lines=14> */
.L_x_10255:
[----:B------:R-:W-:Y:S05]  /*9990*/  BSYNC.RECONVERGENT B3 ;  /* 0x0000000000037941 */ /* 0x000fea0003800200 */
.L_x_10254:
        /* <DEDUP_REMOVED lines=14> */
.L_x_10257:
[----:B------:R-:W-:Y:S05]  /*9a80*/  BSYNC.RECONVERGENT B3 ;  /* 0x0000000000037941 */ /* 0x000fea0003800200 */
.L_x_10256:
        /* <DEDUP_REMOVED lines=14> */
.L_x_10259:
[----:B------:R-:W-:Y:S05]  /*9b70*/  BSYNC.RECONVERGENT B3 ;  /* 0x0000000000037941 */ /* 0x000fea0003800200 */
.L_x_10258:
        /* <DEDUP_REMOVED lines=14> */
.L_x_10261:
[----:B------:R-:W-:Y:S05]  /*9c60*/  BSYNC.RECONVERGENT B3 ;  /* 0x0000000000037941 */ /* 0x000fea0003800200 */
.L_x_10260:
        /* <DEDUP_REMOVED lines=14> */
.L_x_10263:
[----:B------:R-:W-:Y:S05]  /*9d50*/  BSYNC.RECONVERGENT B3 ;  /* 0x0000000000037941 */ /* 0x000fea0003800200 */
.L_x_10262:
        /* <DEDUP_REMOVED lines=14> */
.L_x_10265:
[----:B------:R-:W-:Y:S05]  /*9e40*/  BSYNC.RECONVERGENT B3 ;  /* 0x0000000000037941 */ /* 0x000fea0003800200 */
.L_x_10264:
        /* <DEDUP_REMOVED lines=13> */
.L_x_10267:
[----:B------:R-:W-:Y:S05]  /*9f20*/  BSYNC.RECONVERGENT B3 ;  /* 0x0000000000037941 */ /* 0x000fea0003800200 */
.L_x_10266:
[----:B------:R-:W-:Y:S01]  /*9f30*/  HFMA2 R13, -RZ, RZ, 0, 0 ;  /* 0x00000000ff0d7431 */ /* 0x000fe200000001ff */
[----:B------:R-:W-:Y:S01]  /*9f40*/  MOV R12, R46 ;  /* 0x0000002e000c7202 */ /* 0x000fe20000000f00 */
[----:B------:R-:W-:Y:S01]  /*9f50*/  IMAD R40, R47, UR42, RZ ;  /* 0x0000002a2f287c24 */ /* 0x000fe2000f8e02ff */
[C---:B------:R-:W-:Y:S02]  /*9f60*/  R2UR UR4, R38.reuse ;  /* 0x00000000260472ca */ /* 0x040fe400000e0000 */
        /* <DEDUP_REMOVED lines=68> */
.L_x_10202:
[----:B------:R-:W-:Y:S05]  /*a3b0*/  EXIT ;  /* 0x000000000000794d */ /* 0x000fea0003800000 */
.L_x_10203:
[----:B------:R-:W-:Y:S01]  /*a3c0*/  HFMA2 R11, -RZ, RZ, 0, 1.847743988037109375e-06 ;  /* 0x0000001fff0b7431 */ /* 0x000fe200000001ff */
[----:B------:R-:W-:Y:S01]  /*a3d0*/  BSSY B1, `(.L_x_10269) ;  /* 0x0000006000017945 */ /* 0x000fe20003800000 */
[----:B------:R-:W-:Y:S01]  /*a3e0*/  MOV R12, 0x10 ;  /* 0x00000010000c7802 */ /* 0x000fe20000000f00 */
[----:B------:R-:W-:-:S07]  /*a3f0*/  IMAD.MOV.U32 R15, RZ, RZ, -0x1 ;  /* 0xffffffffff0f7424 */ /* 0x000fce00078e00ff */
[----:B------:R-:W-:Y:S05]  /*a400*/  WARPSYNC.COLLECTIVE R15, `(.L_x_10270) ;  /* 0x000000000f087348 */ /* 0x000fea0003c00000 */
[----:B------:R0:W1:Y:S02]  /*a410*/  SHFL.BFLY P6, R14, R13, R12, R11 ;  /* 0x0c00000c0d0e7389 */ /* 0x00006400000c000b */
[----:B01----:R-:W-:Y:S05]  /*a420*/  ENDCOLLECTIVE ;  /* 0x000000000000791b */ /* 0x003fea0003800000 */
.L_x_10270:
[----:B------:R-:W-:Y:S05]  /*a430*/  BSYNC B1 ;  /* 0x0000000000017941 */ /* 0x000fea0003800000 */
.L_x_10269:
[----:B------:R-:W-:Y:S01]  /*a440*/  HFMA2 R11, -RZ, RZ, 0, 1.847743988037109375e-06 ;  /* 0x0000001fff0b7431 */ /* 0x000fe200000001ff */
[----:B------:R-:W-:Y:S01]  /*a450*/  FMNMX R13, R13, R14, !PT ;  /* 0x0000000e0d0d7209 */ /* 0x000fe20007800000 */
[----:B------:R-:W-:Y:S01]  /*a460*/  IMAD.MOV.U32 R15, RZ, RZ, -0x1 ;  /* 0xffffffffff0f7424 */ /* 0x000fe200078e00ff */
[----:B------:R-:W-:-:S07]  /*a470*/  MOV R12, 0x8 ;  /* 0x00000008000c7802 */ /* 0x000fce0000000f00 */
[----:B------:R-:W-:Y:S05]  /*a480*/  WARPSYNC.COLLECTIVE R15, `(.L_x_10271) ;  /* 0x000000000f087348 */ /* 0x000fea0003c00000 */
[----:B------:R0:W1:Y:S02]  /*a490*/  SHFL.BFLY P6, R14, R13, R12, R11 ;  /* 0x0c00000c0d0e7389 */ /* 0x00006400000c000b */
[----:B01----:R-:W-:Y:S05]  /*a4a0*/  ENDCOLLECTIVE ;  /* 0x000000000000791b */ /* 0x003fea0003800000 */
.L_x_10271:
[----:B------:R-:W-:Y:S01]  /*a4b0*/  HFMA2 R12, -RZ, RZ, 0, 2.384185791015625e-07 ;  /* 0x00000004ff0c7431 */ /* 0x000fe200000001ff */
[----:B------:R-:W-:-:S04]  /*a4c0*/  FMNMX R0, R13, R14, !PT ;  /* 0x0000000e0d007209 */ /* 0x000fc80007800000 */
[----:B------:R-:W-:-:S07]  /*a4d0*/  MOV R13, R0 ;  /* 0x00000000000d7202 */ /* 0x000fce0000000f00 */
[----:B------:R-:W-:Y:S05]  /*a4e0*/  WARPSYNC.COLLECTIVE R15, `(.L_x_10272) ;  /* 0x000000000f087348 */ /* 0x000fea0003c00000 */
[----:B------:R0:W1:Y:S02]  /*a4f0*/  SHFL.BFLY P6, R14, R13, R12, R11 ;  /* 0x0c00000c0d0e7389 */ /* 0x00006400000c000b */
[----:B01----:R-:W-:Y:S05]  /*a500*/  ENDCOLLECTIVE ;  /* 0x000000000000791b */ /* 0x003fea0003800000 */
.L_x_10272:
[----:B------:R-:W-:Y:S02]  /*a510*/  MOV R12, 0x2 ;  /* 0x00000002000c7802 */ /* 0x000fe40000000f00 */
[----:B------:R-:W-:-:S05]  /*a520*/  FMNMX R2, R0, R14, !PT ;  /* 0x0000000e00027209 */ /* 0x000fca0007800000 */
[----:B------:R-:W-:-:S07]  /*a530*/  IMAD.MOV.U32 R13, RZ, RZ, R2 ;  /* 0x000000ffff0d7224 */ /* 0x000fce00078e0002 */
[----:B------:R-:W-:Y:S05]  /*a540*/  WARPSYNC.COLLECTIVE R15, `(.L_x_10273) ;  /* 0x000000000f087348 */ /* 0x000fea0003c00000 */
[----:B------:R0:W1:Y:S02]  /*a550*/  SHFL.BFLY P6, R14, R13, R12, R11 ;  /* 0x0c00000c0d0e7389 */ /* 0x00006400000c000b */
[----:B01----:R-:W-:Y:S05]  /*a560*/  ENDCOLLECTIVE ;  /* 0x000000000000791b */ /* 0x003fea0003800000 */
.L_x_10273:
[----:B------:R-:W-:Y:S01]  /*a570*/  IMAD.MOV.U32 R12, RZ, RZ, 0x1 ;  /* 0x00000001ff0c7424 */ /* 0x000fe200078e00ff */
[----:B------:R-:W-:-:S04]  /*a580*/  FMNMX R3, R2, R14, !PT ;  /* 0x0000000e02037209 */ /* 0x000fc80007800000 */
[----:B------:R-:W-:-:S07]  /*a590*/  MOV R13, R3 ;  /* 0x00000003000d7202 */ /* 0x000fce0000000f00 */
[----:B------:R-:W-:Y:S05]  /*a5a0*/  WARPSYNC.COLLECTIVE R15, `(.L_x_10274) ;  /* 0x000000000f087348 */ /* 0x000fea0003c00000 */
[----:B------:R0:W1:Y:S02]  /*a5b0*/  SHFL.BFLY P6, R14, R13, R12, R11 ;  /* 0x0c00000c0d0e7389 */ /* 0x00006400000c000b */
[----:B01----:R-:W-:Y:S05]  /*a5c0*/  ENDCOLLECTIVE ;  /* 0x000000000000791b */ /* 0x003fea0003800000 */
.L_x_10274:
[----:B------:R-:W-:Y:S01]  /*a5d0*/  HFMA2 R15, -RZ, RZ, 0.96630859375, -0.0022525787353515625 ;  /* 0x3bbb989dff0f7431 */ /* 0x000fe200000001ff */
        /* <DEDUP_REMOVED lines=48> */
[----:B------:R-:W-:-:S04]  /*a8e0*/  FFMA.RM R17, R17, R14, 12582913 ;  /* 0x4b40000111117423 */ /* 0x000fc8000000400e */
[----:B------:R-:W-:Y:S01]  /*a8f0*/  FADD R2, R17, -12583039 ;  /* 0xcb40007f11027421 */ /* 0x000fe20000000000 */
[----:B-1----:R-:W-:Y:S01]  /*a900*/  FMUL R3, R3, R0 ;  /* 0x0000000003037220 */ /* 0x002fe20000400000 */
[----:B------:R-:W-:Y:S02]  /*a910*/  SHF.L.U32 R0, R19, 0x17, RZ ;  /* 0x0000001713007819 */ /* 0x000fe400000006ff */
[----:B------:R-:W-:-:S04]  /*a920*/  FFMA R2, R9, 1.4426950216293334961, -R2 ;  /* 0x3fb8aa3b09027823 */ /* 0x000fc80000000802 */
[----:B------:R-:W-:Y:S01]  /*a930*/  FFMA R9, R9, 1.925963033500011079e-08, R2 ;  /* 0x32a5706009097823 */ /* 0x000fe20000000002 */
[----:B------:R-:W-:Y:S01]  /*a940*/  SHF.L.U32 R2, R17, 0x17, RZ ;  /* 0x0000001711027819 */ /* 0x000fe200000006ff */
[----:B------:R-:W-:Y:S01]  /*a950*/  FFMA.SAT R17, R4, R15, 0.5 ;  /* 0x3f00000004117423 */ /* 0x000fe2000000200f */
[----:B--2---:R-:W-:-:S03]  /*a960*/  FMUL R0, R0, R21 ;  /* 0x0000001500007220 */ /* 0x004fc60000400000 */
[----:B------:R-:W0:Y:S01]  /*a970*/  MUFU.EX2 R9, R9 ;  /* 0x0000000900097308 */ /* 0x000e220000000800 */
[----:B------:R-:W-:-:S04]  /*a980*/  FFMA.RM R17, R17, R14, 12582913 ;  /* 0x4b40000111117423 */ /* 0x000fc8000000400e */
[----:B------:R-:W-:-:S04]  /*a990*/  FADD R19, R17, -12583039 ;  /* 0xcb40007f11137421 */ /* 0x000fc80000000000 */
[----:B------:R-:W-:-:S04]  /*a9a0*/  FFMA R19, R4, 1.4426950216293334961, -R19 ;  /* 0x3fb8aa3b04137823 */ /* 0x000fc80000000813 */
[----:B------:R-:W-:Y:S01]  /*a9b0*/  FFMA R19, R4, 1.925963033500011079e-08, R19 ;  /* 0x32a5706004137823 */ /* 0x000fe20000000013 */
[----:B------:R-:W-:Y:S02]  /*a9c0*/  IMAD.SHL.U32 R4, R17, 0x800000, RZ ;  /* 0x0080000011047824 */ /* 0x000fe400078e00ff */
[----:B0-----:R-:W-:Y:S01]  /*a9d0*/  FMUL R2, R2, R9 ;  /* 0x0000000902027220 */ /* 0x001fe20000400000 */
[----:B------:R-:W-:Y:S02]  /*a9e0*/  FFMA.SAT R9, R5, R15, 0.5 ;  /* 0x3f00000005097423 */ /* 0x000fe4000000200f */
[----:B------:R-:W0:Y:S02]  /*a9f0*/  MUFU.EX2 R19, R19 ;  /* 0x0000001300137308 */ /* 0x000e240000000800 */
        /* <DEDUP_REMOVED lines=148> */
[----:B------:R-:W-:-:S04]  /*b340*/  FADD R28, R31, -12583039 ;  /* 0xcb40007f1f1c7421 */ /* 0x000fc80000000000 */
[----:B------:R-:W-:-:S04]  /*b350*/  FFMA R28, R11, 1.4426950216293334961, -R28 ;  /* 0x3fb8aa3b0b1c7823 */ /* 0x000fc8000000081c */
[----:B------:R-:W-:Y:S01]  /*b360*/  FFMA R11, R11, 1.925963033500011079e-08, R28 ;  /* 0x32a570600b0b7823 */ /* 0x000fe2000000001c */
[----:B------:R-:W-:Y:S01]  /*b370*/  SHF.L.U32 R28, R31, 0x17, RZ ;  /* 0x000000171f1c7819 */ /* 0x000fe200000006ff */
[C---:B------:R-:W-:Y:S01]  /*b380*/  FADD R31, R29.reuse, -12583039 ;  /* 0xcb40007f1d1f7421 */ /* 0x040fe20000000000 */
[----:B------:R-:W-:-:S03]  /*b390*/  SHF.L.U32 R29, R29, 0x17, RZ ;  /* 0x000000171d1d7819 */ /* 0x000fc600000006ff */
[----:B------:R-:W0:Y:S01]  /*b3a0*/  MUFU.EX2 R11, R11 ;  /* 0x0000000b000b7308 */ /* 0x000e220000000800 */
[----:B------:R-:W-:-:S04]  /*b3b0*/  FFMA R31, R12, 1.4426950216293334961, -R31 ;  /* 0x3fb8aa3b0c1f7823 */ /* 0x000fc8000000081f */
[----:B------:R-:W-:-:S04]  /*b3c0*/  FFMA R31, R12, 1.925963033500011079e-08, R31 ;  /* 0x32a570600c1f7823 */ /* 0x000fc8000000001f */
[----:B------:R-:W1:Y:S01]  /*b3d0*/  MUFU.EX2 R12, R31 ;  /* 0x0000001f000c7308 */ /* 0x000e620000000800 */
        /* <DEDUP_REMOVED lines=60> */
[----:B------:R-:W-:-:S04]  /*b7a0*/  FFMA R15, R80, 1.925963033500011079e-08, R15 ;  /* 0x32a57060500f7823 */ /* 0x000fc8000000000f */
[----:B------:R0:W1:Y:S02]  /*b7b0*/  MUFU.EX2 R36, R15 ;  /* 0x0000000f00247308 */ /* 0x0000640000000800 */
[----:B0-----:R-:W-:Y:S01]  /*b7c0*/  MOV R15, 0xffffffff ;  /* 0xffffffff000f7802 */ /* 0x001fe20000000f00 */
[----:B-1----:R-:W-:Y:S01]  /*b7d0*/  FMUL R36, R11, R36 ;  /* 0x000000240b247220 */ /* 0x002fe20000400000 */
        /* <DEDUP_REMOVED lines=40> */
.L_x_10275:
[----:B------:R-:W-:Y:S02]  /*ba60*/  IMAD.MOV.U32 R12, RZ, RZ, 0x8 ;  /* 0x00000008ff0c7424 */ /* 0x000fe400078e00ff */
[----:B------:R-:W-:-:S05]  /*ba70*/  FADD R40, R13, R14 ;  /* 0x0000000e0d287221 */ /* 0x000fca0000000000 */
[----:B------:R-:W-:-:S07]  /*ba80*/  MOV R13, R40 ;  /* 0x00000028000d7202 */ /* 0x000fce0000000f00 */
[----:B------:R-:W-:Y:S05]  /*ba90*/  WARPSYNC.COLLECTIVE R15, `(.L_x_10276) ;  /* 0x000000000f087348 */ /* 0x000fea0003c00000 */
[----:B------:R0:W1:Y:S02]  /*baa0*/  SHFL.BFLY P6, R14, R13, R12, R11 ;  /* 0x0c00000c0d0e7389 */ /* 0x00006400000c000b */
[----:B01----:R-:W-:Y:S05]  /*bab0*/  ENDCOLLECTIVE ;  /* 0x000000000000791b */ /* 0x003fea0003800000 */
.L_x_10276:
[----:B------:R-:W-:Y:S02]  /*bac0*/  HFMA2 R12, -RZ, RZ, 0, 2.384185791015625e-07 ;  /* 0x00000004ff0c7431 */ /* 0x000fe400000001ff */
[----:B------:R-:W-:-:S05]  /*bad0*/  FADD R41, R40, R14 ;  /* 0x0000000e28297221 */ /* 0x000fca0000000000 */
[----:B------:R-:W-:-:S07]  /*bae0*/  MOV R13, R41 ;  /* 0x00000029000d7202 */ /* 0x000fce0000000f00 */
[----:B------:R-:W-:Y:S05]  /*baf0*/  WARPSYNC.COLLECTIVE R15, `(.L_x_10277) ;  /* 0x000000000f087348 */ /* 0x000fea0003c00000 */
[----:B------:R0:W1:Y:S02]  /*bb00*/  SHFL.BFLY P6, R14, R13, R12, R11 ;  /* 0x0c00000c0d0e7389 */ /* 0x00006400000c000b */
[----:B01----:R-:W-:Y:S05]  /*bb10*/  ENDCOLLECTIVE ;  /* 0x000000000000791b */ /* 0x003fea0003800000 */
.L_x_10277:
[----:B------:R-:W-:Y:S01]  /*bb20*/  MOV R12, 0x2 ;  /* 0x00000002000c7802 */ /* 0x000fe20000000f00 */
[----:B------:R-:W-:-:S04]  /*bb30*/  FADD R42, R41, R14 ;  /* 0x0000000e292a7221 */ /* 0x000fc80000000000 */
[----:B------:R-:W-:-:S07]  /*bb40*/  IMAD.MOV.U32 R13, RZ, RZ, R42 ;  /* 0x000000ffff0d7224 */ /* 0x000fce00078e002a */
[----:B------:R-:W-:Y:S05]  /*bb50*/  WARPSYNC.COLLECTIVE R15, `(.L_x_10278) ;  /* 0x000000000f087348 */ /* 0x000fea0003c00000 */
[----:B------:R0:W1:Y:S02]  /*bb60*/  SHFL.BFLY P6, R14, R13, R12, R11 ;  /* 0x0c00000c0d0e7389 */ /* 0x00006400000c000b */
[----:B01----:R-:W-:Y:S05]  /*bb70*/  ENDCOLLECTIVE ;  /* 0x000000000000791b */ /* 0x003fea0003800000 */
.L_x_10278:
[----:B------:R-:W-:Y:S02]  /*bb80*/  IMAD.MOV.U32 R12, RZ, RZ, 0x1 ;  /* 0x00000001ff0c7424 */ /* 0x000fe400078e00ff */
[----:B------:R-:W-:-:S05]  /*bb90*/  FADD R43, R42, R14 ;  /* 0x0000000e2a2b7221 */ /* 0x000fca0000000000 */
[----:B------:R-:W-:-:S07]  /*bba0*/  MOV R13, R43 ;  /* 0x0000002b000d7202 */ /* 0x000fce0000000f00 */
[----:B------:R-:W-:Y:S05]  /*bbb0*/  WARPSYNC.COLLECTIVE R15, `(.L_x_10279) ;  /* 0x000000000f087348 */ /* 0x000fea0003c00000 */
[----:B------:R0:W1:Y:S02]  /*bbc0*/  SHFL.BFLY P6, R14, R13, R12, R11 ;  /* 0x0c00000c0d0e7389 */ /* 0x00006400000c000b */
[----:B01----:R-:W-:Y:S05]  /*bbd0*/  ENDCOLLECTIVE ;  /* 0x000000000000791b */ /* 0x003fea0003800000 */
.L_x_10279:
[----:B------:R-:W-:Y:S05]  /*bbe0*/  BRA `(.L_x_10280) ;  /* 0xffffffc400547947 */ /* 0x000fea000383ffff */
        .weak           $__internal_164_$__cuda_sm3x_div_rn_noftz_f32_slowpath
        .type           $__internal_164_$__cuda_sm3x_div_rn_noftz_f32_slowpath,@function
        .size           $__internal_164_$__cuda_sm3x_div_rn_noftz_f32_slowpath,(.L_x_37541 - $__internal_164_$__cuda_sm3x_div_rn_noftz_f32_slowpath)
$__internal_164_$__cuda_sm3x_div_rn_noftz_f32_slowpath:
        /* <DEDUP_REMOVED lines=34> */
.L_x_10282:
[----:B------:R-:W-:Y:S01]  /*be10*/  LEA R41, R51, 0xc0800000, 0x17 ;  /* 0xc080000033297811 */ /* 0x000fe200078eb8ff */
[----:B------:R-:W-:Y:S03]  /*be20*/  BSSY.RECONVERGENT B2, `(.L_x_10287) ;  /* 0x0000036000027945 */ /* 0x000fe60003800200 */
[----:B------:R-:W-:Y:S02]  /*be30*/  IADD3 R41, PT, PT, -R41, R12, RZ ;  /* 0x0000000c29297210 */ /* 0x000fe40007ffe1ff */
[----:B------:R-:W-:Y:S02]  /*be40*/  IADD3 R12, PT, PT, R49, -0x7f, RZ ;  /* 0xffffff81310c7810 */ /* 0x000fe40007ffe0ff */
[----:B------:R-:W0:Y:S01]  /*be50*/  MUFU.RCP R42, R41 ;  /* 0x00000029002a7308 */ /* 0x000e220000001000 */
[----:B------:R-:W-:Y:S02]  /*be60*/  FADD.FTZ R48, -R41, -RZ ;  /* 0x800000ff29307221 */ /* 0x000fe40000010100 */
[----:B------:R-:W-:-:S02]  /*be70*/  IMAD R3, R12, -0x800000, R3 ;  /* 0xff8000000c037824 */ /* 0x000fc400078e0203 */
        /* <DEDUP_REMOVED lines=44> */
.L_x_10289:
[----:B------:R-:W-:-:S04]  /*c140*/  LOP3.LUT R3, R3, 0x80000000, RZ, 0xc0, !PT ;  /* 0x8000000003037812 */ /* 0x000fc800078ec0ff */
[----:B------:R-:W-:Y:S01]  /*c150*/  LOP3.LUT R3, R3, 0x7f800000, RZ, 0xfc, !PT ;  /* 0x7f80000003037812 */ /* 0x000fe200078efcff */
[----:B------:R-:W-:Y:S06]  /*c160*/  BRA `(.L_x_10290) ;  /* 0x0000000000047947 */ /* 0x000fec0003800000 */
.L_x_10288:
[----:B------:R-:W-:-:S07]  /*c170*/  IMAD R3, R42, 0x800000, R3 ;  /* 0x008000002a037824 */ /* 0x000fce00078e0203 */
.L_x_10290:
[----:B------:R-:W-:Y:S05]  /*c180*/  BSYNC.RECONVERGENT B2 ;  /* 0x0000000000027941 */ /* 0x000fea0003800200 */
.L_x_10287:
[----:B------:R-:W-:Y:S05]  /*c190*/  BRA `(.L_x_10291) ;  /* 0x0000000000207947 */ /* 0x000fea0003800000 */
.L_x_10286:
[----:B------:R-:W-:-:S04]  /*c1a0*/  LOP3.LUT R3, R12, 0x80000000, R3, 0x48, !PT ;  /* 0x800000000c037812 */ /* 0x000fc800078e4803 */
[----:B------:R-:W-:Y:S01]  /*c1b0*/  LOP3.LUT R3, R3, 0x7f800000, RZ, 0xfc, !PT ;  /* 0x7f80000003037812 */ /* 0x000fe200078efcff */
[----:B------:R-:W-:Y:S06]  /*c1c0*/  BRA `(.L_x_10291) ;  /* 0x0000000000147947 */ /* 0x000fec0003800000 */
.L_x_10285:
[----:B------:R-:W-:Y:S01]  /*c1d0*/  LOP3.LUT R3, R12, 0x80000000, R3, 0x48, !PT ;  /* 0x800000000c037812 */ /* 0x000fe200078e4803 */
[----:B------:R-:W-:Y:S06]  /*c1e0*/  BRA `(.L_x_10291) ;  /* 0x00000000000c7947 */ /* 0x000fec0003800000 */
.L_x_10284:
[----:B------:R-:W0:Y:S01]  /*c1f0*/  MUFU.RSQ R3, -QNAN ;  /* 0xffc0000000037908 */ /* 0x000e220000001400 */
[----:B------:R-:W-:Y:S05]  /*c200*/  BRA `(.L_x_10291) ;  /* 0x0000000000047947 */ /* 0x000fea0003800000 */
.L_x_10283:
[----:B------:R-:W-:-:S07]  /*c210*/  FADD.FTZ R3, R3, R12 ;  /* 0x0000000c03037221 */ /* 0x000fce0000010000 */
.L_x_10291:
[----:B------:R-:W-:Y:S05]  /*c220*/  BSYNC.RECONVERGENT B1 ;  /* 0x0000000000017941 */ /* 0x000fea0003800200 */
.L_x_10281:
[----:B------:R-:W-:Y:S01]  /*c230*/  HFMA2 R13, -RZ, RZ, 0, 0 ;  /* 0x00000000ff0d7431 */ /* 0x000fe200000001ff */
[----:B------:R-:W-:-:S04]  /*c240*/  MOV R12, R40 ;  /* 0x00000028000c7202 */ /* 0x000fc80000000f00 */
[----:B0-----:R-:W-:Y:S05]  /*c250*/  RET.REL.NODEC R12 `(_Z15SoftmaxWarpImplI22BroadcastScaleMaskLoadIffbLm3EiE11DirectStoreIffEfLi1ELi32ELi32ELi1ELb0EL9Algorithm0EEvT_T0_ll) ;  /* 0xffffff3c0c687950 */ /* 0x001fea0003c3ffff */
.L_x_10292:
        /* <DEDUP_REMOVED lines=10> */
.L_x_37541:


//--------------------- .text._Z15SoftmaxWarpImplI22BroadcastScaleMaskLoadIffbLm3EiE11DirectStoreIffEfLi1ELi31ELi32ELi1ELb1EL9Algorithm0EEvT_T0_ll --------------------------
	.section	.text._Z15SoftmaxWarpImplI22BroadcastScaleMaskLoadIffbLm3EiE11DirectStoreIffEfLi1ELi31ELi32ELi1ELb1EL9Algorithm0EEvT_T0_ll,"ax",@progbits
	.align	128
        .global         _Z15SoftmaxWarpImplI22BroadcastScaleMaskLoadIffbLm3EiE11DirectStoreIffEfLi1ELi31ELi32ELi1ELb1EL9Algorithm0EEvT_T0_ll
        .type           _Z15SoftmaxWarpImplI22BroadcastScaleMaskLoadIffbLm3EiE11DirectStoreIffEfLi1ELi31ELi32ELi1ELb1EL9Algorithm0EEvT_T0_ll,@function
        .size           _Z15SoftmaxWarpImplI22BroadcastScaleMaskLoadIffbLm3EiE11DirectStoreIffEfLi1ELi31ELi32ELi1ELb1EL9Algorithm0EEvT_T0_ll,(.L_x_37542 - _Z15SoftmaxWarpImplI22BroadcastScaleMaskLoadIffbLm3EiE11DirectStoreIffEfLi1ELi31ELi32ELi1ELb1EL9Algorithm0EEvT_T0_ll)
        .other          _Z15SoftmaxWarpImplI22BroadcastScaleMaskLoadIffbLm3EiE11DirectStoreIffEfLi1ELi31ELi32ELi1ELb1EL9Algorithm0EEvT_T0_ll,@"STO_CUDA_ENTRY STV_DEFAULT"
_Z15SoftmaxWarpImplI22BroadcastScaleMaskLoadIffbLm3EiE11DirectStoreIffEfLi1ELi31ELi32ELi1ELb1EL9Algorithm0EEvT_T0_ll:
.text._Z15SoftmaxWarpImplI22BroadcastScaleMaskLoadIffbLm3EiE11DirectStoreIffEfLi1ELi31ELi32ELi1ELb1EL9Algorithm0EEvT_T0_ll:
        /* <DEDUP_REMOVED lines=29> */
.L_x_10293:
        /* <DEDUP_REMOVED lines=42> */
.L_x_10420:
[----:B0-----:R-:W0:Y:S01]  /*0470*/  LDC.64 R2, c[0x0][0x408] ;  /* 0x00010200ff027b82 */ /* 0x001e220000000a00 */
[C---:B------:R-:W-:Y:S01]  /*0480*/  VIADD R15, R38.reuse, 0x20 ;  /* 0x00000020260f7836 */ /* 0x040fe20000000000 */
[C---:B-1----:R-:W-:Y:S01]  /*0490*/  IADD3 R4, PT, PT, R38.reuse, 0x40, RZ ;  /* 0x0000004026047810 */ /* 0x042fe20007ffe0ff */
[----:B------:R-:W-:Y:S01]  /*04a0*/  BSSY.RECONVERGENT B1, `(.L_x_10295) ;  /* 0x0000062000017945 */ /* 0x000fe20003800200 */
[----:B------:R-:W-:Y:S01]  /*04b0*/  IMAD.MOV.U32 R0, RZ, RZ, -0x800000 ;  /* 0xff800000ff007424 */ /* 0x000fe200078e00ff */
[----:B------:R-:W-:Y:S01]  /*04c0*/  MOV R13, 0xff800000 ;  /* 0xff800000000d7802 */ /* 0x000fe20000000f00 */
[----:B------:R-:W-:Y:S01]  /*04d0*/  IMAD.MOV.U32 R6, RZ, RZ, -0x800000 ;  /* 0xff800000ff067424 */ /* 0x000fe200078e00ff */
[-C--:B0-----:R-:W-:Y:S02]  /*04e0*/  ISETP.GE.U32.AND P0, PT, R38, R2.reuse, PT ;  /* 0x000000022600720c */ /* 0x081fe40003f06070 */
[----:B------:R-:W-:Y:S02]  /*04f0*/  ISETP.GE.U32.AND P2, PT, R15, R2, PT ;  /* 0x000000020f00720c */ /* 0x000fe40003f46070 */
[----:B------:R-:W-:-:S02]  /*0500*/  ISETP.GE.AND.EX P0, PT, RZ, R3, PT, P0 ;  /* 0x00000003ff00720c */ /* 0x000fc40003f06300 */
        /* <DEDUP_REMOVED lines=24> */
[----:B------:R-:W-:-:S04]  /*0690*/  IMAD R5, R5, R10, RZ ;  /* 0x0000000a05057224 */ /* 0x000fc800078e02ff */
        /* <DEDUP_REMOVED lines=12> */
[----:B------:R-:W-:Y:S01]  /*0760*/  ISETP.GE.AND P4, PT, R5, RZ, PT ;  /* 0x000000ff0500720c */ /* 0x000fe20003f86270 */
[----:B-1----:R-:W-:-:S06]  /*0770*/  VIADD R8, R7, 0xffffffe ;  /* 0x0ffffffe07087836 */ /* 0x002fcc0000000000 */
[----:B------:R-:W-:Y:S02]  /*0780*/  @P5 IADD3 R0, PT, PT, R0, 0x1, RZ ;  /* 0x0000000100005810 */ /* 0x000fe40007ffe0ff */
[----:B------:R-:W-:Y:S01]  /*0790*/  ISETP.NE.AND P5, PT, R11, RZ, PT ;  /* 0x000000ff0b00720c */ /* 0x000fe20003fa5270 */
[----:B------:R1:W3:Y:S02]  /*07a0*/  F2I.FTZ.U32.TRUNC.NTZ R9, R8 ;  /* 0x0000000800097305 */ /* 0x0002e4000021f000 */
[----:B------:R-:W-:-:S04]  /*07b0*/  IMAD.MOV.U32 R10, RZ, RZ, R0 ;  /* 0x000000ffff0a7224 */ /* 0x000fc800078e0000 */
[----:B------:R-:W-:Y:S02]  /*07c0*/  @!P4 IMAD.MOV R10, RZ, RZ, -R10 ;  /* 0x000000ffff0ac224 */ /* 0x000fe400078e0a0a */
[----:B-1----:R-:W-:-:S04]  /*07d0*/  IMAD.MOV.U32 R8, RZ, RZ, RZ ;  /* 0x000000ffff087224 */ /* 0x002fc800078e00ff */
[----:B------:R-:W-:Y:S02]  /*07e0*/  @!P5 LOP3.LUT R10, RZ, R11, RZ, 0x33, !PT ;  /* 0x0000000bff0ad212 */ /* 0x000fe400078e33ff */
[----:B---3--:R-:W-:-:S03]  /*07f0*/  IADD3 R16, PT, PT, RZ, -R9, RZ ;  /* 0x80000009ff107210 */ /* 0x008fc60007ffe0ff */
[----:B------:R-:W-:Y:S02]  /*0800*/  IMAD.MOV R0, RZ, RZ, -R10 ;  /* 0x000000ffff007224 */ /* 0x000fe400078e0a0a */
[----:B------:R-:W-:Y:S02]  /*0810*/  IMAD R5, R16, R13, RZ ;  /* 0x0000000d10057224 */ /* 0x000fe400078e02ff */
[----:B------:R-:W-:Y:S01]  /*0820*/  IMAD R11, R11, R0, R14 ;  /* 0x000000000b0b7224 */ /* 0x000fe200078e020e */
[----:B------:R-:W1:Y:S01]  /*0830*/  LDC.64 R16, c[0x0][0x3a0] ;  /* 0x0000e800ff107b82 */ /* 0x000e620000000a00 */
[----:B------:R-:W-:-:S03]  /*0840*/  IMAD.HI.U32 R8, R9, R5, R8 ;  /* 0x0000000509087227 */ /* 0x000fc600078e0008 */
        /* <DEDUP_REMOVED lines=23> */
[----:B------:R-:W-:Y:S01]  /*09c0*/  IMAD R5, R5, UR48, RZ ;  /* 0x0000003005057c24 */ /* 0x000fe2000f8e02ff */
        /* <DEDUP_REMOVED lines=15> */
.L_x_10296:
[----:B------:R-:W-:Y:S05]  /*0ac0*/  BSYNC.RECONVERGENT B1 ;  /* 0x0000000000017941 */ /* 0x000fea0003800200 */
.L_x_10295:
        /* <DEDUP_REMOVED lines=89> */
.L_x_10298:
[----:B------:R-:W-:Y:S05]  /*1060*/  BSYNC.RECONVERGENT B1 ;  /* 0x0000000000017941 */ /* 0x000fea0003800200 */
.L_x_10297:
[----:B------:R-:W-:Y:S01]  /*1070*/  BSSY.RECONVERGENT B1, `(.L_x_10299) ;  /* 0x0000059000017945 */ /* 0x000fe20003800200 */
[----:B------:R-:W-:-:S03]  /*1080*/  IMAD.MOV.U32 R8, RZ, RZ, -0x800000 ;  /* 0xff800000ff087424 */ /* 0x000fc600078e00ff */
        /* <DEDUP_REMOVED lines=14> */
[----:B-1----:R-:W-:-:S06]  /*1170*/  ISETP.NE.AND P5, PT, R15, RZ, PT ;  /* 0x000000ff0f00720c */ /* 0x002fcc0003fa5270 */
[----:B------:R-:W1:Y:S01]  /*1180*/  LDC.64 R16, c[0x0][0x3a0] ;  /* 0x0000e800ff107b82 */ /* 0x000e620000000a00 */
[----:B---3--:R-:W3:Y:S02]  /*1190*/  MUFU.RCP R7, R7 ;  /* 0x0000000700077308 */ /* 0x008ee40000001000 */
[----:B---3--:R-:W-:-:S06]  /*11a0*/  VIADD R8, R7, 0xffffffe ;  /* 0x0ffffffe07087836 */ /* 0x008fcc0000000000 */
[----:B------:R-:W3:Y:S02]  /*11b0*/  F2I.FTZ.U32.TRUNC.NTZ R5, R8 ;  /* 0x0000000800057305 */ /* 0x000ee4000021f000 */
[----:B---3--:R-:W-:-:S05]  /*11c0*/  IADD3 R11, PT, PT, RZ, -R5, RZ ;  /* 0x80000005ff0b7210 */ /* 0x008fca0007ffe0ff */
[----:B------:R-:W-:-:S04]  /*11d0*/  IMAD R11, R11, R12, RZ ;  /* 0x0000000c0b0b7224 */ /* 0x000fc800078e02ff */
[----:B------:R-:W-:-:S04]  /*11e0*/  IMAD.HI.U32 R4, R5, R11, R4 ;  /* 0x0000000b05047227 */ /* 0x000fc800078e0004 */
[----:B------:R-:W-:Y:S01]  /*11f0*/  IMAD.MOV.U32 R5, RZ, RZ, R14 ;  /* 0x000000ffff057224 */ /* 0x000fe200078e000e */
[----:B------:R-:W-:-:S03]  /*1200*/  IABS R14, R15 ;  /* 0x0000000f000e7213 */ /* 0x000fc60000000000 */
[----:B------:R-:W-:Y:S01]  /*1210*/  IMAD.HI.U32 R4, R4, R5, RZ ;  /* 0x0000000504047227 */ /* 0x000fe200078e00ff */
[----:B------:R-:W3:Y:S04]  /*1220*/  I2F.RP R11, R14 ;  /* 0x0000000e000b7306 */ /* 0x000ee80000209400 */
[----:B------:R-:W-:-:S05]  /*1230*/  IADD3 R8, PT, PT, -R4, RZ, RZ ;  /* 0x000000ff04087210 */ /* 0x000fca0007ffe1ff */
        /* <DEDUP_REMOVED lines=9> */
[----:B---3--:R-:W-:-:S06]  /*12d0*/  VIADD R5, R11, 0xffffffe ;  /* 0x0ffffffe0b057836 */ /* 0x008fcc0000000000 */
[----:B------:R-:W-:Y:S01]  /*12e0*/  @P2 VIADD R4, R4, 0x1 ;  /* 0x0000000104042836 */ /* 0x000fe20000000000 */
[----:B------:R-:W3:Y:S03]  /*12f0*/  F2I.FTZ.U32.TRUNC.NTZ R5, R5 ;  /* 0x0000000500057305 */ /* 0x000ee6000021f000 */
[----:B------:R-:W-:-:S05]  /*1300*/  IMAD.MOV.U32 R7, RZ, RZ, R4 ;  /* 0x000000ffff077224 */ /* 0x000fca00078e0004 */
[----:B------:R-:W-:Y:S02]  /*1310*/  @!P4 IADD3 R7, PT, PT, -R7, RZ, RZ ;  /* 0x000000ff0707c210 */ /* 0x000fe40007ffe1ff */
[----:B------:R-:W-:-:S05]  /*1320*/  @!P3 LOP3.LUT R7, RZ, R10, RZ, 0x33, !PT ;  /* 0x0000000aff07b212 */ /* 0x000fca00078e33ff */
[----:B------:R-:W-:Y:S02]  /*1330*/  IMAD.MOV R4, RZ, RZ, -R7 ;  /* 0x000000ffff047224 */ /* 0x000fe400078e0a07 */
[----:B---3--:R-:W-:Y:S02]  /*1340*/  IMAD.MOV R11, RZ, RZ, -R5 ;  /* 0x000000ffff0b7224 */ /* 0x008fe400078e0a05 */
[----:B------:R-:W-:Y:S02]  /*1350*/  IMAD R10, R10, R4, R9 ;  /* 0x000000040a0a7224 */ /* 0x000fe400078e0209 */
[----:B------:R-:W-:Y:S02]  /*1360*/  HFMA2 R4, -RZ, RZ, 0, 0 ;  /* 0x00000000ff047431 */ /* 0x000fe400000001ff */
[----:B------:R-:W-:Y:S01]  /*1370*/  IMAD R11, R11, R14, RZ ;  /* 0x0000000e0b0b7224 */ /* 0x000fe200078e02ff */
        /* <DEDUP_REMOVED lines=9> */
[----:B--2---:R-:W-:Y:S02]  /*1410*/  ISETP.NE.U32.AND P3, PT, R20, 0x1, PT ;  /* 0x000000011400780c */ /* 0x004fe40003f65070 */
[----:B------:R-:W-:Y:S02]  /*1420*/  ISETP.GE.U32.AND P2, PT, R5, R14, PT ;  /* 0x0000000e0500720c */ /* 0x000fe40003f46070 */
[----:B------:R-:W-:-:S04]  /*1430*/  LOP3.LUT R5, R10, R15, RZ, 0x3c, !PT ;  /* 0x0000000f0a057212 */ /* 0x000fc800078e3cff */
[----:B------:R-:W-:-:S07]  /*1440*/  ISETP.GE.AND P4, PT, R5, RZ, PT ;  /* 0x000000ff0500720c */ /* 0x000fce0003f86270 */
[----:B------:R-:W-:Y:S01]  /*1450*/  @P2 VIADD R4, R4, 0x1 ;  /* 0x0000000104042836 */ /* 0x000fe20000000000 */
[----:B0-----:R-:W-:-:S05]  /*1460*/  ISETP.NE.U32.AND P2, PT, R18, 0x1, PT ;  /* 0x000000011200780c */ /* 0x001fca0003f45070 */
[----:B------:R-:W-:Y:S02]  /*1470*/  @!P4 IADD3 R4, PT, PT, -R4, RZ, RZ ;  /* 0x000000ff0404c210 */ /* 0x000fe40007ffe1ff */
        /* <DEDUP_REMOVED lines=24> */
.L_x_10300:
[----:B------:R-:W-:Y:S05]  /*1600*/  BSYNC.RECONVERGENT B1 ;  /* 0x0000000000017941 */ /* 0x000fea0003800200 */
.L_x_10299:
        /* <DEDUP_REMOVED lines=25> */
[----:B------:R-:W1:Y:S08]  /*17a0*/  F2I.FTZ.U32.TRUNC.NTZ R5, R9 ;  /* 0x0000000900057305 */ /* 0x000e70000021f000 */
[----:B------:R-:W3:Y:S01]  /*17b0*/  I2F.RP R9, R16 ;  /* 0x0000001000097306 */ /* 0x000ee20000209400 */
[----:B-1----:R-:W-:-:S04]  /*17c0*/  IMAD.MOV R15, RZ, RZ, -R5 ;  /* 0x000000ffff0f7224 */ /* 0x002fc800078e0a05 */
[----:B------:R-:W-:-:S04]  /*17d0*/  IMAD R15, R15, R14, RZ ;  /* 0x0000000e0f0f7224 */ /* 0x000fc800078e02ff */
[----:B------:R-:W-:Y:S01]  /*17e0*/  IMAD.HI.U32 R4, R5, R15, R4 ;  /* 0x0000000f05047227 */ /* 0x000fe200078e0004 */
[----:B------:R-:W-:Y:S01]  /*17f0*/  MOV R5, R10 ;  /* 0x0000000a00057202 */ /* 0x000fe20000000f00 */
[----:B---3--:R-:W1:Y:S04]  /*1800*/  MUFU.RCP R9, R9 ;  /* 0x0000000900097308 */ /* 0x008e680000001000 */
[----:B------:R-:W-:-:S04]  /*1810*/  IMAD.HI.U32 R4, R4, R5, RZ ;  /* 0x0000000504047227 */ /* 0x000fc800078e00ff */
[----:B------:R-:W-:-:S04]  /*1820*/  IMAD.MOV R10, RZ, RZ, -R4 ;  /* 0x000000ffff0a7224 */ /* 0x000fc800078e0a04 */
[----:B------:R-:W-:-:S05]  /*1830*/  IMAD R5, R14, R10, R5 ;  /* 0x0000000a0e057224 */ /* 0x000fca00078e0205 */
[----:B------:R-:W-:Y:S02]  /*1840*/  ISETP.GT.U32.AND P6, PT, R14, R5, PT ;  /* 0x000000050e00720c */ /* 0x000fe40003fc4070 */
[----:B-1----:R-:W-:-:S11]  /*1850*/  IADD3 R10, PT, PT, R9, 0xffffffe, RZ ;  /* 0x0ffffffe090a7810 */ /* 0x002fd60007ffe0ff */
[----:B------:R-:W-:Y:S01]  /*1860*/  @!P6 IADD3 R5, PT, PT, R5, -R14, RZ ;  /* 0x8000000e0505e210 */ /* 0x000fe20007ffe0ff */
[----:B------:R-:W-:-:S03]  /*1870*/  @!P6 VIADD R4, R4, 0x1 ;  /* 0x000000010404e836 */ /* 0x000fc60000000000 */
[----:B------:R-:W-:Y:S02]  /*1880*/  ISETP.GE.U32.AND P6, PT, R5, R14, PT ;  /* 0x0000000e0500720c */ /* 0x000fe40003fc6070 */
[----:B------:R-:W-:-:S11]  /*1890*/  LOP3.LUT R5, R11, R12, RZ, 0x3c, !PT ;  /* 0x0000000c0b057212 */ /* 0x000fd600078e3cff */
[----:B------:R-:W-:Y:S01]  /*18a0*/  @P6 VIADD R4, R4, 0x1 ;  /* 0x0000000104046836 */ /* 0x000fe20000000000 */
[----:B------:R-:W-:Y:S02]  /*18b0*/  ISETP.GE.AND P6, PT, R5, RZ, PT ;  /* 0x000000ff0500720c */ /* 0x000fe40003fc6270 */
[----:B------:R-:W1:Y:S01]  /*18c0*/  F2I.FTZ.U32.TRUNC.NTZ R5, R10 ;  /* 0x0000000a00057305 */ /* 0x000e62000021f000 */
[----:B------:R-:W-:-:S10]  /*18d0*/  IMAD.MOV.U32 R7, RZ, RZ, R4 ;  /* 0x000000ffff077224 */ /* 0x000fd400078e0004 */
[----:B------:R-:W-:Y:S01]  /*18e0*/  @!P6 IMAD.MOV R7, RZ, RZ, -R7 ;  /* 0x000000ffff07e224 */ /* 0x000fe200078e0a07 */
[----:B------:R-:W-:Y:S01]  /*18f0*/  ISETP.NE.AND P6, PT, R12, RZ, PT ;  /* 0x000000ff0c00720c */ /* 0x000fe20003fc5270 */
[----:B-1----:R-:W-:-:S04]  /*1900*/  IMAD.MOV R9, RZ, RZ, -R5 ;  /* 0x000000ffff097224 */ /* 0x002fc800078e0a05 */
[----:B------:R-:W-:-:S08]  /*1910*/  IMAD R9, R9, R16, RZ ;  /* 0x0000001009097224 */ /* 0x000fd000078e02ff */
[----:B------:R-:W-:-:S04]  /*1920*/  @!P6 LOP3.LUT R7, RZ, R12, RZ, 0x33, !PT ;  /* 0x0000000cff07e212 */ /* 0x000fc800078e33ff */
[----:B------:R-:W-:-:S05]  /*1930*/  IADD3 R4, PT, PT, -R7, RZ, RZ ;  /* 0x000000ff07047210 */ /* 0x000fca0007ffe1ff */
[----:B------:R-:W-:Y:S02]  /*1940*/  IMAD R12, R12, R4, R11 ;  /* 0x000000040c0c7224 */ /* 0x000fe400078e020b */
[----:B------:R-:W-:-:S03]  /*1950*/  IMAD.MOV.U32 R4, RZ, RZ, RZ ;  /* 0x000000ffff047224 */ /* 0x000fc600078e00ff */
        /* <DEDUP_REMOVED lines=19> */
[----:B------:R-:W-:-:S04]  /*1a90*/  ISETP.NE.AND.EX P6, PT, R21, RZ, PT, P6 ;  /* 0x000000ff1500720c */ /* 0x000fc80003fc5360 */
[----:B------:R-:W-:Y:S02]  /*1aa0*/  SEL R5, R7, RZ, P6 ;  /* 0x000000ff07057207 */ /* 0x000fe40003000000 */
[----:B0-----:R-:W-:-:S03]  /*1ab0*/  ISETP.NE.U32.AND P6, PT, R18, 0x1, PT ;  /* 0x000000011200780c */ /* 0x001fc60003fc5070 */
[----:B------:R-:W-:Y:S01]  /*1ac0*/  IMAD R10, R5, UR48, RZ ;  /* 0x00000030050a7c24 */ /* 0x000fe2000f8e02ff */
[----:B------:R-:W-:Y:S02]  /*1ad0*/  ISETP.NE.AND.EX P6, PT, R19, RZ, PT, P6 ;  /* 0x000000ff1300720c */ /* 0x000fe40003fc5360 */
[----:B------:R-:W-:Y:S02]  /*1ae0*/  SHF.R.S64 R5, RZ, 0x1e, R11 ;  /* 0x0000001eff057819 */ /* 0x000fe4000000100b */
        /* <DEDUP_REMOVED lines=17> */
.L_x_10302:
[----:B------:R-:W-:Y:S05]  /*1c00*/  BSYNC.RECONVERGENT B1 ;  /* 0x0000000000017941 */ /* 0x000fea0003800200 */
.L_x_10301:
        /* <DEDUP_REMOVED lines=20> */
[----:B------:R-:W1:Y:S08]  /*1d50*/  F2I.FTZ.U32.TRUNC.NTZ R5, R9 ;  /* 0x0000000900057305 */ /* 0x000e70000021f000 */
[----:B------:R-:W3:Y:S01]  /*1d60*/  I2F.RP R9, R18 ;  /* 0x0000001200097306 */ /* 0x000ee20000209400 */
[----:B-1----:R-:W-:-:S04]  /*1d70*/  IMAD.MOV R15, RZ, RZ, -R5 ;  /* 0x000000ffff0f7224 */ /* 0x002fc800078e0a05 */
[----:B------:R-:W-:-:S04]  /*1d80*/  IMAD R15, R15, R16, RZ ;  /* 0x000000100f0f7224 */ /* 0x000fc800078e02ff */
[----:B------:R-:W-:Y:S01]  /*1d90*/  IMAD.HI.U32 R4, R5, R15, R4 ;  /* 0x0000000f05047227 */ /* 0x000fe200078e0004 */
[----:B---3--:R-:W1:Y:S03]  /*1da0*/  MUFU.RCP R9, R9 ;  /* 0x0000000900097308 */ /* 0x008e660000001000 */
[----:B------:R-:W-:-:S04]  /*1db0*/  IMAD.MOV.U32 R5, RZ, RZ, R12 ;  /* 0x000000ffff057224 */ /* 0x000fc800078e000c */
[----:B------:R-:W-:-:S04]  /*1dc0*/  IMAD.HI.U32 R4, R4, R5, RZ ;  /* 0x0000000504047227 */ /* 0x000fc800078e00ff */
[----:B------:R-:W-:-:S04]  /*1dd0*/  IMAD.MOV R12, RZ, RZ, -R4 ;  /* 0x000000ffff0c7224 */ /* 0x000fc800078e0a04 */
[----:B------:R-:W-:Y:S02]  /*1de0*/  IMAD R5, R16, R12, R5 ;  /* 0x0000000c10057224 */ /* 0x000fe400078e0205 */
[----:B-1----:R-:W-:-:S03]  /*1df0*/  VIADD R12, R9, 0xffffffe ;  /* 0x0ffffffe090c7836 */ /* 0x002fc60000000000 */
[----:B------:R-:W-:-:S13]  /*1e00*/  ISETP.GT.U32.AND P1, PT, R16, R5, PT ;  /* 0x000000051000720c */ /* 0x000fda0003f24070 */
[----:B------:R-:W-:Y:S01]  /*1e10*/  @!P1 IMAD.IADD R5, R5, 0x1, -R16 ;  /* 0x0000000105059824 */ /* 0x000fe200078e0a10 */
[----:B------:R-:W-:-:S04]  /*1e20*/  @!P1 IADD3 R4, PT, PT, R4, 0x1, RZ ;  /* 0x0000000104049810 */ /* 0x000fc80007ffe0ff */
[----:B------:R-:W-:Y:S02]  /*1e30*/  ISETP.GE.U32.AND P1, PT, R5, R16, PT ;  /* 0x000000100500720c */ /* 0x000fe40003f26070 */
[----:B------:R-:W-:-:S11]  /*1e40*/  LOP3.LUT R5, R11, R14, RZ, 0x3c, !PT ;  /* 0x0000000e0b057212 */ /* 0x000fd600078e3cff */
[----:B------:R-:W-:Y:S01]  /*1e50*/  @P1 VIADD R4, R4, 0x1 ;  /* 0x0000000104041836 */ /* 0x000fe20000000000 */
[----:B------:R-:W-:Y:S02]  /*1e60*/  ISETP.GE.AND P1, PT, R5, RZ, PT ;  /* 0x000000ff0500720c */ /* 0x000fe40003f26270 */
[----:B------:R-:W1:Y:S02]  /*1e70*/  F2I.FTZ.U32.TRUNC.NTZ R5, R12 ;  /* 0x0000000c00057305 */ /* 0x000e64000021f000 */
[----:B------:R-:W-:-:S09]  /*1e80*/  MOV R7, R4 ;  /* 0x0000000400077202 */ /* 0x000fd20000000f00 */
[----:B------:R-:W-:Y:S01]  /*1e90*/  @!P1 IMAD.MOV R7, RZ, RZ, -R7 ;  /* 0x000000ffff079224 */ /* 0x000fe200078e0a07 */
[----:B------:R-:W-:Y:S02]  /*1ea0*/  ISETP.NE.AND P1, PT, R14, RZ, PT ;  /* 0x000000ff0e00720c */ /* 0x000fe40003f25270 */
[----:B-1----:R-:W-:-:S05]  /*1eb0*/  IADD3 R9, PT, PT, RZ, -R5, RZ ;  /* 0x80000005ff097210 */ /* 0x002fca0007ffe0ff */
        /* <DEDUP_REMOVED lines=22> */
[----:B--2---:R-:W-:Y:S02]  /*2020*/  ISETP.NE.U32.AND P1, PT, R22, 0x1, PT ;  /* 0x000000011600780c */ /* 0x004fe40003f25070 */
[----:B------:R-:W-:Y:S02]  /*2030*/  IADD3 R9, PT, PT, -R4, RZ, RZ ;  /* 0x000000ff04097210 */ /* 0x000fe40007ffe1ff */
        /* <DEDUP_REMOVED lines=23> */
.L_x_10304:
[----:B------:R-:W-:Y:S05]  /*21b0*/  BSYNC.RECONVERGENT B1 ;  /* 0x0000000000017941 */ /* 0x000fea0003800200 */
.L_x_10303:
        /* <DEDUP_REMOVED lines=25> */
[----:B-1----:R-:W0:Y:S02]  /*2350*/  MUFU.RCP R9, R9 ;  /* 0x0000000900097308 */ /* 0x002e240000001000 */
[----:B------:R-:W-:-:S04]  /*2360*/  IMAD.HI.U32 R4, R5, R15, R4 ;  /* 0x0000000f05047227 */ /* 0x000fc800078e0004 */
[----:B------:R-:W-:-:S04]  /*2370*/  IMAD.MOV.U32 R5, RZ, RZ, R12 ;  /* 0x000000ffff057224 */ /* 0x000fc800078e000c */
[----:B------:R-:W-:-:S05]  /*2380*/  IMAD.HI.U32 R4, R4, R5, RZ ;  /* 0x0000000504047227 */ /* 0x000fca00078e00ff */
[----:B------:R-:W-:-:S05]  /*2390*/  IADD3 R12, PT, PT, -R4, RZ, RZ ;  /* 0x000000ff040c7210 */ /* 0x000fca0007ffe1ff */
[----:B------:R-:W-:Y:S02]  /*23a0*/  IMAD R5, R18, R12, R5 ;  /* 0x0000000c12057224 */ /* 0x000fe400078e0205 */
[----:B0-----:R-:W-:-:S03]  /*23b0*/  VIADD R12, R9, 0xffffffe ;  /* 0x0ffffffe090c7836 */ /* 0x001fc60000000000 */
[----:B------:R-:W-:-:S13]  /*23c0*/  ISETP.GT.U32.AND P2, PT, R18, R5, PT ;  /* 0x000000051200720c */ /* 0x000fda0003f44070 */
[----:B------:R-:W-:Y:S02]  /*23d0*/  @!P2 IMAD.IADD R5, R5, 0x1, -R18 ;  /* 0x000000010505a824 */ /* 0x000fe400078e0a12 */
[----:B------:R-:W-:-:S03]  /*23e0*/  @!P2 VIADD R4, R4, 0x1 ;  /* 0x000000010404a836 */ /* 0x000fc60000000000 */
[----:B------:R-:W-:Y:S02]  /*23f0*/  ISETP.GE.U32.AND P2, PT, R5, R18, PT ;  /* 0x000000120500720c */ /* 0x000fe40003f46070 */
[----:B------:R-:W-:Y:S01]  /*2400*/  LOP3.LUT R5, R11, R14, RZ, 0x3c, !PT ;  /* 0x0000000e0b057212 */ /* 0x000fe200078e3cff */
[----:B------:R-:W0:Y:S10]  /*2410*/  LDC.64 R18, c[0x0][0x3a0] ;  /* 0x0000e800ff127b82 */ /* 0x000e340000000a00 */
[----:B------:R-:W-:-:S02]  /*2420*/  @P2 IADD3 R4, PT, PT, R4, 0x1, RZ ;  /* 0x0000000104042810 */ /* 0x000fc40007ffe0ff */
[----:B------:R-:W-:Y:S02]  /*2430*/  ISETP.GE.AND P2, PT, R5, RZ, PT ;  /* 0x000000ff0500720c */ /* 0x000fe40003f46270 */
[----:B------:R-:W1:Y:S01]  /*2440*/  F2I.FTZ.U32.TRUNC.NTZ R5, R12 ;  /* 0x0000000c00057305 */ /* 0x000e62000021f000 */
[----:B------:R-:W-:-:S10]  /*2450*/  IMAD.MOV.U32 R7, RZ, RZ, R4 ;  /* 0x000000ffff077224 */ /* 0x000fd400078e0004 */
        /* <DEDUP_REMOVED lines=25> */
[----:B--2---:R-:W-:-:S03]  /*25f0*/  ISETP.NE.U32.AND P2, PT, R22, 0x1, PT ;  /* 0x000000011600780c */ /* 0x004fc60003f45070 */
[----:B------:R-:W-:Y:S01]  /*2600*/  IMAD.MOV R9, RZ, RZ, -R4 ;  /* 0x000000ffff097224 */ /* 0x000fe200078e0a04 */
[----:B------:R-:W-:-:S04]  /*2610*/  ISETP.NE.AND.EX P2, PT, R23, RZ, PT, P2 ;  /* 0x000000ff1700720c */ /* 0x000fc80003f45320 */
[----:B------:R-:W-:Y:S02]  /*2620*/  SEL R5, R7, RZ, P2 ;  /* 0x000000ff07057207 */ /* 0x000fe40001000000 */
[----:B-1----:R-:W-:-:S03]  /*2630*/  ISETP.NE.U32.AND P2, PT, R20, 0x1, PT ;  /* 0x000000011400780c */ /* 0x002fc60003f45070 */
        /* <DEDUP_REMOVED lines=20> */
.L_x_10306:
[----:B------:R-:W-:Y:S05]  /*2780*/  BSYNC.RECONVERGENT B1 ;  /* 0x0000000000017941 */ /* 0x000fea0003800200 */
.L_x_10305:
        /* <DEDUP_REMOVED lines=22> */
[----:B------:R-:W-:-:S04]  /*28f0*/  IMAD R15, R15, R20, RZ ;  /* 0x000000140f0f7224 */ /* 0x000fc800078e02ff */
[----:B------:R-:W-:Y:S01]  /*2900*/  IMAD.HI.U32 R4, R5, R15, R4 ;  /* 0x0000000f05047227 */ /* 0x000fe200078e0004 */
[----:B------:R-:W-:Y:S01]  /*2910*/  MOV R5, R12 ;  /* 0x0000000c00057202 */ /* 0x000fe20000000f00 */
[----:B-1----:R-:W0:Y:S04]  /*2920*/  MUFU.RCP R9, R9 ;  /* 0x0000000900097308 */ /* 0x002e280000001000 */
[----:B------:R-:W-:-:S04]  /*2930*/  IMAD.HI.U32 R4, R4, R5, RZ ;  /* 0x0000000504047227 */ /* 0x000fc800078e00ff */
[----:B------:R-:W-:-:S04]  /*2940*/  IMAD.MOV R12, RZ, RZ, -R4 ;  /* 0x000000ffff0c7224 */ /* 0x000fc800078e0a04 */
[----:B------:R-:W-:-:S05]  /*2950*/  IMAD R5, R20, R12, R5 ;  /* 0x0000000c14057224 */ /* 0x000fca00078e0205 */
[----:B------:R-:W-:Y:S02]  /*2960*/  ISETP.GT.U32.AND P3, PT, R20, R5, PT ;  /* 0x000000051400720c */ /* 0x000fe40003f64070 */
[----:B0-----:R-:W-:-:S11]  /*2970*/  IADD3 R12, PT, PT, R9, 0xffffffe, RZ ;  /* 0x0ffffffe090c7810 */ /* 0x001fd60007ffe0ff */
[----:B------:R-:W-:Y:S01]  /*2980*/  @!P3 IADD3 R5, PT, PT, R5, -R20, RZ ;  /* 0x800000140505b210 */ /* 0x000fe20007ffe0ff */
[----:B------:R-:W-:-:S03]  /*2990*/  @!P3 VIADD R4, R4, 0x1 ;  /* 0x000000010404b836 */ /* 0x000fc60000000000 */
[----:B------:R-:W-:Y:S02]  /*29a0*/  ISETP.GE.U32.AND P3, PT, R5, R20, PT ;  /* 0x000000140500720c */ /* 0x000fe40003f66070 */
[----:B------:R-:W-:Y:S01]  /*29b0*/  LOP3.LUT R5, R11, R14, RZ, 0x3c, !PT ;  /* 0x0000000e0b057212 */ /* 0x000fe200078e3cff */
[----:B------:R-:W0:Y:S10]  /*29c0*/  LDC.64 R20, c[0x0][0x3a0] ;  /* 0x0000e800ff147b82 */ /* 0x000e340000000a00 */
[----:B------:R-:W-:Y:S01]  /*29d0*/  @P3 VIADD R4, R4, 0x1 ;  /* 0x0000000104043836 */ /* 0x000fe20000000000 */
[----:B------:R-:W-:-:S02]  /*29e0*/  ISETP.GE.AND P3, PT, R5, RZ, PT ;  /* 0x000000ff0500720c */ /* 0x000fc40003f66270 */
        /* <DEDUP_REMOVED lines=22> */
[----:B------:R-:W-:-:S02]  /*2b50*/  @P3 IADD3 R4, PT, PT, R4, 0x1, RZ ;  /* 0x0000000104043810 */ /* 0x000fc40007ffe0ff */
        /* <DEDUP_REMOVED lines=29> */
.L_x_10308:
[----:B------:R-:W-:Y:S05]  /*2d30*/  BSYNC.RECONVERGENT B1 ;  /* 0x0000000000017941 */ /* 0x000fea0003800200 */
.L_x_10307:
        /* <DEDUP_REMOVED lines=24> */
[----:B------:R-:W-:-:S04]  /*2ec0*/  IMAD R15, R15, R22, RZ ;  /* 0x000000160f0f7224 */ /* 0x000fc800078e02ff */
[----:B------:R-:W-:Y:S01]  /*2ed0*/  IMAD.HI.U32 R4, R5, R15, R4 ;  /* 0x0000000f05047227 */ /* 0x000fe200078e0004 */
[----:B-1----:R-:W0:Y:S03]  /*2ee0*/  MUFU.RCP R9, R9 ;  /* 0x0000000900097308 */ /* 0x002e260000001000 */
[----:B------:R-:W-:-:S04]  /*2ef0*/  IMAD.MOV.U32 R5, RZ, RZ, R12 ;  /* 0x000000ffff057224 */ /* 0x000fc800078e000c */
[----:B------:R-:W-:-:S04]  /*2f00*/  IMAD.HI.U32 R4, R4, R5, RZ ;  /* 0x0000000504047227 */ /* 0x000fc800078e00ff */
[----:B------:R-:W-:-:S04]  /*2f10*/  IMAD.MOV R12, RZ, RZ, -R4 ;  /* 0x000000ffff0c7224 */ /* 0x000fc800078e0a04 */
[----:B------:R-:W-:Y:S02]  /*2f20*/  IMAD R5, R22, R12, R5 ;  /* 0x0000000c16057224 */ /* 0x000fe400078e0205 */
[----:B0-----:R-:W-:-:S03]  /*2f30*/  VIADD R12, R9, 0xffffffe ;  /* 0x0ffffffe090c7836 */ /* 0x001fc60000000000 */
        /* <DEDUP_REMOVED lines=60> */
.L_x_10310:
[----:B------:R-:W-:Y:S05]  /*3300*/  BSYNC.RECONVERGENT B1 ;  /* 0x0000000000017941 */ /* 0x000fea0003800200 */
.L_x_10309:
        /* <DEDUP_REMOVED lines=90> */
.L_x_10312:
[----:B------:R-:W-:Y:S05]  /*38b0*/  BSYNC.RECONVERGENT B1 ;  /* 0x0000000000017941 */ /* 0x000fea0003800200 */
.L_x_10311:
        /* <DEDUP_REMOVED lines=92> */
.L_x_10314:
[----:B------:R-:W-:Y:S05]  /*3e80*/  BSYNC.RECONVERGENT B1 ;  /* 0x0000000000017941 */ /* 0x000fea0003800200 */
.L_x_10313:
        /* <DEDUP_REMOVED lines=90> */
.L_x_10316:
[----:B------:R-:W-:Y:S05]  /*4430*/  BSYNC.RECONVERGENT B1 ;  /* 0x0000000000017941 */ /* 0x000fea0003800200 */
.L_x_10315:
        /* <DEDUP_REMOVED lines=92> */
.L_x_10318:
[----:B------:R-:W-:Y:S05]  /*4a00*/  BSYNC.RECONVERGENT B1 ;  /* 0x0000000000017941 */ /* 0x000fea0003800200 */
.L_x_10317:
        /* <DEDUP_REMOVED lines=90> */
.L_x_10320:
[----:B------:R-:W-:Y:S05]  /*4fb0*/  BSYNC.RECONVERGENT B1 ;  /* 0x0000000000017941 */ /* 0x000fea0003800200 */
.L_x_10319:
        /* <DEDUP_REMOVED lines=37> */
[----:B------:R-:W-:Y:S01]  /*5210*/  LOP3.LUT R5, R11, R14, RZ, 0x3c, !PT ;  /* 0x0000000e0b057212 */ /* 0x000fe200078e3cff */
[----:B------:R-:W1:Y:S10]  /*5220*/  LDC.64 R34, c[0x0][0x3a0] ;  /* 0x0000e800ff227b82 */ /* 0x000e740000000a00 */
[----:B------:R-:W-:Y:S01]  /*5230*/  @P4 VIADD R4, R4, 0x1 ;  /* 0x0000000104044836 */ /* 0x000fe20000000000 */
[----:B------:R-:W-:-:S02]  /*5240*/  ISETP.GE.AND P4, PT, R5, RZ, PT ;  /* 0x000000ff0500720c */ /* 0x000fc40003f86270 */
[----:B------:R-:W3:Y:S02]  /*5250*/  F2I.FTZ.U32.TRUNC.NTZ R5, R12 ;  /* 0x0000000c00057305 */ /* 0x000ee4000021f000 */
[----:B------:R-:W-:-:S09]  /*5260*/  MOV R7, R4 ;  /* 0x0000000400077202 */ /* 0x000fd20000000f00 */
[----:B------:R-:W-:Y:S01]  /*5270*/  @!P4 IMAD.MOV R7, RZ, RZ, -R7 ;  /* 0x000000ffff07c224 */ /* 0x000fe200078e0a07 */
[----:B------:R-:W-:Y:S02]  /*5280*/  ISETP.NE.AND P4, PT, R14, RZ, PT ;  /* 0x000000ff0e00720c */ /* 0x000fe40003f85270 */
[----:B---3--:R-:W-:-:S05]  /*5290*/  IADD3 R9, PT, PT, RZ, -R5, RZ ;  /* 0x80000005ff097210 */ /* 0x008fca0007ffe0ff */
        /* <DEDUP_REMOVED lines=46> */
.L_x_10322:
[----:B------:R-:W-:Y:S05]  /*5580*/  BSYNC.RECONVERGENT B1 ;  /* 0x0000000000017941 */ /* 0x000fea0003800200 */
.L_x_10321:
        /* <DEDUP_REMOVED lines=22> */
[----:B-1----:R-:W-:-:S05]  /*56f0*/  IADD3 R15, PT, PT, RZ, -R5, RZ ;  /* 0x80000005ff0f7210 */ /* 0x002fca0007ffe0ff */
[----:B------:R-:W-:Y:S02]  /*5700*/  IMAD R15, R15, R36, RZ ;  /* 0x000000240f0f7224 */ /* 0x000fe400078e02ff */
[----:B---3--:R-:W1:Y:S02]  /*5710*/  MUFU.RCP R9, R9 ;  /* 0x0000000900097308 */ /* 0x008e640000001000 */
[----:B------:R-:W-:-:S04]  /*5720*/  IMAD.HI.U32 R4, R5, R15, R4 ;  /* 0x0000000f05047227 */ /* 0x000fc800078e0004 */
[----:B------:R-:W-:-:S04]  /*5730*/  IMAD.MOV.U32 R5, RZ, RZ, R12 ;  /* 0x000000ffff057224 */ /* 0x000fc800078e000c */
[----:B------:R-:W-:-:S05]  /*5740*/  IMAD.HI.U32 R4, R4, R5, RZ ;  /* 0x0000000504047227 */ /* 0x000fca00078e00ff */
[----:B------:R-:W-:-:S05]  /*5750*/  IADD3 R12, PT, PT, -R4, RZ, RZ ;  /* 0x000000ff040c7210 */ /* 0x000fca0007ffe1ff */
[----:B------:R-:W-:Y:S02]  /*5760*/  IMAD R5, R36, R12, R5 ;  /* 0x0000000c24057224 */ /* 0x000fe400078e0205 */
[----:B-1----:R-:W-:-:S03]  /*5770*/  VIADD R12, R9, 0xffffffe ;  /* 0x0ffffffe090c7836 */ /* 0x002fc60000000000 */
[----:B------:R-:W-:-:S13]  /*5780*/  ISETP.GT.U32.AND P5, PT, R36, R5, PT ;  /* 0x000000052400720c */ /* 0x000fda0003fa4070 */
[----:B------:R-:W-:Y:S02]  /*5790*/  @!P5 IMAD.IADD R5, R5, 0x1, -R36 ;  /* 0x000000010505d824 */ /* 0x000fe400078e0a24 */
[----:B------:R-:W-:-:S03]  /*57a0*/  @!P5 VIADD R4, R4, 0x1 ;  /* 0x000000010404d836 */ /* 0x000fc60000000000 */
[----:B------:R-:W-:Y:S02]  /*57b0*/  ISETP.GE.U32.AND P5, PT, R5, R36, PT ;  /* 0x000000240500720c */ /* 0x000fe40003fa6070 */
[----:B------:R-:W-:-:S11]  /*57c0*/  LOP3.LUT R5, R11, R14, RZ, 0x3c, !PT ;  /* 0x0000000e0b057212 */ /* 0x000fd600078e3cff */
[----:B------:R-:W-:Y:S02]  /*57d0*/  @P5 IADD3 R4, PT, PT, R4, 0x1, RZ ;  /* 0x0000000104045810 */ /* 0x000fe40007ffe0ff */
        /* <DEDUP_REMOVED lines=53> */
.L_x_10324:
[----:B------:R-:W-:Y:S05]  /*5b30*/  BSYNC.RECONVERGENT B1 ;  /* 0x0000000000017941 */ /* 0x000fea0003800200 */
.L_x_10323:
        /* <DEDUP_REMOVED lines=92> */
.L_x_10326:
[----:B------:R-:W-:Y:S05]  /*6100*/  BSYNC.RECONVERGENT B1 ;  /* 0x0000000000017941 */ /* 0x000fea0003800200 */
.L_x_10325:
        /* <DEDUP_REMOVED lines=90> */
.L_x_10328:
[----:B------:R-:W-:Y:S05]  /*66b0*/  BSYNC.RECONVERGENT B1 ;  /* 0x0000000000017941 */ /* 0x000fea0003800200 */
.L_x_10327:
        /* <DEDUP_REMOVED lines=92> */
.L_x_10330:
[----:B------:R-:W-:Y:S05]  /*6c80*/  BSYNC.RECONVERGENT B1 ;  /* 0x0000000000017941 */ /* 0x000fea0003800200 */
.L_x_10329:
        /* <DEDUP_REMOVED lines=90> */
.L_x_10332:
[----:B------:R-:W-:Y:S05]  /*7230*/  BSYNC.RECONVERGENT B1 ;  /* 0x0000000000017941 */ /* 0x000fea0003800200 */
.L_x_10331:
        /* <DEDUP_REMOVED lines=36> */
[----:B------:R-:W-:-:S11]  /*7480*/  LOP3.LUT R5, R11, R80, RZ, 0x3c, !PT ;  /* 0x000000500b057212 */ /* 0x000fd600078e3cff */
[----:B------:R-:W-:Y:S01]  /*7490*/  @P4 VIADD R4, R4, 0x1 ;  /* 0x0000000104044836 */ /* 0x000fe20000000000 */
[----:B------:R-:W-:Y:S02]  /*74a0*/  ISETP.GE.AND P4, PT, R5, RZ, PT ;  /* 0x000000ff0500720c */ /* 0x000fe40003f86270 */
[----:B------:R-:W0:Y:S02]  /*74b0*/  F2I.FTZ.U32.TRUNC.NTZ R5, R12 ;  /* 0x0000000c00057305 */ /* 0x000e24000021f000 */
[----:B------:R-:W-:-:S09]  /*74c0*/  MOV R7, R4 ;  /* 0x0000000400077202 */ /* 0x000fd20000000f00 */
        /* <DEDUP_REMOVED lines=10> */
[----:B------:R-:W-:Y:S02]  /*7570*/  MOV R5, R14 ;  /* 0x0000000e00057202 */ /* 0x000fe40000000f00 */
[----:B------:R-:W0:Y:S03]  /*7580*/  LDC.64 R14, c[0x0][0x3a0] ;  /* 0x0000e800ff0e7b82 */ /* 0x000e260000000a00 */
        /* <DEDUP_REMOVED lines=17> */
[----:B------:R-:W-:Y:S02]  /*76a0*/  SEL R5, R7, RZ, P4 ;  /* 0x000000ff07057207 */ /* 0x000fe40002000000 */
[----:B--2---:R-:W-:-:S03]  /*76b0*/  ISETP.NE.U32.AND P4, PT, R84, 0x1, PT ;  /* 0x000000015400780c */ /* 0x004fc60003f85070 */
        /* <DEDUP_REMOVED lines=20> */
.L_x_10334:
[----:B------:R-:W-:Y:S05]  /*7800*/  BSYNC.RECONVERGENT B1 ;  /* 0x0000000000017941 */ /* 0x000fea0003800200 */
.L_x_10333:
        /* <DEDUP_REMOVED lines=34> */
[----:B------:R-:W-:-:S11]  /*7a30*/  LOP3.LUT R5, R11, R86, RZ, 0x3c, !PT ;  /* 0x000000560b057212 */ /* 0x000fd600078e3cff */
[----:B------:R-:W-:Y:S02]  /*7a40*/  @P5 IADD3 R4, PT, PT, R4, 0x1, RZ ;  /* 0x0000000104045810 */ /* 0x000fe40007ffe0ff */
[----:B------:R-:W-:Y:S02]  /*7a50*/  ISETP.GE.AND P5, PT, R5, RZ, PT ;  /* 0x000000ff0500720c */ /* 0x000fe40003fa6270 */
[----:B------:R-:W0:Y:S01]  /*7a60*/  F2I.FTZ.U32.TRUNC.NTZ R5, R12 ;  /* 0x0000000c00057305 */ /* 0x000e22000021f000 */
[----:B------:R-:W-:-:S10]  /*7a70*/  IMAD.MOV.U32 R7, RZ, RZ, R4 ;  /* 0x000000ffff077224 */ /* 0x000fd400078e0004 */
[----:B------:R-:W-:Y:S02]  /*7a80*/  @!P5 IADD3 R7, PT, PT, -R7, RZ, RZ ;  /* 0x000000ff0707d210 */ /* 0x000fe40007ffe1ff */
[----:B------:R-:W-:Y:S01]  /*7a90*/  ISETP.NE.AND P5, PT, R86, RZ, PT ;  /* 0x000000ff5600720c */ /* 0x000fe20003fa5270 */
[----:B0-----:R-:W-:-:S04]  /*7aa0*/  IMAD.MOV R9, RZ, RZ, -R5 ;  /* 0x000000ffff097224 */ /* 0x001fc800078e0a05 */
[----:B------:R-:W-:-:S08]  /*7ab0*/  IMAD R9, R9, R82, RZ ;  /* 0x0000005209097224 */ /* 0x000fd000078e02ff */
[----:B------:R-:W-:-:S05]  /*7ac0*/  @!P5 LOP3.LUT R7, RZ, R86, RZ, 0x33, !PT ;  /* 0x00000056ff07d212 */ /* 0x000fca00078e33ff */
[----:B------:R-:W-:-:S04]  /*7ad0*/  IMAD.MOV R4, RZ, RZ, -R7 ;  /* 0x000000ffff047224 */ /* 0x000fc800078e0a07 */
[----:B------:R-:W-:Y:S02]  /*7ae0*/  IMAD R86, R86, R4, R11 ;  /* 0x0000000456567224 */ /* 0x000fe400078e020b */
[----:B------:R-:W-:-:S03]  /*7af0*/  HFMA2 R4, -RZ, RZ, 0, 0 ;  /* 0x00000000ff047431 */ /* 0x000fc600000001ff */
[----:B------:R-:W-:Y:S02]  /*7b00*/  IABS R14, R86 ;  /* 0x00000056000e7213 */ /* 0x000fe40000000000 */
[----:B------:R-:W-:-:S04]  /*7b10*/  IMAD.HI.U32 R4, R5, R9, R4 ;  /* 0x0000000905047227 */ /* 0x000fc800078e0004 */
[----:B------:R-:W-:Y:S02]  /*7b20*/  IMAD.MOV.U32 R5, RZ, RZ, R14 ;  /* 0x000000ffff057224 */ /* 0x000fe400078e000e */
[----:B------:R-:W0:Y:S02]  /*7b30*/  LDC.64 R14, c[0x0][0x3a0] ;  /* 0x0000e800ff0e7b82 */ /* 0x000e240000000a00 */
        /* <DEDUP_REMOVED lines=39> */
.L_x_10336:
[----:B------:R-:W-:Y:S05]  /*7db0*/  BSYNC.RECONVERGENT B1 ;  /* 0x0000000000017941 */ /* 0x000fea0003800200 */
.L_x_10335:
        /* <DEDUP_REMOVED lines=36> */
[----:B------:R-:W-:-:S11]  /*8000*/  LOP3.LUT R5, R11, R88, RZ, 0x3c, !PT ;  /* 0x000000580b057212 */ /* 0x000fd600078e3cff */
[----:B------:R-:W-:Y:S01]  /*8010*/  @P6 VIADD R4, R4, 0x1 ;  /* 0x0000000104046836 */ /* 0x000fe20000000000 */
[----:B------:R-:W-:Y:S02]  /*8020*/  ISETP.GE.AND P6, PT, R5, RZ, PT ;  /* 0x000000ff0500720c */ /* 0x000fe40003fc6270 */
[----:B------:R-:W0:Y:S01]  /*8030*/  F2I.FTZ.U32.TRUNC.NTZ R5, R12 ;  /* 0x0000000c00057305 */ /* 0x000e22000021f000 */
[----:B------:R-:W-:-:S10]  /*8040*/  IMAD.MOV.U32 R7, RZ, RZ, R4 ;  /* 0x000000ffff077224 */ /* 0x000fd400078e0004 */
        /* <DEDUP_REMOVED lines=51> */
.L_x_10338:
[----:B------:R-:W-:Y:S05]  /*8380*/  BSYNC.RECONVERGENT B1 ;  /* 0x0000000000017941 */ /* 0x000fea0003800200 */
.L_x_10337:
        /* <DEDUP_REMOVED lines=90> */
.L_x_10340:
[----:B------:R-:W-:Y:S05]  /*8930*/  BSYNC.RECONVERGENT B1 ;  /* 0x0000000000017941 */ /* 0x000fea0003800200 */
.L_x_10339:
        /* <DEDUP_REMOVED lines=38> */
[----:B------:R-:W-:Y:S01]  /*8ba0*/  ISETP.GE.AND P2, PT, R5, RZ, PT ;  /* 0x000000ff0500720c */ /* 0x000fe20003f46270 */
[----:B0-----:R-:W-:Y:S02]  /*8bb0*/  VIADD R5, R9, 0xffffffe ;  /* 0x0ffffffe09057836 */ /* 0x001fe40000000000 */
[----:B------:R-:W-:-:S04]  /*8bc0*/  IMAD.MOV.U32 R7, RZ, RZ, R4 ;  /* 0x000000ffff077224 */ /* 0x000fc800078e0004 */
[----:B------:R-:W0:Y:S06]  /*8bd0*/  F2I.FTZ.U32.TRUNC.NTZ R5, R5 ;  /* 0x0000000500057305 */ /* 0x000e2c000021f000 */
[----:B------:R-:W-:Y:S02]  /*8be0*/  @!P2 IADD3 R7, PT, PT, -R7, RZ, RZ ;  /* 0x000000ff0707a210 */ /* 0x000fe40007ffe1ff */
[----:B------:R-:W-:Y:S01]  /*8bf0*/  ISETP.NE.AND P2, PT, R92, RZ, PT ;  /* 0x000000ff5c00720c */ /* 0x000fe20003f45270 */
[----:B0-----:R-:W-:-:S04]  /*8c00*/  IMAD.MOV R9, RZ, RZ, -R5 ;  /* 0x000000ffff097224 */ /* 0x001fc800078e0a05 */
[----:B------:R-:W-:-:S08]  /*8c10*/  IMAD R9, R9, R88, RZ ;  /* 0x0000005809097224 */ /* 0x000fd000078e02ff */
        /* <DEDUP_REMOVED lines=14> */
[----:B------:R-:W0:Y:S10]  /*8d00*/  LDC.64 R88, c[0x0][0x3a0] ;  /* 0x0000e800ff587b82 */ /* 0x000e340000000a00 */
[----:B------:R-:W-:Y:S01]  /*8d10*/  @P2 VIADD R4, R4, 0x1 ;  /* 0x0000000104042836 */ /* 0x000fe20000000000 */
[----:B------:R-:W-:-:S13]  /*8d20*/  ISETP.GE.AND P2, PT, R5, RZ, PT ;  /* 0x000000ff0500720c */ /* 0x000fda0003f46270 */
[----:B------:R-:W-:Y:S01]  /*8d30*/  @!P2 IMAD.MOV R4, RZ, RZ, -R4 ;  /* 0x000000ffff04a224 */ /* 0x000fe200078e0a04 */
[----:B------:R-:W-:-:S13]  /*8d40*/  ISETP.NE.AND P2, PT, R17, RZ, PT ;  /* 0x000000ff1100720c */ /* 0x000fda0003f45270 */
[----:B------:R-:W-:Y:S02]  /*8d50*/  @!P2 LOP3.LUT R4, RZ, R17, RZ, 0x33, !PT ;  /* 0x00000011ff04a212 */ /* 0x000fe400078e33ff */
[----:B-1----:R-:W-:Y:S02]  /*8d60*/  ISETP.NE.U32.AND P2, PT, R14, 0x1, PT ;  /* 0x000000010e00780c */ /* 0x002fe40003f45070 */
[----:B------:R-:W-:Y:S02]  /*8d70*/  IADD3 R9, PT, PT, -R4, RZ, RZ ;  /* 0x000000ff04097210 */ /* 0x000fe40007ffe1ff */
[----:B------:R-:W-:Y:S02]  /*8d80*/  ISETP.NE.AND.EX P2, PT, R15, RZ, PT, P2 ;  /* 0x000000ff0f00720c */ /* 0x000fe40003f45320 */
[----:B------:R-:W-:Y:S02]  /*8d90*/  SHF.R.S64 R14, RZ, 0x1e, R11 ;  /* 0x0000001eff0e7819 */ /* 0x000fe4000000100b */
[----:B------:R-:W-:-:S02]  /*8da0*/  SEL R5, R7, RZ, P2 ;  /* 0x000000ff07057207 */ /* 0x000fc40001000000 */
[----:B--2---:R-:W-:-:S03]  /*8db0*/  ISETP.NE.U32.AND P2, PT, R90, 0x1, PT ;  /* 0x000000015a00780c */ /* 0x004fc60003f45070 */
        /* <DEDUP_REMOVED lines=19> */
.L_x_10342:
[----:B------:R-:W-:Y:S05]  /*8ef0*/  BSYNC.RECONVERGENT B1 ;  /* 0x0000000000017941 */ /* 0x000fea0003800200 */
.L_x_10341:
        /* <DEDUP_REMOVED lines=35> */
[----:B0-----:R-:W-:Y:S01]  /*9130*/  IADD3 R5, PT, PT, R7, 0xffffffe, RZ ;  /* 0x0ffffffe07057810 */ /* 0x001fe20007ffe0ff */
[----:B------:R-:W-:-:S05]  /*9140*/  IMAD.MOV.U32 R9, RZ, RZ, R4 ;  /* 0x000000ffff097224 */ /* 0x000fca00078e0004 */
[----:B------:R-:W0:Y:S05]  /*9150*/  F2I.FTZ.U32.TRUNC.NTZ R5, R5 ;  /* 0x0000000500057305 */ /* 0x000e2a000021f000 */
[----:B------:R-:W-:Y:S01]  /*9160*/  @!P3 IMAD.MOV R9, RZ, RZ, -R9 ;  /* 0x000000ffff09b224 */ /* 0x000fe200078e0a09 */
[----:B------:R-:W-:Y:S02]  /*9170*/  ISETP.NE.AND P3, PT, R14, RZ, PT ;  /* 0x000000ff0e00720c */ /* 0x000fe40003f65270 */
[----:B0-----:R-:W-:-:S11]  /*9180*/  IADD3 R7, PT, PT, RZ, -R5, RZ ;  /* 0x80000005ff077210 */ /* 0x001fd60007ffe0ff */
[----:B------:R-:W-:Y:S01]  /*9190*/  @!P3 LOP3.LUT R9, RZ, R14, RZ, 0x33, !PT ;  /* 0x0000000eff09b212 */ /* 0x000fe200078e33ff */
[----:B------:R-:W-:-:S04]  /*91a0*/  IMAD R7, R7, R94, RZ ;  /* 0x0000005e07077224 */ /* 0x000fc800078e02ff */
[----:B------:R-:W-:-:S04]  /*91b0*/  IMAD.MOV R4, RZ, RZ, -R9 ;  /* 0x000000ffff047224 */ /* 0x000fc800078e0a09 */
[----:B------:R-:W-:Y:S02]  /*91c0*/  IMAD R17, R14, R4, R11 ;  /* 0x000000040e117224 */ /* 0x000fe400078e020b */
[----:B------:R-:W-:Y:S01]  /*91d0*/  IMAD.MOV.U32 R4, RZ, RZ, RZ ;  /* 0x000000ffff047224 */ /* 0x000fe200078e00ff */
[----:B------:R-:W0:Y:S03]  /*91e0*/  LDC.64 R14, c[0x0][0x390] ;  /* 0x0000e400ff0e7b82 */ /* 0x000e260000000a00 */
        /* <DEDUP_REMOVED lines=13> */
[----:B------:R-:W2:Y:S08]  /*92c0*/  LDC.64 R4, c[0x0][0x398] ;  /* 0x0000e600ff047b82 */ /* 0x000eb00000000a00 */
[----:B------:R-:W-:Y:S01]  /*92d0*/  @!P3 IMAD.MOV R7, RZ, RZ, -R7 ;  /* 0x000000ffff07b224 */ /* 0x000fe200078e0a07 */
[----:B------:R-:W-:-:S13]  /*92e0*/  ISETP.NE.AND P3, PT, R92, RZ, PT ;  /* 0x000000ff5c00720c */ /* 0x000fda0003f65270 */
[----:B------:R-:W-:Y:S02]  /*92f0*/  @!P3 LOP3.LUT R7, RZ, R92, RZ, 0x33, !PT ;  /* 0x0000005cff07b212 */ /* 0x000fe400078e33ff */
[----:B0-----:R-:W-:Y:S02]  /*9300*/  ISETP.NE.U32.AND P3, PT, R14, 0x1, PT ;  /* 0x000000010e00780c */ /* 0x001fe40003f65070 */
[----:B------:R-:W-:Y:S02]  /*9310*/  SHF.R.S64 R14, RZ, 0x1e, R11 ;  /* 0x0000001eff0e7819 */ /* 0x000fe4000000100b */
[----:B------:R-:W-:-:S04]  /*9320*/  ISETP.NE.AND.EX P3, PT, R15, RZ, PT, P3 ;  /* 0x000000ff0f00720c */ /* 0x000fc80003f65330 */
[----:B------:R-:W-:Y:S02]  /*9330*/  SEL R9, R9, RZ, P3 ;  /* 0x000000ff09097207 */ /* 0x000fe40001800000 */
[----:B--2---:R-:W-:Y:S02]  /*9340*/  ISETP.NE.U32.AND P3, PT, R4, 0x1, PT ;  /* 0x000000010400780c */ /* 0x004fe40003f65070 */
[----:B------:R-:W-:Y:S01]  /*9350*/  IADD3 R4, PT, PT, -R7, RZ, RZ ;  /* 0x000000ff07047210 */ /* 0x000fe20007ffe1ff */
[----:B------:R-:W-:Y:S01]  /*9360*/  IMAD R12, R9, UR48, RZ ;  /* 0x00000030090c7c24 */ /* 0x000fe2000f8e02ff */
        /* <DEDUP_REMOVED lines=18> */
.L_x_10344:
[----:B------:R-:W-:Y:S05]  /*9490*/  BSYNC.RECONVERGENT B1 ;  /* 0x0000000000017941 */ /* 0x000fea0003800200 */
.L_x_10343:
        /* <DEDUP_REMOVED lines=16> */
[C---:B------:R-:W-:Y:S02]  /*95a0*/  R2UR UR7, R61.reuse ;  /* 0x000000003d0772ca */ /* 0x040fe400000e0000 */
[----:B------:R-:W-:Y:S01]  /*95b0*/  R2UR UR4, R60 ;  /* 0x000000003c0472ca */ /* 0x000fe200000e0000 */
[----:B------:R-:W1:Y:S01]  /*95c0*/  LDC R96, c[0x0][0x3b4] ;  /* 0x0000ed00ff607b82 */ /* 0x000e620000000800 */
        /* <DEDUP_REMOVED lines=10> */
[----:B------:R-:W-:Y:S01]  /*9670*/  IABS R3, R9 ;  /* 0x0000000900037213 */ /* 0x000fe20000000000 */
[----:B------:R-:W0:Y:S04]  /*9680*/  I2F.RP R7, R5 ;  /* 0x0000000500077306 */ /* 0x000e280000209400 */
[----:B------:R-:W-:-:S04]  /*9690*/  IMAD.HI.U32 R2, R2, R3, RZ ;  /* 0x0000000302027227 */ /* 0x000fc800078e00ff */
[----:B------:R-:W-:-:S04]  /*96a0*/  IMAD.MOV R4, RZ, RZ, -R2 ;  /* 0x000000ffff047224 */ /* 0x000fc800078e0a02 */
[C---:B------:R-:W-:Y:S01]  /*96b0*/  IMAD R3, R14.reuse, R4, R3 ;  /* 0x000000040e037224 */ /* 0x040fe200078e0203 */
[----:B------:R-:W-:Y:S01]  /*96c0*/  LOP3.LUT R4, R9, R12, RZ, 0x3c, !PT ;  /* 0x0000000c09047212 */ /* 0x000fe200078e3cff */
[----:B0-----:R-:W0:Y:S03]  /*96d0*/  MUFU.RCP R7, R7 ;  /* 0x0000000700077308 */ /* 0x001e260000001000 */
        /* <DEDUP_REMOVED lines=8> */
[----:B------:R-:W-:-:S04]  /*9760*/  ISETP.GE.AND P4, PT, R4, RZ, PT ;  /* 0x000000ff0400720c */ /* 0x000fc80003f86270 */
[----:B------:R-:W-:Y:S01]  /*9770*/  MOV R11, R2 ;  /* 0x00000002000b7202 */ /* 0x000fe20000000f00 */
[----:B-1----:R-:W-:-:S04]  /*9780*/  IMAD.MOV R2, RZ, RZ, -R3 ;  /* 0x000000ffff027224 */ /* 0x002fc800078e0a03 */
[----:B------:R-:W-:Y:S02]  /*9790*/  IMAD R7, R2, R5, RZ ;  /* 0x0000000502077224 */ /* 0x000fe400078e02ff */
[----:B------:R-:W-:Y:S02]  /*97a0*/  HFMA2 R2, -RZ, RZ, 0, 0 ;  /* 0x00000000ff027431 */ /* 0x000fe400000001ff */
[----:B------:R-:W-:Y:S01]  /*97b0*/  @!P4 IMAD.MOV R11, RZ, RZ, -R11 ;  /* 0x000000ffff0bc224 */ /* 0x000fe200078e0a0b */
[----:B------:R-:W-:Y:S02]  /*97c0*/  ISETP.NE.AND P4, PT, R12, RZ, PT ;  /* 0x000000ff0c00720c */ /* 0x000fe40003f85270 */
[----:B------:R-:W-:-:S11]  /*97d0*/  IMAD.HI.U32 R7, R3, R7, R2 ;  /* 0x0000000703077227 */ /* 0x000fd600078e0002 */
        /* <DEDUP_REMOVED lines=14> */
[----:B------:R-:W1:Y:S02]  /*98c0*/  LDC.64 R2, c[0x0][0x390] ;  /* 0x0000e400ff027b82 */ /* 0x000e640000000a00 */
[----:B------:R-:W-:-:S06]  /*98d0*/  MOV R7, R4 ;  /* 0x0000000400077202 */ /* 0x000fcc0000000f00 */
[----:B------:R-:W2:Y:S03]  /*98e0*/  LDC.64 R4, c[0x0][0x398] ;  /* 0x0000e600ff047b82 */ /* 0x000ea60000000a00 */
        /* <DEDUP_REMOVED lines=8> */
[----:B--2---:R-:W-:-:S03]  /*9970*/  ISETP.NE.U32.AND P4, PT, R4, 0x1, PT ;  /* 0x000000010400780c */ /* 0x004fc60003f85070 */
[----:B------:R-:W-:Y:S01]  /*9980*/  IMAD R4, R3, UR48, RZ ;  /* 0x0000003003047c24 */ /* 0x000fe2000f8e02ff */
[----:B------:R-:W-:-:S04]  /*9990*/  ISETP.NE.AND.EX P4, PT, R5, RZ, PT, P4 ;  /* 0x000000ff0500720c */ /* 0x000fc80003f85340 */
        /* <DEDUP_REMOVED lines=17> */
.L_x_10346:
[----:B------:R-:W-:Y:S05]  /*9ab0*/  BSYNC.RECONVERGENT B1 ;  /* 0x0000000000017941 */ /* 0x000fea0003800200 */
.L_x_10345:
[----:B------:R-:W-:Y:S01]  /*9ac0*/  BSSY.RECONVERGENT B1, `(.L_x_10347) ;  /* 0x0000058000017945 */ /* 0x000fe20003800200 */
[----:B------:R-:W-:-:S03]  /*9ad0*/  MOV R98, 0xff800000 ;  /* 0xff80000000627802 */ /* 0x000fc60000000f00 */
        /* <DEDUP_REMOVED lines=15> */
[----:B-1----:R-:W-:-:S03]  /*9bd0*/  IABS R14, R11 ;  /* 0x0000000b000e7213 */ /* 0x002fc60000000000 */
[----:B------:R-:W-:Y:S01]  /*9be0*/  IMAD.HI.U32 R3, R3, R7, R2 ;  /* 0x0000000703037227 */ /* 0x000fe200078e0002 */
[----:B------:R-:W0:Y:S03]  /*9bf0*/  I2F.RP R9, R14 ;  /* 0x0000000e00097306 */ /* 0x000e260000209400 */
[----:B------:R-:W-:-:S05]  /*9c00*/  IMAD R7, R39, UR50, R66 ;  /* 0x0000003227077c24 */ /* 0x000fca000f8e0242 */
[----:B------:R-:W-:-:S05]  /*9c10*/  IABS R2, R7 ;  /* 0x0000000700027213 */ /* 0x000fca0000000000 */
[----:B------:R-:W-:Y:S01]  /*9c20*/  IMAD.HI.U32 R4, R3, R2, RZ ;  /* 0x0000000203047227 */ /* 0x000fe200078e00ff */
[----:B0-----:R-:W0:Y:S03]  /*9c30*/  MUFU.RCP R9, R9 ;  /* 0x0000000900097308 */ /* 0x001e260000001000 */
[----:B------:R-:W-:-:S04]  /*9c40*/  IMAD.MOV R3, RZ, RZ, -R4 ;  /* 0x000000ffff037224 */ /* 0x000fc800078e0a04 */
[----:B------:R-:W-:-:S05]  /*9c50*/  IMAD R2, R5, R3, R2 ;  /* 0x0000000305027224 */ /* 0x000fca00078e0202 */
[----:B------:R-:W-:Y:S01]  /*9c60*/  ISETP.GT.U32.AND P5, PT, R5, R2, PT ;  /* 0x000000020500720c */ /* 0x000fe20003fa4070 */
[----:B0-----:R-:W-:-:S06]  /*9c70*/  VIADD R3, R9, 0xffffffe ;  /* 0x0ffffffe09037836 */ /* 0x001fcc0000000000 */
[----:B------:R-:W0:Y:S06]  /*9c80*/  F2I.FTZ.U32.TRUNC.NTZ R3, R3 ;  /* 0x0000000300037305 */ /* 0x000e2c000021f000 */
[-C--:B------:R-:W-:Y:S02]  /*9c90*/  @!P5 IADD3 R2, PT, PT, R2, -R5.reuse, RZ ;  /* 0x800000050202d210 */ /* 0x080fe40007ffe0ff */
[----:B------:R-:W-:Y:S02]  /*9ca0*/  @!P5 IADD3 R4, PT, PT, R4, 0x1, RZ ;  /* 0x000000010404d810 */ /* 0x000fe40007ffe0ff */
[----:B------:R-:W-:Y:S01]  /*9cb0*/  ISETP.GE.U32.AND P4, PT, R2, R5, PT ;  /* 0x000000050200720c */ /* 0x000fe20003f86070 */
[----:B------:R-:W-:-:S02]  /*9cc0*/  IMAD.MOV.U32 R2, RZ, RZ, RZ ;  /* 0x000000ffff027224 */ /* 0x000fc400078e00ff */
[----:B0-----:R-:W-:-:S10]  /*9cd0*/  IMAD.MOV R5, RZ, RZ, -R3 ;  /* 0x000000ffff057224 */ /* 0x001fd400078e0a03 */
[----:B------:R-:W-:Y:S01]  /*9ce0*/  @P4 VIADD R4, R4, 0x1 ;  /* 0x0000000104044836 */ /* 0x000fe20000000000 */
[----:B------:R-:W-:Y:S01]  /*9cf0*/  ISETP.NE.AND P4, PT, R12, RZ, PT ;  /* 0x000000ff0c00720c */ /* 0x000fe20003f85270 */
[----:B------:R-:W-:Y:S02]  /*9d00*/  IMAD R5, R5, R14, RZ ;  /* 0x0000000e05057224 */ /* 0x000fe400078e02ff */
[----:B------:R-:W-:Y:S02]  /*9d10*/  IMAD.MOV.U32 R9, RZ, RZ, R4 ;  /* 0x000000ffff097224 */ /* 0x000fe400078e0004 */
        /* <DEDUP_REMOVED lines=16> */
[----:B------:R-:W-:Y:S01]  /*9e20*/  LOP3.LUT R5, R12, R11, RZ, 0x3c, !PT ;  /* 0x0000000b0c057212 */ /* 0x000fe200078e3cff */
[----:B------:R-:W1:Y:S03]  /*9e30*/  LDC.64 R14, c[0x0][0x3a0] ;  /* 0x0000e800ff0e7b82 */ /* 0x000e660000000a00 */
[----:B------:R-:W-:-:S07]  /*9e40*/  ISETP.GE.AND P5, PT, R5, RZ, PT ;  /* 0x000000ff0500720c */ /* 0x000fce0003fa6270 */
[----:B------:R-:W-:Y:S01]  /*9e50*/  @P4 VIADD R4, R4, 0x1 ;  /* 0x0000000104044836 */ /* 0x000fe20000000000 */
[----:B0-----:R-:W-:-:S04]  /*9e60*/  ISETP.NE.U32.AND P4, PT, R2, 0x1, PT ;  /* 0x000000010200780c */ /* 0x001fc80003f85070 */
[----:B------:R-:W-:Y:S02]  /*9e70*/  MOV R2, R4 ;  /* 0x0000000400027202 */ /* 0x000fe40000000f00 */
[----:B------:R-:W0:Y:S01]  /*9e80*/  LDC.64 R4, c[0x0][0x398] ;  /* 0x0000e600ff047b82 */ /* 0x000e220000000a00 */
[----:B------:R-:W-:Y:S02]  /*9e90*/  ISETP.NE.AND.EX P4, PT, R3, RZ, PT, P4 ;  /* 0x000000ff0300720c */ /* 0x000fe40003f85340 */
[----:B------:R-:W-:Y:S01]  /*9ea0*/  @!P5 IMAD.MOV R2, RZ, RZ, -R2 ;  /* 0x000000ffff02d224 */ /* 0x000fe200078e0a02 */
[----:B------:R-:W-:-:S13]  /*9eb0*/  ISETP.NE.AND P5, PT, R11, RZ, PT ;  /* 0x000000ff0b00720c */ /* 0x000fda0003fa5270 */
[----:B------:R-:W-:-:S05]  /*9ec0*/  @!P5 LOP3.LUT R2, RZ, R11, RZ, 0x33, !PT ;  /* 0x0000000bff02d212 */ /* 0x000fca00078e33ff */
[----:B------:R-:W-:Y:S01]  /*9ed0*/  IMAD.MOV R3, RZ, RZ, -R2 ;  /* 0x000000ffff037224 */ /* 0x000fe200078e0a02 */
[----:B0-----:R-:W-:Y:S02]  /*9ee0*/  ISETP.NE.U32.AND P5, PT, R4, 0x1, PT ;  /* 0x000000010400780c */ /* 0x001fe40003fa5070 */
[----:B------:R-:W-:Y:S01]  /*9ef0*/  SEL R4, R9, RZ, P4 ;  /* 0x000000ff09047207 */ /* 0x000fe20002000000 */
[----:B------:R-:W-:Y:S01]  /*9f00*/  IMAD R3, R11, R3, R12 ;  /* 0x000000030b037224 */ /* 0x000fe200078e020c */
[----:B------:R-:W-:Y:S02]  /*9f10*/  ISETP.NE.AND.EX P5, PT, R5, RZ, PT, P5 ;  /* 0x000000ff0500720c */ /* 0x000fe40003fa5350 */
[----:B-1----:R-:W-:Y:S01]  /*9f20*/  ISETP.NE.U32.AND P4, PT, R14, 0x1, PT ;  /* 0x000000010e00780c */ /* 0x002fe20003f85070 */
[----:B------:R-:W-:Y:S01]  /*9f30*/  IMAD R5, R4, UR48, RZ ;  /* 0x0000003004057c24 */ /* 0x000fe2000f8e02ff */
        /* <DEDUP_REMOVED lines=16> */
.L_x_10348:
[----:B------:R-:W-:Y:S05]  /*a040*/  BSYNC.RECONVERGENT B1 ;  /* 0x0000000000017941 */ /* 0x000fea0003800200 */
.L_x_10347:
        /* <DEDUP_REMOVED lines=32> */
[----:B------:R-:W-:-:S11]  /*a250*/  ISETP.NE.AND P6, PT, R14, RZ, PT ;  /* 0x000000ff0e00720c */ /* 0x000fd60003fc5270 */
[----:B------:R-:W-:Y:S02]  /*a260*/  @P5 VIADD R4, R4, 0x1 ;  /* 0x0000000104045836 */ /* 0x000fe40000000000 */
[----:B0-----:R-:W-:Y:S02]  /*a270*/  IMAD.MOV R2, RZ, RZ, -R3 ;  /* 0x000000ffff027224 */ /* 0x001fe400078e0a03 */
[----:B------:R-:W-:Y:S02]  /*a280*/  IMAD.MOV.U32 R12, RZ, RZ, R4 ;  /* 0x000000ffff0c7224 */ /* 0x000fe400078e0004 */
[----:B------:R-:W-:Y:S02]  /*a290*/  IMAD R5, R2, R9, RZ ;  /* 0x0000000902057224 */ /* 0x000fe400078e02ff */
[----:B------:R-:W-:-:S04]  /*a2a0*/  IMAD.MOV.U32 R2, RZ, RZ, RZ ;  /* 0x000000ffff027224 */ /* 0x000fc800078e00ff */
[----:B------:R-:W-:Y:S01]  /*a2b0*/  IMAD.HI.U32 R5, R3, R5, R2 ;  /* 0x0000000503057227 */ /* 0x000fe200078e0002 */
[----:B------:R-:W-:-:S04]  /*a2c0*/  LOP3.LUT R2, R11, R14, RZ, 0x3c, !PT ;  /* 0x0000000e0b027212 */ /* 0x000fc800078e3cff */
[----:B------:R-:W-:-:S13]  /*a2d0*/  ISETP.GE.AND P4, PT, R2, RZ, PT ;  /* 0x000000ff0200720c */ /* 0x000fda0003f86270 */
[----:B------:R-:W-:Y:S02]  /*a2e0*/  @!P4 IADD3 R12, PT, PT, -R12, RZ, RZ ;  /* 0x000000ff0c0cc210 */ /* 0x000fe40007ffe1ff */
[----:B------:R-:W-:Y:S02]  /*a2f0*/  @!P6 LOP3.LUT R12, RZ, R14, RZ, 0x33, !PT ;  /* 0x0000000eff0ce212 */ /* 0x000fe400078e33ff */
[----:B------:R-:W-:-:S03]  /*a300*/  ISETP.NE.AND P6, PT, R15, RZ, PT ;  /* 0x000000ff0f00720c */ /* 0x000fc60003fc5270 */
        /* <DEDUP_REMOVED lines=13> */
[----:B------:R-:W-:-:S05]  /*a3e0*/  @P4 VIADD R4, R4, 0x1 ;  /* 0x0000000104044836 */ /* 0x000fca0000000000 */
[----:B------:R-:W-:Y:S02]  /*a3f0*/  MOV R7, R4 ;  /* 0x0000000400077202 */ /* 0x000fe40000000f00 */
[----:B------:R-:W1:Y:S03]  /*a400*/  LDC.64 R4, c[0x0][0x398] ;  /* 0x0000e600ff047b82 */ /* 0x000e660000000a00 */
[----:B------:R-:W-:Y:S01]  /*a410*/  @!P5 IMAD.MOV R7, RZ, RZ, -R7 ;  /* 0x000000ffff07d224 */ /* 0x000fe200078e0a07 */
[----:B------:R-:W-:-:S05]  /*a420*/  @!P6 LOP3.LUT R7, RZ, R15, RZ, 0x33, !PT ;  /* 0x0000000fff07e212 */ /* 0x000fca00078e33ff */
[----:B------:R-:W-:Y:S01]  /*a430*/  IMAD.MOV R9, RZ, RZ, -R7 ;  /* 0x000000ffff097224 */ /* 0x000fe200078e0a07 */
[----:B0-----:R-:W-:-:S03]  /*a440*/  ISETP.NE.U32.AND P5, PT, R2, 0x1, PT ;  /* 0x000000010200780c */ /* 0x001fc60003fa5070 */
[----:B------:R-:W-:Y:S02]  /*a450*/  IMAD R9, R15, R9, R14 ;  /* 0x000000090f097224 */ /* 0x000fe400078e020e */
[----:B------:R-:W0:Y:S01]  /*a460*/  LDC.64 R14, c[0x0][0x3a0] ;  /* 0x0000e800ff0e7b82 */ /* 0x000e220000000a00 */
[----:B------:R-:W-:-:S04]  /*a470*/  ISETP.NE.AND.EX P5, PT, R3, RZ, PT, P5 ;  /* 0x000000ff0300720c */ /* 0x000fc80003fa5350 */
[----:B------:R-:W-:Y:S02]  /*a480*/  SEL R2, R12, RZ, P5 ;  /* 0x000000ff0c027207 */ /* 0x000fe40002800000 */
[----:B-1----:R-:W-:-:S03]  /*a490*/  ISETP.NE.U32.AND P4, PT, R4, 0x1, PT ;  /* 0x000000010400780c */ /* 0x002fc60003f85070 */
[----:B------:R-:W-:Y:S01]  /*a4a0*/  IMAD R2, R2, UR48, RZ ;  /* 0x0000003002027c24 */ /* 0x000fe2000f8e02ff */
[----:B------:R-:W-:Y:S02]  /*a4b0*/  SHF.R.S64 R4, RZ, 0x1e, R11 ;  /* 0x0000001eff047819 */ /* 0x000fe4000000100b */
[----:B------:R-:W-:-:S04]  /*a4c0*/  ISETP.NE.AND.EX P4, PT, R5, RZ, PT, P4 ;  /* 0x000000ff0500720c */ /* 0x000fc80003f85340 */
        /* <DEDUP_REMOVED lines=16> */
.L_x_10350:
[----:B------:R-:W-:Y:S05]  /*a5d0*/  BSYNC.RECONVERGENT B1 ;  /* 0x0000000000017941 */ /* 0x000fea0003800200 */
.L_x_10349:
        /* <DEDUP_REMOVED lines=29> */
[----:B------:R-:W-:Y:S01]  /*a7b0*/  ISETP.GE.U32.AND P1, PT, R2, R5, PT ;  /* 0x000000050200720c */ /* 0x000fe20003f26070 */
[----:B------:R-:W-:Y:S01]  /*a7c0*/  IMAD.MOV.U32 R2, RZ, RZ, RZ ;  /* 0x000000ffff027224 */ /* 0x000fe200078e00ff */
[----:B------:R-:W-:Y:S01]  /*a7d0*/  ISETP.NE.AND P4, PT, R14, RZ, PT ;  /* 0x000000ff0e00720c */ /* 0x000fe20003f85270 */
[----:B0-----:R-:W-:-:S06]  /*a7e0*/  VIADD R3, R7, 0xffffffe ;  /* 0x0ffffffe07037836 */ /* 0x001fcc0000000000 */
[----:B------:R-:W0:Y:S04]  /*a7f0*/  F2I.FTZ.U32.TRUNC.NTZ R3, R3 ;  /* 0x0000000300037305 */ /* 0x000e28000021f000 */
[----:B------:R-:W-:-:S04]  /*a800*/  @P1 VIADD R4, R4, 0x1 ;  /* 0x0000000104041836 */ /* 0x000fc80000000000 */
[----:B------:R-:W-:Y:S02]  /*a810*/  IMAD.MOV.U32 R12, RZ, RZ, R4 ;  /* 0x000000ffff0c7224 */ /* 0x000fe400078e0004 */
[----:B0-----:R-:W-:-:S04]  /*a820*/  IMAD.MOV R5, RZ, RZ, -R3 ;  /* 0x000000ffff057224 */ /* 0x001fc800078e0a03 */
        /* <DEDUP_REMOVED lines=21> */
[----:B0-----:R-:W-:Y:S02]  /*a980*/  ISETP.NE.U32.AND P1, PT, R4, 0x1, PT ;  /* 0x000000010400780c */ /* 0x001fe40003f25070 */
[----:B------:R-:W-:Y:S02]  /*a990*/  SHF.R.S64 R4, RZ, 0x1e, R11 ;  /* 0x0000001eff047819 */ /* 0x000fe4000000100b */
[----:B------:R-:W-:Y:S02]  /*a9a0*/  MOV R7, R2 ;  /* 0x0000000200077202 */ /* 0x000fe40000000f00 */
[----:B------:R-:W0:Y:S03]  /*a9b0*/  LDC.64 R2, c[0x0][0x390] ;  /* 0x0000e400ff027b82 */ /* 0x000e260000000a00 */
[----:B------:R-:W-:Y:S01]  /*a9c0*/  @!P5 IMAD.MOV R7, RZ, RZ, -R7 ;  /* 0x000000ffff07d224 */ /* 0x000fe200078e0a07 */
[----:B------:R-:W-:-:S05]  /*a9d0*/  @!P4 LOP3.LUT R7, RZ, R15, RZ, 0x33, !PT ;  /* 0x0000000fff07c212 */ /* 0x000fca00078e33ff */
[----:B------:R-:W-:-:S04]  /*a9e0*/  IMAD.MOV R9, RZ, RZ, -R7 ;  /* 0x000000ffff097224 */ /* 0x000fc800078e0a07 */
[----:B------:R-:W-:Y:S02]  /*a9f0*/  IMAD R9, R15, R9, R14 ;  /* 0x000000090f097224 */ /* 0x000fe400078e020e */
[----:B------:R-:W1:Y:S01]  /*aa00*/  LDC.64 R14, c[0x0][0x3a0] ;  /* 0x0000e800ff0e7b82 */ /* 0x000e620000000a00 */
[----:B0-----:R-:W-:-:S04]  /*aa10*/  ISETP.NE.U32.AND P4, PT, R2, 0x1, PT ;  /* 0x000000010200780c */ /* 0x001fc80003f85070 */
[----:B------:R-:W-:Y:S02]  /*aa20*/  ISETP.NE.AND.EX P5, PT, R3, RZ, PT, P4 ;  /* 0x000000ff0300720c */ /* 0x000fe40003fa5340 */
[----:B------:R-:W-:Y:S02]  /*aa30*/  ISETP.NE.AND.EX P4, PT, R5, RZ, PT, P1 ;  /* 0x000000ff0500720c */ /* 0x000fe40003f85310 */
[----:B------:R-:W-:Y:S02]  /*aa40*/  SEL R2, R12, RZ, P5 ;  /* 0x000000ff0c027207 */ /* 0x000fe40002800000 */
[----:B------:R-:W-:-:S03]  /*aa50*/  SEL R7, R7, RZ, P4 ;  /* 0x000000ff07077207 */ /* 0x000fc60002000000 */
[----:B------:R-:W-:Y:S01]  /*aa60*/  IMAD R2, R2, UR48, RZ ;  /* 0x0000003002027c24 */ /* 0x000fe2000f8e02ff */
        /* <DEDUP_REMOVED lines=15> */
.L_x_10352:
[----:B------:R-:W-:Y:S05]  /*ab60*/  BSYNC.RECONVERGENT B1 ;  /* 0x0000000000017941 */ /* 0x000fea0003800200 */
.L_x_10351:
        /* <DEDUP_REMOVED lines=30> */
[----:B0-----:R-:W-:Y:S02]  /*ad50*/  VIADD R3, R7, 0xffffffe ;  /* 0x0ffffffe07037836 */ /* 0x001fe40000000000 */
[----:B------:R-:W-:-:S04]  /*ad60*/  IMAD.MOV.U32 R2, RZ, RZ, RZ ;  /* 0x000000ffff027224 */ /* 0x000fc800078e00ff */
[----:B------:R-:W0:Y:S06]  /*ad70*/  F2I.FTZ.U32.TRUNC.NTZ R3, R3 ;  /* 0x0000000300037305 */ /* 0x000e2c000021f000 */
[----:B------:R-:W-:-:S05]  /*ad80*/  @P1 IADD3 R4, PT, PT, R4, 0x1, RZ ;  /* 0x0000000104041810 */ /* 0x000fca0007ffe0ff */
[----:B------:R-:W-:Y:S01]  /*ad90*/  IMAD.MOV.U32 R12, RZ, RZ, R4 ;  /* 0x000000ffff0c7224 */ /* 0x000fe200078e0004 */
[----:B0-----:R-:W-:-:S05]  /*ada0*/  IADD3 R5, PT, PT, RZ, -R3, RZ ;  /* 0x80000003ff057210 */ /* 0x001fca0007ffe0ff */
        /* <DEDUP_REMOVED lines=21> */
[----:B0-----:R-:W-:Y:S02]  /*af00*/  ISETP.NE.U32.AND P1, PT, R4, 0x1, PT ;  /* 0x000000010400780c */ /* 0x001fe40003f25070 */
[----:B------:R-:W-:Y:S01]  /*af10*/  SHF.R.S64 R4, RZ, 0x1e, R11 ;  /* 0x0000001eff047819 */ /* 0x000fe2000000100b */
        /* <DEDUP_REMOVED lines=28> */
.L_x_10354:
[----:B------:R-:W-:Y:S05]  /*b0e0*/  BSYNC.RECONVERGENT B1 ;  /* 0x0000000000017941 */ /* 0x000fea0003800200 */
.L_x_10353:
        /* <DEDUP_REMOVED lines=30> */
[----:B------:R-:W-:Y:S01]  /*b2d0*/  HFMA2 R2, -RZ, RZ, 0, 0 ;  /* 0x00000000ff027431 */ /* 0x000fe200000001ff */
[----:B0-----:R-:W-:-:S06]  /*b2e0*/  IADD3 R3, PT, PT, R7, 0xffffffe, RZ ;  /* 0x0ffffffe07037810 */ /* 0x001fcc0007ffe0ff */
[----:B------:R-:W0:Y:S05]  /*b2f0*/  F2I.FTZ.U32.TRUNC.NTZ R3, R3 ;  /* 0x0000000300037305 */ /* 0x000e2a000021f000 */
[----:B------:R-:W-:-:S05]  /*b300*/  @P1 VIADD R4, R4, 0x1 ;  /* 0x0000000104041836 */ /* 0x000fca0000000000 */
[----:B------:R-:W-:Y:S01]  /*b310*/  MOV R12, R4 ;  /* 0x00000004000c7202 */ /* 0x000fe20000000f00 */
[----:B0-----:R-:W-:-:S04]  /*b320*/  IMAD.MOV R5, RZ, RZ, -R3 ;  /* 0x000000ffff057224 */ /* 0x001fc800078e0a03 */
        /* <DEDUP_REMOVED lines=21> */
[----:B0-----:R-:W-:Y:S02]  /*b480*/  ISETP.NE.U32.AND P1, PT, R4, 0x1, PT ;  /* 0x000000010400780c */ /* 0x001fe40003f25070 */
[----:B------:R-:W-:Y:S01]  /*b490*/  SHF.R.S64 R4, RZ, 0x1e, R11 ;  /* 0x0000001eff047819 */ /* 0x000fe2000000100b */
[----:B------:R-:W-:Y:S02]  /*b4a0*/  IMAD.MOV.U32 R7, RZ, RZ, R2 ;  /* 0x000000ffff077224 */ /* 0x000fe400078e0002 */
[----:B------:R-:W0:Y:S02]  /*b4b0*/  LDC.64 R2, c[0x0][0x390] ;  /* 0x0000e400ff027b82 */ /* 0x000e240000000a00 */
[----:B------:R-:W-:Y:S01]  /*b4c0*/  @!P3 IMAD.MOV R7, RZ, RZ, -R7 ;  /* 0x000000ffff07b224 */ /* 0x000fe200078e0a07 */
[----:B------:R-:W-:-:S04]  /*b4d0*/  @!P2 LOP3.LUT R7, RZ, R15, RZ, 0x33, !PT ;  /* 0x0000000fff07a212 */ /* 0x000fc800078e33ff */
[----:B------:R-:W-:-:S05]  /*b4e0*/  IADD3 R9, PT, PT, -R7, RZ, RZ ;  /* 0x000000ff07097210 */ /* 0x000fca0007ffe1ff */
        /* <DEDUP_REMOVED lines=23> */
.L_x_10356:
[----:B------:R-:W-:Y:S05]  /*b660*/  BSYNC.RECONVERGENT B1 ;  /* 0x0000000000017941 */ /* 0x000fea0003800200 */
.L_x_10355:
        /* <DEDUP_REMOVED lines=30> */
[----:B------:R-:W-:Y:S01]  /*b850*/  FFMA R7, R0, 1.4426950216293334961, -R7 ;  /* 0x3fb8aa3b00077823 */ /* 0x000fe20000000807 */
        /* <DEDUP_REMOVED lines=19> */
[----:B------:R-:W-:Y:S01]  /*b990*/  FFMA R0, R0, 1.925963033500011079e-08, R7 ;  /* 0x32a5706000007823 */ /* 0x000fe20000000007 */
[-C--:B------:R-:W-:Y:S01]  /*b9a0*/  FFMA.SAT R7, R8, R11.reuse, 0.5 ;  /* 0x3f00000008077423 */ /* 0x080fe2000000200b */
[-C--:B------:R-:W-:Y:S01]  /*b9b0*/  FFMA.SAT R13, R16, R11.reuse, 0.5 ;  /* 0x3f000000100d7423 */ /* 0x080fe2000000200b */
[-C--:B------:R-:W-:Y:S01]  /*b9c0*/  FFMA.RM R5, R5, R12.reuse, 12582913 ;  /* 0x4b40000105057423 */ /* 0x080fe2000000400c */
[----:B------:R-:W-:Y:S01]  /*b9d0*/  SHF.L.U32 R3, R3, 0x17, RZ ;  /* 0x0000001703037819 */ /* 0x000fe200000006ff */
[-C--:B------:R-:W-:Y:S01]  /*b9e0*/  FFMA.RM R2, R7, R12.reuse, 12582913 ;  /* 0x4b40000107027423 */ /* 0x080fe2000000400c */
[----:B------:R-:W-:Y:S01]  /*b9f0*/  MUFU.EX2 R0, R0 ;  /* 0x0000000000007308 */ /* 0x000fe20000000800 */
[----:B------:R-:W-:Y:S01]  /*ba00*/  FADD R7, R5, -12583039 ;  /* 0xcb40007f05077421 */ /* 0x000fe20000000000 */
[----:B------:R-:W-:Y:S01]  /*ba10*/  FFMA.RM R13, R13, R12, 12582913 ;  /* 0x4b4000010d0d7423 */ /* 0x000fe2000000400c */
[----:B------:R-:W-:Y:S01]  /*ba20*/  FADD R9, R2, -12583039 ;  /* 0xcb40007f02097421 */ /* 0x000fe20000000000 */
[----:B------:R-:W-:Y:S01]  /*ba30*/  FFMA.SAT R17, R20, R11, 0.5 ;  /* 0x3f00000014117423 */ /* 0x000fe2000000200b */
[----:B------:R-:W-:Y:S01]  /*ba40*/  FFMA R7, R6, 1.4426950216293334961, -R7 ;  /* 0x3fb8aa3b06077823 */ /* 0x000fe20000000807 */
[----:B------:R-:W-:-:S02]  /*ba50*/  IMAD.SHL.U32 R2, R2, 0x800000, RZ ;  /* 0x0080000002027824 */ /* 0x000fc400078e00ff */
[----:B------:R-:W-:Y:S01]  /*ba60*/  FFMA R9, R8, 1.4426950216293334961, -R9 ;  /* 0x3fb8aa3b08097823 */ /* 0x000fe20000000809 */
[-C--:B------:R-:W-:Y:S01]  /*ba70*/  FFMA.RM R17, R17, R12.reuse, 12582913 ;  /* 0x4b40000111117423 */ /* 0x080fe2000000400c */
[----:B------:R-:W-:Y:S01]  /*ba80*/  FFMA R6, R6, 1.925963033500011079e-08, R7 ;  /* 0x32a5706006067823 */ /* 0x000fe20000000007 */
[-C--:B------:R-:W-:Y:S01]  /*ba90*/  FFMA.SAT R7, R10, R11.reuse, 0.5 ;  /* 0x3f0000000a077423 */ /* 0x080fe2000000200b */
[----:B------:R-:W-:Y:S01]  /*baa0*/  FFMA R9, R8, 1.925963033500011079e-08, R9 ;  /* 0x32a5706008097823 */ /* 0x000fe20000000009 */
[-C--:B------:R-:W-:Y:S01]  /*bab0*/  FFMA.SAT R21, R36, R11.reuse, 0.5 ;  /* 0x3f00000024157423 */ /* 0x080fe2000000200b */
[-C--:B------:R-:W-:Y:S01]  /*bac0*/  FFMA.SAT R23, R74, R11.reuse, 0.5 ;  /* 0x3f0000004a177423 */ /* 0x080fe2000000200b */
[-C--:B------:R-:W-:Y:S01]  /*bad0*/  FFMA.RM R4, R7, R12.reuse, 12582913 ;  /* 0x4b40000107047423 */ /* 0x080fe2000000400c */
[-C--:B------:R-:W-:Y:S01]  /*bae0*/  FFMA.SAT R27, R78, R11.reuse, 0.5 ;  /* 0x3f0000004e1b7423 */ /* 0x080fe2000000200b */
[-C--:B------:R-:W-:Y:S01]  /*baf0*/  FFMA.RM R21, R21, R12.reuse, 12582913 ;  /* 0x4b40000115157423 */ /* 0x080fe2000000400c */
[----:B------:R-:W0:Y:S01]  /*bb00*/  MUFU.EX2 R9, R9 ;  /* 0x0000000900097308 */ /* 0x000e220000000800 */
[----:B------:R-:W-:Y:S01]  /*bb10*/  FADD R7, R4, -12583039 ;  /* 0xcb40007f04077421 */ /* 0x000fe20000000000 */
[-C--:B------:R-:W-:Y:S01]  /*bb20*/  FFMA.RM R23, R23, R12.reuse, 12582913 ;  /* 0x4b40000117177423 */ /* 0x080fe2000000400c */
[----:B------:R-:W-:Y:S01]  /*bb30*/  FFMA.RM R27, R27, R12, 12582913 ;  /* 0x4b4000011b1b7423 */ /* 0x000fe2000000400c */
[----:B------:R-:W-:Y:S01]  /*bb40*/  FFMA.SAT R35, R102, R11, 0.5 ;  /* 0x3f00000066237423 */ /* 0x000fe2000000200b */
[----:B------:R-:W-:Y:S01]  /*bb50*/  FFMA R7, R10, 1.4426950216293334961, -R7 ;  /* 0x3fb8aa3b0a077823 */ /* 0x000fe20000000807 */
[----:B------:R-:W-:Y:S01]  /*bb60*/  FADD R25, R23, -12583039 ;  /* 0xcb40007f17197421 */ /* 0x000fe20000000000 */
[----:B------:R-:W-:-:S02]  /*bb70*/  FADD R29, R27, -12583039 ;  /* 0xcb40007f1b1d7421 */ /* 0x000fc40000000000 */
[----:B------:R-:W-:Y:S01]  /*bb80*/  FFMA R10, R10, 1.925963033500011079e-08, R7 ;  /* 0x32a570600a0a7823 */ /* 0x000fe20000000007 */
[----:B------:R-:W-:Y:S01]  /*bb90*/  FADD R7, R13, -12583039 ;  /* 0xcb40007f0d077421 */ /* 0x000fe20000000000 */
[----:B------:R-:W-:Y:S01]  /*bba0*/  FFMA R25, R74, 1.4426950216293334961, -R25 ;  /* 0x3fb8aa3b4a197823 */ /* 0x000fe20000000819 */
[----:B------:R-:W-:Y:S02]  /*bbb0*/  FFMA R29, R78, 1.4426950216293334961, -R29 ;  /* 0x3fb8aa3b4e1d7823 */ /* 0x000fe4000000081d */
[----:B------:R-:W-:Y:S01]  /*bbc0*/  FFMA R7, R16, 1.4426950216293334961, -R7 ;  /* 0x3fb8aa3b10077823 */ /* 0x000fe20000000807 */
[----:B------:R-:W-:Y:S01]  /*bbd0*/  MUFU.EX2 R10, R10 ;  /* 0x0000000a000a7308 */ /* 0x000fe20000000800 */
[----:B------:R-:W-:Y:S01]  /*bbe0*/  FFMA R25, R74, 1.925963033500011079e-08, R25 ;  /* 0x32a570604a197823 */ /* 0x000fe20000000019 */
[----:B0-----:R-:W-:Y:S01]  /*bbf0*/  FMUL R2, R2, R9 ;  /* 0x0000000902027220 */ /* 0x001fe20000400000 */
[----:B------:R-:W-:Y:S01]  /*bc00*/  FFMA R16, R16, 1.925963033500011079e-08, R7 ;  /* 0x32a5706010107823 */ /* 0x000fe20000000007 */
[----:B------:R-:W-:Y:S01]  /*bc10*/  FMUL R7, R3, R0 ;  /* 0x0000000003077220 */ /* 0x000fe20000400000 */
[----:B------:R-:W-:Y:S01]  /*bc20*/  FFMA.SAT R3, R18, R11, 0.5 ;  /* 0x3f00000012037423 */ /* 0x000fe2000000200b */
[----:B------:R-:W-:-:S02]  /*bc30*/  IMAD.SHL.U32 R0, R5, 0x800000, RZ ;  /* 0x0080000005007824 */ /* 0x000fc400078e00ff */
[----:B------:R-:W-:Y:S01]  /*bc40*/  FFMA.SAT R9, R24, R11, 0.5 ;  /* 0x3f00000018097423 */ /* 0x000fe2000000200b */
[----:B------:R-:W-:Y:S01]  /*bc50*/  MUFU.EX2 R5, R16 ;  /* 0x0000001000057308 */ /* 0x000fe20000000800 */
[----:B------:R-:W-:Y:S01]  /*bc60*/  FFMA.RM R8, R3, R12, 12582913 ;  /* 0x4b40000103087423 */ /* 0x000fe2000000400c */
[----:B------:R-:W-:-:S03]  /*bc70*/  FFMA R29, R78, 1.925963033500011079e-08, R29 ;  /* 0x32a570604e1d7823 */ /* 0x000fc6000000001d */
[----:B------:R-:W-:-:S03]  /*bc80*/  FADD R15, R8, -12583039 ;  /* 0xcb40007f080f7421 */ /* 0x000fc60000000000 */
[----:B------:R-:W0:Y:S01]  /*bc90*/  MUFU.EX2 R3, R6 ;  /* 0x0000000600037308 */ /* 0x000e220000000800 */
[----:B------:R-:W-:-:S04]  /*bca0*/  FFMA R15, R18, 1.4426950216293334961, -R15 ;  /* 0x3fb8aa3b120f7823 */ /* 0x000fc8000000080f */
[----:B------:R-:W-:Y:S01]  /*bcb0*/  FFMA R15, R18, 1.925963033500011079e-08, R15 ;  /* 0x32a57060120f7823 */ /* 0x000fe2000000000f */
[----:B------:R-:W-:Y:S02]  /*bcc0*/  FFMA.RM R18, R9, R12, 12582913 ;  /* 0x4b40000109127423 */ /* 0x000fe4000000400c */
[----:B------:R-:W-:Y:S02]  /*bcd0*/  MUFU.EX2 R25, R25 ;  /* 0x0000001900197308 */ /* 0x000fe40000000800 */
[----:B------:R-:W-:-:S04]  /*bce0*/  FADD R9, R18, -12583039 ;  /* 0xcb40007f12097421 */ /* 0x000fc80000000000 */
[----:B------:R-:W-:Y:S02]  /*bcf0*/  FFMA R9, R24, 1.4426950216293334961, -R9 ;  /* 0x3fb8aa3b18097823 */ /* 0x000fe40000000809 */
[----:B------:R-:W1:Y:S01]  /*bd00*/  MUFU.EX2 R6, R15 ;  /* 0x0000000f00067308 */ /* 0x000e620000000800 */
[----:B0-----:R-:W-:Y:S01]  /*bd10*/  FMUL R0, R0, R3 ;  /* 0x0000000300007220 */ /* 0x001fe20000400000 */
[----:B------:R-:W-:Y:S01]  /*bd20*/  FADD R3, R17, -12583039 ;  /* 0xcb40007f11037421 */ /* 0x000fe20000000000 */
[----:B------:R-:W-:-:S03]  /*bd30*/  FFMA R24, R24, 1.925963033500011079e-08, R9 ;  /* 0x32a5706018187823 */ /* 0x000fc60000000009 */
[C---:B------:R-:W-:Y:S02]  /*bd40*/  FFMA R3, R20.reuse, 1.4426950216293334961, -R3 ;  /* 0x3fb8aa3b14037823 */ /* 0x040fe40000000803 */
[----:B------:R-:W-:Y:S02]  /*bd50*/  MUFU.EX2 R29, R29 ;  /* 0x0000001d001d7308 */ /* 0x000fe40000000800 */
[----:B------:R-:W-:Y:S01]  /*bd60*/  FFMA R20, R20, 1.925963033500011079e-08, R3 ;  /* 0x32a5706014147823 */ /* 0x000fe20000000003 */
[----:B------:R-:W-:-:S04]  /*bd70*/  FFMA.SAT R3, R22, R11, 0.5 ;  /* 0x3f00000016037423 */ /* 0x000fc8000000200b */
[----:B------:R-:W-:Y:S01]  /*bd80*/  FFMA.RM R14, R3, R12, 12582913 ;  /* 0x4b400001030e7423 */ /* 0x000fe2000000400c */
[----:B------:R0:W2:Y:S03]  /*bd90*/  MUFU.EX2 R9, R20 ;  /* 0x0000001400097308 */ /* 0x0000a60000000800 */
[----:B------:R-:W-:-:S04]  /*bda0*/  FADD R3, R14, -12583039 ;  /* 0xcb40007f0e037421 */ /* 0x000fc80000000000 */
[C---:B------:R-:W-:Y:S01]  /*bdb0*/  FFMA R3, R22.reuse, 1.4426950216293334961, -R3 ;  /* 0x3fb8aa3b16037823 */ /* 0x040fe20000000803 */
[----:B------:R-:W-:Y:S01]  /*bdc0*/  MUFU.EX2 R24, R24 ;  /* 0x0000001800187308 */ /* 0x000fe20000000800 */
[----:B0-----:R-:W-:Y:S02]  /*bdd0*/  IMAD.SHL.U32 R20, R21, 0x800000, RZ ;  /* 0x0080000015147824 */ /* 0x001fe400078e00ff */
[----:B------:R-:W-:Y:S01]  /*bde0*/  FFMA R22, R22, 1.925963033500011079e-08, R3 ;  /* 0x32a5706016167823 */ /* 0x000fe20000000003 */
[----:B------:R-:W-:Y:S01]  /*bdf0*/  SHF.L.U32 R3, R4, 0x17, RZ ;  /* 0x0000001704037819 */ /* 0x000fe200000006ff */
[----:B------:R-:W-:Y:S02]  /*be00*/  IMAD.SHL.U32 R4, R13, 0x800000, RZ ;  /* 0x008000000d047824 */ /* 0x000fe400078e00ff */
[----:B------:R-:W-:Y:S02]  /*be10*/  FFMA.SAT R13, R28, R11, 0.5 ;  /* 0x3f0000001c0d7423 */ /* 0x000fe4000000200b */
[----:B------:R-:W-:Y:S01]  /*be20*/  FMUL R4, R4, R5 ;  /* 0x0000000504047220 */ /* 0x000fe20000400000 */
[----:B------:R-:W-:Y:S01]  /*be30*/  FFMA.SAT R5, R26, R11, 0.5 ;  /* 0x3f0000001a057423 */ /* 0x000fe2000000200b */
[----:B------:R-:W-:Y:S01]  /*be40*/  FMUL R3, R3, R10 ;  /* 0x0000000a03037220 */ /* 0x000fe20000400000 */
[----:B------:R-:W-:-:S02]  /*be50*/  FFMA.RM R16, R13, R12, 12582913 ;  /* 0x4b4000010d107423 */ /* 0x000fc4000000400c */
[----:B------:R-:W-:Y:S02]  /*be60*/  FFMA.RM R10, R5, R12, 12582913 ;  /* 0x4b400001050a7423 */ /* 0x000fe4000000400c */
[C---:B------:R-:W-:Y:S01]  /*be70*/  FADD R13, R16.reuse, -12583039 ;  /* 0xcb40007f100d7421 */ /* 0x040fe20000000000 */
[----:B------:R-:W-:Y:S02]  /*be80*/  IMAD.SHL.U32 R16, R16, 0x800000, RZ ;  /* 0x0080000010107824 */ /* 0x000fe400078e00ff */
[C---:B------:R-:W-:Y:S01]  /*be90*/  FADD R5, R10.reuse, -12583039 ;  /* 0xcb40007f0a057421 */ /* 0x040fe20000000000 */
[----:B------:R-:W-:Y:S01]  /*bea0*/  SHF.L.U32 R10, R10, 0x17, RZ ;  /* 0x000000170a0a7819 */ /* 0x000fe200000006ff */
[----:B------:R-:W-:Y:S02]  /*beb0*/  FFMA R13, R28, 1.4426950216293334961, -R13 ;  /* 0x3fb8aa3b1c0d7823 */ /* 0x000fe4000000080d */
[----:B------:R-:W-:Y:S02]  /*bec0*/  FFMA R5, R26, 1.4426950216293334961, -R5 ;  /* 0x3fb8aa3b1a057823 */ /* 0x000fe40000000805 */
[----:B------:R-:W-:-:S02]  /*bed0*/  FFMA R28, R28, 1.925963033500011079e-08, R13 ;  /* 0x32a570601c1c7823 */ /* 0x000fc4000000000d */
[----:B------:R-:W-:Y:S01]  /*bee0*/  FFMA R26, R26, 1.925963033500011079e-08, R5 ;  /* 0x32a570601a1a7823 */ /* 0x000fe20000000005 */
[----:B------:R-:W-:Y:S02]  /*bef0*/  IMAD.SHL.U32 R5, R8, 0x800000, RZ ;  /* 0x0080000008057824 */ /* 0x000fe400078e00ff */
[----:B------:R-:W-:Y:S02]  /*bf00*/  IMAD.SHL.U32 R8, R14, 0x800000, RZ ;  /* 0x008000000e087824 */ /* 0x000fe400078e00ff */
[----:B-1----:R-:W-:Y:S01]  /*bf10*/  FMUL R5, R5, R6 ;  /* 0x0000000605057220 */ /* 0x002fe20000400000 */
[----:B------:R-:W-:-:S05]  /*bf20*/  SHF.L.U32 R6, R17, 0x17, RZ ;  /* 0x0000001711067819 */ /* 0x000fca00000006ff */
[----:B--2---:R-:W-:Y:S01]  /*bf30*/  FMUL R6, R6, R9 ;  /* 0x0000000906067220 */ /* 0x004fe20000400000 */
[----:B------:R-:W-:-:S04]  /*bf40*/  FFMA.SAT R9, R30, R11, 0.5 ;  /* 0x3f0000001e097423 */ /* 0x000fc8000000200b */
[----:B------:R-:W-:Y:S02]  /*bf50*/  FFMA.RM R17, R9, R12, 12582913 ;  /* 0x4b40000109117423 */ /* 0x000fe4000000400c */
[----:B------:R0:W1:Y:S02]  /*bf60*/  MUFU.EX2 R9, R22 ;  /* 0x0000001600097308 */ /* 0x0000640000000800 */
[C---:B------:R-:W-:Y:S01]  /*bf70*/  FADD R13, R17.reuse, -12583039 ;  /* 0xcb40007f110d7421 */ /* 0x040fe20000000000 */
[----:B------:R-:W-:-:S03]  /*bf80*/  IMAD.SHL.U32 R17, R17, 0x800000, RZ ;  /* 0x0080000011117824 */ /* 0x000fc600078e00ff */
[----:B------:R-:W-:Y:S01]  /*bf90*/  FFMA R13, R30, 1.4426950216293334961, -R13 ;  /* 0x3fb8aa3b1e0d7823 */ /* 0x000fe2000000080d */
[----:B0-----:R-:W-:-:S03]  /*bfa0*/  IMAD.SHL.U32 R22, R23, 0x800000, RZ ;  /* 0x0080000017167824 */ /* 0x001fc600078e00ff */
[----:B------:R-:W-:Y:S01]  /*bfb0*/  FFMA R30, R30, 1.925963033500011079e-08, R13 ;  /* 0x32a570601e1e7823 */ /* 0x000fe2000000000d */
[-C--:B------:R-:W-:Y:S01]  /*bfc0*/  FFMA.SAT R13, R32, R11.reuse, 0.5 ;  /* 0x3f000000200d7423 */ /* 0x080fe2000000200b */
[----:B------:R-:W-:Y:S01]  /*bfd0*/  FFMA.SAT R23, R84, R11, 0.5 ;  /* 0x3f00000054177423 */ /* 0x000fe2000000200b */
[----:B------:R-:W-:Y:S02]  /*bfe0*/  FMUL R22, R22, R25 ;  /* 0x0000001916167220 */ /* 0x000fe40000400000 */
[----:B------:R-:W-:Y:S01]  /*bff0*/  FFMA.RM R14, R13, R12, 12582913 ;  /* 0x4b4000010d0e7423 */ /* 0x000fe2000000400c */
[----:B------:R-:W0:Y:S01]  /*c000*/  MUFU.EX2 R30, R30 ;  /* 0x0000001e001e7308 */ /* 0x000e220000000800 */
[----:B-1----:R-:W-:Y:S01]  /*c010*/  FMUL R8, R8, R9 ;  /* 0x0000000908087220 */ /* 0x002fe20000400000 */
[----:B------:R-:W-:Y:S02]  /*c020*/  IMAD.SHL.U32 R9, R18, 0x800000, RZ ;  /* 0x0080000012097824 */ /* 0x000fe400078e00ff */
[C---:B------:R-:W-:Y:S01]  /*c030*/  FADD R13, R14.reuse, -12583039 ;  /* 0xcb40007f0e0d7421 */ /* 0x040fe20000000000 */
[----:B------:R-:W-:Y:S01]  /*c040*/  SHF.L.U32 R14, R14, 0x17, RZ ;  /* 0x000000170e0e7819 */ /* 0x000fe200000006ff */
[----:B------:R-:W-:-:S02]  /*c050*/  FMUL R9, R9, R24 ;  /* 0x0000001809097220 */ /* 0x000fc40000400000 */
[----:B------:R-:W-:Y:S01]  /*c060*/  FFMA R13, R32, 1.4426950216293334961, -R13 ;  /* 0x3fb8aa3b200d7823 */ /* 0x000fe2000000080d */
[----:B------:R-:W-:Y:S01]  /*c070*/  SHF.L.U32 R24, R27, 0x17, RZ ;  /* 0x000000171b187819 */ /* 0x000fe200000006ff */
[-C--:B------:R-:W-:Y:S02]  /*c080*/  FFMA.SAT R27, R90, R11.reuse, 0.5 ;  /* 0x3f0000005a1b7423 */ /* 0x080fe4000000200b */
[----:B------:R-:W-:Y:S01]  /*c090*/  FFMA R32, R32, 1.925963033500011079e-08, R13 ;  /* 0x32a5706020207823 */ /* 0x000fe2000000000d */
[----:B------:R-:W-:Y:S01]  /*c0a0*/  FFMA.SAT R13, R34, R11, 0.5 ;  /* 0x3f000000220d7423 */ /* 0x000fe2000000200b */
[----:B------:R-:W-:-:S03]  /*c0b0*/  FMUL R24, R24, R29 ;  /* 0x0000001d18187220 */ /* 0x000fc60000400000 */
[----:B------:R-:W-:Y:S01]  /*c0c0*/  FFMA.RM R19, R13, R12, 12582913 ;  /* 0x4b4000010d137423 */ /* 0x000fe2000000400c */
[----:B0-----:R-:W-:Y:S01]  /*c0d0*/  FMUL R17, R17, R30 ;  /* 0x0000001e11117220 */ /* 0x001fe20000400000 */
[----:B------:R-:W0:Y:S02]  /*c0e0*/  MUFU.EX2 R13, R26 ;  /* 0x0000001a000d7308 */ /* 0x000e240000000800 */
[C---:B------:R-:W-:Y:S01]  /*c0f0*/  FADD R15, R19.reuse, -12583039 ;  /* 0xcb40007f130f7421 */ /* 0x040fe20000000000 */
[----:B------:R-:W-:-:S03]  /*c100*/  IMAD.SHL.U32 R19, R19, 0x800000, RZ ;  /* 0x0080000013137824 */ /* 0x000fc600078e00ff */
[----:B------:R-:W-:-:S04]  /*c110*/  FFMA R15, R34, 1.4426950216293334961, -R15 ;  /* 0x3fb8aa3b220f7823 */ /* 0x000fc8000000080f */
[----:B------:R-:W-:Y:S02]  /*c120*/  FFMA R34, R34, 1.925963033500011079e-08, R15 ;  /* 0x32a5706022227823 */ /* 0x000fe4000000000f */
[----:B------:R1:W2:Y:S01]  /*c130*/  MUFU.EX2 R15, R28 ;  /* 0x0000001c000f7308 */ /* 0x0002a20000000800 */
[----:B0-----:R-:W-:Y:S01]  /*c140*/  FMUL R10, R10, R13 ;  /* 0x0000000d0a0a7220 */ /* 0x001fe20000400000 */
[----:B------:R-:W-:-:S06]  /*c150*/  FADD R13, R21, -12583039 ;  /* 0xcb40007f150d7421 */ /* 0x000fcc0000000000 */
[----:B------:R-:W0:Y:S01]  /*c160*/  MUFU.EX2 R34, R34 ;  /* 0x0000002200227308 */ /* 0x000e220000000800 */
[----:B-1----:R-:W-:Y:S01]  /*c170*/  FFMA.RM R28, R23, R12, 12582913 ;  /* 0x4b400001171c7423 */ /* 0x002fe2000000400c */
[----:B------:R-:W-:-:S03]  /*c180*/  FFMA R13, R36, 1.4426950216293334961, -R13 ;  /* 0x3fb8aa3b240d7823 */ /* 0x000fc6000000080d */
[----:B------:R-:W-:Y:S01]  /*c190*/  FADD R25, R28, -12583039 ;  /* 0xcb40007f1c197421 */ /* 0x000fe20000000000 */
[----:B------:R-:W-:Y:S01]  /*c1a0*/  FFMA R36, R36, 1.925963033500011079e-08, R13 ;  /* 0x32a5706024247823 */ /* 0x000fe2000000000d */
[----:B------:R-:W-:Y:S01]  /*c1b0*/  FFMA.SAT R13, R72, R11, 0.5 ;  /* 0x3f000000480d7423 */ /* 0x000fe2000000200b */
[----:B--2---:R-:W-:Y:S01]  /*c1c0*/  FMUL R16, R16, R15 ;  /* 0x0000000f10107220 */ /* 0x004fe20000400000 */
[C---:B------:R-:W-:Y:S02]  /*c1d0*/  FFMA R25, R84.reuse, 1.4426950216293334961, -R25 ;  /* 0x3fb8aa3b54197823 */ /* 0x040fe40000000819 */
[----:B------:R-:W-:Y:S02]  /*c1e0*/  FFMA.RM R15, R13, R12, 12582913 ;  /* 0x4b4000010d0f7423 */ /* 0x000fe4000000400c */
[----:B------:R-:W-:Y:S02]  /*c1f0*/  FFMA R84, R84, 1.925963033500011079e-08, R25 ;  /* 0x32a5706054547823 */ /* 0x000fe40000000019 */
[C---:B------:R-:W-:Y:S01]  /*c200*/  FADD R13, R15.reuse, -12583039 ;  /* 0xcb40007f0f0d7421 */ /* 0x040fe20000000000 */
[----:B------:R-:W-:Y:S01]  /*c210*/  FFMA.SAT R25, R86, R11, 0.5 ;  /* 0x3f00000056197423 */ /* 0x000fe2000000200b */
[----:B------:R-:W-:Y:S01]  /*c220*/  SHF.L.U32 R15, R15, 0x17, RZ ;  /* 0x000000170f0f7819 */ /* 0x000fe200000006ff */
[----:B0-----:R-:W-:Y:S01]  /*c230*/  FMUL R19, R19, R34 ;  /* 0x0000002213137220 */ /* 0x001fe20000400000 */
[C---:B------:R-:W-:Y:S01]  /*c240*/  FFMA R13, R72.reuse, 1.4426950216293334961, -R13 ;  /* 0x3fb8aa3b480d7823 */ /* 0x040fe2000000080d */
[-C--:B------:R-:W-:Y:S01]  /*c250*/  FFMA.RM R30, R25, R12.reuse, 12582913 ;  /* 0x4b400001191e7423 */ /* 0x080fe2000000400c */
[----:B------:R-:W-:Y:S01]  /*c260*/  FFMA.RM R34, R35, R12, 12582913 ;  /* 0x4b40000123227423 */ /* 0x000fe2000000400c */
[----:B------:R-:W-:Y:S01]  /*c270*/  MUFU.EX2 R84, R84 ;  /* 0x0000005400547308 */ /* 0x000fe20000000800 */
[----:B------:R-:W-:Y:S01]  /*c280*/  FFMA R72, R72, 1.925963033500011079e-08, R13 ;  /* 0x32a5706048487823 */ /* 0x000fe2000000000d */
[----:B------:R-:W-:-:S04]  /*c290*/  FADD R25, R30, -12583039 ;  /* 0xcb40007f1e197421 */ /* 0x000fc80000000000 */
[C---:B------:R-:W-:Y:S02]  /*c2a0*/  FFMA R25, R86.reuse, 1.4426950216293334961, -R25 ;  /* 0x3fb8aa3b56197823 */ /* 0x040fe40000000819 */
[----:B------:R-:W0:Y:S02]  /*c2b0*/  MUFU.EX2 R13, R32 ;  /* 0x00000020000d7308 */ /* 0x000e240000000800 */
[----:B------:R-:W-:Y:S01]  /*c2c0*/  FFMA R86, R86, 1.925963033500011079e-08, R25 ;  /* 0x32a5706056567823 */ /* 0x000fe20000000019 */
[----:B------:R-:W-:-:S04]  /*c2d0*/  FFMA.SAT R25, R88, R11, 0.5 ;  /* 0x3f00000058197423 */ /* 0x000fc8000000200b */
[----:B------:R-:W-:Y:S01]  /*c2e0*/  FFMA.RM R31, R25, R12, 12582913 ;  /* 0x4b400001191f7423 */ /* 0x000fe2000000400c */
[----:B------:R-:W-:Y:S03]  /*c2f0*/  MUFU.EX2 R72, R72 ;  /* 0x0000004800487308 */ /* 0x000fe60000000800 */
[----:B------:R-:W-:-:S04]  /*c300*/  FADD R25, R31, -12583039 ;  /* 0xcb40007f1f197421 */ /* 0x000fc80000000000 */
[----:B------:R-:W-:Y:S01]  /*c310*/  FFMA R25, R88, 1.4426950216293334961, -R25 ;  /* 0x3fb8aa3b58197823 */ /* 0x000fe20000000819 */
[----:B------:R-:W-:Y:S01]  /*c320*/  MUFU.EX2 R29, R86 ;  /* 0x00000056001d7308 */ /* 0x000fe20000000800 */
[----:B0-----:R-:W-:Y:S01]  /*c330*/  FMUL R18, R14, R13 ;  /* 0x0000000d0e127220 */ /* 0x001fe20000400000 */
[----:B------:R-:W-:Y:S01]  /*c340*/  FFMA.SAT R13, R76, R11, 0.5 ;  /* 0x3f0000004c0d7423 */ /* 0x000fe2000000200b */
[----:B------:R-:W-:-:S03]  /*c350*/  FFMA R88, R88, 1.925963033500011079e-08, R25 ;  /* 0x32a5706058587823 */ /* 0x000fc60000000019 */
[----:B------:R-:W-:-:S03]  /*c360*/  FFMA.RM R14, R13, R12, 12582913 ;  /* 0x4b4000010d0e7423 */ /* 0x000fc6000000400c */
[----:B------:R-:W-:Y:S01]  /*c370*/  MUFU.EX2 R88, R88 ;  /* 0x0000005800587308 */ /* 0x000fe20000000800 */
[C---:B------:R-:W-:Y:S01]  /*c380*/  FADD R13, R14.reuse, -12583039 ;  /* 0xcb40007f0e0d7421 */ /* 0x040fe20000000000 */
[----:B------:R-:W-:-:S03]  /*c390*/  IMAD.SHL.U32 R14, R14, 0x800000, RZ ;  /* 0x008000000e0e7824 */ /* 0x000fc600078e00ff */
[----:B------:R-:W-:-:S04]  /*c3a0*/  FFMA R13, R76, 1.4426950216293334961, -R13 ;  /* 0x3fb8aa3b4c0d7823 */ /* 0x000fc8000000080d */
[----:B------:R-:W-:Y:S02]  /*c3b0*/  FFMA R76, R76, 1.925963033500011079e-08, R13 ;  /* 0x32a570604c4c7823 */ /* 0x000fe4000000000d */
[----:B------:R-:W0:Y:S08]  /*c3c0*/  MUFU.EX2 R13, R36 ;  /* 0x00000024000d7308 */ /* 0x000e300000000800 */
[----:B------:R-:W1:Y:S01]  /*c3d0*/  MUFU.EX2 R23, R76 ;  /* 0x0000004c00177308 */ /* 0x000e620000000800 */
[----:B0-----:R-:W-:Y:S01]  /*c3e0*/  FMUL R20, R20, R13 ;  /* 0x0000000d14147220 */ /* 0x001fe20000400000 */
[----:B------:R-:W-:-:S04]  /*c3f0*/  FFMA.SAT R13, R80, R11, 0.5 ;  /* 0x3f000000500d7423 */ /* 0x000fc8000000200b */
[----:B------:R-:W-:Y:S01]  /*c400*/  FFMA.RM R13, R13, R12, 12582913 ;  /* 0x4b4000010d0d7423 */ /* 0x000fe2000000400c */
[----:B-1----:R-:W-:-:S03]  /*c410*/  FMUL R23, R14, R23 ;  /* 0x000000170e177220 */ /* 0x002fc60000400000 */
[C---:B------:R-:W-:Y:S01]  /*c420*/  FADD R21, R13.reuse, -12583039 ;  /* 0xcb40007f0d157421 */ /* 0x040fe20000000000 */
[----:B------:R-:W-:Y:S02]  /*c430*/  IMAD.SHL.U32 R25, R13, 0x800000, RZ ;  /* 0x008000000d197824 */ /* 0x000fe400078e00ff */
[----:B------:R-:W-:Y:S01]  /*c440*/  FFMA.RM R13, R27, R12, 12582913 ;  /* 0x4b4000011b0d7423 */ /* 0x000fe2000000400c */
[----:B------:R-:W-:-:S03]  /*c450*/  FFMA R21, R80, 1.4426950216293334961, -R21 ;  /* 0x3fb8aa3b50157823 */ /* 0x000fc60000000815 */
[C---:B------:R-:W-:Y:S01]  /*c460*/  FADD R27, R13.reuse, -12583039 ;  /* 0xcb40007f0d1b7421 */ /* 0x040fe20000000000 */
[----:B------:R-:W-:Y:S01]  /*c470*/  SHF.L.U32 R13, R13, 0x17, RZ ;  /* 0x000000170d0d7819 */ /* 0x000fe200000006ff */
[----:B------:R-:W-:Y:S01]  /*c480*/  FFMA R80, R80, 1.925963033500011079e-08, R21 ;  /* 0x32a5706050507823 */ /* 0x000fe20000000015 */
[----:B------:R-:W-:Y:S01]  /*c490*/  FFMA.SAT R21, R82, R11, 0.5 ;  /* 0x3f00000052157423 */ /* 0x000fe2000000200b */
[----:B------:R-:W-:-:S03]  /*c4a0*/  FFMA R27, R90, 1.4426950216293334961, -R27 ;  /* 0x3fb8aa3b5a1b7823 */ /* 0x000fc6000000081b */
[----:B------:R-:W-:Y:S01]  /*c4b0*/  FFMA.RM R26, R21, R12, 12582913 ;  /* 0x4b400001151a7423 */ /* 0x000fe2000000400c */
[----:B------:R-:W-:Y:S01]  /*c4c0*/  FMUL R21, R15, R72 ;  /* 0x000000480f157220 */ /* 0x000fe20000400000 */
[----:B------:R-:W-:Y:S01]  /*c4d0*/  FFMA R90, R90, 1.925963033500011079e-08, R27 ;  /* 0x32a570605a5a7823 */ /* 0x000fe2000000001b */
[----:B------:R-:W-:Y:S01]  /*c4e0*/  FFMA.SAT R27, R96, R11, 0.5 ;  /* 0x3f000000601b7423 */ /* 0x000fe2000000200b */
[C---:B------:R-:W-:Y:S01]  /*c4f0*/  FADD R15, R26.reuse, -12583039 ;  /* 0xcb40007f1a0f7421 */ /* 0x040fe20000000000 */
[----:B------:R-:W-:Y:S01]  /*c500*/  IMAD.SHL.U32 R26, R26, 0x800000, RZ ;  /* 0x008000001a1a7824 */ /* 0x000fe200078e00ff */
[----:B------:R-:W0:Y:S01]  /*c510*/  MUFU.EX2 R80, R80 ;  /* 0x0000005000507308 */ /* 0x000e220000000800 */
[----:B------:R-:W-:Y:S01]  /*c520*/  FFMA.RM R14, R27, R12, 12582913 ;  /* 0x4b4000011b0e7423 */ /* 0x000fe2000000400c */
[----:B------:R-:W-:Y:S01]  /*c530*/  FFMA R15, R82, 1.4426950216293334961, -R15 ;  /* 0x3fb8aa3b520f7823 */ /* 0x000fe2000000080f */
[----:B------:R-:W-:Y:S01]  /*c540*/  SHF.L.U32 R27, R28, 0x17, RZ ;  /* 0x000000171c1b7819 */ /* 0x000fe200000006ff */
[----:B------:R-:W-:-:S02]  /*c550*/  IMAD.SHL.U32 R28, R30, 0x800000, RZ ;  /* 0x008000001e1c7824 */ /* 0x000fc400078e00ff */
[----:B------:R-:W-:Y:S02]  /*c560*/  FFMA R15, R82, 1.925963033500011079e-08, R15 ;  /* 0x32a57060520f7823 */ /* 0x000fe4000000000f */
[----:B------:R-:W-:Y:S01]  /*c570*/  FMUL R28, R28, R29 ;  /* 0x0000001d1c1c7220 */ /* 0x000fe20000400000 */
[----:B------:R-:W1:Y:S01]  /*c580*/  MUFU.EX2 R90, R90 ;  /* 0x0000005a005a7308 */ /* 0x000e620000000800 */
[----:B------:R-:W-:-:S07]  /*c590*/  FMUL R27, R27, R84 ;  /* 0x000000541b1b7220 */ /* 0x000fce0000400000 */
[----:B------:R-:W2:Y:S01]  /*c5a0*/  MUFU.EX2 R15, R15 ;  /* 0x0000000f000f7308 */ /* 0x000ea20000000800 */
[----:B0-----:R-:W-:Y:S01]  /*c5b0*/  FMUL R25, R25, R80 ;  /* 0x0000005019197220 */ /* 0x001fe20000400000 */
[----:B-1----:R-:W-:Y:S01]  /*c5c0*/  FMUL R30, R13, R90 ;  /* 0x0000005a0d1e7220 */ /* 0x002fe20000400000 */
[----:B--2---:R-:W-:Y:S01]  /*c5d0*/  FMUL R26, R26, R15 ;  /* 0x0000000f1a1a7220 */ /* 0x004fe20000400000 */
[C---:B------:R-:W-:Y:S01]  /*c5e0*/  FADD R15, R14.reuse, -12583039 ;  /* 0xcb40007f0e0f7421 */ /* 0x040fe20000000000 */
[----:B------:R-:W-:-:S03]  /*c5f0*/  IMAD.SHL.U32 R14, R14, 0x800000, RZ ;  /* 0x008000000e0e7824 */ /* 0x000fc600078e00ff */
        /* <DEDUP_REMOVED lines=15> */
[----:B------:R-:W-:Y:S02]  /*c6f0*/  IMAD.SHL.U32 R29, R31, 0x800000, RZ ;  /* 0x008000001f1d7824 */ /* 0x000fe400078e00ff */
[C---:B------:R-:W-:Y:S01]  /*c700*/  FADD R31, R34.reuse, -12583039 ;  /* 0xcb40007f221f7421 */ /* 0x040fe20000000000 */
[----:B------:R-:W-:Y:S02]  /*c710*/  IMAD.SHL.U32 R34, R34, 0x800000, RZ ;  /* 0x0080000022227824 */ /* 0x000fe400078e00ff */
[----:B------:R-:W-:Y:S01]  /*c720*/  FMUL R29, R29, R88 ;  /* 0x000000581d1d7220 */ /* 0x000fe20000400000 */
[C---:B------:R-:W-:Y:S01]  /*c730*/  FFMA R31, R102.reuse, 1.4426950216293334961, -R31 ;  /* 0x3fb8aa3b661f7823 */ /* 0x040fe2000000081f */
[----:B------:R-:W1:Y:S01]  /*c740*/  MUFU.EX2 R100, R100 ;  /* 0x0000006400647308 */ /* 0x000e620000000800 */
[----:B0-----:R-:W-:Y:S02]  /*c750*/  FMUL R32, R15, R98 ;  /* 0x000000620f207220 */ /* 0x001fe40000400000 */
        /* <DEDUP_REMOVED lines=8> */
[C---:B------:R-:W-:Y:S01]  /*c7e0*/  FFMA R11, R94.reuse, 1.4426950216293334961, -R11 ;  /* 0x3fb8aa3b5e0b7823 */ /* 0x040fe2000000080b */
[----:B-1----:R-:W-:Y:S01]  /*c7f0*/  FMUL R33, R33, R100 ;  /* 0x0000006421217220 */ /* 0x002fe20000400000 */
[----:B------:R-:W1:Y:S02]  /*c800*/  MUFU.EX2 R13, R102 ;  /* 0x00000066000d7308 */ /* 0x000e640000000800 */
[----:B------:R-:W-:Y:S01]  /*c810*/  FFMA R94, R94, 1.925963033500011079e-08, R11 ;  /* 0x32a570605e5e7823 */ /* 0x000fe2000000000b */
[C---:B------:R-:W-:Y:S01]  /*c820*/  FADD R11, R36.reuse, -12583039 ;  /* 0xcb40007f240b7421 */ /* 0x040fe20000000000 */
[----:B------:R-:W-:-:S03]  /*c830*/  SHF.L.U32 R36, R36, 0x17, RZ ;  /* 0x0000001724247819 */ /* 0x000fc600000006ff */
[----:B------:R-:W-:Y:S01]  /*c840*/  FFMA R11, R92, 1.4426950216293334961, -R11 ;  /* 0x3fb8aa3b5c0b7823 */ /* 0x000fe2000000080b */
        /* <DEDUP_REMOVED lines=47> */
.L_x_10432:
        /* <DEDUP_REMOVED lines=12> */
[----:B0-----:R-:W-:Y:S05]  /*cc00*/  CALL.REL.NOINC `($__internal_165_$__cuda_sm3x_div_rn_noftz_f32_slowpath) ;  /* 0x0000003c00987944 */ /* 0x001fea0003c00000 */
[----:B------:R-:W-:-:S07]  /*cc10*/  IMAD.MOV.U32 R11, RZ, RZ, R7 ;  /* 0x000000ffff0b7224 */ /* 0x000fce00078e0007 */
.L_x_10359:
[----:B------:R-:W-:Y:S05]  /*cc20*/  BSYNC.RECONVERGENT B3 ;  /* 0x0000000000037941 */ /* 0x000fea0003800200 */
.L_x_10358:
        /* <DEDUP_REMOVED lines=12> */
[----:B0-----:R-:W-:Y:S05]  /*ccf0*/  CALL.REL.NOINC `($__internal_165_$__cuda_sm3x_div_rn_noftz_f32_slowpath) ;  /* 0x0000003c005c7944 */ /* 0x001fea0003c00000 */
[----:B------:R-:W-:-:S07]  /*cd00*/  IMAD.MOV.U32 R71, RZ, RZ, R7 ;  /* 0x000000ffff477224 */ /* 0x000fce00078e0007 */
.L_x_10361:
[----:B------:R-:W-:Y:S05]  /*cd10*/  BSYNC.RECONVERGENT B3 ;  /* 0x0000000000037941 */ /* 0x000fea0003800200 */
.L_x_10360:
        /* <DEDUP_REMOVED lines=14> */
.L_x_10363:
[----:B------:R-:W-:Y:S05]  /*ce00*/  BSYNC.RECONVERGENT B3 ;  /* 0x0000000000037941 */ /* 0x000fea0003800200 */
.L_x_10362:
        /* <DEDUP_REMOVED lines=14> */
.L_x_10365:
[----:B------:R-:W-:Y:S05]  /*cef0*/  BSYNC.RECONVERGENT B3 ;  /* 0x0000000000037941 */ /* 0x000fea0003800200 */
.L_x_10364:
        /* <DEDUP_REMOVED lines=13> */
[----:B------:R-:W-:-:S07]  /*cfd0*/  MOV R77, R7 ;  /* 0x00000007004d7202 */ /* 0x000fce0000000f00 */
.L_x_10367:
[----:B------:R-:W-:Y:S05]  /*cfe0*/  BSYNC.RECONVERGENT B3 ;  /* 0x0000000000037941 */ /* 0x000fea0003800200 */
.L_x_10366:
        /* <DEDUP_REMOVED lines=12> */
[----:B0-----:R-:W-:Y:S05]  /*d0b0*/  CALL.REL.NOINC `($__internal_165_$__cuda_sm3x_div_rn_noftz_f32_slowpath) ;  /* 0x00000038006c7944 */ /* 0x001fea0003c00000 */
[----:B------:R-:W-:-:S07]  /*d0c0*/  IMAD.MOV.U32 R79, RZ, RZ, R7 ;  /* 0x000000ffff4f7224 */ /* 0x000fce00078e0007 */
.L_x_10369:
[----:B------:R-:W-:Y:S05]  /*d0d0*/  BSYNC.RECONVERGENT B3 ;  /* 0x0000000000037941 */ /* 0x000fea0003800200 */
.L_x_10368:
        /* <DEDUP_REMOVED lines=14> */
.L_x_10371:
[----:B------:R-:W-:Y:S05]  /*d1c0*/  BSYNC.RECONVERGENT B3 ;  /* 0x0000000000037941 */ /* 0x000fea0003800200 */
.L_x_10370:
        /* <DEDUP_REMOVED lines=14> */
.L_x_10373:
[----:B------:R-:W-:Y:S05]  /*d2b0*/  BSYNC.RECONVERGENT B3 ;  /* 0x0000000000037941 */ /* 0x000fea0003800200 */
.L_x_10372:
        /* <DEDUP_REMOVED lines=14> */
.L_x_10375:
[----:B------:R-:W-:Y:S05]  /*d3a0*/  BSYNC.RECONVERGENT B3 ;  /* 0x0000000000037941 */ /* 0x000fea0003800200 */
.L_x_10374:
        /* <DEDUP_REMOVED lines=14> */
.L_x_10377:
[----:B------:R-:W-:Y:S05]  /*d490*/  BSYNC.RECONVERGENT B3 ;  /* 0x0000000000037941 */ /* 0x000fea0003800200 */
.L_x_10376:
        /* <DEDUP_REMOVED lines=14> */
.L_x_10379:
[----:B------:R-:W-:Y:S05]  /*d580*/  BSYNC.RECONVERGENT B3 ;  /* 0x0000000000037941 */ /* 0x000fea0003800200 */
.L_x_10378:
        /* <DEDUP_REMOVED lines=14> */
.L_x_10381:
[----:B------:R-:W-:Y:S05]  /*d670*/  BSYNC.RECONVERGENT B3 ;  /* 0x0000000000037941 */ /* 0x000fea0003800200 */
.L_x_10380:
        /* <DEDUP_REMOVED lines=14> */
.L_x_10383:
[----:B------:R-:W-:Y:S05]  /*d760*/  BSYNC.RECONVERGENT B3 ;  /* 0x0000000000037941 */ /* 0x000fea0003800200 */
.L_x_10382:
        /* <DEDUP_REMOVED lines=14> */
.L_x_10385:
[----:B------:R-:W-:Y:S05]  /*d850*/  BSYNC.RECONVERGENT B3 ;  /* 0x0000000000037941 */ /* 0x000fea0003800200 */
.L_x_10384:
        /* <DEDUP_REMOVED lines=14> */
.L_x_10387:
[----:B------:R-:W-:Y:S05]  /*d940*/  BSYNC.RECONVERGENT B3 ;  /* 0x0000000000037941 */ /* 0x000fea0003800200 */
.L_x_10386:
        /* <DEDUP_REMOVED lines=14> */
.L_x_10389:
[----:B------:R-:W-:Y:S05]  /*da30*/  BSYNC.RECONVERGENT B3 ;  /* 0x0000000000037941 */ /* 0x000fea0003800200 */
.L_x_10388:
        /* <DEDUP_REMOVED lines=14> */
.L_x_10391:
[----:B------:R-:W-:Y:S05]  /*db20*/  BSYNC.RECONVERGENT B3 ;  /* 0x0000000000037941 */ /* 0x000fea0003800200 */
.L_x_10390:
        /* <DEDUP_REMOVED lines=14> */
.L_x_10393:
[----:B------:R-:W-:Y:S05]  /*dc10*/  BSYNC.RECONVERGENT B3 ;  /* 0x0000000000037941 */ /* 0x000fea0003800200 */
.L_x_10392:
        /* <DEDUP_REMOVED lines=14> */
.L_x_10395:
[----:B------:R-:W-:Y:S05]  /*dd00*/  BSYNC.RECONVERGENT B3 ;  /* 0x0000000000037941 */ /* 0x000fea0003800200 */
.L_x_10394:
        /* <DEDUP_REMOVED lines=14> */
.L_x_10397:
[----:B------:R-:W-:Y:S05]  /*ddf0*/  BSYNC.RECONVERGENT B3 ;  /* 0x0000000000037941 */ /* 0x000fea0003800200 */
.L_x_10396:
        /* <DEDUP_REMOVED lines=14> */
.L_x_10399:
[----:B------:R-:W-:Y:S05]  /*dee0*/  BSYNC.RECONVERGENT B3 ;  /* 0x0000000000037941 */ /* 0x000fea0003800200 */
.L_x_10398:
        /* <DEDUP_REMOVED lines=14> */
.L_x_10401:
[----:B------:R-:W-:Y:S05]  /*dfd0*/  BSYNC.RECONVERGENT B3 ;  /* 0x0000000000037941 */ /* 0x000fea0003800200 */
.L_x_10400:
        /* <DEDUP_REMOVED lines=14> */
.L_x_10403:
[----:B------:R-:W-:Y:S05]  /*e0c0*/  BSYNC.RECONVERGENT B3 ;  /* 0x0000000000037941 */ /* 0x000fea0003800200 */
.L_x_10402:
        /* <DEDUP_REMOVED lines=14> */
.L_x_10405:
[----:B------:R-:W-:Y:S05]  /*e1b0*/  BSYNC.RECONVERGENT B3 ;  /* 0x0000000000037941 */ /* 0x000fea0003800200 */
.L_x_10404:
        /* <DEDUP_REMOVED lines=14> */
.L_x_10407:
[----:B------:R-:W-:Y:S05]  /*e2a0*/  BSYNC.RECONVERGENT B3 ;  /* 0x0000000000037941 */ /* 0x000fea0003800200 */
.L_x_10406:
        /* <DEDUP_REMOVED lines=14> */
.L_x_10409:
[----:B------:R-:W-:Y:S05]  /*e390*/  BSYNC.RECONVERGENT B3 ;  /* 0x0000000000037941 */ /* 0x000fea0003800200 */
.L_x_10408:
        /* <DEDUP_REMOVED lines=14> */
.L_x_10411:
[----:B------:R-:W-:Y:S05]  /*e480*/  BSYNC.RECONVERGENT B3 ;  /* 0x0000000000037941 */ /* 0x000fea0003800200 */
.L_x_10410:
        /* <DEDUP_REMOVED lines=14> */
.L_x_10413:
[----:B------:R-:W-:Y:S05]  /*e570*/  BSYNC.RECONVERGENT B3 ;  /* 0x0000000000037941 */ /* 0x000fea0003800200 */
.L_x_10412:
        /* <DEDUP_REMOVED lines=14> */
.L_x_10415:
[----:B------:R-:W-:Y:S05]  /*e660*/  BSYNC.RECONVERGENT B3 ;  /* 0x0000000000037941 */ /* 0x000fea0003800200 */
.L_x_10414:
        /* <DEDUP_REMOVED lines=14> */
.L_x_10417:
[----:B------:R-:W-:Y:S05]  /*e750*/  BSYNC.RECONVERGENT B3 ;  /* 0x0000000000037941 */ /* 0x000fea0003800200 */
.L_x_10416:
        /* <DEDUP_REMOVED lines=13> */
.L_x_10419:
[----:B------:R-:W-:Y:S05]  /*e830*/  BSYNC.RECONVERGENT B3 ;  /* 0x0000000000037941 */ /* 0x000fea0003800200 */
.L_x_10418:
[----:B------:R-:W-:Y:S01]  /*e840*/  HFMA2 R3, -RZ, RZ, 0, 0 ;  /* 0x00000000ff037431 */ /* 0x000fe200000001ff */
[----:B------:R-:W-:Y:S01]  /*e850*/  IADD3 R0, PT, PT, R38, 0x20, RZ ;  /* 0x0000002026007810 */ /* 0x000fe20007ffe0ff */
[----:B------:R-:W-:Y:S01]  /*e860*/  IMAD.MOV.U32 R2, RZ, RZ, R38 ;  /* 0x000000ffff027224 */ /* 0x000fe200078e0026 */
[----:B------:R-:W-:Y:S02]  /*e870*/  @!P0 R2UR UR4, R60 ;  /* 0x000000003c0482ca */ /* 0x000fe400000e0000 */
[----:B------:R-:W-:Y:S01]  /*e880*/  ISETP.GE.U32.AND P1, PT, R0, UR46, PT ;  /* 0x0000002e00007c0c */ /* 0x000fe2000bf26070 */
[----:B------:R-:W-:Y:S01]  /*e890*/  IMAD R0, R40, UR42, RZ ;  /* 0x0000002a28007c24 */ /* 0x000fe2000f8e02ff */
[----:B------:R-:W-:Y:S02]  /*e8a0*/  @!P0 R2UR UR5, R61 ;  /* 0x000000003d0582ca */ /* 0x000fe400000e0000 */
[----:B------:R-:W-:Y:S01]  /*e8b0*/  ISETP.GE.U32.AND P2, PT, R41, UR46, PT ;  /* 0x0000002e29007c0c */ /* 0x000fe2000bf46070 */
[----:B------:R-:W-:Y:S01]  /*e8c0*/  IMAD.WIDE.U32 R2, R39, UR42, R2 ;  /* 0x0000002a27027c25 */ /* 0x000fe2000f8e0002 */
[----:B------:R-:W-:-:S02]  /*e8d0*/  ISETP.GE.AND.EX P1, PT, RZ, UR47, PT, P1 ;  /* 0x0000002fff007c0c */ /* 0x000fc4000bf26310 */
[----:B------:R-:W-:Y:S01]  /*e8e0*/  ISETP.GE.AND.EX P2, PT, RZ, UR47, PT, P2 ;  /* 0x0000002fff007c0c */ /* 0x000fe2000bf46320 */
[----:B------:R-:W-:Y:S01]  /*e8f0*/  IMAD R5, R39, UR43, R0 ;  /* 0x0000002b27057c24 */ /* 0x000fe2000f8e0200 */
[C---:B------:R-:W-:Y:S02]  /*e900*/  LEA R4, P3, R2.reuse, UR40, 0x2 ;  /* 0x0000002802047c11 */ /* 0x040fe4000f8610ff */
[----:B------:R-:W-:Y:S01]  /*e910*/  ISETP.GE.U32.AND P4, PT, R43, UR46, PT ;  /* 0x0000002e2b007c0c */ /* 0x000fe2000bf86070 */
[----:B------:R-:W-:Y:S01]  /*e920*/  IMAD.IADD R3, R3, 0x1, R5 ;  /* 0x0000000103037824 */ /* 0x000fe200078e0205 */
[----:B------:R-:W-:Y:S02]  /*e930*/  ISETP.GE.U32.AND P6, PT, R45, UR46, PT ;  /* 0x0000002e2d007c0c */ /* 0x000fe4000bfc6070 */
[----:B------:R-:W-:Y:S02]  /*e940*/  ISETP.GE.AND.EX P4, PT, RZ, UR47, PT, P4 ;  /* 0x0000002fff007c0c */ /* 0x000fe4000bf86340 */
[----:B------:R-:W-:-:S02]  /*e950*/  LEA.HI.X R5, R2, UR41, R3, 0x2, P3 ;  /* 0x0000002902057c11 */ /* 0x000fc400098f1403 */
[----:B------:R-:W-:Y:S02]  /*e960*/  @!P1 R2UR UR6, R60 ;  /* 0x000000003c0692ca */ /* 0x000fe400000e0000 */
[C---:B------:R-:W-:Y:S01]  /*e970*/  @!P1 R2UR UR7, R61.reuse ;  /* 0x000000003d0792ca */ /* 0x040fe200000e0000 */
[----:B------:R1:W-:Y:S01]  /*e980*/  @!P0 STG.E desc[UR4][R4.64], R11 ;  /* 0x0000000b04008986 */ /* 0x0003e2000c101904 */
[----:B------:R-:W-:Y:S02]  /*e990*/  ISETP.GE.U32.AND P0, PT, R42, UR46, PT ;  /* 0x0000002e2a007c0c */ /* 0x000fe4000bf06070 */
[----:B------:R-:W-:Y:S02]  /*e9a0*/  @!P2 R2UR UR8, R60 ;  /* 0x000000003c08a2ca */ /* 0x000fe400000e0000 */
[----:B------:R-:W-:Y:S02]  /*e9b0*/  ISETP.GE.AND.EX P0, PT, RZ, UR47, PT, P0 ;  /* 0x0000002fff007c0c */ /* 0x000fe4000bf06300 */
[----:B------:R-:W-:-:S02]  /*e9c0*/  @!P2 R2UR UR9, R61 ;  /* 0x000000003d09a2ca */ /* 0x000fc400000e0000 */
[----:B------:R-:W-:Y:S02]  /*e9d0*/  ISETP.GE.U32.AND P3, PT, R44, UR46, PT ;  /* 0x0000002e2c007c0c */ /* 0x000fe4000bf66070 */
[----:B------:R-:W-:Y:S01]  /*e9e0*/  ISETP.GE.U32.AND P5, PT, R46, UR46, PT ;  /* 0x0000002e2e007c0c */ /* 0x000fe2000bfa6070 */
[----:B------:R1:W-:Y:S01]  /*e9f0*/  @!P1 STG.E desc[UR6][R4.64+0x80], R71 ;  /* 0x0000804704009986 */ /* 0x0003e2000c101906 */
[----:B------:R-:W-:Y:S02]  /*ea00*/  ISETP.GE.U32.AND P1, PT, R48, UR46, PT ;  /* 0x0000002e30007c0c */ /* 0x000fe4000bf26070 */
[----:B------:R-:W-:Y:S02]  /*ea10*/  ISETP.GE.AND.EX P3, PT, RZ, UR47, PT, P3 ;  /* 0x0000002fff007c0c */ /* 0x000fe4000bf66330 */
[----:B------:R-:W-:Y:S02]  /*ea20*/  ISETP.GE.AND.EX P6, PT, RZ, UR47, PT, P6 ;  /* 0x0000002fff007c0c */ /* 0x000fe4000bfc6360 */
[----:B------:R-:W-:Y:S01]  /*ea30*/  @!P0 R2UR UR4, R60 ;  /* 0x000000003c0482ca */ /* 0x000fe200000e0000 */
[----:B------:R1:W-:Y:S01]  /*ea40*/  @!P2 STG.E desc[UR8][R4.64+0x180], R75 ;  /* 0x0001804b0400a986 */ /* 0x0003e2000c101908 */
[----:B------:R-:W-:-:S02]  /*ea50*/  @!P0 R2UR UR5, R61 ;  /* 0x000000003d0582ca */ /* 0x000fc400000e0000 */
[----:B------:R-:W-:Y:S02]  /*ea60*/  ISETP.GE.U32.AND P2, PT, R47, UR46, PT ;  /* 0x0000002e2f007c0c */ /* 0x000fe4000bf46070 */
[----:B------:R-:W-:Y:S02]  /*ea70*/  ISETP.GE.AND.EX P5, PT, RZ, UR47, PT, P5 ;  /* 0x0000002fff007c0c */ /* 0x000fe4000bfa6350 */
[----:B------:R-:W-:Y:S02]  /*ea80*/  ISETP.GE.AND.EX P2, PT, RZ, UR47, PT, P2 ;  /* 0x0000002fff007c0c */ /* 0x000fe4000bf46320 */
        /* <DEDUP_REMOVED lines=92> */
[----:B------:R-:W-:Y:S02]  /*f050*/  IADD3 R0, PT, PT, R38, 0x40, RZ ;  /* 0x0000004026007810 */ /* 0x000fe40007ffe0ff */
        /* <DEDUP_REMOVED lines=9> */
[----:B------:R-:W-:Y:S02]  /*f0f0*/  ISETP.GE.AND.EX P3, PT, RZ, UR47, PT, P3 ;  /* 0x0000002fff007c0c */ /* 0x000fe4000bf66330 */
        /* <DEDUP_REMOVED lines=29> */
.L_x_10294:
[----:B------:R-:W-:Y:S05]  /*f2d0*/  EXIT ;  /* 0x000000000000794d */ /* 0x000fea0003800000 */
.L_x_10357:
[----:B------:R-:W-:Y:S01]  /*f2e0*/  BSSY B1, `(.L_x_10421) ;  /* 0x0000007000017945 */ /* 0x000fe20003800000 */
[----:B------:R-:W-:Y:S01]  /*f2f0*/  IMAD.MOV.U32 R12, RZ, RZ, 0x10 ;  /* 0x00000010ff0c7424 */ /* 0x000fe200078e00ff */
[----:B------:R-:W-:Y:S01]  /*f300*/  MOV R11, 0x1f ;  /* 0x0000001f000b7802 */ /* 0x000fe20000000f00 */
[----:B------:R-:W-:-:S07]  /*f310*/  IMAD.MOV.U32 R15, RZ, RZ, -0x1 ;  /* 0xffffffffff0f7424 */ /* 0x000fce00078e00ff */
[----:B------:R-:W-:Y:S05]  /*f320*/  WARPSYNC.COLLECTIVE R15, `(.L_x_10422) ;  /* 0x000000000f087348 */ /* 0x000fea0003c00000 */
[----:B------:R0:W1:Y:S02]  /*f330*/  SHFL.BFLY P6, R14, R13, R12, R11 ;  /* 0x0c00000c0d0e7389 */ /* 0x00006400000c000b */
[----:B01----:R-:W-:Y:S05]  /*f340*/  ENDCOLLECTIVE ;  /* 0x000000000000791b */ /* 0x003fea0003800000 */
.L_x_10422:
[----:B------:R-:W-:Y:S05]  /*f350*/  BSYNC B1 ;  /* 0x0000000000017941 */ /* 0x000fea0003800000 */
.L_x_10421:
[----:B------:R-:W-:Y:S01]  /*f360*/  HFMA2 R12, -RZ, RZ, 0, 4.76837158203125e-07 ;  /* 0x00000008ff0c7431 */ /* 0x000fe200000001ff */
[----:B------:R-:W-:Y:S01]  /*f370*/  FMNMX R13, R14, R13, !PT ;  /* 0x0000000d0e0d7209 */ /* 0x000fe20007800000 */
[----:B------:R-:W-:Y:S01]  /*f380*/  IMAD.MOV.U32 R11, RZ, RZ, 0x1f ;  /* 0x0000001fff0b7424 */ /* 0x000fe200078e00ff */
[----:B------:R-:W-:-:S07]  /*f390*/  MOV R15, 0xffffffff ;  /* 0xffffffff000f7802 */ /* 0x000fce0000000f00 */
[----:B------:R-:W-:Y:S05]  /*f3a0*/  WARPSYNC.COLLECTIVE R15, `(.L_x_10423) ;  /* 0x000000000f087348 */ /* 0x000fea0003c00000 */
[----:B------:R0:W1:Y:S02]  /*f3b0*/  SHFL.BFLY P6, R14, R13, R12, R11 ;  /* 0x0c00000c0d0e7389 */ /* 0x00006400000c000b */
[----:B01----:R-:W-:Y:S05]  /*f3c0*/  ENDCOLLECTIVE ;  /* 0x000000000000791b */ /* 0x003fea0003800000 */
.L_x_10423:
[----:B------:R-:W-:Y:S01]  /*f3d0*/  HFMA2 R12, -RZ, RZ, 0, 2.384185791015625e-07 ;  /* 0x00000004ff0c7431 */ /* 0x000fe200000001ff */
[----:B------:R-:W-:-:S05]  /*f3e0*/  FMNMX R2, R13, R14, !PT ;  /* 0x0000000e0d027209 */ /* 0x000fca0007800000 */
[----:B------:R-:W-:-:S07]  /*f3f0*/  IMAD.MOV.U32 R13, RZ, RZ, R2 ;  /* 0x000000ffff0d7224 */ /* 0x000fce00078e0002 */
[----:B------:R-:W-:Y:S05]  /*f400*/  WARPSYNC.COLLECTIVE R15, `(.L_x_10424) ;  /* 0x000000000f087348 */ /* 0x000fea0003c00000 */
[----:B------:R0:W1:Y:S02]  /*f410*/  SHFL.BFLY P6, R14, R13, R12, R11 ;  /* 0x0c00000c0d0e7389 */ /* 0x00006400000c000b */
[----:B01----:R-:W-:Y:S05]  /*f420*/  ENDCOLLECTIVE ;  /* 0x000000000000791b */ /* 0x003fea0003800000 */
.L_x_10424:
[----:B------:R-:W-:Y:S02]  /*f430*/  MOV R12, 0x2 ;  /* 0x00000002000c7802 */ /* 0x000fe40000000f00 */
[----:B------:R-:W-:-:S05]  /*f440*/  FMNMX R3, R2, R14, !PT ;  /* 0x0000000e02037209 */ /* 0x000fca0007800000 */
[----:B------:R-:W-:-:S07]  /*f450*/  IMAD.MOV.U32 R13, RZ, RZ, R3 ;  /* 0x000000ffff0d7224 */ /* 0x000fce00078e0003 */
[----:B------:R-:W-:Y:S05]  /*f460*/  WARPSYNC.COLLECTIVE R15, `(.L_x_10425) ;  /* 0x000000000f087348 */ /* 0x000fea0003c00000 */
[----:B------:R0:W1:Y:S02]  /*f470*/  SHFL.BFLY P6, R14, R13, R12, R11 ;  /* 0x0c00000c0d0e7389 */ /* 0x00006400000c000b */
[----:B01----:R-:W-:Y:S05]  /*f480*/  ENDCOLLECTIVE ;  /* 0x000000000000791b */ /* 0x003fea0003800000 */
.L_x_10425:
[----:B------:R-:W-:Y:S01]  /*f490*/  HFMA2 R12, -RZ, RZ, 0, 5.9604644775390625e-08 ;  /* 0x00000001ff0c7431 */ /* 0x000fe200000001ff */
[----:B------:R-:W-:-:S05]  /*f4a0*/  FMNMX R4, R3, R14, !PT ;  /* 0x0000000e03047209 */ /* 0x000fca0007800000 */
[----:B------:R-:W-:-:S07]  /*f4b0*/  IMAD.MOV.U32 R13, RZ, RZ, R4 ;  /* 0x000000ffff0d7224 */ /* 0x000fce00078e0004 */
[----:B------:R-:W-:Y:S05]  /*f4c0*/  WARPSYNC.COLLECTIVE R15, `(.L_x_10426) ;  /* 0x000000000f087348 */ /* 0x000fea0003c00000 */
[----:B------:R0:W1:Y:S02]  /*f4d0*/  SHFL.BFLY P6, R14, R13, R12, R11 ;  /* 0x0c00000c0d0e7389 */ /* 0x00006400000c000b */
[----:B01----:R-:W-:Y:S05]  /*f4e0*/  ENDCOLLECTIVE ;  /* 0x000000000000791b */ /* 0x003fea0003800000 */
.L_x_10426:
[----:B------:R-:W-:Y:S01]  /*f4f0*/  IMAD.MOV.U32 R11, RZ, RZ, 0x3bbb989d ;  /* 0x3bbb989dff0b7424 */ /* 0x000fe200078e00ff */
[----:B------:R-:W-:Y:S02]  /*f500*/  MOV R12, 0x437c0000 ;  /* 0x437c0000000c7802 */ /* 0x000fe40000000f00 */
        /* <DEDUP_REMOVED lines=51> */
[C---:B------:R-:W-:Y:S01]  /*f840*/  FFMA R5, R8.reuse, 1.4426950216293334961, -R5 ;  /* 0x3fb8aa3b08057823 */ /* 0x040fe20000000805 */
[----:B------:R-:W0:Y:S02]  /*f850*/  MUFU.EX2 R9, R9 ;  /* 0x0000000900097308 */ /* 0x000e240000000800 */
[----:B------:R-:W-:Y:S01]  /*f860*/  FFMA.RM R3, R3, R12, 12582913 ;  /* 0x4b40000103037423 */ /* 0x000fe2000000400c */
[----:B------:R-:W-:-:S06]  /*f870*/  FFMA R5, R8, 1.925963033500011079e-08, R5 ;  /* 0x32a5706008057823 */ /* 0x000fcc0000000005 */
[----:B------:R-:W1:Y:S01]  /*f880*/  MUFU.EX2 R5, R5 ;  /* 0x0000000500057308 */ /* 0x000e620000000800 */
[----:B0-----:R-:W-:Y:S01]  /*f890*/  FMUL R0, R0, R9 ;  /* 0x0000000900007220 */ /* 0x001fe20000400000 */
[C---:B------:R-:W-:Y:S01]  /*f8a0*/  FADD R9, R3.reuse, -12583039 ;  /* 0xcb40007f03097421 */ /* 0x040fe20000000000 */
[----:B------:R-:W-:-:S03]  /*f8b0*/  SHF.L.U32 R3, R3, 0x17, RZ ;  /* 0x0000001703037819 */ /* 0x000fc600000006ff */
[----:B------:R-:W-:Y:S01]  /*f8c0*/  FFMA R9, R10, 1.4426950216293334961, -R9 ;  /* 0x3fb8aa3b0a097823 */ /* 0x000fe20000000809 */
[----:B-1----:R-:W-:Y:S01]  /*f8d0*/  FMUL R2, R2, R5 ;  /* 0x0000000502027220 */ /* 0x002fe20000400000 */
[----:B------:R-:W-:Y:S02]  /*f8e0*/  FFMA.SAT R5, R16, R11, 0.5 ;  /* 0x3f00000010057423 */ /* 0x000fe4000000200b */
[----:B------:R-:W-:Y:S02]  /*f8f0*/  FFMA R9, R10, 1.925963033500011079e-08, R9 ;  /* 0x32a570600a097823 */ /* 0x000fe40000000009 */
[----:B------:R-:W-:Y:S02]  /*f900*/  FFMA.RM R5, R5, R12, 12582913 ;  /* 0x4b40000105057423 */ /* 0x000fe4000000400c */
[----:B------:R-:W0:Y:S02]  /*f910*/  MUFU.EX2 R4, R9 ;  /* 0x0000000900047308 */ /* 0x000e240000000800 */
[----:B------:R-:W-:-:S04]  /*f920*/  FADD R13, R5, -12583039 ;  /* 0xcb40007f050d7421 */ /* 0x000fc80000000000 */
[----:B------:R-:W-:-:S04]  /*f930*/  FFMA R13, R16, 1.4426950216293334961, -R13 ;  /* 0x3fb8aa3b100d7823 */ /* 0x000fc8000000080d */
[----:B------:R-:W-:-:S06]  /*f940*/  FFMA R13, R16, 1.925963033500011079e-08, R13 ;  /* 0x32a57060100d7823 */ /* 0x000fcc000000000d */
[----:B------:R-:W1:Y:S01]  /*f950*/  MUFU.EX2 R13, R13 ;  /* 0x0000000d000d7308 */ /* 0x000e620000000800 */
[----:B0-----:R-:W-:Y:S01]  /*f960*/  FMUL R3, R3, R4 ;  /* 0x0000000403037220 */ /* 0x001fe20000400000 */
[----:B------:R-:W-:Y:S02]  /*f970*/  IMAD.SHL.U32 R4, R5, 0x800000, RZ ;  /* 0x0080000005047824 */ /* 0x000fe400078e00ff */
        /* <DEDUP_REMOVED lines=8> */
[----:B------:R-:W-:Y:S02]  /*fa00*/  FFMA.RM R13, R13, R12, 12582913 ;  /* 0x4b4000010d0d7423 */ /* 0x000fe4000000400c */
[----:B------:R0:W1:Y:S02]  /*fa10*/  MUFU.EX2 R6, R9 ;  /* 0x0000000900067308 */ /* 0x0000640000000800 */
[----:B------:R-:W-:-:S04]  /*fa20*/  FADD R15, R13, -12583039 ;  /* 0xcb40007f0d0f7421 */ /* 0x000fc80000000000 */
[----:B------:R-:W-:Y:S01]  /*fa30*/  FFMA R15, R20, 1.4426950216293334961, -R15 ;  /* 0x3fb8aa3b140f7823 */ /* 0x000fe2000000080f */
[----:B0-----:R-:W-:-:S03]  /*fa40*/  FFMA.SAT R9, R22, R11, 0.5 ;  /* 0x3f00000016097423 */ /* 0x001fc6000000200b */
[----:B------:R-:W-:Y:S01]  /*fa50*/  FFMA R15, R20, 1.925963033500011079e-08, R15 ;  /* 0x32a57060140f7823 */ /* 0x000fe2000000000f */
[----:B------:R-:W-:-:S05]  /*fa60*/  FFMA.RM R9, R9, R12, 12582913 ;  /* 0x4b40000109097423 */ /* 0x000fca000000400c */
[----:B------:R-:W0:Y:S01]  /*fa70*/  MUFU.EX2 R15, R15 ;  /* 0x0000000f000f7308 */ /* 0x000e220000000800 */
[----:B-1----:R-:W-:Y:S01]  /*fa80*/  FMUL R5, R5, R6 ;  /* 0x0000000605057220 */ /* 0x002fe20000400000 */
[----:B------:R-:W-:Y:S02]  /*fa90*/  IMAD.SHL.U32 R6, R13, 0x800000, RZ ;  /* 0x008000000d067824 */ /* 0x000fe400078e00ff */
[C---:B------:R-:W-:Y:S01]  /*faa0*/  FADD R13, R9.reuse, -12583039 ;  /* 0xcb40007f090d7421 */ /* 0x040fe20000000000 */
[----:B------:R-:W-:Y:S01]  /*fab0*/  SHF.L.U32 R8, R9, 0x17, RZ ;  /* 0x0000001709087819 */ /* 0x000fe200000006ff */
[----:B------:R-:W-:Y:S02]  /*fac0*/  FFMA.SAT R9, R24, R11, 0.5 ;  /* 0x3f00000018097423 */ /* 0x000fe4000000200b */
[----:B------:R-:W-:Y:S02]  /*fad0*/  FFMA R13, R22, 1.4426950216293334961, -R13 ;  /* 0x3fb8aa3b160d7823 */ /* 0x000fe4000000080d */
[----:B------:R-:W-:-:S02]  /*fae0*/  FFMA.RM R9, R9, R12, 12582913 ;  /* 0x4b40000109097423 */ /* 0x000fc4000000400c */
[----:B------:R-:W-:Y:S01]  /*faf0*/  FFMA R13, R22, 1.925963033500011079e-08, R13 ;  /* 0x32a57060160d7823 */ /* 0x000fe2000000000d */
[----:B0-----:R-:W-:Y:S01]  /*fb00*/  FMUL R6, R6, R15 ;  /* 0x0000000f06067220 */ /* 0x001fe20000400000 */
[----:B------:R-:W-:-:S04]  /*fb10*/  FADD R15, R9, -12583039 ;  /* 0xcb40007f090f7421 */ /* 0x000fc80000000000 */
[----:B------:R-:W0:Y:S01]  /*fb20*/  MUFU.EX2 R13, R13 ;  /* 0x0000000d000d7308 */ /* 0x000e220000000800 */
[----:B------:R-:W-:Y:S02]  /*fb30*/  IMAD.SHL.U32 R9, R9, 0x800000, RZ ;  /* 0x0080000009097824 */ /* 0x000fe400078e00ff */
        /* <DEDUP_REMOVED lines=8> */
[----:B------:R-:W-:Y:S01]  /*fbc0*/  SHF.L.U32 R10, R13, 0x17, RZ ;  /* 0x000000170d0a7819 */ /* 0x000fe200000006ff */
[----:B------:R-:W-:Y:S01]  /*fbd0*/  FFMA.SAT R13, R28, R11, 0.5 ;  /* 0x3f0000001c0d7423 */ /* 0x000fe2000000200b */
[----:B------:R-:W-:-:S03]  /*fbe0*/  FFMA R17, R26, 1.4426950216293334961, -R17 ;  /* 0x3fb8aa3b1a117823 */ /* 0x000fc60000000811 */
[----:B------:R-:W-:Y:S01]  /*fbf0*/  FFMA.RM R13, R13, R12, 12582913 ;  /* 0x4b4000010d0d7423 */ /* 0x000fe2000000400c */
[----:B------:R-:W-:-:S03]  /*fc00*/  FFMA R17, R26, 1.925963033500011079e-08, R17 ;  /* 0x32a570601a117823 */ /* 0x000fc60000000011 */
[C---:B------:R-:W-:Y:S01]  /*fc10*/  FADD R15, R13.reuse, -12583039 ;  /* 0xcb40007f0d0f7421 */ /* 0x040fe20000000000 */
[----:B------:R-:W-:Y:S02]  /*fc20*/  IMAD.SHL.U32 R13, R13, 0x800000, RZ ;  /* 0x008000000d0d7824 */ /* 0x000fe400078e00ff */
[----:B------:R-:W0:Y:S01]  /*fc30*/  MUFU.EX2 R17, R17 ;  /* 0x0000001100117308 */ /* 0x000e220000000800 */
        /* <DEDUP_REMOVED lines=202> */
.L_x_10427:
[----:B------:R-:W-:Y:S02]  /*108e0*/  HFMA2 R12, -RZ, RZ, 0, 4.76837158203125e-07 ;  /* 0x00000008ff0c7431 */ /* 0x000fe400000001ff */
[----:B------:R-:W-:-:S04]  /*108f0*/  FADD R71, R13, R14 ;  /* 0x0000000e0d477221 */ /* 0x000fc80000000000 */
[----:B------:R-:W-:-:S07]  /*10900*/  IMAD.MOV.U32 R13, RZ, RZ, R71 ;  /* 0x000000ffff0d7224 */ /* 0x000fce00078e0047 */
[----:B------:R-:W-:Y:S05]  /*10910*/  WARPSYNC.COLLECTIVE R15, `(.L_x_10428) ;  /* 0x000000000f087348 */ /* 0x000fea0003c00000 */
[----:B------:R0:W1:Y:S02]  /*10920*/  SHFL.BFLY P6, R14, R13, R12, R11 ;  /* 0x0c00000c0d0e7389 */ /* 0x00006400000c000b */
[----:B01----:R-:W-:Y:S05]  /*10930*/  ENDCOLLECTIVE ;  /* 0x000000000000791b */ /* 0x003fea0003800000 */
.L_x_10428:
[----:B------:R-:W-:Y:S01]  /*10940*/  MOV R12, 0x4 ;  /* 0x00000004000c7802 */ /* 0x000fe20000000f00 */
[----:B------:R-:W-:-:S04]  /*10950*/  FADD R72, R71, R14 ;  /* 0x0000000e47487221 */ /* 0x000fc80000000000 */
[----:B------:R-:W-:-:S07]  /*10960*/  IMAD.MOV.U32 R13, RZ, RZ, R72 ;  /* 0x000000ffff0d7224 */ /* 0x000fce00078e0048 */
[----:B------:R-:W-:Y:S05]  /*10970*/  WARPSYNC.COLLECTIVE R15, `(.L_x_10429) ;  /* 0x000000000f087348 */ /* 0x000fea0003c00000 */
[----:B------:R0:W1:Y:S02]  /*10980*/  SHFL.BFLY P6, R14, R13, R12, R11 ;  /* 0x0c00000c0d0e7389 */ /* 0x00006400000c000b */
[----:B01----:R-:W-:Y:S05]  /*10990*/  ENDCOLLECTIVE ;  /* 0x000000000000791b */ /* 0x003fea0003800000 */
.L_x_10429:
[----:B------:R-:W-:Y:S02]  /*109a0*/  HFMA2 R12, -RZ, RZ, 0, 1.1920928955078125e-07 ;  /* 0x00000002ff0c7431 */ /* 0x000fe400000001ff */
[----:B------:R-:W-:-:S04]  /*109b0*/  FADD R73, R72, R14 ;  /* 0x0000000e48497221 */ /* 0x000fc80000000000 */
[----:B------:R-:W-:-:S07]  /*109c0*/  IMAD.MOV.U32 R13, RZ, RZ, R73 ;  /* 0x000000ffff0d7224 */ /* 0x000fce00078e0049 */
[----:B------:R-:W-:Y:S05]  /*109d0*/  WARPSYNC.COLLECTIVE R15, `(.L_x_10430) ;  /* 0x000000000f087348 */ /* 0x000fea0003c00000 */
[----:B------:R0:W1:Y:S02]  /*109e0*/  SHFL.BFLY P6, R14, R13, R12, R11 ;  /* 0x0c00000c0d0e7389 */ /* 0x00006400000c000b */
[----:B01----:R-:W-:Y:S05]  /*109f0*/  ENDCOLLECTIVE ;  /* 0x000000000000791b */ /* 0x003fea0003800000 */
.L_x_10430:
[----:B------:R-:W-:Y:S01]  /*10a00*/  MOV R12, 0x1 ;  /* 0x00000001000c7802 */ /* 0x000fe20000000f00 */
[----:B------:R-:W-:-:S04]  /*10a10*/  FADD R74, R73, R14 ;  /* 0x0000000e494a7221 */ /* 0x000fc80000000000 */
[----:B------:R-:W-:-:S07]  /*10a20*/  IMAD.MOV.U32 R13, RZ, RZ, R74 ;  /* 0x000000ffff0d7224 */ /* 0x000fce00078e004a */
[----:B------:R-:W-:Y:S05]  /*10a30*/  WARPSYNC.COLLECTIVE R15, `(.L_x_10431) ;  /* 0x000000000f087348 */ /* 0x000fea0003c00000 */
[----:B------:R0:W1:Y:S02]  /*10a40*/  SHFL.BFLY P6, R14, R13, R12, R11 ;  /* 0x0c00000c0d0e7389 */ /* 0x00006400000c000b */
[----:B01----:R-:W-:Y:S05]  /*10a50*/  ENDCOLLECTIVE ;  /* 0x000000000000791b */ /* 0x003fea0003800000 */
.L_x_10431:
[----:B------:R-:W-:Y:S05]  /*10a60*/  BRA `(.L_x_10432) ;  /* 0xffffffc000347947 */ /* 0x000fea000383ffff */
        .weak           $__internal_165_$__cuda_sm3x_div_rn_noftz_f32_slowpath
        .type           $__internal_165_$__cuda_sm3x_div_rn_noftz_f32_slowpath,@function
        .size           $__internal_165_$__cuda_sm3x_div_rn_noftz_f32_slowpath,(.L_x_37542 - $__internal_165_$__cuda_sm3x_div_rn_noftz_f32_slowpath)
$__internal_165_$__cuda_sm3x_div_rn_noftz_f32_slowpath:
        /* <DEDUP_REMOVED lines=34> */
.L_x_10434:
        /* <DEDUP_REMOVED lines=51> */
.L_x_10441:
[----:B------:R-:W-:-:S04]  /*10fc0*/  LOP3.LUT R12, R12, 0x80000000, RZ, 0xc0, !PT ;  /* 0x800000000c0c7812 */ /* 0x000fc800078ec0ff */
[----:B------:R-:W-:Y:S01]  /*10fd0*/  LOP3.LUT R12, R12, 0x7f800000, RZ, 0xfc, !PT ;  /* 0x7f8000000c0c7812 */ /* 0x000fe200078efcff */
[----:B------:R-:W-:Y:S06]  /*10fe0*/  BRA `(.L_x_10442) ;  /* 0x0000000000047947 */ /* 0x000fec0003800000 */
.L_x_10440:
[----:B------:R-:W-:-:S07]  /*10ff0*/  IMAD R12, R13, 0x800000, R12 ;  /* 0x008000000d0c7824 */ /* 0x000fce00078e020c */
.L_x_10442:
[----:B------:R-:W-:Y:S05]  /*11000*/  BSYNC.RECONVERGENT B2 ;  /* 0x0000000000027941 */ /* 0x000fea0003800200 */
.L_x_10439:
[----:B------:R-:W-:Y:S05]  /*11010*/  BRA `(.L_x_10443) ;  /* 0x0000000000207947 */ /* 0x000fea0003800000 */
.L_x_10438:
[----:B------:R-:W-:-:S04]  /*11020*/  LOP3.LUT R12, R12, 0x80000000, R7, 0x48, !PT ;  /* 0x800000000c0c7812 */ /* 0x000fc800078e4807 */
[----:B------:R-:W-:Y:S01]  /*11030*/  LOP3.LUT R12, R12, 0x7f800000, RZ, 0xfc, !PT ;  /* 0x7f8000000c0c7812 */ /* 0x000fe200078efcff */
[----:B------:R-:W-:Y:S06]  /*11040*/  BRA `(.L_x_10443) ;  /* 0x0000000000147947 */ /* 0x000fec0003800000 */
.L_x_10437:
[----:B------:R-:W-:Y:S01]  /*11050*/  LOP3.LUT R12, R12, 0x80000000, R7, 0x48, !PT ;  /* 0x800000000c0c7812 */ /* 0x000fe200078e4807 */
[----:B------:R-:W-:Y:S06]  /*11060*/  BRA `(.L_x_10443) ;  /* 0x00000000000c7947 */ /* 0x000fec0003800000 */
.L_x_10436:
[----:B------:R-:W0:Y:S01]  /*11070*/  MUFU.RSQ R12, -QNAN ;  /* 0xffc00000000c7908 */ /* 0x000e220000001400 */
[----:B------:R-:W-:Y:S05]  /*11080*/  BRA `(.L_x_10443) ;  /* 0x0000000000047947 */ /* 0x000fea0003800000 */
.L_x_10435:
[----:B------:R-:W-:-:S07]  /*11090*/  FADD.FTZ R12, R7, R12 ;  /* 0x0000000c070c7221 */ /* 0x000fce0000010000 */
.L_x_10443:
[----:B------:R-:W-:Y:S05]  /*110a0*/  BSYNC.RECONVERGENT B1 ;  /* 0x0000000000017941 */ /* 0x000fea0003800200 */
.L_x_10433:
[----:B------:R-:W-:Y:S01]  /*110b0*/  HFMA2 R13, -RZ, RZ, 0, 0 ;  /* 0x00000000ff0d7431 */ /* 0x000fe200000001ff */
[----:B0-----:R-:W-:Y:S01]  /*110c0*/  MOV R7, R12 ;  /* 0x0000000c00077202 */ /* 0x001fe20000000f00 */
[----:B------:R-:W-:-:S04]  /*110d0*/  IMAD.MOV.U32 R12, RZ, RZ, R14 ;  /* 0x000000ffff0c7224 */ /* 0x000fc800078e000e */
[----:B------:R-:W-:Y:S05]  /*110e0*/  RET.REL.NODEC R12 `(_Z15SoftmaxWarpImplI22BroadcastScaleMaskLoadIffbLm3EiE11DirectStoreIffEfLi1ELi31ELi32ELi1ELb1EL9Algorithm0EEvT_T0_ll) ;  /* 0xfffffeec0cc47950 */ /* 0x000fea0003c3ffff */
.L_x_10444:
        /* <DEDUP_REMOVED lines=9> */
.L_x_37542:


//--------------------- .text._Z15SoftmaxWarpImplI22BroadcastScaleMaskLoadIffbLm3EiE11DirectStoreIffEfLi1ELi31ELi32ELi1ELb0EL9Algorithm0EEvT_T0_ll --------------------------
	.section	.text._Z15SoftmaxWarpImplI22BroadcastScaleMaskLoadIffbLm3EiE11DirectStoreIffEfLi1ELi31ELi32ELi1ELb0EL9Algorithm0EEvT_T0_ll,"ax",@progbits
	.align	128
        .global         _Z15SoftmaxWarpImplI22BroadcastScaleMaskLoadIffbLm3EiE11DirectStoreIffEfLi1ELi31ELi32ELi1ELb0EL9Algorithm0EEvT_T0_ll
        .type           _Z15SoftmaxWarpImplI22BroadcastScaleMaskLoadIffbLm3EiE11DirectStoreIffEfLi1ELi31ELi32ELi1ELb0EL9Algorithm0EEvT_T0_ll,@function
        .size           _Z15SoftmaxWarpImplI22BroadcastScaleMaskLoadIffbLm3EiE11DirectStoreIffEfLi1ELi31ELi32ELi1ELb0EL9Algorithm0EEvT_T0_ll,(.L_x_37543 - _Z15SoftmaxWarpImplI22BroadcastScaleMaskLoadIffbLm3EiE11DirectStoreIffEfLi1ELi31ELi32ELi1ELb0EL9Algorithm0EEvT_T0_ll)
        .other          _Z15SoftmaxWarpImplI22BroadcastScaleMaskLoadIffbLm3EiE11DirectStoreIffEfLi1ELi31ELi32ELi1ELb0EL9Algorithm0EEvT_T0_ll,@"STO_CUDA_ENTRY STV_DEFAULT"
_Z15SoftmaxWarpImplI22BroadcastScaleMaskLoadIffbLm3EiE11DirectStoreIffEfLi1ELi31ELi32ELi1ELb0EL9Algorithm0EEvT_T0_ll:
.text._Z15SoftmaxWarpImplI22BroadcastScaleMaskLoadIffbLm3EiE11DirectStoreIffEfLi1ELi31ELi32ELi1ELb0EL9Algorithm0EEvT_T0_ll:
        /* <DEDUP_REMOVED lines=29> */
.L_x_10445:
        /* <DEDUP_REMOVED lines=14> */
.L_x_10510:
[----:B--2---:R-:W-:Y:S01]  /*02b0*/  IABS R4, UR49 ;  /* 0x0000003100047c13 */ /* 0x004fe20008000000 */
[----:B0-----:R-:W-:Y:S01]  /*02c0*/  IMAD R43, R3, UR48, R2 ;  /* 0x00000030032b7c24 */ /* 0x001fe2000f8e0202 */
[----:B------:R-:W-:Y:S01]  /*02d0*/  IABS R9, UR50 ;  /* 0x0000003200097c13 */ /* 0x000fe20008000000 */
[----:B------:R-:W-:Y:S01]  /*02e0*/  UMOV UR4, URZ ;  /* 0x000000ff00047c82 */ /* 0x000fe20008000000 */
[----:B------:R-:W-:Y:S01]  /*02f0*/  R2UR UR9, R4 ;  /* 0x00000000040972ca */ /* 0x000fe200000e0000 */
[----:B------:R-:W-:Y:S01]  /*0300*/  VIADD R25, R43, 0x40 ;  /* 0x000000402b197836 */ /* 0x000fe20000000000 */
[----:B------:R-:W-:Y:S01]  /*0310*/  R2UR UR8, R9 ;  /* 0x00000000090872ca */ /* 0x000fe200000e0000 */
[C---:B------:R-:W-:Y:S01]  /*0320*/  VIADD R38, R43.reuse, 0x80 ;  /* 0x000000802b267836 */ /* 0x040fe20000000000 */
[C---:B------:R-:W-:Y:S01]  /*0330*/  IADD3 R24, PT, PT, R43.reuse, 0x20, RZ ;  /* 0x000000202b187810 */ /* 0x040fe20007ffe0ff */
[C---:B------:R-:W-:Y:S01]  /*0340*/  VIADD R34, R43.reuse, 0xa0 ;  /* 0x000000a02b227836 */ /* 0x040fe20000000000 */
[----:B------:R-:W-:Y:S01]  /*0350*/  IABS R12, R25 ;  /* 0x00000019000c7213 */ /* 0x000fe20000000000 */
[----:B------:R-:W-:Y:S01]  /*0360*/  VIADD R36, R43, 0xe0 ;  /* 0x000000e02b247836 */ /* 0x000fe20000000000 */
[----:B------:R-:W-:-:S02]  /*0370*/  IABS R10, R24 ;  /* 0x00000018000a7213 */ /* 0x000fc40000000000 */
[----:B------:R-:W-:Y:S02]  /*0380*/  LOP3.LUT R39, RZ, UR49, RZ, 0x33, !PT ;  /* 0x00000031ff277c12 */ /* 0x000fe4000f8e33ff */
[C---:B------:R-:W-:Y:S01]  /*0390*/  IADD3 R27, PT, PT, R43.reuse, 0x60, RZ ;  /* 0x000000602b1b7810 */ /* 0x040fe20007ffe0ff */
[----:B------:R-:W0:Y:S01]  /*03a0*/  I2F.RP R4, UR9 ;  /* 0x0000000900047d06 */ /* 0x000e220008209400 */
[----:B------:R-:W-:Y:S02]  /*03b0*/  IABS R17, R43 ;  /* 0x0000002b00117213 */ /* 0x000fe40000000000 */
[----:B------:R-:W-:Y:S02]  /*03c0*/  IABS R23, R27 ;  /* 0x0000001b00177213 */ /* 0x000fe40000000000 */
[----:B------:R-:W-:Y:S02]  /*03d0*/  LOP3.LUT R19, R43, UR49, RZ, 0x3c, !PT ;  /* 0x000000312b137c12 */ /* 0x000fe4000f8e3cff */
[----:B------:R-:W-:-:S02]  /*03e0*/  SHF.R.S64 R20, RZ, 0x1e, R43 ;  /* 0x0000001eff147819 */ /* 0x000fc4000000102b */
[----:B------:R-:W-:Y:S02]  /*03f0*/  ISETP.GE.AND P5, PT, R19, RZ, PT ;  /* 0x000000ff1300720c */ /* 0x000fe40003fa6270 */
[----:B------:R-:W-:Y:S02]  /*0400*/  LOP3.LUT R26, R27, UR49, RZ, 0x3c, !PT ;  /* 0x000000311b1a7c12 */ /* 0x000fe4000f8e3cff */
[----:B------:R-:W-:Y:S01]  /*0410*/  IADD3 R35, PT, PT, R43, 0xc0, RZ ;  /* 0x000000c02b237810 */ /* 0x000fe20007ffe0ff */
[----:B0-----:R-:W0:Y:S01]  /*0420*/  MUFU.RCP R4, R4 ;  /* 0x0000000400047308 */ /* 0x001e220000001000 */
[C---:B-1----:R-:W-:Y:S02]  /*0430*/  R2UR UR10, R6.reuse ;  /* 0x00000000060a72ca */ /* 0x042fe400000e0000 */
[----:B------:R-:W-:Y:S02]  /*0440*/  R2UR UR11, R7 ;  /* 0x00000000070b72ca */ /* 0x000fe400000e0000 */
[----:B------:R-:W-:-:S02]  /*0450*/  R2UR UR12, R6 ;  /* 0x00000000060c72ca */ /* 0x000fc400000e0000 */
[----:B------:R-:W-:Y:S02]  /*0460*/  R2UR UR13, R7 ;  /* 0x00000000070d72ca */ /* 0x000fe400000e0000 */
[----:B------:R-:W-:Y:S01]  /*0470*/  IADD3 R30, PT, PT, R43, 0x100, RZ ;  /* 0x000001002b1e7810 */ /* 0x000fe20007ffe0ff */
[----:B0-----:R-:W-:Y:S02]  /*0480*/  VIADD R8, R4, 0xffffffe ;  /* 0x0ffffffe04087836 */ /* 0x001fe40000000000 */
[----:B------:R-:W0:Y:S08]  /*0490*/  I2F.RP R4, UR8 ;  /* 0x0000000800047d06 */ /* 0x000e300008209400 */
[----:B------:R-:W1:Y:S08]  /*04a0*/  F2I.FTZ.U32.TRUNC.NTZ R8, R8 ;  /* 0x0000000800087305 */ /* 0x000e70000021f000 */
[----:B0-----:R-:W0:Y:S01]  /*04b0*/  MUFU.RCP R4, R4 ;  /* 0x0000000400047308 */ /* 0x001e220000001000 */
[----:B-1----:R-:W-:-:S02]  /*04c0*/  R2UR UR5, R8 ;  /* 0x00000000080572ca */ /* 0x002fc400000e0000 */
[----:B0-----:R-:W-:Y:S02]  /*04d0*/  IADD3 R8, PT, PT, R4, 0xffffffe, RZ ;  /* 0x0ffffffe04087810 */ /* 0x001fe40007ffe0ff */
[----:B------:R-:W-:-:S09]  /*04e0*/  LOP3.LUT R4, R24, UR49, RZ, 0x3c, !PT ;  /* 0x0000003118047c12 */ /* 0x000fd2000f8e3cff */
[----:B------:R-:W-:Y:S01]  /*04f0*/  UIADD3 UR6, UPT, UPT, URZ, -UR5, URZ ;  /* 0x80000005ff067290 */ /* 0x000fe2000fffe0ff */
[----:B------:R-:W0:Y:S03]  /*0500*/  F2I.FTZ.U32.TRUNC.NTZ R8, R8 ;  /* 0x0000000800087305 */ /* 0x000e26000021f000 */
[----:B------:R-:W-:Y:S01]  /*0510*/  UIMAD UR6, UR6, UR9, URZ ;  /* 0x00000009060672a4 */ /* 0x000fe2000f8e02ff */
[----:B------:R-:W-:-:S03]  /*0520*/  ISETP.GE.AND P3, PT, R4, RZ, PT ;  /* 0x000000ff0400720c */ /* 0x000fc60003f66270 */
[----:B------:R-:W-:-:S06]  /*0530*/  UIMAD.WIDE.U32 UR6, UR5, UR6, UR4 ;  /* 0x00000006050672a5 */ /* 0x000fcc000f8e0004 */
[----:B------:R-:W-:-:S04]  /*0540*/  IMAD.HI.U32 R9, R10, UR7, RZ ;  /* 0x000000070a097c27 */ /* 0x000fc8000f8e00ff */
[----:B------:R-:W-:Y:S01]  /*0550*/  IMAD.HI.U32 R11, R12, UR7, RZ ;  /* 0x000000070c0b7c27 */ /* 0x000fe2000f8e00ff */
[----:B------:R-:W-:Y:S02]  /*0560*/  IADD3 R13, PT, PT, -R9, RZ, RZ ;  /* 0x000000ff090d7210 */ /* 0x000fe40007ffe1ff */
[----:B0-----:R-:W-:Y:S01]  /*0570*/  R2UR UR5, R8 ;  /* 0x00000000080572ca */ /* 0x001fe200000e0000 */
[----:B------:R-:W-:Y:S02]  /*0580*/  IMAD.MOV R15, RZ, RZ, -R11 ;  /* 0x000000ffff0f7224 */ /* 0x000fe400078e0a0b */
[----:B------:R-:W-:Y:S02]  /*0590*/  IMAD R10, R13, UR9, R10 ;  /* 0x000000090d0a7c24 */ /* 0x000fe4000f8e020a */
[----:B------:R-:W-:Y:S02]  /*05a0*/  IMAD R12, R15, UR9, R12 ;  /* 0x000000090f0c7c24 */ /* 0x000fe4000f8e020c */
[----:B------:R-:W-:Y:S01]  /*05b0*/  IMAD.HI.U32 R16, R17, UR7, RZ ;  /* 0x0000000711107c27 */ /* 0x000fe2000f8e00ff */
[----:B------:R-:W-:-:S02]  /*05c0*/  ISETP.LT.U32.AND P2, PT, R10, UR9, PT ;  /* 0x000000090a007c0c */ /* 0x000fc4000bf41070 */
[----:B------:R-:W-:Y:S01]  /*05d0*/  ISETP.LT.U32.AND P4, PT, R12, UR9, PT ;  /* 0x000000090c007c0c */ /* 0x000fe2000bf81070 */
[----:B------:R-:W-:Y:S02]  /*05e0*/  IMAD.HI.U32 R28, R23, UR7, RZ ;  /* 0x00000007171c7c27 */ /* 0x000fe4000f8e00ff */
[----:B------:R-:W-:-:S03]  /*05f0*/  UIADD3 UR6, UPT, UPT, URZ, -UR5, URZ ;  /* 0x80000005ff067290 */ /* 0x000fc6000fffe0ff */
[----:B------:R-:W-:Y:S01]  /*0600*/  IADD3 R18, PT, PT, -R28, RZ, RZ ;  /* 0x000000ff1c127210 */ /* 0x000fe20007ffe1ff */
[----:B------:R-:W-:-:S04]  /*0610*/  UIMAD UR6, UR6, UR8, URZ ;  /* 0x00000008060672a4 */ /* 0x000fc8000f8e02ff */
[----:B------:R-:W-:Y:S01]  /*0620*/  @!P2 VIADD R10, R10, -UR9 ;  /* 0x800000090a0aac36 */ /* 0x000fe20008000000 */
[----:B------:R-:W-:Y:S01]  /*0630*/  UIMAD.WIDE.U32 UR4, UR5, UR6, UR4 ;  /* 0x00000006050472a5 */ /* 0x000fe2000f8e0004 */
[----:B------:R-:W-:Y:S01]  /*0640*/  @!P4 IADD3 R12, PT, PT, R12, -UR9, RZ ;  /* 0x800000090c0ccc10 */ /* 0x000fe2000fffe0ff */
[----:B------:R-:W-:Y:S01]  /*0650*/  @!P2 VIADD R9, R9, 0x1 ;  /* 0x000000010909a836 */ /* 0x000fe20000000000 */
[----:B------:R-:W-:Y:S01]  /*0660*/  @!P4 IADD3 R11, PT, PT, R11, 0x1, RZ ;  /* 0x000000010b0bc810 */ /* 0x000fe20007ffe0ff */
[----:B------:R-:W-:Y:S01]  /*0670*/  IMAD R23, R18, UR9, R23 ;  /* 0x0000000912177c24 */ /* 0x000fe2000f8e0217 */
[----:B------:R-:W-:Y:S01]  /*0680*/  ISETP.GE.U32.AND P1, PT, R12, UR9, PT ;  /* 0x000000090c007c0c */ /* 0x000fe2000bf26070 */
[----:B------:R-:W-:Y:S01]  /*0690*/  IMAD.MOV R12, RZ, RZ, -R16 ;  /* 0x000000ffff0c7224 */ /* 0x000fe200078e0a10 */
[----:B------:R-:W-:Y:S02]  /*06a0*/  ISETP.GE.U32.AND P0, PT, R10, UR9, PT ;  /* 0x000000090a007c0c */ /* 0x000fe4000bf06070 */
[----:B------:R-:W-:Y:S01]  /*06b0*/  LOP3.LUT R10, R25, UR49, RZ, 0x3c, !PT ;  /* 0x00000031190a7c12 */ /* 0x000fe2000f8e3cff */
[----:B------:R-:W-:Y:S01]  /*06c0*/  IMAD R17, R12, UR9, R17 ;  /* 0x000000090c117c24 */ /* 0x000fe2000f8e0211 */
[----:B------:R-:W-:-:S02]  /*06d0*/  ISETP.NE.AND P4, PT, RZ, UR49, PT ;  /* 0x00000031ff007c0c */ /* 0x000fc4000bf85270 */
[----:B------:R-:W-:Y:S02]  /*06e0*/  ISETP.GE.AND P2, PT, R10, RZ, PT ;  /* 0x000000ff0a00720c */ /* 0x000fe40003f46270 */
[----:B------:R-:W-:Y:S02]  /*06f0*/  ISETP.LT.U32.AND P6, PT, R17, UR9, PT ;  /* 0x0000000911007c0c */ /* 0x000fe4000bfc1070 */
[----:B------:R-:W-:Y:S02]  /*0700*/  SHF.R.S64 R18, RZ, 0x1e, R24 ;  /* 0x0000001eff127819 */ /* 0x000fe40000001018 */
[----:B------:R-:W-:Y:S01]  /*0710*/  @P1 IADD3 R11, PT, PT, R11, 0x1, RZ ;  /* 0x000000010b0b1810 */ /* 0x000fe20007ffe0ff */
[----:B------:R-:W-:Y:S01]  /*0720*/  @P0 VIADD R9, R9, 0x1 ;  /* 0x0000000109090836 */ /* 0x000fe20000000000 */
[----:B------:R-:W-:Y:S02]  /*0730*/  IADD3 R20, P1, PT, R20, UR36, RZ ;  /* 0x0000002414147c10 */ /* 0x000fe4000ff3e0ff */
[----:B------:R-:W-:Y:S01]  /*0740*/  IADD3 R18, P0, PT, R18, UR36, RZ ;  /* 0x0000002412127c10 */ /* 0x000fe2000ff1e0ff */
[----:B------:R-:W-:Y:S01]  /*0750*/  IMAD.MOV.U32 R4, RZ, RZ, R11 ;  /* 0x000000ffff047224 */ /* 0x000fe200078e000b */
[----:B------:R-:W-:-:S02]  /*0760*/  @!P3 IADD3 R9, PT, PT, -R9, RZ, RZ ;  /* 0x000000ff0909b210 */ /* 0x000fc40007ffe1ff */
[----:B------:R-:W-:Y:S01]  /*0770*/  LEA.HI.X.SX32 R21, R43, UR37, 0x2, P1 ;  /* 0x000000252b157c11 */ /* 0x000fe200088f16ff */
[----:B------:R-:W-:Y:S01]  /*0780*/  @!P2 IMAD.MOV R4, RZ, RZ, -R4 ;  /* 0x000000ffff04a224 */ /* 0x000fe200078e0a04 */
[----:B------:R-:W-:Y:S01]  /*0790*/  SEL R11, R39, R9, !P4 ;  /* 0x00000009270b7207 */ /* 0x000fe20006000000 */
[----:B------:R-:W-:Y:S01]  /*07a0*/  @!P6 VIADD R16, R16, 0x1 ;  /* 0x000000011010e836 */ /* 0x000fe20000000000 */
[----:B------:R-:W-:Y:S02]  /*07b0*/  ISETP.LT.U32.AND P1, PT, R23, UR9, PT ;  /* 0x0000000917007c0c */ /* 0x000fe4000bf21070 */
[----:B------:R-:W-:Y:S01]  /*07c0*/  SEL R4, R39, R4, !P4 ;  /* 0x0000000427047207 */ /* 0x000fe20006000000 */
[----:B------:R-:W-:Y:S01]  /*07d0*/  IMAD.MOV R13, RZ, RZ, -R11 ;  /* 0x000000ffff0d7224 */ /* 0x000fe200078e0a0b */
[----:B------:R-:W-:Y:S02]  /*07e0*/  @!P6 IADD3 R17, PT, PT, R17, -UR9, RZ ;  /* 0x800000091111ec10 */ /* 0x000fe4000fffe0ff */
[----:B------:R-:W-:Y:S01]  /*07f0*/  IADD3 R10, PT, PT, -R4, RZ, RZ ;  /* 0x000000ff040a7210 */ /* 0x000fe20007ffe1ff */
[----:B------:R-:W-:-:S04]  /*0800*/  IMAD R13, R13, UR49, R24 ;  /* 0x000000310d0d7c24 */ /* 0x000fc8000f8e0218 */
[----:B------:R-:W-:Y:S01]  /*0810*/  IMAD R10, R10, UR49, R25 ;  /* 0x000000310a0a7c24 */ /* 0x000fe2000f8e0219 */
[----:B------:R-:W-:Y:S02]  /*0820*/  IABS R22, R13 ;  /* 0x0000000d00167213 */ /* 0x000fe40000000000 */
[----:B------:R-:W-:Y:S02]  /*0830*/  @!P1 IADD3 R23, PT, PT, R23, -UR9, RZ ;  /* 0x8000000917179c10 */ /* 0x000fe4000fffe0ff */
[----:B------:R-:W-:Y:S01]  /*0840*/  IABS R14, R10 ;  /* 0x0000000a000e7213 */ /* 0x000fe20000000000 */
[----:B------:R-:W-:Y:S01]  /*0850*/  IMAD.HI.U32 R9, R22, UR5, RZ ;  /* 0x0000000516097c27 */ /* 0x000fe2000f8e00ff */
[----:B------:R-:W-:Y:S02]  /*0860*/  ISETP.GE.U32.AND P6, PT, R23, UR9, PT ;  /* 0x0000000917007c0c */ /* 0x000fe4000bfc6070 */
[----:B------:R-:W-:Y:S01]  /*0870*/  @!P1 IADD3 R28, PT, PT, R28, 0x1, RZ ;  /* 0x000000011c1c9810 */ /* 0x000fe20007ffe0ff */
[----:B------:R-:W-:Y:S01]  /*0880*/  IMAD.HI.U32 R8, R14, UR5, RZ ;  /* 0x000000050e087c27 */ /* 0x000fe2000f8e00ff */
[----:B------:R-:W-:-:S03]  /*0890*/  LOP3.LUT R23, R35, UR49, RZ, 0x3c, !PT ;  /* 0x0000003123177c12 */ /* 0x000fc6000f8e3cff */
[----:B------:R-:W-:Y:S01]  /*08a0*/  IMAD.MOV R15, RZ, RZ, -R9 ;  /* 0x000000ffff0f7224 */ /* 0x000fe200078e0a09 */
[----:B------:R-:W-:-:S03]  /*08b0*/  IADD3 R19, PT, PT, -R8, RZ, RZ ;  /* 0x000000ff08137210 */ /* 0x000fc60007ffe1ff */
[----:B------:R-:W-:Y:S01]  /*08c0*/  IMAD R22, R15, UR8, R22 ;  /* 0x000000080f167c24 */ /* 0x000fe2000f8e0216 */
[----:B------:R-:W-:Y:S01]  /*08d0*/  IABS R15, R38 ;  /* 0x00000026000f7213 */ /* 0x000fe20000000000 */
[----:B------:R-:W-:Y:S01]  /*08e0*/  IMAD R12, R19, UR8, R14 ;  /* 0x00000008130c7c24 */ /* 0x000fe2000f8e020e */
[----:B------:R-:W-:Y:S02]  /*08f0*/  SHF.R.S64 R14, RZ, 0x1e, R25 ;  /* 0x0000001eff0e7819 */ /* 0x000fe40000001019 */
[----:B------:R-:W-:Y:S01]  /*0900*/  LEA.HI.X.SX32 R19, R24, UR37, 0x2, P0 ;  /* 0x0000002518137c11 */ /* 0x000fe200080f16ff */
[----:B------:R-:W-:Y:S01]  /*0910*/  IMAD.MOV.U32 R24, RZ, RZ, R15 ;  /* 0x000000ffff187224 */ /* 0x000fe200078e000f */
[----:B------:R-:W-:Y:S02]  /*0920*/  ISETP.LT.U32.AND P3, PT, R22, UR8, PT ;  /* 0x0000000816007c0c */ /* 0x000fe4000bf61070 */
[----:B------:R-:W-:Y:S01]  /*0930*/  IADD3 R14, P0, PT, R14, UR36, RZ ;  /* 0x000000240e0e7c10 */ /* 0x000fe2000ff1e0ff */
[----:B------:R-:W-:Y:S01]  /*0940*/  IMAD.HI.U32 R42, R24, UR7, RZ ;  /* 0x00000007182a7c27 */ /* 0x000fe2000f8e00ff */
[----:B------:R-:W-:-:S02]  /*0950*/  ISETP.LT.U32.AND P2, PT, R12, UR8, PT ;  /* 0x000000080c007c0c */ /* 0x000fc4000bf41070 */
[----:B------:R-:W-:Y:S02]  /*0960*/  LEA.HI.X.SX32 R15, R25, UR37, 0x2, P0 ;  /* 0x00000025190f7c11 */ /* 0x000fe400080f16ff */
[----:B------:R-:W-:Y:S02]  /*0970*/  ISETP.GE.U32.AND P0, PT, R17, UR9, PT ;  /* 0x0000000911007c0c */ /* 0x000fe4000bf06070 */
[----:B------:R-:W-:Y:S02]  /*0980*/  IADD3 R17, PT, PT, -R42, RZ, RZ ;  /* 0x000000ff2a117210 */ /* 0x000fe40007ffe1ff */
[----:B------:R-:W-:Y:S01]  /*0990*/  @P6 IADD3 R28, PT, PT, R28, 0x1, RZ ;  /* 0x000000011c1c6810 */ /* 0x000fe20007ffe0ff */
[----:B------:R-:W-:Y:S01]  /*09a0*/  @!P3 VIADD R22, R22, -UR8 ;  /* 0x800000081616bc36 */ /* 0x000fe20008000000 */
[----:B------:R-:W-:Y:S01]  /*09b0*/  @!P3 IADD3 R9, PT, PT, R9, 0x1, RZ ;  /* 0x000000010909b810 */ /* 0x000fe20007ffe0ff */
[----:B------:R-:W-:Y:S01]  /*09c0*/  IMAD R17, R17, UR9, R24 ;  /* 0x0000000911117c24 */ /* 0x000fe2000f8e0218 */
[----:B------:R-:W-:Y:S01]  /*09d0*/  ISETP.GE.AND P3, PT, R26, RZ, PT ;  /* 0x000000ff1a00720c */ /* 0x000fe20003f66270 */
[----:B------:R-:W-:Y:S01]  /*09e0*/  @!P2 VIADD R8, R8, 0x1 ;  /* 0x000000010808a836 */ /* 0x000fe20000000000 */
[----:B------:R-:W-:Y:S01]  /*09f0*/  @!P2 IADD3 R12, PT, PT, R12, -UR8, RZ ;  /* 0x800000080c0cac10 */ /* 0x000fe2000fffe0ff */
[----:B------:R0:W2:Y:S01]  /*0a00*/  LDG.E R26, desc[UR10][R20.64] ;  /* 0x0000000a141a7981 */ /* 0x0000a2000c1e1900 */
[----:B------:R-:W-:Y:S01]  /*0a10*/  ISETP.LT.U32.AND P1, PT, R17, UR9, PT ;  /* 0x0000000911007c0c */ /* 0x000fe2000bf21070 */
[----:B------:R-:W-:Y:S01]  /*0a20*/  @P0 VIADD R16, R16, 0x1 ;  /* 0x0000000110100836 */ /* 0x000fe20000000000 */
[----:B------:R-:W-:-:S02]  /*0a30*/  ISETP.GE.U32.AND P2, PT, R22, UR8, PT ;  /* 0x0000000816007c0c */ /* 0x000fc4000bf46070 */
[----:B------:R-:W-:Y:S01]  /*0a40*/  LOP3.LUT R22, R38, UR49, RZ, 0x3c, !PT ;  /* 0x0000003126167c12 */ /* 0x000fe2000f8e3cff */
[----:B------:R-:W-:Y:S01]  /*0a50*/  IMAD.MOV.U32 R44, RZ, RZ, R16 ;  /* 0x000000ffff2c7224 */ /* 0x000fe200078e0010 */
[----:B------:R-:W-:Y:S02]  /*0a60*/  ISETP.GE.AND P6, PT, R23, RZ, PT ;  /* 0x000000ff1700720c */ /* 0x000fe40003fc6270 */
[----:B------:R-:W-:Y:S01]  /*0a70*/  ISETP.GE.AND P0, PT, R22, RZ, PT ;  /* 0x000000ff1600720c */ /* 0x000fe20003f06270 */
[----:B------:R-:W-:Y:S01]  /*0a80*/  @!P5 IMAD.MOV R44, RZ, RZ, -R44 ;  /* 0x000000ffff2cd224 */ /* 0x000fe200078e0a2c */
[----:B------:R-:W-:Y:S02]  /*0a90*/  LOP3.LUT R22, R34, UR49, RZ, 0x3c, !PT ;  /* 0x0000003122167c12 */ /* 0x000fe4000f8e3cff */
[----:B------:R-:W-:Y:S02]  /*0aa0*/  IABS R23, R34 ;  /* 0x0000002200177213 */ /* 0x000fe40000000000 */
[----:B------:R-:W-:Y:S01]  /*0ab0*/  @!P1 IADD3 R17, PT, PT, R17, -UR9, RZ ;  /* 0x8000000911119c10 */ /* 0x000fe2000fffe0ff */
[----:B------:R-:W-:Y:S01]  /*0ac0*/  @P2 VIADD R9, R9, 0x1 ;  /* 0x0000000109092836 */ /* 0x000fe20000000000 */
[----:B------:R-:W-:Y:S01]  /*0ad0*/  ISETP.GE.AND P2, PT, R22, RZ, PT ;  /* 0x000000ff1600720c */ /* 0x000fe20003f46270 */
[----:B------:R-:W-:Y:S01]  /*0ae0*/  IMAD.HI.U32 R31, R23, UR7, RZ ;  /* 0x00000007171f7c27 */ /* 0x000fe2000f8e00ff */
[----:B------:R-:W-:-:S02]  /*0af0*/  @!P3 IADD3 R28, PT, PT, -R28, RZ, RZ ;  /* 0x000000ff1c1cb210 */ /* 0x000fc40007ffe1ff */
[----:B------:R-:W-:Y:S02]  /*0b00*/  SHF.R.S64 R22, RZ, 0x1e, R27 ;  /* 0x0000001eff167819 */ /* 0x000fe4000000101b */
[----:B------:R-:W-:Y:S02]  /*0b10*/  ISETP.GE.U32.AND P3, PT, R17, UR9, PT ;  /* 0x0000000911007c0c */ /* 0x000fe4000bf66070 */
[----:B------:R-:W-:Y:S01]  /*0b20*/  IADD3 R16, P5, PT, R22, UR36, RZ ;  /* 0x0000002416107c10 */ /* 0x000fe2000ffbe0ff */
[----:B------:R-:W-:Y:S01]  /*0b30*/  IMAD.MOV R22, RZ, RZ, -R31 ;  /* 0x000000ffff167224 */ /* 0x000fe200078e0a1f */
[----:B------:R-:W-:Y:S02]  /*0b40*/  @!P1 IADD3 R42, PT, PT, R42, 0x1, RZ ;  /* 0x000000012a2a9810 */ /* 0x000fe40007ffe0ff */
[----:B------:R-:W-:Y:S01]  /*0b50*/  LOP3.LUT R25, R30, UR49, RZ, 0x3c, !PT ;  /* 0x000000311e197c12 */ /* 0x000fe2000f8e3cff */
[----:B------:R-:W-:Y:S01]  /*0b60*/  IMAD R22, R22, UR9, R23 ;  /* 0x0000000916167c24 */ /* 0x000fe2000f8e0217 */
[----:B------:R-:W-:-:S02]  /*0b70*/  IABS R23, R35 ;  /* 0x0000002300177213 */ /* 0x000fc40000000000 */
[----:B0-----:R-:W-:Y:S02]  /*0b80*/  SHF.R.S64 R20, RZ, 0x1e, R38 ;  /* 0x0000001eff147819 */ /* 0x001fe40000001026 */
[----:B------:R-:W-:Y:S01]  /*0b90*/  ISETP.GE.AND P1, PT, R25, RZ, PT ;  /* 0x000000ff1900720c */ /* 0x000fe20003f26270 */
[----:B------:R-:W-:Y:S01]  /*0ba0*/  @P3 VIADD R42, R42, 0x1 ;  /* 0x000000012a2a3836 */ /* 0x000fe20000000000 */
[----:B------:R-:W-:Y:S01]  /*0bb0*/  ISETP.LT.U32.AND P3, PT, R22, UR9, PT ;  /* 0x0000000916007c0c */ /* 0x000fe2000bf61070 */
[----:B------:R-:W-:Y:S01]  /*0bc0*/  IMAD.HI.U32 R45, R23, UR7, RZ ;  /* 0x00000007172d7c27 */ /* 0x000fe2000f8e00ff */
[----:B------:R0:W3:Y:S01]  /*0bd0*/  LDG.E R25, desc[UR12][R18.64] ;  /* 0x0000000c12197981 */ /* 0x0000e2000c1e1900 */
[----:B------:R-:W-:Y:S02]  /*0be0*/  IABS R46, R36 ;  /* 0x00000024002e7213 */ /* 0x000fe40000000000 */
[----:B------:R-:W-:Y:S02]  /*0bf0*/  @!P0 IADD3 R42, PT, PT, -R42, RZ, RZ ;  /* 0x000000ff2a2a8210 */ /* 0x000fe40007ffe1ff */
[----:B------:R-:W-:-:S02]  /*0c00*/  LOP3.LUT R24, R36, UR49, RZ, 0x3c, !PT ;  /* 0x0000003124187c12 */ /* 0x000fc4000f8e3cff */
[----:B------:R-:W-:Y:S02]  /*0c10*/  R2UR UR14, R6 ;  /* 0x00000000060e72ca */ /* 0x000fe400000e0000 */
[----:B------:R-:W-:Y:S02]  /*0c20*/  R2UR UR15, R7 ;  /* 0x00000000070f72ca */ /* 0x000fe400000e0000 */
[----:B0-----:R-:W-:Y:S01]  /*0c30*/  IADD3 R18, P0, PT, R20, UR36, RZ ;  /* 0x0000002414127c10 */ /* 0x001fe2000ff1e0ff */
[----:B------:R-:W-:Y:S01]  /*0c40*/  IMAD.MOV R20, RZ, RZ, -R45 ;  /* 0x000000ffff147224 */ /* 0x000fe200078e0a2d */
[----:B------:R-:W-:Y:S02]  /*0c50*/  @!P3 IADD3 R22, PT, PT, R22, -UR9, RZ ;  /* 0x800000091616bc10 */ /* 0x000fe4000fffe0ff */
[----:B------:R-:W-:Y:S01]  /*0c60*/  LEA.HI.X.SX32 R17, R27, UR37, 0x2, P5 ;  /* 0x000000251b117c11 */ /* 0x000fe2000a8f16ff */
[----:B------:R-:W-:Y:S01]  /*0c70*/  IMAD R20, R20, UR9, R23 ;  /* 0x0000000914147c24 */ /* 0x000fe2000f8e0217 */
[----:B------:R-:W-:-:S02]  /*0c80*/  LEA.HI.X.SX32 R19, R38, UR37, 0x2, P0 ;  /* 0x0000002526137c11 */ /* 0x000fc400080f16ff */
[----:B------:R-:W-:Y:S02]  /*0c90*/  ISETP.GE.U32.AND P0, PT, R22, UR9, PT ;  /* 0x0000000916007c0c */ /* 0x000fe4000bf06070 */
[----:B------:R-:W-:Y:S01]  /*0ca0*/  @!P3 IADD3 R31, PT, PT, R31, 0x1, RZ ;  /* 0x000000011f1fb810 */ /* 0x000fe20007ffe0ff */
[----:B------:R-:W-:Y:S01]  /*0cb0*/  IMAD.HI.U32 R29, R46, UR7, RZ ;  /* 0x000000072e1d7c27 */ /* 0x000fe2000f8e00ff */
[----:B------:R-:W-:Y:S01]  /*0cc0*/  ISETP.LT.U32.AND P3, PT, R20, UR9, PT ;  /* 0x0000000914007c0c */ /* 0x000fe2000bf61070 */
[----:B------:R-:W4:Y:S01]  /*0cd0*/  LDG.E R23, desc[UR12][R16.64] ;  /* 0x0000000c10177981 */ /* 0x000f22000c1e1900 */
[----:B------:R-:W-:Y:S02]  /*0ce0*/  ISETP.GE.AND P5, PT, R24, RZ, PT ;  /* 0x000000ff1800720c */ /* 0x000fe40003fa6270 */
[----:B------:R-:W-:Y:S01]  /*0cf0*/  SHF.R.S64 R40, RZ, 0x1e, R34 ;  /* 0x0000001eff287819 */ /* 0x000fe20000001022 */
[----:B------:R0:W5:Y:S01]  /*0d00*/  LDG.E R24, desc[UR10][R14.64] ;  /* 0x0000000a0e187981 */ /* 0x000162000c1e1900 */
[----:B------:R-:W-:Y:S01]  /*0d10*/  IMAD.MOV R21, RZ, RZ, -R29 ;  /* 0x000000ffff157224 */ /* 0x000fe200078e0a1d */
[----:B------:R-:W-:-:S02]  /*0d20*/  SHF.R.S64 R32, RZ, 0x1e, R35 ;  /* 0x0000001eff207819 */ /* 0x000fc40000001023 */
[----:B------:R-:W-:Y:S01]  /*0d30*/  @P0 VIADD R31, R31, 0x1 ;  /* 0x000000011f1f0836 */ /* 0x000fe20000000000 */
[----:B------:R-:W-:Y:S01]  /*0d40*/  IADD3 R40, P0, PT, R40, UR36, RZ ;  /* 0x0000002428287c10 */ /* 0x000fe2000ff1e0ff */
[----:B------:R-:W-:Y:S01]  /*0d50*/  IMAD R46, R21, UR9, R46 ;  /* 0x00000009152e7c24 */ /* 0x000fe2000f8e022e */
[----:B------:R-:W-:Y:S01]  /*0d60*/  IABS R47, R30 ;  /* 0x0000001e002f7213 */ /* 0x000fe20000000000 */
[----:B------:R1:W3:Y:S01]  /*0d70*/  LDG.E R22, desc[UR14][R18.64] ;  /* 0x0000000e12167981 */ /* 0x0002e2000c1e1900 */
[----:B0-----:R-:W-:Y:S01]  /*0d80*/  SHF.R.S64 R14, RZ, 0x1e, R36 ;  /* 0x0000001eff0e7819 */ /* 0x001fe20000001024 */
[----:B------:R-:W-:Y:S01]  /*0d90*/  @!P3 VIADD R20, R20, -UR9 ;  /* 0x800000091414bc36 */ /* 0x000fe20008000000 */
[----:B------:R-:W-:Y:S02]  /*0da0*/  @!P3 IADD3 R45, PT, PT, R45, 0x1, RZ ;  /* 0x000000012d2db810 */ /* 0x000fe40007ffe0ff */
[----:B------:R-:W-:Y:S02]  /*0db0*/  IADD3 R14, P3, PT, R14, UR36, RZ ;  /* 0x000000240e0e7c10 */ /* 0x000fe4000ff7e0ff */
[----:B------:R-:W-:-:S02]  /*0dc0*/  SEL R16, R39, R44, !P4 ;  /* 0x0000002c27107207 */ /* 0x000fc40006000000 */
[----:B------:R-:W-:Y:S02]  /*0dd0*/  LEA.HI.X.SX32 R41, R34, UR37, 0x2, P0 ;  /* 0x0000002522297c11 */ /* 0x000fe400080f16ff */
[----:B------:R-:W-:Y:S01]  /*0de0*/  IADD3 R32, P0, PT, R32, UR36, RZ ;  /* 0x0000002420207c10 */ /* 0x000fe2000ff1e0ff */
[----:B------:R-:W-:Y:S01]  /*0df0*/  IMAD.HI.U32 R17, R47, UR7, RZ ;  /* 0x000000072f117c27 */ /* 0x000fe2000f8e00ff */
[----:B------:R-:W-:Y:S01]  /*0e00*/  LEA.HI.X.SX32 R15, R36, UR37, 0x2, P3 ;  /* 0x00000025240f7c11 */ /* 0x000fe200098f16ff */
[----:B------:R0:W3:Y:S01]  /*0e10*/  LDG.E R21, desc[UR10][R40.64] ;  /* 0x0000000a28157981 */ /* 0x0000e2000c1e1900 */
[----:B-1----:R-:W-:Y:S02]  /*0e20*/  IADD3 R18, PT, PT, -R16, RZ, RZ ;  /* 0x000000ff10127210 */ /* 0x002fe40007ffe1ff */
[----:B------:R-:W-:Y:S02]  /*0e30*/  ISETP.LT.U32.AND P3, PT, R46, UR9, PT ;  /* 0x000000092e007c0c */ /* 0x000fe4000bf61070 */
[----:B------:R-:W-:Y:S01]  /*0e40*/  LEA.HI.X.SX32 R33, R35, UR37, 0x2, P0 ;  /* 0x0000002523217c11 */ /* 0x000fe200080f16ff */
[----:B------:R-:W-:Y:S01]  /*0e50*/  IMAD.MOV R44, RZ, RZ, -R17 ;  /* 0x000000ffff2c7224 */ /* 0x000fe200078e0a11 */
[----:B------:R-:W-:Y:S01]  /*0e60*/  ISETP.GE.U32.AND P0, PT, R20, UR9, PT ;  /* 0x0000000914007c0c */ /* 0x000fe2000bf06070 */
[----:B------:R-:W-:Y:S01]  /*0e70*/  IMAD R37, R18, UR49, R43 ;  /* 0x0000003112257c24 */ /* 0x000fe2000f8e022b */
[----:B------:R-:W-:Y:S01]  /*0e80*/  SEL R28, R39, R28, !P4 ;  /* 0x0000001c271c7207 */ /* 0x000fe20006000000 */
[----:B------:R-:W-:Y:S01]  /*0e90*/  IMAD R44, R44, UR9, R47 ;  /* 0x000000092c2c7c24 */ /* 0x000fe2000f8e022f */
[----:B------:R1:W3:Y:S01]  /*0ea0*/  LDG.E R19, desc[UR14][R14.64] ;  /* 0x0000000e0e137981 */ /* 0x0002e2000c1e1900 */
[----:B0-----:R-:W-:Y:S01]  /*0eb0*/  IMAD.MOV.U32 R40, RZ, RZ, R31 ;  /* 0x000000ffff287224 */ /* 0x001fe200078e001f */
[----:B------:R-:W-:-:S02]  /*0ec0*/  IABS R47, R37 ;  /* 0x00000025002f7213 */ /* 0x000fc40000000000 */
[----:B------:R-:W-:Y:S01]  /*0ed0*/  SHF.R.S64 R18, RZ, 0x1e, R30 ;  /* 0x0000001eff127819 */ /* 0x000fe2000000101e */
[----:B------:R0:W3:Y:S01]  /*0ee0*/  LDG.E R20, desc[UR12][R32.64] ;  /* 0x0000000c20147981 */ /* 0x0000e2000c1e1900 */
[----:B------:R-:W-:Y:S01]  /*0ef0*/  @!P3 IADD3 R46, PT, PT, R46, -UR9, RZ ;  /* 0x800000092e2ebc10 */ /* 0x000fe2000fffe0ff */
[----:B------:R-:W-:Y:S01]  /*0f00*/  IMAD.HI.U32 R54, R47, UR5, RZ ;  /* 0x000000052f367c27 */ /* 0x000fe2000f8e00ff */
[----:B------:R-:W-:Y:S02]  /*0f10*/  @!P2 IADD3 R40, PT, PT, -R40, RZ, RZ ;  /* 0x000000ff2828a210 */ /* 0x000fe40007ffe1ff */
[----:B------:R-:W-:Y:S01]  /*0f20*/  IADD3 R48, PT, PT, -R28, RZ, RZ ;  /* 0x000000ff1c307210 */ /* 0x000fe20007ffe1ff */
[----:B------:R-:W-:Y:S01]  /*0f30*/  @P0 VIADD R45, R45, 0x1 ;  /* 0x000000012d2d0836 */ /* 0x000fe20000000000 */
[----:B-1----:R-:W-:Y:S01]  /*0f40*/  IADD3 R14, P2, PT, R18, UR36, RZ ;  /* 0x00000024120e7c10 */ /* 0x002fe2000ff5e0ff */
[----:B------:R-:W-:Y:S01]  /*0f50*/  IMAD.MOV R18, RZ, RZ, -R54 ;  /* 0x000000ffff127224 */ /* 0x000fe200078e0a36 */
[----:B------:R-:W-:Y:S01]  /*0f60*/  ISETP.GE.U32.AND P0, PT, R46, UR9, PT ;  /* 0x000000092e007c0c */ /* 0x000fe2000bf06070 */
[----:B------:R-:W-:Y:S01]  /*0f70*/  IMAD R27, R48, UR49, R27 ;  /* 0x00000031301b7c24 */ /* 0x000fe2000f8e021b */
[----:B------:R-:W-:-:S02]  /*0f80*/  LEA.HI.X.SX32 R15, R30, UR37, 0x2, P2 ;  /* 0x000000251e0f7c11 */ /* 0x000fc400090f16ff */
[----:B------:R-:W-:Y:S01]  /*0f90*/  ISETP.GE.U32.AND P2, PT, R12, UR8, PT ;  /* 0x000000080c007c0c */ /* 0x000fe2000bf46070 */
[----:B------:R-:W-:Y:S01]  /*0fa0*/  IMAD R31, R18, UR8, R47 ;  /* 0x00000008121f7c24 */ /* 0x000fe2000f8e022f */
[----:B0-----:R-:W-:Y:S01]  /*0fb0*/  IABS R33, R27 ;  /* 0x0000001b00217213 */ /* 0x001fe20000000000 */
[----:B------:R0:W3:Y:S01]  /*0fc0*/  LDG.E R18, desc[UR10][R14.64] ;  /* 0x0000000a0e127981 */ /* 0x0000e2000c1e1900 */
[----:B------:R-:W-:Y:S02]  /*0fd0*/  @!P3 IADD3 R29, PT, PT, R29, 0x1, RZ ;  /* 0x000000011d1db810 */ /* 0x000fe40007ffe0ff */
[----:B------:R-:W-:Y:S02]  /*0fe0*/  SEL R32, R39, R42, !P4 ;  /* 0x0000002a27207207 */ /* 0x000fe40006000000 */
[----:B------:R-:W-:Y:S01]  /*0ff0*/  ISETP.LT.U32.AND P3, PT, R31, UR8, PT ;  /* 0x000000081f007c0c */ /* 0x000fe2000bf61070 */
[----:B------:R-:W-:Y:S01]  /*1000*/  IMAD.HI.U32 R52, R33, UR5, RZ ;  /* 0x0000000521347c27 */ /* 0x000fe2000f8e00ff */
[----:B------:R-:W-:-:S02]  /*1010*/  @P0 IADD3 R29, PT, PT, R29, 0x1, RZ ;  /* 0x000000011d1d0810 */ /* 0x000fc40007ffe0ff */
[----:B------:R-:W-:Y:S01]  /*1020*/  LOP3.LUT R12, R13, UR50, RZ, 0x3c, !PT ;  /* 0x000000320d0c7c12 */ /* 0x000fe2000f8e3cff */
[----:B------:R-:W-:Y:S02]  /*1030*/  IMAD.MOV R41, RZ, RZ, -R32 ;  /* 0x000000ffff297224 */ /* 0x000fe400078e0a20 */
[----:B------:R-:W-:Y:S01]  /*1040*/  @P2 VIADD R8, R8, 0x1 ;  /* 0x0000000108082836 */ /* 0x000fe20000000000 */
[----:B------:R-:W-:Y:S01]  /*1050*/  ISETP.GE.AND P2, PT, R12, RZ, PT ;  /* 0x000000ff0c00720c */ /* 0x000fe20003f46270 */
[----:B------:R-:W-:Y:S01]  /*1060*/  IMAD.MOV.U32 R12, RZ, RZ, R29 ;  /* 0x000000ffff0c7224 */ /* 0x000fe200078e001d */
[----:B------:R-:W-:Y:S01]  /*1070*/  IADD3 R42, PT, PT, -R52, RZ, RZ ;  /* 0x000000ff342a7210 */ /* 0x000fe20007ffe1ff */
[----:B------:R-:W-:Y:S01]  /*1080*/  IMAD R38, R41, UR49, R38 ;  /* 0x0000003129267c24 */ /* 0x000fe2000f8e0226 */
[----:B------:R-:W-:Y:S01]  /*1090*/  @!P6 IADD3 R45, PT, PT, -R45, RZ, RZ ;  /* 0x000000ff2d2de210 */ /* 0x000fe20007ffe1ff */
[----:B------:R-:W-:Y:S01]  /*10a0*/  @!P5 IMAD.MOV R12, RZ, RZ, -R12 ;  /* 0x000000ffff0cd224 */ /* 0x000fe200078e0a0c */
[----:B------:R-:W-:Y:S01]  /*10b0*/  ISETP.LT.U32.AND P6, PT, R44, UR9, PT ;  /* 0x000000092c007c0c */ /* 0x000fe2000bfc1070 */
[----:B------:R-:W-:Y:S01]  /*10c0*/  IMAD R29, R42, UR8, R33 ;  /* 0x000000082a1d7c24 */ /* 0x000fe2000f8e0221 */
[----:B------:R-:W-:-:S02]  /*10d0*/  @!P3 IADD3 R31, PT, PT, R31, -UR8, RZ ;  /* 0x800000081f1fbc10 */ /* 0x000fc4000fffe0ff */
[----:B------:R-:W-:Y:S02]  /*10e0*/  IABS R41, R38 ;  /* 0x0000002600297213 */ /* 0x000fe40000000000 */
[----:B------:R-:W-:Y:S02]  /*10f0*/  SEL R33, R39, R40, !P4 ;  /* 0x0000002827217207 */ /* 0x000fe40006000000 */
[----:B------:R-:W-:Y:S02]  /*1100*/  ISETP.GE.U32.AND P5, PT, R31, UR8, PT ;  /* 0x000000081f007c0c */ /* 0x000fe4000bfa6070 */
[----:B0-----:R-:W-:Y:S01]  /*1110*/  SEL R14, R39, R12, !P4 ;  /* 0x0000000c270e7207 */ /* 0x001fe20006000000 */
[----:B------:R-:W-:Y:S01]  /*1120*/  IMAD.MOV.U32 R12, RZ, RZ, R9 ;  /* 0x000000ffff0c7224 */ /* 0x000fe200078e0009 */
[----:B------:R-:W-:Y:S01]  /*1130*/  IADD3 R31, PT, PT, -R33, RZ, RZ ;  /* 0x000000ff211f7210 */ /* 0x000fe20007ffe1ff */
[----:B------:R-:W-:Y:S01]  /*1140*/  IMAD.HI.U32 R50, R41, UR5, RZ ;  /* 0x0000000529327c27 */ /* 0x000fe2000f8e00ff */
[----:B------:R-:W-:-:S02]  /*1150*/  LOP3.LUT R9, R10, UR50, RZ, 0x3c, !PT ;  /* 0x000000320a097c12 */ /* 0x000fc4000f8e3cff */
[----:B------:R-:W-:Y:S01]  /*1160*/  @!P2 IADD3 R12, PT, PT, -R12, RZ, RZ ;  /* 0x000000ff0c0ca210 */ /* 0x000fe20007ffe1ff */
[----:B------:R-:W-:Y:S01]  /*1170*/  IMAD.MOV R40, RZ, RZ, -R50 ;  /* 0x000000ffff287224 */ /* 0x000fe200078e0a32 */
[----:B------:R-:W-:Y:S01]  /*1180*/  SEL R15, R39, R45, !P4 ;  /* 0x0000002d270f7207 */ /* 0x000fe20006000000 */
[----:B------:R-:W-:Y:S01]  /*1190*/  IMAD R34, R31, UR49, R34 ;  /* 0x000000311f227c24 */ /* 0x000fe2000f8e0222 */
[----:B------:R-:W-:Y:S01]  /*11a0*/  ISETP.LT.U32.AND P2, PT, R29, UR8, PT ;  /* 0x000000081d007c0c */ /* 0x000fe2000bf41070 */
[----:B------:R-:W-:Y:S02]  /*11b0*/  @!P6 VIADD R44, R44, -UR9 ;  /* 0x800000092c2cec36 */ /* 0x000fe40008000000 */
[----:B------:R-:W-:Y:S01]  /*11c0*/  @!P3 VIADD R54, R54, 0x1 ;  /* 0x000000013636b836 */ /* 0x000fe20000000000 */
[----:B------:R-:W-:Y:S01]  /*11d0*/  ISETP.GE.AND P3, PT, R9, RZ, PT ;  /* 0x000000ff0900720c */ /* 0x000fe20003f66270 */
[----:B------:R-:W-:Y:S01]  /*11e0*/  IMAD R9, R40, UR8, R41 ;  /* 0x0000000828097c24 */ /* 0x000fe2000f8e0229 */
[----:B------:R-:W-:-:S02]  /*11f0*/  IADD3 R42, PT, PT, -R15, RZ, RZ ;  /* 0x000000ff0f2a7210 */ /* 0x000fc40007ffe1ff */
[----:B------:R-:W-:Y:S01]  /*1200*/  IABS R31, R34 ;  /* 0x00000022001f7213 */ /* 0x000fe20000000000 */
[----:B------:R-:W-:Y:S01]  /*1210*/  @P5 VIADD R54, R54, 0x1 ;  /* 0x0000000136365836 */ /* 0x000fe20000000000 */
[----:B------:R-:W-:Y:S01]  /*1220*/  ISETP.GE.U32.AND P0, PT, R44, UR9, PT ;  /* 0x000000092c007c0c */ /* 0x000fe2000bf06070 */
[----:B------:R-:W-:Y:S01]  /*1230*/  IMAD R35, R42, UR49, R35 ;  /* 0x000000312a237c24 */ /* 0x000fe2000f8e0223 */
[----:B------:R-:W-:Y:S02]  /*1240*/  ISETP.LT.U32.AND P5, PT, R9, UR8, PT ;  /* 0x0000000809007c0c */ /* 0x000fe4000bfa1070 */
[----:B------:R-:W-:Y:S01]  /*1250*/  MOV R56, R8 ;  /* 0x0000000800387202 */ /* 0x000fe20000000f00 */
[----:B------:R-:W-:Y:S01]  /*1260*/  IMAD.MOV.U32 R8, RZ, RZ, R31 ;  /* 0x000000ffff087224 */ /* 0x000fe200078e001f */
[----:B------:R-:W-:Y:S01]  /*1270*/  LOP3.LUT R40, R37, UR50, RZ, 0x3c, !PT ;  /* 0x0000003225287c12 */ /* 0x000fe2000f8e3cff */
[----:B------:R-:W-:Y:S01]  /*1280*/  @!P6 VIADD R17, R17, 0x1 ;  /* 0x000000011111e836 */ /* 0x000fe20000000000 */
[----:B------:R-:W-:Y:S01]  /*1290*/  @!P2 IADD3 R29, PT, PT, R29, -UR8, RZ ;  /* 0x800000081d1dac10 */ /* 0x000fe2000fffe0ff */
[----:B------:R-:W-:Y:S01]  /*12a0*/  IMAD.HI.U32 R44, R8, UR5, RZ ;  /* 0x00000005082c7c27 */ /* 0x000fe2000f8e00ff */
[----:B------:R-:W-:-:S02]  /*12b0*/  IABS R31, R35 ;  /* 0x00000023001f7213 */ /* 0x000fc40000000000 */
[----:B------:R-:W-:Y:S01]  /*12c0*/  @!P3 IADD3 R56, PT, PT, -R56, RZ, RZ ;  /* 0x000000ff3838b210 */ /* 0x000fe20007ffe1ff */
[----:B------:R-:W-:Y:S01]  /*12d0*/  @!P2 VIADD R52, R52, 0x1 ;  /* 0x000000013434a836 */ /* 0x000fe20000000000 */
[----:B------:R-:W-:Y:S02]  /*12e0*/  ISETP.GE.AND P3, PT, R40, RZ, PT ;  /* 0x000000ff2800720c */ /* 0x000fe40003f66270 */
[----:B------:R-:W-:Y:S01]  /*12f0*/  ISETP.GE.U32.AND P2, PT, R29, UR8, PT ;  /* 0x000000081d007c0c */ /* 0x000fe2000bf46070 */
[----:B------:R-:W-:Y:S01]  /*1300*/  IMAD.HI.U32 R42, R31, UR5, RZ ;  /* 0x000000051f2a7c27 */ /* 0x000fe2000f8e00ff */
[----:B------:R-:W-:Y:S02]  /*1310*/  LOP3.LUT R40, R27, UR50, RZ, 0x3c, !PT ;  /* 0x000000321b287c12 */ /* 0x000fe4000f8e3cff */
[----:B------:R-:W-:Y:S02]  /*1320*/  IADD3 R29, PT, PT, -R44, RZ, RZ ;  /* 0x000000ff2c1d7210 */ /* 0x000fe40007ffe1ff */
[----:B------:R-:W-:Y:S01]  /*1330*/  @P0 IADD3 R17, PT, PT, R17, 0x1, RZ ;  /* 0x0000000111110810 */ /* 0x000fe20007ffe0ff */
[----:B------:R-:W-:Y:S01]  /*1340*/  @!P5 VIADD R9, R9, -UR8 ;  /* 0x800000080909dc36 */ /* 0x000fe20008000000 */
[----:B------:R-:W-:Y:S01]  /*1350*/  ISETP.GE.AND P6, PT, R40, RZ, PT ;  /* 0x000000ff2800720c */ /* 0x000fe20003fc6270 */
[----:B------:R-:W-:Y:S01]  /*1360*/  IMAD R8, R29, UR8, R8 ;  /* 0x000000081d087c24 */ /* 0x000fe2000f8e0208 */
[----:B------:R-:W-:Y:S01]  /*1370*/  MOV R40, R17 ;  /* 0x0000001100287202 */ /* 0x000fe20000000f00 */
[----:B------:R-:W-:Y:S01]  /*1380*/  IMAD.MOV R46, RZ, RZ, -R42 ;  /* 0x000000ffff2e7224 */ /* 0x000fe200078e0a2a */
[----:B------:R-:W-:-:S02]  /*1390*/  ISETP.GE.U32.AND P0, PT, R9, UR8, PT ;  /* 0x0000000809007c0c */ /* 0x000fc4000bf06070 */
[----:B------:R-:W-:Y:S01]  /*13a0*/  @!P1 IADD3 R40, PT, PT, -R40, RZ, RZ ;  /* 0x000000ff28289210 */ /* 0x000fe20007ffe1ff */
[----:B------:R-:W-:Y:S01]  /*13b0*/  IMAD R9, R46, UR8, R31 ;  /* 0x000000082e097c24 */ /* 0x000fe2000f8e021f */
[----:B------:R-:W-:Y:S01]  /*13c0*/  ISETP.LT.U32.AND P1, PT, R8, UR8, PT ;  /* 0x0000000808007c0c */ /* 0x000fe2000bf21070 */
[----:B------:R-:W-:Y:S01]  /*13d0*/  @!P3 IMAD.MOV R54, RZ, RZ, -R54 ;  /* 0x000000ffff36b224 */ /* 0x000fe200078e0a36 */
[----:B------:R-:W-:Y:S02]  /*13e0*/  IADD3 R45, PT, PT, -R14, RZ, RZ ;  /* 0x000000ff0e2d7210 */ /* 0x000fe40007ffe1ff */
[----:B------:R-:W-:Y:S01]  /*13f0*/  ISETP.LT.U32.AND P3, PT, R9, UR8, PT ;  /* 0x0000000809007c0c */ /* 0x000fe2000bf61070 */
[----:B------:R-:W-:Y:S01]  /*1400*/  @!P5 VIADD R50, R50, 0x1 ;  /* 0x000000013232d836 */ /* 0x000fe20000000000 */
[----:B------:R-:W-:Y:S01]  /*1410*/  LOP3.LUT R31, R38, UR50, RZ, 0x3c, !PT ;  /* 0x00000032261f7c12 */ /* 0x000fe2000f8e3cff */
[----:B------:R-:W-:Y:S01]  /*1420*/  IMAD R36, R45, UR49, R36 ;  /* 0x000000312d247c24 */ /* 0x000fe2000f8e0224 */
[----:B------:R-:W-:-:S02]  /*1430*/  SEL R29, R39, R40, !P4 ;  /* 0x00000028271d7207 */ /* 0x000fc40006000000 */
[----:B------:R-:W-:-:S03]  /*1440*/  @P2 IADD3 R52, PT, PT, R52, 0x1, RZ ;  /* 0x0000000134342810 */ /* 0x000fc60007ffe0ff */
[----:B------:R-:W-:Y:S01]  /*1450*/  @!P1 VIADD R8, R8, -UR8 ;  /* 0x8000000808089c36 */ /* 0x000fe20008000000 */
[----:B------:R-:W-:Y:S02]  /*1460*/  IABS R41, R36 ;  /* 0x0000002400297213 */ /* 0x000fe40000000000 */
[----:B------:R-:W-:Y:S01]  /*1470*/  ISETP.GE.AND P5, PT, R31, RZ, PT ;  /* 0x000000ff1f00720c */ /* 0x000fe20003fa6270 */
[----:B------:R-:W-:Y:S01]  /*1480*/  @!P3 VIADD R9, R9, -UR8 ;  /* 0x800000080909bc36 */ /* 0x000fe20008000000 */
[----:B------:R-:W-:Y:S02]  /*1490*/  IADD3 R31, PT, PT, -R29, RZ, RZ ;  /* 0x000000ff1d1f7210 */ /* 0x000fe40007ffe1ff */
[----:B------:R-:W-:Y:S02]  /*14a0*/  @P0 IADD3 R50, PT, PT, R50, 0x1, RZ ;  /* 0x0000000132320810 */ /* 0x000fe40007ffe0ff */
[----:B------:R-:W-:Y:S01]  /*14b0*/  ISETP.GE.U32.AND P0, PT, R8, UR8, PT ;  /* 0x0000000808007c0c */ /* 0x000fe2000bf06070 */
[----:B------:R-:W-:-:S04]  /*14c0*/  IMAD.HI.U32 R48, R41, UR5, RZ ;  /* 0x0000000529307c27 */ /* 0x000fc8000f8e00ff */
[----:B------:R-:W-:Y:S01]  /*14d0*/  @!P6 IMAD.MOV R52, RZ, RZ, -R52 ;  /* 0x000000ffff34e224 */ /* 0x000fe200078e0a34 */
[----:B------:R-:W-:Y:S01]  /*14e0*/  ISETP.GE.U32.AND P6, PT, R9, UR8, PT ;  /* 0x0000000809007c0c */ /* 0x000fe2000bfc6070 */
[----:B------:R-:W-:Y:S01]  /*14f0*/  IMAD R30, R31, UR49, R30 ;  /* 0x000000311f1e7c24 */ /* 0x000fe2000f8e021e */
[----:B------:R-:W-:Y:S01]  /*1500*/  LOP3.LUT R31, R34, UR50, RZ, 0x3c, !PT ;  /* 0x00000032221f7c12 */ /* 0x000fe2000f8e3cff */
[----:B------:R-:W0:Y:S01]  /*1510*/  LDC.64 R8, c[0x0][0x390] ;  /* 0x0000e400ff087b82 */ /* 0x000e220000000a00 */
[----:B------:R-:W-:Y:S02]  /*1520*/  IMAD.MOV R46, RZ, RZ, -R48 ;  /* 0x000000ffff2e7224 */ /* 0x000fe400078e0a30 */
[----:B------:R-:W-:Y:S01]  /*1530*/  @!P1 VIADD R44, R44, 0x1 ;  /* 0x000000012c2c9836 */ /* 0x000fe20000000000 */
[----:B------:R-:W-:Y:S01]  /*1540*/  ISETP.GE.AND P1, PT, R31, RZ, PT ;  /* 0x000000ff1f00720c */ /* 0x000fe20003f26270 */
[----:B------:R-:W-:Y:S01]  /*1550*/  IMAD R17, R46, UR8, R41 ;  /* 0x000000082e117c24 */ /* 0x000fe2000f8e0229 */
[----:B------:R-:W-:-:S02]  /*1560*/  LOP3.LUT R31, R35, UR50, RZ, 0x3c, !PT ;  /* 0x00000032231f7c12 */ /* 0x000fc4000f8e3cff */
[----:B------:R-:W-:Y:S02]  /*1570*/  @P0 IADD3 R44, PT, PT, R44, 0x1, RZ ;  /* 0x000000012c2c0810 */ /* 0x000fe40007ffe0ff */
[----:B------:R-:W-:Y:S01]  /*1580*/  ISETP.GE.AND P0, PT, R31, RZ, PT ;  /* 0x000000ff1f00720c */ /* 0x000fe20003f06270 */
[----:B------:R-:W-:Y:S01]  /*1590*/  VIADD R31, R43, 0x120 ;  /* 0x000001202b1f7836 */ /* 0x000fe20000000000 */
[----:B------:R-:W-:-:S04]  /*15a0*/  ISETP.LT.U32.AND P2, PT, R17, UR8, PT ;  /* 0x0000000811007c0c */ /* 0x000fc8000bf41070 */
[----:B------:R-:W-:Y:S01]  /*15b0*/  IABS R45, R31 ;  /* 0x0000001f002d7213 */ /* 0x000fe20000000000 */
[----:B------:R-:W-:-:S04]  /*15c0*/  @!P1 IMAD.MOV R44, RZ, RZ, -R44 ;  /* 0x000000ffff2c9224 */ /* 0x000fc800078e0a2c */
[----:B------:R-:W-:Y:S01]  /*15d0*/  IMAD.HI.U32 R41, R45, UR7, RZ ;  /* 0x000000072d297c27 */ /* 0x000fe2000f8e00ff */
[----:B0-----:R-:W-:-:S03]  /*15e0*/  ISETP.NE.U32.AND P1, PT, R8, 0x1, PT ;  /* 0x000000010800780c */ /* 0x001fc60003f25070 */
[----:B------:R-:W-:Y:S02]  /*15f0*/  @!P2 IADD3 R17, PT, PT, R17, -UR8, RZ ;  /* 0x800000081111ac10 */ /* 0x000fe4000fffe0ff */
[----:B------:R-:W-:Y:S02]  /*1600*/  IADD3 R8, PT, PT, -R41, RZ, RZ ;  /* 0x000000ff29087210 */ /* 0x000fe40007ffe1ff */
[----:B------:R-:W-:Y:S02]  /*1610*/  @!P5 IADD3 R50, PT, PT, -R50, RZ, RZ ;  /* 0x000000ff3232d210 */ /* 0x000fe40007ffe1ff */
[----:B------:R-:W-:Y:S01]  /*1620*/  ISETP.GE.U32.AND P5, PT, R17, UR8, PT ;  /* 0x0000000811007c0c */ /* 0x000fe2000bfa6070 */
[----:B------:R-:W-:Y:S01]  /*1630*/  IMAD R8, R8, UR9, R45 ;  /* 0x0000000908087c24 */ /* 0x000fe2000f8e022d */
[----:B------:R-:W-:Y:S01]  /*1640*/  IABS R17, R30 ;  /* 0x0000001e00117213 */ /* 0x000fe20000000000 */
[----:B------:R-:W-:-:S03]  /*1650*/  @!P3 VIADD R42, R42, 0x1 ;  /* 0x000000012a2ab836 */ /* 0x000fc60000000000 */
[----:B------:R-:W-:Y:S01]  /*1660*/  ISETP.LT.U32.AND P3, PT, R8, UR9, PT ;  /* 0x0000000908007c0c */ /* 0x000fe2000bf61070 */
[----:B------:R-:W-:-:S05]  /*1670*/  IMAD.HI.U32 R40, R17, UR5, RZ ;  /* 0x0000000511287c27 */ /* 0x000fca000f8e00ff */
[----:B------:R-:W-:-:S05]  /*1680*/  IADD3 R46, PT, PT, -R40, RZ, RZ ;  /* 0x000000ff282e7210 */ /* 0x000fca0007ffe1ff */
[----:B------:R-:W-:Y:S01]  /*1690*/  IMAD R17, R46, UR8, R17 ;  /* 0x000000082e117c24 */ /* 0x000fe2000f8e0211 */
[----:B------:R-:W-:Y:S01]  /*16a0*/  @P6 IADD3 R42, PT, PT, R42, 0x1, RZ ;  /* 0x000000012a2a6810 */ /* 0x000fe20007ffe0ff */
[----:B------:R-:W-:Y:S01]  /*16b0*/  @!P3 VIADD R8, R8, -UR9 ;  /* 0x800000090808bc36 */ /* 0x000fe20008000000 */
[----:B------:R-:W-:Y:S01]  /*16c0*/  @!P3 IADD3 R41, PT, PT, R41, 0x1, RZ ;  /* 0x000000012929b810 */ /* 0x000fe20007ffe0ff */
[----:B------:R-:W0:Y:S01]  /*16d0*/  LDC.64 R46, c[0x0][0x398] ;  /* 0x0000e600ff2e7b82 */ /* 0x000e220000000a00 */
[----:B------:R-:W-:Y:S02]  /*16e0*/  ISETP.LT.U32.AND P6, PT, R17, UR8, PT ;  /* 0x0000000811007c0c */ /* 0x000fe4000bfc1070 */
[----:B------:R-:W-:Y:S02]  /*16f0*/  @!P0 IADD3 R42, PT, PT, -R42, RZ, RZ ;  /* 0x000000ff2a2a8210 */ /* 0x000fe40007ffe1ff */
[----:B------:R-:W-:Y:S02]  /*1700*/  ISETP.GE.U32.AND P0, PT, R8, UR9, PT ;  /* 0x0000000908007c0c */ /* 0x000fe4000bf06070 */
[----:B------:R-:W-:-:S07]  /*1710*/  SHF.R.S64 R8, RZ, 0x1e, R31 ;  /* 0x0000001eff087819 */ /* 0x000fce000000101f */
[----:B------:R-:W-:-:S04]  /*1720*/  @!P6 VIADD R17, R17, -UR8 ;  /* 0x800000081111ec36 */ /* 0x000fc80008000000 */
[----:B------:R-:W-:Y:S01]  /*1730*/  @P0 VIADD R41, R41, 0x1 ;  /* 0x0000000129290836 */ /* 0x000fe20000000000 */
[----:B------:R-:W-:Y:S02]  /*1740*/  ISETP.GE.U32.AND P3, PT, R17, UR8, PT ;  /* 0x0000000811007c0c */ /* 0x000fe4000bf66070 */
[----:B------:R-:W-:Y:S02]  /*1750*/  IADD3 R8, P0, PT, R8, UR36, RZ ;  /* 0x0000002408087c10 */ /* 0x000fe4000ff1e0ff */
[----:B------:R-:W-:Y:S02]  /*1760*/  LOP3.LUT R17, R31, UR49, RZ, 0x3c, !PT ;  /* 0x000000311f117c12 */ /* 0x000fe4000f8e3cff */
[----:B------:R-:W-:Y:S02]  /*1770*/  ISETP.NE.AND.EX P1, PT, R9, RZ, PT, P1 ;  /* 0x000000ff0900720c */ /* 0x000fe40003f25310 */
[----:B------:R-:W-:Y:S02]  /*1780*/  LEA.HI.X.SX32 R9, R31, UR37, 0x2, P0 ;  /* 0x000000251f097c11 */ /* 0x000fe400080f16ff */
[----:B------:R-:W-:-:S02]  /*1790*/  ISETP.GE.AND P0, PT, R17, RZ, PT ;  /* 0x000000ff1100720c */ /* 0x000fc40003f06270 */
[----:B------:R-:W-:Y:S01]  /*17a0*/  LOP3.LUT R45, RZ, UR50, RZ, 0x33, !PT ;  /* 0x00000032ff2d7c12 */ /* 0x000fe2000f8e33ff */
[----:B------:R1:W3:Y:S01]  /*17b0*/  LDG.E R17, desc[UR10][R8.64] ;  /* 0x0000000a08117981 */ /* 0x0002e2000c1e1900 */
[----:B------:R-:W-:-:S09]  /*17c0*/  @!P2 IADD3 R48, PT, PT, R48, 0x1, RZ ;  /* 0x000000013030a810 */ /* 0x000fd20007ffe0ff */
[----:B------:R-:W-:Y:S01]  /*17d0*/  @!P0 IMAD.MOV R41, RZ, RZ, -R41 ;  /* 0x000000ffff298224 */ /* 0x000fe200078e0a29 */
[----:B------:R-:W-:-:S04]  /*17e0*/  ISETP.NE.AND P0, PT, RZ, UR50, PT ;  /* 0x00000032ff007c0c */ /* 0x000fc8000bf05270 */
[----:B------:R-:W-:Y:S02]  /*17f0*/  SEL R12, R45, R12, !P0 ;  /* 0x0000000c2d0c7207 */ /* 0x000fe40004000000 */
[----:B0-----:R-:W-:Y:S02]  /*1800*/  ISETP.NE.U32.AND P2, PT, R46, 0x1, PT ;  /* 0x000000012e00780c */ /* 0x001fe40003f45070 */
[----:B------:R-:W-:Y:S02]  /*1810*/  IADD3 R46, PT, PT, -R12, RZ, RZ ;  /* 0x000000ff0c2e7210 */ /* 0x000fe40007ffe1ff */
[----:B------:R-:W-:Y:S02]  /*1820*/  SEL R41, R39, R41, !P4 ;  /* 0x0000002927297207 */ /* 0x000fe40006000000 */
[----:B------:R-:W-:Y:S01]  /*1830*/  SEL R56, R45, R56, !P0 ;  /* 0x000000382d387207 */ /* 0x000fe20004000000 */
[----:B------:R-:W-:Y:S01]  /*1840*/  IMAD R13, R46, UR50, R13 ;  /* 0x000000322e0d7c24 */ /* 0x000fe2000f8e020d */
[----:B------:R-:W-:-:S02]  /*1850*/  IADD3 R46, PT, PT, -R41, RZ, RZ ;  /* 0x000000ff292e7210 */ /* 0x000fc40007ffe1ff */
[----:B------:R-:W-:Y:S01]  /*1860*/  SEL R54, R45, R54, !P0 ;  /* 0x000000362d367207 */ /* 0x000fe20004000000 */
[----:B-1----:R-:W-:Y:S01]  /*1870*/  IMAD.MOV R9, RZ, RZ, -R56 ;  /* 0x000000ffff097224 */ /* 0x002fe200078e0a38 */
[----:B------:R-:W-:Y:S02]  /*1880*/  ISETP.NE.AND.EX P2, PT, R47, RZ, PT, P2 ;  /* 0x000000ff2f00720c */ /* 0x000fe40003f45320 */
[----:B------:R-:W-:Y:S01]  /*1890*/  SEL R16, R16, RZ, P1 ;  /* 0x000000ff10107207 */ /* 0x000fe20000800000 */
[----:B------:R-:W-:Y:S01]  /*18a0*/  IMAD R46, R46, UR49, R31 ;  /* 0x000000312e2e7c24 */ /* 0x000fe2000f8e021f */
[----:B------:R-:W-:Y:S01]  /*18b0*/  SEL R4, R4, RZ, P1 ;  /* 0x000000ff04047207 */ /* 0x000fe20000800000 */
[----:B------:R-:W-:Y:S01]  /*18c0*/  IMAD.MOV R8, RZ, RZ, -R54 ;  /* 0x000000ffff087224 */ /* 0x000fe200078e0a36 */
[----:B------:R-:W-:Y:S01]  /*18d0*/  SEL R31, R54, RZ, P2 ;  /* 0x000000ff361f7207 */ /* 0x000fe20001000000 */
[----:B------:R-:W-:Y:S01]  /*18e0*/  IMAD R10, R9, UR50, R10 ;  /* 0x00000032090a7c24 */ /* 0x000fe2000f8e020a */
[----:B------:R-:W-:Y:S01]  /*18f0*/  SEL R56, R56, RZ, P2 ;  /* 0x000000ff38387207 */ /* 0x000fe20001000000 */
[----:B------:R-:W-:Y:S01]  /*1900*/  IMAD R16, R16, UR46, RZ ;  /* 0x0000002e10107c24 */ /* 0x000fe2000f8e02ff */
[----:B------:R-:W-:Y:S01]  /*1910*/  SEL R47, R45, R52, !P0 ;  /* 0x000000342d2f7207 */ /* 0x000fe20004000000 */
[----:B------:R-:W-:-:S02]  /*1920*/  IMAD R9, R4, UR46, RZ ;  /* 0x0000002e04097c24 */ /* 0x000fc4000f8e02ff */
[----:B------:R-:W-:Y:S01]  /*1930*/  IMAD R37, R8, UR50, R37 ;  /* 0x0000003208257c24 */ /* 0x000fe2000f8e0225 */
[----:B------:R-:W-:Y:S01]  /*1940*/  IABS R8, R46 ;  /* 0x0000002e00087213 */ /* 0x000fe20000000000 */
[----:B------:R-:W-:Y:S01]  /*1950*/  IMAD R31, R31, UR47, R16 ;  /* 0x0000002f1f1f7c24 */ /* 0x000fe2000f8e0210 */
[----:B------:R-:W-:Y:S01]  /*1960*/  IADD3 R16, PT, PT, -R47, RZ, RZ ;  /* 0x000000ff2f107210 */ /* 0x000fe20007ffe1ff */
[----:B------:R-:W-:Y:S01]  /*1970*/  IMAD R4, R56, UR47, R9 ;  /* 0x0000002f38047c24 */ /* 0x000fe2000f8e0209 */
[----:B------:R-:W-:Y:S01]  /*1980*/  LOP3.LUT R9, R36, UR50, RZ, 0x3c, !PT ;  /* 0x0000003224097c12 */ /* 0x000fe2000f8e3cff */
[----:B------:R-:W-:Y:S02]  /*1990*/  VIADD R55, R43, 0x140 ;  /* 0x000001402b377836 */ /* 0x000fe40000000000 */
[----:B------:R-:W-:Y:S01]  /*19a0*/  IMAD.HI.U32 R49, R8, UR5, RZ ;  /* 0x0000000508317c27 */ /* 0x000fe2000f8e00ff */
[----:B------:R-:W-:Y:S02]  /*19b0*/  @P5 IADD3 R48, PT, PT, R48, 0x1, RZ ;  /* 0x0000000130305810 */ /* 0x000fe40007ffe0ff */
[----:B------:R-:W-:Y:S01]  /*19c0*/  ISETP.GE.AND P5, PT, R9, RZ, PT ;  /* 0x000000ff0900720c */ /* 0x000fe20003fa6270 */
[----:B------:R-:W-:Y:S01]  /*19d0*/  IMAD R27, R16, UR50, R27 ;  /* 0x00000032101b7c24 */ /* 0x000fe2000f8e021b */
[----:B------:R-:W-:Y:S01]  /*19e0*/  IABS R16, R55 ;  /* 0x0000003700107213 */ /* 0x000fe20000000000 */
[----:B------:R-:W-:-:S04]  /*19f0*/  IMAD.MOV R9, RZ, RZ, -R49 ;  /* 0x000000ffff097224 */ /* 0x000fc800078e0a31 */
        /* <DEDUP_REMOVED lines=14> */
[----:B------:R-:W-:-:S04]  /*1ae0*/  ISETP.GE.AND P6, PT, R16, RZ, PT ;  /* 0x000000ff1000720c */ /* 0x000fc80003fc6270 */
[----:B------:R-:W-:Y:S01]  /*1af0*/  MOV R48, R9 ;  /* 0x0000000900307202 */ /* 0x000fe20000000f00 */
[----:B------:R-:W-:Y:S01]  /*1b00*/  @!P5 VIADD R8, R8, -UR8 ;  /* 0x800000080808dc36 */ /* 0x000fe20008000000 */
[----:B------:R-:W-:Y:S02]  /*1b10*/  SEL R11, R11, RZ, P1 ;  /* 0x000000ff0b0b7207 */ /* 0x000fe40000800000 */
[----:B------:R-:W-:-:S05]  /*1b20*/  SEL R12, R12, RZ, P2 ;  /* 0x000000ff0c0c7207 */ /* 0x000fca0001000000 */
[----:B------:R-:W-:Y:S02]  /*1b30*/  @!P6 IADD3 R48, PT, PT, -R48, RZ, RZ ;  /* 0x000000ff3030e210 */ /* 0x000fe40007ffe1ff */
[----:B------:R-:W-:Y:S02]  /*1b40*/  ISETP.GE.U32.AND P6, PT, R8, UR8, PT ;  /* 0x0000000808007c0c */ /* 0x000fe4000bfc6070 */
[----:B------:R-:W-:Y:S02]  /*1b50*/  SHF.R.S64 R8, RZ, 0x1e, R55 ;  /* 0x0000001eff087819 */ /* 0x000fe40000001037 */
[----:B------:R-:W-:Y:S01]  /*1b60*/  SEL R48, R39, R48, !P4 ;  /* 0x0000003027307207 */ /* 0x000fe20006000000 */
[----:B------:R-:W-:Y:S01]  /*1b70*/  IMAD R11, R11, UR46, RZ ;  /* 0x0000002e0b0b7c24 */ /* 0x000fe2000f8e02ff */
[----:B------:R-:W-:Y:S02]  /*1b80*/  SEL R53, R45, R50, !P0 ;  /* 0x000000322d357207 */ /* 0x000fe40004000000 */
[----:B------:R-:W-:Y:S01]  /*1b90*/  P2R R16, PR, RZ, 0x40 ;  /* 0x00000040ff107803 */ /* 0x000fe20000000000 */
[----:B------:R-:W-:Y:S01]  /*1ba0*/  IMAD.MOV R50, RZ, RZ, -R48 ;  /* 0x000000ffff327224 */ /* 0x000fe200078e0a30 */
[----:B------:R-:W-:Y:S01]  /*1bb0*/  IADD3 R8, P6, PT, R8, UR36, RZ ;  /* 0x0000002408087c10 */ /* 0x000fe2000ffde0ff */
[----:B------:R-:W-:Y:S01]  /*1bc0*/  IMAD R12, R12, UR47, R11 ;  /* 0x0000002f0c0c7c24 */ /* 0x000fe2000f8e020b */
[----:B------:R-:W-:Y:S01]  /*1bd0*/  IADD3 R11, PT, PT, -R53, RZ, RZ ;  /* 0x000000ff350b7210 */ /* 0x000fe20007ffe1ff */
[----:B------:R-:W-:Y:S01]  /*1be0*/  IMAD R50, R50, UR49, R55 ;  /* 0x0000003132327c24 */ /* 0x000fe2000f8e0237 */
[----:B------:R-:W-:-:S02]  /*1bf0*/  LEA.HI.X.SX32 R9, R55, UR37, 0x2, P6 ;  /* 0x0000002537097c11 */ /* 0x000fc4000b0f16ff */
[----:B------:R-:W-:Y:S01]  /*1c00*/  ISETP.NE.AND P6, PT, R16, RZ, PT ;  /* 0x000000ff1000720c */ /* 0x000fe20003fc5270 */
[----:B------:R-:W-:Y:S01]  /*1c10*/  IMAD R11, R11, UR50, R38 ;  /* 0x000000320b0b7c24 */ /* 0x000fe2000f8e0226 */
[----:B------:R-:W-:Y:S01]  /*1c20*/  SEL R38, R47, RZ, P2 ;  /* 0x000000ff2f267207 */ /* 0x000fe20001000000 */
[----:B------:R0:W3:Y:S01]  /*1c30*/  LDG.E R16, desc[UR10][R8.64] ;  /* 0x0000000a08107981 */ /* 0x0000e2000c1e1900 */
[----:B------:R-:W-:Y:S02]  /*1c40*/  IABS R47, R50 ;  /* 0x00000032002f7213 */ /* 0x000fe40000000000 */
[----:B------:R-:W-:Y:S02]  /*1c50*/  SEL R28, R28, RZ, P1 ;  /* 0x000000ff1c1c7207 */ /* 0x000fe40000800000 */
[----:B------:R-:W-:Y:S02]  /*1c60*/  @P3 IADD3 R40, PT, PT, R40, 0x1, RZ ;  /* 0x0000000128283810 */ /* 0x000fe40007ffe0ff */
[----:B0-----:R-:W-:-:S02]  /*1c70*/  SEL R8, R45, R44, !P0 ;  /* 0x0000002c2d087207 */ /* 0x001fc40004000000 */
[----:B------:R-:W-:Y:S01]  /*1c80*/  LOP3.LUT R9, R30, UR50, RZ, 0x3c, !PT ;  /* 0x000000321e097c12 */ /* 0x000fe2000f8e3cff */
[----:B------:R-:W-:-:S03]  /*1c90*/  IMAD.HI.U32 R44, R47, UR5, RZ ;  /* 0x000000052f2c7c27 */ /* 0x000fc6000f8e00ff */
[----:B------:R-:W-:Y:S01]  /*1ca0*/  ISETP.GE.AND P3, PT, R9, RZ, PT ;  /* 0x000000ff0900720c */ /* 0x000fe20003f66270 */
[----:B------:R-:W-:Y:S02]  /*1cb0*/  IMAD.MOV R9, RZ, RZ, -R8 ;  /* 0x000000ffff097224 */ /* 0x000fe400078e0a08 */
[----:B------:R-:W-:Y:S02]  /*1cc0*/  IMAD R51, R28, UR46, RZ ;  /* 0x0000002e1c337c24 */ /* 0x000fe4000f8e02ff */
[----:B------:R-:W-:Y:S01]  /*1cd0*/  IMAD R28, R9, UR50, R34 ;  /* 0x00000032091c7c24 */ /* 0x000fe2000f8e0222 */
[----:B------:R-:W-:Y:S01]  /*1ce0*/  IADD3 R34, PT, PT, -R44, RZ, RZ ;  /* 0x000000ff2c227210 */ /* 0x000fe20007ffe1ff */
[----:B------:R-:W-:-:S04]  /*1cf0*/  IMAD.MOV.U32 R54, RZ, RZ, R40 ;  /* 0x000000ffff367224 */ /* 0x000fc800078e0028 */
[----:B------:R-:W-:Y:S02]  /*1d00*/  IMAD R9, R34, UR8, R47 ;  /* 0x0000000822097c24 */ /* 0x000fe4000f8e022f */
[----:B------:R-:W-:-:S03]  /*1d10*/  @!P3 IADD3 R54, PT, PT, -R54, RZ, RZ ;  /* 0x000000ff3636b210 */ /* 0x000fc60007ffe1ff */
[----:B------:R-:W-:Y:S02]  /*1d20*/  ISETP.LT.U32.AND P3, PT, R9, UR8, PT ;  /* 0x0000000809007c0c */ /* 0x000fe4000bf61070 */
[----:B------:R-:W-:Y:S02]  /*1d30*/  SEL R33, R33, RZ, P1 ;  /* 0x000000ff21217207 */ /* 0x000fe40000800000 */
[----:B------:R-:W-:Y:S02]  /*1d40*/  SEL R34, R8, RZ, P2 ;  /* 0x000000ff08227207 */ /* 0x000fe40001000000 */
[----:B------:R-:W-:Y:S01]  /*1d50*/  SEL R8, R45, R42, !P0 ;  /* 0x0000002a2d087207 */ /* 0x000fe20004000000 */
[----:B------:R-:W-:Y:S01]  /*1d60*/  IMAD R33, R33, UR46, RZ ;  /* 0x0000002e21217c24 */ /* 0x000fe2000f8e02ff */
[----:B------:R-:W-:-:S03]  /*1d70*/  IADD3 R42, PT, PT, R43, 0x160, RZ ;  /* 0x000001602b2a7810 */ /* 0x000fc60007ffe0ff */
[----:B------:R-:W-:Y:S02]  /*1d80*/  IMAD.MOV R40, RZ, RZ, -R8 ;  /* 0x000000ffff287224 */ /* 0x000fe400078e0a08 */
[----:B------:R-:W-:Y:S01]  /*1d90*/  IMAD R34, R34, UR47, R33 ;  /* 0x0000002f22227c24 */ /* 0x000fe2000f8e0221 */
[----:B------:R-:W-:Y:S01]  /*1da0*/  SEL R52, R45, R52, !P0 ;  /* 0x000000342d347207 */ /* 0x000fe20004000000 */
[----:B------:R-:W-:Y:S02]  /*1db0*/  @!P3 VIADD R9, R9, -UR8 ;  /* 0x800000080909bc36 */ /* 0x000fe40008000000 */
[----:B------:R-:W-:Y:S01]  /*1dc0*/  IMAD R33, R40, UR50, R35 ;  /* 0x0000003228217c24 */ /* 0x000fe2000f8e0223 */
[----:B------:R-:W-:Y:S01]  /*1dd0*/  IABS R40, R42 ;  /* 0x0000002a00287213 */ /* 0x000fe20000000000 */
[----:B------:R-:W-:Y:S01]  /*1de0*/  IMAD R38, R38, UR47, R51 ;  /* 0x0000002f26267c24 */ /* 0x000fe2000f8e0233 */
[----:B------:R-:W-:Y:S02]  /*1df0*/  @!P5 IADD3 R49, PT, PT, R49, 0x1, RZ ;  /* 0x000000013131d810 */ /* 0x000fe40007ffe0ff */
[----:B------:R-:W-:Y:S01]  /*1e00*/  ISETP.GE.U32.AND P5, PT, R9, UR8, PT ;  /* 0x0000000809007c0c */ /* 0x000fe2000bfa6070 */
[----:B------:R-:W-:-:S02]  /*1e10*/  IMAD.MOV R9, RZ, RZ, -R52 ;  /* 0x000000ffff097224 */ /* 0x000fc400078e0a34 */
[----:B------:R-:W-:Y:S01]  /*1e20*/  IMAD.HI.U32 R51, R40, UR7, RZ ;  /* 0x0000000728337c27 */ /* 0x000fe2000f8e00ff */
[----:B------:R-:W-:-:S03]  /*1e30*/  SEL R32, R32, RZ, P1 ;  /* 0x000000ff20207207 */ /* 0x000fc60000800000 */
[----:B------:R-:W-:Y:S01]  /*1e40*/  IMAD R36, R9, UR50, R36 ;  /* 0x0000003209247c24 */ /* 0x000fe2000f8e0224 */
[----:B------:R-:W-:Y:S01]  /*1e50*/  IADD3 R9, PT, PT, -R51, RZ, RZ ;  /* 0x000000ff33097210 */ /* 0x000fe20007ffe1ff */
[----:B------:R-:W-:Y:S01]  /*1e60*/  IMAD R32, R32, UR46, RZ ;  /* 0x0000002e20207c24 */ /* 0x000fe2000f8e02ff */
[----:B------:R-:W-:-:S03]  /*1e70*/  SEL R53, R53, RZ, P2 ;  /* 0x000000ff35357207 */ /* 0x000fc60001000000 */
[----:B------:R-:W-:Y:S02]  /*1e80*/  IMAD R9, R9, UR9, R40 ;  /* 0x0000000909097c24 */ /* 0x000fe4000f8e0228 */
[----:B------:R-:W-:Y:S01]  /*1e90*/  IMAD R32, R53, UR47, R32 ;  /* 0x0000002f35207c24 */ /* 0x000fe2000f8e0220 */
[----:B------:R-:W-:Y:S02]  /*1ea0*/  P2R R53, PR, RZ, 0x20 ;  /* 0x00000020ff357803 */ /* 0x000fe40000000000 */
[----:B------:R-:W-:Y:S02]  /*1eb0*/  ISETP.LT.U32.AND P5, PT, R9, UR9, PT ;  /* 0x0000000909007c0c */ /* 0x000fe4000bfa1070 */
[----:B------:R-:W-:Y:S02]  /*1ec0*/  SEL R15, R15, RZ, P1 ;  /* 0x000000ff0f0f7207 */ /* 0x000fe40000800000 */
[----:B------:R-:W-:-:S03]  /*1ed0*/  SEL R35, R8, RZ, P2 ;  /* 0x000000ff08237207 */ /* 0x000fc60001000000 */
[----:B------:R-:W-:Y:S01]  /*1ee0*/  IMAD R8, R15, UR46, RZ ;  /* 0x0000002e0f087c24 */ /* 0x000fe2000f8e02ff */
[----:B------:R-:W-:-:S03]  /*1ef0*/  SEL R14, R14, RZ, P1 ;  /* 0x000000ff0e0e7207 */ /* 0x000fc60000800000 */
[----:B------:R-:W-:Y:S01]  /*1f00*/  IMAD R35, R35, UR47, R8 ;  /* 0x0000002f23237c24 */ /* 0x000fe2000f8e0208 */
[----:B------:R-:W-:Y:S01]  /*1f10*/  SHF.R.S64 R8, RZ, 0x1e, R42 ;  /* 0x0000001eff087819 */ /* 0x000fe2000000102a */
[----:B------:R-:W-:Y:S01]  /*1f20*/  @!P5 VIADD R9, R9, -UR9 ;  /* 0x800000090909dc36 */ /* 0x000fe20008000000 */
[----:B------:R-:W-:Y:S01]  /*1f30*/  @!P5 IADD3 R51, PT, PT, R51, 0x1, RZ ;  /* 0x000000013333d810 */ /* 0x000fe20007ffe0ff */
[----:B------:R-:W-:Y:S01]  /*1f40*/  @P6 VIADD R49, R49, 0x1 ;  /* 0x0000000131316836 */ /* 0x000fe20000000000 */
[----:B------:R-:W-:Y:S01]  /*1f50*/  IADD3 R8, P5, PT, R8, UR36, RZ ;  /* 0x0000002408087c10 */ /* 0x000fe2000ffbe0ff */
[----:B------:R-:W-:Y:S01]  /*1f60*/  IMAD R47, R14, UR46, RZ ;  /* 0x0000002e0e2f7c24 */ /* 0x000fe2000f8e02ff */
[----:B------:R-:W-:Y:S02]  /*1f70*/  ISETP.GE.U32.AND P6, PT, R9, UR9, PT ;  /* 0x0000000909007c0c */ /* 0x000fe4000bfc6070 */
[C---:B------:R-:W-:Y:S02]  /*1f80*/  LOP3.LUT R14, R42.reuse, UR49, RZ, 0x3c, !PT ;  /* 0x000000312a0e7c12 */ /* 0x040fe4000f8e3cff */
[----:B------:R-:W-:-:S02]  /*1f90*/  LEA.HI.X.SX32 R9, R42, UR37, 0x2, P5 ;  /* 0x000000252a097c11 */ /* 0x000fc4000a8f16ff */
[----:B------:R-:W-:-:S03]  /*1fa0*/  ISETP.GE.AND P5, PT, R14, RZ, PT ;  /* 0x000000ff0e00720c */ /* 0x000fc60003fa6270 */
[----:B------:R0:W3:Y:S04]  /*1fb0*/  LDG.E R15, desc[UR10][R8.64] ;  /* 0x0000000a080f7981 */ /* 0x0000e8000c1e1900 */
[----:B------:R-:W-:Y:S02]  /*1fc0*/  @P6 IADD3 R51, PT, PT, R51, 0x1, RZ ;  /* 0x0000000133336810 */ /* 0x000fe40007ffe0ff */
[----:B0-----:R-:W-:-:S04]  /*1fd0*/  LOP3.LUT R8, R46, UR50, RZ, 0x3c, !PT ;  /* 0x000000322e087c12 */ /* 0x001fc8000f8e3cff */
[----:B------:R-:W-:Y:S02]  /*1fe0*/  @!P5 IADD3 R51, PT, PT, -R51, RZ, RZ ;  /* 0x000000ff3333d210 */ /* 0x000fe40007ffe1ff */
[----:B------:R-:W-:Y:S02]  /*1ff0*/  ISETP.GE.AND P5, PT, R8, RZ, PT ;  /* 0x000000ff0800720c */ /* 0x000fe40003fa6270 */
[----:B------:R-:W-:Y:S02]  /*2000*/  SEL R51, R39, R51, !P4 ;  /* 0x0000003327337207 */ /* 0x000fe40006000000 */
[----:B------:R-:W-:Y:S02]  /*2010*/  SEL R40, R52, RZ, P2 ;  /* 0x000000ff34287207 */ /* 0x000fe40001000000 */
[----:B------:R-:W-:Y:S02]  /*2020*/  SEL R54, R45, R54, !P0 ;  /* 0x000000362d367207 */ /* 0x000fe40004000000 */
[----:B------:R-:W-:Y:S01]  /*2030*/  IADD3 R9, PT, PT, -R51, RZ, RZ ;  /* 0x000000ff33097210 */ /* 0x000fe20007ffe1ff */
[----:B------:R-:W-:Y:S01]  /*2040*/  IMAD R40, R40, UR47, R47 ;  /* 0x0000002f28287c24 */ /* 0x000fe2000f8e022f */
[----:B------:R-:W-:Y:S01]  /*2050*/  ISETP.NE.AND P6, PT, R53, RZ, PT ;  /* 0x000000ff3500720c */ /* 0x000fe20003fc5270 */
[----:B------:R-:W-:Y:S01]  /*2060*/  IMAD.MOV R47, RZ, RZ, -R54 ;  /* 0x000000ffff2f7224 */ /* 0x000fe200078e0a36 */
[----:B------:R-:W-:Y:S01]  /*2070*/  SEL R29, R29, RZ, P1 ;  /* 0x000000ff1d1d7207 */ /* 0x000fe20000800000 */
[----:B------:R-:W-:Y:S01]  /*2080*/  IMAD R53, R9, UR49, R42 ;  /* 0x0000003109357c24 */ /* 0x000fe2000f8e022a */
[----:B------:R-:W-:Y:S01]  /*2090*/  @!P5 IADD3 R49, PT, PT, -R49, RZ, RZ ;  /* 0x000000ff3131d210 */ /* 0x000fe20007ffe1ff */
[----:B------:R-:W-:Y:S01]  /*20a0*/  IMAD R30, R47, UR50, R30 ;  /* 0x000000322f1e7c24 */ /* 0x000fe2000f8e021e */
[----:B------:R-:W-:Y:S01]  /*20b0*/  SEL R47, R54, RZ, P2 ;  /* 0x000000ff362f7207 */ /* 0x000fe20001000000 */
[----:B------:R-:W-:Y:S01]  /*20c0*/  IMAD R14, R29, UR46, RZ ;  /* 0x0000002e1d0e7c24 */ /* 0x000fe2000f8e02ff */
[----:B------:R-:W-:-:S02]  /*20d0*/  LOP3.LUT R8, R50, UR50, RZ, 0x3c, !PT ;  /* 0x0000003232087c12 */ /* 0x000fc4000f8e3cff */
[----:B------:R-:W-:Y:S02]  /*20e0*/  SEL R49, R45, R49, !P0 ;  /* 0x000000312d317207 */ /* 0x000fe40004000000 */
[----:B------:R-:W-:Y:S01]  /*20f0*/  IABS R42, R53 ;  /* 0x00000035002a7213 */ /* 0x000fe20000000000 */
[----:B------:R-:W-:Y:S01]  /*2100*/  @!P3 VIADD R44, R44, 0x1 ;  /* 0x000000012c2cb836 */ /* 0x000fe20000000000 */
[----:B------:R-:W-:Y:S01]  /*2110*/  ISETP.GE.AND P3, PT, R8, RZ, PT ;  /* 0x000000ff0800720c */ /* 0x000fe20003f66270 */
[----:B------:R-:W-:Y:S01]  /*2120*/  IMAD R47, R47, UR47, R14 ;  /* 0x0000002f2f2f7c24 */ /* 0x000fe2000f8e020e */
[----:B------:R-:W-:Y:S01]  /*2130*/  IADD3 R9, PT, PT, -R49, RZ, RZ ;  /* 0x000000ff31097210 */ /* 0x000fe20007ffe1ff */
[----:B------:R-:W-:-:S04]  /*2140*/  IMAD.HI.U32 R14, R42, UR5, RZ ;  /* 0x000000052a0e7c27 */ /* 0x000fc8000f8e00ff */
[----:B------:R-:W-:Y:S01]  /*2150*/  IMAD R46, R9, UR50, R46 ;  /* 0x00000032092e7c24 */ /* 0x000fe2000f8e022e */
[----:B------:R-:W-:Y:S01]  /*2160*/  IADD3 R9, PT, PT, -R14, RZ, RZ ;  /* 0x000000ff0e097210 */ /* 0x000fe20007ffe1ff */
[----:B------:R-:W-:-:S04]  /*2170*/  @P6 VIADD R44, R44, 0x1 ;  /* 0x000000012c2c6836 */ /* 0x000fc80000000000 */
[----:B------:R-:W-:Y:S02]  /*2180*/  IMAD R42, R9, UR8, R42 ;  /* 0x00000008092a7c24 */ /* 0x000fe4000f8e022a */
[----:B------:R-:W-:Y:S01]  /*2190*/  @!P3 IMAD.MOV R44, RZ, RZ, -R44 ;  /* 0x000000ffff2cb224 */ /* 0x000fe200078e0a2c */
[----:B------:R-:W-:Y:S02]  /*21a0*/  SEL R41, R41, RZ, P1 ;  /* 0x000000ff29297207 */ /* 0x000fe40000800000 */
[----:B------:R-:W-:Y:S02]  /*21b0*/  ISETP.LT.U32.AND P6, PT, R42, UR8, PT ;  /* 0x000000082a007c0c */ /* 0x000fe4000bfc1070 */
[----:B------:R-:W-:Y:S02]  /*21c0*/  SEL R44, R45, R44, !P0 ;  /* 0x0000002c2d2c7207 */ /* 0x000fe40004000000 */
[----:B------:R-:W-:Y:S01]  /*21d0*/  SEL R8, R48, RZ, P1 ;  /* 0x000000ff30087207 */ /* 0x000fe20000800000 */
[----:B------:R-:W-:Y:S01]  /*21e0*/  IMAD R41, R41, UR46, RZ ;  /* 0x0000002e29297c24 */ /* 0x000fe2000f8e02ff */
[----:B------:R-:W-:Y:S01]  /*21f0*/  SEL R48, R49, RZ, P2 ;  /* 0x000000ff31307207 */ /* 0x000fe20001000000 */
[----:B------:R-:W-:Y:S01]  /*2200*/  IMAD.MOV R29, RZ, RZ, -R44 ;  /* 0x000000ffff1d7224 */ /* 0x000fe200078e0a2c */
[----:B------:R-:W-:Y:S01]  /*2210*/  SEL R44, R44, RZ, P2 ;  /* 0x000000ff2c2c7207 */ /* 0x000fe20001000000 */
[----:B------:R-:W-:-:S02]  /*2220*/  IMAD R9, R8, UR46, RZ ;  /* 0x0000002e08097c24 */ /* 0x000fc4000f8e02ff */
[----:B------:R-:W-:Y:S02]  /*2230*/  IMAD R48, R48, UR47, R41 ;  /* 0x0000002f30307c24 */ /* 0x000fe4000f8e0229 */
[----:B------:R-:W-:Y:S02]  /*2240*/  IMAD R41, R44, UR47, R9 ;  /* 0x0000002f2c297c24 */ /* 0x000fe4000f8e0209 */
[----:B------:R-:W0:Y:S01]  /*2250*/  LDC.64 R8, c[0x0][0x3a0] ;  /* 0x0000e800ff087b82 */ /* 0x000e220000000a00 */
[----:B------:R-:W-:-:S05]  /*2260*/  @!P6 VIADD R42, R42, -UR8 ;  /* 0x800000082a2aec36 */ /* 0x000fca0008000000 */
[----:B------:R-:W-:Y:S02]  /*2270*/  ISETP.GE.U32.AND P3, PT, R42, UR8, PT ;  /* 0x000000082a007c0c */ /* 0x000fe4000bf66070 */
[----:B------:R-:W-:-:S04]  /*2280*/  LOP3.LUT R42, R53, UR50, RZ, 0x3c, !PT ;  /* 0x00000032352a7c12 */ /* 0x000fc8000f8e3cff */
[----:B------:R-:W-:Y:S01]  /*2290*/  ISETP.GE.AND P5, PT, R42, RZ, PT ;  /* 0x000000ff2a00720c */ /* 0x000fe20003fa6270 */
[----:B------:R-:W-:Y:S01]  /*22a0*/  IMAD R29, R29, UR50, R50 ;  /* 0x000000321d1d7c24 */ /* 0x000fe2000f8e0232 */
[----:B------:R-:W-:Y:S02]  /*22b0*/  @!P6 IADD3 R14, PT, PT, R14, 0x1, RZ ;  /* 0x000000010e0ee810 */ /* 0x000fe40007ffe0ff */
[----:B------:R-:W-:-:S03]  /*22c0*/  IADD3 R50, PT, PT, R43, 0x180, RZ ;  /* 0x000001802b327810 */ /* 0x000fc60007ffe0ff */
[----:B------:R-:W-:Y:S01]  /*22d0*/  @P3 VIADD R14, R14, 0x1 ;  /* 0x000000010e0e3836 */ /* 0x000fe20000000000 */
[----:B------:R-:W-:Y:S02]  /*22e0*/  IABS R49, R50 ;  /* 0x0000003200317213 */ /* 0x000fe40000000000 */
[----:B0-----:R-:W-:-:S03]  /*22f0*/  ISETP.NE.U32.AND P3, PT, R8, 0x1, PT ;  /* 0x000000010800780c */ /* 0x001fc60003f65070 */
[----:B------:R-:W-:Y:S02]  /*2300*/  @!P5 IMAD.MOV R14, RZ, RZ, -R14 ;  /* 0x000000ffff0ed224 */ /* 0x000fe400078e0a0e */
[----:B------:R-:W-:-:S03]  /*2310*/  IMAD.HI.U32 R8, R49, UR7, RZ ;  /* 0x0000000731087c27 */ /* 0x000fc6000f8e00ff */
[----:B------:R-:W-:Y:S01]  /*2320*/  SEL R42, R45, R14, !P0 ;  /* 0x0000000e2d2a7207 */ /* 0x000fe20004000000 */
[----:B------:R-:W-:Y:S01]  /*2330*/  IMAD.MOV R14, RZ, RZ, -R8 ;  /* 0x000000ffff0e7224 */ /* 0x000fe200078e0a08 */
[----:B------:R-:W-:-:S03]  /*2340*/  ISETP.NE.AND.EX P3, PT, R9, RZ, PT, P3 ;  /* 0x000000ff0900720c */ /* 0x000fc60003f65330 */
[----:B------:R-:W-:-:S05]  /*2350*/  IMAD R9, R14, UR9, R49 ;  /* 0x000000090e097c24 */ /* 0x000fca000f8e0231 */
[----:B------:R-:W-:-:S13]  /*2360*/  ISETP.LT.U32.AND P6, PT, R9, UR9, PT ;  /* 0x0000000909007c0c */ /* 0x000fda000bfc1070 */
[----:B------:R-:W-:-:S04]  /*2370*/  @!P6 IADD3 R9, PT, PT, R9, -UR9, RZ ;  /* 0x800000090909ec10 */ /* 0x000fc8000fffe0ff */
[----:B------:R-:W-:Y:S02]  /*2380*/  ISETP.GE.U32.AND P5, PT, R9, UR9, PT ;  /* 0x0000000909007c0c */ /* 0x000fe4000bfa6070 */
[----:B------:R-:W-:Y:S01]  /*2390*/  LOP3.LUT R9, R50, UR49, RZ, 0x3c, !PT ;  /* 0x0000003132097c12 */ /* 0x000fe2000f8e3cff */
[----:B------:R-:W-:-:S03]  /*23a0*/  @!P6 VIADD R8, R8, 0x1 ;  /* 0x000000010808e836 */ /* 0x000fc60000000000 */
[----:B------:R-:W-:-:S07]  /*23b0*/  ISETP.GE.AND P6, PT, R9, RZ, PT ;  /* 0x000000ff0900720c */ /* 0x000fce0003fc6270 */
[----:B------:R-:W-:-:S05]  /*23c0*/  @P5 IADD3 R8, PT, PT, R8, 0x1, RZ ;  /* 0x0000000108085810 */ /* 0x000fca0007ffe0ff */
[----:B------:R-:W-:-:S05]  /*23d0*/  IMAD.MOV.U32 R14, RZ, RZ, R8 ;  /* 0x000000ffff0e7224 */ /* 0x000fca00078e0008 */
[----:B------:R-:W-:-:S04]  /*23e0*/  @!P6 IADD3 R14, PT, PT, -R14, RZ, RZ ;  /* 0x000000ff0e0ee210 */ /* 0x000fc80007ffe1ff */
[----:B------:R-:W-:Y:S02]  /*23f0*/  SEL R52, R39, R14, !P4 ;  /* 0x0000000e27347207 */ /* 0x000fe40006000000 */
[----:B------:R-:W-:-:S03]  /*2400*/  SHF.R.S64 R9, RZ, 0x1e, R50 ;  /* 0x0000001eff097819 */ /* 0x000fc60000001032 */
[----:B------:R-:W-:Y:S01]  /*2410*/  IMAD.MOV R49, RZ, RZ, -R52 ;  /* 0x000000ffff317224 */ /* 0x000fe200078e0a34 */
[----:B------:R-:W-:Y:S02]  /*2420*/  IADD3 R44, PT, PT, -R42, RZ, RZ ;  /* 0x000000ff2a2c7210 */ /* 0x000fe40007ffe1ff */
[----:B------:R-:W-:Y:S01]  /*2430*/  IADD3 R8, P5, PT, R9, UR36, RZ ;  /* 0x0000002409087c10 */ /* 0x000fe2000ffbe0ff */
[----:B------:R-:W-:Y:S01]  /*2440*/  IMAD R49, R49, UR49, R50 ;  /* 0x0000003131317c24 */ /* 0x000fe2000f8e0232 */
[----:B------:R-:W-:Y:S01]  /*2450*/  SEL R51, R51, RZ, P1 ;  /* 0x000000ff33337207 */ /* 0x000fe20000800000 */
[----:B------:R-:W-:Y:S01]  /*2460*/  IMAD R44, R44, UR50, R53 ;  /* 0x000000322c2c7c24 */ /* 0x000fe2000f8e0235 */
[----:B------:R-:W-:Y:S02]  /*2470*/  LEA.HI.X.SX32 R9, R50, UR37, 0x2, P5 ;  /* 0x0000002532097c11 */ /* 0x000fe4000a8f16ff */
[----:B------:R-:W-:Y:S01]  /*2480*/  IABS R53, R49 ;  /* 0x0000003100357213 */ /* 0x000fe20000000000 */
[----:B------:R-:W-:Y:S01]  /*2490*/  IMAD R50, R51, UR46, RZ ;  /* 0x0000002e33327c24 */ /* 0x000fe2000f8e02ff */
[----:B------:R-:W-:Y:S01]  /*24a0*/  SEL R51, R42, RZ, P2 ;  /* 0x000000ff2a337207 */ /* 0x000fe20001000000 */
[----:B------:R0:W3:Y:S01]  /*24b0*/  LDG.E R14, desc[UR10][R8.64] ;  /* 0x0000000a080e7981 */ /* 0x0000e2000c1e1900 */
[----:B------:R-:W-:-:S02]  /*24c0*/  SEL R42, R37, RZ, P3 ;  /* 0x000000ff252a7207 */ /* 0x000fc40001800000 */
[----:B------:R-:W-:Y:S01]  /*24d0*/  MOV R37, R53 ;  /* 0x0000003500257202 */ /* 0x000fe20000000f00 */
[----:B------:R-:W-:-:S04]  /*24e0*/  IMAD R51, R51, UR47, R50 ;  /* 0x0000002f33337c24 */ /* 0x000fc8000f8e0232 */
        /* <DEDUP_REMOVED lines=11> */
[----:B------:R-:W-:Y:S01]  /*25a0*/  SEL R9, R52, RZ, P1 ;  /* 0x000000ff34097207 */ /* 0x000fe20000800000 */
[----:B------:R-:W-:-:S03]  /*25b0*/  VIADD R37, R43, 0x1a0 ;  /* 0x000001a02b257836 */ /* 0x000fc60000000000 */
[----:B------:R-:W-:Y:S01]  /*25c0*/  SEL R8, R45, R8, !P0 ;  /* 0x000000082d087207 */ /* 0x000fe20004000000 */
[----:B------:R-:W-:Y:S01]  /*25d0*/  IMAD R52, R9, UR46, RZ ;  /* 0x0000002e09347c24 */ /* 0x000fe2000f8e02ff */
[----:B------:R-:W-:Y:S02]  /*25e0*/  IABS R9, R37 ;  /* 0x0000002500097213 */ /* 0x000fe40000000000 */
[----:B------:R-:W-:Y:S02]  /*25f0*/  IADD3 R50, PT, PT, -R8, RZ, RZ ;  /* 0x000000ff08327210 */ /* 0x000fe40007ffe1ff */
[----:B------:R-:W-:-:S03]  /*2600*/  SEL R13, R13, RZ, P3 ;  /* 0x000000ff0d0d7207 */ /* 0x000fc60001800000 */
[----:B------:R-:W-:Y:S01]  /*2610*/  IMAD R50, R50, UR50, R49 ;  /* 0x0000003232327c24 */ /* 0x000fe2000f8e0231 */
[----:B------:R-:W-:Y:S01]  /*2620*/  SEL R49, R8, RZ, P2 ;  /* 0x000000ff08317207 */ /* 0x000fe20001000000 */
        /* <DEDUP_REMOVED lines=12> */
[----:B------:R-:W-:-:S05]  /*26f0*/  MOV R12, R8 ;  /* 0x00000008000c7202 */ /* 0x000fca0000000f00 */
[----:B------:R-:W-:-:S05]  /*2700*/  @!P6 IMAD.MOV R12, RZ, RZ, -R12 ;  /* 0x000000ffff0ce224 */ /* 0x000fca00078e0a0c */
[----:B------:R-:W-:-:S04]  /*2710*/  SEL R53, R39, R12, !P4 ;  /* 0x0000000c27357207 */ /* 0x000fc80006000000 */
[----:B------:R-:W-:Y:S02]  /*2720*/  IADD3 R12, PT, PT, -R53, RZ, RZ ;  /* 0x000000ff350c7210 */ /* 0x000fe40007ffe1ff */
[----:B------:R-:W-:-:S03]  /*2730*/  SHF.R.S64 R9, RZ, 0x1e, R37 ;  /* 0x0000001eff097819 */ /* 0x000fc60000001025 */
[----:B------:R-:W-:Y:S01]  /*2740*/  IMAD R55, R12, UR49, R37 ;  /* 0x000000310c377c24 */ /* 0x000fe2000f8e0225 */
[----:B------:R-:W-:-:S04]  /*2750*/  IADD3 R8, P5, PT, R9, UR36, RZ ;  /* 0x0000002409087c10 */ /* 0x000fc8000ffbe0ff */
[----:B------:R-:W-:Y:S02]  /*2760*/  IABS R12, R55 ;  /* 0x00000037000c7213 */ /* 0x000fe40000000000 */
[----:B------:R-:W-:Y:S02]  /*2770*/  LEA.HI.X.SX32 R9, R37, UR37, 0x2, P5 ;  /* 0x0000002525097c11 */ /* 0x000fe4000a8f16ff */
[----:B------:R-:W-:Y:S02]  /*2780*/  SEL R37, R10, RZ, P3 ;  /* 0x000000ff0a257207 */ /* 0x000fe40001800000 */
[----:B------:R-:W-:Y:S01]  /*2790*/  SEL R27, R27, RZ, P3 ;  /* 0x000000ff1b1b7207 */ /* 0x000fe20001800000 */
[----:B------:R-:W-:Y:S01]  /*27a0*/  IMAD.HI.U32 R10, R12, UR5, RZ ;  /* 0x000000050c0a7c27 */ /* 0x000fe2000f8e00ff */
[----:B------:R0:W3:Y:S03]  /*27b0*/  LDG.E R13, desc[UR10][R8.64] ;  /* 0x0000000a080d7981 */ /* 0x0000e6000c1e1900 */
[----:B------:R-:W-:-:S02]  /*27c0*/  IMAD R37, R37, UR51, R4 ;  /* 0x0000003325257c24 */ /* 0x000fc4000f8e0204 */
[----:B------:R-:W-:Y:S02]  /*27d0*/  IMAD R4, R27, UR51, R38 ;  /* 0x000000331b047c24 */ /* 0x000fe4000f8e0226 */
        /* <DEDUP_REMOVED lines=8> */
[----:B------:R-:W-:Y:S01]  /*2860*/  @P5 IADD3 R10, PT, PT, R10, 0x1, RZ ;  /* 0x000000010a0a5810 */ /* 0x000fe20007ffe0ff */
[----:B------:R-:W-:-:S05]  /*2870*/  VIADD R27, R43, 0x1c0 ;  /* 0x000001c02b1b7836 */ /* 0x000fca0000000000 */
[----:B------:R-:W-:Y:S01]  /*2880*/  @!P6 IMAD.MOV R10, RZ, RZ, -R10 ;  /* 0x000000ffff0ae224 */ /* 0x000fe200078e0a0a */
[----:B------:R-:W-:-:S04]  /*2890*/  SEL R8, R53, RZ, P1 ;  /* 0x000000ff35087207 */ /* 0x000fc80000800000 */
[----:B------:R-:W-:Y:S01]  /*28a0*/  SEL R10, R45, R10, !P0 ;  /* 0x0000000a2d0a7207 */ /* 0x000fe20004000000 */
[----:B------:R-:W-:Y:S01]  /*28b0*/  IMAD R8, R8, UR46, RZ ;  /* 0x0000002e08087c24 */ /* 0x000fe2000f8e02ff */
[----:B------:R-:W-:Y:S02]  /*28c0*/  IABS R9, R27 ;  /* 0x0000001b00097213 */ /* 0x000fe40000000000 */
[----:B------:R-:W-:Y:S01]  /*28d0*/  SEL R53, R10, RZ, P2 ;  /* 0x000000ff0a357207 */ /* 0x000fe20001000000 */
[----:B------:R-:W-:-:S04]  /*28e0*/  IMAD R49, R49, UR47, R52 ;  /* 0x0000002f31317c24 */ /* 0x000fc8000f8e0234 */
[----:B------:R-:W-:Y:S02]  /*28f0*/  IMAD R53, R53, UR47, R8 ;  /* 0x0000002f35357c24 */ /* 0x000fe4000f8e0208 */
[----:B------:R-:W-:Y:S01]  /*2900*/  IMAD.HI.U32 R8, R9, UR7, RZ ;  /* 0x0000000709087c27 */ /* 0x000fe2000f8e00ff */
[----:B------:R-:W-:-:S04]  /*2910*/  IADD3 R52, PT, PT, -R10, RZ, RZ ;  /* 0x000000ff0a347210 */ /* 0x000fc80007ffe1ff */
        /* <DEDUP_REMOVED lines=11> */
[----:B------:R-:W-:Y:S02]  /*29d0*/  SEL R38, R39, R10, !P4 ;  /* 0x0000000a27267207 */ /* 0x000fe40006000000 */
[----:B------:R-:W-:Y:S02]  /*29e0*/  SHF.R.S64 R9, RZ, 0x1e, R27 ;  /* 0x0000001eff097819 */ /* 0x000fe4000000101b */
[----:B------:R-:W-:Y:S02]  /*29f0*/  IADD3 R10, PT, PT, -R38, RZ, RZ ;  /* 0x000000ff260a7210 */ /* 0x000fe40007ffe1ff */
[----:B------:R-:W-:-:S03]  /*2a00*/  IADD3 R8, P5, PT, R9, UR36, RZ ;  /* 0x0000002409087c10 */ /* 0x000fc6000ffbe0ff */
[----:B------:R-:W-:Y:S01]  /*2a10*/  IMAD R54, R10, UR49, R27 ;  /* 0x000000310a367c24 */ /* 0x000fe2000f8e021b */
[----:B------:R-:W-:Y:S02]  /*2a20*/  LEA.HI.X.SX32 R9, R27, UR37, 0x2, P5 ;  /* 0x000000251b097c11 */ /* 0x000fe4000a8f16ff */
[----:B------:R-:W-:Y:S02]  /*2a30*/  SEL R10, R33, RZ, P3 ;  /* 0x000000ff210a7207 */ /* 0x000fe40001800000 */
[----:B------:R-:W-:Y:S01]  /*2a40*/  IABS R27, R54 ;  /* 0x00000036001b7213 */ /* 0x000fe20000000000 */
[----:B------:R0:W3:Y:S01]  /*2a50*/  LDG.E R12, desc[UR10][R8.64] ;  /* 0x0000000a080c7981 */ /* 0x0000e2000c1e1900 */
[----:B------:R-:W-:Y:S01]  /*2a60*/  SEL R11, R11, RZ, P3 ;  /* 0x000000ff0b0b7207 */ /* 0x000fe20001800000 */
[----:B------:R-:W-:Y:S02]  /*2a70*/  IMAD R35, R10, UR51, R35 ;  /* 0x000000330a237c24 */ /* 0x000fe4000f8e0223 */
[----:B------:R-:W-:-:S04]  /*2a80*/  IMAD.HI.U32 R10, R27, UR5, RZ ;  /* 0x000000051b0a7c27 */ /* 0x000fc8000f8e00ff */
[----:B------:R-:W-:Y:S01]  /*2a90*/  IMAD R32, R11, UR51, R32 ;  /* 0x000000330b207c24 */ /* 0x000fe2000f8e0220 */
[----:B------:R-:W-:Y:S01]  /*2aa0*/  SEL R11, R28, RZ, P3 ;  /* 0x000000ff1c0b7207 */ /* 0x000fe20001800000 */
[----:B------:R-:W-:-:S04]  /*2ab0*/  IMAD.MOV R28, RZ, RZ, -R10 ;  /* 0x000000ffff1c7224 */ /* 0x000fc800078e0a0a */
[----:B0-----:R-:W-:-:S05]  /*2ac0*/  IMAD R8, R28, UR8, R27 ;  /* 0x000000081c087c24 */ /* 0x001fca000f8e021b */
[----:B------:R-:W-:-:S13]  /*2ad0*/  ISETP.LT.U32.AND P6, PT, R8, UR8, PT ;  /* 0x0000000808007c0c */ /* 0x000fda000bfc1070 */
[----:B------:R-:W-:-:S04]  /*2ae0*/  @!P6 IADD3 R8, PT, PT, R8, -UR8, RZ ;  /* 0x800000080808ec10 */ /* 0x000fc8000fffe0ff */
[----:B------:R-:W-:Y:S02]  /*2af0*/  ISETP.GE.U32.AND P5, PT, R8, UR8, PT ;  /* 0x0000000808007c0c */ /* 0x000fe4000bfa6070 */
[----:B------:R-:W-:Y:S01]  /*2b00*/  LOP3.LUT R8, R54, UR50, RZ, 0x3c, !PT ;  /* 0x0000003236087c12 */ /* 0x000fe2000f8e3cff */
[----:B------:R-:W-:-:S03]  /*2b10*/  @!P6 VIADD R10, R10, 0x1 ;  /* 0x000000010a0ae836 */ /* 0x000fc60000000000 */
[----:B------:R-:W-:Y:S01]  /*2b20*/  ISETP.GE.AND P6, PT, R8, RZ, PT ;  /* 0x000000ff0800720c */ /* 0x000fe20003fc6270 */
[----:B------:R-:W-:-:S06]  /*2b30*/  IMAD R52, R52, UR50, R55 ;  /* 0x0000003234347c24 */ /* 0x000fcc000f8e0237 */
[----:B------:R-:W-:Y:S01]  /*2b40*/  @P5 IADD3 R10, PT, PT, R10, 0x1, RZ ;  /* 0x000000010a0a5810 */ /* 0x000fe20007ffe0ff */
[----:B------:R-:W-:-:S05]  /*2b50*/  VIADD R55, R43, 0x1e0 ;  /* 0x000001e02b377836 */ /* 0x000fca0000000000 */
[----:B------:R-:W-:Y:S01]  /*2b60*/  @!P6 IMAD.MOV R10, RZ, RZ, -R10 ;  /* 0x000000ffff0ae224 */ /* 0x000fe200078e0a0a */
[----:B------:R-:W-:Y:S02]  /*2b70*/  SEL R8, R38, RZ, P1 ;  /* 0x000000ff26087207 */ /* 0x000fe40000800000 */
[----:B------:R-:W-:Y:S02]  /*2b80*/  IABS R27, R55 ;  /* 0x00000037001b7213 */ /* 0x000fe40000000000 */
[----:B------:R-:W-:Y:S01]  /*2b90*/  SEL R10, R45, R10, !P0 ;  /* 0x0000000a2d0a7207 */ /* 0x000fe20004000000 */
[----:B------:R-:W-:Y:S02]  /*2ba0*/  IMAD R34, R11, UR51, R34 ;  /* 0x000000330b227c24 */ /* 0x000fe4000f8e0222 */
[----:B------:R-:W-:Y:S01]  /*2bb0*/  IMAD R11, R8, UR46, RZ ;  /* 0x0000002e080b7c24 */ /* 0x000fe2000f8e02ff */
[C---:B------:R-:W-:Y:S01]  /*2bc0*/  IADD3 R33, PT, PT, -R10.reuse, RZ, RZ ;  /* 0x000000ff0a217210 */ /* 0x040fe20007ffe1ff */
[----:B------:R-:W-:Y:S01]  /*2bd0*/  IMAD.HI.U32 R8, R27, UR7, RZ ;  /* 0x000000071b087c27 */ /* 0x000fe2000f8e00ff */
[----:B------:R-:W-:-:S02]  /*2be0*/  SEL R10, R10, RZ, P2 ;  /* 0x000000ff0a0a7207 */ /* 0x000fc40001000000 */
[----:B------:R-:W-:-:S03]  /*2bf0*/  SEL R9, R36, RZ, P3 ;  /* 0x000000ff24097207 */ /* 0x000fc60001800000 */
[----:B------:R-:W-:Y:S01]  /*2c00*/  IMAD R36, R10, UR47, R11 ;  /* 0x0000002f0a247c24 */ /* 0x000fe2000f8e020b */
[----:B------:R-:W-:Y:S01]  /*2c10*/  IADD3 R10, PT, PT, -R8, RZ, RZ ;  /* 0x000000ff080a7210 */ /* 0x000fe20007ffe1ff */
[----:B------:R-:W-:-:S04]  /*2c20*/  IMAD R40, R9, UR51, R40 ;  /* 0x0000003309287c24 */ /* 0x000fc8000f8e0228 */
        /* <DEDUP_REMOVED lines=9> */
[----:B------:R-:W-:Y:S01]  /*2cc0*/  @!P6 IMAD.MOV R10, RZ, RZ, -R10 ;  /* 0x000000ffff0ae224 */ /* 0x000fe200078e0a0a */
[----:B------:R-:W-:-:S04]  /*2cd0*/  SHF.R.S64 R9, RZ, 0x1e, R55 ;  /* 0x0000001eff097819 */ /* 0x000fc80000001037 */
[----:B------:R-:W-:Y:S02]  /*2ce0*/  SEL R38, R39, R10, !P4 ;  /* 0x0000000a27267207 */ /* 0x000fe40006000000 */
[----:B------:R-:W-:Y:S02]  /*2cf0*/  IADD3 R8, P5, PT, R9, UR36, RZ ;  /* 0x0000002409087c10 */ /* 0x000fe4000ffbe0ff */
[----:B------:R-:W-:Y:S02]  /*2d00*/  IADD3 R10, PT, PT, -R38, RZ, RZ ;  /* 0x000000ff260a7210 */ /* 0x000fe40007ffe1ff */
[----:B------:R-:W-:-:S03]  /*2d10*/  LEA.HI.X.SX32 R9, R55, UR37, 0x2, P5 ;  /* 0x0000002537097c11 */ /* 0x000fc6000a8f16ff */
[----:B------:R-:W-:Y:S01]  /*2d20*/  IMAD R55, R10, UR49, R55 ;  /* 0x000000310a377c24 */ /* 0x000fe2000f8e0237 */
[----:B------:R-:W-:Y:S01]  /*2d30*/  SEL R27, R46, RZ, P3 ;  /* 0x000000ff2e1b7207 */ /* 0x000fe20001800000 */
[----:B------:R0:W3:Y:S03]  /*2d40*/  LDG.E R11, desc[UR10][R8.64] ;  /* 0x0000000a080b7981 */ /* 0x0000e6000c1e1900 */
[----:B------:R-:W-:Y:S01]  /*2d50*/  IABS R28, R55 ;  /* 0x00000037001c7213 */ /* 0x000fe20000000000 */
[----:B------:R-:W-:-:S04]  /*2d60*/  IMAD R46, R27, UR51, R48 ;  /* 0x000000331b2e7c24 */ /* 0x000fc8000f8e0230 */
[----:B------:R-:W-:-:S04]  /*2d70*/  IMAD.HI.U32 R10, R28, UR5, RZ ;  /* 0x000000051c0a7c27 */ /* 0x000fc8000f8e00ff */
        /* <DEDUP_REMOVED lines=12> */
[----:B------:R-:W-:Y:S02]  /*2e40*/  IMAD R48, R48, UR50, R55 ;  /* 0x0000003230307c24 */ /* 0x000fe4000f8e0237 */
[----:B------:R-:W-:Y:S01]  /*2e50*/  VIADD R55, R43, 0x200 ;  /* 0x000002002b377836 */ /* 0x000fe20000000000 */
[----:B------:R-:W-:Y:S01]  /*2e60*/  SEL R8, R38, RZ, P1 ;  /* 0x000000ff26087207 */ /* 0x000fe20000800000 */
[----:B------:R-:W-:-:S03]  /*2e70*/  IMAD R33, R33, UR50, R54 ;  /* 0x0000003221217c24 */ /* 0x000fc6000f8e0236 */
[----:B------:R-:W-:Y:S02]  /*2e80*/  IABS R27, R55 ;  /* 0x00000037001b7213 */ /* 0x000fe40000000000 */
[----:B------:R-:W-:Y:S02]  /*2e90*/  SEL R54, R10, RZ, P2 ;  /* 0x000000ff0a367207 */ /* 0x000fe40001000000 */
[----:B------:R-:W-:Y:S01]  /*2ea0*/  MOV R10, R27 ;  /* 0x0000001b000a7202 */ /* 0x000fe20000000f00 */
[----:B------:R-:W-:Y:S01]  /*2eb0*/  IMAD R9, R8, UR46, RZ ;  /* 0x0000002e08097c24 */ /* 0x000fe2000f8e02ff */
[----:B------:R-:W-:-:S03]  /*2ec0*/  SEL R8, R29, RZ, P3 ;  /* 0x000000ff1d087207 */ /* 0x000fc60001800000 */
[----:B------:R-:W-:-:S04]  /*2ed0*/  IMAD.HI.U32 R27, R10, UR7, RZ ;  /* 0x000000070a1b7c27 */ /* 0x000fc8000f8e00ff */
[----:B------:R-:W-:Y:S02]  /*2ee0*/  IMAD R54, R54, UR47, R9 ;  /* 0x0000002f36367c24 */ /* 0x000fe4000f8e0209 */
[----:B------:R-:W-:Y:S02]  /*2ef0*/  IMAD.MOV R9, RZ, RZ, -R27 ;  /* 0x000000ffff097224 */ /* 0x000fe400078e0a1b */
[----:B------:R-:W-:Y:S02]  /*2f00*/  IMAD R41, R8, UR51, R41 ;  /* 0x0000003308297c24 */ /* 0x000fe4000f8e0229 */
[----:B------:R-:W-:-:S05]  /*2f10*/  IMAD R8, R9, UR9, R10 ;  /* 0x0000000909087c24 */ /* 0x000fca000f8e020a */
[----:B------:R-:W-:Y:S02]  /*2f20*/  ISETP.LT.U32.AND P5, PT, R8, UR9, PT ;  /* 0x0000000908007c0c */ /* 0x000fe4000bfa1070 */
[----:B------:R-:W-:-:S11]  /*2f30*/  LOP3.LUT R9, R55, UR49, RZ, 0x3c, !PT ;  /* 0x0000003137097c12 */ /* 0x000fd6000f8e3cff */
[----:B------:R-:W-:-:S04]  /*2f40*/  @!P5 IADD3 R8, PT, PT, R8, -UR9, RZ ;  /* 0x800000090808dc10 */ /* 0x000fc8000fffe0ff */
[----:B------:R-:W-:Y:S02]  /*2f50*/  ISETP.GE.U32.AND P4, PT, R8, UR9, PT ;  /* 0x0000000908007c0c */ /* 0x000fe4000bf86070 */
[----:B------:R-:W-:Y:S01]  /*2f60*/  ISETP.GE.AND P6, PT, R9, RZ, PT ;  /* 0x000000ff0900720c */ /* 0x000fe20003fc6270 */
[----:B------:R-:W-:Y:S01]  /*2f70*/  @!P5 VIADD R27, R27, 0x1 ;  /* 0x000000011b1bd836 */ /* 0x000fe20000000000 */
[----:B------:R-:W-:Y:S02]  /*2f80*/  SHF.R.S64 R8, RZ, 0x1e, R55 ;  /* 0x0000001eff087819 */ /* 0x000fe40000001037 */
[----:B------:R-:W-:Y:S02]  /*2f90*/  SEL R44, R44, RZ, P3 ;  /* 0x000000ff2c2c7207 */ /* 0x000fe40001800000 */
[----:B------:R-:W-:-:S05]  /*2fa0*/  IADD3 R8, P5, PT, R8, UR36, RZ ;  /* 0x0000002408087c10 */ /* 0x000fca000ffbe0ff */
[----:B------:R-:W-:Y:S02]  /*2fb0*/  @P4 IADD3 R27, PT, PT, R27, 0x1, RZ ;  /* 0x000000011b1b4810 */ /* 0x000fe40007ffe0ff */
[----:B------:R-:W-:-:S03]  /*2fc0*/  ISETP.NE.AND P4, PT, RZ, UR49, PT ;  /* 0x00000031ff007c0c */ /* 0x000fc6000bf85270 */
[----:B------:R-:W-:Y:S01]  /*2fd0*/  @!P6 IMAD.MOV R27, RZ, RZ, -R27 ;  /* 0x000000ffff1be224 */ /* 0x000fe200078e0a1b */
[----:B------:R-:W-:Y:S01]  /*2fe0*/  LEA.HI.X.SX32 R9, R55, UR37, 0x2, P5 ;  /* 0x0000002537097c11 */ /* 0x000fe2000a8f16ff */
[----:B------:R-:W-:-:S03]  /*2ff0*/  IMAD R51, R44, UR51, R51 ;  /* 0x000000332c337c24 */ /* 0x000fc6000f8e0233 */
[----:B------:R-:W-:Y:S01]  /*3000*/  SEL R44, R39, R27, !P4 ;  /* 0x0000001b272c7207 */ /* 0x000fe20006000000 */
[----:B------:R0:W3:Y:S01]  /*3010*/  LDG.E R10, desc[UR10][R8.64] ;  /* 0x0000000a080a7981 */ /* 0x0000e2000c1e1900 */
[----:B------:R-:W-:Y:S02]  /*3020*/  SEL R30, R30, RZ, P3 ;  /* 0x000000ff1e1e7207 */ /* 0x000fe40001800000 */
[----:B------:R-:W-:Y:S02]  /*3030*/  IADD3 R28, P5, PT, R42, UR38, RZ ;  /* 0x000000262a1c7c10 */ /* 0x000fe4000ffbe0ff */
[----:B0-----:R-:W-:Y:S01]  /*3040*/  IADD3 R8, PT, PT, -R44, RZ, RZ ;  /* 0x000000ff2c087210 */ /* 0x001fe20007ffe1ff */
[----:B------:R-:W-:-:S04]  /*3050*/  IMAD R47, R30, UR51, R47 ;  /* 0x000000331e2f7c24 */ /* 0x000fc8000f8e022f */
[----:B------:R-:W-:Y:S01]  /*3060*/  IMAD R55, R8, UR49, R55 ;  /* 0x0000003108377c24 */ /* 0x000fe2000f8e0237 */
[----:B------:R-:W-:Y:S02]  /*3070*/  LEA.HI.X.SX32 R29, R42, UR39, 0x1, P5 ;  /* 0x000000272a1d7c11 */ /* 0x000fe4000a8f0eff */
[C---:B------:R-:W-:Y:S02]  /*3080*/  IADD3 R8, P5, PT, R31.reuse, UR38, RZ ;  /* 0x000000261f087c10 */ /* 0x040fe4000ffbe0ff */
[----:B------:R-:W-:Y:S01]  /*3090*/  IABS R30, R55 ;  /* 0x00000037001e7213 */ /* 0x000fe20000000000 */
[----:B------:R0:W2:Y:S01]  /*30a0*/  LDG.E.U8 R27, desc[UR10][R28.64] ;  /* 0x0000000a1c1b7981 */ /* 0x0000a2000c1e1100 */
[----:B------:R-:W-:-:S03]  /*30b0*/  LEA.HI.X.SX32 R9, R31, UR39, 0x1, P5 ;  /* 0x000000271f097c11 */ /* 0x000fc6000a8f0eff */
[----:B------:R-:W-:Y:S02]  /*30c0*/  IMAD.MOV.U32 R31, RZ, RZ, R30 ;  /* 0x000000ffff1f7224 */ /* 0x000fe400078e001e */
[----:B------:R1:W4:Y:S02]  /*30d0*/  LDG.E.U8 R38, desc[UR10][R8.64] ;  /* 0x0000000a08267981 */ /* 0x000324000c1e1100 */
[----:B------:R-:W-:-:S05]  /*30e0*/  IMAD.HI.U32 R30, R31, UR5, RZ ;  /* 0x000000051f1e7c27 */ /* 0x000fca000f8e00ff */
[----:B------:R-:W-:-:S05]  /*30f0*/  IADD3 R42, PT, PT, -R30, RZ, RZ ;  /* 0x000000ff1e2a7210 */ /* 0x000fca0007ffe1ff */
        /* <DEDUP_REMOVED lines=9> */
[----:B-1----:R-:W-:Y:S02]  /*3190*/  SEL R8, R44, RZ, P1 ;  /* 0x000000ff2c087207 */ /* 0x002fe40000800000 */
[----:B------:R-:W-:-:S03]  /*31a0*/  SEL R30, R45, R30, !P0 ;  /* 0x0000001e2d1e7207 */ /* 0x000fc60004000000 */
[----:B------:R-:W-:Y:S02]  /*31b0*/  IMAD R9, R8, UR46, RZ ;  /* 0x0000002e08097c24 */ /* 0x000fe4000f8e02ff */
[----:B------:R-:W-:Y:S01]  /*31c0*/  IMAD.MOV R28, RZ, RZ, -R30 ;  /* 0x000000ffff1c7224 */ /* 0x000fe200078e0a1e */
[----:B------:R-:W-:-:S03]  /*31d0*/  SEL R30, R30, RZ, P2 ;  /* 0x000000ff1e1e7207 */ /* 0x000fc60001000000 */
[----:B------:R-:W-:Y:S02]  /*31e0*/  IMAD R8, R28, UR50, R55 ;  /* 0x000000321c087c24 */ /* 0x000fe4000f8e0237 */
[----:B------:R-:W-:Y:S01]  /*31f0*/  IMAD R29, R30, UR47, R9 ;  /* 0x0000002f1e1d7c24 */ /* 0x000fe2000f8e0209 */
[----:B------:R-:W-:Y:S02]  /*3200*/  IADD3 R30, P5, PT, R37, UR38, RZ ;  /* 0x00000026251e7c10 */ /* 0x000fe4000ffbe0ff */
[----:B------:R-:W-:Y:S02]  /*3210*/  SEL R9, R48, RZ, P3 ;  /* 0x000000ff30097207 */ /* 0x000fe40001800000 */
[----:B------:R-:W-:Y:S02]  /*3220*/  SEL R52, R52, RZ, P3 ;  /* 0x000000ff34347207 */ /* 0x000fe40001800000 */
[----:B------:R-:W-:Y:S01]  /*3230*/  SEL R8, R8, RZ, P3 ;  /* 0x000000ff08087207 */ /* 0x000fe20001800000 */
[----:B------:R-:W-:Y:S01]  /*3240*/  IMAD R48, R9, UR51, R54 ;  /* 0x0000003309307c24 */ /* 0x000fe2000f8e0236 */
[----:B------:R-:W-:-:S02]  /*3250*/  LEA.HI.X.SX32 R31, R37, UR39, 0x1, P5 ;  /* 0x00000027251f7c11 */ /* 0x000fc4000a8f0eff */
[----:B------:R-:W-:Y:S01]  /*3260*/  IADD3 R28, P5, PT, R4, UR38, RZ ;  /* 0x00000026041c7c10 */ /* 0x000fe2000ffbe0ff */
[----:B------:R-:W-:Y:S01]  /*3270*/  IMAD R52, R52, UR51, R53 ;  /* 0x0000003334347c24 */ /* 0x000fe2000f8e0235 */
[----:B------:R-:W-:Y:S01]  /*3280*/  IADD3 R54, PT, PT, R43, 0x220, RZ ;  /* 0x000002202b367810 */ /* 0x000fe20007ffe0ff */
[----:B------:R-:W-:Y:S01]  /*3290*/  IMAD R53, R8, UR51, R29 ;  /* 0x0000003308357c24 */ /* 0x000fe2000f8e021d */
[----:B------:R-:W-:Y:S02]  /*32a0*/  LEA.HI.X.SX32 R29, R4, UR39, 0x1, P5 ;  /* 0x00000027041d7c11 */ /* 0x000fe4000a8f0eff */
[----:B------:R-:W-:Y:S02]  /*32b0*/  IABS R4, R54 ;  /* 0x0000003600047213 */ /* 0x000fe40000000000 */
[----:B------:R-:W-:Y:S02]  /*32c0*/  SEL R50, R50, RZ, P3 ;  /* 0x000000ff32327207 */ /* 0x000fe40001800000 */
[----:B------:R-:W-:Y:S01]  /*32d0*/  SEL R33, R33, RZ, P3 ;  /* 0x000000ff21217207 */ /* 0x000fe20001800000 */
[----:B------:R-:W-:-:S04]  /*32e0*/  IMAD.HI.U32 R55, R4, UR7, RZ ;  /* 0x0000000704377c27 */ /* 0x000fc8000f8e00ff */
[----:B------:R-:W-:Y:S02]  /*32f0*/  IMAD R49, R50, UR51, R49 ;  /* 0x0000003332317c24 */ /* 0x000fe4000f8e0231 */
[----:B------:R-:W-:Y:S01]  /*3300*/  IMAD R50, R33, UR51, R36 ;  /* 0x0000003321327c24 */ /* 0x000fe2000f8e0224 */
[C---:B------:R-:W-:Y:S01]  /*3310*/  IADD3 R36, P5, PT, R34.reuse, UR38, RZ ;  /* 0x0000002622247c10 */ /* 0x040fe2000ffbe0ff */
[----:B------:R0:W5:Y:S03]  /*3320*/  LDG.E.U8 R33, desc[UR10][R30.64] ;  /* 0x0000000a1e217981 */ /* 0x000166000c1e1100 */
[----:B------:R-:W-:Y:S02]  /*3330*/  LEA.HI.X.SX32 R37, R34, UR39, 0x1, P5 ;  /* 0x0000002722257c11 */ /* 0x000fe4000a8f0eff */
[----:B------:R-:W-:Y:S02]  /*3340*/  IADD3 R34, P5, PT, R35, UR38, RZ ;  /* 0x0000002623227c10 */ /* 0x000fe4000ffbe0ff */
[----:B------:R-:W-:Y:S01]  /*3350*/  IADD3 R8, P6, PT, R32, UR38, RZ ;  /* 0x0000002620087c10 */ /* 0x000fe2000ffde0ff */
[----:B------:R1:W3:Y:S01]  /*3360*/  LDG.E.U8 R44, desc[UR14][R36.64] ;  /* 0x0000000e242c7981 */ /* 0x0002e2000c1e1100 */
[----:B0-----:R-:W-:-:S04]  /*3370*/  IMAD.MOV R31, RZ, RZ, -R55 ;  /* 0x000000ffff1f7224 */ /* 0x001fc800078e0a37 */
[----:B------:R-:W-:Y:S01]  /*3380*/  IMAD R4, R31, UR9, R4 ;  /* 0x000000091f047c24 */ /* 0x000fe2000f8e0204 */
[----:B------:R-:W-:-:S04]  /*3390*/  LEA.HI.X.SX32 R35, R35, UR39, 0x1, P5 ;  /* 0x0000002723237c11 */ /* 0x000fc8000a8f0eff */
[----:B------:R-:W-:Y:S02]  /*33a0*/  ISETP.LT.U32.AND P5, PT, R4, UR9, PT ;  /* 0x0000000904007c0c */ /* 0x000fe4000bfa1070 */
[----:B------:R-:W-:Y:S01]  /*33b0*/  LEA.HI.X.SX32 R9, R32, UR39, 0x1, P6 ;  /* 0x0000002720097c11 */ /* 0x000fe2000b0f0eff */
[----:B------:R-:W3:Y:S01]  /*33c0*/  LDG.E.U8 R35, desc[UR10][R34.64] ;  /* 0x0000000a22237981 */ /* 0x000ee2000c1e1100 */
[----:B------:R-:W-:-:S03]  /*33d0*/  IADD3 R30, P6, PT, R40, UR38, RZ ;  /* 0x00000026281e7c10 */ /* 0x000fc6000ffde0ff */
[----:B------:R0:W3:Y:S01]  /*33e0*/  LDG.E.U8 R32, desc[UR12][R28.64] ;  /* 0x0000000c1c207981 */ /* 0x0000e2000c1e1100 */
[----:B------:R-:W-:-:S03]  /*33f0*/  LEA.HI.X.SX32 R31, R40, UR39, 0x1, P6 ;  /* 0x00000027281f7c11 */ /* 0x000fc6000b0f0eff */
[----:B------:R0:W3:Y:S02]  /*3400*/  LDG.E.U8 R42, desc[UR10][R8.64] ;  /* 0x0000000a082a7981 */ /* 0x0000e4000c1e1100 */
[----:B------:R-:W-:Y:S01]  /*3410*/  @!P5 IADD3 R4, PT, PT, R4, -UR9, RZ ;  /* 0x800000090404dc10 */ /* 0x000fe2000fffe0ff */
[----:B------:R-:W-:Y:S01]  /*3420*/  @!P5 VIADD R55, R55, 0x1 ;  /* 0x000000013737d836 */ /* 0x000fe20000000000 */
[----:B-1----:R-:W-:Y:S01]  /*3430*/  SHF.R.S64 R36, RZ, 0x1e, R54 ;  /* 0x0000001eff247819 */ /* 0x002fe20000001036 */
[----:B------:R-:W3:Y:S01]  /*3440*/  LDG.E.U8 R34, desc[UR10][R30.64] ;  /* 0x0000000a1e227981 */ /* 0x000ee2000c1e1100 */
[C---:B0-----:R-:W-:Y:S02]  /*3450*/  IADD3 R28, P6, PT, R47.reuse, UR38, RZ ;  /* 0x000000262f1c7c10 */ /* 0x041fe4000ffde0ff */
[----:B------:R-:W-:Y:S02]  /*3460*/  ISETP.GE.U32.AND P4, PT, R4, UR9, PT ;  /* 0x0000000904007c0c */ /* 0x000fe4000bf86070 */
[----:B------:R-:W-:-:S02]  /*3470*/  LEA.HI.X.SX32 R29, R47, UR39, 0x1, P6 ;  /* 0x000000272f1d7c11 */ /* 0x000fc4000b0f0eff */
[----:B------:R-:W-:Y:S02]  /*3480*/  IADD3 R8, P6, PT, R46, UR38, RZ ;  /* 0x000000262e087c10 */ /* 0x000fe4000ffde0ff */
[----:B------:R-:W-:Y:S01]  /*3490*/  LOP3.LUT R4, R54, UR49, RZ, 0x3c, !PT ;  /* 0x0000003136047c12 */ /* 0x000fe2000f8e3cff */
[----:B------:R-:W3:Y:S01]  /*34a0*/  LDG.E.U8 R47, desc[UR12][R28.64] ;  /* 0x0000000c1c2f7981 */ /* 0x000ee2000c1e1100 */
[----:B------:R-:W-:Y:S02]  /*34b0*/  LEA.HI.X.SX32 R9, R46, UR39, 0x1, P6 ;  /* 0x000000272e097c11 */ /* 0x000fe4000b0f0eff */
[----:B------:R-:W-:-:S03]  /*34c0*/  ISETP.GE.AND P6, PT, R4, RZ, PT ;  /* 0x000000ff0400720c */ /* 0x000fc60003fc6270 */
[----:B------:R-:W-:Y:S01]  /*34d0*/  @P4 IADD3 R55, PT, PT, R55, 0x1, RZ ;  /* 0x0000000137374810 */ /* 0x000fe20007ffe0ff */
[----:B------:R0:W3:Y:S01]  /*34e0*/  LDG.E.U8 R46, desc[UR14][R8.64] ;  /* 0x0000000e082e7981 */ /* 0x0000e2000c1e1100 */
[----:B------:R-:W-:-:S08]  /*34f0*/  ISETP.NE.AND P4, PT, RZ, UR49, PT ;  /* 0x00000031ff007c0c */ /* 0x000fd0000bf85270 */
[----:B------:R-:W-:-:S05]  /*3500*/  @!P6 IMAD.MOV R55, RZ, RZ, -R55 ;  /* 0x000000ffff37e224 */ /* 0x000fca00078e0a37 */
[----:B------:R-:W-:-:S04]  /*3510*/  SEL R56, R39, R55, !P4 ;  /* 0x0000003727387207 */ /* 0x000fc80006000000 */
[----:B------:R-:W-:Y:S02]  /*3520*/  IADD3 R55, PT, PT, -R56, RZ, RZ ;  /* 0x000000ff38377210 */ /* 0x000fe40007ffe1ff */
[----:B------:R-:W-:-:S03]  /*3530*/  IADD3 R36, P5, PT, R36, UR36, RZ ;  /* 0x0000002424247c10 */ /* 0x000fc6000ffbe0ff */
[----:B------:R-:W-:Y:S01]  /*3540*/  IMAD R55, R55, UR49, R54 ;  /* 0x0000003137377c24 */ /* 0x000fe2000f8e0236 */
[----:B------:R-:W-:Y:S02]  /*3550*/  R2UR UR16, R6 ;  /* 0x00000000061072ca */ /* 0x000fe400000e0000 */
[----:B------:R-:W-:Y:S02]  /*3560*/  R2UR UR17, R7 ;  /* 0x00000000071172ca */ /* 0x000fe400000e0000 */
[----:B0-----:R-:W-:Y:S02]  /*3570*/  IABS R8, R55 ;  /* 0x0000003700087213 */ /* 0x001fe40000000000 */
[----:B------:R-:W-:Y:S02]  /*3580*/  LEA.HI.X.SX32 R37, R54, UR37, 0x2, P5 ;  /* 0x0000002536257c11 */ /* 0x000fe4000a8f16ff */
[----:B------:R-:W-:Y:S01]  /*3590*/  IADD3 R40, P5, PT, R41, UR38, RZ ;  /* 0x0000002629287c10 */ /* 0x000fe2000ffbe0ff */
[----:B------:R-:W-:-:S03]  /*35a0*/  IMAD.HI.U32 R54, R8, UR5, RZ ;  /* 0x0000000508367c27 */ /* 0x000fc6000f8e00ff */
[----:B------:R-:W-:Y:S01]  /*35b0*/  LEA.HI.X.SX32 R41, R41, UR39, 0x1, P5 ;  /* 0x0000002729297c11 */ /* 0x000fe2000a8f0eff */
[----:B------:R-:W-:Y:S02]  /*35c0*/  IMAD.MOV R9, RZ, RZ, -R54 ;  /* 0x000000ffff097224 */ /* 0x000fe400078e0a36 */
[----:B------:R-:W3:Y:S01]  /*35d0*/  LDG.E R4, desc[UR16][R36.64] ;  /* 0x0000001024047981 */ /* 0x000ee2000c1e1900 */
[----:B------:R-:W-:-:S03]  /*35e0*/  IADD3 R28, P5, PT, R51, UR38, RZ ;  /* 0x00000026331c7c10 */ /* 0x000fc6000ffbe0ff */
[----:B------:R0:W3:Y:S01]  /*35f0*/  LDG.E.U8 R37, desc[UR10][R40.64] ;  /* 0x0000000a28257981 */ /* 0x0000e2000c1e1100 */
[----:B------:R-:W-:Y:S02]  /*3600*/  LEA.HI.X.SX32 R29, R51, UR39, 0x1, P5 ;  /* 0x00000027331d7c11 */ /* 0x000fe4000a8f0eff */
[----:B------:R-:W-:-:S03]  /*3610*/  IADD3 R30, P5, PT, R49, UR38, RZ ;  /* 0x00000026311e7c10 */ /* 0x000fc6000ffbe0ff */
[----:B------:R1:W3:Y:S01]  /*3620*/  LDG.E.U8 R36, desc[UR10][R28.64] ;  /* 0x0000000a1c247981 */ /* 0x0002e2000c1e1100 */
[----:B0-----:R-:W-:-:S05]  /*3630*/  IMAD R40, R9, UR8, R8 ;  /* 0x0000000809287c24 */ /* 0x001fca000f8e0208 */
[----:B------:R-:W-:Y:S02]  /*3640*/  ISETP.LT.U32.AND P6, PT, R40, UR8, PT ;  /* 0x0000000828007c0c */ /* 0x000fe4000bfc1070 */
[----:B------:R-:W-:Y:S02]  /*3650*/  LEA.HI.X.SX32 R31, R49, UR39, 0x1, P5 ;  /* 0x00000027311f7c11 */ /* 0x000fe4000a8f0eff */
[----:B------:R-:W-:-:S03]  /*3660*/  IADD3 R8, P5, PT, R52, UR38, RZ ;  /* 0x0000002634087c10 */ /* 0x000fc6000ffbe0ff */
[----:B------:R0:W3:Y:S01]  /*3670*/  LDG.E.U8 R51, desc[UR10][R30.64] ;  /* 0x0000000a1e337981 */ /* 0x0000e2000c1e1100 */
[----:B------:R-:W-:Y:S02]  /*3680*/  LEA.HI.X.SX32 R9, R52, UR39, 0x1, P5 ;  /* 0x0000002734097c11 */ /* 0x000fe4000a8f0eff */
[----:B-1----:R-:W-:-:S03]  /*3690*/  IADD3 R28, P5, PT, R50, UR38, RZ ;  /* 0x00000026321c7c10 */ /* 0x002fc6000ffbe0ff */
[----:B------:R-:W-:Y:S01]  /*36a0*/  @!P6 IADD3 R40, PT, PT, R40, -UR8, RZ ;  /* 0x800000082828ec10 */ /* 0x000fe2000fffe0ff */
[----:B------:R-:W-:Y:S01]  /*36b0*/  @!P6 VIADD R54, R54, 0x1 ;  /* 0x000000013636e836 */ /* 0x000fe20000000000 */
[----:B------:R-:W-:Y:S01]  /*36c0*/  LEA.HI.X.SX32 R29, R50, UR39, 0x1, P5 ;  /* 0x00000027321d7c11 */ /* 0x000fe2000a8f0eff */
[----:B------:R1:W3:Y:S01]  /*36d0*/  LDG.E.U8 R49, desc[UR10][R8.64] ;  /* 0x0000000a08317981 */ /* 0x0002e2000c1e1100 */
[----:B------:R-:W-:Y:S02]  /*36e0*/  ISETP.GE.U32.AND P5, PT, R40, UR8, PT ;  /* 0x0000000828007c0c */ /* 0x000fe4000bfa6070 */
[----:B0-----:R-:W-:Y:S01]  /*36f0*/  LOP3.LUT R30, R55, UR50, RZ, 0x3c, !PT ;  /* 0x00000032371e7c12 */ /* 0x001fe2000f8e3cff */
[----:B------:R0:W3:Y:S03]  /*3700*/  LDG.E.U8 R50, desc[UR10][R28.64] ;  /* 0x0000000a1c327981 */ /* 0x0000e6000c1e1100 */
[----:B------:R-:W-:-:S07]  /*3710*/  ISETP.GE.AND P6, PT, R30, RZ, PT ;  /* 0x000000ff1e00720c */ /* 0x000fce0003fc6270 */
[----:B------:R-:W-:-:S06]  /*3720*/  @P5 IADD3 R54, PT, PT, R54, 0x1, RZ ;  /* 0x0000000136365810 */ /* 0x000fcc0007ffe0ff */
[----:B------:R-:W-:Y:S01]  /*3730*/  @!P6 IMAD.MOV R54, RZ, RZ, -R54 ;  /* 0x000000ffff36e224 */ /* 0x000fe200078e0a36 */
[----:B-1----:R-:W-:-:S04]  /*3740*/  SEL R8, R56, RZ, P1 ;  /* 0x000000ff38087207 */ /* 0x002fc80000800000 */
[----:B------:R-:W-:Y:S01]  /*3750*/  SEL R54, R45, R54, !P0 ;  /* 0x000000362d367207 */ /* 0x000fe20004000000 */
[----:B------:R-:W-:-:S03]  /*3760*/  IMAD R31, R8, UR46, RZ ;  /* 0x0000002e081f7c24 */ /* 0x000fc6000f8e02ff */
[C---:B------:R-:W-:Y:S02]  /*3770*/  IADD3 R30, PT, PT, -R54.reuse, RZ, RZ ;  /* 0x000000ff361e7210 */ /* 0x040fe40007ffe1ff */
[----:B------:R-:W-:-:S05]  /*3780*/  SEL R54, R54, RZ, P2 ;  /* 0x000000ff36367207 */ /* 0x000fca0001000000 */
[----:B------:R-:W-:Y:S02]  /*3790*/  IMAD R31, R54, UR47, R31 ;  /* 0x0000002f361f7c24 */ /* 0x000fe4000f8e021f */
[----:B------:R-:W-:-:S05]  /*37a0*/  VIADD R54, R43, 0x240 ;  /* 0x000002402b367836 */ /* 0x000fca0000000000 */
[----:B0-----:R-:W-:-:S05]  /*37b0*/  IABS R29, R54 ;  /* 0x00000036001d7213 */ /* 0x001fca0000000000 */
[----:B------:R-:W-:-:S05]  /*37c0*/  IMAD.HI.U32 R28, R29, UR7, RZ ;  /* 0x000000071d1c7c27 */ /* 0x000fca000f8e00ff */
[----:B------:R-:W-:-:S05]  /*37d0*/  IADD3 R40, PT, PT, -R28, RZ, RZ ;  /* 0x000000ff1c287210 */ /* 0x000fca0007ffe1ff */
[----:B------:R-:W-:-:S05]  /*37e0*/  IMAD R29, R40, UR9, R29 ;  /* 0x00000009281d7c24 */ /* 0x000fca000f8e021d */
[----:B------:R-:W-:Y:S02]  /*37f0*/  ISETP.LT.U32.AND P6, PT, R29, UR9, PT ;  /* 0x000000091d007c0c */ /* 0x000fe4000bfc1070 */
[----:B------:R-:W-:-:S04]  /*3800*/  IADD3 R8, P5, PT, R48, UR38, RZ ;  /* 0x0000002630087c10 */ /* 0x000fc8000ffbe0ff */
[----:B------:R-:W-:Y:S02]  /*3810*/  LEA.HI.X.SX32 R9, R48, UR39, 0x1, P5 ;  /* 0x0000002730097c11 */ /* 0x000fe4000a8f0eff */
[----:B------:R-:W-:-:S03]  /*3820*/  IADD3 R52, P5, PT, R53, UR38, RZ ;  /* 0x0000002635347c10 */ /* 0x000fc6000ffbe0ff */
[----:B------:R0:W3:Y:S02]  /*3830*/  LDG.E.U8 R48, desc[UR10][R8.64] ;  /* 0x0000000a08307981 */ /* 0x0000e4000c1e1100 */
[----:B------:R-:W-:Y:S01]  /*3840*/  @!P6 VIADD R29, R29, -UR9 ;  /* 0x800000091d1dec36 */ /* 0x000fe20008000000 */
[----:B------:R-:W-:-:S04]  /*3850*/  LEA.HI.X.SX32 R53, R53, UR39, 0x1, P5 ;  /* 0x0000002735357c11 */ /* 0x000fc8000a8f0eff */
[----:B------:R-:W-:Y:S01]  /*3860*/  ISETP.GE.U32.AND P5, PT, R29, UR9, PT ;  /* 0x000000091d007c0c */ /* 0x000fe2000bfa6070 */
[----:B------:R1:W3:Y:S01]  /*3870*/  LDG.E.U8 R52, desc[UR10][R52.64] ;  /* 0x0000000a34347981 */ /* 0x0002e2000c1e1100 */
[----:B0-----:R-:W-:Y:S02]  /*3880*/  LOP3.LUT R8, R54, UR49, RZ, 0x3c, !PT ;  /* 0x0000003136087c12 */ /* 0x001fe4000f8e3cff */
[----:B------:R-:W-:Y:S02]  /*3890*/  @!P6 IADD3 R28, PT, PT, R28, 0x1, RZ ;  /* 0x000000011c1ce810 */ /* 0x000fe40007ffe0ff */
[----:B------:R-:W-:Y:S02]  /*38a0*/  ISETP.GE.AND P6, PT, R8, RZ, PT ;  /* 0x000000ff0800720c */ /* 0x000fe40003fc6270 */
[----:B------:R-:W0:Y:S05]  /*38b0*/  LDC.64 R8, c[0x0][0x3e8] ;  /* 0x0000fa00ff087b82 */ /* 0x000e2a0000000a00 */
[----:B------:R-:W-:-:S05]  /*38c0*/  @P5 VIADD R28, R28, 0x1 ;  /* 0x000000011c1c5836 */ /* 0x000fca0000000000 */
[----:B------:R-:W-:-:S05]  /*38d0*/  MOV R40, R28 ;  /* 0x0000001c00287202 */ /* 0x000fca0000000f00 */
[----:B------:R-:W-:Y:S01]  /*38e0*/  @!P6 IMAD.MOV R40, RZ, RZ, -R40 ;  /* 0x000000ffff28e224 */ /* 0x000fe200078e0a28 */
[----:B------:R-:W-:-:S04]  /*38f0*/  SHF.R.S64 R29, RZ, 0x1e, R54 ;  /* 0x0000001eff1d7819 */ /* 0x000fc80000001036 */
[----:B------:R-:W-:Y:S02]  /*3900*/  SEL R40, R39, R40, !P4 ;  /* 0x0000002827287207 */ /* 0x000fe40006000000 */
[----:B0-----:R-:W-:Y:S02]  /*3910*/  R2UR UR4, R9 ;  /* 0x00000000090472ca */ /* 0x001fe400000e0000 */
[----:B------:R-:W-:Y:S02]  /*3920*/  IADD3 R9, PT, PT, -R40, RZ, RZ ;  /* 0x000000ff28097210 */ /* 0x000fe40007ffe1ff */
[----:B------:R-:W-:-:S03]  /*3930*/  IADD3 R28, P5, PT, R29, UR36, RZ ;  /* 0x000000241d1c7c10 */ /* 0x000fc6000ffbe0ff */
[----:B------:R-:W-:Y:S01]  /*3940*/  IMAD R57, R9, UR49, R54 ;  /* 0x0000003109397c24 */ /* 0x000fe2000f8e0236 */
[----:B------:R-:W-:Y:S02]  /*3950*/  LEA.HI.X.SX32 R29, R54, UR37, 0x2, P5 ;  /* 0x00000025361d7c11 */ /* 0x000fe4000a8f16ff */
[----:B----4-:R-:W-:Y:S02]  /*3960*/  ISETP.NE.AND P5, PT, R38, RZ, PT ;  /* 0x000000ff2600720c */ /* 0x010fe40003fa5270 */
[----:B------:R-:W-:-:S05]  /*3970*/  IABS R38, R57 ;  /* 0x0000003900267213 */ /* 0x000fca0000000000 */
[----:B------:R-:W-:-:S04]  /*3980*/  IMAD.HI.U32 R9, R38, UR5, RZ ;  /* 0x0000000526097c27 */ /* 0x000fc8000f8e00ff */
[----:B-1----:R-:W-:-:S04]  /*3990*/  IMAD.MOV R53, RZ, RZ, -R9 ;  /* 0x000000ffff357224 */ /* 0x002fc800078e0a09 */
        /* <DEDUP_REMOVED lines=8> */
[----:B------:R-:W-:Y:S01]  /*3a20*/  ISETP.GE.AND P5, PT, R38, RZ, PT ;  /* 0x000000ff2600720c */ /* 0x000fe20003fa6270 */
[----:B------:R-:W-:Y:S01]  /*3a30*/  IMAD R30, R30, UR50, R55 ;  /* 0x000000321e1e7c24 */ /* 0x000fe2000f8e0237 */
[----:B------:R-:W-:-:S04]  /*3a40*/  SEL R38, R40, RZ, P1 ;  /* 0x000000ff28267207 */ /* 0x000fc80000800000 */
[----:B------:R-:W-:-:S07]  /*3a50*/  SEL R30, R30, RZ, P3 ;  /* 0x000000ff1e1e7207 */ /* 0x000fce0001800000 */
[----:B------:R-:W-:-:S05]  /*3a60*/  @!P5 IMAD.MOV R9, RZ, RZ, -R9 ;  /* 0x000000ffff09d224 */ /* 0x000fca00078e0a09 */
[----:B------:R-:W-:Y:S01]  /*3a70*/  SEL R9, R45, R9, !P0 ;  /* 0x000000092d097207 */ /* 0x000fe20004000000 */
[----:B------:R-:W-:Y:S02]  /*3a80*/  IMAD R31, R30, UR51, R31 ;  /* 0x000000331e1f7c24 */ /* 0x000fe4000f8e021f */
[----:B------:R-:W-:Y:S01]  /*3a90*/  IMAD R55, R38, UR46, RZ ;  /* 0x0000002e26377c24 */ /* 0x000fe2000f8e02ff */
[----:B------:R-:W-:Y:S02]  /*3aa0*/  SEL R40, R9, RZ, P2 ;  /* 0x000000ff09287207 */ /* 0x000fe40001000000 */
[----:B------:R-:W-:-:S03]  /*3ab0*/  IADD3 R30, P5, PT, R31, UR38, RZ ;  /* 0x000000261f1e7c10 */ /* 0x000fc6000ffbe0ff */
[----:B------:R-:W-:Y:S02]  /*3ac0*/  IMAD R40, R40, UR47, R55 ;  /* 0x0000002f28287c24 */ /* 0x000fe4000f8e0237 */
[----:B------:R-:W-:Y:S01]  /*3ad0*/  VIADD R55, R43, 0x260 ;  /* 0x000002602b377836 */ /* 0x000fe20000000000 */
[----:B------:R-:W-:-:S04]  /*3ae0*/  LEA.HI.X.SX32 R31, R31, UR39, 0x1, P5 ;  /* 0x000000271f1f7c11 */ /* 0x000fc8000a8f0eff */
[----:B------:R-:W-:Y:S01]  /*3af0*/  IABS R38, R55 ;  /* 0x0000003700267213 */ /* 0x000fe20000000000 */
[----:B------:R0:W4:Y:S04]  /*3b00*/  LDG.E.U8 R53, desc[UR10][R30.64] ;  /* 0x0000000a1e357981 */ /* 0x000128000c1e1100 */
[----:B0-----:R-:W-:-:S05]  /*3b10*/  IMAD.HI.U32 R30, R38, UR7, RZ ;  /* 0x00000007261e7c27 */ /* 0x001fca000f8e00ff */
[----:B------:R-:W-:-:S05]  /*3b20*/  IADD3 R31, PT, PT, -R30, RZ, RZ ;  /* 0x000000ff1e1f7210 */ /* 0x000fca0007ffe1ff */
[----:B------:R-:W-:-:S05]  /*3b30*/  IMAD R31, R31, UR9, R38 ;  /* 0x000000091f1f7c24 */ /* 0x000fca000f8e0226 */
[----:B------:R-:W-:-:S13]  /*3b40*/  ISETP.LT.U32.AND P5, PT, R31, UR9, PT ;  /* 0x000000091f007c0c */ /* 0x000fda000bfa1070 */
[----:B------:R-:W-:Y:S01]  /*3b50*/  @!P5 VIADD R31, R31, -UR9 ;  /* 0x800000091f1fdc36 */ /* 0x000fe20008000000 */
[----:B------:R-:W-:-:S04]  /*3b60*/  @!P5 IADD3 R30, PT, PT, R30, 0x1, RZ ;  /* 0x000000011e1ed810 */ /* 0x000fc80007ffe0ff */
[----:B------:R-:W-:Y:S02]  /*3b70*/  ISETP.GE.U32.AND P5, PT, R31, UR9, PT ;  /* 0x000000091f007c0c */ /* 0x000fe4000bfa6070 */
[----:B------:R-:W-:Y:S02]  /*3b80*/  LOP3.LUT R31, R55, UR49, RZ, 0x3c, !PT ;  /* 0x00000031371f7c12 */ /* 0x000fe4000f8e3cff */
[----:B------:R-:W-:-:S09]  /*3b90*/  IADD3 R54, PT, PT, -R9, RZ, RZ ;  /* 0x000000ff09367210 */ /* 0x000fd20007ffe1ff */
[----:B------:R-:W-:Y:S01]  /*3ba0*/  @P5 VIADD R30, R30, 0x1 ;  /* 0x000000011e1e5836 */ /* 0x000fe20000000000 */
[----:B------:R-:W-:Y:S01]  /*3bb0*/  ISETP.GE.AND P5, PT, R31, RZ, PT ;  /* 0x000000ff1f00720c */ /* 0x000fe20003fa6270 */
[----:B------:R-:W-:-:S05]  /*3bc0*/  IMAD R9, R54, UR50, R57 ;  /* 0x0000003236097c24 */ /* 0x000fca000f8e0239 */
[----:B------:R-:W-:-:S07]  /*3bd0*/  SEL R9, R9, RZ, P3 ;  /* 0x000000ff09097207 */ /* 0x000fce0001800000 */
[----:B------:R-:W-:Y:S01]  /*3be0*/  @!P5 IADD3 R30, PT, PT, -R30, RZ, RZ ;  /* 0x000000ff1e1ed210 */ /* 0x000fe20007ffe1ff */
[----:B------:R-:W-:-:S03]  /*3bf0*/  IMAD R9, R9, UR51, R40 ;  /* 0x0000003309097c24 */ /* 0x000fc6000f8e0228 */
        /* <DEDUP_REMOVED lines=9> */
[----:B------:R0:W4:Y:S02]  /*3c90*/  LDG.E R9, desc[UR10][R28.64] ;  /* 0x0000000a1c097981 */ /* 0x000124000c1e1900 */
[C---:B------:R-:W-:Y:S02]  /*3ca0*/  ISETP.LT.U32.AND P5, PT, R31.reuse, UR8, PT ;  /* 0x000000081f007c0c */ /* 0x040fe4000bfa1070 */
[----:B------:R-:W-:Y:S01]  /*3cb0*/  SEL R38, R40, RZ, P1 ;  /* 0x000000ff28267207 */ /* 0x000fe20000800000 */
[----:B------:R1:W4:Y:S10]  /*3cc0*/  LDG.E.U8 R56, desc[UR10][R56.64] ;  /* 0x0000000a38387981 */ /* 0x000334000c1e1100 */
        /* <DEDUP_REMOVED lines=11> */
[----:B------:R-:W-:Y:S02]  /*3d80*/  IADD3 R59, PT, PT, R43, 0x280, RZ ;  /* 0x000002802b3b7810 */ /* 0x000fe40007ffe0ff */
[----:B------:R-:W-:Y:S01]  /*3d90*/  LEA.HI.X.SX32 R29, R55, UR37, 0x2, P5 ;  /* 0x00000025371d7c11 */ /* 0x000fe2000a8f16ff */
[----:B------:R-:W-:Y:S01]  /*3da0*/  IMAD R31, R31, UR50, R54 ;  /* 0x000000321f1f7c24 */ /* 0x000fe2000f8e0236 */
[----:B------:R-:W-:Y:S01]  /*3db0*/  SEL R30, R30, RZ, P2 ;  /* 0x000000ff1e1e7207 */ /* 0x000fe20001000000 */
[----:B------:R-:W-:Y:S01]  /*3dc0*/  IMAD R55, R38, UR46, RZ ;  /* 0x0000002e26377c24 */ /* 0x000fe2000f8e02ff */
[----:B------:R-:W-:Y:S01]  /*3dd0*/  IABS R40, R59 ;  /* 0x0000003b00287213 */ /* 0x000fe20000000000 */
[----:B------:R0:W4:Y:S01]  /*3de0*/  LDG.E R28, desc[UR10][R28.64] ;  /* 0x0000000a1c1c7981 */ /* 0x000122000c1e1900 */
[----:B------:R-:W-:Y:S01]  /*3df0*/  SEL R31, R31, RZ, P3 ;  /* 0x000000ff1f1f7207 */ /* 0x000fe20001800000 */
[----:B------:R-:W-:-:S02]  /*3e00*/  IMAD R30, R30, UR47, R55 ;  /* 0x0000002f1e1e7c24 */ /* 0x000fc4000f8e0237 */
[----:B------:R-:W-:-:S04]  /*3e10*/  IMAD.HI.U32 R38, R40, UR7, RZ ;  /* 0x0000000728267c27 */ /* 0x000fc8000f8e00ff */
[----:B------:R-:W-:Y:S02]  /*3e20*/  IMAD R31, R31, UR51, R30 ;  /* 0x000000331f1f7c24 */ /* 0x000fe4000f8e021e */
[----:B-1----:R-:W-:-:S03]  /*3e30*/  IMAD.MOV R57, RZ, RZ, -R38 ;  /* 0x000000ffff397224 */ /* 0x002fc600078e0a26 */
[----:B------:R-:W-:Y:S01]  /*3e40*/  IADD3 R30, P5, PT, R31, UR38, RZ ;  /* 0x000000261f1e7c10 */ /* 0x000fe2000ffbe0ff */
[----:B------:R-:W-:-:S03]  /*3e50*/  IMAD R40, R57, UR9, R40 ;  /* 0x0000000939287c24 */ /* 0x000fc6000f8e0228 */
[----:B------:R-:W-:Y:S02]  /*3e60*/  LEA.HI.X.SX32 R31, R31, UR39, 0x1, P5 ;  /* 0x000000271f1f7c11 */ /* 0x000fe4000a8f0eff */
[C---:B------:R-:W-:Y:S02]  /*3e70*/  ISETP.LT.U32.AND P5, PT, R40.reuse, UR9, PT ;  /* 0x0000000928007c0c */ /* 0x040fe4000bfa1070 */
[----:B0-----:R-:W-:Y:S01]  /*3e80*/  LOP3.LUT R29, R59, UR49, RZ, 0x3c, !PT ;  /* 0x000000313b1d7c12 */ /* 0x001fe2000f8e3cff */
[----:B------:R0:W4:Y:S10]  /*3e90*/  LDG.E.U8 R55, desc[UR10][R30.64] ;  /* 0x0000000a1e377981 */ /* 0x000134000c1e1100 */
[----:B------:R-:W-:Y:S01]  /*3ea0*/  @!P5 IADD3 R40, PT, PT, R40, -UR9, RZ ;  /* 0x800000092828dc10 */ /* 0x000fe2000fffe0ff */
[----:B------:R-:W-:-:S03]  /*3eb0*/  @!P5 VIADD R38, R38, 0x1 ;  /* 0x000000012626d836 */ /* 0x000fc60000000000 */
[----:B------:R-:W-:-:S13]  /*3ec0*/  ISETP.GE.U32.AND P5, PT, R40, UR9, PT ;  /* 0x0000000928007c0c */ /* 0x000fda000bfa6070 */
[----:B------:R-:W-:Y:S02]  /*3ed0*/  @P5 IADD3 R38, PT, PT, R38, 0x1, RZ ;  /* 0x0000000126265810 */ /* 0x000fe40007ffe0ff */
[----:B------:R-:W-:Y:S02]  /*3ee0*/  ISETP.GE.AND P5, PT, R29, RZ, PT ;  /* 0x000000ff1d00720c */ /* 0x000fe40003fa6270 */
[----:B0-----:R-:W-:-:S11]  /*3ef0*/  SHF.R.S64 R30, RZ, 0x1e, R59 ;  /* 0x0000001eff1e7819 */ /* 0x001fd6000000103b */
        /* <DEDUP_REMOVED lines=27> */
[----:B------:R-:W-:Y:S01]  /*40b0*/  VIADD R57, R43, 0x2a0 ;  /* 0x000002a02b397836 */ /* 0x000fe20000000000 */
[----:B--2---:R-:W-:-:S03]  /*40c0*/  ISETP.NE.AND P6, PT, R27, RZ, PT ;  /* 0x000000ff1b00720c */ /* 0x004fc60003fc5270 */
[----:B------:R-:W-:Y:S01]  /*40d0*/  IMAD R31, R30, UR51, R31 ;  /* 0x000000331e1f7c24 */ /* 0x000fe2000f8e021f */
[----:B------:R-:W-:Y:S02]  /*40e0*/  P2R R27, PR, RZ, 0x40 ;  /* 0x00000040ff1b7803 */ /* 0x000fe40000000000 */
[----:B-----5:R-:W-:Y:S02]  /*40f0*/  ISETP.NE.AND P6, PT, R33, RZ, PT ;  /* 0x000000ff2100720c */ /* 0x020fe40003fc5270 */
[C---:B------:R-:W-:Y:S02]  /*4100*/  IADD3 R30, P5, PT, R31.reuse, UR38, RZ ;  /* 0x000000261f1e7c10 */ /* 0x040fe4000ffbe0ff */
[----:B------:R-:W-:Y:S02]  /*4110*/  IABS R33, R57 ;  /* 0x0000003900217213 */ /* 0x000fe40000000000 */
[----:B------:R-:W-:Y:S02]  /*4120*/  LEA.HI.X.SX32 R31, R31, UR39, 0x1, P5 ;  /* 0x000000271f1f7c11 */ /* 0x000fe4000a8f0eff */
[----:B---3--:R-:W-:Y:S01]  /*4130*/  ISETP.NE.AND P5, PT, R32, RZ, PT ;  /* 0x000000ff2000720c */ /* 0x008fe20003fa5270 */
[----:B------:R-:W-:-:S02]  /*4140*/  IMAD.HI.U32 R32, R33, UR7, RZ ;  /* 0x0000000721207c27 */ /* 0x000fc4000f8e00ff */
[----:B------:R0:W2:Y:S03]  /*4150*/  LDG.E.U8 R38, desc[UR10][R30.64] ;  /* 0x0000000a1e267981 */ /* 0x0000a6000c1e1100 */
        /* <DEDUP_REMOVED lines=41> */
[----:B------:R-:W-:Y:S02]  /*43f0*/  ISETP.NE.AND P6, PT, R42, RZ, PT ;  /* 0x000000ff2a00720c */ /* 0x000fe40003fc5270 */
[C---:B------:R-:W-:Y:S02]  /*4400*/  IADD3 R32, P5, PT, R31.reuse, UR38, RZ ;  /* 0x000000261f207c10 */ /* 0x040fe4000ffbe0ff */
[----:B------:R-:W-:Y:S02]  /*4410*/  IABS R42, R59 ;  /* 0x0000003b002a7213 */ /* 0x000fe40000000000 */
[----:B------:R-:W-:-:S03]  /*4420*/  LEA.HI.X.SX32 R33, R31, UR39, 0x1, P5 ;  /* 0x000000271f217c11 */ /* 0x000fc6000a8f0eff */
[----:B------:R-:W-:Y:S01]  /*4430*/  IMAD.HI.U32 R31, R42, UR7, RZ ;  /* 0x000000072a1f7c27 */ /* 0x000fe2000f8e00ff */
[----:B------:R-:W-:Y:S01]  /*4440*/  ISETP.NE.AND P5, PT, R44, RZ, PT ;  /* 0x000000ff2c00720c */ /* 0x000fe20003fa5270 */
[----:B------:R0:W5:Y:S02]  /*4450*/  LDG.E.U8 R40, desc[UR10][R32.64] ;  /* 0x0000000a20287981 */ /* 0x000164000c1e1100 */
        /* <DEDUP_REMOVED lines=48> */
[----:B------:R0:W3:Y:S02]  /*4760*/  LDG.E.U8 R42, desc[UR10][R32.64] ;  /* 0x0000000a202a7981 */ /* 0x0000e4000c1e1100 */
        /* <DEDUP_REMOVED lines=27> */
[----:B------:R-:W-:-:S11]  /*4920*/  LOP3.LUT R33, R58, UR50, RZ, 0x3c, !PT ;  /* 0x000000323a217c12 */ /* 0x000fd6000f8e3cff */
[----:B------:R-:W-:Y:S01]  /*4930*/  @P5 VIADD R32, R32, 0x1 ;  /* 0x0000000120205836 */ /* 0x000fe20000000000 */
[----:B------:R-:W-:Y:S02]  /*4940*/  ISETP.GE.AND P5, PT, R33, RZ, PT ;  /* 0x000000ff2100720c */ /* 0x000fe40003fa6270 */
[----:B0-----:R-:W-:-:S11]  /*4950*/  SEL R35, R54, RZ, P1 ;  /* 0x000000ff36237207 */ /* 0x001fd60000800000 */
        /* <DEDUP_REMOVED lines=10> */
[----:B------:R-:W-:-:S04]  /*4a00*/  IADD3 R32, P5, PT, R33, UR38, RZ ;  /* 0x0000002621207c10 */ /* 0x000fc8000ffbe0ff */
[----:B------:R-:W-:Y:S02]  /*4a10*/  LEA.HI.X.SX32 R33, R33, UR39, 0x1, P5 ;  /* 0x0000002721217c11 */ /* 0x000fe4000a8f0eff */
[----:B------:R-:W-:Y:S02]  /*4a20*/  ISETP.NE.AND P5, PT, R46, RZ, PT ;  /* 0x000000ff2e00720c */ /* 0x000fe40003fa5270 */
[----:B------:R-:W-:Y:S01]  /*4a30*/  IABS R46, R54 ;  /* 0x00000036002e7213 */ /* 0x000fe20000000000 */
[----:B------:R0:W3:Y:S01]  /*4a40*/  LDG.E.U8 R44, desc[UR10][R32.64] ;  /* 0x0000000a202c7981 */ /* 0x0000e2000c1e1100 */
[----:B------:R-:W-:-:S03]  /*4a50*/  P2R R65, PR, RZ, 0x40 ;  /* 0x00000040ff417803 */ /* 0x000fc60000000000 */
[----:B------:R-:W-:Y:S01]  /*4a60*/  IMAD.HI.U32 R35, R46, UR7, RZ ;  /* 0x000000072e237c27 */ /* 0x000fe2000f8e00ff */
[----:B------:R-:W-:-:S03]  /*4a70*/  ISETP.NE.AND P6, PT, R47, RZ, PT ;  /* 0x000000ff2f00720c */ /* 0x000fc60003fc5270 */
        /* <DEDUP_REMOVED lines=44> */
[----:B------:R0:W3:Y:S01]  /*4d40*/  LDG.E.U8 R32, desc[UR10][R32.64] ;  /* 0x0000000a20207981 */ /* 0x0000e2000c1e1100 */
[----:B------:R-:W-:-:S03]  /*4d50*/  P2R R63, PR, RZ, 0x40 ;  /* 0x00000040ff3f7803 */ /* 0x000fc60000000000 */
[----:B------:R-:W-:Y:S01]  /*4d60*/  IMAD.HI.U32 R35, R36, UR7, RZ ;  /* 0x0000000724237c27 */ /* 0x000fe2000f8e00ff */
[----:B------:R-:W-:-:S04]  /*4d70*/  ISETP.NE.AND P6, PT, R37, RZ, PT ;  /* 0x000000ff2500720c */ /* 0x000fc80003fc5270 */
        /* <DEDUP_REMOVED lines=44> */
[----:B------:R0:W3:Y:S04]  /*5040*/  LDG.E.U8 R33, desc[UR10][R36.64] ;  /* 0x0000000a24217981 */ /* 0x0000e8000c1e1100 */
        /* <DEDUP_REMOVED lines=14> */
[----:B------:R-:W-:Y:S01]  /*5130*/  IMAD.MOV R49, RZ, RZ, -R57 ;  /* 0x000000ffff317224 */ /* 0x000fe200078e0a39 */
[----:B------:R-:W-:-:S03]  /*5140*/  P2R R61, PR, RZ, 0x40 ;  /* 0x00000040ff3d7803 */ /* 0x000fc60000000000 */
[----:B------:R-:W-:Y:S01]  /*5150*/  IMAD R71, R49, UR49, R70 ;  /* 0x0000003131477c24 */ /* 0x000fe2000f8e0246 */
[----:B------:R-:W-:-:S04]  /*5160*/  ISETP.NE.AND P6, PT, R51, RZ, PT ;  /* 0x000000ff3300720c */ /* 0x000fc80003fc5270 */
        /* <DEDUP_REMOVED lines=22> */
[----:B------:R-:W-:Y:S01]  /*52d0*/  IADD3 R51, PT, PT, R43, 0x360, RZ ;  /* 0x000003602b337810 */ /* 0x000fe20007ffe0ff */
[----:B------:R-:W-:-:S03]  /*52e0*/  IMAD R49, R49, UR47, R54 ;  /* 0x0000002f31317c24 */ /* 0x000fc6000f8e0236 */
[----:B------:R-:W-:Y:S02]  /*52f0*/  SEL R36, R36, RZ, P3 ;  /* 0x000000ff24247207 */ /* 0x000fe40001800000 */
[----:B------:R-:W-:Y:S02]  /*5300*/  IABS R54, R51 ;  /* 0x0000003300367213 */ /* 0x000fe40000000000 */
[----:B------:R-:W-:Y:S01]  /*5310*/  P2R R59, PR, RZ, 0x40 ;  /* 0x00000040ff3b7803 */ /* 0x000fe20000000000 */
[----:B------:R-:W-:Y:S01]  /*5320*/  IMAD R49, R36, UR51, R49 ;  /* 0x0000003324317c24 */ /* 0x000fe2000f8e0231 */
[----:B------:R-:W-:Y:S01]  /*5330*/  ISETP.NE.AND P6, PT, R50, RZ, PT ;  /* 0x000000ff3200720c */ /* 0x000fe20003fc5270 */
[----:B------:R-:W-:-:S03]  /*5340*/  IMAD.HI.U32 R50, R54, UR7, RZ ;  /* 0x0000000736327c27 */ /* 0x000fc6000f8e00ff */
[----:B------:R-:W-:Y:S01]  /*5350*/  IADD3 R36, P5, PT, R49, UR38, RZ ;  /* 0x0000002631247c10 */ /* 0x000fe2000ffbe0ff */
[----:B------:R-:W-:-:S03]  /*5360*/  IMAD.MOV R71, RZ, RZ, -R50 ;  /* 0x000000ffff477224 */ /* 0x000fc600078e0a32 */
[----:B------:R-:W-:Y:S01]  /*5370*/  LEA.HI.X.SX32 R37, R49, UR39, 0x1, P5 ;  /* 0x0000002731257c11 */ /* 0x000fe2000a8f0eff */
[----:B------:R-:W-:Y:S01]  /*5380*/  IMAD R54, R71, UR9, R54 ;  /* 0x0000000947367c24 */ /* 0x000fe2000f8e0236 */
[----:B------:R-:W-:-:S03]  /*5390*/  ISETP.NE.AND P5, PT, R48, RZ, PT ;  /* 0x000000ff3000720c */ /* 0x000fc60003fa5270 */
[----:B------:R0:W3:Y:S01]  /*53a0*/  LDG.E.U8 R49, desc[UR10][R36.64] ;  /* 0x0000000a24317981 */ /* 0x0000e2000c1e1100 */
[----:B------:R-:W-:Y:S02]  /*53b0*/  P2R R48, PR, RZ, 0x20 ;  /* 0x00000020ff307803 */ /* 0x000fe40000000000 */
        /* <DEDUP_REMOVED lines=11> */
[----:B------:R-:W-:-:S03]  /*5470*/  SHF.R.S64 R36, RZ, 0x1e, R51 ;  /* 0x0000001eff247819 */ /* 0x000fc60000001033 */
[----:B------:R-:W-:Y:S01]  /*5480*/  IMAD R73, R70, UR49, R51 ;  /* 0x0000003146497c24 */ /* 0x000fe2000f8e0233 */
[----:B------:R-:W-:-:S04]  /*5490*/  IADD3 R36, P5, PT, R36, UR36, RZ ;  /* 0x0000002424247c10 */ /* 0x000fc8000ffbe0ff */
[----:B------:R-:W-:Y:S02]  /*54a0*/  IABS R70, R73 ;  /* 0x0000004900467213 */ /* 0x000fe40000000000 */
[----:B------:R-:W-:-:S03]  /*54b0*/  LEA.HI.X.SX32 R37, R51, UR37, 0x2, P5 ;  /* 0x0000002533257c11 */ /* 0x000fc6000a8f16ff */
[----:B------:R-:W-:Y:S02]  /*54c0*/  IMAD.HI.U32 R51, R70, UR5, RZ ;  /* 0x0000000546337c27 */ /* 0x000fe4000f8e00ff */
[----:B------:R0:W3:Y:S03]  /*54d0*/  LDG.E R50, desc[UR10][R36.64] ;  /* 0x0000000a24327981 */ /* 0x0000e6000c1e1900 */
        /* <DEDUP_REMOVED lines=19> */
[----:B------:R-:W-:-:S03]  /*5610*/  IABS R71, R70 ;  /* 0x0000004600477213 */ /* 0x000fc60000000000 */
[----:B------:R-:W-:Y:S02]  /*5620*/  IMAD R51, R36, UR51, R51 ;  /* 0x0000003324337c24 */ /* 0x000fe4000f8e0233 */
[----:B------:R-:W-:-:S03]  /*5630*/  IMAD.HI.U32 R54, R71, UR7, RZ ;  /* 0x0000000747367c27 */ /* 0x000fc6000f8e00ff */
[----:B------:R-:W-:Y:S01]  /*5640*/  IADD3 R36, P5, PT, R51, UR38, RZ ;  /* 0x0000002633247c10 */ /* 0x000fe2000ffbe0ff */
[----:B------:R-:W-:-:S03]  /*5650*/  IMAD.MOV R72, RZ, RZ, -R54 ;  /* 0x000000ffff487224 */ /* 0x000fc600078e0a36 */
[----:B------:R-:W-:Y:S01]  /*5660*/  LEA.HI.X.SX32 R37, R51, UR39, 0x1, P5 ;  /* 0x0000002733257c11 */ /* 0x000fe2000a8f0eff */
[----:B------:R-:W-:Y:S01]  /*5670*/  IMAD R71, R72, UR9, R71 ;  /* 0x0000000948477c24 */ /* 0x000fe2000f8e0247 */
[----:B----4-:R-:W-:-:S03]  /*5680*/  ISETP.NE.AND P5, PT, R53, RZ, PT ;  /* 0x000000ff3500720c */ /* 0x010fc60003fa5270 */
[----:B------:R0:W4:Y:S01]  /*5690*/  LDG.E.U8 R51, desc[UR10][R36.64] ;  /* 0x0000000a24337981 */ /* 0x000122000c1e1100 */
        /* <DEDUP_REMOVED lines=29> */
[----:B------:R-:W-:-:S04]  /*5870*/  ISETP.NE.AND P6, PT, R52, RZ, PT ;  /* 0x000000ff3400720c */ /* 0x000fc80003fc5270 */
[----:B------:R-:W-:-:S05]  /*5880*/  P2R R52, PR, RZ, 0x40 ;  /* 0x00000040ff347803 */ /* 0x000fca0000000000 */
[----:B------:R-:W-:Y:S02]  /*5890*/  @!P5 IADD3 R72, PT, PT, -R72, RZ, RZ ;  /* 0x000000ff4848d210 */ /* 0x000fe40007ffe1ff */
[----:B------:R-:W-:Y:S02]  /*58a0*/  ISETP.NE.AND P5, PT, R55, RZ, PT ;  /* 0x000000ff3700720c */ /* 0x000fe40003fa5270 */
        /* <DEDUP_REMOVED lines=21> */
[----:B------:R-:W-:Y:S02]  /*5a00*/  SEL R72, R45, R72, !P0 ;  /* 0x000000482d487207 */ /* 0x000fe40004000000 */
[----:B------:R-:W-:Y:S02]  /*5a10*/  P2R R66, PR, RZ, 0x20 ;  /* 0x00000020ff427803 */ /* 0x000fe40000000000 */
[----:B------:R-:W-:Y:S01]  /*5a20*/  ISETP.NE.AND P5, PT, R67, RZ, PT ;  /* 0x000000ff4300720c */ /* 0x000fe20003fa5270 */
[----:B------:R-:W-:-:S03]  /*5a30*/  IMAD.MOV R37, RZ, RZ, -R72 ;  /* 0x000000ffff257224 */ /* 0x000fc600078e0a48 */
[----:B------:R-:W-:Y:S01]  /*5a40*/  P2R R67, PR, RZ, 0x20 ;  /* 0x00000020ff437803 */ /* 0x000fe20000000000 */
[----:B------:R-:W-:Y:S01]  /*5a50*/  IMAD R70, R37, UR50, R70 ;  /* 0x0000003225467c24 */ /* 0x000fe2000f8e0246 */
[----:B------:R-:W-:Y:S02]  /*5a60*/  ISETP.NE.AND P5, PT, R68, RZ, PT ;  /* 0x000000ff4400720c */ /* 0x000fe40003fa5270 */
[----:B------:R-:W-:Y:S02]  /*5a70*/  IADD3 R37, PT, PT, R43, 0x3a0, RZ ;  /* 0x000003a02b257810 */ /* 0x000fe40007ffe0ff */
[----:B------:R-:W-:Y:S02]  /*5a80*/  P2R R68, PR, RZ, 0x20 ;  /* 0x00000020ff447803 */ /* 0x000fe40000000000 */
[----:B------:R-:W-:Y:S02]  /*5a90*/  SEL R71, R71, RZ, P1 ;  /* 0x000000ff47477207 */ /* 0x000fe40000800000 */
[----:B------:R-:W-:-:S02]  /*5aa0*/  ISETP.NE.AND P5, PT, R69, RZ, PT ;  /* 0x000000ff4500720c */ /* 0x000fc40003fa5270 */
[----:B------:R-:W-:Y:S01]  /*5ab0*/  IABS R69, R37 ;  /* 0x0000002500457213 */ /* 0x000fe20000000000 */
[----:B------:R-:W-:Y:S01]  /*5ac0*/  IMAD R71, R71, UR46, RZ ;  /* 0x0000002e47477c24 */ /* 0x000fe2000f8e02ff */
[----:B------:R-:W-:-:S03]  /*5ad0*/  SEL R72, R72, RZ, P2 ;  /* 0x000000ff48487207 */ /* 0x000fc60001000000 */
[----:B------:R-:W-:-:S04]  /*5ae0*/  IMAD.HI.U32 R36, R69, UR7, RZ ;  /* 0x0000000745247c27 */ /* 0x000fc8000f8e00ff */
[----:B------:R-:W-:Y:S02]  /*5af0*/  IMAD R71, R72, UR47, R71 ;  /* 0x0000002f48477c24 */ /* 0x000fe4000f8e0247 */
        /* <DEDUP_REMOVED lines=30> */
[----:B------:R-:W-:Y:S01]  /*5ce0*/  IADD3 R73, PT, PT, -R71, RZ, RZ ;  /* 0x000000ff47497210 */ /* 0x000fe20007ffe1ff */
[----:B------:R-:W-:Y:S01]  /*5cf0*/  IMAD R72, R69, UR46, RZ ;  /* 0x0000002e45487c24 */ /* 0x000fe2000f8e02ff */
[----:B------:R-:W-:Y:S01]  /*5d00*/  SEL R71, R71, RZ, P2 ;  /* 0x000000ff47477207 */ /* 0x000fe20001000000 */
[----:B------:R-:W-:Y:S02]  /*5d10*/  VIADD R43, R43, 0x3c0 ;  /* 0x000003c02b2b7836 */ /* 0x000fe40000000000 */
[----:B------:R-:W-:Y:S02]  /*5d20*/  IMAD R36, R73, UR50, R36 ;  /* 0x0000003249247c24 */ /* 0x000fe4000f8e0224 */
[----:B------:R-:W-:Y:S01]  /*5d30*/  IMAD R69, R71, UR47, R72 ;  /* 0x0000002f47457c24 */ /* 0x000fe2000f8e0248 */
[----:B------:R-:W-:Y:S02]  /*5d40*/  IABS R71, R43 ;  /* 0x0000002b00477213 */ /* 0x000fe40000000000 */
[----:B------:R-:W-:-:S05]  /*5d50*/  SEL R36, R36, RZ, P3 ;  /* 0x000000ff24247207 */ /* 0x000fca0001800000 */
        /* <DEDUP_REMOVED lines=30> */
[----:B------:R-:W-:-:S03]  /*5f40*/  SHF.R.S64 R36, RZ, 0x1e, R37 ;  /* 0x0000001eff247819 */ /* 0x000fc60000001025 */
[----:B------:R-:W-:Y:S01]  /*5f50*/  IMAD.MOV R72, RZ, RZ, -R45 ;  /* 0x000000ffff487224 */ /* 0x000fe200078e0a2d */
[----:B------:R-:W-:Y:S02]  /*5f60*/  IADD3 R36, P0, PT, R36, UR36, RZ ;  /* 0x0000002424247c10 */ /* 0x000fe4000ff1e0ff */
[----:B------:R-:W-:Y:S01]  /*5f70*/  SEL R45, R45, RZ, P2 ;  /* 0x000000ff2d2d7207 */ /* 0x000fe20001000000 */
[----:B------:R-:W-:Y:S01]  /*5f80*/  IMAD R39, R72, UR50, R39 ;  /* 0x0000003248277c24 */ /* 0x000fe2000f8e0227 */
[----:B------:R-:W-:Y:S01]  /*5f90*/  LEA.HI.X.SX32 R37, R37, UR37, 0x2, P0 ;  /* 0x0000002525257c11 */ /* 0x000fe200080f16ff */
[----:B------:R-:W-:Y:S01]  /*5fa0*/  IMAD R72, R41, UR46, RZ ;  /* 0x0000002e29487c24 */ /* 0x000fe2000f8e02ff */
[----:B--2---:R-:W-:Y:S02]  /*5fb0*/  ISETP.NE.AND P0, PT, R38, RZ, PT ;  /* 0x000000ff2600720c */ /* 0x004fe40003f05270 */
[----:B------:R-:W-:Y:S01]  /*5fc0*/  SHF.R.S64 R38, RZ, 0x1e, R43 ;  /* 0x0000001eff267819 */ /* 0x000fe2000000102b */
[----:B------:R-:W-:Y:S01]  /*5fd0*/  IMAD R72, R45, UR47, R72 ;  /* 0x0000002f2d487c24 */ /* 0x000fe2000f8e0248 */
[----:B------:R-:W-:-:S02]  /*5fe0*/  SEL R39, R39, RZ, P3 ;  /* 0x000000ff27277207 */ /* 0x000fc40001800000 */
[----:B------:R-:W-:-:S03]  /*5ff0*/  IADD3 R38, P1, PT, R38, UR36, RZ ;  /* 0x0000002426267c10 */ /* 0x000fc6000ff3e0ff */
[----:B------:R-:W-:Y:S01]  /*6000*/  IMAD R72, R39, UR51, R72 ;  /* 0x0000003327487c24 */ /* 0x000fe2000f8e0248 */
[----:B------:R-:W-:Y:S02]  /*6010*/  LEA.HI.X.SX32 R39, R43, UR37, 0x2, P1 ;  /* 0x000000252b277c11 */ /* 0x000fe400088f16ff */
[----:B-----5:R-:W-:Y:S02]  /*6020*/  ISETP.NE.AND P1, PT, R40, RZ, PT ;  /* 0x000000ff2800720c */ /* 0x020fe40003f25270 */
[----:B------:R-:W-:-:S04]  /*6030*/  IADD3 R40, P2, PT, R70, UR38, RZ ;  /* 0x0000002646287c10 */ /* 0x000fc8000ff5e0ff */
[----:B------:R-:W-:Y:S02]  /*6040*/  LEA.HI.X.SX32 R41, R70, UR39, 0x1, P2 ;  /* 0x0000002746297c11 */ /* 0x000fe400090f0eff */
[----:B---3--:R-:W-:Y:S02]  /*6050*/  ISETP.NE.AND P2, PT, R42, RZ, PT ;  /* 0x000000ff2a00720c */ /* 0x008fe40003f45270 */
[----:B------:R-:W-:Y:S02]  /*6060*/  IADD3 R42, P3, PT, R69, UR38, RZ ;  /* 0x00000026452a7c10 */ /* 0x000fe4000ff7e0ff */
[----:B------:R-:W-:Y:S02]  /*6070*/  R2UR UR6, R6 ;  /* 0x00000000060672ca */ /* 0x000fe400000e0000 */
[----:B------:R-:W-:Y:S02]  /*6080*/  R2UR UR7, R7 ;  /* 0x00000000070772ca */ /* 0x000fe400000e0000 */
[----:B------:R-:W-:-:S02]  /*6090*/  LEA.HI.X.SX32 R43, R69, UR39, 0x1, P3 ;  /* 0x00000027452b7c11 */ /* 0x000fc400098f0eff */
[----:B------:R-:W-:Y:S02]  /*60a0*/  ISETP.NE.AND P3, PT, R44, RZ, PT ;  /* 0x000000ff2c00720c */ /* 0x000fe40003f65270 */
[----:B------:R-:W-:-:S04]  /*60b0*/  IADD3 R44, P4, PT, R72, UR38, RZ ;  /* 0x00000026482c7c10 */ /* 0x000fc8000ff9e0ff */
[----:B------:R-:W-:-:S03]  /*60c0*/  LEA.HI.X.SX32 R45, R72, UR39, 0x1, P4 ;  /* 0x00000027482d7c11 */ /* 0x000fc6000a0f0eff */
[----:B------:R-:W2:Y:S04]  /*60d0*/  LDG.E.U8 R41, desc[UR6][R40.64] ;  /* 0x0000000628297981 */ /* 0x000ea8000c1e1100 */
[----:B------:R-:W3:Y:S04]  /*60e0*/  LDG.E.U8 R45, desc[UR6][R44.64] ;  /* 0x000000062c2d7981 */ /* 0x000ee8000c1e1100 */
[----:B------:R0:W5:Y:S04]  /*60f0*/  LDG.E R37, desc[UR6][R36.64] ;  /* 0x0000000624257981 */ /* 0x000168000c1e1900 */
[----:B------:R-:W5:Y:S04]  /*6100*/  LDG.E.U8 R42, desc[UR6][R42.64] ;  /* 0x000000062a2a7981 */ /* 0x000f68000c1e1100 */
[----:B------:R1:W5:Y:S01]  /*6110*/  LDG.E R39, desc[UR6][R38.64] ;  /* 0x0000000626277981 */ /* 0x000362000c1e1900 */
[----:B------:R-:W-:Y:S01]  /*6120*/  ISETP.NE.AND P4, PT, R27, RZ, PT ;  /* 0x000000ff1b00720c */ /* 0x000fe20003f85270 */
[----:B------:R-:W-:-:S05]  /*6130*/  FMUL R27, R26, UR4 ;  /* 0x000000041a1b7c20 */ /* 0x000fca0008400000 */
[----:B------:R-:W-:Y:S01]  /*6140*/  FSEL R26, R27, R8, P4 ;  /* 0x000000081b1a7208 */ /* 0x000fe20002000000 */
        /* <DEDUP_REMOVED lines=24> */
[-C--:B------:R-:W-:Y:S01]  /*62d0*/  FSEL R48, R17, R8.reuse, P5 ;  /* 0x0000000811307208 */ /* 0x080fe20002800000 */
[----:B------:R-:W-:Y:S01]  /*62e0*/  FMUL R17, R16, UR4 ;  /* 0x0000000410117c20 */ /* 0x000fe20008400000 */
[----:B------:R-:W-:Y:S02]  /*62f0*/  ISETP.NE.AND P5, PT, R61, RZ, PT ;  /* 0x000000ff3d00720c */ /* 0x000fe40003fa5270 */
[----:B------:R-:W-:Y:S01]  /*6300*/  FSEL R25, R25, R8, P6 ;  /* 0x0000000819197208 */ /* 0x000fe20003000000 */
[----:B------:R-:W-:Y:S01]  /*6310*/  FMUL R15, R15, UR4 ;  /* 0x000000040f0f7c20 */ /* 0x000fe20008400000 */
[----:B------:R-:W-:-:S02]  /*6320*/  ISETP.NE.AND P6, PT, R52, RZ, PT ;  /* 0x000000ff3400720c */ /* 0x000fc40003fc5270 */
[----:B------:R-:W-:Y:S02]  /*6330*/  FSEL R52, R17, R8, P5 ;  /* 0x0000000811347208 */ /* 0x000fe40002800000 */
        /* <DEDUP_REMOVED lines=8> */
[----:B------:R-:W-:Y:S01]  /*63c0*/  FSEL R58, R13, R8, P5 ;  /* 0x000000080d3a7208 */ /* 0x000fe20002800000 */
[----:B------:R-:W-:Y:S01]  /*63d0*/  FMUL R13, R12, UR4 ;  /* 0x000000040c0d7c20 */ /* 0x000fe20008400000 */
[----:B------:R-:W-:-:S04]  /*63e0*/  ISETP.NE.AND P5, PT, R57, RZ, PT ;  /* 0x000000ff3900720c */ /* 0x000fc80003fa5270 */
[-C--:B------:R-:W-:Y:S02]  /*63f0*/  FSEL R62, R13, R8.reuse, P5 ;  /* 0x000000080d3e7208 */ /* 0x080fe40002800000 */
[----:B------:R-:W-:Y:S02]  /*6400*/  ISETP.NE.AND P5, PT, R56, RZ, PT ;  /* 0x000000ff3800720c */ /* 0x000fe40003fa5270 */
[----:B------:R-:W-:Y:S01]  /*6410*/  FSEL R56, R11, R8, P4 ;  /* 0x000000080b387208 */ /* 0x000fe20002000000 */
[----:B------:R-:W-:Y:S01]  /*6420*/  FMUL R11, R10, UR4 ;  /* 0x000000040a0b7c20 */ /* 0x000fe20008400000 */
[----:B------:R-:W-:-:S04]  /*6430*/  FMNMX R10, R26, -INF , !PT ;  /* 0xff8000001a0a7809 */ /* 0x000fc80007800000 */
        /* <DEDUP_REMOVED lines=52> */
[----:B------:R-:W-:Y:S01]  /*6780*/  FMNMX R13, R13, R66, !PT ;  /* 0x000000420d0d7209 */ /* 0x000fe20007800000 */
[----:B------:R-:W-:Y:S01]  /*6790*/  FMUL R11, R54, UR4 ;  /* 0x00000004360b7c20 */ /* 0x000fe20008400000 */
[----:B------:R-:W-:Y:S02]  /*67a0*/  FSEL R54, R9, R8, P0 ;  /* 0x0000000809367208 */ /* 0x000fe40000000000 */
[----:B------:R-:W-:-:S04]  /*67b0*/  FMNMX R13, R13, R50, !PT ;  /* 0x000000320d0d7209 */ /* 0x000fc80007800000 */
[----:B------:R-:W-:Y:S02]  /*67c0*/  FMNMX R13, R13, R54, !PT ;  /* 0x000000360d0d7209 */ /* 0x000fe40007800000 */
[----:B--2---:R-:W-:Y:S02]  /*67d0*/  ISETP.NE.AND P1, PT, R41, RZ, PT ;  /* 0x000000ff2900720c */ /* 0x004fe40003f25270 */
[----:B---3--:R-:W-:Y:S02]  /*67e0*/  ISETP.NE.AND P2, PT, R45, RZ, PT ;  /* 0x000000ff2d00720c */ /* 0x008fe40003f45270 */
[----:B------:R-:W-:Y:S01]  /*67f0*/  FSEL R46, R11, R8, P1 ;  /* 0x000000080b2e7208 */ /* 0x000fe20000800000 */
[----:B-----5:R-:W-:Y:S01]  /*6800*/  FMUL R37, R37, UR4 ;  /* 0x0000000425257c20 */ /* 0x020fe20008400000 */
        /* <DEDUP_REMOVED lines=77> */
[-C--:B------:R-:W-:Y:S01]  /*6ce0*/  FFMA.SAT R41, R52, R11.reuse, 0.5 ;  /* 0x3f00000034297423 */ /* 0x080fe2000000200b */
[----:B------:R-:W-:Y:S01]  /*6cf0*/  MUFU.EX2 R35, R70 ;  /* 0x0000004600237308 */ /* 0x000fe20000000800 */
[----:B------:R-:W-:Y:S01]  /*6d00*/  FFMA R13, R22, 1.4426950216293334961, -R13 ;  /* 0x3fb8aa3b160d7823 */ /* 0x000fe2000000080d */
[-C--:B------:R-:W-:Y:S01]  /*6d10*/  FFMA.RM R26, R15, R12.reuse, 12582913 ;  /* 0x4b4000010f1a7423 */ /* 0x080fe2000000400c */
[----:B------:R-:W-:Y:S01]  /*6d20*/  FADD R15, R19, -12583039 ;  /* 0xcb40007f130f7421 */ /* 0x000fe20000000000 */
[----:B------:R-:W-:Y:S01]  /*6d30*/  SHF.L.U32 R8, R8, 0x17, RZ ;  /* 0x0000001708087819 */ /* 0x000fe200000006ff */
[----:B------:R-:W-:Y:S01]  /*6d40*/  FFMA R31, R22, 1.925963033500011079e-08, R13 ;  /* 0x32a57060161f7823 */ /* 0x000fe2000000000d */
[----:B------:R-:W-:Y:S01]  /*6d50*/  FADD R13, R26, -12583039 ;  /* 0xcb40007f1a0d7421 */ /* 0x000fe20000000000 */
[----:B------:R-:W-:Y:S01]  /*6d60*/  FFMA R15, R20, 1.4426950216293334961, -R15 ;  /* 0x3fb8aa3b140f7823 */ /* 0x000fe2000000080f */
[-C--:B------:R-:W-:Y:S01]  /*6d70*/  FFMA.RM R22, R41, R12.reuse, 12582913 ;  /* 0x4b40000129167423 */ /* 0x080fe2000000400c */
[----:B------:R-:W0:Y:S01]  /*6d80*/  MUFU.EX2 R33, R33 ;  /* 0x0000002100217308 */ /* 0x000e220000000800 */
[----:B------:R-:W-:Y:S01]  /*6d90*/  FFMA R13, R18, 1.4426950216293334961, -R13 ;  /* 0x3fb8aa3b120d7823 */ /* 0x000fe2000000080d */
[----:B------:R-:W-:Y:S01]  /*6da0*/  FFMA R27, R20, 1.925963033500011079e-08, R15 ;  /* 0x32a57060141b7823 */ /* 0x000fe2000000000f */
[-C--:B------:R-:W-:Y:S01]  /*6db0*/  FFMA.SAT R15, R10, R11.reuse, 0.5 ;  /* 0x3f0000000a0f7423 */ /* 0x080fe2000000200b */
[-C--:B------:R-:W-:Y:S01]  /*6dc0*/  FFMA.SAT R41, R56, R11.reuse, 0.5 ;  /* 0x3f00000038297423 */ /* 0x080fe2000000200b */
[----:B------:R-:W-:Y:S01]  /*6dd0*/  FFMA R18, R18, 1.925963033500011079e-08, R13 ;  /* 0x32a5706012127823 */ /* 0x000fe2000000000d */
[-C--:B------:R-:W-:Y:S01]  /*6de0*/  FFMA.SAT R13, R4, R11.reuse, 0.5 ;  /* 0x3f000000040d7423 */ /* 0x080fe2000000200b */
[-C--:B------:R-:W-:Y:S01]  /*6df0*/  FFMA.RM R15, R15, R12.reuse, 12582913 ;  /* 0x4b4000010f0f7423 */ /* 0x080fe2000000400c */
[----:B------:R-:W-:Y:S01]  /*6e00*/  MUFU.EX2 R27, R27 ;  /* 0x0000001b001b7308 */ /* 0x000fe20000000800 */
[-C--:B------:R-:W-:Y:S01]  /*6e10*/  FFMA.RM R41, R41, R12.reuse, 12582913 ;  /* 0x4b40000129297423 */ /* 0x080fe2000000400c */
[----:B------:R-:W-:Y:S01]  /*6e20*/  FFMA.RM R20, R13, R12, 12582913 ;  /* 0x4b4000010d147423 */ /* 0x000fe2000000400c */
[C---:B------:R-:W-:Y:S01]  /*6e30*/  FADD R21, R15.reuse, -12583039 ;  /* 0xcb40007f0f157421 */ /* 0x040fe20000000000 */
[----:B------:R-:W-:Y:S01]  /*6e40*/  SHF.L.U32 R15, R15, 0x17, RZ ;  /* 0x000000170f0f7819 */ /* 0x000fe200000006ff */
[----:B------:R-:W-:Y:S01]  /*6e50*/  FFMA.SAT R43, R64, R11, 0.5 ;  /* 0x3f000000402b7423 */ /* 0x000fe2000000200b */
[----:B------:R-:W-:Y:S01]  /*6e60*/  FADD R13, R20, -12583039 ;  /* 0xcb40007f140d7421 */ /* 0x000fe20000000000 */
[----:B------:R-:W-:Y:S01]  /*6e70*/  FFMA R21, R10, 1.4426950216293334961, -R21 ;  /* 0x3fb8aa3b0a157823 */ /* 0x000fe20000000815 */
[----:B------:R-:W-:Y:S01]  /*6e80*/  MUFU.EX2 R18, R18 ;  /* 0x0000001200127308 */ /* 0x000fe20000000800 */
[----:B0-----:R-:W-:Y:S01]  /*6e90*/  FMUL R8, R8, R33 ;  /* 0x0000002108087220 */ /* 0x001fe20000400000 */
[----:B------:R-:W-:Y:S01]  /*6ea0*/  FFMA R13, R4, 1.4426950216293334961, -R13 ;  /* 0x3fb8aa3b040d7823 */ /* 0x000fe2000000080d */
[----:B------:R-:W-:Y:S01]  /*6eb0*/  FFMA R21, R10, 1.925963033500011079e-08, R21 ;  /* 0x32a570600a157823 */ /* 0x000fe20000000015 */
[----:B------:R-:W-:Y:S01]  /*6ec0*/  SHF.L.U32 R10, R25, 0x17, RZ ;  /* 0x00000017190a7819 */ /* 0x000fe200000006ff */
[----:B------:R-:W-:Y:S01]  /*6ed0*/  FADD R25, R22, -12583039 ;  /* 0xcb40007f16197421 */ /* 0x000fe20000000000 */
[----:B------:R-:W-:Y:S01]  /*6ee0*/  FFMA R29, R4, 1.925963033500011079e-08, R13 ;  /* 0x32a57060041d7823 */ /* 0x000fe2000000000d */
[----:B------:R-:W-:-:S02]  /*6ef0*/  IMAD.SHL.U32 R4, R23, 0x800000, RZ ;  /* 0x0080000017047824 */ /* 0x000fc400078e00ff */
[-C--:B------:R-:W-:Y:S01]  /*6f00*/  FFMA.SAT R23, R60, R11.reuse, 0.5 ;  /* 0x3f0000003c177423 */ /* 0x080fe2000000200b */
[----:B------:R-:W-:Y:S01]  /*6f10*/  FFMA R25, R52, 1.4426950216293334961, -R25 ;  /* 0x3fb8aa3b34197823 */ /* 0x000fe20000000819 */
[----:B------:R-:W-:Y:S01]  /*6f20*/  FFMA.SAT R13, R48, R11, 0.5 ;  /* 0x3f000000300d7423 */ /* 0x000fe2000000200b */
[----:B------:R-:W-:Y:S01]  /*6f30*/  FMUL R10, R10, R35 ;  /* 0x000000230a0a7220 */ /* 0x000fe20000400000 */
[-C--:B------:R-:W-:Y:S01]  /*6f40*/  FFMA.RM R23, R23, R12.reuse, 12582913 ;  /* 0x4b40000117177423 */ /* 0x080fe2000000400c */
[----:B------:R-:W-:Y:S01]  /*6f50*/  FFMA R52, R52, 1.925963033500011079e-08, R25 ;  /* 0x32a5706034347823 */ /* 0x000fe20000000019 */
[-C--:B------:R-:W-:Y:S01]  /*6f60*/  FFMA.RM R13, R13, R12.reuse, 12582913 ;  /* 0x4b4000010d0d7423 */ /* 0x080fe2000000400c */
[----:B------:R-:W-:Y:S01]  /*6f70*/  MUFU.EX2 R31, R31 ;  /* 0x0000001f001f7308 */ /* 0x000fe20000000800 */
[----:B------:R-:W-:Y:S01]  /*6f80*/  FADD R25, R23, -12583039 ;  /* 0xcb40007f17197421 */ /* 0x000fe20000000000 */
[----:B------:R-:W-:Y:S01]  /*6f90*/  FFMA.RM R43, R43, R12, 12582913 ;  /* 0x4b4000012b2b7423 */ /* 0x000fe2000000400c */
[C---:B------:R-:W-:Y:S01]  /*6fa0*/  FADD R39, R13.reuse, -12583039 ;  /* 0xcb40007f0d277421 */ /* 0x040fe20000000000 */
[----:B------:R-:W-:-:S02]  /*6fb0*/  IMAD.SHL.U32 R13, R13, 0x800000, RZ ;  /* 0x008000000d0d7824 */ /* 0x000fc400078e00ff */
[----:B------:R-:W-:Y:S01]  /*6fc0*/  FFMA R25, R60, 1.4426950216293334961, -R25 ;  /* 0x3fb8aa3b3c197823 */ /* 0x000fe20000000819 */
[----:B------:R-:W-:Y:S01]  /*6fd0*/  SHF.L.U32 R22, R22, 0x17, RZ ;  /* 0x0000001716167819 */ /* 0x000fe200000006ff */
[----:B------:R-:W-:Y:S01]  /*6fe0*/  FFMA R39, R48, 1.4426950216293334961, -R39 ;  /* 0x3fb8aa3b30277823 */ /* 0x000fe20000000827 */
[----:B------:R-:W-:Y:S02]  /*6ff0*/  IMAD.SHL.U32 R9, R9, 0x800000, RZ ;  /* 0x0080000009097824 */ /* 0x000fe400078e00ff */
[----:B------:R-:W-:Y:S01]  /*7000*/  FFMA R60, R60, 1.925963033500011079e-08, R25 ;  /* 0x32a570603c3c7823 */ /* 0x000fe20000000019 */
[----:B------:R-:W-:Y:S01]  /*7010*/  FFMA.SAT R25, R16, R11, 0.5 ;  /* 0x3f00000010197423 */ /* 0x000fe2000000200b */
[----:B------:R-:W-:Y:S01]  /*7020*/  FFMA R48, R48, 1.925963033500011079e-08, R39 ;  /* 0x32a5706030307823 */ /* 0x000fe20000000027 */
[----:B------:R-:W-:Y:S01]  /*7030*/  IMAD.SHL.U32 R23, R23, 0x800000, RZ ;  /* 0x0080000017177824 */ /* 0x000fe200078e00ff */
[----:B------:R-:W0:Y:S01]  /*7040*/  MUFU.EX2 R39, R68 ;  /* 0x0000004400277308 */ /* 0x000e220000000800 */
[----:B------:R-:W-:-:S04]  /*7050*/  FFMA.RM R24, R25, R12, 12582913 ;  /* 0x4b40000119187423 */ /* 0x000fc8000000400c */
[C---:B------:R-:W-:Y:S01]  /*7060*/  FADD R25, R24.reuse, -12583039 ;  /* 0xcb40007f18197421 */ /* 0x040fe20000000000 */
[----:B------:R-:W-:Y:S02]  /*7070*/  SHF.L.U32 R24, R24, 0x17, RZ ;  /* 0x0000001718187819 */ /* 0x000fe400000006ff */
[----:B------:R-:W1:Y:S01]  /*7080*/  MUFU.EX2 R48, R48 ;  /* 0x0000003000307308 */ /* 0x000e620000000800 */
[----:B------:R-:W-:-:S04]  /*7090*/  FFMA R25, R16, 1.4426950216293334961, -R25 ;  /* 0x3fb8aa3b10197823 */ /* 0x000fc80000000819 */
[----:B------:R-:W-:Y:S01]  /*70a0*/  FFMA R35, R16, 1.925963033500011079e-08, R25 ;  /* 0x32a5706010237823 */ /* 0x000fe20000000019 */
[----:B------:R-:W-:Y:S01]  /*70b0*/  SHF.L.U32 R16, R17, 0x17, RZ ;  /* 0x0000001711107819 */ /* 0x000fe200000006ff */
[----:B------:R-:W-:Y:S02]  /*70c0*/  IMAD.SHL.U32 R17, R26, 0x800000, RZ ;  /* 0x008000001a117824 */ /* 0x000fe400078e00ff */
[----:B------:R-:W-:Y:S01]  /*70d0*/  FFMA.SAT R25, R58, R11, 0.5 ;  /* 0x3f0000003a197423 */ /* 0x000fe2000000200b */
[----:B------:R2:W-:Y:S01]  /*70e0*/  MUFU.EX2 R26, R29 ;  /* 0x0000001d001a7308 */ /* 0x0005e20000000800 */
[----:B0-----:R-:W-:Y:S01]  /*70f0*/  FMUL R4, R4, R39 ;  /* 0x0000002704047220 */ /* 0x001fe20000400000 */
[----:B------:R-:W-:Y:S01]  /*7100*/  FMUL R17, R17, R18 ;  /* 0x0000001211117220 */ /* 0x000fe20000400000 */
[----:B------:R-:W-:Y:S01]  /*7110*/  SHF.L.U32 R18, R19, 0x17, RZ ;  /* 0x0000001713127819 */ /* 0x000fe200000006ff */
[----:B------:R-:W-:Y:S02]  /*7120*/  IMAD.SHL.U32 R19, R20, 0x800000, RZ ;  /* 0x0080000014137824 */ /* 0x000fe400078e00ff */
[-C--:B------:R-:W-:Y:S01]  /*7130*/  FFMA.RM R25, R25, R12.reuse, 12582913 ;  /* 0x4b40000119197423 */ /* 0x080fe2000000400c */
[----:B------:R-:W-:Y:S01]  /*7140*/  FMUL R16, R16, R31 ;  /* 0x0000001f10107220 */ /* 0x000fe20000400000 */
[----:B------:R-:W-:Y:S01]  /*7150*/  FADD R31, R41, -12583039 ;  /* 0xcb40007f291f7421 */ /* 0x000fe20000000000 */
[----:B------:R-:W-:Y:S01]  /*7160*/  FMUL R18, R18, R27 ;  /* 0x0000001b12127220 */ /* 0x000fe20000400000 */
[----:B------:R-:W-:Y:S01]  /*7170*/  FFMA.SAT R27, R36, R11, 0.5 ;  /* 0x3f000000241b7423 */ /* 0x000fe2000000200b */
[----:B------:R1:W0:Y:S01]  /*7180*/  MUFU.EX2 R20, R21 ;  /* 0x0000001500147308 */ /* 0x0002220000000800 */
[----:B------:R-:W-:Y:S01]  /*7190*/  FADD R33, R25, -12583039 ;  /* 0xcb40007f19217421 */ /* 0x000fe20000000000 */
[----:B------:R-:W-:Y:S01]  /*71a0*/  FFMA R31, R56, 1.4426950216293334961, -R31 ;  /* 0x3fb8aa3b381f7823 */ /* 0x000fe2000000081f */
[----:B--2---:R-:W-:Y:S01]  /*71b0*/  FFMA.RM R29, R27, R12, 12582913 ;  /* 0x4b4000011b1d7423 */ /* 0x004fe2000000400c */
[----:B------:R-:W-:-:S02]  /*71c0*/  IMAD.SHL.U32 R25, R25, 0x800000, RZ ;  /* 0x0080000019197824 */ /* 0x000fc400078e00ff */
[----:B------:R-:W-:Y:S01]  /*71d0*/  FFMA R33, R58, 1.4426950216293334961, -R33 ;  /* 0x3fb8aa3b3a217823 */ /* 0x000fe20000000821 */
[----:B------:R-:W-:Y:S01]  /*71e0*/  FFMA R56, R56, 1.925963033500011079e-08, R31 ;  /* 0x32a5706038387823 */ /* 0x000fe2000000001f */
[----:B------:R-:W-:Y:S01]  /*71f0*/  FADD R27, R29, -12583039 ;  /* 0xcb40007f1d1b7421 */ /* 0x000fe20000000000 */
[----:B------:R-:W-:Y:S01]  /*7200*/  FADD R31, R43, -12583039 ;  /* 0xcb40007f2b1f7421 */ /* 0x000fe20000000000 */
[----:B-1----:R-:W-:Y:S01]  /*7210*/  FMUL R21, R13, R48 ;  /* 0x000000300d157220 */ /* 0x002fe20000400000 */
[-C--:B------:R-:W-:Y:S01]  /*7220*/  FFMA.SAT R13, R38, R11.reuse, 0.5 ;  /* 0x3f000000260d7423 */ /* 0x080fe2000000200b */
[----:B------:R-:W-:Y:S01]  /*7230*/  FFMA R27, R36, 1.4426950216293334961, -R27 ;  /* 0x3fb8aa3b241b7823 */ /* 0x000fe2000000081b */
[----:B------:R-:W-:Y:S01]  /*7240*/  FFMA R58, R58, 1.925963033500011079e-08, R33 ;  /* 0x32a570603a3a7823 */ /* 0x000fe20000000021 */
[-C--:B------:R-:W-:Y:S01]  /*7250*/  FFMA.SAT R33, R62, R11.reuse, 0.5 ;  /* 0x3f0000003e217423 */ /* 0x080fe2000000200b */
[----:B------:R-:W-:Y:S01]  /*7260*/  FFMA.RM R13, R13, R12, 12582913 ;  /* 0x4b4000010d0d7423 */ /* 0x000fe2000000400c */
[----:B------:R-:W-:Y:S01]  /*7270*/  FFMA R47, R36, 1.925963033500011079e-08, R27 ;  /* 0x32a57060242f7823 */ /* 0x000fe2000000001b */
[-C--:B------:R-:W-:Y:S01]  /*7280*/  FFMA.SAT R27, R28, R11.reuse, 0.5 ;  /* 0x3f0000001c1b7423 */ /* 0x080fe2000000200b */
[----:B0-----:R-:W-:Y:S01]  /*7290*/  FMUL R20, R15, R20 ;  /* 0x000000140f147220 */ /* 0x001fe20000400000 */
[C---:B------:R-:W-:Y:S01]  /*72a0*/  FFMA R31, R64.reuse, 1.4426950216293334961, -R31 ;  /* 0x3fb8aa3b401f7823 */ /* 0x040fe2000000081f */
[-C--:B------:R-:W-:Y:S01]  /*72b0*/  FFMA.RM R33, R33, R12.reuse, 12582913 ;  /* 0x4b40000121217423 */ /* 0x080fe2000000400c */
[----:B------:R-:W-:Y:S01]  /*72c0*/  FFMA.RM R36, R27, R12, 12582913 ;  /* 0x4b4000011b247423 */ /* 0x000fe2000000400c */
[----:B------:R0:W1:Y:S01]  /*72d0*/  MUFU.EX2 R68, R37 ;  /* 0x0000002500447308 */ /* 0x0000620000000800 */
[----:B------:R-:W-:Y:S01]  /*72e0*/  FFMA R64, R64, 1.925963033500011079e-08, R31 ;  /* 0x32a5706040407823 */ /* 0x000fe2000000001f */
[----:B------:R-:W-:Y:S01]  /*72f0*/  FFMA.SAT R31, R30, R11, 0.5 ;  /* 0x3f0000001e1f7423 */ /* 0x000fe2000000200b */
[----:B------:R-:W-:Y:S01]  /*7300*/  FADD R15, R36, -12583039 ;  /* 0xcb40007f240f7421 */ /* 0x000fe20000000000 */
[----:B------:R-:W-:Y:S01]  /*7310*/  FMUL R19, R19, R26 ;  /* 0x0000001a13137220 */ /* 0x000fe20000400000 */
[----:B------:R-:W-:Y:S01]  /*7320*/  SHF.L.U32 R26, R33, 0x17, RZ ;  /* 0x00000017211a7819 */ /* 0x000fe200000006ff */
[----:B------:R-:W-:Y:S01]  /*7330*/  FFMA.RM R31, R31, R12, 12582913 ;  /* 0x4b4000011f1f7423 */ /* 0x000fe2000000400c */
[----:B------:R-:W-:Y:S01]  /*7340*/  FFMA R15, R28, 1.4426950216293334961, -R15 ;  /* 0x3fb8aa3b1c0f7823 */ /* 0x000fe2000000080f */
[----:B------:R-:W2:Y:S01]  /*7350*/  MUFU.EX2 R27, R52 ;  /* 0x00000034001b7308 */ /* 0x000ea20000000800 */
[----:B0-----:R-:W-:Y:S01]  /*7360*/  FADD R37, R33, -12583039 ;  /* 0xcb40007f21257421 */ /* 0x001fe20000000000 */
[----:B------:R-:W-:-:S02]  /*7370*/  IMAD.SHL.U32 R29, R29, 0x800000, RZ ;  /* 0x008000001d1d7824 */ /* 0x000fc400078e00ff */
[----:B------:R-:W-:Y:S01]  /*7380*/  FFMA R49, R28, 1.925963033500011079e-08, R15 ;  /* 0x32a570601c317823 */ /* 0x000fe2000000000f */
[----:B------:R-:W-:Y:S01]  /*7390*/  FADD R15, R13, -12583039 ;  /* 0xcb40007f0d0f7421 */ /* 0x000fe20000000000 */
[----:B------:R-:W-:Y:S01]  /*73a0*/  FFMA R37, R62, 1.4426950216293334961, -R37 ;  /* 0x3fb8aa3b3e257823 */ /* 0x000fe20000000825 */
[----:B------:R-:W-:Y:S02]  /*73b0*/  SHF.L.U32 R28, R43, 0x17, RZ ;  /* 0x000000172b1c7819 */ /* 0x000fe400000006ff */
[----:B------:R-:W-:Y:S01]  /*73c0*/  FFMA R15, R38, 1.4426950216293334961, -R15 ;  /* 0x3fb8aa3b260f7823 */ /* 0x000fe2000000080f */
[----:B------:R-:W0:Y:S01]  /*73d0*/  MUFU.EX2 R35, R35 ;  /* 0x0000002300237308 */ /* 0x000e220000000800 */
[----:B------:R-:W-:Y:S01]  /*73e0*/  FFMA R62, R62, 1.925963033500011079e-08, R37 ;  /* 0x32a570603e3e7823 */ /* 0x000fe20000000025 */
[-C--:B------:R-:W-:Y:S01]  /*73f0*/  FFMA.SAT R37, R32, R11.reuse, 0.5 ;  /* 0x3f00000020257423 */ /* 0x080fe2000000200b */
[----:B------:R-:W-:Y:S01]  /*7400*/  FFMA R38, R38, 1.925963033500011079e-08, R15 ;  /* 0x32a5706026267823 */ /* 0x000fe2000000000f */
[----:B------:R-:W-:Y:S01]  /*7410*/  FFMA.SAT R15, R40, R11, 0.5 ;  /* 0x3f000000280f7423 */ /* 0x000fe2000000200b */
[----:B-1----:R-:W-:Y:S01]  /*7420*/  FMUL R9, R9, R68 ;  /* 0x0000004409097220 */ /* 0x002fe20000400000 */
[----:B------:R-:W-:-:S02]  /*7430*/  FFMA.RM R37, R37, R12, 12582913 ;  /* 0x4b40000125257423 */ /* 0x000fc4000000400c */
[----:B------:R-:W-:Y:S01]  /*7440*/  FFMA.RM R15, R15, R12, 12582913 ;  /* 0x4b4000010f0f7423 */ /* 0x000fe2000000400c */
[----:B--2---:R-:W-:Y:S01]  /*7450*/  FMUL R22, R22, R27 ;  /* 0x0000001b16167220 */ /* 0x004fe20000400000 */
[----:B------:R-:W1:Y:S02]  /*7460*/  MUFU.EX2 R51, R64 ;  /* 0x0000004000337308 */ /* 0x000e640000000800 */
[C---:B------:R-:W-:Y:S01]  /*7470*/  FADD R27, R15.reuse, -12583039 ;  /* 0xcb40007f0f1b7421 */ /* 0x040fe20000000000 */
[----:B------:R-:W-:-:S03]  /*7480*/  SHF.L.U32 R15, R15, 0x17, RZ ;  /* 0x000000170f0f7819 */ /* 0x000fc600000006ff */
[----:B------:R-:W-:Y:S01]  /*7490*/  FFMA R27, R40, 1.4426950216293334961, -R27 ;  /* 0x3fb8aa3b281b7823 */ /* 0x000fe2000000081b */
[----:B0-----:R-:W-:Y:S01]  /*74a0*/  FMUL R24, R24, R35 ;  /* 0x0000002318187220 */ /* 0x001fe20000400000 */
[----:B------:R-:W-:Y:S02]  /*74b0*/  MUFU.EX2 R49, R49 ;  /* 0x0000003100317308 */ /* 0x000fe40000000800 */
[----:B------:R-:W-:Y:S01]  /*74c0*/  FFMA R40, R40, 1.925963033500011079e-08, R27 ;  /* 0x32a5706028287823 */ /* 0x000fe2000000001b */
[C---:B------:R-:W-:Y:S01]  /*74d0*/  FADD R27, R31.reuse, -12583039 ;  /* 0xcb40007f1f1b7421 */ /* 0x040fe20000000000 */
[----:B------:R-:W-:-:S03]  /*74e0*/  IMAD.SHL.U32 R31, R31, 0x800000, RZ ;  /* 0x008000001f1f7824 */ /* 0x000fc600078e00ff */
[----:B------:R-:W-:Y:S01]  /*74f0*/  FFMA R27, R30, 1.4426950216293334961, -R27 ;  /* 0x3fb8aa3b1e1b7823 */ /* 0x000fe2000000081b */
[----:B------:R-:W0:Y:S01]  /*7500*/  MUFU.EX2 R60, R60 ;  /* 0x0000003c003c7308 */ /* 0x000e220000000800 */
[----:B-1----:R-:W-:Y:S02]  /*7510*/  FMUL R28, R28, R51 ;  /* 0x000000331c1c7220 */ /* 0x002fe40000400000 */
[----:B------:R-:W-:Y:S01]  /*7520*/  FFMA R39, R30, 1.925963033500011079e-08, R27 ;  /* 0x32a570601e277823 */ /* 0x000fe2000000001b */
[----:B------:R-:W-:-:S04]  /*7530*/  FADD R27, R37, -12583039 ;  /* 0xcb40007f251b7421 */ /* 0x000fc80000000000 */
        /* <DEDUP_REMOVED lines=10> */
[----:B------:R-:W0:Y:S01]  /*75e0*/  MUFU.EX2 R27, R62 ;  /* 0x0000003e001b7308 */ /* 0x000e220000000800 */
[----:B-1----:R-:W-:Y:S01]  /*75f0*/  FMUL R29, R29, R30 ;  /* 0x0000001e1d1d7220 */ /* 0x002fe20000400000 */
[----:B------:R-:W-:Y:S01]  /*7600*/  SHF.L.U32 R30, R36, 0x17, RZ ;  /* 0x00000017241e7819 */ /* 0x000fe200000006ff */
[----:B------:R-:W-:Y:S01]  /*7610*/  FFMA R34, R34, 1.925963033500011079e-08, R45 ;  /* 0x32a5706022227823 */ /* 0x000fe2000000002d */
[----:B------:R-:W-:-:S03]  /*7620*/  FFMA.SAT R45, R44, R11, 0.5 ;  /* 0x3f0000002c2d7423 */ /* 0x000fc6000000200b */
[----:B------:R-:W-:Y:S01]  /*7630*/  FMUL R30, R30, R49 ;  /* 0x000000311e1e7220 */ /* 0x000fe20000400000 */
[----:B------:R-:W-:Y:S01]  /*7640*/  FFMA.RM R45, R45, R12, 12582913 ;  /* 0x4b4000012d2d7423 */ /* 0x000fe2000000400c */
[----:B------:R-:W-:Y:S01]  /*7650*/  FFMA.SAT R49, R42, R11, 0.5 ;  /* 0x3f0000002a317423 */ /* 0x000fe2000000200b */
[----:B------:R-:W1:Y:S01]  /*7660*/  MUFU.EX2 R56, R56 ;  /* 0x0000003800387308 */ /* 0x000e620000000800 */
[----:B--2---:R-:W-:Y:S01]  /*7670*/  FMUL R25, R25, R58 ;  /* 0x0000003a19197220 */ /* 0x004fe20000400000 */
[----:B------:R-:W-:-:S04]  /*7680*/  FADD R33, R45, -12583039 ;  /* 0xcb40007f2d217421 */ /* 0x000fc80000000000 */
[----:B------:R-:W-:Y:S01]  /*7690*/  FFMA R33, R44, 1.4426950216293334961, -R33 ;  /* 0x3fb8aa3b2c217823 */ /* 0x000fe20000000821 */
[----:B0-----:R-:W-:Y:S01]  /*76a0*/  FMUL R26, R26, R27 ;  /* 0x0000001b1a1a7220 */ /* 0x001fe20000400000 */
[----:B------:R-:W-:Y:S02]  /*76b0*/  IMAD.SHL.U32 R27, R41, 0x800000, RZ ;  /* 0x00800000291b7824 */ /* 0x000fe400078e00ff */
[----:B------:R-:W-:Y:S01]  /*76c0*/  FFMA.SAT R41, R66, R11, 0.5 ;  /* 0x3f00000042297423 */ /* 0x000fe2000000200b */
[----:B------:R-:W-:Y:S01]  /*76d0*/  FFMA R33, R44, 1.925963033500011079e-08, R33 ;  /* 0x32a570602c217823 */ /* 0x000fe20000000021 */
[----:B------:R-:W0:Y:S02]  /*76e0*/  MUFU.EX2 R40, R40 ;  /* 0x0000002800287308 */ /* 0x000e240000000800 */
[----:B------:R-:W-:-:S04]  /*76f0*/  FFMA.RM R41, R41, R12, 12582913 ;  /* 0x4b40000129297423 */ /* 0x000fc8000000400c */
[----:B------:R-:W-:Y:S01]  /*7700*/  FADD R53, R41, -12583039 ;  /* 0xcb40007f29357421 */ /* 0x000fe20000000000 */
[----:B-1----:R-:W-:Y:S01]  /*7710*/  FMUL R27, R27, R56 ;  /* 0x000000381b1b7220 */ /* 0x002fe20000400000 */
[----:B------:R0:W1:Y:S01]  /*7720*/  MUFU.EX2 R52, R35 ;  /* 0x0000002300347308 */ /* 0x0000620000000800 */
[----:B------:R-:W-:Y:S02]  /*7730*/  IMAD.SHL.U32 R41, R41, 0x800000, RZ ;  /* 0x0080000029297824 */ /* 0x000fe400078e00ff */
[----:B------:R-:W-:-:S04]  /*7740*/  FFMA R53, R66, 1.4426950216293334961, -R53 ;  /* 0x3fb8aa3b42357823 */ /* 0x000fc80000000835 */
[----:B------:R-:W-:Y:S01]  /*7750*/  FFMA R66, R66, 1.925963033500011079e-08, R53 ;  /* 0x32a5706042427823 */ /* 0x000fe20000000035 */
[----:B------:R-:W-:Y:S01]  /*7760*/  FFMA.SAT R53, R50, R11, 0.5 ;  /* 0x3f00000032357423 */ /* 0x000fe2000000200b */
[----:B------:R2:W-:Y:S01]  /*7770*/  MUFU.EX2 R56, R33 ;  /* 0x0000002100387308 */ /* 0x0005e20000000800 */
[----:B0-----:R-:W-:Y:S02]  /*7780*/  FMUL R35, R15, R40 ;  /* 0x000000280f237220 */ /* 0x001fe40000400000 */
[----:B------:R-:W-:-:S04]  /*7790*/  FFMA.RM R43, R53, R12, 12582913 ;  /* 0x4b400001352b7423 */ /* 0x000fc8000000400c */
[----:B------:R-:W-:Y:S01]  /*77a0*/  FADD R51, R43, -12583039 ;  /* 0xcb40007f2b337421 */ /* 0x000fe20000000000 */
[----:B------:R-:W-:Y:S01]  /*77b0*/  MUFU.EX2 R66, R66 ;  /* 0x0000004200427308 */ /* 0x000fe20000000800 */
[----:B--2---:R-:W-:Y:S02]  /*77c0*/  SHF.L.U32 R33, R37, 0x17, RZ ;  /* 0x0000001725217819 */ /* 0x004fe400000006ff */
[C---:B------:R-:W-:Y:S01]  /*77d0*/  FFMA R51, R50.reuse, 1.4426950216293334961, -R51 ;  /* 0x3fb8aa3b32337823 */ /* 0x040fe20000000833 */
[----:B------:R-:W-:Y:S02]  /*77e0*/  SHF.L.U32 R43, R43, 0x17, RZ ;  /* 0x000000172b2b7819 */ /* 0x000fe400000006ff */
[----:B-1----:R-:W-:Y:S01]  /*77f0*/  FMUL R33, R33, R52 ;  /* 0x0000003421217220 */ /* 0x002fe20000400000 */
        /* <DEDUP_REMOVED lines=10> */
[----:B------:R-:W-:-:S04]  /*78a0*/  FFMA.RM R47, R47, R12, 12582913 ;  /* 0x4b4000012f2f7423 */ /* 0x000fc8000000400c */
[----:B------:R-:W-:-:S04]  /*78b0*/  FADD R51, R47, -12583039 ;  /* 0xcb40007f2f337421 */ /* 0x000fc80000000000 */
[----:B------:R-:W-:-:S04]  /*78c0*/  FFMA R51, R46, 1.4426950216293334961, -R51 ;  /* 0x3fb8aa3b2e337823 */ /* 0x000fc80000000833 */
[----:B------:R-:W-:Y:S01]  /*78d0*/  FFMA R46, R46, 1.925963033500011079e-08, R51 ;  /* 0x32a570602e2e7823 */ /* 0x000fe20000000033 */
[----:B------:R-:W-:Y:S01]  /*78e0*/  FFMA.SAT R51, R14, R11, 0.5 ;  /* 0x3f0000000e337423 */ /* 0x000fe2000000200b */
[-C--:B------:R-:W-:Y:S01]  /*78f0*/  FFMA.RM R11, R49, R12.reuse, 12582913 ;  /* 0x4b400001310b7423 */ /* 0x080fe2000000400c */
[----:B0-----:R-:W-:Y:S02]  /*7900*/  FMUL R40, R40, R15 ;  /* 0x0000000f28287220 */ /* 0x001fe40000400000 */
[----:B------:R-:W-:Y:S01]  /*7910*/  FFMA.RM R12, R51, R12, 12582913 ;  /* 0x4b400001330c7423 */ /* 0x000fe2000000400c */
[C---:B------:R-:W-:Y:S01]  /*7920*/  FADD R49, R11.reuse, -12583039 ;  /* 0xcb40007f0b317421 */ /* 0x040fe20000000000 */
[----:B------:R0:W-:Y:S01]  /*7930*/  MUFU.EX2 R51, R38 ;  /* 0x0000002600337308 */ /* 0x0001e20000000800 */
[----:B------:R-:W-:Y:S02]  /*7940*/  IMAD.SHL.U32 R11, R11, 0x800000, RZ ;  /* 0x008000000b0b7824 */ /* 0x000fe400078e00ff */
[----:B------:R-:W-:Y:S01]  /*7950*/  FADD R37, R12, -12583039 ;  /* 0xcb40007f0c257421 */ /* 0x000fe20000000000 */
[----:B------:R-:W-:Y:S01]  /*7960*/  FFMA R49, R42, 1.4426950216293334961, -R49 ;  /* 0x3fb8aa3b2a317823 */ /* 0x000fe20000000831 */
[----:B------:R-:W-:-:S02]  /*7970*/  SHF.L.U32 R12, R12, 0x17, RZ ;  /* 0x000000170c0c7819 */ /* 0x000fc400000006ff */
[----:B------:R-:W-:Y:S01]  /*7980*/  FFMA R37, R14, 1.4426950216293334961, -R37 ;  /* 0x3fb8aa3b0e257823 */ /* 0x000fe20000000825 */
[----:B------:R-:W-:Y:S01]  /*7990*/  FFMA R48, R42, 1.925963033500011079e-08, R49 ;  /* 0x32a570602a307823 */ /* 0x000fe20000000031 */
[----:B------:R-:W-:Y:S01]  /*79a0*/  FADD R49, RZ, R10 ;  /* 0x0000000aff317221 */ /* 0x000fe20000000000 */
[----:B0-----:R-:W-:Y:S01]  /*79b0*/  IMAD.SHL.U32 R38, R13, 0x800000, RZ ;  /* 0x008000000d267824 */ /* 0x001fe200078e00ff */
[----:B------:R0:W-:Y:S01]  /*79c0*/  MUFU.EX2 R42, R39 ;  /* 0x00000027002a7308 */ /* 0x0001e20000000800 */
[----:B------:R-:W-:Y:S01]  /*79d0*/  FFMA R37, R14, 1.925963033500011079e-08, R37 ;  /* 0x32a570600e257823 */ /* 0x000fe20000000025 */
[----:B------:R-:W-:-:S04]  /*79e0*/  FADD R49, R49, R4 ;  /* 0x0000000431317221 */ /* 0x000fc80000000000 */
[----:B------:R-:W-:Y:S02]  /*79f0*/  FADD R36, R49, R8 ;  /* 0x0000000831247221 */ /* 0x000fe40000000000 */
[----:B------:R-:W1:Y:S01]  /*7a00*/  MUFU.EX2 R46, R46 ;  /* 0x0000002e002e7308 */ /* 0x000e620000000800 */
[----:B0-----:R-:W-:Y:S01]  /*7a10*/  SHF.L.U32 R39, R47, 0x17, RZ ;  /* 0x000000172f277819 */ /* 0x001fe200000006ff */
[----:B------:R-:W-:-:S04]  /*7a20*/  FADD R49, R36, R9 ;  /* 0x0000000924317221 */ /* 0x000fc80000000000 */
[----:B------:R-:W-:Y:S02]  /*7a30*/  FADD R36, R49, R16 ;  /* 0x0000001031247221 */ /* 0x000fe40000000000 */
[----:B------:R-:W-:Y:S02]  /*7a40*/  MUFU.EX2 R48, R48 ;  /* 0x0000003000307308 */ /* 0x000fe40000000800 */
[----:B------:R-:W-:-:S04]  /*7a50*/  FADD R49, R36, R17 ;  /* 0x0000001124317221 */ /* 0x000fc80000000000 */
[----:B------:R-:W-:Y:S02]  /*7a60*/  FADD R36, R49, R18 ;  /* 0x0000001231247221 */ /* 0x000fe40000000000 */
[----:B------:R-:W0:Y:S01]  /*7a70*/  MUFU.EX2 R37, R37 ;  /* 0x0000002500257308 */ /* 0x000e220000000800 */
[----:B-1----:R-:W-:Y:S01]  /*7a80*/  FMUL R39, R39, R46 ;  /* 0x0000002e27277220 */ /* 0x002fe20000400000 */
[----:B------:R-:W-:-:S04]  /*7a90*/  FADD R49, R36, R19 ;  /* 0x0000001324317221 */ /* 0x000fc80000000000 */
[----:B------:R-:W-:-:S04]  /*7aa0*/  FADD R36, R49, R20 ;  /* 0x0000001431247221 */ /* 0x000fc80000000000 */
[----:B------:R-:W-:-:S04]  /*7ab0*/  FADD R49, R36, R21 ;  /* 0x0000001524317221 */ /* 0x000fc80000000000 */
[----:B------:R-:W-:Y:S02]  /*7ac0*/  FADD R36, R49, R22 ;  /* 0x0000001631247221 */ /* 0x000fe40000000000 */
[----:B------:R1:W2:Y:S01]  /*7ad0*/  MUFU.EX2 R49, R34 ;  /* 0x0000002200317308 */ /* 0x0002a20000000800 */
[----:B0-----:R-:W-:Y:S01]  /*7ae0*/  FMUL R37, R12, R37 ;  /* 0x000000250c257220 */ /* 0x001fe20000400000 */
[----:B------:R-:W-:Y:S01]  /*7af0*/  FADD R13, R36, R23 ;  /* 0x00000017240d7221 */ /* 0x000fe20000000000 */
[----:B------:R-:W-:-:S03]  /*7b00*/  FMUL R36, R38, R51 ;  /* 0x0000003326247220 */ /* 0x000fc60000400000 */
[----:B------:R-:W-:Y:S01]  /*7b10*/  FADD R38, R13, R24 ;  /* 0x000000180d267221 */ /* 0x000fe20000000000 */
[----:B-1----:R-:W-:-:S03]  /*7b20*/  FMUL R34, R31, R42 ;  /* 0x0000002a1f227220 */ /* 0x002fc60000400000 */
[----:B------:R-:W-:Y:S01]  /*7b30*/  FADD R13, R38, R25 ;  /* 0x00000019260d7221 */ /* 0x000fe20000000000 */
[----:B------:R-:W-:Y:S01]  /*7b40*/  SHF.L.U32 R31, R45, 0x17, RZ ;  /* 0x000000172d1f7819 */ /* 0x000fe200000006ff */
[----:B------:R-:W-:Y:S01]  /*7b50*/  FMUL R42, R41, R66 ;  /* 0x00000042292a7220 */ /* 0x000fe20000400000 */
[----:B------:R-:W-:Y:S01]  /*7b60*/  FMUL R41, R43, R50 ;  /* 0x000000322b297220 */ /* 0x000fe20000400000 */
[----:B------:R-:W-:Y:S02]  /*7b70*/  FADD R38, R13, R26 ;  /* 0x0000001a0d267221 */ /* 0x000fe40000000000 */
[----:B------:R-:W-:Y:S01]  /*7b80*/  FMUL R31, R31, R56 ;  /* 0x000000381f1f7220 */ /* 0x000fe20000400000 */
[----:B--2---:R-:W-:Y:S01]  /*7b90*/  FMUL R32, R32, R49 ;  /* 0x0000003120207220 */ /* 0x004fe20000400000 */
        /* <DEDUP_REMOVED lines=26> */
.L_x_10522:
        /* <DEDUP_REMOVED lines=12> */
[----:B0-----:R-:W-:Y:S05]  /*7e00*/  CALL.REL.NOINC `($__internal_166_$__cuda_sm3x_div_rn_noftz_f32_slowpath) ;  /* 0x0000003800107944 */ /* 0x001fea0003c00000 */
[----:B------:R-:W-:-:S07]  /*7e10*/  MOV R12, R43 ;  /* 0x0000002b000c7202 */ /* 0x000fce0000000f00 */
.L_x_10449:
[----:B------:R-:W-:Y:S05]  /*7e20*/  BSYNC.RECONVERGENT B3 ;  /* 0x0000000000037941 */ /* 0x000fea0003800200 */
.L_x_10448:
        /* <DEDUP_REMOVED lines=12> */
[----:B0-----:R-:W-:Y:S05]  /*7ef0*/  CALL.REL.NOINC `($__internal_166_$__cuda_sm3x_div_rn_noftz_f32_slowpath) ;  /* 0x0000003400d47944 */ /* 0x001fea0003c00000 */
[----:B------:R-:W-:-:S07]  /*7f00*/  IMAD.MOV.U32 R13, RZ, RZ, R43 ;  /* 0x000000ffff0d7224 */ /* 0x000fce00078e002b */
.L_x_10451:
[----:B------:R-:W-:Y:S05]  /*7f10*/  BSYNC.RECONVERGENT B3 ;  /* 0x0000000000037941 */ /* 0x000fea0003800200 */
.L_x_10450:
        /* <DEDUP_REMOVED lines=12> */
[----:B0-----:R-:W-:Y:S05]  /*7fe0*/  CALL.REL.NOINC `($__internal_166_$__cuda_sm3x_div_rn_noftz_f32_slowpath) ;  /* 0x0000003400987944 */ /* 0x001fea0003c00000 */
[----:B------:R-:W-:-:S07]  /*7ff0*/  IMAD.MOV.U32 R4, RZ, RZ, R43 ;  /* 0x000000ffff047224 */ /* 0x000fce00078e002b */
.L_x_10453:
[----:B------:R-:W-:Y:S05]  /*8000*/  BSYNC.RECONVERGENT B3 ;  /* 0x0000000000037941 */ /* 0x000fea0003800200 */
.L_x_10452:
        /* <DEDUP_REMOVED lines=14> */
.L_x_10455:
[----:B------:R-:W-:Y:S05]  /*80f0*/  BSYNC.RECONVERGENT B3 ;  /* 0x0000000000037941 */ /* 0x000fea0003800200 */
.L_x_10454:
        /* <DEDUP_REMOVED lines=14> */
.L_x_10457:
[----:B------:R-:W-:Y:S05]  /*81e0*/  BSYNC.RECONVERGENT B3 ;  /* 0x0000000000037941 */ /* 0x000fea0003800200 */
.L_x_10456:
        /* <DEDUP_REMOVED lines=14> */
.L_x_10459:
[----:B------:R-:W-:Y:S05]  /*82d0*/  BSYNC.RECONVERGENT B3 ;  /* 0x0000000000037941 */ /* 0x000fea0003800200 */
.L_x_10458:
        /* <DEDUP_REMOVED lines=14> */
.L_x_10461:
[----:B------:R-:W-:Y:S05]  /*83c0*/  BSYNC.RECONVERGENT B3 ;  /* 0x0000000000037941 */ /* 0x000fea0003800200 */
.L_x_10460:
        /* <DEDUP_REMOVED lines=14> */
.L_x_10463:
[----:B------:R-:W-:Y:S05]  /*84b0*/  BSYNC.RECONVERGENT B3 ;  /* 0x0000000000037941 */ /* 0x000fea0003800200 */
.L_x_10462:
        /* <DEDUP_REMOVED lines=14> */
.L_x_10465:
[----:B------:R-:W-:Y:S05]  /*85a0*/  BSYNC.RECONVERGENT B3 ;  /* 0x0000000000037941 */ /* 0x000fea0003800200 */
.L_x_10464:
        /* <DEDUP_REMOVED lines=14> */
.L_x_10467:
[----:B------:R-:W-:Y:S05]  /*8690*/  BSYNC.RECONVERGENT B3 ;  /* 0x0000000000037941 */ /* 0x000fea0003800200 */
.L_x_10466:
        /* <DEDUP_REMOVED lines=14> */
.L_x_10469:
[----:B------:R-:W-:Y:S05]  /*8780*/  BSYNC.RECONVERGENT B3 ;  /* 0x0000000000037941 */ /* 0x000fea0003800200 */
.L_x_10468:
        /* <DEDUP_REMOVED lines=14> */
.L_x_10471:
[----:B------:R-:W-:Y:S05]  /*8870*/  BSYNC.RECONVERGENT B3 ;  /* 0x0000000000037941 */ /* 0x000fea0003800200 */
.L_x_10470:
        /* <DEDUP_REMOVED lines=14> */
.L_x_10473:
[----:B------:R-:W-:Y:S05]  /*8960*/  BSYNC.RECONVERGENT B3 ;  /* 0x0000000000037941 */ /* 0x000fea0003800200 */
.L_x_10472:
        /* <DEDUP_REMOVED lines=14> */
.L_x_10475:
[----:B------:R-:W-:Y:S05]  /*8a50*/  BSYNC.RECONVERGENT B3 ;  /* 0x0000000000037941 */ /* 0x000fea0003800200 */
.L_x_10474:
        /* <DEDUP_REMOVED lines=14> */
.L_x_10477:
[----:B------:R-:W-:Y:S05]  /*8b40*/  BSYNC.RECONVERGENT B3 ;  /* 0x0000000000037941 */ /* 0x000fea0003800200 */
.L_x_10476:
        /* <DEDUP_REMOVED lines=14> */
.L_x_10479:
[----:B------:R-:W-:Y:S05]  /*8c30*/  BSYNC.RECONVERGENT B3 ;  /* 0x0000000000037941 */ /* 0x000fea0003800200 */
.L_x_10478:
        /* <DEDUP_REMOVED lines=14> */
.L_x_10481:
[----:B------:R-:W-:Y:S05]  /*8d20*/  BSYNC.RECONVERGENT B3 ;  /* 0x0000000000037941 */ /* 0x000fea0003800200 */
.L_x_10480:
        /* <DEDUP_REMOVED lines=14> */
.L_x_10483:
[----:B------:R-:W-:Y:S05]  /*8e10*/  BSYNC.RECONVERGENT B3 ;  /* 0x0000000000037941 */ /* 0x000fea0003800200 */
.L_x_10482:
        /* <DEDUP_REMOVED lines=14> */
.L_x_10485:
[----:B------:R-:W-:Y:S05]  /*8f00*/  BSYNC.RECONVERGENT B3 ;  /* 0x0000000000037941 */ /* 0x000fea0003800200 */
.L_x_10484:
        /* <DEDUP_REMOVED lines=14> */
.L_x_10487:
[----:B------:R-:W-:Y:S05]  /*8ff0*/  BSYNC.RECONVERGENT B3 ;  /* 0x0000000000037941 */ /* 0x000fea0003800200 */
.L_x_10486:
        /* <DEDUP_REMOVED lines=14> */
.L_x_10489:
[----:B------:R-:W-:Y:S05]  /*90e0*/  BSYNC.RECONVERGENT B3 ;  /* 0x0000000000037941 */ /* 0x000fea0003800200 */
.L_x_10488:
        /* <DEDUP_REMOVED lines=14> */
.L_x_10491:
[----:B------:R-:W-:Y:S05]  /*91d0*/  BSYNC.RECONVERGENT B3 ;  /* 0x0000000000037941 */ /* 0x000fea0003800200 */
.L_x_10490:
        /* <DEDUP_REMOVED lines=14> */
.L_x_10493:
[----:B------:R-:W-:Y:S05]  /*92c0*/  BSYNC.RECONVERGENT B3 ;  /* 0x0000000000037941 */ /* 0x000fea0003800200 */
.L_x_10492:
        /* <DEDUP_REMOVED lines=14> */
.L_x_10495:
[----:B------:R-:W-:Y:S05]  /*93b0*/  BSYNC.RECONVERGENT B3 ;  /* 0x0000000000037941 */ /* 0x000fea0003800200 */
.L_x_10494:
        /* <DEDUP_REMOVED lines=14> */
.L_x_10497:
[----:B------:R-:W-:Y:S05]  /*94a0*/  BSYNC.RECONVERGENT B3 ;  /* 0x0000000000037941 */ /* 0x000fea0003800200 */
.L_x_10496:
        /* <DEDUP_REMOVED lines=14> */
.L_x_10499:
[----:B------:R-:W-:Y:S05]  /*9590*/  BSYNC.RECONVERGENT B3 ;  /* 0x0000000000037941 */ /* 0x000fea0003800200 */
.L_x_10498:
        /* <DEDUP_REMOVED lines=14> */
.L_x_10501:
[----:B------:R-:W-:Y:S05]  /*9680*/  BSYNC.RECONVERGENT B3 ;  /* 0x0000000000037941 */ /* 0x000fea0003800200 */
.L_x_10500:
        /* <DEDUP_REMOVED lines=14> */
.L_x_10503:
[----:B------:R-:W-:Y:S05]  /*9770*/  BSYNC.RECONVERGENT B3 ;  /* 0x0000000000037941 */ /* 0x000fea0003800200 */
.L_x_10502:
        /* <DEDUP_REMOVED lines=14> */
.L_x_10505:
[----:B------:R-:W-:Y:S05]  /*9860*/  BSYNC.RECONVERGENT B3 ;  /* 0x0000000000037941 */ /* 0x000fea0003800200 */
.L_x_10504:
        /* <DEDUP_REMOVED lines=14> */
.L_x_10507:
[----:B------:R-:W-:Y:S05]  /*9950*/  BSYNC.RECONVERGENT B3 ;  /* 0x0000000000037941 */ /* 0x000fea0003800200 */
.L_x_10506:
        /* <DEDUP_REMOVED lines=13> */
.L_x_10509:
[----:B------:R-:W-:Y:S05]  /*9a30*/  BSYNC.RECONVERGENT B3 ;  /* 0x0000000000037941 */ /* 0x000fea0003800200 */
.L_x_10508:
        /* <DEDUP_REMOVED lines=12> */
[----:B------:R-:W-:Y:S02]  /*9b00*/  LEA R14, P0, R10, UR40, 0x2 ;  /* 0x000000280a0e7c11 */ /* 0x000fe4000f8010ff */
[----:B------:R-:W-:Y:S02]  /*9b10*/  R2UR UR10, R6 ;  /* 0x00000000060a72ca */ /* 0x000fe400000e0000 */
[----:B------:R-:W-:Y:S02]  /*9b20*/  LEA.HI.X R15, R10, UR41, R11, 0x2, P0 ;  /* 0x000000290a0f7c11 */ /* 0x000fe400080f140b */
[----:B------:R-:W-:-:S02]  /*9b30*/  IADD3 R3, P0, PT, R0, R3, RZ ;  /* 0x0000000300037210 */ /* 0x000fc40007f1e0ff */
        /* <DEDUP_REMOVED lines=55> */
.L_x_10446:
[----:B------:R-:W-:Y:S05]  /*9eb0*/  EXIT ;  /* 0x000000000000794d */ /* 0x000fea0003800000 */
.L_x_10447:
[----:B------:R-:W-:Y:S01]  /*9ec0*/  BSSY B1, `(.L_x_10511) ;  /* 0x0000007000017945 */ /* 0x000fe20003800000 */
[----:B------:R-:W-:Y:S01]  /*9ed0*/  IMAD.MOV.U32 R12, RZ, RZ, 0x10 ;  /* 0x00000010ff0c7424 */ /* 0x000fe200078e00ff */
[----:B------:R-:W-:Y:S02]  /*9ee0*/  MOV R11, 0x1f ;  /* 0x0000001f000b7802 */ /* 0x000fe40000000f00 */
[----:B------:R-:W-:-:S07]  /*9ef0*/  MOV R15, 0xffffffff ;  /* 0xffffffff000f7802 */ /* 0x000fce0000000f00 */
[----:B------:R-:W-:Y:S05]  /*9f00*/  WARPSYNC.COLLECTIVE R15, `(.L_x_10512) ;  /* 0x000000000f087348 */ /* 0x000fea0003c00000 */
[----:B------:R0:W1:Y:S02]  /*9f10*/  SHFL.BFLY P6, R14, R13, R12, R11 ;  /* 0x0c00000c0d0e7389 */ /* 0x00006400000c000b */
[----:B01----:R-:W-:Y:S05]  /*9f20*/  ENDCOLLECTIVE ;  /* 0x000000000000791b */ /* 0x003fea0003800000 */
.L_x_10512:
[----:B------:R-:W-:Y:S05]  /*9f30*/  BSYNC B1 ;  /* 0x0000000000017941 */ /* 0x000fea0003800000 */
.L_x_10511:
        /* <DEDUP_REMOVED lines=9> */
.L_x_10513:
[----:B------:R-:W-:Y:S01]  /*9fd0*/  HFMA2 R12, -RZ, RZ, 0, 2.384185791015625e-07 ;  /* 0x00000004ff0c7431 */ /* 0x000fe200000001ff */
[----:B------:R-:W-:-:S05]  /*9fe0*/  FMNMX R4, R13, R14, !PT ;  /* 0x0000000e0d047209 */ /* 0x000fca0007800000 */
[----:B------:R-:W-:-:S07]  /*9ff0*/  IMAD.MOV.U32 R13, RZ, RZ, R4 ;  /* 0x000000ffff0d7224 */ /* 0x000fce00078e0004 */
[----:B------:R-:W-:Y:S05]  /*a000*/  WARPSYNC.COLLECTIVE R15, `(.L_x_10514) ;  /* 0x000000000f087348 */ /* 0x000fea0003c00000 */
[----:B------:R0:W1:Y:S02]  /*a010*/  SHFL.BFLY P6, R14, R13, R12, R11 ;  /* 0x0c00000c0d0e7389 */ /* 0x00006400000c000b */
[----:B01----:R-:W-:Y:S05]  /*a020*/  ENDCOLLECTIVE ;  /* 0x000000000000791b */ /* 0x003fea0003800000 */
.L_x_10514:
[----:B------:R-:W-:Y:S01]  /*a030*/  IMAD.MOV.U32 R12, RZ, RZ, 0x2 ;  /* 0x00000002ff0c7424 */ /* 0x000fe200078e00ff */
[----:B------:R-:W-:-:S04]  /*a040*/  FMNMX R9, R4, R14, !PT ;  /* 0x0000000e04097209 */ /* 0x000fc80007800000 */
[----:B------:R-:W-:-:S07]  /*a050*/  MOV R13, R9 ;  /* 0x00000009000d7202 */ /* 0x000fce0000000f00 */
[----:B------:R-:W-:Y:S05]  /*a060*/  WARPSYNC.COLLECTIVE R15, `(.L_x_10515) ;  /* 0x000000000f087348 */ /* 0x000fea0003c00000 */
[----:B------:R0:W1:Y:S02]  /*a070*/  SHFL.BFLY P6, R14, R13, R12, R11 ;  /* 0x0c00000c0d0e7389 */ /* 0x00006400000c000b */
[----:B01----:R-:W-:Y:S05]  /*a080*/  ENDCOLLECTIVE ;  /* 0x000000000000791b */ /* 0x003fea0003800000 */
.L_x_10515:
[----:B------:R-:W-:Y:S01]  /*a090*/  HFMA2 R12, -RZ, RZ, 0, 5.9604644775390625e-08 ;  /* 0x00000001ff0c7431 */ /* 0x000fe200000001ff */
[----:B------:R-:W-:-:S04]  /*a0a0*/  FMNMX R10, R9, R14, !PT ;  /* 0x0000000e090a7209 */ /* 0x000fc80007800000 */
[----:B------:R-:W-:-:S07]  /*a0b0*/  MOV R13, R10 ;  /* 0x0000000a000d7202 */ /* 0x000fce0000000f00 */
[----:B------:R-:W-:Y:S05]  /*a0c0*/  WARPSYNC.COLLECTIVE R15, `(.L_x_10516) ;  /* 0x000000000f087348 */ /* 0x000fea0003c00000 */
[----:B------:R0:W1:Y:S02]  /*a0d0*/  SHFL.BFLY P6, R14, R13, R12, R11 ;  /* 0x0c00000c0d0e7389 */ /* 0x00006400000c000b */
[----:B01----:R-:W-:Y:S05]  /*a0e0*/  ENDCOLLECTIVE ;  /* 0x000000000000791b */ /* 0x003fea0003800000 */
.L_x_10516:
        /* <DEDUP_REMOVED lines=11> */
[----:B------:R-:W-:Y:S01]  /*a1a0*/  FFMA.SAT R22, R14, R37, 0.5 ;  /* 0x3f0000000e167423 */ /* 0x000fe20000002025 */
[--C-:B------:R-:W-:Y:S01]  /*a1b0*/  FADD R19, R19, -R29.reuse ;  /* 0x8000001d13137221 */ /* 0x100fe20000000000 */
[C---:B------:R-:W-:Y:S01]  /*a1c0*/  FADD R21, R8.reuse, -12583039 ;  /* 0xcb40007f08157421 */ /* 0x040fe20000000000 */
[----:B------:R-:W-:Y:S01]  /*a1d0*/  SHF.L.U32 R8, R8, 0x17, RZ ;  /* 0x0000001708087819 */ /* 0x000fe200000006ff */
[----:B------:R-:W-:Y:S01]  /*a1e0*/  FFMA.RM R22, R22, R43, 12582913 ;  /* 0x4b40000116167423 */ /* 0x000fe2000000402b */
        /* <DEDUP_REMOVED lines=41> */
[----:B-1----:R-:W-:-:S04]  /*a480*/  FFMA.SAT R20, R16, R37, 0.5 ;  /* 0x3f00000010147423 */ /* 0x002fc80000002025 */
[----:B------:R-:W-:Y:S01]  /*a490*/  FFMA.RM R20, R20, R43, 12582913 ;  /* 0x4b40000114147423 */ /* 0x000fe2000000402b */
[----:B--2---:R-:W-:Y:S01]  /*a4a0*/  FMUL R8, R8, R9 ;  /* 0x0000000908087220 */ /* 0x004fe20000400000 */
[----:B------:R-:W-:Y:S02]  /*a4b0*/  FADD R9, R22, -12583039 ;  /* 0xcb40007f16097421 */ /* 0x000fe40000000000 */
[----:B------:R-:W-:Y:S02]  /*a4c0*/  FADD R21, R20, -12583039 ;  /* 0xcb40007f14157421 */ /* 0x000fe40000000000 */
[----:B------:R-:W-:Y:S02]  /*a4d0*/  FFMA R9, R14, 1.4426950216293334961, -R9 ;  /* 0x3fb8aa3b0e097823 */ /* 0x000fe40000000809 */
[----:B------:R-:W-:Y:S02]  /*a4e0*/  FFMA R21, R16, 1.4426950216293334961, -R21 ;  /* 0x3fb8aa3b10157823 */ /* 0x000fe40000000815 */
[----:B------:R-:W-:Y:S01]  /*a4f0*/  FFMA R14, R14, 1.925963033500011079e-08, R9 ;  /* 0x32a570600e0e7823 */ /* 0x000fe20000000009 */
[----:B------:R-:W-:Y:S01]  /*a500*/  SHF.L.U32 R9, R22, 0x17, RZ ;  /* 0x0000001716097819 */ /* 0x000fe200000006ff */
[----:B------:R-:W-:Y:S01]  /*a510*/  FFMA R21, R16, 1.925963033500011079e-08, R21 ;  /* 0x32a5706010157823 */ /* 0x000fe20000000015 */
[----:B------:R-:W-:-:S03]  /*a520*/  IMAD.SHL.U32 R16, R20, 0x800000, RZ ;  /* 0x0080000014107824 */ /* 0x000fc600078e00ff */
[----:B------:R-:W0:Y:S08]  /*a530*/  MUFU.EX2 R14, R14 ;  /* 0x0000000e000e7308 */ /* 0x000e300000000800 */
        /* <DEDUP_REMOVED lines=198> */
[----:B------:R-:W-:Y:S01]  /*b1a0*/  FADD R11, RZ, R10 ;  /* 0x0000000aff0b7221 */ /* 0x000fe20000000000 */
[C---:B------:R-:W-:Y:S01]  /*b1b0*/  FADD R37, R14.reuse, -12583039 ;  /* 0xcb40007f0e257421 */ /* 0x040fe20000000000 */
[----:B------:R-:W-:Y:S01]  /*b1c0*/  SHF.L.U32 R14, R14, 0x17, RZ ;  /* 0x000000170e0e7819 */ /* 0x000fe200000006ff */
[----:B------:R-:W-:Y:S01]  /*b1d0*/  FFMA.RM R13, R12, R43, 12582913 ;  /* 0x4b4000010c0d7423 */ /* 0x000fe2000000402b */
[----:B------:R-:W-:Y:S01]  /*b1e0*/  FADD R11, R11, R4 ;  /* 0x000000040b0b7221 */ /* 0x000fe20000000000 */
[C---:B------:R-:W-:Y:S02]  /*b1f0*/  FFMA R37, R68.reuse, 1.4426950216293334961, -R37 ;  /* 0x3fb8aa3b44257823 */ /* 0x040fe40000000825 */
[C---:B------:R-:W-:Y:S01]  /*b200*/  FADD R12, R13.reuse, -12583039 ;  /* 0xcb40007f0d0c7421 */ /* 0x040fe20000000000 */
[----:B------:R-:W-:Y:S01]  /*b210*/  SHF.L.U32 R13, R13, 0x17, RZ ;  /* 0x000000170d0d7819 */ /* 0x000fe200000006ff */
[----:B------:R-:W-:-:S02]  /*b220*/  FFMA R68, R68, 1.925963033500011079e-08, R37 ;  /* 0x32a5706044447823 */ /* 0x000fc40000000025 */
[C---:B------:R-:W-:Y:S02]  /*b230*/  FFMA R12, R15.reuse, 1.4426950216293334961, -R12 ;  /* 0x3fb8aa3b0f0c7823 */ /* 0x040fe4000000080c */
[----:B------:R-:W0:Y:S02]  /*b240*/  MUFU.EX2 R37, R68 ;  /* 0x0000004400257308 */ /* 0x000e240000000800 */
[----:B------:R-:W-:Y:S01]  /*b250*/  FFMA R15, R15, 1.925963033500011079e-08, R12 ;  /* 0x32a570600f0f7823 */ /* 0x000fe2000000000c */
[----:B------:R-:W-:-:S04]  /*b260*/  FADD R12, R11, R8 ;  /* 0x000000080b0c7221 */ /* 0x000fc80000000000 */
[----:B------:R-:W-:Y:S01]  /*b270*/  FADD R11, R12, R9 ;  /* 0x000000090c0b7221 */ /* 0x000fe20000000000 */
[----:B------:R1:W2:Y:S03]  /*b280*/  MUFU.EX2 R38, R15 ;  /* 0x0000000f00267308 */ /* 0x0002a60000000800 */
[----:B------:R-:W-:-:S04]  /*b290*/  FADD R12, R11, R16 ;  /* 0x000000100b0c7221 */ /* 0x000fc80000000000 */
[----:B------:R-:W-:Y:S01]  /*b2a0*/  FADD R11, R12, R17 ;  /* 0x000000110c0b7221 */ /* 0x000fe20000000000 */
[----:B0-----:R-:W-:Y:S01]  /*b2b0*/  FMUL R37, R14, R37 ;  /* 0x000000250e257220 */ /* 0x001fe20000400000 */
[----:B-1----:R-:W-:Y:S02]  /*b2c0*/  MOV R15, 0xffffffff ;  /* 0xffffffff000f7802 */ /* 0x002fe40000000f00 */
        /* <DEDUP_REMOVED lines=31> */
.L_x_10517:
[----:B------:R-:W-:Y:S02]  /*b4c0*/  HFMA2 R12, -RZ, RZ, 0, 4.76837158203125e-07 ;  /* 0x00000008ff0c7431 */ /* 0x000fe400000001ff */
[----:B------:R-:W-:-:S04]  /*b4d0*/  FADD R43, R13, R14 ;  /* 0x0000000e0d2b7221 */ /* 0x000fc80000000000 */
[----:B------:R-:W-:-:S07]  /*b4e0*/  IMAD.MOV.U32 R13, RZ, RZ, R43 ;  /* 0x000000ffff0d7224 */ /* 0x000fce00078e002b */
[----:B------:R-:W-:Y:S05]  /*b4f0*/  WARPSYNC.COLLECTIVE R15, `(.L_x_10518) ;  /* 0x000000000f087348 */ /* 0x000fea0003c00000 */
[----:B------:R0:W1:Y:S02]  /*b500*/  SHFL.BFLY P6, R14, R13, R12, R11 ;  /* 0x0c00000c0d0e7389 */ /* 0x00006400000c000b */
[----:B01----:R-:W-:Y:S05]  /*b510*/  ENDCOLLECTIVE ;  /* 0x000000000000791b */ /* 0x003fea0003800000 */
.L_x_10518:
[----:B------:R-:W-:Y:S02]  /*b520*/  IMAD.MOV.U32 R12, RZ, RZ, 0x4 ;  /* 0x00000004ff0c7424 */ /* 0x000fe400078e00ff */
[----:B------:R-:W-:-:S05]  /*b530*/  FADD R44, R43, R14 ;  /* 0x0000000e2b2c7221 */ /* 0x000fca0000000000 */
[----:B------:R-:W-:-:S07]  /*b540*/  MOV R13, R44 ;  /* 0x0000002c000d7202 */ /* 0x000fce0000000f00 */
[----:B------:R-:W-:Y:S05]  /*b550*/  WARPSYNC.COLLECTIVE R15, `(.L_x_10519) ;  /* 0x000000000f087348 */ /* 0x000fea0003c00000 */
[----:B------:R0:W1:Y:S02]  /*b560*/  SHFL.BFLY P6, R14, R13, R12, R11 ;  /* 0x0c00000c0d0e7389 */ /* 0x00006400000c000b */
[----:B01----:R-:W-:Y:S05]  /*b570*/  ENDCOLLECTIVE ;  /* 0x000000000000791b */ /* 0x003fea0003800000 */
.L_x_10519:
[----:B------:R-:W-:Y:S02]  /*b580*/  HFMA2 R12, -RZ, RZ, 0, 1.1920928955078125e-07 ;  /* 0x00000002ff0c7431 */ /* 0x000fe400000001ff */
[----:B------:R-:W-:-:S05]  /*b590*/  FADD R45, R44, R14 ;  /* 0x0000000e2c2d7221 */ /* 0x000fca0000000000 */
[----:B------:R-:W-:-:S07]  /*b5a0*/  MOV R13, R45 ;  /* 0x0000002d000d7202 */ /* 0x000fce0000000f00 */
[----:B------:R-:W-:Y:S05]  /*b5b0*/  WARPSYNC.COLLECTIVE R15, `(.L_x_10520) ;  /* 0x000000000f087348 */ /* 0x000fea0003c00000 */
[----:B------:R0:W1:Y:S02]  /*b5c0*/  SHFL.BFLY P6, R14, R13, R12, R11 ;  /* 0x0c00000c0d0e7389 */ /* 0x00006400000c000b */
[----:B01----:R-:W-:Y:S05]  /*b5d0*/  ENDCOLLECTIVE ;  /* 0x000000000000791b */ /* 0x003fea0003800000 */
.L_x_10520:
[----:B------:R-:W-:Y:S01]  /*b5e0*/  MOV R12, 0x1 ;  /* 0x00000001000c7802 */ /* 0x000fe20000000f00 */
[----:B------:R-:W-:-:S04]  /*b5f0*/  FADD R46, R45, R14 ;  /* 0x0000000e2d2e7221 */ /* 0x000fc80000000000 */
[----:B------:R-:W-:-:S07]  /*b600*/  IMAD.MOV.U32 R13, RZ, RZ, R46 ;  /* 0x000000ffff0d7224 */ /* 0x000fce00078e002e */
[----:B------:R-:W-:Y:S05]  /*b610*/  WARPSYNC.COLLECTIVE R15, `(.L_x_10521) ;  /* 0x000000000f087348 */ /* 0x000fea0003c00000 */
[----:B------:R0:W1:Y:S02]  /*b620*/  SHFL.BFLY P6, R14, R13, R12, R11 ;  /* 0x0c00000c0d0e7389 */ /* 0x00006400000c000b */
[----:B01----:R-:W-:Y:S05]  /*b630*/  ENDCOLLECTIVE ;  /* 0x000000000000791b */ /* 0x003fea0003800000 */
.L_x_10521:
[----:B------:R-:W-:Y:S05]  /*b640*/  BRA `(.L_x_10522) ;  /* 0xffffffc400bc7947 */ /* 0x000fea000383ffff */
        .weak           $__internal_166_$__cuda_sm3x_div_rn_noftz_f32_slowpath
        .type           $__internal_166_$__cuda_sm3x_div_rn_noftz_f32_slowpath,@function
        .size           $__internal_166_$__cuda_sm3x_div_rn_noftz_f32_slowpath,(.L_x_37543 - $__internal_166_$__cuda_sm3x_div_rn_noftz_f32_slowpath)
$__internal_166_$__cuda_sm3x_div_rn_noftz_f32_slowpath:
        /* <DEDUP_REMOVED lines=35> */
.L_x_10524:
        /* <DEDUP_REMOVED lines=51> */
.L_x_10531:
[----:B------:R-:W-:-:S04]  /*bbb0*/  LOP3.LUT R11, R11, 0x80000000, RZ, 0xc0, !PT ;  /* 0x800000000b0b7812 */ /* 0x000fc800078ec0ff */
[----:B------:R-:W-:Y:S01]  /*bbc0*/  LOP3.LUT R11, R11, 0x7f800000, RZ, 0xfc, !PT ;  /* 0x7f8000000b0b7812 */ /* 0x000fe200078efcff */
[----:B------:R-:W-:Y:S06]  /*bbd0*/  BRA `(.L_x_10532) ;  /* 0x0000000000047947 */ /* 0x000fec0003800000 */
.L_x_10530:
[----:B------:R-:W-:-:S07]  /*bbe0*/  LEA R11, R44, R11, 0x17 ;  /* 0x0000000b2c0b7211 */ /* 0x000fce00078eb8ff */
.L_x_10532:
[----:B------:R-:W-:Y:S05]  /*bbf0*/  BSYNC.RECONVERGENT B2 ;  /* 0x0000000000027941 */ /* 0x000fea0003800200 */
.L_x_10529:
[----:B------:R-:W-:Y:S05]  /*bc00*/  BRA `(.L_x_10533) ;  /* 0x0000000000207947 */ /* 0x000fea0003800000 */
.L_x_10528:
[----:B------:R-:W-:-:S04]  /*bc10*/  LOP3.LUT R11, R11, 0x80000000, R10, 0x48, !PT ;  /* 0x800000000b0b7812 */ /* 0x000fc800078e480a */
[----:B------:R-:W-:Y:S01]  /*bc20*/  LOP3.LUT R11, R11, 0x7f800000, RZ, 0xfc, !PT ;  /* 0x7f8000000b0b7812 */ /* 0x000fe200078efcff */
[----:B------:R-:W-:Y:S06]  /*bc30*/  BRA `(.L_x_10533) ;  /* 0x0000000000147947 */ /* 0x000fec0003800000 */
.L_x_10527:
[----:B------:R-:W-:Y:S01]  /*bc40*/  LOP3.LUT R11, R11, 0x80000000, R10, 0x48, !PT ;  /* 0x800000000b0b7812 */ /* 0x000fe200078e480a */
[----:B------:R-:W-:Y:S06]  /*bc50*/  BRA `(.L_x_10533) ;  /* 0x00000000000c7947 */ /* 0x000fec0003800000 */
.L_x_10526:
[----:B------:R-:W0:Y:S01]  /*bc60*/  MUFU.RSQ R11, -QNAN ;  /* 0xffc00000000b7908 */ /* 0x000e220000001400 */
[----:B------:R-:W-:Y:S05]  /*bc70*/  BRA `(.L_x_10533) ;  /* 0x0000000000047947 */ /* 0x000fea0003800000 */
.L_x_10525:
[----:B------:R-:W-:-:S07]  /*bc80*/  FADD.FTZ R11, R10, R11 ;  /* 0x0000000b0a0b7221 */ /* 0x000fce0000010000 */
.L_x_10533:
[----:B------:R-:W-:Y:S05]  /*bc90*/  BSYNC.RECONVERGENT B1 ;  /* 0x0000000000017941 */ /* 0x000fea0003800200 */
.L_x_10523:
[----:B0-----:R-:W-:Y:S02]  /*bca0*/  IMAD.MOV.U32 R43, RZ, RZ, R11 ;  /* 0x000000ffff2b7224 */ /* 0x001fe400078e000b */
[----:B------:R-:W-:Y:S01]  /*bcb0*/  HFMA2 R11, -RZ, RZ, 0, 0 ;  /* 0x00000000ff0b7431 */ /* 0x000fe200000001ff */
[----:B------:R-:W-:-:S04]  /*bcc0*/  MOV R10, R14 ;  /* 0x0000000e000a7202 */ /* 0x000fc80000000f00 */
[----:B------:R-:W-:Y:S05]  /*bcd0*/  RET.REL.NODEC R10 `(_Z15SoftmaxWarpImplI22BroadcastScaleMaskLoadIffbLm3EiE11DirectStoreIffEfLi1ELi31ELi32ELi1ELb0EL9Algorithm0EEvT_T0_ll) ;  /* 0xffffff400ac87950 */ /* 0x000fea0003c3ffff */
.L_x_10534:
        /* <DEDUP_REMOVED lines=10> */
.L_x_37543:


//--------------------- .text._Z15SoftmaxWarpImplI22BroadcastScaleMaskLoadIffbLm3EiE11DirectStoreIffEfLi1ELi30ELi32ELi1ELb1EL9Algorithm0EEvT_T0_ll --------------------------
	.section	.text._Z15SoftmaxWarpImplI22BroadcastScaleMaskLoadIffbLm3EiE11DirectStoreIffEfLi1ELi30ELi32ELi1ELb1EL9Algorithm0EEvT_T0_ll,"ax",@progbits
	.align	128
        .global         _Z15SoftmaxWarpImplI22BroadcastScaleMaskLoadIffbLm3EiE11DirectStoreIffEfLi1ELi30ELi32ELi1ELb1EL9Algorithm0EEvT_T0_ll
        .type           _Z15SoftmaxWarpImplI22BroadcastScaleMaskLoadIffbLm3EiE11DirectStoreIffEfLi1ELi30ELi32ELi1ELb1EL9Algorithm0EEvT_T0_ll,@function
        .size           _Z15SoftmaxWarpImplI22BroadcastScaleMaskLoadIffbLm3EiE11DirectStoreIffEfLi1ELi30ELi32ELi1ELb1EL9Algorithm0EEvT_T0_ll,(.L_x_37544 - _Z15SoftmaxWarpImplI22BroadcastScaleMaskLoadIffbLm3EiE11DirectStoreIffEfLi1ELi30ELi32ELi1ELb1EL9Algorithm0EEvT_T0_ll)
        .other          _Z15SoftmaxWarpImplI22BroadcastScaleMaskLoadIffbLm3EiE11DirectStoreIffEfLi1ELi30ELi32ELi1ELb1EL9Algorithm0EEvT_T0_ll,@"STO_CUDA_ENTRY STV_DEFAULT"
_Z15SoftmaxWarpImplI22BroadcastScaleMaskLoadIffbLm3EiE11DirectStoreIffEfLi1ELi30ELi32ELi1ELb1EL9Algorithm0EEvT_T0_ll:
.text._Z15SoftmaxWarpImplI22BroadcastScaleMaskLoadIffbLm3EiE11DirectStoreIffEfLi1ELi30ELi32ELi1ELb1EL9Algorithm0EEvT_T0_ll:
        /* <DEDUP_REMOVED lines=29> */
.L_x_10535:
        /* <DEDUP_REMOVED lines=19> */
.L_x_10658:
[----:B---3--:R-:W0:Y:S01]  /*0300*/  LDC.64 R2, c[0x0][0x408] ;  /* 0x00010200ff027b82 */ /* 0x008e220000000a00 */
[----:B------:R-:W-:Y:S01]  /*0310*/  BSSY.RECONVERGENT B1, `(.L_x_10537) ;  /* 0x000005f000017945 */ /* 0x000fe20003800200 */
[----:B------:R-:W-:Y:S01]  /*0320*/  IMAD.MOV.U32 R72, RZ, RZ, -0x800000 ;  /* 0xff800000ff487424 */ /* 0x000fe200078e00ff */
[----:B------:R-:W-:Y:S01]  /*0330*/  MOV R4, 0xff800000 ;  /* 0xff80000000047802 */ /* 0x000fe20000000f00 */
[C---:B------:R-:W-:Y:S01]  /*0340*/  VIADD R15, R55.reuse, 0x40 ;  /* 0x00000040370f7836 */ /* 0x040fe20000000000 */
[----:B------:R-:W-:Y:S01]  /*0350*/  MOV R13, 0xff800000 ;  /* 0xff800000000d7802 */ /* 0x000fe20000000f00 */
[C---:B------:R-:W-:Y:S01]  /*0360*/  VIADD R5, R55.reuse, 0x60 ;  /* 0x0000006037057836 */ /* 0x040fe20000000000 */
[-C--:B0-----:R-:W-:Y:S02]  /*0370*/  ISETP.GE.U32.AND P0, PT, R55, R2.reuse, PT ;  /* 0x000000023700720c */ /* 0x081fe40003f06070 */
[----:B------:R-:W-:Y:S02]  /*0380*/  ISETP.GE.U32.AND P1, PT, R7, R2, PT ;  /* 0x000000020700720c */ /* 0x000fe40003f26070 */
[----:B------:R-:W-:-:S02]  /*0390*/  ISETP.GE.AND.EX P0, PT, RZ, R3, PT, P0 ;  /* 0x00000003ff00720c */ /* 0x000fc40003f06300 */
[----:B------:R-:W-:-:S11]  /*03a0*/  ISETP.GE.AND.EX P1, PT, RZ, R3, PT, P1 ;  /* 0x00000003ff00720c */ /* 0x000fd60003f26310 */
        /* <DEDUP_REMOVED lines=58> */
[----:B--2---:R-:W-:-:S04]  /*0750*/  ISETP.NE.U32.AND P2, PT, R20, 0x1, PT ;  /* 0x000000011400780c */ /* 0x004fc80003f45070 */
[----:B------:R-:W-:Y:S02]  /*0760*/  ISETP.NE.AND.EX P2, PT, R21, RZ, PT, P2 ;  /* 0x000000ff1500720c */ /* 0x000fe40003f45320 */
[----:B------:R-:W-:Y:S02]  /*0770*/  @!P4 IADD3 R8, PT, PT, -R8, RZ, RZ ;  /* 0x000000ff0808c210 */ /* 0x000fe40007ffe1ff */
[----:B------:R-:W-:Y:S02]  /*0780*/  @!P3 LOP3.LUT R8, RZ, R14, RZ, 0x33, !PT ;  /* 0x0000000eff08b212 */ /* 0x000fe400078e33ff */
[----:B0-----:R-:W-:Y:S02]  /*0790*/  ISETP.NE.U32.AND P4, PT, R10, 0x1, PT ;  /* 0x000000010a00780c */ /* 0x001fe40003f85070 */
[----:B-1----:R-:W-:Y:S01]  /*07a0*/  ISETP.NE.U32.AND P3, PT, R12, 0x1, PT ;  /* 0x000000010c00780c */ /* 0x002fe20003f65070 */
[----:B------:R-:W-:Y:S01]  /*07b0*/  IMAD.MOV R9, RZ, RZ, -R8 ;  /* 0x000000ffff097224 */ /* 0x000fe200078e0a08 */
[----:B------:R-:W-:-:S02]  /*07c0*/  SEL R6, R16, RZ, P2 ;  /* 0x000000ff10067207 */ /* 0x000fc40001000000 */
[----:B------:R-:W-:Y:S01]  /*07d0*/  ISETP.NE.AND.EX P3, PT, R13, RZ, PT, P3 ;  /* 0x000000ff0d00720c */ /* 0x000fe20003f65330 */
[----:B------:R-:W-:Y:S01]  /*07e0*/  IMAD R0, R14, R9, R19 ;  /* 0x000000090e007224 */ /* 0x000fe200078e0213 */
[----:B------:R-:W-:Y:S01]  /*07f0*/  ISETP.NE.AND.EX P2, PT, R11, RZ, PT, P4 ;  /* 0x000000ff0b00720c */ /* 0x000fe20003f45340 */
[----:B------:R-:W-:Y:S01]  /*0800*/  IMAD R9, R6, UR44, RZ ;  /* 0x0000002c06097c24 */ /* 0x000fe2000f8e02ff */
        /* <DEDUP_REMOVED lines=15> */
.L_x_10538:
[----:B------:R-:W-:Y:S05]  /*0900*/  BSYNC.RECONVERGENT B1 ;  /* 0x0000000000017941 */ /* 0x000fea0003800200 */
.L_x_10537:
        /* <DEDUP_REMOVED lines=12> */
[----:B-1----:R-:W-:Y:S02]  /*09d0*/  IABS R19, R10 ;  /* 0x0000000a00137213 */ /* 0x002fe40000000000 */
[----:B------:R-:W-:-:S05]  /*09e0*/  ISETP.NE.AND P4, PT, R10, RZ, PT ;  /* 0x000000ff0a00720c */ /* 0x000fca0003f85270 */
[----:B0-----:R-:W0:Y:S02]  /*09f0*/  MUFU.RCP R0, R0 ;  /* 0x0000000000007308 */ /* 0x001e240000001000 */
[----:B0-----:R-:W-:-:S06]  /*0a00*/  VIADD R8, R0, 0xffffffe ;  /* 0x0ffffffe00087836 */ /* 0x001fcc0000000000 */
[----:B------:R0:W1:Y:S02]  /*0a10*/  F2I.FTZ.U32.TRUNC.NTZ R9, R8 ;  /* 0x0000000800097305 */ /* 0x000064000021f000 */
[----:B0-----:R-:W-:Y:S01]  /*0a20*/  IMAD.MOV.U32 R8, RZ, RZ, RZ ;  /* 0x000000ffff087224 */ /* 0x001fe200078e00ff */
[----:B-1----:R-:W-:-:S05]  /*0a30*/  IADD3 R4, PT, PT, RZ, -R9, RZ ;  /* 0x80000009ff047210 */ /* 0x002fca0007ffe0ff */
        /* <DEDUP_REMOVED lines=16> */
[----:B------:R-:W-:-:S07]  /*0b40*/  ISETP.GE.AND P3, PT, R4, RZ, PT ;  /* 0x000000ff0400720c */ /* 0x000fce0003f66270 */
[----:B------:R-:W-:-:S05]  /*0b50*/  @P1 IADD3 R0, PT, PT, R0, 0x1, RZ ;  /* 0x0000000100001810 */ /* 0x000fca0007ffe0ff */
[----:B------:R-:W-:Y:S01]  /*0b60*/  IMAD.MOV.U32 R8, RZ, RZ, R0 ;  /* 0x000000ffff087224 */ /* 0x000fe200078e0000 */
[----:B0-----:R-:W-:-:S03]  /*0b70*/  IADD3 R4, PT, PT, RZ, -R7, RZ ;  /* 0x80000007ff047210 */ /* 0x001fc60007ffe0ff */
[----:B------:R-:W-:Y:S01]  /*0b80*/  @!P3 IMAD.MOV R8, RZ, RZ, -R8 ;  /* 0x000000ffff08b224 */ /* 0x000fe200078e0a08 */
[----:B------:R-:W-:Y:S01]  /*0b90*/  @!P2 LOP3.LUT R8, RZ, R6, RZ, 0x33, !PT ;  /* 0x00000006ff08a212 */ /* 0x000fe200078e33ff */
[----:B------:R-:W-:-:S04]  /*0ba0*/  IMAD R17, R4, R19, RZ ;  /* 0x0000001304117224 */ /* 0x000fc800078e02ff */
[----:B------:R-:W-:-:S04]  /*0bb0*/  IMAD.MOV R0, RZ, RZ, -R8 ;  /* 0x000000ffff007224 */ /* 0x000fc800078e0a08 */
[----:B------:R-:W-:Y:S02]  /*0bc0*/  IMAD R9, R6, R0, R11 ;  /* 0x0000000006097224 */ /* 0x000fe400078e020b */
[----:B------:R-:W-:-:S03]  /*0bd0*/  IMAD.MOV.U32 R6, RZ, RZ, RZ ;  /* 0x000000ffff067224 */ /* 0x000fc600078e00ff */
        /* <DEDUP_REMOVED lines=15> */
[----:B0-----:R-:W-:-:S04]  /*0cd0*/  ISETP.NE.U32.AND P1, PT, R16, 0x1, PT ;  /* 0x000000011000780c */ /* 0x001fc80003f25070 */
[----:B------:R-:W-:Y:S01]  /*0ce0*/  @!P3 IMAD.MOV R0, RZ, RZ, -R0 ;  /* 0x000000ffff00b224 */ /* 0x000fe200078e0a00 */
        /* <DEDUP_REMOVED lines=24> */
.L_x_10540:
[----:B------:R-:W-:Y:S05]  /*0e70*/  BSYNC.RECONVERGENT B1 ;  /* 0x0000000000017941 */ /* 0x000fea0003800200 */
.L_x_10539:
        /* <DEDUP_REMOVED lines=32> */
[----:B0-----:R-:W-:-:S07]  /*1080*/  VIADD R18, R0, 0xffffffe ;  /* 0x0ffffffe00127836 */ /* 0x001fce0000000000 */
[----:B------:R0:W2:Y:S01]  /*1090*/  F2I.FTZ.U32.TRUNC.NTZ R19, R18 ;  /* 0x0000001200137305 */ /* 0x0000a2000021f000 */
[----:B-1----:R-:W-:Y:S02]  /*10a0*/  VIADD R14, R16, 0xffffffe ;  /* 0x0ffffffe100e7836 */ /* 0x002fe40000000000 */
[----:B0-----:R-:W-:Y:S01]  /*10b0*/  IMAD.MOV.U32 R18, RZ, RZ, RZ ;  /* 0x000000ffff127224 */ /* 0x001fe200078e00ff */
[----:B--2---:R-:W-:-:S05]  /*10c0*/  IADD3 R6, PT, PT, RZ, -R19, RZ ;  /* 0x80000013ff067210 */ /* 0x004fca0007ffe0ff */
[----:B------:R-:W-:Y:S01]  /*10d0*/  IMAD R15, R6, R23, RZ ;  /* 0x00000017060f7224 */ /* 0x000fe200078e02ff */
[----:B------:R-:W-:-:S03]  /*10e0*/  IABS R6, R21 ;  /* 0x0000001500067213 */ /* 0x000fc60000000000 */
[----:B------:R-:W-:-:S06]  /*10f0*/  IMAD.HI.U32 R15, R19, R15, R18 ;  /* 0x0000000f130f7227 */ /* 0x000fcc00078e0012 */
[----:B------:R-:W-:-:S04]  /*1100*/  IMAD.HI.U32 R0, R15, R6, RZ ;  /* 0x000000060f007227 */ /* 0x000fc800078e00ff */
[----:B------:R-:W-:-:S04]  /*1110*/  IMAD.MOV R15, RZ, RZ, -R0 ;  /* 0x000000ffff0f7224 */ /* 0x000fc800078e0a00 */
[C---:B------:R-:W-:Y:S02]  /*1120*/  IMAD R6, R23.reuse, R15, R6 ;  /* 0x0000000f17067224 */ /* 0x040fe400078e0206 */
[----:B------:R0:W1:Y:S03]  /*1130*/  F2I.FTZ.U32.TRUNC.NTZ R15, R14 ;  /* 0x0000000e000f7305 */ /* 0x000066000021f000 */
[----:B------:R-:W-:Y:S01]  /*1140*/  ISETP.GT.U32.AND P5, PT, R23, R6, PT ;  /* 0x000000061700720c */ /* 0x000fe20003fa4070 */
[----:B0-----:R-:W-:-:S12]  /*1150*/  IMAD.MOV.U32 R14, RZ, RZ, RZ ;  /* 0x000000ffff0e7224 */ /* 0x001fd800078e00ff */
[----:B------:R-:W-:Y:S01]  /*1160*/  @!P5 IMAD.IADD R6, R6, 0x1, -R23 ;  /* 0x000000010606d824 */ /* 0x000fe200078e0a17 */
[----:B------:R-:W-:-:S04]  /*1170*/  @!P5 IADD3 R0, PT, PT, R0, 0x1, RZ ;  /* 0x000000010000d810 */ /* 0x000fc80007ffe0ff */
[----:B------:R-:W-:Y:S02]  /*1180*/  ISETP.GE.U32.AND P5, PT, R6, R23, PT ;  /* 0x000000170600720c */ /* 0x000fe40003fa6070 */
[----:B------:R-:W-:-:S11]  /*1190*/  LOP3.LUT R6, R21, R10, RZ, 0x3c, !PT ;  /* 0x0000000a15067212 */ /* 0x000fd600078e3cff */
[----:B------:R-:W-:Y:S01]  /*11a0*/  @P5 VIADD R0, R0, 0x1 ;  /* 0x0000000100005836 */ /* 0x000fe20000000000 */
[----:B------:R-:W-:Y:S02]  /*11b0*/  ISETP.GE.AND P5, PT, R6, RZ, PT ;  /* 0x000000ff0600720c */ /* 0x000fe40003fa6270 */
[----:B-1----:R-:W-:Y:S02]  /*11c0*/  IADD3 R6, PT, PT, RZ, -R15, RZ ;  /* 0x8000000fff067210 */ /* 0x002fe40007ffe0ff */
[----:B------:R-:W-:-:S03]  /*11d0*/  MOV R8, R0 ;  /* 0x0000000000087202 */ /* 0x000fc60000000f00 */
[----:B------:R-:W-:-:S04]  /*11e0*/  IMAD R23, R6, R25, RZ ;  /* 0x0000001906177224 */ /* 0x000fc800078e02ff */
[----:B------:R-:W-:-:S04]  /*11f0*/  IMAD.HI.U32 R23, R15, R23, R14 ;  /* 0x000000170f177227 */ /* 0x000fc800078e000e */
[----:B------:R-:W-:Y:S01]  /*1200*/  @!P5 IMAD.MOV R8, RZ, RZ, -R8 ;  /* 0x000000ffff08d224 */ /* 0x000fe200078e0a08 */
[----:B------:R-:W-:-:S13]  /*1210*/  ISETP.NE.AND P5, PT, R10, RZ, PT ;  /* 0x000000ff0a00720c */ /* 0x000fda0003fa5270 */
[----:B------:R-:W-:-:S05]  /*1220*/  @!P5 LOP3.LUT R8, RZ, R10, RZ, 0x33, !PT ;  /* 0x0000000aff08d212 */ /* 0x000fca00078e33ff */
[----:B------:R-:W-:-:S04]  /*1230*/  IMAD.MOV R0, RZ, RZ, -R8 ;  /* 0x000000ffff007224 */ /* 0x000fc800078e0a08 */
[----:B------:R-:W-:-:S05]  /*1240*/  IMAD R19, R10, R0, R21 ;  /* 0x000000000a137224 */ /* 0x000fca00078e0215 */
[----:B------:R-:W-:-:S05]  /*1250*/  IABS R6, R19 ;  /* 0x0000001300067213 */ /* 0x000fca0000000000 */
[----:B------:R-:W-:Y:S02]  /*1260*/  IMAD.HI.U32 R0, R23, R6, RZ ;  /* 0x0000000617007227 */ /* 0x000fe400078e00ff */
[----:B------:R-:W0:Y:S03]  /*1270*/  LDC.64 R22, c[0x0][0x398] ;  /* 0x0000e600ff167b82 */ /* 0x000e260000000a00 */
        /* <DEDUP_REMOVED lines=8> */
[----:B------:R-:W2:Y:S10]  /*1300*/  LDC.64 R24, c[0x0][0x390] ;  /* 0x0000e400ff187b82 */ /* 0x000eb40000000a00 */
        /* <DEDUP_REMOVED lines=9> */
[----:B0-----:R-:W-:-:S04]  /*13a0*/  ISETP.NE.U32.AND P5, PT, R22, 0x1, PT ;  /* 0x000000011600780c */ /* 0x001fc80003fa5070 */
[----:B------:R-:W-:-:S04]  /*13b0*/  ISETP.NE.AND.EX P5, PT, R23, RZ, PT, P5 ;  /* 0x000000ff1700720c */ /* 0x000fc80003fa5350 */
[----:B------:R-:W-:Y:S01]  /*13c0*/  SEL R8, R0, RZ, P5 ;  /* 0x000000ff00087207 */ /* 0x000fe20002800000 */
[----:B------:R-:W-:Y:S01]  /*13d0*/  IMAD R0, R12, R10, R19 ;  /* 0x0000000a0c007224 */ /* 0x000fe200078e0213 */
[----:B-1----:R-:W-:Y:S02]  /*13e0*/  ISETP.NE.U32.AND P5, PT, R14, 0x1, PT ;  /* 0x000000010e00780c */ /* 0x002fe40003fa5070 */
[----:B------:R-:W-:Y:S02]  /*13f0*/  SHF.R.S64 R14, RZ, 0x1e, R21 ;  /* 0x0000001eff0e7819 */ /* 0x000fe40000001015 */
[----:B------:R-:W-:Y:S01]  /*1400*/  ISETP.NE.AND.EX P5, PT, R15, RZ, PT, P5 ;  /* 0x000000ff0f00720c */ /* 0x000fe20003fa5350 */
[----:B------:R-:W-:-:S03]  /*1410*/  IMAD R15, R6, UR44, RZ ;  /* 0x0000002c060f7c24 */ /* 0x000fc6000f8e02ff */
        /* <DEDUP_REMOVED lines=13> */
.L_x_10542:
[----:B------:R-:W-:Y:S05]  /*14f0*/  BSYNC.RECONVERGENT B1 ;  /* 0x0000000000017941 */ /* 0x000fea0003800200 */
.L_x_10541:
        /* <DEDUP_REMOVED lines=19> */
[----:B------:R-:W-:Y:S02]  /*1630*/  IMAD R5, R23, R10, RZ ;  /* 0x0000000a17057224 */ /* 0x000fe400078e02ff */
[----:B------:R-:W0:Y:S02]  /*1640*/  LDC.64 R22, c[0x0][0x398] ;  /* 0x0000e600ff167b82 */ /* 0x000e240000000a00 */
[----:B------:R-:W-:-:S04]  /*1650*/  IMAD.HI.U32 R8, R15, R5, R14 ;  /* 0x000000050f087227 */ /* 0x000fc800078e000e */
[----:B------:R-:W-:Y:S01]  /*1660*/  IMAD.MOV.U32 R5, RZ, RZ, R16 ;  /* 0x000000ffff057224 */ /* 0x000fe200078e0010 */
        /* <DEDUP_REMOVED lines=23> */
[----:B------:R-:W-:Y:S02]  /*17e0*/  IMAD R12, R12, R0, R21 ;  /* 0x000000000c0c7224 */ /* 0x000fe400078e0215 */
[----:B------:R-:W-:Y:S02]  /*17f0*/  IMAD.HI.U32 R0, R15, R5, R14 ;  /* 0x000000050f007227 */ /* 0x000fe400078e000e */
[----:B------:R-:W1:Y:S01]  /*1800*/  LDC.64 R14, c[0x0][0x3a0] ;  /* 0x0000e800ff0e7b82 */ /* 0x000e620000000a00 */
[----:B------:R-:W-:-:S04]  /*1810*/  IABS R8, R12 ;  /* 0x0000000c00087213 */ /* 0x000fc80000000000 */
[----:B------:R-:W-:-:S05]  /*1820*/  MOV R5, R8 ;  /* 0x0000000800057202 */ /* 0x000fca0000000f00 */
        /* <DEDUP_REMOVED lines=12> */
[----:B--2---:R-:W-:-:S04]  /*18f0*/  ISETP.NE.U32.AND P3, PT, R24, 0x1, PT ;  /* 0x000000011800780c */ /* 0x004fc80003f65070 */
[----:B------:R-:W-:-:S03]  /*1900*/  ISETP.NE.AND.EX P3, PT, R25, RZ, PT, P3 ;  /* 0x000000ff1900720c */ /* 0x000fc60003f65330 */
[----:B------:R-:W-:Y:S02]  /*1910*/  @!P5 LOP3.LUT R0, RZ, R19, RZ, 0x33, !PT ;  /* 0x00000013ff00d212 */ /* 0x000fe400078e33ff */
[----:B0-----:R-:W-:Y:S02]  /*1920*/  ISETP.NE.U32.AND P5, PT, R22, 0x1, PT ;  /* 0x000000011600780c */ /* 0x001fe40003fa5070 */
[----:B------:R-:W-:Y:S02]  /*1930*/  IADD3 R5, PT, PT, -R0, RZ, RZ ;  /* 0x000000ff00057210 */ /* 0x000fe40007ffe1ff */
[----:B------:R-:W-:Y:S02]  /*1940*/  SEL R8, R10, RZ, P3 ;  /* 0x000000ff0a087207 */ /* 0x000fe40001800000 */
[----:B-1----:R-:W-:Y:S01]  /*1950*/  ISETP.NE.U32.AND P3, PT, R14, 0x1, PT ;  /* 0x000000010e00780c */ /* 0x002fe20003f65070 */
[----:B------:R-:W-:Y:S01]  /*1960*/  IMAD R5, R19, R5, R12 ;  /* 0x0000000513057224 */ /* 0x000fe200078e020c */
[----:B------:R-:W-:-:S02]  /*1970*/  ISETP.NE.AND.EX P5, PT, R23, RZ, PT, P5 ;  /* 0x000000ff1700720c */ /* 0x000fc40003fa5350 */
[----:B------:R-:W-:Y:S01]  /*1980*/  ISETP.NE.AND.EX P3, PT, R15, RZ, PT, P3 ;  /* 0x000000ff0f00720c */ /* 0x000fe20003f65330 */
[----:B------:R-:W-:Y:S01]  /*1990*/  IMAD R15, R8, UR44, RZ ;  /* 0x0000002c080f7c24 */ /* 0x000fe2000f8e02ff */
        /* <DEDUP_REMOVED lines=15> */
.L_x_10544:
[----:B------:R-:W-:Y:S05]  /*1a90*/  BSYNC.RECONVERGENT B1 ;  /* 0x0000000000017941 */ /* 0x000fea0003800200 */
.L_x_10543:
        /* <DEDUP_REMOVED lines=17> */
[----:B0-----:R-:W-:Y:S01]  /*1bb0*/  IMAD.MOV.U32 R14, RZ, RZ, RZ ;  /* 0x000000ffff0e7224 */ /* 0x001fe200078e00ff */
[----:B---3--:R-:W-:-:S05]  /*1bc0*/  IADD3 R5, PT, PT, RZ, -R15, RZ ;  /* 0x8000000fff057210 */ /* 0x008fca0007ffe0ff */
        /* <DEDUP_REMOVED lines=21> */
[----:B-1----:R-:W-:-:S03]  /*1d20*/  IMAD.MOV R5, RZ, RZ, -R15 ;  /* 0x000000ffff057224 */ /* 0x002fc600078e0a0f */
[----:B------:R-:W-:Y:S02]  /*1d30*/  @!P2 IADD3 R10, PT, PT, -R10, RZ, RZ ;  /* 0x000000ff0a0aa210 */ /* 0x000fe40007ffe1ff */
[----:B------:R-:W-:Y:S01]  /*1d40*/  @!P5 LOP3.LUT R10, RZ, R12, RZ, 0x33, !PT ;  /* 0x0000000cff0ad212 */ /* 0x000fe200078e33ff */
[----:B------:R-:W-:-:S04]  /*1d50*/  IMAD R5, R5, R16, RZ ;  /* 0x0000001005057224 */ /* 0x000fc800078e02ff */
[----:B------:R-:W-:-:S04]  /*1d60*/  IMAD.MOV R0, RZ, RZ, -R10 ;  /* 0x000000ffff007224 */ /* 0x000fc800078e0a0a */
[----:B------:R-:W-:Y:S02]  /*1d70*/  IMAD R12, R12, R0, R19 ;  /* 0x000000000c0c7224 */ /* 0x000fe400078e0213 */
[----:B------:R-:W-:Y:S02]  /*1d80*/  IMAD.HI.U32 R0, R15, R5, R14 ;  /* 0x000000050f007227 */ /* 0x000fe400078e000e */
[----:B------:R-:W0:Y:S01]  /*1d90*/  LDC.64 R14, c[0x0][0x3a0] ;  /* 0x0000e800ff0e7b82 */ /* 0x000e220000000a00 */
        /* <DEDUP_REMOVED lines=41> */
.L_x_10546:
[----:B------:R-:W-:Y:S05]  /*2030*/  BSYNC.RECONVERGENT B1 ;  /* 0x0000000000017941 */ /* 0x000fea0003800200 */
.L_x_10545:
        /* <DEDUP_REMOVED lines=15> */
[----:B-1----:R-:W-:Y:S02]  /*2130*/  IABS R16, R19 ;  /* 0x0000001300107213 */ /* 0x002fe40000000000 */
[----:B------:R-:W-:-:S05]  /*2140*/  ISETP.NE.AND P5, PT, R19, RZ, PT ;  /* 0x000000ff1300720c */ /* 0x000fca0003fa5270 */
[----:B---3--:R-:W1:Y:S02]  /*2150*/  MUFU.RCP R0, R0 ;  /* 0x0000000000007308 */ /* 0x008e640000001000 */
[----:B-1----:R-:W-:-:S06]  /*2160*/  IADD3 R14, PT, PT, R0, 0xffffffe, RZ ;  /* 0x0ffffffe000e7810 */ /* 0x002fcc0007ffe0ff */
[----:B------:R1:W3:Y:S02]  /*2170*/  F2I.FTZ.U32.TRUNC.NTZ R15, R14 ;  /* 0x0000000e000f7305 */ /* 0x0002e4000021f000 */
[----:B-1----:R-:W-:Y:S02]  /*2180*/  IMAD.MOV.U32 R14, RZ, RZ, RZ ;  /* 0x000000ffff0e7224 */ /* 0x002fe400078e00ff */
[----:B---3--:R-:W-:-:S04]  /*2190*/  IMAD.MOV R5, RZ, RZ, -R15 ;  /* 0x000000ffff057224 */ /* 0x008fc800078e0a0f */
[----:B------:R-:W-:-:S04]  /*21a0*/  IMAD R5, R5, R12, RZ ;  /* 0x0000000c05057224 */ /* 0x000fc800078e02ff */
[----:B------:R-:W-:Y:S01]  /*21b0*/  IMAD.HI.U32 R8, R15, R5, R14 ;  /* 0x000000050f087227 */ /* 0x000fe200078e000e */
[----:B------:R-:W-:Y:S01]  /*21c0*/  MOV R5, R11 ;  /* 0x0000000b00057202 */ /* 0x000fe20000000f00 */
        /* <DEDUP_REMOVED lines=14> */
[----:B------:R-:W-:-:S05]  /*22b0*/  @P1 VIADD R0, R0, 0x1 ;  /* 0x0000000100001836 */ /* 0x000fca0000000000 */
[----:B------:R-:W-:-:S05]  /*22c0*/  MOV R12, R0 ;  /* 0x00000000000c7202 */ /* 0x000fca0000000f00 */
[----:B------:R-:W-:Y:S01]  /*22d0*/  @!P3 IMAD.MOV R12, RZ, RZ, -R12 ;  /* 0x000000ffff0cb224 */ /* 0x000fe200078e0a0c */
[----:B------:R-:W-:Y:S01]  /*22e0*/  @!P2 LOP3.LUT R12, RZ, R10, RZ, 0x33, !PT ;  /* 0x0000000aff0ca212 */ /* 0x000fe200078e33ff */
[----:B-1----:R-:W-:-:S03]  /*22f0*/  IMAD.MOV R5, RZ, RZ, -R11 ;  /* 0x000000ffff057224 */ /* 0x002fc600078e0a0b */
[----:B------:R-:W-:Y:S01]  /*2300*/  IADD3 R0, PT, PT, -R12, RZ, RZ ;  /* 0x000000ff0c007210 */ /* 0x000fe20007ffe1ff */
[----:B------:R-:W-:-:S04]  /*2310*/  IMAD R5, R5, R16, RZ ;  /* 0x0000001005057224 */ /* 0x000fc800078e02ff */
[----:B------:R-:W-:Y:S02]  /*2320*/  IMAD R14, R10, R0, R17 ;  /* 0x000000000a0e7224 */ /* 0x000fe400078e0211 */
[----:B------:R-:W-:-:S03]  /*2330*/  IMAD.MOV.U32 R10, RZ, RZ, RZ ;  /* 0x000000ffff0a7224 */ /* 0x000fc600078e00ff */
[----:B------:R-:W-:Y:S01]  /*2340*/  IABS R8, R14 ;  /* 0x0000000e00087213 */ /* 0x000fe20000000000 */
[----:B------:R-:W-:Y:S02]  /*2350*/  IMAD.HI.U32 R0, R11, R5, R10 ;  /* 0x000000050b007227 */ /* 0x000fe400078e000a */
[----:B------:R-:W1:Y:S02]  /*2360*/  LDC.64 R10, c[0x0][0x3a0] ;  /* 0x0000e800ff0a7b82 */ /* 0x000e640000000a00 */
[----:B------:R-:W-:-:S04]  /*2370*/  IMAD.MOV.U32 R5, RZ, RZ, R8 ;  /* 0x000000ffff057224 */ /* 0x000fc800078e0008 */
[----:B------:R-:W-:-:S05]  /*2380*/  IMAD.HI.U32 R0, R0, R5, RZ ;  /* 0x0000000500007227 */ /* 0x000fca00078e00ff */
[----:B------:R-:W-:-:S05]  /*2390*/  IADD3 R8, PT, PT, -R0, RZ, RZ ;  /* 0x000000ff00087210 */ /* 0x000fca0007ffe1ff */
[----:B------:R-:W-:-:S05]  /*23a0*/  IMAD R5, R16, R8, R5 ;  /* 0x0000000810057224 */ /* 0x000fca00078e0205 */
        /* <DEDUP_REMOVED lines=34> */
.L_x_10548:
[----:B------:R-:W-:Y:S05]  /*25d0*/  BSYNC.RECONVERGENT B1 ;  /* 0x0000000000017941 */ /* 0x000fea0003800200 */
.L_x_10547:
        /* <DEDUP_REMOVED lines=15> */
[----:B-1----:R-:W-:-:S07]  /*26d0*/  ISETP.NE.AND P5, PT, R17, RZ, PT ;  /* 0x000000ff1100720c */ /* 0x002fce0003fa5270 */
[----:B0-----:R-:W0:Y:S02]  /*26e0*/  MUFU.RCP R0, R0 ;  /* 0x0000000000007308 */ /* 0x001e240000001000 */
[----:B0-----:R-:W-:-:S06]  /*26f0*/  VIADD R14, R0, 0xffffffe ;  /* 0x0ffffffe000e7836 */ /* 0x001fcc0000000000 */
[----:B------:R0:W1:Y:S02]  /*2700*/  F2I.FTZ.U32.TRUNC.NTZ R15, R14 ;  /* 0x0000000e000f7305 */ /* 0x000064000021f000 */
[----:B0-----:R-:W-:Y:S01]  /*2710*/  IMAD.MOV.U32 R14, RZ, RZ, RZ ;  /* 0x000000ffff0e7224 */ /* 0x001fe200078e00ff */
[----:B-1----:R-:W-:-:S05]  /*2720*/  IADD3 R5, PT, PT, RZ, -R15, RZ ;  /* 0x8000000fff057210 */ /* 0x002fca0007ffe0ff */
[----:B------:R-:W-:-:S04]  /*2730*/  IMAD R5, R5, R10, RZ ;  /* 0x0000000a05057224 */ /* 0x000fc800078e02ff */
[----:B------:R-:W-:Y:S01]  /*2740*/  IMAD.HI.U32 R8, R15, R5, R14 ;  /* 0x000000050f087227 */ /* 0x000fe200078e000e */
[----:B------:R-:W-:-:S03]  /*2750*/  IABS R14, R17 ;  /* 0x00000011000e7213 */ /* 0x000fc60000000000 */
        /* <DEDUP_REMOVED lines=14> */
[----:B------:R-:W-:Y:S01]  /*2840*/  ISETP.GE.AND P3, PT, R5, RZ, PT ;  /* 0x000000ff0500720c */ /* 0x000fe20003f66270 */
[----:B0-----:R-:W-:-:S06]  /*2850*/  HFMA2 R8, -RZ, RZ, 0, 0 ;  /* 0x00000000ff087431 */ /* 0x001fcc00000001ff */
[----:B------:R-:W-:Y:S02]  /*2860*/  @P1 VIADD R0, R0, 0x1 ;  /* 0x0000000100001836 */ /* 0x000fe40000000000 */
[----:B-1----:R-:W-:Y:S02]  /*2870*/  IMAD.MOV R5, RZ, RZ, -R9 ;  /* 0x000000ffff057224 */ /* 0x002fe400078e0a09 */
[----:B------:R-:W-:Y:S02]  /*2880*/  IMAD.MOV.U32 R10, RZ, RZ, R0 ;  /* 0x000000ffff0a7224 */ /* 0x000fe400078e0000 */
[----:B------:R-:W-:-:S03]  /*2890*/  IMAD R5, R5, R14, RZ ;  /* 0x0000000e05057224 */ /* 0x000fc600078e02ff */
        /* <DEDUP_REMOVED lines=10> */
[----:B------:R-:W0:Y:S03]  /*2940*/  LDC.64 R8, c[0x0][0x3a0] ;  /* 0x0000e800ff087b82 */ /* 0x000e260000000a00 */
[----:B------:R-:W-:-:S13]  /*2950*/  ISETP.GT.U32.AND P2, PT, R14, R5, PT ;  /* 0x000000050e00720c */ /* 0x000fda0003f44070 */
[-C--:B------:R-:W-:Y:S01]  /*2960*/  @!P2 IADD3 R5, PT, PT, R5, -R14.reuse, RZ ;  /* 0x8000000e0505a210 */ /* 0x080fe20007ffe0ff */
[----:B------:R-:W-:Y:S01]  /*2970*/  @!P2 VIADD R0, R0, 0x1 ;  /* 0x000000010000a836 */ /* 0x000fe20000000000 */
[----:B--2---:R-:W-:Y:S02]  /*2980*/  ISETP.NE.U32.AND P2, PT, R20, 0x1, PT ;  /* 0x000000011400780c */ /* 0x004fe40003f45070 */
[----:B------:R-:W-:Y:S02]  /*2990*/  ISETP.GE.U32.AND P1, PT, R5, R14, PT ;  /* 0x0000000e0500720c */ /* 0x000fe40003f26070 */
[----:B------:R-:W1:Y:S01]  /*29a0*/  LDC.64 R14, c[0x0][0x398] ;  /* 0x0000e600ff0e7b82 */ /* 0x000e620000000a00 */
[----:B------:R-:W-:-:S04]  /*29b0*/  LOP3.LUT R5, R12, R17, RZ, 0x3c, !PT ;  /* 0x000000110c057212 */ /* 0x000fc800078e3cff */
[----:B------:R-:W-:-:S06]  /*29c0*/  ISETP.GE.AND P3, PT, R5, RZ, PT ;  /* 0x000000ff0500720c */ /* 0x000fcc0003f66270 */
[----:B------:R-:W-:-:S07]  /*29d0*/  @P1 VIADD R0, R0, 0x1 ;  /* 0x0000000100001836 */ /* 0x000fce0000000000 */
[----:B------:R-:W-:Y:S02]  /*29e0*/  @!P3 IADD3 R0, PT, PT, -R0, RZ, RZ ;  /* 0x000000ff0000b210 */ /* 0x000fe40007ffe1ff */
[----:B------:R-:W-:Y:S02]  /*29f0*/  @!P5 LOP3.LUT R0, RZ, R17, RZ, 0x33, !PT ;  /* 0x00000011ff00d212 */ /* 0x000fe400078e33ff */
[----:B------:R-:W-:Y:S02]  /*2a00*/  ISETP.NE.AND.EX P3, PT, R21, RZ, PT, P2 ;  /* 0x000000ff1500720c */ /* 0x000fe40003f65320 */
[----:B-1----:R-:W-:Y:S01]  /*2a10*/  ISETP.NE.U32.AND P1, PT, R14, 0x1, PT ;  /* 0x000000010e00780c */ /* 0x002fe20003f25070 */
[----:B------:R-:W-:Y:S01]  /*2a20*/  IMAD.MOV R5, RZ, RZ, -R0 ;  /* 0x000000ffff057224 */ /* 0x000fe200078e0a00 */
[----:B------:R-:W-:Y:S02]  /*2a30*/  SHF.R.S64 R14, RZ, 0x1e, R19 ;  /* 0x0000001eff0e7819 */ /* 0x000fe40000001013 */
[----:B------:R-:W-:Y:S01]  /*2a40*/  ISETP.NE.AND.EX P2, PT, R15, RZ, PT, P1 ;  /* 0x000000ff0f00720c */ /* 0x000fe20003f45310 */
[----:B------:R-:W-:Y:S01]  /*2a50*/  IMAD R5, R17, R5, R12 ;  /* 0x0000000511057224 */ /* 0x000fe200078e020c */
[----:B0-----:R-:W-:-:S02]  /*2a60*/  ISETP.NE.U32.AND P1, PT, R8, 0x1, PT ;  /* 0x000000010800780c */ /* 0x001fc40003f25070 */
[----:B------:R-:W-:Y:S02]  /*2a70*/  SEL R8, R10, RZ, P3 ;  /* 0x000000ff0a087207 */ /* 0x000fe40001800000 */
        /* <DEDUP_REMOVED lines=16> */
.L_x_10550:
[----:B------:R-:W-:Y:S05]  /*2b80*/  BSYNC.RECONVERGENT B1 ;  /* 0x0000000000017941 */ /* 0x000fea0003800200 */
.L_x_10549:
        /* <DEDUP_REMOVED lines=15> */
[----:B-1----:R-:W-:Y:S02]  /*2c80*/  IABS R18, R17 ;  /* 0x0000001100127213 */ /* 0x002fe40000000000 */
[----:B------:R-:W-:-:S05]  /*2c90*/  ISETP.NE.AND P4, PT, R17, RZ, PT ;  /* 0x000000ff1100720c */ /* 0x000fca0003f85270 */
        /* <DEDUP_REMOVED lines=9> */
[----:B------:R-:W-:Y:S02]  /*2d30*/  IMAD.MOV.U32 R5, RZ, RZ, R7 ;  /* 0x000000ffff057224 */ /* 0x000fe400078e0007 */
[----:B------:R-:W-:Y:S02]  /*2d40*/  VIADD R14, R20, 0xffffffe ;  /* 0x0ffffffe140e7836 */ /* 0x000fe40000000000 */
[----:B------:R-:W-:Y:S01]  /*2d50*/  IMAD.HI.U32 R0, R10, R5, RZ ;  /* 0x000000050a007227 */ /* 0x000fe200078e00ff */
[----:B------:R-:W0:Y:S01]  /*2d60*/  LDC.64 R20, c[0x0][0x398] ;  /* 0x0000e600ff147b82 */ /* 0x000e220000000a00 */
[----:B------:R1:W3:Y:S02]  /*2d70*/  F2I.FTZ.U32.TRUNC.NTZ R15, R14 ;  /* 0x0000000e000f7305 */ /* 0x0002e4000021f000 */
[----:B------:R-:W-:-:S04]  /*2d80*/  IMAD.MOV R10, RZ, RZ, -R0 ;  /* 0x000000ffff0a7224 */ /* 0x000fc800078e0a00 */
[----:B------:R-:W-:Y:S02]  /*2d90*/  IMAD R5, R16, R10, R5 ;  /* 0x0000000a10057224 */ /* 0x000fe400078e0205 */
[----:B-1----:R-:W-:-:S03]  /*2da0*/  IMAD.MOV.U32 R14, RZ, RZ, RZ ;  /* 0x000000ffff0e7224 */ /* 0x002fc600078e00ff */
[----:B------:R-:W-:-:S13]  /*2db0*/  ISETP.GT.U32.AND P2, PT, R16, R5, PT ;  /* 0x000000051000720c */ /* 0x000fda0003f44070 */
[-C--:B------:R-:W-:Y:S01]  /*2dc0*/  @!P2 IADD3 R5, PT, PT, R5, -R16.reuse, RZ ;  /* 0x800000100505a210 */ /* 0x080fe20007ffe0ff */
[----:B------:R-:W-:Y:S01]  /*2dd0*/  @!P2 VIADD R0, R0, 0x1 ;  /* 0x000000010000a836 */ /* 0x000fe20000000000 */
[----:B------:R-:W-:Y:S02]  /*2de0*/  ISETP.NE.AND P2, PT, R12, RZ, PT ;  /* 0x000000ff0c00720c */ /* 0x000fe40003f45270 */
[----:B------:R-:W-:Y:S02]  /*2df0*/  ISETP.GE.U32.AND P1, PT, R5, R16, PT ;  /* 0x000000100500720c */ /* 0x000fe40003f26070 */
[----:B------:R-:W-:-:S04]  /*2e00*/  LOP3.LUT R5, R19, R12, RZ, 0x3c, !PT ;  /* 0x0000000c13057212 */ /* 0x000fc800078e3cff */
[----:B------:R-:W-:Y:S02]  /*2e10*/  ISETP.GE.AND P3, PT, R5, RZ, PT ;  /* 0x000000ff0500720c */ /* 0x000fe40003f66270 */
[----:B---3--:R-:W-:-:S05]  /*2e20*/  IADD3 R5, PT, PT, RZ, -R15, RZ ;  /* 0x8000000fff057210 */ /* 0x008fca0007ffe0ff */
[----:B------:R-:W-:Y:S01]  /*2e30*/  @P1 IADD3 R0, PT, PT, R0, 0x1, RZ ;  /* 0x0000000100001810 */ /* 0x000fe20007ffe0ff */
[----:B------:R-:W-:-:S04]  /*2e40*/  IMAD R5, R5, R18, RZ ;  /* 0x0000001205057224 */ /* 0x000fc800078e02ff */
[----:B------:R-:W-:-:S04]  /*2e50*/  IMAD.MOV.U32 R7, RZ, RZ, R0 ;  /* 0x000000ffff077224 */ /* 0x000fc800078e0000 */
[----:B------:R-:W-:Y:S01]  /*2e60*/  @!P3 IMAD.MOV R7, RZ, RZ, -R7 ;  /* 0x000000ffff07b224 */ /* 0x000fe200078e0a07 */
[----:B------:R-:W-:-:S05]  /*2e70*/  @!P2 LOP3.LUT R7, RZ, R12, RZ, 0x33, !PT ;  /* 0x0000000cff07a212 */ /* 0x000fca00078e33ff */
[----:B------:R-:W-:-:S04]  /*2e80*/  IMAD.MOV R0, RZ, RZ, -R7 ;  /* 0x000000ffff007224 */ /* 0x000fc800078e0a07 */
        /* <DEDUP_REMOVED lines=16> */
[----:B0-----:R-:W-:-:S05]  /*2f90*/  ISETP.NE.U32.AND P1, PT, R20, 0x1, PT ;  /* 0x000000011400780c */ /* 0x001fca0003f25070 */
        /* <DEDUP_REMOVED lines=25> */
.L_x_10552:
[----:B------:R-:W-:Y:S05]  /*3130*/  BSYNC.RECONVERGENT B1 ;  /* 0x0000000000017941 */ /* 0x000fea0003800200 */
.L_x_10551:
        /* <DEDUP_REMOVED lines=46> */
[----:B------:R-:W0:Y:S10]  /*3420*/  F2I.FTZ.U32.TRUNC.NTZ R11, R11 ;  /* 0x0000000b000b7305 */ /* 0x000e34000021f000 */
[----:B------:R-:W-:Y:S01]  /*3430*/  @P5 VIADD R0, R0, 0x1 ;  /* 0x0000000100005836 */ /* 0x000fe20000000000 */
[----:B------:R-:W-:-:S04]  /*3440*/  ISETP.GE.AND P5, PT, R10, RZ, PT ;  /* 0x000000ff0a00720c */ /* 0x000fc80003fa6270 */
[----:B------:R-:W-:Y:S02]  /*3450*/  MOV R12, R0 ;  /* 0x00000000000c7202 */ /* 0x000fe40000000f00 */
[----:B0-----:R-:W-:-:S05]  /*3460*/  IADD3 R10, PT, PT, RZ, -R11, RZ ;  /* 0x8000000bff0a7210 */ /* 0x001fca0007ffe0ff */
[----:B------:R-:W-:Y:S02]  /*3470*/  IMAD R21, R10, R23, RZ ;  /* 0x000000170a157224 */ /* 0x000fe400078e02ff */
[----:B------:R-:W-:Y:S01]  /*3480*/  @!P5 IMAD.MOV R12, RZ, RZ, -R12 ;  /* 0x000000ffff0cd224 */ /* 0x000fe200078e0a0c */
[----:B------:R-:W-:Y:S01]  /*3490*/  ISETP.NE.AND P5, PT, R14, RZ, PT ;  /* 0x000000ff0e00720c */ /* 0x000fe20003fa5270 */
[----:B------:R-:W-:-:S04]  /*34a0*/  IMAD.MOV.U32 R10, RZ, RZ, RZ ;  /* 0x000000ffff0a7224 */ /* 0x000fc800078e00ff */
[----:B------:R-:W-:-:S08]  /*34b0*/  IMAD.HI.U32 R21, R11, R21, R10 ;  /* 0x000000150b157227 */ /* 0x000fd000078e000a */
[----:B------:R-:W-:-:S05]  /*34c0*/  @!P5 LOP3.LUT R12, RZ, R14, RZ, 0x33, !PT ;  /* 0x0000000eff0cd212 */ /* 0x000fca00078e33ff */
[----:B------:R-:W-:-:S04]  /*34d0*/  IMAD.MOV R0, RZ, RZ, -R12 ;  /* 0x000000ffff007224 */ /* 0x000fc800078e0a0c */
[----:B------:R-:W-:-:S05]  /*34e0*/  IMAD R17, R14, R0, R19 ;  /* 0x000000000e117224 */ /* 0x000fca00078e0213 */
[----:B------:R-:W-:-:S04]  /*34f0*/  IABS R0, R17 ;  /* 0x0000001100007213 */ /* 0x000fc80000000000 */
[----:B------:R-:W-:-:S05]  /*3500*/  MOV R10, R0 ;  /* 0x00000000000a7202 */ /* 0x000fca0000000f00 */
[----:B------:R-:W-:Y:S02]  /*3510*/  IMAD.HI.U32 R0, R21, R10, RZ ;  /* 0x0000000a15007227 */ /* 0x000fe400078e00ff */
[----:B------:R-:W0:Y:S02]  /*3520*/  LDC.64 R20, c[0x0][0x3a0] ;  /* 0x0000e800ff147b82 */ /* 0x000e240000000a00 */
        /* <DEDUP_REMOVED lines=9> */
[----:B------:R-:W-:-:S02]  /*35c0*/  ISETP.GE.AND P5, PT, R10, RZ, PT ;  /* 0x000000ff0a00720c */ /* 0x000fc40003fa6270 */
[----:B------:R-:W2:Y:S11]  /*35d0*/  LDC.64 R10, c[0x0][0x390] ;  /* 0x0000e400ff0a7b82 */ /* 0x000eb60000000a00 */
        /* <DEDUP_REMOVED lines=28> */
.L_x_10554:
[----:B------:R-:W-:Y:S05]  /*37a0*/  BSYNC.RECONVERGENT B1 ;  /* 0x0000000000017941 */ /* 0x000fea0003800200 */
.L_x_10553:
        /* <DEDUP_REMOVED lines=19> */
[----:B------:R-:W-:Y:S02]  /*38e0*/  IMAD R9, R21, R12, RZ ;  /* 0x0000000c15097224 */ /* 0x000fe400078e02ff */
[----:B------:R-:W0:Y:S02]  /*38f0*/  LDC.64 R20, c[0x0][0x3a0] ;  /* 0x0000e800ff147b82 */ /* 0x000e240000000a00 */
        /* <DEDUP_REMOVED lines=22> */
[----:B------:R-:W-:Y:S01]  /*3a60*/  @!P3 LOP3.LUT R12, RZ, R14, RZ, 0x33, !PT ;  /* 0x0000000eff0cb212 */ /* 0x000fe200078e33ff */
[----:B------:R-:W-:-:S04]  /*3a70*/  IMAD R9, R9, R16, RZ ;  /* 0x0000001009097224 */ /* 0x000fc800078e02ff */
        /* <DEDUP_REMOVED lines=21> */
[----:B-1----:R-:W-:Y:S02]  /*3bd0*/  ISETP.NE.U32.AND P5, PT, R10, 0x1, PT ;  /* 0x000000010a00780c */ /* 0x002fe40003fa5070 */
[----:B------:R-:W-:Y:S01]  /*3be0*/  SEL R10, R12, RZ, P3 ;  /* 0x000000ff0c0a7207 */ /* 0x000fe20001800000 */
[----:B------:R-:W-:Y:S01]  /*3bf0*/  IMAD.MOV R9, RZ, RZ, -R0 ;  /* 0x000000ffff097224 */ /* 0x000fe200078e0a00 */
[----:B0-----:R-:W-:Y:S02]  /*3c00*/  ISETP.NE.U32.AND P3, PT, R20, 0x1, PT ;  /* 0x000000011400780c */ /* 0x001fe40003f65070 */
[----:B------:R-:W-:Y:S01]  /*3c10*/  ISETP.NE.AND.EX P5, PT, R11, RZ, PT, P5 ;  /* 0x000000ff0b00720c */ /* 0x000fe20003fa5350 */
[----:B------:R-:W-:Y:S01]  /*3c20*/  IMAD R9, R17, R9, R14 ;  /* 0x0000000911097224 */ /* 0x000fe200078e020e */
[----:B------:R-:W-:Y:S01]  /*3c30*/  ISETP.NE.AND.EX P3, PT, R21, RZ, PT, P3 ;  /* 0x000000ff1500720c */ /* 0x000fe20003f65330 */
[----:B------:R-:W-:Y:S01]  /*3c40*/  IMAD R11, R10, UR44, RZ ;  /* 0x0000002c0a0b7c24 */ /* 0x000fe2000f8e02ff */
        /* <DEDUP_REMOVED lines=15> */
.L_x_10556:
[----:B------:R-:W-:Y:S05]  /*3d40*/  BSYNC.RECONVERGENT B1 ;  /* 0x0000000000017941 */ /* 0x000fea0003800200 */
.L_x_10555:
        /* <DEDUP_REMOVED lines=69> */
[----:B-1----:R-:W-:Y:S02]  /*41a0*/  ISETP.NE.U32.AND P5, PT, R10, 0x1, PT ;  /* 0x000000010a00780c */ /* 0x002fe40003fa5070 */
[----:B------:R-:W-:Y:S01]  /*41b0*/  ISETP.NE.AND.EX P2, PT, R21, RZ, PT, P2 ;  /* 0x000000ff1500720c */ /* 0x000fe20003f45320 */
        /* <DEDUP_REMOVED lines=19> */
.L_x_10558:
[----:B------:R-:W-:Y:S05]  /*42f0*/  BSYNC.RECONVERGENT B1 ;  /* 0x0000000000017941 */ /* 0x000fea0003800200 */
.L_x_10557:
        /* <DEDUP_REMOVED lines=19> */
[----:B------:R-:W-:Y:S01]  /*4430*/  IMAD R7, R9, R14, RZ ;  /* 0x0000000e09077224 */ /* 0x000fe200078e02ff */
[----:B------:R-:W-:-:S03]  /*4440*/  IABS R9, R17 ;  /* 0x0000001100097213 */ /* 0x000fc60000000000 */
[----:B------:R-:W-:-:S04]  /*4450*/  IMAD.HI.U32 R16, R11, R7, R10 ;  /* 0x000000070b107227 */ /* 0x000fc800078e000a */
[----:B------:R-:W-:Y:S01]  /*4460*/  IMAD.MOV.U32 R7, RZ, RZ, R9 ;  /* 0x000000ffff077224 */ /* 0x000fe200078e0009 */
[----:B------:R-:W-:-:S03]  /*4470*/  IABS R9, R15 ;  /* 0x0000000f00097213 */ /* 0x000fc60000000000 */
        /* <DEDUP_REMOVED lines=14> */
[----:B------:R-:W0:Y:S02]  /*4560*/  LDC.64 R18, c[0x0][0x398] ;  /* 0x0000e600ff127b82 */ /* 0x000e240000000a00 */
[----:B------:R1:W3:Y:S01]  /*4570*/  F2I.FTZ.U32.TRUNC.NTZ R11, R10 ;  /* 0x0000000a000b7305 */ /* 0x0002e2000021f000 */
        /* <DEDUP_REMOVED lines=50> */
.L_x_10560:
[----:B------:R-:W-:Y:S05]  /*48a0*/  BSYNC.RECONVERGENT B1 ;  /* 0x0000000000017941 */ /* 0x000fea0003800200 */
.L_x_10559:
        /* <DEDUP_REMOVED lines=91> */
.L_x_10562:
[----:B------:R-:W-:Y:S05]  /*4e60*/  BSYNC.RECONVERGENT B1 ;  /* 0x0000000000017941 */ /* 0x000fea0003800200 */
.L_x_10561:
[----:B------:R-:W-:Y:S01]  /*4e70*/  ISETP.GE.AND.EX P4, PT, RZ, R3, PT, P1 ;  /* 0x00000003ff00720c */ /* 0x000fe20003f86310 */
[----:B------:R-:W-:Y:S01]  /*4e80*/  BSSY.RECONVERGENT B1, `(.L_x_10563) ;  /* 0x000005e000017945 */ /* 0x000fe20003800200 */
[-C--:B------:R-:W-:Y:S02]  /*4e90*/  ISETP.GE.U32.AND P5, PT, R51, R2.reuse, PT ;  /* 0x000000023300720c */ /* 0x080fe40003fa6070 */
[-C--:B------:R-:W-:Y:S02]  /*4ea0*/  ISETP.GE.U32.AND P6, PT, R49, R2.reuse, PT ;  /* 0x000000023100720c */ /* 0x080fe40003fc6070 */
[-C--:B------:R-:W-:Y:S02]  /*4eb0*/  ISETP.GE.U32.AND P3, PT, R7, R2.reuse, PT ;  /* 0x000000020700720c */ /* 0x080fe40003f66070 */
[-C--:B------:R-:W-:Y:S02]  /*4ec0*/  ISETP.GE.U32.AND P2, PT, R47, R2.reuse, PT ;  /* 0x000000022f00720c */ /* 0x080fe40003f46070 */
[----:B------:R-:W-:-:S02]  /*4ed0*/  ISETP.GE.U32.AND P1, PT, R45, R2, PT ;  /* 0x000000022d00720c */ /* 0x000fc40003f26070 */
        /* <DEDUP_REMOVED lines=19> */
[----:B------:R-:W-:-:S04]  /*5010*/  IMAD R5, R5, R14, RZ ;  /* 0x0000000e05057224 */ /* 0x000fc800078e02ff */
        /* <DEDUP_REMOVED lines=21> */
[----:B------:R-:W-:Y:S01]  /*5170*/  ISETP.NE.AND P4, PT, R12, RZ, PT ;  /* 0x000000ff0c00720c */ /* 0x000fe20003f85270 */
[----:B------:R-:W-:-:S12]  /*5180*/  IMAD R5, R5, R16, RZ ;  /* 0x0000001005057224 */ /* 0x000fd800078e02ff */
[----:B------:R-:W-:-:S05]  /*5190*/  @!P4 LOP3.LUT R9, RZ, R12, RZ, 0x33, !PT ;  /* 0x0000000cff09c212 */ /* 0x000fca00078e33ff */
[----:B------:R-:W-:-:S04]  /*51a0*/  IMAD.MOV R0, RZ, RZ, -R9 ;  /* 0x000000ffff007224 */ /* 0x000fc800078e0a09 */
[----:B------:R-:W-:Y:S02]  /*51b0*/  IMAD R15, R12, R0, R17 ;  /* 0x000000000c0f7224 */ /* 0x000fe400078e0211 */
[----:B------:R-:W-:-:S03]  /*51c0*/  IMAD.HI.U32 R0, R11, R5, R10 ;  /* 0x000000050b007227 */ /* 0x000fc600078e000a */
[----:B------:R-:W-:-:S04]  /*51d0*/  IABS R12, R15 ;  /* 0x0000000f000c7213 */ /* 0x000fc80000000000 */
        /* <DEDUP_REMOVED lines=19> */
[----:B------:R-:W-:Y:S02]  /*5310*/  IADD3 R10, PT, PT, -R0, RZ, RZ ;  /* 0x000000ff000a7210 */ /* 0x000fe40007ffe1ff */
[----:B------:R-:W-:-:S04]  /*5320*/  ISETP.NE.AND.EX P4, PT, R11, RZ, PT, P4 ;  /* 0x000000ff0b00720c */ /* 0x000fc80003f85340 */
[----:B------:R-:W-:Y:S01]  /*5330*/  SEL R9, R0, RZ, P4 ;  /* 0x000000ff00097207 */ /* 0x000fe20002000000 */
[----:B------:R-:W-:Y:S01]  /*5340*/  IMAD R0, R18, R10, R15 ;  /* 0x0000000a12007224 */ /* 0x000fe200078e020f */
[----:B0-----:R-:W-:Y:S01]  /*5350*/  ISETP.NE.U32.AND P4, PT, R20, 0x1, PT ;  /* 0x000000011400780c */ /* 0x001fe20003f85070 */
[----:B------:R-:W-:-:S03]  /*5360*/  IMAD R10, R5, UR44, RZ ;  /* 0x0000002c050a7c24 */ /* 0x000fc6000f8e02ff */
[----:B------:R-:W-:Y:S01]  /*5370*/  ISETP.NE.AND.EX P4, PT, R21, RZ, PT, P4 ;  /* 0x000000ff1500720c */ /* 0x000fe20003f85340 */
[----:B------:R-:W-:Y:S01]  /*5380*/  IMAD R9, R9, UR45, R10 ;  /* 0x0000002d09097c24 */ /* 0x000fe2000f8e020a */
        /* <DEDUP_REMOVED lines=13> */
.L_x_10564:
[----:B------:R-:W-:Y:S05]  /*5460*/  BSYNC.RECONVERGENT B1 ;  /* 0x0000000000017941 */ /* 0x000fea0003800200 */
.L_x_10563:
        /* <DEDUP_REMOVED lines=98> */
.L_x_10566:
[----:B------:R-:W-:Y:S05]  /*5a90*/  BSYNC.RECONVERGENT B1 ;  /* 0x0000000000017941 */ /* 0x000fea0003800200 */
.L_x_10565:
        /* <DEDUP_REMOVED lines=18> */
[----:B------:R-:W-:-:S04]  /*5bc0*/  IMAD R5, R5, R14, RZ ;  /* 0x0000000e05057224 */ /* 0x000fc800078e02ff */
[----:B------:R-:W-:-:S04]  /*5bd0*/  IMAD.HI.U32 R16, R11, R5, R10 ;  /* 0x000000050b107227 */ /* 0x000fc800078e000a */
[----:B------:R-:W-:-:S04]  /*5be0*/  IMAD.MOV.U32 R5, RZ, RZ, R9 ;  /* 0x000000ffff057224 */ /* 0x000fc800078e0009 */
        /* <DEDUP_REMOVED lines=12> */
[----:B0-----:R-:W-:Y:S02]  /*5cb0*/  VIADD R10, R18, 0xffffffe ;  /* 0x0ffffffe120a7836 */ /* 0x001fe40000000000 */
[----:B------:R-:W0:Y:S02]  /*5cc0*/  LDC.64 R18, c[0x0][0x398] ;  /* 0x0000e600ff127b82 */ /* 0x000e240000000a00 */
[----:B------:R1:W3:Y:S02]  /*5cd0*/  F2I.FTZ.U32.TRUNC.NTZ R11, R10 ;  /* 0x0000000a000b7305 */ /* 0x0002e4000021f000 */
[----:B------:R-:W-:Y:S02]  /*5ce0*/  @P5 IADD3 R0, PT, PT, R0, 0x1, RZ ;  /* 0x0000000100005810 */ /* 0x000fe40007ffe0ff */
[----:B------:R-:W-:-:S03]  /*5cf0*/  ISETP.NE.AND P5, PT, R12, RZ, PT ;  /* 0x000000ff0c00720c */ /* 0x000fc60003fa5270 */
[----:B------:R-:W-:Y:S02]  /*5d00*/  IMAD.MOV.U32 R9, RZ, RZ, R0 ;  /* 0x000000ffff097224 */ /* 0x000fe400078e0000 */
[----:B-1----:R-:W-:Y:S02]  /*5d10*/  IMAD.MOV.U32 R10, RZ, RZ, RZ ;  /* 0x000000ffff0a7224 */ /* 0x002fe400078e00ff */
[----:B------:R-:W-:Y:S01]  /*5d20*/  @!P6 IMAD.MOV R9, RZ, RZ, -R9 ;  /* 0x000000ffff09e224 */ /* 0x000fe200078e0a09 */
[----:B---3--:R-:W-:-:S05]  /*5d30*/  IADD3 R5, PT, PT, RZ, -R11, RZ ;  /* 0x8000000bff057210 */ /* 0x008fca0007ffe0ff */
[----:B------:R-:W-:Y:S01]  /*5d40*/  @!P5 LOP3.LUT R9, RZ, R12, RZ, 0x33, !PT ;  /* 0x0000000cff09d212 */ /* 0x000fe200078e33ff */
[----:B------:R-:W-:-:S04]  /*5d50*/  IMAD R5, R5, R16, RZ ;  /* 0x0000001005057224 */ /* 0x000fc800078e02ff */
        /* <DEDUP_REMOVED lines=44> */
.L_x_10568:
[----:B------:R-:W-:Y:S05]  /*6020*/  BSYNC.RECONVERGENT B1 ;  /* 0x0000000000017941 */ /* 0x000fea0003800200 */
.L_x_10567:
        /* <DEDUP_REMOVED lines=38> */
[----:B------:R-:W-:Y:S01]  /*6290*/  IMAD.MOV.U32 R7, RZ, RZ, R0 ;  /* 0x000000ffff077224 */ /* 0x000fe200078e0000 */
[----:B0-----:R-:W-:-:S04]  /*62a0*/  MOV R10, RZ ;  /* 0x000000ff000a7202 */ /* 0x001fc80000000f00 */
        /* <DEDUP_REMOVED lines=49> */
.L_x_10570:
[----:B------:R-:W-:Y:S05]  /*65c0*/  BSYNC.RECONVERGENT B1 ;  /* 0x0000000000017941 */ /* 0x000fea0003800200 */
.L_x_10569:
        /* <DEDUP_REMOVED lines=19> */
[----:B0-----:R-:W-:Y:S02]  /*6700*/  HFMA2 R10, -RZ, RZ, 0, 0 ;  /* 0x00000000ff0a7431 */ /* 0x001fe400000001ff */
[----:B-1----:R-:W-:-:S04]  /*6710*/  IMAD.MOV R5, RZ, RZ, -R11 ;  /* 0x000000ffff057224 */ /* 0x002fc800078e0a0b */
[----:B------:R-:W-:-:S04]  /*6720*/  IMAD R5, R5, R14, RZ ;  /* 0x0000000e05057224 */ /* 0x000fc800078e02ff */
[----:B------:R-:W-:-:S04]  /*6730*/  IMAD.HI.U32 R16, R11, R5, R10 ;  /* 0x000000050b107227 */ /* 0x000fc800078e000a */
[----:B------:R-:W-:Y:S01]  /*6740*/  IMAD.MOV.U32 R5, RZ, RZ, R7 ;  /* 0x000000ffff057224 */ /* 0x000fe200078e0007 */
        /* <DEDUP_REMOVED lines=67> */
.L_x_10572:
[----:B------:R-:W-:Y:S05]  /*6b80*/  BSYNC.RECONVERGENT B1 ;  /* 0x0000000000017941 */ /* 0x000fea0003800200 */
.L_x_10571:
        /* <DEDUP_REMOVED lines=55> */
[----:B------:R-:W-:Y:S02]  /*6f00*/  @!P2 IMAD.IADD R5, R5, 0x1, -R16 ;  /* 0x000000010505a824 */ /* 0x000fe400078e0a10 */
[----:B------:R-:W-:Y:S01]  /*6f10*/  @!P2 VIADD R0, R0, 0x1 ;  /* 0x000000010000a836 */ /* 0x000fe20000000000 */
[----:B--2---:R-:W-:Y:S02]  /*6f20*/  ISETP.NE.U32.AND P2, PT, R18, 0x1, PT ;  /* 0x000000011200780c */ /* 0x004fe40003f45070 */
[----:B------:R-:W-:Y:S02]  /*6f30*/  ISETP.GE.U32.AND P1, PT, R5, R16, PT ;  /* 0x000000100500720c */ /* 0x000fe40003f26070 */
[----:B------:R-:W1:Y:S01]  /*6f40*/  LDC.64 R16, c[0x0][0x398] ;  /* 0x0000e600ff107b82 */ /* 0x000e620000000a00 */
[----:B------:R-:W-:-:S04]  /*6f50*/  LOP3.LUT R5, R12, R15, RZ, 0x3c, !PT ;  /* 0x0000000f0c057212 */ /* 0x000fc800078e3cff */
[----:B------:R-:W-:-:S06]  /*6f60*/  ISETP.GE.AND P3, PT, R5, RZ, PT ;  /* 0x000000ff0500720c */ /* 0x000fcc0003f66270 */
[----:B------:R-:W-:-:S07]  /*6f70*/  @P1 IADD3 R0, PT, PT, R0, 0x1, RZ ;  /* 0x0000000100001810 */ /* 0x000fce0007ffe0ff */
[----:B------:R-:W-:Y:S01]  /*6f80*/  @!P3 IMAD.MOV R0, RZ, RZ, -R0 ;  /* 0x000000ffff00b224 */ /* 0x000fe200078e0a00 */
        /* <DEDUP_REMOVED lines=25> */
.L_x_10574:
[----:B------:R-:W-:Y:S05]  /*7120*/  BSYNC.RECONVERGENT B1 ;  /* 0x0000000000017941 */ /* 0x000fea0003800200 */
.L_x_10573:
        /* <DEDUP_REMOVED lines=90> */
.L_x_10576:
[----:B------:R-:W-:Y:S05]  /*76d0*/  BSYNC.RECONVERGENT B1 ;  /* 0x0000000000017941 */ /* 0x000fea0003800200 */
.L_x_10575:
[----:B------:R-:W-:Y:S01]  /*76e0*/  VIADD R5, R55, 0x280 ;  /* 0x0000028037057836 */ /* 0x000fe20000000000 */
[----:B------:R-:W-:Y:S01]  /*76f0*/  BSSY.RECONVERGENT B1, `(.L_x_10577) ;  /* 0x000005c000017945 */ /* 0x000fe20003800200 */
[----:B------:R-:W-:-:S03]  /*7700*/  MOV R24, 0xff800000 ;  /* 0xff80000000187802 */ /* 0x000fc60000000f00 */
        /* <DEDUP_REMOVED lines=19> */
[----:B------:R-:W-:Y:S01]  /*7840*/  IMAD R5, R7, R14, RZ ;  /* 0x0000000e07057224 */ /* 0x000fe200078e02ff */
[----:B------:R-:W-:-:S03]  /*7850*/  IABS R7, R9 ;  /* 0x0000000900077213 */ /* 0x000fc60000000000 */
        /* <DEDUP_REMOVED lines=69> */
.L_x_10578:
[----:B------:R-:W-:Y:S05]  /*7cb0*/  BSYNC.RECONVERGENT B1 ;  /* 0x0000000000017941 */ /* 0x000fea0003800200 */
.L_x_10577:
        /* <DEDUP_REMOVED lines=93> */
.L_x_10580:
[----:B------:R-:W-:Y:S05]  /*8290*/  BSYNC.RECONVERGENT B1 ;  /* 0x0000000000017941 */ /* 0x000fea0003800200 */
.L_x_10579:
        /* <DEDUP_REMOVED lines=93> */
.L_x_10582:
[----:B------:R-:W-:Y:S05]  /*8870*/  BSYNC.RECONVERGENT B1 ;  /* 0x0000000000017941 */ /* 0x000fea0003800200 */
.L_x_10581:
        /* <DEDUP_REMOVED lines=63> */
[----:B------:R-:W1:Y:S01]  /*8c70*/  LDC.64 R16, c[0x0][0x3a0] ;  /* 0x0000e800ff107b82 */ /* 0x000e620000000a00 */
[----:B0-----:R-:W-:Y:S02]  /*8c80*/  ISETP.NE.U32.AND P2, PT, R10, 0x1, PT ;  /* 0x000000010a00780c */ /* 0x001fe40003f45070 */
[----:B------:R-:W-:Y:S02]  /*8c90*/  ISETP.GE.AND P3, PT, R5, RZ, PT ;  /* 0x000000ff0500720c */ /* 0x000fe40003f66270 */
[----:B------:R-:W-:-:S05]  /*8ca0*/  SHF.R.S64 R10, RZ, 0x1e, R9 ;  /* 0x0000001eff0a7819 */ /* 0x000fca0000001009 */
[----:B------:R-:W-:Y:S01]  /*8cb0*/  @P1 VIADD R0, R0, 0x1 ;  /* 0x0000000100001836 */ /* 0x000fe20000000000 */
[----:B--2---:R-:W-:-:S05]  /*8cc0*/  ISETP.NE.U32.AND P1, PT, R20, 0x1, PT ;  /* 0x000000011400780c */ /* 0x004fca0003f25070 */
        /* <DEDUP_REMOVED lines=24> */
.L_x_10584:
[----:B------:R-:W-:Y:S05]  /*8e50*/  BSYNC.RECONVERGENT B1 ;  /* 0x0000000000017941 */ /* 0x000fea0003800200 */
.L_x_10583:
        /* <DEDUP_REMOVED lines=46> */
[----:B------:R-:W-:Y:S01]  /*9140*/  IADD3 R5, PT, PT, -R9, RZ, RZ ;  /* 0x000000ff09057210 */ /* 0x000fe20007ffe1ff */
[----:B------:R-:W-:-:S04]  /*9150*/  IMAD R7, R7, R16, RZ ;  /* 0x0000001007077224 */ /* 0x000fc800078e02ff */
[----:B------:R-:W-:Y:S02]  /*9160*/  IMAD R12, R15, R5, R0 ;  /* 0x000000050f0c7224 */ /* 0x000fe400078e0200 */
[----:B------:R-:W-:Y:S01]  /*9170*/  IMAD.HI.U32 R10, R11, R7, R10 ;  /* 0x000000070b0a7227 */ /* 0x000fe200078e000a */
[----:B------:R-:W0:Y:S02]  /*9180*/  LDC.64 R14, c[0x0][0x398] ;  /* 0x0000e600ff0e7b82 */ /* 0x000e240000000a00 */
[----:B------:R-:W-:-:S05]  /*9190*/  IABS R7, R12 ;  /* 0x0000000c00077213 */ /* 0x000fca0000000000 */
[----:B------:R-:W-:-:S04]  /*91a0*/  IMAD.HI.U32 R5, R10, R7, RZ ;  /* 0x000000070a057227 */ /* 0x000fc800078e00ff */
[----:B------:R-:W-:-:S04]  /*91b0*/  IMAD.MOV R10, RZ, RZ, -R5 ;  /* 0x000000ffff0a7224 */ /* 0x000fc800078e0a05 */
[C---:B------:R-:W-:Y:S02]  /*91c0*/  IMAD R7, R16.reuse, R10, R7 ;  /* 0x0000000a10077224 */ /* 0x040fe400078e0207 */
[----:B------:R-:W1:Y:S03]  /*91d0*/  LDC.64 R10, c[0x0][0x3a0] ;  /* 0x0000e800ff0a7b82 */ /* 0x000e660000000a00 */
        /* <DEDUP_REMOVED lines=34> */
.L_x_10586:
[----:B------:R-:W-:Y:S05]  /*9400*/  BSYNC.RECONVERGENT B1 ;  /* 0x0000000000017941 */ /* 0x000fea0003800200 */
.L_x_10585:
        /* <DEDUP_REMOVED lines=65> */
[----:B------:R-:W-:Y:S02]  /*9820*/  @!P4 IADD3 R5, PT, PT, -R5, RZ, RZ ;  /* 0x000000ff0505c210 */ /* 0x000fe40007ffe1ff */
[----:B------:R-:W-:Y:S02]  /*9830*/  @!P2 LOP3.LUT R5, RZ, R17, RZ, 0x33, !PT ;  /* 0x00000011ff05a212 */ /* 0x000fe400078e33ff */
[----:B------:R-:W-:Y:S02]  /*9840*/  SEL R9, R9, RZ, P3 ;  /* 0x000000ff09097207 */ /* 0x000fe40001800000 */
[----:B--2---:R-:W-:Y:S01]  /*9850*/  ISETP.NE.U32.AND P1, PT, R22, 0x1, PT ;  /* 0x000000011600780c */ /* 0x004fe20003f25070 */
[----:B------:R-:W-:-:S03]  /*9860*/  IMAD.MOV R7, RZ, RZ, -R5 ;  /* 0x000000ffff077224 */ /* 0x000fc600078e0a05 */
[----:B------:R-:W-:Y:S01]  /*9870*/  ISETP.NE.AND.EX P2, PT, R23, RZ, PT, P1 ;  /* 0x000000ff1700720c */ /* 0x000fe20003f45310 */
[----:B------:R-:W-:Y:S01]  /*9880*/  IMAD R7, R17, R7, R12 ;  /* 0x0000000711077224 */ /* 0x000fe200078e020c */
[----:B-1----:R-:W-:Y:S01]  /*9890*/  ISETP.NE.U32.AND P1, PT, R10, 0x1, PT ;  /* 0x000000010a00780c */ /* 0x002fe20003f25070 */
[----:B------:R-:W-:Y:S01]  /*98a0*/  IMAD R10, R9, UR44, RZ ;  /* 0x0000002c090a7c24 */ /* 0x000fe2000f8e02ff */
[----:B------:R-:W-:Y:S02]  /*98b0*/  SEL R5, R5, RZ, P2 ;  /* 0x000000ff05057207 */ /* 0x000fe40001000000 */
[----:B------:R-:W-:-:S03]  /*98c0*/  ISETP.NE.AND.EX P1, PT, R11, RZ, PT, P1 ;  /* 0x000000ff0b00720c */ /* 0x000fc60003f25310 */
[----:B------:R-:W-:Y:S01]  /*98d0*/  IMAD R10, R5, UR45, R10 ;  /* 0x0000002d050a7c24 */ /* 0x000fe2000f8e020a */
        /* <DEDUP_REMOVED lines=13> */
.L_x_10588:
[----:B------:R-:W-:Y:S05]  /*99b0*/  BSYNC.RECONVERGENT B1 ;  /* 0x0000000000017941 */ /* 0x000fea0003800200 */
.L_x_10587:
        /* <DEDUP_REMOVED lines=34> */
[----:B------:R-:W-:Y:S02]  /*9be0*/  IMAD.HI.U32 R0, R15, R2, RZ ;  /* 0x000000020f007227 */ /* 0x000fe400078e00ff */
[----:B------:R-:W1:Y:S02]  /*9bf0*/  LDC.64 R14, c[0x0][0x390] ;  /* 0x0000e400ff0e7b82 */ /* 0x000e640000000a00 */
        /* <DEDUP_REMOVED lines=30> */
[----:B-1----:R-:W-:Y:S02]  /*9de0*/  ISETP.NE.U32.AND P4, PT, R14, 0x1, PT ;  /* 0x000000010e00780c */ /* 0x002fe40003f85070 */
[----:B------:R-:W-:Y:S02]  /*9df0*/  ISETP.GE.U32.AND P6, PT, R2, R19, PT ;  /* 0x000000130200720c */ /* 0x000fe40003fc6070 */
[----:B------:R-:W-:Y:S02]  /*9e00*/  LOP3.LUT R2, R17, R28, RZ, 0x3c, !PT ;  /* 0x0000001c11027212 */ /* 0x000fe400078e3cff */
[----:B------:R-:W-:Y:S02]  /*9e10*/  ISETP.NE.AND.EX P4, PT, R15, RZ, PT, P4 ;  /* 0x000000ff0f00720c */ /* 0x000fe40003f85340 */
[----:B------:R-:W-:-:S02]  /*9e20*/  ISETP.GE.AND P5, PT, R2, RZ, PT ;  /* 0x000000ff0200720c */ /* 0x000fc40003fa6270 */
[----:B------:R-:W1:Y:S05]  /*9e30*/  LDC.64 R2, c[0x0][0x398] ;  /* 0x0000e600ff027b82 */ /* 0x000e6a0000000a00 */
[----:B------:R-:W-:Y:S01]  /*9e40*/  @P6 VIADD R0, R0, 0x1 ;  /* 0x0000000100006836 */ /* 0x000fe20000000000 */
[----:B------:R-:W-:-:S05]  /*9e50*/  ISETP.NE.AND P6, PT, R28, RZ, PT ;  /* 0x000000ff1c00720c */ /* 0x000fca0003fc5270 */
[----:B------:R-:W-:-:S08]  /*9e60*/  @!P5 IADD3 R0, PT, PT, -R0, RZ, RZ ;  /* 0x000000ff0000d210 */ /* 0x000fd00007ffe1ff */
[----:B------:R-:W-:Y:S02]  /*9e70*/  @!P6 LOP3.LUT R0, RZ, R28, RZ, 0x33, !PT ;  /* 0x0000001cff00e212 */ /* 0x000fe400078e33ff */
[----:B0-----:R-:W-:Y:S02]  /*9e80*/  ISETP.NE.U32.AND P6, PT, R10, 0x1, PT ;  /* 0x000000010a00780c */ /* 0x001fe40003fc5070 */
[----:B-1----:R-:W-:Y:S01]  /*9e90*/  ISETP.NE.U32.AND P5, PT, R2, 0x1, PT ;  /* 0x000000010200780c */ /* 0x002fe20003fa5070 */
[----:B------:R-:W-:Y:S01]  /*9ea0*/  IMAD.MOV R2, RZ, RZ, -R0 ;  /* 0x000000ffff027224 */ /* 0x000fe200078e0a00 */
[----:B------:R-:W-:Y:S02]  /*9eb0*/  ISETP.NE.AND.EX P6, PT, R11, RZ, PT, P6 ;  /* 0x000000ff0b00720c */ /* 0x000fe40003fc5360 */
[----:B------:R-:W-:Y:S01]  /*9ec0*/  ISETP.NE.AND.EX P5, PT, R3, RZ, PT, P5 ;  /* 0x000000ff0300720c */ /* 0x000fe20003fa5350 */
[----:B------:R-:W-:Y:S01]  /*9ed0*/  IMAD R2, R28, R2, R17 ;  /* 0x000000021c027224 */ /* 0x000fe200078e0211 */
[----:B------:R-:W-:-:S02]  /*9ee0*/  SEL R3, R12, RZ, P4 ;  /* 0x000000ff0c037207 */ /* 0x000fc40002000000 */
[----:B------:R-:W-:Y:S02]  /*9ef0*/  SEL R0, R0, RZ, P5 ;  /* 0x000000ff00007207 */ /* 0x000fe40002800000 */
[----:B------:R-:W-:Y:S01]  /*9f00*/  SEL R2, R2, RZ, P6 ;  /* 0x000000ff02027207 */ /* 0x000fe20003000000 */
[----:B------:R-:W-:-:S04]  /*9f10*/  IMAD R3, R3, UR44, RZ ;  /* 0x0000002c03037c24 */ /* 0x000fc8000f8e02ff */
        /* <DEDUP_REMOVED lines=13> */
.L_x_10590:
[----:B------:R-:W-:Y:S05]  /*9ff0*/  BSYNC.RECONVERGENT B1 ;  /* 0x0000000000017941 */ /* 0x000fea0003800200 */
.L_x_10589:
        /* <DEDUP_REMOVED lines=18> */
[----:B------:R-:W-:Y:S02]  /*a120*/  IMAD R11, R14, R9, RZ ;  /* 0x000000090e0b7224 */ /* 0x000fe400078e02ff */
[----:B------:R-:W0:Y:S02]  /*a130*/  I2F.RP R14, R19 ;  /* 0x00000013000e7306 */ /* 0x000e240000209400 */
[----:B------:R-:W-:Y:S01]  /*a140*/  IMAD.HI.U32 R11, R3, R11, R2 ;  /* 0x0000000b030b7227 */ /* 0x000fe200078e0002 */
[----:B------:R-:W-:-:S05]  /*a150*/  IABS R2, R7 ;  /* 0x0000000700027213 */ /* 0x000fca0000000000 */
[----:B------:R-:W-:-:S05]  /*a160*/  IMAD.HI.U32 R0, R11, R2, RZ ;  /* 0x000000020b007227 */ /* 0x000fca00078e00ff */
[----:B------:R-:W-:Y:S01]  /*a170*/  IADD3 R3, PT, PT, -R0, RZ, RZ ;  /* 0x000000ff00037210 */ /* 0x000fe20007ffe1ff */
[----:B0-----:R-:W0:Y:S04]  /*a180*/  MUFU.RCP R14, R14 ;  /* 0x0000000e000e7308 */ /* 0x001e280000001000 */
[----:B------:R-:W-:-:S05]  /*a190*/  IMAD R2, R9, R3, R2 ;  /* 0x0000000309027224 */ /* 0x000fca00078e0202 */
[----:B------:R-:W-:Y:S01]  /*a1a0*/  ISETP.GT.U32.AND P4, PT, R9, R2, PT ;  /* 0x000000020900720c */ /* 0x000fe20003f84070 */
[----:B0-----:R-:W-:Y:S02]  /*a1b0*/  VIADD R3, R14, 0xffffffe ;  /* 0x0ffffffe0e037836 */ /* 0x001fe40000000000 */
[----:B------:R-:W0:Y:S10]  /*a1c0*/  LDC.64 R14, c[0x0][0x390] ;  /* 0x0000e400ff0e7b82 */ /* 0x000e340000000a00 */
[----:B------:R-:W-:Y:S01]  /*a1d0*/  @!P4 IMAD.IADD R2, R2, 0x1, -R9 ;  /* 0x000000010202c824 */ /* 0x000fe200078e0a09 */
[----:B------:R-:W1:Y:S01]  /*a1e0*/  F2I.FTZ.U32.TRUNC.NTZ R3, R3 ;  /* 0x0000000300037305 */ /* 0x000e62000021f000 */
[----:B------:R-:W-:Y:S01]  /*a1f0*/  @!P4 VIADD R0, R0, 0x1 ;  /* 0x000000010000c836 */ /* 0x000fe20000000000 */
[----:B------:R-:W-:-:S02]  /*a200*/  ISETP.NE.AND P4, PT, R10, RZ, PT ;  /* 0x000000ff0a00720c */ /* 0x000fc40003f85270 */
[----:B------:R-:W-:Y:S02]  /*a210*/  ISETP.GE.U32.AND P2, PT, R2, R9, PT ;  /* 0x000000090200720c */ /* 0x000fe40003f46070 */
[----:B-1----:R-:W-:-:S11]  /*a220*/  IADD3 R2, PT, PT, RZ, -R3, RZ ;  /* 0x80000003ff027210 */ /* 0x002fd60007ffe0ff */
[----:B------:R-:W-:Y:S01]  /*a230*/  @P2 IADD3 R0, PT, PT, R0, 0x1, RZ ;  /* 0x0000000100002810 */ /* 0x000fe20007ffe0ff */
[----:B------:R-:W-:Y:S02]  /*a240*/  IMAD R9, R2, R19, RZ ;  /* 0x0000001302097224 */ /* 0x000fe400078e02ff */
[----:B------:R-:W-:-:S04]  /*a250*/  IMAD.MOV.U32 R2, RZ, RZ, RZ ;  /* 0x000000ffff027224 */ /* 0x000fc800078e00ff */
[----:B------:R-:W-:Y:S01]  /*a260*/  IMAD.HI.U32 R11, R3, R9, R2 ;  /* 0x00000009030b7227 */ /* 0x000fe200078e0002 */
[----:B------:R-:W-:-:S03]  /*a270*/  LOP3.LUT R2, R7, R10, RZ, 0x3c, !PT ;  /* 0x0000000a07027212 */ /* 0x000fc600078e3cff */
[----:B------:R-:W-:Y:S01]  /*a280*/  IMAD.MOV.U32 R9, RZ, RZ, R0 ;  /* 0x000000ffff097224 */ /* 0x000fe200078e0000 */
[----:B------:R-:W-:-:S13]  /*a290*/  ISETP.GE.AND P5, PT, R2, RZ, PT ;  /* 0x000000ff0200720c */ /* 0x000fda0003fa6270 */
[----:B------:R-:W-:Y:S01]  /*a2a0*/  @!P5 IMAD.MOV R9, RZ, RZ, -R9 ;  /* 0x000000ffff09d224 */ /* 0x000fe200078e0a09 */
[----:B------:R-:W-:Y:S02]  /*a2b0*/  @!P4 LOP3.LUT R9, RZ, R10, RZ, 0x33, !PT ;  /* 0x0000000aff09c212 */ /* 0x000fe400078e33ff */
[----:B0-----:R-:W-:Y:S02]  /*a2c0*/  ISETP.NE.U32.AND P4, PT, R14, 0x1, PT ;  /* 0x000000010e00780c */ /* 0x001fe40003f85070 */
[----:B------:R-:W-:Y:S02]  /*a2d0*/  IADD3 R0, PT, PT, -R9, RZ, RZ ;  /* 0x000000ff09007210 */ /* 0x000fe40007ffe1ff */
[----:B------:R-:W-:-:S03]  /*a2e0*/  ISETP.NE.AND.EX P4, PT, R15, RZ, PT, P4 ;  /* 0x000000ff0f00720c */ /* 0x000fc60003f85340 */
[----:B------:R-:W-:-:S05]  /*a2f0*/  IMAD R17, R10, R0, R7 ;  /* 0x000000000a117224 */ /* 0x000fca00078e0207 */
[----:B------:R-:W-:Y:S02]  /*a300*/  IABS R2, R17 ;  /* 0x0000001100027213 */ /* 0x000fe40000000000 */
[----:B------:R-:W-:-:S03]  /*a310*/  LOP3.LUT R10, R17, R12, RZ, 0x3c, !PT ;  /* 0x0000000c110a7212 */ /* 0x000fc600078e3cff */
[----:B------:R-:W-:Y:S01]  /*a320*/  IMAD.HI.U32 R0, R11, R2, RZ ;  /* 0x000000020b007227 */ /* 0x000fe200078e00ff */
[----:B------:R-:W-:Y:S02]  /*a330*/  ISETP.GE.AND P2, PT, R10, RZ, PT ;  /* 0x000000ff0a00720c */ /* 0x000fe40003f46270 */
[----:B------:R-:W0:Y:S01]  /*a340*/  LDC.64 R10, c[0x0][0x3a0] ;  /* 0x0000e800ff0a7b82 */ /* 0x000e220000000a00 */
        /* <DEDUP_REMOVED lines=11> */
[----:B0-----:R-:W-:-:S04]  /*a400*/  ISETP.NE.U32.AND P5, PT, R10, 0x1, PT ;  /* 0x000000010a00780c */ /* 0x001fc80003fa5070 */
[----:B------:R-:W-:Y:S02]  /*a410*/  ISETP.NE.AND.EX P5, PT, R11, RZ, PT, P5 ;  /* 0x000000ff0b00720c */ /* 0x000fe40003fa5350 */
[----:B-1----:R-:W-:Y:S02]  /*a420*/  ISETP.NE.U32.AND P6, PT, R2, 0x1, PT ;  /* 0x000000010200780c */ /* 0x002fe40003fc5070 */
[----:B------:R-:W-:Y:S02]  /*a430*/  IADD3 R2, PT, PT, -R0, RZ, RZ ;  /* 0x000000ff00027210 */ /* 0x000fe40007ffe1ff */
[----:B------:R-:W-:Y:S02]  /*a440*/  ISETP.NE.AND.EX P2, PT, R3, RZ, PT, P6 ;  /* 0x000000ff0300720c */ /* 0x000fe40003f45360 */
[----:B------:R-:W-:Y:S01]  /*a450*/  SEL R3, R9, RZ, P4 ;  /* 0x000000ff09037207 */ /* 0x000fe20002000000 */
[----:B------:R-:W-:Y:S01]  /*a460*/  IMAD R2, R12, R2, R17 ;  /* 0x000000020c027224 */ /* 0x000fe200078e0211 */
[----:B------:R-:W-:-:S03]  /*a470*/  SEL R0, R0, RZ, P2 ;  /* 0x000000ff00007207 */ /* 0x000fc60001000000 */
        /* <DEDUP_REMOVED lines=15> */
.L_x_10592:
[----:B------:R-:W-:Y:S05]  /*a570*/  BSYNC.RECONVERGENT B1 ;  /* 0x0000000000017941 */ /* 0x000fea0003800200 */
.L_x_10591:
        /* <DEDUP_REMOVED lines=32> */
[----:B------:R-:W-:Y:S01]  /*a780*/  @!P2 VIADD R0, R0, 0x1 ;  /* 0x000000010000a836 */ /* 0x000fe20000000000 */
[----:B------:R-:W-:Y:S02]  /*a790*/  ISETP.NE.AND P2, PT, R12, RZ, PT ;  /* 0x000000ff0c00720c */ /* 0x000fe40003f45270 */
[----:B------:R-:W-:Y:S02]  /*a7a0*/  ISETP.GE.U32.AND P1, PT, R2, R7, PT ;  /* 0x000000070200720c */ /* 0x000fe40003f26070 */
[----:B0-----:R-:W-:-:S11]  /*a7b0*/  IADD3 R2, PT, PT, RZ, -R3, RZ ;  /* 0x80000003ff027210 */ /* 0x001fd60007ffe0ff */
        /* <DEDUP_REMOVED lines=9> */
[----:B------:R-:W-:Y:S02]  /*a850*/  ISETP.NE.AND P4, PT, R38, RZ, PT ;  /* 0x000000ff2600720c */ /* 0x000fe40003f85270 */
        /* <DEDUP_REMOVED lines=14> */
[----:B--2---:R-:W-:-:S05]  /*a940*/  ISETP.NE.U32.AND P1, PT, R74, 0x1, PT ;  /* 0x000000014a00780c */ /* 0x004fca0003f25070 */
[----:B------:R-:W-:Y:S01]  /*a950*/  @!P2 IMAD.MOV R0, RZ, RZ, -R0 ;  /* 0x000000ffff00a224 */ /* 0x000fe200078e0a00 */
[----:B------:R-:W-:Y:S02]  /*a960*/  @!P4 LOP3.LUT R0, RZ, R38, RZ, 0x33, !PT ;  /* 0x00000026ff00c212 */ /* 0x000fe400078e33ff */
[----:B0-----:R-:W-:Y:S02]  /*a970*/  ISETP.NE.U32.AND P2, PT, R14, 0x1, PT ;  /* 0x000000010e00780c */ /* 0x001fe40003f45070 */
[----:B------:R-:W-:Y:S02]  /*a980*/  IADD3 R2, PT, PT, -R0, RZ, RZ ;  /* 0x000000ff00027210 */ /* 0x000fe40007ffe1ff */
[----:B------:R-:W-:Y:S02]  /*a990*/  ISETP.NE.AND.EX P4, PT, R15, RZ, PT, P2 ;  /* 0x000000ff0f00720c */ /* 0x000fe40003f85320 */
[----:B------:R-:W-:Y:S01]  /*a9a0*/  ISETP.NE.AND.EX P2, PT, R75, RZ, PT, P1 ;  /* 0x000000ff4b00720c */ /* 0x000fe20003f45310 */
[----:B------:R-:W-:Y:S01]  /*a9b0*/  IMAD R2, R38, R2, R9 ;  /* 0x0000000226027224 */ /* 0x000fe200078e0209 */
[----:B------:R-:W-:Y:S01]  /*a9c0*/  SEL R3, R7, RZ, P4 ;  /* 0x000000ff07037207 */ /* 0x000fe20002000000 */
[----:B------:R-:W0:Y:S01]  /*a9d0*/  LDC.64 R38, c[0x0][0x3a0] ;  /* 0x0000e800ff267b82 */ /* 0x000e220000000a00 */
[----:B------:R-:W-:-:S03]  /*a9e0*/  SEL R0, R0, RZ, P2 ;  /* 0x000000ff00007207 */ /* 0x000fc60001000000 */
[----:B------:R-:W-:-:S04]  /*a9f0*/  IMAD R3, R3, UR44, RZ ;  /* 0x0000002c03037c24 */ /* 0x000fc8000f8e02ff */
        /* <DEDUP_REMOVED lines=16> */
.L_x_10594:
[----:B------:R-:W-:Y:S05]  /*ab00*/  BSYNC.RECONVERGENT B1 ;  /* 0x0000000000017941 */ /* 0x000fea0003800200 */
.L_x_10593:
        /* <DEDUP_REMOVED lines=19> */
[----:B------:R-:W-:Y:S02]  /*ac40*/  IMAD R7, R14, R5, RZ ;  /* 0x000000050e077224 */ /* 0x000fe400078e02ff */
[----:B------:R-:W0:Y:S02]  /*ac50*/  LDC.64 R14, c[0x0][0x390] ;  /* 0x0000e400ff0e7b82 */ /* 0x000e240000000a00 */
[----:B------:R-:W-:Y:S01]  /*ac60*/  IMAD.HI.U32 R7, R3, R7, R2 ;  /* 0x0000000703077227 */ /* 0x000fe200078e0002 */
[----:B------:R-:W-:-:S05]  /*ac70*/  IABS R2, R55 ;  /* 0x0000003700027213 */ /* 0x000fca0000000000 */
[----:B------:R-:W-:-:S04]  /*ac80*/  IMAD.HI.U32 R0, R7, R2, RZ ;  /* 0x0000000207007227 */ /* 0x000fc800078e00ff */
[----:B------:R-:W-:-:S04]  /*ac90*/  IMAD.MOV R3, RZ, RZ, -R0 ;  /* 0x000000ffff037224 */ /* 0x000fc800078e0a00 */
[----:B------:R-:W-:Y:S02]  /*aca0*/  IMAD R2, R5, R3, R2 ;  /* 0x0000000305027224 */ /* 0x000fe400078e0202 */
[----:B------:R-:W-:-:S03]  /*acb0*/  VIADD R3, R11, 0xffffffe ;  /* 0x0ffffffe0b037836 */ /* 0x000fc60000000000 */
[----:B------:R-:W-:-:S03]  /*acc0*/  ISETP.GT.U32.AND P2, PT, R5, R2, PT ;  /* 0x000000020500720c */ /* 0x000fc60003f44070 */
[----:B------:R-:W1:Y:S10]  /*acd0*/  F2I.FTZ.U32.TRUNC.NTZ R3, R3 ;  /* 0x0000000300037305 */ /* 0x000e74000021f000 */
[----:B------:R-:W-:-:S02]  /*ace0*/  @!P2 IADD3 R2, PT, PT, R2, -R5, RZ ;  /* 0x800000050202a210 */ /* 0x000fc40007ffe0ff */
[----:B------:R-:W-:Y:S02]  /*acf0*/  @!P2 IADD3 R0, PT, PT, R0, 0x1, RZ ;  /* 0x000000010000a810 */ /* 0x000fe40007ffe0ff */
[----:B------:R-:W-:Y:S01]  /*ad00*/  ISETP.GE.U32.AND P1, PT, R2, R5, PT ;  /* 0x000000050200720c */ /* 0x000fe20003f26070 */
[----:B-1----:R-:W-:Y:S01]  /*ad10*/  IMAD.MOV R2, RZ, RZ, -R3 ;  /* 0x000000ffff027224 */ /* 0x002fe200078e0a03 */
[----:B------:R-:W-:-:S03]  /*ad20*/  ISETP.NE.AND P2, PT, R10, RZ, PT ;  /* 0x000000ff0a00720c */ /* 0x000fc60003f45270 */
[----:B------:R-:W-:Y:S02]  /*ad30*/  IMAD R5, R2, R9, RZ ;  /* 0x0000000902057224 */ /* 0x000fe400078e02ff */
[----:B------:R-:W-:-:S04]  /*ad40*/  IMAD.MOV.U32 R2, RZ, RZ, RZ ;  /* 0x000000ffff027224 */ /* 0x000fc800078e00ff */
[----:B------:R-:W-:Y:S01]  /*ad50*/  IMAD.HI.U32 R11, R3, R5, R2 ;  /* 0x00000005030b7227 */ /* 0x000fe200078e0002 */
[----:B------:R-:W-:-:S03]  /*ad60*/  LOP3.LUT R2, R55, R10, RZ, 0x3c, !PT ;  /* 0x0000000a37027212 */ /* 0x000fc600078e3cff */
[----:B------:R-:W-:Y:S01]  /*ad70*/  @P1 VIADD R0, R0, 0x1 ;  /* 0x0000000100001836 */ /* 0x000fe20000000000 */
[----:B------:R-:W-:Y:S02]  /*ad80*/  ISETP.GE.AND P3, PT, R2, RZ, PT ;  /* 0x000000ff0200720c */ /* 0x000fe40003f66270 */
[----:B0-----:R-:W-:Y:S01]  /*ad90*/  ISETP.NE.U32.AND P1, PT, R14, 0x1, PT ;  /* 0x000000010e00780c */ /* 0x001fe20003f25070 */
        /* <DEDUP_REMOVED lines=19> */
[----:B------:R-:W-:-:S06]  /*aed0*/  ISETP.NE.AND.EX P3, PT, R15, RZ, PT, P1 ;  /* 0x000000ff0f00720c */ /* 0x000fcc0003f65310 */
        /* <DEDUP_REMOVED lines=25> */
.L_x_10596:
[----:B------:R-:W-:Y:S05]  /*b070*/  BSYNC.RECONVERGENT B1 ;  /* 0x0000000000017941 */ /* 0x000fea0003800200 */
.L_x_10595:
        /* <DEDUP_REMOVED lines=22> */
[C---:B------:R-:W-:Y:S01]  /*b1e0*/  FADD R71, -R31.reuse, R70 ;  /* 0x000000461f477221 */ /* 0x040fe20000000100 */
[-C--:B------:R-:W-:Y:S01]  /*b1f0*/  FFMA.RM R4, R2, R11.reuse, 12582913 ;  /* 0x4b40000102047423 */ /* 0x080fe2000000400b */
[C---:B------:R-:W-:Y:S01]  /*b200*/  FADD R69, -R31.reuse, R8 ;  /* 0x000000081f457221 */ /* 0x040fe20000000100 */
[-C--:B------:R-:W-:Y:S01]  /*b210*/  FFMA.RM R0, R0, R11.reuse, 12582913 ;  /* 0x4b40000100007423 */ /* 0x080fe2000000400b */
[C---:B------:R-:W-:Y:S01]  /*b220*/  FADD R65, -R31.reuse, R64 ;  /* 0x000000401f417221 */ /* 0x040fe20000000100 */
        /* <DEDUP_REMOVED lines=27> */
[-C--:B------:R-:W-:Y:S01]  /*b3e0*/  FFMA.RM R10, R6, R11.reuse, 12582913 ;  /* 0x4b400001060a7423 */ /* 0x080fe2000000400b */
[-C--:B------:R-:W-:Y:S01]  /*b3f0*/  FFMA.SAT R8, R81, R12.reuse, 0.5 ;  /* 0x3f00000051087423 */ /* 0x080fe2000000200c */
[----:B------:R-:W-:Y:S01]  /*b400*/  FFMA.SAT R18, R71, R12, 0.5 ;  /* 0x3f00000047127423 */ /* 0x000fe2000000200c */
[----:B------:R-:W-:Y:S01]  /*b410*/  FFMA R2, R75, 1.4426950216293334961, -R2 ;  /* 0x3fb8aa3b4b027823 */ /* 0x000fe20000000802 */
[----:B------:R-:W-:Y:S01]  /*b420*/  FADD R6, R10, -12583039 ;  /* 0xcb40007f0a067421 */ /* 0x000fe20000000000 */
[----:B------:R-:W-:Y:S01]  /*b430*/  FFMA.RM R14, R8, R11, 12582913 ;  /* 0x4b400001080e7423 */ /* 0x000fe2000000400b */
[----:B------:R-:W-:-:S02]  /*b440*/  IMAD.SHL.U32 R0, R0, 0x800000, RZ ;  /* 0x0080000000007824 */ /* 0x000fc400078e00ff */
[----:B------:R-:W-:Y:S01]  /*b450*/  FFMA R2, R75, 1.925963033500011079e-08, R2 ;  /* 0x32a570604b027823 */ /* 0x000fe20000000002 */
[C---:B------:R-:W-:Y:S01]  /*b460*/  FFMA R6, R79.reuse, 1.4426950216293334961, -R6 ;  /* 0x3fb8aa3b4f067823 */ /* 0x040fe20000000806 */
[----:B------:R-:W-:Y:S01]  /*b470*/  FADD R8, R14, -12583039 ;  /* 0xcb40007f0e087421 */ /* 0x000fe20000000000 */
[----:B------:R-:W-:Y:S02]  /*b480*/  MUFU.EX2 R77, R77 ;  /* 0x0000004d004d7308 */ /* 0x000fe40000000800 */
[----:B------:R-:W-:Y:S01]  /*b490*/  FFMA R79, R79, 1.925963033500011079e-08, R6 ;  /* 0x32a570604f4f7823 */ /* 0x000fe20000000006 */
[----:B------:R-:W-:Y:S01]  /*b4a0*/  FFMA.SAT R6, R73, R12, 0.5 ;  /* 0x3f00000049067423 */ /* 0x000fe2000000200c */
[----:B------:R-:W-:-:S03]  /*b4b0*/  FFMA R8, R81, 1.4426950216293334961, -R8 ;  /* 0x3fb8aa3b51087823 */ /* 0x000fc60000000808 */
[----:B------:R-:W-:Y:S01]  /*b4c0*/  FFMA.RM R16, R6, R11, 12582913 ;  /* 0x4b40000106107423 */ /* 0x000fe2000000400b */
[----:B------:R2:W3:Y:S01]  /*b4d0*/  MUFU.EX2 R3, R2 ;  /* 0x0000000200037308 */ /* 0x0004e20000000800 */
[----:B------:R-:W-:Y:S02]  /*b4e0*/  FFMA R81, R81, 1.925963033500011079e-08, R8 ;  /* 0x32a5706051517823 */ /* 0x000fe40000000008 */
[C---:B------:R-:W-:Y:S01]  /*b4f0*/  FADD R6, R16.reuse, -12583039 ;  /* 0xcb40007f10067421 */ /* 0x040fe20000000000 */
[----:B------:R-:W-:-:S03]  /*b500*/  IMAD.SHL.U32 R16, R16, 0x800000, RZ ;  /* 0x0080000010107824 */ /* 0x000fc600078e00ff */
[----:B------:R-:W-:Y:S01]  /*b510*/  FFMA R8, R73, 1.4426950216293334961, -R6 ;  /* 0x3fb8aa3b49087823 */ /* 0x000fe20000000806 */
[-C--:B------:R-:W-:Y:S01]  /*b520*/  FFMA.RM R6, R18, R11.reuse, 12582913 ;  /* 0x4b40000112067423 */ /* 0x080fe2000000400b */
[----:B--2---:R-:W-:Y:S01]  /*b530*/  SHF.L.U32 R2, R10, 0x17, RZ ;  /* 0x000000170a027819 */ /* 0x004fe200000006ff */
[-C--:B------:R-:W-:Y:S01]  /*b540*/  FFMA.SAT R10, R5, R12.reuse, 0.5 ;  /* 0x3f000000050a7423 */ /* 0x080fe2000000200c */
[----:B------:R-:W-:Y:S01]  /*b550*/  FFMA R73, R73, 1.925963033500011079e-08, R8 ;  /* 0x32a5706049497823 */ /* 0x000fe20000000008 */
[----:B------:R-:W-:Y:S01]  /*b560*/  FADD R8, R6, -12583039 ;  /* 0xcb40007f06087421 */ /* 0x000fe20000000000 */
[----:B------:R-:W2:Y:S01]  /*b570*/  MUFU.EX2 R79, R79 ;  /* 0x0000004f004f7308 */ /* 0x000ea20000000800 */
[----:B------:R-:W-:Y:S01]  /*b580*/  FFMA.RM R10, R10, R11, 12582913 ;  /* 0x4b4000010a0a7423 */ /* 0x000fe2000000400b */
[----:B------:R-:W-:Y:S01]  /*b590*/  SHF.L.U32 R6, R6, 0x17, RZ ;  /* 0x0000001706067819 */ /* 0x000fe200000006ff */
[----:B------:R-:W-:Y:S01]  /*b5a0*/  FFMA R8, R71, 1.4426950216293334961, -R8 ;  /* 0x3fb8aa3b47087823 */ /* 0x000fe20000000808 */
[----:B---3--:R-:W-:Y:S01]  /*b5b0*/  FMUL R3, R0, R3 ;  /* 0x0000000300037220 */ /* 0x008fe20000400000 */
[----:B------:R-:W-:-:S02]  /*b5c0*/  FFMA.SAT R0, R69, R12, 0.5 ;  /* 0x3f00000045007423 */ /* 0x000fc4000000200c */
[----:B------:R-:W-:Y:S01]  /*b5d0*/  FFMA R71, R71, 1.925963033500011079e-08, R8 ;  /* 0x32a5706047477823 */ /* 0x000fe20000000008 */
[----:B------:R-:W-:Y:S01]  /*b5e0*/  FFMA.SAT R8, R65, R12, 0.5 ;  /* 0x3f00000041087423 */ /* 0x000fe2000000200c */
[-C--:B------:R-:W-:Y:S01]  /*b5f0*/  FFMA.RM R18, R0, R11.reuse, 12582913 ;  /* 0x4b40000100127423 */ /* 0x080fe2000000400b */
[----:B------:R-:W-:Y:S02]  /*b600*/  MUFU.EX2 R73, R73 ;  /* 0x0000004900497308 */ /* 0x000fe40000000800 */
[----:B------:R-:W-:Y:S01]  /*b610*/  FFMA.RM R8, R8, R11, 12582913 ;  /* 0x4b40000108087423 */ /* 0x000fe2000000400b */
[C---:B------:R-:W-:Y:S01]  /*b620*/  FADD R0, R18.reuse, -12583039 ;  /* 0xcb40007f12007421 */ /* 0x040fe20000000000 */
[----:B------:R-:W-:-:S03]  /*b630*/  IMAD.SHL.U32 R18, R18, 0x800000, RZ ;  /* 0x0080000012127824 */ /* 0x000fc600078e00ff */
[C---:B------:R-:W-:Y:S01]  /*b640*/  FFMA R0, R69.reuse, 1.4426950216293334961, -R0 ;  /* 0x3fb8aa3b45007823 */ /* 0x040fe20000000800 */
[----:B------:R-:W-:Y:S01]  /*b650*/  MUFU.EX2 R81, R81 ;  /* 0x0000005100517308 */ /* 0x000fe20000000800 */
[----:B--2---:R-:W-:Y:S02]  /*b660*/  FMUL R2, R2, R79 ;  /* 0x0000004f02027220 */ /* 0x004fe40000400000 */
[----:B------:R-:W-:Y:S01]  /*b670*/  FFMA R69, R69, 1.925963033500011079e-08, R0 ;  /* 0x32a5706045457823 */ /* 0x000fe20000000000 */
[----:B------:R-:W-:Y:S02]  /*b680*/  IMAD.SHL.U32 R0, R4, 0x800000, RZ ;  /* 0x0080000004007824 */ /* 0x000fe400078e00ff */
[C---:B------:R-:W-:Y:S01]  /*b690*/  FADD R4, R8.reuse, -12583039 ;  /* 0xcb40007f08047421 */ /* 0x040fe20000000000 */
[----:B------:R-:W-:Y:S01]  /*b6a0*/  IMAD.SHL.U32 R8, R8, 0x800000, RZ ;  /* 0x0080000008087824 */ /* 0x000fe200078e00ff */
[----:B------:R-:W2:Y:S02]  /*b6b0*/  MUFU.EX2 R71, R71 ;  /* 0x0000004700477308 */ /* 0x000ea40000000800 */
[----:B------:R-:W-:Y:S01]  /*b6c0*/  FFMA R4, R65, 1.4426950216293334961, -R4 ;  /* 0x3fb8aa3b41047823 */ /* 0x000fe20000000804 */
[----:B------:R-:W-:-:S03]  /*b6d0*/  FMUL R0, R0, R77 ;  /* 0x0000004d00007220 */ /* 0x000fc60000400000 */
[----:B------:R-:W-:Y:S01]  /*b6e0*/  FFMA R65, R65, 1.925963033500011079e-08, R4 ;  /* 0x32a5706041417823 */ /* 0x000fe20000000004 */
[----:B------:R-:W-:Y:S01]  /*b6f0*/  FFMA.SAT R4, R67, R12, 0.5 ;  /* 0x3f00000043047423 */ /* 0x000fe2000000200c */
[----:B------:R-:W-:Y:S03]  /*b700*/  MUFU.EX2 R69, R69 ;  /* 0x0000004500457308 */ /* 0x000fe60000000800 */
[----:B------:R-:W-:-:S04]  /*b710*/  FFMA.RM R22, R4, R11, 12582913 ;  /* 0x4b40000104167423 */ /* 0x000fc8000000400b */
[C---:B------:R-:W-:Y:S01]  /*b720*/  FADD R4, R22.reuse, -12583039 ;  /* 0xcb40007f16047421 */ /* 0x040fe20000000000 */
[----:B------:R-:W-:Y:S01]  /*b730*/  SHF.L.U32 R22, R22, 0x17, RZ ;  /* 0x0000001716167819 */ /* 0x000fe200000006ff */
[----:B------:R-:W3:Y:S01]  /*b740*/  MUFU.EX2 R65, R65 ;  /* 0x0000004100417308 */ /* 0x000ee20000000800 */
[----:B--2---:R-:W-:Y:S01]  /*b750*/  FMUL R6, R6, R71 ;  /* 0x0000004706067220 */ /* 0x004fe20000400000 */
[----:B------:R-:W-:-:S04]  /*b760*/  FFMA R4, R67, 1.4426950216293334961, -R4 ;  /* 0x3fb8aa3b43047823 */ /* 0x000fc80000000804 */
[----:B------:R-:W-:Y:S01]  /*b770*/  FFMA R67, R67, 1.925963033500011079e-08, R4 ;  /* 0x32a5706043437823 */ /* 0x000fe20000000004 */
[----:B------:R-:W-:Y:S02]  /*b780*/  IMAD.SHL.U32 R4, R14, 0x800000, RZ ;  /* 0x008000000e047824 */ /* 0x000fe400078e00ff */
[C---:B------:R-:W-:Y:S01]  /*b790*/  FADD R14, R10.reuse, -12583039 ;  /* 0xcb40007f0a0e7421 */ /* 0x040fe20000000000 */
[----:B------:R-:W-:Y:S02]  /*b7a0*/  IMAD.SHL.U32 R10, R10, 0x800000, RZ ;  /* 0x008000000a0a7824 */ /* 0x000fe400078e00ff */
[----:B------:R-:W-:Y:S01]  /*b7b0*/  FMUL R4, R4, R81 ;  /* 0x0000005104047220 */ /* 0x000fe20000400000 */
[C---:B------:R-:W-:Y:S01]  /*b7c0*/  FFMA R14, R5.reuse, 1.4426950216293334961, -R14 ;  /* 0x3fb8aa3b050e7823 */ /* 0x040fe2000000080e */
[----:B------:R-:W-:Y:S03]  /*b7d0*/  MUFU.EX2 R67, R67 ;  /* 0x0000004300437308 */ /* 0x000fe60000000800 */
[----:B------:R-:W-:Y:S01]  /*b7e0*/  FFMA R24, R5, 1.925963033500011079e-08, R14 ;  /* 0x32a5706005187823 */ /* 0x000fe2000000000e */
[----:B------:R-:W-:Y:S01]  /*b7f0*/  FFMA.SAT R14, R63, R12, 0.5 ;  /* 0x3f0000003f0e7423 */ /* 0x000fe2000000200c */
[----:B------:R-:W-:Y:S01]  /*b800*/  FMUL R5, R16, R73 ;  /* 0x0000004910057220 */ /* 0x000fe20000400000 */
[----:B---3--:R-:W-:-:S02]  /*b810*/  FMUL R8, R8, R65 ;  /* 0x0000004108087220 */ /* 0x008fc40000400000 */
[----:B------:R-:W-:-:S04]  /*b820*/  FFMA.RM R16, R14, R11, 12582913 ;  /* 0x4b4000010e107423 */ /* 0x000fc8000000400b */
[C---:B------:R-:W-:Y:S01]  /*b830*/  FADD R14, R16.reuse, -12583039 ;  /* 0xcb40007f100e7421 */ /* 0x040fe20000000000 */
[----:B------:R-:W-:-:S03]  /*b840*/  IMAD.SHL.U32 R16, R16, 0x800000, RZ ;  /* 0x0080000010107824 */ /* 0x000fc600078e00ff */
[----:B------:R-:W-:-:S04]  /*b850*/  FFMA R14, R63, 1.4426950216293334961, -R14 ;  /* 0x3fb8aa3b3f0e7823 */ /* 0x000fc8000000080e */
[----:B------:R-:W-:Y:S01]  /*b860*/  FFMA R63, R63, 1.925963033500011079e-08, R14 ;  /* 0x32a570603f3f7823 */ /* 0x000fe2000000000e */
[----:B------:R-:W-:-:S04]  /*b870*/  FFMA.SAT R14, R7, R12, 0.5 ;  /* 0x3f000000070e7423 */ /* 0x000fc8000000200c */
[----:B------:R-:W-:Y:S01]  /*b880*/  FFMA.RM R14, R14, R11, 12582913 ;  /* 0x4b4000010e0e7423 */ /* 0x000fe2000000400b */
[----:B------:R-:W2:Y:S03]  /*b890*/  MUFU.EX2 R63, R63 ;  /* 0x0000003f003f7308 */ /* 0x000ea60000000800 */
[----:B------:R-:W-:-:S04]  /*b8a0*/  FADD R20, R14, -12583039 ;  /* 0xcb40007f0e147421 */ /* 0x000fc80000000000 */
[----:B------:R-:W-:-:S04]  /*b8b0*/  FFMA R20, R7, 1.4426950216293334961, -R20 ;  /* 0x3fb8aa3b07147823 */ /* 0x000fc80000000814 */
[----:B------:R-:W-:Y:S01]  /*b8c0*/  FFMA R26, R7, 1.925963033500011079e-08, R20 ;  /* 0x32a57060071a7823 */ /* 0x000fe20000000014 */
[----:B------:R-:W-:Y:S01]  /*b8d0*/  FMUL R7, R18, R69 ;  /* 0x0000004512077220 */ /* 0x000fe20000400000 */
[----:B------:R-:W-:-:S04]  /*b8e0*/  FFMA.SAT R18, R61, R12, 0.5 ;  /* 0x3f0000003d127423 */ /* 0x000fc8000000200c */
[----:B------:R-:W-:Y:S01]  /*b8f0*/  FFMA.RM R18, R18, R11, 12582913 ;  /* 0x4b40000112127423 */ /* 0x000fe2000000400b */
[----:B------:R-:W-:Y:S01]  /*b900*/  MUFU.EX2 R26, R26 ;  /* 0x0000001a001a7308 */ /* 0x000fe20000000800 */
[----:B--2---:R-:W-:Y:S02]  /*b910*/  FMUL R16, R16, R63 ;  /* 0x0000003f10107220 */ /* 0x004fe40000400000 */
[C---:B------:R-:W-:Y:S01]  /*b920*/  FADD R20, R18.reuse, -12583039 ;  /* 0xcb40007f12147421 */ /* 0x040fe20000000000 */
[----:B------:R-:W-:-:S03]  /*b930*/  IMAD.SHL.U32 R18, R18, 0x800000, RZ ;  /* 0x0080000012127824 */ /* 0x000fc600078e00ff */
[----:B------:R-:W-:-:S04]  /*b940*/  FFMA R20, R61, 1.4426950216293334961, -R20 ;  /* 0x3fb8aa3b3d147823 */ /* 0x000fc80000000814 */
[----:B------:R-:W-:Y:S01]  /*b950*/  FFMA R28, R61, 1.925963033500011079e-08, R20 ;  /* 0x32a570603d1c7823 */ /* 0x000fe20000000014 */
[----:B------:R-:W-:Y:S01]  /*b960*/  FFMA.SAT R20, R9, R12, 0.5 ;  /* 0x3f00000009147423 */ /* 0x000fe2000000200c */
[----:B------:R2:W3:Y:S03]  /*b970*/  MUFU.EX2 R61, R24 ;  /* 0x00000018003d7308 */ /* 0x0004e60000000800 */
[----:B------:R-:W-:-:S04]  /*b980*/  FFMA.RM R20, R20, R11, 12582913 ;  /* 0x4b40000114147423 */ /* 0x000fc8000000400b */
[----:B------:R-:W-:Y:S01]  /*b990*/  FADD R30, R20, -12583039 ;  /* 0xcb40007f141e7421 */ /* 0x000fe20000000000 */
[----:B--2---:R-:W-:-:S03]  /*b9a0*/  FFMA.SAT R24, R57, R12, 0.5 ;  /* 0x3f00000039187423 */ /* 0x004fc6000000200c */
[----:B------:R-:W-:Y:S01]  /*b9b0*/  FFMA R30, R9, 1.4426950216293334961, -R30 ;  /* 0x3fb8aa3b091e7823 */ /* 0x000fe2000000081e */
[----:B------:R-:W-:-:S03]  /*b9c0*/  FFMA.RM R24, R24, R11, 12582913 ;  /* 0x4b40000118187423 */ /* 0x000fc6000000400b */
[----:B------:R-:W-:Y:S01]  /*b9d0*/  FFMA R30, R9, 1.925963033500011079e-08, R30 ;  /* 0x32a57060091e7823 */ /* 0x000fe2000000001e */
[----:B------:R-:W-:Y:S01]  /*b9e0*/  FMUL R9, R22, R67 ;  /* 0x0000004316097220 */ /* 0x000fe20000400000 */
[-C--:B------:R-:W-:Y:S01]  /*b9f0*/  FFMA.SAT R22, R59, R12.reuse, 0.5 ;  /* 0x3f0000003b167423 */ /* 0x080fe2000000200c */
[----:B------:R-:W-:Y:S01]  /*ba00*/  FADD R38, R24, -12583039 ;  /* 0xcb40007f18267421 */ /* 0x000fe20000000000 */
[----:B---3--:R-:W-:Y:S02]  /*ba10*/  FMUL R10, R10, R61 ;  /* 0x0000003d0a0a7220 */ /* 0x008fe40000400000 */
[----:B------:R-:W-:Y:S01]  /*ba20*/  FFMA.RM R32, R22, R11, 12582913 ;  /* 0x4b40000116207423 */ /* 0x000fe2000000400b */
[C---:B------:R-:W-:Y:S01]  /*ba30*/  FFMA R38, R57.reuse, 1.4426950216293334961, -R38 ;  /* 0x3fb8aa3b39267823 */ /* 0x040fe20000000826 */
[----:B------:R-:W-:Y:S02]  /*ba40*/  MUFU.EX2 R30, R30 ;  /* 0x0000001e001e7308 */ /* 0x000fe40000000800 */
[----:B------:R-:W-:Y:S01]  /*ba50*/  FADD R22, R32, -12583039 ;  /* 0xcb40007f20167421 */ /* 0x000fe20000000000 */
[----:B------:R-:W-:Y:S01]  /*ba60*/  FFMA R40, R57, 1.925963033500011079e-08, R38 ;  /* 0x32a5706039287823 */ /* 0x000fe20000000026 */
[----:B------:R-:W-:-:S02]  /*ba70*/  FFMA.SAT R38, R19, R12, 0.5 ;  /* 0x3f00000013267423 */ /* 0x000fc4000000200c */
[C---:B------:R-:W-:Y:S02]  /*ba80*/  FFMA R22, R59.reuse, 1.4426950216293334961, -R22 ;  /* 0x3fb8aa3b3b167823 */ /* 0x040fe40000000816 */
[----:B------:R-:W2:Y:S02]  /*ba90*/  MUFU.EX2 R57, R28 ;  /* 0x0000001c00397308 */ /* 0x000ea40000000800 */
[----:B------:R-:W-:Y:S01]  /*baa0*/  FFMA R59, R59, 1.925963033500011079e-08, R22 ;  /* 0x32a570603b3b7823 */ /* 0x000fe20000000016 */
[----:B------:R-:W-:-:S04]  /*bab0*/  FFMA.SAT R22, R17, R12, 0.5 ;  /* 0x3f00000011167423 */ /* 0x000fc8000000200c */
[----:B------:R-:W-:Y:S01]  /*bac0*/  FFMA.RM R22, R22, R11, 12582913 ;  /* 0x4b40000116167423 */ /* 0x000fe2000000400b */
[----:B------:R-:W3:Y:S03]  /*bad0*/  MUFU.EX2 R59, R59 ;  /* 0x0000003b003b7308 */ /* 0x000ee60000000800 */
[----:B------:R-:W-:-:S04]  /*bae0*/  FADD R34, R22, -12583039 ;  /* 0xcb40007f16227421 */ /* 0x000fc80000000000 */
[----:B------:R-:W-:Y:S01]  /*baf0*/  FFMA R34, R17, 1.4426950216293334961, -R34 ;  /* 0x3fb8aa3b11227823 */ /* 0x000fe20000000822 */
[----:B--2---:R-:W-:-:S03]  /*bb00*/  FMUL R18, R18, R57 ;  /* 0x0000003912127220 */ /* 0x004fc60000400000 */
[----:B------:R-:W-:Y:S01]  /*bb10*/  FFMA R34, R17, 1.925963033500011079e-08, R34 ;  /* 0x32a5706011227823 */ /* 0x000fe20000000022 */
[----:B------:R-:W-:Y:S01]  /*bb20*/  SHF.L.U32 R17, R14, 0x17, RZ ;  /* 0x000000170e117819 */ /* 0x000fe200000006ff */
[----:B------:R-:W-:-:S04]  /*bb30*/  FFMA.RM R14, R38, R11, 12582913 ;  /* 0x4b400001260e7423 */ /* 0x000fc8000000400b */
[----:B------:R-:W-:Y:S01]  /*bb40*/  FMUL R17, R17, R26 ;  /* 0x0000001a11117220 */ /* 0x000fe20000400000 */
[----:B------:R-:W-:Y:S01]  /*bb50*/  FFMA.SAT R26, R41, R12, 0.5 ;  /* 0x3f000000291a7423 */ /* 0x000fe2000000200c */
[----:B------:R-:W-:Y:S01]  /*bb60*/  FADD R38, R14, -12583039 ;  /* 0xcb40007f0e267421 */ /* 0x000fe20000000000 */
[----:B------:R-:W2:Y:S02]  /*bb70*/  MUFU.EX2 R34, R34 ;  /* 0x0000002200227308 */ /* 0x000ea40000000800 */
[----:B------:R-:W-:Y:S01]  /*bb80*/  FFMA.RM R48, R26, R11, 12582913 ;  /* 0x4b4000011a307423 */ /* 0x000fe2000000400b */
[----:B------:R-:W-:-:S03]  /*bb90*/  FFMA R38, R19, 1.4426950216293334961, -R38 ;  /* 0x3fb8aa3b13267823 */ /* 0x000fc60000000826 */
[----:B------:R-:W-:Y:S01]  /*bba0*/  FADD R26, R48, -12583039 ;  /* 0xcb40007f301a7421 */ /* 0x000fe20000000000 */
[----:B------:R-:W-:Y:S01]  /*bbb0*/  FFMA R46, R19, 1.925963033500011079e-08, R38 ;  /* 0x32a57060132e7823 */ /* 0x000fe20000000026 */
[----:B------:R-:W-:Y:S01]  /*bbc0*/  FFMA.SAT R38, R35, R12, 0.5 ;  /* 0x3f00000023267423 */ /* 0x000fe2000000200c */
[----:B------:R-:W-:Y:S02]  /*bbd0*/  IMAD.SHL.U32 R19, R20, 0x800000, RZ ;  /* 0x0080000014137824 */ /* 0x000fe400078e00ff */
[----:B------:R-:W-:Y:S01]  /*bbe0*/  FFMA R26, R41, 1.4426950216293334961, -R26 ;  /* 0x3fb8aa3b291a7823 */ /* 0x000fe2000000081a */
[----:B------:R-:W-:Y:S01]  /*bbf0*/  SHF.L.U32 R20, R32, 0x17, RZ ;  /* 0x0000001720147819 */ /* 0x000fe200000006ff */
[----:B------:R-:W-:Y:S01]  /*bc00*/  FFMA.RM R38, R38, R11, 12582913 ;  /* 0x4b40000126267423 */ /* 0x000fe2000000400b */
[----:B------:R-:W-:Y:S01]  /*bc10*/  FMUL R19, R19, R30 ;  /* 0x0000001e13137220 */ /* 0x000fe20000400000 */
[----:B------:R-:W-:Y:S01]  /*bc20*/  FFMA R41, R41, 1.925963033500011079e-08, R26 ;  /* 0x32a5706029297823 */ /* 0x000fe2000000001a */
[----:B------:R-:W-:Y:S01]  /*bc30*/  FFMA.SAT R26, R21, R12, 0.5 ;  /* 0x3f000000151a7423 */ /* 0x000fe2000000200c */
[----:B------:R-:W-:Y:S01]  /*bc40*/  MUFU.EX2 R46, R46 ;  /* 0x0000002e002e7308 */ /* 0x000fe20000000800 */
[----:B---3--:R-:W-:-:S02]  /*bc50*/  FMUL R20, R20, R59 ;  /* 0x0000003b14147220 */ /* 0x008fc40000400000 */
[----:B------:R-:W-:-:S04]  /*bc60*/  FFMA.RM R26, R26, R11, 12582913 ;  /* 0x4b4000011a1a7423 */ /* 0x000fc8000000400b */
[----:B------:R-:W-:Y:S01]  /*bc70*/  FADD R28, R26, -12583039 ;  /* 0xcb40007f1a1c7421 */ /* 0x000fe20000000000 */
[----:B------:R-:W-:Y:S03]  /*bc80*/  MUFU.EX2 R41, R41 ;  /* 0x0000002900297308 */ /* 0x000fe60000000800 */
[----:B------:R-:W-:-:S04]  /*bc90*/  FFMA R28, R21, 1.4426950216293334961, -R28 ;  /* 0x3fb8aa3b151c7823 */ /* 0x000fc8000000081c */
[----:B------:R-:W-:Y:S01]  /*bca0*/  FFMA R50, R21, 1.925963033500011079e-08, R28 ;  /* 0x32a5706015327823 */ /* 0x000fe2000000001c */
[----:B------:R-:W-:Y:S01]  /*bcb0*/  FFMA.SAT R28, R39, R12, 0.5 ;  /* 0x3f000000271c7423 */ /* 0x000fe2000000200c */
[----:B------:R-:W-:Y:S02]  /*bcc0*/  IMAD.SHL.U32 R21, R22, 0x800000, RZ ;  /* 0x0080000016157824 */ /* 0x000fe400078e00ff */
[----:B------:R-:W-:Y:S02]  /*bcd0*/  IMAD.SHL.U32 R22, R24, 0x800000, RZ ;  /* 0x0080000018167824 */ /* 0x000fe400078e00ff */
[----:B------:R-:W-:Y:S01]  /*bce0*/  FFMA.RM R52, R28, R11, 12582913 ;  /* 0x4b4000011c347423 */ /* 0x000fe2000000400b */
[----:B--2---:R-:W-:Y:S01]  /*bcf0*/  FMUL R21, R21, R34 ;  /* 0x0000002215157220 */ /* 0x004fe20000400000 */
[----:B------:R-:W-:Y:S02]  /*bd00*/  MUFU.EX2 R50, R50 ;  /* 0x0000003200327308 */ /* 0x000fe40000000800 */
[----:B------:R-:W-:-:S04]  /*bd10*/  FADD R28, R52, -12583039 ;  /* 0xcb40007f341c7421 */ /* 0x000fc80000000000 */
[----:B------:R-:W-:-:S04]  /*bd20*/  FFMA R28, R39, 1.4426950216293334961, -R28 ;  /* 0x3fb8aa3b271c7823 */ /* 0x000fc8000000081c */
[----:B------:R-:W-:Y:S01]  /*bd30*/  FFMA R54, R39, 1.925963033500011079e-08, R28 ;  /* 0x32a5706027367823 */ /* 0x000fe2000000001c */
[----:B------:R-:W-:Y:S01]  /*bd40*/  FADD R28, R38, -12583039 ;  /* 0xcb40007f261c7421 */ /* 0x000fe20000000000 */
[----:B------:R-:W2:Y:S03]  /*bd50*/  MUFU.EX2 R39, R40 ;  /* 0x0000002800277308 */ /* 0x000ea60000000800 */
[----:B------:R-:W-:-:S04]  /*bd60*/  FFMA R28, R35, 1.4426950216293334961, -R28 ;  /* 0x3fb8aa3b231c7823 */ /* 0x000fc8000000081c */
[----:B------:R-:W-:Y:S01]  /*bd70*/  FFMA R56, R35, 1.925963033500011079e-08, R28 ;  /* 0x32a5706023387823 */ /* 0x000fe2000000001c */
[----:B------:R-:W-:-:S04]  /*bd80*/  FFMA.SAT R28, R23, R12, 0.5 ;  /* 0x3f000000171c7423 */ /* 0x000fc8000000200c */
[----:B------:R-:W-:Y:S01]  /*bd90*/  FFMA.RM R28, R28, R11, 12582913 ;  /* 0x4b4000011c1c7423 */ /* 0x000fe2000000400b */
[----:B------:R-:W-:Y:S03]  /*bda0*/  MUFU.EX2 R56, R56 ;  /* 0x0000003800387308 */ /* 0x000fe60000000800 */
[----:B------:R-:W-:Y:S01]  /*bdb0*/  FADD R24, R28, -12583039 ;  /* 0xcb40007f1c187421 */ /* 0x000fe20000000000 */
[----:B--2---:R-:W-:-:S03]  /*bdc0*/  FMUL R22, R22, R39 ;  /* 0x0000002716167220 */ /* 0x004fc60000400000 */
[----:B------:R-:W-:-:S04]  /*bdd0*/  FFMA R24, R23, 1.4426950216293334961, -R24 ;  /* 0x3fb8aa3b17187823 */ /* 0x000fc80000000818 */
[----:B------:R-:W-:Y:S01]  /*bde0*/  FFMA R30, R23, 1.925963033500011079e-08, R24 ;  /* 0x32a57060171e7823 */ /* 0x000fe20000000018 */
[----:B------:R-:W-:Y:S01]  /*bdf0*/  FFMA.SAT R24, R33, R12, 0.5 ;  /* 0x3f00000021187423 */ /* 0x000fe2000000200c */
[----:B------:R-:W-:-:S03]  /*be00*/  SHF.L.U32 R23, R14, 0x17, RZ ;  /* 0x000000170e177819 */ /* 0x000fc600000006ff */
[----:B------:R-:W-:Y:S01]  /*be10*/  FFMA.RM R14, R24, R11, 12582913 ;  /* 0x4b400001180e7423 */ /* 0x000fe2000000400b */
[----:B------:R-:W-:Y:S02]  /*be20*/  IMAD.SHL.U32 R24, R48, 0x800000, RZ ;  /* 0x0080000030187824 */ /* 0x000fe400078e00ff */
[----:B------:R-:W-:Y:S01]  /*be30*/  FMUL R23, R23, R46 ;  /* 0x0000002e17177220 */ /* 0x000fe20000400000 */
[----:B------:R-:W-:Y:S01]  /*be40*/  MUFU.EX2 R30, R30 ;  /* 0x0000001e001e7308 */ /* 0x000fe20000000800 */
[----:B------:R-:W-:Y:S01]  /*be50*/  FADD R32, R14, -12583039 ;  /* 0xcb40007f0e207421 */ /* 0x000fe20000000000 */
[----:B------:R-:W-:-:S03]  /*be60*/  FMUL R24, R24, R41 ;  /* 0x0000002918187220 */ /* 0x000fc60000400000 */
[----:B------:R-:W-:-:S03]  /*be70*/  FFMA R32, R33, 1.4426950216293334961, -R32 ;  /* 0x3fb8aa3b21207823 */ /* 0x000fc60000000820 */
[----:B------:R-:W2:Y:S01]  /*be80*/  MUFU.EX2 R41, R54 ;  /* 0x0000003600297308 */ /* 0x000ea20000000800 */
[----:B------:R-:W-:Y:S01]  /*be90*/  FFMA R35, R33, 1.925963033500011079e-08, R32 ;  /* 0x32a5706021237823 */ /* 0x000fe20000000020 */
[----:B------:R-:W-:-:S04]  /*bea0*/  FFMA.SAT R32, R25, R12, 0.5 ;  /* 0x3f00000019207423 */ /* 0x000fc8000000200c */
[----:B------:R-:W-:Y:S02]  /*beb0*/  FFMA.RM R32, R32, R11, 12582913 ;  /* 0x4b40000120207423 */ /* 0x000fe4000000400b */
[----:B------:R-:W-:Y:S02]  /*bec0*/  MUFU.EX2 R35, R35 ;  /* 0x0000002300237308 */ /* 0x000fe40000000800 */
        /* <DEDUP_REMOVED lines=8> */
[----:B--2---:R-:W-:Y:S01]  /*bf50*/  FMUL R26, R26, R41 ;  /* 0x000000291a1a7220 */ /* 0x004fe20000400000 */
[----:B------:R-:W-:-:S04]  /*bf60*/  FADD R34, R33, -12583039 ;  /* 0xcb40007f21227421 */ /* 0x000fc80000000000 */
[----:B------:R-:W-:-:S04]  /*bf70*/  FFMA R34, R27, 1.4426950216293334961, -R34 ;  /* 0x3fb8aa3b1b227823 */ /* 0x000fc80000000822 */
[----:B------:R-:W-:Y:S01]  /*bf80*/  FFMA R46, R27, 1.925963033500011079e-08, R34 ;  /* 0x32a570601b2e7823 */ /* 0x000fe20000000022 */
[----:B------:R-:W-:Y:S01]  /*bf90*/  FFMA.SAT R34, R15, R12, 0.5 ;  /* 0x3f0000000f227423 */ /* 0x000fe2000000200c */
[----:B------:R-:W-:Y:S02]  /*bfa0*/  IMAD.SHL.U32 R27, R38, 0x800000, RZ ;  /* 0x00800000261b7824 */ /* 0x000fe400078e00ff */
[----:B------:R-:W-:Y:S01]  /*bfb0*/  MUFU.EX2 R41, R46 ;  /* 0x0000002e00297308 */ /* 0x000fe20000000800 */
[----:B------:R-:W-:Y:S01]  /*bfc0*/  FFMA.RM R34, R34, R11, 12582913 ;  /* 0x4b40000122227423 */ /* 0x000fe2000000400b */
[----:B------:R-:W-:-:S03]  /*bfd0*/  FMUL R27, R27, R56 ;  /* 0x000000381b1b7220 */ /* 0x000fc60000400000 */
[----:B------:R-:W-:-:S04]  /*bfe0*/  FADD R40, R34, -12583039 ;  /* 0xcb40007f22287421 */ /* 0x000fc80000000000 */
[----:B------:R-:W-:-:S04]  /*bff0*/  FFMA R40, R15, 1.4426950216293334961, -R40 ;  /* 0x3fb8aa3b0f287823 */ /* 0x000fc80000000828 */
[----:B------:R-:W-:Y:S01]  /*c000*/  FFMA R48, R15, 1.925963033500011079e-08, R40 ;  /* 0x32a570600f307823 */ /* 0x000fe20000000028 */
[----:B------:R-:W-:-:S03]  /*c010*/  FFMA.SAT R40, R13, R12, 0.5 ;  /* 0x3f0000000d287423 */ /* 0x000fc6000000200c */
[----:B------:R-:W-:Y:S01]  /*c020*/  MUFU.EX2 R57, R48 ;  /* 0x0000003000397308 */ /* 0x000fe20000000800 */
[----:B------:R-:W-:Y:S01]  /*c030*/  FFMA.RM R15, R40, R11, 12582913 ;  /* 0x4b400001280f7423 */ /* 0x000fe2000000400b */
[----:B------:R-:W-:-:S03]  /*c040*/  FFMA.SAT R40, R31, R12, 0.5 ;  /* 0x3f0000001f287423 */ /* 0x000fc6000000200c */
        /* <DEDUP_REMOVED lines=8> */
[----:B------:R-:W-:Y:S01]  /*c0d0*/  FADD R13, R13, R0 ;  /* 0x000000000d0d7221 */ /* 0x000fe20000000000 */
[----:B------:R-:W2:Y:S01]  /*c0e0*/  MUFU.EX2 R40, R39 ;  /* 0x0000002700287308 */ /* 0x000ea20000000800 */
[----:B------:R-:W-:Y:S02]  /*c0f0*/  FADD R38, R12, -12583039 ;  /* 0xcb40007f0c267421 */ /* 0x000fe40000000000 */
[----:B------:R-:W-:Y:S02]  /*c100*/  FADD R13, R13, R2 ;  /* 0x000000020d0d7221 */ /* 0x000fe40000000000 */
[----:B------:R-:W-:-:S03]  /*c110*/  FFMA R38, R29, 1.4426950216293334961, -R38 ;  /* 0x3fb8aa3b1d267823 */ /* 0x000fc60000000826 */
[----:B------:R-:W-:Y:S01]  /*c120*/  MUFU.EX2 R50, R50 ;  /* 0x0000003200327308 */ /* 0x000fe20000000800 */
[----:B------:R-:W-:Y:S01]  /*c130*/  FFMA R52, R29, 1.925963033500011079e-08, R38 ;  /* 0x32a570601d347823 */ /* 0x000fe20000000026 */
[----:B------:R-:W-:Y:S01]  /*c140*/  FADD R38, R11, -12583039 ;  /* 0xcb40007f0b267421 */ /* 0x000fe20000000000 */
[----:B------:R-:W-:Y:S01]  /*c150*/  IMAD.SHL.U32 R29, R32, 0x800000, RZ ;  /* 0x00800000201d7824 */ /* 0x000fe200078e00ff */
[----:B------:R-:W-:Y:S01]  /*c160*/  SHF.L.U32 R32, R34, 0x17, RZ ;  /* 0x0000001722207819 */ /* 0x000fe200000006ff */
[----:B------:R-:W-:Y:S02]  /*c170*/  IMAD.SHL.U32 R34, R12, 0x800000, RZ ;  /* 0x008000000c227824 */ /* 0x000fe400078e00ff */
[----:B------:R-:W-:Y:S01]  /*c180*/  FFMA R38, R31, 1.4426950216293334961, -R38 ;  /* 0x3fb8aa3b1f267823 */ /* 0x000fe20000000826 */
[----:B--2---:R-:W-:-:S03]  /*c190*/  FMUL R29, R29, R40 ;  /* 0x000000281d1d7220 */ /* 0x004fc60000400000 */
[----:B------:R-:W-:Y:S01]  /*c1a0*/  FFMA R54, R31, 1.925963033500011079e-08, R38 ;  /* 0x32a570601f367823 */ /* 0x000fe20000000026 */
[----:B------:R-:W-:Y:S01]  /*c1b0*/  FADD R38, R13, R4 ;  /* 0x000000040d267221 */ /* 0x000fe20000000000 */
[----:B------:R-:W-:Y:S02]  /*c1c0*/  IMAD.SHL.U32 R31, R28, 0x800000, RZ ;  /* 0x008000001c1f7824 */ /* 0x000fe400078e00ff */
[----:B------:R-:W-:Y:S01]  /*c1d0*/  FMUL R32, R32, R57 ;  /* 0x0000003920207220 */ /* 0x000fe20000400000 */
[----:B------:R-:W-:Y:S01]  /*c1e0*/  FADD R13, R38, R5 ;  /* 0x00000005260d7221 */ /* 0x000fe20000000000 */
[----:B------:R-:W-:Y:S01]  /*c1f0*/  FMUL R31, R31, R30 ;  /* 0x0000001e1f1f7220 */ /* 0x000fe20000400000 */
[----:B------:R-:W-:Y:S01]  /*c200*/  SHF.L.U32 R30, R14, 0x17, RZ ;  /* 0x000000170e1e7819 */ /* 0x000fe200000006ff */
[----:B------:R-:W-:Y:S01]  /*c210*/  MUFU.EX2 R54, R54 ;  /* 0x0000003600367308 */ /* 0x000fe20000000800 */
[----:B------:R-:W-:-:S03]  /*c220*/  FADD R38, R13, R6 ;  /* 0x000000060d267221 */ /* 0x000fc60000000000 */
[----:B------:R-:W-:Y:S01]  /*c230*/  FMUL R30, R30, R35 ;  /* 0x000000231e1e7220 */ /* 0x000fe20000400000 */
[----:B------:R-:W-:-:S03]  /*c240*/  FADD R13, R38, R7 ;  /* 0x00000007260d7221 */ /* 0x000fc60000000000 */
[----:B------:R-:W2:Y:S01]  /*c250*/  MUFU.EX2 R35, R52 ;  /* 0x0000003400237308 */ /* 0x000ea20000000800 */
[----:B------:R-:W-:-:S04]  /*c260*/  FADD R38, R13, R8 ;  /* 0x000000080d267221 */ /* 0x000fc80000000000 */
        /* <DEDUP_REMOVED lines=10> */
[----:B------:R-:W-:Y:S01]  /*c310*/  FADD R13, R28, R23 ;  /* 0x000000171c0d7221 */ /* 0x000fe20000000000 */
        /* <DEDUP_REMOVED lines=26> */
.L_x_10670:
        /* <DEDUP_REMOVED lines=12> */
[----:B01----:R-:W-:Y:S05]  /*c580*/  CALL.REL.NOINC `($__internal_167_$__cuda_sm3x_div_rn_noftz_f32_slowpath) ;  /* 0x0000003c00807944 */ /* 0x003fea0003c00000 */
[----:B------:R-:W-:-:S07]  /*c590*/  IMAD.MOV.U32 R11, RZ, RZ, R3 ;  /* 0x000000ffff0b7224 */ /* 0x000fce00078e0003 */
.L_x_10599:
[----:B------:R-:W-:Y:S05]  /*c5a0*/  BSYNC.RECONVERGENT B3 ;  /* 0x0000000000037941 */ /* 0x000fea0003800200 */
.L_x_10598:
        /* <DEDUP_REMOVED lines=12> */
[----:B01----:R-:W-:Y:S05]  /*c670*/  CALL.REL.NOINC `($__internal_167_$__cuda_sm3x_div_rn_noftz_f32_slowpath) ;  /* 0x0000003c00447944 */ /* 0x003fea0003c00000 */
[----:B------:R-:W-:-:S07]  /*c680*/  IMAD.MOV.U32 R14, RZ, RZ, R3 ;  /* 0x000000ffff0e7224 */ /* 0x000fce00078e0003 */
.L_x_10601:
[----:B------:R-:W-:Y:S05]  /*c690*/  BSYNC.RECONVERGENT B3 ;  /* 0x0000000000037941 */ /* 0x000fea0003800200 */
.L_x_10600:
        /* <DEDUP_REMOVED lines=14> */
.L_x_10603:
[----:B------:R-:W-:Y:S05]  /*c780*/  BSYNC.RECONVERGENT B3 ;  /* 0x0000000000037941 */ /* 0x000fea0003800200 */
.L_x_10602:
        /* <DEDUP_REMOVED lines=14> */
.L_x_10605:
[----:B------:R-:W-:Y:S05]  /*c870*/  BSYNC.RECONVERGENT B3 ;  /* 0x0000000000037941 */ /* 0x000fea0003800200 */
.L_x_10604:
        /* <DEDUP_REMOVED lines=13> */
[----:B------:R-:W-:-:S07]  /*c950*/  MOV R4, R3 ;  /* 0x0000000300047202 */ /* 0x000fce0000000f00 */
.L_x_10607:
[----:B------:R-:W-:Y:S05]  /*c960*/  BSYNC.RECONVERGENT B3 ;  /* 0x0000000000037941 */ /* 0x000fea0003800200 */
.L_x_10606:
        /* <DEDUP_REMOVED lines=12> */
[----:B01----:R-:W-:Y:S05]  /*ca30*/  CALL.REL.NOINC `($__internal_167_$__cuda_sm3x_div_rn_noftz_f32_slowpath) ;  /* 0x0000003800547944 */ /* 0x003fea0003c00000 */
[----:B------:R-:W-:-:S07]  /*ca40*/  IMAD.MOV.U32 R5, RZ, RZ, R3 ;  /* 0x000000ffff057224 */ /* 0x000fce00078e0003 */
.L_x_10609:
[----:B------:R-:W-:Y:S05]  /*ca50*/  BSYNC.RECONVERGENT B3 ;  /* 0x0000000000037941 */ /* 0x000fea0003800200 */
.L_x_10608:
        /* <DEDUP_REMOVED lines=14> */
.L_x_10611:
[----:B------:R-:W-:Y:S05]  /*cb40*/  BSYNC.RECONVERGENT B3 ;  /* 0x0000000000037941 */ /* 0x000fea0003800200 */
.L_x_10610:
        /* <DEDUP_REMOVED lines=14> */
.L_x_10613:
[----:B------:R-:W-:Y:S05]  /*cc30*/  BSYNC.RECONVERGENT B3 ;  /* 0x0000000000037941 */ /* 0x000fea0003800200 */
.L_x_10612:
        /* <DEDUP_REMOVED lines=14> */
.L_x_10615:
[----:B------:R-:W-:Y:S05]  /*cd20*/  BSYNC.RECONVERGENT B3 ;  /* 0x0000000000037941 */ /* 0x000fea0003800200 */
.L_x_10614:
        /* <DEDUP_REMOVED lines=14> */
.L_x_10617:
[----:B------:R-:W-:Y:S05]  /*ce10*/  BSYNC.RECONVERGENT B3 ;  /* 0x0000000000037941 */ /* 0x000fea0003800200 */
.L_x_10616:
        /* <DEDUP_REMOVED lines=14> */
.L_x_10619:
[----:B------:R-:W-:Y:S05]  /*cf00*/  BSYNC.RECONVERGENT B3 ;  /* 0x0000000000037941 */ /* 0x000fea0003800200 */
.L_x_10618:
        /* <DEDUP_REMOVED lines=14> */
.L_x_10621:
[----:B------:R-:W-:Y:S05]  /*cff0*/  BSYNC.RECONVERGENT B3 ;  /* 0x0000000000037941 */ /* 0x000fea0003800200 */
.L_x_10620:
        /* <DEDUP_REMOVED lines=14> */
.L_x_10623:
[----:B------:R-:W-:Y:S05]  /*d0e0*/  BSYNC.RECONVERGENT B3 ;  /* 0x0000000000037941 */ /* 0x000fea0003800200 */
.L_x_10622:
        /* <DEDUP_REMOVED lines=14> */
.L_x_10625:
[----:B------:R-:W-:Y:S05]  /*d1d0*/  BSYNC.RECONVERGENT B3 ;  /* 0x0000000000037941 */ /* 0x000fea0003800200 */
.L_x_10624:
        /* <DEDUP_REMOVED lines=14> */
.L_x_10627:
[----:B------:R-:W-:Y:S05]  /*d2c0*/  BSYNC.RECONVERGENT B3 ;  /* 0x0000000000037941 */ /* 0x000fea0003800200 */
.L_x_10626:
        /* <DEDUP_REMOVED lines=14> */
.L_x_10629:
[----:B------:R-:W-:Y:S05]  /*d3b0*/  BSYNC.RECONVERGENT B3 ;  /* 0x0000000000037941 */ /* 0x000fea0003800200 */
.L_x_10628:
        /* <DEDUP_REMOVED lines=14> */
.L_x_10631:
[----:B------:R-:W-:Y:S05]  /*d4a0*/  BSYNC.RECONVERGENT B3 ;  /* 0x0000000000037941 */ /* 0x000fea0003800200 */
.L_x_10630:
        /* <DEDUP_REMOVED lines=14> */
.L_x_10633:
[----:B------:R-:W-:Y:S05]  /*d590*/  BSYNC.RECONVERGENT B3 ;  /* 0x0000000000037941 */ /* 0x000fea0003800200 */
.L_x_10632:
        /* <DEDUP_REMOVED lines=14> */
.L_x_10635:
[----:B------:R-:W-:Y:S05]  /*d680*/  BSYNC.RECONVERGENT B3 ;  /* 0x0000000000037941 */ /* 0x000fea0003800200 */
.L_x_10634:
        /* <DEDUP_REMOVED lines=14> */
.L_x_10637:
[----:B------:R-:W-:Y:S05]  /*d770*/  BSYNC.RECONVERGENT B3 ;  /* 0x0000000000037941 */ /* 0x000fea0003800200 */
.L_x_10636:
        /* <DEDUP_REMOVED lines=14> */
.L_x_10639:
[----:B------:R-:W-:Y:S05]  /*d860*/  BSYNC.RECONVERGENT B3 ;  /* 0x0000000000037941 */ /* 0x000fea0003800200 */
.L_x_10638:
        /* <DEDUP_REMOVED lines=14> */
.L_x_10641:
[----:B------:R-:W-:Y:S05]  /*d950*/  BSYNC.RECONVERGENT B3 ;  /* 0x0000000000037941 */ /* 0x000fea0003800200 */
.L_x_10640:
        /* <DEDUP_REMOVED lines=14> */
.L_x_10643:
[----:B------:R-:W-:Y:S05]  /*da40*/  BSYNC.RECONVERGENT B3 ;  /* 0x0000000000037941 */ /* 0x000fea0003800200 */
.L_x_10642:
        /* <DEDUP_REMOVED lines=14> */
.L_x_10645:
[----:B------:R-:W-:Y:S05]  /*db30*/  BSYNC.RECONVERGENT B3 ;  /* 0x0000000000037941 */ /* 0x000fea0003800200 */
.L_x_10644:
        /* <DEDUP_REMOVED lines=14> */
.L_x_10647:
[----:B------:R-:W-:Y:S05]  /*dc20*/  BSYNC.RECONVERGENT B3 ;  /* 0x0000000000037941 */ /* 0x000fea0003800200 */
.L_x_10646:
        /* <DEDUP_REMOVED lines=14> */
.L_x_10649:
[----:B------:R-:W-:Y:S05]  /*dd10*/  BSYNC.RECONVERGENT B3 ;  /* 0x0000000000037941 */ /* 0x000fea0003800200 */
.L_x_10648:
        /* <DEDUP_REMOVED lines=14> */
.L_x_10651:
[----:B------:R-:W-:Y:S05]  /*de00*/  BSYNC.RECONVERGENT B3 ;  /* 0x0000000000037941 */ /* 0x000fea0003800200 */
.L_x_10650:
        /* <DEDUP_REMOVED lines=14> */
.L_x_10653:
[----:B------:R-:W-:Y:S05]  /*def0*/  BSYNC.RECONVERGENT B3 ;  /* 0x0000000000037941 */ /* 0x000fea0003800200 */
.L_x_10652:
        /* <DEDUP_REMOVED lines=14> */
.L_x_10655:
[----:B------:R-:W-:Y:S05]  /*dfe0*/  BSYNC.RECONVERGENT B3 ;  /* 0x0000000000037941 */ /* 0x000fea0003800200 */
.L_x_10654:
        /* <DEDUP_REMOVED lines=13> */
.L_x_10657:
[----:B------:R-:W-:Y:S05]  /*e0c0*/  BSYNC.RECONVERGENT B3 ;  /* 0x0000000000037941 */ /* 0x000fea0003800200 */
.L_x_10656:
[C---:B0-----:R-:W-:Y:S01]  /*e0d0*/  VIADD R12, R55.reuse, 0x40 ;  /* 0x00000040370c7836 */ /* 0x041fe20000000000 */
[C---:B------:R-:W-:Y:S01]  /*e0e0*/  IADD3 R13, PT, PT, R55.reuse, 0x60, RZ ;  /* 0x00000060370d7810 */ /* 0x040fe20007ffe0ff */
[C---:B------:R-:W-:Y:S01]  /*e0f0*/  VIADD R33, R55.reuse, 0x80 ;  /* 0x0000008037217836 */ /* 0x040fe20000000000 */
[----:B-1----:R-:W-:Y:S01]  /*e100*/  @!P0 R2UR UR4, R36 ;  /* 0x00000000240482ca */ /* 0x002fe200000e0000 */
[----:B------:R-:W-:Y:S01]  /*e110*/  VIADD R39, R55, 0xc0 ;  /* 0x000000c037277836 */ /* 0x000fe20000000000 */
[----:B------:R-:W-:Y:S02]  /*e120*/  ISETP.GE.U32.AND P1, PT, R12, UR46, PT ;  /* 0x0000002e0c007c0c */ /* 0x000fe4000bf26070 */
[----:B------:R-:W-:Y:S01]  /*e130*/  ISETP.GE.U32.AND P6, PT, R13, UR46, PT ;  /* 0x0000002e0d007c0c */ /* 0x000fe2000bfc6070 */
[----:B------:R-:W-:Y:S01]  /*e140*/  IMAD.MOV.U32 R13, RZ, RZ, RZ ;  /* 0x000000ffff0d7224 */ /* 0x000fe200078e00ff */
[----:B------:R-:W-:Y:S02]  /*e150*/  ISETP.GE.AND.EX P1, PT, RZ, UR47, PT, P1 ;  /* 0x0000002fff007c0c */ /* 0x000fe4000bf26310 */
[----:B------:R-:W-:-:S02]  /*e160*/  MOV R12, R55 ;  /* 0x00000037000c7202 */ /* 0x000fc40000000f00 */
[----:B------:R-:W-:Y:S01]  /*e170*/  ISETP.GE.U32.AND P5, PT, R33, UR46, PT ;  /* 0x0000002e21007c0c */ /* 0x000fe2000bfa6070 */
[----:B------:R-:W-:Y:S01]  /*e180*/  IMAD R33, R42, UR42, RZ ;  /* 0x0000002a2a217c24 */ /* 0x000fe2000f8e02ff */
[----:B------:R-:W-:Y:S01]  /*e190*/  @!P0 R2UR UR5, R37 ;  /* 0x00000000250582ca */ /* 0x000fe200000e0000 */
[C---:B------:R-:W-:Y:S01]  /*e1a0*/  IMAD.WIDE.U32 R34, R44.reuse, UR42, R12 ;  /* 0x0000002a2c227c25 */ /* 0x040fe2000f8e000c */
[C---:B------:R-:W-:Y:S02]  /*e1b0*/  IADD3 R38, PT, PT, R55.reuse, 0xa0, RZ ;  /* 0x000000a037267810 */ /* 0x040fe40007ffe0ff */
[----:B------:R-:W-:Y:S01]  /*e1c0*/  ISETP.GE.AND.EX P6, PT, RZ, UR47, PT, P6 ;  /* 0x0000002fff007c0c */ /* 0x000fe2000bfc6360 */
[----:B------:R-:W-:Y:S01]  /*e1d0*/  IMAD R13, R44, UR43, R33 ;  /* 0x0000002b2c0d7c24 */ /* 0x000fe2000f8e0221 */
[----:B------:R-:W-:Y:S01]  /*e1e0*/  LEA R12, P2, R34, UR40, 0x2 ;  /* 0x00000028220c7c11 */ /* 0x000fe2000f8410ff */
[----:B------:R-:W-:Y:S01]  /*e1f0*/  VIADD R33, R55, 0xe0 ;  /* 0x000000e037217836 */ /* 0x000fe20000000000 */
[----:B------:R-:W-:-:S02]  /*e200*/  @!P1 R2UR UR6, R36 ;  /* 0x00000000240692ca */ /* 0x000fc400000e0000 */
[----:B------:R-:W-:Y:S02]  /*e210*/  IADD3 R13, PT, PT, R35, R13, RZ ;  /* 0x0000000d230d7210 */ /* 0x000fe40007ffe0ff */
[----:B------:R-:W-:Y:S02]  /*e220*/  @!P1 R2UR UR7, R37 ;  /* 0x00000000250792ca */ /* 0x000fe400000e0000 */
[----:B------:R-:W-:Y:S02]  /*e230*/  ISETP.GE.U32.AND P3, PT, R38, UR46, PT ;  /* 0x0000002e26007c0c */ /* 0x000fe4000bf66070 */
[----:B------:R-:W-:Y:S02]  /*e240*/  ISETP.GE.AND.EX P5, PT, RZ, UR47, PT, P5 ;  /* 0x0000002fff007c0c */ /* 0x000fe4000bfa6350 */
[----:B------:R-:W-:Y:S02]  /*e250*/  LEA.HI.X R13, R34, UR41, R13, 0x2, P2 ;  /* 0x00000029220d7c11 */ /* 0x000fe400090f140d */
[----:B------:R-:W-:-:S02]  /*e260*/  ISETP.GE.U32.AND P2, PT, R33, UR46, PT ;  /* 0x0000002e21007c0c */ /* 0x000fc4000bf46070 */
[----:B------:R-:W-:Y:S01]  /*e270*/  ISETP.GE.AND.EX P3, PT, RZ, UR47, PT, P3 ;  /* 0x0000002fff007c0c */ /* 0x000fe2000bf66330 */
[----:B------:R0:W-:Y:S01]  /*e280*/  @!P0 STG.E desc[UR4][R12.64], R11 ;  /* 0x0000000b0c008986 */ /* 0x0001e2000c101904 */
[----:B------:R-:W-:Y:S02]  /*e290*/  IADD3 R33, PT, PT, R55, 0x100, RZ ;  /* 0x0000010037217810 */ /* 0x000fe40007ffe0ff */
[----:B------:R-:W-:Y:S01]  /*e2a0*/  ISETP.GE.U32.AND P4, PT, R39, UR46, PT ;  /* 0x0000002e27007c0c */ /* 0x000fe2000bf86070 */
[----:B------:R1:W-:Y:S01]  /*e2b0*/  @!P1 STG.E desc[UR6][R12.64+0x100], R0 ;  /* 0x000100000c009986 */ /* 0x0003e2000c101906 */
[----:B------:R-:W-:Y:S01]  /*e2c0*/  ISETP.GE.U32.AND P0, PT, R33, UR46, PT ;  /* 0x0000002e21007c0c */ /* 0x000fe2000bf06070 */
[----:B------:R-:W-:Y:S01]  /*e2d0*/  VIADD R33, R55, 0x120 ;  /* 0x0000012037217836 */ /* 0x000fe20000000000 */
[----:B------:R-:W-:Y:S02]  /*e2e0*/  ISETP.GE.AND.EX P4, PT, RZ, UR47, PT, P4 ;  /* 0x0000002fff007c0c */ /* 0x000fe4000bf86340 */
[----:B------:R-:W-:-:S02]  /*e2f0*/  @!P6 R2UR UR8, R36 ;  /* 0x000000002408e2ca */ /* 0x000fc400000e0000 */
[C---:B------:R-:W-:Y:S02]  /*e300*/  @!P6 R2UR UR9, R37.reuse ;  /* 0x000000002509e2ca */ /* 0x040fe400000e0000 */
[----:B------:R-:W-:Y:S02]  /*e310*/  ISETP.GE.AND.EX P2, PT, RZ, UR47, PT, P2 ;  /* 0x0000002fff007c0c */ /* 0x000fe4000bf46320 */
[----:B------:R-:W-:Y:S02]  /*e320*/  ISETP.GE.AND.EX P1, PT, RZ, UR47, PT, P0 ;  /* 0x0000002fff007c0c */ /* 0x000fe4000bf26300 */
[C---:B------:R-:W-:Y:S02]  /*e330*/  @!P5 R2UR UR4, R36.reuse ;  /* 0x000000002404d2ca */ /* 0x040fe400000e0000 */
[----:B------:R-:W-:Y:S02]  /*e340*/  @!P5 R2UR UR5, R37 ;  /* 0x000000002505d2ca */ /* 0x000fe400000e0000 */
[----:B------:R-:W-:Y:S01]  /*e350*/  ISETP.GE.U32.AND P0, PT, R33, UR46, PT ;  /* 0x0000002e21007c0c */ /* 0x000fe2000bf06070 */
[----:B------:R-:W-:Y:S01]  /*e360*/  VIADD R33, R55, 0x160 ;  /* 0x0000016037217836 */ /* 0x000fe20000000000 */
[----:B------:R-:W-:Y:S01]  /*e370*/  @!P3 R2UR UR6, R36 ;  /* 0x000000002406b2ca */ /* 0x000fe200000e0000 */
[----:B------:R2:W-:Y:S01]  /*e380*/  @!P6 STG.E desc[UR8][R12.64+0x180], R2 ;  /* 0x000180020c00e986 */ /* 0x0005e2000c101908 */
[----:B------:R-:W-:-:S02]  /*e390*/  @!P3 R2UR UR7, R37 ;  /* 0x000000002507b2ca */ /* 0x000fc400000e0000 */
[----:B------:R-:W-:Y:S02]  /*e3a0*/  ISETP.GE.AND.EX P0, PT, RZ, UR47, PT, P0 ;  /* 0x0000002fff007c0c */ /* 0x000fe4000bf06300 */
[C---:B------:R-:W-:Y:S02]  /*e3b0*/  @!P4 R2UR UR10, R36.reuse ;  /* 0x00000000240ac2ca */ /* 0x040fe400000e0000 */
[C---:B------:R-:W-:Y:S01]  /*e3c0*/  @!P4 R2UR UR11, R37.reuse ;  /* 0x00000000250bc2ca */ /* 0x040fe200000e0000 */
[----:B------:R-:W-:Y:S01]  /*e3d0*/  @!P5 STG.E desc[UR4][R12.64+0x200], R4 ;  /* 0x000200040c00d986 */ /* 0x000fe2000c101904 */
[----:B------:R-:W-:Y:S02]  /*e3e0*/  @!P2 R2UR UR8, R36 ;  /* 0x000000002408a2ca */ /* 0x000fe400000e0000 */
[----:B------:R-:W-:Y:S02]  /*e3f0*/  @!P2 R2UR UR9, R37 ;  /* 0x000000002509a2ca */ /* 0x000fe400000e0000 */
[C---:B0-----:R-:W-:Y:S01]  /*e400*/  IADD3 R11, PT, PT, R55.reuse, 0x140, RZ ;  /* 0x00000140370b7810 */ /* 0x041fe20007ffe0ff */
[----:B------:R0:W-:Y:S01]  /*e410*/  @!P3 STG.E desc[UR6][R12.64+0x280], R5 ;  /* 0x000280050c00b986 */ /* 0x0001e2000c101906 */
[----:B-1----:R-:W-:-:S02]  /*e420*/  IADD3 R0, PT, PT, R55, 0x180, RZ ;  /* 0x0000018037007810 */ /* 0x002fc40007ffe0ff */
[----:B------:R-:W-:Y:S02]  /*e430*/  ISETP.GE.U32.AND P5, PT, R33, UR46, PT ;  /* 0x0000002e21007c0c */ /* 0x000fe4000bfa6070 */
[C---:B------:R-:W-:Y:S01]  /*e440*/  @!P1 R2UR UR4, R36.reuse ;  /* 0x00000000240492ca */ /* 0x040fe200000e0000 */
[----:B------:R-:W-:Y:S01]  /*e450*/  @!P4 STG.E desc[UR10][R12.64+0x300], R6 ;  /* 0x000300060c00c986 */ /* 0x000fe2000c10190a */
[----:B------:R-:W-:Y:S02]  /*e460*/  @!P1 R2UR UR5, R37 ;  /* 0x00000000250592ca */ /* 0x000fe400000e0000 */
[----:B------:R-:W-:Y:S01]  /*e470*/  ISETP.GE.U32.AND P6, PT, R11, UR46, PT ;  /* 0x0000002e0b007c0c */ /* 0x000fe2000bfc6070 */
[----:B------:R1:W-:Y:S01]  /*e480*/  @!P2 STG.E desc[UR8][R12.64+0x380], R7 ;  /* 0x000380070c00a986 */ /* 0x0003e2000c101908 */
[----:B------:R-:W-:Y:S02]  /*e490*/  @!P0 R2UR UR6, R36 ;  /* 0x00000000240682ca */ /* 0x000fe400000e0000 */
[----:B------:R-:W-:-:S02]  /*e4a0*/  @!P0 R2UR UR7, R37 ;  /* 0x00000000250782ca */ /* 0x000fc400000e0000 */
[----:B------:R-:W-:Y:S01]  /*e4b0*/  ISETP.GE.U32.AND P3, PT, R0, UR46, PT ;  /* 0x0000002e00007c0c */ /* 0x000fe2000bf66070 */
[----:B------:R-:W-:Y:S01]  /*e4c0*/  VIADD R0, R55, 0x200 ;  /* 0x0000020037007836 */ /* 0x000fe20000000000 */
[----:B------:R-:W-:Y:S02]  /*e4d0*/  ISETP.GE.AND.EX P5, PT, RZ, UR47, PT, P5 ;  /* 0x0000002fff007c0c */ /* 0x000fe4000bfa6350 */
[----:B------:R-:W-:Y:S01]  /*e4e0*/  ISETP.GE.AND.EX P6, PT, RZ, UR47, PT, P6 ;  /* 0x0000002fff007c0c */ /* 0x000fe2000bfc6360 */
[----:B------:R3:W-:Y:S01]  /*e4f0*/  @!P1 STG.E desc[UR4][R12.64+0x400], R8 ;  /* 0x000400080c009986 */ /* 0x0007e2000c101904 */
[----:B------:R-:W-:Y:S02]  /*e500*/  ISETP.GE.AND.EX P3, PT, RZ, UR47, PT, P3 ;  /* 0x0000002fff007c0c */ /* 0x000fe4000bf66330 */
[----:B------:R-:W-:Y:S02]  /*e510*/  ISETP.GE.U32.AND P4, PT, R53, UR46, PT ;  /* 0x0000002e35007c0c */ /* 0x000fe4000bf86070 */
[----:B------:R-:W-:Y:S01]  /*e520*/  ISETP.GE.U32.AND P2, PT, R51, UR46, PT ;  /* 0x0000002e33007c0c */ /* 0x000fe2000bf46070 */
[----:B------:R3:W-:Y:S01]  /*e530*/  @!P0 STG.E desc[UR6][R12.64+0x480], R9 ;  /* 0x000480090c008986 */ /* 0x0007e2000c101906 */
[----:B------:R-:W-:-:S02]  /*e540*/  ISETP.GE.AND.EX P4, PT, RZ, UR47, PT, P4 ;  /* 0x0000002fff007c0c */ /* 0x000fc4000bf86340 */
[----:B------:R-:W-:Y:S02]  /*e550*/  ISETP.GE.AND.EX P1, PT, RZ, UR47, PT, P2 ;  /* 0x0000002fff007c0c */ /* 0x000fe4000bf26320 */
[----:B------:R-:W-:Y:S02]  /*e560*/  ISETP.GE.U32.AND P2, PT, R49, UR46, PT ;  /* 0x0000002e31007c0c */ /* 0x000fe4000bf46070 */
[C---:B------:R-:W-:Y:S02]  /*e570*/  @!P5 R2UR UR6, R36.reuse ;  /* 0x000000002406d2ca */ /* 0x040fe400000e0000 */
[C---:B------:R-:W-:Y:S02]  /*e580*/  @!P5 R2UR UR7, R37.reuse ;  /* 0x000000002507d2ca */ /* 0x040fe400000e0000 */
[----:B------:R-:W-:Y:S02]  /*e590*/  @!P6 R2UR UR4, R36 ;  /* 0x000000002404e2ca */ /* 0x000fe400000e0000 */
[----:B------:R-:W-:-:S02]  /*e5a0*/  @!P6 R2UR UR5, R37 ;  /* 0x000000002505e2ca */ /* 0x000fc400000e0000 */
[----:B------:R-:W-:Y:S02]  /*e5b0*/  ISETP.GE.AND.EX P0, PT, RZ, UR47, PT, P2 ;  /* 0x0000002fff007c0c */ /* 0x000fe4000bf06320 */
[C---:B------:R-:W-:Y:S02]  /*e5c0*/  @!P3 R2UR UR8, R36.reuse ;  /* 0x000000002408b2ca */ /* 0x040fe400000e0000 */
[C---:B------:R-:W-:Y:S02]  /*e5d0*/  @!P3 R2UR UR9, R37.reuse ;  /* 0x000000002509b2ca */ /* 0x040fe400000e0000 */
[----:B------:R-:W-:Y:S01]  /*e5e0*/  @!P4 R2UR UR10, R36 ;  /* 0x00000000240ac2ca */ /* 0x000fe200000e0000 */
[----:B------:R3:W-:Y:S01]  /*e5f0*/  @!P5 STG.E desc[UR6][R12.64+0x580], R15 ;  /* 0x0005800f0c00d986 */ /* 0x0007e2000c101906 */
[----:B------:R-:W-:Y:S02]  /*e600*/  @!P4 R2UR UR11, R37 ;  /* 0x00000000250bc2ca */ /* 0x000fe400000e0000 */
[----:B------:R-:W-:Y:S01]  /*e610*/  ISETP.GE.U32.AND P2, PT, R0, UR46, PT ;  /* 0x0000002e00007c0c */ /* 0x000fe2000bf46070 */
[----:B------:R3:W-:Y:S01]  /*e620*/  @!P6 STG.E desc[UR4][R12.64+0x500], R10 ;  /* 0x0005000a0c00e986 */ /* 0x0007e2000c101904 */
[----:B------:R-:W-:-:S02]  /*e630*/  @!P1 R2UR UR12, R36 ;  /* 0x00000000240c92ca */ /* 0x000fc400000e0000 */
[----:B------:R-:W-:Y:S02]  /*e640*/  @!P1 R2UR UR13, R37 ;  /* 0x00000000250d92ca */ /* 0x000fe400000e0000 */
[----:B------:R-:W-:Y:S01]  /*e650*/  ISETP.GE.U32.AND P5, PT, R47, UR46, PT ;  /* 0x0000002e2f007c0c */ /* 0x000fe2000bfa6070 */
[----:B------:R3:W-:Y:S01]  /*e660*/  @!P3 STG.E desc[UR8][R12.64+0x600], R16 ;  /* 0x000600100c00b986 */ /* 0x0007e2000c101908 */
[----:B------:R-:W-:Y:S02]  /*e670*/  ISETP.GE.AND.EX P2, PT, RZ, UR47, PT, P2 ;  /* 0x0000002fff007c0c */ /* 0x000fe4000bf46320 */
[----:B------:R-:W-:Y:S01]  /*e680*/  @!P0 R2UR UR4, R36 ;  /* 0x00000000240482ca */ /* 0x000fe200000e0000 */
[----:B------:R3:W-:Y:S01]  /*e690*/  @!P4 STG.E desc[UR10][R12.64+0x680], R17 ;  /* 0x000680110c00c986 */ /* 0x0007e2000c10190a */
[----:B------:R-:W-:Y:S02]  /*e6a0*/  @!P0 R2UR UR5, R37 ;  /* 0x00000000250582ca */ /* 0x000fe400000e0000 */
[----:B------:R-:W-:-:S02]  /*e6b0*/  IADD3 R0, PT, PT, R55, 0x280, RZ ;  /* 0x0000028037007810 */ /* 0x000fc40007ffe0ff */
[----:B------:R-:W-:Y:S01]  /*e6c0*/  ISETP.GE.AND.EX P3, PT, RZ, UR47, PT, P5 ;  /* 0x0000002fff007c0c */ /* 0x000fe2000bf66350 */
[----:B------:R3:W-:Y:S01]  /*e6d0*/  @!P1 STG.E desc[UR12][R12.64+0x700], R18 ;  /* 0x000700120c009986 */ /* 0x0007e2000c10190c */
[----:B------:R-:W-:Y:S01]  /*e6e0*/  ISETP.GE.U32.AND P6, PT, R0, UR46, PT ;  /* 0x0000002e00007c0c */ /* 0x000fe2000bfc6070 */
[----:B------:R-:W-:Y:S01]  /*e6f0*/  VIADD R0, R55, 0x2a0 ;  /* 0x000002a037007836 */ /* 0x000fe20000000000 */
[----:B------:R-:W-:Y:S02]  /*e700*/  ISETP.GE.U32.AND P4, PT, R45, UR46, PT ;  /* 0x0000002e2d007c0c */ /* 0x000fe4000bf86070 */
[----:B------:R-:W-:Y:S02]  /*e710*/  ISETP.GE.U32.AND P5, PT, R43, UR46, PT ;  /* 0x0000002e2b007c0c */ /* 0x000fe4000bfa6070 */
[----:B------:R-:W-:Y:S01]  /*e720*/  ISETP.GE.AND.EX P1, PT, RZ, UR47, PT, P4 ;  /* 0x0000002fff007c0c */ /* 0x000fe2000bf26340 */
[----:B------:R3:W-:Y:S01]  /*e730*/  @!P0 STG.E desc[UR4][R12.64+0x780], R19 ;  /* 0x000780130c008986 */ /* 0x0007e2000c101904 */
[----:B------:R-:W-:Y:S01]  /*e740*/  ISETP.GE.U32.AND P4, PT, R0, UR46, PT ;  /* 0x0000002e00007c0c */ /* 0x000fe2000bf86070 */
[----:B------:R-:W-:Y:S01]  /*e750*/  VIADD R0, R55, 0x2e0 ;  /* 0x000002e037007836 */ /* 0x000fe20000000000 */
[----:B------:R-:W-:-:S02]  /*e760*/  @!P2 R2UR UR6, R36 ;  /* 0x000000002406a2ca */ /* 0x000fc400000e0000 */
[C---:B------:R-:W-:Y:S02]  /*e770*/  @!P2 R2UR UR7, R37.reuse ;  /* 0x000000002507a2ca */ /* 0x040fe400000e0000 */
[----:B------:R-:W-:Y:S02]  /*e780*/  ISETP.GE.AND.EX P0, PT, RZ, UR47, PT, P5 ;  /* 0x0000002fff007c0c */ /* 0x000fe4000bf06350 */
[----:B------:R-:W-:Y:S02]  /*e790*/  @!P3 R2UR UR4, R36 ;  /* 0x000000002404b2ca */ /* 0x000fe400000e0000 */
[----:B------:R-:W-:Y:S02]  /*e7a0*/  @!P3 R2UR UR5, R37 ;  /* 0x000000002505b2ca */ /* 0x000fe400000e0000 */
[----:B------:R-:W-:Y:S02]  /*e7b0*/  ISETP.GE.AND.EX P4, PT, RZ, UR47, PT, P4 ;  /* 0x0000002fff007c0c */ /* 0x000fe4000bf86340 */
[----:B--2---:R-:W-:-:S02]  /*e7c0*/  IADD3 R2, PT, PT, R55, 0x2c0, RZ ;  /* 0x000002c037027810 */ /* 0x004fc40007ffe0ff */
[----:B------:R-:W-:Y:S01]  /*e7d0*/  ISETP.GE.AND.EX P6, PT, RZ, UR47, PT, P6 ;  /* 0x0000002fff007c0c */ /* 0x000fe2000bfc6360 */
[----:B------:R3:W-:Y:S01]  /*e7e0*/  @!P2 STG.E desc[UR6][R12.64+0x800], R20 ;  /* 0x000800140c00a986 */ /* 0x0007e2000c101906 */
[----:B------:R-:W-:Y:S02]  /*e7f0*/  ISETP.GE.U32.AND P2, PT, R0, UR46, PT ;  /* 0x0000002e00007c0c */ /* 0x000fe4000bf46070 */
[C---:B------:R-:W-:Y:S02]  /*e800*/  @!P0 R2UR UR8, R36.reuse ;  /* 0x00000000240882ca */ /* 0x040fe400000e0000 */
[----:B------:R-:W-:Y:S01]  /*e810*/  @!P0 R2UR UR9, R37 ;  /* 0x00000000250982ca */ /* 0x000fe200000e0000 */
[----:B------:R3:W-:Y:S01]  /*e820*/  @!P3 STG.E desc[UR4][R12.64+0x880], R21 ;  /* 0x000880150c00b986 */ /* 0x0007e2000c101904 */
[----:B------:R-:W-:Y:S02]  /*e830*/  ISETP.GE.AND.EX P2, PT, RZ, UR47, PT, P2 ;  /* 0x0000002fff007c0c */ /* 0x000fe4000bf46320 */
[----:B------:R-:W-:-:S02]  /*e840*/  @!P4 R2UR UR4, R36 ;  /* 0x000000002404c2ca */ /* 0x000fc400000e0000 */
[----:B------:R-:W-:Y:S02]  /*e850*/  @!P4 R2UR UR5, R37 ;  /* 0x000000002505c2ca */ /* 0x000fe400000e0000 */
[----:B------:R-:W-:Y:S01]  /*e860*/  ISETP.GE.U32.AND P5, PT, R2, UR46, PT ;  /* 0x0000002e02007c0c */ /* 0x000fe2000bfa6070 */
[C---:B------:R-:W-:Y:S01]  /*e870*/  VIADD R2, R55.reuse, 0x320 ;  /* 0x0000032037027836 */ /* 0x040fe20000000000 */
[----:B------:R-:W-:Y:S02]  /*e880*/  IADD3 R0, PT, PT, R55, 0x300, RZ ;  /* 0x0000030037007810 */ /* 0x000fe40007ffe0ff */
[----:B------:R-:W-:Y:S01]  /*e890*/  @!P1 R2UR UR6, R36 ;  /* 0x00000000240692ca */ /* 0x000fe200000e0000 */
[----:B------:R3:W-:Y:S01]  /*e8a0*/  @!P0 STG.E desc[UR8][R12.64+0x980], R23 ;  /* 0x000980170c008986 */ /* 0x0007e2000c101908 */
[----:B------:R-:W-:Y:S02]  /*e8b0*/  @!P1 R2UR UR7, R37 ;  /* 0x00000000250792ca */ /* 0x000fe400000e0000 */
[----:B------:R-:W-:-:S02]  /*e8c0*/  ISETP.GE.AND.EX P5, PT, RZ, UR47, PT, P5 ;  /* 0x0000002fff007c0c */ /* 0x000fc4000bfa6350 */
[----:B------:R-:W-:Y:S01]  /*e8d0*/  ISETP.GE.U32.AND P3, PT, R0, UR46, PT ;  /* 0x0000002e00007c0c */ /* 0x000fe2000bf66070 */
[----:B------:R3:W-:Y:S01]  /*e8e0*/  @!P4 STG.E desc[UR4][R12.64+0xa80], R25 ;  /* 0x000a80190c00c986 */ /* 0x0007e2000c101904 */
[----:B------:R-:W-:Y:S01]  /*e8f0*/  IADD3 R0, PT, PT, R55, 0x340, RZ ;  /* 0x0000034037007810 */ /* 0x000fe20007ffe0ff */
[----:B------:R-:W2:Y:S01]  /*e900*/  LDCU UR4, c[0x0][0x370] ;  /* 0x00006e00ff0477ac */ /* 0x000ea20008000800 */
[----:B------:R-:W-:Y:S01]  /*e910*/  @!P6 R2UR UR10, R36 ;  /* 0x00000000240ae2ca */ /* 0x000fe200000e0000 */
[----:B0-----:R-:W2:Y:S01]  /*e920*/  LDC R5, c[0x0][0x364] ;  /* 0x0000d900ff057b82 */ /* 0x001ea20000000800 */
[----:B------:R-:W-:Y:S02]  /*e930*/  ISETP.GE.U32.AND P0, PT, R0, UR46, PT ;  /* 0x0000002e00007c0c */ /* 0x000fe4000bf06070 */
[----:B------:R-:W-:Y:S01]  /*e940*/  @!P6 R2UR UR11, R37 ;  /* 0x00000000250be2ca */ /* 0x000fe200000e0000 */
[----:B------:R3:W-:Y:S01]  /*e950*/  @!P1 STG.E desc[UR6][R12.64+0x900], R22 ;  /* 0x000900160c009986 */ /* 0x0007e2000c101906 */
[----:B------:R-:W-:-:S02]  /*e960*/  @!P2 R2UR UR12, R36 ;  /* 0x00000000240ca2ca */ /* 0x000fc400000e0000 */
[C---:B------:R-:W-:Y:S02]  /*e970*/  @!P2 R2UR UR13, R37.reuse ;  /* 0x00000000250da2ca */ /* 0x040fe400000e0000 */
[----:B------:R-:W-:Y:S02]  /*e980*/  ISETP.GE.AND.EX P0, PT, RZ, UR47, PT, P0 ;  /* 0x0000002fff007c0c */ /* 0x000fe4000bf06300 */
[----:B------:R-:W-:Y:S02]  /*e990*/  @!P5 R2UR UR6, R36 ;  /* 0x000000002406d2ca */ /* 0x000fe400000e0000 */
[----:B------:R-:W-:Y:S02]  /*e9a0*/  @!P5 R2UR UR7, R37 ;  /* 0x000000002507d2ca */ /* 0x000fe400000e0000 */
[----:B------:R-:W-:Y:S01]  /*e9b0*/  ISETP.GE.U32.AND P1, PT, R2, UR46, PT ;  /* 0x0000002e02007c0c */ /* 0x000fe2000bf26070 */
[C---:B------:R-:W-:Y:S01]  /*e9c0*/  VIADD R2, R55.reuse, 0x360 ;  /* 0x0000036037027836 */ /* 0x040fe20000000000 */
[----:B------:R3:W-:Y:S01]  /*e9d0*/  @!P6 STG.E desc[UR10][R12.64+0xa00], R24 ;  /* 0x000a00180c00e986 */ /* 0x0007e2000c10190a */
[----:B------:R-:W-:-:S02]  /*e9e0*/  IADD3 R0, PT, PT, R55, 0x380, RZ ;  /* 0x0000038037007810 */ /* 0x000fc40007ffe0ff */
[C---:B-1----:R-:W-:Y:S01]  /*e9f0*/  IADD3 R7, PT, PT, R55.reuse, 0x20, RZ ;  /* 0x0000002037077810 */ /* 0x042fe20007ffe0ff */
[----:B------:R3:W-:Y:S01]  /*ea00*/  @!P2 STG.E desc[UR12][R12.64+0xb80], R27 ;  /* 0x000b801b0c00a986 */ /* 0x0007e2000c10190c */
[----:B------:R-:W-:Y:S01]  /*ea10*/  ISETP.GE.U32.AND P6, PT, R2, UR46, PT ;  /* 0x0000002e02007c0c */ /* 0x000fe2000bfc6070 */
[----:B------:R-:W-:Y:S01]  /*ea20*/  VIADD R2, R55, 0x3a0 ;  /* 0x000003a037027836 */ /* 0x000fe20000000000 */
[----:B------:R-:W-:Y:S01]  /*ea30*/  @!P0 R2UR UR12, R36 ;  /* 0x00000000240c82ca */ /* 0x000fe200000e0000 */
[----:B--2---:R-:W-:Y:S01]  /*ea40*/  IMAD R5, R5, UR4, RZ ;  /* 0x0000000405057c24 */ /* 0x004fe2000f8e02ff */
[----:B------:R-:W-:Y:S01]  /*ea50*/  @!P0 R2UR UR13, R37 ;  /* 0x00000000250d82ca */ /* 0x000fe200000e0000 */
[----:B------:R3:W-:Y:S01]  /*ea60*/  @!P5 STG.E desc[UR6][R12.64+0xb00], R26 ;  /* 0x000b001a0c00d986 */ /* 0x0007e2000c101906 */
[----:B------:R-:W-:Y:S02]  /*ea70*/  ISETP.GE.U32.AND P4, PT, R0, UR46, PT ;  /* 0x0000002e00007c0c */ /* 0x000fe4000bf86070 */
[----:B------:R-:W-:-:S02]  /*ea80*/  ISETP.GE.U32.AND P5, PT, R2, UR46, PT ;  /* 0x0000002e02007c0c */ /* 0x000fc4000bfa6070 */
[----:B------:R-:W-:Y:S02]  /*ea90*/  ISETP.GE.U32.AND P2, PT, R7, UR46, PT ;  /* 0x0000002e07007c0c */ /* 0x000fe4000bf46070 */
[----:B------:R-:W-:Y:S02]  /*eaa0*/  ISETP.GE.AND.EX P3, PT, RZ, UR47, PT, P3 ;  /* 0x0000002fff007c0c */ /* 0x000fe4000bf66330 */
[----:B------:R-:W-:Y:S02]  /*eab0*/  ISETP.GE.AND.EX P1, PT, RZ, UR47, PT, P1 ;  /* 0x0000002fff007c0c */ /* 0x000fe4000bf26310 */
[----:B------:R-:W-:Y:S01]  /*eac0*/  ISETP.GE.AND.EX P6, PT, RZ, UR47, PT, P6 ;  /* 0x0000002fff007c0c */ /* 0x000fe2000bfc6360 */
[----:B------:R3:W-:Y:S01]  /*ead0*/  @!P0 STG.E desc[UR12][R12.64+0xd00], R28 ;  /* 0x000d001c0c008986 */ /* 0x0007e2000c10190c */
        /* <DEDUP_REMOVED lines=27> */
.L_x_10536:
[----:B------:R-:W-:Y:S05]  /*ec90*/  EXIT ;  /* 0x000000000000794d */ /* 0x000fea0003800000 */
.L_x_10597:
[----:B------:R-:W-:Y:S01]  /*eca0*/  HFMA2 R11, -RZ, RZ, 0, 1.847743988037109375e-06 ;  /* 0x0000001fff0b7431 */ /* 0x000fe200000001ff */
[----:B------:R-:W-:Y:S01]  /*ecb0*/  BSSY B1, `(.L_x_10659) ;  /* 0x0000006000017945 */ /* 0x000fe20003800000 */
[----:B------:R-:W-:Y:S02]  /*ecc0*/  IMAD.MOV.U32 R12, RZ, RZ, 0x10 ;  /* 0x00000010ff0c7424 */ /* 0x000fe400078e00ff */
[----:B------:R-:W-:-:S07]  /*ecd0*/  IMAD.MOV.U32 R15, RZ, RZ, -0x1 ;  /* 0xffffffffff0f7424 */ /* 0x000fce00078e00ff */
[----:B01----:R-:W-:Y:S05]  /*ece0*/  WARPSYNC.COLLECTIVE R15, `(.L_x_10660) ;  /* 0x000000000f087348 */ /* 0x003fea0003c00000 */
[----:B------:R2:W3:Y:S02]  /*ecf0*/  SHFL.BFLY P6, R14, R13, R12, R11 ;  /* 0x0c00000c0d0e7389 */ /* 0x0004e400000c000b */
[----:B0123--:R-:W-:Y:S05]  /*ed00*/  ENDCOLLECTIVE ;  /* 0x000000000000791b */ /* 0x00ffea0003800000 */
.L_x_10660:
[----:B------:R-:W-:Y:S05]  /*ed10*/  BSYNC B1 ;  /* 0x0000000000017941 */ /* 0x000fea0003800000 */
.L_x_10659:
        /* <DEDUP_REMOVED lines=9> */
.L_x_10661:
[----:B------:R-:W-:Y:S01]  /*edb0*/  HFMA2 R12, -RZ, RZ, 0, 2.384185791015625e-07 ;  /* 0x00000004ff0c7431 */ /* 0x000fe200000001ff */
[----:B------:R-:W-:-:S05]  /*edc0*/  FMNMX R0, R13, R14, !PT ;  /* 0x0000000e0d007209 */ /* 0x000fca0007800000 */
[----:B------:R-:W-:-:S07]  /*edd0*/  IMAD.MOV.U32 R13, RZ, RZ, R0 ;  /* 0x000000ffff0d7224 */ /* 0x000fce00078e0000 */
[----:B------:R-:W-:Y:S05]  /*ede0*/  WARPSYNC.COLLECTIVE R15, `(.L_x_10662) ;  /* 0x000000000f087348 */ /* 0x000fea0003c00000 */
[----:B------:R0:W1:Y:S02]  /*edf0*/  SHFL.BFLY P6, R14, R13, R12, R11 ;  /* 0x0c00000c0d0e7389 */ /* 0x00006400000c000b */
[----:B01----:R-:W-:Y:S05]  /*ee00*/  ENDCOLLECTIVE ;  /* 0x000000000000791b */ /* 0x003fea0003800000 */
.L_x_10662:
[----:B------:R-:W-:Y:S02]  /*ee10*/  MOV R12, 0x2 ;  /* 0x00000002000c7802 */ /* 0x000fe40000000f00 */
[----:B------:R-:W-:-:S05]  /*ee20*/  FMNMX R2, R0, R14, !PT ;  /* 0x0000000e00027209 */ /* 0x000fca0007800000 */
[----:B------:R-:W-:-:S07]  /*ee30*/  IMAD.MOV.U32 R13, RZ, RZ, R2 ;  /* 0x000000ffff0d7224 */ /* 0x000fce00078e0002 */
[----:B------:R-:W-:Y:S05]  /*ee40*/  WARPSYNC.COLLECTIVE R15, `(.L_x_10663) ;  /* 0x000000000f087348 */ /* 0x000fea0003c00000 */
[----:B------:R0:W1:Y:S02]  /*ee50*/  SHFL.BFLY P6, R14, R13, R12, R11 ;  /* 0x0c00000c0d0e7389 */ /* 0x00006400000c000b */
[----:B01----:R-:W-:Y:S05]  /*ee60*/  ENDCOLLECTIVE ;  /* 0x000000000000791b */ /* 0x003fea0003800000 */
.L_x_10663:
[----:B------:R-:W-:Y:S01]  /*ee70*/  HFMA2 R12, -RZ, RZ, 0, 5.9604644775390625e-08 ;  /* 0x00000001ff0c7431 */ /* 0x000fe200000001ff */
[----:B------:R-:W-:-:S05]  /*ee80*/  FMNMX R3, R2, R14, !PT ;  /* 0x0000000e02037209 */ /* 0x000fca0007800000 */
[----:B------:R-:W-:-:S07]  /*ee90*/  IMAD.MOV.U32 R13, RZ, RZ, R3 ;  /* 0x000000ffff0d7224 */ /* 0x000fce00078e0003 */
[----:B------:R-:W-:Y:S05]  /*eea0*/  WARPSYNC.COLLECTIVE R15, `(.L_x_10664) ;  /* 0x000000000f087348 */ /* 0x000fea0003c00000 */
[----:B------:R0:W1:Y:S02]  /*eeb0*/  SHFL.BFLY P6, R14, R13, R12, R11 ;  /* 0x0c00000c0d0e7389 */ /* 0x00006400000c000b */
[----:B01----:R-:W-:Y:S05]  /*eec0*/  ENDCOLLECTIVE ;  /* 0x000000000000791b */ /* 0x003fea0003800000 */
.L_x_10664:
        /* <DEDUP_REMOVED lines=36> */
[----:B------:R-:W-:Y:S01]  /*f110*/  FFMA.SAT R22, R40, R41, 0.5 ;  /* 0x3f00000028167423 */ /* 0x000fe20000002029 */
[----:B------:R-:W-:Y:S01]  /*f120*/  FFMA R3, R0, 1.4426950216293334961, -R3 ;  /* 0x3fb8aa3b00037823 */ /* 0x000fe20000000803 */
[-C--:B------:R-:W-:Y:S01]  /*f130*/  FFMA.RM R18, R18, R57.reuse, 12582913 ;  /* 0x4b40000112127423 */ /* 0x080fe20000004039 */
[-C--:B------:R-:W-:Y:S01]  /*f140*/  FFMA.RM R20, R20, R57.reuse, 12582913 ;  /* 0x4b40000114147423 */ /* 0x080fe20000004039 */
[----:B------:R-:W-:Y:S01]  /*f150*/  FFMA.RM R22, R22, R57, 12582913 ;  /* 0x4b40000116167423 */ /* 0x000fe20000004039 */
[----:B------:R-:W-:Y:S01]  /*f160*/  FFMA R16, R0, 1.925963033500011079e-08, R3 ;  /* 0x32a5706000107823 */ /* 0x000fe20000000003 */
[----:B------:R-:W-:Y:S01]  /*f170*/  FFMA.SAT R0, R2, R41, 0.5 ;  /* 0x3f00000002007423 */ /* 0x000fe20000002029 */
[----:B------:R-:W-:-:S02]  /*f180*/  IMAD.SHL.U32 R3, R10, 0x800000, RZ ;  /* 0x008000000a037824 */ /* 0x000fc400078e00ff */
[-C--:B------:R-:W-:Y:S01]  /*f190*/  FFMA.SAT R24, R48, R41.reuse, 0.5 ;  /* 0x3f00000030187423 */ /* 0x080fe20000002029 */
[----:B------:R-:W-:Y:S01]  /*f1a0*/  FFMA.SAT R26, R32, R41, 0.5 ;  /* 0x3f000000201a7423 */ /* 0x000fe20000002029 */
[-C--:B------:R-:W-:Y:S01]  /*f1b0*/  FFMA.RM R0, R0, R57.reuse, 12582913 ;  /* 0x4b40000100007423 */ /* 0x080fe20000004039 */
[----:B------:R-:W0:Y:S01]  /*f1c0*/  MUFU.EX2 R16, R16 ;  /* 0x0000001000107308 */ /* 0x000e220000000800 */
[-C--:B------:R-:W-:Y:S01]  /*f1d0*/  FFMA.RM R24, R24, R57.reuse, 12582913 ;  /* 0x4b40000118187423 */ /* 0x080fe20000004039 */
[----:B------:R-:W-:Y:S01]  /*f1e0*/  FFMA.RM R26, R26, R57, 12582913 ;  /* 0x4b4000011a1a7423 */ /* 0x000fe20000004039 */
[C---:B------:R-:W-:Y:S01]  /*f1f0*/  FADD R17, R0.reuse, -12583039 ;  /* 0xcb40007f00117421 */ /* 0x040fe20000000000 */
[----:B------:R-:W-:-:S03]  /*f200*/  SHF.L.U32 R0, R0, 0x17, RZ ;  /* 0x0000001700007819 */ /* 0x000fc600000006ff */
[----:B------:R-:W-:-:S04]  /*f210*/  FFMA R17, R2, 1.4426950216293334961, -R17 ;  /* 0x3fb8aa3b02117823 */ /* 0x000fc80000000811 */
        /* <DEDUP_REMOVED lines=8> */
[----:B------:R-:W-:Y:S01]  /*f2a0*/  FFMA.RM R16, R16, R57, 12582913 ;  /* 0x4b40000110107423 */ /* 0x000fe20000004039 */
[----:B------:R-:W-:-:S04]  /*f2b0*/  FFMA R10, R9, 1.4426950216293334961, -R10 ;  /* 0x3fb8aa3b090a7823 */ /* 0x000fc8000000080a */
[----:B------:R-:W-:-:S04]  /*f2c0*/  FFMA R10, R9, 1.925963033500011079e-08, R10 ;  /* 0x32a57060090a7823 */ /* 0x000fc8000000000a */
        /* <DEDUP_REMOVED lines=54> */
[----:B------:R-:W-:Y:S01]  /*f630*/  FFMA R19, R58, 1.925963033500011079e-08, R19 ;  /* 0x32a570603a137823 */ /* 0x000fe20000000013 */
[----:B------:R-:W0:Y:S01]  /*f640*/  MUFU.EX2 R60, R60 ;  /* 0x0000003c003c7308 */ /* 0x000e220000000800 */
[C---:B------:R-:W-:Y:S01]  /*f650*/  FADD R17, R10.reuse, -12583039 ;  /* 0xcb40007f0a117421 */ /* 0x040fe20000000000 */
[----:B------:R-:W-:-:S03]  /*f660*/  SHF.L.U32 R10, R10, 0x17, RZ ;  /* 0x000000170a0a7819 */ /* 0x000fc600000006ff */
[----:B------:R-:W-:-:S03]  /*f670*/  FFMA R17, R62, 1.4426950216293334961, -R17 ;  /* 0x3fb8aa3b3e117823 */ /* 0x000fc60000000811 */
[----:B------:R-:W1:Y:S01]  /*f680*/  MUFU.EX2 R19, R19 ;  /* 0x0000001300137308 */ /* 0x000e620000000800 */
[----:B------:R-:W-:-:S07]  /*f690*/  FFMA R17, R62, 1.925963033500011079e-08, R17 ;  /* 0x32a570603e117823 */ /* 0x000fce0000000011 */
[----:B------:R-:W2:Y:S01]  /*f6a0*/  MUFU.EX2 R17, R17 ;  /* 0x0000001100117308 */ /* 0x000ea20000000800 */
[----:B0-----:R-:W-:Y:S01]  /*f6b0*/  FMUL R9, R9, R60 ;  /* 0x0000003c09097220 */ /* 0x001fe20000400000 */
[----:B-1----:R-:W-:Y:S01]  /*f6c0*/  FMUL R16, R16, R19 ;  /* 0x0000001310107220 */ /* 0x002fe20000400000 */
        /* <DEDUP_REMOVED lines=56> */
[----:B-1----:R-:W-:-:S04]  /*fa50*/  FFMA.SAT R30, R12, R41, 0.5 ;  /* 0x3f0000000c1e7423 */ /* 0x002fc80000002029 */
[----:B------:R-:W-:Y:S01]  /*fa60*/  FFMA.RM R30, R30, R57, 12582913 ;  /* 0x4b4000011e1e7423 */ /* 0x000fe20000004039 */
[----:B--2---:R-:W-:Y:S01]  /*fa70*/  FMUL R24, R24, R25 ;  /* 0x0000001918187220 */ /* 0x004fe20000400000 */
[----:B------:R-:W-:-:S03]  /*fa80*/  FADD R25, R26, -12583039 ;  /* 0xcb40007f1a197421 */ /* 0x000fc60000000000 */
[----:B------:R-:W-:Y:S01]  /*fa90*/  SHF.L.U32 R27, R30, 0x17, RZ ;  /* 0x000000171e1b7819 */ /* 0x000fe200000006ff */
        /* <DEDUP_REMOVED lines=70> */
[----:B------:R-:W-:-:S03]  /*ff00*/  FADD R11, RZ, R3 ;  /* 0x00000003ff0b7221 */ /* 0x000fc60000000000 */
[----:B------:R-:W-:Y:S01]  /*ff10*/  FFMA.RM R12, R12, R57, 12582913 ;  /* 0x4b4000010c0c7423 */ /* 0x000fe20000004039 */
[----:B------:R-:W-:-:S03]  /*ff20*/  FADD R11, R11, R0 ;  /* 0x000000000b0b7221 */ /* 0x000fc60000000000 */
[C---:B------:R-:W-:Y:S01]  /*ff30*/  FADD R13, R12.reuse, -12583039 ;  /* 0xcb40007f0c0d7421 */ /* 0x040fe20000000000 */
[----:B------:R-:W-:Y:S02]  /*ff40*/  IMAD.SHL.U32 R12, R12, 0x800000, RZ ;  /* 0x008000000c0c7824 */ /* 0x000fe400078e00ff */
[----:B------:R-:W-:Y:S01]  /*ff50*/  FADD R11, R11, R2 ;  /* 0x000000020b0b7221 */ /* 0x000fe20000000000 */
[----:B------:R-:W-:-:S04]  /*ff60*/  FFMA R13, R38, 1.4426950216293334961, -R13 ;  /* 0x3fb8aa3b260d7823 */ /* 0x000fc8000000080d */
[----:B------:R-:W-:-:S06]  /*ff70*/  FFMA R13, R38, 1.925963033500011079e-08, R13 ;  /* 0x32a57060260d7823 */ /* 0x000fcc000000000d */
[----:B------:R-:W0:Y:S02]  /*ff80*/  MUFU.EX2 R13, R13 ;  /* 0x0000000d000d7308 */ /* 0x000e240000000800 */
[----:B0-----:R-:W-:Y:S01]  /*ff90*/  FMUL R34, R12, R13 ;  /* 0x0000000d0c227220 */ /* 0x001fe20000400000 */
[C---:B------:R-:W-:Y:S01]  /*ffa0*/  FADD R12, R14.reuse, -12583039 ;  /* 0xcb40007f0e0c7421 */ /* 0x040fe20000000000 */
[----:B------:R-:W-:-:S03]  /*ffb0*/  SHF.L.U32 R14, R14, 0x17, RZ ;  /* 0x000000170e0e7819 */ /* 0x000fc600000006ff */
[----:B------:R-:W-:-:S04]  /*ffc0*/  FFMA R12, R39, 1.4426950216293334961, -R12 ;  /* 0x3fb8aa3b270c7823 */ /* 0x000fc8000000080c */
        /* <DEDUP_REMOVED lines=35> */
.L_x_10665:
[----:B------:R-:W-:Y:S02]  /*10200*/  IMAD.MOV.U32 R12, RZ, RZ, 0x8 ;  /* 0x00000008ff0c7424 */ /* 0x000fe400078e00ff */
[----:B------:R-:W-:-:S05]  /*10210*/  FADD R38, R13, R14 ;  /* 0x0000000e0d267221 */ /* 0x000fca0000000000 */
[----:B------:R-:W-:-:S07]  /*10220*/  MOV R13, R38 ;  /* 0x00000026000d7202 */ /* 0x000fce0000000f00 */
[----:B------:R-:W-:Y:S05]  /*10230*/  WARPSYNC.COLLECTIVE R15, `(.L_x_10666) ;  /* 0x000000000f087348 */ /* 0x000fea0003c00000 */
[----:B------:R0:W1:Y:S02]  /*10240*/  SHFL.BFLY P6, R14, R13, R12, R11 ;  /* 0x0c00000c0d0e7389 */ /* 0x00006400000c000b */
[----:B01----:R-:W-:Y:S05]  /*10250*/  ENDCOLLECTIVE ;  /* 0x000000000000791b */ /* 0x003fea0003800000 */
.L_x_10666:
[----:B------:R-:W-:Y:S02]  /*10260*/  IMAD.MOV.U32 R12, RZ, RZ, 0x4 ;  /* 0x00000004ff0c7424 */ /* 0x000fe400078e00ff */
[----:B------:R-:W-:-:S05]  /*10270*/  FADD R39, R38, R14 ;  /* 0x0000000e26277221 */ /* 0x000fca0000000000 */
[----:B------:R-:W-:-:S07]  /*10280*/  MOV R13, R39 ;  /* 0x00000027000d7202 */ /* 0x000fce0000000f00 */
[----:B------:R-:W-:Y:S05]  /*10290*/  WARPSYNC.COLLECTIVE R15, `(.L_x_10667) ;  /* 0x000000000f087348 */ /* 0x000fea0003c00000 */
[----:B------:R0:W1:Y:S02]  /*102a0*/  SHFL.BFLY P6, R14, R13, R12, R11 ;  /* 0x0c00000c0d0e7389 */ /* 0x00006400000c000b */
[----:B01----:R-:W-:Y:S05]  /*102b0*/  ENDCOLLECTIVE ;  /* 0x000000000000791b */ /* 0x003fea0003800000 */
.L_x_10667:
[----:B------:R-:W-:Y:S02]  /*102c0*/  IMAD.MOV.U32 R12, RZ, RZ, 0x2 ;  /* 0x00000002ff0c7424 */ /* 0x000fe400078e00ff */
[----:B------:R-:W-:-:S05]  /*102d0*/  FADD R40, R39, R14 ;  /* 0x0000000e27287221 */ /* 0x000fca0000000000 */
[----:B------:R-:W-:-:S07]  /*102e0*/  MOV R13, R40 ;  /* 0x00000028000d7202 */ /* 0x000fce0000000f00 */
[----:B------:R-:W-:Y:S05]  /*102f0*/  WARPSYNC.COLLECTIVE R15, `(.L_x_10668) ;  /* 0x000000000f087348 */ /* 0x000fea0003c00000 */
[----:B------:R0:W1:Y:S02]  /*10300*/  SHFL.BFLY P6, R14, R13, R12, R11 ;  /* 0x0c00000c0d0e7389 */ /* 0x00006400000c000b */
[----:B01----:R-:W-:Y:S05]  /*10310*/  ENDCOLLECTIVE ;  /* 0x000000000000791b */ /* 0x003fea0003800000 */
.L_x_10668:
[----:B------:R-:W-:Y:S02]  /*10320*/  IMAD.MOV.U32 R12, RZ, RZ, 0x1 ;  /* 0x00000001ff0c7424 */ /* 0x000fe400078e00ff */
[----:B------:R-:W-:-:S05]  /*10330*/  FADD R41, R40, R14 ;  /* 0x0000000e28297221 */ /* 0x000fca0000000000 */
[----:B------:R-:W-:-:S07]  /*10340*/  MOV R13, R41 ;  /* 0x00000029000d7202 */ /* 0x000fce0000000f00 */
[----:B------:R-:W-:Y:S05]  /*10350*/  WARPSYNC.COLLECTIVE R15, `(.L_x_10669) ;  /* 0x000000000f087348 */ /* 0x000fea0003c00000 */
[----:B------:R0:W1:Y:S02]  /*10360*/  SHFL.BFLY P6, R14, R13, R12, R11 ;  /* 0x0c00000c0d0e7389 */ /* 0x00006400000c000b */
[----:B01----:R-:W-:Y:S05]  /*10370*/  ENDCOLLECTIVE ;  /* 0x000000000000791b */ /* 0x003fea0003800000 */
.L_x_10669:
[----:B------:R-:W-:Y:S05]  /*10380*/  BRA `(.L_x_10670) ;  /* 0xffffffc0004c7947 */ /* 0x000fea000383ffff */
        .weak           $__internal_167_$__cuda_sm3x_div_rn_noftz_f32_slowpath
        .type           $__internal_167_$__cuda_sm3x_div_rn_noftz_f32_slowpath,@function
        .size           $__internal_167_$__cuda_sm3x_div_rn_noftz_f32_slowpath,(.L_x_37544 - $__internal_167_$__cuda_sm3x_div_rn_noftz_f32_slowpath)
$__internal_167_$__cuda_sm3x_div_rn_noftz_f32_slowpath:
        /* <DEDUP_REMOVED lines=34> */
.L_x_10672:
        /* <DEDUP_REMOVED lines=51> */
.L_x_10679:
[----:B------:R-:W-:-:S04]  /*108e0*/  LOP3.LUT R3, R3, 0x80000000, RZ, 0xc0, !PT ;  /* 0x8000000003037812 */ /* 0x000fc800078ec0ff */
[----:B------:R-:W-:Y:S01]  /*108f0*/  LOP3.LUT R3, R3, 0x7f800000, RZ, 0xfc, !PT ;  /* 0x7f80000003037812 */ /* 0x000fe200078efcff */
[----:B------:R-:W-:Y:S06]  /*10900*/  BRA `(.L_x_10680) ;  /* 0x0000000000047947 */ /* 0x000fec0003800000 */
.L_x_10678:
[----:B------:R-:W-:-:S07]  /*10910*/  LEA R3, R13, R3, 0x17 ;  /* 0x000000030d037211 */ /* 0x000fce00078eb8ff */
.L_x_10680:
[----:B------:R-:W-:Y:S05]  /*10920*/  BSYNC.RECONVERGENT B2 ;  /* 0x0000000000027941 */ /* 0x000fea0003800200 */
.L_x_10677:
[----:B------:R-:W-:Y:S05]  /*10930*/  BRA `(.L_x_10681) ;  /* 0x0000000000207947 */ /* 0x000fea0003800000 */
.L_x_10676:
[----:B------:R-:W-:-:S04]  /*10940*/  LOP3.LUT R3, R12, 0x80000000, R3, 0x48, !PT ;  /* 0x800000000c037812 */ /* 0x000fc800078e4803 */
[----:B------:R-:W-:Y:S01]  /*10950*/  LOP3.LUT R3, R3, 0x7f800000, RZ, 0xfc, !PT ;  /* 0x7f80000003037812 */ /* 0x000fe200078efcff */
[----:B------:R-:W-:Y:S06]  /*10960*/  BRA `(.L_x_10681) ;  /* 0x0000000000147947 */ /* 0x000fec0003800000 */
.L_x_10675:
[----:B------:R-:W-:Y:S01]  /*10970*/  LOP3.LUT R3, R12, 0x80000000, R3, 0x48, !PT ;  /* 0x800000000c037812 */ /* 0x000fe200078e4803 */
[----:B------:R-:W-:Y:S06]  /*10980*/  BRA `(.L_x_10681) ;  /* 0x00000000000c7947 */ /* 0x000fec0003800000 */
.L_x_10674:
[----:B------:R-:W0:Y:S01]  /*10990*/  MUFU.RSQ R3, -QNAN ;  /* 0xffc0000000037908 */ /* 0x000e220000001400 */
[----:B------:R-:W-:Y:S05]  /*109a0*/  BRA `(.L_x_10681) ;  /* 0x0000000000047947 */ /* 0x000fea0003800000 */
.L_x_10673:
[----:B------:R-:W-:-:S07]  /*109b0*/  FADD.FTZ R3, R3, R12 ;  /* 0x0000000c03037221 */ /* 0x000fce0000010000 */
.L_x_10681:
[----:B------:R-:W-:Y:S05]  /*109c0*/  BSYNC.RECONVERGENT B1 ;  /* 0x0000000000017941 */ /* 0x000fea0003800200 */
.L_x_10671:
[----:B------:R-:W-:Y:S02]  /*109d0*/  HFMA2 R13, -RZ, RZ, 0, 0 ;  /* 0x00000000ff0d7431 */ /* 0x000fe400000001ff */
[----:B------:R-:W-:-:S04]  /*109e0*/  IMAD.MOV.U32 R12, RZ, RZ, R38 ;  /* 0x000000ffff0c7224 */ /* 0x000fc800078e0026 */
[----:B0-----:R-:W-:Y:S05]  /*109f0*/  RET.REL.NODEC R12 `(_Z15SoftmaxWarpImplI22BroadcastScaleMaskLoadIffbLm3EiE11DirectStoreIffEfLi1ELi30ELi32ELi1ELb1EL9Algorithm0EEvT_T0_ll) ;  /* 0xfffffef40c807950 */ /* 0x001fea0003c3ffff */
.L_x_10682:
        /* <DEDUP_REMOVED lines=16> */
.L_x_37544:


//--------------------- .text._Z15SoftmaxWarpImplI22BroadcastScaleMaskLoadIffbLm3EiE11DirectStoreIffEfLi1ELi30ELi32ELi1ELb0EL9Algorithm0EEvT_T0_ll --------------------------
	.section	.text._Z15SoftmaxWarpImplI22BroadcastScaleMaskLoadIffbLm3EiE11DirectStoreIffEfLi1ELi30ELi32ELi1ELb0EL9Algorithm0EEvT_T0_ll,"ax",@progbits
	.align	128
        .global         _Z15SoftmaxWarpImplI22BroadcastScaleMaskLoadIffbLm3EiE11DirectStoreIffEfLi1ELi30ELi32ELi1ELb0EL9Algorithm0EEvT_T0_ll
        .type           _Z15SoftmaxWarpImplI22BroadcastScaleMaskLoadIffbLm3EiE11DirectStoreIffEfLi1ELi30ELi32ELi1ELb0EL9Algorithm0EEvT_T0_ll,@function
        .size           _Z15SoftmaxWarpImplI22BroadcastScaleMaskLoadIffbLm3EiE11DirectStoreIffEfLi1ELi30ELi32ELi1ELb0EL9Algorithm0EEvT_T0_ll,(.L_x_37545 - _Z15SoftmaxWarpImplI22BroadcastScaleMaskLoadIffbLm3EiE11DirectStoreIffEfLi1ELi30ELi32ELi1ELb0EL9Algorithm0EEvT_T0_ll)
        .other          _Z15SoftmaxWarpImplI22BroadcastScaleMaskLoadIffbLm3EiE11DirectStoreIffEfLi1ELi30ELi32ELi1ELb0EL9Algorithm0EEvT_T0_ll,@"STO_CUDA_ENTRY STV_DEFAULT"
_Z15SoftmaxWarpImplI22BroadcastScaleMaskLoadIffbLm3EiE11DirectStoreIffEfLi1ELi30ELi32ELi1ELb0EL9Algorithm0EEvT_T0_ll:
.text._Z15SoftmaxWarpImplI22BroadcastScaleMaskLoadIffbLm3EiE11DirectStoreIffEfLi1ELi30ELi32ELi1ELb0EL9Algorithm0EEvT_T0_ll:
        /* <DEDUP_REMOVED lines=29> */
.L_x_10683:
        /* <DEDUP_REMOVED lines=14> */
.L_x_10746:
[----:B--2---:R-:W-:Y:S01]  /*02b0*/  IABS R0, UR49 ;  /* 0x0000003100007c13 */ /* 0x004fe20008000000 */
[----:B0-----:R-:W-:Y:S01]  /*02c0*/  IMAD R24, R43, UR48, R44 ;  /* 0x000000302b187c24 */ /* 0x001fe2000f8e022c */
[----:B------:R-:W-:Y:S01]  /*02d0*/  UMOV UR4, URZ ;  /* 0x000000ff00047c82 */ /* 0x000fe20008000000 */
[----:B------:R-:W-:Y:S01]  /*02e0*/  IABS R4, UR50 ;  /* 0x0000003200047c13 */ /* 0x000fe20008000000 */
[----:B------:R-:W0:Y:S01]  /*02f0*/  LDC.64 R40, c[0x0][0x390] ;  /* 0x0000e400ff287b82 */ /* 0x000e220000000a00 */
[----:B------:R-:W-:Y:S01]  /*0300*/  R2UR UR8, R0 ;  /* 0x00000000000872ca */ /* 0x000fe200000e0000 */
[C---:B------:R-:W-:Y:S01]  /*0310*/  VIADD R19, R24.reuse, 0x40 ;  /* 0x0000004018137836 */ /* 0x040fe20000000000 */
[C---:B------:R-:W-:Y:S01]  /*0320*/  IADD3 R11, PT, PT, R24.reuse, 0x20, RZ ;  /* 0x00000020180b7810 */ /* 0x040fe20007ffe0ff */
[C---:B------:R-:W-:Y:S01]  /*0330*/  VIADD R21, R24.reuse, 0x60 ;  /* 0x0000006018157836 */ /* 0x040fe20000000000 */
[C---:B------:R-:W-:Y:S01]  /*0340*/  LOP3.LUT R5, R24.reuse, UR49, RZ, 0x3c, !PT ;  /* 0x0000003118057c12 */ /* 0x040fe2000f8e3cff */
[----:B------:R-:W-:Y:S01]  /*0350*/  VIADD R15, R24, 0xa0 ;  /* 0x000000a0180f7836 */ /* 0x000fe20000000000 */
[----:B------:R-:W-:-:S02]  /*0360*/  R2UR UR9, R4 ;  /* 0x00000000040972ca */ /* 0x000fc400000e0000 */
[----:B------:R-:W-:Y:S02]  /*0370*/  ISETP.GE.AND P1, PT, R5, RZ, PT ;  /* 0x000000ff0500720c */ /* 0x000fe40003f26270 */
[----:B------:R-:W-:Y:S02]  /*0380*/  LOP3.LUT R4, R11, UR49, RZ, 0x3c, !PT ;  /* 0x000000310b047c12 */ /* 0x000fe4000f8e3cff */
[----:B------:R-:W-:Y:S01]  /*0390*/  IABS R12, R21 ;  /* 0x00000015000c7213 */ /* 0x000fe20000000000 */
[----:B------:R-:W2:Y:S01]  /*03a0*/  I2F.RP R0, UR8 ;  /* 0x0000000800007d06 */ /* 0x000ea20008209400 */
[----:B------:R-:W-:Y:S02]  /*03b0*/  ISETP.GE.AND P3, PT, R4, RZ, PT ;  /* 0x000000ff0400720c */ /* 0x000fe40003f66270 */
[----:B------:R-:W-:Y:S02]  /*03c0*/  SHF.R.S64 R4, RZ, 0x1e, R24 ;  /* 0x0000001eff047819 */ /* 0x000fe40000001018 */
[----:B------:R-:W-:-:S02]  /*03d0*/  SHF.R.S64 R6, RZ, 0x1e, R11 ;  /* 0x0000001eff067819 */ /* 0x000fc4000000100b */
[----:B------:R-:W-:Y:S02]  /*03e0*/  IADD3 R4, P6, PT, R4, UR36, RZ ;  /* 0x0000002404047c10 */ /* 0x000fe4000ffde0ff */
[----:B------:R-:W-:Y:S02]  /*03f0*/  LOP3.LUT R13, R21, UR49, RZ, 0x3c, !PT ;  /* 0x00000031150d7c12 */ /* 0x000fe4000f8e3cff */
[----:B------:R-:W-:Y:S02]  /*0400*/  SHF.R.S64 R16, RZ, 0x1e, R19 ;  /* 0x0000001eff107819 */ /* 0x000fe40000001013 */
[----:B------:R-:W-:Y:S01]  /*0410*/  SHF.R.S64 R26, RZ, 0x1e, R21 ;  /* 0x0000001eff1a7819 */ /* 0x000fe20000001015 */
[----:B--2---:R-:W2:Y:S01]  /*0420*/  MUFU.RCP R0, R0 ;  /* 0x0000000000007308 */ /* 0x004ea20000001000 */
[----:B------:R-:W-:Y:S02]  /*0430*/  IABS R28, R15 ;  /* 0x0000000f001c7213 */ /* 0x000fe40000000000 */
[----:B------:R-:W-:Y:S01]  /*0440*/  IADD3 R18, PT, PT, R24, 0xc0, RZ ;  /* 0x000000c018127810 */ /* 0x000fe20007ffe0ff */
[----:B--2---:R-:W-:Y:S01]  /*0450*/  VIADD R2, R0, 0xffffffe ;  /* 0x0ffffffe00027836 */ /* 0x004fe20000000000 */
[----:B------:R-:W-:-:S05]  /*0460*/  IABS R0, R11 ;  /* 0x0000000b00007213 */ /* 0x000fca0000000000 */
[----:B------:R-:W2:Y:S02]  /*0470*/  F2I.FTZ.U32.TRUNC.NTZ R2, R2 ;  /* 0x0000000200027305 */ /* 0x000ea4000021f000 */
[----:B--2---:R-:W-:Y:S02]  /*0480*/  R2UR UR5, R2 ;  /* 0x00000000020572ca */ /* 0x004fe400000e0000 */
[----:B------:R-:W-:-:S11]  /*0490*/  IABS R2, R19 ;  /* 0x0000001300027213 */ /* 0x000fd60000000000 */
[----:B------:R-:W-:-:S04]  /*04a0*/  UIADD3 UR6, UPT, UPT, URZ, -UR5, URZ ;  /* 0x80000005ff067290 */ /* 0x000fc8000fffe0ff */
[----:B------:R-:W-:-:S04]  /*04b0*/  UIMAD UR6, UR6, UR8, URZ ;  /* 0x00000008060672a4 */ /* 0x000fc8000f8e02ff */
[----:B------:R-:W-:Y:S01]  /*04c0*/  UIMAD.WIDE.U32 UR6, UR5, UR6, UR4 ;  /* 0x00000006050672a5 */ /* 0x000fe2000f8e0004 */
[----:B-1----:R-:W-:Y:S02]  /*04d0*/  R2UR UR4, R36 ;  /* 0x00000000240472ca */ /* 0x002fe400000e0000 */
[----:B------:R-:W-:-:S03]  /*04e0*/  R2UR UR5, R37 ;  /* 0x00000000250572ca */ /* 0x000fc600000e0000 */
[----:B------:R-:W-:-:S04]  /*04f0*/  IMAD.HI.U32 R8, R0, UR7, RZ ;  /* 0x0000000700087c27 */ /* 0x000fc8000f8e00ff */
[----:B------:R-:W-:Y:S01]  /*0500*/  IMAD.HI.U32 R9, R2, UR7, RZ ;  /* 0x0000000702097c27 */ /* 0x000fe2000f8e00ff */
[----:B------:R-:W-:-:S05]  /*0510*/  IADD3 R3, PT, PT, -R8, RZ, RZ ;  /* 0x000000ff08037210 */ /* 0x000fca0007ffe1ff */
[----:B------:R-:W-:Y:S02]  /*0520*/  IMAD R0, R3, UR8, R0 ;  /* 0x0000000803007c24 */ /* 0x000fe4000f8e0200 */
[----:B------:R-:W-:-:S03]  /*0530*/  IMAD.MOV R3, RZ, RZ, -R9 ;  /* 0x000000ffff037224 */ /* 0x000fc600078e0a09 */
[----:B------:R-:W-:Y:S01]  /*0540*/  ISETP.LT.U32.AND P4, PT, R0, UR8, PT ;  /* 0x0000000800007c0c */ /* 0x000fe2000bf81070 */
[----:B------:R-:W-:Y:S01]  /*0550*/  IMAD R3, R3, UR8, R2 ;  /* 0x0000000803037c24 */ /* 0x000fe2000f8e0202 */
[----:B------:R-:W-:-:S04]  /*0560*/  IABS R2, R24 ;  /* 0x0000001800027213 */ /* 0x000fc80000000000 */
[----:B------:R-:W-:Y:S01]  /*0570*/  ISETP.LT.U32.AND P0, PT, R3, UR8, PT ;  /* 0x0000000803007c0c */ /* 0x000fe2000bf01070 */
[----:B------:R-:W-:-:S05]  /*0580*/  IMAD.HI.U32 R10, R2, UR7, RZ ;  /* 0x00000007020a7c27 */ /* 0x000fca000f8e00ff */
[----:B------:R-:W-:Y:S01]  /*0590*/  IADD3 R5, PT, PT, -R10, RZ, RZ ;  /* 0x000000ff0a057210 */ /* 0x000fe20007ffe1ff */
[----:B------:R-:W-:Y:S01]  /*05a0*/  @!P4 VIADD R8, R8, 0x1 ;  /* 0x000000010808c836 */ /* 0x000fe20000000000 */
[----:B------:R-:W-:-:S04]  /*05b0*/  @!P4 IADD3 R0, PT, PT, R0, -UR8, RZ ;  /* 0x800000080000cc10 */ /* 0x000fc8000fffe0ff */
[----:B------:R-:W-:Y:S01]  /*05c0*/  ISETP.GE.U32.AND P2, PT, R0, UR8, PT ;  /* 0x0000000800007c0c */ /* 0x000fe2000bf46070 */
[----:B------:R-:W-:Y:S01]  /*05d0*/  @!P0 VIADD R3, R3, -UR8 ;  /* 0x8000000803038c36 */ /* 0x000fe20008000000 */
[----:B------:R-:W-:Y:S02]  /*05e0*/  LOP3.LUT R0, R19, UR49, RZ, 0x3c, !PT ;  /* 0x0000003113007c12 */ /* 0x000fe4000f8e3cff */
[----:B------:R-:W-:Y:S02]  /*05f0*/  @!P0 IADD3 R9, PT, PT, R9, 0x1, RZ ;  /* 0x0000000109098810 */ /* 0x000fe40007ffe0ff */
[----:B------:R-:W-:Y:S01]  /*0600*/  ISETP.GE.AND P5, PT, R0, RZ, PT ;  /* 0x000000ff0000720c */ /* 0x000fe20003fa6270 */
[----:B------:R-:W-:Y:S01]  /*0610*/  IMAD R0, R5, UR8, R2 ;  /* 0x0000000805007c24 */ /* 0x000fe2000f8e0202 */
[----:B------:R-:W-:Y:S01]  /*0620*/  LEA.HI.X.SX32 R5, R24, UR37, 0x2, P6 ;  /* 0x0000002518057c11 */ /* 0x000fe2000b0f16ff */
[----:B------:R-:W-:Y:S01]  /*0630*/  IMAD.HI.U32 R2, R12, UR7, RZ ;  /* 0x000000070c027c27 */ /* 0x000fe2000f8e00ff */
[----:B------:R-:W-:-:S02]  /*0640*/  ISETP.GE.U32.AND P6, PT, R3, UR8, PT ;  /* 0x0000000803007c0c */ /* 0x000fc4000bfc6070 */
[----:B------:R-:W-:Y:S01]  /*0650*/  ISETP.LT.U32.AND P4, PT, R0, UR8, PT ;  /* 0x0000000800007c0c */ /* 0x000fe2000bf81070 */
[----:B------:R-:W-:Y:S01]  /*0660*/  @P2 VIADD R8, R8, 0x1 ;  /* 0x0000000108082836 */ /* 0x000fe20000000000 */
[----:B------:R-:W-:Y:S01]  /*0670*/  IADD3 R7, PT, PT, -R2, RZ, RZ ;  /* 0x000000ff02077210 */ /* 0x000fe20007ffe1ff */
[----:B------:R1:W2:Y:S01]  /*0680*/  LDG.E R5, desc[UR4][R4.64] ;  /* 0x0000000404057981 */ /* 0x0002a2000c1e1900 */
[----:B------:R-:W-:Y:S01]  /*0690*/  IADD3 R3, PT, PT, R24, 0x80, RZ ;  /* 0x0000008018037810 */ /* 0x000fe20007ffe0ff */
[----:B------:R-:W-:Y:S01]  /*06a0*/  IMAD.MOV.U32 R20, RZ, RZ, R8 ;  /* 0x000000ffff147224 */ /* 0x000fe200078e0008 */
[----:B------:R-:W-:Y:S01]  /*06b0*/  IADD3 R6, P2, PT, R6, UR36, RZ ;  /* 0x0000002406067c10 */ /* 0x000fe2000ff5e0ff */
[----:B------:R-:W-:Y:S01]  /*06c0*/  IMAD R12, R7, UR8, R12 ;  /* 0x00000008070c7c24 */ /* 0x000fe2000f8e020c */
[----:B------:R-:W-:Y:S02]  /*06d0*/  IABS R14, R3 ;  /* 0x00000003000e7213 */ /* 0x000fe40000000000 */
[----:B------:R-:W-:Y:S01]  /*06e0*/  LEA.HI.X.SX32 R7, R11, UR37, 0x2, P2 ;  /* 0x000000250b077c11 */ /* 0x000fe200090f16ff */
[----:B------:R-:W-:Y:S01]  /*06f0*/  @P6 VIADD R9, R9, 0x1 ;  /* 0x0000000109096836 */ /* 0x000fe20000000000 */
[----:B------:R-:W-:Y:S01]  /*0700*/  ISETP.LT.U32.AND P0, PT, R12, UR8, PT ;  /* 0x000000080c007c0c */ /* 0x000fe2000bf01070 */
[----:B------:R-:W-:Y:S01]  /*0710*/  @!P4 VIADD R10, R10, 0x1 ;  /* 0x000000010a0ac836 */ /* 0x000fe20000000000 */
[----:B------:R-:W-:Y:S01]  /*0720*/  @!P4 IADD3 R0, PT, PT, R0, -UR8, RZ ;  /* 0x800000080000cc10 */ /* 0x000fe2000fffe0ff */
[----:B------:R-:W-:Y:S01]  /*0730*/  IMAD.MOV.U32 R30, RZ, RZ, R9 ;  /* 0x000000ffff1e7224 */ /* 0x000fe200078e0009 */
[----:B------:R-:W-:Y:S01]  /*0740*/  ISETP.GE.AND P2, PT, R13, RZ, PT ;  /* 0x000000ff0d00720c */ /* 0x000fe20003f46270 */
[----:B------:R-:W-:Y:S01]  /*0750*/  IMAD.HI.U32 R13, R14, UR7, RZ ;  /* 0x000000070e0d7c27 */ /* 0x000fe2000f8e00ff */
[----:B------:R-:W-:-:S02]  /*0760*/  ISETP.GE.U32.AND P6, PT, R0, UR8, PT ;  /* 0x0000000800007c0c */ /* 0x000fc4000bfc6070 */
[----:B------:R-:W3:Y:S01]  /*0770*/  I2F.RP R0, UR9 ;  /* 0x0000000900007d06 */ /* 0x000ee20008209400 */
[----:B------:R-:W-:Y:S02]  /*0780*/  LOP3.LUT R8, R3, UR49, RZ, 0x3c, !PT ;  /* 0x0000003103087c12 */ /* 0x000fe4000f8e3cff */
[----:B------:R-:W-:Y:S02]  /*0790*/  IADD3 R9, PT, PT, -R13, RZ, RZ ;  /* 0x000000ff0d097210 */ /* 0x000fe40007ffe1ff */
[----:B------:R-:W-:Y:S01]  /*07a0*/  @!P3 IADD3 R20, PT, PT, -R20, RZ, RZ ;  /* 0x000000ff1414b210 */ /* 0x000fe20007ffe1ff */
[----:B------:R-:W-:Y:S01]  /*07b0*/  @!P0 VIADD R12, R12, -UR8 ;  /* 0x800000080c0c8c36 */ /* 0x000fe20008000000 */
[----:B------:R-:W-:Y:S01]  /*07c0*/  @!P5 IADD3 R30, PT, PT, -R30, RZ, RZ ;  /* 0x000000ff1e1ed210 */ /* 0x000fe20007ffe1ff */
[----:B------:R-:W-:Y:S01]  /*07d0*/  @!P0 VIADD R2, R2, 0x1 ;  /* 0x0000000102028836 */ /* 0x000fe20000000000 */
[----:B------:R-:W-:Y:S02]  /*07e0*/  IADD3 R16, P3, PT, R16, UR36, RZ ;  /* 0x0000002410107c10 */ /* 0x000fe4000ff7e0ff */
[----:B------:R-:W-:Y:S01]  /*07f0*/  ISETP.GE.AND P5, PT, R8, RZ, PT ;  /* 0x000000ff0800720c */ /* 0x000fe20003fa6270 */
[----:B------:R-:W-:Y:S01]  /*0800*/  IMAD R8, R9, UR8, R14 ;  /* 0x0000000809087c24 */ /* 0x000fe2000f8e020e */
[----:B------:R-:W-:Y:S01]  /*0810*/  LEA.HI.X.SX32 R17, R19, UR37, 0x2, P3 ;  /* 0x0000002513117c11 */ /* 0x000fe200098f16ff */
[----:B---3--:R-:W1:Y:S01]  /*0820*/  MUFU.RCP R0, R0 ;  /* 0x0000000000007308 */ /* 0x008e620000001000 */
[----:B------:R-:W-:-:S02]  /*0830*/  ISETP.GE.U32.AND P3, PT, R12, UR8, PT ;  /* 0x000000080c007c0c */ /* 0x000fc4000bf66070 */
[----:B------:R-:W-:Y:S01]  /*0840*/  ISETP.LT.U32.AND P4, PT, R8, UR8, PT ;  /* 0x0000000808007c0c */ /* 0x000fe2000bf81070 */
[----:B------:R-:W-:Y:S01]  /*0850*/  IMAD.HI.U32 R31, R28, UR7, RZ ;  /* 0x000000071c1f7c27 */ /* 0x000fe2000f8e00ff */
[----:B------:R-:W-:Y:S02]  /*0860*/  LOP3.LUT R12, R18, UR49, RZ, 0x3c, !PT ;  /* 0x00000031120c7c12 */ /* 0x000fe4000f8e3cff */
[----:B------:R-:W-:Y:S02]  /*0870*/  IABS R32, R18 ;  /* 0x0000001200207213 */ /* 0x000fe40000000000 */
[----:B------:R-:W-:Y:S02]  /*0880*/  LOP3.LUT R9, R15, UR49, RZ, 0x3c, !PT ;  /* 0x000000310f097c12 */ /* 0x000fe4000f8e3cff */
[----:B------:R-:W-:Y:S02]  /*0890*/  SHF.R.S64 R22, RZ, 0x1e, R3 ;  /* 0x0000001eff167819 */ /* 0x000fe40000001003 */
[----:B------:R-:W-:-:S02]  /*08a0*/  @P6 IADD3 R10, PT, PT, R10, 0x1, RZ ;  /* 0x000000010a0a6810 */ /* 0x000fc40007ffe0ff */
[----:B------:R-:W-:Y:S01]  /*08b0*/  @P3 IADD3 R2, PT, PT, R2, 0x1, RZ ;  /* 0x0000000102023810 */ /* 0x000fe20007ffe0ff */
[----:B------:R-:W-:Y:S01]  /*08c0*/  @!P4 VIADD R8, R8, -UR8 ;  /* 0x800000080808cc36 */ /* 0x000fe20008000000 */
[----:B-1----:R-:W-:Y:S02]  /*08d0*/  IADD3 R4, PT, PT, R0, 0xffffffe, RZ ;  /* 0x0ffffffe00047810 */ /* 0x002fe40007ffe0ff */
[----:B------:R-:W-:Y:S01]  /*08e0*/  IADD3 R26, P3, PT, R26, UR36, RZ ;  /* 0x000000241a1a7c10 */ /* 0x000fe2000ff7e0ff */
[----:B------:R-:W-:Y:S01]  /*08f0*/  IMAD.MOV R23, RZ, RZ, -R31 ;  /* 0x000000ffff177224 */ /* 0x000fe200078e0a1f */
[----:B------:R-:W-:Y:S02]  /*0900*/  ISETP.GE.AND P0, PT, R12, RZ, PT ;  /* 0x000000ff0c00720c */ /* 0x000fe40003f06270 */
[----:B------:R-:W-:Y:S01]  /*0910*/  LEA.HI.X.SX32 R27, R21, UR37, 0x2, P3 ;  /* 0x00000025151b7c11 */ /* 0x000fe200098f16ff */
[----:B------:R-:W1:Y:S01]  /*0920*/  F2I.FTZ.U32.TRUNC.NTZ R4, R4 ;  /* 0x0000000400047305 */ /* 0x000e62000021f000 */
[----:B------:R-:W-:Y:S01]  /*0930*/  ISETP.GE.U32.AND P3, PT, R8, UR8, PT ;  /* 0x0000000808007c0c */ /* 0x000fe2000bf66070 */
[----:B------:R-:W-:Y:S01]  /*0940*/  IMAD R28, R23, UR8, R28 ;  /* 0x00000008171c7c24 */ /* 0x000fe2000f8e021c */
[----:B------:R-:W-:Y:S01]  /*0950*/  @!P4 IADD3 R13, PT, PT, R13, 0x1, RZ ;  /* 0x000000010d0dc810 */ /* 0x000fe20007ffe0ff */
[----:B------:R-:W-:Y:S01]  /*0960*/  IMAD.HI.U32 R12, R32, UR7, RZ ;  /* 0x00000007200c7c27 */ /* 0x000fe2000f8e00ff */
[----:B------:R-:W-:-:S02]  /*0970*/  ISETP.GE.AND P6, PT, R9, RZ, PT ;  /* 0x000000ff0900720c */ /* 0x000fc40003fc6270 */
[----:B------:R-:W-:Y:S01]  /*0980*/  R2UR UR12, R36 ;  /* 0x00000000240c72ca */ /* 0x000fe200000e0000 */
[----:B------:R-:W-:Y:S01]  /*0990*/  IMAD.MOV R23, RZ, RZ, -R12 ;  /* 0x000000ffff177224 */ /* 0x000fe200078e0a0c */
[----:B------:R-:W-:Y:S01]  /*09a0*/  R2UR UR13, R37 ;  /* 0x00000000250d72ca */ /* 0x000fe200000e0000 */
[----:B------:R-:W3:Y:S01]  /*09b0*/  LDG.E R9, desc[UR4][R6.64] ;  /* 0x0000000406097981 */ /* 0x000ee2000c1e1900 */
[----:B------:R-:W-:Y:S02]  /*09c0*/  ISETP.LT.U32.AND P4, PT, R28, UR8, PT ;  /* 0x000000081c007c0c */ /* 0x000fe4000bf81070 */
[----:B------:R-:W-:Y:S02]  /*09d0*/  R2UR UR10, R36 ;  /* 0x00000000240a72ca */ /* 0x000fe400000e0000 */
[----:B------:R-:W-:Y:S02]  /*09e0*/  @P3 IADD3 R13, PT, PT, R13, 0x1, RZ ;  /* 0x000000010d0d3810 */ /* 0x000fe40007ffe0ff */
[----:B------:R-:W-:-:S02]  /*09f0*/  R2UR UR11, R37 ;  /* 0x00000000250b72ca */ /* 0x000fc400000e0000 */
[----:B------:R-:W-:Y:S02]  /*0a00*/  IADD3 R22, P3, PT, R22, UR36, RZ ;  /* 0x0000002416167c10 */ /* 0x000fe4000ff7e0ff */
[----:B-1----:R-:W-:Y:S01]  /*0a10*/  R2UR UR5, R4 ;  /* 0x00000000040572ca */ /* 0x002fe200000e0000 */
[----:B------:R-:W-:Y:S01]  /*0a20*/  IMAD R32, R23, UR8, R32 ;  /* 0x0000000817207c24 */ /* 0x000fe2000f8e0220 */
[----:B------:R-:W-:Y:S02]  /*0a30*/  LEA.HI.X.SX32 R23, R3, UR37, 0x2, P3 ;  /* 0x0000002503177c11 */ /* 0x000fe400098f16ff */
[----:B------:R-:W-:Y:S01]  /*0a40*/  LOP3.LUT R25, RZ, UR49, RZ, 0x33, !PT ;  /* 0x00000031ff197c12 */ /* 0x000fe2000f8e33ff */
[----:B------:R-:W-:Y:S01]  /*0a50*/  IMAD.MOV.U32 R14, RZ, RZ, R10 ;  /* 0x000000ffff0e7224 */ /* 0x000fe200078e000a */
[----:B------:R-:W-:Y:S01]  /*0a60*/  ISETP.NE.AND P3, PT, RZ, UR49, PT ;  /* 0x00000031ff007c0c */ /* 0x000fe2000bf65270 */
[----:B------:R1:W4:Y:S01]  /*0a70*/  LDG.E R8, desc[UR12][R26.64] ;  /* 0x0000000c1a087981 */ /* 0x000322000c1e1900 */
[----:B------:R-:W-:-:S02]  /*0a80*/  SHF.R.S64 R4, RZ, 0x1e, R15 ;  /* 0x0000001eff047819 */ /* 0x000fc4000000100f */
[----:B------:R-:W-:Y:S01]  /*0a90*/  SEL R10, R25, R20, !P3 ;  /* 0x00000014190a7207 */ /* 0x000fe20005800000 */
[----:B------:R-:W-:Y:S01]  /*0aa0*/  @!P4 VIADD R28, R28, -UR8 ;  /* 0x800000081c1ccc36 */ /* 0x000fe20008000000 */
[----:B------:R-:W-:Y:S01]  /*0ab0*/  @!P1 IADD3 R14, PT, PT, -R14, RZ, RZ ;  /* 0x000000ff0e0e9210 */ /* 0x000fe20007ffe1ff */
[----:B------:R5:W4:Y:S01]  /*0ac0*/  LDG.E R0, desc[UR10][R16.64] ;  /* 0x0000000a10007981 */ /* 0x000b22000c1e1900 */
[----:B------:R-:W-:Y:S01]  /*0ad0*/  SHF.R.S64 R29, RZ, 0x1e, R18 ;  /* 0x0000001eff1d7819 */ /* 0x000fe20000001012 */
[----:B------:R-:W-:Y:S01]  /*0ae0*/  UIADD3 UR6, UPT, UPT, URZ, -UR5, URZ ;  /* 0x80000005ff067290 */ /* 0x000fe2000fffe0ff */
[----:B------:R-:W-:Y:S02]  /*0af0*/  R2UR UR14, R36 ;  /* 0x00000000240e72ca */ /* 0x000fe400000e0000 */
[----:B------:R-:W-:Y:S01]  /*0b00*/  R2UR UR15, R37 ;  /* 0x00000000250f72ca */ /* 0x000fe200000e0000 */
[----:B------:R-:W-:Y:S01]  /*0b10*/  UMOV UR4, URZ ;  /* 0x000000ff00047c82 */ /* 0x000fe20008000000 */
[----:B-1----:R-:W-:Y:S01]  /*0b20*/  IADD3 R26, P1, PT, R4, UR36, RZ ;  /* 0x00000024041a7c10 */ /* 0x002fe2000ff3e0ff */
[----:B------:R-:W-:Y:S01]  /*0b30*/  IMAD.MOV R4, RZ, RZ, -R10 ;  /* 0x000000ffff047224 */ /* 0x000fe200078e0a0a */
[----:B------:R-:W-:Y:S01]  /*0b40*/  @!P4 IADD3 R31, PT, PT, R31, 0x1, RZ ;  /* 0x000000011f1fc810 */ /* 0x000fe20007ffe0ff */
[----:B------:R1:W4:Y:S01]  /*0b50*/  LDG.E R7, desc[UR10][R22.64] ;  /* 0x0000000a16077981 */ /* 0x000322000c1e1900 */
[----:B-----5:R-:W-:Y:S01]  /*0b60*/  SEL R17, R25, R30, !P3 ;  /* 0x0000001e19117207 */ /* 0x020fe20005800000 */
[----:B------:R-:W-:Y:S01]  /*0b70*/  IMAD R11, R4, UR49, R11 ;  /* 0x00000031040b7c24 */ /* 0x000fe2000f8e020b */
[----:B------:R-:W-:Y:S01]  /*0b80*/  ISETP.GE.U32.AND P4, PT, R28, UR8, PT ;  /* 0x000000081c007c0c */ /* 0x000fe2000bf86070 */
[----:B------:R-:W-:Y:S01]  /*0b90*/  UIMAD UR6, UR6, UR9, URZ ;  /* 0x00000009060672a4 */ /* 0x000fe2000f8e02ff */
[----:B------:R-:W-:Y:S01]  /*0ba0*/  LEA.HI.X.SX32 R27, R15, UR37, 0x2, P1 ;  /* 0x000000250f1b7c11 */ /* 0x000fe200088f16ff */
[----:B------:R-:W-:Y:S01]  /*0bb0*/  IMAD.MOV R30, RZ, RZ, -R17 ;  /* 0x000000ffff1e7224 */ /* 0x000fe200078e0a11 */
[----:B------:R-:W-:Y:S01]  /*0bc0*/  IADD3 R28, P1, PT, R29, UR36, RZ ;  /* 0x000000241d1c7c10 */ /* 0x000fe2000ff3e0ff */
[----:B------:R-:W-:Y:S01]  /*0bd0*/  UIMAD.WIDE.U32 UR4, UR5, UR6, UR4 ;  /* 0x00000006050472a5 */ /* 0x000fe2000f8e0004 */
[----:B------:R-:W-:Y:S01]  /*0be0*/  IABS R16, R11 ;  /* 0x0000000b00107213 */ /* 0x000fe20000000000 */
[----:B------:R-:W-:Y:S01]  /*0bf0*/  IMAD R19, R30, UR49, R19 ;  /* 0x000000311e137c24 */ /* 0x000fe2000f8e0213 */
[----:B------:R-:W-:Y:S01]  /*0c00*/  LEA.HI.X.SX32 R29, R18, UR37, 0x2, P1 ;  /* 0x00000025121d7c11 */ /* 0x000fe200088f16ff */
[----:B------:R5:W4:Y:S01]  /*0c10*/  LDG.E R6, desc[UR12][R26.64] ;  /* 0x0000000c1a067981 */ /* 0x000b22000c1e1900 */
[----:B-1----:R-:W-:Y:S01]  /*0c20*/  SEL R22, R25, R14, !P3 ;  /* 0x0000000e19167207 */ /* 0x002fe20005800000 */
[----:B------:R-:W-:-:S02]  /*0c30*/  IMAD.HI.U32 R20, R16, UR5, RZ ;  /* 0x0000000510147c27 */ /* 0x000fc4000f8e00ff */
[----:B------:R1:W4:Y:S01]  /*0c40*/  LDG.E R4, desc[UR14][R28.64] ;  /* 0x0000000e1c047981 */ /* 0x000322000c1e1900 */
[----:B------:R-:W-:Y:S02]  /*0c50*/  @!P2 IADD3 R2, PT, PT, -R2, RZ, RZ ;  /* 0x000000ff0202a210 */ /* 0x000fe40007ffe1ff */
[----:B------:R-:W-:Y:S02]  /*0c60*/  IADD3 R33, PT, PT, -R20, RZ, RZ ;  /* 0x000000ff14217210 */ /* 0x000fe40007ffe1ff */
[----:B-----5:R-:W-:Y:S02]  /*0c70*/  IADD3 R27, PT, PT, -R22, RZ, RZ ;  /* 0x000000ff161b7210 */ /* 0x020fe40007ffe1ff */
[----:B-1----:R-:W-:-:S03]  /*0c80*/  IABS R28, R19 ;  /* 0x00000013001c7213 */ /* 0x002fc60000000000 */
[----:B------:R-:W-:Y:S01]  /*0c90*/  IMAD R27, R27, UR49, R24 ;  /* 0x000000311b1b7c24 */ /* 0x000fe2000f8e0218 */
[----:B------:R-:W-:Y:S01]  /*0ca0*/  SEL R14, R25, R2, !P3 ;  /* 0x00000002190e7207 */ /* 0x000fe20005800000 */
[----:B------:R-:W-:Y:S01]  /*0cb0*/  IMAD.HI.U32 R26, R28, UR5, RZ ;  /* 0x000000051c1a7c27 */ /* 0x000fe2000f8e00ff */
[----:B------:R-:W-:-:S03]  /*0cc0*/  ISETP.LT.U32.AND P1, PT, R32, UR8, PT ;  /* 0x0000000820007c0c */ /* 0x000fc6000bf21070 */
[----:B------:R-:W-:Y:S01]  /*0cd0*/  IMAD R30, R33, UR9, R16 ;  /* 0x00000009211e7c24 */ /* 0x000fe2000f8e0210 */
[----:B------:R-:W-:Y:S02]  /*0ce0*/  IADD3 R23, PT, PT, -R26, RZ, RZ ;  /* 0x000000ff1a177210 */ /* 0x000fe40007ffe1ff */
[----:B------:R-:W-:Y:S02]  /*0cf0*/  IADD3 R16, PT, PT, -R14, RZ, RZ ;  /* 0x000000ff0e107210 */ /* 0x000fe40007ffe1ff */
[----:B------:R-:W-:Y:S01]  /*0d00*/  IABS R29, R27 ;  /* 0x0000001b001d7213 */ /* 0x000fe20000000000 */
[----:B------:R-:W-:Y:S02]  /*0d10*/  IMAD R28, R23, UR9, R28 ;  /* 0x00000009171c7c24 */ /* 0x000fe4000f8e021c */
[----:B------:R-:W-:Y:S01]  /*0d20*/  IMAD R21, R16, UR49, R21 ;  /* 0x0000003110157c24 */ /* 0x000fe2000f8e0215 */
[----:B------:R-:W-:Y:S01]  /*0d30*/  ISETP.LT.U32.AND P2, PT, R30, UR9, PT ;  /* 0x000000091e007c0c */ /* 0x000fe2000bf41070 */
[----:B------:R-:W-:Y:S01]  /*0d40*/  IMAD.MOV.U32 R16, RZ, RZ, R29 ;  /* 0x000000ffff107224 */ /* 0x000fe200078e001d */
[----:B------:R-:W-:Y:S01]  /*0d50*/  LOP3.LUT R29, R11, UR50, RZ, 0x3c, !PT ;  /* 0x000000320b1d7c12 */ /* 0x000fe2000f8e3cff */
[----:B------:R-:W-:-:S02]  /*0d60*/  @P4 VIADD R31, R31, 0x1 ;  /* 0x000000011f1f4836 */ /* 0x000fc40000000000 */
[----:B------:R-:W-:Y:S01]  /*0d70*/  @!P5 IMAD.MOV R13, RZ, RZ, -R13 ;  /* 0x000000ffff0dd224 */ /* 0x000fe200078e0a0d */
[----:B------:R-:W-:Y:S01]  /*0d80*/  ISETP.LT.U32.AND P5, PT, R28, UR9, PT ;  /* 0x000000091c007c0c */ /* 0x000fe2000bfa1070 */
[----:B------:R-:W-:Y:S01]  /*0d90*/  IMAD.HI.U32 R23, R16, UR5, RZ ;  /* 0x0000000510177c27 */ /* 0x000fe2000f8e00ff */
[----:B------:R-:W-:-:S03]  /*0da0*/  @!P1 IADD3 R32, PT, PT, R32, -UR8, RZ ;  /* 0x8000000820209c10 */ /* 0x000fc6000fffe0ff */
[----:B------:R-:W-:Y:S01]  /*0db0*/  @!P6 IMAD.MOV R31, RZ, RZ, -R31 ;  /* 0x000000ffff1fe224 */ /* 0x000fe200078e0a1f */
[----:B------:R-:W-:Y:S01]  /*0dc0*/  ISETP.GE.AND P6, PT, R29, RZ, PT ;  /* 0x000000ff1d00720c */ /* 0x000fe20003fc6270 */
[----:B------:R-:W-:Y:S01]  /*0dd0*/  IMAD.MOV R29, RZ, RZ, -R23 ;  /* 0x000000ffff1d7224 */ /* 0x000fe200078e0a17 */
[----:B------:R-:W-:Y:S02]  /*0de0*/  SEL R13, R25, R13, !P3 ;  /* 0x0000000d190d7207 */ /* 0x000fe40005800000 */
[----:B------:R-:W-:Y:S01]  /*0df0*/  ISETP.GE.U32.AND P4, PT, R32, UR8, PT ;  /* 0x0000000820007c0c */ /* 0x000fe2000bf86070 */
[----:B------:R-:W-:Y:S01]  /*0e00*/  IMAD R16, R29, UR9, R16 ;  /* 0x000000091d107c24 */ /* 0x000fe2000f8e0210 */
[----:B------:R-:W-:Y:S01]  /*0e10*/  SEL R2, R25, R31, !P3 ;  /* 0x0000001f19027207 */ /* 0x000fe20005800000 */
[----:B------:R-:W-:Y:S01]  /*0e20*/  @!P2 VIADD R30, R30, -UR9 ;  /* 0x800000091e1eac36 */ /* 0x000fe20008000000 */
[----:B------:R-:W-:Y:S01]  /*0e30*/  @!P5 IADD3 R26, PT, PT, R26, 0x1, RZ ;  /* 0x000000011a1ad810 */ /* 0x000fe20007ffe0ff */
[----:B------:R-:W-:Y:S01]  /*0e40*/  IMAD.MOV R32, RZ, RZ, -R13 ;  /* 0x000000ffff207224 */ /* 0x000fe200078e0a0d */
[----:B------:R-:W-:Y:S01]  /*0e50*/  IADD3 R34, PT, PT, -R2, RZ, RZ ;  /* 0x000000ff02227210 */ /* 0x000fe20007ffe1ff */
[----:B------:R-:W-:Y:S01]  /*0e60*/  @!P5 VIADD R28, R28, -UR9 ;  /* 0x800000091c1cdc36 */ /* 0x000fe20008000000 */
[----:B------:R-:W-:-:S02]  /*0e70*/  IABS R31, R21 ;  /* 0x00000015001f7213 */ /* 0x000fc40000000000 */
[----:B------:R-:W-:Y:S02]  /*0e80*/  ISETP.LT.U32.AND P5, PT, R16, UR9, PT ;  /* 0x0000000910007c0c */ /* 0x000fe4000bfa1070 */
[----:B------:R-:W-:Y:S01]  /*0e90*/  @!P2 IADD3 R20, PT, PT, R20, 0x1, RZ ;  /* 0x000000011414a810 */ /* 0x000fe20007ffe0ff */
[----:B------:R-:W-:Y:S01]  /*0ea0*/  IMAD R3, R32, UR49, R3 ;  /* 0x0000003120037c24 */ /* 0x000fe2000f8e0203 */
[----:B------:R-:W-:Y:S01]  /*0eb0*/  ISETP.GE.U32.AND P2, PT, R30, UR9, PT ;  /* 0x000000091e007c0c */ /* 0x000fe2000bf46070 */
[----:B------:R-:W-:Y:S01]  /*0ec0*/  IMAD R15, R34, UR49, R15 ;  /* 0x00000031220f7c24 */ /* 0x000fe2000f8e020f */
[----:B------:R-:W-:Y:S01]  /*0ed0*/  @!P1 IADD3 R12, PT, PT, R12, 0x1, RZ ;  /* 0x000000010c0c9810 */ /* 0x000fe20007ffe0ff */
[----:B------:R-:W-:Y:S01]  /*0ee0*/  IMAD.HI.U32 R33, R31, UR5, RZ ;  /* 0x000000051f217c27 */ /* 0x000fe2000f8e00ff */
[----:B------:R-:W-:Y:S02]  /*0ef0*/  IABS R34, R3 ;  /* 0x0000000300227213 */ /* 0x000fe40000000000 */
[----:B------:R-:W-:Y:S01]  /*0f00*/  ISETP.GE.U32.AND P1, PT, R28, UR9, PT ;  /* 0x000000091c007c0c */ /* 0x000fe2000bf26070 */
[----:B------:R-:W-:Y:S01]  /*0f10*/  IMAD.MOV R28, RZ, RZ, -R33 ;  /* 0x000000ffff1c7224 */ /* 0x000fe200078e0a21 */
[----:B------:R-:W-:-:S02]  /*0f20*/  LOP3.LUT R29, R19, UR50, RZ, 0x3c, !PT ;  /* 0x00000032131d7c12 */ /* 0x000fc4000f8e3cff */
[----:B------:R-:W-:Y:S02]  /*0f30*/  @P4 IADD3 R12, PT, PT, R12, 0x1, RZ ;  /* 0x000000010c0c4810 */ /* 0x000fe40007ffe0ff */
[----:B------:R-:W-:Y:S01]  /*0f40*/  IABS R38, R15 ;  /* 0x0000000f00267213 */ /* 0x000fe20000000000 */
[----:B------:R-:W-:Y:S01]  /*0f50*/  IMAD.HI.U32 R30, R34, UR5, RZ ;  /* 0x00000005221e7c27 */ /* 0x000fe2000f8e00ff */
[----:B------:R-:W-:Y:S02]  /*0f60*/  ISETP.GE.AND P4, PT, R29, RZ, PT ;  /* 0x000000ff1d00720c */ /* 0x000fe40003f86270 */
[----:B------:R-:W-:Y:S01]  /*0f70*/  MOV R32, R12 ;  /* 0x0000000c00207202 */ /* 0x000fe20000000f00 */
[----:B------:R-:W-:Y:S01]  /*0f80*/  IMAD R29, R28, UR9, R31 ;  /* 0x000000091c1d7c24 */ /* 0x000fe2000f8e021f */
[----:B------:R-:W-:Y:S01]  /*0f90*/  @!P5 IADD3 R16, PT, PT, R16, -UR9, RZ ;  /* 0x800000091010dc10 */ /* 0x000fe2000fffe0ff */
[----:B------:R-:W-:Y:S01]  /*0fa0*/  IMAD.MOV.U32 R31, RZ, RZ, R38 ;  /* 0x000000ffff1f7224 */ /* 0x000fe200078e0026 */
[----:B------:R-:W-:Y:S01]  /*0fb0*/  @P2 IADD3 R20, PT, PT, R20, 0x1, RZ ;  /* 0x0000000114142810 */ /* 0x000fe20007ffe0ff */
[----:B------:R-:W-:Y:S01]  /*0fc0*/  IMAD.MOV R35, RZ, RZ, -R30 ;  /* 0x000000ffff237224 */ /* 0x000fe200078e0a1e */
[----:B------:R-:W-:Y:S01]  /*0fd0*/  ISETP.GE.U32.AND P2, PT, R16, UR9, PT ;  /* 0x0000000910007c0c */ /* 0x000fe2000bf46070 */
[----:B------:R-:W-:Y:S01]  /*0fe0*/  @!P0 IMAD.MOV R32, RZ, RZ, -R32 ;  /* 0x000000ffff208224 */ /* 0x000fe200078e0a20 */
[----:B------:R-:W-:Y:S01]  /*0ff0*/  ISETP.LT.U32.AND P0, PT, R29, UR9, PT ;  /* 0x000000091d007c0c */ /* 0x000fe2000bf01070 */
[----:B------:R-:W-:-:S04]  /*1000*/  IMAD.HI.U32 R28, R31, UR5, RZ ;  /* 0x000000051f1c7c27 */ /* 0x000fc8000f8e00ff */
[----:B------:R-:W-:Y:S02]  /*1010*/  IMAD.MOV.U32 R39, RZ, RZ, R20 ;  /* 0x000000ffff277224 */ /* 0x000fe400078e0014 */
[----:B------:R-:W-:Y:S02]  /*1020*/  IMAD R12, R35, UR9, R34 ;  /* 0x00000009230c7c24 */ /* 0x000fe4000f8e0222 */
[----:B------:R-:W-:Y:S01]  /*1030*/  IMAD.MOV R20, RZ, RZ, -R28 ;  /* 0x000000ffff147224 */ /* 0x000fe200078e0a1c */
[----:B------:R-:W-:Y:S01]  /*1040*/  SEL R16, R25, R32, !P3 ;  /* 0x0000002019107207 */ /* 0x000fe20005800000 */
[----:B------:R-:W-:Y:S01]  /*1050*/  @!P5 VIADD R23, R23, 0x1 ;  /* 0x000000011717d836 */ /* 0x000fe20000000000 */
[----:B------:R-:W-:Y:S01]  /*1060*/  @!P6 IADD3 R39, PT, PT, -R39, RZ, RZ ;  /* 0x000000ff2727e210 */ /* 0x000fe20007ffe1ff */
[----:B------:R-:W-:Y:S01]  /*1070*/  IMAD R20, R20, UR9, R31 ;  /* 0x0000000914147c24 */ /* 0x000fe2000f8e021f */
[----:B------:R-:W-:Y:S02]  /*1080*/  LOP3.LUT R32, R27, UR50, RZ, 0x3c, !PT ;  /* 0x000000321b207c12 */ /* 0x000fe4000f8e3cff */
[----:B------:R-:W-:-:S02]  /*1090*/  ISETP.LT.U32.AND P6, PT, R12, UR9, PT ;  /* 0x000000090c007c0c */ /* 0x000fc4000bfc1070 */
[----:B------:R-:W-:Y:S02]  /*10a0*/  @P1 IADD3 R26, PT, PT, R26, 0x1, RZ ;  /* 0x000000011a1a1810 */ /* 0x000fe40007ffe0ff */
[----:B------:R-:W-:Y:S02]  /*10b0*/  ISETP.GE.AND P1, PT, R32, RZ, PT ;  /* 0x000000ff2000720c */ /* 0x000fe40003f26270 */
[----:B------:R-:W-:Y:S02]  /*10c0*/  @P2 IADD3 R23, PT, PT, R23, 0x1, RZ ;  /* 0x0000000117172810 */ /* 0x000fe40007ffe0ff */
[----:B------:R-:W-:Y:S02]  /*10d0*/  @!P0 IADD3 R29, PT, PT, R29, -UR9, RZ ;  /* 0x800000091d1d8c10 */ /* 0x000fe4000fffe0ff */
[----:B------:R-:W-:Y:S01]  /*10e0*/  ISETP.LT.U32.AND P2, PT, R20, UR9, PT ;  /* 0x0000000914007c0c */ /* 0x000fe2000bf41070 */
[----:B------:R-:W-:Y:S01]  /*10f0*/  IMAD.MOV R35, RZ, RZ, -R16 ;  /* 0x000000ffff237224 */ /* 0x000fe200078e0a10 */
[----:B------:R-:W-:Y:S01]  /*1100*/  ISETP.GE.U32.AND P5, PT, R29, UR9, PT ;  /* 0x000000091d007c0c */ /* 0x000fe2000bfa6070 */
[----:B------:R-:W-:-:S02]  /*1110*/  @!P6 VIADD R12, R12, -UR9 ;  /* 0x800000090c0cec36 */ /* 0x000fc40008000000 */
[----:B------:R-:W-:Y:S01]  /*1120*/  IMAD R18, R35, UR49, R18 ;  /* 0x0000003123127c24 */ /* 0x000fe2000f8e0212 */
[----:B------:R-:W-:Y:S02]  /*1130*/  MOV R35, R23 ;  /* 0x0000001700237202 */ /* 0x000fe40000000f00 */
[----:B------:R-:W-:-:S03]  /*1140*/  @!P0 IADD3 R33, PT, PT, R33, 0x1, RZ ;  /* 0x0000000121218810 */ /* 0x000fc60007ffe0ff */
[----:B------:R-:W-:Y:S01]  /*1150*/  @!P1 IMAD.MOV R35, RZ, RZ, -R35 ;  /* 0x000000ffff239224 */ /* 0x000fe200078e0a23 */
[----:B------:R-:W-:Y:S01]  /*1160*/  ISETP.GE.U32.AND P1, PT, R12, UR9, PT ;  /* 0x000000090c007c0c */ /* 0x000fe2000bf26070 */
[----:B------:R-:W-:Y:S01]  /*1170*/  @!P2 VIADD R20, R20, -UR9 ;  /* 0x800000091414ac36 */ /* 0x000fe20008000000 */
[----:B------:R-:W-:Y:S01]  /*1180*/  IABS R12, R18 ;  /* 0x00000012000c7213 */ /* 0x000fe20000000000 */
[----:B------:R-:W-:Y:S01]  /*1190*/  IMAD.MOV.U32 R47, RZ, RZ, R26 ;  /* 0x000000ffff2f7224 */ /* 0x000fe200078e001a */
[----:B------:R-:W-:Y:S02]  /*11a0*/  @P5 IADD3 R33, PT, PT, R33, 0x1, RZ ;  /* 0x0000000121215810 */ /* 0x000fe40007ffe0ff */
[----:B------:R-:W-:Y:S01]  /*11b0*/  ISETP.GE.U32.AND P5, PT, R20, UR9, PT ;  /* 0x0000000914007c0c */ /* 0x000fe2000bfa6070 */
[----:B------:R-:W-:Y:S01]  /*11c0*/  IMAD.HI.U32 R20, R12, UR5, RZ ;  /* 0x000000050c147c27 */ /* 0x000fe2000f8e00ff */
[----:B------:R-:W-:Y:S02]  /*11d0*/  LOP3.LUT R23, R3, UR50, RZ, 0x3c, !PT ;  /* 0x0000003203177c12 */ /* 0x000fe4000f8e3cff */
[----:B------:R-:W-:Y:S01]  /*11e0*/  LOP3.LUT R26, R21, UR50, RZ, 0x3c, !PT ;  /* 0x00000032151a7c12 */ /* 0x000fe2000f8e3cff */
[----:B------:R-:W-:Y:S01]  /*11f0*/  VIADD R49, R24, 0xe0 ;  /* 0x000000e018317836 */ /* 0x000fe20000000000 */
[----:B------:R-:W-:-:S02]  /*1200*/  @!P4 IADD3 R47, PT, PT, -R47, RZ, RZ ;  /* 0x000000ff2f2fc210 */ /* 0x000fc40007ffe1ff */
[----:B------:R-:W-:Y:S02]  /*1210*/  ISETP.GE.AND P0, PT, R23, RZ, PT ;  /* 0x000000ff1700720c */ /* 0x000fe40003f06270 */
[----:B------:R-:W-:Y:S02]  /*1220*/  ISETP.GE.AND P4, PT, R26, RZ, PT ;  /* 0x000000ff1a00720c */ /* 0x000fe40003f86270 */
[----:B------:R-:W-:Y:S02]  /*1230*/  IADD3 R23, PT, PT, -R20, RZ, RZ ;  /* 0x000000ff14177210 */ /* 0x000fe40007ffe1ff */
[----:B------:R-:W-:-:S03]  /*1240*/  IABS R26, R49 ;  /* 0x00000031001a7213 */ /* 0x000fc60000000000 */
[----:B------:R-:W-:Y:S02]  /*1250*/  IMAD R12, R23, UR9, R12 ;  /* 0x00000009170c7c24 */ /* 0x000fe4000f8e020c */
[----:B------:R-:W-:-:S05]  /*1260*/  IMAD.HI.U32 R23, R26, UR7, RZ ;  /* 0x000000071a177c27 */ /* 0x000fca000f8e00ff */
[----:B------:R-:W-:Y:S01]  /*1270*/  IADD3 R29, PT, PT, -R23, RZ, RZ ;  /* 0x000000ff171d7210 */ /* 0x000fe20007ffe1ff */
[----:B------:R-:W-:-:S04]  /*1280*/  @!P6 VIADD R30, R30, 0x1 ;  /* 0x000000011e1ee836 */ /* 0x000fc80000000000 */
[----:B------:R-:W-:-:S05]  /*1290*/  IMAD R26, R29, UR8, R26 ;  /* 0x000000081d1a7c24 */ /* 0x000fca000f8e021a */
[----:B------:R-:W-:Y:S02]  /*12a0*/  ISETP.LT.U32.AND P6, PT, R26, UR8, PT ;  /* 0x000000081a007c0c */ /* 0x000fe4000bfc1070 */
[----:B------:R-:W-:Y:S02]  /*12b0*/  @P1 IADD3 R30, PT, PT, R30, 0x1, RZ ;  /* 0x000000011e1e1810 */ /* 0x000fe40007ffe0ff */
[----:B------:R-:W-:-:S03]  /*12c0*/  ISETP.LT.U32.AND P1, PT, R12, UR9, PT ;  /* 0x000000090c007c0c */ /* 0x000fc6000bf21070 */
[----:B------:R-:W-:-:S06]  /*12d0*/  IMAD.MOV.U32 R29, RZ, RZ, R30 ;  /* 0x000000ffff1d7224 */ /* 0x000fcc00078e001e */
[----:B------:R-:W-:Y:S01]  /*12e0*/  @!P6 IADD3 R26, PT, PT, R26, -UR8, RZ ;  /* 0x800000081a1aec10 */ /* 0x000fe2000fffe0ff */
[----:B------:R-:W-:-:S03]  /*12f0*/  @!P0 IMAD.MOV R29, RZ, RZ, -R29 ;  /* 0x000000ffff1d8224 */ /* 0x000fc600078e0a1d */
[----:B------:R-:W-:Y:S01]  /*1300*/  ISETP.GE.U32.AND P0, PT, R26, UR8, PT ;  /* 0x000000081a007c0c */ /* 0x000fe2000bf06070 */
[----:B------:R-:W-:Y:S01]  /*1310*/  @!P6 VIADD R23, R23, 0x1 ;  /* 0x000000011717e836 */ /* 0x000fe20000000000 */
[----:B------:R-:W-:Y:S01]  /*1320*/  @!P1 IADD3 R12, PT, PT, R12, -UR9, RZ ;  /* 0x800000090c0c9c10 */ /* 0x000fe2000fffe0ff */
[----:B------:R-:W-:Y:S01]  /*1330*/  @!P4 IMAD.MOV R33, RZ, RZ, -R33 ;  /* 0x000000ffff21c224 */ /* 0x000fe200078e0a21 */
[----:B0-----:R-:W-:Y:S02]  /*1340*/  ISETP.NE.U32.AND P4, PT, R40, 0x1, PT ;  /* 0x000000012800780c */ /* 0x001fe40003f85070 */
[----:B------:R-:W-:Y:S02]  /*1350*/  SHF.R.S64 R30, RZ, 0x1e, R49 ;  /* 0x0000001eff1e7819 */ /* 0x000fe40000001031 */
[----:B------:R-:W-:Y:S02]  /*1360*/  ISETP.GE.U32.AND P6, PT, R12, UR9, PT ;  /* 0x000000090c007c0c */ /* 0x000fe4000bfc6070 */
[----:B------:R-:W-:-:S03]  /*1370*/  ISETP.NE.AND.EX P4, PT, R41, RZ, PT, P4 ;  /* 0x000000ff2900720c */ /* 0x000fc60003f85340 */
[----:B------:R-:W-:Y:S01]  /*1380*/  @P0 IADD3 R23, PT, PT, R23, 0x1, RZ ;  /* 0x0000000117170810 */ /* 0x000fe20007ffe0ff */
[----:B------:R-:W0:Y:S01]  /*1390*/  LDC.64 R40, c[0x0][0x398] ;  /* 0x0000e600ff287b82 */ /* 0x000e220000000a00 */
[----:B------:R-:W-:Y:S02]  /*13a0*/  IADD3 R30, P0, PT, R30, UR36, RZ ;  /* 0x000000241e1e7c10 */ /* 0x000fe4000ff1e0ff */
[C---:B------:R-:W-:Y:S02]  /*13b0*/  LOP3.LUT R12, R49.reuse, UR49, RZ, 0x3c, !PT ;  /* 0x00000031310c7c12 */ /* 0x040fe4000f8e3cff */
[----:B------:R-:W-:Y:S02]  /*13c0*/  LEA.HI.X.SX32 R31, R49, UR37, 0x2, P0 ;  /* 0x00000025311f7c11 */ /* 0x000fe400080f16ff */
[----:B------:R-:W-:Y:S02]  /*13d0*/  ISETP.GE.AND P0, PT, R12, RZ, PT ;  /* 0x000000ff0c00720c */ /* 0x000fe40003f06270 */
[----:B------:R-:W-:Y:S01]  /*13e0*/  LOP3.LUT R26, RZ, UR50, RZ, 0x33, !PT ;  /* 0x00000032ff1a7c12 */ /* 0x000fe2000f8e33ff */
[----:B------:R-:W-:Y:S01]  /*13f0*/  @!P2 VIADD R28, R28, 0x1 ;  /* 0x000000011c1ca836 */ /* 0x000fe20000000000 */
[----:B------:R-:W-:Y:S01]  /*1400*/  SEL R32, R10, RZ, P4 ;  /* 0x000000ff0a207207 */ /* 0x000fe20002000000 */
[----:B------:R1:W5:Y:S08]  /*1410*/  LDG.E R12, desc[UR10][R30.64] ;  /* 0x0000000a1e0c7981 */ /* 0x000370000c1e1900 */
[----:B------:R-:W-:-:S02]  /*1420*/  @!P0 IADD3 R23, PT, PT, -R23, RZ, RZ ;  /* 0x000000ff17178210 */ /* 0x000fc40007ffe1ff */
[----:B------:R-:W-:Y:S02]  /*1430*/  ISETP.NE.AND P0, PT, RZ, UR50, PT ;  /* 0x00000032ff007c0c */ /* 0x000fe4000bf05270 */
[----:B0-----:R-:W-:Y:S02]  /*1440*/  ISETP.NE.U32.AND P2, PT, R40, 0x1, PT ;  /* 0x000000012800780c */ /* 0x001fe40003f45070 */
[----:B------:R-:W-:Y:S02]  /*1450*/  SEL R39, R26, R39, !P0 ;  /* 0x000000271a277207 */ /* 0x000fe40004000000 */
[----:B------:R-:W-:-:S03]  /*1460*/  ISETP.NE.AND.EX P2, PT, R41, RZ, PT, P2 ;  /* 0x000000ff2900720c */ /* 0x000fc60003f45320 */
[----:B------:R-:W-:Y:S01]  /*1470*/  IMAD.MOV R34, RZ, RZ, -R39 ;  /* 0x000000ffff227224 */ /* 0x000fe200078e0a27 */
[----:B------:R-:W-:Y:S01]  /*1480*/  SEL R47, R26, R47, !P0 ;  /* 0x0000002f1a2f7207 */ /* 0x000fe20004000000 */
[----:B------:R-:W-:Y:S02]  /*1490*/  IMAD R32, R32, UR46, RZ ;  /* 0x0000002e20207c24 */ /* 0x000fe4000f8e02ff */
[----:B------:R-:W-:Y:S01]  /*14a0*/  IMAD R10, R34, UR50, R11 ;  /* 0x00000032220a7c24 */ /* 0x000fe2000f8e020b */
[----:B------:R-:W-:Y:S02]  /*14b0*/  SEL R11, R39, RZ, P2 ;  /* 0x000000ff270b7207 */ /* 0x000fe40001000000 */
[----:B-1----:R-:W-:Y:S02]  /*14c0*/  LOP3.LUT R31, R15, UR50, RZ, 0x3c, !PT ;  /* 0x000000320f1f7c12 */ /* 0x002fe4000f8e3cff */
[----:B------:R-:W-:Y:S01]  /*14d0*/  SEL R23, R25, R23, !P3 ;  /* 0x0000001719177207 */ /* 0x000fe20005800000 */
[----:B------:R-:W-:Y:S01]  /*14e0*/  IMAD R11, R11, UR47, R32 ;  /* 0x0000002f0b0b7c24 */ /* 0x000fe2000f8e0220 */
[----:B------:R-:W-:Y:S01]  /*14f0*/  IADD3 R32, PT, PT, -R47, RZ, RZ ;  /* 0x000000ff2f207210 */ /* 0x000fe20007ffe1ff */
[----:B------:R-:W-:Y:S01]  /*1500*/  @P5 VIADD R28, R28, 0x1 ;  /* 0x000000011c1c5836 */ /* 0x000fe20000000000 */
[----:B------:R-:W-:-:S02]  /*1510*/  ISETP.GE.AND P5, PT, R31, RZ, PT ;  /* 0x000000ff1f00720c */ /* 0x000fc40003fa6270 */
[----:B------:R-:W-:Y:S02]  /*1520*/  IADD3 R30, PT, PT, -R23, RZ, RZ ;  /* 0x000000ff171e7210 */ /* 0x000fe40007ffe1ff */
[----:B------:R-:W-:Y:S01]  /*1530*/  SEL R31, R17, RZ, P4 ;  /* 0x000000ff111f7207 */ /* 0x000fe20002000000 */
[----:B------:R-:W-:Y:S01]  /*1540*/  IMAD R17, R32, UR50, R19 ;  /* 0x0000003220117c24 */ /* 0x000fe2000f8e0213 */
[----:B------:R-:W-:Y:S01]  /*1550*/  SEL R35, R26, R35, !P0 ;  /* 0x000000231a237207 */ /* 0x000fe20004000000 */
[----:B------:R-:W-:Y:S01]  /*1560*/  IMAD R30, R30, UR49, R49 ;  /* 0x000000311e1e7c24 */ /* 0x000fe2000f8e0231 */
[----:B------:R-:W-:Y:S01]  /*1570*/  SEL R19, R47, RZ, P2 ;  /* 0x000000ff2f137207 */ /* 0x000fe20001000000 */
[----:B------:R-:W-:Y:S01]  /*1580*/  IMAD R32, R31, UR46, RZ ;  /* 0x0000002e1f207c24 */ /* 0x000fe2000f8e02ff */
[----:B------:R-:W-:Y:S02]  /*1590*/  SEL R22, R22, RZ, P4 ;  /* 0x000000ff16167207 */ /* 0x000fe40002000000 */
[----:B------:R-:W-:Y:S01]  /*15a0*/  SEL R31, R35, RZ, P2 ;  /* 0x000000ff231f7207 */ /* 0x000fe20001000000 */
[----:B------:R-:W-:Y:S01]  /*15b0*/  IMAD R19, R19, UR47, R32 ;  /* 0x0000002f13137c24 */ /* 0x000fe2000f8e0220 */
[----:B------:R-:W-:Y:S01]  /*15c0*/  IABS R32, R30 ;  /* 0x0000001e00207213 */ /* 0x000fe20000000000 */
[----:B------:R-:W-:-:S02]  /*15d0*/  IMAD R22, R22, UR46, RZ ;  /* 0x0000002e16167c24 */ /* 0x000fc4000f8e02ff */
[----:B------:R-:W-:Y:S02]  /*15e0*/  IMAD.MOV.U32 R41, RZ, RZ, R28 ;  /* 0x000000ffff297224 */ /* 0x000fe400078e001c */
[----:B------:R-:W-:Y:S01]  /*15f0*/  IMAD.MOV R34, RZ, RZ, -R35 ;  /* 0x000000ffff227224 */ /* 0x000fe200078e0a23 */
[----:B------:R-:W-:Y:S01]  /*1600*/  MOV R35, R32 ;  /* 0x0000002000237202 */ /* 0x000fe20000000f00 */
[----:B------:R-:W-:Y:S01]  /*1610*/  IMAD R31, R31, UR47, R22 ;  /* 0x0000002f1f1f7c24 */ /* 0x000fe2000f8e0216 */
[----:B------:R-:W-:Y:S01]  /*1620*/  LOP3.LUT R22, R18, UR50, RZ, 0x3c, !PT ;  /* 0x0000003212167c12 */ /* 0x000fe2000f8e3cff */
[----:B------:R-:W-:Y:S01]  /*1630*/  VIADD R46, R24, 0x100 ;  /* 0x00000100182e7836 */ /* 0x000fe20000000000 */
[C---:B------:R-:W-:Y:S02]  /*1640*/  SEL R32, R26.reuse, R33, !P0 ;  /* 0x000000211a207207 */ /* 0x040fe40004000000 */
[----:B------:R-:W-:Y:S02]  /*1650*/  SEL R38, R26, R29, !P0 ;  /* 0x0000001d1a267207 */ /* 0x000fe40004000000 */
[----:B------:R-:W-:-:S02]  /*1660*/  @!P5 IADD3 R41, PT, PT, -R41, RZ, RZ ;  /* 0x000000ff2929d210 */ /* 0x000fc40007ffe1ff */
[----:B------:R-:W-:Y:S02]  /*1670*/  ISETP.GE.AND P5, PT, R22, RZ, PT ;  /* 0x000000ff1600720c */ /* 0x000fe40003fa6270 */
[----:B------:R-:W-:Y:S02]  /*1680*/  IADD3 R22, PT, PT, -R32, RZ, RZ ;  /* 0x000000ff20167210 */ /* 0x000fe40007ffe1ff */
[----:B------:R-:W-:Y:S02]  /*1690*/  IADD3 R40, PT, PT, -R38, RZ, RZ ;  /* 0x000000ff26287210 */ /* 0x000fe40007ffe1ff */
[----:B------:R-:W-:Y:S01]  /*16a0*/  IABS R29, R46 ;  /* 0x0000002e001d7213 */ /* 0x000fe20000000000 */
[----:B------:R-:W-:Y:S02]  /*16b0*/  IMAD R22, R22, UR50, R21 ;  /* 0x0000003216167c24 */ /* 0x000fe4000f8e0215 */
[----:B------:R-:W-:Y:S02]  /*16c0*/  IMAD R21, R40, UR50, R3 ;  /* 0x0000003228157c24 */ /* 0x000fe4000f8e0203 */
[----:B------:R-:W-:-:S04]  /*16d0*/  IMAD.HI.U32 R3, R29, UR7, RZ ;  /* 0x000000071d037c27 */ /* 0x000fc8000f8e00ff */
[----:B------:R-:W-:-:S04]  /*16e0*/  IMAD.MOV R40, RZ, RZ, -R3 ;  /* 0x000000ffff287224 */ /* 0x000fc800078e0a03 */
[----:B------:R-:W-:Y:S01]  /*16f0*/  IMAD R29, R40, UR8, R29 ;  /* 0x00000008281d7c24 */ /* 0x000fe2000f8e021d */
[----:B------:R-:W-:-:S04]  /*1700*/  @!P1 IADD3 R20, PT, PT, R20, 0x1, RZ ;  /* 0x0000000114149810 */ /* 0x000fc80007ffe0ff */
[----:B------:R-:W-:Y:S01]  /*1710*/  ISETP.LT.U32.AND P1, PT, R29, UR8, PT ;  /* 0x000000081d007c0c */ /* 0x000fe2000bf21070 */
[----:B------:R-:W-:Y:S02]  /*1720*/  IMAD R27, R34, UR50, R27 ;  /* 0x00000032221b7c24 */ /* 0x000fe4000f8e021b */
[----:B------:R-:W-:Y:S01]  /*1730*/  IMAD.HI.U32 R34, R35, UR5, RZ ;  /* 0x0000000523227c27 */ /* 0x000fe2000f8e00ff */
[----:B------:R-:W-:-:S03]  /*1740*/  @P6 IADD3 R20, PT, PT, R20, 0x1, RZ ;  /* 0x0000000114146810 */ /* 0x000fc60007ffe0ff */
[----:B------:R-:W-:-:S06]  /*1750*/  IMAD.MOV R28, RZ, RZ, -R34 ;  /* 0x000000ffff1c7224 */ /* 0x000fcc00078e0a22 */
[----:B------:R-:W-:-:S05]  /*1760*/  @!P1 VIADD R29, R29, -UR8 ;  /* 0x800000081d1d9c36 */ /* 0x000fca0008000000 */
[----:B------:R-:W-:Y:S01]  /*1770*/  ISETP.GE.U32.AND P6, PT, R29, UR8, PT ;  /* 0x000000081d007c0c */ /* 0x000fe2000bfc6070 */
[----:B------:R-:W-:Y:S02]  /*1780*/  IMAD R28, R28, UR9, R35 ;  /* 0x000000091c1c7c24 */ /* 0x000fe4000f8e0223 */
[----:B------:R-:W-:Y:S01]  /*1790*/  @!P1 VIADD R3, R3, 0x1 ;  /* 0x0000000103039836 */ /* 0x000fe20000000000 */
[----:B------:R-:W-:Y:S02]  /*17a0*/  LOP3.LUT R29, R46, UR49, RZ, 0x3c, !PT ;  /* 0x000000312e1d7c12 */ /* 0x000fe4000f8e3cff */
[----:B------:R-:W-:-:S07]  /*17b0*/  ISETP.LT.U32.AND P1, PT, R28, UR9, PT ;  /* 0x000000091c007c0c */ /* 0x000fce000bf21070 */
[----:B------:R-:W-:Y:S02]  /*17c0*/  @P6 IADD3 R3, PT, PT, R3, 0x1, RZ ;  /* 0x0000000103036810 */ /* 0x000fe40007ffe0ff */
[----:B------:R-:W-:-:S04]  /*17d0*/  ISETP.GE.AND P6, PT, R29, RZ, PT ;  /* 0x000000ff1d00720c */ /* 0x000fc80003fc6270 */
[----:B------:R-:W-:-:S09]  /*17e0*/  @!P1 VIADD R28, R28, -UR9 ;  /* 0x800000091c1c9c36 */ /* 0x000fd20008000000 */
[----:B------:R-:W-:Y:S02]  /*17f0*/  @!P6 IADD3 R3, PT, PT, -R3, RZ, RZ ;  /* 0x000000ff0303e210 */ /* 0x000fe40007ffe1ff */
[----:B------:R-:W-:Y:S02]  /*1800*/  ISETP.GE.U32.AND P6, PT, R28, UR9, PT ;  /* 0x000000091c007c0c */ /* 0x000fe4000bfc6070 */
[----:B------:R-:W-:Y:S02]  /*1810*/  SHF.R.S64 R28, RZ, 0x1e, R46 ;  /* 0x0000001eff1c7819 */ /* 0x000fe4000000102e */
[----:B------:R-:W-:Y:S02]  /*1820*/  P2R R33, PR, RZ, 0x40 ;  /* 0x00000040ff217803 */ /* 0x000fe40000000000 */
[----:B------:R-:W-:-:S04]  /*1830*/  IADD3 R28, P6, PT, R28, UR36, RZ ;  /* 0x000000241c1c7c10 */ /* 0x000fc8000ffde0ff */
[----:B------:R-:W-:Y:S02]  /*1840*/  LEA.HI.X.SX32 R29, R46, UR37, 0x2, P6 ;  /* 0x000000252e1d7c11 */ /* 0x000fe4000b0f16ff */
[----:B------:R-:W-:Y:S02]  /*1850*/  ISETP.NE.AND P6, PT, R33, RZ, PT ;  /* 0x000000ff2100720c */ /* 0x000fe40003fc5270 */
[----:B------:R-:W-:Y:S02]  /*1860*/  SEL R33, R25, R3, !P3 ;  /* 0x0000000319217207 */ /* 0x000fe40005800000 */
[----:B------:R-:W-:Y:S01]  /*1870*/  SEL R14, R14, RZ, P4 ;  /* 0x000000ff0e0e7207 */ /* 0x000fe20002000000 */
[----:B------:R0:W5:Y:S02]  /*1880*/  LDG.E R3, desc[UR10][R28.64] ;  /* 0x0000000a1c037981 */ /* 0x000164000c1e1900 */
[----:B------:R-:W-:Y:S01]  /*1890*/  IMAD.MOV R35, RZ, RZ, -R33 ;  /* 0x000000ffff237224 */ /* 0x000fe200078e0a21 */
[----:B------:R-:W-:-:S03]  /*18a0*/  SEL R39, R13, RZ, P4 ;  /* 0x000000ff0d277207 */ /* 0x000fc60002000000 */
[----:B------:R-:W-:Y:S01]  /*18b0*/  IMAD R35, R35, UR49, R46 ;  /* 0x0000003123237c24 */ /* 0x000fe2000f8e022e */
[----:B------:R-:W-:Y:S01]  /*18c0*/  SEL R32, R32, RZ, P2 ;  /* 0x000000ff20207207 */ /* 0x000fe20001000000 */
[----:B------:R-:W-:-:S03]  /*18d0*/  IMAD R13, R14, UR46, RZ ;  /* 0x0000002e0e0d7c24 */ /* 0x000fc6000f8e02ff */
[----:B0-----:R-:W-:Y:S01]  /*18e0*/  IABS R28, R35 ;  /* 0x00000023001c7213 */ /* 0x001fe20000000000 */
[----:B------:R-:W-:Y:S01]  /*18f0*/  IMAD R32, R32, UR47, R13 ;  /* 0x0000002f20207c24 */ /* 0x000fe2000f8e020d */
[----:B------:R-:W-:Y:S02]  /*1900*/  MOV R29, R20 ;  /* 0x00000014001d7202 */ /* 0x000fe40000000f00 */
[----:B------:R-:W-:Y:S01]  /*1910*/  SEL R14, R38, RZ, P2 ;  /* 0x000000ff260e7207 */ /* 0x000fe20001000000 */
[----:B------:R-:W-:Y:S01]  /*1920*/  IMAD.HI.U32 R38, R28, UR5, RZ ;  /* 0x000000051c267c27 */ /* 0x000fe2000f8e00ff */
[----:B------:R-:W-:-:S03]  /*1930*/  LOP3.LUT R13, R30, UR50, RZ, 0x3c, !PT ;  /* 0x000000321e0d7c12 */ /* 0x000fc6000f8e3cff */
[----:B------:R-:W-:Y:S01]  /*1940*/  @!P5 IMAD.MOV R29, RZ, RZ, -R29 ;  /* 0x000000ffff1dd224 */ /* 0x000fe200078e0a1d */
[----:B------:R-:W-:Y:S01]  /*1950*/  ISETP.GE.AND P5, PT, R13, RZ, PT ;  /* 0x000000ff0d00720c */ /* 0x000fe20003fa6270 */
[----:B------:R-:W-:-:S04]  /*1960*/  IMAD.MOV R13, RZ, RZ, -R38 ;  /* 0x000000ffff0d7224 */ /* 0x000fc800078e0a26 */
[----:B------:R-:W-:Y:S01]  /*1970*/  IMAD R28, R13, UR9, R28 ;  /* 0x000000090d1c7c24 */ /* 0x000fe2000f8e021c */
[----:B------:R-:W-:-:S04]  /*1980*/  @!P1 IADD3 R34, PT, PT, R34, 0x1, RZ ;  /* 0x0000000122229810 */ /* 0x000fc80007ffe0ff */
[----:B------:R-:W-:Y:S02]  /*1990*/  ISETP.LT.U32.AND P1, PT, R28, UR9, PT ;  /* 0x000000091c007c0c */ /* 0x000fe4000bf21070 */
[----:B------:R-:W-:Y:S02]  /*19a0*/  SEL R41, R26, R41, !P0 ;  /* 0x000000291a297207 */ /* 0x000fe40004000000 */
[----:B------:R-:W-:Y:S02]  /*19b0*/  SEL R2, R2, RZ, P4 ;  /* 0x000000ff02027207 */ /* 0x000fe40002000000 */
[----:B------:R-:W-:Y:S02]  /*19c0*/  IADD3 R20, PT, PT, -R41, RZ, RZ ;  /* 0x000000ff29147210 */ /* 0x000fe40007ffe1ff */
[----:B------:R-:W-:-:S05]  /*19d0*/  @P6 IADD3 R34, PT, PT, R34, 0x1, RZ ;  /* 0x0000000122226810 */ /* 0x000fca0007ffe0ff */
[----:B------:R-:W-:Y:S02]  /*19e0*/  @!P1 VIADD R28, R28, -UR9 ;  /* 0x800000091c1c9c36 */ /* 0x000fe40008000000 */
[----:B------:R-:W-:Y:S01]  /*19f0*/  IMAD R15, R20, UR50, R15 ;  /* 0x00000032140f7c24 */ /* 0x000fe2000f8e020f */
[----:B------:R-:W-:Y:S02]  /*1a00*/  SEL R20, R41, RZ, P2 ;  /* 0x000000ff29147207 */ /* 0x000fe40001000000 */
[----:B------:R-:W-:Y:S01]  /*1a10*/  ISETP.GE.U32.AND P6, PT, R28, UR9, PT ;  /* 0x000000091c007c0c */ /* 0x000fe2000bfc6070 */
[----:B------:R-:W-:Y:S01]  /*1a20*/  IMAD R13, R2, UR46, RZ ;  /* 0x0000002e020d7c24 */ /* 0x000fe2000f8e02ff */
[----:B------:R-:W-:Y:S02]  /*1a30*/  SEL R29, R26, R29, !P0 ;  /* 0x0000001d1a1d7207 */ /* 0x000fe40004000000 */
[----:B------:R-:W-:Y:S01]  /*1a40*/  LOP3.LUT R2, R35, UR50, RZ, 0x3c, !PT ;  /* 0x0000003223027c12 */ /* 0x000fe2000f8e3cff */
[----:B------:R-:W-:Y:S01]  /*1a50*/  IMAD R20, R20, UR47, R13 ;  /* 0x0000002f14147c24 */ /* 0x000fe2000f8e020d */
[----:B------:R-:W-:Y:S01]  /*1a60*/  IADD3 R13, PT, PT, -R29, RZ, RZ ;  /* 0x000000ff1d0d7210 */ /* 0x000fe20007ffe1ff */
[----:B------:R-:W-:Y:S01]  /*1a70*/  @!P5 IMAD.MOV R34, RZ, RZ, -R34 ;  /* 0x000000ffff22d224 */ /* 0x000fe200078e0a22 */
[----:B------:R-:W-:-:S02]  /*1a80*/  SEL R16, R16, RZ, P4 ;  /* 0x000000ff10107207 */ /* 0x000fc40002000000 */
[----:B------:R-:W-:Y:S02]  /*1a90*/  @!P1 IADD3 R38, PT, PT, R38, 0x1, RZ ;  /* 0x0000000126269810 */ /* 0x000fe40007ffe0ff */
[----:B------:R-:W-:Y:S01]  /*1aa0*/  ISETP.GE.AND P5, PT, R2, RZ, PT ;  /* 0x000000ff0200720c */ /* 0x000fe20003fa6270 */
[----:B------:R-:W-:Y:S01]  /*1ab0*/  IMAD R18, R13, UR50, R18 ;  /* 0x000000320d127c24 */ /* 0x000fe2000f8e0212 */
[----:B------:R-:W-:Y:S01]  /*1ac0*/  SEL R28, R29, RZ, P2 ;  /* 0x000000ff1d1c7207 */ /* 0x000fe20001000000 */
[----:B------:R-:W-:Y:S02]  /*1ad0*/  IMAD R13, R16, UR46, RZ ;  /* 0x0000002e100d7c24 */ /* 0x000fe4000f8e02ff */
[----:B------:R-:W-:Y:S01]  /*1ae0*/  @P6 VIADD R38, R38, 0x1 ;  /* 0x0000000126266836 */ /* 0x000fe20000000000 */
[----:B------:R-:W-:Y:S01]  /*1af0*/  SEL R23, R23, RZ, P4 ;  /* 0x000000ff17177207 */ /* 0x000fe20002000000 */
[----:B------:R-:W-:Y:S01]  /*1b00*/  IMAD R28, R28, UR47, R13 ;  /* 0x0000002f1c1c7c24 */ /* 0x000fe2000f8e020d */
[----:B------:R-:W-:-:S02]  /*1b10*/  SEL R34, R26, R34, !P0 ;  /* 0x000000221a227207 */ /* 0x000fc40004000000 */
[----:B------:R-:W-:Y:S01]  /*1b20*/  MOV R13, R38 ;  /* 0x00000026000d7202 */ /* 0x000fe20000000f00 */
[----:B------:R-:W-:Y:S01]  /*1b30*/  IMAD R2, R23, UR46, RZ ;  /* 0x0000002e17027c24 */ /* 0x000fe2000f8e02ff */
[----:B------:R-:W-:Y:S01]  /*1b40*/  SEL R23, R34, RZ, P2 ;  /* 0x000000ff22177207 */ /* 0x000fe20001000000 */
[----:B------:R-:W-:Y:S01]  /*1b50*/  IMAD R39, R39, UR46, RZ ;  /* 0x0000002e27277c24 */ /* 0x000fe2000f8e02ff */
[----:B------:R-:W-:Y:S01]  /*1b60*/  IADD3 R41, PT, PT, R24, 0x120, RZ ;  /* 0x0000012018297810 */ /* 0x000fe20007ffe0ff */
[----:B------:R-:W-:Y:S02]  /*1b70*/  @!P5 IMAD.MOV R13, RZ, RZ, -R13 ;  /* 0x000000ffff0dd224 */ /* 0x000fe400078e0a0d */
[----:B------:R-:W-:Y:S02]  /*1b80*/  IMAD R14, R14, UR47, R39 ;  /* 0x0000002f0e0e7c24 */ /* 0x000fe4000f8e0227 */
[----:B------:R-:W-:Y:S01]  /*1b90*/  IMAD.MOV R39, RZ, RZ, -R34 ;  /* 0x000000ffff277224 */ /* 0x000fe200078e0a22 */
[----:B------:R-:W-:Y:S01]  /*1ba0*/  IABS R34, R41 ;  /* 0x0000002900227213 */ /* 0x000fe20000000000 */
[----:B------:R-:W-:Y:S01]  /*1bb0*/  IMAD R23, R23, UR47, R2 ;  /* 0x0000002f17177c24 */ /* 0x000fe2000f8e0202 */
[----:B------:R-:W-:-:S03]  /*1bc0*/  SEL R2, R26, R13, !P0 ;  /* 0x0000000d1a027207 */ /* 0x000fc60004000000 */
[----:B------:R-:W-:-:S04]  /*1bd0*/  IMAD.HI.U32 R13, R34, UR7, RZ ;  /* 0x00000007220d7c27 */ /* 0x000fc8000f8e00ff */
[----:B------:R-:W-:-:S04]  /*1be0*/  IMAD.MOV R16, RZ, RZ, -R2 ;  /* 0x000000ffff107224 */ /* 0x000fc800078e0a02 */
        /* <DEDUP_REMOVED lines=8> */
[----:B------:R-:W-:Y:S01]  /*1c70*/  ISETP.GE.AND P6, PT, R16, RZ, PT ;  /* 0x000000ff1000720c */ /* 0x000fe20003fc6270 */
[----:B------:R-:W-:Y:S02]  /*1c80*/  IMAD R30, R39, UR50, R30 ;  /* 0x00000032271e7c24 */ /* 0x000fe4000f8e021e */
[----:B------:R-:W0:Y:S04]  /*1c90*/  LDC.64 R38, c[0x0][0x3a0] ;  /* 0x0000e800ff267b82 */ /* 0x000e280000000a00 */
[----:B------:R-:W-:-:S06]  /*1ca0*/  @P5 VIADD R13, R13, 0x1 ;  /* 0x000000010d0d5836 */ /* 0x000fcc0000000000 */
[----:B------:R-:W-:-:S04]  /*1cb0*/  @!P6 IADD3 R13, PT, PT, -R13, RZ, RZ ;  /* 0x000000ff0d0de210 */ /* 0x000fc80007ffe1ff */
[----:B------:R-:W-:-:S05]  /*1cc0*/  SEL R40, R25, R13, !P3 ;  /* 0x0000000d19287207 */ /* 0x000fca0005800000 */
[----:B------:R-:W-:-:S04]  /*1cd0*/  IMAD.MOV R16, RZ, RZ, -R40 ;  /* 0x000000ffff107224 */ /* 0x000fc800078e0a28 */
[----:B------:R-:W-:Y:S01]  /*1ce0*/  IMAD R46, R16, UR49, R41 ;  /* 0x00000031102e7c24 */ /* 0x000fe2000f8e0229 */
[----:B------:R-:W-:-:S04]  /*1cf0*/  SEL R33, R33, RZ, P4 ;  /* 0x000000ff21217207 */ /* 0x000fc80002000000 */
[----:B------:R-:W-:Y:S02]  /*1d00*/  IABS R16, R46 ;  /* 0x0000002e00107213 */ /* 0x000fe40000000000 */
[----:B0-----:R-:W-:Y:S01]  /*1d10*/  ISETP.NE.U32.AND P1, PT, R38, 0x1, PT ;  /* 0x000000012600780c */ /* 0x001fe20003f25070 */
[----:B------:R-:W-:Y:S01]  /*1d20*/  IMAD R33, R33, UR46, RZ ;  /* 0x0000002e21217c24 */ /* 0x000fe2000f8e02ff */
[----:B------:R-:W-:Y:S01]  /*1d30*/  SEL R38, R2, RZ, P2 ;  /* 0x000000ff02267207 */ /* 0x000fe20001000000 */
[----:B------:R-:W-:-:S04]  /*1d40*/  IMAD.HI.U32 R2, R16, UR5, RZ ;  /* 0x0000000510027c27 */ /* 0x000fc8000f8e00ff */
[----:B------:R-:W-:Y:S01]  /*1d50*/  IMAD R38, R38, UR47, R33 ;  /* 0x0000002f26267c24 */ /* 0x000fe2000f8e0221 */
[----:B------:R-:W-:-:S05]  /*1d60*/  IADD3 R33, PT, PT, -R2, RZ, RZ ;  /* 0x000000ff02217210 */ /* 0x000fca0007ffe1ff */
[----:B------:R-:W-:-:S05]  /*1d70*/  IMAD R16, R33, UR9, R16 ;  /* 0x0000000921107c24 */ /* 0x000fca000f8e0210 */
[----:B------:R-:W-:Y:S02]  /*1d80*/  ISETP.LT.U32.AND P6, PT, R16, UR9, PT ;  /* 0x0000000910007c0c */ /* 0x000fe4000bfc1070 */
[----:B------:R-:W-:-:S04]  /*1d90*/  SHF.R.S64 R34, RZ, 0x1e, R41 ;  /* 0x0000001eff227819 */ /* 0x000fc80000001029 */
[----:B------:R-:W-:-:S07]  /*1da0*/  IADD3 R34, P5, PT, R34, UR36, RZ ;  /* 0x0000002422227c10 */ /* 0x000fce000ffbe0ff */
[----:B------:R-:W-:Y:S01]  /*1db0*/  @!P6 VIADD R16, R16, -UR9 ;  /* 0x800000091010ec36 */ /* 0x000fe20008000000 */
[----:B------:R-:W-:-:S04]  /*1dc0*/  LEA.HI.X.SX32 R35, R41, UR37, 0x2, P5 ;  /* 0x0000002529237c11 */ /* 0x000fc8000a8f16ff */
[----:B------:R-:W-:Y:S01]  /*1dd0*/  ISETP.GE.U32.AND P5, PT, R16, UR9, PT ;  /* 0x0000000910007c0c */ /* 0x000fe2000bfa6070 */
[----:B------:R0:W5:Y:S01]  /*1de0*/  LDG.E R13, desc[UR10][R34.64] ;  /* 0x0000000a220d7981 */ /* 0x000162000c1e1900 */
[----:B------:R-:W-:Y:S02]  /*1df0*/  LOP3.LUT R16, R46, UR50, RZ, 0x3c, !PT ;  /* 0x000000322e107c12 */ /* 0x000fe4000f8e3cff */
[----:B------:R-:W-:Y:S02]  /*1e00*/  @!P6 IADD3 R2, PT, PT, R2, 0x1, RZ ;  /* 0x000000010202e810 */ /* 0x000fe40007ffe0ff */
[----:B------:R-:W-:-:S07]  /*1e10*/  ISETP.GE.AND P6, PT, R16, RZ, PT ;  /* 0x000000ff1000720c */ /* 0x000fce0003fc6270 */
[----:B------:R-:W-:Y:S01]  /*1e20*/  @P5 VIADD R2, R2, 0x1 ;  /* 0x0000000102025836 */ /* 0x000fe20000000000 */
[----:B------:R-:W-:-:S05]  /*1e30*/  SEL R16, R40, RZ, P4 ;  /* 0x000000ff28107207 */ /* 0x000fca0002000000 */
[----:B------:R-:W-:Y:S02]  /*1e40*/  @!P6 IADD3 R2, PT, PT, -R2, RZ, RZ ;  /* 0x000000ff0202e210 */ /* 0x000fe40007ffe1ff */
[----:B------:R-:W-:Y:S02]  /*1e50*/  ISETP.NE.AND.EX P1, PT, R39, RZ, PT, P1 ;  /* 0x000000ff2700720c */ /* 0x000fe40003f25310 */
[----:B------:R-:W-:Y:S01]  /*1e60*/  SEL R2, R26, R2, !P0 ;  /* 0x000000021a027207 */ /* 0x000fe20004000000 */
[----:B0-----:R-:W-:Y:S01]  /*1e70*/  IMAD R35, R16, UR46, RZ ;  /* 0x0000002e10237c24 */ /* 0x001fe2000f8e02ff */
[----:B------:R-:W-:Y:S02]  /*1e80*/  IADD3 R39, PT, PT, R24, 0x140, RZ ;  /* 0x0000014018277810 */ /* 0x000fe40007ffe0ff */
[----:B------:R-:W-:Y:S01]  /*1e90*/  SEL R16, R2, RZ, P2 ;  /* 0x000000ff02107207 */ /* 0x000fe20001000000 */
[----:B------:R-:W-:Y:S01]  /*1ea0*/  IMAD.MOV R33, RZ, RZ, -R2 ;  /* 0x000000ffff217224 */ /* 0x000fe200078e0a02 */
[----:B------:R-:W-:-:S02]  /*1eb0*/  SEL R2, R27, RZ, P1 ;  /* 0x000000ff1b027207 */ /* 0x000fc40000800000 */
        /* <DEDUP_REMOVED lines=21> */
[----:B------:R0:W5:Y:S03]  /*2010*/  LDG.E R2, desc[UR10][R34.64] ;  /* 0x0000000a22027981 */ /* 0x000166000c1e1900 */
[----:B------:R-:W-:Y:S02]  /*2020*/  IABS R41, R39 ;  /* 0x0000002700297213 */ /* 0x000fe40000000000 */
[----:B------:R-:W-:-:S03]  /*2030*/  SEL R16, R17, RZ, P1 ;  /* 0x000000ff11107207 */ /* 0x000fc60000800000 */
        /* <DEDUP_REMOVED lines=15> */
[----:B------:R-:W-:-:S03]  /*2130*/  IADD3 R41, PT, PT, R24, 0x160, RZ ;  /* 0x0000016018297810 */ /* 0x000fc60007ffe0ff */
[----:B------:R-:W-:Y:S01]  /*2140*/  IMAD.MOV R10, RZ, RZ, -R16 ;  /* 0x000000ffff0a7224 */ /* 0x000fe200078e0a10 */
[----:B------:R-:W-:-:S03]  /*2150*/  SEL R17, R40, RZ, P4 ;  /* 0x000000ff28117207 */ /* 0x000fc60002000000 */
[----:B------:R-:W-:Y:S01]  /*2160*/  IMAD R10, R10, UR50, R39 ;  /* 0x000000320a0a7c24 */ /* 0x000fe2000f8e0227 */
[----:B------:R-:W-:Y:S01]  /*2170*/  IABS R39, R41 ;  /* 0x0000002900277213 */ /* 0x000fe20000000000 */
[----:B0-----:R-:W-:Y:S01]  /*2180*/  IMAD R34, R17, UR46, RZ ;  /* 0x0000002e11227c24 */ /* 0x001fe2000f8e02ff */
[----:B------:R-:W-:Y:S02]  /*2190*/  SEL R17, R22, RZ, P1 ;  /* 0x000000ff16117207 */ /* 0x000fe40000800000 */
        /* <DEDUP_REMOVED lines=12> */
[----:B------:R-:W-:Y:S01]  /*2260*/  IMAD.MOV.U32 R32, RZ, RZ, R16 ;  /* 0x000000ffff207224 */ /* 0x000fe200078e0010 */
[----:B------:R-:W-:-:S04]  /*2270*/  SHF.R.S64 R17, RZ, 0x1e, R41 ;  /* 0x0000001eff117819 */ /* 0x000fc80000001029 */
[----:B------:R-:W-:-:S04]  /*2280*/  @!P6 IADD3 R32, PT, PT, -R32, RZ, RZ ;  /* 0x000000ff2020e210 */ /* 0x000fc80007ffe1ff */
[----:B------:R-:W-:Y:S02]  /*2290*/  SEL R40, R25, R32, !P3 ;  /* 0x0000002019287207 */ /* 0x000fe40005800000 */
[----:B------:R-:W-:-:S03]  /*22a0*/  IADD3 R16, P5, PT, R17, UR36, RZ ;  /* 0x0000002411107c10 */ /* 0x000fc6000ffbe0ff */
[----:B------:R-:W-:Y:S01]  /*22b0*/  IMAD.MOV R32, RZ, RZ, -R40 ;  /* 0x000000ffff207224 */ /* 0x000fe200078e0a28 */
[----:B------:R-:W-:-:S03]  /*22c0*/  LEA.HI.X.SX32 R17, R41, UR37, 0x2, P5 ;  /* 0x0000002529117c11 */ /* 0x000fc6000a8f16ff */
[----:B------:R-:W-:Y:S01]  /*22d0*/  IMAD R41, R32, UR49, R41 ;  /* 0x0000003120297c24 */ /* 0x000fe2000f8e0229 */
[----:B------:R-:W-:Y:S01]  /*22e0*/  SEL R21, R21, RZ, P1 ;  /* 0x000000ff15157207 */ /* 0x000fe20000800000 */
[----:B------:R-:W-:Y:S01]  /*22f0*/  IMAD R35, R35, UR47, R34 ;  /* 0x0000002f23237c24 */ /* 0x000fe2000f8e0222 */
[----:B------:R-:W-:Y:S01]  /*2300*/  SEL R15, R15, RZ, P1 ;  /* 0x000000ff0f0f7207 */ /* 0x000fe20000800000 */
[----:B------:R0:W5:Y:S01]  /*2310*/  LDG.E R16, desc[UR10][R16.64] ;  /* 0x0000000a10107981 */ /* 0x000162000c1e1900 */
[----:B------:R-:W-:Y:S01]  /*2320*/  IABS R39, R41 ;  /* 0x0000002900277213 */ /* 0x000fe20000000000 */
[----:B------:R-:W-:-:S04]  /*2330*/  IMAD R34, R21, UR51, R14 ;  /* 0x0000003315227c24 */ /* 0x000fc8000f8e020e */
        /* <DEDUP_REMOVED lines=14> */
[----:B------:R-:W-:Y:S01]  /*2420*/  IMAD R20, R20, UR50, R41 ;  /* 0x0000003214147c24 */ /* 0x000fe2000f8e0229 */
[----:B------:R-:W-:Y:S02]  /*2430*/  IADD3 R41, PT, PT, R24, 0x180, RZ ;  /* 0x0000018018297810 */ /* 0x000fe40007ffe0ff */
[----:B------:R-:W-:Y:S02]  /*2440*/  SEL R15, R40, RZ, P4 ;  /* 0x000000ff280f7207 */ /* 0x000fe40002000000 */
[----:B0-----:R-:W-:Y:S02]  /*2450*/  IABS R17, R41 ;  /* 0x0000002900117213 */ /* 0x001fe40000000000 */
[----:B------:R-:W-:Y:S01]  /*2460*/  SEL R21, R14, RZ, P2 ;  /* 0x000000ff0e157207 */ /* 0x000fe20001000000 */
[----:B------:R-:W-:Y:S02]  /*2470*/  IMAD R40, R15, UR46, RZ ;  /* 0x0000002e0f287c24 */ /* 0x000fe4000f8e02ff */
[----:B------:R-:W-:Y:S01]  /*2480*/  IMAD.MOV.U32 R14, RZ, RZ, R17 ;  /* 0x000000ffff0e7224 */ /* 0x000fe200078e0011 */
[----:B------:R-:W-:-:S03]  /*2490*/  SEL R15, R18, RZ, P1 ;  /* 0x000000ff120f7207 */ /* 0x000fc60000800000 */
[----:B------:R-:W-:-:S04]  /*24a0*/  IMAD.HI.U32 R17, R14, UR7, RZ ;  /* 0x000000070e117c27 */ /* 0x000fc8000f8e00ff */
[----:B------:R-:W-:Y:S01]  /*24b0*/  IMAD R28, R15, UR51, R28 ;  /* 0x000000330f1c7c24 */ /* 0x000fe2000f8e021c */
[----:B------:R-:W-:-:S05]  /*24c0*/  IADD3 R15, PT, PT, -R17, RZ, RZ ;  /* 0x000000ff110f7210 */ /* 0x000fca0007ffe1ff */
[----:B------:R-:W-:-:S05]  /*24d0*/  IMAD R14, R15, UR8, R14 ;  /* 0x000000080f0e7c24 */ /* 0x000fca000f8e020e */
[----:B------:R-:W-:Y:S02]  /*24e0*/  ISETP.LT.U32.AND P5, PT, R14, UR8, PT ;  /* 0x000000080e007c0c */ /* 0x000fe4000bfa1070 */
[----:B------:R-:W-:-:S11]  /*24f0*/  LOP3.LUT R15, R41, UR49, RZ, 0x3c, !PT ;  /* 0x00000031290f7c12 */ /* 0x000fd6000f8e3cff */
[----:B------:R-:W-:-:S05]  /*2500*/  @!P5 VIADD R14, R14, -UR8 ;  /* 0x800000080e0edc36 */ /* 0x000fca0008000000 */
[----:B------:R-:W-:Y:S02]  /*2510*/  ISETP.GE.U32.AND P3, PT, R14, UR8, PT ;  /* 0x000000080e007c0c */ /* 0x000fe4000bf66070 */
[----:B------:R-:W-:Y:S02]  /*2520*/  ISETP.GE.AND P6, PT, R15, RZ, PT ;  /* 0x000000ff0f00720c */ /* 0x000fe40003fc6270 */
[----:B------:R-:W-:Y:S02]  /*2530*/  @!P5 IADD3 R17, PT, PT, R17, 0x1, RZ ;  /* 0x000000011111d810 */ /* 0x000fe40007ffe0ff */
[----:B------:R-:W-:Y:S02]  /*2540*/  SHF.R.S64 R14, RZ, 0x1e, R41 ;  /* 0x0000001eff0e7819 */ /* 0x000fe40000001029 */
[----:B------:R-:W-:Y:S02]  /*2550*/  SEL R30, R30, RZ, P1 ;  /* 0x000000ff1e1e7207 */ /* 0x000fe40000800000 */
[----:B------:R-:W-:-:S03]  /*2560*/  IADD3 R14, P5, PT, R14, UR36, RZ ;  /* 0x000000240e0e7c10 */ /* 0x000fc6000ffbe0ff */
[----:B------:R-:W-:Y:S01]  /*2570*/  @P3 VIADD R17, R17, 0x1 ;  /* 0x0000000111113836 */ /* 0x000fe20000000000 */
[----:B------:R-:W-:Y:S01]  /*2580*/  SEL R29, R29, RZ, P1 ;  /* 0x000000ff1d1d7207 */ /* 0x000fe20000800000 */
[----:B------:R-:W-:Y:S01]  /*2590*/  IMAD R39, R30, UR51, R23 ;  /* 0x000000331e277c24 */ /* 0x000fe2000f8e0217 */
[----:B------:R-:W-:Y:S02]  /*25a0*/  LEA.HI.X.SX32 R15, R41, UR37, 0x2, P5 ;  /* 0x00000025290f7c11 */ /* 0x000fe4000a8f16ff */
[----:B------:R-:W-:Y:S02]  /*25b0*/  ISETP.NE.AND P3, PT, RZ, UR49, PT ;  /* 0x00000031ff007c0c */ /* 0x000fe4000bf65270 */
[----:B------:R-:W-:Y:S02]  /*25c0*/  @!P6 IADD3 R17, PT, PT, -R17, RZ, RZ ;  /* 0x000000ff1111e210 */ /* 0x000fe40007ffe1ff */
[----:B------:R-:W-:Y:S01]  /*25d0*/  IADD3 R30, P5, PT, R31, UR38, RZ ;  /* 0x000000261f1e7c10 */ /* 0x000fe2000ffbe0ff */
[----:B------:R-:W-:Y:S01]  /*25e0*/  IMAD R38, R29, UR51, R38 ;  /* 0x000000331d267c24 */ /* 0x000fe2000f8e0226 */
[----:B------:R-:W-:Y:S01]  /*25f0*/  SEL R29, R25, R17, !P3 ;  /* 0x00000011191d7207 */ /* 0x000fe20005800000 */
[----:B------:R0:W5:Y:S01]  /*2600*/  LDG.E R15, desc[UR10][R14.64] ;  /* 0x0000000a0e0f7981 */ /* 0x000162000c1e1900 */
[----:B------:R-:W-:Y:S01]  /*2610*/  LEA.HI.X.SX32 R31, R31, UR39, 0x1, P5 ;  /* 0x000000271f1f7c11 */ /* 0x000fe2000a8f0eff */
[----:B------:R-:W-:Y:S01]  /*2620*/  IMAD R21, R21, UR47, R40 ;  /* 0x0000002f15157c24 */ /* 0x000fe2000f8e0228 */
[----:B------:R-:W-:-:S03]  /*2630*/  IADD3 R40, P5, PT, R11, UR38, RZ ;  /* 0x000000260b287c10 */ /* 0x000fc6000ffbe0ff */
[----:B------:R-:W2:Y:S01]  /*2640*/  LDG.E.U8 R17, desc[UR10][R30.64] ;  /* 0x0000000a1e117981 */ /* 0x000ea2000c1e1100 */
[----:B0-----:R-:W-:-:S04]  /*2650*/  IMAD.MOV R14, RZ, RZ, -R29 ;  /* 0x000000ffff0e7224 */ /* 0x001fc800078e0a1d */
[----:B------:R-:W-:Y:S01]  /*2660*/  IMAD R47, R14, UR49, R41 ;  /* 0x000000310e2f7c24 */ /* 0x000fe2000f8e0229 */
[----:B------:R-:W-:-:S05]  /*2670*/  LEA.HI.X.SX32 R41, R11, UR39, 0x1, P5 ;  /* 0x000000270b297c11 */ /* 0x000fca000a8f0eff */
[----:B------:R0:W3:Y:S01]  /*2680*/  LDG.E.U8 R18, desc[UR12][R40.64] ;  /* 0x0000000c28127981 */ /* 0x0000e2000c1e1100 */
[----:B------:R-:W-:-:S05]  /*2690*/  IABS R14, R47 ;  /* 0x0000002f000e7213 */ /* 0x000fca0000000000 */
[----:B------:R-:W-:-:S05]  /*26a0*/  IMAD.HI.U32 R11, R14, UR5, RZ ;  /* 0x000000050e0b7c27 */ /* 0x000fca000f8e00ff */
[----:B------:R-:W-:-:S05]  /*26b0*/  IADD3 R23, PT, PT, -R11, RZ, RZ ;  /* 0x000000ff0b177210 */ /* 0x000fca0007ffe1ff */
[----:B------:R-:W-:-:S05]  /*26c0*/  IMAD R14, R23, UR9, R14 ;  /* 0x00000009170e7c24 */ /* 0x000fca000f8e020e */
[----:B------:R-:W-:Y:S01]  /*26d0*/  ISETP.LT.U32.AND P6, PT, R14, UR9, PT ;  /* 0x000000090e007c0c */ /* 0x000fe2000bfc1070 */
[----:B------:R-:W-:Y:S01]  /*26e0*/  IMAD R33, R33, UR50, R46 ;  /* 0x0000003221217c24 */ /* 0x000fe2000f8e022e */
[----:B------:R-:W-:Y:S02]  /*26f0*/  SEL R23, R29, RZ, P4 ;  /* 0x000000ff1d177207 */ /* 0x000fe40002000000 */
[----:B------:R-:W-:Y:S02]  /*2700*/  IADD3 R48, PT, PT, R24, 0x1a0, RZ ;  /* 0x000001a018307810 */ /* 0x000fe40007ffe0ff */
[----:B0-----:R-:W-:Y:S01]  /*2710*/  SEL R40, R33, RZ, P1 ;  /* 0x000000ff21287207 */ /* 0x001fe20000800000 */
[----:B------:R-:W-:Y:S01]  /*2720*/  IMAD R30, R23, UR46, RZ ;  /* 0x0000002e171e7c24 */ /* 0x000fe2000f8e02ff */
[----:B------:R-:W-:-:S05]  /*2730*/  IABS R23, R48 ;  /* 0x0000003000177213 */ /* 0x000fca0000000000 */
[----:B------:R-:W-:Y:S02]  /*2740*/  @!P6 VIADD R14, R14, -UR9 ;  /* 0x800000090e0eec36 */ /* 0x000fe40008000000 */
[----:B------:R-:W-:Y:S02]  /*2750*/  IMAD R40, R40, UR51, R27 ;  /* 0x0000003328287c24 */ /* 0x000fe4000f8e021b */
[----:B------:R-:W-:Y:S01]  /*2760*/  IMAD.HI.U32 R27, R23, UR7, RZ ;  /* 0x00000007171b7c27 */ /* 0x000fe2000f8e00ff */
[----:B------:R-:W-:-:S03]  /*2770*/  ISETP.GE.U32.AND P5, PT, R14, UR9, PT ;  /* 0x000000090e007c0c */ /* 0x000fc6000bfa6070 */
[----:B------:R-:W-:Y:S01]  /*2780*/  IMAD.MOV R46, RZ, RZ, -R27 ;  /* 0x000000ffff2e7224 */ /* 0x000fe200078e0a1b */
[----:B------:R-:W-:-:S03]  /*2790*/  @!P6 IADD3 R11, PT, PT, R11, 0x1, RZ ;  /* 0x000000010b0be810 */ /* 0x000fc60007ffe0ff */
[----:B------:R-:W-:-:S06]  /*27a0*/  IMAD R23, R46, UR8, R23 ;  /* 0x000000082e177c24 */ /* 0x000fcc000f8e0217 */
[----:B------:R-:W-:Y:S01]  /*27b0*/  @P5 VIADD R11, R11, 0x1 ;  /* 0x000000010b0b5836 */ /* 0x000fe20000000000 */
[----:B------:R-:W-:Y:S02]  /*27c0*/  ISETP.LT.U32.AND P5, PT, R23, UR8, PT ;  /* 0x0000000817007c0c */ /* 0x000fe4000bfa1070 */
[----:B------:R-:W-:Y:S02]  /*27d0*/  LOP3.LUT R14, R47, UR50, RZ, 0x3c, !PT ;  /* 0x000000322f0e7c12 */ /* 0x000fe4000f8e3cff */
[----:B------:R-:W-:Y:S02]  /*27e0*/  LOP3.LUT R29, R48, UR49, RZ, 0x3c, !PT ;  /* 0x00000031301d7c12 */ /* 0x000fe4000f8e3cff */
[----:B------:R-:W-:-:S07]  /*27f0*/  ISETP.GE.AND P6, PT, R14, RZ, PT ;  /* 0x000000ff0e00720c */ /* 0x000fce0003fc6270 */
[----:B------:R-:W-:-:S04]  /*2800*/  @!P5 IADD3 R23, PT, PT, R23, -UR8, RZ ;  /* 0x800000081717dc10 */ /* 0x000fc8000fffe0ff */
[----:B------:R-:W-:Y:S01]  /*2810*/  ISETP.GE.U32.AND P3, PT, R23, UR8, PT ;  /* 0x0000000817007c0c */ /* 0x000fe2000bf66070 */
[----:B------:R-:W-:Y:S01]  /*2820*/  @!P5 VIADD R27, R27, 0x1 ;  /* 0x000000011b1bd836 */ /* 0x000fe20000000000 */
[----:B------:R-:W-:Y:S02]  /*2830*/  ISETP.GE.AND P5, PT, R29, RZ, PT ;  /* 0x000000ff1d00720c */ /* 0x000fe40003fa6270 */
[----:B------:R-:W-:Y:S02]  /*2840*/  SEL R20, R20, RZ, P1 ;  /* 0x000000ff14147207 */ /* 0x000fe40000800000 */
[----:B------:R-:W-:-:S03]  /*2850*/  @!P6 IADD3 R11, PT, PT, -R11, RZ, RZ ;  /* 0x000000ff0b0be210 */ /* 0x000fc60007ffe1ff */
[----:B------:R-:W-:-:S04]  /*2860*/  IMAD R33, R20, UR51, R21 ;  /* 0x0000003314217c24 */ /* 0x000fc8000f8e0215 */
[----:B------:R-:W-:Y:S02]  /*2870*/  @P3 IADD3 R27, PT, PT, R27, 0x1, RZ ;  /* 0x000000011b1b3810 */ /* 0x000fe40007ffe0ff */
[C---:B------:R-:W-:Y:S02]  /*2880*/  IADD3 R20, P6, PT, R19.reuse, UR38, RZ ;  /* 0x0000002613147c10 */ /* 0x040fe4000ffde0ff */
[----:B------:R-:W-:Y:S01]  /*2890*/  ISETP.NE.AND P3, PT, RZ, UR49, PT ;  /* 0x00000031ff007c0c */ /* 0x000fe2000bf65270 */
[----:B------:R-:W-:Y:S01]  /*28a0*/  @!P5 IMAD.MOV R27, RZ, RZ, -R27 ;  /* 0x000000ffff1bd224 */ /* 0x000fe200078e0a1b */
[----:B------:R-:W-:-:S04]  /*28b0*/  LEA.HI.X.SX32 R21, R19, UR39, 0x1, P6 ;  /* 0x0000002713157c11 */ /* 0x000fc8000b0f0eff */
[----:B------:R-:W-:Y:S01]  /*28c0*/  SEL R50, R25, R27, !P3 ;  /* 0x0000001b19327207 */ /* 0x000fe20005800000 */
[----:B------:R0:W4:Y:S01]  /*28d0*/  LDG.E.U8 R29, desc[UR10][R20.64] ;  /* 0x0000000a141d7981 */ /* 0x000122000c1e1100 */
[----:B------:R-:W-:Y:S02]  /*28e0*/  SEL R11, R26, R11, !P0 ;  /* 0x0000000b1a0b7207 */ /* 0x000fe40004000000 */
[----:B------:R-:W-:Y:S02]  /*28f0*/  SEL R10, R10, RZ, P1 ;  /* 0x000000ff0a0a7207 */ /* 0x000fe40000800000 */
[----:B------:R-:W-:Y:S01]  /*2900*/  IADD3 R46, P5, PT, R32, UR38, RZ ;  /* 0x00000026202e7c10 */ /* 0x000fe2000ffbe0ff */
[----:B------:R-:W-:Y:S01]  /*2910*/  IMAD.MOV R14, RZ, RZ, -R11 ;  /* 0x000000ffff0e7224 */ /* 0x000fe200078e0a0b */
[----:B0-----:R-:W-:-:S03]  /*2920*/  IADD3 R21, PT, PT, -R50, RZ, RZ ;  /* 0x000000ff32157210 */ /* 0x001fc60007ffe1ff */
[----:B------:R-:W-:Y:S02]  /*2930*/  IMAD R14, R14, UR50, R47 ;  /* 0x000000320e0e7c24 */ /* 0x000fe4000f8e022f */
[----:B------:R-:W-:Y:S01]  /*2940*/  IMAD R51, R21, UR49, R48 ;  /* 0x0000003115337c24 */ /* 0x000fe2000f8e0230 */
[----:B------:R-:W-:Y:S01]  /*2950*/  SEL R11, R11, RZ, P2 ;  /* 0x000000ff0b0b7207 */ /* 0x000fe20001000000 */
[----:B------:R-:W-:Y:S01]  /*2960*/  IMAD R41, R10, UR51, R35 ;  /* 0x000000330a297c24 */ /* 0x000fe2000f8e0223 */
[----:B------:R-:W-:Y:S02]  /*2970*/  LEA.HI.X.SX32 R47, R32, UR39, 0x1, P5 ;  /* 0x00000027202f7c11 */ /* 0x000fe4000a8f0eff */
[----:B------:R-:W-:Y:S02]  /*2980*/  IADD3 R20, P5, PT, R28, UR38, RZ ;  /* 0x000000261c147c10 */ /* 0x000fe4000ffbe0ff */
[----:B------:R-:W-:Y:S02]  /*2990*/  IABS R32, R51 ;  /* 0x0000003300207213 */ /* 0x000fe40000000000 */
[----:B------:R-:W-:-:S02]  /*29a0*/  IADD3 R10, P6, PT, R22, UR38, RZ ;  /* 0x00000026160a7c10 */ /* 0x000fc4000ffde0ff */
[----:B------:R-:W-:Y:S01]  /*29b0*/  SHF.R.S64 R19, RZ, 0x1e, R48 ;  /* 0x0000001eff137819 */ /* 0x000fe20000001030 */
[----:B------:R-:W-:Y:S01]  /*29c0*/  IMAD R30, R11, UR47, R30 ;  /* 0x0000002f0b1e7c24 */ /* 0x000fe2000f8e021e */
[----:B------:R-:W-:Y:S01]  /*29d0*/  LEA.HI.X.SX32 R21, R28, UR39, 0x1, P5 ;  /* 0x000000271c157c11 */ /* 0x000fe2000a8f0eff */
[----:B------:R-:W-:Y:S01]  /*29e0*/  IMAD.HI.U32 R28, R32, UR5, RZ ;  /* 0x00000005201c7c27 */ /* 0x000fe2000f8e00ff */
[----:B------:R-:W-:Y:S02]  /*29f0*/  LEA.HI.X.SX32 R11, R22, UR39, 0x1, P6 ;  /* 0x00000027160b7c11 */ /* 0x000fe4000b0f0eff */
[----:B------:R-:W-:Y:S02]  /*2a00*/  IADD3 R22, P6, PT, R19, UR36, RZ ;  /* 0x0000002413167c10 */ /* 0x000fe4000ffde0ff */
[----:B------:R-:W-:Y:S01]  /*2a10*/  SEL R19, R14, RZ, P1 ;  /* 0x000000ff0e137207 */ /* 0x000fe20000800000 */
[----:B------:R-:W-:Y:S01]  /*2a20*/  IMAD.MOV R27, RZ, RZ, -R28 ;  /* 0x000000ffff1b7224 */ /* 0x000fe200078e0a1c */
[----:B------:R-:W-:Y:S01]  /*2a30*/  LEA.HI.X.SX32 R23, R48, UR37, 0x2, P6 ;  /* 0x0000002530177c11 */ /* 0x000fe2000b0f16ff */
[----:B------:R0:W5:Y:S02]  /*2a40*/  LDG.E.U8 R35, desc[UR12][R10.64] ;  /* 0x0000000c0a237981 */ /* 0x000164000c1e1100 */
[----:B------:R-:W-:Y:S01]  /*2a50*/  IMAD R19, R19, UR51, R30 ;  /* 0x0000003313137c24 */ /* 0x000fe2000f8e021e */
[C---:B------:R-:W-:Y:S01]  /*2a60*/  IADD3 R30, P6, PT, R34.reuse, UR38, RZ ;  /* 0x00000026221e7c10 */ /* 0x040fe2000ffde0ff */
[----:B------:R-:W-:Y:S01]  /*2a70*/  IMAD R32, R27, UR9, R32 ;  /* 0x000000091b207c24 */ /* 0x000fe2000f8e0220 */
[----:B------:R-:W-:Y:S01]  /*2a80*/  IADD3 R48, P5, PT, R39, UR38, RZ ;  /* 0x0000002627307c10 */ /* 0x000fe2000ffbe0ff */
[----:B------:R-:W5:Y:S01]  /*2a90*/  LDG.E R14, desc[UR12][R22.64] ;  /* 0x0000000c160e7981 */ /* 0x000f62000c1e1900 */
[----:B------:R-:W-:-:S02]  /*2aa0*/  LEA.HI.X.SX32 R31, R34, UR39, 0x1, P6 ;  /* 0x00000027221f7c11 */ /* 0x000fc4000b0f0eff */
[----:B------:R-:W-:Y:S02]  /*2ab0*/  ISETP.LT.U32.AND P6, PT, R32, UR9, PT ;  /* 0x0000000920007c0c */ /* 0x000fe4000bfc1070 */
[----:B------:R-:W-:Y:S02]  /*2ac0*/  LEA.HI.X.SX32 R49, R39, UR39, 0x1, P5 ;  /* 0x0000002727317c11 */ /* 0x000fe4000a8f0eff */
[C---:B0-----:R-:W-:Y:S01]  /*2ad0*/  IADD3 R10, P5, PT, R38.reuse, UR38, RZ ;  /* 0x00000026260a7c10 */ /* 0x041fe2000ffbe0ff */
[----:B------:R-:W5:Y:S03]  /*2ae0*/  LDG.E.U8 R22, desc[UR10][R30.64] ;  /* 0x0000000a1e167981 */ /* 0x000f66000c1e1100 */
[----:B------:R-:W-:Y:S01]  /*2af0*/  LEA.HI.X.SX32 R11, R38, UR39, 0x1, P5 ;  /* 0x00000027260b7c11 */ /* 0x000fe2000a8f0eff */
[----:B------:R-:W5:Y:S04]  /*2b00*/  LDG.E.U8 R23, desc[UR10][R46.64] ;  /* 0x0000000a2e177981 */ /* 0x000f68000c1e1100 */
[----:B------:R-:W-:Y:S01]  /*2b10*/  @!P6 IADD3 R32, PT, PT, R32, -UR9, RZ ;  /* 0x800000092020ec10 */ /* 0x000fe2000fffe0ff */
[----:B------:R-:W-:Y:S01]  /*2b20*/  @!P6 VIADD R28, R28, 0x1 ;  /* 0x000000011c1ce836 */ /* 0x000fe20000000000 */
[----:B------:R-:W5:Y:S04]  /*2b30*/  LDG.E.U8 R27, desc[UR10][R10.64] ;  /* 0x0000000a0a1b7981 */ /* 0x000f68000c1e1100 */
[----:B------:R0:W5:Y:S04]  /*2b40*/  LDG.E.U8 R30, desc[UR12][R20.64] ;  /* 0x0000000c141e7981 */ /* 0x000168000c1e1100 */
[----:B------:R1:W5:Y:S01]  /*2b50*/  LDG.E.U8 R31, desc[UR14][R48.64] ;  /* 0x0000000e301f7981 */ /* 0x000362000c1e1100 */
[----:B0-----:R-:W-:-:S04]  /*2b60*/  IADD3 R20, P5, PT, R40, UR38, RZ ;  /* 0x0000002628147c10 */ /* 0x001fc8000ffbe0ff */
[----:B------:R-:W-:Y:S02]  /*2b70*/  LEA.HI.X.SX32 R21, R40, UR39, 0x1, P5 ;  /* 0x0000002728157c11 */ /* 0x000fe4000a8f0eff */
[C---:B------:R-:W-:Y:S02]  /*2b80*/  IADD3 R46, P5, PT, R41.reuse, UR38, RZ ;  /* 0x00000026292e7c10 */ /* 0x040fe4000ffbe0ff */
[----:B------:R-:W-:Y:S01]  /*2b90*/  SEL R11, R50, RZ, P4 ;  /* 0x000000ff320b7207 */ /* 0x000fe20002000000 */
[----:B-1----:R-:W-:Y:S01]  /*2ba0*/  VIADD R48, R24, 0x1c0 ;  /* 0x000001c018307836 */ /* 0x002fe20000000000 */
[----:B------:R-:W-:Y:S01]  /*2bb0*/  LEA.HI.X.SX32 R47, R41, UR39, 0x1, P5 ;  /* 0x00000027292f7c11 */ /* 0x000fe2000a8f0eff */
[----:B------:R0:W5:Y:S01]  /*2bc0*/  LDG.E.U8 R34, desc[UR10][R20.64] ;  /* 0x0000000a14227981 */ /* 0x000162000c1e1100 */
[----:B------:R-:W-:Y:S02]  /*2bd0*/  ISETP.GE.U32.AND P5, PT, R32, UR9, PT ;  /* 0x0000000920007c0c */ /* 0x000fe4000bfa6070 */
[----:B------:R-:W-:Y:S01]  /*2be0*/  LOP3.LUT R32, R51, UR50, RZ, 0x3c, !PT ;  /* 0x0000003233207c12 */ /* 0x000fe2000f8e3cff */
[----:B------:R-:W5:Y:S03]  /*2bf0*/  LDG.E.U8 R46, desc[UR10][R46.64] ;  /* 0x0000000a2e2e7981 */ /* 0x000f66000c1e1100 */
[----:B------:R-:W-:-:S07]  /*2c00*/  ISETP.GE.AND P6, PT, R32, RZ, PT ;  /* 0x000000ff2000720c */ /* 0x000fce0003fc6270 */
[----:B------:R-:W-:Y:S02]  /*2c10*/  @P5 IADD3 R28, PT, PT, R28, 0x1, RZ ;  /* 0x000000011c1c5810 */ /* 0x000fe40007ffe0ff */
[----:B------:R-:W-:-:S04]  /*2c20*/  IADD3 R10, P5, PT, R33, UR38, RZ ;  /* 0x00000026210a7c10 */ /* 0x000fc8000ffbe0ff */
[----:B------:R-:W-:Y:S02]  /*2c30*/  @!P6 IMAD.MOV R28, RZ, RZ, -R28 ;  /* 0x000000ffff1ce224 */ /* 0x000fe400078e0a1c */
[----:B0-----:R-:W-:Y:S01]  /*2c40*/  IMAD R21, R11, UR46, RZ ;  /* 0x0000002e0b157c24 */ /* 0x001fe2000f8e02ff */
[----:B------:R-:W-:Y:S02]  /*2c50*/  LEA.HI.X.SX32 R11, R33, UR39, 0x1, P5 ;  /* 0x00000027210b7c11 */ /* 0x000fe4000a8f0eff */
[----:B------:R-:W-:Y:S02]  /*2c60*/  SEL R28, R26, R28, !P0 ;  /* 0x0000001c1a1c7207 */ /* 0x000fe40004000000 */
[----:B------:R-:W-:Y:S02]  /*2c70*/  IADD3 R40, P5, PT, R19, UR38, RZ ;  /* 0x0000002613287c10 */ /* 0x000fe4000ffbe0ff */
[----:B------:R-:W-:Y:S02]  /*2c80*/  IABS R20, R48 ;  /* 0x0000003000147213 */ /* 0x000fe40000000000 */
[----:B------:R-:W-:-:S02]  /*2c90*/  IADD3 R38, PT, PT, -R28, RZ, RZ ;  /* 0x000000ff1c267210 */ /* 0x000fc40007ffe1ff */
[----:B------:R-:W-:Y:S02]  /*2ca0*/  SEL R28, R28, RZ, P2 ;  /* 0x000000ff1c1c7207 */ /* 0x000fe40001000000 */
[----:B------:R-:W-:Y:S01]  /*2cb0*/  LEA.HI.X.SX32 R41, R19, UR39, 0x1, P5 ;  /* 0x0000002713297c11 */ /* 0x000fe2000a8f0eff */
[----:B------:R-:W-:-:S04]  /*2cc0*/  IMAD.HI.U32 R19, R20, UR7, RZ ;  /* 0x0000000714137c27 */ /* 0x000fc8000f8e00ff */
[----:B------:R-:W-:Y:S01]  /*2cd0*/  IMAD R39, R28, UR47, R21 ;  /* 0x0000002f1c277c24 */ /* 0x000fe2000f8e0215 */
[----:B------:R-:W-:Y:S01]  /*2ce0*/  IADD3 R21, PT, PT, -R19, RZ, RZ ;  /* 0x000000ff13157210 */ /* 0x000fe20007ffe1ff */
[----:B------:R0:W5:Y:S04]  /*2cf0*/  LDG.E.U8 R28, desc[UR10][R10.64] ;  /* 0x0000000a0a1c7981 */ /* 0x000168000c1e1100 */
[----:B------:R-:W-:Y:S01]  /*2d00*/  IMAD R20, R21, UR8, R20 ;  /* 0x0000000815147c24 */ /* 0x000fe2000f8e0214 */
[----:B------:R1:W5:Y:S04]  /*2d10*/  LDG.E.U8 R40, desc[UR10][R40.64] ;  /* 0x0000000a28287981 */ /* 0x000368000c1e1100 */
[----:B------:R-:W-:-:S02]  /*2d20*/  ISETP.LT.U32.AND P6, PT, R20, UR8, PT ;  /* 0x0000000814007c0c */ /* 0x000fc4000bfc1070 */
[----:B0-----:R-:W-:-:S11]  /*2d30*/  LOP3.LUT R10, R48, UR49, RZ, 0x3c, !PT ;  /* 0x00000031300a7c12 */ /* 0x001fd6000f8e3cff */
[----:B------:R-:W-:Y:S01]  /*2d40*/  @!P6 VIADD R20, R20, -UR8 ;  /* 0x800000081414ec36 */ /* 0x000fe20008000000 */
[----:B------:R-:W-:Y:S02]  /*2d50*/  @!P6 IADD3 R19, PT, PT, R19, 0x1, RZ ;  /* 0x000000011313e810 */ /* 0x000fe40007ffe0ff */
[----:B------:R-:W-:Y:S02]  /*2d60*/  ISETP.GE.AND P6, PT, R10, RZ, PT ;  /* 0x000000ff0a00720c */ /* 0x000fe40003fc6270 */
[----:B------:R-:W-:Y:S01]  /*2d70*/  ISETP.GE.U32.AND P5, PT, R20, UR8, PT ;  /* 0x0000000814007c0c */ /* 0x000fe2000bfa6070 */
[----:B------:R-:W0:Y:S01]  /*2d80*/  LDC.64 R10, c[0x0][0x3e8] ;  /* 0x0000fa00ff0a7b82 */ /* 0x000e220000000a00 */
[----:B------:R-:W-:-:S11]  /*2d90*/  SHF.R.S64 R20, RZ, 0x1e, R48 ;  /* 0x0000001eff147819 */ /* 0x000fd60000001030 */
[----:B------:R-:W-:-:S05]  /*2da0*/  @P5 VIADD R19, R19, 0x1 ;  /* 0x0000000113135836 */ /* 0x000fca0000000000 */
[----:B------:R-:W-:-:S04]  /*2db0*/  @!P6 IADD3 R19, PT, PT, -R19, RZ, RZ ;  /* 0x000000ff1313e210 */ /* 0x000fc80007ffe1ff */
[----:B------:R-:W-:Y:S02]  /*2dc0*/  SEL R19, R25, R19, !P3 ;  /* 0x0000001319137207 */ /* 0x000fe40005800000 */
[----:B------:R-:W-:Y:S02]  /*2dd0*/  IADD3 R20, P5, PT, R20, UR36, RZ ;  /* 0x0000002414147c10 */ /* 0x000fe4000ffbe0ff */
[----:B0-----:R-:W-:Y:S01]  /*2de0*/  R2UR UR4, R11 ;  /* 0x000000000b0472ca */ /* 0x001fe200000e0000 */
[----:B------:R-:W-:Y:S01]  /*2df0*/  IMAD.MOV R11, RZ, RZ, -R19 ;  /* 0x000000ffff0b7224 */ /* 0x000fe200078e0a13 */
[----:B------:R-:W-:-:S03]  /*2e00*/  LEA.HI.X.SX32 R21, R48, UR37, 0x2, P5 ;  /* 0x0000002530157c11 */ /* 0x000fc6000a8f16ff */
[----:B------:R-:W-:Y:S01]  /*2e10*/  IMAD R48, R11, UR49, R48 ;  /* 0x000000310b307c24 */ /* 0x000fe2000f8e0230 */
[----:B--2---:R-:W-:-:S04]  /*2e20*/  ISETP.NE.AND P6, PT, R17, RZ, PT ;  /* 0x000000ff1100720c */ /* 0x004fc80003fc5270 */
[----:B------:R-:W-:-:S05]  /*2e30*/  IABS R17, R48 ;  /* 0x0000003000117213 */ /* 0x000fca0000000000 */
[----:B------:R-:W-:Y:S01]  /*2e40*/  IMAD.HI.U32 R11, R17, UR5, RZ ;  /* 0x00000005110b7c27 */ /* 0x000fe2000f8e00ff */
[----:B---3--:R-:W-:-:S04]  /*2e50*/  ISETP.NE.AND P5, PT, R18, RZ, PT ;  /* 0x000000ff1200720c */ /* 0x008fc80003fa5270 */
        /* <DEDUP_REMOVED lines=9> */
[----:B------:R-:W-:Y:S01]  /*2ef0*/  ISETP.GE.AND P5, PT, R17, RZ, PT ;  /* 0x000000ff1100720c */ /* 0x000fe20003fa6270 */
[----:B------:R-:W-:Y:S01]  /*2f00*/  IMAD R38, R38, UR50, R51 ;  /* 0x0000003226267c24 */ /* 0x000fe2000f8e0233 */
[----:B------:R-:W-:-:S11]  /*2f10*/  SEL R17, R19, RZ, P4 ;  /* 0x000000ff13117207 */ /* 0x000fd60002000000 */
[----:B------:R-:W-:-:S04]  /*2f20*/  @!P5 IADD3 R11, PT, PT, -R11, RZ, RZ ;  /* 0x000000ff0b0bd210 */ /* 0x000fc80007ffe1ff */
[----:B------:R-:W-:Y:S02]  /*2f30*/  SEL R11, R26, R11, !P0 ;  /* 0x0000000b1a0b7207 */ /* 0x000fe40004000000 */
[----:B------:R-:W-:-:S03]  /*2f40*/  SEL R38, R38, RZ, P1 ;  /* 0x000000ff26267207 */ /* 0x000fc60000800000 */
[----:B------:R-:W-:Y:S01]  /*2f50*/  IMAD.MOV R19, RZ, RZ, -R11 ;  /* 0x000000ffff137224 */ /* 0x000fe200078e0a0b */
[----:B------:R-:W-:-:S03]  /*2f60*/  SEL R18, R11, RZ, P2 ;  /* 0x000000ff0b127207 */ /* 0x000fc60001000000 */
[----:B------:R-:W-:Y:S01]  /*2f70*/  IMAD R11, R19, UR50, R48 ;  /* 0x00000032130b7c24 */ /* 0x000fe2000f8e0230 */
[----:B------:R-:W-:Y:S01]  /*2f80*/  IADD3 R48, PT, PT, R24, 0x1e0, RZ ;  /* 0x000001e018307810 */ /* 0x000fe20007ffe0ff */
[----:B------:R-:W-:Y:S02]  /*2f90*/  IMAD R38, R38, UR51, R39 ;  /* 0x0000003326267c24 */ /* 0x000fe4000f8e0227 */
[----:B------:R-:W-:Y:S01]  /*2fa0*/  IMAD R17, R17, UR46, RZ ;  /* 0x0000002e11117c24 */ /* 0x000fe2000f8e02ff */
[----:B------:R-:W-:Y:S02]  /*2fb0*/  IABS R19, R48 ;  /* 0x0000003000137213 */ /* 0x000fe40000000000 */
[----:B------:R-:W-:Y:S01]  /*2fc0*/  IADD3 R50, P5, PT, R38, UR38, RZ ;  /* 0x0000002626327c10 */ /* 0x000fe2000ffbe0ff */
[----:B------:R-:W-:Y:S02]  /*2fd0*/  IMAD R18, R18, UR47, R17 ;  /* 0x0000002f12127c24 */ /* 0x000fe4000f8e0211 */
[----:B------:R-:W-:Y:S01]  /*2fe0*/  IMAD.HI.U32 R17, R19, UR7, RZ ;  /* 0x0000000713117c27 */ /* 0x000fe2000f8e00ff */
[----:B------:R-:W-:-:S03]  /*2ff0*/  LEA.HI.X.SX32 R51, R38, UR39, 0x1, P5 ;  /* 0x0000002726337c11 */ /* 0x000fc6000a8f0eff */
[----:B------:R-:W-:Y:S01]  /*3000*/  IMAD.MOV R38, RZ, RZ, -R17 ;  /* 0x000000ffff267224 */ /* 0x000fe200078e0a11 */
[----:B------:R-:W-:Y:S01]  /*3010*/  SEL R11, R11, RZ, P1 ;  /* 0x000000ff0b0b7207 */ /* 0x000fe20000800000 */
[----:B------:R-:W-:Y:S01]  /*3020*/  VIADD R52, R24, 0x220 ;  /* 0x0000022018347836 */ /* 0x000fe20000000000 */
[----:B------:R-:W-:Y:S01]  /*3030*/  P2R R33, PR, RZ, 0x40 ;  /* 0x00000040ff217803 */ /* 0x000fe20000000000 */
[----:B------:R-:W-:Y:S01]  /*3040*/  IMAD R19, R38, UR8, R19 ;  /* 0x0000000826137c24 */ /* 0x000fe2000f8e0213 */
[----:B------:R-:W2:Y:S04]  /*3050*/  LDG.E.U8 R50, desc[UR10][R50.64] ;  /* 0x0000000a32327981 */ /* 0x000ea8000c1e1100 */
        /* <DEDUP_REMOVED lines=32> */
[----:B------:R-:W-:Y:S02]  /*3260*/  SHF.R.S64 R20, RZ, 0x1e, R48 ;  /* 0x0000001eff147819 */ /* 0x000fe40000001030 */
[----:B------:R-:W-:Y:S01]  /*3270*/  SEL R17, R17, RZ, P2 ;  /* 0x000000ff11117207 */ /* 0x000fe20001000000 */
[----:B------:R-:W-:Y:S01]  /*3280*/  IMAD R18, R18, UR50, R47 ;  /* 0x0000003212127c24 */ /* 0x000fe2000f8e022f */
[----:B------:R-:W-:-:S03]  /*3290*/  IADD3 R20, P5, PT, R20, UR36, RZ ;  /* 0x0000002414147c10 */ /* 0x000fc6000ffbe0ff */
[----:B------:R-:W-:Y:S01]  /*32a0*/  IMAD R17, R17, UR47, R38 ;  /* 0x0000002f11117c24 */ /* 0x000fe2000f8e0226 */
[----:B------:R-:W-:Y:S02]  /*32b0*/  SEL R18, R18, RZ, P1 ;  /* 0x000000ff12127207 */ /* 0x000fe40000800000 */
[----:B------:R-:W-:Y:S01]  /*32c0*/  LEA.HI.X.SX32 R21, R48, UR37, 0x2, P5 ;  /* 0x0000002530157c11 */ /* 0x000fe2000a8f16ff */
[----:B------:R-:W-:Y:S02]  /*32d0*/  VIADD R48, R24, 0x200 ;  /* 0x0000020018307836 */ /* 0x000fe40000000000 */
[----:B------:R-:W-:Y:S02]  /*32e0*/  IMAD R17, R18, UR51, R17 ;  /* 0x0000003312117c24 */ /* 0x000fe4000f8e0211 */
[----:B------:R-:W3:Y:S01]  /*32f0*/  LDG.E R20, desc[UR10][R20.64] ;  /* 0x0000000a14147981 */ /* 0x000ee2000c1e1900 */
[----:B------:R-:W-:Y:S02]  /*3300*/  IABS R38, R48 ;  /* 0x0000003000267213 */ /* 0x000fe40000000000 */
[----:B------:R-:W-:-:S04]  /*3310*/  IADD3 R18, P5, PT, R17, UR38, RZ ;  /* 0x0000002611127c10 */ /* 0x000fc8000ffbe0ff */
[----:B------:R-:W-:Y:S01]  /*3320*/  LEA.HI.X.SX32 R19, R17, UR39, 0x1, P5 ;  /* 0x0000002711137c11 */ /* 0x000fe2000a8f0eff */
[----:B------:R-:W-:-:S04]  /*3330*/  IMAD.HI.U32 R17, R38, UR7, RZ ;  /* 0x0000000726117c27 */ /* 0x000fc8000f8e00ff */
[----:B------:R0:W3:Y:S01]  /*3340*/  LDG.E.U8 R54, desc[UR10][R18.64] ;  /* 0x0000000a12367981 */ /* 0x0000e2000c1e1100 */
        /* <DEDUP_REMOVED lines=38> */
[----:B------:R-:W-:Y:S01]  /*35b0*/  IMAD R21, R18, UR51, R21 ;  /* 0x0000003312157c24 */ /* 0x000fe2000f8e0215 */
[----:B----4-:R-:W-:Y:S02]  /*35c0*/  ISETP.NE.AND P6, PT, R29, RZ, PT ;  /* 0x000000ff1d00720c */ /* 0x010fe40003fc5270 */
[----:B------:R-:W-:Y:S02]  /*35d0*/  IABS R29, R52 ;  /* 0x00000034001d7213 */ /* 0x000fe40000000000 */
[----:B------:R-:W-:-:S04]  /*35e0*/  IADD3 R18, P5, PT, R21, UR38, RZ ;  /* 0x0000002615127c10 */ /* 0x000fc8000ffbe0ff */
[----:B------:R-:W-:Y:S01]  /*35f0*/  LEA.HI.X.SX32 R19, R21, UR39, 0x1, P5 ;  /* 0x0000002715137c11 */ /* 0x000fe2000a8f0eff */
[----:B------:R-:W-:Y:S01]  /*3600*/  IMAD.HI.U32 R21, R29, UR7, RZ ;  /* 0x000000071d157c27 */ /* 0x000fe2000f8e00ff */
[----:B-----5:R-:W-:-:S03]  /*3610*/  ISETP.NE.AND P5, PT, R35, RZ, PT ;  /* 0x000000ff2300720c */ /* 0x020fc60003fa5270 */
[----:B------:R0:W4:Y:S01]  /*3620*/  LDG.E.U8 R57, desc[UR10][R18.64] ;  /* 0x0000000a12397981 */ /* 0x000122000c1e1100 */
        /* <DEDUP_REMOVED lines=45> */
[----:B------:R0:W4:Y:S01]  /*3900*/  LDG.E.U8 R56, desc[UR10][R18.64] ;  /* 0x0000000a12387981 */ /* 0x000122000c1e1100 */
        /* <DEDUP_REMOVED lines=84> */
[----:B------:R-:W-:Y:S01]  /*3e50*/  VIADD R58, R24, 0x280 ;  /* 0x00000280183a7836 */ /* 0x000fe20000000000 */
[----:B------:R-:W-:Y:S01]  /*3e60*/  SEL R35, R35, RZ, P2 ;  /* 0x000000ff23237207 */ /* 0x000fe20001000000 */
[----:B------:R-:W-:Y:S02]  /*3e70*/  IMAD R52, R19, UR46, RZ ;  /* 0x0000002e13347c24 */ /* 0x000fe4000f8e02ff */
[----:B------:R-:W-:Y:S01]  /*3e80*/  IMAD R18, R18, UR50, R51 ;  /* 0x0000003212127c24 */ /* 0x000fe2000f8e0233 */
[----:B------:R-:W-:Y:S02]  /*3e90*/  P2R R39, PR, RZ, 0x40 ;  /* 0x00000040ff277803 */ /* 0x000fe40000000000 */
[----:B------:R-:W-:Y:S01]  /*3ea0*/  ISETP.NE.AND P6, PT, R30, RZ, PT ;  /* 0x000000ff1e00720c */ /* 0x000fe20003fc5270 */
[----:B------:R-:W-:Y:S01]  /*3eb0*/  IMAD R35, R35, UR47, R52 ;  /* 0x0000002f23237c24 */ /* 0x000fe2000f8e0234 */
[----:B------:R-:W-:-:S02]  /*3ec0*/  SEL R18, R18, RZ, P1 ;  /* 0x000000ff12127207 */ /* 0x000fc40000800000 */
[----:B------:R-:W-:Y:S02]  /*3ed0*/  IABS R47, R58 ;  /* 0x0000003a002f7213 */ /* 0x000fe40000000000 */
[----:B------:R-:W-:Y:S01]  /*3ee0*/  P2R R30, PR, RZ, 0x40 ;  /* 0x00000040ff1e7803 */ /* 0x000fe20000000000 */
[----:B------:R-:W-:Y:S01]  /*3ef0*/  IMAD R35, R18, UR51, R35 ;  /* 0x0000003312237c24 */ /* 0x000fe2000f8e0223 */
[----:B------:R-:W-:Y:S01]  /*3f00*/  ISETP.NE.AND P6, PT, R27, RZ, PT ;  /* 0x000000ff1b00720c */ /* 0x000fe20003fc5270 */
[----:B------:R-:W-:-:S03]  /*3f10*/  IMAD.HI.U32 R27, R47, UR7, RZ ;  /* 0x000000072f1b7c27 */ /* 0x000fc6000f8e00ff */
[----:B------:R-:W-:Y:S02]  /*3f20*/  IADD3 R18, P5, PT, R35, UR38, RZ ;  /* 0x0000002623127c10 */ /* 0x000fe4000ffbe0ff */
[----:B------:R-:W-:Y:S02]  /*3f30*/  IADD3 R52, PT, PT, -R27, RZ, RZ ;  /* 0x000000ff1b347210 */ /* 0x000fe40007ffe1ff */
[----:B------:R-:W-:Y:S02]  /*3f40*/  LEA.HI.X.SX32 R19, R35, UR39, 0x1, P5 ;  /* 0x0000002723137c11 */ /* 0x000fe4000a8f0eff */
[----:B------:R-:W-:Y:S01]  /*3f50*/  ISETP.NE.AND P5, PT, R34, RZ, PT ;  /* 0x000000ff2200720c */ /* 0x000fe20003fa5270 */
[----:B------:R-:W-:Y:S02]  /*3f60*/  IMAD R47, R52, UR8, R47 ;  /* 0x00000008342f7c24 */ /* 0x000fe4000f8e022f */
[----:B------:R0:W5:Y:S01]  /*3f70*/  LDG.E.U8 R53, desc[UR10][R18.64] ;  /* 0x0000000a12357981 */ /* 0x000162000c1e1100 */
[----:B------:R-:W-:-:S02]  /*3f80*/  P2R R35, PR, RZ, 0x20 ;  /* 0x00000020ff237803 */ /* 0x000fc40000000000 */
        /* <DEDUP_REMOVED lines=85> */
[C---:B------:R-:W-:Y:S02]  /*44e0*/  IADD3 R18, P5, PT, R49.reuse, UR38, RZ ;  /* 0x0000002631127c10 */ /* 0x040fe4000ffbe0ff */
[----:B------:R-:W-:Y:S02]  /*44f0*/  P2R R34, PR, RZ, 0x40 ;  /* 0x00000040ff227803 */ /* 0x000fe40000000000 */
[----:B------:R-:W-:Y:S02]  /*4500*/  ISETP.NE.AND P6, PT, R46, RZ, PT ;  /* 0x000000ff2e00720c */ /* 0x000fe40003fc5270 */
[----:B------:R-:W-:Y:S02]  /*4510*/  LEA.HI.X.SX32 R19, R49, UR39, 0x1, P5 ;  /* 0x0000002731137c11 */ /* 0x000fe4000a8f0eff */
[----:B------:R-:W-:Y:S02]  /*4520*/  IABS R49, R62 ;  /* 0x0000003e00317213 */ /* 0x000fe40000000000 */
[----:B------:R-:W-:Y:S01]  /*4530*/  P2R R46, PR, RZ, 0x40 ;  /* 0x00000040ff2e7803 */ /* 0x000fe20000000000 */
[----:B------:R0:W5:Y:S01]  /*4540*/  LDG.E.U8 R58, desc[UR10][R18.64] ;  /* 0x0000000a123a7981 */ /* 0x000162000c1e1100 */
[----:B------:R-:W-:Y:S01]  /*4550*/  ISETP.NE.AND P6, PT, R40, RZ, PT ;  /* 0x000000ff2800720c */ /* 0x000fe20003fc5270 */
[----:B------:R-:W-:-:S05]  /*4560*/  IMAD.HI.U32 R40, R49, UR7, RZ ;  /* 0x0000000731287c27 */ /* 0x000fca000f8e00ff */
[----:B------:R-:W-:Y:S02]  /*4570*/  IADD3 R60, PT, PT, -R40, RZ, RZ ;  /* 0x000000ff283c7210 */ /* 0x000fe40007ffe1ff */
[----:B--2---:R-:W-:-:S03]  /*4580*/  ISETP.NE.AND P5, PT, R50, RZ, PT ;  /* 0x000000ff3200720c */ /* 0x004fc60003fa5270 */
        /* <DEDUP_REMOVED lines=44> */
[----:B---3--:R-:W-:Y:S02]  /*4850*/  ISETP.NE.AND P5, PT, R54, RZ, PT ;  /* 0x000000ff3600720c */ /* 0x008fe40003fa5270 */
[----:B------:R-:W-:Y:S01]  /*4860*/  P2R R50, PR, RZ, 0x40 ;  /* 0x00000040ff327803 */ /* 0x000fe20000000000 */
[----:B------:R0:W3:Y:S01]  /*4870*/  LDG.E.U8 R59, desc[UR10][R18.64] ;  /* 0x0000000a123b7981 */ /* 0x0000e2000c1e1100 */
        /* <DEDUP_REMOVED lines=35> */
[----:B------:R-:W-:Y:S01]  /*4ab0*/  VIADD R65, R24, 0x300 ;  /* 0x0000030018417836 */ /* 0x000fe20000000000 */
[----:B------:R-:W-:Y:S01]  /*4ac0*/  SEL R60, R60, RZ, P2 ;  /* 0x000000ff3c3c7207 */ /* 0x000fe20001000000 */
[----:B------:R-:W-:Y:S02]  /*4ad0*/  IMAD R19, R19, UR46, RZ ;  /* 0x0000002e13137c24 */ /* 0x000fe4000f8e02ff */
        /* <DEDUP_REMOVED lines=10> */
[----:B----4-:R-:W-:Y:S02]  /*4b80*/  ISETP.NE.AND P5, PT, R56, RZ, PT ;  /* 0x000000ff3800720c */ /* 0x010fe40003fa5270 */
[----:B------:R-:W-:Y:S01]  /*4b90*/  P2R R54, PR, RZ, 0x40 ;  /* 0x00000040ff367803 */ /* 0x000fe20000000000 */
[----:B------:R0:W4:Y:S01]  /*4ba0*/  LDG.E.U8 R61, desc[UR10][R18.64] ;  /* 0x0000000a123d7981 */ /* 0x000122000c1e1100 */
[----:B------:R-:W-:Y:S02]  /*4bb0*/  ISETP.NE.AND P6, PT, R57, RZ, PT ;  /* 0x000000ff3900720c */ /* 0x000fe40003fc5270 */
        /* <DEDUP_REMOVED lines=38> */
[----:B------:R-:W-:Y:S02]  /*4e20*/  SEL R18, R18, RZ, P1 ;  /* 0x000000ff12127207 */ /* 0x000fe40000800000 */
[----:B------:R-:W-:Y:S02]  /*4e30*/  P2R R56, PR, RZ, 0x40 ;  /* 0x00000040ff387803 */ /* 0x000fe40000000000 */
[----:B-----5:R-:W-:Y:S01]  /*4e40*/  ISETP.NE.AND P6, PT, R48, RZ, PT ;  /* 0x000000ff3000720c */ /* 0x020fe20003fc5270 */
[----:B------:R-:W-:Y:S02]  /*4e50*/  IMAD R19, R18, UR51, R19 ;  /* 0x0000003312137c24 */ /* 0x000fe4000f8e0213 */
[----:B------:R-:W-:-:S03]  /*4e60*/  IMAD.HI.U32 R48, R64, UR7, RZ ;  /* 0x0000000740307c27 */ /* 0x000fc6000f8e00ff */
[C---:B------:R-:W-:Y:S02]  /*4e70*/  IADD3 R18, P5, PT, R19.reuse, UR38, RZ ;  /* 0x0000002613127c10 */ /* 0x040fe4000ffbe0ff */
        /* <DEDUP_REMOVED lines=85> */
[----:B------:R-:W-:Y:S02]  /*53d0*/  IADD3 R18, PT, PT, -R58, RZ, RZ ;  /* 0x000000ff3a127210 */ /* 0x000fe40007ffe1ff */
[----:B------:R-:W-:Y:S02]  /*53e0*/  P2R R64, PR, RZ, 0x40 ;  /* 0x00000040ff407803 */ /* 0x000fe40000000000 */
[----:B---3--:R-:W-:Y:S01]  /*53f0*/  ISETP.NE.AND P6, PT, R59, RZ, PT ;  /* 0x000000ff3b00720c */ /* 0x008fe20003fc5270 */
[----:B------:R-:W-:Y:S01]  /*5400*/  IMAD R18, R18, UR50, R71 ;  /* 0x0000003212127c24 */ /* 0x000fe2000f8e0247 */
[----:B------:R-:W-:Y:S01]  /*5410*/  SEL R58, R58, RZ, P2 ;  /* 0x000000ff3a3a7207 */ /* 0x000fe20001000000 */
[----:B------:R-:W-:Y:S02]  /*5420*/  VIADD R59, R24, 0x360 ;  /* 0x00000360183b7836 */ /* 0x000fe40000000000 */
[----:B------:R-:W-:Y:S01]  /*5430*/  IMAD R19, R19, UR46, RZ ;  /* 0x0000002e13137c24 */ /* 0x000fe2000f8e02ff */
[----:B------:R-:W-:-:S02]  /*5440*/  SEL R18, R18, RZ, P1 ;  /* 0x000000ff12127207 */ /* 0x000fc40000800000 */
[----:B------:R-:W-:Y:S01]  /*5450*/  IABS R69, R59 ;  /* 0x0000003b00457213 */ /* 0x000fe20000000000 */
[----:B------:R-:W-:-:S04]  /*5460*/  IMAD R19, R58, UR47, R19 ;  /* 0x0000002f3a137c24 */ /* 0x000fc8000f8e0213 */
[----:B------:R-:W-:Y:S02]  /*5470*/  IMAD R19, R18, UR51, R19 ;  /* 0x0000003312137c24 */ /* 0x000fe4000f8e0213 */
[----:B------:R-:W-:-:S03]  /*5480*/  IMAD.HI.U32 R58, R69, UR7, RZ ;  /* 0x00000007453a7c27 */ /* 0x000fc6000f8e00ff */
[C---:B------:R-:W-:Y:S02]  /*5490*/  IADD3 R18, P5, PT, R19.reuse, UR38, RZ ;  /* 0x0000002613127c10 */ /* 0x040fe4000ffbe0ff */
[----:B------:R-:W-:Y:S02]  /*54a0*/  IADD3 R70, PT, PT, -R58, RZ, RZ ;  /* 0x000000ff3a467210 */ /* 0x000fe40007ffe1ff */
[----:B------:R-:W-:Y:S02]  /*54b0*/  LEA.HI.X.SX32 R19, R19, UR39, 0x1, P5 ;  /* 0x0000002713137c11 */ /* 0x000fe4000a8f0eff */
[----:B----4-:R-:W-:Y:S01]  /*54c0*/  ISETP.NE.AND P5, PT, R61, RZ, PT ;  /* 0x000000ff3d00720c */ /* 0x010fe20003fa5270 */
[----:B------:R-:W-:Y:S02]  /*54d0*/  IMAD R69, R70, UR8, R69 ;  /* 0x0000000846457c24 */ /* 0x000fe4000f8e0245 */
[----:B------:R0:W3:Y:S01]  /*54e0*/  LDG.E.U8 R68, desc[UR10][R18.64] ;  /* 0x0000000a12447981 */ /* 0x0000e2000c1e1100 */
        /* <DEDUP_REMOVED lines=12> */
[----:B------:R-:W-:-:S03]  /*55b0*/  SHF.R.S64 R18, RZ, 0x1e, R59 ;  /* 0x0000001eff127819 */ /* 0x000fc6000000103b */
[----:B------:R-:W-:Y:S01]  /*55c0*/  IMAD R73, R70, UR49, R59 ;  /* 0x0000003146497c24 */ /* 0x000fe2000f8e023b */
[----:B------:R-:W-:-:S04]  /*55d0*/  IADD3 R18, P5, PT, R18, UR36, RZ ;  /* 0x0000002412127c10 */ /* 0x000fc8000ffbe0ff */
[----:B------:R-:W-:Y:S02]  /*55e0*/  IABS R70, R73 ;  /* 0x0000004900467213 */ /* 0x000fe40000000000 */
[----:B------:R-:W-:-:S03]  /*55f0*/  LEA.HI.X.SX32 R19, R59, UR37, 0x2, P5 ;  /* 0x000000253b137c11 */ /* 0x000fc6000a8f16ff */
[----:B------:R-:W-:Y:S02]  /*5600*/  IMAD.HI.U32 R59, R70, UR5, RZ ;  /* 0x00000005463b7c27 */ /* 0x000fe4000f8e00ff */
[----:B------:R0:W4:Y:S02]  /*5610*/  LDG.E R58, desc[UR10][R18.64] ;  /* 0x0000000a123a7981 */ /* 0x000124000c1e1900 */
        /* <DEDUP_REMOVED lines=18> */
[----:B------:R-:W-:-:S05]  /*5740*/  IMAD R59, R18, UR51, R59 ;  /* 0x00000033123b7c24 */ /* 0x000fca000f8e023b */
[----:B------:R-:W-:-:S04]  /*5750*/  IADD3 R18, P5, PT, R59, UR38, RZ ;  /* 0x000000263b127c10 */ /* 0x000fc8000ffbe0ff */
[----:B------:R-:W-:Y:S01]  /*5760*/  LEA.HI.X.SX32 R19, R59, UR39, 0x1, P5 ;  /* 0x000000273b137c11 */ /* 0x000fe2000a8f0eff */
[----:B------:R-:W-:Y:S01]  /*5770*/  VIADD R59, R24, 0x380 ;  /* 0x00000380183b7836 */ /* 0x000fe20000000000 */
[----:B-----5:R-:W-:Y:S02]  /*5780*/  ISETP.NE.AND P5, PT, R67, RZ, PT ;  /* 0x000000ff4300720c */ /* 0x020fe40003fa5270 */
[----:B------:R-:W-:Y:S01]  /*5790*/  P2R R61, PR, RZ, 0x40 ;  /* 0x00000040ff3d7803 */ /* 0x000fe20000000000 */
[----:B------:R0:W5:Y:S01]  /*57a0*/  LDG.E.U8 R69, desc[UR10][R18.64] ;  /* 0x0000000a12457981 */ /* 0x000162000c1e1100 */
[----:B------:R-:W-:Y:S02]  /*57b0*/  IABS R70, R59 ;  /* 0x0000003b00467213 */ /* 0x000fe40000000000 */
[----:B------:R-:W-:Y:S02]  /*57c0*/  P2R R67, PR, RZ, 0x20 ;  /* 0x00000020ff437803 */ /* 0x000fe40000000000 */
[----:B------:R-:W-:Y:S01]  /*57d0*/  ISETP.NE.AND P5, PT, R41, RZ, PT ;  /* 0x000000ff2900720c */ /* 0x000fe20003fa5270 */
        /* <DEDUP_REMOVED lines=36> */
[----:B------:R-:W-:Y:S01]  /*5a20*/  SEL R19, R59, RZ, P1 ;  /* 0x000000ff3b137207 */ /* 0x000fe20000800000 */
[----:B------:R-:W-:Y:S01]  /*5a30*/  VIADD R59, R24, 0x3a0 ;  /* 0x000003a0183b7836 */ /* 0x000fe20000000000 */
[----:B------:R-:W-:-:S04]  /*5a40*/  SEL R70, R70, RZ, P4 ;  /* 0x000000ff46467207 */ /* 0x000fc80002000000 */
[----:B------:R-:W-:Y:S01]  /*5a50*/  IABS R24, R59 ;  /* 0x0000003b00187213 */ /* 0x000fe20000000000 */
[----:B------:R-:W-:Y:S01]  /*5a60*/  IMAD R70, R70, UR46, RZ ;  /* 0x0000002e46467c24 */ /* 0x000fe2000f8e02ff */
[----:B------:R-:W-:-:S03]  /*5a70*/  SEL R71, R71, RZ, P2 ;  /* 0x000000ff47477207 */ /* 0x000fc60001000000 */
        /* <DEDUP_REMOVED lines=26> */
[----:B------:R-:W-:Y:S01]  /*5c20*/  FMUL R9, R9, UR4 ;  /* 0x0000000409097c20 */ /* 0x000fe20008400000 */
[----:B------:R-:W-:Y:S01]  /*5c30*/  SEL R25, R25, RZ, P4 ;  /* 0x000000ff19197207 */ /* 0x000fe20002000000 */
[----:B------:R-:W-:Y:S01]  /*5c40*/  FMUL R5, R5, UR4 ;  /* 0x0000000405057c20 */ /* 0x000fe20008400000 */
[----:B------:R-:W-:-:S09]  /*5c50*/  ISETP.NE.AND P4, PT, R33, RZ, PT ;  /* 0x000000ff2100720c */ /* 0x000fd20003f85270 */
[----:B------:R-:W-:Y:S02]  /*5c60*/  @!P6 IADD3 R18, PT, PT, -R18, RZ, RZ ;  /* 0x000000ff1212e210 */ /* 0x000fe40007ffe1ff */
[----:B------:R-:W-:Y:S02]  /*5c70*/  ISETP.NE.AND P6, PT, R32, RZ, PT ;  /* 0x000000ff2000720c */ /* 0x000fe40003fc5270 */
[----:B------:R-:W-:Y:S02]  /*5c80*/  SEL R18, R26, R18, !P0 ;  /* 0x000000121a127207 */ /* 0x000fe40004000000 */
[----:B------:R-:W-:Y:S02]  /*5c90*/  FSEL R26, R9, R10, P6 ;  /* 0x0000000a091a7208 */ /* 0x000fe40003000000 */
[----:B------:R-:W-:Y:S02]  /*5ca0*/  ISETP.NE.AND P6, PT, R34, RZ, PT ;  /* 0x000000ff2200720c */ /* 0x000fe40003fc5270 */
[----:B---3--:R-:W-:-:S02]  /*5cb0*/  ISETP.NE.AND P3, PT, R68, RZ, PT ;  /* 0x000000ff4400720c */ /* 0x008fc40003f65270 */
[----:B-----5:R-:W-:Y:S02]  /*5cc0*/  ISETP.NE.AND P0, PT, R69, RZ, PT ;  /* 0x000000ff4500720c */ /* 0x020fe40003f05270 */
[----:B------:R-:W-:Y:S02]  /*5cd0*/  SEL R33, R18, RZ, P2 ;  /* 0x000000ff12217207 */ /* 0x000fe40001000000 */
[----:B------:R-:W-:Y:S02]  /*5ce0*/  P2R R9, PR, RZ, 0x40 ;  /* 0x00000040ff097803 */ /* 0x000fe40000000000 */
[----:B------:R-:W-:Y:S02]  /*5cf0*/  ISETP.NE.AND P2, PT, R39, RZ, PT ;  /* 0x000000ff2700720c */ /* 0x000fe40003f45270 */
[----:B------:R-:W-:Y:S01]  /*5d00*/  FSEL R24, R5, R10, P4 ;  /* 0x0000000a05187208 */ /* 0x000fe20002000000 */
[----:B------:R-:W-:Y:S01]  /*5d10*/  FMUL R5, R0, UR4 ;  /* 0x0000000400057c20 */ /* 0x000fe20008400000 */
[----:B------:R-:W-:-:S02]  /*5d20*/  ISETP.NE.AND P6, PT, R31, RZ, PT ;  /* 0x000000ff1f00720c */ /* 0x000fc40003fc5270 */
[----:B------:R-:W-:Y:S02]  /*5d30*/  P2R R68, PR, RZ, 0x8 ;  /* 0x00000008ff447803 */ /* 0x000fe40000000000 */
[----:B------:R-:W-:Y:S02]  /*5d40*/  P2R R39, PR, RZ, 0x1 ;  /* 0x00000001ff277803 */ /* 0x000fe40000000000 */
[----:B------:R-:W-:Y:S02]  /*5d50*/  ISETP.NE.AND P3, PT, R38, RZ, PT ;  /* 0x000000ff2600720c */ /* 0x000fe40003f65270 */
[----:B------:R-:W-:Y:S02]  /*5d60*/  ISETP.NE.AND P0, PT, R55, RZ, PT ;  /* 0x000000ff3700720c */ /* 0x000fe40003f05270 */
[----:B------:R-:W-:Y:S02]  /*5d70*/  P2R R34, PR, RZ, 0x40 ;  /* 0x00000040ff227803 */ /* 0x000fe40000000000 */
[----:B------:R-:W-:-:S02]  /*5d80*/  ISETP.NE.AND P6, PT, R30, RZ, PT ;  /* 0x000000ff1e00720c */ /* 0x000fc40003fc5270 */
[----:B------:R-:W-:Y:S01]  /*5d90*/  FSEL R30, R5, R10, P3 ;  /* 0x0000000a051e7208 */ /* 0x000fe20001800000 */
[----:B------:R-:W-:Y:S01]  /*5da0*/  FMUL R5, R8, UR4 ;  /* 0x0000000408057c20 */ /* 0x000fe20008400000 */
[----:B------:R-:W-:Y:S02]  /*5db0*/  P2R R0, PR, RZ, 0x1 ;  /* 0x00000001ff007803 */ /* 0x000fe40000000000 */
[----:B------:R-:W-:Y:S02]  /*5dc0*/  ISETP.NE.AND P0, PT, R54, RZ, PT ;  /* 0x000000ff3600720c */ /* 0x000fe40003f05270 */
[----:B------:R-:W-:Y:S02]  /*5dd0*/  ISETP.NE.AND P4, PT, R29, RZ, PT ;  /* 0x000000ff1d00720c */ /* 0x000fe40003f85270 */
[----:B------:R-:W-:Y:S02]  /*5de0*/  P2R R29, PR, RZ, 0x1 ;  /* 0x00000001ff1d7803 */ /* 0x000fe40000000000 */
[----:B------:R-:W-:-:S02]  /*5df0*/  ISETP.NE.AND P0, PT, R51, RZ, PT ;  /* 0x000000ff3300720c */ /* 0x000fc40003f05270 */
[-C--:B------:R-:W-:Y:S01]  /*5e00*/  FSEL R8, R5, R10.reuse, P5 ;  /* 0x0000000a05087208 */ /* 0x080fe20002800000 */
[----:B------:R-:W-:Y:S01]  /*5e10*/  FMUL R5, R6, UR4 ;  /* 0x0000000406057c20 */ /* 0x000fe20008400000 */
[----:B------:R-:W-:Y:S02]  /*5e20*/  P2R R31, PR, RZ, 0x1 ;  /* 0x00000001ff1f7803 */ /* 0x000fe40000000000 */
[----:B------:R-:W-:Y:S02]  /*5e30*/  ISETP.NE.AND P0, PT, R50, RZ, PT ;  /* 0x000000ff3200720c */ /* 0x000fe40003f05270 */
[----:B------:R-:W-:Y:S01]  /*5e40*/  FSEL R6, R5, R10, P4 ;  /* 0x0000000a05067208 */ /* 0x000fe20002000000 */
[----:B------:R-:W-:Y:S01]  /*5e50*/  FMUL R5, R4, UR4 ;  /* 0x0000000404057c20 */ /* 0x000fe20008400000 */
[----:B------:R-:W-:Y:S02]  /*5e60*/  P2R R51, PR, RZ, 0x1 ;  /* 0x00000001ff337803 */ /* 0x000fe40000000000 */
[----:B------:R-:W-:-:S02]  /*5e70*/  ISETP.NE.AND P0, PT, R47, RZ, PT ;  /* 0x000000ff2f00720c */ /* 0x000fc40003f05270 */
[-C--:B------:R-:W-:Y:S01]  /*5e80*/  FSEL R50, R5, R10.reuse, P6 ;  /* 0x0000000a05327208 */ /* 0x080fe20003000000 */
[----:B------:R-:W-:Y:S01]  /*5e90*/  FMUL R5, R12, UR4 ;  /* 0x000000040c057c20 */ /* 0x000fe20008400000 */
[----:B------:R-:W-:Y:S02]  /*5ea0*/  P2R R47, PR, RZ, 0x1 ;  /* 0x00000001ff2f7803 */ /* 0x000fe40000000000 */
[----:B------:R-:W-:Y:S02]  /*5eb0*/  ISETP.NE.AND P6, PT, R34, RZ, PT ;  /* 0x000000ff2200720c */ /* 0x000fe40003fc5270 */
[----:B------:R-:W-:Y:S01]  /*5ec0*/  ISETP.NE.AND P0, PT, R46, RZ, PT ;  /* 0x000000ff2e00720c */ /* 0x000fe20003f05270 */
[----:B------:R-:W-:Y:S01]  /*5ed0*/  FMUL R3, R3, UR4 ;  /* 0x0000000403037c20 */ /* 0x000fe20008400000 */
[----:B------:R-:W-:Y:S01]  /*5ee0*/  FSEL R46, R5, R10, P6 ;  /* 0x0000000a052e7208 */ /* 0x000fe20003000000 */
[----:B------:R-:W-:Y:S01]  /*5ef0*/  FMUL R13, R13, UR4 ;  /* 0x000000040d0d7c20 */ /* 0x000fe20008400000 */
[----:B------:R-:W-:-:S02]  /*5f00*/  P2R R55, PR, RZ, 0x1 ;  /* 0x00000001ff377803 */ /* 0x000fc40000000000 */
[----:B------:R-:W-:Y:S02]  /*5f10*/  ISETP.NE.AND P6, PT, R9, RZ, PT ;  /* 0x000000ff0900720c */ /* 0x000fe40003fc5270 */
[----:B------:R-:W-:Y:S02]  /*5f20*/  ISETP.NE.AND P0, PT, R35, RZ, PT ;  /* 0x000000ff2300720c */ /* 0x000fe40003f05270 */
[-C--:B------:R-:W-:Y:S01]  /*5f30*/  FSEL R34, R3, R10.reuse, P6 ;  /* 0x0000000a03227208 */ /* 0x080fe20003000000 */
[----:B------:R-:W-:Y:S01]  /*5f40*/  FMUL R3, R2, UR4 ;  /* 0x0000000402037c20 */ /* 0x000fe20008400000 */
[----:B------:R-:W-:Y:S02]  /*5f50*/  FSEL R54, R13, R10, P0 ;  /* 0x0000000a0d367208 */ /* 0x000fe40000000000 */
[----:B------:R-:W-:Y:S02]  /*5f60*/  ISETP.NE.AND P0, PT, R55, RZ, PT ;  /* 0x000000ff3700720c */ /* 0x000fe40003f05270 */
[----:B------:R-:W-:-:S02]  /*5f70*/  ISETP.NE.AND P3, PT, R56, RZ, PT ;  /* 0x000000ff3800720c */ /* 0x000fc40003f65270 */
[----:B------:R-:W-:Y:S01]  /*5f80*/  FSEL R56, R3, R10, P0 ;  /* 0x0000000a03387208 */ /* 0x000fe20000000000 */
[----:B------:R-:W-:Y:S01]  /*5f90*/  FMUL R3, R16, UR4 ;  /* 0x0000000410037c20 */ /* 0x000fe20008400000 */
[----:B------:R-:W-:Y:S01]  /*5fa0*/  ISETP.NE.AND P0, PT, R47, RZ, PT ;  /* 0x000000ff2f00720c */ /* 0x000fe20003f05270 */
[----:B------:R-:W-:-:S03]  /*5fb0*/  FMUL R15, R15, UR4 ;  /* 0x000000040f0f7c20 */ /* 0x000fc60008400000 */
[-C--:B------:R-:W-:Y:S02]  /*5fc0*/  FSEL R16, R3, R10.reuse, P0 ;  /* 0x0000000a03107208 */ /* 0x080fe40000000000 */
[----:B------:R-:W-:Y:S01]  /*5fd0*/  ISETP.NE.AND P0, PT, R51, RZ, PT ;  /* 0x000000ff3300720c */ /* 0x000fe20003f05270 */
[----:B------:R-:W-:Y:S01]  /*5fe0*/  FMUL R3, R14, UR4 ;  /* 0x000000040e037c20 */ /* 0x000fe20008400000 */
[----:B------:R-:W-:Y:S02]  /*5ff0*/  ISETP.NE.AND P4, PT, R64, RZ, PT ;  /* 0x000000ff4000720c */ /* 0x000fe40003f85270 */
[-C--:B------:R-:W-:Y:S01]  /*6000*/  FSEL R64, R15, R10.reuse, P0 ;  /* 0x0000000a0f407208 */ /* 0x080fe20000000000 */
[----:B------:R-:W-:Y:S01]  /*6010*/  IMAD.MOV R38, RZ, RZ, -R18 ;  /* 0x000000ffff267224 */ /* 0x000fe200078e0a12 */
[----:B------:R-:W-:Y:S01]  /*6020*/  ISETP.NE.AND P0, PT, R31, RZ, PT ;  /* 0x000000ff1f00720c */ /* 0x000fe20003f05270 */
[----:B------:R-:W-:Y:S02]  /*6030*/  IMAD R19, R19, UR51, R70 ;  /* 0x0000003313137c24 */ /* 0x000fe4000f8e0246 */
[----:B------:R-:W-:Y:S01]  /*6040*/  FMUL R11, R11, UR4 ;  /* 0x000000040b0b7c20 */ /* 0x000fe20008400000 */
[----:B------:R-:W-:Y:S01]  /*6050*/  IMAD R38, R38, UR50, R73 ;  /* 0x0000003226267c24 */ /* 0x000fe2000f8e0249 */
[----:B------:R-:W-:-:S02]  /*6060*/  FSEL R70, R3, R10, P0 ;  /* 0x0000000a03467208 */ /* 0x000fc40000000000 */
[----:B------:R-:W-:Y:S01]  /*6070*/  ISETP.NE.AND P0, PT, R29, RZ, PT ;  /* 0x000000ff1d00720c */ /* 0x000fe20003f05270 */
[----:B------:R-:W-:Y:S01]  /*6080*/  FMUL R3, R20, UR4 ;  /* 0x0000000414037c20 */ /* 0x000fe20008400000 */
[----:B------:R-:W-:Y:S02]  /*6090*/  SEL R38, R38, RZ, P1 ;  /* 0x000000ff26267207 */ /* 0x000fe40000800000 */
[----:B------:R-:W-:Y:S02]  /*60a0*/  FSEL R72, R11, R10, P0 ;  /* 0x0000000a0b487208 */ /* 0x000fe40000000000 */
[----:B------:R-:W-:Y:S02]  /*60b0*/  ISETP.NE.AND P0, PT, R0, RZ, PT ;  /* 0x000000ff0000720c */ /* 0x000fe40003f05270 */
[----:B------:R-:W-:Y:S02]  /*60c0*/  R2UR UR6, R36 ;  /* 0x00000000240672ca */ /* 0x000fe400000e0000 */
[----:B------:R-:W-:-:S02]  /*60d0*/  R2UR UR7, R37 ;  /* 0x00000000250772ca */ /* 0x000fc400000e0000 */
[----:B------:R-:W-:Y:S01]  /*60e0*/  IADD3 R18, P1, PT, R19, UR38, RZ ;  /* 0x0000002613127c10 */ /* 0x000fe2000ff3e0ff */
[----:B------:R-:W-:Y:S01]  /*60f0*/  IMAD R0, R25, UR46, RZ ;  /* 0x0000002e19007c24 */ /* 0x000fe2000f8e02ff */
[-C--:B------:R-:W-:Y:S01]  /*6100*/  FSEL R20, R3, R10.reuse, P0 ;  /* 0x0000000a03147208 */ /* 0x080fe20000000000 */
[----:B------:R-:W-:Y:S01]  /*6110*/  FMUL R3, R22, UR4 ;  /* 0x0000000416037c20 */ /* 0x000fe20008400000 */
[----:B------:R-:W-:Y:S02]  /*6120*/  LEA.HI.X.SX32 R19, R19, UR39, 0x1, P1 ;  /* 0x0000002713137c11 */ /* 0x000fe400088f0eff */
[----:B------:R-:W-:Y:S01]  /*6130*/  ISETP.NE.AND P1, PT, R53, RZ, PT ;  /* 0x000000ff3500720c */ /* 0x000fe20003f25270 */
[----:B------:R-:W-:Y:S01]  /*6140*/  IMAD R33, R33, UR47, R0 ;  /* 0x0000002f21217c24 */ /* 0x000fe2000f8e0200 */
[----:B------:R-:W-:Y:S02]  /*6150*/  SHF.R.S64 R2, RZ, 0x1e, R59 ;  /* 0x0000001eff027819 */ /* 0x000fe4000000103b */
[----:B------:R-:W-:Y:S01]  /*6160*/  FSEL R22, R3, R10, P1 ;  /* 0x0000000a03167208 */ /* 0x000fe20000800000 */
[----:B------:R-:W-:Y:S01]  /*6170*/  FMUL R3, R28, UR4 ;  /* 0x000000041c037c20 */ /* 0x000fe20008400000 */
[----:B------:R-:W-:Y:S01]  /*6180*/  ISETP.NE.AND P6, PT, R65, RZ, PT ;  /* 0x000000ff4100720c */ /* 0x000fe20003fc5270 */
[----:B------:R-:W3:Y:S01]  /*6190*/  LDG.E.U8 R18, desc[UR6][R18.64] ;  /* 0x0000000612127981 */ /* 0x000ee2000c1e1100 */
[----:B------:R-:W-:Y:S01]  /*61a0*/  IMAD R33, R38, UR51, R33 ;  /* 0x0000003326217c24 */ /* 0x000fe2000f8e0221 */
[----:B------:R-:W-:-:S02]  /*61b0*/  IADD3 R2, P1, PT, R2, UR36, RZ ;  /* 0x0000002402027c10 */ /* 0x000fc4000ff3e0ff */
[----:B------:R-:W-:Y:S02]  /*61c0*/  FSEL R28, R3, R10, P6 ;  /* 0x0000000a031c7208 */ /* 0x000fe40003000000 */
[----:B------:R-:W-:Y:S02]  /*61d0*/  LEA.HI.X.SX32 R3, R59, UR37, 0x2, P1 ;  /* 0x000000253b037c11 */ /* 0x000fe400088f16ff */
[----:B------:R-:W-:-:S03]  /*61e0*/  IADD3 R4, P1, PT, R33, UR38, RZ ;  /* 0x0000002621047c10 */ /* 0x000fc6000ff3e0ff */
[----:B------:R2:W5:Y:S01]  /*61f0*/  LDG.E R2, desc[UR6][R2.64] ;  /* 0x0000000602027981 */ /* 0x000562000c1e1900 */
[----:B------:R-:W-:-:S05]  /*6200*/  LEA.HI.X.SX32 R5, R33, UR39, 0x1, P1 ;  /* 0x0000002721057c11 */ /* 0x000fca00088f0eff */
[----:B------:R0:W5:Y:S01]  /*6210*/  LDG.E.U8 R4, desc[UR6][R4.64] ;  /* 0x0000000604047981 */ /* 0x000162000c1e1100 */
[----:B------:R-:W-:-:S05]  /*6220*/  FMUL R7, R7, UR4 ;  /* 0x0000000407077c20 */ /* 0x000fca0008400000 */
        /* <DEDUP_REMOVED lines=18> */
[----:B------:R-:W-:Y:S02]  /*6350*/  ISETP.NE.AND P5, PT, R57, RZ, PT ;  /* 0x000000ff3900720c */ /* 0x000fe40003fa5270 */
[----:B------:R-:W-:Y:S02]  /*6360*/  FSEL R74, R17, R10, P3 ;  /* 0x0000000a114a7208 */ /* 0x000fe40001800000 */
[----:B------:R-:W-:Y:S02]  /*6370*/  FMNMX R7, R7, R20, !PT ;  /* 0x0000001407077209 */ /* 0x000fe40007800000 */
[----:B------:R-:W-:Y:S02]  /*6380*/  ISETP.NE.AND P3, PT, R68, RZ, PT ;  /* 0x000000ff4400720c */ /* 0x000fe40003f65270 */
[----:B------:R-:W-:-:S02]  /*6390*/  FSEL R68, R21, R10, P5 ;  /* 0x0000000a15447208 */ /* 0x000fc40002800000 */
[----:B------:R-:W-:Y:S01]  /*63a0*/  FMNMX R7, R7, R74, !PT ;  /* 0x0000004a07077209 */ /* 0x000fe20007800000 */
[----:B------:R-:W-:Y:S01]  /*63b0*/  FMUL R23, R23, UR4 ;  /* 0x0000000417177c20 */ /* 0x000fe20008400000 */
[----:B------:R-:W-:Y:S02]  /*63c0*/  ISETP.NE.AND P2, PT, R63, RZ, PT ;  /* 0x000000ff3f00720c */ /* 0x000fe40003f45270 */
[----:B------:R-:W-:Y:S01]  /*63d0*/  FMNMX R7, R7, R68, !PT ;  /* 0x0000004407077209 */ /* 0x000fe20007800000 */
[----:B------:R-:W-:Y:S01]  /*63e0*/  FMUL R17, R27, UR4 ;  /* 0x000000041b117c20 */ /* 0x000fe20008400000 */
[----:B------:R-:W-:Y:S02]  /*63f0*/  FSEL R76, R23, R10, P2 ;  /* 0x0000000a174c7208 */ /* 0x000fe40001000000 */
[----:B------:R-:W-:Y:S02]  /*6400*/  FMNMX R7, R7, R22, !PT ;  /* 0x0000001607077209 */ /* 0x000fe40007800000 */
[----:B------:R-:W-:-:S02]  /*6410*/  FSEL R17, R17, R10, P4 ;  /* 0x0000000a11117208 */ /* 0x000fc40002000000 */
[----:B------:R-:W-:Y:S01]  /*6420*/  FMNMX R0, R7, R76, !PT ;  /* 0x0000004c07007209 */ /* 0x000fe20007800000 */
[----:B--2---:R-:W-:Y:S01]  /*6430*/  FMUL R3, R40, UR4 ;  /* 0x0000000428037c20 */ /* 0x004fe20008400000 */
[----:B------:R-:W-:Y:S02]  /*6440*/  ISETP.NE.AND P2, PT, R61, RZ, PT ;  /* 0x000000ff3d00720c */ /* 0x000fe40003f45270 */
[----:B0-----:R-:W-:Y:S01]  /*6450*/  FMNMX R5, R0, R17, !PT ;  /* 0x0000001100057209 */ /* 0x001fe20007800000 */
[----:B------:R-:W-:Y:S01]  /*6460*/  FMUL R49, R49, UR4 ;  /* 0x0000000431317c20 */ /* 0x000fe20008400000 */
[----:B------:R-:W-:Y:S02]  /*6470*/  ISETP.NE.AND P4, PT, R66, RZ, PT ;  /* 0x000000ff4200720c */ /* 0x000fe40003f85270 */
[----:B------:R-:W-:Y:S02]  /*6480*/  FMNMX R5, R5, R28, !PT ;  /* 0x0000001c05057209 */ /* 0x000fe40007800000 */
[----:B------:R-:W-:-:S02]  /*6490*/  ISETP.NE.AND P6, PT, R62, RZ, PT ;  /* 0x000000ff3e00720c */ /* 0x000fc40003fc5270 */
[-C--:B------:R-:W-:Y:S02]  /*64a0*/  FSEL R38, R49, R10.reuse, P4 ;  /* 0x0000000a31267208 */ /* 0x080fe40002000000 */
[----:B------:R-:W-:Y:S02]  /*64b0*/  ISETP.NE.AND P5, PT, R67, RZ, PT ;  /* 0x000000ff4300720c */ /* 0x000fe40003fa5270 */
[----:B------:R-:W-:Y:S01]  /*64c0*/  ISETP.NE.AND P0, PT, R39, RZ, PT ;  /* 0x000000ff2700720c */ /* 0x000fe20003f05270 */
[----:B----4-:R-:W-:Y:S01]  /*64d0*/  FMUL R41, R41, UR4 ;  /* 0x0000000429297c20 */ /* 0x010fe20008400000 */
[----:B---3--:R-:W-:Y:S02]  /*64e0*/  ISETP.NE.AND P1, PT, R18, RZ, PT ;  /* 0x000000ff1200720c */ /* 0x008fe40003f25270 */
[----:B------:R-:W-:Y:S01]  /*64f0*/  FSEL R18, R3, R10, P2 ;  /* 0x0000000a03127208 */ /* 0x000fe20001000000 */
[----:B------:R-:W-:-:S03]  /*6500*/  FMUL R3, R60, UR4 ;  /* 0x000000043c037c20 */ /* 0x000fc60008400000 */
        /* <DEDUP_REMOVED lines=71> */
[----:B------:R-:W0:Y:S01]  /*6980*/  MUFU.EX2 R3, R3 ;  /* 0x0000000300037308 */ /* 0x000e220000000800 */
[----:B------:R-:W-:Y:S01]  /*6990*/  FFMA.SAT R10, R8, R11, 0.5 ;  /* 0x3f000000080a7423 */ /* 0x000fe2000000200b */
[----:B------:R-:W-:Y:S01]  /*69a0*/  FFMA R5, R62, 1.4426950216293334961, -R5 ;  /* 0x3fb8aa3b3e057823 */ /* 0x000fe20000000805 */
[-C--:B------:R-:W-:Y:S01]  /*69b0*/  FFMA.RM R4, R4, R13.reuse, 12582913 ;  /* 0x4b40000104047423 */ /* 0x080fe2000000400d */
[----:B------:R-:W-:Y:S01]  /*69c0*/  SHF.L.U32 R0, R0, 0x17, RZ ;  /* 0x0000001700007819 */ /* 0x000fe200000006ff */
[----:B------:R-:W-:Y:S01]  /*69d0*/  FFMA.RM R10, R10, R13, 12582913 ;  /* 0x4b4000010a0a7423 */ /* 0x000fe2000000400d */
[----:B------:R-:W-:Y:S01]  /*69e0*/  FFMA R5, R62, 1.925963033500011079e-08, R5 ;  /* 0x32a570603e057823 */ /* 0x000fe20000000005 */
[----:B------:R-:W-:Y:S01]  /*69f0*/  FADD R7, R4, -12583039 ;  /* 0xcb40007f04077421 */ /* 0x000fe20000000000 */
[----:B------:R-:W-:Y:S01]  /*6a00*/  FFMA.SAT R16, R6, R11, 0.5 ;  /* 0x3f00000006107423 */ /* 0x000fe2000000200b */
[----:B------:R-:W-:-:S02]  /*6a10*/  FADD R9, R10, -12583039 ;  /* 0xcb40007f0a097421 */ /* 0x000fc40000000000 */
[----:B------:R-:W-:Y:S01]  /*6a20*/  FFMA R7, R30, 1.4426950216293334961, -R7 ;  /* 0x3fb8aa3b1e077823 */ /* 0x000fe20000000807 */
[----:B------:R-:W1:Y:S01]  /*6a30*/  MUFU.EX2 R5, R5 ;  /* 0x0000000500057308 */ /* 0x000e620000000800 */
[----:B------:R-:W-:Y:S01]  /*6a40*/  FFMA R9, R8, 1.4426950216293334961, -R9 ;  /* 0x3fb8aa3b08097823 */ /* 0x000fe20000000809 */
[----:B------:R-:W-:Y:S01]  /*6a50*/  FFMA.RM R16, R16, R13, 12582913 ;  /* 0x4b40000110107423 */ /* 0x000fe2000000400d */
[----:B------:R-:W-:Y:S01]  /*6a60*/  FFMA R30, R30, 1.925963033500011079e-08, R7 ;  /* 0x32a570601e1e7823 */ /* 0x000fe20000000007 */
[----:B0-----:R-:W-:Y:S01]  /*6a70*/  FMUL R7, R0, R3 ;  /* 0x0000000300077220 */ /* 0x001fe20000400000 */
[----:B------:R-:W-:Y:S02]  /*6a80*/  IMAD.SHL.U32 R0, R2, 0x800000, RZ ;  /* 0x0080000002007824 */ /* 0x000fe400078e00ff */
[----:B------:R-:W-:Y:S01]  /*6a90*/  FFMA.SAT R2, R32, R11, 0.5 ;  /* 0x3f00000020027423 */ /* 0x000fe2000000200b */
[----:B------:R0:W2:Y:S01]  /*6aa0*/  MUFU.EX2 R3, R30 ;  /* 0x0000001e00037308 */ /* 0x0000a20000000800 */
[----:B------:R-:W-:Y:S01]  /*6ab0*/  FFMA R9, R8, 1.925963033500011079e-08, R9 ;  /* 0x32a5706008097823 */ /* 0x000fe20000000009 */
[----:B------:R-:W-:-:S04]  /*6ac0*/  FADD R17, R16, -12583039 ;  /* 0xcb40007f10117421 */ /* 0x000fc80000000000 */
[----:B------:R-:W-:Y:S02]  /*6ad0*/  FFMA R17, R6, 1.4426950216293334961, -R17 ;  /* 0x3fb8aa3b06117823 */ /* 0x000fe40000000811 */
[----:B------:R-:W3:Y:S01]  /*6ae0*/  MUFU.EX2 R8, R9 ;  /* 0x0000000900087308 */ /* 0x000ee20000000800 */
[----:B-1----:R-:W-:Y:S01]  /*6af0*/  FMUL R0, R0, R5 ;  /* 0x0000000500007220 */ /* 0x002fe20000400000 */
[----:B------:R-:W-:Y:S01]  /*6b00*/  FFMA.RM R5, R2, R13, 12582913 ;  /* 0x4b40000102057423 */ /* 0x000fe2000000400d */
[----:B------:R-:W-:Y:S01]  /*6b10*/  SHF.L.U32 R2, R4, 0x17, RZ ;  /* 0x0000001704027819 */ /* 0x000fe200000006ff */
[----:B------:R-:W-:Y:S01]  /*6b20*/  FFMA R17, R6, 1.925963033500011079e-08, R17 ;  /* 0x32a5706006117823 */ /* 0x000fe20000000011 */
[-C--:B------:R-:W-:Y:S01]  /*6b30*/  FFMA.SAT R4, R50, R11.reuse, 0.5 ;  /* 0x3f00000032047423 */ /* 0x080fe2000000200b */
[----:B------:R-:W-:Y:S01]  /*6b40*/  FADD R15, R5, -12583039 ;  /* 0xcb40007f050f7421 */ /* 0x000fe20000000000 */
[----:B0-----:R-:W-:Y:S01]  /*6b50*/  FFMA.SAT R30, R14, R11, 0.5 ;  /* 0x3f0000000e1e7423 */ /* 0x001fe2000000200b */
[----:B------:R-:W0:Y:S01]  /*6b60*/  MUFU.EX2 R6, R17 ;  /* 0x0000001100067308 */ /* 0x000e220000000800 */
[----:B--2---:R-:W-:Y:S01]  /*6b70*/  FMUL R2, R2, R3 ;  /* 0x0000000302027220 */ /* 0x004fe20000400000 */
[----:B------:R-:W-:-:S02]  /*6b80*/  IMAD.SHL.U32 R3, R10, 0x800000, RZ ;  /* 0x008000000a037824 */ /* 0x000fc400078e00ff */
[----:B------:R-:W-:Y:S01]  /*6b90*/  FFMA.SAT R10, R46, R11, 0.5 ;  /* 0x3f0000002e0a7423 */ /* 0x000fe2000000200b */
[----:B------:R-:W-:Y:S01]  /*6ba0*/  FFMA R15, R32, 1.4426950216293334961, -R15 ;  /* 0x3fb8aa3b200f7823 */ /* 0x000fe2000000080f */
[-C--:B------:R-:W-:Y:S02]  /*6bb0*/  FFMA.RM R30, R30, R13.reuse, 12582913 ;  /* 0x4b4000011e1e7423 */ /* 0x080fe4000000400d */
[-C--:B------:R-:W-:Y:S01]  /*6bc0*/  FFMA.RM R10, R10, R13.reuse, 12582913 ;  /* 0x4b4000010a0a7423 */ /* 0x080fe2000000400d */
[----:B------:R-:W-:Y:S01]  /*6bd0*/  FFMA R15, R32, 1.925963033500011079e-08, R15 ;  /* 0x32a57060200f7823 */ /* 0x000fe2000000000f */
[----:B---3--:R-:W-:Y:S01]  /*6be0*/  FMUL R3, R3, R8 ;  /* 0x0000000803037220 */ /* 0x008fe20000400000 */
[----:B------:R-:W-:Y:S01]  /*6bf0*/  FFMA.RM R8, R4, R13, 12582913 ;  /* 0x4b40000104087423 */ /* 0x000fe2000000400d */
[----:B------:R-:W-:Y:S01]  /*6c00*/  FADD R19, R10, -12583039 ;  /* 0xcb40007f0a137421 */ /* 0x000fe20000000000 */
[----:B------:R-:W-:Y:S01]  /*6c10*/  SHF.L.U32 R4, R5, 0x17, RZ ;  /* 0x0000001705047819 */ /* 0x000fe200000006ff */
[----:B------:R-:W-:Y:S01]  /*6c20*/  IMAD.SHL.U32 R5, R16, 0x800000, RZ ;  /* 0x0080000010057824 */ /* 0x000fe200078e00ff */
[----:B------:R-:W1:Y:S01]  /*6c30*/  MUFU.EX2 R15, R15 ;  /* 0x0000000f000f7308 */ /* 0x000e620000000800 */
[----:B------:R-:W-:Y:S01]  /*6c40*/  FFMA R19, R46, 1.4426950216293334961, -R19 ;  /* 0x3fb8aa3b2e137823 */ /* 0x000fe20000000813 */
[----:B------:R-:W-:Y:S01]  /*6c50*/  FADD R9, R8, -12583039 ;  /* 0xcb40007f08097421 */ /* 0x000fe20000000000 */
[----:B0-----:R-:W-:Y:S01]  /*6c60*/  FMUL R5, R5, R6 ;  /* 0x0000000605057220 */ /* 0x001fe20000400000 */
[-C--:B------:R-:W-:Y:S01]  /*6c70*/  FFMA.SAT R6, R34, R11.reuse, 0.5 ;  /* 0x3f00000022067423 */ /* 0x080fe2000000200b */
[----:B------:R-:W-:Y:S01]  /*6c80*/  FFMA R19, R46, 1.925963033500011079e-08, R19 ;  /* 0x32a570602e137823 */ /* 0x000fe20000000013 */
[----:B------:R-:W-:Y:S01]  /*6c90*/  FFMA R9, R50, 1.4426950216293334961, -R9 ;  /* 0x3fb8aa3b32097823 */ /* 0x000fe20000000809 */
[----:B------:R-:W-:Y:S01]  /*6ca0*/  FFMA.SAT R16, R54, R11, 0.5 ;  /* 0x3f00000036107423 */ /* 0x000fe2000000200b */
[----:B------:R-:W-:-:S02]  /*6cb0*/  IMAD.SHL.U32 R10, R10, 0x800000, RZ ;  /* 0x008000000a0a7824 */ /* 0x000fc400078e00ff */
[----:B------:R-:W-:Y:S01]  /*6cc0*/  FFMA.SAT R32, R70, R11, 0.5 ;  /* 0x3f00000046207423 */ /* 0x000fe2000000200b */
[----:B------:R-:W-:Y:S01]  /*6cd0*/  FFMA R9, R50, 1.925963033500011079e-08, R9 ;  /* 0x32a5706032097823 */ /* 0x000fe20000000009 */
[----:B------:R-:W0:Y:S02]  /*6ce0*/  MUFU.EX2 R19, R19 ;  /* 0x0000001300137308 */ /* 0x000e240000000800 */
[----:B------:R-:W-:Y:S01]  /*6cf0*/  FFMA.RM R32, R32, R13, 12582913 ;  /* 0x4b40000120207423 */ /* 0x000fe2000000400d */
[----:B-1----:R-:W-:Y:S01]  /*6d00*/  FMUL R4, R4, R15 ;  /* 0x0000000f04047220 */ /* 0x002fe20000400000 */
[----:B------:R-:W-:-:S04]  /*6d10*/  FFMA.RM R15, R6, R13, 12582913 ;  /* 0x4b400001060f7423 */ /* 0x000fc8000000400d */
[----:B------:R-:W1:Y:S01]  /*6d20*/  MUFU.EX2 R9, R9 ;  /* 0x0000000900097308 */ /* 0x000e620000000800 */
[----:B------:R-:W-:Y:S01]  /*6d30*/  SHF.L.U32 R6, R8, 0x17, RZ ;  /* 0x0000001708067819 */ /* 0x000fe200000006ff */
[----:B------:R-:W-:Y:S01]  /*6d40*/  FFMA.RM R8, R16, R13, 12582913 ;  /* 0x4b40000110087423 */ /* 0x000fe2000000400d */
[----:B------:R-:W-:-:S03]  /*6d50*/  FADD R17, R15, -12583039 ;  /* 0xcb40007f0f117421 */ /* 0x000fc60000000000 */
[----:B------:R-:W-:Y:S01]  /*6d60*/  FADD R21, R8, -12583039 ;  /* 0xcb40007f08157421 */ /* 0x000fe20000000000 */
[----:B------:R-:W-:Y:S01]  /*6d70*/  FFMA R17, R34, 1.4426950216293334961, -R17 ;  /* 0x3fb8aa3b22117823 */ /* 0x000fe20000000811 */
[----:B------:R-:W-:Y:S02]  /*6d80*/  IMAD.SHL.U32 R8, R8, 0x800000, RZ ;  /* 0x0080000008087824 */ /* 0x000fe400078e00ff */
[----:B0-----:R-:W-:Y:S01]  /*6d90*/  FMUL R16, R10, R19 ;  /* 0x000000130a107220 */ /* 0x001fe20000400000 */
[----:B------:R-:W-:Y:S01]  /*6da0*/  FFMA R21, R54, 1.4426950216293334961, -R21 ;  /* 0x3fb8aa3b36157823 */ /* 0x000fe20000000815 */
[----:B------:R-:W-:Y:S01]  /*6db0*/  FFMA.SAT R10, R56, R11, 0.5 ;  /* 0x3f000000380a7423 */ /* 0x000fe2000000200b */
[----:B------:R-:W-:Y:S02]  /*6dc0*/  FFMA R17, R34, 1.925963033500011079e-08, R17 ;  /* 0x32a5706022117823 */ /* 0x000fe40000000011 */
[----:B------:R-:W-:Y:S01]  /*6dd0*/  FFMA R21, R54, 1.925963033500011079e-08, R21 ;  /* 0x32a5706036157823 */ /* 0x000fe20000000015 */
[----:B------:R-:W-:Y:S01]  /*6de0*/  FFMA.RM R18, R10, R13, 12582913 ;  /* 0x4b4000010a127423 */ /* 0x000fe2000000400d */
[----:B------:R-:W-:Y:S01]  /*6df0*/  SHF.L.U32 R10, R15, 0x17, RZ ;  /* 0x000000170f0a7819 */ /* 0x000fe200000006ff */
[----:B-1----:R-:W-:Y:S01]  /*6e00*/  FMUL R6, R6, R9 ;  /* 0x0000000906067220 */ /* 0x002fe20000400000 */
[----:B------:R-:W0:Y:S01]  /*6e10*/  MUFU.EX2 R17, R17 ;  /* 0x0000001100117308 */ /* 0x000e220000000800 */
[----:B------:R-:W-:-:S04]  /*6e20*/  FADD R9, R18, -12583039 ;  /* 0xcb40007f12097421 */ /* 0x000fc80000000000 */
[----:B------:R-:W-:-:S03]  /*6e30*/  FFMA R9, R56, 1.4426950216293334961, -R9 ;  /* 0x3fb8aa3b38097823 */ /* 0x000fc60000000809 */
[----:B------:R-:W1:Y:S01]  /*6e40*/  MUFU.EX2 R21, R21 ;  /* 0x0000001500157308 */ /* 0x000e620000000800 */
[----:B------:R-:W-:Y:S01]  /*6e50*/  FFMA R56, R56, 1.925963033500011079e-08, R9 ;  /* 0x32a5706038387823 */ /* 0x000fe20000000009 */
[----:B------:R-:W-:-:S04]  /*6e60*/  FADD R9, R30, -12583039 ;  /* 0xcb40007f1e097421 */ /* 0x000fc80000000000 */
[----:B------:R-:W-:Y:S02]  /*6e70*/  FFMA R9, R14, 1.4426950216293334961, -R9 ;  /* 0x3fb8aa3b0e097823 */ /* 0x000fe40000000809 */
[----:B------:R-:W2:Y:S01]  /*6e80*/  MUFU.EX2 R15, R56 ;  /* 0x00000038000f7308 */ /* 0x000ea20000000800 */
[----:B0-----:R-:W-:Y:S01]  /*6e90*/  FMUL R10, R10, R17 ;  /* 0x000000110a0a7220 */ /* 0x001fe20000400000 */
[----:B------:R-:W-:-:S06]  /*6ea0*/  FFMA R14, R14, 1.925963033500011079e-08, R9 ;  /* 0x32a570600e0e7823 */ /* 0x000fcc0000000009 */
[----:B------:R-:W0:Y:S01]  /*6eb0*/  MUFU.EX2 R14, R14 ;  /* 0x0000000e000e7308 */ /* 0x000e220000000800 */
[----:B-1----:R-:W-:Y:S01]  /*6ec0*/  FMUL R9, R8, R21 ;  /* 0x0000001508097220 */ /* 0x002fe20000400000 */
[----:B------:R-:W-:-:S04]  /*6ed0*/  FFMA.SAT R8, R64, R11, 0.5 ;  /* 0x3f00000040087423 */ /* 0x000fc8000000200b */
[----:B------:R-:W-:Y:S01]  /*6ee0*/  FFMA.RM R19, R8, R13, 12582913 ;  /* 0x4b40000108137423 */ /* 0x000fe2000000400d */
[----:B------:R-:W-:Y:S01]  /*6ef0*/  SHF.L.U32 R8, R18, 0x17, RZ ;  /* 0x0000001712087819 */ /* 0x000fe200000006ff */
[----:B------:R-:W-:Y:S02]  /*6f00*/  FFMA.SAT R18, R72, R11, 0.5 ;  /* 0x3f00000048127423 */ /* 0x000fe4000000200b */
[----:B------:R-:W-:Y:S02]  /*6f10*/  FADD R17, R19, -12583039 ;  /* 0xcb40007f13117421 */ /* 0x000fe40000000000 */
[----:B--2---:R-:W-:Y:S01]  /*6f20*/  FMUL R8, R8, R15 ;  /* 0x0000000f08087220 */ /* 0x004fe20000400000 */
[----:B------:R-:W-:Y:S01]  /*6f30*/  FADD R15, R32, -12583039 ;  /* 0xcb40007f200f7421 */ /* 0x000fe20000000000 */
[----:B------:R-:W-:-:S03]  /*6f40*/  FFMA R17, R64, 1.4426950216293334961, -R17 ;  /* 0x3fb8aa3b40117823 */ /* 0x000fc60000000811 */
[----:B------:R-:W-:Y:S01]  /*6f50*/  FFMA R15, R70, 1.4426950216293334961, -R15 ;  /* 0x3fb8aa3b460f7823 */ /* 0x000fe2000000080f */
[----:B------:R-:W-:Y:S01]  /*6f60*/  FFMA R64, R64, 1.925963033500011079e-08, R17 ;  /* 0x32a5706040407823 */ /* 0x000fe20000000011 */
[----:B------:R-:W-:Y:S02]  /*6f70*/  IMAD.SHL.U32 R17, R30, 0x800000, RZ ;  /* 0x008000001e117824 */ /* 0x000fe400078e00ff */
[----:B------:R-:W-:Y:S01]  /*6f80*/  FFMA.SAT R30, R20, R11, 0.5 ;  /* 0x3f000000141e7423 */ /* 0x000fe2000000200b */
[----:B------:R-:W-:Y:S02]  /*6f90*/  FFMA R70, R70, 1.925963033500011079e-08, R15 ;  /* 0x32a5706046467823 */ /* 0x000fe4000000000f */
[----:B------:R-:W1:Y:S01]  /*6fa0*/  MUFU.EX2 R15, R64 ;  /* 0x00000040000f7308 */ /* 0x000e620000000800 */
[----:B0-----:R-:W-:Y:S01]  /*6fb0*/  FMUL R17, R17, R14 ;  /* 0x0000000e11117220 */ /* 0x001fe20000400000 */
[-C--:B------:R-:W-:Y:S01]  /*6fc0*/  FFMA.RM R14, R18, R13.reuse, 12582913 ;  /* 0x4b400001120e7423 */ /* 0x080fe2000000400d */
[----:B------:R-:W-:Y:S01]  /*6fd0*/  SHF.L.U32 R18, R19, 0x17, RZ ;  /* 0x0000001713127819 */ /* 0x000fe200000006ff */
[----:B------:R-:W-:Y:S01]  /*6fe0*/  FFMA.RM R30, R30, R13, 12582913 ;  /* 0x4b4000011e1e7423 */ /* 0x000fe2000000400d */
[----:B------:R-:W-:-:S02]  /*6ff0*/  IMAD.SHL.U32 R19, R32, 0x800000, RZ ;  /* 0x0080000020137824 */ /* 0x000fc400078e00ff */
[C---:B------:R-:W-:Y:S01]  /*7000*/  FADD R21, R14.reuse, -12583039 ;  /* 0xcb40007f0e157421 */ /* 0x040fe20000000000 */
[----:B------:R-:W-:Y:S01]  /*7010*/  SHF.L.U32 R14, R14, 0x17, RZ ;  /* 0x000000170e0e7819 */ /* 0x000fe200000006ff */
[----:B------:R-:W0:Y:S02]  /*7020*/  MUFU.EX2 R70, R70 ;  /* 0x0000004600467308 */ /* 0x000e240000000800 */
[----:B------:R-:W-:-:S04]  /*7030*/  FFMA R21, R72, 1.4426950216293334961, -R21 ;  /* 0x3fb8aa3b48157823 */ /* 0x000fc80000000815 */
[----:B------:R-:W-:Y:S01]  /*7040*/  FFMA R21, R72, 1.925963033500011079e-08, R21 ;  /* 0x32a5706048157823 */ /* 0x000fe20000000015 */
[----:B-1----:R-:W-:Y:S01]  /*7050*/  FMUL R18, R18, R15 ;  /* 0x0000000f12127220 */ /* 0x002fe20000400000 */
[C---:B------:R-:W-:Y:S01]  /*7060*/  FADD R15, R30.reuse, -12583039 ;  /* 0xcb40007f1e0f7421 */ /* 0x040fe20000000000 */
[----:B------:R-:W-:-:S03]  /*7070*/  IMAD.SHL.U32 R30, R30, 0x800000, RZ ;  /* 0x008000001e1e7824 */ /* 0x000fc600078e00ff */
[----:B------:R-:W1:Y:S01]  /*7080*/  MUFU.EX2 R21, R21 ;  /* 0x0000001500157308 */ /* 0x000e620000000800 */
[----:B------:R-:W-:Y:S01]  /*7090*/  FFMA R15, R20, 1.4426950216293334961, -R15 ;  /* 0x3fb8aa3b140f7823 */ /* 0x000fe2000000080f */
[----:B0-----:R-:W-:-:S03]  /*70a0*/  FMUL R19, R19, R70 ;  /* 0x0000004613137220 */ /* 0x001fc60000400000 */
[----:B------:R-:W-:Y:S01]  /*70b0*/  FFMA R15, R20, 1.925963033500011079e-08, R15 ;  /* 0x32a57060140f7823 */ /* 0x000fe2000000000f */
[----:B------:R-:W-:-:S04]  /*70c0*/  FFMA.SAT R20, R74, R11, 0.5 ;  /* 0x3f0000004a147423 */ /* 0x000fc8000000200b */
[----:B------:R-:W-:Y:S01]  /*70d0*/  FFMA.RM R23, R20, R13, 12582913 ;  /* 0x4b40000114177423 */ /* 0x000fe2000000400d */
[----:B------:R-:W-:Y:S01]  /*70e0*/  FFMA.SAT R20, R68, R11, 0.5 ;  /* 0x3f00000044147423 */ /* 0x000fe2000000200b */
[----:B------:R-:W0:Y:S02]  /*70f0*/  MUFU.EX2 R15, R15 ;  /* 0x0000000f000f7308 */ /* 0x000e240000000800 */
[----:B------:R-:W-:Y:S01]  /*7100*/  FADD R25, R23, -12583039 ;  /* 0xcb40007f17197421 */ /* 0x000fe20000000000 */
[----:B------:R-:W-:Y:S01]  /*7110*/  FFMA.RM R27, R20, R13, 12582913 ;  /* 0x4b400001141b7423 */ /* 0x000fe2000000400d */
[----:B-1----:R-:W-:Y:S01]  /*7120*/  FMUL R20, R14, R21 ;  /* 0x000000150e147220 */ /* 0x002fe20000400000 */
[----:B------:R-:W-:Y:S01]  /*7130*/  FFMA.SAT R14, R22, R11, 0.5 ;  /* 0x3f000000160e7423 */ /* 0x000fe2000000200b */
[----:B------:R-:W-:Y:S01]  /*7140*/  FFMA R25, R74, 1.4426950216293334961, -R25 ;  /* 0x3fb8aa3b4a197823 */ /* 0x000fe20000000819 */
[----:B------:R-:W-:-:S03]  /*7150*/  FADD R29, R27, -12583039 ;  /* 0xcb40007f1b1d7421 */ /* 0x000fc60000000000 */
[----:B------:R-:W-:Y:S01]  /*7160*/  FFMA R25, R74, 1.925963033500011079e-08, R25 ;  /* 0x32a570604a197823 */ /* 0x000fe20000000019 */
[----:B------:R-:W-:-:S04]  /*7170*/  FFMA R29, R68, 1.4426950216293334961, -R29 ;  /* 0x3fb8aa3b441d7823 */ /* 0x000fc8000000081d */
[----:B------:R-:W-:Y:S01]  /*7180*/  FFMA R29, R68, 1.925963033500011079e-08, R29 ;  /* 0x32a57060441d7823 */ /* 0x000fe2000000001d */
[----:B------:R-:W1:Y:S01]  /*7190*/  MUFU.EX2 R25, R25 ;  /* 0x0000001900197308 */ /* 0x000e620000000800 */
[----:B0-----:R-:W-:Y:S01]  /*71a0*/  FMUL R21, R30, R15 ;  /* 0x0000000f1e157220 */ /* 0x001fe20000400000 */
[----:B------:R-:W-:Y:S01]  /*71b0*/  FFMA.RM R15, R14, R13, 12582913 ;  /* 0x4b4000010e0f7423 */ /* 0x000fe2000000400d */
[----:B------:R-:W-:-:S03]  /*71c0*/  FFMA.SAT R30, R76, R11, 0.5 ;  /* 0x3f0000004c1e7423 */ /* 0x000fc6000000200b */
[C---:B------:R-:W-:Y:S01]  /*71d0*/  FADD R31, R15.reuse, -12583039 ;  /* 0xcb40007f0f1f7421 */ /* 0x040fe20000000000 */
[----:B------:R-:W-:Y:S01]  /*71e0*/  SHF.L.U32 R15, R15, 0x17, RZ ;  /* 0x000000170f0f7819 */ /* 0x000fe200000006ff */
[----:B------:R-:W0:Y:S01]  /*71f0*/  MUFU.EX2 R14, R29 ;  /* 0x0000001d000e7308 */ /* 0x000e220000000800 */
[----:B------:R-:W-:Y:S01]  /*7200*/  FFMA.RM R30, R30, R13, 12582913 ;  /* 0x4b4000011e1e7423 */ /* 0x000fe2000000400d */
[----:B------:R-:W-:-:S03]  /*7210*/  FFMA R31, R22, 1.4426950216293334961, -R31 ;  /* 0x3fb8aa3b161f7823 */ /* 0x000fc6000000081f */
[----:B------:R-:W-:Y:S01]  /*7220*/  FADD R33, R30, -12583039 ;  /* 0xcb40007f1e217421 */ /* 0x000fe20000000000 */
[----:B------:R-:W-:Y:S01]  /*7230*/  FFMA R31, R22, 1.925963033500011079e-08, R31 ;  /* 0x32a57060161f7823 */ /* 0x000fe2000000001f */
[----:B------:R-:W-:Y:S01]  /*7240*/  SHF.L.U32 R22, R23, 0x17, RZ ;  /* 0x0000001717167819 */ /* 0x000fe200000006ff */
[----:B------:R-:W-:Y:S02]  /*7250*/  IMAD.SHL.U32 R23, R27, 0x800000, RZ ;  /* 0x008000001b177824 */ /* 0x000fe400078e00ff */
[----:B------:R-:W-:Y:S02]  /*7260*/  FFMA R33, R76, 1.4426950216293334961, -R33 ;  /* 0x3fb8aa3b4c217823 */ /* 0x000fe40000000821 */
[----:B-1----:R-:W-:Y:S02]  /*7270*/  FMUL R22, R22, R25 ;  /* 0x0000001916167220 */ /* 0x002fe40000400000 */
[----:B------:R-:W-:Y:S01]  /*7280*/  FFMA R33, R76, 1.925963033500011079e-08, R33 ;  /* 0x32a570604c217823 */ /* 0x000fe20000000021 */
[----:B0-----:R-:W-:Y:S01]  /*7290*/  FMUL R23, R23, R14 ;  /* 0x0000000e17177220 */ /* 0x001fe20000400000 */
[----:B------:R-:W-:-:S02]  /*72a0*/  FFMA.SAT R14, R24, R11, 0.5 ;  /* 0x3f000000180e7423 */ /* 0x000fc4000000200b */
[----:B------:R-:W0:Y:S02]  /*72b0*/  MUFU.EX2 R32, R33 ;  /* 0x0000002100207308 */ /* 0x000e240000000800 */
[----:B------:R-:W-:-:S04]  /*72c0*/  FFMA.RM R27, R14, R13, 12582913 ;  /* 0x4b4000010e1b7423 */ /* 0x000fc8000000400d */
[----:B------:R-:W-:Y:S02]  /*72d0*/  FADD R25, R27, -12583039 ;  /* 0xcb40007f1b197421 */ /* 0x000fe40000000000 */
[----:B------:R-:W1:Y:S02]  /*72e0*/  MUFU.EX2 R14, R31 ;  /* 0x0000001f000e7308 */ /* 0x000e640000000800 */
[----:B------:R-:W-:-:S04]  /*72f0*/  FFMA R25, R24, 1.4426950216293334961, -R25 ;  /* 0x3fb8aa3b18197823 */ /* 0x000fc80000000819 */
[----:B------:R-:W-:Y:S01]  /*7300*/  FFMA R29, R24, 1.925963033500011079e-08, R25 ;  /* 0x32a57060181d7823 */ /* 0x000fe20000000019 */
[-C--:B------:R-:W-:Y:S01]  /*7310*/  FFMA.SAT R24, R28, R11.reuse, 0.5 ;  /* 0x3f0000001c187423 */ /* 0x080fe2000000200b */
[----:B------:R-:W-:Y:S02]  /*7320*/  IMAD.SHL.U32 R25, R30, 0x800000, RZ ;  /* 0x008000001e197824 */ /* 0x000fe400078e00ff */
[----:B------:R-:W-:Y:S01]  /*7330*/  FFMA.SAT R30, R38, R11, 0.5 ;  /* 0x3f000000261e7423 */ /* 0x000fe2000000200b */
[-C--:B------:R-:W-:Y:S01]  /*7340*/  FFMA.RM R34, R24, R13.reuse, 12582913 ;  /* 0x4b40000118227423 */ /* 0x080fe2000000400d */
[----:B------:R-:W2:Y:S02]  /*7350*/  MUFU.EX2 R29, R29 ;  /* 0x0000001d001d7308 */ /* 0x000ea40000000800 */
[----:B------:R-:W-:Y:S01]  /*7360*/  FFMA.RM R30, R30, R13, 12582913 ;  /* 0x4b4000011e1e7423 */ /* 0x000fe2000000400d */
[----:B0-----:R-:W-:Y:S01]  /*7370*/  FMUL R25, R25, R32 ;  /* 0x0000002019197220 */ /* 0x001fe20000400000 */
[----:B-1----:R-:W-:Y:S01]  /*7380*/  FMUL R24, R15, R14 ;  /* 0x0000000e0f187220 */ /* 0x002fe20000400000 */
[----:B------:R-:W-:Y:S01]  /*7390*/  FADD R15, R34, -12583039 ;  /* 0xcb40007f220f7421 */ /* 0x000fe20000000000 */
[----:B------:R-:W-:Y:S01]  /*73a0*/  FFMA.SAT R14, R26, R11, 0.5 ;  /* 0x3f0000001a0e7423 */ /* 0x000fe2000000200b */
[----:B------:R-:W-:-:S02]  /*73b0*/  FADD R33, R30, -12583039 ;  /* 0xcb40007f1e217421 */ /* 0x000fc40000000000 */
[----:B------:R-:W-:Y:S02]  /*73c0*/  FFMA R15, R28, 1.4426950216293334961, -R15 ;  /* 0x3fb8aa3b1c0f7823 */ /* 0x000fe4000000080f */
[----:B------:R-:W-:Y:S02]  /*73d0*/  FFMA R33, R38, 1.4426950216293334961, -R33 ;  /* 0x3fb8aa3b26217823 */ /* 0x000fe40000000821 */
[----:B------:R-:W-:Y:S01]  /*73e0*/  FFMA R15, R28, 1.925963033500011079e-08, R15 ;  /* 0x32a570601c0f7823 */ /* 0x000fe2000000000f */
[----:B------:R-:W-:Y:S01]  /*73f0*/  FFMA.RM R28, R14, R13, 12582913 ;  /* 0x4b4000010e1c7423 */ /* 0x000fe2000000400d */
[----:B------:R-:W-:Y:S02]  /*7400*/  FFMA R33, R38, 1.925963033500011079e-08, R33 ;  /* 0x32a5706026217823 */ /* 0x000fe40000000021 */
[----:B------:R-:W0:Y:S01]  /*7410*/  MUFU.EX2 R14, R15 ;  /* 0x0000000f000e7308 */ /* 0x000e220000000800 */
[C---:B------:R-:W-:Y:S01]  /*7420*/  FADD R31, R28.reuse, -12583039 ;  /* 0xcb40007f1c1f7421 */ /* 0x040fe20000000000 */
[----:B------:R-:W-:-:S03]  /*7430*/  SHF.L.U32 R28, R28, 0x17, RZ ;  /* 0x000000171c1c7819 */ /* 0x000fc600000006ff */
[----:B------:R-:W-:-:S03]  /*7440*/  FFMA R31, R26, 1.4426950216293334961, -R31 ;  /* 0x3fb8aa3b1a1f7823 */ /* 0x000fc6000000081f */
[----:B------:R-:W1:Y:S01]  /*7450*/  MUFU.EX2 R32, R33 ;  /* 0x0000002100207308 */ /* 0x000e620000000800 */
[----:B------:R-:W-:Y:S01]  /*7460*/  FFMA R31, R26, 1.925963033500011079e-08, R31 ;  /* 0x32a570601a1f7823 */ /* 0x000fe2000000001f */
[----:B------:R-:W-:Y:S01]  /*7470*/  SHF.L.U32 R26, R27, 0x17, RZ ;  /* 0x000000171b1a7819 */ /* 0x000fe200000006ff */
[----:B------:R-:W-:-:S04]  /*7480*/  IMAD.SHL.U32 R27, R34, 0x800000, RZ ;  /* 0x00800000221b7824 */ /* 0x000fc800078e00ff */
[----:B--2---:R-:W-:Y:S01]  /*7490*/  FMUL R26, R26, R29 ;  /* 0x0000001d1a1a7220 */ /* 0x004fe20000400000 */
[----:B------:R-:W2:Y:S01]  /*74a0*/  MUFU.EX2 R31, R31 ;  /* 0x0000001f001f7308 */ /* 0x000ea20000000800 */
[----:B0-----:R-:W-:Y:S01]  /*74b0*/  FMUL R27, R27, R14 ;  /* 0x0000000e1b1b7220 */ /* 0x001fe20000400000 */
[-C--:B------:R-:W-:Y:S01]  /*74c0*/  FFMA.SAT R14, R40, R11.reuse, 0.5 ;  /* 0x3f000000280e7423 */ /* 0x080fe2000000200b */
[----:B------:R-:W-:Y:S02]  /*74d0*/  IMAD.SHL.U32 R29, R30, 0x800000, RZ ;  /* 0x008000001e1d7824 */ /* 0x000fe400078e00ff */
[----:B------:R-:W-:Y:S01]  /*74e0*/  FFMA.SAT R30, R52, R11, 0.5 ;  /* 0x3f000000341e7423 */ /* 0x000fe2000000200b */
[----:B------:R-:W-:Y:S01]  /*74f0*/  FFMA.RM R34, R14, R13, 12582913 ;  /* 0x4b4000010e227423 */ /* 0x000fe2000000400d */
[----:B------:R-:W-:Y:S01]  /*7500*/  FFMA.SAT R14, R60, R11, 0.5 ;  /* 0x3f0000003c0e7423 */ /* 0x000fe2000000200b */
[----:B-1----:R-:W-:Y:S02]  /*7510*/  FMUL R29, R29, R32 ;  /* 0x000000201d1d7220 */ /* 0x002fe40000400000 */
[----:B------:R-:W-:Y:S01]  /*7520*/  FADD R15, R34, -12583039 ;  /* 0xcb40007f220f7421 */ /* 0x000fe20000000000 */
[----:B------:R-:W-:Y:S01]  /*7530*/  FFMA.RM R14, R14, R13, 12582913 ;  /* 0x4b4000010e0e7423 */ /* 0x000fe2000000400d */
[----:B------:R-:W-:-:S02]  /*7540*/  FFMA.SAT R32, R58, R11, 0.5 ;  /* 0x3f0000003a207423 */ /* 0x000fc4000000200b */
[----:B------:R-:W-:Y:S01]  /*7550*/  FFMA R15, R40, 1.4426950216293334961, -R15 ;  /* 0x3fb8aa3b280f7823 */ /* 0x000fe2000000080f */
[----:B--2---:R-:W-:-:S03]  /*7560*/  FMUL R28, R28, R31 ;  /* 0x0000001f1c1c7220 */ /* 0x004fc60000400000 */
[----:B------:R-:W-:Y:S01]  /*7570*/  FFMA R40, R40, 1.925963033500011079e-08, R15 ;  /* 0x32a5706028287823 */ /* 0x000fe2000000000f */
[C---:B------:R-:W-:Y:S01]  /*7580*/  FADD R15, R14.reuse, -12583039 ;  /* 0xcb40007f0e0f7421 */ /* 0x040fe20000000000 */
[----:B------:R-:W-:Y:S02]  /*7590*/  IMAD.SHL.U32 R14, R14, 0x800000, RZ ;  /* 0x008000000e0e7824 */ /* 0x000fe400078e00ff */
[----:B------:R-:W0:Y:S01]  /*75a0*/  MUFU.EX2 R31, R40 ;  /* 0x00000028001f7308 */ /* 0x000e220000000800 */
[----:B------:R-:W-:-:S04]  /*75b0*/  FFMA R15, R60, 1.4426950216293334961, -R15 ;  /* 0x3fb8aa3b3c0f7823 */ /* 0x000fc8000000080f */
[----:B------:R-:W-:Y:S01]  /*75c0*/  FFMA R60, R60, 1.925963033500011079e-08, R15 ;  /* 0x32a570603c3c7823 */ /* 0x000fe2000000000f */
[----:B------:R-:W-:Y:S01]  /*75d0*/  FFMA.RM R15, R30, R13, 12582913 ;  /* 0x4b4000011e0f7423 */ /* 0x000fe2000000400d */
[----:B------:R-:W-:Y:S01]  /*75e0*/  SHF.L.U32 R30, R34, 0x17, RZ ;  /* 0x00000017221e7819 */ /* 0x000fe200000006ff */
[----:B------:R-:W-:Y:S01]  /*75f0*/  FFMA.SAT R34, R12, R11, 0.5 ;  /* 0x3f0000000c227423 */ /* 0x000fe2000000200b */
[----:B------:R-:W-:Y:S01]  /*7600*/  MUFU.EX2 R35, R60 ;  /* 0x0000003c00237308 */ /* 0x000fe20000000800 */
[C---:B------:R-:W-:Y:S01]  /*7610*/  FADD R33, R15.reuse, -12583039 ;  /* 0xcb40007f0f217421 */ /* 0x040fe20000000000 */
[----:B------:R-:W-:-:S03]  /*7620*/  SHF.L.U32 R15, R15, 0x17, RZ ;  /* 0x000000170f0f7819 */ /* 0x000fc600000006ff */
[----:B------:R-:W-:Y:S01]  /*7630*/  FFMA R33, R52, 1.4426950216293334961, -R33 ;  /* 0x3fb8aa3b34217823 */ /* 0x000fe20000000821 */
[----:B0-----:R-:W-:-:S03]  /*7640*/  FMUL R30, R30, R31 ;  /* 0x0000001f1e1e7220 */ /* 0x001fc60000400000 */
[----:B------:R-:W-:Y:S01]  /*7650*/  FFMA R52, R52, 1.925963033500011079e-08, R33 ;  /* 0x32a5706034347823 */ /* 0x000fe20000000021 */
[----:B------:R-:W-:Y:S01]  /*7660*/  FFMA.RM R33, R32, R13, 12582913 ;  /* 0x4b40000120217423 */ /* 0x000fe2000000400d */
[----:B------:R-:W-:-:S03]  /*7670*/  FFMA.SAT R32, R48, R11, 0.5 ;  /* 0x3f00000030207423 */ /* 0x000fc6000000200b */
[C---:B------:R-:W-:Y:S01]  /*7680*/  FADD R31, R33.reuse, -12583039 ;  /* 0xcb40007f211f7421 */ /* 0x040fe20000000000 */
[-C--:B------:R-:W-:Y:S01]  /*7690*/  FFMA.RM R11, R32, R13.reuse, 12582913 ;  /* 0x4b400001200b7423 */ /* 0x080fe2000000400d */
[----:B------:R-:W-:Y:S01]  /*76a0*/  FFMA.RM R13, R34, R13, 12582913 ;  /* 0x4b400001220d7423 */ /* 0x000fe2000000400d */
[----:B------:R-:W0:Y:S01]  /*76b0*/  MUFU.EX2 R52, R52 ;  /* 0x0000003400347308 */ /* 0x000e220000000800 */
[----:B------:R-:W-:Y:S01]  /*76c0*/  FFMA R31, R58, 1.4426950216293334961, -R31 ;  /* 0x3fb8aa3b3a1f7823 */ /* 0x000fe2000000081f */
[----:B------:R-:W-:-:S03]  /*76d0*/  IMAD.SHL.U32 R33, R33, 0x800000, RZ ;  /* 0x0080000021217824 */ /* 0x000fc600078e00ff */
[----:B------:R-:W-:Y:S01]  /*76e0*/  FFMA R58, R58, 1.925963033500011079e-08, R31 ;  /* 0x32a570603a3a7823 */ /* 0x000fe2000000001f */
[C---:B------:R-:W-:Y:S01]  /*76f0*/  FADD R31, R11.reuse, -12583039 ;  /* 0xcb40007f0b1f7421 */ /* 0x040fe20000000000 */
[----:B------:R-:W-:-:S03]  /*7700*/  SHF.L.U32 R11, R11, 0x17, RZ ;  /* 0x000000170b0b7819 */ /* 0x000fc600000006ff */
[C---:B------:R-:W-:Y:S01]  /*7710*/  FFMA R31, R48.reuse, 1.4426950216293334961, -R31 ;  /* 0x3fb8aa3b301f7823 */ /* 0x040fe2000000081f */
[----:B------:R-:W1:Y:S03]  /*7720*/  MUFU.EX2 R58, R58 ;  /* 0x0000003a003a7308 */ /* 0x000e660000000800 */
[----:B------:R-:W-:Y:S01]  /*7730*/  FFMA R48, R48, 1.925963033500011079e-08, R31 ;  /* 0x32a5706030307823 */ /* 0x000fe2000000001f */
[C---:B------:R-:W-:Y:S01]  /*7740*/  FADD R31, R13.reuse, -12583039 ;  /* 0xcb40007f0d1f7421 */ /* 0x040fe20000000000 */
[----:B------:R-:W-:Y:S02]  /*7750*/  IMAD.SHL.U32 R13, R13, 0x800000, RZ ;  /* 0x008000000d0d7824 */ /* 0x000fe400078e00ff */
[----:B0-----:R-:W-:Y:S01]  /*7760*/  FMUL R32, R15, R52 ;  /* 0x000000340f207220 */ /* 0x001fe20000400000 */
        /* <DEDUP_REMOVED lines=47> */
.L_x_10758:
        /* <DEDUP_REMOVED lines=12> */
[----:B------:R-:W-:Y:S05]  /*7b20*/  CALL.REL.NOINC `($__internal_168_$__cuda_sm3x_div_rn_noftz_f32_slowpath) ;  /* 0x0000003400a87944 */ /* 0x000fea0003c00000 */
[----:B------:R-:W-:-:S07]  /*7b30*/  IMAD.MOV.U32 R11, RZ, RZ, R7 ;  /* 0x000000ffff0b7224 */ /* 0x000fce00078e0007 */
.L_x_10687:
[----:B------:R-:W-:Y:S05]  /*7b40*/  BSYNC.RECONVERGENT B3 ;  /* 0x0000000000037941 */ /* 0x000fea0003800200 */
.L_x_10686:
        /* <DEDUP_REMOVED lines=12> */
[----:B------:R-:W-:Y:S05]  /*7c10*/  CALL.REL.NOINC `($__internal_168_$__cuda_sm3x_div_rn_noftz_f32_slowpath) ;  /* 0x00000034006c7944 */ /* 0x000fea0003c00000 */
[----:B------:R-:W-:-:S07]  /*7c20*/  MOV R14, R7 ;  /* 0x00000007000e7202 */ /* 0x000fce0000000f00 */
.L_x_10689:
[----:B------:R-:W-:Y:S05]  /*7c30*/  BSYNC.RECONVERGENT B3 ;  /* 0x0000000000037941 */ /* 0x000fea0003800200 */
.L_x_10688:
        /* <DEDUP_REMOVED lines=12> */
[----:B------:R-:W-:Y:S05]  /*7d00*/  CALL.REL.NOINC `($__internal_168_$__cuda_sm3x_div_rn_noftz_f32_slowpath) ;  /* 0x0000003400307944 */ /* 0x000fea0003c00000 */
[----:B------:R-:W-:-:S07]  /*7d10*/  IMAD.MOV.U32 R0, RZ, RZ, R7 ;  /* 0x000000ffff007224 */ /* 0x000fce00078e0007 */
.L_x_10691:
[----:B------:R-:W-:Y:S05]  /*7d20*/  BSYNC.RECONVERGENT B3 ;  /* 0x0000000000037941 */ /* 0x000fea0003800200 */
.L_x_10690:
        /* <DEDUP_REMOVED lines=14> */
.L_x_10693:
[----:B------:R-:W-:Y:S05]  /*7e10*/  BSYNC.RECONVERGENT B3 ;  /* 0x0000000000037941 */ /* 0x000fea0003800200 */
.L_x_10692:
        /* <DEDUP_REMOVED lines=14> */
.L_x_10695:
[----:B------:R-:W-:Y:S05]  /*7f00*/  BSYNC.RECONVERGENT B3 ;  /* 0x0000000000037941 */ /* 0x000fea0003800200 */
.L_x_10694:
        /* <DEDUP_REMOVED lines=14> */
.L_x_10697:
[----:B------:R-:W-:Y:S05]  /*7ff0*/  BSYNC.RECONVERGENT B3 ;  /* 0x0000000000037941 */ /* 0x000fea0003800200 */
.L_x_10696:
        /* <DEDUP_REMOVED lines=14> */
.L_x_10699:
[----:B------:R-:W-:Y:S05]  /*80e0*/  BSYNC.RECONVERGENT B3 ;  /* 0x0000000000037941 */ /* 0x000fea0003800200 */
.L_x_10698:
        /* <DEDUP_REMOVED lines=14> */
.L_x_10701:
[----:B------:R-:W-:Y:S05]  /*81d0*/  BSYNC.RECONVERGENT B3 ;  /* 0x0000000000037941 */ /* 0x000fea0003800200 */
.L_x_10700:
        /* <DEDUP_REMOVED lines=14> */
.L_x_10703:
[----:B------:R-:W-:Y:S05]  /*82c0*/  BSYNC.RECONVERGENT B3 ;  /* 0x0000000000037941 */ /* 0x000fea0003800200 */
.L_x_10702:
        /* <DEDUP_REMOVED lines=14> */
.L_x_10705:
[----:B------:R-:W-:Y:S05]  /*83b0*/  BSYNC.RECONVERGENT B3 ;  /* 0x0000000000037941 */ /* 0x000fea0003800200 */
.L_x_10704:
        /* <DEDUP_REMOVED lines=14> */
.L_x_10707:
[----:B------:R-:W-:Y:S05]  /*84a0*/  BSYNC.RECONVERGENT B3 ;  /* 0x0000000000037941 */ /* 0x000fea0003800200 */
.L_x_10706:
        /* <DEDUP_REMOVED lines=14> */
.L_x_10709:
[----:B------:R-:W-:Y:S05]  /*8590*/  BSYNC.RECONVERGENT B3 ;  /* 0x0000000000037941 */ /* 0x000fea0003800200 */
.L_x_10708:
        /* <DEDUP_REMOVED lines=14> */
.L_x_10711:
[----:B------:R-:W-:Y:S05]  /*8680*/  BSYNC.RECONVERGENT B3 ;  /* 0x0000000000037941 */ /* 0x000fea0003800200 */
.L_x_10710:
        /* <DEDUP_REMOVED lines=12> */
[----:B------:R-:W-:Y:S05]  /*8750*/  CALL.REL.NOINC `($__internal_168_$__cuda_sm3x_div_rn_noftz_f32_slowpath) ;  /* 0x00000028009c7944 */ /* 0x000fea0003c00000 */
[----:B------:R-:W-:-:S07]  /*8760*/  IMAD.MOV.U32 R17, RZ, RZ, R7 ;  /* 0x000000ffff117224 */ /* 0x000fce00078e0007 */
.L_x_10713:
[----:B------:R-:W-:Y:S05]  /*8770*/  BSYNC.RECONVERGENT B3 ;  /* 0x0000000000037941 */ /* 0x000fea0003800200 */
.L_x_10712:
        /* <DEDUP_REMOVED lines=14> */
.L_x_10715:
[----:B------:R-:W-:Y:S05]  /*8860*/  BSYNC.RECONVERGENT B3 ;  /* 0x0000000000037941 */ /* 0x000fea0003800200 */
.L_x_10714:
        /* <DEDUP_REMOVED lines=14> */
.L_x_10717:
[----:B------:R-:W-:Y:S05]  /*8950*/  BSYNC.RECONVERGENT B3 ;  /* 0x0000000000037941 */ /* 0x000fea0003800200 */
.L_x_10716:
        /* <DEDUP_REMOVED lines=14> */
.L_x_10719:
[----:B------:R-:W-:Y:S05]  /*8a40*/  BSYNC.RECONVERGENT B3 ;  /* 0x0000000000037941 */ /* 0x000fea0003800200 */
.L_x_10718:
        /* <DEDUP_REMOVED lines=14> */
.L_x_10721:
[----:B------:R-:W-:Y:S05]  /*8b30*/  BSYNC.RECONVERGENT B3 ;  /* 0x0000000000037941 */ /* 0x000fea0003800200 */
.L_x_10720:
        /* <DEDUP_REMOVED lines=14> */
.L_x_10723:
[----:B------:R-:W-:Y:S05]  /*8c20*/  BSYNC.RECONVERGENT B3 ;  /* 0x0000000000037941 */ /* 0x000fea0003800200 */
.L_x_10722:
        /* <DEDUP_REMOVED lines=14> */
.L_x_10725:
[----:B------:R-:W-:Y:S05]  /*8d10*/  BSYNC.RECONVERGENT B3 ;  /* 0x0000000000037941 */ /* 0x000fea0003800200 */
.L_x_10724:
        /* <DEDUP_REMOVED lines=14> */
.L_x_10727:
[----:B------:R-:W-:Y:S05]  /*8e00*/  BSYNC.RECONVERGENT B3 ;  /* 0x0000000000037941 */ /* 0x000fea0003800200 */
.L_x_10726:
        /* <DEDUP_REMOVED lines=14> */
.L_x_10729:
[----:B------:R-:W-:Y:S05]  /*8ef0*/  BSYNC.RECONVERGENT B3 ;  /* 0x0000000000037941 */ /* 0x000fea0003800200 */
.L_x_10728:
        /* <DEDUP_REMOVED lines=14> */
.L_x_10731:
[----:B------:R-:W-:Y:S05]  /*8fe0*/  BSYNC.RECONVERGENT B3 ;  /* 0x0000000000037941 */ /* 0x000fea0003800200 */
.L_x_10730:
        /* <DEDUP_REMOVED lines=14> */
.L_x_10733:
[----:B------:R-:W-:Y:S05]  /*90d0*/  BSYNC.RECONVERGENT B3 ;  /* 0x0000000000037941 */ /* 0x000fea0003800200 */
.L_x_10732:
        /* <DEDUP_REMOVED lines=14> */
.L_x_10735:
[----:B------:R-:W-:Y:S05]  /*91c0*/  BSYNC.RECONVERGENT B3 ;  /* 0x0000000000037941 */ /* 0x000fea0003800200 */
.L_x_10734:
        /* <DEDUP_REMOVED lines=14> */
.L_x_10737:
[----:B------:R-:W-:Y:S05]  /*92b0*/  BSYNC.RECONVERGENT B3 ;  /* 0x0000000000037941 */ /* 0x000fea0003800200 */
.L_x_10736:
        /* <DEDUP_REMOVED lines=14> */
.L_x_10739:
[----:B------:R-:W-:Y:S05]  /*93a0*/  BSYNC.RECONVERGENT B3 ;  /* 0x0000000000037941 */ /* 0x000fea0003800200 */
.L_x_10738:
        /* <DEDUP_REMOVED lines=14> */
.L_x_10741:
[----:B------:R-:W-:Y:S05]  /*9490*/  BSYNC.RECONVERGENT B3 ;  /* 0x0000000000037941 */ /* 0x000fea0003800200 */
.L_x_10740:
        /* <DEDUP_REMOVED lines=14> */
.L_x_10743:
[----:B------:R-:W-:Y:S05]  /*9580*/  BSYNC.RECONVERGENT B3 ;  /* 0x0000000000037941 */ /* 0x000fea0003800200 */
.L_x_10742:
        /* <DEDUP_REMOVED lines=13> */
.L_x_10745:
[----:B------:R-:W-:Y:S05]  /*9660*/  BSYNC.RECONVERGENT B3 ;  /* 0x0000000000037941 */ /* 0x000fea0003800200 */
.L_x_10744:
        /* <DEDUP_REMOVED lines=70> */
.L_x_10684:
[----:B------:R-:W-:Y:S05]  /*9ad0*/  EXIT ;  /* 0x000000000000794d */ /* 0x000fea0003800000 */
.L_x_10685:
[----:B------:R-:W-:Y:S01]  /*9ae0*/  BSSY B1, `(.L_x_10747) ;  /* 0x0000007000017945 */ /* 0x000fe20003800000 */
[----:B------:R-:W-:Y:S01]  /*9af0*/  IMAD.MOV.U32 R12, RZ, RZ, 0x10 ;  /* 0x00000010ff0c7424 */ /* 0x000fe200078e00ff */
[----:B------:R-:W-:Y:S02]  /*9b00*/  MOV R11, 0x1f ;  /* 0x0000001f000b7802 */ /* 0x000fe40000000f00 */
[----:B------:R-:W-:-:S07]  /*9b10*/  MOV R15, 0xffffffff ;  /* 0xffffffff000f7802 */ /* 0x000fce0000000f00 */
[----:B------:R-:W-:Y:S05]  /*9b20*/  WARPSYNC.COLLECTIVE R15, `(.L_x_10748) ;  /* 0x000000000f087348 */ /* 0x000fea0003c00000 */
[----:B------:R0:W1:Y:S02]  /*9b30*/  SHFL.BFLY P6, R14, R13, R12, R11 ;  /* 0x0c00000c0d0e7389 */ /* 0x00006400000c000b */
[----:B01----:R-:W-:Y:S05]  /*9b40*/  ENDCOLLECTIVE ;  /* 0x000000000000791b */ /* 0x003fea0003800000 */
.L_x_10748:
[----:B------:R-:W-:Y:S05]  /*9b50*/  BSYNC B1 ;  /* 0x0000000000017941 */ /* 0x000fea0003800000 */
.L_x_10747:
        /* <DEDUP_REMOVED lines=9> */
.L_x_10749:
[----:B------:R-:W-:Y:S01]  /*9bf0*/  HFMA2 R12, -RZ, RZ, 0, 2.384185791015625e-07 ;  /* 0x00000004ff0c7431 */ /* 0x000fe200000001ff */
[----:B------:R-:W-:-:S05]  /*9c00*/  FMNMX R0, R13, R14, !PT ;  /* 0x0000000e0d007209 */ /* 0x000fca0007800000 */
[----:B------:R-:W-:-:S07]  /*9c10*/  IMAD.MOV.U32 R13, RZ, RZ, R0 ;  /* 0x000000ffff0d7224 */ /* 0x000fce00078e0000 */
[----:B------:R-:W-:Y:S05]  /*9c20*/  WARPSYNC.COLLECTIVE R15, `(.L_x_10750) ;  /* 0x000000000f087348 */ /* 0x000fea0003c00000 */
[----:B------:R0:W1:Y:S02]  /*9c30*/  SHFL.BFLY P6, R14, R13, R12, R11 ;  /* 0x0c00000c0d0e7389 */ /* 0x00006400000c000b */
[----:B01----:R-:W-:Y:S05]  /*9c40*/  ENDCOLLECTIVE ;  /* 0x000000000000791b */ /* 0x003fea0003800000 */
.L_x_10750:
[----:B------:R-:W-:Y:S01]  /*9c50*/  IMAD.MOV.U32 R12, RZ, RZ, 0x2 ;  /* 0x00000002ff0c7424 */ /* 0x000fe200078e00ff */
[----:B------:R-:W-:-:S04]  /*9c60*/  FMNMX R2, R0, R14, !PT ;  /* 0x0000000e00027209 */ /* 0x000fc80007800000 */
[----:B------:R-:W-:-:S07]  /*9c70*/  MOV R13, R2 ;  /* 0x00000002000d7202 */ /* 0x000fce0000000f00 */
[----:B------:R-:W-:Y:S05]  /*9c80*/  WARPSYNC.COLLECTIVE R15, `(.L_x_10751) ;  /* 0x000000000f087348 */ /* 0x000fea0003c00000 */
[----:B------:R0:W1:Y:S02]  /*9c90*/  SHFL.BFLY P6, R14, R13, R12, R11 ;  /* 0x0c00000c0d0e7389 */ /* 0x00006400000c000b */
[----:B01----:R-:W-:Y:S05]  /*9ca0*/  ENDCOLLECTIVE ;  /* 0x000000000000791b */ /* 0x003fea0003800000 */
.L_x_10751:
[----:B------:R-:W-:Y:S01]  /*9cb0*/  HFMA2 R12, -RZ, RZ, 0, 5.9604644775390625e-08 ;  /* 0x00000001ff0c7431 */ /* 0x000fe200000001ff */
[----:B------:R-:W-:-:S04]  /*9cc0*/  FMNMX R3, R2, R14, !PT ;  /* 0x0000000e02037209 */ /* 0x000fc80007800000 */
[----:B------:R-:W-:-:S07]  /*9cd0*/  MOV R13, R3 ;  /* 0x00000003000d7202 */ /* 0x000fce0000000f00 */
[----:B------:R-:W-:Y:S05]  /*9ce0*/  WARPSYNC.COLLECTIVE R15, `(.L_x_10752) ;  /* 0x000000000f087348 */ /* 0x000fea0003c00000 */
[----:B------:R0:W1:Y:S02]  /*9cf0*/  SHFL.BFLY P6, R14, R13, R12, R11 ;  /* 0x0c00000c0d0e7389 */ /* 0x00006400000c000b */
[----:B01----:R-:W-:Y:S05]  /*9d00*/  ENDCOLLECTIVE ;  /* 0x000000000000791b */ /* 0x003fea0003800000 */
.L_x_10752:
        /* <DEDUP_REMOVED lines=35> */
[-C--:B------:R-:W-:Y:S01]  /*9f40*/  FFMA.SAT R10, R0, R35.reuse, 0.5 ;  /* 0x3f000000000a7423 */ /* 0x080fe20000002023 */
[-C--:B------:R-:W-:Y:S01]  /*9f50*/  FFMA.SAT R18, R11, R35.reuse, 0.5 ;  /* 0x3f0000000b127423 */ /* 0x080fe20000002023 */
[C---:B------:R-:W-:Y:S01]  /*9f60*/  FFMA R16, R9.reuse, 1.4426950216293334961, -R16 ;  /* 0x3fb8aa3b09107823 */ /* 0x040fe20000000810 */
[----:B------:R-:W-:Y:S01]  /*9f70*/  FFMA.SAT R22, R12, R35, 0.5 ;  /* 0x3f0000000c167423 */ /* 0x000fe20000002023 */
[-C--:B------:R-:W-:Y:S01]  /*9f80*/  FFMA.RM R10, R10, R41.reuse, 12582913 ;  /* 0x4b4000010a0a7423 */ /* 0x080fe20000004029 */
[-C--:B------:R-:W-:Y:S01]  /*9f90*/  FFMA.RM R18, R18, R41.reuse, 12582913 ;  /* 0x4b40000112127423 */ /* 0x080fe20000004029 */
[----:B------:R-:W-:Y:S01]  /*9fa0*/  FFMA R16, R9, 1.925963033500011079e-08, R16 ;  /* 0x32a5706009107823 */ /* 0x000fe20000000010 */
[----:B------:R-:W-:Y:S01]  /*9fb0*/  FFMA.RM R22, R22, R41, 12582913 ;  /* 0x4b40000116167423 */ /* 0x000fe20000004029 */
[----:B------:R-:W-:Y:S01]  /*9fc0*/  FADD R9, R10, -12583039 ;  /* 0xcb40007f0a097421 */ /* 0x000fe20000000000 */
[----:B------:R-:W-:-:S02]  /*9fd0*/  FADD R20, R18, -12583039 ;  /* 0xcb40007f12147421 */ /* 0x000fc40000000000 */
[----:B------:R-:W-:Y:S01]  /*9fe0*/  FADD R21, R22, -12583039 ;  /* 0xcb40007f16157421 */ /* 0x000fe20000000000 */
[----:B------:R-:W-:Y:S01]  /*9ff0*/  FFMA R9, R0, 1.4426950216293334961, -R9 ;  /* 0x3fb8aa3b00097823 */ /* 0x000fe20000000809 */
[----:B------:R-:W0:Y:S01]  /*a000*/  MUFU.EX2 R16, R16 ;  /* 0x0000001000107308 */ /* 0x000e220000000800 */
[C---:B------:R-:W-:Y:S01]  /*a010*/  FFMA R20, R11.reuse, 1.4426950216293334961, -R20 ;  /* 0x3fb8aa3b0b147823 */ /* 0x040fe20000000814 */
[----:B------:R-:W-:Y:S01]  /*a020*/  FFMA R21, R12, 1.4426950216293334961, -R21 ;  /* 0x3fb8aa3b0c157823 */ /* 0x000fe20000000815 */
[----:B------:R-:W-:Y:S01]  /*a030*/  FFMA R9, R0, 1.925963033500011079e-08, R9 ;  /* 0x32a5706000097823 */ /* 0x000fe20000000009 */
[----:B------:R-:W-:Y:S02]  /*a040*/  IMAD.SHL.U32 R0, R10, 0x800000, RZ ;  /* 0x008000000a007824 */ /* 0x000fe400078e00ff */
[----:B------:R-:W-:Y:S01]  /*a050*/  FFMA.SAT R10, R2, R35, 0.5 ;  /* 0x3f000000020a7423 */ /* 0x000fe20000002023 */
[----:B------:R-:W-:Y:S01]  /*a060*/  FFMA R20, R11, 1.925963033500011079e-08, R20 ;  /* 0x32a570600b147823 */ /* 0x000fe20000000014 */
[----:B------:R-:W-:Y:S01]  /*a070*/  FFMA R12, R12, 1.925963033500011079e-08, R21 ;  /* 0x32a570600c0c7823 */ /* 0x000fe20000000015 */
[----:B------:R-:W-:Y:S01]  /*a080*/  SHF.L.U32 R21, R22, 0x17, RZ ;  /* 0x0000001716157819 */ /* 0x000fe200000006ff */
[----:B------:R-:W-:Y:S01]  /*a090*/  FFMA.RM R10, R10, R41, 12582913 ;  /* 0x4b4000010a0a7423 */ /* 0x000fe20000004029 */
[----:B------:R-:W1:Y:S01]  /*a0a0*/  MUFU.EX2 R9, R9 ;  /* 0x0000000900097308 */ /* 0x000e620000000800 */
[----:B------:R-:W-:-:S02]  /*a0b0*/  FFMA.SAT R22, R74, R35, 0.5 ;  /* 0x3f0000004a167423 */ /* 0x000fc40000002023 */
[----:B------:R-:W-:Y:S02]  /*a0c0*/  FADD R17, R10, -12583039 ;  /* 0xcb40007f0a117421 */ /* 0x000fe40000000000 */
[----:B------:R-:W-:Y:S02]  /*a0d0*/  FFMA.RM R22, R22, R41, 12582913 ;  /* 0x4b40000116167423 */ /* 0x000fe40000004029 */
[C---:B------:R-:W-:Y:S01]  /*a0e0*/  FFMA R17, R2.reuse, 1.4426950216293334961, -R17 ;  /* 0x3fb8aa3b02117823 */ /* 0x040fe20000000811 */
[----:B0-----:R-:W-:Y:S01]  /*a0f0*/  FMUL R7, R7, R16 ;  /* 0x0000001007077220 */ /* 0x001fe20000400000 */
[----:B------:R-:W-:Y:S02]  /*a100*/  MUFU.EX2 R20, R20 ;  /* 0x0000001400147308 */ /* 0x000fe40000000800 */
[----:B------:R-:W-:Y:S01]  /*a110*/  FFMA R17, R2, 1.925963033500011079e-08, R17 ;  /* 0x32a5706002117823 */ /* 0x000fe20000000011 */
[----:B------:R-:W-:Y:S01]  /*a120*/  SHF.L.U32 R2, R10, 0x17, RZ ;  /* 0x000000170a027819 */ /* 0x000fe200000006ff */
[----:B------:R-:W-:-:S04]  /*a130*/  FFMA.SAT R10, R3, R35, 0.5 ;  /* 0x3f000000030a7423 */ /* 0x000fc80000002023 */
[----:B------:R-:W-:Y:S01]  /*a140*/  FFMA.RM R10, R10, R41, 12582913 ;  /* 0x4b4000010a0a7423 */ /* 0x000fe20000004029 */
[----:B-1----:R-:W-:Y:S01]  /*a150*/  FMUL R0, R0, R9 ;  /* 0x0000000900007220 */ /* 0x002fe20000400000 */
[----:B------:R-:W0:Y:S02]  /*a160*/  MUFU.EX2 R17, R17 ;  /* 0x0000001100117308 */ /* 0x000e240000000800 */
[----:B------:R-:W-:-:S04]  /*a170*/  FADD R16, R10, -12583039 ;  /* 0xcb40007f0a107421 */ /* 0x000fc80000000000 */
[C---:B------:R-:W-:Y:S02]  /*a180*/  FFMA R16, R3.reuse, 1.4426950216293334961, -R16 ;  /* 0x3fb8aa3b03107823 */ /* 0x040fe40000000810 */
[----:B------:R-:W1:Y:S02]  /*a190*/  MUFU.EX2 R12, R12 ;  /* 0x0000000c000c7308 */ /* 0x000e640000000800 */
[----:B------:R-:W-:Y:S01]  /*a1a0*/  FFMA R16, R3, 1.925963033500011079e-08, R16 ;  /* 0x32a5706003107823 */ /* 0x000fe20000000010 */
[----:B------:R-:W-:Y:S01]  /*a1b0*/  SHF.L.U32 R3, R10, 0x17, RZ ;  /* 0x000000170a037819 */ /* 0x000fe200000006ff */
[----:B------:R-:W-:-:S04]  /*a1c0*/  FFMA.SAT R10, R4, R35, 0.5 ;  /* 0x3f000000040a7423 */ /* 0x000fc80000002023 */
[----:B------:R-:W-:Y:S01]  /*a1d0*/  FFMA.RM R10, R10, R41, 12582913 ;  /* 0x4b4000010a0a7423 */ /* 0x000fe20000004029 */
[----:B------:R-:W2:Y:S01]  /*a1e0*/  MUFU.EX2 R16, R16 ;  /* 0x0000001000107308 */ /* 0x000ea20000000800 */
[----:B0-----:R-:W-:Y:S02]  /*a1f0*/  FMUL R2, R2, R17 ;  /* 0x0000001102027220 */ /* 0x001fe40000400000 */
[----:B------:R-:W-:-:S04]  /*a200*/  FADD R9, R10, -12583039 ;  /* 0xcb40007f0a097421 */ /* 0x000fc80000000000 */
[----:B------:R-:W-:Y:S01]  /*a210*/  FFMA R9, R4, 1.4426950216293334961, -R9 ;  /* 0x3fb8aa3b04097823 */ /* 0x000fe20000000809 */
[----:B-1----:R-:W-:Y:S01]  /*a220*/  FMUL R21, R21, R12 ;  /* 0x0000000c15157220 */ /* 0x002fe20000400000 */
[-C--:B------:R-:W-:Y:S02]  /*a230*/  FFMA.SAT R12, R68, R35.reuse, 0.5 ;  /* 0x3f000000440c7423 */ /* 0x080fe40000002023 */
[----:B------:R-:W-:Y:S01]  /*a240*/  FFMA R9, R4, 1.925963033500011079e-08, R9 ;  /* 0x32a5706004097823 */ /* 0x000fe20000000009 */
[----:B------:R-:W-:Y:S02]  /*a250*/  IMAD.SHL.U32 R4, R10, 0x800000, RZ ;  /* 0x008000000a047824 */ /* 0x000fe400078e00ff */
[----:B------:R-:W-:Y:S01]  /*a260*/  FFMA.SAT R10, R5, R35, 0.5 ;  /* 0x3f000000050a7423 */ /* 0x000fe20000002023 */
[----:B------:R-:W-:-:S03]  /*a270*/  FFMA.RM R12, R12, R41, 12582913 ;  /* 0x4b4000010c0c7423 */ /* 0x000fc60000004029 */
[----:B------:R-:W-:Y:S01]  /*a280*/  FFMA.RM R10, R10, R41, 12582913 ;  /* 0x4b4000010a0a7423 */ /* 0x000fe20000004029 */
[----:B--2---:R-:W-:Y:S01]  /*a290*/  FMUL R3, R3, R16 ;  /* 0x0000001003037220 */ /* 0x004fe20000400000 */
[----:B------:R-:W0:Y:S01]  /*a2a0*/  MUFU.EX2 R9, R9 ;  /* 0x0000000900097308 */ /* 0x000e220000000800 */
[----:B------:R-:W-:Y:S01]  /*a2b0*/  FADD R23, R12, -12583039 ;  /* 0xcb40007f0c177421 */ /* 0x000fe20000000000 */
[----:B------:R-:W-:Y:S01]  /*a2c0*/  FADD R16, R10, -12583039 ;  /* 0xcb40007f0a107421 */ /* 0x000fe20000000000 */
[----:B------:R-:W-:Y:S02]  /*a2d0*/  SHF.L.U32 R12, R12, 0x17, RZ ;  /* 0x000000170c0c7819 */ /* 0x000fe400000006ff */
[----:B------:R-:W-:Y:S01]  /*a2e0*/  FFMA R23, R68, 1.4426950216293334961, -R23 ;  /* 0x3fb8aa3b44177823 */ /* 0x000fe20000000817 */
[----:B------:R-:W-:-:S03]  /*a2f0*/  FFMA R16, R5, 1.4426950216293334961, -R16 ;  /* 0x3fb8aa3b05107823 */ /* 0x000fc60000000810 */
[----:B------:R-:W-:Y:S01]  /*a300*/  FFMA R68, R68, 1.925963033500011079e-08, R23 ;  /* 0x32a5706044447823 */ /* 0x000fe20000000017 */
[----:B------:R-:W-:Y:S01]  /*a310*/  FFMA R16, R5, 1.925963033500011079e-08, R16 ;  /* 0x32a5706005107823 */ /* 0x000fe20000000010 */
[----:B------:R-:W-:Y:S01]  /*a320*/  SHF.L.U32 R5, R10, 0x17, RZ ;  /* 0x000000170a057819 */ /* 0x000fe200000006ff */
        /* <DEDUP_REMOVED lines=8> */
[----:B------:R-:W-:Y:S01]  /*a3b0*/  SHF.L.U32 R6, R10, 0x17, RZ ;  /* 0x000000170a067819 */ /* 0x000fe200000006ff */
[----:B------:R-:W-:Y:S01]  /*a3c0*/  FFMA.SAT R10, R8, R35, 0.5 ;  /* 0x3f000000080a7423 */ /* 0x000fe20000002023 */
[----:B-1----:R-:W-:Y:S01]  /*a3d0*/  FMUL R23, R12, R23 ;  /* 0x000000170c177220 */ /* 0x002fe20000400000 */
[----:B------:R-:W-:Y:S02]  /*a3e0*/  FFMA.SAT R12, R13, R35, 0.5 ;  /* 0x3f0000000d0c7423 */ /* 0x000fe40000002023 */
[-C--:B------:R-:W-:Y:S01]  /*a3f0*/  FFMA.RM R10, R10, R41.reuse, 12582913 ;  /* 0x4b4000010a0a7423 */ /* 0x080fe20000004029 */
[----:B------:R-:W1:Y:S01]  /*a400*/  MUFU.EX2 R9, R9 ;  /* 0x0000000900097308 */ /* 0x000e620000000800 */
[----:B------:R-:W-:Y:S02]  /*a410*/  FFMA.RM R12, R12, R41, 12582913 ;  /* 0x4b4000010c0c7423 */ /* 0x000fe40000004029 */
[C---:B------:R-:W-:Y:S01]  /*a420*/  FADD R17, R10.reuse, -12583039 ;  /* 0xcb40007f0a117421 */ /* 0x040fe20000000000 */
[----:B------:R-:W-:-:S02]  /*a430*/  IMAD.SHL.U32 R10, R10, 0x800000, RZ ;  /* 0x008000000a0a7824 */ /* 0x000fc400078e00ff */
[----:B0-----:R-:W-:Y:S01]  /*a440*/  FMUL R5, R5, R16 ;  /* 0x0000001005057220 */ /* 0x001fe20000400000 */
[----:B------:R-:W-:Y:S01]  /*a450*/  FADD R24, R12, -12583039 ;  /* 0xcb40007f0c187421 */ /* 0x000fe20000000000 */
[----:B------:R-:W-:Y:S01]  /*a460*/  FFMA R17, R8, 1.4426950216293334961, -R17 ;  /* 0x3fb8aa3b08117823 */ /* 0x000fe20000000811 */
[----:B------:R-:W-:Y:S02]  /*a470*/  SHF.L.U32 R12, R12, 0x17, RZ ;  /* 0x000000170c0c7819 */ /* 0x000fe400000006ff */
[C---:B------:R-:W-:Y:S01]  /*a480*/  FFMA R24, R13.reuse, 1.4426950216293334961, -R24 ;  /* 0x3fb8aa3b0d187823 */ /* 0x040fe20000000818 */
[----:B------:R-:W-:Y:S01]  /*a490*/  FFMA R17, R8, 1.925963033500011079e-08, R17 ;  /* 0x32a5706008117823 */ /* 0x000fe20000000011 */
[----:B------:R-:W-:Y:S02]  /*a4a0*/  FFMA.SAT R8, R34, R35, 0.5 ;  /* 0x3f00000022087423 */ /* 0x000fe40000002023 */
[----:B------:R-:W-:Y:S02]  /*a4b0*/  FFMA R13, R13, 1.925963033500011079e-08, R24 ;  /* 0x32a570600d0d7823 */ /* 0x000fe40000000018 */
[----:B------:R-:W-:Y:S01]  /*a4c0*/  FFMA.RM R8, R8, R41, 12582913 ;  /* 0x4b40000108087423 */ /* 0x000fe20000004029 */
[----:B-1----:R-:W-:Y:S01]  /*a4d0*/  FMUL R6, R6, R9 ;  /* 0x0000000906067220 */ /* 0x002fe20000400000 */
[----:B------:R-:W0:Y:S02]  /*a4e0*/  MUFU.EX2 R17, R17 ;  /* 0x0000001100117308 */ /* 0x000e240000000800 */
[C---:B------:R-:W-:Y:S01]  /*a4f0*/  FADD R9, R8.reuse, -12583039 ;  /* 0xcb40007f08097421 */ /* 0x040fe20000000000 */
[----:B------:R-:W-:-:S03]  /*a500*/  SHF.L.U32 R8, R8, 0x17, RZ ;  /* 0x0000001708087819 */ /* 0x000fc600000006ff */
[C---:B------:R-:W-:Y:S02]  /*a510*/  FFMA R9, R34.reuse, 1.4426950216293334961, -R9 ;  /* 0x3fb8aa3b22097823 */ /* 0x040fe40000000809 */
[----:B------:R-:W1:Y:S02]  /*a520*/  MUFU.EX2 R13, R13 ;  /* 0x0000000d000d7308 */ /* 0x000e640000000800 */
[----:B------:R-:W-:-:S06]  /*a530*/  FFMA R34, R34, 1.925963033500011079e-08, R9 ;  /* 0x32a5706022227823 */ /* 0x000fcc0000000009 */
[----:B------:R-:W2:Y:S01]  /*a540*/  MUFU.EX2 R9, R34 ;  /* 0x0000002200097308 */ /* 0x000ea20000000800 */
[----:B0-----:R-:W-:Y:S01]  /*a550*/  FMUL R16, R10, R17 ;  /* 0x000000110a107220 */ /* 0x001fe20000400000 */
[----:B-1----:R-:W-:Y:S01]  /*a560*/  FMUL R24, R12, R13 ;  /* 0x0000000d0c187220 */ /* 0x002fe20000400000 */
[----:B------:R-:W-:-:S04]  /*a570*/  FFMA.SAT R12, R76, R35, 0.5 ;  /* 0x3f0000004c0c7423 */ /* 0x000fc80000002023 */
[----:B------:R-:W-:Y:S01]  /*a580*/  FFMA.RM R12, R12, R41, 12582913 ;  /* 0x4b4000010c0c7423 */ /* 0x000fe20000004029 */
[----:B--2---:R-:W-:Y:S01]  /*a590*/  FMUL R10, R8, R9 ;  /* 0x00000009080a7220 */ /* 0x004fe20000400000 */
        /* <DEDUP_REMOVED lines=16> */
[----:B------:R-:W-:Y:S01]  /*a6a0*/  SHF.L.U32 R17, R18, 0x17, RZ ;  /* 0x0000001712117819 */ /* 0x000fe200000006ff */
[----:B------:R-:W-:-:S04]  /*a6b0*/  FFMA.SAT R18, R64, R35, 0.5 ;  /* 0x3f00000040127423 */ /* 0x000fc80000002023 */
[----:B------:R-:W-:Y:S01]  /*a6c0*/  FFMA.RM R18, R18, R41, 12582913 ;  /* 0x4b40000112127423 */ /* 0x000fe20000004029 */
[----:B------:R-:W-:Y:S01]  /*a6d0*/  FMUL R17, R17, R20 ;  /* 0x0000001411117220 */ /* 0x000fe20000400000 */
[----:B------:R-:W-:Y:S02]  /*a6e0*/  FFMA.SAT R20, R70, R35, 0.5 ;  /* 0x3f00000046147423 */ /* 0x000fe40000002023 */
[C---:B------:R-:W-:Y:S01]  /*a6f0*/  FADD R11, R18.reuse, -12583039 ;  /* 0xcb40007f120b7421 */ /* 0x040fe20000000000 */
[----:B------:R-:W-:Y:S01]  /*a700*/  SHF.L.U32 R18, R18, 0x17, RZ ;  /* 0x0000001712127819 */ /* 0x000fe200000006ff */
[----:B------:R-:W-:Y:S02]  /*a710*/  FFMA.RM R20, R20, R41, 12582913 ;  /* 0x4b40000114147423 */ /* 0x000fe40000004029 */
[----:B------:R-:W-:Y:S02]  /*a720*/  FFMA R11, R64, 1.4426950216293334961, -R11 ;  /* 0x3fb8aa3b400b7823 */ /* 0x000fe4000000080b */
[----:B------:R-:W-:-:S02]  /*a730*/  FADD R19, R20, -12583039 ;  /* 0xcb40007f14137421 */ /* 0x000fc40000000000 */
[----:B------:R-:W-:Y:S02]  /*a740*/  FFMA R11, R64, 1.925963033500011079e-08, R11 ;  /* 0x32a57060400b7823 */ /* 0x000fe4000000000b */
[----:B------:R-:W-:-:S04]  /*a750*/  FFMA R19, R70, 1.4426950216293334961, -R19 ;  /* 0x3fb8aa3b46137823 */ /* 0x000fc80000000813 */
[----:B------:R-:W0:Y:S01]  /*a760*/  MUFU.EX2 R11, R11 ;  /* 0x0000000b000b7308 */ /* 0x000e220000000800 */
        /* <DEDUP_REMOVED lines=8> */
[----:B------:R-:W-:Y:S01]  /*a7f0*/  FFMA R11, R72, 1.4426950216293334961, -R11 ;  /* 0x3fb8aa3b480b7823 */ /* 0x000fe2000000080b */
[----:B-1----:R-:W-:-:S03]  /*a800*/  FMUL R19, R19, R70 ;  /* 0x0000004613137220 */ /* 0x002fc60000400000 */
        /* <DEDUP_REMOVED lines=37> */
[----:B------:R-:W-:-:S03]  /*aa60*/  MOV R15, 0xffffffff ;  /* 0xffffffff000f7802 */ /* 0x000fc60000000f00 */
        /* <DEDUP_REMOVED lines=49> */
[----:B------:R-:W-:-:S03]  /*ad80*/  IMAD.SHL.U32 R12, R12, 0x800000, RZ ;  /* 0x008000000c0c7824 */ /* 0x000fc600078e00ff */
        /* <DEDUP_REMOVED lines=43> */
.L_x_10753:
[----:B------:R-:W-:Y:S02]  /*b040*/  IMAD.MOV.U32 R12, RZ, RZ, 0x8 ;  /* 0x00000008ff0c7424 */ /* 0x000fe400078e00ff */
[----:B------:R-:W-:-:S05]  /*b050*/  FADD R38, R13, R14 ;  /* 0x0000000e0d267221 */ /* 0x000fca0000000000 */
[----:B------:R-:W-:-:S07]  /*b060*/  MOV R13, R38 ;  /* 0x00000026000d7202 */ /* 0x000fce0000000f00 */
[----:B------:R-:W-:Y:S05]  /*b070*/  WARPSYNC.COLLECTIVE R15, `(.L_x_10754) ;  /* 0x000000000f087348 */ /* 0x000fea0003c00000 */
[----:B------:R0:W1:Y:S02]  /*b080*/  SHFL.BFLY P6, R14, R13, R12, R11 ;  /* 0x0c00000c0d0e7389 */ /* 0x00006400000c000b */
[----:B01----:R-:W-:Y:S05]  /*b090*/  ENDCOLLECTIVE ;  /* 0x000000000000791b */ /* 0x003fea0003800000 */
.L_x_10754:
[----:B------:R-:W-:Y:S02]  /*b0a0*/  HFMA2 R12, -RZ, RZ, 0, 2.384185791015625e-07 ;  /* 0x00000004ff0c7431 */ /* 0x000fe400000001ff */
[----:B------:R-:W-:-:S05]  /*b0b0*/  FADD R39, R38, R14 ;  /* 0x0000000e26277221 */ /* 0x000fca0000000000 */
[----:B------:R-:W-:-:S07]  /*b0c0*/  MOV R13, R39 ;  /* 0x00000027000d7202 */ /* 0x000fce0000000f00 */
[----:B------:R-:W-:Y:S05]  /*b0d0*/  WARPSYNC.COLLECTIVE R15, `(.L_x_10755) ;  /* 0x000000000f087348 */ /* 0x000fea0003c00000 */
[----:B------:R0:W1:Y:S02]  /*b0e0*/  SHFL.BFLY P6, R14, R13, R12, R11 ;  /* 0x0c00000c0d0e7389 */ /* 0x00006400000c000b */
[----:B01----:R-:W-:Y:S05]  /*b0f0*/  ENDCOLLECTIVE ;  /* 0x000000000000791b */ /* 0x003fea0003800000 */
.L_x_10755:
[----:B------:R-:W-:Y:S01]  /*b100*/  MOV R12, 0x2 ;  /* 0x00000002000c7802 */ /* 0x000fe20000000f00 */
[----:B------:R-:W-:-:S04]  /*b110*/  FADD R40, R39, R14 ;  /* 0x0000000e27287221 */ /* 0x000fc80000000000 */
[----:B------:R-:W-:-:S07]  /*b120*/  IMAD.MOV.U32 R13, RZ, RZ, R40 ;  /* 0x000000ffff0d7224 */ /* 0x000fce00078e0028 */
[----:B------:R-:W-:Y:S05]  /*b130*/  WARPSYNC.COLLECTIVE R15, `(.L_x_10756) ;  /* 0x000000000f087348 */ /* 0x000fea0003c00000 */
[----:B------:R0:W1:Y:S02]  /*b140*/  SHFL.BFLY P6, R14, R13, R12, R11 ;  /* 0x0c00000c0d0e7389 */ /* 0x00006400000c000b */
[----:B01----:R-:W-:Y:S05]  /*b150*/  ENDCOLLECTIVE ;  /* 0x000000000000791b */ /* 0x003fea0003800000 */
.L_x_10756:
[----:B------:R-:W-:Y:S02]  /*b160*/  IMAD.MOV.U32 R12, RZ, RZ, 0x1 ;  /* 0x00000001ff0c7424 */ /* 0x000fe400078e00ff */
[----:B------:R-:W-:-:S05]  /*b170*/  FADD R41, R40, R14 ;  /* 0x0000000e28297221 */ /* 0x000fca0000000000 */
[----:B------:R-:W-:-:S07]  /*b180*/  MOV R13, R41 ;  /* 0x00000029000d7202 */ /* 0x000fce0000000f00 */
[----:B------:R-:W-:Y:S05]  /*b190*/  WARPSYNC.COLLECTIVE R15, `(.L_x_10757) ;  /* 0x000000000f087348 */ /* 0x000fea0003c00000 */
[----:B------:R0:W1:Y:S02]  /*b1a0*/  SHFL.BFLY P6, R14, R13, R12, R11 ;  /* 0x0c00000c0d0e7389 */ /* 0x00006400000c000b */
[----:B01----:R-:W-:Y:S05]  /*b1b0*/  ENDCOLLECTIVE ;  /* 0x000000000000791b */ /* 0x003fea0003800000 */
.L_x_10757:
[----:B------:R-:W-:Y:S05]  /*b1c0*/  BRA `(.L_x_10758) ;  /* 0xffffffc800247947 */ /* 0x000fea000383ffff */
        .weak           $__internal_168_$__cuda_sm3x_div_rn_noftz_f32_slowpath
        .type           $__internal_168_$__cuda_sm3x_div_rn_noftz_f32_slowpath,@function
        .size           $__internal_168_$__cuda_sm3x_div_rn_noftz_f32_slowpath,(.L_x_37545 - $__internal_168_$__cuda_sm3x_div_rn_noftz_f32_slowpath)
$__internal_168_$__cuda_sm3x_div_rn_noftz_f32_slowpath:
        /* <DEDUP_REMOVED lines=34> */
.L_x_10760:
        /* <DEDUP_REMOVED lines=51> */
.L_x_10767:
[----:B------:R-:W-:-:S04]  /*b720*/  LOP3.LUT R7, R7, 0x80000000, RZ, 0xc0, !PT ;  /* 0x8000000007077812 */ /* 0x000fc800078ec0ff */
[----:B------:R-:W-:Y:S01]  /*b730*/  LOP3.LUT R7, R7, 0x7f800000, RZ, 0xfc, !PT ;  /* 0x7f80000007077812 */ /* 0x000fe200078efcff */
[----:B------:R-:W-:Y:S06]  /*b740*/  BRA `(.L_x_10768) ;  /* 0x0000000000047947 */ /* 0x000fec0003800000 */
.L_x_10766:
[----:B------:R-:W-:-:S07]  /*b750*/  IMAD R7, R46, 0x800000, R7 ;  /* 0x008000002e077824 */ /* 0x000fce00078e0207 */
.L_x_10768:
[----:B------:R-:W-:Y:S05]  /*b760*/  BSYNC.RECONVERGENT B2 ;  /* 0x0000000000027941 */ /* 0x000fea0003800200 */
.L_x_10765:
[----:B------:R-:W-:Y:S05]  /*b770*/  BRA `(.L_x_10769) ;  /* 0x0000000000207947 */ /* 0x000fea0003800000 */
.L_x_10764:
[----:B------:R-:W-:-:S04]  /*b780*/  LOP3.LUT R7, R12, 0x80000000, R7, 0x48, !PT ;  /* 0x800000000c077812 */ /* 0x000fc800078e4807 */
[----:B------:R-:W-:Y:S01]  /*b790*/  LOP3.LUT R7, R7, 0x7f800000, RZ, 0xfc, !PT ;  /* 0x7f80000007077812 */ /* 0x000fe200078efcff */
[----:B------:R-:W-:Y:S06]  /*b7a0*/  BRA `(.L_x_10769) ;  /* 0x0000000000147947 */ /* 0x000fec0003800000 */
.L_x_10763:
[----:B------:R-:W-:Y:S01]  /*b7b0*/  LOP3.LUT R7, R12, 0x80000000, R7, 0x48, !PT ;  /* 0x800000000c077812 */ /* 0x000fe200078e4807 */
[----:B------:R-:W-:Y:S06]  /*b7c0*/  BRA `(.L_x_10769) ;  /* 0x00000000000c7947 */ /* 0x000fec0003800000 */
.L_x_10762:
[----:B------:R-:W0:Y:S01]  /*b7d0*/  MUFU.RSQ R7, -QNAN ;  /* 0xffc0000000077908 */ /* 0x000e220000001400 */
[----:B------:R-:W-:Y:S05]  /*b7e0*/  BRA `(.L_x_10769) ;  /* 0x0000000000047947 */ /* 0x000fea0003800000 */
.L_x_10761:
[----:B------:R-:W-:-:S07]  /*b7f0*/  FADD.FTZ R7, R7, R12 ;  /* 0x0000000c07077221 */ /* 0x000fce0000010000 */
.L_x_10769:
[----:B------:R-:W-:Y:S05]  /*b800*/  BSYNC.RECONVERGENT B1 ;  /* 0x0000000000017941 */ /* 0x000fea0003800200 */
.L_x_10759:
[----:B------:R-:W-:Y:S01]  /*b810*/  HFMA2 R13, -RZ, RZ, 0, 0 ;  /* 0x00000000ff0d7431 */ /* 0x000fe200000001ff */
[----:B------:R-:W-:-:S04]  /*b820*/  MOV R12, R15 ;  /* 0x0000000f000c7202 */ /* 0x000fc80000000f00 */
[----:B0-----:R-:W-:Y:S05]  /*b830*/  RET.REL.NODEC R12 `(_Z15SoftmaxWarpImplI22BroadcastScaleMaskLoadIffbLm3EiE11DirectStoreIffEfLi1ELi30ELi32ELi1ELb0EL9Algorithm0EEvT_T0_ll) ;  /* 0xffffff440cf07950 */ /* 0x001fea0003c3ffff */
.L_x_10770:
        /* <DEDUP_REMOVED lines=12> */
.L_x_37545:


//--------------------- .text._Z15SoftmaxWarpImplI22BroadcastScaleMaskLoadIffbLm3EiE11DirectStoreIffEfLi1ELi29ELi32ELi1ELb1EL9Algorithm0EEvT_T0_ll --------------------------
	.section	.text._Z15SoftmaxWarpImplI22BroadcastScaleMaskLoadIffbLm3EiE11DirectStoreIffEfLi1ELi29ELi32ELi1ELb1EL9Algorithm0EEvT_T0_ll,"ax",@progbits
	.align	128
        .global         _Z15SoftmaxWarpImplI22BroadcastScaleMaskLoadIffbLm3EiE11DirectStoreIffEfLi1ELi29ELi32ELi1ELb1EL9Algorithm0EEvT_T0_ll
        .type           _Z15SoftmaxWarpImplI22BroadcastScaleMaskLoadIffbLm3EiE11DirectStoreIffEfLi1ELi29ELi32ELi1ELb1EL9Algorithm0EEvT_T0_ll,@function
        .size           _Z15SoftmaxWarpImplI22BroadcastScaleMaskLoadIffbLm3EiE11DirectStoreIffEfLi1ELi29ELi32ELi1ELb1EL9Algorithm0EEvT_T0_ll,(.L_x_37546 - _Z15SoftmaxWarpImplI22BroadcastScaleMaskLoadIffbLm3EiE11DirectStoreIffEfLi1ELi29ELi32ELi1ELb1EL9Algorithm0EEvT_T0_ll)
        .other          _Z15SoftmaxWarpImplI22BroadcastScaleMaskLoadIffbLm3EiE11DirectStoreIffEfLi1ELi29ELi32ELi1ELb1EL9Algorithm0EEvT_T0_ll,@"STO_CUDA_ENTRY STV_DEFAULT"
_Z15SoftmaxWarpImplI22BroadcastScaleMaskLoadIffbLm3EiE11DirectStoreIffEfLi1ELi29ELi32ELi1ELb1EL9Algorithm0EEvT_T0_ll:
.text._Z15SoftmaxWarpImplI22BroadcastScaleMaskLoadIffbLm3EiE11DirectStoreIffEfLi1ELi29ELi32ELi1ELb1EL9Algorithm0EEvT_T0_ll:
        /* <DEDUP_REMOVED lines=29> */
.L_x_10771:
        /* <DEDUP_REMOVED lines=20> */
.L_x_10890:
[----:B---3--:R-:W0:Y:S01]  /*0310*/  LDC.64 R2, c[0x0][0x408] ;  /* 0x00010200ff027b82 */ /* 0x008e220000000a00 */
[C---:B------:R-:W-:Y:S01]  /*0320*/  IADD3 R7, PT, PT, R55.reuse, 0x40, RZ ;  /* 0x0000004037077810 */ /* 0x040fe20007ffe0ff */
[----:B------:R-:W-:Y:S01]  /*0330*/  BSSY.RECONVERGENT B1, `(.L_x_10773) ;  /* 0x0000060000017945 */ /* 0x000fe20003800200 */
[----:B------:R-:W-:Y:S01]  /*0340*/  IMAD.MOV.U32 R4, RZ, RZ, -0x800000 ;  /* 0xff800000ff047424 */ /* 0x000fe200078e00ff */
[C---:B------:R-:W-:Y:S01]  /*0350*/  IADD3 R5, PT, PT, R55.reuse, 0x60, RZ ;  /* 0x0000006037057810 */ /* 0x040fe20007ffe0ff */
[----:B------:R-:W-:Y:S02]  /*0360*/  IMAD.MOV.U32 R6, RZ, RZ, -0x800000 ;  /* 0xff800000ff067424 */ /* 0x000fe400078e00ff */
[----:B------:R-:W-:Y:S01]  /*0370*/  IMAD.MOV.U32 R13, RZ, RZ, -0x800000 ;  /* 0xff800000ff0d7424 */ /* 0x000fe200078e00ff */
[-C--:B0-----:R-:W-:Y:S02]  /*0380*/  ISETP.GE.U32.AND P0, PT, R55, R2.reuse, PT ;  /* 0x000000023700720c */ /* 0x081fe40003f06070 */
[----:B------:R-:W-:-:S02]  /*0390*/  ISETP.GE.U32.AND P1, PT, R9, R2, PT ;  /* 0x000000020900720c */ /* 0x000fc40003f26070 */
[-C--:B------:R-:W-:Y:S02]  /*03a0*/  ISETP.GE.AND.EX P0, PT, RZ, R3.reuse, PT, P0 ;  /* 0x00000003ff00720c */ /* 0x080fe40003f06300 */
[----:B------:R-:W-:Y:S02]  /*03b0*/  ISETP.GE.U32.AND P2, PT, R7, R2, PT ;  /* 0x000000020700720c */ /* 0x000fe40003f46070 */
[-C--:B------:R-:W-:Y:S02]  /*03c0*/  ISETP.GE.AND.EX P1, PT, RZ, R3.reuse, PT, P1 ;  /* 0x00000003ff00720c */ /* 0x080fe40003f26310 */
[----:B------:R-:W-:-:S07]  /*03d0*/  ISETP.GE.AND.EX P2, PT, RZ, R3, PT, P2 ;  /* 0x00000003ff00720c */ /* 0x000fce0003f46320 */
[----:B--2---:R-:W-:Y:S06]  /*03e0*/  @P0 BRA `(.L_x_10774) ;  /* 0x0000000400500947 */ /* 0x004fec0003800000 */
        /* <DEDUP_REMOVED lines=32> */
[----:B------:R1:W3:Y:S01]  /*05f0*/  F2I.FTZ.U32.TRUNC.NTZ R11, R10 ;  /* 0x0000000a000b7305 */ /* 0x0002e2000021f000 */
[----:B------:R-:W-:-:S07]  /*0600*/  ISETP.GE.AND P5, PT, R4, RZ, PT ;  /* 0x000000ff0400720c */ /* 0x000fce0003fa6270 */
[----:B------:R-:W-:Y:S01]  /*0610*/  @P3 IADD3 R0, PT, PT, R0, 0x1, RZ ;  /* 0x0000000100003810 */ /* 0x000fe20007ffe0ff */
[----:B-1----:R-:W-:-:S04]  /*0620*/  IMAD.MOV.U32 R10, RZ, RZ, RZ ;  /* 0x000000ffff0a7224 */ /* 0x002fc800078e00ff */
[----:B------:R-:W-:Y:S01]  /*0630*/  IMAD.MOV.U32 R16, RZ, RZ, R0 ;  /* 0x000000ffff107224 */ /* 0x000fe200078e0000 */
[----:B---3--:R-:W-:-:S03]  /*0640*/  IADD3 R0, PT, PT, RZ, -R11, RZ ;  /* 0x8000000bff007210 */ /* 0x008fc60007ffe0ff */
[----:B------:R-:W-:Y:S01]  /*0650*/  @!P5 IMAD.MOV R16, RZ, RZ, -R16 ;  /* 0x000000ffff10d224 */ /* 0x000fe200078e0a10 */
        /* <DEDUP_REMOVED lines=19> */
[----:B------:R-:W-:Y:S01]  /*0790*/  @!P5 IMAD.MOV R10, RZ, RZ, -R10 ;  /* 0x000000ffff0ad224 */ /* 0x000fe200078e0a0a */
[----:B------:R-:W-:Y:S02]  /*07a0*/  @!P4 LOP3.LUT R10, RZ, R14, RZ, 0x33, !PT ;  /* 0x0000000eff0ac212 */ /* 0x000fe400078e33ff */
[----:B0-----:R-:W-:Y:S02]  /*07b0*/  ISETP.NE.U32.AND P4, PT, R20, 0x1, PT ;  /* 0x000000011400780c */ /* 0x001fe40003f85070 */
[----:B------:R-:W-:Y:S01]  /*07c0*/  ISETP.NE.AND.EX P3, PT, R23, RZ, PT, P3 ;  /* 0x000000ff1700720c */ /* 0x000fe20003f65330 */
[----:B------:R-:W-:Y:S01]  /*07d0*/  IMAD.MOV R11, RZ, RZ, -R10 ;  /* 0x000000ffff0b7224 */ /* 0x000fe200078e0a0a */
        /* <DEDUP_REMOVED lines=21> */
.L_x_10774:
[----:B------:R-:W-:Y:S05]  /*0930*/  BSYNC.RECONVERGENT B1 ;  /* 0x0000000000017941 */ /* 0x000fea0003800200 */
.L_x_10773:
        /* <DEDUP_REMOVED lines=35> */
[----:B------:R-:W-:-:S07]  /*0b70*/  ISETP.GE.AND P4, PT, R6, RZ, PT ;  /* 0x000000ff0600720c */ /* 0x000fce0003f86270 */
[----:B------:R-:W-:-:S04]  /*0b80*/  @P1 VIADD R0, R0, 0x1 ;  /* 0x0000000100001836 */ /* 0x000fc80000000000 */
[----:B------:R-:W-:Y:S02]  /*0b90*/  IMAD.MOV.U32 R10, RZ, RZ, R0 ;  /* 0x000000ffff0a7224 */ /* 0x000fe400078e0000 */
[----:B0-----:R-:W-:-:S03]  /*0ba0*/  IMAD.MOV R6, RZ, RZ, -R9 ;  /* 0x000000ffff067224 */ /* 0x001fc600078e0a09 */
[----:B------:R-:W-:Y:S01]  /*0bb0*/  @!P4 IADD3 R10, PT, PT, -R10, RZ, RZ ;  /* 0x000000ff0a0ac210 */ /* 0x000fe20007ffe1ff */
[----:B------:R-:W-:Y:S01]  /*0bc0*/  IMAD R17, R6, R19, RZ ;  /* 0x0000001306117224 */ /* 0x000fe200078e02ff */
[----:B------:R-:W-:-:S05]  /*0bd0*/  @!P3 LOP3.LUT R10, RZ, R8, RZ, 0x33, !PT ;  /* 0x00000008ff0ab212 */ /* 0x000fca00078e33ff */
[----:B------:R-:W-:-:S04]  /*0be0*/  IMAD.MOV R0, RZ, RZ, -R10 ;  /* 0x000000ffff007224 */ /* 0x000fc800078e0a0a */
[----:B------:R-:W-:Y:S01]  /*0bf0*/  IMAD R11, R8, R0, R15 ;  /* 0x00000000080b7224 */ /* 0x000fe200078e020f */
[----:B------:R-:W-:-:S04]  /*0c00*/  MOV R8, RZ ;  /* 0x000000ff00087202 */ /* 0x000fc80000000f00 */
        /* <DEDUP_REMOVED lines=41> */
.L_x_10776:
[----:B------:R-:W-:Y:S05]  /*0ea0*/  BSYNC.RECONVERGENT B1 ;  /* 0x0000000000017941 */ /* 0x000fea0003800200 */
.L_x_10775:
        /* <DEDUP_REMOVED lines=17> */
[----:B0-----:R-:W-:-:S06]  /*0fc0*/  IADD3 R8, PT, PT, R0, 0xffffffe, RZ ;  /* 0x0ffffffe00087810 */ /* 0x001fcc0007ffe0ff */
[----:B------:R0:W1:Y:S02]  /*0fd0*/  F2I.FTZ.U32.TRUNC.NTZ R9, R8 ;  /* 0x0000000800097305 */ /* 0x000064000021f000 */
[----:B0-----:R-:W-:Y:S02]  /*0fe0*/  IMAD.MOV.U32 R8, RZ, RZ, RZ ;  /* 0x000000ffff087224 */ /* 0x001fe400078e00ff */
[----:B-1----:R-:W-:-:S04]  /*0ff0*/  IMAD.MOV R19, RZ, RZ, -R9 ;  /* 0x000000ffff137224 */ /* 0x002fc800078e0a09 */
[----:B------:R-:W-:Y:S02]  /*1000*/  IMAD R7, R19, R10, RZ ;  /* 0x0000000a13077224 */ /* 0x000fe400078e02ff */
[----:B------:R-:W0:Y:S02]  /*1010*/  LDC.64 R18, c[0x0][0x398] ;  /* 0x0000e600ff127b82 */ /* 0x000e240000000a00 */
[----:B------:R-:W-:Y:S01]  /*1020*/  IMAD.HI.U32 R14, R9, R7, R8 ;  /* 0x00000007090e7227 */ /* 0x000fe200078e0008 */
[----:B------:R-:W-:Y:S02]  /*1030*/  MOV R7, R16 ;  /* 0x0000001000077202 */ /* 0x000fe40000000f00 */
[----:B------:R-:W-:-:S03]  /*1040*/  IABS R9, R11 ;  /* 0x0000000b00097213 */ /* 0x000fc60000000000 */
        /* <DEDUP_REMOVED lines=65> */
.L_x_10778:
[----:B------:R-:W-:Y:S05]  /*1460*/  BSYNC.RECONVERGENT B1 ;  /* 0x0000000000017941 */ /* 0x000fea0003800200 */
.L_x_10777:
        /* <DEDUP_REMOVED lines=8> */
[-C--:B------:R-:W-:Y:S01]  /*14f0*/  ISETP.GE.U32.AND P2, PT, R17, R2.reuse, PT ;  /* 0x000000021100720c */ /* 0x080fe20003f46070 */
[----:B------:R-:W-:Y:S01]  /*1500*/  IMAD.MOV.U32 R66, RZ, RZ, -0x800000 ;  /* 0xff800000ff427424 */ /* 0x000fe200078e00ff */
        /* <DEDUP_REMOVED lines=48> */
[----:B---3--:R-:W-:-:S04]  /*1810*/  IMAD.MOV R5, RZ, RZ, -R19 ;  /* 0x000000ffff057224 */ /* 0x008fc800078e0a13 */
[----:B------:R-:W-:-:S08]  /*1820*/  IMAD R5, R5, R16, RZ ;  /* 0x0000001005057224 */ /* 0x000fd000078e02ff */
[----:B------:R-:W-:-:S04]  /*1830*/  @!P5 LOP3.LUT R10, RZ, R12, RZ, 0x33, !PT ;  /* 0x0000000cff0ad212 */ /* 0x000fc800078e33ff */
[----:B------:R-:W-:-:S05]  /*1840*/  IADD3 R0, PT, PT, -R10, RZ, RZ ;  /* 0x000000ff0a007210 */ /* 0x000fca0007ffe1ff */
[----:B------:R-:W-:Y:S02]  /*1850*/  IMAD R21, R12, R0, R23 ;  /* 0x000000000c157224 */ /* 0x000fe400078e0217 */
[----:B------:R-:W-:Y:S02]  /*1860*/  IMAD.HI.U32 R0, R19, R5, R18 ;  /* 0x0000000513007227 */ /* 0x000fe400078e0012 */
[----:B------:R-:W1:Y:S01]  /*1870*/  LDC.64 R18, c[0x0][0x3a0] ;  /* 0x0000e800ff127b82 */ /* 0x000e620000000a00 */
        /* <DEDUP_REMOVED lines=40> */
.L_x_10780:
[----:B------:R-:W-:Y:S05]  /*1b00*/  BSYNC.RECONVERGENT B1 ;  /* 0x0000000000017941 */ /* 0x000fea0003800200 */
.L_x_10779:
        /* <DEDUP_REMOVED lines=20> */
[----:B------:R-:W-:-:S04]  /*1c50*/  IMAD R5, R5, R10, RZ ;  /* 0x0000000a05057224 */ /* 0x000fc800078e02ff */
        /* <DEDUP_REMOVED lines=68> */
.L_x_10782:
[----:B------:R-:W-:Y:S05]  /*20a0*/  BSYNC.RECONVERGENT B1 ;  /* 0x0000000000017941 */ /* 0x000fea0003800200 */
.L_x_10781:
        /* <DEDUP_REMOVED lines=89> */
.L_x_10784:
[----:B------:R-:W-:Y:S05]  /*2640*/  BSYNC.RECONVERGENT B1 ;  /* 0x0000000000017941 */ /* 0x000fea0003800200 */
.L_x_10783:
        /* <DEDUP_REMOVED lines=89> */
.L_x_10786:
[----:B------:R-:W-:Y:S05]  /*2be0*/  BSYNC.RECONVERGENT B1 ;  /* 0x0000000000017941 */ /* 0x000fea0003800200 */
.L_x_10785:
        /* <DEDUP_REMOVED lines=25> */
[----:B------:R-:W-:-:S04]  /*2d80*/  IMAD.HI.U32 R10, R15, R5, R14 ;  /* 0x000000050f0a7227 */ /* 0x000fc800078e000e */
[----:B------:R-:W-:Y:S02]  /*2d90*/  IMAD.MOV.U32 R5, RZ, RZ, R9 ;  /* 0x000000ffff057224 */ /* 0x000fe400078e0009 */
[----:B------:R-:W-:Y:S02]  /*2da0*/  VIADD R14, R20, 0xffffffe ;  /* 0x0ffffffe140e7836 */ /* 0x000fe40000000000 */
[----:B------:R-:W-:Y:S01]  /*2db0*/  IMAD.HI.U32 R0, R10, R5, RZ ;  /* 0x000000050a007227 */ /* 0x000fe200078e00ff */
[----:B------:R-:W0:Y:S01]  /*2dc0*/  LDC.64 R20, c[0x0][0x398] ;  /* 0x0000e600ff147b82 */ /* 0x000e220000000a00 */
[----:B------:R1:W3:Y:S03]  /*2dd0*/  F2I.FTZ.U32.TRUNC.NTZ R15, R14 ;  /* 0x0000000e000f7305 */ /* 0x0002e6000021f000 */
[----:B------:R-:W-:-:S05]  /*2de0*/  IADD3 R10, PT, PT, -R0, RZ, RZ ;  /* 0x000000ff000a7210 */ /* 0x000fca0007ffe1ff */
[----:B------:R-:W-:Y:S02]  /*2df0*/  IMAD R5, R16, R10, R5 ;  /* 0x0000000a10057224 */ /* 0x000fe400078e0205 */
[----:B-1----:R-:W-:-:S03]  /*2e00*/  HFMA2 R14, -RZ, RZ, 0, 0 ;  /* 0x00000000ff0e7431 */ /* 0x002fc600000001ff */
[----:B------:R-:W-:-:S13]  /*2e10*/  ISETP.GT.U32.AND P2, PT, R16, R5, PT ;  /* 0x000000051000720c */ /* 0x000fda0003f44070 */
        /* <DEDUP_REMOVED lines=14> */
[----:B------:R-:W-:Y:S02]  /*2f00*/  IMAD.HI.U32 R0, R15, R5, R14 ;  /* 0x000000050f007227 */ /* 0x000fe400078e000e */
[----:B------:R-:W1:Y:S01]  /*2f10*/  LDC.64 R14, c[0x0][0x3a0] ;  /* 0x0000e800ff0e7b82 */ /* 0x000e620000000a00 */
        /* <DEDUP_REMOVED lines=39> */
.L_x_10788:
[----:B------:R-:W-:Y:S05]  /*3190*/  BSYNC.RECONVERGENT B1 ;  /* 0x0000000000017941 */ /* 0x000fea0003800200 */
.L_x_10787:
        /* <DEDUP_REMOVED lines=90> */
.L_x_10790:
[----:B------:R-:W-:Y:S05]  /*3740*/  BSYNC.RECONVERGENT B1 ;  /* 0x0000000000017941 */ /* 0x000fea0003800200 */
.L_x_10789:
        /* <DEDUP_REMOVED lines=45> */
[----:B------:R-:W0:Y:S09]  /*3a20*/  F2I.FTZ.U32.TRUNC.NTZ R11, R11 ;  /* 0x0000000b000b7305 */ /* 0x000e32000021f000 */
[----:B------:R-:W-:Y:S01]  /*3a30*/  @P4 VIADD R0, R0, 0x1 ;  /* 0x0000000100004836 */ /* 0x000fe20000000000 */
[----:B------:R-:W-:-:S03]  /*3a40*/  ISETP.GE.AND P4, PT, R10, RZ, PT ;  /* 0x000000ff0a00720c */ /* 0x000fc60003f86270 */
[----:B------:R-:W-:Y:S02]  /*3a50*/  IMAD.MOV.U32 R12, RZ, RZ, R0 ;  /* 0x000000ffff0c7224 */ /* 0x000fe400078e0000 */
[----:B0-----:R-:W-:-:S04]  /*3a60*/  IMAD.MOV R10, RZ, RZ, -R11 ;  /* 0x000000ffff0a7224 */ /* 0x001fc800078e0a0b */
[----:B------:R-:W-:Y:S02]  /*3a70*/  IMAD R19, R10, R21, RZ ;  /* 0x000000150a137224 */ /* 0x000fe400078e02ff */
[----:B------:R-:W-:Y:S02]  /*3a80*/  IMAD.MOV.U32 R10, RZ, RZ, RZ ;  /* 0x000000ffff0a7224 */ /* 0x000fe400078e00ff */
[----:B------:R-:W-:Y:S01]  /*3a90*/  @!P4 IMAD.MOV R12, RZ, RZ, -R12 ;  /* 0x000000ffff0cc224 */ /* 0x000fe200078e0a0c */
[----:B------:R-:W-:Y:S01]  /*3aa0*/  ISETP.NE.AND P4, PT, R16, RZ, PT ;  /* 0x000000ff1000720c */ /* 0x000fe20003f85270 */
[----:B------:R-:W-:-:S12]  /*3ab0*/  IMAD.HI.U32 R19, R11, R19, R10 ;  /* 0x000000130b137227 */ /* 0x000fd800078e000a */
[----:B------:R-:W-:-:S04]  /*3ac0*/  @!P4 LOP3.LUT R12, RZ, R16, RZ, 0x33, !PT ;  /* 0x00000010ff0cc212 */ /* 0x000fc800078e33ff */
[----:B------:R-:W-:-:S05]  /*3ad0*/  IADD3 R0, PT, PT, -R12, RZ, RZ ;  /* 0x000000ff0c007210 */ /* 0x000fca0007ffe1ff */
        /* <DEDUP_REMOVED lines=14> */
[----:B------:R-:W1:Y:S11]  /*3bc0*/  LDC.64 R10, c[0x0][0x390] ;  /* 0x0000e400ff0a7b82 */ /* 0x000e760000000a00 */
[----:B------:R-:W-:Y:S01]  /*3bd0*/  @!P4 IMAD.MOV R0, RZ, RZ, -R0 ;  /* 0x000000ffff00c224 */ /* 0x000fe200078e0a00 */
[----:B------:R-:W-:-:S13]  /*3be0*/  ISETP.NE.AND P4, PT, R18, RZ, PT ;  /* 0x000000ff1200720c */ /* 0x000fda0003f85270 */
[----:B------:R-:W-:Y:S02]  /*3bf0*/  @!P4 LOP3.LUT R0, RZ, R18, RZ, 0x33, !PT ;  /* 0x00000012ff00c212 */ /* 0x000fe400078e33ff */
[----:B-1----:R-:W-:-:S04]  /*3c00*/  ISETP.NE.U32.AND P4, PT, R10, 0x1, PT ;  /* 0x000000010a00780c */ /* 0x002fc80003f85070 */
[----:B------:R-:W-:-:S04]  /*3c10*/  ISETP.NE.AND.EX P4, PT, R11, RZ, PT, P4 ;  /* 0x000000ff0b00720c */ /* 0x000fc80003f85340 */
[----:B------:R-:W-:Y:S01]  /*3c20*/  SEL R10, R12, RZ, P4 ;  /* 0x000000ff0c0a7207 */ /* 0x000fe20002000000 */
[----:B------:R-:W-:Y:S01]  /*3c30*/  IMAD.MOV R12, RZ, RZ, -R0 ;  /* 0x000000ffff0c7224 */ /* 0x000fe200078e0a00 */
[----:B--2---:R-:W-:-:S03]  /*3c40*/  ISETP.NE.U32.AND P4, PT, R22, 0x1, PT ;  /* 0x000000011600780c */ /* 0x004fc60003f85070 */
        /* <DEDUP_REMOVED lines=20> */
.L_x_10792:
[----:B------:R-:W-:Y:S05]  /*3d90*/  BSYNC.RECONVERGENT B1 ;  /* 0x0000000000017941 */ /* 0x000fea0003800200 */
.L_x_10791:
        /* <DEDUP_REMOVED lines=42> */
[----:B------:R-:W-:Y:S01]  /*4040*/  @!P3 LOP3.LUT R12, RZ, R14, RZ, 0x33, !PT ;  /* 0x0000000eff0cb212 */ /* 0x000fe200078e33ff */
[----:B------:R-:W-:-:S04]  /*4050*/  IMAD R9, R9, R16, RZ ;  /* 0x0000001009097224 */ /* 0x000fc800078e02ff */
[----:B------:R-:W-:-:S04]  /*4060*/  IMAD.MOV R0, RZ, RZ, -R12 ;  /* 0x000000ffff007224 */ /* 0x000fc800078e0a0c */
[----:B------:R-:W-:Y:S02]  /*4070*/  IMAD R14, R14, R0, R17 ;  /* 0x000000000e0e7224 */ /* 0x000fe400078e0211 */
[----:B------:R-:W-:-:S03]  /*4080*/  IMAD.HI.U32 R0, R11, R9, R10 ;  /* 0x000000090b007227 */ /* 0x000fc600078e000a */
[----:B------:R-:W-:-:S04]  /*4090*/  IABS R18, R14 ;  /* 0x0000000e00127213 */ /* 0x000fc80000000000 */
[----:B------:R-:W-:Y:S02]  /*40a0*/  MOV R9, R18 ;  /* 0x0000001200097202 */ /* 0x000fe40000000f00 */
[----:B------:R-:W0:Y:S03]  /*40b0*/  LDC.64 R18, c[0x0][0x3a0] ;  /* 0x0000e800ff127b82 */ /* 0x000e260000000a00 */
        /* <DEDUP_REMOVED lines=16> */
[----:B-1----:R-:W-:Y:S02]  /*41c0*/  ISETP.NE.U32.AND P4, PT, R10, 0x1, PT ;  /* 0x000000010a00780c */ /* 0x002fe40003f85070 */
        /* <DEDUP_REMOVED lines=22> */
.L_x_10794:
[----:B------:R-:W-:Y:S05]  /*4330*/  BSYNC.RECONVERGENT B1 ;  /* 0x0000000000017941 */ /* 0x000fea0003800200 */
.L_x_10793:
        /* <DEDUP_REMOVED lines=18> */
[----:B------:R-:W-:Y:S01]  /*4460*/  IMAD R7, R9, R14, RZ ;  /* 0x0000000e09077224 */ /* 0x000fe200078e02ff */
[----:B------:R-:W-:-:S03]  /*4470*/  IABS R9, R17 ;  /* 0x0000001100097213 */ /* 0x000fc60000000000 */
        /* <DEDUP_REMOVED lines=70> */
.L_x_10796:
[----:B------:R-:W-:Y:S05]  /*48e0*/  BSYNC.RECONVERGENT B1 ;  /* 0x0000000000017941 */ /* 0x000fea0003800200 */
.L_x_10795:
        /* <DEDUP_REMOVED lines=90> */
.L_x_10798:
[----:B------:R-:W-:Y:S05]  /*4e90*/  BSYNC.RECONVERGENT B1 ;  /* 0x0000000000017941 */ /* 0x000fea0003800200 */
.L_x_10797:
        /* <DEDUP_REMOVED lines=47> */
[----:B------:R-:W-:Y:S01]  /*5190*/  ISETP.NE.AND P4, PT, R12, RZ, PT ;  /* 0x000000ff0c00720c */ /* 0x000fe20003f85270 */
[----:B------:R-:W-:-:S12]  /*51a0*/  IMAD R5, R5, R16, RZ ;  /* 0x0000001005057224 */ /* 0x000fd800078e02ff */
[----:B------:R-:W-:-:S04]  /*51b0*/  @!P4 LOP3.LUT R7, RZ, R12, RZ, 0x33, !PT ;  /* 0x0000000cff07c212 */ /* 0x000fc800078e33ff */
        /* <DEDUP_REMOVED lines=27> */
[----:B-1----:R-:W-:Y:S01]  /*5370*/  ISETP.NE.U32.AND P4, PT, R10, 0x1, PT ;  /* 0x000000010a00780c */ /* 0x002fe20003f85070 */
        /* <DEDUP_REMOVED lines=16> */
.L_x_10800:
[----:B------:R-:W-:Y:S05]  /*5480*/  BSYNC.RECONVERGENT B1 ;  /* 0x0000000000017941 */ /* 0x000fea0003800200 */
.L_x_10799:
        /* <DEDUP_REMOVED lines=99> */
.L_x_10802:
[----:B------:R-:W-:Y:S05]  /*5ac0*/  BSYNC.RECONVERGENT B1 ;  /* 0x0000000000017941 */ /* 0x000fea0003800200 */
.L_x_10801:
        /* <DEDUP_REMOVED lines=60> */
[----:B------:R-:W-:-:S06]  /*5e90*/  ISETP.NE.AND P6, PT, R15, RZ, PT ;  /* 0x000000ff0f00720c */ /* 0x000fcc0003fc5270 */
[----:B------:R-:W-:Y:S01]  /*5ea0*/  @!P5 IMAD.MOV R0, RZ, RZ, -R0 ;  /* 0x000000ffff00d224 */ /* 0x000fe200078e0a00 */
[----:B--2---:R-:W-:-:S04]  /*5eb0*/  ISETP.NE.U32.AND P5, PT, R18, 0x1, PT ;  /* 0x000000011200780c */ /* 0x004fc80003fa5070 */
[----:B------:R-:W-:Y:S02]  /*5ec0*/  ISETP.NE.AND.EX P5, PT, R19, RZ, PT, P5 ;  /* 0x000000ff1300720c */ /* 0x000fe40003fa5350 */
        /* <DEDUP_REMOVED lines=24> */
.L_x_10804:
[----:B------:R-:W-:Y:S05]  /*6050*/  BSYNC.RECONVERGENT B1 ;  /* 0x0000000000017941 */ /* 0x000fea0003800200 */
.L_x_10803:
        /* <DEDUP_REMOVED lines=89> */
.L_x_10806:
[----:B------:R-:W-:Y:S05]  /*65f0*/  BSYNC.RECONVERGENT B1 ;  /* 0x0000000000017941 */ /* 0x000fea0003800200 */
.L_x_10805:
        /* <DEDUP_REMOVED lines=89> */
.L_x_10808:
[----:B------:R-:W-:Y:S05]  /*6b90*/  BSYNC.RECONVERGENT B1 ;  /* 0x0000000000017941 */ /* 0x000fea0003800200 */
.L_x_10807:
        /* <DEDUP_REMOVED lines=90> */
.L_x_10810:
[----:B------:R-:W-:Y:S05]  /*7140*/  BSYNC.RECONVERGENT B1 ;  /* 0x0000000000017941 */ /* 0x000fea0003800200 */
.L_x_10809:
        /* <DEDUP_REMOVED lines=23> */
[----:B------:R-:W-:-:S03]  /*72c0*/  IABS R7, R15 ;  /* 0x0000000f00077213 */ /* 0x000fc60000000000 */
[----:B------:R-:W-:-:S04]  /*72d0*/  IMAD.HI.U32 R0, R16, R5, RZ ;  /* 0x0000000510007227 */ /* 0x000fc800078e00ff */
[----:B------:R-:W-:Y:S02]  /*72e0*/  IMAD.MOV R10, RZ, RZ, -R0 ;  /* 0x000000ffff0a7224 */ /* 0x000fe400078e0a00 */
[----:B------:R-:W-:Y:S02]  /*72f0*/  IMAD.MOV.U32 R16, RZ, RZ, R7 ;  /* 0x000000ffff107224 */ /* 0x000fe400078e0007 */
[C---:B------:R-:W-:Y:S02]  /*7300*/  IMAD R5, R14.reuse, R10, R5 ;  /* 0x0000000a0e057224 */ /* 0x040fe400078e0205 */
[----:B------:R-:W0:Y:S03]  /*7310*/  I2F.RP R17, R16 ;  /* 0x0000001000117306 */ /* 0x000e260000209400 */
[----:B------:R-:W-:-:S05]  /*7320*/  ISETP.GT.U32.AND P2, PT, R14, R5, PT ;  /* 0x000000050e00720c */ /* 0x000fca0003f44070 */
[----:B0-----:R-:W0:Y:S08]  /*7330*/  MUFU.RCP R17, R17 ;  /* 0x0000001100117308 */ /* 0x001e300000001000 */
[----:B------:R-:W-:Y:S01]  /*7340*/  @!P2 IADD3 R5, PT, PT, R5, -R14, RZ ;  /* 0x8000000e0505a210 */ /* 0x000fe20007ffe0ff */
[----:B------:R-:W-:Y:S01]  /*7350*/  @!P2 VIADD R0, R0, 0x1 ;  /* 0x000000010000a836 */ /* 0x000fe20000000000 */
[----:B------:R-:W-:-:S02]  /*7360*/  ISETP.NE.AND P2, PT, R12, RZ, PT ;  /* 0x000000ff0c00720c */ /* 0x000fc40003f45270 */
[----:B------:R-:W-:Y:S02]  /*7370*/  ISETP.GE.U32.AND P1, PT, R5, R14, PT ;  /* 0x0000000e0500720c */ /* 0x000fe40003f26070 */
[----:B------:R-:W-:-:S04]  /*7380*/  LOP3.LUT R5, R9, R12, RZ, 0x3c, !PT ;  /* 0x0000000c09057212 */ /* 0x000fc800078e3cff */
[----:B------:R-:W-:Y:S01]  /*7390*/  ISETP.GE.AND P3, PT, R5, RZ, PT ;  /* 0x000000ff0500720c */ /* 0x000fe20003f66270 */
[----:B0-----:R-:W-:-:S06]  /*73a0*/  VIADD R10, R17, 0xffffffe ;  /* 0x0ffffffe110a7836 */ /* 0x001fcc0000000000 */
[----:B------:R-:W-:Y:S01]  /*73b0*/  @P1 IADD3 R0, PT, PT, R0, 0x1, RZ ;  /* 0x0000000100001810 */ /* 0x000fe20007ffe0ff */
[----:B------:R0:W1:Y:S04]  /*73c0*/  F2I.FTZ.U32.TRUNC.NTZ R11, R10 ;  /* 0x0000000a000b7305 */ /* 0x000068000021f000 */
[----:B------:R-:W-:-:S04]  /*73d0*/  IMAD.MOV.U32 R7, RZ, RZ, R0 ;  /* 0x000000ffff077224 */ /* 0x000fc800078e0000 */
        /* <DEDUP_REMOVED lines=13> */
[----:B------:R-:W0:Y:S03]  /*74b0*/  LDC.64 R10, c[0x0][0x3a0] ;  /* 0x0000e800ff0a7b82 */ /* 0x000e260000000a00 */
[----:B------:R-:W-:-:S13]  /*74c0*/  ISETP.GT.U32.AND P2, PT, R16, R5, PT ;  /* 0x000000051000720c */ /* 0x000fda0003f44070 */
[----:B------:R-:W-:Y:S01]  /*74d0*/  @!P2 IMAD.IADD R5, R5, 0x1, -R16 ;  /* 0x000000010505a824 */ /* 0x000fe200078e0a10 */
[----:B------:R-:W-:Y:S02]  /*74e0*/  @!P2 IADD3 R0, PT, PT, R0, 0x1, RZ ;  /* 0x000000010000a810 */ /* 0x000fe40007ffe0ff */
[----:B--2---:R-:W-:Y:S02]  /*74f0*/  ISETP.NE.U32.AND P2, PT, R18, 0x1, PT ;  /* 0x000000011200780c */ /* 0x004fe40003f45070 */
[----:B------:R-:W-:Y:S02]  /*7500*/  ISETP.GE.U32.AND P1, PT, R5, R16, PT ;  /* 0x000000100500720c */ /* 0x000fe40003f26070 */
[----:B------:R-:W1:Y:S01]  /*7510*/  LDC.64 R16, c[0x0][0x398] ;  /* 0x0000e600ff107b82 */ /* 0x000e620000000a00 */
[----:B------:R-:W-:-:S04]  /*7520*/  LOP3.LUT R5, R12, R15, RZ, 0x3c, !PT ;  /* 0x0000000f0c057212 */ /* 0x000fc800078e3cff */
[----:B------:R-:W-:-:S06]  /*7530*/  ISETP.GE.AND P3, PT, R5, RZ, PT ;  /* 0x000000ff0500720c */ /* 0x000fcc0003f66270 */
[----:B------:R-:W-:-:S07]  /*7540*/  @P1 VIADD R0, R0, 0x1 ;  /* 0x0000000100001836 */ /* 0x000fce0000000000 */
[----:B------:R-:W-:Y:S01]  /*7550*/  @!P3 IMAD.MOV R0, RZ, RZ, -R0 ;  /* 0x000000ffff00b224 */ /* 0x000fe200078e0a00 */
[----:B------:R-:W-:Y:S02]  /*7560*/  @!P4 LOP3.LUT R0, RZ, R15, RZ, 0x33, !PT ;  /* 0x0000000fff00c212 */ /* 0x000fe400078e33ff */
[----:B------:R-:W-:Y:S02]  /*7570*/  ISETP.NE.AND.EX P3, PT, R19, RZ, PT, P2 ;  /* 0x000000ff1300720c */ /* 0x000fe40003f65320 */
[----:B------:R-:W-:Y:S02]  /*7580*/  IADD3 R5, PT, PT, -R0, RZ, RZ ;  /* 0x000000ff00057210 */ /* 0x000fe40007ffe1ff */
[----:B-1----:R-:W-:Y:S02]  /*7590*/  ISETP.NE.U32.AND P1, PT, R16, 0x1, PT ;  /* 0x000000011000780c */ /* 0x002fe40003f25070 */
[----:B------:R-:W-:Y:S01]  /*75a0*/  SEL R7, R7, RZ, P3 ;  /* 0x000000ff07077207 */ /* 0x000fe20001800000 */
[----:B------:R-:W-:Y:S01]  /*75b0*/  IMAD R5, R15, R5, R12 ;  /* 0x000000050f057224 */ /* 0x000fe200078e020c */
[----:B------:R-:W-:-:S02]  /*75c0*/  ISETP.NE.AND.EX P2, PT, R17, RZ, PT, P1 ;  /* 0x000000ff1100720c */ /* 0x000fc40003f45310 */
[----:B0-----:R-:W-:Y:S01]  /*75d0*/  ISETP.NE.U32.AND P1, PT, R10, 0x1, PT ;  /* 0x000000010a00780c */ /* 0x001fe20003f25070 */
[----:B------:R-:W-:Y:S01]  /*75e0*/  IMAD R7, R7, UR44, RZ ;  /* 0x0000002c07077c24 */ /* 0x000fe2000f8e02ff */
        /* <DEDUP_REMOVED lines=16> */
.L_x_10812:
[----:B------:R-:W-:Y:S05]  /*76f0*/  BSYNC.RECONVERGENT B1 ;  /* 0x0000000000017941 */ /* 0x000fea0003800200 */
.L_x_10811:
        /* <DEDUP_REMOVED lines=22> */
[----:B------:R-:W-:Y:S01]  /*7860*/  IMAD R5, R7, R14, RZ ;  /* 0x0000000e07057224 */ /* 0x000fe200078e02ff */
[----:B------:R-:W-:-:S03]  /*7870*/  IABS R7, R9 ;  /* 0x0000000900077213 */ /* 0x000fc60000000000 */
        /* <DEDUP_REMOVED lines=69> */
.L_x_10814:
[----:B------:R-:W-:Y:S05]  /*7cd0*/  BSYNC.RECONVERGENT B1 ;  /* 0x0000000000017941 */ /* 0x000fea0003800200 */
.L_x_10813:
        /* <DEDUP_REMOVED lines=93> */
.L_x_10816:
[----:B------:R-:W-:Y:S05]  /*82b0*/  BSYNC.RECONVERGENT B1 ;  /* 0x0000000000017941 */ /* 0x000fea0003800200 */
.L_x_10815:
        /* <DEDUP_REMOVED lines=93> */
.L_x_10818:
[----:B------:R-:W-:Y:S05]  /*8890*/  BSYNC.RECONVERGENT B1 ;  /* 0x0000000000017941 */ /* 0x000fea0003800200 */
.L_x_10817:
        /* <DEDUP_REMOVED lines=15> */
[----:B-1----:R-:W-:Y:S02]  /*8990*/  IABS R20, R17 ;  /* 0x0000001100147213 */ /* 0x002fe40000000000 */
[----:B------:R-:W-:-:S05]  /*89a0*/  ISETP.NE.AND P4, PT, R17, RZ, PT ;  /* 0x000000ff1100720c */ /* 0x000fca0003f85270 */
        /* <DEDUP_REMOVED lines=29> */
[----:B------:R-:W-:Y:S02]  /*8b80*/  IMAD.MOV R5, RZ, RZ, -R9 ;  /* 0x000000ffff057224 */ /* 0x000fe400078e0a09 */
[----:B------:R-:W-:-:S04]  /*8b90*/  IMAD.HI.U32 R10, R11, R7, R10 ;  /* 0x000000070b0a7227 */ /* 0x000fc800078e000a */
[----:B------:R-:W-:Y:S02]  /*8ba0*/  IMAD R12, R15, R5, R0 ;  /* 0x000000050f0c7224 */ /* 0x000fe400078e0200 */
[----:B------:R-:W0:Y:S03]  /*8bb0*/  LDC.64 R14, c[0x0][0x398] ;  /* 0x0000e600ff0e7b82 */ /* 0x000e260000000a00 */
        /* <DEDUP_REMOVED lines=10> */
[----:B------:R-:W-:-:S04]  /*8c60*/  LOP3.LUT R7, R12, R17, RZ, 0x3c, !PT ;  /* 0x000000110c077212 */ /* 0x000fc800078e3cff */
[----:B------:R-:W-:-:S06]  /*8c70*/  ISETP.GE.AND P3, PT, R7, RZ, PT ;  /* 0x000000ff0700720c */ /* 0x000fcc0003f66270 */
[----:B------:R-:W-:Y:S01]  /*8c80*/  @P1 VIADD R5, R5, 0x1 ;  /* 0x0000000105051836 */ /* 0x000fe20000000000 */
[----:B0-----:R-:W-:Y:S02]  /*8c90*/  ISETP.NE.U32.AND P1, PT, R14, 0x1, PT ;  /* 0x000000010e00780c */ /* 0x001fe40003f25070 */
[----:B------:R-:W-:-:S04]  /*8ca0*/  SHF.R.S64 R14, RZ, 0x1e, R0 ;  /* 0x0000001eff0e7819 */ /* 0x000fc80000001000 */
[----:B------:R-:W-:Y:S01]  /*8cb0*/  @!P3 IMAD.MOV R5, RZ, RZ, -R5 ;  /* 0x000000ffff05b224 */ /* 0x000fe200078e0a05 */
[----:B------:R-:W-:-:S04]  /*8cc0*/  @!P4 LOP3.LUT R5, RZ, R17, RZ, 0x33, !PT ;  /* 0x00000011ff05c212 */ /* 0x000fc800078e33ff */
[----:B------:R-:W-:Y:S02]  /*8cd0*/  IADD3 R7, PT, PT, -R5, RZ, RZ ;  /* 0x000000ff05077210 */ /* 0x000fe40007ffe1ff */
[----:B--2---:R-:W-:-:S03]  /*8ce0*/  ISETP.NE.U32.AND P2, PT, R20, 0x1, PT ;  /* 0x000000011400780c */ /* 0x004fc60003f45070 */
[----:B------:R-:W-:Y:S01]  /*8cf0*/  IMAD R7, R17, R7, R12 ;  /* 0x0000000711077224 */ /* 0x000fe200078e020c */
[----:B------:R-:W-:Y:S02]  /*8d00*/  ISETP.NE.AND.EX P3, PT, R21, RZ, PT, P2 ;  /* 0x000000ff1500720c */ /* 0x000fe40003f65320 */
[----:B------:R-:W-:Y:S02]  /*8d10*/  ISETP.NE.AND.EX P2, PT, R15, RZ, PT, P1 ;  /* 0x000000ff0f00720c */ /* 0x000fe40003f45310 */
[----:B-1----:R-:W-:Y:S02]  /*8d20*/  ISETP.NE.U32.AND P1, PT, R10, 0x1, PT ;  /* 0x000000010a00780c */ /* 0x002fe40003f25070 */
        /* <DEDUP_REMOVED lines=17> */
.L_x_10820:
[----:B------:R-:W-:Y:S05]  /*8e40*/  BSYNC.RECONVERGENT B1 ;  /* 0x0000000000017941 */ /* 0x000fea0003800200 */
.L_x_10819:
        /* <DEDUP_REMOVED lines=31> */
[----:B------:R-:W-:Y:S01]  /*9040*/  IMAD R7, R20, R12, R7 ;  /* 0x0000000c14077224 */ /* 0x000fe200078e0207 */
[----:B0-----:R-:W-:-:S04]  /*9050*/  MOV R14, RZ ;  /* 0x000000ff000e7202 */ /* 0x001fc80000000f00 */
[----:B------:R-:W-:-:S13]  /*9060*/  ISETP.GT.U32.AND P2, PT, R20, R7, PT ;  /* 0x000000071400720c */ /* 0x000fda0003f44070 */
[----:B------:R-:W-:Y:S01]  /*9070*/  @!P2 IMAD.IADD R7, R7, 0x1, -R20 ;  /* 0x000000010707a824 */ /* 0x000fe200078e0a14 */
[----:B------:R-:W-:Y:S02]  /*9080*/  @!P2 IADD3 R5, PT, PT, R5, 0x1, RZ ;  /* 0x000000010505a810 */ /* 0x000fe40007ffe0ff */
[----:B------:R-:W-:Y:S02]  /*9090*/  ISETP.NE.AND P2, PT, R11, RZ, PT ;  /* 0x000000ff0b00720c */ /* 0x000fe40003f45270 */
[----:B------:R-:W-:Y:S02]  /*90a0*/  ISETP.GE.U32.AND P1, PT, R7, R20, PT ;  /* 0x000000140700720c */ /* 0x000fe40003f26070 */
[----:B------:R-:W-:-:S04]  /*90b0*/  LOP3.LUT R7, R0, R11, RZ, 0x3c, !PT ;  /* 0x0000000b00077212 */ /* 0x000fc800078e3cff */
[----:B------:R-:W-:Y:S01]  /*90c0*/  ISETP.GE.AND P3, PT, R7, RZ, PT ;  /* 0x000000ff0700720c */ /* 0x000fe20003f66270 */
[----:B-1----:R-:W-:-:S06]  /*90d0*/  IMAD.MOV R7, RZ, RZ, -R15 ;  /* 0x000000ffff077224 */ /* 0x002fcc00078e0a0f */
[----:B------:R-:W-:-:S04]  /*90e0*/  @P1 VIADD R5, R5, 0x1 ;  /* 0x0000000105051836 */ /* 0x000fc80000000000 */
[----:B------:R-:W-:-:S05]  /*90f0*/  IMAD.MOV.U32 R9, RZ, RZ, R5 ;  /* 0x000000ffff097224 */ /* 0x000fca00078e0005 */
[----:B------:R-:W-:Y:S02]  /*9100*/  @!P3 IADD3 R9, PT, PT, -R9, RZ, RZ ;  /* 0x000000ff0909b210 */ /* 0x000fe40007ffe1ff */
[----:B------:R-:W-:-:S05]  /*9110*/  @!P2 LOP3.LUT R9, RZ, R11, RZ, 0x33, !PT ;  /* 0x0000000bff09a212 */ /* 0x000fca00078e33ff */
[----:B------:R-:W-:-:S04]  /*9120*/  IMAD.MOV R5, RZ, RZ, -R9 ;  /* 0x000000ffff057224 */ /* 0x000fc800078e0a09 */
[----:B------:R-:W-:Y:S02]  /*9130*/  IMAD R20, R11, R5, R0 ;  /* 0x000000050b147224 */ /* 0x000fe400078e0200 */
[----:B------:R-:W-:-:S03]  /*9140*/  IMAD R5, R7, R28, RZ ;  /* 0x0000001c07057224 */ /* 0x000fc600078e02ff */
[----:B------:R-:W-:Y:S01]  /*9150*/  IABS R7, R20 ;  /* 0x0000001400077213 */ /* 0x000fe20000000000 */
[----:B------:R-:W-:-:S06]  /*9160*/  IMAD.HI.U32 R14, R15, R5, R14 ;  /* 0x000000050f0e7227 */ /* 0x000fcc00078e000e */
        /* <DEDUP_REMOVED lines=15> */
[----:B------:R-:W-:Y:S01]  /*9260*/  @!P4 IMAD.MOV R5, RZ, RZ, -R5 ;  /* 0x000000ffff05c224 */ /* 0x000fe200078e0a05 */
[----:B------:R-:W-:Y:S02]  /*9270*/  @!P2 LOP3.LUT R5, RZ, R17, RZ, 0x33, !PT ;  /* 0x00000011ff05a212 */ /* 0x000fe400078e33ff */
[----:B------:R-:W-:Y:S02]  /*9280*/  SEL R9, R9, RZ, P3 ;  /* 0x000000ff09097207 */ /* 0x000fe40001800000 */
[----:B------:R-:W-:Y:S02]  /*9290*/  IADD3 R7, PT, PT, -R5, RZ, RZ ;  /* 0x000000ff05077210 */ /* 0x000fe40007ffe1ff */
[----:B-1----:R-:W-:Y:S01]  /*92a0*/  ISETP.NE.U32.AND P1, PT, R28, 0x1, PT ;  /* 0x000000011c00780c */ /* 0x002fe20003f25070 */
[----:B------:R-:W-:-:S02]  /*92b0*/  IMAD R12, R9, UR44, RZ ;  /* 0x0000002c090c7c24 */ /* 0x000fc4000f8e02ff */
[----:B------:R-:W-:Y:S01]  /*92c0*/  IMAD R7, R17, R7, R20 ;  /* 0x0000000711077224 */ /* 0x000fe200078e0214 */
[----:B------:R-:W-:Y:S02]  /*92d0*/  ISETP.NE.AND.EX P2, PT, R29, RZ, PT, P1 ;  /* 0x000000ff1d00720c */ /* 0x000fe40003f45310 */
        /* <DEDUP_REMOVED lines=17> */
.L_x_10822:
[----:B------:R-:W-:Y:S05]  /*93f0*/  BSYNC.RECONVERGENT B1 ;  /* 0x0000000000017941 */ /* 0x000fea0003800200 */
.L_x_10821:
        /* <DEDUP_REMOVED lines=66> */
[----:B--2---:R-:W-:Y:S02]  /*9820*/  ISETP.NE.U32.AND P4, PT, R26, 0x1, PT ;  /* 0x000000011a00780c */ /* 0x004fe40003f85070 */
[----:B------:R-:W-:Y:S02]  /*9830*/  ISETP.GE.U32.AND P6, PT, R2, R19, PT ;  /* 0x000000130200720c */ /* 0x000fe40003fc6070 */
[----:B------:R-:W-:Y:S02]  /*9840*/  LOP3.LUT R2, R17, R28, RZ, 0x3c, !PT ;  /* 0x0000001c11027212 */ /* 0x000fe400078e3cff */
[----:B------:R-:W-:Y:S02]  /*9850*/  ISETP.NE.AND.EX P4, PT, R27, RZ, PT, P4 ;  /* 0x000000ff1b00720c */ /* 0x000fe40003f85340 */
[----:B------:R-:W-:-:S02]  /*9860*/  ISETP.GE.AND P5, PT, R2, RZ, PT ;  /* 0x000000ff0200720c */ /* 0x000fc40003fa6270 */
[----:B------:R-:W1:Y:S05]  /*9870*/  LDC.64 R2, c[0x0][0x398] ;  /* 0x0000e600ff027b82 */ /* 0x000e6a0000000a00 */
[----:B------:R-:W-:Y:S01]  /*9880*/  @P6 VIADD R0, R0, 0x1 ;  /* 0x0000000100006836 */ /* 0x000fe20000000000 */
[----:B------:R-:W-:-:S05]  /*9890*/  ISETP.NE.AND P6, PT, R28, RZ, PT ;  /* 0x000000ff1c00720c */ /* 0x000fca0003fc5270 */
[----:B------:R-:W-:-:S08]  /*98a0*/  @!P5 IMAD.MOV R0, RZ, RZ, -R0 ;  /* 0x000000ffff00d224 */ /* 0x000fd000078e0a00 */
[----:B------:R-:W-:Y:S02]  /*98b0*/  @!P6 LOP3.LUT R0, RZ, R28, RZ, 0x33, !PT ;  /* 0x0000001cff00e212 */ /* 0x000fe400078e33ff */
[----:B0-----:R-:W-:Y:S02]  /*98c0*/  ISETP.NE.U32.AND P6, PT, R14, 0x1, PT ;  /* 0x000000010e00780c */ /* 0x001fe40003fc5070 */
[----:B-1----:R-:W-:Y:S02]  /*98d0*/  ISETP.NE.U32.AND P5, PT, R2, 0x1, PT ;  /* 0x000000010200780c */ /* 0x002fe40003fa5070 */
[----:B------:R-:W-:Y:S02]  /*98e0*/  IADD3 R2, PT, PT, -R0, RZ, RZ ;  /* 0x000000ff00027210 */ /* 0x000fe40007ffe1ff */
        /* <DEDUP_REMOVED lines=20> */
.L_x_10824:
[----:B------:R-:W-:Y:S05]  /*9a30*/  BSYNC.RECONVERGENT B1 ;  /* 0x0000000000017941 */ /* 0x000fea0003800200 */
.L_x_10823:
        /* <DEDUP_REMOVED lines=33> */
[----:B------:R-:W-:-:S13]  /*9c50*/  ISETP.GE.U32.AND P2, PT, R2, R9, PT ;  /* 0x000000090200720c */ /* 0x000fda0003f46070 */
[----:B------:R-:W-:Y:S02]  /*9c60*/  @P2 VIADD R0, R0, 0x1 ;  /* 0x0000000100002836 */ /* 0x000fe40000000000 */
[----:B0-----:R-:W-:-:S04]  /*9c70*/  IMAD.MOV R2, RZ, RZ, -R3 ;  /* 0x000000ffff027224 */ /* 0x001fc800078e0a03 */
[----:B------:R-:W-:Y:S02]  /*9c80*/  IMAD R9, R2, R15, RZ ;  /* 0x0000000f02097224 */ /* 0x000fe400078e02ff */
[----:B------:R-:W-:-:S05]  /*9c90*/  HFMA2 R2, -RZ, RZ, 0, 0 ;  /* 0x00000000ff027431 */ /* 0x000fca00000001ff */
[----:B------:R-:W-:Y:S01]  /*9ca0*/  IMAD.HI.U32 R17, R3, R9, R2 ;  /* 0x0000000903117227 */ /* 0x000fe200078e0002 */
[----:B------:R-:W-:Y:S02]  /*9cb0*/  LOP3.LUT R2, R7, R12, RZ, 0x3c, !PT ;  /* 0x0000000c07027212 */ /* 0x000fe400078e3cff */
[----:B------:R-:W-:Y:S02]  /*9cc0*/  MOV R9, R0 ;  /* 0x0000000000097202 */ /* 0x000fe40000000f00 */
[----:B------:R-:W-:-:S13]  /*9cd0*/  ISETP.GE.AND P5, PT, R2, RZ, PT ;  /* 0x000000ff0200720c */ /* 0x000fda0003fa6270 */
[----:B------:R-:W-:Y:S01]  /*9ce0*/  @!P5 IMAD.MOV R9, RZ, RZ, -R9 ;  /* 0x000000ffff09d224 */ /* 0x000fe200078e0a09 */
[----:B------:R-:W-:Y:S02]  /*9cf0*/  @!P4 LOP3.LUT R9, RZ, R12, RZ, 0x33, !PT ;  /* 0x0000000cff09c212 */ /* 0x000fe400078e33ff */
[----:B--2---:R-:W-:-:S03]  /*9d00*/  ISETP.NE.U32.AND P4, PT, R28, 0x1, PT ;  /* 0x000000011c00780c */ /* 0x004fc60003f85070 */
[----:B------:R-:W-:Y:S01]  /*9d10*/  IMAD.MOV R0, RZ, RZ, -R9 ;  /* 0x000000ffff007224 */ /* 0x000fe200078e0a09 */
[----:B------:R-:W-:-:S03]  /*9d20*/  ISETP.NE.AND.EX P4, PT, R29, RZ, PT, P4 ;  /* 0x000000ff1d00720c */ /* 0x000fc60003f85340 */
        /* <DEDUP_REMOVED lines=8> */
[----:B------:R-:W-:Y:S02]  /*9db0*/  @!P5 IMAD.IADD R2, R2, 0x1, -R15 ;  /* 0x000000010202d824 */ /* 0x000fe400078e0a0f */
        /* <DEDUP_REMOVED lines=8> */
[----:B0-----:R-:W-:-:S03]  /*9e40*/  ISETP.NE.U32.AND P6, PT, R2, 0x1, PT ;  /* 0x000000010200780c */ /* 0x001fc60003fc5070 */
[----:B------:R-:W-:Y:S01]  /*9e50*/  IMAD.MOV R2, RZ, RZ, -R0 ;  /* 0x000000ffff027224 */ /* 0x000fe200078e0a00 */
[----:B------:R-:W-:-:S03]  /*9e60*/  ISETP.NE.AND.EX P2, PT, R3, RZ, PT, P6 ;  /* 0x000000ff0300720c */ /* 0x000fc60003f45360 */
[----:B------:R-:W-:Y:S01]  /*9e70*/  IMAD R2, R34, R2, R11 ;  /* 0x0000000222027224 */ /* 0x000fe200078e020b */
[----:B------:R-:W-:Y:S02]  /*9e80*/  SEL R3, R9, RZ, P4 ;  /* 0x000000ff09037207 */ /* 0x000fe40002000000 */
[----:B-1----:R-:W-:Y:S02]  /*9e90*/  ISETP.NE.U32.AND P5, PT, R14, 0x1, PT ;  /* 0x000000010e00780c */ /* 0x002fe40003fa5070 */
[----:B------:R-:W-:Y:S01]  /*9ea0*/  SEL R0, R0, RZ, P2 ;  /* 0x000000ff00007207 */ /* 0x000fe20001000000 */
[----:B------:R-:W-:Y:S01]  /*9eb0*/  IMAD R3, R3, UR44, RZ ;  /* 0x0000002c03037c24 */ /* 0x000fe2000f8e02ff */
        /* <DEDUP_REMOVED lines=15> */
.L_x_10826:
[----:B------:R-:W-:Y:S05]  /*9fb0*/  BSYNC.RECONVERGENT B1 ;  /* 0x0000000000017941 */ /* 0x000fea0003800200 */
.L_x_10825:
        /* <DEDUP_REMOVED lines=21> */
[----:B------:R-:W-:Y:S02]  /*a110*/  IMAD R9, R14, R7, RZ ;  /* 0x000000070e097224 */ /* 0x000fe400078e02ff */
[----:B------:R-:W1:Y:S02]  /*a120*/  I2F.RP R14, R11 ;  /* 0x0000000b000e7306 */ /* 0x000e640000209400 */
[----:B------:R-:W-:Y:S01]  /*a130*/  IMAD.HI.U32 R9, R3, R9, R2 ;  /* 0x0000000903097227 */ /* 0x000fe200078e0002 */
[----:B------:R-:W-:-:S05]  /*a140*/  IABS R2, R5 ;  /* 0x0000000500027213 */ /* 0x000fca0000000000 */
        /* <DEDUP_REMOVED lines=10> */
[----:B------:R-:W-:-:S13]  /*a1f0*/  ISETP.GE.U32.AND P1, PT, R2, R7, PT ;  /* 0x000000070200720c */ /* 0x000fda0003f26070 */
[----:B------:R-:W-:Y:S02]  /*a200*/  @P1 VIADD R0, R0, 0x1 ;  /* 0x0000000100001836 */ /* 0x000fe40000000000 */
[----:B-1----:R-:W-:-:S04]  /*a210*/  IMAD.MOV R2, RZ, RZ, -R3 ;  /* 0x000000ffff027224 */ /* 0x002fc800078e0a03 */
        /* <DEDUP_REMOVED lines=8> */
[----:B------:R-:W-:-:S03]  /*a2a0*/  ISETP.NE.AND P4, PT, R40, RZ, PT ;  /* 0x000000ff2800720c */ /* 0x000fc60003f85270 */
        /* <DEDUP_REMOVED lines=14> */
[----:B--2---:R-:W-:-:S04]  /*a390*/  ISETP.NE.U32.AND P1, PT, R74, 0x1, PT ;  /* 0x000000014a00780c */ /* 0x004fc80003f25070 */
[----:B------:R-:W-:Y:S01]  /*a3a0*/  @!P2 IMAD.MOV R0, RZ, RZ, -R0 ;  /* 0x000000ffff00a224 */ /* 0x000fe200078e0a00 */
[----:B-1----:R-:W-:Y:S02]  /*a3b0*/  ISETP.NE.U32.AND P2, PT, R14, 0x1, PT ;  /* 0x000000010e00780c */ /* 0x002fe40003f45070 */
        /* <DEDUP_REMOVED lines=24> */
.L_x_10828:
[----:B------:R-:W-:Y:S05]  /*a540*/  BSYNC.RECONVERGENT B1 ;  /* 0x0000000000017941 */ /* 0x000fea0003800200 */
.L_x_10827:
        /* <DEDUP_REMOVED lines=20> */
[----:B------:R-:W-:Y:S02]  /*a690*/  IMAD R7, R14, R5, RZ ;  /* 0x000000050e077224 */ /* 0x000fe400078e02ff */
[----:B------:R-:W0:Y:S02]  /*a6a0*/  LDC.64 R14, c[0x0][0x3a0] ;  /* 0x0000e800ff0e7b82 */ /* 0x000e240000000a00 */
[----:B------:R-:W-:Y:S01]  /*a6b0*/  IMAD.HI.U32 R7, R3, R7, R2 ;  /* 0x0000000703077227 */ /* 0x000fe200078e0002 */
[----:B------:R-:W-:-:S05]  /*a6c0*/  IABS R2, R55 ;  /* 0x0000003700027213 */ /* 0x000fca0000000000 */
[----:B------:R-:W-:-:S05]  /*a6d0*/  IMAD.HI.U32 R0, R7, R2, RZ ;  /* 0x0000000207007227 */ /* 0x000fca00078e00ff */
[----:B------:R-:W-:-:S05]  /*a6e0*/  IADD3 R3, PT, PT, -R0, RZ, RZ ;  /* 0x000000ff00037210 */ /* 0x000fca0007ffe1ff */
[----:B------:R-:W-:Y:S02]  /*a6f0*/  IMAD R2, R5, R3, R2 ;  /* 0x0000000305027224 */ /* 0x000fe400078e0202 */
[----:B------:R-:W-:-:S03]  /*a700*/  VIADD R3, R11, 0xffffffe ;  /* 0x0ffffffe0b037836 */ /* 0x000fc60000000000 */
[----:B------:R-:W-:-:S03]  /*a710*/  ISETP.GT.U32.AND P2, PT, R5, R2, PT ;  /* 0x000000020500720c */ /* 0x000fc60003f44070 */
[----:B------:R-:W1:Y:S10]  /*a720*/  F2I.FTZ.U32.TRUNC.NTZ R3, R3 ;  /* 0x0000000300037305 */ /* 0x000e74000021f000 */
[----:B------:R-:W-:-:S02]  /*a730*/  @!P2 IMAD.IADD R2, R2, 0x1, -R5 ;  /* 0x000000010202a824 */ /* 0x000fc400078e0a05 */
[----:B------:R-:W-:Y:S01]  /*a740*/  @!P2 VIADD R0, R0, 0x1 ;  /* 0x000000010000a836 */ /* 0x000fe20000000000 */
[----:B------:R-:W-:Y:S02]  /*a750*/  ISETP.NE.AND P2, PT, R12, RZ, PT ;  /* 0x000000ff0c00720c */ /* 0x000fe40003f45270 */
[----:B------:R-:W-:Y:S02]  /*a760*/  ISETP.GE.U32.AND P1, PT, R2, R5, PT ;  /* 0x000000050200720c */ /* 0x000fe40003f26070 */
[----:B-1----:R-:W-:-:S05]  /*a770*/  IADD3 R2, PT, PT, RZ, -R3, RZ ;  /* 0x80000003ff027210 */ /* 0x002fca0007ffe0ff */
[----:B------:R-:W-:Y:S02]  /*a780*/  IMAD R5, R2, R9, RZ ;  /* 0x0000000902057224 */ /* 0x000fe400078e02ff */
[----:B------:R-:W-:-:S04]  /*a790*/  IMAD.MOV.U32 R2, RZ, RZ, RZ ;  /* 0x000000ffff027224 */ /* 0x000fc800078e00ff */
[----:B------:R-:W-:Y:S01]  /*a7a0*/  IMAD.HI.U32 R11, R3, R5, R2 ;  /* 0x00000005030b7227 */ /* 0x000fe200078e0002 */
[----:B------:R-:W-:Y:S02]  /*a7b0*/  LOP3.LUT R2, R55, R12, RZ, 0x3c, !PT ;  /* 0x0000000c37027212 */ /* 0x000fe400078e3cff */
[----:B------:R-:W-:Y:S02]  /*a7c0*/  @P1 IADD3 R0, PT, PT, R0, 0x1, RZ ;  /* 0x0000000100001810 */ /* 0x000fe40007ffe0ff */
[----:B------:R-:W-:Y:S02]  /*a7d0*/  ISETP.GE.AND P3, PT, R2, RZ, PT ;  /* 0x000000ff0200720c */ /* 0x000fe40003f66270 */
[----:B--2---:R-:W-:Y:S01]  /*a7e0*/  ISETP.NE.U32.AND P1, PT, R28, 0x1, PT ;  /* 0x000000011c00780c */ /* 0x004fe20003f25070 */
        /* <DEDUP_REMOVED lines=18> */
[----:B------:R-:W-:-:S06]  /*a910*/  ISETP.NE.AND.EX P3, PT, R29, RZ, PT, P1 ;  /* 0x000000ff1d00720c */ /* 0x000fcc0003f65310 */
        /* <DEDUP_REMOVED lines=25> */
.L_x_10830:
[----:B------:R-:W-:Y:S05]  /*aab0*/  BSYNC.RECONVERGENT B1 ;  /* 0x0000000000017941 */ /* 0x000fea0003800200 */
.L_x_10829:
        /* <DEDUP_REMOVED lines=25> */
[-C--:B------:R-:W-:Y:S01]  /*ac50*/  FFMA.RM R10, R6, R11.reuse, 12582913 ;  /* 0x4b400001060a7423 */ /* 0x080fe2000000400b */
[C---:B------:R-:W-:Y:S01]  /*ac60*/  FADD R79, -R29.reuse, R66 ;  /* 0x000000421d4f7221 */ /* 0x040fe20000000100 */
        /* <DEDUP_REMOVED lines=10> */
[----:B------:R-:W-:Y:S01]  /*ad10*/  FFMA R77, R77, 1.925963033500011079e-08, R8 ;  /* 0x32a570604d4d7823 */ /* 0x000fe20000000008 */
[-C--:B------:R-:W-:Y:S01]  /*ad20*/  FFMA.SAT R6, R79, R12.reuse, 0.5 ;  /* 0x3f0000004f067423 */ /* 0x080fe2000000200c */
[----:B------:R2:W3:Y:S01]  /*ad30*/  MUFU.EX2 R3, R2 ;  /* 0x0000000200037308 */ /* 0x0004e20000000800 */
[-C--:B------:R-:W-:Y:S01]  /*ad40*/  FFMA.SAT R8, R81, R12.reuse, 0.5 ;  /* 0x3f00000051087423 */ /* 0x080fe2000000200c */
[C---:B------:R-:W-:Y:S01]  /*ad50*/  FADD R35, -R29.reuse, R22 ;  /* 0x000000161d237221 */ /* 0x040fe20000000100 */
[-C--:B------:R-:W-:Y:S01]  /*ad60*/  FFMA.RM R14, R6, R11.reuse, 12582913 ;  /* 0x4b400001060e7423 */ /* 0x080fe2000000400b */
[C---:B------:R-:W-:Y:S01]  /*ad70*/  FADD R33, -R29.reuse, R16 ;  /* 0x000000101d217221 */ /* 0x040fe20000000100 */
[-C--:B------:R-:W-:Y:S01]  /*ad80*/  FFMA.RM R6, R8, R11.reuse, 12582913 ;  /* 0x4b40000108067423 */ /* 0x080fe2000000400b */
[----:B------:R-:W-:Y:S01]  /*ad90*/  SHF.L.U32 R0, R0, 0x17, RZ ;  /* 0x0000001700007819 */ /* 0x000fe200000006ff */
[----:B------:R-:W-:Y:S01]  /*ada0*/  FADD R8, R14, -12583039 ;  /* 0xcb40007f0e087421 */ /* 0x000fe20000000000 */
[----:B------:R-:W-:Y:S01]  /*adb0*/  FADD R71, -R29, R70 ;  /* 0x000000461d477221 */ /* 0x000fe20000000100 */
[-C--:B--2---:R-:W-:Y:S01]  /*adc0*/  FFMA.SAT R2, R67, R12.reuse, 0.5 ;  /* 0x3f00000043027423 */ /* 0x084fe2000000200c */
[----:B------:R-:W-:Y:S01]  /*add0*/  FADD R16, R6, -12583039 ;  /* 0xcb40007f06107421 */ /* 0x000fe20000000000 */
[----:B------:R-:W-:Y:S01]  /*ade0*/  FFMA R8, R79, 1.4426950216293334961, -R8 ;  /* 0x3fb8aa3b4f087823 */ /* 0x000fe20000000808 */
[----:B------:R-:W-:Y:S01]  /*adf0*/  FADD R5, -R29, R58 ;  /* 0x0000003a1d057221 */ /* 0x000fe20000000100 */
[----:B------:R-:W-:Y:S01]  /*ae00*/  FFMA.RM R22, R2, R11, 12582913 ;  /* 0x4b40000102167423 */ /* 0x000fe2000000400b */
[----:B------:R-:W-:Y:S01]  /*ae10*/  FFMA R16, R81, 1.4426950216293334961, -R16 ;  /* 0x3fb8aa3b51107823 */ /* 0x000fe20000000810 */
[----:B------:R-:W-:Y:S01]  /*ae20*/  FFMA R79, R79, 1.925963033500011079e-08, R8 ;  /* 0x32a570604f4f7823 */ /* 0x000fe20000000008 */
[----:B------:R-:W-:Y:S01]  /*ae30*/  FFMA.SAT R8, R71, R12, 0.5 ;  /* 0x3f00000047087423 */ /* 0x000fe2000000200c */
[----:B------:R-:W-:Y:S01]  /*ae40*/  FADD R2, R22, -12583039 ;  /* 0xcb40007f16027421 */ /* 0x000fe20000000000 */
[----:B------:R-:W-:Y:S01]  /*ae50*/  FFMA R16, R81, 1.925963033500011079e-08, R16 ;  /* 0x32a5706051107823 */ /* 0x000fe20000000010 */
[----:B---3--:R-:W-:Y:S01]  /*ae60*/  FMUL R3, R0, R3 ;  /* 0x0000000300037220 */ /* 0x008fe20000400000 */
[----:B------:R-:W-:-:S02]  /*ae70*/  IMAD.SHL.U32 R0, R4, 0x800000, RZ ;  /* 0x0080000004007824 */ /* 0x000fc400078e00ff */
[----:B------:R-:W-:Y:S01]  /*ae80*/  FFMA R2, R67, 1.4426950216293334961, -R2 ;  /* 0x3fb8aa3b43027823 */ /* 0x000fe20000000802 */
[-C--:B------:R-:W-:Y:S01]  /*ae90*/  FFMA.SAT R4, R5, R12.reuse, 0.5 ;  /* 0x3f00000005047423 */ /* 0x080fe2000000200c */
[----:B------:R-:W-:Y:S01]  /*aea0*/  FADD R23, -R29, R18 ;  /* 0x000000121d177221 */ /* 0x000fe20000000100 */
[-C--:B------:R-:W-:Y:S01]  /*aeb0*/  FFMA.RM R18, R8, R11.reuse, 12582913 ;  /* 0x4b40000108127423 */ /* 0x080fe2000000400b */
[----:B------:R-:W-:Y:S01]  /*aec0*/  FFMA R67, R67, 1.925963033500011079e-08, R2 ;  /* 0x32a5706043437823 */ /* 0x000fe20000000002 */
[----:B------:R-:W-:Y:S02]  /*aed0*/  IMAD.SHL.U32 R2, R10, 0x800000, RZ ;  /* 0x008000000a027824 */ /* 0x000fe400078e00ff */
[-C--:B------:R-:W-:Y:S01]  /*aee0*/  FFMA.RM R10, R4, R11.reuse, 12582913 ;  /* 0x4b400001040a7423 */ /* 0x080fe2000000400b */
[----:B------:R-:W2:Y:S01]  /*aef0*/  MUFU.EX2 R16, R16 ;  /* 0x0000001000107308 */ /* 0x000ea20000000800 */
        /* <DEDUP_REMOVED lines=8> */
[----:B------:R-:W-:Y:S01]  /*af80*/  FADD R27, -R29, R26 ;  /* 0x0000001a1d1b7221 */ /* 0x000fe20000000100 */
[----:B------:R-:W-:Y:S01]  /*af90*/  FFMA.RM R26, R14, R11, 12582913 ;  /* 0x4b4000010e1a7423 */ /* 0x000fe2000000400b */
[----:B------:R-:W-:Y:S01]  /*afa0*/  FFMA R71, R71, 1.925963033500011079e-08, R8 ;  /* 0x32a5706047477823 */ /* 0x000fe20000000008 */
[----:B------:R-:W-:Y:S01]  /*afb0*/  FFMA R24, R5, 1.925963033500011079e-08, R24 ;  /* 0x32a5706005187823 */ /* 0x000fe20000000018 */
[----:B------:R-:W-:Y:S01]  /*afc0*/  FFMA.SAT R8, R69, R12, 0.5 ;  /* 0x3f00000045087423 */ /* 0x000fe2000000200c */
[----:B------:R-:W-:-:S02]  /*afd0*/  IMAD.SHL.U32 R5, R6, 0x800000, RZ ;  /* 0x0080000006057824 */ /* 0x000fc400078e00ff */
[----:B------:R-:W-:Y:S01]  /*afe0*/  FADD R63, -R29, R56 ;  /* 0x000000381d3f7221 */ /* 0x000fe20000000100 */
[----:B------:R-:W-:Y:S01]  /*aff0*/  FADD R14, R26, -12583039 ;  /* 0xcb40007f1a0e7421 */ /* 0x000fe20000000000 */
[-C--:B------:R-:W-:Y:S01]  /*b000*/  FFMA.RM R8, R8, R11.reuse, 12582913 ;  /* 0x4b40000108087423 */ /* 0x080fe2000000400b */
[----:B--2---:R-:W-:Y:S01]  /*b010*/  FMUL R5, R5, R16 ;  /* 0x0000001005057220 */ /* 0x004fe20000400000 */
[-C--:B------:R-:W-:Y:S01]  /*b020*/  FFMA.SAT R16, R63, R12.reuse, 0.5 ;  /* 0x3f0000003f107423 */ /* 0x080fe2000000200c */
[----:B------:R-:W-:Y:S01]  /*b030*/  FFMA R14, R65, 1.4426950216293334961, -R14 ;  /* 0x3fb8aa3b410e7823 */ /* 0x000fe2000000080e */
[C---:B------:R-:W-:Y:S01]  /*b040*/  FADD R7, -R29.reuse, R54 ;  /* 0x000000361d077221 */ /* 0x040fe20000000100 */
[C---:B------:R-:W-:Y:S01]  /*b050*/  FADD R25, -R29.reuse, R20 ;  /* 0x000000141d197221 */ /* 0x040fe20000000100 */
[C---:B------:R-:W-:Y:S01]  /*b060*/  FADD R39, -R29.reuse, R30 ;  /* 0x0000001e1d277221 */ /* 0x040fe20000000100 */
[----:B------:R-:W-:Y:S01]  /*b070*/  FADD R20, R8, -12583039 ;  /* 0xcb40007f08147421 */ /* 0x000fe20000000000 */
[----:B------:R-:W-:Y:S01]  /*b080*/  FFMA.RM R30, R16, R11, 12582913 ;  /* 0x4b400001101e7423 */ /* 0x000fe2000000400b */
[----:B------:R-:W-:Y:S01]  /*b090*/  FADD R9, -R29, R52 ;  /* 0x000000341d097221 */ /* 0x000fe20000000100 */
[----:B------:R-:W-:Y:S01]  /*b0a0*/  FFMA R65, R65, 1.925963033500011079e-08, R14 ;  /* 0x32a5706041417823 */ /* 0x000fe2000000000e */
[----:B------:R-:W-:Y:S01]  /*b0b0*/  FFMA.SAT R14, R7, R12, 0.5 ;  /* 0x3f000000070e7423 */ /* 0x000fe2000000200c */
[----:B------:R-:W-:Y:S01]  /*b0c0*/  FFMA R20, R69, 1.4426950216293334961, -R20 ;  /* 0x3fb8aa3b45147823 */ /* 0x000fe20000000814 */
[----:B------:R-:W-:-:S02]  /*b0d0*/  IMAD.SHL.U32 R6, R18, 0x800000, RZ ;  /* 0x0080000012067824 */ /* 0x000fc400078e00ff */
[----:B------:R-:W-:Y:S01]  /*b0e0*/  FADD R16, R30, -12583039 ;  /* 0xcb40007f1e107421 */ /* 0x000fe20000000000 */
[----:B------:R-:W-:Y:S01]  /*b0f0*/  FFMA.SAT R18, R9, R12, 0.5 ;  /* 0x3f00000009127423 */ /* 0x000fe2000000200c */
[-C--:B------:R-:W-:Y:S01]  /*b100*/  FFMA.RM R14, R14, R11.reuse, 12582913 ;  /* 0x4b4000010e0e7423 */ /* 0x080fe2000000400b */
[----:B------:R-:W-:Y:S01]  /*b110*/  FFMA R20, R69, 1.925963033500011079e-08, R20 ;  /* 0x32a5706045147823 */ /* 0x000fe20000000014 */
[C---:B------:R-:W-:Y:S01]  /*b120*/  FADD R61, -R29.reuse, R50 ;  /* 0x000000321d3d7221 */ /* 0x040fe20000000100 */
[C---:B------:R-:W-:Y:S01]  /*b130*/  FADD R57, -R29.reuse, R48 ;  /* 0x000000301d397221 */ /* 0x040fe20000000100 */
[C---:B------:R-:W-:Y:S01]  /*b140*/  FADD R59, -R29.reuse, R46 ;  /* 0x0000002e1d3b7221 */ /* 0x040fe20000000100 */
[C---:B------:R-:W-:Y:S01]  /*b150*/  FADD R17, -R29.reuse, R38 ;  /* 0x000000261d117221 */ /* 0x040fe20000000100 */
[C---:B------:R-:W-:Y:S01]  /*b160*/  FADD R19, -R29.reuse, R32 ;  /* 0x000000201d137221 */ /* 0x040fe20000000100 */
[C---:B------:R-:W-:Y:S01]  /*b170*/  FADD R15, -R29.reuse, R34 ;  /* 0x000000221d0f7221 */ /* 0x040fe20000000100 */
[----:B------:R-:W-:Y:S01]  /*b180*/  FADD R13, -R29, R40 ;  /* 0x000000281d0d7221 */ /* 0x000fe20000000100 */
[----:B------:R-:W-:Y:S01]  /*b190*/  FFMA R16, R63, 1.4426950216293334961, -R16 ;  /* 0x3fb8aa3b3f107823 */ /* 0x000fe20000000810 */
[----:B------:R-:W-:Y:S01]  /*b1a0*/  FADD R29, -R29, R28 ;  /* 0x0000001c1d1d7221 */ /* 0x000fe20000000100 */
[----:B------:R-:W-:Y:S01]  /*b1b0*/  FFMA.RM R18, R18, R11, 12582913 ;  /* 0x4b40000112127423 */ /* 0x000fe2000000400b */
[----:B------:R-:W-:Y:S01]  /*b1c0*/  FADD R28, R14, -12583039 ;  /* 0xcb40007f0e1c7421 */ /* 0x000fe20000000000 */
[----:B------:R-:W-:Y:S01]  /*b1d0*/  FFMA R63, R63, 1.925963033500011079e-08, R16 ;  /* 0x32a570603f3f7823 */ /* 0x000fe20000000010 */
[----:B------:R-:W2:Y:S01]  /*b1e0*/  MUFU.EX2 R20, R20 ;  /* 0x0000001400147308 */ /* 0x000ea20000000800 */
[----:B------:R-:W-:Y:S01]  /*b1f0*/  FADD R16, R18, -12583039 ;  /* 0xcb40007f12107421 */ /* 0x000fe20000000000 */
[----:B------:R-:W-:Y:S01]  /*b200*/  FFMA R28, R7, 1.4426950216293334961, -R28 ;  /* 0x3fb8aa3b071c7823 */ /* 0x000fe2000000081c */
[----:B------:R-:W-:Y:S01]  /*b210*/  IMAD.SHL.U32 R30, R30, 0x800000, RZ ;  /* 0x008000001e1e7824 */ /* 0x000fe200078e00ff */
[----:B------:R-:W-:Y:S01]  /*b220*/  SHF.L.U32 R18, R18, 0x17, RZ ;  /* 0x0000001712127819 */ /* 0x000fe200000006ff */
[----:B------:R-:W-:Y:S01]  /*b230*/  FFMA R16, R9, 1.4426950216293334961, -R16 ;  /* 0x3fb8aa3b09107823 */ /* 0x000fe20000000810 */
[----:B------:R-:W-:Y:S01]  /*b240*/  FFMA R28, R7, 1.925963033500011079e-08, R28 ;  /* 0x32a57060071c7823 */ /* 0x000fe2000000001c */
[----:B------:R-:W-:Y:S01]  /*b250*/  SHF.L.U32 R7, R8, 0x17, RZ ;  /* 0x0000001708077819 */ /* 0x000fe200000006ff */
[----:B------:R-:W-:-:S02]  /*b260*/  IMAD.SHL.U32 R8, R22, 0x800000, RZ ;  /* 0x0080000016087824 */ /* 0x000fc400078e00ff */
[----:B------:R-:W-:Y:S01]  /*b270*/  FFMA R22, R9, 1.925963033500011079e-08, R16 ;  /* 0x32a5706009167823 */ /* 0x000fe20000000010 */
[----:B------:R-:W-:Y:S01]  /*b280*/  FFMA.SAT R16, R61, R12, 0.5 ;  /* 0x3f0000003d107423 */ /* 0x000fe2000000200c */
[----:B------:R-:W3:Y:S01]  /*b290*/  MUFU.EX2 R24, R24 ;  /* 0x0000001800187308 */ /* 0x000ee20000000800 */
[----:B------:R-:W-:Y:S01]  /*b2a0*/  IMAD.SHL.U32 R9, R10, 0x800000, RZ ;  /* 0x008000000a097824 */ /* 0x000fe200078e00ff */
[----:B------:R-:W-:Y:S01]  /*b2b0*/  SHF.L.U32 R10, R26, 0x17, RZ ;  /* 0x000000171a0a7819 */ /* 0x000fe200000006ff */
[----:B------:R-:W-:Y:S01]  /*b2c0*/  FFMA.RM R32, R16, R11, 12582913 ;  /* 0x4b40000110207423 */ /* 0x000fe2000000400b */
[----:B--2---:R-:W-:-:S03]  /*b2d0*/  FMUL R7, R7, R20 ;  /* 0x0000001407077220 */ /* 0x004fc60000400000 */
[C---:B------:R-:W-:Y:S01]  /*b2e0*/  FADD R16, R32.reuse, -12583039 ;  /* 0xcb40007f20107421 */ /* 0x040fe20000000000 */
[----:B------:R-:W-:Y:S01]  /*b2f0*/  FFMA.SAT R20, R57, R12, 0.5 ;  /* 0x3f00000039147423 */ /* 0x000fe2000000200c */
[----:B------:R-:W-:Y:S01]  /*b300*/  MUFU.EX2 R63, R63 ;  /* 0x0000003f003f7308 */ /* 0x000fe20000000800 */
[----:B------:R-:W-:Y:S02]  /*b310*/  IMAD.SHL.U32 R32, R32, 0x800000, RZ ;  /* 0x0080000020207824 */ /* 0x000fe400078e00ff */
[----:B------:R-:W-:Y:S01]  /*b320*/  FFMA R16, R61, 1.4426950216293334961, -R16 ;  /* 0x3fb8aa3b3d107823 */ /* 0x000fe20000000810 */
[----:B------:R-:W-:-:S03]  /*b330*/  FFMA.RM R20, R20, R11, 12582913 ;  /* 0x4b40000114147423 */ /* 0x000fc6000000400b */
[----:B------:R-:W-:Y:S01]  /*b340*/  FFMA R61, R61, 1.925963033500011079e-08, R16 ;  /* 0x32a570603d3d7823 */ /* 0x000fe20000000010 */
[C---:B------:R-:W-:Y:S01]  /*b350*/  FADD R16, R20.reuse, -12583039 ;  /* 0xcb40007f14107421 */ /* 0x040fe20000000000 */
[----:B---3--:R-:W-:Y:S01]  /*b360*/  FMUL R9, R9, R24 ;  /* 0x0000001809097220 */ /* 0x008fe20000400000 */
[-C--:B------:R-:W-:Y:S01]  /*b370*/  FFMA.SAT R24, R17, R12.reuse, 0.5 ;  /* 0x3f00000011187423 */ /* 0x080fe2000000200c */
[----:B------:R-:W-:Y:S02]  /*b380*/  IMAD.SHL.U32 R20, R20, 0x800000, RZ ;  /* 0x0080000014147824 */ /* 0x000fe400078e00ff */
[C---:B------:R-:W-:Y:S01]  /*b390*/  FFMA R16, R57.reuse, 1.4426950216293334961, -R16 ;  /* 0x3fb8aa3b39107823 */ /* 0x040fe20000000810 */
[----:B------:R-:W-:Y:S03]  /*b3a0*/  MUFU.EX2 R61, R61 ;  /* 0x0000003d003d7308 */ /* 0x000fe60000000800 */
[----:B------:R-:W-:Y:S01]  /*b3b0*/  FFMA R34, R57, 1.925963033500011079e-08, R16 ;  /* 0x32a5706039227823 */ /* 0x000fe20000000010 */
[----:B------:R-:W-:-:S04]  /*b3c0*/  FFMA.SAT R16, R59, R12, 0.5 ;  /* 0x3f0000003b107423 */ /* 0x000fc8000000200c */
[----:B------:R-:W-:Y:S01]  /*b3d0*/  FFMA.RM R38, R16, R11, 12582913 ;  /* 0x4b40000110267423 */ /* 0x000fe2000000400b */
[----:B------:R2:W3:Y:S03]  /*b3e0*/  MUFU.EX2 R57, R28 ;  /* 0x0000001c00397308 */ /* 0x0004e60000000800 */
[C---:B------:R-:W-:Y:S01]  /*b3f0*/  FADD R16, R38.reuse, -12583039 ;  /* 0xcb40007f26107421 */ /* 0x040fe20000000000 */
[----:B------:R-:W-:-:S03]  /*b400*/  SHF.L.U32 R38, R38, 0x17, RZ ;  /* 0x0000001726267819 */ /* 0x000fc600000006ff */
[----:B------:R-:W-:Y:S01]  /*b410*/  FFMA R16, R59, 1.4426950216293334961, -R16 ;  /* 0x3fb8aa3b3b107823 */ /* 0x000fe20000000810 */
[----:B------:R-:W4:Y:S01]  /*b420*/  MUFU.EX2 R75, R75 ;  /* 0x0000004b004b7308 */ /* 0x000f220000000800 */
[----:B--2---:R-:W-:Y:S02]  /*b430*/  FFMA.SAT R28, R33, R12, 0.5 ;  /* 0x3f000000211c7423 */ /* 0x004fe4000000200c */
[----:B------:R-:W-:Y:S01]  /*b440*/  FFMA R59, R59, 1.925963033500011079e-08, R16 ;  /* 0x32a570603b3b7823 */ /* 0x000fe20000000010 */
[----:B------:R-:W-:Y:S02]  /*b450*/  IMAD.SHL.U32 R16, R14, 0x800000, RZ ;  /* 0x008000000e107824 */ /* 0x000fe400078e00ff */
[-C--:B------:R-:W-:Y:S01]  /*b460*/  FFMA.RM R14, R24, R11.reuse, 12582913 ;  /* 0x4b400001180e7423 */ /* 0x080fe2000000400b */
[----:B------:R-:W-:Y:S01]  /*b470*/  FFMA.RM R28, R28, R11, 12582913 ;  /* 0x4b4000011c1c7423 */ /* 0x000fe2000000400b */
[----:B------:R-:W2:Y:S02]  /*b480*/  MUFU.EX2 R77, R77 ;  /* 0x0000004d004d7308 */ /* 0x000ea40000000800 */
[----:B------:R-:W-:Y:S01]  /*b490*/  FADD R24, R14, -12583039 ;  /* 0xcb40007f0e187421 */ /* 0x000fe20000000000 */
[----:B---3--:R-:W-:-:S03]  /*b4a0*/  FMUL R16, R16, R57 ;  /* 0x0000003910107220 */ /* 0x008fc60000400000 */
[C---:B------:R-:W-:Y:S02]  /*b4b0*/  FFMA R24, R17.reuse, 1.4426950216293334961, -R24 ;  /* 0x3fb8aa3b11187823 */ /* 0x040fe40000000818 */
[----:B------:R3:W5:Y:S02]  /*b4c0*/  MUFU.EX2 R57, R22 ;  /* 0x0000001600397308 */ /* 0x0007640000000800 */
[----:B------:R-:W-:Y:S01]  /*b4d0*/  FFMA R40, R17, 1.925963033500011079e-08, R24 ;  /* 0x32a5706011287823 */ /* 0x000fe20000000018 */
[-C--:B------:R-:W-:Y:S01]  /*b4e0*/  FFMA.SAT R24, R39, R12.reuse, 0.5 ;  /* 0x3f00000027187423 */ /* 0x080fe2000000200c */
[----:B------:R-:W-:Y:S01]  /*b4f0*/  FMUL R17, R30, R63 ;  /* 0x0000003f1e117220 */ /* 0x000fe20000400000 */
[----:B----4-:R-:W-:Y:S02]  /*b500*/  FMUL R0, R0, R75 ;  /* 0x0000004b00007220 */ /* 0x010fe40000400000 */
[----:B------:R-:W-:Y:S01]  /*b510*/  FFMA.RM R30, R24, R11, 12582913 ;  /* 0x4b400001181e7423 */ /* 0x000fe2000000400b */
[----:B------:R-:W-:Y:S01]  /*b520*/  MUFU.EX2 R59, R59 ;  /* 0x0000003b003b7308 */ /* 0x000fe20000000800 */
[----:B---3--:R-:W-:-:S02]  /*b530*/  FFMA.SAT R22, R35, R12, 0.5 ;  /* 0x3f00000023167423 */ /* 0x008fc4000000200c */
[C---:B------:R-:W-:Y:S01]  /*b540*/  FADD R24, R30.reuse, -12583039 ;  /* 0xcb40007f1e187421 */ /* 0x040fe20000000000 */
[----:B------:R-:W-:Y:S02]  /*b550*/  IMAD.SHL.U32 R30, R30, 0x800000, RZ ;  /* 0x008000001e1e7824 */ /* 0x000fe400078e00ff */
[----:B--2---:R-:W-:Y:S01]  /*b560*/  FMUL R2, R2, R77 ;  /* 0x0000004d02027220 */ /* 0x004fe20000400000 */
[C---:B------:R-:W-:Y:S01]  /*b570*/  FFMA R24, R39.reuse, 1.4426950216293334961, -R24 ;  /* 0x3fb8aa3b27187823 */ /* 0x040fe20000000818 */
[----:B------:R-:W2:Y:S01]  /*b580*/  MUFU.EX2 R79, R79 ;  /* 0x0000004f004f7308 */ /* 0x000ea20000000800 */
[----:B-----5:R-:W-:Y:S02]  /*b590*/  FMUL R18, R18, R57 ;  /* 0x0000003912127220 */ /* 0x020fe40000400000 */
[----:B------:R-:W-:Y:S01]  /*b5a0*/  FFMA R46, R39, 1.925963033500011079e-08, R24 ;  /* 0x32a57060272e7823 */ /* 0x000fe20000000018 */
[----:B------:R-:W-:-:S04]  /*b5b0*/  FFMA.SAT R24, R19, R12, 0.5 ;  /* 0x3f00000013187423 */ /* 0x000fc8000000200c */
[----:B------:R-:W-:Y:S01]  /*b5c0*/  FFMA.RM R24, R24, R11, 12582913 ;  /* 0x4b40000118187423 */ /* 0x000fe2000000400b */
[----:B------:R3:W4:Y:S03]  /*b5d0*/  MUFU.EX2 R39, R34 ;  /* 0x0000002200277308 */ /* 0x0007260000000800 */
[C---:B------:R-:W-:Y:S01]  /*b5e0*/  FADD R26, R24.reuse, -12583039 ;  /* 0xcb40007f181a7421 */ /* 0x040fe20000000000 */
[----:B------:R-:W-:-:S03]  /*b5f0*/  SHF.L.U32 R24, R24, 0x17, RZ ;  /* 0x0000001718187819 */ /* 0x000fc600000006ff */
[----:B------:R-:W-:Y:S01]  /*b600*/  FFMA R26, R19, 1.4426950216293334961, -R26 ;  /* 0x3fb8aa3b131a7823 */ /* 0x000fe2000000081a */
[----:B------:R-:W5:Y:S01]  /*b610*/  MUFU.EX2 R71, R71 ;  /* 0x0000004700477308 */ /* 0x000f620000000800 */
[-C--:B---3--:R-:W-:Y:S01]  /*b620*/  FFMA.SAT R34, R23, R12.reuse, 0.5 ;  /* 0x3f00000017227423 */ /* 0x088fe2000000200c */
[----:B--2---:R-:W-:Y:S01]  /*b630*/  FMUL R4, R4, R79 ;  /* 0x0000004f04047220 */ /* 0x004fe20000400000 */
[----:B------:R-:W-:Y:S01]  /*b640*/  FFMA R48, R19, 1.925963033500011079e-08, R26 ;  /* 0x32a5706013307823 */ /* 0x000fe2000000001a */
[----:B------:R-:W-:Y:S01]  /*b650*/  FMUL R19, R32, R61 ;  /* 0x0000003d20137220 */ /* 0x000fe20000400000 */
[-C--:B------:R-:W-:Y:S01]  /*b660*/  FFMA.RM R32, R22, R11.reuse, 12582913 ;  /* 0x4b40000116207423 */ /* 0x080fe2000000400b */
[----:B------:R-:W-:Y:S02]  /*b670*/  FFMA.SAT R26, R21, R12, 0.5 ;  /* 0x3f000000151a7423 */ /* 0x000fe4000000200c */
[----:B------:R-:W2:Y:S01]  /*b680*/  MUFU.EX2 R67, R67 ;  /* 0x0000004300437308 */ /* 0x000ea20000000800 */
[----:B------:R-:W-:Y:S01]  /*b690*/  FADD R22, R32, -12583039 ;  /* 0xcb40007f20167421 */ /* 0x000fe20000000000 */
[----:B------:R-:W-:Y:S01]  /*b6a0*/  FFMA.RM R26, R26, R11, 12582913 ;  /* 0x4b4000011a1a7423 */ /* 0x000fe2000000400b */
[----:B----4-:R-:W-:Y:S01]  /*b6b0*/  FMUL R20, R20, R39 ;  /* 0x0000002714147220 */ /* 0x010fe20000400000 */
[----:B------:R-:W-:-:S02]  /*b6c0*/  IMAD.SHL.U32 R32, R32, 0x800000, RZ ;  /* 0x0080000020207824 */ /* 0x000fc400078e00ff */
[C---:B------:R-:W-:Y:S02]  /*b6d0*/  FFMA R22, R35.reuse, 1.4426950216293334961, -R22 ;  /* 0x3fb8aa3b23167823 */ /* 0x040fe40000000816 */
[----:B------:R3:W-:Y:S02]  /*b6e0*/  MUFU.EX2 R39, R46 ;  /* 0x0000002e00277308 */ /* 0x0007e40000000800 */
[----:B------:R-:W-:Y:S01]  /*b6f0*/  FFMA R50, R35, 1.925963033500011079e-08, R22 ;  /* 0x32a5706023327823 */ /* 0x000fe20000000016 */
[C---:B------:R-:W-:Y:S01]  /*b700*/  FADD R22, R26.reuse, -12583039 ;  /* 0xcb40007f1a167421 */ /* 0x040fe20000000000 */
[----:B------:R-:W-:Y:S02]  /*b710*/  IMAD.SHL.U32 R26, R26, 0x800000, RZ ;  /* 0x008000001a1a7824 */ /* 0x000fe400078e00ff */
[----:B-----5:R-:W-:Y:S01]  /*b720*/  FMUL R6, R6, R71 ;  /* 0x0000004706067220 */ /* 0x020fe20000400000 */
[----:B------:R-:W-:Y:S01]  /*b730*/  FFMA R22, R21, 1.4426950216293334961, -R22 ;  /* 0x3fb8aa3b15167823 */ /* 0x000fe20000000816 */
[----:B------:R-:W4:Y:S01]  /*b740*/  MUFU.EX2 R35, R40 ;  /* 0x0000002800237308 */ /* 0x000f220000000800 */
[----:B---3--:R-:W-:-:S02]  /*b750*/  FFMA.SAT R46, R29, R12, 0.5 ;  /* 0x3f0000001d2e7423 */ /* 0x008fc4000000200c */
[----:B------:R-:W-:Y:S01]  /*b760*/  FFMA R52, R21, 1.925963033500011079e-08, R22 ;  /* 0x32a5706015347823 */ /* 0x000fe20000000016 */
[----:B------:R-:W-:Y:S01]  /*b770*/  FADD R22, R28, -12583039 ;  /* 0xcb40007f1c167421 */ /* 0x000fe20000000000 */
[----:B------:R-:W-:Y:S01]  /*b780*/  FMUL R21, R38, R59 ;  /* 0x0000003b26157220 */ /* 0x000fe20000400000 */
[----:B--2---:R-:W-:Y:S02]  /*b790*/  FMUL R8, R8, R67 ;  /* 0x0000004308087220 */ /* 0x004fe40000400000 */
[C---:B------:R-:W-:Y:S01]  /*b7a0*/  FFMA R22, R33.reuse, 1.4426950216293334961, -R22 ;  /* 0x3fb8aa3b21167823 */ /* 0x040fe20000000816 */
[----:B------:R-:W-:Y:S03]  /*b7b0*/  MUFU.EX2 R57, R50 ;  /* 0x0000003200397308 */ /* 0x000fe60000000800 */
[----:B------:R-:W-:Y:S01]  /*b7c0*/  FFMA R33, R33, 1.925963033500011079e-08, R22 ;  /* 0x32a5706021217823 */ /* 0x000fe20000000016 */
[----:B------:R-:W-:-:S02]  /*b7d0*/  IMAD.SHL.U32 R22, R14, 0x800000, RZ ;  /* 0x008000000e167824 */ /* 0x000fc400078e00ff */
[----:B------:R-:W-:Y:S02]  /*b7e0*/  FFMA.RM R14, R34, R11, 12582913 ;  /* 0x4b400001220e7423 */ /* 0x000fe4000000400b */
[----:B------:R-:W2:Y:S02]  /*b7f0*/  MUFU.EX2 R65, R65 ;  /* 0x0000004100417308 */ /* 0x000ea40000000800 */
[----:B------:R-:W-:Y:S01]  /*b800*/  FADD R34, R14, -12583039 ;  /* 0xcb40007f0e227421 */ /* 0x000fe20000000000 */
[----:B----4-:R-:W-:Y:S01]  /*b810*/  FMUL R22, R22, R35 ;  /* 0x0000002316167220 */ /* 0x010fe20000400000 */
[----:B------:R-:W-:Y:S02]  /*b820*/  IMAD.SHL.U32 R14, R14, 0x800000, RZ ;  /* 0x008000000e0e7824 */ /* 0x000fe400078e00ff */
[----:B------:R-:W-:-:S04]  /*b830*/  FFMA R34, R23, 1.4426950216293334961, -R34 ;  /* 0x3fb8aa3b17227823 */ /* 0x000fc80000000822 */
[----:B------:R-:W-:Y:S01]  /*b840*/  FFMA R35, R23, 1.925963033500011079e-08, R34 ;  /* 0x32a5706017237823 */ /* 0x000fe20000000022 */
[----:B------:R-:W-:Y:S01]  /*b850*/  FMUL R23, R30, R39 ;  /* 0x000000271e177220 */ /* 0x000fe20000400000 */
[----:B------:R-:W-:Y:S01]  /*b860*/  FFMA.SAT R30, R31, R12, 0.5 ;  /* 0x3f0000001f1e7423 */ /* 0x000fe2000000200c */
[----:B------:R-:W3:Y:S03]  /*b870*/  MUFU.EX2 R39, R48 ;  /* 0x0000003000277308 */ /* 0x000ee60000000800 */
[----:B------:R-:W-:Y:S01]  /*b880*/  FFMA.RM R30, R30, R11, 12582913 ;  /* 0x4b4000011e1e7423 */ /* 0x000fe2000000400b */
[----:B--2---:R-:W-:-:S03]  /*b890*/  FMUL R10, R10, R65 ;  /* 0x000000410a0a7220 */ /* 0x004fc60000400000 */
[----:B------:R-:W-:Y:S01]  /*b8a0*/  FADD R34, R30, -12583039 ;  /* 0xcb40007f1e227421 */ /* 0x000fe20000000000 */
[----:B------:R-:W-:Y:S03]  /*b8b0*/  MUFU.EX2 R35, R35 ;  /* 0x0000002300237308 */ /* 0x000fe60000000800 */
[----:B------:R-:W-:-:S04]  /*b8c0*/  FFMA R34, R31, 1.4426950216293334961, -R34 ;  /* 0x3fb8aa3b1f227823 */ /* 0x000fc80000000822 */
[----:B------:R-:W-:Y:S01]  /*b8d0*/  FFMA R38, R31, 1.925963033500011079e-08, R34 ;  /* 0x32a570601f267823 */ /* 0x000fe20000000022 */
[----:B------:R-:W-:Y:S01]  /*b8e0*/  FFMA.SAT R34, R25, R12, 0.5 ;  /* 0x3f00000019227423 */ /* 0x000fe2000000200c */
[----:B---3--:R-:W-:Y:S02]  /*b8f0*/  FMUL R24, R24, R39 ;  /* 0x0000002718187220 */ /* 0x008fe40000400000 */
[----:B------:R-:W2:Y:S01]  /*b900*/  MUFU.EX2 R39, R52 ;  /* 0x0000003400277308 */ /* 0x000ea20000000800 */
[----:B------:R-:W-:-:S04]  /*b910*/  FFMA.RM R31, R34, R11, 12582913 ;  /* 0x4b400001221f7423 */ /* 0x000fc8000000400b */
[----:B------:R-:W-:-:S03]  /*b920*/  FADD R34, R31, -12583039 ;  /* 0xcb40007f1f227421 */ /* 0x000fc60000000000 */
[----:B------:R-:W-:Y:S01]  /*b930*/  MUFU.EX2 R38, R38 ;  /* 0x0000002600267308 */ /* 0x000fe20000000800 */
[----:B------:R-:W-:-:S04]  /*b940*/  FFMA R34, R25, 1.4426950216293334961, -R34 ;  /* 0x3fb8aa3b19227823 */ /* 0x000fc80000000822 */
[----:B------:R-:W-:Y:S01]  /*b950*/  FFMA R48, R25, 1.925963033500011079e-08, R34 ;  /* 0x32a5706019307823 */ /* 0x000fe20000000022 */
[----:B------:R-:W-:Y:S01]  /*b960*/  FMUL R25, R32, R57 ;  /* 0x0000003920197220 */ /* 0x000fe20000400000 */
[----:B------:R-:W-:Y:S01]  /*b970*/  FFMA.SAT R32, R27, R12, 0.5 ;  /* 0x3f0000001b207423 */ /* 0x000fe2000000200c */
[----:B--2---:R-:W-:-:S03]  /*b980*/  FMUL R26, R26, R39 ;  /* 0x000000271a1a7220 */ /* 0x004fc60000400000 */
[----:B------:R-:W-:-:S04]  /*b990*/  FFMA.RM R32, R32, R11, 12582913 ;  /* 0x4b40000120207423 */ /* 0x000fc8000000400b */
[----:B------:R-:W-:-:S04]  /*b9a0*/  FADD R34, R32, -12583039 ;  /* 0xcb40007f20227421 */ /* 0x000fc80000000000 */
[----:B------:R-:W-:-:S04]  /*b9b0*/  FFMA R34, R27, 1.4426950216293334961, -R34 ;  /* 0x3fb8aa3b1b227823 */ /* 0x000fc80000000822 */
[----:B------:R-:W-:Y:S01]  /*b9c0*/  FFMA R50, R27, 1.925963033500011079e-08, R34 ;  /* 0x32a570601b327823 */ /* 0x000fe20000000022 */
[----:B------:R-:W-:Y:S01]  /*b9d0*/  FFMA.SAT R34, R15, R12, 0.5 ;  /* 0x3f0000000f227423 */ /* 0x000fe2000000200c */
[----:B------:R-:W-:-:S03]  /*b9e0*/  SHF.L.U32 R27, R28, 0x17, RZ ;  /* 0x000000171c1b7819 */ /* 0x000fc600000006ff */
[----:B------:R-:W-:Y:S01]  /*b9f0*/  FFMA.RM R34, R34, R11, 12582913 ;  /* 0x4b40000122227423 */ /* 0x000fe2000000400b */
[----:B------:R-:W-:Y:S03]  /*ba00*/  MUFU.EX2 R50, R50 ;  /* 0x0000003200327308 */ /* 0x000fe60000000800 */
[----:B------:R-:W-:-:S04]  /*ba10*/  FADD R40, R34, -12583039 ;  /* 0xcb40007f22287421 */ /* 0x000fc80000000000 */
[----:B------:R-:W-:-:S04]  /*ba20*/  FFMA R40, R15, 1.4426950216293334961, -R40 ;  /* 0x3fb8aa3b0f287823 */ /* 0x000fc80000000828 */
[----:B------:R-:W-:Y:S01]  /*ba30*/  FFMA R39, R15, 1.925963033500011079e-08, R40 ;  /* 0x32a570600f277823 */ /* 0x000fe20000000028 */
[----:B------:R-:W-:Y:S01]  /*ba40*/  FFMA.SAT R40, R13, R12, 0.5 ;  /* 0x3f0000000d287423 */ /* 0x000fe2000000200c */
[----:B------:R-:W-:Y:S03]  /*ba50*/  MUFU.EX2 R15, R48 ;  /* 0x00000030000f7308 */ /* 0x000fe60000000800 */
[-C--:B------:R-:W-:Y:S01]  /*ba60*/  FFMA.RM R12, R40, R11.reuse, 12582913 ;  /* 0x4b400001280c7423 */ /* 0x080fe2000000400b */
[----:B------:R-:W-:-:S03]  /*ba70*/  FFMA.RM R11, R46, R11, 12582913 ;  /* 0x4b4000012e0b7423 */ /* 0x000fc6000000400b */
[C---:B------:R-:W-:Y:S01]  /*ba80*/  FADD R40, R12.reuse, -12583039 ;  /* 0xcb40007f0c287421 */ /* 0x040fe20000000000 */
[----:B------:R-:W2:Y:S01]  /*ba90*/  MUFU.EX2 R46, R33 ;  /* 0x00000021002e7308 */ /* 0x000ea20000000800 */
[----:B------:R-:W-:Y:S02]  /*baa0*/  SHF.L.U32 R12, R12, 0x17, RZ ;  /* 0x000000170c0c7819 */ /* 0x000fe400000006ff */
[----:B------:R-:W-:-:S04]  /*bab0*/  FFMA R40, R13, 1.4426950216293334961, -R40 ;  /* 0x3fb8aa3b0d287823 */ /* 0x000fc80000000828 */
[----:B------:R-:W-:Y:S01]  /*bac0*/  FFMA R52, R13, 1.925963033500011079e-08, R40 ;  /* 0x32a570600d347823 */ /* 0x000fe20000000028 */
[----:B------:R-:W-:Y:S01]  /*bad0*/  FADD R13, RZ, R3 ;  /* 0x00000003ff0d7221 */ /* 0x000fe20000000000 */
[C---:B------:R-:W-:Y:S01]  /*bae0*/  FADD R40, R11.reuse, -12583039 ;  /* 0xcb40007f0b287421 */ /* 0x040fe20000000000 */
[----:B------:R-:W3:Y:S01]  /*baf0*/  MUFU.EX2 R39, R39 ;  /* 0x0000002700277308 */ /* 0x000ee20000000800 */
[----:B------:R-:W-:Y:S02]  /*bb00*/  IMAD.SHL.U32 R11, R11, 0x800000, RZ ;  /* 0x008000000b0b7824 */ /* 0x000fe400078e00ff */
[----:B------:R-:W-:Y:S01]  /*bb10*/  FADD R13, R13, R0 ;  /* 0x000000000d0d7221 */ /* 0x000fe20000000000 */
[----:B------:R-:W-:-:S03]  /*bb20*/  FFMA R40, R29, 1.4426950216293334961, -R40 ;  /* 0x3fb8aa3b1d287823 */ /* 0x000fc60000000828 */
[----:B------:R-:W-:Y:S01]  /*bb30*/  FADD R13, R13, R2 ;  /* 0x000000020d0d7221 */ /* 0x000fe20000000000 */
[----:B------:R-:W-:Y:S01]  /*bb40*/  FFMA R54, R29, 1.925963033500011079e-08, R40 ;  /* 0x32a570601d367823 */ /* 0x000fe20000000028 */
[----:B--2---:R-:W-:Y:S01]  /*bb50*/  FMUL R27, R27, R46 ;  /* 0x0000002e1b1b7220 */ /* 0x004fe20000400000 */
[----:B------:R-:W-:Y:S02]  /*bb60*/  IMAD.SHL.U32 R29, R30, 0x800000, RZ ;  /* 0x008000001e1d7824 */ /* 0x000fe400078e00ff */
[----:B------:R-:W-:Y:S01]  /*bb70*/  FADD R40, R13, R4 ;  /* 0x000000040d287221 */ /* 0x000fe20000000000 */
[----:B------:R-:W2:Y:S01]  /*bb80*/  MUFU.EX2 R33, R52 ;  /* 0x0000003400217308 */ /* 0x000ea20000000800 */
[----:B------:R-:W-:Y:S01]  /*bb90*/  SHF.L.U32 R30, R31, 0x17, RZ ;  /* 0x000000171f1e7819 */ /* 0x000fe200000006ff */
[----:B------:R-:W-:Y:S01]  /*bba0*/  FMUL R29, R29, R38 ;  /* 0x000000261d1d7220 */ /* 0x000fe20000400000 */
[----:B------:R-:W-:Y:S01]  /*bbb0*/  FADD R13, R40, R5 ;  /* 0x00000005280d7221 */ /* 0x000fe20000000000 */
[----:B------:R-:W-:-:S02]  /*bbc0*/  IMAD.SHL.U32 R31, R32, 0x800000, RZ ;  /* 0x00800000201f7824 */ /* 0x000fc400078e00ff */
[----:B------:R-:W-:Y:S01]  /*bbd0*/  FMUL R30, R30, R15 ;  /* 0x0000000f1e1e7220 */ /* 0x000fe20000400000 */
[----:B------:R-:W-:Y:S01]  /*bbe0*/  FADD R40, R13, R6 ;  /* 0x000000060d287221 */ /* 0x000fe20000000000 */
[----:B------:R-:W4:Y:S01]  /*bbf0*/  MUFU.EX2 R54, R54 ;  /* 0x0000003600367308 */ /* 0x000f220000000800 */
[----:B------:R-:W-:Y:S02]  /*bc00*/  IMAD.SHL.U32 R32, R34, 0x800000, RZ ;  /* 0x0080000022207824 */ /* 0x000fe400078e00ff */
[----:B------:R-:W-:Y:S01]  /*bc10*/  FMUL R31, R31, R50 ;  /* 0x000000321f1f7220 */ /* 0x000fe20000400000 */
[----:B------:R-:W-:Y:S01]  /*bc20*/  FADD R13, R40, R7 ;  /* 0x00000007280d7221 */ /* 0x000fe20000000000 */
[----:B---3--:R-:W-:-:S03]  /*bc30*/  FMUL R32, R32, R39 ;  /* 0x0000002720207220 */ /* 0x008fc60000400000 */
[----:B------:R-:W-:Y:S01]  /*bc40*/  FADD R40, R13, R8 ;  /* 0x000000080d287221 */ /* 0x000fe20000000000 */
[----:B--2---:R-:W-:-:S03]  /*bc50*/  FMUL R33, R12, R33 ;  /* 0x000000210c217220 */ /* 0x004fc60000400000 */
[----:B------:R-:W-:-:S04]  /*bc60*/  FADD R13, R40, R9 ;  /* 0x00000009280d7221 */ /* 0x000fc80000000000 */
[----:B------:R-:W-:Y:S01]  /*bc70*/  FADD R13, R13, R10 ;  /* 0x0000000a0d0d7221 */ /* 0x000fe20000000000 */
[----:B----4-:R-:W-:-:S03]  /*bc80*/  FMUL R34, R11, R54 ;  /* 0x000000360b227220 */ /* 0x010fc60000400000 */
        /* <DEDUP_REMOVED lines=29> */
.L_x_10902:
        /* <DEDUP_REMOVED lines=12> */
[----:B012---:R-:W-:Y:S05]  /*bf20*/  CALL.REL.NOINC `($__internal_169_$__cuda_sm3x_div_rn_noftz_f32_slowpath) ;  /* 0x0000003c00007944 */ /* 0x007fea0003c00000 */
[----:B------:R-:W-:-:S07]  /*bf30*/  MOV R11, R3 ;  /* 0x00000003000b7202 */ /* 0x000fce0000000f00 */
.L_x_10833:
[----:B------:R-:W-:Y:S05]  /*bf40*/  BSYNC.RECONVERGENT B3 ;  /* 0x0000000000037941 */ /* 0x000fea0003800200 */
.L_x_10832:
        /* <DEDUP_REMOVED lines=12> */
[----:B012---:R-:W-:Y:S05]  /*c010*/  CALL.REL.NOINC `($__internal_169_$__cuda_sm3x_div_rn_noftz_f32_slowpath) ;  /* 0x0000003800c47944 */ /* 0x007fea0003c00000 */
[----:B------:R-:W-:-:S07]  /*c020*/  MOV R14, R3 ;  /* 0x00000003000e7202 */ /* 0x000fce0000000f00 */
.L_x_10835:
[----:B------:R-:W-:Y:S05]  /*c030*/  BSYNC.RECONVERGENT B3 ;  /* 0x0000000000037941 */ /* 0x000fea0003800200 */
.L_x_10834:
        /* <DEDUP_REMOVED lines=14> */
.L_x_10837:
[----:B------:R-:W-:Y:S05]  /*c120*/  BSYNC.RECONVERGENT B3 ;  /* 0x0000000000037941 */ /* 0x000fea0003800200 */
.L_x_10836:
        /* <DEDUP_REMOVED lines=14> */
.L_x_10839:
[----:B------:R-:W-:Y:S05]  /*c210*/  BSYNC.RECONVERGENT B3 ;  /* 0x0000000000037941 */ /* 0x000fea0003800200 */
.L_x_10838:
        /* <DEDUP_REMOVED lines=14> */
.L_x_10841:
[----:B------:R-:W-:Y:S05]  /*c300*/  BSYNC.RECONVERGENT B3 ;  /* 0x0000000000037941 */ /* 0x000fea0003800200 */
.L_x_10840:
        /* <DEDUP_REMOVED lines=12> */
[----:B012---:R-:W-:Y:S05]  /*c3d0*/  CALL.REL.NOINC `($__internal_169_$__cuda_sm3x_div_rn_noftz_f32_slowpath) ;  /* 0x0000003400d47944 */ /* 0x007fea0003c00000 */
[----:B------:R-:W-:-:S07]  /*c3e0*/  IMAD.MOV.U32 R5, RZ, RZ, R3 ;  /* 0x000000ffff057224 */ /* 0x000fce00078e0003 */
.L_x_10843:
[----:B------:R-:W-:Y:S05]  /*c3f0*/  BSYNC.RECONVERGENT B3 ;  /* 0x0000000000037941 */ /* 0x000fea0003800200 */
.L_x_10842:
        /* <DEDUP_REMOVED lines=12> */
[----:B012---:R-:W-:Y:S05]  /*c4c0*/  CALL.REL.NOINC `($__internal_169_$__cuda_sm3x_div_rn_noftz_f32_slowpath) ;  /* 0x0000003400987944 */ /* 0x007fea0003c00000 */
[----:B------:R-:W-:-:S07]  /*c4d0*/  MOV R6, R3 ;  /* 0x0000000300067202 */ /* 0x000fce0000000f00 */
.L_x_10845:
[----:B------:R-:W-:Y:S05]  /*c4e0*/  BSYNC.RECONVERGENT B3 ;  /* 0x0000000000037941 */ /* 0x000fea0003800200 */
.L_x_10844:
        /* <DEDUP_REMOVED lines=14> */
.L_x_10847:
[----:B------:R-:W-:Y:S05]  /*c5d0*/  BSYNC.RECONVERGENT B3 ;  /* 0x0000000000037941 */ /* 0x000fea0003800200 */
.L_x_10846:
        /* <DEDUP_REMOVED lines=14> */
.L_x_10849:
[----:B------:R-:W-:Y:S05]  /*c6c0*/  BSYNC.RECONVERGENT B3 ;  /* 0x0000000000037941 */ /* 0x000fea0003800200 */
.L_x_10848:
        /* <DEDUP_REMOVED lines=14> */
.L_x_10851:
[----:B------:R-:W-:Y:S05]  /*c7b0*/  BSYNC.RECONVERGENT B3 ;  /* 0x0000000000037941 */ /* 0x000fea0003800200 */
.L_x_10850:
        /* <DEDUP_REMOVED lines=14> */
.L_x_10853:
[----:B------:R-:W-:Y:S05]  /*c8a0*/  BSYNC.RECONVERGENT B3 ;  /* 0x0000000000037941 */ /* 0x000fea0003800200 */
.L_x_10852:
        /* <DEDUP_REMOVED lines=14> */
.L_x_10855:
[----:B------:R-:W-:Y:S05]  /*c990*/  BSYNC.RECONVERGENT B3 ;  /* 0x0000000000037941 */ /* 0x000fea0003800200 */
.L_x_10854:
        /* <DEDUP_REMOVED lines=14> */
.L_x_10857:
[----:B------:R-:W-:Y:S05]  /*ca80*/  BSYNC.RECONVERGENT B3 ;  /* 0x0000000000037941 */ /* 0x000fea0003800200 */
.L_x_10856:
        /* <DEDUP_REMOVED lines=14> */
.L_x_10859:
[----:B------:R-:W-:Y:S05]  /*cb70*/  BSYNC.RECONVERGENT B3 ;  /* 0x0000000000037941 */ /* 0x000fea0003800200 */
.L_x_10858:
        /* <DEDUP_REMOVED lines=14> */
.L_x_10861:
[----:B------:R-:W-:Y:S05]  /*cc60*/  BSYNC.RECONVERGENT B3 ;  /* 0x0000000000037941 */ /* 0x000fea0003800200 */
.L_x_10860:
        /* <DEDUP_REMOVED lines=14> */
.L_x_10863:
[----:B------:R-:W-:Y:S05]  /*cd50*/  BSYNC.RECONVERGENT B3 ;  /* 0x0000000000037941 */ /* 0x000fea0003800200 */
.L_x_10862:
        /* <DEDUP_REMOVED lines=14> */
.L_x_10865:
[----:B------:R-:W-:Y:S05]  /*ce40*/  BSYNC.RECONVERGENT B3 ;  /* 0x0000000000037941 */ /* 0x000fea0003800200 */
.L_x_10864:
        /* <DEDUP_REMOVED lines=14> */
.L_x_10867:
[----:B------:R-:W-:Y:S05]  /*cf30*/  BSYNC.RECONVERGENT B3 ;  /* 0x0000000000037941 */ /* 0x000fea0003800200 */
.L_x_10866:
        /* <DEDUP_REMOVED lines=14> */
.L_x_10869:
[----:B------:R-:W-:Y:S05]  /*d020*/  BSYNC.RECONVERGENT B3 ;  /* 0x0000000000037941 */ /* 0x000fea0003800200 */
.L_x_10868:
        /* <DEDUP_REMOVED lines=14> */
.L_x_10871:
[----:B------:R-:W-:Y:S05]  /*d110*/  BSYNC.RECONVERGENT B3 ;  /* 0x0000000000037941 */ /* 0x000fea0003800200 */
.L_x_10870:
        /* <DEDUP_REMOVED lines=14> */
.L_x_10873:
[----:B------:R-:W-:Y:S05]  /*d200*/  BSYNC.RECONVERGENT B3 ;  /* 0x0000000000037941 */ /* 0x000fea0003800200 */
.L_x_10872:
        /* <DEDUP_REMOVED lines=14> */
.L_x_10875:
[----:B------:R-:W-:Y:S05]  /*d2f0*/  BSYNC.RECONVERGENT B3 ;  /* 0x0000000000037941 */ /* 0x000fea0003800200 */
.L_x_10874:
        /* <DEDUP_REMOVED lines=14> */
.L_x_10877:
[----:B------:R-:W-:Y:S05]  /*d3e0*/  BSYNC.RECONVERGENT B3 ;  /* 0x0000000000037941 */ /* 0x000fea0003800200 */
.L_x_10876:
        /* <DEDUP_REMOVED lines=14> */
.L_x_10879:
[----:B------:R-:W-:Y:S05]  /*d4d0*/  BSYNC.RECONVERGENT B3 ;  /* 0x0000000000037941 */ /* 0x000fea0003800200 */
.L_x_10878:
        /* <DEDUP_REMOVED lines=14> */
.L_x_10881:
[----:B------:R-:W-:Y:S05]  /*d5c0*/  BSYNC.RECONVERGENT B3 ;  /* 0x0000000000037941 */ /* 0x000fea0003800200 */
.L_x_10880:
        /* <DEDUP_REMOVED lines=14> */
.L_x_10883:
[----:B------:R-:W-:Y:S05]  /*d6b0*/  BSYNC.RECONVERGENT B3 ;  /* 0x0000000000037941 */ /* 0x000fea0003800200 */
.L_x_10882:
        /* <DEDUP_REMOVED lines=14> */
.L_x_10885:
[----:B------:R-:W-:Y:S05]  /*d7a0*/  BSYNC.RECONVERGENT B3 ;  /* 0x0000000000037941 */ /* 0x000fea0003800200 */
.L_x_10884:
        /* <DEDUP_REMOVED lines=14> */
.L_x_10887:
[----:B------:R-:W-:Y:S05]  /*d890*/  BSYNC.RECONVERGENT B3 ;  /* 0x0000000000037941 */ /* 0x000fea0003800200 */
.L_x_10886:
        /* <DEDUP_REMOVED lines=13> */
.L_x_10889:
[----:B------:R-:W-:Y:S05]  /*d970*/  BSYNC.RECONVERGENT B3 ;  /* 0x0000000000037941 */ /* 0x000fea0003800200 */
.L_x_10888:
[C---:B0-----:R-:W-:Y:S01]  /*d980*/  VIADD R13, R55.reuse, 0x60 ;  /* 0x00000060370d7836 */ /* 0x041fe20000000000 */
[C---:B------:R-:W-:Y:S01]  /*d990*/  IADD3 R12, PT, PT, R55.reuse, 0x40, RZ ;  /* 0x00000040370c7810 */ /* 0x040fe20007ffe0ff */
[C---:B------:R-:W-:Y:S01]  /*d9a0*/  VIADD R33, R55.reuse, 0xa0 ;  /* 0x000000a037217836 */ /* 0x040fe20000000000 */
[----:B------:R-:W-:Y:S02]  /*d9b0*/  IADD3 R15, PT, PT, R55, 0x80, RZ ;  /* 0x00000080370f7810 */ /* 0x000fe40007ffe0ff */
[----:B------:R-:W-:Y:S01]  /*d9c0*/  ISETP.GE.U32.AND P4, PT, R13, UR46, PT ;  /* 0x0000002e0d007c0c */ /* 0x000fe2000bf86070 */
[----:B------:R-:W-:Y:S01]  /*d9d0*/  HFMA2 R13, -RZ, RZ, 0, 0 ;  /* 0x00000000ff0d7431 */ /* 0x000fe200000001ff */
[----:B------:R-:W-:Y:S01]  /*d9e0*/  ISETP.GE.U32.AND P6, PT, R12, UR46, PT ;  /* 0x0000002e0c007c0c */ /* 0x000fe2000bfc6070 */
[----:B------:R-:W-:Y:S01]  /*d9f0*/  IMAD.MOV.U32 R12, RZ, RZ, R55 ;  /* 0x000000ffff0c7224 */ /* 0x000fe200078e0037 */
[----:B------:R-:W-:Y:S01]  /*da00*/  ISETP.GE.U32.AND P5, PT, R15, UR46, PT ;  /* 0x0000002e0f007c0c */ /* 0x000fe2000bfa6070 */
[----:B------:R-:W-:Y:S01]  /*da10*/  IMAD R15, R42, UR42, RZ ;  /* 0x0000002a2a0f7c24 */ /* 0x000fe2000f8e02ff */
[----:B------:R-:W-:-:S02]  /*da20*/  ISETP.GE.AND.EX P6, PT, RZ, UR47, PT, P6 ;  /* 0x0000002fff007c0c */ /* 0x000fc4000bfc6360 */
[----:B------:R-:W-:Y:S02]  /*da30*/  ISETP.GE.AND.EX P4, PT, RZ, UR47, PT, P4 ;  /* 0x0000002fff007c0c */ /* 0x000fe4000bf86340 */
[----:B-1----:R-:W-:Y:S01]  /*da40*/  @!P0 R2UR UR4, R36 ;  /* 0x00000000240482ca */ /* 0x002fe200000e0000 */
[C---:B------:R-:W-:Y:S01]  /*da50*/  IMAD.WIDE.U32 R34, R44.reuse, UR42, R12 ;  /* 0x0000002a2c227c25 */ /* 0x040fe2000f8e000c */
[----:B------:R-:W-:Y:S02]  /*da60*/  @!P0 R2UR UR5, R37 ;  /* 0x00000000250582ca */ /* 0x000fe400000e0000 */
[----:B------:R-:W-:Y:S01]  /*da70*/  ISETP.GE.AND.EX P5, PT, RZ, UR47, PT, P5 ;  /* 0x0000002fff007c0c */ /* 0x000fe2000bfa6350 */
[----:B------:R-:W-:Y:S01]  /*da80*/  IMAD R13, R44, UR43, R15 ;  /* 0x0000002b2c0d7c24 */ /* 0x000fe2000f8e020f */
[----:B------:R-:W-:Y:S02]  /*da90*/  LEA R12, P2, R34, UR40, 0x2 ;  /* 0x00000028220c7c11 */ /* 0x000fe4000f8410ff */
[----:B------:R-:W-:Y:S01]  /*daa0*/  IADD3 R15, PT, PT, R55, 0xe0, RZ ;  /* 0x000000e0370f7810 */ /* 0x000fe20007ffe0ff */
[----:B------:R-:W-:Y:S01]  /*dab0*/  IMAD.IADD R13, R35, 0x1, R13 ;  /* 0x00000001230d7824 */ /* 0x000fe200078e020d */
[----:B------:R-:W-:Y:S01]  /*dac0*/  ISETP.GE.U32.AND P3, PT, R33, UR46, PT ;  /* 0x0000002e21007c0c */ /* 0x000fe2000bf66070 */
[----:B------:R-:W-:Y:S01]  /*dad0*/  VIADD R33, R55, 0x100 ;  /* 0x0000010037217836 */ /* 0x000fe20000000000 */
[----:B------:R-:W-:-:S02]  /*dae0*/  @!P6 R2UR UR6, R36 ;  /* 0x000000002406e2ca */ /* 0x000fc400000e0000 */
[----:B------:R-:W-:Y:S02]  /*daf0*/  LEA.HI.X R13, R34, UR41, R13, 0x2, P2 ;  /* 0x00000029220d7c11 */ /* 0x000fe400090f140d */
[----:B------:R-:W-:Y:S02]  /*db00*/  ISETP.GE.U32.AND P2, PT, R15, UR46, PT ;  /* 0x0000002e0f007c0c */ /* 0x000fe4000bf46070 */
[C---:B------:R-:W-:Y:S01]  /*db10*/  @!P6 R2UR UR7, R37.reuse ;  /* 0x000000002507e2ca */ /* 0x040fe200000e0000 */
[----:B------:R-:W-:Y:S01]  /*db20*/  @!P0 STG.E desc[UR4][R12.64], R11 ;  /* 0x0000000b0c008986 */ /* 0x000fe2000c101904 */
[----:B------:R-:W-:Y:S02]  /*db30*/  @!P4 R2UR UR8, R36 ;  /* 0x000000002408c2ca */ /* 0x000fe400000e0000 */
[----:B------:R-:W-:Y:S02]  /*db40*/  @!P4 R2UR UR9, R37 ;  /* 0x000000002509c2ca */ /* 0x000fe400000e0000 */
[----:B------:R-:W-:-:S02]  /*db50*/  ISETP.GE.AND.EX P2, PT, RZ, UR47, PT, P2 ;  /* 0x0000002fff007c0c */ /* 0x000fc4000bf46320 */
[----:B------:R-:W-:Y:S02]  /*db60*/  ISETP.GE.U32.AND P0, PT, R33, UR46, PT ;  /* 0x0000002e21007c0c */ /* 0x000fe4000bf06070 */
[----:B------:R-:W-:Y:S02]  /*db70*/  ISETP.GE.AND.EX P3, PT, RZ, UR47, PT, P3 ;  /* 0x0000002fff007c0c */ /* 0x000fe4000bf66330 */
[----:B------:R-:W-:Y:S01]  /*db80*/  @!P5 R2UR UR4, R36 ;  /* 0x000000002404d2ca */ /* 0x000fe200000e0000 */
[----:B------:R0:W-:Y:S01]  /*db90*/  @!P6 STG.E desc[UR6][R12.64+0x100], R0 ;  /* 0x000100000c00e986 */ /* 0x0001e2000c101906 */
[----:B------:R-:W-:Y:S02]  /*dba0*/  @!P5 R2UR UR5, R37 ;  /* 0x000000002505d2ca */ /* 0x000fe400000e0000 */
[----:B------:R-:W-:Y:S01]  /*dbb0*/  ISETP.GE.AND.EX P0, PT, RZ, UR47, PT, P0 ;  /* 0x0000002fff007c0c */ /* 0x000fe2000bf06300 */
[----:B------:R-:W-:Y:S01]  /*dbc0*/  @!P4 STG.E desc[UR8][R12.64+0x180], R2 ;  /* 0x000180020c00c986 */ /* 0x000fe2000c101908 */
[----:B------:R-:W-:-:S02]  /*dbd0*/  IADD3 R15, PT, PT, R55, 0x120, RZ ;  /* 0x00000120370f7810 */ /* 0x000fc40007ffe0ff */
[----:B------:R-:W-:Y:S02]  /*dbe0*/  IADD3 R38, PT, PT, R55, 0xc0, RZ ;  /* 0x000000c037267810 */ /* 0x000fe40007ffe0ff */
[----:B------:R-:W-:Y:S01]  /*dbf0*/  ISETP.GE.U32.AND P6, PT, R15, UR46, PT ;  /* 0x0000002e0f007c0c */ /* 0x000fe2000bfc6070 */
[C---:B------:R-:W-:Y:S01]  /*dc00*/  VIADD R15, R55.reuse, 0x140 ;  /* 0x00000140370f7836 */ /* 0x040fe20000000000 */
[C---:B------:R-:W-:Y:S01]  /*dc10*/  @!P2 R2UR UR8, R36.reuse ;  /* 0x000000002408a2ca */ /* 0x040fe200000e0000 */
[----:B0-----:R-:W-:Y:S01]  /*dc20*/  VIADD R0, R55, 0x180 ;  /* 0x0000018037007836 */ /* 0x001fe20000000000 */
[----:B------:R-:W-:Y:S01]  /*dc30*/  @!P2 R2UR UR9, R37 ;  /* 0x000000002509a2ca */ /* 0x000fe200000e0000 */
[----:B------:R-:W-:Y:S01]  /*dc40*/  @!P5 STG.E desc[UR4][R12.64+0x200], R4 ;  /* 0x000200040c00d986 */ /* 0x000fe2000c101904 */
[----:B------:R-:W-:Y:S02]  /*dc50*/  IADD3 R11, PT, PT, R55, 0x160, RZ ;  /* 0x00000160370b7810 */ /* 0x000fe40007ffe0ff */
[----:B------:R-:W-:-:S02]  /*dc60*/  @!P3 R2UR UR6, R36 ;  /* 0x000000002406b2ca */ /* 0x000fc400000e0000 */
[----:B------:R-:W-:Y:S02]  /*dc70*/  @!P3 R2UR UR7, R37 ;  /* 0x000000002507b2ca */ /* 0x000fe400000e0000 */
[----:B------:R-:W-:Y:S02]  /*dc80*/  ISETP.GE.U32.AND P1, PT, R38, UR46, PT ;  /* 0x0000002e26007c0c */ /* 0x000fe4000bf26070 */
[----:B------:R-:W-:Y:S02]  /*dc90*/  ISETP.GE.AND.EX P6, PT, RZ, UR47, PT, P6 ;  /* 0x0000002fff007c0c */ /* 0x000fe4000bfc6360 */
[----:B------:R-:W-:Y:S01]  /*dca0*/  ISETP.GE.U32.AND P5, PT, R11, UR46, PT ;  /* 0x0000002e0b007c0c */ /* 0x000fe2000bfa6070 */
[----:B------:R-:W-:Y:S01]  /*dcb0*/  @!P2 STG.E desc[UR8][R12.64+0x380], R7 ;  /* 0x000380070c00a986 */ /* 0x000fe2000c101908 */
[----:B------:R-:W-:Y:S02]  /*dcc0*/  @!P0 R2UR UR4, R36 ;  /* 0x00000000240482ca */ /* 0x000fe400000e0000 */
[----:B------:R-:W-:-:S02]  /*dcd0*/  @!P0 R2UR UR5, R37 ;  /* 0x00000000250582ca */ /* 0x000fc400000e0000 */
[----:B------:R-:W-:Y:S01]  /*dce0*/  ISETP.GE.AND.EX P1, PT, RZ, UR47, PT, P1 ;  /* 0x0000002fff007c0c */ /* 0x000fe2000bf26310 */
[----:B------:R-:W-:Y:S01]  /*dcf0*/  @!P3 STG.E desc[UR6][R12.64+0x280], R5 ;  /* 0x000280050c00b986 */ /* 0x000fe2000c101906 */
[----:B------:R-:W-:Y:S02]  /*dd00*/  ISETP.GE.U32.AND P4, PT, R15, UR46, PT ;  /* 0x0000002e0f007c0c */ /* 0x000fe4000bf86070 */
[----:B------:R-:W-:Y:S02]  /*dd10*/  ISETP.GE.AND.EX P5, PT, RZ, UR47, PT, P5 ;  /* 0x0000002fff007c0c */ /* 0x000fe4000bfa6350 */
[----:B------:R-:W-:Y:S02]  /*dd20*/  ISETP.GE.AND.EX P4, PT, RZ, UR47, PT, P4 ;  /* 0x0000002fff007c0c */ /* 0x000fe4000bf86340 */
[----:B------:R-:W-:Y:S02]  /*dd30*/  ISETP.GE.U32.AND P2, PT, R51, UR46, PT ;  /* 0x0000002e33007c0c */ /* 0x000fe4000bf46070 */
[----:B------:R-:W-:Y:S01]  /*dd40*/  @!P6 R2UR UR6, R36 ;  /* 0x000000002406e2ca */ /* 0x000fe200000e0000 */
[----:B------:R-:W-:Y:S01]  /*dd50*/  @!P0 STG.E desc[UR4][R12.64+0x400], R8 ;  /* 0x000400080c008986 */ /* 0x000fe2000c101904 */
[----:B------:R-:W-:-:S02]  /*dd60*/  @!P6 R2UR UR7, R37 ;  /* 0x000000002507e2ca */ /* 0x000fc400000e0000 */
[----:B------:R-:W-:Y:S02]  /*dd70*/  ISETP.GE.AND.EX P2, PT, RZ, UR47, PT, P2 ;  /* 0x0000002fff007c0c */ /* 0x000fe4000bf46320 */
        /* <DEDUP_REMOVED lines=8> */
[C---:B------:R-:W-:Y:S02]  /*de00*/  @!P4 R2UR UR9, R37.reuse ;  /* 0x000000002509c2ca */ /* 0x040fe400000e0000 */
[----:B------:R-:W-:Y:S01]  /*de10*/  @!P2 R2UR UR6, R36 ;  /* 0x000000002406a2ca */ /* 0x000fe200000e0000 */
[----:B------:R3:W-:Y:S01]  /*de20*/  @!P1 STG.E desc[UR10][R12.64+0x300], R6 ;  /* 0x000300060c009986 */ /* 0x0007e2000c10190a */
[----:B------:R-:W-:Y:S02]  /*de30*/  @!P2 R2UR UR7, R37 ;  /* 0x000000002507a2ca */ /* 0x000fe400000e0000 */
[----:B------:R-:W-:Y:S01]  /*de40*/  ISETP.GE.U32.AND P3, PT, R0, UR46, PT ;  /* 0x0000002e00007c0c */ /* 0x000fe2000bf66070 */
[----:B------:R3:W-:Y:S01]  /*de50*/  @!P5 STG.E desc[UR4][R12.64+0x580], R16 ;  /* 0x000580100c00d986 */ /* 0x0007e2000c101904 */
[----:B------:R-:W-:Y:S01]  /*de60*/  ISETP.GE.U32.AND P1, PT, R53, UR46, PT ;  /* 0x0000002e35007c0c */ /* 0x000fe2000bf26070 */
[C---:B0-----:R-:W-:Y:S01]  /*de70*/  VIADD R9, R55.reuse, 0x20 ;  /* 0x0000002037097836 */ /* 0x041fe20000000000 */
[----:B------:R-:W-:-:S02]  /*de80*/  IADD3 R0, PT, PT, R55, 0x280, RZ ;  /* 0x0000028037007810 */ /* 0x000fc40007ffe0ff */
[----:B------:R-:W-:Y:S01]  /*de90*/  @!P0 R2UR UR4, R36 ;  /* 0x00000000240482ca */ /* 0x000fe200000e0000 */
[----:B------:R3:W-:Y:S01]  /*dea0*/  @!P4 STG.E desc[UR8][R12.64+0x500], R10 ;  /* 0x0005000a0c00c986 */ /* 0x0007e2000c101908 */
[----:B------:R-:W-:Y:S02]  /*deb0*/  @!P0 R2UR UR5, R37 ;  /* 0x00000000250582ca */ /* 0x000fe400000e0000 */
[----:B------:R-:W-:Y:S01]  /*dec0*/  ISETP.GE.U32.AND P5, PT, R45, UR46, PT ;  /* 0x0000002e2d007c0c */ /* 0x000fe2000bfa6070 */
[----:B------:R3:W-:Y:S01]  /*ded0*/  @!P2 STG.E desc[UR6][R12.64+0x700], R19 ;  /* 0x000700130c00a986 */ /* 0x0007e2000c101906 */
[----:B------:R-:W-:Y:S02]  /*dee0*/  ISETP.GE.AND.EX P1, PT, RZ, UR47, PT, P1 ;  /* 0x0000002fff007c0c */ /* 0x000fe4000bf26310 */
[----:B------:R-:W-:Y:S01]  /*def0*/  ISETP.GE.U32.AND P4, PT, R0, UR46, PT ;  /* 0x0000002e00007c0c */ /* 0x000fe2000bf86070 */
[----:B------:R-:W-:Y:S01]  /*df00*/  VIADD R0, R55, 0x2a0 ;  /* 0x000002a037007836 */ /* 0x000fe20000000000 */
[----:B------:R-:W-:-:S02]  /*df10*/  ISETP.GE.AND.EX P3, PT, RZ, UR47, PT, P3 ;  /* 0x0000002fff007c0c */ /* 0x000fc4000bf66330 */
[----:B------:R-:W-:Y:S02]  /*df20*/  ISETP.GE.AND.EX P5, PT, RZ, UR47, PT, P5 ;  /* 0x0000002fff007c0c */ /* 0x000fe4000bfa6350 */
[----:B------:R-:W-:Y:S01]  /*df30*/  ISETP.GE.U32.AND P2, PT, R0, UR46, PT ;  /* 0x0000002e00007c0c */ /* 0x000fe2000bf46070 */
[----:B------:R3:W-:Y:S01]  /*df40*/  @!P0 STG.E desc[UR4][R12.64+0x780], R20 ;  /* 0x000780140c008986 */ /* 0x0007e2000c101904 */
[----:B------:R-:W-:Y:S02]  /*df50*/  IADD3 R0, PT, PT, R55, 0x2c0, RZ ;  /* 0x000002c037007810 */ /* 0x000fe40007ffe0ff */
[----:B------:R-:W-:Y:S02]  /*df60*/  ISETP.GE.U32.AND P6, PT, R47, UR46, PT ;  /* 0x0000002e2f007c0c */ /* 0x000fe4000bfc6070 */
[----:B------:R-:W-:Y:S01]  /*df70*/  ISETP.GE.U32.AND P0, PT, R0, UR46, PT ;  /* 0x0000002e00007c0c */ /* 0x000fe2000bf06070 */
[----:B------:R-:W-:Y:S01]  /*df80*/  VIADD R0, R55, 0x2e0 ;  /* 0x000002e037007836 */ /* 0x000fe20000000000 */
[----:B------:R-:W-:-:S02]  /*df90*/  @!P1 R2UR UR12, R36 ;  /* 0x00000000240c92ca */ /* 0x000fc400000e0000 */
[C---:B------:R-:W-:Y:S02]  /*dfa0*/  @!P1 R2UR UR13, R37.reuse ;  /* 0x00000000250d92ca */ /* 0x040fe400000e0000 */
[C---:B------:R-:W-:Y:S02]  /*dfb0*/  @!P3 R2UR UR10, R36.reuse ;  /* 0x00000000240ab2ca */ /* 0x040fe400000e0000 */
[C---:B------:R-:W-:Y:S02]  /*dfc0*/  @!P3 R2UR UR11, R37.reuse ;  /* 0x00000000250bb2ca */ /* 0x040fe400000e0000 */
[----:B------:R-:W-:Y:S02]  /*dfd0*/  @!P5 R2UR UR4, R36 ;  /* 0x000000002404d2ca */ /* 0x000fe400000e0000 */
[----:B------:R-:W-:Y:S02]  /*dfe0*/  @!P5 R2UR UR5, R37 ;  /* 0x000000002505d2ca */ /* 0x000fe400000e0000 */
[----:B------:R-:W-:-:S02]  /*dff0*/  ISETP.GE.AND.EX P0, PT, RZ, UR47, PT, P0 ;  /* 0x0000002fff007c0c */ /* 0x000fc4000bf06300 */
[----:B------:R-:W-:Y:S01]  /*e000*/  ISETP.GE.AND.EX P2, PT, RZ, UR47, PT, P2 ;  /* 0x0000002fff007c0c */ /* 0x000fe2000bf46320 */
[----:B------:R3:W-:Y:S01]  /*e010*/  @!P1 STG.E desc[UR12][R12.64+0x680], R18 ;  /* 0x000680120c009986 */ /* 0x0007e2000c10190c */
[----:B------:R-:W-:Y:S02]  /*e020*/  ISETP.GE.AND.EX P6, PT, RZ, UR47, PT, P6 ;  /* 0x0000002fff007c0c */ /* 0x000fe4000bfc6360 */
[----:B------:R-:W-:Y:S01]  /*e030*/  ISETP.GE.U32.AND P1, PT, R43, UR46, PT ;  /* 0x0000002e2b007c0c */ /* 0x000fe2000bf26070 */
[----:B------:R3:W-:Y:S01]  /*e040*/  @!P3 STG.E desc[UR10][R12.64+0x600], R17 ;  /* 0x000600110c00b986 */ /* 0x0007e2000c10190a */
[----:B------:R-:W-:Y:S02]  /*e050*/  ISETP.GE.U32.AND P3, PT, R41, UR46, PT ;  /* 0x0000002e29007c0c */ /* 0x000fe4000bf66070 */
[----:B------:R-:W-:Y:S01]  /*e060*/  ISETP.GE.AND.EX P1, PT, RZ, UR47, PT, P1 ;  /* 0x0000002fff007c0c */ /* 0x000fe2000bf26310 */
[----:B------:R3:W-:Y:S01]  /*e070*/  @!P5 STG.E desc[UR4][R12.64+0x880], R22 ;  /* 0x000880160c00d986 */ /* 0x0007e2000c101904 */
[----:B------:R-:W-:-:S02]  /*e080*/  ISETP.GE.AND.EX P3, PT, RZ, UR47, PT, P3 ;  /* 0x0000002fff007c0c */ /* 0x000fc4000bf66330 */
[C---:B------:R-:W-:Y:S02]  /*e090*/  @!P0 R2UR UR12, R36.reuse ;  /* 0x00000000240c82ca */ /* 0x040fe400000e0000 */
[C---:B------:R-:W-:Y:S02]  /*e0a0*/  @!P0 R2UR UR13, R37.reuse ;  /* 0x00000000250d82ca */ /* 0x040fe400000e0000 */
[C---:B------:R-:W-:Y:S02]  /*e0b0*/  @!P2 R2UR UR4, R36.reuse ;  /* 0x000000002404a2ca */ /* 0x040fe400000e0000 */
[C---:B------:R-:W-:Y:S02]  /*e0c0*/  @!P2 R2UR UR5, R37.reuse ;  /* 0x000000002505a2ca */ /* 0x040fe400000e0000 */
[----:B------:R-:W-:Y:S02]  /*e0d0*/  @!P6 R2UR UR6, R36 ;  /* 0x000000002406e2ca */ /* 0x000fe400000e0000 */
[----:B------:R-:W-:-:S02]  /*e0e0*/  @!P6 R2UR UR7, R37 ;  /* 0x000000002507e2ca */ /* 0x000fc400000e0000 */
[----:B------:R-:W-:Y:S02]  /*e0f0*/  ISETP.GE.AND.EX P4, PT, RZ, UR47, PT, P4 ;  /* 0x0000002fff007c0c */ /* 0x000fe4000bf86340 */
[C---:B------:R-:W-:Y:S01]  /*e100*/  @!P1 R2UR UR8, R36.reuse ;  /* 0x00000000240892ca */ /* 0x040fe200000e0000 */
[----:B------:R3:W-:Y:S01]  /*e110*/  @!P0 STG.E desc[UR12][R12.64+0xb00], R27 ;  /* 0x000b001b0c008986 */ /* 0x0007e2000c10190c */
[----:B------:R-:W-:Y:S02]  /*e120*/  ISETP.GE.U32.AND P0, PT, R9, UR46, PT ;  /* 0x0000002e09007c0c */ /* 0x000fe4000bf06070 */
[C---:B------:R-:W-:Y:S01]  /*e130*/  @!P1 R2UR UR9, R37.reuse ;  /* 0x00000000250992ca */ /* 0x040fe200000e0000 */
[----:B------:R3:W-:Y:S01]  /*e140*/  @!P2 STG.E desc[UR4][R12.64+0xa80], R26 ;  /* 0x000a801a0c00a986 */ /* 0x0007e2000c101904 */
[----:B------:R-:W0:Y:S01]  /*e150*/  LDCU UR4, c[0x0][0x370] ;  /* 0x00006e00ff0477ac */ /* 0x000e220008000800 */
[----:B------:R-:W0:Y:S01]  /*e160*/  LDC R5, c[0x0][0x364] ;  /* 0x0000d900ff057b82 */ /* 0x000e220000000800 */
[----:B------:R-:W-:Y:S01]  /*e170*/  @!P3 R2UR UR10, R36 ;  /* 0x00000000240ab2ca */ /* 0x000fe200000e0000 */
[----:B------:R3:W-:Y:S01]  /*e180*/  @!P6 STG.E desc[UR6][R12.64+0x800], R21 ;  /* 0x000800150c00e986 */ /* 0x0007e2000c101906 */
[----:B------:R-:W-:-:S02]  /*e190*/  @!P3 R2UR UR11, R37 ;  /* 0x00000000250bb2ca */ /* 0x000fc400000e0000 */
[----:B------:R-:W-:Y:S02]  /*e1a0*/  @!P4 R2UR UR6, R36 ;  /* 0x000000002406c2ca */ /* 0x000fe400000e0000 */
[----:B------:R-:W-:Y:S02]  /*e1b0*/  @!P4 R2UR UR7, R37 ;  /* 0x000000002507c2ca */ /* 0x000fe400000e0000 */
[----:B------:R-:W-:Y:S01]  /*e1c0*/  ISETP.GE.AND.EX P0, PT, RZ, UR47, PT, P0 ;  /* 0x0000002fff007c0c */ /* 0x000fe2000bf06300 */
[----:B------:R3:W-:Y:S01]  /*e1d0*/  @!P1 STG.E desc[UR8][R12.64+0x900], R23 ;  /* 0x000900170c009986 */ /* 0x0007e2000c101908 */
[C---:B------:R-:W-:Y:S02]  /*e1e0*/  IADD3 R2, PT, PT, R55.reuse, 0x300, RZ ;  /* 0x0000030037027810 */ /* 0x040fe40007ffe0ff */
[----:B------:R-:W-:Y:S01]  /*e1f0*/  ISETP.GE.U32.AND P6, PT, R0, UR46, PT ;  /* 0x0000002e00007c0c */ /* 0x000fe2000bfc6070 */
[C---:B------:R-:W-:Y:S01]  /*e200*/  VIADD R0, R55.reuse, 0x320 ;  /* 0x0000032037007836 */ /* 0x040fe20000000000 */
[----:B------:R-:W-:Y:S01]  /*e210*/  ISETP.GE.U32.AND P5, PT, R2, UR46, PT ;  /* 0x0000002e02007c0c */ /* 0x000fe2000bfa6070 */
[----:B------:R3:W-:Y:S01]  /*e220*/  @!P3 STG.E desc[UR10][R12.64+0x980], R24 ;  /* 0x000980180c00b986 */ /* 0x0007e2000c10190a */
[----:B------:R-:W-:-:S02]  /*e230*/  IADD3 R2, PT, PT, R55, 0x340, RZ ;  /* 0x0000034037027810 */ /* 0x000fc40007ffe0ff */
[----:B------:R-:W-:Y:S01]  /*e240*/  ISETP.GE.U32.AND P1, PT, R0, UR46, PT ;  /* 0x0000002e00007c0c */ /* 0x000fe2000bf26070 */
[----:B------:R3:W-:Y:S01]  /*e250*/  @!P4 STG.E desc[UR6][R12.64+0xa00], R25 ;  /* 0x000a00190c00c986 */ /* 0x0007e2000c101906 */
[----:B------:R-:W-:Y:S01]  /*e260*/  VIADD R0, R55, 0x360 ;  /* 0x0000036037007836 */ /* 0x000fe20000000000 */
[----:B------:R-:W-:Y:S02]  /*e270*/  ISETP.GE.U32.AND P3, PT, R2, UR46, PT ;  /* 0x0000002e02007c0c */ /* 0x000fe4000bf66070 */
[----:B------:R-:W-:Y:S01]  /*e280*/  @!P0 R2UR UR6, R36 ;  /* 0x00000000240682ca */ /* 0x000fe200000e0000 */
[----:B0-----:R-:W-:Y:S01]  /*e290*/  IMAD R5, R5, UR4, RZ ;  /* 0x0000000405057c24 */ /* 0x001fe2000f8e02ff */
[----:B------:R-:W-:Y:S02]  /*e2a0*/  @!P0 R2UR UR7, R37 ;  /* 0x00000000250782ca */ /* 0x000fe400000e0000 */
[----:B------:R-:W-:Y:S02]  /*e2b0*/  IADD3 R2, PT, PT, R55, 0x380, RZ ;  /* 0x0000038037027810 */ /* 0x000fe40007ffe0ff */
        /* <DEDUP_REMOVED lines=33> */
.L_x_10772:
[----:B------:R-:W-:Y:S05]  /*e4d0*/  EXIT ;  /* 0x000000000000794d */ /* 0x000fea0003800000 */
.L_x_10831:
[----:B------:R-:W-:Y:S01]  /*e4e0*/  BSSY B1, `(.L_x_10891) ;  /* 0x0000007000017945 */ /* 0x000fe20003800000 */
[----:B------:R-:W-:Y:S01]  /*e4f0*/  MOV R12, 0x10 ;  /* 0x00000010000c7802 */ /* 0x000fe20000000f00 */
[----:B------:R-:W-:Y:S01]  /*e500*/  IMAD.MOV.U32 R11, RZ, RZ, 0x1f ;  /* 0x0000001fff0b7424 */ /* 0x000fe200078e00ff */
[----:B------:R-:W-:-:S07]  /*e510*/  MOV R15, 0xffffffff ;  /* 0xffffffff000f7802 */ /* 0x000fce0000000f00 */
[----:B01----:R-:W-:Y:S05]  /*e520*/  WARPSYNC.COLLECTIVE R15, `(.L_x_10892) ;  /* 0x000000000f087348 */ /* 0x003fea0003c00000 */
[----:B------:R2:W3:Y:S02]  /*e530*/  SHFL.BFLY P6, R14, R13, R12, R11 ;  /* 0x0c00000c0d0e7389 */ /* 0x0004e400000c000b */
[----:B0123--:R-:W-:Y:S05]  /*e540*/  ENDCOLLECTIVE ;  /* 0x000000000000791b */ /* 0x00ffea0003800000 */
.L_x_10892:
[----:B------:R-:W-:Y:S05]  /*e550*/  BSYNC B1 ;  /* 0x0000000000017941 */ /* 0x000fea0003800000 */
.L_x_10891:
[----:B------:R-:W-:Y:S01]  /*e560*/  HFMA2 R11, -RZ, RZ, 0, 1.847743988037109375e-06 ;  /* 0x0000001fff0b7431 */ /* 0x000fe200000001ff */
[----:B------:R-:W-:Y:S01]  /*e570*/  FMNMX R13, R14, R13, !PT ;  /* 0x0000000d0e0d7209 */ /* 0x000fe20007800000 */
[----:B------:R-:W-:Y:S02]  /*e580*/  IMAD.MOV.U32 R12, RZ, RZ, 0x8 ;  /* 0x00000008ff0c7424 */ /* 0x000fe400078e00ff */
[----:B------:R-:W-:Y:S02]  /*e590*/  HFMA2 R39, -RZ, RZ, 0.96630859375, -0.0022525787353515625 ;  /* 0x3bbb989dff277431 */ /* 0x000fe400000001ff */
[----:B------:R-:W-:Y:S02]  /*e5a0*/  IMAD.MOV.U32 R15, RZ, RZ, -0x1 ;  /* 0xffffffffff0f7424 */ /* 0x000fe400078e00ff */
[----:B------:R-:W-:-:S07]  /*e5b0*/  IMAD.MOV.U32 R57, RZ, RZ, 0x437c0000 ;  /* 0x437c0000ff397424 */ /* 0x000fce00078e00ff */
[----:B------:R-:W-:Y:S05]  /*e5c0*/  WARPSYNC.COLLECTIVE R15, `(.L_x_10893) ;  /* 0x000000000f087348 */ /* 0x000fea0003c00000 */
[----:B------:R0:W1:Y:S02]  /*e5d0*/  SHFL.BFLY P6, R14, R13, R12, R11 ;  /* 0x0c00000c0d0e7389 */ /* 0x00006400000c000b */
[----:B01----:R-:W-:Y:S05]  /*e5e0*/  ENDCOLLECTIVE ;  /* 0x000000000000791b */ /* 0x003fea0003800000 */
.L_x_10893:
[----:B------:R-:W-:Y:S01]  /*e5f0*/  IMAD.MOV.U32 R12, RZ, RZ, 0x4 ;  /* 0x00000004ff0c7424 */ /* 0x000fe200078e00ff */
[----:B------:R-:W-:-:S04]  /*e600*/  FMNMX R0, R13, R14, !PT ;  /* 0x0000000e0d007209 */ /* 0x000fc80007800000 */
[----:B------:R-:W-:-:S07]  /*e610*/  MOV R13, R0 ;  /* 0x00000000000d7202 */ /* 0x000fce0000000f00 */
[----:B------:R-:W-:Y:S05]  /*e620*/  WARPSYNC.COLLECTIVE R15, `(.L_x_10894) ;  /* 0x000000000f087348 */ /* 0x000fea0003c00000 */
[----:B------:R0:W1:Y:S02]  /*e630*/  SHFL.BFLY P6, R14, R13, R12, R11 ;  /* 0x0c00000c0d0e7389 */ /* 0x00006400000c000b */
[----:B01----:R-:W-:Y:S05]  /*e640*/  ENDCOLLECTIVE ;  /* 0x000000000000791b */ /* 0x003fea0003800000 */
.L_x_10894:
[----:B------:R-:W-:Y:S01]  /*e650*/  IMAD.MOV.U32 R12, RZ, RZ, 0x2 ;  /* 0x00000002ff0c7424 */ /* 0x000fe200078e00ff */
[----:B------:R-:W-:-:S04]  /*e660*/  FMNMX R2, R0, R14, !PT ;  /* 0x0000000e00027209 */ /* 0x000fc80007800000 */
[----:B------:R-:W-:-:S07]  /*e670*/  MOV R13, R2 ;  /* 0x00000002000d7202 */ /* 0x000fce0000000f00 */
[----:B------:R-:W-:Y:S05]  /*e680*/  WARPSYNC.COLLECTIVE R15, `(.L_x_10895) ;  /* 0x000000000f087348 */ /* 0x000fea0003c00000 */
[----:B------:R0:W1:Y:S02]  /*e690*/  SHFL.BFLY P6, R14, R13, R12, R11 ;  /* 0x0c00000c0d0e7389 */ /* 0x00006400000c000b */
[----:B01----:R-:W-:Y:S05]  /*e6a0*/  ENDCOLLECTIVE ;  /* 0x000000000000791b */ /* 0x003fea0003800000 */
.L_x_10895:
[----:B------:R-:W-:Y:S01]  /*e6b0*/  IMAD.MOV.U32 R12, RZ, RZ, 0x1 ;  /* 0x00000001ff0c7424 */ /* 0x000fe200078e00ff */
[----:B------:R-:W-:-:S04]  /*e6c0*/  FMNMX R3, R2, R14, !PT ;  /* 0x0000000e02037209 */ /* 0x000fc80007800000 */
[----:B------:R-:W-:-:S07]  /*e6d0*/  MOV R13, R3 ;  /* 0x00000003000d7202 */ /* 0x000fce0000000f00 */
[----:B------:R-:W-:Y:S05]  /*e6e0*/  WARPSYNC.COLLECTIVE R15, `(.L_x_10896) ;  /* 0x000000000f087348 */ /* 0x000fea0003c00000 */
[----:B------:R0:W1:Y:S02]  /*e6f0*/  SHFL.BFLY P6, R14, R13, R12, R11 ;  /* 0x0c00000c0d0e7389 */ /* 0x00006400000c000b */
[----:B01----:R-:W-:Y:S05]  /*e700*/  ENDCOLLECTIVE ;  /* 0x000000000000791b */ /* 0x003fea0003800000 */
.L_x_10896:
        /* <DEDUP_REMOVED lines=41> */
[-C--:B------:R-:W-:Y:S01]  /*e9a0*/  FFMA.SAT R0, R2, R39.reuse, 0.5 ;  /* 0x3f00000002007423 */ /* 0x080fe20000002027 */
[----:B------:R-:W-:Y:S01]  /*e9b0*/  SHF.L.U32 R3, R10, 0x17, RZ ;  /* 0x000000170a037819 */ /* 0x000fe200000006ff */
        /* <DEDUP_REMOVED lines=8> */
[----:B------:R-:W-:Y:S01]  /*ea40*/  FADD R28, R26, -12583039 ;  /* 0xcb40007f1a1c7421 */ /* 0x000fe20000000000 */
[----:B------:R-:W-:-:S03]  /*ea50*/  FFMA R17, R2, 1.4426950216293334961, -R17 ;  /* 0x3fb8aa3b02117823 */ /* 0x000fc60000000811 */
[----:B------:R-:W-:Y:S01]  /*ea60*/  FFMA R28, R11, 1.4426950216293334961, -R28 ;  /* 0x3fb8aa3b0b1c7823 */ /* 0x000fe2000000081c */
[----:B------:R-:W-:Y:S01]  /*ea70*/  FFMA R17, R2, 1.925963033500011079e-08, R17 ;  /* 0x32a5706002117823 */ /* 0x000fe20000000011 */
[----:B------:R-:W-:Y:S02]  /*ea80*/  FFMA.SAT R2, R9, R39, 0.5 ;  /* 0x3f00000009027423 */ /* 0x000fe40000002027 */
[----:B------:R-:W-:Y:S02]  /*ea90*/  FFMA R28, R11, 1.925963033500011079e-08, R28 ;  /* 0x32a570600b1c7823 */ /* 0x000fe4000000001c */
[----:B------:R-:W-:Y:S01]  /*eaa0*/  FFMA.RM R2, R2, R57, 12582913 ;  /* 0x4b40000102027423 */ /* 0x000fe20000004039 */
[----:B0-----:R-:W-:Y:S01]  /*eab0*/  FMUL R3, R3, R16 ;  /* 0x0000001003037220 */ /* 0x001fe20000400000 */
[----:B------:R-:W-:Y:S01]  /*eac0*/  FFMA.SAT R16, R4, R39, 0.5 ;  /* 0x3f00000004107423 */ /* 0x000fe20000002027 */
[----:B------:R-:W0:Y:S01]  /*ead0*/  MUFU.EX2 R17, R17 ;  /* 0x0000001100117308 */ /* 0x000e220000000800 */
[C---:B------:R-:W-:Y:S01]  /*eae0*/  FADD R10, R2.reuse, -12583039 ;  /* 0xcb40007f020a7421 */ /* 0x040fe20000000000 */
[----:B------:R-:W-:Y:S01]  /*eaf0*/  SHF.L.U32 R2, R2, 0x17, RZ ;  /* 0x0000001702027819 */ /* 0x000fe200000006ff */
[----:B------:R-:W-:-:S02]  /*eb00*/  FFMA.RM R16, R16, R57, 12582913 ;  /* 0x4b40000110107423 */ /* 0x000fc40000004039 */
[----:B------:R-:W-:-:S03]  /*eb10*/  FFMA R10, R9, 1.4426950216293334961, -R10 ;  /* 0x3fb8aa3b090a7823 */ /* 0x000fc6000000080a */
[----:B------:R-:W-:Y:S01]  /*eb20*/  MUFU.EX2 R28, R28 ;  /* 0x0000001c001c7308 */ /* 0x000fe20000000800 */
[----:B------:R-:W-:-:S07]  /*eb30*/  FFMA R10, R9, 1.925963033500011079e-08, R10 ;  /* 0x32a57060090a7823 */ /* 0x000fce000000000a */
        /* <DEDUP_REMOVED lines=50> */
[----:B------:R-:W-:Y:S01]  /*ee60*/  FFMA R19, R54, 1.4426950216293334961, -R19 ;  /* 0x3fb8aa3b36137823 */ /* 0x000fe20000000813 */
[----:B------:R-:W-:Y:S02]  /*ee70*/  SHF.L.U32 R16, R16, 0x17, RZ ;  /* 0x0000001710107819 */ /* 0x000fe400000006ff */
[----:B------:R-:W-:Y:S01]  /*ee80*/  FFMA.RM R10, R10, R57, 12582913 ;  /* 0x4b4000010a0a7423 */ /* 0x000fe20000004039 */
[----:B-1----:R-:W-:Y:S01]  /*ee90*/  FMUL R8, R8, R17 ;  /* 0x0000001108087220 */ /* 0x002fe20000400000 */
[----:B------:R-:W-:Y:S01]  /*eea0*/  FFMA R19, R54, 1.925963033500011079e-08, R19 ;  /* 0x32a5706036137823 */ /* 0x000fe20000000013 */
[----:B------:R-:W0:Y:S01]  /*eeb0*/  MUFU.EX2 R58, R58 ;  /* 0x0000003a003a7308 */ /* 0x000e220000000800 */
[C---:B------:R-:W-:Y:S01]  /*eec0*/  FADD R17, R10.reuse, -12583039 ;  /* 0xcb40007f0a117421 */ /* 0x040fe20000000000 */
[----:B------:R-:W-:-:S03]  /*eed0*/  IMAD.SHL.U32 R10, R10, 0x800000, RZ ;  /* 0x008000000a0a7824 */ /* 0x000fc600078e00ff */
        /* <DEDUP_REMOVED lines=172> */
.L_x_10897:
[----:B------:R-:W-:Y:S02]  /*f9a0*/  IMAD.MOV.U32 R12, RZ, RZ, 0x8 ;  /* 0x00000008ff0c7424 */ /* 0x000fe400078e00ff */
[----:B------:R-:W-:-:S05]  /*f9b0*/  FADD R35, R13, R14 ;  /* 0x0000000e0d237221 */ /* 0x000fca0000000000 */
[----:B------:R-:W-:-:S07]  /*f9c0*/  MOV R13, R35 ;  /* 0x00000023000d7202 */ /* 0x000fce0000000f00 */
[----:B------:R-:W-:Y:S05]  /*f9d0*/  WARPSYNC.COLLECTIVE R15, `(.L_x_10898) ;  /* 0x000000000f087348 */ /* 0x000fea0003c00000 */
[----:B------:R0:W1:Y:S02]  /*f9e0*/  SHFL.BFLY P6, R14, R13, R12, R11 ;  /* 0x0c00000c0d0e7389 */ /* 0x00006400000c000b */
[----:B01----:R-:W-:Y:S05]  /*f9f0*/  ENDCOLLECTIVE ;  /* 0x000000000000791b */ /* 0x003fea0003800000 */
.L_x_10898:
[----:B------:R-:W-:Y:S02]  /*fa00*/  IMAD.MOV.U32 R12, RZ, RZ, 0x4 ;  /* 0x00000004ff0c7424 */ /* 0x000fe400078e00ff */
[----:B------:R-:W-:-:S05]  /*fa10*/  FADD R38, R35, R14 ;  /* 0x0000000e23267221 */ /* 0x000fca0000000000 */
[----:B------:R-:W-:-:S07]  /*fa20*/  MOV R13, R38 ;  /* 0x00000026000d7202 */ /* 0x000fce0000000f00 */
[----:B------:R-:W-:Y:S05]  /*fa30*/  WARPSYNC.COLLECTIVE R15, `(.L_x_10899) ;  /* 0x000000000f087348 */ /* 0x000fea0003c00000 */
[----:B------:R0:W1:Y:S02]  /*fa40*/  SHFL.BFLY P6, R14, R13, R12, R11 ;  /* 0x0c00000c0d0e7389 */ /* 0x00006400000c000b */
[----:B01----:R-:W-:Y:S05]  /*fa50*/  ENDCOLLECTIVE ;  /* 0x000000000000791b */ /* 0x003fea0003800000 */
.L_x_10899:
[----:B------:R-:W-:Y:S02]  /*fa60*/  IMAD.MOV.U32 R12, RZ, RZ, 0x2 ;  /* 0x00000002ff0c7424 */ /* 0x000fe400078e00ff */
[----:B------:R-:W-:-:S05]  /*fa70*/  FADD R39, R38, R14 ;  /* 0x0000000e26277221 */ /* 0x000fca0000000000 */
[----:B------:R-:W-:-:S07]  /*fa80*/  MOV R13, R39 ;  /* 0x00000027000d7202 */ /* 0x000fce0000000f00 */
[----:B------:R-:W-:Y:S05]  /*fa90*/  WARPSYNC.COLLECTIVE R15, `(.L_x_10900) ;  /* 0x000000000f087348 */ /* 0x000fea0003c00000 */
[----:B------:R0:W1:Y:S02]  /*faa0*/  SHFL.BFLY P6, R14, R13, R12, R11 ;  /* 0x0c00000c0d0e7389 */ /* 0x00006400000c000b */
[----:B01----:R-:W-:Y:S05]  /*fab0*/  ENDCOLLECTIVE ;  /* 0x000000000000791b */ /* 0x003fea0003800000 */
.L_x_10900:
[----:B------:R-:W-:Y:S02]  /*fac0*/  IMAD.MOV.U32 R12, RZ, RZ, 0x1 ;  /* 0x00000001ff0c7424 */ /* 0x000fe400078e00ff */
[----:B------:R-:W-:-:S05]  /*fad0*/  FADD R40, R39, R14 ;  /* 0x0000000e27287221 */ /* 0x000fca0000000000 */
[----:B------:R-:W-:-:S07]  /*fae0*/  MOV R13, R40 ;  /* 0x00000028000d7202 */ /* 0x000fce0000000f00 */
[----:B------:R-:W-:Y:S05]  /*faf0*/  WARPSYNC.COLLECTIVE R15, `(.L_x_10901) ;  /* 0x000000000f087348 */ /* 0x000fea0003c00000 */
[----:B------:R0:W1:Y:S02]  /*fb00*/  SHFL.BFLY P6, R14, R13, R12, R11 ;  /* 0x0c00000c0d0e7389 */ /* 0x00006400000c000b */
[----:B01----:R-:W-:Y:S05]  /*fb10*/  ENDCOLLECTIVE ;  /* 0x000000000000791b */ /* 0x003fea0003800000 */
.L_x_10901:
[----:B------:R-:W-:Y:S05]  /*fb20*/  BRA `(.L_x_10902) ;  /* 0xffffffc000cc7947 */ /* 0x000fea000383ffff */
        .weak           $__internal_169_$__cuda_sm3x_div_rn_noftz_f32_slowpath
        .type           $__internal_169_$__cuda_sm3x_div_rn_noftz_f32_slowpath,@function
        .size           $__internal_169_$__cuda_sm3x_div_rn_noftz_f32_slowpath,(.L_x_37546 - $__internal_169_$__cuda_sm3x_div_rn_noftz_f32_slowpath)
$__internal_169_$__cuda_sm3x_div_rn_noftz_f32_slowpath:
        /* <DEDUP_REMOVED lines=34> */
.L_x_10904:
        /* <DEDUP_REMOVED lines=31> */
[CCC-:B------:R-:W-:Y:S01]  /*ff40*/  FFMA.RP R12, R61.reuse, R57.reuse, R46.reuse ;  /* 0x000000393d0c7223 */ /* 0x1c0fe2000000802e */
[----:B------:R-:W-:Y:S01]  /*ff50*/  FFMA.RM R13, R61, R57, R46 ;  /* 0x000000393d0d7223 */ /* 0x000fe2000000402e */
        /* <DEDUP_REMOVED lines=18> */
.L_x_10911:
[----:B------:R-:W-:-:S04]  /*10080*/  LOP3.LUT R3, R3, 0x80000000, RZ, 0xc0, !PT ;  /* 0x8000000003037812 */ /* 0x000fc800078ec0ff */
[----:B------:R-:W-:Y:S01]  /*10090*/  LOP3.LUT R3, R3, 0x7f800000, RZ, 0xfc, !PT ;  /* 0x7f80000003037812 */ /* 0x000fe200078efcff */
[----:B------:R-:W-:Y:S06]  /*100a0*/  BRA `(.L_x_10912) ;  /* 0x0000000000047947 */ /* 0x000fec0003800000 */
.L_x_10910:
[----:B------:R-:W-:-:S07]  /*100b0*/  LEA R3, R13, R3, 0x17 ;  /* 0x000000030d037211 */ /* 0x000fce00078eb8ff */
.L_x_10912:
[----:B------:R-:W-:Y:S05]  /*100c0*/  BSYNC.RECONVERGENT B2 ;  /* 0x0000000000027941 */ /* 0x000fea0003800200 */
.L_x_10909:
[----:B------:R-:W-:Y:S05]  /*100d0*/  BRA `(.L_x_10913) ;  /* 0x0000000000207947 */ /* 0x000fea0003800000 */
.L_x_10908:
[----:B------:R-:W-:-:S04]  /*100e0*/  LOP3.LUT R3, R12, 0x80000000, R3, 0x48, !PT ;  /* 0x800000000c037812 */ /* 0x000fc800078e4803 */
[----:B------:R-:W-:Y:S01]  /*100f0*/  LOP3.LUT R3, R3, 0x7f800000, RZ, 0xfc, !PT ;  /* 0x7f80000003037812 */ /* 0x000fe200078efcff */
[----:B------:R-:W-:Y:S06]  /*10100*/  BRA `(.L_x_10913) ;  /* 0x0000000000147947 */ /* 0x000fec0003800000 */
.L_x_10907:
[----:B------:R-:W-:Y:S01]  /*10110*/  LOP3.LUT R3, R12, 0x80000000, R3, 0x48, !PT ;  /* 0x800000000c037812 */ /* 0x000fe200078e4803 */
[----:B------:R-:W-:Y:S06]  /*10120*/  BRA `(.L_x_10913) ;  /* 0x00000000000c7947 */ /* 0x000fec0003800000 */
.L_x_10906:
[----:B------:R-:W0:Y:S01]  /*10130*/  MUFU.RSQ R3, -QNAN ;  /* 0xffc0000000037908 */ /* 0x000e220000001400 */
[----:B------:R-:W-:Y:S05]  /*10140*/  BRA `(.L_x_10913) ;  /* 0x0000000000047947 */ /* 0x000fea0003800000 */
.L_x_10905:
[----:B------:R-:W-:-:S07]  /*10150*/  FADD.FTZ R3, R3, R12 ;  /* 0x0000000c03037221 */ /* 0x000fce0000010000 */
.L_x_10913:
[----:B------:R-:W-:Y:S05]  /*10160*/  BSYNC.RECONVERGENT B1 ;  /* 0x0000000000017941 */ /* 0x000fea0003800200 */
.L_x_10903:
[----:B------:R-:W-:Y:S02]  /*10170*/  HFMA2 R13, -RZ, RZ, 0, 0 ;  /* 0x00000000ff0d7431 */ /* 0x000fe400000001ff */
[----:B------:R-:W-:-:S04]  /*10180*/  IMAD.MOV.U32 R12, RZ, RZ, R35 ;  /* 0x000000ffff0c7224 */ /* 0x000fc800078e0023 */
[----:B0-----:R-:W-:Y:S05]  /*10190*/  RET.REL.NODEC R12 `(_Z15SoftmaxWarpImplI22BroadcastScaleMaskLoadIffbLm3EiE11DirectStoreIffEfLi1ELi29ELi32ELi1ELb1EL9Algorithm0EEvT_T0_ll) ;  /* 0xfffffefc0c987950 */ /* 0x001fea0003c3ffff */
.L_x_10914:
        /* <DEDUP_REMOVED lines=14> */
.L_x_37546:


//--------------------- .text._Z15SoftmaxWarpImplI22BroadcastScaleMaskLoadIffbLm3EiE11DirectStoreIffEfLi1ELi29ELi32ELi1ELb0EL9Algorithm0EEvT_T0_ll --------------------------
	.section	.text._Z15SoftmaxWarpImplI22BroadcastScaleMaskLoadIffbLm3EiE11DirectStoreIffEfLi1ELi29ELi32ELi1ELb0EL9Algorithm0EEvT_T0_ll,"ax",@progbits
	.align	128
        .global         _Z15SoftmaxWarpImplI22BroadcastScaleMaskLoadIffbLm3EiE11DirectStoreIffEfLi1ELi29ELi32ELi1ELb0EL9Algorithm0EEvT_T0_ll
        .type           _Z15SoftmaxWarpImplI22BroadcastScaleMaskLoadIffbLm3EiE11DirectStoreIffEfLi1ELi29ELi32ELi1ELb0EL9Algorithm0EEvT_T0_ll,@function
        .size           _Z15SoftmaxWarpImplI22BroadcastScaleMaskLoadIffbLm3EiE11DirectStoreIffEfLi1ELi29ELi32ELi1ELb0EL9Algorithm0EEvT_T0_ll,(.L_x_37547 - _Z15SoftmaxWarpImplI22BroadcastScaleMaskLoadIffbLm3EiE11DirectStoreIffEfLi1ELi29ELi32ELi1ELb0EL9Algorithm0EEvT_T0_ll)
        .other          _Z15SoftmaxWarpImplI22BroadcastScaleMaskLoadIffbLm3EiE11DirectStoreIffEfLi1ELi29ELi32ELi1ELb0EL9Algorithm0EEvT_T0_ll,@"STO_CUDA_ENTRY STV_DEFAULT"
_Z15SoftmaxWarpImplI22BroadcastScaleMaskLoadIffbLm3EiE11DirectStoreIffEfLi1ELi29ELi32ELi1ELb0EL9Algorithm0EEvT_T0_ll:
.text._Z15SoftmaxWarpImplI22BroadcastScaleMaskLoadIffbLm3EiE11DirectStoreIffEfLi1ELi29ELi32ELi1ELb0EL9Algorithm0EEvT_T0_ll:
        /* <DEDUP_REMOVED lines=29> */
.L_x_10915:
        /* <DEDUP_REMOVED lines=14> */
.L_x_10976:
[----:B--2---:R-:W-:Y:S01]  /*02b0*/  IABS R0, UR49 ;  /* 0x0000003100007c13 */ /* 0x004fe20008000000 */
[----:B0-----:R-:W-:Y:S01]  /*02c0*/  IMAD R25, R43, UR48, R42 ;  /* 0x000000302b197c24 */ /* 0x001fe2000f8e022a */
[----:B------:R-:W-:Y:S01]  /*02d0*/  UMOV UR4, URZ ;  /* 0x000000ff00047c82 */ /* 0x000fe20008000000 */
[----:B-1----:R-:W-:Y:S01]  /*02e0*/  R2UR UR10, R36 ;  /* 0x00000000240a72ca */ /* 0x002fe200000e0000 */
[----:B------:R-:W0:Y:S01]  /*02f0*/  LDC.64 R38, c[0x0][0x390] ;  /* 0x0000e400ff267b82 */ /* 0x000e220000000a00 */
[----:B------:R-:W-:Y:S01]  /*0300*/  R2UR UR8, R0 ;  /* 0x00000000000872ca */ /* 0x000fe200000e0000 */
[C---:B------:R-:W-:Y:S01]  /*0310*/  VIADD R19, R25.reuse, 0x40 ;  /* 0x0000004019137836 */ /* 0x040fe20000000000 */
[C---:B------:R-:W-:Y:S01]  /*0320*/  IADD3 R3, PT, PT, R25.reuse, 0x20, RZ ;  /* 0x0000002019037810 */ /* 0x040fe20007ffe0ff */
[----:B------:R-:W-:Y:S01]  /*0330*/  VIADD R9, R25, 0x60 ;  /* 0x0000006019097836 */ /* 0x000fe20000000000 */
[----:B------:R-:W-:Y:S02]  /*0340*/  IABS R7, R25 ;  /* 0x0000001900077213 */ /* 0x000fe40000000000 */
[----:B------:R-:W-:-:S02]  /*0350*/  IABS R10, R19 ;  /* 0x00000013000a7213 */ /* 0x000fc40000000000 */
[C---:B------:R-:W-:Y:S02]  /*0360*/  LOP3.LUT R4, R25.reuse, UR49, RZ, 0x3c, !PT ;  /* 0x0000003119047c12 */ /* 0x040fe4000f8e3cff */
[----:B------:R-:W-:Y:S02]  /*0370*/  IABS R11, R9 ;  /* 0x00000009000b7213 */ /* 0x000fe40000000000 */
[----:B------:R-:W-:Y:S01]  /*0380*/  ISETP.GE.AND P0, PT, R4, RZ, PT ;  /* 0x000000ff0400720c */ /* 0x000fe20003f06270 */
[----:B------:R-:W1:Y:S01]  /*0390*/  I2F.RP R0, UR8 ;  /* 0x0000000800007d06 */ /* 0x000e620008209400 */
[----:B------:R-:W-:Y:S02]  /*03a0*/  SHF.R.S64 R4, RZ, 0x1e, R25 ;  /* 0x0000001eff047819 */ /* 0x000fe40000001019 */
[----:B------:R-:W-:Y:S02]  /*03b0*/  IADD3 R21, PT, PT, R25, 0x80, RZ ;  /* 0x0000008019157810 */ /* 0x000fe40007ffe0ff */
[----:B------:R-:W-:-:S02]  /*03c0*/  IADD3 R4, P6, PT, R4, UR36, RZ ;  /* 0x0000002404047c10 */ /* 0x000fc4000ffde0ff */
[----:B------:R-:W-:Y:S02]  /*03d0*/  SHF.R.S64 R16, RZ, 0x1e, R3 ;  /* 0x0000001eff107819 */ /* 0x000fe40000001003 */
[----:B------:R-:W-:Y:S02]  /*03e0*/  IABS R14, R21 ;  /* 0x00000015000e7213 */ /* 0x000fe40000000000 */
[----:B------:R-:W-:Y:S02]  /*03f0*/  LOP3.LUT R12, R9, UR49, RZ, 0x3c, !PT ;  /* 0x00000031090c7c12 */ /* 0x000fe4000f8e3cff */
[----:B------:R-:W-:Y:S01]  /*0400*/  SHF.R.S64 R22, RZ, 0x1e, R9 ;  /* 0x0000001eff167819 */ /* 0x000fe20000001009 */
[----:B-1----:R-:W1:Y:S01]  /*0410*/  MUFU.RCP R0, R0 ;  /* 0x0000000000007308 */ /* 0x002e620000001000 */
[----:B------:R-:W-:Y:S01]  /*0420*/  IADD3 R18, PT, PT, R25, 0xc0, RZ ;  /* 0x000000c019127810 */ /* 0x000fe20007ffe0ff */
[----:B-1----:R-:W-:Y:S01]  /*0430*/  VIADD R2, R0, 0xffffffe ;  /* 0x0ffffffe00027836 */ /* 0x002fe20000000000 */
[----:B------:R-:W-:-:S05]  /*0440*/  IABS R0, R3 ;  /* 0x0000000300007213 */ /* 0x000fca0000000000 */
[----:B------:R-:W1:Y:S02]  /*0450*/  F2I.FTZ.U32.TRUNC.NTZ R2, R2 ;  /* 0x0000000200027305 */ /* 0x000e64000021f000 */
[----:B-1----:R-:W-:Y:S02]  /*0460*/  R2UR UR5, R2 ;  /* 0x00000000020572ca */ /* 0x002fe400000e0000 */
[----:B------:R-:W-:-:S04]  /*0470*/  IABS R2, UR50 ;  /* 0x0000003200027c13 */ /* 0x000fc80008000000 */
[----:B------:R-:W-:Y:S02]  /*0480*/  R2UR UR9, R2 ;  /* 0x00000000020972ca */ /* 0x000fe400000e0000 */
[----:B------:R-:W-:-:S04]  /*0490*/  LOP3.LUT R2, R3, UR49, RZ, 0x3c, !PT ;  /* 0x0000003103027c12 */ /* 0x000fc8000f8e3cff */
[----:B------:R-:W-:Y:S01]  /*04a0*/  ISETP.GE.AND P4, PT, R2, RZ, PT ;  /* 0x000000ff0200720c */ /* 0x000fe20003f86270 */
[----:B------:R-:W-:-:S04]  /*04b0*/  UIADD3 UR6, UPT, UPT, URZ, -UR5, URZ ;  /* 0x80000005ff067290 */ /* 0x000fc8000fffe0ff */
[----:B------:R-:W-:-:S04]  /*04c0*/  UIMAD UR6, UR6, UR8, URZ ;  /* 0x00000008060672a4 */ /* 0x000fc8000f8e02ff */
[----:B------:R-:W-:Y:S01]  /*04d0*/  UIMAD.WIDE.U32 UR6, UR5, UR6, UR4 ;  /* 0x00000006050672a5 */ /* 0x000fe2000f8e0004 */
[----:B------:R-:W-:Y:S02]  /*04e0*/  R2UR UR4, R36 ;  /* 0x00000000240472ca */ /* 0x000fe400000e0000 */
[----:B------:R-:W-:-:S03]  /*04f0*/  R2UR UR5, R37 ;  /* 0x00000000250572ca */ /* 0x000fc600000e0000 */
[----:B------:R-:W-:-:S04]  /*0500*/  IMAD.HI.U32 R6, R0, UR7, RZ ;  /* 0x0000000700067c27 */ /* 0x000fc8000f8e00ff */
[----:B------:R-:W-:Y:S01]  /*0510*/  IMAD.HI.U32 R8, R10, UR7, RZ ;  /* 0x000000070a087c27 */ /* 0x000fe2000f8e00ff */
[----:B------:R-:W-:-:S03]  /*0520*/  IADD3 R5, PT, PT, -R6, RZ, RZ ;  /* 0x000000ff06057210 */ /* 0x000fc60007ffe1ff */
[----:B------:R-:W-:-:S04]  /*0530*/  IMAD.HI.U32 R2, R7, UR7, RZ ;  /* 0x0000000707027c27 */ /* 0x000fc8000f8e00ff */
[----:B------:R-:W-:Y:S02]  /*0540*/  IMAD R0, R5, UR8, R0 ;  /* 0x0000000805007c24 */ /* 0x000fe4000f8e0200 */
[----:B------:R-:W-:-:S03]  /*0550*/  IMAD.MOV R5, RZ, RZ, -R8 ;  /* 0x000000ffff057224 */ /* 0x000fc600078e0a08 */
[----:B------:R-:W-:Y:S01]  /*0560*/  ISETP.LT.U32.AND P1, PT, R0, UR8, PT ;  /* 0x0000000800007c0c */ /* 0x000fe2000bf21070 */
[----:B------:R-:W-:Y:S01]  /*0570*/  IMAD R10, R5, UR8, R10 ;  /* 0x00000008050a7c24 */ /* 0x000fe2000f8e020a */
[----:B------:R-:W-:-:S04]  /*0580*/  LOP3.LUT R5, R19, UR49, RZ, 0x3c, !PT ;  /* 0x0000003113057c12 */ /* 0x000fc8000f8e3cff */
[----:B------:R-:W-:Y:S02]  /*0590*/  ISETP.LT.U32.AND P2, PT, R10, UR8, PT ;  /* 0x000000080a007c0c */ /* 0x000fe4000bf41070 */
[----:B------:R-:W-:Y:S02]  /*05a0*/  ISETP.GE.AND P5, PT, R5, RZ, PT ;  /* 0x000000ff0500720c */ /* 0x000fe40003fa6270 */
[----:B------:R-:W-:-:S03]  /*05b0*/  LEA.HI.X.SX32 R5, R25, UR37, 0x2, P6 ;  /* 0x0000002519057c11 */ /* 0x000fc6000b0f16ff */
[----:B------:R-:W-:Y:S01]  /*05c0*/  @!P1 IADD3 R0, PT, PT, R0, -UR8, RZ ;  /* 0x8000000800009c10 */ /* 0x000fe2000fffe0ff */
[----:B------:R-:W-:-:S03]  /*05d0*/  @!P1 VIADD R6, R6, 0x1 ;  /* 0x0000000106069836 */ /* 0x000fc60000000000 */
[----:B------:R-:W-:Y:S02]  /*05e0*/  ISETP.GE.U32.AND P3, PT, R0, UR8, PT ;  /* 0x0000000800007c0c */ /* 0x000fe4000bf66070 */
[----:B------:R-:W-:Y:S01]  /*05f0*/  IADD3 R0, PT, PT, -R2, RZ, RZ ;  /* 0x000000ff02007210 */ /* 0x000fe20007ffe1ff */
[----:B------:R-:W-:Y:S01]  /*0600*/  @!P2 VIADD R10, R10, -UR8 ;  /* 0x800000080a0aac36 */ /* 0x000fe20008000000 */
[----:B------:R-:W-:-:S03]  /*0610*/  @!P2 IADD3 R8, PT, PT, R8, 0x1, RZ ;  /* 0x000000010808a810 */ /* 0x000fc60007ffe0ff */
[----:B------:R-:W-:Y:S01]  /*0620*/  IMAD R7, R0, UR8, R7 ;  /* 0x0000000800077c24 */ /* 0x000fe2000f8e0207 */
[----:B------:R-:W-:Y:S01]  /*0630*/  ISETP.GE.U32.AND P6, PT, R10, UR8, PT ;  /* 0x000000080a007c0c */ /* 0x000fe2000bfc6070 */
[----:B------:R-:W-:-:S03]  /*0640*/  IMAD.HI.U32 R0, R11, UR7, RZ ;  /* 0x000000070b007c27 */ /* 0x000fc6000f8e00ff */
[----:B------:R-:W-:Y:S01]  /*0650*/  ISETP.LT.U32.AND P1, PT, R7, UR8, PT ;  /* 0x0000000807007c0c */ /* 0x000fe2000bf21070 */
[----:B------:R-:W-:Y:S01]  /*0660*/  @P3 VIADD R6, R6, 0x1 ;  /* 0x0000000106063836 */ /* 0x000fe20000000000 */
[----:B------:R-:W-:Y:S02]  /*0670*/  IADD3 R10, PT, PT, -R0, RZ, RZ ;  /* 0x000000ff000a7210 */ /* 0x000fe40007ffe1ff */
[----:B------:R-:W-:Y:S01]  /*0680*/  IADD3 R16, P3, PT, R16, UR36, RZ ;  /* 0x0000002410107c10 */ /* 0x000fe2000ff7e0ff */
[----:B------:R-:W-:Y:S02]  /*0690*/  IMAD.MOV.U32 R27, RZ, RZ, R6 ;  /* 0x000000ffff1b7224 */ /* 0x000fe400078e0006 */
[----:B------:R-:W-:Y:S01]  /*06a0*/  IMAD R10, R10, UR8, R11 ;  /* 0x000000080a0a7c24 */ /* 0x000fe2000f8e020b */
[----:B------:R-:W-:Y:S01]  /*06b0*/  LEA.HI.X.SX32 R17, R3, UR37, 0x2, P3 ;  /* 0x0000002503117c11 */ /* 0x000fe200098f16ff */
[----:B------:R-:W-:Y:S01]  /*06c0*/  @P6 VIADD R8, R8, 0x1 ;  /* 0x0000000108086836 */ /* 0x000fe20000000000 */
[----:B------:R-:W-:Y:S01]  /*06d0*/  ISETP.GE.AND P3, PT, R12, RZ, PT ;  /* 0x000000ff0c00720c */ /* 0x000fe20003f66270 */
[----:B------:R-:W-:Y:S01]  /*06e0*/  IMAD.HI.U32 R6, R14, UR7, RZ ;  /* 0x000000070e067c27 */ /* 0x000fe2000f8e00ff */
[----:B------:R-:W-:Y:S01]  /*06f0*/  ISETP.LT.U32.AND P2, PT, R10, UR8, PT ;  /* 0x000000080a007c0c */ /* 0x000fe2000bf41070 */
[----:B------:R-:W2:Y:S01]  /*0700*/  LDG.E R16, desc[UR4][R16.64] ;  /* 0x0000000410107981 */ /* 0x000ea2000c1e1900 */
[----:B------:R-:W-:Y:S01]  /*0710*/  @!P1 IADD3 R7, PT, PT, R7, -UR8, RZ ;  /* 0x8000000807079c10 */ /* 0x000fe2000fffe0ff */
[----:B------:R-:W-:Y:S01]  /*0720*/  IMAD.MOV.U32 R31, RZ, RZ, R8 ;  /* 0x000000ffff1f7224 */ /* 0x000fe200078e0008 */
[----:B------:R-:W-:Y:S01]  /*0730*/  SHF.R.S64 R12, RZ, 0x1e, R19 ;  /* 0x0000001eff0c7819 */ /* 0x000fe20000001013 */
[----:B------:R-:W1:Y:S01]  /*0740*/  I2F.RP R8, UR9 ;  /* 0x0000000900087d06 */ /* 0x000e620008209400 */
[----:B------:R-:W-:Y:S01]  /*0750*/  ISETP.GE.U32.AND P6, PT, R7, UR8, PT ;  /* 0x0000000807007c0c */ /* 0x000fe2000bfc6070 */
[----:B------:R-:W-:Y:S01]  /*0760*/  @!P1 VIADD R2, R2, 0x1 ;  /* 0x0000000102029836 */ /* 0x000fe20000000000 */
[----:B------:R-:W-:-:S02]  /*0770*/  IADD3 R7, PT, PT, -R6, RZ, RZ ;  /* 0x000000ff06077210 */ /* 0x000fc40007ffe1ff */
[----:B------:R-:W-:Y:S02]  /*0780*/  @!P4 IADD3 R27, PT, PT, -R27, RZ, RZ ;  /* 0x000000ff1b1bc210 */ /* 0x000fe40007ffe1ff */
[----:B------:R-:W-:Y:S01]  /*0790*/  IADD3 R12, P4, PT, R12, UR36, RZ ;  /* 0x000000240c0c7c10 */ /* 0x000fe2000ff9e0ff */
[----:B------:R-:W-:Y:S01]  /*07a0*/  @!P2 VIADD R10, R10, -UR8 ;  /* 0x800000080a0aac36 */ /* 0x000fe20008000000 */
[----:B------:R-:W-:Y:S01]  /*07b0*/  LOP3.LUT R11, R21, UR49, RZ, 0x3c, !PT ;  /* 0x00000031150b7c12 */ /* 0x000fe2000f8e3cff */
[----:B------:R-:W-:Y:S01]  /*07c0*/  IMAD R14, R7, UR8, R14 ;  /* 0x00000008070e7c24 */ /* 0x000fe2000f8e020e */
[----:B------:R-:W-:Y:S01]  /*07d0*/  LEA.HI.X.SX32 R13, R19, UR37, 0x2, P4 ;  /* 0x00000025130d7c11 */ /* 0x000fe2000a0f16ff */
[----:B------:R-:W-:Y:S01]  /*07e0*/  @!P2 VIADD R0, R0, 0x1 ;  /* 0x000000010000a836 */ /* 0x000fe20000000000 */
[----:B------:R-:W-:Y:S01]  /*07f0*/  ISETP.GE.U32.AND P4, PT, R10, UR8, PT ;  /* 0x000000080a007c0c */ /* 0x000fe2000bf86070 */
[----:B------:R-:W-:Y:S01]  /*0800*/  VIADD R7, R25, 0xa0 ;  /* 0x000000a019077836 */ /* 0x000fe20000000000 */
[----:B------:R-:W-:Y:S01]  /*0810*/  ISETP.LT.U32.AND P1, PT, R14, UR8, PT ;  /* 0x000000080e007c0c */ /* 0x000fe2000bf21070 */
[----:B-1----:R-:W1:Y:S01]  /*0820*/  MUFU.RCP R8, R8 ;  /* 0x0000000800087308 */ /* 0x002e620000001000 */
[----:B------:R-:W-:-:S02]  /*0830*/  @!P5 IADD3 R31, PT, PT, -R31, RZ, RZ ;  /* 0x000000ff1f1fd210 */ /* 0x000fc40007ffe1ff */
[----:B------:R-:W-:Y:S02]  /*0840*/  LOP3.LUT R10, R7, UR49, RZ, 0x3c, !PT ;  /* 0x00000031070a7c12 */ /* 0x000fe4000f8e3cff */
[----:B------:R-:W-:Y:S02]  /*0850*/  IABS R26, R7 ;  /* 0x00000007001a7213 */ /* 0x000fe40000000000 */
[----:B------:R-:W-:Y:S02]  /*0860*/  ISETP.GE.AND P5, PT, R11, RZ, PT ;  /* 0x000000ff0b00720c */ /* 0x000fe40003fa6270 */
[----:B------:R-:W-:Y:S02]  /*0870*/  LOP3.LUT R11, R18, UR49, RZ, 0x3c, !PT ;  /* 0x00000031120b7c12 */ /* 0x000fe4000f8e3cff */
[----:B------:R-:W-:Y:S01]  /*0880*/  @P4 IADD3 R0, PT, PT, R0, 0x1, RZ ;  /* 0x0000000100004810 */ /* 0x000fe20007ffe0ff */
[----:B------:R-:W-:Y:S01]  /*0890*/  @!P1 VIADD R14, R14, -UR8 ;  /* 0x800000080e0e9c36 */ /* 0x000fe20008000000 */
[----:B------:R-:W-:-:S02]  /*08a0*/  IADD3 R22, P4, PT, R22, UR36, RZ ;  /* 0x0000002416167c10 */ /* 0x000fc4000ff9e0ff */
[----:B------:R-:W-:Y:S01]  /*08b0*/  @P6 IADD3 R2, PT, PT, R2, 0x1, RZ ;  /* 0x0000000102026810 */ /* 0x000fe20007ffe0ff */
[----:B------:R-:W-:Y:S01]  /*08c0*/  IMAD.HI.U32 R20, R26, UR7, RZ ;  /* 0x000000071a147c27 */ /* 0x000fe2000f8e00ff */
[----:B------:R-:W-:Y:S02]  /*08d0*/  ISETP.GE.AND P6, PT, R10, RZ, PT ;  /* 0x000000ff0a00720c */ /* 0x000fe40003fc6270 */
[----:B------:R-:W-:Y:S02]  /*08e0*/  LEA.HI.X.SX32 R23, R9, UR37, 0x2, P4 ;  /* 0x0000002509177c11 */ /* 0x000fe4000a0f16ff */
[----:B------:R-:W-:Y:S02]  /*08f0*/  ISETP.GE.U32.AND P4, PT, R14, UR8, PT ;  /* 0x000000080e007c0c */ /* 0x000fe4000bf86070 */
[----:B-1----:R-:W-:Y:S02]  /*0900*/  IADD3 R10, PT, PT, R8, 0xffffffe, RZ ;  /* 0x0ffffffe080a7810 */ /* 0x002fe40007ffe0ff */
[----:B------:R-:W-:-:S02]  /*0910*/  ISETP.GE.AND P2, PT, R11, RZ, PT ;  /* 0x000000ff0b00720c */ /* 0x000fc40003f46270 */
[----:B------:R1:W3:Y:S01]  /*0920*/  LDG.E R11, desc[UR4][R4.64] ;  /* 0x00000004040b7981 */ /* 0x0002e2000c1e1900 */
[----:B------:R-:W-:Y:S01]  /*0930*/  IABS R28, R18 ;  /* 0x00000012001c7213 */ /* 0x000fe20000000000 */
[----:B------:R-:W4:Y:S01]  /*0940*/  F2I.FTZ.U32.TRUNC.NTZ R10, R10 ;  /* 0x0000000a000a7305 */ /* 0x000f22000021f000 */
[C---:B------:R-:W-:Y:S02]  /*0950*/  R2UR UR11, R37.reuse ;  /* 0x00000000250b72ca */ /* 0x040fe400000e0000 */
[----:B------:R-:W-:Y:S02]  /*0960*/  @!P1 IADD3 R6, PT, PT, R6, 0x1, RZ ;  /* 0x0000000106069810 */ /* 0x000fe40007ffe0ff */
[----:B------:R-:W-:Y:S02]  /*0970*/  R2UR UR12, R36 ;  /* 0x00000000240c72ca */ /* 0x000fe400000e0000 */
[----:B------:R-:W-:Y:S01]  /*0980*/  R2UR UR13, R37 ;  /* 0x00000000250d72ca */ /* 0x000fe200000e0000 */
[----:B-1----:R-:W-:Y:S01]  /*0990*/  IMAD.MOV R5, RZ, RZ, -R20 ;  /* 0x000000ffff057224 */ /* 0x002fe200078e0a14 */
[----:B------:R-:W-:Y:S01]  /*09a0*/  SHF.R.S64 R4, RZ, 0x1e, R21 ;  /* 0x0000001eff047819 */ /* 0x000fe20000001015 */
[----:B------:R-:W-:-:S04]  /*09b0*/  IMAD.HI.U32 R8, R28, UR7, RZ ;  /* 0x000000071c087c27 */ /* 0x000fc8000f8e00ff */
[----:B------:R-:W-:Y:S01]  /*09c0*/  IMAD R26, R5, UR8, R26 ;  /* 0x00000008051a7c24 */ /* 0x000fe2000f8e021a */
[----:B------:R-:W-:Y:S01]  /*09d0*/  @P4 IADD3 R6, PT, PT, R6, 0x1, RZ ;  /* 0x0000000106064810 */ /* 0x000fe20007ffe0ff */
[----:B------:R-:W-:Y:S01]  /*09e0*/  IMAD.MOV R5, RZ, RZ, -R8 ;  /* 0x000000ffff057224 */ /* 0x000fe200078e0a08 */
[----:B------:R-:W-:Y:S01]  /*09f0*/  IADD3 R4, P4, PT, R4, UR36, RZ ;  /* 0x0000002404047c10 */ /* 0x000fe2000ff9e0ff */
[----:B------:R1:W5:Y:S01]  /*0a00*/  LDG.E R14, desc[UR10][R12.64] ;  /* 0x0000000a0c0e7981 */ /* 0x000362000c1e1900 */
[----:B------:R-:W-:Y:S01]  /*0a10*/  ISETP.LT.U32.AND P1, PT, R26, UR8, PT ;  /* 0x000000081a007c0c */ /* 0x000fe2000bf21070 */
[----:B------:R-:W-:Y:S01]  /*0a20*/  IMAD R28, R5, UR8, R28 ;  /* 0x00000008051c7c24 */ /* 0x000fe2000f8e021c */
[----:B------:R-:W-:Y:S02]  /*0a30*/  LEA.HI.X.SX32 R5, R21, UR37, 0x2, P4 ;  /* 0x0000002515057c11 */ /* 0x000fe4000a0f16ff */
[----:B------:R-:W-:Y:S01]  /*0a40*/  LOP3.LUT R24, RZ, UR49, RZ, 0x33, !PT ;  /* 0x00000031ff187c12 */ /* 0x000fe2000f8e33ff */
[----:B------:R-:W-:Y:S01]  /*0a50*/  IMAD.MOV.U32 R29, RZ, RZ, R2 ;  /* 0x000000ffff1d7224 */ /* 0x000fe200078e0002 */
[----:B------:R-:W-:Y:S01]  /*0a60*/  ISETP.NE.AND P4, PT, RZ, UR49, PT ;  /* 0x00000031ff007c0c */ /* 0x000fe2000bf85270 */
[----:B------:R0:W5:Y:S01]  /*0a70*/  LDG.E R15, desc[UR12][R22.64] ;  /* 0x0000000c160f7981 */ /* 0x000162000c1e1900 */
[----:B----4-:R-:W-:-:S02]  /*0a80*/  R2UR UR5, R10 ;  /* 0x000000000a0572ca */ /* 0x010fc400000e0000 */
[----:B-1----:R-:W-:Y:S02]  /*0a90*/  SHF.R.S64 R12, RZ, 0x1e, R7 ;  /* 0x0000001eff0c7819 */ /* 0x002fe40000001007 */
[----:B------:R-:W-:Y:S01]  /*0aa0*/  R2UR UR14, R36 ;  /* 0x00000000240e72ca */ /* 0x000fe200000e0000 */
[----:B------:R-:W-:Y:S01]  /*0ab0*/  @!P1 VIADD R26, R26, -UR8 ;  /* 0x800000081a1a9c36 */ /* 0x000fe20008000000 */
[----:B------:R-:W-:Y:S02]  /*0ac0*/  SEL R2, R24, R27, !P4 ;  /* 0x0000001b18027207 */ /* 0x000fe40006000000 */
[----:B------:R-:W-:Y:S01]  /*0ad0*/  R2UR UR15, R37 ;  /* 0x00000000250f72ca */ /* 0x000fe200000e0000 */
[----:B------:R-:W-:Y:S01]  /*0ae0*/  UMOV UR4, URZ ;  /* 0x000000ff00047c82 */ /* 0x000fe20008000000 */
[----:B------:R-:W-:Y:S01]  /*0af0*/  @!P1 IADD3 R20, PT, PT, R20, 0x1, RZ ;  /* 0x0000000114149810 */ /* 0x000fe20007ffe0ff */
[----:B------:R-:W-:Y:S01]  /*0b00*/  @!P3 IMAD.MOV R0, RZ, RZ, -R0 ;  /* 0x000000ffff00b224 */ /* 0x000fe200078e0a00 */
[----:B0-----:R-:W-:Y:S01]  /*0b10*/  IADD3 R22, P1, PT, R12, UR36, RZ ;  /* 0x000000240c167c10 */ /* 0x001fe2000ff3e0ff */
[----:B------:R-:W-:Y:S01]  /*0b20*/  IMAD.MOV R12, RZ, RZ, -R2 ;  /* 0x000000ffff0c7224 */ /* 0x000fe200078e0a02 */
[----:B------:R-:W-:Y:S01]  /*0b30*/  SHF.R.S64 R10, RZ, 0x1e, R18 ;  /* 0x0000001eff0a7819 */ /* 0x000fe20000001012 */
[----:B------:R-:W4:Y:S01]  /*0b40*/  LDG.E R4, desc[UR10][R4.64] ;  /* 0x0000000a04047981 */ /* 0x000f22000c1e1900 */
[----:B------:R-:W-:Y:S01]  /*0b50*/  @!P0 IADD3 R29, PT, PT, -R29, RZ, RZ ;  /* 0x000000ff1d1d8210 */ /* 0x000fe20007ffe1ff */
[----:B------:R-:W-:Y:S01]  /*0b60*/  IMAD R3, R12, UR49, R3 ;  /* 0x000000310c037c24 */ /* 0x000fe2000f8e0203 */
[----:B------:R-:W-:Y:S01]  /*0b70*/  ISETP.GE.U32.AND P0, PT, R26, UR8, PT ;  /* 0x000000081a007c0c */ /* 0x000fe2000bf06070 */
[----:B------:R-:W-:Y:S01]  /*0b80*/  UIADD3 UR6, UPT, UPT, URZ, -UR5, URZ ;  /* 0x80000005ff067290 */ /* 0x000fe2000fffe0ff */
[----:B------:R-:W-:-:S02]  /*0b90*/  SEL R12, R24, R31, !P4 ;  /* 0x0000001f180c7207 */ /* 0x000fc40006000000 */
[----:B------:R-:W-:Y:S02]  /*0ba0*/  LEA.HI.X.SX32 R23, R7, UR37, 0x2, P1 ;  /* 0x0000002507177c11 */ /* 0x000fe400088f16ff */
[----:B------:R-:W-:Y:S01]  /*0bb0*/  IADD3 R26, P1, PT, R10, UR36, RZ ;  /* 0x000000240a1a7c10 */ /* 0x000fe2000ff3e0ff */
[----:B------:R-:W-:Y:S01]  /*0bc0*/  UIMAD UR6, UR6, UR9, URZ ;  /* 0x00000009060672a4 */ /* 0x000fe2000f8e02ff */
[----:B------:R-:W-:Y:S01]  /*0bd0*/  IMAD.MOV R32, RZ, RZ, -R12 ;  /* 0x000000ffff207224 */ /* 0x000fe200078e0a0c */
[----:B------:R0:W4:Y:S01]  /*0be0*/  LDG.E R13, desc[UR12][R22.64] ;  /* 0x0000000c160d7981 */ /* 0x000122000c1e1900 */
[----:B------:R-:W-:Y:S02]  /*0bf0*/  LEA.HI.X.SX32 R27, R18, UR37, 0x2, P1 ;  /* 0x00000025121b7c11 */ /* 0x000fe400088f16ff */
[----:B------:R-:W-:Y:S01]  /*0c00*/  ISETP.LT.U32.AND P1, PT, R28, UR8, PT ;  /* 0x000000081c007c0c */ /* 0x000fe2000bf21070 */
[----:B------:R-:W-:Y:S01]  /*0c10*/  UIMAD.WIDE.U32 UR4, UR5, UR6, UR4 ;  /* 0x00000006050472a5 */ /* 0x000fe2000f8e0004 */
[----:B------:R-:W-:Y:S01]  /*0c20*/  IMAD R19, R32, UR49, R19 ;  /* 0x0000003120137c24 */ /* 0x000fe2000f8e0213 */
[----:B------:R-:W-:Y:S01]  /*0c30*/  IABS R30, R3 ;  /* 0x00000003001e7213 */ /* 0x000fe20000000000 */
[----:B------:R1:W4:Y:S01]  /*0c40*/  LDG.E R10, desc[UR14][R26.64] ;  /* 0x0000000e1a0a7981 */ /* 0x000322000c1e1900 */
[----:B0-----:R-:W-:Y:S01]  /*0c50*/  SEL R22, R24, R29, !P4 ;  /* 0x0000001d18167207 */ /* 0x001fe20006000000 */
[----:B------:R-:W-:Y:S01]  /*0c60*/  @P0 VIADD R20, R20, 0x1 ;  /* 0x0000000114140836 */ /* 0x000fe20000000000 */
[----:B------:R-:W-:Y:S01]  /*0c70*/  IABS R29, R19 ;  /* 0x00000013001d7213 */ /* 0x000fe20000000000 */
[----:B------:R-:W-:-:S04]  /*0c80*/  IMAD.HI.U32 R17, R30, UR5, RZ ;  /* 0x000000051e117c27 */ /* 0x000fc8000f8e00ff */
[----:B-1----:R-:W-:Y:S01]  /*0c90*/  IMAD.MOV R26, RZ, RZ, -R22 ;  /* 0x000000ffff1a7224 */ /* 0x002fe200078e0a16 */
[----:B------:R-:W-:-:S03]  /*0ca0*/  @!P6 IADD3 R20, PT, PT, -R20, RZ, RZ ;  /* 0x000000ff1414e210 */ /* 0x000fc60007ffe1ff */
[----:B------:R-:W-:Y:S01]  /*0cb0*/  IMAD R27, R26, UR49, R25 ;  /* 0x000000311a1b7c24 */ /* 0x000fe2000f8e0219 */
[----:B------:R-:W-:Y:S01]  /*0cc0*/  @!P1 IADD3 R28, PT, PT, R28, -UR8, RZ ;  /* 0x800000081c1c9c10 */ /* 0x000fe2000fffe0ff */
[----:B------:R-:W-:Y:S01]  /*0cd0*/  IMAD.HI.U32 R26, R29, UR5, RZ ;  /* 0x000000051d1a7c27 */ /* 0x000fe2000f8e00ff */
[----:B------:R-:W-:Y:S02]  /*0ce0*/  IADD3 R31, PT, PT, -R17, RZ, RZ ;  /* 0x000000ff111f7210 */ /* 0x000fe40007ffe1ff */
[----:B------:R-:W-:Y:S02]  /*0cf0*/  MOV R5, R6 ;  /* 0x0000000600057202 */ /* 0x000fe40000000f00 */
[C---:B------:R-:W-:Y:S02]  /*0d00*/  SEL R6, R24.reuse, R0, !P4 ;  /* 0x0000000018067207 */ /* 0x040fe40006000000 */
[----:B------:R-:W-:Y:S01]  /*0d10*/  SEL R0, R24, R20, !P4 ;  /* 0x0000001418007207 */ /* 0x000fe20006000000 */
[----:B------:R-:W-:Y:S01]  /*0d20*/  IMAD.MOV R20, RZ, RZ, -R26 ;  /* 0x000000ffff147224 */ /* 0x000fe200078e0a1a */
[----:B------:R-:W-:Y:S01]  /*0d30*/  ISETP.GE.U32.AND P0, PT, R28, UR8, PT ;  /* 0x000000081c007c0c */ /* 0x000fe2000bf06070 */
[----:B------:R-:W-:Y:S01]  /*0d40*/  IMAD R28, R31, UR9, R30 ;  /* 0x000000091f1c7c24 */ /* 0x000fe2000f8e021e */
[----:B------:R-:W-:Y:S01]  /*0d50*/  @!P5 IADD3 R5, PT, PT, -R5, RZ, RZ ;  /* 0x000000ff0505d210 */ /* 0x000fe20007ffe1ff */
[----:B------:R-:W-:Y:S01]  /*0d60*/  IMAD.MOV R30, RZ, RZ, -R6 ;  /* 0x000000ffff1e7224 */ /* 0x000fe200078e0a06 */
[----:B------:R-:W-:Y:S01]  /*0d70*/  IABS R23, R27 ;  /* 0x0000001b00177213 */ /* 0x000fe20000000000 */
[----:B------:R-:W-:Y:S01]  /*0d80*/  IMAD R29, R20, UR9, R29 ;  /* 0x00000009141d7c24 */ /* 0x000fe2000f8e021d */
[----:B------:R-:W-:Y:S01]  /*0d90*/  SEL R5, R24, R5, !P4 ;  /* 0x0000000518057207 */ /* 0x000fe20006000000 */
[----:B------:R-:W-:Y:S01]  /*0da0*/  IMAD R9, R30, UR49, R9 ;  /* 0x000000311e097c24 */ /* 0x000fe2000f8e0209 */
[----:B------:R-:W-:-:S02]  /*0db0*/  ISETP.LT.U32.AND P3, PT, R28, UR9, PT ;  /* 0x000000091c007c0c */ /* 0x000fc4000bf61070 */
[----:B------:R-:W-:Y:S01]  /*0dc0*/  IADD3 R30, PT, PT, -R0, RZ, RZ ;  /* 0x000000ff001e7210 */ /* 0x000fe20007ffe1ff */
[----:B------:R-:W-:Y:S01]  /*0dd0*/  IMAD.HI.U32 R20, R23, UR5, RZ ;  /* 0x0000000517147c27 */ /* 0x000fe2000f8e00ff */
[----:B------:R-:W-:Y:S02]  /*0de0*/  ISETP.LT.U32.AND P5, PT, R29, UR9, PT ;  /* 0x000000091d007c0c */ /* 0x000fe4000bfa1070 */
[----:B------:R-:W-:Y:S01]  /*0df0*/  IADD3 R32, PT, PT, -R5, RZ, RZ ;  /* 0x000000ff05207210 */ /* 0x000fe20007ffe1ff */
[----:B------:R-:W-:Y:S01]  /*0e00*/  IMAD R7, R30, UR49, R7 ;  /* 0x000000311e077c24 */ /* 0x000fe2000f8e0207 */
[----:B------:R-:W-:Y:S01]  /*0e10*/  LOP3.LUT R31, R3, UR50, RZ, 0x3c, !PT ;  /* 0x00000032031f7c12 */ /* 0x000fe2000f8e3cff */
[----:B------:R-:W-:Y:S02]  /*0e20*/  IMAD.MOV R30, RZ, RZ, -R20 ;  /* 0x000000ffff1e7224 */ /* 0x000fe400078e0a14 */
[----:B------:R-:W-:Y:S01]  /*0e30*/  IMAD R21, R32, UR49, R21 ;  /* 0x0000003120157c24 */ /* 0x000fe2000f8e0215 */
[----:B------:R-:W-:Y:S01]  /*0e40*/  ISETP.GE.AND P6, PT, R31, RZ, PT ;  /* 0x000000ff1f00720c */ /* 0x000fe20003fc6270 */
[----:B------:R-:W-:Y:S01]  /*0e50*/  IMAD R23, R30, UR9, R23 ;  /* 0x000000091e177c24 */ /* 0x000fe2000f8e0217 */
[----:B------:R-:W-:Y:S01]  /*0e60*/  IABS R31, R9 ;  /* 0x00000009001f7213 */ /* 0x000fe20000000000 */
[----:B------:R-:W-:Y:S01]  /*0e70*/  @!P3 VIADD R28, R28, -UR9 ;  /* 0x800000091c1cbc36 */ /* 0x000fe20008000000 */
[----:B------:R-:W-:Y:S01]  /*0e80*/  IABS R32, R21 ;  /* 0x0000001500207213 */ /* 0x000fe20000000000 */
[----:B------:R-:W-:Y:S01]  /*0e90*/  @!P5 VIADD R29, R29, -UR9 ;  /* 0x800000091d1ddc36 */ /* 0x000fe20008000000 */
[----:B------:R-:W-:-:S02]  /*0ea0*/  @!P5 IADD3 R26, PT, PT, R26, 0x1, RZ ;  /* 0x000000011a1ad810 */ /* 0x000fc40007ffe0ff */
[----:B------:R-:W-:Y:S01]  /*0eb0*/  ISETP.LT.U32.AND P5, PT, R23, UR9, PT ;  /* 0x0000000917007c0c */ /* 0x000fe2000bfa1070 */
[----:B------:R-:W-:Y:S01]  /*0ec0*/  IMAD.HI.U32 R30, R31, UR5, RZ ;  /* 0x000000051f1e7c27 */ /* 0x000fe2000f8e00ff */
[----:B------:R-:W-:Y:S02]  /*0ed0*/  @!P3 IADD3 R17, PT, PT, R17, 0x1, RZ ;  /* 0x000000011111b810 */ /* 0x000fe40007ffe0ff */
[----:B------:R-:W-:Y:S01]  /*0ee0*/  ISETP.GE.U32.AND P3, PT, R28, UR9, PT ;  /* 0x000000091c007c0c */ /* 0x000fe2000bf66070 */
[----:B------:R-:W-:Y:S01]  /*0ef0*/  IMAD.HI.U32 R33, R32, UR5, RZ ;  /* 0x0000000520217c27 */ /* 0x000fe2000f8e00ff */
[----:B------:R-:W-:Y:S02]  /*0f00*/  @!P1 IADD3 R8, PT, PT, R8, 0x1, RZ ;  /* 0x0000000108089810 */ /* 0x000fe40007ffe0ff */
[----:B------:R-:W-:Y:S01]  /*0f10*/  ISETP.GE.U32.AND P1, PT, R29, UR9, PT ;  /* 0x000000091d007c0c */ /* 0x000fe2000bf26070 */
[----:B------:R-:W-:Y:S01]  /*0f20*/  IMAD.MOV R28, RZ, RZ, -R30 ;  /* 0x000000ffff1c7224 */ /* 0x000fe200078e0a1e */
[----:B------:R-:W-:Y:S01]  /*0f30*/  LOP3.LUT R29, R19, UR50, RZ, 0x3c, !PT ;  /* 0x00000032131d7c12 */ /* 0x000fe2000f8e3cff */
[----:B------:R-:W-:Y:S01]  /*0f40*/  IMAD.MOV R35, RZ, RZ, -R33 ;  /* 0x000000ffff237224 */ /* 0x000fe200078e0a21 */
[----:B------:R-:W-:-:S02]  /*0f50*/  @P0 IADD3 R8, PT, PT, R8, 0x1, RZ ;  /* 0x0000000108080810 */ /* 0x000fc40007ffe0ff */
[----:B------:R-:W-:Y:S02]  /*0f60*/  IABS R34, R7 ;  /* 0x0000000700227213 */ /* 0x000fe40000000000 */
[----:B------:R-:W-:Y:S01]  /*0f70*/  ISETP.GE.AND P0, PT, R29, RZ, PT ;  /* 0x000000ff1d00720c */ /* 0x000fe20003f06270 */
[----:B------:R-:W-:Y:S02]  /*0f80*/  IMAD R29, R28, UR9, R31 ;  /* 0x000000091c1d7c24 */ /* 0x000fe4000f8e021f */
[----:B------:R-:W-:Y:S01]  /*0f90*/  IMAD R31, R35, UR9, R32 ;  /* 0x00000009231f7c24 */ /* 0x000fe2000f8e0220 */
[----:B------:R-:W-:Y:S01]  /*0fa0*/  MOV R32, R34 ;  /* 0x0000002200207202 */ /* 0x000fe20000000f00 */
[----:B------:R-:W-:Y:S01]  /*0fb0*/  @!P5 VIADD R23, R23, -UR9 ;  /* 0x800000091717dc36 */ /* 0x000fe20008000000 */
[----:B------:R-:W-:Y:S01]  /*0fc0*/  @!P2 IADD3 R8, PT, PT, -R8, RZ, RZ ;  /* 0x000000ff0808a210 */ /* 0x000fe20007ffe1ff */
[----:B------:R-:W-:Y:S01]  /*0fd0*/  @P3 VIADD R17, R17, 0x1 ;  /* 0x0000000111113836 */ /* 0x000fe20000000000 */
[----:B------:R-:W-:Y:S01]  /*0fe0*/  ISETP.LT.U32.AND P3, PT, R29, UR9, PT ;  /* 0x000000091d007c0c */ /* 0x000fe2000bf61070 */
[----:B------:R-:W-:Y:S01]  /*0ff0*/  IMAD.HI.U32 R28, R32, UR5, RZ ;  /* 0x00000005201c7c27 */ /* 0x000fe2000f8e00ff */
[----:B------:R-:W-:-:S02]  /*1000*/  ISETP.GE.U32.AND P2, PT, R23, UR9, PT ;  /* 0x0000000917007c0c */ /* 0x000fc4000bf46070 */
[----:B------:R-:W-:Y:S02]  /*1010*/  MOV R23, R17 ;  /* 0x0000001100177202 */ /* 0x000fe40000000f00 */
[----:B------:R-:W-:Y:S02]  /*1020*/  IADD3 R17, PT, PT, -R28, RZ, RZ ;  /* 0x000000ff1c117210 */ /* 0x000fe40007ffe1ff */
[----:B------:R-:W-:Y:S02]  /*1030*/  @!P5 IADD3 R20, PT, PT, R20, 0x1, RZ ;  /* 0x000000011414d810 */ /* 0x000fe40007ffe0ff */
[----:B------:R-:W-:Y:S01]  /*1040*/  SEL R8, R24, R8, !P4 ;  /* 0x0000000818087207 */ /* 0x000fe20006000000 */
[----:B------:R-:W-:Y:S02]  /*1050*/  IMAD R17, R17, UR9, R32 ;  /* 0x0000000911117c24 */ /* 0x000fe4000f8e0220 */
[----:B------:R-:W-:Y:S01]  /*1060*/  @P1 VIADD R26, R26, 0x1 ;  /* 0x000000011a1a1836 */ /* 0x000fe20000000000 */
[----:B------:R-:W-:Y:S01]  /*1070*/  LOP3.LUT R34, R27, UR50, RZ, 0x3c, !PT ;  /* 0x000000321b227c12 */ /* 0x000fe2000f8e3cff */
[----:B------:R-:W-:Y:S01]  /*1080*/  @!P3 VIADD R29, R29, -UR9 ;  /* 0x800000091d1dbc36 */ /* 0x000fe20008000000 */
[----:B------:R-:W-:Y:S01]  /*1090*/  IADD3 R35, PT, PT, -R8, RZ, RZ ;  /* 0x000000ff08237210 */ /* 0x000fe20007ffe1ff */
[----:B------:R-:W-:Y:S01]  /*10a0*/  @!P6 IMAD.MOV R23, RZ, RZ, -R23 ;  /* 0x000000ffff17e224 */ /* 0x000fe200078e0a17 */
[----:B------:R-:W-:Y:S01]  /*10b0*/  ISETP.LT.U32.AND P6, PT, R31, UR9, PT ;  /* 0x000000091f007c0c */ /* 0x000fe2000bfc1070 */
[----:B------:R-:W-:Y:S01]  /*10c0*/  @P2 VIADD R20, R20, 0x1 ;  /* 0x0000000114142836 */ /* 0x000fe20000000000 */
[----:B------:R-:W-:-:S02]  /*10d0*/  ISETP.LT.U32.AND P2, PT, R17, UR9, PT ;  /* 0x0000000911007c0c */ /* 0x000fc4000bf41070 */
[----:B------:R-:W-:Y:S01]  /*10e0*/  MOV R45, R26 ;  /* 0x0000001a002d7202 */ /* 0x000fe20000000f00 */
[----:B------:R-:W-:Y:S01]  /*10f0*/  IMAD R18, R35, UR49, R18 ;  /* 0x0000003123127c24 */ /* 0x000fe2000f8e0212 */
[----:B------:R-:W-:Y:S02]  /*1100*/  ISETP.GE.AND P1, PT, R34, RZ, PT ;  /* 0x000000ff2200720c */ /* 0x000fe40003f26270 */
[----:B------:R-:W-:Y:S02]  /*1110*/  ISETP.GE.U32.AND P5, PT, R29, UR9, PT ;  /* 0x000000091d007c0c */ /* 0x000fe4000bfa6070 */
[----:B------:R-:W-:Y:S01]  /*1120*/  LOP3.LUT R26, R9, UR50, RZ, 0x3c, !PT ;  /* 0x00000032091a7c12 */ /* 0x000fe2000f8e3cff */
[----:B------:R-:W-:Y:S02]  /*1130*/  @!P0 IMAD.MOV R45, RZ, RZ, -R45 ;  /* 0x000000ffff2d8224 */ /* 0x000fe400078e0a2d */
[----:B------:R-:W-:Y:S01]  /*1140*/  IMAD.MOV.U32 R35, RZ, RZ, R20 ;  /* 0x000000ffff237224 */ /* 0x000fe200078e0014 */
[----:B------:R-:W-:-:S02]  /*1150*/  ISETP.GE.AND P0, PT, R26, RZ, PT ;  /* 0x000000ff1a00720c */ /* 0x000fc40003f06270 */
[----:B------:R-:W-:Y:S02]  /*1160*/  IABS R26, R18 ;  /* 0x00000012001a7213 */ /* 0x000fe40000000000 */
[----:B------:R-:W-:Y:S01]  /*1170*/  LOP3.LUT R20, R21, UR50, RZ, 0x3c, !PT ;  /* 0x0000003215147c12 */ /* 0x000fe2000f8e3cff */
[----:B------:R-:W-:Y:S01]  /*1180*/  @!P3 VIADD R30, R30, 0x1 ;  /* 0x000000011e1eb836 */ /* 0x000fe20000000000 */
[----:B------:R-:W-:Y:S02]  /*1190*/  @!P6 IADD3 R31, PT, PT, R31, -UR9, RZ ;  /* 0x800000091f1fec10 */ /* 0x000fe4000fffe0ff */
[----:B------:R-:W-:Y:S02]  /*11a0*/  @!P2 IADD3 R17, PT, PT, R17, -UR9, RZ ;  /* 0x800000091111ac10 */ /* 0x000fe4000fffe0ff */
[----:B------:R-:W-:Y:S01]  /*11b0*/  ISETP.GE.AND P3, PT, R20, RZ, PT ;  /* 0x000000ff1400720c */ /* 0x000fe20003f66270 */
[----:B------:R-:W-:Y:S01]  /*11c0*/  IMAD.HI.U32 R20, R26, UR5, RZ ;  /* 0x000000051a147c27 */ /* 0x000fe2000f8e00ff */
[----:B------:R-:W-:-:S02]  /*11d0*/  IADD3 R49, PT, PT, R25, 0xe0, RZ ;  /* 0x000000e019317810 */ /* 0x000fc40007ffe0ff */
[----:B------:R-:W-:Y:S01]  /*11e0*/  @!P1 IADD3 R35, PT, PT, -R35, RZ, RZ ;  /* 0x000000ff23239210 */ /* 0x000fe20007ffe1ff */
[----:B------:R-:W-:Y:S01]  /*11f0*/  @P5 VIADD R30, R30, 0x1 ;  /* 0x000000011e1e5836 */ /* 0x000fe20000000000 */
[----:B------:R-:W-:Y:S02]  /*1200*/  ISETP.GE.U32.AND P1, PT, R31, UR9, PT ;  /* 0x000000091f007c0c */ /* 0x000fe4000bf26070 */
[----:B------:R-:W-:Y:S01]  /*1210*/  ISETP.GE.U32.AND P5, PT, R17, UR9, PT ;  /* 0x0000000911007c0c */ /* 0x000fe2000bfa6070 */
[----:B------:R-:W-:Y:S01]  /*1220*/  IMAD.MOV R17, RZ, RZ, -R20 ;  /* 0x000000ffff117224 */ /* 0x000fe200078e0a14 */
[----:B------:R-:W-:-:S03]  /*1230*/  IABS R31, R49 ;  /* 0x00000031001f7213 */ /* 0x000fc60000000000 */
[----:B------:R-:W-:Y:S02]  /*1240*/  IMAD R17, R17, UR9, R26 ;  /* 0x0000000911117c24 */ /* 0x000fe4000f8e021a */
[----:B------:R-:W-:Y:S01]  /*1250*/  IMAD.HI.U32 R26, R31, UR7, RZ ;  /* 0x000000071f1a7c27 */ /* 0x000fe2000f8e00ff */
[----:B------:R-:W-:-:S04]  /*1260*/  MOV R29, R30 ;  /* 0x0000001e001d7202 */ /* 0x000fc80000000f00 */
[----:B------:R-:W-:Y:S01]  /*1270*/  IADD3 R30, PT, PT, -R26, RZ, RZ ;  /* 0x000000ff1a1e7210 */ /* 0x000fe20007ffe1ff */
[----:B------:R-:W-:-:S04]  /*1280*/  @!P6 VIADD R33, R33, 0x1 ;  /* 0x000000012121e836 */ /* 0x000fc80000000000 */
[----:B------:R-:W-:-:S05]  /*1290*/  IMAD R30, R30, UR8, R31 ;  /* 0x000000081e1e7c24 */ /* 0x000fca000f8e021f */
[----:B------:R-:W-:Y:S02]  /*12a0*/  ISETP.LT.U32.AND P6, PT, R30, UR8, PT ;  /* 0x000000081e007c0c */ /* 0x000fe4000bfc1070 */
[----:B------:R-:W-:Y:S02]  /*12b0*/  @P1 IADD3 R33, PT, PT, R33, 0x1, RZ ;  /* 0x0000000121211810 */ /* 0x000fe40007ffe0ff */
[----:B------:R-:W-:Y:S02]  /*12c0*/  ISETP.LT.U32.AND P1, PT, R17, UR9, PT ;  /* 0x0000000911007c0c */ /* 0x000fe4000bf21070 */
[----:B------:R-:W-:-:S07]  /*12d0*/  @!P3 IADD3 R33, PT, PT, -R33, RZ, RZ ;  /* 0x000000ff2121b210 */ /* 0x000fce0007ffe1ff */
[----:B------:R-:W-:-:S05]  /*12e0*/  @!P6 VIADD R30, R30, -UR8 ;  /* 0x800000081e1eec36 */ /* 0x000fca0008000000 */
[----:B------:R-:W-:Y:S01]  /*12f0*/  ISETP.GE.U32.AND P3, PT, R30, UR8, PT ;  /* 0x000000081e007c0c */ /* 0x000fe2000bf66070 */
[----:B------:R-:W-:Y:S01]  /*1300*/  @!P0 IMAD.MOV R29, RZ, RZ, -R29 ;  /* 0x000000ffff1d8224 */ /* 0x000fe200078e0a1d */
[----:B------:R-:W-:Y:S01]  /*1310*/  @!P6 IADD3 R26, PT, PT, R26, 0x1, RZ ;  /* 0x000000011a1ae810 */ /* 0x000fe20007ffe0ff */
[----:B------:R-:W-:Y:S01]  /*1320*/  @!P1 VIADD R17, R17, -UR9 ;  /* 0x8000000911119c36 */ /* 0x000fe20008000000 */
[----:B------:R-:W-:Y:S02]  /*1330*/  ISETP.NE.U32.AND P0, PT, R38, 0x1, PT ;  /* 0x000000012600780c */ /* 0x000fe40003f05070 */
[----:B------:R-:W-:Y:S02]  /*1340*/  SHF.R.S64 R30, RZ, 0x1e, R49 ;  /* 0x0000001eff1e7819 */ /* 0x000fe40000001031 */
[----:B------:R-:W-:Y:S02]  /*1350*/  ISETP.GE.U32.AND P6, PT, R17, UR9, PT ;  /* 0x0000000911007c0c */ /* 0x000fe4000bfc6070 */
[----:B------:R-:W-:-:S03]  /*1360*/  ISETP.NE.AND.EX P0, PT, R39, RZ, PT, P0 ;  /* 0x000000ff2700720c */ /* 0x000fc60003f05300 */
[----:B------:R-:W-:Y:S01]  /*1370*/  @P3 VIADD R26, R26, 0x1 ;  /* 0x000000011a1a3836 */ /* 0x000fe20000000000 */
[----:B------:R-:W-:Y:S01]  /*1380*/  IADD3 R30, P3, PT, R30, UR36, RZ ;  /* 0x000000241e1e7c10 */ /* 0x000fe2000ff7e0ff */
[----:B------:R-:W0:Y:S01]  /*1390*/  LDC.64 R38, c[0x0][0x398] ;  /* 0x0000e600ff267b82 */ /* 0x000e220000000a00 */
[C---:B------:R-:W-:Y:S02]  /*13a0*/  LOP3.LUT R17, R49.reuse, UR49, RZ, 0x3c, !PT ;  /* 0x0000003131117c12 */ /* 0x040fe4000f8e3cff */
[----:B------:R-:W-:Y:S02]  /*13b0*/  LEA.HI.X.SX32 R31, R49, UR37, 0x2, P3 ;  /* 0x00000025311f7c11 */ /* 0x000fe400098f16ff */
[----:B------:R-:W-:Y:S02]  /*13c0*/  ISETP.GE.AND P3, PT, R17, RZ, PT ;  /* 0x000000ff1100720c */ /* 0x000fe40003f66270 */
[----:B------:R-:W-:Y:S01]  /*13d0*/  MOV R47, R26 ;  /* 0x0000001a002f7202 */ /* 0x000fe20000000f00 */
[----:B------:R-:W-:Y:S01]  /*13e0*/  @!P2 VIADD R28, R28, 0x1 ;  /* 0x000000011c1ca836 */ /* 0x000fe20000000000 */
[----:B------:R-:W-:Y:S01]  /*13f0*/  LOP3.LUT R26, RZ, UR50, RZ, 0x33, !PT ;  /* 0x00000032ff1a7c12 */ /* 0x000fe2000f8e33ff */
[----:B------:R1:W4:Y:S08]  /*1400*/  LDG.E R17, desc[UR10][R30.64] ;  /* 0x0000000a1e117981 */ /* 0x000330000c1e1900 */
[----:B------:R-:W-:-:S02]  /*1410*/  @!P3 IADD3 R47, PT, PT, -R47, RZ, RZ ;  /* 0x000000ff2f2fb210 */ /* 0x000fc40007ffe1ff */
[----:B------:R-:W-:-:S04]  /*1420*/  ISETP.NE.AND P3, PT, RZ, UR50, PT ;  /* 0x00000032ff007c0c */ /* 0x000fc8000bf65270 */
[----:B------:R-:W-:Y:S02]  /*1430*/  SEL R32, R26, R23, !P3 ;  /* 0x000000171a207207 */ /* 0x000fe40005800000 */
[----:B0-----:R-:W-:-:S03]  /*1440*/  ISETP.NE.U32.AND P2, PT, R38, 0x1, PT ;  /* 0x000000012600780c */ /* 0x001fc60003f45070 */
[----:B------:R-:W-:Y:S01]  /*1450*/  IMAD.MOV R38, RZ, RZ, -R32 ;  /* 0x000000ffff267224 */ /* 0x000fe200078e0a20 */
[----:B------:R-:W-:Y:S02]  /*1460*/  ISETP.NE.AND.EX P2, PT, R39, RZ, PT, P2 ;  /* 0x000000ff2700720c */ /* 0x000fe40003f45320 */
[----:B------:R-:W-:Y:S02]  /*1470*/  SEL R45, R26, R45, !P3 ;  /* 0x0000002d1a2d7207 */ /* 0x000fe40005800000 */
[----:B------:R-:W-:Y:S01]  /*1480*/  SEL R34, R2, RZ, P0 ;  /* 0x000000ff02227207 */ /* 0x000fe20000000000 */
[----:B------:R-:W-:Y:S01]  /*1490*/  IMAD R2, R38, UR50, R3 ;  /* 0x0000003226027c24 */ /* 0x000fe2000f8e0203 */
[----:B-1----:R-:W-:Y:S02]  /*14a0*/  LOP3.LUT R31, R7, UR50, RZ, 0x3c, !PT ;  /* 0x00000032071f7c12 */ /* 0x002fe4000f8e3cff */
[----:B------:R-:W-:Y:S01]  /*14b0*/  SEL R23, R24, R47, !P4 ;  /* 0x0000002f18177207 */ /* 0x000fe20006000000 */
[----:B------:R-:W-:Y:S01]  /*14c0*/  @P5 VIADD R28, R28, 0x1 ;  /* 0x000000011c1c5836 */ /* 0x000fe20000000000 */
[----:B------:R-:W-:-:S02]  /*14d0*/  SEL R3, R32, RZ, P2 ;  /* 0x000000ff20037207 */ /* 0x000fc40001000000 */
[----:B------:R-:W-:Y:S02]  /*14e0*/  IADD3 R32, PT, PT, -R45, RZ, RZ ;  /* 0x000000ff2d207210 */ /* 0x000fe40007ffe1ff */
[----:B------:R-:W-:Y:S02]  /*14f0*/  ISETP.GE.AND P5, PT, R31, RZ, PT ;  /* 0x000000ff1f00720c */ /* 0x000fe40003fa6270 */
[----:B------:R-:W-:Y:S02]  /*1500*/  IADD3 R30, PT, PT, -R23, RZ, RZ ;  /* 0x000000ff171e7210 */ /* 0x000fe40007ffe1ff */
[----:B------:R-:W-:Y:S01]  /*1510*/  SEL R31, R12, RZ, P0 ;  /* 0x000000ff0c1f7207 */ /* 0x000fe20000000000 */
[----:B------:R-:W-:Y:S01]  /*1520*/  IMAD R12, R32, UR50, R19 ;  /* 0x00000032200c7c24 */ /* 0x000fe2000f8e0213 */
[----:B------:R-:W-:Y:S01]  /*1530*/  SEL R19, R45, RZ, P2 ;  /* 0x000000ff2d137207 */ /* 0x000fe20001000000 */
[----:B------:R-:W-:Y:S01]  /*1540*/  IMAD R34, R34, UR46, RZ ;  /* 0x0000002e22227c24 */ /* 0x000fe2000f8e02ff */
[----:B------:R-:W-:Y:S01]  /*1550*/  SEL R35, R26, R35, !P3 ;  /* 0x000000231a237207 */ /* 0x000fe20005800000 */
[----:B------:R-:W-:-:S02]  /*1560*/  IMAD R30, R30, UR49, R49 ;  /* 0x000000311e1e7c24 */ /* 0x000fc4000f8e0231 */
[----:B------:R-:W-:Y:S02]  /*1570*/  IMAD R32, R31, UR46, RZ ;  /* 0x0000002e1f207c24 */ /* 0x000fe4000f8e02ff */
[----:B------:R-:W-:Y:S02]  /*1580*/  IMAD R3, R3, UR47, R34 ;  /* 0x0000002f03037c24 */ /* 0x000fe4000f8e0222 */
[----:B------:R-:W-:Y:S01]  /*1590*/  IMAD R19, R19, UR47, R32 ;  /* 0x0000002f13137c24 */ /* 0x000fe2000f8e0220 */
[----:B------:R-:W-:Y:S01]  /*15a0*/  IABS R32, R30 ;  /* 0x0000001e00207213 */ /* 0x000fe20000000000 */
[----:B------:R-:W-:Y:S01]  /*15b0*/  IMAD.MOV R34, RZ, RZ, -R35 ;  /* 0x000000ffff227224 */ /* 0x000fe200078e0a23 */
[----:B------:R-:W-:Y:S02]  /*15c0*/  SEL R22, R22, RZ, P0 ;  /* 0x000000ff16167207 */ /* 0x000fe40000000000 */
[----:B------:R-:W-:Y:S01]  /*15d0*/  SEL R31, R35, RZ, P2 ;  /* 0x000000ff231f7207 */ /* 0x000fe20001000000 */
[----:B------:R-:W-:-:S02]  /*15e0*/  IMAD R27, R34, UR50, R27 ;  /* 0x00000032221b7c24 */ /* 0x000fc4000f8e021b */
[----:B------:R-:W-:Y:S01]  /*15f0*/  IMAD.HI.U32 R34, R32, UR5, RZ ;  /* 0x0000000520227c27 */ /* 0x000fe2000f8e00ff */
[----:B------:R-:W-:-:S03]  /*1600*/  MOV R45, R28 ;  /* 0x0000001c002d7202 */ /* 0x000fc60000000f00 */
[----:B------:R-:W-:Y:S01]  /*1610*/  IMAD R22, R22, UR46, RZ ;  /* 0x0000002e16167c24 */ /* 0x000fe2000f8e02ff */
[----:B------:R-:W-:Y:S02]  /*1620*/  SEL R35, R26, R29, !P3 ;  /* 0x0000001d1a237207 */ /* 0x000fe40005800000 */
[----:B------:R-:W-:Y:S01]  /*1630*/  IADD3 R29, PT, PT, -R34, RZ, RZ ;  /* 0x000000ff221d7210 */ /* 0x000fe20007ffe1ff */
[----:B------:R-:W-:Y:S01]  /*1640*/  IMAD R31, R31, UR47, R22 ;  /* 0x0000002f1f1f7c24 */ /* 0x000fe2000f8e0216 */
[----:B------:R-:W-:Y:S02]  /*1650*/  LOP3.LUT R22, R18, UR50, RZ, 0x3c, !PT ;  /* 0x0000003212167c12 */ /* 0x000fe4000f8e3cff */
[----:B------:R-:W-:Y:S01]  /*1660*/  IADD3 R40, PT, PT, R25, 0x100, RZ ;  /* 0x0000010019287810 */ /* 0x000fe20007ffe0ff */
[----:B------:R-:W-:Y:S01]  /*1670*/  @!P5 IMAD.MOV R45, RZ, RZ, -R45 ;  /* 0x000000ffff2dd224 */ /* 0x000fe200078e0a2d */
[----:B------:R-:W-:Y:S01]  /*1680*/  ISETP.GE.AND P5, PT, R22, RZ, PT ;  /* 0x000000ff1600720c */ /* 0x000fe20003fa6270 */
[----:B------:R-:W-:Y:S01]  /*1690*/  IMAD R28, R29, UR9, R32 ;  /* 0x000000091d1c7c24 */ /* 0x000fe2000f8e0220 */
[----:B------:R-:W-:Y:S01]  /*16a0*/  SEL R38, R26, R33, !P3 ;  /* 0x000000211a267207 */ /* 0x000fe20005800000 */
[----:B------:R-:W-:Y:S01]  /*16b0*/  IMAD.MOV R22, RZ, RZ, -R35 ;  /* 0x000000ffff167224 */ /* 0x000fe200078e0a23 */
[----:B------:R-:W-:-:S03]  /*16c0*/  IABS R29, R40 ;  /* 0x00000028001d7213 */ /* 0x000fc60000000000 */
[----:B------:R-:W-:Y:S02]  /*16d0*/  IMAD R22, R22, UR50, R9 ;  /* 0x0000003216167c24 */ /* 0x000fe4000f8e0209 */
[----:B------:R-:W-:Y:S02]  /*16e0*/  IMAD.MOV R32, RZ, RZ, -R38 ;  /* 0x000000ffff207224 */ /* 0x000fe400078e0a26 */
[----:B------:R-:W-:-:S04]  /*16f0*/  IMAD.HI.U32 R9, R29, UR7, RZ ;  /* 0x000000071d097c27 */ /* 0x000fc8000f8e00ff */
[----:B------:R-:W-:Y:S01]  /*1700*/  IMAD R21, R32, UR50, R21 ;  /* 0x0000003220157c24 */ /* 0x000fe2000f8e0215 */
[----:B------:R-:W-:Y:S01]  /*1710*/  IADD3 R32, PT, PT, -R9, RZ, RZ ;  /* 0x000000ff09207210 */ /* 0x000fe20007ffe1ff */
[----:B------:R-:W-:-:S04]  /*1720*/  @!P1 VIADD R20, R20, 0x1 ;  /* 0x0000000114149836 */ /* 0x000fc80000000000 */
[----:B------:R-:W-:-:S05]  /*1730*/  IMAD R29, R32, UR8, R29 ;  /* 0x00000008201d7c24 */ /* 0x000fca000f8e021d */
[----:B------:R-:W-:Y:S01]  /*1740*/  ISETP.LT.U32.AND P1, PT, R29, UR8, PT ;  /* 0x000000081d007c0c */ /* 0x000fe2000bf21070 */
[----:B------:R-:W-:-:S12]  /*1750*/  @P6 VIADD R20, R20, 0x1 ;  /* 0x0000000114146836 */ /* 0x000fd80000000000 */
[----:B------:R-:W-:-:S04]  /*1760*/  @!P1 IADD3 R29, PT, PT, R29, -UR8, RZ ;  /* 0x800000081d1d9c10 */ /* 0x000fc8000fffe0ff */
[----:B------:R-:W-:Y:S02]  /*1770*/  ISETP.GE.U32.AND P6, PT, R29, UR8, PT ;  /* 0x000000081d007c0c */ /* 0x000fe4000bfc6070 */
[----:B------:R-:W-:Y:S02]  /*1780*/  @!P1 IADD3 R9, PT, PT, R9, 0x1, RZ ;  /* 0x0000000109099810 */ /* 0x000fe40007ffe0ff */
[----:B------:R-:W-:Y:S02]  /*1790*/  LOP3.LUT R29, R40, UR49, RZ, 0x3c, !PT ;  /* 0x00000031281d7c12 */ /* 0x000fe4000f8e3cff */
[----:B------:R-:W-:-:S07]  /*17a0*/  ISETP.LT.U32.AND P1, PT, R28, UR9, PT ;  /* 0x000000091c007c0c */ /* 0x000fce000bf21070 */
[----:B------:R-:W-:Y:S01]  /*17b0*/  @P6 VIADD R9, R9, 0x1 ;  /* 0x0000000109096836 */ /* 0x000fe20000000000 */
[----:B------:R-:W-:-:S05]  /*17c0*/  ISETP.GE.AND P6, PT, R29, RZ, PT ;  /* 0x000000ff1d00720c */ /* 0x000fca0003fc6270 */
[----:B------:R-:W-:-:S08]  /*17d0*/  @!P1 IADD3 R28, PT, PT, R28, -UR9, RZ ;  /* 0x800000091c1c9c10 */ /* 0x000fd0000fffe0ff */
[----:B------:R-:W-:Y:S01]  /*17e0*/  @!P6 IMAD.MOV R9, RZ, RZ, -R9 ;  /* 0x000000ffff09e224 */ /* 0x000fe200078e0a09 */
        /* <DEDUP_REMOVED lines=8> */
[----:B------:R0:W4:Y:S01]  /*1870*/  LDG.E R9, desc[UR10][R28.64] ;  /* 0x0000000a1c097981 */ /* 0x000122000c1e1900 */
[----:B------:R-:W-:Y:S02]  /*1880*/  IADD3 R33, PT, PT, -R32, RZ, RZ ;  /* 0x000000ff20217210 */ /* 0x000fe40007ffe1ff */
[----:B------:R-:W-:Y:S01]  /*1890*/  SEL R39, R5, RZ, P0 ;  /* 0x000000ff05277207 */ /* 0x000fe20000000000 */
[----:B------:R-:W-:-:S02]  /*18a0*/  IMAD R5, R6, UR46, RZ ;  /* 0x0000002e06057c24 */ /* 0x000fc4000f8e02ff */
[----:B------:R-:W-:Y:S01]  /*18b0*/  IMAD R33, R33, UR49, R40 ;  /* 0x0000003121217c24 */ /* 0x000fe2000f8e0228 */
[----:B------:R-:W-:Y:S01]  /*18c0*/  SEL R6, R35, RZ, P2 ;  /* 0x000000ff23067207 */ /* 0x000fe20001000000 */
[----:B------:R-:W-:Y:S01]  /*18d0*/  IMAD R39, R39, UR46, RZ ;  /* 0x0000002e27277c24 */ /* 0x000fe2000f8e02ff */
[----:B------:R-:W-:Y:S02]  /*18e0*/  SEL R38, R38, RZ, P2 ;  /* 0x000000ff26267207 */ /* 0x000fe40001000000 */
[----:B0-----:R-:W-:Y:S01]  /*18f0*/  IABS R28, R33 ;  /* 0x00000021001c7213 */ /* 0x001fe20000000000 */
[----:B------:R-:W-:Y:S02]  /*1900*/  IMAD R6, R6, UR47, R5 ;  /* 0x0000002f06067c24 */ /* 0x000fe4000f8e0205 */
[----:B------:R-:W-:Y:S02]  /*1910*/  IMAD R5, R38, UR47, R39 ;  /* 0x0000002f26057c24 */ /* 0x000fe4000f8e0227 */
[----:B------:R-:W-:-:S05]  /*1920*/  IMAD.HI.U32 R38, R28, UR5, RZ ;  /* 0x000000051c267c27 */ /* 0x000fca000f8e00ff */
[----:B------:R-:W-:Y:S01]  /*1930*/  IADD3 R29, PT, PT, -R38, RZ, RZ ;  /* 0x000000ff261d7210 */ /* 0x000fe20007ffe1ff */
[----:B------:R-:W-:-:S04]  /*1940*/  @!P1 VIADD R34, R34, 0x1 ;  /* 0x0000000122229836 */ /* 0x000fc80000000000 */
[----:B------:R-:W-:Y:S02]  /*1950*/  IMAD R28, R29, UR9, R28 ;  /* 0x000000091d1c7c24 */ /* 0x000fe4000f8e021c */
[----:B------:R-:W-:-:S03]  /*1960*/  IMAD.MOV.U32 R35, RZ, RZ, R20 ;  /* 0x000000ffff237224 */ /* 0x000fc600078e0014 */
[----:B------:R-:W-:Y:S02]  /*1970*/  ISETP.LT.U32.AND P1, PT, R28, UR9, PT ;  /* 0x000000091c007c0c */ /* 0x000fe4000bf21070 */
[----:B------:R-:W-:Y:S02]  /*1980*/  LOP3.LUT R20, R30, UR50, RZ, 0x3c, !PT ;  /* 0x000000321e147c12 */ /* 0x000fe4000f8e3cff */
[----:B------:R-:W-:Y:S02]  /*1990*/  @!P5 IADD3 R35, PT, PT, -R35, RZ, RZ ;  /* 0x000000ff2323d210 */ /* 0x000fe40007ffe1ff */
[----:B------:R-:W-:Y:S02]  /*19a0*/  SEL R45, R26, R45, !P3 ;  /* 0x0000002d1a2d7207 */ /* 0x000fe40005800000 */
[----:B------:R-:W-:Y:S02]  /*19b0*/  ISETP.GE.AND P5, PT, R20, RZ, PT ;  /* 0x000000ff1400720c */ /* 0x000fe40003fa6270 */
[----:B------:R-:W-:Y:S01]  /*19c0*/  SEL R0, R0, RZ, P0 ;  /* 0x000000ff00007207 */ /* 0x000fe20000000000 */
[----:B------:R-:W-:-:S02]  /*19d0*/  IMAD.MOV R20, RZ, RZ, -R45 ;  /* 0x000000ffff147224 */ /* 0x000fc400078e0a2d */
[----:B------:R-:W-:Y:S01]  /*19e0*/  @!P1 IADD3 R28, PT, PT, R28, -UR9, RZ ;  /* 0x800000091c1c9c10 */ /* 0x000fe2000fffe0ff */
[----:B------:R-:W-:Y:S02]  /*19f0*/  @P6 VIADD R34, R34, 0x1 ;  /* 0x0000000122226836 */ /* 0x000fe40000000000 */
[----:B------:R-:W-:Y:S01]  /*1a00*/  IMAD R7, R20, UR50, R7 ;  /* 0x0000003214077c24 */ /* 0x000fe2000f8e0207 */
[----:B------:R-:W-:Y:S01]  /*1a10*/  ISETP.GE.U32.AND P6, PT, R28, UR9, PT ;  /* 0x000000091c007c0c */ /* 0x000fe2000bfc6070 */
[----:B------:R-:W-:Y:S01]  /*1a20*/  IMAD R29, R0, UR46, RZ ;  /* 0x0000002e001d7c24 */ /* 0x000fe2000f8e02ff */
[----:B------:R-:W-:Y:S02]  /*1a30*/  SEL R20, R45, RZ, P2 ;  /* 0x000000ff2d147207 */ /* 0x000fe40001000000 */
[----:B------:R-:W-:Y:S02]  /*1a40*/  SEL R35, R26, R35, !P3 ;  /* 0x000000231a237207 */ /* 0x000fe40005800000 */
[----:B------:R-:W-:Y:S01]  /*1a50*/  @!P5 IADD3 R34, PT, PT, -R34, RZ, RZ ;  /* 0x000000ff2222d210 */ /* 0x000fe20007ffe1ff */
[----:B------:R-:W-:Y:S01]  /*1a60*/  IMAD R20, R20, UR47, R29 ;  /* 0x0000002f14147c24 */ /* 0x000fe2000f8e021d */
[----:B------:R-:W-:Y:S01]  /*1a70*/  LOP3.LUT R0, R33, UR50, RZ, 0x3c, !PT ;  /* 0x0000003221007c12 */ /* 0x000fe2000f8e3cff */
[----:B------:R-:W-:Y:S01]  /*1a80*/  IMAD.MOV R29, RZ, RZ, -R35 ;  /* 0x000000ffff1d7224 */ /* 0x000fe200078e0a23 */
[----:B------:R-:W-:Y:S01]  /*1a90*/  SEL R34, R26, R34, !P3 ;  /* 0x000000221a227207 */ /* 0x000fe20005800000 */
[----:B------:R-:W-:Y:S01]  /*1aa0*/  @!P1 VIADD R38, R38, 0x1 ;  /* 0x0000000126269836 */ /* 0x000fe20000000000 */
[----:B------:R-:W-:Y:S01]  /*1ab0*/  ISETP.GE.AND P5, PT, R0, RZ, PT ;  /* 0x000000ff0000720c */ /* 0x000fe20003fa6270 */
[----:B------:R-:W-:Y:S01]  /*1ac0*/  IMAD R28, R29, UR50, R18 ;  /* 0x000000321d1c7c24 */ /* 0x000fe2000f8e0212 */
[----:B------:R-:W-:-:S02]  /*1ad0*/  IADD3 R29, PT, PT, -R34, RZ, RZ ;  /* 0x000000ff221d7210 */ /* 0x000fc40007ffe1ff */
[----:B------:R-:W-:Y:S02]  /*1ae0*/  @P6 IADD3 R38, PT, PT, R38, 0x1, RZ ;  /* 0x0000000126266810 */ /* 0x000fe40007ffe0ff */
[----:B------:R-:W-:Y:S01]  /*1af0*/  SEL R23, R23, RZ, P0 ;  /* 0x000000ff17177207 */ /* 0x000fe20000000000 */
[----:B------:R-:W-:Y:S02]  /*1b00*/  IMAD R30, R29, UR50, R30 ;  /* 0x000000321d1e7c24 */ /* 0x000fe4000f8e021e */
[----:B------:R-:W-:Y:S02]  /*1b10*/  IMAD.MOV.U32 R29, RZ, RZ, R38 ;  /* 0x000000ffff1d7224 */ /* 0x000fe400078e0026 */
[----:B------:R-:W-:Y:S01]  /*1b20*/  IMAD R0, R23, UR46, RZ ;  /* 0x0000002e17007c24 */ /* 0x000fe2000f8e02ff */
[----:B------:R-:W-:Y:S01]  /*1b30*/  SEL R23, R34, RZ, P2 ;  /* 0x000000ff22177207 */ /* 0x000fe20001000000 */
[----:B------:R-:W-:Y:S01]  /*1b40*/  VIADD R40, R25, 0x120 ;  /* 0x0000012019287836 */ /* 0x000fe20000000000 */
[----:B------:R-:W-:Y:S01]  /*1b50*/  @!P5 IADD3 R29, PT, PT, -R29, RZ, RZ ;  /* 0x000000ff1d1dd210 */ /* 0x000fe20007ffe1ff */
[----:B------:R-:W0:Y:S02]  /*1b60*/  LDC.64 R38, c[0x0][0x3a0] ;  /* 0x0000e800ff267b82 */ /* 0x000e240000000a00 */
[----:B------:R-:W-:Y:S01]  /*1b70*/  IMAD R23, R23, UR47, R0 ;  /* 0x0000002f17177c24 */ /* 0x000fe2000f8e0200 */
[----:B------:R-:W-:-:S02]  /*1b80*/  SEL R0, R26, R29, !P3 ;  /* 0x0000001d1a007207 */ /* 0x000fc40005800000 */
[----:B------:R-:W-:Y:S02]  /*1b90*/  IABS R34, R40 ;  /* 0x0000002800227213 */ /* 0x000fe40000000000 */
[----:B------:R-:W-:-:S05]  /*1ba0*/  IADD3 R18, PT, PT, -R0, RZ, RZ ;  /* 0x000000ff00127210 */ /* 0x000fca0007ffe1ff */
        /* <DEDUP_REMOVED lines=13> */
[----:B------:R-:W-:Y:S02]  /*1c80*/  IADD3 R33, PT, PT, -R45, RZ, RZ ;  /* 0x000000ff2d217210 */ /* 0x000fe40007ffe1ff */
[----:B------:R-:W-:Y:S02]  /*1c90*/  SEL R8, R8, RZ, P0 ;  /* 0x000000ff08087207 */ /* 0x000fe40000000000 */
[--C-:B------:R-:W-:Y:S01]  /*1ca0*/  SHF.R.S64 R34, RZ, 0x1e, R40.reuse ;  /* 0x0000001eff227819 */ /* 0x100fe20000001028 */
[----:B------:R-:W-:Y:S01]  /*1cb0*/  IMAD R47, R33, UR49, R40 ;  /* 0x00000031212f7c24 */ /* 0x000fe2000f8e0228 */
[----:B------:R-:W-:Y:S01]  /*1cc0*/  SEL R35, R35, RZ, P2 ;  /* 0x000000ff23237207 */ /* 0x000fe20001000000 */
[----:B------:R-:W-:Y:S01]  /*1cd0*/  IMAD R8, R8, UR46, RZ ;  /* 0x0000002e08087c24 */ /* 0x000fe2000f8e02ff */
[----:B0-----:R-:W-:Y:S02]  /*1ce0*/  ISETP.NE.U32.AND P1, PT, R38, 0x1, PT ;  /* 0x000000012600780c */ /* 0x001fe40003f25070 */
[----:B------:R-:W-:-:S02]  /*1cf0*/  IADD3 R34, P5, PT, R34, UR36, RZ ;  /* 0x0000002422227c10 */ /* 0x000fc4000ffbe0ff */
[----:B------:R-:W-:Y:S01]  /*1d00*/  IABS R38, R47 ;  /* 0x0000002f00267213 */ /* 0x000fe20000000000 */
[----:B------:R-:W-:Y:S01]  /*1d10*/  IMAD R8, R35, UR47, R8 ;  /* 0x0000002f23087c24 */ /* 0x000fe2000f8e0208 */
[----:B------:R-:W-:Y:S02]  /*1d20*/  LEA.HI.X.SX32 R35, R40, UR37, 0x2, P5 ;  /* 0x0000002528237c11 */ /* 0x000fe4000a8f16ff */
[----:B------:R-:W-:Y:S02]  /*1d30*/  SEL R32, R32, RZ, P0 ;  /* 0x000000ff20207207 */ /* 0x000fe40000000000 */
[----:B------:R-:W-:Y:S01]  /*1d40*/  SEL R33, R0, RZ, P2 ;  /* 0x000000ff00217207 */ /* 0x000fe20001000000 */
[----:B------:R-:W-:Y:S01]  /*1d50*/  IMAD.HI.U32 R0, R38, UR5, RZ ;  /* 0x0000000526007c27 */ /* 0x000fe2000f8e00ff */
[----:B------:R0:W4:Y:S03]  /*1d60*/  LDG.E R18, desc[UR10][R34.64] ;  /* 0x0000000a22127981 */ /* 0x000126000c1e1900 */
[----:B------:R-:W-:-:S04]  /*1d70*/  IMAD R32, R32, UR46, RZ ;  /* 0x0000002e20207c24 */ /* 0x000fc8000f8e02ff */
[----:B------:R-:W-:Y:S02]  /*1d80*/  IMAD R33, R33, UR47, R32 ;  /* 0x0000002f21217c24 */ /* 0x000fe4000f8e0220 */
        /* <DEDUP_REMOVED lines=9> */
[----:B------:R-:W-:-:S04]  /*1e20*/  SEL R34, R45, RZ, P0 ;  /* 0x000000ff2d227207 */ /* 0x000fc80000000000 */
[----:B------:R-:W-:Y:S01]  /*1e30*/  @!P6 IMAD.MOV R0, RZ, RZ, -R0 ;  /* 0x000000ffff00e224 */ /* 0x000fe200078e0a00 */
[----:B------:R-:W-:Y:S01]  /*1e40*/  ISETP.NE.AND.EX P1, PT, R39, RZ, PT, P1 ;  /* 0x000000ff2700720c */ /* 0x000fe20003f25310 */
[----:B------:R-:W-:-:S03]  /*1e50*/  VIADD R39, R25, 0x140 ;  /* 0x0000014019277836 */ /* 0x000fc60000000000 */
[----:B------:R-:W-:Y:S01]  /*1e60*/  SEL R0, R26, R0, !P3 ;  /* 0x000000001a007207 */ /* 0x000fe20005800000 */
[----:B------:R-:W-:Y:S01]  /*1e70*/  IMAD R35, R34, UR46, RZ ;  /* 0x0000002e22237c24 */ /* 0x000fe2000f8e02ff */
[----:B------:R-:W-:Y:S02]  /*1e80*/  IABS R38, R39 ;  /* 0x0000002700267213 */ /* 0x000fe40000000000 */
[C---:B------:R-:W-:Y:S02]  /*1e90*/  IADD3 R32, PT, PT, -R0.reuse, RZ, RZ ;  /* 0x000000ff00207210 */ /* 0x040fe40007ffe1ff */
[----:B------:R-:W-:Y:S02]  /*1ea0*/  SEL R34, R0, RZ, P2 ;  /* 0x000000ff00227207 */ /* 0x000fe40001000000 */
[----:B------:R-:W-:-:S05]  /*1eb0*/  SEL R0, R27, RZ, P1 ;  /* 0x000000ff1b007207 */ /* 0x000fca0000800000 */
        /* <DEDUP_REMOVED lines=14> */
[----:B------:R-:W-:-:S03]  /*1fa0*/  SHF.R.S64 R34, RZ, 0x1e, R39 ;  /* 0x0000001eff227819 */ /* 0x000fc60000001027 */
[----:B------:R-:W-:Y:S01]  /*1fb0*/  IMAD.MOV R38, RZ, RZ, -R40 ;  /* 0x000000ffff267224 */ /* 0x000fe200078e0a28 */
[----:B------:R-:W-:-:S03]  /*1fc0*/  IADD3 R34, P5, PT, R34, UR36, RZ ;  /* 0x0000002422227c10 */ /* 0x000fc6000ffbe0ff */
[----:B------:R-:W-:Y:S01]  /*1fd0*/  IMAD R45, R38, UR49, R39 ;  /* 0x00000031262d7c24 */ /* 0x000fe2000f8e0227 */
[----:B------:R-:W-:Y:S02]  /*1fe0*/  LEA.HI.X.SX32 R35, R39, UR37, 0x2, P5 ;  /* 0x0000002527237c11 */ /* 0x000fe4000a8f16ff */
[----:B------:R-:W-:Y:S02]  /*1ff0*/  SEL R2, R2, RZ, P1 ;  /* 0x000000ff02027207 */ /* 0x000fe40000800000 */
[----:B------:R-:W-:Y:S01]  /*2000*/  IABS R39, R45 ;  /* 0x0000002d00277213 */ /* 0x000fe20000000000 */
[----:B------:R0:W4:Y:S01]  /*2010*/  LDG.E R0, desc[UR10][R34.64] ;  /* 0x0000000a22007981 */ /* 0x000122000c1e1900 */
[----:B------:R-:W-:Y:S01]  /*2020*/  SEL R12, R12, RZ, P1 ;  /* 0x000000ff0c0c7207 */ /* 0x000fe20000800000 */
        /* <DEDUP_REMOVED lines=14> */
[----:B0-----:R-:W-:Y:S01]  /*2110*/  IMAD.MOV R34, RZ, RZ, -R2 ;  /* 0x000000ffff227224 */ /* 0x001fe200078e0a02 */
[----:B------:R-:W-:-:S03]  /*2120*/  SEL R3, R40, RZ, P0 ;  /* 0x000000ff28037207 */ /* 0x000fc60000000000 */
[----:B------:R-:W-:Y:S01]  /*2130*/  IMAD R34, R34, UR50, R45 ;  /* 0x0000003222227c24 */ /* 0x000fe2000f8e022d */
[----:B------:R-:W-:Y:S01]  /*2140*/  IADD3 R45, PT, PT, R25, 0x160, RZ ;  /* 0x00000160192d7810 */ /* 0x000fe20007ffe0ff */
[----:B------:R-:W-:-:S03]  /*2150*/  IMAD R12, R3, UR46, RZ ;  /* 0x0000002e030c7c24 */ /* 0x000fc6000f8e02ff */
[----:B------:R-:W-:Y:S02]  /*2160*/  IABS R39, R45 ;  /* 0x0000002d00277213 */ /* 0x000fe40000000000 */
        /* <DEDUP_REMOVED lines=15> */
[----:B------:R-:W-:-:S05]  /*2260*/  SEL R40, R24, R39, !P4 ;  /* 0x0000002718287207 */ /* 0x000fca0006000000 */
[----:B------:R-:W-:-:S04]  /*2270*/  IMAD.MOV R6, RZ, RZ, -R40 ;  /* 0x000000ffff067224 */ /* 0x000fc800078e0a28 */
[--C-:B------:R-:W-:Y:S01]  /*2280*/  IMAD R46, R6, UR49, R45.reuse ;  /* 0x00000031062e7c24 */ /* 0x100fe2000f8e022d */
[----:B------:R-:W-:Y:S02]  /*2290*/  SEL R6, R21, RZ, P1 ;  /* 0x000000ff15067207 */ /* 0x000fe40000800000 */
[----:B------:R-:W-:Y:S02]  /*22a0*/  SHF.R.S64 R3, RZ, 0x1e, R45 ;  /* 0x0000001eff037819 */ /* 0x000fe4000000102d */
[----:B------:R-:W-:Y:S01]  /*22b0*/  IABS R39, R46 ;  /* 0x0000002e00277213 */ /* 0x000fe20000000000 */
[----:B------:R-:W-:Y:S01]  /*22c0*/  IMAD R21, R6, UR51, R5 ;  /* 0x0000003306157c24 */ /* 0x000fe2000f8e0205 */
[----:B------:R-:W-:-:S03]  /*22d0*/  IADD3 R2, P5, PT, R3, UR36, RZ ;  /* 0x0000002403027c10 */ /* 0x000fc6000ffbe0ff */
[----:B------:R-:W-:Y:S01]  /*22e0*/  IMAD.HI.U32 R5, R39, UR5, RZ ;  /* 0x0000000527057c27 */ /* 0x000fe2000f8e00ff */
[----:B------:R-:W-:-:S04]  /*22f0*/  LEA.HI.X.SX32 R3, R45, UR37, 0x2, P5 ;  /* 0x000000252d037c11 */ /* 0x000fc8000a8f16ff */
[----:B------:R-:W-:Y:S01]  /*2300*/  IADD3 R6, PT, PT, -R5, RZ, RZ ;  /* 0x000000ff05067210 */ /* 0x000fe20007ffe1ff */
[----:B------:R-:W-:Y:S02]  /*2310*/  IMAD R35, R35, UR47, R12 ;  /* 0x0000002f23237c24 */ /* 0x000fe4000f8e020c */
[----:B------:R0:W4:Y:S02]  /*2320*/  LDG.E R12, desc[UR10][R2.64] ;  /* 0x0000000a020c7981 */ /* 0x000124000c1e1900 */
        /* <DEDUP_REMOVED lines=11> */
[----:B------:R-:W-:Y:S02]  /*23e0*/  SEL R3, R40, RZ, P0 ;  /* 0x000000ff28037207 */ /* 0x000fe40000000000 */
[----:B------:R-:W-:Y:S02]  /*23f0*/  SEL R2, R26, R5, !P3 ;  /* 0x000000051a027207 */ /* 0x000fe40005800000 */
[----:B------:R-:W-:Y:S01]  /*2400*/  IABS R40, R39 ;  /* 0x0000002700287213 */ /* 0x000fe20000000000 */
[----:B------:R-:W-:Y:S01]  /*2410*/  IMAD R20, R7, UR51, R20 ;  /* 0x0000003307147c24 */ /* 0x000fe2000f8e0214 */
[----:B------:R-:W-:Y:S01]  /*2420*/  SEL R6, R2, RZ, P2 ;  /* 0x000000ff02067207 */ /* 0x000fe20001000000 */
[----:B------:R-:W-:Y:S02]  /*2430*/  IMAD.MOV R5, RZ, RZ, -R2 ;  /* 0x000000ffff057224 */ /* 0x000fe400078e0a02 */
[----:B------:R-:W-:-:S02]  /*2440*/  IMAD R7, R3, UR46, RZ ;  /* 0x0000002e03077c24 */ /* 0x000fc4000f8e02ff */
[----:B------:R-:W-:Y:S01]  /*2450*/  IMAD.MOV.U32 R2, RZ, RZ, R40 ;  /* 0x000000ffff027224 */ /* 0x000fe200078e0028 */
[----:B------:R-:W-:Y:S01]  /*2460*/  SEL R3, R28, RZ, P1 ;  /* 0x000000ff1c037207 */ /* 0x000fe20000800000 */
[----:B------:R-:W-:Y:S02]  /*2470*/  IMAD R6, R6, UR47, R7 ;  /* 0x0000002f06067c24 */ /* 0x000fe4000f8e0207 */
        /* <DEDUP_REMOVED lines=10> */
[----:B------:R-:W-:Y:S02]  /*2520*/  SEL R30, R30, RZ, P1 ;  /* 0x000000ff1e1e7207 */ /* 0x000fe40000800000 */
[----:B------:R-:W-:-:S03]  /*2530*/  SHF.R.S64 R2, RZ, 0x1e, R39 ;  /* 0x0000001eff027819 */ /* 0x000fc60000001027 */
[----:B------:R-:W-:Y:S02]  /*2540*/  IMAD R23, R30, UR51, R23 ;  /* 0x000000331e177c24 */ /* 0x000fe4000f8e0217 */
[----:B------:R-:W-:Y:S01]  /*2550*/  @P4 VIADD R7, R7, 0x1 ;  /* 0x0000000107074836 */ /* 0x000fe20000000000 */
[----:B------:R-:W-:Y:S02]  /*2560*/  SEL R30, R29, RZ, P1 ;  /* 0x000000ff1d1e7207 */ /* 0x000fe40000800000 */
[----:B------:R-:W-:Y:S02]  /*2570*/  IADD3 R2, P5, PT, R2, UR36, RZ ;  /* 0x0000002402027c10 */ /* 0x000fe4000ffbe0ff */
[----:B------:R-:W-:Y:S02]  /*2580*/  ISETP.NE.AND P4, PT, RZ, UR49, PT ;  /* 0x00000031ff007c0c */ /* 0x000fe4000bf85270 */
[----:B------:R-:W-:Y:S01]  /*2590*/  @!P6 IADD3 R7, PT, PT, -R7, RZ, RZ ;  /* 0x000000ff0707e210 */ /* 0x000fe20007ffe1ff */
[----:B------:R-:W-:Y:S01]  /*25a0*/  IMAD R30, R30, UR51, R33 ;  /* 0x000000331e1e7c24 */ /* 0x000fe2000f8e0221 */
[----:B------:R-:W-:Y:S01]  /*25b0*/  LEA.HI.X.SX32 R3, R39, UR37, 0x2, P5 ;  /* 0x0000002527037c11 */ /* 0x000fe2000a8f16ff */
[----:B------:R-:W-:Y:S01]  /*25c0*/  IMAD R5, R5, UR50, R46 ;  /* 0x0000003205057c24 */ /* 0x000fe2000f8e022e */
[----:B------:R-:W-:-:S02]  /*25d0*/  SEL R33, R24, R7, !P4 ;  /* 0x0000000718217207 */ /* 0x000fc40006000000 */
[C---:B------:R-:W-:Y:S01]  /*25e0*/  IADD3 R46, P5, PT, R31.reuse, UR38, RZ ;  /* 0x000000261f2e7c10 */ /* 0x040fe2000ffbe0ff */
[----:B------:R0:W4:Y:S01]  /*25f0*/  LDG.E R8, desc[UR10][R2.64] ;  /* 0x0000000a02087981 */ /* 0x000122000c1e1900 */
[----:B------:R-:W-:Y:S02]  /*2600*/  IMAD R32, R32, UR50, R47 ;  /* 0x0000003220207c24 */ /* 0x000fe4000f8e022f */
[----:B------:R-:W-:Y:S01]  /*2610*/  LEA.HI.X.SX32 R47, R31, UR39, 0x1, P5 ;  /* 0x000000271f2f7c11 */ /* 0x000fe2000a8f0eff */
[----:B0-----:R-:W-:Y:S01]  /*2620*/  IMAD.MOV R2, RZ, RZ, -R33 ;  /* 0x000000ffff027224 */ /* 0x001fe200078e0a21 */
[----:B------:R-:W-:-:S03]  /*2630*/  IADD3 R48, P5, PT, R38, UR38, RZ ;  /* 0x0000002626307c10 */ /* 0x000fc6000ffbe0ff */
[----:B------:R-:W-:Y:S02]  /*2640*/  IMAD R40, R2, UR49, R39 ;  /* 0x0000003102287c24 */ /* 0x000fe4000f8e0227 */
[----:B------:R-:W2:Y:S01]  /*2650*/  LDG.E.U8 R2, desc[UR10][R46.64] ;  /* 0x0000000a2e027981 */ /* 0x000ea2000c1e1100 */
[----:B------:R-:W-:-:S05]  /*2660*/  LEA.HI.X.SX32 R49, R38, UR39, 0x1, P5 ;  /* 0x0000002726317c11 */ /* 0x000fca000a8f0eff */
[----:B------:R0:W3:Y:S01]  /*2670*/  LDG.E.U8 R3, desc[UR12][R48.64] ;  /* 0x0000000c30037981 */ /* 0x0000e2000c1e1100 */
        /* <DEDUP_REMOVED lines=12> */
[----:B0-----:R-:W-:Y:S02]  /*2740*/  IADD3 R48, PT, PT, R25, 0x1a0, RZ ;  /* 0x000001a019307810 */ /* 0x001fe40007ffe0ff */
[----:B------:R-:W-:Y:S02]  /*2750*/  SEL R7, R26, R7, !P3 ;  /* 0x000000071a077207 */ /* 0x000fe40005800000 */
[----:B------:R-:W-:Y:S02]  /*2760*/  SEL R31, R33, RZ, P0 ;  /* 0x000000ff211f7207 */ /* 0x000fe40000000000 */
[----:B------:R-:W-:Y:S01]  /*2770*/  SEL R32, R32, RZ, P1 ;  /* 0x000000ff20207207 */ /* 0x000fe20000800000 */
[----:B------:R-:W-:Y:S01]  /*2780*/  IMAD.MOV R29, RZ, RZ, -R7 ;  /* 0x000000ffff1d7224 */ /* 0x000fe200078e0a07 */
[----:B------:R-:W-:-:S03]  /*2790*/  IABS R33, R48 ;  /* 0x0000003000217213 */ /* 0x000fc60000000000 */
[----:B------:R-:W-:Y:S02]  /*27a0*/  IMAD R29, R29, UR50, R40 ;  /* 0x000000321d1d7c24 */ /* 0x000fe4000f8e0228 */
[----:B------:R-:W-:Y:S02]  /*27b0*/  IMAD R40, R32, UR51, R27 ;  /* 0x0000003320287c24 */ /* 0x000fe4000f8e021b */
[----:B------:R-:W-:-:S04]  /*27c0*/  IMAD.HI.U32 R27, R33, UR7, RZ ;  /* 0x00000007211b7c27 */ /* 0x000fc8000f8e00ff */
[----:B------:R-:W-:-:S04]  /*27d0*/  IMAD.MOV R32, RZ, RZ, -R27 ;  /* 0x000000ffff207224 */ /* 0x000fc800078e0a1b */
[----:B------:R-:W-:-:S05]  /*27e0*/  IMAD R33, R32, UR8, R33 ;  /* 0x0000000820217c24 */ /* 0x000fca000f8e0221 */
[----:B------:R-:W-:Y:S02]  /*27f0*/  ISETP.LT.U32.AND P5, PT, R33, UR8, PT ;  /* 0x0000000821007c0c */ /* 0x000fe4000bfa1070 */
[----:B------:R-:W-:Y:S01]  /*2800*/  SEL R5, R5, RZ, P1 ;  /* 0x000000ff05057207 */ /* 0x000fe20000800000 */
[----:B------:R-:W-:Y:S01]  /*2810*/  IMAD R38, R31, UR46, RZ ;  /* 0x0000002e1f267c24 */ /* 0x000fe2000f8e02ff */
[----:B------:R-:W-:-:S03]  /*2820*/  SEL R7, R7, RZ, P2 ;  /* 0x000000ff07077207 */ /* 0x000fc60001000000 */
[----:B------:R-:W-:Y:S01]  /*2830*/  IMAD R31, R5, UR51, R6 ;  /* 0x00000033051f7c24 */ /* 0x000fe2000f8e0206 */
[----:B------:R-:W-:Y:S01]  /*2840*/  IADD3 R6, P6, PT, R19, UR38, RZ ;  /* 0x0000002613067c10 */ /* 0x000fe2000ffde0ff */
[----:B------:R-:W-:-:S04]  /*2850*/  IMAD R47, R7, UR47, R38 ;  /* 0x0000002f072f7c24 */ /* 0x000fc8000f8e0226 */
[----:B------:R-:W-:Y:S02]  /*2860*/  @!P5 IADD3 R33, PT, PT, R33, -UR8, RZ ;  /* 0x800000082121dc10 */ /* 0x000fe4000fffe0ff */
[----:B------:R-:W-:Y:S02]  /*2870*/  LEA.HI.X.SX32 R7, R19, UR39, 0x1, P6 ;  /* 0x0000002713077c11 */ /* 0x000fe4000b0f0eff */
[----:B------:R-:W-:Y:S02]  /*2880*/  ISETP.GE.U32.AND P4, PT, R33, UR8, PT ;  /* 0x0000000821007c0c */ /* 0x000fe4000bf86070 */
[----:B------:R-:W-:Y:S01]  /*2890*/  LOP3.LUT R19, R48, UR49, RZ, 0x3c, !PT ;  /* 0x0000003130137c12 */ /* 0x000fe2000f8e3cff */
[----:B------:R-:W-:-:S03]  /*28a0*/  @!P5 VIADD R27, R27, 0x1 ;  /* 0x000000011b1bd836 */ /* 0x000fc60000000000 */
[----:B------:R-:W-:Y:S02]  /*28b0*/  ISETP.GE.AND P5, PT, R19, RZ, PT ;  /* 0x000000ff1300720c */ /* 0x000fe40003fa6270 */
[----:B------:R-:W-:Y:S01]  /*28c0*/  IADD3 R38, P6, PT, R22, UR38, RZ ;  /* 0x0000002616267c10 */ /* 0x000fe2000ffde0ff */
[----:B------:R0:W5:Y:S01]  /*28d0*/  LDG.E.U8 R19, desc[UR10][R6.64] ;  /* 0x0000000a06137981 */ /* 0x000162000c1e1100 */
[----:B------:R-:W-:-:S03]  /*28e0*/  SHF.R.S64 R32, RZ, 0x1e, R48 ;  /* 0x0000001eff207819 */ /* 0x000fc60000001030 */
[----:B------:R-:W-:Y:S02]  /*28f0*/  @P4 IADD3 R27, PT, PT, R27, 0x1, RZ ;  /* 0x000000011b1b4810 */ /* 0x000fe40007ffe0ff */
[----:B------:R-:W-:Y:S02]  /*2900*/  LEA.HI.X.SX32 R39, R22, UR39, 0x1, P6 ;  /* 0x0000002716277c11 */ /* 0x000fe4000b0f0eff */
[----:B------:R-:W-:Y:S02]  /*2910*/  IADD3 R32, P6, PT, R32, UR36, RZ ;  /* 0x0000002420207c10 */ /* 0x000fe4000ffde0ff */
[----:B------:R-:W-:Y:S01]  /*2920*/  @!P5 IMAD.MOV R27, RZ, RZ, -R27 ;  /* 0x000000ffff1bd224 */ /* 0x000fe200078e0a1b */
[----:B------:R-:W-:Y:S01]  /*2930*/  ISETP.NE.AND P4, PT, RZ, UR49, PT ;  /* 0x00000031ff007c0c */ /* 0x000fe2000bf85270 */
[----:B------:R-:W4:Y:S01]  /*2940*/  LDG.E.U8 R38, desc[UR12][R38.64] ;  /* 0x0000000c26267981 */ /* 0x000f22000c1e1100 */
[----:B------:R-:W-:Y:S02]  /*2950*/  SEL R22, R29, RZ, P1 ;  /* 0x000000ff1d167207 */ /* 0x000fe40000800000 */
[----:B------:R-:W-:-:S02]  /*2960*/  LEA.HI.X.SX32 R33, R48, UR37, 0x2, P6 ;  /* 0x0000002530217c11 */ /* 0x000fc4000b0f16ff */
[C---:B------:R-:W-:Y:S02]  /*2970*/  IADD3 R46, P6, PT, R21.reuse, UR38, RZ ;  /* 0x00000026152e7c10 */ /* 0x040fe4000ffde0ff */
[----:B------:R-:W-:Y:S01]  /*2980*/  SEL R50, R24, R27, !P4 ;  /* 0x0000001b18327207 */ /* 0x000fe20006000000 */
[----:B------:R-:W-:Y:S01]  /*2990*/  IMAD R22, R22, UR51, R47 ;  /* 0x0000003316167c24 */ /* 0x000fe2000f8e022f */
[----:B------:R-:W-:Y:S01]  /*29a0*/  SEL R34, R34, RZ, P1 ;  /* 0x000000ff22227207 */ /* 0x000fe20000800000 */
[----:B------:R-:W4:Y:S01]  /*29b0*/  LDG.E R5, desc[UR12][R32.64] ;  /* 0x0000000c20057981 */ /* 0x000f22000c1e1900 */
[----:B------:R-:W-:Y:S02]  /*29c0*/  LEA.HI.X.SX32 R47, R21, UR39, 0x1, P6 ;  /* 0x00000027152f7c11 */ /* 0x000fe4000b0f0eff */
[----:B0-----:R-:W-:Y:S02]  /*29d0*/  IADD3 R6, P5, PT, R20, UR38, RZ ;  /* 0x0000002614067c10 */ /* 0x001fe4000ffbe0ff */
[----:B------:R-:W-:Y:S01]  /*29e0*/  IADD3 R21, PT, PT, -R50, RZ, RZ ;  /* 0x000000ff32157210 */ /* 0x000fe20007ffe1ff */
[----:B------:R-:W-:Y:S01]  /*29f0*/  IMAD R45, R34, UR51, R35 ;  /* 0x00000033222d7c24 */ /* 0x000fe2000f8e0223 */
[----:B------:R-:W-:Y:S01]  /*2a00*/  LEA.HI.X.SX32 R7, R20, UR39, 0x1, P5 ;  /* 0x0000002714077c11 */ /* 0x000fe2000a8f0eff */
[----:B------:R0:W4:Y:S01]  /*2a10*/  LDG.E.U8 R29, desc[UR10][R46.64] ;  /* 0x0000000a2e1d7981 */ /* 0x000122000c1e1100 */
[----:B------:R-:W-:Y:S01]  /*2a20*/  IADD3 R34, P5, PT, R28, UR38, RZ ;  /* 0x000000261c227c10 */ /* 0x000fe2000ffbe0ff */
[----:B------:R-:W-:-:S02]  /*2a30*/  IMAD R53, R21, UR49, R48 ;  /* 0x0000003115357c24 */ /* 0x000fc4000f8e0230 */
[----:B------:R1:W4:Y:S01]  /*2a40*/  LDG.E.U8 R32, desc[UR10][R6.64] ;  /* 0x0000000a06207981 */ /* 0x000322000c1e1100 */
[----:B------:R-:W-:Y:S02]  /*2a50*/  LEA.HI.X.SX32 R35, R28, UR39, 0x1, P5 ;  /* 0x000000271c237c11 */ /* 0x000fe4000a8f0eff */
[----:B------:R-:W-:Y:S02]  /*2a60*/  IABS R28, R53 ;  /* 0x00000035001c7213 */ /* 0x000fe40000000000 */
[C---:B0-----:R-:W-:Y:S01]  /*2a70*/  IADD3 R46, P5, PT, R23.reuse, UR38, RZ ;  /* 0x00000026172e7c10 */ /* 0x041fe2000ffbe0ff */
[----:B------:R-:W4:Y:S03]  /*2a80*/  LDG.E.U8 R34, desc[UR12][R34.64] ;  /* 0x0000000c22227981 */ /* 0x000f26000c1e1100 */
[----:B------:R-:W-:Y:S01]  /*2a90*/  LEA.HI.X.SX32 R47, R23, UR39, 0x1, P5 ;  /* 0x00000027172f7c11 */ /* 0x000fe2000a8f0eff */
[----:B------:R-:W-:-:S04]  /*2aa0*/  IMAD.HI.U32 R23, R28, UR5, RZ ;  /* 0x000000051c177c27 */ /* 0x000fc8000f8e00ff */
[----:B------:R-:W-:Y:S01]  /*2ab0*/  IMAD.MOV R27, RZ, RZ, -R23 ;  /* 0x000000ffff1b7224 */ /* 0x000fe200078e0a17 */
[----:B------:R-:W-:Y:S01]  /*2ac0*/  IADD3 R20, P5, PT, R30, UR38, RZ ;  /* 0x000000261e147c10 */ /* 0x000fe2000ffbe0ff */
[----:B------:R-:W4:Y:S02]  /*2ad0*/  LDG.E.U8 R33, desc[UR14][R46.64] ;  /* 0x0000000e2e217981 */ /* 0x000f24000c1e1100 */
[----:B------:R-:W-:-:S05]  /*2ae0*/  IMAD R28, R27, UR9, R28 ;  /* 0x000000091b1c7c24 */ /* 0x000fca000f8e021c */
[----:B------:R-:W-:Y:S02]  /*2af0*/  ISETP.LT.U32.AND P6, PT, R28, UR9, PT ;  /* 0x000000091c007c0c */ /* 0x000fe4000bfc1070 */
[----:B------:R-:W-:Y:S02]  /*2b00*/  LEA.HI.X.SX32 R21, R30, UR39, 0x1, P5 ;  /* 0x000000271e157c11 */ /* 0x000fe4000a8f0eff */
[----:B------:R-:W-:-:S03]  /*2b10*/  IADD3 R48, P5, PT, R40, UR38, RZ ;  /* 0x0000002628307c10 */ /* 0x000fc6000ffbe0ff */
[----:B------:R0:W4:Y:S01]  /*2b20*/  LDG.E.U8 R27, desc[UR10][R20.64] ;  /* 0x0000000a141b7981 */ /* 0x000122000c1e1100 */
[----:B------:R-:W-:Y:S02]  /*2b30*/  LEA.HI.X.SX32 R49, R40, UR39, 0x1, P5 ;  /* 0x0000002728317c11 */ /* 0x000fe4000a8f0eff */
[----:B-1----:R-:W-:-:S03]  /*2b40*/  IADD3 R6, P5, PT, R45, UR38, RZ ;  /* 0x000000262d067c10 */ /* 0x002fc6000ffbe0ff */
[----:B------:R-:W-:Y:S01]  /*2b50*/  @!P6 IADD3 R28, PT, PT, R28, -UR9, RZ ;  /* 0x800000091c1cec10 */ /* 0x000fe2000fffe0ff */
[----:B------:R-:W-:Y:S01]  /*2b60*/  @!P6 VIADD R23, R23, 0x1 ;  /* 0x000000011717e836 */ /* 0x000fe20000000000 */
[----:B------:R-:W-:Y:S01]  /*2b70*/  LEA.HI.X.SX32 R7, R45, UR39, 0x1, P5 ;  /* 0x000000272d077c11 */ /* 0x000fe2000a8f0eff */
[----:B------:R-:W4:Y:S01]  /*2b80*/  LDG.E.U8 R40, desc[UR10][R48.64] ;  /* 0x0000000a30287981 */ /* 0x000f22000c1e1100 */
[----:B------:R-:W-:Y:S02]  /*2b90*/  ISETP.GE.U32.AND P5, PT, R28, UR9, PT ;  /* 0x000000091c007c0c */ /* 0x000fe4000bfa6070 */
[----:B------:R-:W-:Y:S01]  /*2ba0*/  LOP3.LUT R28, R53, UR50, RZ, 0x3c, !PT ;  /* 0x00000032351c7c12 */ /* 0x000fe2000f8e3cff */
[----:B------:R-:W-:Y:S01]  /*2bb0*/  VIADD R45, R25, 0x1c0 ;  /* 0x000001c0192d7836 */ /* 0x000fe20000000000 */
[----:B0-----:R-:W-:Y:S02]  /*2bc0*/  SEL R20, R50, RZ, P0 ;  /* 0x000000ff32147207 */ /* 0x001fe40000000000 */
[----:B------:R-:W-:-:S02]  /*2bd0*/  ISETP.GE.AND P6, PT, R28, RZ, PT ;  /* 0x000000ff1c00720c */ /* 0x000fc40003fc6270 */
[----:B------:R0:W4:Y:S05]  /*2be0*/  LDG.E.U8 R28, desc[UR10][R6.64] ;  /* 0x0000000a061c7981 */ /* 0x00012a000c1e1100 */
[----:B------:R-:W-:Y:S02]  /*2bf0*/  @P5 IADD3 R23, PT, PT, R23, 0x1, RZ ;  /* 0x0000000117175810 */ /* 0x000fe40007ffe0ff */
[C---:B------:R-:W-:Y:S02]  /*2c00*/  IADD3 R50, P5, PT, R31.reuse, UR38, RZ ;  /* 0x000000261f327c10 */ /* 0x040fe4000ffbe0ff */
[----:B0-----:R-:W-:Y:S02]  /*2c10*/  IABS R7, R45 ;  /* 0x0000002d00077213 */ /* 0x001fe40000000000 */
[----:B------:R-:W-:-:S02]  /*2c20*/  LEA.HI.X.SX32 R51, R31, UR39, 0x1, P5 ;  /* 0x000000271f337c11 */ /* 0x000fc4000a8f0eff */
[C---:B------:R-:W-:Y:S01]  /*2c30*/  IADD3 R54, P5, PT, R22.reuse, UR38, RZ ;  /* 0x0000002616367c10 */ /* 0x040fe2000ffbe0ff */
[----:B------:R-:W-:Y:S01]  /*2c40*/  IMAD.HI.U32 R6, R7, UR7, RZ ;  /* 0x0000000707067c27 */ /* 0x000fe2000f8e00ff */
[C---:B------:R-:W-:Y:S01]  /*2c50*/  IADD3 R52, PT, PT, R25.reuse, 0x220, RZ ;  /* 0x0000022019347810 */ /* 0x040fe20007ffe0ff */
[----:B------:R-:W4:Y:S01]  /*2c60*/  LDG.E.U8 R50, desc[UR10][R50.64] ;  /* 0x0000000a32327981 */ /* 0x000f22000c1e1100 */
[----:B------:R-:W-:Y:S02]  /*2c70*/  LEA.HI.X.SX32 R55, R22, UR39, 0x1, P5 ;  /* 0x0000002716377c11 */ /* 0x000fe4000a8f0eff */
[----:B------:R-:W-:Y:S01]  /*2c80*/  IADD3 R22, PT, PT, -R6, RZ, RZ ;  /* 0x000000ff06167210 */ /* 0x000fe20007ffe1ff */
[----:B------:R-:W-:Y:S02]  /*2c90*/  @!P6 IMAD.MOV R23, RZ, RZ, -R23 ;  /* 0x000000ffff17e224 */ /* 0x000fe400078e0a17 */
[----:B------:R-:W-:Y:S01]  /*2ca0*/  IMAD R30, R20, UR46, RZ ;  /* 0x0000002e141e7c24 */ /* 0x000fe2000f8e02ff */
[----:B------:R-:W-:Y:S01]  /*2cb0*/  IADD3 R60, PT, PT, R25, 0x240, RZ ;  /* 0x00000240193c7810 */ /* 0x000fe20007ffe0ff */
[----:B------:R-:W-:Y:S01]  /*2cc0*/  IMAD R7, R22, UR8, R7 ;  /* 0x0000000816077c24 */ /* 0x000fe2000f8e0207 */
[----:B------:R-:W4:Y:S04]  /*2cd0*/  LDG.E.U8 R54, desc[UR10][R54.64] ;  /* 0x0000000a36367981 */ /* 0x000f28000c1e1100 */
        /* <DEDUP_REMOVED lines=8> */
[----:B------:R-:W-:Y:S01]  /*2d60*/  SEL R23, R26, R23, !P3 ;  /* 0x000000171a177207 */ /* 0x000fe20005800000 */
[----:B------:R-:W0:Y:S02]  /*2d70*/  LDC.64 R6, c[0x0][0x3e8] ;  /* 0x0000fa00ff067b82 */ /* 0x000e240000000a00 */
[----:B------:R-:W-:Y:S01]  /*2d80*/  @!P6 IMAD.MOV R31, RZ, RZ, -R31 ;  /* 0x000000ffff1fe224 */ /* 0x000fe200078e0a1f */
[----:B------:R-:W-:-:S04]  /*2d90*/  SHF.R.S64 R22, RZ, 0x1e, R45 ;  /* 0x0000001eff167819 */ /* 0x000fc8000000102d */
[----:B------:R-:W-:Y:S02]  /*2da0*/  SEL R31, R24, R31, !P4 ;  /* 0x0000001f181f7207 */ /* 0x000fe40006000000 */
[C---:B------:R-:W-:Y:S02]  /*2db0*/  IADD3 R20, PT, PT, -R23.reuse, RZ, RZ ;  /* 0x000000ff17147210 */ /* 0x040fe40007ffe1ff */
[----:B------:R-:W-:Y:S02]  /*2dc0*/  SEL R23, R23, RZ, P2 ;  /* 0x000000ff17177207 */ /* 0x000fe40001000000 */
[----:B------:R-:W-:-:S03]  /*2dd0*/  IADD3 R22, P5, PT, R22, UR36, RZ ;  /* 0x0000002416167c10 */ /* 0x000fc6000ffbe0ff */
[----:B------:R-:W-:Y:S01]  /*2de0*/  IMAD R21, R23, UR47, R30 ;  /* 0x0000002f17157c24 */ /* 0x000fe2000f8e021e */
[----:B------:R-:W-:Y:S02]  /*2df0*/  LEA.HI.X.SX32 R23, R45, UR37, 0x2, P5 ;  /* 0x000000252d177c11 */ /* 0x000fe4000a8f16ff */
[----:B--2---:R-:W-:Y:S01]  /*2e00*/  ISETP.NE.AND P6, PT, R2, RZ, PT ;  /* 0x000000ff0200720c */ /* 0x004fe20003fc5270 */
[----:B------:R-:W-:Y:S01]  /*2e10*/  IMAD R20, R20, UR50, R53 ;  /* 0x0000003214147c24 */ /* 0x000fe2000f8e0235 */
[----:B------:R-:W-:Y:S01]  /*2e20*/  IADD3 R2, PT, PT, -R31, RZ, RZ ;  /* 0x000000ff1f027210 */ /* 0x000fe20007ffe1ff */
[----:B------:R1:W2:Y:S04]  /*2e30*/  LDG.E R22, desc[UR10][R22.64] ;  /* 0x0000000a16167981 */ /* 0x0002a8000c1e1900 */
[----:B------:R-:W-:Y:S01]  /*2e40*/  IMAD R46, R2, UR49, R45 ;  /* 0x00000031022e7c24 */ /* 0x000fe2000f8e022d */
[----:B---3--:R-:W-:-:S04]  /*2e50*/  ISETP.NE.AND P5, PT, R3, RZ, PT ;  /* 0x000000ff0300720c */ /* 0x008fc80003fa5270 */
        /* <DEDUP_REMOVED lines=9> */
[----:B------:R-:W-:Y:S02]  /*2ef0*/  LOP3.LUT R3, R46, UR50, RZ, 0x3c, !PT ;  /* 0x000000322e037c12 */ /* 0x000fe4000f8e3cff */
[----:B------:R-:W-:-:S09]  /*2f00*/  SEL R20, R20, RZ, P1 ;  /* 0x000000ff14147207 */ /* 0x000fd20000800000 */
[----:B------:R-:W-:Y:S02]  /*2f10*/  @P5 IADD3 R2, PT, PT, R2, 0x1, RZ ;  /* 0x0000000102025810 */ /* 0x000fe40007ffe0ff */
[----:B------:R-:W-:Y:S01]  /*2f20*/  ISETP.GE.AND P5, PT, R3, RZ, PT ;  /* 0x000000ff0300720c */ /* 0x000fe20003fa6270 */
[----:B------:R-:W-:Y:S01]  /*2f30*/  IMAD R20, R20, UR51, R21 ;  /* 0x0000003314147c24 */ /* 0x000fe2000f8e0215 */
[----:B------:R-:W-:Y:S02]  /*2f40*/  SEL R3, R31, RZ, P0 ;  /* 0x000000ff1f037207 */ /* 0x000fe40000000000 */
[----:B0-----:R-:W-:-:S09]  /*2f50*/  R2UR UR4, R7 ;  /* 0x00000000070472ca */ /* 0x001fd200000e0000 */
[----:B------:R-:W-:Y:S01]  /*2f60*/  @!P5 IMAD.MOV R2, RZ, RZ, -R2 ;  /* 0x000000ffff02d224 */ /* 0x000fe200078e0a02 */
[----:B------:R-:W-:-:S04]  /*2f70*/  IADD3 R48, P5, PT, R20, UR38, RZ ;  /* 0x0000002614307c10 */ /* 0x000fc8000ffbe0ff */
[----:B------:R-:W-:Y:S01]  /*2f80*/  SEL R2, R26, R2, !P3 ;  /* 0x000000021a027207 */ /* 0x000fe20005800000 */
[----:B------:R-:W-:Y:S01]  /*2f90*/  VIADD R31, R25, 0x1e0 ;  /* 0x000001e0191f7836 */ /* 0x000fe20000000000 */
[----:B------:R-:W-:Y:S01]  /*2fa0*/  LEA.HI.X.SX32 R49, R20, UR39, 0x1, P5 ;  /* 0x0000002714317c11 */ /* 0x000fe2000a8f0eff */
[----:B------:R-:W-:Y:S01]  /*2fb0*/  IMAD R20, R3, UR46, RZ ;  /* 0x0000002e03147c24 */ /* 0x000fe2000f8e02ff */
[C---:B------:R-:W-:Y:S02]  /*2fc0*/  SEL R7, R2.reuse, RZ, P2 ;  /* 0x000000ff02077207 */ /* 0x040fe40001000000 */
[----:B------:R-:W-:Y:S01]  /*2fd0*/  IADD3 R21, PT, PT, -R2, RZ, RZ ;  /* 0x000000ff02157210 */ /* 0x000fe20007ffe1ff */
[----:B------:R-:W3:Y:S02]  /*2fe0*/  LDG.E.U8 R48, desc[UR10][R48.64] ;  /* 0x0000000a30307981 */ /* 0x000ee4000c1e1100 */
[----:B------:R-:W-:Y:S01]  /*2ff0*/  IMAD R7, R7, UR47, R20 ;  /* 0x0000002f07077c24 */ /* 0x000fe2000f8e0214 */
        /* <DEDUP_REMOVED lines=13> */
[----:B------:R-:W-:-:S12]  /*30d0*/  IMAD R2, R2, UR51, R7 ;  /* 0x0000003302027c24 */ /* 0x000fd8000f8e0207 */
[----:B------:R-:W-:Y:S02]  /*30e0*/  @!P5 IADD3 R3, PT, PT, -R3, RZ, RZ ;  /* 0x000000ff0303d210 */ /* 0x000fe40007ffe1ff */
[----:B------:R-:W-:Y:S02]  /*30f0*/  IADD3 R58, P5, PT, R2, UR38, RZ ;  /* 0x00000026023a7c10 */ /* 0x000fe4000ffbe0ff */
[----:B------:R-:W-:Y:S02]  /*3100*/  SEL R21, R24, R3, !P4 ;  /* 0x0000000318157207 */ /* 0x000fe40006000000 */
[----:B------:R-:W-:-:S03]  /*3110*/  LEA.HI.X.SX32 R59, R2, UR39, 0x1, P5 ;  /* 0x00000027023b7c11 */ /* 0x000fc6000a8f0eff */
[----:B------:R-:W-:Y:S01]  /*3120*/  IMAD.MOV R2, RZ, RZ, -R21 ;  /* 0x000000ffff027224 */ /* 0x000fe200078e0a15 */
[----:B------:R-:W-:Y:S01]  /*3130*/  P2R R35, PR, RZ, 0x40 ;  /* 0x00000040ff237803 */ /* 0x000fe20000000000 */
[----:B------:R-:W2:Y:S02]  /*3140*/  LDG.E.U8 R58, desc[UR10][R58.64] ;  /* 0x0000000a3a3a7981 */ /* 0x000ea4000c1e1100 */
        /* <DEDUP_REMOVED lines=15> */
[----:B------:R-:W-:Y:S02]  /*3240*/  SEL R21, R21, RZ, P0 ;  /* 0x000000ff15157207 */ /* 0x000fe40000000000 */
[C---:B------:R-:W-:Y:S02]  /*3250*/  IADD3 R20, PT, PT, -R7.reuse, RZ, RZ ;  /* 0x000000ff07147210 */ /* 0x040fe40007ffe1ff */
[----:B------:R-:W-:Y:S01]  /*3260*/  SEL R7, R7, RZ, P2 ;  /* 0x000000ff07077207 */ /* 0x000fe20001000000 */
[----:B------:R-:W-:Y:S02]  /*3270*/  IMAD R30, R21, UR46, RZ ;  /* 0x0000002e151e7c24 */ /* 0x000fe4000f8e02ff */
[----:B------:R-:W-:Y:S01]  /*3280*/  IMAD R20, R20, UR50, R45 ;  /* 0x0000003214147c24 */ /* 0x000fe2000f8e022d */
[----:B------:R-:W-:Y:S01]  /*3290*/  SHF.R.S64 R2, RZ, 0x1e, R31 ;  /* 0x0000001eff027819 */ /* 0x000fe2000000101f */
[----:B------:R-:W-:-:S03]  /*32a0*/  IMAD R7, R7, UR47, R30 ;  /* 0x0000002f07077c24 */ /* 0x000fc6000f8e021e */
[----:B------:R-:W-:Y:S01]  /*32b0*/  SEL R20, R20, RZ, P1 ;  /* 0x000000ff14147207 */ /* 0x000fe20000800000 */
[----:B------:R-:W-:Y:S01]  /*32c0*/  VIADD R30, R25, 0x200 ;  /* 0x00000200191e7836 */ /* 0x000fe20000000000 */
[----:B------:R-:W-:-:S03]  /*32d0*/  IADD3 R2, P5, PT, R2, UR36, RZ ;  /* 0x0000002402027c10 */ /* 0x000fc6000ffbe0ff */
[----:B------:R-:W-:Y:S01]  /*32e0*/  IMAD R7, R20, UR51, R7 ;  /* 0x0000003314077c24 */ /* 0x000fe2000f8e0207 */
[----:B------:R-:W-:Y:S02]  /*32f0*/  LEA.HI.X.SX32 R3, R31, UR37, 0x2, P5 ;  /* 0x000000251f037c11 */ /* 0x000fe4000a8f16ff */
[----:B------:R-:W-:Y:S02]  /*3300*/  IABS R20, R30 ;  /* 0x0000001e00147213 */ /* 0x000fe40000000000 */
[C---:B------:R-:W-:Y:S01]  /*3310*/  IADD3 R56, P5, PT, R7.reuse, UR38, RZ ;  /* 0x0000002607387c10 */ /* 0x040fe2000ffbe0ff */
[----:B------:R0:W2:Y:S03]  /*3320*/  LDG.E R21, desc[UR10][R2.64] ;  /* 0x0000000a02157981 */ /* 0x0000a6000c1e1900 */
[----:B------:R-:W-:Y:S01]  /*3330*/  LEA.HI.X.SX32 R57, R7, UR39, 0x1, P5 ;  /* 0x0000002707397c11 */ /* 0x000fe2000a8f0eff */
[----:B------:R-:W-:Y:S01]  /*3340*/  IMAD.HI.U32 R7, R20, UR7, RZ ;  /* 0x0000000714077c27 */ /* 0x000fe2000f8e00ff */
[----:B-----5:R-:W-:-:S03]  /*3350*/  ISETP.NE.AND P6, PT, R19, RZ, PT ;  /* 0x000000ff1300720c */ /* 0x020fc60003fc5270 */
[----:B------:R-:W5:Y:S01]  /*3360*/  LDG.E.U8 R56, desc[UR10][R56.64] ;  /* 0x0000000a38387981 */ /* 0x000f62000c1e1100 */
[----:B-1----:R-:W-:-:S05]  /*3370*/  IADD3 R23, PT, PT, -R7, RZ, RZ ;  /* 0x000000ff07177210 */ /* 0x002fca0007ffe1ff */
        /* <DEDUP_REMOVED lines=37> */
[----:B------:R-:W-:-:S04]  /*35d0*/  IABS R3, R52 ;  /* 0x0000003400037213 */ /* 0x000fc80000000000 */
[----:B------:R-:W-:-:S04]  /*35e0*/  IADD3 R30, P5, PT, R2, UR38, RZ ;  /* 0x00000026021e7c10 */ /* 0x000fc8000ffbe0ff */
[----:B------:R-:W-:Y:S01]  /*35f0*/  LEA.HI.X.SX32 R31, R2, UR39, 0x1, P5 ;  /* 0x00000027021f7c11 */ /* 0x000fe2000a8f0eff */
[----:B------:R-:W-:Y:S01]  /*3600*/  IMAD.HI.U32 R2, R3, UR7, RZ ;  /* 0x0000000703027c27 */ /* 0x000fe2000f8e00ff */
[----:B----4-:R-:W-:-:S03]  /*3610*/  ISETP.NE.AND P5, PT, R38, RZ, PT ;  /* 0x000000ff2600720c */ /* 0x010fc60003fa5270 */
[----:B------:R-:W-:Y:S01]  /*3620*/  IMAD.MOV R38, RZ, RZ, -R2 ;  /* 0x000000ffff267224 */ /* 0x000fe200078e0a02 */
[----:B------:R0:W4:Y:S03]  /*3630*/  LDG.E.U8 R30, desc[UR10][R30.64] ;  /* 0x0000000a1e1e7981 */ /* 0x000126000c1e1100 */
        /* <DEDUP_REMOVED lines=9> */
[----:B------:R-:W-:-:S10]  /*36d0*/  IMAD.MOV.U32 R7, RZ, RZ, R2 ;  /* 0x000000ffff077224 */ /* 0x000fd400078e0002 */
[----:B------:R-:W-:-:S04]  /*36e0*/  @!P5 IADD3 R7, PT, PT, -R7, RZ, RZ ;  /* 0x000000ff0707d210 */ /* 0x000fc80007ffe1ff */
[----:B0-----:R-:W-:-:S05]  /*36f0*/  SEL R31, R24, R7, !P4 ;  /* 0x00000007181f7207 */ /* 0x001fca0006000000 */
        /* <DEDUP_REMOVED lines=30> */
[----:B------:R-:W-:-:S04]  /*38e0*/  IMAD.HI.U32 R7, R23, UR7, RZ ;  /* 0x0000000717077c27 */ /* 0x000fc8000f8e00ff */
[----:B------:R-:W-:Y:S01]  /*38f0*/  IMAD.MOV R52, RZ, RZ, -R7 ;  /* 0x000000ffff347224 */ /* 0x000fe200078e0a07 */
[----:B------:R-:W-:Y:S01]  /*3900*/  ISETP.NE.AND P5, PT, R32, RZ, PT ;  /* 0x000000ff2000720c */ /* 0x000fe20003fa5270 */
[----:B------:R0:W4:Y:S02]  /*3910*/  LDG.E.U8 R31, desc[UR10][R2.64] ;  /* 0x0000000a021f7981 */ /* 0x000124000c1e1100 */
        /* <DEDUP_REMOVED lines=50> */
[----:B------:R-:W-:Y:S02]  /*3c40*/  P2R R38, PR, RZ, 0x40 ;  /* 0x00000040ff267803 */ /* 0x000fe40000000000 */
[----:B------:R-:W-:Y:S02]  /*3c50*/  ISETP.NE.AND P6, PT, R34, RZ, PT ;  /* 0x000000ff2200720c */ /* 0x000fe40003fc5270 */
        /* <DEDUP_REMOVED lines=139> */
[----:B------:R-:W-:Y:S02]  /*4510*/  LEA.HI.X.SX32 R3, R53, UR39, 0x1, P5 ;  /* 0x0000002735037c11 */ /* 0x000fe4000a8f0eff */
[----:B---3--:R-:W-:Y:S01]  /*4520*/  ISETP.NE.AND P5, PT, R48, RZ, PT ;  /* 0x000000ff3000720c */ /* 0x008fe20003fa5270 */
[----:B------:R-:W-:Y:S02]  /*4530*/  IMAD.HI.U32 R48, R57, UR7, RZ ;  /* 0x0000000739307c27 */ /* 0x000fe4000f8e00ff */
        /* <DEDUP_REMOVED lines=45> */
[----:B-----5:R-:W-:Y:S01]  /*4810*/  ISETP.NE.AND P5, PT, R56, RZ, PT ;  /* 0x000000ff3800720c */ /* 0x020fe20003fa5270 */
[----:B------:R-:W-:Y:S02]  /*4820*/  IMAD.HI.U32 R56, R60, UR7, RZ ;  /* 0x000000073c387c27 */ /* 0x000fe4000f8e00ff */
        /* <DEDUP_REMOVED lines=35> */
[----:B------:R-:W-:Y:S01]  /*4a60*/  P2R R50, PR, RZ, 0x40 ;  /* 0x00000040ff327803 */ /* 0x000fe20000000000 */
[----:B------:R-:W-:Y:S01]  /*4a70*/  IMAD R3, R3, UR46, RZ ;  /* 0x0000002e03037c24 */ /* 0x000fe2000f8e02ff */
[----:B------:R-:W-:Y:S01]  /*4a80*/  ISETP.NE.AND P6, PT, R54, RZ, PT ;  /* 0x000000ff3600720c */ /* 0x000fe20003fc5270 */
[----:B------:R-:W-:Y:S01]  /*4a90*/  IMAD R2, R2, UR50, R63 ;  /* 0x0000003202027c24 */ /* 0x000fe2000f8e023f */
[----:B------:R-:W-:Y:S02]  /*4aa0*/  SEL R60, R60, RZ, P2 ;  /* 0x000000ff3c3c7207 */ /* 0x000fe40001000000 */
[----:B------:R-:W-:Y:S02]  /*4ab0*/  IADD3 R65, PT, PT, R25, 0x300, RZ ;  /* 0x0000030019417810 */ /* 0x000fe40007ffe0ff */
[----:B------:R-:W-:Y:S01]  /*4ac0*/  P2R R54, PR, RZ, 0x40 ;  /* 0x00000040ff367803 */ /* 0x000fe20000000000 */
[----:B------:R-:W-:Y:S01]  /*4ad0*/  IMAD R3, R60, UR47, R3 ;  /* 0x0000002f3c037c24 */ /* 0x000fe2000f8e0203 */
[----:B------:R-:W-:-:S02]  /*4ae0*/  SEL R2, R2, RZ, P1 ;  /* 0x000000ff02027207 */ /* 0x000fc40000800000 */
[----:B--2---:R-:W-:Y:S02]  /*4af0*/  ISETP.NE.AND P6, PT, R58, RZ, PT ;  /* 0x000000ff3a00720c */ /* 0x004fe40003fc5270 */
[----:B------:R-:W-:Y:S01]  /*4b00*/  IABS R62, R65 ;  /* 0x00000041003e7213 */ /* 0x000fe20000000000 */
[----:B------:R-:W-:Y:S01]  /*4b10*/  IMAD R3, R2, UR51, R3 ;  /* 0x0000003302037c24 */ /* 0x000fe2000f8e0203 */
[----:B------:R-:W-:Y:S02]  /*4b20*/  P2R R58, PR, RZ, 0x40 ;  /* 0x00000040ff3a7803 */ /* 0x000fe40000000000 */
[----:B----4-:R-:W-:Y:S01]  /*4b30*/  ISETP.NE.AND P6, PT, R30, RZ, PT ;  /* 0x000000ff1e00720c */ /* 0x010fe20003fc5270 */
[----:B------:R-:W-:Y:S01]  /*4b40*/  IMAD.HI.U32 R30, R62, UR7, RZ ;  /* 0x000000073e1e7c27 */ /* 0x000fe2000f8e00ff */
[----:B------:R-:W-:-:S03]  /*4b50*/  IADD3 R2, P5, PT, R3, UR38, RZ ;  /* 0x0000002603027c10 */ /* 0x000fc6000ffbe0ff */
[----:B------:R-:W-:Y:S01]  /*4b60*/  IMAD.MOV R63, RZ, RZ, -R30 ;  /* 0x000000ffff3f7224 */ /* 0x000fe200078e0a1e */
[----:B------:R-:W-:Y:S02]  /*4b70*/  LEA.HI.X.SX32 R3, R3, UR39, 0x1, P5 ;  /* 0x0000002703037c11 */ /* 0x000fe4000a8f0eff */
[----:B------:R-:W-:Y:S01]  /*4b80*/  ISETP.NE.AND P5, PT, R31, RZ, PT ;  /* 0x000000ff1f00720c */ /* 0x000fe20003fa5270 */
[----:B------:R-:W-:Y:S02]  /*4b90*/  IMAD R62, R63, UR8, R62 ;  /* 0x000000083f3e7c24 */ /* 0x000fe4000f8e023e */
[----:B------:R0:W2:Y:S01]  /*4ba0*/  LDG.E.U8 R60, desc[UR10][R2.64] ;  /* 0x0000000a023c7981 */ /* 0x0000a2000c1e1100 */
        /* <DEDUP_REMOVED lines=43> */
[----:B------:R0:W4:Y:S01]  /*4e60*/  LDG.E.U8 R64, desc[UR10][R2.64] ;  /* 0x0000000a02407981 */ /* 0x000122000c1e1100 */
[----:B------:R-:W-:Y:S02]  /*4e70*/  P2R R61, PR, RZ, 0x40 ;  /* 0x00000040ff3d7803 */ /* 0x000fe40000000000 */
[----:B------:R-:W-:Y:S01]  /*4e80*/  ISETP.NE.AND P6, PT, R29, RZ, PT ;  /* 0x000000ff1d00720c */ /* 0x000fe20003fc5270 */
        /* <DEDUP_REMOVED lines=47> */
[----:B---3--:R-:W-:Y:S01]  /*5180*/  ISETP.NE.AND P5, PT, R53, RZ, PT ;  /* 0x000000ff3500720c */ /* 0x008fe20003fa5270 */
[----:B------:R0:W3:Y:S02]  /*5190*/  LDG.E.U8 R66, desc[UR10][R2.64] ;  /* 0x0000000a02427981 */ /* 0x0000e4000c1e1100 */
        /* <DEDUP_REMOVED lines=39> */
[----:B------:R-:W-:Y:S02]  /*5410*/  P2R R62, PR, RZ, 0x40 ;  /* 0x00000040ff3e7803 */ /* 0x000fe40000000000 */
[----:B------:R-:W-:Y:S02]  /*5420*/  IADD3 R69, PT, PT, R25, 0x360, RZ ;  /* 0x0000036019457810 */ /* 0x000fe40007ffe0ff */
[C---:B------:R-:W-:Y:S02]  /*5430*/  IADD3 R2, P5, PT, R65.reuse, UR38, RZ ;  /* 0x0000002641027c10 */ /* 0x040fe4000ffbe0ff */
[----:B------:R-:W-:Y:S02]  /*5440*/  ISETP.NE.AND P6, PT, R52, RZ, PT ;  /* 0x000000ff3400720c */ /* 0x000fe40003fc5270 */
[----:B------:R-:W-:Y:S02]  /*5450*/  LEA.HI.X.SX32 R3, R65, UR39, 0x1, P5 ;  /* 0x0000002741037c11 */ /* 0x000fe4000a8f0eff */
[----:B--2---:R-:W-:-:S02]  /*5460*/  ISETP.NE.AND P5, PT, R60, RZ, PT ;  /* 0x000000ff3c00720c */ /* 0x004fc40003fa5270 */
[----:B------:R-:W-:Y:S01]  /*5470*/  IABS R65, R69 ;  /* 0x0000004500417213 */ /* 0x000fe20000000000 */
[----:B------:R0:W2:Y:S01]  /*5480*/  LDG.E.U8 R67, desc[UR10][R2.64] ;  /* 0x0000000a02437981 */ /* 0x0000a2000c1e1100 */
[----:B------:R-:W-:Y:S02]  /*5490*/  P2R R52, PR, RZ, 0x40 ;  /* 0x00000040ff347803 */ /* 0x000fe40000000000 */
[----:B-----5:R-:W-:Y:S02]  /*54a0*/  ISETP.NE.AND P6, PT, R57, RZ, PT ;  /* 0x000000ff3900720c */ /* 0x020fe40003fc5270 */
        /* <DEDUP_REMOVED lines=54> */
[----:B----4-:R-:W-:-:S04]  /*5810*/  ISETP.NE.AND P4, PT, R64, RZ, PT ;  /* 0x000000ff4000720c */ /* 0x010fc80003f85270 */
        /* <DEDUP_REMOVED lines=15> */
[----:B------:R-:W-:Y:S02]  /*5910*/  SHF.R.S64 R2, RZ, 0x1e, R69 ;  /* 0x0000001eff027819 */ /* 0x000fe40000001045 */
[----:B---3--:R-:W-:Y:S02]  /*5920*/  ISETP.NE.AND P3, PT, R66, RZ, PT ;  /* 0x000000ff4200720c */ /* 0x008fe40003f65270 */
[----:B------:R-:W-:Y:S01]  /*5930*/  IADD3 R2, P6, PT, R2, UR36, RZ ;  /* 0x0000002402027c10 */ /* 0x000fe2000ffde0ff */
[----:B------:R-:W-:Y:S01]  /*5940*/  FMUL R11, R11, UR4 ;  /* 0x000000040b0b7c20 */ /* 0x000fe20008400000 */
[----:B------:R-:W-:Y:S02]  /*5950*/  P2R R66, PR, RZ, 0x8 ;  /* 0x00000008ff427803 */ /* 0x000fe40000000000 */
[----:B------:R-:W-:-:S02]  /*5960*/  LEA.HI.X.SX32 R3, R69, UR37, 0x2, P6 ;  /* 0x0000002545037c11 */ /* 0x000fc4000b0f16ff */
[----:B------:R-:W-:Y:S01]  /*5970*/  ISETP.NE.AND P6, PT, R35, RZ, PT ;  /* 0x000000ff2300720c */ /* 0x000fe20003fc5270 */
[----:B------:R-:W-:Y:S01]  /*5980*/  IMAD.MOV R64, RZ, RZ, -R26 ;  /* 0x000000ffff407224 */ /* 0x000fe200078e0a1a */
[----:B------:R-:W-:Y:S02]  /*5990*/  ISETP.NE.AND P3, PT, R39, RZ, PT ;  /* 0x000000ff2700720c */ /* 0x000fe40003f65270 */
[----:B------:R-:W-:Y:S02]  /*59a0*/  SEL R39, R26, RZ, P2 ;  /* 0x000000ff1a277207 */ /* 0x000fe40001000000 */
[----:B------:R-:W-:Y:S02]  /*59b0*/  FSEL R26, R11, R6, P6 ;  /* 0x000000060b1a7208 */ /* 0x000fe40003000000 */
[----:B------:R-:W-:Y:S02]  /*59c0*/  ISETP.NE.AND P6, PT, R40, RZ, PT ;  /* 0x000000ff2800720c */ /* 0x000fe40003fc5270 */
[----:B------:R-:W-:-:S02]  /*59d0*/  SEL R35, R24, RZ, P0 ;  /* 0x000000ff18237207 */ /* 0x000fc40000000000 */
[----:B--2---:R-:W-:Y:S02]  /*59e0*/  ISETP.NE.AND P0, PT, R67, RZ, PT ;  /* 0x000000ff4300720c */ /* 0x004fe40003f05270 */
[----:B------:R-:W-:Y:S02]  /*59f0*/  ISETP.NE.AND P2, PT, R38, RZ, PT ;  /* 0x000000ff2600720c */ /* 0x000fe40003f45270 */
[----:B------:R-:W-:Y:S02]  /*5a00*/  P2R R38, PR, RZ, 0x40 ;  /* 0x00000040ff267803 */ /* 0x000fe40000000000 */
[----:B------:R-:W-:Y:S02]  /*5a10*/  ISETP.NE.AND P6, PT, R34, RZ, PT ;  /* 0x000000ff2200720c */ /* 0x000fe40003fc5270 */
[----:B------:R-:W-:Y:S02]  /*5a20*/  P2R R67, PR, RZ, 0x1 ;  /* 0x00000001ff437803 */ /* 0x000fe40000000000 */
[----:B------:R-:W-:Y:S01]  /*5a30*/  ISETP.NE.AND P0, PT, R58, RZ, PT ;  /* 0x000000ff3a00720c */ /* 0x000fe20003f05270 */
[----:B------:R-:W-:Y:S01]  /*5a40*/  FMUL R11, R16, UR4 ;  /* 0x00000004100b7c20 */ /* 0x000fe20008400000 */
[----:B------:R-:W-:-:S02]  /*5a50*/  P2R R40, PR, RZ, 0x40 ;  /* 0x00000040ff287803 */ /* 0x000fc40000000000 */
[----:B------:R-:W-:Y:S02]  /*5a60*/  ISETP.NE.AND P6, PT, R33, RZ, PT ;  /* 0x000000ff2100720c */ /* 0x000fe40003fc5270 */
[----:B------:R-:W-:Y:S02]  /*5a70*/  P2R R33, PR, RZ, 0x1 ;  /* 0x00000001ff217803 */ /* 0x000fe40000000000 */
[----:B------:R-:W-:Y:S02]  /*5a80*/  ISETP.NE.AND P0, PT, R55, RZ, PT ;  /* 0x000000ff3700720c */ /* 0x000fe40003f05270 */
[----:B------:R-:W-:Y:S01]  /*5a90*/  FSEL R16, R11, R6, P3 ;  /* 0x000000060b107208 */ /* 0x000fe20001800000 */
[----:B------:R-:W-:Y:S01]  /*5aa0*/  FMUL R11, R14, UR4 ;  /* 0x000000040e0b7c20 */ /* 0x000fe20008400000 */
[----:B------:R-:W-:Y:S02]  /*5ab0*/  P2R R55, PR, RZ, 0x1 ;  /* 0x00000001ff377803 */ /* 0x000fe40000000000 */
[----:B------:R-:W-:-:S02]  /*5ac0*/  ISETP.NE.AND P0, PT, R54, RZ, PT ;  /* 0x000000ff3600720c */ /* 0x000fc40003f05270 */
[----:B------:R-:W-:Y:S02]  /*5ad0*/  P2R R46, PR, RZ, 0x40 ;  /* 0x00000040ff2e7803 */ /* 0x000fe40000000000 */
[----:B------:R-:W-:Y:S02]  /*5ae0*/  ISETP.NE.AND P6, PT, R32, RZ, PT ;  /* 0x000000ff2000720c */ /* 0x000fe40003fc5270 */
[----:B------:R-:W-:Y:S02]  /*5af0*/  P2R R58, PR, RZ, 0x1 ;  /* 0x00000001ff3a7803 */ /* 0x000fe40000000000 */
[----:B------:R-:W-:Y:S01]  /*5b00*/  FSEL R32, R11, R6, P4 ;  /* 0x000000060b207208 */ /* 0x000fe20002000000 */
[----:B------:R-:W-:Y:S01]  /*5b10*/  FMUL R11, R4, UR4 ;  /* 0x00000004040b7c20 */ /* 0x000fe20008400000 */
[----:B------:R-:W-:Y:S01]  /*5b20*/  ISETP.NE.AND P0, PT, R51, RZ, PT ;  /* 0x000000ff3300720c */ /* 0x000fe20003f05270 */
[----:B------:R-:W-:-:S03]  /*5b30*/  FMUL R13, R13, UR4 ;  /* 0x000000040d0d7c20 */ /* 0x000fc60008400000 */
[----:B------:R-:W-:Y:S02]  /*5b40*/  P2R R51, PR, RZ, 0x1 ;  /* 0x00000001ff337803 */ /* 0x000fe40000000000 */
[----:B------:R-:W-:Y:S02]  /*5b50*/  ISETP.NE.AND P0, PT, R50, RZ, PT ;  /* 0x000000ff3200720c */ /* 0x000fe40003f05270 */
[-C--:B------:R-:W-:Y:S01]  /*5b60*/  FSEL R4, R11, R6.reuse, P2 ;  /* 0x000000060b047208 */ /* 0x080fe20001000000 */
[----:B------:R-:W-:Y:S01]  /*5b70*/  FMUL R11, R10, UR4 ;  /* 0x000000040a0b7c20 */ /* 0x000fe20008400000 */
[----:B------:R-:W-:Y:S02]  /*5b80*/  FSEL R50, R13, R6, P6 ;  /* 0x000000060d327208 */ /* 0x000fe40003000000 */
[----:B------:R-:W-:Y:S01]  /*5b90*/  ISETP.NE.AND P6, PT, R46, RZ, PT ;  /* 0x000000ff2e00720c */ /* 0x000fe20003fc5270 */
[----:B------:R-:W-:-:S03]  /*5ba0*/  FMUL R17, R17, UR4 ;  /* 0x0000000411117c20 */ /* 0x000fc60008400000 */
[----:B------:R-:W-:Y:S02]  /*5bb0*/  FSEL R46, R11, R6, P6 ;  /* 0x000000060b2e7208 */ /* 0x000fe40003000000 */
[----:B------:R-:W-:Y:S01]  /*5bc0*/  ISETP.NE.AND P6, PT, R40, RZ, PT ;  /* 0x000000ff2800720c */ /* 0x000fe20003fc5270 */
[----:B------:R-:W-:-:S03]  /*5bd0*/  FMUL R9, R9, UR4 ;  /* 0x0000000409097c20 */ /* 0x000fc60008400000 */
[-C--:B------:R-:W-:Y:S02]  /*5be0*/  FSEL R40, R17, R6.reuse, P6 ;  /* 0x0000000611287208 */ /* 0x080fe40003000000 */
[----:B------:R-:W-:Y:S02]  /*5bf0*/  ISETP.NE.AND P6, PT, R38, RZ, PT ;  /* 0x000000ff2600720c */ /* 0x000fe40003fc5270 */
[----:B------:R-:W-:Y:S02]  /*5c00*/  P2R R54, PR, RZ, 0x1 ;  /* 0x00000001ff367803 */ /* 0x000fe40000000000 */
[----:B------:R-:W-:Y:S01]  /*5c10*/  FSEL R38, R9, R6, P6 ;  /* 0x0000000609267208 */ /* 0x000fe20003000000 */
[----:B------:R-:W-:Y:S01]  /*5c20*/  FMUL R9, R18, UR4 ;  /* 0x0000000412097c20 */ /* 0x000fe20008400000 */
[----:B------:R-:W-:Y:S01]  /*5c30*/  ISETP.NE.AND P0, PT, R45, RZ, PT ;  /* 0x000000ff2d00720c */ /* 0x000fe20003f05270 */
[----:B------:R-:W-:-:S03]  /*5c40*/  IMAD R64, R64, UR50, R25 ;  /* 0x0000003240407c24 */ /* 0x000fc6000f8e0219 */
[-C--:B------:R-:W-:Y:S01]  /*5c50*/  FSEL R18, R9, R6.reuse, P0 ;  /* 0x0000000609127208 */ /* 0x080fe20000000000 */
[----:B------:R-:W-:Y:S01]  /*5c60*/  FMUL R9, R0, UR4 ;  /* 0x0000000400097c20 */ /* 0x000fe20008400000 */
[----:B------:R-:W-:Y:S02]  /*5c70*/  ISETP.NE.AND P0, PT, R54, RZ, PT ;  /* 0x000000ff3600720c */ /* 0x000fe40003f05270 */
[----:B------:R-:W-:Y:S02]  /*5c80*/  ISETP.NE.AND P6, PT, R52, RZ, PT ;  /* 0x000000ff3400720c */ /* 0x000fe40003fc5270 */
[----:B------:R-:W-:Y:S02]  /*5c90*/  R2UR UR6, R36 ;  /* 0x00000000240672ca */ /* 0x000fe400000e0000 */
[----:B------:R-:W-:Y:S02]  /*5ca0*/  R2UR UR7, R37 ;  /* 0x00000000250772ca */ /* 0x000fe400000e0000 */
[----:B------:R-:W-:Y:S01]  /*5cb0*/  FSEL R52, R9, R6, P0 ;  /* 0x0000000609347208 */ /* 0x000fe20000000000 */
[----:B------:R-:W-:Y:S01]  /*5cc0*/  FMUL R9, R12, UR4 ;  /* 0x000000040c097c20 */ /* 0x000fe20008400000 */
[----:B------:R-:W-:-:S02]  /*5cd0*/  SEL R64, R64, RZ, P1 ;  /* 0x000000ff40407207 */ /* 0x000fc40000800000 */
[C---:B------:R-:W-:Y:S02]  /*5ce0*/  IADD3 R24, P1, PT, R68.reuse, UR38, RZ ;  /* 0x0000002644187c10 */ /* 0x040fe4000ff3e0ff */
[----:B------:R-:W-:Y:S01]  /*5cf0*/  ISETP.NE.AND P0, PT, R51, RZ, PT ;  /* 0x000000ff3300720c */ /* 0x000fe20003f05270 */
[----:B------:R-:W-:Y:S01]  /*5d00*/  IMAD R0, R35, UR46, RZ ;  /* 0x0000002e23007c24 */ /* 0x000fe2000f8e02ff */
[----:B------:R-:W-:Y:S01]  /*5d10*/  LEA.HI.X.SX32 R25, R68, UR39, 0x1, P1 ;  /* 0x0000002744197c11 */ /* 0x000fe200088f0eff */
[----:B------:R-:W-:Y:S01]  /*5d20*/  FMUL R7, R7, UR4 ;  /* 0x0000000407077c20 */ /* 0x000fe20008400000 */
[-C--:B------:R-:W-:Y:S01]  /*5d30*/  FSEL R54, R9, R6.reuse, P0 ;  /* 0x0000000609367208 */ /* 0x080fe20000000000 */
[----:B------:R-:W-:Y:S01]  /*5d40*/  FMUL R9, R8, UR4 ;  /* 0x0000000408097c20 */ /* 0x000fe20008400000 */
[----:B------:R-:W-:Y:S01]  /*5d50*/  ISETP.NE.AND P1, PT, R62, RZ, PT ;  /* 0x000000ff3e00720c */ /* 0x000fe20003f25270 */
[----:B------:R-:W-:Y:S01]  /*5d60*/  IMAD R39, R39, UR47, R0 ;  /* 0x0000002f27277c24 */ /* 0x000fe2000f8e0200 */
[----:B------:R-:W-:Y:S01]  /*5d70*/  SHF.R.S64 R8, RZ, 0x1e, R47 ;  /* 0x0000001eff087819 */ /* 0x000fe2000000102f */
[----:B------:R-:W2:Y:S01]  /*5d80*/  LDG.E.U8 R24, desc[UR6][R24.64] ;  /* 0x0000000618187981 */ /* 0x000ea2000c1e1100 */
[----:B------:R-:W-:Y:S01]  /*5d90*/  ISETP.NE.AND P0, PT, R58, RZ, PT ;  /* 0x000000ff3a00720c */ /* 0x000fe20003f05270 */
[----:B------:R-:W-:Y:S01]  /*5da0*/  IMAD R39, R64, UR51, R39 ;  /* 0x0000003340277c24 */ /* 0x000fe2000f8e0227 */
[----:B------:R-:W-:Y:S01]  /*5db0*/  FSEL R70, R7, R6, P1 ;  /* 0x0000000607467208 */ /* 0x000fe20000800000 */
[----:B------:R0:W3:Y:S01]  /*5dc0*/  LDG.E R2, desc[UR6][R2.64] ;  /* 0x0000000602027981 */ /* 0x0000e2000c1e1900 */
[----:B------:R-:W-:-:S02]  /*5dd0*/  IADD3 R8, P1, PT, R8, UR36, RZ ;  /* 0x0000002408087c10 */ /* 0x000fc4000ff3e0ff */
[----:B------:R-:W-:Y:S02]  /*5de0*/  FSEL R58, R9, R6, P0 ;  /* 0x00000006093a7208 */ /* 0x000fe40000000000 */
[----:B------:R-:W-:Y:S02]  /*5df0*/  LEA.HI.X.SX32 R9, R47, UR37, 0x2, P1 ;  /* 0x000000252f097c11 */ /* 0x000fe400088f16ff */
[----:B------:R-:W-:-:S03]  /*5e00*/  IADD3 R10, P1, PT, R39, UR38, RZ ;  /* 0x00000026270a7c10 */ /* 0x000fc6000ff3e0ff */
[----:B------:R-:W4:Y:S01]  /*5e10*/  LDG.E R8, desc[UR6][R8.64] ;  /* 0x0000000608087981 */ /* 0x000f22000c1e1900 */
[----:B------:R-:W-:-:S05]  /*5e20*/  LEA.HI.X.SX32 R11, R39, UR39, 0x1, P1 ;  /* 0x00000027270b7c11 */ /* 0x000fca00088f0eff */
[----:B------:R-:W5:Y:S01]  /*5e30*/  LDG.E.U8 R10, desc[UR6][R10.64] ;  /* 0x000000060a0a7981 */ /* 0x000f62000c1e1100 */
[----:B0-----:R-:W-:Y:S01]  /*5e40*/  FMNMX R3, R26, -INF , !PT ;  /* 0xff8000001a037809 */ /* 0x001fe20007800000 */
[----:B------:R-:W-:-:S03]  /*5e50*/  FMUL R15, R15, UR4 ;  /* 0x000000040f0f7c20 */ /* 0x000fc60008400000 */
        /* <DEDUP_REMOVED lines=12> */
[----:B------:R-:W-:Y:S02]  /*5f20*/  FMNMX R3, R3, R52, !PT ;  /* 0x0000003403037209 */ /* 0x000fe40007800000 */
[----:B------:R-:W-:Y:S02]  /*5f30*/  FSEL R62, R5, R6, P0 ;  /* 0x00000006053e7208 */ /* 0x000fe40000000000 */
[----:B------:R-:W-:Y:S01]  /*5f40*/  FMNMX R3, R3, R54, !PT ;  /* 0x0000003603037209 */ /* 0x000fe20007800000 */
[----:B------:R-:W-:Y:S01]  /*5f50*/  FMUL R5, R22, UR4 ;  /* 0x0000000416057c20 */ /* 0x000fe20008400000 */
[----:B------:R-:W-:-:S02]  /*5f60*/  ISETP.NE.AND P0, PT, R33, RZ, PT ;  /* 0x000000ff2100720c */ /* 0x000fc40003f05270 */
        /* <DEDUP_REMOVED lines=23> */
[----:B------:R-:W-:-:S02]  /*60e0*/  FSEL R64, R27, R6, P6 ;  /* 0x000000061b407208 */ /* 0x000fc40003000000 */
[----:B------:R-:W-:Y:S02]  /*60f0*/  ISETP.NE.AND P2, PT, R53, RZ, PT ;  /* 0x000000ff3500720c */ /* 0x000fe40003f45270 */
[----:B------:R-:W-:Y:S01]  /*6100*/  FMNMX R7, R5, R72, !PT ;  /* 0x0000004805077209 */ /* 0x000fe20007800000 */
[----:B------:R-:W-:Y:S01]  /*6110*/  FMUL R5, R48, UR4 ;  /* 0x0000000430057c20 */ /* 0x000fe20008400000 */
[----:B------:R-:W-:Y:S02]  /*6120*/  ISETP.NE.AND P6, PT, R60, RZ, PT ;  /* 0x000000ff3c00720c */ /* 0x000fe40003fc5270 */
[----:B------:R-:W-:Y:S02]  /*6130*/  FMNMX R7, R7, R64, !PT ;  /* 0x0000004007077209 */ /* 0x000fe40007800000 */
[----:B------:R-:W-:Y:S02]  /*6140*/  ISETP.NE.AND P5, PT, R57, RZ, PT ;  /* 0x000000ff3900720c */ /* 0x000fe40003fa5270 */
        /* <DEDUP_REMOVED lines=8> */
[----:B--2---:R-:W-:Y:S02]  /*61d0*/  ISETP.NE.AND P1, PT, R24, RZ, PT ;  /* 0x000000ff1800720c */ /* 0x004fe40003f25270 */
[----:B------:R-:W-:Y:S01]  /*61e0*/  FSEL R24, R3, R6, P2 ;  /* 0x0000000603187208 */ /* 0x000fe20001000000 */
[----:B------:R-:W-:-:S03]  /*61f0*/  FMUL R3, R56, UR4 ;  /* 0x0000000438037c20 */ /* 0x000fc60008400000 */
[----:B------:R-:W-:Y:S02]  /*6200*/  FMNMX R7, R7, R24, !PT ;  /* 0x0000001807077209 */ /* 0x000fe40007800000 */
[----:B------:R-:W-:Y:S02]  /*6210*/  FSEL R30, R3, R6, P5 ;  /* 0x00000006031e7208 */ /* 0x000fe40002800000 */
[----:B------:R-:W-:-:S04]  /*6220*/  FMNMX R7, R7, R48, !PT ;  /* 0x0000003007077209 */ /* 0x000fc80007800000 */
[----:B------:R-:W-:Y:S02]  /*6230*/  FMNMX R7, R7, R30, !PT ;  /* 0x0000001e07077209 */ /* 0x000fe40007800000 */
[----:B-----5:R-:W-:Y:S02]  /*6240*/  ISETP.NE.AND P2, PT, R10, RZ, PT ;  /* 0x000000ff0a00720c */ /* 0x020fe40003f45270 */
[----:B------:R-:W-:Y:S01]  /*6250*/  FMNMX R7, R7, R74, !PT ;  /* 0x0000004a07077209 */ /* 0x000fe20007800000 */
[----:B---3--:R-:W-:Y:S01]  /*6260*/  FMUL R3, R2, UR4 ;  /* 0x0000000402037c20 */ /* 0x008fe20008400000 */
[----:B------:R-:W-:Y:S02]  /*6270*/  FSEL R56, R49, R6, P0 ;  /* 0x0000000631387208 */ /* 0x000fe40000000000 */
[----:B------:R-:W-:Y:S02]  /*6280*/  FMNMX R7, R7, R60, !PT ;  /* 0x0000003c07077209 */ /* 0x000fe40007800000 */
[----:B------:R-:W-:-:S02]  /*6290*/  FSEL R28, R3, R6, P1 ;  /* 0x00000006031c7208 */ /* 0x000fc40000800000 */
[----:B------:R-:W-:-:S03]  /*62a0*/  FMNMX R7, R7, R56, !PT ;  /* 0x0000003807077209 */ /* 0x000fc60007800000 */
[----:B----4-:R-:W-:Y:S01]  /*62b0*/  @P2 FMUL R6, R8, UR4 ;  /* 0x0000000408062c20 */ /* 0x010fe20008400000 */
        /* <DEDUP_REMOVED lines=23> */
[-C--:B------:R-:W-:Y:S01]  /*6430*/  FFMA.SAT R9, R32, R11.reuse, 0.5 ;  /* 0x3f00000020097423 */ /* 0x080fe2000000200b */
[-C--:B------:R-:W-:Y:S01]  /*6440*/  FFMA.RM R3, R3, R12.reuse, 12582913 ;  /* 0x4b40000103037423 */ /* 0x080fe2000000400c */
[-C--:B------:R-:W-:Y:S01]  /*6450*/  FFMA.SAT R19, R4, R11.reuse, 0.5 ;  /* 0x3f00000004137423 */ /* 0x080fe2000000200b */
[--C-:B------:R-:W-:Y:S01]  /*6460*/  FADD R34, R34, -R5.reuse ;  /* 0x8000000522227221 */ /* 0x100fe20000000000 */
[-C--:B------:R-:W-:Y:S01]  /*6470*/  FFMA.RM R2, R9, R12.reuse, 12582913 ;  /* 0x4b40000109027423 */ /* 0x080fe2000000400c */
        /* <DEDUP_REMOVED lines=29> */
[----:B0-----:R-:W-:Y:S01]  /*6650*/  FMUL R6, R3, R6 ;  /* 0x0000000603067220 */ /* 0x001fe20000400000 */
[----:B------:R-:W-:Y:S01]  /*6660*/  FADD R13, R2, -12583039 ;  /* 0xcb40007f020d7421 */ /* 0x000fe20000000000 */
[----:B------:R-:W-:Y:S01]  /*6670*/  FADD R3, R19, -12583039 ;  /* 0xcb40007f13037421 */ /* 0x000fe20000000000 */
[----:B------:R-:W-:Y:S01]  /*6680*/  FFMA.RM R5, R5, R12, 12582913 ;  /* 0x4b40000105057423 */ /* 0x000fe2000000400c */
[----:B------:R-:W-:Y:S01]  /*6690*/  FFMA.SAT R15, R34, R11, 0.5 ;  /* 0x3f000000220f7423 */ /* 0x000fe2000000200b */
[----:B------:R-:W-:Y:S01]  /*66a0*/  FFMA R13, R32, 1.4426950216293334961, -R13 ;  /* 0x3fb8aa3b200d7823 */ /* 0x000fe2000000080d */
[----:B------:R-:W-:Y:S01]  /*66b0*/  FFMA R3, R4, 1.4426950216293334961, -R3 ;  /* 0x3fb8aa3b04037823 */ /* 0x000fe20000000803 */
[C---:B------:R-:W-:Y:S01]  /*66c0*/  FADD R9, R5.reuse, -12583039 ;  /* 0xcb40007f05097421 */ /* 0x040fe20000000000 */
[----:B------:R-:W-:-:S02]  /*66d0*/  IMAD.SHL.U32 R0, R5, 0x800000, RZ ;  /* 0x0080000005007824 */ /* 0x000fc400078e00ff */
[----:B------:R-:W-:Y:S01]  /*66e0*/  FFMA R13, R32, 1.925963033500011079e-08, R13 ;  /* 0x32a57060200d7823 */ /* 0x000fe2000000000d */
[-C--:B------:R-:W-:Y:S01]  /*66f0*/  FFMA.RM R15, R15, R12.reuse, 12582913 ;  /* 0x4b4000010f0f7423 */ /* 0x080fe2000000400c */
[----:B------:R-:W-:Y:S01]  /*6700*/  FFMA R5, R4, 1.925963033500011079e-08, R3 ;  /* 0x32a5706004057823 */ /* 0x000fe20000000003 */
[----:B------:R-:W-:Y:S01]  /*6710*/  FFMA.SAT R3, R50, R11, 0.5 ;  /* 0x3f00000032037423 */ /* 0x000fe2000000200b */
[C---:B------:R-:W-:Y:S01]  /*6720*/  FFMA R9, R16.reuse, 1.4426950216293334961, -R9 ;  /* 0x3fb8aa3b10097823 */ /* 0x040fe20000000809 */
[----:B------:R-:W-:Y:S01]  /*6730*/  FADD R17, R15, -12583039 ;  /* 0xcb40007f0f117421 */ /* 0x000fe20000000000 */
[----:B------:R-:W0:Y:S01]  /*6740*/  MUFU.EX2 R13, R13 ;  /* 0x0000000d000d7308 */ /* 0x000e220000000800 */
[----:B------:R-:W-:Y:S01]  /*6750*/  FFMA.RM R7, R3, R12, 12582913 ;  /* 0x4b40000103077423 */ /* 0x000fe2000000400c */
[----:B------:R-:W-:Y:S01]  /*6760*/  FFMA R9, R16, 1.925963033500011079e-08, R9 ;  /* 0x32a5706010097823 */ /* 0x000fe20000000009 */
[----:B------:R-:W-:Y:S01]  /*6770*/  FFMA R17, R34, 1.4426950216293334961, -R17 ;  /* 0x3fb8aa3b22117823 */ /* 0x000fe20000000811 */
[----:B------:R-:W-:Y:S01]  /*6780*/  SHF.L.U32 R2, R2, 0x17, RZ ;  /* 0x0000001702027819 */ /* 0x000fe200000006ff */
[C---:B------:R-:W-:Y:S01]  /*6790*/  FADD R3, R7.reuse, -12583039 ;  /* 0xcb40007f07037421 */ /* 0x040fe20000000000 */
[----:B------:R-:W-:-:S02]  /*67a0*/  IMAD.SHL.U32 R7, R7, 0x800000, RZ ;  /* 0x0080000007077824 */ /* 0x000fc400078e00ff */
[----:B------:R-:W-:Y:S01]  /*67b0*/  FFMA R17, R34, 1.925963033500011079e-08, R17 ;  /* 0x32a5706022117823 */ /* 0x000fe20000000011 */
[----:B------:R-:W1:Y:S01]  /*67c0*/  MUFU.EX2 R9, R9 ;  /* 0x0000000900097308 */ /* 0x000e620000000800 */
[----:B------:R-:W-:Y:S01]  /*67d0*/  FFMA R3, R50, 1.4426950216293334961, -R3 ;  /* 0x3fb8aa3b32037823 */ /* 0x000fe20000000803 */
[-C--:B------:R-:W-:Y:S01]  /*67e0*/  FFMA.SAT R21, R52, R11.reuse, 0.5 ;  /* 0x3f00000034157423 */ /* 0x080fe2000000200b */
[-C--:B------:R-:W-:Y:S01]  /*67f0*/  FFMA.SAT R25, R58, R11.reuse, 0.5 ;  /* 0x3f0000003a197423 */ /* 0x080fe2000000200b */
[-C--:B------:R-:W-:Y:S01]  /*6800*/  FFMA.SAT R27, R20, R11.reuse, 0.5 ;  /* 0x3f000000141b7423 */ /* 0x080fe2000000200b */
[----:B------:R-:W-:Y:S01]  /*6810*/  FFMA R50, R50, 1.925963033500011079e-08, R3 ;  /* 0x32a5706032327823 */ /* 0x000fe20000000003 */
[----:B------:R-:W-:Y:S01]  /*6820*/  FFMA.SAT R3, R46, R11, 0.5 ;  /* 0x3f0000002e037423 */ /* 0x000fe2000000200b */
[-C--:B------:R-:W-:Y:S01]  /*6830*/  FFMA.RM R21, R21, R12.reuse, 12582913 ;  /* 0x4b40000115157423 */ /* 0x080fe2000000400c */
[----:B------:R2:W3:Y:S01]  /*6840*/  MUFU.EX2 R4, R17 ;  /* 0x0000001100047308 */ /* 0x0004e20000000800 */
[----:B0-----:R-:W-:Y:S01]  /*6850*/  FMUL R2, R2, R13 ;  /* 0x0000000d02027220 */ /* 0x001fe20000400000 */
[----:B------:R-:W-:Y:S01]  /*6860*/  FFMA.SAT R13, R40, R11, 0.5 ;  /* 0x3f000000280d7423 */ /* 0x000fe2000000200b */
[----:B------:R-:W-:Y:S01]  /*6870*/  FFMA.RM R8, R3, R12, 12582913 ;  /* 0x4b40000103087423 */ /* 0x000fe2000000400c */
[----:B------:R-:W-:-:S02]  /*6880*/  IMAD.SHL.U32 R3, R15, 0x800000, RZ ;  /* 0x008000000f037824 */ /* 0x000fc400078e00ff */
[----:B------:R-:W-:Y:S01]  /*6890*/  FADD R23, R21, -12583039 ;  /* 0xcb40007f15177421 */ /* 0x000fe20000000000 */
[-C--:B------:R-:W-:Y:S01]  /*68a0*/  FFMA.RM R13, R13, R12.reuse, 12582913 ;  /* 0x4b4000010d0d7423 */ /* 0x080fe2000000400c */
[----:B------:R-:W-:Y:S01]  /*68b0*/  FFMA.RM R25, R25, R12, 12582913 ;  /* 0x4b40000119197423 */ /* 0x000fe2000000400c */
[----:B------:R-:W0:Y:S01]  /*68c0*/  MUFU.EX2 R5, R5 ;  /* 0x0000000500057308 */ /* 0x000e220000000800 */
[----:B-1----:R-:W-:Y:S01]  /*68d0*/  FMUL R0, R0, R9 ;  /* 0x0000000900007220 */ /* 0x002fe20000400000 */
[----:B------:R-:W-:Y:S01]  /*68e0*/  FADD R15, R13, -12583039 ;  /* 0xcb40007f0d0f7421 */ /* 0x000fe20000000000 */
[----:B------:R-:W-:Y:S01]  /*68f0*/  FADD R9, R8, -12583039 ;  /* 0xcb40007f08097421 */ /* 0x000fe20000000000 */
[----:B--2---:R-:W-:Y:S01]  /*6900*/  FFMA.SAT R17, R38, R11, 0.5 ;  /* 0x3f00000026117423 */ /* 0x004fe2000000200b */
[----:B------:R-:W-:Y:S01]  /*6910*/  FFMA R23, R52, 1.4426950216293334961, -R23 ;  /* 0x3fb8aa3b34177823 */ /* 0x000fe20000000817 */
[----:B------:R-:W-:Y:S01]  /*6920*/  FFMA R15, R40, 1.4426950216293334961, -R15 ;  /* 0x3fb8aa3b280f7823 */ /* 0x000fe2000000080f */
[----:B------:R-:W-:Y:S01]  /*6930*/  FFMA R9, R46, 1.4426950216293334961, -R9 ;  /* 0x3fb8aa3b2e097823 */ /* 0x000fe20000000809 */
[----:B------:R-:W1:Y:S01]  /*6940*/  MUFU.EX2 R50, R50 ;  /* 0x0000003200327308 */ /* 0x000e620000000800 */
[----:B---3--:R-:W-:Y:S01]  /*6950*/  FMUL R3, R3, R4 ;  /* 0x0000000403037220 */ /* 0x008fe20000400000 */
[----:B------:R-:W-:Y:S01]  /*6960*/  SHF.L.U32 R4, R19, 0x17, RZ ;  /* 0x0000001713047819 */ /* 0x000fe200000006ff */
[----:B------:R-:W-:Y:S01]  /*6970*/  FFMA R15, R40, 1.925963033500011079e-08, R15 ;  /* 0x32a57060280f7823 */ /* 0x000fe2000000000f */
[----:B------:R-:W-:Y:S01]  /*6980*/  FFMA R9, R46, 1.925963033500011079e-08, R9 ;  /* 0x32a570602e097823 */ /* 0x000fe20000000009 */
[-C--:B------:R-:W-:Y:S01]  /*6990*/  FFMA.RM R17, R17, R12.reuse, 12582913 ;  /* 0x4b40000111117423 */ /* 0x080fe2000000400c */
[----:B------:R-:W-:Y:S01]  /*69a0*/  FFMA R23, R52, 1.925963033500011079e-08, R23 ;  /* 0x32a5706034177823 */ /* 0x000fe20000000017 */
[----:B------:R-:W-:Y:S01]  /*69b0*/  FFMA.RM R27, R27, R12, 12582913 ;  /* 0x4b4000011b1b7423 */ /* 0x000fe2000000400c */
[----:B------:R2:W-:Y:S01]  /*69c0*/  MUFU.EX2 R10, R9 ;  /* 0x00000009000a7308 */ /* 0x0005e20000000800 */
[----:B0-----:R-:W-:Y:S01]  /*69d0*/  FMUL R4, R4, R5 ;  /* 0x0000000504047220 */ /* 0x001fe20000400000 */
[----:B------:R-:W-:Y:S01]  /*69e0*/  FADD R19, R17, -12583039 ;  /* 0xcb40007f11137421 */ /* 0x000fe20000000000 */
[----:B------:R-:W-:-:S03]  /*69f0*/  FFMA.SAT R33, R70, R11, 0.5 ;  /* 0x3f00000046217423 */ /* 0x000fc6000000200b */
[----:B------:R-:W-:Y:S01]  /*6a00*/  FFMA R19, R38, 1.4426950216293334961, -R19 ;  /* 0x3fb8aa3b26137823 */ /* 0x000fe20000000813 */
[----:B------:R-:W-:Y:S01]  /*6a10*/  FFMA.RM R33, R33, R12, 12582913 ;  /* 0x4b40000121217423 */ /* 0x000fe2000000400c */
[----:B------:R-:W0:Y:S01]  /*6a20*/  MUFU.EX2 R15, R15 ;  /* 0x0000000f000f7308 */ /* 0x000e220000000800 */
[----:B-1----:R-:W-:Y:S01]  /*6a30*/  FMUL R5, R7, R50 ;  /* 0x0000003207057220 */ /* 0x002fe20000400000 */
[-C--:B------:R-:W-:Y:S01]  /*6a40*/  FFMA.SAT R7, R18, R11.reuse, 0.5 ;  /* 0x3f00000012077423 */ /* 0x080fe2000000200b */
[----:B--2---:R-:W-:Y:S01]  /*6a50*/  FFMA.SAT R9, R54, R11, 0.5 ;  /* 0x3f00000036097423 */ /* 0x004fe2000000200b */
[----:B------:R-:W-:Y:S02]  /*6a60*/  FFMA R19, R38, 1.925963033500011079e-08, R19 ;  /* 0x32a5706026137823 */ /* 0x000fe40000000013 */
[----:B------:R-:W-:Y:S02]  /*6a70*/  FFMA.RM R16, R7, R12, 12582913 ;  /* 0x4b40000107107423 */ /* 0x000fe4000000400c */
[----:B------:R-:W-:Y:S02]  /*6a80*/  MUFU.EX2 R23, R23 ;  /* 0x0000001700177308 */ /* 0x000fe40000000800 */
[----:B------:R-:W-:-:S04]  /*6a90*/  FADD R7, R16, -12583039 ;  /* 0xcb40007f10077421 */ /* 0x000fc80000000000 */
[----:B------:R-:W-:-:S04]  /*6aa0*/  FFMA R7, R18, 1.4426950216293334961, -R7 ;  /* 0x3fb8aa3b12077823 */ /* 0x000fc80000000807 */
[----:B------:R-:W-:Y:S01]  /*6ab0*/  FFMA R18, R18, 1.925963033500011079e-08, R7 ;  /* 0x32a5706012127823 */ /* 0x000fe20000000007 */
[----:B------:R-:W-:Y:S01]  /*6ac0*/  SHF.L.U32 R7, R8, 0x17, RZ ;  /* 0x0000001708077819 */ /* 0x000fe200000006ff */
[----:B------:R-:W-:Y:S02]  /*6ad0*/  IMAD.SHL.U32 R8, R13, 0x800000, RZ ;  /* 0x008000000d087824 */ /* 0x000fe400078e00ff */
[----:B------:R1:W-:Y:S02]  /*6ae0*/  MUFU.EX2 R13, R18 ;  /* 0x00000012000d7308 */ /* 0x0003e40000000800 */
[----:B0-----:R-:W-:Y:S01]  /*6af0*/  FMUL R8, R8, R15 ;  /* 0x0000000f08087220 */ /* 0x001fe20000400000 */
[----:B------:R-:W-:Y:S01]  /*6b00*/  FMUL R7, R7, R10 ;  /* 0x0000000a07077220 */ /* 0x000fe20000400000 */
[----:B------:R-:W-:-:S04]  /*6b10*/  FFMA.RM R15, R9, R12, 12582913 ;  /* 0x4b400001090f7423 */ /* 0x000fc8000000400c */
[----:B------:R-:W0:Y:S01]  /*6b20*/  MUFU.EX2 R10, R19 ;  /* 0x00000013000a7308 */ /* 0x000e220000000800 */
[C---:B------:R-:W-:Y:S01]  /*6b30*/  FADD R9, R15.reuse, -12583039 ;  /* 0xcb40007f0f097421 */ /* 0x040fe20000000000 */
[----:B------:R-:W-:Y:S01]  /*6b40*/  IMAD.SHL.U32 R15, R15, 0x800000, RZ ;  /* 0x008000000f0f7824 */ /* 0x000fe200078e00ff */
[----:B-1----:R-:W-:Y:S02]  /*6b50*/  SHF.L.U32 R18, R25, 0x17, RZ ;  /* 0x0000001719127819 */ /* 0x002fe400000006ff */
[----:B------:R-:W-:-:S04]  /*6b60*/  FFMA R9, R54, 1.4426950216293334961, -R9 ;  /* 0x3fb8aa3b36097823 */ /* 0x000fc80000000809 */
[----:B------:R-:W-:Y:S01]  /*6b70*/  FFMA R54, R54, 1.925963033500011079e-08, R9 ;  /* 0x32a5706036367823 */ /* 0x000fe20000000009 */
[----:B------:R-:W-:Y:S01]  /*6b80*/  SHF.L.U32 R9, R17, 0x17, RZ ;  /* 0x0000001711097819 */ /* 0x000fe200000006ff */
[----:B------:R-:W-:-:S04]  /*6b90*/  FADD R17, R25, -12583039 ;  /* 0xcb40007f19117421 */ /* 0x000fc80000000000 */
[----:B------:R-:W1:Y:S01]  /*6ba0*/  MUFU.EX2 R54, R54 ;  /* 0x0000003600367308 */ /* 0x000e620000000800 */
[----:B------:R-:W-:Y:S01]  /*6bb0*/  FFMA R17, R58, 1.4426950216293334961, -R17 ;  /* 0x3fb8aa3b3a117823 */ /* 0x000fe20000000811 */
[----:B0-----:R-:W-:Y:S01]  /*6bc0*/  FMUL R9, R9, R10 ;  /* 0x0000000a09097220 */ /* 0x001fe20000400000 */
[----:B------:R-:W-:Y:S01]  /*6bd0*/  IMAD.SHL.U32 R10, R16, 0x800000, RZ ;  /* 0x00800000100a7824 */ /* 0x000fe200078e00ff */
[----:B------:R-:W-:Y:S01]  /*6be0*/  SHF.L.U32 R16, R21, 0x17, RZ ;  /* 0x0000001715107819 */ /* 0x000fe200000006ff */
[----:B------:R-:W-:Y:S02]  /*6bf0*/  FFMA R58, R58, 1.925963033500011079e-08, R17 ;  /* 0x32a570603a3a7823 */ /* 0x000fe40000000011 */
[----:B------:R-:W-:Y:S01]  /*6c00*/  FMUL R10, R10, R13 ;  /* 0x0000000d0a0a7220 */ /* 0x000fe20000400000 */
[----:B------:R-:W-:Y:S01]  /*6c10*/  FFMA.SAT R13, R62, R11, 0.5 ;  /* 0x3f0000003e0d7423 */ /* 0x000fe2000000200b */
[----:B------:R-:W-:-:S03]  /*6c20*/  FMUL R16, R16, R23 ;  /* 0x0000001710107220 */ /* 0x000fc60000400000 */
[----:B------:R-:W-:-:S04]  /*6c30*/  FFMA.RM R19, R13, R12, 12582913 ;  /* 0x4b4000010d137423 */ /* 0x000fc8000000400c */
[----:B------:R-:W-:Y:S01]  /*6c40*/  FADD R13, R19, -12583039 ;  /* 0xcb40007f130d7421 */ /* 0x000fe20000000000 */
[----:B-1----:R-:W-:Y:S01]  /*6c50*/  FMUL R17, R15, R54 ;  /* 0x000000360f117220 */ /* 0x002fe20000400000 */
[----:B------:R-:W-:Y:S02]  /*6c60*/  IMAD.SHL.U32 R19, R19, 0x800000, RZ ;  /* 0x0080000013137824 */ /* 0x000fe400078e00ff */
        /* <DEDUP_REMOVED lines=8> */
[----:B------:R-:W-:-:S04]  /*6cf0*/  FFMA.SAT R13, R68, R11, 0.5 ;  /* 0x3f000000440d7423 */ /* 0x000fc8000000200b */
[----:B------:R-:W-:Y:S01]  /*6d00*/  FFMA.RM R15, R13, R12, 12582913 ;  /* 0x4b4000010d0f7423 */ /* 0x000fe2000000400c */
[----:B0-----:R-:W-:Y:S01]  /*6d10*/  FMUL R19, R19, R62 ;  /* 0x0000003e13137220 */ /* 0x001fe20000400000 */
[----:B------:R-:W0:Y:S02]  /*6d20*/  MUFU.EX2 R13, R58 ;  /* 0x0000003a000d7308 */ /* 0x000e240000000800 */
[C---:B------:R-:W-:Y:S01]  /*6d30*/  FADD R23, R15.reuse, -12583039 ;  /* 0xcb40007f0f177421 */ /* 0x040fe20000000000 */
[----:B------:R-:W-:-:S03]  /*6d40*/  IMAD.SHL.U32 R15, R15, 0x800000, RZ ;  /* 0x008000000f0f7824 */ /* 0x000fc600078e00ff */
[----:B------:R-:W-:-:S04]  /*6d50*/  FFMA R23, R68, 1.4426950216293334961, -R23 ;  /* 0x3fb8aa3b44177823 */ /* 0x000fc80000000817 */
[----:B------:R-:W-:-:S04]  /*6d60*/  FFMA R23, R68, 1.925963033500011079e-08, R23 ;  /* 0x32a5706044177823 */ /* 0x000fc80000000017 */
[----:B------:R-:W1:Y:S01]  /*6d70*/  MUFU.EX2 R28, R23 ;  /* 0x00000017001c7308 */ /* 0x000e620000000800 */
[----:B0-----:R-:W-:Y:S01]  /*6d80*/  FMUL R18, R18, R13 ;  /* 0x0000000d12127220 */ /* 0x001fe20000400000 */
[----:B------:R-:W-:-:S04]  /*6d90*/  FADD R13, R27, -12583039 ;  /* 0xcb40007f1b0d7421 */ /* 0x000fc80000000000 */
[----:B------:R-:W-:-:S04]  /*6da0*/  FFMA R13, R20, 1.4426950216293334961, -R13 ;  /* 0x3fb8aa3b140d7823 */ /* 0x000fc8000000080d */
[----:B------:R-:W-:Y:S01]  /*6db0*/  FFMA R25, R20, 1.925963033500011079e-08, R13 ;  /* 0x32a5706014197823 */ /* 0x000fe2000000000d */
[----:B------:R-:W-:Y:S01]  /*6dc0*/  FFMA.SAT R13, R66, R11, 0.5 ;  /* 0x3f000000420d7423 */ /* 0x000fe2000000200b */
[----:B------:R-:W-:-:S03]  /*6dd0*/  SHF.L.U32 R20, R21, 0x17, RZ ;  /* 0x0000001715147819 */ /* 0x000fc600000006ff */
[----:B------:R-:W-:Y:S01]  /*6de0*/  FFMA.RM R29, R13, R12, 12582913 ;  /* 0x4b4000010d1d7423 */ /* 0x000fe2000000400c */
[----:B-1----:R-:W-:Y:S01]  /*6df0*/  FMUL R21, R15, R28 ;  /* 0x0000001c0f157220 */ /* 0x002fe20000400000 */
[----:B------:R0:W1:Y:S01]  /*6e00*/  MUFU.EX2 R13, R22 ;  /* 0x00000016000d7308 */ /* 0x0000620000000800 */
[----:B------:R-:W-:Y:S01]  /*6e10*/  FFMA.SAT R15, R72, R11, 0.5 ;  /* 0x3f000000480f7423 */ /* 0x000fe2000000200b */
[----:B------:R-:W-:-:S03]  /*6e20*/  FADD R31, R29, -12583039 ;  /* 0xcb40007f1d1f7421 */ /* 0x000fc60000000000 */
[----:B------:R-:W-:Y:S01]  /*6e30*/  FFMA.RM R15, R15, R12, 12582913 ;  /* 0x4b4000010f0f7423 */ /* 0x000fe2000000400c */
[C---:B------:R-:W-:Y:S02]  /*6e40*/  FFMA R31, R66.reuse, 1.4426950216293334961, -R31 ;  /* 0x3fb8aa3b421f7823 */ /* 0x040fe4000000081f */
[----:B------:R-:W2:Y:S01]  /*6e50*/  MUFU.EX2 R25, R25 ;  /* 0x0000001900197308 */ /* 0x000ea20000000800 */
[----:B------:R-:W-:Y:S01]  /*6e60*/  FADD R23, R15, -12583039 ;  /* 0xcb40007f0f177421 */ /* 0x000fe20000000000 */
[----:B------:R-:W-:Y:S01]  /*6e70*/  FFMA R31, R66, 1.925963033500011079e-08, R31 ;  /* 0x32a57060421f7823 */ /* 0x000fe2000000001f */
[----:B0-----:R-:W-:Y:S01]  /*6e80*/  SHF.L.U32 R22, R27, 0x17, RZ ;  /* 0x000000171b167819 */ /* 0x001fe200000006ff */
[----:B------:R-:W-:Y:S02]  /*6e90*/  IMAD.SHL.U32 R15, R15, 0x800000, RZ ;  /* 0x008000000f0f7824 */ /* 0x000fe400078e00ff */
[C---:B------:R-:W-:Y:S02]  /*6ea0*/  FFMA R23, R72.reuse, 1.4426950216293334961, -R23 ;  /* 0x3fb8aa3b48177823 */ /* 0x040fe40000000817 */
[----:B------:R-:W0:Y:S02]  /*6eb0*/  MUFU.EX2 R28, R31 ;  /* 0x0000001f001c7308 */ /* 0x000e240000000800 */
[----:B------:R-:W-:Y:S01]  /*6ec0*/  FFMA R72, R72, 1.925963033500011079e-08, R23 ;  /* 0x32a5706048487823 */ /* 0x000fe20000000017 */
[----:B-1----:R-:W-:Y:S01]  /*6ed0*/  FMUL R20, R20, R13 ;  /* 0x0000000d14147220 */ /* 0x002fe20000400000 */
[----:B------:R-:W-:Y:S01]  /*6ee0*/  FFMA.SAT R23, R64, R11, 0.5 ;  /* 0x3f00000040177423 */ /* 0x000fe2000000200b */
[----:B------:R-:W-:-:S03]  /*6ef0*/  FADD R13, R33, -12583039 ;  /* 0xcb40007f210d7421 */ /* 0x000fc60000000000 */
[----:B------:R-:W-:Y:S01]  /*6f00*/  FFMA.RM R27, R23, R12, 12582913 ;  /* 0x4b400001171b7423 */ /* 0x000fe2000000400c */
[----:B------:R-:W-:Y:S01]  /*6f10*/  FFMA R13, R70, 1.4426950216293334961, -R13 ;  /* 0x3fb8aa3b460d7823 */ /* 0x000fe2000000080d */
[----:B--2---:R-:W-:Y:S01]  /*6f20*/  FMUL R22, R22, R25 ;  /* 0x0000001916167220 */ /* 0x004fe20000400000 */
[----:B------:R-:W-:Y:S02]  /*6f30*/  IMAD.SHL.U32 R23, R29, 0x800000, RZ ;  /* 0x008000001d177824 */ /* 0x000fe400078e00ff */
[----:B------:R-:W-:Y:S01]  /*6f40*/  FFMA.SAT R25, R24, R11, 0.5 ;  /* 0x3f00000018197423 */ /* 0x000fe2000000200b */
[----:B------:R-:W-:Y:S01]  /*6f50*/  FFMA R13, R70, 1.925963033500011079e-08, R13 ;  /* 0x32a57060460d7823 */ /* 0x000fe2000000000d */
[----:B------:R-:W-:Y:S01]  /*6f60*/  MUFU.EX2 R72, R72 ;  /* 0x0000004800487308 */ /* 0x000fe20000000800 */
[----:B------:R-:W-:Y:S01]  /*6f70*/  FADD R35, R27, -12583039 ;  /* 0xcb40007f1b237421 */ /* 0x000fe20000000000 */
[----:B0-----:R-:W-:Y:S01]  /*6f80*/  FMUL R23, R23, R28 ;  /* 0x0000001c17177220 */ /* 0x001fe20000400000 */
[----:B------:R-:W-:-:S02]  /*6f90*/  FFMA.RM R28, R25, R12, 12582913 ;  /* 0x4b400001191c7423 */ /* 0x000fc4000000400c */
[----:B------:R-:W-:-:S03]  /*6fa0*/  FFMA R35, R64, 1.4426950216293334961, -R35 ;  /* 0x3fb8aa3b40237823 */ /* 0x000fc60000000823 */
[----:B------:R-:W0:Y:S01]  /*6fb0*/  MUFU.EX2 R13, R13 ;  /* 0x0000000d000d7308 */ /* 0x000e220000000800 */
[----:B------:R-:W-:Y:S01]  /*6fc0*/  FADD R25, R28, -12583039 ;  /* 0xcb40007f1c197421 */ /* 0x000fe20000000000 */
[----:B------:R-:W-:-:S03]  /*6fd0*/  FFMA R35, R64, 1.925963033500011079e-08, R35 ;  /* 0x32a5706040237823 */ /* 0x000fc60000000023 */
[----:B------:R-:W-:-:S03]  /*6fe0*/  FFMA R25, R24, 1.4426950216293334961, -R25 ;  /* 0x3fb8aa3b18197823 */ /* 0x000fc60000000819 */
[----:B------:R-:W1:Y:S01]  /*6ff0*/  MUFU.EX2 R35, R35 ;  /* 0x0000002300237308 */ /* 0x000e620000000800 */
[----:B------:R-:W-:Y:S01]  /*7000*/  FFMA R29, R24, 1.925963033500011079e-08, R25 ;  /* 0x32a57060181d7823 */ /* 0x000fe20000000019 */
[----:B------:R-:W-:Y:S01]  /*7010*/  FFMA.SAT R25, R48, R11, 0.5 ;  /* 0x3f00000030197423 */ /* 0x000fe2000000200b */
[----:B------:R-:W-:-:S03]  /*7020*/  SHF.L.U32 R24, R33, 0x17, RZ ;  /* 0x0000001721187819 */ /* 0x000fc600000006ff */
[----:B------:R-:W-:Y:S02]  /*7030*/  FFMA.RM R34, R25, R12, 12582913 ;  /* 0x4b40000119227423 */ /* 0x000fe4000000400c */
[----:B------:R-:W2:Y:S01]  /*7040*/  MUFU.EX2 R32, R29 ;  /* 0x0000001d00207308 */ /* 0x000ea20000000800 */
[----:B0-----:R-:W-:Y:S01]  /*7050*/  FMUL R24, R24, R13 ;  /* 0x0000000d18187220 */ /* 0x001fe20000400000 */
[----:B------:R-:W-:Y:S01]  /*7060*/  FADD R25, R34, -12583039 ;  /* 0xcb40007f22197421 */ /* 0x000fe20000000000 */
[----:B------:R-:W-:-:S03]  /*7070*/  FFMA.SAT R13, R26, R11, 0.5 ;  /* 0x3f0000001a0d7423 */ /* 0x000fc6000000200b */
[----:B------:R-:W-:Y:S01]  /*7080*/  FFMA R25, R48, 1.4426950216293334961, -R25 ;  /* 0x3fb8aa3b30197823 */ /* 0x000fe20000000819 */
[----:B------:R-:W-:-:S03]  /*7090*/  FFMA.RM R13, R13, R12, 12582913 ;  /* 0x4b4000010d0d7423 */ /* 0x000fc6000000400c */
[----:B------:R-:W-:Y:S01]  /*70a0*/  FFMA R48, R48, 1.925963033500011079e-08, R25 ;  /* 0x32a5706030307823 */ /* 0x000fe20000000019 */
[----:B------:R-:W-:Y:S01]  /*70b0*/  FMUL R25, R15, R72 ;  /* 0x000000480f197220 */ /* 0x000fe20000400000 */
[----:B------:R-:W-:Y:S02]  /*70c0*/  FADD R15, R13, -12583039 ;  /* 0xcb40007f0d0f7421 */ /* 0x000fe40000000000 */
[----:B------:R-:W0:Y:S02]  /*70d0*/  MUFU.EX2 R29, R48 ;  /* 0x00000030001d7308 */ /* 0x000e240000000800 */
[----:B------:R-:W-:-:S04]  /*70e0*/  FFMA R15, R26, 1.4426950216293334961, -R15 ;  /* 0x3fb8aa3b1a0f7823 */ /* 0x000fc8000000080f */
[----:B------:R-:W-:Y:S01]  /*70f0*/  FFMA R33, R26, 1.925963033500011079e-08, R15 ;  /* 0x32a570601a217823 */ /* 0x000fe2000000000f */
[----:B------:R-:W-:Y:S01]  /*7100*/  FFMA.SAT R15, R74, R11, 0.5 ;  /* 0x3f0000004a0f7423 */ /* 0x000fe2000000200b */
[----:B------:R-:W-:Y:S01]  /*7110*/  SHF.L.U32 R26, R27, 0x17, RZ ;  /* 0x000000171b1a7819 */ /* 0x000fe200000006ff */
[----:B------:R-:W-:Y:S01]  /*7120*/  IMAD.SHL.U32 R27, R28, 0x800000, RZ ;  /* 0x008000001c1b7824 */ /* 0x000fe200078e00ff */
[----:B------:R-:W-:Y:S01]  /*7130*/  SHF.L.U32 R28, R34, 0x17, RZ ;  /* 0x00000017221c7819 */ /* 0x000fe200000006ff */
[----:B------:R-:W-:Y:S02]  /*7140*/  FFMA.RM R15, R15, R12, 12582913 ;  /* 0x4b4000010f0f7423 */ /* 0x000fe4000000400c */
[----:B-1----:R-:W-:Y:S01]  /*7150*/  FMUL R26, R26, R35 ;  /* 0x000000231a1a7220 */ /* 0x002fe20000400000 */
[----:B--2---:R-:W-:Y:S01]  /*7160*/  FMUL R27, R27, R32 ;  /* 0x000000201b1b7220 */ /* 0x004fe20000400000 */
[C---:B------:R-:W-:Y:S01]  /*7170*/  FADD R31, R15.reuse, -12583039 ;  /* 0xcb40007f0f1f7421 */ /* 0x040fe20000000000 */
[----:B------:R-:W-:Y:S01]  /*7180*/  SHF.L.U32 R15, R15, 0x17, RZ ;  /* 0x000000170f0f7819 */ /* 0x000fe200000006ff */
[----:B0-----:R-:W-:-:S02]  /*7190*/  FMUL R28, R28, R29 ;  /* 0x0000001d1c1c7220 */ /* 0x001fc40000400000 */
        /* <DEDUP_REMOVED lines=11> */
[----:B------:R-:W-:Y:S01]  /*7250*/  FFMA.SAT R35, R30, R11, 0.5 ;  /* 0x3f0000001e237423 */ /* 0x000fe2000000200b */
[----:B------:R-:W0:Y:S02]  /*7260*/  MUFU.EX2 R60, R60 ;  /* 0x0000003c003c7308 */ /* 0x000e240000000800 */
[C---:B------:R-:W-:Y:S01]  /*7270*/  FADD R29, R32.reuse, -12583039 ;  /* 0xcb40007f201d7421 */ /* 0x040fe20000000000 */
[----:B------:R-:W-:-:S03]  /*7280*/  SHF.L.U32 R32, R32, 0x17, RZ ;  /* 0x0000001720207819 */ /* 0x000fc600000006ff */
[----:B------:R-:W-:-:S04]  /*7290*/  FFMA R29, R56, 1.4426950216293334961, -R29 ;  /* 0x3fb8aa3b381d7823 */ /* 0x000fc8000000081d */
[----:B------:R-:W-:Y:S01]  /*72a0*/  FFMA R56, R56, 1.925963033500011079e-08, R29 ;  /* 0x32a5706038387823 */ /* 0x000fe2000000001d */
[----:B------:R-:W-:-:S04]  /*72b0*/  FFMA.SAT R29, R14, R11, 0.5 ;  /* 0x3f0000000e1d7423 */ /* 0x000fc8000000200b */
[-C--:B------:R-:W-:Y:S01]  /*72c0*/  FFMA.RM R11, R29, R12.reuse, 12582913 ;  /* 0x4b4000011d0b7423 */ /* 0x080fe2000000400c */
[----:B------:R-:W-:Y:S01]  /*72d0*/  FFMA.RM R12, R35, R12, 12582913 ;  /* 0x4b400001230c7423 */ /* 0x000fe2000000400c */
[----:B0-----:R-:W-:Y:S02]  /*72e0*/  FMUL R31, R31, R60 ;  /* 0x0000003c1f1f7220 */ /* 0x001fe40000400000 */
[----:B------:R-:W-:-:S04]  /*72f0*/  FADD R29, R11, -12583039 ;  /* 0xcb40007f0b1d7421 */ /* 0x000fc80000000000 */
[----:B------:R-:W-:-:S04]  /*7300*/  FFMA R29, R14, 1.4426950216293334961, -R29 ;  /* 0x3fb8aa3b0e1d7823 */ /* 0x000fc8000000081d */
[----:B------:R-:W-:Y:S01]  /*7310*/  FFMA R34, R14, 1.925963033500011079e-08, R29 ;  /* 0x32a570600e227823 */ /* 0x000fe2000000001d */
[C---:B------:R-:W-:Y:S01]  /*7320*/  FADD R29, R12.reuse, -12583039 ;  /* 0xcb40007f0c1d7421 */ /* 0x040fe20000000000 */
[----:B------:R-:W-:-:S03]  /*7330*/  SHF.L.U32 R12, R12, 0x17, RZ ;  /* 0x000000170c0c7819 */ /* 0x000fc600000006ff */
[C---:B------:R-:W-:Y:S01]  /*7340*/  FFMA R29, R30.reuse, 1.4426950216293334961, -R29 ;  /* 0x3fb8aa3b1e1d7823 */ /* 0x040fe2000000081d */
[----:B------:R-:W-:Y:S03]  /*7350*/  MUFU.EX2 R34, R34 ;  /* 0x0000002200227308 */ /* 0x000fe60000000800 */
[----:B------:R-:W-:Y:S01]  /*7360*/  FFMA R35, R30, 1.925963033500011079e-08, R29 ;  /* 0x32a570601e237823 */ /* 0x000fe2000000001d */
[----:B------:R-:W-:-:S04]  /*7370*/  FADD R29, RZ, R6 ;  /* 0x00000006ff1d7221 */ /* 0x000fc80000000000 */
[----:B------:R-:W-:Y:S01]  /*7380*/  FADD R29, R29, R0 ;  /* 0x000000001d1d7221 */ /* 0x000fe20000000000 */
[----:B------:R-:W-:Y:S03]  /*7390*/  MUFU.EX2 R30, R33 ;  /* 0x00000021001e7308 */ /* 0x000fe60000000800 */
[----:B------:R-:W-:-:S04]  /*73a0*/  FADD R14, R29, R2 ;  /* 0x000000021d0e7221 */ /* 0x000fc80000000000 */
[----:B------:R-:W-:Y:S01]  /*73b0*/  FADD R29, R14, R3 ;  /* 0x000000030e1d7221 */ /* 0x000fe20000000000 */
[----:B------:R-:W0:Y:S03]  /*73c0*/  MUFU.EX2 R33, R56 ;  /* 0x0000003800217308 */ /* 0x000e260000000800 */
[----:B------:R-:W-:-:S04]  /*73d0*/  FADD R14, R29, R4 ;  /* 0x000000041d0e7221 */ /* 0x000fc80000000000 */
        /* <DEDUP_REMOVED lines=41> */
.L_x_10988:
        /* <DEDUP_REMOVED lines=11> */
[----:B0-----:R-:W-:Y:S05]  /*7720*/  CALL.REL.NOINC `($__internal_170_$__cuda_sm3x_div_rn_noftz_f32_slowpath) ;  /* 0x0000003000d47944 */ /* 0x001fea0003c00000 */
[----:B------:R-:W-:-:S07]  /*7730*/  IMAD.MOV.U32 R14, RZ, RZ, R6 ;  /* 0x000000ffff0e7224 */ /* 0x000fce00078e0006 */
.L_x_10919:
[----:B------:R-:W-:Y:S05]  /*7740*/  BSYNC.RECONVERGENT B3 ;  /* 0x0000000000037941 */ /* 0x000fea0003800200 */
.L_x_10918:
        /* <DEDUP_REMOVED lines=11> */
[----:B0-----:R-:W-:Y:S05]  /*7800*/  CALL.REL.NOINC `($__internal_170_$__cuda_sm3x_div_rn_noftz_f32_slowpath) ;  /* 0x00000030009c7944 */ /* 0x001fea0003c00000 */
[----:B------:R-:W-:-:S07]  /*7810*/  IMAD.MOV.U32 R15, RZ, RZ, R6 ;  /* 0x000000ffff0f7224 */ /* 0x000fce00078e0006 */
.L_x_10921:
[----:B------:R-:W-:Y:S05]  /*7820*/  BSYNC.RECONVERGENT B3 ;  /* 0x0000000000037941 */ /* 0x000fea0003800200 */
.L_x_10920:
        /* <DEDUP_REMOVED lines=13> */
.L_x_10923:
[----:B------:R-:W-:Y:S05]  /*7900*/  BSYNC.RECONVERGENT B3 ;  /* 0x0000000000037941 */ /* 0x000fea0003800200 */
.L_x_10922:
        /* <DEDUP_REMOVED lines=13> */
.L_x_10925:
[----:B------:R-:W-:Y:S05]  /*79e0*/  BSYNC.RECONVERGENT B3 ;  /* 0x0000000000037941 */ /* 0x000fea0003800200 */
.L_x_10924:
        /* <DEDUP_REMOVED lines=13> */
.L_x_10927:
[----:B------:R-:W-:Y:S05]  /*7ac0*/  BSYNC.RECONVERGENT B3 ;  /* 0x0000000000037941 */ /* 0x000fea0003800200 */
.L_x_10926:
        /* <DEDUP_REMOVED lines=13> */
.L_x_10929:
[----:B------:R-:W-:Y:S05]  /*7ba0*/  BSYNC.RECONVERGENT B3 ;  /* 0x0000000000037941 */ /* 0x000fea0003800200 */
.L_x_10928:
        /* <DEDUP_REMOVED lines=13> */
.L_x_10931:
[----:B------:R-:W-:Y:S05]  /*7c80*/  BSYNC.RECONVERGENT B3 ;  /* 0x0000000000037941 */ /* 0x000fea0003800200 */
.L_x_10930:
        /* <DEDUP_REMOVED lines=13> */
.L_x_10933:
[----:B------:R-:W-:Y:S05]  /*7d60*/  BSYNC.RECONVERGENT B3 ;  /* 0x0000000000037941 */ /* 0x000fea0003800200 */
.L_x_10932:
        /* <DEDUP_REMOVED lines=13> */
.L_x_10935:
[----:B------:R-:W-:Y:S05]  /*7e40*/  BSYNC.RECONVERGENT B3 ;  /* 0x0000000000037941 */ /* 0x000fea0003800200 */
.L_x_10934:
        /* <DEDUP_REMOVED lines=13> */
.L_x_10937:
[----:B------:R-:W-:Y:S05]  /*7f20*/  BSYNC.RECONVERGENT B3 ;  /* 0x0000000000037941 */ /* 0x000fea0003800200 */
.L_x_10936:
        /* <DEDUP_REMOVED lines=13> */
.L_x_10939:
[----:B------:R-:W-:Y:S05]  /*8000*/  BSYNC.RECONVERGENT B3 ;  /* 0x0000000000037941 */ /* 0x000fea0003800200 */
.L_x_10938:
        /* <DEDUP_REMOVED lines=12> */
[----:B------:R-:W-:-:S07]  /*80d0*/  MOV R10, R6 ;  /* 0x00000006000a7202 */ /* 0x000fce0000000f00 */
.L_x_10941:
[----:B------:R-:W-:Y:S05]  /*80e0*/  BSYNC.RECONVERGENT B3 ;  /* 0x0000000000037941 */ /* 0x000fea0003800200 */
.L_x_10940:
        /* <DEDUP_REMOVED lines=11> */
[----:B0-----:R-:W-:Y:S05]  /*81a0*/  CALL.REL.NOINC `($__internal_170_$__cuda_sm3x_div_rn_noftz_f32_slowpath) ;  /* 0x0000002800347944 */ /* 0x001fea0003c00000 */
[----:B------:R-:W-:-:S07]  /*81b0*/  MOV R16, R6 ;  /* 0x0000000600107202 */ /* 0x000fce0000000f00 */
.L_x_10943:
[----:B------:R-:W-:Y:S05]  /*81c0*/  BSYNC.RECONVERGENT B3 ;  /* 0x0000000000037941 */ /* 0x000fea0003800200 */
.L_x_10942:
        /* <DEDUP_REMOVED lines=13> */
.L_x_10945:
[----:B------:R-:W-:Y:S05]  /*82a0*/  BSYNC.RECONVERGENT B3 ;  /* 0x0000000000037941 */ /* 0x000fea0003800200 */
.L_x_10944:
        /* <DEDUP_REMOVED lines=13> */
.L_x_10947:
[----:B------:R-:W-:Y:S05]  /*8380*/  BSYNC.RECONVERGENT B3 ;  /* 0x0000000000037941 */ /* 0x000fea0003800200 */
.L_x_10946:
        /* <DEDUP_REMOVED lines=13> */
.L_x_10949:
[----:B------:R-:W-:Y:S05]  /*8460*/  BSYNC.RECONVERGENT B3 ;  /* 0x0000000000037941 */ /* 0x000fea0003800200 */
.L_x_10948:
        /* <DEDUP_REMOVED lines=13> */
.L_x_10951:
[----:B------:R-:W-:Y:S05]  /*8540*/  BSYNC.RECONVERGENT B3 ;  /* 0x0000000000037941 */ /* 0x000fea0003800200 */
.L_x_10950:
        /* <DEDUP_REMOVED lines=13> */
.L_x_10953:
[----:B------:R-:W-:Y:S05]  /*8620*/  BSYNC.RECONVERGENT B3 ;  /* 0x0000000000037941 */ /* 0x000fea0003800200 */
.L_x_10952:
        /* <DEDUP_REMOVED lines=13> */
.L_x_10955:
[----:B------:R-:W-:Y:S05]  /*8700*/  BSYNC.RECONVERGENT B3 ;  /* 0x0000000000037941 */ /* 0x000fea0003800200 */
.L_x_10954:
        /* <DEDUP_REMOVED lines=13> */
.L_x_10957:
[----:B------:R-:W-:Y:S05]  /*87e0*/  BSYNC.RECONVERGENT B3 ;  /* 0x0000000000037941 */ /* 0x000fea0003800200 */
.L_x_10956:
        /* <DEDUP_REMOVED lines=13> */
.L_x_10959:
[----:B------:R-:W-:Y:S05]  /*88c0*/  BSYNC.RECONVERGENT B3 ;  /* 0x0000000000037941 */ /* 0x000fea0003800200 */
.L_x_10958:
        /* <DEDUP_REMOVED lines=13> */
.L_x_10961:
[----:B------:R-:W-:Y:S05]  /*89a0*/  BSYNC.RECONVERGENT B3 ;  /* 0x0000000000037941 */ /* 0x000fea0003800200 */
.L_x_10960:
        /* <DEDUP_REMOVED lines=13> */
.L_x_10963:
[----:B------:R-:W-:Y:S05]  /*8a80*/  BSYNC.RECONVERGENT B3 ;  /* 0x0000000000037941 */ /* 0x000fea0003800200 */
.L_x_10962:
        /* <DEDUP_REMOVED lines=13> */
.L_x_10965:
[----:B------:R-:W-:Y:S05]  /*8b60*/  BSYNC.RECONVERGENT B3 ;  /* 0x0000000000037941 */ /* 0x000fea0003800200 */
.L_x_10964:
        /* <DEDUP_REMOVED lines=13> */
.L_x_10967:
[----:B------:R-:W-:Y:S05]  /*8c40*/  BSYNC.RECONVERGENT B3 ;  /* 0x0000000000037941 */ /* 0x000fea0003800200 */
.L_x_10966:
        /* <DEDUP_REMOVED lines=13> */
.L_x_10969:
[----:B------:R-:W-:Y:S05]  /*8d20*/  BSYNC.RECONVERGENT B3 ;  /* 0x0000000000037941 */ /* 0x000fea0003800200 */
.L_x_10968:
        /* <DEDUP_REMOVED lines=13> */
.L_x_10971:
[----:B------:R-:W-:Y:S05]  /*8e00*/  BSYNC.RECONVERGENT B3 ;  /* 0x0000000000037941 */ /* 0x000fea0003800200 */
.L_x_10970:
        /* <DEDUP_REMOVED lines=13> */
.L_x_10973:
[----:B------:R-:W-:Y:S05]  /*8ee0*/  BSYNC.RECONVERGENT B3 ;  /* 0x0000000000037941 */ /* 0x000fea0003800200 */
.L_x_10972:
        /* <DEDUP_REMOVED lines=13> */
.L_x_10975:
[----:B------:R-:W-:Y:S05]  /*8fc0*/  BSYNC.RECONVERGENT B3 ;  /* 0x0000000000037941 */ /* 0x000fea0003800200 */
.L_x_10974:
        /* <DEDUP_REMOVED lines=69> */
.L_x_10916:
[----:B------:R-:W-:Y:S05]  /*9420*/  EXIT ;  /* 0x000000000000794d */ /* 0x000fea0003800000 */
.L_x_10917:
[----:B------:R-:W-:Y:S01]  /*9430*/  HFMA2 R11, -RZ, RZ, 0, 1.847743988037109375e-06 ;  /* 0x0000001fff0b7431 */ /* 0x000fe200000001ff */
[----:B------:R-:W-:Y:S01]  /*9440*/  BSSY B1, `(.L_x_10977) ;  /* 0x0000006000017945 */ /* 0x000fe20003800000 */
[----:B------:R-:W-:Y:S01]  /*9450*/  MOV R12, 0x10 ;  /* 0x00000010000c7802 */ /* 0x000fe20000000f00 */
[----:B------:R-:W-:-:S07]  /*9460*/  IMAD.MOV.U32 R15, RZ, RZ, -0x1 ;  /* 0xffffffffff0f7424 */ /* 0x000fce00078e00ff */
[----:B------:R-:W-:Y:S05]  /*9470*/  WARPSYNC.COLLECTIVE R15, `(.L_x_10978) ;  /* 0x000000000f087348 */ /* 0x000fea0003c00000 */
[----:B------:R0:W1:Y:S02]  /*9480*/  SHFL.BFLY P6, R14, R13, R12, R11 ;  /* 0x0c00000c0d0e7389 */ /* 0x00006400000c000b */
[----:B01----:R-:W-:Y:S05]  /*9490*/  ENDCOLLECTIVE ;  /* 0x000000000000791b */ /* 0x003fea0003800000 */
.L_x_10978:
[----:B------:R-:W-:Y:S05]  /*94a0*/  BSYNC B1 ;  /* 0x0000000000017941 */ /* 0x000fea0003800000 */
.L_x_10977:
[----:B------:R-:W-:Y:S01]  /*94b0*/  HFMA2 R11, -RZ, RZ, 0, 1.847743988037109375e-06 ;  /* 0x0000001fff0b7431 */ /* 0x000fe200000001ff */
[----:B------:R-:W-:Y:S01]  /*94c0*/  FMNMX R13, R13, R14, !PT ;  /* 0x0000000e0d0d7209 */ /* 0x000fe20007800000 */
[----:B------:R-:W-:Y:S01]  /*94d0*/  IMAD.MOV.U32 R15, RZ, RZ, -0x1 ;  /* 0xffffffffff0f7424 */ /* 0x000fe200078e00ff */
[----:B------:R-:W-:Y:S02]  /*94e0*/  MOV R12, 0x8 ;  /* 0x00000008000c7802 */ /* 0x000fe40000000f00 */
[----:B------:R-:W-:-:S07]  /*94f0*/  MOV R33, 0x437c0000 ;  /* 0x437c000000217802 */ /* 0x000fce0000000f00 */
[----:B------:R-:W-:Y:S05]  /*9500*/  WARPSYNC.COLLECTIVE R15, `(.L_x_10979) ;  /* 0x000000000f087348 */ /* 0x000fea0003c00000 */
[----:B------:R0:W1:Y:S02]  /*9510*/  SHFL.BFLY P6, R14, R13, R12, R11 ;  /* 0x0c00000c0d0e7389 */ /* 0x00006400000c000b */
[----:B01----:R-:W-:Y:S05]  /*9520*/  ENDCOLLECTIVE ;  /* 0x000000000000791b */ /* 0x003fea0003800000 */
.L_x_10979:
[----:B------:R-:W-:Y:S01]  /*9530*/  HFMA2 R12, -RZ, RZ, 0, 2.384185791015625e-07 ;  /* 0x00000004ff0c7431 */ /* 0x000fe200000001ff */
[----:B------:R-:W-:-:S04]  /*9540*/  FMNMX R0, R13, R14, !PT ;  /* 0x0000000e0d007209 */ /* 0x000fc80007800000 */
[----:B------:R-:W-:-:S07]  /*9550*/  MOV R13, R0 ;  /* 0x00000000000d7202 */ /* 0x000fce0000000f00 */
[----:B------:R-:W-:Y:S05]  /*9560*/  WARPSYNC.COLLECTIVE R15, `(.L_x_10980) ;  /* 0x000000000f087348 */ /* 0x000fea0003c00000 */
[----:B------:R0:W1:Y:S02]  /*9570*/  SHFL.BFLY P6, R14, R13, R12, R11 ;  /* 0x0c00000c0d0e7389 */ /* 0x00006400000c000b */
[----:B01----:R-:W-:Y:S05]  /*9580*/  ENDCOLLECTIVE ;  /* 0x000000000000791b */ /* 0x003fea0003800000 */
.L_x_10980:
[----:B------:R-:W-:Y:S02]  /*9590*/  MOV R12, 0x2 ;  /* 0x00000002000c7802 */ /* 0x000fe40000000f00 */
[----:B------:R-:W-:-:S05]  /*95a0*/  FMNMX R2, R0, R14, !PT ;  /* 0x0000000e00027209 */ /* 0x000fca0007800000 */
[----:B------:R-:W-:-:S07]  /*95b0*/  IMAD.MOV.U32 R13, RZ, RZ, R2 ;  /* 0x000000ffff0d7224 */ /* 0x000fce00078e0002 */
[----:B------:R-:W-:Y:S05]  /*95c0*/  WARPSYNC.COLLECTIVE R15, `(.L_x_10981) ;  /* 0x000000000f087348 */ /* 0x000fea0003c00000 */
[----:B------:R0:W1:Y:S02]  /*95d0*/  SHFL.BFLY P6, R14, R13, R12, R11 ;  /* 0x0c00000c0d0e7389 */ /* 0x00006400000c000b */
[----:B01----:R-:W-:Y:S05]  /*95e0*/  ENDCOLLECTIVE ;  /* 0x000000000000791b */ /* 0x003fea0003800000 */
.L_x_10981:
[----:B------:R-:W-:Y:S01]  /*95f0*/  IMAD.MOV.U32 R12, RZ, RZ, 0x1 ;  /* 0x00000001ff0c7424 */ /* 0x000fe200078e00ff */
[----:B------:R-:W-:-:S04]  /*9600*/  FMNMX R3, R2, R14, !PT ;  /* 0x0000000e02037209 */ /* 0x000fc80007800000 */
[----:B------:R-:W-:-:S07]  /*9610*/  MOV R13, R3 ;  /* 0x00000003000d7202 */ /* 0x000fce0000000f00 */
[----:B------:R-:W-:Y:S05]  /*9620*/  WARPSYNC.COLLECTIVE R15, `(.L_x_10982) ;  /* 0x000000000f087348 */ /* 0x000fea0003c00000 */
[----:B------:R0:W1:Y:S02]  /*9630*/  SHFL.BFLY P6, R14, R13, R12, R11 ;  /* 0x0c00000c0d0e7389 */ /* 0x00006400000c000b */
[----:B01----:R-:W-:Y:S05]  /*9640*/  ENDCOLLECTIVE ;  /* 0x000000000000791b */ /* 0x003fea0003800000 */
.L_x_10982:
        /* <DEDUP_REMOVED lines=34> */
[----:B------:R-:W-:-:S02]  /*9870*/  IMAD.SHL.U32 R6, R6, 0x800000, RZ ;  /* 0x0080000006067824 */ /* 0x000fc400078e00ff */
[-C--:B------:R-:W-:Y:S01]  /*9880*/  FFMA.SAT R24, R68, R15.reuse, 0.5 ;  /* 0x3f00000044187423 */ /* 0x080fe2000000200f */
[-C--:B------:R-:W-:Y:S01]  /*9890*/  FFMA.SAT R26, R66, R15.reuse, 0.5 ;  /* 0x3f000000421a7423 */ /* 0x080fe2000000200f */
[----:B------:R-:W-:Y:S01]  /*98a0*/  FFMA R9, R0, 1.4426950216293334961, -R9 ;  /* 0x3fb8aa3b00097823 */ /* 0x000fe20000000809 */
[----:B------:R-:W-:Y:S01]  /*98b0*/  FFMA.SAT R34, R14, R15, 0.5 ;  /* 0x3f0000000e227423 */ /* 0x000fe2000000200f */
[-C--:B------:R-:W-:Y:S01]  /*98c0*/  FFMA.RM R24, R24, R33.reuse, 12582913 ;  /* 0x4b40000118187423 */ /* 0x080fe20000004021 */
[----:B------:R-:W-:Y:S01]  /*98d0*/  FFMA.RM R26, R26, R33, 12582913 ;  /* 0x4b4000011a1a7423 */ /* 0x000fe20000004021 */
[----:B------:R-:W-:Y:S01]  /*98e0*/  FFMA R9, R0, 1.925963033500011079e-08, R9 ;  /* 0x32a5706000097823 */ /* 0x000fe20000000009 */
[----:B------:R-:W-:-:S03]  /*98f0*/  FFMA.SAT R0, R10, R15, 0.5 ;  /* 0x3f0000000a007423 */ /* 0x000fc6000000200f */
[----:B------:R-:W-:Y:S01]  /*9900*/  SHF.L.U32 R23, R26, 0x17, RZ ;  /* 0x000000171a177819 */ /* 0x000fe200000006ff */
        /* <DEDUP_REMOVED lines=54> */
[----:B------:R-:W-:Y:S02]  /*9c70*/  FFMA.SAT R10, R38, R15, 0.5 ;  /* 0x3f000000260a7423 */ /* 0x000fe4000000200f */
[----:B------:R1:W2:Y:S02]  /*9c80*/  MUFU.EX2 R9, R16 ;  /* 0x0000001000097308 */ /* 0x0002a40000000800 */
[----:B------:R-:W-:Y:S01]  /*9c90*/  FFMA.RM R10, R10, R33, 12582913 ;  /* 0x4b4000010a0a7423 */ /* 0x000fe20000004021 */
[----:B0-----:R-:W-:Y:S01]  /*9ca0*/  FMUL R7, R7, R20 ;  /* 0x0000001407077220 */ /* 0x001fe20000400000 */
[----:B------:R-:W-:-:S04]  /*9cb0*/  FFMA.SAT R20, R62, R15, 0.5 ;  /* 0x3f0000003e147423 */ /* 0x000fc8000000200f */
[----:B------:R-:W-:Y:S01]  /*9cc0*/  FFMA.RM R20, R20, R33, 12582913 ;  /* 0x4b40000114147423 */ /* 0x000fe20000004021 */
[----:B-1----:R-:W-:-:S04]  /*9cd0*/  FFMA.SAT R16, R52, R15, 0.5 ;  /* 0x3f00000034107423 */ /* 0x002fc8000000200f */
[----:B------:R-:W-:Y:S01]  /*9ce0*/  FFMA.RM R16, R16, R33, 12582913 ;  /* 0x4b40000110107423 */ /* 0x000fe20000004021 */
[----:B--2---:R-:W-:Y:S01]  /*9cf0*/  FMUL R8, R8, R9 ;  /* 0x0000000908087220 */ /* 0x004fe20000400000 */
[----:B------:R-:W-:Y:S02]  /*9d00*/  FADD R9, R10, -12583039 ;  /* 0xcb40007f0a097421 */ /* 0x000fe40000000000 */
[C---:B------:R-:W-:Y:S01]  /*9d10*/  FADD R19, R16.reuse, -12583039 ;  /* 0xcb40007f10137421 */ /* 0x040fe20000000000 */
[----:B------:R-:W-:Y:S01]  /*9d20*/  SHF.L.U32 R16, R16, 0x17, RZ ;  /* 0x0000001710107819 */ /* 0x000fe200000006ff */
[----:B------:R-:W-:Y:S02]  /*9d30*/  FFMA R9, R38, 1.4426950216293334961, -R9 ;  /* 0x3fb8aa3b26097823 */ /* 0x000fe40000000809 */
[----:B------:R-:W-:Y:S02]  /*9d40*/  FFMA R19, R52, 1.4426950216293334961, -R19 ;  /* 0x3fb8aa3b34137823 */ /* 0x000fe40000000813 */
[----:B------:R-:W-:Y:S01]  /*9d50*/  FFMA R38, R38, 1.925963033500011079e-08, R9 ;  /* 0x32a5706026267823 */ /* 0x000fe20000000009 */
[----:B------:R-:W-:Y:S01]  /*9d60*/  SHF.L.U32 R9, R10, 0x17, RZ ;  /* 0x000000170a097819 */ /* 0x000fe200000006ff */
[----:B------:R-:W-:Y:S01]  /*9d70*/  FFMA.SAT R10, R18, R15, 0.5 ;  /* 0x3f000000120a7423 */ /* 0x000fe2000000200f */
[----:B------:R-:W-:-:S03]  /*9d80*/  FFMA R19, R52, 1.925963033500011079e-08, R19 ;  /* 0x32a5706034137823 */ /* 0x000fc60000000013 */
        /* <DEDUP_REMOVED lines=47> */
[C---:B------:R-:W-:Y:S01]  /*a080*/  FADD R24, R22.reuse, -12583039 ;  /* 0xcb40007f16187421 */ /* 0x040fe20000000000 */
[----:B------:R-:W-:-:S03]  /*a090*/  SHF.L.U32 R22, R22, 0x17, RZ ;  /* 0x0000001716167819 */ /* 0x000fc600000006ff */
[C---:B------:R-:W-:Y:S01]  /*a0a0*/  FFMA R24, R11.reuse, 1.4426950216293334961, -R24 ;  /* 0x3fb8aa3b0b187823 */ /* 0x040fe20000000818 */
[----:B------:R-:W0:Y:S03]  /*a0b0*/  MUFU.EX2 R68, R68 ;  /* 0x0000004400447308 */ /* 0x000e260000000800 */
[----:B------:R-:W-:-:S05]  /*a0c0*/  FFMA R24, R11, 1.925963033500011079e-08, R24 ;  /* 0x32a570600b187823 */ /* 0x000fca0000000018 */
[----:B------:R1:W2:Y:S02]  /*a0d0*/  MUFU.EX2 R11, R24 ;  /* 0x00000018000b7308 */ /* 0x0002a40000000800 */
[----:B-1----:R-:W-:Y:S01]  /*a0e0*/  FFMA.SAT R24, R70, R15, 0.5 ;  /* 0x3f00000046187423 */ /* 0x002fe2000000200f */
[----:B0-----:R-:W-:-:S03]  /*a0f0*/  FMUL R21, R21, R68 ;  /* 0x0000004415157220 */ /* 0x001fc60000400000 */
[----:B------:R-:W-:Y:S01]  /*a100*/  FFMA.RM R24, R24, R33, 12582913 ;  /* 0x4b40000118187423 */ /* 0x000fe20000004021 */
[----:B--2---:R-:W-:Y:S01]  /*a110*/  FMUL R22, R22, R11 ;  /* 0x0000000b16167220 */ /* 0x004fe20000400000 */
[----:B------:R-:W-:Y:S01]  /*a120*/  FADD R11, R26, -12583039 ;  /* 0xcb40007f1a0b7421 */ /* 0x000fe20000000000 */
[----:B------:R-:W-:Y:S01]  /*a130*/  FFMA.SAT R26, R72, R15, 0.5 ;  /* 0x3f000000481a7423 */ /* 0x000fe2000000200f */
[C---:B------:R-:W-:Y:S01]  /*a140*/  FADD R25, R24.reuse, -12583039 ;  /* 0xcb40007f18197421 */ /* 0x040fe20000000000 */
[----:B------:R-:W-:Y:S02]  /*a150*/  IMAD.SHL.U32 R24, R24, 0x800000, RZ ;  /* 0x0080000018187824 */ /* 0x000fe400078e00ff */
[----:B------:R-:W-:Y:S01]  /*a160*/  FFMA R11, R66, 1.4426950216293334961, -R11 ;  /* 0x3fb8aa3b420b7823 */ /* 0x000fe2000000080b */
[----:B------:R-:W-:Y:S01]  /*a170*/  FFMA.RM R26, R26, R33, 12582913 ;  /* 0x4b4000011a1a7423 */ /* 0x000fe20000004021 */
[----:B------:R-:W-:Y:S02]  /*a180*/  FFMA R25, R70, 1.4426950216293334961, -R25 ;  /* 0x3fb8aa3b46197823 */ /* 0x000fe40000000819 */
[----:B------:R-:W-:-:S02]  /*a190*/  FFMA R11, R66, 1.925963033500011079e-08, R11 ;  /* 0x32a57060420b7823 */ /* 0x000fc4000000000b */
[----:B------:R-:W-:Y:S02]  /*a1a0*/  FFMA R70, R70, 1.925963033500011079e-08, R25 ;  /* 0x32a5706046467823 */ /* 0x000fe40000000019 */
[----:B------:R0:W1:Y:S08]  /*a1b0*/  MUFU.EX2 R28, R11 ;  /* 0x0000000b001c7308 */ /* 0x0000700000000800 */
[----:B------:R-:W2:Y:S01]  /*a1c0*/  MUFU.EX2 R25, R70 ;  /* 0x0000004600197308 */ /* 0x000ea20000000800 */
[----:B0-----:R-:W-:-:S04]  /*a1d0*/  FADD R11, R26, -12583039 ;  /* 0xcb40007f1a0b7421 */ /* 0x001fc80000000000 */
[----:B------:R-:W-:-:S04]  /*a1e0*/  FFMA R11, R72, 1.4426950216293334961, -R11 ;  /* 0x3fb8aa3b480b7823 */ /* 0x000fc8000000080b */
[----:B------:R-:W-:Y:S01]  /*a1f0*/  FFMA R11, R72, 1.925963033500011079e-08, R11 ;  /* 0x32a57060480b7823 */ /* 0x000fe2000000000b */
[----:B-1----:R-:W-:-:S03]  /*a200*/  FMUL R23, R23, R28 ;  /* 0x0000001c17177220 */ /* 0x002fc60000400000 */
[----:B------:R-:W0:Y:S01]  /*a210*/  MUFU.EX2 R28, R11 ;  /* 0x0000000b001c7308 */ /* 0x000e220000000800 */
[----:B--2---:R-:W-:Y:S01]  /*a220*/  FMUL R24, R24, R25 ;  /* 0x0000001918187220 */ /* 0x004fe20000400000 */
[----:B------:R-:W-:Y:S01]  /*a230*/  SHF.L.U32 R25, R26, 0x17, RZ ;  /* 0x000000171a197819 */ /* 0x000fe200000006ff */
[----:B------:R-:W-:-:S04]  /*a240*/  FFMA.SAT R26, R64, R15, 0.5 ;  /* 0x3f000000401a7423 */ /* 0x000fc8000000200f */
[----:B------:R-:W-:-:S04]  /*a250*/  FFMA.RM R26, R26, R33, 12582913 ;  /* 0x4b4000011a1a7423 */ /* 0x000fc80000004021 */
[C---:B------:R-:W-:Y:S01]  /*a260*/  FADD R27, R26.reuse, -12583039 ;  /* 0xcb40007f1a1b7421 */ /* 0x040fe20000000000 */
[----:B------:R-:W-:Y:S01]  /*a270*/  SHF.L.U32 R26, R26, 0x17, RZ ;  /* 0x000000171a1a7819 */ /* 0x000fe200000006ff */
[----:B0-----:R-:W-:Y:S01]  /*a280*/  FMUL R25, R25, R28 ;  /* 0x0000001c19197220 */ /* 0x001fe20000400000 */
[----:B------:R-:W-:Y:S01]  /*a290*/  FFMA.SAT R28, R12, R15, 0.5 ;  /* 0x3f0000000c1c7423 */ /* 0x000fe2000000200f */
[----:B------:R-:W-:-:S03]  /*a2a0*/  FFMA R27, R64, 1.4426950216293334961, -R27 ;  /* 0x3fb8aa3b401b7823 */ /* 0x000fc6000000081b */
[----:B------:R-:W-:Y:S01]  /*a2b0*/  FFMA.RM R28, R28, R33, 12582913 ;  /* 0x4b4000011c1c7423 */ /* 0x000fe20000004021 */
[----:B------:R-:W-:-:S03]  /*a2c0*/  FFMA R64, R64, 1.925963033500011079e-08, R27 ;  /* 0x32a5706040407823 */ /* 0x000fc6000000001b */
[----:B------:R-:W-:Y:S01]  /*a2d0*/  FADD R11, R28, -12583039 ;  /* 0xcb40007f1c0b7421 */ /* 0x000fe20000000000 */
[----:B------:R-:W0:Y:S03]  /*a2e0*/  MUFU.EX2 R27, R64 ;  /* 0x00000040001b7308 */ /* 0x000e260000000800 */
[----:B------:R-:W-:-:S04]  /*a2f0*/  FFMA R11, R12, 1.4426950216293334961, -R11 ;  /* 0x3fb8aa3b0c0b7823 */ /* 0x000fc8000000080b */
[----:B------:R-:W-:-:S04]  /*a300*/  FFMA R11, R12, 1.925963033500011079e-08, R11 ;  /* 0x32a570600c0b7823 */ /* 0x000fc8000000000b */
[----:B------:R-:W1:Y:S01]  /*a310*/  MUFU.EX2 R12, R11 ;  /* 0x0000000b000c7308 */ /* 0x000e620000000800 */
[----:B0-----:R-:W-:Y:S01]  /*a320*/  FMUL R26, R26, R27 ;  /* 0x0000001b1a1a7220 */ /* 0x001fe20000400000 */
[----:B------:R-:W-:-:S04]  /*a330*/  IMAD.SHL.U32 R27, R28, 0x800000, RZ ;  /* 0x008000001c1b7824 */ /* 0x000fc800078e00ff */
        /* <DEDUP_REMOVED lines=52> */
[----:B------:R-:W-:Y:S01]  /*a680*/  FFMA R14, R14, 1.925963033500011079e-08, R11 ;  /* 0x32a570600e0e7823 */ /* 0x000fe2000000000b */
[----:B------:R-:W-:-:S04]  /*a690*/  FADD R11, RZ, R6 ;  /* 0x00000006ff0b7221 */ /* 0x000fc80000000000 */
[----:B------:R-:W0:Y:S01]  /*a6a0*/  MUFU.EX2 R13, R13 ;  /* 0x0000000d000d7308 */ /* 0x000e220000000800 */
[----:B------:R-:W-:-:S07]  /*a6b0*/  FADD R11, R11, R0 ;  /* 0x000000000b0b7221 */ /* 0x000fce0000000000 */
[----:B------:R-:W1:Y:S01]  /*a6c0*/  MUFU.EX2 R14, R14 ;  /* 0x0000000e000e7308 */ /* 0x000e620000000800 */
[----:B0-----:R-:W-:Y:S01]  /*a6d0*/  FMUL R34, R12, R13 ;  /* 0x0000000d0c227220 */ /* 0x001fe20000400000 */
        /* <DEDUP_REMOVED lines=33> */
.L_x_10983:
[----:B------:R-:W-:Y:S02]  /*a8f0*/  IMAD.MOV.U32 R12, RZ, RZ, 0x8 ;  /* 0x00000008ff0c7424 */ /* 0x000fe400078e00ff */
[----:B------:R-:W-:-:S05]  /*a900*/  FADD R35, R13, R14 ;  /* 0x0000000e0d237221 */ /* 0x000fca0000000000 */
[----:B------:R-:W-:-:S07]  /*a910*/  MOV R13, R35 ;  /* 0x00000023000d7202 */ /* 0x000fce0000000f00 */
[----:B------:R-:W-:Y:S05]  /*a920*/  WARPSYNC.COLLECTIVE R15, `(.L_x_10984) ;  /* 0x000000000f087348 */ /* 0x000fea0003c00000 */
[----:B------:R0:W1:Y:S02]  /*a930*/  SHFL.BFLY P6, R14, R13, R12, R11 ;  /* 0x0c00000c0d0e7389 */ /* 0x00006400000c000b */
[----:B01----:R-:W-:Y:S05]  /*a940*/  ENDCOLLECTIVE ;  /* 0x000000000000791b */ /* 0x003fea0003800000 */
.L_x_10984:
[----:B------:R-:W-:Y:S02]  /*a950*/  HFMA2 R12, -RZ, RZ, 0, 2.384185791015625e-07 ;  /* 0x00000004ff0c7431 */ /* 0x000fe400000001ff */
[----:B------:R-:W-:-:S05]  /*a960*/  FADD R38, R35, R14 ;  /* 0x0000000e23267221 */ /* 0x000fca0000000000 */
[----:B------:R-:W-:-:S07]  /*a970*/  MOV R13, R38 ;  /* 0x00000026000d7202 */ /* 0x000fce0000000f00 */
[----:B------:R-:W-:Y:S05]  /*a980*/  WARPSYNC.COLLECTIVE R15, `(.L_x_10985) ;  /* 0x000000000f087348 */ /* 0x000fea0003c00000 */
[----:B------:R0:W1:Y:S02]  /*a990*/  SHFL.BFLY P6, R14, R13, R12, R11 ;  /* 0x0c00000c0d0e7389 */ /* 0x00006400000c000b */
[----:B01----:R-:W-:Y:S05]  /*a9a0*/  ENDCOLLECTIVE ;  /* 0x000000000000791b */ /* 0x003fea0003800000 */
.L_x_10985:
[----:B------:R-:W-:Y:S01]  /*a9b0*/  MOV R12, 0x2 ;  /* 0x00000002000c7802 */ /* 0x000fe20000000f00 */
[----:B------:R-:W-:-:S04]  /*a9c0*/  FADD R39, R38, R14 ;  /* 0x0000000e26277221 */ /* 0x000fc80000000000 */
[----:B------:R-:W-:-:S07]  /*a9d0*/  IMAD.MOV.U32 R13, RZ, RZ, R39 ;  /* 0x000000ffff0d7224 */ /* 0x000fce00078e0027 */
[----:B------:R-:W-:Y:S05]  /*a9e0*/  WARPSYNC.COLLECTIVE R15, `(.L_x_10986) ;  /* 0x000000000f087348 */ /* 0x000fea0003c00000 */
[----:B------:R0:W1:Y:S02]  /*a9f0*/  SHFL.BFLY P6, R14, R13, R12, R11 ;  /* 0x0c00000c0d0e7389 */ /* 0x00006400000c000b */
[----:B01----:R-:W-:Y:S05]  /*aa00*/  ENDCOLLECTIVE ;  /* 0x000000000000791b */ /* 0x003fea0003800000 */
.L_x_10986:
[----:B------:R-:W-:Y:S02]  /*aa10*/  IMAD.MOV.U32 R12, RZ, RZ, 0x1 ;  /* 0x00000001ff0c7424 */ /* 0x000fe400078e00ff */
[----:B------:R-:W-:-:S05]  /*aa20*/  FADD R40, R39, R14 ;  /* 0x0000000e27287221 */ /* 0x000fca0000000000 */
[----:B------:R-:W-:-:S07]  /*aa30*/  MOV R13, R40 ;  /* 0x00000028000d7202 */ /* 0x000fce0000000f00 */
[----:B------:R-:W-:Y:S05]  /*aa40*/  WARPSYNC.COLLECTIVE R15, `(.L_x_10987) ;  /* 0x000000000f087348 */ /* 0x000fea0003c00000 */
[----:B------:R0:W1:Y:S02]  /*aa50*/  SHFL.BFLY P6, R14, R13, R12, R11 ;  /* 0x0c00000c0d0e7389 */ /* 0x00006400000c000b */
[----:B01----:R-:W-:Y:S05]  /*aa60*/  ENDCOLLECTIVE ;  /* 0x000000000000791b */ /* 0x003fea0003800000 */
.L_x_10987:
[----:B------:R-:W-:Y:S05]  /*aa70*/  BRA `(.L_x_10988) ;  /* 0xffffffc800fc7947 */ /* 0x000fea000383ffff */
        .weak           $__internal_170_$__cuda_sm3x_div_rn_noftz_f32_slowpath
        .type           $__internal_170_$__cuda_sm3x_div_rn_noftz_f32_slowpath,@function
        .size           $__internal_170_$__cuda_sm3x_div_rn_noftz_f32_slowpath,(.L_x_37547 - $__internal_170_$__cuda_sm3x_div_rn_noftz_f32_slowpath)
$__internal_170_$__cuda_sm3x_div_rn_noftz_f32_slowpath:
[--C-:B------:R-:W-:Y:S01]  /*aa80*/  SHF.R.U32.HI R38, RZ, 0x17, R11.reuse ;  /* 0x00000017ff267819 */ /* 0x100fe2000001160b */
[----:B------:R-:W-:Y:S01]  /*aa90*/  BSSY.RECONVERGENT B1, `(.L_x_10989) ;  /* 0x0000063000017945 */ /* 0x000fe20003800200 */
[----:B------:R-:W-:Y:S01]  /*aaa0*/  SHF.R.U32.HI R13, RZ, 0x17, R6 ;  /* 0x00000017ff0d7819 */ /* 0x000fe20000011606 */
        /* <DEDUP_REMOVED lines=32> */
.L_x_10990:
        /* <DEDUP_REMOVED lines=32> */
[----:B------:R-:W-:Y:S02]  /*aeb0*/  ISETP.NE.AND P2, PT, R46, RZ, PT ;  /* 0x000000ff2e00720c */ /* 0x000fe40003f45270 */
[----:B------:R-:W-:Y:S02]  /*aec0*/  LOP3.LUT R40, R40, 0x7fffff, RZ, 0xc0, !PT ;  /* 0x007fffff28287812 */ /* 0x000fe400078ec0ff */
[----:B------:R-:W-:Y:S02]  /*aed0*/  FSETP.NEU.FTZ.AND P0, PT, R13, R38, PT ;  /* 0x000000260d00720b */ /* 0x000fe40003f1d000 */
[----:B------:R-:W-:Y:S02]  /*aee0*/  IADD3 R13, PT, PT, R46, 0x20, RZ ;  /* 0x000000202e0d7810 */ /* 0x000fe40007ffe0ff */
[----:B------:R-:W-:-:S02]  /*aef0*/  LOP3.LUT R40, R40, 0x800000, RZ, 0xfc, !PT ;  /* 0x0080000028287812 */ /* 0x000fc400078efcff */
[C---:B------:R-:W-:Y:S02]  /*af00*/  ISETP.NE.AND P1, PT, R46.reuse, RZ, PT ;  /* 0x000000ff2e00720c */ /* 0x040fe40003f25270 */
[----:B------:R-:W-:Y:S02]  /*af10*/  IADD3 R39, PT, PT, -R46, RZ, RZ ;  /* 0x000000ff2e277210 */ /* 0x000fe40007ffe1ff */
        /* <DEDUP_REMOVED lines=12> */
.L_x_10997:
[----:B------:R-:W-:-:S04]  /*afe0*/  LOP3.LUT R6, R6, 0x80000000, RZ, 0xc0, !PT ;  /* 0x8000000006067812 */ /* 0x000fc800078ec0ff */
[----:B------:R-:W-:Y:S01]  /*aff0*/  LOP3.LUT R6, R6, 0x7f800000, RZ, 0xfc, !PT ;  /* 0x7f80000006067812 */ /* 0x000fe200078efcff */
[----:B------:R-:W-:Y:S06]  /*b000*/  BRA `(.L_x_10998) ;  /* 0x0000000000047947 */ /* 0x000fec0003800000 */
.L_x_10996:
[----:B------:R-:W-:-:S07]  /*b010*/  LEA R6, R48, R6, 0x17 ;  /* 0x0000000630067211 */ /* 0x000fce00078eb8ff */
.L_x_10998:
[----:B------:R-:W-:Y:S05]  /*b020*/  BSYNC.RECONVERGENT B2 ;  /* 0x0000000000027941 */ /* 0x000fea0003800200 */
.L_x_10995:
[----:B------:R-:W-:Y:S05]  /*b030*/  BRA `(.L_x_10999) ;  /* 0x0000000000207947 */ /* 0x000fea0003800000 */
.L_x_10994:
[----:B------:R-:W-:-:S04]  /*b040*/  LOP3.LUT R6, R39, 0x80000000, R6, 0x48, !PT ;  /* 0x8000000027067812 */ /* 0x000fc800078e4806 */
[----:B------:R-:W-:Y:S01]  /*b050*/  LOP3.LUT R6, R6, 0x7f800000, RZ, 0xfc, !PT ;  /* 0x7f80000006067812 */ /* 0x000fe200078efcff */
[----:B------:R-:W-:Y:S06]  /*b060*/  BRA `(.L_x_10999) ;  /* 0x0000000000147947 */ /* 0x000fec0003800000 */
.L_x_10993:
[----:B------:R-:W-:Y:S01]  /*b070*/  LOP3.LUT R6, R39, 0x80000000, R6, 0x48, !PT ;  /* 0x8000000027067812 */ /* 0x000fe200078e4806 */
[----:B------:R-:W-:Y:S06]  /*b080*/  BRA `(.L_x_10999) ;  /* 0x00000000000c7947 */ /* 0x000fec0003800000 */
.L_x_10992:
[----:B------:R-:W0:Y:S01]  /*b090*/  MUFU.RSQ R6, -QNAN ;  /* 0xffc0000000067908 */ /* 0x000e220000001400 */
[----:B------:R-:W-:Y:S05]  /*b0a0*/  BRA `(.L_x_10999) ;  /* 0x0000000000047947 */ /* 0x000fea0003800000 */
.L_x_10991:
[----:B------:R-:W-:-:S07]  /*b0b0*/  FADD.FTZ R6, R6, R11 ;  /* 0x0000000b06067221 */ /* 0x000fce0000010000 */
.L_x_10999:
[----:B------:R-:W-:Y:S05]  /*b0c0*/  BSYNC.RECONVERGENT B1 ;  /* 0x0000000000017941 */ /* 0x000fea0003800200 */
.L_x_10989:
[----:B------:R-:W-:-:S04]  /*b0d0*/  HFMA2 R13, -RZ, RZ, 0, 0 ;  /* 0x00000000ff0d7431 */ /* 0x000fc800000001ff */
[----:B0-----:R-:W-:Y:S05]  /*b0e0*/  RET.REL.NODEC R12 `(_Z15SoftmaxWarpImplI22BroadcastScaleMaskLoadIffbLm3EiE11DirectStoreIffEfLi1ELi29ELi32ELi1ELb0EL9Algorithm0EEvT_T0_ll) ;  /* 0xffffff4c0cc47950 */ /* 0x001fea0003c3ffff */
.L_x_11000:
        /* <DEDUP_REMOVED lines=9> */
.L_x_37547:


//--------------------- .text._Z15SoftmaxWarpImplI22BroadcastScaleMaskLoadIffbLm3EiE11DirectStoreIffEfLi1ELi28ELi32ELi1ELb1EL9Algorithm0EEvT_T0_ll --------------------------
	.section	.text._Z15SoftmaxWarpImplI22BroadcastScaleMaskLoadIffbLm3EiE11DirectStoreIffEfLi1ELi28ELi32ELi1ELb1EL9Algorithm0EEvT_T0_ll,"ax",@progbits
	.align	128
        .global         _Z15SoftmaxWarpImplI22BroadcastScaleMaskLoadIffbLm3EiE11DirectStoreIffEfLi1ELi28ELi32ELi1ELb1EL9Algorithm0EEvT_T0_ll
        .type           _Z15SoftmaxWarpImplI22BroadcastScaleMaskLoadIffbLm3EiE11DirectStoreIffEfLi1ELi28ELi32ELi1ELb1EL9Algorithm0EEvT_T0_ll,@function
        .size           _Z15SoftmaxWarpImplI22BroadcastScaleMaskLoadIffbLm3EiE11DirectStoreIffEfLi1ELi28ELi32ELi1ELb1EL9Algorithm0EEvT_T0_ll,(.L_x_37548 - _Z15SoftmaxWarpImplI22BroadcastScaleMaskLoadIffbLm3EiE11DirectStoreIffEfLi1ELi28ELi32ELi1ELb1EL9Algorithm0EEvT_T0_ll)
        .other          _Z15SoftmaxWarpImplI22BroadcastScaleMaskLoadIffbLm3EiE11DirectStoreIffEfLi1ELi28ELi32ELi1ELb1EL9Algorithm0EEvT_T0_ll,@"STO_CUDA_ENTRY STV_DEFAULT"
_Z15SoftmaxWarpImplI22BroadcastScaleMaskLoadIffbLm3EiE11DirectStoreIffEfLi1ELi28ELi32ELi1ELb1EL9Algorithm0EEvT_T0_ll:
.text._Z15SoftmaxWarpImplI22BroadcastScaleMaskLoadIffbLm3EiE11DirectStoreIffEfLi1ELi28ELi32ELi1ELb1EL9Algorithm0EEvT_T0_ll:
        /* <DEDUP_REMOVED lines=29> */
.L_x_11001:
        /* <DEDUP_REMOVED lines=23> */
[----:B------:R-:W-:-:S07]  /*0340*/  VIADD R53, R40, 0x2e0 ;  /* 0x000002e028357836 */ /* 0x000fce0000000000 */
.L_x_11116:
[----:B--2---:R-:W0:Y:S01]  /*0350*/  LDC.64 R2, c[0x0][0x408] ;  /* 0x00010200ff027b82 */ /* 0x004e220000000a00 */
[----:B------:R-:W-:Y:S01]  /*0360*/  BSSY.RECONVERGENT B1, `(.L_x_11003) ;  /* 0x0000061000017945 */ /* 0x000fe20003800200 */
[----:B------:R-:W-:Y:S01]  /*0370*/  IMAD.MOV.U32 R76, RZ, RZ, -0x800000 ;  /* 0xff800000ff4c7424 */ /* 0x000fe200078e00ff */
[C---:B------:R-:W-:Y:S01]  /*0380*/  IADD3 R6, PT, PT, R40.reuse, 0x40, RZ ;  /* 0x0000004028067810 */ /* 0x040fe20007ffe0ff */
[----:B------:R-:W-:Y:S02]  /*0390*/  IMAD.MOV.U32 R78, RZ, RZ, -0x800000 ;  /* 0xff800000ff4e7424 */ /* 0x000fe400078e00ff */
[C---:B------:R-:W-:Y:S02]  /*03a0*/  VIADD R0, R40.reuse, 0x60 ;  /* 0x0000006028007836 */ /* 0x040fe40000000000 */
[----:B------:R-:W-:Y:S01]  /*03b0*/  IMAD.MOV.U32 R13, RZ, RZ, -0x800000 ;  /* 0xff800000ff0d7424 */ /* 0x000fe200078e00ff */
[-C--:B0-----:R-:W-:Y:S02]  /*03c0*/  ISETP.GE.U32.AND P0, PT, R40, R2.reuse, PT ;  /* 0x000000022800720c */ /* 0x081fe40003f06070 */
[----:B------:R-:W-:-:S02]  /*03d0*/  ISETP.GE.U32.AND P1, PT, R4, R2, PT ;  /* 0x000000020400720c */ /* 0x000fc40003f26070 */
[-C--:B------:R-:W-:Y:S02]  /*03e0*/  ISETP.GE.AND.EX P0, PT, RZ, R3.reuse, PT, P0 ;  /* 0x00000003ff00720c */ /* 0x080fe40003f06300 */
[----:B------:R-:W-:-:S11]  /*03f0*/  ISETP.GE.AND.EX P1, PT, RZ, R3, PT, P1 ;  /* 0x00000003ff00720c */ /* 0x000fd60003f26310 */
        /* <DEDUP_REMOVED lines=87> */
.L_x_11004:
[----:B------:R-:W-:Y:S05]  /*0970*/  BSYNC.RECONVERGENT B1 ;  /* 0x0000000000017941 */ /* 0x000fea0003800200 */
.L_x_11003:
[----:B------:R-:W-:Y:S04]  /*0980*/  BSSY.RECONVERGENT B1, `(.L_x_11005) ;  /* 0x0000058000017945 */ /* 0x000fe80003800200 */
        /* <DEDUP_REMOVED lines=14> */
[----:B-1----:R-:W-:-:S07]  /*0a70*/  ISETP.NE.AND P4, PT, R15, RZ, PT ;  /* 0x000000ff0f00720c */ /* 0x002fce0003f85270 */
[----:B---3--:R-:W1:Y:S02]  /*0a80*/  MUFU.RCP R7, R7 ;  /* 0x0000000700077308 */ /* 0x008e640000001000 */
[----:B-1----:R-:W-:-:S06]  /*0a90*/  IADD3 R8, PT, PT, R7, 0xffffffe, RZ ;  /* 0x0ffffffe07087810 */ /* 0x002fcc0007ffe0ff */
[----:B------:R-:W1:Y:S02]  /*0aa0*/  F2I.FTZ.U32.TRUNC.NTZ R5, R8 ;  /* 0x0000000800057305 */ /* 0x000e64000021f000 */
[----:B-1----:R-:W-:-:S04]  /*0ab0*/  IMAD.MOV R9, RZ, RZ, -R5 ;  /* 0x000000ffff097224 */ /* 0x002fc800078e0a05 */
[----:B------:R-:W-:-:S04]  /*0ac0*/  IMAD R9, R9, R12, RZ ;  /* 0x0000000c09097224 */ /* 0x000fc800078e02ff */
[----:B------:R-:W-:Y:S01]  /*0ad0*/  IMAD.HI.U32 R4, R5, R9, R4 ;  /* 0x0000000905047227 */ /* 0x000fe200078e0004 */
[----:B------:R-:W-:Y:S02]  /*0ae0*/  MOV R5, R14 ;  /* 0x0000000e00057202 */ /* 0x000fe40000000f00 */
[----:B------:R-:W-:-:S03]  /*0af0*/  IABS R14, R15 ;  /* 0x0000000f000e7213 */ /* 0x000fc60000000000 */
[----:B------:R-:W-:Y:S01]  /*0b00*/  IMAD.HI.U32 R4, R4, R5, RZ ;  /* 0x0000000504047227 */ /* 0x000fe200078e00ff */
[----:B------:R-:W1:Y:S03]  /*0b10*/  I2F.RP R9, R14 ;  /* 0x0000000e00097306 */ /* 0x000e660000209400 */
        /* <DEDUP_REMOVED lines=62> */
.L_x_11006:
[----:B------:R-:W-:Y:S05]  /*0f00*/  BSYNC.RECONVERGENT B1 ;  /* 0x0000000000017941 */ /* 0x000fea0003800200 */
.L_x_11005:
        /* <DEDUP_REMOVED lines=56> */
[----:B------:R-:W-:Y:S01]  /*1290*/  ISETP.NE.AND P5, PT, R14, RZ, PT ;  /* 0x000000ff0e00720c */ /* 0x000fe20003fa5270 */
[----:B------:R-:W-:-:S04]  /*12a0*/  IMAD R15, R6, R19, RZ ;  /* 0x00000013060f7224 */ /* 0x000fc800078e02ff */
[----:B------:R-:W-:-:S08]  /*12b0*/  IMAD.HI.U32 R15, R11, R15, R10 ;  /* 0x0000000f0b0f7227 */ /* 0x000fd000078e000a */
        /* <DEDUP_REMOVED lines=19> */
[----:B--2---:R-:W-:-:S04]  /*13f0*/  ISETP.NE.U32.AND P5, PT, R22, 0x1, PT ;  /* 0x000000011600780c */ /* 0x004fc80003fa5070 */
[----:B------:R-:W-:-:S04]  /*1400*/  ISETP.NE.AND.EX P5, PT, R23, RZ, PT, P5 ;  /* 0x000000ff1700720c */ /* 0x000fc80003fa5350 */
[----:B------:R-:W-:Y:S02]  /*1410*/  SEL R6, R12, RZ, P5 ;  /* 0x000000ff0c067207 */ /* 0x000fe40002800000 */
[----:B0-----:R-:W-:-:S04]  /*1420*/  ISETP.NE.U32.AND P5, PT, R10, 0x1, PT ;  /* 0x000000010a00780c */ /* 0x001fc80003fa5070 */
[----:B------:R-:W-:Y:S01]  /*1430*/  ISETP.NE.AND.EX P5, PT, R11, RZ, PT, P5 ;  /* 0x000000ff0b00720c */ /* 0x000fe20003fa5350 */
[----:B------:R-:W-:-:S03]  /*1440*/  IMAD.MOV R11, RZ, RZ, -R4 ;  /* 0x000000ffff0b7224 */ /* 0x000fc600078e0a04 */
        /* <DEDUP_REMOVED lines=19> */
.L_x_11008:
[----:B------:R-:W-:Y:S05]  /*1580*/  BSYNC.RECONVERGENT B1 ;  /* 0x0000000000017941 */ /* 0x000fea0003800200 */
.L_x_11007:
        /* <DEDUP_REMOVED lines=38> */
[----:B------:R-:W-:Y:S02]  /*17f0*/  @!P5 IMAD.MOV R12, RZ, RZ, -R12 ;  /* 0x000000ffff0cd224 */ /* 0x000fe400078e0a0c */
[--C-:B-1----:R-:W-:Y:S02]  /*1800*/  IMAD.MOV R6, RZ, RZ, -R11.reuse ;  /* 0x000000ffff067224 */ /* 0x102fe400078e0a0b */
[----:B------:R-:W-:Y:S02]  /*1810*/  @!P3 LOP3.LUT R12, RZ, R14, RZ, 0x33, !PT ;  /* 0x0000000eff0cb212 */ /* 0x000fe400078e33ff */
[----:B------:R-:W-:Y:S02]  /*1820*/  IMAD R21, R6, R19, RZ ;  /* 0x0000001306157224 */ /* 0x000fe400078e02ff */
[----:B------:R-:W-:Y:S02]  /*1830*/  IADD3 R0, PT, PT, -R12, RZ, RZ ;  /* 0x000000ff0c007210 */ /* 0x000fe40007ffe1ff */
        /* <DEDUP_REMOVED lines=44> */
.L_x_11010:
[----:B------:R-:W-:Y:S05]  /*1b00*/  BSYNC.RECONVERGENT B1 ;  /* 0x0000000000017941 */ /* 0x000fea0003800200 */
.L_x_11009:
        /* <DEDUP_REMOVED lines=25> */
[----:B------:R-:W-:Y:S02]  /*1ca0*/  IMAD.HI.U32 R0, R9, R6, RZ ;  /* 0x0000000609007227 */ /* 0x000fe400078e00ff */
[----:B------:R0:W1:Y:S03]  /*1cb0*/  F2I.FTZ.U32.TRUNC.NTZ R11, R10 ;  /* 0x0000000a000b7305 */ /* 0x000066000021f000 */
[----:B------:R-:W-:-:S05]  /*1cc0*/  IADD3 R9, PT, PT, -R0, RZ, RZ ;  /* 0x000000ff00097210 */ /* 0x000fca0007ffe1ff */
[----:B------:R-:W-:Y:S02]  /*1cd0*/  IMAD R6, R15, R9, R6 ;  /* 0x000000090f067224 */ /* 0x000fe400078e0206 */
[----:B0-----:R-:W-:-:S03]  /*1ce0*/  HFMA2 R10, -RZ, RZ, 0, 0 ;  /* 0x00000000ff0a7431 */ /* 0x001fc600000001ff */
[----:B------:R-:W-:-:S13]  /*1cf0*/  ISETP.GT.U32.AND P5, PT, R15, R6, PT ;  /* 0x000000060f00720c */ /* 0x000fda0003fa4070 */
[----:B------:R-:W-:Y:S01]  /*1d00*/  @!P5 IMAD.IADD R6, R6, 0x1, -R15 ;  /* 0x000000010606d824 */ /* 0x000fe200078e0a0f */
[----:B------:R-:W-:Y:S02]  /*1d10*/  @!P5 IADD3 R0, PT, PT, R0, 0x1, RZ ;  /* 0x000000010000d810 */ /* 0x000fe40007ffe0ff */
[----:B------:R-:W-:Y:S02]  /*1d20*/  ISETP.NE.AND P5, PT, R14, RZ, PT ;  /* 0x000000ff0e00720c */ /* 0x000fe40003fa5270 */
[----:B------:R-:W-:Y:S02]  /*1d30*/  ISETP.GE.U32.AND P3, PT, R6, R15, PT ;  /* 0x0000000f0600720c */ /* 0x000fe40003f66070 */
[----:B------:R-:W-:-:S04]  /*1d40*/  LOP3.LUT R6, R17, R14, RZ, 0x3c, !PT ;  /* 0x0000000e11067212 */ /* 0x000fc800078e3cff */
[----:B------:R-:W-:Y:S01]  /*1d50*/  ISETP.GE.AND P2, PT, R6, RZ, PT ;  /* 0x000000ff0600720c */ /* 0x000fe20003f46270 */
[----:B-1----:R-:W-:-:S04]  /*1d60*/  IMAD.MOV R6, RZ, RZ, -R11 ;  /* 0x000000ffff067224 */ /* 0x002fc800078e0a0b */
[----:B------:R-:W-:Y:S02]  /*1d70*/  IMAD R9, R6, R19, RZ ;  /* 0x0000001306097224 */ /* 0x000fe400078e02ff */
[----:B------:R-:W-:Y:S02]  /*1d80*/  @P3 VIADD R0, R0, 0x1 ;  /* 0x0000000100003836 */ /* 0x000fe40000000000 */
[----:B------:R-:W-:Y:S02]  /*1d90*/  IMAD.HI.U32 R9, R11, R9, R10 ;  /* 0x000000090b097227 */ /* 0x000fe400078e000a */
[----:B------:R-:W0:Y:S02]  /*1da0*/  LDC.64 R10, c[0x0][0x3a0] ;  /* 0x0000e800ff0a7b82 */ /* 0x000e240000000a00 */
[----:B------:R-:W-:-:S05]  /*1db0*/  IMAD.MOV.U32 R12, RZ, RZ, R0 ;  /* 0x000000ffff0c7224 */ /* 0x000fca00078e0000 */
        /* <DEDUP_REMOVED lines=21> */
[----:B0-----:R-:W-:Y:S02]  /*1f10*/  ISETP.NE.U32.AND P5, PT, R10, 0x1, PT ;  /* 0x000000010a00780c */ /* 0x001fe40003fa5070 */
[----:B------:R-:W-:Y:S02]  /*1f20*/  IADD3 R6, PT, PT, -R0, RZ, RZ ;  /* 0x000000ff00067210 */ /* 0x000fe40007ffe1ff */
[----:B-1----:R-:W-:Y:S02]  /*1f30*/  ISETP.NE.U32.AND P2, PT, R18, 0x1, PT ;  /* 0x000000011200780c */ /* 0x002fe40003f45070 */
[----:B------:R-:W-:Y:S01]  /*1f40*/  SEL R9, R12, RZ, P3 ;  /* 0x000000ff0c097207 */ /* 0x000fe20001800000 */
        /* <DEDUP_REMOVED lines=19> */
.L_x_11012:
[----:B------:R-:W-:Y:S05]  /*2080*/  BSYNC.RECONVERGENT B1 ;  /* 0x0000000000017941 */ /* 0x000fea0003800200 */
.L_x_11011:
[----:B------:R-:W-:Y:S01]  /*2090*/  BSSY.RECONVERGENT B1, `(.L_x_11013) ;  /* 0x0000058000017945 */ /* 0x000fe20003800200 */
[----:B------:R-:W-:-:S03]  /*20a0*/  IMAD.MOV.U32 R6, RZ, RZ, -0x800000 ;  /* 0xff800000ff067424 */ /* 0x000fc600078e00ff */
[----:B------:R-:W-:Y:S05]  /*20b0*/  @P1 BRA `(.L_x_11014) ;  /* 0x0000000400541947 */ /* 0x000fea0003800000 */
[----:B------:R-:W0:Y:S01]  /*20c0*/  LDC R12, c[0x0][0x3b0] ;  /* 0x0000ec00ff0c7b82 */ /* 0x000e220000000800 */
[----:B------:R-:W-:Y:S01]  /*20d0*/  IMAD R15, R41, UR50, R8 ;  /* 0x00000032290f7c24 */ /* 0x000fe2000f8e0208 */
[C---:B-1----:R-:W-:Y:S01]  /*20e0*/  R2UR UR6, R34.reuse ;  /* 0x00000000220672ca */ /* 0x042fe200000e0000 */
[----:B------:R-:W-:Y:S01]  /*20f0*/  IMAD.MOV.U32 R8, RZ, RZ, RZ ;  /* 0x000000ffff087224 */ /* 0x000fe200078e00ff */
[C---:B------:R-:W-:Y:S02]  /*2100*/  R2UR UR7, R35.reuse ;  /* 0x00000000230772ca */ /* 0x040fe400000e0000 */
[----:B------:R-:W-:Y:S02]  /*2110*/  R2UR UR4, R34 ;  /* 0x00000000220472ca */ /* 0x000fe400000e0000 */
[----:B------:R-:W1:Y:S01]  /*2120*/  LDC R14, c[0x0][0x3b4] ;  /* 0x0000ed00ff0e7b82 */ /* 0x000e620000000800 */
[----:B------:R-:W-:Y:S02]  /*2130*/  R2UR UR5, R35 ;  /* 0x00000000230572ca */ /* 0x000fe400000e0000 */
[----:B0-----:R-:W-:-:S04]  /*2140*/  IABS R11, R12 ;  /* 0x0000000c000b7213 */ /* 0x001fc80000000000 */
[----:B------:R-:W0:Y:S01]  /*2150*/  I2F.RP R0, R11 ;  /* 0x0000000b00007306 */ /* 0x000e220000209400 */
[----:B-1----:R-:W-:-:S07]  /*2160*/  ISETP.NE.AND P5, PT, R14, RZ, PT ;  /* 0x000000ff0e00720c */ /* 0x002fce0003fa5270 */
[----:B0-----:R-:W0:Y:S02]  /*2170*/  MUFU.RCP R0, R0 ;  /* 0x0000000000007308 */ /* 0x001e240000001000 */
[----:B0-----:R-:W-:-:S06]  /*2180*/  VIADD R9, R0, 0xffffffe ;  /* 0x0ffffffe00097836 */ /* 0x001fcc0000000000 */
[----:B------:R-:W0:Y:S02]  /*2190*/  F2I.FTZ.U32.TRUNC.NTZ R9, R9 ;  /* 0x0000000900097305 */ /* 0x000e24000021f000 */
[----:B0-----:R-:W-:-:S05]  /*21a0*/  IADD3 R6, PT, PT, RZ, -R9, RZ ;  /* 0x80000009ff067210 */ /* 0x001fca0007ffe0ff */
[----:B------:R-:W-:Y:S01]  /*21b0*/  IMAD R17, R6, R11, RZ ;  /* 0x0000000b06117224 */ /* 0x000fe200078e02ff */
[----:B------:R-:W-:-:S03]  /*21c0*/  IABS R6, R15 ;  /* 0x0000000f00067213 */ /* 0x000fc60000000000 */
        /* <DEDUP_REMOVED lines=38> */
[----:B------:R-:W0:Y:S01]  /*2430*/  LDC.64 R16, c[0x0][0x398] ;  /* 0x0000e600ff107b82 */ /* 0x000e220000000a00 */
[----:B------:R-:W-:-:S04]  /*2440*/  LOP3.LUT R6, R11, R14, RZ, 0x3c, !PT ;  /* 0x0000000e0b067212 */ /* 0x000fc800078e3cff */
[----:B------:R-:W-:-:S06]  /*2450*/  ISETP.GE.AND P3, PT, R6, RZ, PT ;  /* 0x000000ff0600720c */ /* 0x000fcc0003f66270 */
[----:B------:R-:W-:-:S07]  /*2460*/  @P1 VIADD R0, R0, 0x1 ;  /* 0x0000000100001836 */ /* 0x000fce0000000000 */
[----:B------:R-:W-:Y:S01]  /*2470*/  @!P3 IMAD.MOV R0, RZ, RZ, -R0 ;  /* 0x000000ffff00b224 */ /* 0x000fe200078e0a00 */
[----:B------:R-:W-:Y:S02]  /*2480*/  @!P5 LOP3.LUT R0, RZ, R14, RZ, 0x33, !PT ;  /* 0x0000000eff00d212 */ /* 0x000fe400078e33ff */
[----:B------:R-:W-:Y:S02]  /*2490*/  ISETP.NE.AND.EX P3, PT, R19, RZ, PT, P2 ;  /* 0x000000ff1300720c */ /* 0x000fe40003f65320 */
[----:B------:R-:W-:Y:S02]  /*24a0*/  IADD3 R6, PT, PT, -R0, RZ, RZ ;  /* 0x000000ff00067210 */ /* 0x000fe40007ffe1ff */
[----:B0-----:R-:W-:-:S03]  /*24b0*/  ISETP.NE.U32.AND P1, PT, R16, 0x1, PT ;  /* 0x000000011000780c */ /* 0x001fc60003f25070 */
[----:B------:R-:W-:Y:S01]  /*24c0*/  IMAD R6, R14, R6, R11 ;  /* 0x000000060e067224 */ /* 0x000fe200078e020b */
[----:B------:R-:W-:Y:S02]  /*24d0*/  ISETP.NE.AND.EX P2, PT, R17, RZ, PT, P1 ;  /* 0x000000ff1100720c */ /* 0x000fe40003f45310 */
[----:B-1----:R-:W-:Y:S02]  /*24e0*/  ISETP.NE.U32.AND P1, PT, R8, 0x1, PT ;  /* 0x000000010800780c */ /* 0x002fe40003f25070 */
[----:B------:R-:W-:Y:S02]  /*24f0*/  SEL R8, R10, RZ, P3 ;  /* 0x000000ff0a087207 */ /* 0x000fe40001800000 */
[----:B------:R-:W-:Y:S02]  /*2500*/  ISETP.NE.AND.EX P1, PT, R9, RZ, PT, P1 ;  /* 0x000000ff0900720c */ /* 0x000fe40003f25310 */
[----:B------:R-:W-:Y:S01]  /*2510*/  SEL R0, R0, RZ, P2 ;  /* 0x000000ff00007207 */ /* 0x000fe20001000000 */
[----:B------:R-:W-:Y:S01]  /*2520*/  IMAD R9, R8, UR44, RZ ;  /* 0x0000002c08097c24 */ /* 0x000fe2000f8e02ff */
        /* <DEDUP_REMOVED lines=14> */
.L_x_11014:
[----:B------:R-:W-:Y:S05]  /*2610*/  BSYNC.RECONVERGENT B1 ;  /* 0x0000000000017941 */ /* 0x000fea0003800200 */
.L_x_11013:
        /* <DEDUP_REMOVED lines=38> */
[----:B------:R-:W0:Y:S01]  /*2880*/  LDC.64 R18, c[0x0][0x398] ;  /* 0x0000e600ff127b82 */ /* 0x000e220000000a00 */
[----:B------:R1:W3:Y:S05]  /*2890*/  F2I.FTZ.U32.TRUNC.NTZ R11, R10 ;  /* 0x0000000a000b7305 */ /* 0x0002ea000021f000 */
[----:B------:R-:W-:-:S02]  /*28a0*/  @P1 VIADD R0, R0, 0x1 ;  /* 0x0000000100001836 */ /* 0x000fc40000000000 */
[----:B-1----:R-:W-:-:S03]  /*28b0*/  IMAD.MOV.U32 R10, RZ, RZ, RZ ;  /* 0x000000ffff0a7224 */ /* 0x002fc600078e00ff */
[----:B------:R-:W-:-:S05]  /*28c0*/  MOV R12, R0 ;  /* 0x00000000000c7202 */ /* 0x000fca0000000f00 */
[----:B------:R-:W-:Y:S01]  /*28d0*/  @!P3 IMAD.MOV R12, RZ, RZ, -R12 ;  /* 0x000000ffff0cb224 */ /* 0x000fe200078e0a0c */
[----:B------:R-:W-:Y:S01]  /*28e0*/  @!P2 LOP3.LUT R12, RZ, R14, RZ, 0x33, !PT ;  /* 0x0000000eff0ca212 */ /* 0x000fe200078e33ff */
[----:B---3--:R-:W-:-:S03]  /*28f0*/  IMAD.MOV R7, RZ, RZ, -R11 ;  /* 0x000000ffff077224 */ /* 0x008fc600078e0a0b */
[----:B------:R-:W-:Y:S01]  /*2900*/  IADD3 R0, PT, PT, -R12, RZ, RZ ;  /* 0x000000ff0c007210 */ /* 0x000fe20007ffe1ff */
[----:B------:R-:W-:-:S04]  /*2910*/  IMAD R7, R7, R16, RZ ;  /* 0x0000001007077224 */ /* 0x000fc800078e02ff */
        /* <DEDUP_REMOVED lines=42> */
.L_x_11016:
[----:B------:R-:W-:Y:S05]  /*2bc0*/  BSYNC.RECONVERGENT B1 ;  /* 0x0000000000017941 */ /* 0x000fea0003800200 */
.L_x_11015:
        /* <DEDUP_REMOVED lines=37> */
[----:B------:R-:W0:Y:S02]  /*2e20*/  LDC.64 R18, c[0x0][0x398] ;  /* 0x0000e600ff127b82 */ /* 0x000e240000000a00 */
        /* <DEDUP_REMOVED lines=52> */
.L_x_11018:
[----:B------:R-:W-:Y:S05]  /*3170*/  BSYNC.RECONVERGENT B1 ;  /* 0x0000000000017941 */ /* 0x000fea0003800200 */
.L_x_11017:
        /* <DEDUP_REMOVED lines=48> */
[----:B------:R-:W-:-:S03]  /*3480*/  ISETP.GE.AND P5, PT, R10, RZ, PT ;  /* 0x000000ff0a00720c */ /* 0x000fc60003fa6270 */
[----:B------:R-:W-:Y:S02]  /*3490*/  IMAD.MOV.U32 R12, RZ, RZ, R9 ;  /* 0x000000ffff0c7224 */ /* 0x000fe400078e0009 */
[----:B0-----:R-:W-:-:S08]  /*34a0*/  IMAD.MOV R10, RZ, RZ, -R11 ;  /* 0x000000ffff0a7224 */ /* 0x001fd000078e0a0b */
[----:B------:R-:W-:Y:S02]  /*34b0*/  @!P5 IADD3 R12, PT, PT, -R12, RZ, RZ ;  /* 0x000000ff0c0cd210 */ /* 0x000fe40007ffe1ff */
[----:B------:R-:W-:-:S13]  /*34c0*/  ISETP.NE.AND P5, PT, R15, RZ, PT ;  /* 0x000000ff0f00720c */ /* 0x000fda0003fa5270 */
[----:B------:R-:W-:-:S05]  /*34d0*/  @!P5 LOP3.LUT R12, RZ, R15, RZ, 0x33, !PT ;  /* 0x0000000fff0cd212 */ /* 0x000fca00078e33ff */
[----:B------:R-:W-:-:S04]  /*34e0*/  IMAD.MOV R9, RZ, RZ, -R12 ;  /* 0x000000ffff097224 */ /* 0x000fc800078e0a0c */
        /* <DEDUP_REMOVED lines=17> */
[----:B------:R-:W1:Y:S11]  /*3600*/  LDC.64 R10, c[0x0][0x390] ;  /* 0x0000e400ff0a7b82 */ /* 0x000e760000000a00 */
[----:B------:R-:W-:-:S02]  /*3610*/  @!P5 IADD3 R9, PT, PT, -R9, RZ, RZ ;  /* 0x000000ff0909d210 */ /* 0x000fc40007ffe1ff */
        /* <DEDUP_REMOVED lines=27> */
.L_x_11020:
[----:B------:R-:W-:Y:S05]  /*37d0*/  BSYNC.RECONVERGENT B1 ;  /* 0x0000000000017941 */ /* 0x000fea0003800200 */
.L_x_11019:
        /* <DEDUP_REMOVED lines=37> */
[----:B------:R-:W-:Y:S02]  /*3a30*/  IMAD.MOV.U32 R14, RZ, RZ, R7 ;  /* 0x000000ffff0e7224 */ /* 0x000fe400078e0007 */
[----:B0-----:R-:W-:-:S03]  /*3a40*/  HFMA2 R10, -RZ, RZ, 0, 0 ;  /* 0x00000000ff0a7431 */ /* 0x001fc600000001ff */
[----:B------:R-:W-:Y:S01]  /*3a50*/  @!P5 IADD3 R14, PT, PT, -R14, RZ, RZ ;  /* 0x000000ff0e0ed210 */ /* 0x000fe20007ffe1ff */
[----:B-1----:R-:W-:-:S04]  /*3a60*/  IMAD.MOV R9, RZ, RZ, -R11 ;  /* 0x000000ffff097224 */ /* 0x002fc800078e0a0b */
        /* <DEDUP_REMOVED lines=46> */
.L_x_11022:
[----:B------:R-:W-:Y:S05]  /*3d50*/  BSYNC.RECONVERGENT B1 ;  /* 0x0000000000017941 */ /* 0x000fea0003800200 */
.L_x_11021:
        /* <DEDUP_REMOVED lines=19> */
[----:B------:R-:W-:Y:S01]  /*3e90*/  IMAD R5, R9, R14, RZ ;  /* 0x0000000e09057224 */ /* 0x000fe200078e02ff */
[----:B-1----:R-:W-:-:S03]  /*3ea0*/  IABS R9, R17 ;  /* 0x0000001100097213 */ /* 0x002fc60000000000 */
        /* <DEDUP_REMOVED lines=15> */
[----:B------:R-:W0:Y:S02]  /*3fa0*/  LDC.64 R18, c[0x0][0x398] ;  /* 0x0000e600ff127b82 */ /* 0x000e240000000a00 */
[----:B------:R1:W3:Y:S02]  /*3fb0*/  F2I.FTZ.U32.TRUNC.NTZ R11, R10 ;  /* 0x0000000a000b7305 */ /* 0x0002e4000021f000 */
[----:B------:R-:W-:-:S04]  /*3fc0*/  @P2 VIADD R5, R5, 0x1 ;  /* 0x0000000105052836 */ /* 0x000fc80000000000 */
[----:B------:R-:W-:Y:S01]  /*3fd0*/  IMAD.MOV.U32 R9, RZ, RZ, R5 ;  /* 0x000000ffff097224 */ /* 0x000fe200078e0005 */
[----:B-1----:R-:W-:-:S04]  /*3fe0*/  MOV R10, RZ ;  /* 0x000000ff000a7202 */ /* 0x002fc80000000f00 */
        /* <DEDUP_REMOVED lines=47> */
.L_x_11024:
[----:B------:R-:W-:Y:S05]  /*42e0*/  BSYNC.RECONVERGENT B1 ;  /* 0x0000000000017941 */ /* 0x000fea0003800200 */
.L_x_11023:
        /* <DEDUP_REMOVED lines=34> */
[----:B------:R-:W-:Y:S02]  /*4510*/  ISETP.NE.AND P2, PT, R12, RZ, PT ;  /* 0x000000ff0c00720c */ /* 0x000fe40003f45270 */
[----:B------:R-:W-:Y:S02]  /*4520*/  ISETP.GE.U32.AND P1, PT, R5, R14, PT ;  /* 0x0000000e0500720c */ /* 0x000fe40003f26070 */
[----:B------:R-:W-:-:S04]  /*4530*/  LOP3.LUT R5, R9, R12, RZ, 0x3c, !PT ;  /* 0x0000000c09057212 */ /* 0x000fc800078e3cff */
[----:B------:R-:W-:Y:S02]  /*4540*/  ISETP.GE.AND P5, PT, R5, RZ, PT ;  /* 0x000000ff0500720c */ /* 0x000fe40003fa6270 */
[----:B-1----:R-:W-:-:S05]  /*4550*/  IADD3 R5, PT, PT, RZ, -R11, RZ ;  /* 0x8000000bff057210 */ /* 0x002fca0007ffe0ff */
[----:B------:R-:W-:Y:S01]  /*4560*/  @P1 IADD3 R0, PT, PT, R0, 0x1, RZ ;  /* 0x0000000100001810 */ /* 0x000fe20007ffe0ff */
[----:B------:R-:W-:-:S04]  /*4570*/  IMAD R5, R5, R16, RZ ;  /* 0x0000001005057224 */ /* 0x000fc800078e02ff */
[----:B------:R-:W-:-:S04]  /*4580*/  IMAD.MOV.U32 R7, RZ, RZ, R0 ;  /* 0x000000ffff077224 */ /* 0x000fc800078e0000 */
[----:B------:R-:W-:Y:S01]  /*4590*/  @!P5 IMAD.MOV R7, RZ, RZ, -R7 ;  /* 0x000000ffff07d224 */ /* 0x000fe200078e0a07 */
        /* <DEDUP_REMOVED lines=45> */
.L_x_11026:
[----:B------:R-:W-:Y:S05]  /*4870*/  BSYNC.RECONVERGENT B1 ;  /* 0x0000000000017941 */ /* 0x000fea0003800200 */
.L_x_11025:
        /* <DEDUP_REMOVED lines=26> */
[----:B------:R-:W-:-:S04]  /*4a20*/  IMAD R5, R5, R14, RZ ;  /* 0x0000000e05057224 */ /* 0x000fc800078e02ff */
        /* <DEDUP_REMOVED lines=12> */
[----:B------:R-:W-:Y:S01]  /*4af0*/  LOP3.LUT R5, R17, R12, RZ, 0x3c, !PT ;  /* 0x0000000c11057212 */ /* 0x000fe200078e3cff */
[----:B-1----:R-:W-:-:S04]  /*4b00*/  VIADD R10, R9, 0xffffffe ;  /* 0x0ffffffe090a7836 */ /* 0x002fc80000000000 */
[----:B------:R1:W3:Y:S06]  /*4b10*/  F2I.FTZ.U32.TRUNC.NTZ R11, R10 ;  /* 0x0000000a000b7305 */ /* 0x0002ec000021f000 */
[----:B------:R-:W-:Y:S02]  /*4b20*/  @P3 IADD3 R0, PT, PT, R0, 0x1, RZ ;  /* 0x0000000100003810 */ /* 0x000fe40007ffe0ff */
[----:B------:R-:W-:-:S03]  /*4b30*/  ISETP.GE.AND P3, PT, R5, RZ, PT ;  /* 0x000000ff0500720c */ /* 0x000fc60003f66270 */
[----:B------:R-:W-:Y:S02]  /*4b40*/  IMAD.MOV.U32 R7, RZ, RZ, R0 ;  /* 0x000000ffff077224 */ /* 0x000fe400078e0000 */
[----:B-1----:R-:W-:Y:S02]  /*4b50*/  HFMA2 R10, -RZ, RZ, 0, 0 ;  /* 0x00000000ff0a7431 */ /* 0x002fe400000001ff */
[----:B---3--:R-:W-:-:S06]  /*4b60*/  IMAD.MOV R5, RZ, RZ, -R11 ;  /* 0x000000ffff057224 */ /* 0x008fcc00078e0a0b */
[----:B------:R-:W-:Y:S01]  /*4b70*/  @!P3 IADD3 R7, PT, PT, -R7, RZ, RZ ;  /* 0x000000ff0707b210 */ /* 0x000fe20007ffe1ff */
[----:B------:R-:W-:Y:S01]  /*4b80*/  IMAD R5, R5, R16, RZ ;  /* 0x0000001005057224 */ /* 0x000fe200078e02ff */
[----:B------:R-:W-:-:S13]  /*4b90*/  ISETP.NE.AND P3, PT, R12, RZ, PT ;  /* 0x000000ff0c00720c */ /* 0x000fda0003f65270 */
        /* <DEDUP_REMOVED lines=45> */
.L_x_11028:
[----:B------:R-:W-:Y:S05]  /*4e70*/  BSYNC.RECONVERGENT B1 ;  /* 0x0000000000017941 */ /* 0x000fea0003800200 */
.L_x_11027:
        /* <DEDUP_REMOVED lines=90> */
.L_x_11030:
[----:B------:R-:W-:Y:S05]  /*5420*/  BSYNC.RECONVERGENT B1 ;  /* 0x0000000000017941 */ /* 0x000fea0003800200 */
.L_x_11029:
        /* <DEDUP_REMOVED lines=92> */
.L_x_11032:
[----:B------:R-:W-:Y:S05]  /*59f0*/  BSYNC.RECONVERGENT B1 ;  /* 0x0000000000017941 */ /* 0x000fea0003800200 */
.L_x_11031:
        /* <DEDUP_REMOVED lines=90> */
.L_x_11034:
[----:B------:R-:W-:Y:S05]  /*5fa0*/  BSYNC.RECONVERGENT B1 ;  /* 0x0000000000017941 */ /* 0x000fea0003800200 */
.L_x_11033:
        /* <DEDUP_REMOVED lines=78> */
[----:B------:R-:W-:Y:S02]  /*6490*/  SEL R7, R9, RZ, P1 ;  /* 0x000000ff09077207 */ /* 0x000fe40000800000 */
[----:B--2---:R-:W-:-:S04]  /*64a0*/  ISETP.NE.U32.AND P1, PT, R18, 0x1, PT ;  /* 0x000000011200780c */ /* 0x004fc80003f25070 */
[----:B------:R-:W-:-:S04]  /*64b0*/  ISETP.NE.AND.EX P1, PT, R19, RZ, PT, P1 ;  /* 0x000000ff1300720c */ /* 0x000fc80003f25310 */
[----:B------:R-:W-:Y:S01]  /*64c0*/  SEL R9, R5, RZ, P1 ;  /* 0x000000ff05097207 */ /* 0x000fe20000800000 */
[----:B------:R-:W-:Y:S01]  /*64d0*/  IMAD R5, R16, R10, R17 ;  /* 0x0000000a10057224 */ /* 0x000fe200078e0211 */
[----:B-1----:R-:W-:Y:S01]  /*64e0*/  ISETP.NE.U32.AND P1, PT, R14, 0x1, PT ;  /* 0x000000010e00780c */ /* 0x002fe20003f25070 */
[----:B------:R-:W-:-:S03]  /*64f0*/  IMAD R10, R7, UR44, RZ ;  /* 0x0000002c070a7c24 */ /* 0x000fc6000f8e02ff */
[----:B------:R-:W-:Y:S01]  /*6500*/  ISETP.NE.AND.EX P1, PT, R15, RZ, PT, P1 ;  /* 0x000000ff0f00720c */ /* 0x000fe20003f25310 */
[----:B------:R-:W-:-:S03]  /*6510*/  IMAD R10, R9, UR45, R10 ;  /* 0x0000002d090a7c24 */ /* 0x000fc6000f8e020a */
        /* <DEDUP_REMOVED lines=13> */
.L_x_11036:
[----:B------:R-:W-:Y:S05]  /*65f0*/  BSYNC.RECONVERGENT B1 ;  /* 0x0000000000017941 */ /* 0x000fea0003800200 */
.L_x_11035:
        /* <DEDUP_REMOVED lines=15> */
[----:B0-----:R-:W-:Y:S01]  /*66f0*/  MOV R10, RZ ;  /* 0x000000ff000a7202 */ /* 0x001fe20000000f00 */
[----:B--2---:R-:W-:-:S04]  /*6700*/  IMAD.MOV R7, RZ, RZ, -R11 ;  /* 0x000000ffff077224 */ /* 0x004fc800078e0a0b */
        /* <DEDUP_REMOVED lines=17> */
[----:B------:R1:W2:Y:S02]  /*6820*/  F2I.FTZ.U32.TRUNC.NTZ R11, R10 ;  /* 0x0000000a000b7305 */ /* 0x0002a4000021f000 */
[----:B------:R-:W-:Y:S02]  /*6830*/  @P1 IADD3 R5, PT, PT, R5, 0x1, RZ ;  /* 0x0000000105051810 */ /* 0x000fe40007ffe0ff */
[----:B------:R-:W-:-:S03]  /*6840*/  ISETP.NE.AND P1, PT, R15, RZ, PT ;  /* 0x000000ff0f00720c */ /* 0x000fc60003f25270 */
[----:B------:R-:W-:Y:S02]  /*6850*/  IMAD.MOV.U32 R9, RZ, RZ, R5 ;  /* 0x000000ffff097224 */ /* 0x000fe400078e0005 */
[----:B-1----:R-:W-:Y:S02]  /*6860*/  IMAD.MOV.U32 R10, RZ, RZ, RZ ;  /* 0x000000ffff0a7224 */ /* 0x002fe400078e00ff */
[----:B------:R-:W-:Y:S01]  /*6870*/  @!P2 IMAD.MOV R9, RZ, RZ, -R9 ;  /* 0x000000ffff09a224 */ /* 0x000fe200078e0a09 */
[----:B--2---:R-:W-:-:S05]  /*6880*/  IADD3 R7, PT, PT, RZ, -R11, RZ ;  /* 0x8000000bff077210 */ /* 0x004fca0007ffe0ff */
        /* <DEDUP_REMOVED lines=46> */
.L_x_11038:
[----:B------:R-:W-:Y:S05]  /*6b70*/  BSYNC.RECONVERGENT B1 ;  /* 0x0000000000017941 */ /* 0x000fea0003800200 */
.L_x_11037:
        /* <DEDUP_REMOVED lines=64> */
[----:B-1----:R-:W-:Y:S02]  /*6f80*/  ISETP.NE.U32.AND P3, PT, R10, 0x1, PT ;  /* 0x000000010a00780c */ /* 0x002fe40003f65070 */
[----:B--2---:R-:W-:Y:S01]  /*6f90*/  ISETP.NE.U32.AND P1, PT, R16, 0x1, PT ;  /* 0x000000011000780c */ /* 0x004fe20003f25070 */
        /* <DEDUP_REMOVED lines=21> */
.L_x_11040:
[----:B------:R-:W-:Y:S05]  /*70f0*/  BSYNC.RECONVERGENT B1 ;  /* 0x0000000000017941 */ /* 0x000fea0003800200 */
.L_x_11039:
        /* <DEDUP_REMOVED lines=19> */
[----:B------:R-:W-:-:S04]  /*7230*/  IMAD R7, R7, R12, RZ ;  /* 0x0000000c07077224 */ /* 0x000fc800078e02ff */
        /* <DEDUP_REMOVED lines=45> */
[----:B0-----:R-:W-:Y:S02]  /*7510*/  ISETP.NE.U32.AND P1, PT, R16, 0x1, PT ;  /* 0x000000011000780c */ /* 0x001fe40003f25070 */
[----:B------:R-:W-:Y:S01]  /*7520*/  SEL R9, R9, RZ, P3 ;  /* 0x000000ff09097207 */ /* 0x000fe20001800000 */
[----:B------:R-:W-:Y:S01]  /*7530*/  IMAD R7, R19, R7, R12 ;  /* 0x0000000713077224 */ /* 0x000fe200078e020c */
[----:B------:R-:W-:-:S02]  /*7540*/  ISETP.NE.AND.EX P2, PT, R17, RZ, PT, P1 ;  /* 0x000000ff1100720c */ /* 0x000fc40003f45310 */
        /* <DEDUP_REMOVED lines=18> */
.L_x_11042:
[----:B------:R-:W-:Y:S05]  /*7670*/  BSYNC.RECONVERGENT B1 ;  /* 0x0000000000017941 */ /* 0x000fea0003800200 */
.L_x_11041:
        /* <DEDUP_REMOVED lines=17> */
[----:B0-----:R-:W-:Y:S01]  /*7790*/  MOV R10, RZ ;  /* 0x000000ff000a7202 */ /* 0x001fe20000000f00 */
[----:B-1----:R-:W-:-:S04]  /*77a0*/  IMAD.MOV R7, RZ, RZ, -R11 ;  /* 0x000000ffff077224 */ /* 0x002fc800078e0a0b */
[----:B------:R-:W-:-:S04]  /*77b0*/  IMAD R7, R7, R12, RZ ;  /* 0x0000000c07077224 */ /* 0x000fc800078e02ff */
        /* <DEDUP_REMOVED lines=16> */
[----:B------:R-:W-:Y:S01]  /*78c0*/  @P1 IADD3 R5, PT, PT, R5, 0x1, RZ ;  /* 0x0000000105051810 */ /* 0x000fe20007ffe0ff */
[----:B0-----:R-:W-:-:S04]  /*78d0*/  IMAD.MOV.U32 R10, RZ, RZ, RZ ;  /* 0x000000ffff0a7224 */ /* 0x001fc800078e00ff */
[----:B------:R-:W-:-:S04]  /*78e0*/  IMAD.MOV.U32 R9, RZ, RZ, R5 ;  /* 0x000000ffff097224 */ /* 0x000fc800078e0005 */
[----:B------:R-:W-:Y:S01]  /*78f0*/  @!P3 IMAD.MOV R9, RZ, RZ, -R9 ;  /* 0x000000ffff09b224 */ /* 0x000fe200078e0a09 */
[----:B------:R-:W-:Y:S02]  /*7900*/  @!P2 LOP3.LUT R9, RZ, R15, RZ, 0x33, !PT ;  /* 0x0000000fff09a212 */ /* 0x000fe400078e33ff */
[----:B-1----:R-:W-:-:S03]  /*7910*/  IADD3 R7, PT, PT, RZ, -R11, RZ ;  /* 0x8000000bff077210 */ /* 0x002fc60007ffe0ff */
[----:B------:R-:W-:-:S04]  /*7920*/  IMAD.MOV R5, RZ, RZ, -R9 ;  /* 0x000000ffff057224 */ /* 0x000fc800078e0a09 */
[----:B------:R-:W-:Y:S02]  /*7930*/  IMAD R12, R15, R5, R0 ;  /* 0x000000050f0c7224 */ /* 0x000fe400078e0200 */
[----:B------:R-:W-:Y:S01]  /*7940*/  IMAD R5, R7, R16, RZ ;  /* 0x0000001007057224 */ /* 0x000fe200078e02ff */
[----:B------:R-:W0:Y:S02]  /*7950*/  LDC.64 R14, c[0x0][0x390] ;  /* 0x0000e400ff0e7b82 */ /* 0x000e240000000a00 */
        /* <DEDUP_REMOVED lines=12> */
[----:B------:R-:W-:-:S04]  /*7a20*/  LOP3.LUT R7, R12, R19, RZ, 0x3c, !PT ;  /* 0x000000130c077212 */ /* 0x000fc800078e3cff */
[----:B------:R-:W-:-:S06]  /*7a30*/  ISETP.GE.AND P3, PT, R7, RZ, PT ;  /* 0x000000ff0700720c */ /* 0x000fcc0003f66270 */
[----:B------:R-:W-:-:S07]  /*7a40*/  @P1 IADD3 R5, PT, PT, R5, 0x1, RZ ;  /* 0x0000000105051810 */ /* 0x000fce0007ffe0ff */
[----:B------:R-:W-:Y:S01]  /*7a50*/  @!P3 IMAD.MOV R5, RZ, RZ, -R5 ;  /* 0x000000ffff05b224 */ /* 0x000fe200078e0a05 */
[----:B------:R-:W-:Y:S02]  /*7a60*/  @!P4 LOP3.LUT R5, RZ, R19, RZ, 0x33, !PT ;  /* 0x00000013ff05c212 */ /* 0x000fe400078e33ff */
[----:B------:R-:W-:Y:S02]  /*7a70*/  ISETP.NE.AND.EX P3, PT, R15, RZ, PT, P2 ;  /* 0x000000ff0f00720c */ /* 0x000fe40003f65320 */
[----:B0-----:R-:W-:Y:S01]  /*7a80*/  ISETP.NE.U32.AND P1, PT, R16, 0x1, PT ;  /* 0x000000011000780c */ /* 0x001fe20003f25070 */
[----:B------:R-:W-:Y:S01]  /*7a90*/  IMAD.MOV R7, RZ, RZ, -R5 ;  /* 0x000000ffff077224 */ /* 0x000fe200078e0a05 */
[----:B------:R-:W-:Y:S02]  /*7aa0*/  SEL R9, R9, RZ, P3 ;  /* 0x000000ff09097207 */ /* 0x000fe40001800000 */
[----:B------:R-:W-:Y:S01]  /*7ab0*/  ISETP.NE.AND.EX P2, PT, R17, RZ, PT, P1 ;  /* 0x000000ff1100720c */ /* 0x000fe20003f45310 */
[----:B------:R-:W-:Y:S01]  /*7ac0*/  IMAD R7, R19, R7, R12 ;  /* 0x0000000713077224 */ /* 0x000fe200078e020c */
[----:B-1----:R-:W-:Y:S01]  /*7ad0*/  ISETP.NE.U32.AND P1, PT, R10, 0x1, PT ;  /* 0x000000010a00780c */ /* 0x002fe20003f25070 */
[----:B------:R-:W-:Y:S01]  /*7ae0*/  IMAD R10, R9, UR44, RZ ;  /* 0x0000002c090a7c24 */ /* 0x000fe2000f8e02ff */
[----:B------:R-:W-:-:S02]  /*7af0*/  SEL R5, R5, RZ, P2 ;  /* 0x000000ff05057207 */ /* 0x000fc40001000000 */
        /* <DEDUP_REMOVED lines=15> */
.L_x_11044:
[----:B------:R-:W-:Y:S05]  /*7bf0*/  BSYNC.RECONVERGENT B1 ;  /* 0x0000000000017941 */ /* 0x000fea0003800200 */
.L_x_11043:
        /* <DEDUP_REMOVED lines=55> */
[----:B0-----:R-:W-:Y:S02]  /*7f70*/  ISETP.NE.U32.AND P2, PT, R14, 0x1, PT ;  /* 0x000000010e00780c */ /* 0x001fe40003f45070 */
[----:B------:R-:W-:Y:S02]  /*7f80*/  ISETP.GE.U32.AND P1, PT, R7, R16, PT ;  /* 0x000000100700720c */ /* 0x000fe40003f26070 */
[----:B------:R-:W0:Y:S01]  /*7f90*/  LDC.64 R16, c[0x0][0x398] ;  /* 0x0000e600ff107b82 */ /* 0x000e220000000a00 */
[----:B------:R-:W-:-:S04]  /*7fa0*/  LOP3.LUT R7, R12, R19, RZ, 0x3c, !PT ;  /* 0x000000130c077212 */ /* 0x000fc800078e3cff */
[----:B------:R-:W-:-:S06]  /*7fb0*/  ISETP.GE.AND P3, PT, R7, RZ, PT ;  /* 0x000000ff0700720c */ /* 0x000fcc0003f66270 */
[----:B------:R-:W-:-:S07]  /*7fc0*/  @P1 VIADD R5, R5, 0x1 ;  /* 0x0000000105051836 */ /* 0x000fce0000000000 */
[----:B------:R-:W-:Y:S02]  /*7fd0*/  @!P3 IADD3 R5, PT, PT, -R5, RZ, RZ ;  /* 0x000000ff0505b210 */ /* 0x000fe40007ffe1ff */
        /* <DEDUP_REMOVED lines=25> */
.L_x_11046:
[----:B------:R-:W-:Y:S05]  /*8170*/  BSYNC.RECONVERGENT B1 ;  /* 0x0000000000017941 */ /* 0x000fea0003800200 */
.L_x_11045:
        /* <DEDUP_REMOVED lines=23> */
[----:B0-----:R-:W-:Y:S02]  /*82f0*/  HFMA2 R10, -RZ, RZ, 0, 0 ;  /* 0x00000000ff0a7431 */ /* 0x001fe400000001ff */
        /* <DEDUP_REMOVED lines=69> */
.L_x_11048:
[----:B------:R-:W-:Y:S05]  /*8750*/  BSYNC.RECONVERGENT B1 ;  /* 0x0000000000017941 */ /* 0x000fea0003800200 */
.L_x_11047:
        /* <DEDUP_REMOVED lines=88> */
.L_x_11050:
[----:B------:R-:W-:Y:S05]  /*8ce0*/  BSYNC.RECONVERGENT B1 ;  /* 0x0000000000017941 */ /* 0x000fea0003800200 */
.L_x_11049:
[C---:B------:R-:W-:Y:S01]  /*8cf0*/  IADD3 R7, PT, PT, R40.reuse, 0x300, RZ ;  /* 0x0000030028077810 */ /* 0x040fe20007ffe0ff */
[C---:B------:R-:W-:Y:S01]  /*8d00*/  VIADD R5, R40.reuse, 0x320 ;  /* 0x0000032028057836 */ /* 0x040fe20000000000 */
[----:B------:R-:W-:Y:S01]  /*8d10*/  BSSY.RECONVERGENT B1, `(.L_x_11051) ;  /* 0x0000062000017945 */ /* 0x000fe20003800200 */
[C---:B------:R-:W-:Y:S01]  /*8d20*/  VIADD R0, R40.reuse, 0x340 ;  /* 0x0000034028007836 */ /* 0x040fe20000000000 */
        /* <DEDUP_REMOVED lines=45> */
[----:B------:R-:W-:-:S05]  /*9000*/  IMAD.MOV.U32 R12, RZ, RZ, R2 ;  /* 0x000000ffff0c7224 */ /* 0x000fca00078e0002 */
[----:B------:R-:W-:Y:S02]  /*9010*/  @!P4 IADD3 R12, PT, PT, -R12, RZ, RZ ;  /* 0x000000ff0c0cc210 */ /* 0x000fe40007ffe1ff */
[----:B------:R-:W-:-:S05]  /*9020*/  @!P6 LOP3.LUT R12, RZ, R14, RZ, 0x33, !PT ;  /* 0x0000000eff0ce212 */ /* 0x000fca00078e33ff */
[----:B------:R-:W-:Y:S02]  /*9030*/  IMAD.MOV R2, RZ, RZ, -R12 ;  /* 0x000000ffff027224 */ /* 0x000fe400078e0a0c */
[----:B0-----:R-:W-:Y:S02]  /*9040*/  IMAD.MOV R10, RZ, RZ, -R3 ;  /* 0x000000ffff0a7224 */ /* 0x001fe400078e0a03 */
[----:B------:R-:W-:Y:S01]  /*9050*/  IMAD R17, R14, R2, R7 ;  /* 0x000000020e117224 */ /* 0x000fe200078e0207 */
[----:B------:R-:W-:Y:S01]  /*9060*/  MOV R2, RZ ;  /* 0x000000ff00027202 */ /* 0x000fe20000000f00 */
[----:B------:R-:W-:Y:S01]  /*9070*/  IMAD R9, R10, R11, RZ ;  /* 0x0000000b0a097224 */ /* 0x000fe200078e02ff */
[----:B------:R-:W0:Y:S02]  /*9080*/  LDC.64 R14, c[0x0][0x3a0] ;  /* 0x0000e800ff0e7b82 */ /* 0x000e240000000a00 */
[----:B------:R-:W-:Y:S01]  /*9090*/  IABS R10, R17 ;  /* 0x00000011000a7213 */ /* 0x000fe20000000000 */
[----:B------:R-:W-:Y:S01]  /*90a0*/  IMAD.HI.U32 R9, R3, R9, R2 ;  /* 0x0000000903097227 */ /* 0x000fe200078e0002 */
[----:B------:R-:W-:-:S04]  /*90b0*/  LOP3.LUT R19, R17, R18, RZ, 0x3c, !PT ;  /* 0x0000001211137212 */ /* 0x000fc800078e3cff */
[----:B------:R-:W-:Y:S01]  /*90c0*/  ISETP.GE.AND P6, PT, R19, RZ, PT ;  /* 0x000000ff1300720c */ /* 0x000fe20003fc6270 */
        /* <DEDUP_REMOVED lines=15> */
[----:B------:R-:W-:Y:S02]  /*91c0*/  IADD3 R2, PT, PT, -R9, RZ, RZ ;  /* 0x000000ff09027210 */ /* 0x000fe40007ffe1ff */
[----:B0-----:R-:W-:Y:S02]  /*91d0*/  ISETP.NE.U32.AND P6, PT, R14, 0x1, PT ;  /* 0x000000010e00780c */ /* 0x001fe40003fc5070 */
[----:B--2---:R-:W-:Y:S01]  /*91e0*/  ISETP.NE.U32.AND P4, PT, R10, 0x1, PT ;  /* 0x000000010a00780c */ /* 0x004fe20003f85070 */
[----:B------:R-:W-:Y:S01]  /*91f0*/  IMAD R2, R18, R2, R17 ;  /* 0x0000000212027224 */ /* 0x000fe200078e0211 */
[----:B------:R-:W-:-:S02]  /*9200*/  SEL R3, R12, RZ, P5 ;  /* 0x000000ff0c037207 */ /* 0x000fc40002800000 */
[----:B------:R-:W-:Y:S02]  /*9210*/  ISETP.NE.AND.EX P4, PT, R11, RZ, PT, P4 ;  /* 0x000000ff0b00720c */ /* 0x000fe40003f85340 */
        /* <DEDUP_REMOVED lines=17> */
.L_x_11052:
[----:B------:R-:W-:Y:S05]  /*9330*/  BSYNC.RECONVERGENT B1 ;  /* 0x0000000000017941 */ /* 0x000fea0003800200 */
.L_x_11051:
        /* <DEDUP_REMOVED lines=17> */
[----:B------:R-:W0:Y:S08]  /*9450*/  I2F.RP R7, R28 ;  /* 0x0000001c00077306 */ /* 0x000e300000209400 */
        /* <DEDUP_REMOVED lines=31> */
[----:B------:R-:W-:-:S06]  /*9650*/  IMAD.HI.U32 R2, R3, R7, R2 ;  /* 0x0000000703027227 */ /* 0x000fcc00078e0002 */
        /* <DEDUP_REMOVED lines=8> */
[----:B------:R-:W-:Y:S02]  /*96e0*/  LOP3.LUT R9, R17, R18, RZ, 0x3c, !PT ;  /* 0x0000001211097212 */ /* 0x000fe400078e3cff */
[----:B--2---:R-:W-:Y:S02]  /*96f0*/  ISETP.NE.U32.AND P4, PT, R2, 0x1, PT ;  /* 0x000000010200780c */ /* 0x004fe40003f85070 */
[----:B------:R-:W-:-:S07]  /*9700*/  ISETP.GE.AND P5, PT, R9, RZ, PT ;  /* 0x000000ff0900720c */ /* 0x000fce0003fa6270 */
[----:B------:R-:W-:Y:S01]  /*9710*/  @P1 VIADD R7, R7, 0x1 ;  /* 0x0000000107071836 */ /* 0x000fe20000000000 */
[----:B-1----:R-:W-:-:S05]  /*9720*/  ISETP.NE.U32.AND P1, PT, R10, 0x1, PT ;  /* 0x000000010a00780c */ /* 0x002fca0003f25070 */
        /* <DEDUP_REMOVED lines=25> */
.L_x_11054:
[----:B------:R-:W-:Y:S05]  /*98c0*/  BSYNC.RECONVERGENT B1 ;  /* 0x0000000000017941 */ /* 0x000fea0003800200 */
.L_x_11053:
        /* <DEDUP_REMOVED lines=18> */
[----:B------:R-:W0:Y:S08]  /*99f0*/  I2F.RP R5, R28 ;  /* 0x0000001c00057306 */ /* 0x000e300000209400 */
[----:B------:R1:W2:Y:S08]  /*9a00*/  F2I.FTZ.U32.TRUNC.NTZ R3, R2 ;  /* 0x0000000200037305 */ /* 0x0002b0000021f000 */
[----:B0-----:R-:W0:Y:S01]  /*9a10*/  MUFU.RCP R5, R5 ;  /* 0x0000000500057308 */ /* 0x001e220000001000 */
[----:B-1----:R-:W-:-:S02]  /*9a20*/  IMAD.MOV.U32 R2, RZ, RZ, RZ ;  /* 0x000000ffff027224 */ /* 0x002fc400078e00ff */
[----:B--2---:R-:W-:-:S04]  /*9a30*/  IMAD.MOV R7, RZ, RZ, -R3 ;  /* 0x000000ffff077224 */ /* 0x004fc800078e0a03 */
        /* <DEDUP_REMOVED lines=13> */
[----:B------:R-:W-:-:S02]  /*9b10*/  ISETP.GE.AND P4, PT, R3, RZ, PT ;  /* 0x000000ff0300720c */ /* 0x000fc40003f86270 */
[----:B0-----:R-:W-:-:S05]  /*9b20*/  IADD3 R3, PT, PT, R5, 0xffffffe, RZ ;  /* 0x0ffffffe05037810 */ /* 0x001fca0007ffe0ff */
[----:B------:R-:W-:Y:S01]  /*9b30*/  @P1 VIADD R2, R2, 0x1 ;  /* 0x0000000102021836 */ /* 0x000fe20000000000 */
[----:B------:R-:W0:Y:S04]  /*9b40*/  F2I.FTZ.U32.TRUNC.NTZ R3, R3 ;  /* 0x0000000300037305 */ /* 0x000e28000021f000 */
[----:B------:R-:W-:Y:S01]  /*9b50*/  MOV R9, R2 ;  /* 0x0000000200097202 */ /* 0x000fe20000000f00 */
[----:B------:R-:W-:-:S04]  /*9b60*/  IMAD.MOV.U32 R2, RZ, RZ, RZ ;  /* 0x000000ffff027224 */ /* 0x000fc800078e00ff */
[----:B------:R-:W-:Y:S01]  /*9b70*/  @!P4 IMAD.MOV R9, RZ, RZ, -R9 ;  /* 0x000000ffff09c224 */ /* 0x000fe200078e0a09 */
[----:B------:R-:W-:-:S04]  /*9b80*/  @!P2 LOP3.LUT R9, RZ, R11, RZ, 0x33, !PT ;  /* 0x0000000bff09a212 */ /* 0x000fc800078e33ff */
[----:B------:R-:W-:Y:S01]  /*9b90*/  IADD3 R5, PT, PT, -R9, RZ, RZ ;  /* 0x000000ff09057210 */ /* 0x000fe20007ffe1ff */
[----:B0-----:R-:W-:-:S04]  /*9ba0*/  IMAD.MOV R7, RZ, RZ, -R3 ;  /* 0x000000ffff077224 */ /* 0x001fc800078e0a03 */
        /* <DEDUP_REMOVED lines=13> */
[----:B------:R-:W2:Y:S01]  /*9c80*/  LDC.64 R28, c[0x0][0x3a0] ;  /* 0x0000e800ff1c7b82 */ /* 0x000ea20000000a00 */
[----:B0-----:R-:W-:Y:S02]  /*9c90*/  ISETP.NE.U32.AND P2, PT, R2, 0x1, PT ;  /* 0x000000010200780c */ /* 0x001fe40003f45070 */
[----:B------:R-:W-:-:S07]  /*9ca0*/  ISETP.GE.AND P4, PT, R7, RZ, PT ;  /* 0x000000ff0700720c */ /* 0x000fce0003f86270 */
[----:B------:R-:W-:Y:S01]  /*9cb0*/  @P1 VIADD R5, R5, 0x1 ;  /* 0x0000000105051836 */ /* 0x000fe20000000000 */
[----:B-1----:R-:W-:Y:S02]  /*9cc0*/  ISETP.NE.U32.AND P1, PT, R14, 0x1, PT ;  /* 0x000000010e00780c */ /* 0x002fe40003f25070 */
[----:B------:R-:W-:-:S03]  /*9cd0*/  SHF.R.S64 R14, RZ, 0x1e, R0 ;  /* 0x0000001eff0e7819 */ /* 0x000fc60000001000 */
[----:B------:R-:W-:Y:S02]  /*9ce0*/  @!P4 IADD3 R5, PT, PT, -R5, RZ, RZ ;  /* 0x000000ff0505c210 */ /* 0x000fe40007ffe1ff */
[----:B------:R-:W-:Y:S02]  /*9cf0*/  @!P5 LOP3.LUT R5, RZ, R80, RZ, 0x33, !PT ;  /* 0x00000050ff05d212 */ /* 0x000fe400078e33ff */
[----:B------:R-:W-:Y:S02]  /*9d00*/  ISETP.NE.AND.EX P4, PT, R3, RZ, PT, P2 ;  /* 0x000000ff0300720c */ /* 0x000fe40003f85320 */
[----:B------:R-:W-:Y:S01]  /*9d10*/  ISETP.NE.AND.EX P2, PT, R15, RZ, PT, P1 ;  /* 0x000000ff0f00720c */ /* 0x000fe20003f45310 */
[----:B------:R-:W-:Y:S01]  /*9d20*/  IMAD.MOV R2, RZ, RZ, -R5 ;  /* 0x000000ffff027224 */ /* 0x000fe200078e0a05 */
[----:B--2---:R-:W-:Y:S02]  /*9d30*/  ISETP.NE.U32.AND P1, PT, R28, 0x1, PT ;  /* 0x000000011c00780c */ /* 0x004fe40003f25070 */
        /* <DEDUP_REMOVED lines=18> */
.L_x_11056:
[----:B------:R-:W-:Y:S05]  /*9e60*/  BSYNC.RECONVERGENT B1 ;  /* 0x0000000000017941 */ /* 0x000fea0003800200 */
.L_x_11055:
        /* <DEDUP_REMOVED lines=39> */
[----:B0-----:R-:W-:-:S03]  /*a0e0*/  HFMA2 R2, -RZ, RZ, 0, 0 ;  /* 0x00000000ff027431 */ /* 0x001fc600000001ff */
        /* <DEDUP_REMOVED lines=17> */
[----:B------:R-:W1:Y:S01]  /*a200*/  LDC.64 R10, c[0x0][0x398] ;  /* 0x0000e600ff0a7b82 */ /* 0x000e620000000a00 */
[----:B------:R-:W-:Y:S02]  /*a210*/  LOP3.LUT R5, R9, R12, RZ, 0x3c, !PT ;  /* 0x0000000c09057212 */ /* 0x000fe400078e3cff */
[----:B0-----:R-:W-:Y:S02]  /*a220*/  ISETP.NE.U32.AND P2, PT, R2, 0x1, PT ;  /* 0x000000010200780c */ /* 0x001fe40003f45070 */
        /* <DEDUP_REMOVED lines=28> */
.L_x_11058:
[----:B------:R-:W-:Y:S05]  /*a3f0*/  BSYNC.RECONVERGENT B1 ;  /* 0x0000000000017941 */ /* 0x000fea0003800200 */
.L_x_11057:
        /* <DEDUP_REMOVED lines=24> */
[C---:B------:R-:W-:Y:S01]  /*a580*/  FADD R32, -R5.reuse, R22 ;  /* 0x0000001605207221 */ /* 0x040fe20000000100 */
[C---:B------:R-:W-:Y:S01]  /*a590*/  FADD R22, -R5.reuse, R18 ;  /* 0x0000001205167221 */ /* 0x040fe20000000100 */
[----:B------:R-:W-:Y:S01]  /*a5a0*/  FADD R0, -R5, R6 ;  /* 0x0000000605007221 */ /* 0x000fe20000000100 */
[----:B------:R-:W-:Y:S01]  /*a5b0*/  FADD R7, R3, -12583039 ;  /* 0xcb40007f03077421 */ /* 0x000fe20000000000 */
[-C--:B------:R-:W-:Y:S01]  /*a5c0*/  FFMA.RM R18, R9, R12.reuse, 12582913 ;  /* 0x4b40000109127423 */ /* 0x080fe2000000400c */
        /* <DEDUP_REMOVED lines=20> */
[----:B------:R-:W-:Y:S01]  /*a710*/  FFMA R7, R76, 1.4426950216293334961, -R7 ;  /* 0x3fb8aa3b4c077823 */ /* 0x000fe20000000807 */
[----:B------:R-:W-:Y:S01]  /*a720*/  FADD R14, -R5, R10 ;  /* 0x0000000a050e7221 */ /* 0x000fe20000000100 */
[----:B------:R-:W-:Y:S01]  /*a730*/  FADD R5, R18, -12583039 ;  /* 0xcb40007f12057421 */ /* 0x000fe20000000000 */
[----:B------:R-:W-:Y:S01]  /*a740*/  FADD R9, R4, -12583039 ;  /* 0xcb40007f04097421 */ /* 0x000fe20000000000 */
[-C--:B------:R-:W-:Y:S01]  /*a750*/  FFMA.SAT R21, R72, R11.reuse, 0.5 ;  /* 0x3f00000048157423 */ /* 0x080fe2000000200b */
[-C--:B------:R-:W-:Y:S01]  /*a760*/  FFMA.SAT R13, R74, R11.reuse, 0.5 ;  /* 0x3f0000004a0d7423 */ /* 0x080fe2000000200b */
[----:B------:R-:W-:Y:S01]  /*a770*/  FFMA R76, R76, 1.925963033500011079e-08, R7 ;  /* 0x32a570604c4c7823 */ /* 0x000fe20000000007 */
        /* <DEDUP_REMOVED lines=19> */
[----:B------:R-:W2:Y:S01]  /*a8b0*/  MUFU.EX2 R19, R78 ;  /* 0x0000004e00137308 */ /* 0x000ea20000000800 */
[----:B------:R-:W-:Y:S01]  /*a8c0*/  FFMA R23, R0, 1.4426950216293334961, -R7 ;  /* 0x3fb8aa3b00177823 */ /* 0x000fe20000000807 */
[----:B------:R-:W-:Y:S01]  /*a8d0*/  FFMA.RM R7, R9, R12, 12582913 ;  /* 0x4b40000109077423 */ /* 0x000fe2000000400c */
[----:B------:R-:W-:Y:S01]  /*a8e0*/  FFMA R13, R2, 1.4426950216293334961, -R13 ;  /* 0x3fb8aa3b020d7823 */ /* 0x000fe2000000080d */
[----:B------:R-:W-:Y:S01]  /*a8f0*/  SHF.L.U32 R17, R17, 0x17, RZ ;  /* 0x0000001711117819 */ /* 0x000fe200000006ff */
[----:B------:R-:W-:Y:S01]  /*a900*/  FFMA R23, R0, 1.925963033500011079e-08, R23 ;  /* 0x32a5706000177823 */ /* 0x000fe20000000017 */
[----:B------:R-:W-:Y:S01]  /*a910*/  FADD R9, R7, -12583039 ;  /* 0xcb40007f07097421 */ /* 0x000fe20000000000 */
[----:B------:R-:W-:Y:S01]  /*a920*/  FFMA R29, R2, 1.925963033500011079e-08, R13 ;  /* 0x32a57060021d7823 */ /* 0x000fe2000000000d */
[----:B------:R-:W-:Y:S01]  /*a930*/  FFMA.SAT R13, R62, R11, 0.5 ;  /* 0x3f0000003e0d7423 */ /* 0x000fe2000000200b */
[----:B------:R-:W3:Y:S01]  /*a940*/  MUFU.EX2 R25, R25 ;  /* 0x0000001900197308 */ /* 0x000ee20000000800 */
[----:B------:R-:W-:Y:S01]  /*a950*/  FFMA R9, R70, 1.4426950216293334961, -R9 ;  /* 0x3fb8aa3b46097823 */ /* 0x000fe20000000809 */
[----:B------:R-:W-:-:S02]  /*a960*/  IMAD.SHL.U32 R0, R18, 0x800000, RZ ;  /* 0x0080000012007824 */ /* 0x000fc400078e00ff */
[-C--:B------:R-:W-:Y:S01]  /*a970*/  FFMA.RM R10, R13, R12.reuse, 12582913 ;  /* 0x4b4000010d0a7423 */ /* 0x080fe2000000400c */
[----:B------:R-:W-:Y:S01]  /*a980*/  SHF.L.U32 R2, R4, 0x17, RZ ;  /* 0x0000001704027819 */ /* 0x000fe200000006ff */
[----:B------:R-:W-:Y:S01]  /*a990*/  FFMA R70, R70, 1.925963033500011079e-08, R9 ;  /* 0x32a5706046467823 */ /* 0x000fe20000000009 */
[----:B------:R-:W-:Y:S01]  /*a9a0*/  FFMA.SAT R9, R60, R11, 0.5 ;  /* 0x3f0000003c097423 */ /* 0x000fe2000000200b */
[----:B------:R-:W-:Y:S01]  /*a9b0*/  FADD R15, R10, -12583039 ;  /* 0xcb40007f0a0f7421 */ /* 0x000fe20000000000 */
[----:B--2---:R-:W-:Y:S01]  /*a9c0*/  FMUL R0, R0, R19 ;  /* 0x0000001300007220 */ /* 0x004fe20000400000 */
[----:B------:R-:W-:Y:S01]  /*a9d0*/  FFMA.SAT R19, R68, R11, 0.5 ;  /* 0x3f00000044137423 */ /* 0x000fe2000000200b */
[-C--:B------:R-:W-:Y:S01]  /*a9e0*/  FFMA.RM R9, R9, R12.reuse, 12582913 ;  /* 0x4b40000109097423 */ /* 0x080fe2000000400c */
[C---:B------:R-:W-:Y:S01]  /*a9f0*/  FFMA R15, R62.reuse, 1.4426950216293334961, -R15 ;  /* 0x3fb8aa3b3e0f7823 */ /* 0x040fe2000000080f */
[----:B------:R-:W-:Y:S02]  /*aa00*/  IMAD.SHL.U32 R4, R21, 0x800000, RZ ;  /* 0x0080000015047824 */ /* 0x000fe400078e00ff */
[----:B------:R-:W-:Y:S01]  /*aa10*/  FFMA.RM R18, R19, R12, 12582913 ;  /* 0x4b40000113127423 */ /* 0x000fe2000000400c */
[----:B------:R-:W-:Y:S01]  /*aa20*/  FADD R13, R9, -12583039 ;  /* 0xcb40007f090d7421 */ /* 0x000fe20000000000 */
[----:B------:R-:W-:Y:S01]  /*aa30*/  FFMA R62, R62, 1.925963033500011079e-08, R15 ;  /* 0x32a570603e3e7823 */ /* 0x000fe2000000000f */
[----:B------:R-:W-:Y:S01]  /*aa40*/  MUFU.EX2 R29, R29 ;  /* 0x0000001d001d7308 */ /* 0x000fe20000000800 */
[----:B---3--:R-:W-:Y:S01]  /*aa50*/  FMUL R2, R2, R25 ;  /* 0x0000001902027220 */ /* 0x008fe20000400000 */
[----:B------:R-:W-:Y:S01]  /*aa60*/  FFMA R13, R60, 1.4426950216293334961, -R13 ;  /* 0x3fb8aa3b3c0d7823 */ /* 0x000fe2000000080d */
[----:B------:R-:W-:Y:S01]  /*aa70*/  FFMA.SAT R25, R58, R11, 0.5 ;  /* 0x3f0000003a197423 */ /* 0x000fe2000000200b */
[----:B------:R-:W-:Y:S01]  /*aa80*/  FADD R19, R18, -12583039 ;  /* 0xcb40007f12137421 */ /* 0x000fe20000000000 */
[----:B------:R-:W-:-:S02]  /*aa90*/  IMAD.SHL.U32 R16, R16, 0x800000, RZ ;  /* 0x0080000010107824 */ /* 0x000fc400078e00ff */
[----:B------:R-:W-:Y:S01]  /*aaa0*/  FFMA R60, R60, 1.925963033500011079e-08, R13 ;  /* 0x32a570603c3c7823 */ /* 0x000fe2000000000d */
[-C--:B------:R-:W-:Y:S01]  /*aab0*/  FFMA.SAT R13, R64, R11.reuse, 0.5 ;  /* 0x3f000000400d7423 */ /* 0x080fe2000000200b */
[-C--:B------:R-:W-:Y:S01]  /*aac0*/  FFMA.RM R25, R25, R12.reuse, 12582913 ;  /* 0x4b40000119197423 */ /* 0x080fe2000000400c */
[----:B------:R-:W-:Y:S01]  /*aad0*/  FFMA R19, R68, 1.4426950216293334961, -R19 ;  /* 0x3fb8aa3b44137823 */ /* 0x000fe20000000813 */
[-C--:B------:R-:W-:Y:S01]  /*aae0*/  FFMA.SAT R33, R30, R11.reuse, 0.5 ;  /* 0x3f0000001e217423 */ /* 0x080fe2000000200b */
[-C--:B------:R-:W-:Y:S01]  /*aaf0*/  FFMA.RM R13, R13, R12.reuse, 12582913 ;  /* 0x4b4000010d0d7423 */ /* 0x080fe2000000400c */
[----:B------:R-:W-:Y:S01]  /*ab00*/  FADD R21, R25, -12583039 ;  /* 0xcb40007f19157421 */ /* 0x000fe20000000000 */
[----:B------:R-:W-:Y:S01]  /*ab10*/  FFMA R68, R68, 1.925963033500011079e-08, R19 ;  /* 0x32a5706044447823 */ /* 0x000fe20000000013 */
[-C--:B------:R-:W-:Y:S01]  /*ab20*/  FFMA.SAT R19, R56, R11.reuse, 0.5 ;  /* 0x3f00000038137423 */ /* 0x080fe2000000200b */
[----:B------:R-:W-:Y:S01]  /*ab30*/  FADD R15, R13, -12583039 ;  /* 0xcb40007f0d0f7421 */ /* 0x000fe20000000000 */
[----:B------:R-:W-:Y:S01]  /*ab40*/  FFMA R21, R58, 1.4426950216293334961, -R21 ;  /* 0x3fb8aa3b3a157823 */ /* 0x000fe20000000815 */
[-C--:B------:R-:W-:Y:S01]  /*ab50*/  FFMA.RM R33, R33, R12.reuse, 12582913 ;  /* 0x4b40000121217423 */ /* 0x080fe2000000400c */
[-C--:B------:R-:W-:Y:S01]  /*ab60*/  FFMA.RM R19, R19, R12.reuse, 12582913 ;  /* 0x4b40000113137423 */ /* 0x080fe2000000400c */
[----:B------:R-:W-:Y:S01]  /*ab70*/  FFMA R15, R64, 1.4426950216293334961, -R15 ;  /* 0x3fb8aa3b400f7823 */ /* 0x000fe2000000080f */
[----:B------:R-:W-:Y:S01]  /*ab80*/  FFMA R58, R58, 1.925963033500011079e-08, R21 ;  /* 0x32a570603a3a7823 */ /* 0x000fe20000000015 */
[-C--:B------:R-:W-:Y:S01]  /*ab90*/  FFMA.SAT R21, R6, R11.reuse, 0.5 ;  /* 0x3f00000006157423 */ /* 0x080fe2000000200b */
[----:B------:R-:W-:Y:S01]  /*aba0*/  FADD R31, R19, -12583039 ;  /* 0xcb40007f131f7421 */ /* 0x000fe20000000000 */
[----:B------:R-:W-:Y:S01]  /*abb0*/  FFMA R64, R64, 1.925963033500011079e-08, R15 ;  /* 0x32a5706040407823 */ /* 0x000fe2000000000f */
[----:B------:R-:W-:Y:S01]  /*abc0*/  FFMA.SAT R15, R66, R11, 0.5 ;  /* 0x3f000000420f7423 */ /* 0x000fe2000000200b */
[-C--:B------:R-:W-:Y:S01]  /*abd0*/  FFMA.RM R21, R21, R12.reuse, 12582913 ;  /* 0x4b40000115157423 */ /* 0x080fe2000000400c */
[----:B------:R-:W-:Y:S01]  /*abe0*/  FFMA R31, R56, 1.4426950216293334961, -R31 ;  /* 0x3fb8aa3b381f7823 */ /* 0x000fe2000000081f */
[----:B------:R-:W-:Y:S01]  /*abf0*/  FADD R39, R33, -12583039 ;  /* 0xcb40007f21277421 */ /* 0x000fe20000000000 */
[----:B------:R-:W-:Y:S01]  /*ac00*/  FFMA.RM R15, R15, R12, 12582913 ;  /* 0x4b4000010f0f7423 */ /* 0x000fe2000000400c */
[----:B------:R-:W-:-:S02]  /*ac10*/  IMAD.SHL.U32 R10, R10, 0x800000, RZ ;  /* 0x008000000a0a7824 */ /* 0x000fc400078e00ff */
[----:B------:R-:W-:Y:S01]  /*ac20*/  FFMA R56, R56, 1.925963033500011079e-08, R31 ;  /* 0x32a5706038387823 */ /* 0x000fe2000000001f */
[----:B------:R-:W-:Y:S01]  /*ac30*/  FFMA R39, R30, 1.4426950216293334961, -R39 ;  /* 0x3fb8aa3b1e277823 */ /* 0x000fe20000000827 */
[C---:B------:R-:W-:Y:S01]  /*ac40*/  FADD R27, R15.reuse, -12583039 ;  /* 0xcb40007f0f1b7421 */ /* 0x040fe20000000000 */
[----:B------:R-:W-:Y:S01]  /*ac50*/  SHF.L.U32 R15, R15, 0x17, RZ ;  /* 0x000000170f0f7819 */ /* 0x000fe200000006ff */
[----:B------:R-:W-:Y:S01]  /*ac60*/  FFMA.SAT R59, R20, R11, 0.5 ;  /* 0x3f000000143b7423 */ /* 0x000fe2000000200b */
[----:B------:R-:W-:Y:S01]  /*ac70*/  FFMA R39, R30, 1.925963033500011079e-08, R39 ;  /* 0x32a570601e277823 */ /* 0x000fe20000000027 */
[----:B------:R-:W-:Y:S01]  /*ac80*/  FFMA R27, R66, 1.4426950216293334961, -R27 ;  /* 0x3fb8aa3b421b7823 */ /* 0x000fe2000000081b */
[----:B------:R-:W-:Y:S01]  /*ac90*/  IMAD.SHL.U32 R18, R18, 0x800000, RZ ;  /* 0x0080000012127824 */ /* 0x000fe200078e00ff */
[----:B------:R-:W2:Y:S01]  /*aca0*/  MUFU.EX2 R60, R60 ;  /* 0x0000003c003c7308 */ /* 0x000ea20000000800 */
[----:B------:R-:W-:Y:S01]  /*acb0*/  SHF.L.U32 R9, R9, 0x17, RZ ;  /* 0x0000001709097819 */ /* 0x000fe200000006ff */
[----:B------:R-:W-:Y:S01]  /*acc0*/  FFMA R66, R66, 1.925963033500011079e-08, R27 ;  /* 0x32a5706042427823 */ /* 0x000fe2000000001b */
[----:B------:R-:W-:-:S02]  /*acd0*/  IMAD.SHL.U32 R19, R19, 0x800000, RZ ;  /* 0x0080000013137824 */ /* 0x000fc400078e00ff */
[----:B------:R-:W-:Y:S02]  /*ace0*/  IMAD.SHL.U32 R3, R3, 0x800000, RZ ;  /* 0x0080000003037824 */ /* 0x000fe400078e00ff */
[----:B------:R-:W-:Y:S01]  /*acf0*/  IMAD.SHL.U32 R5, R5, 0x800000, RZ ;  /* 0x0080000005057824 */ /* 0x000fe200078e00ff */
[----:B------:R-:W3:Y:S01]  /*ad00*/  MUFU.EX2 R27, R72 ;  /* 0x00000048001b7308 */ /* 0x000ee20000000800 */
[----:B------:R-:W-:Y:S02]  /*ad10*/  IMAD.SHL.U32 R7, R7, 0x800000, RZ ;  /* 0x0080000007077824 */ /* 0x000fe400078e00ff */
[----:B------:R-:W-:-:S05]  /*ad20*/  IMAD.SHL.U32 R33, R33, 0x800000, RZ ;  /* 0x0080000021217824 */ /* 0x000fca00078e00ff */
[----:B------:R-:W4:Y:S01]  /*ad30*/  MUFU.EX2 R72, R23 ;  /* 0x0000001700487308 */ /* 0x000f220000000800 */
[----:B--2---:R-:W-:-:S07]  /*ad40*/  FMUL R9, R9, R60 ;  /* 0x0000003c09097220 */ /* 0x004fce0000400000 */
[----:B------:R-:W-:Y:S01]  /*ad50*/  MUFU.EX2 R66, R66 ;  /* 0x0000004200427308 */ /* 0x000fe20000000800 */
[----:B---3--:R-:W-:Y:S01]  /*ad60*/  FMUL R4, R4, R27 ;  /* 0x0000001b04047220 */ /* 0x008fe20000400000 */
[C---:B------:R-:W-:Y:S01]  /*ad70*/  FADD R27, R21.reuse, -12583039 ;  /* 0xcb40007f151b7421 */ /* 0x040fe20000000000 */
[----:B------:R-:W-:-:S03]  /*ad80*/  IMAD.SHL.U32 R21, R21, 0x800000, RZ ;  /* 0x0080000015157824 */ /* 0x000fc600078e00ff */
[C---:B------:R-:W-:Y:S02]  /*ad90*/  FFMA R27, R6.reuse, 1.4426950216293334961, -R27 ;  /* 0x3fb8aa3b061b7823 */ /* 0x040fe4000000081b */
[----:B------:R-:W2:Y:S02]  /*ada0*/  MUFU.EX2 R56, R56 ;  /* 0x0000003800387308 */ /* 0x000ea40000000800 */
[----:B------:R-:W-:Y:S01]  /*adb0*/  FFMA R31, R6, 1.925963033500011079e-08, R27 ;  /* 0x32a57060061f7823 */ /* 0x000fe2000000001b */
[----:B----4-:R-:W-:Y:S01]  /*adc0*/  FMUL R6, R17, R72 ;  /* 0x0000004811067220 */ /* 0x010fe20000400000 */
[-C--:B------:R-:W-:Y:S01]  /*add0*/  FFMA.SAT R17, R54, R11.reuse, 0.5 ;  /* 0x3f00000036117423 */ /* 0x080fe2000000200b */
[----:B------:R-:W-:-:S03]  /*ade0*/  FFMA.SAT R27, R8, R11, 0.5 ;  /* 0x3f000000081b7423 */ /* 0x000fc6000000200b */
[-C--:B------:R-:W-:Y:S01]  /*adf0*/  FFMA.RM R23, R17, R12.reuse, 12582913 ;  /* 0x4b40000111177423 */ /* 0x080fe2000000400c */
[----:B------:R-:W-:Y:S01]  /*ae00*/  FFMA.RM R27, R27, R12, 12582913 ;  /* 0x4b4000011b1b7423 */ /* 0x000fe2000000400c */
[----:B------:R-:W-:Y:S02]  /*ae10*/  MUFU.EX2 R61, R58 ;  /* 0x0000003a003d7308 */ /* 0x000fe40000000800 */
[----:B------:R-:W-:-:S04]  /*ae20*/  FADD R17, R23, -12583039 ;  /* 0xcb40007f17117421 */ /* 0x000fc80000000000 */
[C---:B------:R-:W-:Y:S01]  /*ae30*/  FFMA R17, R54.reuse, 1.4426950216293334961, -R17 ;  /* 0x3fb8aa3b36117823 */ /* 0x040fe20000000811 */
[----:B--2---:R-:W-:Y:S01]  /*ae40*/  FMUL R19, R19, R56 ;  /* 0x0000003813137220 */ /* 0x004fe20000400000 */
[----:B------:R-:W2:Y:S02]  /*ae50*/  MUFU.EX2 R76, R76 ;  /* 0x0000004c004c7308 */ /* 0x000ea40000000800 */
[----:B------:R-:W-:Y:S01]  /*ae60*/  FFMA R54, R54, 1.925963033500011079e-08, R17 ;  /* 0x32a5706036367823 */ /* 0x000fe20000000011 */
[C---:B------:R-:W-:Y:S01]  /*ae70*/  FADD R17, R27.reuse, -12583039 ;  /* 0xcb40007f1b117421 */ /* 0x040fe20000000000 */
[----:B------:R-:W-:-:S03]  /*ae80*/  SHF.L.U32 R27, R27, 0x17, RZ ;  /* 0x000000171b1b7819 */ /* 0x000fc600000006ff */
[C---:B------:R-:W-:Y:S01]  /*ae90*/  FFMA R17, R8.reuse, 1.4426950216293334961, -R17 ;  /* 0x3fb8aa3b08117823 */ /* 0x040fe20000000811 */
[----:B------:R-:W3:Y:S03]  /*aea0*/  MUFU.EX2 R74, R74 ;  /* 0x0000004a004a7308 */ /* 0x000ee60000000800 */
[----:B------:R-:W-:Y:S01]  /*aeb0*/  FFMA R37, R8, 1.925963033500011079e-08, R17 ;  /* 0x32a5706008257823 */ /* 0x000fe20000000011 */
[----:B------:R-:W-:Y:S01]  /*aec0*/  FFMA.SAT R17, R38, R11, 0.5 ;  /* 0x3f00000026117423 */ /* 0x000fe2000000200b */
[----:B------:R-:W-:Y:S01]  /*aed0*/  FMUL R8, R16, R29 ;  /* 0x0000001d10087220 */ /* 0x000fe20000400000 */
[----:B------:R-:W-:Y:S02]  /*aee0*/  IMAD.SHL.U32 R16, R13, 0x800000, RZ ;  /* 0x008000000d107824 */ /* 0x000fe400078e00ff */
[----:B------:R-:W-:Y:S01]  /*aef0*/  FFMA.RM R29, R17, R12, 12582913 ;  /* 0x4b400001111d7423 */ /* 0x000fe2000000400c */
[----:B--2---:R-:W-:Y:S01]  /*af00*/  FMUL R3, R3, R76 ;  /* 0x0000004c03037220 */ /* 0x004fe20000400000 */
[----:B------:R-:W2:Y:S02]  /*af10*/  MUFU.EX2 R70, R70 ;  /* 0x0000004600467308 */ /* 0x000ea40000000800 */
[C---:B------:R-:W-:Y:S01]  /*af20*/  FADD R17, R29.reuse, -12583039 ;  /* 0xcb40007f1d117421 */ /* 0x040fe20000000000 */
[----:B------:R-:W-:-:S03]  /*af30*/  IMAD.SHL.U32 R29, R29, 0x800000, RZ ;  /* 0x008000001d1d7824 */ /* 0x000fc600078e00ff */
[C---:B------:R-:W-:Y:S01]  /*af40*/  FFMA R17, R38.reuse, 1.4426950216293334961, -R17 ;  /* 0x3fb8aa3b26117823 */ /* 0x040fe20000000811 */
[----:B---3--:R-:W-:Y:S01]  /*af50*/  FMUL R5, R5, R74 ;  /* 0x0000004a05057220 */ /* 0x008fe20000400000 */
[----:B------:R-:W3:Y:S02]  /*af60*/  MUFU.EX2 R58, R31 ;  /* 0x0000001f003a7308 */ /* 0x000ee40000000800 */
[----:B------:R-:W-:-:S06]  /*af70*/  FFMA R38, R38, 1.925963033500011079e-08, R17 ;  /* 0x32a5706026267823 */ /* 0x000fcc0000000011 */
[----:B------:R-:W4:Y:S01]  /*af80*/  MUFU.EX2 R17, R62 ;  /* 0x0000003e00117308 */ /* 0x000f220000000800 */
[----:B--2---:R-:W-:-:S07]  /*af90*/  FMUL R7, R7, R70 ;  /* 0x0000004607077220 */ /* 0x004fce0000400000 */
[----:B------:R-:W-:Y:S01]  /*afa0*/  MUFU.EX2 R62, R37 ;  /* 0x00000025003e7308 */ /* 0x000fe20000000800 */
[----:B---3--:R-:W-:Y:S01]  /*afb0*/  FMUL R21, R21, R58 ;  /* 0x0000003a15157220 */ /* 0x008fe20000400000 */
[----:B----4-:R-:W-:Y:S01]  /*afc0*/  FMUL R10, R10, R17 ;  /* 0x000000110a0a7220 */ /* 0x010fe20000400000 */
[----:B------:R-:W-:-:S04]  /*afd0*/  FFMA.SAT R17, R26, R11, 0.5 ;  /* 0x3f0000001a117423 */ /* 0x000fc8000000200b */
[----:B------:R-:W-:Y:S02]  /*afe0*/  FFMA.RM R30, R17, R12, 12582913 ;  /* 0x4b400001111e7423 */ /* 0x000fe4000000400c */
[----:B------:R-:W2:Y:S02]  /*aff0*/  MUFU.EX2 R17, R64 ;  /* 0x0000004000117308 */ /* 0x000ea40000000800 */
[C---:B------:R-:W-:Y:S01]  /*b000*/  FADD R55, R30.reuse, -12583039 ;  /* 0xcb40007f1e377421 */ /* 0x040fe20000000000 */
[----:B------:R-:W-:-:S03]  /*b010*/  SHF.L.U32 R30, R30, 0x17, RZ ;  /* 0x000000171e1e7819 */ /* 0x000fc600000006ff */
[C---:B------:R-:W-:Y:S02]  /*b020*/  FFMA R55, R26.reuse, 1.4426950216293334961, -R55 ;  /* 0x3fb8aa3b1a377823 */ /* 0x040fe40000000837 */
[----:B------:R-:W-:Y:S02]  /*b030*/  MUFU.EX2 R64, R38 ;  /* 0x0000002600407308 */ /* 0x000fe40000000800 */
[----:B------:R-:W-:Y:S01]  /*b040*/  FFMA R26, R26, 1.925963033500011079e-08, R55 ;  /* 0x32a570601a1a7823 */ /* 0x000fe20000000037 */
[----:B------:R-:W-:-:S04]  /*b050*/  FFMA.SAT R55, R24, R11, 0.5 ;  /* 0x3f00000018377423 */ /* 0x000fc8000000200b */
[----:B------:R-:W-:Y:S01]  /*b060*/  FFMA.RM R13, R55, R12, 12582913 ;  /* 0x4b400001370d7423 */ /* 0x000fe2000000400c */
[----:B------:R-:W-:Y:S01]  /*b070*/  MUFU.EX2 R31, R26 ;  /* 0x0000001a001f7308 */ /* 0x000fe20000000800 */
[----:B--2---:R-:W-:Y:S02]  /*b080*/  FMUL R16, R16, R17 ;  /* 0x0000001110107220 */ /* 0x004fe40000400000 */
[----:B------:R-:W-:-:S04]  /*b090*/  FADD R17, R13, -12583039 ;  /* 0xcb40007f0d117421 */ /* 0x000fc80000000000 */
[C---:B------:R-:W-:Y:S01]  /*b0a0*/  FFMA R17, R24.reuse, 1.4426950216293334961, -R17 ;  /* 0x3fb8aa3b18117823 */ /* 0x040fe20000000811 */
[----:B------:R-:W2:Y:S03]  /*b0b0*/  MUFU.EX2 R55, R68 ;  /* 0x0000004400377308 */ /* 0x000ea60000000800 */
[----:B------:R-:W-:Y:S01]  /*b0c0*/  FFMA R24, R24, 1.925963033500011079e-08, R17 ;  /* 0x32a5706018187823 */ /* 0x000fe20000000011 */
[----:B------:R-:W-:Y:S01]  /*b0d0*/  FMUL R17, R15, R66 ;  /* 0x000000420f117220 */ /* 0x000fe20000400000 */
[----:B------:R-:W-:-:S03]  /*b0e0*/  FFMA.SAT R15, R36, R11, 0.5 ;  /* 0x3f000000240f7423 */ /* 0x000fc6000000200b */
[----:B------:R-:W-:Y:S01]  /*b0f0*/  MUFU.EX2 R66, R39 ;  /* 0x0000002700427308 */ /* 0x000fe20000000800 */
[----:B------:R-:W-:-:S04]  /*b100*/  FFMA.RM R15, R15, R12, 12582913 ;  /* 0x4b4000010f0f7423 */ /* 0x000fc8000000400c */
[C---:B------:R-:W-:Y:S01]  /*b110*/  FADD R57, R15.reuse, -12583039 ;  /* 0xcb40007f0f397421 */ /* 0x040fe20000000000 */
[----:B------:R-:W-:-:S03]  /*b120*/  IMAD.SHL.U32 R15, R15, 0x800000, RZ ;  /* 0x008000000f0f7824 */ /* 0x000fc600078e00ff */
[----:B------:R-:W-:Y:S01]  /*b130*/  FFMA R57, R36, 1.4426950216293334961, -R57 ;  /* 0x3fb8aa3b24397823 */ /* 0x000fe20000000839 */
[----:B--2---:R-:W-:-:S03]  /*b140*/  FMUL R18, R18, R55 ;  /* 0x0000003712127220 */ /* 0x004fc60000400000 */
[----:B------:R-:W-:Y:S01]  /*b150*/  FFMA R57, R36, 1.925963033500011079e-08, R57 ;  /* 0x32a5706024397823 */ /* 0x000fe20000000039 */
[----:B------:R-:W-:-:S04]  /*b160*/  FFMA.RM R36, R59, R12, 12582913 ;  /* 0x4b4000013b247423 */ /* 0x000fc8000000400c */
[----:B------:R-:W-:-:S04]  /*b170*/  FADD R55, R36, -12583039 ;  /* 0xcb40007f24377421 */ /* 0x000fc80000000000 */
[----:B------:R-:W-:-:S04]  /*b180*/  FFMA R55, R20, 1.4426950216293334961, -R55 ;  /* 0x3fb8aa3b14377823 */ /* 0x000fc80000000837 */
[----:B------:R-:W-:Y:S01]  /*b190*/  FFMA R59, R20, 1.925963033500011079e-08, R55 ;  /* 0x32a57060143b7823 */ /* 0x000fe20000000037 */
[----:B------:R-:W-:Y:S01]  /*b1a0*/  FFMA.SAT R55, R32, R11, 0.5 ;  /* 0x3f00000020377423 */ /* 0x000fe2000000200b */
[----:B------:R-:W-:-:S03]  /*b1b0*/  SHF.L.U32 R20, R25, 0x17, RZ ;  /* 0x0000001719147819 */ /* 0x000fc600000006ff */
[----:B------:R-:W-:Y:S01]  /*b1c0*/  FFMA.RM R55, R55, R12, 12582913 ;  /* 0x4b40000137377423 */ /* 0x000fe2000000400c */
[----:B------:R-:W2:Y:S01]  /*b1d0*/  MUFU.EX2 R59, R59 ;  /* 0x0000003b003b7308 */ /* 0x000ea20000000800 */
[----:B------:R-:W-:Y:S01]  /*b1e0*/  FMUL R20, R20, R61 ;  /* 0x0000003d14147220 */ /* 0x000fe20000400000 */
[----:B------:R-:W-:Y:S01]  /*b1f0*/  FFMA.SAT R61, R14, R11, 0.5 ;  /* 0x3f0000000e3d7423 */ /* 0x000fe2000000200b */
        /* <DEDUP_REMOVED lines=10> */
[-C--:B------:R-:W-:Y:S01]  /*b2a0*/  FFMA.RM R11, R25, R12.reuse, 12582913 ;  /* 0x4b400001190b7423 */ /* 0x080fe2000000400c */
[----:B------:R-:W-:Y:S02]  /*b2b0*/  FFMA.RM R12, R61, R12, 12582913 ;  /* 0x4b4000013d0c7423 */ /* 0x000fe4000000400c */
[----:B------:R-:W3:Y:S01]  /*b2c0*/  MUFU.EX2 R61, R54 ;  /* 0x00000036003d7308 */ /* 0x000ee20000000800 */
[----:B------:R-:W-:-:S04]  /*b2d0*/  FADD R25, R11, -12583039 ;  /* 0xcb40007f0b197421 */ /* 0x000fc80000000000 */
[----:B------:R-:W-:-:S03]  /*b2e0*/  FFMA R25, R28, 1.4426950216293334961, -R25 ;  /* 0x3fb8aa3b1c197823 */ /* 0x000fc60000000819 */
[----:B------:R4:W-:Y:S01]  /*b2f0*/  MUFU.EX2 R54, R24 ;  /* 0x0000001800367308 */ /* 0x0009e20000000800 */
[----:B------:R-:W-:Y:S01]  /*b300*/  FFMA R28, R28, 1.925963033500011079e-08, R25 ;  /* 0x32a570601c1c7823 */ /* 0x000fe20000000019 */
[----:B------:R-:W-:-:S04]  /*b310*/  FADD R25, RZ, R3 ;  /* 0x00000003ff197221 */ /* 0x000fc80000000000 */
[----:B------:R-:W-:Y:S02]  /*b320*/  FADD R25, R25, R0 ;  /* 0x0000000019197221 */ /* 0x000fe40000000000 */
[----:B------:R-:W-:Y:S01]  /*b330*/  MUFU.EX2 R28, R28 ;  /* 0x0000001c001c7308 */ /* 0x000fe20000000800 */
[----:B----4-:R-:W-:Y:S01]  /*b340*/  FMUL R24, R29, R64 ;  /* 0x000000401d187220 */ /* 0x010fe20000400000 */
[----:B------:R-:W-:-:S04]  /*b350*/  FADD R25, R25, R2 ;  /* 0x0000000219197221 */ /* 0x000fc80000000000 */
[----:B------:R-:W-:Y:S02]  /*b360*/  FADD R22, R25, R4 ;  /* 0x0000000419167221 */ /* 0x000fe40000000000 */
[----:B------:R4:W-:Y:S02]  /*b370*/  MUFU.EX2 R29, R32 ;  /* 0x00000020001d7308 */ /* 0x0009e40000000800 */
[----:B------:R-:W-:-:S04]  /*b380*/  FADD R25, R22, R5 ;  /* 0x0000000516197221 */ /* 0x000fc80000000000 */
[----:B------:R-:W-:Y:S01]  /*b390*/  FADD R22, R25, R6 ;  /* 0x0000000619167221 */ /* 0x000fe20000000000 */
[----:B----4-:R-:W-:-:S03]  /*b3a0*/  SHF.L.U32 R32, R36, 0x17, RZ ;  /* 0x0000001724207819 */ /* 0x010fc600000006ff */
[----:B------:R-:W-:-:S04]  /*b3b0*/  FADD R25, R22, R7 ;  /* 0x0000000716197221 */ /* 0x000fc80000000000 */
[----:B------:R-:W-:Y:S01]  /*b3c0*/  FADD R22, R25, R8 ;  /* 0x0000000819167221 */ /* 0x000fe20000000000 */
[----:B--2---:R-:W-:-:S03]  /*b3d0*/  FMUL R32, R32, R59 ;  /* 0x0000003b20207220 */ /* 0x004fc60000400000 */
[----:B------:R-:W-:Y:S01]  /*b3e0*/  FADD R25, R22, R9 ;  /* 0x0000000916197221 */ /* 0x000fe20000000000 */
[----:B------:R-:W-:-:S03]  /*b3f0*/  IMAD.SHL.U32 R22, R23, 0x800000, RZ ;  /* 0x0080000017167824 */ /* 0x000fc600078e00ff */
[----:B------:R-:W-:Y:S01]  /*b400*/  FADD R25, R25, R10 ;  /* 0x0000000a19197221 */ /* 0x000fe20000000000 */
[----:B---3--:R-:W-:-:S03]  /*b410*/  FMUL R22, R22, R61 ;  /* 0x0000003d16167220 */ /* 0x008fc60000400000 */
[----:B------:R-:W-:-:S04]  /*b420*/  FADD R38, R25, R16 ;  /* 0x0000001019267221 */ /* 0x000fc80000000000 */
[----:B------:R-:W-:Y:S02]  /*b430*/  FADD R23, R38, R17 ;  /* 0x0000001126177221 */ /* 0x000fe40000000000 */
[----:B------:R-:W2:Y:S02]  /*b440*/  MUFU.EX2 R38, R57 ;  /* 0x0000003900267308 */ /* 0x000ea40000000800 */
[----:B------:R-:W-:Y:S01]  /*b450*/  FADD R26, R23, R18 ;  /* 0x00000012171a7221 */ /* 0x000fe20000000000 */
[----:B------:R-:W-:-:S03]  /*b460*/  FMUL R23, R27, R62 ;  /* 0x0000003e1b177220 */ /* 0x000fc60000400000 */
[----:B------:R-:W-:-:S04]  /*b470*/  FADD R25, R26, R19 ;  /* 0x000000131a197221 */ /* 0x000fc80000000000 */
[----:B------:R-:W-:-:S04]  /*b480*/  FADD R26, R25, R20 ;  /* 0x00000014191a7221 */ /* 0x000fc80000000000 */
[----:B------:R-:W-:-:S04]  /*b490*/  FADD R25, R26, R21 ;  /* 0x000000151a197221 */ /* 0x000fc80000000000 */
[----:B------:R-:W-:Y:S01]  /*b4a0*/  FADD R26, R25, R22 ;  /* 0x00000016191a7221 */ /* 0x000fe20000000000 */
[----:B------:R-:W-:Y:S01]  /*b4b0*/  FMUL R25, R33, R66 ;  /* 0x0000004221197220 */ /* 0x000fe20000400000 */
[----:B--2---:R-:W-:Y:S02]  /*b4c0*/  FMUL R33, R15, R38 ;  /* 0x000000260f217220 */ /* 0x004fe40000400000 */
[----:B------:R-:W-:Y:S01]  /*b4d0*/  FADD R27, R26, R23 ;  /* 0x000000171a1b7221 */ /* 0x000fe20000000000 */
[----:B------:R-:W-:Y:S01]  /*b4e0*/  FMUL R26, R30, R31 ;  /* 0x0000001f1e1a7220 */ /* 0x000fe20000400000 */
[----:B------:R-:W-:Y:S02]  /*b4f0*/  FADD R31, R12, -12583039 ;  /* 0xcb40007f0c1f7421 */ /* 0x000fe40000000000 */
[----:B------:R-:W-:Y:S01]  /*b500*/  FADD R30, R27, R24 ;  /* 0x000000181b1e7221 */ /* 0x000fe20000000000 */
[----:B------:R-:W-:Y:S02]  /*b510*/  IMAD.SHL.U32 R27, R13, 0x800000, RZ ;  /* 0x008000000d1b7824 */ /* 0x000fe400078e00ff */
[----:B------:R-:W-:Y:S01]  /*b520*/  FFMA R31, R14, 1.4426950216293334961, -R31 ;  /* 0x3fb8aa3b0e1f7823 */ /* 0x000fe2000000081f */
[----:B------:R-:W-:Y:S01]  /*b530*/  FADD R13, R30, R25 ;  /* 0x000000191e0d7221 */ /* 0x000fe20000000000 */
[----:B------:R-:W-:-:S02]  /*b540*/  FMUL R27, R27, R54 ;  /* 0x000000361b1b7220 */ /* 0x000fc40000400000 */
[----:B------:R-:W-:Y:S01]  /*b550*/  FFMA R37, R14, 1.925963033500011079e-08, R31 ;  /* 0x32a570600e257823 */ /* 0x000fe2000000001f */
[----:B------:R-:W-:Y:S02]  /*b560*/  IMAD.SHL.U32 R31, R55, 0x800000, RZ ;  /* 0x00800000371f7824 */ /* 0x000fe400078e00ff */
[----:B------:R-:W-:Y:S02]  /*b570*/  FADD R30, R13, R26 ;  /* 0x0000001a0d1e7221 */ /* 0x000fe40000000000 */
[----:B------:R-:W-:Y:S02]  /*b580*/  FMUL R31, R31, R60 ;  /* 0x0000003c1f1f7220 */ /* 0x000fe40000400000 */
[----:B------:R-:W-:Y:S01]  /*b590*/  FADD R30, R30, R27 ;  /* 0x0000001b1e1e7221 */ /* 0x000fe20000000000 */
[----:B------:R-:W2:Y:S03]  /*b5a0*/  MUFU.EX2 R37, R37 ;  /* 0x0000002500257308 */ /* 0x000ea60000000800 */
[----:B------:R-:W-:Y:S01]  /*b5b0*/  FADD R13, R30, R33 ;  /* 0x000000211e0d7221 */ /* 0x000fe20000000000 */
[----:B------:R-:W-:-:S03]  /*b5c0*/  IMAD.SHL.U32 R30, R56, 0x800000, RZ ;  /* 0x00800000381e7824 */ /* 0x000fc600078e00ff */
[----:B------:R-:W-:Y:S01]  /*b5d0*/  FADD R14, R13, R32 ;  /* 0x000000200d0e7221 */ /* 0x000fe20000000000 */
[----:B------:R-:W-:Y:S01]  /*b5e0*/  SHF.L.U32 R13, R11, 0x17, RZ ;  /* 0x000000170b0d7819 */ /* 0x000fe200000006ff */
[----:B------:R-:W-:Y:S02]  /*b5f0*/  FMUL R30, R30, R29 ;  /* 0x0000001d1e1e7220 */ /* 0x000fe40000400000 */
[----:B------:R-:W-:Y:S01]  /*b600*/  FADD R11, R14, R31 ;  /* 0x0000001f0e0b7221 */ /* 0x000fe20000000000 */
[----:B------:R-:W-:Y:S02]  /*b610*/  IMAD.SHL.U32 R14, R12, 0x800000, RZ ;  /* 0x008000000c0e7824 */ /* 0x000fe400078e00ff */
[----:B------:R-:W-:Y:S01]  /*b620*/  FMUL R29, R13, R28 ;  /* 0x0000001c0d1d7220 */ /* 0x000fe20000400000 */
        /* <DEDUP_REMOVED lines=13> */
.L_x_11128:
        /* <DEDUP_REMOVED lines=12> */
[----:B01----:R-:W-:Y:S05]  /*b7c0*/  CALL.REL.NOINC `($__internal_171_$__cuda_sm3x_div_rn_noftz_f32_slowpath) ;  /* 0x0000003800747944 */ /* 0x003fea0003c00000 */
[----:B------:R-:W-:-:S07]  /*b7d0*/  MOV R11, R3 ;  /* 0x00000003000b7202 */ /* 0x000fce0000000f00 */
.L_x_11061:
[----:B------:R-:W-:Y:S05]  /*b7e0*/  BSYNC.RECONVERGENT B3 ;  /* 0x0000000000037941 */ /* 0x000fea0003800200 */
.L_x_11060:
        /* <DEDUP_REMOVED lines=12> */
[----:B01----:R-:W-:Y:S05]  /*b8b0*/  CALL.REL.NOINC `($__internal_171_$__cuda_sm3x_div_rn_noftz_f32_slowpath) ;  /* 0x0000003800387944 */ /* 0x003fea0003c00000 */
[----:B------:R-:W-:-:S07]  /*b8c0*/  MOV R14, R3 ;  /* 0x00000003000e7202 */ /* 0x000fce0000000f00 */
.L_x_11063:
[----:B------:R-:W-:Y:S05]  /*b8d0*/  BSYNC.RECONVERGENT B3 ;  /* 0x0000000000037941 */ /* 0x000fea0003800200 */
.L_x_11062:
        /* <DEDUP_REMOVED lines=14> */
.L_x_11065:
[----:B------:R-:W-:Y:S05]  /*b9c0*/  BSYNC.RECONVERGENT B3 ;  /* 0x0000000000037941 */ /* 0x000fea0003800200 */
.L_x_11064:
        /* <DEDUP_REMOVED lines=14> */
.L_x_11067:
[----:B------:R-:W-:Y:S05]  /*bab0*/  BSYNC.RECONVERGENT B3 ;  /* 0x0000000000037941 */ /* 0x000fea0003800200 */
.L_x_11066:
        /* <DEDUP_REMOVED lines=14> */
.L_x_11069:
[----:B------:R-:W-:Y:S05]  /*bba0*/  BSYNC.RECONVERGENT B3 ;  /* 0x0000000000037941 */ /* 0x000fea0003800200 */
.L_x_11068:
        /* <DEDUP_REMOVED lines=14> */
.L_x_11071:
[----:B------:R-:W-:Y:S05]  /*bc90*/  BSYNC.RECONVERGENT B3 ;  /* 0x0000000000037941 */ /* 0x000fea0003800200 */
.L_x_11070:
        /* <DEDUP_REMOVED lines=14> */
.L_x_11073:
[----:B------:R-:W-:Y:S05]  /*bd80*/  BSYNC.RECONVERGENT B3 ;  /* 0x0000000000037941 */ /* 0x000fea0003800200 */
.L_x_11072:
        /* <DEDUP_REMOVED lines=14> */
.L_x_11075:
[----:B------:R-:W-:Y:S05]  /*be70*/  BSYNC.RECONVERGENT B3 ;  /* 0x0000000000037941 */ /* 0x000fea0003800200 */
.L_x_11074:
        /* <DEDUP_REMOVED lines=14> */
.L_x_11077:
[----:B------:R-:W-:Y:S05]  /*bf60*/  BSYNC.RECONVERGENT B3 ;  /* 0x0000000000037941 */ /* 0x000fea0003800200 */
.L_x_11076:
        /* <DEDUP_REMOVED lines=14> */
.L_x_11079:
[----:B------:R-:W-:Y:S05]  /*c050*/  BSYNC.RECONVERGENT B3 ;  /* 0x0000000000037941 */ /* 0x000fea0003800200 */
.L_x_11078:
        /* <DEDUP_REMOVED lines=14> */
.L_x_11081:
[----:B------:R-:W-:Y:S05]  /*c140*/  BSYNC.RECONVERGENT B3 ;  /* 0x0000000000037941 */ /* 0x000fea0003800200 */
.L_x_11080:
        /* <DEDUP_REMOVED lines=14> */
.L_x_11083:
[----:B------:R-:W-:Y:S05]  /*c230*/  BSYNC.RECONVERGENT B3 ;  /* 0x0000000000037941 */ /* 0x000fea0003800200 */
.L_x_11082:
        /* <DEDUP_REMOVED lines=12> */
[----:B01----:R-:W-:Y:S05]  /*c300*/  CALL.REL.NOINC `($__internal_171_$__cuda_sm3x_div_rn_noftz_f32_slowpath) ;  /* 0x0000002c00a47944 */ /* 0x003fea0003c00000 */
[----:B------:R-:W-:-:S07]  /*c310*/  IMAD.MOV.U32 R16, RZ, RZ, R3 ;  /* 0x000000ffff107224 */ /* 0x000fce00078e0003 */
.L_x_11085:
[----:B------:R-:W-:Y:S05]  /*c320*/  BSYNC.RECONVERGENT B3 ;  /* 0x0000000000037941 */ /* 0x000fea0003800200 */
.L_x_11084:
        /* <DEDUP_REMOVED lines=12> */
[----:B01----:R-:W-:Y:S05]  /*c3f0*/  CALL.REL.NOINC `($__internal_171_$__cuda_sm3x_div_rn_noftz_f32_slowpath) ;  /* 0x0000002c00687944 */ /* 0x003fea0003c00000 */
[----:B------:R-:W-:-:S07]  /*c400*/  MOV R17, R3 ;  /* 0x0000000300117202 */ /* 0x000fce0000000f00 */
.L_x_11087:
[----:B------:R-:W-:Y:S05]  /*c410*/  BSYNC.RECONVERGENT B3 ;  /* 0x0000000000037941 */ /* 0x000fea0003800200 */
.L_x_11086:
        /* <DEDUP_REMOVED lines=14> */
.L_x_11089:
[----:B------:R-:W-:Y:S05]  /*c500*/  BSYNC.RECONVERGENT B3 ;  /* 0x0000000000037941 */ /* 0x000fea0003800200 */
.L_x_11088:
        /* <DEDUP_REMOVED lines=14> */
.L_x_11091:
[----:B------:R-:W-:Y:S05]  /*c5f0*/  BSYNC.RECONVERGENT B3 ;  /* 0x0000000000037941 */ /* 0x000fea0003800200 */
.L_x_11090:
        /* <DEDUP_REMOVED lines=14> */
.L_x_11093:
[----:B------:R-:W-:Y:S05]  /*c6e0*/  BSYNC.RECONVERGENT B3 ;  /* 0x0000000000037941 */ /* 0x000fea0003800200 */
.L_x_11092:
        /* <DEDUP_REMOVED lines=14> */
.L_x_11095:
[----:B------:R-:W-:Y:S05]  /*c7d0*/  BSYNC.RECONVERGENT B3 ;  /* 0x0000000000037941 */ /* 0x000fea0003800200 */
.L_x_11094:
        /* <DEDUP_REMOVED lines=14> */
.L_x_11097:
[----:B------:R-:W-:Y:S05]  /*c8c0*/  BSYNC.RECONVERGENT B3 ;  /* 0x0000000000037941 */ /* 0x000fea0003800200 */
.L_x_11096:
        /* <DEDUP_REMOVED lines=14> */
.L_x_11099:
[----:B------:R-:W-:Y:S05]  /*c9b0*/  BSYNC.RECONVERGENT B3 ;  /* 0x0000000000037941 */ /* 0x000fea0003800200 */
.L_x_11098:
        /* <DEDUP_REMOVED lines=14> */
.L_x_11101:
[----:B------:R-:W-:Y:S05]  /*caa0*/  BSYNC.RECONVERGENT B3 ;  /* 0x0000000000037941 */ /* 0x000fea0003800200 */
.L_x_11100:
        /* <DEDUP_REMOVED lines=14> */
.L_x_11103:
[----:B------:R-:W-:Y:S05]  /*cb90*/  BSYNC.RECONVERGENT B3 ;  /* 0x0000000000037941 */ /* 0x000fea0003800200 */
.L_x_11102:
        /* <DEDUP_REMOVED lines=14> */
.L_x_11105:
[----:B------:R-:W-:Y:S05]  /*cc80*/  BSYNC.RECONVERGENT B3 ;  /* 0x0000000000037941 */ /* 0x000fea0003800200 */
.L_x_11104:
        /* <DEDUP_REMOVED lines=14> */
.L_x_11107:
[----:B------:R-:W-:Y:S05]  /*cd70*/  BSYNC.RECONVERGENT B3 ;  /* 0x0000000000037941 */ /* 0x000fea0003800200 */
.L_x_11106:
        /* <DEDUP_REMOVED lines=14> */
.L_x_11109:
[----:B------:R-:W-:Y:S05]  /*ce60*/  BSYNC.RECONVERGENT B3 ;  /* 0x0000000000037941 */ /* 0x000fea0003800200 */
.L_x_11108:
        /* <DEDUP_REMOVED lines=14> */
.L_x_11111:
[----:B------:R-:W-:Y:S05]  /*cf50*/  BSYNC.RECONVERGENT B3 ;  /* 0x0000000000037941 */ /* 0x000fea0003800200 */
.L_x_11110:
        /* <DEDUP_REMOVED lines=14> */
.L_x_11113:
[----:B------:R-:W-:Y:S05]  /*d040*/  BSYNC.RECONVERGENT B3 ;  /* 0x0000000000037941 */ /* 0x000fea0003800200 */
.L_x_11112:
        /* <DEDUP_REMOVED lines=13> */
.L_x_11115:
[----:B------:R-:W-:Y:S05]  /*d120*/  BSYNC.RECONVERGENT B3 ;  /* 0x0000000000037941 */ /* 0x000fea0003800200 */
.L_x_11114:
[C---:B0-----:R-:W-:Y:S01]  /*d130*/  IADD3 R12, PT, PT, R40.reuse, 0x40, RZ ;  /* 0x00000040280c7810 */ /* 0x041fe20007ffe0ff */
[----:B------:R-:W-:Y:S01]  /*d140*/  IMAD.MOV.U32 R13, RZ, RZ, RZ ;  /* 0x000000ffff0d7224 */ /* 0x000fe200078e00ff */
[----:B------:R-:W-:Y:S01]  /*d150*/  IADD3 R26, PT, PT, R40, 0x80, RZ ;  /* 0x00000080281a7810 */ /* 0x000fe20007ffe0ff */
[----:B------:R-:W-:Y:S01]  /*d160*/  IMAD R22, R42, UR42, RZ ;  /* 0x0000002a2a167c24 */ /* 0x000fe2000f8e02ff */
[----:B------:R-:W-:Y:S01]  /*d170*/  ISETP.GE.U32.AND P6, PT, R12, UR46, PT ;  /* 0x0000002e0c007c0c */ /* 0x000fe2000bfc6070 */
[C---:B------:R-:W-:Y:S01]  /*d180*/  VIADD R24, R40.reuse, 0x60 ;  /* 0x0000006028187836 */ /* 0x040fe20000000000 */
[----:B------:R-:W-:Y:S01]  /*d190*/  MOV R12, R40 ;  /* 0x00000028000c7202 */ /* 0x000fe20000000f00 */
[----:B------:R-:W-:Y:S01]  /*d1a0*/  VIADD R30, R40, 0xa0 ;  /* 0x000000a0281e7836 */ /* 0x000fe20000000000 */
[----:B------:R-:W-:Y:S02]  /*d1b0*/  ISETP.GE.U32.AND P2, PT, R26, UR46, PT ;  /* 0x0000002e1a007c0c */ /* 0x000fe4000bf46070 */
[----:B-1----:R-:W-:Y:S01]  /*d1c0*/  @!P0 R2UR UR4, R34 ;  /* 0x00000000220482ca */ /* 0x002fe200000e0000 */
[----:B------:R-:W-:Y:S01]  /*d1d0*/  IMAD.WIDE.U32 R28, R41, UR42, R12 ;  /* 0x0000002a291c7c25 */ /* 0x000fe2000f8e000c */
[----:B------:R-:W-:-:S02]  /*d1e0*/  @!P0 R2UR UR5, R35 ;  /* 0x00000000230582ca */ /* 0x000fc400000e0000 */
[----:B------:R-:W-:Y:S01]  /*d1f0*/  ISETP.GE.U32.AND P3, PT, R24, UR46, PT ;  /* 0x0000002e18007c0c */ /* 0x000fe2000bf66070 */
[----:B------:R-:W-:Y:S01]  /*d200*/  IMAD R13, R41, UR43, R22 ;  /* 0x0000002b290d7c24 */ /* 0x000fe2000f8e0216 */
[----:B------:R-:W-:Y:S02]  /*d210*/  IADD3 R22, PT, PT, R40, 0xc0, RZ ;  /* 0x000000c028167810 */ /* 0x000fe40007ffe0ff */
[----:B------:R-:W-:Y:S01]  /*d220*/  LEA R12, P5, R28, UR40, 0x2 ;  /* 0x000000281c0c7c11 */ /* 0x000fe2000f8a10ff */
[----:B------:R-:W-:Y:S01]  /*d230*/  IMAD.IADD R13, R29, 0x1, R13 ;  /* 0x000000011d0d7824 */ /* 0x000fe200078e020d */
[----:B------:R-:W-:Y:S02]  /*d240*/  ISETP.GE.U32.AND P4, PT, R22, UR46, PT ;  /* 0x0000002e16007c0c */ /* 0x000fe4000bf86070 */
[----:B------:R-:W-:Y:S02]  /*d250*/  IADD3 R22, PT, PT, R40, 0xe0, RZ ;  /* 0x000000e028167810 */ /* 0x000fe40007ffe0ff */
[----:B------:R-:W-:-:S02]  /*d260*/  ISETP.GE.AND.EX P2, PT, RZ, UR47, PT, P2 ;  /* 0x0000002fff007c0c */ /* 0x000fc4000bf46320 */
[----:B------:R-:W-:Y:S02]  /*d270*/  LEA.HI.X R13, R28, UR41, R13, 0x2, P5 ;  /* 0x000000291c0d7c11 */ /* 0x000fe4000a8f140d */
[----:B------:R-:W-:Y:S02]  /*d280*/  ISETP.GE.AND.EX P3, PT, RZ, UR47, PT, P3 ;  /* 0x0000002fff007c0c */ /* 0x000fe4000bf66330 */
[----:B------:R-:W-:Y:S01]  /*d290*/  ISETP.GE.U32.AND P5, PT, R22, UR46, PT ;  /* 0x0000002e16007c0c */ /* 0x000fe2000bfa6070 */
[----:B------:R0:W-:Y:S01]  /*d2a0*/  @!P0 STG.E desc[UR4][R12.64], R11 ;  /* 0x0000000b0c008986 */ /* 0x0001e2000c101904 */
[----:B------:R-:W-:Y:S01]  /*d2b0*/  ISETP.GE.AND.EX P4, PT, RZ, UR47, PT, P4 ;  /* 0x0000002fff007c0c */ /* 0x000fe2000bf86340 */
[----:B------:R-:W-:Y:S01]  /*d2c0*/  VIADD R22, R40, 0x100 ;  /* 0x0000010028167836 */ /* 0x000fe20000000000 */
[----:B------:R-:W-:Y:S02]  /*d2d0*/  ISETP.GE.AND.EX P5, PT, RZ, UR47, PT, P5 ;  /* 0x0000002fff007c0c */ /* 0x000fe4000bfa6350 */
[----:B------:R-:W-:-:S02]  /*d2e0*/  ISETP.GE.U32.AND P1, PT, R30, UR46, PT ;  /* 0x0000002e1e007c0c */ /* 0x000fc4000bf26070 */
[C---:B------:R-:W-:Y:S02]  /*d2f0*/  @!P2 R2UR UR4, R34.reuse ;  /* 0x000000002204a2ca */ /* 0x040fe400000e0000 */
[C---:B------:R-:W-:Y:S02]  /*d300*/  @!P2 R2UR UR5, R35.reuse ;  /* 0x000000002305a2ca */ /* 0x040fe400000e0000 */
[----:B------:R-:W-:Y:S02]  /*d310*/  @!P3 R2UR UR8, R34 ;  /* 0x000000002208b2ca */ /* 0x000fe400000e0000 */
[----:B------:R-:W-:Y:S02]  /*d320*/  @!P3 R2UR UR9, R35 ;  /* 0x000000002309b2ca */ /* 0x000fe400000e0000 */
[----:B------:R-:W-:Y:S02]  /*d330*/  ISETP.GE.AND.EX P6, PT, RZ, UR47, PT, P6 ;  /* 0x0000002fff007c0c */ /* 0x000fe4000bfc6360 */
[----:B------:R-:W-:-:S02]  /*d340*/  ISETP.GE.AND.EX P1, PT, RZ, UR47, PT, P1 ;  /* 0x0000002fff007c0c */ /* 0x000fc4000bf26310 */
[----:B------:R-:W-:Y:S02]  /*d350*/  @!P5 R2UR UR14, R34 ;  /* 0x00000000220ed2ca */ /* 0x000fe400000e0000 */
[C---:B------:R-:W-:Y:S01]  /*d360*/  @!P5 R2UR UR15, R35.reuse ;  /* 0x00000000230fd2ca */ /* 0x040fe200000e0000 */
[----:B------:R-:W-:Y:S01]  /*d370*/  @!P2 STG.E desc[UR4][R12.64+0x200], R4 ;  /* 0x000200040c00a986 */ /* 0x000fe2000c101904 */
[----:B------:R-:W-:Y:S01]  /*d380*/  ISETP.GE.U32.AND P0, PT, R22, UR46, PT ;  /* 0x0000002e16007c0c */ /* 0x000fe2000bf06070 */
[----:B------:R-:W-:Y:S01]  /*d390*/  VIADD R22, R40, 0x140 ;  /* 0x0000014028167836 */ /* 0x000fe20000000000 */
[----:B------:R-:W-:Y:S01]  /*d3a0*/  @!P4 R2UR UR12, R34 ;  /* 0x00000000220cc2ca */ /* 0x000fe200000e0000 */
[----:B------:R1:W-:Y:S01]  /*d3b0*/  @!P3 STG.E desc[UR8][R12.64+0x180], R2 ;  /* 0x000180020c00b986 */ /* 0x0003e2000c101908 */
[----:B------:R-:W-:Y:S02]  /*d3c0*/  @!P4 R2UR UR13, R35 ;  /* 0x00000000230dc2ca */ /* 0x000fe400000e0000 */
[----:B------:R-:W-:-:S02]  /*d3d0*/  ISETP.GE.AND.EX P2, PT, RZ, UR47, PT, P0 ;  /* 0x0000002fff007c0c */ /* 0x000fc4000bf46300 */
[----:B0-----:R-:W-:Y:S02]  /*d3e0*/  IADD3 R11, PT, PT, R40, 0x160, RZ ;  /* 0x00000160280b7810 */ /* 0x001fe40007ffe0ff */
[----:B------:R-:W-:Y:S01]  /*d3f0*/  ISETP.GE.U32.AND P3, PT, R22, UR46, PT ;  /* 0x0000002e16007c0c */ /* 0x000fe2000bf66070 */
[----:B------:R-:W-:Y:S01]  /*d400*/  @!P5 STG.E desc[UR14][R12.64+0x380], R7 ;  /* 0x000380070c00d986 */ /* 0x000fe2000c10190e */
[----:B------:R-:W-:Y:S02]  /*d410*/  @!P6 R2UR UR6, R34 ;  /* 0x000000002206e2ca */ /* 0x000fe400000e0000 */
[C---:B------:R-:W-:Y:S01]  /*d420*/  @!P6 R2UR UR7, R35.reuse ;  /* 0x000000002307e2ca */ /* 0x040fe200000e0000 */
[----:B-1----:R-:W-:Y:S01]  /*d430*/  VIADD R2, R40, 0x320 ;  /* 0x0000032028027836 */ /* 0x002fe20000000000 */
[----:B------:R-:W-:Y:S01]  /*d440*/  @!P1 R2UR UR10, R34 ;  /* 0x00000000220a92ca */ /* 0x000fe200000e0000 */
[----:B------:R-:W-:Y:S01]  /*d450*/  @!P4 STG.E desc[UR12][R12.64+0x300], R6 ;  /* 0x000300060c00c986 */ /* 0x000fe2000c10190c */
[----:B------:R-:W-:-:S02]  /*d460*/  @!P1 R2UR UR11, R35 ;  /* 0x00000000230b92ca */ /* 0x000fc400000e0000 */
[----:B------:R-:W-:Y:S02]  /*d470*/  ISETP.GE.U32.AND P0, PT, R11, UR46, PT ;  /* 0x0000002e0b007c0c */ /* 0x000fe4000bf06070 */
[----:B------:R-:W-:Y:S02]  /*d480*/  ISETP.GE.AND.EX P5, PT, RZ, UR47, PT, P3 ;  /* 0x0000002fff007c0c */ /* 0x000fe4000bfa6330 */
[----:B------:R-:W-:Y:S02]  /*d490*/  ISETP.GE.AND.EX P0, PT, RZ, UR47, PT, P0 ;  /* 0x0000002fff007c0c */ /* 0x000fe4000bf06300 */
[----:B------:R-:W-:Y:S01]  /*d4a0*/  ISETP.GE.U32.AND P4, PT, R44, UR46, PT ;  /* 0x0000002e2c007c0c */ /* 0x000fe2000bf86070 */
[----:B------:R0:W-:Y:S01]  /*d4b0*/  @!P6 STG.E desc[UR6][R12.64+0x100], R0 ;  /* 0x000100000c00e986 */ /* 0x0001e2000c101906 */
[----:B------:R-:W-:Y:S02]  /*d4c0*/  @!P2 R2UR UR4, R34 ;  /* 0x000000002204a2ca */ /* 0x000fe400000e0000 */
[----:B------:R-:W-:Y:S01]  /*d4d0*/  @!P2 R2UR UR5, R35 ;  /* 0x000000002305a2ca */ /* 0x000fe200000e0000 */
[----:B------:R2:W-:Y:S01]  /*d4e0*/  @!P1 STG.E desc[UR10][R12.64+0x280], R5 ;  /* 0x000280050c009986 */ /* 0x0005e2000c10190a */
[----:B------:R-:W-:-:S02]  /*d4f0*/  IADD3 R24, PT, PT, R40, 0x120, RZ ;  /* 0x0000012028187810 */ /* 0x000fc40007ffe0ff */
[----:B------:R-:W-:Y:S02]  /*d500*/  ISETP.GE.AND.EX P4, PT, RZ, UR47, PT, P4 ;  /* 0x0000002fff007c0c */ /* 0x000fe4000bf86340 */
[----:B------:R-:W-:Y:S02]  /*d510*/  ISETP.GE.U32.AND P6, PT, R24, UR46, PT ;  /* 0x0000002e18007c0c */ /* 0x000fe4000bfc6070 */
[----:B------:R-:W-:Y:S01]  /*d520*/  ISETP.GE.U32.AND P1, PT, R43, UR46, PT ;  /* 0x0000002e2b007c0c */ /* 0x000fe2000bf26070 */
[----:B0-----:R-:W-:Y:S01]  /*d530*/  VIADD R0, R40, 0x2c0 ;  /* 0x000002c028007836 */ /* 0x001fe20000000000 */
[----:B------:R-:W-:Y:S02]  /*d540*/  @!P5 R2UR UR8, R34 ;  /* 0x000000002208d2ca */ /* 0x000fe400000e0000 */
[----:B------:R-:W-:Y:S01]  /*d550*/  @!P5 R2UR UR9, R35 ;  /* 0x000000002309d2ca */ /* 0x000fe200000e0000 */
[----:B------:R2:W-:Y:S01]  /*d560*/  @!P2 STG.E desc[UR4][R12.64+0x400], R8 ;  /* 0x000400080c00a986 */ /* 0x0005e2000c101904 */
[----:B------:R-:W-:-:S02]  /*d570*/  ISETP.GE.AND.EX P6, PT, RZ, UR47, PT, P6 ;  /* 0x0000002fff007c0c */ /* 0x000fc4000bfc6360 */
[----:B------:R-:W-:Y:S02]  /*d580*/  ISETP.GE.U32.AND P3, PT, R45, UR46, PT ;  /* 0x0000002e2d007c0c */ /* 0x000fe4000bf66070 */
[----:B------:R-:W-:Y:S02]  /*d590*/  ISETP.GE.AND.EX P1, PT, RZ, UR47, PT, P1 ;  /* 0x0000002fff007c0c */ /* 0x000fe4000bf26310 */
[----:B------:R-:W-:Y:S02]  /*d5a0*/  @!P0 R2UR UR10, R34 ;  /* 0x00000000220a82ca */ /* 0x000fe400000e0000 */
[----:B------:R-:W-:Y:S02]  /*d5b0*/  @!P0 R2UR UR11, R35 ;  /* 0x00000000230b82ca */ /* 0x000fe400000e0000 */
[----:B------:R-:W-:Y:S01]  /*d5c0*/  ISETP.GE.U32.AND P2, PT, R46, UR46, PT ;  /* 0x0000002e2e007c0c */ /* 0x000fe2000bf46070 */
[----:B------:R2:W-:Y:S01]  /*d5d0*/  @!P5 STG.E desc[UR8][R12.64+0x500], R10 ;  /* 0x0005000a0c00d986 */ /* 0x0005e2000c101908 */
[----:B------:R-:W-:-:S02]  /*d5e0*/  ISETP.GE.AND.EX P3, PT, RZ, UR47, PT, P3 ;  /* 0x0000002fff007c0c */ /* 0x000fc4000bf66330 */
[C---:B------:R-:W-:Y:S02]  /*d5f0*/  @!P4 R2UR UR4, R34.reuse ;  /* 0x000000002204c2ca */ /* 0x040fe400000e0000 */
[----:B------:R-:W-:Y:S02]  /*d600*/  @!P4 R2UR UR5, R35 ;  /* 0x000000002305c2ca */ /* 0x000fe400000e0000 */
[----:B------:R-:W-:Y:S02]  /*d610*/  ISETP.GE.AND.EX P2, PT, RZ, UR47, PT, P2 ;  /* 0x0000002fff007c0c */ /* 0x000fe4000bf46320 */
[----:B------:R-:W-:Y:S01]  /*d620*/  ISETP.GE.U32.AND P5, PT, R47, UR46, PT ;  /* 0x0000002e2f007c0c */ /* 0x000fe2000bfa6070 */
[----:B------:R2:W-:Y:S01]  /*d630*/  @!P0 STG.E desc[UR10][R12.64+0x580], R15 ;  /* 0x0005800f0c008986 */ /* 0x0005e2000c10190a */
[----:B------:R-:W-:Y:S02]  /*d640*/  @!P6 R2UR UR6, R34 ;  /* 0x000000002206e2ca */ /* 0x000fe400000e0000 */
[----:B------:R-:W-:-:S02]  /*d650*/  @!P6 R2UR UR7, R35 ;  /* 0x000000002307e2ca */ /* 0x000fc400000e0000 */
[C---:B------:R-:W-:Y:S02]  /*d660*/  @!P1 R2UR UR12, R34.reuse ;  /* 0x00000000220c92ca */ /* 0x040fe400000e0000 */
[----:B------:R-:W-:Y:S01]  /*d670*/  @!P1 R2UR UR13, R35 ;  /* 0x00000000230d92ca */ /* 0x000fe200000e0000 */
[----:B------:R2:W-:Y:S01]  /*d680*/  @!P4 STG.E desc[UR4][R12.64+0x680], R17 ;  /* 0x000680110c00c986 */ /* 0x0005e2000c101904 */
[----:B------:R-:W-:Y:S02]  /*d690*/  ISETP.GE.AND.EX P0, PT, RZ, UR47, PT, P5 ;  /* 0x0000002fff007c0c */ /* 0x000fe4000bf06350 */
[----:B------:R-:W-:Y:S02]  /*d6a0*/  ISETP.GE.U32.AND P5, PT, R49, UR46, PT ;  /* 0x0000002e31007c0c */ /* 0x000fe4000bfa6070 */
[C---:B------:R-:W-:Y:S02]  /*d6b0*/  @!P3 R2UR UR14, R34.reuse ;  /* 0x00000000220eb2ca */ /* 0x040fe400000e0000 */
[----:B------:R-:W-:Y:S01]  /*d6c0*/  @!P3 R2UR UR15, R35 ;  /* 0x00000000230fb2ca */ /* 0x000fe200000e0000 */
[----:B------:R2:W-:Y:S01]  /*d6d0*/  @!P6 STG.E desc[UR6][R12.64+0x480], R9 ;  /* 0x000480090c00e986 */ /* 0x0005e2000c101906 */
[----:B------:R-:W-:-:S02]  /*d6e0*/  @!P2 R2UR UR4, R34 ;  /* 0x000000002204a2ca */ /* 0x000fc400000e0000 */
[C---:B------:R-:W-:Y:S01]  /*d6f0*/  @!P2 R2UR UR5, R35.reuse ;  /* 0x000000002305a2ca */ /* 0x040fe200000e0000 */
[----:B------:R2:W-:Y:S01]  /*d700*/  @!P1 STG.E desc[UR12][R12.64+0x600], R16 ;  /* 0x000600100c009986 */ /* 0x0005e2000c10190c */
[----:B------:R-:W-:Y:S02]  /*d710*/  ISETP.GE.AND.EX P5, PT, RZ, UR47, PT, P5 ;  /* 0x0000002fff007c0c */ /* 0x000fe4000bfa6350 */
[----:B------:R-:W-:Y:S02]  /*d720*/  ISETP.GE.U32.AND P1, PT, R48, UR46, PT ;  /* 0x0000002e30007c0c */ /* 0x000fe4000bf26070 */
[----:B------:R-:W-:Y:S02]  /*d730*/  @!P0 R2UR UR6, R34 ;  /* 0x00000000220682ca */ /* 0x000fe400000e0000 */
[----:B------:R-:W-:Y:S01]  /*d740*/  @!P0 R2UR UR7, R35 ;  /* 0x00000000230782ca */ /* 0x000fe200000e0000 */
[----:B------:R2:W-:Y:S01]  /*d750*/  @!P3 STG.E desc[UR14][R12.64+0x700], R18 ;  /* 0x000700120c00b986 */ /* 0x0005e2000c10190e */
[----:B------:R-:W-:-:S02]  /*d760*/  ISETP.GE.AND.EX P3, PT, RZ, UR47, PT, P1 ;  /* 0x0000002fff007c0c */ /* 0x000fc4000bf66310 */
[----:B------:R-:W-:Y:S01]  /*d770*/  ISETP.GE.U32.AND P1, PT, R51, UR46, PT ;  /* 0x0000002e33007c0c */ /* 0x000fe2000bf26070 */
[----:B------:R2:W-:Y:S01]  /*d780*/  @!P2 STG.E desc[UR4][R12.64+0x780], R19 ;  /* 0x000780130c00a986 */ /* 0x0005e2000c101904 */
[----:B------:R-:W-:Y:S02]  /*d790*/  ISETP.GE.U32.AND P2, PT, R0, UR46, PT ;  /* 0x0000002e00007c0c */ /* 0x000fe4000bf46070 */
[----:B------:R-:W-:Y:S02]  /*d7a0*/  @!P5 R2UR UR4, R34 ;  /* 0x000000002204d2ca */ /* 0x000fe400000e0000 */
[----:B------:R-:W-:Y:S02]  /*d7b0*/  @!P5 R2UR UR5, R35 ;  /* 0x000000002305d2ca */ /* 0x000fe400000e0000 */
[----:B------:R-:W-:Y:S01]  /*d7c0*/  ISETP.GE.AND.EX P1, PT, RZ, UR47, PT, P1 ;  /* 0x0000002fff007c0c */ /* 0x000fe2000bf26310 */
[----:B------:R2:W-:Y:S01]  /*d7d0*/  @!P0 STG.E desc[UR6][R12.64+0x800], R20 ;  /* 0x000800140c008986 */ /* 0x0005e2000c101906 */
[----:B------:R-:W-:-:S02]  /*d7e0*/  ISETP.GE.U32.AND P4, PT, R50, UR46, PT ;  /* 0x0000002e32007c0c */ /* 0x000fc4000bf86070 */
[----:B------:R-:W-:Y:S02]  /*d7f0*/  ISETP.GE.U32.AND P6, PT, R52, UR46, PT ;  /* 0x0000002e34007c0c */ /* 0x000fe4000bfc6070 */
[----:B------:R-:W-:Y:S02]  /*d800*/  IADD3 R0, PT, PT, R40, 0x300, RZ ;  /* 0x0000030028007810 */ /* 0x000fe40007ffe0ff */
[----:B------:R-:W-:Y:S02]  /*d810*/  ISETP.GE.AND.EX P4, PT, RZ, UR47, PT, P4 ;  /* 0x0000002fff007c0c */ /* 0x000fe4000bf86340 */
[----:B------:R-:W-:Y:S01]  /*d820*/  ISETP.GE.AND.EX P6, PT, RZ, UR47, PT, P6 ;  /* 0x0000002fff007c0c */ /* 0x000fe2000bfc6360 */
[----:B------:R2:W-:Y:S01]  /*d830*/  @!P5 STG.E desc[UR4][R12.64+0x900], R23 ;  /* 0x000900170c00d986 */ /* 0x0005e2000c101904 */
[----:B------:R-:W-:Y:S01]  /*d840*/  ISETP.GE.U32.AND P0, PT, R0, UR46, PT ;  /* 0x0000002e00007c0c */ /* 0x000fe2000bf06070 */
[----:B------:R-:W0:Y:S01]  /*d850*/  LDCU UR4, c[0x0][0x370] ;  /* 0x00006e00ff0477ac */ /* 0x000e220008000800 */
[----:B------:R-:W-:-:S02]  /*d860*/  IADD3 R0, PT, PT, R40, 0x340, RZ ;  /* 0x0000034028007810 */ /* 0x000fc40007ffe0ff */
[----:B------:R-:W-:Y:S02]  /*d870*/  @!P3 R2UR UR8, R34 ;  /* 0x000000002208b2ca */ /* 0x000fe400000e0000 */
[----:B------:R-:W-:Y:S02]  /*d880*/  ISETP.GE.U32.AND P5, PT, R0, UR46, PT ;  /* 0x0000002e00007c0c */ /* 0x000fe4000bfa6070 */
[C---:B------:R-:W-:Y:S01]  /*d890*/  @!P3 R2UR UR9, R35.reuse ;  /* 0x000000002309b2ca */ /* 0x040fe200000e0000 */
[----:B------:R-:W0:Y:S01]  /*d8a0*/  LDC R0, c[0x0][0x364] ;  /* 0x0000d900ff007b82 */ /* 0x000e220000000800 */
[----:B------:R-:W-:Y:S02]  /*d8b0*/  @!P1 R2UR UR12, R34 ;  /* 0x00000000220c92ca */ /* 0x000fe400000e0000 */
[----:B------:R-:W-:Y:S02]  /*d8c0*/  @!P1 R2UR UR13, R35 ;  /* 0x00000000230d92ca */ /* 0x000fe400000e0000 */
        /* <DEDUP_REMOVED lines=8> */
[----:B------:R-:W-:Y:S01]  /*d950*/  VIADD R2, R40, 0x360 ;  /* 0x0000036028027836 */ /* 0x000fe20000000000 */
[----:B------:R-:W-:-:S02]  /*d960*/  @!P0 R2UR UR12, R34 ;  /* 0x00000000220c82ca */ /* 0x000fc400000e0000 */
[----:B------:R-:W-:Y:S02]  /*d970*/  @!P0 R2UR UR13, R35 ;  /* 0x00000000230d82ca */ /* 0x000fe400000e0000 */
[----:B------:R-:W-:Y:S01]  /*d980*/  IADD3 R4, PT, PT, R40, 0x20, RZ ;  /* 0x0000002028047810 */ /* 0x000fe20007ffe0ff */
[----:B------:R2:W-:Y:S01]  /*d990*/  @!P4 STG.E desc[UR10][R12.64+0x980], R37 ;  /* 0x000980250c00c986 */ /* 0x0005e2000c10190a */
[----:B------:R-:W-:Y:S01]  /*d9a0*/  ISETP.GE.U32.AND P4, PT, R2, UR46, PT ;  /* 0x0000002e02007c0c */ /* 0x000fe2000bf86070 */
[----:B0-----:R-:W-:Y:S01]  /*d9b0*/  IMAD R0, R0, UR4, RZ ;  /* 0x0000000400007c24 */ /* 0x001fe2000f8e02ff */
[----:B------:R-:W-:Y:S01]  /*d9c0*/  ISETP.GE.U32.AND P1, PT, R53, UR46, PT ;  /* 0x0000002e35007c0c */ /* 0x000fe2000bf26070 */
[----:B------:R2:W-:Y:S01]  /*d9d0*/  @!P6 STG.E desc[UR6][R12.64+0xa80], R55 ;  /* 0x000a80370c00e986 */ /* 0x0005e2000c101906 */
[----:B------:R-:W-:Y:S02]  /*d9e0*/  ISETP.GE.U32.AND P6, PT, R4, UR46, PT ;  /* 0x0000002e04007c0c */ /* 0x000fe4000bfc6070 */
[----:B------:R-:W-:-:S02]  /*d9f0*/  ISETP.GE.AND.EX P1, PT, RZ, UR47, PT, P1 ;  /* 0x0000002fff007c0c */ /* 0x000fc4000bf26310 */
[----:B------:R-:W-:Y:S01]  /*da00*/  ISETP.GE.AND.EX P2, PT, RZ, UR47, PT, P2 ;  /* 0x0000002fff007c0c */ /* 0x000fe2000bf46320 */
[----:B------:R2:W-:Y:S01]  /*da10*/  @!P0 STG.E desc[UR12][R12.64+0xc00], R57 ;  /* 0x000c00390c008986 */ /* 0x0005e2000c10190c */
        /* <DEDUP_REMOVED lines=8> */
[----:B------:R-:W-:Y:S02]  /*daa0*/  @!P2 R2UR UR8, R34 ;  /* 0x000000002208a2ca */ /* 0x000fe400000e0000 */
[C---:B------:R-:W-:Y:S02]  /*dab0*/  @!P2 R2UR UR9, R35.reuse ;  /* 0x000000002309a2ca */ /* 0x040fe400000e0000 */
        /* <DEDUP_REMOVED lines=18> */
.L_x_11002:
[----:B------:R-:W-:Y:S05]  /*dbe0*/  EXIT ;  /* 0x000000000000794d */ /* 0x000fea0003800000 */
.L_x_11059:
[----:B------:R-:W-:Y:S01]  /*dbf0*/  HFMA2 R11, -RZ, RZ, 0, 1.847743988037109375e-06 ;  /* 0x0000001fff0b7431 */ /* 0x000fe200000001ff */
[----:B------:R-:W-:Y:S01]  /*dc00*/  BSSY B1, `(.L_x_11117) ;  /* 0x0000006000017945 */ /* 0x000fe20003800000 */
[----:B------:R-:W-:Y:S02]  /*dc10*/  IMAD.MOV.U32 R12, RZ, RZ, 0x10 ;  /* 0x00000010ff0c7424 */ /* 0x000fe400078e00ff */
[----:B------:R-:W-:-:S07]  /*dc20*/  IMAD.MOV.U32 R15, RZ, RZ, -0x1 ;  /* 0xffffffffff0f7424 */ /* 0x000fce00078e00ff */
[----:B01----:R-:W-:Y:S05]  /*dc30*/  WARPSYNC.COLLECTIVE R15, `(.L_x_11118) ;  /* 0x000000000f087348 */ /* 0x003fea0003c00000 */
[----:B------:R2:W3:Y:S02]  /*dc40*/  SHFL.BFLY P6, R14, R13, R12, R11 ;  /* 0x0c00000c0d0e7389 */ /* 0x0004e400000c000b */
[----:B0123--:R-:W-:Y:S05]  /*dc50*/  ENDCOLLECTIVE ;  /* 0x000000000000791b */ /* 0x00ffea0003800000 */
.L_x_11118:
[----:B------:R-:W-:Y:S05]  /*dc60*/  BSYNC B1 ;  /* 0x0000000000017941 */ /* 0x000fea0003800000 */
.L_x_11117:
        /* <DEDUP_REMOVED lines=9> */
.L_x_11119:
[----:B------:R-:W-:Y:S01]  /*dd00*/  HFMA2 R12, -RZ, RZ, 0, 2.384185791015625e-07 ;  /* 0x00000004ff0c7431 */ /* 0x000fe200000001ff */
[----:B------:R-:W-:-:S05]  /*dd10*/  FMNMX R0, R13, R14, !PT ;  /* 0x0000000e0d007209 */ /* 0x000fca0007800000 */
[----:B------:R-:W-:-:S07]  /*dd20*/  IMAD.MOV.U32 R13, RZ, RZ, R0 ;  /* 0x000000ffff0d7224 */ /* 0x000fce00078e0000 */
[----:B------:R-:W-:Y:S05]  /*dd30*/  WARPSYNC.COLLECTIVE R15, `(.L_x_11120) ;  /* 0x000000000f087348 */ /* 0x000fea0003c00000 */
[----:B------:R0:W1:Y:S02]  /*dd40*/  SHFL.BFLY P6, R14, R13, R12, R11 ;  /* 0x0c00000c0d0e7389 */ /* 0x00006400000c000b */
[----:B01----:R-:W-:Y:S05]  /*dd50*/  ENDCOLLECTIVE ;  /* 0x000000000000791b */ /* 0x003fea0003800000 */
.L_x_11120:
[----:B------:R-:W-:Y:S02]  /*dd60*/  MOV R12, 0x2 ;  /* 0x00000002000c7802 */ /* 0x000fe40000000f00 */
[----:B------:R-:W-:-:S05]  /*dd70*/  FMNMX R2, R0, R14, !PT ;  /* 0x0000000e00027209 */ /* 0x000fca0007800000 */
[----:B------:R-:W-:-:S07]  /*dd80*/  IMAD.MOV.U32 R13, RZ, RZ, R2 ;  /* 0x000000ffff0d7224 */ /* 0x000fce00078e0002 */
[----:B------:R-:W-:Y:S05]  /*dd90*/  WARPSYNC.COLLECTIVE R15, `(.L_x_11121) ;  /* 0x000000000f087348 */ /* 0x000fea0003c00000 */
[----:B------:R0:W1:Y:S02]  /*dda0*/  SHFL.BFLY P6, R14, R13, R12, R11 ;  /* 0x0c00000c0d0e7389 */ /* 0x00006400000c000b */
[----:B01----:R-:W-:Y:S05]  /*ddb0*/  ENDCOLLECTIVE ;  /* 0x000000000000791b */ /* 0x003fea0003800000 */
.L_x_11121:
[----:B------:R-:W-:Y:S01]  /*ddc0*/  HFMA2 R12, -RZ, RZ, 0, 5.9604644775390625e-08 ;  /* 0x00000001ff0c7431 */ /* 0x000fe200000001ff */
[----:B------:R-:W-:-:S05]  /*ddd0*/  FMNMX R3, R2, R14, !PT ;  /* 0x0000000e02037209 */ /* 0x000fca0007800000 */
[----:B------:R-:W-:-:S07]  /*dde0*/  IMAD.MOV.U32 R13, RZ, RZ, R3 ;  /* 0x000000ffff0d7224 */ /* 0x000fce00078e0003 */
[----:B------:R-:W-:Y:S05]  /*ddf0*/  WARPSYNC.COLLECTIVE R15, `(.L_x_11122) ;  /* 0x000000000f087348 */ /* 0x000fea0003c00000 */
[----:B------:R0:W1:Y:S02]  /*de00*/  SHFL.BFLY P6, R14, R13, R12, R11 ;  /* 0x0c00000c0d0e7389 */ /* 0x00006400000c000b */
[----:B01----:R-:W-:Y:S05]  /*de10*/  ENDCOLLECTIVE ;  /* 0x000000000000791b */ /* 0x003fea0003800000 */
.L_x_11122:
        /* <DEDUP_REMOVED lines=42> */
[----:B------:R-:W-:Y:S01]  /*e0c0*/  FFMA.SAT R24, R32, R29, 0.5 ;  /* 0x3f00000020187423 */ /* 0x000fe2000000201d */
[-C--:B------:R-:W-:Y:S01]  /*e0d0*/  FFMA.RM R0, R0, R37.reuse, 12582913 ;  /* 0x4b40000100007423 */ /* 0x080fe20000004025 */
[----:B------:R-:W0:Y:S02]  /*e0e0*/  MUFU.EX2 R16, R16 ;  /* 0x0000001000107308 */ /* 0x000e240000000800 */
        /* <DEDUP_REMOVED lines=122> */
[----:B------:R-:W-:Y:S01]  /*e890*/  FFMA.RM R36, R36, R37, 12582913 ;  /* 0x4b40000124247423 */ /* 0x000fe20000004025 */
        /* <DEDUP_REMOVED lines=40> */
[----:B0-----:R-:W-:Y:S01]  /*eb20*/  FMUL R26, R26, R31 ;  /* 0x0000001f1a1a7220 */ /* 0x001fe20000400000 */
[C---:B------:R-:W-:Y:S01]  /*eb30*/  FFMA R11, R12.reuse, 1.4426950216293334961, -R11 ;  /* 0x3fb8aa3b0c0b7823 */ /* 0x040fe2000000080b */
[----:B------:R-:W0:Y:S03]  /*eb40*/  MUFU.EX2 R32, R32 ;  /* 0x0000002000207308 */ /* 0x000e260000000800 */
[----:B------:R-:W-:Y:S01]  /*eb50*/  FFMA R11, R12, 1.925963033500011079e-08, R11 ;  /* 0x32a570600c0b7823 */ /* 0x000fe2000000000b */
[----:B------:R-:W-:-:S04]  /*eb60*/  FFMA.SAT R12, R13, R29, 0.5 ;  /* 0x3f0000000d0c7423 */ /* 0x000fc8000000201d */
[----:B------:R-:W-:Y:S01]  /*eb70*/  FFMA.RM R12, R12, R37, 12582913 ;  /* 0x4b4000010c0c7423 */ /* 0x000fe20000004025 */
[----:B------:R-:W1:Y:S01]  /*eb80*/  MUFU.EX2 R11, R11 ;  /* 0x0000000b000b7308 */ /* 0x000e620000000800 */
[----:B0-----:R-:W-:Y:S01]  /*eb90*/  FMUL R27, R27, R32 ;  /* 0x000000201b1b7220 */ /* 0x001fe20000400000 */
[----:B-1----:R-:W-:Y:S01]  /*eba0*/  FMUL R33, R30, R11 ;  /* 0x0000000b1e217220 */ /* 0x002fe20000400000 */
        /* <DEDUP_REMOVED lines=70> */
.L_x_11123:
[----:B------:R-:W-:Y:S02]  /*f010*/  IMAD.MOV.U32 R12, RZ, RZ, 0x8 ;  /* 0x00000008ff0c7424 */ /* 0x000fe400078e00ff */
[----:B------:R-:W-:-:S05]  /*f020*/  FADD R36, R13, R14 ;  /* 0x0000000e0d247221 */ /* 0x000fca0000000000 */
[----:B------:R-:W-:-:S07]  /*f030*/  MOV R13, R36 ;  /* 0x00000024000d7202 */ /* 0x000fce0000000f00 */
[----:B------:R-:W-:Y:S05]  /*f040*/  WARPSYNC.COLLECTIVE R15, `(.L_x_11124) ;  /* 0x000000000f087348 */ /* 0x000fea0003c00000 */
[----:B------:R0:W1:Y:S02]  /*f050*/  SHFL.BFLY P6, R14, R13, R12, R11 ;  /* 0x0c00000c0d0e7389 */ /* 0x00006400000c000b */
[----:B01----:R-:W-:Y:S05]  /*f060*/  ENDCOLLECTIVE ;  /* 0x000000000000791b */ /* 0x003fea0003800000 */
.L_x_11124:
[----:B------:R-:W-:Y:S02]  /*f070*/  IMAD.MOV.U32 R12, RZ, RZ, 0x4 ;  /* 0x00000004ff0c7424 */ /* 0x000fe400078e00ff */
[----:B------:R-:W-:-:S05]  /*f080*/  FADD R37, R36, R14 ;  /* 0x0000000e24257221 */ /* 0x000fca0000000000 */
[----:B------:R-:W-:-:S07]  /*f090*/  MOV R13, R37 ;  /* 0x00000025000d7202 */ /* 0x000fce0000000f00 */
[----:B------:R-:W-:Y:S05]  /*f0a0*/  WARPSYNC.COLLECTIVE R15, `(.L_x_11125) ;  /* 0x000000000f087348 */ /* 0x000fea0003c00000 */
[----:B------:R0:W1:Y:S02]  /*f0b0*/  SHFL.BFLY P6, R14, R13, R12, R11 ;  /* 0x0c00000c0d0e7389 */ /* 0x00006400000c000b */
[----:B01----:R-:W-:Y:S05]  /*f0c0*/  ENDCOLLECTIVE ;  /* 0x000000000000791b */ /* 0x003fea0003800000 */
.L_x_11125:
[----:B------:R-:W-:Y:S02]  /*f0d0*/  IMAD.MOV.U32 R12, RZ, RZ, 0x2 ;  /* 0x00000002ff0c7424 */ /* 0x000fe400078e00ff */
[----:B------:R-:W-:-:S05]  /*f0e0*/  FADD R38, R37, R14 ;  /* 0x0000000e25267221 */ /* 0x000fca0000000000 */
[----:B------:R-:W-:-:S07]  /*f0f0*/  MOV R13, R38 ;  /* 0x00000026000d7202 */ /* 0x000fce0000000f00 */
[----:B------:R-:W-:Y:S05]  /*f100*/  WARPSYNC.COLLECTIVE R15, `(.L_x_11126) ;  /* 0x000000000f087348 */ /* 0x000fea0003c00000 */
[----:B------:R0:W1:Y:S02]  /*f110*/  SHFL.BFLY P6, R14, R13, R12, R11 ;  /* 0x0c00000c0d0e7389 */ /* 0x00006400000c000b */
[----:B01----:R-:W-:Y:S05]  /*f120*/  ENDCOLLECTIVE ;  /* 0x000000000000791b */ /* 0x003fea0003800000 */
.L_x_11126:
[----:B------:R-:W-:Y:S02]  /*f130*/  IMAD.MOV.U32 R12, RZ, RZ, 0x1 ;  /* 0x00000001ff0c7424 */ /* 0x000fe400078e00ff */
[----:B------:R-:W-:-:S05]  /*f140*/  FADD R39, R38, R14 ;  /* 0x0000000e26277221 */ /* 0x000fca0000000000 */
[----:B------:R-:W-:-:S07]  /*f150*/  MOV R13, R39 ;  /* 0x00000027000d7202 */ /* 0x000fce0000000f00 */
[----:B------:R-:W-:Y:S05]  /*f160*/  WARPSYNC.COLLECTIVE R15, `(.L_x_11127) ;  /* 0x000000000f087348 */ /* 0x000fea0003c00000 */
[----:B------:R0:W1:Y:S02]  /*f170*/  SHFL.BFLY P6, R14, R13, R12, R11 ;  /* 0x0c00000c0d0e7389 */ /* 0x00006400000c000b */
[----:B01----:R-:W-:Y:S05]  /*f180*/  ENDCOLLECTIVE ;  /* 0x000000000000791b */ /* 0x003fea0003800000 */
.L_x_11127:
[----:B------:R-:W-:Y:S05]  /*f190*/  BRA `(.L_x_11128) ;  /* 0xffffffc400587947 */ /* 0x000fea000383ffff */
        .weak           $__internal_171_$__cuda_sm3x_div_rn_noftz_f32_slowpath
        .type           $__internal_171_$__cuda_sm3x_div_rn_noftz_f32_slowpath,@function
        .size           $__internal_171_$__cuda_sm3x_div_rn_noftz_f32_slowpath,(.L_x_37548 - $__internal_171_$__cuda_sm3x_div_rn_noftz_f32_slowpath)
$__internal_171_$__cuda_sm3x_div_rn_noftz_f32_slowpath:
        /* <DEDUP_REMOVED lines=34> */
.L_x_11130:
        /* <DEDUP_REMOVED lines=51> */
.L_x_11137:
[----:B------:R-:W-:-:S04]  /*f6f0*/  LOP3.LUT R3, R3, 0x80000000, RZ, 0xc0, !PT ;  /* 0x8000000003037812 */ /* 0x000fc800078ec0ff */
[----:B------:R-:W-:Y:S01]  /*f700*/  LOP3.LUT R3, R3, 0x7f800000, RZ, 0xfc, !PT ;  /* 0x7f80000003037812 */ /* 0x000fe200078efcff */
[----:B------:R-:W-:Y:S06]  /*f710*/  BRA `(.L_x_11138) ;  /* 0x0000000000047947 */ /* 0x000fec0003800000 */
.L_x_11136:
[----:B------:R-:W-:-:S07]  /*f720*/  LEA R3, R38, R3, 0x17 ;  /* 0x0000000326037211 */ /* 0x000fce00078eb8ff */
.L_x_11138:
[----:B------:R-:W-:Y:S05]  /*f730*/  BSYNC.RECONVERGENT B2 ;  /* 0x0000000000027941 */ /* 0x000fea0003800200 */
.L_x_11135:
[----:B------:R-:W-:Y:S05]  /*f740*/  BRA `(.L_x_11139) ;  /* 0x0000000000207947 */ /* 0x000fea0003800000 */
.L_x_11134:
[----:B------:R-:W-:-:S04]  /*f750*/  LOP3.LUT R3, R12, 0x80000000, R3, 0x48, !PT ;  /* 0x800000000c037812 */ /* 0x000fc800078e4803 */
[----:B------:R-:W-:Y:S01]  /*f760*/  LOP3.LUT R3, R3, 0x7f800000, RZ, 0xfc, !PT ;  /* 0x7f80000003037812 */ /* 0x000fe200078efcff */
[----:B------:R-:W-:Y:S06]  /*f770*/  BRA `(.L_x_11139) ;  /* 0x0000000000147947 */ /* 0x000fec0003800000 */
.L_x_11133:
[----:B------:R-:W-:Y:S01]  /*f780*/  LOP3.LUT R3, R12, 0x80000000, R3, 0x48, !PT ;  /* 0x800000000c037812 */ /* 0x000fe200078e4803 */
[----:B------:R-:W-:Y:S06]  /*f790*/  BRA `(.L_x_11139) ;  /* 0x00000000000c7947 */ /* 0x000fec0003800000 */
.L_x_11132:
[----:B------:R-:W0:Y:S01]  /*f7a0*/  MUFU.RSQ R3, -QNAN ;  /* 0xffc0000000037908 */ /* 0x000e220000001400 */
[----:B------:R-:W-:Y:S05]  /*f7b0*/  BRA `(.L_x_11139) ;  /* 0x0000000000047947 */ /* 0x000fea0003800000 */
.L_x_11131:
[----:B------:R-:W-:-:S07]  /*f7c0*/  FADD.FTZ R3, R3, R12 ;  /* 0x0000000c03037221 */ /* 0x000fce0000010000 */
.L_x_11139:
[----:B------:R-:W-:Y:S05]  /*f7d0*/  BSYNC.RECONVERGENT B1 ;  /* 0x0000000000017941 */ /* 0x000fea0003800200 */
.L_x_11129:
[----:B------:R-:W-:Y:S02]  /*f7e0*/  HFMA2 R13, -RZ, RZ, 0, 0 ;  /* 0x00000000ff0d7431 */ /* 0x000fe400000001ff */
[----:B------:R-:W-:-:S04]  /*f7f0*/  IMAD.MOV.U32 R12, RZ, RZ, R36 ;  /* 0x000000ffff0c7224 */ /* 0x000fc800078e0024 */
[----:B0-----:R-:W-:Y:S05]  /*f800*/  RET.REL.NODEC R12 `(_Z15SoftmaxWarpImplI22BroadcastScaleMaskLoadIffbLm3EiE11DirectStoreIffEfLi1ELi28ELi32ELi1ELb1EL9Algorithm0EEvT_T0_ll) ;  /* 0xffffff040cfc7950 */ /* 0x001fea0003c3ffff */
.L_x_11140:
        /* <DEDUP_REMOVED lines=15> */
.L_x_37548:


//--------------------- .text._Z15SoftmaxWarpImplI22BroadcastScaleMaskLoadIffbLm3EiE11DirectStoreIffEfLi1ELi28ELi32ELi1ELb0EL9Algorithm0EEvT_T0_ll --------------------------
	.section	.text._Z15SoftmaxWarpImplI22BroadcastScaleMaskLoadIffbLm3EiE11DirectStoreIffEfLi1ELi28ELi32ELi1ELb0EL9Algorithm0EEvT_T0_ll,"ax",@progbits
	.align	128
        .global         _Z15SoftmaxWarpImplI22BroadcastScaleMaskLoadIffbLm3EiE11DirectStoreIffEfLi1ELi28ELi32ELi1ELb0EL9Algorithm0EEvT_T0_ll
        .type           _Z15SoftmaxWarpImplI22BroadcastScaleMaskLoadIffbLm3EiE11DirectStoreIffEfLi1ELi28ELi32ELi1ELb0EL9Algorithm0EEvT_T0_ll,@function
        .size           _Z15SoftmaxWarpImplI22BroadcastScaleMaskLoadIffbLm3EiE11DirectStoreIffEfLi1ELi28ELi32ELi1ELb0EL9Algorithm0EEvT_T0_ll,(.L_x_37549 - _Z15SoftmaxWarpImplI22BroadcastScaleMaskLoadIffbLm3EiE11DirectStoreIffEfLi1ELi28ELi32ELi1ELb0EL9Algorithm0EEvT_T0_ll)
        .other          _Z15SoftmaxWarpImplI22BroadcastScaleMaskLoadIffbLm3EiE11DirectStoreIffEfLi1ELi28ELi32ELi1ELb0EL9Algorithm0EEvT_T0_ll,@"STO_CUDA_ENTRY STV_DEFAULT"
_Z15SoftmaxWarpImplI22BroadcastScaleMaskLoadIffbLm3EiE11DirectStoreIffEfLi1ELi28ELi32ELi1ELb0EL9Algorithm0EEvT_T0_ll:
.text._Z15SoftmaxWarpImplI22BroadcastScaleMaskLoadIffbLm3EiE11DirectStoreIffEfLi1ELi28ELi32ELi1ELb0EL9Algorithm0EEvT_T0_ll:
        /* <DEDUP_REMOVED lines=29> */
.L_x_11141:
        /* <DEDUP_REMOVED lines=14> */
.L_x_11200:
[----:B--2---:R-:W-:Y:S01]  /*02b0*/  IABS R0, UR49 ;  /* 0x0000003100007c13 */ /* 0x004fe20008000000 */
[----:B0-----:R-:W-:Y:S01]  /*02c0*/  IMAD R9, R41, UR48, R42 ;  /* 0x0000003029097c24 */ /* 0x001fe2000f8e022a */
[----:B------:R-:W-:Y:S01]  /*02d0*/  UMOV UR4, URZ ;  /* 0x000000ff00047c82 */ /* 0x000fe20008000000 */
[----:B-1----:R-:W-:Y:S02]  /*02e0*/  R2UR UR10, R34 ;  /* 0x00000000220a72ca */ /* 0x002fe400000e0000 */
[----:B------:R-:W-:Y:S01]  /*02f0*/  R2UR UR8, R0 ;  /* 0x00000000000872ca */ /* 0x000fe200000e0000 */
[C---:B------:R-:W-:Y:S01]  /*0300*/  VIADD R25, R9.reuse, 0x40 ;  /* 0x0000004009197836 */ /* 0x040fe20000000000 */
[C---:B------:R-:W-:Y:S01]  /*0310*/  IADD3 R10, PT, PT, R9.reuse, 0x20, RZ ;  /* 0x00000020090a7810 */ /* 0x040fe20007ffe0ff */
[C---:B------:R-:W-:Y:S01]  /*0320*/  VIADD R14, R9.reuse, 0x80 ;  /* 0x00000080090e7836 */ /* 0x040fe20000000000 */
[----:B------:R-:W-:Y:S02]  /*0330*/  IADD3 R24, PT, PT, R9, 0x60, RZ ;  /* 0x0000006009187810 */ /* 0x000fe40007ffe0ff */
[----:B------:R-:W-:-:S02]  /*0340*/  IABS R4, R25 ;  /* 0x0000001900047213 */ /* 0x000fc40000000000 */
[----:B------:R-:W-:Y:S02]  /*0350*/  IABS R7, R24 ;  /* 0x0000001800077213 */ /* 0x000fe40000000000 */
[----:B------:R-:W-:Y:S02]  /*0360*/  LOP3.LUT R11, R10, UR49, RZ, 0x3c, !PT ;  /* 0x000000310a0b7c12 */ /* 0x000fe4000f8e3cff */
[----:B------:R-:W-:Y:S01]  /*0370*/  SHF.R.S64 R18, RZ, 0x1e, R10 ;  /* 0x0000001eff127819 */ /* 0x000fe2000000100a */
[----:B------:R-:W0:Y:S01]  /*0380*/  I2F.RP R0, UR8 ;  /* 0x0000000800007d06 */ /* 0x000e220008209400 */
[----:B------:R-:W-:Y:S02]  /*0390*/  ISETP.GE.AND P0, PT, R11, RZ, PT ;  /* 0x000000ff0b00720c */ /* 0x000fe40003f06270 */
[----:B------:R-:W-:Y:S02]  /*03a0*/  SHF.R.S64 R20, RZ, 0x1e, R24 ;  /* 0x0000001eff147819 */ /* 0x000fe40000001018 */
[----:B------:R-:W-:-:S02]  /*03b0*/  IADD3 R13, PT, PT, R9, 0xa0, RZ ;  /* 0x000000a0090d7810 */ /* 0x000fc40007ffe0ff */
[----:B------:R-:W-:Y:S02]  /*03c0*/  SHF.R.S64 R22, RZ, 0x1e, R14 ;  /* 0x0000001eff167819 */ /* 0x000fe4000000100e */
[----:B------:R-:W-:Y:S02]  /*03d0*/  LOP3.LUT R12, R25, UR49, RZ, 0x3c, !PT ;  /* 0x00000031190c7c12 */ /* 0x000fe4000f8e3cff */
[----:B------:R-:W-:Y:S02]  /*03e0*/  SHF.R.S64 R16, RZ, 0x1e, R25 ;  /* 0x0000001eff107819 */ /* 0x000fe40000001019 */
[----:B------:R-:W-:Y:S01]  /*03f0*/  R2UR UR11, R35 ;  /* 0x00000000230b72ca */ /* 0x000fe200000e0000 */
[----:B0-----:R-:W0:Y:S01]  /*0400*/  MUFU.RCP R0, R0 ;  /* 0x0000000000007308 */ /* 0x001e220000001000 */
[----:B------:R-:W-:Y:S02]  /*0410*/  ISETP.GE.AND P3, PT, R12, RZ, PT ;  /* 0x000000ff0c00720c */ /* 0x000fe40003f66270 */
[----:B------:R-:W-:-:S02]  /*0420*/  LOP3.LUT R11, R24, UR49, RZ, 0x3c, !PT ;  /* 0x00000031180b7c12 */ /* 0x000fc4000f8e3cff */
[----:B------:R-:W-:Y:S02]  /*0430*/  R2UR UR12, R34 ;  /* 0x00000000220c72ca */ /* 0x000fe400000e0000 */
[----:B------:R-:W-:Y:S01]  /*0440*/  ISETP.GE.AND P2, PT, R11, RZ, PT ;  /* 0x000000ff0b00720c */ /* 0x000fe20003f46270 */
[----:B------:R-:W-:Y:S01]  /*0450*/  VIADD R11, R9, 0xe0 ;  /* 0x000000e0090b7836 */ /* 0x000fe20000000000 */
[----:B------:R-:W-:Y:S01]  /*0460*/  R2UR UR13, R35 ;  /* 0x00000000230d72ca */ /* 0x000fe200000e0000 */
[----:B0-----:R-:W-:Y:S01]  /*0470*/  VIADD R2, R0, 0xffffffe ;  /* 0x0ffffffe00027836 */ /* 0x001fe20000000000 */
[----:B------:R-:W-:-:S05]  /*0480*/  IABS R0, R10 ;  /* 0x0000000a00007213 */ /* 0x000fca0000000000 */
[----:B------:R-:W0:Y:S02]  /*0490*/  F2I.FTZ.U32.TRUNC.NTZ R2, R2 ;  /* 0x0000000200027305 */ /* 0x000e24000021f000 */
[----:B0-----:R-:W-:-:S13]  /*04a0*/  R2UR UR5, R2 ;  /* 0x00000000020572ca */ /* 0x001fda00000e0000 */
[----:B------:R-:W-:-:S04]  /*04b0*/  UIADD3 UR6, UPT, UPT, URZ, -UR5, URZ ;  /* 0x80000005ff067290 */ /* 0x000fc8000fffe0ff */
[----:B------:R-:W-:-:S04]  /*04c0*/  UIMAD UR6, UR6, UR8, URZ ;  /* 0x00000008060672a4 */ /* 0x000fc8000f8e02ff */
[----:B------:R-:W-:Y:S01]  /*04d0*/  UIMAD.WIDE.U32 UR6, UR5, UR6, UR4 ;  /* 0x00000006050672a5 */ /* 0x000fe2000f8e0004 */
[----:B------:R-:W-:Y:S02]  /*04e0*/  R2UR UR4, R34 ;  /* 0x00000000220472ca */ /* 0x000fe400000e0000 */
[----:B------:R-:W-:-:S03]  /*04f0*/  R2UR UR5, R35 ;  /* 0x00000000230572ca */ /* 0x000fc600000e0000 */
[----:B------:R-:W-:-:S04]  /*0500*/  IMAD.HI.U32 R3, R0, UR7, RZ ;  /* 0x0000000700037c27 */ /* 0x000fc8000f8e00ff */
[----:B------:R-:W-:-:S04]  /*0510*/  IMAD.MOV R5, RZ, RZ, -R3 ;  /* 0x000000ffff057224 */ /* 0x000fc800078e0a03 */
[----:B------:R-:W-:Y:S01]  /*0520*/  IMAD R2, R5, UR8, R0 ;  /* 0x0000000805027c24 */ /* 0x000fe2000f8e0200 */
[----:B------:R-:W-:Y:S01]  /*0530*/  MOV R5, R4 ;  /* 0x0000000400057202 */ /* 0x000fe20000000f00 */
[----:B------:R-:W-:-:S03]  /*0540*/  IMAD.HI.U32 R0, R7, UR7, RZ ;  /* 0x0000000707007c27 */ /* 0x000fc6000f8e00ff */
[----:B------:R-:W-:Y:S01]  /*0550*/  ISETP.LT.U32.AND P5, PT, R2, UR8, PT ;  /* 0x0000000802007c0c */ /* 0x000fe2000bfa1070 */
[----:B------:R-:W-:Y:S01]  /*0560*/  IMAD.HI.U32 R4, R5, UR7, RZ ;  /* 0x0000000705047c27 */ /* 0x000fe2000f8e00ff */
[----:B------:R-:W-:-:S03]  /*0570*/  IADD3 R8, PT, PT, -R0, RZ, RZ ;  /* 0x000000ff00087210 */ /* 0x000fc60007ffe1ff */
[----:B------:R-:W-:-:S04]  /*0580*/  IMAD.MOV R6, RZ, RZ, -R4 ;  /* 0x000000ffff067224 */ /* 0x000fc800078e0a04 */
[----:B------:R-:W-:Y:S02]  /*0590*/  IMAD R5, R6, UR8, R5 ;  /* 0x0000000806057c24 */ /* 0x000fe4000f8e0205 */
[----:B------:R-:W-:Y:S01]  /*05a0*/  IMAD R6, R8, UR8, R7 ;  /* 0x0000000808067c24 */ /* 0x000fe2000f8e0207 */
[----:B------:R-:W-:Y:S01]  /*05b0*/  IABS R7, R14 ;  /* 0x0000000e00077213 */ /* 0x000fe20000000000 */
[----:B------:R-:W-:Y:S01]  /*05c0*/  @!P5 VIADD R3, R3, 0x1 ;  /* 0x000000010303d836 */ /* 0x000fe20000000000 */
[----:B------:R-:W-:Y:S02]  /*05d0*/  @!P5 IADD3 R2, PT, PT, R2, -UR8, RZ ;  /* 0x800000080202dc10 */ /* 0x000fe4000fffe0ff */
[----:B------:R-:W-:Y:S02]  /*05e0*/  ISETP.LT.U32.AND P1, PT, R5, UR8, PT ;  /* 0x0000000805007c0c */ /* 0x000fe4000bf21070 */
[----:B------:R-:W-:Y:S01]  /*05f0*/  ISETP.GE.U32.AND P4, PT, R2, UR8, PT ;  /* 0x0000000802007c0c */ /* 0x000fe2000bf86070 */
[----:B------:R-:W-:Y:S01]  /*0600*/  IMAD.HI.U32 R2, R7, UR7, RZ ;  /* 0x0000000707027c27 */ /* 0x000fe2000f8e00ff */
[----:B------:R-:W-:-:S02]  /*0610*/  ISETP.LT.U32.AND P6, PT, R6, UR8, PT ;  /* 0x0000000806007c0c */ /* 0x000fc4000bfc1070 */
[----:B------:R-:W-:-:S04]  /*0620*/  IABS R8, UR50 ;  /* 0x0000003200087c13 */ /* 0x000fc80008000000 */
[----:B------:R-:W-:Y:S01]  /*0630*/  R2UR UR9, R8 ;  /* 0x00000000080972ca */ /* 0x000fe200000e0000 */
[----:B------:R-:W-:Y:S02]  /*0640*/  IMAD.MOV R8, RZ, RZ, -R2 ;  /* 0x000000ffff087224 */ /* 0x000fe400078e0a02 */
[----:B------:R-:W-:Y:S02]  /*0650*/  @!P1 IADD3 R5, PT, PT, R5, -UR8, RZ ;  /* 0x8000000805059c10 */ /* 0x000fe4000fffe0ff */
[----:B------:R-:W-:Y:S01]  /*0660*/  @P4 VIADD R3, R3, 0x1 ;  /* 0x0000000103034836 */ /* 0x000fe20000000000 */
[----:B------:R-:W-:Y:S02]  /*0670*/  @!P1 IADD3 R4, PT, PT, R4, 0x1, RZ ;  /* 0x0000000104049810 */ /* 0x000fe40007ffe0ff */
[----:B------:R-:W-:Y:S01]  /*0680*/  ISETP.GE.U32.AND P5, PT, R5, UR8, PT ;  /* 0x0000000805007c0c */ /* 0x000fe2000bfa6070 */
[----:B------:R-:W-:Y:S01]  /*0690*/  IMAD R5, R8, UR8, R7 ;  /* 0x0000000808057c24 */ /* 0x000fe2000f8e0207 */
[----:B------:R-:W-:Y:S01]  /*06a0*/  @!P6 IADD3 R6, PT, PT, R6, -UR8, RZ ;  /* 0x800000080606ec10 */ /* 0x000fe2000fffe0ff */
[----:B------:R-:W-:Y:S01]  /*06b0*/  IMAD.MOV.U32 R15, RZ, RZ, R3 ;  /* 0x000000ffff0f7224 */ /* 0x000fe200078e0003 */
[----:B------:R-:W-:Y:S01]  /*06c0*/  @!P6 IADD3 R0, PT, PT, R0, 0x1, RZ ;  /* 0x000000010000e810 */ /* 0x000fe20007ffe0ff */
[----:B------:R-:W-:Y:S01]  /*06d0*/  VIADD R7, R9, 0xc0 ;  /* 0x000000c009077836 */ /* 0x000fe20000000000 */
[----:B------:R-:W-:Y:S01]  /*06e0*/  ISETP.GE.U32.AND P4, PT, R6, UR8, PT ;  /* 0x0000000806007c0c */ /* 0x000fe2000bf86070 */
[----:B------:R-:W-:Y:S01]  /*06f0*/  @!P0 IMAD.MOV R15, RZ, RZ, -R15 ;  /* 0x000000ffff0f8224 */ /* 0x000fe200078e0a0f */
[----:B------:R-:W-:-:S02]  /*0700*/  ISETP.LT.U32.AND P0, PT, R5, UR8, PT ;  /* 0x0000000805007c0c */ /* 0x000fc4000bf01070 */
[----:B------:R-:W-:Y:S02]  /*0710*/  LOP3.LUT R3, R7, UR49, RZ, 0x3c, !PT ;  /* 0x0000003107037c12 */ /* 0x000fe4000f8e3cff */
[----:B------:R-:W-:Y:S02]  /*0720*/  IADD3 R18, P1, PT, R18, UR36, RZ ;  /* 0x0000002412127c10 */ /* 0x000fe4000ff3e0ff */
[----:B------:R-:W-:Y:S02]  /*0730*/  ISETP.GE.AND P6, PT, R3, RZ, PT ;  /* 0x000000ff0300720c */ /* 0x000fe40003fc6270 */
[----:B------:R-:W0:Y:S01]  /*0740*/  I2F.RP R3, UR9 ;  /* 0x0000000900037d06 */ /* 0x000e220008209400 */
[----:B------:R-:W-:Y:S02]  /*0750*/  LOP3.LUT R6, R14, UR49, RZ, 0x3c, !PT ;  /* 0x000000310e067c12 */ /* 0x000fe4000f8e3cff */
[----:B------:R-:W-:Y:S02]  /*0760*/  @P4 IADD3 R0, PT, PT, R0, 0x1, RZ ;  /* 0x0000000100004810 */ /* 0x000fe40007ffe0ff */
[----:B------:R-:W-:Y:S01]  /*0770*/  IADD3 R20, P4, PT, R20, UR36, RZ ;  /* 0x0000002414147c10 */ /* 0x000fe2000ff9e0ff */
[----:B------:R-:W-:Y:S01]  /*0780*/  @!P0 VIADD R5, R5, -UR8 ;  /* 0x8000000805058c36 */ /* 0x000fe20008000000 */
[----:B------:R-:W-:-:S02]  /*0790*/  LEA.HI.X.SX32 R19, R10, UR37, 0x2, P1 ;  /* 0x000000250a137c11 */ /* 0x000fc400088f16ff */
[----:B------:R-:W-:Y:S02]  /*07a0*/  LEA.HI.X.SX32 R21, R24, UR37, 0x2, P4 ;  /* 0x0000002518157c11 */ /* 0x000fe4000a0f16ff */
[----:B------:R-:W-:Y:S02]  /*07b0*/  ISETP.GE.AND P1, PT, R6, RZ, PT ;  /* 0x000000ff0600720c */ /* 0x000fe40003f26270 */
[----:B------:R-:W-:Y:S01]  /*07c0*/  ISETP.GE.U32.AND P4, PT, R5, UR8, PT ;  /* 0x0000000805007c0c */ /* 0x000fe2000bf86070 */
[----:B------:R-:W2:Y:S01]  /*07d0*/  LDG.E R19, desc[UR4][R18.64] ;  /* 0x0000000412137981 */ /* 0x000ea2000c1e1900 */
[----:B------:R-:W-:Y:S01]  /*07e0*/  IABS R6, R13 ;  /* 0x0000000d00067213 */ /* 0x000fe20000000000 */
[----:B0-----:R-:W0:Y:S01]  /*07f0*/  MUFU.RCP R3, R3 ;  /* 0x0000000300037308 */ /* 0x001e220000001000 */
[----:B------:R-:W-:Y:S01]  /*0800*/  @!P0 IADD3 R2, PT, PT, R2, 0x1, RZ ;  /* 0x0000000102028810 */ /* 0x000fe20007ffe0ff */
[----:B------:R-:W3:Y:S01]  /*0810*/  LDG.E R20, desc[UR12][R20.64] ;  /* 0x0000000c14147981 */ /* 0x000ee2000c1e1900 */
[----:B------:R-:W-:Y:S01]  /*0820*/  @P5 IADD3 R4, PT, PT, R4, 0x1, RZ ;  /* 0x0000000104045810 */ /* 0x000fe20007ffe0ff */
[----:B------:R-:W-:Y:S01]  /*0830*/  IMAD.HI.U32 R5, R6, UR7, RZ ;  /* 0x0000000706057c27 */ /* 0x000fe2000f8e00ff */
[----:B------:R-:W-:-:S02]  /*0840*/  IADD3 R16, P5, PT, R16, UR36, RZ ;  /* 0x0000002410107c10 */ /* 0x000fc4000ffbe0ff */
[----:B------:R-:W-:Y:S01]  /*0850*/  LOP3.LUT R8, R13, UR49, RZ, 0x3c, !PT ;  /* 0x000000310d087c12 */ /* 0x000fe2000f8e3cff */
[----:B------:R-:W-:Y:S01]  /*0860*/  IMAD.MOV R23, RZ, RZ, -R5 ;  /* 0x000000ffff177224 */ /* 0x000fe200078e0a05 */
[----:B------:R-:W-:Y:S02]  /*0870*/  IABS R12, R7 ;  /* 0x00000007000c7213 */ /* 0x000fe40000000000 */
[----:B------:R-:W-:Y:S01]  /*0880*/  @P4 IADD3 R2, PT, PT, R2, 0x1, RZ ;  /* 0x0000000102024810 */ /* 0x000fe20007ffe0ff */
[----:B------:R-:W-:Y:S01]  /*0890*/  IMAD R6, R23, UR8, R6 ;  /* 0x0000000817067c24 */ /* 0x000fe2000f8e0206 */
[----:B------:R-:W-:Y:S02]  /*08a0*/  IADD3 R22, P4, PT, R22, UR36, RZ ;  /* 0x0000002416167c10 */ /* 0x000fe4000ff9e0ff */
[----:B------:R-:W-:Y:S02]  /*08b0*/  LEA.HI.X.SX32 R17, R25, UR37, 0x2, P5 ;  /* 0x0000002519117c11 */ /* 0x000fe4000a8f16ff */
[----:B------:R-:W-:-:S02]  /*08c0*/  LEA.HI.X.SX32 R23, R14, UR37, 0x2, P4 ;  /* 0x000000250e177c11 */ /* 0x000fc4000a0f16ff */
[----:B------:R-:W-:Y:S01]  /*08d0*/  ISETP.LT.U32.AND P4, PT, R6, UR8, PT ;  /* 0x0000000806007c0c */ /* 0x000fe2000bf81070 */
[----:B0-----:R-:W-:Y:S01]  /*08e0*/  VIADD R3, R3, 0xffffffe ;  /* 0x0ffffffe03037836 */ /* 0x001fe20000000000 */
[----:B------:R-:W-:Y:S01]  /*08f0*/  MOV R31, R4 ;  /* 0x00000004001f7202 */ /* 0x000fe20000000f00 */
[----:B------:R-:W-:Y:S01]  /*0900*/  IMAD.HI.U32 R30, R12, UR7, RZ ;  /* 0x000000070c1e7c27 */ /* 0x000fe2000f8e00ff */
[----:B------:R0:W4:Y:S01]  /*0910*/  LDG.E R16, desc[UR10][R16.64] ;  /* 0x0000000a10107981 */ /* 0x000122000c1e1900 */
[----:B------:R-:W1:Y:S01]  /*0920*/  F2I.FTZ.U32.TRUNC.NTZ R28, R3 ;  /* 0x00000003001c7305 */ /* 0x000e62000021f000 */
[----:B------:R-:W-:Y:S02]  /*0930*/  SHF.R.S64 R26, RZ, 0x1e, R13 ;  /* 0x0000001eff1a7819 */ /* 0x000fe4000000100d */
[----:B------:R-:W-:Y:S02]  /*0940*/  @!P3 IADD3 R31, PT, PT, -R31, RZ, RZ ;  /* 0x000000ff1f1fb210 */ /* 0x000fe40007ffe1ff */
[----:B------:R-:W-:-:S02]  /*0950*/  ISETP.GE.AND P5, PT, R8, RZ, PT ;  /* 0x000000ff0800720c */ /* 0x000fc40003fa6270 */
[----:B------:R-:W-:Y:S01]  /*0960*/  LOP3.LUT R8, R11, UR49, RZ, 0x3c, !PT ;  /* 0x000000310b087c12 */ /* 0x000fe2000f8e3cff */
[----:B------:R-:W-:Y:S02]  /*0970*/  @!P4 VIADD R6, R6, -UR8 ;  /* 0x800000080606cc36 */ /* 0x000fe40008000000 */
[----:B0-----:R-:W-:Y:S01]  /*0980*/  IMAD.MOV R17, RZ, RZ, -R30 ;  /* 0x000000ffff117224 */ /* 0x001fe200078e0a1e */
[----:B------:R-:W-:Y:S02]  /*0990*/  @!P4 IADD3 R5, PT, PT, R5, 0x1, RZ ;  /* 0x000000010505c810 */ /* 0x000fe40007ffe0ff */
[----:B------:R-:W-:Y:S01]  /*09a0*/  ISETP.GE.U32.AND P3, PT, R6, UR8, PT ;  /* 0x0000000806007c0c */ /* 0x000fe2000bf66070 */
[----:B------:R-:W-:Y:S01]  /*09b0*/  IMAD R12, R17, UR8, R12 ;  /* 0x00000008110c7c24 */ /* 0x000fe2000f8e020c */
[----:B------:R-:W-:Y:S02]  /*09c0*/  IADD3 R26, P4, PT, R26, UR36, RZ ;  /* 0x000000241a1a7c10 */ /* 0x000fe4000ff9e0ff */
[----:B------:R-:W-:-:S02]  /*09d0*/  IABS R18, R11 ;  /* 0x0000000b00127213 */ /* 0x000fc40000000000 */
[----:B------:R-:W-:Y:S02]  /*09e0*/  ISETP.GE.AND P0, PT, R8, RZ, PT ;  /* 0x000000ff0800720c */ /* 0x000fe40003f06270 */
[----:B------:R-:W-:Y:S01]  /*09f0*/  LEA.HI.X.SX32 R27, R13, UR37, 0x2, P4 ;  /* 0x000000250d1b7c11 */ /* 0x000fe2000a0f16ff */
[----:B------:R0:W5:Y:S01]  /*0a00*/  LDG.E R8, desc[UR4][R22.64] ;  /* 0x0000000416087981 */ /* 0x000162000c1e1900 */
[----:B------:R-:W-:Y:S01]  /*0a10*/  ISETP.LT.U32.AND P4, PT, R12, UR8, PT ;  /* 0x000000080c007c0c */ /* 0x000fe2000bf81070 */
[----:B------:R-:W-:Y:S01]  /*0a20*/  IMAD.HI.U32 R4, R18, UR7, RZ ;  /* 0x0000000712047c27 */ /* 0x000fe2000f8e00ff */
[----:B-1----:R-:W-:Y:S01]  /*0a30*/  R2UR UR5, R28 ;  /* 0x000000001c0572ca */ /* 0x002fe200000e0000 */
[----:B------:R1:W5:Y:S01]  /*0a40*/  LDG.E R17, desc[UR10][R26.64] ;  /* 0x0000000a1a117981 */ /* 0x000362000c1e1900 */
[----:B------:R-:W-:Y:S01]  /*0a50*/  SHF.R.S64 R28, RZ, 0x1e, R7 ;  /* 0x0000001eff1c7819 */ /* 0x000fe20000001007 */
[----:B------:R-:W-:Y:S01]  /*0a60*/  IMAD.MOV R3, RZ, RZ, -R4 ;  /* 0x000000ffff037224 */ /* 0x000fe200078e0a04 */
[----:B------:R-:W-:-:S02]  /*0a70*/  @P3 IADD3 R5, PT, PT, R5, 0x1, RZ ;  /* 0x0000000105053810 */ /* 0x000fc40007ffe0ff */
[----:B------:R-:W-:Y:S01]  /*0a80*/  IADD3 R28, P3, PT, R28, UR36, RZ ;  /* 0x000000241c1c7c10 */ /* 0x000fe2000ff7e0ff */
[----:B------:R-:W-:Y:S01]  /*0a90*/  IMAD R6, R3, UR8, R18 ;  /* 0x0000000803067c24 */ /* 0x000fe2000f8e0212 */
[----:B------:R-:W-:Y:S02]  /*0aa0*/  SHF.R.S64 R3, RZ, 0x1e, R11 ;  /* 0x0000001eff037819 */ /* 0x000fe4000000100b */
[----:B------:R-:W-:Y:S02]  /*0ab0*/  LEA.HI.X.SX32 R29, R7, UR37, 0x2, P3 ;  /* 0x00000025071d7c11 */ /* 0x000fe400098f16ff */
[----:B------:R-:W-:Y:S02]  /*0ac0*/  ISETP.NE.AND P3, PT, RZ, UR49, PT ;  /* 0x00000031ff007c0c */ /* 0x000fe4000bf65270 */
[----:B------:R-:W-:Y:S01]  /*0ad0*/  LOP3.LUT R18, RZ, UR49, RZ, 0x33, !PT ;  /* 0x00000031ff127c12 */ /* 0x000fe2000f8e33ff */
[----:B------:R-:W-:Y:S01]  /*0ae0*/  @!P4 VIADD R30, R30, 0x1 ;  /* 0x000000011e1ec836 */ /* 0x000fe20000000000 */
[----:B------:R-:W-:Y:S01]  /*0af0*/  @!P4 IADD3 R12, PT, PT, R12, -UR8, RZ ;  /* 0x800000080c0ccc10 */ /* 0x000fe2000fffe0ff */
[----:B0-----:R-:W-:Y:S01]  /*0b00*/  IMAD.MOV.U32 R23, RZ, RZ, R0 ;  /* 0x000000ffff177224 */ /* 0x001fe200078e0000 */
[----:B-1----:R-:W-:Y:S01]  /*0b10*/  IADD3 R26, P4, PT, R3, UR36, RZ ;  /* 0x00000024031a7c10 */ /* 0x002fe2000ff9e0ff */
[----:B------:R-:W-:Y:S01]  /*0b20*/  UIADD3 UR6, UPT, UPT, URZ, -UR5, URZ ;  /* 0x80000005ff067290 */ /* 0x000fe2000fffe0ff */
[----:B------:R-:W-:Y:S01]  /*0b30*/  SEL R3, R18, R15, !P3 ;  /* 0x0000000f12037207 */ /* 0x000fe20005800000 */
[----:B------:R-:W-:Y:S01]  /*0b40*/  UMOV UR4, URZ ;  /* 0x000000ff00047c82 */ /* 0x000fe20008000000 */
[----:B------:R-:W-:Y:S01]  /*0b50*/  LEA.HI.X.SX32 R27, R11, UR37, 0x2, P4 ;  /* 0x000000250b1b7c11 */ /* 0x000fe2000a0f16ff */
[----:B------:R-:W5:Y:S01]  /*0b60*/  LDG.E R0, desc[UR10][R28.64] ;  /* 0x0000000a1c007981 */ /* 0x000f62000c1e1900 */
[----:B------:R-:W-:Y:S01]  /*0b70*/  @!P2 IADD3 R23, PT, PT, -R23, RZ, RZ ;  /* 0x000000ff1717a210 */ /* 0x000fe20007ffe1ff */
[----:B------:R-:W-:Y:S01]  /*0b80*/  IMAD.MOV R21, RZ, RZ, -R3 ;  /* 0x000000ffff157224 */ /* 0x000fe200078e0a03 */
[----:B------:R-:W-:-:S02]  /*0b90*/  ISETP.LT.U32.AND P4, PT, R6, UR8, PT ;  /* 0x0000000806007c0c */ /* 0x000fc4000bf81070 */
[----:B------:R-:W-:Y:S01]  /*0ba0*/  SEL R22, R18, R31, !P3 ;  /* 0x0000001f12167207 */ /* 0x000fe20005800000 */
[----:B------:R-:W-:Y:S01]  /*0bb0*/  UIMAD UR6, UR6, UR9, URZ ;  /* 0x00000009060672a4 */ /* 0x000fe2000f8e02ff */
[----:B------:R-:W-:Y:S01]  /*0bc0*/  ISETP.GE.U32.AND P2, PT, R12, UR8, PT ;  /* 0x000000080c007c0c */ /* 0x000fe2000bf46070 */
[----:B------:R-:W-:Y:S01]  /*0bd0*/  IMAD R10, R21, UR49, R10 ;  /* 0x00000031150a7c24 */ /* 0x000fe2000f8e020a */
[----:B------:R-:W-:Y:S01]  /*0be0*/  SEL R23, R18, R23, !P3 ;  /* 0x0000001712177207 */ /* 0x000fe20005800000 */
[----:B------:R-:W-:Y:S01]  /*0bf0*/  IMAD.MOV R12, RZ, RZ, -R22 ;  /* 0x000000ffff0c7224 */ /* 0x000fe200078e0a16 */
[----:B------:R0:W5:Y:S01]  /*0c00*/  LDG.E R15, desc[UR12][R26.64] ;  /* 0x0000000c1a0f7981 */ /* 0x000162000c1e1900 */
[----:B------:R-:W-:Y:S01]  /*0c10*/  UIMAD.WIDE.U32 UR4, UR5, UR6, UR4 ;  /* 0x00000006050472a5 */ /* 0x000fe2000f8e0004 */
[----:B------:R-:W-:Y:S01]  /*0c20*/  IABS R21, R10 ;  /* 0x0000000a00157213 */ /* 0x000fe20000000000 */
[----:B------:R-:W-:Y:S02]  /*0c30*/  IMAD R25, R12, UR49, R25 ;  /* 0x000000310c197c24 */ /* 0x000fe4000f8e0219 */
[----:B------:R-:W-:Y:S01]  /*0c40*/  @!P4 IADD3 R6, PT, PT, R6, -UR8, RZ ;  /* 0x800000080606cc10 */ /* 0x000fe2000fffe0ff */
[----:B0-----:R-:W-:-:S02]  /*0c50*/  IMAD.MOV R27, RZ, RZ, -R23 ;  /* 0x000000ffff1b7224 */ /* 0x001fc400078e0a17 */
[----:B------:R-:W-:Y:S01]  /*0c60*/  IABS R26, R25 ;  /* 0x00000019001a7213 */ /* 0x000fe20000000000 */
[----:B------:R-:W-:-:S04]  /*0c70*/  IMAD.HI.U32 R12, R21, UR5, RZ ;  /* 0x00000005150c7c27 */ /* 0x000fc8000f8e00ff */
[----:B------:R-:W-:Y:S01]  /*0c80*/  IMAD R24, R27, UR49, R24 ;  /* 0x000000311b187c24 */ /* 0x000fe2000f8e0218 */
[----:B------:R-:W-:Y:S02]  /*0c90*/  MOV R27, R5 ;  /* 0x00000005001b7202 */ /* 0x000fe40000000f00 */
[----:B------:R-:W-:Y:S02]  /*0ca0*/  @P2 IADD3 R30, PT, PT, R30, 0x1, RZ ;  /* 0x000000011e1e2810 */ /* 0x000fe40007ffe0ff */
[----:B------:R-:W-:Y:S01]  /*0cb0*/  @!P1 IADD3 R2, PT, PT, -R2, RZ, RZ ;  /* 0x000000ff02029210 */ /* 0x000fe20007ffe1ff */
[----:B------:R-:W-:Y:S01]  /*0cc0*/  @!P5 IMAD.MOV R27, RZ, RZ, -R27 ;  /* 0x000000ffff1bd224 */ /* 0x000fe200078e0a1b */
[----:B------:R-:W-:Y:S01]  /*0cd0*/  ISETP.GE.U32.AND P2, PT, R6, UR8, PT ;  /* 0x0000000806007c0c */ /* 0x000fe2000bf46070 */
[----:B------:R-:W-:Y:S01]  /*0ce0*/  IMAD.MOV R6, RZ, RZ, -R12 ;  /* 0x000000ffff067224 */ /* 0x000fe200078e0a0c */
[----:B------:R-:W-:Y:S01]  /*0cf0*/  @!P6 IADD3 R30, PT, PT, -R30, RZ, RZ ;  /* 0x000000ff1e1ee210 */ /* 0x000fe20007ffe1ff */
[----:B------:R-:W-:Y:S01]  /*0d00*/  IMAD.HI.U32 R28, R26, UR5, RZ ;  /* 0x000000051a1c7c27 */ /* 0x000fe2000f8e00ff */
[----:B------:R-:W-:-:S03]  /*0d10*/  SEL R5, R18, R2, !P3 ;  /* 0x0000000212057207 */ /* 0x000fc60005800000 */
[----:B------:R-:W-:Y:S01]  /*0d20*/  IMAD R21, R6, UR9, R21 ;  /* 0x0000000906157c24 */ /* 0x000fe2000f8e0215 */
[C---:B------:R-:W-:Y:S01]  /*0d30*/  SEL R6, R18.reuse, R27, !P3 ;  /* 0x0000001b12067207 */ /* 0x040fe20005800000 */
[----:B------:R-:W-:Y:S01]  /*0d40*/  IMAD.MOV R27, RZ, RZ, -R28 ;  /* 0x000000ffff1b7224 */ /* 0x000fe200078e0a1c */
[----:B------:R-:W-:Y:S01]  /*0d50*/  SEL R2, R18, R30, !P3 ;  /* 0x0000001e12027207 */ /* 0x000fe20005800000 */
[----:B------:R-:W-:Y:S01]  /*0d60*/  IMAD.MOV R29, RZ, RZ, -R5 ;  /* 0x000000ffff1d7224 */ /* 0x000fe200078e0a05 */
[----:B------:R-:W-:Y:S01]  /*0d70*/  IABS R30, R24 ;  /* 0x00000018001e7213 */ /* 0x000fe20000000000 */
[----:B------:R-:W-:Y:S01]  /*0d80*/  IMAD R26, R27, UR9, R26 ;  /* 0x000000091b1a7c24 */ /* 0x000fe2000f8e021a */
[----:B------:R-:W-:Y:S01]  /*0d90*/  ISETP.LT.U32.AND P1, PT, R21, UR9, PT ;  /* 0x0000000915007c0c */ /* 0x000fe2000bf21070 */
[----:B------:R-:W-:Y:S01]  /*0da0*/  IMAD R14, R29, UR49, R14 ;  /* 0x000000311d0e7c24 */ /* 0x000fe2000f8e020e */
[----:B------:R-:W-:Y:S01]  /*0db0*/  LOP3.LUT R27, R10, UR50, RZ, 0x3c, !PT ;  /* 0x000000320a1b7c12 */ /* 0x000fe2000f8e3cff */
[----:B------:R-:W-:-:S03]  /*0dc0*/  IMAD.HI.U32 R29, R30, UR5, RZ ;  /* 0x000000051e1d7c27 */ /* 0x000fc6000f8e00ff */
[----:B------:R-:W-:Y:S01]  /*0dd0*/  ISETP.GE.AND P6, PT, R27, RZ, PT ;  /* 0x000000ff1b00720c */ /* 0x000fe20003fc6270 */
[----:B------:R-:W-:Y:S01]  /*0de0*/  IMAD.MOV R27, RZ, RZ, -R29 ;  /* 0x000000ffff1b7224 */ /* 0x000fe200078e0a1d */
[----:B------:R-:W-:-:S03]  /*0df0*/  ISETP.LT.U32.AND P5, PT, R26, UR9, PT ;  /* 0x000000091a007c0c */ /* 0x000fc6000bfa1070 */
[----:B------:R-:W-:Y:S01]  /*0e00*/  IMAD R27, R27, UR9, R30 ;  /* 0x000000091b1b7c24 */ /* 0x000fe2000f8e021e */
[----:B------:R-:W-:Y:S01]  /*0e10*/  IADD3 R32, PT, PT, -R6, RZ, RZ ;  /* 0x000000ff06207210 */ /* 0x000fe20007ffe1ff */
[----:B------:R-:W-:Y:S01]  /*0e20*/  @!P1 VIADD R21, R21, -UR9 ;  /* 0x8000000915159c36 */ /* 0x000fe20008000000 */
[----:B------:R-:W-:Y:S02]  /*0e30*/  @!P4 IADD3 R4, PT, PT, R4, 0x1, RZ ;  /* 0x000000010404c810 */ /* 0x000fe40007ffe0ff */
[----:B------:R-:W-:Y:S02]  /*0e40*/  ISETP.LT.U32.AND P4, PT, R27, UR9, PT ;  /* 0x000000091b007c0c */ /* 0x000fe4000bf81070 */
[----:B------:R-:W-:Y:S01]  /*0e50*/  @!P1 IADD3 R12, PT, PT, R12, 0x1, RZ ;  /* 0x000000010c0c9810 */ /* 0x000fe20007ffe0ff */
[----:B------:R-:W-:Y:S01]  /*0e60*/  IMAD R13, R32, UR49, R13 ;  /* 0x00000031200d7c24 */ /* 0x000fe2000f8e020d */
[----:B------:R-:W-:Y:S02]  /*0e70*/  ISETP.GE.U32.AND P1, PT, R21, UR9, PT ;  /* 0x0000000915007c0c */ /* 0x000fe4000bf26070 */
[----:B------:R-:W-:Y:S01]  /*0e80*/  IABS R31, R14 ;  /* 0x0000000e001f7213 */ /* 0x000fe20000000000 */
[----:B------:R-:W-:Y:S01]  /*0e90*/  @!P5 VIADD R26, R26, -UR9 ;  /* 0x800000091a1adc36 */ /* 0x000fe20008000000 */
[----:B------:R-:W-:-:S02]  /*0ea0*/  IABS R33, R13 ;  /* 0x0000000d00217213 */ /* 0x000fc40000000000 */
[----:B------:R-:W-:Y:S01]  /*0eb0*/  IADD3 R36, PT, PT, -R2, RZ, RZ ;  /* 0x000000ff02247210 */ /* 0x000fe20007ffe1ff */
[----:B------:R-:W-:Y:S01]  /*0ec0*/  IMAD.HI.U32 R32, R31, UR5, RZ ;  /* 0x000000051f207c27 */ /* 0x000fe2000f8e00ff */
[----:B------:R-:W-:Y:S02]  /*0ed0*/  @!P5 IADD3 R28, PT, PT, R28, 0x1, RZ ;  /* 0x000000011c1cd810 */ /* 0x000fe40007ffe0ff */
[----:B------:R-:W-:Y:S01]  /*0ee0*/  @P2 IADD3 R4, PT, PT, R4, 0x1, RZ ;  /* 0x0000000104042810 */ /* 0x000fe20007ffe0ff */
[----:B------:R-:W-:Y:S01]  /*0ef0*/  IMAD.HI.U32 R30, R33, UR5, RZ ;  /* 0x00000005211e7c27 */ /* 0x000fe2000f8e00ff */
[----:B------:R-:W-:Y:S02]  /*0f00*/  ISETP.GE.U32.AND P5, PT, R26, UR9, PT ;  /* 0x000000091a007c0c */ /* 0x000fe4000bfa6070 */
[----:B------:R-:W-:Y:S01]  /*0f10*/  LOP3.LUT R21, R25, UR50, RZ, 0x3c, !PT ;  /* 0x0000003219157c12 */ /* 0x000fe2000f8e3cff */
[----:B------:R-:W-:Y:S02]  /*0f20*/  @!P4 VIADD R27, R27, -UR9 ;  /* 0x800000091b1bcc36 */ /* 0x000fe40008000000 */
[----:B------:R-:W-:-:S02]  /*0f30*/  IMAD.MOV R26, RZ, RZ, -R32 ;  /* 0x000000ffff1a7224 */ /* 0x000fc400078e0a20 */
[----:B------:R-:W-:Y:S01]  /*0f40*/  @P1 VIADD R12, R12, 0x1 ;  /* 0x000000010c0c1836 */ /* 0x000fe20000000000 */
[----:B------:R-:W-:Y:S01]  /*0f50*/  @!P0 IADD3 R4, PT, PT, -R4, RZ, RZ ;  /* 0x000000ff04048210 */ /* 0x000fe20007ffe1ff */
[----:B------:R-:W-:Y:S01]  /*0f60*/  IMAD R7, R36, UR49, R7 ;  /* 0x0000003124077c24 */ /* 0x000fe2000f8e0207 */
[----:B------:R-:W-:Y:S01]  /*0f70*/  ISETP.GE.AND P2, PT, R21, RZ, PT ;  /* 0x000000ff1500720c */ /* 0x000fe20003f46270 */
[----:B------:R-:W-:Y:S01]  /*0f80*/  IMAD.MOV R36, RZ, RZ, -R30 ;  /* 0x000000ffff247224 */ /* 0x000fe200078e0a1e */
[----:B------:R-:W-:Y:S01]  /*0f90*/  ISETP.GE.U32.AND P0, PT, R27, UR9, PT ;  /* 0x000000091b007c0c */ /* 0x000fe2000bf06070 */
[----:B------:R-:W-:Y:S01]  /*0fa0*/  IMAD R21, R26, UR9, R31 ;  /* 0x000000091a157c24 */ /* 0x000fe2000f8e021f */
[----:B------:R-:W-:Y:S01]  /*0fb0*/  MOV R26, R12 ;  /* 0x0000000c001a7202 */ /* 0x000fe20000000f00 */
[----:B------:R-:W-:Y:S01]  /*0fc0*/  IMAD R31, R36, UR9, R33 ;  /* 0x00000009241f7c24 */ /* 0x000fe2000f8e0221 */
[----:B------:R-:W-:Y:S02]  /*0fd0*/  IABS R37, R7 ;  /* 0x0000000700257213 */ /* 0x000fe40000000000 */
[----:B------:R-:W-:Y:S01]  /*0fe0*/  ISETP.LT.U32.AND P1, PT, R21, UR9, PT ;  /* 0x0000000915007c0c */ /* 0x000fe2000bf21070 */
[----:B------:R-:W-:Y:S01]  /*0ff0*/  @!P6 IMAD.MOV R26, RZ, RZ, -R26 ;  /* 0x000000ffff1ae224 */ /* 0x000fe200078e0a1a */
[----:B------:R-:W-:-:S02]  /*1000*/  LOP3.LUT R36, R24, UR50, RZ, 0x3c, !PT ;  /* 0x0000003218247c12 */ /* 0x000fc4000f8e3cff */
[----:B------:R-:W-:Y:S02]  /*1010*/  SEL R4, R18, R4, !P3 ;  /* 0x0000000412047207 */ /* 0x000fe40005800000 */
[----:B------:R-:W-:Y:S02]  /*1020*/  ISETP.LT.U32.AND P6, PT, R31, UR9, PT ;  /* 0x000000091f007c0c */ /* 0x000fe4000bfc1070 */
[----:B------:R-:W-:Y:S01]  /*1030*/  @!P4 IADD3 R29, PT, PT, R29, 0x1, RZ ;  /* 0x000000011d1dc810 */ /* 0x000fe20007ffe0ff */
[----:B------:R-:W-:Y:S01]  /*1040*/  @P5 VIADD R28, R28, 0x1 ;  /* 0x000000011c1c5836 */ /* 0x000fe20000000000 */
[----:B------:R-:W-:Y:S02]  /*1050*/  MOV R33, R37 ;  /* 0x0000002500217202 */ /* 0x000fe40000000f00 */
[----:B------:R-:W-:Y:S01]  /*1060*/  ISETP.GE.AND P5, PT, R36, RZ, PT ;  /* 0x000000ff2400720c */ /* 0x000fe20003fa6270 */
[----:B------:R-:W-:Y:S01]  /*1070*/  @P0 VIADD R29, R29, 0x1 ;  /* 0x000000011d1d0836 */ /* 0x000fe20000000000 */
[----:B------:R-:W-:Y:S01]  /*1080*/  IADD3 R36, PT, PT, -R4, RZ, RZ ;  /* 0x000000ff04247210 */ /* 0x000fe20007ffe1ff */
[----:B------:R-:W-:-:S04]  /*1090*/  IMAD.HI.U32 R27, R33, UR5, RZ ;  /* 0x00000005211b7c27 */ /* 0x000fc8000f8e00ff */
[----:B------:R-:W-:Y:S01]  /*10a0*/  IMAD R11, R36, UR49, R11 ;  /* 0x00000031240b7c24 */ /* 0x000fe2000f8e020b */
[----:B------:R-:W-:Y:S01]  /*10b0*/  MOV R36, R28 ;  /* 0x0000001c00247202 */ /* 0x000fe20000000f00 */
[----:B------:R-:W-:Y:S02]  /*10c0*/  IMAD.MOV.U32 R38, RZ, RZ, R29 ;  /* 0x000000ffff267224 */ /* 0x000fe400078e001d */
[----:B------:R-:W-:Y:S01]  /*10d0*/  @!P1 VIADD R21, R21, -UR9 ;  /* 0x8000000915159c36 */ /* 0x000fe20008000000 */
[----:B------:R-:W0:Y:S01]  /*10e0*/  LDC.64 R28, c[0x0][0x390] ;  /* 0x0000e400ff1c7b82 */ /* 0x000e220000000a00 */
[----:B------:R-:W-:Y:S02]  /*10f0*/  IADD3 R12, PT, PT, -R27, RZ, RZ ;  /* 0x000000ff1b0c7210 */ /* 0x000fe40007ffe1ff */
[----:B------:R-:W-:Y:S02]  /*1100*/  @!P6 IADD3 R31, PT, PT, R31, -UR9, RZ ;  /* 0x800000091f1fec10 */ /* 0x000fe4000fffe0ff */
[----:B------:R-:W-:-:S02]  /*1110*/  ISETP.GE.U32.AND P4, PT, R21, UR9, PT ;  /* 0x0000000915007c0c */ /* 0x000fc4000bf86070 */
[----:B------:R-:W-:Y:S01]  /*1120*/  @!P5 IADD3 R38, PT, PT, -R38, RZ, RZ ;  /* 0x000000ff2626d210 */ /* 0x000fe20007ffe1ff */
[----:B------:R-:W-:Y:S01]  /*1130*/  IMAD R12, R12, UR9, R33 ;  /* 0x000000090c0c7c24 */ /* 0x000fe2000f8e0221 */
[----:B------:R-:W-:Y:S02]  /*1140*/  LOP3.LUT R21, R14, UR50, RZ, 0x3c, !PT ;  /* 0x000000320e157c12 */ /* 0x000fe4000f8e3cff */
[----:B------:R-:W-:Y:S02]  /*1150*/  ISETP.GE.U32.AND P5, PT, R31, UR9, PT ;  /* 0x000000091f007c0c */ /* 0x000fe4000bfa6070 */
[----:B------:R-:W-:Y:S01]  /*1160*/  LOP3.LUT R31, R13, UR50, RZ, 0x3c, !PT ;  /* 0x000000320d1f7c12 */ /* 0x000fe2000f8e3cff */
[----:B------:R-:W-:Y:S01]  /*1170*/  @!P2 IMAD.MOV R36, RZ, RZ, -R36 ;  /* 0x000000ffff24a224 */ /* 0x000fe200078e0a24 */
[----:B------:R-:W-:Y:S01]  /*1180*/  ISETP.GE.AND P2, PT, R21, RZ, PT ;  /* 0x000000ff1500720c */ /* 0x000fe20003f46270 */
[----:B------:R-:W-:Y:S01]  /*1190*/  @!P1 VIADD R32, R32, 0x1 ;  /* 0x0000000120209836 */ /* 0x000fe20000000000 */
[----:B------:R-:W-:-:S02]  /*11a0*/  ISETP.GE.AND P1, PT, R31, RZ, PT ;  /* 0x000000ff1f00720c */ /* 0x000fc40003f26270 */
[----:B------:R-:W-:Y:S02]  /*11b0*/  ISETP.LT.U32.AND P0, PT, R12, UR9, PT ;  /* 0x000000090c007c0c */ /* 0x000fe4000bf01070 */
[----:B------:R-:W-:Y:S01]  /*11c0*/  IADD3 R31, PT, PT, R9, 0x100, RZ ;  /* 0x00000100091f7810 */ /* 0x000fe20007ffe0ff */
[----:B------:R-:W-:-:S03]  /*11d0*/  @P4 VIADD R32, R32, 0x1 ;  /* 0x0000000120204836 */ /* 0x000fc60000000000 */
[----:B------:R-:W-:-:S03]  /*11e0*/  IABS R37, R31 ;  /* 0x0000001f00257213 */ /* 0x000fc60000000000 */
[----:B------:R-:W-:Y:S02]  /*11f0*/  @!P2 IADD3 R32, PT, PT, -R32, RZ, RZ ;  /* 0x000000ff2020a210 */ /* 0x000fe40007ffe1ff */
[----:B------:R-:W-:Y:S01]  /*1200*/  IMAD.HI.U32 R33, R37, UR7, RZ ;  /* 0x0000000725217c27 */ /* 0x000fe2000f8e00ff */
[----:B0-----:R-:W-:Y:S02]  /*1210*/  ISETP.NE.U32.AND P2, PT, R28, 0x1, PT ;  /* 0x000000011c00780c */ /* 0x001fe40003f45070 */
[----:B------:R-:W-:Y:S01]  /*1220*/  IABS R21, R11 ;  /* 0x0000000b00157213 */ /* 0x000fe20000000000 */
[----:B------:R-:W-:Y:S01]  /*1230*/  IMAD.MOV R28, RZ, RZ, -R33 ;  /* 0x000000ffff1c7224 */ /* 0x000fe200078e0a21 */
[----:B------:R-:W-:-:S03]  /*1240*/  @!P0 IADD3 R12, PT, PT, R12, -UR9, RZ ;  /* 0x800000090c0c8c10 */ /* 0x000fc6000fffe0ff */
[----:B------:R-:W-:Y:S01]  /*1250*/  IMAD R28, R28, UR8, R37 ;  /* 0x000000081c1c7c24 */ /* 0x000fe2000f8e0225 */
[----:B------:R-:W-:Y:S01]  /*1260*/  ISETP.GE.U32.AND P4, PT, R12, UR9, PT ;  /* 0x000000090c007c0c */ /* 0x000fe2000bf86070 */
[----:B------:R-:W-:Y:S01]  /*1270*/  IMAD.HI.U32 R12, R21, UR5, RZ ;  /* 0x00000005150c7c27 */ /* 0x000fe2000f8e00ff */
[----:B------:R-:W-:Y:S02]  /*1280*/  @!P6 IADD3 R30, PT, PT, R30, 0x1, RZ ;  /* 0x000000011e1ee810 */ /* 0x000fe40007ffe0ff */
[----:B------:R-:W-:Y:S01]  /*1290*/  ISETP.LT.U32.AND P6, PT, R28, UR8, PT ;  /* 0x000000081c007c0c */ /* 0x000fe2000bfc1070 */
[----:B------:R-:W-:-:S04]  /*12a0*/  IMAD.MOV R44, RZ, RZ, -R12 ;  /* 0x000000ffff2c7224 */ /* 0x000fc800078e0a0c */
[----:B------:R-:W-:Y:S02]  /*12b0*/  IMAD R21, R44, UR9, R21 ;  /* 0x000000092c157c24 */ /* 0x000fe4000f8e0215 */
[----:B------:R-:W-:-:S03]  /*12c0*/  @P5 VIADD R30, R30, 0x1 ;  /* 0x000000011e1e5836 */ /* 0x000fc60000000000 */
[----:B------:R-:W-:-:S03]  /*12d0*/  ISETP.LT.U32.AND P5, PT, R21, UR9, PT ;  /* 0x0000000915007c0c */ /* 0x000fc6000bfa1070 */
[----:B------:R-:W-:Y:S01]  /*12e0*/  @!P6 IADD3 R28, PT, PT, R28, -UR8, RZ ;  /* 0x800000081c1cec10 */ /* 0x000fe2000fffe0ff */
[----:B------:R-:W-:-:S03]  /*12f0*/  @!P1 IMAD.MOV R30, RZ, RZ, -R30 ;  /* 0x000000ffff1e9224 */ /* 0x000fc600078e0a1e */
[----:B------:R-:W-:Y:S02]  /*1300*/  ISETP.GE.U32.AND P1, PT, R28, UR8, PT ;  /* 0x000000081c007c0c */ /* 0x000fe4000bf26070 */
[----:B------:R-:W-:Y:S01]  /*1310*/  ISETP.NE.AND.EX P2, PT, R29, RZ, PT, P2 ;  /* 0x000000ff1d00720c */ /* 0x000fe20003f45320 */
[----:B------:R-:W-:Y:S01]  /*1320*/  @!P6 VIADD R33, R33, 0x1 ;  /* 0x000000012121e836 */ /* 0x000fe20000000000 */
[----:B------:R-:W0:Y:S02]  /*1330*/  LDC.64 R28, c[0x0][0x398] ;  /* 0x0000e600ff1c7b82 */ /* 0x000e240000000a00 */
[----:B------:R-:W-:-:S04]  /*1340*/  @!P5 IADD3 R21, PT, PT, R21, -UR9, RZ ;  /* 0x800000091515dc10 */ /* 0x000fc8000fffe0ff */
[----:B------:R-:W-:Y:S02]  /*1350*/  ISETP.GE.U32.AND P6, PT, R21, UR9, PT ;  /* 0x0000000915007c0c */ /* 0x000fe4000bfc6070 */
[----:B------:R-:W-:Y:S02]  /*1360*/  LOP3.LUT R21, R31, UR49, RZ, 0x3c, !PT ;  /* 0x000000311f157c12 */ /* 0x000fe4000f8e3cff */
[----:B------:R-:W-:Y:S02]  /*1370*/  @P1 IADD3 R33, PT, PT, R33, 0x1, RZ ;  /* 0x0000000121211810 */ /* 0x000fe40007ffe0ff */
[----:B------:R-:W-:Y:S02]  /*1380*/  ISETP.GE.AND P1, PT, R21, RZ, PT ;  /* 0x000000ff1500720c */ /* 0x000fe40003f26270 */
[----:B------:R-:W-:Y:S01]  /*1390*/  LOP3.LUT R21, RZ, UR50, RZ, 0x33, !PT ;  /* 0x00000032ff157c12 */ /* 0x000fe2000f8e33ff */
[----:B------:R-:W-:-:S10]  /*13a0*/  @!P0 VIADD R27, R27, 0x1 ;  /* 0x000000011b1b8836 */ /* 0x000fd40000000000 */
[----:B------:R-:W-:Y:S02]  /*13b0*/  @!P1 IADD3 R33, PT, PT, -R33, RZ, RZ ;  /* 0x000000ff21219210 */ /* 0x000fe40007ffe1ff */
[----:B------:R-:W-:Y:S02]  /*13c0*/  ISETP.NE.AND P1, PT, RZ, UR50, PT ;  /* 0x00000032ff007c0c */ /* 0x000fe4000bf25270 */
[----:B0-----:R-:W-:Y:S02]  /*13d0*/  ISETP.NE.U32.AND P0, PT, R28, 0x1, PT ;  /* 0x000000011c00780c */ /* 0x001fe40003f05070 */
[----:B------:R-:W-:Y:S02]  /*13e0*/  SEL R28, R21, R26, !P1 ;  /* 0x0000001a151c7207 */ /* 0x000fe40004800000 */
[----:B------:R-:W-:-:S03]  /*13f0*/  ISETP.NE.AND.EX P0, PT, R29, RZ, PT, P0 ;  /* 0x000000ff1d00720c */ /* 0x000fc60003f05300 */
[----:B------:R-:W-:Y:S01]  /*1400*/  IMAD.MOV R37, RZ, RZ, -R28 ;  /* 0x000000ffff257224 */ /* 0x000fe200078e0a1c */
[----:B------:R-:W-:-:S03]  /*1410*/  SEL R29, R3, RZ, P2 ;  /* 0x000000ff031d7207 */ /* 0x000fc60001000000 */
[----:B------:R-:W-:Y:S01]  /*1420*/  IMAD R3, R37, UR50, R10 ;  /* 0x0000003225037c24 */ /* 0x000fe2000f8e020a */
[----:B------:R-:W-:Y:S02]  /*1430*/  SEL R10, R28, RZ, P0 ;  /* 0x000000ff1c0a7207 */ /* 0x000fe40000000000 */
[----:B------:R-:W-:Y:S02]  /*1440*/  LOP3.LUT R28, R7, UR50, RZ, 0x3c, !PT ;  /* 0x00000032071c7c12 */ /* 0x000fe4000f8e3cff */
[----:B------:R-:W-:Y:S02]  /*1450*/  SEL R36, R21, R36, !P1 ;  /* 0x0000002415247207 */ /* 0x000fe40004800000 */
[----:B------:R-:W-:Y:S02]  /*1460*/  @P4 IADD3 R27, PT, PT, R27, 0x1, RZ ;  /* 0x000000011b1b4810 */ /* 0x000fe40007ffe0ff */
[----:B------:R-:W-:Y:S01]  /*1470*/  ISETP.GE.AND P4, PT, R28, RZ, PT ;  /* 0x000000ff1c00720c */ /* 0x000fe20003f86270 */
[----:B------:R-:W-:Y:S01]  /*1480*/  IMAD.MOV R44, RZ, RZ, -R36 ;  /* 0x000000ffff2c7224 */ /* 0x000fe200078e0a24 */
[----:B------:R-:W-:-:S02]  /*1490*/  SEL R38, R21, R38, !P1 ;  /* 0x0000002615267207 */ /* 0x000fc40004800000 */
[----:B------:R-:W-:Y:S01]  /*14a0*/  SEL R28, R22, RZ, P2 ;  /* 0x000000ff161c7207 */ /* 0x000fe20001000000 */
[----:B------:R-:W-:Y:S01]  /*14b0*/  IMAD R22, R44, UR50, R25 ;  /* 0x000000322c167c24 */ /* 0x000fe2000f8e0219 */
[----:B------:R-:W-:Y:S01]  /*14c0*/  SEL R26, R18, R33, !P3 ;  /* 0x00000021121a7207 */ /* 0x000fe20005800000 */
[----:B------:R-:W-:Y:S01]  /*14d0*/  IMAD.MOV R33, RZ, RZ, -R38 ;  /* 0x000000ffff217224 */ /* 0x000fe200078e0a26 */
[----:B------:R-:W-:Y:S01]  /*14e0*/  SEL R36, R36, RZ, P0 ;  /* 0x000000ff24247207 */ /* 0x000fe20000000000 */
[----:B------:R-:W-:Y:S01]  /*14f0*/  IMAD R25, R28, UR46, RZ ;  /* 0x0000002e1c197c24 */ /* 0x000fe2000f8e02ff */
[----:B------:R-:W-:Y:S01]  /*1500*/  SEL R28, R23, RZ, P2 ;  /* 0x000000ff171c7207 */ /* 0x000fe20001000000 */
[----:B------:R-:W-:Y:S01]  /*1510*/  IMAD R23, R33, UR50, R24 ;  /* 0x0000003221177c24 */ /* 0x000fe2000f8e0218 */
[----:B------:R-:W-:Y:S01]  /*1520*/  IADD3 R46, PT, PT, -R26, RZ, RZ ;  /* 0x000000ff1a2e7210 */ /* 0x000fe20007ffe1ff */
[----:B------:R-:W-:Y:S01]  /*1530*/  IMAD R29, R29, UR46, RZ ;  /* 0x0000002e1d1d7c24 */ /* 0x000fe2000f8e02ff */
[----:B------:R-:W-:Y:S01]  /*1540*/  SEL R38, R38, RZ, P0 ;  /* 0x000000ff26267207 */ /* 0x000fe20000000000 */
[----:B------:R-:W-:-:S02]  /*1550*/  IMAD R24, R36, UR47, R25 ;  /* 0x0000002f24187c24 */ /* 0x000fc4000f8e0219 */
[----:B------:R-:W-:Y:S02]  /*1560*/  IMAD R25, R28, UR46, RZ ;  /* 0x0000002e1c197c24 */ /* 0x000fe4000f8e02ff */
[----:B------:R-:W-:Y:S02]  /*1570*/  IMAD R10, R10, UR47, R29 ;  /* 0x0000002f0a0a7c24 */ /* 0x000fe4000f8e021d */
[----:B------:R-:W-:Y:S02]  /*1580*/  IMAD R29, R46, UR49, R31 ;  /* 0x000000312e1d7c24 */ /* 0x000fe4000f8e021f */
[----:B------:R-:W-:Y:S01]  /*1590*/  IMAD R28, R38, UR47, R25 ;  /* 0x0000002f261c7c24 */ /* 0x000fe2000f8e0219 */
[C---:B------:R-:W-:Y:S02]  /*15a0*/  SEL R38, R21.reuse, R32, !P1 ;  /* 0x0000002015267207 */ /* 0x040fe40004800000 */
[----:B------:R-:W-:Y:S02]  /*15b0*/  IABS R33, R29 ;  /* 0x0000001d00217213 */ /* 0x000fe40000000000 */
[----:B------:R-:W-:Y:S01]  /*15c0*/  MOV R44, R27 ;  /* 0x0000001b002c7202 */ /* 0x000fe20000000f00 */
[----:B------:R-:W-:Y:S01]  /*15d0*/  IMAD.MOV R27, RZ, RZ, -R38 ;  /* 0x000000ffff1b7224 */ /* 0x000fe200078e0a26 */
[----:B------:R-:W-:-:S02]  /*15e0*/  SEL R39, R21, R30, !P1 ;  /* 0x0000001e15277207 */ /* 0x000fc40004800000 */
[----:B------:R-:W-:Y:S01]  /*15f0*/  IADD3 R37, PT, PT, R9, 0x120, RZ ;  /* 0x0000012009257810 */ /* 0x000fe20007ffe0ff */
[----:B------:R-:W-:Y:S01]  /*1600*/  IMAD.HI.U32 R36, R33, UR5, RZ ;  /* 0x0000000521247c27 */ /* 0x000fe2000f8e00ff */
[----:B------:R-:W-:Y:S02]  /*1610*/  LOP3.LUT R25, R11, UR50, RZ, 0x3c, !PT ;  /* 0x000000320b197c12 */ /* 0x000fe4000f8e3cff */
[----:B------:R-:W-:Y:S01]  /*1620*/  IABS R30, R37 ;  /* 0x00000025001e7213 */ /* 0x000fe20000000000 */
[----:B------:R-:W-:Y:S02]  /*1630*/  IMAD R27, R27, UR50, R14 ;  /* 0x000000321b1b7c24 */ /* 0x000fe4000f8e020e */
[----:B------:R-:W-:Y:S02]  /*1640*/  IMAD.MOV R14, RZ, RZ, -R39 ;  /* 0x000000ffff0e7224 */ /* 0x000fe400078e0a27 */
[----:B------:R-:W-:Y:S01]  /*1650*/  @!P4 IMAD.MOV R44, RZ, RZ, -R44 ;  /* 0x000000ffff2cc224 */ /* 0x000fe200078e0a2c */
[----:B------:R-:W-:Y:S01]  /*1660*/  ISETP.GE.AND P4, PT, R25, RZ, PT ;  /* 0x000000ff1900720c */ /* 0x000fe20003f86270 */
[----:B------:R-:W-:Y:S01]  /*1670*/  IMAD R25, R14, UR50, R13 ;  /* 0x000000320e197c24 */ /* 0x000fe2000f8e020d */
[----:B------:R-:W-:Y:S01]  /*1680*/  IADD3 R32, PT, PT, -R36, RZ, RZ ;  /* 0x000000ff24207210 */ /* 0x000fe20007ffe1ff */
[----:B------:R-:W-:-:S04]  /*1690*/  IMAD.HI.U32 R13, R30, UR7, RZ ;  /* 0x000000071e0d7c27 */ /* 0x000fc8000f8e00ff */
[----:B------:R-:W-:Y:S01]  /*16a0*/  IMAD R32, R32, UR9, R33 ;  /* 0x0000000920207c24 */ /* 0x000fe2000f8e0221 */
[----:B------:R-:W-:Y:S01]  /*16b0*/  IADD3 R33, PT, PT, -R13, RZ, RZ ;  /* 0x000000ff0d217210 */ /* 0x000fe20007ffe1ff */
[----:B------:R-:W-:-:S04]  /*16c0*/  @!P5 VIADD R12, R12, 0x1 ;  /* 0x000000010c0cd836 */ /* 0x000fc80000000000 */
[----:B------:R-:W-:-:S05]  /*16d0*/  IMAD R14, R33, UR8, R30 ;  /* 0x00000008210e7c24 */ /* 0x000fca000f8e021e */
[----:B------:R-:W-:Y:S02]  /*16e0*/  ISETP.LT.U32.AND P5, PT, R14, UR8, PT ;  /* 0x000000080e007c0c */ /* 0x000fe4000bfa1070 */
[----:B------:R-:W-:Y:S02]  /*16f0*/  SHF.R.S64 R30, RZ, 0x1e, R31 ;  /* 0x0000001eff1e7819 */ /* 0x000fe4000000101f */
[----:B------:R-:W-:Y:S02]  /*1700*/  @P6 IADD3 R12, PT, PT, R12, 0x1, RZ ;  /* 0x000000010c0c6810 */ /* 0x000fe40007ffe0ff */
        /* <DEDUP_REMOVED lines=10> */
[----:B------:R0:W5:Y:S02]  /*17b0*/  LDG.E R14, desc[UR10][R30.64] ;  /* 0x0000000a1e0e7981 */ /* 0x000164000c1e1900 */
[----:B------:R-:W-:-:S08]  /*17c0*/  @!P5 IADD3 R32, PT, PT, R32, -UR9, RZ ;  /* 0x800000092020dc10 */ /* 0x000fd0000fffe0ff */
[----:B------:R-:W-:Y:S01]  /*17d0*/  @!P6 IMAD.MOV R13, RZ, RZ, -R13 ;  /* 0x000000ffff0de224 */ /* 0x000fe200078e0a0d */
[----:B------:R-:W-:-:S04]  /*17e0*/  ISETP.GE.U32.AND P6, PT, R32, UR9, PT ;  /* 0x0000000920007c0c */ /* 0x000fc8000bfc6070 */
[----:B------:R-:W-:Y:S02]  /*17f0*/  SEL R32, R18, R13, !P3 ;  /* 0x0000000d12207207 */ /* 0x000fe40005800000 */
[----:B------:R-:W-:Y:S01]  /*1800*/  SEL R13, R6, RZ, P2 ;  /* 0x000000ff060d7207 */ /* 0x000fe20001000000 */
[----:B------:R-:W-:Y:S01]  /*1810*/  IMAD R6, R5, UR46, RZ ;  /* 0x0000002e05067c24 */ /* 0x000fe2000f8e02ff */
[----:B------:R-:W-:Y:S02]  /*1820*/  IADD3 R46, PT, PT, -R32, RZ, RZ ;  /* 0x000000ff202e7210 */ /* 0x000fe40007ffe1ff */
[----:B------:R-:W-:Y:S01]  /*1830*/  SEL R5, R38, RZ, P0 ;  /* 0x000000ff26057207 */ /* 0x000fe20000000000 */
[----:B------:R-:W-:Y:S01]  /*1840*/  IMAD R38, R13, UR46, RZ ;  /* 0x0000002e0d267c24 */ /* 0x000fe2000f8e02ff */
[----:B------:R-:W-:Y:S01]  /*1850*/  SEL R39, R39, RZ, P0 ;  /* 0x000000ff27277207 */ /* 0x000fe20000000000 */
[----:B------:R-:W-:Y:S02]  /*1860*/  IMAD R33, R46, UR49, R37 ;  /* 0x000000312e217c24 */ /* 0x000fe4000f8e0225 */
[----:B------:R-:W-:Y:S01]  /*1870*/  IMAD R5, R5, UR47, R6 ;  /* 0x0000002f05057c24 */ /* 0x000fe2000f8e0206 */
[----:B------:R-:W-:Y:S01]  /*1880*/  LOP3.LUT R6, R29, UR50, RZ, 0x3c, !PT ;  /* 0x000000321d067c12 */ /* 0x000fe2000f8e3cff */
[----:B0-----:R-:W-:Y:S01]  /*1890*/  IMAD R30, R39, UR47, R38 ;  /* 0x0000002f271e7c24 */ /* 0x001fe2000f8e0226 */
[----:B------:R-:W-:Y:S01]  /*18a0*/  SEL R44, R21, R44, !P1 ;  /* 0x0000002c152c7207 */ /* 0x000fe20004800000 */
[----:B------:R-:W-:Y:S01]  /*18b0*/  @!P4 IMAD.MOV R12, RZ, RZ, -R12 ;  /* 0x000000ffff0cc224 */ /* 0x000fe200078e0a0c */
[----:B------:R-:W-:-:S02]  /*18c0*/  IABS R39, R33 ;  /* 0x0000002100277213 */ /* 0x000fc40000000000 */
[----:B------:R-:W-:Y:S02]  /*18d0*/  ISETP.GE.AND P4, PT, R6, RZ, PT ;  /* 0x000000ff0600720c */ /* 0x000fe40003f86270 */
[----:B------:R-:W-:Y:S01]  /*18e0*/  IADD3 R6, PT, PT, -R44, RZ, RZ ;  /* 0x000000ff2c067210 */ /* 0x000fe20007ffe1ff */
[----:B------:R-:W-:-:S04]  /*18f0*/  IMAD.HI.U32 R38, R39, UR5, RZ ;  /* 0x0000000527267c27 */ /* 0x000fc8000f8e00ff */
[----:B------:R-:W-:Y:S02]  /*1900*/  IMAD R31, R6, UR50, R7 ;  /* 0x00000032061f7c24 */ /* 0x000fe4000f8e0207 */
[----:B------:R-:W-:-:S04]  /*1910*/  IMAD.MOV R6, RZ, RZ, -R38 ;  /* 0x000000ffff067224 */ /* 0x000fc800078e0a26 */
[----:B------:R-:W-:Y:S01]  /*1920*/  IMAD R39, R6, UR9, R39 ;  /* 0x0000000906277c24 */ /* 0x000fe2000f8e0227 */
[----:B------:R-:W-:Y:S02]  /*1930*/  SHF.R.S64 R6, RZ, 0x1e, R37 ;  /* 0x0000001eff067819 */ /* 0x000fe40000001025 */
[----:B------:R-:W-:Y:S02]  /*1940*/  @!P5 IADD3 R36, PT, PT, R36, 0x1, RZ ;  /* 0x000000012424d810 */ /* 0x000fe40007ffe0ff */
[----:B------:R-:W-:-:S04]  /*1950*/  IADD3 R6, P5, PT, R6, UR36, RZ ;  /* 0x0000002406067c10 */ /* 0x000fc8000ffbe0ff */
[----:B------:R-:W-:Y:S02]  /*1960*/  LEA.HI.X.SX32 R7, R37, UR37, 0x2, P5 ;  /* 0x0000002525077c11 */ /* 0x000fe4000a8f16ff */
[----:B------:R-:W-:Y:S02]  /*1970*/  ISETP.LT.U32.AND P5, PT, R39, UR9, PT ;  /* 0x0000000927007c0c */ /* 0x000fe4000bfa1070 */
[----:B------:R-:W-:Y:S01]  /*1980*/  @P6 IADD3 R36, PT, PT, R36, 0x1, RZ ;  /* 0x0000000124246810 */ /* 0x000fe20007ffe0ff */
[----:B------:R0:W5:Y:S01]  /*1990*/  LDG.E R13, desc[UR10][R6.64] ;  /* 0x0000000a060d7981 */ /* 0x000162000c1e1900 */
[----:B------:R-:W-:-:S09]  /*19a0*/  SEL R2, R2, RZ, P2 ;  /* 0x000000ff02027207 */ /* 0x000fd20001000000 */
[----:B------:R-:W-:Y:S01]  /*19b0*/  @!P5 VIADD R39, R39, -UR9 ;  /* 0x800000092727dc36 */ /* 0x000fe20008000000 */
[----:B0-----:R-:W-:Y:S01]  /*19c0*/  LOP3.LUT R7, R33, UR50, RZ, 0x3c, !PT ;  /* 0x0000003221077c12 */ /* 0x001fe2000f8e3cff */
[----:B------:R-:W-:-:S03]  /*19d0*/  @!P4 IMAD.MOV R36, RZ, RZ, -R36 ;  /* 0x000000ffff24c224 */ /* 0x000fc600078e0a24 */
[----:B------:R-:W-:Y:S02]  /*19e0*/  ISETP.GE.U32.AND P6, PT, R39, UR9, PT ;  /* 0x0000000927007c0c */ /* 0x000fe4000bfc6070 */
[----:B------:R-:W-:Y:S01]  /*19f0*/  ISETP.GE.AND P4, PT, R7, RZ, PT ;  /* 0x000000ff0700720c */ /* 0x000fe20003f86270 */
[----:B------:R-:W-:Y:S01]  /*1a00*/  IMAD R37, R2, UR46, RZ ;  /* 0x0000002e02257c24 */ /* 0x000fe2000f8e02ff */
[----:B------:R-:W-:Y:S02]  /*1a10*/  SEL R44, R44, RZ, P0 ;  /* 0x000000ff2c2c7207 */ /* 0x000fe40000000000 */
[C---:B------:R-:W-:Y:S02]  /*1a20*/  SEL R36, R21.reuse, R36, !P1 ;  /* 0x0000002415247207 */ /* 0x040fe40004800000 */
[----:B------:R-:W-:Y:S01]  /*1a30*/  @!P5 IADD3 R38, PT, PT, R38, 0x1, RZ ;  /* 0x000000012626d810 */ /* 0x000fe20007ffe0ff */
[----:B------:R-:W-:Y:S01]  /*1a40*/  IMAD R2, R44, UR47, R37 ;  /* 0x0000002f2c027c24 */ /* 0x000fe2000f8e0225 */
[----:B------:R-:W-:Y:S01]  /*1a50*/  SEL R12, R21, R12, !P1 ;  /* 0x0000000c150c7207 */ /* 0x000fe20004800000 */
[----:B------:R-:W-:Y:S01]  /*1a60*/  IMAD.MOV R44, RZ, RZ, -R36 ;  /* 0x000000ffff2c7224 */ /* 0x000fe200078e0a24 */
[----:B------:R-:W-:Y:S01]  /*1a70*/  SEL R4, R4, RZ, P2 ;  /* 0x000000ff04047207 */ /* 0x000fe20001000000 */
[----:B------:R-:W-:Y:S01]  /*1a80*/  @P6 VIADD R38, R38, 0x1 ;  /* 0x0000000126266836 */ /* 0x000fe20000000000 */
[----:B------:R-:W-:Y:S01]  /*1a90*/  SEL R7, R12, RZ, P0 ;  /* 0x000000ff0c077207 */ /* 0x000fe20000000000 */
[----:B------:R-:W-:Y:S01]  /*1aa0*/  IMAD R29, R44, UR50, R29 ;  /* 0x000000322c1d7c24 */ /* 0x000fe2000f8e021d */
[----:B------:R-:W-:Y:S01]  /*1ab0*/  IADD3 R6, PT, PT, -R12, RZ, RZ ;  /* 0x000000ff0c067210 */ /* 0x000fe20007ffe1ff */
[----:B------:R-:W-:Y:S01]  /*1ac0*/  IMAD R4, R4, UR46, RZ ;  /* 0x0000002e04047c24 */ /* 0x000fe2000f8e02ff */
[----:B------:R-:W-:Y:S01]  /*1ad0*/  SEL R26, R26, RZ, P2 ;  /* 0x000000ff1a1a7207 */ /* 0x000fe20001000000 */
[----:B------:R-:W-:Y:S01]  /*1ae0*/  VIADD R44, R9, 0x140 ;  /* 0x00000140092c7836 */ /* 0x000fe20000000000 */
[----:B------:R-:W-:Y:S01]  /*1af0*/  @!P4 IADD3 R38, PT, PT, -R38, RZ, RZ ;  /* 0x000000ff2626c210 */ /* 0x000fe20007ffe1ff */
[----:B------:R-:W-:Y:S01]  /*1b00*/  IMAD R7, R7, UR47, R4 ;  /* 0x0000002f07077c24 */ /* 0x000fe2000f8e0204 */
[----:B------:R-:W-:Y:S01]  /*1b10*/  SEL R4, R36, RZ, P0 ;  /* 0x000000ff24047207 */ /* 0x000fe20000000000 */
[----:B------:R-:W-:Y:S01]  /*1b20*/  IMAD R6, R6, UR50, R11 ;  /* 0x0000003206067c24 */ /* 0x000fe2000f8e020b */
[----:B------:R-:W-:Y:S01]  /*1b30*/  SEL R38, R21, R38, !P1 ;  /* 0x0000002615267207 */ /* 0x000fe20004800000 */
[----:B------:R-:W-:Y:S01]  /*1b40*/  IMAD R11, R26, UR46, RZ ;  /* 0x0000002e1a0b7c24 */ /* 0x000fe2000f8e02ff */
[----:B------:R-:W-:Y:S01]  /*1b50*/  IABS R12, R44 ;  /* 0x0000002c000c7213 */ /* 0x000fe20000000000 */
[----:B------:R-:W0:Y:S01]  /*1b60*/  LDC.64 R36, c[0x0][0x3a0] ;  /* 0x0000e800ff247b82 */ /* 0x000e220000000a00 */
[----:B------:R-:W-:Y:S01]  /*1b70*/  IADD3 R26, PT, PT, -R38, RZ, RZ ;  /* 0x000000ff261a7210 */ /* 0x000fe20007ffe1ff */
[----:B------:R-:W-:-:S02]  /*1b80*/  IMAD R4, R4, UR47, R11 ;  /* 0x0000002f04047c24 */ /* 0x000fc4000f8e020b */
        /* <DEDUP_REMOVED lines=11> */
[----:B0-----:R-:W-:-:S04]  /*1c40*/  ISETP.NE.U32.AND P4, PT, R36, 0x1, PT ;  /* 0x000000012400780c */ /* 0x001fc80003f85070 */
        /* <DEDUP_REMOVED lines=21> */
[----:B------:R-:W-:Y:S02]  /*1da0*/  SHF.R.S64 R38, RZ, 0x1e, R44 ;  /* 0x0000001eff267819 */ /* 0x000fe4000000102c */
[----:B------:R-:W-:Y:S02]  /*1db0*/  IADD3 R33, PT, PT, -R11, RZ, RZ ;  /* 0x000000ff0b217210 */ /* 0x000fe40007ffe1ff */
[----:B------:R-:W-:-:S03]  /*1dc0*/  IADD3 R38, P5, PT, R38, UR36, RZ ;  /* 0x0000002426267c10 */ /* 0x000fc6000ffbe0ff */
[----:B------:R-:W-:Y:S02]  /*1dd0*/  IMAD R33, R33, UR50, R46 ;  /* 0x0000003221217c24 */ /* 0x000fe4000f8e022e */
[----:B------:R-:W-:Y:S01]  /*1de0*/  VIADD R46, R9, 0x160 ;  /* 0x00000160092e7836 */ /* 0x000fe20000000000 */
[----:B------:R-:W-:Y:S02]  /*1df0*/  SEL R36, R36, RZ, P2 ;  /* 0x000000ff24247207 */ /* 0x000fe40001000000 */
[----:B------:R-:W-:Y:S02]  /*1e00*/  ISETP.NE.AND.EX P4, PT, R37, RZ, PT, P4 ;  /* 0x000000ff2500720c */ /* 0x000fe40003f85340 */
[----:B------:R-:W-:Y:S02]  /*1e10*/  LEA.HI.X.SX32 R39, R44, UR37, 0x2, P5 ;  /* 0x000000252c277c11 */ /* 0x000fe4000a8f16ff */
[----:B------:R-:W-:Y:S01]  /*1e20*/  IABS R44, R46 ;  /* 0x0000002e002c7213 */ /* 0x000fe20000000000 */
[----:B------:R-:W-:Y:S01]  /*1e30*/  IMAD R37, R36, UR46, RZ ;  /* 0x0000002e24257c24 */ /* 0x000fe2000f8e02ff */
[----:B------:R-:W-:Y:S01]  /*1e40*/  SEL R36, R11, RZ, P0 ;  /* 0x000000ff0b247207 */ /* 0x000fe20000000000 */
[----:B------:R0:W5:Y:S01]  /*1e50*/  LDG.E R12, desc[UR10][R38.64] ;  /* 0x0000000a260c7981 */ /* 0x000162000c1e1900 */
[----:B------:R-:W-:-:S02]  /*1e60*/  SEL R3, R3, RZ, P4 ;  /* 0x000000ff03037207 */ /* 0x000fc40002000000 */
[----:B------:R-:W-:-:S03]  /*1e70*/  MOV R11, R44 ;  /* 0x0000002c000b7202 */ /* 0x000fc60000000f00 */
        /* <DEDUP_REMOVED lines=14> */
[----:B------:R-:W-:-:S04]  /*1f60*/  IMAD R36, R36, UR47, R37 ;  /* 0x0000002f24247c24 */ /* 0x000fc8000f8e0225 */
[----:B------:R-:W-:Y:S01]  /*1f70*/  IMAD R48, R3, UR49, R46 ;  /* 0x0000003103307c24 */ /* 0x000fe2000f8e022e */
[----:B------:R-:W-:-:S04]  /*1f80*/  SEL R3, R22, RZ, P4 ;  /* 0x000000ff16037207 */ /* 0x000fc80002000000 */
        /* <DEDUP_REMOVED lines=16> */
[----:B------:R-:W-:Y:S02]  /*2090*/  IADD3 R44, P5, PT, R44, UR36, RZ ;  /* 0x000000242c2c7c10 */ /* 0x000fe4000ffbe0ff */
[----:B------:R-:W-:Y:S02]  /*20a0*/  SEL R22, R38, RZ, P2 ;  /* 0x000000ff26167207 */ /* 0x000fe40001000000 */
[----:B------:R-:W-:Y:S02]  /*20b0*/  LEA.HI.X.SX32 R45, R46, UR37, 0x2, P5 ;  /* 0x000000252e2d7c11 */ /* 0x000fe4000a8f16ff */
[----:B------:R-:W-:Y:S02]  /*20c0*/  @!P6 IADD3 R3, PT, PT, -R3, RZ, RZ ;  /* 0x000000ff0303e210 */ /* 0x000fe40007ffe1ff */
[----:B------:R-:W-:Y:S01]  /*20d0*/  IADD3 R46, PT, PT, R9, 0x180, RZ ;  /* 0x00000180092e7810 */ /* 0x000fe20007ffe0ff */
[----:B------:R-:W-:Y:S01]  /*20e0*/  IMAD R39, R22, UR46, RZ ;  /* 0x0000002e16277c24 */ /* 0x000fe2000f8e02ff */
[----:B------:R-:W-:Y:S01]  /*20f0*/  SEL R3, R21, R3, !P1 ;  /* 0x0000000315037207 */ /* 0x000fe20004800000 */
[----:B------:R-:W5:Y:S01]  /*2100*/  LDG.E R11, desc[UR10][R44.64] ;  /* 0x0000000a2c0b7981 */ /* 0x000f62000c1e1900 */
[----:B------:R-:W-:-:S02]  /*2110*/  IABS R22, R46 ;  /* 0x0000002e00167213 */ /* 0x000fc40000000000 */
[----:B------:R-:W-:Y:S01]  /*2120*/  SEL R24, R27, RZ, P4 ;  /* 0x000000ff1b187207 */ /* 0x000fe20002000000 */
        /* <DEDUP_REMOVED lines=15> */
[----:B------:R-:W-:Y:S01]  /*2220*/  SEL R22, R18, R3, !P3 ;  /* 0x0000000312167207 */ /* 0x000fe20005800000 */
[----:B------:R-:W-:-:S03]  /*2230*/  IMAD R27, R25, UR51, R30 ;  /* 0x00000033191b7c24 */ /* 0x000fc6000f8e021e */
[----:B------:R-:W-:Y:S01]  /*2240*/  IADD3 R3, PT, PT, -R22, RZ, RZ ;  /* 0x000000ff16037210 */ /* 0x000fe20007ffe1ff */
[----:B------:R-:W-:Y:S01]  /*2250*/  IMAD R38, R38, UR47, R39 ;  /* 0x0000002f26267c24 */ /* 0x000fe2000f8e0227 */
[----:B------:R-:W-:-:S03]  /*2260*/  SEL R25, R31, RZ, P4 ;  /* 0x000000ff1f197207 */ /* 0x000fc60002000000 */
[----:B------:R-:W-:Y:S02]  /*2270*/  IMAD R39, R3, UR49, R46 ;  /* 0x0000003103277c24 */ /* 0x000fe4000f8e022e */
[----:B------:R-:W-:Y:S01]  /*2280*/  IMAD R25, R25, UR51, R2 ;  /* 0x0000003319197c24 */ /* 0x000fe2000f8e0202 */
[C---:B------:R-:W-:Y:S02]  /*2290*/  IADD3 R2, P5, PT, R10.reuse, UR38, RZ ;  /* 0x000000260a027c10 */ /* 0x040fe4000ffbe0ff */
[----:B------:R-:W-:Y:S02]  /*22a0*/  IABS R5, R39 ;  /* 0x0000002700057213 */ /* 0x000fe40000000000 */
[----:B------:R-:W-:-:S03]  /*22b0*/  LEA.HI.X.SX32 R3, R10, UR39, 0x1, P5 ;  /* 0x000000270a037c11 */ /* 0x000fc6000a8f0eff */
[----:B------:R-:W-:Y:S01]  /*22c0*/  IMAD.MOV.U32 R10, RZ, RZ, R5 ;  /* 0x000000ffff0a7224 */ /* 0x000fe200078e0005 */
[----:B------:R-:W-:Y:S01]  /*22d0*/  SHF.R.S64 R30, RZ, 0x1e, R46 ;  /* 0x0000001eff1e7819 */ /* 0x000fe2000000102e */
[----:B------:R0:W2:Y:S02]  /*22e0*/  LDG.E.U8 R2, desc[UR10][R2.64] ;  /* 0x0000000a02027981 */ /* 0x0000a4000c1e1100 */
        /* <DEDUP_REMOVED lines=12> */
[----:B0-----:R-:W-:Y:S02]  /*23b0*/  SEL R3, R22, RZ, P2 ;  /* 0x000000ff16037207 */ /* 0x001fe40001000000 */
[----:B------:R-:W-:Y:S01]  /*23c0*/  SEL R22, R6, RZ, P4 ;  /* 0x000000ff06167207 */ /* 0x000fe20002000000 */
[----:B------:R-:W-:Y:S01]  /*23d0*/  IMAD.MOV R44, RZ, RZ, -R5 ;  /* 0x000000ffff2c7224 */ /* 0x000fe200078e0a05 */
[----:B------:R-:W-:-:S03]  /*23e0*/  IADD3 R30, P5, PT, R30, UR36, RZ ;  /* 0x000000241e1e7c10 */ /* 0x000fc6000ffbe0ff */
[----:B------:R-:W-:Y:S01]  /*23f0*/  IMAD R44, R44, UR50, R39 ;  /* 0x000000322c2c7c24 */ /* 0x000fe2000f8e0227 */
[----:B------:R-:W-:Y:S01]  /*2400*/  LEA.HI.X.SX32 R31, R46, UR37, 0x2, P5 ;  /* 0x000000252e1f7c11 */ /* 0x000fe2000a8f16ff */
[----:B------:R-:W-:Y:S01]  /*2410*/  IMAD R39, R22, UR51, R7 ;  /* 0x0000003316277c24 */ /* 0x000fe2000f8e0207 */
[----:B------:R-:W-:Y:S01]  /*2420*/  IADD3 R22, P5, PT, R23, UR38, RZ ;  /* 0x0000002617167c10 */ /* 0x000fe2000ffbe0ff */
[----:B------:R-:W-:Y:S01]  /*2430*/  IMAD R46, R3, UR46, RZ ;  /* 0x0000002e032e7c24 */ /* 0x000fe2000f8e02ff */
[----:B------:R-:W-:Y:S01]  /*2440*/  SEL R5, R5, RZ, P0 ;  /* 0x000000ff05057207 */ /* 0x000fe20000000000 */
[----:B------:R0:W5:Y:S01]  /*2450*/  LDG.E R10, desc[UR10][R30.64] ;  /* 0x0000000a1e0a7981 */ /* 0x000162000c1e1900 */
[----:B------:R-:W-:-:S05]  /*2460*/  LEA.HI.X.SX32 R23, R23, UR39, 0x1, P5 ;  /* 0x0000002717177c11 */ /* 0x000fca000a8f0eff */
[----:B------:R1:W3:Y:S01]  /*2470*/  LDG.E.U8 R22, desc[UR10][R22.64] ;  /* 0x0000000a16167981 */ /* 0x0002e2000c1e1100 */
[----:B------:R-:W-:-:S04]  /*2480*/  IADD3 R3, PT, PT, R9, 0x1a0, RZ ;  /* 0x000001a009037810 */ /* 0x000fc80007ffe0ff */
[----:B------:R-:W-:Y:S01]  /*2490*/  IABS R7, R3 ;  /* 0x0000000300077213 */ /* 0x000fe20000000000 */
[----:B------:R-:W-:-:S04]  /*24a0*/  IMAD R6, R5, UR47, R46 ;  /* 0x0000002f05067c24 */ /* 0x000fc8000f8e022e */
        /* <DEDUP_REMOVED lines=13> */
[----:B-1----:R-:W-:-:S03]  /*2580*/  SEL R23, R29, RZ, P4 ;  /* 0x000000ff1d177207 */ /* 0x002fc60002000000 */
[----:B------:R-:W-:Y:S01]  /*2590*/  IMAD R45, R30, UR49, R3 ;  /* 0x000000311e2d7c24 */ /* 0x000fe2000f8e0203 */
[----:B------:R-:W-:Y:S01]  /*25a0*/  SEL R5, R26, RZ, P4 ;  /* 0x000000ff1a057207 */ /* 0x000fe20002000000 */
[----:B------:R-:W-:-:S03]  /*25b0*/  IMAD R23, R23, UR51, R4 ;  /* 0x0000003317177c24 */ /* 0x000fc6000f8e0204 */
        /* <DEDUP_REMOVED lines=15> */
[----:B------:R-:W-:-:S03]  /*26b0*/  IMAD R30, R7, UR46, RZ ;  /* 0x0000002e071e7c24 */ /* 0x000fc6000f8e02ff */
[C---:B------:R-:W-:Y:S02]  /*26c0*/  IADD3 R26, PT, PT, -R5.reuse, RZ, RZ ;  /* 0x000000ff051a7210 */ /* 0x040fe40007ffe1ff */
[----:B------:R-:W-:Y:S01]  /*26d0*/  SEL R5, R5, RZ, P0 ;  /* 0x000000ff05057207 */ /* 0x000fe20000000000 */
[----:B------:R-:W-:-:S04]  /*26e0*/  IMAD R37, R37, UR50, R48 ;  /* 0x0000003225257c24 */ /* 0x000fc8000f8e0230 */
[----:B------:R-:W-:Y:S02]  /*26f0*/  IMAD R29, R5, UR47, R30 ;  /* 0x0000002f051d7c24 */ /* 0x000fe4000f8e021e */
[----:B------:R-:W-:Y:S01]  /*2700*/  VIADD R5, R9, 0x1c0 ;  /* 0x000001c009057836 */ /* 0x000fe20000000000 */
[----:B------:R-:W-:Y:S02]  /*2710*/  SEL R37, R37, RZ, P4 ;  /* 0x000000ff25257207 */ /* 0x000fe40002000000 */
[----:B------:R-:W-:Y:S02]  /*2720*/  SEL R7, R44, RZ, P4 ;  /* 0x000000ff2c077207 */ /* 0x000fe40002000000 */
[----:B------:R-:W-:Y:S01]  /*2730*/  IABS R47, R5 ;  /* 0x00000005002f7213 */ /* 0x000fe20000000000 */
[----:B------:R-:W-:Y:S02]  /*2740*/  IMAD R44, R37, UR51, R38 ;  /* 0x00000033252c7c24 */ /* 0x000fe4000f8e0226 */
[----:B------:R-:W-:Y:S01]  /*2750*/  IMAD R38, R7, UR51, R6 ;  /* 0x0000003307267c24 */ /* 0x000fe2000f8e0206 */
[----:B------:R-:W-:Y:S01]  /*2760*/  IADD3 R6, P5, PT, R28, UR38, RZ ;  /* 0x000000261c067c10 */ /* 0x000fe2000ffbe0ff */
[----:B------:R-:W-:Y:S01]  /*2770*/  IMAD.HI.U32 R46, R47, UR7, RZ ;  /* 0x000000072f2e7c27 */ /* 0x000fe2000f8e00ff */
[----:B------:R-:W-:-:S02]  /*2780*/  SEL R33, R33, RZ, P4 ;  /* 0x000000ff21217207 */ /* 0x000fc40002000000 */
[----:B------:R-:W-:Y:S01]  /*2790*/  LEA.HI.X.SX32 R7, R28, UR39, 0x1, P5 ;  /* 0x000000271c077c11 */ /* 0x000fe2000a8f0eff */
[----:B------:R-:W-:Y:S01]  /*27a0*/  IMAD R26, R26, UR50, R45 ;  /* 0x000000321a1a7c24 */ /* 0x000fe2000f8e022d */
[----:B------:R-:W-:Y:S02]  /*27b0*/  IADD3 R28, PT, PT, -R46, RZ, RZ ;  /* 0x000000ff2e1c7210 */ /* 0x000fe40007ffe1ff */
[----:B------:R-:W-:Y:S01]  /*27c0*/  IADD3 R32, P5, PT, R24, UR38, RZ ;  /* 0x0000002618207c10 */ /* 0x000fe2000ffbe0ff */
[----:B------:R-:W-:Y:S01]  /*27d0*/  IMAD R45, R33, UR51, R36 ;  /* 0x00000033212d7c24 */ /* 0x000fe2000f8e0224 */
[----:B------:R-:W-:Y:S01]  /*27e0*/  SEL R26, R26, RZ, P4 ;  /* 0x000000ff1a1a7207 */ /* 0x000fe20002000000 */
[----:B------:R-:W-:Y:S01]  /*27f0*/  IMAD R47, R28, UR8, R47 ;  /* 0x000000081c2f7c24 */ /* 0x000fe2000f8e022f */
[----:B------:R-:W-:Y:S01]  /*2800*/  LEA.HI.X.SX32 R33, R24, UR39, 0x1, P5 ;  /* 0x0000002718217c11 */ /* 0x000fe2000a8f0eff */
[----:B------:R0:W4:Y:S01]  /*2810*/  LDG.E.U8 R30, desc[UR10][R6.64] ;  /* 0x0000000a061e7981 */ /* 0x000122000c1e1100 */
[----:B------:R-:W-:Y:S01]  /*2820*/  IADD3 R28, P5, PT, R27, UR38, RZ ;  /* 0x000000261b1c7c10 */ /* 0x000fe2000ffbe0ff */
[----:B------:R-:W-:Y:S01]  /*2830*/  IMAD R26, R26, UR51, R29 ;  /* 0x000000331a1a7c24 */ /* 0x000fe2000f8e021d */
[----:B------:R-:W-:Y:S01]  /*2840*/  ISETP.LT.U32.AND P6, PT, R47, UR8, PT ;  /* 0x000000082f007c0c */ /* 0x000fe2000bfc1070 */
[----:B------:R-:W5:Y:S01]  /*2850*/  LDG.E.U8 R31, desc[UR10][R32.64] ;  /* 0x0000000a201f7981 */ /* 0x000f62000c1e1100 */
[----:B------:R-:W-:-:S02]  /*2860*/  LEA.HI.X.SX32 R29, R27, UR39, 0x1, P5 ;  /* 0x000000271b1d7c11 */ /* 0x000fc4000a8f0eff */
[----:B0-----:R-:W-:-:S03]  /*2870*/  IADD3 R6, P5, PT, R25, UR38, RZ ;  /* 0x0000002619067c10 */ /* 0x001fc6000ffbe0ff */
[----:B------:R-:W5:Y:S01]  /*2880*/  LDG.E.U8 R48, desc[UR12][R28.64] ;  /* 0x0000000c1c307981 */ /* 0x000f62000c1e1100 */
[----:B------:R-:W-:Y:S02]  /*2890*/  LEA.HI.X.SX32 R7, R25, UR39, 0x1, P5 ;  /* 0x0000002719077c11 */ /* 0x000fe4000a8f0eff */
[----:B------:R-:W-:-:S03]  /*28a0*/  IADD3 R36, P5, PT, R39, UR38, RZ ;  /* 0x0000002627247c10 */ /* 0x000fc6000ffbe0ff */
[----:B------:R-:W-:Y:S01]  /*28b0*/  @!P6 VIADD R47, R47, -UR8 ;  /* 0x800000082f2fec36 */ /* 0x000fe20008000000 */
[----:B------:R-:W-:Y:S01]  /*28c0*/  @!P6 IADD3 R46, PT, PT, R46, 0x1, RZ ;  /* 0x000000012e2ee810 */ /* 0x000fe20007ffe0ff */
[----:B------:R0:W5:Y:S01]  /*28d0*/  LDG.E.U8 R49, desc[UR10][R6.64] ;  /* 0x0000000a06317981 */ /* 0x000162000c1e1100 */
[----:B------:R-:W-:Y:S02]  /*28e0*/  LEA.HI.X.SX32 R37, R39, UR39, 0x1, P5 ;  /* 0x0000002727257c11 */ /* 0x000fe4000a8f0eff */
[----:B------:R-:W-:-:S03]  /*28f0*/  IADD3 R52, P5, PT, R23, UR38, RZ ;  /* 0x0000002617347c10 */ /* 0x000fc6000ffbe0ff */
[----:B------:R1:W5:Y:S01]  /*2900*/  LDG.E.U8 R51, desc[UR12][R36.64] ;  /* 0x0000000c24337981 */ /* 0x000362000c1e1100 */
[----:B------:R-:W-:Y:S02]  /*2910*/  LEA.HI.X.SX32 R53, R23, UR39, 0x1, P5 ;  /* 0x0000002717357c11 */ /* 0x000fe4000a8f0eff */
[----:B------:R-:W-:Y:S01]  /*2920*/  ISETP.GE.U32.AND P5, PT, R47, UR8, PT ;  /* 0x000000082f007c0c */ /* 0x000fe2000bfa6070 */
[----:B0-----:R-:W0:Y:S01]  /*2930*/  LDC.64 R6, c[0x0][0x3e8] ;  /* 0x0000fa00ff067b82 */ /* 0x001e220000000a00 */
[----:B------:R-:W-:Y:S01]  /*2940*/  LOP3.LUT R23, R5, UR49, RZ, 0x3c, !PT ;  /* 0x0000003105177c12 */ /* 0x000fe2000f8e3cff */
[----:B------:R-:W5:Y:S03]  /*2950*/  LDG.E.U8 R52, desc[UR10][R52.64] ;  /* 0x0000000a34347981 */ /* 0x000f66000c1e1100 */
[----:B------:R-:W-:-:S07]  /*2960*/  ISETP.GE.AND P6, PT, R23, RZ, PT ;  /* 0x000000ff1700720c */ /* 0x000fce0003fc6270 */
[----:B------:R-:W-:Y:S01]  /*2970*/  @P5 VIADD R46, R46, 0x1 ;  /* 0x000000012e2e5836 */ /* 0x000fe20000000000 */
[----:B------:R-:W-:-:S04]  /*2980*/  IADD3 R24, P5, PT, R4, UR38, RZ ;  /* 0x0000002604187c10 */ /* 0x000fc8000ffbe0ff */
[----:B------:R-:W-:Y:S02]  /*2990*/  LEA.HI.X.SX32 R25, R4, UR39, 0x1, P5 ;  /* 0x0000002704197c11 */ /* 0x000fe4000a8f0eff */
[----:B------:R-:W-:Y:S02]  /*29a0*/  @!P6 IADD3 R46, PT, PT, -R46, RZ, RZ ;  /* 0x000000ff2e2ee210 */ /* 0x000fe40007ffe1ff */
[C---:B------:R-:W-:Y:S01]  /*29b0*/  IADD3 R32, P5, PT, R45.reuse, UR38, RZ ;  /* 0x000000262d207c10 */ /* 0x040fe2000ffbe0ff */
[----:B------:R1:W5:Y:S01]  /*29c0*/  LDG.E.U8 R39, desc[UR12][R24.64] ;  /* 0x0000000c18277981 */ /* 0x000362000c1e1100 */
[----:B------:R-:W-:Y:S02]  /*29d0*/  SEL R27, R18, R46, !P3 ;  /* 0x0000002e121b7207 */ /* 0x000fe40005800000 */
[----:B------:R-:W-:Y:S02]  /*29e0*/  LEA.HI.X.SX32 R33, R45, UR39, 0x1, P5 ;  /* 0x000000272d217c11 */ /* 0x000fe4000a8f0eff */
[----:B------:R-:W-:Y:S01]  /*29f0*/  IADD3 R56, P5, PT, R44, UR38, RZ ;  /* 0x000000262c387c10 */ /* 0x000fe2000ffbe0ff */
[----:B------:R-:W-:Y:S01]  /*2a00*/  IMAD.MOV R4, RZ, RZ, -R27 ;  /* 0x000000ffff047224 */ /* 0x000fe200078e0a1b */
[----:B--2---:R-:W-:Y:S01]  /*2a10*/  ISETP.NE.AND P1, PT, R2, RZ, PT ;  /* 0x000000ff0200720c */ /* 0x004fe20003f25270 */
[----:B------:R-:W2:Y:S01]  /*2a20*/  LDG.E.U8 R32, desc[UR10][R32.64] ;  /* 0x0000000a20207981 */ /* 0x000ea2000c1e1100 */
[----:B------:R-:W-:-:S02]  /*2a30*/  LEA.HI.X.SX32 R57, R44, UR39, 0x1, P5 ;  /* 0x000000272c397c11 */ /* 0x000fc4000a8f0eff */
[----:B------:R-:W-:Y:S01]  /*2a40*/  IADD3 R28, P5, PT, R38, UR38, RZ ;  /* 0x00000026261c7c10 */ /* 0x000fe2000ffbe0ff */
[----:B-1----:R-:W-:-:S03]  /*2a50*/  IMAD R36, R4, UR49, R5 ;  /* 0x0000003104247c24 */ /* 0x002fc6000f8e0205 */
[----:B------:R-:W-:Y:S02]  /*2a60*/  LEA.HI.X.SX32 R29, R38, UR39, 0x1, P5 ;  /* 0x00000027261d7c11 */ /* 0x000fe4000a8f0eff */
[----:B------:R-:W-:-:S03]  /*2a70*/  IABS R24, R36 ;  /* 0x0000002400187213 */ /* 0x000fc60000000000 */
[----:B------:R1:W2:Y:S02]  /*2a80*/  LDG.E.U8 R38, desc[UR10][R28.64] ;  /* 0x0000000a1c267981 */ /* 0x0002a4000c1e1100 */
[----:B------:R-:W-:Y:S01]  /*2a90*/  IMAD.HI.U32 R23, R24, UR5, RZ ;  /* 0x0000000518177c27 */ /* 0x000fe2000f8e00ff */
[----:B------:R-:W-:Y:S02]  /*2aa0*/  SHF.R.S64 R2, RZ, 0x1e, R3 ;  /* 0x0000001eff027819 */ /* 0x000fe40000001003 */
[----:B-1----:R-:W-:Y:S02]  /*2ab0*/  IADD3 R29, PT, PT, R9, 0x1e0, RZ ;  /* 0x000001e0091d7810 */ /* 0x002fe40007ffe0ff */
[----:B------:R-:W-:Y:S02]  /*2ac0*/  IADD3 R25, PT, PT, -R23, RZ, RZ ;  /* 0x000000ff17197210 */ /* 0x000fe40007ffe1ff */
[----:B0-----:R-:W-:Y:S02]  /*2ad0*/  R2UR UR4, R7 ;  /* 0x00000000070472ca */ /* 0x001fe400000e0000 */
[----:B------:R-:W-:-:S02]  /*2ae0*/  IADD3 R2, P5, PT, R2, UR36, RZ ;  /* 0x0000002402027c10 */ /* 0x000fc4000ffbe0ff */
[----:B------:R-:W-:Y:S01]  /*2af0*/  SHF.R.S64 R4, RZ, 0x1e, R5 ;  /* 0x0000001eff047819 */ /* 0x000fe20000001005 */
[----:B------:R-:W-:Y:S01]  /*2b00*/  IMAD R24, R25, UR9, R24 ;  /* 0x0000000919187c24 */ /* 0x000fe2000f8e0218 */
[----:B------:R-:W-:Y:S02]  /*2b10*/  LEA.HI.X.SX32 R3, R3, UR37, 0x2, P5 ;  /* 0x0000002503037c11 */ /* 0x000fe4000a8f16ff */
[----:B------:R-:W-:-:S04]  /*2b20*/  IADD3 R4, P5, PT, R4, UR36, RZ ;  /* 0x0000002404047c10 */ /* 0x000fc8000ffbe0ff */
[----:B------:R-:W-:Y:S02]  /*2b30*/  LEA.HI.X.SX32 R5, R5, UR37, 0x2, P5 ;  /* 0x0000002505057c11 */ /* 0x000fe4000a8f16ff */
[----:B------:R-:W-:Y:S02]  /*2b40*/  ISETP.LT.U32.AND P5, PT, R24, UR9, PT ;  /* 0x0000000918007c0c */ /* 0x000fe4000bfa1070 */
[----:B---3--:R-:W-:Y:S02]  /*2b50*/  ISETP.NE.AND P6, PT, R22, RZ, PT ;  /* 0x000000ff1600720c */ /* 0x008fe40003fc5270 */
[----:B------:R-:W-:-:S05]  /*2b60*/  IABS R22, R29 ;  /* 0x0000001d00167213 */ /* 0x000fca0000000000 */
[----:B------:R-:W-:-:S04]  /*2b70*/  IMAD.HI.U32 R7, R22, UR7, RZ ;  /* 0x0000000716077c27 */ /* 0x000fc8000f8e00ff */
[----:B------:R-:W-:-:S04]  /*2b80*/  IMAD.MOV R25, RZ, RZ, -R7 ;  /* 0x000000ffff197224 */ /* 0x000fc800078e0a07 */
[----:B------:R-:W-:Y:S01]  /*2b90*/  IMAD R22, R25, UR8, R22 ;  /* 0x0000000819167c24 */ /* 0x000fe2000f8e0216 */
[----:B------:R-:W-:-:S04]  /*2ba0*/  P2R R47, PR, RZ, 0x40 ;  /* 0x00000040ff2f7803 */ /* 0x000fc80000000000 */
[----:B------:R-:W-:Y:S01]  /*2bb0*/  ISETP.LT.U32.AND P6, PT, R22, UR8, PT ;  /* 0x0000000816007c0c */ /* 0x000fe2000bfc1070 */
[----:B------:R-:W-:Y:S01]  /*2bc0*/  @!P5 VIADD R24, R24, -UR9 ;  /* 0x800000091818dc36 */ /* 0x000fe20008000000 */
[----:B------:R-:W-:Y:S02]  /*2bd0*/  P2R R50, PR, RZ, 0x2 ;  /* 0x00000002ff327803 */ /* 0x000fe40000000000 */
[----:B------:R-:W-:Y:S02]  /*2be0*/  @!P5 IADD3 R23, PT, PT, R23, 0x1, RZ ;  /* 0x000000011717d810 */ /* 0x000fe40007ffe0ff */
[----:B------:R-:W-:-:S07]  /*2bf0*/  ISETP.GE.U32.AND P1, PT, R24, UR9, PT ;  /* 0x0000000918007c0c */ /* 0x000fce000bf26070 */
[----:B------:R-:W-:-:S04]  /*2c00*/  @!P6 IADD3 R22, PT, PT, R22, -UR8, RZ ;  /* 0x800000081616ec10 */ /* 0x000fc8000fffe0ff */
[----:B------:R-:W-:Y:S02]  /*2c10*/  ISETP.GE.U32.AND P5, PT, R22, UR8, PT ;  /* 0x0000000816007c0c */ /* 0x000fe4000bfa6070 */
[----:B------:R-:W-:Y:S01]  /*2c20*/  LOP3.LUT R24, R36, UR50, RZ, 0x3c, !PT ;  /* 0x0000003224187c12 */ /* 0x000fe2000f8e3cff */
[----:B------:R-:W-:-:S03]  /*2c30*/  @!P6 VIADD R7, R7, 0x1 ;  /* 0x000000010707e836 */ /* 0x000fc60000000000 */
[----:B------:R-:W-:Y:S02]  /*2c40*/  ISETP.GE.AND P6, PT, R24, RZ, PT ;  /* 0x000000ff1800720c */ /* 0x000fe40003fc6270 */
[----:B------:R-:W-:Y:S02]  /*2c50*/  @P1 IADD3 R23, PT, PT, R23, 0x1, RZ ;  /* 0x0000000117171810 */ /* 0x000fe40007ffe0ff */
[----:B------:R-:W-:-:S03]  /*2c60*/  LOP3.LUT R22, R29, UR49, RZ, 0x3c, !PT ;  /* 0x000000311d167c12 */ /* 0x000fc6000f8e3cff */
[----:B------:R-:W-:Y:S01]  /*2c70*/  @P5 VIADD R7, R7, 0x1 ;  /* 0x0000000107075836 */ /* 0x000fe20000000000 */
[----:B------:R-:W-:Y:S01]  /*2c80*/  ISETP.GE.AND P5, PT, R22, RZ, PT ;  /* 0x000000ff1600720c */ /* 0x000fe20003fa6270 */
[----:B------:R-:W-:Y:S01]  /*2c90*/  IMAD.MOV.U32 R22, RZ, RZ, R23 ;  /* 0x000000ffff167224 */ /* 0x000fe200078e0017 */
[----:B------:R-:W-:Y:S01]  /*2ca0*/  ISETP.NE.AND P1, PT, RZ, UR50, PT ;  /* 0x00000032ff007c0c */ /* 0x000fe2000bf25270 */
[----:B------:R-:W-:Y:S01]  /*2cb0*/  IMAD.MOV.U32 R25, RZ, RZ, R7 ;  /* 0x000000ffff197224 */ /* 0x000fe200078e0007 */
[----:B------:R-:W-:Y:S01]  /*2cc0*/  SEL R27, R27, RZ, P2 ;  /* 0x000000ff1b1b7207 */ /* 0x000fe20001000000 */
[----:B------:R0:W3:Y:S01]  /*2cd0*/  LDG.E R23, desc[UR10][R2.64] ;  /* 0x0000000a02177981 */ /* 0x0000e2000c1e1900 */
[----:B------:R-:W-:-:S04]  /*2ce0*/  @!P6 IADD3 R22, PT, PT, -R22, RZ, RZ ;  /* 0x000000ff1616e210 */ /* 0x000fc80007ffe1ff */
[----:B------:R-:W-:Y:S01]  /*2cf0*/  SEL R22, R21, R22, !P1 ;  /* 0x0000001615167207 */ /* 0x000fe20004800000 */
[----:B------:R-:W-:-:S04]  /*2d00*/  IMAD R27, R27, UR46, RZ ;  /* 0x0000002e1b1b7c24 */ /* 0x000fc8000f8e02ff */
[----:B------:R-:W-:Y:S01]  /*2d10*/  IMAD.MOV R7, RZ, RZ, -R22 ;  /* 0x000000ffff077224 */ /* 0x000fe200078e0a16 */
[----:B------:R-:W-:Y:S02]  /*2d20*/  SEL R22, R22, RZ, P0 ;  /* 0x000000ff16167207 */ /* 0x000fe40000000000 */
[----:B------:R-:W-:-:S03]  /*2d30*/  @!P5 IADD3 R25, PT, PT, -R25, RZ, RZ ;  /* 0x000000ff1919d210 */ /* 0x000fc60007ffe1ff */
[----:B------:R-:W-:Y:S01]  /*2d40*/  IMAD R22, R22, UR47, R27 ;  /* 0x0000002f16167c24 */ /* 0x000fe2000f8e021b */
[----:B------:R-:W-:-:S04]  /*2d50*/  SEL R27, R18, R25, !P3 ;  /* 0x00000019121b7207 */ /* 0x000fc80005800000 */
[----:B0-----:R-:W-:-:S05]  /*2d60*/  IADD3 R2, PT, PT, -R27, RZ, RZ ;  /* 0x000000ff1b027210 */ /* 0x001fca0007ffe1ff */
        /* <DEDUP_REMOVED lines=8> */
[----:B------:R-:W-:Y:S01]  /*2df0*/  IMAD R7, R7, UR50, R36 ;  /* 0x0000003207077c24 */ /* 0x000fe2000f8e0224 */
[----:B------:R-:W-:Y:S01]  /*2e00*/  R2UR UR14, R34 ;  /* 0x00000000220e72ca */ /* 0x000fe200000e0000 */
[----:B------:R-:W3:Y:S10]  /*2e10*/  LDG.E.U8 R44, desc[UR10][R44.64] ;  /* 0x0000000a2c2c7981 */ /* 0x000ef4000c1e1100 */
[----:B------:R-:W-:Y:S01]  /*2e20*/  @!P5 IADD3 R2, PT, PT, R2, -UR9, RZ ;  /* 0x800000090202dc10 */ /* 0x000fe2000fffe0ff */
[----:B------:R-:W-:-:S03]  /*2e30*/  @!P5 VIADD R24, R24, 0x1 ;  /* 0x000000011818d836 */ /* 0x000fc60000000000 */
[----:B------:R-:W-:Y:S02]  /*2e40*/  ISETP.GE.U32.AND P5, PT, R2, UR9, PT ;  /* 0x0000000902007c0c */ /* 0x000fe4000bfa6070 */
[----:B------:R-:W-:Y:S02]  /*2e50*/  LOP3.LUT R2, R33, UR50, RZ, 0x3c, !PT ;  /* 0x0000003221027c12 */ /* 0x000fe4000f8e3cff */
[----:B------:R-:W-:-:S09]  /*2e60*/  SEL R7, R7, RZ, P4 ;  /* 0x000000ff07077207 */ /* 0x000fd20002000000 */
[----:B------:R-:W-:Y:S02]  /*2e70*/  @P5 IADD3 R24, PT, PT, R24, 0x1, RZ ;  /* 0x0000000118185810 */ /* 0x000fe40007ffe0ff */
[----:B------:R-:W-:Y:S01]  /*2e80*/  ISETP.GE.AND P5, PT, R2, RZ, PT ;  /* 0x000000ff0200720c */ /* 0x000fe20003fa6270 */
[----:B------:R-:W-:Y:S02]  /*2e90*/  IMAD R7, R7, UR51, R22 ;  /* 0x0000003307077c24 */ /* 0x000fe4000f8e0216 */
[----:B------:R-:W-:Y:S01]  /*2ea0*/  IMAD.MOV.U32 R26, RZ, RZ, R24 ;  /* 0x000000ffff1a7224 */ /* 0x000fe200078e0018 */
[----:B------:R0:W3:Y:S09]  /*2eb0*/  LDG.E R22, desc[UR10][R4.64] ;  /* 0x0000000a04167981 */ /* 0x0000f2000c1e1900 */
[----:B------:R-:W-:-:S02]  /*2ec0*/  @!P5 IADD3 R26, PT, PT, -R26, RZ, RZ ;  /* 0x000000ff1a1ad210 */ /* 0x000fc40007ffe1ff */
[----:B------:R-:W-:Y:S02]  /*2ed0*/  IADD3 R24, P5, PT, R7, UR38, RZ ;  /* 0x0000002607187c10 */ /* 0x000fe4000ffbe0ff */
[----:B------:R-:W-:Y:S02]  /*2ee0*/  SEL R26, R21, R26, !P1 ;  /* 0x0000001a151a7207 */ /* 0x000fe40004800000 */
[----:B------:R-:W-:Y:S02]  /*2ef0*/  LEA.HI.X.SX32 R25, R7, UR39, 0x1, P5 ;  /* 0x0000002707197c11 */ /* 0x000fe4000a8f0eff */
[----:B------:R-:W-:Y:S01]  /*2f00*/  SEL R7, R27, RZ, P2 ;  /* 0x000000ff1b077207 */ /* 0x000fe20001000000 */
[----:B------:R-:W-:Y:S01]  /*2f10*/  IMAD.MOV R28, RZ, RZ, -R26 ;  /* 0x000000ffff1c7224 */ /* 0x000fe200078e0a1a */
[----:B------:R-:W-:Y:S01]  /*2f20*/  SEL R26, R26, RZ, P0 ;  /* 0x000000ff1a1a7207 */ /* 0x000fe20000000000 */
[----:B------:R1:W3:Y:S02]  /*2f30*/  LDG.E.U8 R53, desc[UR10][R24.64] ;  /* 0x0000000a18357981 */ /* 0x0002e4000c1e1100 */
[----:B------:R-:W-:-:S04]  /*2f40*/  IMAD R27, R7, UR46, RZ ;  /* 0x0000002e071b7c24 */ /* 0x000fc8000f8e02ff */
[----:B------:R-:W-:Y:S01]  /*2f50*/  IMAD R26, R26, UR47, R27 ;  /* 0x0000002f1a1a7c24 */ /* 0x000fe2000f8e021b */
[----:B------:R-:W-:-:S04]  /*2f60*/  IADD3 R27, PT, PT, R9, 0x200, RZ ;  /* 0x00000200091b7810 */ /* 0x000fc80007ffe0ff */
[----:B0-----:R-:W-:-:S05]  /*2f70*/  IABS R5, R27 ;  /* 0x0000001b00057213 */ /* 0x001fca0000000000 */
        /* <DEDUP_REMOVED lines=17> */
[----:B------:R-:W-:-:S03]  /*3090*/  IMAD R7, R28, UR50, R33 ;  /* 0x000000321c077c24 */ /* 0x000fc6000f8e0221 */
[----:B------:R-:W-:Y:S02]  /*30a0*/  IABS R5, R29 ;  /* 0x0000001d00057213 */ /* 0x000fe40000000000 */
[----:B------:R-:W-:-:S03]  /*30b0*/  SEL R7, R7, RZ, P4 ;  /* 0x000000ff07077207 */ /* 0x000fc60002000000 */
[----:B------:R-:W-:-:S04]  /*30c0*/  IMAD.HI.U32 R4, R5, UR5, RZ ;  /* 0x0000000505047c27 */ /* 0x000fc8000f8e00ff */
[----:B------:R-:W-:Y:S02]  /*30d0*/  IMAD R7, R7, UR51, R26 ;  /* 0x0000003307077c24 */ /* 0x000fe4000f8e021a */
[----:B------:R-:W-:-:S03]  /*30e0*/  IMAD.MOV R24, RZ, RZ, -R4 ;  /* 0x000000ffff187224 */ /* 0x000fc600078e0a04 */
[----:B------:R-:W-:Y:S01]  /*30f0*/  IADD3 R36, P5, PT, R7, UR38, RZ ;  /* 0x0000002607247c10 */ /* 0x000fe2000ffbe0ff */
[----:B------:R-:W-:-:S03]  /*3100*/  IMAD R5, R24, UR9, R5 ;  /* 0x0000000918057c24 */ /* 0x000fc6000f8e0205 */
[----:B------:R-:W-:Y:S02]  /*3110*/  LEA.HI.X.SX32 R37, R7, UR39, 0x1, P5 ;  /* 0x0000002707257c11 */ /* 0x000fe4000a8f0eff */
[C---:B------:R-:W-:Y:S01]  /*3120*/  ISETP.LT.U32.AND P5, PT, R5.reuse, UR9, PT ;  /* 0x0000000905007c0c */ /* 0x040fe2000bfa1070 */
[----:B------:R0:W3:Y:S01]  /*3130*/  LDG.E R7, desc[UR10][R2.64] ;  /* 0x0000000a02077981 */ /* 0x0000e2000c1e1900 */
[----:B------:R-:W-:Y:S02]  /*3140*/  SHF.R.S64 R26, RZ, 0x1e, R27 ;  /* 0x0000001eff1a7819 */ /* 0x000fe4000000101b */
[----:B----4-:R-:W-:Y:S01]  /*3150*/  ISETP.NE.AND P6, PT, R30, RZ, PT ;  /* 0x000000ff1e00720c */ /* 0x010fe20003fc5270 */
[----:B------:R-:W4:Y:S08]  /*3160*/  LDG.E.U8 R36, desc[UR10][R36.64] ;  /* 0x0000000a24247981 */ /* 0x000f30000c1e1100 */
[----:B------:R-:W-:Y:S01]  /*3170*/  @!P5 IADD3 R5, PT, PT, R5, -UR9, RZ ;  /* 0x800000090505dc10 */ /* 0x000fe2000fffe0ff */
[----:B------:R-:W-:-:S03]  /*3180*/  @!P5 VIADD R4, R4, 0x1 ;  /* 0x000000010404d836 */ /* 0x000fc60000000000 */
[----:B------:R-:W-:Y:S02]  /*3190*/  ISETP.GE.U32.AND P5, PT, R5, UR9, PT ;  /* 0x0000000905007c0c */ /* 0x000fe4000bfa6070 */
[----:B0-----:R-:W-:-:S11]  /*31a0*/  LOP3.LUT R2, R29, UR50, RZ, 0x3c, !PT ;  /* 0x000000321d027c12 */ /* 0x001fd6000f8e3cff */
[----:B------:R-:W-:Y:S02]  /*31b0*/  @P5 IADD3 R4, PT, PT, R4, 0x1, RZ ;  /* 0x0000000104045810 */ /* 0x000fe40007ffe0ff */
[----:B------:R-:W-:Y:S02]  /*31c0*/  ISETP.GE.AND P5, PT, R2, RZ, PT ;  /* 0x000000ff0200720c */ /* 0x000fe40003fa6270 */
[----:B------:R-:W-:Y:S01]  /*31d0*/  SEL R3, R25, RZ, P2 ;  /* 0x000000ff19037207 */ /* 0x000fe20001000000 */
[----:B------:R-:W-:-:S10]  /*31e0*/  VIADD R25, R9, 0x220 ;  /* 0x0000022009197836 */ /* 0x000fd40000000000 */
[----:B------:R-:W-:-:S05]  /*31f0*/  @!P5 IMAD.MOV R4, RZ, RZ, -R4 ;  /* 0x000000ffff04d224 */ /* 0x000fca00078e0a04 */
[----:B------:R-:W-:-:S04]  /*3200*/  SEL R4, R21, R4, !P1 ;  /* 0x0000000415047207 */ /* 0x000fc80004800000 */
[C---:B------:R-:W-:Y:S01]  /*3210*/  IADD3 R2, PT, PT, -R4.reuse, RZ, RZ ;  /* 0x000000ff04027210 */ /* 0x040fe20007ffe1ff */
[----:B------:R-:W-:Y:S01]  /*3220*/  IMAD R3, R3, UR46, RZ ;  /* 0x0000002e03037c24 */ /* 0x000fe2000f8e02ff */
[----:B------:R-:W-:Y:S02]  /*3230*/  SEL R4, R4, RZ, P0 ;  /* 0x000000ff04047207 */ /* 0x000fe40000000000 */
[----:B------:R-:W-:Y:S01]  /*3240*/  IABS R5, R25 ;  /* 0x0000001900057213 */ /* 0x000fe20000000000 */
[----:B------:R-:W-:Y:S02]  /*3250*/  IMAD R2, R2, UR50, R29 ;  /* 0x0000003202027c24 */ /* 0x000fe4000f8e021d */
[----:B------:R-:W-:Y:S02]  /*3260*/  IMAD R3, R4, UR47, R3 ;  /* 0x0000002f04037c24 */ /* 0x000fe4000f8e0203 */
[----:B------:R-:W-:Y:S01]  /*3270*/  IMAD.HI.U32 R4, R5, UR7, RZ ;  /* 0x0000000705047c27 */ /* 0x000fe2000f8e00ff */
[----:B------:R-:W-:-:S02]  /*3280*/  SEL R2, R2, RZ, P4 ;  /* 0x000000ff02027207 */ /* 0x000fc40002000000 */
[----:B------:R-:W-:Y:S02]  /*3290*/  IADD3 R26, P5, PT, R26, UR36, RZ ;  /* 0x000000241a1a7c10 */ /* 0x000fe4000ffbe0ff */
        /* <DEDUP_REMOVED lines=8> */
[----:B------:R0:W4:Y:S10]  /*3320*/  LDG.E.U8 R33, desc[UR12][R2.64] ;  /* 0x0000000c02217981 */ /* 0x000134000c1e1100 */
        /* <DEDUP_REMOVED lines=36> */
[C---:B------:R-:W-:Y:S01]  /*3570*/  IADD3 R28, P5, PT, R2.reuse, UR38, RZ ;  /* 0x00000026021c7c10 */ /* 0x040fe2000ffbe0ff */
[----:B------:R-:W4:Y:S03]  /*3580*/  LDG.E R24, desc[UR10][R24.64] ;  /* 0x0000000a18187981 */ /* 0x000f26000c1e1900 */
[----:B------:R-:W-:Y:S01]  /*3590*/  LEA.HI.X.SX32 R29, R2, UR39, 0x1, P5 ;  /* 0x00000027021d7c11 */ /* 0x000fe2000a8f0eff */
[----:B------:R-:W-:-:S04]  /*35a0*/  IMAD.HI.U32 R2, R3, UR7, RZ ;  /* 0x0000000703027c27 */ /* 0x000fc8000f8e00ff */
[----:B------:R-:W-:Y:S01]  /*35b0*/  IMAD.MOV R4, RZ, RZ, -R2 ;  /* 0x000000ffff047224 */ /* 0x000fe200078e0a02 */
[----:B-----5:R-:W-:Y:S01]  /*35c0*/  ISETP.NE.AND P5, PT, R31, RZ, PT ;  /* 0x000000ff1f00720c */ /* 0x020fe20003fa5270 */
[----:B------:R-:W5:Y:S02]  /*35d0*/  LDG.E.U8 R28, desc[UR10][R28.64] ;  /* 0x0000000a1c1c7981 */ /* 0x000f64000c1e1100 */
        /* <DEDUP_REMOVED lines=34> */
[----:B------:R-:W-:-:S04]  /*3800*/  SHF.R.S64 R2, RZ, 0x1e, R27 ;  /* 0x0000001eff027819 */ /* 0x000fc8000000101b */
[----:B------:R-:W-:-:S04]  /*3810*/  IADD3 R2, P5, PT, R2, UR36, RZ ;  /* 0x0000002402027c10 */ /* 0x000fc8000ffbe0ff */
[----:B------:R-:W-:Y:S01]  /*3820*/  LEA.HI.X.SX32 R3, R27, UR37, 0x2, P5 ;  /* 0x000000251b037c11 */ /* 0x000fe2000a8f16ff */
[----:B------:R-:W-:Y:S01]  /*3830*/  VIADD R27, R9, 0x260 ;  /* 0x00000260091b7836 */ /* 0x000fe20000000000 */
[----:B------:R-:W-:-:S03]  /*3840*/  IADD3 R30, P5, PT, R4, UR38, RZ ;  /* 0x00000026041e7c10 */ /* 0x000fc6000ffbe0ff */
[----:B------:R0:W5:Y:S01]  /*3850*/  LDG.E R25, desc[UR10][R2.64] ;  /* 0x0000000a02197981 */ /* 0x000162000c1e1900 */
[----:B------:R-:W-:Y:S02]  /*3860*/  IABS R5, R27 ;  /* 0x0000001b00057213 */ /* 0x000fe40000000000 */
[----:B------:R-:W-:-:S03]  /*3870*/  LEA.HI.X.SX32 R31, R4, UR39, 0x1, P5 ;  /* 0x00000027041f7c11 */ /* 0x000fc6000a8f0eff */
[----:B------:R-:W-:Y:S01]  /*3880*/  IMAD.HI.U32 R4, R5, UR7, RZ ;  /* 0x0000000705047c27 */ /* 0x000fe2000f8e00ff */
[----:B------:R-:W-:Y:S01]  /*3890*/  ISETP.NE.AND P5, PT, R49, RZ, PT ;  /* 0x000000ff3100720c */ /* 0x000fe20003fa5270 */
[----:B------:R-:W5:Y:S03]  /*38a0*/  LDG.E.U8 R30, desc[UR10][R30.64] ;  /* 0x0000000a1e1e7981 */ /* 0x000f66000c1e1100 */
        /* <DEDUP_REMOVED lines=32> */
[----:B------:R-:W-:Y:S02]  /*3ab0*/  SHF.R.S64 R4, RZ, 0x1e, R27 ;  /* 0x0000001eff047819 */ /* 0x000fe4000000101b */
[----:B------:R-:W-:Y:S01]  /*3ac0*/  IADD3 R29, PT, PT, R9, 0x280, RZ ;  /* 0x00000280091d7810 */ /* 0x000fe20007ffe0ff */
[----:B------:R-:W-:Y:S01]  /*3ad0*/  IMAD R2, R2, UR47, R5 ;  /* 0x0000002f02027c24 */ /* 0x000fe2000f8e0205 */
[----:B------:R-:W-:Y:S02]  /*3ae0*/  SEL R3, R3, RZ, P4 ;  /* 0x000000ff03037207 */ /* 0x000fe40002000000 */
[----:B------:R-:W-:-:S02]  /*3af0*/  IADD3 R4, P5, PT, R4, UR36, RZ ;  /* 0x0000002404047c10 */ /* 0x000fc4000ffbe0ff */
[----:B------:R-:W-:Y:S01]  /*3b00*/  IABS R54, R29 ;  /* 0x0000001d00367213 */ /* 0x000fe20000000000 */
[----:B------:R-:W-:Y:S01]  /*3b10*/  IMAD R3, R3, UR51, R2 ;  /* 0x0000003303037c24 */ /* 0x000fe2000f8e0202 */
[----:B------:R-:W-:-:S03]  /*3b20*/  LEA.HI.X.SX32 R5, R27, UR37, 0x2, P5 ;  /* 0x000000251b057c11 */ /* 0x000fc6000a8f16ff */
[----:B------:R-:W-:Y:S01]  /*3b30*/  IMAD.HI.U32 R37, R54, UR7, RZ ;  /* 0x0000000736257c27 */ /* 0x000fe2000f8e00ff */
[C---:B------:R-:W-:Y:S01]  /*3b40*/  IADD3 R2, P5, PT, R3.reuse, UR38, RZ ;  /* 0x0000002603027c10 */ /* 0x040fe2000ffbe0ff */
[----:B------:R0:W5:Y:S03]  /*3b50*/  LDG.E R27, desc[UR10][R4.64] ;  /* 0x0000000a041b7981 */ /* 0x000166000c1e1900 */
[----:B------:R-:W-:Y:S02]  /*3b60*/  LEA.HI.X.SX32 R3, R3, UR39, 0x1, P5 ;  /* 0x0000002703037c11 */ /* 0x000fe4000a8f0eff */
[----:B------:R-:W-:Y:S02]  /*3b70*/  ISETP.NE.AND P5, PT, R52, RZ, PT ;  /* 0x000000ff3400720c */ /* 0x000fe40003fa5270 */
[----:B------:R-:W-:Y:S01]  /*3b80*/  R2UR UR15, R35 ;  /* 0x00000000230f72ca */ /* 0x000fe200000e0000 */
[----:B------:R1:W5:Y:S01]  /*3b90*/  LDG.E.U8 R31, desc[UR10][R2.64] ;  /* 0x0000000a021f7981 */ /* 0x000362000c1e1100 */
[----:B0-----:R-:W-:-:S04]  /*3ba0*/  IMAD.MOV R5, RZ, RZ, -R37 ;  /* 0x000000ffff057224 */ /* 0x001fc800078e0a25 */
[----:B------:R-:W-:Y:S01]  /*3bb0*/  IMAD R4, R5, UR8, R54 ;  /* 0x0000000805047c24 */ /* 0x000fe2000f8e0236 */
[----:B------:R-:W-:-:S04]  /*3bc0*/  P2R R52, PR, RZ, 0x20 ;  /* 0x00000020ff347803 */ /* 0x000fc80000000000 */
[C---:B------:R-:W-:Y:S02]  /*3bd0*/  ISETP.LT.U32.AND P5, PT, R4.reuse, UR8, PT ;  /* 0x0000000804007c0c */ /* 0x040fe4000bfa1070 */
[----:B------:R0:W3:Y:S11]  /*3be0*/  LDG.E.U8 R56, desc[UR14][R56.64] ;  /* 0x0000000e38387981 */ /* 0x0000f6000c1e1100 */
        /* <DEDUP_REMOVED lines=24> */
[----:B------:R-:W-:Y:S02]  /*3d70*/  IADD3 R3, PT, PT, -R2, RZ, RZ ;  /* 0x000000ff02037210 */ /* 0x000fe40007ffe1ff */
[----:B------:R-:W-:Y:S02]  /*3d80*/  P2R R45, PR, RZ, 0x40 ;  /* 0x00000040ff2d7803 */ /* 0x000fe40000000000 */
[----:B------:R-:W-:Y:S01]  /*3d90*/  ISETP.NE.AND P6, PT, R48, RZ, PT ;  /* 0x000000ff3000720c */ /* 0x000fe20003fc5270 */
[----:B------:R-:W-:Y:S01]  /*3da0*/  IMAD R3, R3, UR50, R54 ;  /* 0x0000003203037c24 */ /* 0x000fe2000f8e0236 */
[----:B------:R-:W-:Y:S01]  /*3db0*/  SEL R2, R2, RZ, P0 ;  /* 0x000000ff02027207 */ /* 0x000fe20000000000 */
[----:B------:R-:W-:Y:S01]  /*3dc0*/  IMAD R5, R4, UR46, RZ ;  /* 0x0000002e04057c24 */ /* 0x000fe2000f8e02ff */
[----:B------:R-:W-:Y:S02]  /*3dd0*/  P2R R48, PR, RZ, 0x40 ;  /* 0x00000040ff307803 */ /* 0x000fe40000000000 */
[----:B------:R-:W-:Y:S01]  /*3de0*/  ISETP.NE.AND P6, PT, R51, RZ, PT ;  /* 0x000000ff3300720c */ /* 0x000fe20003fc5270 */
[----:B------:R-:W-:Y:S01]  /*3df0*/  IMAD R2, R2, UR47, R5 ;  /* 0x0000002f02027c24 */ /* 0x000fe2000f8e0205 */
[----:B------:R-:W-:-:S02]  /*3e00*/  SEL R3, R3, RZ, P4 ;  /* 0x000000ff03037207 */ /* 0x000fc40002000000 */
[----:B------:R-:W-:Y:S02]  /*3e10*/  SHF.R.S64 R4, RZ, 0x1e, R29 ;  /* 0x0000001eff047819 */ /* 0x000fe4000000101d */
[----:B------:R-:W-:Y:S01]  /*3e20*/  P2R R51, PR, RZ, 0x40 ;  /* 0x00000040ff337803 */ /* 0x000fe20000000000 */
[----:B------:R-:W-:Y:S01]  /*3e30*/  IMAD R3, R3, UR51, R2 ;  /* 0x0000003303037c24 */ /* 0x000fe2000f8e0202 */
[----:B------:R-:W-:Y:S02]  /*3e40*/  IADD3 R4, P5, PT, R4, UR36, RZ ;  /* 0x0000002404047c10 */ /* 0x000fe4000ffbe0ff */
[----:B------:R-:W-:Y:S01]  /*3e50*/  ISETP.NE.AND P6, PT, R39, RZ, PT ;  /* 0x000000ff2700720c */ /* 0x000fe20003fc5270 */
[----:B------:R-:W-:Y:S01]  /*3e60*/  VIADD R39, R9, 0x2a0 ;  /* 0x000002a009277836 */ /* 0x000fe20000000000 */
[----:B------:R-:W-:Y:S02]  /*3e70*/  LEA.HI.X.SX32 R5, R29, UR37, 0x2, P5 ;  /* 0x000000251d057c11 */ /* 0x000fe4000a8f16ff */
[----:B------:R-:W-:-:S02]  /*3e80*/  IADD3 R2, P5, PT, R3, UR38, RZ ;  /* 0x0000002603027c10 */ /* 0x000fc4000ffbe0ff */
[----:B0-----:R-:W-:Y:S01]  /*3e90*/  IABS R57, R39 ;  /* 0x0000002700397213 */ /* 0x001fe20000000000 */
[----:B------:R0:W5:Y:S01]  /*3ea0*/  LDG.E R29, desc[UR10][R4.64] ;  /* 0x0000000a041d7981 */ /* 0x000162000c1e1900 */
[----:B------:R-:W-:Y:S02]  /*3eb0*/  LEA.HI.X.SX32 R3, R3, UR39, 0x1, P5 ;  /* 0x0000002703037c11 */ /* 0x000fe4000a8f0eff */
[----:B--2---:R-:W-:Y:S01]  /*3ec0*/  ISETP.NE.AND P5, PT, R32, RZ, PT ;  /* 0x000000ff2000720c */ /* 0x004fe20003fa5270 */
[----:B------:R-:W-:Y:S02]  /*3ed0*/  IMAD.HI.U32 R32, R57, UR7, RZ ;  /* 0x0000000739207c27 */ /* 0x000fe4000f8e00ff */
[----:B------:R1:W2:Y:S03]  /*3ee0*/  LDG.E.U8 R37, desc[UR10][R2.64] ;  /* 0x0000000a02257981 */ /* 0x0002a6000c1e1100 */
        /* <DEDUP_REMOVED lines=35> */
[----:B------:R-:W-:Y:S02]  /*4120*/  P2R R54, PR, RZ, 0x40 ;  /* 0x00000040ff367803 */ /* 0x000fe40000000000 */
[----:B------:R-:W-:Y:S01]  /*4130*/  IADD3 R4, P5, PT, R4, UR36, RZ ;  /* 0x0000002404047c10 */ /* 0x000fe2000ffbe0ff */
[----:B------:R-:W-:Y:S01]  /*4140*/  IMAD R3, R3, UR51, R2 ;  /* 0x0000003303037c24 */ /* 0x000fe2000f8e0202 */
[----:B---3--:R-:W-:Y:S02]  /*4150*/  ISETP.NE.AND P6, PT, R56, RZ, PT ;  /* 0x000000ff3800720c */ /* 0x008fe40003fc5270 */
[----:B------:R-:W-:Y:S02]  /*4160*/  IADD3 R56, PT, PT, R9, 0x2c0, RZ ;  /* 0x000002c009387810 */ /* 0x000fe40007ffe0ff */
[----:B------:R-:W-:-:S02]  /*4170*/  LEA.HI.X.SX32 R5, R39, UR37, 0x2, P5 ;  /* 0x0000002527057c11 */ /* 0x000fc4000a8f16ff */
[C---:B------:R-:W-:Y:S02]  /*4180*/  IADD3 R2, P5, PT, R3.reuse, UR38, RZ ;  /* 0x0000002603027c10 */ /* 0x040fe4000ffbe0ff */
[----:B------:R-:W-:Y:S01]  /*4190*/  IABS R59, R56 ;  /* 0x00000038003b7213 */ /* 0x000fe20000000000 */
[----:B------:R0:W3:Y:S01]  /*41a0*/  LDG.E R32, desc[UR10][R4.64] ;  /* 0x0000000a04207981 */ /* 0x0000e2000c1e1900 */
[----:B------:R-:W-:Y:S02]  /*41b0*/  LEA.HI.X.SX32 R3, R3, UR39, 0x1, P5 ;  /* 0x0000002703037c11 */ /* 0x000fe4000a8f0eff */
[----:B------:R-:W-:Y:S01]  /*41c0*/  ISETP.NE.AND P5, PT, R38, RZ, PT ;  /* 0x000000ff2600720c */ /* 0x000fe20003fa5270 */
        /* <DEDUP_REMOVED lines=33> */
[----:B------:R-:W-:Y:S01]  /*43e0*/  IMAD R3, R3, UR50, R60 ;  /* 0x0000003203037c24 */ /* 0x000fe2000f8e023c */
[----:B------:R-:W-:Y:S01]  /*43f0*/  SHF.R.S64 R4, RZ, 0x1e, R56 ;  /* 0x0000001eff047819 */ /* 0x000fe20000001038 */
[----:B------:R-:W-:-:S03]  /*4400*/  IMAD R2, R2, UR47, R5 ;  /* 0x0000002f02027c24 */ /* 0x000fc6000f8e0205 */
[----:B------:R-:W-:Y:S02]  /*4410*/  SEL R3, R3, RZ, P4 ;  /* 0x000000ff03037207 */ /* 0x000fe40002000000 */
[----:B------:R-:W-:Y:S02]  /*4420*/  P2R R57, PR, RZ, 0x40 ;  /* 0x00000040ff397803 */ /* 0x000fe40000000000 */
[----:B------:R-:W-:Y:S01]  /*4430*/  IADD3 R4, P5, PT, R4, UR36, RZ ;  /* 0x0000002404047c10 */ /* 0x000fe2000ffbe0ff */
[----:B------:R-:W-:Y:S01]  /*4440*/  IMAD R3, R3, UR51, R2 ;  /* 0x0000003303037c24 */ /* 0x000fe2000f8e0202 */
[----:B------:R-:W-:Y:S01]  /*4450*/  ISETP.NE.AND P6, PT, R44, RZ, PT ;  /* 0x000000ff2c00720c */ /* 0x000fe20003fc5270 */
        /* <DEDUP_REMOVED lines=44> */
[----:B------:R-:W-:Y:S02]  /*4720*/  SHF.R.S64 R2, RZ, 0x1e, R44 ;  /* 0x0000001eff027819 */ /* 0x000fe4000000102c */
[----:B------:R-:W-:Y:S02]  /*4730*/  P2R R59, PR, RZ, 0x40 ;  /* 0x00000040ff3b7803 */ /* 0x000fe40000000000 */
[----:B------:R-:W-:Y:S02]  /*4740*/  IADD3 R2, P5, PT, R2, UR36, RZ ;  /* 0x0000002402027c10 */ /* 0x000fe4000ffbe0ff */
[----:B----4-:R-:W-:Y:S02]  /*4750*/  ISETP.NE.AND P6, PT, R36, RZ, PT ;  /* 0x000000ff2400720c */ /* 0x010fe40003fc5270 */
[----:B------:R-:W-:Y:S02]  /*4760*/  IADD3 R36, PT, PT, R9, 0x300, RZ ;  /* 0x0000030009247810 */ /* 0x000fe40007ffe0ff */
[----:B------:R-:W-:-:S02]  /*4770*/  LEA.HI.X.SX32 R3, R44, UR37, 0x2, P5 ;  /* 0x000000252c037c11 */ /* 0x000fc4000a8f16ff */
[C---:B------:R-:W-:Y:S02]  /*4780*/  IADD3 R4, P5, PT, R5.reuse, UR38, RZ ;  /* 0x0000002605047c10 */ /* 0x040fe4000ffbe0ff */
[----:B------:R-:W-:Y:S01]  /*4790*/  IABS R63, R36 ;  /* 0x00000024003f7213 */ /* 0x000fe20000000000 */
[----:B------:R0:W4:Y:S01]  /*47a0*/  LDG.E R44, desc[UR10][R2.64] ;  /* 0x0000000a022c7981 */ /* 0x000122000c1e1900 */
[----:B------:R-:W-:Y:S02]  /*47b0*/  LEA.HI.X.SX32 R5, R5, UR39, 0x1, P5 ;  /* 0x0000002705057c11 */ /* 0x000fe4000a8f0eff */
[----:B------:R-:W-:Y:S01]  /*47c0*/  ISETP.NE.AND P5, PT, R33, RZ, PT ;  /* 0x000000ff2100720c */ /* 0x000fe20003fa5270 */
        /* <DEDUP_REMOVED lines=37> */
[----:B------:R-:W-:Y:S02]  /*4a20*/  SHF.R.S64 R2, RZ, 0x1e, R36 ;  /* 0x0000001eff027819 */ /* 0x000fe40000001024 */
[----:B------:R-:W-:Y:S02]  /*4a30*/  P2R R61, PR, RZ, 0x40 ;  /* 0x00000040ff3d7803 */ /* 0x000fe40000000000 */
[----:B------:R-:W-:Y:S02]  /*4a40*/  IADD3 R2, P5, PT, R2, UR36, RZ ;  /* 0x0000002402027c10 */ /* 0x000fe4000ffbe0ff */
[----:B-----5:R-:W-:Y:S01]  /*4a50*/  ISETP.NE.AND P6, PT, R28, RZ, PT ;  /* 0x000000ff1c00720c */ /* 0x020fe20003fc5270 */
[----:B------:R-:W-:Y:S01]  /*4a60*/  VIADD R28, R9, 0x320 ;  /* 0x00000320091c7836 */ /* 0x000fe20000000000 */
[----:B------:R-:W-:Y:S02]  /*4a70*/  LEA.HI.X.SX32 R3, R36, UR37, 0x2, P5 ;  /* 0x0000002524037c11 */ /* 0x000fe4000a8f16ff */
[----:B------:R-:W-:-:S02]  /*4a80*/  IADD3 R4, P5, PT, R5, UR38, RZ ;  /* 0x0000002605047c10 */ /* 0x000fc4000ffbe0ff */
[----:B------:R-:W-:Y:S01]  /*4a90*/  IABS R63, R28 ;  /* 0x0000001c003f7213 */ /* 0x000fe20000000000 */
[----:B------:R0:W5:Y:S01]  /*4aa0*/  LDG.E R33, desc[UR10][R2.64] ;  /* 0x0000000a02217981 */ /* 0x000162000c1e1900 */
[----:B------:R-:W-:Y:S02]  /*4ab0*/  LEA.HI.X.SX32 R5, R5, UR39, 0x1, P5 ;  /* 0x0000002705057c11 */ /* 0x000fe4000a8f0eff */
[----:B------:R-:W-:Y:S01]  /*4ac0*/  ISETP.NE.AND P5, PT, R30, RZ, PT ;  /* 0x000000ff1e00720c */ /* 0x000fe20003fa5270 */
        /* <DEDUP_REMOVED lines=37> */
[----:B------:R-:W-:-:S04]  /*4d20*/  SHF.R.S64 R2, RZ, 0x1e, R28 ;  /* 0x0000001eff027819 */ /* 0x000fc8000000101c */
        /* <DEDUP_REMOVED lines=35> */
[----:B------:R-:W-:-:S03]  /*4f60*/  IADD3 R31, PT, PT, R9, 0x340, RZ ;  /* 0x00000340091f7810 */ /* 0x000fc60007ffe0ff */
[----:B------:R-:W-:-:S06]  /*4f70*/  IMAD R5, R4, UR46, RZ ;  /* 0x0000002e04057c24 */ /* 0x000fcc000f8e02ff */
[----:B------:R-:W-:Y:S02]  /*4f80*/  @!P5 IADD3 R2, PT, PT, -R2, RZ, RZ ;  /* 0x000000ff0202d210 */ /* 0x000fe40007ffe1ff */
[----:B--2---:R-:W-:Y:S02]  /*4f90*/  ISETP.NE.AND P5, PT, R37, RZ, PT ;  /* 0x000000ff2500720c */ /* 0x004fe40003fa5270 */
[----:B------:R-:W-:Y:S02]  /*4fa0*/  SEL R2, R21, R2, !P1 ;  /* 0x0000000215027207 */ /* 0x000fe40004800000 */
[----:B------:R-:W-:Y:S02]  /*4fb0*/  IABS R4, R31 ;  /* 0x0000001f00047213 */ /* 0x000fe40000000000 */
[----:B------:R-:W-:Y:S01]  /*4fc0*/  P2R R37, PR, RZ, 0x20 ;  /* 0x00000020ff257803 */ /* 0x000fe20000000000 */
[----:B------:R-:W-:Y:S01]  /*4fd0*/  IMAD.MOV R3, RZ, RZ, -R2 ;  /* 0x000000ffff037224 */ /* 0x000fe200078e0a02 */
[----:B------:R-:W-:-:S02]  /*4fe0*/  SEL R2, R2, RZ, P0 ;  /* 0x000000ff02027207 */ /* 0x000fc40000000000 */
[----:B---3--:R-:W-:Y:S01]  /*4ff0*/  ISETP.NE.AND P5, PT, R56, RZ, PT ;  /* 0x000000ff3800720c */ /* 0x008fe20003fa5270 */
[----:B------:R-:W-:-:S04]  /*5000*/  IMAD.HI.U32 R56, R4, UR7, RZ ;  /* 0x0000000704387c27 */ /* 0x000fc8000f8e00ff */
[----:B------:R-:W-:Y:S02]  /*5010*/  IMAD R2, R2, UR47, R5 ;  /* 0x0000002f02027c24 */ /* 0x000fe4000f8e0205 */
[----:B------:R-:W-:-:S04]  /*5020*/  IMAD.MOV R5, RZ, RZ, -R56 ;  /* 0x000000ffff057224 */ /* 0x000fc800078e0a38 */
[----:B------:R-:W-:Y:S01]  /*5030*/  IMAD R4, R5, UR8, R4 ;  /* 0x0000000805047c24 */ /* 0x000fe2000f8e0204 */
[----:B------:R-:W-:Y:S01]  /*5040*/  P2R R67, PR, RZ, 0x20 ;  /* 0x00000020ff437803 */ /* 0x000fe20000000000 */
[----:B------:R-:W-:-:S03]  /*5050*/  IMAD R3, R3, UR50, R68 ;  /* 0x0000003203037c24 */ /* 0x000fc6000f8e0244 */
[----:B------:R-:W-:Y:S02]  /*5060*/  ISETP.LT.U32.AND P5, PT, R4, UR8, PT ;  /* 0x0000000804007c0c */ /* 0x000fe4000bfa1070 */
[----:B------:R-:W-:-:S05]  /*5070*/  SEL R3, R3, RZ, P4 ;  /* 0x000000ff03037207 */ /* 0x000fca0002000000 */
[----:B------:R-:W-:Y:S01]  /*5080*/  IMAD R3, R3, UR51, R2 ;  /* 0x0000003303037c24 */ /* 0x000fe2000f8e0202 */
[----:B------:R-:W-:-:S05]  /*5090*/  P2R R63, PR, RZ, 0x10 ;  /* 0x00000010ff3f7803 */ /* 0x000fca0000000000 */
[----:B------:R-:W-:Y:S01]  /*50a0*/  @!P5 IADD3 R56, PT, PT, R56, 0x1, RZ ;  /* 0x000000013838d810 */ /* 0x000fe20007ffe0ff */
[----:B------:R-:W-:Y:S01]  /*50b0*/  @!P5 VIADD R4, R4, -UR8 ;  /* 0x800000080404dc36 */ /* 0x000fe20008000000 */
[----:B------:R-:W-:Y:S02]  /*50c0*/  IADD3 R2, P5, PT, R3, UR38, RZ ;  /* 0x0000002603027c10 */ /* 0x000fe4000ffbe0ff */
[----:B------:R-:W-:Y:S02]  /*50d0*/  ISETP.NE.AND P4, PT, R39, RZ, PT ;  /* 0x000000ff2700720c */ /* 0x000fe40003f85270 */
[----:B------:R-:W-:Y:S02]  /*50e0*/  LEA.HI.X.SX32 R3, R3, UR39, 0x1, P5 ;  /* 0x0000002703037c11 */ /* 0x000fe4000a8f0eff */
[----:B------:R-:W-:Y:S02]  /*50f0*/  P2R R39, PR, RZ, 0x10 ;  /* 0x00000010ff277803 */ /* 0x000fe40000000000 */
[----:B------:R-:W-:-:S02]  /*5100*/  ISETP.NE.AND P4, PT, R50, RZ, PT ;  /* 0x000000ff3200720c */ /* 0x000fc40003f85270 */
[----:B------:R0:W2:Y:S01]  /*5110*/  LDG.E.U8 R50, desc[UR10][R2.64] ;  /* 0x0000000a02327981 */ /* 0x0000a2000c1e1100 */
[----:B------:R-:W-:Y:S02]  /*5120*/  ISETP.GE.U32.AND P5, PT, R4, UR8, PT ;  /* 0x0000000804007c0c */ /* 0x000fe4000bfa6070 */
[----:B------:R-:W-:Y:S02]  /*5130*/  SHF.R.S64 R4, RZ, 0x1e, R9 ;  /* 0x0000001eff047819 */ /* 0x000fe40000001009 */
[----:B------:R-:W-:Y:S02]  /*5140*/  P2R R65, PR, RZ, 0x40 ;  /* 0x00000040ff417803 */ /* 0x000fe40000000000 */
[----:B------:R-:W-:-:S04]  /*5150*/  IADD3 R4, P6, PT, R4, UR36, RZ ;  /* 0x0000002404047c10 */ /* 0x000fc8000ffde0ff */
[C---:B------:R-:W-:Y:S02]  /*5160*/  LEA.HI.X.SX32 R5, R9.reuse, UR37, 0x2, P6 ;  /* 0x0000002509057c11 */ /* 0x040fe4000b0f16ff */
[----:B------:R-:W-:Y:S02]  /*5170*/  IADD3 R9, PT, PT, R9, 0x360, RZ ;  /* 0x0000036009097810 */ /* 0x000fe40007ffe0ff */
[----:B------:R-:W-:Y:S01]  /*5180*/  @P5 IADD3 R56, PT, PT, R56, 0x1, RZ ;  /* 0x0000000138385810 */ /* 0x000fe20007ffe0ff */
[----:B------:R1:W3:Y:S01]  /*5190*/  LDG.E R4, desc[UR10][R4.64] ;  /* 0x0000000a04047981 */ /* 0x0002e2000c1e1900 */
[----:B------:R-:W-:-:S05]  /*51a0*/  IABS R69, R9 ;  /* 0x0000000900457213 */ /* 0x000fca0000000000 */
[----:B------:R-:W-:-:S04]  /*51b0*/  IMAD.HI.U32 R68, R69, UR7, RZ ;  /* 0x0000000745447c27 */ /* 0x000fc8000f8e00ff */
[----:B0-----:R-:W-:-:S04]  /*51c0*/  IMAD.MOV R2, RZ, RZ, -R68 ;  /* 0x000000ffff027224 */ /* 0x001fc800078e0a44 */
[----:B------:R-:W-:-:S05]  /*51d0*/  IMAD R2, R2, UR8, R69 ;  /* 0x0000000802027c24 */ /* 0x000fca000f8e0245 */
[----:B------:R-:W-:-:S13]  /*51e0*/  ISETP.LT.U32.AND P6, PT, R2, UR8, PT ;  /* 0x0000000802007c0c */ /* 0x000fda000bfc1070 */
[----:B------:R-:W-:-:S04]  /*51f0*/  @!P6 IADD3 R2, PT, PT, R2, -UR8, RZ ;  /* 0x800000080202ec10 */ /* 0x000fc8000fffe0ff */
[----:B------:R-:W-:Y:S01]  /*5200*/  ISETP.GE.U32.AND P5, PT, R2, UR8, PT ;  /* 0x0000000802007c0c */ /* 0x000fe2000bfa6070 */
[----:B------:R-:W-:Y:S01]  /*5210*/  @!P6 VIADD R68, R68, 0x1 ;  /* 0x000000014444e836 */ /* 0x000fe20000000000 */
[----:B------:R-:W-:-:S11]  /*5220*/  LOP3.LUT R2, R31, UR49, RZ, 0x3c, !PT ;  /* 0x000000311f027c12 */ /* 0x000fd6000f8e3cff */
[----:B------:R-:W-:Y:S01]  /*5230*/  @P5 VIADD R68, R68, 0x1 ;  /* 0x0000000144445836 */ /* 0x000fe20000000000 */
[----:B------:R-:W-:Y:S02]  /*5240*/  ISETP.GE.AND P5, PT, R2, RZ, PT ;  /* 0x000000ff0200720c */ /* 0x000fe40003fa6270 */
[----:B------:R-:W-:-:S11]  /*5250*/  LOP3.LUT R2, R9, UR49, RZ, 0x3c, !PT ;  /* 0x0000003109027c12 */ /* 0x000fd6000f8e3cff */
[----:B------:R-:W-:Y:S02]  /*5260*/  @!P5 IADD3 R56, PT, PT, -R56, RZ, RZ ;  /* 0x000000ff3838d210 */ /* 0x000fe40007ffe1ff */
[----:B------:R-:W-:Y:S02]  /*5270*/  ISETP.GE.AND P5, PT, R2, RZ, PT ;  /* 0x000000ff0200720c */ /* 0x000fe40003fa6270 */
[----:B------:R-:W-:-:S11]  /*5280*/  SEL R2, R18, R56, !P3 ;  /* 0x0000003812027207 */ /* 0x000fd60005800000 */
[----:B------:R-:W-:-:S05]  /*5290*/  @!P5 IMAD.MOV R68, RZ, RZ, -R68 ;  /* 0x000000ffff44d224 */ /* 0x000fca00078e0a44 */
[----:B------:R-:W-:Y:S02]  /*52a0*/  SEL R18, R18, R68, !P3 ;  /* 0x0000004412127207 */ /* 0x000fe40005800000 */
[----:B----4-:R-:W-:-:S04]  /*52b0*/  ISETP.NE.AND P3, PT, R53, RZ, PT ;  /* 0x000000ff3500720c */ /* 0x010fc80003f65270 */
[----:B-1----:R-:W-:Y:S02]  /*52c0*/  P2R R5, PR, RZ, 0x8 ;  /* 0x00000008ff057803 */ /* 0x002fe40000000000 */
        /* <DEDUP_REMOVED lines=17> */
[----:B------:R-:W-:Y:S02]  /*53e0*/  IADD3 R56, PT, PT, -R2, RZ, RZ ;  /* 0x000000ff02387210 */ /* 0x000fe40007ffe1ff */
[----:B------:R-:W-:Y:S02]  /*53f0*/  P2R R49, PR, RZ, 0x8 ;  /* 0x00000008ff317803 */ /* 0x000fe40000000000 */
[----:B------:R-:W-:Y:S01]  /*5400*/  ISETP.NE.AND P3, PT, R48, RZ, PT ;  /* 0x000000ff3000720c */ /* 0x000fe20003f65270 */
[----:B------:R-:W-:-:S03]  /*5410*/  IMAD R69, R56, UR49, R31 ;  /* 0x0000003138457c24 */ /* 0x000fc6000f8e021f */
[----:B------:R-:W-:Y:S02]  /*5420*/  P2R R48, PR, RZ, 0x8 ;  /* 0x00000008ff307803 */ /* 0x000fe40000000000 */
[----:B------:R-:W-:-:S04]  /*5430*/  ISETP.NE.AND P3, PT, R46, RZ, PT ;  /* 0x000000ff2e00720c */ /* 0x000fc80003f65270 */
[----:B------:R-:W-:Y:S02]  /*5440*/  P2R R46, PR, RZ, 0x8 ;  /* 0x00000008ff2e7803 */ /* 0x000fe40000000000 */
[----:B------:R-:W-:Y:S02]  /*5450*/  ISETP.NE.AND P3, PT, R45, RZ, PT ;  /* 0x000000ff2d00720c */ /* 0x000fe40003f65270 */
        /* <DEDUP_REMOVED lines=15> */
[----:B------:R-:W-:-:S03]  /*5550*/  SEL R3, R3, RZ, P0 ;  /* 0x000000ff03037207 */ /* 0x000fc60000000000 */
[----:B------:R-:W-:Y:S02]  /*5560*/  IMAD R2, R56, UR50, R69 ;  /* 0x0000003238027c24 */ /* 0x000fe4000f8e0245 */
[----:B------:R-:W-:-:S04]  /*5570*/  IMAD R56, R45, UR46, RZ ;  /* 0x0000002e2d387c24 */ /* 0x000fc8000f8e02ff */
[----:B------:R-:W-:Y:S01]  /*5580*/  IMAD R3, R3, UR47, R56 ;  /* 0x0000002f03037c24 */ /* 0x000fe2000f8e0238 */
[----:B--2---:R-:W-:Y:S01]  /*5590*/  ISETP.NE.AND P5, PT, R50, RZ, PT ;  /* 0x000000ff3200720c */ /* 0x004fe20003fa5270 */
        /* <DEDUP_REMOVED lines=13> */
[----:B------:R-:W-:-:S12]  /*5670*/  FMUL R19, R19, UR4 ;  /* 0x0000000413137c20 */ /* 0x000fd80008400000 */
[----:B------:R-:W-:Y:S02]  /*5680*/  @!P6 IADD3 R50, PT, PT, -R50, RZ, RZ ;  /* 0x000000ff3232e210 */ /* 0x000fe40007ffe1ff */
[----:B------:R-:W-:Y:S02]  /*5690*/  ISETP.NE.AND P6, PT, R47, RZ, PT ;  /* 0x000000ff2f00720c */ /* 0x000fe40003fc5270 */
[----:B------:R-:W-:Y:S02]  /*56a0*/  SEL R47, R18, RZ, P2 ;  /* 0x000000ff122f7207 */ /* 0x000fe40001000000 */
[----:B------:R-:W-:Y:S01]  /*56b0*/  FSEL R18, R19, R6, P4 ;  /* 0x0000000613127208 */ /* 0x000fe20002000000 */
[----:B------:R-:W-:-:S05]  /*56c0*/  FMUL R19, R16, UR4 ;  /* 0x0000000410137c20 */ /* 0x000fca0008400000 */
[----:B------:R-:W-:Y:S01]  /*56d0*/  FSEL R16, R19, R6, P6 ;  /* 0x0000000613107208 */ /* 0x000fe20003000000 */
[----:B------:R-:W-:-:S05]  /*56e0*/  FMUL R19, R20, UR4 ;  /* 0x0000000414137c20 */ /* 0x000fca0008400000 */
        /* <DEDUP_REMOVED lines=11> */
[----:B------:R-:W-:Y:S02]  /*57a0*/  ISETP.NE.AND P3, PT, R51, RZ, PT ;  /* 0x000000ff3300720c */ /* 0x000fe40003f65270 */
[----:B------:R-:W-:Y:S02]  /*57b0*/  SEL R21, R21, R50, !P1 ;  /* 0x0000003215157207 */ /* 0x000fe40004800000 */
        /* <DEDUP_REMOVED lines=20> */
[----:B------:R-:W-:Y:S02]  /*5900*/  FSEL R62, R23, R6, P3 ;  /* 0x00000006173e7208 */ /* 0x000fe40001800000 */
[----:B------:R-:W-:Y:S01]  /*5910*/  ISETP.NE.AND P3, PT, R53, RZ, PT ;  /* 0x000000ff3500720c */ /* 0x000fe20003f65270 */
[----:B------:R-:W-:Y:S01]  /*5920*/  FMUL R7, R7, UR4 ;  /* 0x0000000407077c20 */ /* 0x000fe20008400000 */
[----:B------:R-:W-:-:S02]  /*5930*/  ISETP.NE.AND P4, PT, R61, RZ, PT ;  /* 0x000000ff3d00720c */ /* 0x000fc40003f85270 */
[-C--:B------:R-:W-:Y:S02]  /*5940*/  FSEL R22, R11, R6.reuse, P3 ;  /* 0x000000060b167208 */ /* 0x080fe40001800000 */
[----:B------:R-:W-:Y:S01]  /*5950*/  ISETP.NE.AND P3, PT, R5, RZ, PT ;  /* 0x000000ff0500720c */ /* 0x000fe20003f65270 */
[----:B------:R-:W-:Y:S01]  /*5960*/  FMUL R5, R26, UR4 ;  /* 0x000000041a057c20 */ /* 0x000fe20008400000 */
[----:B------:R-:W-:Y:S02]  /*5970*/  ISETP.NE.AND P6, PT, R66, RZ, PT ;  /* 0x000000ff4200720c */ /* 0x000fe40003fc5270 */
[-C--:B------:R-:W-:Y:S02]  /*5980*/  FSEL R66, R7, R6.reuse, P4 ;  /* 0x0000000607427208 */ /* 0x080fe40002000000 */
[----:B------:R-:W-:Y:S02]  /*5990*/  ISETP.NE.AND P4, PT, R63, RZ, PT ;  /* 0x000000ff3f00720c */ /* 0x000fe40003f85270 */
[----:B------:R-:W-:Y:S01]  /*59a0*/  FSEL R26, R5, R6, P2 ;  /* 0x00000006051a7208 */ /* 0x000fe20001000000 */
[----:B------:R-:W-:Y:S01]  /*59b0*/  FMUL R5, R24, UR4 ;  /* 0x0000000418057c20 */ /* 0x000fe20008400000 */
[----:B------:R-:W-:-:S02]  /*59c0*/  ISETP.NE.AND P1, PT, R65, RZ, PT ;  /* 0x000000ff4100720c */ /* 0x000fc40003f25270 */
[----:B------:R-:W-:Y:S02]  /*59d0*/  SEL R2, R2, RZ, P4 ;  /* 0x000000ff02027207 */ /* 0x000fe40002000000 */
[-C--:B------:R-:W-:Y:S01]  /*59e0*/  FSEL R24, R5, R6.reuse, P1 ;  /* 0x0000000605187208 */ /* 0x080fe20000800000 */
[----:B---3--:R-:W-:Y:S02]  /*59f0*/  FMUL R5, R4, UR4 ;  /* 0x0000000404057c20 */ /* 0x008fe40008400000 */
[----:B------:R-:W-:Y:S02]  /*5a00*/  IMAD R0, R2, UR51, R3 ;  /* 0x0000003302007c24 */ /* 0x000fe4000f8e0203 */
[----:B------:R-:W-:Y:S01]  /*5a10*/  IMAD.MOV R2, RZ, RZ, -R21 ;  /* 0x000000ffff027224 */ /* 0x000fe200078e0a15 */
[----:B------:R-:W-:Y:S02]  /*5a20*/  FSEL R4, R5, R6, P5 ;  /* 0x0000000605047208 */ /* 0x000fe40002800000 */
[----:B------:R-:W-:Y:S01]  /*5a30*/  SEL R5, R21, RZ, P0 ;  /* 0x000000ff15057207 */ /* 0x000fe20000000000 */
[----:B------:R-:W-:-:S02]  /*5a40*/  IMAD R45, R2, UR50, R45 ;  /* 0x00000032022d7c24 */ /* 0x000fc4000f8e022d */
[----:B------:R-:W-:-:S04]  /*5a50*/  IMAD R2, R47, UR46, RZ ;  /* 0x0000002e2f027c24 */ /* 0x000fc8000f8e02ff */
[----:B------:R-:W-:Y:S01]  /*5a60*/  IMAD R10, R5, UR47, R2 ;  /* 0x0000002f050a7c24 */ /* 0x000fe2000f8e0202 */
[----:B------:R-:W-:Y:S02]  /*5a70*/  SHF.R.S64 R2, RZ, 0x1e, R31 ;  /* 0x0000001eff027819 */ /* 0x000fe4000000101f */
[----:B------:R-:W-:Y:S02]  /*5a80*/  SEL R45, R45, RZ, P4 ;  /* 0x000000ff2d2d7207 */ /* 0x000fe40002000000 */
[----:B------:R-:W-:-:S03]  /*5a90*/  IADD3 R2, P0, PT, R2, UR36, RZ ;  /* 0x0000002402027c10 */ /* 0x000fc6000ff1e0ff */
[----:B------:R-:W-:Y:S01]  /*5aa0*/  IMAD R45, R45, UR51, R10 ;  /* 0x000000332d2d7c24 */ /* 0x000fe2000f8e020a */
[----:B------:R-:W-:Y:S02]  /*5ab0*/  LEA.HI.X.SX32 R3, R31, UR37, 0x2, P0 ;  /* 0x000000251f037c11 */ /* 0x000fe400080f16ff */
[C---:B------:R-:W-:Y:S02]  /*5ac0*/  IADD3 R12, P0, PT, R0.reuse, UR38, RZ ;  /* 0x00000026000c7c10 */ /* 0x040fe4000ff1e0ff */
[----:B------:R-:W-:Y:S02]  /*5ad0*/  SHF.R.S64 R10, RZ, 0x1e, R9 ;  /* 0x0000001eff0a7819 */ /* 0x000fe40000001009 */
[----:B------:R-:W-:Y:S02]  /*5ae0*/  LEA.HI.X.SX32 R13, R0, UR39, 0x1, P0 ;  /* 0x00000027000d7c11 */ /* 0x000fe400080f0eff */
[----:B------:R-:W-:Y:S02]  /*5af0*/  IADD3 R10, P0, PT, R10, UR36, RZ ;  /* 0x000000240a0a7c10 */ /* 0x000fe4000ff1e0ff */
[----:B------:R-:W-:-:S02]  /*5b00*/  R2UR UR6, R34 ;  /* 0x00000000220672ca */ /* 0x000fc400000e0000 */
[----:B------:R-:W-:Y:S02]  /*5b10*/  R2UR UR7, R35 ;  /* 0x00000000230772ca */ /* 0x000fe400000e0000 */
[----:B------:R-:W-:Y:S02]  /*5b20*/  LEA.HI.X.SX32 R11, R9, UR37, 0x2, P0 ;  /* 0x00000025090b7c11 */ /* 0x000fe400080f16ff */
[----:B------:R-:W-:-:S04]  /*5b30*/  IADD3 R14, P0, PT, R45, UR38, RZ ;  /* 0x000000262d0e7c10 */ /* 0x000fc8000ff1e0ff */
[----:B------:R-:W-:-:S05]  /*5b40*/  LEA.HI.X.SX32 R15, R45, UR39, 0x1, P0 ;  /* 0x000000272d0f7c11 */ /* 0x000fca00080f0eff */
[----:B------:R-:W2:Y:S04]  /*5b50*/  LDG.E.U8 R14, desc[UR6][R14.64] ;  /* 0x000000060e0e7981 */ /* 0x000ea8000c1e1100 */
[----:B------:R0:W3:Y:S04]  /*5b60*/  LDG.E R2, desc[UR6][R2.64] ;  /* 0x0000000602027981 */ /* 0x0000e8000c1e1900 */
[----:B------:R-:W4:Y:S04]  /*5b70*/  LDG.E.U8 R12, desc[UR6][R12.64] ;  /* 0x000000060c0c7981 */ /* 0x000f28000c1e1100 */
[----:B------:R-:W4:Y:S01]  /*5b80*/  LDG.E R10, desc[UR6][R10.64] ;  /* 0x000000060a0a7981 */ /* 0x000f22000c1e1900 */
        /* <DEDUP_REMOVED lines=19> */
[----:B------:R-:W-:Y:S02]  /*5cc0*/  FSEL R68, R25, R6, P6 ;  /* 0x0000000619447208 */ /* 0x000fe40003000000 */
[----:B------:R-:W-:Y:S02]  /*5cd0*/  ISETP.NE.AND P4, PT, R64, RZ, PT ;  /* 0x000000ff4000720c */ /* 0x000fe40003f85270 */
[----:B------:R-:W-:Y:S01]  /*5ce0*/  FMNMX R5, R5, R24, !PT ;  /* 0x0000001805057209 */ /* 0x000fe20007800000 */
[----:B------:R-:W-:Y:S01]  /*5cf0*/  FMUL R29, R29, UR4 ;  /* 0x000000041d1d7c20 */ /* 0x000fe20008400000 */
[----:B------:R-:W-:Y:S02]  /*5d00*/  ISETP.NE.AND P5, PT, R37, RZ, PT ;  /* 0x000000ff2500720c */ /* 0x000fe40003fa5270 */
[----:B------:R-:W-:-:S02]  /*5d10*/  FSEL R64, R27, R6, P4 ;  /* 0x000000061b407208 */ /* 0x000fc40002000000 */
[----:B------:R-:W-:Y:S01]  /*5d20*/  FMNMX R5, R5, R68, !PT ;  /* 0x0000004405057209 */ /* 0x000fe20007800000 */
[----:B0-----:R-:W-:Y:S01]  /*5d30*/  FMUL R3, R32, UR4 ;  /* 0x0000000420037c20 */ /* 0x001fe20008400000 */
        /* <DEDUP_REMOVED lines=8> */
[----:B-----5:R-:W-:Y:S02]  /*5dc0*/  ISETP.NE.AND P1, PT, R36, RZ, PT ;  /* 0x000000ff2400720c */ /* 0x020fe40003f25270 */
        /* <DEDUP_REMOVED lines=12> */
[----:B--2---:R-:W-:Y:S01]  /*5e90*/  ISETP.NE.AND P2, PT, R14, RZ, PT ;  /* 0x000000ff0e00720c */ /* 0x004fe20003f45270 */
[----:B---3--:R-:W-:Y:S01]  /*5ea0*/  FMUL R5, R2, UR4 ;  /* 0x0000000402057c20 */ /* 0x008fe20008400000 */
[----:B----4-:R-:W-:-:S04]  /*5eb0*/  ISETP.NE.AND P1, PT, R12, RZ, PT ;  /* 0x000000ff0c00720c */ /* 0x010fc80003f25270 */
        /* <DEDUP_REMOVED lines=49> */
[-C--:B------:R-:W-:Y:S01]  /*61d0*/  FFMA.SAT R7, R18, R11.reuse, 0.5 ;  /* 0x3f00000012077423 */ /* 0x080fe2000000200b */
[-C--:B------:R-:W-:Y:S01]  /*61e0*/  FFMA.SAT R21, R46, R11.reuse, 0.5 ;  /* 0x3f0000002e157423 */ /* 0x080fe2000000200b */
[----:B------:R-:W-:Y:S01]  /*61f0*/  SHF.L.U32 R3, R3, 0x17, RZ ;  /* 0x0000001703037819 */ /* 0x000fe200000006ff */
[----:B------:R-:W-:Y:S01]  /*6200*/  FFMA R5, R4, 1.4426950216293334961, -R5 ;  /* 0x3fb8aa3b04057823 */ /* 0x000fe20000000805 */
[-C--:B------:R-:W-:Y:S01]  /*6210*/  FFMA.RM R7, R7, R12.reuse, 12582913 ;  /* 0x4b40000107077423 */ /* 0x080fe2000000400c */
[----:B------:R-:W-:Y:S01]  /*6220*/  FFMA.RM R21, R21, R12, 12582913 ;  /* 0x4b40000115157423 */ /* 0x000fe2000000400c */
[----:B------:R-:W-:Y:S01]  /*6230*/  FFMA.SAT R13, R16, R11, 0.5 ;  /* 0x3f000000100d7423 */ /* 0x000fe2000000200b */
[----:B------:R-:W-:Y:S01]  /*6240*/  FFMA R5, R4, 1.925963033500011079e-08, R5 ;  /* 0x32a5706004057823 */ /* 0x000fe20000000005 */
[C---:B------:R-:W-:Y:S01]  /*6250*/  FADD R9, R7.reuse, -12583039 ;  /* 0xcb40007f07097421 */ /* 0x040fe20000000000 */
[----:B------:R-:W-:-:S02]  /*6260*/  IMAD.SHL.U32 R0, R7, 0x800000, RZ ;  /* 0x0080000007007824 */ /* 0x000fc400078e00ff */
[-C--:B------:R-:W-:Y:S01]  /*6270*/  FFMA.SAT R7, R48, R11.reuse, 0.5 ;  /* 0x3f00000030077423 */ /* 0x080fe2000000200b */
[----:B------:R-:W0:Y:S01]  /*6280*/  MUFU.EX2 R6, R5 ;  /* 0x0000000500067308 */ /* 0x000e220000000800 */
[----:B------:R-:W-:Y:S01]  /*6290*/  FFMA R9, R18, 1.4426950216293334961, -R9 ;  /* 0x3fb8aa3b12097823 */ /* 0x000fe20000000809 */
[-C--:B------:R-:W-:Y:S01]  /*62a0*/  FFMA.SAT R15, R20, R11.reuse, 0.5 ;  /* 0x3f000000140f7423 */ /* 0x080fe2000000200b */
[-C--:B------:R-:W-:Y:S01]  /*62b0*/  FFMA.RM R7, R7, R12.reuse, 12582913 ;  /* 0x4b40000107077423 */ /* 0x080fe2000000400c */
[-C--:B------:R-:W-:Y:S01]  /*62c0*/  FFMA.RM R13, R13, R12.reuse, 12582913 ;  /* 0x4b4000010d0d7423 */ /* 0x080fe2000000400c */
[----:B------:R-:W-:Y:S01]  /*62d0*/  FFMA R9, R18, 1.925963033500011079e-08, R9 ;  /* 0x32a5706012097823 */ /* 0x000fe20000000009 */
[-C--:B------:R-:W-:Y:S01]  /*62e0*/  FFMA.RM R10, R15, R12.reuse, 12582913 ;  /* 0x4b4000010f0a7423 */ /* 0x080fe2000000400c */
[-C--:B------:R-:W-:Y:S01]  /*62f0*/  FFMA.SAT R19, R8, R11.reuse, 0.5 ;  /* 0x3f00000008137423 */ /* 0x080fe2000000200b */
[C---:B------:R-:W-:Y:S01]  /*6300*/  FADD R15, R13.reuse, -12583039 ;  /* 0xcb40007f0d0f7421 */ /* 0x040fe20000000000 */
[----:B------:R-:W-:Y:S01]  /*6310*/  SHF.L.U32 R2, R13, 0x17, RZ ;  /* 0x000000170d027819 */ /* 0x000fe200000006ff */
[----:B------:R-:W-:Y:S01]  /*6320*/  FADD R17, R10, -12583039 ;  /* 0xcb40007f0a117421 */ /* 0x000fe20000000000 */
[----:B------:R-:W1:Y:S01]  /*6330*/  MUFU.EX2 R9, R9 ;  /* 0x0000000900097308 */ /* 0x000e620000000800 */
[----:B------:R-:W-:Y:S01]  /*6340*/  FFMA R15, R16, 1.4426950216293334961, -R15 ;  /* 0x3fb8aa3b100f7823 */ /* 0x000fe2000000080f */
[----:B------:R-:W-:Y:S01]  /*6350*/  FFMA.RM R4, R19, R12, 12582913 ;  /* 0x4b40000113047423 */ /* 0x000fe2000000400c */
[----:B------:R-:W-:Y:S01]  /*6360*/  FFMA R17, R20, 1.4426950216293334961, -R17 ;  /* 0x3fb8aa3b14117823 */ /* 0x000fe20000000811 */
[----:B------:R-:W-:Y:S01]  /*6370*/  FFMA.SAT R29, R24, R11, 0.5 ;  /* 0x3f000000181d7423 */ /* 0x000fe2000000200b */
[----:B------:R-:W-:Y:S01]  /*6380*/  FFMA R15, R16, 1.925963033500011079e-08, R15 ;  /* 0x32a57060100f7823 */ /* 0x000fe2000000000f */
[----:B0-----:R-:W-:Y:S01]  /*6390*/  FMUL R6, R3, R6 ;  /* 0x0000000603067220 */ /* 0x001fe20000400000 */
[----:B------:R-:W-:Y:S01]  /*63a0*/  FADD R3, R21, -12583039 ;  /* 0xcb40007f15037421 */ /* 0x000fe20000000000 */
[----:B------:R-:W-:Y:S01]  /*63b0*/  FADD R19, R4, -12583039 ;  /* 0xcb40007f04137421 */ /* 0x000fe20000000000 */
[----:B------:R-:W-:Y:S01]  /*63c0*/  FFMA R17, R20, 1.925963033500011079e-08, R17 ;  /* 0x32a5706014117823 */ /* 0x000fe20000000011 */
[----:B------:R-:W-:Y:S01]  /*63d0*/  SHF.L.U32 R4, R4, 0x17, RZ ;  /* 0x0000001704047819 */ /* 0x000fe200000006ff */
[----:B------:R-:W-:Y:S01]  /*63e0*/  FFMA R3, R46, 1.4426950216293334961, -R3 ;  /* 0x3fb8aa3b2e037823 */ /* 0x000fe20000000803 */
[----:B------:R-:W0:Y:S01]  /*63f0*/  MUFU.EX2 R15, R15 ;  /* 0x0000000f000f7308 */ /* 0x000e220000000800 */
[----:B------:R-:W-:Y:S01]  /*6400*/  FFMA R19, R8, 1.4426950216293334961, -R19 ;  /* 0x3fb8aa3b08137823 */ /* 0x000fe20000000813 */
[-C--:B------:R-:W-:Y:S01]  /*6410*/  FFMA.RM R29, R29, R12.reuse, 12582913 ;  /* 0x4b4000011d1d7423 */ /* 0x080fe2000000400c */
[----:B------:R-:W-:Y:S01]  /*6420*/  FFMA R46, R46, 1.925963033500011079e-08, R3 ;  /* 0x32a570602e2e7823 */ /* 0x000fe20000000003 */
[----:B------:R-:W-:Y:S01]  /*6430*/  FADD R3, R7, -12583039 ;  /* 0xcb40007f07037421 */ /* 0x000fe20000000000 */
[----:B-1----:R-:W-:Y:S01]  /*6440*/  FMUL R0, R0, R9 ;  /* 0x0000000900007220 */ /* 0x002fe20000400000 */
[-C--:B------:R-:W-:Y:S01]  /*6450*/  FFMA.SAT R9, R52, R11.reuse, 0.5 ;  /* 0x3f00000034097423 */ /* 0x080fe2000000200b */
[----:B------:R-:W-:Y:S01]  /*6460*/  FFMA R19, R8, 1.925963033500011079e-08, R19 ;  /* 0x32a5706008137823 */ /* 0x000fe20000000013 */
[----:B------:R-:W-:Y:S01]  /*6470*/  FFMA R3, R48, 1.4426950216293334961, -R3 ;  /* 0x3fb8aa3b30037823 */ /* 0x000fe20000000803 */
[----:B------:R1:W2:Y:S01]  /*6480*/  MUFU.EX2 R8, R17 ;  /* 0x0000001100087308 */ /* 0x0002a20000000800 */
[----:B------:R-:W-:Y:S01]  /*6490*/  FFMA.RM R9, R9, R12, 12582913 ;  /* 0x4b40000109097423 */ /* 0x000fe2000000400c */
[-C--:B------:R-:W-:Y:S01]  /*64a0*/  FFMA.SAT R31, R68, R11.reuse, 0.5 ;  /* 0x3f000000441f7423 */ /* 0x080fe2000000200b */
[----:B------:R-:W-:Y:S01]  /*64b0*/  FFMA R48, R48, 1.925963033500011079e-08, R3 ;  /* 0x32a5706030307823 */ /* 0x000fe20000000003 */
[----:B------:R-:W-:Y:S01]  /*64c0*/  FFMA.SAT R3, R50, R11, 0.5 ;  /* 0x3f00000032037423 */ /* 0x000fe2000000200b */
[----:B------:R-:W-:-:S03]  /*64d0*/  SHF.L.U32 R7, R7, 0x17, RZ ;  /* 0x0000001707077819 */ /* 0x000fc600000006ff */
[-C--:B------:R-:W-:Y:S01]  /*64e0*/  FFMA.RM R16, R3, R12.reuse, 12582913 ;  /* 0x4b40000103107423 */ /* 0x080fe2000000400c */
[----:B------:R-:W-:Y:S02]  /*64f0*/  IMAD.SHL.U32 R3, R10, 0x800000, RZ ;  /* 0x008000000a037824 */ /* 0x000fe400078e00ff */
[----:B0-----:R-:W-:Y:S01]  /*6500*/  FMUL R2, R2, R15 ;  /* 0x0000000f02027220 */ /* 0x001fe20000400000 */
[----:B-1----:R-:W-:Y:S01]  /*6510*/  FFMA.SAT R17, R58, R11, 0.5 ;  /* 0x3f0000003a117423 */ /* 0x002fe2000000200b */
[----:B------:R-:W-:Y:S01]  /*6520*/  FADD R5, R16, -12583039 ;  /* 0xcb40007f10057421 */ /* 0x000fe20000000000 */
[----:B------:R-:W0:Y:S02]  /*6530*/  MUFU.EX2 R19, R19 ;  /* 0x0000001300137308 */ /* 0x000e240000000800 */
[----:B------:R-:W-:Y:S01]  /*6540*/  FFMA.RM R18, R17, R12, 12582913 ;  /* 0x4b40000111127423 */ /* 0x000fe2000000400c */
[----:B------:R-:W-:Y:S01]  /*6550*/  FFMA R5, R50, 1.4426950216293334961, -R5 ;  /* 0x3fb8aa3b32057823 */ /* 0x000fe20000000805 */
[----:B--2---:R-:W-:Y:S01]  /*6560*/  FMUL R3, R3, R8 ;  /* 0x0000000803037220 */ /* 0x004fe20000400000 */
[----:B------:R-:W-:-:S02]  /*6570*/  IMAD.SHL.U32 R8, R16, 0x800000, RZ ;  /* 0x0080000010087824 */ /* 0x000fc400078e00ff */
[----:B------:R-:W-:Y:S01]  /*6580*/  FADD R17, R18, -12583039 ;  /* 0xcb40007f12117421 */ /* 0x000fe20000000000 */
[----:B------:R-:W-:Y:S01]  /*6590*/  FFMA R50, R50, 1.925963033500011079e-08, R5 ;  /* 0x32a5706032327823 */ /* 0x000fe20000000005 */
[C---:B------:R-:W-:Y:S01]  /*65a0*/  FADD R5, R9.reuse, -12583039 ;  /* 0xcb40007f09057421 */ /* 0x040fe20000000000 */
[----:B------:R-:W1:Y:S01]  /*65b0*/  MUFU.EX2 R46, R46 ;  /* 0x0000002e002e7308 */ /* 0x000e620000000800 */
[----:B------:R-:W-:Y:S01]  /*65c0*/  FFMA R17, R58, 1.4426950216293334961, -R17 ;  /* 0x3fb8aa3b3a117823 */ /* 0x000fe20000000811 */
[----:B------:R-:W-:Y:S01]  /*65d0*/  SHF.L.U32 R9, R9, 0x17, RZ ;  /* 0x0000001709097819 */ /* 0x000fe200000006ff */
[----:B------:R-:W-:Y:S02]  /*65e0*/  FFMA R5, R52, 1.4426950216293334961, -R5 ;  /* 0x3fb8aa3b34057823 */ /* 0x000fe40000000805 */
[----:B------:R-:W-:Y:S02]  /*65f0*/  FFMA R58, R58, 1.925963033500011079e-08, R17 ;  /* 0x32a570603a3a7823 */ /* 0x000fe40000000011 */
[----:B------:R-:W-:Y:S01]  /*6600*/  FFMA R52, R52, 1.925963033500011079e-08, R5 ;  /* 0x32a5706034347823 */ /* 0x000fe20000000005 */
[----:B------:R-:W-:Y:S01]  /*6610*/  FFMA.SAT R5, R54, R11, 0.5 ;  /* 0x3f00000036057423 */ /* 0x000fe2000000200b */
[----:B0-----:R-:W-:Y:S01]  /*6620*/  FMUL R4, R4, R19 ;  /* 0x0000001304047220 */ /* 0x001fe20000400000 */
[----:B------:R-:W-:Y:S01]  /*6630*/  FFMA.SAT R19, R62, R11, 0.5 ;  /* 0x3f0000003e137423 */ /* 0x000fe2000000200b */
[----:B------:R-:W0:Y:S01]  /*6640*/  MUFU.EX2 R48, R48 ;  /* 0x0000003000307308 */ /* 0x000e220000000800 */
[----:B------:R-:W-:Y:S01]  /*6650*/  FFMA.RM R10, R5, R12, 12582913 ;  /* 0x4b400001050a7423 */ /* 0x000fe2000000400c */
[----:B------:R-:W-:-:S02]  /*6660*/  IMAD.SHL.U32 R5, R21, 0x800000, RZ ;  /* 0x0080000015057824 */ /* 0x000fc400078e00ff */
[----:B------:R-:W-:Y:S01]  /*6670*/  FFMA.RM R19, R19, R12, 12582913 ;  /* 0x4b40000113137423 */ /* 0x000fe2000000400c */
[C---:B------:R-:W-:Y:S01]  /*6680*/  FADD R13, R10.reuse, -12583039 ;  /* 0xcb40007f0a0d7421 */ /* 0x040fe20000000000 */
[----:B------:R-:W-:Y:S02]  /*6690*/  IMAD.SHL.U32 R10, R10, 0x800000, RZ ;  /* 0x008000000a0a7824 */ /* 0x000fe400078e00ff */
[C---:B------:R-:W-:Y:S01]  /*66a0*/  FADD R21, R19.reuse, -12583039 ;  /* 0xcb40007f13157421 */ /* 0x040fe20000000000 */
[----:B------:R-:W-:Y:S02]  /*66b0*/  IMAD.SHL.U32 R19, R19, 0x800000, RZ ;  /* 0x0080000013137824 */ /* 0x000fe400078e00ff */
[----:B------:R-:W-:Y:S01]  /*66c0*/  FFMA R13, R54, 1.4426950216293334961, -R13 ;  /* 0x3fb8aa3b360d7823 */ /* 0x000fe2000000080d */
[----:B------:R-:W2:Y:S01]  /*66d0*/  MUFU.EX2 R52, R52 ;  /* 0x0000003400347308 */ /* 0x000ea20000000800 */
[----:B------:R-:W-:Y:S01]  /*66e0*/  FFMA R21, R62, 1.4426950216293334961, -R21 ;  /* 0x3fb8aa3b3e157823 */ /* 0x000fe20000000815 */
[----:B-1----:R-:W-:Y:S01]  /*66f0*/  FMUL R5, R5, R46 ;  /* 0x0000002e05057220 */ /* 0x002fe20000400000 */
[----:B------:R-:W-:Y:S01]  /*6700*/  FFMA R54, R54, 1.925963033500011079e-08, R13 ;  /* 0x32a5706036367823 */ /* 0x000fe2000000000d */
[----:B------:R-:W-:Y:S01]  /*6710*/  FFMA.SAT R13, R56, R11, 0.5 ;  /* 0x3f000000380d7423 */ /* 0x000fe2000000200b */
[----:B------:R-:W-:Y:S01]  /*6720*/  FFMA R21, R62, 1.925963033500011079e-08, R21 ;  /* 0x32a570603e157823 */ /* 0x000fe20000000015 */
[----:B0-----:R-:W-:-:S02]  /*6730*/  FMUL R7, R7, R48 ;  /* 0x0000003007077220 */ /* 0x001fc40000400000 */
[----:B------:R-:W-:Y:S01]  /*6740*/  FFMA.RM R13, R13, R12, 12582913 ;  /* 0x4b4000010d0d7423 */ /* 0x000fe2000000400c */
[----:B------:R-:W-:Y:S03]  /*6750*/  MUFU.EX2 R58, R58 ;  /* 0x0000003a003a7308 */ /* 0x000fe60000000800 */
[C---:B------:R-:W-:Y:S01]  /*6760*/  FADD R15, R13.reuse, -12583039 ;  /* 0xcb40007f0d0f7421 */ /* 0x040fe20000000000 */
[----:B------:R-:W-:-:S03]  /*6770*/  SHF.L.U32 R13, R13, 0x17, RZ ;  /* 0x000000170d0d7819 */ /* 0x000fc600000006ff */
[----:B------:R-:W-:Y:S01]  /*6780*/  FFMA R15, R56, 1.4426950216293334961, -R15 ;  /* 0x3fb8aa3b380f7823 */ /* 0x000fe2000000080f */
[----:B--2---:R-:W-:-:S03]  /*6790*/  FMUL R9, R9, R52 ;  /* 0x0000003409097220 */ /* 0x004fc60000400000 */
        /* <DEDUP_REMOVED lines=10> */
[----:B------:R-:W-:Y:S02]  /*6840*/  FFMA R60, R60, 1.925963033500011079e-08, R17 ;  /* 0x32a570603c3c7823 */ /* 0x000fe40000000011 */
[----:B------:R-:W0:Y:S08]  /*6850*/  MUFU.EX2 R17, R54 ;  /* 0x0000003600117308 */ /* 0x000e300000000800 */
[----:B------:R-:W1:Y:S01]  /*6860*/  MUFU.EX2 R60, R60 ;  /* 0x0000003c003c7308 */ /* 0x000e620000000800 */
[----:B0-----:R-:W-:Y:S01]  /*6870*/  FMUL R10, R10, R17 ;  /* 0x000000110a0a7220 */ /* 0x001fe20000400000 */
[----:B------:R-:W-:-:S04]  /*6880*/  FFMA.SAT R17, R22, R11, 0.5 ;  /* 0x3f00000016117423 */ /* 0x000fc8000000200b */
[----:B------:R-:W-:-:S04]  /*6890*/  FFMA.RM R20, R17, R12, 12582913 ;  /* 0x4b40000111147423 */ /* 0x000fc8000000400c */
[C---:B------:R-:W-:Y:S01]  /*68a0*/  FADD R17, R20.reuse, -12583039 ;  /* 0xcb40007f14117421 */ /* 0x040fe20000000000 */
[----:B------:R-:W-:-:S03]  /*68b0*/  SHF.L.U32 R20, R20, 0x17, RZ ;  /* 0x0000001714147819 */ /* 0x000fc600000006ff */
[----:B------:R-:W-:-:S04]  /*68c0*/  FFMA R17, R22, 1.4426950216293334961, -R17 ;  /* 0x3fb8aa3b16117823 */ /* 0x000fc80000000811 */
[----:B------:R-:W-:Y:S01]  /*68d0*/  FFMA R23, R22, 1.925963033500011079e-08, R17 ;  /* 0x32a5706016177823 */ /* 0x000fe20000000011 */
[----:B------:R-:W-:Y:S01]  /*68e0*/  FFMA.SAT R17, R66, R11, 0.5 ;  /* 0x3f00000042117423 */ /* 0x000fe2000000200b */
[----:B------:R-:W0:Y:S03]  /*68f0*/  MUFU.EX2 R22, R21 ;  /* 0x0000001500167308 */ /* 0x000e260000000800 */
[----:B------:R-:W-:Y:S01]  /*6900*/  FFMA.RM R25, R17, R12, 12582913 ;  /* 0x4b40000111197423 */ /* 0x000fe2000000400c */
[----:B------:R-:W-:Y:S02]  /*6910*/  IMAD.SHL.U32 R17, R18, 0x800000, RZ ;  /* 0x0080000012117824 */ /* 0x000fe400078e00ff */
[----:B-1----:R-:W-:Y:S01]  /*6920*/  FMUL R18, R15, R60 ;  /* 0x0000003c0f127220 */ /* 0x002fe20000400000 */
[----:B------:R-:W-:Y:S01]  /*6930*/  FADD R15, R29, -12583039 ;  /* 0xcb40007f1d0f7421 */ /* 0x000fe20000000000 */
[----:B------:R-:W-:Y:S01]  /*6940*/  FADD R13, R25, -12583039 ;  /* 0xcb40007f190d7421 */ /* 0x000fe20000000000 */
[----:B------:R-:W1:Y:S01]  /*6950*/  MUFU.EX2 R23, R23 ;  /* 0x0000001700177308 */ /* 0x000e620000000800 */
[----:B------:R-:W-:Y:S01]  /*6960*/  FMUL R17, R17, R58 ;  /* 0x0000003a11117220 */ /* 0x000fe20000400000 */
[----:B------:R-:W-:Y:S01]  /*6970*/  FFMA R15, R24, 1.4426950216293334961, -R15 ;  /* 0x3fb8aa3b180f7823 */ /* 0x000fe2000000080f */
[----:B------:R-:W-:-:S03]  /*6980*/  FFMA R13, R66, 1.4426950216293334961, -R13 ;  /* 0x3fb8aa3b420d7823 */ /* 0x000fc6000000080d */
[----:B------:R-:W-:Y:S01]  /*6990*/  FFMA R15, R24, 1.925963033500011079e-08, R15 ;  /* 0x32a57060180f7823 */ /* 0x000fe2000000000f */
[----:B------:R-:W-:Y:S01]  /*69a0*/  FFMA R66, R66, 1.925963033500011079e-08, R13 ;  /* 0x32a5706042427823 */ /* 0x000fe2000000000d */
[----:B------:R-:W-:Y:S01]  /*69b0*/  FFMA.SAT R13, R26, R11, 0.5 ;  /* 0x3f0000001a0d7423 */ /* 0x000fe2000000200b */
[----:B------:R-:W-:Y:S01]  /*69c0*/  FFMA.RM R24, R31, R12, 12582913 ;  /* 0x4b4000011f187423 */ /* 0x000fe2000000400c */
[----:B0-----:R-:W-:Y:S02]  /*69d0*/  FMUL R19, R19, R22 ;  /* 0x0000001613137220 */ /* 0x001fe40000400000 */
[----:B------:R-:W-:Y:S01]  /*69e0*/  FFMA.RM R13, R13, R12, 12582913 ;  /* 0x4b4000010d0d7423 */ /* 0x000fe2000000400c */
[C---:B------:R-:W-:Y:S01]  /*69f0*/  FADD R21, R24.reuse, -12583039 ;  /* 0xcb40007f18157421 */ /* 0x040fe20000000000 */
[----:B------:R-:W-:Y:S01]  /*6a00*/  SHF.L.U32 R24, R24, 0x17, RZ ;  /* 0x0000001718187819 */ /* 0x000fe200000006ff */
[----:B------:R-:W0:Y:S01]  /*6a10*/  MUFU.EX2 R66, R66 ;  /* 0x0000004200427308 */ /* 0x000e220000000800 */
[C---:B------:R-:W-:Y:S01]  /*6a20*/  FADD R27, R13.reuse, -12583039 ;  /* 0xcb40007f0d1b7421 */ /* 0x040fe20000000000 */
[----:B-1----:R-:W-:Y:S01]  /*6a30*/  FMUL R20, R20, R23 ;  /* 0x0000001714147220 */ /* 0x002fe20000400000 */
[----:B------:R-:W-:Y:S01]  /*6a40*/  FFMA.SAT R23, R32, R11, 0.5 ;  /* 0x3f00000020177423 */ /* 0x000fe2000000200b */
[----:B------:R-:W-:Y:S01]  /*6a50*/  FFMA R21, R68, 1.4426950216293334961, -R21 ;  /* 0x3fb8aa3b44157823 */ /* 0x000fe20000000815 */
[----:B------:R-:W-:Y:S01]  /*6a60*/  FFMA R27, R26, 1.4426950216293334961, -R27 ;  /* 0x3fb8aa3b1a1b7823 */ /* 0x000fe2000000081b */
[----:B------:R-:W-:-:S02]  /*6a70*/  SHF.L.U32 R22, R13, 0x17, RZ ;  /* 0x000000170d167819 */ /* 0x000fc400000006ff */
[----:B------:R-:W-:Y:S01]  /*6a80*/  FFMA R68, R68, 1.925963033500011079e-08, R21 ;  /* 0x32a5706044447823 */ /* 0x000fe20000000015 */
[----:B------:R-:W-:Y:S01]  /*6a90*/  FFMA R27, R26, 1.925963033500011079e-08, R27 ;  /* 0x32a570601a1b7823 */ /* 0x000fe2000000001b */
[----:B------:R-:W-:Y:S01]  /*6aa0*/  FFMA.RM R26, R23, R12, 12582913 ;  /* 0x4b400001171a7423 */ /* 0x000fe2000000400c */
[----:B------:R-:W-:-:S03]  /*6ab0*/  FFMA.SAT R21, R64, R11, 0.5 ;  /* 0x3f00000040157423 */ /* 0x000fc6000000200b */
[----:B------:R-:W-:Y:S01]  /*6ac0*/  FADD R23, R26, -12583039 ;  /* 0xcb40007f1a177421 */ /* 0x000fe20000000000 */
[----:B------:R-:W-:Y:S01]  /*6ad0*/  FFMA.RM R31, R21, R12, 12582913 ;  /* 0x4b400001151f7423 */ /* 0x000fe2000000400c */
[----:B------:R-:W-:Y:S01]  /*6ae0*/  IMAD.SHL.U32 R21, R25, 0x800000, RZ ;  /* 0x0080000019157824 */ /* 0x000fe200078e00ff */
[----:B------:R-:W1:Y:S01]  /*6af0*/  MUFU.EX2 R27, R27 ;  /* 0x0000001b001b7308 */ /* 0x000e620000000800 */
[----:B------:R-:W-:Y:S01]  /*6b00*/  FFMA R23, R32, 1.4426950216293334961, -R23 ;  /* 0x3fb8aa3b20177823 */ /* 0x000fe20000000817 */
[----:B------:R-:W-:Y:S01]  /*6b10*/  FADD R33, R31, -12583039 ;  /* 0xcb40007f1f217421 */ /* 0x000fe20000000000 */
[----:B------:R-:W-:Y:S01]  /*6b20*/  SHF.L.U32 R26, R26, 0x17, RZ ;  /* 0x000000171a1a7819 */ /* 0x000fe200000006ff */
[----:B0-----:R-:W-:Y:S01]  /*6b30*/  FMUL R21, R21, R66 ;  /* 0x0000004215157220 */ /* 0x001fe20000400000 */
[----:B------:R-:W-:Y:S01]  /*6b40*/  FFMA R37, R32, 1.925963033500011079e-08, R23 ;  /* 0x32a5706020257823 */ /* 0x000fe20000000017 */
[----:B------:R-:W-:Y:S01]  /*6b50*/  FFMA.SAT R23, R38, R11, 0.5 ;  /* 0x3f00000026177423 */ /* 0x000fe2000000200b */
[----:B------:R-:W-:Y:S01]  /*6b60*/  FFMA R33, R64, 1.4426950216293334961, -R33 ;  /* 0x3fb8aa3b40217823 */ /* 0x000fe20000000821 */
[----:B------:R-:W0:Y:S02]  /*6b70*/  MUFU.EX2 R32, R15 ;  /* 0x0000000f00207308 */ /* 0x000e240000000800 */
[----:B------:R-:W-:Y:S01]  /*6b80*/  FFMA.RM R13, R23, R12, 12582913 ;  /* 0x4b400001170d7423 */ /* 0x000fe2000000400c */
[----:B------:R-:W-:-:S02]  /*6b90*/  IMAD.SHL.U32 R23, R29, 0x800000, RZ ;  /* 0x008000001d177824 */ /* 0x000fc400078e00ff */
[----:B------:R-:W-:Y:S01]  /*6ba0*/  FFMA.SAT R29, R70, R11, 0.5 ;  /* 0x3f000000461d7423 */ /* 0x000fe2000000200b */
[----:B------:R-:W-:Y:S01]  /*6bb0*/  FFMA R33, R64, 1.925963033500011079e-08, R33 ;  /* 0x32a5706040217823 */ /* 0x000fe20000000021 */
[C---:B------:R-:W-:Y:S01]  /*6bc0*/  FADD R25, R13.reuse, -12583039 ;  /* 0xcb40007f0d197421 */ /* 0x040fe20000000000 */
[----:B------:R-:W-:Y:S02]  /*6bd0*/  IMAD.SHL.U32 R13, R13, 0x800000, RZ ;  /* 0x008000000d0d7824 */ /* 0x000fe400078e00ff */
[----:B------:R-:W-:Y:S01]  /*6be0*/  FFMA.RM R29, R29, R12, 12582913 ;  /* 0x4b4000011d1d7423 */ /* 0x000fe2000000400c */
[----:B-1----:R-:W-:Y:S01]  /*6bf0*/  FMUL R22, R22, R27 ;  /* 0x0000001b16167220 */ /* 0x002fe20000400000 */
[C---:B------:R-:W-:Y:S01]  /*6c00*/  FFMA R25, R38.reuse, 1.4426950216293334961, -R25 ;  /* 0x3fb8aa3b26197823 */ /* 0x040fe20000000819 */
[----:B------:R-:W1:Y:S03]  /*6c10*/  MUFU.EX2 R37, R37 ;  /* 0x0000002500257308 */ /* 0x000e660000000800 */
[----:B------:R-:W-:Y:S01]  /*6c20*/  FFMA R38, R38, 1.925963033500011079e-08, R25 ;  /* 0x32a5706026267823 */ /* 0x000fe20000000019 */
[----:B------:R-:W-:Y:S01]  /*6c30*/  FFMA.SAT R25, R36, R11, 0.5 ;  /* 0x3f00000024197423 */ /* 0x000fe2000000200b */
[----:B0-----:R-:W-:-:S03]  /*6c40*/  FMUL R23, R23, R32 ;  /* 0x0000002017177220 */ /* 0x001fc60000400000 */
[----:B------:R-:W-:Y:S01]  /*6c50*/  FFMA.RM R15, R25, R12, 12582913 ;  /* 0x4b400001190f7423 */ /* 0x000fe2000000400c */
[----:B------:R0:W-:Y:S03]  /*6c60*/  MUFU.EX2 R32, R33 ;  /* 0x0000002100207308 */ /* 0x0001e60000000800 */
[C---:B------:R-:W-:Y:S01]  /*6c70*/  FADD R27, R15.reuse, -12583039 ;  /* 0xcb40007f0f1b7421 */ /* 0x040fe20000000000 */
[----:B------:R-:W-:-:S03]  /*6c80*/  SHF.L.U32 R15, R15, 0x17, RZ ;  /* 0x000000170f0f7819 */ /* 0x000fc600000006ff */
[----:B------:R-:W-:Y:S01]  /*6c90*/  FFMA R27, R36, 1.4426950216293334961, -R27 ;  /* 0x3fb8aa3b241b7823 */ /* 0x000fe2000000081b */
[----:B------:R-:W2:Y:S01]  /*6ca0*/  MUFU.EX2 R25, R68 ;  /* 0x0000004400197308 */ /* 0x000ea20000000800 */
[----:B0-----:R-:W-:Y:S01]  /*6cb0*/  FFMA.SAT R33, R14, R11, 0.5 ;  /* 0x3f0000000e217423 */ /* 0x001fe2000000200b */
[----:B-1----:R-:W-:Y:S01]  /*6cc0*/  FMUL R26, R26, R37 ;  /* 0x000000251a1a7220 */ /* 0x002fe20000400000 */
[----:B------:R-:W-:Y:S01]  /*6cd0*/  FFMA R36, R36, 1.925963033500011079e-08, R27 ;  /* 0x32a5706024247823 */ /* 0x000fe2000000001b */
[C---:B------:R-:W-:Y:S01]  /*6ce0*/  FADD R27, R29.reuse, -12583039 ;  /* 0xcb40007f1d1b7421 */ /* 0x040fe20000000000 */
[----:B------:R-:W-:-:S03]  /*6cf0*/  IMAD.SHL.U32 R29, R29, 0x800000, RZ ;  /* 0x008000001d1d7824 */ /* 0x000fc600078e00ff */
[C---:B------:R-:W-:Y:S01]  /*6d00*/  FFMA R27, R70.reuse, 1.4426950216293334961, -R27 ;  /* 0x3fb8aa3b461b7823 */ /* 0x040fe2000000081b */
[----:B------:R-:W-:Y:S03]  /*6d10*/  MUFU.EX2 R38, R38 ;  /* 0x0000002600267308 */ /* 0x000fe60000000800 */
[----:B------:R-:W-:Y:S01]  /*6d20*/  FFMA R70, R70, 1.925963033500011079e-08, R27 ;  /* 0x32a5706046467823 */ /* 0x000fe2000000001b */
[----:B--2---:R-:W-:Y:S01]  /*6d30*/  FMUL R24, R24, R25 ;  /* 0x0000001918187220 */ /* 0x004fe20000400000 */
[----:B------:R-:W-:Y:S02]  /*6d40*/  IMAD.SHL.U32 R25, R31, 0x800000, RZ ;  /* 0x008000001f197824 */ /* 0x000fe400078e00ff */
[----:B------:R-:W-:Y:S01]  /*6d50*/  FFMA.SAT R31, R44, R11, 0.5 ;  /* 0x3f0000002c1f7423 */ /* 0x000fe2000000200b */
[----:B------:R-:W-:Y:S01]  /*6d60*/  MUFU.EX2 R36, R36 ;  /* 0x0000002400247308 */ /* 0x000fe20000000800 */
[----:B------:R-:W-:-:S02]  /*6d70*/  FMUL R25, R25, R32 ;  /* 0x0000002019197220 */ /* 0x000fc40000400000 */
[----:B------:R-:W-:-:S04]  /*6d80*/  FFMA.RM R31, R31, R12, 12582913 ;  /* 0x4b4000011f1f7423 */ /* 0x000fc8000000400c */
[----:B------:R-:W-:Y:S01]  /*6d90*/  FADD R27, R31, -12583039 ;  /* 0xcb40007f1f1b7421 */ /* 0x000fe20000000000 */
[----:B------:R-:W0:Y:S03]  /*6da0*/  MUFU.EX2 R70, R70 ;  /* 0x0000004600467308 */ /* 0x000e260000000800 */
[----:B------:R-:W-:-:S04]  /*6db0*/  FFMA R27, R44, 1.4426950216293334961, -R27 ;  /* 0x3fb8aa3b2c1b7823 */ /* 0x000fc8000000081b */
[----:B------:R-:W-:Y:S01]  /*6dc0*/  FFMA R44, R44, 1.925963033500011079e-08, R27 ;  /* 0x32a570602c2c7823 */ /* 0x000fe2000000001b */
[----:B------:R-:W-:-:S04]  /*6dd0*/  FFMA.SAT R27, R30, R11, 0.5 ;  /* 0x3f0000001e1b7423 */ /* 0x000fc8000000200b */
[----:B------:R-:W-:-:S04]  /*6de0*/  FFMA.RM R32, R27, R12, 12582913 ;  /* 0x4b4000011b207423 */ /* 0x000fc8000000400c */
[----:B------:R-:W-:Y:S01]  /*6df0*/  FADD R27, R32, -12583039 ;  /* 0xcb40007f201b7421 */ /* 0x000fe20000000000 */
[----:B0-----:R-:W-:-:S03]  /*6e00*/  FMUL R29, R29, R70 ;  /* 0x000000461d1d7220 */ /* 0x001fc60000400000 */
[----:B------:R-:W-:-:S04]  /*6e10*/  FFMA R27, R30, 1.4426950216293334961, -R27 ;  /* 0x3fb8aa3b1e1b7823 */ /* 0x000fc8000000081b */
[----:B------:R-:W-:Y:S01]  /*6e20*/  FFMA R39, R30, 1.925963033500011079e-08, R27 ;  /* 0x32a570601e277823 */ /* 0x000fe2000000001b */
[----:B------:R-:W-:Y:S01]  /*6e30*/  FFMA.SAT R27, R28, R11, 0.5 ;  /* 0x3f0000001c1b7423 */ /* 0x000fe2000000200b */
[----:B------:R-:W-:Y:S01]  /*6e40*/  SHF.L.U32 R30, R31, 0x17, RZ ;  /* 0x000000171f1e7819 */ /* 0x000fe200000006ff */
[----:B------:R-:W-:Y:S02]  /*6e50*/  IMAD.SHL.U32 R31, R32, 0x800000, RZ ;  /* 0x00800000201f7824 */ /* 0x000fe400078e00ff */
[-C--:B------:R-:W-:Y:S01]  /*6e60*/  FFMA.RM R11, R27, R12.reuse, 12582913 ;  /* 0x4b4000011b0b7423 */ /* 0x080fe2000000400c */
[----:B------:R-:W-:Y:S02]  /*6e70*/  FFMA.RM R12, R33, R12, 12582913 ;  /* 0x4b400001210c7423 */ /* 0x000fe4000000400c */
[----:B------:R-:W0:Y:S01]  /*6e80*/  MUFU.EX2 R33, R44 ;  /* 0x0000002c00217308 */ /* 0x000e220000000800 */
[C---:B------:R-:W-:Y:S01]  /*6e90*/  FADD R27, R11.reuse, -12583039 ;  /* 0xcb40007f0b1b7421 */ /* 0x040fe20000000000 */
[----:B------:R-:W-:-:S03]  /*6ea0*/  SHF.L.U32 R11, R11, 0x17, RZ ;  /* 0x000000170b0b7819 */ /* 0x000fc600000006ff */
[----:B------:R-:W-:-:S04]  /*6eb0*/  FFMA R27, R28, 1.4426950216293334961, -R27 ;  /* 0x3fb8aa3b1c1b7823 */ /* 0x000fc8000000081b */
[----:B------:R-:W-:Y:S01]  /*6ec0*/  FFMA R37, R28, 1.925963033500011079e-08, R27 ;  /* 0x32a570601c257823 */ /* 0x000fe2000000001b */
[C---:B------:R-:W-:Y:S01]  /*6ed0*/  FADD R27, R12.reuse, -12583039 ;  /* 0xcb40007f0c1b7421 */ /* 0x040fe20000000000 */
[----:B------:R-:W-:Y:S01]  /*6ee0*/  FMUL R28, R15, R36 ;  /* 0x000000240f1c7220 */ /* 0x000fe20000400000 */
[----:B------:R-:W-:Y:S01]  /*6ef0*/  IMAD.SHL.U32 R12, R12, 0x800000, RZ ;  /* 0x008000000c0c7824 */ /* 0x000fe200078e00ff */
        /* <DEDUP_REMOVED lines=47> */
.L_x_11212:
        /* <DEDUP_REMOVED lines=11> */
[----:B0-----:R-:W-:Y:S05]  /*72a0*/  CALL.REL.NOINC `($__internal_172_$__cuda_sm3x_div_rn_noftz_f32_slowpath) ;  /* 0x0000003000707944 */ /* 0x001fea0003c00000 */
[----:B------:R-:W-:-:S07]  /*72b0*/  MOV R15, R6 ;  /* 0x00000006000f7202 */ /* 0x000fce0000000f00 */
.L_x_11145:
[----:B------:R-:W-:Y:S05]  /*72c0*/  BSYNC.RECONVERGENT B3 ;  /* 0x0000000000037941 */ /* 0x000fea0003800200 */
.L_x_11144:
        /* <DEDUP_REMOVED lines=11> */
[----:B0-----:R-:W-:Y:S05]  /*7380*/  CALL.REL.NOINC `($__internal_172_$__cuda_sm3x_div_rn_noftz_f32_slowpath) ;  /* 0x0000003000387944 */ /* 0x001fea0003c00000 */
[----:B------:R-:W-:-:S07]  /*7390*/  MOV R14, R6 ;  /* 0x00000006000e7202 */ /* 0x000fce0000000f00 */
.L_x_11147:
[----:B------:R-:W-:Y:S05]  /*73a0*/  BSYNC.RECONVERGENT B3 ;  /* 0x0000000000037941 */ /* 0x000fea0003800200 */
.L_x_11146:
        /* <DEDUP_REMOVED lines=13> */
.L_x_11149:
[----:B------:R-:W-:Y:S05]  /*7480*/  BSYNC.RECONVERGENT B3 ;  /* 0x0000000000037941 */ /* 0x000fea0003800200 */
.L_x_11148:
        /* <DEDUP_REMOVED lines=13> */
.L_x_11151:
[----:B------:R-:W-:Y:S05]  /*7560*/  BSYNC.RECONVERGENT B3 ;  /* 0x0000000000037941 */ /* 0x000fea0003800200 */
.L_x_11150:
        /* <DEDUP_REMOVED lines=13> */
.L_x_11153:
[----:B------:R-:W-:Y:S05]  /*7640*/  BSYNC.RECONVERGENT B3 ;  /* 0x0000000000037941 */ /* 0x000fea0003800200 */
.L_x_11152:
        /* <DEDUP_REMOVED lines=13> */
.L_x_11155:
[----:B------:R-:W-:Y:S05]  /*7720*/  BSYNC.RECONVERGENT B3 ;  /* 0x0000000000037941 */ /* 0x000fea0003800200 */
.L_x_11154:
        /* <DEDUP_REMOVED lines=13> */
.L_x_11157:
[----:B------:R-:W-:Y:S05]  /*7800*/  BSYNC.RECONVERGENT B3 ;  /* 0x0000000000037941 */ /* 0x000fea0003800200 */
.L_x_11156:
        /* <DEDUP_REMOVED lines=13> */
.L_x_11159:
[----:B------:R-:W-:Y:S05]  /*78e0*/  BSYNC.RECONVERGENT B3 ;  /* 0x0000000000037941 */ /* 0x000fea0003800200 */
.L_x_11158:
        /* <DEDUP_REMOVED lines=13> */
.L_x_11161:
[----:B------:R-:W-:Y:S05]  /*79c0*/  BSYNC.RECONVERGENT B3 ;  /* 0x0000000000037941 */ /* 0x000fea0003800200 */
.L_x_11160:
        /* <DEDUP_REMOVED lines=13> */
.L_x_11163:
[----:B------:R-:W-:Y:S05]  /*7aa0*/  BSYNC.RECONVERGENT B3 ;  /* 0x0000000000037941 */ /* 0x000fea0003800200 */
.L_x_11162:
        /* <DEDUP_REMOVED lines=13> */
.L_x_11165:
[----:B------:R-:W-:Y:S05]  /*7b80*/  BSYNC.RECONVERGENT B3 ;  /* 0x0000000000037941 */ /* 0x000fea0003800200 */
.L_x_11164:
        /* <DEDUP_REMOVED lines=13> */
.L_x_11167:
[----:B------:R-:W-:Y:S05]  /*7c60*/  BSYNC.RECONVERGENT B3 ;  /* 0x0000000000037941 */ /* 0x000fea0003800200 */
.L_x_11166:
        /* <DEDUP_REMOVED lines=13> */
.L_x_11169:
[----:B------:R-:W-:Y:S05]  /*7d40*/  BSYNC.RECONVERGENT B3 ;  /* 0x0000000000037941 */ /* 0x000fea0003800200 */
.L_x_11168:
        /* <DEDUP_REMOVED lines=13> */
.L_x_11171:
[----:B------:R-:W-:Y:S05]  /*7e20*/  BSYNC.RECONVERGENT B3 ;  /* 0x0000000000037941 */ /* 0x000fea0003800200 */
.L_x_11170:
        /* <DEDUP_REMOVED lines=13> */
.L_x_11173:
[----:B------:R-:W-:Y:S05]  /*7f00*/  BSYNC.RECONVERGENT B3 ;  /* 0x0000000000037941 */ /* 0x000fea0003800200 */
.L_x_11172:
        /* <DEDUP_REMOVED lines=13> */
.L_x_11175:
[----:B------:R-:W-:Y:S05]  /*7fe0*/  BSYNC.RECONVERGENT B3 ;  /* 0x0000000000037941 */ /* 0x000fea0003800200 */
.L_x_11174:
        /* <DEDUP_REMOVED lines=11> */
[----:B0-----:R-:W-:Y:S05]  /*80a0*/  CALL.REL.NOINC `($__internal_172_$__cuda_sm3x_div_rn_noftz_f32_slowpath) ;  /* 0x0000002000f07944 */ /* 0x001fea0003c00000 */
[----:B------:R-:W-:-:S07]  /*80b0*/  IMAD.MOV.U32 R21, RZ, RZ, R6 ;  /* 0x000000ffff157224 */ /* 0x000fce00078e0006 */
.L_x_11177:
[----:B------:R-:W-:Y:S05]  /*80c0*/  BSYNC.RECONVERGENT B3 ;  /* 0x0000000000037941 */ /* 0x000fea0003800200 */
.L_x_11176:
        /* <DEDUP_REMOVED lines=12> */
[----:B------:R-:W-:-:S07]  /*8190*/  MOV R22, R6 ;  /* 0x0000000600167202 */ /* 0x000fce0000000f00 */
.L_x_11179:
[----:B------:R-:W-:Y:S05]  /*81a0*/  BSYNC.RECONVERGENT B3 ;  /* 0x0000000000037941 */ /* 0x000fea0003800200 */
.L_x_11178:
        /* <DEDUP_REMOVED lines=13> */
.L_x_11181:
[----:B------:R-:W-:Y:S05]  /*8280*/  BSYNC.RECONVERGENT B3 ;  /* 0x0000000000037941 */ /* 0x000fea0003800200 */
.L_x_11180:
        /* <DEDUP_REMOVED lines=13> */
.L_x_11183:
[----:B------:R-:W-:Y:S05]  /*8360*/  BSYNC.RECONVERGENT B3 ;  /* 0x0000000000037941 */ /* 0x000fea0003800200 */
.L_x_11182:
        /* <DEDUP_REMOVED lines=13> */
.L_x_11185:
[----:B------:R-:W-:Y:S05]  /*8440*/  BSYNC.RECONVERGENT B3 ;  /* 0x0000000000037941 */ /* 0x000fea0003800200 */
.L_x_11184:
        /* <DEDUP_REMOVED lines=13> */
.L_x_11187:
[----:B------:R-:W-:Y:S05]  /*8520*/  BSYNC.RECONVERGENT B3 ;  /* 0x0000000000037941 */ /* 0x000fea0003800200 */
.L_x_11186:
        /* <DEDUP_REMOVED lines=13> */
.L_x_11189:
[----:B------:R-:W-:Y:S05]  /*8600*/  BSYNC.RECONVERGENT B3 ;  /* 0x0000000000037941 */ /* 0x000fea0003800200 */
.L_x_11188:
        /* <DEDUP_REMOVED lines=13> */
.L_x_11191:
[----:B------:R-:W-:Y:S05]  /*86e0*/  BSYNC.RECONVERGENT B3 ;  /* 0x0000000000037941 */ /* 0x000fea0003800200 */
.L_x_11190:
        /* <DEDUP_REMOVED lines=13> */
.L_x_11193:
[----:B------:R-:W-:Y:S05]  /*87c0*/  BSYNC.RECONVERGENT B3 ;  /* 0x0000000000037941 */ /* 0x000fea0003800200 */
.L_x_11192:
        /* <DEDUP_REMOVED lines=13> */
.L_x_11195:
[----:B------:R-:W-:Y:S05]  /*88a0*/  BSYNC.RECONVERGENT B3 ;  /* 0x0000000000037941 */ /* 0x000fea0003800200 */
.L_x_11194:
        /* <DEDUP_REMOVED lines=13> */
.L_x_11197:
[----:B------:R-:W-:Y:S05]  /*8980*/  BSYNC.RECONVERGENT B3 ;  /* 0x0000000000037941 */ /* 0x000fea0003800200 */
.L_x_11196:
        /* <DEDUP_REMOVED lines=13> */
.L_x_11199:
[----:B------:R-:W-:Y:S05]  /*8a60*/  BSYNC.RECONVERGENT B3 ;  /* 0x0000000000037941 */ /* 0x000fea0003800200 */
.L_x_11198:
        /* <DEDUP_REMOVED lines=68> */
.L_x_11142:
[----:B------:R-:W-:Y:S05]  /*8eb0*/  EXIT ;  /* 0x000000000000794d */ /* 0x000fea0003800000 */
.L_x_11143:
[----:B------:R-:W-:Y:S01]  /*8ec0*/  HFMA2 R12, -RZ, RZ, 0, 9.5367431640625e-07 ;  /* 0x00000010ff0c7431 */ /* 0x000fe200000001ff */
[----:B------:R-:W-:Y:S01]  /*8ed0*/  BSSY B1, `(.L_x_11201) ;  /* 0x0000006000017945 */ /* 0x000fe20003800000 */
[----:B------:R-:W-:Y:S01]  /*8ee0*/  IMAD.MOV.U32 R11, RZ, RZ, 0x1f ;  /* 0x0000001fff0b7424 */ /* 0x000fe200078e00ff */
[----:B------:R-:W-:-:S07]  /*8ef0*/  MOV R15, 0xffffffff ;  /* 0xffffffff000f7802 */ /* 0x000fce0000000f00 */
[----:B------:R-:W-:Y:S05]  /*8f00*/  WARPSYNC.COLLECTIVE R15, `(.L_x_11202) ;  /* 0x000000000f087348 */ /* 0x000fea0003c00000 */
[----:B------:R0:W1:Y:S02]  /*8f10*/  SHFL.BFLY P6, R14, R13, R12, R11 ;  /* 0x0c00000c0d0e7389 */ /* 0x00006400000c000b */
[----:B01----:R-:W-:Y:S05]  /*8f20*/  ENDCOLLECTIVE ;  /* 0x000000000000791b */ /* 0x003fea0003800000 */
.L_x_11202:
[----:B------:R-:W-:Y:S05]  /*8f30*/  BSYNC B1 ;  /* 0x0000000000017941 */ /* 0x000fea0003800000 */
.L_x_11201:
[----:B------:R-:W-:Y:S01]  /*8f40*/  HFMA2 R12, -RZ, RZ, 0, 4.76837158203125e-07 ;  /* 0x00000008ff0c7431 */ /* 0x000fe200000001ff */
[----:B------:R-:W-:Y:S01]  /*8f50*/  FMNMX R13, R13, R14, !PT ;  /* 0x0000000e0d0d7209 */ /* 0x000fe20007800000 */
[----:B------:R-:W-:Y:S01]  /*8f60*/  IMAD.MOV.U32 R11, RZ, RZ, 0x1f ;  /* 0x0000001fff0b7424 */ /* 0x000fe200078e00ff */
[----:B------:R-:W-:-:S07]  /*8f70*/  MOV R15, 0xffffffff ;  /* 0xffffffff000f7802 */ /* 0x000fce0000000f00 */
[----:B------:R-:W-:Y:S05]  /*8f80*/  WARPSYNC.COLLECTIVE R15, `(.L_x_11203) ;  /* 0x000000000f087348 */ /* 0x000fea0003c00000 */
[----:B------:R0:W1:Y:S02]  /*8f90*/  SHFL.BFLY P6, R14, R13, R12, R11 ;  /* 0x0c00000c0d0e7389 */ /* 0x00006400000c000b */
[----:B01----:R-:W-:Y:S05]  /*8fa0*/  ENDCOLLECTIVE ;  /* 0x000000000000791b */ /* 0x003fea0003800000 */
.L_x_11203:
[----:B------:R-:W-:Y:S01]  /*8fb0*/  IMAD.MOV.U32 R12, RZ, RZ, 0x4 ;  /* 0x00000004ff0c7424 */ /* 0x000fe200078e00ff */
[----:B------:R-:W-:-:S04]  /*8fc0*/  FMNMX R0, R13, R14, !PT ;  /* 0x0000000e0d007209 */ /* 0x000fc80007800000 */
[----:B------:R-:W-:-:S07]  /*8fd0*/  MOV R13, R0 ;  /* 0x00000000000d7202 */ /* 0x000fce0000000f00 */
[----:B------:R-:W-:Y:S05]  /*8fe0*/  WARPSYNC.COLLECTIVE R15, `(.L_x_11204) ;  /* 0x000000000f087348 */ /* 0x000fea0003c00000 */
[----:B------:R0:W1:Y:S02]  /*8ff0*/  SHFL.BFLY P6, R14, R13, R12, R11 ;  /* 0x0c00000c0d0e7389 */ /* 0x00006400000c000b */
[----:B01----:R-:W-:Y:S05]  /*9000*/  ENDCOLLECTIVE ;  /* 0x000000000000791b */ /* 0x003fea0003800000 */
.L_x_11204:
[----:B------:R-:W-:Y:S01]  /*9010*/  HFMA2 R12, -RZ, RZ, 0, 1.1920928955078125e-07 ;  /* 0x00000002ff0c7431 */ /* 0x000fe200000001ff */
[----:B------:R-:W-:-:S04]  /*9020*/  FMNMX R2, R0, R14, !PT ;  /* 0x0000000e00027209 */ /* 0x000fc80007800000 */
[----:B------:R-:W-:-:S07]  /*9030*/  MOV R13, R2 ;  /* 0x00000002000d7202 */ /* 0x000fce0000000f00 */
[----:B------:R-:W-:Y:S05]  /*9040*/  WARPSYNC.COLLECTIVE R15, `(.L_x_11205) ;  /* 0x000000000f087348 */ /* 0x000fea0003c00000 */
[----:B------:R0:W1:Y:S02]  /*9050*/  SHFL.BFLY P6, R14, R13, R12, R11 ;  /* 0x0c00000c0d0e7389 */ /* 0x00006400000c000b */
[----:B01----:R-:W-:Y:S05]  /*9060*/  ENDCOLLECTIVE ;  /* 0x000000000000791b */ /* 0x003fea0003800000 */
.L_x_11205:
[----:B------:R-:W-:Y:S02]  /*9070*/  MOV R12, 0x1 ;  /* 0x00000001000c7802 */ /* 0x000fe40000000f00 */
[----:B------:R-:W-:-:S05]  /*9080*/  FMNMX R3, R2, R14, !PT ;  /* 0x0000000e02037209 */ /* 0x000fca0007800000 */
[----:B------:R-:W-:-:S07]  /*9090*/  IMAD.MOV.U32 R13, RZ, RZ, R3 ;  /* 0x000000ffff0d7224 */ /* 0x000fce00078e0003 */
[----:B------:R-:W-:Y:S05]  /*90a0*/  WARPSYNC.COLLECTIVE R15, `(.L_x_11206) ;  /* 0x000000000f087348 */ /* 0x000fea0003c00000 */
[----:B------:R0:W1:Y:S02]  /*90b0*/  SHFL.BFLY P6, R14, R13, R12, R11 ;  /* 0x0c00000c0d0e7389 */ /* 0x00006400000c000b */
[----:B01----:R-:W-:Y:S05]  /*90c0*/  ENDCOLLECTIVE ;  /* 0x000000000000791b */ /* 0x003fea0003800000 */
.L_x_11206:
        /* <DEDUP_REMOVED lines=35> */
[-C--:B------:R-:W-:Y:S02]  /*9300*/  FFMA.SAT R9, R10, R15.reuse, 0.5 ;  /* 0x3f0000000a097423 */ /* 0x080fe4000000200f */
[C---:B------:R-:W-:Y:S02]  /*9310*/  FFMA R17, R0.reuse, 1.4426950216293334961, -R17 ;  /* 0x3fb8aa3b00117823 */ /* 0x040fe40000000811 */
[----:B------:R-:W-:Y:S02]  /*9320*/  FFMA.RM R9, R9, R14, 12582913 ;  /* 0x4b40000109097423 */ /* 0x000fe4000000400e */
[----:B------:R-:W-:Y:S02]  /*9330*/  FFMA R17, R0, 1.925963033500011079e-08, R17 ;  /* 0x32a5706000117823 */ /* 0x000fe40000000011 */
[C---:B------:R-:W-:Y:S01]  /*9340*/  FADD R19, R9.reuse, -12583039 ;  /* 0xcb40007f09137421 */ /* 0x040fe20000000000 */
[----:B------:R-:W-:Y:S01]  /*9350*/  SHF.L.U32 R0, R9, 0x17, RZ ;  /* 0x0000001709007819 */ /* 0x000fe200000006ff */
[----:B------:R-:W-:-:S02]  /*9360*/  FFMA.SAT R9, R2, R15, 0.5 ;  /* 0x3f00000002097423 */ /* 0x000fc4000000200f */
        /* <DEDUP_REMOVED lines=197> */
[----:B------:R-:W-:Y:S01]  /*9fc0*/  SHF.L.U32 R30, R33, 0x17, RZ ;  /* 0x00000017211e7819 */ /* 0x000fe200000006ff */
[----:B------:R-:W-:Y:S02]  /*9fd0*/  FFMA R15, R12, 1.4426950216293334961, -R15 ;  /* 0x3fb8aa3b0c0f7823 */ /* 0x000fe4000000080f */
[----:B------:R-:W-:Y:S02]  /*9fe0*/  FFMA R37, R44, 1.4426950216293334961, -R37 ;  /* 0x3fb8aa3b2c257823 */ /* 0x000fe40000000825 */
[----:B------:R-:W-:Y:S02]  /*9ff0*/  FFMA R15, R12, 1.925963033500011079e-08, R15 ;  /* 0x32a570600c0f7823 */ /* 0x000fe4000000000f */
[----:B------:R-:W-:Y:S02]  /*a000*/  FFMA R37, R44, 1.925963033500011079e-08, R37 ;  /* 0x32a570602c257823 */ /* 0x000fe40000000025 */
[----:B------:R1:W2:Y:S01]  /*a010*/  MUFU.EX2 R12, R15 ;  /* 0x0000000f000c7308 */ /* 0x0002a20000000800 */
[----:B0-----:R-:W-:-:S07]  /*a020*/  FMUL R31, R31, R32 ;  /* 0x000000201f1f7220 */ /* 0x001fce0000400000 */
[----:B------:R-:W0:Y:S01]  /*a030*/  MUFU.EX2 R37, R37 ;  /* 0x0000002500257308 */ /* 0x000e220000000800 */
[----:B-1----:R-:W-:Y:S01]  /*a040*/  MOV R15, 0xffffffff ;  /* 0xffffffff000f7802 */ /* 0x002fe20000000f00 */
[----:B--2---:R-:W-:Y:S01]  /*a050*/  FMUL R32, R11, R12 ;  /* 0x0000000c0b207220 */ /* 0x004fe20000400000 */
[C---:B------:R-:W-:Y:S01]  /*a060*/  FADD R12, R14.reuse, -12583039 ;  /* 0xcb40007f0e0c7421 */ /* 0x040fe20000000000 */
[----:B------:R-:W-:Y:S01]  /*a070*/  FADD R11, RZ, R6 ;  /* 0x00000006ff0b7221 */ /* 0x000fe20000000000 */
[----:B------:R-:W-:Y:S02]  /*a080*/  SHF.L.U32 R14, R14, 0x17, RZ ;  /* 0x000000170e0e7819 */ /* 0x000fe400000006ff */
[----:B------:R-:W-:Y:S01]  /*a090*/  FFMA R12, R13, 1.4426950216293334961, -R12 ;  /* 0x3fb8aa3b0d0c7823 */ /* 0x000fe2000000080c */
[----:B------:R-:W-:Y:S01]  /*a0a0*/  FADD R11, R11, R0 ;  /* 0x000000000b0b7221 */ /* 0x000fe20000000000 */
[----:B0-----:R-:W-:Y:S02]  /*a0b0*/  FMUL R30, R30, R37 ;  /* 0x000000251e1e7220 */ /* 0x001fe40000400000 */
        /* <DEDUP_REMOVED lines=34> */
.L_x_11207:
[----:B------:R-:W-:Y:S02]  /*a2e0*/  IMAD.MOV.U32 R12, RZ, RZ, 0x8 ;  /* 0x00000008ff0c7424 */ /* 0x000fe400078e00ff */
[----:B------:R-:W-:-:S05]  /*a2f0*/  FADD R36, R13, R14 ;  /* 0x0000000e0d247221 */ /* 0x000fca0000000000 */
[----:B------:R-:W-:-:S07]  /*a300*/  MOV R13, R36 ;  /* 0x00000024000d7202 */ /* 0x000fce0000000f00 */
[----:B------:R-:W-:Y:S05]  /*a310*/  WARPSYNC.COLLECTIVE R15, `(.L_x_11208) ;  /* 0x000000000f087348 */ /* 0x000fea0003c00000 */
[----:B------:R0:W1:Y:S02]  /*a320*/  SHFL.BFLY P6, R14, R13, R12, R11 ;  /* 0x0c00000c0d0e7389 */ /* 0x00006400000c000b */
[----:B01----:R-:W-:Y:S05]  /*a330*/  ENDCOLLECTIVE ;  /* 0x000000000000791b */ /* 0x003fea0003800000 */
.L_x_11208:
[----:B------:R-:W-:Y:S02]  /*a340*/  HFMA2 R12, -RZ, RZ, 0, 2.384185791015625e-07 ;  /* 0x00000004ff0c7431 */ /* 0x000fe400000001ff */
[----:B------:R-:W-:-:S05]  /*a350*/  FADD R37, R36, R14 ;  /* 0x0000000e24257221 */ /* 0x000fca0000000000 */
[----:B------:R-:W-:-:S07]  /*a360*/  MOV R13, R37 ;  /* 0x00000025000d7202 */ /* 0x000fce0000000f00 */
[----:B------:R-:W-:Y:S05]  /*a370*/  WARPSYNC.COLLECTIVE R15, `(.L_x_11209) ;  /* 0x000000000f087348 */ /* 0x000fea0003c00000 */
[----:B------:R0:W1:Y:S02]  /*a380*/  SHFL.BFLY P6, R14, R13, R12, R11 ;  /* 0x0c00000c0d0e7389 */ /* 0x00006400000c000b */
[----:B01----:R-:W-:Y:S05]  /*a390*/  ENDCOLLECTIVE ;  /* 0x000000000000791b */ /* 0x003fea0003800000 */
.L_x_11209:
[----:B------:R-:W-:Y:S01]  /*a3a0*/  MOV R12, 0x2 ;  /* 0x00000002000c7802 */ /* 0x000fe20000000f00 */
[----:B------:R-:W-:-:S04]  /*a3b0*/  FADD R38, R37, R14 ;  /* 0x0000000e25267221 */ /* 0x000fc80000000000 */
[----:B------:R-:W-:-:S07]  /*a3c0*/  IMAD.MOV.U32 R13, RZ, RZ, R38 ;  /* 0x000000ffff0d7224 */ /* 0x000fce00078e0026 */
[----:B------:R-:W-:Y:S05]  /*a3d0*/  WARPSYNC.COLLECTIVE R15, `(.L_x_11210) ;  /* 0x000000000f087348 */ /* 0x000fea0003c00000 */
[----:B------:R0:W1:Y:S02]  /*a3e0*/  SHFL.BFLY P6, R14, R13, R12, R11 ;  /* 0x0c00000c0d0e7389 */ /* 0x00006400000c000b */
[----:B01----:R-:W-:Y:S05]  /*a3f0*/  ENDCOLLECTIVE ;  /* 0x000000000000791b */ /* 0x003fea0003800000 */
.L_x_11210:
[----:B------:R-:W-:Y:S02]  /*a400*/  IMAD.MOV.U32 R12, RZ, RZ, 0x1 ;  /* 0x00000001ff0c7424 */ /* 0x000fe400078e00ff */
[----:B------:R-:W-:-:S05]  /*a410*/  FADD R39, R38, R14 ;  /* 0x0000000e26277221 */ /* 0x000fca0000000000 */
[----:B------:R-:W-:-:S07]  /*a420*/  MOV R13, R39 ;  /* 0x00000027000d7202 */ /* 0x000fce0000000f00 */
[----:B------:R-:W-:Y:S05]  /*a430*/  WARPSYNC.COLLECTIVE R15, `(.L_x_11211) ;  /* 0x000000000f087348 */ /* 0x000fea0003c00000 */
[----:B------:R0:W1:Y:S02]  /*a440*/  SHFL.BFLY P6, R14, R13, R12, R11 ;  /* 0x0c00000c0d0e7389 */ /* 0x00006400000c000b */
[----:B01----:R-:W-:Y:S05]  /*a450*/  ENDCOLLECTIVE ;  /* 0x000000000000791b */ /* 0x003fea0003800000 */
.L_x_11211:
[----:B------:R-:W-:Y:S05]  /*a460*/  BRA `(.L_x_11212) ;  /* 0xffffffcc00607947 */ /* 0x000fea000383ffff */
        .weak           $__internal_172_$__cuda_sm3x_div_rn_noftz_f32_slowpath
        .type           $__internal_172_$__cuda_sm3x_div_rn_noftz_f32_slowpath,@function
        .size           $__internal_172_$__cuda_sm3x_div_rn_noftz_f32_slowpath,(.L_x_37549 - $__internal_172_$__cuda_sm3x_div_rn_noftz_f32_slowpath)
$__internal_172_$__cuda_sm3x_div_rn_noftz_f32_slowpath:
        /* <DEDUP_REMOVED lines=35> */
.L_x_11214:
        /* <DEDUP_REMOVED lines=51> */
.L_x_11221:
[----:B------:R-:W-:-:S04]  /*a9d0*/  LOP3.LUT R6, R6, 0x80000000, RZ, 0xc0, !PT ;  /* 0x8000000006067812 */ /* 0x000fc800078ec0ff */
[----:B------:R-:W-:Y:S01]  /*a9e0*/  LOP3.LUT R6, R6, 0x7f800000, RZ, 0xfc, !PT ;  /* 0x7f80000006067812 */ /* 0x000fe200078efcff */
[----:B------:R-:W-:Y:S06]  /*a9f0*/  BRA `(.L_x_11222) ;  /* 0x0000000000047947 */ /* 0x000fec0003800000 */
.L_x_11220:
[----:B------:R-:W-:-:S07]  /*aa00*/  LEA R6, R36, R6, 0x17 ;  /* 0x0000000624067211 */ /* 0x000fce00078eb8ff */
.L_x_11222:
[----:B------:R-:W-:Y:S05]  /*aa10*/  BSYNC.RECONVERGENT B2 ;  /* 0x0000000000027941 */ /* 0x000fea0003800200 */
.L_x_11219:
[----:B------:R-:W-:Y:S05]  /*aa20*/  BRA `(.L_x_11223) ;  /* 0x0000000000207947 */ /* 0x000fea0003800000 */
.L_x_11218:
[----:B------:R-:W-:-:S04]  /*aa30*/  LOP3.LUT R6, R37, 0x80000000, R6, 0x48, !PT ;  /* 0x8000000025067812 */ /* 0x000fc800078e4806 */
[----:B------:R-:W-:Y:S01]  /*aa40*/  LOP3.LUT R6, R6, 0x7f800000, RZ, 0xfc, !PT ;  /* 0x7f80000006067812 */ /* 0x000fe200078efcff */
[----:B------:R-:W-:Y:S06]  /*aa50*/  BRA `(.L_x_11223) ;  /* 0x0000000000147947 */ /* 0x000fec0003800000 */
.L_x_11217:
[----:B------:R-:W-:Y:S01]  /*aa60*/  LOP3.LUT R6, R37, 0x80000000, R6, 0x48, !PT ;  /* 0x8000000025067812 */ /* 0x000fe200078e4806 */
[----:B------:R-:W-:Y:S06]  /*aa70*/  BRA `(.L_x_11223) ;  /* 0x00000000000c7947 */ /* 0x000fec0003800000 */
.L_x_11216:
[----:B------:R-:W0:Y:S01]  /*aa80*/  MUFU.RSQ R6, -QNAN ;  /* 0xffc0000000067908 */ /* 0x000e220000001400 */
[----:B------:R-:W-:Y:S05]  /*aa90*/  BRA `(.L_x_11223) ;  /* 0x0000000000047947 */ /* 0x000fea0003800000 */
.L_x_11215:
[----:B------:R-:W-:-:S07]  /*aaa0*/  FADD.FTZ R6, R6, R11 ;  /* 0x0000000b06067221 */ /* 0x000fce0000010000 */
.L_x_11223:
[----:B------:R-:W-:Y:S05]  /*aab0*/  BSYNC.RECONVERGENT B1 ;  /* 0x0000000000017941 */ /* 0x000fea0003800200 */
.L_x_11213:
[----:B------:R-:W-:-:S04]  /*aac0*/  HFMA2 R13, -RZ, RZ, 0, 0 ;  /* 0x00000000ff0d7431 */ /* 0x000fc800000001ff */
[----:B0-----:R-:W-:Y:S05]  /*aad0*/  RET.REL.NODEC R12 `(_Z15SoftmaxWarpImplI22BroadcastScaleMaskLoadIffbLm3EiE11DirectStoreIffEfLi1ELi28ELi32ELi1ELb0EL9Algorithm0EEvT_T0_ll) ;  /* 0xffffff540c487950 */ /* 0x001fea0003c3ffff */
.L_x_11224:
        /* <DEDUP_REMOVED lines=10> */
.L_x_37549:


//--------------------- .text._Z15SoftmaxWarpImplI22BroadcastScaleMaskLoadIffbLm3EiE11DirectStoreIffEfLi1ELi27ELi32ELi1ELb1EL9Algorithm0EEvT_T0_ll --------------------------
	.section	.text._Z15SoftmaxWarpImplI22BroadcastScaleMaskLoadIffbLm3EiE11DirectStoreIffEfLi1ELi27ELi32ELi1ELb1EL9Algorithm0EEvT_T0_ll,"ax",@progbits
	.align	128
        .global         _Z15SoftmaxWarpImplI22BroadcastScaleMaskLoadIffbLm3EiE11DirectStoreIffEfLi1ELi27ELi32ELi1ELb1EL9Algorithm0EEvT_T0_ll
        .type           _Z15SoftmaxWarpImplI22BroadcastScaleMaskLoadIffbLm3EiE11DirectStoreIffEfLi1ELi27ELi32ELi1ELb1EL9Algorithm0EEvT_T0_ll,@function
        .size           _Z15SoftmaxWarpImplI22BroadcastScaleMaskLoadIffbLm3EiE11DirectStoreIffEfLi1ELi27ELi32ELi1ELb1EL9Algorithm0EEvT_T0_ll,(.L_x_37550 - _Z15SoftmaxWarpImplI22BroadcastScaleMaskLoadIffbLm3EiE11DirectStoreIffEfLi1ELi27ELi32ELi1ELb1EL9Algorithm0EEvT_T0_ll)
        .other          _Z15SoftmaxWarpImplI22BroadcastScaleMaskLoadIffbLm3EiE11DirectStoreIffEfLi1ELi27ELi32ELi1ELb1EL9Algorithm0EEvT_T0_ll,@"STO_CUDA_ENTRY STV_DEFAULT"
_Z15SoftmaxWarpImplI22BroadcastScaleMaskLoadIffbLm3EiE11DirectStoreIffEfLi1ELi27ELi32ELi1ELb1EL9Algorithm0EEvT_T0_ll:
.text._Z15SoftmaxWarpImplI22BroadcastScaleMaskLoadIffbLm3EiE11DirectStoreIffEfLi1ELi27ELi32ELi1ELb1EL9Algorithm0EEvT_T0_ll:
        /* <DEDUP_REMOVED lines=29> */
.L_x_11225:
        /* <DEDUP_REMOVED lines=24> */
[----:B------:R-:W-:-:S07]  /*0350*/  VIADD R7, R39, 0x20 ;  /* 0x0000002027077836 */ /* 0x000fce0000000000 */
.L_x_11336:
        /* <DEDUP_REMOVED lines=11> */
[----:B--2---:R-:W-:Y:S05]  /*0410*/  @P0 BRA `(.L_x_11228) ;  /* 0x0000000400500947 */ /* 0x004fea0003800000 */
        /* <DEDUP_REMOVED lines=84> */
.L_x_11228:
[----:B------:R-:W-:Y:S05]  /*0960*/  BSYNC.RECONVERGENT B1 ;  /* 0x0000000000017941 */ /* 0x000fea0003800200 */
.L_x_11227:
        /* <DEDUP_REMOVED lines=86> */
.L_x_11230:
[----:B------:R-:W-:Y:S05]  /*0ed0*/  BSYNC.RECONVERGENT B1 ;  /* 0x0000000000017941 */ /* 0x000fea0003800200 */
.L_x_11229:
        /* <DEDUP_REMOVED lines=103> */
.L_x_11232:
[----:B------:R-:W-:Y:S05]  /*1550*/  BSYNC.RECONVERGENT B1 ;  /* 0x0000000000017941 */ /* 0x000fea0003800200 */
.L_x_11231:
        /* <DEDUP_REMOVED lines=89> */
.L_x_11234:
[----:B------:R-:W-:Y:S05]  /*1af0*/  BSYNC.RECONVERGENT B1 ;  /* 0x0000000000017941 */ /* 0x000fea0003800200 */
.L_x_11233:
        /* <DEDUP_REMOVED lines=69> */
[----:B------:R-:W-:-:S02]  /*1f50*/  ISETP.NE.AND.EX P2, PT, R17, RZ, PT, P2 ;  /* 0x000000ff1100720c */ /* 0x000fc40003f45320 */
[----:B------:R-:W-:Y:S01]  /*1f60*/  SEL R6, R8, RZ, P3 ;  /* 0x000000ff08067207 */ /* 0x000fe20001800000 */
[----:B------:R-:W-:Y:S01]  /*1f70*/  IMAD R5, R21, R5, R10 ;  /* 0x0000000515057224 */ /* 0x000fe200078e020a */
        /* <DEDUP_REMOVED lines=17> */
.L_x_11236:
[----:B------:R-:W-:Y:S05]  /*2090*/  BSYNC.RECONVERGENT B1 ;  /* 0x0000000000017941 */ /* 0x000fea0003800200 */
.L_x_11235:
        /* <DEDUP_REMOVED lines=47> */
[----:B------:R-:W-:Y:S02]  /*2390*/  IMAD.HI.U32 R0, R11, R5, R10 ;  /* 0x000000050b007227 */ /* 0x000fe400078e000a */
[----:B------:R-:W0:Y:S01]  /*23a0*/  LDC.64 R10, c[0x0][0x3a0] ;  /* 0x0000e800ff0a7b82 */ /* 0x000e220000000a00 */
        /* <DEDUP_REMOVED lines=22> */
[----:B0-----:R-:W-:-:S02]  /*2510*/  ISETP.NE.U32.AND P1, PT, R10, 0x1, PT ;  /* 0x000000010a00780c */ /* 0x001fc40003f25070 */
[----:B------:R-:W-:Y:S02]  /*2520*/  SEL R0, R0, RZ, P2 ;  /* 0x000000ff00007207 */ /* 0x000fe40001000000 */
[----:B------:R-:W-:Y:S01]  /*2530*/  ISETP.NE.AND.EX P1, PT, R11, RZ, PT, P1 ;  /* 0x000000ff0b00720c */ /* 0x000fe20003f25310 */
[----:B------:R-:W-:Y:S01]  /*2540*/  IMAD R11, R6, UR44, RZ ;  /* 0x0000002c060b7c24 */ /* 0x000fe2000f8e02ff */
        /* <DEDUP_REMOVED lines=14> */
.L_x_11238:
[----:B------:R-:W-:Y:S05]  /*2630*/  BSYNC.RECONVERGENT B1 ;  /* 0x0000000000017941 */ /* 0x000fea0003800200 */
.L_x_11237:
        /* <DEDUP_REMOVED lines=68> */
[----:B------:R-:W-:-:S03]  /*2a80*/  IMAD.MOV R5, RZ, RZ, -R0 ;  /* 0x000000ffff057224 */ /* 0x000fc600078e0a00 */
[----:B------:R-:W-:Y:S01]  /*2a90*/  ISETP.NE.AND.EX P2, PT, R15, RZ, PT, P1 ;  /* 0x000000ff0f00720c */ /* 0x000fe20003f45310 */
[----:B------:R-:W-:Y:S01]  /*2aa0*/  IMAD R5, R19, R5, R12 ;  /* 0x0000000513057224 */ /* 0x000fe200078e020c */
[----:B0-----:R-:W-:Y:S02]  /*2ab0*/  ISETP.NE.U32.AND P1, PT, R8, 0x1, PT ;  /* 0x000000010800780c */ /* 0x001fe40003f25070 */
        /* <DEDUP_REMOVED lines=18> */
.L_x_11240:
[----:B------:R-:W-:Y:S05]  /*2be0*/  BSYNC.RECONVERGENT B1 ;  /* 0x0000000000017941 */ /* 0x000fea0003800200 */
.L_x_11239:
        /* <DEDUP_REMOVED lines=18> */
[----:B------:R-:W1:Y:S08]  /*2d10*/  I2F.RP R18, R16 ;  /* 0x0000001000127306 */ /* 0x000e700000209400 */
[----:B---3--:R-:W3:Y:S08]  /*2d20*/  MUFU.RCP R0, R0 ;  /* 0x0000000000007308 */ /* 0x008ef00000001000 */
[----:B-1----:R-:W-:Y:S01]  /*2d30*/  MUFU.RCP R18, R18 ;  /* 0x0000001200127308 */ /* 0x002fe20000001000 */
[----:B---3--:R-:W-:-:S07]  /*2d40*/  VIADD R14, R0, 0xffffffe ;  /* 0x0ffffffe000e7836 */ /* 0x008fce0000000000 */
[----:B------:R1:W3:Y:S02]  /*2d50*/  F2I.FTZ.U32.TRUNC.NTZ R15, R14 ;  /* 0x0000000e000f7305 */ /* 0x0002e4000021f000 */
[----:B-1----:R-:W-:Y:S02]  /*2d60*/  HFMA2 R14, -RZ, RZ, 0, 0 ;  /* 0x00000000ff0e7431 */ /* 0x002fe400000001ff */
[----:B---3--:R-:W-:-:S04]  /*2d70*/  IMAD.MOV R5, RZ, RZ, -R15 ;  /* 0x000000ffff057224 */ /* 0x008fc800078e0a0f */
[----:B------:R-:W-:-:S04]  /*2d80*/  IMAD R5, R5, R12, RZ ;  /* 0x0000000c05057224 */ /* 0x000fc800078e02ff */
[----:B------:R-:W-:-:S04]  /*2d90*/  IMAD.HI.U32 R8, R15, R5, R14 ;  /* 0x000000050f087227 */ /* 0x000fc800078e000e */
[----:B------:R-:W-:Y:S02]  /*2da0*/  IMAD.MOV.U32 R5, RZ, RZ, R7 ;  /* 0x000000ffff057224 */ /* 0x000fe400078e0007 */
[----:B------:R-:W-:Y:S02]  /*2db0*/  VIADD R14, R18, 0xffffffe ;  /* 0x0ffffffe120e7836 */ /* 0x000fe40000000000 */
[----:B------:R-:W-:Y:S02]  /*2dc0*/  IMAD.HI.U32 R0, R8, R5, RZ ;  /* 0x0000000508007227 */ /* 0x000fe400078e00ff */
        /* <DEDUP_REMOVED lines=60> */
.L_x_11242:
[----:B------:R-:W-:Y:S05]  /*3190*/  BSYNC.RECONVERGENT B1 ;  /* 0x0000000000017941 */ /* 0x000fea0003800200 */
.L_x_11241:
        /* <DEDUP_REMOVED lines=100> */
.L_x_11244:
[----:B------:R-:W-:Y:S05]  /*37e0*/  BSYNC.RECONVERGENT B1 ;  /* 0x0000000000017941 */ /* 0x000fea0003800200 */
.L_x_11243:
        /* <DEDUP_REMOVED lines=89> */
.L_x_11246:
[----:B------:R-:W-:Y:S05]  /*3d80*/  BSYNC.RECONVERGENT B1 ;  /* 0x0000000000017941 */ /* 0x000fea0003800200 */
.L_x_11245:
        /* <DEDUP_REMOVED lines=90> */
.L_x_11248:
[----:B------:R-:W-:Y:S05]  /*4330*/  BSYNC.RECONVERGENT B1 ;  /* 0x0000000000017941 */ /* 0x000fea0003800200 */
.L_x_11247:
        /* <DEDUP_REMOVED lines=90> */
.L_x_11250:
[----:B------:R-:W-:Y:S05]  /*48e0*/  BSYNC.RECONVERGENT B1 ;  /* 0x0000000000017941 */ /* 0x000fea0003800200 */
.L_x_11249:
        /* <DEDUP_REMOVED lines=94> */
.L_x_11252:
[----:B------:R-:W-:Y:S05]  /*4ed0*/  BSYNC.RECONVERGENT B1 ;  /* 0x0000000000017941 */ /* 0x000fea0003800200 */
.L_x_11251:
        /* <DEDUP_REMOVED lines=92> */
.L_x_11254:
[----:B------:R-:W-:Y:S05]  /*54a0*/  BSYNC.RECONVERGENT B1 ;  /* 0x0000000000017941 */ /* 0x000fea0003800200 */
.L_x_11253:
        /* <DEDUP_REMOVED lines=90> */
.L_x_11256:
[----:B------:R-:W-:Y:S05]  /*5a50*/  BSYNC.RECONVERGENT B1 ;  /* 0x0000000000017941 */ /* 0x000fea0003800200 */
.L_x_11255:
        /* <DEDUP_REMOVED lines=100> */
.L_x_11258:
[----:B------:R-:W-:Y:S05]  /*60a0*/  BSYNC.RECONVERGENT B1 ;  /* 0x0000000000017941 */ /* 0x000fea0003800200 */
.L_x_11257:
        /* <DEDUP_REMOVED lines=87> */
.L_x_11260:
[----:B------:R-:W-:Y:S05]  /*6620*/  BSYNC.RECONVERGENT B1 ;  /* 0x0000000000017941 */ /* 0x000fea0003800200 */
.L_x_11259:
        /* <DEDUP_REMOVED lines=87> */
.L_x_11262:
[----:B------:R-:W-:Y:S05]  /*6ba0*/  BSYNC.RECONVERGENT B1 ;  /* 0x0000000000017941 */ /* 0x000fea0003800200 */
.L_x_11261:
        /* <DEDUP_REMOVED lines=87> */
.L_x_11264:
[----:B------:R-:W-:Y:S05]  /*7120*/  BSYNC.RECONVERGENT B1 ;  /* 0x0000000000017941 */ /* 0x000fea0003800200 */
.L_x_11263:
        /* <DEDUP_REMOVED lines=87> */
.L_x_11266:
[----:B------:R-:W-:Y:S05]  /*76a0*/  BSYNC.RECONVERGENT B1 ;  /* 0x0000000000017941 */ /* 0x000fea0003800200 */
.L_x_11265:
        /* <DEDUP_REMOVED lines=87> */
.L_x_11268:
[----:B------:R-:W-:Y:S05]  /*7c20*/  BSYNC.RECONVERGENT B1 ;  /* 0x0000000000017941 */ /* 0x000fea0003800200 */
.L_x_11267:
        /* <DEDUP_REMOVED lines=83> */
[----:B--2---:R-:W-:-:S04]  /*8160*/  ISETP.NE.U32.AND P5, PT, R16, 0x1, PT ;  /* 0x000000011000780c */ /* 0x004fc80003fa5070 */
[----:B------:R-:W-:-:S04]  /*8170*/  ISETP.NE.AND.EX P5, PT, R17, RZ, PT, P5 ;  /* 0x000000ff1100720c */ /* 0x000fc80003fa5350 */
[----:B------:R-:W-:Y:S01]  /*8180*/  SEL R9, R2, RZ, P5 ;  /* 0x000000ff02097207 */ /* 0x000fe20002800000 */
[----:B------:R-:W-:Y:S01]  /*8190*/  IMAD R2, R18, R12, R19 ;  /* 0x0000000c12027224 */ /* 0x000fe200078e0213 */
[----:B0-----:R-:W-:Y:S01]  /*81a0*/  ISETP.NE.U32.AND P5, PT, R10, 0x1, PT ;  /* 0x000000010a00780c */ /* 0x001fe20003fa5070 */
[----:B------:R-:W-:Y:S01]  /*81b0*/  IMAD R10, R3, UR44, RZ ;  /* 0x0000002c030a7c24 */ /* 0x000fe2000f8e02ff */
        /* <DEDUP_REMOVED lines=15> */
.L_x_11270:
[----:B------:R-:W-:Y:S05]  /*82b0*/  BSYNC.RECONVERGENT B1 ;  /* 0x0000000000017941 */ /* 0x000fea0003800200 */
.L_x_11269:
[----:B------:R-:W-:Y:S01]  /*82c0*/  BSSY.RECONVERGENT B1, `(.L_x_11271) ;  /* 0x0000059000017945 */ /* 0x000fe20003800200 */
[----:B------:R-:W-:-:S03]  /*82d0*/  MOV R20, 0xff800000 ;  /* 0xff80000000147802 */ /* 0x000fc60000000f00 */
[----:B------:R-:W-:Y:S05]  /*82e0*/  @P3 BRA `(.L_x_11272) ;  /* 0x0000000400583947 */ /* 0x000fea0003800000 */
        /* <DEDUP_REMOVED lines=8> */
[----:B------:R-:W-:-:S05]  /*8370*/  R2UR UR5, R35 ;  /* 0x00000000230572ca */ /* 0x000fca00000e0000 */
[----:B------:R-:W2:Y:S01]  /*8380*/  LDC.64 R16, c[0x0][0x3a0] ;  /* 0x0000e800ff107b82 */ /* 0x000ea20000000a00 */
        /* <DEDUP_REMOVED lines=76> */
.L_x_11272:
[----:B------:R-:W-:Y:S05]  /*8850*/  BSYNC.RECONVERGENT B1 ;  /* 0x0000000000017941 */ /* 0x000fea0003800200 */
.L_x_11271:
        /* <DEDUP_REMOVED lines=22> */
[----:B------:R-:W0:Y:S01]  /*89c0*/  I2F.RP R9, R11 ;  /* 0x0000000b00097306 */ /* 0x000e220000209400 */
[----:B------:R-:W1:Y:S02]  /*89d0*/  LDC.64 R14, c[0x0][0x3a0] ;  /* 0x0000e800ff0e7b82 */ /* 0x000e640000000a00 */
        /* <DEDUP_REMOVED lines=21> */
[----:B------:R-:W-:Y:S01]  /*8b30*/  HFMA2 R2, -RZ, RZ, 0, 0 ;  /* 0x00000000ff027431 */ /* 0x000fe200000001ff */
[----:B------:R-:W-:Y:S02]  /*8b40*/  IABS R10, R17 ;  /* 0x00000011000a7213 */ /* 0x000fe40000000000 */
[----:B------:R-:W-:-:S04]  /*8b50*/  LOP3.LUT R18, R17, R16, RZ, 0x3c, !PT ;  /* 0x0000001011127212 */ /* 0x000fc800078e3cff */
[----:B------:R-:W-:Y:S01]  /*8b60*/  ISETP.GE.AND P5, PT, R18, RZ, PT ;  /* 0x000000ff1200720c */ /* 0x000fe20003fa6270 */
        /* <DEDUP_REMOVED lines=10> */
[----:B------:R-:W2:Y:S11]  /*8c10*/  LDC.64 R10, c[0x0][0x398] ;  /* 0x0000e600ff0a7b82 */ /* 0x000eb60000000a00 */
[----:B------:R-:W-:Y:S01]  /*8c20*/  @P3 VIADD R9, R9, 0x1 ;  /* 0x0000000109093836 */ /* 0x000fe20000000000 */
[----:B0-----:R-:W-:-:S03]  /*8c30*/  ISETP.NE.U32.AND P3, PT, R2, 0x1, PT ;  /* 0x000000010200780c */ /* 0x001fc60003f65070 */
[----:B------:R-:W-:Y:S01]  /*8c40*/  @!P5 IMAD.MOV R9, RZ, RZ, -R9 ;  /* 0x000000ffff09d224 */ /* 0x000fe200078e0a09 */
[----:B------:R-:W-:Y:S02]  /*8c50*/  @!P2 LOP3.LUT R9, RZ, R16, RZ, 0x33, !PT ;  /* 0x00000010ff09a212 */ /* 0x000fe400078e33ff */
[----:B------:R-:W-:Y:S02]  /*8c60*/  ISETP.NE.AND.EX P3, PT, R3, RZ, PT, P3 ;  /* 0x000000ff0300720c */ /* 0x000fe40003f65330 */
[----:B------:R-:W-:Y:S02]  /*8c70*/  IADD3 R2, PT, PT, -R9, RZ, RZ ;  /* 0x000000ff09027210 */ /* 0x000fe40007ffe1ff */
[----:B-1----:R-:W-:Y:S02]  /*8c80*/  ISETP.NE.U32.AND P5, PT, R14, 0x1, PT ;  /* 0x000000010e00780c */ /* 0x002fe40003fa5070 */
        /* <DEDUP_REMOVED lines=21> */
.L_x_11274:
[----:B------:R-:W-:Y:S05]  /*8de0*/  BSYNC.RECONVERGENT B1 ;  /* 0x0000000000017941 */ /* 0x000fea0003800200 */
.L_x_11273:
        /* <DEDUP_REMOVED lines=49> */
[----:B------:R-:W0:Y:S02]  /*9100*/  LDC.64 R10, c[0x0][0x398] ;  /* 0x0000e600ff0a7b82 */ /* 0x000e240000000a00 */
        /* <DEDUP_REMOVED lines=9> */
[----:B------:R-:W2:Y:S01]  /*91a0*/  LDC.64 R14, c[0x0][0x3a0] ;  /* 0x0000e800ff0e7b82 */ /* 0x000ea20000000a00 */
[----:B-1----:R-:W-:Y:S02]  /*91b0*/  ISETP.NE.U32.AND P2, PT, R2, 0x1, PT ;  /* 0x000000010200780c */ /* 0x002fe40003f45070 */
[----:B------:R-:W-:-:S07]  /*91c0*/  ISETP.GE.AND P3, PT, R9, RZ, PT ;  /* 0x000000ff0900720c */ /* 0x000fce0003f66270 */
[----:B------:R-:W-:Y:S01]  /*91d0*/  @P1 VIADD R0, R0, 0x1 ;  /* 0x0000000100001836 */ /* 0x000fe20000000000 */
[----:B0-----:R-:W-:Y:S02]  /*91e0*/  ISETP.NE.U32.AND P1, PT, R10, 0x1, PT ;  /* 0x000000010a00780c */ /* 0x001fe40003f25070 */
        /* <DEDUP_REMOVED lines=25> */
.L_x_11276:
[----:B------:R-:W-:Y:S05]  /*9380*/  BSYNC.RECONVERGENT B1 ;  /* 0x0000000000017941 */ /* 0x000fea0003800200 */
.L_x_11275:
        /* <DEDUP_REMOVED lines=60> */
[----:B------:R-:W-:Y:S02]  /*9750*/  LOP3.LUT R7, R11, R66, RZ, 0x3c, !PT ;  /* 0x000000420b077212 */ /* 0x000fe400078e3cff */
[----:B0-----:R-:W-:Y:S02]  /*9760*/  ISETP.NE.U32.AND P2, PT, R2, 0x1, PT ;  /* 0x000000010200780c */ /* 0x001fe40003f45070 */
        /* <DEDUP_REMOVED lines=10> */
[----:B--2---:R-:W-:Y:S01]  /*9810*/  ISETP.NE.U32.AND P1, PT, R28, 0x1, PT ;  /* 0x000000011c00780c */ /* 0x004fe20003f25070 */
        /* <DEDUP_REMOVED lines=17> */
.L_x_11278:
[----:B------:R-:W-:Y:S05]  /*9930*/  BSYNC.RECONVERGENT B1 ;  /* 0x0000000000017941 */ /* 0x000fea0003800200 */
.L_x_11277:
        /* <DEDUP_REMOVED lines=58> */
[----:B------:R-:W2:Y:S01]  /*9ce0*/  LDC.64 R14, c[0x0][0x3a0] ;  /* 0x0000e800ff0e7b82 */ /* 0x000ea20000000a00 */
[----:B-1----:R-:W-:Y:S02]  /*9cf0*/  ISETP.NE.U32.AND P2, PT, R2, 0x1, PT ;  /* 0x000000010200780c */ /* 0x002fe40003f45070 */
        /* <DEDUP_REMOVED lines=8> */
[----:B--2---:R-:W-:Y:S01]  /*9d80*/  ISETP.NE.U32.AND P1, PT, R14, 0x1, PT ;  /* 0x000000010e00780c */ /* 0x004fe20003f25070 */
        /* <DEDUP_REMOVED lines=19> */
.L_x_11280:
[----:B------:R-:W-:Y:S05]  /*9ec0*/  BSYNC.RECONVERGENT B1 ;  /* 0x0000000000017941 */ /* 0x000fea0003800200 */
.L_x_11279:
        /* <DEDUP_REMOVED lines=54> */
[-C--:B------:R-:W-:Y:S01]  /*a230*/  FFMA.SAT R17, R62, R11.reuse, 0.5 ;  /* 0x3f0000003e117423 */ /* 0x080fe2000000200b */
[----:B------:R-:W-:Y:S01]  /*a240*/  FADD R9, R15, -12583039 ;  /* 0xcb40007f0f097421 */ /* 0x000fe20000000000 */
[----:B------:R-:W-:Y:S01]  /*a250*/  FADD R13, R4, -12583039 ;  /* 0xcb40007f040d7421 */ /* 0x000fe20000000000 */
[----:B------:R-:W-:Y:S01]  /*a260*/  FFMA R7, R66, 1.4426950216293334961, -R5 ;  /* 0x3fb8aa3b42077823 */ /* 0x000fe20000000805 */
[-C--:B------:R-:W-:Y:S01]  /*a270*/  FFMA.RM R5, R17, R12.reuse, 12582913 ;  /* 0x4b40000111057423 */ /* 0x080fe2000000400c */
[----:B------:R-:W-:Y:S01]  /*a280*/  FFMA R9, R58, 1.4426950216293334961, -R9 ;  /* 0x3fb8aa3b3a097823 */ /* 0x000fe20000000809 */
[----:B------:R-:W-:Y:S01]  /*a290*/  FFMA R13, R60, 1.4426950216293334961, -R13 ;  /* 0x3fb8aa3b3c0d7823 */ /* 0x000fe2000000080d */
[----:B------:R-:W-:Y:S01]  /*a2a0*/  FFMA R66, R66, 1.925963033500011079e-08, R7 ;  /* 0x32a5706042427823 */ /* 0x000fe20000000007 */
[----:B------:R-:W-:Y:S01]  /*a2b0*/  FADD R7, R5, -12583039 ;  /* 0xcb40007f05077421 */ /* 0x000fe20000000000 */
[-C--:B------:R-:W-:Y:S01]  /*a2c0*/  FFMA.SAT R23, R2, R11.reuse, 0.5 ;  /* 0x3f00000002177423 */ /* 0x080fe2000000200b */
[----:B------:R-:W-:Y:S01]  /*a2d0*/  FFMA R19, R58, 1.925963033500011079e-08, R9 ;  /* 0x32a570603a137823 */ /* 0x000fe20000000009 */
[----:B------:R-:W-:Y:S01]  /*a2e0*/  FFMA R21, R60, 1.925963033500011079e-08, R13 ;  /* 0x32a570603c157823 */ /* 0x000fe2000000000d */
[-C--:B------:R-:W-:Y:S01]  /*a2f0*/  FFMA.SAT R13, R56, R11.reuse, 0.5 ;  /* 0x3f000000380d7423 */ /* 0x080fe2000000200b */
[----:B------:R-:W-:Y:S01]  /*a300*/  FFMA R9, R62, 1.4426950216293334961, -R7 ;  /* 0x3fb8aa3b3e097823 */ /* 0x000fe20000000807 */
[-C--:B------:R-:W-:Y:S01]  /*a310*/  FFMA.RM R23, R23, R12.reuse, 12582913 ;  /* 0x4b40000117177423 */ /* 0x080fe2000000400c */
[-C--:B------:R-:W-:Y:S01]  /*a320*/  FFMA.SAT R29, R50, R11.reuse, 0.5 ;  /* 0x3f000000321d7423 */ /* 0x080fe2000000200b */
[----:B------:R-:W-:Y:S01]  /*a330*/  FFMA.RM R7, R13, R12, 12582913 ;  /* 0x4b4000010d077423 */ /* 0x000fe2000000400c */
[----:B------:R-:W-:Y:S01]  /*a340*/  FFMA R62, R62, 1.925963033500011079e-08, R9 ;  /* 0x32a570603e3e7823 */ /* 0x000fe20000000009 */
[----:B------:R-:W-:Y:S01]  /*a350*/  FADD R9, R23, -12583039 ;  /* 0xcb40007f17097421 */ /* 0x000fe20000000000 */
[----:B------:R-:W2:Y:S01]  /*a360*/  MUFU.EX2 R19, R19 ;  /* 0x0000001300137308 */ /* 0x000ea20000000800 */
[C---:B------:R-:W-:Y:S01]  /*a370*/  FADD R13, R7.reuse, -12583039 ;  /* 0xcb40007f070d7421 */ /* 0x040fe20000000000 */
[----:B------:R-:W-:Y:S01]  /*a380*/  SHF.L.U32 R4, R4, 0x17, RZ ;  /* 0x0000001704047819 */ /* 0x000fe200000006ff */
[----:B------:R-:W-:Y:S01]  /*a390*/  FFMA R9, R2, 1.4426950216293334961, -R9 ;  /* 0x3fb8aa3b02097823 */ /* 0x000fe20000000809 */
[-C--:B------:R-:W-:Y:S01]  /*a3a0*/  FFMA.SAT R69, R22, R11.reuse, 0.5 ;  /* 0x3f00000016457423 */ /* 0x080fe2000000200b */
[----:B------:R-:W-:Y:S01]  /*a3b0*/  FFMA R13, R56, 1.4426950216293334961, -R13 ;  /* 0x3fb8aa3b380d7823 */ /* 0x000fe2000000080d */
[----:B------:R-:W-:Y:S01]  /*a3c0*/  SHF.L.U32 R7, R7, 0x17, RZ ;  /* 0x0000001707077819 */ /* 0x000fe200000006ff */
[----:B------:R-:W-:Y:S01]  /*a3d0*/  FFMA R27, R2, 1.925963033500011079e-08, R9 ;  /* 0x32a57060021b7823 */ /* 0x000fe20000000009 */
[-C--:B------:R-:W-:Y:S01]  /*a3e0*/  FFMA.SAT R9, R0, R11.reuse, 0.5 ;  /* 0x3f00000000097423 */ /* 0x080fe2000000200b */
[----:B------:R-:W-:Y:S01]  /*a3f0*/  FFMA R56, R56, 1.925963033500011079e-08, R13 ;  /* 0x32a5706038387823 */ /* 0x000fe2000000000d */
[----:B------:R-:W-:Y:S01]  /*a400*/  FFMA.SAT R13, R46, R11, 0.5 ;  /* 0x3f0000002e0d7423 */ /* 0x000fe2000000200b */
[----:B------:R-:W-:-:S02]  /*a410*/  IMAD.SHL.U32 R2, R15, 0x800000, RZ ;  /* 0x008000000f027824 */ /* 0x000fc400078e00ff */
[-C--:B------:R-:W-:Y:S01]  /*a420*/  FFMA.RM R16, R9, R12.reuse, 12582913 ;  /* 0x4b40000109107423 */ /* 0x080fe2000000400c */
[----:B------:R-:W-:Y:S01]  /*a430*/  FFMA.SAT R15, R42, R11, 0.5 ;  /* 0x3f0000002a0f7423 */ /* 0x000fe2000000200b */
[-C--:B------:R-:W-:Y:S01]  /*a440*/  FFMA.RM R9, R13, R12.reuse, 12582913 ;  /* 0x4b4000010d097423 */ /* 0x080fe2000000400c */
[----:B------:R-:W3:Y:S01]  /*a450*/  MUFU.EX2 R21, R21 ;  /* 0x0000001500157308 */ /* 0x000ee20000000800 */
[----:B------:R-:W-:Y:S01]  /*a460*/  FADD R13, R16, -12583039 ;  /* 0xcb40007f100d7421 */ /* 0x000fe20000000000 */
[----:B--2---:R-:W-:Y:S01]  /*a470*/  FMUL R2, R2, R19 ;  /* 0x0000001302027220 */ /* 0x004fe20000400000 */
[----:B------:R-:W-:Y:S01]  /*a480*/  FADD R17, R9, -12583039 ;  /* 0xcb40007f09117421 */ /* 0x000fe20000000000 */
[----:B------:R-:W-:Y:S01]  /*a490*/  FFMA.RM R19, R15, R12, 12582913 ;  /* 0x4b4000010f137423 */ /* 0x000fe2000000400c */
[----:B------:R-:W-:Y:S01]  /*a4a0*/  FFMA R13, R0, 1.4426950216293334961, -R13 ;  /* 0x3fb8aa3b000d7823 */ /* 0x000fe2000000080d */
[----:B------:R-:W-:Y:S02]  /*a4b0*/  IMAD.SHL.U32 R9, R9, 0x800000, RZ ;  /* 0x0080000009097824 */ /* 0x000fe400078e00ff */
[----:B------:R-:W-:Y:S01]  /*a4c0*/  FFMA R17, R46, 1.4426950216293334961, -R17 ;  /* 0x3fb8aa3b2e117823 */ /* 0x000fe20000000811 */
[----:B------:R-:W-:Y:S01]  /*a4d0*/  FADD R15, R19, -12583039 ;  /* 0xcb40007f130f7421 */ /* 0x000fe20000000000 */
[----:B------:R-:W-:Y:S01]  /*a4e0*/  FFMA R25, R0, 1.925963033500011079e-08, R13 ;  /* 0x32a5706000197823 */ /* 0x000fe2000000000d */
[----:B------:R-:W-:Y:S01]  /*a4f0*/  FFMA.SAT R13, R48, R11, 0.5 ;  /* 0x3f000000300d7423 */ /* 0x000fe2000000200b */
[----:B------:R-:W-:Y:S01]  /*a500*/  FFMA R46, R46, 1.925963033500011079e-08, R17 ;  /* 0x32a570602e2e7823 */ /* 0x000fe20000000011 */
[----:B------:R-:W-:-:S02]  /*a510*/  IMAD.SHL.U32 R0, R18, 0x800000, RZ ;  /* 0x0080000012007824 */ /* 0x000fc400078e00ff */
[C---:B------:R-:W-:Y:S01]  /*a520*/  FFMA R15, R42.reuse, 1.4426950216293334961, -R15 ;  /* 0x3fb8aa3b2a0f7823 */ /* 0x040fe2000000080f */
[-C--:B------:R-:W-:Y:S01]  /*a530*/  FFMA.RM R10, R13, R12.reuse, 12582913 ;  /* 0x4b4000010d0a7423 */ /* 0x080fe2000000400c */
[----:B------:R-:W-:Y:S01]  /*a540*/  MUFU.EX2 R27, R27 ;  /* 0x0000001b001b7308 */ /* 0x000fe20000000800 */
[----:B------:R-:W-:Y:S01]  /*a550*/  SHF.L.U32 R3, R3, 0x17, RZ ;  /* 0x0000001703037819 */ /* 0x000fe200000006ff */
[----:B------:R-:W-:Y:S01]  /*a560*/  FFMA R42, R42, 1.925963033500011079e-08, R15 ;  /* 0x32a570602a2a7823 */ /* 0x000fe2000000000f */
[----:B------:R-:W-:Y:S01]  /*a570*/  FADD R13, R10, -12583039 ;  /* 0xcb40007f0a0d7421 */ /* 0x000fe20000000000 */
[----:B------:R-:W-:Y:S01]  /*a580*/  FFMA.SAT R15, R44, R11, 0.5 ;  /* 0x3f0000002c0f7423 */ /* 0x000fe2000000200b */
[----:B---3--:R-:W-:Y:S01]  /*a590*/  FMUL R4, R4, R21 ;  /* 0x0000001504047220 */ /* 0x008fe20000400000 */
[----:B------:R-:W-:Y:S01]  /*a5a0*/  FFMA.SAT R21, R6, R11, 0.5 ;  /* 0x3f00000006157423 */ /* 0x000fe2000000200b */
[C---:B------:R-:W-:Y:S01]  /*a5b0*/  FFMA R17, R48.reuse, 1.4426950216293334961, -R13 ;  /* 0x3fb8aa3b30117823 */ /* 0x040fe2000000080d */
[-C--:B------:R-:W-:Y:S01]  /*a5c0*/  FFMA.RM R13, R29, R12.reuse, 12582913 ;  /* 0x4b4000011d0d7423 */ /* 0x080fe2000000400c */
[-C--:B------:R-:W-:Y:S01]  /*a5d0*/  FFMA.RM R15, R15, R12.reuse, 12582913 ;  /* 0x4b4000010f0f7423 */ /* 0x080fe2000000400c */
[----:B------:R-:W2:Y:S01]  /*a5e0*/  MUFU.EX2 R29, R66 ;  /* 0x00000042001d7308 */ /* 0x000ea20000000800 */
[----:B------:R-:W-:Y:S01]  /*a5f0*/  FFMA R48, R48, 1.925963033500011079e-08, R17 ;  /* 0x32a5706030307823 */ /* 0x000fe20000000011 */
[----:B------:R-:W-:Y:S01]  /*a600*/  FADD R17, R13, -12583039 ;  /* 0xcb40007f0d117421 */ /* 0x000fe20000000000 */
[----:B------:R-:W-:Y:S01]  /*a610*/  FFMA.RM R21, R21, R12, 12582913 ;  /* 0x4b40000115157423 */ /* 0x000fe2000000400c */
[----:B------:R-:W-:Y:S01]  /*a620*/  SHF.L.U32 R10, R10, 0x17, RZ ;  /* 0x000000170a0a7819 */ /* 0x000fe200000006ff */
[----:B------:R-:W-:-:S02]  /*a630*/  IMAD.SHL.U32 R13, R13, 0x800000, RZ ;  /* 0x008000000d0d7824 */ /* 0x000fc400078e00ff */
[C---:B------:R-:W-:Y:S01]  /*a640*/  FFMA R17, R50.reuse, 1.4426950216293334961, -R17 ;  /* 0x3fb8aa3b32117823 */ /* 0x040fe20000000811 */
[----:B------:R-:W-:Y:S01]  /*a650*/  IMAD.SHL.U32 R19, R19, 0x800000, RZ ;  /* 0x0080000013137824 */ /* 0x000fe200078e00ff */
[----:B------:R-:W-:Y:S01]  /*a660*/  MUFU.EX2 R25, R25 ;  /* 0x0000001900197308 */ /* 0x000fe20000000800 */
[----:B------:R-:W-:Y:S02]  /*a670*/  IMAD.SHL.U32 R5, R5, 0x800000, RZ ;  /* 0x0080000005057824 */ /* 0x000fe400078e00ff */
[----:B------:R-:W-:Y:S01]  /*a680*/  FFMA R50, R50, 1.925963033500011079e-08, R17 ;  /* 0x32a5706032327823 */ /* 0x000fe20000000011 */
[----:B------:R-:W-:-:S04]  /*a690*/  FFMA.SAT R17, R52, R11, 0.5 ;  /* 0x3f00000034117423 */ /* 0x000fc8000000200b */
[----:B------:R-:W-:Y:S01]  /*a6a0*/  FFMA.RM R17, R17, R12, 12582913 ;  /* 0x4b40000111117423 */ /* 0x000fe2000000400c */
[----:B------:R-:W3:Y:S01]  /*a6b0*/  MUFU.EX2 R67, R48 ;  /* 0x0000003000437308 */ /* 0x000ee20000000800 */
[----:B--2---:R-:W-:Y:S02]  /*a6c0*/  FMUL R0, R0, R29 ;  /* 0x0000001d00007220 */ /* 0x004fe40000400000 */
[C---:B------:R-:W-:Y:S01]  /*a6d0*/  FADD R31, R17.reuse, -12583039 ;  /* 0xcb40007f111f7421 */ /* 0x040fe20000000000 */
[----:B------:R-:W-:-:S03]  /*a6e0*/  IMAD.SHL.U32 R17, R17, 0x800000, RZ ;  /* 0x0080000011117824 */ /* 0x000fc600078e00ff */
[C---:B------:R-:W-:Y:S01]  /*a6f0*/  FFMA R31, R52.reuse, 1.4426950216293334961, -R31 ;  /* 0x3fb8aa3b341f7823 */ /* 0x040fe2000000081f */
[----:B------:R-:W-:Y:S03]  /*a700*/  MUFU.EX2 R50, R50 ;  /* 0x0000003200327308 */ /* 0x000fe60000000800 */
[----:B------:R-:W-:Y:S01]  /*a710*/  FFMA R52, R52, 1.925963033500011079e-08, R31 ;  /* 0x32a5706034347823 */ /* 0x000fe2000000001f */
[----:B------:R-:W-:-:S04]  /*a720*/  FFMA.SAT R31, R54, R11, 0.5 ;  /* 0x3f000000361f7423 */ /* 0x000fc8000000200b */
[----:B------:R-:W-:Y:S01]  /*a730*/  FFMA.RM R18, R31, R12, 12582913 ;  /* 0x4b4000011f127423 */ /* 0x000fe2000000400c */
[----:B------:R-:W2:Y:S01]  /*a740*/  MUFU.EX2 R56, R56 ;  /* 0x0000003800387308 */ /* 0x000ea20000000800 */
[----:B---3--:R-:W-:Y:S02]  /*a750*/  FMUL R10, R10, R67 ;  /* 0x000000430a0a7220 */ /* 0x008fe40000400000 */
[C---:B------:R-:W-:Y:S01]  /*a760*/  FADD R29, R18.reuse, -12583039 ;  /* 0xcb40007f121d7421 */ /* 0x040fe20000000000 */
[----:B------:R-:W-:-:S03]  /*a770*/  SHF.L.U32 R18, R18, 0x17, RZ ;  /* 0x0000001712127819 */ /* 0x000fc600000006ff */
[C---:B------:R-:W-:Y:S01]  /*a780*/  FFMA R29, R54.reuse, 1.4426950216293334961, -R29 ;  /* 0x3fb8aa3b361d7823 */ /* 0x040fe2000000081d */
[----:B------:R-:W3:Y:S03]  /*a790*/  MUFU.EX2 R46, R46 ;  /* 0x0000002e002e7308 */ /* 0x000ee60000000800 */
[----:B------:R-:W-:Y:S01]  /*a7a0*/  FFMA R54, R54, 1.925963033500011079e-08, R29 ;  /* 0x32a5706036367823 */ /* 0x000fe2000000001d */
[C---:B------:R-:W-:Y:S01]  /*a7b0*/  FADD R29, R15.reuse, -12583039 ;  /* 0xcb40007f0f1d7421 */ /* 0x040fe20000000000 */
[----:B------:R-:W-:-:S03]  /*a7c0*/  IMAD.SHL.U32 R15, R15, 0x800000, RZ ;  /* 0x008000000f0f7824 */ /* 0x000fc600078e00ff */
[C---:B------:R-:W-:Y:S01]  /*a7d0*/  FFMA R29, R44.reuse, 1.4426950216293334961, -R29 ;  /* 0x3fb8aa3b2c1d7823 */ /* 0x040fe2000000081d */
[----:B--2---:R-:W-:Y:S01]  /*a7e0*/  FMUL R7, R7, R56 ;  /* 0x0000003807077220 */ /* 0x004fe20000400000 */
[----:B------:R-:W2:Y:S02]  /*a7f0*/  MUFU.EX2 R52, R52 ;  /* 0x0000003400347308 */ /* 0x000ea40000000800 */
[----:B------:R-:W-:Y:S01]  /*a800*/  FFMA R44, R44, 1.925963033500011079e-08, R29 ;  /* 0x32a570602c2c7823 */ /* 0x000fe2000000001d */
[C---:B------:R-:W-:Y:S01]  /*a810*/  FADD R29, R21.reuse, -12583039 ;  /* 0xcb40007f151d7421 */ /* 0x040fe20000000000 */
[----:B------:R-:W-:-:S03]  /*a820*/  SHF.L.U32 R21, R21, 0x17, RZ ;  /* 0x0000001715157819 */ /* 0x000fc600000006ff */
[C---:B------:R-:W-:Y:S01]  /*a830*/  FFMA R29, R6.reuse, 1.4426950216293334961, -R29 ;  /* 0x3fb8aa3b061d7823 */ /* 0x040fe2000000081d */
[----:B---3--:R-:W-:Y:S01]  /*a840*/  FMUL R9, R9, R46 ;  /* 0x0000002e09097220 */ /* 0x008fe20000400000 */
[----:B------:R-:W3:Y:S02]  /*a850*/  MUFU.EX2 R64, R64 ;  /* 0x0000004000407308 */ /* 0x000ee40000000800 */
[----:B------:R-:W-:Y:S01]  /*a860*/  FFMA R31, R6, 1.925963033500011079e-08, R29 ;  /* 0x32a57060061f7823 */ /* 0x000fe2000000001d */
[----:B------:R-:W-:Y:S01]  /*a870*/  FFMA.SAT R29, R38, R11, 0.5 ;  /* 0x3f000000261d7423 */ /* 0x000fe2000000200b */
[----:B------:R-:W-:-:S03]  /*a880*/  IMAD.SHL.U32 R6, R23, 0x800000, RZ ;  /* 0x0080000017067824 */ /* 0x000fc600078e00ff */
[----:B------:R-:W-:Y:S01]  /*a890*/  FFMA.RM R23, R29, R12, 12582913 ;  /* 0x4b4000011d177423 */ /* 0x000fe2000000400c */
[----:B------:R-:W-:Y:S01]  /*a8a0*/  FMUL R6, R6, R27 ;  /* 0x0000001b06067220 */ /* 0x000fe20000400000 */
[----:B------:R-:W-:Y:S01]  /*a8b0*/  FFMA.SAT R27, R8, R11, 0.5 ;  /* 0x3f000000081b7423 */ /* 0x000fe2000000200b */
[----:B--2---:R-:W-:Y:S01]  /*a8c0*/  FMUL R17, R17, R52 ;  /* 0x0000003411117220 */ /* 0x004fe20000400000 */
[----:B------:R-:W-:Y:S01]  /*a8d0*/  FADD R29, R23, -12583039 ;  /* 0xcb40007f171d7421 */ /* 0x000fe20000000000 */
[----:B------:R-:W2:Y:S01]  /*a8e0*/  MUFU.EX2 R42, R42 ;  /* 0x0000002a002a7308 */ /* 0x000ea20000000800 */
[----:B------:R-:W-:Y:S01]  /*a8f0*/  FFMA.RM R27, R27, R12, 12582913 ;  /* 0x4b4000011b1b7423 */ /* 0x000fe2000000400c */
[----:B------:R-:W-:Y:S02]  /*a900*/  IMAD.SHL.U32 R23, R23, 0x800000, RZ ;  /* 0x0080000017177824 */ /* 0x000fe400078e00ff */
[----:B------:R-:W-:Y:S01]  /*a910*/  FFMA R29, R38, 1.4426950216293334961, -R29 ;  /* 0x3fb8aa3b261d7823 */ /* 0x000fe2000000081d */
[----:B---3--:R-:W-:-:S03]  /*a920*/  FMUL R3, R3, R64 ;  /* 0x0000004003037220 */ /* 0x008fc60000400000 */
[----:B------:R-:W-:Y:S01]  /*a930*/  FFMA R38, R38, 1.925963033500011079e-08, R29 ;  /* 0x32a5706026267823 */ /* 0x000fe2000000001d */
[----:B------:R-:W-:Y:S01]  /*a940*/  FADD R29, R27, -12583039 ;  /* 0xcb40007f1b1d7421 */ /* 0x000fe20000000000 */
[----:B------:R-:W3:Y:S03]  /*a950*/  MUFU.EX2 R62, R62 ;  /* 0x0000003e003e7308 */ /* 0x000ee60000000800 */
[----:B------:R-:W-:-:S04]  /*a960*/  FFMA R29, R8, 1.4426950216293334961, -R29 ;  /* 0x3fb8aa3b081d7823 */ /* 0x000fc8000000081d */
[----:B------:R-:W-:Y:S01]  /*a970*/  FFMA R33, R8, 1.925963033500011079e-08, R29 ;  /* 0x32a5706008217823 */ /* 0x000fe2000000001d */
[-C--:B------:R-:W-:Y:S01]  /*a980*/  FFMA.SAT R29, R36, R11.reuse, 0.5 ;  /* 0x3f000000241d7423 */ /* 0x080fe2000000200b */
[----:B------:R-:W-:Y:S02]  /*a990*/  IMAD.SHL.U32 R8, R16, 0x800000, RZ ;  /* 0x0080000010087824 */ /* 0x000fe400078e00ff */
[----:B------:R-:W-:Y:S01]  /*a9a0*/  FMUL R16, R13, R50 ;  /* 0x000000320d107220 */ /* 0x000fe20000400000 */
[----:B------:R-:W-:Y:S01]  /*a9b0*/  FFMA.SAT R13, R30, R11, 0.5 ;  /* 0x3f0000001e0d7423 */ /* 0x000fe2000000200b */
[-C--:B------:R-:W-:Y:S01]  /*a9c0*/  FFMA.RM R29, R29, R12.reuse, 12582913 ;  /* 0x4b4000011d1d7423 */ /* 0x080fe2000000400c */
[----:B------:R-:W-:Y:S01]  /*a9d0*/  FMUL R8, R8, R25 ;  /* 0x0000001908087220 */ /* 0x000fe20000400000 */
[----:B------:R-:W-:Y:S01]  /*a9e0*/  FFMA.SAT R25, R32, R11, 0.5 ;  /* 0x3f00000020197423 */ /* 0x000fe2000000200b */
[----:B------:R-:W-:Y:S01]  /*a9f0*/  FFMA.RM R13, R13, R12, 12582913 ;  /* 0x4b4000010d0d7423 */ /* 0x000fe2000000400c */
[----:B------:R-:W-:Y:S01]  /*aa00*/  FADD R37, R29, -12583039 ;  /* 0xcb40007f1d257421 */ /* 0x000fe20000000000 */
[----:B--2---:R-:W-:Y:S01]  /*aa10*/  FMUL R19, R19, R42 ;  /* 0x0000002a13137220 */ /* 0x004fe20000400000 */
[----:B------:R-:W-:Y:S01]  /*aa20*/  FFMA.RM R25, R25, R12, 12582913 ;  /* 0x4b40000119197423 */ /* 0x000fe2000000400c */
[----:B---3--:R-:W-:Y:S01]  /*aa30*/  FMUL R5, R5, R62 ;  /* 0x0000003e05057220 */ /* 0x008fe20000400000 */
[----:B------:R-:W-:Y:S01]  /*aa40*/  FFMA R37, R36, 1.4426950216293334961, -R37 ;  /* 0x3fb8aa3b24257823 */ /* 0x000fe20000000825 */
[----:B------:R-:W-:Y:S01]  /*aa50*/  MUFU.EX2 R44, R44 ;  /* 0x0000002c002c7308 */ /* 0x000fe20000000800 */
[----:B------:R-:W-:-:S02]  /*aa60*/  SHF.L.U32 R29, R29, 0x17, RZ ;  /* 0x000000171d1d7819 */ /* 0x000fc400000006ff */
[----:B------:R-:W-:Y:S01]  /*aa70*/  FFMA R36, R36, 1.925963033500011079e-08, R37 ;  /* 0x32a5706024247823 */ /* 0x000fe20000000025 */
[C---:B------:R-:W-:Y:S01]  /*aa80*/  FADD R37, R25.reuse, -12583039 ;  /* 0xcb40007f19257421 */ /* 0x040fe20000000000 */
[----:B------:R-:W-:-:S03]  /*aa90*/  IMAD.SHL.U32 R25, R25, 0x800000, RZ ;  /* 0x0080000019197824 */ /* 0x000fc600078e00ff */
[C---:B------:R-:W-:Y:S01]  /*aaa0*/  FFMA R37, R32.reuse, 1.4426950216293334961, -R37 ;  /* 0x3fb8aa3b20257823 */ /* 0x040fe20000000825 */
[----:B------:R-:W-:Y:S03]  /*aab0*/  MUFU.EX2 R38, R38 ;  /* 0x0000002600267308 */ /* 0x000fe60000000800 */
[----:B------:R-:W-:Y:S01]  /*aac0*/  FFMA R37, R32, 1.925963033500011079e-08, R37 ;  /* 0x32a5706020257823 */ /* 0x000fe20000000025 */
[----:B------:R-:W-:Y:S01]  /*aad0*/  FFMA.RM R32, R69, R12, 12582913 ;  /* 0x4b40000145207423 */ /* 0x000fe2000000400c */
[----:B------:R-:W-:-:S03]  /*aae0*/  FFMA.SAT R69, R20, R11, 0.5 ;  /* 0x3f00000014457423 */ /* 0x000fc6000000200b */
[C---:B------:R-:W-:Y:S01]  /*aaf0*/  FADD R67, R32.reuse, -12583039 ;  /* 0xcb40007f20437421 */ /* 0x040fe20000000000 */
[----:B------:R-:W-:Y:S01]  /*ab00*/  MUFU.EX2 R36, R36 ;  /* 0x0000002400247308 */ /* 0x000fe20000000800 */
[----:B------:R-:W-:Y:S02]  /*ab10*/  IMAD.SHL.U32 R32, R32, 0x800000, RZ ;  /* 0x0080000020207824 */ /* 0x000fe400078e00ff */
[----:B------:R-:W-:-:S04]  /*ab20*/  FFMA R67, R22, 1.4426950216293334961, -R67 ;  /* 0x3fb8aa3b16437823 */ /* 0x000fc80000000843 */
[----:B------:R-:W-:Y:S01]  /*ab30*/  FFMA R56, R22, 1.925963033500011079e-08, R67 ;  /* 0x32a5706016387823 */ /* 0x000fe20000000043 */
[----:B------:R-:W-:-:S04]  /*ab40*/  FADD R67, R13, -12583039 ;  /* 0xcb40007f0d437421 */ /* 0x000fc80000000000 */
[----:B------:R-:W-:-:S04]  /*ab50*/  FFMA R67, R30, 1.4426950216293334961, -R67 ;  /* 0x3fb8aa3b1e437823 */ /* 0x000fc80000000843 */
[----:B------:R-:W-:Y:S01]  /*ab60*/  FFMA R50, R30, 1.925963033500011079e-08, R67 ;  /* 0x32a570601e327823 */ /* 0x000fe20000000043 */
[----:B------:R-:W-:Y:S01]  /*ab70*/  FFMA.RM R30, R69, R12, 12582913 ;  /* 0x4b400001451e7423 */ /* 0x000fe2000000400c */
[----:B------:R-:W2:Y:S03]  /*ab80*/  MUFU.EX2 R67, R54 ;  /* 0x0000003600437308 */ /* 0x000ea60000000800 */
[----:B------:R-:W-:-:S04]  /*ab90*/  FADD R69, R30, -12583039 ;  /* 0xcb40007f1e457421 */ /* 0x000fc80000000000 */
[C---:B------:R-:W-:Y:S01]  /*aba0*/  FFMA R69, R20.reuse, 1.4426950216293334961, -R69 ;  /* 0x3fb8aa3b14457823 */ /* 0x040fe20000000845 */
[----:B------:R-:W3:Y:S03]  /*abb0*/  MUFU.EX2 R54, R37 ;  /* 0x0000002500367308 */ /* 0x000ee60000000800 */
[----:B------:R-:W-:Y:S01]  /*abc0*/  FFMA R58, R20, 1.925963033500011079e-08, R69 ;  /* 0x32a57060143a7823 */ /* 0x000fe20000000045 */
[----:B------:R-:W-:-:S04]  /*abd0*/  FFMA.SAT R69, R14, R11, 0.5 ;  /* 0x3f0000000e457423 */ /* 0x000fc8000000200b */
[----:B------:R-:W-:Y:S01]  /*abe0*/  MUFU.EX2 R50, R50 ;  /* 0x0000003200327308 */ /* 0x000fe20000000800 */
[----:B--2---:R-:W-:Y:S01]  /*abf0*/  FMUL R18, R18, R67 ;  /* 0x0000004312127220 */ /* 0x004fe20000400000 */
[----:B------:R-:W-:-:S04]  /*ac00*/  FFMA.SAT R67, R26, R11, 0.5 ;  /* 0x3f0000001a437423 */ /* 0x000fc8000000200b */
[----:B------:R-:W-:Y:S01]  /*ac10*/  FFMA.RM R46, R67, R12, 12582913 ;  /* 0x4b400001432e7423 */ /* 0x000fe2000000400c */
[----:B---3--:R-:W-:-:S03]  /*ac20*/  FMUL R25, R25, R54 ;  /* 0x0000003619197220 */ /* 0x008fc60000400000 */
[----:B------:R-:W-:-:S04]  /*ac30*/  FADD R67, R46, -12583039 ;  /* 0xcb40007f2e437421 */ /* 0x000fc80000000000 */
[----:B------:R-:W-:-:S04]  /*ac40*/  FFMA R67, R26, 1.4426950216293334961, -R67 ;  /* 0x3fb8aa3b1a437823 */ /* 0x000fc80000000843 */
[----:B------:R-:W-:Y:S01]  /*ac50*/  FFMA R26, R26, 1.925963033500011079e-08, R67 ;  /* 0x32a570601a1a7823 */ /* 0x000fe20000000043 */
[----:B------:R-:W-:-:S04]  /*ac60*/  FFMA.SAT R67, R24, R11, 0.5 ;  /* 0x3f00000018437423 */ /* 0x000fc8000000200b */
[----:B------:R-:W-:-:S04]  /*ac70*/  FFMA.RM R48, R67, R12, 12582913 ;  /* 0x4b40000143307423 */ /* 0x000fc8000000400c */
[----:B------:R-:W-:-:S04]  /*ac80*/  FADD R67, R48, -12583039 ;  /* 0xcb40007f30437421 */ /* 0x000fc80000000000 */
[----:B------:R-:W-:-:S04]  /*ac90*/  FFMA R67, R24, 1.4426950216293334961, -R67 ;  /* 0x3fb8aa3b18437823 */ /* 0x000fc80000000843 */
[----:B------:R-:W-:Y:S01]  /*aca0*/  FFMA R52, R24, 1.925963033500011079e-08, R67 ;  /* 0x32a5706018347823 */ /* 0x000fe20000000043 */
[----:B------:R-:W-:Y:S01]  /*acb0*/  FFMA.SAT R67, R28, R11, 0.5 ;  /* 0x3f0000001c437423 */ /* 0x000fe2000000200b */
[----:B------:R-:W2:Y:S03]  /*acc0*/  MUFU.EX2 R24, R31 ;  /* 0x0000001f00187308 */ /* 0x000ea60000000800 */
[-C--:B------:R-:W-:Y:S01]  /*acd0*/  FFMA.RM R11, R67, R12.reuse, 12582913 ;  /* 0x4b400001430b7423 */ /* 0x080fe2000000400c */
[----:B------:R-:W-:-:S03]  /*ace0*/  FFMA.RM R12, R69, R12, 12582913 ;  /* 0x4b400001450c7423 */ /* 0x000fc6000000400c */
[----:B------:R-:W-:Y:S01]  /*acf0*/  FADD R67, R11, -12583039 ;  /* 0xcb40007f0b437421 */ /* 0x000fe20000000000 */
[----:B------:R-:W-:Y:S03]  /*ad00*/  MUFU.EX2 R37, R52 ;  /* 0x0000003400257308 */ /* 0x000fe60000000800 */
[----:B------:R-:W-:-:S04]  /*ad10*/  FFMA R67, R28, 1.4426950216293334961, -R67 ;  /* 0x3fb8aa3b1c437823 */ /* 0x000fc80000000843 */
[----:B------:R-:W-:Y:S01]  /*ad20*/  FFMA R42, R28, 1.925963033500011079e-08, R67 ;  /* 0x32a570601c2a7823 */ /* 0x000fe20000000043 */
[----:B------:R-:W-:Y:S01]  /*ad30*/  FADD R67, RZ, R3 ;  /* 0x00000003ff437221 */ /* 0x000fe20000000000 */
[----:B------:R-:W3:Y:S01]  /*ad40*/  MUFU.EX2 R28, R33 ;  /* 0x00000021001c7308 */ /* 0x000ee20000000800 */
[----:B--2---:R-:W-:Y:S02]  /*ad50*/  FMUL R21, R21, R24 ;  /* 0x0000001815157220 */ /* 0x004fe40000400000 */
[----:B------:R-:W-:-:S04]  /*ad60*/  FADD R67, R67, R0 ;  /* 0x0000000043437221 */ /* 0x000fc80000000000 */
[----:B------:R-:W-:Y:S01]  /*ad70*/  FADD R67, R67, R2 ;  /* 0x0000000243437221 */ /* 0x000fe20000000000 */
[----:B------:R-:W-:Y:S03]  /*ad80*/  MUFU.EX2 R33, R58 ;  /* 0x0000003a00217308 */ /* 0x000fe60000000800 */
[----:B------:R-:W-:-:S04]  /*ad90*/  FADD R20, R67, R4 ;  /* 0x0000000443147221 */ /* 0x000fc80000000000 */
[----:B------:R-:W-:-:S04]  /*ada0*/  FADD R67, R20, R5 ;  /* 0x0000000514437221 */ /* 0x000fc80000000000 */
[----:B------:R-:W-:-:S04]  /*adb0*/  FADD R20, R67, R6 ;  /* 0x0000000643147221 */ /* 0x000fc80000000000 */
[----:B------:R-:W-:Y:S01]  /*adc0*/  FADD R31, R20, R7 ;  /* 0x00000007141f7221 */ /* 0x000fe20000000000 */
[----:B------:R-:W-:-:S03]  /*add0*/  FMUL R20, R15, R44 ;  /* 0x0000002c0f147220 */ /* 0x000fc60000400000 */
[----:B------:R-:W-:Y:S02]  /*ade0*/  FADD R22, R31, R8 ;  /* 0x000000081f167221 */ /* 0x000fe40000000000 */
[----:B------:R-:W2:Y:S02]  /*adf0*/  MUFU.EX2 R31, R56 ;  /* 0x00000038001f7308 */ /* 0x000ea40000000800 */
[----:B------:R-:W-:-:S04]  /*ae00*/  FADD R15, R22, R9 ;  /* 0x00000009160f7221 */ /* 0x000fc80000000000 */
[----:B------:R-:W-:-:S04]  /*ae10*/  FADD R15, R15, R10 ;  /* 0x0000000a0f0f7221 */ /* 0x000fc80000000000 */
[----:B------:R-:W-:-:S04]  /*ae20*/  FADD R22, R15, R16 ;  /* 0x000000100f167221 */ /* 0x000fc80000000000 */
[----:B------:R-:W-:Y:S01]  /*ae30*/  FADD R15, R22, R17 ;  /* 0x00000011160f7221 */ /* 0x000fe20000000000 */
[----:B------:R-:W-:Y:S01]  /*ae40*/  FMUL R22, R23, R38 ;  /* 0x0000002617167220 */ /* 0x000fe20000400000 */
[----:B------:R-:W-:Y:S01]  /*ae50*/  IMAD.SHL.U32 R23, R27, 0x800000, RZ ;  /* 0x008000001b177824 */ /* 0x000fe200078e00ff */
[----:B------:R2:W4:Y:S01]  /*ae60*/  MUFU.EX2 R38, R26 ;  /* 0x0000001a00267308 */ /* 0x0005220000000800 */
[----:B------:R-:W-:Y:S01]  /*ae70*/  FADD R24, R15, R18 ;  /* 0x000000120f187221 */ /* 0x000fe20000000000 */
[----:B------:R-:W-:Y:S01]  /*ae80*/  SHF.L.U32 R27, R13, 0x17, RZ ;  /* 0x000000170d1b7819 */ /* 0x000fe200000006ff */
[----:B---3--:R-:W-:Y:S02]  /*ae90*/  FMUL R23, R23, R28 ;  /* 0x0000001c17177220 */ /* 0x008fe40000400000 */
[----:B------:R-:W-:Y:S02]  /*aea0*/  FADD R15, R24, R19 ;  /* 0x00000013180f7221 */ /* 0x000fe40000000000 */
[----:B------:R-:W-:-:S02]  /*aeb0*/  FMUL R27, R27, R50 ;  /* 0x000000321b1b7220 */ /* 0x000fc40000400000 */
[----:B------:R-:W-:Y:S01]  /*aec0*/  FADD R24, R15, R20 ;  /* 0x000000140f187221 */ /* 0x000fe20000000000 */
[----:B--2---:R-:W-:Y:S01]  /*aed0*/  FMUL R26, R32, R31 ;  /* 0x0000001f201a7220 */ /* 0x004fe20000400000 */
[----:B------:R-:W-:Y:S02]  /*aee0*/  IMAD.SHL.U32 R32, R11, 0x800000, RZ ;  /* 0x008000000b207824 */ /* 0x000fe400078e00ff */
[----:B------:R-:W-:Y:S01]  /*aef0*/  FADD R15, R24, R21 ;  /* 0x00000015180f7221 */ /* 0x000fe20000000000 */
[----:B------:R-:W-:Y:S01]  /*af00*/  FMUL R24, R29, R36 ;  /* 0x000000241d187220 */ /* 0x000fe20000400000 */
[C---:B------:R-:W-:Y:S01]  /*af10*/  FADD R29, R12.reuse, -12583039 ;  /* 0xcb40007f0c1d7421 */ /* 0x040fe20000000000 */
[----:B------:R-:W-:Y:S02]  /*af20*/  IMAD.SHL.U32 R12, R12, 0x800000, RZ ;  /* 0x008000000c0c7824 */ /* 0x000fe400078e00ff */
[----:B------:R-:W-:Y:S01]  /*af30*/  FADD R28, R15, R22 ;  /* 0x000000160f1c7221 */ /* 0x000fe20000000000 */
[----:B------:R-:W-:-:S03]  /*af40*/  FFMA R29, R14, 1.4426950216293334961, -R29 ;  /* 0x3fb8aa3b0e1d7823 */ /* 0x000fc6000000081d */
[----:B------:R-:W-:Y:S01]  /*af50*/  FADD R15, R28, R23 ;  /* 0x000000171c0f7221 */ /* 0x000fe20000000000 */
[----:B------:R-:W-:Y:S01]  /*af60*/  FFMA R31, R14, 1.925963033500011079e-08, R29 ;  /* 0x32a570600e1f7823 */ /* 0x000fe2000000001d */
[----:B------:R-:W-:Y:S02]  /*af70*/  IMAD.SHL.U32 R29, R46, 0x800000, RZ ;  /* 0x008000002e1d7824 */ /* 0x000fe400078e00ff */
[----:B------:R-:W-:Y:S02]  /*af80*/  FADD R28, R15, R24 ;  /* 0x000000180f1c7221 */ /* 0x000fe40000000000 */
[----:B------:R-:W2:Y:S01]  /*af90*/  MUFU.EX2 R15, R42 ;  /* 0x0000002a000f7308 */ /* 0x000ea20000000800 */
[----:B----4-:R-:W-:Y:S01]  /*afa0*/  FMUL R29, R29, R38 ;  /* 0x000000261d1d7220 */ /* 0x010fe20000400000 */
[----:B------:R-:W-:Y:S01]  /*afb0*/  FADD R13, R28, R25 ;  /* 0x000000191c0d7221 */ /* 0x000fe20000000000 */
[----:B------:R-:W-:Y:S01]  /*afc0*/  IMAD.SHL.U32 R28, R30, 0x800000, RZ ;  /* 0x008000001e1c7824 */ /* 0x000fe200078e00ff */
[----:B------:R-:W-:-:S02]  /*afd0*/  SHF.L.U32 R30, R48, 0x17, RZ ;  /* 0x00000017301e7819 */ /* 0x000fc400000006ff */
[----:B------:R-:W-:Y:S01]  /*afe0*/  FADD R14, R13, R26 ;  /* 0x0000001a0d0e7221 */ /* 0x000fe20000000000 */
[----:B------:R-:W-:Y:S01]  /*aff0*/  FMUL R28, R28, R33 ;  /* 0x000000211c1c7220 */ /* 0x000fe20000400000 */
[----:B------:R-:W3:Y:S01]  /*b000*/  MUFU.EX2 R31, R31 ;  /* 0x0000001f001f7308 */ /* 0x000ee20000000800 */
[----:B------:R-:W-:Y:S01]  /*b010*/  FMUL R30, R30, R37 ;  /* 0x000000251e1e7220 */ /* 0x000fe20000400000 */
[----:B------:R-:W-:-:S04]  /*b020*/  FADD R13, R14, R27 ;  /* 0x0000001b0e0d7221 */ /* 0x000fc80000000000 */
[----:B------:R-:W-:Y:S01]  /*b030*/  FADD R14, R13, R28 ;  /* 0x0000001c0d0e7221 */ /* 0x000fe20000000000 */
[----:B--2---:R-:W-:-:S03]  /*b040*/  FMUL R32, R32, R15 ;  /* 0x0000000f20207220 */ /* 0x004fc60000400000 */
[----:B------:R-:W-:-:S04]  /*b050*/  FADD R11, R14, R29 ;  /* 0x0000001d0e0b7221 */ /* 0x000fc80000000000 */
[----:B------:R-:W-:Y:S01]  /*b060*/  FADD R11, R11, R30 ;  /* 0x0000001e0b0b7221 */ /* 0x000fe20000000000 */
[----:B---3--:R-:W-:-:S03]  /*b070*/  FMUL R31, R12, R31 ;  /* 0x0000001f0c1f7220 */ /* 0x008fc60000400000 */
        /* <DEDUP_REMOVED lines=11> */
.L_x_11348:
        /* <DEDUP_REMOVED lines=12> */
[----:B012---:R-:W-:Y:S05]  /*b1f0*/  CALL.REL.NOINC `($__internal_173_$__cuda_sm3x_div_rn_noftz_f32_slowpath) ;  /* 0x0000003400f47944 */ /* 0x007fea0003c00000 */
[----:B------:R-:W-:-:S07]  /*b200*/  IMAD.MOV.U32 R11, RZ, RZ, R3 ;  /* 0x000000ffff0b7224 */ /* 0x000fce00078e0003 */
.L_x_11283:
[----:B------:R-:W-:Y:S05]  /*b210*/  BSYNC.RECONVERGENT B3 ;  /* 0x0000000000037941 */ /* 0x000fea0003800200 */
.L_x_11282:
        /* <DEDUP_REMOVED lines=12> */
[----:B012---:R-:W-:Y:S05]  /*b2e0*/  CALL.REL.NOINC `($__internal_173_$__cuda_sm3x_div_rn_noftz_f32_slowpath) ;  /* 0x0000003400b87944 */ /* 0x007fea0003c00000 */
[----:B------:R-:W-:-:S07]  /*b2f0*/  IMAD.MOV.U32 R14, RZ, RZ, R3 ;  /* 0x000000ffff0e7224 */ /* 0x000fce00078e0003 */
.L_x_11285:
[----:B------:R-:W-:Y:S05]  /*b300*/  BSYNC.RECONVERGENT B3 ;  /* 0x0000000000037941 */ /* 0x000fea0003800200 */
.L_x_11284:
        /* <DEDUP_REMOVED lines=14> */
.L_x_11287:
[----:B------:R-:W-:Y:S05]  /*b3f0*/  BSYNC.RECONVERGENT B3 ;  /* 0x0000000000037941 */ /* 0x000fea0003800200 */
.L_x_11286:
        /* <DEDUP_REMOVED lines=14> */
.L_x_11289:
[----:B------:R-:W-:Y:S05]  /*b4e0*/  BSYNC.RECONVERGENT B3 ;  /* 0x0000000000037941 */ /* 0x000fea0003800200 */
.L_x_11288:
        /* <DEDUP_REMOVED lines=14> */
.L_x_11291:
[----:B------:R-:W-:Y:S05]  /*b5d0*/  BSYNC.RECONVERGENT B3 ;  /* 0x0000000000037941 */ /* 0x000fea0003800200 */
.L_x_11290:
        /* <DEDUP_REMOVED lines=14> */
.L_x_11293:
[----:B------:R-:W-:Y:S05]  /*b6c0*/  BSYNC.RECONVERGENT B3 ;  /* 0x0000000000037941 */ /* 0x000fea0003800200 */
.L_x_11292:
        /* <DEDUP_REMOVED lines=14> */
.L_x_11295:
[----:B------:R-:W-:Y:S05]  /*b7b0*/  BSYNC.RECONVERGENT B3 ;  /* 0x0000000000037941 */ /* 0x000fea0003800200 */
.L_x_11294:
        /* <DEDUP_REMOVED lines=14> */
.L_x_11297:
[----:B------:R-:W-:Y:S05]  /*b8a0*/  BSYNC.RECONVERGENT B3 ;  /* 0x0000000000037941 */ /* 0x000fea0003800200 */
.L_x_11296:
        /* <DEDUP_REMOVED lines=14> */
.L_x_11299:
[----:B------:R-:W-:Y:S05]  /*b990*/  BSYNC.RECONVERGENT B3 ;  /* 0x0000000000037941 */ /* 0x000fea0003800200 */
.L_x_11298:
        /* <DEDUP_REMOVED lines=12> */
[----:B012---:R-:W-:Y:S05]  /*ba60*/  CALL.REL.NOINC `($__internal_173_$__cuda_sm3x_div_rn_noftz_f32_slowpath) ;  /* 0x0000002c00d87944 */ /* 0x007fea0003c00000 */
[----:B------:R-:W-:-:S07]  /*ba70*/  MOV R9, R3 ;  /* 0x0000000300097202 */ /* 0x000fce0000000f00 */
.L_x_11301:
[----:B------:R-:W-:Y:S05]  /*ba80*/  BSYNC.RECONVERGENT B3 ;  /* 0x0000000000037941 */ /* 0x000fea0003800200 */
.L_x_11300:
        /* <DEDUP_REMOVED lines=14> */
.L_x_11303:
[----:B------:R-:W-:Y:S05]  /*bb70*/  BSYNC.RECONVERGENT B3 ;  /* 0x0000000000037941 */ /* 0x000fea0003800200 */
.L_x_11302:
        /* <DEDUP_REMOVED lines=14> */
.L_x_11305:
[----:B------:R-:W-:Y:S05]  /*bc60*/  BSYNC.RECONVERGENT B3 ;  /* 0x0000000000037941 */ /* 0x000fea0003800200 */
.L_x_11304:
        /* <DEDUP_REMOVED lines=14> */
.L_x_11307:
[----:B------:R-:W-:Y:S05]  /*bd50*/  BSYNC.RECONVERGENT B3 ;  /* 0x0000000000037941 */ /* 0x000fea0003800200 */
.L_x_11306:
        /* <DEDUP_REMOVED lines=14> */
.L_x_11309:
[----:B------:R-:W-:Y:S05]  /*be40*/  BSYNC.RECONVERGENT B3 ;  /* 0x0000000000037941 */ /* 0x000fea0003800200 */
.L_x_11308:
        /* <DEDUP_REMOVED lines=14> */
.L_x_11311:
[----:B------:R-:W-:Y:S05]  /*bf30*/  BSYNC.RECONVERGENT B3 ;  /* 0x0000000000037941 */ /* 0x000fea0003800200 */
.L_x_11310:
        /* <DEDUP_REMOVED lines=14> */
.L_x_11313:
[----:B------:R-:W-:Y:S05]  /*c020*/  BSYNC.RECONVERGENT B3 ;  /* 0x0000000000037941 */ /* 0x000fea0003800200 */
.L_x_11312:
        /* <DEDUP_REMOVED lines=14> */
.L_x_11315:
[----:B------:R-:W-:Y:S05]  /*c110*/  BSYNC.RECONVERGENT B3 ;  /* 0x0000000000037941 */ /* 0x000fea0003800200 */
.L_x_11314:
        /* <DEDUP_REMOVED lines=14> */
.L_x_11317:
[----:B------:R-:W-:Y:S05]  /*c200*/  BSYNC.RECONVERGENT B3 ;  /* 0x0000000000037941 */ /* 0x000fea0003800200 */
.L_x_11316:
        /* <DEDUP_REMOVED lines=14> */
.L_x_11319:
[----:B------:R-:W-:Y:S05]  /*c2f0*/  BSYNC.RECONVERGENT B3 ;  /* 0x0000000000037941 */ /* 0x000fea0003800200 */
.L_x_11318:
        /* <DEDUP_REMOVED lines=14> */
.L_x_11321:
[----:B------:R-:W-:Y:S05]  /*c3e0*/  BSYNC.RECONVERGENT B3 ;  /* 0x0000000000037941 */ /* 0x000fea0003800200 */
.L_x_11320:
        /* <DEDUP_REMOVED lines=14> */
.L_x_11323:
[----:B------:R-:W-:Y:S05]  /*c4d0*/  BSYNC.RECONVERGENT B3 ;  /* 0x0000000000037941 */ /* 0x000fea0003800200 */
.L_x_11322:
        /* <DEDUP_REMOVED lines=14> */
.L_x_11325:
[----:B------:R-:W-:Y:S05]  /*c5c0*/  BSYNC.RECONVERGENT B3 ;  /* 0x0000000000037941 */ /* 0x000fea0003800200 */
.L_x_11324:
        /* <DEDUP_REMOVED lines=14> */
.L_x_11327:
[----:B------:R-:W-:Y:S05]  /*c6b0*/  BSYNC.RECONVERGENT B3 ;  /* 0x0000000000037941 */ /* 0x000fea0003800200 */
.L_x_11326:
        /* <DEDUP_REMOVED lines=14> */
.L_x_11329:
[----:B------:R-:W-:Y:S05]  /*c7a0*/  BSYNC.RECONVERGENT B3 ;  /* 0x0000000000037941 */ /* 0x000fea0003800200 */
.L_x_11328:
        /* <DEDUP_REMOVED lines=14> */
.L_x_11331:
[----:B------:R-:W-:Y:S05]  /*c890*/  BSYNC.RECONVERGENT B3 ;  /* 0x0000000000037941 */ /* 0x000fea0003800200 */
.L_x_11330:
        /* <DEDUP_REMOVED lines=14> */
.L_x_11333:
[----:B------:R-:W-:Y:S05]  /*c980*/  BSYNC.RECONVERGENT B3 ;  /* 0x0000000000037941 */ /* 0x000fea0003800200 */
.L_x_11332:
        /* <DEDUP_REMOVED lines=13> */
.L_x_11335:
[----:B------:R-:W-:Y:S05]  /*ca60*/  BSYNC.RECONVERGENT B3 ;  /* 0x0000000000037941 */ /* 0x000fea0003800200 */
.L_x_11334:
[C---:B0-----:R-:W-:Y:S01]  /*ca70*/  VIADD R12, R39.reuse, 0x40 ;  /* 0x00000040270c7836 */ /* 0x041fe20000000000 */
[C---:B------:R-:W-:Y:S01]  /*ca80*/  IADD3 R13, PT, PT, R39.reuse, 0x60, RZ ;  /* 0x00000060270d7810 */ /* 0x040fe20007ffe0ff */
[C---:B------:R-:W-:Y:S01]  /*ca90*/  VIADD R15, R39.reuse, 0x80 ;  /* 0x00000080270f7836 */ /* 0x040fe20000000000 */
[----:B-1----:R-:W-:Y:S01]  /*caa0*/  @!P0 R2UR UR4, R34 ;  /* 0x00000000220482ca */ /* 0x002fe200000e0000 */
[C---:B------:R-:W-:Y:S01]  /*cab0*/  VIADD R22, R39.reuse, 0xc0 ;  /* 0x000000c027167836 */ /* 0x040fe20000000000 */
[----:B------:R-:W-:Y:S02]  /*cac0*/  ISETP.GE.U32.AND P6, PT, R12, UR46, PT ;  /* 0x0000002e0c007c0c */ /* 0x000fe4000bfc6070 */
[----:B------:R-:W-:Y:S02]  /*cad0*/  IADD3 R12, PT, PT, R39, 0xa0, RZ ;  /* 0x000000a0270c7810 */ /* 0x000fe40007ffe0ff */
[----:B------:R-:W-:Y:S02]  /*cae0*/  ISETP.GE.AND.EX P6, PT, RZ, UR47, PT, P6 ;  /* 0x0000002fff007c0c */ /* 0x000fe4000bfc6360 */
[----:B------:R-:W-:-:S02]  /*caf0*/  ISETP.GE.U32.AND P3, PT, R12, UR46, PT ;  /* 0x0000002e0c007c0c */ /* 0x000fc4000bf66070 */
[----:B------:R-:W-:Y:S01]  /*cb00*/  ISETP.GE.U32.AND P2, PT, R13, UR46, PT ;  /* 0x0000002e0d007c0c */ /* 0x000fe2000bf46070 */
[----:B------:R-:W-:Y:S01]  /*cb10*/  IMAD.MOV.U32 R13, RZ, RZ, RZ ;  /* 0x000000ffff0d7224 */ /* 0x000fe200078e00ff */
[----:B------:R-:W-:Y:S02]  /*cb20*/  MOV R12, R39 ;  /* 0x00000027000c7202 */ /* 0x000fe40000000f00 */
[----:B------:R-:W-:Y:S01]  /*cb30*/  ISETP.GE.U32.AND P4, PT, R15, UR46, PT ;  /* 0x0000002e0f007c0c */ /* 0x000fe2000bf86070 */
[----:B------:R-:W-:Y:S01]  /*cb40*/  IMAD R15, R41, UR42, RZ ;  /* 0x0000002a290f7c24 */ /* 0x000fe2000f8e02ff */
[----:B------:R-:W-:Y:S01]  /*cb50*/  ISETP.GE.U32.AND P5, PT, R22, UR46, PT ;  /* 0x0000002e16007c0c */ /* 0x000fe2000bfa6070 */
[----:B------:R-:W-:Y:S01]  /*cb60*/  IMAD.WIDE.U32 R30, R40, UR42, R12 ;  /* 0x0000002a281e7c25 */ /* 0x000fe2000f8e000c */
[C---:B------:R-:W-:Y:S02]  /*cb70*/  @!P0 R2UR UR5, R35.reuse ;  /* 0x00000000230582ca */ /* 0x040fe400000e0000 */
[----:B------:R-:W-:Y:S01]  /*cb80*/  @!P6 R2UR UR6, R34 ;  /* 0x000000002206e2ca */ /* 0x000fe200000e0000 */
[----:B------:R-:W-:Y:S01]  /*cb90*/  IMAD R13, R40, UR43, R15 ;  /* 0x0000002b280d7c24 */ /* 0x000fe2000f8e020f */
[----:B------:R-:W-:Y:S01]  /*cba0*/  @!P6 R2UR UR7, R35 ;  /* 0x000000002307e2ca */ /* 0x000fe200000e0000 */
[----:B------:R-:W-:Y:S01]  /*cbb0*/  VIADD R15, R39, 0xe0 ;  /* 0x000000e0270f7836 */ /* 0x000fe20000000000 */
[----:B------:R-:W-:-:S02]  /*cbc0*/  ISETP.GE.AND.EX P2, PT, RZ, UR47, PT, P2 ;  /* 0x0000002fff007c0c */ /* 0x000fc4000bf46320 */
[----:B------:R-:W-:Y:S02]  /*cbd0*/  ISETP.GE.AND.EX P5, PT, RZ, UR47, PT, P5 ;  /* 0x0000002fff007c0c */ /* 0x000fe4000bfa6350 */
[----:B------:R-:W-:Y:S02]  /*cbe0*/  IADD3 R13, PT, PT, R31, R13, RZ ;  /* 0x0000000d1f0d7210 */ /* 0x000fe40007ffe0ff */
[C---:B------:R-:W-:Y:S02]  /*cbf0*/  LEA R12, P1, R30.reuse, UR40, 0x2 ;  /* 0x000000281e0c7c11 */ /* 0x040fe4000f8210ff */
[----:B------:R-:W-:Y:S02]  /*cc00*/  ISETP.GE.AND.EX P4, PT, RZ, UR47, PT, P4 ;  /* 0x0000002fff007c0c */ /* 0x000fe4000bf86340 */
[----:B------:R-:W-:Y:S02]  /*cc10*/  LEA.HI.X R13, R30, UR41, R13, 0x2, P1 ;  /* 0x000000291e0d7c11 */ /* 0x000fe400088f140d */
[----:B------:R-:W-:-:S02]  /*cc20*/  ISETP.GE.AND.EX P3, PT, RZ, UR47, PT, P3 ;  /* 0x0000002fff007c0c */ /* 0x000fc4000bf66330 */
[----:B------:R-:W-:Y:S01]  /*cc30*/  ISETP.GE.U32.AND P1, PT, R15, UR46, PT ;  /* 0x0000002e0f007c0c */ /* 0x000fe2000bf26070 */
[C---:B------:R-:W-:Y:S01]  /*cc40*/  VIADD R15, R39.reuse, 0x120 ;  /* 0x00000120270f7836 */ /* 0x040fe20000000000 */
[----:B------:R-:W-:Y:S01]  /*cc50*/  IADD3 R22, PT, PT, R39, 0x100, RZ ;  /* 0x0000010027167810 */ /* 0x000fe20007ffe0ff */
[----:B------:R-:W-:Y:S01]  /*cc60*/  @!P0 STG.E desc[UR4][R12.64], R11 ;  /* 0x0000000b0c008986 */ /* 0x000fe2000c101904 */
[----:B------:R-:W-:Y:S02]  /*cc70*/  @!P2 R2UR UR8, R34 ;  /* 0x000000002208a2ca */ /* 0x000fe400000e0000 */
[----:B------:R-:W-:Y:S01]  /*cc80*/  ISETP.GE.U32.AND P0, PT, R22, UR46, PT ;  /* 0x0000002e16007c0c */ /* 0x000fe2000bf06070 */
[----:B------:R0:W-:Y:S01]  /*cc90*/  @!P6 STG.E desc[UR6][R12.64+0x100], R0 ;  /* 0x000100000c00e986 */ /* 0x0001e2000c101906 */
[----:B------:R-:W-:Y:S01]  /*cca0*/  ISETP.GE.U32.AND P6, PT, R15, UR46, PT ;  /* 0x0000002e0f007c0c */ /* 0x000fe2000bfc6070 */
[----:B------:R-:W-:Y:S01]  /*ccb0*/  VIADD R15, R39, 0x160 ;  /* 0x00000160270f7836 */ /* 0x000fe20000000000 */
[----:B------:R-:W-:-:S02]  /*ccc0*/  @!P2 R2UR UR9, R35 ;  /* 0x000000002309a2ca */ /* 0x000fc400000e0000 */
[C---:B------:R-:W-:Y:S02]  /*ccd0*/  @!P5 R2UR UR14, R34.reuse ;  /* 0x00000000220ed2ca */ /* 0x040fe400000e0000 */
[----:B------:R-:W-:Y:S02]  /*cce0*/  @!P5 R2UR UR15, R35 ;  /* 0x00000000230fd2ca */ /* 0x000fe400000e0000 */
[----:B------:R-:W-:Y:S02]  /*ccf0*/  ISETP.GE.AND.EX P0, PT, RZ, UR47, PT, P0 ;  /* 0x0000002fff007c0c */ /* 0x000fe4000bf06300 */
[----:B------:R-:W-:Y:S01]  /*cd00*/  ISETP.GE.AND.EX P1, PT, RZ, UR47, PT, P1 ;  /* 0x0000002fff007c0c */ /* 0x000fe2000bf26310 */
[----:B0-----:R-:W-:Y:S01]  /*cd10*/  VIADD R0, R39, 0x320 ;  /* 0x0000032027007836 */ /* 0x001fe20000000000 */
[----:B------:R-:W-:Y:S02]  /*cd20*/  ISETP.GE.AND.EX P6, PT, RZ, UR47, PT, P6 ;  /* 0x0000002fff007c0c */ /* 0x000fe4000bfc6360 */
[----:B------:R-:W-:Y:S01]  /*cd30*/  @!P4 R2UR UR10, R34 ;  /* 0x00000000220ac2ca */ /* 0x000fe200000e0000 */
[----:B------:R-:W-:Y:S01]  /*cd40*/  @!P2 STG.E desc[UR8][R12.64+0x180], R2 ;  /* 0x000180020c00a986 */ /* 0x000fe2000c101908 */
[----:B------:R-:W-:-:S02]  /*cd50*/  @!P4 R2UR UR11, R35 ;  /* 0x00000000230bc2ca */ /* 0x000fc400000e0000 */
[----:B------:R-:W-:Y:S01]  /*cd60*/  @!P3 R2UR UR12, R34 ;  /* 0x00000000220cb2ca */ /* 0x000fe200000e0000 */
[----:B------:R-:W-:Y:S01]  /*cd70*/  @!P5 STG.E desc[UR14][R12.64+0x300], R6 ;  /* 0x000300060c00d986 */ /* 0x000fe2000c10190e */
[----:B------:R-:W-:Y:S02]  /*cd80*/  @!P3 R2UR UR13, R35 ;  /* 0x00000000230db2ca */ /* 0x000fe400000e0000 */
[----:B------:R-:W-:Y:S02]  /*cd90*/  IADD3 R22, PT, PT, R39, 0x140, RZ ;  /* 0x0000014027167810 */ /* 0x000fe40007ffe0ff */
[----:B------:R-:W-:Y:S02]  /*cda0*/  ISETP.GE.U32.AND P5, PT, R43, UR46, PT ;  /* 0x0000002e2b007c0c */ /* 0x000fe4000bfa6070 */
[----:B------:R-:W-:Y:S02]  /*cdb0*/  ISETP.GE.U32.AND P2, PT, R22, UR46, PT ;  /* 0x0000002e16007c0c */ /* 0x000fe4000bf46070 */
[----:B------:R-:W-:Y:S01]  /*cdc0*/  @!P0 R2UR UR6, R34 ;  /* 0x00000000220682ca */ /* 0x000fe200000e0000 */
[----:B------:R-:W-:Y:S01]  /*cdd0*/  @!P4 STG.E desc[UR10][R12.64+0x200], R4 ;  /* 0x000200040c00c986 */ /* 0x000fe2000c10190a */
[----:B------:R-:W-:-:S02]  /*cde0*/  @!P0 R2UR UR7, R35 ;  /* 0x00000000230782ca */ /* 0x000fc400000e0000 */
[C---:B------:R-:W-:Y:S01]  /*cdf0*/  @!P1 R2UR UR4, R34.reuse ;  /* 0x00000000220492ca */ /* 0x040fe200000e0000 */
[----:B------:R-:W-:Y:S01]  /*ce00*/  @!P3 STG.E desc[UR12][R12.64+0x280], R5 ;  /* 0x000280050c00b986 */ /* 0x000fe2000c10190c */
[C---:B------:R-:W-:Y:S02]  /*ce10*/  @!P1 R2UR UR5, R35.reuse ;  /* 0x00000000230592ca */ /* 0x040fe400000e0000 */
[----:B------:R-:W-:Y:S02]  /*ce20*/  @!P6 R2UR UR8, R34 ;  /* 0x000000002208e2ca */ /* 0x000fe400000e0000 */
[----:B------:R-:W-:Y:S02]  /*ce30*/  @!P6 R2UR UR9, R35 ;  /* 0x000000002309e2ca */ /* 0x000fe400000e0000 */
[----:B------:R-:W-:Y:S02]  /*ce40*/  ISETP.GE.AND.EX P2, PT, RZ, UR47, PT, P2 ;  /* 0x0000002fff007c0c */ /* 0x000fe4000bf46320 */
[----:B------:R-:W-:Y:S01]  /*ce50*/  ISETP.GE.AND.EX P5, PT, RZ, UR47, PT, P5 ;  /* 0x0000002fff007c0c */ /* 0x000fe2000bfa6350 */
[----:B------:R-:W-:Y:S01]  /*ce60*/  @!P0 STG.E desc[UR6][R12.64+0x400], R8 ;  /* 0x000400080c008986 */ /* 0x000fe2000c101906 */
[----:B------:R-:W-:-:S02]  /*ce70*/  ISETP.GE.U32.AND P4, PT, R15, UR46, PT ;  /* 0x0000002e0f007c0c */ /* 0x000fc4000bf86070 */
[----:B------:R-:W-:Y:S01]  /*ce80*/  ISETP.GE.U32.AND P3, PT, R45, UR46, PT ;  /* 0x0000002e2d007c0c */ /* 0x000fe2000bf66070 */
[----:B------:R0:W-:Y:S01]  /*ce90*/  @!P1 STG.E desc[UR4][R12.64+0x380], R7 ;  /* 0x000380070c009986 */ /* 0x0001e2000c101904 */
[----:B------:R-:W-:Y:S02]  /*cea0*/  ISETP.GE.AND.EX P4, PT, RZ, UR47, PT, P4 ;  /* 0x0000002fff007c0c */ /* 0x000fe4000bf86340 */
[----:B------:R-:W-:Y:S01]  /*ceb0*/  ISETP.GE.AND.EX P3, PT, RZ, UR47, PT, P3 ;  /* 0x0000002fff007c0c */ /* 0x000fe2000bf66330 */
[----:B------:R3:W-:Y:S01]  /*cec0*/  @!P6 STG.E desc[UR8][R12.64+0x480], R9 ;  /* 0x000480090c00e986 */ /* 0x0007e2000c101908 */
[----:B------:R-:W-:Y:S02]  /*ced0*/  ISETP.GE.U32.AND P0, PT, R53, UR46, PT ;  /* 0x0000002e35007c0c */ /* 0x000fe4000bf06070 */
[----:B------:R-:W-:Y:S02]  /*cee0*/  ISETP.GE.U32.AND P1, PT, R47, UR46, PT ;  /* 0x0000002e2f007c0c */ /* 0x000fe4000bf26070 */
[----:B------:R-:W-:-:S02]  /*cef0*/  ISETP.GE.U32.AND P6, PT, R49, UR46, PT ;  /* 0x0000002e31007c0c */ /* 0x000fc4000bfc6070 */
[C---:B------:R-:W-:Y:S01]  /*cf00*/  @!P2 R2UR UR10, R34.reuse ;  /* 0x00000000220aa2ca */ /* 0x040fe200000e0000 */
[----:B0-----:R-:W-:Y:S01]  /*cf10*/  VIADD R7, R39, 0x20 ;  /* 0x0000002027077836 */ /* 0x001fe20000000000 */
[C---:B------:R-:W-:Y:S02]  /*cf20*/  @!P2 R2UR UR11, R35.reuse ;  /* 0x00000000230ba2ca */ /* 0x040fe400000e0000 */
[----:B------:R-:W-:Y:S02]  /*cf30*/  @!P5 R2UR UR14, R34 ;  /* 0x00000000220ed2ca */ /* 0x000fe400000e0000 */
[----:B------:R-:W-:Y:S02]  /*cf40*/  @!P5 R2UR UR15, R35 ;  /* 0x00000000230fd2ca */ /* 0x000fe400000e0000 */
[----:B------:R-:W-:Y:S02]  /*cf50*/  ISETP.GE.AND.EX P0, PT, RZ, UR47, PT, P0 ;  /* 0x0000002fff007c0c */ /* 0x000fe4000bf06300 */
[----:B------:R-:W-:-:S02]  /*cf60*/  ISETP.GE.AND.EX P1, PT, RZ, UR47, PT, P1 ;  /* 0x0000002fff007c0c */ /* 0x000fc4000bf26310 */
[----:B------:R-:W-:Y:S02]  /*cf70*/  ISETP.GE.AND.EX P6, PT, RZ, UR47, PT, P6 ;  /* 0x0000002fff007c0c */ /* 0x000fe4000bfc6360 */
[C---:B------:R-:W-:Y:S01]  /*cf80*/  @!P4 R2UR UR12, R34.reuse ;  /* 0x00000000220cc2ca */ /* 0x040fe200000e0000 */
[----:B------:R3:W-:Y:S01]  /*cf90*/  @!P2 STG.E desc[UR10][R12.64+0x500], R10 ;  /* 0x0005000a0c00a986 */ /* 0x0007e2000c10190a */
[C---:B------:R-:W-:Y:S02]  /*cfa0*/  @!P4 R2UR UR13, R35.reuse ;  /* 0x00000000230dc2ca */ /* 0x040fe400000e0000 */
[----:B------:R-:W-:Y:S01]  /*cfb0*/  @!P3 R2UR UR16, R34 ;  /* 0x000000002210b2ca */ /* 0x000fe200000e0000 */
[----:B------:R3:W-:Y:S01]  /*cfc0*/  @!P5 STG.E desc[UR14][R12.64+0x600], R17 ;  /* 0x000600110c00d986 */ /* 0x0007e2000c10190e */
[----:B------:R-:W-:Y:S02]  /*cfd0*/  @!P3 R2UR UR17, R35 ;  /* 0x000000002311b2ca */ /* 0x000fe400000e0000 */
[----:B------:R-:W-:-:S02]  /*cfe0*/  ISETP.GE.U32.AND P5, PT, R51, UR46, PT ;  /* 0x0000002e33007c0c */ /* 0x000fc4000bfa6070 */
        /* <DEDUP_REMOVED lines=8> */
[----:B------:R-:W-:Y:S02]  /*d070*/  ISETP.GE.AND.EX P5, PT, RZ, UR47, PT, P5 ;  /* 0x0000002fff007c0c */ /* 0x000fe4000bfa6350 */
[----:B------:R-:W-:Y:S01]  /*d080*/  ISETP.GE.U32.AND P4, PT, R55, UR46, PT ;  /* 0x0000002e37007c0c */ /* 0x000fe2000bf86070 */
[----:B------:R3:W-:Y:S01]  /*d090*/  @!P0 STG.E desc[UR10][R12.64+0x880], R33 ;  /* 0x000880210c008986 */ /* 0x0007e2000c10190a */
[----:B------:R-:W-:Y:S02]  /*d0a0*/  ISETP.GE.U32.AND P3, PT, R57, UR46, PT ;  /* 0x0000002e39007c0c */ /* 0x000fe4000bf66070 */
[----:B------:R-:W-:Y:S01]  /*d0b0*/  ISETP.GE.U32.AND P2, PT, R59, UR46, PT ;  /* 0x0000002e3b007c0c */ /* 0x000fe2000bf46070 */
[----:B------:R3:W-:Y:S01]  /*d0c0*/  @!P1 STG.E desc[UR4][R12.64+0x700], R19 ;  /* 0x000700130c009986 */ /* 0x0007e2000c101904 */
[----:B------:R-:W-:Y:S01]  /*d0d0*/  ISETP.GE.AND.EX P4, PT, RZ, UR47, PT, P4 ;  /* 0x0000002fff007c0c */ /* 0x000fe2000bf86340 */
[----:B------:R-:W0:Y:S01]  /*d0e0*/  LDCU UR4, c[0x0][0x370] ;  /* 0x00006e00ff0477ac */ /* 0x000e220008000800 */
[----:B------:R-:W-:Y:S01]  /*d0f0*/  ISETP.GE.AND.EX P3, PT, RZ, UR47, PT, P3 ;  /* 0x0000002fff007c0c */ /* 0x000fe2000bf66330 */
[----:B------:R3:W-:Y:S01]  /*d100*/  @!P6 STG.E desc[UR6][R12.64+0x780], R20 ;  /* 0x000780140c00e986 */ /* 0x0007e2000c101906 */
[----:B------:R-:W-:-:S02]  /*d110*/  ISETP.GE.AND.EX P2, PT, RZ, UR47, PT, P2 ;  /* 0x0000002fff007c0c */ /* 0x000fc4000bf46320 */
[----:B------:R-:W-:Y:S02]  /*d120*/  ISETP.GE.U32.AND P0, PT, R61, UR46, PT ;  /* 0x0000002e3d007c0c */ /* 0x000fe4000bf06070 */
[----:B------:R-:W-:Y:S02]  /*d130*/  ISETP.GE.U32.AND P6, PT, R0, UR46, PT ;  /* 0x0000002e00007c0c */ /* 0x000fe4000bfc6070 */
[----:B------:R-:W0:Y:S01]  /*d140*/  LDC R0, c[0x0][0x364] ;  /* 0x0000d900ff007b82 */ /* 0x000e220000000800 */
[C---:B------:R-:W-:Y:S02]  /*d150*/  @!P5 R2UR UR8, R34.reuse ;  /* 0x000000002208d2ca */ /* 0x040fe400000e0000 */
[----:B------:R-:W-:Y:S02]  /*d160*/  @!P5 R2UR UR9, R35 ;  /* 0x000000002309d2ca */ /* 0x000fe400000e0000 */
[----:B------:R-:W-:Y:S02]  /*d170*/  ISETP.GE.AND.EX P0, PT, RZ, UR47, PT, P0 ;  /* 0x0000002fff007c0c */ /* 0x000fe4000bf06300 */
[----:B------:R-:W-:-:S02]  /*d180*/  @!P4 R2UR UR12, R34 ;  /* 0x00000000220cc2ca */ /* 0x000fc400000e0000 */
[C---:B------:R-:W-:Y:S02]  /*d190*/  @!P4 R2UR UR13, R35.reuse ;  /* 0x00000000230dc2ca */ /* 0x040fe400000e0000 */
[C---:B------:R-:W-:Y:S02]  /*d1a0*/  @!P3 R2UR UR14, R34.reuse ;  /* 0x00000000220eb2ca */ /* 0x040fe400000e0000 */
[C---:B------:R-:W-:Y:S02]  /*d1b0*/  @!P3 R2UR UR15, R35.reuse ;  /* 0x00000000230fb2ca */ /* 0x040fe400000e0000 */
[----:B------:R-:W-:Y:S01]  /*d1c0*/  @!P2 R2UR UR16, R34 ;  /* 0x000000002210a2ca */ /* 0x000fe200000e0000 */
[----:B------:R3:W-:Y:S01]  /*d1d0*/  @!P5 STG.E desc[UR8][R12.64+0x800], R21 ;  /* 0x000800150c00d986 */ /* 0x0007e2000c101908 */
[----:B------:R-:W-:Y:S02]  /*d1e0*/  @!P2 R2UR UR17, R35 ;  /* 0x000000002311a2ca */ /* 0x000fe400000e0000 */
[----:B------:R-:W-:-:S02]  /*d1f0*/  IADD3 R2, PT, PT, R39, 0x300, RZ ;  /* 0x0000030027027810 */ /* 0x000fc40007ffe0ff */
[----:B------:R-:W-:Y:S01]  /*d200*/  @!P0 R2UR UR8, R34 ;  /* 0x00000000220882ca */ /* 0x000fe200000e0000 */
[----:B------:R3:W-:Y:S01]  /*d210*/  @!P4 STG.E desc[UR12][R12.64+0x900], R23 ;  /* 0x000900170c00c986 */ /* 0x0007e2000c10190c */
[----:B------:R-:W-:Y:S01]  /*d220*/  ISETP.GE.U32.AND P1, PT, R2, UR46, PT ;  /* 0x0000002e02007c0c */ /* 0x000fe2000bf26070 */
[----:B0-----:R-:W-:Y:S01]  /*d230*/  IMAD R0, R0, UR4, RZ ;  /* 0x0000000400007c24 */ /* 0x001fe2000f8e02ff */
[----:B------:R-:W-:Y:S01]  /*d240*/  @!P0 R2UR UR9, R35 ;  /* 0x00000000230982ca */ /* 0x000fe200000e0000 */
[----:B------:R3:W-:Y:S01]  /*d250*/  @!P3 STG.E desc[UR14][R12.64+0x980], R37 ;  /* 0x000980250c00b986 */ /* 0x0007e2000c10190e */
[----:B------:R-:W-:Y:S02]  /*d260*/  IADD3 R2, PT, PT, R39, 0x340, RZ ;  /* 0x0000034027027810 */ /* 0x000fe40007ffe0ff */
[----:B------:R-:W-:Y:S01]  /*d270*/  ISETP.GE.U32.AND P4, PT, R63, UR46, PT ;  /* 0x0000002e3f007c0c */ /* 0x000fe2000bf86070 */
[----:B------:R3:W-:Y:S01]  /*d280*/  @!P2 STG.E desc[UR16][R12.64+0xa00], R25 ;  /* 0x000a00190c00a986 */ /* 0x0007e2000c101910 */
[----:B------:R-:W-:-:S02]  /*d290*/  ISETP.GE.U32.AND P5, PT, R2, UR46, PT ;  /* 0x0000002e02007c0c */ /* 0x000fc4000bfa6070 */
[----:B------:R-:W-:Y:S02]  /*d2a0*/  ISETP.GE.U32.AND P3, PT, R65, UR46, PT ;  /* 0x0000002e41007c0c */ /* 0x000fe4000bf66070 */
        /* <DEDUP_REMOVED lines=32> */
.L_x_11226:
[----:B------:R-:W-:Y:S05]  /*d4b0*/  EXIT ;  /* 0x000000000000794d */ /* 0x000fea0003800000 */
.L_x_11281:
[----:B------:R-:W-:Y:S01]  /*d4c0*/  HFMA2 R12, -RZ, RZ, 0, 9.5367431640625e-07 ;  /* 0x00000010ff0c7431 */ /* 0x000fe200000001ff */
[----:B------:R-:W-:Y:S01]  /*d4d0*/  BSSY B1, `(.L_x_11337) ;  /* 0x0000006000017945 */ /* 0x000fe20003800000 */
[----:B------:R-:W-:Y:S01]  /*d4e0*/  IMAD.MOV.U32 R11, RZ, RZ, 0x1f ;  /* 0x0000001fff0b7424 */ /* 0x000fe200078e00ff */
[----:B------:R-:W-:-:S07]  /*d4f0*/  MOV R15, 0xffffffff ;  /* 0xffffffff000f7802 */ /* 0x000fce0000000f00 */
[----:B01----:R-:W-:Y:S05]  /*d500*/  WARPSYNC.COLLECTIVE R15, `(.L_x_11338) ;  /* 0x000000000f087348 */ /* 0x003fea0003c00000 */
[----:B------:R2:W3:Y:S02]  /*d510*/  SHFL.BFLY P6, R14, R13, R12, R11 ;  /* 0x0c00000c0d0e7389 */ /* 0x0004e400000c000b */
[----:B0123--:R-:W-:Y:S05]  /*d520*/  ENDCOLLECTIVE ;  /* 0x000000000000791b */ /* 0x00ffea0003800000 */
.L_x_11338:
[----:B------:R-:W-:Y:S05]  /*d530*/  BSYNC B1 ;  /* 0x0000000000017941 */ /* 0x000fea0003800000 */
.L_x_11337:
        /* <DEDUP_REMOVED lines=8> */
.L_x_11339:
[----:B------:R-:W-:Y:S01]  /*d5c0*/  IMAD.MOV.U32 R12, RZ, RZ, 0x4 ;  /* 0x00000004ff0c7424 */ /* 0x000fe200078e00ff */
[----:B------:R-:W-:-:S04]  /*d5d0*/  FMNMX R0, R13, R14, !PT ;  /* 0x0000000e0d007209 */ /* 0x000fc80007800000 */
[----:B------:R-:W-:-:S07]  /*d5e0*/  MOV R13, R0 ;  /* 0x00000000000d7202 */ /* 0x000fce0000000f00 */
[----:B------:R-:W-:Y:S05]  /*d5f0*/  WARPSYNC.COLLECTIVE R15, `(.L_x_11340) ;  /* 0x000000000f087348 */ /* 0x000fea0003c00000 */
[----:B------:R0:W1:Y:S02]  /*d600*/  SHFL.BFLY P6, R14, R13, R12, R11 ;  /* 0x0c00000c0d0e7389 */ /* 0x00006400000c000b */
[----:B01----:R-:W-:Y:S05]  /*d610*/  ENDCOLLECTIVE ;  /* 0x000000000000791b */ /* 0x003fea0003800000 */
.L_x_11340:
[----:B------:R-:W-:Y:S01]  /*d620*/  IMAD.MOV.U32 R12, RZ, RZ, 0x2 ;  /* 0x00000002ff0c7424 */ /* 0x000fe200078e00ff */
[----:B------:R-:W-:-:S04]  /*d630*/  FMNMX R2, R0, R14, !PT ;  /* 0x0000000e00027209 */ /* 0x000fc80007800000 */
[----:B------:R-:W-:-:S07]  /*d640*/  MOV R13, R2 ;  /* 0x00000002000d7202 */ /* 0x000fce0000000f00 */
[----:B------:R-:W-:Y:S05]  /*d650*/  WARPSYNC.COLLECTIVE R15, `(.L_x_11341) ;  /* 0x000000000f087348 */ /* 0x000fea0003c00000 */
[----:B------:R0:W1:Y:S02]  /*d660*/  SHFL.BFLY P6, R14, R13, R12, R11 ;  /* 0x0c00000c0d0e7389 */ /* 0x00006400000c000b */
[----:B01----:R-:W-:Y:S05]  /*d670*/  ENDCOLLECTIVE ;  /* 0x000000000000791b */ /* 0x003fea0003800000 */
.L_x_11341:
[----:B------:R-:W-:Y:S01]  /*d680*/  IMAD.MOV.U32 R12, RZ, RZ, 0x1 ;  /* 0x00000001ff0c7424 */ /* 0x000fe200078e00ff */
[----:B------:R-:W-:-:S04]  /*d690*/  FMNMX R3, R2, R14, !PT ;  /* 0x0000000e02037209 */ /* 0x000fc80007800000 */
[----:B------:R-:W-:-:S07]  /*d6a0*/  MOV R13, R3 ;  /* 0x00000003000d7202 */ /* 0x000fce0000000f00 */
[----:B------:R-:W-:Y:S05]  /*d6b0*/  WARPSYNC.COLLECTIVE R15, `(.L_x_11342) ;  /* 0x000000000f087348 */ /* 0x000fea0003c00000 */
[----:B------:R0:W1:Y:S02]  /*d6c0*/  SHFL.BFLY P6, R14, R13, R12, R11 ;  /* 0x0c00000c0d0e7389 */ /* 0x00006400000c000b */
[----:B01----:R-:W-:Y:S05]  /*d6d0*/  ENDCOLLECTIVE ;  /* 0x000000000000791b */ /* 0x003fea0003800000 */
.L_x_11342:
        /* <DEDUP_REMOVED lines=28> */
[----:B------:R-:W-:-:S02]  /*d8a0*/  IMAD.MOV.U32 R58, RZ, RZ, 0x437c0000 ;  /* 0x437c0000ff3a7424 */ /* 0x000fc400078e00ff */
        /* <DEDUP_REMOVED lines=17> */
[----:B------:R-:W-:Y:S02]  /*d9c0*/  IMAD.SHL.U32 R0, R19, 0x800000, RZ ;  /* 0x0080000013007824 */ /* 0x000fe400078e00ff */
        /* <DEDUP_REMOVED lines=130> */
[----:B------:R-:W-:Y:S01]  /*e1f0*/  FADD R29, R27, -12583039 ;  /* 0xcb40007f1b1d7421 */ /* 0x000fe20000000000 */
[----:B------:R-:W-:Y:S01]  /*e200*/  FADD R26, R25, -12583039 ;  /* 0xcb40007f191a7421 */ /* 0x000fe20000000000 */
[----:B------:R-:W-:Y:S01]  /*e210*/  SHF.L.U32 R24, R27, 0x17, RZ ;  /* 0x000000171b187819 */ /* 0x000fe200000006ff */
[----:B------:R-:W-:Y:S01]  /*e220*/  FFMA.SAT R27, R12, R37, 0.5 ;  /* 0x3f0000000c1b7423 */ /* 0x000fe20000002025 */
[----:B------:R-:W-:Y:S01]  /*e230*/  FFMA R29, R32, 1.4426950216293334961, -R29 ;  /* 0x3fb8aa3b201d7823 */ /* 0x000fe2000000081d */
[----:B------:R-:W-:Y:S01]  /*e240*/  FFMA R26, R11, 1.4426950216293334961, -R26 ;  /* 0x3fb8aa3b0b1a7823 */ /* 0x000fe2000000081a */
[----:B------:R-:W-:-:S02]  /*e250*/  IMAD.SHL.U32 R25, R25, 0x800000, RZ ;  /* 0x0080000019197824 */ /* 0x000fc400078e00ff */
[----:B------:R-:W-:Y:S01]  /*e260*/  FFMA.RM R27, R27, R58, 12582913 ;  /* 0x4b4000011b1b7423 */ /* 0x000fe2000000403a */
[----:B------:R-:W-:Y:S01]  /*e270*/  FFMA R29, R32, 1.925963033500011079e-08, R29 ;  /* 0x32a57060201d7823 */ /* 0x000fe2000000001d */
[----:B------:R-:W-:-:S04]  /*e280*/  FFMA R11, R11, 1.925963033500011079e-08, R26 ;  /* 0x32a570600b0b7823 */ /* 0x000fc8000000001a */
[----:B------:R0:W1:Y:S08]  /*e290*/  MUFU.EX2 R26, R11 ;  /* 0x0000000b001a7308 */ /* 0x0000700000000800 */
[----:B------:R-:W2:Y:S01]  /*e2a0*/  MUFU.EX2 R29, R29 ;  /* 0x0000001d001d7308 */ /* 0x000ea20000000800 */
[----:B0-----:R-:W-:-:S04]  /*e2b0*/  FFMA.SAT R11, R13, R37, 0.5 ;  /* 0x3f0000000d0b7423 */ /* 0x001fc80000002025 */
[----:B------:R-:W-:Y:S01]  /*e2c0*/  FFMA.RM R11, R11, R58, 12582913 ;  /* 0x4b4000010b0b7423 */ /* 0x000fe2000000403a */
[----:B-1----:R-:W-:Y:S01]  /*e2d0*/  FMUL R25, R25, R26 ;  /* 0x0000001a19197220 */ /* 0x002fe20000400000 */
[C---:B------:R-:W-:Y:S01]  /*e2e0*/  SHF.L.U32 R26, R27.reuse, 0x17, RZ ;  /* 0x000000171b1a7819 */ /* 0x040fe200000006ff */
[----:B--2---:R-:W-:Y:S01]  /*e2f0*/  FMUL R24, R24, R29 ;  /* 0x0000001d18187220 */ /* 0x004fe20000400000 */
[----:B------:R-:W-:-:S04]  /*e300*/  FADD R29, R27, -12583039 ;  /* 0xcb40007f1b1d7421 */ /* 0x000fc80000000000 */
        /* <DEDUP_REMOVED lines=46> */
[----:B------:R-:W-:Y:S01]  /*e5f0*/  FFMA R56, R56, 1.925963033500011079e-08, R11 ;  /* 0x32a5706038387823 */ /* 0x000fe2000000000b */
[----:B------:R-:W-:Y:S02]  /*e600*/  FADD R11, RZ, R3 ;  /* 0x00000003ff0b7221 */ /* 0x000fe40000000000 */
        /* <DEDUP_REMOVED lines=35> */
.L_x_11343:
[----:B------:R-:W-:Y:S02]  /*e840*/  IMAD.MOV.U32 R12, RZ, RZ, 0x8 ;  /* 0x00000008ff0c7424 */ /* 0x000fe400078e00ff */
[----:B------:R-:W-:-:S05]  /*e850*/  FADD R33, R13, R14 ;  /* 0x0000000e0d217221 */ /* 0x000fca0000000000 */
[----:B------:R-:W-:-:S07]  /*e860*/  MOV R13, R33 ;  /* 0x00000021000d7202 */ /* 0x000fce0000000f00 */
[----:B------:R-:W-:Y:S05]  /*e870*/  WARPSYNC.COLLECTIVE R15, `(.L_x_11344) ;  /* 0x000000000f087348 */ /* 0x000fea0003c00000 */
[----:B------:R0:W1:Y:S02]  /*e880*/  SHFL.BFLY P6, R14, R13, R12, R11 ;  /* 0x0c00000c0d0e7389 */ /* 0x00006400000c000b */
[----:B01----:R-:W-:Y:S05]  /*e890*/  ENDCOLLECTIVE ;  /* 0x000000000000791b */ /* 0x003fea0003800000 */
.L_x_11344:
[----:B------:R-:W-:Y:S02]  /*e8a0*/  IMAD.MOV.U32 R12, RZ, RZ, 0x4 ;  /* 0x00000004ff0c7424 */ /* 0x000fe400078e00ff */
[----:B------:R-:W-:-:S05]  /*e8b0*/  FADD R36, R33, R14 ;  /* 0x0000000e21247221 */ /* 0x000fca0000000000 */
[----:B------:R-:W-:-:S07]  /*e8c0*/  MOV R13, R36 ;  /* 0x00000024000d7202 */ /* 0x000fce0000000f00 */
[----:B------:R-:W-:Y:S05]  /*e8d0*/  WARPSYNC.COLLECTIVE R15, `(.L_x_11345) ;  /* 0x000000000f087348 */ /* 0x000fea0003c00000 */
[----:B------:R0:W1:Y:S02]  /*e8e0*/  SHFL.BFLY P6, R14, R13, R12, R11 ;  /* 0x0c00000c0d0e7389 */ /* 0x00006400000c000b */
[----:B01----:R-:W-:Y:S05]  /*e8f0*/  ENDCOLLECTIVE ;  /* 0x000000000000791b */ /* 0x003fea0003800000 */
.L_x_11345:
[----:B------:R-:W-:Y:S02]  /*e900*/  IMAD.MOV.U32 R12, RZ, RZ, 0x2 ;  /* 0x00000002ff0c7424 */ /* 0x000fe400078e00ff */
[----:B------:R-:W-:-:S05]  /*e910*/  FADD R37, R36, R14 ;  /* 0x0000000e24257221 */ /* 0x000fca0000000000 */
[----:B------:R-:W-:-:S07]  /*e920*/  MOV R13, R37 ;  /* 0x00000025000d7202 */ /* 0x000fce0000000f00 */
[----:B------:R-:W-:Y:S05]  /*e930*/  WARPSYNC.COLLECTIVE R15, `(.L_x_11346) ;  /* 0x000000000f087348 */ /* 0x000fea0003c00000 */
[----:B------:R0:W1:Y:S02]  /*e940*/  SHFL.BFLY P6, R14, R13, R12, R11 ;  /* 0x0c00000c0d0e7389 */ /* 0x00006400000c000b */
[----:B01----:R-:W-:Y:S05]  /*e950*/  ENDCOLLECTIVE ;  /* 0x000000000000791b */ /* 0x003fea0003800000 */
.L_x_11346:
[----:B------:R-:W-:Y:S02]  /*e960*/  IMAD.MOV.U32 R12, RZ, RZ, 0x1 ;  /* 0x00000001ff0c7424 */ /* 0x000fe400078e00ff */
[----:B------:R-:W-:-:S05]  /*e970*/  FADD R38, R37, R14 ;  /* 0x0000000e25267221 */ /* 0x000fca0000000000 */
[----:B------:R-:W-:-:S07]  /*e980*/  MOV R13, R38 ;  /* 0x00000026000d7202 */ /* 0x000fce0000000f00 */
[----:B------:R-:W-:Y:S05]  /*e990*/  WARPSYNC.COLLECTIVE R15, `(.L_x_11347) ;  /* 0x000000000f087348 */ /* 0x000fea0003c00000 */
[----:B------:R0:W1:Y:S02]  /*e9a0*/  SHFL.BFLY P6, R14, R13, R12, R11 ;  /* 0x0c00000c0d0e7389 */ /* 0x00006400000c000b */
[----:B01----:R-:W-:Y:S05]  /*e9b0*/  ENDCOLLECTIVE ;  /* 0x000000000000791b */ /* 0x003fea0003800000 */
.L_x_11347:
[----:B------:R-:W-:Y:S05]  /*e9c0*/  BRA `(.L_x_11348) ;  /* 0xffffffc400d87947 */ /* 0x000fea000383ffff */
        .weak           $__internal_173_$__cuda_sm3x_div_rn_noftz_f32_slowpath
        .type           $__internal_173_$__cuda_sm3x_div_rn_noftz_f32_slowpath,@function
        .size           $__internal_173_$__cuda_sm3x_div_rn_noftz_f32_slowpath,(.L_x_37550 - $__internal_173_$__cuda_sm3x_div_rn_noftz_f32_slowpath)
$__internal_173_$__cuda_sm3x_div_rn_noftz_f32_slowpath:
        /* <DEDUP_REMOVED lines=34> */
.L_x_11350:
        /* <DEDUP_REMOVED lines=51> */
.L_x_11357:
[----:B------:R-:W-:-:S04]  /*ef20*/  LOP3.LUT R3, R3, 0x80000000, RZ, 0xc0, !PT ;  /* 0x8000000003037812 */ /* 0x000fc800078ec0ff */
[----:B------:R-:W-:Y:S01]  /*ef30*/  LOP3.LUT R3, R3, 0x7f800000, RZ, 0xfc, !PT ;  /* 0x7f80000003037812 */ /* 0x000fe200078efcff */
[----:B------:R-:W-:Y:S06]  /*ef40*/  BRA `(.L_x_11358) ;  /* 0x0000000000047947 */ /* 0x000fec0003800000 */
.L_x_11356:
[----:B------:R-:W-:-:S07]  /*ef50*/  LEA R3, R38, R3, 0x17 ;  /* 0x0000000326037211 */ /* 0x000fce00078eb8ff */
.L_x_11358:
[----:B------:R-:W-:Y:S05]  /*ef60*/  BSYNC.RECONVERGENT B2 ;  /* 0x0000000000027941 */ /* 0x000fea0003800200 */
.L_x_11355:
[----:B------:R-:W-:Y:S05]  /*ef70*/  BRA `(.L_x_11359) ;  /* 0x0000000000207947 */ /* 0x000fea0003800000 */
.L_x_11354:
[----:B------:R-:W-:-:S04]  /*ef80*/  LOP3.LUT R3, R12, 0x80000000, R3, 0x48, !PT ;  /* 0x800000000c037812 */ /* 0x000fc800078e4803 */
[----:B------:R-:W-:Y:S01]  /*ef90*/  LOP3.LUT R3, R3, 0x7f800000, RZ, 0xfc, !PT ;  /* 0x7f80000003037812 */ /* 0x000fe200078efcff */
[----:B------:R-:W-:Y:S06]  /*efa0*/  BRA `(.L_x_11359) ;  /* 0x0000000000147947 */ /* 0x000fec0003800000 */
.L_x_11353:
[----:B------:R-:W-:Y:S01]  /*efb0*/  LOP3.LUT R3, R12, 0x80000000, R3, 0x48, !PT ;  /* 0x800000000c037812 */ /* 0x000fe200078e4803 */
[----:B------:R-:W-:Y:S06]  /*efc0*/  BRA `(.L_x_11359) ;  /* 0x00000000000c7947 */ /* 0x000fec0003800000 */
.L_x_11352:
[----:B------:R-:W0:Y:S01]  /*efd0*/  MUFU.RSQ R3, -QNAN ;  /* 0xffc0000000037908 */ /* 0x000e220000001400 */
[----:B------:R-:W-:Y:S05]  /*efe0*/  BRA `(.L_x_11359) ;  /* 0x0000000000047947 */ /* 0x000fea0003800000 */
.L_x_11351:
[----:B------:R-:W-:-:S07]  /*eff0*/  FADD.FTZ R3, R3, R12 ;  /* 0x0000000c03037221 */ /* 0x000fce0000010000 */
.L_x_11359:
[----:B------:R-:W-:Y:S05]  /*f000*/  BSYNC.RECONVERGENT B1 ;  /* 0x0000000000017941 */ /* 0x000fea0003800200 */
.L_x_11349:
[----:B------:R-:W-:Y:S02]  /*f010*/  HFMA2 R13, -RZ, RZ, 0, 0 ;  /* 0x00000000ff0d7431 */ /* 0x000fe400000001ff */
[----:B------:R-:W-:-:S04]  /*f020*/  IMAD.MOV.U32 R12, RZ, RZ, R36 ;  /* 0x000000ffff0c7224 */ /* 0x000fc800078e0024 */
[----:B0-----:R-:W-:Y:S05]  /*f030*/  RET.REL.NODEC R12 `(_Z15SoftmaxWarpImplI22BroadcastScaleMaskLoadIffbLm3EiE11DirectStoreIffEfLi1ELi27ELi32ELi1ELb1EL9Algorithm0EEvT_T0_ll) ;  /* 0xffffff0c0cf07950 */ /* 0x001fea0003c3ffff */
.L_x_11360:
        /* <DEDUP_REMOVED lines=12> */
.L_x_37550:


//--------------------- .text._Z15SoftmaxWarpImplI22BroadcastScaleMaskLoadIffbLm3EiE11DirectStoreIffEfLi1ELi27ELi32ELi1ELb0EL9Algorithm0EEvT_T0_ll --------------------------
	.section	.text._Z15SoftmaxWarpImplI22BroadcastScaleMaskLoadIffbLm3EiE11DirectStoreIffEfLi1ELi27ELi32ELi1ELb0EL9Algorithm0EEvT_T0_ll,"ax",@progbits
	.align	128
        .global         _Z15SoftmaxWarpImplI22BroadcastScaleMaskLoadIffbLm3EiE11DirectStoreIffEfLi1ELi27ELi32ELi1ELb0EL9Algorithm0EEvT_T0_ll
        .type           _Z15SoftmaxWarpImplI22BroadcastScaleMaskLoadIffbLm3EiE11DirectStoreIffEfLi1ELi27ELi32ELi1ELb0EL9Algorithm0EEvT_T0_ll,@function
        .size           _Z15SoftmaxWarpImplI22BroadcastScaleMaskLoadIffbLm3EiE11DirectStoreIffEfLi1ELi27ELi32ELi1ELb0EL9Algorithm0EEvT_T0_ll,(.L_x_37551 - _Z15SoftmaxWarpImplI22BroadcastScaleMaskLoadIffbLm3EiE11DirectStoreIffEfLi1ELi27ELi32ELi1ELb0EL9Algorithm0EEvT_T0_ll)
        .other          _Z15SoftmaxWarpImplI22BroadcastScaleMaskLoadIffbLm3EiE11DirectStoreIffEfLi1ELi27ELi32ELi1ELb0EL9Algorithm0EEvT_T0_ll,@"STO_CUDA_ENTRY STV_DEFAULT"
_Z15SoftmaxWarpImplI22BroadcastScaleMaskLoadIffbLm3EiE11DirectStoreIffEfLi1ELi27ELi32ELi1ELb0EL9Algorithm0EEvT_T0_ll:
.text._Z15SoftmaxWarpImplI22BroadcastScaleMaskLoadIffbLm3EiE11DirectStoreIffEfLi1ELi27ELi32ELi1ELb0EL9Algorithm0EEvT_T0_ll:
        /* <DEDUP_REMOVED lines=29> */
.L_x_11361:
        /* <DEDUP_REMOVED lines=14> */
.L_x_11418:
[----:B--2---:R-:W-:Y:S01]  /*02b0*/  IABS R4, UR49 ;  /* 0x0000003100047c13 */ /* 0x004fe20008000000 */
[----:B0-----:R-:W-:Y:S01]  /*02c0*/  IMAD R66, R3, UR48, R2 ;  /* 0x0000003003427c24 */ /* 0x001fe2000f8e0202 */
[----:B------:R-:W-:Y:S01]  /*02d0*/  UMOV UR4, URZ ;  /* 0x000000ff00047c82 */ /* 0x000fe20008000000 */
[----:B------:R-:W-:Y:S02]  /*02e0*/  IABS R13, UR50 ;  /* 0x00000032000d7c13 */ /* 0x000fe40008000000 */
[----:B------:R-:W-:Y:S01]  /*02f0*/  R2UR UR8, R4 ;  /* 0x00000000040872ca */ /* 0x000fe200000e0000 */
[C---:B------:R-:W-:Y:S01]  /*0300*/  VIADD R22, R66.reuse, 0x40 ;  /* 0x0000004042167836 */ /* 0x040fe20000000000 */
[C---:B------:R-:W-:Y:S01]  /*0310*/  IADD3 R23, PT, PT, R66.reuse, 0x20, RZ ;  /* 0x0000002042177810 */ /* 0x040fe20007ffe0ff */
[C---:B------:R-:W-:Y:S01]  /*0320*/  VIADD R28, R66.reuse, 0xc0 ;  /* 0x000000c0421c7836 */ /* 0x040fe20000000000 */
[----:B------:R-:W-:Y:S02]  /*0330*/  IADD3 R30, PT, PT, R66, 0x60, RZ ;  /* 0x00000060421e7810 */ /* 0x000fe40007ffe0ff */
[----:B------:R-:W-:-:S02]  /*0340*/  IABS R10, R22 ;  /* 0x00000016000a7213 */ /* 0x000fc40000000000 */
[----:B------:R-:W-:Y:S02]  /*0350*/  IABS R11, R30 ;  /* 0x0000001e000b7213 */ /* 0x000fe40000000000 */
[C---:B------:R-:W-:Y:S02]  /*0360*/  IADD3 R12, PT, PT, R66.reuse, 0x80, RZ ;  /* 0x00000080420c7810 */ /* 0x040fe40007ffe0ff */
[----:B------:R-:W-:Y:S01]  /*0370*/  R2UR UR9, R13 ;  /* 0x000000000d0972ca */ /* 0x000fe200000e0000 */
[----:B------:R-:W0:Y:S01]  /*0380*/  I2F.RP R4, UR8 ;  /* 0x0000000800047d06 */ /* 0x000e220008209400 */
[----:B------:R-:W-:Y:S02]  /*0390*/  SHF.R.S64 R34, RZ, 0x1e, R30 ;  /* 0x0000001eff227819 */ /* 0x000fe4000000101e */
[----:B------:R-:W-:Y:S02]  /*03a0*/  IADD3 R21, PT, PT, R66, 0xa0, RZ ;  /* 0x000000a042157810 */ /* 0x000fe40007ffe0ff */
[----:B------:R-:W-:-:S02]  /*03b0*/  LOP3.LUT R16, R22, UR49, RZ, 0x3c, !PT ;  /* 0x0000003116107c12 */ /* 0x000fc4000f8e3cff */
[----:B------:R-:W-:Y:S02]  /*03c0*/  IABS R20, R21 ;  /* 0x0000001500147213 */ /* 0x000fe40000000000 */
[----:B------:R-:W-:Y:S02]  /*03d0*/  ISETP.GE.AND P1, PT, R16, RZ, PT ;  /* 0x000000ff1000720c */ /* 0x000fe40003f26270 */
[----:B------:R-:W-:Y:S02]  /*03e0*/  SHF.R.S64 R16, RZ, 0x1e, R12 ;  /* 0x0000001eff107819 */ /* 0x000fe4000000100c */
[----:B------:R-:W-:Y:S01]  /*03f0*/  SHF.R.S64 R32, RZ, 0x1e, R23 ;  /* 0x0000001eff207819 */ /* 0x000fe20000001017 */
[----:B0-----:R-:W0:Y:S01]  /*0400*/  MUFU.RCP R4, R4 ;  /* 0x0000000400047308 */ /* 0x001e220000001000 */
[----:B------:R-:W-:Y:S02]  /*0410*/  SHF.R.S64 R18, RZ, 0x1e, R22 ;  /* 0x0000001eff127819 */ /* 0x000fe40000001016 */
[----:B-1----:R-:W-:-:S02]  /*0420*/  R2UR UR10, R6 ;  /* 0x00000000060a72ca */ /* 0x002fc400000e0000 */
[C---:B------:R-:W-:Y:S02]  /*0430*/  R2UR UR11, R7.reuse ;  /* 0x00000000070b72ca */ /* 0x040fe400000e0000 */
[----:B------:R-:W-:Y:S02]  /*0440*/  IADD3 R25, PT, PT, R66, 0xe0, RZ ;  /* 0x000000e042197810 */ /* 0x000fe40007ffe0ff */
[----:B------:R-:W-:Y:S02]  /*0450*/  R2UR UR12, R6 ;  /* 0x00000000060c72ca */ /* 0x000fe400000e0000 */
        /* <DEDUP_REMOVED lines=8> */
[----:B------:R-:W-:Y:S02]  /*04e0*/  IABS R27, R28 ;  /* 0x0000001c001b7213 */ /* 0x000fe40000000000 */
[----:B------:R-:W-:Y:S02]  /*04f0*/  R2UR UR4, R6 ;  /* 0x00000000060472ca */ /* 0x000fe400000e0000 */
[----:B------:R-:W-:Y:S01]  /*0500*/  R2UR UR5, R7 ;  /* 0x00000000070572ca */ /* 0x000fe200000e0000 */
[----:B------:R-:W-:-:S04]  /*0510*/  IMAD.HI.U32 R26, R4, UR7, RZ ;  /* 0x00000007041a7c27 */ /* 0x000fc8000f8e00ff */
[----:B------:R-:W-:Y:S02]  /*0520*/  IMAD.MOV R9, RZ, RZ, -R26 ;  /* 0x000000ffff097224 */ /* 0x000fe400078e0a1a */
[----:B------:R-:W-:-:S04]  /*0530*/  IMAD.HI.U32 R15, R10, UR7, RZ ;  /* 0x000000070a0f7c27 */ /* 0x000fc8000f8e00ff */
[----:B------:R-:W-:Y:S01]  /*0540*/  IMAD R4, R9, UR8, R4 ;  /* 0x0000000809047c24 */ /* 0x000fe2000f8e0204 */
[----:B------:R-:W-:Y:S01]  /*0550*/  IADD3 R9, PT, PT, -R15, RZ, RZ ;  /* 0x000000ff0f097210 */ /* 0x000fe20007ffe1ff */
[----:B------:R-:W-:-:S03]  /*0560*/  IMAD.HI.U32 R8, R11, UR7, RZ ;  /* 0x000000070b087c27 */ /* 0x000fc6000f8e00ff */
[----:B------:R-:W-:Y:S01]  /*0570*/  ISETP.LT.U32.AND P5, PT, R4, UR8, PT ;  /* 0x0000000804007c0c */ /* 0x000fe2000bfa1070 */
[----:B------:R-:W-:Y:S02]  /*0580*/  IMAD.MOV R14, RZ, RZ, -R8 ;  /* 0x000000ffff0e7224 */ /* 0x000fe400078e0a08 */
[----:B------:R-:W-:Y:S01]  /*0590*/  IMAD R10, R9, UR8, R10 ;  /* 0x00000008090a7c24 */ /* 0x000fe2000f8e020a */
[----:B------:R-:W-:Y:S01]  /*05a0*/  IABS R9, R12 ;  /* 0x0000000c00097213 */ /* 0x000fe20000000000 */
[----:B------:R-:W-:Y:S01]  /*05b0*/  IMAD R11, R14, UR8, R11 ;  /* 0x000000080e0b7c24 */ /* 0x000fe2000f8e020b */
[----:B------:R-:W-:Y:S02]  /*05c0*/  LOP3.LUT R14, R23, UR49, RZ, 0x3c, !PT ;  /* 0x00000031170e7c12 */ /* 0x000fe4000f8e3cff */
[----:B------:R-:W-:Y:S02]  /*05d0*/  ISETP.LT.U32.AND P4, PT, R10, UR8, PT ;  /* 0x000000080a007c0c */ /* 0x000fe4000bf81070 */
[----:B------:R-:W-:-:S02]  /*05e0*/  ISETP.LT.U32.AND P6, PT, R11, UR8, PT ;  /* 0x000000080b007c0c */ /* 0x000fc4000bfc1070 */
[----:B------:R-:W-:Y:S01]  /*05f0*/  ISETP.GE.AND P2, PT, R14, RZ, PT ;  /* 0x000000ff0e00720c */ /* 0x000fe20003f46270 */
[----:B------:R-:W-:Y:S01]  /*0600*/  @!P5 VIADD R4, R4, -UR8 ;  /* 0x800000080404dc36 */ /* 0x000fe20008000000 */
[----:B------:R-:W-:Y:S01]  /*0610*/  LOP3.LUT R14, R30, UR49, RZ, 0x3c, !PT ;  /* 0x000000311e0e7c12 */ /* 0x000fe2000f8e3cff */
[----:B------:R-:W-:-:S03]  /*0620*/  @!P5 VIADD R26, R26, 0x1 ;  /* 0x000000011a1ad836 */ /* 0x000fc60000000000 */
[----:B------:R-:W-:Y:S02]  /*0630*/  ISETP.GE.U32.AND P3, PT, R4, UR8, PT ;  /* 0x0000000804007c0c */ /* 0x000fe4000bf66070 */
[----:B------:R-:W-:Y:S02]  /*0640*/  MOV R4, R9 ;  /* 0x0000000900047202 */ /* 0x000fe40000000f00 */
[----:B------:R-:W-:Y:S01]  /*0650*/  ISETP.GE.AND P0, PT, R14, RZ, PT ;  /* 0x000000ff0e00720c */ /* 0x000fe20003f06270 */
[----:B------:R-:W-:Y:S01]  /*0660*/  @!P6 VIADD R8, R8, 0x1 ;  /* 0x000000010808e836 */ /* 0x000fe20000000000 */
[----:B------:R-:W-:Y:S01]  /*0670*/  @!P6 IADD3 R11, PT, PT, R11, -UR8, RZ ;  /* 0x800000080b0bec10 */ /* 0x000fe2000fffe0ff */
[----:B------:R-:W-:Y:S01]  /*0680*/  IMAD.HI.U32 R9, R4, UR7, RZ ;  /* 0x0000000704097c27 */ /* 0x000fe2000f8e00ff */
[----:B------:R-:W-:Y:S02]  /*0690*/  @!P4 IADD3 R10, PT, PT, R10, -UR8, RZ ;  /* 0x800000080a0acc10 */ /* 0x000fe4000fffe0ff */
[----:B------:R-:W-:Y:S01]  /*06a0*/  @!P4 IADD3 R15, PT, PT, R15, 0x1, RZ ;  /* 0x000000010f0fc810 */ /* 0x000fe20007ffe0ff */
[----:B------:R-:W-:Y:S01]  /*06b0*/  IMAD.MOV R13, RZ, RZ, -R9 ;  /* 0x000000ffff0d7224 */ /* 0x000fe200078e0a09 */
[----:B------:R-:W-:Y:S01]  /*06c0*/  ISETP.GE.U32.AND P5, PT, R10, UR8, PT ;  /* 0x000000080a007c0c */ /* 0x000fe2000bfa6070 */
[----:B------:R-:W-:Y:S01]  /*06d0*/  @P3 VIADD R26, R26, 0x1 ;  /* 0x000000011a1a3836 */ /* 0x000fe20000000000 */
[----:B------:R-:W-:Y:S01]  /*06e0*/  ISETP.GE.U32.AND P3, PT, R11, UR8, PT ;  /* 0x000000080b007c0c */ /* 0x000fe2000bf66070 */
[----:B------:R-:W-:Y:S01]  /*06f0*/  IMAD R4, R13, UR8, R4 ;  /* 0x000000080d047c24 */ /* 0x000fe2000f8e0204 */
[----:B------:R-:W-:Y:S01]  /*0700*/  IADD3 R32, P4, PT, R32, UR36, RZ ;  /* 0x0000002420207c10 */ /* 0x000fe2000ff9e0ff */
[----:B------:R-:W0:Y:S01]  /*0710*/  I2F.RP R13, UR9 ;  /* 0x00000009000d7d06 */ /* 0x000e220008209400 */
[----:B------:R-:W-:Y:S01]  /*0720*/  @!P2 IADD3 R26, PT, PT, -R26, RZ, RZ ;  /* 0x000000ff1a1aa210 */ /* 0x000fe20007ffe1ff */
[----:B------:R-:W-:Y:S01]  /*0730*/  IMAD.HI.U32 R14, R20, UR7, RZ ;  /* 0x00000007140e7c27 */ /* 0x000fe2000f8e00ff */
[----:B------:R-:W-:-:S02]  /*0740*/  ISETP.LT.U32.AND P2, PT, R4, UR8, PT ;  /* 0x0000000804007c0c */ /* 0x000fc4000bf41070 */
[----:B------:R-:W-:Y:S02]  /*0750*/  LOP3.LUT R10, R12, UR49, RZ, 0x3c, !PT ;  /* 0x000000310c0a7c12 */ /* 0x000fe4000f8e3cff */
[----:B------:R-:W-:Y:S01]  /*0760*/  IADD3 R17, PT, PT, -R14, RZ, RZ ;  /* 0x000000ff0e117210 */ /* 0x000fe20007ffe1ff */
[----:B------:R-:W-:Y:S01]  /*0770*/  @P5 VIADD R15, R15, 0x1 ;  /* 0x000000010f0f5836 */ /* 0x000fe20000000000 */
[----:B------:R-:W-:Y:S01]  /*0780*/  IADD3 R18, P5, PT, R18, UR36, RZ ;  /* 0x0000002412127c10 */ /* 0x000fe2000ffbe0ff */
[----:B------:R-:W-:Y:S01]  /*0790*/  @P3 VIADD R8, R8, 0x1 ;  /* 0x0000000108083836 */ /* 0x000fe20000000000 */
[----:B------:R-:W-:Y:S01]  /*07a0*/  IADD3 R34, P3, PT, R34, UR36, RZ ;  /* 0x0000002422227c10 */ /* 0x000fe2000ff7e0ff */
[----:B------:R-:W-:Y:S01]  /*07b0*/  IMAD.HI.U32 R29, R27, UR7, RZ ;  /* 0x000000071b1d7c27 */ /* 0x000fe2000f8e00ff */
[----:B------:R-:W-:Y:S02]  /*07c0*/  LEA.HI.X.SX32 R33, R23, UR37, 0x2, P4 ;  /* 0x0000002517217c11 */ /* 0x000fe4000a0f16ff */
[----:B------:R-:W-:Y:S01]  /*07d0*/  LEA.HI.X.SX32 R35, R30, UR37, 0x2, P3 ;  /* 0x000000251e237c11 */ /* 0x000fe200098f16ff */
[----:B------:R-:W-:Y:S01]  /*07e0*/  @!P2 VIADD R9, R9, 0x1 ;  /* 0x000000010909a836 */ /* 0x000fe20000000000 */
[----:B------:R-:W-:Y:S01]  /*07f0*/  @!P2 IADD3 R4, PT, PT, R4, -UR8, RZ ;  /* 0x800000080404ac10 */ /* 0x000fe2000fffe0ff */
[----:B------:R-:W-:Y:S01]  /*0800*/  IMAD R20, R17, UR8, R20 ;  /* 0x0000000811147c24 */ /* 0x000fe2000f8e0214 */
[----:B0-----:R-:W0:Y:S01]  /*0810*/  MUFU.RCP R13, R13 ;  /* 0x0000000d000d7308 */ /* 0x001e220000001000 */
[----:B------:R-:W-:-:S02]  /*0820*/  ISETP.GE.AND P4, PT, R10, RZ, PT ;  /* 0x000000ff0a00720c */ /* 0x000fc40003f86270 */
[----:B------:R-:W-:Y:S02]  /*0830*/  ISETP.GE.U32.AND P3, PT, R4, UR8, PT ;  /* 0x0000000804007c0c */ /* 0x000fe4000bf66070 */
[----:B------:R-:W-:Y:S01]  /*0840*/  LOP3.LUT R10, R28, UR49, RZ, 0x3c, !PT ;  /* 0x000000311c0a7c12 */ /* 0x000fe2000f8e3cff */
[----:B------:R-:W-:Y:S01]  /*0850*/  IMAD.MOV R24, RZ, RZ, -R29 ;  /* 0x000000ffff187224 */ /* 0x000fe200078e0a1d */
[----:B------:R-:W-:Y:S02]  /*0860*/  LEA.HI.X.SX32 R19, R22, UR37, 0x2, P5 ;  /* 0x0000002516137c11 */ /* 0x000fe4000a8f16ff */
[----:B------:R-:W-:Y:S02]  /*0870*/  IABS R31, R25 ;  /* 0x00000019001f7213 */ /* 0x000fe40000000000 */
[----:B------:R-:W-:Y:S02]  /*0880*/  LOP3.LUT R11, R21, UR49, RZ, 0x3c, !PT ;  /* 0x00000031150b7c12 */ /* 0x000fe4000f8e3cff */
[----:B------:R-:W-:-:S02]  /*0890*/  @!P1 IADD3 R15, PT, PT, -R15, RZ, RZ ;  /* 0x000000ff0f0f9210 */ /* 0x000fc40007ffe1ff */
[----:B------:R-:W-:Y:S01]  /*08a0*/  LOP3.LUT R4, R25, UR49, RZ, 0x3c, !PT ;  /* 0x0000003119047c12 */ /* 0x000fe2000f8e3cff */
[----:B------:R-:W-:Y:S01]  /*08b0*/  @P3 VIADD R9, R9, 0x1 ;  /* 0x0000000109093836 */ /* 0x000fe20000000000 */
[----:B------:R-:W-:Y:S02]  /*08c0*/  IADD3 R16, P3, PT, R16, UR36, RZ ;  /* 0x0000002410107c10 */ /* 0x000fe4000ff7e0ff */
[----:B0-----:R-:W-:Y:S02]  /*08d0*/  IADD3 R13, PT, PT, R13, 0xffffffe, RZ ;  /* 0x0ffffffe0d0d7810 */ /* 0x001fe40007ffe0ff */
[----:B------:R-:W-:Y:S02]  /*08e0*/  LEA.HI.X.SX32 R17, R12, UR37, 0x2, P3 ;  /* 0x000000250c117c11 */ /* 0x000fe400098f16ff */
[----:B------:R-:W-:Y:S01]  /*08f0*/  ISETP.LT.U32.AND P3, PT, R20, UR8, PT ;  /* 0x0000000814007c0c */ /* 0x000fe2000bf61070 */
[----:B------:R-:W-:Y:S01]  /*0900*/  IMAD R27, R24, UR8, R27 ;  /* 0x00000008181b7c24 */ /* 0x000fe2000f8e021b */
[----:B------:R-:W-:Y:S01]  /*0910*/  ISETP.GE.AND P6, PT, R10, RZ, PT ;  /* 0x000000ff0a00720c */ /* 0x000fe20003fc6270 */
[----:B------:R-:W0:Y:S01]  /*0920*/  F2I.FTZ.U32.TRUNC.NTZ R13, R13 ;  /* 0x0000000d000d7305 */ /* 0x000e22000021f000 */
[----:B------:R1:W2:Y:S01]  /*0930*/  LDG.E R10, desc[UR10][R18.64] ;  /* 0x0000000a120a7981 */ /* 0x0002a2000c1e1900 */
[----:B------:R-:W-:Y:S01]  /*0940*/  IMAD.HI.U32 R24, R31, UR7, RZ ;  /* 0x000000071f187c27 */ /* 0x000fe2000f8e00ff */
[----:B------:R-:W-:-:S02]  /*0950*/  ISETP.GE.AND P5, PT, R11, RZ, PT ;  /* 0x000000ff0b00720c */ /* 0x000fc40003fa6270 */
[----:B------:R3:W4:Y:S01]  /*0960*/  LDG.E R11, desc[UR4][R32.64] ;  /* 0x00000004200b7981 */ /* 0x000722000c1e1900 */
[----:B------:R-:W-:Y:S02]  /*0970*/  ISETP.GE.AND P2, PT, R4, RZ, PT ;  /* 0x000000ff0400720c */ /* 0x000fe40003f46270 */
[----:B------:R-:W-:Y:S01]  /*0980*/  LOP3.LUT R63, RZ, UR49, RZ, 0x33, !PT ;  /* 0x00000031ff3f7c12 */ /* 0x000fe2000f8e33ff */
[----:B------:R5:W2:Y:S01]  /*0990*/  LDG.E R4, desc[UR12][R34.64] ;  /* 0x0000000c22047981 */ /* 0x000aa2000c1e1900 */
[----:B------:R-:W-:Y:S01]  /*09a0*/  @!P3 VIADD R20, R20, -UR8 ;  /* 0x800000081414bc36 */ /* 0x000fe20008000000 */
[----:B-1----:R-:W-:-:S04]  /*09b0*/  SHF.R.S64 R18, RZ, 0x1e, R21 ;  /* 0x0000001eff127819 */ /* 0x002fc80000001015 */
[----:B------:R-:W-:Y:S01]  /*09c0*/  ISETP.GE.U32.AND P1, PT, R20, UR8, PT ;  /* 0x0000000814007c0c */ /* 0x000fe2000bf26070 */
[----:B---3--:R-:W-:Y:S01]  /*09d0*/  IMAD.MOV R32, RZ, RZ, -R24 ;  /* 0x000000ffff207224 */ /* 0x008fe200078e0a18 */
[----:B------:R-:W-:Y:S01]  /*09e0*/  @!P3 IADD3 R14, PT, PT, R14, 0x1, RZ ;  /* 0x000000010e0eb810 */ /* 0x000fe20007ffe0ff */
[----:B------:R1:W3:Y:S01]  /*09f0*/  LDG.E R20, desc[UR4][R16.64] ;  /* 0x0000000410147981 */ /* 0x0002e2000c1e1900 */
[----:B------:R-:W-:Y:S01]  /*0a00*/  IADD3 R18, P3, PT, R18, UR36, RZ ;  /* 0x0000002412127c10 */ /* 0x000fe2000ff7e0ff */
[----:B------:R-:W-:Y:S01]  /*0a10*/  IMAD R31, R32, UR8, R31 ;  /* 0x00000008201f7c24 */ /* 0x000fe2000f8e021f */
[----:B------:R-:W-:Y:S02]  /*0a20*/  SHF.R.S64 R32, RZ, 0x1e, R28 ;  /* 0x0000001eff207819 */ /* 0x000fe4000000101c */
[----:B------:R-:W-:Y:S02]  /*0a30*/  LEA.HI.X.SX32 R19, R21, UR37, 0x2, P3 ;  /* 0x0000002515137c11 */ /* 0x000fe400098f16ff */
[----:B------:R-:W-:-:S03]  /*0a40*/  ISETP.LT.U32.AND P3, PT, R27, UR8, PT ;  /* 0x000000081b007c0c */ /* 0x000fc6000bf61070 */
[----:B------:R-:W-:Y:S02]  /*0a50*/  @P1 IADD3 R14, PT, PT, R14, 0x1, RZ ;  /* 0x000000010e0e1810 */ /* 0x000fe40007ffe0ff */
[----:B0-----:R-:W-:Y:S02]  /*0a60*/  R2UR UR5, R13 ;  /* 0x000000000d0572ca */ /* 0x001fe400000e0000 */
[----:B-----5:R-:W-:Y:S01]  /*0a70*/  SHF.R.S64 R34, RZ, 0x1e, R25 ;  /* 0x0000001eff227819 */ /* 0x020fe20000001019 */
[----:B------:R-:W-:Y:S01]  /*0a80*/  @!P0 IMAD.MOV R8, RZ, RZ, -R8 ;  /* 0x000000ffff088224 */ /* 0x000fe200078e0a08 */
[----:B------:R-:W-:Y:S01]  /*0a90*/  IADD3 R32, P1, PT, R32, UR36, RZ ;  /* 0x0000002420207c10 */ /* 0x000fe2000ff3e0ff */
[----:B------:R-:W-:Y:S01]  /*0aa0*/  UMOV UR4, URZ ;  /* 0x000000ff00047c82 */ /* 0x000fe20008000000 */
[----:B------:R-:W5:Y:S02]  /*0ab0*/  LDG.E R19, desc[UR10][R18.64] ;  /* 0x0000000a12137981 */ /* 0x000f64000c1e1900 */
[----:B------:R-:W-:-:S02]  /*0ac0*/  LEA.HI.X.SX32 R33, R28, UR37, 0x2, P1 ;  /* 0x000000251c217c11 */ /* 0x000fc400088f16ff */
[----:B------:R-:W-:Y:S01]  /*0ad0*/  ISETP.NE.AND P1, PT, RZ, UR49, PT ;  /* 0x00000031ff007c0c */ /* 0x000fe2000bf25270 */
[----:B------:R-:W-:Y:S01]  /*0ae0*/  @!P3 VIADD R29, R29, 0x1 ;  /* 0x000000011d1db836 */ /* 0x000fe20000000000 */
[----:B------:R-:W-:Y:S02]  /*0af0*/  @!P3 IADD3 R27, PT, PT, R27, -UR8, RZ ;  /* 0x800000081b1bbc10 */ /* 0x000fe4000fffe0ff */
[----:B------:R-:W-:Y:S02]  /*0b00*/  SEL R13, R63, R26, !P1 ;  /* 0x0000001a3f0d7207 */ /* 0x000fe40004800000 */
[----:B------:R-:W-:Y:S01]  /*0b10*/  IADD3 R34, P3, PT, R34, UR36, RZ ;  /* 0x0000002422227c10 */ /* 0x000fe2000ff7e0ff */
[----:B------:R-:W-:Y:S01]  /*0b20*/  UIADD3 UR6, UPT, UPT, URZ, -UR5, URZ ;  /* 0x80000005ff067290 */ /* 0x000fe2000fffe0ff */
[----:B-1----:R-:W-:Y:S01]  /*0b30*/  IADD3 R16, PT, PT, -R13, RZ, RZ ;  /* 0x000000ff0d107210 */ /* 0x002fe20007ffe1ff */
[----:B------:R0:W5:Y:S01]  /*0b40*/  LDG.E R18, desc[UR10][R32.64] ;  /* 0x0000000a20127981 */ /* 0x000162000c1e1900 */
[----:B------:R-:W-:-:S02]  /*0b50*/  LEA.HI.X.SX32 R35, R25, UR37, 0x2, P3 ;  /* 0x0000002519237c11 */ /* 0x000fc400098f16ff */
[----:B------:R-:W-:Y:S02]  /*0b60*/  ISETP.GE.U32.AND P3, PT, R27, UR8, PT ;  /* 0x000000081b007c0c */ /* 0x000fe4000bf66070 */
[----:B------:R-:W-:Y:S01]  /*0b70*/  ISETP.LT.U32.AND P0, PT, R31, UR8, PT ;  /* 0x000000081f007c0c */ /* 0x000fe2000bf01070 */
[----:B------:R-:W-:Y:S01]  /*0b80*/  IMAD R23, R16, UR49, R23 ;  /* 0x0000003110177c24 */ /* 0x000fe2000f8e0217 */
[----:B------:R-:W-:Y:S01]  /*0b90*/  UIMAD UR6, UR6, UR9, URZ ;  /* 0x00000009060672a4 */ /* 0x000fe2000f8e02ff */
[C---:B------:R-:W-:Y:S01]  /*0ba0*/  SEL R16, R63.reuse, R15, !P1 ;  /* 0x0000000f3f107207 */ /* 0x040fe20004800000 */
[----:B------:R-:W-:Y:S01]  /*0bb0*/  @!P4 IMAD.MOV R9, RZ, RZ, -R9 ;  /* 0x000000ffff09c224 */ /* 0x000fe200078e0a09 */
[----:B------:R-:W-:Y:S01]  /*0bc0*/  SEL R8, R63, R8, !P1 ;  /* 0x000000083f087207 */ /* 0x000fe20004800000 */
[----:B------:R-:W-:Y:S01]  /*0bd0*/  UIMAD.WIDE.U32 UR4, UR5, UR6, UR4 ;  /* 0x00000006050472a5 */ /* 0x000fe2000f8e0004 */
[----:B------:R-:W-:Y:S01]  /*0be0*/  IADD3 R27, PT, PT, -R16, RZ, RZ ;  /* 0x000000ff101b7210 */ /* 0x000fe20007ffe1ff */
[----:B------:R1:W5:Y:S01]  /*0bf0*/  LDG.E R17, desc[UR12][R34.64] ;  /* 0x0000000c22117981 */ /* 0x000362000c1e1900 */
[----:B------:R-:W-:-:S02]  /*0c00*/  IABS R15, R23 ;  /* 0x00000017000f7213 */ /* 0x000fc40000000000 */
[----:B------:R-:W-:Y:S02]  /*0c10*/  @P3 VIADD R29, R29, 0x1 ;  /* 0x000000011d1d3836 */ /* 0x000fe40000000000 */
[----:B------:R-:W-:Y:S02]  /*0c20*/  IMAD R22, R27, UR49, R22 ;  /* 0x000000311b167c24 */ /* 0x000fe4000f8e0216 */
[----:B------:R-:W-:Y:S02]  /*0c30*/  @!P0 VIADD R31, R31, -UR8 ;  /* 0x800000081f1f8c36 */ /* 0x000fe40008000000 */
[----:B------:R-:W-:Y:S01]  /*0c40*/  IMAD.HI.U32 R27, R15, UR5, RZ ;  /* 0x000000050f1b7c27 */ /* 0x000fe2000f8e00ff */
[----:B0-----:R-:W-:Y:S02]  /*0c50*/  IADD3 R33, PT, PT, -R8, RZ, RZ ;  /* 0x000000ff08217210 */ /* 0x001fe40007ffe1ff */
[----:B------:R-:W-:Y:S01]  /*0c60*/  MOV R32, R29 ;  /* 0x0000001d00207202 */ /* 0x000fe20000000f00 */
[----:B------:R-:W-:Y:S01]  /*0c70*/  IMAD.MOV R26, RZ, RZ, -R27 ;  /* 0x000000ffff1a7224 */ /* 0x000fe200078e0a1b */
[----:B------:R-:W-:-:S02]  /*0c80*/  ISETP.GE.U32.AND P3, PT, R31, UR8, PT ;  /* 0x000000081f007c0c */ /* 0x000fc4000bf66070 */
[----:B------:R-:W-:Y:S01]  /*0c90*/  IABS R31, R22 ;  /* 0x00000016001f7213 */ /* 0x000fe20000000000 */
[----:B------:R-:W-:Y:S01]  /*0ca0*/  IMAD R29, R26, UR9, R15 ;  /* 0x000000091a1d7c24 */ /* 0x000fe2000f8e020f */
[----:B------:R-:W-:Y:S01]  /*0cb0*/  @!P5 IADD3 R14, PT, PT, -R14, RZ, RZ ;  /* 0x000000ff0e0ed210 */ /* 0x000fe20007ffe1ff */
[----:B------:R-:W-:Y:S01]  /*0cc0*/  IMAD R30, R33, UR49, R30 ;  /* 0x00000031211e7c24 */ /* 0x000fe2000f8e021e */
[----:B------:R-:W-:Y:S01]  /*0cd0*/  SEL R15, R63, R9, !P1 ;  /* 0x000000093f0f7207 */ /* 0x000fe20004800000 */
[----:B------:R-:W-:Y:S02]  /*0ce0*/  @!P6 IMAD.MOV R32, RZ, RZ, -R32 ;  /* 0x000000ffff20e224 */ /* 0x000fe400078e0a20 */
[----:B------:R-:W-:Y:S01]  /*0cf0*/  IMAD.HI.U32 R9, R31, UR5, RZ ;  /* 0x000000051f097c27 */ /* 0x000fe2000f8e00ff */
[----:B------:R-:W-:Y:S02]  /*0d00*/  SEL R26, R63, R14, !P1 ;  /* 0x0000000e3f1a7207 */ /* 0x000fe40004800000 */
[----:B------:R-:W-:-:S02]  /*0d10*/  IADD3 R33, PT, PT, -R15, RZ, RZ ;  /* 0x000000ff0f217210 */ /* 0x000fc40007ffe1ff */
[----:B------:R-:W-:Y:S02]  /*0d20*/  SEL R14, R63, R32, !P1 ;  /* 0x000000203f0e7207 */ /* 0x000fe40004800000 */
[----:B-1----:R-:W-:Y:S02]  /*0d30*/  IABS R34, R30 ;  /* 0x0000001e00227213 */ /* 0x002fe40000000000 */
[----:B------:R-:W-:Y:S02]  /*0d40*/  IADD3 R32, PT, PT, -R9, RZ, RZ ;  /* 0x000000ff09207210 */ /* 0x000fe40007ffe1ff */
[----:B------:R-:W-:Y:S01]  /*0d50*/  ISETP.LT.U32.AND P4, PT, R29, UR9, PT ;  /* 0x000000091d007c0c */ /* 0x000fe2000bf81070 */
[----:B------:R-:W-:Y:S02]  /*0d60*/  IMAD R12, R33, UR49, R12 ;  /* 0x00000031210c7c24 */ /* 0x000fe4000f8e020c */
[----:B------:R-:W-:Y:S02]  /*0d70*/  IMAD.MOV R35, RZ, RZ, -R14 ;  /* 0x000000ffff237224 */ /* 0x000fe400078e0a0e */
[----:B------:R-:W-:-:S04]  /*0d80*/  IMAD.HI.U32 R33, R34, UR5, RZ ;  /* 0x0000000522217c27 */ /* 0x000fc8000f8e00ff */
[----:B------:R-:W-:Y:S01]  /*0d90*/  IMAD R31, R32, UR9, R31 ;  /* 0x00000009201f7c24 */ /* 0x000fe2000f8e021f */
[----:B------:R-:W-:Y:S01]  /*0da0*/  LOP3.LUT R32, R23, UR50, RZ, 0x3c, !PT ;  /* 0x0000003217207c12 */ /* 0x000fe2000f8e3cff */
[----:B------:R-:W-:Y:S01]  /*0db0*/  IMAD R28, R35, UR49, R28 ;  /* 0x00000031231c7c24 */ /* 0x000fe2000f8e021c */
[----:B------:R-:W-:Y:S01]  /*0dc0*/  IADD3 R35, PT, PT, -R33, RZ, RZ ;  /* 0x000000ff21237210 */ /* 0x000fe20007ffe1ff */
[----:B------:R-:W-:Y:S01]  /*0dd0*/  IMAD.MOV R36, RZ, RZ, -R26 ;  /* 0x000000ffff247224 */ /* 0x000fe200078e0a1a */
[----:B------:R-:W-:Y:S02]  /*0de0*/  ISETP.LT.U32.AND P5, PT, R31, UR9, PT ;  /* 0x000000091f007c0c */ /* 0x000fe4000bfa1070 */
[----:B------:R-:W-:Y:S01]  /*0df0*/  ISETP.GE.AND P6, PT, R32, RZ, PT ;  /* 0x000000ff2000720c */ /* 0x000fe20003fc6270 */
[----:B------:R-:W-:Y:S01]  /*0e00*/  IMAD R21, R36, UR49, R21 ;  /* 0x0000003124157c24 */ /* 0x000fe2000f8e0215 */
[----:B------:R-:W-:Y:S01]  /*0e10*/  @!P4 IADD3 R29, PT, PT, R29, -UR9, RZ ;  /* 0x800000091d1dcc10 */ /* 0x000fe2000fffe0ff */
[----:B------:R-:W-:-:S02]  /*0e20*/  IMAD R32, R35, UR9, R34 ;  /* 0x0000000923207c24 */ /* 0x000fc4000f8e0222 */
[----:B------:R-:W-:Y:S01]  /*0e30*/  @!P4 VIADD R27, R27, 0x1 ;  /* 0x000000011b1bc836 */ /* 0x000fe20000000000 */
[----:B------:R-:W-:Y:S01]  /*0e40*/  IABS R37, R21 ;  /* 0x0000001500257213 */ /* 0x000fe20000000000 */
[----:B------:R-:W-:Y:S01]  /*0e50*/  @!P0 VIADD R24, R24, 0x1 ;  /* 0x0000000118188836 */ /* 0x000fe20000000000 */
[----:B------:R-:W-:Y:S02]  /*0e60*/  ISETP.GE.U32.AND P4, PT, R29, UR9, PT ;  /* 0x000000091d007c0c */ /* 0x000fe4000bf86070 */
[----:B------:R-:W-:Y:S02]  /*0e70*/  ISETP.LT.U32.AND P0, PT, R32, UR9, PT ;  /* 0x0000000920007c0c */ /* 0x000fe4000bf01070 */
[----:B------:R-:W-:Y:S02]  /*0e80*/  IABS R36, R12 ;  /* 0x0000000c00247213 */ /* 0x000fe40000000000 */
[----:B------:R-:W-:Y:S01]  /*0e90*/  MOV R34, R37 ;  /* 0x0000002500227202 */ /* 0x000fe20000000f00 */
[----:B------:R-:W-:Y:S01]  /*0ea0*/  @!P5 VIADD R31, R31, -UR9 ;  /* 0x800000091f1fdc36 */ /* 0x000fe20008000000 */
[----:B------:R-:W-:Y:S01]  /*0eb0*/  LOP3.LUT R35, R22, UR50, RZ, 0x3c, !PT ;  /* 0x0000003216237c12 */ /* 0x000fe2000f8e3cff */
[----:B------:R-:W-:Y:S01]  /*0ec0*/  IMAD.HI.U32 R41, R36, UR5, RZ ;  /* 0x0000000524297c27 */ /* 0x000fe2000f8e00ff */
[----:B------:R-:W-:-:S03]  /*0ed0*/  @!P5 IADD3 R9, PT, PT, R9, 0x1, RZ ;  /* 0x000000010909d810 */ /* 0x000fc60007ffe0ff */
[----:B------:R-:W-:Y:S01]  /*0ee0*/  IMAD.HI.U32 R37, R34, UR5, RZ ;  /* 0x0000000522257c27 */ /* 0x000fe2000f8e00ff */
[----:B------:R-:W-:Y:S02]  /*0ef0*/  ISETP.GE.U32.AND P5, PT, R31, UR9, PT ;  /* 0x000000091f007c0c */ /* 0x000fe4000bfa6070 */
[----:B------:R-:W-:Y:S01]  /*0f00*/  @P3 IADD3 R24, PT, PT, R24, 0x1, RZ ;  /* 0x0000000118183810 */ /* 0x000fe20007ffe0ff */
[----:B------:R-:W-:Y:S01]  /*0f10*/  IMAD.MOV R31, RZ, RZ, -R41 ;  /* 0x000000ffff1f7224 */ /* 0x000fe200078e0a29 */
[----:B------:R-:W-:Y:S01]  /*0f20*/  ISETP.GE.AND P3, PT, R35, RZ, PT ;  /* 0x000000ff2300720c */ /* 0x000fe20003f66270 */
[----:B------:R-:W-:Y:S01]  /*0f30*/  IMAD.MOV R29, RZ, RZ, -R37 ;  /* 0x000000ffff1d7224 */ /* 0x000fe200078e0a25 */
[----:B------:R-:W-:Y:S01]  /*0f40*/  IABS R35, R28 ;  /* 0x0000001c00237213 */ /* 0x000fe20000000000 */
[----:B------:R-:W-:Y:S02]  /*0f50*/  @P4 VIADD R27, R27, 0x1 ;  /* 0x000000011b1b4836 */ /* 0x000fe40000000000 */
[----:B------:R-:W-:-:S02]  /*0f60*/  @!P0 VIADD R32, R32, -UR9 ;  /* 0x8000000920208c36 */ /* 0x000fc40008000000 */
[----:B------:R-:W-:Y:S01]  /*0f70*/  IMAD R31, R31, UR9, R36 ;  /* 0x000000091f1f7c24 */ /* 0x000fe2000f8e0224 */
[----:B------:R-:W-:Y:S01]  /*0f80*/  MOV R36, R35 ;  /* 0x0000002300247202 */ /* 0x000fe20000000f00 */
[----:B------:R-:W-:Y:S01]  /*0f90*/  IMAD R34, R29, UR9, R34 ;  /* 0x000000091d227c24 */ /* 0x000fe2000f8e0222 */
[----:B------:R-:W-:Y:S02]  /*0fa0*/  MOV R29, R27 ;  /* 0x0000001b001d7202 */ /* 0x000fe40000000f00 */
[----:B------:R-:W-:Y:S01]  /*0fb0*/  ISETP.GE.U32.AND P4, PT, R32, UR9, PT ;  /* 0x0000000920007c0c */ /* 0x000fe2000bf86070 */
[----:B------:R-:W-:Y:S01]  /*0fc0*/  IMAD.HI.U32 R32, R36, UR5, RZ ;  /* 0x0000000524207c27 */ /* 0x000fe2000f8e00ff */
[----:B------:R-:W-:Y:S02]  /*0fd0*/  @!P2 IADD3 R24, PT, PT, -R24, RZ, RZ ;  /* 0x000000ff1818a210 */ /* 0x000fe40007ffe1ff */
[----:B------:R-:W-:Y:S01]  /*0fe0*/  ISETP.LT.U32.AND P2, PT, R31, UR9, PT ;  /* 0x000000091f007c0c */ /* 0x000fe2000bf41070 */
[----:B------:R-:W-:Y:S01]  /*0ff0*/  @!P6 IMAD.MOV R29, RZ, RZ, -R29 ;  /* 0x000000ffff1de224 */ /* 0x000fe200078e0a1d */
[----:B------:R-:W-:-:S02]  /*1000*/  LOP3.LUT R35, R30, UR50, RZ, 0x3c, !PT ;  /* 0x000000321e237c12 */ /* 0x000fc4000f8e3cff */
[----:B------:R-:W-:Y:S01]  /*1010*/  ISETP.LT.U32.AND P6, PT, R34, UR9, PT ;  /* 0x0000000922007c0c */ /* 0x000fe2000bfc1070 */
[----:B------:R-:W-:Y:S01]  /*1020*/  @P5 VIADD R9, R9, 0x1 ;  /* 0x0000000109095836 */ /* 0x000fe20000000000 */
[----:B------:R-:W-:Y:S02]  /*1030*/  IADD3 R27, PT, PT, -R32, RZ, RZ ;  /* 0x000000ff201b7210 */ /* 0x000fe40007ffe1ff */
[----:B------:R-:W-:Y:S02]  /*1040*/  @!P0 IADD3 R33, PT, PT, R33, 0x1, RZ ;  /* 0x0000000121218810 */ /* 0x000fe40007ffe0ff */
[----:B------:R-:W-:Y:S01]  /*1050*/  ISETP.GE.AND P5, PT, R35, RZ, PT ;  /* 0x000000ff2300720c */ /* 0x000fe20003fa6270 */
[----:B------:R-:W-:Y:S01]  /*1060*/  IMAD R36, R27, UR9, R36 ;  /* 0x000000091b247c24 */ /* 0x000fe2000f8e0224 */
[----:B------:R-:W-:Y:S01]  /*1070*/  SEL R24, R63, R24, !P1 ;  /* 0x000000183f187207 */ /* 0x000fe20004800000 */
[----:B------:R-:W-:Y:S02]  /*1080*/  @P4 VIADD R33, R33, 0x1 ;  /* 0x0000000121214836 */ /* 0x000fe40000000000 */
[----:B------:R-:W-:Y:S01]  /*1090*/  @!P2 VIADD R31, R31, -UR9 ;  /* 0x800000091f1fac36 */ /* 0x000fe20008000000 */
[----:B------:R-:W-:Y:S01]  /*10a0*/  IADD3 R38, PT, PT, -R24, RZ, RZ ;  /* 0x000000ff18267210 */ /* 0x000fe20007ffe1ff */
[----:B------:R-:W-:Y:S01]  /*10b0*/  IMAD.MOV.U32 R27, RZ, RZ, R33 ;  /* 0x000000ffff1b7224 */ /* 0x000fe200078e0021 */
[----:B------:R-:W-:-:S02]  /*10c0*/  ISETP.LT.U32.AND P4, PT, R36, UR9, PT ;  /* 0x0000000924007c0c */ /* 0x000fc4000bf81070 */
[----:B------:R-:W-:Y:S02]  /*10d0*/  @!P6 IADD3 R34, PT, PT, R34, -UR9, RZ ;  /* 0x800000092222ec10 */ /* 0x000fe4000fffe0ff */
[----:B------:R-:W-:Y:S01]  /*10e0*/  MOV R39, R9 ;  /* 0x0000000900277202 */ /* 0x000fe20000000f00 */
[----:B------:R-:W-:Y:S01]  /*10f0*/  IMAD R25, R38, UR49, R25 ;  /* 0x0000003126197c24 */ /* 0x000fe2000f8e0219 */
[----:B------:R-:W-:Y:S02]  /*1100*/  ISETP.GE.U32.AND P0, PT, R31, UR9, PT ;  /* 0x000000091f007c0c */ /* 0x000fe4000bf06070 */
[----:B------:R-:W-:Y:S02]  /*1110*/  LOP3.LUT R9, R12, UR50, RZ, 0x3c, !PT ;  /* 0x000000320c097c12 */ /* 0x000fe4000f8e3cff */
[----:B------:R-:W-:Y:S02]  /*1120*/  @!P5 IADD3 R27, PT, PT, -R27, RZ, RZ ;  /* 0x000000ff1b1bd210 */ /* 0x000fe40007ffe1ff */
[----:B------:R-:W-:Y:S01]  /*1130*/  ISETP.GE.U32.AND P5, PT, R34, UR9, PT ;  /* 0x0000000922007c0c */ /* 0x000fe2000bfa6070 */
[----:B------:R-:W-:Y:S01]  /*1140*/  @!P3 IMAD.MOV R39, RZ, RZ, -R39 ;  /* 0x000000ffff27b224 */ /* 0x000fe200078e0a27 */
[----:B------:R-:W0:Y:S01]  /*1150*/  LDC.64 R34, c[0x0][0x390] ;  /* 0x0000e400ff227b82 */ /* 0x000e220000000a00 */
[----:B------:R-:W-:-:S02]  /*1160*/  ISETP.GE.AND P3, PT, R9, RZ, PT ;  /* 0x000000ff0900720c */ /* 0x000fc40003f66270 */
[----:B------:R-:W-:Y:S02]  /*1170*/  IABS R33, R25 ;  /* 0x0000001900217213 */ /* 0x000fe40000000000 */
[----:B------:R-:W-:Y:S01]  /*1180*/  LOP3.LUT R9, R21, UR50, RZ, 0x3c, !PT ;  /* 0x0000003215097c12 */ /* 0x000fe2000f8e3cff */
[----:B------:R-:W-:Y:S01]  /*1190*/  @!P2 VIADD R41, R41, 0x1 ;  /* 0x000000012929a836 */ /* 0x000fe20000000000 */
[----:B------:R-:W-:Y:S01]  /*11a0*/  @!P4 IADD3 R36, PT, PT, R36, -UR9, RZ ;  /* 0x800000092424cc10 */ /* 0x000fe2000fffe0ff */
[----:B------:R-:W-:Y:S01]  /*11b0*/  IMAD.HI.U32 R31, R33, UR5, RZ ;  /* 0x00000005211f7c27 */ /* 0x000fe2000f8e00ff */
[----:B------:R-:W-:Y:S02]  /*11c0*/  ISETP.GE.AND P2, PT, R9, RZ, PT ;  /* 0x000000ff0900720c */ /* 0x000fe40003f46270 */
[----:B------:R-:W-:Y:S01]  /*11d0*/  IADD3 R9, PT, PT, R66, 0x100, RZ ;  /* 0x0000010042097810 */ /* 0x000fe20007ffe0ff */
[----:B------:R-:W-:Y:S01]  /*11e0*/  @P0 VIADD R41, R41, 0x1 ;  /* 0x0000000129290836 */ /* 0x000fe20000000000 */
[----:B------:R-:W-:Y:S01]  /*11f0*/  ISETP.GE.U32.AND P0, PT, R36, UR9, PT ;  /* 0x0000000924007c0c */ /* 0x000fe2000bf06070 */
[----:B------:R-:W-:Y:S01]  /*1200*/  IMAD.MOV R36, RZ, RZ, -R31 ;  /* 0x000000ffff247224 */ /* 0x000fe200078e0a1f */
[----:B------:R-:W-:-:S03]  /*1210*/  IABS R38, R9 ;  /* 0x0000000900267213 */ /* 0x000fc60000000000 */
[----:B------:R-:W-:Y:S02]  /*1220*/  IMAD R33, R36, UR9, R33 ;  /* 0x0000000924217c24 */ /* 0x000fe4000f8e0221 */
[----:B------:R-:W-:Y:S01]  /*1230*/  IMAD.HI.U32 R36, R38, UR7, RZ ;  /* 0x0000000726247c27 */ /* 0x000fe2000f8e00ff */
[----:B------:R-:W-:-:S03]  /*1240*/  @!P3 IADD3 R41, PT, PT, -R41, RZ, RZ ;  /* 0x000000ff2929b210 */ /* 0x000fc60007ffe1ff */
[----:B------:R-:W-:Y:S01]  /*1250*/  IMAD.MOV R43, RZ, RZ, -R36 ;  /* 0x000000ffff2b7224 */ /* 0x000fe200078e0a24 */
[----:B0-----:R-:W-:-:S03]  /*1260*/  ISETP.NE.U32.AND P3, PT, R34, 0x1, PT ;  /* 0x000000012200780c */ /* 0x001fc60003f65070 */
[----:B------:R-:W-:Y:S01]  /*1270*/  IMAD R34, R43, UR8, R38 ;  /* 0x000000082b227c24 */ /* 0x000fe2000f8e0226 */
[----:B------:R-:W-:-:S04]  /*1280*/  @!P6 IADD3 R37, PT, PT, R37, 0x1, RZ ;  /* 0x000000012525e810 */ /* 0x000fc80007ffe0ff */
[----:B------:R-:W-:Y:S01]  /*1290*/  ISETP.LT.U32.AND P6, PT, R34, UR8, PT ;  /* 0x0000000822007c0c */ /* 0x000fe2000bfc1070 */
[----:B------:R-:W-:Y:S01]  /*12a0*/  @P5 VIADD R37, R37, 0x1 ;  /* 0x0000000125255836 */ /* 0x000fe20000000000 */
[----:B------:R-:W-:-:S03]  /*12b0*/  ISETP.LT.U32.AND P5, PT, R33, UR9, PT ;  /* 0x0000000921007c0c */ /* 0x000fc6000bfa1070 */
[----:B------:R-:W-:-:S08]  /*12c0*/  @!P2 IMAD.MOV R37, RZ, RZ, -R37 ;  /* 0x000000ffff25a224 */ /* 0x000fd000078e0a25 */
[----:B------:R-:W-:-:S04]  /*12d0*/  @!P6 IADD3 R34, PT, PT, R34, -UR8, RZ ;  /* 0x800000082222ec10 */ /* 0x000fc8000fffe0ff */
[----:B------:R-:W-:Y:S02]  /*12e0*/  ISETP.GE.U32.AND P2, PT, R34, UR8, PT ;  /* 0x0000000822007c0c */ /* 0x000fe4000bf46070 */
[----:B------:R-:W-:Y:S01]  /*12f0*/  @!P5 IADD3 R33, PT, PT, R33, -UR9, RZ ;  /* 0x800000092121dc10 */ /* 0x000fe2000fffe0ff */
[----:B------:R-:W-:Y:S01]  /*1300*/  @!P6 VIADD R36, R36, 0x1 ;  /* 0x000000012424e836 */ /* 0x000fe20000000000 */
[----:B------:R-:W-:Y:S02]  /*1310*/  ISETP.NE.AND.EX P3, PT, R35, RZ, PT, P3 ;  /* 0x000000ff2300720c */ /* 0x000fe40003f65330 */
[----:B------:R-:W-:Y:S01]  /*1320*/  ISETP.GE.U32.AND P6, PT, R33, UR9, PT ;  /* 0x0000000921007c0c */ /* 0x000fe2000bfc6070 */
[----:B------:R-:W0:Y:S01]  /*1330*/  LDC.64 R34, c[0x0][0x398] ;  /* 0x0000e600ff227b82 */ /* 0x000e220000000a00 */
[----:B------:R-:W-:-:S05]  /*1340*/  LOP3.LUT R33, R9, UR49, RZ, 0x3c, !PT ;  /* 0x0000003109217c12 */ /* 0x000fca000f8e3cff */
        /* <DEDUP_REMOVED lines=8> */
[----:B------:R-:W-:Y:S02]  /*13d0*/  ISETP.NE.AND.EX P4, PT, R35, RZ, PT, P4 ;  /* 0x000000ff2300720c */ /* 0x000fe40003f85340 */
[----:B------:R-:W-:Y:S01]  /*13e0*/  SEL R13, R13, RZ, P3 ;  /* 0x000000ff0d0d7207 */ /* 0x000fe20001800000 */
[----:B------:R-:W-:Y:S01]  /*13f0*/  IMAD.MOV R34, RZ, RZ, -R29 ;  /* 0x000000ffff227224 */ /* 0x000fe200078e0a1d */
[----:B------:R-:W-:-:S03]  /*1400*/  SEL R29, R29, RZ, P4 ;  /* 0x000000ff1d1d7207 */ /* 0x000fc60002000000 */
[----:B------:R-:W-:Y:S01]  /*1410*/  IMAD R23, R34, UR50, R23 ;  /* 0x0000003222177c24 */ /* 0x000fe2000f8e0217 */
[----:B------:R-:W-:Y:S01]  /*1420*/  SEL R33, R63, R36, !P1 ;  /* 0x000000243f217207 */ /* 0x000fe20004800000 */
[----:B------:R-:W-:Y:S01]  /*1430*/  IMAD R34, R13, UR46, RZ ;  /* 0x0000002e0d227c24 */ /* 0x000fe2000f8e02ff */
[----:B------:R-:W-:Y:S02]  /*1440*/  LOP3.LUT R35, R28, UR50, RZ, 0x3c, !PT ;  /* 0x000000321c237c12 */ /* 0x000fe4000f8e3cff */
[----:B------:R-:W-:Y:S01]  /*1450*/  SEL R27, R62, R27, !P2 ;  /* 0x0000001b3e1b7207 */ /* 0x000fe20005000000 */
[----:B------:R-:W-:Y:S01]  /*1460*/  IMAD R13, R29, UR47, R34 ;  /* 0x0000002f1d0d7c24 */ /* 0x000fe2000f8e0222 */
[----:B------:R-:W-:Y:S02]  /*1470*/  IADD3 R34, PT, PT, -R33, RZ, RZ ;  /* 0x000000ff21227210 */ /* 0x000fe40007ffe1ff */
[----:B------:R-:W-:Y:S02]  /*1480*/  IADD3 R40, PT, PT, R66, 0x120, RZ ;  /* 0x0000012042287810 */ /* 0x000fe40007ffe0ff */
[----:B------:R-:W-:Y:S01]  /*1490*/  @P0 IADD3 R32, PT, PT, R32, 0x1, RZ ;  /* 0x0000000120200810 */ /* 0x000fe20007ffe0ff */
[----:B------:R-:W-:Y:S01]  /*14a0*/  IMAD.MOV R43, RZ, RZ, -R27 ;  /* 0x000000ffff2b7224 */ /* 0x000fe200078e0a1b */
[----:B------:R-:W-:Y:S01]  /*14b0*/  ISETP.GE.AND P0, PT, R35, RZ, PT ;  /* 0x000000ff2300720c */ /* 0x000fe20003f06270 */
[----:B------:R-:W-:Y:S01]  /*14c0*/  IMAD R35, R34, UR49, R9 ;  /* 0x0000003122237c24 */ /* 0x000fe2000f8e0209 */
[----:B------:R-:W-:-:S02]  /*14d0*/  SEL R41, R62, R41, !P2 ;  /* 0x000000293e297207 */ /* 0x000fc40005000000 */
[----:B------:R-:W-:Y:S01]  /*14e0*/  IABS R34, R40 ;  /* 0x0000002800227213 */ /* 0x000fe20000000000 */
[----:B------:R-:W-:Y:S01]  /*14f0*/  IMAD R30, R43, UR50, R30 ;  /* 0x000000322b1e7c24 */ /* 0x000fe2000f8e021e */
[----:B------:R-:W-:Y:S01]  /*1500*/  MOV R43, R32 ;  /* 0x00000020002b7202 */ /* 0x000fe20000000f00 */
[----:B------:R-:W-:Y:S02]  /*1510*/  IMAD.MOV R45, RZ, RZ, -R41 ;  /* 0x000000ffff2d7224 */ /* 0x000fe400078e0a29 */
[----:B------:R-:W-:Y:S01]  /*1520*/  IMAD.HI.U32 R32, R34, UR7, RZ ;  /* 0x0000000722207c27 */ /* 0x000fe2000f8e00ff */
[----:B------:R-:W-:-:S03]  /*1530*/  SEL R8, R8, RZ, P3 ;  /* 0x000000ff08087207 */ /* 0x000fc60001800000 */
[----:B------:R-:W-:Y:S01]  /*1540*/  IMAD R12, R45, UR50, R12 ;  /* 0x000000322d0c7c24 */ /* 0x000fe2000f8e020c */
[----:B------:R-:W-:Y:S01]  /*1550*/  IADD3 R45, PT, PT, -R32, RZ, RZ ;  /* 0x000000ff202d7210 */ /* 0x000fe20007ffe1ff */
[----:B------:R-:W-:Y:S01]  /*1560*/  IMAD R8, R8, UR46, RZ ;  /* 0x0000002e08087c24 */ /* 0x000fe2000f8e02ff */
[----:B------:R-:W-:-:S03]  /*1570*/  SEL R27, R27, RZ, P4 ;  /* 0x000000ff1b1b7207 */ /* 0x000fc60002000000 */
[----:B------:R-:W-:Y:S01]  /*1580*/  IMAD R34, R45, UR8, R34 ;  /* 0x000000082d227c24 */ /* 0x000fe2000f8e0222 */
[----:B------:R-:W-:Y:S01]  /*1590*/  SEL R37, R62, R37, !P2 ;  /* 0x000000253e257207 */ /* 0x000fe20005000000 */
[----:B------:R-:W-:Y:S01]  /*15a0*/  IMAD R27, R27, UR47, R8 ;  /* 0x0000002f1b1b7c24 */ /* 0x000fe2000f8e0208 */
[----:B------:R-:W-:Y:S01]  /*15b0*/  LOP3.LUT R8, R25, UR50, RZ, 0x3c, !PT ;  /* 0x0000003219087c12 */ /* 0x000fe2000f8e3cff */
[----:B------:R-:W-:Y:S01]  /*15c0*/  @!P5 VIADD R31, R31, 0x1 ;  /* 0x000000011f1fd836 */ /* 0x000fe20000000000 */
[----:B------:R-:W-:Y:S01]  /*15d0*/  ISETP.LT.U32.AND P5, PT, R34, UR8, PT ;  /* 0x0000000822007c0c */ /* 0x000fe2000bfa1070 */
[----:B------:R-:W-:Y:S01]  /*15e0*/  @!P0 IMAD.MOV R43, RZ, RZ, -R43 ;  /* 0x000000ffff2b8224 */ /* 0x000fe200078e0a2b */
[----:B------:R-:W-:Y:S01]  /*15f0*/  ISETP.GE.AND P0, PT, R8, RZ, PT ;  /* 0x000000ff0800720c */ /* 0x000fe20003f06270 */
[----:B------:R-:W-:Y:S01]  /*1600*/  IMAD.MOV R8, RZ, RZ, -R37 ;  /* 0x000000ffff087224 */ /* 0x000fe200078e0a25 */
[----:B------:R-:W-:-:S03]  /*1610*/  SEL R39, R62, R39, !P2 ;  /* 0x000000273e277207 */ /* 0x000fc60005000000 */
[----:B------:R-:W-:Y:S01]  /*1620*/  IMAD R21, R8, UR50, R21 ;  /* 0x0000003208157c24 */ /* 0x000fe2000f8e0215 */
[----:B------:R-:W-:Y:S01]  /*1630*/  SHF.R.S64 R8, RZ, 0x1e, R9 ;  /* 0x0000001eff087819 */ /* 0x000fe20000001009 */
[----:B------:R-:W-:Y:S01]  /*1640*/  IMAD.MOV R29, RZ, RZ, -R39 ;  /* 0x000000ffff1d7224 */ /* 0x000fe200078e0a27 */
[----:B------:R-:W-:Y:S02]  /*1650*/  SEL R16, R16, RZ, P3 ;  /* 0x000000ff10107207 */ /* 0x000fe40001800000 */
[----:B------:R-:W-:Y:S01]  /*1660*/  @P6 IADD3 R31, PT, PT, R31, 0x1, RZ ;  /* 0x000000011f1f6810 */ /* 0x000fe20007ffe0ff */
[----:B------:R-:W-:Y:S01]  /*1670*/  @!P5 VIADD R34, R34, -UR8 ;  /* 0x800000082222dc36 */ /* 0x000fe20008000000 */
[----:B------:R-:W-:Y:S01]  /*1680*/  IADD3 R8, P6, PT, R8, UR36, RZ ;  /* 0x0000002408087c10 */ /* 0x000fe2000ffde0ff */
[----:B------:R-:W-:Y:S01]  /*1690*/  IMAD R22, R29, UR50, R22 ;  /* 0x000000321d167c24 */ /* 0x000fe2000f8e0216 */
[----:B------:R-:W-:Y:S01]  /*16a0*/  SEL R29, R39, RZ, P4 ;  /* 0x000000ff271d7207 */ /* 0x000fe20002000000 */
[----:B------:R-:W-:Y:S01]  /*16b0*/  IMAD R16, R16, UR46, RZ ;  /* 0x0000002e10107c24 */ /* 0x000fe2000f8e02ff */
[----:B------:R-:W-:-:S02]  /*16c0*/  LEA.HI.X.SX32 R9, R9, UR37, 0x2, P6 ;  /* 0x0000002509097c11 */ /* 0x000fc4000b0f16ff */
[----:B------:R-:W-:Y:S01]  /*16d0*/  ISETP.GE.U32.AND P6, PT, R34, UR8, PT ;  /* 0x0000000822007c0c */ /* 0x000fe2000bfc6070 */
[----:B------:R-:W-:Y:S01]  /*16e0*/  IMAD R29, R29, UR47, R16 ;  /* 0x0000002f1d1d7c24 */ /* 0x000fe2000f8e0210 */
[----:B------:R-:W-:Y:S02]  /*16f0*/  IABS R16, R35 ;  /* 0x0000002300107213 */ /* 0x000fe40000000000 */
[----:B------:R-:W-:Y:S02]  /*1700*/  @!P5 IADD3 R32, PT, PT, R32, 0x1, RZ ;  /* 0x000000012020d810 */ /* 0x000fe40007ffe0ff */
[----:B------:R-:W-:Y:S01]  /*1710*/  LOP3.LUT R34, R40, UR49, RZ, 0x3c, !PT ;  /* 0x0000003128227c12 */ /* 0x000fe2000f8e3cff */
[----:B------:R-:W-:-:S05]  /*1720*/  IMAD.HI.U32 R39, R16, UR5, RZ ;  /* 0x0000000510277c27 */ /* 0x000fca000f8e00ff */
[----:B------:R-:W-:Y:S01]  /*1730*/  IADD3 R47, PT, PT, -R39, RZ, RZ ;  /* 0x000000ff272f7210 */ /* 0x000fe20007ffe1ff */
[----:B------:R-:W-:Y:S01]  /*1740*/  @P6 VIADD R32, R32, 0x1 ;  /* 0x0000000120206836 */ /* 0x000fe20000000000 */
[----:B------:R-:W-:-:S03]  /*1750*/  ISETP.GE.AND P6, PT, R34, RZ, PT ;  /* 0x000000ff2200720c */ /* 0x000fc60003fc6270 */
[----:B------:R-:W-:-:S05]  /*1760*/  IMAD R16, R47, UR9, R16 ;  /* 0x000000092f107c24 */ /* 0x000fca000f8e0210 */
[----:B------:R-:W-:-:S05]  /*1770*/  ISETP.LT.U32.AND P5, PT, R16, UR9, PT ;  /* 0x0000000910007c0c */ /* 0x000fca000bfa1070 */
[----:B------:R-:W-:-:S05]  /*1780*/  @!P6 IMAD.MOV R32, RZ, RZ, -R32 ;  /* 0x000000ffff20e224 */ /* 0x000fca00078e0a20 */
[----:B------:R-:W-:-:S03]  /*1790*/  SEL R38, R63, R32, !P1 ;  /* 0x000000203f267207 */ /* 0x000fc60004800000 */
[----:B------:R-:W-:Y:S02]  /*17a0*/  @!P5 IADD3 R16, PT, PT, R16, -UR9, RZ ;  /* 0x800000091010dc10 */ /* 0x000fe4000fffe0ff */
[----:B------:R-:W-:Y:S02]  /*17b0*/  IADD3 R45, PT, PT, -R38, RZ, RZ ;  /* 0x000000ff262d7210 */ /* 0x000fe40007ffe1ff */
[----:B------:R-:W-:Y:S02]  /*17c0*/  SEL R32, R26, RZ, P3 ;  /* 0x000000ff1a207207 */ /* 0x000fe40001800000 */
[----:B------:R-:W-:Y:S01]  /*17d0*/  ISETP.GE.U32.AND P6, PT, R16, UR9, PT ;  /* 0x0000000910007c0c */ /* 0x000fe2000bfc6070 */
[----:B------:R-:W-:Y:S01]  /*17e0*/  IMAD R26, R45, UR49, R40 ;  /* 0x000000312d1a7c24 */ /* 0x000fe2000f8e0228 */
[----:B------:R0:W5:Y:S01]  /*17f0*/  LDG.E R16, desc[UR10][R8.64] ;  /* 0x0000000a08107981 */ /* 0x000162000c1e1900 */
[----:B------:R-:W-:Y:S01]  /*1800*/  SEL R43, R62, R43, !P2 ;  /* 0x0000002b3e2b7207 */ /* 0x000fe20005000000 */
[----:B------:R-:W-:Y:S01]  /*1810*/  @!P0 IMAD.MOV R31, RZ, RZ, -R31 ;  /* 0x000000ffff1f8224 */ /* 0x000fe200078e0a1f */
[----:B------:R-:W-:-:S02]  /*1820*/  SEL R34, R41, RZ, P4 ;  /* 0x000000ff29227207 */ /* 0x000fc40002000000 */
[----:B0-----:R-:W-:Y:S02]  /*1830*/  LOP3.LUT R9, R35, UR50, RZ, 0x3c, !PT ;  /* 0x0000003223097c12 */ /* 0x001fe4000f8e3cff */
[----:B------:R-:W-:Y:S02]  /*1840*/  IABS R8, R26 ;  /* 0x0000001a00087213 */ /* 0x000fe40000000000 */
        /* <DEDUP_REMOVED lines=8> */
[----:B------:R-:W-:Y:S01]  /*18d0*/  IADD3 R8, P5, PT, R8, UR36, RZ ;  /* 0x0000002408087c10 */ /* 0x000fe2000ffbe0ff */
[----:B------:R-:W-:Y:S01]  /*18e0*/  IMAD R32, R32, UR46, RZ ;  /* 0x0000002e20207c24 */ /* 0x000fe2000f8e02ff */
[----:B------:R-:W-:Y:S02]  /*18f0*/  SEL R37, R37, RZ, P4 ;  /* 0x000000ff25257207 */ /* 0x000fe40002000000 */
[----:B------:R-:W-:Y:S02]  /*1900*/  LEA.HI.X.SX32 R9, R40, UR37, 0x2, P5 ;  /* 0x0000002528097c11 */ /* 0x000fe4000a8f16ff */
[----:B------:R-:W-:-:S02]  /*1910*/  ISETP.LT.U32.AND P5, PT, R28, UR9, PT ;  /* 0x000000091c007c0c */ /* 0x000fc4000bfa1070 */
[----:B------:R-:W-:Y:S01]  /*1920*/  SEL R14, R14, RZ, P3 ;  /* 0x000000ff0e0e7207 */ /* 0x000fe20001800000 */
[----:B------:R-:W-:Y:S01]  /*1930*/  IMAD R32, R37, UR47, R32 ;  /* 0x0000002f25207c24 */ /* 0x000fe2000f8e0220 */
[----:B------:R-:W-:Y:S02]  /*1940*/  SEL R15, R15, RZ, P3 ;  /* 0x000000ff0f0f7207 */ /* 0x000fe40001800000 */
[----:B------:R-:W-:Y:S01]  /*1950*/  SEL R37, R43, RZ, P4 ;  /* 0x000000ff2b257207 */ /* 0x000fe20002000000 */
[----:B------:R-:W-:Y:S01]  /*1960*/  IMAD R14, R14, UR46, RZ ;  /* 0x0000002e0e0e7c24 */ /* 0x000fe2000f8e02ff */
[----:B------:R-:W-:Y:S01]  /*1970*/  @P6 IADD3 R39, PT, PT, R39, 0x1, RZ ;  /* 0x0000000127276810 */ /* 0x000fe20007ffe0ff */
[----:B------:R-:W-:Y:S02]  /*1980*/  IMAD R15, R15, UR46, RZ ;  /* 0x0000002e0f0f7c24 */ /* 0x000fe4000f8e02ff */
[----:B------:R-:W-:Y:S01]  /*1990*/  IMAD R37, R37, UR47, R14 ;  /* 0x0000002f25257c24 */ /* 0x000fe2000f8e020e */
[----:B------:R-:W-:Y:S01]  /*19a0*/  SEL R14, R62, R31, !P2 ;  /* 0x0000001f3e0e7207 */ /* 0x000fe20005000000 */
[----:B------:R-:W-:-:S02]  /*19b0*/  @!P5 VIADD R28, R28, -UR9 ;  /* 0x800000091c1cdc36 */ /* 0x000fc40008000000 */
[----:B------:R-:W-:Y:S02]  /*19c0*/  @!P0 IMAD.MOV R39, RZ, RZ, -R39 ;  /* 0x000000ffff278224 */ /* 0x000fe400078e0a27 */
[----:B------:R-:W-:Y:S02]  /*19d0*/  IMAD R34, R34, UR47, R15 ;  /* 0x0000002f22227c24 */ /* 0x000fe4000f8e020f */
[----:B------:R0:W5:Y:S01]  /*19e0*/  LDG.E R15, desc[UR10][R8.64] ;  /* 0x0000000a080f7981 */ /* 0x000162000c1e1900 */
[----:B------:R-:W-:Y:S02]  /*19f0*/  ISETP.GE.U32.AND P6, PT, R28, UR9, PT ;  /* 0x000000091c007c0c */ /* 0x000fe4000bfc6070 */
[----:B------:R-:W-:Y:S02]  /*1a00*/  SEL R39, R62, R39, !P2 ;  /* 0x000000273e277207 */ /* 0x000fe40005000000 */
[----:B------:R-:W-:Y:S02]  /*1a10*/  SEL R24, R24, RZ, P3 ;  /* 0x000000ff18187207 */ /* 0x000fe40001800000 */
[----:B0-----:R-:W-:-:S02]  /*1a20*/  IADD3 R8, PT, PT, -R14, RZ, RZ ;  /* 0x000000ff0e087210 */ /* 0x001fc40007ffe1ff */
[----:B------:R-:W-:Y:S02]  /*1a30*/  LOP3.LUT R9, R26, UR50, RZ, 0x3c, !PT ;  /* 0x000000321a097c12 */ /* 0x000fe4000f8e3cff */
[----:B------:R-:W-:Y:S01]  /*1a40*/  SEL R14, R14, RZ, P4 ;  /* 0x000000ff0e0e7207 */ /* 0x000fe20002000000 */
[----:B------:R-:W-:Y:S01]  /*1a50*/  IMAD R31, R8, UR50, R25 ;  /* 0x00000032081f7c24 */ /* 0x000fe2000f8e0219 */
[----:B------:R-:W-:Y:S01]  /*1a60*/  ISETP.GE.AND P0, PT, R9, RZ, PT ;  /* 0x000000ff0900720c */ /* 0x000fe20003f06270 */
[----:B------:R-:W-:Y:S02]  /*1a70*/  IMAD.MOV R8, RZ, RZ, -R39 ;  /* 0x000000ffff087224 */ /* 0x000fe400078e0a27 */
[----:B------:R-:W-:Y:S01]  /*1a80*/  IMAD R9, R24, UR46, RZ ;  /* 0x0000002e18097c24 */ /* 0x000fe2000f8e02ff */
[----:B------:R-:W-:Y:S01]  /*1a90*/  @!P5 IADD3 R41, PT, PT, R41, 0x1, RZ ;  /* 0x000000012929d810 */ /* 0x000fe20007ffe0ff */
[----:B------:R-:W-:Y:S02]  /*1aa0*/  IMAD R25, R8, UR50, R35 ;  /* 0x0000003208197c24 */ /* 0x000fe4000f8e0223 */
[----:B------:R-:W-:-:S02]  /*1ab0*/  IMAD R35, R14, UR47, R9 ;  /* 0x0000002f0e237c24 */ /* 0x000fc4000f8e0209 */
[----:B------:R-:W0:Y:S01]  /*1ac0*/  LDC.64 R8, c[0x0][0x3a0] ;  /* 0x0000e800ff087b82 */ /* 0x000e220000000a00 */
[----:B------:R-:W-:Y:S01]  /*1ad0*/  @P6 VIADD R41, R41, 0x1 ;  /* 0x0000000129296836 */ /* 0x000fe20000000000 */
[----:B------:R-:W-:Y:S02]  /*1ae0*/  SEL R33, R33, RZ, P3 ;  /* 0x000000ff21217207 */ /* 0x000fe40001800000 */
[----:B------:R-:W-:Y:S01]  /*1af0*/  SEL R24, R39, RZ, P4 ;  /* 0x000000ff27187207 */ /* 0x000fe20002000000 */
[----:B------:R-:W-:Y:S01]  /*1b00*/  VIADD R39, R66, 0x140 ;  /* 0x0000014042277836 */ /* 0x000fe20000000000 */
[----:B------:R-:W-:Y:S01]  /*1b10*/  @!P0 IADD3 R41, PT, PT, -R41, RZ, RZ ;  /* 0x000000ff29298210 */ /* 0x000fe20007ffe1ff */
[----:B------:R-:W-:-:S03]  /*1b20*/  IMAD R33, R33, UR46, RZ ;  /* 0x0000002e21217c24 */ /* 0x000fc6000f8e02ff */
[----:B------:R-:W-:Y:S02]  /*1b30*/  SEL R41, R62, R41, !P2 ;  /* 0x000000293e297207 */ /* 0x000fe40005000000 */
[----:B------:R-:W-:Y:S01]  /*1b40*/  IABS R28, R39 ;  /* 0x00000027001c7213 */ /* 0x000fe20000000000 */
[----:B------:R-:W-:Y:S01]  /*1b50*/  IMAD R24, R24, UR47, R33 ;  /* 0x0000002f18187c24 */ /* 0x000fe2000f8e0221 */
[----:B------:R-:W-:-:S03]  /*1b60*/  IADD3 R33, PT, PT, -R41, RZ, RZ ;  /* 0x000000ff29217210 */ /* 0x000fc60007ffe1ff */
[----:B------:R-:W-:-:S04]  /*1b70*/  IMAD.HI.U32 R14, R28, UR7, RZ ;  /* 0x000000071c0e7c27 */ /* 0x000fc8000f8e00ff */
[----:B------:R-:W-:Y:S02]  /*1b80*/  IMAD R26, R33, UR50, R26 ;  /* 0x00000032211a7c24 */ /* 0x000fe4000f8e021a */
[----:B------:R-:W-:Y:S01]  /*1b90*/  IMAD.MOV R33, RZ, RZ, -R14 ;  /* 0x000000ffff217224 */ /* 0x000fe200078e0a0e */
[----:B0-----:R-:W-:-:S03]  /*1ba0*/  ISETP.NE.U32.AND P0, PT, R8, 0x1, PT ;  /* 0x000000010800780c */ /* 0x001fc60003f05070 */
        /* <DEDUP_REMOVED lines=12> */
[----:B------:R-:W-:Y:S02]  /*1c70*/  IABS R14, R42 ;  /* 0x0000002a000e7213 */ /* 0x000fe40000000000 */
[----:B------:R-:W-:-:S03]  /*1c80*/  ISETP.NE.AND.EX P0, PT, R9, RZ, PT, P0 ;  /* 0x000000ff0900720c */ /* 0x000fc60003f05300 */
[----:B------:R-:W-:-:S04]  /*1c90*/  IMAD.HI.U32 R8, R14, UR5, RZ ;  /* 0x000000050e087c27 */ /* 0x000fc8000f8e00ff */
[----:B------:R-:W-:-:S04]  /*1ca0*/  IMAD.MOV R9, RZ, RZ, -R8 ;  /* 0x000000ffff097224 */ /* 0x000fc800078e0a08 */
[----:B------:R-:W-:-:S05]  /*1cb0*/  IMAD R9, R9, UR9, R14 ;  /* 0x0000000909097c24 */ /* 0x000fca000f8e020e */
[----:B------:R-:W-:-:S13]  /*1cc0*/  ISETP.LT.U32.AND P6, PT, R9, UR9, PT ;  /* 0x0000000909007c0c */ /* 0x000fda000bfc1070 */
[----:B------:R-:W-:-:S04]  /*1cd0*/  @!P6 IADD3 R9, PT, PT, R9, -UR9, RZ ;  /* 0x800000090909ec10 */ /* 0x000fc8000fffe0ff */
[----:B------:R-:W-:Y:S02]  /*1ce0*/  ISETP.GE.U32.AND P5, PT, R9, UR9, PT ;  /* 0x0000000909007c0c */ /* 0x000fe4000bfa6070 */
[----:B------:R-:W-:Y:S01]  /*1cf0*/  LOP3.LUT R9, R42, UR50, RZ, 0x3c, !PT ;  /* 0x000000322a097c12 */ /* 0x000fe2000f8e3cff */
[----:B------:R-:W-:Y:S01]  /*1d00*/  @!P6 VIADD R8, R8, 0x1 ;  /* 0x000000010808e836 */ /* 0x000fe20000000000 */
[----:B------:R-:W-:Y:S02]  /*1d10*/  SEL R38, R38, RZ, P3 ;  /* 0x000000ff26267207 */ /* 0x000fe40001800000 */
[----:B------:R-:W-:Y:S02]  /*1d20*/  ISETP.GE.AND P6, PT, R9, RZ, PT ;  /* 0x000000ff0900720c */ /* 0x000fe40003fc6270 */
[----:B------:R-:W-:Y:S01]  /*1d30*/  SEL R28, R41, RZ, P4 ;  /* 0x000000ff291c7207 */ /* 0x000fe20002000000 */
[----:B------:R-:W-:-:S04]  /*1d40*/  IMAD R33, R38, UR46, RZ ;  /* 0x0000002e26217c24 */ /* 0x000fc8000f8e02ff */
[----:B------:R-:W-:Y:S01]  /*1d50*/  @P5 IADD3 R8, PT, PT, R8, 0x1, RZ ;  /* 0x0000000108085810 */ /* 0x000fe20007ffe0ff */
[----:B------:R-:W-:Y:S01]  /*1d60*/  IMAD R28, R28, UR47, R33 ;  /* 0x0000002f1c1c7c24 */ /* 0x000fe2000f8e0221 */
[----:B------:R-:W-:-:S03]  /*1d70*/  SHF.R.S64 R9, RZ, 0x1e, R39 ;  /* 0x0000001eff097819 */ /* 0x000fc60000001027 */
[----:B------:R-:W-:Y:S01]  /*1d80*/  IMAD.MOV.U32 R33, RZ, RZ, R8 ;  /* 0x000000ffff217224 */ /* 0x000fe200078e0008 */
[----:B------:R-:W-:-:S04]  /*1d90*/  IADD3 R8, P5, PT, R9, UR36, RZ ;  /* 0x0000002409087c10 */ /* 0x000fc8000ffbe0ff */
[----:B------:R-:W-:Y:S02]  /*1da0*/  @!P6 IADD3 R33, PT, PT, -R33, RZ, RZ ;  /* 0x000000ff2121e210 */ /* 0x000fe40007ffe1ff */
[----:B------:R-:W-:Y:S02]  /*1db0*/  LEA.HI.X.SX32 R9, R39, UR37, 0x2, P5 ;  /* 0x0000002527097c11 */ /* 0x000fe4000a8f16ff */
[----:B------:R-:W-:Y:S02]  /*1dc0*/  SEL R39, R62, R33, !P2 ;  /* 0x000000213e277207 */ /* 0x000fe40005000000 */
[----:B------:R-:W-:Y:S01]  /*1dd0*/  IADD3 R38, PT, PT, R66, 0x160, RZ ;  /* 0x0000016042267810 */ /* 0x000fe20007ffe0ff */
[----:B------:R0:W5:Y:S01]  /*1de0*/  LDG.E R14, desc[UR10][R8.64] ;  /* 0x0000000a080e7981 */ /* 0x000162000c1e1900 */
[----:B------:R-:W-:Y:S01]  /*1df0*/  SEL R40, R40, RZ, P3 ;  /* 0x000000ff28287207 */ /* 0x000fe20001800000 */
[----:B------:R-:W-:Y:S01]  /*1e00*/  IMAD.MOV R33, RZ, RZ, -R39 ;  /* 0x000000ffff217224 */ /* 0x000fe200078e0a27 */
[----:B------:R-:W-:-:S02]  /*1e10*/  IABS R41, R38 ;  /* 0x0000002600297213 */ /* 0x000fc40000000000 */
[----:B------:R-:W-:Y:S01]  /*1e20*/  SEL R39, R39, RZ, P4 ;  /* 0x000000ff27277207 */ /* 0x000fe20002000000 */
[----:B------:R-:W-:Y:S02]  /*1e30*/  IMAD R33, R33, UR50, R42 ;  /* 0x0000003221217c24 */ /* 0x000fe4000f8e022a */
[----:B------:R-:W-:Y:S02]  /*1e40*/  IMAD R42, R40, UR46, RZ ;  /* 0x0000002e282a7c24 */ /* 0x000fe4000f8e02ff */
[----:B0-----:R-:W-:Y:S01]  /*1e50*/  IMAD.HI.U32 R8, R41, UR7, RZ ;  /* 0x0000000729087c27 */ /* 0x001fe2000f8e00ff */
[----:B------:R-:W-:-:S03]  /*1e60*/  SEL R40, R23, RZ, P0 ;  /* 0x000000ff17287207 */ /* 0x000fc60000000000 */
        /* <DEDUP_REMOVED lines=28> */
[----:B------:R-:W-:Y:S01]  /*2030*/  IMAD.MOV.U32 R13, RZ, RZ, R8 ;  /* 0x000000ffff0d7224 */ /* 0x000fe200078e0008 */
[----:B------:R-:W-:Y:S02]  /*2040*/  SEL R30, R30, RZ, P0 ;  /* 0x000000ff1e1e7207 */ /* 0x000fe40000000000 */
[----:B------:R-:W-:Y:S02]  /*2050*/  SHF.R.S64 R9, RZ, 0x1e, R38 ;  /* 0x0000001eff097819 */ /* 0x000fe40000001026 */
[----:B------:R-:W-:Y:S01]  /*2060*/  @!P6 IADD3 R13, PT, PT, -R13, RZ, RZ ;  /* 0x000000ff0d0de210 */ /* 0x000fe20007ffe1ff */
[----:B------:R-:W-:Y:S01]  /*2070*/  IMAD R27, R30, UR51, R27 ;  /* 0x000000331e1b7c24 */ /* 0x000fe2000f8e021b */
[----:B------:R-:W-:Y:S02]  /*2080*/  IADD3 R8, P5, PT, R9, UR36, RZ ;  /* 0x0000002409087c10 */ /* 0x000fe4000ffbe0ff */
[----:B------:R-:W-:Y:S02]  /*2090*/  SEL R22, R62, R13, !P2 ;  /* 0x0000000d3e167207 */ /* 0x000fe40005000000 */
[----:B------:R-:W-:-:S02]  /*20a0*/  IADD3 R30, PT, PT, R66, 0x180, RZ ;  /* 0x00000180421e7810 */ /* 0x000fc40007ffe0ff */
[----:B------:R-:W-:Y:S01]  /*20b0*/  LEA.HI.X.SX32 R9, R38, UR37, 0x2, P5 ;  /* 0x0000002526097c11 */ /* 0x000fe2000a8f16ff */
[----:B------:R-:W-:Y:S01]  /*20c0*/  IMAD.MOV R38, RZ, RZ, -R22 ;  /* 0x000000ffff267224 */ /* 0x000fe200078e0a16 */
[----:B------:R-:W-:-:S03]  /*20d0*/  IABS R43, R30 ;  /* 0x0000001e002b7213 */ /* 0x000fc60000000000 */
[----:B------:R-:W-:Y:S01]  /*20e0*/  IMAD R38, R38, UR50, R41 ;  /* 0x0000003226267c24 */ /* 0x000fe2000f8e0229 */
[----:B------:R-:W-:Y:S01]  /*20f0*/  SEL R41, R12, RZ, P0 ;  /* 0x000000ff0c297207 */ /* 0x000fe20000000000 */
[----:B------:R-:W-:Y:S01]  /*2100*/  IMAD.MOV.U32 R12, RZ, RZ, R43 ;  /* 0x000000ffff0c7224 */ /* 0x000fe200078e002b */
[----:B------:R0:W5:Y:S03]  /*2110*/  LDG.E R13, desc[UR10][R8.64] ;  /* 0x0000000a080d7981 */ /* 0x000166000c1e1900 */
[----:B0-----:R-:W-:-:S05]  /*2120*/  IMAD.HI.U32 R8, R12, UR7, RZ ;  /* 0x000000070c087c27 */ /* 0x001fca000f8e00ff */
        /* <DEDUP_REMOVED lines=9> */
[----:B------:R-:W-:Y:S02]  /*21c0*/  @P5 VIADD R8, R8, 0x1 ;  /* 0x0000000108085836 */ /* 0x000fe40000000000 */
[----:B------:R-:W-:Y:S01]  /*21d0*/  IMAD R42, R39, UR46, RZ ;  /* 0x0000002e272a7c24 */ /* 0x000fe2000f8e02ff */
[----:B------:R-:W-:-:S03]  /*21e0*/  SEL R39, R22, RZ, P4 ;  /* 0x000000ff16277207 */ /* 0x000fc60002000000 */
[----:B------:R-:W-:Y:S02]  /*21f0*/  @!P6 IADD3 R8, PT, PT, -R8, RZ, RZ ;  /* 0x000000ff0808e210 */ /* 0x000fe40007ffe1ff */
[----:B------:R-:W-:Y:S02]  /*2200*/  IMAD R39, R39, UR47, R42 ;  /* 0x0000002f27277c24 */ /* 0x000fe4000f8e022a */
[----:B------:R-:W-:-:S05]  /*2210*/  SEL R42, R63, R8, !P1 ;  /* 0x000000083f2a7207 */ /* 0x000fca0004800000 */
[----:B------:R-:W-:-:S04]  /*2220*/  IMAD.MOV R9, RZ, RZ, -R42 ;  /* 0x000000ffff097224 */ /* 0x000fc800078e0a2a */
[----:B------:R-:W-:Y:S02]  /*2230*/  IMAD R45, R9, UR49, R30 ;  /* 0x00000031092d7c24 */ /* 0x000fe4000f8e021e */
[----:B------:R-:W-:-:S03]  /*2240*/  IMAD R22, R41, UR51, R34 ;  /* 0x0000003329167c24 */ /* 0x000fc6000f8e0222 */
[----:B------:R-:W-:-:S05]  /*2250*/  IABS R34, R45 ;  /* 0x0000002d00227213 */ /* 0x000fca0000000000 */
[----:B------:R-:W-:-:S05]  /*2260*/  IMAD.HI.U32 R12, R34, UR5, RZ ;  /* 0x00000005220c7c27 */ /* 0x000fca000f8e00ff */
[----:B------:R-:W-:-:S05]  /*2270*/  IADD3 R41, PT, PT, -R12, RZ, RZ ;  /* 0x000000ff0c297210 */ /* 0x000fca0007ffe1ff */
[----:B------:R-:W-:Y:S01]  /*2280*/  IMAD R34, R41, UR9, R34 ;  /* 0x0000000929227c24 */ /* 0x000fe2000f8e0222 */
[----:B------:R-:W-:-:S04]  /*2290*/  IADD3 R8, P5, PT, R40, UR38, RZ ;  /* 0x0000002628087c10 */ /* 0x000fc8000ffbe0ff */
[----:B------:R-:W-:Y:S02]  /*22a0*/  ISETP.LT.U32.AND P6, PT, R34, UR9, PT ;  /* 0x0000000922007c0c */ /* 0x000fe4000bfc1070 */
[----:B------:R-:W-:Y:S02]  /*22b0*/  SEL R21, R21, RZ, P0 ;  /* 0x000000ff15157207 */ /* 0x000fe40000000000 */
[----:B------:R-:W-:-:S03]  /*22c0*/  LEA.HI.X.SX32 R9, R40, UR39, 0x1, P5 ;  /* 0x0000002728097c11 */ /* 0x000fc6000a8f0eff */
[----:B------:R-:W-:Y:S02]  /*22d0*/  IMAD R32, R21, UR51, R32 ;  /* 0x0000003315207c24 */ /* 0x000fe4000f8e0220 */
[----:B------:R0:W4:Y:S04]  /*22e0*/  LDG.E.U8 R21, desc[UR10][R8.64] ;  /* 0x0000000a08157981 */ /* 0x000128000c1e1100 */
[----:B------:R-:W-:-:S05]  /*22f0*/  @!P6 VIADD R34, R34, -UR9 ;  /* 0x800000092222ec36 */ /* 0x000fca0008000000 */
[----:B------:R-:W-:Y:S02]  /*2300*/  ISETP.GE.U32.AND P5, PT, R34, UR9, PT ;  /* 0x0000000922007c0c */ /* 0x000fe4000bfa6070 */
[----:B------:R-:W-:Y:S02]  /*2310*/  @!P6 IADD3 R12, PT, PT, R12, 0x1, RZ ;  /* 0x000000010c0ce810 */ /* 0x000fe40007ffe0ff */
[----:B0-----:R-:W-:-:S09]  /*2320*/  SHF.R.S64 R8, RZ, 0x1e, R30 ;  /* 0x0000001eff087819 */ /* 0x001fd2000000101e */
[----:B------:R-:W-:Y:S01]  /*2330*/  @P5 VIADD R12, R12, 0x1 ;  /* 0x000000010c0c5836 */ /* 0x000fe20000000000 */
[----:B------:R-:W-:-:S04]  /*2340*/  IADD3 R8, P5, PT, R8, UR36, RZ ;  /* 0x0000002408087c10 */ /* 0x000fc8000ffbe0ff */
[----:B------:R-:W-:Y:S02]  /*2350*/  LEA.HI.X.SX32 R9, R30, UR37, 0x2, P5 ;  /* 0x000000251e097c11 */ /* 0x000fe4000a8f16ff */
[----:B------:R-:W-:-:S03]  /*2360*/  MOV R41, R12 ;  /* 0x0000000c00297202 */ /* 0x000fc60000000f00 */
[----:B------:R0:W5:Y:S01]  /*2370*/  LDG.E R12, desc[UR10][R8.64] ;  /* 0x0000000a080c7981 */ /* 0x000162000c1e1900 */
[----:B------:R-:W-:Y:S02]  /*2380*/  SEL R30, R42, RZ, P3 ;  /* 0x000000ff2a1e7207 */ /* 0x000fe40001800000 */
[----:B0-----:R-:W-:-:S03]  /*2390*/  IADD3 R8, P5, PT, R29, UR38, RZ ;  /* 0x000000261d087c10 */ /* 0x001fc6000ffbe0ff */
[----:B------:R-:W-:Y:S01]  /*23a0*/  IMAD R43, R30, UR46, RZ ;  /* 0x0000002e1e2b7c24 */ /* 0x000fe2000f8e02ff */
[----:B------:R-:W-:Y:S02]  /*23b0*/  LEA.HI.X.SX32 R9, R29, UR39, 0x1, P5 ;  /* 0x000000271d097c11 */ /* 0x000fe4000a8f0eff */
[----:B------:R-:W-:-:S03]  /*23c0*/  SEL R30, R31, RZ, P0 ;  /* 0x000000ff1f1e7207 */ /* 0x000fc60000000000 */
[----:B------:R0:W2:Y:S01]  /*23d0*/  LDG.E.U8 R31, desc[UR10][R8.64] ;  /* 0x0000000a081f7981 */ /* 0x0000a2000c1e1100 */
[----:B------:R-:W-:-:S04]  /*23e0*/  LOP3.LUT R34, R45, UR50, RZ, 0x3c, !PT ;  /* 0x000000322d227c12 */ /* 0x000fc8000f8e3cff */
[----:B------:R-:W-:Y:S01]  /*23f0*/  ISETP.GE.AND P6, PT, R34, RZ, PT ;  /* 0x000000ff2200720c */ /* 0x000fe20003fc6270 */
[----:B------:R-:W-:Y:S01]  /*2400*/  IMAD R35, R30, UR51, R35 ;  /* 0x000000331e237c24 */ /* 0x000fe2000f8e0223 */
[----:B------:R-:W-:Y:S01]  /*2410*/  SEL R36, R36, RZ, P0 ;  /* 0x000000ff24247207 */ /* 0x000fe20000000000 */
[----:B------:R-:W-:-:S04]  /*2420*/  VIADD R30, R66, 0x1a0 ;  /* 0x000001a0421e7836 */ /* 0x000fc80000000000 */
[----:B------:R-:W-:Y:S01]  /*2430*/  IMAD R37, R36, UR51, R37 ;  /* 0x0000003324257c24 */ /* 0x000fe2000f8e0225 */
[----:B------:R-:W-:-:S05]  /*2440*/  IABS R36, R30 ;  /* 0x0000001e00247213 */ /* 0x000fca0000000000 */
[----:B------:R-:W-:Y:S02]  /*2450*/  @!P6 IMAD.MOV R41, RZ, RZ, -R41 ;  /* 0x000000ffff29e224 */ /* 0x000fe400078e0a29 */
[----:B------:R-:W-:-:S03]  /*2460*/  IMAD.HI.U32 R29, R36, UR7, RZ ;  /* 0x00000007241d7c27 */ /* 0x000fc6000f8e00ff */
[----:B------:R-:W-:-:S04]  /*2470*/  SEL R41, R62, R41, !P2 ;  /* 0x000000293e297207 */ /* 0x000fc80005000000 */
[C---:B------:R-:W-:Y:S02]  /*2480*/  IADD3 R34, PT, PT, -R41.reuse, RZ, RZ ;  /* 0x000000ff29227210 */ /* 0x040fe40007ffe1ff */
[----:B------:R-:W-:Y:S02]  /*2490*/  SEL R42, R41, RZ, P4 ;  /* 0x000000ff292a7207 */ /* 0x000fe40002000000 */
        /* <DEDUP_REMOVED lines=11> */
[----:B0-----:R-:W-:-:S04]  /*2550*/  IMAD.MOV R9, RZ, RZ, -R36 ;  /* 0x000000ffff097224 */ /* 0x001fc800078e0a24 */
[----:B------:R-:W-:Y:S01]  /*2560*/  IMAD R41, R9, UR49, R30 ;  /* 0x0000003109297c24 */ /* 0x000fe2000f8e021e */
[----:B------:R-:W-:-:S04]  /*2570*/  SEL R25, R25, RZ, P0 ;  /* 0x000000ff19197207 */ /* 0x000fc80000000000 */
        /* <DEDUP_REMOVED lines=14> */
[----:B------:R-:W-:Y:S01]  /*2660*/  SEL R9, R36, RZ, P3 ;  /* 0x000000ff24097207 */ /* 0x000fe20001800000 */
[----:B------:R-:W-:Y:S01]  /*2670*/  IMAD R34, R34, UR50, R45 ;  /* 0x0000003222227c24 */ /* 0x000fe2000f8e022d */
[----:B------:R-:W-:Y:S01]  /*2680*/  SEL R29, R26, RZ, P0 ;  /* 0x000000ff1a1d7207 */ /* 0x000fe20000000000 */
[----:B------:R-:W-:Y:S01]  /*2690*/  IMAD.MOV R26, RZ, RZ, -R8 ;  /* 0x000000ffff1a7224 */ /* 0x000fe200078e0a08 */
[----:B------:R-:W-:Y:S01]  /*26a0*/  IADD3 R45, PT, PT, R66, 0x1c0, RZ ;  /* 0x000001c0422d7810 */ /* 0x000fe20007ffe0ff */
[----:B------:R-:W-:Y:S01]  /*26b0*/  IMAD R9, R9, UR46, RZ ;  /* 0x0000002e09097c24 */ /* 0x000fe2000f8e02ff */
[----:B------:R-:W-:Y:S01]  /*26c0*/  SEL R24, R8, RZ, P4 ;  /* 0x000000ff08187207 */ /* 0x000fe20002000000 */
[----:B------:R-:W-:Y:S01]  /*26d0*/  IMAD R29, R29, UR51, R28 ;  /* 0x000000331d1d7c24 */ /* 0x000fe2000f8e021c */
[----:B------:R-:W-:Y:S01]  /*26e0*/  SEL R8, R33, RZ, P0 ;  /* 0x000000ff21087207 */ /* 0x000fe20000000000 */
[----:B------:R-:W-:Y:S01]  /*26f0*/  IMAD R26, R26, UR50, R41 ;  /* 0x000000321a1a7c24 */ /* 0x000fe2000f8e0229 */
[----:B------:R-:W-:Y:S01]  /*2700*/  IABS R28, R45 ;  /* 0x0000002d001c7213 */ /* 0x000fe20000000000 */
[----:B------:R-:W-:Y:S01]  /*2710*/  IMAD R33, R24, UR47, R9 ;  /* 0x0000002f18217c24 */ /* 0x000fe2000f8e0209 */
[----:B------:R-:W-:Y:S01]  /*2720*/  SEL R24, R38, RZ, P0 ;  /* 0x000000ff26187207 */ /* 0x000fe20000000000 */
[----:B------:R-:W-:Y:S01]  /*2730*/  IMAD R42, R42, UR47, R43 ;  /* 0x0000002f2a2a7c24 */ /* 0x000fe2000f8e022b */
[----:B------:R-:W-:Y:S01]  /*2740*/  SEL R9, R34, RZ, P0 ;  /* 0x000000ff22097207 */ /* 0x000fe20000000000 */
[----:B------:R-:W-:Y:S01]  /*2750*/  IMAD R38, R8, UR51, R23 ;  /* 0x0000003308267c24 */ /* 0x000fe2000f8e0217 */
[----:B------:R-:W-:Y:S01]  /*2760*/  SEL R26, R26, RZ, P0 ;  /* 0x000000ff1a1a7207 */ /* 0x000fe20000000000 */
[----:B------:R-:W-:Y:S01]  /*2770*/  IMAD.HI.U32 R46, R28, UR7, RZ ;  /* 0x000000071c2e7c27 */ /* 0x000fe2000f8e00ff */
[----:B------:R-:W-:-:S03]  /*2780*/  IADD3 R8, P5, PT, R27, UR38, RZ ;  /* 0x000000261b087c10 */ /* 0x000fc6000ffbe0ff */
[----:B------:R-:W-:Y:S01]  /*2790*/  IMAD R42, R9, UR51, R42 ;  /* 0x00000033092a7c24 */ /* 0x000fe2000f8e022a */
[----:B------:R-:W-:Y:S01]  /*27a0*/  LEA.HI.X.SX32 R9, R27, UR39, 0x1, P5 ;  /* 0x000000271b097c11 */ /* 0x000fe2000a8f0eff */
[----:B------:R-:W-:Y:S01]  /*27b0*/  IMAD R34, R26, UR51, R33 ;  /* 0x000000331a227c24 */ /* 0x000fe2000f8e0221 */
[C---:B------:R-:W-:Y:S01]  /*27c0*/  IADD3 R26, P5, PT, R22.reuse, UR38, RZ ;  /* 0x00000026161a7c10 */ /* 0x040fe2000ffbe0ff */
[----:B------:R-:W-:Y:S02]  /*27d0*/  IMAD.MOV R23, RZ, RZ, -R46 ;  /* 0x000000ffff177224 */ /* 0x000fe400078e0a2e */
[----:B------:R0:W3:Y:S01]  /*27e0*/  LDG.E.U8 R44, desc[UR10][R8.64] ;  /* 0x0000000a082c7981 */ /* 0x0000e2000c1e1100 */
[----:B------:R-:W-:Y:S01]  /*27f0*/  LEA.HI.X.SX32 R27, R22, UR39, 0x1, P5 ;  /* 0x00000027161b7c11 */ /* 0x000fe2000a8f0eff */
[----:B------:R-:W-:Y:S01]  /*2800*/  IMAD R28, R23, UR8, R28 ;  /* 0x00000008171c7c24 */ /* 0x000fe2000f8e021c */
[----:B------:R-:W-:Y:S01]  /*2810*/  IADD3 R22, P5, PT, R32, UR38, RZ ;  /* 0x0000002620167c10 */ /* 0x000fe2000ffbe0ff */
[----:B------:R-:W-:-:S02]  /*2820*/  IMAD R43, R24, UR51, R39 ;  /* 0x00000033182b7c24 */ /* 0x000fc4000f8e0227 */
[----:B------:R-:W5:Y:S01]  /*2830*/  LDG.E.U8 R41, desc[UR10][R26.64] ;  /* 0x0000000a1a297981 */ /* 0x000f62000c1e1100 */
[----:B------:R-:W-:Y:S02]  /*2840*/  ISETP.LT.U32.AND P6, PT, R28, UR8, PT ;  /* 0x000000081c007c0c */ /* 0x000fe4000bfc1070 */
[----:B------:R-:W-:Y:S02]  /*2850*/  LEA.HI.X.SX32 R23, R32, UR39, 0x1, P5 ;  /* 0x0000002720177c11 */ /* 0x000fe4000a8f0eff */
[----:B0-----:R-:W-:-:S03]  /*2860*/  IADD3 R8, P5, PT, R37, UR38, RZ ;  /* 0x0000002625087c10 */ /* 0x001fc6000ffbe0ff */
[----:B------:R0:W3:Y:S01]  /*2870*/  LDG.E.U8 R40, desc[UR12][R22.64] ;  /* 0x0000000c16287981 */ /* 0x0000e2000c1e1100 */
[----:B------:R-:W-:Y:S02]  /*2880*/  LEA.HI.X.SX32 R9, R37, UR39, 0x1, P5 ;  /* 0x0000002725097c11 */ /* 0x000fe4000a8f0eff */
[----:B------:R-:W-:-:S03]  /*2890*/  IADD3 R36, P5, PT, R35, UR38, RZ ;  /* 0x0000002623247c10 */ /* 0x000fc6000ffbe0ff */
[----:B------:R-:W-:Y:S01]  /*28a0*/  @!P6 IADD3 R28, PT, PT, R28, -UR8, RZ ;  /* 0x800000081c1cec10 */ /* 0x000fe2000fffe0ff */
[----:B------:R-:W-:Y:S01]  /*28b0*/  @!P6 VIADD R46, R46, 0x1 ;  /* 0x000000012e2ee836 */ /* 0x000fe20000000000 */
[----:B------:R-:W-:Y:S01]  /*28c0*/  LEA.HI.X.SX32 R37, R35, UR39, 0x1, P5 ;  /* 0x0000002723257c11 */ /* 0x000fe2000a8f0eff */
[----:B------:R1:W3:Y:S01]  /*28d0*/  LDG.E.U8 R39, desc[UR10][R8.64] ;  /* 0x0000000a08277981 */ /* 0x0002e2000c1e1100 */
[----:B------:R-:W-:Y:S02]  /*28e0*/  IADD3 R24, P5, PT, R25, UR38, RZ ;  /* 0x0000002619187c10 */ /* 0x000fe4000ffbe0ff */
[----:B0-----:R-:W-:Y:S01]  /*28f0*/  LOP3.LUT R22, R45, UR49, RZ, 0x3c, !PT ;  /* 0x000000312d167c12 */ /* 0x001fe2000f8e3cff */
[----:B------:R-:W3:Y:S01]  /*2900*/  LDG.E.U8 R33, desc[UR12][R36.64] ;  /* 0x0000000c24217981 */ /* 0x000ee2000c1e1100 */
[----:B------:R-:W-:Y:S02]  /*2910*/  LEA.HI.X.SX32 R25, R25, UR39, 0x1, P5 ;  /* 0x0000002719197c11 */ /* 0x000fe4000a8f0eff */
[----:B------:R-:W-:-:S02]  /*2920*/  ISETP.GE.U32.AND P5, PT, R28, UR8, PT ;  /* 0x000000081c007c0c */ /* 0x000fc4000bfa6070 */
[----:B------:R-:W-:Y:S01]  /*2930*/  ISETP.GE.AND P6, PT, R22, RZ, PT ;  /* 0x000000ff1600720c */ /* 0x000fe20003fc6270 */
[----:B------:R0:W3:Y:S10]  /*2940*/  LDG.E.U8 R32, desc[UR10][R24.64] ;  /* 0x0000000a18207981 */ /* 0x0000f4000c1e1100 */
[----:B------:R-:W-:-:S02]  /*2950*/  @P5 IADD3 R46, PT, PT, R46, 0x1, RZ ;  /* 0x000000012e2e5810 */ /* 0x000fc40007ffe0ff */
[----:B------:R-:W-:-:S03]  /*2960*/  IADD3 R28, P5, PT, R29, UR38, RZ ;  /* 0x000000261d1c7c10 */ /* 0x000fc6000ffbe0ff */
[----:B------:R-:W-:Y:S01]  /*2970*/  @!P6 IMAD.MOV R46, RZ, RZ, -R46 ;  /* 0x000000ffff2ee224 */ /* 0x000fe200078e0a2e */
[----:B------:R-:W-:-:S04]  /*2980*/  LEA.HI.X.SX32 R29, R29, UR39, 0x1, P5 ;  /* 0x000000271d1d7c11 */ /* 0x000fc8000a8f0eff */
[----:B------:R-:W-:Y:S02]  /*2990*/  SEL R46, R63, R46, !P1 ;  /* 0x0000002e3f2e7207 */ /* 0x000fe40004800000 */
[----:B------:R-:W-:Y:S02]  /*29a0*/  IADD3 R26, P5, PT, R38, UR38, RZ ;  /* 0x00000026261a7c10 */ /* 0x000fe4000ffbe0ff */
[----:B-1----:R-:W-:Y:S02]  /*29b0*/  IADD3 R8, PT, PT, -R46, RZ, RZ ;  /* 0x000000ff2e087210 */ /* 0x002fe40007ffe1ff */
[----:B------:R-:W-:Y:S02]  /*29c0*/  LEA.HI.X.SX32 R27, R38, UR39, 0x1, P5 ;  /* 0x00000027261b7c11 */ /* 0x000fe4000a8f0eff */
[----:B------:R-:W-:Y:S01]  /*29d0*/  IADD3 R22, P5, PT, R43, UR38, RZ ;  /* 0x000000262b167c10 */ /* 0x000fe2000ffbe0ff */
[----:B------:R-:W-:Y:S01]  /*29e0*/  IMAD R47, R8, UR49, R45 ;  /* 0x00000031082f7c24 */ /* 0x000fe2000f8e022d */
[----:B------:R-:W-:Y:S01]  /*29f0*/  R2UR UR14, R6 ;  /* 0x00000000060e72ca */ /* 0x000fe200000e0000 */
[----:B------:R1:W3:Y:S01]  /*2a00*/  LDG.E.U8 R38, desc[UR12][R28.64] ;  /* 0x0000000c1c267981 */ /* 0x0002e2000c1e1100 */
[----:B------:R-:W-:Y:S01]  /*2a10*/  R2UR UR15, R7 ;  /* 0x00000000070f72ca */ /* 0x000fe200000e0000 */
[----:B------:R-:W2:Y:S01]  /*2a20*/  LDC.64 R8, c[0x0][0x3e8] ;  /* 0x0000fa00ff087b82 */ /* 0x000ea20000000a00 */
[----:B------:R-:W-:Y:S01]  /*2a30*/  LEA.HI.X.SX32 R23, R43, UR39, 0x1, P5 ;  /* 0x000000272b177c11 */ /* 0x000fe2000a8f0eff */
[----:B------:R4:W3:Y:S01]  /*2a40*/  LDG.E.U8 R37, desc[UR10][R26.64] ;  /* 0x0000000a1a257981 */ /* 0x0008e2000c1e1100 */
[----:B0-----:R-:W-:-:S02]  /*2a50*/  IADD3 R24, P5, PT, R42, UR38, RZ ;  /* 0x000000262a187c10 */ /* 0x001fc4000ffbe0ff */
[----:B-1----:R-:W-:Y:S02]  /*2a60*/  IABS R28, R47 ;  /* 0x0000002f001c7213 */ /* 0x002fe40000000000 */
[----:B------:R-:W-:Y:S02]  /*2a70*/  LEA.HI.X.SX32 R25, R42, UR39, 0x1, P5 ;  /* 0x000000272a197c11 */ /* 0x000fe4000a8f0eff */
[----:B----4-:R-:W-:Y:S01]  /*2a80*/  ISETP.NE.AND P2, PT, R21, RZ, PT ;  /* 0x000000ff1500720c */ /* 0x010fe20003f45270 */
[----:B------:R-:W-:Y:S01]  /*2a90*/  IMAD.HI.U32 R21, R28, UR5, RZ ;  /* 0x000000051c157c27 */ /* 0x000fe2000f8e00ff */
[----:B------:R-:W-:Y:S01]  /*2aa0*/  SHF.R.S64 R42, RZ, 0x1e, R30 ;  /* 0x0000001eff2a7819 */ /* 0x000fe2000000101e */
[----:B------:R0:W4:Y:S01]  /*2ab0*/  LDG.E.U8 R36, desc[UR14][R22.64] ;  /* 0x0000000e16247981 */ /* 0x000122000c1e1100 */
[----:B------:R-:W-:Y:S02]  /*2ac0*/  SHF.R.S64 R26, RZ, 0x1e, R45 ;  /* 0x0000001eff1a7819 */ /* 0x000fe4000000102d */
[----:B------:R-:W-:Y:S01]  /*2ad0*/  IADD3 R42, P5, PT, R42, UR36, RZ ;  /* 0x000000242a2a7c10 */ /* 0x000fe2000ffbe0ff */
[----:B------:R1:W4:Y:S03]  /*2ae0*/  LDG.E.U8 R35, desc[UR10][R24.64] ;  /* 0x0000000a18237981 */ /* 0x000326000c1e1100 */
[----:B------:R-:W-:Y:S01]  /*2af0*/  LEA.HI.X.SX32 R43, R30, UR37, 0x2, P5 ;  /* 0x000000251e2b7c11 */ /* 0x000fe2000a8f16ff */
[----:B0-----:R-:W-:Y:S01]  /*2b00*/  IMAD.MOV R23, RZ, RZ, -R21 ;  /* 0x000000ffff177224 */ /* 0x001fe200078e0a15 */
[----:B------:R-:W-:-:S03]  /*2b10*/  IADD3 R26, P5, PT, R26, UR36, RZ ;  /* 0x000000241a1a7c10 */ /* 0x000fc6000ffbe0ff */
[----:B------:R0:W4:Y:S01]  /*2b20*/  LDG.E R42, desc[UR10][R42.64] ;  /* 0x0000000a2a2a7981 */ /* 0x000122000c1e1900 */
[----:B------:R-:W-:Y:S01]  /*2b30*/  IMAD R22, R23, UR9, R28 ;  /* 0x0000000917167c24 */ /* 0x000fe2000f8e021c */
[----:B------:R-:W-:-:S04]  /*2b40*/  LEA.HI.X.SX32 R27, R45, UR37, 0x2, P5 ;  /* 0x000000252d1b7c11 */ /* 0x000fc8000a8f16ff */
[----:B------:R-:W-:Y:S02]  /*2b50*/  ISETP.LT.U32.AND P5, PT, R22, UR9, PT ;  /* 0x0000000916007c0c */ /* 0x000fe4000bfa1070 */
[----:B--2---:R-:W-:Y:S01]  /*2b60*/  R2UR UR4, R9 ;  /* 0x00000000090472ca */ /* 0x004fe200000e0000 */
[----:B------:R-:W-:Y:S01]  /*2b70*/  VIADD R9, R66, 0x1e0 ;  /* 0x000001e042097836 */ /* 0x000fe20000000000 */
[----:B------:R-:W-:-:S04]  /*2b80*/  P2R R61, PR, RZ, 0x4 ;  /* 0x00000004ff3d7803 */ /* 0x000fc80000000000 */
[----:B------:R-:W-:-:S05]  /*2b90*/  IABS R23, R9 ;  /* 0x0000000900177213 */ /* 0x000fca0000000000 */
[----:B------:R-:W-:-:S04]  /*2ba0*/  @!P5 IADD3 R22, PT, PT, R22, -UR9, RZ ;  /* 0x800000091616dc10 */ /* 0x000fc8000fffe0ff */
[----:B------:R-:W-:Y:S01]  /*2bb0*/  ISETP.GE.U32.AND P2, PT, R22, UR9, PT ;  /* 0x0000000916007c0c */ /* 0x000fe2000bf46070 */
[----:B------:R-:W-:-:S05]  /*2bc0*/  IMAD.HI.U32 R22, R23, UR7, RZ ;  /* 0x0000000717167c27 */ /* 0x000fca000f8e00ff */
[----:B-1----:R-:W-:Y:S02]  /*2bd0*/  IADD3 R24, PT, PT, -R22, RZ, RZ ;  /* 0x000000ff16187210 */ /* 0x002fe40007ffe1ff */
[----:B------:R-:W-:Y:S01]  /*2be0*/  ISETP.NE.AND P6, PT, R31, RZ, PT ;  /* 0x000000ff1f00720c */ /* 0x000fe20003fc5270 */
[----:B------:R-:W-:Y:S01]  /*2bf0*/  @!P5 VIADD R21, R21, 0x1 ;  /* 0x000000011515d836 */ /* 0x000fe20000000000 */
[----:B------:R-:W-:Y:S01]  /*2c00*/  LOP3.LUT R25, R47, UR50, RZ, 0x3c, !PT ;  /* 0x000000322f197c12 */ /* 0x000fe2000f8e3cff */
[----:B------:R-:W-:Y:S01]  /*2c10*/  IMAD R23, R24, UR8, R23 ;  /* 0x0000000818177c24 */ /* 0x000fe2000f8e0217 */
[----:B------:R-:W-:Y:S01]  /*2c20*/  P2R R60, PR, RZ, 0x40 ;  /* 0x00000040ff3c7803 */ /* 0x000fe20000000000 */
[----:B------:R-:W2:Y:S03]  /*2c30*/  LDG.E R31, desc[UR10][R26.64] ;  /* 0x0000000a1a1f7981 */ /* 0x000ea6000c1e1900 */
[----:B------:R-:W-:-:S13]  /*2c40*/  ISETP.LT.U32.AND P6, PT, R23, UR8, PT ;  /* 0x0000000817007c0c */ /* 0x000fda000bfc1070 */
[----:B------:R-:W-:Y:S01]  /*2c50*/  @!P6 VIADD R23, R23, -UR8 ;  /* 0x800000081717ec36 */ /* 0x000fe20008000000 */
[----:B------:R-:W-:-:S04]  /*2c60*/  @!P6 IADD3 R22, PT, PT, R22, 0x1, RZ ;  /* 0x000000011616e810 */ /* 0x000fc80007ffe0ff */
[----:B------:R-:W-:Y:S02]  /*2c70*/  ISETP.GE.U32.AND P5, PT, R23, UR8, PT ;  /* 0x0000000817007c0c */ /* 0x000fe4000bfa6070 */
[----:B------:R-:W-:Y:S02]  /*2c80*/  ISETP.GE.AND P6, PT, R25, RZ, PT ;  /* 0x000000ff1900720c */ /* 0x000fe40003fc6270 */
[----:B------:R-:W-:Y:S01]  /*2c90*/  LOP3.LUT R23, R9, UR49, RZ, 0x3c, !PT ;  /* 0x0000003109177c12 */ /* 0x000fe2000f8e3cff */
[----:B------:R-:W-:Y:S01]  /*2ca0*/  @P2 VIADD R21, R21, 0x1 ;  /* 0x0000000115152836 */ /* 0x000fe20000000000 */
[----:B------:R-:W-:-:S07]  /*2cb0*/  ISETP.NE.AND P2, PT, RZ, UR50, PT ;  /* 0x00000032ff007c0c */ /* 0x000fce000bf45270 */
[----:B------:R-:W-:Y:S02]  /*2cc0*/  @P5 IADD3 R22, PT, PT, R22, 0x1, RZ ;  /* 0x0000000116165810 */ /* 0x000fe40007ffe0ff */
[----:B------:R-:W-:Y:S02]  /*2cd0*/  ISETP.GE.AND P5, PT, R23, RZ, PT ;  /* 0x000000ff1700720c */ /* 0x000fe40003fa6270 */
[----:B------:R-:W-:Y:S02]  /*2ce0*/  @!P6 IADD3 R21, PT, PT, -R21, RZ, RZ ;  /* 0x000000ff1515e210 */ /* 0x000fe40007ffe1ff */
[----:B------:R-:W-:Y:S02]  /*2cf0*/  MOV R24, R22 ;  /* 0x0000001600187202 */ /* 0x000fe40000000f00 */
[----:B------:R-:W-:-:S05]  /*2d00*/  SEL R21, R62, R21, !P2 ;  /* 0x000000153e157207 */ /* 0x000fca0005000000 */
[----:B------:R-:W-:Y:S02]  /*2d10*/  IMAD.MOV R28, RZ, RZ, -R21 ;  /* 0x000000ffff1c7224 */ /* 0x000fe400078e0a15 */
[----:B------:R-:W-:Y:S02]  /*2d20*/  @!P5 IMAD.MOV R24, RZ, RZ, -R24 ;  /* 0x000000ffff18d224 */ /* 0x000fe400078e0a18 */
[----:B------:R-:W-:-:S03]  /*2d30*/  IMAD R47, R28, UR50, R47 ;  /* 0x000000321c2f7c24 */ /* 0x000fc6000f8e022f */
[----:B------:R-:W-:Y:S02]  /*2d40*/  SEL R28, R63, R24, !P1 ;  /* 0x000000183f1c7207 */ /* 0x000fe40004800000 */
[----:B------:R-:W-:Y:S02]  /*2d50*/  IADD3 R22, P5, PT, R34, UR38, RZ ;  /* 0x0000002622167c10 */ /* 0x000fe4000ffbe0ff */
[----:B------:R-:W-:Y:S02]  /*2d60*/  IADD3 R24, PT, PT, -R28, RZ, RZ ;  /* 0x000000ff1c187210 */ /* 0x000fe40007ffe1ff */
[----:B------:R-:W-:Y:S02]  /*2d70*/  LEA.HI.X.SX32 R23, R34, UR39, 0x1, P5 ;  /* 0x0000002722177c11 */ /* 0x000fe4000a8f0eff */
[----:B------:R-:W-:Y:S01]  /*2d80*/  SEL R46, R46, RZ, P3 ;  /* 0x000000ff2e2e7207 */ /* 0x000fe20001800000 */
[----:B0-----:R-:W-:Y:S01]  /*2d90*/  IMAD R43, R24, UR49, R9 ;  /* 0x00000031182b7c24 */ /* 0x001fe2000f8e0209 */
[----:B------:R-:W-:Y:S01]  /*2da0*/  SEL R21, R21, RZ, P4 ;  /* 0x000000ff15157207 */ /* 0x000fe20002000000 */
[----:B------:R0:W2:Y:S02]  /*2db0*/  LDG.E.U8 R29, desc[UR10][R22.64] ;  /* 0x0000000a161d7981 */ /* 0x0000a4000c1e1100 */
[----:B------:R-:W-:-:S04]  /*2dc0*/  IMAD R46, R46, UR46, RZ ;  /* 0x0000002e2e2e7c24 */ /* 0x000fc8000f8e02ff */
[----:B------:R-:W-:Y:S01]  /*2dd0*/  IMAD R46, R21, UR47, R46 ;  /* 0x0000002f152e7c24 */ /* 0x000fe2000f8e022e */
        /* <DEDUP_REMOVED lines=11> */
[----:B------:R-:W-:-:S04]  /*2e90*/  SHF.R.S64 R24, RZ, 0x1e, R9 ;  /* 0x0000001eff187819 */ /* 0x000fc80000001009 */
[----:B------:R-:W-:-:S07]  /*2ea0*/  IADD3 R24, P6, PT, R24, UR36, RZ ;  /* 0x0000002418187c10 */ /* 0x000fce000ffde0ff */
[----:B------:R-:W-:Y:S01]  /*2eb0*/  @!P5 IMAD.MOV R21, RZ, RZ, -R21 ;  /* 0x000000ffff15d224 */ /* 0x000fe200078e0a15 */
[----:B------:R-:W-:Y:S02]  /*2ec0*/  LEA.HI.X.SX32 R25, R9, UR37, 0x2, P6 ;  /* 0x0000002509197c11 */ /* 0x000fe4000b0f16ff */
[----:B------:R-:W-:Y:S02]  /*2ed0*/  SEL R47, R47, RZ, P0 ;  /* 0x000000ff2f2f7207 */ /* 0x000fe40000000000 */
[----:B------:R-:W-:Y:S02]  /*2ee0*/  SEL R21, R62, R21, !P2 ;  /* 0x000000153e157207 */ /* 0x000fe40005000000 */
[----:B------:R-:W-:Y:S02]  /*2ef0*/  SEL R9, R28, RZ, P3 ;  /* 0x000000ff1c097207 */ /* 0x000fe40001800000 */
[----:B------:R-:W-:Y:S01]  /*2f00*/  IADD3 R30, PT, PT, -R21, RZ, RZ ;  /* 0x000000ff151e7210 */ /* 0x000fe20007ffe1ff */
[----:B------:R-:W-:Y:S01]  /*2f10*/  IMAD R46, R47, UR51, R46 ;  /* 0x000000332f2e7c24 */ /* 0x000fe2000f8e022e */
[----:B------:R-:W-:Y:S01]  /*2f20*/  SEL R21, R21, RZ, P4 ;  /* 0x000000ff15157207 */ /* 0x000fe20002000000 */
[----:B------:R-:W-:-:S03]  /*2f30*/  IMAD R28, R9, UR46, RZ ;  /* 0x0000002e091c7c24 */ /* 0x000fc6000f8e02ff */
[----:B------:R-:W-:Y:S01]  /*2f40*/  IADD3 R22, P5, PT, R46, UR38, RZ ;  /* 0x000000262e167c10 */ /* 0x000fe2000ffbe0ff */
[----:B------:R-:W-:Y:S02]  /*2f50*/  IMAD R28, R21, UR47, R28 ;  /* 0x0000002f151c7c24 */ /* 0x000fe4000f8e021c */
[----:B------:R-:W-:Y:S01]  /*2f60*/  VIADD R21, R66, 0x200 ;  /* 0x0000020042157836 */ /* 0x000fe20000000000 */
[----:B------:R-:W-:-:S04]  /*2f70*/  LEA.HI.X.SX32 R23, R46, UR39, 0x1, P5 ;  /* 0x000000272e177c11 */ /* 0x000fc8000a8f0eff */
[----:B------:R-:W-:Y:S01]  /*2f80*/  IABS R26, R21 ;  /* 0x00000015001a7213 */ /* 0x000fe20000000000 */
[----:B------:R0:W2:Y:S04]  /*2f90*/  LDG.E.U8 R34, desc[UR10][R22.64] ;  /* 0x0000000a16227981 */ /* 0x0000a8000c1e1100 */
[----:B0-----:R-:W-:-:S05]  /*2fa0*/  IMAD.HI.U32 R22, R26, UR7, RZ ;  /* 0x000000071a167c27 */ /* 0x001fca000f8e00ff */
        /* <DEDUP_REMOVED lines=34> */
[----:B------:R-:W-:Y:S01]  /*31d0*/  SEL R26, R62, R26, !P2 ;  /* 0x0000001a3e1a7207 */ /* 0x000fe20005000000 */
[----:B------:R-:W-:-:S03]  /*31e0*/  IMAD R23, R23, UR46, RZ ;  /* 0x0000002e17177c24 */ /* 0x000fc6000f8e02ff */
[C---:B------:R-:W-:Y:S02]  /*31f0*/  IADD3 R22, PT, PT, -R26.reuse, RZ, RZ ;  /* 0x000000ff1a167210 */ /* 0x040fe40007ffe1ff */
[----:B------:R-:W-:-:S05]  /*3200*/  SEL R26, R26, RZ, P4 ;  /* 0x000000ff1a1a7207 */ /* 0x000fca0002000000 */
[----:B------:R-:W-:Y:S02]  /*3210*/  IMAD R23, R26, UR47, R23 ;  /* 0x0000002f1a177c24 */ /* 0x000fe4000f8e0217 */
[----:B------:R-:W-:Y:S02]  /*3220*/  VIADD R26, R66, 0x220 ;  /* 0x00000220421a7836 */ /* 0x000fe40000000000 */
[----:B------:R-:W-:-:S03]  /*3230*/  IMAD R22, R22, UR50, R45 ;  /* 0x0000003216167c24 */ /* 0x000fc6000f8e022d */
[----:B------:R-:W-:Y:S02]  /*3240*/  IABS R28, R26 ;  /* 0x0000001a001c7213 */ /* 0x000fe40000000000 */
[----:B------:R-:W-:Y:S02]  /*3250*/  SEL R22, R22, RZ, P0 ;  /* 0x000000ff16167207 */ /* 0x000fe40000000000 */
[----:B------:R-:W-:Y:S01]  /*3260*/  SHF.R.S64 R24, RZ, 0x1e, R21 ;  /* 0x0000001eff187819 */ /* 0x000fe20000001015 */
[----:B------:R-:W-:-:S03]  /*3270*/  IMAD.HI.U32 R27, R28, UR7, RZ ;  /* 0x000000071c1b7c27 */ /* 0x000fc6000f8e00ff */
[----:B------:R-:W-:Y:S01]  /*3280*/  IADD3 R24, P5, PT, R24, UR36, RZ ;  /* 0x0000002418187c10 */ /* 0x000fe2000ffbe0ff */
[----:B------:R-:W-:Y:S01]  /*3290*/  IMAD R23, R22, UR51, R23 ;  /* 0x0000003316177c24 */ /* 0x000fe2000f8e0217 */
[----:B------:R-:W-:Y:S02]  /*32a0*/  IADD3 R43, PT, PT, -R27, RZ, RZ ;  /* 0x000000ff1b2b7210 */ /* 0x000fe40007ffe1ff */
[----:B------:R-:W-:Y:S02]  /*32b0*/  LEA.HI.X.SX32 R25, R21, UR37, 0x2, P5 ;  /* 0x0000002515197c11 */ /* 0x000fe4000a8f16ff */
[----:B------:R-:W-:Y:S01]  /*32c0*/  IADD3 R22, P5, PT, R23, UR38, RZ ;  /* 0x0000002617167c10 */ /* 0x000fe2000ffbe0ff */
[----:B------:R-:W-:Y:S02]  /*32d0*/  IMAD R28, R43, UR8, R28 ;  /* 0x000000082b1c7c24 */ /* 0x000fe4000f8e021c */
[----:B------:R-:W2:Y:S01]  /*32e0*/  LDG.E R21, desc[UR10][R24.64] ;  /* 0x0000000a18157981 */ /* 0x000ea2000c1e1900 */
        /* <DEDUP_REMOVED lines=34> */
[----:B------:R-:W-:-:S03]  /*3510*/  IADD3 R24, P5, PT, R24, UR36, RZ ;  /* 0x0000002418187c10 */ /* 0x000fc6000ffbe0ff */
[----:B------:R-:W-:Y:S01]  /*3520*/  IMAD R23, R23, UR51, R22 ;  /* 0x0000003317177c24 */ /* 0x000fe2000f8e0216 */
[----:B------:R-:W-:Y:S02]  /*3530*/  LEA.HI.X.SX32 R25, R26, UR37, 0x2, P5 ;  /* 0x000000251a197c11 */ /* 0x000fe4000a8f16ff */
[----:B------:R-:W-:Y:S02]  /*3540*/  IADD3 R27, PT, PT, R66, 0x240, RZ ;  /* 0x00000240421b7810 */ /* 0x000fe40007ffe0ff */
[C---:B------:R-:W-:Y:S01]  /*3550*/  IADD3 R22, P5, PT, R23.reuse, UR38, RZ ;  /* 0x0000002617167c10 */ /* 0x040fe2000ffbe0ff */
[----:B------:R0:W2:Y:S03]  /*3560*/  LDG.E R28, desc[UR10][R24.64] ;  /* 0x0000000a181c7981 */ /* 0x0000a6000c1e1900 */
[----:B------:R-:W-:Y:S02]  /*3570*/  LEA.HI.X.SX32 R23, R23, UR39, 0x1, P5 ;  /* 0x0000002717177c11 */ /* 0x000fe4000a8f0eff */
[----:B-----5:R-:W-:-:S02]  /*3580*/  ISETP.NE.AND P5, PT, R41, RZ, PT ;  /* 0x000000ff2900720c */ /* 0x020fc40003fa5270 */
[----:B------:R-:W-:Y:S01]  /*3590*/  IABS R41, R27 ;  /* 0x0000001b00297213 */ /* 0x000fe20000000000 */
[----:B------:R1:W5:Y:S04]  /*35a0*/  LDG.E.U8 R22, desc[UR10][R22.64] ;  /* 0x0000000a16167981 */ /* 0x000368000c1e1100 */
        /* <DEDUP_REMOVED lines=33> */
[----:B---3--:R-:W-:Y:S01]  /*37c0*/  ISETP.NE.AND P6, PT, R44, RZ, PT ;  /* 0x000000ff2c00720c */ /* 0x008fe20003fc5270 */
[----:B------:R-:W-:Y:S01]  /*37d0*/  IMAD R23, R23, UR47, R26 ;  /* 0x0000002f17177c24 */ /* 0x000fe2000f8e021a */
[----:B------:R-:W-:Y:S02]  /*37e0*/  SHF.R.S64 R26, RZ, 0x1e, R27 ;  /* 0x0000001eff1a7819 */ /* 0x000fe4000000101b */
[----:B------:R-:W-:Y:S02]  /*37f0*/  SEL R24, R24, RZ, P0 ;  /* 0x000000ff18187207 */ /* 0x000fe40000000000 */
[----:B------:R-:W-:Y:S02]  /*3800*/  P2R R59, PR, RZ, 0x40 ;  /* 0x00000040ff3b7803 */ /* 0x000fe40000000000 */
[----:B------:R-:W-:Y:S01]  /*3810*/  IADD3 R26, P5, PT, R26, UR36, RZ ;  /* 0x000000241a1a7c10 */ /* 0x000fe2000ffbe0ff */
[----:B------:R-:W-:Y:S01]  /*3820*/  IMAD R25, R24, UR51, R23 ;  /* 0x0000003318197c24 */ /* 0x000fe2000f8e0217 */
[----:B------:R-:W-:Y:S01]  /*3830*/  ISETP.NE.AND P6, PT, R40, RZ, PT ;  /* 0x000000ff2800720c */ /* 0x000fe20003fc5270 */
[----:B------:R-:W-:Y:S01]  /*3840*/  VIADD R40, R66, 0x260 ;  /* 0x0000026042287836 */ /* 0x000fe20000000000 */
[----:B------:R-:W-:-:S02]  /*3850*/  LEA.HI.X.SX32 R27, R27, UR37, 0x2, P5 ;  /* 0x000000251b1b7c11 */ /* 0x000fc4000a8f16ff */
[C---:B------:R-:W-:Y:S02]  /*3860*/  IADD3 R24, P5, PT, R25.reuse, UR38, RZ ;  /* 0x0000002619187c10 */ /* 0x040fe4000ffbe0ff */
        /* <DEDUP_REMOVED lines=186> */
[----:B------:R-:W-:Y:S02]  /*4410*/  IADD3 R32, P5, PT, R32, UR36, RZ ;  /* 0x0000002420207c10 */ /* 0x000fe4000ffbe0ff */
[----:B------:R-:W-:Y:S02]  /*4420*/  P2R R51, PR, RZ, 0x40 ;  /* 0x00000040ff337803 */ /* 0x000fe40000000000 */
[----:B------:R-:W-:Y:S02]  /*4430*/  LEA.HI.X.SX32 R33, R36, UR37, 0x2, P5 ;  /* 0x0000002524217c11 */ /* 0x000fe4000a8f16ff */
[----:B--2---:R-:W-:Y:S01]  /*4440*/  ISETP.NE.AND P6, PT, R29, RZ, PT ;  /* 0x000000ff1d00720c */ /* 0x004fe20003fc5270 */
[----:B------:R-:W-:Y:S01]  /*4450*/  VIADD R29, R66, 0x2e0 ;  /* 0x000002e0421d7836 */ /* 0x000fe20000000000 */
[C---:B------:R-:W-:Y:S01]  /*4460*/  IADD3 R36, P5, PT, R35.reuse, UR38, RZ ;  /* 0x0000002623247c10 */ /* 0x040fe2000ffbe0ff */
[----:B------:R0:W2:Y:S03]  /*4470*/  LDG.E R27, desc[UR10][R32.64] ;  /* 0x0000000a201b7981 */ /* 0x0000a6000c1e1900 */
[----:B------:R-:W-:-:S02]  /*4480*/  LEA.HI.X.SX32 R37, R35, UR39, 0x1, P5 ;  /* 0x0000002723257c11 */ /* 0x000fc4000a8f0eff */
[----:B------:R-:W-:Y:S02]  /*4490*/  IABS R35, R29 ;  /* 0x0000001d00237213 */ /* 0x000fe40000000000 */
[----:B------:R-:W-:Y:S01]  /*44a0*/  ISETP.NE.AND P5, PT, R34, RZ, PT ;  /* 0x000000ff2200720c */ /* 0x000fe20003fa5270 */
[----:B------:R1:W4:Y:S02]  /*44b0*/  LDG.E.U8 R36, desc[UR10][R36.64] ;  /* 0x0000000a24247981 */ /* 0x000324000c1e1100 */
        /* <DEDUP_REMOVED lines=39> */
[----:B------:R-:W-:Y:S02]  /*4730*/  P2R R49, PR, RZ, 0x40 ;  /* 0x00000040ff317803 */ /* 0x000fe40000000000 */
[C---:B------:R-:W-:Y:S01]  /*4740*/  IADD3 R32, P5, PT, R33.reuse, UR38, RZ ;  /* 0x0000002621207c10 */ /* 0x040fe2000ffbe0ff */
[----:B------:R0:W2:Y:S01]  /*4750*/  LDG.E R29, desc[UR10][R34.64] ;  /* 0x0000000a221d7981 */ /* 0x0000a2000c1e1900 */
[----:B------:R-:W-:Y:S02]  /*4760*/  ISETP.NE.AND P6, PT, R30, RZ, PT ;  /* 0x000000ff1e00720c */ /* 0x000fe40003fc5270 */
[----:B------:R-:W-:Y:S02]  /*4770*/  IADD3 R30, PT, PT, R66, 0x300, RZ ;  /* 0x00000300421e7810 */ /* 0x000fe40007ffe0ff */
[----:B------:R-:W-:-:S02]  /*4780*/  LEA.HI.X.SX32 R33, R33, UR39, 0x1, P5 ;  /* 0x0000002721217c11 */ /* 0x000fc4000a8f0eff */
[----:B------:R-:W-:Y:S02]  /*4790*/  ISETP.NE.AND P5, PT, R45, RZ, PT ;  /* 0x000000ff2d00720c */ /* 0x000fe40003fa5270 */
[----:B------:R-:W-:Y:S01]  /*47a0*/  IABS R45, R30 ;  /* 0x0000001e002d7213 */ /* 0x000fe20000000000 */
[----:B------:R5:W2:Y:S04]  /*47b0*/  LDG.E.U8 R38, desc[UR10][R32.64] ;  /* 0x0000000a20267981 */ /* 0x000aa8000c1e1100 */
[----:B-1----:R-:W-:-:S04]  /*47c0*/  IMAD.HI.U32 R37, R45, UR7, RZ ;  /* 0x000000072d257c27 */ /* 0x002fc8000f8e00ff */
[----:B0-----:R-:W-:-:S04]  /*47d0*/  IMAD.MOV R34, RZ, RZ, -R37 ;  /* 0x000000ffff227224 */ /* 0x001fc800078e0a25 */
[----:B------:R-:W-:Y:S01]  /*47e0*/  IMAD R34, R34, UR8, R45 ;  /* 0x0000000822227c24 */ /* 0x000fe2000f8e022d */
[----:B------:R-:W-:-:S04]  /*47f0*/  P2R R48, PR, RZ, 0x20 ;  /* 0x00000020ff307803 */ /* 0x000fc80000000000 */
[----:B------:R-:W-:-:S13]  /*4800*/  ISETP.LT.U32.AND P5, PT, R34, UR8, PT ;  /* 0x0000000822007c0c */ /* 0x000fda000bfa1070 */
[----:B------:R-:W-:Y:S01]  /*4810*/  @!P5 IADD3 R34, PT, PT, R34, -UR8, RZ ;  /* 0x800000082222dc10 */ /* 0x000fe2000fffe0ff */
[----:B------:R-:W-:-:S03]  /*4820*/  @!P5 VIADD R37, R37, 0x1 ;  /* 0x000000012525d836 */ /* 0x000fc60000000000 */
[----:B------:R-:W-:Y:S02]  /*4830*/  ISETP.GE.U32.AND P5, PT, R34, UR8, PT ;  /* 0x0000000822007c0c */ /* 0x000fe4000bfa6070 */
[----:B-----5:R-:W-:-:S11]  /*4840*/  LOP3.LUT R32, R30, UR49, RZ, 0x3c, !PT ;  /* 0x000000311e207c12 */ /* 0x020fd6000f8e3cff */
        /* <DEDUP_REMOVED lines=25> */
[----:B------:R-:W-:Y:S02]  /*49e0*/  IABS R35, R66 ;  /* 0x0000004200237213 */ /* 0x000fe40000000000 */
[----:B------:R-:W-:-:S03]  /*49f0*/  SEL R33, R33, RZ, P0 ;  /* 0x000000ff21217207 */ /* 0x000fc60000000000 */
[----:B------:R-:W-:-:S04]  /*4a00*/  IMAD.HI.U32 R34, R35, UR7, RZ ;  /* 0x0000000723227c27 */ /* 0x000fc8000f8e00ff */
[----:B------:R-:W-:Y:S01]  /*4a10*/  IMAD R37, R33, UR51, R32 ;  /* 0x0000003321257c24 */ /* 0x000fe2000f8e0220 */
[----:B------:R-:W-:Y:S01]  /*4a20*/  SHF.R.S64 R32, RZ, 0x1e, R30 ;  /* 0x0000001eff207819 */ /* 0x000fe2000000101e */
[----:B------:R-:W-:-:S03]  /*4a30*/  IMAD.MOV R46, RZ, RZ, -R34 ;  /* 0x000000ffff2e7224 */ /* 0x000fc600078e0a22 */
[----:B------:R-:W-:Y:S01]  /*4a40*/  IADD3 R32, P5, PT, R32, UR36, RZ ;  /* 0x0000002420207c10 */ /* 0x000fe2000ffbe0ff */
[----:B------:R-:W-:-:S03]  /*4a50*/  IMAD R35, R46, UR8, R35 ;  /* 0x000000082e237c24 */ /* 0x000fc6000f8e0223 */
[----:B------:R-:W-:Y:S02]  /*4a60*/  LEA.HI.X.SX32 R33, R30, UR37, 0x2, P5 ;  /* 0x000000251e217c11 */ /* 0x000fe4000a8f16ff */
[----:B------:R-:W-:-:S03]  /*4a70*/  ISETP.NE.AND P5, PT, R22, RZ, PT ;  /* 0x000000ff1600720c */ /* 0x000fc60003fa5270 */
[----:B------:R0:W5:Y:S01]  /*4a80*/  LDG.E R30, desc[UR10][R32.64] ;  /* 0x0000000a201e7981 */ /* 0x000162000c1e1900 */
[----:B------:R-:W-:Y:S02]  /*4a90*/  P2R R22, PR, RZ, 0x20 ;  /* 0x00000020ff167803 */ /* 0x000fe40000000000 */
        /* <DEDUP_REMOVED lines=27> */
[----:B------:R-:W-:Y:S02]  /*4c50*/  P2R R65, PR, RZ, 0x40 ;  /* 0x00000040ff417803 */ /* 0x000fe40000000000 */
[----:B------:R-:W-:Y:S01]  /*4c60*/  SEL R33, R33, RZ, P4 ;  /* 0x000000ff21217207 */ /* 0x000fe20002000000 */
[----:B------:R-:W-:Y:S01]  /*4c70*/  IMAD R34, R34, UR50, R45 ;  /* 0x0000003222227c24 */ /* 0x000fe2000f8e022d */
[----:B---3--:R-:W-:Y:S01]  /*4c80*/  ISETP.NE.AND P6, PT, R41, RZ, PT ;  /* 0x000000ff2900720c */ /* 0x008fe20003fc5270 */
[----:B------:R-:W-:Y:S02]  /*4c90*/  VIADD R41, R66, 0x320 ;  /* 0x0000032042297836 */ /* 0x000fe40000000000 */
[----:B------:R-:W-:Y:S01]  /*4ca0*/  IMAD R32, R33, UR47, R32 ;  /* 0x0000002f21207c24 */ /* 0x000fe2000f8e0220 */
[----:B------:R-:W-:-:S02]  /*4cb0*/  SEL R33, R34, RZ, P0 ;  /* 0x000000ff22217207 */ /* 0x000fc40000000000 */
[----:B------:R-:W-:-:S05]  /*4cc0*/  IABS R34, R41 ;  /* 0x0000002900227213 */ /* 0x000fca0000000000 */
[----:B------:R-:W-:Y:S01]  /*4cd0*/  IMAD.HI.U32 R64, R34, UR7, RZ ;  /* 0x0000000722407c27 */ /* 0x000fe2000f8e00ff */
[----:B------:R-:W-:-:S04]  /*4ce0*/  ISETP.NE.AND P5, PT, R44, RZ, PT ;  /* 0x000000ff2c00720c */ /* 0x000fc80003fa5270 */
[----:B------:R-:W-:Y:S02]  /*4cf0*/  IADD3 R35, PT, PT, -R64, RZ, RZ ;  /* 0x000000ff40237210 */ /* 0x000fe40007ffe1ff */
[----:B------:R-:W-:Y:S02]  /*4d00*/  P2R R45, PR, RZ, 0x20 ;  /* 0x00000020ff2d7803 */ /* 0x000fe40000000000 */
[----:B------:R-:W-:Y:S01]  /*4d10*/  ISETP.NE.AND P5, PT, R40, RZ, PT ;  /* 0x000000ff2800720c */ /* 0x000fe20003fa5270 */
[----:B------:R-:W-:-:S03]  /*4d20*/  IMAD R34, R35, UR8, R34 ;  /* 0x0000000823227c24 */ /* 0x000fc6000f8e0222 */
[----:B------:R-:W-:Y:S02]  /*4d30*/  P2R R46, PR, RZ, 0x20 ;  /* 0x00000020ff2e7803 */ /* 0x000fe40000000000 */
[----:B------:R-:W-:Y:S01]  /*4d40*/  ISETP.LT.U32.AND P5, PT, R34, UR8, PT ;  /* 0x0000000822007c0c */ /* 0x000fe2000bfa1070 */
[----:B------:R-:W-:Y:S01]  /*4d50*/  IMAD R33, R33, UR51, R32 ;  /* 0x0000003321217c24 */ /* 0x000fe2000f8e0220 */
[----:B------:R-:W-:-:S11]  /*4d60*/  P2R R44, PR, RZ, 0x40 ;  /* 0x00000040ff2c7803 */ /* 0x000fd60000000000 */
[----:B------:R-:W-:Y:S01]  /*4d70*/  @!P5 VIADD R64, R64, 0x1 ;  /* 0x000000014040d836 */ /* 0x000fe20000000000 */
[----:B------:R-:W-:Y:S02]  /*4d80*/  @!P5 IADD3 R34, PT, PT, R34, -UR8, RZ ;  /* 0x800000082222dc10 */ /* 0x000fe4000fffe0ff */
[----:B------:R-:W-:-:S04]  /*4d90*/  IADD3 R32, P5, PT, R33, UR38, RZ ;  /* 0x0000002621207c10 */ /* 0x000fc8000ffbe0ff */
[----:B------:R-:W-:Y:S02]  /*4da0*/  LEA.HI.X.SX32 R33, R33, UR39, 0x1, P5 ;  /* 0x0000002721217c11 */ /* 0x000fe4000a8f0eff */
[----:B------:R-:W-:Y:S02]  /*4db0*/  ISETP.GE.U32.AND P5, PT, R34, UR8, PT ;  /* 0x0000000822007c0c */ /* 0x000fe4000bfa6070 */
[----:B------:R-:W-:Y:S01]  /*4dc0*/  SHF.R.S64 R34, RZ, 0x1e, R66 ;  /* 0x0000001eff227819 */ /* 0x000fe20000001042 */
[----:B------:R0:W3:Y:S03]  /*4dd0*/  LDG.E.U8 R40, desc[UR10][R32.64] ;  /* 0x0000000a20287981 */ /* 0x0000e6000c1e1100 */
[----:B------:R-:W-:-:S04]  /*4de0*/  IADD3 R34, P6, PT, R34, UR36, RZ ;  /* 0x0000002422227c10 */ /* 0x000fc8000ffde0ff */
[C---:B------:R-:W-:Y:S01]  /*4df0*/  LEA.HI.X.SX32 R35, R66.reuse, UR37, 0x2, P6 ;  /* 0x0000002542237c11 */ /* 0x040fe2000b0f16ff */
[----:B------:R-:W-:Y:S02]  /*4e00*/  VIADD R66, R66, 0x340 ;  /* 0x0000034042427836 */ /* 0x000fe40000000000 */
[----:B------:R-:W-:Y:S02]  /*4e10*/  @P5 VIADD R64, R64, 0x1 ;  /* 0x0000000140405836 */ /* 0x000fe40000000000 */
[----:B------:R1:W5:Y:S01]  /*4e20*/  LDG.E R47, desc[UR10][R34.64] ;  /* 0x0000000a222f7981 */ /* 0x000362000c1e1900 */
[----:B------:R-:W-:-:S05]  /*4e30*/  IABS R68, R66 ;  /* 0x0000004200447213 */ /* 0x000fca0000000000 */
[----:B------:R-:W-:-:S05]  /*4e40*/  IMAD.HI.U32 R67, R68, UR7, RZ ;  /* 0x0000000744437c27 */ /* 0x000fca000f8e00ff */
[----:B0-----:R-:W-:-:S05]  /*4e50*/  IADD3 R33, PT, PT, -R67, RZ, RZ ;  /* 0x000000ff43217210 */ /* 0x001fca0007ffe1ff */
[----:B------:R-:W-:-:S05]  /*4e60*/  IMAD R32, R33, UR8, R68 ;  /* 0x0000000821207c24 */ /* 0x000fca000f8e0244 */
[----:B------:R-:W-:-:S13]  /*4e70*/  ISETP.LT.U32.AND P6, PT, R32, UR8, PT ;  /* 0x0000000820007c0c */ /* 0x000fda000bfc1070 */
[----:B------:R-:W-:-:S05]  /*4e80*/  @!P6 VIADD R32, R32, -UR8 ;  /* 0x800000082020ec36 */ /* 0x000fca0008000000 */
[----:B------:R-:W-:Y:S02]  /*4e90*/  ISETP.GE.U32.AND P5, PT, R32, UR8, PT ;  /* 0x0000000820007c0c */ /* 0x000fe4000bfa6070 */
[----:B------:R-:W-:Y:S02]  /*4ea0*/  @!P6 IADD3 R67, PT, PT, R67, 0x1, RZ ;  /* 0x000000014343e810 */ /* 0x000fe40007ffe0ff */
[----:B------:R-:W-:-:S09]  /*4eb0*/  LOP3.LUT R32, R41, UR49, RZ, 0x3c, !PT ;  /* 0x0000003129207c12 */ /* 0x000fd2000f8e3cff */
[----:B------:R-:W-:Y:S02]  /*4ec0*/  @P5 IADD3 R67, PT, PT, R67, 0x1, RZ ;  /* 0x0000000143435810 */ /* 0x000fe40007ffe0ff */
[----:B------:R-:W-:Y:S02]  /*4ed0*/  ISETP.GE.AND P5, PT, R32, RZ, PT ;  /* 0x000000ff2000720c */ /* 0x000fe40003fa6270 */
[----:B------:R-:W-:-:S11]  /*4ee0*/  LOP3.LUT R32, R66, UR49, RZ, 0x3c, !PT ;  /* 0x0000003142207c12 */ /* 0x000fd6000f8e3cff */
[----:B------:R-:W-:Y:S01]  /*4ef0*/  @!P5 IMAD.MOV R64, RZ, RZ, -R64 ;  /* 0x000000ffff40d224 */ /* 0x000fe200078e0a40 */
[----:B------:R-:W-:-:S04]  /*4f00*/  ISETP.GE.AND P5, PT, R32, RZ, PT ;  /* 0x000000ff2000720c */ /* 0x000fc80003fa6270 */
[----:B------:R-:W-:-:S05]  /*4f10*/  SEL R32, R63, R64, !P1 ;  /* 0x000000403f207207 */ /* 0x000fca0004800000 */
[----:B-1----:R-:W-:-:S04]  /*4f20*/  IMAD.MOV R34, RZ, RZ, -R32 ;  /* 0x000000ffff227224 */ /* 0x002fc800078e0a20 */
[----:B------:R-:W-:-:S05]  /*4f30*/  IMAD R33, R34, UR49, R41 ;  /* 0x0000003122217c24 */ /* 0x000fca000f8e0229 */
[----:B------:R-:W-:-:S05]  /*4f40*/  IABS R35, R33 ;  /* 0x0000002100237213 */ /* 0x000fca0000000000 */
[----:B------:R-:W-:-:S05]  /*4f50*/  IMAD.HI.U32 R34, R35, UR5, RZ ;  /* 0x0000000523227c27 */ /* 0x000fca000f8e00ff */
[----:B------:R-:W-:Y:S02]  /*4f60*/  IADD3 R64, PT, PT, -R34, RZ, RZ ;  /* 0x000000ff22407210 */ /* 0x000fe40007ffe1ff */
[----:B------:R-:W-:-:S03]  /*4f70*/  @!P5 IADD3 R67, PT, PT, -R67, RZ, RZ ;  /* 0x000000ff4343d210 */ /* 0x000fc60007ffe1ff */
[----:B------:R-:W-:Y:S01]  /*4f80*/  IMAD R35, R64, UR9, R35 ;  /* 0x0000000940237c24 */ /* 0x000fe2000f8e0223 */
[----:B------:R-:W-:Y:S02]  /*4f90*/  SEL R63, R63, R67, !P1 ;  /* 0x000000433f3f7207 */ /* 0x000fe40004800000 */
        /* <DEDUP_REMOVED lines=12> */
[----:B------:R-:W-:-:S02]  /*5060*/  ISETP.NE.AND P6, PT, R52, RZ, PT ;  /* 0x000000ff3400720c */ /* 0x000fc40003fc5270 */
[----:B------:R-:W-:Y:S02]  /*5070*/  LOP3.LUT R35, R33, UR50, RZ, 0x3c, !PT ;  /* 0x0000003221237c12 */ /* 0x000fe4000f8e3cff */
[----:B------:R-:W-:Y:S02]  /*5080*/  P2R R52, PR, RZ, 0x40 ;  /* 0x00000040ff347803 */ /* 0x000fe40000000000 */
[----:B------:R-:W-:-:S03]  /*5090*/  ISETP.NE.AND P6, PT, R53, RZ, PT ;  /* 0x000000ff3500720c */ /* 0x000fc60003fc5270 */
[----:B------:R-:W-:Y:S01]  /*50a0*/  @P1 VIADD R34, R34, 0x1 ;  /* 0x0000000122221836 */ /* 0x000fe20000000000 */
[----:B------:R-:W-:Y:S02]  /*50b0*/  P2R R53, PR, RZ, 0x40 ;  /* 0x00000040ff357803 */ /* 0x000fe40000000000 */
[----:B------:R-:W-:Y:S02]  /*50c0*/  ISETP.NE.AND P6, PT, R54, RZ, PT ;  /* 0x000000ff3600720c */ /* 0x000fe40003fc5270 */
[----:B------:R-:W-:Y:S02]  /*50d0*/  ISETP.GE.AND P1, PT, R35, RZ, PT ;  /* 0x000000ff2300720c */ /* 0x000fe40003f26270 */
[----:B------:R-:W-:Y:S02]  /*50e0*/  P2R R54, PR, RZ, 0x40 ;  /* 0x00000040ff367803 */ /* 0x000fe40000000000 */
[----:B------:R-:W-:-:S04]  /*50f0*/  ISETP.NE.AND P6, PT, R55, RZ, PT ;  /* 0x000000ff3700720c */ /* 0x000fc80003fc5270 */
[----:B------:R-:W-:Y:S02]  /*5100*/  P2R R55, PR, RZ, 0x40 ;  /* 0x00000040ff377803 */ /* 0x000fe40000000000 */
[----:B------:R-:W-:-:S03]  /*5110*/  ISETP.NE.AND P6, PT, R56, RZ, PT ;  /* 0x000000ff3800720c */ /* 0x000fc60003fc5270 */
[----:B------:R-:W-:Y:S02]  /*5120*/  @!P1 IADD3 R34, PT, PT, -R34, RZ, RZ ;  /* 0x000000ff22229210 */ /* 0x000fe40007ffe1ff */
[----:B------:R-:W-:Y:S02]  /*5130*/  P2R R56, PR, RZ, 0x40 ;  /* 0x00000040ff387803 */ /* 0x000fe40000000000 */
[----:B------:R-:W-:Y:S02]  /*5140*/  ISETP.NE.AND P6, PT, R57, RZ, PT ;  /* 0x000000ff3900720c */ /* 0x000fe40003fc5270 */
[----:B------:R-:W-:Y:S02]  /*5150*/  SEL R34, R62, R34, !P2 ;  /* 0x000000223e227207 */ /* 0x000fe40005000000 */
[----:B------:R-:W-:Y:S02]  /*5160*/  P2R R57, PR, RZ, 0x40 ;  /* 0x00000040ff397803 */ /* 0x000fe40000000000 */
[----:B------:R-:W-:Y:S01]  /*5170*/  ISETP.NE.AND P6, PT, R58, RZ, PT ;  /* 0x000000ff3a00720c */ /* 0x000fe20003fc5270 */
[----:B------:R-:W-:Y:S01]  /*5180*/  IMAD.MOV R64, RZ, RZ, -R34 ;  /* 0x000000ffff407224 */ /* 0x000fe200078e0a22 */
[----:B------:R-:W-:-:S02]  /*5190*/  SEL R32, R32, RZ, P3 ;  /* 0x000000ff20207207 */ /* 0x000fc40001800000 */
[----:B------:R-:W-:Y:S01]  /*51a0*/  P2R R58, PR, RZ, 0x40 ;  /* 0x00000040ff3a7803 */ /* 0x000fe20000000000 */
[----:B------:R-:W-:Y:S01]  /*51b0*/  IMAD R33, R64, UR50, R33 ;  /* 0x0000003240217c24 */ /* 0x000fe2000f8e0221 */
[----:B------:R-:W-:Y:S01]  /*51c0*/  ISETP.NE.AND P6, PT, R59, RZ, PT ;  /* 0x000000ff3b00720c */ /* 0x000fe20003fc5270 */
[----:B------:R-:W-:Y:S01]  /*51d0*/  IMAD R35, R32, UR46, RZ ;  /* 0x0000002e20237c24 */ /* 0x000fe2000f8e02ff */
[----:B------:R-:W-:Y:S02]  /*51e0*/  SEL R34, R34, RZ, P4 ;  /* 0x000000ff22227207 */ /* 0x000fe40002000000 */
[----:B------:R-:W-:Y:S02]  /*51f0*/  P2R R59, PR, RZ, 0x40 ;  /* 0x00000040ff3b7803 */ /* 0x000fe40000000000 */
[----:B------:R-:W-:Y:S01]  /*5200*/  ISETP.NE.AND P6, PT, R60, RZ, PT ;  /* 0x000000ff3c00720c */ /* 0x000fe20003fc5270 */
[----:B------:R-:W-:Y:S01]  /*5210*/  IMAD R34, R34, UR47, R35 ;  /* 0x0000002f22227c24 */ /* 0x000fe2000f8e0223 */
[----:B------:R-:W-:-:S02]  /*5220*/  SEL R33, R33, RZ, P0 ;  /* 0x000000ff21217207 */ /* 0x000fc40000000000 */
[----:B------:R-:W-:Y:S02]  /*5230*/  P2R R60, PR, RZ, 0x40 ;  /* 0x00000040ff3c7803 */ /* 0x000fe40000000000 */
[----:B------:R-:W-:Y:S01]  /*5240*/  ISETP.NE.AND P6, PT, R61, RZ, PT ;  /* 0x000000ff3d00720c */ /* 0x000fe20003fc5270 */
[----:B------:R-:W-:Y:S01]  /*5250*/  IMAD R61, R33, UR51, R34 ;  /* 0x00000033213d7c24 */ /* 0x000fe2000f8e0222 */
        /* <DEDUP_REMOVED lines=26> */
[----:B------:R-:W-:Y:S02]  /*5400*/  LEA.HI.X.SX32 R33, R41, UR37, 0x2, P1 ;  /* 0x0000002529217c11 */ /* 0x000fe400088f16ff */
[----:B------:R-:W-:-:S04]  /*5410*/  IADD3 R34, P1, PT, R34, UR36, RZ ;  /* 0x0000002422227c10 */ /* 0x000fc8000ff3e0ff */
[----:B------:R-:W-:Y:S02]  /*5420*/  LEA.HI.X.SX32 R35, R66, UR37, 0x2, P1 ;  /* 0x0000002542237c11 */ /* 0x000fe400088f16ff */
[----:B----4-:R-:W-:Y:S02]  /*5430*/  ISETP.NE.AND P1, PT, R36, RZ, PT ;  /* 0x000000ff2400720c */ /* 0x010fe40003f25270 */
[----:B------:R-:W-:-:S04]  /*5440*/  IADD3 R36, P2, PT, R37, UR38, RZ ;  /* 0x0000002625247c10 */ /* 0x000fc8000ff5e0ff */
[----:B------:R-:W-:Y:S02]  /*5450*/  LEA.HI.X.SX32 R37, R37, UR39, 0x1, P2 ;  /* 0x0000002725257c11 */ /* 0x000fe400090f0eff */
[----:B--2---:R-:W-:Y:S02]  /*5460*/  ISETP.NE.AND P2, PT, R38, RZ, PT ;  /* 0x000000ff2600720c */ /* 0x004fe40003f45270 */
[----:B------:R-:W-:Y:S02]  /*5470*/  IADD3 R38, P3, PT, R61, UR38, RZ ;  /* 0x000000263d267c10 */ /* 0x000fe4000ff7e0ff */
[----:B------:R-:W-:Y:S02]  /*5480*/  ISETP.NE.AND P0, PT, R39, RZ, PT ;  /* 0x000000ff2700720c */ /* 0x000fe40003f05270 */
[----:B------:R-:W-:Y:S02]  /*5490*/  R2UR UR6, R6 ;  /* 0x00000000060672ca */ /* 0x000fe400000e0000 */
[----:B------:R-:W-:-:S02]  /*54a0*/  R2UR UR7, R7 ;  /* 0x00000000070772ca */ /* 0x000fc400000e0000 */
[----:B------:R-:W-:Y:S02]  /*54b0*/  LEA.HI.X.SX32 R39, R61, UR39, 0x1, P3 ;  /* 0x000000273d277c11 */ /* 0x000fe400098f0eff */
[----:B---3--:R-:W-:Y:S02]  /*54c0*/  ISETP.NE.AND P3, PT, R40, RZ, PT ;  /* 0x000000ff2800720c */ /* 0x008fe40003f65270 */
[----:B------:R-:W-:-:S04]  /*54d0*/  IADD3 R40, P4, PT, R63, UR38, RZ ;  /* 0x000000263f287c10 */ /* 0x000fc8000ff9e0ff */
[----:B------:R-:W-:-:S03]  /*54e0*/  LEA.HI.X.SX32 R41, R63, UR39, 0x1, P4 ;  /* 0x000000273f297c11 */ /* 0x000fc6000a0f0eff */
[----:B------:R-:W2:Y:S04]  /*54f0*/  LDG.E.U8 R37, desc[UR6][R36.64] ;  /* 0x0000000624257981 */ /* 0x000ea8000c1e1100 */
[----:B------:R-:W3:Y:S04]  /*5500*/  LDG.E.U8 R41, desc[UR6][R40.64] ;  /* 0x0000000628297981 */ /* 0x000ee8000c1e1100 */
[----:B------:R0:W4:Y:S04]  /*5510*/  LDG.E R33, desc[UR6][R32.64] ;  /* 0x0000000620217981 */ /* 0x000128000c1e1900 */
[----:B------:R-:W4:Y:S04]  /*5520*/  LDG.E.U8 R39, desc[UR6][R38.64] ;  /* 0x0000000626277981 */ /* 0x000f28000c1e1100 */
[----:B------:R1:W4:Y:S01]  /*5530*/  LDG.E R35, desc[UR6][R34.64] ;  /* 0x0000000622237981 */ /* 0x000322000c1e1900 */
        /* <DEDUP_REMOVED lines=36> */
[----:B------:R-:W-:Y:S01]  /*5780*/  FSEL R50, R11, R8, P6 ;  /* 0x000000080b327208 */ /* 0x000fe20003000000 */
[----:B------:R-:W-:Y:S01]  /*5790*/  FMUL R11, R42, UR4 ;  /* 0x000000042a0b7c20 */ /* 0x000fe20008400000 */
[----:B------:R-:W-:Y:S01]  /*57a0*/  ISETP.NE.AND P6, PT, R49, RZ, PT ;  /* 0x000000ff3100720c */ /* 0x000fe20003fc5270 */
[----:B-----5:R-:W-:-:S03]  /*57b0*/  FMUL R47, R47, UR4 ;  /* 0x000000042f2f7c20 */ /* 0x020fc60008400000 */
[-C--:B------:R-:W-:Y:S02]  /*57c0*/  FSEL R42, R11, R8.reuse, P6 ;  /* 0x000000080b2a7208 */ /* 0x080fe40003000000 */
[----:B------:R-:W-:Y:S02]  /*57d0*/  ISETP.NE.AND P6, PT, R48, RZ, PT ;  /* 0x000000ff3000720c */ /* 0x000fe40003fc5270 */
[-C--:B------:R-:W-:Y:S02]  /*57e0*/  FSEL R48, R31, R8.reuse, P4 ;  /* 0x000000081f307208 */ /* 0x080fe40002000000 */
[----:B------:R-:W-:Y:S02]  /*57f0*/  ISETP.NE.AND P4, PT, R44, RZ, PT ;  /* 0x000000ff2c00720c */ /* 0x000fe40003f85270 */
[----:B------:R-:W-:Y:S01]  /*5800*/  FSEL R44, R47, R8, P3 ;  /* 0x000000082f2c7208 */ /* 0x000fe20001800000 */
[----:B------:R-:W-:Y:S01]  /*5810*/  FMUL R9, R9, UR4 ;  /* 0x0000000409097c20 */ /* 0x000fe20008400000 */
[----:B------:R-:W-:-:S02]  /*5820*/  ISETP.NE.AND P5, PT, R65, RZ, PT ;  /* 0x000000ff4100720c */ /* 0x000fc40003fa5270 */
[----:B------:R-:W-:Y:S02]  /*5830*/  FMNMX R4, R44, -INF , !PT ;  /* 0xff8000002c047809 */ /* 0x000fe40007800000 */
        /* <DEDUP_REMOVED lines=14> */
[----:B------:R-:W-:-:S04]  /*5920*/  FMNMX R9, R9, R42, !PT ;  /* 0x0000002a09097209 */ /* 0x000fc80007800000 */
[----:B------:R-:W-:Y:S01]  /*5930*/  FMNMX R11, R9, R48, !PT ;  /* 0x00000030090b7209 */ /* 0x000fe20007800000 */
[----:B------:R-:W-:Y:S01]  /*5940*/  FMUL R9, R28, UR4 ;  /* 0x000000041c097c20 */ /* 0x000fe20008400000 */
[----:B------:R-:W-:Y:S02]  /*5950*/  FSEL R56, R21, R8, P6 ;  /* 0x0000000815387208 */ /* 0x000fe40003000000 */
[----:B------:R-:W-:Y:S02]  /*5960*/  ISETP.NE.AND P3, PT, R22, RZ, PT ;  /* 0x000000ff1600720c */ /* 0x000fe40003f65270 */
[----:B------:R-:W-:Y:S01]  /*5970*/  FMNMX R11, R11, R54, !PT ;  /* 0x000000360b0b7209 */ /* 0x000fe20007800000 */
[----:B------:R-:W-:Y:S01]  /*5980*/  FMUL R23, R23, UR4 ;  /* 0x0000000417177c20 */ /* 0x000fe20008400000 */
[----:B0-----:R-:W-:Y:S02]  /*5990*/  FSEL R32, R9, R8, P3 ;  /* 0x0000000809207208 */ /* 0x001fe40001800000 */
        /* <DEDUP_REMOVED lines=20> */
[----:B------:R-:W-:-:S04]  /*5ae0*/  FMNMX R11, R11, R28, !PT ;  /* 0x0000001c0b0b7209 */ /* 0x000fc80007800000 */
[----:B------:R-:W-:Y:S02]  /*5af0*/  FMNMX R11, R11, R30, !PT ;  /* 0x0000001e0b0b7209 */ /* 0x000fe40007800000 */
[----:B--2---:R-:W-:Y:S02]  /*5b00*/  ISETP.NE.AND P0, PT, R37, RZ, PT ;  /* 0x000000ff2500720c */ /* 0x004fe40003f05270 */
[----:B---3--:R-:W-:Y:S02]  /*5b10*/  ISETP.NE.AND P3, PT, R41, RZ, PT ;  /* 0x000000ff2900720c */ /* 0x008fe40003f65270 */
[----:B------:R-:W-:Y:S01]  /*5b20*/  FSEL R26, R9, R8, P0 ;  /* 0x00000008091a7208 */ /* 0x000fe20000000000 */
[----:B----4-:R-:W-:Y:S01]  /*5b30*/  FMUL R33, R33, UR4 ;  /* 0x0000000421217c20 */ /* 0x010fe20008400000 */
        /* <DEDUP_REMOVED lines=33> */
[-C--:B------:R-:W-:Y:S01]  /*5d50*/  FFMA.SAT R18, R59, R12.reuse, 0.5 ;  /* 0x3f0000003b127423 */ /* 0x080fe2000000200c */
[--C-:B------:R-:W-:Y:S01]  /*5d60*/  FADD R57, R20, -R65.reuse ;  /* 0x8000004114397221 */ /* 0x100fe20000000000 */
[----:B------:R-:W-:Y:S01]  /*5d70*/  FADD R47, R19, -R65 ;  /* 0x80000041132f7221 */ /* 0x000fe20000000000 */
[----:B------:R-:W-:Y:S01]  /*5d80*/  FFMA R10, R63, 1.4426950216293334961, -R8 ;  /* 0x3fb8aa3b3f0a7823 */ /* 0x000fe20000000808 */
[-C--:B------:R-:W-:Y:S01]  /*5d90*/  FFMA.RM R8, R16, R11.reuse, 12582913 ;  /* 0x4b40000110087423 */ /* 0x080fe2000000400b */
[----:B------:R-:W-:Y:S01]  /*5da0*/  FFMA.RM R18, R18, R11, 12582913 ;  /* 0x4b40000112127423 */ /* 0x000fe2000000400b */
[----:B------:R-:W-:Y:S01]  /*5db0*/  FFMA.SAT R20, R45, R12, 0.5 ;  /* 0x3f0000002d147423 */ /* 0x000fe2000000200c */
[----:B------:R-:W-:Y:S01]  /*5dc0*/  FFMA R63, R63, 1.925963033500011079e-08, R10 ;  /* 0x32a570603f3f7823 */ /* 0x000fe2000000000a */
[----:B------:R-:W-:Y:S01]  /*5dd0*/  FADD R10, R22, -12583039 ;  /* 0xcb40007f160a7421 */ /* 0x000fe20000000000 */
[----:B------:R-:W-:Y:S01]  /*5de0*/  FADD R14, R8, -12583039 ;  /* 0xcb40007f080e7421 */ /* 0x000fe20000000000 */
[----:B------:R-:W-:-:S02]  /*5df0*/  IMAD.SHL.U32 R4, R4, 0x800000, RZ ;  /* 0x0080000004047824 */ /* 0x000fc400078e00ff */
[-C--:B------:R-:W-:Y:S01]  /*5e00*/  FFMA.RM R20, R20, R11.reuse, 12582913 ;  /* 0x4b40000114147423 */ /* 0x080fe2000000400b */
[----:B------:R-:W-:Y:S01]  /*5e10*/  FFMA R10, R49, 1.4426950216293334961, -R10 ;  /* 0x3fb8aa3b310a7823 */ /* 0x000fe2000000080a */
[----:B------:R-:W-:Y:S01]  /*5e20*/  FFMA R14, R61, 1.4426950216293334961, -R14 ;  /* 0x3fb8aa3b3d0e7823 */ /* 0x000fe2000000080e */
[----:B------:R-:W0:Y:S01]  /*5e30*/  MUFU.EX2 R63, R63 ;  /* 0x0000003f003f7308 */ /* 0x000e220000000800 */
[--C-:B------:R-:W-:Y:S01]  /*5e40*/  FADD R55, R55, -R65.reuse ;  /* 0x8000004137377221 */ /* 0x100fe20000000000 */
[----:B------:R-:W-:Y:S01]  /*5e50*/  FFMA R49, R49, 1.925963033500011079e-08, R10 ;  /* 0x32a5706031317823 */ /* 0x000fe2000000000a */
[----:B------:R-:W-:Y:S01]  /*5e60*/  FFMA R61, R61, 1.925963033500011079e-08, R14 ;  /* 0x32a570603d3d7823 */ /* 0x000fe2000000000e */
[-C--:B------:R-:W-:Y:S01]  /*5e70*/  FFMA.SAT R10, R57, R12.reuse, 0.5 ;  /* 0x3f000000390a7423 */ /* 0x080fe2000000200c */
[----:B------:R-:W-:Y:S01]  /*5e80*/  FADD R14, R18, -12583039 ;  /* 0xcb40007f120e7421 */ /* 0x000fe20000000000 */
[--C-:B------:R-:W-:Y:S01]  /*5e90*/  FADD R39, R24, -R65.reuse ;  /* 0x8000004118277221 */ /* 0x100fe20000000000 */
[----:B------:R-:W-:Y:S01]  /*5ea0*/  FADD R24, R20, -12583039 ;  /* 0xcb40007f14187421 */ /* 0x000fe20000000000 */
[-C--:B------:R-:W-:Y:S01]  /*5eb0*/  FFMA.RM R10, R10, R11.reuse, 12582913 ;  /* 0x4b4000010a0a7423 */ /* 0x080fe2000000400b */
[----:B------:R-:W-:Y:S01]  /*5ec0*/  FFMA R14, R59, 1.4426950216293334961, -R14 ;  /* 0x3fb8aa3b3b0e7823 */ /* 0x000fe2000000080e */
[--C-:B------:R-:W-:Y:S01]  /*5ed0*/  FADD R31, R26, -R65.reuse ;  /* 0x800000411a1f7221 */ /* 0x100fe20000000000 */
[----:B------:R-:W-:Y:S01]  /*5ee0*/  FFMA R24, R45, 1.4426950216293334961, -R24 ;  /* 0x3fb8aa3b2d187823 */ /* 0x000fe20000000818 */
[----:B------:R-:W-:Y:S01]  /*5ef0*/  FADD R16, R10, -12583039 ;  /* 0xcb40007f0a107421 */ /* 0x000fe20000000000 */
[----:B------:R-:W-:Y:S01]  /*5f00*/  FFMA R59, R59, 1.925963033500011079e-08, R14 ;  /* 0x32a570603b3b7823 */ /* 0x000fe2000000000e */
[-C--:B------:R-:W-:Y:S01]  /*5f10*/  FFMA.SAT R14, R47, R12.reuse, 0.5 ;  /* 0x3f0000002f0e7423 */ /* 0x080fe2000000200c */
[----:B------:R-:W-:Y:S01]  /*5f20*/  FFMA R45, R45, 1.925963033500011079e-08, R24 ;  /* 0x32a570602d2d7823 */ /* 0x000fe20000000018 */
[----:B------:R-:W-:Y:S01]  /*5f30*/  FFMA R16, R57, 1.4426950216293334961, -R16 ;  /* 0x3fb8aa3b39107823 */ /* 0x000fe20000000810 */
[--C-:B------:R-:W-:Y:S01]  /*5f40*/  FADD R53, R53, -R65.reuse ;  /* 0x8000004135357221 */ /* 0x100fe20000000000 */
[----:B------:R-:W-:Y:S01]  /*5f50*/  FFMA.RM R14, R14, R11, 12582913 ;  /* 0x4b4000010e0e7423 */ /* 0x000fe2000000400b */
[----:B------:R-:W1:Y:S01]  /*5f60*/  MUFU.EX2 R59, R59 ;  /* 0x0000003b003b7308 */ /* 0x000e620000000800 */
[----:B------:R-:W-:Y:S01]  /*5f70*/  FFMA R57, R57, 1.925963033500011079e-08, R16 ;  /* 0x32a5706039397823 */ /* 0x000fe20000000010 */
[--C-:B------:R-:W-:Y:S01]  /*5f80*/  FADD R33, R30, -R65.reuse ;  /* 0x800000411e217221 */ /* 0x100fe20000000000 */
[----:B------:R-:W-:Y:S01]  /*5f90*/  FADD R16, R14, -12583039 ;  /* 0xcb40007f0e107421 */ /* 0x000fe20000000000 */
[----:B------:R-:W-:Y:S01]  /*5fa0*/  SHF.L.U32 R18, R18, 0x17, RZ ;  /* 0x0000001712127819 */ /* 0x000fe200000006ff */
[--C-:B------:R-:W-:Y:S01]  /*5fb0*/  FADD R17, R52, -R65.reuse ;  /* 0x8000004134117221 */ /* 0x100fe20000000000 */
[--C-:B------:R-:W-:Y:S01]  /*5fc0*/  FADD R15, R28, -R65.reuse ;  /* 0x800000411c0f7221 */ /* 0x100fe20000000000 */
[----:B------:R-:W-:Y:S01]  /*5fd0*/  FFMA R16, R47, 1.4426950216293334961, -R16 ;  /* 0x3fb8aa3b2f107823 */ /* 0x000fe20000000810 */
[----:B------:R-:W-:Y:S01]  /*5fe0*/  SHF.L.U32 R14, R14, 0x17, RZ ;  /* 0x000000170e0e7819 */ /* 0x000fe200000006ff */
[-C--:B------:R-:W-:Y:S01]  /*5ff0*/  FFMA.SAT R28, R17, R12.reuse, 0.5 ;  /* 0x3f000000111c7423 */ /* 0x080fe2000000200c */
[--C-:B------:R-:W-:Y:S01]  /*6000*/  FADD R51, R51, -R65.reuse ;  /* 0x8000004133337221 */ /* 0x100fe20000000000 */
[----:B------:R-:W-:Y:S01]  /*6010*/  FFMA R47, R47, 1.925963033500011079e-08, R16 ;  /* 0x32a570602f2f7823 */ /* 0x000fe20000000010 */
[----:B0-----:R-:W-:Y:S01]  /*6020*/  FMUL R16, R4, R63 ;  /* 0x0000003f04107220 */ /* 0x001fe20000400000 */
[----:B------:R-:W-:Y:S01]  /*6030*/  SHF.L.U32 R4, R22, 0x17, RZ ;  /* 0x0000001716047819 */ /* 0x000fe200000006ff */
[-C--:B------:R-:W-:Y:S01]  /*6040*/  FFMA.SAT R22, R55, R12.reuse, 0.5 ;  /* 0x3f00000037167423 */ /* 0x080fe2000000200c */
[-C--:B------:R-:W-:Y:S01]  /*6050*/  FFMA.RM R28, R28, R11.reuse, 12582913 ;  /* 0x4b4000011c1c7423 */ /* 0x080fe2000000400b */
[--C-:B------:R-:W-:Y:S01]  /*6060*/  FADD R27, R34, -R65.reuse ;  /* 0x80000041221b7221 */ /* 0x100fe20000000000 */
[----:B------:R-:W-:Y:S01]  /*6070*/  MUFU.EX2 R47, R47 ;  /* 0x0000002f002f7308 */ /* 0x000fe20000000800 */
[-C--:B------:R-:W-:Y:S01]  /*6080*/  FFMA.RM R22, R22, R11.reuse, 12582913 ;  /* 0x4b40000116167423 */ /* 0x080fe2000000400b */
[--C-:B------:R-:W-:Y:S01]  /*6090*/  FADD R19, R50, -R65.reuse ;  /* 0x8000004132137221 */ /* 0x100fe20000000000 */
[--C-:B------:R-:W-:Y:S01]  /*60a0*/  FADD R35, R32, -R65.reuse ;  /* 0x8000004120237221 */ /* 0x100fe20000000000 */
[--C-:B------:R-:W-:Y:S01]  /*60b0*/  FADD R37, R42, -R65.reuse ;  /* 0x800000412a257221 */ /* 0x100fe20000000000 */
[----:B------:R-:W-:Y:S01]  /*60c0*/  FADD R24, R22, -12583039 ;  /* 0xcb40007f16187421 */ /* 0x000fe20000000000 */
[-C--:B------:R-:W-:Y:S01]  /*60d0*/  FFMA.SAT R32, R19, R12.reuse, 0.5 ;  /* 0x3f00000013207423 */ /* 0x080fe2000000200c */
[--C-:B------:R-:W-:Y:S01]  /*60e0*/  FADD R25, R36, -R65.reuse ;  /* 0x8000004124197221 */ /* 0x100fe20000000000 */
[-C--:B------:R-:W-:Y:S01]  /*60f0*/  FFMA.SAT R36, R37, R12.reuse, 0.5 ;  /* 0x3f00000025247423 */ /* 0x080fe2000000200c */
[C---:B------:R-:W-:Y:S01]  /*6100*/  FFMA R24, R55.reuse, 1.4426950216293334961, -R24 ;  /* 0x3fb8aa3b37187823 */ /* 0x040fe20000000818 */
[-C--:B------:R-:W-:Y:S01]  /*6110*/  FFMA.RM R32, R32, R11.reuse, 12582913 ;  /* 0x4b40000120207423 */ /* 0x080fe2000000400b */
[----:B------:R-:W-:Y:S01]  /*6120*/  MUFU.EX2 R45, R45 ;  /* 0x0000002d002d7308 */ /* 0x000fe20000000800 */
[-C--:B------:R-:W-:Y:S01]  /*6130*/  FFMA.RM R36, R36, R11.reuse, 12582913 ;  /* 0x4b40000124247423 */ /* 0x080fe2000000400b */
[----:B------:R-:W-:Y:S01]  /*6140*/  FFMA R55, R55, 1.925963033500011079e-08, R24 ;  /* 0x32a5706037377823 */ /* 0x000fe20000000018 */
[-C--:B------:R-:W-:Y:S01]  /*6150*/  FFMA.SAT R24, R9, R12.reuse, 0.5 ;  /* 0x3f00000009187423 */ /* 0x080fe2000000200c */
[--C-:B------:R-:W-:Y:S01]  /*6160*/  FADD R13, R38, -R65.reuse ;  /* 0x80000041260d7221 */ /* 0x100fe20000000000 */
[----:B------:R-:W-:Y:S01]  /*6170*/  SHF.L.U32 R22, R22, 0x17, RZ ;  /* 0x0000001716167819 */ /* 0x000fe200000006ff */
[--C-:B------:R-:W-:Y:S01]  /*6180*/  FADD R21, R48, -R65.reuse ;  /* 0x8000004130157221 */ /* 0x100fe20000000000 */
[----:B------:R-:W-:Y:S01]  /*6190*/  FFMA.RM R24, R24, R11, 12582913 ;  /* 0x4b40000118187423 */ /* 0x000fe2000000400b */
[----:B------:R-:W-:Y:S01]  /*61a0*/  MUFU.EX2 R55, R55 ;  /* 0x0000003700377308 */ /* 0x000fe20000000800 */
[--C-:B------:R-:W-:Y:S01]  /*61b0*/  FADD R29, R40, -R65.reuse ;  /* 0x80000041281d7221 */ /* 0x100fe20000000000 */
[--C-:B------:R-:W-:Y:S01]  /*61c0*/  FADD R41, R54, -R65.reuse ;  /* 0x8000004136297221 */ /* 0x100fe20000000000 */
[----:B------:R-:W-:Y:S01]  /*61d0*/  FADD R26, R24, -12583039 ;  /* 0xcb40007f181a7421 */ /* 0x000fe20000000000 */
[----:B------:R-:W-:Y:S01]  /*61e0*/  FADD R23, R56, -R65 ;  /* 0x8000004138177221 */ /* 0x000fe20000000000 */
[----:B------:R-:W-:Y:S01]  /*61f0*/  FFMA.SAT R44, R25, R12, 0.5 ;  /* 0x3f000000192c7423 */ /* 0x000fe2000000200c */
[----:B------:R-:W-:-:S02]  /*6200*/  IMAD.SHL.U32 R8, R8, 0x800000, RZ ;  /* 0x0080000008087824 */ /* 0x000fc400078e00ff */
[C---:B------:R-:W-:Y:S01]  /*6210*/  FFMA R26, R9.reuse, 1.4426950216293334961, -R26 ;  /* 0x3fb8aa3b091a7823 */ /* 0x040fe2000000081a */
[----:B------:R-:W0:Y:S01]  /*6220*/  MUFU.EX2 R49, R49 ;  /* 0x0000003100317308 */ /* 0x000e220000000800 */
[----:B------:R-:W-:Y:S01]  /*6230*/  FFMA.RM R44, R44, R11, 12582913 ;  /* 0x4b4000012c2c7423 */ /* 0x000fe2000000400b */
[----:B------:R-:W-:Y:S02]  /*6240*/  IMAD.SHL.U32 R10, R10, 0x800000, RZ ;  /* 0x008000000a0a7824 */ /* 0x000fe400078e00ff */
[----:B------:R-:W-:Y:S01]  /*6250*/  FFMA R30, R9, 1.925963033500011079e-08, R26 ;  /* 0x32a57060091e7823 */ /* 0x000fe2000000001a */
[----:B------:R-:W-:Y:S01]  /*6260*/  FFMA.SAT R26, R53, R12, 0.5 ;  /* 0x3f000000351a7423 */ /* 0x000fe2000000200c */
[----:B-1----:R-:W-:-:S03]  /*6270*/  FMUL R9, R18, R59 ;  /* 0x0000003b12097220 */ /* 0x002fc60000400000 */
[----:B------:R-:W-:Y:S01]  /*6280*/  FFMA.RM R26, R26, R11, 12582913 ;  /* 0x4b4000011a1a7423 */ /* 0x000fe2000000400b */
[----:B------:R-:W1:Y:S03]  /*6290*/  MUFU.EX2 R61, R61 ;  /* 0x0000003d003d7308 */ /* 0x000e660000000800 */
[C---:B------:R-:W-:Y:S01]  /*62a0*/  FADD R18, R26.reuse, -12583039 ;  /* 0xcb40007f1a127421 */ /* 0x040fe20000000000 */
[----:B------:R-:W-:-:S03]  /*62b0*/  SHF.L.U32 R26, R26, 0x17, RZ ;  /* 0x000000171a1a7819 */ /* 0x000fc600000006ff */
[C---:B------:R-:W-:Y:S01]  /*62c0*/  FFMA R18, R53.reuse, 1.4426950216293334961, -R18 ;  /* 0x3fb8aa3b35127823 */ /* 0x040fe20000000812 */
[----:B0-----:R-:W-:Y:S01]  /*62d0*/  FMUL R4, R4, R49 ;  /* 0x0000003104047220 */ /* 0x001fe20000400000 */
[----:B------:R-:W0:Y:S02]  /*62e0*/  MUFU.EX2 R57, R57 ;  /* 0x0000003900397308 */ /* 0x000e240000000800 */
[----:B------:R-:W-:Y:S01]  /*62f0*/  FFMA R53, R53, 1.925963033500011079e-08, R18 ;  /* 0x32a5706035357823 */ /* 0x000fe20000000012 */
[----:B------:R-:W-:-:S04]  /*6300*/  FADD R18, R28, -12583039 ;  /* 0xcb40007f1c127421 */ /* 0x000fc80000000000 */
[C---:B------:R-:W-:Y:S01]  /*6310*/  FFMA R18, R17.reuse, 1.4426950216293334961, -R18 ;  /* 0x3fb8aa3b11127823 */ /* 0x040fe20000000812 */
[----:B------:R-:W-:Y:S01]  /*6320*/  MUFU.EX2 R53, R53 ;  /* 0x0000003500357308 */ /* 0x000fe20000000800 */
[----:B-1----:R-:W-:Y:S02]  /*6330*/  FMUL R8, R8, R61 ;  /* 0x0000003d08087220 */ /* 0x002fe40000400000 */
[----:B------:R-:W-:Y:S01]  /*6340*/  FFMA R34, R17, 1.925963033500011079e-08, R18 ;  /* 0x32a5706011227823 */ /* 0x000fe20000000012 */
[----:B------:R-:W-:Y:S01]  /*6350*/  FMUL R17, R14, R47 ;  /* 0x0000002f0e117220 */ /* 0x000fe20000400000 */
[----:B------:R-:W-:-:S03]  /*6360*/  FFMA.SAT R14, R51, R12, 0.5 ;  /* 0x3f000000330e7423 */ /* 0x000fc6000000200c */
[----:B------:R-:W-:Y:S01]  /*6370*/  MUFU.EX2 R47, R34 ;  /* 0x00000022002f7308 */ /* 0x000fe20000000800 */
[----:B------:R-:W-:Y:S01]  /*6380*/  FFMA.RM R14, R14, R11, 12582913 ;  /* 0x4b4000010e0e7423 */ /* 0x000fe2000000400b */
[----:B0-----:R-:W-:-:S03]  /*6390*/  FMUL R10, R10, R57 ;  /* 0x000000390a0a7220 */ /* 0x001fc60000400000 */
[C---:B------:R-:W-:Y:S01]  /*63a0*/  FADD R18, R14.reuse, -12583039 ;  /* 0xcb40007f0e127421 */ /* 0x040fe20000000000 */
[----:B------:R-:W-:-:S03]  /*63b0*/  SHF.L.U32 R14, R14, 0x17, RZ ;  /* 0x000000170e0e7819 */ /* 0x000fc600000006ff */
[----:B------:R-:W-:-:S04]  /*63c0*/  FFMA R18, R51, 1.4426950216293334961, -R18 ;  /* 0x3fb8aa3b33127823 */ /* 0x000fc80000000812 */
[----:B------:R-:W-:Y:S01]  /*63d0*/  FFMA R51, R51, 1.925963033500011079e-08, R18 ;  /* 0x32a5706033337823 */ /* 0x000fe20000000012 */
[----:B------:R-:W-:Y:S02]  /*63e0*/  IMAD.SHL.U32 R18, R20, 0x800000, RZ ;  /* 0x0080000014127824 */ /* 0x000fe400078e00ff */
[----:B------:R-:W-:Y:S02]  /*63f0*/  FADD R20, R32, -12583039 ;  /* 0xcb40007f20147421 */ /* 0x000fe40000000000 */
[----:B------:R-:W-:Y:S02]  /*6400*/  FMUL R18, R18, R45 ;  /* 0x0000002d12127220 */ /* 0x000fe40000400000 */
[C---:B------:R-:W-:Y:S01]  /*6410*/  FFMA R20, R19.reuse, 1.4426950216293334961, -R20 ;  /* 0x3fb8aa3b13147823 */ /* 0x040fe20000000814 */
[----:B------:R0:W1:Y:S03]  /*6420*/  MUFU.EX2 R45, R30 ;  /* 0x0000001e002d7308 */ /* 0x0000660000000800 */
[----:B------:R-:W-:Y:S01]  /*6430*/  FFMA R38, R19, 1.925963033500011079e-08, R20 ;  /* 0x32a5706013267823 */ /* 0x000fe20000000014 */
[----:B------:R-:W-:Y:S01]  /*6440*/  FADD R20, R36, -12583039 ;  /* 0xcb40007f24147421 */ /* 0x000fe20000000000 */
[----:B------:R-:W-:Y:S01]  /*6450*/  FMUL R19, R22, R55 ;  /* 0x0000003716137220 */ /* 0x000fe20000400000 */
[-C--:B------:R-:W-:Y:S01]  /*6460*/  FFMA.SAT R22, R21, R12.reuse, 0.5 ;  /* 0x3f00000015167423 */ /* 0x080fe2000000200c */
[----:B------:R-:W-:Y:S01]  /*6470*/  SHF.L.U32 R36, R36, 0x17, RZ ;  /* 0x0000001724247819 */ /* 0x000fe200000006ff */
[----:B------:R-:W-:Y:S01]  /*6480*/  FFMA R20, R37, 1.4426950216293334961, -R20 ;  /* 0x3fb8aa3b25147823 */ /* 0x000fe20000000814 */
[----:B0-----:R-:W-:Y:S01]  /*6490*/  FFMA.SAT R30, R41, R12, 0.5 ;  /* 0x3f000000291e7423 */ /* 0x001fe2000000200c */
[----:B------:R-:W0:Y:S02]  /*64a0*/  MUFU.EX2 R51, R51 ;  /* 0x0000003300337308 */ /* 0x000e240000000800 */
[----:B------:R-:W-:Y:S01]  /*64b0*/  FFMA R40, R37, 1.925963033500011079e-08, R20 ;  /* 0x32a5706025287823 */ /* 0x000fe20000000014 */
[-C--:B------:R-:W-:Y:S01]  /*64c0*/  FFMA.RM R37, R22, R11.reuse, 12582913 ;  /* 0x4b40000116257423 */ /* 0x080fe2000000400b */
[----:B------:R-:W-:Y:S01]  /*64d0*/  FFMA.RM R30, R30, R11, 12582913 ;  /* 0x4b4000011e1e7423 */ /* 0x000fe2000000400b */
[----:B------:R-:W-:-:S02]  /*64e0*/  IMAD.SHL.U32 R20, R24, 0x800000, RZ ;  /* 0x0080000018147824 */ /* 0x000fc400078e00ff */
[----:B------:R-:W-:Y:S01]  /*64f0*/  FFMA.SAT R24, R23, R12, 0.5 ;  /* 0x3f00000017187423 */ /* 0x000fe2000000200c */
[----:B------:R-:W-:Y:S01]  /*6500*/  FADD R22, R37, -12583039 ;  /* 0xcb40007f25167421 */ /* 0x000fe20000000000 */
[----:B------:R-:W2:Y:S01]  /*6510*/  MUFU.EX2 R49, R38 ;  /* 0x0000002600317308 */ /* 0x000ea20000000800 */
[----:B-1----:R-:W-:Y:S02]  /*6520*/  FMUL R20, R20, R45 ;  /* 0x0000002d14147220 */ /* 0x002fe40000400000 */
[----:B------:R-:W-:-:S04]  /*6530*/  FFMA R22, R21, 1.4426950216293334961, -R22 ;  /* 0x3fb8aa3b15167823 */ /* 0x000fc80000000816 */
[----:B------:R-:W-:Y:S01]  /*6540*/  FFMA R42, R21, 1.925963033500011079e-08, R22 ;  /* 0x32a57060152a7823 */ /* 0x000fe20000000016 */
[----:B------:R-:W-:Y:S01]  /*6550*/  FADD R22, R30, -12583039 ;  /* 0xcb40007f1e167421 */ /* 0x000fe20000000000 */
[----:B------:R-:W-:-:S03]  /*6560*/  FMUL R21, R26, R53 ;  /* 0x000000351a157220 */ /* 0x000fc60000400000 */
[----:B------:R-:W-:-:S04]  /*6570*/  FFMA R22, R41, 1.4426950216293334961, -R22 ;  /* 0x3fb8aa3b29167823 */ /* 0x000fc80000000816 */
[----:B------:R-:W-:Y:S01]  /*6580*/  FFMA R45, R41, 1.925963033500011079e-08, R22 ;  /* 0x32a57060292d7823 */ /* 0x000fe20000000016 */
[----:B------:R-:W-:Y:S02]  /*6590*/  IMAD.SHL.U32 R22, R28, 0x800000, RZ ;  /* 0x008000001c167824 */ /* 0x000fe400078e00ff */
[----:B------:R-:W-:Y:S02]  /*65a0*/  FFMA.RM R28, R24, R11, 12582913 ;  /* 0x4b400001181c7423 */ /* 0x000fe4000000400b */
[----:B------:R-:W-:Y:S02]  /*65b0*/  FMUL R22, R22, R47 ;  /* 0x0000002f16167220 */ /* 0x000fe40000400000 */
[C---:B------:R-:W-:Y:S01]  /*65c0*/  FADD R24, R28.reuse, -12583039 ;  /* 0xcb40007f1c187421 */ /* 0x040fe20000000000 */
[----:B------:R-:W-:-:S03]  /*65d0*/  IMAD.SHL.U32 R28, R28, 0x800000, RZ ;  /* 0x008000001c1c7824 */ /* 0x000fc600078e00ff */
[----:B------:R-:W-:-:S04]  /*65e0*/  FFMA R24, R23, 1.4426950216293334961, -R24 ;  /* 0x3fb8aa3b17187823 */ /* 0x000fc80000000818 */
[----:B------:R-:W-:Y:S01]  /*65f0*/  FFMA R46, R23, 1.925963033500011079e-08, R24 ;  /* 0x32a57060172e7823 */ /* 0x000fe20000000018 */
[----:B0-----:R-:W-:Y:S01]  /*6600*/  FMUL R23, R14, R51 ;  /* 0x000000330e177220 */ /* 0x001fe20000400000 */
[-C--:B------:R-:W-:Y:S01]  /*6610*/  FFMA.SAT R14, R35, R12.reuse, 0.5 ;  /* 0x3f000000230e7423 */ /* 0x080fe2000000200c */
[----:B------:R-:W-:Y:S02]  /*6620*/  IMAD.SHL.U32 R24, R32, 0x800000, RZ ;  /* 0x0080000020187824 */ /* 0x000fe400078e00ff */
[----:B------:R-:W-:Y:S01]  /*6630*/  FFMA.SAT R32, R13, R12, 0.5 ;  /* 0x3f0000000d207423 */ /* 0x000fe2000000200c */
[----:B------:R-:W-:Y:S01]  /*6640*/  FFMA.RM R41, R14, R11, 12582913 ;  /* 0x4b4000010e297423 */ /* 0x000fe2000000400b */
[----:B--2---:R-:W-:Y:S02]  /*6650*/  FMUL R24, R24, R49 ;  /* 0x0000003118187220 */ /* 0x004fe40000400000 */
[----:B------:R-:W-:Y:S01]  /*6660*/  FFMA.RM R32, R32, R11, 12582913 ;  /* 0x4b40000120207423 */ /* 0x000fe2000000400b */
[----:B------:R-:W-:-:S04]  /*6670*/  FADD R14, R41, -12583039 ;  /* 0xcb40007f290e7421 */ /* 0x000fc80000000000 */
[----:B------:R-:W-:-:S04]  /*6680*/  FFMA R14, R35, 1.4426950216293334961, -R14 ;  /* 0x3fb8aa3b230e7823 */ /* 0x000fc8000000080e */
[----:B------:R-:W-:Y:S01]  /*6690*/  FFMA R47, R35, 1.925963033500011079e-08, R14 ;  /* 0x32a57060232f7823 */ /* 0x000fe2000000000e */
[----:B------:R-:W-:Y:S01]  /*66a0*/  FADD R14, R44, -12583039 ;  /* 0xcb40007f2c0e7421 */ /* 0x000fe20000000000 */
[----:B------:R-:W0:Y:S03]  /*66b0*/  MUFU.EX2 R35, R40 ;  /* 0x0000002800237308 */ /* 0x000e260000000800 */
[----:B------:R-:W-:-:S04]  /*66c0*/  FFMA R14, R25, 1.4426950216293334961, -R14 ;  /* 0x3fb8aa3b190e7823 */ /* 0x000fc8000000080e */
[----:B------:R-:W-:Y:S01]  /*66d0*/  FFMA R38, R25, 1.925963033500011079e-08, R14 ;  /* 0x32a5706019267823 */ /* 0x000fe2000000000e */
[----:B------:R-:W-:Y:S01]  /*66e0*/  FFMA.SAT R14, R27, R12, 0.5 ;  /* 0x3f0000001b0e7423 */ /* 0x000fe2000000200c */
[----:B------:R-:W1:Y:S03]  /*66f0*/  MUFU.EX2 R40, R45 ;  /* 0x0000002d00287308 */ /* 0x000e660000000800 */
[----:B------:R-:W-:-:S04]  /*6700*/  FFMA.RM R14, R14, R11, 12582913 ;  /* 0x4b4000010e0e7423 */ /* 0x000fc8000000400b */
[----:B------:R-:W-:Y:S01]  /*6710*/  FADD R26, R14, -12583039 ;  /* 0xcb40007f0e1a7421 */ /* 0x000fe20000000000 */
[----:B0-----:R-:W-:Y:S01]  /*6720*/  FMUL R25, R36, R35 ;  /* 0x0000002324197220 */ /* 0x001fe20000400000 */
[----:B------:R-:W-:Y:S01]  /*6730*/  FADD R36, R32, -12583039 ;  /* 0xcb40007f20247421 */ /* 0x000fe20000000000 */
[----:B------:R0:W2:Y:S01]  /*6740*/  MUFU.EX2 R35, R42 ;  /* 0x0000002a00237308 */ /* 0x0000a20000000800 */
[----:B------:R-:W-:Y:S01]  /*6750*/  FFMA R26, R27, 1.4426950216293334961, -R26 ;  /* 0x3fb8aa3b1b1a7823 */ /* 0x000fe2000000081a */
[----:B------:R-:W-:Y:S01]  /*6760*/  SHF.L.U32 R14, R14, 0x17, RZ ;  /* 0x000000170e0e7819 */ /* 0x000fe200000006ff */
[----:B------:R-:W-:Y:S01]  /*6770*/  FFMA R36, R13, 1.4426950216293334961, -R36 ;  /* 0x3fb8aa3b0d247823 */ /* 0x000fe20000000824 */
[----:B------:R-:W-:Y:S02]  /*6780*/  IMAD.SHL.U32 R32, R32, 0x800000, RZ ;  /* 0x0080000020207824 */ /* 0x000fe400078e00ff */
[----:B------:R-:W-:Y:S01]  /*6790*/  FFMA R34, R27, 1.925963033500011079e-08, R26 ;  /* 0x32a570601b227823 */ /* 0x000fe2000000001a */
[----:B------:R-:W-:Y:S01]  /*67a0*/  SHF.L.U32 R27, R30, 0x17, RZ ;  /* 0x000000171e1b7819 */ /* 0x000fe200000006ff */
[----:B------:R-:W-:Y:S01]  /*67b0*/  FFMA.SAT R30, R29, R12, 0.5 ;  /* 0x3f0000001d1e7423 */ /* 0x000fe2000000200c */
[----:B------:R-:W-:Y:S01]  /*67c0*/  FFMA R36, R13, 1.925963033500011079e-08, R36 ;  /* 0x32a570600d247823 */ /* 0x000fe20000000024 */
[----:B------:R-:W-:Y:S01]  /*67d0*/  IMAD.SHL.U32 R26, R37, 0x800000, RZ ;  /* 0x00800000251a7824 */ /* 0x000fe200078e00ff */
[----:B------:R-:W3:Y:S01]  /*67e0*/  MUFU.EX2 R45, R46 ;  /* 0x0000002e002d7308 */ /* 0x000ee20000000800 */
[----:B------:R-:W-:Y:S01]  /*67f0*/  FFMA.RM R13, R30, R11, 12582913 ;  /* 0x4b4000011e0d7423 */ /* 0x000fe2000000400b */
[----:B-1----:R-:W-:Y:S01]  /*6800*/  FMUL R27, R27, R40 ;  /* 0x000000281b1b7220 */ /* 0x002fe20000400000 */
[-C--:B------:R-:W-:Y:S01]  /*6810*/  FFMA.SAT R40, R15, R12.reuse, 0.5 ;  /* 0x3f0000000f287423 */ /* 0x080fe2000000200c */
[----:B0-----:R-:W-:Y:S01]  /*6820*/  FFMA.SAT R42, R31, R12, 0.5 ;  /* 0x3f0000001f2a7423 */ /* 0x001fe2000000200c */
[C---:B------:R-:W-:Y:S01]  /*6830*/  FADD R30, R13.reuse, -12583039 ;  /* 0xcb40007f0d1e7421 */ /* 0x040fe20000000000 */
[----:B------:R-:W-:Y:S01]  /*6840*/  SHF.L.U32 R13, R13, 0x17, RZ ;  /* 0x000000170d0d7819 */ /* 0x000fe200000006ff */
[----:B--2---:R-:W-:Y:S01]  /*6850*/  FMUL R26, R26, R35 ;  /* 0x000000231a1a7220 */ /* 0x004fe20000400000 */
[----:B------:R-:W-:Y:S01]  /*6860*/  FFMA.RM R35, R40, R11, 12582913 ;  /* 0x4b40000128237423 */ /* 0x000fe2000000400b */
[----:B------:R-:W-:Y:S01]  /*6870*/  FFMA R30, R29, 1.4426950216293334961, -R30 ;  /* 0x3fb8aa3b1d1e7823 */ /* 0x000fe2000000081e */
[----:B------:R-:W-:Y:S02]  /*6880*/  MUFU.EX2 R49, R36 ;  /* 0x0000002400317308 */ /* 0x000fe40000000800 */
[----:B------:R-:W-:Y:S01]  /*6890*/  FADD R40, R35, -12583039 ;  /* 0xcb40007f23287421 */ /* 0x000fe20000000000 */
[----:B------:R-:W-:Y:S01]  /*68a0*/  FFMA R37, R29, 1.925963033500011079e-08, R30 ;  /* 0x32a570601d257823 */ /* 0x000fe2000000001e */
[----:B------:R-:W-:Y:S01]  /*68b0*/  SHF.L.U32 R29, R41, 0x17, RZ ;  /* 0x00000017291d7819 */ /* 0x000fe200000006ff */
[----:B------:R-:W-:-:S02]  /*68c0*/  IMAD.SHL.U32 R35, R35, 0x800000, RZ ;  /* 0x0080000023237824 */ /* 0x000fc400078e00ff */
[C---:B------:R-:W-:Y:S01]  /*68d0*/  FFMA R40, R15.reuse, 1.4426950216293334961, -R40 ;  /* 0x3fb8aa3b0f287823 */ /* 0x040fe20000000828 */
[----:B---3--:R-:W-:Y:S01]  /*68e0*/  FMUL R28, R28, R45 ;  /* 0x0000002d1c1c7220 */ /* 0x008fe20000400000 */
[----:B------:R-:W0:Y:S02]  /*68f0*/  MUFU.EX2 R30, R47 ;  /* 0x0000002f001e7308 */ /* 0x000e240000000800 */
[----:B------:R-:W-:-:S06]  /*6900*/  FFMA R41, R15, 1.925963033500011079e-08, R40 ;  /* 0x32a570600f297823 */ /* 0x000fcc0000000028 */
[----:B------:R1:W2:Y:S08]  /*6910*/  MUFU.EX2 R45, R38 ;  /* 0x00000026002d7308 */ /* 0x0002b00000000800 */
[----:B------:R-:W-:Y:S01]  /*6920*/  MUFU.EX2 R47, R34 ;  /* 0x00000022002f7308 */ /* 0x000fe20000000800 */
[----:B0-----:R-:W-:Y:S01]  /*6930*/  FMUL R29, R29, R30 ;  /* 0x0000001e1d1d7220 */ /* 0x001fe20000400000 */
[-C--:B------:R-:W-:Y:S01]  /*6940*/  FFMA.SAT R30, R33, R12.reuse, 0.5 ;  /* 0x3f000000211e7423 */ /* 0x080fe2000000200c */
[----:B-1----:R-:W-:-:S03]  /*6950*/  FFMA.SAT R38, R39, R12, 0.5 ;  /* 0x3f00000027267423 */ /* 0x002fc6000000200c */
[----:B------:R-:W-:-:S04]  /*6960*/  FFMA.RM R15, R30, R11, 12582913 ;  /* 0x4b4000011e0f7423 */ /* 0x000fc8000000400b */
[C---:B------:R-:W-:Y:S01]  /*6970*/  FADD R30, R15.reuse, -12583039 ;  /* 0xcb40007f0f1e7421 */ /* 0x040fe20000000000 */
[----:B------:R-:W-:-:S03]  /*6980*/  SHF.L.U32 R15, R15, 0x17, RZ ;  /* 0x000000170f0f7819 */ /* 0x000fc600000006ff */
[----:B------:R-:W-:-:S04]  /*6990*/  FFMA R30, R33, 1.4426950216293334961, -R30 ;  /* 0x3fb8aa3b211e7823 */ /* 0x000fc8000000081e */
[----:B------:R-:W-:Y:S01]  /*69a0*/  FFMA R40, R33, 1.925963033500011079e-08, R30 ;  /* 0x32a5706021287823 */ /* 0x000fe2000000001e */
[----:B------:R-:W-:Y:S01]  /*69b0*/  FFMA.RM R33, R42, R11, 12582913 ;  /* 0x4b4000012a217423 */ /* 0x000fe2000000400b */
[----:B------:R-:W-:Y:S02]  /*69c0*/  IMAD.SHL.U32 R30, R44, 0x800000, RZ ;  /* 0x008000002c1e7824 */ /* 0x000fe400078e00ff */
[----:B------:R-:W0:Y:S01]  /*69d0*/  MUFU.EX2 R44, R41 ;  /* 0x00000029002c7308 */ /* 0x000e220000000800 */
[C---:B------:R-:W-:Y:S01]  /*69e0*/  FADD R42, R33.reuse, -12583039 ;  /* 0xcb40007f212a7421 */ /* 0x040fe20000000000 */
[----:B--2---:R-:W-:Y:S01]  /*69f0*/  FMUL R30, R30, R45 ;  /* 0x0000002d1e1e7220 */ /* 0x004fe20000400000 */
[----:B------:R-:W-:Y:S01]  /*6a00*/  FADD R45, RZ, R16 ;  /* 0x00000010ff2d7221 */ /* 0x000fe20000000000 */
[----:B------:R-:W-:Y:S02]  /*6a10*/  IMAD.SHL.U32 R33, R33, 0x800000, RZ ;  /* 0x0080000021217824 */ /* 0x000fe400078e00ff */
[----:B------:R-:W-:Y:S01]  /*6a20*/  FFMA R42, R31, 1.4426950216293334961, -R42 ;  /* 0x3fb8aa3b1f2a7823 */ /* 0x000fe2000000082a */
[----:B------:R-:W-:Y:S01]  /*6a30*/  FADD R45, R45, R4 ;  /* 0x000000042d2d7221 */ /* 0x000fe20000000000 */
[----:B------:R-:W1:Y:S02]  /*6a40*/  MUFU.EX2 R40, R40 ;  /* 0x0000002800287308 */ /* 0x000e640000000800 */
[----:B------:R-:W-:Y:S01]  /*6a50*/  FFMA R31, R31, 1.925963033500011079e-08, R42 ;  /* 0x32a570601f1f7823 */ /* 0x000fe2000000002a */
[----:B------:R-:W-:Y:S01]  /*6a60*/  FFMA.SAT R42, R43, R12, 0.5 ;  /* 0x3f0000002b2a7423 */ /* 0x000fe2000000200c */
[----:B------:R-:W-:-:S03]  /*6a70*/  FFMA.RM R12, R38, R11, 12582913 ;  /* 0x4b400001260c7423 */ /* 0x000fc6000000400b */
[----:B------:R-:W-:Y:S01]  /*6a80*/  FFMA.RM R11, R42, R11, 12582913 ;  /* 0x4b4000012a0b7423 */ /* 0x000fe2000000400b */
[----:B------:R-:W-:Y:S01]  /*6a90*/  FADD R38, R12, -12583039 ;  /* 0xcb40007f0c267421 */ /* 0x000fe20000000000 */
[----:B------:R2:W3:Y:S01]  /*6aa0*/  MUFU.EX2 R42, R37 ;  /* 0x00000025002a7308 */ /* 0x0004e20000000800 */
[----:B0-----:R-:W-:Y:S02]  /*6ab0*/  FMUL R35, R35, R44 ;  /* 0x0000002c23237220 */ /* 0x001fe40000400000 */
[----:B------:R-:W-:-:S04]  /*6ac0*/  FFMA R38, R39, 1.4426950216293334961, -R38 ;  /* 0x3fb8aa3b27267823 */ /* 0x000fc80000000826 */
[----:B------:R-:W-:Y:S01]  /*6ad0*/  FFMA R39, R39, 1.925963033500011079e-08, R38 ;  /* 0x32a5706027277823 */ /* 0x000fe20000000026 */
[----:B------:R-:W-:Y:S01]  /*6ae0*/  FADD R38, R11, -12583039 ;  /* 0xcb40007f0b267421 */ /* 0x000fe20000000000 */
[----:B--2---:R-:W-:Y:S01]  /*6af0*/  FMUL R37, R32, R49 ;  /* 0x0000003120257220 */ /* 0x004fe20000400000 */
[----:B-1----:R-:W-:Y:S01]  /*6b00*/  FMUL R34, R15, R40 ;  /* 0x000000280f227220 */ /* 0x002fe20000400000 */
[----:B------:R0:W1:Y:S01]  /*6b10*/  MUFU.EX2 R32, R31 ;  /* 0x0000001f00207308 */ /* 0x0000620000000800 */
[----:B------:R-:W-:-:S04]  /*6b20*/  FFMA R38, R43, 1.4426950216293334961, -R38 ;  /* 0x3fb8aa3b2b267823 */ /* 0x000fc80000000826 */
[----:B------:R-:W-:Y:S01]  /*6b30*/  FFMA R43, R43, 1.925963033500011079e-08, R38 ;  /* 0x32a570602b2b7823 */ /* 0x000fe20000000026 */
[----:B------:R-:W-:Y:S01]  /*6b40*/  FADD R38, R45, R8 ;  /* 0x000000082d267221 */ /* 0x000fe20000000000 */
[----:B---3--:R-:W-:Y:S01]  /*6b50*/  FMUL R36, R13, R42 ;  /* 0x0000002a0d247220 */ /* 0x008fe20000400000 */
[----:B------:R-:W-:Y:S01]  /*6b60*/  MUFU.EX2 R39, R39 ;  /* 0x0000002700277308 */ /* 0x000fe20000000800 */
[----:B0-----:R-:W-:Y:S02]  /*6b70*/  IMAD.SHL.U32 R31, R11, 0x800000, RZ ;  /* 0x008000000b1f7824 */ /* 0x001fe400078e00ff */
[----:B------:R-:W-:-:S04]  /*6b80*/  FADD R45, R38, R9 ;  /* 0x00000009262d7221 */ /* 0x000fc80000000000 */
        /* <DEDUP_REMOVED lines=38> */
.L_x_11430:
        /* <DEDUP_REMOVED lines=12> */
[----:B0-----:R-:W-:Y:S05]  /*6eb0*/  CALL.REL.NOINC `($__internal_174_$__cuda_sm3x_div_rn_noftz_f32_slowpath) ;  /* 0x0000003000707944 */ /* 0x001fea0003c00000 */
[----:B------:R-:W-:-:S07]  /*6ec0*/  IMAD.MOV.U32 R14, RZ, RZ, R11 ;  /* 0x000000ffff0e7224 */ /* 0x000fce00078e000b */
.L_x_11365:
[----:B------:R-:W-:Y:S05]  /*6ed0*/  BSYNC.RECONVERGENT B3 ;  /* 0x0000000000037941 */ /* 0x000fea0003800200 */
.L_x_11364:
        /* <DEDUP_REMOVED lines=12> */
[----:B0-----:R-:W-:Y:S05]  /*6fa0*/  CALL.REL.NOINC `($__internal_174_$__cuda_sm3x_div_rn_noftz_f32_slowpath) ;  /* 0x0000003000347944 */ /* 0x001fea0003c00000 */
[----:B------:R-:W-:-:S07]  /*6fb0*/  MOV R15, R11 ;  /* 0x0000000b000f7202 */ /* 0x000fce0000000f00 */
.L_x_11367:
[----:B------:R-:W-:Y:S05]  /*6fc0*/  BSYNC.RECONVERGENT B3 ;  /* 0x0000000000037941 */ /* 0x000fea0003800200 */
.L_x_11366:
        /* <DEDUP_REMOVED lines=12> */
[----:B0-----:R-:W-:Y:S05]  /*7090*/  CALL.REL.NOINC `($__internal_174_$__cuda_sm3x_div_rn_noftz_f32_slowpath) ;  /* 0x0000002c00f87944 */ /* 0x001fea0003c00000 */
[----:B------:R-:W-:-:S07]  /*70a0*/  IMAD.MOV.U32 R4, RZ, RZ, R11 ;  /* 0x000000ffff047224 */ /* 0x000fce00078e000b */
.L_x_11369:
[----:B------:R-:W-:Y:S05]  /*70b0*/  BSYNC.RECONVERGENT B3 ;  /* 0x0000000000037941 */ /* 0x000fea0003800200 */
.L_x_11368:
        /* <DEDUP_REMOVED lines=14> */
.L_x_11371:
[----:B------:R-:W-:Y:S05]  /*71a0*/  BSYNC.RECONVERGENT B3 ;  /* 0x0000000000037941 */ /* 0x000fea0003800200 */
.L_x_11370:
        /* <DEDUP_REMOVED lines=14> */
.L_x_11373:
[----:B------:R-:W-:Y:S05]  /*7290*/  BSYNC.RECONVERGENT B3 ;  /* 0x0000000000037941 */ /* 0x000fea0003800200 */
.L_x_11372:
        /* <DEDUP_REMOVED lines=14> */
.L_x_11375:
[----:B------:R-:W-:Y:S05]  /*7380*/  BSYNC.RECONVERGENT B3 ;  /* 0x0000000000037941 */ /* 0x000fea0003800200 */
.L_x_11374:
        /* <DEDUP_REMOVED lines=14> */
.L_x_11377:
[----:B------:R-:W-:Y:S05]  /*7470*/  BSYNC.RECONVERGENT B3 ;  /* 0x0000000000037941 */ /* 0x000fea0003800200 */
.L_x_11376:
        /* <DEDUP_REMOVED lines=14> */
.L_x_11379:
[----:B------:R-:W-:Y:S05]  /*7560*/  BSYNC.RECONVERGENT B3 ;  /* 0x0000000000037941 */ /* 0x000fea0003800200 */
.L_x_11378:
        /* <DEDUP_REMOVED lines=14> */
.L_x_11381:
[----:B------:R-:W-:Y:S05]  /*7650*/  BSYNC.RECONVERGENT B3 ;  /* 0x0000000000037941 */ /* 0x000fea0003800200 */
.L_x_11380:
        /* <DEDUP_REMOVED lines=14> */
.L_x_11383:
[----:B------:R-:W-:Y:S05]  /*7740*/  BSYNC.RECONVERGENT B3 ;  /* 0x0000000000037941 */ /* 0x000fea0003800200 */
.L_x_11382:
        /* <DEDUP_REMOVED lines=14> */
.L_x_11385:
[----:B------:R-:W-:Y:S05]  /*7830*/  BSYNC.RECONVERGENT B3 ;  /* 0x0000000000037941 */ /* 0x000fea0003800200 */
.L_x_11384:
        /* <DEDUP_REMOVED lines=14> */
.L_x_11387:
[----:B------:R-:W-:Y:S05]  /*7920*/  BSYNC.RECONVERGENT B3 ;  /* 0x0000000000037941 */ /* 0x000fea0003800200 */
.L_x_11386:
        /* <DEDUP_REMOVED lines=14> */
.L_x_11389:
[----:B------:R-:W-:Y:S05]  /*7a10*/  BSYNC.RECONVERGENT B3 ;  /* 0x0000000000037941 */ /* 0x000fea0003800200 */
.L_x_11388:
        /* <DEDUP_REMOVED lines=14> */
.L_x_11391:
[----:B------:R-:W-:Y:S05]  /*7b00*/  BSYNC.RECONVERGENT B3 ;  /* 0x0000000000037941 */ /* 0x000fea0003800200 */
.L_x_11390:
        /* <DEDUP_REMOVED lines=14> */
.L_x_11393:
[----:B------:R-:W-:Y:S05]  /*7bf0*/  BSYNC.RECONVERGENT B3 ;  /* 0x0000000000037941 */ /* 0x000fea0003800200 */
.L_x_11392:
        /* <DEDUP_REMOVED lines=14> */
.L_x_11395:
[----:B------:R-:W-:Y:S05]  /*7ce0*/  BSYNC.RECONVERGENT B3 ;  /* 0x0000000000037941 */ /* 0x000fea0003800200 */
.L_x_11394:
        /* <DEDUP_REMOVED lines=14> */
.L_x_11397:
[----:B------:R-:W-:Y:S05]  /*7dd0*/  BSYNC.RECONVERGENT B3 ;  /* 0x0000000000037941 */ /* 0x000fea0003800200 */
.L_x_11396:
        /* <DEDUP_REMOVED lines=14> */
.L_x_11399:
[----:B------:R-:W-:Y:S05]  /*7ec0*/  BSYNC.RECONVERGENT B3 ;  /* 0x0000000000037941 */ /* 0x000fea0003800200 */
.L_x_11398:
        /* <DEDUP_REMOVED lines=14> */
.L_x_11401:
[----:B------:R-:W-:Y:S05]  /*7fb0*/  BSYNC.RECONVERGENT B3 ;  /* 0x0000000000037941 */ /* 0x000fea0003800200 */
.L_x_11400:
        /* <DEDUP_REMOVED lines=14> */
.L_x_11403:
[----:B------:R-:W-:Y:S05]  /*80a0*/  BSYNC.RECONVERGENT B3 ;  /* 0x0000000000037941 */ /* 0x000fea0003800200 */
.L_x_11402:
        /* <DEDUP_REMOVED lines=13> */
[----:B------:R-:W-:-:S07]  /*8180*/  MOV R30, R11 ;  /* 0x0000000b001e7202 */ /* 0x000fce0000000f00 */
.L_x_11405:
[----:B------:R-:W-:Y:S05]  /*8190*/  BSYNC.RECONVERGENT B3 ;  /* 0x0000000000037941 */ /* 0x000fea0003800200 */
.L_x_11404:
        /* <DEDUP_REMOVED lines=14> */
.L_x_11407:
[----:B------:R-:W-:Y:S05]  /*8280*/  BSYNC.RECONVERGENT B3 ;  /* 0x0000000000037941 */ /* 0x000fea0003800200 */
.L_x_11406:
        /* <DEDUP_REMOVED lines=14> */
.L_x_11409:
[----:B------:R-:W-:Y:S05]  /*8370*/  BSYNC.RECONVERGENT B3 ;  /* 0x0000000000037941 */ /* 0x000fea0003800200 */
.L_x_11408:
        /* <DEDUP_REMOVED lines=14> */
.L_x_11411:
[----:B------:R-:W-:Y:S05]  /*8460*/  BSYNC.RECONVERGENT B3 ;  /* 0x0000000000037941 */ /* 0x000fea0003800200 */
.L_x_11410:
        /* <DEDUP_REMOVED lines=14> */
.L_x_11413:
[----:B------:R-:W-:Y:S05]  /*8550*/  BSYNC.RECONVERGENT B3 ;  /* 0x0000000000037941 */ /* 0x000fea0003800200 */
.L_x_11412:
        /* <DEDUP_REMOVED lines=14> */
.L_x_11415:
[----:B------:R-:W-:Y:S05]  /*8640*/  BSYNC.RECONVERGENT B3 ;  /* 0x0000000000037941 */ /* 0x000fea0003800200 */
.L_x_11414:
        /* <DEDUP_REMOVED lines=13> */
.L_x_11417:
[----:B------:R-:W-:Y:S05]  /*8720*/  BSYNC.RECONVERGENT B3 ;  /* 0x0000000000037941 */ /* 0x000fea0003800200 */
.L_x_11416:
        /* <DEDUP_REMOVED lines=67> */
.L_x_11362:
[----:B------:R-:W-:Y:S05]  /*8b60*/  EXIT ;  /* 0x000000000000794d */ /* 0x000fea0003800000 */
.L_x_11363:
[----:B------:R-:W-:Y:S01]  /*8b70*/  HFMA2 R12, -RZ, RZ, 0, 9.5367431640625e-07 ;  /* 0x00000010ff0c7431 */ /* 0x000fe200000001ff */
[----:B------:R-:W-:Y:S01]  /*8b80*/  BSSY B1, `(.L_x_11419) ;  /* 0x0000006000017945 */ /* 0x000fe20003800000 */
[----:B------:R-:W-:Y:S01]  /*8b90*/  IMAD.MOV.U32 R11, RZ, RZ, 0x1f ;  /* 0x0000001fff0b7424 */ /* 0x000fe200078e00ff */
[----:B------:R-:W-:-:S07]  /*8ba0*/  MOV R15, 0xffffffff ;  /* 0xffffffff000f7802 */ /* 0x000fce0000000f00 */
[----:B------:R-:W-:Y:S05]  /*8bb0*/  WARPSYNC.COLLECTIVE R15, `(.L_x_11420) ;  /* 0x000000000f087348 */ /* 0x000fea0003c00000 */
[----:B------:R0:W1:Y:S02]  /*8bc0*/  SHFL.BFLY P6, R14, R13, R12, R11 ;  /* 0x0c00000c0d0e7389 */ /* 0x00006400000c000b */
[----:B01----:R-:W-:Y:S05]  /*8bd0*/  ENDCOLLECTIVE ;  /* 0x000000000000791b */ /* 0x003fea0003800000 */
.L_x_11420:
[----:B------:R-:W-:Y:S05]  /*8be0*/  BSYNC B1 ;  /* 0x0000000000017941 */ /* 0x000fea0003800000 */
.L_x_11419:
[----:B------:R-:W-:Y:S01]  /*8bf0*/  HFMA2 R12, -RZ, RZ, 0, 4.76837158203125e-07 ;  /* 0x00000008ff0c7431 */ /* 0x000fe200000001ff */
[----:B------:R-:W-:Y:S01]  /*8c00*/  FMNMX R13, R13, R14, !PT ;  /* 0x0000000e0d0d7209 */ /* 0x000fe20007800000 */
[----:B------:R-:W-:Y:S01]  /*8c10*/  IMAD.MOV.U32 R11, RZ, RZ, 0x1f ;  /* 0x0000001fff0b7424 */ /* 0x000fe200078e00ff */
[----:B------:R-:W-:-:S07]  /*8c20*/  MOV R15, 0xffffffff ;  /* 0xffffffff000f7802 */ /* 0x000fce0000000f00 */
[----:B------:R-:W-:Y:S05]  /*8c30*/  WARPSYNC.COLLECTIVE R15, `(.L_x_11421) ;  /* 0x000000000f087348 */ /* 0x000fea0003c00000 */
[----:B------:R0:W1:Y:S02]  /*8c40*/  SHFL.BFLY P6, R14, R13, R12, R11 ;  /* 0x0c00000c0d0e7389 */ /* 0x00006400000c000b */
[----:B01----:R-:W-:Y:S05]  /*8c50*/  ENDCOLLECTIVE ;  /* 0x000000000000791b */ /* 0x003fea0003800000 */
.L_x_11421:
[----:B------:R-:W-:Y:S01]  /*8c60*/  IMAD.MOV.U32 R12, RZ, RZ, 0x4 ;  /* 0x00000004ff0c7424 */ /* 0x000fe200078e00ff */
[----:B------:R-:W-:-:S04]  /*8c70*/  FMNMX R4, R13, R14, !PT ;  /* 0x0000000e0d047209 */ /* 0x000fc80007800000 */
[----:B------:R-:W-:-:S07]  /*8c80*/  MOV R13, R4 ;  /* 0x00000004000d7202 */ /* 0x000fce0000000f00 */
[----:B------:R-:W-:Y:S05]  /*8c90*/  WARPSYNC.COLLECTIVE R15, `(.L_x_11422) ;  /* 0x000000000f087348 */ /* 0x000fea0003c00000 */
[----:B------:R0:W1:Y:S02]  /*8ca0*/  SHFL.BFLY P6, R14, R13, R12, R11 ;  /* 0x0c00000c0d0e7389 */ /* 0x00006400000c000b */
[----:B01----:R-:W-:Y:S05]  /*8cb0*/  ENDCOLLECTIVE ;  /* 0x000000000000791b */ /* 0x003fea0003800000 */
.L_x_11422:
[----:B------:R-:W-:Y:S01]  /*8cc0*/  HFMA2 R12, -RZ, RZ, 0, 1.1920928955078125e-07 ;  /* 0x00000002ff0c7431 */ /* 0x000fe200000001ff */
[----:B------:R-:W-:-:S04]  /*8cd0*/  FMNMX R9, R4, R14, !PT ;  /* 0x0000000e04097209 */ /* 0x000fc80007800000 */
[----:B------:R-:W-:-:S07]  /*8ce0*/  MOV R13, R9 ;  /* 0x00000009000d7202 */ /* 0x000fce0000000f00 */
[----:B------:R-:W-:Y:S05]  /*8cf0*/  WARPSYNC.COLLECTIVE R15, `(.L_x_11423) ;  /* 0x000000000f087348 */ /* 0x000fea0003c00000 */
[----:B------:R0:W1:Y:S02]  /*8d00*/  SHFL.BFLY P6, R14, R13, R12, R11 ;  /* 0x0c00000c0d0e7389 */ /* 0x00006400000c000b */
[----:B01----:R-:W-:Y:S05]  /*8d10*/  ENDCOLLECTIVE ;  /* 0x000000000000791b */ /* 0x003fea0003800000 */
.L_x_11423:
[----:B------:R-:W-:Y:S02]  /*8d20*/  MOV R12, 0x1 ;  /* 0x00000001000c7802 */ /* 0x000fe40000000f00 */
[----:B------:R-:W-:-:S05]  /*8d30*/  FMNMX R17, R9, R14, !PT ;  /* 0x0000000e09117209 */ /* 0x000fca0007800000 */
[----:B------:R-:W-:-:S07]  /*8d40*/  IMAD.MOV.U32 R13, RZ, RZ, R17 ;  /* 0x000000ffff0d7224 */ /* 0x000fce00078e0011 */
[----:B------:R-:W-:Y:S05]  /*8d50*/  WARPSYNC.COLLECTIVE R15, `(.L_x_11424) ;  /* 0x000000000f087348 */ /* 0x000fea0003c00000 */
[----:B------:R0:W1:Y:S02]  /*8d60*/  SHFL.BFLY P6, R14, R13, R12, R11 ;  /* 0x0c00000c0d0e7389 */ /* 0x00006400000c000b */
[----:B01----:R-:W-:Y:S05]  /*8d70*/  ENDCOLLECTIVE ;  /* 0x000000000000791b */ /* 0x003fea0003800000 */
.L_x_11424:
[----:B------:R-:W-:-:S05]  /*8d80*/  FMNMX R21, R17, R14, !PT ;  /* 0x0000000e11157209 */ /* 0x000fca0007800000 */
        /* <DEDUP_REMOVED lines=28> */
[----:B------:R-:W-:-:S02]  /*8f50*/  IMAD.MOV.U32 R44, RZ, RZ, 0x437c0000 ;  /* 0x437c0000ff2c7424 */ /* 0x000fc400078e00ff */
        /* <DEDUP_REMOVED lines=8> */
[----:B------:R-:W-:-:S04]  /*8fe0*/  FADD R25, R21, -12583039 ;  /* 0xcb40007f15197421 */ /* 0x000fc80000000000 */
[C---:B------:R-:W-:Y:S01]  /*8ff0*/  FFMA R25, R4.reuse, 1.4426950216293334961, -R25 ;  /* 0x3fb8aa3b04197823 */ /* 0x040fe20000000819 */
[----:B------:R-:W0:Y:S03]  /*9000*/  MUFU.EX2 R23, R23 ;  /* 0x0000001700177308 */ /* 0x000e260000000800 */
[----:B------:R-:W-:Y:S01]  /*9010*/  FFMA R25, R4, 1.925963033500011079e-08, R25 ;  /* 0x32a5706004197823 */ /* 0x000fe20000000019 */
[----:B------:R-:W-:Y:S01]  /*9020*/  SHF.L.U32 R4, R21, 0x17, RZ ;  /* 0x0000001715047819 */ /* 0x000fe200000006ff */
[----:B------:R-:W-:-:S04]  /*9030*/  FFMA.SAT R21, R9, R43, 0.5 ;  /* 0x3f00000009157423 */ /* 0x000fc8000000202b */
[----:B------:R-:W-:Y:S01]  /*9040*/  FFMA.RM R21, R21, R44, 12582913 ;  /* 0x4b40000115157423 */ /* 0x000fe2000000402c */
[----:B------:R-:W1:Y:S03]  /*9050*/  MUFU.EX2 R25, R25 ;  /* 0x0000001900197308 */ /* 0x000e660000000800 */
[----:B------:R-:W-:-:S04]  /*9060*/  FADD R8, R21, -12583039 ;  /* 0xcb40007f15087421 */ /* 0x000fc80000000000 */
[C---:B------:R-:W-:Y:S01]  /*9070*/  FFMA R8, R9.reuse, 1.4426950216293334961, -R8 ;  /* 0x3fb8aa3b09087823 */ /* 0x040fe20000000808 */
[----:B0-----:R-:W-:Y:S01]  /*9080*/  FMUL R16, R16, R23 ;  /* 0x0000001710107220 */ /* 0x001fe20000400000 */
[----:B------:R-:W-:Y:S02]  /*9090*/  FFMA.SAT R23, R14, R43, 0.5 ;  /* 0x3f0000000e177423 */ /* 0x000fe4000000202b */
[----:B------:R-:W-:Y:S01]  /*90a0*/  FFMA R20, R9, 1.925963033500011079e-08, R8 ;  /* 0x32a5706009147823 */ /* 0x000fe20000000008 */
[----:B------:R-:W-:Y:S02]  /*90b0*/  IMAD.SHL.U32 R8, R21, 0x800000, RZ ;  /* 0x0080000015087824 */ /* 0x000fe400078e00ff */
[----:B------:R-:W-:Y:S01]  /*90c0*/  FFMA.RM R23, R23, R44, 12582913 ;  /* 0x4b40000117177423 */ /* 0x000fe2000000402c */
[----:B------:R-:W0:Y:S01]  /*90d0*/  MUFU.EX2 R9, R20 ;  /* 0x0000001400097308 */ /* 0x000e220000000800 */
[----:B-1----:R-:W-:Y:S02]  /*90e0*/  FMUL R4, R4, R25 ;  /* 0x0000001904047220 */ /* 0x002fe40000400000 */
[----:B------:R-:W-:-:S04]  /*90f0*/  FADD R25, R23, -12583039 ;  /* 0xcb40007f17197421 */ /* 0x000fc80000000000 */
[----:B------:R-:W-:-:S04]  /*9100*/  FFMA R25, R14, 1.4426950216293334961, -R25 ;  /* 0x3fb8aa3b0e197823 */ /* 0x000fc80000000819 */
[----:B------:R-:W-:Y:S01]  /*9110*/  FFMA R25, R14, 1.925963033500011079e-08, R25 ;  /* 0x32a570600e197823 */ /* 0x000fe20000000019 */
[----:B0-----:R-:W-:Y:S01]  /*9120*/  FMUL R8, R8, R9 ;  /* 0x0000000908087220 */ /* 0x001fe20000400000 */
[----:B------:R-:W-:-:S04]  /*9130*/  FFMA.SAT R9, R10, R43, 0.5 ;  /* 0x3f0000000a097423 */ /* 0x000fc8000000202b */
[----:B------:R-:W-:Y:S01]  /*9140*/  MUFU.EX2 R25, R25 ;  /* 0x0000001900197308 */ /* 0x000fe20000000800 */
[----:B------:R-:W-:-:S04]  /*9150*/  FFMA.RM R9, R9, R44, 12582913 ;  /* 0x4b40000109097423 */ /* 0x000fc8000000402c */
[C---:B------:R-:W-:Y:S01]  /*9160*/  FADD R21, R9.reuse, -12583039 ;  /* 0xcb40007f09157421 */ /* 0x040fe20000000000 */
[----:B------:R-:W-:-:S03]  /*9170*/  SHF.L.U32 R9, R9, 0x17, RZ ;  /* 0x0000001709097819 */ /* 0x000fc600000006ff */
[----:B------:R-:W-:-:S04]  /*9180*/  FFMA R21, R10, 1.4426950216293334961, -R21 ;  /* 0x3fb8aa3b0a157823 */ /* 0x000fc80000000815 */
[----:B------:R-:W-:-:S04]  /*9190*/  FFMA R21, R10, 1.925963033500011079e-08, R21 ;  /* 0x32a570600a157823 */ /* 0x000fc80000000015 */
[----:B------:R0:W1:Y:S02]  /*91a0*/  MUFU.EX2 R10, R21 ;  /* 0x00000015000a7308 */ /* 0x0000640000000800 */
[----:B0-----:R-:W-:-:S04]  /*91b0*/  FFMA.SAT R21, R17, R43, 0.5 ;  /* 0x3f00000011157423 */ /* 0x001fc8000000202b */
[----:B------:R-:W-:-:S04]  /*91c0*/  FFMA.RM R21, R21, R44, 12582913 ;  /* 0x4b40000115157423 */ /* 0x000fc8000000402c */
[----:B------:R-:W-:Y:S01]  /*91d0*/  FADD R14, R21, -12583039 ;  /* 0xcb40007f150e7421 */ /* 0x000fe20000000000 */
[----:B-1----:R-:W-:Y:S01]  /*91e0*/  FMUL R9, R9, R10 ;  /* 0x0000000a09097220 */ /* 0x002fe20000400000 */
[----:B------:R-:W-:Y:S02]  /*91f0*/  SHF.L.U32 R10, R23, 0x17, RZ ;  /* 0x00000017170a7819 */ /* 0x000fe400000006ff */
[----:B------:R-:W-:-:S03]  /*9200*/  FFMA R14, R17, 1.4426950216293334961, -R14 ;  /* 0x3fb8aa3b110e7823 */ /* 0x000fc6000000080e */
[----:B------:R-:W-:Y:S01]  /*9210*/  FMUL R10, R10, R25 ;  /* 0x000000190a0a7220 */ /* 0x000fe20000400000 */
        /* <DEDUP_REMOVED lines=163> */
[----:B------:R-:W-:Y:S01]  /*9c50*/  SHF.L.U32 R11, R11, 0x17, RZ ;  /* 0x000000170b0b7819 */ /* 0x000fe200000006ff */
[----:B------:R-:W-:Y:S02]  /*9c60*/  IMAD.SHL.U32 R31, R43, 0x800000, RZ ;  /* 0x008000002b1f7824 */ /* 0x000fe400078e00ff */
[----:B------:R-:W-:Y:S01]  /*9c70*/  FFMA R14, R39, 1.4426950216293334961, -R14 ;  /* 0x3fb8aa3b270e7823 */ /* 0x000fe2000000080e */
[----:B------:R-:W-:-:S03]  /*9c80*/  FFMA R12, R41, 1.4426950216293334961, -R12 ;  /* 0x3fb8aa3b290c7823 */ /* 0x000fc6000000080c */
[----:B------:R-:W-:Y:S01]  /*9c90*/  FFMA R14, R39, 1.925963033500011079e-08, R14 ;  /* 0x32a57060270e7823 */ /* 0x000fe2000000000e */
[----:B------:R-:W-:-:S04]  /*9ca0*/  FFMA R41, R41, 1.925963033500011079e-08, R12 ;  /* 0x32a5706029297823 */ /* 0x000fc8000000000c */
[----:B------:R-:W0:Y:S08]  /*9cb0*/  MUFU.EX2 R12, R41 ;  /* 0x00000029000c7308 */ /* 0x000e300000000800 */
        /* <DEDUP_REMOVED lines=35> */
.L_x_11425:
[----:B------:R-:W-:Y:S02]  /*9ef0*/  HFMA2 R12, -RZ, RZ, 0, 4.76837158203125e-07 ;  /* 0x00000008ff0c7431 */ /* 0x000fe400000001ff */
[----:B------:R-:W-:-:S05]  /*9f00*/  FADD R39, R13, R14 ;  /* 0x0000000e0d277221 */ /* 0x000fca0000000000 */
[----:B------:R-:W-:-:S07]  /*9f10*/  MOV R13, R39 ;  /* 0x00000027000d7202 */ /* 0x000fce0000000f00 */
[----:B------:R-:W-:Y:S05]  /*9f20*/  WARPSYNC.COLLECTIVE R15, `(.L_x_11426) ;  /* 0x000000000f087348 */ /* 0x000fea0003c00000 */
[----:B------:R0:W1:Y:S02]  /*9f30*/  SHFL.BFLY P6, R14, R13, R12, R11 ;  /* 0x0c00000c0d0e7389 */ /* 0x00006400000c000b */
[----:B01----:R-:W-:Y:S05]  /*9f40*/  ENDCOLLECTIVE ;  /* 0x000000000000791b */ /* 0x003fea0003800000 */
.L_x_11426:
[----:B------:R-:W-:Y:S01]  /*9f50*/  MOV R12, 0x4 ;  /* 0x00000004000c7802 */ /* 0x000fe20000000f00 */
[----:B------:R-:W-:-:S04]  /*9f60*/  FADD R40, R39, R14 ;  /* 0x0000000e27287221 */ /* 0x000fc80000000000 */
[----:B------:R-:W-:-:S07]  /*9f70*/  IMAD.MOV.U32 R13, RZ, RZ, R40 ;  /* 0x000000ffff0d7224 */ /* 0x000fce00078e0028 */
[----:B------:R-:W-:Y:S05]  /*9f80*/  WARPSYNC.COLLECTIVE R15, `(.L_x_11427) ;  /* 0x000000000f087348 */ /* 0x000fea0003c00000 */
[----:B------:R0:W1:Y:S02]  /*9f90*/  SHFL.BFLY P6, R14, R13, R12, R11 ;  /* 0x0c00000c0d0e7389 */ /* 0x00006400000c000b */
[----:B01----:R-:W-:Y:S05]  /*9fa0*/  ENDCOLLECTIVE ;  /* 0x000000000000791b */ /* 0x003fea0003800000 */
.L_x_11427:
[----:B------:R-:W-:Y:S02]  /*9fb0*/  IMAD.MOV.U32 R12, RZ, RZ, 0x2 ;  /* 0x00000002ff0c7424 */ /* 0x000fe400078e00ff */
[----:B------:R-:W-:-:S05]  /*9fc0*/  FADD R41, R40, R14 ;  /* 0x0000000e28297221 */ /* 0x000fca0000000000 */
[----:B------:R-:W-:-:S07]  /*9fd0*/  MOV R13, R41 ;  /* 0x00000029000d7202 */ /* 0x000fce0000000f00 */
[----:B------:R-:W-:Y:S05]  /*9fe0*/  WARPSYNC.COLLECTIVE R15, `(.L_x_11428) ;  /* 0x000000000f087348 */ /* 0x000fea0003c00000 */
[----:B------:R0:W1:Y:S02]  /*9ff0*/  SHFL.BFLY P6, R14, R13, R12, R11 ;  /* 0x0c00000c0d0e7389 */ /* 0x00006400000c000b */
[----:B01----:R-:W-:Y:S05]  /*a000*/  ENDCOLLECTIVE ;  /* 0x000000000000791b */ /* 0x003fea0003800000 */
.L_x_11428:
[----:B------:R-:W-:Y:S02]  /*a010*/  HFMA2 R12, -RZ, RZ, 0, 5.9604644775390625e-08 ;  /* 0x00000001ff0c7431 */ /* 0x000fe400000001ff */
[----:B------:R-:W-:-:S05]  /*a020*/  FADD R42, R41, R14 ;  /* 0x0000000e292a7221 */ /* 0x000fca0000000000 */
[----:B------:R-:W-:-:S07]  /*a030*/  MOV R13, R42 ;  /* 0x0000002a000d7202 */ /* 0x000fce0000000f00 */
[----:B------:R-:W-:Y:S05]  /*a040*/  WARPSYNC.COLLECTIVE R15, `(.L_x_11429) ;  /* 0x000000000f087348 */ /* 0x000fea0003c00000 */
[----:B------:R0:W1:Y:S02]  /*a050*/  SHFL.BFLY P6, R14, R13, R12, R11 ;  /* 0x0c00000c0d0e7389 */ /* 0x00006400000c000b */
[----:B01----:R-:W-:Y:S05]  /*a060*/  ENDCOLLECTIVE ;  /* 0x000000000000791b */ /* 0x003fea0003800000 */
.L_x_11429:
[----:B------:R-:W-:Y:S05]  /*a070*/  BRA `(.L_x_11430) ;  /* 0xffffffcc005c7947 */ /* 0x000fea000383ffff */
        .weak           $__internal_174_$__cuda_sm3x_div_rn_noftz_f32_slowpath
        .type           $__internal_174_$__cuda_sm3x_div_rn_noftz_f32_slowpath,@function
        .size           $__internal_174_$__cuda_sm3x_div_rn_noftz_f32_slowpath,(.L_x_37551 - $__internal_174_$__cuda_sm3x_div_rn_noftz_f32_slowpath)
$__internal_174_$__cuda_sm3x_div_rn_noftz_f32_slowpath:
        /* <DEDUP_REMOVED lines=32> */
[----:B------:R-:W-:Y:S01]  /*a280*/  @P0 MOV R40, RZ ;  /* 0x000000ff00280202 */ /* 0x000fe20000000f00 */
[----:B------:R-:W-:Y:S02]  /*a290*/  @!P0 IMAD.MOV.U32 R40, RZ, RZ, -0x40 ;  /* 0xffffffc0ff288424 */ /* 0x000fe400078e00ff */
[----:B------:R-:W-:-:S03]  /*a2a0*/  @!P0 FFMA R41, R16, 1.84467440737095516160e+19, RZ ;  /* 0x5f80000010298823 */ /* 0x000fc600000000ff */
[----:B------:R-:W-:-:S07]  /*a2b0*/  @!P1 IADD3 R40, PT, PT, R40, 0x40, RZ ;  /* 0x0000004028289810 */ /* 0x000fce0007ffe0ff */
.L_x_11432:
[----:B------:R-:W-:Y:S01]  /*a2c0*/  LEA R16, R13, 0xc0800000, 0x17 ;  /* 0xc08000000d107811 */ /* 0x000fe200078eb8ff */
[----:B------:R-:W-:Y:S01]  /*a2d0*/  VIADD R42, R42, 0xffffff81 ;  /* 0xffffff812a2a7836 */ /* 0x000fe20000000000 */
[----:B------:R-:W-:Y:S02]  /*a2e0*/  BSSY.RECONVERGENT B2, `(.L_x_11437) ;  /* 0x0000035000027945 */ /* 0x000fe40003800200 */
[----:B------:R-:W-:-:S04]  /*a2f0*/  IADD3 R45, PT, PT, -R16, R11, RZ ;  /* 0x0000000b102d7210 */ /* 0x000fc80007ffe1ff */
[----:B------:R0:W1:Y:S01]  /*a300*/  MUFU.RCP R11, R45 ;  /* 0x0000002d000b7308 */ /* 0x0000620000001000 */
[----:B------:R-:W-:Y:S01]  /*a310*/  FADD.FTZ R44, -R45, -RZ ;  /* 0x800000ff2d2c7221 */ /* 0x000fe20000010100 */
[----:B0-----:R-:W-:-:S04]  /*a320*/  IADD3 R45, PT, PT, R42, 0x7f, -R13 ;  /* 0x0000007f2a2d7810 */ /* 0x001fc80007ffe80d */
[----:B------:R-:W-:Y:S01]  /*a330*/  IADD3 R40, PT, PT, R45, R40, RZ ;  /* 0x000000282d287210 */ /* 0x000fe20007ffe0ff */
[----:B-1----:R-:W-:-:S04]  /*a340*/  FFMA R16, R11, R44, 1 ;  /* 0x3f8000000b107423 */ /* 0x002fc8000000002c */
        /* <DEDUP_REMOVED lines=42> */
.L_x_11439:
[----:B------:R-:W-:-:S04]  /*a5f0*/  LOP3.LUT R11, R11, 0x80000000, RZ, 0xc0, !PT ;  /* 0x800000000b0b7812 */ /* 0x000fc800078ec0ff */
[----:B------:R-:W-:Y:S01]  /*a600*/  LOP3.LUT R11, R11, 0x7f800000, RZ, 0xfc, !PT ;  /* 0x7f8000000b0b7812 */ /* 0x000fe200078efcff */
[----:B------:R-:W-:Y:S06]  /*a610*/  BRA `(.L_x_11440) ;  /* 0x0000000000047947 */ /* 0x000fec0003800000 */
.L_x_11438:
[----:B------:R-:W-:-:S07]  /*a620*/  LEA R11, R40, R11, 0x17 ;  /* 0x0000000b280b7211 */ /* 0x000fce00078eb8ff */
.L_x_11440:
[----:B------:R-:W-:Y:S05]  /*a630*/  BSYNC.RECONVERGENT B2 ;  /* 0x0000000000027941 */ /* 0x000fea0003800200 */
.L_x_11437:
[----:B------:R-:W-:Y:S05]  /*a640*/  BRA `(.L_x_11441) ;  /* 0x0000000000207947 */ /* 0x000fea0003800000 */
.L_x_11436:
[----:B------:R-:W-:-:S04]  /*a650*/  LOP3.LUT R11, R11, 0x80000000, R41, 0x48, !PT ;  /* 0x800000000b0b7812 */ /* 0x000fc800078e4829 */
[----:B------:R-:W-:Y:S01]  /*a660*/  LOP3.LUT R11, R11, 0x7f800000, RZ, 0xfc, !PT ;  /* 0x7f8000000b0b7812 */ /* 0x000fe200078efcff */
[----:B------:R-:W-:Y:S06]  /*a670*/  BRA `(.L_x_11441) ;  /* 0x0000000000147947 */ /* 0x000fec0003800000 */
.L_x_11435:
[----:B------:R-:W-:Y:S01]  /*a680*/  LOP3.LUT R11, R11, 0x80000000, R41, 0x48, !PT ;  /* 0x800000000b0b7812 */ /* 0x000fe200078e4829 */
[----:B------:R-:W-:Y:S06]  /*a690*/  BRA `(.L_x_11441) ;  /* 0x00000000000c7947 */ /* 0x000fec0003800000 */
.L_x_11434:
[----:B------:R-:W0:Y:S01]  /*a6a0*/  MUFU.RSQ R11, -QNAN ;  /* 0xffc00000000b7908 */ /* 0x000e220000001400 */
[----:B------:R-:W-:Y:S05]  /*a6b0*/  BRA `(.L_x_11441) ;  /* 0x0000000000047947 */ /* 0x000fea0003800000 */
.L_x_11433:
[----:B------:R-:W-:-:S07]  /*a6c0*/  FADD.FTZ R11, R16, R11 ;  /* 0x0000000b100b7221 */ /* 0x000fce0000010000 */
.L_x_11441:
[----:B------:R-:W-:Y:S05]  /*a6d0*/  BSYNC.RECONVERGENT B1 ;  /* 0x0000000000017941 */ /* 0x000fea0003800200 */
.L_x_11431:
[----:B------:R-:W-:-:S04]  /*a6e0*/  HFMA2 R13, -RZ, RZ, 0, 0 ;  /* 0x00000000ff0d7431 */ /* 0x000fc800000001ff */
[----:B0-----:R-:W-:Y:S05]  /*a6f0*/  RET.REL.NODEC R12 `(_Z15SoftmaxWarpImplI22BroadcastScaleMaskLoadIffbLm3EiE11DirectStoreIffEfLi1ELi27ELi32ELi1ELb0EL9Algorithm0EEvT_T0_ll) ;  /* 0xffffff580c407950 */ /* 0x001fea0003c3ffff */
.L_x_11442:
        /* <DEDUP_REMOVED lines=16> */
.L_x_37551:


//--------------------- .text._Z15SoftmaxWarpImplI22BroadcastScaleMaskLoadIffbLm3EiE11DirectStoreIffEfLi1ELi26ELi32ELi1ELb1EL9Algorithm0EEvT_T0_ll --------------------------
	.section	.text._Z15SoftmaxWarpImplI22BroadcastScaleMaskLoadIffbLm3EiE11DirectStoreIffEfLi1ELi26ELi32ELi1ELb1EL9Algorithm0EEvT_T0_ll,"ax",@progbits
	.align	128
        .global         _Z15SoftmaxWarpImplI22BroadcastScaleMaskLoadIffbLm3EiE11DirectStoreIffEfLi1ELi26ELi32ELi1ELb1EL9Algorithm0EEvT_T0_ll
        .type           _Z15SoftmaxWarpImplI22BroadcastScaleMaskLoadIffbLm3EiE11DirectStoreIffEfLi1ELi26ELi32ELi1ELb1EL9Algorithm0EEvT_T0_ll,@function
        .size           _Z15SoftmaxWarpImplI22BroadcastScaleMaskLoadIffbLm3EiE11DirectStoreIffEfLi1ELi26ELi32ELi1ELb1EL9Algorithm0EEvT_T0_ll,(.L_x_37552 - _Z15SoftmaxWarpImplI22BroadcastScaleMaskLoadIffbLm3EiE11DirectStoreIffEfLi1ELi26ELi32ELi1ELb1EL9Algorithm0EEvT_T0_ll)
        .other          _Z15SoftmaxWarpImplI22BroadcastScaleMaskLoadIffbLm3EiE11DirectStoreIffEfLi1ELi26ELi32ELi1ELb1EL9Algorithm0EEvT_T0_ll,@"STO_CUDA_ENTRY STV_DEFAULT"
_Z15SoftmaxWarpImplI22BroadcastScaleMaskLoadIffbLm3EiE11DirectStoreIffEfLi1ELi26ELi32ELi1ELb1EL9Algorithm0EEvT_T0_ll:
.text._Z15SoftmaxWarpImplI22BroadcastScaleMaskLoadIffbLm3EiE11DirectStoreIffEfLi1ELi26ELi32ELi1ELb1EL9Algorithm0EEvT_T0_ll:
        /* <DEDUP_REMOVED lines=29> */
.L_x_11443:
        /* <DEDUP_REMOVED lines=25> */
.L_x_11550:
        /* <DEDUP_REMOVED lines=96> */
.L_x_11446:
[----:B------:R-:W-:Y:S05]  /*0960*/  BSYNC.RECONVERGENT B1 ;  /* 0x0000000000017941 */ /* 0x000fea0003800200 */
.L_x_11445:
        /* <DEDUP_REMOVED lines=69> */
[----:B-1----:R-:W-:Y:S02]  /*0dc0*/  ISETP.NE.U32.AND P1, PT, R38, 0x1, PT ;  /* 0x000000012600780c */ /* 0x002fe40003f25070 */
        /* <DEDUP_REMOVED lines=17> */
.L_x_11448:
[----:B------:R-:W-:Y:S05]  /*0ee0*/  BSYNC.RECONVERGENT B1 ;  /* 0x0000000000017941 */ /* 0x000fea0003800200 */
.L_x_11447:
        /* <DEDUP_REMOVED lines=52> */
[----:B------:R-:W-:Y:S01]  /*1230*/  IMAD.MOV.U32 R12, RZ, RZ, R8 ;  /* 0x000000ffff0c7224 */ /* 0x000fe200078e0008 */
[----:B0-----:R-:W-:Y:S01]  /*1240*/  MOV R44, RZ ;  /* 0x000000ff002c7202 */ /* 0x001fe20000000f00 */
[----:B-1----:R-:W-:-:S08]  /*1250*/  IMAD.MOV R10, RZ, RZ, -R45 ;  /* 0x000000ffff0a7224 */ /* 0x002fd000078e0a2d */
[----:B------:R-:W-:Y:S01]  /*1260*/  @!P5 IADD3 R12, PT, PT, -R12, RZ, RZ ;  /* 0x000000ff0c0cd210 */ /* 0x000fe20007ffe1ff */
[----:B------:R-:W-:Y:S01]  /*1270*/  IMAD R51, R10, R49, RZ ;  /* 0x000000310a337224 */ /* 0x000fe200078e02ff */
[----:B------:R-:W-:-:S03]  /*1280*/  ISETP.NE.AND P5, PT, R16, RZ, PT ;  /* 0x000000ff1000720c */ /* 0x000fc60003fa5270 */
[----:B------:R-:W-:-:S10]  /*1290*/  IMAD.HI.U32 R51, R45, R51, R44 ;  /* 0x000000332d337227 */ /* 0x000fd400078e002c */
[----:B------:R-:W-:-:S05]  /*12a0*/  @!P5 LOP3.LUT R12, RZ, R16, RZ, 0x33, !PT ;  /* 0x00000010ff0cd212 */ /* 0x000fca00078e33ff */
[----:B------:R-:W-:-:S04]  /*12b0*/  IMAD.MOV R8, RZ, RZ, -R12 ;  /* 0x000000ffff087224 */ /* 0x000fc800078e0a0c */
        /* <DEDUP_REMOVED lines=12> */
[----:B------:R-:W2:Y:S10]  /*1380*/  LDC.64 R48, c[0x0][0x398] ;  /* 0x0000e600ff307b82 */ /* 0x000eb40000000a00 */
        /* <DEDUP_REMOVED lines=13> */
[----:B-1----:R-:W-:-:S04]  /*1460*/  ISETP.NE.U32.AND P5, PT, R44, 0x1, PT ;  /* 0x000000012c00780c */ /* 0x002fc80003fa5070 */
        /* <DEDUP_REMOVED lines=15> */
.L_x_11450:
[----:B------:R-:W-:Y:S05]  /*1560*/  BSYNC.RECONVERGENT B1 ;  /* 0x0000000000017941 */ /* 0x000fea0003800200 */
.L_x_11449:
        /* <DEDUP_REMOVED lines=43> */
[----:B------:R-:W-:Y:S02]  /*1820*/  IMAD.MOV R10, RZ, RZ, -R16 ;  /* 0x000000ffff0a7224 */ /* 0x000fe400078e0a10 */
[----:B------:R-:W-:-:S04]  /*1830*/  IMAD.HI.U32 R49, R35, R49, R34 ;  /* 0x0000003123317227 */ /* 0x000fc800078e0022 */
        /* <DEDUP_REMOVED lines=42> */
.L_x_11452:
[----:B------:R-:W-:Y:S05]  /*1ae0*/  BSYNC.RECONVERGENT B1 ;  /* 0x0000000000017941 */ /* 0x000fea0003800200 */
.L_x_11451:
        /* <DEDUP_REMOVED lines=60> */
[----:B------:R-:W-:Y:S02]  /*1eb0*/  @P3 IADD3 R12, PT, PT, R12, 0x1, RZ ;  /* 0x000000010c0c3810 */ /* 0x000fe40007ffe0ff */
[----:B0-----:R-:W-:-:S04]  /*1ec0*/  ISETP.NE.U32.AND P3, PT, R46, 0x1, PT ;  /* 0x000000012e00780c */ /* 0x001fc80003f65070 */
[----:B------:R-:W-:Y:S01]  /*1ed0*/  ISETP.NE.AND.EX P3, PT, R47, RZ, PT, P3 ;  /* 0x000000ff2f00720c */ /* 0x000fe20003f65330 */
[----:B------:R-:W-:Y:S01]  /*1ee0*/  @!P5 IMAD.MOV R12, RZ, RZ, -R12 ;  /* 0x000000ffff0cd224 */ /* 0x000fe200078e0a0c */
        /* <DEDUP_REMOVED lines=24> */
.L_x_11454:
[----:B------:R-:W-:Y:S05]  /*2070*/  BSYNC.RECONVERGENT B1 ;  /* 0x0000000000017941 */ /* 0x000fea0003800200 */
.L_x_11453:
        /* <DEDUP_REMOVED lines=70> */
[----:B-1----:R-:W-:-:S02]  /*24e0*/  ISETP.NE.U32.AND P1, PT, R32, 0x1, PT ;  /* 0x000000012000780c */ /* 0x002fc40003f25070 */
        /* <DEDUP_REMOVED lines=17> */
.L_x_11456:
[----:B------:R-:W-:Y:S05]  /*2600*/  BSYNC.RECONVERGENT B1 ;  /* 0x0000000000017941 */ /* 0x000fea0003800200 */
.L_x_11455:
        /* <DEDUP_REMOVED lines=89> */
.L_x_11458:
[----:B------:R-:W-:Y:S05]  /*2ba0*/  BSYNC.RECONVERGENT B1 ;  /* 0x0000000000017941 */ /* 0x000fea0003800200 */
.L_x_11457:
        /* <DEDUP_REMOVED lines=89> */
.L_x_11460:
[----:B------:R-:W-:Y:S05]  /*3140*/  BSYNC.RECONVERGENT B1 ;  /* 0x0000000000017941 */ /* 0x000fea0003800200 */
.L_x_11459:
        /* <DEDUP_REMOVED lines=43> */
[----:B0-----:R-:W-:Y:S01]  /*3400*/  VIADD R40, R32, 0xffffffe ;  /* 0x0ffffffe20287836 */ /* 0x001fe20000000000 */
[----:B------:R-:W-:-:S03]  /*3410*/  SHF.R.S64 R32, RZ, 0x1e, R33 ;  /* 0x0000001eff207819 */ /* 0x000fc60000001021 */
        /* <DEDUP_REMOVED lines=30> */
[----:B0-----:R-:W-:-:S03]  /*3600*/  ISETP.NE.U32.AND P5, PT, R46, 0x1, PT ;  /* 0x000000012e00780c */ /* 0x001fc60003fa5070 */
[----:B------:R-:W-:Y:S01]  /*3610*/  IMAD.MOV R28, RZ, RZ, -R12 ;  /* 0x000000ffff1c7224 */ /* 0x000fe200078e0a0c */
        /* <DEDUP_REMOVED lines=22> */
.L_x_11462:
[----:B------:R-:W-:Y:S05]  /*3780*/  BSYNC.RECONVERGENT B1 ;  /* 0x0000000000017941 */ /* 0x000fea0003800200 */
.L_x_11461:
        /* <DEDUP_REMOVED lines=87> */
.L_x_11464:
[----:B------:R-:W-:Y:S05]  /*3d00*/  BSYNC.RECONVERGENT B1 ;  /* 0x0000000000017941 */ /* 0x000fea0003800200 */
.L_x_11463:
        /* <DEDUP_REMOVED lines=39> */
[----:B------:R-:W-:-:S04]  /*3f80*/  IMAD.HI.U32 R41, R33, R41, R32 ;  /* 0x0000002921297227 */ /* 0x000fc800078e0020 */
[----:B------:R-:W-:-:S05]  /*3f90*/  IMAD.MOV.U32 R30, RZ, RZ, R12 ;  /* 0x000000ffff1e7224 */ /* 0x000fca00078e000c */
        /* <DEDUP_REMOVED lines=22> */
[----:B------:R-:W-:Y:S02]  /*4100*/  @!P3 LOP3.LUT R12, RZ, R36, RZ, 0x33, !PT ;  /* 0x00000024ff0cb212 */ /* 0x000fe400078e33ff */
[----:B-1----:R-:W-:Y:S02]  /*4110*/  ISETP.NE.U32.AND P5, PT, R32, 0x1, PT ;  /* 0x000000012000780c */ /* 0x002fe40003fa5070 */
[----:B------:R-:W-:Y:S02]  /*4120*/  IADD3 R28, PT, PT, -R12, RZ, RZ ;  /* 0x000000ff0c1c7210 */ /* 0x000fe40007ffe1ff */
[----:B--2---:R-:W-:Y:S02]  /*4130*/  ISETP.NE.U32.AND P3, PT, R42, 0x1, PT ;  /* 0x000000012a00780c */ /* 0x004fe40003f65070 */
        /* <DEDUP_REMOVED lines=20> */
.L_x_11466:
[----:B------:R-:W-:Y:S05]  /*4280*/  BSYNC.RECONVERGENT B1 ;  /* 0x0000000000017941 */ /* 0x000fea0003800200 */
.L_x_11465:
        /* <DEDUP_REMOVED lines=25> */
[----:B------:R-:W-:-:S04]  /*4420*/  IMAD.HI.U32 R12, R39, R30, RZ ;  /* 0x0000001e270c7227 */ /* 0x000fc800078e00ff */
[----:B------:R-:W-:-:S04]  /*4430*/  IMAD.MOV R33, RZ, RZ, -R12 ;  /* 0x000000ffff217224 */ /* 0x000fc800078e0a0c */
[C---:B------:R-:W-:Y:S02]  /*4440*/  IMAD R30, R35.reuse, R33, R30 ;  /* 0x00000021231e7224 */ /* 0x040fe400078e021e */
[----:B------:R0:W1:Y:S03]  /*4450*/  F2I.FTZ.U32.TRUNC.NTZ R33, R32 ;  /* 0x0000002000217305 */ /* 0x000066000021f000 */
[----:B------:R-:W-:Y:S01]  /*4460*/  ISETP.GT.U32.AND P4, PT, R35, R30, PT ;  /* 0x0000001e2300720c */ /* 0x000fe20003f84070 */
[----:B0-----:R-:W-:-:S12]  /*4470*/  IMAD.MOV.U32 R32, RZ, RZ, RZ ;  /* 0x000000ffff207224 */ /* 0x001fd800078e00ff */
        /* <DEDUP_REMOVED lines=9> */
[----:B------:R-:W-:Y:S02]  /*4510*/  IMAD.MOV.U32 R34, RZ, RZ, R12 ;  /* 0x000000ffff227224 */ /* 0x000fe400078e000c */
[----:B------:R-:W-:-:S04]  /*4520*/  IMAD.HI.U32 R39, R33, R39, R32 ;  /* 0x0000002721277227 */ /* 0x000fc800078e0020 */
        /* <DEDUP_REMOVED lines=23> */
[----:B------:R-:W-:-:S03]  /*46a0*/  IMAD.MOV R30, RZ, RZ, -R12 ;  /* 0x000000ffff1e7224 */ /* 0x000fc600078e0a0c */
[----:B------:R-:W-:Y:S01]  /*46b0*/  ISETP.NE.AND.EX P4, PT, R41, RZ, PT, P3 ;  /* 0x000000ff2900720c */ /* 0x000fe20003f85330 */
[----:B------:R-:W-:Y:S01]  /*46c0*/  IMAD R30, R42, R30, R35 ;  /* 0x0000001e2a1e7224 */ /* 0x000fe200078e0223 */
        /* <DEDUP_REMOVED lines=19> */
.L_x_11468:
[----:B------:R-:W-:Y:S05]  /*4800*/  BSYNC.RECONVERGENT B1 ;  /* 0x0000000000017941 */ /* 0x000fea0003800200 */
.L_x_11467:
        /* <DEDUP_REMOVED lines=38> */
[----:B0-----:R-:W-:-:S06]  /*4a70*/  VIADD R33, R38, 0xffffffe ;  /* 0x0ffffffe26217836 */ /* 0x001fcc0000000000 */
[----:B------:R-:W0:Y:S04]  /*4a80*/  F2I.FTZ.U32.TRUNC.NTZ R33, R33 ;  /* 0x0000002100217305 */ /* 0x000e28000021f000 */
[----:B------:R-:W-:Y:S01]  /*4a90*/  @P1 VIADD R12, R12, 0x1 ;  /* 0x000000010c0c1836 */ /* 0x000fe20000000000 */
[----:B------:R-:W-:-:S04]  /*4aa0*/  ISETP.GE.AND P1, PT, R32, RZ, PT ;  /* 0x000000ff2000720c */ /* 0x000fc80003f26270 */
[----:B------:R-:W-:-:S09]  /*4ab0*/  MOV R34, R12 ;  /* 0x0000000c00227202 */ /* 0x000fd20000000f00 */
[----:B------:R-:W-:Y:S01]  /*4ac0*/  @!P1 IMAD.MOV R34, RZ, RZ, -R34 ;  /* 0x000000ffff229224 */ /* 0x000fe200078e0a22 */
[----:B------:R-:W-:Y:S02]  /*4ad0*/  ISETP.NE.AND P1, PT, R36, RZ, PT ;  /* 0x000000ff2400720c */ /* 0x000fe40003f25270 */
[----:B0-----:R-:W-:-:S05]  /*4ae0*/  IADD3 R32, PT, PT, RZ, -R33, RZ ;  /* 0x80000021ff207210 */ /* 0x001fca0007ffe0ff */
[----:B------:R-:W-:Y:S02]  /*4af0*/  IMAD R41, R32, R39, RZ ;  /* 0x0000002720297224 */ /* 0x000fe400078e02ff */
[----:B------:R-:W-:-:S04]  /*4b00*/  IMAD.MOV.U32 R32, RZ, RZ, RZ ;  /* 0x000000ffff207224 */ /* 0x000fc800078e00ff */
[----:B------:R-:W-:Y:S01]  /*4b10*/  @!P1 LOP3.LUT R34, RZ, R36, RZ, 0x33, !PT ;  /* 0x00000024ff229212 */ /* 0x000fe200078e33ff */
[----:B------:R-:W-:-:S04]  /*4b20*/  IMAD.HI.U32 R41, R33, R41, R32 ;  /* 0x0000002921297227 */ /* 0x000fc800078e0020 */
        /* <DEDUP_REMOVED lines=45> */
.L_x_11470:
[----:B------:R-:W-:Y:S05]  /*4e00*/  BSYNC.RECONVERGENT B1 ;  /* 0x0000000000017941 */ /* 0x000fea0003800200 */
.L_x_11469:
        /* <DEDUP_REMOVED lines=68> */
[----:B------:R-:W-:Y:S02]  /*5250*/  SEL R33, R36, RZ, P2 ;  /* 0x000000ff24217207 */ /* 0x000fe40001000000 */
[----:B--2---:R-:W-:-:S03]  /*5260*/  ISETP.NE.U32.AND P2, PT, R40, 0x1, PT ;  /* 0x000000012800780c */ /* 0x004fc60003f45070 */
        /* <DEDUP_REMOVED lines=20> */
.L_x_11472:
[----:B------:R-:W-:Y:S05]  /*53b0*/  BSYNC.RECONVERGENT B1 ;  /* 0x0000000000017941 */ /* 0x000fea0003800200 */
.L_x_11471:
        /* <DEDUP_REMOVED lines=35> */
[----:B------:R-:W1:Y:S01]  /*55f0*/  LDC.64 R42, c[0x0][0x398] ;  /* 0x0000e600ff2a7b82 */ /* 0x000e620000000a00 */
[----:B0-----:R-:W-:-:S09]  /*5600*/  IADD3 R38, PT, PT, R36, 0xffffffe, RZ ;  /* 0x0ffffffe24267810 */ /* 0x001fd20007ffe0ff */
[----:B------:R-:W-:Y:S01]  /*5610*/  @P3 VIADD R33, R33, 0x1 ;  /* 0x0000000121213836 */ /* 0x000fe20000000000 */
[----:B------:R-:W-:Y:S01]  /*5620*/  ISETP.GE.AND P3, PT, R35, RZ, PT ;  /* 0x000000ff2300720c */ /* 0x000fe20003f66270 */
[----:B------:R0:W2:Y:S02]  /*5630*/  F2I.FTZ.U32.TRUNC.NTZ R39, R38 ;  /* 0x0000002600277305 */ /* 0x0000a4000021f000 */
[----:B------:R-:W-:Y:S02]  /*5640*/  IMAD.MOV.U32 R44, RZ, RZ, R33 ;  /* 0x000000ffff2c7224 */ /* 0x000fe400078e0021 */
[----:B0-----:R-:W-:-:S08]  /*5650*/  IMAD.MOV.U32 R38, RZ, RZ, RZ ;  /* 0x000000ffff267224 */ /* 0x001fd000078e00ff */
[----:B------:R-:W-:Y:S01]  /*5660*/  @!P3 IMAD.MOV R44, RZ, RZ, -R44 ;  /* 0x000000ffff2cb224 */ /* 0x000fe200078e0a2c */
[----:B------:R-:W-:Y:S01]  /*5670*/  ISETP.NE.AND P3, PT, R40, RZ, PT ;  /* 0x000000ff2800720c */ /* 0x000fe20003f65270 */
[----:B--2---:R-:W-:-:S04]  /*5680*/  IMAD.MOV R33, RZ, RZ, -R39 ;  /* 0x000000ffff217224 */ /* 0x004fc800078e0a27 */
[----:B------:R-:W-:-:S08]  /*5690*/  IMAD R33, R33, R46, RZ ;  /* 0x0000002e21217224 */ /* 0x000fd000078e02ff */
[----:B------:R-:W-:-:S04]  /*56a0*/  @!P3 LOP3.LUT R44, RZ, R40, RZ, 0x33, !PT ;  /* 0x00000028ff2cb212 */ /* 0x000fc800078e33ff */
[----:B------:R-:W-:-:S05]  /*56b0*/  IADD3 R36, PT, PT, -R44, RZ, RZ ;  /* 0x000000ff2c247210 */ /* 0x000fca0007ffe1ff */
[----:B------:R-:W-:Y:S02]  /*56c0*/  IMAD R45, R40, R36, R11 ;  /* 0x00000024282d7224 */ /* 0x000fe400078e020b */
[----:B------:R-:W-:Y:S01]  /*56d0*/  IMAD.HI.U32 R36, R39, R33, R38 ;  /* 0x0000002127247227 */ /* 0x000fe200078e0026 */
[----:B------:R-:W0:Y:S02]  /*56e0*/  LDC.64 R40, c[0x0][0x3a0] ;  /* 0x0000e800ff287b82 */ /* 0x000e240000000a00 */
[----:B------:R-:W-:-:S05]  /*56f0*/  IABS R35, R45 ;  /* 0x0000002d00237213 */ /* 0x000fca0000000000 */
[----:B------:R-:W-:Y:S01]  /*5700*/  IMAD.HI.U32 R33, R36, R35, RZ ;  /* 0x0000002324217227 */ /* 0x000fe200078e00ff */
[----:B------:R-:W2:Y:S03]  /*5710*/  LDC.64 R38, c[0x0][0x390] ;  /* 0x0000e400ff267b82 */ /* 0x000ea60000000a00 */
        /* <DEDUP_REMOVED lines=18> */
[----:B-1----:R-:W-:-:S03]  /*5840*/  ISETP.NE.U32.AND P3, PT, R42, 0x1, PT ;  /* 0x000000012a00780c */ /* 0x002fc60003f65070 */
[----:B------:R-:W-:Y:S01]  /*5850*/  IMAD R36, R35, UR44, RZ ;  /* 0x0000002c23247c24 */ /* 0x000fe2000f8e02ff */
[----:B------:R-:W-:-:S04]  /*5860*/  ISETP.NE.AND.EX P3, PT, R43, RZ, PT, P3 ;  /* 0x000000ff2b00720c */ /* 0x000fc80003f65330 */
        /* <DEDUP_REMOVED lines=16> */
.L_x_11474:
[----:B------:R-:W-:Y:S05]  /*5970*/  BSYNC.RECONVERGENT B1 ;  /* 0x0000000000017941 */ /* 0x000fea0003800200 */
.L_x_11473:
        /* <DEDUP_REMOVED lines=39> */
[----:B-1----:R-:W-:-:S04]  /*5bf0*/  IMAD.MOV R33, RZ, RZ, -R39 ;  /* 0x000000ffff217224 */ /* 0x002fc800078e0a27 */
[----:B------:R-:W-:-:S04]  /*5c00*/  IMAD R33, R33, R46, RZ ;  /* 0x0000002e21217224 */ /* 0x000fc800078e02ff */
[----:B------:R-:W-:Y:S01]  /*5c10*/  @!P4 IMAD.MOV R44, RZ, RZ, -R44 ;  /* 0x000000ffff2cc224 */ /* 0x000fe200078e0a2c */
[----:B------:R-:W-:-:S13]  /*5c20*/  ISETP.NE.AND P4, PT, R40, RZ, PT ;  /* 0x000000ff2800720c */ /* 0x000fda0003f85270 */
[----:B------:R-:W-:-:S04]  /*5c30*/  @!P4 LOP3.LUT R44, RZ, R40, RZ, 0x33, !PT ;  /* 0x00000028ff2cc212 */ /* 0x000fc800078e33ff */
[----:B------:R-:W-:-:S05]  /*5c40*/  IADD3 R38, PT, PT, -R44, RZ, RZ ;  /* 0x000000ff2c267210 */ /* 0x000fca0007ffe1ff */
[----:B------:R-:W-:Y:S02]  /*5c50*/  IMAD R45, R40, R38, R11 ;  /* 0x00000026282d7224 */ /* 0x000fe400078e020b */
[----:B------:R-:W-:Y:S01]  /*5c60*/  IMAD.MOV.U32 R38, RZ, RZ, RZ ;  /* 0x000000ffff267224 */ /* 0x000fe200078e00ff */
        /* <DEDUP_REMOVED lines=18> */
[----:B------:R-:W-:Y:S01]  /*5d90*/  ISETP.NE.AND.EX P4, PT, R39, RZ, PT, P4 ;  /* 0x000000ff2700720c */ /* 0x000fe20003f85340 */
[----:B------:R-:W-:-:S03]  /*5da0*/  IMAD.MOV R39, RZ, RZ, -R33 ;  /* 0x000000ffff277224 */ /* 0x000fc600078e0a21 */
[----:B------:R-:W-:Y:S01]  /*5db0*/  SEL R35, R44, RZ, P4 ;  /* 0x000000ff2c237207 */ /* 0x000fe20002000000 */
[----:B------:R-:W-:Y:S01]  /*5dc0*/  IMAD R12, R12, R39, R45 ;  /* 0x000000270c0c7224 */ /* 0x000fe200078e022d */
[----:B-1----:R-:W-:Y:S02]  /*5dd0*/  ISETP.NE.U32.AND P4, PT, R40, 0x1, PT ;  /* 0x000000012800780c */ /* 0x002fe40003f85070 */
[----:B------:R-:W-:Y:S01]  /*5de0*/  SHF.R.S64 R40, RZ, 0x1e, R11 ;  /* 0x0000001eff287819 */ /* 0x000fe2000000100b */
        /* <DEDUP_REMOVED lines=18> */
.L_x_11476:
[----:B------:R-:W-:Y:S05]  /*5f10*/  BSYNC.RECONVERGENT B1 ;  /* 0x0000000000017941 */ /* 0x000fea0003800200 */
.L_x_11475:
        /* <DEDUP_REMOVED lines=39> */
[----:B------:R-:W0:Y:S02]  /*6190*/  F2I.FTZ.U32.TRUNC.NTZ R41, R41 ;  /* 0x0000002900297305 */ /* 0x000e24000021f000 */
        /* <DEDUP_REMOVED lines=31> */
[----:B------:R-:W-:Y:S01]  /*6390*/  IMAD R12, R12, R39, R47 ;  /* 0x000000270c0c7224 */ /* 0x000fe200078e022f */
[----:B------:R-:W-:Y:S01]  /*63a0*/  ISETP.NE.AND.EX P5, PT, R43, RZ, PT, P5 ;  /* 0x000000ff2b00720c */ /* 0x000fe20003fa5350 */
[----:B------:R-:W-:-:S03]  /*63b0*/  IMAD R40, R35, UR44, RZ ;  /* 0x0000002c23287c24 */ /* 0x000fc6000f8e02ff */
        /* <DEDUP_REMOVED lines=17> */
.L_x_11478:
[----:B------:R-:W-:Y:S05]  /*64d0*/  BSYNC.RECONVERGENT B1 ;  /* 0x0000000000017941 */ /* 0x000fea0003800200 */
.L_x_11477:
        /* <DEDUP_REMOVED lines=89> */
.L_x_11480:
[----:B------:R-:W-:Y:S05]  /*6a70*/  BSYNC.RECONVERGENT B1 ;  /* 0x0000000000017941 */ /* 0x000fea0003800200 */
.L_x_11479:
[-C--:B------:R-:W-:Y:S01]  /*6a80*/  ISETP.GE.AND.EX P1, PT, RZ, R15.reuse, PT, P1 ;  /* 0x0000000fff00720c */ /* 0x080fe20003f26310 */
[----:B------:R-:W-:Y:S01]  /*6a90*/  BSSY.RECONVERGENT B1, `(.L_x_11481) ;  /* 0x000005b000017945 */ /* 0x000fe20003800200 */
[----:B------:R-:W-:Y:S01]  /*6aa0*/  ISETP.GE.U32.AND P6, PT, R31, R14, PT ;  /* 0x0000000e1f00720c */ /* 0x000fe20003fc6070 */
[----:B------:R-:W-:Y:S01]  /*6ab0*/  VIADD R33, R37, 0x300 ;  /* 0x0000030025217836 */ /* 0x000fe20000000000 */
        /* <DEDUP_REMOVED lines=33> */
[----:B0-----:R-:W-:-:S06]  /*6cd0*/  VIADD R45, R43, 0xffffffe ;  /* 0x0ffffffe2b2d7836 */ /* 0x001fcc0000000000 */
[----:B------:R-:W0:Y:S03]  /*6ce0*/  F2I.FTZ.U32.TRUNC.NTZ R45, R45 ;  /* 0x0000002d002d7305 */ /* 0x000e26000021f000 */
[----:B------:R-:W-:Y:S01]  /*6cf0*/  @P1 VIADD R35, R35, 0x1 ;  /* 0x0000000123231836 */ /* 0x000fe20000000000 */
[----:B------:R-:W-:-:S04]  /*6d00*/  ISETP.GE.AND P1, PT, R39, RZ, PT ;  /* 0x000000ff2700720c */ /* 0x000fc80003f26270 */
        /* <DEDUP_REMOVED lines=51> */
.L_x_11482:
[----:B------:R-:W-:Y:S05]  /*7040*/  BSYNC.RECONVERGENT B1 ;  /* 0x0000000000017941 */ /* 0x000fea0003800200 */
.L_x_11481:
        /* <DEDUP_REMOVED lines=71> */
[----:B------:R-:W-:Y:S01]  /*74c0*/  IMAD R46, R39, UR44, RZ ;  /* 0x0000002c272e7c24 */ /* 0x000fe2000f8e02ff */
[----:B------:R-:W-:-:S04]  /*74d0*/  ISETP.NE.AND.EX P2, PT, R49, RZ, PT, P2 ;  /* 0x000000ff3100720c */ /* 0x000fc80003f45320 */
[----:B------:R-:W-:Y:S02]  /*74e0*/  SEL R37, R37, RZ, P2 ;  /* 0x000000ff25257207 */ /* 0x000fe40001000000 */
[----:B--2---:R-:W-:Y:S02]  /*74f0*/  ISETP.NE.U32.AND P2, PT, R50, 0x1, PT ;  /* 0x000000013200780c */ /* 0x004fe40003f45070 */
        /* <DEDUP_REMOVED lines=15> */
.L_x_11484:
[----:B------:R-:W-:Y:S05]  /*75f0*/  BSYNC.RECONVERGENT B1 ;  /* 0x0000000000017941 */ /* 0x000fea0003800200 */
.L_x_11483:
        /* <DEDUP_REMOVED lines=33> */
[C---:B------:R-:W-:Y:S02]  /*7810*/  IMAD R15, R50.reuse, R48, R15 ;  /* 0x00000030320f7224 */ /* 0x040fe400078e020f */
[----:B------:R-:W1:Y:S03]  /*7820*/  LDC.64 R48, c[0x0][0x398] ;  /* 0x0000e600ff307b82 */ /* 0x000e660000000a00 */
[----:B------:R-:W-:Y:S01]  /*7830*/  ISETP.GT.U32.AND P3, PT, R50, R15, PT ;  /* 0x0000000f3200720c */ /* 0x000fe20003f64070 */
[----:B0-----:R-:W0:-:S12]  /*7840*/  MUFU.RCP R37, R37 ;  /* 0x0000002500257308 */ /* 0x001e180000001000 */
        /* <DEDUP_REMOVED lines=8> */
[----:B------:R-:W-:-:S05]  /*78d0*/  IMAD.MOV.U32 R39, RZ, RZ, R14 ;  /* 0x000000ffff277224 */ /* 0x000fca00078e000e */
[----:B------:R-:W0:Y:S05]  /*78e0*/  F2I.FTZ.U32.TRUNC.NTZ R15, R15 ;  /* 0x0000000f000f7305 */ /* 0x000e2a000021f000 */
[----:B------:R-:W-:Y:S01]  /*78f0*/  @!P3 IMAD.MOV R39, RZ, RZ, -R39 ;  /* 0x000000ffff27b224 */ /* 0x000fe200078e0a27 */
[----:B------:R-:W-:Y:S01]  /*7900*/  ISETP.NE.AND P3, PT, R41, RZ, PT ;  /* 0x000000ff2900720c */ /* 0x000fe20003f65270 */
[----:B0-----:R-:W-:-:S12]  /*7910*/  IMAD.MOV R14, RZ, RZ, -R15 ;  /* 0x000000ffff0e7224 */ /* 0x001fd800078e0a0f */
[----:B------:R-:W-:-:S04]  /*7920*/  @!P3 LOP3.LUT R39, RZ, R41, RZ, 0x33, !PT ;  /* 0x00000029ff27b212 */ /* 0x000fc800078e33ff */
[----:B------:R-:W-:-:S05]  /*7930*/  IADD3 R37, PT, PT, -R39, RZ, RZ ;  /* 0x000000ff27257210 */ /* 0x000fca0007ffe1ff */
        /* <DEDUP_REMOVED lines=20> */
[----:B0-----:R-:W-:-:S04]  /*7a80*/  ISETP.NE.U32.AND P3, PT, R14, 0x1, PT ;  /* 0x000000010e00780c */ /* 0x001fc80003f65070 */
        /* <DEDUP_REMOVED lines=9> */
[----:B--2---:R-:W-:-:S03]  /*7b20*/  ISETP.NE.U32.AND P3, PT, R50, 0x1, PT ;  /* 0x000000013200780c */ /* 0x004fc60003f65070 */
        /* <DEDUP_REMOVED lines=14> */
.L_x_11486:
[----:B------:R-:W-:Y:S05]  /*7c10*/  BSYNC.RECONVERGENT B1 ;  /* 0x0000000000017941 */ /* 0x000fea0003800200 */
.L_x_11485:
        /* <DEDUP_REMOVED lines=88> */
.L_x_11488:
[----:B------:R-:W-:Y:S05]  /*81a0*/  BSYNC.RECONVERGENT B1 ;  /* 0x0000000000017941 */ /* 0x000fea0003800200 */
.L_x_11487:
        /* <DEDUP_REMOVED lines=34> */
[----:B------:R-:W2:Y:S03]  /*83d0*/  LDC.64 R50, c[0x0][0x3a0] ;  /* 0x0000e800ff327b82 */ /* 0x000ea60000000a00 */
[----:B------:R-:W-:Y:S01]  /*83e0*/  ISETP.GE.AND P3, PT, R15, RZ, PT ;  /* 0x000000ff0f00720c */ /* 0x000fe20003f66270 */
[----:B0-----:R-:W-:-:S06]  /*83f0*/  VIADD R15, R37, 0xffffffe ;  /* 0x0ffffffe250f7836 */ /* 0x001fcc0000000000 */
[----:B------:R-:W0:Y:S01]  /*8400*/  F2I.FTZ.U32.TRUNC.NTZ R15, R15 ;  /* 0x0000000f000f7305 */ /* 0x000e22000021f000 */
        /* <DEDUP_REMOVED lines=26> */
[----:B-1----:R-:W-:Y:S02]  /*85b0*/  ISETP.NE.U32.AND P3, PT, R48, 0x1, PT ;  /* 0x000000013000780c */ /* 0x002fe40003f65070 */
[----:B------:R-:W-:Y:S01]  /*85c0*/  ISETP.NE.AND.EX P4, PT, R15, RZ, PT, P4 ;  /* 0x000000ff0f00720c */ /* 0x000fe20003f85340 */
[----:B------:R-:W-:Y:S01]  /*85d0*/  IMAD.MOV R48, RZ, RZ, -R37 ;  /* 0x000000ffff307224 */ /* 0x000fe200078e0a25 */
        /* <DEDUP_REMOVED lines=21> */
.L_x_11490:
[----:B------:R-:W-:Y:S05]  /*8730*/  BSYNC.RECONVERGENT B1 ;  /* 0x0000000000017941 */ /* 0x000fea0003800200 */
.L_x_11489:
        /* <DEDUP_REMOVED lines=58> */
[----:B------:R-:W-:Y:S02]  /*8ae0*/  LOP3.LUT R39, R62, R35, RZ, 0x3c, !PT ;  /* 0x000000233e277212 */ /* 0x000fe400078e3cff */
[----:B0-----:R-:W-:Y:S02]  /*8af0*/  ISETP.NE.U32.AND P4, PT, R14, 0x1, PT ;  /* 0x000000010e00780c */ /* 0x001fe40003f85070 */
[----:B------:R-:W-:-:S07]  /*8b00*/  ISETP.GE.AND P5, PT, R39, RZ, PT ;  /* 0x000000ff2700720c */ /* 0x000fce0003fa6270 */
[----:B------:R-:W-:Y:S02]  /*8b10*/  @P3 IADD3 R37, PT, PT, R37, 0x1, RZ ;  /* 0x0000000125253810 */ /* 0x000fe40007ffe0ff */
[----:B-1----:R-:W-:-:S04]  /*8b20*/  ISETP.NE.U32.AND P3, PT, R48, 0x1, PT ;  /* 0x000000013000780c */ /* 0x002fc80003f65070 */
[----:B------:R-:W-:Y:S01]  /*8b30*/  @!P5 IMAD.MOV R37, RZ, RZ, -R37 ;  /* 0x000000ffff25d224 */ /* 0x000fe200078e0a25 */
        /* <DEDUP_REMOVED lines=24> */
.L_x_11492:
[----:B------:R-:W-:Y:S05]  /*8cc0*/  BSYNC.RECONVERGENT B1 ;  /* 0x0000000000017941 */ /* 0x000fea0003800200 */
.L_x_11491:
        /* <DEDUP_REMOVED lines=35> */
[----:B------:R-:W-:Y:S01]  /*8f00*/  ISETP.GE.AND P4, PT, R15, RZ, PT ;  /* 0x000000ff0f00720c */ /* 0x000fe20003f86270 */
[----:B0-----:R-:W-:-:S06]  /*8f10*/  VIADD R15, R35, 0xffffffe ;  /* 0x0ffffffe230f7836 */ /* 0x001fcc0000000000 */
[----:B------:R-:W0:Y:S01]  /*8f20*/  F2I.FTZ.U32.TRUNC.NTZ R15, R15 ;  /* 0x0000000f000f7305 */ /* 0x000e22000021f000 */
        /* <DEDUP_REMOVED lines=20> */
[----:B------:R-:W-:Y:S02]  /*9070*/  LOP3.LUT R37, R41, R12, RZ, 0x3c, !PT ;  /* 0x0000000c29257212 */ /* 0x000fe400078e3cff */
[----:B--2---:R-:W-:Y:S02]  /*9080*/  ISETP.NE.U32.AND P3, PT, R14, 0x1, PT ;  /* 0x000000010e00780c */ /* 0x004fe40003f65070 */
[----:B------:R-:W-:-:S07]  /*9090*/  ISETP.GE.AND P4, PT, R37, RZ, PT ;  /* 0x000000ff2500720c */ /* 0x000fce0003f86270 */
[----:B------:R-:W-:Y:S02]  /*90a0*/  @P1 IADD3 R35, PT, PT, R35, 0x1, RZ ;  /* 0x0000000123231810 */ /* 0x000fe40007ffe0ff */
[----:B-1----:R-:W-:Y:S02]  /*90b0*/  ISETP.NE.U32.AND P1, PT, R48, 0x1, PT ;  /* 0x000000013000780c */ /* 0x002fe40003f25070 */
        /* <DEDUP_REMOVED lines=25> */
.L_x_11494:
[----:B------:R-:W-:Y:S05]  /*9250*/  BSYNC.RECONVERGENT B1 ;  /* 0x0000000000017941 */ /* 0x000fea0003800200 */
.L_x_11493:
        /* <DEDUP_REMOVED lines=37> */
[----:B------:R-:W0:Y:S04]  /*94b0*/  F2I.FTZ.U32.TRUNC.NTZ R15, R15 ;  /* 0x0000000f000f7305 */ /* 0x000e28000021f000 */
[----:B------:R-:W-:-:S05]  /*94c0*/  MOV R37, R14 ;  /* 0x0000000e00257202 */ /* 0x000fca0000000f00 */
        /* <DEDUP_REMOVED lines=18> */
[----:B------:R-:W-:Y:S02]  /*95f0*/  LOP3.LUT R35, R39, R12, RZ, 0x3c, !PT ;  /* 0x0000000c27237212 */ /* 0x000fe400078e3cff */
[----:B--2---:R-:W-:Y:S02]  /*9600*/  ISETP.NE.U32.AND P2, PT, R14, 0x1, PT ;  /* 0x000000010e00780c */ /* 0x004fe40003f45070 */
        /* <DEDUP_REMOVED lines=28> */
.L_x_11496:
[----:B------:R-:W-:Y:S05]  /*97d0*/  BSYNC.RECONVERGENT B1 ;  /* 0x0000000000017941 */ /* 0x000fea0003800200 */
.L_x_11495:
        /* <DEDUP_REMOVED lines=25> */
[-C--:B------:R-:W-:Y:S01]  /*9970*/  FFMA.SAT R35, R68, R11.reuse, 0.5 ;  /* 0x3f00000044237423 */ /* 0x080fe2000000200b */
[-C--:B------:R-:W-:Y:S01]  /*9980*/  FFMA.RM R43, R43, R12.reuse, 12582913 ;  /* 0x4b4000012b2b7423 */ /* 0x080fe2000000400c */
[----:B------:R-:W-:Y:S01]  /*9990*/  FADD R13, R32, -12583039 ;  /* 0xcb40007f200d7421 */ /* 0x000fe20000000000 */
[----:B------:R-:W-:Y:S01]  /*99a0*/  FADD R33, R15, -12583039 ;  /* 0xcb40007f0f217421 */ /* 0x000fe20000000000 */
[----:B------:R-:W-:Y:S01]  /*99b0*/  FADD R50, -R41, R16 ;  /* 0x0000001029327221 */ /* 0x000fe20000000100 */
[-C--:B------:R-:W-:Y:S01]  /*99c0*/  FFMA.RM R35, R35, R12.reuse, 12582913 ;  /* 0x4b40000123237423 */ /* 0x080fe2000000400c */
[----:B------:R-:W-:Y:S01]  /*99d0*/  FFMA R13, R74, 1.4426950216293334961, -R13 ;  /* 0x3fb8aa3b4a0d7823 */ /* 0x000fe2000000080d */
[----:B------:R-:W-:Y:S01]  /*99e0*/  FFMA R33, R72, 1.4426950216293334961, -R33 ;  /* 0x3fb8aa3b48217823 */ /* 0x000fe20000000821 */
[----:B------:R-:W-:Y:S01]  /*99f0*/  FADD R66, -R41, R18 ;  /* 0x0000001229427221 */ /* 0x000fe20000000100 */
[-C--:B------:R-:W-:Y:S01]  /*9a00*/  FFMA.SAT R49, R50, R11.reuse, 0.5 ;  /* 0x3f00000032317423 */ /* 0x080fe2000000200b */
[----:B------:R-:W-:Y:S01]  /*9a10*/  FFMA R74, R74, 1.925963033500011079e-08, R13 ;  /* 0x32a570604a4a7823 */ /* 0x000fe2000000000d */
[----:B------:R-:W-:Y:S01]  /*9a20*/  FFMA R72, R72, 1.925963033500011079e-08, R33 ;  /* 0x32a5706048487823 */ /* 0x000fe20000000021 */
[----:B------:R-:W-:Y:S01]  /*9a30*/  FADD R13, R43, -12583039 ;  /* 0xcb40007f2b0d7421 */ /* 0x000fe20000000000 */
[----:B------:R-:W-:Y:S01]  /*9a40*/  FADD R33, R35, -12583039 ;  /* 0xcb40007f23217421 */ /* 0x000fe20000000000 */
[-C--:B------:R-:W-:Y:S01]  /*9a50*/  FFMA.SAT R39, R66, R11.reuse, 0.5 ;  /* 0x3f00000042277423 */ /* 0x080fe2000000200b */
[-C--:B------:R-:W-:Y:S01]  /*9a60*/  FFMA.RM R49, R49, R12.reuse, 12582913 ;  /* 0x4b40000131317423 */ /* 0x080fe2000000400c */
[----:B------:R-:W-:Y:S01]  /*9a70*/  FFMA R13, R70, 1.4426950216293334961, -R13 ;  /* 0x3fb8aa3b460d7823 */ /* 0x000fe2000000080d */
[----:B------:R-:W-:Y:S01]  /*9a80*/  FFMA R33, R68, 1.4426950216293334961, -R33 ;  /* 0x3fb8aa3b44217823 */ /* 0x000fe20000000821 */
[----:B------:R-:W-:Y:S01]  /*9a90*/  FADD R14, -R41, R20 ;  /* 0x00000014290e7221 */ /* 0x000fe20000000100 */
        /* <DEDUP_REMOVED lines=10> */
[C---:B------:R-:W-:Y:S01]  /*9b40*/  FADD R48, -R41.reuse, R24 ;  /* 0x0000001829307221 */ /* 0x040fe20000000100 */
        /* <DEDUP_REMOVED lines=9> */
[C---:B------:R-:W-:Y:S01]  /*9be0*/  FADD R8, -R41.reuse, R28 ;  /* 0x0000001c29087221 */ /* 0x040fe20000000100 */
[----:B------:R-:W-:Y:S01]  /*9bf0*/  FFMA R50, R14, 1.925963033500011079e-08, R13 ;  /* 0x32a570600e327823 */ /* 0x000fe2000000000d */
[----:B------:R-:W-:Y:S01]  /*9c00*/  FADD R13, R22, -12583039 ;  /* 0xcb40007f160d7421 */ /* 0x000fe20000000000 */
[----:B------:R-:W-:Y:S01]  /*9c10*/  FADD R33, R24, -12583039 ;  /* 0xcb40007f18217421 */ /* 0x000fe20000000000 */
[C---:B------:R-:W-:Y:S01]  /*9c20*/  FADD R6, -R41.reuse, R30 ;  /* 0x0000001e29067221 */ /* 0x040fe20000000100 */
[C---:B------:R-:W-:Y:S01]  /*9c30*/  FADD R34, -R41.reuse, R34 ;  /* 0x0000002229227221 */ /* 0x040fe20000000100 */
[----:B------:R-:W-:Y:S01]  /*9c40*/  FFMA R13, R18, 1.4426950216293334961, -R13 ;  /* 0x3fb8aa3b120d7823 */ /* 0x000fe2000000080d */
[----:B------:R-:W-:Y:S01]  /*9c50*/  FFMA R33, R48, 1.4426950216293334961, -R33 ;  /* 0x3fb8aa3b30217823 */ /* 0x000fe20000000821 */
[C---:B------:R-:W-:Y:S01]  /*9c60*/  FADD R36, -R41.reuse, R36 ;  /* 0x0000002429247221 */ /* 0x040fe20000000100 */
[C---:B------:R-:W-:Y:S01]  /*9c70*/  FADD R38, -R41.reuse, R38 ;  /* 0x0000002629267221 */ /* 0x040fe20000000100 */
[----:B------:R-:W-:Y:S01]  /*9c80*/  FFMA R51, R18, 1.925963033500011079e-08, R13 ;  /* 0x32a5706012337823 */ /* 0x000fe2000000000d */
[-C--:B------:R-:W-:Y:S01]  /*9c90*/  FFMA.SAT R13, R10, R11.reuse, 0.5 ;  /* 0x3f0000000a0d7423 */ /* 0x080fe2000000200b */
[----:B------:R-:W-:Y:S01]  /*9ca0*/  FFMA R45, R48, 1.925963033500011079e-08, R33 ;  /* 0x32a57060302d7823 */ /* 0x000fe20000000021 */
[-C--:B------:R-:W-:Y:S01]  /*9cb0*/  FFMA.SAT R33, R8, R11.reuse, 0.5 ;  /* 0x3f00000008217423 */ /* 0x080fe2000000200b */
[----:B------:R-:W-:Y:S01]  /*9cc0*/  FADD R40, -R41, R40 ;  /* 0x0000002829287221 */ /* 0x000fe20000000100 */
[-C--:B------:R-:W-:Y:S01]  /*9cd0*/  FFMA.RM R26, R13, R12.reuse, 12582913 ;  /* 0x4b4000010d1a7423 */ /* 0x080fe2000000400c */
[----:B------:R-:W-:Y:S01]  /*9ce0*/  FADD R42, -R41, R42 ;  /* 0x0000002a292a7221 */ /* 0x000fe20000000100 */
[-C--:B------:R-:W-:Y:S01]  /*9cf0*/  FFMA.RM R28, R33, R12.reuse, 12582913 ;  /* 0x4b400001211c7423 */ /* 0x080fe2000000400c */
[C---:B------:R-:W-:Y:S01]  /*9d00*/  FADD R44, -R41.reuse, R44 ;  /* 0x0000002c292c7221 */ /* 0x040fe20000000100 */
[----:B------:R-:W-:Y:S01]  /*9d10*/  FADD R13, R26, -12583039 ;  /* 0xcb40007f1a0d7421 */ /* 0x000fe20000000000 */
[C---:B------:R-:W-:Y:S01]  /*9d20*/  FADD R46, -R41.reuse, R46 ;  /* 0x0000002e292e7221 */ /* 0x040fe20000000100 */
[----:B------:R-:W-:Y:S01]  /*9d30*/  FADD R33, R28, -12583039 ;  /* 0xcb40007f1c217421 */ /* 0x000fe20000000000 */
[C---:B------:R-:W-:Y:S01]  /*9d40*/  FADD R56, -R41.reuse, R56 ;  /* 0x0000003829387221 */ /* 0x040fe20000000100 */
[----:B------:R-:W-:Y:S01]  /*9d50*/  FFMA R13, R10, 1.4426950216293334961, -R13 ;  /* 0x3fb8aa3b0a0d7823 */ /* 0x000fe2000000080d */
[C---:B------:R-:W-:Y:S01]  /*9d60*/  FADD R58, -R41.reuse, R58 ;  /* 0x0000003a293a7221 */ /* 0x040fe20000000100 */
[----:B------:R-:W-:Y:S01]  /*9d70*/  FFMA R33, R8, 1.4426950216293334961, -R33 ;  /* 0x3fb8aa3b08217823 */ /* 0x000fe20000000821 */
[C---:B------:R-:W-:Y:S01]  /*9d80*/  FADD R60, -R41.reuse, R60 ;  /* 0x0000003c293c7221 */ /* 0x040fe20000000100 */
[----:B------:R-:W-:Y:S01]  /*9d90*/  FFMA R47, R10, 1.925963033500011079e-08, R13 ;  /* 0x32a570600a2f7823 */ /* 0x000fe2000000000d */
[----:B------:R-:W-:Y:S01]  /*9da0*/  FFMA.SAT R13, R6, R11, 0.5 ;  /* 0x3f000000060d7423 */ /* 0x000fe2000000200b */
[----:B------:R-:W-:Y:S01]  /*9db0*/  FFMA R30, R8, 1.925963033500011079e-08, R33 ;  /* 0x32a57060081e7823 */ /* 0x000fe20000000021 */
[----:B------:R-:W-:Y:S01]  /*9dc0*/  FADD R62, -R41, R62 ;  /* 0x0000003e293e7221 */ /* 0x000fe20000000100 */
[----:B------:R-:W2:Y:S01]  /*9dd0*/  MUFU.EX2 R33, R74 ;  /* 0x0000004a00217308 */ /* 0x000ea20000000800 */
[----:B------:R-:W-:Y:S01]  /*9de0*/  FFMA.RM R13, R13, R12, 12582913 ;  /* 0x4b4000010d0d7423 */ /* 0x000fe2000000400c */
[C---:B------:R-:W-:Y:S01]  /*9df0*/  FADD R64, -R41.reuse, R64 ;  /* 0x0000004029407221 */ /* 0x040fe20000000100 */
[----:B------:R-:W-:Y:S01]  /*9e00*/  FADD R54, -R41, R54 ;  /* 0x0000003629367221 */ /* 0x000fe20000000100 */
[----:B------:R-:W-:-:S02]  /*9e10*/  IMAD.SHL.U32 R18, R32, 0x800000, RZ ;  /* 0x0080000020127824 */ /* 0x000fc400078e00ff */
[----:B------:R-:W-:Y:S01]  /*9e20*/  FADD R39, R13, -12583039 ;  /* 0xcb40007f0d277421 */ /* 0x000fe20000000000 */
[----:B------:R-:W-:Y:S02]  /*9e30*/  IMAD.SHL.U32 R15, R15, 0x800000, RZ ;  /* 0x008000000f0f7824 */ /* 0x000fe400078e00ff */
[-C--:B------:R-:W-:Y:S01]  /*9e40*/  FFMA.SAT R61, R36, R11.reuse, 0.5 ;  /* 0x3f000000243d7423 */ /* 0x080fe2000000200b */
[----:B------:R-:W3:Y:S01]  /*9e50*/  MUFU.EX2 R72, R72 ;  /* 0x0000004800487308 */ /* 0x000ee20000000800 */
[----:B------:R-:W-:Y:S01]  /*9e60*/  FFMA R39, R6, 1.4426950216293334961, -R39 ;  /* 0x3fb8aa3b06277823 */ /* 0x000fe20000000827 */
[----:B------:R-:W-:Y:S01]  /*9e70*/  IMAD.SHL.U32 R8, R35, 0x800000, RZ ;  /* 0x0080000023087824 */ /* 0x000fe200078e00ff */
[----:B------:R-:W-:Y:S01]  /*9e80*/  SHF.L.U32 R16, R16, 0x17, RZ ;  /* 0x0000001710107819 */ /* 0x000fe200000006ff */
[----:B------:R-:W-:Y:S02]  /*9e90*/  IMAD.SHL.U32 R10, R49, 0x800000, RZ ;  /* 0x00800000310a7824 */ /* 0x000fe400078e00ff */
[----:B------:R-:W-:Y:S01]  /*9ea0*/  FFMA R41, R6, 1.925963033500011079e-08, R39 ;  /* 0x32a5706006297823 */ /* 0x000fe20000000027 */
[----:B------:R-:W-:Y:S01]  /*9eb0*/  FFMA.SAT R39, R4, R11, 0.5 ;  /* 0x3f00000004277423 */ /* 0x000fe2000000200b */
[----:B------:R-:W-:Y:S01]  /*9ec0*/  SHF.L.U32 R6, R43, 0x17, RZ ;  /* 0x000000172b067819 */ /* 0x000fe200000006ff */
[----:B------:R-:W4:Y:S01]  /*9ed0*/  MUFU.EX2 R57, R70 ;  /* 0x0000004600397308 */ /* 0x000f220000000800 */
[----:B--2---:R-:W-:Y:S01]  /*9ee0*/  FMUL R18, R18, R33 ;  /* 0x0000002112127220 */ /* 0x004fe20000400000 */
[----:B------:R-:W-:Y:S01]  /*9ef0*/  FFMA.RM R32, R39, R12, 12582913 ;  /* 0x4b40000127207423 */ /* 0x000fe2000000400c */
[----:B------:R-:W-:Y:S01]  /*9f00*/  IMAD.SHL.U32 R20, R20, 0x800000, RZ ;  /* 0x0080000014147824 */ /* 0x000fe200078e00ff */
[----:B------:R-:W-:Y:S01]  /*9f10*/  SHF.L.U32 R24, R24, 0x17, RZ ;  /* 0x0000001718187819 */ /* 0x000fe200000006ff */
[----:B------:R-:W-:-:S02]  /*9f20*/  IMAD.SHL.U32 R22, R22, 0x800000, RZ ;  /* 0x0080000016167824 */ /* 0x000fc400078e00ff */
[----:B------:R-:W-:Y:S01]  /*9f30*/  FADD R33, R32, -12583039 ;  /* 0xcb40007f20217421 */ /* 0x000fe20000000000 */
[----:B------:R-:W-:Y:S01]  /*9f40*/  IMAD.SHL.U32 R26, R26, 0x800000, RZ ;  /* 0x008000001a1a7824 */ /* 0x000fe200078e00ff */
[----:B------:R-:W2:Y:S01]  /*9f50*/  MUFU.EX2 R59, R68 ;  /* 0x00000044003b7308 */ /* 0x000ea20000000800 */
[----:B------:R-:W-:Y:S01]  /*9f60*/  SHF.L.U32 R13, R13, 0x17, RZ ;  /* 0x000000170d0d7819 */ /* 0x000fe200000006ff */
[----:B------:R-:W-:Y:S01]  /*9f70*/  FFMA R33, R4, 1.4426950216293334961, -R33 ;  /* 0x3fb8aa3b04217823 */ /* 0x000fe20000000821 */
[----:B------:R-:W-:Y:S02]  /*9f80*/  IMAD.SHL.U32 R28, R28, 0x800000, RZ ;  /* 0x008000001c1c7824 */ /* 0x000fe400078e00ff */
[----:B------:R-:W-:Y:S02]  /*9f90*/  IMAD.SHL.U32 R32, R32, 0x800000, RZ ;  /* 0x0080000020207824 */ /* 0x000fe400078e00ff */
[----:B------:R-:W-:Y:S01]  /*9fa0*/  FFMA R33, R4, 1.925963033500011079e-08, R33 ;  /* 0x32a5706004217823 */ /* 0x000fe20000000021 */
[----:B---3--:R-:W-:Y:S01]  /*9fb0*/  FMUL R4, R15, R72 ;  /* 0x000000480f047220 */ /* 0x008fe20000400000 */
[----:B------:R-:W-:Y:S01]  /*9fc0*/  FFMA.SAT R15, R34, R11, 0.5 ;  /* 0x3f000000220f7423 */ /* 0x000fe2000000200b */
[----:B------:R-:W3:Y:S01]  /*9fd0*/  MUFU.EX2 R55, R55 ;  /* 0x0000003700377308 */ /* 0x000ee20000000800 */
[----:B----4-:R-:W-:-:S02]  /*9fe0*/  FMUL R6, R6, R57 ;  /* 0x0000003906067220 */ /* 0x010fc40000400000 */
[----:B------:R-:W-:-:S04]  /*9ff0*/  FFMA.RM R15, R15, R12, 12582913 ;  /* 0x4b4000010f0f7423 */ /* 0x000fc8000000400c */
[----:B------:R-:W-:Y:S01]  /*a000*/  FADD R39, R15, -12583039 ;  /* 0xcb40007f0f277421 */ /* 0x000fe20000000000 */
[----:B------:R-:W4:Y:S01]  /*a010*/  MUFU.EX2 R57, R66 ;  /* 0x0000004200397308 */ /* 0x000f220000000800 */
[----:B--2---:R-:W-:Y:S01]  /*a020*/  FMUL R8, R8, R59 ;  /* 0x0000003b08087220 */ /* 0x004fe20000400000 */
[----:B------:R-:W-:Y:S01]  /*a030*/  FFMA.SAT R59, R40, R11, 0.5 ;  /* 0x3f000000283b7423 */ /* 0x000fe2000000200b */
[----:B------:R-:W-:-:S04]  /*a040*/  FFMA R39, R34, 1.4426950216293334961, -R39 ;  /* 0x3fb8aa3b22277823 */ /* 0x000fc80000000827 */
[----:B------:R-:W-:Y:S01]  /*a050*/  FFMA R39, R34, 1.925963033500011079e-08, R39 ;  /* 0x32a5706022277823 */ /* 0x000fe20000000027 */
[----:B------:R-:W-:Y:S01]  /*a060*/  FFMA.RM R34, R61, R12, 12582913 ;  /* 0x4b4000013d227423 */ /* 0x000fe2000000400c */
[----:B---3--:R-:W-:Y:S01]  /*a070*/  FMUL R10, R10, R55 ;  /* 0x000000370a0a7220 */ /* 0x008fe20000400000 */
[----:B------:R-:W2:Y:S02]  /*a080*/  MUFU.EX2 R51, R51 ;  /* 0x0000003300337308 */ /* 0x000ea40000000800 */
[C---:B------:R-:W-:Y:S01]  /*a090*/  FADD R43, R34.reuse, -12583039 ;  /* 0xcb40007f222b7421 */ /* 0x040fe20000000000 */
[----:B------:R-:W-:-:S03]  /*a0a0*/  SHF.L.U32 R34, R34, 0x17, RZ ;  /* 0x0000001722227819 */ /* 0x000fc600000006ff */
[----:B------:R-:W-:Y:S01]  /*a0b0*/  FFMA R35, R36, 1.4426950216293334961, -R43 ;  /* 0x3fb8aa3b24237823 */ /* 0x000fe2000000082b */
[----:B------:R-:W-:Y:S01]  /*a0c0*/  FFMA.SAT R43, R38, R11, 0.5 ;  /* 0x3f000000262b7423 */ /* 0x000fe2000000200b */
[----:B------:R-:W3:Y:S01]  /*a0d0*/  MUFU.EX2 R55, R50 ;  /* 0x0000003200377308 */ /* 0x000ee20000000800 */
[----:B----4-:R-:W-:Y:S01]  /*a0e0*/  FMUL R16, R16, R57 ;  /* 0x0000003910107220 */ /* 0x010fe20000400000 */
[----:B------:R-:W-:Y:S01]  /*a0f0*/  FFMA R35, R36, 1.925963033500011079e-08, R35 ;  /* 0x32a5706024237823 */ /* 0x000fe20000000023 */
[-C--:B------:R-:W-:Y:S01]  /*a100*/  FFMA.RM R36, R59, R12.reuse, 12582913 ;  /* 0x4b4000013b247423 */ /* 0x080fe2000000400c */
[----:B------:R-:W-:Y:S01]  /*a110*/  FFMA.RM R14, R43, R12, 12582913 ;  /* 0x4b4000012b0e7423 */ /* 0x000fe2000000400c */
[----:B------:R-:W-:Y:S02]  /*a120*/  FFMA.SAT R57, R44, R11, 0.5 ;  /* 0x3f0000002c397423 */ /* 0x000fe4000000200b */
[----:B------:R-:W-:Y:S01]  /*a130*/  FADD R49, R36, -12583039 ;  /* 0xcb40007f24317421 */ /* 0x000fe20000000000 */
[----:B------:R-:W-:Y:S01]  /*a140*/  FADD R43, R14, -12583039 ;  /* 0xcb40007f0e2b7421 */ /* 0x000fe20000000000 */
[----:B--2---:R-:W-:Y:S01]  /*a150*/  FMUL R22, R22, R51 ;  /* 0x0000003316167220 */ /* 0x004fe20000400000 */
[----:B------:R-:W2:Y:S01]  /*a160*/  MUFU.EX2 R45, R45 ;  /* 0x0000002d002d7308 */ /* 0x000ea20000000800 */
[----:B------:R-:W-:Y:S01]  /*a170*/  FFMA R49, R40, 1.4426950216293334961, -R49 ;  /* 0x3fb8aa3b28317823 */ /* 0x000fe20000000831 */
[----:B------:R-:W-:-:S03]  /*a180*/  FFMA R43, R38, 1.4426950216293334961, -R43 ;  /* 0x3fb8aa3b262b7823 */ /* 0x000fc6000000082b */
[----:B------:R-:W-:Y:S01]  /*a190*/  FFMA R48, R40, 1.925963033500011079e-08, R49 ;  /* 0x32a5706028307823 */ /* 0x000fe20000000031 */
[----:B------:R-:W-:Y:S01]  /*a1a0*/  FFMA.SAT R49, R42, R11, 0.5 ;  /* 0x3f0000002a317423 */ /* 0x000fe2000000200b */
[-C--:B------:R-:W-:Y:S01]  /*a1b0*/  FFMA.RM R40, R57, R12.reuse, 12582913 ;  /* 0x4b40000139287423 */ /* 0x080fe2000000400c */
[----:B------:R-:W-:Y:S01]  /*a1c0*/  FFMA R43, R38, 1.925963033500011079e-08, R43 ;  /* 0x32a57060262b7823 */ /* 0x000fe2000000002b */
[----:B---3--:R-:W-:Y:S01]  /*a1d0*/  FMUL R20, R20, R55 ;  /* 0x0000003714147220 */ /* 0x008fe20000400000 */
[-C--:B------:R-:W-:Y:S01]  /*a1e0*/  FFMA.RM R38, R49, R12.reuse, 12582913 ;  /* 0x4b40000131267423 */ /* 0x080fe2000000400c */
[----:B------:R-:W-:Y:S01]  /*a1f0*/  FADD R55, R40, -12583039 ;  /* 0xcb40007f28377421 */ /* 0x000fe20000000000 */
[----:B------:R-:W3:Y:S02]  /*a200*/  MUFU.EX2 R47, R47 ;  /* 0x0000002f002f7308 */ /* 0x000ee40000000800 */
[----:B------:R-:W-:Y:S01]  /*a210*/  FADD R49, R38, -12583039 ;  /* 0xcb40007f26317421 */ /* 0x000fe20000000000 */
[----:B------:R-:W-:Y:S01]  /*a220*/  FFMA R55, R44, 1.4426950216293334961, -R55 ;  /* 0x3fb8aa3b2c377823 */ /* 0x000fe20000000837 */
[----:B------:R-:W-:Y:S01]  /*a230*/  SHF.L.U32 R38, R38, 0x17, RZ ;  /* 0x0000001726267819 */ /* 0x000fe200000006ff */
[----:B--2---:R-:W-:Y:S01]  /*a240*/  FMUL R24, R24, R45 ;  /* 0x0000002d18187220 */ /* 0x004fe20000400000 */
[----:B------:R-:W-:Y:S01]  /*a250*/  FFMA R49, R42, 1.4426950216293334961, -R49 ;  /* 0x3fb8aa3b2a317823 */ /* 0x000fe20000000831 */
[----:B------:R-:W-:Y:S01]  /*a260*/  FFMA R50, R44, 1.925963033500011079e-08, R55 ;  /* 0x32a570602c327823 */ /* 0x000fe20000000037 */
[-C--:B------:R-:W-:Y:S01]  /*a270*/  FFMA.SAT R55, R46, R11.reuse, 0.5 ;  /* 0x3f0000002e377423 */ /* 0x080fe2000000200b */
[----:B------:R-:W-:Y:S01]  /*a280*/  MUFU.EX2 R66, R41 ;  /* 0x0000002900427308 */ /* 0x000fe20000000800 */
[----:B------:R-:W-:Y:S01]  /*a290*/  FFMA R49, R42, 1.925963033500011079e-08, R49 ;  /* 0x32a570602a317823 */ /* 0x000fe20000000031 */
[----:B------:R-:W-:Y:S01]  /*a2a0*/  FFMA.SAT R45, R58, R11, 0.5 ;  /* 0x3f0000003a2d7423 */ /* 0x000fe2000000200b */
[----:B------:R-:W-:-:S03]  /*a2b0*/  FFMA.RM R42, R55, R12, 12582913 ;  /* 0x4b400001372a7423 */ /* 0x000fc6000000400c */
[-C--:B------:R-:W-:Y:S01]  /*a2c0*/  FFMA.RM R45, R45, R12.reuse, 12582913 ;  /* 0x4b4000012d2d7423 */ /* 0x080fe2000000400c */
[----:B------:R-:W-:Y:S01]  /*a2d0*/  FADD R51, R42, -12583039 ;  /* 0xcb40007f2a337421 */ /* 0x000fe20000000000 */
[----:B---3--:R-:W-:Y:S01]  /*a2e0*/  FMUL R26, R26, R47 ;  /* 0x0000002f1a1a7220 */ /* 0x008fe20000400000 */
[----:B------:R-:W2:Y:S01]  /*a2f0*/  MUFU.EX2 R33, R33 ;  /* 0x0000002100217308 */ /* 0x000ea20000000800 */
[C---:B------:R-:W-:Y:S01]  /*a300*/  FADD R47, R45.reuse, -12583039 ;  /* 0xcb40007f2d2f7421 */ /* 0x040fe20000000000 */
[----:B------:R-:W-:Y:S01]  /*a310*/  FFMA R51, R46, 1.4426950216293334961, -R51 ;  /* 0x3fb8aa3b2e337823 */ /* 0x000fe20000000833 */
[----:B------:R-:W-:Y:S02]  /*a320*/  IMAD.SHL.U32 R45, R45, 0x800000, RZ ;  /* 0x008000002d2d7824 */ /* 0x000fe400078e00ff */
[----:B------:R-:W-:Y:S01]  /*a330*/  FFMA R47, R58, 1.4426950216293334961, -R47 ;  /* 0x3fb8aa3b3a2f7823 */ /* 0x000fe2000000082f */
[----:B------:R-:W-:Y:S01]  /*a340*/  FFMA R46, R46, 1.925963033500011079e-08, R51 ;  /* 0x32a570602e2e7823 */ /* 0x000fe20000000033 */
[-C--:B------:R-:W-:Y:S01]  /*a350*/  FFMA.SAT R51, R56, R11.reuse, 0.5 ;  /* 0x3f00000038337423 */ /* 0x080fe2000000200b */
[----:B------:R-:W-:Y:S01]  /*a360*/  MUFU.EX2 R39, R39 ;  /* 0x0000002700277308 */ /* 0x000fe20000000800 */
[----:B------:R-:W-:Y:S01]  /*a370*/  FFMA R58, R58, 1.925963033500011079e-08, R47 ;  /* 0x32a570603a3a7823 */ /* 0x000fe2000000002f */
[----:B------:R-:W-:Y:S01]  /*a380*/  FFMA.SAT R47, R60, R11, 0.5 ;  /* 0x3f0000003c2f7423 */ /* 0x000fe2000000200b */
[----:B------:R-:W-:-:S03]  /*a390*/  FFMA.RM R44, R51, R12, 12582913 ;  /* 0x4b400001332c7423 */ /* 0x000fc6000000400c */
[----:B------:R-:W-:Y:S01]  /*a3a0*/  FFMA.RM R47, R47, R12, 12582913 ;  /* 0x4b4000012f2f7423 */ /* 0x000fe2000000400c */
[----:B------:R-:W-:Y:S01]  /*a3b0*/  FADD R51, R44, -12583039 ;  /* 0xcb40007f2c337421 */ /* 0x000fe20000000000 */
[----:B------:R-:W3:Y:S01]  /*a3c0*/  MUFU.EX2 R35, R35 ;  /* 0x0000002300237308 */ /* 0x000ee20000000800 */
[----:B--2---:R-:W-:Y:S02]  /*a3d0*/  FMUL R32, R32, R33 ;  /* 0x0000002120207220 */ /* 0x004fe40000400000 */
[----:B------:R-:W-:-:S04]  /*a3e0*/  FFMA R51, R56, 1.4426950216293334961, -R51 ;  /* 0x3fb8aa3b38337823 */ /* 0x000fc80000000833 */
[----:B------:R-:W-:Y:S01]  /*a3f0*/  FFMA R56, R56, 1.925963033500011079e-08, R51 ;  /* 0x32a5706038387823 */ /* 0x000fe20000000033 */
[----:B------:R-:W-:Y:S08]  /*a400*/  MUFU.EX2 R43, R43 ;  /* 0x0000002b002b7308 */ /* 0x000ff00000000800 */
[----:B------:R2:W4:Y:S01]  /*a410*/  MUFU.EX2 R51, R30 ;  /* 0x0000001e00337308 */ /* 0x0005220000000800 */
[----:B---3--:R-:W-:-:S07]  /*a420*/  FMUL R34, R34, R35 ;  /* 0x0000002322227220 */ /* 0x008fce0000400000 */
[----:B------:R-:W-:Y:S01]  /*a430*/  MUFU.EX2 R48, R48 ;  /* 0x0000003000307308 */ /* 0x000fe20000000800 */
[----:B--2---:R-:W-:Y:S01]  /*a440*/  FMUL R30, R13, R66 ;  /* 0x000000420d1e7220 */ /* 0x004fe20000400000 */
[----:B------:R-:W-:Y:S01]  /*a450*/  FFMA.SAT R13, R62, R11, 0.5 ;  /* 0x3f0000003e0d7423 */ /* 0x000fe2000000200b */
[----:B------:R-:W-:-:S03]  /*a460*/  IMAD.SHL.U32 R66, R15, 0x800000, RZ ;  /* 0x008000000f427824 */ /* 0x000fc600078e00ff */
[----:B------:R-:W-:Y:S01]  /*a470*/  FFMA.RM R13, R13, R12, 12582913 ;  /* 0x4b4000010d0d7423 */ /* 0x000fe2000000400c */
[----:B------:R-:W-:Y:S01]  /*a480*/  FMUL R33, R66, R39 ;  /* 0x0000002742217220 */ /* 0x000fe20000400000 */
[----:B------:R-:W-:Y:S01]  /*a490*/  MUFU.EX2 R49, R49 ;  /* 0x0000003100317308 */ /* 0x000fe20000000800 */
[----:B----4-:R-:W-:Y:S01]  /*a4a0*/  FMUL R28, R28, R51 ;  /* 0x000000331c1c7220 */ /* 0x010fe20000400000 */
[----:B------:R-:W-:Y:S01]  /*a4b0*/  FADD R41, R13, -12583039 ;  /* 0xcb40007f0d297421 */ /* 0x000fe20000000000 */
[----:B------:R-:W-:Y:S01]  /*a4c0*/  FADD R51, R47, -12583039 ;  /* 0xcb40007f2f337421 */ /* 0x000fe20000000000 */
[----:B------:R-:W-:Y:S02]  /*a4d0*/  IMAD.SHL.U32 R66, R14, 0x800000, RZ ;  /* 0x008000000e427824 */ /* 0x000fe400078e00ff */
[----:B------:R-:W-:Y:S01]  /*a4e0*/  FFMA R41, R62, 1.4426950216293334961, -R41 ;  /* 0x3fb8aa3b3e297823 */ /* 0x000fe20000000829 */
[----:B------:R-:W-:Y:S01]  /*a4f0*/  FFMA R51, R60, 1.4426950216293334961, -R51 ;  /* 0x3fb8aa3b3c337823 */ /* 0x000fe20000000833 */
[----:B------:R-:W-:Y:S01]  /*a500*/  MUFU.EX2 R50, R50 ;  /* 0x0000003200327308 */ /* 0x000fe20000000800 */
[----:B------:R-:W-:Y:S01]  /*a510*/  FMUL R35, R66, R43 ;  /* 0x0000002b42237220 */ /* 0x000fe20000400000 */
[----:B------:R-:W-:Y:S01]  /*a520*/  FFMA R62, R62, 1.925963033500011079e-08, R41 ;  /* 0x32a570603e3e7823 */ /* 0x000fe20000000029 */
[-C--:B------:R-:W-:Y:S01]  /*a530*/  FFMA.SAT R41, R64, R11.reuse, 0.5 ;  /* 0x3f00000040297423 */ /* 0x080fe2000000200b */
[----:B------:R-:W-:Y:S01]  /*a540*/  FFMA R60, R60, 1.925963033500011079e-08, R51 ;  /* 0x32a570603c3c7823 */ /* 0x000fe20000000033 */
[----:B------:R-:W-:Y:S01]  /*a550*/  FFMA.SAT R51, R54, R11, 0.5 ;  /* 0x3f00000036337423 */ /* 0x000fe2000000200b */
[----:B------:R-:W-:-:S02]  /*a560*/  IMAD.SHL.U32 R39, R36, 0x800000, RZ ;  /* 0x0080000024277824 */ /* 0x000fc400078e00ff */
[-C--:B------:R-:W-:Y:S01]  /*a570*/  FFMA.RM R11, R41, R12.reuse, 12582913 ;  /* 0x4b400001290b7423 */ /* 0x080fe2000000400c */
[----:B------:R-:W-:Y:S01]  /*a580*/  MUFU.EX2 R46, R46 ;  /* 0x0000002e002e7308 */ /* 0x000fe20000000800 */
[----:B------:R-:W-:Y:S01]  /*a590*/  FFMA.RM R12, R51, R12, 12582913 ;  /* 0x4b400001330c7423 */ /* 0x000fe2000000400c */
[----:B------:R-:W-:Y:S01]  /*a5a0*/  SHF.L.U32 R43, R44, 0x17, RZ ;  /* 0x000000172c2b7819 */ /* 0x000fe200000006ff */
[----:B------:R-:W-:Y:S01]  /*a5b0*/  FADD R41, R11, -12583039 ;  /* 0xcb40007f0b297421 */ /* 0x000fe20000000000 */
[----:B------:R-:W-:Y:S02]  /*a5c0*/  IMAD.SHL.U32 R47, R47, 0x800000, RZ ;  /* 0x008000002f2f7824 */ /* 0x000fe400078e00ff */
[----:B------:R-:W-:Y:S02]  /*a5d0*/  IMAD.SHL.U32 R11, R11, 0x800000, RZ ;  /* 0x008000000b0b7824 */ /* 0x000fe400078e00ff */
[C---:B------:R-:W-:Y:S01]  /*a5e0*/  FFMA R41, R64.reuse, 1.4426950216293334961, -R41 ;  /* 0x3fb8aa3b40297823 */ /* 0x040fe20000000829 */
[----:B------:R-:W-:Y:S03]  /*a5f0*/  MUFU.EX2 R56, R56 ;  /* 0x0000003800387308 */ /* 0x000fe60000000800 */
[----:B------:R-:W-:Y:S01]  /*a600*/  FFMA R64, R64, 1.925963033500011079e-08, R41 ;  /* 0x32a5706040407823 */ /* 0x000fe20000000029 */
[----:B------:R-:W-:-:S04]  /*a610*/  FADD R41, RZ, R18 ;  /* 0x00000012ff297221 */ /* 0x000fc80000000000 */
[----:B------:R-:W-:Y:S01]  /*a620*/  FADD R41, R41, R4 ;  /* 0x0000000429297221 */ /* 0x000fe20000000000 */
[----:B------:R-:W2:Y:S03]  /*a630*/  MUFU.EX2 R58, R58 ;  /* 0x0000003a003a7308 */ /* 0x000ea60000000800 */
[----:B------:R-:W-:-:S04]  /*a640*/  FADD R41, R41, R6 ;  /* 0x0000000629297221 */ /* 0x000fc80000000000 */
[----:B------:R-:W-:Y:S01]  /*a650*/  FADD R41, R41, R8 ;  /* 0x0000000829297221 */ /* 0x000fe20000000000 */
[----:B------:R-:W3:Y:S03]  /*a660*/  MUFU.EX2 R60, R60 ;  /* 0x0000003c003c7308 */ /* 0x000ee60000000800 */
[----:B------:R-:W-:-:S04]  /*a670*/  FADD R41, R41, R10 ;  /* 0x0000000a29297221 */ /* 0x000fc80000000000 */
[----:B------:R-:W-:Y:S01]  /*a680*/  FADD R41, R41, R16 ;  /* 0x0000001029297221 */ /* 0x000fe20000000000 */
[----:B------:R-:W-:Y:S01]  /*a690*/  MUFU.EX2 R62, R62 ;  /* 0x0000003e003e7308 */ /* 0x000fe20000000800 */
[----:B--2---:R-:W-:Y:S02]  /*a6a0*/  FMUL R45, R45, R58 ;  /* 0x0000003a2d2d7220 */ /* 0x004fe40000400000 */
[----:B------:R-:W-:-:S04]  /*a6b0*/  FADD R41, R41, R20 ;  /* 0x0000001429297221 */ /* 0x000fc80000000000 */
[----:B------:R-:W-:Y:S01]  /*a6c0*/  FADD R41, R41, R22 ;  /* 0x0000001629297221 */ /* 0x000fe20000000000 */
[----:B------:R-:W2:Y:S01]  /*a6d0*/  MUFU.EX2 R64, R64 ;  /* 0x0000004000407308 */ /* 0x000ea20000000800 */
[----:B---3--:R-:W-:Y:S02]  /*a6e0*/  FMUL R44, R47, R60 ;  /* 0x0000003c2f2c7220 */ /* 0x008fe40000400000 */
[----:B------:R-:W-:-:S04]  /*a6f0*/  FADD R41, R41, R24 ;  /* 0x0000001829297221 */ /* 0x000fc80000000000 */
[----:B------:R-:W-:-:S04]  /*a700*/  FADD R41, R41, R26 ;  /* 0x0000001a29297221 */ /* 0x000fc80000000000 */
[----:B------:R-:W-:-:S04]  /*a710*/  FADD R41, R41, R28 ;  /* 0x0000001c29297221 */ /* 0x000fc80000000000 */
[----:B------:R-:W-:-:S04]  /*a720*/  FADD R41, R41, R30 ;  /* 0x0000001e29297221 */ /* 0x000fc80000000000 */
[----:B------:R-:W-:Y:S01]  /*a730*/  FADD R14, R41, R32 ;  /* 0x00000020290e7221 */ /* 0x000fe20000000000 */
[----:B------:R-:W-:Y:S02]  /*a740*/  IMAD.SHL.U32 R41, R40, 0x800000, RZ ;  /* 0x0080000028297824 */ /* 0x000fe400078e00ff */
[----:B------:R-:W-:Y:S01]  /*a750*/  FMUL R40, R39, R48 ;  /* 0x0000003027287220 */ /* 0x000fe20000400000 */
[----:B------:R-:W-:Y:S01]  /*a760*/  FMUL R39, R38, R49 ;  /* 0x0000003126277220 */ /* 0x000fe20000400000 */
[----:B------:R-:W-:Y:S01]  /*a770*/  FADD R15, R14, R33 ;  /* 0x000000210e0f7221 */ /* 0x000fe20000000000 */
[----:B------:R-:W-:Y:S01]  /*a780*/  FADD R49, R12, -12583039 ;  /* 0xcb40007f0c317421 */ /* 0x000fe20000000000 */
[----:B------:R-:W-:Y:S01]  /*a790*/  FMUL R38, R41, R50 ;  /* 0x0000003229267220 */ /* 0x000fe20000400000 */
[----:B------:R-:W-:Y:S02]  /*a7a0*/  IMAD.SHL.U32 R41, R42, 0x800000, RZ ;  /* 0x008000002a297824 */ /* 0x000fe400078e00ff */
[----:B------:R-:W-:Y:S01]  /*a7b0*/  FADD R14, R15, R34 ;  /* 0x000000220f0e7221 */ /* 0x000fe20000000000 */
[----:B------:R-:W-:Y:S01]  /*a7c0*/  FFMA R49, R54, 1.4426950216293334961, -R49 ;  /* 0x3fb8aa3b36317823 */ /* 0x000fe20000000831 */
[----:B------:R-:W-:-:S02]  /*a7d0*/  IMAD.SHL.U32 R12, R12, 0x800000, RZ ;  /* 0x008000000c0c7824 */ /* 0x000fc400078e00ff */
[----:B------:R-:W-:Y:S01]  /*a7e0*/  FMUL R36, R41, R46 ;  /* 0x0000002e29247220 */ /* 0x000fe20000400000 */
[----:B------:R-:W-:Y:S01]  /*a7f0*/  FADD R15, R14, R35 ;  /* 0x000000230e0f7221 */ /* 0x000fe20000000000 */
[----:B------:R-:W-:Y:S01]  /*a800*/  FFMA R49, R54, 1.925963033500011079e-08, R49 ;  /* 0x32a5706036317823 */ /* 0x000fe20000000031 */
[----:B------:R-:W-:Y:S01]  /*a810*/  FMUL R46, R43, R56 ;  /* 0x000000382b2e7220 */ /* 0x000fe20000400000 */
[----:B------:R-:W-:Y:S01]  /*a820*/  SHF.L.U32 R43, R13, 0x17, RZ ;  /* 0x000000170d2b7819 */ /* 0x000fe200000006ff */
[----:B------:R-:W-:Y:S01]  /*a830*/  FADD R14, R15, R40 ;  /* 0x000000280f0e7221 */ /* 0x000fe20000000000 */
[----:B--2---:R-:W-:Y:S02]  /*a840*/  FMUL R42, R11, R64 ;  /* 0x000000400b2a7220 */ /* 0x004fe40000400000 */
[----:B------:R-:W2:Y:S01]  /*a850*/  MUFU.EX2 R49, R49 ;  /* 0x0000003100317308 */ /* 0x000ea20000000800 */
[----:B------:R-:W-:Y:S01]  /*a860*/  FADD R15, R14, R39 ;  /* 0x000000270e0f7221 */ /* 0x000fe20000000000 */
[----:B------:R-:W-:-:S03]  /*a870*/  FMUL R43, R43, R62 ;  /* 0x0000003e2b2b7220 */ /* 0x000fc60000400000 */
        /* <DEDUP_REMOVED lines=18> */
.L_x_11562:
        /* <DEDUP_REMOVED lines=12> */
[----:B012---:R-:W-:Y:S05]  /*aa60*/  CALL.REL.NOINC `($__internal_175_$__cuda_sm3x_div_rn_noftz_f32_slowpath) ;  /* 0x00000034007c7944 */ /* 0x007fea0003c00000 */
[----:B------:R-:W-:-:S07]  /*aa70*/  IMAD.MOV.U32 R14, RZ, RZ, R11 ;  /* 0x000000ffff0e7224 */ /* 0x000fce00078e000b */
.L_x_11499:
[----:B------:R-:W-:Y:S05]  /*aa80*/  BSYNC.RECONVERGENT B3 ;  /* 0x0000000000037941 */ /* 0x000fea0003800200 */
.L_x_11498:
        /* <DEDUP_REMOVED lines=12> */
[----:B012---:R-:W-:Y:S05]  /*ab50*/  CALL.REL.NOINC `($__internal_175_$__cuda_sm3x_div_rn_noftz_f32_slowpath) ;  /* 0x0000003400407944 */ /* 0x007fea0003c00000 */
[----:B------:R-:W-:-:S07]  /*ab60*/  IMAD.MOV.U32 R15, RZ, RZ, R11 ;  /* 0x000000ffff0f7224 */ /* 0x000fce00078e000b */
.L_x_11501:
[----:B------:R-:W-:Y:S05]  /*ab70*/  BSYNC.RECONVERGENT B3 ;  /* 0x0000000000037941 */ /* 0x000fea0003800200 */
.L_x_11500:
        /* <DEDUP_REMOVED lines=14> */
.L_x_11503:
[----:B------:R-:W-:Y:S05]  /*ac60*/  BSYNC.RECONVERGENT B3 ;  /* 0x0000000000037941 */ /* 0x000fea0003800200 */
.L_x_11502:
        /* <DEDUP_REMOVED lines=14> */
.L_x_11505:
[----:B------:R-:W-:Y:S05]  /*ad50*/  BSYNC.RECONVERGENT B3 ;  /* 0x0000000000037941 */ /* 0x000fea0003800200 */
.L_x_11504:
        /* <DEDUP_REMOVED lines=14> */
.L_x_11507:
[----:B------:R-:W-:Y:S05]  /*ae40*/  BSYNC.RECONVERGENT B3 ;  /* 0x0000000000037941 */ /* 0x000fea0003800200 */
.L_x_11506:
        /* <DEDUP_REMOVED lines=14> */
.L_x_11509:
[----:B------:R-:W-:Y:S05]  /*af30*/  BSYNC.RECONVERGENT B3 ;  /* 0x0000000000037941 */ /* 0x000fea0003800200 */
.L_x_11508:
        /* <DEDUP_REMOVED lines=14> */
.L_x_11511:
[----:B------:R-:W-:Y:S05]  /*b020*/  BSYNC.RECONVERGENT B3 ;  /* 0x0000000000037941 */ /* 0x000fea0003800200 */
.L_x_11510:
        /* <DEDUP_REMOVED lines=14> */
.L_x_11513:
[----:B------:R-:W-:Y:S05]  /*b110*/  BSYNC.RECONVERGENT B3 ;  /* 0x0000000000037941 */ /* 0x000fea0003800200 */
.L_x_11512:
        /* <DEDUP_REMOVED lines=14> */
.L_x_11515:
[----:B------:R-:W-:Y:S05]  /*b200*/  BSYNC.RECONVERGENT B3 ;  /* 0x0000000000037941 */ /* 0x000fea0003800200 */
.L_x_11514:
        /* <DEDUP_REMOVED lines=14> */
.L_x_11517:
[----:B------:R-:W-:Y:S05]  /*b2f0*/  BSYNC.RECONVERGENT B3 ;  /* 0x0000000000037941 */ /* 0x000fea0003800200 */
.L_x_11516:
        /* <DEDUP_REMOVED lines=14> */
.L_x_11519:
[----:B------:R-:W-:Y:S05]  /*b3e0*/  BSYNC.RECONVERGENT B3 ;  /* 0x0000000000037941 */ /* 0x000fea0003800200 */
.L_x_11518:
        /* <DEDUP_REMOVED lines=14> */
.L_x_11521:
[----:B------:R-:W-:Y:S05]  /*b4d0*/  BSYNC.RECONVERGENT B3 ;  /* 0x0000000000037941 */ /* 0x000fea0003800200 */
.L_x_11520:
        /* <DEDUP_REMOVED lines=14> */
.L_x_11523:
[----:B------:R-:W-:Y:S05]  /*b5c0*/  BSYNC.RECONVERGENT B3 ;  /* 0x0000000000037941 */ /* 0x000fea0003800200 */
.L_x_11522:
        /* <DEDUP_REMOVED lines=14> */
.L_x_11525:
[----:B------:R-:W-:Y:S05]  /*b6b0*/  BSYNC.RECONVERGENT B3 ;  /* 0x0000000000037941 */ /* 0x000fea0003800200 */
.L_x_11524:
        /* <DEDUP_REMOVED lines=14> */
.L_x_11527:
[----:B------:R-:W-:Y:S05]  /*b7a0*/  BSYNC.RECONVERGENT B3 ;  /* 0x0000000000037941 */ /* 0x000fea0003800200 */
.L_x_11526:
        /* <DEDUP_REMOVED lines=14> */
.L_x_11529:
[----:B------:R-:W-:Y:S05]  /*b890*/  BSYNC.RECONVERGENT B3 ;  /* 0x0000000000037941 */ /* 0x000fea0003800200 */
.L_x_11528:
        /* <DEDUP_REMOVED lines=12> */
[----:B012---:R-:W-:Y:S05]  /*b960*/  CALL.REL.NOINC `($__internal_175_$__cuda_sm3x_div_rn_noftz_f32_slowpath) ;  /* 0x0000002400bc7944 */ /* 0x007fea0003c00000 */
[----:B------:R-:W-:-:S07]  /*b970*/  MOV R35, R11 ;  /* 0x0000000b00237202 */ /* 0x000fce0000000f00 */
.L_x_11531:
[----:B------:R-:W-:Y:S05]  /*b980*/  BSYNC.RECONVERGENT B3 ;  /* 0x0000000000037941 */ /* 0x000fea0003800200 */
.L_x_11530:
        /* <DEDUP_REMOVED lines=14> */
.L_x_11533:
[----:B------:R-:W-:Y:S05]  /*ba70*/  BSYNC.RECONVERGENT B3 ;  /* 0x0000000000037941 */ /* 0x000fea0003800200 */
.L_x_11532:
        /* <DEDUP_REMOVED lines=14> */
.L_x_11535:
[----:B------:R-:W-:Y:S05]  /*bb60*/  BSYNC.RECONVERGENT B3 ;  /* 0x0000000000037941 */ /* 0x000fea0003800200 */
.L_x_11534:
        /* <DEDUP_REMOVED lines=14> */
.L_x_11537:
[----:B------:R-:W-:Y:S05]  /*bc50*/  BSYNC.RECONVERGENT B3 ;  /* 0x0000000000037941 */ /* 0x000fea0003800200 */
.L_x_11536:
        /* <DEDUP_REMOVED lines=14> */
.L_x_11539:
[----:B------:R-:W-:Y:S05]  /*bd40*/  BSYNC.RECONVERGENT B3 ;  /* 0x0000000000037941 */ /* 0x000fea0003800200 */
.L_x_11538:
        /* <DEDUP_REMOVED lines=14> */
.L_x_11541:
[----:B------:R-:W-:Y:S05]  /*be30*/  BSYNC.RECONVERGENT B3 ;  /* 0x0000000000037941 */ /* 0x000fea0003800200 */
.L_x_11540:
        /* <DEDUP_REMOVED lines=14> */
.L_x_11543:
[----:B------:R-:W-:Y:S05]  /*bf20*/  BSYNC.RECONVERGENT B3 ;  /* 0x0000000000037941 */ /* 0x000fea0003800200 */
.L_x_11542:
        /* <DEDUP_REMOVED lines=14> */
.L_x_11545:
[----:B------:R-:W-:Y:S05]  /*c010*/  BSYNC.RECONVERGENT B3 ;  /* 0x0000000000037941 */ /* 0x000fea0003800200 */
.L_x_11544:
        /* <DEDUP_REMOVED lines=14> */
.L_x_11547:
[----:B------:R-:W-:Y:S05]  /*c100*/  BSYNC.RECONVERGENT B3 ;  /* 0x0000000000037941 */ /* 0x000fea0003800200 */
.L_x_11546:
        /* <DEDUP_REMOVED lines=14> */
.L_x_11549:
[----:B------:R-:W-:Y:S05]  /*c1f0*/  BSYNC.RECONVERGENT B3 ;  /* 0x0000000000037941 */ /* 0x000fea0003800200 */
.L_x_11548:
[C---:B0-----:R-:W-:Y:S01]  /*c200*/  VIADD R12, R37.reuse, 0x60 ;  /* 0x00000060250c7836 */ /* 0x041fe20000000000 */
[C---:B------:R-:W-:Y:S01]  /*c210*/  IADD3 R11, PT, PT, R37.reuse, 0x40, RZ ;  /* 0x00000040250b7810 */ /* 0x040fe20007ffe0ff */
[C---:B------:R-:W-:Y:S01]  /*c220*/  VIADD R18, R37.reuse, 0xa0 ;  /* 0x000000a025127836 */ /* 0x040fe20000000000 */
[----:B------:R-:W-:Y:S02]  /*c230*/  IADD3 R13, PT, PT, R37, 0x80, RZ ;  /* 0x00000080250d7810 */ /* 0x000fe40007ffe0ff */
[----:B------:R-:W-:Y:S02]  /*c240*/  ISETP.GE.U32.AND P5, PT, R12, UR46, PT ;  /* 0x0000002e0c007c0c */ /* 0x000fe4000bfa6070 */
[----:B------:R-:W-:Y:S01]  /*c250*/  ISETP.GE.U32.AND P6, PT, R11, UR46, PT ;  /* 0x0000002e0b007c0c */ /* 0x000fe2000bfc6070 */
[----:B------:R-:W-:Y:S01]  /*c260*/  IMAD R11, R2, UR42, RZ ;  /* 0x0000002a020b7c24 */ /* 0x000fe2000f8e02ff */
[----:B------:R-:W-:Y:S01]  /*c270*/  ISETP.GE.U32.AND P4, PT, R13, UR46, PT ;  /* 0x0000002e0d007c0c */ /* 0x000fe2000bf86070 */
[----:B------:R-:W-:Y:S01]  /*c280*/  IMAD.MOV.U32 R13, RZ, RZ, RZ ;  /* 0x000000ffff0d7224 */ /* 0x000fe200078e00ff */
[----:B------:R-:W-:Y:S01]  /*c290*/  MOV R12, R37 ;  /* 0x00000025000c7202 */ /* 0x000fe20000000f00 */
[----:B------:R-:W-:Y:S01]  /*c2a0*/  IMAD R11, R0, UR43, R11 ;  /* 0x0000002b000b7c24 */ /* 0x000fe2000f8e020b */
[----:B-1----:R-:W-:-:S02]  /*c2b0*/  @!P0 R2UR UR4, R52 ;  /* 0x00000000340482ca */ /* 0x002fc400000e0000 */
[----:B------:R-:W-:Y:S01]  /*c2c0*/  @!P0 R2UR UR5, R53 ;  /* 0x00000000350582ca */ /* 0x000fe200000e0000 */
[----:B------:R-:W-:Y:S01]  /*c2d0*/  IMAD.WIDE.U32 R12, R0, UR42, R12 ;  /* 0x0000002a000c7c25 */ /* 0x000fe2000f8e000c */
[----:B------:R-:W-:Y:S02]  /*c2e0*/  ISETP.GE.AND.EX P6, PT, RZ, UR47, PT, P6 ;  /* 0x0000002fff007c0c */ /* 0x000fe4000bfc6360 */
[----:B------:R-:W-:Y:S01]  /*c2f0*/  ISETP.GE.AND.EX P5, PT, RZ, UR47, PT, P5 ;  /* 0x0000002fff007c0c */ /* 0x000fe2000bfa6350 */
[----:B------:R-:W-:Y:S01]  /*c300*/  IMAD.IADD R11, R13, 0x1, R11 ;  /* 0x000000010d0b7824 */ /* 0x000fe200078e020b */
[----:B------:R-:W-:Y:S02]  /*c310*/  LEA R32, P1, R12, UR40, 0x2 ;  /* 0x000000280c207c11 */ /* 0x000fe4000f8210ff */
[----:B------:R-:W-:Y:S02]  /*c320*/  ISETP.GE.U32.AND P3, PT, R18, UR46, PT ;  /* 0x0000002e12007c0c */ /* 0x000fe4000bf66070 */
[----:B------:R-:W-:Y:S01]  /*c330*/  LEA.HI.X R33, R12, UR41, R11, 0x2, P1 ;  /* 0x000000290c217c11 */ /* 0x000fe200088f140b */
[----:B------:R-:W-:Y:S01]  /*c340*/  VIADD R12, R37, 0x100 ;  /* 0x00000100250c7836 */ /* 0x000fe20000000000 */
[----:B------:R-:W-:-:S02]  /*c350*/  ISETP.GE.AND.EX P4, PT, RZ, UR47, PT, P4 ;  /* 0x0000002fff007c0c */ /* 0x000fc4000bf86340 */
[----:B------:R-:W-:Y:S01]  /*c360*/  ISETP.GE.AND.EX P3, PT, RZ, UR47, PT, P3 ;  /* 0x0000002fff007c0c */ /* 0x000fe2000bf66330 */
[----:B------:R-:W-:Y:S01]  /*c370*/  @!P0 STG.E desc[UR4][R32.64], R14 ;  /* 0x0000000e20008986 */ /* 0x000fe2000c101904 */
[C---:B------:R-:W-:Y:S02]  /*c380*/  IADD3 R13, PT, PT, R37.reuse, 0xe0, RZ ;  /* 0x000000e0250d7810 */ /* 0x040fe40007ffe0ff */
[----:B------:R-:W-:Y:S01]  /*c390*/  ISETP.GE.U32.AND P0, PT, R12, UR46, PT ;  /* 0x0000002e0c007c0c */ /* 0x000fe2000bf06070 */
[----:B------:R-:W-:Y:S01]  /*c3a0*/  VIADD R12, R37, 0x140 ;  /* 0x00000140250c7836 */ /* 0x000fe20000000000 */
[----:B------:R-:W-:Y:S02]  /*c3b0*/  ISETP.GE.U32.AND P1, PT, R13, UR46, PT ;  /* 0x0000002e0d007c0c */ /* 0x000fe4000bf26070 */
[----:B------:R-:W-:Y:S02]  /*c3c0*/  @!P6 R2UR UR6, R52 ;  /* 0x000000003406e2ca */ /* 0x000fe400000e0000 */
[----:B------:R-:W-:-:S02]  /*c3d0*/  @!P6 R2UR UR7, R53 ;  /* 0x000000003507e2ca */ /* 0x000fc400000e0000 */
[C---:B------:R-:W-:Y:S02]  /*c3e0*/  @!P5 R2UR UR8, R52.reuse ;  /* 0x000000003408d2ca */ /* 0x040fe400000e0000 */
[C---:B------:R-:W-:Y:S02]  /*c3f0*/  @!P5 R2UR UR9, R53.reuse ;  /* 0x000000003509d2ca */ /* 0x040fe400000e0000 */
[----:B------:R-:W-:Y:S02]  /*c400*/  ISETP.GE.AND.EX P0, PT, RZ, UR47, PT, P0 ;  /* 0x0000002fff007c0c */ /* 0x000fe4000bf06300 */
[----:B------:R-:W-:Y:S02]  /*c410*/  ISETP.GE.AND.EX P1, PT, RZ, UR47, PT, P1 ;  /* 0x0000002fff007c0c */ /* 0x000fe4000bf26310 */
[C---:B------:R-:W-:Y:S02]  /*c420*/  @!P4 R2UR UR10, R52.reuse ;  /* 0x00000000340ac2ca */ /* 0x040fe400000e0000 */
[----:B------:R-:W-:Y:S01]  /*c430*/  @!P4 R2UR UR11, R53 ;  /* 0x00000000350bc2ca */ /* 0x000fe200000e0000 */
[----:B------:R0:W-:Y:S01]  /*c440*/  @!P6 STG.E desc[UR6][R32.64+0x100], R4 ;  /* 0x000100042000e986 */ /* 0x0001e2000c101906 */
[----:B------:R-:W-:-:S02]  /*c450*/  @!P3 R2UR UR12, R52 ;  /* 0x00000000340cb2ca */ /* 0x000fc400000e0000 */
[----:B------:R-:W-:Y:S01]  /*c460*/  @!P3 R2UR UR13, R53 ;  /* 0x00000000350db2ca */ /* 0x000fe200000e0000 */
[----:B------:R1:W-:Y:S01]  /*c470*/  @!P5 STG.E desc[UR8][R32.64+0x180], R6 ;  /* 0x000180062000d986 */ /* 0x0003e2000c101908 */
[C---:B------:R-:W-:Y:S02]  /*c480*/  IADD3 R11, PT, PT, R37.reuse, 0x120, RZ ;  /* 0x00000120250b7810 */ /* 0x040fe40007ffe0ff */
[----:B------:R-:W-:Y:S02]  /*c490*/  IADD3 R18, PT, PT, R37, 0xc0, RZ ;  /* 0x000000c025127810 */ /* 0x000fe40007ffe0ff */
[----:B------:R-:W-:Y:S02]  /*c4a0*/  ISETP.GE.U32.AND P6, PT, R11, UR46, PT ;  /* 0x0000002e0b007c0c */ /* 0x000fe4000bfc6070 */
[----:B------:R-:W-:Y:S01]  /*c4b0*/  @!P0 R2UR UR8, R52 ;  /* 0x00000000340882ca */ /* 0x000fe200000e0000 */
[----:B------:R3:W-:Y:S01]  /*c4c0*/  @!P4 STG.E desc[UR10][R32.64+0x200], R8 ;  /* 0x000200082000c986 */ /* 0x0007e2000c10190a */
[----:B------:R-:W-:Y:S01]  /*c4d0*/  @!P0 R2UR UR9, R53 ;  /* 0x00000000350982ca */ /* 0x000fe200000e0000 */
[C---:B0-----:R-:W-:Y:S01]  /*c4e0*/  VIADD R4, R37.reuse, 0x300 ;  /* 0x0000030025047836 */ /* 0x041fe20000000000 */
[----:B------:R-:W-:Y:S01]  /*c4f0*/  ISETP.GE.U32.AND P2, PT, R18, UR46, PT ;  /* 0x0000002e12007c0c */ /* 0x000fe2000bf46070 */
[----:B------:R3:W-:Y:S01]  /*c500*/  @!P3 STG.E desc[UR12][R32.64+0x280], R10 ;  /* 0x0002800a2000b986 */ /* 0x0007e2000c10190c */
[----:B------:R-:W-:-:S02]  /*c510*/  IADD3 R11, PT, PT, R37, 0x160, RZ ;  /* 0x00000160250b7810 */ /* 0x000fc40007ffe0ff */
[----:B------:R-:W-:Y:S02]  /*c520*/  @!P1 R2UR UR6, R52 ;  /* 0x00000000340692ca */ /* 0x000fe400000e0000 */
[----:B------:R-:W-:Y:S02]  /*c530*/  @!P1 R2UR UR7, R53 ;  /* 0x00000000350792ca */ /* 0x000fe400000e0000 */
[----:B------:R-:W-:Y:S02]  /*c540*/  ISETP.GE.U32.AND P5, PT, R12, UR46, PT ;  /* 0x0000002e0c007c0c */ /* 0x000fe4000bfa6070 */
[----:B------:R-:W-:Y:S01]  /*c550*/  ISETP.GE.U32.AND P4, PT, R11, UR46, PT ;  /* 0x0000002e0b007c0c */ /* 0x000fe2000bf86070 */
[----:B------:R3:W-:Y:S01]  /*c560*/  @!P0 STG.E desc[UR8][R32.64+0x400], R49 ;  /* 0x0004003120008986 */ /* 0x0007e2000c101908 */
[----:B------:R-:W-:Y:S01]  /*c570*/  ISETP.GE.U32.AND P3, PT, R3, UR46, PT ;  /* 0x0000002e03007c0c */ /* 0x000fe2000bf66070 */
[----:B------:R-:W-:Y:S01]  /*c580*/  VIADD R11, R37, 0x20 ;  /* 0x00000020250b7836 */ /* 0x000fe20000000000 */
[----:B------:R-:W-:-:S02]  /*c590*/  ISETP.GE.AND.EX P2, PT, RZ, UR47, PT, P2 ;  /* 0x0000002fff007c0c */ /* 0x000fc4000bf46320 */
[----:B------:R-:W-:Y:S02]  /*c5a0*/  ISETP.GE.AND.EX P6, PT, RZ, UR47, PT, P6 ;  /* 0x0000002fff007c0c */ /* 0x000fe4000bfc6360 */
[----:B------:R-:W-:Y:S01]  /*c5b0*/  ISETP.GE.AND.EX P5, PT, RZ, UR47, PT, P5 ;  /* 0x0000002fff007c0c */ /* 0x000fe2000bfa6350 */
[----:B------:R3:W-:Y:S01]  /*c5c0*/  @!P1 STG.E desc[UR6][R32.64+0x380], R20 ;  /* 0x0003801420009986 */ /* 0x0007e2000c101906 */
[----:B------:R-:W-:Y:S02]  /*c5d0*/  ISETP.GE.AND.EX P4, PT, RZ, UR47, PT, P4 ;  /* 0x0000002fff007c0c */ /* 0x000fe4000bf86340 */
[----:B------:R-:W-:Y:S02]  /*c5e0*/  ISETP.GE.AND.EX P3, PT, RZ, UR47, PT, P3 ;  /* 0x0000002fff007c0c */ /* 0x000fe4000bf66330 */
[----:B------:R-:W-:Y:S02]  /*c5f0*/  ISETP.GE.U32.AND P0, PT, R7, UR46, PT ;  /* 0x0000002e07007c0c */ /* 0x000fe4000bf06070 */
[----:B------:R-:W-:-:S02]  /*c600*/  ISETP.GE.U32.AND P1, PT, R5, UR46, PT ;  /* 0x0000002e05007c0c */ /* 0x000fc4000bf26070 */
[C---:B------:R-:W-:Y:S02]  /*c610*/  @!P2 R2UR UR4, R52.reuse ;  /* 0x000000003404a2ca */ /* 0x040fe400000e0000 */
[C---:B------:R-:W-:Y:S02]  /*c620*/  @!P2 R2UR UR5, R53.reuse ;  /* 0x000000003505a2ca */ /* 0x040fe400000e0000 */
[----:B------:R-:W-:Y:S02]  /*c630*/  ISETP.GE.AND.EX P0, PT, RZ, UR47, PT, P0 ;  /* 0x0000002fff007c0c */ /* 0x000fe4000bf06300 */
[----:B------:R-:W-:Y:S02]  /*c640*/  ISETP.GE.AND.EX P1, PT, RZ, UR47, PT, P1 ;  /* 0x0000002fff007c0c */ /* 0x000fe4000bf26310 */
[----:B------:R-:W-:Y:S02]  /*c650*/  @!P6 R2UR UR10, R52 ;  /* 0x00000000340ae2ca */ /* 0x000fe400000e0000 */
[----:B------:R-:W-:-:S02]  /*c660*/  @!P6 R2UR UR11, R53 ;  /* 0x00000000350be2ca */ /* 0x000fc400000e0000 */
[C---:B------:R-:W-:Y:S02]  /*c670*/  @!P5 R2UR UR12, R52.reuse ;  /* 0x00000000340cd2ca */ /* 0x040fe400000e0000 */
[C---:B------:R-:W-:Y:S01]  /*c680*/  @!P5 R2UR UR13, R53.reuse ;  /* 0x00000000350dd2ca */ /* 0x040fe200000e0000 */
[----:B------:R3:W-:Y:S01]  /*c690*/  @!P2 STG.E desc[UR4][R32.64+0x300], R16 ;  /* 0x000300102000a986 */ /* 0x0007e2000c101904 */
        /* <DEDUP_REMOVED lines=20> */
[----:B------:R-:W-:Y:S01]  /*c7e0*/  ISETP.GE.AND.EX P3, PT, RZ, UR47, PT, P3 ;  /* 0x0000002fff007c0c */ /* 0x000fe2000bf66330 */
[----:B------:R-:W0:Y:S01]  /*c7f0*/  LDCU UR4, c[0x0][0x370] ;  /* 0x00006e00ff0477ac */ /* 0x000e220008000800 */
[----:B------:R-:W-:Y:S01]  /*c800*/  ISETP.GE.AND.EX P4, PT, RZ, UR47, PT, P4 ;  /* 0x0000002fff007c0c */ /* 0x000fe2000bf86340 */
[----:B------:R-:W0:Y:S01]  /*c810*/  LDC R13, c[0x0][0x364] ;  /* 0x0000d900ff0d7b82 */ /* 0x000e220000000800 */
[----:B------:R-:W-:-:S02]  /*c820*/  ISETP.GE.AND.EX P5, PT, RZ, UR47, PT, P5 ;  /* 0x0000002fff007c0c */ /* 0x000fc4000bfa6350 */
[----:B------:R-:W-:Y:S02]  /*c830*/  ISETP.GE.AND.EX P6, PT, RZ, UR47, PT, P6 ;  /* 0x0000002fff007c0c */ /* 0x000fe4000bfc6360 */
[----:B-1----:R-:W-:Y:S02]  /*c840*/  IADD3 R6, PT, PT, R37, 0x320, RZ ;  /* 0x0000032025067810 */ /* 0x002fe40007ffe0ff */
[----:B------:R-:W-:Y:S02]  /*c850*/  ISETP.GE.U32.AND P1, PT, R4, UR46, PT ;  /* 0x0000002e04007c0c */ /* 0x000fe4000bf26070 */
[----:B------:R-:W-:Y:S02]  /*c860*/  ISETP.GE.U32.AND P0, PT, R6, UR46, PT ;  /* 0x0000002e06007c0c */ /* 0x000fe4000bf06070 */
[----:B------:R-:W-:Y:S02]  /*c870*/  @!P2 R2UR UR8, R52 ;  /* 0x000000003408a2ca */ /* 0x000fe400000e0000 */
[----:B------:R-:W-:-:S02]  /*c880*/  ISETP.GE.AND.EX P0, PT, RZ, UR47, PT, P0 ;  /* 0x0000002fff007c0c */ /* 0x000fc4000bf06300 */
[C---:B------:R-:W-:Y:S02]  /*c890*/  @!P2 R2UR UR9, R53.reuse ;  /* 0x000000003509a2ca */ /* 0x040fe400000e0000 */
[C---:B------:R-:W-:Y:S02]  /*c8a0*/  @!P3 R2UR UR10, R52.reuse ;  /* 0x00000000340ab2ca */ /* 0x040fe400000e0000 */
[C---:B------:R-:W-:Y:S02]  /*c8b0*/  @!P3 R2UR UR11, R53.reuse ;  /* 0x00000000350bb2ca */ /* 0x040fe400000e0000 */
[C---:B------:R-:W-:Y:S02]  /*c8c0*/  @!P4 R2UR UR12, R52.reuse ;  /* 0x00000000340cc2ca */ /* 0x040fe400000e0000 */
[----:B------:R-:W-:Y:S01]  /*c8d0*/  @!P4 R2UR UR13, R53 ;  /* 0x00000000350dc2ca */ /* 0x000fe200000e0000 */
[----:B0-----:R-:W-:Y:S01]  /*c8e0*/  IMAD R13, R13, UR4, RZ ;  /* 0x000000040d0d7c24 */ /* 0x001fe2000f8e02ff */
        /* <DEDUP_REMOVED lines=47> */
.L_x_11444:
[----:B------:R-:W-:Y:S05]  /*cbe0*/  EXIT ;  /* 0x000000000000794d */ /* 0x000fea0003800000 */
.L_x_11497:
[----:B------:R-:W-:Y:S01]  /*cbf0*/  HFMA2 R12, -RZ, RZ, 0, 9.5367431640625e-07 ;  /* 0x00000010ff0c7431 */ /* 0x000fe200000001ff */
[----:B------:R-:W-:Y:S01]  /*cc00*/  BSSY B1, `(.L_x_11551) ;  /* 0x0000006000017945 */ /* 0x000fe20003800000 */
[----:B------:R-:W-:Y:S01]  /*cc10*/  IMAD.MOV.U32 R11, RZ, RZ, 0x1f ;  /* 0x0000001fff0b7424 */ /* 0x000fe200078e00ff */
[----:B------:R-:W-:-:S07]  /*cc20*/  MOV R15, 0xffffffff ;  /* 0xffffffff000f7802 */ /* 0x000fce0000000f00 */
[----:B01----:R-:W-:Y:S05]  /*cc30*/  WARPSYNC.COLLECTIVE R15, `(.L_x_11552) ;  /* 0x000000000f087348 */ /* 0x003fea0003c00000 */
[----:B------:R2:W3:Y:S02]  /*cc40*/  SHFL.BFLY P6, R14, R13, R12, R11 ;  /* 0x0c00000c0d0e7389 */ /* 0x0004e400000c000b */
[----:B0123--:R-:W-:Y:S05]  /*cc50*/  ENDCOLLECTIVE ;  /* 0x000000000000791b */ /* 0x00ffea0003800000 */
.L_x_11552:
[----:B------:R-:W-:Y:S05]  /*cc60*/  BSYNC B1 ;  /* 0x0000000000017941 */ /* 0x000fea0003800000 */
.L_x_11551:
[----:B------:R-:W-:Y:S01]  /*cc70*/  HFMA2 R11, -RZ, RZ, 0, 1.847743988037109375e-06 ;  /* 0x0000001fff0b7431 */ /* 0x000fe200000001ff */
[----:B------:R-:W-:Y:S01]  /*cc80*/  FMNMX R13, R14, R13, !PT ;  /* 0x0000000d0e0d7209 */ /* 0x000fe20007800000 */
[----:B------:R-:W-:Y:S02]  /*cc90*/  IMAD.MOV.U32 R12, RZ, RZ, 0x8 ;  /* 0x00000008ff0c7424 */ /* 0x000fe400078e00ff */
[----:B------:R-:W-:-:S07]  /*cca0*/  IMAD.MOV.U32 R15, RZ, RZ, -0x1 ;  /* 0xffffffffff0f7424 */ /* 0x000fce00078e00ff */
[----:B------:R-:W-:Y:S05]  /*ccb0*/  WARPSYNC.COLLECTIVE R15, `(.L_x_11553) ;  /* 0x000000000f087348 */ /* 0x000fea0003c00000 */
[----:B------:R0:W1:Y:S02]  /*ccc0*/  SHFL.BFLY P6, R14, R13, R12, R11 ;  /* 0x0c00000c0d0e7389 */ /* 0x00006400000c000b */
[----:B01----:R-:W-:Y:S05]  /*ccd0*/  ENDCOLLECTIVE ;  /* 0x000000000000791b */ /* 0x003fea0003800000 */
.L_x_11553:
[----:B------:R-:W-:Y:S01]  /*cce0*/  IMAD.MOV.U32 R12, RZ, RZ, 0x4 ;  /* 0x00000004ff0c7424 */ /* 0x000fe200078e00ff */
[----:B------:R-:W-:-:S04]  /*ccf0*/  FMNMX R33, R13, R14, !PT ;  /* 0x0000000e0d217209 */ /* 0x000fc80007800000 */
[----:B------:R-:W-:-:S07]  /*cd00*/  MOV R13, R33 ;  /* 0x00000021000d7202 */ /* 0x000fce0000000f00 */
[----:B------:R-:W-:Y:S05]  /*cd10*/  WARPSYNC.COLLECTIVE R15, `(.L_x_11554) ;  /* 0x000000000f087348 */ /* 0x000fea0003c00000 */
[----:B------:R0:W1:Y:S02]  /*cd20*/  SHFL.BFLY P6, R14, R13, R12, R11 ;  /* 0x0c00000c0d0e7389 */ /* 0x00006400000c000b */
[----:B01----:R-:W-:Y:S05]  /*cd30*/  ENDCOLLECTIVE ;  /* 0x000000000000791b */ /* 0x003fea0003800000 */
.L_x_11554:
[----:B------:R-:W-:Y:S01]  /*cd40*/  IMAD.MOV.U32 R12, RZ, RZ, 0x2 ;  /* 0x00000002ff0c7424 */ /* 0x000fe200078e00ff */
[----:B------:R-:W-:-:S04]  /*cd50*/  FMNMX R35, R33, R14, !PT ;  /* 0x0000000e21237209 */ /* 0x000fc80007800000 */
[----:B------:R-:W-:-:S07]  /*cd60*/  MOV R13, R35 ;  /* 0x00000023000d7202 */ /* 0x000fce0000000f00 */
[----:B------:R-:W-:Y:S05]  /*cd70*/  WARPSYNC.COLLECTIVE R15, `(.L_x_11555) ;  /* 0x000000000f087348 */ /* 0x000fea0003c00000 */
[----:B------:R0:W1:Y:S02]  /*cd80*/  SHFL.BFLY P6, R14, R13, R12, R11 ;  /* 0x0c00000c0d0e7389 */ /* 0x00006400000c000b */
[----:B01----:R-:W-:Y:S05]  /*cd90*/  ENDCOLLECTIVE ;  /* 0x000000000000791b */ /* 0x003fea0003800000 */
.L_x_11555:
[----:B------:R-:W-:Y:S01]  /*cda0*/  IMAD.MOV.U32 R12, RZ, RZ, 0x1 ;  /* 0x00000001ff0c7424 */ /* 0x000fe200078e00ff */
[----:B------:R-:W-:-:S04]  /*cdb0*/  FMNMX R39, R35, R14, !PT ;  /* 0x0000000e23277209 */ /* 0x000fc80007800000 */
[----:B------:R-:W-:-:S07]  /*cdc0*/  MOV R13, R39 ;  /* 0x00000027000d7202 */ /* 0x000fce0000000f00 */
[----:B------:R-:W-:Y:S05]  /*cdd0*/  WARPSYNC.COLLECTIVE R15, `(.L_x_11556) ;  /* 0x000000000f087348 */ /* 0x000fea0003c00000 */
[----:B------:R0:W1:Y:S02]  /*cde0*/  SHFL.BFLY P6, R14, R13, R12, R11 ;  /* 0x0c00000c0d0e7389 */ /* 0x00006400000c000b */
[----:B01----:R-:W-:Y:S05]  /*cdf0*/  ENDCOLLECTIVE ;  /* 0x000000000000791b */ /* 0x003fea0003800000 */
.L_x_11556:
[----:B------:R-:W-:Y:S02]  /*ce00*/  HFMA2 R11, -RZ, RZ, 0.96630859375, -0.0022525787353515625 ;  /* 0x3bbb989dff0b7431 */ /* 0x000fe400000001ff */
        /* <DEDUP_REMOVED lines=8> */
[----:B------:R-:W-:Y:S01]  /*ce90*/  FADD R16, -R39, R16 ;  /* 0x0000001027107221 */ /* 0x000fe20000000100 */
[----:B------:R-:W-:Y:S01]  /*cea0*/  FFMA.SAT R33, R6, R11, 0.5 ;  /* 0x3f00000006217423 */ /* 0x000fe2000000200b */
[-C--:B------:R-:W-:Y:S01]  /*ceb0*/  FFMA.RM R13, R13, R12.reuse, 12582913 ;  /* 0x4b4000010d0d7423 */ /* 0x080fe2000000400c */
[-C--:B------:R-:W-:Y:S01]  /*cec0*/  FFMA.RM R35, R35, R12.reuse, 12582913 ;  /* 0x4b40000123237423 */ /* 0x080fe2000000400c */
[----:B------:R-:W-:Y:S01]  /*ced0*/  FADD R10, -R39, R10 ;  /* 0x0000000a270a7221 */ /* 0x000fe20000000100 */
[----:B------:R-:W-:Y:S01]  /*cee0*/  FFMA.RM R33, R33, R12, 12582913 ;  /* 0x4b40000121217423 */ /* 0x000fe2000000400c */
[C---:B------:R-:W-:Y:S01]  /*cef0*/  FADD R15, R13.reuse, -12583039 ;  /* 0xcb40007f0d0f7421 */ /* 0x040fe20000000000 */
[----:B------:R-:W-:Y:S01]  /*cf00*/  SHF.L.U32 R13, R13, 0x17, RZ ;  /* 0x000000170d0d7819 */ /* 0x000fe200000006ff */
        /* <DEDUP_REMOVED lines=8> */
[C---:B------:R-:W-:Y:S01]  /*cf90*/  FADD R32, -R39.reuse, R32 ;  /* 0x0000002027207221 */ /* 0x040fe20000000100 */
[C---:B------:R-:W-:Y:S01]  /*cfa0*/  FADD R30, -R39.reuse, R30 ;  /* 0x0000001e271e7221 */ /* 0x040fe20000000100 */
[----:B------:R0:W1:Y:S01]  /*cfb0*/  MUFU.EX2 R18, R15 ;  /* 0x0000000f00127308 */ /* 0x0000620000000800 */
[C---:B------:R-:W-:Y:S01]  /*cfc0*/  FADD R36, -R39.reuse, R36 ;  /* 0x0000002427247221 */ /* 0x040fe20000000100 */
[C---:B------:R-:W-:Y:S01]  /*cfd0*/  FADD R34, -R39.reuse, R34 ;  /* 0x0000002227227221 */ /* 0x040fe20000000100 */
[C---:B------:R-:W-:Y:S01]  /*cfe0*/  FADD R40, -R39.reuse, R40 ;  /* 0x0000002827287221 */ /* 0x040fe20000000100 */
[C---:B------:R-:W-:Y:S01]  /*cff0*/  FADD R38, -R39.reuse, R38 ;  /* 0x0000002627267221 */ /* 0x040fe20000000100 */
[C---:B------:R-:W-:Y:S01]  /*d000*/  FADD R42, -R39.reuse, R42 ;  /* 0x0000002a272a7221 */ /* 0x040fe20000000100 */
[C---:B------:R-:W-:Y:S01]  /*d010*/  FADD R44, -R39.reuse, R44 ;  /* 0x0000002c272c7221 */ /* 0x040fe20000000100 */
[-C--:B------:R-:W-:Y:S01]  /*d020*/  FFMA.SAT R41, R40, R11.reuse, 0.5 ;  /* 0x3f00000028297423 */ /* 0x080fe2000000200b */
[----:B------:R-:W-:Y:S01]  /*d030*/  FADD R46, -R39, R46 ;  /* 0x0000002e272e7221 */ /* 0x000fe20000000100 */
[----:B0-----:R-:W-:Y:S01]  /*d040*/  FADD R15, R35, -12583039 ;  /* 0xcb40007f230f7421 */ /* 0x001fe20000000000 */
[----:B------:R-:W-:Y:S01]  /*d050*/  FADD R56, -R39, R56 ;  /* 0x0000003827387221 */ /* 0x000fe20000000100 */
[----:B------:R-:W-:Y:S01]  /*d060*/  FFMA.RM R41, R41, R12, 12582913 ;  /* 0x4b40000129297423 */ /* 0x000fe2000000400c */
[C---:B------:R-:W-:Y:S01]  /*d070*/  FADD R58, -R39.reuse, R58 ;  /* 0x0000003a273a7221 */ /* 0x040fe20000000100 */
[C---:B------:R-:W-:Y:S01]  /*d080*/  FFMA R15, R8.reuse, 1.4426950216293334961, -R15 ;  /* 0x3fb8aa3b080f7823 */ /* 0x040fe2000000080f */
[C---:B------:R-:W-:Y:S01]  /*d090*/  FADD R60, -R39.reuse, R60 ;  /* 0x0000003c273c7221 */ /* 0x040fe20000000100 */
[C---:B------:R-:W-:Y:S01]  /*d0a0*/  FADD R62, -R39.reuse, R62 ;  /* 0x0000003e273e7221 */ /* 0x040fe20000000100 */
[----:B------:R-:W-:Y:S01]  /*d0b0*/  FADD R64, -R39, R64 ;  /* 0x0000004027407221 */ /* 0x000fe20000000100 */
[----:B------:R-:W-:Y:S01]  /*d0c0*/  FFMA R15, R8, 1.925963033500011079e-08, R15 ;  /* 0x32a57060080f7823 */ /* 0x000fe2000000000f */
[----:B-1----:R-:W-:Y:S01]  /*d0d0*/  FMUL R18, R13, R18 ;  /* 0x000000120d127220 */ /* 0x002fe20000400000 */
[----:B------:R-:W-:Y:S01]  /*d0e0*/  FADD R13, R33, -12583039 ;  /* 0xcb40007f210d7421 */ /* 0x000fe20000000000 */
[-C--:B------:R-:W-:Y:S01]  /*d0f0*/  FFMA.SAT R33, R10, R11.reuse, 0.5 ;  /* 0x3f0000000a217423 */ /* 0x080fe2000000200b */
[----:B------:R-:W-:Y:S01]  /*d100*/  FADD R54, -R39, R54 ;  /* 0x0000003627367221 */ /* 0x000fe20000000100 */
[-C--:B------:R-:W-:Y:S01]  /*d110*/  FFMA.SAT R39, R38, R11.reuse, 0.5 ;  /* 0x3f00000026277423 */ /* 0x080fe2000000200b */
[----:B------:R-:W0:Y:S01]  /*d120*/  MUFU.EX2 R15, R15 ;  /* 0x0000000f000f7308 */ /* 0x000e220000000800 */
[----:B------:R-:W-:Y:S01]  /*d130*/  FFMA R13, R6, 1.4426950216293334961, -R13 ;  /* 0x3fb8aa3b060d7823 */ /* 0x000fe2000000080d */
[-C--:B------:R-:W-:Y:S01]  /*d140*/  FFMA.RM R33, R33, R12.reuse, 12582913 ;  /* 0x4b40000121217423 */ /* 0x080fe2000000400c */
[----:B------:R-:W-:Y:S01]  /*d150*/  FFMA.RM R39, R39, R12, 12582913 ;  /* 0x4b40000127277423 */ /* 0x000fe2000000400c */
[-C--:B------:R-:W-:Y:S01]  /*d160*/  FFMA.SAT R43, R46, R11.reuse, 0.5 ;  /* 0x3f0000002e2b7423 */ /* 0x080fe2000000200b */
[----:B------:R-:W-:Y:S01]  /*d170*/  FFMA R13, R6, 1.925963033500011079e-08, R13 ;  /* 0x32a57060060d7823 */ /* 0x000fe2000000000d */
[----:B------:R-:W-:Y:S01]  /*d180*/  SHF.L.U32 R6, R35, 0x17, RZ ;  /* 0x0000001723067819 */ /* 0x000fe200000006ff */
[----:B------:R-:W-:Y:S01]  /*d190*/  FFMA.SAT R35, R16, R11, 0.5 ;  /* 0x3f00000010237423 */ /* 0x000fe2000000200b */
[----:B------:R-:W-:-:S02]  /*d1a0*/  IMAD.SHL.U32 R8, R33, 0x800000, RZ ;  /* 0x0080000021087824 */ /* 0x000fc400078e00ff */
[-C--:B------:R-:W-:Y:S01]  /*d1b0*/  FFMA.RM R43, R43, R12.reuse, 12582913 ;  /* 0x4b4000012b2b7423 */ /* 0x080fe2000000400c */
[----:B------:R-:W-:Y:S01]  /*d1c0*/  FFMA.SAT R47, R54, R11, 0.5 ;  /* 0x3f000000362f7423 */ /* 0x000fe2000000200b */
[----:B------:R-:W1:Y:S01]  /*d1d0*/  MUFU.EX2 R13, R13 ;  /* 0x0000000d000d7308 */ /* 0x000e620000000800 */
[----:B------:R-:W-:Y:S01]  /*d1e0*/  FFMA.RM R35, R35, R12, 12582913 ;  /* 0x4b40000123237423 */ /* 0x000fe2000000400c */
[----:B0-----:R-:W-:-:S03]  /*d1f0*/  FMUL R6, R6, R15 ;  /* 0x0000000f06067220 */ /* 0x001fc60000400000 */
[----:B------:R-:W-:-:S04]  /*d200*/  FADD R15, R35, -12583039 ;  /* 0xcb40007f230f7421 */ /* 0x000fc80000000000 */
[----:B------:R-:W-:-:S04]  /*d210*/  FFMA R15, R16, 1.4426950216293334961, -R15 ;  /* 0x3fb8aa3b100f7823 */ /* 0x000fc8000000080f */
[----:B------:R-:W-:Y:S01]  /*d220*/  FFMA R15, R16, 1.925963033500011079e-08, R15 ;  /* 0x32a57060100f7823 */ /* 0x000fe2000000000f */
[----:B-1----:R-:W-:Y:S01]  /*d230*/  FMUL R4, R4, R13 ;  /* 0x0000000d04047220 */ /* 0x002fe20000400000 */
[----:B------:R-:W-:Y:S01]  /*d240*/  FADD R13, R33, -12583039 ;  /* 0xcb40007f210d7421 */ /* 0x000fe20000000000 */
[----:B------:R-:W-:-:S03]  /*d250*/  FFMA.SAT R33, R14, R11, 0.5 ;  /* 0x3f0000000e217423 */ /* 0x000fc6000000200b */
[----:B------:R-:W0:Y:S01]  /*d260*/  MUFU.EX2 R15, R15 ;  /* 0x0000000f000f7308 */ /* 0x000e220000000800 */
[----:B------:R-:W-:Y:S01]  /*d270*/  FFMA R13, R10, 1.4426950216293334961, -R13 ;  /* 0x3fb8aa3b0a0d7823 */ /* 0x000fe2000000080d */
[----:B------:R-:W-:-:S03]  /*d280*/  FFMA.RM R33, R33, R12, 12582913 ;  /* 0x4b40000121217423 */ /* 0x000fc6000000400c */
[----:B------:R-:W-:Y:S01]  /*d290*/  FFMA R13, R10, 1.925963033500011079e-08, R13 ;  /* 0x32a570600a0d7823 */ /* 0x000fe2000000000d */
[----:B------:R-:W-:Y:S01]  /*d2a0*/  SHF.L.U32 R10, R35, 0x17, RZ ;  /* 0x00000017230a7819 */ /* 0x000fe200000006ff */
[----:B------:R-:W-:Y:S01]  /*d2b0*/  FFMA.SAT R35, R20, R11, 0.5 ;  /* 0x3f00000014237423 */ /* 0x000fe2000000200b */
[----:B------:R-:W-:-:S03]  /*d2c0*/  IMAD.SHL.U32 R16, R33, 0x800000, RZ ;  /* 0x0080000021107824 */ /* 0x000fc600078e00ff */
        /* <DEDUP_REMOVED lines=8> */
[----:B-1----:R-:W-:Y:S01]  /*d350*/  FMUL R8, R8, R13 ;  /* 0x0000000d08087220 */ /* 0x002fe20000400000 */
[----:B------:R-:W-:Y:S01]  /*d360*/  FADD R13, R33, -12583039 ;  /* 0xcb40007f210d7421 */ /* 0x000fe20000000000 */
[----:B------:R-:W-:Y:S01]  /*d370*/  FFMA.SAT R33, R22, R11, 0.5 ;  /* 0x3f00000016217423 */ /* 0x000fe2000000200b */
[----:B------:R-:W0:Y:S01]  /*d380*/  MUFU.EX2 R15, R15 ;  /* 0x0000000f000f7308 */ /* 0x000e220000000800 */
[-C--:B------:R-:W-:Y:S01]  /*d390*/  FFMA.RM R35, R35, R12.reuse, 12582913 ;  /* 0x4b40000123237423 */ /* 0x080fe2000000400c */
        /* <DEDUP_REMOVED lines=13> */
[----:B------:R-:W-:Y:S01]  /*d470*/  FFMA.RM R35, R35, R12, 12582913 ;  /* 0x4b40000123237423 */ /* 0x000fe2000000400c */
        /* <DEDUP_REMOVED lines=43> */
[----:B-1----:R-:W-:Y:S01]  /*d730*/  FMUL R30, R30, R13 ;  /* 0x0000000d1e1e7220 */ /* 0x002fe20000400000 */
[C---:B------:R-:W-:Y:S01]  /*d740*/  FADD R13, R33.reuse, -12583039 ;  /* 0xcb40007f210d7421 */ /* 0x040fe20000000000 */
[----:B------:R-:W-:Y:S01]  /*d750*/  IMAD.SHL.U32 R33, R33, 0x800000, RZ ;  /* 0x0080000021217824 */ /* 0x000fe200078e00ff */
[----:B------:R-:W0:Y:S02]  /*d760*/  MUFU.EX2 R15, R15 ;  /* 0x0000000f000f7308 */ /* 0x000e240000000800 */
[----:B------:R-:W-:-:S04]  /*d770*/  FFMA R13, R34, 1.4426950216293334961, -R13 ;  /* 0x3fb8aa3b220d7823 */ /* 0x000fc8000000080d */
[----:B------:R-:W-:Y:S01]  /*d780*/  FFMA R13, R34, 1.925963033500011079e-08, R13 ;  /* 0x32a57060220d7823 */ /* 0x000fe2000000000d */
[----:B------:R-:W-:Y:S01]  /*d790*/  SHF.L.U32 R34, R35, 0x17, RZ ;  /* 0x0000001723227819 */ /* 0x000fe200000006ff */
[----:B------:R-:W-:Y:S02]  /*d7a0*/  IMAD.SHL.U32 R35, R39, 0x800000, RZ ;  /* 0x0080000027237824 */ /* 0x000fe400078e00ff */
[----:B------:R1:W2:Y:S02]  /*d7b0*/  MUFU.EX2 R14, R13 ;  /* 0x0000000d000e7308 */ /* 0x0002a40000000800 */
[----:B0-----:R-:W-:Y:S01]  /*d7c0*/  FMUL R34, R34, R15 ;  /* 0x0000000f22227220 */ /* 0x001fe20000400000 */
[----:B------:R-:W-:Y:S01]  /*d7d0*/  FADD R15, R41, -12583039 ;  /* 0xcb40007f290f7421 */ /* 0x000fe20000000000 */
[----:B-1----:R-:W-:Y:S01]  /*d7e0*/  FADD R13, R39, -12583039 ;  /* 0xcb40007f270d7421 */ /* 0x002fe20000000000 */
[----:B------:R-:W-:Y:S02]  /*d7f0*/  FFMA.SAT R39, R42, R11, 0.5 ;  /* 0x3f0000002a277423 */ /* 0x000fe4000000200b */
[----:B------:R-:W-:Y:S01]  /*d800*/  FFMA R15, R40, 1.4426950216293334961, -R15 ;  /* 0x3fb8aa3b280f7823 */ /* 0x000fe2000000080f */
[----:B------:R-:W-:Y:S01]  /*d810*/  FFMA R13, R38, 1.4426950216293334961, -R13 ;  /* 0x3fb8aa3b260d7823 */ /* 0x000fe2000000080d */
[----:B------:R-:W-:-:S02]  /*d820*/  FFMA.RM R39, R39, R12, 12582913 ;  /* 0x4b40000127277423 */ /* 0x000fc4000000400c */
[----:B------:R-:W-:Y:S01]  /*d830*/  FFMA R15, R40, 1.925963033500011079e-08, R15 ;  /* 0x32a57060280f7823 */ /* 0x000fe2000000000f */
[----:B------:R-:W-:Y:S01]  /*d840*/  FFMA R13, R38, 1.925963033500011079e-08, R13 ;  /* 0x32a57060260d7823 */ /* 0x000fe2000000000d */
[----:B--2---:R-:W-:Y:S01]  /*d850*/  FMUL R33, R33, R14 ;  /* 0x0000000e21217220 */ /* 0x004fe20000400000 */
[----:B------:R-:W-:Y:S01]  /*d860*/  SHF.L.U32 R40, R41, 0x17, RZ ;  /* 0x0000001729287819 */ /* 0x000fe200000006ff */
[----:B------:R-:W-:Y:S01]  /*d870*/  FFMA.SAT R41, R44, R11, 0.5 ;  /* 0x3f0000002c297423 */ /* 0x000fe2000000200b */
[----:B------:R0:W1:Y:S03]  /*d880*/  MUFU.EX2 R14, R13 ;  /* 0x0000000d000e7308 */ /* 0x0000660000000800 */
[----:B------:R-:W-:-:S05]  /*d890*/  FFMA.RM R41, R41, R12, 12582913 ;  /* 0x4b40000129297423 */ /* 0x000fca000000400c */
[----:B------:R-:W2:Y:S01]  /*d8a0*/  MUFU.EX2 R15, R15 ;  /* 0x0000000f000f7308 */ /* 0x000ea20000000800 */
[----:B0-----:R-:W-:Y:S01]  /*d8b0*/  FADD R13, R39, -12583039 ;  /* 0xcb40007f270d7421 */ /* 0x001fe20000000000 */
[----:B------:R-:W-:Y:S01]  /*d8c0*/  SHF.L.U32 R38, R41, 0x17, RZ ;  /* 0x0000001729267819 */ /* 0x000fe200000006ff */
[----:B------:R-:W-:Y:S02]  /*d8d0*/  IMAD.SHL.U32 R39, R39, 0x800000, RZ ;  /* 0x0080000027277824 */ /* 0x000fe400078e00ff */
[----:B------:R-:W-:-:S04]  /*d8e0*/  FFMA R13, R42, 1.4426950216293334961, -R13 ;  /* 0x3fb8aa3b2a0d7823 */ /* 0x000fc8000000080d */
[----:B------:R-:W-:Y:S01]  /*d8f0*/  FFMA R13, R42, 1.925963033500011079e-08, R13 ;  /* 0x32a570602a0d7823 */ /* 0x000fe2000000000d */
[----:B-1----:R-:W-:-:S03]  /*d900*/  FMUL R35, R35, R14 ;  /* 0x0000000e23237220 */ /* 0x002fc60000400000 */
[----:B------:R0:W1:Y:S01]  /*d910*/  MUFU.EX2 R14, R13 ;  /* 0x0000000d000e7308 */ /* 0x0000620000000800 */
[----:B--2---:R-:W-:Y:S01]  /*d920*/  FMUL R40, R40, R15 ;  /* 0x0000000f28287220 */ /* 0x004fe20000400000 */
[----:B------:R-:W-:Y:S01]  /*d930*/  FADD R15, R41, -12583039 ;  /* 0xcb40007f290f7421 */ /* 0x000fe20000000000 */
[----:B------:R-:W-:-:S03]  /*d940*/  FFMA.SAT R41, R56, R11, 0.5 ;  /* 0x3f00000038297423 */ /* 0x000fc6000000200b */
[----:B------:R-:W-:Y:S01]  /*d950*/  FFMA R15, R44, 1.4426950216293334961, -R15 ;  /* 0x3fb8aa3b2c0f7823 */ /* 0x000fe2000000080f */
[----:B0-----:R-:W-:Y:S01]  /*d960*/  FADD R13, R43, -12583039 ;  /* 0xcb40007f2b0d7421 */ /* 0x001fe20000000000 */
[-C--:B------:R-:W-:Y:S01]  /*d970*/  FFMA.RM R41, R41, R12.reuse, 12582913 ;  /* 0x4b40000129297423 */ /* 0x080fe2000000400c */
[----:B------:R-:W-:Y:S01]  /*d980*/  FFMA.SAT R43, R58, R11, 0.5 ;  /* 0x3f0000003a2b7423 */ /* 0x000fe2000000200b */
[----:B------:R-:W-:Y:S01]  /*d990*/  FFMA R15, R44, 1.925963033500011079e-08, R15 ;  /* 0x32a570602c0f7823 */ /* 0x000fe2000000000f */
[C---:B------:R-:W-:Y:S02]  /*d9a0*/  FFMA R13, R46.reuse, 1.4426950216293334961, -R13 ;  /* 0x3fb8aa3b2e0d7823 */ /* 0x040fe4000000080d */
[----:B------:R-:W-:Y:S01]  /*d9b0*/  FFMA.RM R43, R43, R12, 12582913 ;  /* 0x4b4000012b2b7423 */ /* 0x000fe2000000400c */
[----:B-1----:R-:W-:Y:S01]  /*d9c0*/  FMUL R39, R39, R14 ;  /* 0x0000000e27277220 */ /* 0x002fe20000400000 */
[----:B------:R-:W-:Y:S01]  /*d9d0*/  FFMA R13, R46, 1.925963033500011079e-08, R13 ;  /* 0x32a570602e0d7823 */ /* 0x000fe2000000000d */
[----:B------:R-:W0:Y:S08]  /*d9e0*/  MUFU.EX2 R15, R15 ;  /* 0x0000000f000f7308 */ /* 0x000e300000000800 */
[----:B------:R-:W1:Y:S01]  /*d9f0*/  MUFU.EX2 R13, R13 ;  /* 0x0000000d000d7308 */ /* 0x000e620000000800 */
[----:B0-----:R-:W-:Y:S01]  /*da00*/  FMUL R38, R38, R15 ;  /* 0x0000000f26267220 */ /* 0x001fe20000400000 */
[C---:B------:R-:W-:Y:S01]  /*da10*/  FADD R15, R41.reuse, -12583039 ;  /* 0xcb40007f290f7421 */ /* 0x040fe20000000000 */
[----:B------:R-:W-:-:S03]  /*da20*/  SHF.L.U32 R41, R41, 0x17, RZ ;  /* 0x0000001729297819 */ /* 0x000fc600000006ff */
[----:B------:R-:W-:Y:S01]  /*da30*/  FFMA R15, R56, 1.4426950216293334961, -R15 ;  /* 0x3fb8aa3b380f7823 */ /* 0x000fe2000000080f */
[----:B-1----:R-:W-:-:S03]  /*da40*/  FMUL R36, R36, R13 ;  /* 0x0000000d24247220 */ /* 0x002fc60000400000 */
[----:B------:R-:W-:Y:S01]  /*da50*/  FFMA R15, R56, 1.925963033500011079e-08, R15 ;  /* 0x32a57060380f7823 */ /* 0x000fe2000000000f */
[C---:B------:R-:W-:Y:S01]  /*da60*/  FADD R13, R43.reuse, -12583039 ;  /* 0xcb40007f2b0d7421 */ /* 0x040fe20000000000 */
[----:B------:R-:W-:Y:S02]  /*da70*/  IMAD.SHL.U32 R43, R43, 0x800000, RZ ;  /* 0x008000002b2b7824 */ /* 0x000fe400078e00ff */
        /* <DEDUP_REMOVED lines=9> */
[-C--:B------:R-:W-:Y:S01]  /*db10*/  FFMA.SAT R43, R62, R11.reuse, 0.5 ;  /* 0x3f0000003e2b7423 */ /* 0x080fe2000000200b */
[----:B------:R-:W-:Y:S02]  /*db20*/  SHF.L.U32 R41, R41, 0x17, RZ ;  /* 0x0000001729297819 */ /* 0x000fe400000006ff */
[----:B------:R-:W-:Y:S01]  /*db30*/  FFMA R15, R60, 1.4426950216293334961, -R15 ;  /* 0x3fb8aa3b3c0f7823 */ /* 0x000fe2000000080f */
[-C--:B------:R-:W-:Y:S01]  /*db40*/  FFMA.RM R13, R43, R12.reuse, 12582913 ;  /* 0x4b4000012b0d7423 */ /* 0x080fe2000000400c */
[----:B------:R-:W-:Y:S02]  /*db50*/  FFMA.SAT R43, R64, R11, 0.5 ;  /* 0x3f000000402b7423 */ /* 0x000fe4000000200b */
[----:B------:R-:W-:Y:S02]  /*db60*/  FFMA R15, R60, 1.925963033500011079e-08, R15 ;  /* 0x32a570603c0f7823 */ /* 0x000fe4000000000f */
[-C--:B------:R-:W-:Y:S01]  /*db70*/  FFMA.RM R11, R43, R12.reuse, 12582913 ;  /* 0x4b4000012b0b7423 */ /* 0x080fe2000000400c */
[----:B------:R-:W-:Y:S01]  /*db80*/  FFMA.RM R12, R47, R12, 12582913 ;  /* 0x4b4000012f0c7423 */ /* 0x000fe2000000400c */
[----:B------:R0:W1:Y:S02]  /*db90*/  MUFU.EX2 R44, R15 ;  /* 0x0000000f002c7308 */ /* 0x0000640000000800 */
[----:B0-----:R-:W-:-:S04]  /*dba0*/  FADD R15, R11, -12583039 ;  /* 0xcb40007f0b0f7421 */ /* 0x001fc80000000000 */
[----:B------:R-:W-:-:S04]  /*dbb0*/  FFMA R15, R64, 1.4426950216293334961, -R15 ;  /* 0x3fb8aa3b400f7823 */ /* 0x000fc8000000080f */
[----:B------:R-:W-:Y:S01]  /*dbc0*/  FFMA R64, R64, 1.925963033500011079e-08, R15 ;  /* 0x32a5706040407823 */ /* 0x000fe2000000000f */
[----:B------:R-:W-:Y:S01]  /*dbd0*/  FADD R15, R12, -12583039 ;  /* 0xcb40007f0c0f7421 */ /* 0x000fe20000000000 */
[----:B-1----:R-:W-:Y:S01]  /*dbe0*/  FMUL R44, R41, R44 ;  /* 0x0000002c292c7220 */ /* 0x002fe20000400000 */
[C---:B------:R-:W-:Y:S01]  /*dbf0*/  FADD R41, R13.reuse, -12583039 ;  /* 0xcb40007f0d297421 */ /* 0x040fe20000000000 */
[----:B------:R-:W-:Y:S02]  /*dc00*/  IMAD.SHL.U32 R13, R13, 0x800000, RZ ;  /* 0x008000000d0d7824 */ /* 0x000fe400078e00ff */
[----:B------:R-:W-:Y:S01]  /*dc10*/  FFMA R15, R54, 1.4426950216293334961, -R15 ;  /* 0x3fb8aa3b360f7823 */ /* 0x000fe2000000080f */
[----:B------:R-:W-:Y:S01]  /*dc20*/  MUFU.EX2 R47, R64 ;  /* 0x00000040002f7308 */ /* 0x000fe20000000800 */
[----:B------:R-:W-:Y:S01]  /*dc30*/  FFMA R41, R62, 1.4426950216293334961, -R41 ;  /* 0x3fb8aa3b3e297823 */ /* 0x000fe20000000829 */
[----:B------:R-:W-:Y:S02]  /*dc40*/  IMAD.SHL.U32 R12, R12, 0x800000, RZ ;  /* 0x008000000c0c7824 */ /* 0x000fe400078e00ff */
[----:B------:R-:W-:Y:S01]  /*dc50*/  FFMA R54, R54, 1.925963033500011079e-08, R15 ;  /* 0x32a5706036367823 */ /* 0x000fe2000000000f */
[----:B------:R-:W-:Y:S01]  /*dc60*/  FADD R15, RZ, R18 ;  /* 0x00000012ff0f7221 */ /* 0x000fe20000000000 */
[----:B------:R-:W-:-:S03]  /*dc70*/  FFMA R41, R62, 1.925963033500011079e-08, R41 ;  /* 0x32a570603e297823 */ /* 0x000fc60000000029 */
[----:B------:R-:W-:Y:S01]  /*dc80*/  FADD R15, R15, R4 ;  /* 0x000000040f0f7221 */ /* 0x000fe20000000000 */
[----:B------:R-:W0:Y:S03]  /*dc90*/  MUFU.EX2 R42, R41 ;  /* 0x00000029002a7308 */ /* 0x000e260000000800 */
[----:B------:R-:W-:-:S04]  /*dca0*/  FADD R15, R15, R6 ;  /* 0x000000060f0f7221 */ /* 0x000fc80000000000 */
[----:B------:R-:W-:-:S04]  /*dcb0*/  FADD R15, R15, R8 ;  /* 0x000000080f0f7221 */ /* 0x000fc80000000000 */
[----:B------:R-:W-:-:S04]  /*dcc0*/  FADD R15, R15, R10 ;  /* 0x0000000a0f0f7221 */ /* 0x000fc80000000000 */
[----:B------:R-:W-:Y:S01]  /*dcd0*/  FADD R15, R15, R16 ;  /* 0x000000100f0f7221 */ /* 0x000fe20000000000 */
[----:B0-----:R-:W-:Y:S01]  /*dce0*/  FMUL R43, R13, R42 ;  /* 0x0000002a0d2b7220 */ /* 0x001fe20000400000 */
[----:B------:R-:W-:Y:S02]  /*dcf0*/  SHF.L.U32 R42, R11, 0x17, RZ ;  /* 0x000000170b2a7819 */ /* 0x000fe400000006ff */
[----:B------:R-:W-:Y:S01]  /*dd00*/  FADD R15, R15, R20 ;  /* 0x000000140f0f7221 */ /* 0x000fe20000000000 */
[----:B------:R-:W0:Y:S03]  /*dd10*/  MUFU.EX2 R13, R54 ;  /* 0x00000036000d7308 */ /* 0x000e260000000800 */
[----:B------:R-:W-:Y:S01]  /*dd20*/  FADD R15, R15, R22 ;  /* 0x000000160f0f7221 */ /* 0x000fe20000000000 */
[----:B------:R-:W-:-:S03]  /*dd30*/  FMUL R42, R42, R47 ;  /* 0x0000002f2a2a7220 */ /* 0x000fc60000400000 */
        /* <DEDUP_REMOVED lines=25> */
.L_x_11557:
[----:B------:R-:W-:Y:S02]  /*ded0*/  HFMA2 R12, -RZ, RZ, 0, 4.76837158203125e-07 ;  /* 0x00000008ff0c7431 */ /* 0x000fe400000001ff */
[----:B------:R-:W-:-:S04]  /*dee0*/  FADD R47, R13, R14 ;  /* 0x0000000e0d2f7221 */ /* 0x000fc80000000000 */
[----:B------:R-:W-:-:S07]  /*def0*/  IMAD.MOV.U32 R13, RZ, RZ, R47 ;  /* 0x000000ffff0d7224 */ /* 0x000fce00078e002f */
[----:B------:R-:W-:Y:S05]  /*df00*/  WARPSYNC.COLLECTIVE R15, `(.L_x_11558) ;  /* 0x000000000f087348 */ /* 0x000fea0003c00000 */
[----:B------:R0:W1:Y:S02]  /*df10*/  SHFL.BFLY P6, R14, R13, R12, R11 ;  /* 0x0c00000c0d0e7389 */ /* 0x00006400000c000b */
[----:B01----:R-:W-:Y:S05]  /*df20*/  ENDCOLLECTIVE ;  /* 0x000000000000791b */ /* 0x003fea0003800000 */
.L_x_11558:
[----:B------:R-:W-:Y:S01]  /*df30*/  MOV R12, 0x4 ;  /* 0x00000004000c7802 */ /* 0x000fe20000000f00 */
[----:B------:R-:W-:-:S04]  /*df40*/  FADD R48, R47, R14 ;  /* 0x0000000e2f307221 */ /* 0x000fc80000000000 */
[----:B------:R-:W-:-:S07]  /*df50*/  IMAD.MOV.U32 R13, RZ, RZ, R48 ;  /* 0x000000ffff0d7224 */ /* 0x000fce00078e0030 */
[----:B------:R-:W-:Y:S05]  /*df60*/  WARPSYNC.COLLECTIVE R15, `(.L_x_11559) ;  /* 0x000000000f087348 */ /* 0x000fea0003c00000 */
[----:B------:R0:W1:Y:S02]  /*df70*/  SHFL.BFLY P6, R14, R13, R12, R11 ;  /* 0x0c00000c0d0e7389 */ /* 0x00006400000c000b */
[----:B01----:R-:W-:Y:S05]  /*df80*/  ENDCOLLECTIVE ;  /* 0x000000000000791b */ /* 0x003fea0003800000 */
.L_x_11559:
[----:B------:R-:W-:Y:S02]  /*df90*/  HFMA2 R12, -RZ, RZ, 0, 1.1920928955078125e-07 ;  /* 0x00000002ff0c7431 */ /* 0x000fe400000001ff */
[----:B------:R-:W-:-:S04]  /*dfa0*/  FADD R49, R48, R14 ;  /* 0x0000000e30317221 */ /* 0x000fc80000000000 */
[----:B------:R-:W-:-:S07]  /*dfb0*/  IMAD.MOV.U32 R13, RZ, RZ, R49 ;  /* 0x000000ffff0d7224 */ /* 0x000fce00078e0031 */
[----:B------:R-:W-:Y:S05]  /*dfc0*/  WARPSYNC.COLLECTIVE R15, `(.L_x_11560) ;  /* 0x000000000f087348 */ /* 0x000fea0003c00000 */
[----:B------:R0:W1:Y:S02]  /*dfd0*/  SHFL.BFLY P6, R14, R13, R12, R11 ;  /* 0x0c00000c0d0e7389 */ /* 0x00006400000c000b */
[----:B01----:R-:W-:Y:S05]  /*dfe0*/  ENDCOLLECTIVE ;  /* 0x000000000000791b */ /* 0x003fea0003800000 */
.L_x_11560:
[----:B------:R-:W-:Y:S01]  /*dff0*/  MOV R12, 0x1 ;  /* 0x00000001000c7802 */ /* 0x000fe20000000f00 */
[----:B------:R-:W-:-:S04]  /*e000*/  FADD R50, R49, R14 ;  /* 0x0000000e31327221 */ /* 0x000fc80000000000 */
[----:B------:R-:W-:-:S07]  /*e010*/  IMAD.MOV.U32 R13, RZ, RZ, R50 ;  /* 0x000000ffff0d7224 */ /* 0x000fce00078e0032 */
[----:B------:R-:W-:Y:S05]  /*e020*/  WARPSYNC.COLLECTIVE R15, `(.L_x_11561) ;  /* 0x000000000f087348 */ /* 0x000fea0003c00000 */
[----:B------:R0:W1:Y:S02]  /*e030*/  SHFL.BFLY P6, R14, R13, R12, R11 ;  /* 0x0c00000c0d0e7389 */ /* 0x00006400000c000b */
[----:B01----:R-:W-:Y:S05]  /*e040*/  ENDCOLLECTIVE ;  /* 0x000000000000791b */ /* 0x003fea0003800000 */
.L_x_11561:
[----:B------:R-:W-:Y:S05]  /*e050*/  BRA `(.L_x_11562) ;  /* 0xffffffc800507947 */ /* 0x000fea000383ffff */
        .weak           $__internal_175_$__cuda_sm3x_div_rn_noftz_f32_slowpath
        .type           $__internal_175_$__cuda_sm3x_div_rn_noftz_f32_slowpath,@function
        .size           $__internal_175_$__cuda_sm3x_div_rn_noftz_f32_slowpath,(.L_x_37552 - $__internal_175_$__cuda_sm3x_div_rn_noftz_f32_slowpath)
$__internal_175_$__cuda_sm3x_div_rn_noftz_f32_slowpath:
        /* <DEDUP_REMOVED lines=36> */
.L_x_11564:
        /* <DEDUP_REMOVED lines=51> */
.L_x_11571:
[----:B------:R-:W-:-:S04]  /*e5d0*/  LOP3.LUT R11, R11, 0x80000000, RZ, 0xc0, !PT ;  /* 0x800000000b0b7812 */ /* 0x000fc800078ec0ff */
[----:B------:R-:W-:Y:S01]  /*e5e0*/  LOP3.LUT R11, R11, 0x7f800000, RZ, 0xfc, !PT ;  /* 0x7f8000000b0b7812 */ /* 0x000fe200078efcff */
[----:B------:R-:W-:Y:S06]  /*e5f0*/  BRA `(.L_x_11572) ;  /* 0x0000000000047947 */ /* 0x000fec0003800000 */
.L_x_11570:
[----:B------:R-:W-:-:S07]  /*e600*/  IMAD R11, R48, 0x800000, R11 ;  /* 0x00800000300b7824 */ /* 0x000fce00078e020b */
.L_x_11572:
[----:B------:R-:W-:Y:S05]  /*e610*/  BSYNC.RECONVERGENT B2 ;  /* 0x0000000000027941 */ /* 0x000fea0003800200 */
.L_x_11569:
[----:B------:R-:W-:Y:S05]  /*e620*/  BRA `(.L_x_11573) ;  /* 0x0000000000207947 */ /* 0x000fea0003800000 */
.L_x_11568:
[----:B------:R-:W-:-:S04]  /*e630*/  LOP3.LUT R11, R11, 0x80000000, R18, 0x48, !PT ;  /* 0x800000000b0b7812 */ /* 0x000fc800078e4812 */
[----:B------:R-:W-:Y:S01]  /*e640*/  LOP3.LUT R11, R11, 0x7f800000, RZ, 0xfc, !PT ;  /* 0x7f8000000b0b7812 */ /* 0x000fe200078efcff */
[----:B------:R-:W-:Y:S06]  /*e650*/  BRA `(.L_x_11573) ;  /* 0x0000000000147947 */ /* 0x000fec0003800000 */
.L_x_11567:
[----:B------:R-:W-:Y:S01]  /*e660*/  LOP3.LUT R11, R11, 0x80000000, R18, 0x48, !PT ;  /* 0x800000000b0b7812 */ /* 0x000fe200078e4812 */
[----:B------:R-:W-:Y:S06]  /*e670*/  BRA `(.L_x_11573) ;  /* 0x00000000000c7947 */ /* 0x000fec0003800000 */
.L_x_11566:
[----:B------:R-:W0:Y:S01]  /*e680*/  MUFU.RSQ R11, -QNAN ;  /* 0xffc00000000b7908 */ /* 0x000e220000001400 */
[----:B------:R-:W-:Y:S05]  /*e690*/  BRA `(.L_x_11573) ;  /* 0x0000000000047947 */ /* 0x000fea0003800000 */
.L_x_11565:
[----:B------:R-:W-:-:S07]  /*e6a0*/  FADD.FTZ R11, R18, R11 ;  /* 0x0000000b120b7221 */ /* 0x000fce0000010000 */
.L_x_11573:
[----:B------:R-:W-:Y:S05]  /*e6b0*/  BSYNC.RECONVERGENT B1 ;  /* 0x0000000000017941 */ /* 0x000fea0003800200 */
.L_x_11563:
[----:B------:R-:W-:-:S04]  /*e6c0*/  HFMA2 R13, -RZ, RZ, 0, 0 ;  /* 0x00000000ff0d7431 */ /* 0x000fc800000001ff */
[----:B0-----:R-:W-:Y:S05]  /*e6d0*/  RET.REL.NODEC R12 `(_Z15SoftmaxWarpImplI22BroadcastScaleMaskLoadIffbLm3EiE11DirectStoreIffEfLi1ELi26ELi32ELi1ELb1EL9Algorithm0EEvT_T0_ll) ;  /* 0xffffff180c487950 */ /* 0x001fea0003c3ffff */
.L_x_11574:
        /* <DEDUP_REMOVED lines=10> */
.L_x_37552:


//--------------------- .text._Z15SoftmaxWarpImplI22BroadcastScaleMaskLoadIffbLm3EiE11DirectStoreIffEfLi1ELi26ELi32ELi1ELb0EL9Algorithm0EEvT_T0_ll --------------------------
	.section	.text._Z15SoftmaxWarpImplI22BroadcastScaleMaskLoadIffbLm3EiE11DirectStoreIffEfLi1ELi26ELi32ELi1ELb0EL9Algorithm0EEvT_T0_ll,"ax",@progbits
	.align	128
        .global         _Z15SoftmaxWarpImplI22BroadcastScaleMaskLoadIffbLm3EiE11DirectStoreIffEfLi1ELi26ELi32ELi1ELb0EL9Algorithm0EEvT_T0_ll
        .type           _Z15SoftmaxWarpImplI22BroadcastScaleMaskLoadIffbLm3EiE11DirectStoreIffEfLi1ELi26ELi32ELi1ELb0EL9Algorithm0EEvT_T0_ll,@function
        .size           _Z15SoftmaxWarpImplI22BroadcastScaleMaskLoadIffbLm3EiE11DirectStoreIffEfLi1ELi26ELi32ELi1ELb0EL9Algorithm0EEvT_T0_ll,(.L_x_37553 - _Z15SoftmaxWarpImplI22BroadcastScaleMaskLoadIffbLm3EiE11DirectStoreIffEfLi1ELi26ELi32ELi1ELb0EL9Algorithm0EEvT_T0_ll)
        .other          _Z15SoftmaxWarpImplI22BroadcastScaleMaskLoadIffbLm3EiE11DirectStoreIffEfLi1ELi26ELi32ELi1ELb0EL9Algorithm0EEvT_T0_ll,@"STO_CUDA_ENTRY STV_DEFAULT"
_Z15SoftmaxWarpImplI22BroadcastScaleMaskLoadIffbLm3EiE11DirectStoreIffEfLi1ELi26ELi32ELi1ELb0EL9Algorithm0EEvT_T0_ll:
.text._Z15SoftmaxWarpImplI22BroadcastScaleMaskLoadIffbLm3EiE11DirectStoreIffEfLi1ELi26ELi32ELi1ELb0EL9Algorithm0EEvT_T0_ll:
        /* <DEDUP_REMOVED lines=29> */
.L_x_11575:
        /* <DEDUP_REMOVED lines=14> */
.L_x_11630:
        /* <DEDUP_REMOVED lines=11> */
[----:B------:R-:W-:Y:S02]  /*0360*/  IADD3 R14, PT, PT, R64, 0x80, RZ ;  /* 0x00000080400e7810 */ /* 0x000fe40007ffe0ff */
[----:B------:R-:W-:Y:S01]  /*0370*/  LOP3.LUT R13, R23, UR49, RZ, 0x3c, !PT ;  /* 0x00000031170d7c12 */ /* 0x000fe2000f8e3cff */
[----:B------:R-:W0:Y:S01]  /*0380*/  I2F.RP R4, UR8 ;  /* 0x0000000800047d06 */ /* 0x000e220008209400 */
[----:B------:R-:W-:Y:S02]  /*0390*/  SHF.R.S64 R32, RZ, 0x1e, R23 ;  /* 0x0000001eff207819 */ /* 0x000fe40000001017 */
[----:B------:R-:W-:Y:S02]  /*03a0*/  ISETP.GE.AND P2, PT, R13, RZ, PT ;  /* 0x000000ff0d00720c */ /* 0x000fe40003f46270 */
[----:B------:R-:W-:-:S02]  /*03b0*/  SHF.R.S64 R26, RZ, 0x1e, R22 ;  /* 0x0000001eff1a7819 */ /* 0x000fc40000001016 */
[----:B------:R-:W-:Y:S02]  /*03c0*/  IADD3 R21, PT, PT, R64, 0xa0, RZ ;  /* 0x000000a040157810 */ /* 0x000fe40007ffe0ff */
[----:B------:R-:W-:Y:S02]  /*03d0*/  LOP3.LUT R16, R22, UR49, RZ, 0x3c, !PT ;  /* 0x0000003116107c12 */ /* 0x000fe4000f8e3cff */
[----:B------:R-:W-:Y:S02]  /*03e0*/  IABS R20, R21 ;  /* 0x0000001500147213 */ /* 0x000fe40000000000 */
[----:B------:R-:W-:Y:S01]  /*03f0*/  ISETP.GE.AND P1, PT, R16, RZ, PT ;  /* 0x000000ff1000720c */ /* 0x000fe20003f26270 */
[----:B0-----:R-:W0:Y:S01]  /*0400*/  MUFU.RCP R4, R4 ;  /* 0x0000000400047308 */ /* 0x001e220000001000 */
[----:B------:R-:W-:Y:S02]  /*0410*/  SHF.R.S64 R18, RZ, 0x1e, R14 ;  /* 0x0000001eff127819 */ /* 0x000fe4000000100e */
[----:B------:R-:W-:-:S02]  /*0420*/  R2UR UR11, R7 ;  /* 0x00000000070b72ca */ /* 0x000fc400000e0000 */
[----:B------:R-:W-:Y:S02]  /*0430*/  R2UR UR12, R6 ;  /* 0x00000000060c72ca */ /* 0x000fe400000e0000 */
[----:B------:R-:W-:Y:S02]  /*0440*/  R2UR UR13, R7 ;  /* 0x00000000070d72ca */ /* 0x000fe400000e0000 */
[----:B------:R-:W-:Y:S01]  /*0450*/  IADD3 R25, PT, PT, R64, 0xe0, RZ ;  /* 0x000000e040197810 */ /* 0x000fe20007ffe0ff */
        /* <DEDUP_REMOVED lines=10> */
[----:B------:R-:W-:Y:S02]  /*0500*/  IMAD.MOV R9, RZ, RZ, -R15 ;  /* 0x000000ffff097224 */ /* 0x000fe400078e0a0f */
[----:B------:R-:W-:-:S04]  /*0510*/  IMAD.HI.U32 R17, R10, UR7, RZ ;  /* 0x000000070a117c27 */ /* 0x000fc8000f8e00ff */
[----:B------:R-:W-:Y:S01]  /*0520*/  IMAD R4, R9, UR8, R4 ;  /* 0x0000000809047c24 */ /* 0x000fe2000f8e0204 */
[----:B------:R-:W-:Y:S01]  /*0530*/  IADD3 R9, PT, PT, -R17, RZ, RZ ;  /* 0x000000ff11097210 */ /* 0x000fe20007ffe1ff */
[----:B------:R-:W-:-:S03]  /*0540*/  IMAD.HI.U32 R8, R11, UR7, RZ ;  /* 0x000000070b087c27 */ /* 0x000fc6000f8e00ff */
[----:B------:R-:W-:Y:S01]  /*0550*/  ISETP.LT.U32.AND P5, PT, R4, UR8, PT ;  /* 0x0000000804007c0c */ /* 0x000fe2000bfa1070 */
[----:B------:R-:W-:Y:S01]  /*0560*/  IMAD R10, R9, UR8, R10 ;  /* 0x00000008090a7c24 */ /* 0x000fe2000f8e020a */
[----:B------:R-:W-:Y:S01]  /*0570*/  IABS R9, UR50 ;  /* 0x0000003200097c13 */ /* 0x000fe20008000000 */
[----:B------:R-:W-:Y:S02]  /*0580*/  IMAD.MOV R12, RZ, RZ, -R8 ;  /* 0x000000ffff0c7224 */ /* 0x000fe400078e0a08 */
[----:B------:R-:W-:Y:S01]  /*0590*/  IMAD.HI.U32 R16, R20, UR7, RZ ;  /* 0x0000000714107c27 */ /* 0x000fe2000f8e00ff */
[----:B------:R-:W-:-:S03]  /*05a0*/  ISETP.LT.U32.AND P4, PT, R10, UR8, PT ;  /* 0x000000080a007c0c */ /* 0x000fc6000bf81070 */
[----:B------:R-:W-:Y:S01]  /*05b0*/  IMAD R11, R12, UR8, R11 ;  /* 0x000000080c0b7c24 */ /* 0x000fe2000f8e020b */
[----:B------:R-:W-:Y:S02]  /*05c0*/  IABS R12, R14 ;  /* 0x0000000e000c7213 */ /* 0x000fe40000000000 */
[----:B------:R-:W-:Y:S01]  /*05d0*/  IADD3 R19, PT, PT, -R16, RZ, RZ ;  /* 0x000000ff10137210 */ /* 0x000fe20007ffe1ff */
[----:B------:R-:W-:Y:S01]  /*05e0*/  @!P5 VIADD R4, R4, -UR8 ;  /* 0x800000080404dc36 */ /* 0x000fe20008000000 */
[----:B------:R-:W-:Y:S01]  /*05f0*/  ISETP.LT.U32.AND P6, PT, R11, UR8, PT ;  /* 0x000000080b007c0c */ /* 0x000fe2000bfc1070 */
[----:B------:R-:W-:-:S03]  /*0600*/  @!P5 VIADD R15, R15, 0x1 ;  /* 0x000000010f0fd836 */ /* 0x000fc60000000000 */
[----:B------:R-:W-:Y:S02]  /*0610*/  ISETP.GE.U32.AND P3, PT, R4, UR8, PT ;  /* 0x0000000804007c0c */ /* 0x000fe4000bf66070 */
[----:B------:R-:W-:Y:S02]  /*0620*/  @!P4 IADD3 R10, PT, PT, R10, -UR8, RZ ;  /* 0x800000080a0acc10 */ /* 0x000fe4000fffe0ff */
[----:B------:R-:W-:Y:S01]  /*0630*/  MOV R4, R9 ;  /* 0x0000000900047202 */ /* 0x000fe20000000f00 */
[----:B------:R-:W-:Y:S01]  /*0640*/  IMAD.HI.U32 R9, R12, UR7, RZ ;  /* 0x000000070c097c27 */ /* 0x000fe2000f8e00ff */
[----:B------:R-:W-:Y:S02]  /*0650*/  ISETP.GE.U32.AND P5, PT, R10, UR8, PT ;  /* 0x000000080a007c0c */ /* 0x000fe4000bfa6070 */
[----:B------:R-:W-:Y:S01]  /*0660*/  R2UR UR9, R4 ;  /* 0x00000000040972ca */ /* 0x000fe200000e0000 */
[----:B------:R-:W-:Y:S01]  /*0670*/  IMAD.MOV R13, RZ, RZ, -R9 ;  /* 0x000000ffff0d7224 */ /* 0x000fe200078e0a09 */
[----:B------:R-:W-:Y:S01]  /*0680*/  @!P6 IADD3 R11, PT, PT, R11, -UR8, RZ ;  /* 0x800000080b0bec10 */ /* 0x000fe2000fffe0ff */
[----:B------:R-:W-:Y:S01]  /*0690*/  @!P6 VIADD R8, R8, 0x1 ;  /* 0x000000010808e836 */ /* 0x000fe20000000000 */
[----:B------:R-:W-:Y:S01]  /*06a0*/  LOP3.LUT R4, R30, UR49, RZ, 0x3c, !PT ;  /* 0x000000311e047c12 */ /* 0x000fe2000f8e3cff */
[----:B------:R-:W-:Y:S01]  /*06b0*/  @P3 VIADD R15, R15, 0x1 ;  /* 0x000000010f0f3836 */ /* 0x000fe20000000000 */
[----:B------:R-:W-:Y:S01]  /*06c0*/  @!P4 IADD3 R17, PT, PT, R17, 0x1, RZ ;  /* 0x000000011111c810 */ /* 0x000fe20007ffe0ff */
[----:B------:R-:W-:Y:S01]  /*06d0*/  IMAD R12, R13, UR8, R12 ;  /* 0x000000080d0c7c24 */ /* 0x000fe2000f8e020c */
[----:B------:R-:W-:-:S02]  /*06e0*/  ISETP.GE.U32.AND P3, PT, R11, UR8, PT ;  /* 0x000000080b007c0c */ /* 0x000fc4000bf66070 */
[----:B------:R-:W-:Y:S01]  /*06f0*/  @!P2 IADD3 R15, PT, PT, -R15, RZ, RZ ;  /* 0x000000ff0f0fa210 */ /* 0x000fe20007ffe1ff */
[----:B------:R-:W-:Y:S01]  /*0700*/  @P5 VIADD R17, R17, 0x1 ;  /* 0x0000000111115836 */ /* 0x000fe20000000000 */
[----:B------:R-:W-:Y:S02]  /*0710*/  ISETP.GE.AND P0, PT, R4, RZ, PT ;  /* 0x000000ff0400720c */ /* 0x000fe40003f06270 */
[----:B------:R-:W-:Y:S02]  /*0720*/  IADD3 R32, P4, PT, R32, UR36, RZ ;  /* 0x0000002420207c10 */ /* 0x000fe4000ff9e0ff */
[----:B------:R-:W-:Y:S02]  /*0730*/  ISETP.LT.U32.AND P2, PT, R12, UR8, PT ;  /* 0x000000080c007c0c */ /* 0x000fe4000bf41070 */
[----:B------:R-:W-:Y:S02]  /*0740*/  LOP3.LUT R4, R14, UR49, RZ, 0x3c, !PT ;  /* 0x000000310e047c12 */ /* 0x000fe4000f8e3cff */
[----:B------:R-:W-:Y:S01]  /*0750*/  IADD3 R26, P5, PT, R26, UR36, RZ ;  /* 0x000000241a1a7c10 */ /* 0x000fe2000ffbe0ff */
[----:B------:R-:W-:Y:S01]  /*0760*/  @P3 VIADD R8, R8, 0x1 ;  /* 0x0000000108083836 */ /* 0x000fe20000000000 */
[----:B------:R-:W-:-:S02]  /*0770*/  LOP3.LUT R10, R21, UR49, RZ, 0x3c, !PT ;  /* 0x00000031150a7c12 */ /* 0x000fc4000f8e3cff */
[----:B------:R-:W-:Y:S02]  /*0780*/  LEA.HI.X.SX32 R33, R23, UR37, 0x2, P4 ;  /* 0x0000002517217c11 */ /* 0x000fe4000a0f16ff */
[----:B------:R-:W-:Y:S02]  /*0790*/  ISETP.GE.AND P4, PT, R4, RZ, PT ;  /* 0x000000ff0400720c */ /* 0x000fe40003f86270 */
[----:B------:R-:W-:Y:S01]  /*07a0*/  LOP3.LUT R4, R28, UR49, RZ, 0x3c, !PT ;  /* 0x000000311c047c12 */ /* 0x000fe2000f8e3cff */
[----:B------:R-:W-:Y:S01]  /*07b0*/  @!P2 VIADD R9, R9, 0x1 ;  /* 0x000000010909a836 */ /* 0x000fe20000000000 */
[----:B------:R-:W-:Y:S01]  /*07c0*/  LEA.HI.X.SX32 R27, R22, UR37, 0x2, P5 ;  /* 0x00000025161b7c11 */ /* 0x000fe2000a8f16ff */
[----:B------:R-:W-:Y:S01]  /*07d0*/  IMAD R20, R19, UR8, R20 ;  /* 0x0000000813147c24 */ /* 0x000fe2000f8e0214 */
[----:B------:R-:W-:Y:S01]  /*07e0*/  ISETP.GE.AND P5, PT, R10, RZ, PT ;  /* 0x000000ff0a00720c */ /* 0x000fe20003fa6270 */
[----:B------:R0:W2:Y:S01]  /*07f0*/  LDG.E R13, desc[UR4][R32.64] ;  /* 0x00000004200d7981 */ /* 0x0000a2000c1e1900 */
[----:B------:R-:W-:-:S02]  /*0800*/  SHF.R.S64 R10, RZ, 0x1e, R30 ;  /* 0x0000001eff0a7819 */ /* 0x000fc4000000101e */
[----:B------:R-:W-:Y:S02]  /*0810*/  ISETP.GE.AND P6, PT, R4, RZ, PT ;  /* 0x000000ff0400720c */ /* 0x000fe40003fc6270 */
[----:B------:R-:W1:Y:S01]  /*0820*/  I2F.RP R4, UR9 ;  /* 0x0000000900047d06 */ /* 0x000e620008209400 */
[----:B------:R-:W-:Y:S02]  /*0830*/  IADD3 R10, P3, PT, R10, UR36, RZ ;  /* 0x000000240a0a7c10 */ /* 0x000fe4000ff7e0ff */
[----:B------:R-:W-:Y:S02]  /*0840*/  @!P2 IADD3 R12, PT, PT, R12, -UR8, RZ ;  /* 0x800000080c0cac10 */ /* 0x000fe4000fffe0ff */
[----:B------:R-:W-:Y:S02]  /*0850*/  LEA.HI.X.SX32 R11, R30, UR37, 0x2, P3 ;  /* 0x000000251e0b7c11 */ /* 0x000fe400098f16ff */
[----:B------:R-:W-:Y:S02]  /*0860*/  ISETP.GE.U32.AND P3, PT, R12, UR8, PT ;  /* 0x000000080c007c0c */ /* 0x000fe4000bf66070 */
[----:B------:R-:W-:-:S02]  /*0870*/  IABS R31, R28 ;  /* 0x0000001c001f7213 */ /* 0x000fc40000000000 */
[----:B------:R-:W-:Y:S01]  /*0880*/  LOP3.LUT R12, R25, UR49, RZ, 0x3c, !PT ;  /* 0x00000031190c7c12 */ /* 0x000fe2000f8e3cff */
[----:B------:R3:W4:Y:S01]  /*0890*/  LDG.E R11, desc[UR12][R10.64] ;  /* 0x0000000c0a0b7981 */ /* 0x000722000c1e1900 */
[----:B-1----:R-:W1:Y:S07]  /*08a0*/  MUFU.RCP R4, R4 ;  /* 0x0000000400047308 */ /* 0x002e6e0000001000 */
[----:B------:R-:W-:Y:S01]  /*08b0*/  @P3 VIADD R9, R9, 0x1 ;  /* 0x0000000109093836 */ /* 0x000fe20000000000 */
[----:B------:R-:W-:Y:S01]  /*08c0*/  IADD3 R18, P3, PT, R18, UR36, RZ ;  /* 0x0000002412127c10 */ /* 0x000fe2000ff7e0ff */
[----:B------:R-:W-:Y:S01]  /*08d0*/  IMAD.HI.U32 R29, R31, UR7, RZ ;  /* 0x000000071f1d7c27 */ /* 0x000fe2000f8e00ff */
[----:B------:R-:W-:-:S02]  /*08e0*/  ISETP.GE.AND P2, PT, R12, RZ, PT ;  /* 0x000000ff0c00720c */ /* 0x000fc40003f46270 */
[----:B------:R-:W-:Y:S01]  /*08f0*/  LEA.HI.X.SX32 R19, R14, UR37, 0x2, P3 ;  /* 0x000000250e137c11 */ /* 0x000fe200098f16ff */
[----:B------:R5:W4:Y:S01]  /*0900*/  LDG.E R12, desc[UR10][R26.64] ;  /* 0x0000000a1a0c7981 */ /* 0x000b22000c1e1900 */
[----:B------:R-:W-:Y:S02]  /*0910*/  ISETP.LT.U32.AND P3, PT, R20, UR8, PT ;  /* 0x0000000814007c0c */ /* 0x000fe4000bf61070 */
[----:B-1----:R-:W-:-:S04]  /*0920*/  IADD3 R4, PT, PT, R4, 0xffffffe, RZ ;  /* 0x0ffffffe04047810 */ /* 0x002fc80007ffe0ff */
[----:B0-----:R-:W0:Y:S07]  /*0930*/  F2I.FTZ.U32.TRUNC.NTZ R32, R4 ;  /* 0x0000000400207305 */ /* 0x001e2e000021f000 */
[----:B------:R-:W-:Y:S01]  /*0940*/  @!P3 VIADD R20, R20, -UR8 ;  /* 0x800000081414bc36 */ /* 0x000fe20008000000 */
[----:B------:R-:W-:Y:S01]  /*0950*/  @!P1 IADD3 R17, PT, PT, -R17, RZ, RZ ;  /* 0x000000ff11119210 */ /* 0x000fe20007ffe1ff */
[----:B---3--:R-:W-:Y:S01]  /*0960*/  IMAD.MOV R10, RZ, RZ, -R29 ;  /* 0x000000ffff0a7224 */ /* 0x008fe200078e0a1d */
[----:B-----5:R-:W-:-:S02]  /*0970*/  SHF.R.S64 R26, RZ, 0x1e, R21 ;  /* 0x0000001eff1a7819 */ /* 0x020fc40000001015 */
[----:B------:R-:W-:Y:S01]  /*0980*/  ISETP.GE.U32.AND P1, PT, R20, UR8, PT ;  /* 0x0000000814007c0c */ /* 0x000fe2000bf26070 */
[----:B------:R-:W-:Y:S01]  /*0990*/  IMAD R31, R10, UR8, R31 ;  /* 0x000000080a1f7c24 */ /* 0x000fe2000f8e021f */
[----:B------:R-:W-:Y:S01]  /*09a0*/  IABS R34, R25 ;  /* 0x0000001900227213 */ /* 0x000fe20000000000 */
[----:B------:R-:W3:Y:S01]  /*09b0*/  LDG.E R10, desc[UR4][R18.64] ;  /* 0x00000004120a7981 */ /* 0x000ee2000c1e1900 */
[----:B------:R-:W-:Y:S02]  /*09c0*/  @!P3 IADD3 R16, PT, PT, R16, 0x1, RZ ;  /* 0x000000011010b810 */ /* 0x000fe40007ffe0ff */
[----:B------:R-:W-:Y:S01]  /*09d0*/  IADD3 R26, P3, PT, R26, UR36, RZ ;  /* 0x000000241a1a7c10 */ /* 0x000fe2000ff7e0ff */
[----:B------:R-:W-:Y:S01]  /*09e0*/  IMAD.HI.U32 R24, R34, UR7, RZ ;  /* 0x0000000722187c27 */ /* 0x000fe2000f8e00ff */
[----:B0-----:R-:W-:Y:S02]  /*09f0*/  R2UR UR5, R32 ;  /* 0x00000000200572ca */ /* 0x001fe400000e0000 */
[----:B------:R-:W-:-:S02]  /*0a00*/  LEA.HI.X.SX32 R27, R21, UR37, 0x2, P3 ;  /* 0x00000025151b7c11 */ /* 0x000fc400098f16ff */
[----:B------:R-:W-:Y:S02]  /*0a10*/  ISETP.LT.U32.AND P3, PT, R31, UR8, PT ;  /* 0x000000081f007c0c */ /* 0x000fe4000bf61070 */
[----:B------:R-:W-:Y:S01]  /*0a20*/  SHF.R.S64 R32, RZ, 0x1e, R28 ;  /* 0x0000001eff207819 */ /* 0x000fe2000000101c */
[----:B------:R-:W-:Y:S01]  /*0a30*/  IMAD.MOV R33, RZ, RZ, -R24 ;  /* 0x000000ffff217224 */ /* 0x000fe200078e0a18 */
[----:B------:R-:W-:Y:S01]  /*0a40*/  @P1 IADD3 R16, PT, PT, R16, 0x1, RZ ;  /* 0x0000000110101810 */ /* 0x000fe20007ffe0ff */
[----:B------:R0:W5:Y:S01]  /*0a50*/  LDG.E R4, desc[UR10][R26.64] ;  /* 0x0000000a1a047981 */ /* 0x000162000c1e1900 */
[----:B------:R-:W-:Y:S01]  /*0a60*/  IADD3 R32, P1, PT, R32, UR36, RZ ;  /* 0x0000002420207c10 */ /* 0x000fe2000ff3e0ff */
[----:B------:R-:W-:Y:S01]  /*0a70*/  IMAD R34, R33, UR8, R34 ;  /* 0x0000000821227c24 */ /* 0x000fe2000f8e0222 */
[----:B------:R-:W-:Y:S02]  /*0a80*/  LOP3.LUT R60, RZ, UR49, RZ, 0x33, !PT ;  /* 0x00000031ff3c7c12 */ /* 0x000fe4000f8e33ff */
[----:B------:R-:W-:-:S02]  /*0a90*/  LEA.HI.X.SX32 R33, R28, UR37, 0x2, P1 ;  /* 0x000000251c217c11 */ /* 0x000fc400088f16ff */
[----:B------:R-:W-:Y:S02]  /*0aa0*/  ISETP.NE.AND P1, PT, RZ, UR49, PT ;  /* 0x00000031ff007c0c */ /* 0x000fe4000bf25270 */
[----:B------:R-:W-:Y:S01]  /*0ab0*/  SHF.R.S64 R20, RZ, 0x1e, R25 ;  /* 0x0000001eff147819 */ /* 0x000fe20000001019 */
[----:B------:R-:W-:Y:S01]  /*0ac0*/  @!P3 VIADD R29, R29, 0x1 ;  /* 0x000000011d1db836 */ /* 0x000fe20000000000 */
[----:B------:R-:W-:Y:S02]  /*0ad0*/  @!P3 IADD3 R31, PT, PT, R31, -UR8, RZ ;  /* 0x800000081f1fbc10 */ /* 0x000fe4000fffe0ff */
[----:B------:R-:W-:Y:S02]  /*0ae0*/  SEL R15, R60, R15, !P1 ;  /* 0x0000000f3c0f7207 */ /* 0x000fe40004800000 */
[----:B0-----:R-:W-:Y:S01]  /*0af0*/  IADD3 R26, P3, PT, R20, UR36, RZ ;  /* 0x00000024141a7c10 */ /* 0x001fe2000ff7e0ff */
[----:B------:R-:W-:Y:S01]  /*0b00*/  UIADD3 UR6, UPT, UPT, URZ, -UR5, URZ ;  /* 0x80000005ff067290 */ /* 0x000fe2000fffe0ff */
[----:B------:R-:W-:Y:S01]  /*0b10*/  IADD3 R18, PT, PT, -R15, RZ, RZ ;  /* 0x000000ff0f127210 */ /* 0x000fe20007ffe1ff */
[----:B------:R-:W-:Y:S01]  /*0b20*/  UMOV UR4, URZ ;  /* 0x000000ff00047c82 */ /* 0x000fe20008000000 */
[----:B------:R-:W-:Y:S01]  /*0b30*/  LEA.HI.X.SX32 R27, R25, UR37, 0x2, P3 ;  /* 0x00000025191b7c11 */ /* 0x000fe200098f16ff */
[----:B------:R-:W-:Y:S01]  /*0b40*/  @!P0 IMAD.MOV R8, RZ, RZ, -R8 ;  /* 0x000000ffff088224 */ /* 0x000fe200078e0a08 */
[----:B------:R-:W-:Y:S01]  /*0b50*/  ISETP.GE.U32.AND P3, PT, R31, UR8, PT ;  /* 0x000000081f007c0c */ /* 0x000fe2000bf66070 */
[----:B------:R-:W-:Y:S01]  /*0b60*/  UIMAD UR6, UR6, UR9, URZ ;  /* 0x00000009060672a4 */ /* 0x000fe2000f8e02ff */
[----:B------:R-:W-:Y:S01]  /*0b70*/  IMAD R23, R18, UR49, R23 ;  /* 0x0000003112177c24 */ /* 0x000fe2000f8e0217 */
[----:B------:R-:W-:Y:S01]  /*0b80*/  SEL R18, R60, R17, !P1 ;  /* 0x000000113c127207 */ /* 0x000fe20004800000 */
[----:B------:R0:W5:Y:S01]  /*0b90*/  LDG.E R19, desc[UR12][R26.64] ;  /* 0x0000000c1a137981 */ /* 0x000162000c1e1900 */
[----:B------:R-:W-:-:S02]  /*0ba0*/  UIMAD.WIDE.U32 UR4, UR5, UR6, UR4 ;  /* 0x00000006050472a5 */ /* 0x000fc4000f8e0004 */
[----:B------:R-:W-:Y:S01]  /*0bb0*/  IABS R17, R23 ;  /* 0x0000001700117213 */ /* 0x000fe20000000000 */
[----:B------:R1:W5:Y:S01]  /*0bc0*/  LDG.E R20, desc[UR10][R32.64] ;  /* 0x0000000a20147981 */ /* 0x000362000c1e1900 */
[----:B------:R-:W-:Y:S02]  /*0bd0*/  IADD3 R31, PT, PT, -R18, RZ, RZ ;  /* 0x000000ff121f7210 */ /* 0x000fe40007ffe1ff */
[----:B------:R-:W-:Y:S02]  /*0be0*/  SEL R8, R60, R8, !P1 ;  /* 0x000000083c087207 */ /* 0x000fe40004800000 */
[----:B------:R-:W-:Y:S02]  /*0bf0*/  @P3 VIADD R29, R29, 0x1 ;  /* 0x000000011d1d3836 */ /* 0x000fe40000000000 */
[----:B0-----:R-:W-:Y:S01]  /*0c00*/  IMAD.HI.U32 R27, R17, UR5, RZ ;  /* 0x00000005111b7c27 */ /* 0x001fe2000f8e00ff */
[----:B------:R-:W-:-:S03]  /*0c10*/  ISETP.LT.U32.AND P0, PT, R34, UR8, PT ;  /* 0x0000000822007c0c */ /* 0x000fc6000bf01070 */
[----:B------:R-:W-:Y:S01]  /*0c20*/  IMAD R22, R31, UR49, R22 ;  /* 0x000000311f167c24 */ /* 0x000fe2000f8e0216 */
[----:B-1----:R-:W-:Y:S01]  /*0c30*/  IADD3 R33, PT, PT, -R8, RZ, RZ ;  /* 0x000000ff08217210 */ /* 0x002fe20007ffe1ff */
[----:B------:R-:W-:Y:S01]  /*0c40*/  IMAD.MOV R26, RZ, RZ, -R27 ;  /* 0x000000ffff1a7224 */ /* 0x000fe200078e0a1b */
[----:B------:R-:W-:Y:S01]  /*0c50*/  MOV R31, R29 ;  /* 0x0000001d001f7202 */ /* 0x000fe20000000f00 */
[----:B------:R-:W-:Y:S01]  /*0c60*/  @!P4 IMAD.MOV R9, RZ, RZ, -R9 ;  /* 0x000000ffff09c224 */ /* 0x000fe200078e0a09 */
[----:B------:R-:W-:Y:S01]  /*0c70*/  IABS R32, R22 ;  /* 0x0000001600207213 */ /* 0x000fe20000000000 */
[----:B------:R-:W-:Y:S01]  /*0c80*/  IMAD R29, R26, UR9, R17 ;  /* 0x000000091a1d7c24 */ /* 0x000fe2000f8e0211 */
[----:B------:R-:W-:Y:S01]  /*0c90*/  @!P5 IADD3 R16, PT, PT, -R16, RZ, RZ ;  /* 0x000000ff1010d210 */ /* 0x000fe20007ffe1ff */
[----:B------:R-:W-:Y:S01]  /*0ca0*/  IMAD R30, R33, UR49, R30 ;  /* 0x00000031211e7c24 */ /* 0x000fe2000f8e021e */
[----:B------:R-:W-:Y:S01]  /*0cb0*/  SEL R17, R60, R9, !P1 ;  /* 0x000000093c117207 */ /* 0x000fe20004800000 */
[----:B------:R-:W-:-:S02]  /*0cc0*/  @!P6 IMAD.MOV R31, RZ, RZ, -R31 ;  /* 0x000000ffff1fe224 */ /* 0x000fc400078e0a1f */
[----:B------:R-:W-:Y:S01]  /*0cd0*/  IMAD.HI.U32 R9, R32, UR5, RZ ;  /* 0x0000000520097c27 */ /* 0x000fe2000f8e00ff */
[----:B------:R-:W-:Y:S02]  /*0ce0*/  IADD3 R33, PT, PT, -R17, RZ, RZ ;  /* 0x000000ff11217210 */ /* 0x000fe40007ffe1ff */
[----:B------:R-:W-:Y:S01]  /*0cf0*/  SEL R26, R60, R16, !P1 ;  /* 0x000000103c1a7207 */ /* 0x000fe20004800000 */
[----:B------:R-:W-:Y:S01]  /*0d00*/  @!P0 VIADD R34, R34, -UR8 ;  /* 0x8000000822228c36 */ /* 0x000fe20008000000 */
[----:B------:R-:W-:Y:S02]  /*0d10*/  IABS R35, R30 ;  /* 0x0000001e00237213 */ /* 0x000fe40000000000 */
[----:B------:R-:W-:Y:S02]  /*0d20*/  SEL R16, R60, R31, !P1 ;  /* 0x0000001f3c107207 */ /* 0x000fe40004800000 */
[----:B------:R-:W-:Y:S01]  /*0d30*/  IADD3 R31, PT, PT, -R9, RZ, RZ ;  /* 0x000000ff091f7210 */ /* 0x000fe20007ffe1ff */
[----:B------:R-:W-:Y:S01]  /*0d40*/  IMAD R14, R33, UR49, R14 ;  /* 0x00000031210e7c24 */ /* 0x000fe2000f8e020e */
[----:B------:R-:W-:Y:S01]  /*0d50*/  ISETP.GE.U32.AND P3, PT, R34, UR8, PT ;  /* 0x0000000822007c0c */ /* 0x000fe2000bf66070 */
[----:B------:R-:W-:Y:S01]  /*0d60*/  IMAD.MOV.U32 R33, RZ, RZ, R35 ;  /* 0x000000ffff217224 */ /* 0x000fe200078e0023 */
[----:B------:R-:W-:Y:S01]  /*0d70*/  ISETP.LT.U32.AND P4, PT, R29, UR9, PT ;  /* 0x000000091d007c0c */ /* 0x000fe2000bf81070 */
[----:B------:R-:W-:-:S02]  /*0d80*/  IMAD.MOV R34, RZ, RZ, -R26 ;  /* 0x000000ffff227224 */ /* 0x000fc400078e0a1a */
[----:B------:R-:W-:Y:S01]  /*0d90*/  IMAD R31, R31, UR9, R32 ;  /* 0x000000091f1f7c24 */ /* 0x000fe2000f8e0220 */
[----:B------:R-:W-:Y:S01]  /*0da0*/  LOP3.LUT R32, R23, UR50, RZ, 0x3c, !PT ;  /* 0x0000003217207c12 */ /* 0x000fe2000f8e3cff */
[----:B------:R-:W-:Y:S01]  /*0db0*/  IMAD.HI.U32 R40, R33, UR5, RZ ;  /* 0x0000000521287c27 */ /* 0x000fe2000f8e00ff */
[----:B------:R-:W-:Y:S02]  /*0dc0*/  IADD3 R35, PT, PT, -R16, RZ, RZ ;  /* 0x000000ff10237210 */ /* 0x000fe40007ffe1ff */
[----:B------:R-:W-:Y:S01]  /*0dd0*/  ISETP.GE.AND P6, PT, R32, RZ, PT ;  /* 0x000000ff2000720c */ /* 0x000fe20003fc6270 */
[----:B------:R-:W-:Y:S01]  /*0de0*/  IMAD R21, R34, UR49, R21 ;  /* 0x0000003122157c24 */ /* 0x000fe2000f8e0215 */
[----:B------:R-:W-:Y:S01]  /*0df0*/  ISETP.LT.U32.AND P5, PT, R31, UR9, PT ;  /* 0x000000091f007c0c */ /* 0x000fe2000bfa1070 */
[----:B------:R-:W-:Y:S02]  /*0e00*/  IMAD.MOV R32, RZ, RZ, -R40 ;  /* 0x000000ffff207224 */ /* 0x000fe400078e0a28 */
[----:B------:R-:W-:Y:S01]  /*0e10*/  IMAD R28, R35, UR49, R28 ;  /* 0x00000031231c7c24 */ /* 0x000fe2000f8e021c */
[----:B------:R-:W-:Y:S01]  /*0e20*/  IABS R35, R21 ;  /* 0x0000001500237213 */ /* 0x000fe20000000000 */
[----:B------:R-:W-:-:S02]  /*0e30*/  IMAD R32, R32, UR9, R33 ;  /* 0x0000000920207c24 */ /* 0x000fc4000f8e0221 */
[----:B------:R-:W-:Y:S01]  /*0e40*/  @!P4 VIADD R29, R29, -UR9 ;  /* 0x800000091d1dcc36 */ /* 0x000fe20008000000 */
[----:B------:R-:W-:Y:S01]  /*0e50*/  IABS R34, R14 ;  /* 0x0000000e00227213 */ /* 0x000fe20000000000 */
[----:B------:R-:W-:Y:S01]  /*0e60*/  IMAD.MOV.U32 R33, RZ, RZ, R35 ;  /* 0x000000ffff217224 */ /* 0x000fe200078e0023 */
[----:B------:R-:W-:Y:S02]  /*0e70*/  @!P0 IADD3 R24, PT, PT, R24, 0x1, RZ ;  /* 0x0000000118188810 */ /* 0x000fe40007ffe0ff */
[----:B------:R-:W-:Y:S02]  /*0e80*/  ISETP.LT.U32.AND P0, PT, R32, UR9, PT ;  /* 0x0000000920007c0c */ /* 0x000fe4000bf01070 */
[----:B------:R-:W-:Y:S02]  /*0e90*/  @!P4 IADD3 R27, PT, PT, R27, 0x1, RZ ;  /* 0x000000011b1bc810 */ /* 0x000fe40007ffe0ff */
[----:B------:R-:W-:Y:S01]  /*0ea0*/  ISETP.GE.U32.AND P4, PT, R29, UR9, PT ;  /* 0x000000091d007c0c */ /* 0x000fe2000bf86070 */
[----:B------:R-:W-:Y:S01]  /*0eb0*/  IMAD.HI.U32 R29, R33, UR5, RZ ;  /* 0x00000005211d7c27 */ /* 0x000fe2000f8e00ff */
[----:B------:R-:W-:-:S02]  /*0ec0*/  @!P5 IADD3 R31, PT, PT, R31, -UR9, RZ ;  /* 0x800000091f1fdc10 */ /* 0x000fc4000fffe0ff */
[----:B------:R-:W-:Y:S01]  /*0ed0*/  LOP3.LUT R35, R22, UR50, RZ, 0x3c, !PT ;  /* 0x0000003216237c12 */ /* 0x000fe2000f8e3cff */
[----:B------:R-:W-:Y:S01]  /*0ee0*/  IMAD.HI.U32 R38, R34, UR5, RZ ;  /* 0x0000000522267c27 */ /* 0x000fe2000f8e00ff */
[----:B------:R-:W-:-:S03]  /*0ef0*/  IADD3 R36, PT, PT, -R29, RZ, RZ ;  /* 0x000000ff1d247210 */ /* 0x000fc60007ffe1ff */
[----:B------:R-:W-:Y:S01]  /*0f00*/  @!P5 VIADD R9, R9, 0x1 ;  /* 0x000000010909d836 */ /* 0x000fe20000000000 */
[----:B------:R-:W-:Y:S01]  /*0f10*/  ISETP.GE.U32.AND P5, PT, R31, UR9, PT ;  /* 0x000000091f007c0c */ /* 0x000fe2000bfa6070 */
[----:B------:R-:W-:Y:S01]  /*0f20*/  @P3 VIADD R24, R24, 0x1 ;  /* 0x0000000118183836 */ /* 0x000fe20000000000 */
[----:B------:R-:W-:Y:S02]  /*0f30*/  ISETP.GE.AND P3, PT, R35, RZ, PT ;  /* 0x000000ff2300720c */ /* 0x000fe40003f66270 */
[----:B------:R-:W-:Y:S02]  /*0f40*/  IADD3 R31, PT, PT, -R38, RZ, RZ ;  /* 0x000000ff261f7210 */ /* 0x000fe40007ffe1ff */
[----:B------:R-:W-:Y:S01]  /*0f50*/  IABS R35, R28 ;  /* 0x0000001c00237213 */ /* 0x000fe20000000000 */
[----:B------:R-:W-:Y:S01]  /*0f60*/  IMAD R33, R36, UR9, R33 ;  /* 0x0000000924217c24 */ /* 0x000fe2000f8e0221 */
[----:B------:R-:W-:Y:S01]  /*0f70*/  @!P0 IADD3 R32, PT, PT, R32, -UR9, RZ ;  /* 0x8000000920208c10 */ /* 0x000fe2000fffe0ff */
[----:B------:R-:W-:-:S02]  /*0f80*/  IMAD R31, R31, UR9, R34 ;  /* 0x000000091f1f7c24 */ /* 0x000fc4000f8e0222 */
[----:B------:R-:W-:Y:S01]  /*0f90*/  IMAD.MOV.U32 R36, RZ, RZ, R35 ;  /* 0x000000ffff247224 */ /* 0x000fe200078e0023 */
[----:B------:R-:W-:Y:S01]  /*0fa0*/  @P4 IADD3 R27, PT, PT, R27, 0x1, RZ ;  /* 0x000000011b1b4810 */ /* 0x000fe20007ffe0ff */
[----:B------:R-:W-:Y:S01]  /*0fb0*/  @!P2 IMAD.MOV R24, RZ, RZ, -R24 ;  /* 0x000000ffff18a224 */ /* 0x000fe200078e0a18 */
[----:B------:R-:W-:Y:S01]  /*0fc0*/  ISETP.GE.U32.AND P4, PT, R32, UR9, PT ;  /* 0x0000000920007c0c */ /* 0x000fe2000bf86070 */
[----:B------:R-:W-:Y:S01]  /*0fd0*/  IMAD.HI.U32 R32, R36, UR5, RZ ;  /* 0x0000000524207c27 */ /* 0x000fe2000f8e00ff */
[----:B------:R-:W-:Y:S02]  /*0fe0*/  ISETP.LT.U32.AND P2, PT, R31, UR9, PT ;  /* 0x000000091f007c0c */ /* 0x000fe4000bf41070 */
[----:B------:R-:W-:Y:S01]  /*0ff0*/  LOP3.LUT R34, R30, UR50, RZ, 0x3c, !PT ;  /* 0x000000321e227c12 */ /* 0x000fe2000f8e3cff */
[----:B------:R-:W-:Y:S01]  /*1000*/  @!P6 IMAD.MOV R27, RZ, RZ, -R27 ;  /* 0x000000ffff1be224 */ /* 0x000fe200078e0a1b */
[----:B------:R-:W-:Y:S02]  /*1010*/  IADD3 R35, PT, PT, -R32, RZ, RZ ;  /* 0x000000ff20237210 */ /* 0x000fe40007ffe1ff */
[----:B------:R-:W-:Y:S01]  /*1020*/  ISETP.LT.U32.AND P6, PT, R33, UR9, PT ;  /* 0x0000000921007c0c */ /* 0x000fe2000bfc1070 */
[----:B------:R-:W-:Y:S01]  /*1030*/  @P5 VIADD R9, R9, 0x1 ;  /* 0x0000000109095836 */ /* 0x000fe20000000000 */
[----:B------:R-:W-:Y:S01]  /*1040*/  ISETP.GE.AND P5, PT, R34, RZ, PT ;  /* 0x000000ff2200720c */ /* 0x000fe20003fa6270 */
[----:B------:R-:W-:Y:S01]  /*1050*/  IMAD R36, R35, UR9, R36 ;  /* 0x0000000923247c24 */ /* 0x000fe2000f8e0224 */
[----:B------:R-:W-:-:S02]  /*1060*/  @!P0 IADD3 R40, PT, PT, R40, 0x1, RZ ;  /* 0x0000000128288810 */ /* 0x000fc40007ffe0ff */
[----:B------:R-:W-:Y:S01]  /*1070*/  SEL R24, R60, R24, !P1 ;  /* 0x000000183c187207 */ /* 0x000fe20004800000 */
[----:B------:R-:W-:Y:S01]  /*1080*/  @!P2 VIADD R31, R31, -UR9 ;  /* 0x800000091f1fac36 */ /* 0x000fe20008000000 */
[----:B------:R-:W-:Y:S01]  /*1090*/  MOV R42, R9 ;  /* 0x00000009002a7202 */ /* 0x000fe20000000f00 */
[----:B------:R-:W-:Y:S01]  /*10a0*/  @P4 VIADD R40, R40, 0x1 ;  /* 0x0000000128284836 */ /* 0x000fe20000000000 */
[----:B------:R-:W-:Y:S02]  /*10b0*/  IADD3 R34, PT, PT, -R24, RZ, RZ ;  /* 0x000000ff18227210 */ /* 0x000fe40007ffe1ff */
[----:B------:R-:W-:Y:S02]  /*10c0*/  ISETP.LT.U32.AND P4, PT, R36, UR9, PT ;  /* 0x0000000924007c0c */ /* 0x000fe4000bf81070 */
[----:B------:R-:W-:Y:S01]  /*10d0*/  LOP3.LUT R9, R14, UR50, RZ, 0x3c, !PT ;  /* 0x000000320e097c12 */ /* 0x000fe2000f8e3cff */
[----:B------:R-:W-:Y:S01]  /*10e0*/  @!P6 VIADD R33, R33, -UR9 ;  /* 0x800000092121ec36 */ /* 0x000fe20008000000 */
[----:B------:R-:W-:Y:S01]  /*10f0*/  @!P3 IADD3 R42, PT, PT, -R42, RZ, RZ ;  /* 0x000000ff2a2ab210 */ /* 0x000fe20007ffe1ff */
[----:B------:R-:W-:Y:S01]  /*1100*/  IMAD R25, R34, UR49, R25 ;  /* 0x0000003122197c24 */ /* 0x000fe2000f8e0219 */
[----:B------:R-:W-:Y:S01]  /*1110*/  ISETP.GE.U32.AND P0, PT, R31, UR9, PT ;  /* 0x000000091f007c0c */ /* 0x000fe2000bf06070 */
[----:B------:R-:W-:Y:S01]  /*1120*/  @!P5 IMAD.MOV R40, RZ, RZ, -R40 ;  /* 0x000000ffff28d224 */ /* 0x000fe200078e0a28 */
[----:B------:R-:W-:Y:S01]  /*1130*/  ISETP.GE.AND P3, PT, R9, RZ, PT ;  /* 0x000000ff0900720c */ /* 0x000fe20003f66270 */
[----:B------:R-:W0:Y:S01]  /*1140*/  LDC.64 R34, c[0x0][0x390] ;  /* 0x0000e400ff227b82 */ /* 0x000e220000000a00 */
[----:B------:R-:W-:-:S02]  /*1150*/  LOP3.LUT R9, R21, UR50, RZ, 0x3c, !PT ;  /* 0x0000003215097c12 */ /* 0x000fc4000f8e3cff */
[----:B------:R-:W-:Y:S02]  /*1160*/  ISETP.GE.U32.AND P5, PT, R33, UR9, PT ;  /* 0x0000000921007c0c */ /* 0x000fe4000bfa6070 */
[----:B------:R-:W-:Y:S02]  /*1170*/  @!P2 IADD3 R38, PT, PT, R38, 0x1, RZ ;  /* 0x000000012626a810 */ /* 0x000fe40007ffe0ff */
[----:B------:R-:W-:Y:S02]  /*1180*/  IABS R33, R25 ;  /* 0x0000001900217213 */ /* 0x000fe40000000000 */
[----:B------:R-:W-:Y:S01]  /*1190*/  ISETP.GE.AND P2, PT, R9, RZ, PT ;  /* 0x000000ff0900720c */ /* 0x000fe20003f46270 */
[----:B------:R-:W-:Y:S02]  /*11a0*/  VIADD R9, R64, 0x100 ;  /* 0x0000010040097836 */ /* 0x000fe40000000000 */
[----:B------:R-:W-:Y:S02]  /*11b0*/  @!P4 VIADD R36, R36, -UR9 ;  /* 0x800000092424cc36 */ /* 0x000fe40008000000 */
[----:B------:R-:W-:Y:S01]  /*11c0*/  IMAD.HI.U32 R31, R33, UR5, RZ ;  /* 0x00000005211f7c27 */ /* 0x000fe2000f8e00ff */
[----:B------:R-:W-:-:S02]  /*11d0*/  IABS R37, R9 ;  /* 0x0000000900257213 */ /* 0x000fc40000000000 */
[----:B------:R-:W-:Y:S02]  /*11e0*/  @P0 IADD3 R38, PT, PT, R38, 0x1, RZ ;  /* 0x0000000126260810 */ /* 0x000fe40007ffe0ff */
[----:B------:R-:W-:Y:S01]  /*11f0*/  ISETP.GE.U32.AND P0, PT, R36, UR9, PT ;  /* 0x0000000924007c0c */ /* 0x000fe2000bf06070 */
[----:B------:R-:W-:Y:S01]  /*1200*/  IMAD.HI.U32 R39, R37, UR7, RZ ;  /* 0x0000000725277c27 */ /* 0x000fe2000f8e00ff */
[----:B------:R-:W-:-:S05]  /*1210*/  IADD3 R36, PT, PT, -R31, RZ, RZ ;  /* 0x000000ff1f247210 */ /* 0x000fca0007ffe1ff */
[----:B------:R-:W-:Y:S01]  /*1220*/  IMAD R33, R36, UR9, R33 ;  /* 0x0000000924217c24 */ /* 0x000fe2000f8e0221 */
[----:B------:R-:W-:Y:S01]  /*1230*/  IADD3 R36, PT, PT, -R39, RZ, RZ ;  /* 0x000000ff27247210 */ /* 0x000fe20007ffe1ff */
[----:B------:R-:W-:-:S04]  /*1240*/  @!P6 VIADD R29, R29, 0x1 ;  /* 0x000000011d1de836 */ /* 0x000fc80000000000 */
[----:B------:R-:W-:-:S05]  /*1250*/  IMAD R36, R36, UR8, R37 ;  /* 0x0000000824247c24 */ /* 0x000fca000f8e0225 */
[----:B------:R-:W-:Y:S02]  /*1260*/  ISETP.LT.U32.AND P6, PT, R36, UR8, PT ;  /* 0x0000000824007c0c */ /* 0x000fe4000bfc1070 */
[----:B------:R-:W-:Y:S01]  /*1270*/  @P5 IADD3 R29, PT, PT, R29, 0x1, RZ ;  /* 0x000000011d1d5810 */ /* 0x000fe20007ffe0ff */
[----:B------:R-:W-:Y:S01]  /*1280*/  @!P3 IMAD.MOV R38, RZ, RZ, -R38 ;  /* 0x000000ffff26b224 */ /* 0x000fe200078e0a26 */
[----:B0-----:R-:W-:-:S03]  /*1290*/  ISETP.NE.U32.AND P3, PT, R34, 0x1, PT ;  /* 0x000000012200780c */ /* 0x001fc60003f65070 */
[----:B------:R-:W-:-:S06]  /*12a0*/  IMAD.MOV.U32 R34, RZ, RZ, R29 ;  /* 0x000000ffff227224 */ /* 0x000fcc00078e001d */
[----:B------:R-:W-:Y:S01]  /*12b0*/  @!P6 IADD3 R36, PT, PT, R36, -UR8, RZ ;  /* 0x800000082424ec10 */ /* 0x000fe2000fffe0ff */
[----:B------:R-:W-:-:S03]  /*12c0*/  @!P2 IMAD.MOV R34, RZ, RZ, -R34 ;  /* 0x000000ffff22a224 */ /* 0x000fc600078e0a22 */
[----:B------:R-:W-:Y:S01]  /*12d0*/  ISETP.GE.U32.AND P2, PT, R36, UR8, PT ;  /* 0x0000000824007c0c */ /* 0x000fe2000bf46070 */
[----:B------:R-:W-:Y:S01]  /*12e0*/  @!P6 VIADD R39, R39, 0x1 ;  /* 0x000000012727e836 */ /* 0x000fe20000000000 */
[----:B------:R-:W0:Y:S01]  /*12f0*/  LDC.64 R36, c[0x0][0x398] ;  /* 0x0000e600ff247b82 */ /* 0x000e220000000a00 */
[----:B------:R-:W-:-:S10]  /*1300*/  LOP3.LUT R29, R9, UR49, RZ, 0x3c, !PT ;  /* 0x00000031091d7c12 */ /* 0x000fd4000f8e3cff */
[----:B------:R-:W-:Y:S02]  /*1310*/  @P2 IADD3 R39, PT, PT, R39, 0x1, RZ ;  /* 0x0000000127272810 */ /* 0x000fe40007ffe0ff */
[----:B------:R-:W-:Y:S02]  /*1320*/  ISETP.GE.AND P2, PT, R29, RZ, PT ;  /* 0x000000ff1d00720c */ /* 0x000fe40003f46270 */
[----:B------:R-:W-:Y:S02]  /*1330*/  ISETP.LT.U32.AND P5, PT, R33, UR9, PT ;  /* 0x0000000921007c0c */ /* 0x000fe4000bfa1070 */
[----:B------:R-:W-:Y:S01]  /*1340*/  LOP3.LUT R59, RZ, UR50, RZ, 0x33, !PT ;  /* 0x00000032ff3b7c12 */ /* 0x000fe2000f8e33ff */
[----:B------:R-:W-:Y:S01]  /*1350*/  @!P4 VIADD R32, R32, 0x1 ;  /* 0x000000012020c836 */ /* 0x000fe20000000000 */
[----:B------:R-:W-:-:S07]  /*1360*/  ISETP.NE.AND.EX P3, PT, R35, RZ, PT, P3 ;  /* 0x000000ff2300720c */ /* 0x000fce0003f65330 */
[----:B------:R-:W-:Y:S02]  /*1370*/  @!P2 IADD3 R39, PT, PT, -R39, RZ, RZ ;  /* 0x000000ff2727a210 */ /* 0x000fe40007ffe1ff */
[----:B------:R-:W-:Y:S02]  /*1380*/  ISETP.NE.AND P2, PT, RZ, UR50, PT ;  /* 0x00000032ff007c0c */ /* 0x000fe4000bf45270 */
[----:B0-----:R-:W-:Y:S02]  /*1390*/  ISETP.NE.U32.AND P4, PT, R36, 0x1, PT ;  /* 0x000000012400780c */ /* 0x001fe40003f85070 */
[----:B------:R-:W-:Y:S02]  /*13a0*/  SEL R27, R59, R27, !P2 ;  /* 0x0000001b3b1b7207 */ /* 0x000fe40005000000 */
[----:B------:R-:W-:Y:S02]  /*13b0*/  ISETP.NE.AND.EX P4, PT, R37, RZ, PT, P4 ;  /* 0x000000ff2500720c */ /* 0x000fe40003f85340 */
[----:B------:R-:W-:Y:S01]  /*13c0*/  SEL R15, R15, RZ, P3 ;  /* 0x000000ff0f0f7207 */ /* 0x000fe20001800000 */
[----:B------:R-:W-:Y:S01]  /*13d0*/  IMAD.MOV R36, RZ, RZ, -R27 ;  /* 0x000000ffff247224 */ /* 0x000fe200078e0a1b */
[----:B------:R-:W-:-:S02]  /*13e0*/  @!P5 IADD3 R33, PT, PT, R33, -UR9, RZ ;  /* 0x800000092121dc10 */ /* 0x000fc4000fffe0ff */
[----:B------:R-:W-:Y:S01]  /*13f0*/  SEL R27, R27, RZ, P4 ;  /* 0x000000ff1b1b7207 */ /* 0x000fe20002000000 */
[----:B------:R-:W-:Y:S01]  /*1400*/  IMAD R23, R36, UR50, R23 ;  /* 0x0000003224177c24 */ /* 0x000fe2000f8e0217 */
[----:B------:R-:W-:Y:S01]  /*1410*/  ISETP.GE.U32.AND P6, PT, R33, UR9, PT ;  /* 0x0000000921007c0c */ /* 0x000fe2000bfc6070 */
[----:B------:R-:W-:Y:S01]  /*1420*/  IMAD R36, R15, UR46, RZ ;  /* 0x0000002e0f247c24 */ /* 0x000fe2000f8e02ff */
[----:B------:R-:W-:-:S03]  /*1430*/  SEL R33, R60, R39, !P1 ;  /* 0x000000273c217207 */ /* 0x000fc60004800000 */
[----:B------:R-:W-:Y:S01]  /*1440*/  IMAD R15, R27, UR47, R36 ;  /* 0x0000002f1b0f7c24 */ /* 0x000fe2000f8e0224 */
[----:B------:R-:W-:Y:S02]  /*1450*/  IADD3 R36, PT, PT, -R33, RZ, RZ ;  /* 0x000000ff21247210 */ /* 0x000fe40007ffe1ff */
[----:B------:R-:W-:Y:S02]  /*1460*/  @P0 IADD3 R32, PT, PT, R32, 0x1, RZ ;  /* 0x0000000120200810 */ /* 0x000fe40007ffe0ff */
[----:B------:R-:W-:Y:S01]  /*1470*/  LOP3.LUT R29, R28, UR50, RZ, 0x3c, !PT ;  /* 0x000000321c1d7c12 */ /* 0x000fe2000f8e3cff */
[----:B------:R-:W-:Y:S01]  /*1480*/  IMAD R35, R36, UR49, R9 ;  /* 0x0000003124237c24 */ /* 0x000fe2000f8e0209 */
[----:B------:R-:W-:Y:S02]  /*1490*/  SEL R42, R59, R42, !P2 ;  /* 0x0000002a3b2a7207 */ /* 0x000fe40005000000 */
[----:B------:R-:W-:Y:S02]  /*14a0*/  SEL R18, R18, RZ, P3 ;  /* 0x000000ff12127207 */ /* 0x000fe40001800000 */
[----:B------:R-:W-:-:S02]  /*14b0*/  MOV R36, R32 ;  /* 0x0000002000247202 */ /* 0x000fc40000000f00 */
[----:B------:R-:W-:Y:S02]  /*14c0*/  SEL R32, R59, R38, !P2 ;  /* 0x000000263b207207 */ /* 0x000fe40005000000 */
[----:B------:R-:W-:Y:S01]  /*14d0*/  ISETP.GE.AND P0, PT, R29, RZ, PT ;  /* 0x000000ff1d00720c */ /* 0x000fe20003f06270 */
[----:B------:R-:W-:Y:S01]  /*14e0*/  IMAD R18, R18, UR46, RZ ;  /* 0x0000002e12127c24 */ /* 0x000fe2000f8e02ff */
[----:B------:R-:W-:Y:S01]  /*14f0*/  SEL R29, R42, RZ, P4 ;  /* 0x000000ff2a1d7207 */ /* 0x000fe20002000000 */
[----:B------:R-:W-:Y:S01]  /*1500*/  IMAD.MOV R37, RZ, RZ, -R32 ;  /* 0x000000ffff257224 */ /* 0x000fe200078e0a20 */
[----:B------:R-:W-:Y:S01]  /*1510*/  SEL R40, R59, R40, !P2 ;  /* 0x000000283b287207 */ /* 0x000fe20005000000 */
[----:B------:R-:W-:Y:S02]  /*1520*/  IMAD.MOV R27, RZ, RZ, -R42 ;  /* 0x000000ffff1b7224 */ /* 0x000fe400078e0a2a */
[----:B------:R-:W-:Y:S01]  /*1530*/  IMAD R29, R29, UR47, R18 ;  /* 0x0000002f1d1d7c24 */ /* 0x000fe2000f8e0212 */
[----:B------:R-:W-:Y:S01]  /*1540*/  IABS R18, R35 ;  /* 0x0000002300127213 */ /* 0x000fe20000000000 */
[----:B------:R-:W-:Y:S01]  /*1550*/  IMAD R14, R37, UR50, R14 ;  /* 0x00000032250e7c24 */ /* 0x000fe2000f8e020e */
[----:B------:R-:W-:Y:S01]  /*1560*/  IADD3 R37, PT, PT, R64, 0x120, RZ ;  /* 0x0000012040257810 */ /* 0x000fe20007ffe0ff */
[----:B------:R-:W-:-:S02]  /*1570*/  IMAD R22, R27, UR50, R22 ;  /* 0x000000321b167c24 */ /* 0x000fc4000f8e0216 */
[----:B------:R-:W-:Y:S01]  /*1580*/  IMAD.MOV R27, RZ, RZ, -R40 ;  /* 0x000000ffff1b7224 */ /* 0x000fe200078e0a28 */
[----:B------:R-:W-:Y:S01]  /*1590*/  IABS R38, R37 ;  /* 0x0000002500267213 */ /* 0x000fe20000000000 */
[----:B------:R-:W-:-:S04]  /*15a0*/  IMAD.HI.U32 R39, R18, UR5, RZ ;  /* 0x0000000512277c27 */ /* 0x000fc8000f8e00ff */
[----:B------:R-:W-:Y:S01]  /*15b0*/  IMAD R30, R27, UR50, R30 ;  /* 0x000000321b1e7c24 */ /* 0x000fe2000f8e021e */
[----:B------:R-:W-:Y:S02]  /*15c0*/  SEL R27, R40, RZ, P4 ;  /* 0x000000ff281b7207 */ /* 0x000fe40002000000 */
[----:B------:R-:W-:Y:S02]  /*15d0*/  IADD3 R41, PT, PT, -R39, RZ, RZ ;  /* 0x000000ff27297210 */ /* 0x000fe40007ffe1ff */
[----:B------:R-:W-:Y:S01]  /*15e0*/  SEL R40, R59, R34, !P2 ;  /* 0x000000223b287207 */ /* 0x000fe20005000000 */
[----:B------:R-:W-:Y:S01]  /*15f0*/  IMAD.HI.U32 R34, R38, UR7, RZ ;  /* 0x0000000726227c27 */ /* 0x000fe2000f8e00ff */
[----:B------:R-:W-:-:S03]  /*1600*/  SEL R8, R8, RZ, P3 ;  /* 0x000000ff08087207 */ /* 0x000fc60001800000 */
[----:B------:R-:W-:Y:S01]  /*1610*/  IMAD R18, R41, UR9, R18 ;  /* 0x0000000929127c24 */ /* 0x000fe2000f8e0212 */
[----:B------:R-:W-:Y:S01]  /*1620*/  IADD3 R41, PT, PT, -R34, RZ, RZ ;  /* 0x000000ff22297210 */ /* 0x000fe20007ffe1ff */
[----:B------:R-:W-:-:S04]  /*1630*/  IMAD R8, R8, UR46, RZ ;  /* 0x0000002e08087c24 */ /* 0x000fc8000f8e02ff */
[----:B------:R-:W-:Y:S02]  /*1640*/  IMAD R38, R41, UR8, R38 ;  /* 0x0000000829267c24 */ /* 0x000fe4000f8e0226 */
[----:B------:R-:W-:Y:S01]  /*1650*/  IMAD R27, R27, UR47, R8 ;  /* 0x0000002f1b1b7c24 */ /* 0x000fe2000f8e0208 */
[----:B------:R-:W-:Y:S01]  /*1660*/  LOP3.LUT R8, R25, UR50, RZ, 0x3c, !PT ;  /* 0x0000003219087c12 */ /* 0x000fe2000f8e3cff */
[----:B------:R-:W-:Y:S01]  /*1670*/  @!P5 VIADD R31, R31, 0x1 ;  /* 0x000000011f1fd836 */ /* 0x000fe20000000000 */
[----:B------:R-:W-:Y:S01]  /*1680*/  ISETP.LT.U32.AND P5, PT, R38, UR8, PT ;  /* 0x0000000826007c0c */ /* 0x000fe2000bfa1070 */
[----:B------:R-:W-:Y:S01]  /*1690*/  @!P0 IMAD.MOV R36, RZ, RZ, -R36 ;  /* 0x000000ffff248224 */ /* 0x000fe200078e0a24 */
[----:B------:R-:W-:Y:S01]  /*16a0*/  ISETP.GE.AND P0, PT, R8, RZ, PT ;  /* 0x000000ff0800720c */ /* 0x000fe20003f06270 */
[----:B------:R-:W-:-:S04]  /*16b0*/  IMAD.MOV R8, RZ, RZ, -R40 ;  /* 0x000000ffff087224 */ /* 0x000fc800078e0a28 */
[----:B------:R-:W-:Y:S01]  /*16c0*/  IMAD R21, R8, UR50, R21 ;  /* 0x0000003208157c24 */ /* 0x000fe2000f8e0215 */
[----:B------:R-:W-:Y:S02]  /*16d0*/  SHF.R.S64 R8, RZ, 0x1e, R9 ;  /* 0x0000001eff087819 */ /* 0x000fe40000001009 */
[----:B------:R-:W-:Y:S02]  /*16e0*/  @P6 IADD3 R31, PT, PT, R31, 0x1, RZ ;  /* 0x000000011f1f6810 */ /* 0x000fe40007ffe0ff */
[----:B------:R-:W-:Y:S01]  /*16f0*/  IADD3 R8, P6, PT, R8, UR36, RZ ;  /* 0x0000002408087c10 */ /* 0x000fe2000ffde0ff */
[----:B------:R-:W-:-:S03]  /*1700*/  @!P5 VIADD R38, R38, -UR8 ;  /* 0x800000082626dc36 */ /* 0x000fc60008000000 */
[----:B------:R-:W-:Y:S02]  /*1710*/  LEA.HI.X.SX32 R9, R9, UR37, 0x2, P6 ;  /* 0x0000002509097c11 */ /* 0x000fe4000b0f16ff */
[----:B------:R-:W-:Y:S02]  /*1720*/  ISETP.GE.U32.AND P6, PT, R38, UR8, PT ;  /* 0x0000000826007c0c */ /* 0x000fe4000bfc6070 */
[----:B------:R-:W-:Y:S02]  /*1730*/  @!P5 IADD3 R34, PT, PT, R34, 0x1, RZ ;  /* 0x000000012222d810 */ /* 0x000fe40007ffe0ff */
[----:B------:R-:W-:-:S09]  /*1740*/  LOP3.LUT R38, R37, UR49, RZ, 0x3c, !PT ;  /* 0x0000003125267c12 */ /* 0x000fd2000f8e3cff */
[----:B------:R-:W-:Y:S01]  /*1750*/  @P6 VIADD R34, R34, 0x1 ;  /* 0x0000000122226836 */ /* 0x000fe20000000000 */
[----:B------:R-:W-:Y:S02]  /*1760*/  ISETP.GE.AND P6, PT, R38, RZ, PT ;  /* 0x000000ff2600720c */ /* 0x000fe40003fc6270 */
[----:B------:R-:W-:-:S11]  /*1770*/  ISETP.LT.U32.AND P5, PT, R18, UR9, PT ;  /* 0x0000000912007c0c */ /* 0x000fd6000bfa1070 */
[----:B------:R-:W-:-:S05]  /*1780*/  @!P6 IMAD.MOV R34, RZ, RZ, -R34 ;  /* 0x000000ffff22e224 */ /* 0x000fca00078e0a22 */
[----:B------:R-:W-:-:S04]  /*1790*/  SEL R38, R60, R34, !P1 ;  /* 0x000000223c267207 */ /* 0x000fc80004800000 */
[----:B------:R-:W-:Y:S02]  /*17a0*/  IADD3 R34, PT, PT, -R38, RZ, RZ ;  /* 0x000000ff26227210 */ /* 0x000fe40007ffe1ff */
[----:B------:R-:W-:Y:S02]  /*17b0*/  @!P5 IADD3 R18, PT, PT, R18, -UR9, RZ ;  /* 0x800000091212dc10 */ /* 0x000fe4000fffe0ff */
[----:B------:R-:W-:Y:S01]  /*17c0*/  SEL R41, R26, RZ, P3 ;  /* 0x000000ff1a297207 */ /* 0x000fe20001800000 */
[----:B------:R-:W-:Y:S01]  /*17d0*/  IMAD R26, R34, UR49, R37 ;  /* 0x00000031221a7c24 */ /* 0x000fe2000f8e0225 */
[----:B------:R-:W-:Y:S02]  /*17e0*/  SEL R34, R32, RZ, P4 ;  /* 0x000000ff20227207 */ /* 0x000fe40002000000 */
[----:B------:R-:W-:Y:S01]  /*17f0*/  SEL R32, R40, RZ, P4 ;  /* 0x000000ff28207207 */ /* 0x000fe20002000000 */
[----:B------:R-:W-:Y:S01]  /*1800*/  IMAD.MOV.U32 R40, RZ, RZ, R31 ;  /* 0x000000ffff287224 */ /* 0x000fe200078e001f */
[----:B------:R-:W-:Y:S01]  /*1810*/  ISETP.GE.U32.AND P6, PT, R18, UR9, PT ;  /* 0x0000000912007c0c */ /* 0x000fe2000bfc6070 */
[----:B------:R-:W-:Y:S01]  /*1820*/  IMAD R41, R41, UR46, RZ ;  /* 0x0000002e29297c24 */ /* 0x000fe2000f8e02ff */
[----:B------:R0:W5:Y:S01]  /*1830*/  LDG.E R18, desc[UR10][R8.64] ;  /* 0x0000000a08127981 */ /* 0x000162000c1e1900 */
[----:B------:R-:W-:-:S02]  /*1840*/  SEL R31, R59, R36, !P2 ;  /* 0x000000243b1f7207 */ /* 0x000fc40005000000 */
[----:B------:R-:W-:Y:S01]  /*1850*/  @!P0 IADD3 R40, PT, PT, -R40, RZ, RZ ;  /* 0x000000ff28288210 */ /* 0x000fe20007ffe1ff */
[----:B------:R-:W-:Y:S01]  /*1860*/  IMAD R32, R32, UR47, R41 ;  /* 0x0000002f20207c24 */ /* 0x000fe2000f8e0229 */
[----:B0-----:R-:W-:Y:S02]  /*1870*/  IABS R8, R26 ;  /* 0x0000001a00087213 */ /* 0x001fe40000000000 */
[----:B------:R-:W-:-:S03]  /*1880*/  LOP3.LUT R9, R35, UR50, RZ, 0x3c, !PT ;  /* 0x0000003223097c12 */ /* 0x000fc6000f8e3cff */
[----:B------:R-:W-:Y:S01]  /*1890*/  IMAD.HI.U32 R41, R8, UR5, RZ ;  /* 0x0000000508297c27 */ /* 0x000fe2000f8e00ff */
[----:B------:R-:W-:-:S03]  /*18a0*/  ISETP.GE.AND P0, PT, R9, RZ, PT ;  /* 0x000000ff0900720c */ /* 0x000fc60003f06270 */
[----:B------:R-:W-:-:S04]  /*18b0*/  IMAD.MOV R9, RZ, RZ, -R31 ;  /* 0x000000ffff097224 */ /* 0x000fc800078e0a1f */
[----:B------:R-:W-:Y:S01]  /*18c0*/  IMAD R36, R9, UR50, R28 ;  /* 0x0000003209247c24 */ /* 0x000fe2000f8e021c */
[----:B------:R-:W-:Y:S01]  /*18d0*/  IADD3 R9, PT, PT, -R41, RZ, RZ ;  /* 0x000000ff29097210 */ /* 0x000fe20007ffe1ff */
[----:B------:R-:W-:-:S04]  /*18e0*/  @!P5 VIADD R39, R39, 0x1 ;  /* 0x000000012727d836 */ /* 0x000fc80000000000 */
[----:B------:R-:W-:Y:S01]  /*18f0*/  IMAD R28, R9, UR9, R8 ;  /* 0x00000009091c7c24 */ /* 0x000fe2000f8e0208 */
[----:B------:R-:W-:-:S04]  /*1900*/  SHF.R.S64 R8, RZ, 0x1e, R37 ;  /* 0x0000001eff087819 */ /* 0x000fc80000001025 */
[----:B------:R-:W-:-:S04]  /*1910*/  IADD3 R8, P5, PT, R8, UR36, RZ ;  /* 0x0000002408087c10 */ /* 0x000fc8000ffbe0ff */
[----:B------:R-:W-:Y:S02]  /*1920*/  LEA.HI.X.SX32 R9, R37, UR37, 0x2, P5 ;  /* 0x0000002525097c11 */ /* 0x000fe4000a8f16ff */
[----:B------:R-:W-:Y:S02]  /*1930*/  ISETP.LT.U32.AND P5, PT, R28, UR9, PT ;  /* 0x000000091c007c0c */ /* 0x000fe4000bfa1070 */
[----:B------:R-:W-:Y:S01]  /*1940*/  SEL R17, R17, RZ, P3 ;  /* 0x000000ff11117207 */ /* 0x000fe20001800000 */
[----:B------:R-:W-:Y:S01]  /*1950*/  @P6 VIADD R39, R39, 0x1 ;  /* 0x0000000127276836 */ /* 0x000fe20000000000 */
[----:B------:R-:W-:-:S03]  /*1960*/  SEL R40, R59, R40, !P2 ;  /* 0x000000283b287207 */ /* 0x000fc60005000000 */
[----:B------:R-:W-:Y:S01]  /*1970*/  IMAD R17, R17, UR46, RZ ;  /* 0x0000002e11117c24 */ /* 0x000fe2000f8e02ff */
[----:B------:R-:W-:-:S05]  /*1980*/  @!P0 IADD3 R39, PT, PT, -R39, RZ, RZ ;  /* 0x000000ff27278210 */ /* 0x000fca0007ffe1ff */
[----:B------:R-:W-:Y:S01]  /*1990*/  @!P5 IADD3 R28, PT, PT, R28, -UR9, RZ ;  /* 0x800000091c1cdc10 */ /* 0x000fe2000fffe0ff */
[----:B------:R-:W-:Y:S02]  /*19a0*/  IMAD R34, R34, UR47, R17 ;  /* 0x0000002f22227c24 */ /* 0x000fe4000f8e0211 */
[----:B------:R0:W5:Y:S01]  /*19b0*/  LDG.E R17, desc[UR10][R8.64] ;  /* 0x0000000a08117981 */ /* 0x000162000c1e1900 */
[----:B------:R-:W-:Y:S02]  /*19c0*/  ISETP.GE.U32.AND P6, PT, R28, UR9, PT ;  /* 0x000000091c007c0c */ /* 0x000fe4000bfc6070 */
[----:B------:R-:W-:Y:S02]  /*19d0*/  SEL R39, R59, R39, !P2 ;  /* 0x000000273b277207 */ /* 0x000fe40005000000 */
[----:B------:R-:W-:Y:S02]  /*19e0*/  SEL R24, R24, RZ, P3 ;  /* 0x000000ff18187207 */ /* 0x000fe40001800000 */
[----:B------:R-:W-:-:S02]  /*19f0*/  SEL R37, R31, RZ, P4 ;  /* 0x000000ff1f257207 */ /* 0x000fc40002000000 */
[----:B0-----:R-:W-:Y:S01]  /*1a00*/  LOP3.LUT R9, R26, UR50, RZ, 0x3c, !PT ;  /* 0x000000321a097c12 */ /* 0x001fe2000f8e3cff */
[----:B------:R-:W-:Y:S01]  /*1a10*/  IMAD.MOV R8, RZ, RZ, -R40 ;  /* 0x000000ffff087224 */ /* 0x000fe200078e0a28 */
[----:B------:R-:W-:Y:S02]  /*1a20*/  SEL R40, R40, RZ, P4 ;  /* 0x000000ff28287207 */ /* 0x000fe40002000000 */
[----:B------:R-:W-:Y:S01]  /*1a30*/  ISETP.GE.AND P0, PT, R9, RZ, PT ;  /* 0x000000ff0900720c */ /* 0x000fe20003f06270 */
[----:B------:R-:W-:Y:S01]  /*1a40*/  IMAD R31, R8, UR50, R25 ;  /* 0x00000032081f7c24 */ /* 0x000fe2000f8e0219 */
[----:B------:R-:W-:Y:S01]  /*1a50*/  IADD3 R8, PT, PT, -R39, RZ, RZ ;  /* 0x000000ff27087210 */ /* 0x000fe20007ffe1ff */
[----:B------:R-:W-:Y:S02]  /*1a60*/  IMAD R9, R24, UR46, RZ ;  /* 0x0000002e18097c24 */ /* 0x000fe4000f8e02ff */
[----:B------:R-:W-:Y:S02]  /*1a70*/  @!P5 VIADD R41, R41, 0x1 ;  /* 0x000000012929d836 */ /* 0x000fe40000000000 */
[----:B------:R-:W-:-:S02]  /*1a80*/  IMAD R25, R8, UR50, R35 ;  /* 0x0000003208197c24 */ /* 0x000fc4000f8e0223 */
[----:B------:R-:W-:Y:S01]  /*1a90*/  IMAD R35, R40, UR47, R9 ;  /* 0x0000002f28237c24 */ /* 0x000fe2000f8e0209 */
[----:B------:R-:W-:Y:S01]  /*1aa0*/  @P6 IADD3 R41, PT, PT, R41, 0x1, RZ ;  /* 0x0000000129296810 */ /* 0x000fe20007ffe0ff */
[----:B------:R-:W0:Y:S01]  /*1ab0*/  LDC.64 R8, c[0x0][0x3a0] ;  /* 0x0000e800ff087b82 */ /* 0x000e220000000a00 */
[----:B------:R-:W-:Y:S02]  /*1ac0*/  SEL R16, R16, RZ, P3 ;  /* 0x000000ff10107207 */ /* 0x000fe40001800000 */
[----:B------:R-:W-:Y:S01]  /*1ad0*/  SEL R33, R33, RZ, P3 ;  /* 0x000000ff21217207 */ /* 0x000fe20001800000 */
[----:B------:R-:W-:Y:S01]  /*1ae0*/  @!P0 IMAD.MOV R41, RZ, RZ, -R41 ;  /* 0x000000ffff298224 */ /* 0x000fe200078e0a29 */
[----:B------:R-:W-:Y:S02]  /*1af0*/  SEL R24, R39, RZ, P4 ;  /* 0x000000ff27187207 */ /* 0x000fe40002000000 */
[----:B------:R-:W-:Y:S01]  /*1b00*/  IADD3 R39, PT, PT, R64, 0x140, RZ ;  /* 0x0000014040277810 */ /* 0x000fe20007ffe0ff */
[----:B------:R-:W-:Y:S01]  /*1b10*/  IMAD R16, R16, UR46, RZ ;  /* 0x0000002e10107c24 */ /* 0x000fe2000f8e02ff */
[----:B------:R-:W-:Y:S01]  /*1b20*/  SEL R41, R59, R41, !P2 ;  /* 0x000000293b297207 */ /* 0x000fe20005000000 */
[----:B------:R-:W-:Y:S01]  /*1b30*/  IMAD R33, R33, UR46, RZ ;  /* 0x0000002e21217c24 */ /* 0x000fe2000f8e02ff */
[----:B------:R-:W-:Y:S01]  /*1b40*/  IABS R28, R39 ;  /* 0x00000027001c7213 */ /* 0x000fe20000000000 */
[----:B------:R-:W-:-:S02]  /*1b50*/  IMAD R37, R37, UR47, R16 ;  /* 0x0000002f25257c24 */ /* 0x000fc4000f8e0210 */
[----:B------:R-:W-:Y:S02]  /*1b60*/  IMAD R24, R24, UR47, R33 ;  /* 0x0000002f18187c24 */ /* 0x000fe4000f8e0221 */
[----:B------:R-:W-:Y:S02]  /*1b70*/  IMAD.MOV R33, RZ, RZ, -R41 ;  /* 0x000000ffff217224 */ /* 0x000fe400078e0a29 */
[----:B------:R-:W-:-:S04]  /*1b80*/  IMAD.HI.U32 R16, R28, UR7, RZ ;  /* 0x000000071c107c27 */ /* 0x000fc8000f8e00ff */
[----:B------:R-:W-:Y:S01]  /*1b90*/  IMAD R26, R33, UR50, R26 ;  /* 0x00000032211a7c24 */ /* 0x000fe2000f8e021a */
[----:B------:R-:W-:Y:S02]  /*1ba0*/  IADD3 R33, PT, PT, -R16, RZ, RZ ;  /* 0x000000ff10217210 */ /* 0x000fe40007ffe1ff */
[----:B0-----:R-:W-:-:S03]  /*1bb0*/  ISETP.NE.U32.AND P0, PT, R8, 0x1, PT ;  /* 0x000000010800780c */ /* 0x001fc60003f05070 */
        /* <DEDUP_REMOVED lines=11> */
[----:B------:R-:W-:-:S05]  /*1c70*/  IMAD R42, R8, UR49, R39 ;  /* 0x00000031082a7c24 */ /* 0x000fca000f8e0227 */
[----:B------:R-:W-:-:S05]  /*1c80*/  IABS R16, R42 ;  /* 0x0000002a00107213 */ /* 0x000fca0000000000 */
[----:B------:R-:W-:Y:S01]  /*1c90*/  IMAD.HI.U32 R8, R16, UR5, RZ ;  /* 0x0000000510087c27 */ /* 0x000fe2000f8e00ff */
[----:B------:R-:W-:-:S04]  /*1ca0*/  ISETP.NE.AND.EX P0, PT, R9, RZ, PT, P0 ;  /* 0x000000ff0900720c */ /* 0x000fc80003f05300 */
        /* <DEDUP_REMOVED lines=10> */
[----:B------:R-:W-:Y:S02]  /*1d50*/  MOV R16, R8 ;  /* 0x0000000800107202 */ /* 0x000fe40000000f00 */
[----:B------:R-:W-:Y:S02]  /*1d60*/  SEL R38, R38, RZ, P3 ;  /* 0x000000ff26267207 */ /* 0x000fe40001800000 */
[----:B------:R-:W-:Y:S01]  /*1d70*/  IADD3 R8, P5, PT, R9, UR36, RZ ;  /* 0x0000002409087c10 */ /* 0x000fe2000ffbe0ff */
[----:B------:R-:W-:Y:S01]  /*1d80*/  @!P6 IMAD.MOV R16, RZ, RZ, -R16 ;  /* 0x000000ffff10e224 */ /* 0x000fe200078e0a10 */
[----:B------:R-:W-:Y:S01]  /*1d90*/  SEL R28, R41, RZ, P4 ;  /* 0x000000ff291c7207 */ /* 0x000fe20002000000 */
[----:B------:R-:W-:Y:S01]  /*1da0*/  IMAD R33, R38, UR46, RZ ;  /* 0x0000002e26217c24 */ /* 0x000fe2000f8e02ff */
[----:B------:R-:W-:Y:S02]  /*1db0*/  LEA.HI.X.SX32 R9, R39, UR37, 0x2, P5 ;  /* 0x0000002527097c11 */ /* 0x000fe4000a8f16ff */
[----:B------:R-:W-:Y:S01]  /*1dc0*/  SEL R39, R59, R16, !P2 ;  /* 0x000000103b277207 */ /* 0x000fe20005000000 */
[----:B------:R-:W-:-:S02]  /*1dd0*/  VIADD R38, R64, 0x160 ;  /* 0x0000016040267836 */ /* 0x000fc40000000000 */
[----:B------:R-:W-:Y:S01]  /*1de0*/  IMAD R28, R28, UR47, R33 ;  /* 0x0000002f1c1c7c24 */ /* 0x000fe2000f8e0221 */
[----:B------:R-:W-:Y:S01]  /*1df0*/  IADD3 R33, PT, PT, -R39, RZ, RZ ;  /* 0x000000ff27217210 */ /* 0x000fe20007ffe1ff */
[----:B------:R0:W5:Y:S01]  /*1e00*/  LDG.E R16, desc[UR10][R8.64] ;  /* 0x0000000a08107981 */ /* 0x000162000c1e1900 */
[----:B------:R-:W-:Y:S02]  /*1e10*/  SEL R40, R40, RZ, P3 ;  /* 0x000000ff28287207 */ /* 0x000fe40001800000 */
[----:B------:R-:W-:Y:S01]  /*1e20*/  IABS R41, R38 ;  /* 0x0000002600297213 */ /* 0x000fe20000000000 */
[----:B------:R-:W-:Y:S01]  /*1e30*/  IMAD R33, R33, UR50, R42 ;  /* 0x0000003221217c24 */ /* 0x000fe2000f8e022a */
[----:B------:R-:W-:Y:S01]  /*1e40*/  SEL R39, R39, RZ, P4 ;  /* 0x000000ff27277207 */ /* 0x000fe20002000000 */
[----:B------:R-:W-:Y:S01]  /*1e50*/  IMAD R42, R40, UR46, RZ ;  /* 0x0000002e282a7c24 */ /* 0x000fe2000f8e02ff */
[----:B------:R-:W-:Y:S01]  /*1e60*/  SEL R40, R23, RZ, P0 ;  /* 0x000000ff17287207 */ /* 0x000fe20000000000 */
[----:B0-----:R-:W-:-:S04]  /*1e70*/  IMAD.HI.U32 R8, R41, UR7, RZ ;  /* 0x0000000729087c27 */ /* 0x001fc8000f8e00ff */
[----:B------:R-:W-:Y:S02]  /*1e80*/  IMAD R23, R39, UR47, R42 ;  /* 0x0000002f27177c24 */ /* 0x000fe4000f8e022a */
        /* <DEDUP_REMOVED lines=31> */
[----:B------:R-:W-:Y:S02]  /*2080*/  @!P6 IMAD.MOV R22, RZ, RZ, -R22 ;  /* 0x000000ffff16e224 */ /* 0x000fe400078e0a16 */
[----:B------:R-:W-:Y:S01]  /*2090*/  IMAD R27, R30, UR51, R27 ;  /* 0x000000331e1b7c24 */ /* 0x000fe2000f8e021b */
[----:B------:R-:W-:Y:S02]  /*20a0*/  LEA.HI.X.SX32 R9, R38, UR37, 0x2, P5 ;  /* 0x0000002526097c11 */ /* 0x000fe4000a8f16ff */
[----:B------:R-:W-:-:S02]  /*20b0*/  SEL R30, R59, R22, !P2 ;  /* 0x000000163b1e7207 */ /* 0x000fc40005000000 */
[----:B------:R-:W-:Y:S01]  /*20c0*/  SEL R38, R40, RZ, P3 ;  /* 0x000000ff28267207 */ /* 0x000fe20001800000 */
[----:B------:R-:W-:Y:S01]  /*20d0*/  VIADD R40, R64, 0x180 ;  /* 0x0000018040287836 */ /* 0x000fe20000000000 */
[----:B------:R-:W-:Y:S01]  /*20e0*/  IADD3 R22, PT, PT, -R30, RZ, RZ ;  /* 0x000000ff1e167210 */ /* 0x000fe20007ffe1ff */
[----:B------:R0:W5:Y:S03]  /*20f0*/  LDG.E R15, desc[UR10][R8.64] ;  /* 0x0000000a080f7981 */ /* 0x000166000c1e1900 */
[----:B------:R-:W-:Y:S01]  /*2100*/  IABS R42, R40 ;  /* 0x00000028002a7213 */ /* 0x000fe20000000000 */
[----:B------:R-:W-:Y:S01]  /*2110*/  IMAD R22, R22, UR50, R41 ;  /* 0x0000003216167c24 */ /* 0x000fe2000f8e0229 */
[----:B------:R-:W-:Y:S02]  /*2120*/  SEL R41, R14, RZ, P0 ;  /* 0x000000ff0e297207 */ /* 0x000fe40000000000 */
[----:B------:R-:W-:-:S05]  /*2130*/  MOV R14, R42 ;  /* 0x0000002a000e7202 */ /* 0x000fca0000000f00 */
        /* <DEDUP_REMOVED lines=9> */
[----:B------:R-:W-:Y:S01]  /*21d0*/  @P5 IADD3 R8, PT, PT, R8, 0x1, RZ ;  /* 0x0000000108085810 */ /* 0x000fe20007ffe0ff */
[----:B------:R-:W-:-:S05]  /*21e0*/  IMAD R34, R41, UR51, R34 ;  /* 0x0000003329227c24 */ /* 0x000fca000f8e0222 */
[----:B------:R-:W-:-:S05]  /*21f0*/  @!P6 IMAD.MOV R8, RZ, RZ, -R8 ;  /* 0x000000ffff08e224 */ /* 0x000fca00078e0a08 */
[----:B------:R-:W-:-:S04]  /*2200*/  SEL R41, R60, R8, !P1 ;  /* 0x000000083c297207 */ /* 0x000fc80004800000 */
[----:B------:R-:W-:Y:S01]  /*2210*/  IADD3 R9, PT, PT, -R41, RZ, RZ ;  /* 0x000000ff29097210 */ /* 0x000fe20007ffe1ff */
[----:B------:R-:W-:Y:S01]  /*2220*/  IMAD R43, R38, UR46, RZ ;  /* 0x0000002e262b7c24 */ /* 0x000fe2000f8e02ff */
[----:B------:R-:W-:-:S03]  /*2230*/  SEL R38, R30, RZ, P4 ;  /* 0x000000ff1e267207 */ /* 0x000fc60002000000 */
[----:B------:R-:W-:Y:S01]  /*2240*/  IMAD R44, R9, UR49, R40 ;  /* 0x00000031092c7c24 */ /* 0x000fe2000f8e0228 */
[----:B------:R-:W-:-:S04]  /*2250*/  SEL R30, R36, RZ, P0 ;  /* 0x000000ff241e7207 */ /* 0x000fc80000000000 */
[----:B------:R-:W-:Y:S01]  /*2260*/  IABS R36, R44 ;  /* 0x0000002c00247213 */ /* 0x000fe20000000000 */
[----:B------:R-:W-:-:S04]  /*2270*/  IMAD R30, R30, UR51, R37 ;  /* 0x000000331e1e7c24 */ /* 0x000fc8000f8e0225 */
[----:B------:R-:W-:-:S04]  /*2280*/  IMAD.HI.U32 R14, R36, UR5, RZ ;  /* 0x00000005240e7c27 */ /* 0x000fc8000f8e00ff */
[----:B------:R-:W-:-:S04]  /*2290*/  IMAD.MOV R37, RZ, RZ, -R14 ;  /* 0x000000ffff257224 */ /* 0x000fc800078e0a0e */
[----:B------:R-:W-:Y:S01]  /*22a0*/  IMAD R36, R37, UR9, R36 ;  /* 0x0000000925247c24 */ /* 0x000fe2000f8e0224 */
[----:B------:R-:W-:-:S04]  /*22b0*/  IADD3 R8, P5, PT, R39, UR38, RZ ;  /* 0x0000002627087c10 */ /* 0x000fc8000ffbe0ff */
[----:B------:R-:W-:Y:S02]  /*22c0*/  ISETP.LT.U32.AND P6, PT, R36, UR9, PT ;  /* 0x0000000924007c0c */ /* 0x000fe4000bfc1070 */
[----:B------:R-:W-:Y:S02]  /*22d0*/  SEL R21, R21, RZ, P0 ;  /* 0x000000ff15157207 */ /* 0x000fe40000000000 */
[----:B------:R-:W-:-:S03]  /*22e0*/  LEA.HI.X.SX32 R9, R39, UR39, 0x1, P5 ;  /* 0x0000002727097c11 */ /* 0x000fc6000a8f0eff */
[----:B------:R-:W-:Y:S02]  /*22f0*/  IMAD R32, R21, UR51, R32 ;  /* 0x0000003315207c24 */ /* 0x000fe4000f8e0220 */
[----:B------:R0:W2:Y:S04]  /*2300*/  LDG.E.U8 R21, desc[UR10][R8.64] ;  /* 0x0000000a08157981 */ /* 0x0000a8000c1e1100 */
[----:B------:R-:W-:-:S04]  /*2310*/  @!P6 IADD3 R36, PT, PT, R36, -UR9, RZ ;  /* 0x800000092424ec10 */ /* 0x000fc8000fffe0ff */
[----:B------:R-:W-:Y:S02]  /*2320*/  ISETP.GE.U32.AND P5, PT, R36, UR9, PT ;  /* 0x0000000924007c0c */ /* 0x000fe4000bfa6070 */
[----:B------:R-:W-:Y:S01]  /*2330*/  LOP3.LUT R36, R44, UR50, RZ, 0x3c, !PT ;  /* 0x000000322c247c12 */ /* 0x000fe2000f8e3cff */
[----:B------:R-:W-:-:S03]  /*2340*/  @!P6 VIADD R14, R14, 0x1 ;  /* 0x000000010e0ee836 */ /* 0x000fc60000000000 */
[----:B------:R-:W-:-:S07]  /*2350*/  ISETP.GE.AND P6, PT, R36, RZ, PT ;  /* 0x000000ff2400720c */ /* 0x000fce0003fc6270 */
[----:B------:R-:W-:-:S05]  /*2360*/  @P5 IADD3 R14, PT, PT, R14, 0x1, RZ ;  /* 0x000000010e0e5810 */ /* 0x000fca0007ffe0ff */
[----:B------:R-:W-:Y:S01]  /*2370*/  IMAD.MOV.U32 R36, RZ, RZ, R14 ;  /* 0x000000ffff247224 */ /* 0x000fe200078e000e */
[----:B------:R-:W-:-:S04]  /*2380*/  SEL R37, R41, RZ, P3 ;  /* 0x000000ff29257207 */ /* 0x000fc80001800000 */
[----:B------:R-:W-:Y:S02]  /*2390*/  @!P6 IADD3 R36, PT, PT, -R36, RZ, RZ ;  /* 0x000000ff2424e210 */ /* 0x000fe40007ffe1ff */
[----:B0-----:R-:W-:Y:S02]  /*23a0*/  SHF.R.S64 R8, RZ, 0x1e, R40 ;  /* 0x0000001eff087819 */ /* 0x001fe40000001028 */
[----:B------:R-:W-:Y:S01]  /*23b0*/  SEL R36, R59, R36, !P2 ;  /* 0x000000243b247207 */ /* 0x000fe20005000000 */
[----:B------:R-:W-:Y:S01]  /*23c0*/  IMAD R42, R37, UR46, RZ ;  /* 0x0000002e252a7c24 */ /* 0x000fe2000f8e02ff */
[----:B------:R-:W-:Y:S02]  /*23d0*/  IADD3 R8, P5, PT, R8, UR36, RZ ;  /* 0x0000002408087c10 */ /* 0x000fe4000ffbe0ff */
[----:B------:R-:W-:Y:S02]  /*23e0*/  SEL R37, R36, RZ, P4 ;  /* 0x000000ff24257207 */ /* 0x000fe40002000000 */
[----:B------:R-:W-:-:S02]  /*23f0*/  LEA.HI.X.SX32 R9, R40, UR37, 0x2, P5 ;  /* 0x0000002528097c11 */ /* 0x000fc4000a8f16ff */
[----:B------:R-:W-:Y:S01]  /*2400*/  SEL R40, R31, RZ, P0 ;  /* 0x000000ff1f287207 */ /* 0x000fe20000000000 */
[----:B------:R-:W-:Y:S01]  /*2410*/  IMAD R31, R37, UR47, R42 ;  /* 0x0000002f251f7c24 */ /* 0x000fe2000f8e022a */
[C---:B------:R-:W-:Y:S01]  /*2420*/  IADD3 R42, P5, PT, R29.reuse, UR38, RZ ;  /* 0x000000261d2a7c10 */ /* 0x040fe2000ffbe0ff */
[----:B------:R-:W-:Y:S01]  /*2430*/  IMAD R38, R38, UR47, R43 ;  /* 0x0000002f26267c24 */ /* 0x000fe2000f8e022b */
[----:B------:R0:W5:Y:S02]  /*2440*/  LDG.E R14, desc[UR10][R8.64] ;  /* 0x0000000a080e7981 */ /* 0x000164000c1e1900 */
[----:B------:R-:W-:-:S05]  /*2450*/  LEA.HI.X.SX32 R43, R29, UR39, 0x1, P5 ;  /* 0x000000271d2b7c11 */ /* 0x000fca000a8f0eff */
[----:B------:R1:W4:Y:S01]  /*2460*/  LDG.E.U8 R42, desc[UR10][R42.64] ;  /* 0x0000000a2a2a7981 */ /* 0x000322000c1e1100 */
[----:B------:R-:W-:Y:S01]  /*2470*/  IMAD R35, R40, UR51, R35 ;  /* 0x0000003328237c24 */ /* 0x000fe2000f8e0223 */
[----:B------:R-:W-:-:S04]  /*2480*/  IADD3 R40, PT, PT, R64, 0x1a0, RZ ;  /* 0x000001a040287810 */ /* 0x000fc80007ffe0ff */
[----:B0-----:R-:W-:Y:S01]  /*2490*/  IABS R9, R40 ;  /* 0x0000002800097213 */ /* 0x001fe20000000000 */
[----:B------:R-:W-:-:S04]  /*24a0*/  IMAD.MOV R39, RZ, RZ, -R36 ;  /* 0x000000ffff277224 */ /* 0x000fc800078e0a24 */
        /* <DEDUP_REMOVED lines=33> */
[----:B------:R-:W-:Y:S02]  /*26c0*/  SEL R36, R36, RZ, P0 ;  /* 0x000000ff24247207 */ /* 0x000fe40000000000 */
[----:B------:R-:W-:Y:S02]  /*26d0*/  SEL R41, R22, RZ, P0 ;  /* 0x000000ff16297207 */ /* 0x000fe40000000000 */
[----:B------:R-:W-:Y:S02]  /*26e0*/  SEL R39, R26, RZ, P0 ;  /* 0x000000ff1a277207 */ /* 0x000fe40000000000 */
[----:B------:R-:W-:Y:S02]  /*26f0*/  SEL R24, R29, RZ, P3 ;  /* 0x000000ff1d187207 */ /* 0x000fe40001800000 */
[----:B------:R-:W-:-:S02]  /*2700*/  IABS R22, R44 ;  /* 0x0000002c00167213 */ /* 0x000fc40000000000 */
[----:B------:R-:W-:Y:S02]  /*2710*/  SEL R26, R8, RZ, P4 ;  /* 0x000000ff081a7207 */ /* 0x000fe40002000000 */
[----:B------:R-:W-:Y:S01]  /*2720*/  SEL R8, R33, RZ, P0 ;  /* 0x000000ff21087207 */ /* 0x000fe20000000000 */
[----:B------:R-:W-:Y:S01]  /*2730*/  IMAD R33, R36, UR51, R31 ;  /* 0x0000003324217c24 */ /* 0x000fe2000f8e021f */
[----:B------:R-:W-:Y:S01]  /*2740*/  MOV R36, R22 ;  /* 0x0000001600247202 */ /* 0x000fe20000000f00 */
[----:B------:R-:W-:Y:S01]  /*2750*/  IMAD R29, R24, UR46, RZ ;  /* 0x0000002e181d7c24 */ /* 0x000fe2000f8e02ff */
[----:B-1----:R-:W-:Y:S01]  /*2760*/  SEL R43, R9, RZ, P0 ;  /* 0x000000ff092b7207 */ /* 0x002fe20000000000 */
[----:B------:R-:W-:Y:S01]  /*2770*/  IMAD R45, R8, UR51, R23 ;  /* 0x00000033082d7c24 */ /* 0x000fe2000f8e0217 */
[C---:B------:R-:W-:Y:S01]  /*2780*/  IADD3 R8, P5, PT, R27.reuse, UR38, RZ ;  /* 0x000000261b087c10 */ /* 0x040fe2000ffbe0ff */
[----:B------:R-:W-:Y:S02]  /*2790*/  IMAD R26, R26, UR47, R29 ;  /* 0x0000002f1a1a7c24 */ /* 0x000fe4000f8e021d */
[----:B------:R-:W-:Y:S01]  /*27a0*/  IMAD.HI.U32 R46, R36, UR7, RZ ;  /* 0x00000007242e7c27 */ /* 0x000fe2000f8e00ff */
[----:B------:R-:W-:-:S03]  /*27b0*/  LEA.HI.X.SX32 R9, R27, UR39, 0x1, P5 ;  /* 0x000000271b097c11 */ /* 0x000fc6000a8f0eff */
[----:B------:R-:W-:Y:S01]  /*27c0*/  IMAD R43, R43, UR51, R26 ;  /* 0x000000332b2b7c24 */ /* 0x000fe2000f8e021a */
[C---:B------:R-:W-:Y:S01]  /*27d0*/  IADD3 R26, P5, PT, R34.reuse, UR38, RZ ;  /* 0x00000026221a7c10 */ /* 0x040fe2000ffbe0ff */
[----:B------:R-:W-:Y:S01]  /*27e0*/  IMAD.MOV R23, RZ, RZ, -R46 ;  /* 0x000000ffff177224 */ /* 0x000fe200078e0a2e */
[----:B------:R0:W3:Y:S02]  /*27f0*/  LDG.E.U8 R29, desc[UR10][R8.64] ;  /* 0x0000000a081d7981 */ /* 0x0000e4000c1e1100 */
[----:B------:R-:W-:Y:S01]  /*2800*/  LEA.HI.X.SX32 R27, R34, UR39, 0x1, P5 ;  /* 0x00000027221b7c11 */ /* 0x000fe2000a8f0eff */
[----:B------:R-:W-:Y:S01]  /*2810*/  IMAD R36, R23, UR8, R36 ;  /* 0x0000000817247c24 */ /* 0x000fe2000f8e0224 */
[----:B------:R-:W-:-:S04]  /*2820*/  IADD3 R22, P5, PT, R32, UR38, RZ ;  /* 0x0000002620167c10 */ /* 0x000fc8000ffbe0ff */
[----:B------:R-:W-:Y:S02]  /*2830*/  ISETP.LT.U32.AND P6, PT, R36, UR8, PT ;  /* 0x0000000824007c0c */ /* 0x000fe4000bfc1070 */
[----:B------:R-:W-:Y:S02]  /*2840*/  LEA.HI.X.SX32 R23, R32, UR39, 0x1, P5 ;  /* 0x0000002720177c11 */ /* 0x000fe4000a8f0eff */
[----:B0-----:R-:W-:-:S03]  /*2850*/  IADD3 R8, P5, PT, R30, UR38, RZ ;  /* 0x000000261e087c10 */ /* 0x001fc6000ffbe0ff */
[----:B------:R0:W5:Y:S01]  /*2860*/  LDG.E.U8 R37, desc[UR12][R22.64] ;  /* 0x0000000c16257981 */ /* 0x000162000c1e1100 */
[----:B------:R-:W-:Y:S02]  /*2870*/  LEA.HI.X.SX32 R9, R30, UR39, 0x1, P5 ;  /* 0x000000271e097c11 */ /* 0x000fe4000a8f0eff */
[----:B------:R-:W-:-:S04]  /*2880*/  IADD3 R30, P5, PT, R35, UR38, RZ ;  /* 0x00000026231e7c10 */ /* 0x000fc8000ffbe0ff */
[----:B------:R-:W-:Y:S02]  /*2890*/  LEA.HI.X.SX32 R31, R35, UR39, 0x1, P5 ;  /* 0x00000027231f7c11 */ /* 0x000fe4000a8f0eff */
[C---:B------:R-:W-:Y:S02]  /*28a0*/  IADD3 R24, P5, PT, R25.reuse, UR38, RZ ;  /* 0x0000002619187c10 */ /* 0x040fe4000ffbe0ff */
[----:B------:R-:W-:Y:S01]  /*28b0*/  @!P6 IADD3 R36, PT, PT, R36, -UR8, RZ ;  /* 0x800000082424ec10 */ /* 0x000fe2000fffe0ff */
[----:B------:R-:W-:Y:S01]  /*28c0*/  @!P6 VIADD R46, R46, 0x1 ;  /* 0x000000012e2ee836 */ /* 0x000fe20000000000 */
[----:B------:R-:W-:Y:S01]  /*28d0*/  LEA.HI.X.SX32 R25, R25, UR39, 0x1, P5 ;  /* 0x0000002719197c11 */ /* 0x000fe2000a8f0eff */
[----:B------:R-:W-:Y:S01]  /*28e0*/  IMAD R39, R39, UR51, R28 ;  /* 0x0000003327277c24 */ /* 0x000fe2000f8e021c */
[----:B------:R-:W-:Y:S01]  /*28f0*/  ISETP.GE.U32.AND P5, PT, R36, UR8, PT ;  /* 0x0000000824007c0c */ /* 0x000fe2000bfa6070 */
[----:B------:R-:W-:Y:S01]  /*2900*/  IMAD R41, R41, UR51, R38 ;  /* 0x0000003329297c24 */ /* 0x000fe2000f8e0226 */
[----:B0-----:R-:W-:Y:S01]  /*2910*/  LOP3.LUT R22, R44, UR49, RZ, 0x3c, !PT ;  /* 0x000000312c167c12 */ /* 0x001fe2000f8e3cff */
[----:B------:R0:W5:Y:S03]  /*2920*/  LDG.E.U8 R28, desc[UR10][R26.64] ;  /* 0x0000000a1a1c7981 */ /* 0x000166000c1e1100 */
[----:B------:R-:W-:Y:S01]  /*2930*/  ISETP.GE.AND P6, PT, R22, RZ, PT ;  /* 0x000000ff1600720c */ /* 0x000fe20003fc6270 */
[----:B------:R1:W5:Y:S01]  /*2940*/  LDG.E.U8 R36, desc[UR10][R8.64] ;  /* 0x0000000a08247981 */ /* 0x000362000c1e1100 */
[----:B------:R-:W-:-:S02]  /*2950*/  R2UR UR14, R6 ;  /* 0x00000000060e72ca */ /* 0x000fc400000e0000 */
[----:B------:R-:W-:Y:S01]  /*2960*/  R2UR UR15, R7 ;  /* 0x00000000070f72ca */ /* 0x000fe200000e0000 */
[----:B------:R-:W5:Y:S02]  /*2970*/  LDG.E.U8 R35, desc[UR12][R30.64] ;  /* 0x0000000c1e237981 */ /* 0x000f64000c1e1100 */
[----:B------:R-:W-:Y:S02]  /*2980*/  @P5 IADD3 R46, PT, PT, R46, 0x1, RZ ;  /* 0x000000012e2e5810 */ /* 0x000fe40007ffe0ff */
[C---:B------:R-:W-:Y:S01]  /*2990*/  IADD3 R38, P5, PT, R39.reuse, UR38, RZ ;  /* 0x0000002627267c10 */ /* 0x040fe2000ffbe0ff */
[----:B------:R-:W5:Y:S03]  /*29a0*/  LDG.E.U8 R34, desc[UR10][R24.64] ;  /* 0x0000000a18227981 */ /* 0x000f66000c1e1100 */
[----:B------:R-:W-:Y:S01]  /*29b0*/  LEA.HI.X.SX32 R39, R39, UR39, 0x1, P5 ;  /* 0x0000002727277c11 */ /* 0x000fe2000a8f0eff */
[----:B------:R-:W-:Y:S01]  /*29c0*/  @!P6 IMAD.MOV R46, RZ, RZ, -R46 ;  /* 0x000000ffff2ee224 */ /* 0x000fe200078e0a2e */
[----:B0-----:R-:W-:-:S03]  /*29d0*/  IADD3 R26, P5, PT, R45, UR38, RZ ;  /* 0x000000262d1a7c10 */ /* 0x001fc6000ffbe0ff */
[----:B------:R0:W5:Y:S01]  /*29e0*/  LDG.E.U8 R30, desc[UR12][R38.64] ;  /* 0x0000000c261e7981 */ /* 0x000162000c1e1100 */
[----:B------:R-:W-:Y:S02]  /*29f0*/  LEA.HI.X.SX32 R27, R45, UR39, 0x1, P5 ;  /* 0x000000272d1b7c11 */ /* 0x000fe4000a8f0eff */
[----:B------:R-:W-:Y:S02]  /*2a00*/  SEL R45, R60, R46, !P1 ;  /* 0x0000002e3c2d7207 */ /* 0x000fe40004800000 */
[----:B------:R-:W-:Y:S01]  /*2a10*/  IADD3 R22, P5, PT, R41, UR38, RZ ;  /* 0x0000002629167c10 */ /* 0x000fe2000ffbe0ff */
[----:B------:R-:W5:Y:S01]  /*2a20*/  LDG.E.U8 R31, desc[UR10][R26.64] ;  /* 0x0000000a1a1f7981 */ /* 0x000f62000c1e1100 */
[----:B-1----:R-:W-:-:S05]  /*2a30*/  IADD3 R9, PT, PT, -R45, RZ, RZ ;  /* 0x000000ff2d097210 */ /* 0x002fca0007ffe1ff */
[----:B------:R-:W-:Y:S01]  /*2a40*/  IMAD R46, R9, UR49, R44 ;  /* 0x00000031092e7c24 */ /* 0x000fe2000f8e022c */
[----:B------:R-:W-:Y:S01]  /*2a50*/  LEA.HI.X.SX32 R23, R41, UR39, 0x1, P5 ;  /* 0x0000002729177c11 */ /* 0x000fe2000a8f0eff */
[----:B------:R-:W1:Y:S03]  /*2a60*/  LDC.64 R8, c[0x0][0x3e8] ;  /* 0x0000fa00ff087b82 */ /* 0x000e660000000a00 */
[----:B0-----:R-:W-:Y:S01]  /*2a70*/  IABS R39, R46 ;  /* 0x0000002e00277213 */ /* 0x001fe20000000000 */
[----:B------:R0:W5:Y:S04]  /*2a80*/  LDG.E.U8 R32, desc[UR14][R22.64] ;  /* 0x0000000e16207981 */ /* 0x000168000c1e1100 */
[----:B------:R-:W-:Y:S01]  /*2a90*/  IMAD.HI.U32 R38, R39, UR5, RZ ;  /* 0x0000000527267c27 */ /* 0x000fe2000f8e00ff */
[----:B--2---:R-:W-:-:S03]  /*2aa0*/  ISETP.NE.AND P2, PT, R21, RZ, PT ;  /* 0x000000ff1500720c */ /* 0x004fc60003f45270 */
[----:B0-----:R-:W-:Y:S01]  /*2ab0*/  IMAD.MOV R22, RZ, RZ, -R38 ;  /* 0x000000ffff167224 */ /* 0x001fe200078e0a26 */
[----:B------:R-:W-:-:S03]  /*2ac0*/  IADD3 R24, P5, PT, R33, UR38, RZ ;  /* 0x0000002621187c10 */ /* 0x000fc6000ffbe0ff */
[----:B------:R-:W-:Y:S01]  /*2ad0*/  IMAD R21, R22, UR9, R39 ;  /* 0x0000000916157c24 */ /* 0x000fe2000f8e0227 */
[----:B------:R-:W-:Y:S02]  /*2ae0*/  SHF.R.S64 R22, RZ, 0x1e, R40 ;  /* 0x0000001eff167819 */ /* 0x000fe40000001028 */
[----:B------:R-:W-:Y:S02]  /*2af0*/  LEA.HI.X.SX32 R25, R33, UR39, 0x1, P5 ;  /* 0x0000002721197c11 */ /* 0x000fe4000a8f0eff */
[----:B------:R-:W-:Y:S02]  /*2b00*/  IADD3 R22, P5, PT, R22, UR36, RZ ;  /* 0x0000002416167c10 */ /* 0x000fe4000ffbe0ff */
[----:B------:R-:W-:Y:S01]  /*2b10*/  SHF.R.S64 R26, RZ, 0x1e, R44 ;  /* 0x0000001eff1a7819 */ /* 0x000fe2000000102c */
[----:B------:R0:W2:Y:S01]  /*2b20*/  LDG.E.U8 R33, desc[UR10][R24.64] ;  /* 0x0000000a18217981 */ /* 0x0000a2000c1e1100 */
[----:B------:R-:W-:Y:S02]  /*2b30*/  LEA.HI.X.SX32 R23, R40, UR37, 0x2, P5 ;  /* 0x0000002528177c11 */ /* 0x000fe4000a8f16ff */
[----:B------:R-:W-:-:S04]  /*2b40*/  IADD3 R26, P5, PT, R26, UR36, RZ ;  /* 0x000000241a1a7c10 */ /* 0x000fc8000ffbe0ff */
[----:B------:R-:W-:Y:S02]  /*2b50*/  LEA.HI.X.SX32 R27, R44, UR37, 0x2, P5 ;  /* 0x000000252c1b7c11 */ /* 0x000fe4000a8f16ff */
[----:B------:R-:W-:Y:S02]  /*2b60*/  ISETP.LT.U32.AND P5, PT, R21, UR9, PT ;  /* 0x0000000915007c0c */ /* 0x000fe4000bfa1070 */
[----:B------:R-:W-:-:S11]  /*2b70*/  P2R R41, PR, RZ, 0x4 ;  /* 0x00000004ff297803 */ /* 0x000fd60000000000 */
[----:B------:R-:W-:-:S04]  /*2b80*/  @!P5 IADD3 R21, PT, PT, R21, -UR9, RZ ;  /* 0x800000091515dc10 */ /* 0x000fc8000fffe0ff */
[----:B------:R-:W-:Y:S01]  /*2b90*/  ISETP.GE.U32.AND P2, PT, R21, UR9, PT ;  /* 0x0000000915007c0c */ /* 0x000fe2000bf46070 */
[----:B------:R-:W-:Y:S01]  /*2ba0*/  VIADD R21, R64, 0x1e0 ;  /* 0x000001e040157836 */ /* 0x000fe20000000000 */
[----:B-1----:R-:W-:-:S04]  /*2bb0*/  R2UR UR4, R9 ;  /* 0x00000000090472ca */ /* 0x002fc800000e0000 */
[----:B0-----:R-:W-:-:S05]  /*2bc0*/  IABS R24, R21 ;  /* 0x0000001500187213 */ /* 0x001fca0000000000 */
[----:B------:R-:W-:-:S05]  /*2bd0*/  IMAD.HI.U32 R9, R24, UR7, RZ ;  /* 0x0000000718097c27 */ /* 0x000fca000f8e00ff */
[----:B------:R-:W-:Y:S02]  /*2be0*/  IADD3 R25, PT, PT, -R9, RZ, RZ ;  /* 0x000000ff09197210 */ /* 0x000fe40007ffe1ff */
[----:B----4-:R-:W-:-:S03]  /*2bf0*/  ISETP.NE.AND P6, PT, R42, RZ, PT ;  /* 0x000000ff2a00720c */ /* 0x010fc60003fc5270 */
[----:B------:R-:W-:Y:S01]  /*2c00*/  IMAD R24, R25, UR8, R24 ;  /* 0x0000000819187c24 */ /* 0x000fe2000f8e0218 */
[----:B------:R-:W-:-:S04]  /*2c10*/  P2R R58, PR, RZ, 0x40 ;  /* 0x00000040ff3a7803 */ /* 0x000fc80000000000 */
        /* <DEDUP_REMOVED lines=14> */
[----:B------:R-:W-:Y:S01]  /*2d00*/  SEL R38, R59, R38, !P2 ;  /* 0x000000263b267207 */ /* 0x000fe20005000000 */
[----:B------:R0:W4:Y:S04]  /*2d10*/  LDG.E R9, desc[UR10][R22.64] ;  /* 0x0000000a16097981 */ /* 0x000128000c1e1900 */
[----:B------:R-:W-:-:S02]  /*2d20*/  IMAD.MOV R39, RZ, RZ, -R38 ;  /* 0x000000ffff277224 */ /* 0x000fc400078e0a26 */
[----:B------:R-:W-:Y:S02]  /*2d30*/  @!P5 IMAD.MOV R25, RZ, RZ, -R25 ;  /* 0x000000ffff19d224 */ /* 0x000fe400078e0a19 */
[----:B------:R-:W-:-:S03]  /*2d40*/  IMAD R46, R39, UR50, R46 ;  /* 0x00000032272e7c24 */ /* 0x000fc6000f8e022e */
        /* <DEDUP_REMOVED lines=10> */
[----:B------:R-:W4:-:S12]  /*2df0*/  LDG.E.U8 R42, desc[UR10][R42.64] ;  /* 0x0000000a2a2a7981 */ /* 0x000f18000c1e1100 */
[----:B------:R-:W-:Y:S01]  /*2e00*/  @!P5 IADD3 R22, PT, PT, R22, -UR9, RZ ;  /* 0x800000091616dc10 */ /* 0x000fe2000fffe0ff */
[----:B------:R-:W-:-:S03]  /*2e10*/  @!P5 VIADD R24, R24, 0x1 ;  /* 0x000000011818d836 */ /* 0x000fc60000000000 */
[----:B------:R-:W-:Y:S02]  /*2e20*/  ISETP.GE.U32.AND P5, PT, R22, UR9, PT ;  /* 0x0000000916007c0c */ /* 0x000fe4000bfa6070 */
[----:B------:R-:W-:Y:S02]  /*2e30*/  SEL R45, R45, RZ, P3 ;  /* 0x000000ff2d2d7207 */ /* 0x000fe40001800000 */
[----:B------:R-:W-:Y:S02]  /*2e40*/  LOP3.LUT R22, R47, UR50, RZ, 0x3c, !PT ;  /* 0x000000322f167c12 */ /* 0x000fe4000f8e3cff */
[----:B------:R-:W-:Y:S01]  /*2e50*/  SEL R38, R38, RZ, P4 ;  /* 0x000000ff26267207 */ /* 0x000fe20002000000 */
[----:B------:R-:W-:Y:S01]  /*2e60*/  IMAD R45, R45, UR46, RZ ;  /* 0x0000002e2d2d7c24 */ /* 0x000fe2000f8e02ff */
[----:B------:R-:W-:-:S05]  /*2e70*/  SEL R46, R46, RZ, P0 ;  /* 0x000000ff2e2e7207 */ /* 0x000fca0000000000 */
[----:B------:R-:W-:Y:S02]  /*2e80*/  @P5 IADD3 R24, PT, PT, R24, 0x1, RZ ;  /* 0x0000000118185810 */ /* 0x000fe40007ffe0ff */
[----:B------:R-:W-:Y:S01]  /*2e90*/  ISETP.GE.AND P5, PT, R22, RZ, PT ;  /* 0x000000ff1600720c */ /* 0x000fe20003fa6270 */
[----:B------:R-:W-:Y:S01]  /*2ea0*/  IMAD R45, R38, UR47, R45 ;  /* 0x0000002f262d7c24 */ /* 0x000fe2000f8e022d */
[----:B------:R-:W-:Y:S01]  /*2eb0*/  SHF.R.S64 R22, RZ, 0x1e, R21 ;  /* 0x0000001eff167819 */ /* 0x000fe20000001015 */
[----:B------:R-:W-:Y:S02]  /*2ec0*/  IMAD.MOV.U32 R38, RZ, RZ, R24 ;  /* 0x000000ffff267224 */ /* 0x000fe400078e0018 */
[----:B------:R-:W-:Y:S01]  /*2ed0*/  IMAD R45, R46, UR51, R45 ;  /* 0x000000332e2d7c24 */ /* 0x000fe2000f8e022d */
[----:B------:R-:W-:-:S04]  /*2ee0*/  IADD3 R22, P6, PT, R22, UR36, RZ ;  /* 0x0000002416167c10 */ /* 0x000fc8000ffde0ff */
[----:B------:R-:W-:Y:S02]  /*2ef0*/  LEA.HI.X.SX32 R23, R21, UR37, 0x2, P6 ;  /* 0x0000002515177c11 */ /* 0x000fe4000b0f16ff */
[----:B------:R0:W4:Y:S01]  /*2f00*/  LDG.E R21, desc[UR10][R26.64] ;  /* 0x0000000a1a157981 */ /* 0x000122000c1e1900 */
[----:B------:R-:W-:Y:S02]  /*2f10*/  @!P5 IADD3 R38, PT, PT, -R38, RZ, RZ ;  /* 0x000000ff2626d210 */ /* 0x000fe40007ffe1ff */
[C---:B------:R-:W-:Y:S01]  /*2f20*/  IADD3 R24, P5, PT, R45.reuse, UR38, RZ ;  /* 0x000000262d187c10 */ /* 0x040fe2000ffbe0ff */
[----:B------:R-:W4:Y:S03]  /*2f30*/  LDG.E R22, desc[UR10][R22.64] ;  /* 0x0000000a16167981 */ /* 0x000f26000c1e1900 */
[----:B------:R-:W-:Y:S02]  /*2f40*/  LEA.HI.X.SX32 R25, R45, UR39, 0x1, P5 ;  /* 0x000000272d197c11 */ /* 0x000fe4000a8f0eff */
[----:B0-----:R-:W-:-:S03]  /*2f50*/  IADD3 R27, PT, PT, R64, 0x200, RZ ;  /* 0x00000200401b7810 */ /* 0x001fc60007ffe0ff */
[----:B------:R0:W4:Y:S01]  /*2f60*/  LDG.E.U8 R43, desc[UR10][R24.64] ;  /* 0x0000000a182b7981 */ /* 0x000122000c1e1100 */
[----:B------:R-:W-:-:S05]  /*2f70*/  IABS R26, R27 ;  /* 0x0000001b001a7213 */ /* 0x000fca0000000000 */
[----:B0-----:R-:W-:-:S04]  /*2f80*/  IMAD.HI.U32 R24, R26, UR7, RZ ;  /* 0x000000071a187c27 */ /* 0x001fc8000f8e00ff */
[----:B------:R-:W-:-:S04]  /*2f90*/  IMAD.MOV R25, RZ, RZ, -R24 ;  /* 0x000000ffff197224 */ /* 0x000fc800078e0a18 */
[----:B------:R-:W-:-:S05]  /*2fa0*/  IMAD R25, R25, UR8, R26 ;  /* 0x0000000819197c24 */ /* 0x000fca000f8e021a */
[----:B------:R-:W-:Y:S02]  /*2fb0*/  ISETP.LT.U32.AND P5, PT, R25, UR8, PT ;  /* 0x0000000819007c0c */ /* 0x000fe4000bfa1070 */
[----:B------:R-:W-:-:S11]  /*2fc0*/  SEL R38, R59, R38, !P2 ;  /* 0x000000263b267207 */ /* 0x000fd60005000000 */
[----:B------:R-:W-:Y:S01]  /*2fd0*/  @!P5 IADD3 R25, PT, PT, R25, -UR8, RZ ;  /* 0x800000081919dc10 */ /* 0x000fe2000fffe0ff */
[----:B------:R-:W-:-:S03]  /*2fe0*/  @!P5 VIADD R24, R24, 0x1 ;  /* 0x000000011818d836 */ /* 0x000fc60000000000 */
[----:B------:R-:W-:Y:S01]  /*2ff0*/  ISETP.GE.U32.AND P5, PT, R25, UR8, PT ;  /* 0x0000000819007c0c */ /* 0x000fe2000bfa6070 */
[----:B------:R-:W-:Y:S01]  /*3000*/  IMAD.MOV R44, RZ, RZ, -R38 ;  /* 0x000000ffff2c7224 */ /* 0x000fe200078e0a26 */
[----:B------:R-:W-:Y:S02]  /*3010*/  SEL R39, R39, RZ, P3 ;  /* 0x000000ff27277207 */ /* 0x000fe40001800000 */
[----:B------:R-:W-:Y:S02]  /*3020*/  LOP3.LUT R25, R27, UR49, RZ, 0x3c, !PT ;  /* 0x000000311b197c12 */ /* 0x000fe4000f8e3cff */
[----:B------:R-:W-:Y:S01]  /*3030*/  SEL R40, R38, RZ, P4 ;  /* 0x000000ff26287207 */ /* 0x000fe20002000000 */
[----:B------:R-:W-:Y:S02]  /*3040*/  IMAD R38, R44, UR50, R47 ;  /* 0x000000322c267c24 */ /* 0x000fe4000f8e022f */
[----:B------:R-:W-:-:S04]  /*3050*/  IMAD R39, R39, UR46, RZ ;  /* 0x0000002e27277c24 */ /* 0x000fc8000f8e02ff */
[----:B------:R-:W-:Y:S02]  /*3060*/  @P5 IADD3 R24, PT, PT, R24, 0x1, RZ ;  /* 0x0000000118185810 */ /* 0x000fe40007ffe0ff */
[----:B------:R-:W-:Y:S01]  /*3070*/  ISETP.GE.AND P5, PT, R25, RZ, PT ;  /* 0x000000ff1900720c */ /* 0x000fe20003fa6270 */
[----:B------:R-:W-:Y:S01]  /*3080*/  IMAD R39, R40, UR47, R39 ;  /* 0x0000002f28277c24 */ /* 0x000fe2000f8e0227 */
[----:B------:R-:W-:-:S05]  /*3090*/  SEL R38, R38, RZ, P0 ;  /* 0x000000ff26267207 */ /* 0x000fca0000000000 */
[----:B------:R-:W-:-:S06]  /*30a0*/  IMAD R38, R38, UR51, R39 ;  /* 0x0000003326267c24 */ /* 0x000fcc000f8e0227 */
[----:B------:R-:W-:Y:S01]  /*30b0*/  @!P5 IMAD.MOV R24, RZ, RZ, -R24 ;  /* 0x000000ffff18d224 */ /* 0x000fe200078e0a18 */
[----:B------:R-:W-:-:S04]  /*30c0*/  IADD3 R46, P5, PT, R38, UR38, RZ ;  /* 0x00000026262e7c10 */ /* 0x000fc8000ffbe0ff */
[----:B------:R-:W-:Y:S02]  /*30d0*/  LEA.HI.X.SX32 R47, R38, UR39, 0x1, P5 ;  /* 0x00000027262f7c11 */ /* 0x000fe4000a8f0eff */
[----:B------:R-:W-:-:S03]  /*30e0*/  SEL R38, R60, R24, !P1 ;  /* 0x000000183c267207 */ /* 0x000fc60004800000 */
[----:B------:R0:W4:Y:S01]  /*30f0*/  LDG.E.U8 R46, desc[UR10][R46.64] ;  /* 0x0000000a2e2e7981 */ /* 0x000122000c1e1100 */
        /* <DEDUP_REMOVED lines=19> */
[----:B------:R-:W-:-:S03]  /*3230*/  SEL R24, R24, RZ, P4 ;  /* 0x000000ff18187207 */ /* 0x000fc60002000000 */
[----:B------:R-:W-:Y:S01]  /*3240*/  IMAD R23, R23, UR50, R40 ;  /* 0x0000003217177c24 */ /* 0x000fe2000f8e0228 */
[----:B------:R-:W-:Y:S01]  /*3250*/  IABS R40, R38 ;  /* 0x0000002600287213 */ /* 0x000fe20000000000 */
[----:B------:R-:W-:Y:S01]  /*3260*/  IMAD R24, R24, UR47, R25 ;  /* 0x0000002f18187c24 */ /* 0x000fe2000f8e0219 */
[----:B------:R-:W-:Y:S02]  /*3270*/  SHF.R.S64 R26, RZ, 0x1e, R27 ;  /* 0x0000001eff1a7819 */ /* 0x000fe4000000101b */
[----:B------:R-:W-:Y:S01]  /*3280*/  SEL R23, R23, RZ, P0 ;  /* 0x000000ff17177207 */ /* 0x000fe20000000000 */
[----:B------:R-:W-:Y:S01]  /*3290*/  IMAD.HI.U32 R39, R40, UR7, RZ ;  /* 0x0000000728277c27 */ /* 0x000fe2000f8e00ff */
[----:B------:R-:W-:-:S03]  /*32a0*/  IADD3 R26, P5, PT, R26, UR36, RZ ;  /* 0x000000241a1a7c10 */ /* 0x000fc6000ffbe0ff */
[----:B------:R-:W-:Y:S01]  /*32b0*/  IMAD R23, R23, UR51, R24 ;  /* 0x0000003317177c24 */ /* 0x000fe2000f8e0218 */
[----:B0-----:R-:W-:Y:S02]  /*32c0*/  IADD3 R47, PT, PT, -R39, RZ, RZ ;  /* 0x000000ff272f7210 */ /* 0x001fe40007ffe1ff */
[----:B------:R-:W-:Y:S02]  /*32d0*/  LEA.HI.X.SX32 R27, R27, UR37, 0x2, P5 ;  /* 0x000000251b1b7c11 */ /* 0x000fe4000a8f16ff */
[----:B------:R-:W-:Y:S01]  /*32e0*/  IADD3 R24, P5, PT, R23, UR38, RZ ;  /* 0x0000002617187c10 */ /* 0x000fe2000ffbe0ff */
[----:B------:R-:W-:-:S03]  /*32f0*/  IMAD R40, R47, UR8, R40 ;  /* 0x000000082f287c24 */ /* 0x000fc6000f8e0228 */
[----:B------:R-:W-:Y:S02]  /*3300*/  LEA.HI.X.SX32 R25, R23, UR39, 0x1, P5 ;  /* 0x0000002717197c11 */ /* 0x000fe4000a8f0eff */
[C---:B------:R-:W-:Y:S01]  /*3310*/  ISETP.LT.U32.AND P5, PT, R40.reuse, UR8, PT ;  /* 0x0000000828007c0c */ /* 0x040fe2000bfa1070 */
[----:B------:R-:W4:Y:S04]  /*3320*/  LDG.E R23, desc[UR10][R26.64] ;  /* 0x0000000a1a177981 */ /* 0x000f28000c1e1900 */
[----:B------:R0:W4:Y:S08]  /*3330*/  LDG.E.U8 R45, desc[UR12][R24.64] ;  /* 0x0000000c182d7981 */ /* 0x000130000c1e1100 */
        /* <DEDUP_REMOVED lines=32> */
[----:B---3--:R-:W-:Y:S02]  /*3540*/  ISETP.NE.AND P6, PT, R29, RZ, PT ;  /* 0x000000ff1d00720c */ /* 0x008fe40003fc5270 */
[----:B------:R-:W-:Y:S02]  /*3550*/  IADD3 R24, P5, PT, R24, UR36, RZ ;  /* 0x0000002418187c10 */ /* 0x000fe4000ffbe0ff */
[----:B------:R-:W-:Y:S02]  /*3560*/  IADD3 R29, PT, PT, R64, 0x240, RZ ;  /* 0x00000240401d7810 */ /* 0x000fe40007ffe0ff */
[----:B------:R-:W-:Y:S02]  /*3570*/  LEA.HI.X.SX32 R25, R38, UR37, 0x2, P5 ;  /* 0x0000002526197c11 */ /* 0x000fe4000a8f16ff */
[----:B------:R-:W-:-:S02]  /*3580*/  IADD3 R26, P5, PT, R27, UR38, RZ ;  /* 0x000000261b1a7c10 */ /* 0x000fc4000ffbe0ff */
        /* <DEDUP_REMOVED lines=141> */
[----:B------:R-:W-:Y:S01]  /*3e60*/  ISETP.NE.AND P6, PT, R30, RZ, PT ;  /* 0x000000ff1e00720c */ /* 0x000fe20003fc5270 */
[----:B------:R-:W-:Y:S01]  /*3e70*/  VIADD R30, R64, 0x2a0 ;  /* 0x000002a0401e7836 */ /* 0x000fe20000000000 */
[C---:B------:R-:W-:Y:S01]  /*3e80*/  IADD3 R36, P5, PT, R34.reuse, UR38, RZ ;  /* 0x0000002622247c10 */ /* 0x040fe2000ffbe0ff */
[----:B------:R0:W3:Y:S03]  /*3e90*/  LDG.E R27, desc[UR10][R28.64] ;  /* 0x0000000a1c1b7981 */ /* 0x0000e6000c1e1900 */
[----:B------:R-:W-:-:S02]  /*3ea0*/  LEA.HI.X.SX32 R37, R34, UR39, 0x1, P5 ;  /* 0x0000002722257c11 */ /* 0x000fc4000a8f0eff */
[----:B------:R-:W-:Y:S02]  /*3eb0*/  IABS R34, R30 ;  /* 0x0000001e00227213 */ /* 0x000fe40000000000 */
[----:B------:R-:W-:Y:S01]  /*3ec0*/  ISETP.NE.AND P5, PT, R31, RZ, PT ;  /* 0x000000ff1f00720c */ /* 0x000fe20003fa5270 */
[----:B------:R-:W-:Y:S01]  /*3ed0*/  VIADD R47, R64, 0x2e0 ;  /* 0x000002e0402f7836 */ /* 0x000fe20000000000 */
[----:B------:R-:W-:Y:S01]  /*3ee0*/  P2R R51, PR, RZ, 0x40 ;  /* 0x00000040ff337803 */ /* 0x000fe20000000000 */
[----:B------:R-:W-:Y:S01]  /*3ef0*/  IMAD.HI.U32 R31, R34, UR7, RZ ;  /* 0x00000007221f7c27 */ /* 0x000fe2000f8e00ff */
[----:B------:R-:W3:Y:S04]  /*3f00*/  LDG.E.U8 R36, desc[UR10][R36.64] ;  /* 0x0000000a24247981 */ /* 0x000ee8000c1e1100 */
        /* <DEDUP_REMOVED lines=36> */
[----:B------:R-:W-:Y:S02]  /*4150*/  ISETP.NE.AND P6, PT, R32, RZ, PT ;  /* 0x000000ff2000720c */ /* 0x000fe40003fc5270 */
[----:B------:R-:W-:Y:S02]  /*4160*/  IADD3 R28, P5, PT, R28, UR36, RZ ;  /* 0x000000241c1c7c10 */ /* 0x000fe4000ffbe0ff */
[----:B------:R-:W-:Y:S02]  /*4170*/  IADD3 R32, PT, PT, R64, 0x2c0, RZ ;  /* 0x000002c040207810 */ /* 0x000fe40007ffe0ff */
[----:B------:R-:W-:Y:S02]  /*4180*/  LEA.HI.X.SX32 R29, R30, UR37, 0x2, P5 ;  /* 0x000000251e1d7c11 */ /* 0x000fe4000a8f16ff */
[----:B------:R-:W-:-:S02]  /*4190*/  IADD3 R30, P5, PT, R31, UR38, RZ ;  /* 0x000000261f1e7c10 */ /* 0x000fc4000ffbe0ff */
[----:B------:R-:W-:Y:S01]  /*41a0*/  IABS R34, R32 ;  /* 0x0000002000227213 */ /* 0x000fe20000000000 */
[----:B------:R0:W3:Y:S01]  /*41b0*/  LDG.E R28, desc[UR10][R28.64] ;  /* 0x0000000a1c1c7981 */ /* 0x0000e2000c1e1900 */
[----:B------:R-:W-:Y:S02]  /*41c0*/  LEA.HI.X.SX32 R31, R31, UR39, 0x1, P5 ;  /* 0x000000271f1f7c11 */ /* 0x000fe4000a8f0eff */
[----:B--2---:R-:W-:Y:S01]  /*41d0*/  ISETP.NE.AND P5, PT, R33, RZ, PT ;  /* 0x000000ff2100720c */ /* 0x004fe20003fa5270 */
[----:B------:R-:W-:Y:S02]  /*41e0*/  IMAD.HI.U32 R33, R34, UR7, RZ ;  /* 0x0000000722217c27 */ /* 0x000fe4000f8e00ff */
[----:B------:R1:W2:Y:S02]  /*41f0*/  LDG.E.U8 R38, desc[UR10][R30.64] ;  /* 0x0000000a1e267981 */ /* 0x0002a4000c1e1100 */
        /* <DEDUP_REMOVED lines=30> */
[----:B------:R-:W-:Y:S02]  /*43e0*/  SEL R30, R30, RZ, P4 ;  /* 0x000000ff1e1e7207 */ /* 0x000fe40002000000 */
[----:B------:R-:W-:Y:S01]  /*43f0*/  SHF.R.S64 R34, RZ, 0x1e, R32 ;  /* 0x0000001eff227819 */ /* 0x000fe20000001020 */
[----:B------:R-:W-:Y:S01]  /*4400*/  IMAD R31, R31, UR50, R48 ;  /* 0x000000321f1f7c24 */ /* 0x000fe2000f8e0230 */
[----:B------:R-:W-:Y:S02]  /*4410*/  P2R R49, PR, RZ, 0x40 ;  /* 0x00000040ff317803 */ /* 0x000fe40000000000 */
[----:B----4-:R-:W-:Y:S01]  /*4420*/  ISETP.NE.AND P6, PT, R42, RZ, PT ;  /* 0x000000ff2a00720c */ /* 0x010fe20003fc5270 */
[----:B------:R-:W-:Y:S01]  /*4430*/  IMAD R30, R30, UR47, R33 ;  /* 0x0000002f1e1e7c24 */ /* 0x000fe2000f8e0221 */
[----:B------:R-:W-:-:S02]  /*4440*/  SEL R31, R31, RZ, P0 ;  /* 0x000000ff1f1f7207 */ /* 0x000fc40000000000 */
        /* <DEDUP_REMOVED lines=45> */
[----:B------:R-:W-:Y:S02]  /*4720*/  IABS R33, R64 ;  /* 0x0000004000217213 */ /* 0x000fe40000000000 */
[----:B------:R-:W-:-:S03]  /*4730*/  SHF.R.S64 R42, RZ, 0x1e, R47 ;  /* 0x0000001eff2a7819 */ /* 0x000fc6000000102f */
[----:B------:R-:W-:Y:S01]  /*4740*/  IMAD.HI.U32 R32, R33, UR7, RZ ;  /* 0x0000000721207c27 */ /* 0x000fe2000f8e00ff */
[----:B------:R-:W-:-:S04]  /*4750*/  IADD3 R42, P5, PT, R42, UR36, RZ ;  /* 0x000000242a2a7c10 */ /* 0x000fc8000ffbe0ff */
[----:B------:R-:W-:Y:S02]  /*4760*/  IADD3 R34, PT, PT, -R32, RZ, RZ ;  /* 0x000000ff20227210 */ /* 0x000fe40007ffe1ff */
[----:B------:R-:W-:Y:S02]  /*4770*/  LEA.HI.X.SX32 R43, R47, UR37, 0x2, P5 ;  /* 0x000000252f2b7c11 */ /* 0x000fe4000a8f16ff */
[----:B------:R-:W-:Y:S01]  /*4780*/  ISETP.NE.AND P5, PT, R46, RZ, PT ;  /* 0x000000ff2e00720c */ /* 0x000fe20003fa5270 */
[----:B------:R-:W-:Y:S02]  /*4790*/  IMAD R33, R34, UR8, R33 ;  /* 0x0000000822217c24 */ /* 0x000fe4000f8e0221 */
[----:B------:R0:W4:Y:S02]  /*47a0*/  LDG.E R42, desc[UR10][R42.64] ;  /* 0x0000000a2a2a7981 */ /* 0x000124000c1e1900 */
[----:B0-----:R-:W-:Y:S02]  /*47b0*/  P2R R43, PR, RZ, 0x20 ;  /* 0x00000020ff2b7803 */ /* 0x001fe40000000000 */
        /* <DEDUP_REMOVED lines=25> */
[----:B------:R-:W-:-:S04]  /*4950*/  @!P5 IADD3 R32, PT, PT, -R32, RZ, RZ ;  /* 0x000000ff2020d210 */ /* 0x000fc80007ffe1ff */
[----:B------:R-:W-:Y:S02]  /*4960*/  SEL R32, R59, R32, !P2 ;  /* 0x000000203b207207 */ /* 0x000fe40005000000 */
[----:B------:R-:W-:-:S03]  /*4970*/  IABS R34, R62 ;  /* 0x0000003e00227213 */ /* 0x000fc60000000000 */
[----:B------:R-:W-:Y:S01]  /*4980*/  IMAD.MOV R33, RZ, RZ, -R32 ;  /* 0x000000ffff217224 */ /* 0x000fe200078e0a20 */
[----:B------:R-:W-:Y:S01]  /*4990*/  SEL R32, R32, RZ, P4 ;  /* 0x000000ff20207207 */ /* 0x000fe20002000000 */
[----:B------:R-:W-:Y:S01]  /*49a0*/  IMAD.HI.U32 R63, R34, UR7, RZ ;  /* 0x00000007223f7c27 */ /* 0x000fe2000f8e00ff */
[----:B-----5:R-:W-:-:S03]  /*49b0*/  ISETP.NE.AND P5, PT, R44, RZ, PT ;  /* 0x000000ff2c00720c */ /* 0x020fc60003fa5270 */
[----:B------:R-:W-:Y:S01]  /*49c0*/  IMAD R32, R32, UR47, R35 ;  /* 0x0000002f20207c24 */ /* 0x000fe2000f8e0223 */
[----:B------:R-:W-:Y:S01]  /*49d0*/  P2R R61, PR, RZ, 0x40 ;  /* 0x00000040ff3d7803 */ /* 0x000fe20000000000 */
[----:B------:R-:W-:Y:S01]  /*49e0*/  IMAD.MOV R35, RZ, RZ, -R63 ;  /* 0x000000ffff237224 */ /* 0x000fe200078e0a3f */
[----:B------:R-:W-:Y:S02]  /*49f0*/  ISETP.NE.AND P6, PT, R45, RZ, PT ;  /* 0x000000ff2d00720c */ /* 0x000fe40003fc5270 */
[----:B------:R-:W-:Y:S01]  /*4a00*/  P2R R45, PR, RZ, 0x20 ;  /* 0x00000020ff2d7803 */ /* 0x000fe20000000000 */
[----:B------:R-:W-:Y:S01]  /*4a10*/  IMAD R34, R35, UR8, R34 ;  /* 0x0000000823227c24 */ /* 0x000fe2000f8e0222 */
[----:B---3--:R-:W-:Y:S01]  /*4a20*/  ISETP.NE.AND P5, PT, R40, RZ, PT ;  /* 0x000000ff2800720c */ /* 0x008fe20003fa5270 */
[----:B------:R-:W-:-:S03]  /*4a30*/  IMAD R33, R33, UR50, R46 ;  /* 0x0000003221217c24 */ /* 0x000fc6000f8e022e */
[----:B------:R-:W-:Y:S02]  /*4a40*/  P2R R46, PR, RZ, 0x20 ;  /* 0x00000020ff2e7803 */ /* 0x000fe40000000000 */
[----:B------:R-:W-:Y:S02]  /*4a50*/  ISETP.LT.U32.AND P5, PT, R34, UR8, PT ;  /* 0x0000000822007c0c */ /* 0x000fe4000bfa1070 */
[----:B------:R-:W-:-:S05]  /*4a60*/  SEL R33, R33, RZ, P0 ;  /* 0x000000ff21217207 */ /* 0x000fca0000000000 */
[----:B------:R-:W-:-:S06]  /*4a70*/  IMAD R33, R33, UR51, R32 ;  /* 0x0000003321217c24 */ /* 0x000fcc000f8e0220 */
[----:B------:R-:W-:Y:S01]  /*4a80*/  @!P5 IADD3 R63, PT, PT, R63, 0x1, RZ ;  /* 0x000000013f3fd810 */ /* 0x000fe20007ffe0ff */
[----:B------:R-:W-:Y:S01]  /*4a90*/  @!P5 VIADD R34, R34, -UR8 ;  /* 0x800000082222dc36 */ /* 0x000fe20008000000 */
[----:B------:R-:W-:-:S04]  /*4aa0*/  IADD3 R32, P5, PT, R33, UR38, RZ ;  /* 0x0000002621207c10 */ /* 0x000fc8000ffbe0ff */
[----:B------:R-:W-:Y:S02]  /*4ab0*/  LEA.HI.X.SX32 R33, R33, UR39, 0x1, P5 ;  /* 0x0000002721217c11 */ /* 0x000fe4000a8f0eff */
[----:B------:R-:W-:Y:S02]  /*4ac0*/  ISETP.GE.U32.AND P5, PT, R34, UR8, PT ;  /* 0x0000000822007c0c */ /* 0x000fe4000bfa6070 */
[----:B------:R-:W-:Y:S01]  /*4ad0*/  SHF.R.S64 R34, RZ, 0x1e, R64 ;  /* 0x0000001eff227819 */ /* 0x000fe20000001040 */
[----:B------:R0:W3:Y:S01]  /*4ae0*/  LDG.E.U8 R40, desc[UR10][R32.64] ;  /* 0x0000000a20287981 */ /* 0x0000e2000c1e1100 */
[----:B------:R-:W-:Y:S02]  /*4af0*/  P2R R44, PR, RZ, 0x40 ;  /* 0x00000040ff2c7803 */ /* 0x000fe40000000000 */
[----:B------:R-:W-:-:S04]  /*4b00*/  IADD3 R34, P6, PT, R34, UR36, RZ ;  /* 0x0000002422227c10 */ /* 0x000fc8000ffde0ff */
[C---:B------:R-:W-:Y:S02]  /*4b10*/  LEA.HI.X.SX32 R35, R64.reuse, UR37, 0x2, P6 ;  /* 0x0000002540237c11 */ /* 0x040fe4000b0f16ff */
[----:B------:R-:W-:Y:S02]  /*4b20*/  IADD3 R64, PT, PT, R64, 0x320, RZ ;  /* 0x0000032040407810 */ /* 0x000fe40007ffe0ff */
[----:B------:R-:W-:Y:S01]  /*4b30*/  @P5 IADD3 R63, PT, PT, R63, 0x1, RZ ;  /* 0x000000013f3f5810 */ /* 0x000fe20007ffe0ff */
[----:B------:R1:W5:Y:S01]  /*4b40*/  LDG.E R47, desc[UR10][R34.64] ;  /* 0x0000000a222f7981 */ /* 0x000362000c1e1900 */
        /* <DEDUP_REMOVED lines=14> */
[----:B------:R-:W-:-:S04]  /*4c30*/  SEL R32, R60, R63, !P1 ;  /* 0x0000003f3c207207 */ /* 0x000fc80004800000 */
[----:B------:R-:W-:-:S05]  /*4c40*/  IADD3 R33, PT, PT, -R32, RZ, RZ ;  /* 0x000000ff20217210 */ /* 0x000fca0007ffe1ff */
[----:B------:R-:W-:-:S05]  /*4c50*/  IMAD R66, R33, UR49, R62 ;  /* 0x0000003121427c24 */ /* 0x000fca000f8e023e */
[----:B-1----:R-:W-:-:S05]  /*4c60*/  IABS R34, R66 ;  /* 0x0000004200227213 */ /* 0x002fca0000000000 */
[----:B------:R-:W-:-:S04]  /*4c70*/  IMAD.HI.U32 R33, R34, UR5, RZ ;  /* 0x0000000522217c27 */ /* 0x000fc8000f8e00ff */
[----:B------:R-:W-:Y:S02]  /*4c80*/  IMAD.MOV R35, RZ, RZ, -R33 ;  /* 0x000000ffff237224 */ /* 0x000fe400078e0a21 */
[----:B------:R-:W-:Y:S02]  /*4c90*/  @!P5 IMAD.MOV R65, RZ, RZ, -R65 ;  /* 0x000000ffff41d224 */ /* 0x000fe400078e0a41 */
[----:B------:R-:W-:-:S03]  /*4ca0*/  IMAD R34, R35, UR9, R34 ;  /* 0x0000000923227c24 */ /* 0x000fc6000f8e0222 */
[----:B------:R-:W-:Y:S02]  /*4cb0*/  SEL R60, R60, R65, !P1 ;  /* 0x000000413c3c7207 */ /* 0x000fe40004800000 */
[----:B------:R-:W-:Y:S02]  /*4cc0*/  ISETP.LT.U32.AND P1, PT, R34, UR9, PT ;  /* 0x0000000922007c0c */ /* 0x000fe4000bf21070 */
[----:B------:R-:W-:-:S04]  /*4cd0*/  ISETP.NE.AND P6, PT, R48, RZ, PT ;  /* 0x000000ff3000720c */ /* 0x000fc80003fc5270 */
[----:B------:R-:W-:Y:S02]  /*4ce0*/  P2R R48, PR, RZ, 0x40 ;  /* 0x00000040ff307803 */ /* 0x000fe40000000000 */
[----:B------:R-:W-:-:S05]  /*4cf0*/  ISETP.NE.AND P6, PT, R49, RZ, PT ;  /* 0x000000ff3100720c */ /* 0x000fca0003fc5270 */
[----:B------:R-:W-:Y:S01]  /*4d00*/  @!P1 IADD3 R34, PT, PT, R34, -UR9, RZ ;  /* 0x8000000922229c10 */ /* 0x000fe2000fffe0ff */
[----:B------:R-:W-:-:S03]  /*4d10*/  @!P1 VIADD R33, R33, 0x1 ;  /* 0x0000000121219836 */ /* 0x000fc60000000000 */
[----:B------:R-:W-:Y:S02]  /*4d20*/  ISETP.GE.U32.AND P1, PT, R34, UR9, PT ;  /* 0x0000000922007c0c */ /* 0x000fe4000bf26070 */
[----:B------:R-:W-:Y:S02]  /*4d30*/  P2R R49, PR, RZ, 0x40 ;  /* 0x00000040ff317803 */ /* 0x000fe40000000000 */
[----:B------:R-:W-:Y:S02]  /*4d40*/  ISETP.NE.AND P6, PT, R50, RZ, PT ;  /* 0x000000ff3200720c */ /* 0x000fe40003fc5270 */
[----:B------:R-:W-:Y:S02]  /*4d50*/  LOP3.LUT R34, R66, UR50, RZ, 0x3c, !PT ;  /* 0x0000003242227c12 */ /* 0x000fe4000f8e3cff */
[----:B------:R-:W-:Y:S02]  /*4d60*/  P2R R50, PR, RZ, 0x40 ;  /* 0x00000040ff327803 */ /* 0x000fe40000000000 */
[----:B------:R-:W-:-:S03]  /*4d70*/  ISETP.NE.AND P6, PT, R51, RZ, PT ;  /* 0x000000ff3300720c */ /* 0x000fc60003fc5270 */
[----:B------:R-:W-:Y:S02]  /*4d80*/  @P1 IADD3 R33, PT, PT, R33, 0x1, RZ ;  /* 0x0000000121211810 */ /* 0x000fe40007ffe0ff */
[----:B------:R-:W-:Y:S02]  /*4d90*/  P2R R51, PR, RZ, 0x40 ;  /* 0x00000040ff337803 */ /* 0x000fe40000000000 */
[----:B------:R-:W-:Y:S02]  /*4da0*/  ISETP.GE.AND P1, PT, R34, RZ, PT ;  /* 0x000000ff2200720c */ /* 0x000fe40003f26270 */
[----:B------:R-:W-:-:S04]  /*4db0*/  ISETP.NE.AND P6, PT, R52, RZ, PT ;  /* 0x000000ff3400720c */ /* 0x000fc80003fc5270 */
[----:B------:R-:W-:Y:S02]  /*4dc0*/  P2R R52, PR, RZ, 0x40 ;  /* 0x00000040ff347803 */ /* 0x000fe40000000000 */
[----:B------:R-:W-:-:S04]  /*4dd0*/  ISETP.NE.AND P6, PT, R53, RZ, PT ;  /* 0x000000ff3500720c */ /* 0x000fc80003fc5270 */
[----:B------:R-:W-:Y:S02]  /*4de0*/  P2R R53, PR, RZ, 0x40 ;  /* 0x00000040ff357803 */ /* 0x000fe40000000000 */
[----:B------:R-:W-:Y:S01]  /*4df0*/  ISETP.NE.AND P6, PT, R54, RZ, PT ;  /* 0x000000ff3600720c */ /* 0x000fe20003fc5270 */
[----:B------:R-:W-:-:S03]  /*4e00*/  @!P1 IMAD.MOV R33, RZ, RZ, -R33 ;  /* 0x000000ffff219224 */ /* 0x000fc600078e0a21 */
[----:B------:R-:W-:Y:S02]  /*4e10*/  P2R R54, PR, RZ, 0x40 ;  /* 0x00000040ff367803 */ /* 0x000fe40000000000 */
[----:B------:R-:W-:Y:S02]  /*4e20*/  ISETP.NE.AND P6, PT, R55, RZ, PT ;  /* 0x000000ff3700720c */ /* 0x000fe40003fc5270 */
[----:B------:R-:W-:Y:S02]  /*4e30*/  SEL R33, R59, R33, !P2 ;  /* 0x000000213b217207 */ /* 0x000fe40005000000 */
[----:B------:R-:W-:Y:S02]  /*4e40*/  P2R R55, PR, RZ, 0x40 ;  /* 0x00000040ff377803 */ /* 0x000fe40000000000 */
[----:B------:R-:W-:Y:S02]  /*4e50*/  ISETP.NE.AND P6, PT, R56, RZ, PT ;  /* 0x000000ff3800720c */ /* 0x000fe40003fc5270 */
[----:B------:R-:W-:-:S02]  /*4e60*/  IADD3 R35, PT, PT, -R33, RZ, RZ ;  /* 0x000000ff21237210 */ /* 0x000fc40007ffe1ff */
[----:B------:R-:W-:Y:S02]  /*4e70*/  SEL R34, R32, RZ, P3 ;  /* 0x000000ff20227207 */ /* 0x000fe40001800000 */
        /* <DEDUP_REMOVED lines=11> */
[----:B------:R-:W-:Y:S02]  /*4f30*/  IMAD R41, R32, UR51, R33 ;  /* 0x0000003320297c24 */ /* 0x000fe4000f8e0221 */
        /* <DEDUP_REMOVED lines=29> */
[----:B------:R-:W-:Y:S02]  /*5110*/  ISETP.NE.AND P1, PT, R36, RZ, PT ;  /* 0x000000ff2400720c */ /* 0x000fe40003f25270 */
        /* <DEDUP_REMOVED lines=13> */
[----:B------:R-:W3:Y:S04]  /*51f0*/  LDG.E R33, desc[UR6][R32.64] ;  /* 0x0000000620217981 */ /* 0x000ee8000c1e1900 */
[----:B------:R-:W3:Y:S04]  /*5200*/  LDG.E.U8 R39, desc[UR6][R38.64] ;  /* 0x0000000626277981 */ /* 0x000ee8000c1e1100 */
[----:B------:R0:W3:Y:S01]  /*5210*/  LDG.E R35, desc[UR6][R34.64] ;  /* 0x0000000622237981 */ /* 0x0000e2000c1e1900 */
        /* <DEDUP_REMOVED lines=18> */
[-C--:B------:R-:W-:Y:S02]  /*5340*/  FSEL R20, R11, R8.reuse, P6 ;  /* 0x000000080b147208 */ /* 0x080fe40003000000 */
[----:B------:R-:W-:Y:S01]  /*5350*/  ISETP.NE.AND P6, PT, R53, RZ, PT ;  /* 0x000000ff3500720c */ /* 0x000fe20003fc5270 */
[----:B------:R-:W-:Y:S01]  /*5360*/  FMUL R11, R18, UR4 ;  /* 0x00000004120b7c20 */ /* 0x000fe20008400000 */
[----:B-----5:R-:W-:Y:S02]  /*5370*/  FMUL R47, R47, UR4 ;  /* 0x000000042f2f7c20 */ /* 0x020fe40008400000 */
[-C--:B------:R-:W-:Y:S02]  /*5380*/  FSEL R19, R19, R8.reuse, P6 ;  /* 0x0000000813137208 */ /* 0x080fe40003000000 */
[----:B------:R-:W-:Y:S01]  /*5390*/  ISETP.NE.AND P6, PT, R52, RZ, PT ;  /* 0x000000ff3400720c */ /* 0x000fe20003fc5270 */
[----:B------:R-:W-:Y:S01]  /*53a0*/  FMUL R17, R17, UR4 ;  /* 0x0000000411117c20 */ /* 0x000fe20008400000 */
[----:B------:R-:W-:-:S02]  /*53b0*/  FSEL R18, R47, R8, P3 ;  /* 0x000000082f127208 */ /* 0x000fc40001800000 */
[-C--:B------:R-:W-:Y:S01]  /*53c0*/  FSEL R52, R11, R8.reuse, P6 ;  /* 0x000000080b347208 */ /* 0x080fe20003000000 */
[----:B------:R-:W-:Y:S01]  /*53d0*/  FMUL R9, R9, UR4 ;  /* 0x0000000409097c20 */ /* 0x000fe20008400000 */
[----:B------:R-:W-:Y:S02]  /*53e0*/  ISETP.NE.AND P6, PT, R51, RZ, PT ;  /* 0x000000ff3300720c */ /* 0x000fe40003fc5270 */
[----:B------:R-:W-:Y:S02]  /*53f0*/  ISETP.NE.AND P5, PT, R61, RZ, PT ;  /* 0x000000ff3d00720c */ /* 0x000fe40003fa5270 */
[----:B------:R-:W-:Y:S02]  /*5400*/  FMNMX R4, R18, -INF , !PT ;  /* 0xff80000012047809 */ /* 0x000fe40007800000 */
[----:B------:R-:W-:Y:S02]  /*5410*/  FSEL R51, R17, R8, P6 ;  /* 0x0000000811337208 */ /* 0x000fe40003000000 */
[----:B------:R-:W-:-:S02]  /*5420*/  ISETP.NE.AND P6, PT, R50, RZ, PT ;  /* 0x000000ff3200720c */ /* 0x000fc40003fc5270 */
[----:B------:R-:W-:Y:S02]  /*5430*/  FSEL R50, R9, R8, P5 ;  /* 0x0000000809327208 */ /* 0x000fe40002800000 */
        /* <DEDUP_REMOVED lines=10> */
[-C--:B------:R-:W-:Y:S02]  /*54e0*/  FSEL R16, R11, R8.reuse, P6 ;  /* 0x000000080b107208 */ /* 0x080fe40003000000 */
[----:B------:R-:W-:Y:S02]  /*54f0*/  ISETP.NE.AND P6, PT, R49, RZ, PT ;  /* 0x000000ff3100720c */ /* 0x000fe40003fc5270 */
[----:B------:R-:W-:Y:S01]  /*5500*/  FMNMX R9, R4, R51, !PT ;  /* 0x0000003304097209 */ /* 0x000fe20007800000 */
[----:B------:R-:W-:Y:S01]  /*5510*/  FMUL R11, R14, UR4 ;  /* 0x000000040e0b7c20 */ /* 0x000fe20008400000 */
[----:B------:R-:W-:Y:S02]  /*5520*/  FSEL R49, R15, R8, P6 ;  /* 0x000000080f317208 */ /* 0x000fe40003000000 */
[----:B------:R-:W-:-:S02]  /*5530*/  FMNMX R4, R9, R16, !PT ;  /* 0x0000001009047209 */ /* 0x000fc40007800000 */
[----:B------:R-:W-:Y:S02]  /*5540*/  ISETP.NE.AND P6, PT, R48, RZ, PT ;  /* 0x000000ff3000720c */ /* 0x000fe40003fc5270 */
[----:B------:R-:W-:Y:S02]  /*5550*/  FSEL R48, R11, R8, P4 ;  /* 0x000000080b307208 */ /* 0x000fe40002000000 */
[----:B------:R-:W-:Y:S01]  /*5560*/  FMNMX R9, R4, R49, !PT ;  /* 0x0000003104097209 */ /* 0x000fe20007800000 */
[----:B------:R-:W-:-:S03]  /*5570*/  FMUL R21, R21, UR4 ;  /* 0x0000000415157c20 */ /* 0x000fc60008400000 */
[----:B------:R-:W-:Y:S01]  /*5580*/  FMNMX R11, R9, R48, !PT ;  /* 0x00000030090b7209 */ /* 0x000fe20007800000 */
[----:B------:R-:W-:Y:S01]  /*5590*/  FMUL R9, R22, UR4 ;  /* 0x0000000416097c20 */ /* 0x000fe20008400000 */
[----:B------:R-:W-:Y:S02]  /*55a0*/  FSEL R54, R21, R8, P6 ;  /* 0x0000000815367208 */ /* 0x000fe40003000000 */
[----:B------:R-:W-:Y:S02]  /*55b0*/  ISETP.NE.AND P3, PT, R43, RZ, PT ;  /* 0x000000ff2b00720c */ /* 0x000fe40003f65270 */
[----:B------:R-:W-:Y:S01]  /*55c0*/  FMNMX R11, R11, R50, !PT ;  /* 0x000000320b0b7209 */ /* 0x000fe20007800000 */
[----:B------:R-:W-:Y:S01]  /*55d0*/  FMUL R23, R23, UR4 ;  /* 0x0000000417177c20 */ /* 0x000fe20008400000 */
[----:B------:R-:W-:Y:S02]  /*55e0*/  ISETP.NE.AND P4, PT, R44, RZ, PT ;  /* 0x000000ff2c00720c */ /* 0x000fe40003f85270 */
[----:B0-----:R-:W-:-:S02]  /*55f0*/  FSEL R34, R9, R8, P3 ;  /* 0x0000000809227208 */ /* 0x001fc40001800000 */
        /* <DEDUP_REMOVED lines=18> */
[----:B----4-:R-:W-:Y:S01]  /*5720*/  FMUL R11, R30, UR4 ;  /* 0x000000041e0b7c20 */ /* 0x010fe20008400000 */
[----:B------:R-:W-:Y:S02]  /*5730*/  ISETP.NE.AND P0, PT, R31, RZ, PT ;  /* 0x000000ff1f00720c */ /* 0x000fe40003f05270 */
        /* <DEDUP_REMOVED lines=77> */
[----:B------:R-:W-:Y:S01]  /*5c10*/  SHF.L.U32 R9, R9, 0x17, RZ ;  /* 0x0000001709097819 */ /* 0x000fe200000006ff */
[----:B------:R-:W-:-:S02]  /*5c20*/  IMAD.SHL.U32 R19, R19, 0x800000, RZ ;  /* 0x0080000013137824 */ /* 0x000fc400078e00ff */
[----:B------:R-:W-:Y:S01]  /*5c30*/  FFMA R62, R62, 1.925963033500011079e-08, R15 ;  /* 0x32a570603e3e7823 */ /* 0x000fe2000000000f */
[----:B------:R-:W-:Y:S01]  /*5c40*/  FFMA R64, R64, 1.925963033500011079e-08, R17 ;  /* 0x32a5706040407823 */ /* 0x000fe20000000011 */
[-C--:B------:R-:W-:Y:S01]  /*5c50*/  FFMA.SAT R17, R56, R11.reuse, 0.5 ;  /* 0x3f00000038117423 */ /* 0x080fe2000000200b */
[----:B------:R-:W-:Y:S01]  /*5c60*/  FADD R15, R21, -12583039 ;  /* 0xcb40007f150f7421 */ /* 0x000fe20000000000 */
[----:B------:R-:W1:Y:S01]  /*5c70*/  MUFU.EX2 R60, R60 ;  /* 0x0000003c003c7308 */ /* 0x000e620000000800 */
[-C--:B------:R-:W-:Y:S01]  /*5c80*/  FFMA.SAT R25, R20, R11.reuse, 0.5 ;  /* 0x3f00000014197423 */ /* 0x080fe2000000200b */
[-C--:B------:R-:W-:Y:S01]  /*5c90*/  FFMA.RM R17, R17, R12.reuse, 12582913 ;  /* 0x4b40000111117423 */ /* 0x080fe2000000400c */
[----:B------:R-:W-:Y:S01]  /*5ca0*/  FFMA R15, R58, 1.4426950216293334961, -R15 ;  /* 0x3fb8aa3b3a0f7823 */ /* 0x000fe2000000080f */
[----:B------:R-:W-:Y:S01]  /*5cb0*/  SHF.L.U32 R8, R8, 0x17, RZ ;  /* 0x0000001708087819 */ /* 0x000fe200000006ff */
[----:B------:R-:W-:Y:S01]  /*5cc0*/  FFMA.RM R25, R25, R12, 12582913 ;  /* 0x4b40000119197423 */ /* 0x000fe2000000400c */
[----:B------:R-:W-:Y:S01]  /*5cd0*/  FADD R23, R17, -12583039 ;  /* 0xcb40007f11177421 */ /* 0x000fe20000000000 */
[----:B------:R-:W-:Y:S01]  /*5ce0*/  FFMA R58, R58, 1.925963033500011079e-08, R15 ;  /* 0x32a570603a3a7823 */ /* 0x000fe2000000000f */
[-C--:B------:R-:W-:Y:S01]  /*5cf0*/  FFMA.SAT R15, R46, R11.reuse, 0.5 ;  /* 0x3f0000002e0f7423 */ /* 0x080fe2000000200b */
[----:B0-----:R-:W-:Y:S01]  /*5d00*/  FMUL R16, R9, R66 ;  /* 0x0000004209107220 */ /* 0x001fe20000400000 */
[----:B------:R-:W-:Y:S01]  /*5d10*/  FFMA R23, R56, 1.4426950216293334961, -R23 ;  /* 0x3fb8aa3b38177823 */ /* 0x000fe20000000817 */
[-C--:B------:R-:W-:Y:S01]  /*5d20*/  FFMA.SAT R35, R50, R11.reuse, 0.5 ;  /* 0x3f00000032237423 */ /* 0x080fe2000000200b */
[-C--:B------:R-:W-:Y:S01]  /*5d30*/  FFMA.RM R15, R15, R12.reuse, 12582913 ;  /* 0x4b4000010f0f7423 */ /* 0x080fe2000000400c */
[-C--:B------:R-:W-:Y:S01]  /*5d40*/  FFMA.SAT R39, R34, R11.reuse, 0.5 ;  /* 0x3f00000022277423 */ /* 0x080fe2000000200b */
[----:B------:R-:W-:Y:S01]  /*5d50*/  FFMA R56, R56, 1.925963033500011079e-08, R23 ;  /* 0x32a5706038387823 */ /* 0x000fe20000000017 */
[-C--:B------:R-:W-:Y:S01]  /*5d60*/  FFMA.RM R35, R35, R12.reuse, 12582913 ;  /* 0x4b40000123237423 */ /* 0x080fe2000000400c */
[C---:B------:R-:W-:Y:S01]  /*5d70*/  FADD R23, R15.reuse, -12583039 ;  /* 0xcb40007f0f177421 */ /* 0x040fe20000000000 */
[----:B------:R-:W-:Y:S01]  /*5d80*/  SHF.L.U32 R15, R15, 0x17, RZ ;  /* 0x000000170f0f7819 */ /* 0x000fe200000006ff */
[----:B------:R-:W-:Y:S01]  /*5d90*/  FFMA.RM R39, R39, R12, 12582913 ;  /* 0x4b40000127277423 */ /* 0x000fe2000000400c */
[----:B------:R-:W-:Y:S01]  /*5da0*/  FFMA.SAT R41, R22, R11, 0.5 ;  /* 0x3f00000016297423 */ /* 0x000fe2000000200b */
[----:B------:R-:W-:Y:S01]  /*5db0*/  FFMA R23, R46, 1.4426950216293334961, -R23 ;  /* 0x3fb8aa3b2e177823 */ /* 0x000fe20000000817 */
[----:B------:R-:W-:Y:S01]  /*5dc0*/  MUFU.EX2 R64, R64 ;  /* 0x0000004000407308 */ /* 0x000fe20000000800 */
[----:B------:R-:W-:-:S02]  /*5dd0*/  IMAD.SHL.U32 R17, R17, 0x800000, RZ ;  /* 0x0080000011117824 */ /* 0x000fc400078e00ff */
[----:B------:R-:W-:Y:S01]  /*5de0*/  FFMA.RM R41, R41, R12, 12582913 ;  /* 0x4b40000129297423 */ /* 0x000fe2000000400c */
        /* <DEDUP_REMOVED lines=9> */
[----:B-1----:R-:W-:-:S03]  /*5e80*/  FMUL R4, R19, R60 ;  /* 0x0000003c13047220 */ /* 0x002fc60000400000 */
[----:B------:R-:W-:Y:S02]  /*5e90*/  FFMA.RM R24, R9, R12, 12582913 ;  /* 0x4b40000109187423 */ /* 0x000fe4000000400c */
[----:B------:R-:W1:Y:S02]  /*5ea0*/  MUFU.EX2 R9, R62 ;  /* 0x0000003e00097308 */ /* 0x000e640000000800 */
[----:B------:R-:W-:-:S04]  /*5eb0*/  FADD R19, R24, -12583039 ;  /* 0xcb40007f18137421 */ /* 0x000fc80000000000 */
[----:B------:R-:W-:Y:S01]  /*5ec0*/  FFMA R19, R52, 1.4426950216293334961, -R19 ;  /* 0x3fb8aa3b34137823 */ /* 0x000fe20000000813 */
[----:B0-----:R-:W-:-:S03]  /*5ed0*/  FMUL R17, R17, R56 ;  /* 0x0000003811117220 */ /* 0x001fc60000400000 */
[----:B------:R-:W-:Y:S01]  /*5ee0*/  FFMA R52, R52, 1.925963033500011079e-08, R19 ;  /* 0x32a5706034347823 */ /* 0x000fe20000000013 */
[----:B------:R-:W-:-:S04]  /*5ef0*/  FADD R19, R25, -12583039 ;  /* 0xcb40007f19137421 */ /* 0x000fc80000000000 */
[----:B------:R-:W-:Y:S01]  /*5f00*/  FFMA R19, R20, 1.4426950216293334961, -R19 ;  /* 0x3fb8aa3b14137823 */ /* 0x000fe20000000813 */
[----:B-1----:R-:W-:Y:S01]  /*5f10*/  FMUL R8, R8, R9 ;  /* 0x0000000908087220 */ /* 0x002fe20000400000 */
[----:B------:R-:W-:Y:S02]  /*5f20*/  IMAD.SHL.U32 R9, R13, 0x800000, RZ ;  /* 0x008000000d097824 */ /* 0x000fe400078e00ff */
[----:B------:R-:W-:Y:S01]  /*5f30*/  FFMA.SAT R13, R10, R11, 0.5 ;  /* 0x3f0000000a0d7423 */ /* 0x000fe2000000200b */
[----:B------:R-:W-:Y:S02]  /*5f40*/  FFMA R33, R20, 1.925963033500011079e-08, R19 ;  /* 0x32a5706014217823 */ /* 0x000fe40000000013 */
[----:B------:R-:W0:Y:S01]  /*5f50*/  MUFU.EX2 R19, R58 ;  /* 0x0000003a00137308 */ /* 0x000e220000000800 */
[----:B------:R-:W-:Y:S01]  /*5f60*/  FFMA.RM R13, R13, R12, 12582913 ;  /* 0x4b4000010d0d7423 */ /* 0x000fe2000000400c */
[----:B------:R-:W-:-:S03]  /*5f70*/  FMUL R9, R9, R64 ;  /* 0x0000004009097220 */ /* 0x000fc60000400000 */
[----:B------:R-:W-:-:S03]  /*5f80*/  FADD R29, R13, -12583039 ;  /* 0xcb40007f0d1d7421 */ /* 0x000fc60000000000 */
[----:B------:R-:W1:Y:S01]  /*5f90*/  MUFU.EX2 R20, R27 ;  /* 0x0000001b00147308 */ /* 0x000e620000000800 */
[----:B------:R-:W-:-:S04]  /*5fa0*/  FFMA R29, R10, 1.4426950216293334961, -R29 ;  /* 0x3fb8aa3b0a1d7823 */ /* 0x000fc8000000081d */
[----:B------:R-:W-:Y:S01]  /*5fb0*/  FFMA R31, R10, 1.925963033500011079e-08, R29 ;  /* 0x32a570600a1f7823 */ /* 0x000fe2000000001d */
[----:B------:R-:W-:Y:S01]  /*5fc0*/  FFMA.SAT R29, R18, R11, 0.5 ;  /* 0x3f000000121d7423 */ /* 0x000fe2000000200b */
[----:B------:R-:W-:-:S03]  /*5fd0*/  SHF.L.U32 R10, R21, 0x17, RZ ;  /* 0x00000017150a7819 */ /* 0x000fc600000006ff */
[-C--:B------:R-:W-:Y:S01]  /*5fe0*/  FFMA.RM R28, R29, R12.reuse, 12582913 ;  /* 0x4b4000011d1c7423 */ /* 0x080fe2000000400c */
[----:B------:R-:W-:Y:S01]  /*5ff0*/  FFMA.SAT R29, R48, R11, 0.5 ;  /* 0x3f000000301d7423 */ /* 0x000fe2000000200b */
[----:B0-----:R-:W-:Y:S01]  /*6000*/  FMUL R10, R10, R19 ;  /* 0x000000130a0a7220 */ /* 0x001fe20000400000 */
[----:B------:R-:W-:Y:S01]  /*6010*/  MUFU.EX2 R31, R31 ;  /* 0x0000001f001f7308 */ /* 0x000fe20000000800 */
[----:B------:R-:W-:Y:S01]  /*6020*/  FADD R19, R28, -12583039 ;  /* 0xcb40007f1c137421 */ /* 0x000fe20000000000 */
[----:B------:R-:W-:-:S03]  /*6030*/  FFMA.RM R29, R29, R12, 12582913 ;  /* 0x4b4000011d1d7423 */ /* 0x000fc6000000400c */
[----:B------:R-:W-:-:S04]  /*6040*/  FFMA R19, R18, 1.4426950216293334961, -R19 ;  /* 0x3fb8aa3b12137823 */ /* 0x000fc80000000813 */
[----:B------:R-:W-:Y:S01]  /*6050*/  FFMA R37, R18, 1.925963033500011079e-08, R19 ;  /* 0x32a5706012257823 */ /* 0x000fe20000000013 */
[----:B------:R-:W-:Y:S01]  /*6060*/  FMUL R18, R15, R46 ;  /* 0x0000002e0f127220 */ /* 0x000fe20000400000 */
[----:B------:R-:W-:Y:S01]  /*6070*/  FADD R15, R35, -12583039 ;  /* 0xcb40007f230f7421 */ /* 0x000fe20000000000 */
[----:B------:R-:W-:Y:S01]  /*6080*/  FADD R19, R29, -12583039 ;  /* 0xcb40007f1d137421 */ /* 0x000fe20000000000 */
[----:B------:R0:W-:Y:S02]  /*6090*/  MUFU.EX2 R46, R33 ;  /* 0x00000021002e7308 */ /* 0x0001e40000000800 */
[----:B------:R-:W-:Y:S01]  /*60a0*/  FFMA R15, R50, 1.4426950216293334961, -R15 ;  /* 0x3fb8aa3b320f7823 */ /* 0x000fe2000000080f */
[----:B------:R-:W-:-:S03]  /*60b0*/  FFMA R19, R48, 1.4426950216293334961, -R19 ;  /* 0x3fb8aa3b30137823 */ /* 0x000fc60000000813 */
[----:B------:R-:W-:Y:S01]  /*60c0*/  FFMA R50, R50, 1.925963033500011079e-08, R15 ;  /* 0x32a5706032327823 */ /* 0x000fe2000000000f */
[-C--:B------:R-:W-:Y:S01]  /*60d0*/  FFMA.SAT R15, R54, R11.reuse, 0.5 ;  /* 0x3f000000360f7423 */ /* 0x080fe2000000200b */
[----:B------:R-:W-:Y:S01]  /*60e0*/  FFMA R48, R48, 1.925963033500011079e-08, R19 ;  /* 0x32a5706030307823 */ /* 0x000fe20000000013 */
[----:B------:R-:W-:Y:S02]  /*60f0*/  IMAD.SHL.U32 R19, R23, 0x800000, RZ ;  /* 0x0080000017137824 */ /* 0x000fe400078e00ff */
[----:B0-----:R-:W-:Y:S01]  /*6100*/  FFMA.SAT R33, R40, R11, 0.5 ;  /* 0x3f00000028217423 */ /* 0x001fe2000000200b */
[----:B------:R-:W-:Y:S01]  /*6110*/  FFMA.RM R27, R15, R12, 12582913 ;  /* 0x4b4000010f1b7423 */ /* 0x000fe2000000400c */
[----:B------:R-:W-:Y:S01]  /*6120*/  IMAD.SHL.U32 R23, R28, 0x800000, RZ ;  /* 0x008000001c177824 */ /* 0x000fe200078e00ff */
[----:B------:R-:W0:Y:S01]  /*6130*/  MUFU.EX2 R15, R52 ;  /* 0x00000034000f7308 */ /* 0x000e220000000800 */
[----:B-1----:R-:W-:Y:S01]  /*6140*/  FMUL R19, R19, R20 ;  /* 0x0000001413137220 */ /* 0x002fe20000400000 */
[----:B------:R-:W-:Y:S01]  /*6150*/  SHF.L.U32 R20, R24, 0x17, RZ ;  /* 0x0000001718147819 */ /* 0x000fe200000006ff */
[----:B------:R-:W-:Y:S01]  /*6160*/  FADD R21, R27, -12583039 ;  /* 0xcb40007f1b157421 */ /* 0x000fe20000000000 */
[----:B------:R-:W-:-:S03]  /*6170*/  FFMA.RM R33, R33, R12, 12582913 ;  /* 0x4b40000121217423 */ /* 0x000fc6000000400c */
[C---:B------:R-:W-:Y:S01]  /*6180*/  FFMA R21, R54.reuse, 1.4426950216293334961, -R21 ;  /* 0x3fb8aa3b36157823 */ /* 0x040fe20000000815 */
[----:B------:R1:W2:Y:S03]  /*6190*/  MUFU.EX2 R24, R37 ;  /* 0x0000002500187308 */ /* 0x0002a60000000800 */
[----:B------:R-:W-:Y:S01]  /*61a0*/  FFMA R54, R54, 1.925963033500011079e-08, R21 ;  /* 0x32a5706036367823 */ /* 0x000fe20000000015 */
[----:B------:R-:W-:-:S04]  /*61b0*/  IMAD.SHL.U32 R21, R25, 0x800000, RZ ;  /* 0x0080000019157824 */ /* 0x000fc800078e00ff */
[----:B------:R-:W3:Y:S01]  /*61c0*/  MUFU.EX2 R25, R48 ;  /* 0x0000003000197308 */ /* 0x000ee20000000800 */
[----:B0-----:R-:W-:Y:S01]  /*61d0*/  FMUL R20, R20, R15 ;  /* 0x0000000f14147220 */ /* 0x001fe20000400000 */
[----:B------:R-:W-:Y:S01]  /*61e0*/  FADD R15, R39, -12583039 ;  /* 0xcb40007f270f7421 */ /* 0x000fe20000000000 */
[----:B-1----:R-:W-:Y:S01]  /*61f0*/  FFMA.SAT R37, R30, R11, 0.5 ;  /* 0x3f0000001e257423 */ /* 0x002fe2000000200b */
[----:B------:R-:W-:Y:S02]  /*6200*/  FMUL R21, R21, R46 ;  /* 0x0000002e15157220 */ /* 0x000fe40000400000 */
[C---:B------:R-:W-:Y:S01]  /*6210*/  FFMA R15, R34.reuse, 1.4426950216293334961, -R15 ;  /* 0x3fb8aa3b220f7823 */ /* 0x040fe2000000080f */
[----:B------:R-:W-:Y:S01]  /*6220*/  FFMA.RM R37, R37, R12, 12582913 ;  /* 0x4b40000125257423 */ /* 0x000fe2000000400c */
[----:B------:R-:W0:Y:S01]  /*6230*/  MUFU.EX2 R50, R50 ;  /* 0x0000003200327308 */ /* 0x000e220000000800 */
[----:B--2---:R-:W-:Y:S01]  /*6240*/  FMUL R23, R23, R24 ;  /* 0x0000001817177220 */ /* 0x004fe20000400000 */
[----:B------:R-:W-:Y:S01]  /*6250*/  FFMA R45, R34, 1.925963033500011079e-08, R15 ;  /* 0x32a57060222d7823 */ /* 0x000fe2000000000f */
[----:B------:R-:W-:Y:S01]  /*6260*/  FADD R15, R41, -12583039 ;  /* 0xcb40007f290f7421 */ /* 0x000fe20000000000 */
[----:B------:R-:W-:-:S03]  /*6270*/  SHF.L.U32 R24, R29, 0x17, RZ ;  /* 0x000000171d187819 */ /* 0x000fc600000006ff */
[----:B------:R-:W-:Y:S01]  /*6280*/  FFMA R15, R22, 1.4426950216293334961, -R15 ;  /* 0x3fb8aa3b160f7823 */ /* 0x000fe2000000080f */
[----:B------:R-:W1:Y:S01]  /*6290*/  MUFU.EX2 R28, R45 ;  /* 0x0000002d001c7308 */ /* 0x000e620000000800 */
[----:B---3--:R-:W-:Y:S01]  /*62a0*/  FMUL R24, R24, R25 ;  /* 0x0000001918187220 */ /* 0x008fe20000400000 */
[----:B------:R-:W-:Y:S02]  /*62b0*/  IMAD.SHL.U32 R25, R35, 0x800000, RZ ;  /* 0x0080000023197824 */ /* 0x000fe400078e00ff */
[----:B------:R-:W-:Y:S01]  /*62c0*/  FFMA R43, R22, 1.925963033500011079e-08, R15 ;  /* 0x32a57060162b7823 */ /* 0x000fe2000000000f */
[----:B------:R-:W-:Y:S01]  /*62d0*/  FFMA.SAT R15, R38, R11, 0.5 ;  /* 0x3f000000260f7423 */ /* 0x000fe2000000200b */
[----:B------:R-:W-:Y:S01]  /*62e0*/  SHF.L.U32 R22, R13, 0x17, RZ ;  /* 0x000000170d167819 */ /* 0x000fe200000006ff */
[----:B------:R-:W-:Y:S02]  /*62f0*/  FADD R35, R33, -12583039 ;  /* 0xcb40007f21237421 */ /* 0x000fe40000000000 */
[----:B------:R-:W-:Y:S01]  /*6300*/  FFMA.RM R13, R15, R12, 12582913 ;  /* 0x4b4000010f0d7423 */ /* 0x000fe2000000400c */
[----:B------:R-:W2:Y:S01]  /*6310*/  MUFU.EX2 R43, R43 ;  /* 0x0000002b002b7308 */ /* 0x000ea20000000800 */
[----:B------:R-:W-:Y:S01]  /*6320*/  FMUL R22, R22, R31 ;  /* 0x0000001f16167220 */ /* 0x000fe20000400000 */
[----:B------:R-:W-:Y:S01]  /*6330*/  FFMA R35, R40, 1.4426950216293334961, -R35 ;  /* 0x3fb8aa3b28237823 */ /* 0x000fe20000000823 */
[C---:B------:R-:W-:Y:S01]  /*6340*/  FADD R15, R13.reuse, -12583039 ;  /* 0xcb40007f0d0f7421 */ /* 0x040fe20000000000 */
[----:B------:R-:W-:-:S02]  /*6350*/  IMAD.SHL.U32 R13, R13, 0x800000, RZ ;  /* 0x008000000d0d7824 */ /* 0x000fc400078e00ff */
[----:B0-----:R-:W-:Y:S01]  /*6360*/  FMUL R25, R25, R50 ;  /* 0x0000003219197220 */ /* 0x001fe20000400000 */
[----:B------:R-:W-:Y:S01]  /*6370*/  FFMA R40, R40, 1.925963033500011079e-08, R35 ;  /* 0x32a5706028287823 */ /* 0x000fe20000000023 */
[----:B------:R-:W-:Y:S01]  /*6380*/  FFMA R15, R38, 1.4426950216293334961, -R15 ;  /* 0x3fb8aa3b260f7823 */ /* 0x000fe2000000080f */
[----:B------:R-:W-:-:S03]  /*6390*/  FFMA.SAT R35, R44, R11, 0.5 ;  /* 0x3f0000002c237423 */ /* 0x000fc6000000200b */
[----:B------:R-:W-:Y:S01]  /*63a0*/  FFMA R38, R38, 1.925963033500011079e-08, R15 ;  /* 0x32a5706026267823 */ /* 0x000fe2000000000f */
[----:B------:R-:W-:Y:S01]  /*63b0*/  FFMA.SAT R15, R26, R11, 0.5 ;  /* 0x3f0000001a0f7423 */ /* 0x000fe2000000200b */
[----:B------:R-:W-:-:S03]  /*63c0*/  FFMA.RM R35, R35, R12, 12582913 ;  /* 0x4b40000123237423 */ /* 0x000fc6000000400c */
[----:B------:R-:W-:Y:S01]  /*63d0*/  FFMA.RM R15, R15, R12, 12582913 ;  /* 0x4b4000010f0f7423 */ /* 0x000fe2000000400c */
[----:B------:R-:W-:Y:S03]  /*63e0*/  MUFU.EX2 R38, R38 ;  /* 0x0000002600267308 */ /* 0x000fe60000000800 */
[C---:B------:R-:W-:Y:S01]  /*63f0*/  FADD R31, R15.reuse, -12583039 ;  /* 0xcb40007f0f1f7421 */ /* 0x040fe20000000000 */
[----:B------:R-:W-:-:S03]  /*6400*/  SHF.L.U32 R15, R15, 0x17, RZ ;  /* 0x000000170f0f7819 */ /* 0x000fc600000006ff */
[----:B------:R-:W-:-:S04]  /*6410*/  FFMA R31, R26, 1.4426950216293334961, -R31 ;  /* 0x3fb8aa3b1a1f7823 */ /* 0x000fc8000000081f */
[----:B------:R-:W-:Y:S01]  /*6420*/  FFMA R34, R26, 1.925963033500011079e-08, R31 ;  /* 0x32a570601a227823 */ /* 0x000fe2000000001f */
[-C--:B------:R-:W-:Y:S01]  /*6430*/  FFMA.SAT R31, R36, R11.reuse, 0.5 ;  /* 0x3f000000241f7423 */ /* 0x080fe2000000200b */
[----:B------:R-:W-:Y:S01]  /*6440*/  SHF.L.U32 R26, R27, 0x17, RZ ;  /* 0x000000171b1a7819 */ /* 0x000fe200000006ff */
[----:B------:R-:W-:Y:S02]  /*6450*/  IMAD.SHL.U32 R27, R39, 0x800000, RZ ;  /* 0x00800000271b7824 */ /* 0x000fe400078e00ff */
[----:B------:R-:W-:Y:S01]  /*6460*/  FFMA.SAT R39, R14, R11, 0.5 ;  /* 0x3f0000000e277423 */ /* 0x000fe2000000200b */
[----:B------:R-:W-:Y:S01]  /*6470*/  FFMA.RM R31, R31, R12, 12582913 ;  /* 0x4b4000011f1f7423 */ /* 0x000fe2000000400c */
[----:B------:R-:W-:Y:S01]  /*6480*/  MUFU.EX2 R34, R34 ;  /* 0x0000002200227308 */ /* 0x000fe20000000800 */
[----:B-1----:R-:W-:Y:S01]  /*6490*/  FMUL R27, R27, R28 ;  /* 0x0000001c1b1b7220 */ /* 0x002fe20000400000 */
[----:B------:R-:W-:Y:S01]  /*64a0*/  FFMA.RM R39, R39, R12, 12582913 ;  /* 0x4b40000127277423 */ /* 0x000fe2000000400c */
[----:B------:R-:W-:Y:S01]  /*64b0*/  FADD R29, R31, -12583039 ;  /* 0xcb40007f1f1d7421 */ /* 0x000fe20000000000 */
[----:B------:R-:W-:Y:S01]  /*64c0*/  SHF.L.U32 R28, R41, 0x17, RZ ;  /* 0x00000017291c7819 */ /* 0x000fe200000006ff */
[----:B------:R-:W-:-:S02]  /*64d0*/  IMAD.SHL.U32 R31, R31, 0x800000, RZ ;  /* 0x008000001f1f7824 */ /* 0x000fc400078e00ff */
[----:B------:R-:W-:Y:S02]  /*64e0*/  FFMA R29, R36, 1.4426950216293334961, -R29 ;  /* 0x3fb8aa3b241d7823 */ /* 0x000fe4000000081d */
[----:B--2---:R-:W-:Y:S01]  /*64f0*/  FMUL R28, R28, R43 ;  /* 0x0000002b1c1c7220 */ /* 0x004fe20000400000 */
[----:B------:R-:W-:Y:S01]  /*6500*/  FFMA.SAT R43, R42, R11, 0.5 ;  /* 0x3f0000002a2b7423 */ /* 0x000fe2000000200b */
[----:B------:R-:W-:Y:S02]  /*6510*/  FFMA R36, R36, 1.925963033500011079e-08, R29 ;  /* 0x32a5706024247823 */ /* 0x000fe4000000001d */
[----:B------:R-:W0:Y:S08]  /*6520*/  MUFU.EX2 R29, R54 ;  /* 0x00000036001d7308 */ /* 0x000e300000000800 */
[----:B------:R-:W1:Y:S01]  /*6530*/  MUFU.EX2 R36, R36 ;  /* 0x0000002400247308 */ /* 0x000e620000000800 */
[----:B0-----:R-:W-:Y:S01]  /*6540*/  FMUL R26, R26, R29 ;  /* 0x0000001d1a1a7220 */ /* 0x001fe20000400000 */
[----:B------:R-:W-:-:S04]  /*6550*/  FADD R29, R35, -12583039 ;  /* 0xcb40007f231d7421 */ /* 0x000fc80000000000 */
[----:B------:R-:W-:Y:S01]  /*6560*/  FFMA R29, R44, 1.4426950216293334961, -R29 ;  /* 0x3fb8aa3b2c1d7823 */ /* 0x000fe2000000081d */
[----:B-1----:R-:W-:-:S03]  /*6570*/  FMUL R31, R31, R36 ;  /* 0x000000241f1f7220 */ /* 0x002fc60000400000 */
[----:B------:R-:W-:Y:S01]  /*6580*/  FFMA R46, R44, 1.925963033500011079e-08, R29 ;  /* 0x32a570602c2e7823 */ /* 0x000fe2000000001d */
[----:B------:R-:W-:-:S04]  /*6590*/  FADD R29, R37, -12583039 ;  /* 0xcb40007f251d7421 */ /* 0x000fc80000000000 */
[C---:B------:R-:W-:Y:S01]  /*65a0*/  FFMA R29, R30.reuse, 1.4426950216293334961, -R29 ;  /* 0x3fb8aa3b1e1d7823 */ /* 0x040fe2000000081d */
[----:B------:R-:W-:Y:S03]  /*65b0*/  MUFU.EX2 R46, R46 ;  /* 0x0000002e002e7308 */ /* 0x000fe60000000800 */
[----:B------:R-:W-:Y:S01]  /*65c0*/  FFMA R44, R30, 1.925963033500011079e-08, R29 ;  /* 0x32a570601e2c7823 */ /* 0x000fe2000000001d */
[----:B------:R-:W-:-:S04]  /*65d0*/  FADD R29, R39, -12583039 ;  /* 0xcb40007f271d7421 */ /* 0x000fc80000000000 */
[C---:B------:R-:W-:Y:S01]  /*65e0*/  FFMA R29, R14.reuse, 1.4426950216293334961, -R29 ;  /* 0x3fb8aa3b0e1d7823 */ /* 0x040fe2000000081d */
[----:B------:R-:W-:Y:S03]  /*65f0*/  MUFU.EX2 R45, R44 ;  /* 0x0000002c002d7308 */ /* 0x000fe60000000800 */
        /* <DEDUP_REMOVED lines=10> */
[----:B------:R-:W-:Y:S02]  /*66a0*/  IMAD.SHL.U32 R12, R12, 0x800000, RZ ;  /* 0x008000000c0c7824 */ /* 0x000fe400078e00ff */
[----:B------:R-:W-:Y:S01]  /*66b0*/  MUFU.EX2 R40, R14 ;  /* 0x0000000e00287308 */ /* 0x000fe20000000800 */
        /* <DEDUP_REMOVED lines=18> */
[----:B------:R-:W-:-:S03]  /*67e0*/  FMUL R30, R15, R34 ;  /* 0x000000220f1e7220 */ /* 0x000fc60000400000 */
[----:B------:R-:W-:-:S03]  /*67f0*/  FADD R32, R13, R26 ;  /* 0x0000001a0d207221 */ /* 0x000fc60000000000 */
[----:B------:R-:W2:Y:S01]  /*6800*/  MUFU.EX2 R15, R42 ;  /* 0x0000002a000f7308 */ /* 0x000ea20000000800 */
[----:B------:R-:W-:-:S04]  /*6810*/  FADD R13, R32, R27 ;  /* 0x0000001b200d7221 */ /* 0x000fc80000000000 */
[----:B------:R-:W-:-:S04]  /*6820*/  FADD R32, R13, R28 ;  /* 0x0000001c0d207221 */ /* 0x000fc80000000000 */
[----:B------:R-:W-:Y:S01]  /*6830*/  FADD R13, R32, R29 ;  /* 0x0000001d200d7221 */ /* 0x000fe20000000000 */
[----:B------:R-:W-:Y:S01]  /*6840*/  SHF.L.U32 R32, R33, 0x17, RZ ;  /* 0x0000001721207819 */ /* 0x000fe200000006ff */
[----:B------:R-:W-:Y:S02]  /*6850*/  IMAD.SHL.U32 R33, R35, 0x800000, RZ ;  /* 0x0080000023217824 */ /* 0x000fe400078e00ff */
[----:B------:R-:W-:Y:S01]  /*6860*/  FADD R34, R13, R30 ;  /* 0x0000001e0d227221 */ /* 0x000fe20000000000 */
[----:B------:R-:W-:Y:S02]  /*6870*/  IMAD.SHL.U32 R35, R39, 0x800000, RZ ;  /* 0x0080000027237824 */ /* 0x000fe400078e00ff */
[----:B0-----:R-:W-:Y:S01]  /*6880*/  FMUL R32, R32, R43 ;  /* 0x0000002b20207220 */ /* 0x001fe20000400000 */
[----:B------:R-:W-:Y:S01]  /*6890*/  FMUL R33, R33, R46 ;  /* 0x0000002e21217220 */ /* 0x000fe20000400000 */
[----:B------:R-:W-:Y:S01]  /*68a0*/  FADD R13, R34, R31 ;  /* 0x0000001f220d7221 */ /* 0x000fe20000000000 */
[----:B------:R-:W-:Y:S01]  /*68b0*/  SHF.L.U32 R34, R37, 0x17, RZ ;  /* 0x0000001725227819 */ /* 0x000fe200000006ff */
[----:B-1----:R-:W-:Y:S01]  /*68c0*/  FMUL R35, R35, R38 ;  /* 0x0000002623237220 */ /* 0x002fe20000400000 */
[----:B------:R-:W-:Y:S01]  /*68d0*/  FMUL R37, R11, R40 ;  /* 0x000000280b257220 */ /* 0x000fe20000400000 */
[----:B------:R-:W-:-:S02]  /*68e0*/  FADD R36, R13, R32 ;  /* 0x000000200d247221 */ /* 0x000fc40000000000 */
[----:B------:R-:W-:Y:S02]  /*68f0*/  FMUL R34, R34, R45 ;  /* 0x0000002d22227220 */ /* 0x000fe40000400000 */
[----:B------:R-:W-:Y:S01]  /*6900*/  FADD R13, R36, R33 ;  /* 0x00000021240d7221 */ /* 0x000fe20000000000 */
[----:B--2---:R-:W-:-:S03]  /*6910*/  FMUL R36, R12, R15 ;  /* 0x0000000f0c247220 */ /* 0x004fc60000400000 */
        /* <DEDUP_REMOVED lines=13> */
.L_x_11642:
        /* <DEDUP_REMOVED lines=12> */
[----:B------:R-:W-:Y:S05]  /*6ab0*/  CALL.REL.NOINC `($__internal_176_$__cuda_sm3x_div_rn_noftz_f32_slowpath) ;  /* 0x0000003000087944 */ /* 0x000fea0003c00000 */
[----:B------:R-:W-:-:S07]  /*6ac0*/  IMAD.MOV.U32 R14, RZ, RZ, R11 ;  /* 0x000000ffff0e7224 */ /* 0x000fce00078e000b */
.L_x_11579:
[----:B------:R-:W-:Y:S05]  /*6ad0*/  BSYNC.RECONVERGENT B3 ;  /* 0x0000000000037941 */ /* 0x000fea0003800200 */
.L_x_11578:
        /* <DEDUP_REMOVED lines=12> */
[----:B------:R-:W-:Y:S05]  /*6ba0*/  CALL.REL.NOINC `($__internal_176_$__cuda_sm3x_div_rn_noftz_f32_slowpath) ;  /* 0x0000002c00cc7944 */ /* 0x000fea0003c00000 */
[----:B------:R-:W-:-:S07]  /*6bb0*/  MOV R15, R11 ;  /* 0x0000000b000f7202 */ /* 0x000fce0000000f00 */
.L_x_11581:
[----:B------:R-:W-:Y:S05]  /*6bc0*/  BSYNC.RECONVERGENT B3 ;  /* 0x0000000000037941 */ /* 0x000fea0003800200 */
.L_x_11580:
        /* <DEDUP_REMOVED lines=12> */
[----:B------:R-:W-:Y:S05]  /*6c90*/  CALL.REL.NOINC `($__internal_176_$__cuda_sm3x_div_rn_noftz_f32_slowpath) ;  /* 0x0000002c00907944 */ /* 0x000fea0003c00000 */
[----:B------:R-:W-:-:S07]  /*6ca0*/  IMAD.MOV.U32 R4, RZ, RZ, R11 ;  /* 0x000000ffff047224 */ /* 0x000fce00078e000b */
.L_x_11583:
[----:B------:R-:W-:Y:S05]  /*6cb0*/  BSYNC.RECONVERGENT B3 ;  /* 0x0000000000037941 */ /* 0x000fea0003800200 */
.L_x_11582:
        /* <DEDUP_REMOVED lines=14> */
.L_x_11585:
[----:B------:R-:W-:Y:S05]  /*6da0*/  BSYNC.RECONVERGENT B3 ;  /* 0x0000000000037941 */ /* 0x000fea0003800200 */
.L_x_11584:
        /* <DEDUP_REMOVED lines=14> */
.L_x_11587:
[----:B------:R-:W-:Y:S05]  /*6e90*/  BSYNC.RECONVERGENT B3 ;  /* 0x0000000000037941 */ /* 0x000fea0003800200 */
.L_x_11586:
        /* <DEDUP_REMOVED lines=14> */
.L_x_11589:
[----:B------:R-:W-:Y:S05]  /*6f80*/  BSYNC.RECONVERGENT B3 ;  /* 0x0000000000037941 */ /* 0x000fea0003800200 */
.L_x_11588:
        /* <DEDUP_REMOVED lines=14> */
.L_x_11591:
[----:B------:R-:W-:Y:S05]  /*7070*/  BSYNC.RECONVERGENT B3 ;  /* 0x0000000000037941 */ /* 0x000fea0003800200 */
.L_x_11590:
        /* <DEDUP_REMOVED lines=14> */
.L_x_11593:
[----:B------:R-:W-:Y:S05]  /*7160*/  BSYNC.RECONVERGENT B3 ;  /* 0x0000000000037941 */ /* 0x000fea0003800200 */
.L_x_11592:
        /* <DEDUP_REMOVED lines=14> */
.L_x_11595:
[----:B------:R-:W-:Y:S05]  /*7250*/  BSYNC.RECONVERGENT B3 ;  /* 0x0000000000037941 */ /* 0x000fea0003800200 */
.L_x_11594:
        /* <DEDUP_REMOVED lines=14> */
.L_x_11597:
[----:B------:R-:W-:Y:S05]  /*7340*/  BSYNC.RECONVERGENT B3 ;  /* 0x0000000000037941 */ /* 0x000fea0003800200 */
.L_x_11596:
        /* <DEDUP_REMOVED lines=14> */
.L_x_11599:
[----:B------:R-:W-:Y:S05]  /*7430*/  BSYNC.RECONVERGENT B3 ;  /* 0x0000000000037941 */ /* 0x000fea0003800200 */
.L_x_11598:
        /* <DEDUP_REMOVED lines=14> */
.L_x_11601:
[----:B------:R-:W-:Y:S05]  /*7520*/  BSYNC.RECONVERGENT B3 ;  /* 0x0000000000037941 */ /* 0x000fea0003800200 */
.L_x_11600:
        /* <DEDUP_REMOVED lines=14> */
.L_x_11603:
[----:B------:R-:W-:Y:S05]  /*7610*/  BSYNC.RECONVERGENT B3 ;  /* 0x0000000000037941 */ /* 0x000fea0003800200 */
.L_x_11602:
        /* <DEDUP_REMOVED lines=14> */
.L_x_11605:
[----:B------:R-:W-:Y:S05]  /*7700*/  BSYNC.RECONVERGENT B3 ;  /* 0x0000000000037941 */ /* 0x000fea0003800200 */
.L_x_11604:
        /* <DEDUP_REMOVED lines=14> */
.L_x_11607:
[----:B------:R-:W-:Y:S05]  /*77f0*/  BSYNC.RECONVERGENT B3 ;  /* 0x0000000000037941 */ /* 0x000fea0003800200 */
.L_x_11606:
        /* <DEDUP_REMOVED lines=14> */
.L_x_11609:
[----:B------:R-:W-:Y:S05]  /*78e0*/  BSYNC.RECONVERGENT B3 ;  /* 0x0000000000037941 */ /* 0x000fea0003800200 */
.L_x_11608:
        /* <DEDUP_REMOVED lines=14> */
.L_x_11611:
[----:B------:R-:W-:Y:S05]  /*79d0*/  BSYNC.RECONVERGENT B3 ;  /* 0x0000000000037941 */ /* 0x000fea0003800200 */
.L_x_11610:
        /* <DEDUP_REMOVED lines=14> */
.L_x_11613:
[----:B------:R-:W-:Y:S05]  /*7ac0*/  BSYNC.RECONVERGENT B3 ;  /* 0x0000000000037941 */ /* 0x000fea0003800200 */
.L_x_11612:
        /* <DEDUP_REMOVED lines=14> */
.L_x_11615:
[----:B------:R-:W-:Y:S05]  /*7bb0*/  BSYNC.RECONVERGENT B3 ;  /* 0x0000000000037941 */ /* 0x000fea0003800200 */
.L_x_11614:
        /* <DEDUP_REMOVED lines=12> */
[----:B------:R-:W-:Y:S05]  /*7c80*/  CALL.REL.NOINC `($__internal_176_$__cuda_sm3x_div_rn_noftz_f32_slowpath) ;  /* 0x0000001c00947944 */ /* 0x000fea0003c00000 */
[----:B------:R-:W-:-:S07]  /*7c90*/  IMAD.MOV.U32 R29, RZ, RZ, R11 ;  /* 0x000000ffff1d7224 */ /* 0x000fce00078e000b */
.L_x_11617:
[----:B------:R-:W-:Y:S05]  /*7ca0*/  BSYNC.RECONVERGENT B3 ;  /* 0x0000000000037941 */ /* 0x000fea0003800200 */
.L_x_11616:
        /* <DEDUP_REMOVED lines=14> */
.L_x_11619:
[----:B------:R-:W-:Y:S05]  /*7d90*/  BSYNC.RECONVERGENT B3 ;  /* 0x0000000000037941 */ /* 0x000fea0003800200 */
.L_x_11618:
        /* <DEDUP_REMOVED lines=14> */
.L_x_11621:
[----:B------:R-:W-:Y:S05]  /*7e80*/  BSYNC.RECONVERGENT B3 ;  /* 0x0000000000037941 */ /* 0x000fea0003800200 */
.L_x_11620:
        /* <DEDUP_REMOVED lines=14> */
.L_x_11623:
[----:B------:R-:W-:Y:S05]  /*7f70*/  BSYNC.RECONVERGENT B3 ;  /* 0x0000000000037941 */ /* 0x000fea0003800200 */
.L_x_11622:
        /* <DEDUP_REMOVED lines=14> */
.L_x_11625:
[----:B------:R-:W-:Y:S05]  /*8060*/  BSYNC.RECONVERGENT B3 ;  /* 0x0000000000037941 */ /* 0x000fea0003800200 */
.L_x_11624:
        /* <DEDUP_REMOVED lines=14> */
.L_x_11627:
[----:B------:R-:W-:Y:S05]  /*8150*/  BSYNC.RECONVERGENT B3 ;  /* 0x0000000000037941 */ /* 0x000fea0003800200 */
.L_x_11626:
        /* <DEDUP_REMOVED lines=13> */
.L_x_11629:
[----:B------:R-:W-:Y:S05]  /*8230*/  BSYNC.RECONVERGENT B3 ;  /* 0x0000000000037941 */ /* 0x000fea0003800200 */
.L_x_11628:
        /* <DEDUP_REMOVED lines=66> */
.L_x_11576:
[----:B------:R-:W-:Y:S05]  /*8660*/  EXIT ;  /* 0x000000000000794d */ /* 0x000fea0003800000 */
.L_x_11577:
[----:B------:R-:W-:Y:S01]  /*8670*/  BSSY B1, `(.L_x_11631) ;  /* 0x0000007000017945 */ /* 0x000fe20003800000 */
[----:B------:R-:W-:Y:S01]  /*8680*/  IMAD.MOV.U32 R12, RZ, RZ, 0x10 ;  /* 0x00000010ff0c7424 */ /* 0x000fe200078e00ff */
[----:B------:R-:W-:Y:S02]  /*8690*/  MOV R11, 0x1f ;  /* 0x0000001f000b7802 */ /* 0x000fe40000000f00 */
[----:B------:R-:W-:-:S07]  /*86a0*/  MOV R15, 0xffffffff ;  /* 0xffffffff000f7802 */ /* 0x000fce0000000f00 */
[----:B------:R-:W-:Y:S05]  /*86b0*/  WARPSYNC.COLLECTIVE R15, `(.L_x_11632) ;  /* 0x000000000f087348 */ /* 0x000fea0003c00000 */
[----:B------:R0:W1:Y:S02]  /*86c0*/  SHFL.BFLY P6, R14, R13, R12, R11 ;  /* 0x0c00000c0d0e7389 */ /* 0x00006400000c000b */
[----:B01----:R-:W-:Y:S05]  /*86d0*/  ENDCOLLECTIVE ;  /* 0x000000000000791b */ /* 0x003fea0003800000 */
.L_x_11632:
[----:B------:R-:W-:Y:S05]  /*86e0*/  BSYNC B1 ;  /* 0x0000000000017941 */ /* 0x000fea0003800000 */
.L_x_11631:
        /* <DEDUP_REMOVED lines=9> */
.L_x_11633:
[----:B------:R-:W-:Y:S01]  /*8780*/  HFMA2 R12, -RZ, RZ, 0, 2.384185791015625e-07 ;  /* 0x00000004ff0c7431 */ /* 0x000fe200000001ff */
[----:B------:R-:W-:-:S05]  /*8790*/  FMNMX R4, R13, R14, !PT ;  /* 0x0000000e0d047209 */ /* 0x000fca0007800000 */
[----:B------:R-:W-:-:S07]  /*87a0*/  IMAD.MOV.U32 R13, RZ, RZ, R4 ;  /* 0x000000ffff0d7224 */ /* 0x000fce00078e0004 */
[----:B------:R-:W-:Y:S05]  /*87b0*/  WARPSYNC.COLLECTIVE R15, `(.L_x_11634) ;  /* 0x000000000f087348 */ /* 0x000fea0003c00000 */
[----:B------:R0:W1:Y:S02]  /*87c0*/  SHFL.BFLY P6, R14, R13, R12, R11 ;  /* 0x0c00000c0d0e7389 */ /* 0x00006400000c000b */
[----:B01----:R-:W-:Y:S05]  /*87d0*/  ENDCOLLECTIVE ;  /* 0x000000000000791b */ /* 0x003fea0003800000 */
.L_x_11634:
[----:B------:R-:W-:Y:S01]  /*87e0*/  IMAD.MOV.U32 R12, RZ, RZ, 0x2 ;  /* 0x00000002ff0c7424 */ /* 0x000fe200078e00ff */
[----:B------:R-:W-:-:S04]  /*87f0*/  FMNMX R9, R4, R14, !PT ;  /* 0x0000000e04097209 */ /* 0x000fc80007800000 */
[----:B------:R-:W-:-:S07]  /*8800*/  MOV R13, R9 ;  /* 0x00000009000d7202 */ /* 0x000fce0000000f00 */
[----:B------:R-:W-:Y:S05]  /*8810*/  WARPSYNC.COLLECTIVE R15, `(.L_x_11635) ;  /* 0x000000000f087348 */ /* 0x000fea0003c00000 */
[----:B------:R0:W1:Y:S02]  /*8820*/  SHFL.BFLY P6, R14, R13, R12, R11 ;  /* 0x0c00000c0d0e7389 */ /* 0x00006400000c000b */
[----:B01----:R-:W-:Y:S05]  /*8830*/  ENDCOLLECTIVE ;  /* 0x000000000000791b */ /* 0x003fea0003800000 */
.L_x_11635:
[----:B------:R-:W-:Y:S01]  /*8840*/  HFMA2 R12, -RZ, RZ, 0, 5.9604644775390625e-08 ;  /* 0x00000001ff0c7431 */ /* 0x000fe200000001ff */
[----:B------:R-:W-:-:S04]  /*8850*/  FMNMX R10, R9, R14, !PT ;  /* 0x0000000e090a7209 */ /* 0x000fc80007800000 */
[----:B------:R-:W-:-:S07]  /*8860*/  MOV R13, R10 ;  /* 0x0000000a000d7202 */ /* 0x000fce0000000f00 */
[----:B------:R-:W-:Y:S05]  /*8870*/  WARPSYNC.COLLECTIVE R15, `(.L_x_11636) ;  /* 0x000000000f087348 */ /* 0x000fea0003c00000 */
[----:B------:R0:W1:Y:S02]  /*8880*/  SHFL.BFLY P6, R14, R13, R12, R11 ;  /* 0x0c00000c0d0e7389 */ /* 0x00006400000c000b */
[----:B01----:R-:W-:Y:S05]  /*8890*/  ENDCOLLECTIVE ;  /* 0x000000000000791b */ /* 0x003fea0003800000 */
.L_x_11636:
        /* <DEDUP_REMOVED lines=39> */
[----:B------:R-:W-:Y:S02]  /*8b10*/  IMAD.SHL.U32 R4, R21, 0x800000, RZ ;  /* 0x0080000015047824 */ /* 0x000fe400078e00ff */
        /* <DEDUP_REMOVED lines=8> */
[----:B------:R-:W-:Y:S01]  /*8ba0*/  SHF.L.U32 R8, R21, 0x17, RZ ;  /* 0x0000001715087819 */ /* 0x000fe200000006ff */
[----:B------:R-:W-:Y:S02]  /*8bb0*/  FFMA.RM R23, R23, R42, 12582913 ;  /* 0x4b40000117177423 */ /* 0x000fe4000000402a */
[----:B------:R-:W0:Y:S01]  /*8bc0*/  MUFU.EX2 R9, R20 ;  /* 0x0000001400097308 */ /* 0x000e220000000800 */
[----:B-1----:R-:W-:Y:S01]  /*8bd0*/  FMUL R4, R4, R25 ;  /* 0x0000001904047220 */ /* 0x002fe20000400000 */
        /* <DEDUP_REMOVED lines=16> */
[----:B------:R-:W-:Y:S02]  /*8ce0*/  IMAD.SHL.U32 R10, R23, 0x800000, RZ ;  /* 0x00800000170a7824 */ /* 0x000fe400078e00ff */
[C---:B------:R-:W-:Y:S02]  /*8cf0*/  FFMA R14, R17.reuse, 1.4426950216293334961, -R14 ;  /* 0x3fb8aa3b110e7823 */ /* 0x040fe4000000080e */
[----:B------:R-:W-:Y:S02]  /*8d00*/  FMUL R10, R10, R25 ;  /* 0x000000190a0a7220 */ /* 0x000fe40000400000 */
        /* <DEDUP_REMOVED lines=26> */
[----:B------:R-:W-:-:S06]  /*8eb0*/  FFMA R23, R52, 1.925963033500011079e-08, R23 ;  /* 0x32a5706034177823 */ /* 0x000fcc0000000017 */
[----:B------:R-:W1:Y:S01]  /*8ec0*/  MUFU.EX2 R23, R23 ;  /* 0x0000001700177308 */ /* 0x000e620000000800 */
[----:B0-----:R-:W-:Y:S01]  /*8ed0*/  FMUL R19, R19, R14 ;  /* 0x0000000e13137220 */ /* 0x001fe20000400000 */
[C---:B------:R-:W-:Y:S01]  /*8ee0*/  FADD R14, R21.reuse, -12583039 ;  /* 0xcb40007f150e7421 */ /* 0x040fe20000000000 */
[----:B------:R-:W-:-:S03]  /*8ef0*/  SHF.L.U32 R21, R21, 0x17, RZ ;  /* 0x0000001715157819 */ /* 0x000fc600000006ff */
[----:B------:R-:W-:-:S04]  /*8f00*/  FFMA R14, R51, 1.4426950216293334961, -R14 ;  /* 0x3fb8aa3b330e7823 */ /* 0x000fc8000000080e */
[----:B------:R-:W-:-:S06]  /*8f10*/  FFMA R14, R51, 1.925963033500011079e-08, R14 ;  /* 0x32a57060330e7823 */ /* 0x000fcc000000000e */
[----:B------:R-:W0:Y:S01]  /*8f20*/  MUFU.EX2 R14, R14 ;  /* 0x0000000e000e7308 */ /* 0x000e220000000800 */
[----:B-1----:R-:W-:Y:S01]  /*8f30*/  FMUL R20, R20, R23 ;  /* 0x0000001714147220 */ /* 0x002fe20000400000 */
[----:B------:R-:W-:-:S04]  /*8f40*/  FFMA.SAT R23, R11, R41, 0.5 ;  /* 0x3f0000000b177423 */ /* 0x000fc80000002029 */
[----:B------:R-:W-:-:S04]  /*8f50*/  FFMA.RM R23, R23, R42, 12582913 ;  /* 0x4b40000117177423 */ /* 0x000fc8000000402a */
[----:B------:R-:W-:-:S04]  /*8f60*/  FADD R22, R23, -12583039 ;  /* 0xcb40007f17167421 */ /* 0x000fc80000000000 */
[----:B------:R-:W-:Y:S01]  /*8f70*/  FFMA R22, R11, 1.4426950216293334961, -R22 ;  /* 0x3fb8aa3b0b167823 */ /* 0x000fe20000000816 */
[----:B0-----:R-:W-:-:S03]  /*8f80*/  FMUL R21, R21, R14 ;  /* 0x0000000e15157220 */ /* 0x001fc60000400000 */
        /* <DEDUP_REMOVED lines=120> */
[----:B------:R-:W-:-:S05]  /*9710*/  FFMA R14, R39, 1.925963033500011079e-08, R14 ;  /* 0x32a57060270e7823 */ /* 0x000fca000000000e */
[----:B------:R-:W0:Y:S02]  /*9720*/  MUFU.EX2 R12, R12 ;  /* 0x0000000c000c7308 */ /* 0x000e240000000800 */
[----:B0-----:R-:W-:-:S06]  /*9730*/  FMUL R37, R11, R12 ;  /* 0x0000000c0b257220 */ /* 0x001fcc0000400000 */
[----:B------:R-:W0:Y:S02]  /*9740*/  MUFU.EX2 R11, R14 ;  /* 0x0000000e000b7308 */ /* 0x000e240000000800 */
        /* <DEDUP_REMOVED lines=27> */
[----:B------:R-:W-:-:S03]  /*9900*/  HFMA2 R12, -RZ, RZ, 0, 9.5367431640625e-07 ;  /* 0x00000010ff0c7431 */ /* 0x000fc600000001ff */
[----:B------:R-:W-:-:S07]  /*9910*/  FADD R13, R13, R36 ;  /* 0x000000240d0d7221 */ /* 0x000fce0000000000 */
[----:B------:R-:W-:Y:S05]  /*9920*/  WARPSYNC.COLLECTIVE R15, `(.L_x_11637) ;  /* 0x000000000f087348 */ /* 0x000fea0003c00000 */
[----:B------:R0:W1:Y:S02]  /*9930*/  SHFL.BFLY P6, R14, R13, R12, R11 ;  /* 0x0c00000c0d0e7389 */ /* 0x00006400000c000b */
[----:B01----:R-:W-:Y:S05]  /*9940*/  ENDCOLLECTIVE ;  /* 0x000000000000791b */ /* 0x003fea0003800000 */
.L_x_11637:
[----:B------:R-:W-:Y:S02]  /*9950*/  HFMA2 R12, -RZ, RZ, 0, 4.76837158203125e-07 ;  /* 0x00000008ff0c7431 */ /* 0x000fe400000001ff */
[----:B------:R-:W-:-:S05]  /*9960*/  FADD R38, R13, R14 ;  /* 0x0000000e0d267221 */ /* 0x000fca0000000000 */
[----:B------:R-:W-:-:S07]  /*9970*/  MOV R13, R38 ;  /* 0x00000026000d7202 */ /* 0x000fce0000000f00 */
[----:B------:R-:W-:Y:S05]  /*9980*/  WARPSYNC.COLLECTIVE R15, `(.L_x_11638) ;  /* 0x000000000f087348 */ /* 0x000fea0003c00000 */
[----:B------:R0:W1:Y:S02]  /*9990*/  SHFL.BFLY P6, R14, R13, R12, R11 ;  /* 0x0c00000c0d0e7389 */ /* 0x00006400000c000b */
[----:B01----:R-:W-:Y:S05]  /*99a0*/  ENDCOLLECTIVE ;  /* 0x000000000000791b */ /* 0x003fea0003800000 */
.L_x_11638:
[----:B------:R-:W-:Y:S01]  /*99b0*/  MOV R12, 0x4 ;  /* 0x00000004000c7802 */ /* 0x000fe20000000f00 */
[----:B------:R-:W-:-:S04]  /*99c0*/  FADD R39, R38, R14 ;  /* 0x0000000e26277221 */ /* 0x000fc80000000000 */
[----:B------:R-:W-:-:S07]  /*99d0*/  IMAD.MOV.U32 R13, RZ, RZ, R39 ;  /* 0x000000ffff0d7224 */ /* 0x000fce00078e0027 */
[----:B------:R-:W-:Y:S05]  /*99e0*/  WARPSYNC.COLLECTIVE R15, `(.L_x_11639) ;  /* 0x000000000f087348 */ /* 0x000fea0003c00000 */
[----:B------:R0:W1:Y:S02]  /*99f0*/  SHFL.BFLY P6, R14, R13, R12, R11 ;  /* 0x0c00000c0d0e7389 */ /* 0x00006400000c000b */
[----:B01----:R-:W-:Y:S05]  /*9a00*/  ENDCOLLECTIVE ;  /* 0x000000000000791b */ /* 0x003fea0003800000 */
.L_x_11639:
[----:B------:R-:W-:Y:S02]  /*9a10*/  IMAD.MOV.U32 R12, RZ, RZ, 0x2 ;  /* 0x00000002ff0c7424 */ /* 0x000fe400078e00ff */
[----:B------:R-:W-:-:S05]  /*9a20*/  FADD R40, R39, R14 ;  /* 0x0000000e27287221 */ /* 0x000fca0000000000 */
[----:B------:R-:W-:-:S07]  /*9a30*/  MOV R13, R40 ;  /* 0x00000028000d7202 */ /* 0x000fce0000000f00 */
[----:B------:R-:W-:Y:S05]  /*9a40*/  WARPSYNC.COLLECTIVE R15, `(.L_x_11640) ;  /* 0x000000000f087348 */ /* 0x000fea0003c00000 */
[----:B------:R0:W1:Y:S02]  /*9a50*/  SHFL.BFLY P6, R14, R13, R12, R11 ;  /* 0x0c00000c0d0e7389 */ /* 0x00006400000c000b */
[----:B01----:R-:W-:Y:S05]  /*9a60*/  ENDCOLLECTIVE ;  /* 0x000000000000791b */ /* 0x003fea0003800000 */
.L_x_11640:
[----:B------:R-:W-:Y:S02]  /*9a70*/  HFMA2 R12, -RZ, RZ, 0, 5.9604644775390625e-08 ;  /* 0x00000001ff0c7431 */ /* 0x000fe400000001ff */
[----:B------:R-:W-:-:S05]  /*9a80*/  FADD R41, R40, R14 ;  /* 0x0000000e28297221 */ /* 0x000fca0000000000 */
[----:B------:R-:W-:-:S07]  /*9a90*/  MOV R13, R41 ;  /* 0x00000029000d7202 */ /* 0x000fce0000000f00 */
[----:B------:R-:W-:Y:S05]  /*9aa0*/  WARPSYNC.COLLECTIVE R15, `(.L_x_11641) ;  /* 0x000000000f087348 */ /* 0x000fea0003c00000 */
[----:B------:R0:W1:Y:S02]  /*9ab0*/  SHFL.BFLY P6, R14, R13, R12, R11 ;  /* 0x0c00000c0d0e7389 */ /* 0x00006400000c000b */
[----:B01----:R-:W-:Y:S05]  /*9ac0*/  ENDCOLLECTIVE ;  /* 0x000000000000791b */ /* 0x003fea0003800000 */
.L_x_11641:
[----:B------:R-:W-:Y:S05]  /*9ad0*/  BRA `(.L_x_11642) ;  /* 0xffffffcc00c47947 */ /* 0x000fea000383ffff */
        .weak           $__internal_176_$__cuda_sm3x_div_rn_noftz_f32_slowpath
        .type           $__internal_176_$__cuda_sm3x_div_rn_noftz_f32_slowpath,@function
        .size           $__internal_176_$__cuda_sm3x_div_rn_noftz_f32_slowpath,(.L_x_37553 - $__internal_176_$__cuda_sm3x_div_rn_noftz_f32_slowpath)
$__internal_176_$__cuda_sm3x_div_rn_noftz_f32_slowpath:
        /* <DEDUP_REMOVED lines=35> */
.L_x_11644:
        /* <DEDUP_REMOVED lines=51> */
.L_x_11651:
[----:B------:R-:W-:-:S04]  /*a040*/  LOP3.LUT R11, R11, 0x80000000, RZ, 0xc0, !PT ;  /* 0x800000000b0b7812 */ /* 0x000fc800078ec0ff */
[----:B------:R-:W-:Y:S01]  /*a050*/  LOP3.LUT R11, R11, 0x7f800000, RZ, 0xfc, !PT ;  /* 0x7f8000000b0b7812 */ /* 0x000fe200078efcff */
[----:B------:R-:W-:Y:S06]  /*a060*/  BRA `(.L_x_11652) ;  /* 0x0000000000047947 */ /* 0x000fec0003800000 */
.L_x_11650:
[----:B------:R-:W-:-:S07]  /*a070*/  IMAD R11, R12, 0x800000, R11 ;  /* 0x008000000c0b7824 */ /* 0x000fce00078e020b */
.L_x_11652:
[----:B------:R-:W-:Y:S05]  /*a080*/  BSYNC.RECONVERGENT B2 ;  /* 0x0000000000027941 */ /* 0x000fea0003800200 */
.L_x_11649:
[----:B------:R-:W-:Y:S05]  /*a090*/  BRA `(.L_x_11653) ;  /* 0x0000000000207947 */ /* 0x000fea0003800000 */
.L_x_11648:
[----:B------:R-:W-:-:S04]  /*a0a0*/  LOP3.LUT R11, R11, 0x80000000, R43, 0x48, !PT ;  /* 0x800000000b0b7812 */ /* 0x000fc800078e482b */
[----:B------:R-:W-:Y:S01]  /*a0b0*/  LOP3.LUT R11, R11, 0x7f800000, RZ, 0xfc, !PT ;  /* 0x7f8000000b0b7812 */ /* 0x000fe200078efcff */
[----:B------:R-:W-:Y:S06]  /*a0c0*/  BRA `(.L_x_11653) ;  /* 0x0000000000147947 */ /* 0x000fec0003800000 */
.L_x_11647:
[----:B------:R-:W-:Y:S01]  /*a0d0*/  LOP3.LUT R11, R11, 0x80000000, R43, 0x48, !PT ;  /* 0x800000000b0b7812 */ /* 0x000fe200078e482b */
[----:B------:R-:W-:Y:S06]  /*a0e0*/  BRA `(.L_x_11653) ;  /* 0x00000000000c7947 */ /* 0x000fec0003800000 */
.L_x_11646:
[----:B------:R-:W0:Y:S01]  /*a0f0*/  MUFU.RSQ R11, -QNAN ;  /* 0xffc00000000b7908 */ /* 0x000e220000001400 */
[----:B------:R-:W-:Y:S05]  /*a100*/  BRA `(.L_x_11653) ;  /* 0x0000000000047947 */ /* 0x000fea0003800000 */
.L_x_11645:
[----:B------:R-:W-:-:S07]  /*a110*/  FADD.FTZ R11, R16, R11 ;  /* 0x0000000b100b7221 */ /* 0x000fce0000010000 */
.L_x_11653:
[----:B------:R-:W-:Y:S05]  /*a120*/  BSYNC.RECONVERGENT B1 ;  /* 0x0000000000017941 */ /* 0x000fea0003800200 */
.L_x_11643:
[----:B------:R-:W-:Y:S01]  /*a130*/  HFMA2 R13, -RZ, RZ, 0, 0 ;  /* 0x00000000ff0d7431 */ /* 0x000fe200000001ff */
[----:B------:R-:W-:-:S04]  /*a140*/  MOV R12, R38 ;  /* 0x00000026000c7202 */ /* 0x000fc80000000f00 */
[----:B0-----:R-:W-:Y:S05]  /*a150*/  RET.REL.NODEC R12 `(_Z15SoftmaxWarpImplI22BroadcastScaleMaskLoadIffbLm3EiE11DirectStoreIffEfLi1ELi26ELi32ELi1ELb0EL9Algorithm0EEvT_T0_ll) ;  /* 0xffffff5c0ca87950 */ /* 0x001fea0003c3ffff */
.L_x_11654:
        /* <DEDUP_REMOVED lines=10> */
.L_x_37553:


//--------------------- .text._Z15SoftmaxWarpImplI22BroadcastScaleMaskLoadIffbLm3EiE11DirectStoreIffEfLi1ELi25ELi32ELi1ELb1EL9Algorithm0EEvT_T0_ll --------------------------
	.section	.text._Z15SoftmaxWarpImplI22BroadcastScaleMaskLoadIffbLm3EiE11DirectStoreIffEfLi1ELi25ELi32ELi1ELb1EL9Algorithm0EEvT_T0_ll,"ax",@progbits
	.align	128
        .global         _Z15SoftmaxWarpImplI22BroadcastScaleMaskLoadIffbLm3EiE11DirectStoreIffEfLi1ELi25ELi32ELi1ELb1EL9Algorithm0EEvT_T0_ll
        .type           _Z15SoftmaxWarpImplI22BroadcastScaleMaskLoadIffbLm3EiE11DirectStoreIffEfLi1ELi25ELi32ELi1ELb1EL9Algorithm0EEvT_T0_ll,@function
        .size           _Z15SoftmaxWarpImplI22BroadcastScaleMaskLoadIffbLm3EiE11DirectStoreIffEfLi1ELi25ELi32ELi1ELb1EL9Algorithm0EEvT_T0_ll,(.L_x_37554 - _Z15SoftmaxWarpImplI22BroadcastScaleMaskLoadIffbLm3EiE11DirectStoreIffEfLi1ELi25ELi32ELi1ELb1EL9Algorithm0EEvT_T0_ll)
        .other          _Z15SoftmaxWarpImplI22BroadcastScaleMaskLoadIffbLm3EiE11DirectStoreIffEfLi1ELi25ELi32ELi1ELb1EL9Algorithm0EEvT_T0_ll,@"STO_CUDA_ENTRY STV_DEFAULT"
_Z15SoftmaxWarpImplI22BroadcastScaleMaskLoadIffbLm3EiE11DirectStoreIffEfLi1ELi25ELi32ELi1ELb1EL9Algorithm0EEvT_T0_ll:
.text._Z15SoftmaxWarpImplI22BroadcastScaleMaskLoadIffbLm3EiE11DirectStoreIffEfLi1ELi25ELi32ELi1ELb1EL9Algorithm0EEvT_T0_ll:
        /* <DEDUP_REMOVED lines=29> */
.L_x_11655:
        /* <DEDUP_REMOVED lines=25> */
.L_x_11758:
[----:B------:R-:W0:Y:S01]  /*0360*/  LDC.64 R14, c[0x0][0x408] ;  /* 0x00010200ff0e7b82 */ /* 0x000e220000000a00 */
[C---:B------:R-:W-:Y:S01]  /*0370*/  VIADD R45, R41.reuse, 0x40 ;  /* 0x00000040292d7836 */ /* 0x040fe20000000000 */
[C---:B---3--:R-:W-:Y:S01]  /*0380*/  IADD3 R43, PT, PT, R41.reuse, 0x60, RZ ;  /* 0x00000060292b7810 */ /* 0x048fe20007ffe0ff */
[C---:B------:R-:W-:Y:S01]  /*0390*/  VIADD R39, R41.reuse, 0x80 ;  /* 0x0000008029277836 */ /* 0x040fe20000000000 */
[----:B------:R-:W-:Y:S01]  /*03a0*/  BSSY.RECONVERGENT B1, `(.L_x_11657) ;  /* 0x0000062000017945 */ /* 0x000fe20003800200 */
[C---:B------:R-:W-:Y:S01]  /*03b0*/  VIADD R37, R41.reuse, 0xa0 ;  /* 0x000000a029257836 */ /* 0x040fe20000000000 */
[----:B------:R-:W-:Y:S01]  /*03c0*/  MOV R4, 0xff800000 ;  /* 0xff80000000047802 */ /* 0x000fe20000000f00 */
[C---:B------:R-:W-:Y:S02]  /*03d0*/  VIADD R11, R41.reuse, 0xc0 ;  /* 0x000000c0290b7836 */ /* 0x040fe40000000000 */
        /* <DEDUP_REMOVED lines=8> */
[----:B------:R-:W-:-:S03]  /*0460*/  ISETP.GE.AND.EX P4, PT, RZ, R15, PT, P4 ;  /* 0x0000000fff00720c */ /* 0x000fc60003f86340 */
[----:B--2---:R-:W-:Y:S10]  /*0470*/  @P0 BRA `(.L_x_11658) ;  /* 0x0000000400500947 */ /* 0x004ff40003800000 */
        /* <DEDUP_REMOVED lines=37> */
[----:B-1----:R-:W-:-:S04]  /*06d0*/  IMAD.MOV R8, RZ, RZ, -R13 ;  /* 0x000000ffff087224 */ /* 0x002fc800078e0a0d */
[----:B------:R-:W-:-:S08]  /*06e0*/  IMAD R35, R8, R49, RZ ;  /* 0x0000003108237224 */ /* 0x000fd000078e02ff */
[----:B------:R-:W-:Y:S01]  /*06f0*/  @!P3 LOP3.LUT R16, RZ, R47, RZ, 0x33, !PT ;  /* 0x0000002fff10b212 */ /* 0x000fe200078e33ff */
[----:B------:R-:W-:Y:S02]  /*0700*/  IMAD.HI.U32 R13, R13, R35, R12 ;  /* 0x000000230d0d7227 */ /* 0x000fe400078e000c */
[----:B------:R-:W0:Y:S02]  /*0710*/  LDC.64 R34, c[0x0][0x398] ;  /* 0x0000e600ff227b82 */ /* 0x000e240000000a00 */
        /* <DEDUP_REMOVED lines=21> */
[----:B------:R-:W-:Y:S01]  /*0870*/  SHF.R.S64 R34, RZ, 0x1e, R4 ;  /* 0x0000001eff227819 */ /* 0x000fe20000001004 */
[----:B------:R-:W-:Y:S01]  /*0880*/  IMAD R8, R8, UR44, RZ ;  /* 0x0000002c08087c24 */ /* 0x000fe2000f8e02ff */
[----:B------:R-:W-:Y:S02]  /*0890*/  ISETP.NE.AND.EX P3, PT, R35, RZ, PT, P3 ;  /* 0x000000ff2300720c */ /* 0x000fe40003f65330 */
[C---:B------:R-:W-:Y:S02]  /*08a0*/  IADD3 R35, PT, PT, -R13.reuse, RZ, RZ ;  /* 0x000000ff0d237210 */ /* 0x040fe40007ffe1ff */
[----:B------:R-:W-:-:S02]  /*08b0*/  SEL R13, R13, RZ, P3 ;  /* 0x000000ff0d0d7207 */ /* 0x000fc40001800000 */
        /* <DEDUP_REMOVED lines=16> */
.L_x_11658:
[----:B------:R-:W-:Y:S05]  /*09c0*/  BSYNC.RECONVERGENT B1 ;  /* 0x0000000000017941 */ /* 0x000fea0003800200 */
.L_x_11657:
[----:B------:R-:W-:Y:S01]  /*09d0*/  BSSY.RECONVERGENT B1, `(.L_x_11659) ;  /* 0x0000059000017945 */ /* 0x000fe20003800200 */
[----:B------:R-:W-:Y:S01]  /*09e0*/  ISETP.GE.U32.AND P3, PT, R11, R14, PT ;  /* 0x0000000e0b00720c */ /* 0x000fe20003f66070 */
[----:B------:R-:W-:Y:S02]  /*09f0*/  VIADD R35, R41, 0xe0 ;  /* 0x000000e029237836 */ /* 0x000fe40000000000 */
[----:B------:R-:W-:Y:S01]  /*0a00*/  IMAD.MOV.U32 R6, RZ, RZ, -0x800000 ;  /* 0xff800000ff067424 */ /* 0x000fe200078e00ff */
[----:B------:R-:W-:Y:S09]  /*0a10*/  @P4 BRA `(.L_x_11660) ;  /* 0x0000000400504947 */ /* 0x000ff20003800000 */
        /* <DEDUP_REMOVED lines=84> */
.L_x_11660:
[----:B------:R-:W-:Y:S05]  /*0f60*/  BSYNC.RECONVERGENT B1 ;  /* 0x0000000000017941 */ /* 0x000fea0003800200 */
.L_x_11659:
        /* <DEDUP_REMOVED lines=94> */
.L_x_11662:
[----:B------:R-:W-:Y:S05]  /*1550*/  BSYNC.RECONVERGENT B1 ;  /* 0x0000000000017941 */ /* 0x000fea0003800200 */
.L_x_11661:
        /* <DEDUP_REMOVED lines=19> */
[----:B0-----:R-:W-:Y:S02]  /*1690*/  HFMA2 R44, -RZ, RZ, 0, 0 ;  /* 0x00000000ff2c7431 */ /* 0x001fe400000001ff */
[----:B--2---:R-:W-:-:S04]  /*16a0*/  IMAD.MOV R16, RZ, RZ, -R45 ;  /* 0x000000ffff107224 */ /* 0x004fc800078e0a2d */
        /* <DEDUP_REMOVED lines=12> */
[----:B------:R-:W-:Y:S01]  /*1770*/  LOP3.LUT R16, R10, R47, RZ, 0x3c, !PT ;  /* 0x0000002f0a107212 */ /* 0x000fe200078e3cff */
[----:B------:R-:W0:Y:S03]  /*1780*/  LDC.64 R48, c[0x0][0x390] ;  /* 0x0000e400ff307b82 */ /* 0x000e260000000a00 */
[----:B------:R-:W-:-:S07]  /*1790*/  ISETP.GE.AND P5, PT, R16, RZ, PT ;  /* 0x000000ff1000720c */ /* 0x000fce0003fa6270 */
        /* <DEDUP_REMOVED lines=51> */
.L_x_11664:
[----:B------:R-:W-:Y:S05]  /*1ad0*/  BSYNC.RECONVERGENT B1 ;  /* 0x0000000000017941 */ /* 0x000fea0003800200 */
.L_x_11663:
        /* <DEDUP_REMOVED lines=16> */
[----:B0-----:R-:W-:-:S07]  /*1be0*/  IADD3 R42, PT, PT, R16, 0xffffffe, RZ ;  /* 0x0ffffffe102a7810 */ /* 0x001fce0007ffe0ff */
[----:B------:R0:W2:Y:S01]  /*1bf0*/  F2I.FTZ.U32.TRUNC.NTZ R43, R42 ;  /* 0x0000002a002b7305 */ /* 0x0000a2000021f000 */
[----:B-1----:R-:W-:Y:S02]  /*1c00*/  VIADD R38, R24, 0xffffffe ;  /* 0x0ffffffe18267836 */ /* 0x002fe40000000000 */
        /* <DEDUP_REMOVED lines=15> */
[----:B------:R-:W-:Y:S01]  /*1d00*/  LOP3.LUT R18, R12, R45, RZ, 0x3c, !PT ;  /* 0x0000002d0c127212 */ /* 0x000fe200078e3cff */
[----:B------:R-:W0:Y:S03]  /*1d10*/  LDC.64 R46, c[0x0][0x390] ;  /* 0x0000e400ff2e7b82 */ /* 0x000e260000000a00 */
[----:B------:R-:W-:-:S07]  /*1d20*/  ISETP.GE.AND P1, PT, R18, RZ, PT ;  /* 0x000000ff1200720c */ /* 0x000fce0003f26270 */
[----:B------:R-:W-:-:S04]  /*1d30*/  @P2 VIADD R16, R16, 0x1 ;  /* 0x0000000110102836 */ /* 0x000fc80000000000 */
[----:B------:R-:W-:Y:S02]  /*1d40*/  IMAD.MOV.U32 R20, RZ, RZ, R16 ;  /* 0x000000ffff147224 */ /* 0x000fe400078e0010 */
[----:B-1----:R-:W-:-:S03]  /*1d50*/  IMAD.MOV R16, RZ, RZ, -R39 ;  /* 0x000000ffff107224 */ /* 0x002fc600078e0a27 */
        /* <DEDUP_REMOVED lines=47> */
.L_x_11666:
[----:B------:R-:W-:Y:S05]  /*2050*/  BSYNC.RECONVERGENT B1 ;  /* 0x0000000000017941 */ /* 0x000fea0003800200 */
.L_x_11665:
        /* <DEDUP_REMOVED lines=39> */
[----:B------:R-:W-:Y:S01]  /*22d0*/  IMAD.MOV.U32 R22, RZ, RZ, R18 ;  /* 0x000000ffff167224 */ /* 0x000fe200078e0012 */
[----:B-1----:R-:W-:-:S03]  /*22e0*/  IADD3 R18, PT, PT, RZ, -R37, RZ ;  /* 0x80000025ff127210 */ /* 0x002fc60007ffe0ff */
        /* <DEDUP_REMOVED lines=17> */
[----:B------:R-:W-:-:S04]  /*2400*/  LOP3.LUT R20, R39, R24, RZ, 0x3c, !PT ;  /* 0x0000001827147212 */ /* 0x000fc800078e3cff */
        /* <DEDUP_REMOVED lines=28> */
.L_x_11668:
[----:B------:R-:W-:Y:S05]  /*25d0*/  BSYNC.RECONVERGENT B1 ;  /* 0x0000000000017941 */ /* 0x000fea0003800200 */
.L_x_11667:
        /* <DEDUP_REMOVED lines=89> */
.L_x_11670:
[----:B------:R-:W-:Y:S05]  /*2b70*/  BSYNC.RECONVERGENT B1 ;  /* 0x0000000000017941 */ /* 0x000fea0003800200 */
.L_x_11669:
        /* <DEDUP_REMOVED lines=88> */
.L_x_11672:
[----:B------:R-:W-:Y:S05]  /*3100*/  BSYNC.RECONVERGENT B1 ;  /* 0x0000000000017941 */ /* 0x000fea0003800200 */
.L_x_11671:
        /* <DEDUP_REMOVED lines=54> */
[----:B------:R-:W-:-:S08]  /*3470*/  IMAD.HI.U32 R49, R43, R49, R42 ;  /* 0x000000312b317227 */ /* 0x000fd000078e002a */
[----:B------:R-:W-:-:S04]  /*3480*/  @!P5 LOP3.LUT R26, RZ, R28, RZ, 0x33, !PT ;  /* 0x0000001cff1ad212 */ /* 0x000fc800078e33ff */
[----:B------:R-:W-:-:S05]  /*3490*/  IADD3 R12, PT, PT, -R26, RZ, RZ ;  /* 0x000000ff1a0c7210 */ /* 0x000fca0007ffe1ff */
        /* <DEDUP_REMOVED lines=12> */
[----:B------:R-:W2:Y:S10]  /*3560*/  LDC.64 R46, c[0x0][0x390] ;  /* 0x0000e400ff2e7b82 */ /* 0x000eb40000000a00 */
        /* <DEDUP_REMOVED lines=29> */
.L_x_11674:
[----:B------:R-:W-:Y:S05]  /*3740*/  BSYNC.RECONVERGENT B1 ;  /* 0x0000000000017941 */ /* 0x000fea0003800200 */
.L_x_11673:
        /* <DEDUP_REMOVED lines=37> */
[----:B0-----:R-:W-:-:S04]  /*39a0*/  MOV R36, RZ ;  /* 0x000000ff00247202 */ /* 0x001fc80000000f00 */
        /* <DEDUP_REMOVED lines=23> */
[----:B-1----:R-:W-:Y:S02]  /*3b20*/  ISETP.NE.U32.AND P2, PT, R36, 0x1, PT ;  /* 0x000000012400780c */ /* 0x002fe40003f45070 */
[----:B------:R-:W-:Y:S02]  /*3b30*/  SHF.R.S64 R36, RZ, 0x1e, R11 ;  /* 0x0000001eff247819 */ /* 0x000fe4000000100b */
[----:B------:R-:W-:Y:S02]  /*3b40*/  ISETP.NE.AND.EX P2, PT, R37, RZ, PT, P2 ;  /* 0x000000ff2500720c */ /* 0x000fe40003f45320 */
[----:B------:R-:W-:Y:S02]  /*3b50*/  @!P5 LOP3.LUT R26, RZ, R12, RZ, 0x33, !PT ;  /* 0x0000000cff1ad212 */ /* 0x000fe400078e33ff */
[----:B--2---:R-:W-:Y:S02]  /*3b60*/  ISETP.NE.U32.AND P5, PT, R44, 0x1, PT ;  /* 0x000000012c00780c */ /* 0x004fe40003fa5070 */
[----:B------:R-:W-:-:S02]  /*3b70*/  IADD3 R37, PT, PT, -R26, RZ, RZ ;  /* 0x000000ff1a257210 */ /* 0x000fc40007ffe1ff */
[----:B------:R-:W-:Y:S02]  /*3b80*/  SEL R28, R30, RZ, P2 ;  /* 0x000000ff1e1c7207 */ /* 0x000fe40001000000 */
[----:B0-----:R-:W-:Y:S01]  /*3b90*/  ISETP.NE.U32.AND P2, PT, R42, 0x1, PT ;  /* 0x000000012a00780c */ /* 0x001fe20003f45070 */
[----:B------:R-:W-:Y:S01]  /*3ba0*/  IMAD R12, R12, R37, R47 ;  /* 0x000000250c0c7224 */ /* 0x000fe200078e022f */
[----:B------:R-:W-:Y:S01]  /*3bb0*/  ISETP.NE.AND.EX P5, PT, R45, RZ, PT, P5 ;  /* 0x000000ff2d00720c */ /* 0x000fe20003fa5350 */
[----:B------:R-:W-:Y:S01]  /*3bc0*/  IMAD R37, R28, UR44, RZ ;  /* 0x0000002c1c257c24 */ /* 0x000fe2000f8e02ff */
[----:B------:R-:W-:Y:S02]  /*3bd0*/  ISETP.NE.AND.EX P2, PT, R43, RZ, PT, P2 ;  /* 0x000000ff2b00720c */ /* 0x000fe40003f45320 */
        /* <DEDUP_REMOVED lines=14> */
.L_x_11676:
[----:B------:R-:W-:Y:S05]  /*3cc0*/  BSYNC.RECONVERGENT B1 ;  /* 0x0000000000017941 */ /* 0x000fea0003800200 */
.L_x_11675:
        /* <DEDUP_REMOVED lines=88> */
.L_x_11678:
[----:B------:R-:W-:Y:S05]  /*4250*/  BSYNC.RECONVERGENT B1 ;  /* 0x0000000000017941 */ /* 0x000fea0003800200 */
.L_x_11677:
        /* <DEDUP_REMOVED lines=57> */
[----:B------:R-:W2:Y:S01]  /*45f0*/  LDC.64 R36, c[0x0][0x3a0] ;  /* 0x0000e800ff247b82 */ /* 0x000ea20000000a00 */
[----:B-1----:R-:W-:Y:S02]  /*4600*/  ISETP.NE.U32.AND P2, PT, R34, 0x1, PT ;  /* 0x000000012200780c */ /* 0x002fe40003f45070 */
[----:B------:R-:W-:Y:S02]  /*4610*/  ISETP.GE.AND P5, PT, R32, RZ, PT ;  /* 0x000000ff2000720c */ /* 0x000fe40003fa6270 */
[----:B------:R-:W-:-:S05]  /*4620*/  SHF.R.S64 R34, RZ, 0x1e, R11 ;  /* 0x0000001eff227819 */ /* 0x000fca000000100b */
[----:B------:R-:W-:Y:S02]  /*4630*/  @P1 IADD3 R30, PT, PT, R30, 0x1, RZ ;  /* 0x000000011e1e1810 */ /* 0x000fe40007ffe0ff */
[----:B0-----:R-:W-:-:S04]  /*4640*/  ISETP.NE.U32.AND P1, PT, R38, 0x1, PT ;  /* 0x000000012600780c */ /* 0x001fc80003f25070 */
[----:B------:R-:W-:Y:S01]  /*4650*/  @!P5 IMAD.MOV R30, RZ, RZ, -R30 ;  /* 0x000000ffff1ed224 */ /* 0x000fe200078e0a1e */
[----:B------:R-:W-:Y:S02]  /*4660*/  @!P6 LOP3.LUT R30, RZ, R12, RZ, 0x33, !PT ;  /* 0x0000000cff1ee212 */ /* 0x000fe400078e33ff */
[----:B------:R-:W-:Y:S02]  /*4670*/  ISETP.NE.AND.EX P5, PT, R35, RZ, PT, P2 ;  /* 0x000000ff2300720c */ /* 0x000fe40003fa5320 */
[----:B------:R-:W-:Y:S01]  /*4680*/  ISETP.NE.AND.EX P2, PT, R39, RZ, PT, P1 ;  /* 0x000000ff2700720c */ /* 0x000fe20003f45310 */
[----:B------:R-:W-:Y:S01]  /*4690*/  IMAD.MOV R35, RZ, RZ, -R30 ;  /* 0x000000ffff237224 */ /* 0x000fe200078e0a1e */
[----:B------:R-:W-:Y:S02]  /*46a0*/  SEL R32, R40, RZ, P5 ;  /* 0x000000ff28207207 */ /* 0x000fe40002800000 */
[----:B--2---:R-:W-:Y:S01]  /*46b0*/  ISETP.NE.U32.AND P1, PT, R36, 0x1, PT ;  /* 0x000000012400780c */ /* 0x004fe20003f25070 */
[----:B------:R-:W-:Y:S01]  /*46c0*/  IMAD R12, R12, R35, R43 ;  /* 0x000000230c0c7224 */ /* 0x000fe200078e022b */
[----:B------:R-:W-:Y:S01]  /*46d0*/  SEL R30, R30, RZ, P2 ;  /* 0x000000ff1e1e7207 */ /* 0x000fe20001000000 */
[----:B------:R-:W-:Y:S01]  /*46e0*/  IMAD R35, R32, UR44, RZ ;  /* 0x0000002c20237c24 */ /* 0x000fe2000f8e02ff */
        /* <DEDUP_REMOVED lines=14> */
.L_x_11680:
[----:B------:R-:W-:Y:S05]  /*47d0*/  BSYNC.RECONVERGENT B1 ;  /* 0x0000000000017941 */ /* 0x000fea0003800200 */
.L_x_11679:
        /* <DEDUP_REMOVED lines=68> */
[----:B------:R-:W-:Y:S01]  /*4c20*/  ISETP.NE.AND.EX P4, PT, R35, RZ, PT, P4 ;  /* 0x000000ff2300720c */ /* 0x000fe20003f85340 */
[----:B------:R-:W-:-:S03]  /*4c30*/  IMAD.MOV R35, RZ, RZ, -R12 ;  /* 0x000000ffff237224 */ /* 0x000fc600078e0a0c */
[----:B------:R-:W-:Y:S02]  /*4c40*/  SEL R32, R38, RZ, P4 ;  /* 0x000000ff26207207 */ /* 0x000fe40002000000 */
[----:B--2---:R-:W-:-:S04]  /*4c50*/  ISETP.NE.U32.AND P4, PT, R42, 0x1, PT ;  /* 0x000000012a00780c */ /* 0x004fc80003f85070 */
        /* <DEDUP_REMOVED lines=20> */
.L_x_11682:
[----:B------:R-:W-:Y:S05]  /*4da0*/  BSYNC.RECONVERGENT B1 ;  /* 0x0000000000017941 */ /* 0x000fea0003800200 */
.L_x_11681:
        /* <DEDUP_REMOVED lines=67> */
[----:B-1----:R-:W-:Y:S02]  /*51e0*/  ISETP.NE.U32.AND P3, PT, R36, 0x1, PT ;  /* 0x000000012400780c */ /* 0x002fe40003f65070 */
[----:B------:R-:W-:Y:S02]  /*51f0*/  SHF.R.S64 R36, RZ, 0x1e, R11 ;  /* 0x0000001eff247819 */ /* 0x000fe4000000100b */
[----:B------:R-:W-:Y:S01]  /*5200*/  ISETP.NE.AND.EX P3, PT, R37, RZ, PT, P3 ;  /* 0x000000ff2500720c */ /* 0x000fe20003f65330 */
[----:B------:R-:W-:-:S03]  /*5210*/  IMAD.MOV R37, RZ, RZ, -R34 ;  /* 0x000000ffff257224 */ /* 0x000fc600078e0a22 */
[----:B------:R-:W-:Y:S01]  /*5220*/  SEL R35, R40, RZ, P3 ;  /* 0x000000ff28237207 */ /* 0x000fe20001800000 */
[----:B------:R-:W-:Y:S01]  /*5230*/  IMAD R12, R12, R37, R45 ;  /* 0x000000250c0c7224 */ /* 0x000fe200078e022d */
[----:B--2---:R-:W-:-:S03]  /*5240*/  ISETP.NE.U32.AND P3, PT, R42, 0x1, PT ;  /* 0x000000012a00780c */ /* 0x004fc60003f65070 */
        /* <DEDUP_REMOVED lines=18> */
.L_x_11684:
[----:B------:R-:W-:Y:S05]  /*5370*/  BSYNC.RECONVERGENT B1 ;  /* 0x0000000000017941 */ /* 0x000fea0003800200 */
.L_x_11683:
        /* <DEDUP_REMOVED lines=36> */
[----:B0-----:R-:W-:-:S06]  /*55c0*/  VIADD R37, R42, 0xffffffe ;  /* 0x0ffffffe2a257836 */ /* 0x001fcc0000000000 */
[----:B------:R-:W0:Y:S02]  /*55d0*/  F2I.FTZ.U32.TRUNC.NTZ R37, R37 ;  /* 0x0000002500257305 */ /* 0x000e24000021f000 */
[----:B------:R-:W-:Y:S01]  /*55e0*/  @!P2 IMAD.MOV R40, RZ, RZ, -R40 ;  /* 0x000000ffff28a224 */ /* 0x000fe200078e0a28 */
[----:B------:R-:W-:-:S13]  /*55f0*/  ISETP.NE.AND P2, PT, R38, RZ, PT ;  /* 0x000000ff2600720c */ /* 0x000fda0003f45270 */
        /* <DEDUP_REMOVED lines=26> */
[----:B------:R-:W-:Y:S02]  /*57a0*/  ISETP.NE.AND.EX P2, PT, R37, RZ, PT, P2 ;  /* 0x000000ff2500720c */ /* 0x000fe40003f45320 */
[----:B------:R-:W-:Y:S02]  /*57b0*/  IADD3 R37, PT, PT, -R35, RZ, RZ ;  /* 0x000000ff23257210 */ /* 0x000fe40007ffe1ff */
[----:B------:R-:W-:Y:S02]  /*57c0*/  SEL R36, R40, RZ, P2 ;  /* 0x000000ff28247207 */ /* 0x000fe40001000000 */
[----:B0-----:R-:W-:Y:S01]  /*57d0*/  ISETP.NE.U32.AND P2, PT, R38, 0x1, PT ;  /* 0x000000012600780c */ /* 0x001fe20003f45070 */
[----:B------:R-:W-:Y:S01]  /*57e0*/  IMAD R12, R12, R37, R45 ;  /* 0x000000250c0c7224 */ /* 0x000fe200078e022d */
[----:B------:R-:W-:Y:S01]  /*57f0*/  SHF.R.S64 R38, RZ, 0x1e, R11 ;  /* 0x0000001eff267819 */ /* 0x000fe2000000100b */
[----:B------:R-:W-:Y:S01]  /*5800*/  IMAD R36, R36, UR44, RZ ;  /* 0x0000002c24247c24 */ /* 0x000fe2000f8e02ff */
[----:B------:R-:W-:-:S04]  /*5810*/  ISETP.NE.AND.EX P2, PT, R39, RZ, PT, P2 ;  /* 0x000000ff2700720c */ /* 0x000fc80003f45320 */
        /* <DEDUP_REMOVED lines=16> */
.L_x_11686:
[----:B------:R-:W-:Y:S05]  /*5920*/  BSYNC.RECONVERGENT B1 ;  /* 0x0000000000017941 */ /* 0x000fea0003800200 */
.L_x_11685:
        /* <DEDUP_REMOVED lines=38> */
[----:B------:R-:W-:-:S03]  /*5b90*/  ISETP.GE.AND P1, PT, R37, RZ, PT ;  /* 0x000000ff2500720c */ /* 0x000fc60003f26270 */
[----:B------:R-:W-:Y:S02]  /*5ba0*/  IMAD.MOV.U32 R40, RZ, RZ, R35 ;  /* 0x000000ffff287224 */ /* 0x000fe400078e0023 */
[----:B0-----:R-:W-:-:S08]  /*5bb0*/  IMAD.MOV R35, RZ, RZ, -R39 ;  /* 0x000000ffff237224 */ /* 0x001fd000078e0a27 */
[----:B------:R-:W-:Y:S02]  /*5bc0*/  @!P1 IADD3 R40, PT, PT, -R40, RZ, RZ ;  /* 0x000000ff28289210 */ /* 0x000fe40007ffe1ff */
[----:B------:R-:W-:Y:S01]  /*5bd0*/  ISETP.NE.AND P1, PT, R42, RZ, PT ;  /* 0x000000ff2a00720c */ /* 0x000fe20003f25270 */
[----:B------:R-:W-:-:S12]  /*5be0*/  IMAD R35, R35, R44, RZ ;  /* 0x0000002c23237224 */ /* 0x000fd800078e02ff */
[----:B------:R-:W-:-:S05]  /*5bf0*/  @!P1 LOP3.LUT R40, RZ, R42, RZ, 0x33, !PT ;  /* 0x0000002aff289212 */ /* 0x000fca00078e33ff */
[----:B------:R-:W-:-:S04]  /*5c00*/  IMAD.MOV R38, RZ, RZ, -R40 ;  /* 0x000000ffff267224 */ /* 0x000fc800078e0a28 */
[----:B------:R-:W-:Y:S02]  /*5c10*/  IMAD R47, R42, R38, R11 ;  /* 0x000000262a2f7224 */ /* 0x000fe400078e020b */
[----:B------:R-:W-:Y:S01]  /*5c20*/  HFMA2 R38, -RZ, RZ, 0, 0 ;  /* 0x00000000ff267431 */ /* 0x000fe200000001ff */
[----:B------:R-:W0:Y:S02]  /*5c30*/  LDC.64 R42, c[0x0][0x398] ;  /* 0x0000e600ff2a7b82 */ /* 0x000e240000000a00 */
[----:B------:R-:W-:Y:S02]  /*5c40*/  IABS R37, R47 ;  /* 0x0000002f00257213 */ /* 0x000fe40000000000 */
        /* <DEDUP_REMOVED lines=16> */
[----:B-1----:R-:W-:-:S04]  /*5d50*/  ISETP.NE.U32.AND P1, PT, R38, 0x1, PT ;  /* 0x000000012600780c */ /* 0x002fc80003f25070 */
[----:B------:R-:W-:Y:S02]  /*5d60*/  ISETP.NE.AND.EX P1, PT, R39, RZ, PT, P1 ;  /* 0x000000ff2700720c */ /* 0x000fe40003f25310 */
[----:B------:R-:W-:Y:S02]  /*5d70*/  IADD3 R39, PT, PT, -R35, RZ, RZ ;  /* 0x000000ff23277210 */ /* 0x000fe40007ffe1ff */
[----:B------:R-:W-:Y:S02]  /*5d80*/  SEL R37, R40, RZ, P1 ;  /* 0x000000ff28257207 */ /* 0x000fe40000800000 */
[----:B0-----:R-:W-:Y:S01]  /*5d90*/  ISETP.NE.U32.AND P1, PT, R42, 0x1, PT ;  /* 0x000000012a00780c */ /* 0x001fe20003f25070 */
[----:B------:R-:W-:Y:S02]  /*5da0*/  IMAD R12, R12, R39, R47 ;  /* 0x000000270c0c7224 */ /* 0x000fe400078e022f */
        /* <DEDUP_REMOVED lines=19> */
.L_x_11688:
[----:B------:R-:W-:Y:S05]  /*5ee0*/  BSYNC.RECONVERGENT B1 ;  /* 0x0000000000017941 */ /* 0x000fea0003800200 */
.L_x_11687:
        /* <DEDUP_REMOVED lines=33> */
[----:B------:R-:W1:Y:S01]  /*6100*/  LDC.64 R46, c[0x0][0x3a0] ;  /* 0x0000e800ff2e7b82 */ /* 0x000e620000000a00 */
[----:B0-----:R-:W-:-:S09]  /*6110*/  VIADD R42, R40, 0xffffffe ;  /* 0x0ffffffe282a7836 */ /* 0x001fd20000000000 */
[----:B------:R-:W-:Y:S02]  /*6120*/  @P6 IADD3 R35, PT, PT, R35, 0x1, RZ ;  /* 0x0000000123236810 */ /* 0x000fe40007ffe0ff */
[----:B------:R-:W-:Y:S01]  /*6130*/  ISETP.GE.AND P6, PT, R37, RZ, PT ;  /* 0x000000ff2500720c */ /* 0x000fe20003fc6270 */
[----:B------:R0:W2:Y:S02]  /*6140*/  F2I.FTZ.U32.TRUNC.NTZ R43, R42 ;  /* 0x0000002a002b7305 */ /* 0x0000a4000021f000 */
[----:B------:R-:W-:Y:S01]  /*6150*/  IMAD.MOV.U32 R39, RZ, RZ, R35 ;  /* 0x000000ffff277224 */ /* 0x000fe200078e0023 */
[----:B0-----:R-:W-:-:S09]  /*6160*/  MOV R42, RZ ;  /* 0x000000ff002a7202 */ /* 0x001fd20000000f00 */
[----:B------:R-:W-:Y:S02]  /*6170*/  @!P6 IADD3 R39, PT, PT, -R39, RZ, RZ ;  /* 0x000000ff2727e210 */ /* 0x000fe40007ffe1ff */
[----:B------:R-:W-:Y:S01]  /*6180*/  ISETP.NE.AND P6, PT, R44, RZ, PT ;  /* 0x000000ff2c00720c */ /* 0x000fe20003fc5270 */
[----:B--2---:R-:W-:-:S04]  /*6190*/  IMAD.MOV R35, RZ, RZ, -R43 ;  /* 0x000000ffff237224 */ /* 0x004fc800078e0a2b */
[----:B------:R-:W-:-:S08]  /*61a0*/  IMAD R35, R35, R48, RZ ;  /* 0x0000003023237224 */ /* 0x000fd000078e02ff */
[----:B------:R-:W-:-:S05]  /*61b0*/  @!P6 LOP3.LUT R39, RZ, R44, RZ, 0x33, !PT ;  /* 0x0000002cff27e212 */ /* 0x000fca00078e33ff */
[----:B------:R-:W-:-:S04]  /*61c0*/  IMAD.MOV R40, RZ, RZ, -R39 ;  /* 0x000000ffff287224 */ /* 0x000fc800078e0a27 */
        /* <DEDUP_REMOVED lines=24> */
[----:B------:R-:W-:Y:S02]  /*6350*/  ISETP.NE.AND.EX P6, PT, R45, RZ, PT, P6 ;  /* 0x000000ff2d00720c */ /* 0x000fe40003fc5360 */
        /* <DEDUP_REMOVED lines=18> */
.L_x_11690:
[----:B------:R-:W-:Y:S05]  /*6480*/  BSYNC.RECONVERGENT B1 ;  /* 0x0000000000017941 */ /* 0x000fea0003800200 */
.L_x_11689:
        /* <DEDUP_REMOVED lines=35> */
[----:B------:R-:W1:Y:S01]  /*66c0*/  LDC.64 R46, c[0x0][0x3a0] ;  /* 0x0000e800ff2e7b82 */ /* 0x000e620000000a00 */
[----:B0-----:R-:W-:-:S06]  /*66d0*/  VIADD R43, R45, 0xffffffe ;  /* 0x0ffffffe2d2b7836 */ /* 0x001fcc0000000000 */
[----:B------:R-:W0:Y:S03]  /*66e0*/  F2I.FTZ.U32.TRUNC.NTZ R43, R43 ;  /* 0x0000002b002b7305 */ /* 0x000e26000021f000 */
        /* <DEDUP_REMOVED lines=53> */
.L_x_11692:
[----:B------:R-:W-:Y:S05]  /*6a40*/  BSYNC.RECONVERGENT B1 ;  /* 0x0000000000017941 */ /* 0x000fea0003800200 */
.L_x_11691:
        /* <DEDUP_REMOVED lines=90> */
.L_x_11694:
[----:B------:R-:W-:Y:S05]  /*6ff0*/  BSYNC.RECONVERGENT B1 ;  /* 0x0000000000017941 */ /* 0x000fea0003800200 */
.L_x_11693:
        /* <DEDUP_REMOVED lines=35> */
[----:B0-----:R-:W0:Y:S01]  /*7230*/  MUFU.RCP R37, R37 ;  /* 0x0000002500257308 */ /* 0x001e220000001000 */
        /* <DEDUP_REMOVED lines=10> */
[----:B------:R-:W-:-:S04]  /*72e0*/  IMAD.MOV.U32 R39, RZ, RZ, R14 ;  /* 0x000000ffff277224 */ /* 0x000fc800078e000e */
[----:B------:R-:W0:Y:S06]  /*72f0*/  F2I.FTZ.U32.TRUNC.NTZ R15, R15 ;  /* 0x0000000f000f7305 */ /* 0x000e2c000021f000 */
[----:B------:R-:W-:Y:S02]  /*7300*/  @!P3 IADD3 R39, PT, PT, -R39, RZ, RZ ;  /* 0x000000ff2727b210 */ /* 0x000fe40007ffe1ff */
[----:B------:R-:W-:Y:S01]  /*7310*/  ISETP.NE.AND P3, PT, R41, RZ, PT ;  /* 0x000000ff2900720c */ /* 0x000fe20003f65270 */
[----:B0-----:R-:W-:-:S12]  /*7320*/  IMAD.MOV R14, RZ, RZ, -R15 ;  /* 0x000000ffff0e7224 */ /* 0x001fd800078e0a0f */
[----:B------:R-:W-:-:S05]  /*7330*/  @!P3 LOP3.LUT R39, RZ, R41, RZ, 0x33, !PT ;  /* 0x00000029ff27b212 */ /* 0x000fca00078e33ff */
[----:B------:R-:W-:-:S04]  /*7340*/  IMAD.MOV R37, RZ, RZ, -R39 ;  /* 0x000000ffff257224 */ /* 0x000fc800078e0a27 */
        /* <DEDUP_REMOVED lines=45> */
.L_x_11696:
[----:B------:R-:W-:Y:S05]  /*7620*/  BSYNC.RECONVERGENT B1 ;  /* 0x0000000000017941 */ /* 0x000fea0003800200 */
.L_x_11695:
        /* <DEDUP_REMOVED lines=88> */
.L_x_11698:
[----:B------:R-:W-:Y:S05]  /*7bb0*/  BSYNC.RECONVERGENT B1 ;  /* 0x0000000000017941 */ /* 0x000fea0003800200 */
.L_x_11697:
        /* <DEDUP_REMOVED lines=34> */
[----:B------:R-:W2:Y:S03]  /*7de0*/  LDC.64 R48, c[0x0][0x3a0] ;  /* 0x0000e800ff307b82 */ /* 0x000ea60000000a00 */
        /* <DEDUP_REMOVED lines=53> */
.L_x_11700:
[----:B------:R-:W-:Y:S05]  /*8140*/  BSYNC.RECONVERGENT B1 ;  /* 0x0000000000017941 */ /* 0x000fea0003800200 */
.L_x_11699:
        /* <DEDUP_REMOVED lines=58> */
[----:B------:R-:W-:Y:S02]  /*84f0*/  LOP3.LUT R39, R62, R35, RZ, 0x3c, !PT ;  /* 0x000000233e277212 */ /* 0x000fe400078e3cff */
[----:B0-----:R-:W-:Y:S02]  /*8500*/  ISETP.NE.U32.AND P2, PT, R14, 0x1, PT ;  /* 0x000000010e00780c */ /* 0x001fe40003f45070 */
[----:B------:R-:W-:-:S07]  /*8510*/  ISETP.GE.AND P3, PT, R39, RZ, PT ;  /* 0x000000ff2700720c */ /* 0x000fce0003f66270 */
[----:B------:R-:W-:Y:S01]  /*8520*/  @P1 VIADD R37, R37, 0x1 ;  /* 0x0000000125251836 */ /* 0x000fe20000000000 */
[----:B-1----:R-:W-:-:S05]  /*8530*/  ISETP.NE.U32.AND P1, PT, R46, 0x1, PT ;  /* 0x000000012e00780c */ /* 0x002fca0003f25070 */
        /* <DEDUP_REMOVED lines=25> */
.L_x_11702:
[----:B------:R-:W-:Y:S05]  /*86d0*/  BSYNC.RECONVERGENT B1 ;  /* 0x0000000000017941 */ /* 0x000fea0003800200 */
.L_x_11701:
        /* <DEDUP_REMOVED lines=36> */
[----:B0-----:R-:W-:-:S06]  /*8920*/  VIADD R15, R37, 0xffffffe ;  /* 0x0ffffffe250f7836 */ /* 0x001fcc0000000000 */
[----:B------:R-:W-:Y:S01]  /*8930*/  @P1 VIADD R14, R14, 0x1 ;  /* 0x000000010e0e1836 */ /* 0x000fe20000000000 */
[----:B------:R-:W0:Y:S03]  /*8940*/  F2I.FTZ.U32.TRUNC.NTZ R15, R15 ;  /* 0x0000000f000f7305 */ /* 0x000e26000021f000 */
[----:B------:R-:W-:Y:S02]  /*8950*/  IMAD.MOV.U32 R41, RZ, RZ, R14 ;  /* 0x000000ffff297224 */ /* 0x000fe400078e000e */
[----:B------:R-:W-:-:S03]  /*8960*/  HFMA2 R14, -RZ, RZ, 0, 0 ;  /* 0x00000000ff0e7431 */ /* 0x000fc600000001ff */
[----:B------:R-:W-:Y:S02]  /*8970*/  @!P3 IADD3 R41, PT, PT, -R41, RZ, RZ ;  /* 0x000000ff2929b210 */ /* 0x000fe40007ffe1ff */
[----:B------:R-:W-:-:S05]  /*8980*/  @!P2 LOP3.LUT R41, RZ, R39, RZ, 0x33, !PT ;  /* 0x00000027ff29a212 */ /* 0x000fca00078e33ff */
[----:B------:R-:W-:Y:S02]  /*8990*/  IMAD.MOV R37, RZ, RZ, -R41 ;  /* 0x000000ffff257224 */ /* 0x000fe400078e0a29 */
[----:B0-----:R-:W-:Y:S02]  /*89a0*/  IMAD.MOV R43, RZ, RZ, -R15 ;  /* 0x000000ffff2b7224 */ /* 0x001fe400078e0a0f */
        /* <DEDUP_REMOVED lines=42> */
.L_x_11704:
[----:B------:R-:W-:Y:S05]  /*8c50*/  BSYNC.RECONVERGENT B1 ;  /* 0x0000000000017941 */ /* 0x000fea0003800200 */
.L_x_11703:
        /* <DEDUP_REMOVED lines=19> */
[----:B-1----:R-:W-:Y:S01]  /*8d90*/  MOV R14, RZ ;  /* 0x000000ff000e7202 */ /* 0x002fe20000000f00 */
        /* <DEDUP_REMOVED lines=67> */
.L_x_11706:
[----:B------:R-:W-:Y:S05]  /*91d0*/  BSYNC.RECONVERGENT B1 ;  /* 0x0000000000017941 */ /* 0x000fea0003800200 */
.L_x_11705:
        /* <DEDUP_REMOVED lines=70> */
[----:B------:R-:W-:Y:S01]  /*9640*/  FFMA R13, R18, 1.4426950216293334961, -R13 ;  /* 0x3fb8aa3b120d7823 */ /* 0x000fe2000000080d */
[-C--:B------:R-:W-:Y:S01]  /*9650*/  FFMA.RM R20, R35, R12.reuse, 12582913 ;  /* 0x4b40000123147423 */ /* 0x080fe2000000400c */
[----:B------:R-:W-:Y:S01]  /*9660*/  FFMA.SAT R49, R30, R11, 0.5 ;  /* 0x3f0000001e317423 */ /* 0x000fe2000000200b */
[----:B------:R-:W-:Y:S01]  /*9670*/  FFMA.RM R22, R45, R12, 12582913 ;  /* 0x4b4000012d167423 */ /* 0x000fe2000000400c */
[----:B------:R-:W-:Y:S01]  /*9680*/  FFMA R53, R18, 1.925963033500011079e-08, R13 ;  /* 0x32a5706012357823 */ /* 0x000fe2000000000d */
[----:B------:R-:W-:Y:S01]  /*9690*/  FADD R13, R20, -12583039 ;  /* 0xcb40007f140d7421 */ /* 0x000fe20000000000 */
[----:B------:R-:W2:Y:S01]  /*96a0*/  MUFU.EX2 R18, R39 ;  /* 0x0000002700127308 */ /* 0x000ea20000000800 */
[----:B------:R-:W-:Y:S01]  /*96b0*/  FADD R35, R22, -12583039 ;  /* 0xcb40007f16237421 */ /* 0x000fe20000000000 */
[----:B------:R-:W-:-:S02]  /*96c0*/  IMAD.SHL.U32 R15, R15, 0x800000, RZ ;  /* 0x008000000f0f7824 */ /* 0x000fc400078e00ff */
        /* <DEDUP_REMOVED lines=8> */
[----:B------:R-:W-:Y:S01]  /*9750*/  MUFU.EX2 R57, R64 ;  /* 0x0000004000397308 */ /* 0x000fe20000000800 */
[----:B------:R-:W-:Y:S01]  /*9760*/  FFMA.RM R24, R13, R12, 12582913 ;  /* 0x4b4000010d187423 */ /* 0x000fe2000000400c */
[----:B------:R-:W-:-:S02]  /*9770*/  IMAD.SHL.U32 R16, R16, 0x800000, RZ ;  /* 0x0080000010107824 */ /* 0x000fc400078e00ff */
[----:B------:R-:W-:Y:S01]  /*9780*/  FFMA.RM R26, R35, R12, 12582913 ;  /* 0x4b400001231a7423 */ /* 0x000fe2000000400c */
[----:B------:R-:W-:Y:S01]  /*9790*/  SHF.L.U32 R22, R22, 0x17, RZ ;  /* 0x0000001716167819 */ /* 0x000fe200000006ff */
[----:B------:R-:W-:Y:S01]  /*97a0*/  FADD R13, R24, -12583039 ;  /* 0xcb40007f180d7421 */ /* 0x000fe20000000000 */
[----:B--2---:R-:W-:Y:S01]  /*97b0*/  FMUL R18, R15, R18 ;  /* 0x000000120f127220 */ /* 0x004fe20000400000 */
[-C--:B------:R-:W-:Y:S01]  /*97c0*/  FFMA.SAT R15, R4, R11.reuse, 0.5 ;  /* 0x3f000000040f7423 */ /* 0x080fe2000000200b */
[----:B------:R-:W-:Y:S01]  /*97d0*/  FADD R35, R26, -12583039 ;  /* 0xcb40007f1a237421 */ /* 0x000fe20000000000 */
[----:B------:R-:W-:Y:S01]  /*97e0*/  FFMA R13, R8, 1.4426950216293334961, -R13 ;  /* 0x3fb8aa3b080d7823 */ /* 0x000fe2000000080d */
[----:B------:R-:W2:Y:S01]  /*97f0*/  MUFU.EX2 R53, R53 ;  /* 0x0000003500357308 */ /* 0x000ea20000000800 */
[----:B------:R-:W-:Y:S01]  /*9800*/  FFMA.RM R15, R15, R12, 12582913 ;  /* 0x4b4000010f0f7423 */ /* 0x000fe2000000400c */
[----:B------:R-:W-:Y:S01]  /*9810*/  FFMA R35, R14, 1.4426950216293334961, -R35 ;  /* 0x3fb8aa3b0e237823 */ /* 0x000fe20000000823 */
[----:B------:R-:W-:Y:S01]  /*9820*/  FFMA R47, R8, 1.925963033500011079e-08, R13 ;  /* 0x32a57060082f7823 */ /* 0x000fe2000000000d */
[----:B------:R-:W-:Y:S01]  /*9830*/  FFMA.SAT R13, R6, R11, 0.5 ;  /* 0x3f000000060d7423 */ /* 0x000fe2000000200b */
[----:B------:R-:W-:Y:S01]  /*9840*/  FADD R39, R15, -12583039 ;  /* 0xcb40007f0f277421 */ /* 0x000fe20000000000 */
[----:B------:R-:W-:Y:S01]  /*9850*/  FFMA R35, R14, 1.925963033500011079e-08, R35 ;  /* 0x32a570600e237823 */ /* 0x000fe20000000023 */
[----:B------:R-:W-:-:S02]  /*9860*/  IMAD.SHL.U32 R8, R37, 0x800000, RZ ;  /* 0x0080000025087824 */ /* 0x000fc400078e00ff */
[-C--:B------:R-:W-:Y:S01]  /*9870*/  FFMA.RM R28, R13, R12.reuse, 12582913 ;  /* 0x4b4000010d1c7423 */ /* 0x080fe2000000400c */
[----:B------:R-:W-:Y:S01]  /*9880*/  FFMA R39, R4, 1.4426950216293334961, -R39 ;  /* 0x3fb8aa3b04277823 */ /* 0x000fe20000000827 */
[----:B------:R-:W3:Y:S01]  /*9890*/  MUFU.EX2 R55, R55 ;  /* 0x0000003700377308 */ /* 0x000ee20000000800 */
[----:B------:R-:W-:Y:S02]  /*98a0*/  IMAD.SHL.U32 R20, R20, 0x800000, RZ ;  /* 0x0080000014147824 */ /* 0x000fe400078e00ff */
[----:B------:R-:W-:Y:S01]  /*98b0*/  FADD R13, R28, -12583039 ;  /* 0xcb40007f1c0d7421 */ /* 0x000fe20000000000 */
[----:B------:R-:W-:Y:S01]  /*98c0*/  FFMA R39, R4, 1.925963033500011079e-08, R39 ;  /* 0x32a5706004277823 */ /* 0x000fe20000000027 */
[----:B------:R-:W-:Y:S01]  /*98d0*/  SHF.L.U32 R4, R34, 0x17, RZ ;  /* 0x0000001722047819 */ /* 0x000fe200000006ff */
[-C--:B------:R-:W-:Y:S01]  /*98e0*/  FFMA.RM R34, R59, R12.reuse, 12582913 ;  /* 0x4b4000013b227423 */ /* 0x080fe2000000400c */
[----:B------:R-:W-:Y:S01]  /*98f0*/  FFMA R45, R6, 1.4426950216293334961, -R13 ;  /* 0x3fb8aa3b062d7823 */ /* 0x000fe2000000080d */
[----:B------:R-:W-:Y:S01]  /*9900*/  FFMA.RM R13, R49, R12, 12582913 ;  /* 0x4b400001310d7423 */ /* 0x000fe2000000400c */
[----:B------:R-:W-:Y:S01]  /*9910*/  FFMA.SAT R59, R38, R11, 0.5 ;  /* 0x3f000000263b7423 */ /* 0x000fe2000000200b */
[----:B--2---:R-:W-:Y:S01]  /*9920*/  FMUL R16, R16, R53 ;  /* 0x0000003510107220 */ /* 0x004fe20000400000 */
[----:B------:R-:W-:Y:S01]  /*9930*/  FFMA R45, R6, 1.925963033500011079e-08, R45 ;  /* 0x32a57060062d7823 */ /* 0x000fe2000000002d */
[----:B------:R-:W-:Y:S01]  /*9940*/  FADD R49, R13, -12583039 ;  /* 0xcb40007f0d317421 */ /* 0x000fe20000000000 */
[----:B------:R-:W-:-:S02]  /*9950*/  IMAD.SHL.U32 R6, R43, 0x800000, RZ ;  /* 0x008000002b067824 */ /* 0x000fc400078e00ff */
[----:B------:R-:W-:Y:S01]  /*9960*/  FFMA.SAT R43, R36, R11, 0.5 ;  /* 0x3f000000242b7423 */ /* 0x000fe2000000200b */
[----:B------:R-:W2:Y:S01]  /*9970*/  MUFU.EX2 R47, R47 ;  /* 0x0000002f002f7308 */ /* 0x000ea20000000800 */
[----:B------:R-:W-:Y:S01]  /*9980*/  FFMA R49, R30, 1.4426950216293334961, -R49 ;  /* 0x3fb8aa3b1e317823 */ /* 0x000fe20000000831 */
[----:B------:R-:W-:Y:S01]  /*9990*/  FMUL R6, R6, R57 ;  /* 0x0000003906067220 */ /* 0x000fe20000400000 */
[----:B------:R-:W-:Y:S01]  /*99a0*/  FFMA.RM R14, R43, R12, 12582913 ;  /* 0x4b4000012b0e7423 */ /* 0x000fe2000000400c */
[----:B---3--:R-:W-:Y:S01]  /*99b0*/  FMUL R20, R20, R55 ;  /* 0x0000003714147220 */ /* 0x008fe20000400000 */
[----:B------:R-:W-:Y:S01]  /*99c0*/  FFMA R30, R30, 1.925963033500011079e-08, R49 ;  /* 0x32a570601e1e7823 */ /* 0x000fe20000000031 */
[----:B------:R-:W-:Y:S02]  /*99d0*/  IMAD.SHL.U32 R24, R24, 0x800000, RZ ;  /* 0x0080000018187824 */ /* 0x000fe400078e00ff */
[----:B------:R-:W-:Y:S01]  /*99e0*/  FADD R43, R14, -12583039 ;  /* 0xcb40007f0e2b7421 */ /* 0x000fe20000000000 */
[----:B------:R-:W3:Y:S01]  /*99f0*/  MUFU.EX2 R49, R70 ;  /* 0x0000004600317308 */ /* 0x000ee20000000800 */
[----:B------:R-:W-:Y:S01]  /*9a00*/  IMAD.SHL.U32 R26, R26, 0x800000, RZ ;  /* 0x008000001a1a7824 */ /* 0x000fe200078e00ff */
[----:B------:R-:W-:Y:S01]  /*9a10*/  SHF.L.U32 R28, R28, 0x17, RZ ;  /* 0x000000171c1c7819 */ /* 0x000fe200000006ff */
[----:B------:R-:W-:Y:S01]  /*9a20*/  FFMA R43, R36, 1.4426950216293334961, -R43 ;  /* 0x3fb8aa3b242b7823 */ /* 0x000fe2000000082b */
[----:B------:R-:W-:-:S02]  /*9a30*/  IMAD.SHL.U32 R13, R13, 0x800000, RZ ;  /* 0x008000000d0d7824 */ /* 0x000fc400078e00ff */
[----:B------:R-:W-:Y:S02]  /*9a40*/  IMAD.SHL.U32 R14, R14, 0x800000, RZ ;  /* 0x008000000e0e7824 */ /* 0x000fe400078e00ff */
[----:B------:R-:W-:Y:S01]  /*9a50*/  FFMA R43, R36, 1.925963033500011079e-08, R43 ;  /* 0x32a57060242b7823 */ /* 0x000fe2000000002b */
[----:B------:R-:W4:Y:S01]  /*9a60*/  MUFU.EX2 R57, R68 ;  /* 0x0000004400397308 */ /* 0x000f220000000800 */
[----:B------:R-:W-:Y:S01]  /*9a70*/  FFMA.RM R36, R59, R12, 12582913 ;  /* 0x4b4000013b247423 */ /* 0x000fe2000000400c */
[----:B------:R-:W-:Y:S01]  /*9a80*/  FFMA.SAT R59, R56, R11, 0.5 ;  /* 0x3f000000383b7423 */ /* 0x000fe2000000200b */
[----:B--2---:R-:W-:Y:S02]  /*9a90*/  FMUL R24, R24, R47 ;  /* 0x0000002f18187220 */ /* 0x004fe40000400000 */
[----:B------:R-:W-:-:S03]  /*9aa0*/  FADD R37, R36, -12583039 ;  /* 0xcb40007f24257421 */ /* 0x000fc60000000000 */
[----:B------:R-:W2:Y:S01]  /*9ab0*/  MUFU.EX2 R35, R35 ;  /* 0x0000002300237308 */ /* 0x000ea20000000800 */
[----:B---3--:R-:W-:Y:S01]  /*9ac0*/  FMUL R4, R4, R49 ;  /* 0x0000003104047220 */ /* 0x008fe20000400000 */
[----:B------:R-:W-:Y:S01]  /*9ad0*/  FADD R49, R34, -12583039 ;  /* 0xcb40007f22317421 */ /* 0x000fe20000000000 */
[----:B------:R-:W-:Y:S01]  /*9ae0*/  FFMA R37, R38, 1.4426950216293334961, -R37 ;  /* 0x3fb8aa3b26257823 */ /* 0x000fe20000000825 */
[----:B------:R-:W-:Y:S02]  /*9af0*/  SHF.L.U32 R34, R34, 0x17, RZ ;  /* 0x0000001722227819 */ /* 0x000fe400000006ff */
[----:B------:R-:W-:Y:S01]  /*9b00*/  FFMA R49, R32, 1.4426950216293334961, -R49 ;  /* 0x3fb8aa3b20317823 */ /* 0x000fe20000000831 */
[----:B------:R-:W-:Y:S01]  /*9b10*/  FFMA R48, R38, 1.925963033500011079e-08, R37 ;  /* 0x32a5706026307823 */ /* 0x000fe20000000025 */
[----:B------:R-:W-:Y:S01]  /*9b20*/  FFMA.SAT R37, R40, R11, 0.5 ;  /* 0x3f00000028257423 */ /* 0x000fe2000000200b */
[----:B----4-:R-:W-:Y:S01]  /*9b30*/  FMUL R10, R10, R57 ;  /* 0x000000390a0a7220 */ /* 0x010fe20000400000 */
[----:B------:R-:W-:Y:S01]  /*9b40*/  FFMA R32, R32, 1.925963033500011079e-08, R49 ;  /* 0x32a5706020207823 */ /* 0x000fe20000000031 */
[----:B------:R-:W-:Y:S01]  /*9b50*/  FFMA.SAT R57, R42, R11, 0.5 ;  /* 0x3f0000002a397423 */ /* 0x000fe2000000200b */
[----:B------:R-:W3:Y:S01]  /*9b60*/  MUFU.EX2 R49, R66 ;  /* 0x0000004200317308 */ /* 0x000ee20000000800 */
[----:B------:R-:W-:-:S02]  /*9b70*/  FFMA.RM R37, R37, R12, 12582913 ;  /* 0x4b40000125257423 */ /* 0x000fc4000000400c */
[----:B------:R-:W-:Y:S01]  /*9b80*/  FFMA.RM R38, R57, R12, 12582913 ;  /* 0x4b40000139267423 */ /* 0x000fe2000000400c */
[----:B--2---:R-:W-:Y:S01]  /*9b90*/  FMUL R26, R26, R35 ;  /* 0x000000231a1a7220 */ /* 0x004fe20000400000 */
[-C--:B------:R-:W-:Y:S02]  /*9ba0*/  FFMA.SAT R35, R62, R11.reuse, 0.5 ;  /* 0x3f0000003e237423 */ /* 0x080fe4000000200b */
[C---:B------:R-:W-:Y:S01]  /*9bb0*/  FADD R57, R38.reuse, -12583039 ;  /* 0xcb40007f26397421 */ /* 0x040fe20000000000 */
[----:B------:R-:W2:Y:S01]  /*9bc0*/  MUFU.EX2 R45, R45 ;  /* 0x0000002d002d7308 */ /* 0x000ea20000000800 */
[----:B------:R-:W-:Y:S02]  /*9bd0*/  IMAD.SHL.U32 R64, R38, 0x800000, RZ ;  /* 0x0080000026407824 */ /* 0x000fe400078e00ff */
[----:B------:R-:W-:Y:S01]  /*9be0*/  FFMA R53, R42, 1.4426950216293334961, -R57 ;  /* 0x3fb8aa3b2a357823 */ /* 0x000fe20000000839 */
[----:B------:R-:W-:-:S03]  /*9bf0*/  FFMA.SAT R57, R44, R11, 0.5 ;  /* 0x3f0000002c397423 */ /* 0x000fc6000000200b */
[----:B------:R-:W-:Y:S01]  /*9c00*/  FFMA R53, R42, 1.925963033500011079e-08, R53 ;  /* 0x32a570602a357823 */ /* 0x000fe20000000035 */
[----:B------:R-:W-:Y:S01]  /*9c10*/  FFMA.RM R42, R59, R12, 12582913 ;  /* 0x4b4000013b2a7423 */ /* 0x000fe2000000400c */
[----:B---3--:R-:W-:Y:S01]  /*9c20*/  FMUL R8, R8, R49 ;  /* 0x0000003108087220 */ /* 0x008fe20000400000 */
[----:B------:R-:W-:Y:S01]  /*9c30*/  FADD R49, R37, -12583039 ;  /* 0xcb40007f25317421 */ /* 0x000fe20000000000 */
[----:B------:R-:W3:Y:S03]  /*9c40*/  MUFU.EX2 R30, R30 ;  /* 0x0000001e001e7308 */ /* 0x000ee60000000800 */
[----:B------:R-:W-:Y:S01]  /*9c50*/  FFMA R49, R40, 1.4426950216293334961, -R49 ;  /* 0x3fb8aa3b28317823 */ /* 0x000fe20000000831 */
[----:B--2---:R-:W-:-:S03]  /*9c60*/  FMUL R28, R28, R45 ;  /* 0x0000002d1c1c7220 */ /* 0x004fc60000400000 */
[----:B------:R-:W-:Y:S01]  /*9c70*/  FFMA R49, R40, 1.925963033500011079e-08, R49 ;  /* 0x32a5706028317823 */ /* 0x000fe20000000031 */
[-C--:B------:R-:W-:Y:S01]  /*9c80*/  FFMA.RM R40, R57, R12.reuse, 12582913 ;  /* 0x4b40000139287423 */ /* 0x080fe2000000400c */
[----:B------:R-:W-:Y:S01]  /*9c90*/  FFMA.RM R45, R35, R12, 12582913 ;  /* 0x4b400001232d7423 */ /* 0x000fe2000000400c */
[----:B------:R-:W2:Y:S02]  /*9ca0*/  MUFU.EX2 R57, R46 ;  /* 0x0000002e00397308 */ /* 0x000ea40000000800 */
[C---:B------:R-:W-:Y:S01]  /*9cb0*/  FADD R55, R40.reuse, -12583039 ;  /* 0xcb40007f28377421 */ /* 0x040fe20000000000 */
[----:B------:R-:W-:Y:S01]  /*9cc0*/  FADD R35, R45, -12583039 ;  /* 0xcb40007f2d237421 */ /* 0x000fe20000000000 */
[----:B------:R-:W-:Y:S02]  /*9cd0*/  IMAD.SHL.U32 R40, R40, 0x800000, RZ ;  /* 0x0080000028287824 */ /* 0x000fe400078e00ff */
[----:B------:R-:W-:Y:S01]  /*9ce0*/  FFMA R55, R44, 1.4426950216293334961, -R55 ;  /* 0x3fb8aa3b2c377823 */ /* 0x000fe20000000837 */
[----:B------:R-:W-:Y:S01]  /*9cf0*/  FFMA R35, R62, 1.4426950216293334961, -R35 ;  /* 0x3fb8aa3b3e237823 */ /* 0x000fe20000000823 */
[----:B------:R-:W-:Y:S01]  /*9d00*/  MUFU.EX2 R39, R39 ;  /* 0x0000002700277308 */ /* 0x000fe20000000800 */
[----:B---3--:R-:W-:Y:S01]  /*9d10*/  FMUL R30, R13, R30 ;  /* 0x0000001e0d1e7220 */ /* 0x008fe20000400000 */
[----:B------:R-:W-:Y:S01]  /*9d20*/  FFMA R55, R44, 1.925963033500011079e-08, R55 ;  /* 0x32a570602c377823 */ /* 0x000fe20000000037 */
[----:B------:R-:W-:Y:S01]  /*9d30*/  FFMA R62, R62, 1.925963033500011079e-08, R35 ;  /* 0x32a570603e3e7823 */ /* 0x000fe20000000023 */
[----:B------:R-:W-:Y:S01]  /*9d40*/  FFMA.SAT R35, R52, R11, 0.5 ;  /* 0x3f00000034237423 */ /* 0x000fe2000000200b */
[----:B------:R-:W-:Y:S01]  /*9d50*/  IMAD.SHL.U32 R13, R36, 0x800000, RZ ;  /* 0x00800000240d7824 */ /* 0x000fe200078e00ff */
[----:B------:R-:W-:-:S02]  /*9d60*/  SHF.L.U32 R36, R37, 0x17, RZ ;  /* 0x0000001725247819 */ /* 0x000fc400000006ff */
[----:B------:R-:W-:Y:S01]  /*9d70*/  MUFU.EX2 R43, R43 ;  /* 0x0000002b002b7308 */ /* 0x000fe20000000800 */
[----:B--2---:R-:W-:Y:S01]  /*9d80*/  FMUL R22, R22, R57 ;  /* 0x0000003916167220 */ /* 0x004fe20000400000 */
[----:B------:R-:W-:-:S04]  /*9d90*/  FADD R57, R42, -12583039 ;  /* 0xcb40007f2a397421 */ /* 0x000fc80000000000 */
[C---:B------:R-:W-:Y:S02]  /*9da0*/  FFMA R57, R56.reuse, 1.4426950216293334961, -R57 ;  /* 0x3fb8aa3b38397823 */ /* 0x040fe40000000839 */
[----:B------:R-:W2:Y:S02]  /*9db0*/  MUFU.EX2 R48, R48 ;  /* 0x0000003000307308 */ /* 0x000ea40000000800 */
[----:B------:R-:W-:Y:S01]  /*9dc0*/  FFMA R56, R56, 1.925963033500011079e-08, R57 ;  /* 0x32a5706038387823 */ /* 0x000fe20000000039 */
[----:B------:R-:W-:-:S04]  /*9dd0*/  FFMA.SAT R57, R58, R11, 0.5 ;  /* 0x3f0000003a397423 */ /* 0x000fc8000000200b */
[----:B------:R-:W-:Y:S01]  /*9de0*/  FFMA.RM R44, R57, R12, 12582913 ;  /* 0x4b400001392c7423 */ /* 0x000fe2000000400c */
[----:B------:R-:W3:Y:S03]  /*9df0*/  MUFU.EX2 R49, R49 ;  /* 0x0000003100317308 */ /* 0x000ee60000000800 */
[----:B------:R-:W-:-:S04]  /*9e00*/  FADD R47, R44, -12583039 ;  /* 0xcb40007f2c2f7421 */ /* 0x000fc80000000000 */
[C---:B------:R-:W-:Y:S01]  /*9e10*/  FFMA R47, R58.reuse, 1.4426950216293334961, -R47 ;  /* 0x3fb8aa3b3a2f7823 */ /* 0x040fe2000000082f */
[----:B------:R-:W4:Y:S01]  /*9e20*/  MUFU.EX2 R53, R53 ;  /* 0x0000003500357308 */ /* 0x000f220000000800 */
[----:B--2---:R-:W-:Y:S02]  /*9e30*/  FMUL R38, R13, R48 ;  /* 0x000000300d267220 */ /* 0x004fe40000400000 */
[----:B------:R-:W-:Y:S01]  /*9e40*/  FFMA R58, R58, 1.925963033500011079e-08, R47 ;  /* 0x32a570603a3a7823 */ /* 0x000fe2000000002f */
[----:B------:R-:W-:-:S04]  /*9e50*/  FFMA.SAT R47, R60, R11, 0.5 ;  /* 0x3f0000003c2f7423 */ /* 0x000fc8000000200b */
[----:B------:R-:W-:Y:S01]  /*9e60*/  FFMA.RM R46, R47, R12, 12582913 ;  /* 0x4b4000012f2e7423 */ /* 0x000fe2000000400c */
[----:B------:R-:W-:Y:S01]  /*9e70*/  MUFU.EX2 R55, R55 ;  /* 0x0000003700377308 */ /* 0x000fe20000000800 */
[----:B---3--:R-:W-:Y:S02]  /*9e80*/  FMUL R37, R36, R49 ;  /* 0x0000003124257220 */ /* 0x008fe40000400000 */
[----:B------:R-:W-:-:S04]  /*9e90*/  FADD R47, R46, -12583039 ;  /* 0xcb40007f2e2f7421 */ /* 0x000fc80000000000 */
[----:B------:R-:W-:Y:S01]  /*9ea0*/  FFMA R47, R60, 1.4426950216293334961, -R47 ;  /* 0x3fb8aa3b3c2f7823 */ /* 0x000fe2000000082f */
[----:B------:R-:W-:Y:S01]  /*9eb0*/  MUFU.EX2 R56, R56 ;  /* 0x0000003800387308 */ /* 0x000fe20000000800 */
[----:B----4-:R-:W-:Y:S02]  /*9ec0*/  FMUL R36, R64, R53 ;  /* 0x0000003540247220 */ /* 0x010fe40000400000 */
[----:B------:R-:W-:Y:S01]  /*9ed0*/  FFMA R60, R60, 1.925963033500011079e-08, R47 ;  /* 0x32a570603c3c7823 */ /* 0x000fe2000000002f */
[----:B------:R-:W-:Y:S01]  /*9ee0*/  FFMA.SAT R47, R54, R11, 0.5 ;  /* 0x3f000000362f7423 */ /* 0x000fe2000000200b */
[----:B------:R-:W-:-:S03]  /*9ef0*/  FFMA.RM R11, R35, R12, 12582913 ;  /* 0x4b400001230b7423 */ /* 0x000fc6000000400c */
[----:B------:R-:W-:Y:S01]  /*9f00*/  FFMA.RM R12, R47, R12, 12582913 ;  /* 0x4b4000012f0c7423 */ /* 0x000fe2000000400c */
[----:B------:R-:W-:Y:S01]  /*9f10*/  FADD R47, R11, -12583039 ;  /* 0xcb40007f0b2f7421 */ /* 0x000fe20000000000 */
[----:B------:R2:W3:Y:S03]  /*9f20*/  MUFU.EX2 R35, R32 ;  /* 0x0000002000237308 */ /* 0x0004e60000000800 */
[----:B------:R-:W-:-:S04]  /*9f30*/  FFMA R47, R52, 1.4426950216293334961, -R47 ;  /* 0x3fb8aa3b342f7823 */ /* 0x000fc8000000082f */
[----:B------:R-:W-:Y:S01]  /*9f40*/  FFMA R52, R52, 1.925963033500011079e-08, R47 ;  /* 0x32a5706034347823 */ /* 0x000fe2000000002f */
[----:B------:R-:W-:Y:S01]  /*9f50*/  FADD R47, RZ, R18 ;  /* 0x00000012ff2f7221 */ /* 0x000fe20000000000 */
[----:B--2---:R-:W-:Y:S01]  /*9f60*/  IMAD.SHL.U32 R32, R15, 0x800000, RZ ;  /* 0x008000000f207824 */ /* 0x004fe200078e00ff */
[----:B------:R-:W2:Y:S01]  /*9f70*/  MUFU.EX2 R58, R58 ;  /* 0x0000003a003a7308 */ /* 0x000ea20000000800 */
[----:B------:R-:W-:Y:S01]  /*9f80*/  SHF.L.U32 R15, R42, 0x17, RZ ;  /* 0x000000172a0f7819 */ /* 0x000fe200000006ff */
[----:B------:R-:W-:Y:S01]  /*9f90*/  FADD R47, R47, R4 ;  /* 0x000000042f2f7221 */ /* 0x000fe20000000000 */
[----:B------:R-:W-:Y:S01]  /*9fa0*/  FMUL R32, R32, R39 ;  /* 0x0000002720207220 */ /* 0x000fe20000400000 */
[C---:B------:R-:W-:Y:S01]  /*9fb0*/  FADD R39, R12.reuse, -12583039 ;  /* 0xcb40007f0c277421 */ /* 0x040fe20000000000 */
[----:B------:R-:W-:Y:S02]  /*9fc0*/  IMAD.SHL.U32 R12, R12, 0x800000, RZ ;  /* 0x008000000c0c7824 */ /* 0x000fe400078e00ff */
[----:B------:R-:W-:Y:S01]  /*9fd0*/  FADD R47, R47, R6 ;  /* 0x000000062f2f7221 */ /* 0x000fe20000000000 */
[----:B---3--:R-:W-:Y:S01]  /*9fe0*/  FMUL R34, R34, R35 ;  /* 0x0000002322227220 */ /* 0x008fe20000400000 */
[----:B------:R-:W-:Y:S01]  /*9ff0*/  FMUL R35, R14, R43 ;  /* 0x0000002b0e237220 */ /* 0x000fe20000400000 */
[----:B------:R-:W3:Y:S01]  /*a000*/  MUFU.EX2 R60, R60 ;  /* 0x0000003c003c7308 */ /* 0x000ee20000000800 */
[----:B------:R-:W-:Y:S01]  /*a010*/  FADD R47, R47, R8 ;  /* 0x000000082f2f7221 */ /* 0x000fe20000000000 */
[----:B------:R-:W-:Y:S01]  /*a020*/  FFMA R43, R54, 1.4426950216293334961, -R39 ;  /* 0x3fb8aa3b362b7823 */ /* 0x000fe20000000827 */
[----:B------:R-:W-:Y:S01]  /*a030*/  FMUL R39, R40, R55 ;  /* 0x0000003728277220 */ /* 0x000fe20000400000 */
[----:B------:R-:W-:Y:S01]  /*a040*/  FMUL R40, R15, R56 ;  /* 0x000000380f287220 */ /* 0x000fe20000400000 */
[----:B------:R-:W-:Y:S01]  /*a050*/  FADD R47, R47, R10 ;  /* 0x0000000a2f2f7221 */ /* 0x000fe20000000000 */
[----:B------:R-:W-:Y:S01]  /*a060*/  FFMA R54, R54, 1.925963033500011079e-08, R43 ;  /* 0x32a5706036367823 */ /* 0x000fe2000000002b */
[----:B------:R-:W-:Y:S01]  /*a070*/  IMAD.SHL.U32 R43, R44, 0x800000, RZ ;  /* 0x008000002c2b7824 */ /* 0x000fe200078e00ff */
[----:B------:R-:W4:Y:S01]  /*a080*/  MUFU.EX2 R49, R52 ;  /* 0x0000003400317308 */ /* 0x000f220000000800 */
[----:B------:R-:W-:Y:S01]  /*a090*/  FADD R47, R47, R16 ;  /* 0x000000102f2f7221 */ /* 0x000fe20000000000 */
[----:B------:R-:W-:-:S02]  /*a0a0*/  IMAD.SHL.U32 R15, R46, 0x800000, RZ ;  /* 0x008000002e0f7824 */ /* 0x000fc400078e00ff */
[----:B--2---:R-:W-:Y:S01]  /*a0b0*/  FMUL R42, R43, R58 ;  /* 0x0000003a2b2a7220 */ /* 0x004fe20000400000 */
[----:B------:R-:W-:Y:S01]  /*a0c0*/  SHF.L.U32 R44, R45, 0x17, RZ ;  /* 0x000000172d2c7819 */ /* 0x000fe200000006ff */
[----:B------:R-:W-:Y:S01]  /*a0d0*/  FADD R47, R47, R20 ;  /* 0x000000142f2f7221 */ /* 0x000fe20000000000 */
[----:B------:R-:W-:Y:S01]  /*a0e0*/  IMAD.SHL.U32 R46, R11, 0x800000, RZ ;  /* 0x008000000b2e7824 */ /* 0x000fe200078e00ff */
[----:B------:R-:W2:Y:S02]  /*a0f0*/  MUFU.EX2 R53, R54 ;  /* 0x0000003600357308 */ /* 0x000ea40000000800 */
[----:B------:R-:W-:Y:S01]  /*a100*/  FADD R47, R47, R22 ;  /* 0x000000162f2f7221 */ /* 0x000fe20000000000 */
[----:B---3--:R-:W-:-:S03]  /*a110*/  FMUL R43, R15, R60 ;  /* 0x0000003c0f2b7220 */ /* 0x008fc60000400000 */
[----:B------:R-:W-:-:S04]  /*a120*/  FADD R47, R47, R24 ;  /* 0x000000182f2f7221 */ /* 0x000fc80000000000 */
[----:B------:R-:W-:Y:S01]  /*a130*/  FADD R47, R47, R26 ;  /* 0x0000001a2f2f7221 */ /* 0x000fe20000000000 */
[----:B----4-:R-:W-:-:S03]  /*a140*/  FMUL R46, R46, R49 ;  /* 0x000000312e2e7220 */ /* 0x010fc60000400000 */
[----:B------:R-:W-:-:S04]  /*a150*/  FADD R47, R47, R28 ;  /* 0x0000001c2f2f7221 */ /* 0x000fc80000000000 */
[----:B------:R-:W-:Y:S01]  /*a160*/  FADD R47, R47, R30 ;  /* 0x0000001e2f2f7221 */ /* 0x000fe20000000000 */
[----:B--2---:R-:W-:-:S03]  /*a170*/  FMUL R45, R12, R53 ;  /* 0x000000350c2d7220 */ /* 0x004fc60000400000 */
[----:B------:R-:W-:-:S04]  /*a180*/  FADD R47, R47, R32 ;  /* 0x000000202f2f7221 */ /* 0x000fc80000000000 */
[----:B------:R-:W-:Y:S02]  /*a190*/  FADD R14, R47, R34 ;  /* 0x000000222f0e7221 */ /* 0x000fe40000000000 */
[----:B------:R-:W2:Y:S02]  /*a1a0*/  MUFU.EX2 R47, R62 ;  /* 0x0000003e002f7308 */ /* 0x000ea40000000800 */
        /* <DEDUP_REMOVED lines=21> */
.L_x_11770:
        /* <DEDUP_REMOVED lines=12> */
[----:B012---:R-:W-:Y:S05]  /*a3c0*/  CALL.REL.NOINC `($__internal_177_$__cuda_sm3x_div_rn_noftz_f32_slowpath) ;  /* 0x0000003000fc7944 */ /* 0x007fea0003c00000 */
[----:B------:R-:W-:-:S07]  /*a3d0*/  IMAD.MOV.U32 R14, RZ, RZ, R18 ;  /* 0x000000ffff0e7224 */ /* 0x000fce00078e0012 */
.L_x_11709:
[----:B------:R-:W-:Y:S05]  /*a3e0*/  BSYNC.RECONVERGENT B3 ;  /* 0x0000000000037941 */ /* 0x000fea0003800200 */
.L_x_11708:
        /* <DEDUP_REMOVED lines=12> */
[----:B012---:R-:W-:Y:S05]  /*a4b0*/  CALL.REL.NOINC `($__internal_177_$__cuda_sm3x_div_rn_noftz_f32_slowpath) ;  /* 0x0000003000c07944 */ /* 0x007fea0003c00000 */
[----:B------:R-:W-:-:S07]  /*a4c0*/  IMAD.MOV.U32 R15, RZ, RZ, R18 ;  /* 0x000000ffff0f7224 */ /* 0x000fce00078e0012 */
.L_x_11711:
[----:B------:R-:W-:Y:S05]  /*a4d0*/  BSYNC.RECONVERGENT B3 ;  /* 0x0000000000037941 */ /* 0x000fea0003800200 */
.L_x_11710:
        /* <DEDUP_REMOVED lines=14> */
.L_x_11713:
[----:B------:R-:W-:Y:S05]  /*a5c0*/  BSYNC.RECONVERGENT B3 ;  /* 0x0000000000037941 */ /* 0x000fea0003800200 */
.L_x_11712:
        /* <DEDUP_REMOVED lines=14> */
.L_x_11715:
[----:B------:R-:W-:Y:S05]  /*a6b0*/  BSYNC.RECONVERGENT B3 ;  /* 0x0000000000037941 */ /* 0x000fea0003800200 */
.L_x_11714:
        /* <DEDUP_REMOVED lines=14> */
.L_x_11717:
[----:B------:R-:W-:Y:S05]  /*a7a0*/  BSYNC.RECONVERGENT B3 ;  /* 0x0000000000037941 */ /* 0x000fea0003800200 */
.L_x_11716:
        /* <DEDUP_REMOVED lines=14> */
.L_x_11719:
[----:B------:R-:W-:Y:S05]  /*a890*/  BSYNC.RECONVERGENT B3 ;  /* 0x0000000000037941 */ /* 0x000fea0003800200 */
.L_x_11718:
        /* <DEDUP_REMOVED lines=14> */
.L_x_11721:
[----:B------:R-:W-:Y:S05]  /*a980*/  BSYNC.RECONVERGENT B3 ;  /* 0x0000000000037941 */ /* 0x000fea0003800200 */
.L_x_11720:
        /* <DEDUP_REMOVED lines=14> */
.L_x_11723:
[----:B------:R-:W-:Y:S05]  /*aa70*/  BSYNC.RECONVERGENT B3 ;  /* 0x0000000000037941 */ /* 0x000fea0003800200 */
.L_x_11722:
        /* <DEDUP_REMOVED lines=14> */
.L_x_11725:
[----:B------:R-:W-:Y:S05]  /*ab60*/  BSYNC.RECONVERGENT B3 ;  /* 0x0000000000037941 */ /* 0x000fea0003800200 */
.L_x_11724:
        /* <DEDUP_REMOVED lines=14> */
.L_x_11727:
[----:B------:R-:W-:Y:S05]  /*ac50*/  BSYNC.RECONVERGENT B3 ;  /* 0x0000000000037941 */ /* 0x000fea0003800200 */
.L_x_11726:
        /* <DEDUP_REMOVED lines=14> */
.L_x_11729:
[----:B------:R-:W-:Y:S05]  /*ad40*/  BSYNC.RECONVERGENT B3 ;  /* 0x0000000000037941 */ /* 0x000fea0003800200 */
.L_x_11728:
        /* <DEDUP_REMOVED lines=14> */
.L_x_11731:
[----:B------:R-:W-:Y:S05]  /*ae30*/  BSYNC.RECONVERGENT B3 ;  /* 0x0000000000037941 */ /* 0x000fea0003800200 */
.L_x_11730:
        /* <DEDUP_REMOVED lines=14> */
.L_x_11733:
[----:B------:R-:W-:Y:S05]  /*af20*/  BSYNC.RECONVERGENT B3 ;  /* 0x0000000000037941 */ /* 0x000fea0003800200 */
.L_x_11732:
        /* <DEDUP_REMOVED lines=14> */
.L_x_11735:
[----:B------:R-:W-:Y:S05]  /*b010*/  BSYNC.RECONVERGENT B3 ;  /* 0x0000000000037941 */ /* 0x000fea0003800200 */
.L_x_11734:
        /* <DEDUP_REMOVED lines=14> */
.L_x_11737:
[----:B------:R-:W-:Y:S05]  /*b100*/  BSYNC.RECONVERGENT B3 ;  /* 0x0000000000037941 */ /* 0x000fea0003800200 */
.L_x_11736:
        /* <DEDUP_REMOVED lines=14> */
.L_x_11739:
[----:B------:R-:W-:Y:S05]  /*b1f0*/  BSYNC.RECONVERGENT B3 ;  /* 0x0000000000037941 */ /* 0x000fea0003800200 */
.L_x_11738:
        /* <DEDUP_REMOVED lines=14> */
.L_x_11741:
[----:B------:R-:W-:Y:S05]  /*b2e0*/  BSYNC.RECONVERGENT B3 ;  /* 0x0000000000037941 */ /* 0x000fea0003800200 */
.L_x_11740:
        /* <DEDUP_REMOVED lines=14> */
.L_x_11743:
[----:B------:R-:W-:Y:S05]  /*b3d0*/  BSYNC.RECONVERGENT B3 ;  /* 0x0000000000037941 */ /* 0x000fea0003800200 */
.L_x_11742:
        /* <DEDUP_REMOVED lines=12> */
[----:B012---:R-:W-:Y:S05]  /*b4a0*/  CALL.REL.NOINC `($__internal_177_$__cuda_sm3x_div_rn_noftz_f32_slowpath) ;  /* 0x0000002000c47944 */ /* 0x007fea0003c00000 */
[----:B------:R-:W-:-:S07]  /*b4b0*/  MOV R77, R18 ;  /* 0x00000012004d7202 */ /* 0x000fce0000000f00 */
.L_x_11745:
[----:B------:R-:W-:Y:S05]  /*b4c0*/  BSYNC.RECONVERGENT B3 ;  /* 0x0000000000037941 */ /* 0x000fea0003800200 */
.L_x_11744:
        /* <DEDUP_REMOVED lines=14> */
.L_x_11747:
[----:B------:R-:W-:Y:S05]  /*b5b0*/  BSYNC.RECONVERGENT B3 ;  /* 0x0000000000037941 */ /* 0x000fea0003800200 */
.L_x_11746:
        /* <DEDUP_REMOVED lines=14> */
.L_x_11749:
[----:B------:R-:W-:Y:S05]  /*b6a0*/  BSYNC.RECONVERGENT B3 ;  /* 0x0000000000037941 */ /* 0x000fea0003800200 */
.L_x_11748:
        /* <DEDUP_REMOVED lines=14> */
.L_x_11751:
[----:B------:R-:W-:Y:S05]  /*b790*/  BSYNC.RECONVERGENT B3 ;  /* 0x0000000000037941 */ /* 0x000fea0003800200 */
.L_x_11750:
        /* <DEDUP_REMOVED lines=14> */
.L_x_11753:
[----:B------:R-:W-:Y:S05]  /*b880*/  BSYNC.RECONVERGENT B3 ;  /* 0x0000000000037941 */ /* 0x000fea0003800200 */
.L_x_11752:
        /* <DEDUP_REMOVED lines=14> */
.L_x_11755:
[----:B------:R-:W-:Y:S05]  /*b970*/  BSYNC.RECONVERGENT B3 ;  /* 0x0000000000037941 */ /* 0x000fea0003800200 */
.L_x_11754:
        /* <DEDUP_REMOVED lines=14> */
.L_x_11757:
[----:B------:R-:W-:Y:S05]  /*ba60*/  BSYNC.RECONVERGENT B3 ;  /* 0x0000000000037941 */ /* 0x000fea0003800200 */
.L_x_11756:
[C---:B0-----:R-:W-:Y:S01]  /*ba70*/  VIADD R10, R41.reuse, 0x40 ;  /* 0x00000040290a7836 */ /* 0x041fe20000000000 */
[----:B------:R-:W-:Y:S01]  /*ba80*/  IADD3 R11, PT, PT, R41, 0x60, RZ ;  /* 0x00000060290b7810 */ /* 0x000fe20007ffe0ff */
[----:B------:R-:W-:Y:S01]  /*ba90*/  IMAD R13, R2, UR42, RZ ;  /* 0x0000002a020d7c24 */ /* 0x000fe2000f8e02ff */
[----:B------:R-:W-:Y:S01]  /*baa0*/  ISETP.GE.U32.AND P6, PT, R3, UR46, PT ;  /* 0x0000002e03007c0c */ /* 0x000fe2000bfc6070 */
[----:B------:R-:W-:Y:S01]  /*bab0*/  VIADD R12, R41, 0x80 ;  /* 0x00000080290c7836 */ /* 0x000fe20000000000 */
[----:B------:R-:W-:Y:S01]  /*bac0*/  ISETP.GE.U32.AND P4, PT, R10, UR46, PT ;  /* 0x0000002e0a007c0c */ /* 0x000fe2000bf86070 */
[----:B------:R-:W-:Y:S01]  /*bad0*/  IMAD R13, R0, UR43, R13 ;  /* 0x0000002b000d7c24 */ /* 0x000fe2000f8e020d */
[----:B------:R-:W-:Y:S01]  /*bae0*/  ISETP.GE.U32.AND P3, PT, R11, UR46, PT ;  /* 0x0000002e0b007c0c */ /* 0x000fe2000bf66070 */
[----:B------:R-:W-:Y:S01]  /*baf0*/  IMAD.MOV.U32 R11, RZ, RZ, RZ ;  /* 0x000000ffff0b7224 */ /* 0x000fe200078e00ff */
[----:B------:R-:W-:Y:S01]  /*bb00*/  MOV R10, R41 ;  /* 0x00000029000a7202 */ /* 0x000fe20000000f00 */
[----:B------:R-:W-:Y:S01]  /*bb10*/  VIADD R18, R41, 0xa0 ;  /* 0x000000a029127836 */ /* 0x000fe20000000000 */
[----:B-1----:R-:W-:-:S02]  /*bb20*/  @!P0 R2UR UR4, R50 ;  /* 0x00000000320482ca */ /* 0x002fc400000e0000 */
[----:B------:R-:W-:Y:S01]  /*bb30*/  @!P0 R2UR UR5, R51 ;  /* 0x00000000330582ca */ /* 0x000fe200000e0000 */
[----:B------:R-:W-:Y:S01]  /*bb40*/  IMAD.WIDE.U32 R10, R0, UR42, R10 ;  /* 0x0000002a000a7c25 */ /* 0x000fe2000f8e000a */
[----:B------:R-:W-:Y:S02]  /*bb50*/  ISETP.GE.U32.AND P5, PT, R12, UR46, PT ;  /* 0x0000002e0c007c0c */ /* 0x000fe4000bfa6070 */
[----:B------:R-:W-:Y:S02]  /*bb60*/  ISETP.GE.AND.EX P6, PT, RZ, UR47, PT, P6 ;  /* 0x0000002fff007c0c */ /* 0x000fe4000bfc6360 */
[----:B------:R-:W-:Y:S02]  /*bb70*/  ISETP.GE.AND.EX P4, PT, RZ, UR47, PT, P4 ;  /* 0x0000002fff007c0c */ /* 0x000fe4000bf86340 */
[----:B------:R-:W-:Y:S02]  /*bb80*/  ISETP.GE.AND.EX P3, PT, RZ, UR47, PT, P3 ;  /* 0x0000002fff007c0c */ /* 0x000fe4000bf66330 */
[----:B------:R-:W-:-:S02]  /*bb90*/  IADD3 R11, PT, PT, R11, R13, RZ ;  /* 0x0000000d0b0b7210 */ /* 0x000fc40007ffe0ff */
[C---:B------:R-:W-:Y:S02]  /*bba0*/  LEA R12, P1, R10.reuse, UR40, 0x2 ;  /* 0x000000280a0c7c11 */ /* 0x040fe4000f8210ff */
[----:B------:R-:W-:Y:S02]  /*bbb0*/  ISETP.GE.AND.EX P5, PT, RZ, UR47, PT, P5 ;  /* 0x0000002fff007c0c */ /* 0x000fe4000bfa6350 */
[----:B------:R-:W-:Y:S01]  /*bbc0*/  LEA.HI.X R13, R10, UR41, R11, 0x2, P1 ;  /* 0x000000290a0d7c11 */ /* 0x000fe200088f140b */
[----:B------:R-:W-:Y:S01]  /*bbd0*/  VIADD R11, R41, 0xe0 ;  /* 0x000000e0290b7836 */ /* 0x000fe20000000000 */
[C---:B------:R-:W-:Y:S02]  /*bbe0*/  @!P6 R2UR UR6, R50.reuse ;  /* 0x000000003206e2ca */ /* 0x040fe400000e0000 */
[----:B------:R-:W-:Y:S01]  /*bbf0*/  @!P6 R2UR UR7, R51 ;  /* 0x000000003307e2ca */ /* 0x000fe200000e0000 */
[----:B------:R-:W-:Y:S01]  /*bc00*/  @!P0 STG.E desc[UR4][R12.64], R14 ;  /* 0x0000000e0c008986 */ /* 0x000fe2000c101904 */
[----:B------:R-:W-:Y:S01]  /*bc10*/  ISETP.GE.U32.AND P0, PT, R11, UR46, PT ;  /* 0x0000002e0b007c0c */ /* 0x000fe2000bf06070 */
[----:B------:R-:W-:Y:S01]  /*bc20*/  VIADD R11, R41, 0x120 ;  /* 0x00000120290b7836 */ /* 0x000fe20000000000 */
[----:B------:R-:W-:-:S02]  /*bc30*/  @!P4 R2UR UR8, R50 ;  /* 0x000000003208c2ca */ /* 0x000fc400000e0000 */
[C---:B------:R-:W-:Y:S02]  /*bc40*/  @!P4 R2UR UR9, R51.reuse ;  /* 0x000000003309c2ca */ /* 0x040fe400000e0000 */
[----:B------:R-:W-:Y:S02]  /*bc50*/  @!P3 R2UR UR10, R50 ;  /* 0x00000000320ab2ca */ /* 0x000fe400000e0000 */
[----:B------:R-:W-:Y:S02]  /*bc60*/  @!P3 R2UR UR11, R51 ;  /* 0x00000000330bb2ca */ /* 0x000fe400000e0000 */
[----:B------:R-:W-:Y:S01]  /*bc70*/  ISETP.GE.AND.EX P0, PT, RZ, UR47, PT, P0 ;  /* 0x0000002fff007c0c */ /* 0x000fe2000bf06300 */
[----:B------:R-:W-:Y:S01]  /*bc80*/  @!P6 STG.E desc[UR6][R12.64+0x80], R15 ;  /* 0x0000800f0c00e986 */ /* 0x000fe2000c101906 */
[C---:B------:R-:W-:Y:S02]  /*bc90*/  IADD3 R24, PT, PT, R41.reuse, 0xc0, RZ ;  /* 0x000000c029187810 */ /* 0x040fe40007ffe0ff */
[----:B------:R-:W-:-:S02]  /*bca0*/  IADD3 R10, PT, PT, R41, 0x100, RZ ;  /* 0x00000100290a7810 */ /* 0x000fc40007ffe0ff */
[----:B------:R-:W-:Y:S01]  /*bcb0*/  ISETP.GE.U32.AND P1, PT, R24, UR46, PT ;  /* 0x0000002e18007c0c */ /* 0x000fe2000bf26070 */
[----:B------:R0:W-:Y:S01]  /*bcc0*/  @!P4 STG.E desc[UR8][R12.64+0x100], R4 ;  /* 0x000100040c00c986 */ /* 0x0001e2000c101908 */
[----:B------:R-:W-:Y:S02]  /*bcd0*/  ISETP.GE.U32.AND P6, PT, R10, UR46, PT ;  /* 0x0000002e0a007c0c */ /* 0x000fe4000bfc6070 */
[----:B------:R-:W-:Y:S01]  /*bce0*/  ISETP.GE.U32.AND P4, PT, R11, UR46, PT ;  /* 0x0000002e0b007c0c */ /* 0x000fe2000bf86070 */
[----:B------:R3:W-:Y:S01]  /*bcf0*/  @!P3 STG.E desc[UR10][R12.64+0x180], R6 ;  /* 0x000180060c00b986 */ /* 0x0007e2000c10190a */
[----:B------:R-:W-:Y:S02]  /*bd00*/  IADD3 R10, PT, PT, R41, 0x140, RZ ;  /* 0x00000140290a7810 */ /* 0x000fe40007ffe0ff */
[----:B------:R-:W-:Y:S02]  /*bd10*/  @!P0 R2UR UR10, R50 ;  /* 0x00000000320a82ca */ /* 0x000fe400000e0000 */
[----:B------:R-:W-:-:S02]  /*bd20*/  @!P0 R2UR UR11, R51 ;  /* 0x00000000330b82ca */ /* 0x000fc400000e0000 */
[----:B------:R-:W-:Y:S01]  /*bd30*/  @!P5 R2UR UR4, R50 ;  /* 0x000000003204d2ca */ /* 0x000fe200000e0000 */
[----:B0-----:R-:W-:Y:S01]  /*bd40*/  VIADD R4, R41, 0x160 ;  /* 0x0000016029047836 */ /* 0x001fe20000000000 */
[----:B------:R-:W-:Y:S02]  /*bd50*/  @!P5 R2UR UR5, R51 ;  /* 0x000000003305d2ca */ /* 0x000fe400000e0000 */
[----:B------:R-:W-:Y:S02]  /*bd60*/  ISETP.GE.AND.EX P1, PT, RZ, UR47, PT, P1 ;  /* 0x0000002fff007c0c */ /* 0x000fe4000bf26310 */
[----:B------:R-:W-:Y:S02]  /*bd70*/  ISETP.GE.AND.EX P4, PT, RZ, UR47, PT, P4 ;  /* 0x0000002fff007c0c */ /* 0x000fe4000bf86340 */
[----:B------:R-:W-:Y:S02]  /*bd80*/  ISETP.GE.U32.AND P2, PT, R18, UR46, PT ;  /* 0x0000002e12007c0c */ /* 0x000fe4000bf46070 */
[----:B------:R-:W-:Y:S01]  /*bd90*/  ISETP.GE.U32.AND P3, PT, R10, UR46, PT ;  /* 0x0000002e0a007c0c */ /* 0x000fe2000bf66070 */
[----:B------:R3:W-:Y:S01]  /*bda0*/  @!P0 STG.E desc[UR10][R12.64+0x380], R53 ;  /* 0x000380350c008986 */ /* 0x0007e2000c10190a */
[----:B------:R-:W-:-:S02]  /*bdb0*/  ISETP.GE.AND.EX P2, PT, RZ, UR47, PT, P2 ;  /* 0x0000002fff007c0c */ /* 0x000fc4000bf46320 */
[----:B------:R-:W-:Y:S01]  /*bdc0*/  ISETP.GE.AND.EX P6, PT, RZ, UR47, PT, P6 ;  /* 0x0000002fff007c0c */ /* 0x000fe2000bfc6360 */
[----:B------:R3:W-:Y:S01]  /*bdd0*/  @!P5 STG.E desc[UR4][R12.64+0x200], R8 ;  /* 0x000200080c00d986 */ /* 0x0007e2000c101904 */
[----:B------:R-:W-:Y:S02]  /*bde0*/  ISETP.GE.AND.EX P3, PT, RZ, UR47, PT, P3 ;  /* 0x0000002fff007c0c */ /* 0x000fe4000bf66330 */
[----:B------:R-:W-:Y:S02]  /*bdf0*/  ISETP.GE.U32.AND P0, PT, R7, UR46, PT ;  /* 0x0000002e07007c0c */ /* 0x000fe4000bf06070 */
        /* <DEDUP_REMOVED lines=32> */
[----:B------:R-:W0:Y:S01]  /*c000*/  LDCU UR4, c[0x0][0x370] ;  /* 0x00006e00ff0477ac */ /* 0x000e220008000800 */
[----:B------:R-:W-:Y:S01]  /*c010*/  ISETP.GE.AND.EX P1, PT, RZ, UR47, PT, P1 ;  /* 0x0000002fff007c0c */ /* 0x000fe2000bf26310 */
[----:B------:R-:W0:Y:S01]  /*c020*/  LDC R11, c[0x0][0x364] ;  /* 0x0000d900ff0b7b82 */ /* 0x000e220000000800 */
        /* <DEDUP_REMOVED lines=13> */
[----:B0-----:R-:W-:Y:S01]  /*c100*/  IMAD R11, R11, UR4, RZ ;  /* 0x000000040b0b7c24 */ /* 0x001fe2000f8e02ff */
[C---:B------:R-:W-:Y:S01]  /*c110*/  @!P6 R2UR UR17, R51.reuse ;  /* 0x000000003311e2ca */ /* 0x040fe200000e0000 */
[----:B------:R3:W-:Y:S01]  /*c120*/  @!P3 STG.E desc[UR10][R12.64+0x700], R73 ;  /* 0x000700490c00b986 */ /* 0x0007e2000c10190a */
[----:B------:R-:W-:Y:S02]  /*c130*/  @!P0 R2UR UR6, R50 ;  /* 0x00000000320682ca */ /* 0x000fe400000e0000 */
[----:B------:R-:W-:Y:S01]  /*c140*/  @!P0 R2UR UR7, R51 ;  /* 0x00000000330782ca */ /* 0x000fe200000e0000 */
[----:B------:R3:W-:Y:S01]  /*c150*/  @!P2 STG.E desc[UR12][R12.64+0x780], R35 ;  /* 0x000780230c00a986 */ /* 0x0007e2000c10190c */
[----:B------:R-:W-:-:S02]  /*c160*/  IADD3 R4, PT, PT, R41, 0x300, RZ ;  /* 0x0000030029047810 */ /* 0x000fc40007ffe0ff */
        /* <DEDUP_REMOVED lines=9> */
[----:B------:R-:W-:Y:S02]  /*c200*/  ISETP.GE.AND.EX P3, PT, RZ, UR47, PT, P3 ;  /* 0x0000002fff007c0c */ /* 0x000fe4000bf66330 */
[----:B------:R-:W-:Y:S02]  /*c210*/  ISETP.GE.AND.EX P2, PT, RZ, UR47, PT, P2 ;  /* 0x0000002fff007c0c */ /* 0x000fe4000bf46320 */
[----:B------:R-:W-:Y:S02]  /*c220*/  ISETP.GE.AND.EX P6, PT, RZ, UR47, PT, P6 ;  /* 0x0000002fff007c0c */ /* 0x000fe4000bfc6360 */
[----:B------:R-:W-:Y:S02]  /*c230*/  ISETP.GE.AND.EX P4, PT, RZ, UR47, PT, P4 ;  /* 0x0000002fff007c0c */ /* 0x000fe4000bf86340 */
[----:B------:R-:W-:Y:S02]  /*c240*/  ISETP.GE.AND.EX P1, PT, RZ, UR47, PT, P1 ;  /* 0x0000002fff007c0c */ /* 0x000fe4000bf26310 */
[----:B------:R-:W-:-:S02]  /*c250*/  ISETP.GE.AND.EX P5, PT, RZ, UR47, PT, P5 ;  /* 0x0000002fff007c0c */ /* 0x000fc4000bfa6350 */
[C---:B------:R-:W-:Y:S02]  /*c260*/  IADD3 R0, P0, PT, R11.reuse, R0, RZ ;  /* 0x000000000b007210 */ /* 0x040fe40007f1e0ff */
[----:B------:R-:W-:Y:S02]  /*c270*/  @!P3 R2UR UR8, R50 ;  /* 0x000000003208b2ca */ /* 0x000fe400000e0000 */
[----:B------:R-:W-:Y:S02]  /*c280*/  LEA.HI.X.SX32 R2, R11, R2, 0x1, P0 ;  /* 0x000000020b027211 */ /* 0x000fe400000f0eff */
[----:B------:R-:W-:Y:S02]  /*c290*/  ISETP.GE.U32.AND P0, PT, R0, UR48, PT ;  /* 0x0000003000007c0c */ /* 0x000fe4000bf06070 */
        /* <DEDUP_REMOVED lines=20> */
.L_x_11656:
[----:B------:R-:W-:Y:S05]  /*c3e0*/  EXIT ;  /* 0x000000000000794d */ /* 0x000fea0003800000 */
.L_x_11707:
[----:B------:R-:W-:Y:S01]  /*c3f0*/  HFMA2 R11, -RZ, RZ, 0, 1.847743988037109375e-06 ;  /* 0x0000001fff0b7431 */ /* 0x000fe200000001ff */
[----:B------:R-:W-:Y:S01]  /*c400*/  BSSY B1, `(.L_x_11759) ;  /* 0x0000006000017945 */ /* 0x000fe20003800000 */
[----:B------:R-:W-:Y:S02]  /*c410*/  IMAD.MOV.U32 R12, RZ, RZ, 0x10 ;  /* 0x00000010ff0c7424 */ /* 0x000fe400078e00ff */
[----:B------:R-:W-:-:S07]  /*c420*/  IMAD.MOV.U32 R15, RZ, RZ, -0x1 ;  /* 0xffffffffff0f7424 */ /* 0x000fce00078e00ff */
[----:B01----:R-:W-:Y:S05]  /*c430*/  WARPSYNC.COLLECTIVE R15, `(.L_x_11760) ;  /* 0x000000000f087348 */ /* 0x003fea0003c00000 */
[----:B------:R2:W3:Y:S02]  /*c440*/  SHFL.BFLY P6, R14, R13, R12, R11 ;  /* 0x0c00000c0d0e7389 */ /* 0x0004e400000c000b */
[----:B0123--:R-:W-:Y:S05]  /*c450*/  ENDCOLLECTIVE ;  /* 0x000000000000791b */ /* 0x00ffea0003800000 */
.L_x_11760:
[----:B------:R-:W-:Y:S05]  /*c460*/  BSYNC B1 ;  /* 0x0000000000017941 */ /* 0x000fea0003800000 */
.L_x_11759:
[----:B------:R-:W-:Y:S01]  /*c470*/  FMNMX R13, R14, R13, !PT ;  /* 0x0000000d0e0d7209 */ /* 0x000fe20007800000 */
[----:B------:R-:W-:Y:S01]  /*c480*/  IMAD.MOV.U32 R11, RZ, RZ, 0x1f ;  /* 0x0000001fff0b7424 */ /* 0x000fe200078e00ff */
[----:B------:R-:W-:Y:S02]  /*c490*/  MOV R12, 0x8 ;  /* 0x00000008000c7802 */ /* 0x000fe40000000f00 */
[----:B------:R-:W-:-:S07]  /*c4a0*/  MOV R15, 0xffffffff ;  /* 0xffffffff000f7802 */ /* 0x000fce0000000f00 */
[----:B------:R-:W-:Y:S05]  /*c4b0*/  WARPSYNC.COLLECTIVE R15, `(.L_x_11761) ;  /* 0x000000000f087348 */ /* 0x000fea0003c00000 */
[----:B------:R0:W1:Y:S02]  /*c4c0*/  SHFL.BFLY P6, R14, R13, R12, R11 ;  /* 0x0c00000c0d0e7389 */ /* 0x00006400000c000b */
[----:B01----:R-:W-:Y:S05]  /*c4d0*/  ENDCOLLECTIVE ;  /* 0x000000000000791b */ /* 0x003fea0003800000 */
.L_x_11761:
[----:B------:R-:W-:Y:S01]  /*c4e0*/  HFMA2 R12, -RZ, RZ, 0, 2.384185791015625e-07 ;  /* 0x00000004ff0c7431 */ /* 0x000fe200000001ff */
[----:B------:R-:W-:-:S05]  /*c4f0*/  FMNMX R35, R13, R14, !PT ;  /* 0x0000000e0d237209 */ /* 0x000fca0007800000 */
[----:B------:R-:W-:-:S07]  /*c500*/  IMAD.MOV.U32 R13, RZ, RZ, R35 ;  /* 0x000000ffff0d7224 */ /* 0x000fce00078e0023 */
[----:B------:R-:W-:Y:S05]  /*c510*/  WARPSYNC.COLLECTIVE R15, `(.L_x_11762) ;  /* 0x000000000f087348 */ /* 0x000fea0003c00000 */
[----:B------:R0:W1:Y:S02]  /*c520*/  SHFL.BFLY P6, R14, R13, R12, R11 ;  /* 0x0c00000c0d0e7389 */ /* 0x00006400000c000b */
[----:B01----:R-:W-:Y:S05]  /*c530*/  ENDCOLLECTIVE ;  /* 0x000000000000791b */ /* 0x003fea0003800000 */
.L_x_11762:
[----:B------:R-:W-:Y:S02]  /*c540*/  MOV R12, 0x2 ;  /* 0x00000002000c7802 */ /* 0x000fe40000000f00 */
[----:B------:R-:W-:-:S05]  /*c550*/  FMNMX R37, R35, R14, !PT ;  /* 0x0000000e23257209 */ /* 0x000fca0007800000 */
[----:B------:R-:W-:-:S07]  /*c560*/  IMAD.MOV.U32 R13, RZ, RZ, R37 ;  /* 0x000000ffff0d7224 */ /* 0x000fce00078e0025 */
[----:B------:R-:W-:Y:S05]  /*c570*/  WARPSYNC.COLLECTIVE R15, `(.L_x_11763) ;  /* 0x000000000f087348 */ /* 0x000fea0003c00000 */
[----:B------:R0:W1:Y:S02]  /*c580*/  SHFL.BFLY P6, R14, R13, R12, R11 ;  /* 0x0c00000c0d0e7389 */ /* 0x00006400000c000b */
[----:B01----:R-:W-:Y:S05]  /*c590*/  ENDCOLLECTIVE ;  /* 0x000000000000791b */ /* 0x003fea0003800000 */
.L_x_11763:
[----:B------:R-:W-:Y:S01]  /*c5a0*/  HFMA2 R12, -RZ, RZ, 0, 5.9604644775390625e-08 ;  /* 0x00000001ff0c7431 */ /* 0x000fe200000001ff */
[----:B------:R-:W-:-:S05]  /*c5b0*/  FMNMX R39, R37, R14, !PT ;  /* 0x0000000e25277209 */ /* 0x000fca0007800000 */
[----:B------:R-:W-:-:S07]  /*c5c0*/  IMAD.MOV.U32 R13, RZ, RZ, R39 ;  /* 0x000000ffff0d7224 */ /* 0x000fce00078e0027 */
[----:B------:R-:W-:Y:S05]  /*c5d0*/  WARPSYNC.COLLECTIVE R15, `(.L_x_11764) ;  /* 0x000000000f087348 */ /* 0x000fea0003c00000 */
[----:B------:R0:W1:Y:S02]  /*c5e0*/  SHFL.BFLY P6, R14, R13, R12, R11 ;  /* 0x0c00000c0d0e7389 */ /* 0x00006400000c000b */
[----:B01----:R-:W-:Y:S05]  /*c5f0*/  ENDCOLLECTIVE ;  /* 0x000000000000791b */ /* 0x003fea0003800000 */
.L_x_11764:
[----:B------:R-:W-:Y:S01]  /*c600*/  IMAD.MOV.U32 R11, RZ, RZ, 0x3bbb989d ;  /* 0x3bbb989dff0b7424 */ /* 0x000fe200078e00ff */
[----:B------:R-:W-:Y:S02]  /*c610*/  MOV R12, 0x437c0000 ;  /* 0x437c0000000c7802 */ /* 0x000fe40000000f00 */
[----:B------:R-:W-:-:S05]  /*c620*/  FMNMX R39, R39, R14, !PT ;  /* 0x0000000e27277209 */ /* 0x000fca0007800000 */
[C---:B------:R-:W-:Y:S01]  /*c630*/  FADD R4, -R39.reuse, R4 ;  /* 0x0000000427047221 */ /* 0x040fe20000000100 */
[C---:B------:R-:W-:Y:S01]  /*c640*/  FADD R14, -R39.reuse, R18 ;  /* 0x00000012270e7221 */ /* 0x040fe20000000100 */
[C---:B------:R-:W-:Y:S01]  /*c650*/  FADD R6, -R39.reuse, R6 ;  /* 0x0000000627067221 */ /* 0x040fe20000000100 */
[C---:B------:R-:W-:Y:S01]  /*c660*/  FADD R10, -R39.reuse, R10 ;  /* 0x0000000a270a7221 */ /* 0x040fe20000000100 */
[-C--:B------:R-:W-:Y:S01]  /*c670*/  FFMA.SAT R13, R4, R11.reuse, 0.5 ;  /* 0x3f000000040d7423 */ /* 0x080fe2000000200b */
[C---:B------:R-:W-:Y:S01]  /*c680*/  FADD R8, -R39.reuse, R8 ;  /* 0x0000000827087221 */ /* 0x040fe20000000100 */
[-C--:B------:R-:W-:Y:S01]  /*c690*/  FFMA.SAT R35, R6, R11.reuse, 0.5 ;  /* 0x3f00000006237423 */ /* 0x080fe2000000200b */
[----:B------:R-:W-:Y:S01]  /*c6a0*/  FADD R16, -R39, R16 ;  /* 0x0000001027107221 */ /* 0x000fe20000000100 */
[-C--:B------:R-:W-:Y:S01]  /*c6b0*/  FFMA.RM R13, R13, R12.reuse, 12582913 ;  /* 0x4b4000010d0d7423 */ /* 0x080fe2000000400c */
[----:B------:R-:W-:Y:S01]  /*c6c0*/  FFMA.SAT R37, R8, R11, 0.5 ;  /* 0x3f00000008257423 */ /* 0x000fe2000000200b */
[----:B------:R-:W-:Y:S01]  /*c6d0*/  FFMA.RM R35, R35, R12, 12582913 ;  /* 0x4b40000123237423 */ /* 0x000fe2000000400c */
[----:B------:R-:W-:Y:S01]  /*c6e0*/  FADD R22, -R39, R22 ;  /* 0x0000001627167221 */ /* 0x000fe20000000100 */
[C---:B------:R-:W-:Y:S01]  /*c6f0*/  FADD R15, R13.reuse, -12583039 ;  /* 0xcb40007f0d0f7421 */ /* 0x040fe20000000000 */
[----:B------:R-:W-:-:S02]  /*c700*/  IMAD.SHL.U32 R13, R13, 0x800000, RZ ;  /* 0x008000000d0d7824 */ /* 0x000fc400078e00ff */
[----:B------:R-:W-:Y:S01]  /*c710*/  FFMA.RM R37, R37, R12, 12582913 ;  /* 0x4b40000125257423 */ /* 0x000fe2000000400c */
[C---:B------:R-:W-:Y:S01]  /*c720*/  FADD R20, -R39.reuse, R20 ;  /* 0x0000001427147221 */ /* 0x040fe20000000100 */
[C---:B------:R-:W-:Y:S01]  /*c730*/  FFMA R15, R4.reuse, 1.4426950216293334961, -R15 ;  /* 0x3fb8aa3b040f7823 */ /* 0x040fe2000000080f */
[C---:B------:R-:W-:Y:S01]  /*c740*/  FADD R26, -R39.reuse, R26 ;  /* 0x0000001a271a7221 */ /* 0x040fe20000000100 */
[C---:B------:R-:W-:Y:S01]  /*c750*/  FADD R24, -R39.reuse, R24 ;  /* 0x0000001827187221 */ /* 0x040fe20000000100 */
[----:B------:R-:W-:Y:S01]  /*c760*/  FADD R30, -R39, R30 ;  /* 0x0000001e271e7221 */ /* 0x000fe20000000100 */
[----:B------:R-:W-:Y:S01]  /*c770*/  FFMA R15, R4, 1.925963033500011079e-08, R15 ;  /* 0x32a57060040f7823 */ /* 0x000fe2000000000f */
[----:B------:R-:W-:Y:S01]  /*c780*/  SHF.L.U32 R4, R35, 0x17, RZ ;  /* 0x0000001723047819 */ /* 0x000fe200000006ff */
        /* <DEDUP_REMOVED lines=11> */
[----:B0-----:R-:W-:Y:S01]  /*c840*/  FADD R15, R37, -12583039 ;  /* 0xcb40007f250f7421 */ /* 0x001fe20000000000 */
[C---:B------:R-:W-:Y:S01]  /*c850*/  FADD R60, -R39.reuse, R60 ;  /* 0x0000003c273c7221 */ /* 0x040fe20000000100 */
[C---:B------:R-:W-:Y:S01]  /*c860*/  FADD R62, -R39.reuse, R62 ;  /* 0x0000003e273e7221 */ /* 0x040fe20000000100 */
[C---:B------:R-:W-:Y:S01]  /*c870*/  FADD R52, -R39.reuse, R52 ;  /* 0x0000003427347221 */ /* 0x040fe20000000100 */
[----:B------:R-:W-:Y:S01]  /*c880*/  FFMA R15, R8, 1.4426950216293334961, -R15 ;  /* 0x3fb8aa3b080f7823 */ /* 0x000fe2000000080f */
[----:B------:R-:W-:Y:S01]  /*c890*/  FADD R54, -R39, R54 ;  /* 0x0000003627367221 */ /* 0x000fe20000000100 */
[-C--:B------:R-:W-:Y:S01]  /*c8a0*/  FFMA.SAT R39, R38, R11.reuse, 0.5 ;  /* 0x3f00000026277423 */ /* 0x080fe2000000200b */
[-C--:B------:R-:W-:Y:S01]  /*c8b0*/  FFMA.SAT R45, R56, R11.reuse, 0.5 ;  /* 0x3f000000382d7423 */ /* 0x080fe2000000200b */
[----:B-1----:R-:W-:Y:S01]  /*c8c0*/  FMUL R18, R13, R18 ;  /* 0x000000120d127220 */ /* 0x002fe20000400000 */
[----:B------:R-:W-:Y:S01]  /*c8d0*/  FADD R13, R35, -12583039 ;  /* 0xcb40007f230d7421 */ /* 0x000fe20000000000 */
[-C--:B------:R-:W-:Y:S01]  /*c8e0*/  FFMA.SAT R35, R10, R11.reuse, 0.5 ;  /* 0x3f0000000a237423 */ /* 0x080fe2000000200b */
[----:B------:R-:W-:Y:S01]  /*c8f0*/  FFMA R15, R8, 1.925963033500011079e-08, R15 ;  /* 0x32a57060080f7823 */ /* 0x000fe2000000000f */
[-C--:B------:R-:W-:Y:S01]  /*c900*/  FFMA.RM R39, R39, R12.reuse, 12582913 ;  /* 0x4b40000127277423 */ /* 0x080fe2000000400c */
[----:B------:R-:W-:Y:S01]  /*c910*/  FFMA R13, R6, 1.4426950216293334961, -R13 ;  /* 0x3fb8aa3b060d7823 */ /* 0x000fe2000000080d */
[-C--:B------:R-:W-:Y:S01]  /*c920*/  FFMA.RM R35, R35, R12.reuse, 12582913 ;  /* 0x4b40000123237423 */ /* 0x080fe2000000400c */
[----:B------:R-:W-:Y:S01]  /*c930*/  FFMA.SAT R43, R44, R11, 0.5 ;  /* 0x3f0000002c2b7423 */ /* 0x000fe2000000200b */
[----:B------:R-:W-:Y:S01]  /*c940*/  FFMA.RM R45, R45, R12, 12582913 ;  /* 0x4b4000012d2d7423 */ /* 0x000fe2000000400c */
[----:B------:R-:W-:Y:S01]  /*c950*/  FFMA R13, R6, 1.925963033500011079e-08, R13 ;  /* 0x32a57060060d7823 */ /* 0x000fe2000000000d */
[----:B------:R-:W0:Y:S01]  /*c960*/  MUFU.EX2 R15, R15 ;  /* 0x0000000f000f7308 */ /* 0x000e220000000800 */
[----:B------:R-:W-:Y:S01]  /*c970*/  SHF.L.U32 R8, R35, 0x17, RZ ;  /* 0x0000001723087819 */ /* 0x000fe200000006ff */
[----:B------:R-:W-:-:S02]  /*c980*/  IMAD.SHL.U32 R6, R37, 0x800000, RZ ;  /* 0x0080000025067824 */ /* 0x000fc400078e00ff */
[----:B------:R-:W-:Y:S01]  /*c990*/  FFMA.SAT R37, R16, R11, 0.5 ;  /* 0x3f00000010257423 */ /* 0x000fe2000000200b */
[----:B------:R-:W-:-:S03]  /*c9a0*/  FFMA.RM R43, R43, R12, 12582913 ;  /* 0x4b4000012b2b7423 */ /* 0x000fc6000000400c */
[----:B------:R-:W-:Y:S01]  /*c9b0*/  FFMA.RM R37, R37, R12, 12582913 ;  /* 0x4b40000125257423 */ /* 0x000fe2000000400c */
[----:B------:R-:W1:Y:S01]  /*c9c0*/  MUFU.EX2 R13, R13 ;  /* 0x0000000d000d7308 */ /* 0x000e620000000800 */
[----:B0-----:R-:W-:Y:S02]  /*c9d0*/  FMUL R6, R6, R15 ;  /* 0x0000000f06067220 */ /* 0x001fe40000400000 */
[----:B------:R-:W-:-:S04]  /*c9e0*/  FADD R15, R37, -12583039 ;  /* 0xcb40007f250f7421 */ /* 0x000fc80000000000 */
[----:B------:R-:W-:Y:S01]  /*c9f0*/  FFMA R15, R16, 1.4426950216293334961, -R15 ;  /* 0x3fb8aa3b100f7823 */ /* 0x000fe2000000080f */
[----:B-1----:R-:W-:Y:S01]  /*ca00*/  FMUL R4, R4, R13 ;  /* 0x0000000d04047220 */ /* 0x002fe20000400000 */
[----:B------:R-:W-:Y:S01]  /*ca10*/  FADD R13, R35, -12583039 ;  /* 0xcb40007f230d7421 */ /* 0x000fe20000000000 */
[----:B------:R-:W-:Y:S01]  /*ca20*/  FFMA.SAT R35, R14, R11, 0.5 ;  /* 0x3f0000000e237423 */ /* 0x000fe2000000200b */
[----:B------:R-:W-:Y:S02]  /*ca30*/  FFMA R15, R16, 1.925963033500011079e-08, R15 ;  /* 0x32a57060100f7823 */ /* 0x000fe4000000000f */
[----:B------:R-:W-:Y:S01]  /*ca40*/  FFMA R13, R10, 1.4426950216293334961, -R13 ;  /* 0x3fb8aa3b0a0d7823 */ /* 0x000fe2000000080d */
[----:B------:R-:W-:-:S03]  /*ca50*/  FFMA.RM R35, R35, R12, 12582913 ;  /* 0x4b40000123237423 */ /* 0x000fc6000000400c */
[----:B------:R-:W-:Y:S01]  /*ca60*/  FFMA R13, R10, 1.925963033500011079e-08, R13 ;  /* 0x32a570600a0d7823 */ /* 0x000fe2000000000d */
[----:B------:R-:W0:Y:S01]  /*ca70*/  MUFU.EX2 R15, R15 ;  /* 0x0000000f000f7308 */ /* 0x000e220000000800 */
[----:B------:R-:W-:Y:S01]  /*ca80*/  SHF.L.U32 R16, R35, 0x17, RZ ;  /* 0x0000001723107819 */ /* 0x000fe200000006ff */
[----:B------:R-:W-:Y:S02]  /*ca90*/  IMAD.SHL.U32 R10, R37, 0x800000, RZ ;  /* 0x00800000250a7824 */ /* 0x000fe400078e00ff */
[----:B------:R-:W-:-:S04]  /*caa0*/  FFMA.SAT R37, R20, R11, 0.5 ;  /* 0x3f00000014257423 */ /* 0x000fc8000000200b */
[----:B------:R-:W-:Y:S01]  /*cab0*/  FFMA.RM R37, R37, R12, 12582913 ;  /* 0x4b40000125257423 */ /* 0x000fe2000000400c */
[----:B------:R-:W1:Y:S01]  /*cac0*/  MUFU.EX2 R13, R13 ;  /* 0x0000000d000d7308 */ /* 0x000e620000000800 */
[----:B0-----:R-:W-:Y:S02]  /*cad0*/  FMUL R10, R10, R15 ;  /* 0x0000000f0a0a7220 */ /* 0x001fe40000400000 */
[----:B------:R-:W-:-:S04]  /*cae0*/  FADD R15, R37, -12583039 ;  /* 0xcb40007f250f7421 */ /* 0x000fc80000000000 */
[----:B------:R-:W-:Y:S01]  /*caf0*/  FFMA R15, R20, 1.4426950216293334961, -R15 ;  /* 0x3fb8aa3b140f7823 */ /* 0x000fe2000000080f */
[----:B-1----:R-:W-:Y:S01]  /*cb00*/  FMUL R8, R8, R13 ;  /* 0x0000000d08087220 */ /* 0x002fe20000400000 */
[----:B------:R-:W-:Y:S01]  /*cb10*/  FADD R13, R35, -12583039 ;  /* 0xcb40007f230d7421 */ /* 0x000fe20000000000 */
[-C--:B------:R-:W-:Y:S01]  /*cb20*/  FFMA.SAT R35, R22, R11.reuse, 0.5 ;  /* 0x3f00000016237423 */ /* 0x080fe2000000200b */
[----:B------:R-:W-:Y:S01]  /*cb30*/  FFMA R15, R20, 1.925963033500011079e-08, R15 ;  /* 0x32a57060140f7823 */ /* 0x000fe2000000000f */
[----:B------:R-:W-:Y:S02]  /*cb40*/  IMAD.SHL.U32 R20, R37, 0x800000, RZ ;  /* 0x0080000025147824 */ /* 0x000fe400078e00ff */
[----:B------:R-:W-:Y:S01]  /*cb50*/  FFMA R13, R14, 1.4426950216293334961, -R13 ;  /* 0x3fb8aa3b0e0d7823 */ /* 0x000fe2000000080d */
[-C--:B------:R-:W-:Y:S01]  /*cb60*/  FFMA.RM R35, R35, R12.reuse, 12582913 ;  /* 0x4b40000123237423 */ /* 0x080fe2000000400c */
[----:B------:R-:W-:Y:S02]  /*cb70*/  FFMA.SAT R37, R24, R11, 0.5 ;  /* 0x3f00000018257423 */ /* 0x000fe4000000200b */
[----:B------:R-:W-:Y:S01]  /*cb80*/  FFMA R13, R14, 1.925963033500011079e-08, R13 ;  /* 0x32a570600e0d7823 */ /* 0x000fe2000000000d */
[----:B------:R-:W0:Y:S01]  /*cb90*/  MUFU.EX2 R15, R15 ;  /* 0x0000000f000f7308 */ /* 0x000e220000000800 */
[----:B------:R-:W-:-:S07]  /*cba0*/  FFMA.RM R37, R37, R12, 12582913 ;  /* 0x4b40000125257423 */ /* 0x000fce000000400c */
        /* <DEDUP_REMOVED lines=53> */
[C---:B------:R-:W-:Y:S02]  /*cf00*/  FADD R13, R35.reuse, -12583039 ;  /* 0xcb40007f230d7421 */ /* 0x040fe40000000000 */
[----:B------:R-:W-:Y:S02]  /*cf10*/  FFMA R15, R36, 1.925963033500011079e-08, R15 ;  /* 0x32a57060240f7823 */ /* 0x000fe4000000000f */
[C---:B------:R-:W-:Y:S02]  /*cf20*/  FFMA R13, R34.reuse, 1.4426950216293334961, -R13 ;  /* 0x3fb8aa3b220d7823 */ /* 0x040fe4000000080d */
[----:B------:R0:W1:Y:S02]  /*cf30*/  MUFU.EX2 R14, R15 ;  /* 0x0000000f000e7308 */ /* 0x0000640000000800 */
[----:B------:R-:W-:Y:S01]  /*cf40*/  FFMA R13, R34, 1.925963033500011079e-08, R13 ;  /* 0x32a57060220d7823 */ /* 0x000fe2000000000d */
[----:B------:R-:W-:Y:S01]  /*cf50*/  SHF.L.U32 R34, R35, 0x17, RZ ;  /* 0x0000001723227819 */ /* 0x000fe200000006ff */
[----:B------:R-:W-:-:S02]  /*cf60*/  IMAD.SHL.U32 R35, R37, 0x800000, RZ ;  /* 0x0080000025237824 */ /* 0x000fc400078e00ff */
[----:B------:R-:W-:Y:S02]  /*cf70*/  FFMA.SAT R37, R40, R11, 0.5 ;  /* 0x3f00000028257423 */ /* 0x000fe4000000200b */
[----:B------:R-:W2:Y:S02]  /*cf80*/  MUFU.EX2 R13, R13 ;  /* 0x0000000d000d7308 */ /* 0x000ea40000000800 */
[----:B------:R-:W-:-:S04]  /*cf90*/  FFMA.RM R37, R37, R12, 12582913 ;  /* 0x4b40000125257423 */ /* 0x000fc8000000400c */
[C---:B0-----:R-:W-:Y:S01]  /*cfa0*/  FADD R15, R37.reuse, -12583039 ;  /* 0xcb40007f250f7421 */ /* 0x041fe20000000000 */
[----:B------:R-:W-:Y:S02]  /*cfb0*/  IMAD.SHL.U32 R37, R37, 0x800000, RZ ;  /* 0x0080000025257824 */ /* 0x000fe400078e00ff */
[----:B-1----:R-:W-:Y:S01]  /*cfc0*/  FMUL R35, R35, R14 ;  /* 0x0000000e23237220 */ /* 0x002fe20000400000 */
[----:B------:R-:W-:-:S04]  /*cfd0*/  FFMA R15, R40, 1.4426950216293334961, -R15 ;  /* 0x3fb8aa3b280f7823 */ /* 0x000fc8000000080f */
[----:B------:R-:W-:Y:S01]  /*cfe0*/  FFMA R15, R40, 1.925963033500011079e-08, R15 ;  /* 0x32a57060280f7823 */ /* 0x000fe2000000000f */
[----:B------:R-:W-:Y:S01]  /*cff0*/  SHF.L.U32 R40, R45, 0x17, RZ ;  /* 0x000000172d287819 */ /* 0x000fe200000006ff */
[----:B--2---:R-:W-:Y:S01]  /*d000*/  FMUL R34, R34, R13 ;  /* 0x0000000d22227220 */ /* 0x004fe20000400000 */
[----:B------:R-:W-:Y:S01]  /*d010*/  FADD R13, R39, -12583039 ;  /* 0xcb40007f270d7421 */ /* 0x000fe20000000000 */
[----:B------:R0:W1:Y:S03]  /*d020*/  MUFU.EX2 R14, R15 ;  /* 0x0000000f000e7308 */ /* 0x0000660000000800 */
[----:B------:R-:W-:-:S04]  /*d030*/  FFMA R13, R38, 1.4426950216293334961, -R13 ;  /* 0x3fb8aa3b260d7823 */ /* 0x000fc8000000080d */
[----:B------:R-:W-:Y:S01]  /*d040*/  FFMA R13, R38, 1.925963033500011079e-08, R13 ;  /* 0x32a57060260d7823 */ /* 0x000fe2000000000d */
[----:B------:R-:W-:Y:S01]  /*d050*/  SHF.L.U32 R38, R39, 0x17, RZ ;  /* 0x0000001727267819 */ /* 0x000fe200000006ff */
[----:B------:R-:W-:Y:S01]  /*d060*/  FFMA.SAT R39, R42, R11, 0.5 ;  /* 0x3f0000002a277423 */ /* 0x000fe2000000200b */
[----:B0-----:R-:W-:-:S03]  /*d070*/  FADD R15, R43, -12583039 ;  /* 0xcb40007f2b0f7421 */ /* 0x001fc60000000000 */
[----:B------:R-:W0:Y:S01]  /*d080*/  MUFU.EX2 R13, R13 ;  /* 0x0000000d000d7308 */ /* 0x000e220000000800 */
[----:B------:R-:W-:Y:S01]  /*d090*/  FFMA.RM R39, R39, R12, 12582913 ;  /* 0x4b40000127277423 */ /* 0x000fe2000000400c */
[----:B------:R-:W-:Y:S01]  /*d0a0*/  FFMA R15, R44, 1.4426950216293334961, -R15 ;  /* 0x3fb8aa3b2c0f7823 */ /* 0x000fe2000000080f */
[----:B-1----:R-:W-:-:S03]  /*d0b0*/  FMUL R37, R37, R14 ;  /* 0x0000000e25257220 */ /* 0x002fc60000400000 */
[----:B------:R-:W-:Y:S01]  /*d0c0*/  SHF.L.U32 R36, R39, 0x17, RZ ;  /* 0x0000001727247819 */ /* 0x000fe200000006ff */
[----:B------:R-:W-:-:S04]  /*d0d0*/  FFMA R15, R44, 1.925963033500011079e-08, R15 ;  /* 0x32a570602c0f7823 */ /* 0x000fc8000000000f */
[----:B------:R1:W2:Y:S01]  /*d0e0*/  MUFU.EX2 R14, R15 ;  /* 0x0000000f000e7308 */ /* 0x0002a20000000800 */
[----:B0-----:R-:W-:Y:S01]  /*d0f0*/  FMUL R38, R38, R13 ;  /* 0x0000000d26267220 */ /* 0x001fe20000400000 */
[----:B------:R-:W-:Y:S01]  /*d100*/  FADD R13, R39, -12583039 ;  /* 0xcb40007f270d7421 */ /* 0x000fe20000000000 */
[----:B------:R-:W-:Y:S02]  /*d110*/  IMAD.SHL.U32 R39, R43, 0x800000, RZ ;  /* 0x008000002b277824 */ /* 0x000fe400078e00ff */
[----:B------:R-:W-:Y:S01]  /*d120*/  FFMA.SAT R43, R58, R11, 0.5 ;  /* 0x3f0000003a2b7423 */ /* 0x000fe2000000200b */
[----:B------:R-:W-:-:S03]  /*d130*/  FFMA R13, R42, 1.4426950216293334961, -R13 ;  /* 0x3fb8aa3b2a0d7823 */ /* 0x000fc6000000080d */
[----:B------:R-:W-:Y:S01]  /*d140*/  FFMA.RM R43, R43, R12, 12582913 ;  /* 0x4b4000012b2b7423 */ /* 0x000fe2000000400c */
[----:B------:R-:W-:-:S03]  /*d150*/  FFMA R13, R42, 1.925963033500011079e-08, R13 ;  /* 0x32a570602a0d7823 */ /* 0x000fc6000000000d */
[C---:B-1----:R-:W-:Y:S01]  /*d160*/  FADD R15, R43.reuse, -12583039 ;  /* 0xcb40007f2b0f7421 */ /* 0x042fe20000000000 */
[----:B------:R-:W-:Y:S02]  /*d170*/  IMAD.SHL.U32 R42, R43, 0x800000, RZ ;  /* 0x008000002b2a7824 */ /* 0x000fe400078e00ff */
[----:B--2---:R-:W-:Y:S01]  /*d180*/  FMUL R39, R39, R14 ;  /* 0x0000000e27277220 */ /* 0x004fe20000400000 */
[----:B------:R-:W0:Y:S01]  /*d190*/  MUFU.EX2 R13, R13 ;  /* 0x0000000d000d7308 */ /* 0x000e220000000800 */
[----:B------:R-:W-:-:S04]  /*d1a0*/  FFMA R15, R58, 1.4426950216293334961, -R15 ;  /* 0x3fb8aa3b3a0f7823 */ /* 0x000fc8000000080f */
[----:B------:R-:W-:-:S06]  /*d1b0*/  FFMA R15, R58, 1.925963033500011079e-08, R15 ;  /* 0x32a570603a0f7823 */ /* 0x000fcc000000000f */
        /* <DEDUP_REMOVED lines=8> */
[----:B------:R-:W-:-:S04]  /*d240*/  SHF.L.U32 R43, R45, 0x17, RZ ;  /* 0x000000172d2b7819 */ /* 0x000fc800000006ff */
[----:B------:R-:W0:Y:S02]  /*d250*/  MUFU.EX2 R13, R13 ;  /* 0x0000000d000d7308 */ /* 0x000e240000000800 */
[----:B0-----:R-:W-:Y:S01]  /*d260*/  FMUL R40, R40, R13 ;  /* 0x0000000d28287220 */ /* 0x001fe20000400000 */
[----:B------:R-:W-:Y:S01]  /*d270*/  FADD R13, R45, -12583039 ;  /* 0xcb40007f2d0d7421 */ /* 0x000fe20000000000 */
[----:B------:R-:W-:-:S03]  /*d280*/  FFMA.SAT R45, R54, R11, 0.5 ;  /* 0x3f000000362d7423 */ /* 0x000fc6000000200b */
        /* <DEDUP_REMOVED lines=9> */
[----:B------:R-:W-:-:S04]  /*d320*/  FFMA.SAT R15, R52, R11, 0.5 ;  /* 0x3f000000340f7423 */ /* 0x000fc8000000200b */
[-C--:B------:R-:W-:Y:S01]  /*d330*/  FFMA.RM R11, R15, R12.reuse, 12582913 ;  /* 0x4b4000010f0b7423 */ /* 0x080fe2000000400c */
[----:B------:R-:W-:Y:S01]  /*d340*/  FFMA.RM R12, R45, R12, 12582913 ;  /* 0x4b4000012d0c7423 */ /* 0x000fe2000000400c */
[----:B------:R-:W1:Y:S01]  /*d350*/  MUFU.EX2 R62, R62 ;  /* 0x0000003e003e7308 */ /* 0x000e620000000800 */
[----:B0-----:R-:W-:Y:S01]  /*d360*/  FMUL R43, R43, R60 ;  /* 0x0000003c2b2b7220 */ /* 0x001fe20000400000 */
[C---:B------:R-:W-:Y:S01]  /*d370*/  FADD R15, R11.reuse, -12583039 ;  /* 0xcb40007f0b0f7421 */ /* 0x040fe20000000000 */
[----:B------:R-:W-:-:S03]  /*d380*/  SHF.L.U32 R11, R11, 0x17, RZ ;  /* 0x000000170b0b7819 */ /* 0x000fc600000006ff */
[----:B------:R-:W-:-:S04]  /*d390*/  FFMA R15, R52, 1.4426950216293334961, -R15 ;  /* 0x3fb8aa3b340f7823 */ /* 0x000fc8000000080f */
[----:B------:R-:W-:Y:S01]  /*d3a0*/  FFMA R52, R52, 1.925963033500011079e-08, R15 ;  /* 0x32a5706034347823 */ /* 0x000fe2000000000f */
[C---:B------:R-:W-:Y:S01]  /*d3b0*/  FADD R15, R12.reuse, -12583039 ;  /* 0xcb40007f0c0f7421 */ /* 0x040fe20000000000 */
[----:B------:R-:W-:-:S03]  /*d3c0*/  IMAD.SHL.U32 R12, R12, 0x800000, RZ ;  /* 0x008000000c0c7824 */ /* 0x000fc600078e00ff */
[C---:B------:R-:W-:Y:S01]  /*d3d0*/  FFMA R15, R54.reuse, 1.4426950216293334961, -R15 ;  /* 0x3fb8aa3b360f7823 */ /* 0x040fe2000000080f */
[----:B------:R-:W0:Y:S01]  /*d3e0*/  MUFU.EX2 R52, R52 ;  /* 0x0000003400347308 */ /* 0x000e220000000800 */
[----:B-1----:R-:W-:Y:S02]  /*d3f0*/  FMUL R44, R13, R62 ;  /* 0x0000003e0d2c7220 */ /* 0x002fe40000400000 */
        /* <DEDUP_REMOVED lines=35> */
.L_x_11765:
[----:B------:R-:W-:Y:S02]  /*d630*/  HFMA2 R12, -RZ, RZ, 0, 4.76837158203125e-07 ;  /* 0x00000008ff0c7431 */ /* 0x000fe400000001ff */
[----:B------:R-:W-:-:S04]  /*d640*/  FADD R47, R13, R14 ;  /* 0x0000000e0d2f7221 */ /* 0x000fc80000000000 */
[----:B------:R-:W-:-:S07]  /*d650*/  IMAD.MOV.U32 R13, RZ, RZ, R47 ;  /* 0x000000ffff0d7224 */ /* 0x000fce00078e002f */
[----:B------:R-:W-:Y:S05]  /*d660*/  WARPSYNC.COLLECTIVE R15, `(.L_x_11766) ;  /* 0x000000000f087348 */ /* 0x000fea0003c00000 */
[----:B------:R0:W1:Y:S02]  /*d670*/  SHFL.BFLY P6, R14, R13, R12, R11 ;  /* 0x0c00000c0d0e7389 */ /* 0x00006400000c000b */
[----:B01----:R-:W-:Y:S05]  /*d680*/  ENDCOLLECTIVE ;  /* 0x000000000000791b */ /* 0x003fea0003800000 */
.L_x_11766:
[----:B------:R-:W-:Y:S01]  /*d690*/  MOV R12, 0x4 ;  /* 0x00000004000c7802 */ /* 0x000fe20000000f00 */
[----:B------:R-:W-:-:S04]  /*d6a0*/  FADD R48, R47, R14 ;  /* 0x0000000e2f307221 */ /* 0x000fc80000000000 */
[----:B------:R-:W-:-:S07]  /*d6b0*/  IMAD.MOV.U32 R13, RZ, RZ, R48 ;  /* 0x000000ffff0d7224 */ /* 0x000fce00078e0030 */
[----:B------:R-:W-:Y:S05]  /*d6c0*/  WARPSYNC.COLLECTIVE R15, `(.L_x_11767) ;  /* 0x000000000f087348 */ /* 0x000fea0003c00000 */
[----:B------:R0:W1:Y:S02]  /*d6d0*/  SHFL.BFLY P6, R14, R13, R12, R11 ;  /* 0x0c00000c0d0e7389 */ /* 0x00006400000c000b */
[----:B01----:R-:W-:Y:S05]  /*d6e0*/  ENDCOLLECTIVE ;  /* 0x000000000000791b */ /* 0x003fea0003800000 */
.L_x_11767:
[----:B------:R-:W-:Y:S02]  /*d6f0*/  HFMA2 R12, -RZ, RZ, 0, 1.1920928955078125e-07 ;  /* 0x00000002ff0c7431 */ /* 0x000fe400000001ff */
[----:B------:R-:W-:-:S04]  /*d700*/  FADD R49, R48, R14 ;  /* 0x0000000e30317221 */ /* 0x000fc80000000000 */
[----:B------:R-:W-:-:S07]  /*d710*/  IMAD.MOV.U32 R13, RZ, RZ, R49 ;  /* 0x000000ffff0d7224 */ /* 0x000fce00078e0031 */
[----:B------:R-:W-:Y:S05]  /*d720*/  WARPSYNC.COLLECTIVE R15, `(.L_x_11768) ;  /* 0x000000000f087348 */ /* 0x000fea0003c00000 */
[----:B------:R0:W1:Y:S02]  /*d730*/  SHFL.BFLY P6, R14, R13, R12, R11 ;  /* 0x0c00000c0d0e7389 */ /* 0x00006400000c000b */
[----:B01----:R-:W-:Y:S05]  /*d740*/  ENDCOLLECTIVE ;  /* 0x000000000000791b */ /* 0x003fea0003800000 */
.L_x_11768:
[----:B------:R-:W-:Y:S01]  /*d750*/  MOV R12, 0x1 ;  /* 0x00000001000c7802 */ /* 0x000fe20000000f00 */
[----:B------:R-:W-:-:S04]  /*d760*/  FADD R52, R49, R14 ;  /* 0x0000000e31347221 */ /* 0x000fc80000000000 */
[----:B------:R-:W-:-:S07]  /*d770*/  IMAD.MOV.U32 R13, RZ, RZ, R52 ;  /* 0x000000ffff0d7224 */ /* 0x000fce00078e0034 */
[----:B------:R-:W-:Y:S05]  /*d780*/  WARPSYNC.COLLECTIVE R15, `(.L_x_11769) ;  /* 0x000000000f087348 */ /* 0x000fea0003c00000 */
[----:B------:R0:W1:Y:S02]  /*d790*/  SHFL.BFLY P6, R14, R13, R12, R11 ;  /* 0x0c00000c0d0e7389 */ /* 0x00006400000c000b */
[----:B01----:R-:W-:Y:S05]  /*d7a0*/  ENDCOLLECTIVE ;  /* 0x000000000000791b */ /* 0x003fea0003800000 */
.L_x_11769:
[----:B------:R-:W-:Y:S05]  /*d7b0*/  BRA `(.L_x_11770) ;  /* 0xffffffc800d07947 */ /* 0x000fea000383ffff */
        .weak           $__internal_177_$__cuda_sm3x_div_rn_noftz_f32_slowpath
        .type           $__internal_177_$__cuda_sm3x_div_rn_noftz_f32_slowpath,@function
        .size           $__internal_177_$__cuda_sm3x_div_rn_noftz_f32_slowpath,(.L_x_37554 - $__internal_177_$__cuda_sm3x_div_rn_noftz_f32_slowpath)
$__internal_177_$__cuda_sm3x_div_rn_noftz_f32_slowpath:
[----:B------:R-:W-:Y:S01]  /*d7c0*/  SHF.R.U32.HI R12, RZ, 0x17, R11 ;  /* 0x00000017ff0c7819 */ /* 0x000fe2000001160b */
[----:B------:R-:W-:Y:S01]  /*d7d0*/  BSSY.RECONVERGENT B1, `(.L_x_11771) ;  /* 0x0000065000017945 */ /* 0x000fe20003800200 */
[----:B------:R-:W-:Y:S02]  /*d7e0*/  SHF.R.U32.HI R67, RZ, 0x17, R18 ;  /* 0x00000017ff437819 */ /* 0x000fe40000011612 */
[----:B------:R-:W-:Y:S02]  /*d7f0*/  LOP3.LUT R12, R12, 0xff, RZ, 0xc0, !PT ;  /* 0x000000ff0c0c7812 */ /* 0x000fe400078ec0ff */
[----:B------:R-:W-:-:S03]  /*d800*/  LOP3.LUT R67, R67, 0xff, RZ, 0xc0, !PT ;  /* 0x000000ff43437812 */ /* 0x000fc600078ec0ff */
[----:B------:R-:W-:Y:S01]  /*d810*/  VIADD R52, R12, 0xffffffff ;  /* 0xffffffff0c347836 */ /* 0x000fe20000000000 */
[----:B------:R-:W-:-:S04]  /*d820*/  IADD3 R13, PT, PT, R67, -0x1, RZ ;  /* 0xffffffff430d7810 */ /* 0x000fc80007ffe0ff */
        /* <DEDUP_REMOVED lines=25> */
[----:B------:R-:W-:Y:S01]  /*d9c0*/  @P1 IMAD.MOV.U32 R13, RZ, RZ, RZ ;  /* 0x000000ffff0d1224 */ /* 0x000fe200078e00ff */
[----:B------:R-:W-:Y:S01]  /*d9d0*/  @!P1 MOV R13, 0xffffffc0 ;  /* 0xffffffc0000d9802 */ /* 0x000fe20000000f00 */
[----:B------:R-:W-:-:S04]  /*d9e0*/  @!P1 FFMA R52, R18, 1.84467440737095516160e+19, RZ ;  /* 0x5f80000012349823 */ /* 0x000fc800000000ff */
[----:B------:R-:W-:Y:S01]  /*d9f0*/  @!P2 FFMA R11, R11, 1.84467440737095516160e+19, RZ ;  /* 0x5f8000000b0ba823 */ /* 0x000fe200000000ff */
[----:B------:R-:W-:-:S07]  /*da00*/  @!P2 VIADD R13, R13, 0x40 ;  /* 0x000000400d0da836 */ /* 0x000fce0000000000 */
.L_x_11772:
        /* <DEDUP_REMOVED lines=51> */
.L_x_11779:
[----:B------:R-:W-:-:S04]  /*dd40*/  LOP3.LUT R18, R18, 0x80000000, RZ, 0xc0, !PT ;  /* 0x8000000012127812 */ /* 0x000fc800078ec0ff */
[----:B------:R-:W-:Y:S01]  /*dd50*/  LOP3.LUT R18, R18, 0x7f800000, RZ, 0xfc, !PT ;  /* 0x7f80000012127812 */ /* 0x000fe200078efcff */
[----:B------:R-:W-:Y:S06]  /*dd60*/  BRA `(.L_x_11780) ;  /* 0x0000000000047947 */ /* 0x000fec0003800000 */
.L_x_11778:
[----:B------:R-:W-:-:S07]  /*dd70*/  LEA R18, R13, R18, 0x17 ;  /* 0x000000120d127211 */ /* 0x000fce00078eb8ff */
.L_x_11780:
[----:B------:R-:W-:Y:S05]  /*dd80*/  BSYNC.RECONVERGENT B2 ;  /* 0x0000000000027941 */ /* 0x000fea0003800200 */
.L_x_11777:
[----:B------:R-:W-:Y:S05]  /*dd90*/  BRA `(.L_x_11781) ;  /* 0x0000000000207947 */ /* 0x000fea0003800000 */
.L_x_11776:
[----:B------:R-:W-:-:S04]  /*dda0*/  LOP3.LUT R11, R11, 0x80000000, R52, 0x48, !PT ;  /* 0x800000000b0b7812 */ /* 0x000fc800078e4834 */
[----:B------:R-:W-:Y:S01]  /*ddb0*/  LOP3.LUT R18, R11, 0x7f800000, RZ, 0xfc, !PT ;  /* 0x7f8000000b127812 */ /* 0x000fe200078efcff */
[----:B------:R-:W-:Y:S06]  /*ddc0*/  BRA `(.L_x_11781) ;  /* 0x0000000000147947 */ /* 0x000fec0003800000 */
.L_x_11775:
[----:B------:R-:W-:Y:S01]  /*ddd0*/  LOP3.LUT R18, R11, 0x80000000, R52, 0x48, !PT ;  /* 0x800000000b127812 */ /* 0x000fe200078e4834 */
[----:B------:R-:W-:Y:S06]  /*dde0*/  BRA `(.L_x_11781) ;  /* 0x00000000000c7947 */ /* 0x000fec0003800000 */
.L_x_11774:
[----:B------:R-:W0:Y:S01]  /*ddf0*/  MUFU.RSQ R18, -QNAN ;  /* 0xffc0000000127908 */ /* 0x000e220000001400 */
[----:B------:R-:W-:Y:S05]  /*de00*/  BRA `(.L_x_11781) ;  /* 0x0000000000047947 */ /* 0x000fea0003800000 */
.L_x_11773:
[----:B------:R-:W-:-:S07]  /*de10*/  FADD.FTZ R18, R18, R11 ;  /* 0x0000000b12127221 */ /* 0x000fce0000010000 */
.L_x_11781:
[----:B------:R-:W-:Y:S05]  /*de20*/  BSYNC.RECONVERGENT B1 ;  /* 0x0000000000017941 */ /* 0x000fea0003800200 */
.L_x_11771:
[----:B------:R-:W-:Y:S02]  /*de30*/  HFMA2 R13, -RZ, RZ, 0, 0 ;  /* 0x00000000ff0d7431 */ /* 0x000fe400000001ff */
[----:B------:R-:W-:-:S04]  /*de40*/  IMAD.MOV.U32 R12, RZ, RZ, R48 ;  /* 0x000000ffff0c7224 */ /* 0x000fc800078e0030 */
[----:B0-----:R-:W-:Y:S05]  /*de50*/  RET.REL.NODEC R12 `(_Z15SoftmaxWarpImplI22BroadcastScaleMaskLoadIffbLm3EiE11DirectStoreIffEfLi1ELi25ELi32ELi1ELb1EL9Algorithm0EEvT_T0_ll) ;  /* 0xffffff200c687950 */ /* 0x001fea0003c3ffff */
.L_x_11782:
        /* <DEDUP_REMOVED lines=10> */
.L_x_37554:


//--------------------- .text._Z15SoftmaxWarpImplI22BroadcastScaleMaskLoadIffbLm3EiE11DirectStoreIffEfLi1ELi25ELi32ELi1ELb0EL9Algorithm0EEvT_T0_ll --------------------------
	.section	.text._Z15SoftmaxWarpImplI22BroadcastScaleMaskLoadIffbLm3EiE11DirectStoreIffEfLi1ELi25ELi32ELi1ELb0EL9Algorithm0EEvT_T0_ll,"ax",@progbits
	.align	128
        .global         _Z15SoftmaxWarpImplI22BroadcastScaleMaskLoadIffbLm3EiE11DirectStoreIffEfLi1ELi25ELi32ELi1ELb0EL9Algorithm0EEvT_T0_ll
        .type           _Z15SoftmaxWarpImplI22BroadcastScaleMaskLoadIffbLm3EiE11DirectStoreIffEfLi1ELi25ELi32ELi1ELb0EL9Algorithm0EEvT_T0_ll,@function
        .size           _Z15SoftmaxWarpImplI22BroadcastScaleMaskLoadIffbLm3EiE11DirectStoreIffEfLi1ELi25ELi32ELi1ELb0EL9Algorithm0EEvT_T0_ll,(.L_x_37555 - _Z15SoftmaxWarpImplI22BroadcastScaleMaskLoadIffbLm3EiE11DirectStoreIffEfLi1ELi25ELi32ELi1ELb0EL9Algorithm0EEvT_T0_ll)
        .other          _Z15SoftmaxWarpImplI22BroadcastScaleMaskLoadIffbLm3EiE11DirectStoreIffEfLi1ELi25ELi32ELi1ELb0EL9Algorithm0EEvT_T0_ll,@"STO_CUDA_ENTRY STV_DEFAULT"
_Z15SoftmaxWarpImplI22BroadcastScaleMaskLoadIffbLm3EiE11DirectStoreIffEfLi1ELi25ELi32ELi1ELb0EL9Algorithm0EEvT_T0_ll:
.text._Z15SoftmaxWarpImplI22BroadcastScaleMaskLoadIffbLm3EiE11DirectStoreIffEfLi1ELi25ELi32ELi1ELb0EL9Algorithm0EEvT_T0_ll:
        /* <DEDUP_REMOVED lines=29> */
.L_x_11783:
        /* <DEDUP_REMOVED lines=14> */
.L_x_11836:
        /* <DEDUP_REMOVED lines=8> */
[C---:B------:R-:W-:Y:S01]  /*0330*/  IADD3 R27, PT, PT, R23.reuse, 0x60, RZ ;  /* 0x00000060171b7810 */ /* 0x040fe20007ffe0ff */
[C---:B------:R-:W-:Y:S01]  /*0340*/  VIADD R16, R23.reuse, 0xa0 ;  /* 0x000000a017107836 */ /* 0x040fe20000000000 */
[----:B------:R-:W-:Y:S01]  /*0350*/  IABS R4, R21 ;  /* 0x0000001500047213 */ /* 0x000fe20000000000 */
[----:B------:R-:W-:Y:S01]  /*0360*/  VIADD R20, R23, 0xe0 ;  /* 0x000000e017147836 */ /* 0x000fe20000000000 */
[----:B------:R-:W-:-:S02]  /*0370*/  IABS R5, R27 ;  /* 0x0000001b00057213 */ /* 0x000fc40000000000 */
[----:B------:R-:W-:Y:S02]  /*0380*/  SHF.R.S64 R24, RZ, 0x1e, R17 ;  /* 0x0000001eff187819 */ /* 0x000fe40000001011 */
[----:B------:R-:W-:Y:S01]  /*0390*/  IADD3 R13, PT, PT, R23, 0xc0, RZ ;  /* 0x000000c0170d7810 */ /* 0x000fe20007ffe0ff */
[----:B------:R-:W0:Y:S01]  /*03a0*/  I2F.RP R0, UR8 ;  /* 0x0000000800007d06 */ /* 0x000e220008209400 */
[----:B------:R-:W-:Y:S02]  /*03b0*/  IABS R18, R16 ;  /* 0x0000001000127213 */ /* 0x000fe40000000000 */
[----:B------:R-:W-:Y:S02]  /*03c0*/  SHF.R.S64 R10, RZ, 0x1e, R14 ;  /* 0x0000001eff0a7819 */ /* 0x000fe4000000100e */
[----:B------:R-:W-:Y:S02]  /*03d0*/  LOP3.LUT R7, R21, UR49, RZ, 0x3c, !PT ;  /* 0x0000003115077c12 */ /* 0x000fe4000f8e3cff */
[----:B------:R-:W-:-:S02]  /*03e0*/  R2UR UR11, R33 ;  /* 0x00000000210b72ca */ /* 0x000fc400000e0000 */
[----:B------:R-:W-:Y:S02]  /*03f0*/  ISETP.GE.AND P1, PT, R7, RZ, PT ;  /* 0x000000ff0700720c */ /* 0x000fe40003f26270 */
[----:B------:R-:W-:Y:S02]  /*0400*/  R2UR UR12, R32 ;  /* 0x00000000200c72ca */ /* 0x000fe400000e0000 */
[----:B------:R-:W-:Y:S01]  /*0410*/  R2UR UR13, R33 ;  /* 0x00000000210d72ca */ /* 0x000fe200000e0000 */
[----:B0-----:R-:W0:Y:S02]  /*0420*/  MUFU.RCP R0, R0 ;  /* 0x0000000000007308 */ /* 0x001e240000001000 */
        /* <DEDUP_REMOVED lines=13> */
[----:B------:R-:W-:Y:S01]  /*0500*/  MOV R3, R4 ;  /* 0x0000000400037202 */ /* 0x000fe20000000f00 */
[----:B------:R-:W-:-:S03]  /*0510*/  IMAD.HI.U32 R0, R5, UR7, RZ ;  /* 0x0000000705007c27 */ /* 0x000fc6000f8e00ff */
[----:B------:R-:W-:Y:S01]  /*0520*/  ISETP.LT.U32.AND P5, PT, R2, UR8, PT ;  /* 0x0000000802007c0c */ /* 0x000fe2000bfa1070 */
[----:B------:R-:W-:Y:S01]  /*0530*/  IMAD.HI.U32 R15, R3, UR7, RZ ;  /* 0x00000007030f7c27 */ /* 0x000fe2000f8e00ff */
[----:B------:R-:W-:-:S03]  /*0540*/  IADD3 R6, PT, PT, -R0, RZ, RZ ;  /* 0x000000ff00067210 */ /* 0x000fc60007ffe1ff */
[----:B------:R-:W-:Y:S02]  /*0550*/  IMAD.MOV R4, RZ, RZ, -R15 ;  /* 0x000000ffff047224 */ /* 0x000fe400078e0a0f */
[----:B------:R-:W-:Y:S02]  /*0560*/  IMAD.MOV R11, RZ, RZ, -R9 ;  /* 0x000000ffff0b7224 */ /* 0x000fe400078e0a09 */
[----:B------:R-:W-:Y:S02]  /*0570*/  IMAD R3, R4, UR8, R3 ;  /* 0x0000000804037c24 */ /* 0x000fe4000f8e0203 */
[----:B------:R-:W-:Y:S01]  /*0580*/  IMAD R4, R6, UR8, R5 ;  /* 0x0000000806047c24 */ /* 0x000fe2000f8e0205 */
[----:B------:R-:W-:Y:S02]  /*0590*/  IABS R5, UR50 ;  /* 0x0000003200057c13 */ /* 0x000fe40008000000 */
[----:B------:R-:W-:Y:S02]  /*05a0*/  ISETP.LT.U32.AND P4, PT, R3, UR8, PT ;  /* 0x0000000803007c0c */ /* 0x000fe4000bf81070 */
[----:B------:R-:W-:-:S02]  /*05b0*/  @!P5 IADD3 R2, PT, PT, R2, -UR8, RZ ;  /* 0x800000080202dc10 */ /* 0x000fc4000fffe0ff */
[----:B------:R-:W-:Y:S02]  /*05c0*/  IABS R6, R14 ;  /* 0x0000000e00067213 */ /* 0x000fe40000000000 */
[----:B------:R-:W-:Y:S01]  /*05d0*/  ISETP.GE.U32.AND P3, PT, R2, UR8, PT ;  /* 0x0000000802007c0c */ /* 0x000fe2000bf66070 */
[----:B------:R-:W-:Y:S01]  /*05e0*/  IMAD.MOV.U32 R2, RZ, RZ, R5 ;  /* 0x000000ffff027224 */ /* 0x000fe200078e0005 */
[----:B------:R-:W-:Y:S01]  /*05f0*/  ISETP.LT.U32.AND P6, PT, R4, UR8, PT ;  /* 0x0000000804007c0c */ /* 0x000fe2000bfc1070 */
[----:B------:R-:W-:Y:S01]  /*0600*/  IMAD.HI.U32 R8, R6, UR7, RZ ;  /* 0x0000000706087c27 */ /* 0x000fe2000f8e00ff */
[----:B------:R-:W-:Y:S02]  /*0610*/  LOP3.LUT R5, R17, UR49, RZ, 0x3c, !PT ;  /* 0x0000003111057c12 */ /* 0x000fe4000f8e3cff */
[----:B------:R-:W-:Y:S01]  /*0620*/  @!P5 IADD3 R19, PT, PT, R19, 0x1, RZ ;  /* 0x000000011313d810 */ /* 0x000fe20007ffe0ff */
[----:B------:R-:W-:Y:S01]  /*0630*/  @!P4 VIADD R3, R3, -UR8 ;  /* 0x800000080303cc36 */ /* 0x000fe20008000000 */
[----:B------:R-:W-:Y:S01]  /*0640*/  ISETP.GE.AND P2, PT, R5, RZ, PT ;  /* 0x000000ff0500720c */ /* 0x000fe20003f46270 */
[----:B------:R-:W-:Y:S01]  /*0650*/  @!P4 VIADD R15, R15, 0x1 ;  /* 0x000000010f0fc836 */ /* 0x000fe20000000000 */
[----:B------:R-:W-:-:S02]  /*0660*/  IADD3 R5, PT, PT, -R8, RZ, RZ ;  /* 0x000000ff08057210 */ /* 0x000fc40007ffe1ff */
[----:B------:R-:W-:Y:S02]  /*0670*/  ISETP.GE.U32.AND P5, PT, R3, UR8, PT ;  /* 0x0000000803007c0c */ /* 0x000fe4000bfa6070 */
[----:B------:R-:W-:Y:S01]  /*0680*/  R2UR UR9, R2 ;  /* 0x00000000020972ca */ /* 0x000fe200000e0000 */
[----:B------:R-:W-:Y:S01]  /*0690*/  @!P6 VIADD R4, R4, -UR8 ;  /* 0x800000080404ec36 */ /* 0x000fe20008000000 */
[----:B------:R-:W-:Y:S01]  /*06a0*/  LOP3.LUT R2, R27, UR49, RZ, 0x3c, !PT ;  /* 0x000000311b027c12 */ /* 0x000fe2000f8e3cff */
[----:B------:R-:W-:Y:S01]  /*06b0*/  IMAD R6, R5, UR8, R6 ;  /* 0x0000000805067c24 */ /* 0x000fe2000f8e0206 */
[----:B------:R-:W-:Y:S02]  /*06c0*/  @P3 IADD3 R19, PT, PT, R19, 0x1, RZ ;  /* 0x0000000113133810 */ /* 0x000fe40007ffe0ff */
[----:B------:R-:W-:Y:S02]  /*06d0*/  ISETP.GE.AND P0, PT, R2, RZ, PT ;  /* 0x000000ff0200720c */ /* 0x000fe40003f06270 */
[----:B------:R-:W-:Y:S01]  /*06e0*/  ISETP.GE.U32.AND P3, PT, R4, UR8, PT ;  /* 0x0000000804007c0c */ /* 0x000fe2000bf66070 */
[----:B------:R-:W-:Y:S01]  /*06f0*/  @!P2 IMAD.MOV R19, RZ, RZ, -R19 ;  /* 0x000000ffff13a224 */ /* 0x000fe200078e0a13 */
[----:B------:R-:W-:-:S02]  /*0700*/  SHF.R.S64 R2, RZ, 0x1e, R21 ;  /* 0x0000001eff027819 */ /* 0x000fc40000001015 */
[----:B------:R-:W-:Y:S01]  /*0710*/  ISETP.LT.U32.AND P2, PT, R6, UR8, PT ;  /* 0x0000000806007c0c */ /* 0x000fe2000bf41070 */
[----:B------:R-:W0:Y:S01]  /*0720*/  I2F.RP R12, UR9 ;  /* 0x00000009000c7d06 */ /* 0x000e220008209400 */
[----:B------:R-:W-:Y:S02]  /*0730*/  IADD3 R24, P4, PT, R24, UR36, RZ ;  /* 0x0000002418187c10 */ /* 0x000fe4000ff9e0ff */
[----:B------:R-:W-:Y:S02]  /*0740*/  LOP3.LUT R3, R14, UR49, RZ, 0x3c, !PT ;  /* 0x000000310e037c12 */ /* 0x000fe4000f8e3cff */
[----:B------:R-:W-:Y:S02]  /*0750*/  @P5 IADD3 R15, PT, PT, R15, 0x1, RZ ;  /* 0x000000010f0f5810 */ /* 0x000fe40007ffe0ff */
[----:B------:R-:W-:Y:S02]  /*0760*/  IADD3 R2, P5, PT, R2, UR36, RZ ;  /* 0x0000002402027c10 */ /* 0x000fe4000ffbe0ff */
[----:B------:R-:W-:-:S02]  /*0770*/  LOP3.LUT R4, R16, UR49, RZ, 0x3c, !PT ;  /* 0x0000003110047c12 */ /* 0x000fc4000f8e3cff */
[----:B------:R-:W-:Y:S01]  /*0780*/  LEA.HI.X.SX32 R25, R17, UR37, 0x2, P4 ;  /* 0x0000002511197c11 */ /* 0x000fe2000a0f16ff */
[----:B------:R-:W-:Y:S01]  /*0790*/  @!P2 VIADD R6, R6, -UR8 ;  /* 0x800000080606ac36 */ /* 0x000fe20008000000 */
[----:B------:R-:W-:Y:S02]  /*07a0*/  ISETP.GE.AND P4, PT, R3, RZ, PT ;  /* 0x000000ff0300720c */ /* 0x000fe40003f86270 */
[----:B------:R-:W-:Y:S01]  /*07b0*/  LEA.HI.X.SX32 R3, R21, UR37, 0x2, P5 ;  /* 0x0000002515037c11 */ /* 0x000fe2000a8f16ff */
[----:B0-----:R-:W0:Y:S01]  /*07c0*/  MUFU.RCP R12, R12 ;  /* 0x0000000c000c7308 */ /* 0x001e220000001000 */
[----:B------:R-:W-:Y:S01]  /*07d0*/  ISETP.GE.AND P5, PT, R4, RZ, PT ;  /* 0x000000ff0400720c */ /* 0x000fe20003fa6270 */
[----:B------:R-:W-:Y:S01]  /*07e0*/  IMAD R18, R11, UR8, R18 ;  /* 0x000000080b127c24 */ /* 0x000fe2000f8e0212 */
[----:B------:R-:W-:Y:S01]  /*07f0*/  @!P6 IADD3 R0, PT, PT, R0, 0x1, RZ ;  /* 0x000000010000e810 */ /* 0x000fe20007ffe0ff */
[----:B------:R1:W2:Y:S01]  /*0800*/  LDG.E R7, desc[UR4][R24.64] ;  /* 0x0000000418077981 */ /* 0x0002a2000c1e1900 */
[----:B------:R-:W-:-:S02]  /*0810*/  SHF.R.S64 R4, RZ, 0x1e, R27 ;  /* 0x0000001eff047819 */ /* 0x000fc4000000101b */
[----:B------:R-:W-:Y:S02]  /*0820*/  LOP3.LUT R5, R13, UR49, RZ, 0x3c, !PT ;  /* 0x000000310d057c12 */ /* 0x000fe4000f8e3cff */
[----:B------:R-:W-:Y:S02]  /*0830*/  @P3 IADD3 R0, PT, PT, R0, 0x1, RZ ;  /* 0x0000000100003810 */ /* 0x000fe40007ffe0ff */
[----:B------:R-:W-:Y:S02]  /*0840*/  IADD3 R4, P3, PT, R4, UR36, RZ ;  /* 0x0000002404047c10 */ /* 0x000fe4000ff7e0ff */
[----:B------:R-:W-:Y:S02]  /*0850*/  ISETP.GE.AND P6, PT, R5, RZ, PT ;  /* 0x000000ff0500720c */ /* 0x000fe40003fc6270 */
[----:B------:R-:W-:Y:S02]  /*0860*/  LEA.HI.X.SX32 R5, R27, UR37, 0x2, P3 ;  /* 0x000000251b057c11 */ /* 0x000fe400098f16ff */
[----:B------:R-:W-:-:S02]  /*0870*/  ISETP.GE.U32.AND P3, PT, R6, UR8, PT ;  /* 0x0000000806007c0c */ /* 0x000fc4000bf66070 */
[----:B------:R-:W-:Y:S01]  /*0880*/  @!P2 IADD3 R8, PT, PT, R8, 0x1, RZ ;  /* 0x000000010808a810 */ /* 0x000fe20007ffe0ff */
[----:B0-----:R-:W-:Y:S01]  /*0890*/  VIADD R12, R12, 0xffffffe ;  /* 0x0ffffffe0c0c7836 */ /* 0x001fe20000000000 */
[----:B------:R-:W-:Y:S01]  /*08a0*/  IABS R22, R13 ;  /* 0x0000000d00167213 */ /* 0x000fe20000000000 */
[----:B------:R-:W3:Y:S01]  /*08b0*/  LDG.E R5, desc[UR12][R4.64] ;  /* 0x0000000c04057981 */ /* 0x000ee2000c1e1900 */
[----:B-1----:R-:W-:Y:S02]  /*08c0*/  MOV R25, R15 ;  /* 0x0000000f00197202 */ /* 0x002fe40000000f00 */
[----:B------:R-:W-:-:S05]  /*08d0*/  LOP3.LUT R6, R20, UR49, RZ, 0x3c, !PT ;  /* 0x0000003114067c12 */ /* 0x000fca000f8e3cff */
[----:B------:R-:W-:Y:S02]  /*08e0*/  @P3 IADD3 R8, PT, PT, R8, 0x1, RZ ;  /* 0x0000000108083810 */ /* 0x000fe40007ffe0ff */
[----:B------:R-:W-:Y:S01]  /*08f0*/  IADD3 R10, P3, PT, R10, UR36, RZ ;  /* 0x000000240a0a7c10 */ /* 0x000fe2000ff7e0ff */
[----:B------:R-:W-:Y:S01]  /*0900*/  IMAD.HI.U32 R26, R22, UR7, RZ ;  /* 0x00000007161a7c27 */ /* 0x000fe2000f8e00ff */
[----:B------:R-:W-:Y:S02]  /*0910*/  @!P1 IADD3 R25, PT, PT, -R25, RZ, RZ ;  /* 0x000000ff19199210 */ /* 0x000fe40007ffe1ff */
[----:B------:R-:W-:Y:S02]  /*0920*/  LEA.HI.X.SX32 R11, R14, UR37, 0x2, P3 ;  /* 0x000000250e0b7c11 */ /* 0x000fe400098f16ff */
[----:B------:R-:W-:Y:S01]  /*0930*/  ISETP.LT.U32.AND P3, PT, R18, UR8, PT ;  /* 0x0000000812007c0c */ /* 0x000fe2000bf61070 */
[----:B------:R-:W0:Y:S01]  /*0940*/  F2I.FTZ.U32.TRUNC.NTZ R12, R12 ;  /* 0x0000000c000c7305 */ /* 0x000e22000021f000 */
[----:B------:R-:W-:Y:S01]  /*0950*/  ISETP.GE.AND P2, PT, R6, RZ, PT ;  /* 0x000000ff0600720c */ /* 0x000fe20003f46270 */
[----:B------:R-:W4:Y:S01]  /*0960*/  LDG.E R4, desc[UR4][R10.64] ;  /* 0x000000040a047981 */ /* 0x000f22000c1e1900 */
[----:B------:R-:W-:-:S03]  /*0970*/  IABS R24, R20 ;  /* 0x0000001400187213 */ /* 0x000fc60000000000 */
[----:B------:R1:W5:Y:S06]  /*0980*/  LDG.E R6, desc[UR10][R2.64] ;  /* 0x0000000a02067981 */ /* 0x00036c000c1e1900 */
[----:B------:R-:W-:-:S05]  /*0990*/  @!P3 VIADD R18, R18, -UR8 ;  /* 0x800000081212bc36 */ /* 0x000fca0008000000 */
[----:B------:R-:W-:Y:S01]  /*09a0*/  ISETP.GE.U32.AND P1, PT, R18, UR8, PT ;  /* 0x0000000812007c0c */ /* 0x000fe2000bf26070 */
[----:B-1----:R-:W-:Y:S01]  /*09b0*/  IMAD.MOV R3, RZ, RZ, -R26 ;  /* 0x000000ffff037224 */ /* 0x002fe200078e0a1a */
[----:B------:R-:W-:Y:S02]  /*09c0*/  SHF.R.S64 R2, RZ, 0x1e, R16 ;  /* 0x0000001eff027819 */ /* 0x000fe40000001010 */
[----:B------:R-:W-:Y:S01]  /*09d0*/  @!P3 IADD3 R9, PT, PT, R9, 0x1, RZ ;  /* 0x000000010909b810 */ /* 0x000fe20007ffe0ff */
[----:B------:R-:W-:Y:S01]  /*09e0*/  IMAD R22, R3, UR8, R22 ;  /* 0x0000000803167c24 */ /* 0x000fe2000f8e0216 */
[----:B------:R-:W-:Y:S01]  /*09f0*/  IADD3 R2, P3, PT, R2, UR36, RZ ;  /* 0x0000002402027c10 */ /* 0x000fe2000ff7e0ff */
[----:B------:R-:W-:Y:S01]  /*0a00*/  IMAD.HI.U32 R15, R24, UR7, RZ ;  /* 0x00000007180f7c27 */ /* 0x000fe2000f8e00ff */
[----:B------:R-:W-:Y:S02]  /*0a10*/  SHF.R.S64 R28, RZ, 0x1e, R13 ;  /* 0x0000001eff1c7819 */ /* 0x000fe4000000100d */
[----:B------:R-:W-:Y:S01]  /*0a20*/  LEA.HI.X.SX32 R3, R16, UR37, 0x2, P3 ;  /* 0x0000002510037c11 */ /* 0x000fe200098f16ff */
[----:B------:R-:W-:Y:S01]  /*0a30*/  IMAD.MOV R29, RZ, RZ, -R15 ;  /* 0x000000ffff1d7224 */ /* 0x000fe200078e0a0f */
[----:B------:R-:W-:-:S02]  /*0a40*/  ISETP.LT.U32.AND P3, PT, R22, UR8, PT ;  /* 0x0000000816007c0c */ /* 0x000fc4000bf61070 */
[----:B------:R-:W-:Y:S02]  /*0a50*/  @P1 IADD3 R9, PT, PT, R9, 0x1, RZ ;  /* 0x0000000109091810 */ /* 0x000fe40007ffe0ff */
[----:B------:R-:W-:Y:S02]  /*0a60*/  IADD3 R28, P1, PT, R28, UR36, RZ ;  /* 0x000000241c1c7c10 */ /* 0x000fe4000ff3e0ff */
[----:B0-----:R-:W-:Y:S01]  /*0a70*/  R2UR UR5, R12 ;  /* 0x000000000c0572ca */ /* 0x001fe200000e0000 */
[----:B------:R-:W-:Y:S01]  /*0a80*/  IMAD R12, R29, UR8, R24 ;  /* 0x000000081d0c7c24 */ /* 0x000fe2000f8e0218 */
[----:B------:R-:W-:Y:S01]  /*0a90*/  LEA.HI.X.SX32 R29, R13, UR37, 0x2, P1 ;  /* 0x000000250d1d7c11 */ /* 0x000fe200088f16ff */
[----:B------:R-:W-:Y:S01]  /*0aa0*/  IMAD.MOV.U32 R35, RZ, RZ, R0 ;  /* 0x000000ffff237224 */ /* 0x000fe200078e0000 */
[----:B------:R-:W-:Y:S02]  /*0ab0*/  ISETP.NE.AND P1, PT, RZ, UR49, PT ;  /* 0x00000031ff007c0c */ /* 0x000fe4000bf25270 */
[----:B------:R-:W-:Y:S01]  /*0ac0*/  SHF.R.S64 R30, RZ, 0x1e, R20 ;  /* 0x0000001eff1e7819 */ /* 0x000fe20000001014 */
[----:B------:R-:W-:Y:S01]  /*0ad0*/  UMOV UR4, URZ ;  /* 0x000000ff00047c82 */ /* 0x000fe20008000000 */
[----:B------:R-:W-:Y:S01]  /*0ae0*/  LOP3.LUT R24, RZ, UR49, RZ, 0x33, !PT ;  /* 0x00000031ff187c12 */ /* 0x000fe2000f8e33ff */
[----:B------:R-:W-:Y:S01]  /*0af0*/  @!P3 VIADD R26, R26, 0x1 ;  /* 0x000000011a1ab836 */ /* 0x000fe20000000000 */
[----:B------:R-:W4:Y:S02]  /*0b00*/  LDG.E R3, desc[UR10][R2.64] ;  /* 0x0000000a02037981 */ /* 0x000f24000c1e1900 */
[----:B------:R-:W-:-:S02]  /*0b10*/  SEL R11, R24, R19, !P1 ;  /* 0x00000013180b7207 */ /* 0x000fc40004800000 */
[----:B------:R-:W-:Y:S01]  /*0b20*/  @!P3 IADD3 R22, PT, PT, R22, -UR8, RZ ;  /* 0x800000081616bc10 */ /* 0x000fe2000fffe0ff */
[----:B------:R-:W-:Y:S01]  /*0b30*/  UIADD3 UR6, UPT, UPT, URZ, -UR5, URZ ;  /* 0x80000005ff067290 */ /* 0x000fe2000fffe0ff */
[----:B------:R-:W-:Y:S01]  /*0b40*/  IADD3 R30, P3, PT, R30, UR36, RZ ;  /* 0x000000241e1e7c10 */ /* 0x000fe2000ff7e0ff */
[----:B------:R-:W-:Y:S01]  /*0b50*/  IMAD.MOV R10, RZ, RZ, -R11 ;  /* 0x000000ffff0a7224 */ /* 0x000fe200078e0a0b */
[----:B------:R-:W-:Y:S02]  /*0b60*/  @!P0 IADD3 R35, PT, PT, -R35, RZ, RZ ;  /* 0x000000ff23238210 */ /* 0x000fe40007ffe1ff */
[----:B------:R-:W-:Y:S01]  /*0b70*/  ISETP.LT.U32.AND P0, PT, R12, UR8, PT ;  /* 0x000000080c007c0c */ /* 0x000fe2000bf01070 */
[----:B------:R-:W-:Y:S01]  /*0b80*/  UIMAD UR6, UR6, UR9, URZ ;  /* 0x00000009060672a4 */ /* 0x000fe2000f8e02ff */
[----:B------:R-:W-:Y:S01]  /*0b90*/  LEA.HI.X.SX32 R31, R20, UR37, 0x2, P3 ;  /* 0x00000025141f7c11 */ /* 0x000fe200098f16ff */
[----:B------:R-:W-:Y:S01]  /*0ba0*/  IMAD R17, R10, UR49, R17 ;  /* 0x000000310a117c24 */ /* 0x000fe2000f8e0211 */
[----:B------:R-:W-:Y:S01]  /*0bb0*/  SEL R18, R24, R25, !P1 ;  /* 0x0000001918127207 */ /* 0x000fe20004800000 */
[----:B------:R0:W4:Y:S01]  /*0bc0*/  LDG.E R2, desc[UR10][R28.64] ;  /* 0x0000000a1c027981 */ /* 0x000122000c1e1900 */
[----:B------:R-:W-:Y:S01]  /*0bd0*/  ISETP.GE.U32.AND P3, PT, R22, UR8, PT ;  /* 0x0000000816007c0c */ /* 0x000fe2000bf66070 */
[----:B------:R-:W-:Y:S01]  /*0be0*/  UIMAD.WIDE.U32 UR4, UR5, UR6, UR4 ;  /* 0x00000006050472a5 */ /* 0x000fe2000f8e0004 */
[----:B------:R-:W-:Y:S01]  /*0bf0*/  SEL R10, R24, R35, !P1 ;  /* 0x00000023180a7207 */ /* 0x000fe20004800000 */
[----:B------:R-:W-:Y:S01]  /*0c00*/  IMAD.MOV R22, RZ, RZ, -R18 ;  /* 0x000000ffff167224 */ /* 0x000fe200078e0a12 */
[----:B------:R-:W-:Y:S01]  /*0c10*/  IABS R19, R17 ;  /* 0x0000001100137213 */ /* 0x000fe20000000000 */
[----:B------:R1:W4:Y:S02]  /*0c20*/  LDG.E R0, desc[UR12][R30.64] ;  /* 0x0000000c1e007981 */ /* 0x000324000c1e1900 */
[----:B------:R-:W-:-:S02]  /*0c30*/  IMAD R21, R22, UR49, R21 ;  /* 0x0000003116157c24 */ /* 0x000fc4000f8e0215 */
[----:B0-----:R-:W-:Y:S01]  /*0c40*/  IMAD.MOV R28, RZ, RZ, -R10 ;  /* 0x000000ffff1c7224 */ /* 0x001fe200078e0a0a */
[----:B------:R-:W-:Y:S01]  /*0c50*/  @!P0 IADD3 R12, PT, PT, R12, -UR8, RZ ;  /* 0x800000080c0c8c10 */ /* 0x000fe2000fffe0ff */
[----:B------:R-:W-:Y:S02]  /*0c60*/  IMAD.HI.U32 R22, R19, UR5, RZ ;  /* 0x0000000513167c27 */ /* 0x000fe4000f8e00ff */
[----:B------:R-:W-:Y:S02]  /*0c70*/  @P3 IADD3 R26, PT, PT, R26, 0x1, RZ ;  /* 0x000000011a1a3810 */ /* 0x000fe40007ffe0ff */
[----:B------:R-:W-:Y:S01]  /*0c80*/  IMAD R27, R28, UR49, R27 ;  /* 0x000000311c1b7c24 */ /* 0x000fe2000f8e021b */
[----:B------:R-:W-:Y:S02]  /*0c90*/  IABS R28, R21 ;  /* 0x00000015001c7213 */ /* 0x000fe40000000000 */
[----:B------:R-:W-:Y:S02]  /*0ca0*/  ISETP.GE.U32.AND P3, PT, R12, UR8, PT ;  /* 0x000000080c007c0c */ /* 0x000fe4000bf66070 */
[----:B------:R-:W-:Y:S01]  /*0cb0*/  IADD3 R12, PT, PT, -R22, RZ, RZ ;  /* 0x000000ff160c7210 */ /* 0x000fe20007ffe1ff */
[----:B------:R-:W-:-:S04]  /*0cc0*/  IMAD.HI.U32 R25, R28, UR5, RZ ;  /* 0x000000051c197c27 */ /* 0x000fc8000f8e00ff */
[----:B------:R-:W-:Y:S01]  /*0cd0*/  IMAD R19, R12, UR9, R19 ;  /* 0x000000090c137c24 */ /* 0x000fe2000f8e0213 */
[----:B------:R-:W-:Y:S01]  /*0ce0*/  IADD3 R29, PT, PT, -R25, RZ, RZ ;  /* 0x000000ff191d7210 */ /* 0x000fe20007ffe1ff */
[----:B------:R-:W-:Y:S01]  /*0cf0*/  @!P6 IMAD.MOV R26, RZ, RZ, -R26 ;  /* 0x000000ffff1ae224 */ /* 0x000fe200078e0a1a */
[----:B------:R-:W-:Y:S01]  /*0d00*/  @!P5 IADD3 R9, PT, PT, -R9, RZ, RZ ;  /* 0x000000ff0909d210 */ /* 0x000fe20007ffe1ff */
[----:B------:R-:W-:Y:S01]  /*0d10*/  @!P4 IMAD.MOV R8, RZ, RZ, -R8 ;  /* 0x000000ffff08c224 */ /* 0x000fe200078e0a08 */
[----:B-1----:R-:W-:Y:S02]  /*0d20*/  IABS R30, R27 ;  /* 0x0000001b001e7213 */ /* 0x002fe40000000000 */
[----:B------:R-:W-:Y:S02]  /*0d30*/  ISETP.LT.U32.AND P4, PT, R19, UR9, PT ;  /* 0x0000000913007c0c */ /* 0x000fe4000bf81070 */
[C---:B------:R-:W-:Y:S01]  /*0d40*/  SEL R12, R24.reuse, R26, !P1 ;  /* 0x0000001a180c7207 */ /* 0x040fe20004800000 */
[----:B------:R-:W-:Y:S01]  /*0d50*/  IMAD R26, R29, UR9, R28 ;  /* 0x000000091d1a7c24 */ /* 0x000fe2000f8e021c */
[----:B------:R-:W-:Y:S01]  /*0d60*/  SEL R9, R24, R9, !P1 ;  /* 0x0000000918097207 */ /* 0x000fe20004800000 */
[----:B------:R-:W-:Y:S01]  /*0d70*/  IMAD.HI.U32 R28, R30, UR5, RZ ;  /* 0x000000051e1c7c27 */ /* 0x000fe2000f8e00ff */
[----:B------:R-:W-:-:S02]  /*0d80*/  LOP3.LUT R29, R17, UR50, RZ, 0x3c, !PT ;  /* 0x00000032111d7c12 */ /* 0x000fc4000f8e3cff */
[----:B------:R-:W-:Y:S01]  /*0d90*/  SEL R8, R24, R8, !P1 ;  /* 0x0000000818087207 */ /* 0x000fe20004800000 */
[----:B------:R-:W-:Y:S01]  /*0da0*/  IMAD.MOV R35, RZ, RZ, -R9 ;  /* 0x000000ffff237224 */ /* 0x000fe200078e0a09 */
[----:B------:R-:W-:Y:S02]  /*0db0*/  ISETP.GE.AND P6, PT, R29, RZ, PT ;  /* 0x000000ff1d00720c */ /* 0x000fe40003fc6270 */
[----:B------:R-:W-:Y:S01]  /*0dc0*/  IADD3 R29, PT, PT, -R28, RZ, RZ ;  /* 0x000000ff1c1d7210 */ /* 0x000fe20007ffe1ff */
[----:B------:R-:W-:Y:S01]  /*0dd0*/  IMAD.MOV R34, RZ, RZ, -R12 ;  /* 0x000000ffff227224 */ /* 0x000fe200078e0a0c */
[----:B------:R-:W-:Y:S01]  /*0de0*/  IADD3 R31, PT, PT, -R8, RZ, RZ ;  /* 0x000000ff081f7210 */ /* 0x000fe20007ffe1ff */
[----:B------:R-:W-:Y:S01]  /*0df0*/  IMAD R16, R35, UR49, R16 ;  /* 0x0000003123107c24 */ /* 0x000fe2000f8e0210 */
[----:B------:R-:W-:Y:S01]  /*0e00*/  ISETP.LT.U32.AND P5, PT, R26, UR9, PT ;  /* 0x000000091a007c0c */ /* 0x000fe2000bfa1070 */
[----:B------:R-:W-:Y:S01]  /*0e10*/  IMAD R29, R29, UR9, R30 ;  /* 0x000000091d1d7c24 */ /* 0x000fe2000f8e021e */
[----:B------:R-:W-:Y:S01]  /*0e20*/  @!P4 IADD3 R19, PT, PT, R19, -UR9, RZ ;  /* 0x800000091313cc10 */ /* 0x000fe2000fffe0ff */
[----:B------:R-:W-:Y:S01]  /*0e30*/  IMAD R13, R34, UR49, R13 ;  /* 0x00000031220d7c24 */ /* 0x000fe2000f8e020d */
[----:B------:R-:W-:Y:S01]  /*0e40*/  IABS R34, R16 ;  /* 0x0000001000227213 */ /* 0x000fe20000000000 */
[----:B------:R-:W-:Y:S01]  /*0e50*/  @!P4 VIADD R22, R22, 0x1 ;  /* 0x000000011616c836 */ /* 0x000fe20000000000 */
[----:B------:R-:W-:Y:S01]  /*0e60*/  ISETP.GE.U32.AND P4, PT, R19, UR9, PT ;  /* 0x0000000913007c0c */ /* 0x000fe2000bf86070 */
[----:B------:R-:W-:-:S02]  /*0e70*/  IMAD R14, R31, UR49, R14 ;  /* 0x000000311f0e7c24 */ /* 0x000fc4000f8e020e */
[----:B------:R-:W-:Y:S01]  /*0e80*/  @!P0 VIADD R15, R15, 0x1 ;  /* 0x000000010f0f8836 */ /* 0x000fe20000000000 */
[----:B------:R-:W-:Y:S02]  /*0e90*/  ISETP.LT.U32.AND P0, PT, R29, UR9, PT ;  /* 0x000000091d007c0c */ /* 0x000fe4000bf01070 */
[----:B------:R-:W-:Y:S02]  /*0ea0*/  MOV R30, R34 ;  /* 0x00000022001e7202 */ /* 0x000fe40000000f00 */
[----:B------:R-:W-:Y:S01]  /*0eb0*/  IABS R31, R14 ;  /* 0x0000000e001f7213 */ /* 0x000fe20000000000 */
[----:B------:R-:W-:Y:S01]  /*0ec0*/  @!P5 VIADD R26, R26, -UR9 ;  /* 0x800000091a1adc36 */ /* 0x000fe20008000000 */
[----:B------:R-:W-:Y:S01]  /*0ed0*/  LOP3.LUT R19, R21, UR50, RZ, 0x3c, !PT ;  /* 0x0000003215137c12 */ /* 0x000fe2000f8e3cff */
[----:B------:R-:W-:Y:S01]  /*0ee0*/  IMAD.HI.U32 R35, R30, UR5, RZ ;  /* 0x000000051e237c27 */ /* 0x000fe2000f8e00ff */
[----:B------:R-:W-:-:S03]  /*0ef0*/  @P3 IADD3 R15, PT, PT, R15, 0x1, RZ ;  /* 0x000000010f0f3810 */ /* 0x000fc60007ffe0ff */
[----:B------:R-:W-:Y:S01]  /*0f00*/  IMAD.HI.U32 R41, R31, UR5, RZ ;  /* 0x000000051f297c27 */ /* 0x000fe2000f8e00ff */
[----:B------:R-:W-:Y:S02]  /*0f10*/  @!P5 IADD3 R25, PT, PT, R25, 0x1, RZ ;  /* 0x000000011919d810 */ /* 0x000fe40007ffe0ff */
[----:B------:R-:W-:Y:S01]  /*0f20*/  @P4 IADD3 R22, PT, PT, R22, 0x1, RZ ;  /* 0x0000000116164810 */ /* 0x000fe20007ffe0ff */
[----:B------:R-:W-:Y:S01]  /*0f30*/  IMAD.MOV R43, RZ, RZ, -R35 ;  /* 0x000000ffff2b7224 */ /* 0x000fe200078e0a23 */
[----:B------:R-:W-:Y:S01]  /*0f40*/  ISETP.GE.U32.AND P5, PT, R26, UR9, PT ;  /* 0x000000091a007c0c */ /* 0x000fe2000bfa6070 */
[----:B------:R-:W-:Y:S01]  /*0f50*/  IMAD.MOV R26, RZ, RZ, -R41 ;  /* 0x000000ffff1a7224 */ /* 0x000fe200078e0a29 */
[----:B------:R-:W-:Y:S02]  /*0f60*/  ISETP.GE.AND P3, PT, R19, RZ, PT ;  /* 0x000000ff1300720c */ /* 0x000fe40003f66270 */
[----:B------:R-:W-:Y:S02]  /*0f70*/  MOV R19, R15 ;  /* 0x0000000f00137202 */ /* 0x000fe40000000f00 */
[----:B------:R-:W-:Y:S01]  /*0f80*/  @!P0 IADD3 R29, PT, PT, R29, -UR9, RZ ;  /* 0x800000091d1d8c10 */ /* 0x000fe2000fffe0ff */
[----:B------:R-:W-:Y:S01]  /*0f90*/  IMAD R15, R43, UR9, R30 ;  /* 0x000000092b0f7c24 */ /* 0x000fe2000f8e021e */
[----:B------:R-:W-:Y:S01]  /*0fa0*/  IABS R34, R13 ;  /* 0x0000000d00227213 */ /* 0x000fe20000000000 */
[----:B------:R-:W-:Y:S01]  /*0fb0*/  IMAD.MOV.U32 R43, RZ, RZ, R22 ;  /* 0x000000ffff2b7224 */ /* 0x000fe200078e0016 */
[----:B------:R-:W-:Y:S01]  /*0fc0*/  ISETP.GE.U32.AND P4, PT, R29, UR9, PT ;  /* 0x000000091d007c0c */ /* 0x000fe2000bf86070 */
[----:B------:R-:W-:-:S02]  /*0fd0*/  IMAD R26, R26, UR9, R31 ;  /* 0x000000091a1a7c24 */ /* 0x000fc4000f8e021f */
[----:B------:R-:W-:Y:S02]  /*0fe0*/  @!P2 IMAD.MOV R19, RZ, RZ, -R19 ;  /* 0x000000ffff13a224 */ /* 0x000fe400078e0a13 */
[----:B------:R-:W-:Y:S01]  /*0ff0*/  IMAD.MOV.U32 R30, RZ, RZ, R34 ;  /* 0x000000ffff1e7224 */ /* 0x000fe200078e0022 */
[----:B------:R-:W-:Y:S02]  /*1000*/  @!P6 IADD3 R43, PT, PT, -R43, RZ, RZ ;  /* 0x000000ff2b2be210 */ /* 0x000fe40007ffe1ff */
[----:B------:R-:W-:Y:S01]  /*1010*/  ISETP.LT.U32.AND P2, PT, R26, UR9, PT ;  /* 0x000000091a007c0c */ /* 0x000fe2000bf41070 */
[----:B------:R-:W-:Y:S01]  /*1020*/  IMAD.HI.U32 R29, R30, UR5, RZ ;  /* 0x000000051e1d7c27 */ /* 0x000fe2000f8e00ff */
[----:B------:R-:W-:Y:S02]  /*1030*/  LOP3.LUT R34, R27, UR50, RZ, 0x3c, !PT ;  /* 0x000000321b227c12 */ /* 0x000fe4000f8e3cff */
[----:B------:R-:W-:Y:S02]  /*1040*/  ISETP.LT.U32.AND P6, PT, R15, UR9, PT ;  /* 0x000000090f007c0c */ /* 0x000fe4000bfc1070 */
[----:B------:R-:W-:Y:S01]  /*1050*/  SEL R19, R24, R19, !P1 ;  /* 0x0000001318137207 */ /* 0x000fe20004800000 */
[----:B------:R-:W-:Y:S01]  /*1060*/  @!P0 VIADD R28, R28, 0x1 ;  /* 0x000000011c1c8836 */ /* 0x000fe20000000000 */
[----:B------:R-:W-:Y:S01]  /*1070*/  @P5 IADD3 R25, PT, PT, R25, 0x1, RZ ;  /* 0x0000000119195810 */ /* 0x000fe20007ffe0ff */
[----:B------:R-:W-:Y:S01]  /*1080*/  IMAD.MOV R31, RZ, RZ, -R29 ;  /* 0x000000ffff1f7224 */ /* 0x000fe200078e0a1d */
[----:B------:R-:W-:Y:S01]  /*1090*/  ISETP.GE.AND P5, PT, R34, RZ, PT ;  /* 0x000000ff2200720c */ /* 0x000fe20003fa6270 */
[----:B------:R-:W-:Y:S01]  /*10a0*/  IMAD.MOV R45, RZ, RZ, -R19 ;  /* 0x000000ffff2d7224 */ /* 0x000fe200078e0a13 */
[----:B------:R-:W-:Y:S01]  /*10b0*/  @P4 IADD3 R28, PT, PT, R28, 0x1, RZ ;  /* 0x000000011c1c4810 */ /* 0x000fe20007ffe0ff */
[----:B------:R-:W-:-:S02]  /*10c0*/  IMAD R22, R31, UR9, R30 ;  /* 0x000000091f167c24 */ /* 0x000fc4000f8e021e */
[----:B------:R-:W-:Y:S01]  /*10d0*/  IMAD R20, R45, UR49, R20 ;  /* 0x000000312d147c24 */ /* 0x000fe2000f8e0214 */
[----:B------:R-:W-:Y:S01]  /*10e0*/  @!P2 IADD3 R26, PT, PT, R26, -UR9, RZ ;  /* 0x800000091a1aac10 */ /* 0x000fe2000fffe0ff */
[----:B------:R-:W-:Y:S01]  /*10f0*/  IMAD.MOV.U32 R45, RZ, RZ, R25 ;  /* 0x000000ffff2d7224 */ /* 0x000fe200078e0019 */
[----:B------:R-:W-:Y:S01]  /*1100*/  MOV R25, R28 ;  /* 0x0000001c00197202 */ /* 0x000fe20000000f00 */
[----:B------:R-:W-:Y:S01]  /*1110*/  @!P6 VIADD R15, R15, -UR9 ;  /* 0x800000090f0fec36 */ /* 0x000fe20008000000 */
[----:B------:R-:W-:Y:S01]  /*1120*/  ISETP.LT.U32.AND P4, PT, R22, UR9, PT ;  /* 0x0000000916007c0c */ /* 0x000fe2000bf81070 */
[----:B------:R-:W0:Y:S01]  /*1130*/  LDC.64 R30, c[0x0][0x390] ;  /* 0x0000e400ff1e7b82 */ /* 0x000e220000000a00 */
[----:B------:R-:W-:Y:S01]  /*1140*/  ISETP.GE.U32.AND P0, PT, R26, UR9, PT ;  /* 0x000000091a007c0c */ /* 0x000fe2000bf06070 */
[----:B------:R-:W-:Y:S01]  /*1150*/  @!P5 IMAD.MOV R25, RZ, RZ, -R25 ;  /* 0x000000ffff19d224 */ /* 0x000fe200078e0a19 */
[----:B------:R-:W-:Y:S02]  /*1160*/  LOP3.LUT R26, R14, UR50, RZ, 0x3c, !PT ;  /* 0x000000320e1a7c12 */ /* 0x000fe4000f8e3cff */
[----:B------:R-:W-:-:S02]  /*1170*/  ISETP.GE.U32.AND P5, PT, R15, UR9, PT ;  /* 0x000000090f007c0c */ /* 0x000fc4000bfa6070 */
[----:B------:R-:W-:Y:S02]  /*1180*/  IABS R28, R20 ;  /* 0x00000014001c7213 */ /* 0x000fe40000000000 */
[----:B------:R-:W-:Y:S02]  /*1190*/  LOP3.LUT R15, R16, UR50, RZ, 0x3c, !PT ;  /* 0x00000032100f7c12 */ /* 0x000fe4000f8e3cff */
[----:B------:R-:W-:Y:S02]  /*11a0*/  @!P3 IADD3 R45, PT, PT, -R45, RZ, RZ ;  /* 0x000000ff2d2db210 */ /* 0x000fe40007ffe1ff */
[----:B------:R-:W-:Y:S01]  /*11b0*/  ISETP.GE.AND P3, PT, R26, RZ, PT ;  /* 0x000000ff1a00720c */ /* 0x000fe20003f66270 */
[----:B------:R-:W-:Y:S01]  /*11c0*/  IMAD.HI.U32 R26, R28, UR5, RZ ;  /* 0x000000051c1a7c27 */ /* 0x000fe2000f8e00ff */
[----:B------:R-:W-:Y:S02]  /*11d0*/  @!P2 IADD3 R41, PT, PT, R41, 0x1, RZ ;  /* 0x000000012929a810 */ /* 0x000fe40007ffe0ff */
[----:B------:R-:W-:Y:S01]  /*11e0*/  ISETP.GE.AND P2, PT, R15, RZ, PT ;  /* 0x000000ff0f00720c */ /* 0x000fe20003f46270 */
[----:B------:R-:W-:Y:S01]  /*11f0*/  VIADD R15, R23, 0x100 ;  /* 0x00000100170f7836 */ /* 0x000fe20000000000 */
[----:B------:R-:W-:Y:S01]  /*1200*/  IADD3 R47, PT, PT, -R26, RZ, RZ ;  /* 0x000000ff1a2f7210 */ /* 0x000fe20007ffe1ff */
[----:B------:R-:W-:Y:S01]  /*1210*/  @!P4 VIADD R22, R22, -UR9 ;  /* 0x800000091616cc36 */ /* 0x000fe20008000000 */
[----:B------:R-:W-:-:S02]  /*1220*/  @P0 IADD3 R41, PT, PT, R41, 0x1, RZ ;  /* 0x0000000129290810 */ /* 0x000fc40007ffe0ff */
[----:B------:R-:W-:Y:S02]  /*1230*/  IABS R34, R15 ;  /* 0x0000000f00227213 */ /* 0x000fe40000000000 */
[----:B------:R-:W-:Y:S01]  /*1240*/  ISETP.GE.U32.AND P0, PT, R22, UR9, PT ;  /* 0x0000000916007c0c */ /* 0x000fe2000bf06070 */
[----:B------:R-:W-:Y:S02]  /*1250*/  IMAD R22, R47, UR9, R28 ;  /* 0x000000092f167c24 */ /* 0x000fe4000f8e021c */
[----:B------:R-:W-:-:S05]  /*1260*/  IMAD.HI.U32 R28, R34, UR7, RZ ;  /* 0x00000007221c7c27 */ /* 0x000fca000f8e00ff */
[----:B------:R-:W-:Y:S01]  /*1270*/  IADD3 R47, PT, PT, -R28, RZ, RZ ;  /* 0x000000ff1c2f7210 */ /* 0x000fe20007ffe1ff */
[----:B------:R-:W-:Y:S01]  /*1280*/  @!P3 IMAD.MOV R41, RZ, RZ, -R41 ;  /* 0x000000ffff29b224 */ /* 0x000fe200078e0a29 */
[----:B0-----:R-:W-:-:S03]  /*1290*/  ISETP.NE.U32.AND P3, PT, R30, 0x1, PT ;  /* 0x000000011e00780c */ /* 0x001fc60003f65070 */
[----:B------:R-:W-:Y:S02]  /*12a0*/  IMAD R30, R47, UR8, R34 ;  /* 0x000000082f1e7c24 */ /* 0x000fe4000f8e0222 */
[----:B------:R-:W-:-:S03]  /*12b0*/  @!P6 VIADD R35, R35, 0x1 ;  /* 0x000000012323e836 */ /* 0x000fc60000000000 */
[----:B------:R-:W-:Y:S02]  /*12c0*/  ISETP.LT.U32.AND P6, PT, R30, UR8, PT ;  /* 0x000000081e007c0c */ /* 0x000fe4000bfc1070 */
[----:B------:R-:W-:Y:S02]  /*12d0*/  @P5 IADD3 R35, PT, PT, R35, 0x1, RZ ;  /* 0x0000000123235810 */ /* 0x000fe40007ffe0ff */
[----:B------:R-:W-:Y:S02]  /*12e0*/  ISETP.LT.U32.AND P5, PT, R22, UR9, PT ;  /* 0x0000000916007c0c */ /* 0x000fe4000bfa1070 */
[----:B------:R-:W-:-:S07]  /*12f0*/  @!P2 IADD3 R35, PT, PT, -R35, RZ, RZ ;  /* 0x000000ff2323a210 */ /* 0x000fce0007ffe1ff */
[----:B------:R-:W-:-:S05]  /*1300*/  @!P6 VIADD R30, R30, -UR8 ;  /* 0x800000081e1eec36 */ /* 0x000fca0008000000 */
[----:B------:R-:W-:Y:S01]  /*1310*/  ISETP.GE.U32.AND P2, PT, R30, UR8, PT ;  /* 0x000000081e007c0c */ /* 0x000fe2000bf46070 */
[----:B------:R-:W-:Y:S01]  /*1320*/  @!P5 VIADD R22, R22, -UR9 ;  /* 0x800000091616dc36 */ /* 0x000fe20008000000 */
[----:B------:R-:W-:Y:S02]  /*1330*/  @!P6 IADD3 R28, PT, PT, R28, 0x1, RZ ;  /* 0x000000011c1ce810 */ /* 0x000fe40007ffe0ff */
[----:B------:R-:W-:Y:S02]  /*1340*/  ISETP.NE.AND.EX P3, PT, R31, RZ, PT, P3 ;  /* 0x000000ff1f00720c */ /* 0x000fe40003f65330 */
[----:B------:R-:W-:Y:S01]  /*1350*/  ISETP.GE.U32.AND P6, PT, R22, UR9, PT ;  /* 0x0000000916007c0c */ /* 0x000fe2000bfc6070 */
[----:B------:R-:W0:Y:S01]  /*1360*/  LDC.64 R30, c[0x0][0x398] ;  /* 0x0000e600ff1e7b82 */ /* 0x000e220000000a00 */
[----:B------:R-:W-:-:S05]  /*1370*/  LOP3.LUT R22, R15, UR49, RZ, 0x3c, !PT ;  /* 0x000000310f167c12 */ /* 0x000fca000f8e3cff */
[----:B------:R-:W-:Y:S01]  /*1380*/  @P2 VIADD R28, R28, 0x1 ;  /* 0x000000011c1c2836 */ /* 0x000fe20000000000 */
[----:B------:R-:W-:Y:S02]  /*1390*/  ISETP.GE.AND P2, PT, R22, RZ, PT ;  /* 0x000000ff1600720c */ /* 0x000fe40003f46270 */
[----:B------:R-:W-:Y:S02]  /*13a0*/  LOP3.LUT R22, RZ, UR50, RZ, 0x33, !PT ;  /* 0x00000032ff167c12 */ /* 0x000fe4000f8e33ff */
[----:B------:R-:W-:-:S09]  /*13b0*/  @!P4 IADD3 R29, PT, PT, R29, 0x1, RZ ;  /* 0x000000011d1dc810 */ /* 0x000fd20007ffe0ff */
[----:B------:R-:W-:Y:S01]  /*13c0*/  @!P2 IMAD.MOV R28, RZ, RZ, -R28 ;  /* 0x000000ffff1ca224 */ /* 0x000fe200078e0a1c */
[----:B------:R-:W-:Y:S02]  /*13d0*/  ISETP.NE.AND P2, PT, RZ, UR50, PT ;  /* 0x00000032ff007c0c */ /* 0x000fe4000bf45270 */
[----:B0-----:R-:W-:Y:S02]  /*13e0*/  ISETP.NE.U32.AND P4, PT, R30, 0x1, PT ;  /* 0x000000011e00780c */ /* 0x001fe40003f85070 */
[----:B------:R-:W-:Y:S02]  /*13f0*/  SEL R43, R22, R43, !P2 ;  /* 0x0000002b162b7207 */ /* 0x000fe40005000000 */
[----:B------:R-:W-:Y:S02]  /*1400*/  ISETP.NE.AND.EX P4, PT, R31, RZ, PT, P4 ;  /* 0x000000ff1f00720c */ /* 0x000fe40003f85340 */
[----:B------:R-:W-:Y:S02]  /*1410*/  IADD3 R30, PT, PT, -R43, RZ, RZ ;  /* 0x000000ff2b1e7210 */ /* 0x000fe40007ffe1ff */
[----:B------:R-:W-:-:S02]  /*1420*/  SEL R11, R11, RZ, P3 ;  /* 0x000000ff0b0b7207 */ /* 0x000fc40001800000 */
[----:B------:R-:W-:Y:S01]  /*1430*/  SEL R43, R43, RZ, P4 ;  /* 0x000000ff2b2b7207 */ /* 0x000fe20002000000 */
[----:B------:R-:W-:Y:S01]  /*1440*/  IMAD R17, R30, UR50, R17 ;  /* 0x000000321e117c24 */ /* 0x000fe2000f8e0211 */
[C---:B------:R-:W-:Y:S01]  /*1450*/  SEL R45, R22.reuse, R45, !P2 ;  /* 0x0000002d162d7207 */ /* 0x040fe20005000000 */
[----:B------:R-:W-:Y:S01]  /*1460*/  IMAD R30, R11, UR46, RZ ;  /* 0x0000002e0b1e7c24 */ /* 0x000fe2000f8e02ff */
[----:B------:R-:W-:-:S03]  /*1470*/  SEL R34, R22, R25, !P2 ;  /* 0x0000001916227207 */ /* 0x000fc60005000000 */
[----:B------:R-:W-:Y:S01]  /*1480*/  IMAD R11, R43, UR47, R30 ;  /* 0x0000002f2b0b7c24 */ /* 0x000fe2000f8e021e */
[----:B------:R-:W-:Y:S02]  /*1490*/  IADD3 R30, PT, PT, -R45, RZ, RZ ;  /* 0x000000ff2d1e7210 */ /* 0x000fe40007ffe1ff */
[----:B------:R-:W-:Y:S02]  /*14a0*/  SEL R28, R24, R28, !P1 ;  /* 0x0000001c181c7207 */ /* 0x000fe40004800000 */
[----:B------:R-:W-:Y:S02]  /*14b0*/  LOP3.LUT R31, R13, UR50, RZ, 0x3c, !PT ;  /* 0x000000320d1f7c12 */ /* 0x000fe4000f8e3cff */
[----:B------:R-:W-:Y:S01]  /*14c0*/  SEL R25, R18, RZ, P3 ;  /* 0x000000ff12197207 */ /* 0x000fe20001800000 */
[----:B------:R-:W-:Y:S01]  /*14d0*/  @P0 VIADD R29, R29, 0x1 ;  /* 0x000000011d1d0836 */ /* 0x000fe20000000000 */
[----:B------:R-:W-:Y:S01]  /*14e0*/  ISETP.GE.AND P0, PT, R31, RZ, PT ;  /* 0x000000ff1f00720c */ /* 0x000fe20003f06270 */
[----:B------:R-:W-:Y:S01]  /*14f0*/  IMAD R18, R30, UR50, R21 ;  /* 0x000000321e127c24 */ /* 0x000fe2000f8e0215 */
[----:B------:R-:W-:Y:S01]  /*1500*/  SEL R45, R45, RZ, P4 ;  /* 0x000000ff2d2d7207 */ /* 0x000fe20002000000 */
[----:B------:R-:W-:Y:S01]  /*1510*/  IMAD.MOV R36, RZ, RZ, -R28 ;  /* 0x000000ffff247224 */ /* 0x000fe200078e0a1c */
[----:B------:R-:W-:Y:S01]  /*1520*/  SEL R10, R10, RZ, P3 ;  /* 0x000000ff0a0a7207 */ /* 0x000fe20001800000 */
[----:B------:R-:W-:Y:S01]  /*1530*/  IMAD R30, R25, UR46, RZ ;  /* 0x0000002e191e7c24 */ /* 0x000fe2000f8e02ff */
[----:B------:R-:W-:Y:S01]  /*1540*/  SEL R21, R34, RZ, P4 ;  /* 0x000000ff22157207 */ /* 0x000fe20002000000 */
[----:B------:R-:W-:Y:S01]  /*1550*/  IMAD R31, R36, UR49, R15 ;  /* 0x00000031241f7c24 */ /* 0x000fe2000f8e020f */
[----:B------:R-:W-:Y:S01]  /*1560*/  IADD3 R36, PT, PT, -R34, RZ, RZ ;  /* 0x000000ff22247210 */ /* 0x000fe20007ffe1ff */
[----:B------:R-:W-:Y:S01]  /*1570*/  IMAD R25, R45, UR47, R30 ;  /* 0x0000002f2d197c24 */ /* 0x000fe2000f8e021e */
[----:B------:R-:W-:Y:S01]  /*1580*/  SEL R30, R22, R41, !P2 ;  /* 0x00000029161e7207 */ /* 0x000fe20005000000 */
[----:B------:R-:W-:-:S02]  /*1590*/  IMAD R10, R10, UR46, RZ ;  /* 0x0000002e0a0a7c24 */ /* 0x000fc4000f8e02ff */
[----:B------:R-:W-:Y:S01]  /*15a0*/  IMAD.MOV.U32 R43, RZ, RZ, R29 ;  /* 0x000000ffff2b7224 */ /* 0x000fe200078e001d */
[----:B------:R-:W-:Y:S01]  /*15b0*/  IADD3 R41, PT, PT, -R30, RZ, RZ ;  /* 0x000000ff1e297210 */ /* 0x000fe20007ffe1ff */
[----:B------:R-:W-:Y:S01]  /*15c0*/  IMAD R21, R21, UR47, R10 ;  /* 0x0000002f15157c24 */ /* 0x000fe2000f8e020a */
[----:B------:R-:W-:Y:S01]  /*15d0*/  LOP3.LUT R10, R20, UR50, RZ, 0x3c, !PT ;  /* 0x00000032140a7c12 */ /* 0x000fe2000f8e3cff */
[----:B------:R-:W-:Y:S01]  /*15e0*/  IMAD R27, R36, UR50, R27 ;  /* 0x00000032241b7c24 */ /* 0x000fe2000f8e021b */
[----:B------:R-:W-:Y:S01]  /*15f0*/  IABS R36, R31 ;  /* 0x0000001f00247213 */ /* 0x000fe20000000000 */
[----:B------:R-:W-:Y:S01]  /*1600*/  VIADD R34, R23, 0x120 ;  /* 0x0000012017227836 */ /* 0x000fe20000000000 */
[----:B------:R-:W-:Y:S02]  /*1610*/  SEL R35, R22, R35, !P2 ;  /* 0x0000002316237207 */ /* 0x000fe40005000000 */
[----:B------:R-:W-:Y:S02]  /*1620*/  @!P0 IADD3 R43, PT, PT, -R43, RZ, RZ ;  /* 0x000000ff2b2b8210 */ /* 0x000fe40007ffe1ff */
[----:B------:R-:W-:Y:S01]  /*1630*/  ISETP.GE.AND P0, PT, R10, RZ, PT ;  /* 0x000000ff0a00720c */ /* 0x000fe20003f06270 */
[----:B------:R-:W-:Y:S01]  /*1640*/  IMAD R10, R41, UR50, R14 ;  /* 0x00000032290a7c24 */ /* 0x000fe2000f8e020e */
[----:B------:R-:W-:Y:S01]  /*1650*/  IADD3 R41, PT, PT, -R35, RZ, RZ ;  /* 0x000000ff23297210 */ /* 0x000fe20007ffe1ff */
[----:B------:R-:W-:Y:S01]  /*1660*/  IMAD.HI.U32 R29, R36, UR5, RZ ;  /* 0x00000005241d7c27 */ /* 0x000fe2000f8e00ff */
[----:B------:R-:W-:-:S03]  /*1670*/  IABS R42, R34 ;  /* 0x00000022002a7213 */ /* 0x000fc60000000000 */
[----:B------:R-:W-:Y:S02]  /*1680*/  IMAD.MOV R45, RZ, RZ, -R29 ;  /* 0x000000ffff2d7224 */ /* 0x000fe400078e0a1d */
[----:B------:R-:W-:Y:S02]  /*1690*/  IMAD R16, R41, UR50, R16 ;  /* 0x0000003229107c24 */ /* 0x000fe4000f8e0210 */
[----:B------:R-:W-:-:S04]  /*16a0*/  IMAD.HI.U32 R41, R42, UR7, RZ ;  /* 0x000000072a297c27 */ /* 0x000fc8000f8e00ff */
[----:B------:R-:W-:Y:S02]  /*16b0*/  IMAD R36, R45, UR9, R36 ;  /* 0x000000092d247c24 */ /* 0x000fe4000f8e0224 */
[----:B------:R-:W-:-:S04]  /*16c0*/  IMAD.MOV R45, RZ, RZ, -R41 ;  /* 0x000000ffff2d7224 */ /* 0x000fc800078e0a29 */
[----:B------:R-:W-:Y:S01]  /*16d0*/  IMAD R42, R45, UR8, R42 ;  /* 0x000000082d2a7c24 */ /* 0x000fe2000f8e022a */
[----:B------:R-:W-:-:S04]  /*16e0*/  @!P5 IADD3 R26, PT, PT, R26, 0x1, RZ ;  /* 0x000000011a1ad810 */ /* 0x000fc80007ffe0ff */
[----:B------:R-:W-:Y:S02]  /*16f0*/  ISETP.LT.U32.AND P5, PT, R42, UR8, PT ;  /* 0x000000082a007c0c */ /* 0x000fe4000bfa1070 */
[----:B------:R-:W-:Y:S01]  /*1700*/  SHF.R.S64 R14, RZ, 0x1e, R15 ;  /* 0x0000001eff0e7819 */ /* 0x000fe2000000100f */
[----:B------:R-:W-:-:S03]  /*1710*/  @P6 VIADD R26, R26, 0x1 ;  /* 0x000000011a1a6836 */ /* 0x000fc60000000000 */
[----:B------:R-:W-:-:S04]  /*1720*/  IADD3 R14, P6, PT, R14, UR36, RZ ;  /* 0x000000240e0e7c10 */ /* 0x000fc8000ffde0ff */
[----:B------:R-:W-:-:S03]  /*1730*/  LEA.HI.X.SX32 R15, R15, UR37, 0x2, P6 ;  /* 0x000000250f0f7c11 */ /* 0x000fc6000b0f16ff */
[----:B------:R-:W-:Y:S01]  /*1740*/  @!P5 IADD3 R42, PT, PT, R42, -UR8, RZ ;  /* 0x800000082a2adc10 */ /* 0x000fe2000fffe0ff */
[----:B------:R-:W-:Y:S01]  /*1750*/  @!P5 VIADD R41, R41, 0x1 ;  /* 0x000000012929d836 */ /* 0x000fe20000000000 */
[----:B------:R-:W-:Y:S01]  /*1760*/  SEL R8, R8, RZ, P3 ;  /* 0x000000ff08087207 */ /* 0x000fe20001800000 */
[----:B------:R0:W4:Y:S01]  /*1770*/  LDG.E R14, desc[UR10][R14.64] ;  /* 0x0000000a0e0e7981 */ /* 0x000122000c1e1900 */
[----:B------:R-:W-:Y:S02]  /*1780*/  ISETP.GE.U32.AND P6, PT, R42, UR8, PT ;  /* 0x000000082a007c0c */ /* 0x000fe4000bfc6070 */
[----:B------:R-:W-:-:S11]  /*1790*/  LOP3.LUT R42, R34, UR49, RZ, 0x3c, !PT ;  /* 0x00000031222a7c12 */ /* 0x000fd6000f8e3cff */
[----:B------:R-:W-:Y:S02]  /*17a0*/  @P6 IADD3 R41, PT, PT, R41, 0x1, RZ ;  /* 0x0000000129296810 */ /* 0x000fe40007ffe0ff */
[----:B------:R-:W-:Y:S02]  /*17b0*/  ISETP.GE.AND P6, PT, R42, RZ, PT ;  /* 0x000000ff2a00720c */ /* 0x000fe40003fc6270 */
[----:B------:R-:W-:-:S11]  /*17c0*/  ISETP.LT.U32.AND P5, PT, R36, UR9, PT ;  /* 0x0000000924007c0c */ /* 0x000fd6000bfa1070 */
[----:B------:R-:W-:-:S04]  /*17d0*/  @!P6 IADD3 R41, PT, PT, -R41, RZ, RZ ;  /* 0x000000ff2929e210 */ /* 0x000fc80007ffe1ff */
[----:B------:R-:W-:Y:S01]  /*17e0*/  SEL R41, R24, R41, !P1 ;  /* 0x0000002918297207 */ /* 0x000fe20004800000 */
[----:B------:R-:W-:-:S04]  /*17f0*/  @!P5 VIADD R36, R36, -UR9 ;  /* 0x800000092424dc36 */ /* 0x000fc80008000000 */
[----:B------:R-:W-:Y:S01]  /*1800*/  IMAD.MOV R45, RZ, RZ, -R41 ;  /* 0x000000ffff2d7224 */ /* 0x000fe200078e0a29 */
[----:B------:R-:W-:-:S03]  /*1810*/  ISETP.GE.U32.AND P6, PT, R36, UR9, PT ;  /* 0x0000000924007c0c */ /* 0x000fc6000bfc6070 */
[----:B------:R-:W-:Y:S01]  /*1820*/  IMAD R42, R45, UR49, R34 ;  /* 0x000000312d2a7c24 */ /* 0x000fe2000f8e0222 */
[----:B------:R-:W-:Y:S01]  /*1830*/  SEL R36, R9, RZ, P3 ;  /* 0x000000ff09247207 */ /* 0x000fe20001800000 */
[----:B------:R-:W-:Y:S01]  /*1840*/  IMAD R9, R8, UR46, RZ ;  /* 0x0000002e08097c24 */ /* 0x000fe2000f8e02ff */
[----:B------:R-:W-:Y:S02]  /*1850*/  SEL R43, R22, R43, !P2 ;  /* 0x0000002b162b7207 */ /* 0x000fe40005000000 */
[----:B------:R-:W-:Y:S02]  /*1860*/  IABS R45, R42 ;  /* 0x0000002a002d7213 */ /* 0x000fe40000000000 */
[----:B------:R-:W-:Y:S01]  /*1870*/  LOP3.LUT R8, R31, UR50, RZ, 0x3c, !PT ;  /* 0x000000321f087c12 */ /* 0x000fe2000f8e3cff */
[----:B------:R-:W-:Y:S01]  /*1880*/  IMAD R36, R36, UR46, RZ ;  /* 0x0000002e24247c24 */ /* 0x000fe2000f8e02ff */
[----:B------:R-:W-:Y:S02]  /*1890*/  SEL R35, R35, RZ, P4 ;  /* 0x000000ff23237207 */ /* 0x000fe40002000000 */
[----:B------:R-:W-:Y:S01]  /*18a0*/  @!P0 IADD3 R26, PT, PT, -R26, RZ, RZ ;  /* 0x000000ff1a1a8210 */ /* 0x000fe20007ffe1ff */
[----:B------:R-:W-:Y:S01]  /*18b0*/  IMAD.HI.U32 R44, R45, UR5, RZ ;  /* 0x000000052d2c7c27 */ /* 0x000fe2000f8e00ff */
[----:B------:R-:W-:-:S03]  /*18c0*/  ISETP.GE.AND P0, PT, R8, RZ, PT ;  /* 0x000000ff0800720c */ /* 0x000fc60003f06270 */
[----:B------:R-:W-:Y:S02]  /*18d0*/  IMAD.MOV R8, RZ, RZ, -R43 ;  /* 0x000000ffff087224 */ /* 0x000fe400078e0a2b */
[----:B0-----:R-:W-:Y:S02]  /*18e0*/  IMAD R15, R35, UR47, R36 ;  /* 0x0000002f230f7c24 */ /* 0x001fe4000f8e0224 */
[----:B------:R-:W-:Y:S01]  /*18f0*/  IMAD R35, R8, UR50, R13 ;  /* 0x0000003208237c24 */ /* 0x000fe2000f8e020d */
[----:B------:R-:W-:Y:S01]  /*1900*/  IADD3 R8, PT, PT, -R44, RZ, RZ ;  /* 0x000000ff2c087210 */ /* 0x000fe20007ffe1ff */
[----:B------:R-:W-:Y:S01]  /*1910*/  @!P5 VIADD R29, R29, 0x1 ;  /* 0x000000011d1dd836 */ /* 0x000fe20000000000 */
[----:B------:R-:W-:-:S03]  /*1920*/  SEL R30, R30, RZ, P4 ;  /* 0x000000ff1e1e7207 */ /* 0x000fc60002000000 */
[----:B------:R-:W-:Y:S01]  /*1930*/  IMAD R45, R8, UR9, R45 ;  /* 0x00000009082d7c24 */ /* 0x000fe2000f8e022d */
[----:B------:R-:W-:Y:S01]  /*1940*/  SHF.R.S64 R8, RZ, 0x1e, R34 ;  /* 0x0000001eff087819 */ /* 0x000fe20000001022 */
[----:B------:R-:W-:-:S03]  /*1950*/  IMAD R30, R30, UR47, R9 ;  /* 0x0000002f1e1e7c24 */ /* 0x000fc6000f8e0209 */
[----:B------:R-:W-:-:S04]  /*1960*/  IADD3 R8, P5, PT, R8, UR36, RZ ;  /* 0x0000002408087c10 */ /* 0x000fc8000ffbe0ff */
[----:B------:R-:W-:Y:S02]  /*1970*/  LEA.HI.X.SX32 R9, R34, UR37, 0x2, P5 ;  /* 0x0000002522097c11 */ /* 0x000fe4000a8f16ff */
[----:B------:R-:W-:Y:S01]  /*1980*/  ISETP.LT.U32.AND P5, PT, R45, UR9, PT ;  /* 0x000000092d007c0c */ /* 0x000fe2000bfa1070 */
[----:B------:R-:W-:Y:S02]  /*1990*/  @P6 VIADD R29, R29, 0x1 ;  /* 0x000000011d1d6836 */ /* 0x000fe40000000000 */
[----:B------:R0:W4:Y:S01]  /*19a0*/  LDG.E R13, desc[UR10][R8.64] ;  /* 0x0000000a080d7981 */ /* 0x000122000c1e1900 */
[----:B------:R-:W-:Y:S02]  /*19b0*/  SEL R26, R22, R26, !P2 ;  /* 0x0000001a161a7207 */ /* 0x000fe40005000000 */
[----:B------:R-:W-:-:S07]  /*19c0*/  SEL R19, R19, RZ, P3 ;  /* 0x000000ff13137207 */ /* 0x000fce0001800000 */
[----:B------:R-:W-:Y:S02]  /*19d0*/  @!P5 IADD3 R45, PT, PT, R45, -UR9, RZ ;  /* 0x800000092d2ddc10 */ /* 0x000fe4000fffe0ff */
[----:B0-----:R-:W-:Y:S02]  /*19e0*/  LOP3.LUT R8, R42, UR50, RZ, 0x3c, !PT ;  /* 0x000000322a087c12 */ /* 0x001fe4000f8e3cff */
[----:B------:R-:W-:Y:S02]  /*19f0*/  ISETP.GE.U32.AND P6, PT, R45, UR9, PT ;  /* 0x000000092d007c0c */ /* 0x000fe4000bfc6070 */
[----:B------:R-:W-:Y:S02]  /*1a00*/  @!P0 IADD3 R29, PT, PT, -R29, RZ, RZ ;  /* 0x000000ff1d1d8210 */ /* 0x000fe40007ffe1ff */
[----:B------:R-:W-:Y:S01]  /*1a10*/  ISETP.GE.AND P0, PT, R8, RZ, PT ;  /* 0x000000ff0800720c */ /* 0x000fe20003f06270 */
[----:B------:R-:W-:Y:S01]  /*1a20*/  IMAD.MOV R9, RZ, RZ, -R26 ;  /* 0x000000ffff097224 */ /* 0x000fe200078e0a1a */
[----:B------:R-:W-:Y:S01]  /*1a30*/  SEL R34, R26, RZ, P4 ;  /* 0x000000ff1a227207 */ /* 0x000fe20002000000 */
[----:B------:R-:W-:Y:S01]  /*1a40*/  IMAD R19, R19, UR46, RZ ;  /* 0x0000002e13137c24 */ /* 0x000fe2000f8e02ff */
[----:B------:R-:W-:Y:S01]  /*1a50*/  SEL R8, R22, R29, !P2 ;  /* 0x0000001d16087207 */ /* 0x000fe20005000000 */
[----:B------:R-:W-:Y:S01]  /*1a60*/  @!P5 VIADD R44, R44, 0x1 ;  /* 0x000000012c2cd836 */ /* 0x000fe20000000000 */
[----:B------:R-:W-:Y:S01]  /*1a70*/  SEL R12, R12, RZ, P3 ;  /* 0x000000ff0c0c7207 */ /* 0x000fe20001800000 */
[----:B------:R-:W-:Y:S01]  /*1a80*/  IMAD R29, R9, UR50, R20 ;  /* 0x00000032091d7c24 */ /* 0x000fe2000f8e0214 */
[----:B------:R-:W-:Y:S01]  /*1a90*/  IADD3 R20, PT, PT, -R8, RZ, RZ ;  /* 0x000000ff08147210 */ /* 0x000fe20007ffe1ff */
[----:B------:R-:W-:Y:S01]  /*1aa0*/  IMAD R34, R34, UR47, R19 ;  /* 0x0000002f22227c24 */ /* 0x000fe2000f8e0213 */
[----:B------:R-:W-:-:S02]  /*1ab0*/  SEL R19, R8, RZ, P4 ;  /* 0x000000ff08137207 */ /* 0x000fc40002000000 */
[----:B------:R-:W-:Y:S01]  /*1ac0*/  SEL R36, R43, RZ, P4 ;  /* 0x000000ff2b247207 */ /* 0x000fe20002000000 */
[----:B------:R-:W0:Y:S01]  /*1ad0*/  LDC.64 R8, c[0x0][0x3a0] ;  /* 0x0000e800ff087b82 */ /* 0x000e220000000a00 */
[----:B------:R-:W-:Y:S01]  /*1ae0*/  SEL R28, R28, RZ, P3 ;  /* 0x000000ff1c1c7207 */ /* 0x000fe20001800000 */
[----:B------:R-:W-:Y:S01]  /*1af0*/  IMAD R43, R12, UR46, RZ ;  /* 0x0000002e0c2b7c24 */ /* 0x000fe2000f8e02ff */
[----:B------:R-:W-:-:S03]  /*1b00*/  @P6 IADD3 R44, PT, PT, R44, 0x1, RZ ;  /* 0x000000012c2c6810 */ /* 0x000fc60007ffe0ff */
[----:B------:R-:W-:Y:S01]  /*1b10*/  IMAD R36, R36, UR47, R43 ;  /* 0x0000002f24247c24 */ /* 0x000fe2000f8e022b */
[----:B------:R-:W-:Y:S01]  /*1b20*/  IADD3 R43, PT, PT, R23, 0x140, RZ ;  /* 0x00000140172b7810 */ /* 0x000fe20007ffe0ff */
[----:B------:R-:W-:Y:S02]  /*1b30*/  IMAD R28, R28, UR46, RZ ;  /* 0x0000002e1c1c7c24 */ /* 0x000fe4000f8e02ff */
[----:B------:R-:W-:Y:S02]  /*1b40*/  @!P0 IMAD.MOV R44, RZ, RZ, -R44 ;  /* 0x000000ffff2c8224 */ /* 0x000fe400078e0a2c */
[----:B------:R-:W-:Y:S01]  /*1b50*/  IMAD R19, R19, UR47, R28 ;  /* 0x0000002f13137c24 */ /* 0x000fe2000f8e021c */
[----:B------:R-:W-:Y:S02]  /*1b60*/  IABS R28, R43 ;  /* 0x0000002b001c7213 */ /* 0x000fe40000000000 */
[----:B------:R-:W-:Y:S01]  /*1b70*/  SEL R44, R22, R44, !P2 ;  /* 0x0000002c162c7207 */ /* 0x000fe20005000000 */
[----:B------:R-:W-:-:S02]  /*1b80*/  IMAD R20, R20, UR50, R31 ;  /* 0x0000003214147c24 */ /* 0x000fc4000f8e021f */
[----:B------:R-:W-:-:S04]  /*1b90*/  IMAD.HI.U32 R12, R28, UR7, RZ ;  /* 0x000000071c0c7c27 */ /* 0x000fc8000f8e00ff */
[----:B------:R-:W-:-:S04]  /*1ba0*/  IMAD.MOV R31, RZ, RZ, -R44 ;  /* 0x000000ffff1f7224 */ /* 0x000fc800078e0a2c */
        /* <DEDUP_REMOVED lines=25> */
[----:B------:R-:W-:Y:S02]  /*1d40*/  ISETP.GE.AND P6, PT, R9, RZ, PT ;  /* 0x000000ff0900720c */ /* 0x000fe40003fc6270 */
[----:B------:R-:W-:-:S05]  /*1d50*/  SEL R41, R41, RZ, P3 ;  /* 0x000000ff29297207 */ /* 0x000fca0001800000 */
[----:B------:R-:W-:Y:S01]  /*1d60*/  @P5 VIADD R8, R8, 0x1 ;  /* 0x0000000108085836 */ /* 0x000fe20000000000 */
[----:B------:R-:W-:Y:S01]  /*1d70*/  SHF.R.S64 R9, RZ, 0x1e, R43 ;  /* 0x0000001eff097819 */ /* 0x000fe2000000102b */
[----:B------:R-:W-:Y:S01]  /*1d80*/  IMAD R41, R41, UR46, RZ ;  /* 0x0000002e29297c24 */ /* 0x000fe2000f8e02ff */
[----:B------:R-:W-:Y:S02]  /*1d90*/  SEL R28, R44, RZ, P4 ;  /* 0x000000ff2c1c7207 */ /* 0x000fe40002000000 */
[----:B------:R-:W-:Y:S02]  /*1da0*/  MOV R31, R8 ;  /* 0x00000008001f7202 */ /* 0x000fe40000000f00 */
[----:B------:R-:W-:Y:S01]  /*1db0*/  IADD3 R8, P5, PT, R9, UR36, RZ ;  /* 0x0000002409087c10 */ /* 0x000fe2000ffbe0ff */
[----:B------:R-:W-:Y:S02]  /*1dc0*/  IMAD R28, R28, UR47, R41 ;  /* 0x0000002f1c1c7c24 */ /* 0x000fe4000f8e0229 */
[----:B------:R-:W-:Y:S01]  /*1dd0*/  @!P6 IMAD.MOV R31, RZ, RZ, -R31 ;  /* 0x000000ffff1fe224 */ /* 0x000fe200078e0a1f */
[----:B------:R-:W-:Y:S01]  /*1de0*/  LEA.HI.X.SX32 R9, R43, UR37, 0x2, P5 ;  /* 0x000000252b097c11 */ /* 0x000fe2000a8f16ff */
[----:B------:R-:W-:Y:S01]  /*1df0*/  VIADD R41, R23, 0x160 ;  /* 0x0000016017297836 */ /* 0x000fe20000000000 */
[----:B------:R-:W-:-:S02]  /*1e00*/  SEL R43, R45, RZ, P3 ;  /* 0x000000ff2d2b7207 */ /* 0x000fc40001800000 */
[----:B------:R-:W-:Y:S01]  /*1e10*/  SEL R42, R22, R31, !P2 ;  /* 0x0000001f162a7207 */ /* 0x000fe20005000000 */
[----:B------:R0:W4:Y:S01]  /*1e20*/  LDG.E R12, desc[UR10][R8.64] ;  /* 0x0000000a080c7981 */ /* 0x000122000c1e1900 */
[----:B------:R-:W-:Y:S01]  /*1e30*/  IABS R45, R41 ;  /* 0x00000029002d7213 */ /* 0x000fe20000000000 */
[----:B------:R-:W-:Y:S01]  /*1e40*/  IMAD R44, R43, UR46, RZ ;  /* 0x0000002e2b2c7c24 */ /* 0x000fe2000f8e02ff */
[C---:B------:R-:W-:Y:S02]  /*1e50*/  IADD3 R31, PT, PT, -R42.reuse, RZ, RZ ;  /* 0x000000ff2a1f7210 */ /* 0x040fe40007ffe1ff */
[----:B------:R-:W-:Y:S02]  /*1e60*/  SEL R43, R42, RZ, P4 ;  /* 0x000000ff2a2b7207 */ /* 0x000fe40002000000 */
[----:B------:R-:W-:Y:S01]  /*1e70*/  SEL R42, R17, RZ, P0 ;  /* 0x000000ff112a7207 */ /* 0x000fe20000000000 */
[----:B0-----:R-:W-:-:S04]  /*1e80*/  IMAD.HI.U32 R8, R45, UR7, RZ ;  /* 0x000000072d087c27 */ /* 0x001fc8000f8e00ff */
        /* <DEDUP_REMOVED lines=11> */
[----:B------:R-:W-:-:S04]  /*1f40*/  @!P6 IADD3 R8, PT, PT, -R8, RZ, RZ ;  /* 0x000000ff0808e210 */ /* 0x000fc80007ffe1ff */
[----:B------:R-:W-:-:S05]  /*1f50*/  SEL R43, R24, R8, !P1 ;  /* 0x00000008182b7207 */ /* 0x000fca0004800000 */
[----:B------:R-:W-:Y:S01]  /*1f60*/  IMAD.MOV R8, RZ, RZ, -R43 ;  /* 0x000000ffff087224 */ /* 0x000fe200078e0a2b */
[----:B------:R-:W-:-:S03]  /*1f70*/  SEL R18, R18, RZ, P0 ;  /* 0x000000ff12127207 */ /* 0x000fc60000000000 */
[----:B------:R-:W-:Y:S01]  /*1f80*/  IMAD R44, R8, UR49, R41 ;  /* 0x00000031082c7c24 */ /* 0x000fe2000f8e0229 */
[----:B------:R-:W-:Y:S01]  /*1f90*/  SEL R8, R27, RZ, P0 ;  /* 0x000000ff1b087207 */ /* 0x000fe20000000000 */
[----:B------:R-:W-:-:S03]  /*1fa0*/  IMAD R25, R18, UR51, R25 ;  /* 0x0000003312197c24 */ /* 0x000fc6000f8e0219 */
        /* <DEDUP_REMOVED lines=14> */
[----:B------:R-:W-:-:S03]  /*2090*/  IADD3 R8, P5, PT, R9, UR36, RZ ;  /* 0x0000002409087c10 */ /* 0x000fc6000ffbe0ff */
[----:B------:R-:W-:Y:S01]  /*20a0*/  @!P6 IMAD.MOV R21, RZ, RZ, -R21 ;  /* 0x000000ffff15e224 */ /* 0x000fe200078e0a15 */
[----:B------:R-:W-:-:S04]  /*20b0*/  LEA.HI.X.SX32 R9, R41, UR37, 0x2, P5 ;  /* 0x0000002529097c11 */ /* 0x000fc8000a8f16ff */
[----:B------:R-:W-:Y:S01]  /*20c0*/  SEL R41, R22, R21, !P2 ;  /* 0x0000001516297207 */ /* 0x000fe20005000000 */
[----:B------:R-:W-:Y:S01]  /*20d0*/  VIADD R21, R23, 0x180 ;  /* 0x0000018017157836 */ /* 0x000fe20000000000 */
[----:B------:R-:W-:Y:S01]  /*20e0*/  SEL R42, R43, RZ, P3 ;  /* 0x000000ff2b2a7207 */ /* 0x000fe20001800000 */
[----:B------:R0:W4:Y:S01]  /*20f0*/  LDG.E R8, desc[UR10][R8.64] ;  /* 0x0000000a08087981 */ /* 0x000122000c1e1900 */
[----:B------:R-:W-:-:S03]  /*2100*/  IADD3 R27, PT, PT, -R41, RZ, RZ ;  /* 0x000000ff291b7210 */ /* 0x000fc60007ffe1ff */
[----:B------:R-:W-:Y:S02]  /*2110*/  IMAD R43, R42, UR46, RZ ;  /* 0x0000002e2a2b7c24 */ /* 0x000fe4000f8e02ff */
[----:B------:R-:W-:Y:S01]  /*2120*/  IMAD R27, R27, UR50, R44 ;  /* 0x000000321b1b7c24 */ /* 0x000fe2000f8e022c */
[----:B------:R-:W-:Y:S02]  /*2130*/  IABS R44, R21 ;  /* 0x00000015002c7213 */ /* 0x000fe40000000000 */
[----:B------:R-:W-:Y:S02]  /*2140*/  SEL R42, R41, RZ, P4 ;  /* 0x000000ff292a7207 */ /* 0x000fe40002000000 */
[----:B------:R-:W-:Y:S02]  /*2150*/  SEL R41, R10, RZ, P0 ;  /* 0x000000ff0a297207 */ /* 0x000fe40000000000 */
[----:B------:R-:W-:-:S05]  /*2160*/  MOV R10, R44 ;  /* 0x0000002c000a7202 */ /* 0x000fca0000000f00 */
        /* <DEDUP_REMOVED lines=14> */
[----:B------:R-:W-:Y:S02]  /*2250*/  IADD3 R10, PT, PT, -R43, RZ, RZ ;  /* 0x000000ff2b0a7210 */ /* 0x000fe40007ffe1ff */
[----:B------:R-:W-:Y:S02]  /*2260*/  SEL R16, R16, RZ, P0 ;  /* 0x000000ff10107207 */ /* 0x000fe40000000000 */
[----:B------:R-:W-:Y:S01]  /*2270*/  SEL R35, R35, RZ, P0 ;  /* 0x000000ff23237207 */ /* 0x000fe20000000000 */
[----:B------:R-:W-:Y:S02]  /*2280*/  IMAD R44, R10, UR49, R21 ;  /* 0x000000310a2c7c24 */ /* 0x000fe4000f8e0215 */
[----:B------:R-:W-:Y:S02]  /*2290*/  IMAD R41, R16, UR51, R15 ;  /* 0x0000003310297c24 */ /* 0x000fe4000f8e020f */
[----:B------:R-:W-:Y:S01]  /*22a0*/  IMAD R16, R35, UR51, R36 ;  /* 0x0000003323107c24 */ /* 0x000fe2000f8e0224 */
[----:B------:R-:W-:-:S05]  /*22b0*/  IABS R35, R44 ;  /* 0x0000002c00237213 */ /* 0x000fca0000000000 */
[----:B------:R-:W-:-:S04]  /*22c0*/  IMAD.HI.U32 R9, R35, UR5, RZ ;  /* 0x0000000523097c27 */ /* 0x000fc8000f8e00ff */
[----:B------:R-:W-:-:S04]  /*22d0*/  IMAD.MOV R36, RZ, RZ, -R9 ;  /* 0x000000ffff247224 */ /* 0x000fc800078e0a09 */
[----:B------:R-:W-:Y:S01]  /*22e0*/  IMAD R35, R36, UR9, R35 ;  /* 0x0000000924237c24 */ /* 0x000fe2000f8e0223 */
[----:B------:R-:W-:-:S04]  /*22f0*/  IADD3 R10, P5, PT, R11, UR38, RZ ;  /* 0x000000260b0a7c10 */ /* 0x000fc8000ffbe0ff */
[----:B------:R-:W-:Y:S02]  /*2300*/  ISETP.LT.U32.AND P6, PT, R35, UR9, PT ;  /* 0x0000000923007c0c */ /* 0x000fe4000bfc1070 */
[----:B------:R-:W-:-:S05]  /*2310*/  LEA.HI.X.SX32 R11, R11, UR39, 0x1, P5 ;  /* 0x000000270b0b7c11 */ /* 0x000fca000a8f0eff */
[----:B------:R0:W2:Y:S06]  /*2320*/  LDG.E.U8 R15, desc[UR10][R10.64] ;  /* 0x0000000a0a0f7981 */ /* 0x0000ac000c1e1100 */
[----:B------:R-:W-:-:S04]  /*2330*/  @!P6 IADD3 R35, PT, PT, R35, -UR9, RZ ;  /* 0x800000092323ec10 */ /* 0x000fc8000fffe0ff */
[----:B------:R-:W-:Y:S01]  /*2340*/  ISETP.GE.U32.AND P5, PT, R35, UR9, PT ;  /* 0x0000000923007c0c */ /* 0x000fe2000bfa6070 */
[----:B------:R-:W-:Y:S01]  /*2350*/  @!P6 VIADD R9, R9, 0x1 ;  /* 0x000000010909e836 */ /* 0x000fe20000000000 */
[----:B0-----:R-:W-:-:S11]  /*2360*/  SHF.R.S64 R10, RZ, 0x1e, R21 ;  /* 0x0000001eff0a7819 */ /* 0x001fd60000001015 */
[----:B------:R-:W-:Y:S02]  /*2370*/  @P5 IADD3 R9, PT, PT, R9, 0x1, RZ ;  /* 0x0000000109095810 */ /* 0x000fe40007ffe0ff */
[----:B------:R-:W-:-:S04]  /*2380*/  IADD3 R10, P5, PT, R10, UR36, RZ ;  /* 0x000000240a0a7c10 */ /* 0x000fc8000ffbe0ff */
[----:B------:R-:W-:Y:S01]  /*2390*/  LEA.HI.X.SX32 R11, R21, UR37, 0x2, P5 ;  /* 0x00000025150b7c11 */ /* 0x000fe2000a8f16ff */
[----:B------:R-:W-:-:S04]  /*23a0*/  IMAD.MOV.U32 R21, RZ, RZ, R9 ;  /* 0x000000ffff157224 */ /* 0x000fc800078e0009 */
[----:B------:R0:W4:Y:S01]  /*23b0*/  LDG.E R9, desc[UR10][R10.64] ;  /* 0x0000000a0a097981 */ /* 0x000122000c1e1900 */
[----:B------:R-:W-:Y:S02]  /*23c0*/  LOP3.LUT R35, R44, UR50, RZ, 0x3c, !PT ;  /* 0x000000322c237c12 */ /* 0x000fe4000f8e3cff */
[----:B0-----:R-:W-:-:S04]  /*23d0*/  IADD3 R10, P5, PT, R25, UR38, RZ ;  /* 0x00000026190a7c10 */ /* 0x001fc8000ffbe0ff */
[----:B------:R-:W-:Y:S02]  /*23e0*/  LEA.HI.X.SX32 R11, R25, UR39, 0x1, P5 ;  /* 0x00000027190b7c11 */ /* 0x000fe4000a8f0eff */
[----:B------:R-:W-:-:S03]  /*23f0*/  ISETP.GE.AND P6, PT, R35, RZ, PT ;  /* 0x000000ff2300720c */ /* 0x000fc60003fc6270 */
[----:B------:R0:W3:Y:S01]  /*2400*/  LDG.E.U8 R25, desc[UR10][R10.64] ;  /* 0x0000000a0a197981 */ /* 0x0000e2000c1e1100 */
[----:B------:R-:W-:-:S09]  /*2410*/  SEL R35, R43, RZ, P3 ;  /* 0x000000ff2b237207 */ /* 0x000fd20001800000 */
[----:B------:R-:W-:-:S04]  /*2420*/  @!P6 IADD3 R21, PT, PT, -R21, RZ, RZ ;  /* 0x000000ff1515e210 */ /* 0x000fc80007ffe1ff */
[----:B------:R-:W-:-:S04]  /*2430*/  SEL R21, R22, R21, !P2 ;  /* 0x0000001516157207 */ /* 0x000fc80005000000 */
[----:B------:R-:W-:Y:S01]  /*2440*/  SEL R36, R21, RZ, P4 ;  /* 0x000000ff15247207 */ /* 0x000fe20002000000 */
[----:B------:R-:W-:Y:S01]  /*2450*/  IMAD.MOV R43, RZ, RZ, -R21 ;  /* 0x000000ffff2b7224 */ /* 0x000fe200078e0a15 */
[----:B------:R-:W-:-:S05]  /*2460*/  SEL R21, R29, RZ, P0 ;  /* 0x000000ff1d157207 */ /* 0x000fca0000000000 */
[----:B------:R-:W-:Y:S01]  /*2470*/  IMAD R34, R21, UR51, R34 ;  /* 0x0000003315227c24 */ /* 0x000fe2000f8e0222 */
[----:B------:R-:W-:Y:S01]  /*2480*/  IADD3 R21, PT, PT, R23, 0x1a0, RZ ;  /* 0x000001a017157810 */ /* 0x000fe20007ffe0ff */
[----:B------:R-:W-:Y:S02]  /*2490*/  IMAD R29, R43, UR50, R44 ;  /* 0x000000322b1d7c24 */ /* 0x000fe4000f8e022c */
[----:B------:R-:W-:Y:S01]  /*24a0*/  IMAD R35, R35, UR46, RZ ;  /* 0x0000002e23237c24 */ /* 0x000fe2000f8e02ff */
[----:B------:R-:W-:-:S03]  /*24b0*/  IABS R43, R21 ;  /* 0x00000015002b7213 */ /* 0x000fc60000000000 */
        /* <DEDUP_REMOVED lines=13> */
[----:B0-----:R-:W-:-:S05]  /*2590*/  IADD3 R10, PT, PT, -R43, RZ, RZ ;  /* 0x000000ff2b0a7210 */ /* 0x001fca0007ffe1ff */
[----:B------:R-:W-:Y:S01]  /*25a0*/  IMAD R44, R10, UR49, R21 ;  /* 0x000000310a2c7c24 */ /* 0x000fe2000f8e0215 */
[----:B------:R-:W-:-:S04]  /*25b0*/  SEL R11, R26, RZ, P0 ;  /* 0x000000ff1a0b7207 */ /* 0x000fc80000000000 */
[----:B------:R-:W-:Y:S02]  /*25c0*/  IABS R10, R44 ;  /* 0x0000002c000a7213 */ /* 0x000fe40000000000 */
[----:B------:R-:W-:-:S03]  /*25d0*/  SEL R20, R20, RZ, P0 ;  /* 0x000000ff14147207 */ /* 0x000fc60000000000 */
[----:B------:R-:W-:-:S04]  /*25e0*/  IMAD.MOV.U32 R26, RZ, RZ, R10 ;  /* 0x000000ffff1a7224 */ /* 0x000fc800078e000a */
[----:B------:R-:W-:-:S04]  /*25f0*/  IMAD.HI.U32 R10, R26, UR5, RZ ;  /* 0x000000051a0a7c27 */ /* 0x000fc8000f8e00ff */
        /* <DEDUP_REMOVED lines=12> */
[----:B------:R-:W-:Y:S01]  /*26c0*/  SEL R10, R22, R10, !P2 ;  /* 0x0000000a160a7207 */ /* 0x000fe20005000000 */
[----:B------:R-:W-:Y:S01]  /*26d0*/  IMAD R31, R31, UR50, R46 ;  /* 0x000000321f1f7c24 */ /* 0x000fe2000f8e022e */
[----:B------:R-:W-:-:S03]  /*26e0*/  SEL R19, R43, RZ, P3 ;  /* 0x000000ff2b137207 */ /* 0x000fc60001800000 */
[----:B------:R-:W-:Y:S01]  /*26f0*/  IMAD.MOV R11, RZ, RZ, -R10 ;  /* 0x000000ffff0b7224 */ /* 0x000fe200078e0a0a */
[----:B------:R-:W-:Y:S02]  /*2700*/  IADD3 R28, PT, PT, R23, 0x1c0, RZ ;  /* 0x000001c0171c7810 */ /* 0x000fe40007ffe0ff */
[----:B------:R-:W-:Y:S01]  /*2710*/  SEL R27, R27, RZ, P0 ;  /* 0x000000ff1b1b7207 */ /* 0x000fe20000000000 */
[----:B------:R-:W-:Y:S01]  /*2720*/  IMAD R11, R11, UR50, R44 ;  /* 0x000000320b0b7c24 */ /* 0x000fe2000f8e022c */
[----:B------:R-:W-:Y:S01]  /*2730*/  SEL R26, R10, RZ, P4 ;  /* 0x000000ff0a1a7207 */ /* 0x000fe20002000000 */
[----:B------:R-:W-:Y:S01]  /*2740*/  IMAD R19, R19, UR46, RZ ;  /* 0x0000002e13137c24 */ /* 0x000fe2000f8e02ff */
[----:B------:R-:W-:Y:S02]  /*2750*/  SEL R10, R31, RZ, P0 ;  /* 0x000000ff1f0a7207 */ /* 0x000fe40000000000 */
[----:B------:R-:W-:Y:S01]  /*2760*/  IABS R45, R28 ;  /* 0x0000001c002d7213 */ /* 0x000fe20000000000 */
[----:B------:R-:W-:Y:S01]  /*2770*/  IMAD R42, R27, UR51, R42 ;  /* 0x000000331b2a7c24 */ /* 0x000fe2000f8e022a */
[----:B------:R-:W-:Y:S01]  /*2780*/  SEL R27, R11, RZ, P0 ;  /* 0x000000ff0b1b7207 */ /* 0x000fe20000000000 */
[----:B------:R-:W-:-:S02]  /*2790*/  IMAD R26, R26, UR47, R19 ;  /* 0x0000002f1a1a7c24 */ /* 0x000fc4000f8e0213 */
[----:B------:R-:W-:Y:S01]  /*27a0*/  IMAD R43, R10, UR51, R17 ;  /* 0x000000330a2b7c24 */ /* 0x000fe2000f8e0211 */
[----:B------:R-:W-:Y:S01]  /*27b0*/  IADD3 R10, P5, PT, R18, UR38, RZ ;  /* 0x00000026120a7c10 */ /* 0x000fe2000ffbe0ff */
[----:B------:R-:W-:-:S03]  /*27c0*/  IMAD.HI.U32 R44, R45, UR7, RZ ;  /* 0x000000072d2c7c27 */ /* 0x000fc6000f8e00ff */
[----:B------:R-:W-:Y:S01]  /*27d0*/  LEA.HI.X.SX32 R11, R18, UR39, 0x1, P5 ;  /* 0x00000027120b7c11 */ /* 0x000fe2000a8f0eff */
[----:B------:R-:W-:Y:S01]  /*27e0*/  IMAD R27, R27, UR51, R26 ;  /* 0x000000331b1b7c24 */ /* 0x000fe2000f8e021a */
[C---:B------:R-:W-:Y:S01]  /*27f0*/  IADD3 R18, P5, PT, R30.reuse, UR38, RZ ;  /* 0x000000261e127c10 */ /* 0x040fe2000ffbe0ff */
[----:B------:R-:W-:Y:S01]  /*2800*/  IMAD.MOV R26, RZ, RZ, -R44 ;  /* 0x000000ffff1a7224 */ /* 0x000fe200078e0a2c */
[----:B------:R-:W-:Y:S02]  /*2810*/  SEL R29, R29, RZ, P0 ;  /* 0x000000ff1d1d7207 */ /* 0x000fe40000000000 */
[----:B------:R-:W-:Y:S01]  /*2820*/  LEA.HI.X.SX32 R19, R30, UR39, 0x1, P5 ;  /* 0x000000271e137c11 */ /* 0x000fe2000a8f0eff */
[----:B------:R-:W-:Y:S01]  /*2830*/  IMAD R45, R26, UR8, R45 ;  /* 0x000000081a2d7c24 */ /* 0x000fe2000f8e022d */
[----:B------:R-:W-:Y:S01]  /*2840*/  IADD3 R30, P5, PT, R41, UR38, RZ ;  /* 0x00000026291e7c10 */ /* 0x000fe2000ffbe0ff */
[----:B------:R-:W-:Y:S02]  /*2850*/  IMAD R29, R29, UR51, R36 ;  /* 0x000000331d1d7c24 */ /* 0x000fe4000f8e0224 */
[----:B------:R0:W5:Y:S01]  /*2860*/  LDG.E.U8 R36, desc[UR10][R10.64] ;  /* 0x0000000a0a247981 */ /* 0x000162000c1e1100 */
[----:B------:R-:W-:-:S02]  /*2870*/  ISETP.LT.U32.AND P6, PT, R45, UR8, PT ;  /* 0x000000082d007c0c */ /* 0x000fc4000bfc1070 */
[----:B------:R-:W-:Y:S01]  /*2880*/  LEA.HI.X.SX32 R31, R41, UR39, 0x1, P5 ;  /* 0x00000027291f7c11 */ /* 0x000fe2000a8f0eff */
[----:B------:R1:W4:Y:S01]  /*2890*/  LDG.E.U8 R26, desc[UR10][R18.64] ;  /* 0x0000000a121a7981 */ /* 0x000322000c1e1100 */
[----:B------:R-:W-:Y:S02]  /*28a0*/  R2UR UR14, R32 ;  /* 0x00000000200e72ca */ /* 0x000fe400000e0000 */
[----:B------:R-:W-:Y:S01]  /*28b0*/  R2UR UR15, R33 ;  /* 0x00000000210f72ca */ /* 0x000fe200000e0000 */
[----:B------:R-:W4:Y:S01]  /*28c0*/  LDG.E.U8 R30, desc[UR12][R30.64] ;  /* 0x0000000c1e1e7981 */ /* 0x000f22000c1e1100 */
[----:B0-----:R-:W-:-:S04]  /*28d0*/  IADD3 R10, P5, PT, R16, UR38, RZ ;  /* 0x00000026100a7c10 */ /* 0x001fc8000ffbe0ff */
[----:B------:R-:W-:Y:S02]  /*28e0*/  LEA.HI.X.SX32 R11, R16, UR39, 0x1, P5 ;  /* 0x00000027100b7c11 */ /* 0x000fe4000a8f0eff */
[C---:B------:R-:W-:Y:S02]  /*28f0*/  IADD3 R16, P5, PT, R34.reuse, UR38, RZ ;  /* 0x0000002622107c10 */ /* 0x040fe4000ffbe0ff */
[----:B------:R-:W-:Y:S02]  /*2900*/  @!P6 IADD3 R45, PT, PT, R45, -UR8, RZ ;  /* 0x800000082d2dec10 */ /* 0x000fe4000fffe0ff */
[----:B------:R-:W-:Y:S02]  /*2910*/  LEA.HI.X.SX32 R17, R34, UR39, 0x1, P5 ;  /* 0x0000002722117c11 */ /* 0x000fe4000a8f0eff */
[C---:B------:R-:W-:Y:S02]  /*2920*/  IADD3 R34, P5, PT, R35.reuse, UR38, RZ ;  /* 0x0000002623227c10 */ /* 0x040fe4000ffbe0ff */
[----:B-1----:R-:W-:Y:S01]  /*2930*/  LOP3.LUT R18, R28, UR49, RZ, 0x3c, !PT ;  /* 0x000000311c127c12 */ /* 0x002fe2000f8e3cff */
[----:B------:R-:W-:Y:S01]  /*2940*/  @!P6 VIADD R44, R44, 0x1 ;  /* 0x000000012c2ce836 */ /* 0x000fe20000000000 */
[----:B------:R-:W-:Y:S01]  /*2950*/  LEA.HI.X.SX32 R35, R35, UR39, 0x1, P5 ;  /* 0x0000002723237c11 */ /* 0x000fe2000a8f0eff */
[----:B------:R-:W4:Y:S01]  /*2960*/  LDG.E.U8 R41, desc[UR12][R16.64] ;  /* 0x0000000c10297981 */ /* 0x000f22000c1e1100 */
[----:B------:R-:W-:-:S02]  /*2970*/  ISETP.GE.U32.AND P5, PT, R45, UR8, PT ;  /* 0x000000082d007c0c */ /* 0x000fc4000bfa6070 */
[----:B------:R-:W-:Y:S01]  /*2980*/  ISETP.GE.AND P6, PT, R18, RZ, PT ;  /* 0x000000ff1200720c */ /* 0x000fe20003fc6270 */
[----:B------:R0:W4:Y:S04]  /*2990*/  LDG.E.U8 R45, desc[UR10][R10.64] ;  /* 0x0000000a0a2d7981 */ /* 0x000128000c1e1100 */
[----:B------:R-:W4:Y:S06]  /*29a0*/  LDG.E.U8 R46, desc[UR10][R34.64] ;  /* 0x0000000a222e7981 */ /* 0x000f2c000c1e1100 */
[----:B------:R-:W-:-:S05]  /*29b0*/  @P5 IADD3 R44, PT, PT, R44, 0x1, RZ ;  /* 0x000000012c2c5810 */ /* 0x000fca0007ffe0ff */
[----:B------:R-:W-:Y:S01]  /*29c0*/  @!P6 IMAD.MOV R44, RZ, RZ, -R44 ;  /* 0x000000ffff2ce224 */ /* 0x000fe200078e0a2c */
[----:B------:R-:W-:-:S04]  /*29d0*/  IADD3 R18, P5, PT, R20, UR38, RZ ;  /* 0x0000002614127c10 */ /* 0x000fc8000ffbe0ff */
[----:B------:R-:W-:Y:S02]  /*29e0*/  SEL R44, R24, R44, !P1 ;  /* 0x0000002c182c7207 */ /* 0x000fe40004800000 */
[----:B------:R-:W-:Y:S02]  /*29f0*/  LEA.HI.X.SX32 R19, R20, UR39, 0x1, P5 ;  /* 0x0000002714137c11 */ /* 0x000fe4000a8f0eff */
[----:B0-----:R-:W-:Y:S02]  /*2a00*/  IADD3 R11, PT, PT, -R44, RZ, RZ ;  /* 0x000000ff2c0b7210 */ /* 0x001fe40007ffe1ff */
[----:B------:R-:W-:Y:S01]  /*2a10*/  IADD3 R48, P5, PT, R43, UR38, RZ ;  /* 0x000000262b307c10 */ /* 0x000fe2000ffbe0ff */
[----:B------:R0:W4:Y:S02]  /*2a20*/  LDG.E.U8 R47, desc[UR12][R18.64] ;  /* 0x0000000c122f7981 */ /* 0x000124000c1e1100 */
[----:B------:R-:W-:Y:S01]  /*2a30*/  IMAD R50, R11, UR49, R28 ;  /* 0x000000310b327c24 */ /* 0x000fe2000f8e021c */
[----:B------:R-:W-:Y:S01]  /*2a40*/  LEA.HI.X.SX32 R49, R43, UR39, 0x1, P5 ;  /* 0x000000272b317c11 */ /* 0x000fe2000a8f0eff */
[----:B------:R-:W1:Y:S01]  /*2a50*/  LDC.64 R10, c[0x0][0x3e8] ;  /* 0x0000fa00ff0a7b82 */ /* 0x000e620000000a00 */
[----:B------:R-:W-:-:S02]  /*2a60*/  IADD3 R16, P5, PT, R42, UR38, RZ ;  /* 0x000000262a107c10 */ /* 0x000fc4000ffbe0ff */
[----:B--2---:R-:W-:Y:S01]  /*2a70*/  ISETP.NE.AND P2, PT, R15, RZ, PT ;  /* 0x000000ff0f00720c */ /* 0x004fe20003f45270 */
[----:B------:R-:W2:Y:S01]  /*2a80*/  LDG.E.U8 R48, desc[UR10][R48.64] ;  /* 0x0000000a30307981 */ /* 0x000ea2000c1e1100 */
[----:B0-----:R-:W-:Y:S02]  /*2a90*/  IABS R18, R50 ;  /* 0x0000003200127213 */ /* 0x001fe40000000000 */
[----:B------:R-:W-:Y:S02]  /*2aa0*/  LEA.HI.X.SX32 R17, R42, UR39, 0x1, P5 ;  /* 0x000000272a117c11 */ /* 0x000fe4000a8f0eff */
[C---:B------:R-:W-:Y:S01]  /*2ab0*/  IADD3 R34, P5, PT, R29.reuse, UR38, RZ ;  /* 0x000000261d227c10 */ /* 0x040fe2000ffbe0ff */
[----:B------:R-:W-:Y:S01]  /*2ac0*/  IMAD.HI.U32 R15, R18, UR5, RZ ;  /* 0x00000005120f7c27 */ /* 0x000fe2000f8e00ff */
[----:B------:R-:W-:Y:S01]  /*2ad0*/  SHF.R.S64 R20, RZ, 0x1e, R21 ;  /* 0x0000001eff147819 */ /* 0x000fe20000001015 */
[----:B------:R0:W2:Y:S01]  /*2ae0*/  LDG.E.U8 R31, desc[UR14][R16.64] ;  /* 0x0000000e101f7981 */ /* 0x0000a2000c1e1100 */
[----:B------:R-:W-:-:S02]  /*2af0*/  LEA.HI.X.SX32 R35, R29, UR39, 0x1, P5 ;  /* 0x000000271d237c11 */ /* 0x000fc4000a8f0eff */
[----:B------:R-:W-:Y:S01]  /*2b00*/  IADD3 R20, P5, PT, R20, UR36, RZ ;  /* 0x0000002414147c10 */ /* 0x000fe2000ffbe0ff */
[----:B0-----:R-:W-:Y:S01]  /*2b10*/  IMAD.MOV R17, RZ, RZ, -R15 ;  /* 0x000000ffff117224 */ /* 0x001fe200078e0a0f */
[----:B------:R-:W-:Y:S01]  /*2b20*/  SHF.R.S64 R16, RZ, 0x1e, R28 ;  /* 0x0000001eff107819 */ /* 0x000fe2000000101c */
[----:B------:R-:W2:Y:S01]  /*2b30*/  LDG.E.U8 R34, desc[UR10][R34.64] ;  /* 0x0000000a22227981 */ /* 0x000ea2000c1e1100 */
[----:B------:R-:W-:Y:S01]  /*2b40*/  LEA.HI.X.SX32 R21, R21, UR37, 0x2, P5 ;  /* 0x0000002515157c11 */ /* 0x000fe2000a8f16ff */
[----:B------:R-:W-:Y:S01]  /*2b50*/  IMAD R18, R17, UR9, R18 ;  /* 0x0000000911127c24 */ /* 0x000fe2000f8e0212 */
[----:B------:R-:W-:Y:S02]  /*2b60*/  IADD3 R16, P5, PT, R16, UR36, RZ ;  /* 0x0000002410107c10 */ /* 0x000fe4000ffbe0ff */
[----:B-1----:R-:W-:Y:S01]  /*2b70*/  R2UR UR4, R11 ;  /* 0x000000000b0472ca */ /* 0x002fe200000e0000 */
[----:B------:R-:W2:Y:S01]  /*2b80*/  LDG.E R20, desc[UR10][R20.64] ;  /* 0x0000000a14147981 */ /* 0x000ea2000c1e1900 */
[----:B------:R-:W-:-:S02]  /*2b90*/  LEA.HI.X.SX32 R17, R28, UR37, 0x2, P5 ;  /* 0x000000251c117c11 */ /* 0x000fc4000a8f16ff */
[----:B------:R-:W-:Y:S01]  /*2ba0*/  ISETP.LT.U32.AND P5, PT, R18, UR9, PT ;  /* 0x0000000912007c0c */ /* 0x000fe2000bfa1070 */
[----:B------:R-:W-:Y:S01]  /*2bb0*/  VIADD R11, R23, 0x1e0 ;  /* 0x000001e0170b7836 */ /* 0x000fe20000000000 */
[----:B------:R-:W-:-:S04]  /*2bc0*/  P2R R42, PR, RZ, 0x4 ;  /* 0x00000004ff2a7803 */ /* 0x000fc80000000000 */
[----:B------:R-:W-:-:S07]  /*2bd0*/  IABS R19, R11 ;  /* 0x0000000b00137213 */ /* 0x000fce0000000000 */
[----:B------:R-:W-:-:S04]  /*2be0*/  @!P5 IADD3 R18, PT, PT, R18, -UR9, RZ ;  /* 0x800000091212dc10 */ /* 0x000fc8000fffe0ff */
[----:B------:R-:W-:Y:S01]  /*2bf0*/  ISETP.GE.U32.AND P2, PT, R18, UR9, PT ;  /* 0x0000000912007c0c */ /* 0x000fe2000bf46070 */
[----:B------:R-:W-:-:S05]  /*2c00*/  IMAD.HI.U32 R18, R19, UR7, RZ ;  /* 0x0000000713127c27 */ /* 0x000fca000f8e00ff */
[----:B------:R-:W-:Y:S02]  /*2c10*/  IADD3 R28, PT, PT, -R18, RZ, RZ ;  /* 0x000000ff121c7210 */ /* 0x000fe40007ffe1ff */
[----:B---3--:R-:W-:-:S03]  /*2c20*/  ISETP.NE.AND P6, PT, R25, RZ, PT ;  /* 0x000000ff1900720c */ /* 0x008fc60003fc5270 */
[----:B------:R-:W-:Y:S01]  /*2c30*/  IMAD R19, R28, UR8, R19 ;  /* 0x000000081c137c24 */ /* 0x000fe2000f8e0213 */
[----:B------:R-:W-:-:S04]  /*2c40*/  P2R R43, PR, RZ, 0x40 ;  /* 0x00000040ff2b7803 */ /* 0x000fc80000000000 */
[----:B------:R-:W-:Y:S01]  /*2c50*/  ISETP.LT.U32.AND P6, PT, R19, UR8, PT ;  /* 0x0000000813007c0c */ /* 0x000fe2000bfc1070 */
[----:B------:R-:W-:-:S12]  /*2c60*/  @!P5 VIADD R15, R15, 0x1 ;  /* 0x000000010f0fd836 */ /* 0x000fd80000000000 */
[----:B------:R-:W-:-:S05]  /*2c70*/  @!P6 VIADD R19, R19, -UR8 ;  /* 0x800000081313ec36 */ /* 0x000fca0008000000 */
[----:B------:R-:W-:Y:S02]  /*2c80*/  ISETP.GE.U32.AND P5, PT, R19, UR8, PT ;  /* 0x0000000813007c0c */ /* 0x000fe4000bfa6070 */
[----:B------:R-:W-:Y:S02]  /*2c90*/  @!P6 IADD3 R18, PT, PT, R18, 0x1, RZ ;  /* 0x000000011212e810 */ /* 0x000fe40007ffe0ff */
[----:B------:R-:W-:-:S09]  /*2ca0*/  LOP3.LUT R19, R11, UR49, RZ, 0x3c, !PT ;  /* 0x000000310b137c12 */ /* 0x000fd2000f8e3cff */
[----:B------:R-:W-:Y:S02]  /*2cb0*/  @P5 IADD3 R18, PT, PT, R18, 0x1, RZ ;  /* 0x0000000112125810 */ /* 0x000fe40007ffe0ff */
[----:B------:R-:W-:Y:S02]  /*2cc0*/  ISETP.GE.AND P5, PT, R19, RZ, PT ;  /* 0x000000ff1300720c */ /* 0x000fe40003fa6270 */
[----:B------:R-:W-:-:S11]  /*2cd0*/  MOV R25, R18 ;  /* 0x0000001200197202 */ /* 0x000fd60000000f00 */
[----:B------:R-:W-:Y:S01]  /*2ce0*/  @!P5 IMAD.MOV R25, RZ, RZ, -R25 ;  /* 0x000000ffff19d224 */ /* 0x000fe200078e0a19 */
[----:B------:R-:W-:-:S04]  /*2cf0*/  IADD3 R18, P5, PT, R27, UR38, RZ ;  /* 0x000000261b127c10 */ /* 0x000fc8000ffbe0ff */
[----:B------:R-:W-:-:S04]  /*2d00*/  SEL R25, R24, R25, !P1 ;  /* 0x0000001918197207 */ /* 0x000fc80004800000 */
[----:B------:R-:W-:Y:S02]  /*2d10*/  IADD3 R28, PT, PT, -R25, RZ, RZ ;  /* 0x000000ff191c7210 */ /* 0x000fe40007ffe1ff */
[----:B------:R-:W-:-:S03]  /*2d20*/  LEA.HI.X.SX32 R19, R27, UR39, 0x1, P5 ;  /* 0x000000271b137c11 */ /* 0x000fc6000a8f0eff */
[----:B------:R-:W-:Y:S02]  /*2d30*/  IMAD R52, R28, UR49, R11 ;  /* 0x000000311c347c24 */ /* 0x000fe4000f8e020b */
[----:B------:R0:W3:Y:S03]  /*2d40*/  LDG.E.U8 R27, desc[UR10][R18.64] ;  /* 0x0000000a121b7981 */ /* 0x0000e6000c1e1100 */
[----:B0-----:R-:W-:-:S05]  /*2d50*/  IABS R18, R52 ;  /* 0x0000003400127213 */ /* 0x001fca0000000000 */
[----:B------:R-:W-:-:S04]  /*2d60*/  IMAD.HI.U32 R21, R18, UR5, RZ ;  /* 0x0000000512157c27 */ /* 0x000fc8000f8e00ff */
[----:B------:R-:W-:-:S04]  /*2d70*/  IMAD.MOV R19, RZ, RZ, -R21 ;  /* 0x000000ffff137224 */ /* 0x000fc800078e0a15 */
[----:B------:R-:W-:Y:S01]  /*2d80*/  IMAD R18, R19, UR9, R18 ;  /* 0x0000000913127c24 */ /* 0x000fe2000f8e0212 */
[----:B------:R-:W-:-:S04]  /*2d90*/  LOP3.LUT R29, R50, UR50, RZ, 0x3c, !PT ;  /* 0x00000032321d7c12 */ /* 0x000fc8000f8e3cff */
[----:B------:R-:W-:Y:S02]  /*2da0*/  ISETP.LT.U32.AND P5, PT, R18, UR9, PT ;  /* 0x0000000912007c0c */ /* 0x000fe4000bfa1070 */
[----:B------:R-:W-:Y:S01]  /*2db0*/  ISETP.GE.AND P6, PT, R29, RZ, PT ;  /* 0x000000ff1d00720c */ /* 0x000fe20003fc6270 */
[----:B------:R-:W-:Y:S01]  /*2dc0*/  @P2 VIADD R15, R15, 0x1 ;  /* 0x000000010f0f2836 */ /* 0x000fe20000000000 */
[----:B------:R-:W-:-:S09]  /*2dd0*/  ISETP.NE.AND P2, PT, RZ, UR50, PT ;  /* 0x00000032ff007c0c */ /* 0x000fd2000bf45270 */
[----:B------:R-:W-:Y:S01]  /*2de0*/  @!P5 IADD3 R18, PT, PT, R18, -UR9, RZ ;  /* 0x800000091212dc10 */ /* 0x000fe2000fffe0ff */
[----:B------:R-:W-:Y:S01]  /*2df0*/  @!P5 VIADD R21, R21, 0x1 ;  /* 0x000000011515d836 */ /* 0x000fe20000000000 */
[----:B------:R-:W-:Y:S02]  /*2e00*/  @!P6 IADD3 R15, PT, PT, -R15, RZ, RZ ;  /* 0x000000ff0f0fe210 */ /* 0x000fe40007ffe1ff */
[----:B------:R-:W-:Y:S02]  /*2e10*/  ISETP.GE.U32.AND P5, PT, R18, UR9, PT ;  /* 0x0000000912007c0c */ /* 0x000fe4000bfa6070 */
[----:B------:R-:W-:Y:S02]  /*2e20*/  SEL R15, R22, R15, !P2 ;  /* 0x0000000f160f7207 */ /* 0x000fe40005000000 */
[----:B------:R-:W-:Y:S02]  /*2e30*/  SEL R44, R44, RZ, P3 ;  /* 0x000000ff2c2c7207 */ /* 0x000fe40001800000 */
[----:B------:R-:W-:Y:S01]  /*2e40*/  LOP3.LUT R18, R52, UR50, RZ, 0x3c, !PT ;  /* 0x0000003234127c12 */ /* 0x000fe2000f8e3cff */
[----:B------:R-:W-:Y:S01]  /*2e50*/  IMAD.MOV R29, RZ, RZ, -R15 ;  /* 0x000000ffff1d7224 */ /* 0x000fe200078e0a0f */
[----:B------:R-:W-:Y:S01]  /*2e60*/  SEL R15, R15, RZ, P4 ;  /* 0x000000ff0f0f7207 */ /* 0x000fe20002000000 */
[----:B------:R-:W-:-:S02]  /*2e70*/  IMAD R44, R44, UR46, RZ ;  /* 0x0000002e2c2c7c24 */ /* 0x000fc4000f8e02ff */
[----:B------:R-:W-:Y:S02]  /*2e80*/  IMAD R50, R29, UR50, R50 ;  /* 0x000000321d327c24 */ /* 0x000fe4000f8e0232 */
        /* <DEDUP_REMOVED lines=8> */
[----:B------:R-:W-:Y:S02]  /*2f10*/  SEL R21, R22, R21, !P2 ;  /* 0x0000001516157207 */ /* 0x000fe40005000000 */
[----:B------:R-:W-:Y:S01]  /*2f20*/  SEL R15, R25, RZ, P3 ;  /* 0x000000ff190f7207 */ /* 0x000fe20001800000 */
[----:B------:R-:W3:Y:S01]  /*2f30*/  LDG.E.U8 R28, desc[UR10][R28.64] ;  /* 0x0000000a1c1c7981 */ /* 0x000ee2000c1e1100 */
[C---:B------:R-:W-:Y:S02]  /*2f40*/  IADD3 R25, PT, PT, -R21.reuse, RZ, RZ ;  /* 0x000000ff15197210 */ /* 0x040fe40007ffe1ff */
[----:B------:R-:W-:Y:S01]  /*2f50*/  SEL R21, R21, RZ, P4 ;  /* 0x000000ff15157207 */ /* 0x000fe20002000000 */
[----:B------:R-:W-:Y:S01]  /*2f60*/  IMAD R44, R15, UR46, RZ ;  /* 0x0000002e0f2c7c24 */ /* 0x000fe2000f8e02ff */
[----:B------:R-:W-:-:S03]  /*2f70*/  SHF.R.S64 R18, RZ, 0x1e, R11 ;  /* 0x0000001eff127819 */ /* 0x000fc6000000100b */
[----:B------:R-:W-:Y:S01]  /*2f80*/  IMAD R44, R21, UR47, R44 ;  /* 0x0000002f152c7c24 */ /* 0x000fe2000f8e022c */
[----:B------:R-:W-:Y:S01]  /*2f90*/  IADD3 R18, P6, PT, R18, UR36, RZ ;  /* 0x0000002412127c10 */ /* 0x000fe2000ffde0ff */
[----:B------:R-:W-:-:S03]  /*2fa0*/  VIADD R21, R23, 0x200 ;  /* 0x0000020017157836 */ /* 0x000fc60000000000 */
[----:B------:R-:W-:Y:S02]  /*2fb0*/  LEA.HI.X.SX32 R19, R11, UR37, 0x2, P6 ;  /* 0x000000250b137c11 */ /* 0x000fe4000b0f16ff */
[----:B------:R0:W3:Y:S02]  /*2fc0*/  LDG.E R11, desc[UR10][R16.64] ;  /* 0x0000000a100b7981 */ /* 0x0000e4000c1e1900 */
        /* <DEDUP_REMOVED lines=13> */
[----:B------:R-:W-:-:S07]  /*30a0*/  SEL R15, R15, RZ, P0 ;  /* 0x000000ff0f0f7207 */ /* 0x000fce0000000000 */
[----:B------:R-:W-:Y:S02]  /*30b0*/  @!P5 IMAD.MOV R25, RZ, RZ, -R25 ;  /* 0x000000ffff19d224 */ /* 0x000fe400078e0a19 */
[----:B------:R-:W-:-:S03]  /*30c0*/  IMAD R15, R15, UR51, R44 ;  /* 0x000000330f0f7c24 */ /* 0x000fc6000f8e022c */
        /* <DEDUP_REMOVED lines=28> */
[----:B------:R-:W-:-:S03]  /*3290*/  IADD3 R18, P5, PT, R18, UR36, RZ ;  /* 0x0000002412127c10 */ /* 0x000fc6000ffbe0ff */
[----:B------:R-:W-:Y:S01]  /*32a0*/  IMAD R25, R16, UR51, R25 ;  /* 0x0000003310197c24 */ /* 0x000fe2000f8e0219 */
[----:B------:R-:W-:-:S04]  /*32b0*/  LEA.HI.X.SX32 R19, R21, UR37, 0x2, P5 ;  /* 0x0000002515137c11 */ /* 0x000fc8000a8f16ff */
[C---:B------:R-:W-:Y:S01]  /*32c0*/  IADD3 R16, P5, PT, R25.reuse, UR38, RZ ;  /* 0x0000002619107c10 */ /* 0x040fe2000ffbe0ff */
[----:B------:R-:W3:Y:S03]  /*32d0*/  LDG.E R21, desc[UR10][R18.64] ;  /* 0x0000000a12157981 */ /* 0x000ee6000c1e1900 */
[----:B------:R-:W-:Y:S01]  /*32e0*/  LEA.HI.X.SX32 R17, R25, UR39, 0x1, P5 ;  /* 0x0000002719117c11 */ /* 0x000fe2000a8f0eff */
[----:B------:R-:W-:-:S04]  /*32f0*/  VIADD R25, R23, 0x220 ;  /* 0x0000022017197836 */ /* 0x000fc80000000000 */
        /* <DEDUP_REMOVED lines=38> */
[----:B-----5:R-:W-:Y:S01]  /*3560*/  ISETP.NE.AND P6, PT, R36, RZ, PT ;  /* 0x000000ff2400720c */ /* 0x020fe20003fc5270 */
[----:B------:R-:W-:Y:S01]  /*3570*/  IMAD R17, R17, UR51, R16 ;  /* 0x0000003311117c24 */ /* 0x000fe2000f8e0210 */
[----:B------:R-:W-:Y:S02]  /*3580*/  IADD3 R36, PT, PT, R23, 0x240, RZ ;  /* 0x0000024017247810 */ /* 0x000fe40007ffe0ff */
[----:B------:R-:W-:Y:S02]  /*3590*/  LEA.HI.X.SX32 R19, R25, UR37, 0x2, P5 ;  /* 0x0000002519137c11 */ /* 0x000fe4000a8f16ff */
[----:B------:R-:W-:-:S02]  /*35a0*/  IADD3 R16, P5, PT, R17, UR38, RZ ;  /* 0x0000002611107c10 */ /* 0x000fc4000ffbe0ff */
[----:B------:R-:W-:Y:S01]  /*35b0*/  IABS R51, R36 ;  /* 0x0000002400337213 */ /* 0x000fe20000000000 */
[----:B------:R0:W5:Y:S01]  /*35c0*/  LDG.E R25, desc[UR10][R18.64] ;  /* 0x0000000a12197981 */ /* 0x000162000c1e1900 */
        /* <DEDUP_REMOVED lines=238> */
[----:B---3--:R-:W-:-:S03]  /*44b0*/  ISETP.NE.AND P5, PT, R27, RZ, PT ;  /* 0x000000ff1b00720c */ /* 0x008fc60003fa5270 */
[----:B------:R0:W3:Y:S01]  /*44c0*/  LDG.E R31, desc[UR10][R16.64] ;  /* 0x0000000a101f7981 */ /* 0x0000e2000c1e1900 */
        /* <DEDUP_REMOVED lines=24> */
[----:B------:R-:W-:Y:S02]  /*4650*/  SEL R18, R19, RZ, P3 ;  /* 0x000000ff13127207 */ /* 0x000fe40001800000 */
[----:B------:R-:W-:Y:S01]  /*4660*/  ISETP.NE.AND P6, PT, R28, RZ, PT ;  /* 0x000000ff1c00720c */ /* 0x000fe20003fc5270 */
[----:B------:R-:W-:-:S06]  /*4670*/  VIADD R28, R23, 0x2e0 ;  /* 0x000002e0171c7836 */ /* 0x000fcc0000000000 */
[----:B------:R-:W-:Y:S02]  /*4680*/  @!P5 IMAD.MOV R16, RZ, RZ, -R16 ;  /* 0x000000ffff10d224 */ /* 0x000fe400078e0a10 */
[----:B------:R-:W-:Y:S01]  /*4690*/  IMAD R19, R18, UR46, RZ ;  /* 0x0000002e12137c24 */ /* 0x000fe2000f8e02ff */
[----:B------:R-:W-:Y:S02]  /*46a0*/  IABS R18, R28 ;  /* 0x0000001c00127213 */ /* 0x000fe40000000000 */
[----:B------:R-:W-:Y:S02]  /*46b0*/  SEL R16, R22, R16, !P2 ;  /* 0x0000001016107207 */ /* 0x000fe40005000000 */
[----:B------:R-:W-:Y:S02]  /*46c0*/  ISETP.NE.AND P5, PT, R29, RZ, PT ;  /* 0x000000ff1d00720c */ /* 0x000fe40003fa5270 */
[----:B------:R-:W-:Y:S01]  /*46d0*/  IADD3 R17, PT, PT, -R16, RZ, RZ ;  /* 0x000000ff10117210 */ /* 0x000fe20007ffe1ff */
[----:B------:R-:W-:Y:S01]  /*46e0*/  IMAD.HI.U32 R29, R18, UR7, RZ ;  /* 0x00000007121d7c27 */ /* 0x000fe2000f8e00ff */
[----:B------:R-:W-:-:S05]  /*46f0*/  SEL R16, R16, RZ, P4 ;  /* 0x000000ff10107207 */ /* 0x000fca0002000000 */
[----:B------:R-:W-:Y:S01]  /*4700*/  IMAD R16, R16, UR47, R19 ;  /* 0x0000002f10107c24 */ /* 0x000fe2000f8e0213 */
[----:B------:R-:W-:Y:S02]  /*4710*/  IADD3 R19, PT, PT, -R29, RZ, RZ ;  /* 0x000000ff1d137210 */ /* 0x000fe40007ffe1ff */
[----:B------:R-:W-:Y:S02]  /*4720*/  P2R R59, PR, RZ, 0x20 ;  /* 0x00000020ff3b7803 */ /* 0x000fe40000000000 */
[----:B------:R-:W-:Y:S01]  /*4730*/  ISETP.NE.AND P5, PT, R44, RZ, PT ;  /* 0x000000ff2c00720c */ /* 0x000fe20003fa5270 */
[----:B------:R-:W-:Y:S02]  /*4740*/  IMAD R18, R19, UR8, R18 ;  /* 0x0000000813127c24 */ /* 0x000fe4000f8e0212 */
[----:B------:R-:W-:Y:S01]  /*4750*/  IMAD R17, R17, UR50, R58 ;  /* 0x0000003211117c24 */ /* 0x000fe2000f8e023a */
[----:B------:R-:W-:Y:S02]  /*4760*/  P2R R60, PR, RZ, 0x20 ;  /* 0x00000020ff3c7803 */ /* 0x000fe40000000000 */
[----:B------:R-:W-:-:S02]  /*4770*/  ISETP.LT.U32.AND P5, PT, R18, UR8, PT ;  /* 0x0000000812007c0c */ /* 0x000fc4000bfa1070 */
[----:B------:R-:W-:-:S05]  /*4780*/  SEL R17, R17, RZ, P0 ;  /* 0x000000ff11117207 */ /* 0x000fca0000000000 */
[----:B------:R-:W-:-:S06]  /*4790*/  IMAD R17, R17, UR51, R16 ;  /* 0x0000003311117c24 */ /* 0x000fcc000f8e0210 */
[----:B------:R-:W-:Y:S01]  /*47a0*/  @!P5 VIADD R29, R29, 0x1 ;  /* 0x000000011d1dd836 */ /* 0x000fe20000000000 */
[----:B------:R-:W-:Y:S02]  /*47b0*/  @!P5 IADD3 R18, PT, PT, R18, -UR8, RZ ;  /* 0x800000081212dc10 */ /* 0x000fe4000fffe0ff */
[----:B------:R-:W-:-:S04]  /*47c0*/  IADD3 R16, P5, PT, R17, UR38, RZ ;  /* 0x0000002611107c10 */ /* 0x000fc8000ffbe0ff */
[----:B------:R-:W-:Y:S02]  /*47d0*/  LEA.HI.X.SX32 R17, R17, UR39, 0x1, P5 ;  /* 0x0000002711117c11 */ /* 0x000fe4000a8f0eff */
[----:B------:R-:W-:Y:S02]  /*47e0*/  ISETP.GE.U32.AND P5, PT, R18, UR8, PT ;  /* 0x0000000812007c0c */ /* 0x000fe4000bfa6070 */
[----:B------:R-:W-:Y:S01]  /*47f0*/  SHF.R.S64 R18, RZ, 0x1e, R23 ;  /* 0x0000001eff127819 */ /* 0x000fe20000001017 */
[----:B------:R0:W2:Y:S01]  /*4800*/  LDG.E.U8 R44, desc[UR10][R16.64] ;  /* 0x0000000a102c7981 */ /* 0x0000a2000c1e1100 */
[----:B------:R-:W-:Y:S02]  /*4810*/  P2R R58, PR, RZ, 0x40 ;  /* 0x00000040ff3a7803 */ /* 0x000fe40000000000 */
[----:B------:R-:W-:-:S04]  /*4820*/  IADD3 R18, P6, PT, R18, UR36, RZ ;  /* 0x0000002412127c10 */ /* 0x000fc8000ffde0ff */
[C---:B------:R-:W-:Y:S01]  /*4830*/  LEA.HI.X.SX32 R19, R23.reuse, UR37, 0x2, P6 ;  /* 0x0000002517137c11 */ /* 0x040fe2000b0f16ff */
[----:B------:R-:W-:Y:S02]  /*4840*/  VIADD R23, R23, 0x300 ;  /* 0x0000030017177836 */ /* 0x000fe40000000000 */
[----:B------:R-:W-:Y:S02]  /*4850*/  @P5 VIADD R29, R29, 0x1 ;  /* 0x000000011d1d5836 */ /* 0x000fe40000000000 */
[----:B------:R1:W3:Y:S01]  /*4860*/  LDG.E R27, desc[UR10][R18.64] ;  /* 0x0000000a121b7981 */ /* 0x0002e2000c1e1900 */
[----:B------:R-:W-:-:S05]  /*4870*/  IABS R64, R23 ;  /* 0x0000001700407213 */ /* 0x000fca0000000000 */
[----:B------:R-:W-:-:S05]  /*4880*/  IMAD.HI.U32 R63, R64, UR7, RZ ;  /* 0x00000007403f7c27 */ /* 0x000fca000f8e00ff */
[----:B0-----:R-:W-:-:S05]  /*4890*/  IADD3 R17, PT, PT, -R63, RZ, RZ ;  /* 0x000000ff3f117210 */ /* 0x001fca0007ffe1ff */
[----:B------:R-:W-:-:S05]  /*48a0*/  IMAD R16, R17, UR8, R64 ;  /* 0x0000000811107c24 */ /* 0x000fca000f8e0240 */
[----:B------:R-:W-:-:S13]  /*48b0*/  ISETP.LT.U32.AND P6, PT, R16, UR8, PT ;  /* 0x0000000810007c0c */ /* 0x000fda000bfc1070 */
[----:B------:R-:W-:Y:S01]  /*48c0*/  @!P6 VIADD R16, R16, -UR8 ;  /* 0x800000081010ec36 */ /* 0x000fe20008000000 */
[----:B------:R-:W-:Y:S02]  /*48d0*/  @!P6 IADD3 R63, PT, PT, R63, 0x1, RZ ;  /* 0x000000013f3fe810 */ /* 0x000fe40007ffe0ff */
[----:B------:R-:W-:Y:S02]  /*48e0*/  ISETP.NE.AND P6, PT, R61, RZ, PT ;  /* 0x000000ff3d00720c */ /* 0x000fe40003fc5270 */
[----:B------:R-:W-:Y:S02]  /*48f0*/  ISETP.GE.U32.AND P5, PT, R16, UR8, PT ;  /* 0x0000000810007c0c */ /* 0x000fe4000bfa6070 */
[----:B------:R-:W-:Y:S02]  /*4900*/  P2R R61, PR, RZ, 0x40 ;  /* 0x00000040ff3d7803 */ /* 0x000fe40000000000 */
[----:B------:R-:W-:-:S04]  /*4910*/  ISETP.NE.AND P6, PT, R57, RZ, PT ;  /* 0x000000ff3900720c */ /* 0x000fc80003fc5270 */
[----:B------:R-:W-:Y:S02]  /*4920*/  P2R R57, PR, RZ, 0x40 ;  /* 0x00000040ff397803 */ /* 0x000fe40000000000 */
[----:B------:R-:W-:Y:S02]  /*4930*/  ISETP.NE.AND P6, PT, R55, RZ, PT ;  /* 0x000000ff3700720c */ /* 0x000fe40003fc5270 */
[----:B------:R-:W-:Y:S02]  /*4940*/  LOP3.LUT R16, R28, UR49, RZ, 0x3c, !PT ;  /* 0x000000311c107c12 */ /* 0x000fe4000f8e3cff */
[----:B------:R-:W-:Y:S02]  /*4950*/  P2R R55, PR, RZ, 0x40 ;  /* 0x00000040ff377803 */ /* 0x000fe40000000000 */
[----:B------:R-:W-:Y:S02]  /*4960*/  ISETP.NE.AND P6, PT, R54, RZ, PT ;  /* 0x000000ff3600720c */ /* 0x000fe40003fc5270 */
[----:B------:R-:W-:-:S02]  /*4970*/  @P5 IADD3 R63, PT, PT, R63, 0x1, RZ ;  /* 0x000000013f3f5810 */ /* 0x000fc40007ffe0ff */
        /* <DEDUP_REMOVED lines=12> */
[----:B------:R-:W-:Y:S01]  /*4a40*/  ISETP.NE.AND P6, PT, R43, RZ, PT ;  /* 0x000000ff2b00720c */ /* 0x000fe20003fc5270 */
[----:B------:R-:W-:-:S03]  /*4a50*/  IMAD.MOV R17, RZ, RZ, -R29 ;  /* 0x000000ffff117224 */ /* 0x000fc600078e0a1d */
[----:B------:R-:W-:Y:S02]  /*4a60*/  P2R R43, PR, RZ, 0x40 ;  /* 0x00000040ff2b7803 */ /* 0x000fe40000000000 */
[----:B------:R-:W-:Y:S01]  /*4a70*/  ISETP.NE.AND P6, PT, R42, RZ, PT ;  /* 0x000000ff2a00720c */ /* 0x000fe20003fc5270 */
[----:B------:R-:W-:Y:S01]  /*4a80*/  IMAD R42, R17, UR49, R28 ;  /* 0x00000031112a7c24 */ /* 0x000fe2000f8e021c */
[----:B------:R-:W-:-:S04]  /*4a90*/  LOP3.LUT R16, R23, UR49, RZ, 0x3c, !PT ;  /* 0x0000003117107c12 */ /* 0x000fc8000f8e3cff */
[----:B------:R-:W-:Y:S02]  /*4aa0*/  IABS R17, R42 ;  /* 0x0000002a00117213 */ /* 0x000fe40000000000 */
[----:B------:R-:W-:-:S03]  /*4ab0*/  ISETP.GE.AND P5, PT, R16, RZ, PT ;  /* 0x000000ff1000720c */ /* 0x000fc60003fa6270 */
[----:B------:R-:W-:-:S05]  /*4ac0*/  IMAD.HI.U32 R16, R17, UR5, RZ ;  /* 0x0000000511107c27 */ /* 0x000fca000f8e00ff */
[----:B-1----:R-:W-:-:S05]  /*4ad0*/  IADD3 R18, PT, PT, -R16, RZ, RZ ;  /* 0x000000ff10127210 */ /* 0x002fca0007ffe1ff */
[----:B------:R-:W-:Y:S01]  /*4ae0*/  @!P5 IADD3 R63, PT, PT, -R63, RZ, RZ ;  /* 0x000000ff3f3fd210 */ /* 0x000fe20007ffe1ff */
[----:B------:R-:W-:-:S03]  /*4af0*/  IMAD R17, R18, UR9, R17 ;  /* 0x0000000912117c24 */ /* 0x000fc6000f8e0211 */
[----:B------:R-:W-:Y:S02]  /*4b00*/  SEL R24, R24, R63, !P1 ;  /* 0x0000003f18187207 */ /* 0x000fe40004800000 */
        /* <DEDUP_REMOVED lines=12> */
[----:B------:R-:W-:Y:S02]  /*4bd0*/  SEL R16, R16, RZ, P4 ;  /* 0x000000ff10107207 */ /* 0x000fe40002000000 */
[----:B------:R-:W-:Y:S01]  /*4be0*/  IADD3 R18, PT, PT, -R24, RZ, RZ ;  /* 0x000000ff18127210 */ /* 0x000fe20007ffe1ff */
[----:B------:R-:W-:Y:S02]  /*4bf0*/  IMAD R17, R17, UR50, R42 ;  /* 0x0000003211117c24 */ /* 0x000fe4000f8e022a */
[----:B------:R-:W-:Y:S02]  /*4c00*/  IMAD R16, R16, UR47, R19 ;  /* 0x0000002f10107c24 */ /* 0x000fe4000f8e0213 */
        /* <DEDUP_REMOVED lines=20> */
[----:B------:R-:W-:Y:S01]  /*4d50*/  IMAD R19, R24, UR46, RZ ;  /* 0x0000002e18137c24 */ /* 0x000fe2000f8e02ff */
[----:B------:R-:W-:Y:S02]  /*4d60*/  SHF.R.S64 R16, RZ, 0x1e, R28 ;  /* 0x0000001eff107819 */ /* 0x000fe4000000101c */
[----:B------:R-:W-:Y:S01]  /*4d70*/  SEL R18, R18, RZ, P0 ;  /* 0x000000ff12127207 */ /* 0x000fe20000000000 */
[----:B------:R-:W-:Y:S01]  /*4d80*/  IMAD R19, R22, UR47, R19 ;  /* 0x0000002f16137c24 */ /* 0x000fe2000f8e0213 */
[----:B------:R-:W-:-:S03]  /*4d90*/  IADD3 R16, P1, PT, R16, UR36, RZ ;  /* 0x0000002410107c10 */ /* 0x000fc6000ff3e0ff */
[----:B------:R-:W-:Y:S01]  /*4da0*/  IMAD R24, R18, UR51, R19 ;  /* 0x0000003312187c24 */ /* 0x000fe2000f8e0213 */
[----:B------:R-:W-:Y:S02]  /*4db0*/  SHF.R.S64 R18, RZ, 0x1e, R23 ;  /* 0x0000001eff127819 */ /* 0x000fe40000001017 */
[----:B------:R-:W-:Y:S02]  /*4dc0*/  LEA.HI.X.SX32 R17, R28, UR37, 0x2, P1 ;  /* 0x000000251c117c11 */ /* 0x000fe400088f16ff */
[----:B------:R-:W-:Y:S02]  /*4dd0*/  IADD3 R18, P1, PT, R18, UR36, RZ ;  /* 0x0000002412127c10 */ /* 0x000fe4000ff3e0ff */
[----:B------:R-:W-:Y:S02]  /*4de0*/  IADD3 R22, P2, PT, R34, UR38, RZ ;  /* 0x0000002622167c10 */ /* 0x000fe4000ff5e0ff */
[----:B------:R-:W-:Y:S02]  /*4df0*/  R2UR UR6, R32 ;  /* 0x00000000200672ca */ /* 0x000fe400000e0000 */
[----:B------:R-:W-:-:S02]  /*4e00*/  R2UR UR7, R33 ;  /* 0x00000000210772ca */ /* 0x000fc400000e0000 */
[----:B------:R-:W-:Y:S02]  /*4e10*/  LEA.HI.X.SX32 R19, R23, UR37, 0x2, P1 ;  /* 0x0000002517137c11 */ /* 0x000fe400088f16ff */
[----:B------:R-:W-:Y:S02]  /*4e20*/  LEA.HI.X.SX32 R23, R34, UR39, 0x1, P2 ;  /* 0x0000002722177c11 */ /* 0x000fe400090f0eff */
[C---:B------:R-:W-:Y:S02]  /*4e30*/  IADD3 R34, P4, PT, R24.reuse, UR38, RZ ;  /* 0x0000002618227c10 */ /* 0x040fe4000ff9e0ff */
[----:B----4-:R-:W-:Y:S02]  /*4e40*/  ISETP.NE.AND P0, PT, R35, RZ, PT ;  /* 0x000000ff2300720c */ /* 0x010fe40003f05270 */
[----:B------:R-:W-:Y:S02]  /*4e50*/  LEA.HI.X.SX32 R35, R24, UR39, 0x1, P4 ;  /* 0x0000002718237c11 */ /* 0x000fe4000a0f0eff */
[C---:B------:R-:W-:Y:S01]  /*4e60*/  IADD3 R28, P3, PT, R29.reuse, UR38, RZ ;  /* 0x000000261d1c7c10 */ /* 0x040fe2000ff7e0ff */
[----:B------:R-:W4:Y:S03]  /*4e70*/  LDG.E.U8 R23, desc[UR6][R22.64] ;  /* 0x0000000616177981 */ /* 0x000f26000c1e1100 */
[----:B------:R-:W-:Y:S01]  /*4e80*/  LEA.HI.X.SX32 R29, R29, UR39, 0x1, P3 ;  /* 0x000000271d1d7c11 */ /* 0x000fe200098f0eff */
[----:B------:R-:W4:Y:S04]  /*4e90*/  LDG.E.U8 R35, desc[UR6][R34.64] ;  /* 0x0000000622237981 */ /* 0x000f28000c1e1100 */
[----:B------:R-:W4:Y:S04]  /*4ea0*/  LDG.E R17, desc[UR6][R16.64] ;  /* 0x0000000610117981 */ /* 0x000f28000c1e1900 */
[----:B------:R-:W4:Y:S04]  /*4eb0*/  LDG.E.U8 R29, desc[UR6][R28.64] ;  /* 0x000000061c1d7981 */ /* 0x000f28000c1e1100 */
[----:B------:R0:W4:Y:S01]  /*4ec0*/  LDG.E R19, desc[UR6][R18.64] ;  /* 0x0000000612137981 */ /* 0x000122000c1e1900 */
[----:B------:R-:W-:-:S05]  /*4ed0*/  FMUL R7, R7, UR4 ;  /* 0x0000000407077c20 */ /* 0x000fca0008400000 */
        /* <DEDUP_REMOVED lines=14> */
[----:B------:R-:W-:Y:S02]  /*4fc0*/  ISETP.NE.AND P6, PT, R52, RZ, PT ;  /* 0x000000ff3400720c */ /* 0x000fe40003fc5270 */
[----:B-----5:R-:W-:Y:S02]  /*4fd0*/  ISETP.NE.AND P1, PT, R36, RZ, PT ;  /* 0x000000ff2400720c */ /* 0x020fe40003f25270 */
[----:B------:R-:W-:Y:S01]  /*4fe0*/  FSEL R36, R3, R10, P6 ;  /* 0x0000000a03247208 */ /* 0x000fe20003000000 */
[----:B------:R-:W-:Y:S01]  /*4ff0*/  FMUL R3, R0, UR4 ;  /* 0x0000000400037c20 */ /* 0x000fe20008400000 */
[----:B------:R-:W-:Y:S01]  /*5000*/  ISETP.NE.AND P6, PT, R54, RZ, PT ;  /* 0x000000ff3600720c */ /* 0x000fe20003fc5270 */
[----:B---3--:R-:W-:Y:S01]  /*5010*/  FMUL R27, R27, UR4 ;  /* 0x000000041b1b7c20 */ /* 0x008fe20008400000 */
[----:B------:R-:W-:-:S02]  /*5020*/  ISETP.NE.AND P4, PT, R53, RZ, PT ;  /* 0x000000ff3500720c */ /* 0x000fc40003f85270 */
[----:B------:R-:W-:Y:S01]  /*5030*/  FSEL R42, R3, R10, P6 ;  /* 0x0000000a032a7208 */ /* 0x000fe20003000000 */
[----:B------:R-:W-:Y:S01]  /*5040*/  FMUL R3, R12, UR4 ;  /* 0x000000040c037c20 */ /* 0x000fe20008400000 */
[----:B--2---:R-:W-:-:S04]  /*5050*/  ISETP.NE.AND P3, PT, R44, RZ, PT ;  /* 0x000000ff2c00720c */ /* 0x004fc80003f65270 */
[-C--:B------:R-:W-:Y:S01]  /*5060*/  FSEL R50, R3, R10.reuse, P4 ;  /* 0x0000000a03327208 */ /* 0x080fe20002000000 */
[----:B------:R-:W-:Y:S01]  /*5070*/  FMUL R3, R8, UR4 ;  /* 0x0000000408037c20 */ /* 0x000fe20008400000 */
[-C--:B------:R-:W-:Y:S02]  /*5080*/  FSEL R8, R27, R10.reuse, P3 ;  /* 0x0000000a1b087208 */ /* 0x080fe40001800000 */
[----:B------:R-:W-:Y:S02]  /*5090*/  ISETP.NE.AND P5, PT, R62, RZ, PT ;  /* 0x000000ff3e00720c */ /* 0x000fe40003fa5270 */
[----:B------:R-:W-:Y:S02]  /*50a0*/  FMNMX R0, R8, -INF , !PT ;  /* 0xff80000008007809 */ /* 0x000fe40007800000 */
[----:B------:R-:W-:Y:S02]  /*50b0*/  FSEL R52, R3, R10, P5 ;  /* 0x0000000a03347208 */ /* 0x000fe40002800000 */
        /* <DEDUP_REMOVED lines=11> */
[----:B------:R-:W-:-:S02]  /*5170*/  FMNMX R0, R3, R42, !PT ;  /* 0x0000002a03007209 */ /* 0x000fc40007800000 */
[----:B------:R-:W-:Y:S02]  /*5180*/  FSEL R44, R13, R10, P6 ;  /* 0x0000000a0d2c7208 */ /* 0x000fe40003000000 */
        /* <DEDUP_REMOVED lines=11> */
[----:B0-----:R-:W-:Y:S02]  /*5240*/  FSEL R18, R3, R10, P3 ;  /* 0x0000000a03127208 */ /* 0x001fe40001800000 */
        /* <DEDUP_REMOVED lines=29> */
[----:B------:R-:W-:-:S04]  /*5420*/  FMNMX R11, R11, R56, !PT ;  /* 0x000000380b0b7209 */ /* 0x000fc80007800000 */
[----:B------:R-:W-:Y:S02]  /*5430*/  FMNMX R11, R11, R48, !PT ;  /* 0x000000300b0b7209 */ /* 0x000fe40007800000 */
        /* <DEDUP_REMOVED lines=35> */
[-C--:B------:R-:W-:Y:S01]  /*5670*/  FFMA.RM R3, R3, R12.reuse, 12582913 ;  /* 0x4b40000103037423 */ /* 0x080fe2000000400c */
[----:B------:R-:W-:Y:S01]  /*5680*/  FADD R7, R5, -12583039 ;  /* 0xcb40007f05077421 */ /* 0x000fe20000000000 */
[--C-:B------:R-:W-:Y:S01]  /*5690*/  FADD R16, R22, -R9.reuse ;  /* 0x8000000916107221 */ /* 0x100fe20000000000 */
[----:B------:R-:W-:Y:S01]  /*56a0*/  FADD R4, R4, -R9 ;  /* 0x8000000904047221 */ /* 0x000fe20000000000 */
[----:B------:R-:W-:Y:S01]  /*56b0*/  FADD R13, R3, -12583039 ;  /* 0xcb40007f030d7421 */ /* 0x000fe20000000000 */
        /* <DEDUP_REMOVED lines=22> */
[----:B------:R-:W-:Y:S01]  /*5820*/  FFMA R9, R58, 1.4426950216293334961, -R7 ;  /* 0x3fb8aa3b3a097823 */ /* 0x000fe20000000807 */
[----:B------:R-:W-:Y:S01]  /*5830*/  FFMA.RM R15, R15, R12, 12582913 ;  /* 0x4b4000010f0f7423 */ /* 0x000fe2000000400c */
[----:B------:R-:W-:Y:S01]  /*5840*/  SHF.L.U32 R3, R3, 0x17, RZ ;  /* 0x0000001703037819 */ /* 0x000fe200000006ff */
[----:B------:R-:W-:Y:S01]  /*5850*/  FFMA R62, R62, 1.925963033500011079e-08, R13 ;  /* 0x32a570603e3e7823 */ /* 0x000fe2000000000d */
[----:B------:R-:W-:Y:S01]  /*5860*/  FFMA R58, R58, 1.925963033500011079e-08, R9 ;  /* 0x32a570603a3a7823 */ /* 0x000fe20000000009 */
[----:B------:R-:W-:Y:S01]  /*5870*/  FFMA.SAT R13, R4, R11, 0.5 ;  /* 0x3f000000040d7423 */ /* 0x000fe2000000200b */
[----:B------:R-:W-:Y:S01]  /*5880*/  FADD R9, R15, -12583039 ;  /* 0xcb40007f0f097421 */ /* 0x000fe20000000000 */
[----:B------:R-:W-:-:S02]  /*5890*/  IMAD.SHL.U32 R2, R2, 0x800000, RZ ;  /* 0x0080000002027824 */ /* 0x000fc400078e00ff */
[-C--:B------:R-:W-:Y:S01]  /*58a0*/  FFMA.SAT R43, R34, R11.reuse, 0.5 ;  /* 0x3f000000222b7423 */ /* 0x080fe2000000200b */
[----:B------:R-:W-:Y:S01]  /*58b0*/  FFMA.RM R7, R13, R12, 12582913 ;  /* 0x4b4000010d077423 */ /* 0x000fe2000000400c */
[C---:B------:R-:W-:Y:S01]  /*58c0*/  FFMA R9, R6.reuse, 1.4426950216293334961, -R9 ;  /* 0x3fb8aa3b06097823 */ /* 0x040fe20000000809 */
[----:B------:R-:W-:Y:S01]  /*58d0*/  MUFU.EX2 R62, R62 ;  /* 0x0000003e003e7308 */ /* 0x000fe20000000800 */
[----:B------:R-:W-:Y:S02]  /*58e0*/  IMAD.SHL.U32 R5, R5, 0x800000, RZ ;  /* 0x0080000005057824 */ /* 0x000fe400078e00ff */
[----:B------:R-:W-:Y:S01]  /*58f0*/  FADD R13, R7, -12583039 ;  /* 0xcb40007f070d7421 */ /* 0x000fe20000000000 */
[----:B------:R-:W-:Y:S01]  /*5900*/  FFMA R23, R6, 1.925963033500011079e-08, R9 ;  /* 0x32a5706006177823 */ /* 0x000fe20000000009 */
[----:B------:R-:W-:Y:S02]  /*5910*/  FFMA.SAT R9, R24, R11, 0.5 ;  /* 0x3f00000018097423 */ /* 0x000fe4000000200b */
[----:B------:R-:W-:-:S02]  /*5920*/  FFMA R13, R4, 1.4426950216293334961, -R13 ;  /* 0x3fb8aa3b040d7823 */ /* 0x000fc4000000080d */
[-C--:B------:R-:W-:Y:S01]  /*5930*/  FFMA.RM R6, R9, R12.reuse, 12582913 ;  /* 0x4b40000109067423 */ /* 0x080fe2000000400c */
[----:B------:R-:W0:Y:S01]  /*5940*/  MUFU.EX2 R60, R60 ;  /* 0x0000003c003c7308 */ /* 0x000e220000000800 */
[----:B------:R-:W-:Y:S01]  /*5950*/  FFMA R21, R4, 1.925963033500011079e-08, R13 ;  /* 0x32a5706004157823 */ /* 0x000fe2000000000d */
[-C--:B------:R-:W-:Y:S01]  /*5960*/  FFMA.SAT R13, R36, R11.reuse, 0.5 ;  /* 0x3f000000240d7423 */ /* 0x080fe2000000200b */
[C---:B------:R-:W-:Y:S01]  /*5970*/  FADD R9, R6.reuse, -12583039 ;  /* 0xcb40007f06097421 */ /* 0x040fe20000000000 */
[----:B------:R-:W-:Y:S02]  /*5980*/  SHF.L.U32 R6, R6, 0x17, RZ ;  /* 0x0000001706067819 */ /* 0x000fe400000006ff */
[----:B------:R-:W-:Y:S01]  /*5990*/  FFMA.RM R13, R13, R12, 12582913 ;  /* 0x4b4000010d0d7423 */ /* 0x000fe2000000400c */
[C---:B------:R-:W-:Y:S01]  /*59a0*/  FFMA R9, R24.reuse, 1.4426950216293334961, -R9 ;  /* 0x3fb8aa3b18097823 */ /* 0x040fe20000000809 */
[----:B------:R-:W-:Y:S02]  /*59b0*/  MUFU.EX2 R4, R23 ;  /* 0x0000001700047308 */ /* 0x000fe40000000800 */
[----:B------:R-:W-:Y:S01]  /*59c0*/  FADD R17, R13, -12583039 ;  /* 0xcb40007f0d117421 */ /* 0x000fe20000000000 */
[----:B------:R-:W-:Y:S01]  /*59d0*/  FFMA R25, R24, 1.925963033500011079e-08, R9 ;  /* 0x32a5706018197823 */ /* 0x000fe20000000009 */
[----:B------:R-:W-:-:S02]  /*59e0*/  FFMA.SAT R9, R42, R11, 0.5 ;  /* 0x3f0000002a097423 */ /* 0x000fc4000000200b */
[C---:B------:R-:W-:Y:S02]  /*59f0*/  FFMA R17, R36.reuse, 1.4426950216293334961, -R17 ;  /* 0x3fb8aa3b24117823 */ /* 0x040fe40000000811 */
[----:B------:R-:W-:Y:S01]  /*5a00*/  FFMA.RM R9, R9, R12, 12582913 ;  /* 0x4b40000109097423 */ /* 0x000fe2000000400c */
[----:B------:R-:W-:Y:S01]  /*5a10*/  MUFU.EX2 R21, R21 ;  /* 0x0000001500157308 */ /* 0x000fe20000000800 */
[----:B------:R-:W-:Y:S01]  /*5a20*/  FFMA R36, R36, 1.925963033500011079e-08, R17 ;  /* 0x32a5706024247823 */ /* 0x000fe20000000011 */
[----:B0-----:R-:W-:Y:S01]  /*5a30*/  FMUL R5, R5, R60 ;  /* 0x0000003c05057220 */ /* 0x001fe20000400000 */
[C---:B------:R-:W-:Y:S01]  /*5a40*/  FADD R17, R9.reuse, -12583039 ;  /* 0xcb40007f09117421 */ /* 0x040fe20000000000 */
[----:B------:R-:W-:-:S03]  /*5a50*/  SHF.L.U32 R9, R9, 0x17, RZ ;  /* 0x0000001709097819 */ /* 0x000fc600000006ff */
[C---:B------:R-:W-:Y:S01]  /*5a60*/  FFMA R17, R42.reuse, 1.4426950216293334961, -R17 ;  /* 0x3fb8aa3b2a117823 */ /* 0x040fe20000000811 */
[----:B------:R-:W-:Y:S03]  /*5a70*/  MUFU.EX2 R36, R36 ;  /* 0x0000002400247308 */ /* 0x000fe60000000800 */
[----:B------:R-:W-:Y:S01]  /*5a80*/  FFMA R42, R42, 1.925963033500011079e-08, R17 ;  /* 0x32a570602a2a7823 */ /* 0x000fe20000000011 */
[----:B------:R-:W-:-:S04]  /*5a90*/  FFMA.SAT R17, R0, R11, 0.5 ;  /* 0x3f00000000117423 */ /* 0x000fc8000000200b */
[----:B------:R-:W-:Y:S01]  /*5aa0*/  FFMA.RM R10, R17, R12, 12582913 ;  /* 0x4b400001110a7423 */ /* 0x000fe2000000400c */
[----:B------:R-:W0:Y:S03]  /*5ab0*/  MUFU.EX2 R25, R25 ;  /* 0x0000001900197308 */ /* 0x000e260000000800 */
[----:B------:R-:W-:-:S04]  /*5ac0*/  FADD R17, R10, -12583039 ;  /* 0xcb40007f0a117421 */ /* 0x000fc80000000000 */
[C---:B------:R-:W-:Y:S01]  /*5ad0*/  FFMA R17, R0.reuse, 1.4426950216293334961, -R17 ;  /* 0x3fb8aa3b00117823 */ /* 0x040fe20000000811 */
[----:B------:R-:W-:Y:S03]  /*5ae0*/  MUFU.EX2 R42, R42 ;  /* 0x0000002a002a7308 */ /* 0x000fe60000000800 */
[----:B------:R-:W-:Y:S01]  /*5af0*/  FFMA R20, R0, 1.925963033500011079e-08, R17 ;  /* 0x32a5706000147823 */ /* 0x000fe20000000011 */
[----:B------:R-:W-:Y:S01]  /*5b00*/  FMUL R0, R3, R62 ;  /* 0x0000003e03007220 */ /* 0x000fe20000400000 */
[----:B------:R-:W-:-:S03]  /*5b10*/  FFMA.SAT R17, R44, R11, 0.5 ;  /* 0x3f0000002c117423 */ /* 0x000fc6000000200b */
[----:B------:R-:W1:Y:S01]  /*5b20*/  MUFU.EX2 R3, R58 ;  /* 0x0000003a00037308 */ /* 0x000e620000000800 */
[----:B------:R-:W-:Y:S01]  /*5b30*/  FFMA.RM R17, R17, R12, 12582913 ;  /* 0x4b40000111117423 */ /* 0x000fe2000000400c */
[----:B0-----:R-:W-:-:S03]  /*5b40*/  FMUL R6, R6, R25 ;  /* 0x0000001906067220 */ /* 0x001fc60000400000 */
[----:B------:R-:W-:-:S03]  /*5b50*/  FADD R19, R17, -12583039 ;  /* 0xcb40007f11137421 */ /* 0x000fc60000000000 */
[----:B------:R-:W0:Y:S01]  /*5b60*/  MUFU.EX2 R20, R20 ;  /* 0x0000001400147308 */ /* 0x000e220000000800 */
[----:B------:R-:W-:-:S04]  /*5b70*/  FFMA R19, R44, 1.4426950216293334961, -R19 ;  /* 0x3fb8aa3b2c137823 */ /* 0x000fc80000000813 */
[----:B------:R-:W-:Y:S01]  /*5b80*/  FFMA R44, R44, 1.925963033500011079e-08, R19 ;  /* 0x32a570602c2c7823 */ /* 0x000fe20000000013 */
[----:B------:R-:W-:Y:S01]  /*5b90*/  FFMA.SAT R19, R50, R11, 0.5 ;  /* 0x3f00000032137423 */ /* 0x000fe2000000200b */
[----:B-1----:R-:W-:Y:S01]  /*5ba0*/  FMUL R2, R2, R3 ;  /* 0x0000000302027220 */ /* 0x002fe20000400000 */
[----:B------:R-:W-:Y:S01]  /*5bb0*/  SHF.L.U32 R3, R15, 0x17, RZ ;  /* 0x000000170f037819 */ /* 0x000fe200000006ff */
[----:B------:R-:W-:Y:S01]  /*5bc0*/  FFMA.SAT R15, R52, R11, 0.5 ;  /* 0x3f000000340f7423 */ /* 0x000fe2000000200b */
[-C--:B------:R-:W-:Y:S01]  /*5bd0*/  FFMA.RM R19, R19, R12.reuse, 12582913 ;  /* 0x4b40000113137423 */ /* 0x080fe2000000400c */
[----:B------:R-:W1:Y:S02]  /*5be0*/  MUFU.EX2 R25, R44 ;  /* 0x0000002c00197308 */ /* 0x000e640000000800 */
[----:B------:R-:W-:Y:S01]  /*5bf0*/  FFMA.RM R23, R15, R12, 12582913 ;  /* 0x4b4000010f177423 */ /* 0x000fe2000000400c */
[----:B------:R-:W-:Y:S01]  /*5c00*/  FMUL R3, R3, R4 ;  /* 0x0000000403037220 */ /* 0x000fe20000400000 */
[----:B------:R-:W-:-:S02]  /*5c10*/  IMAD.SHL.U32 R4, R7, 0x800000, RZ ;  /* 0x0080000007047824 */ /* 0x000fc400078e00ff */
[----:B------:R-:W-:Y:S01]  /*5c20*/  FADD R27, R19, -12583039 ;  /* 0xcb40007f131b7421 */ /* 0x000fe20000000000 */
[----:B------:R-:W-:Y:S01]  /*5c30*/  FADD R15, R23, -12583039 ;  /* 0xcb40007f170f7421 */ /* 0x000fe20000000000 */
[----:B------:R-:W-:Y:S01]  /*5c40*/  FMUL R4, R4, R21 ;  /* 0x0000001504047220 */ /* 0x000fe20000400000 */
[-C--:B------:R-:W-:Y:S02]  /*5c50*/  FFMA.SAT R21, R18, R11.reuse, 0.5 ;  /* 0x3f00000012157423 */ /* 0x080fe4000000200b */
[----:B------:R-:W-:Y:S01]  /*5c60*/  FFMA R15, R52, 1.4426950216293334961, -R15 ;  /* 0x3fb8aa3b340f7823 */ /* 0x000fe2000000080f */
[----:B------:R-:W-:Y:S01]  /*5c70*/  FFMA R27, R50, 1.4426950216293334961, -R27 ;  /* 0x3fb8aa3b321b7823 */ /* 0x000fe2000000081b */
[----:B------:R-:W-:Y:S02]  /*5c80*/  FFMA.RM R21, R21, R12, 12582913 ;  /* 0x4b40000115157423 */ /* 0x000fe4000000400c */
[----:B------:R-:W-:Y:S01]  /*5c90*/  FFMA R52, R52, 1.925963033500011079e-08, R15 ;  /* 0x32a5706034347823 */ /* 0x000fe2000000000f */
[-C--:B------:R-:W-:Y:S01]  /*5ca0*/  FFMA.SAT R15, R54, R11.reuse, 0.5 ;  /* 0x3f000000360f7423 */ /* 0x080fe2000000200b */
[----:B------:R-:W-:Y:S01]  /*5cb0*/  FFMA R50, R50, 1.925963033500011079e-08, R27 ;  /* 0x32a5706032327823 */ /* 0x000fe2000000001b */
[----:B------:R-:W-:-:S02]  /*5cc0*/  FFMA.SAT R27, R8, R11, 0.5 ;  /* 0x3f000000081b7423 */ /* 0x000fc4000000200b */
[-C--:B------:R-:W-:Y:S01]  /*5cd0*/  FFMA.RM R24, R15, R12.reuse, 12582913 ;  /* 0x4b4000010f187423 */ /* 0x080fe2000000400c */
[----:B------:R-:W-:Y:S01]  /*5ce0*/  FFMA.SAT R15, R28, R11, 0.5 ;  /* 0x3f0000001c0f7423 */ /* 0x000fe2000000200b */
[-C--:B------:R-:W-:Y:S01]  /*5cf0*/  FFMA.RM R27, R27, R12.reuse, 12582913 ;  /* 0x4b4000011b1b7423 */ /* 0x080fe2000000400c */
[----:B------:R-:W-:Y:S01]  /*5d00*/  MUFU.EX2 R52, R52 ;  /* 0x0000003400347308 */ /* 0x000fe20000000800 */
[----:B------:R-:W-:Y:S01]  /*5d10*/  FADD R7, R24, -12583039 ;  /* 0xcb40007f18077421 */ /* 0x000fe20000000000 */
[----:B------:R-:W-:-:S03]  /*5d20*/  FFMA.RM R15, R15, R12, 12582913 ;  /* 0x4b4000010f0f7423 */ /* 0x000fc6000000400c */
[C---:B------:R-:W-:Y:S01]  /*5d30*/  FFMA R7, R54.reuse, 1.4426950216293334961, -R7 ;  /* 0x3fb8aa3b36077823 */ /* 0x040fe20000000807 */
[C---:B------:R-:W-:Y:S01]  /*5d40*/  FADD R35, R15.reuse, -12583039 ;  /* 0xcb40007f0f237421 */ /* 0x040fe20000000000 */
[----:B------:R-:W-:Y:S02]  /*5d50*/  IMAD.SHL.U32 R15, R15, 0x800000, RZ ;  /* 0x008000000f0f7824 */ /* 0x000fe400078e00ff */
[----:B------:R-:W-:Y:S01]  /*5d60*/  FFMA R54, R54, 1.925963033500011079e-08, R7 ;  /* 0x32a5706036367823 */ /* 0x000fe20000000007 */
[----:B------:R-:W-:Y:S01]  /*5d70*/  FADD R7, R21, -12583039 ;  /* 0xcb40007f15077421 */ /* 0x000fe20000000000 */
[----:B------:R-:W-:-:S03]  /*5d80*/  FFMA R35, R28, 1.4426950216293334961, -R35 ;  /* 0x3fb8aa3b1c237823 */ /* 0x000fc60000000823 */
[----:B------:R-:W-:Y:S01]  /*5d90*/  FFMA R7, R18, 1.4426950216293334961, -R7 ;  /* 0x3fb8aa3b12077823 */ /* 0x000fe20000000807 */
[----:B------:R-:W-:-:S03]  /*5da0*/  FFMA R35, R28, 1.925963033500011079e-08, R35 ;  /* 0x32a570601c237823 */ /* 0x000fc60000000023 */
[----:B------:R-:W-:Y:S01]  /*5db0*/  FFMA R31, R18, 1.925963033500011079e-08, R7 ;  /* 0x32a57060121f7823 */ /* 0x000fe20000000007 */
[----:B------:R-:W-:Y:S02]  /*5dc0*/  IMAD.SHL.U32 R7, R13, 0x800000, RZ ;  /* 0x008000000d077824 */ /* 0x000fe400078e00ff */
[----:B------:R-:W-:Y:S01]  /*5dd0*/  FADD R13, R27, -12583039 ;  /* 0xcb40007f1b0d7421 */ /* 0x000fe20000000000 */
[----:B------:R-:W-:Y:S02]  /*5de0*/  IMAD.SHL.U32 R18, R24, 0x800000, RZ ;  /* 0x0080000018127824 */ /* 0x000fe400078e00ff */
[----:B------:R-:W-:Y:S01]  /*5df0*/  FMUL R7, R7, R36 ;  /* 0x0000002407077220 */ /* 0x000fe20000400000 */
[C---:B------:R-:W-:Y:S01]  /*5e00*/  FFMA R13, R8.reuse, 1.4426950216293334961, -R13 ;  /* 0x3fb8aa3b080d7823 */ /* 0x040fe2000000080d */
[----:B------:R-:W-:Y:S03]  /*5e10*/  MUFU.EX2 R24, R35 ;  /* 0x0000002300187308 */ /* 0x000fe60000000800 */
[----:B------:R-:W-:Y:S01]  /*5e20*/  FFMA R36, R8, 1.925963033500011079e-08, R13 ;  /* 0x32a5706008247823 */ /* 0x000fe2000000000d */
[----:B------:R-:W-:Y:S01]  /*5e30*/  FFMA.SAT R13, R16, R11, 0.5 ;  /* 0x3f000000100d7423 */ /* 0x000fe2000000200b */
[----:B------:R-:W-:-:S03]  /*5e40*/  FMUL R8, R9, R42 ;  /* 0x0000002a09087220 */ /* 0x000fc60000400000 */
[----:B------:R-:W-:-:S04]  /*5e50*/  FFMA.RM R13, R13, R12, 12582913 ;  /* 0x4b4000010d0d7423 */ /* 0x000fc8000000400c */
[----:B------:R-:W-:-:S04]  /*5e60*/  FADD R9, R13, -12583039 ;  /* 0xcb40007f0d097421 */ /* 0x000fc80000000000 */
[----:B------:R-:W-:-:S04]  /*5e70*/  FFMA R9, R16, 1.4426950216293334961, -R9 ;  /* 0x3fb8aa3b10097823 */ /* 0x000fc80000000809 */
[----:B------:R-:W-:Y:S01]  /*5e80*/  FFMA R29, R16, 1.925963033500011079e-08, R9 ;  /* 0x32a57060101d7823 */ /* 0x000fe20000000009 */
[----:B------:R-:W-:Y:S01]  /*5e90*/  IMAD.SHL.U32 R9, R10, 0x800000, RZ ;  /* 0x008000000a097824 */ /* 0x000fe200078e00ff */
[----:B------:R-:W-:Y:S01]  /*5ea0*/  SHF.L.U32 R10, R17, 0x17, RZ ;  /* 0x00000017110a7819 */ /* 0x000fe200000006ff */
[----:B------:R-:W-:Y:S01]  /*5eb0*/  IMAD.SHL.U32 R16, R19, 0x800000, RZ ;  /* 0x0080000013107824 */ /* 0x000fe200078e00ff */
[----:B------:R-:W2:Y:S01]  /*5ec0*/  MUFU.EX2 R17, R50 ;  /* 0x0000003200117308 */ /* 0x000ea20000000800 */
[----:B0-----:R-:W-:Y:S02]  /*5ed0*/  FMUL R9, R9, R20 ;  /* 0x0000001409097220 */ /* 0x001fe40000400000 */
[----:B-1----:R-:W-:Y:S01]  /*5ee0*/  FMUL R10, R10, R25 ;  /* 0x000000190a0a7220 */ /* 0x002fe20000400000 */
[----:B------:R-:W-:-:S04]  /*5ef0*/  FFMA.SAT R25, R26, R11, 0.5 ;  /* 0x3f0000001a197423 */ /* 0x000fc8000000200b */
[----:B------:R-:W-:Y:S01]  /*5f00*/  FFMA.RM R25, R25, R12, 12582913 ;  /* 0x4b40000119197423 */ /* 0x000fe2000000400c */
[----:B------:R-:W-:Y:S03]  /*5f10*/  MUFU.EX2 R20, R31 ;  /* 0x0000001f00147308 */ /* 0x000fe60000000800 */
[----:B------:R-:W-:-:S04]  /*5f20*/  FADD R41, R25, -12583039 ;  /* 0xcb40007f19297421 */ /* 0x000fc80000000000 */
[----:B------:R-:W-:Y:S01]  /*5f30*/  FFMA R41, R26, 1.4426950216293334961, -R41 ;  /* 0x3fb8aa3b1a297823 */ /* 0x000fe20000000829 */
[----:B--2---:R-:W-:Y:S01]  /*5f40*/  FMUL R16, R16, R17 ;  /* 0x0000001110107220 */ /* 0x004fe20000400000 */
[----:B------:R-:W-:Y:S01]  /*5f50*/  SHF.L.U32 R17, R23, 0x17, RZ ;  /* 0x0000001717117819 */ /* 0x000fe200000006ff */
[----:B------:R-:W-:Y:S01]  /*5f60*/  MUFU.EX2 R29, R29 ;  /* 0x0000001d001d7308 */ /* 0x000fe20000000800 */
[----:B------:R-:W-:Y:S01]  /*5f70*/  FFMA R41, R26, 1.925963033500011079e-08, R41 ;  /* 0x32a570601a297823 */ /* 0x000fe20000000029 */
[----:B------:R-:W-:Y:S02]  /*5f80*/  FFMA.RM R26, R43, R12, 12582913 ;  /* 0x4b4000012b1a7423 */ /* 0x000fe4000000400c */
[----:B------:R-:W-:Y:S02]  /*5f90*/  FMUL R17, R17, R52 ;  /* 0x0000003411117220 */ /* 0x000fe40000400000 */
[C---:B------:R-:W-:Y:S01]  /*5fa0*/  FADD R19, R26.reuse, -12583039 ;  /* 0xcb40007f1a137421 */ /* 0x040fe20000000000 */
[----:B------:R-:W-:Y:S01]  /*5fb0*/  IMAD.SHL.U32 R26, R26, 0x800000, RZ ;  /* 0x008000001a1a7824 */ /* 0x000fe200078e00ff */
[----:B------:R-:W-:Y:S02]  /*5fc0*/  MUFU.EX2 R42, R41 ;  /* 0x00000029002a7308 */ /* 0x000fe40000000800 */
[----:B------:R-:W-:-:S04]  /*5fd0*/  FFMA R19, R34, 1.4426950216293334961, -R19 ;  /* 0x3fb8aa3b22137823 */ /* 0x000fc80000000813 */
[----:B------:R-:W-:Y:S01]  /*5fe0*/  FFMA R23, R34, 1.925963033500011079e-08, R19 ;  /* 0x32a5706022177823 */ /* 0x000fe20000000013 */
[----:B------:R-:W-:-:S04]  /*5ff0*/  FFMA.SAT R19, R46, R11, 0.5 ;  /* 0x3f0000002e137423 */ /* 0x000fc8000000200b */
[----:B------:R-:W-:Y:S02]  /*6000*/  FFMA.RM R28, R19, R12, 12582913 ;  /* 0x4b400001131c7423 */ /* 0x000fe4000000400c */
[----:B------:R-:W0:Y:S02]  /*6010*/  MUFU.EX2 R19, R54 ;  /* 0x0000003600137308 */ /* 0x000e240000000800 */
[----:B------:R-:W-:-:S04]  /*6020*/  FADD R43, R28, -12583039 ;  /* 0xcb40007f1c2b7421 */ /* 0x000fc80000000000 */
[----:B------:R-:W-:-:S04]  /*6030*/  FFMA R43, R46, 1.4426950216293334961, -R43 ;  /* 0x3fb8aa3b2e2b7823 */ /* 0x000fc8000000082b */
[----:B------:R-:W-:Y:S01]  /*6040*/  FFMA R46, R46, 1.925963033500011079e-08, R43 ;  /* 0x32a570602e2e7823 */ /* 0x000fe2000000002b */
[----:B------:R-:W-:-:S04]  /*6050*/  FFMA.SAT R43, R56, R11, 0.5 ;  /* 0x3f000000382b7423 */ /* 0x000fc8000000200b */
[----:B------:R-:W-:Y:S01]  /*6060*/  FFMA.RM R34, R43, R12, 12582913 ;  /* 0x4b4000012b227423 */ /* 0x000fe2000000400c */
[----:B------:R-:W-:Y:S01]  /*6070*/  MUFU.EX2 R46, R46 ;  /* 0x0000002e002e7308 */ /* 0x000fe20000000800 */
[----:B0-----:R-:W-:Y:S01]  /*6080*/  FMUL R18, R18, R19 ;  /* 0x0000001312127220 */ /* 0x001fe20000400000 */
[----:B------:R-:W-:Y:S01]  /*6090*/  SHF.L.U32 R19, R21, 0x17, RZ ;  /* 0x0000001715137819 */ /* 0x000fe200000006ff */
[----:B------:R-:W-:Y:S01]  /*60a0*/  FADD R43, R34, -12583039 ;  /* 0xcb40007f222b7421 */ /* 0x000fe20000000000 */
[----:B------:R-:W-:-:S03]  /*60b0*/  FFMA.SAT R21, R48, R11, 0.5 ;  /* 0x3f00000030157423 */ /* 0x000fc6000000200b */
[C---:B------:R-:W-:Y:S01]  /*60c0*/  FFMA R43, R56.reuse, 1.4426950216293334961, -R43 ;  /* 0x3fb8aa3b382b7823 */ /* 0x040fe2000000082b */
[----:B------:R-:W-:Y:S01]  /*60d0*/  FFMA.RM R31, R21, R12, 12582913 ;  /* 0x4b400001151f7423 */ /* 0x000fe2000000400c */
[----:B------:R-:W-:Y:S01]  /*60e0*/  FMUL R19, R19, R20 ;  /* 0x0000001413137220 */ /* 0x000fe20000400000 */
[----:B------:R-:W0:Y:S01]  /*60f0*/  MUFU.EX2 R21, R36 ;  /* 0x0000002400157308 */ /* 0x000e220000000800 */
[----:B------:R-:W-:Y:S01]  /*6100*/  FFMA R56, R56, 1.925963033500011079e-08, R43 ;  /* 0x32a5706038387823 */ /* 0x000fe2000000002b */
[----:B------:R-:W-:Y:S01]  /*6110*/  FADD R43, R31, -12583039 ;  /* 0xcb40007f1f2b7421 */ /* 0x000fe20000000000 */
[----:B------:R-:W-:Y:S01]  /*6120*/  IMAD.SHL.U32 R20, R27, 0x800000, RZ ;  /* 0x008000001b147824 */ /* 0x000fe200078e00ff */
[----:B------:R-:W-:Y:S02]  /*6130*/  SHF.L.U32 R31, R31, 0x17, RZ ;  /* 0x000000171f1f7819 */ /* 0x000fe400000006ff */
[----:B------:R-:W-:-:S04]  /*6140*/  FFMA R43, R48, 1.4426950216293334961, -R43 ;  /* 0x3fb8aa3b302b7823 */ /* 0x000fc8000000082b */
[----:B------:R-:W-:Y:S01]  /*6150*/  FFMA R48, R48, 1.925963033500011079e-08, R43 ;  /* 0x32a5706030307823 */ /* 0x000fe2000000002b */
[----:B------:R-:W-:-:S04]  /*6160*/  FFMA.SAT R43, R30, R11, 0.5 ;  /* 0x3f0000001e2b7423 */ /* 0x000fc8000000200b */
[----:B------:R-:W-:Y:S01]  /*6170*/  FFMA.RM R27, R43, R12, 12582913 ;  /* 0x4b4000012b1b7423 */ /* 0x000fe2000000400c */
[----:B------:R-:W-:Y:S01]  /*6180*/  FFMA.SAT R43, R14, R11, 0.5 ;  /* 0x3f0000000e2b7423 */ /* 0x000fe2000000200b */
[----:B0-----:R-:W-:Y:S01]  /*6190*/  FMUL R20, R20, R21 ;  /* 0x0000001514147220 */ /* 0x001fe20000400000 */
[----:B------:R-:W0:Y:S01]  /*61a0*/  MUFU.EX2 R48, R48 ;  /* 0x0000003000307308 */ /* 0x000e220000000800 */
[----:B------:R-:W-:-:S04]  /*61b0*/  FADD R21, R27, -12583039 ;  /* 0xcb40007f1b157421 */ /* 0x000fc80000000000 */
[----:B------:R-:W-:-:S04]  /*61c0*/  FFMA R21, R30, 1.4426950216293334961, -R21 ;  /* 0x3fb8aa3b1e157823 */ /* 0x000fc80000000815 */
[----:B------:R-:W-:Y:S01]  /*61d0*/  FFMA R30, R30, 1.925963033500011079e-08, R21 ;  /* 0x32a570601e1e7823 */ /* 0x000fe20000000015 */
[----:B------:R-:W-:-:S04]  /*61e0*/  FFMA.SAT R21, R22, R11, 0.5 ;  /* 0x3f00000016157423 */ /* 0x000fc8000000200b */
[-C--:B------:R-:W-:Y:S01]  /*61f0*/  FFMA.RM R11, R21, R12.reuse, 12582913 ;  /* 0x4b400001150b7423 */ /* 0x080fe2000000400c */
[----:B------:R-:W-:Y:S02]  /*6200*/  FFMA.RM R12, R43, R12, 12582913 ;  /* 0x4b4000012b0c7423 */ /* 0x000fe4000000400c */
[----:B------:R1:W2:Y:S01]  /*6210*/  MUFU.EX2 R43, R23 ;  /* 0x00000017002b7308 */ /* 0x0002a20000000800 */
[----:B------:R-:W-:-:S04]  /*6220*/  FADD R21, R11, -12583039 ;  /* 0xcb40007f0b157421 */ /* 0x000fc80000000000 */
[----:B------:R-:W-:-:S04]  /*6230*/  FFMA R21, R22, 1.4426950216293334961, -R21 ;  /* 0x3fb8aa3b16157823 */ /* 0x000fc80000000815 */
[----:B------:R-:W-:Y:S01]  /*6240*/  FFMA R36, R22, 1.925963033500011079e-08, R21 ;  /* 0x32a5706016247823 */ /* 0x000fe20000000015 */
[----:B------:R-:W-:Y:S01]  /*6250*/  FADD R21, RZ, R5 ;  /* 0x00000005ff157221 */ /* 0x000fe20000000000 */
[----:B-1----:R-:W-:Y:S01]  /*6260*/  SHF.L.U32 R23, R25, 0x17, RZ ;  /* 0x0000001719177819 */ /* 0x002fe200000006ff */
[----:B------:R-:W-:Y:S02]  /*6270*/  FADD R25, R12, -12583039 ;  /* 0xcb40007f0c197421 */ /* 0x000fe40000000000 */
[----:B------:R-:W-:Y:S01]  /*6280*/  FADD R21, R21, R0 ;  /* 0x0000000015157221 */ /* 0x000fe20000000000 */
[----:B------:R-:W-:Y:S01]  /*6290*/  MUFU.EX2 R36, R36 ;  /* 0x0000002400247308 */ /* 0x000fe20000000800 */
[----:B------:R-:W-:Y:S01]  /*62a0*/  FMUL R23, R23, R42 ;  /* 0x0000002a17177220 */ /* 0x000fe20000400000 */
[----:B------:R-:W-:Y:S01]  /*62b0*/  FFMA R35, R14, 1.4426950216293334961, -R25 ;  /* 0x3fb8aa3b0e237823 */ /* 0x000fe20000000819 */
[----:B------:R-:W-:Y:S01]  /*62c0*/  FADD R22, R21, R2 ;  /* 0x0000000215167221 */ /* 0x000fe20000000000 */
[----:B------:R-:W-:Y:S01]  /*62d0*/  SHF.L.U32 R25, R28, 0x17, RZ ;  /* 0x000000171c197819 */ /* 0x000fe200000006ff */
[----:B------:R-:W-:-:S02]  /*62e0*/  IMAD.SHL.U32 R28, R27, 0x800000, RZ ;  /* 0x008000001b1c7824 */ /* 0x000fc400078e00ff */
[----:B------:R-:W-:Y:S01]  /*62f0*/  FFMA R35, R14, 1.925963033500011079e-08, R35 ;  /* 0x32a570600e237823 */ /* 0x000fe20000000023 */
[----:B------:R-:W-:Y:S01]  /*6300*/  FADD R21, R22, R3 ;  /* 0x0000000316157221 */ /* 0x000fe20000000000 */
[----:B0-----:R-:W-:Y:S01]  /*6310*/  FMUL R27, R31, R48 ;  /* 0x000000301f1b7220 */ /* 0x001fe20000400000 */
[----:B------:R-:W-:Y:S02]  /*6320*/  FMUL R25, R25, R46 ;  /* 0x0000002e19197220 */ /* 0x000fe40000400000 */
[----:B------:R-:W-:Y:S01]  /*6330*/  FADD R21, R21, R4 ;  /* 0x0000000415157221 */ /* 0x000fe20000000000 */
[----:B------:R-:W0:Y:S03]  /*6340*/  MUFU.EX2 R35, R35 ;  /* 0x0000002300237308 */ /* 0x000e260000000800 */
[----:B------:R-:W-:-:S04]  /*6350*/  FADD R22, R21, R6 ;  /* 0x0000000615167221 */ /* 0x000fc80000000000 */
[----:B------:R-:W-:-:S04]  /*6360*/  FADD R21, R22, R7 ;  /* 0x0000000716157221 */ /* 0x000fc80000000000 */
[----:B------:R-:W-:-:S04]  /*6370*/  FADD R22, R21, R8 ;  /* 0x0000000815167221 */ /* 0x000fc80000000000 */
[----:B------:R-:W-:Y:S01]  /*6380*/  FADD R21, R22, R9 ;  /* 0x0000000916157221 */ /* 0x000fe20000000000 */
[----:B------:R-:W-:-:S03]  /*6390*/  SHF.L.U32 R22, R13, 0x17, RZ ;  /* 0x000000170d167819 */ /* 0x000fc600000006ff */
[----:B------:R-:W-:Y:S02]  /*63a0*/  FADD R13, R21, R10 ;  /* 0x0000000a150d7221 */ /* 0x000fe40000000000 */
[----:B------:R-:W-:Y:S02]  /*63b0*/  FMUL R21, R22, R29 ;  /* 0x0000001d16157220 */ /* 0x000fe40000400000 */
[----:B------:R-:W-:Y:S01]  /*63c0*/  FADD R22, R13, R16 ;  /* 0x000000100d167221 */ /* 0x000fe20000000000 */
[----:B------:R-:W-:Y:S03]  /*63d0*/  MUFU.EX2 R29, R56 ;  /* 0x00000038001d7308 */ /* 0x000fe60000000800 */
[----:B------:R-:W-:Y:S01]  /*63e0*/  FADD R13, R22, R17 ;  /* 0x00000011160d7221 */ /* 0x000fe20000000000 */
[----:B------:R-:W-:-:S03]  /*63f0*/  FMUL R22, R15, R24 ;  /* 0x000000180f167220 */ /* 0x000fc60000400000 */
[----:B------:R-:W-:Y:S01]  /*6400*/  FADD R24, R13, R18 ;  /* 0x000000120d187221 */ /* 0x000fe20000000000 */
[----:B------:R1:W3:Y:S03]  /*6410*/  MUFU.EX2 R15, R30 ;  /* 0x0000001e000f7308 */ /* 0x0002e60000000800 */
[----:B------:R-:W-:-:S04]  /*6420*/  FADD R13, R24, R19 ;  /* 0x00000013180d7221 */ /* 0x000fc80000000000 */
[----:B------:R-:W-:Y:S01]  /*6430*/  FADD R24, R13, R20 ;  /* 0x000000140d187221 */ /* 0x000fe20000000000 */
[----:B-1----:R-:W-:-:S03]  /*6440*/  IMAD.SHL.U32 R30, R12, 0x800000, RZ ;  /* 0x008000000c1e7824 */ /* 0x002fc600078e00ff */
[----:B------:R-:W-:Y:S01]  /*6450*/  FADD R13, R24, R21 ;  /* 0x00000015180d7221 */ /* 0x000fe20000000000 */
[----:B--2---:R-:W-:Y:S01]  /*6460*/  FMUL R24, R26, R43 ;  /* 0x0000002b1a187220 */ /* 0x004fe20000400000 */
[----:B0-----:R-:W-:Y:S02]  /*6470*/  FMUL R30, R30, R35 ;  /* 0x000000231e1e7220 */ /* 0x001fe40000400000 */
[----:B------:R-:W-:Y:S01]  /*6480*/  FADD R26, R13, R22 ;  /* 0x000000160d1a7221 */ /* 0x000fe20000000000 */
[----:B---3--:R-:W-:-:S03]  /*6490*/  FMUL R28, R28, R15 ;  /* 0x0000000f1c1c7220 */ /* 0x008fc60000400000 */
[----:B------:R-:W-:Y:S01]  /*64a0*/  FADD R13, R26, R23 ;  /* 0x000000171a0d7221 */ /* 0x000fe20000000000 */
[----:B------:R-:W-:-:S03]  /*64b0*/  IMAD.SHL.U32 R26, R34, 0x800000, RZ ;  /* 0x00800000221a7824 */ /* 0x000fc600078e00ff */
        /* <DEDUP_REMOVED lines=19> */
.L_x_11848:
        /* <DEDUP_REMOVED lines=12> */
[----:B0-----:R-:W-:Y:S05]  /*66b0*/  CALL.REL.NOINC `($__internal_178_$__cuda_sm3x_div_rn_noftz_f32_slowpath) ;  /* 0x0000002c00a07944 */ /* 0x001fea0003c00000 */
[----:B------:R-:W-:-:S07]  /*66c0*/  IMAD.MOV.U32 R11, RZ, RZ, R5 ;  /* 0x000000ffff0b7224 */ /* 0x000fce00078e0005 */
.L_x_11787:
[----:B------:R-:W-:Y:S05]  /*66d0*/  BSYNC.RECONVERGENT B3 ;  /* 0x0000000000037941 */ /* 0x000fea0003800200 */
.L_x_11786:
        /* <DEDUP_REMOVED lines=12> */
[----:B0-----:R-:W-:Y:S05]  /*67a0*/  CALL.REL.NOINC `($__internal_178_$__cuda_sm3x_div_rn_noftz_f32_slowpath) ;  /* 0x0000002c00647944 */ /* 0x001fea0003c00000 */
[----:B------:R-:W-:-:S07]  /*67b0*/  MOV R14, R5 ;  /* 0x00000005000e7202 */ /* 0x000fce0000000f00 */
.L_x_11789:
[----:B------:R-:W-:Y:S05]  /*67c0*/  BSYNC.RECONVERGENT B3 ;  /* 0x0000000000037941 */ /* 0x000fea0003800200 */
.L_x_11788:
        /* <DEDUP_REMOVED lines=12> */
[----:B0-----:R-:W-:Y:S05]  /*6890*/  CALL.REL.NOINC `($__internal_178_$__cuda_sm3x_div_rn_noftz_f32_slowpath) ;  /* 0x0000002c00287944 */ /* 0x001fea0003c00000 */
[----:B------:R-:W-:-:S07]  /*68a0*/  IMAD.MOV.U32 R0, RZ, RZ, R5 ;  /* 0x000000ffff007224 */ /* 0x000fce00078e0005 */
.L_x_11791:
[----:B------:R-:W-:Y:S05]  /*68b0*/  BSYNC.RECONVERGENT B3 ;  /* 0x0000000000037941 */ /* 0x000fea0003800200 */
.L_x_11790:
        /* <DEDUP_REMOVED lines=14> */
.L_x_11793:
[----:B------:R-:W-:Y:S05]  /*69a0*/  BSYNC.RECONVERGENT B3 ;  /* 0x0000000000037941 */ /* 0x000fea0003800200 */
.L_x_11792:
        /* <DEDUP_REMOVED lines=14> */
.L_x_11795:
[----:B------:R-:W-:Y:S05]  /*6a90*/  BSYNC.RECONVERGENT B3 ;  /* 0x0000000000037941 */ /* 0x000fea0003800200 */
.L_x_11794:
        /* <DEDUP_REMOVED lines=14> */
.L_x_11797:
[----:B------:R-:W-:Y:S05]  /*6b80*/  BSYNC.RECONVERGENT B3 ;  /* 0x0000000000037941 */ /* 0x000fea0003800200 */
.L_x_11796:
        /* <DEDUP_REMOVED lines=14> */
.L_x_11799:
[----:B------:R-:W-:Y:S05]  /*6c70*/  BSYNC.RECONVERGENT B3 ;  /* 0x0000000000037941 */ /* 0x000fea0003800200 */
.L_x_11798:
        /* <DEDUP_REMOVED lines=14> */
.L_x_11801:
[----:B------:R-:W-:Y:S05]  /*6d60*/  BSYNC.RECONVERGENT B3 ;  /* 0x0000000000037941 */ /* 0x000fea0003800200 */
.L_x_11800:
        /* <DEDUP_REMOVED lines=14> */
.L_x_11803:
[----:B------:R-:W-:Y:S05]  /*6e50*/  BSYNC.RECONVERGENT B3 ;  /* 0x0000000000037941 */ /* 0x000fea0003800200 */
.L_x_11802:
        /* <DEDUP_REMOVED lines=14> */
.L_x_11805:
[----:B------:R-:W-:Y:S05]  /*6f40*/  BSYNC.RECONVERGENT B3 ;  /* 0x0000000000037941 */ /* 0x000fea0003800200 */
.L_x_11804:
        /* <DEDUP_REMOVED lines=14> */
.L_x_11807:
[----:B------:R-:W-:Y:S05]  /*7030*/  BSYNC.RECONVERGENT B3 ;  /* 0x0000000000037941 */ /* 0x000fea0003800200 */
.L_x_11806:
        /* <DEDUP_REMOVED lines=14> */
.L_x_11809:
[----:B------:R-:W-:Y:S05]  /*7120*/  BSYNC.RECONVERGENT B3 ;  /* 0x0000000000037941 */ /* 0x000fea0003800200 */
.L_x_11808:
        /* <DEDUP_REMOVED lines=14> */
.L_x_11811:
[----:B------:R-:W-:Y:S05]  /*7210*/  BSYNC.RECONVERGENT B3 ;  /* 0x0000000000037941 */ /* 0x000fea0003800200 */
.L_x_11810:
        /* <DEDUP_REMOVED lines=14> */
.L_x_11813:
[----:B------:R-:W-:Y:S05]  /*7300*/  BSYNC.RECONVERGENT B3 ;  /* 0x0000000000037941 */ /* 0x000fea0003800200 */
.L_x_11812:
        /* <DEDUP_REMOVED lines=14> */
.L_x_11815:
[----:B------:R-:W-:Y:S05]  /*73f0*/  BSYNC.RECONVERGENT B3 ;  /* 0x0000000000037941 */ /* 0x000fea0003800200 */
.L_x_11814:
        /* <DEDUP_REMOVED lines=14> */
.L_x_11817:
[----:B------:R-:W-:Y:S05]  /*74e0*/  BSYNC.RECONVERGENT B3 ;  /* 0x0000000000037941 */ /* 0x000fea0003800200 */
.L_x_11816:
        /* <DEDUP_REMOVED lines=13> */
[----:B------:R-:W-:-:S07]  /*75c0*/  MOV R20, R5 ;  /* 0x0000000500147202 */ /* 0x000fce0000000f00 */
.L_x_11819:
[----:B------:R-:W-:Y:S05]  /*75d0*/  BSYNC.RECONVERGENT B3 ;  /* 0x0000000000037941 */ /* 0x000fea0003800200 */
.L_x_11818:
        /* <DEDUP_REMOVED lines=14> */
.L_x_11821:
[----:B------:R-:W-:Y:S05]  /*76c0*/  BSYNC.RECONVERGENT B3 ;  /* 0x0000000000037941 */ /* 0x000fea0003800200 */
.L_x_11820:
        /* <DEDUP_REMOVED lines=14> */
.L_x_11823:
[----:B------:R-:W-:Y:S05]  /*77b0*/  BSYNC.RECONVERGENT B3 ;  /* 0x0000000000037941 */ /* 0x000fea0003800200 */
.L_x_11822:
        /* <DEDUP_REMOVED lines=14> */
.L_x_11825:
[----:B------:R-:W-:Y:S05]  /*78a0*/  BSYNC.RECONVERGENT B3 ;  /* 0x0000000000037941 */ /* 0x000fea0003800200 */
.L_x_11824:
        /* <DEDUP_REMOVED lines=14> */
.L_x_11827:
[----:B------:R-:W-:Y:S05]  /*7990*/  BSYNC.RECONVERGENT B3 ;  /* 0x0000000000037941 */ /* 0x000fea0003800200 */
.L_x_11826:
        /* <DEDUP_REMOVED lines=14> */
.L_x_11829:
[----:B------:R-:W-:Y:S05]  /*7a80*/  BSYNC.RECONVERGENT B3 ;  /* 0x0000000000037941 */ /* 0x000fea0003800200 */
.L_x_11828:
        /* <DEDUP_REMOVED lines=14> */
.L_x_11831:
[----:B------:R-:W-:Y:S05]  /*7b70*/  BSYNC.RECONVERGENT B3 ;  /* 0x0000000000037941 */ /* 0x000fea0003800200 */
.L_x_11830:
        /* <DEDUP_REMOVED lines=14> */
.L_x_11833:
[----:B------:R-:W-:Y:S05]  /*7c60*/  BSYNC.RECONVERGENT B3 ;  /* 0x0000000000037941 */ /* 0x000fea0003800200 */
.L_x_11832:
        /* <DEDUP_REMOVED lines=13> */
.L_x_11835:
[----:B------:R-:W-:Y:S05]  /*7d40*/  BSYNC.RECONVERGENT B3 ;  /* 0x0000000000037941 */ /* 0x000fea0003800200 */
.L_x_11834:
        /* <DEDUP_REMOVED lines=65> */
.L_x_11784:
[----:B------:R-:W-:Y:S05]  /*8160*/  EXIT ;  /* 0x000000000000794d */ /* 0x000fea0003800000 */
.L_x_11785:
[----:B------:R-:W-:Y:S01]  /*8170*/  HFMA2 R12, -RZ, RZ, 0, 9.5367431640625e-07 ;  /* 0x00000010ff0c7431 */ /* 0x000fe200000001ff */
[----:B------:R-:W-:Y:S01]  /*8180*/  BSSY B1, `(.L_x_11837) ;  /* 0x0000006000017945 */ /* 0x000fe20003800000 */
[----:B------:R-:W-:Y:S01]  /*8190*/  IMAD.MOV.U32 R11, RZ, RZ, 0x1f ;  /* 0x0000001fff0b7424 */ /* 0x000fe200078e00ff */
[----:B------:R-:W-:-:S07]  /*81a0*/  MOV R15, 0xffffffff ;  /* 0xffffffff000f7802 */ /* 0x000fce0000000f00 */
[----:B------:R-:W-:Y:S05]  /*81b0*/  WARPSYNC.COLLECTIVE R15, `(.L_x_11838) ;  /* 0x000000000f087348 */ /* 0x000fea0003c00000 */
[----:B------:R0:W1:Y:S02]  /*81c0*/  SHFL.BFLY P6, R14, R13, R12, R11 ;  /* 0x0c00000c0d0e7389 */ /* 0x00006400000c000b */
[----:B01----:R-:W-:Y:S05]  /*81d0*/  ENDCOLLECTIVE ;  /* 0x000000000000791b */ /* 0x003fea0003800000 */
.L_x_11838:
[----:B------:R-:W-:Y:S05]  /*81e0*/  BSYNC B1 ;  /* 0x0000000000017941 */ /* 0x000fea0003800000 */
.L_x_11837:
        /* <DEDUP_REMOVED lines=9> */
.L_x_11839:
[----:B------:R-:W-:Y:S01]  /*8280*/  IMAD.MOV.U32 R12, RZ, RZ, 0x4 ;  /* 0x00000004ff0c7424 */ /* 0x000fe200078e00ff */
[----:B------:R-:W-:-:S04]  /*8290*/  FMNMX R0, R13, R14, !PT ;  /* 0x0000000e0d007209 */ /* 0x000fc80007800000 */
[----:B------:R-:W-:-:S07]  /*82a0*/  MOV R13, R0 ;  /* 0x00000000000d7202 */ /* 0x000fce0000000f00 */
[----:B------:R-:W-:Y:S05]  /*82b0*/  WARPSYNC.COLLECTIVE R15, `(.L_x_11840) ;  /* 0x000000000f087348 */ /* 0x000fea0003c00000 */
[----:B------:R0:W1:Y:S02]  /*82c0*/  SHFL.BFLY P6, R14, R13, R12, R11 ;  /* 0x0c00000c0d0e7389 */ /* 0x00006400000c000b */
[----:B01----:R-:W-:Y:S05]  /*82d0*/  ENDCOLLECTIVE ;  /* 0x000000000000791b */ /* 0x003fea0003800000 */
.L_x_11840:
[----:B------:R-:W-:Y:S01]  /*82e0*/  HFMA2 R12, -RZ, RZ, 0, 1.1920928955078125e-07 ;  /* 0x00000002ff0c7431 */ /* 0x000fe200000001ff */
[----:B------:R-:W-:-:S04]  /*82f0*/  FMNMX R2, R0, R14, !PT ;  /* 0x0000000e00027209 */ /* 0x000fc80007800000 */
[----:B------:R-:W-:-:S07]  /*8300*/  MOV R13, R2 ;  /* 0x00000002000d7202 */ /* 0x000fce0000000f00 */
[----:B------:R-:W-:Y:S05]  /*8310*/  WARPSYNC.COLLECTIVE R15, `(.L_x_11841) ;  /* 0x000000000f087348 */ /* 0x000fea0003c00000 */
[----:B------:R0:W1:Y:S02]  /*8320*/  SHFL.BFLY P6, R14, R13, R12, R11 ;  /* 0x0c00000c0d0e7389 */ /* 0x00006400000c000b */
[----:B01----:R-:W-:Y:S05]  /*8330*/  ENDCOLLECTIVE ;  /* 0x000000000000791b */ /* 0x003fea0003800000 */
.L_x_11841:
[----:B------:R-:W-:Y:S02]  /*8340*/  MOV R12, 0x1 ;  /* 0x00000001000c7802 */ /* 0x000fe40000000f00 */
[----:B------:R-:W-:-:S05]  /*8350*/  FMNMX R3, R2, R14, !PT ;  /* 0x0000000e02037209 */ /* 0x000fca0007800000 */
[----:B------:R-:W-:-:S07]  /*8360*/  IMAD.MOV.U32 R13, RZ, RZ, R3 ;  /* 0x000000ffff0d7224 */ /* 0x000fce00078e0003 */
[----:B------:R-:W-:Y:S05]  /*8370*/  WARPSYNC.COLLECTIVE R15, `(.L_x_11842) ;  /* 0x000000000f087348 */ /* 0x000fea0003c00000 */
[----:B------:R0:W1:Y:S02]  /*8380*/  SHFL.BFLY P6, R14, R13, R12, R11 ;  /* 0x0c00000c0d0e7389 */ /* 0x00006400000c000b */
[----:B01----:R-:W-:Y:S05]  /*8390*/  ENDCOLLECTIVE ;  /* 0x000000000000791b */ /* 0x003fea0003800000 */
.L_x_11842:
        /* <DEDUP_REMOVED lines=30> */
[----:B------:R-:W-:Y:S01]  /*8580*/  FFMA R9, R0, 1.925963033500011079e-08, R5 ;  /* 0x32a5706000097823 */ /* 0x000fe20000000005 */
[----:B------:R-:W-:Y:S01]  /*8590*/  SHF.L.U32 R5, R10, 0x17, RZ ;  /* 0x000000170a057819 */ /* 0x000fe200000006ff */
[----:B------:R-:W-:-:S02]  /*85a0*/  FFMA.SAT R10, R2, R29, 0.5 ;  /* 0x3f000000020a7423 */ /* 0x000fc4000000201d */
[----:B------:R0:W1:Y:S02]  /*85b0*/  MUFU.EX2 R0, R9 ;  /* 0x0000000900007308 */ /* 0x0000640000000800 */
[----:B------:R-:W-:-:S04]  /*85c0*/  FFMA.RM R10, R10, R31, 12582913 ;  /* 0x4b4000010a0a7423 */ /* 0x000fc8000000401f */
[----:B0-----:R-:W-:-:S04]  /*85d0*/  FADD R9, R10, -12583039 ;  /* 0xcb40007f0a097421 */ /* 0x001fc80000000000 */
        /* <DEDUP_REMOVED lines=8> */
[C---:B------:R-:W-:Y:S01]  /*8660*/  FADD R17, R0.reuse, -12583039 ;  /* 0xcb40007f00117421 */ /* 0x040fe20000000000 */
[----:B------:R-:W0:Y:S01]  /*8670*/  MUFU.EX2 R9, R9 ;  /* 0x0000000900097308 */ /* 0x000e220000000800 */
[----:B------:R-:W-:Y:S02]  /*8680*/  SHF.L.U32 R0, R0, 0x17, RZ ;  /* 0x0000001700007819 */ /* 0x000fe400000006ff */
[----:B------:R-:W-:-:S04]  /*8690*/  FFMA R17, R14, 1.4426950216293334961, -R17 ;  /* 0x3fb8aa3b0e117823 */ /* 0x000fc80000000811 */
[----:B------:R-:W-:Y:S01]  /*86a0*/  FFMA R17, R14, 1.925963033500011079e-08, R17 ;  /* 0x32a570600e117823 */ /* 0x000fe20000000011 */
[----:B------:R-:W-:-:S04]  /*86b0*/  FADD R14, R10, -12583039 ;  /* 0xcb40007f0a0e7421 */ /* 0x000fc80000000000 */
[C---:B------:R-:W-:Y:S01]  /*86c0*/  FFMA R14, R3.reuse, 1.4426950216293334961, -R14 ;  /* 0x3fb8aa3b030e7823 */ /* 0x040fe2000000080e */
[----:B------:R-:W1:Y:S03]  /*86d0*/  MUFU.EX2 R17, R17 ;  /* 0x0000001100117308 */ /* 0x000e660000000800 */
[----:B------:R-:W-:Y:S01]  /*86e0*/  FFMA R14, R3, 1.925963033500011079e-08, R14 ;  /* 0x32a57060030e7823 */ /* 0x000fe2000000000e */
[----:B------:R-:W-:Y:S01]  /*86f0*/  SHF.L.U32 R3, R10, 0x17, RZ ;  /* 0x000000170a037819 */ /* 0x000fe200000006ff */
[----:B------:R-:W-:Y:S01]  /*8700*/  FFMA.SAT R10, R4, R29, 0.5 ;  /* 0x3f000000040a7423 */ /* 0x000fe2000000201d */
[----:B0-----:R-:W-:-:S03]  /*8710*/  FMUL R2, R2, R9 ;  /* 0x0000000902027220 */ /* 0x001fc60000400000 */
[----:B------:R-:W-:Y:S01]  /*8720*/  FFMA.RM R10, R10, R31, 12582913 ;  /* 0x4b4000010a0a7423 */ /* 0x000fe2000000401f */
[----:B------:R-:W0:Y:S03]  /*8730*/  MUFU.EX2 R14, R14 ;  /* 0x0000000e000e7308 */ /* 0x000e260000000800 */
[----:B------:R-:W-:-:S04]  /*8740*/  FADD R9, R10, -12583039 ;  /* 0xcb40007f0a097421 */ /* 0x000fc80000000000 */
[----:B------:R-:W-:Y:S01]  /*8750*/  FFMA R9, R4, 1.4426950216293334961, -R9 ;  /* 0x3fb8aa3b04097823 */ /* 0x000fe20000000809 */
[----:B-1----:R-:W-:-:S03]  /*8760*/  FMUL R0, R0, R17 ;  /* 0x0000001100007220 */ /* 0x002fc60000400000 */
        /* <DEDUP_REMOVED lines=26> */
[----:B------:R-:W-:Y:S02]  /*8910*/  FFMA.SAT R10, R43, R29, 0.5 ;  /* 0x3f0000002b0a7423 */ /* 0x000fe4000000201d */
[----:B------:R-:W0:Y:S02]  /*8920*/  MUFU.EX2 R9, R16 ;  /* 0x0000001000097308 */ /* 0x000e240000000800 */
[----:B------:R-:W-:Y:S01]  /*8930*/  FFMA.RM R10, R10, R31, 12582913 ;  /* 0x4b4000010a0a7423 */ /* 0x000fe2000000401f */
[----:B-1----:R-:W-:-:S03]  /*8940*/  FMUL R7, R7, R14 ;  /* 0x0000000e07077220 */ /* 0x002fc60000400000 */
[----:B------:R-:W-:-:S04]  /*8950*/  FADD R14, R10, -12583039 ;  /* 0xcb40007f0a0e7421 */ /* 0x000fc80000000000 */
[----:B------:R-:W-:-:S04]  /*8960*/  FFMA R14, R43, 1.4426950216293334961, -R14 ;  /* 0x3fb8aa3b2b0e7823 */ /* 0x000fc8000000080e */
[----:B------:R-:W-:Y:S01]  /*8970*/  FFMA R14, R43, 1.925963033500011079e-08, R14 ;  /* 0x32a570602b0e7823 */ /* 0x000fe2000000000e */
[----:B0-----:R-:W-:Y:S01]  /*8980*/  FMUL R8, R8, R9 ;  /* 0x0000000908087220 */ /* 0x001fe20000400000 */
[----:B------:R-:W-:Y:S02]  /*8990*/  IMAD.SHL.U32 R9, R10, 0x800000, RZ ;  /* 0x008000000a097824 */ /* 0x000fe400078e00ff */
[----:B------:R-:W-:Y:S02]  /*89a0*/  FFMA.SAT R10, R44, R29, 0.5 ;  /* 0x3f0000002c0a7423 */ /* 0x000fe4000000201d */
[----:B------:R-:W0:Y:S02]  /*89b0*/  MUFU.EX2 R14, R14 ;  /* 0x0000000e000e7308 */ /* 0x000e240000000800 */
        /* <DEDUP_REMOVED lines=52> */
[----:B------:R-:W-:Y:S01]  /*8d00*/  SHF.L.U32 R12, R12, 0x17, RZ ;  /* 0x000000170c0c7819 */ /* 0x000fe200000006ff */
[----:B------:R-:W-:Y:S02]  /*8d10*/  FFMA.RM R14, R14, R31, 12582913 ;  /* 0x4b4000010e0e7423 */ /* 0x000fe4000000401f */
[----:B------:R-:W-:Y:S02]  /*8d20*/  FFMA R23, R28, 1.4426950216293334961, -R23 ;  /* 0x3fb8aa3b1c177823 */ /* 0x000fe40000000817 */
[----:B------:R-:W-:-:S02]  /*8d30*/  FADD R11, R14, -12583039 ;  /* 0xcb40007f0e0b7421 */ /* 0x000fc40000000000 */
[----:B------:R-:W-:Y:S01]  /*8d40*/  FFMA R28, R28, 1.925963033500011079e-08, R23 ;  /* 0x32a570601c1c7823 */ /* 0x000fe20000000017 */
[----:B------:R-:W-:Y:S01]  /*8d50*/  SHF.L.U32 R14, R14, 0x17, RZ ;  /* 0x000000170e0e7819 */ /* 0x000fe200000006ff */
[C---:B------:R-:W-:Y:S02]  /*8d60*/  FFMA R11, R22.reuse, 1.4426950216293334961, -R11 ;  /* 0x3fb8aa3b160b7823 */ /* 0x040fe4000000080b */
[----:B------:R-:W0:Y:S02]  /*8d70*/  MUFU.EX2 R23, R28 ;  /* 0x0000001c00177308 */ /* 0x000e240000000800 */
[----:B------:R-:W-:-:S06]  /*8d80*/  FFMA R11, R22, 1.925963033500011079e-08, R11 ;  /* 0x32a57060160b7823 */ /* 0x000fcc000000000b */
[----:B------:R-:W1:Y:S01]  /*8d90*/  MUFU.EX2 R11, R11 ;  /* 0x0000000b000b7308 */ /* 0x000e620000000800 */
[----:B0-----:R-:W-:Y:S01]  /*8da0*/  FMUL R22, R12, R23 ;  /* 0x000000170c167220 */ /* 0x001fe20000400000 */
[----:B------:R-:W-:-:S04]  /*8db0*/  FFMA.SAT R12, R26, R29, 0.5 ;  /* 0x3f0000001a0c7423 */ /* 0x000fc8000000201d */
[----:B------:R-:W-:Y:S01]  /*8dc0*/  FFMA.RM R12, R12, R31, 12582913 ;  /* 0x4b4000010c0c7423 */ /* 0x000fe2000000401f */
[----:B-1----:R-:W-:-:S03]  /*8dd0*/  FMUL R21, R14, R11 ;  /* 0x0000000b0e157220 */ /* 0x002fc60000400000 */
[C---:B------:R-:W-:Y:S01]  /*8de0*/  FADD R11, R12.reuse, -12583039 ;  /* 0xcb40007f0c0b7421 */ /* 0x040fe20000000000 */
[----:B------:R-:W-:Y:S02]  /*8df0*/  IMAD.SHL.U32 R12, R12, 0x800000, RZ ;  /* 0x008000000c0c7824 */ /* 0x000fe400078e00ff */
[----:B------:R-:W-:Y:S01]  /*8e00*/  FFMA.SAT R14, R15, R29, 0.5 ;  /* 0x3f0000000f0e7423 */ /* 0x000fe2000000201d */
        /* <DEDUP_REMOVED lines=46> */
[----:B------:R-:W-:-:S03]  /*90f0*/  FFMA.RM R31, R14, R31, 12582913 ;  /* 0x4b4000010e1f7423 */ /* 0x000fc6000000401f */
[C---:B------:R-:W-:Y:S01]  /*9100*/  FADD R14, R12.reuse, -12583039 ;  /* 0xcb40007f0c0e7421 */ /* 0x040fe20000000000 */
[----:B------:R-:W-:Y:S01]  /*9110*/  IMAD.SHL.U32 R12, R12, 0x800000, RZ ;  /* 0x008000000c0c7824 */ /* 0x000fe200078e00ff */
[----:B------:R-:W-:Y:S02]  /*9120*/  SHF.L.U32 R30, R31, 0x17, RZ ;  /* 0x000000171f1e7819 */ /* 0x000fe400000006ff */
[----:B------:R-:W-:-:S04]  /*9130*/  FFMA R14, R13, 1.4426950216293334961, -R14 ;  /* 0x3fb8aa3b0d0e7823 */ /* 0x000fc8000000080e */
[----:B------:R-:W-:Y:S01]  /*9140*/  FFMA R14, R13, 1.925963033500011079e-08, R14 ;  /* 0x32a570600d0e7823 */ /* 0x000fe2000000000e */
[----:B------:R-:W-:-:S03]  /*9150*/  FADD R13, RZ, R5 ;  /* 0x00000005ff0d7221 */ /* 0x000fc60000000000 */
[----:B------:R-:W0:Y:S01]  /*9160*/  MUFU.EX2 R29, R14 ;  /* 0x0000000e001d7308 */ /* 0x000e220000000800 */
[----:B------:R-:W-:Y:S01]  /*9170*/  FADD R13, R13, R0 ;  /* 0x000000000d0d7221 */ /* 0x000fe20000000000 */
[----:B0-----:R-:W-:Y:S01]  /*9180*/  FMUL R29, R12, R29 ;  /* 0x0000001d0c1d7220 */ /* 0x001fe20000400000 */
[----:B------:R-:W-:-:S04]  /*9190*/  FADD R12, R31, -12583039 ;  /* 0xcb40007f1f0c7421 */ /* 0x000fc80000000000 */
[----:B------:R-:W-:-:S04]  /*91a0*/  FFMA R12, R15, 1.4426950216293334961, -R12 ;  /* 0x3fb8aa3b0f0c7823 */ /* 0x000fc8000000080c */
[----:B------:R-:W-:Y:S01]  /*91b0*/  FFMA R11, R15, 1.925963033500011079e-08, R12 ;  /* 0x32a570600f0b7823 */ /* 0x000fe2000000000c */
[----:B------:R-:W-:Y:S01]  /*91c0*/  FADD R12, R13, R2 ;  /* 0x000000020d0c7221 */ /* 0x000fe20000000000 */
[----:B------:R-:W-:-:S03]  /*91d0*/  MOV R15, 0xffffffff ;  /* 0xffffffff000f7802 */ /* 0x000fc60000000f00 */
        /* <DEDUP_REMOVED lines=29> */
.L_x_11843:
[----:B------:R-:W-:Y:S02]  /*93b0*/  IMAD.MOV.U32 R12, RZ, RZ, 0x8 ;  /* 0x00000008ff0c7424 */ /* 0x000fe400078e00ff */
[----:B------:R-:W-:-:S05]  /*93c0*/  FADD R31, R13, R14 ;  /* 0x0000000e0d1f7221 */ /* 0x000fca0000000000 */
[----:B------:R-:W-:-:S07]  /*93d0*/  MOV R13, R31 ;  /* 0x0000001f000d7202 */ /* 0x000fce0000000f00 */
[----:B------:R-:W-:Y:S05]  /*93e0*/  WARPSYNC.COLLECTIVE R15, `(.L_x_11844) ;  /* 0x000000000f087348 */ /* 0x000fea0003c00000 */
[----:B------:R0:W1:Y:S02]  /*93f0*/  SHFL.BFLY P6, R14, R13, R12, R11 ;  /* 0x0c00000c0d0e7389 */ /* 0x00006400000c000b */
[----:B01----:R-:W-:Y:S05]  /*9400*/  ENDCOLLECTIVE ;  /* 0x000000000000791b */ /* 0x003fea0003800000 */
.L_x_11844:
[----:B------:R-:W-:Y:S02]  /*9410*/  HFMA2 R12, -RZ, RZ, 0, 2.384185791015625e-07 ;  /* 0x00000004ff0c7431 */ /* 0x000fe400000001ff */
[----:B------:R-:W-:-:S05]  /*9420*/  FADD R34, R31, R14 ;  /* 0x0000000e1f227221 */ /* 0x000fca0000000000 */
[----:B------:R-:W-:-:S07]  /*9430*/  MOV R13, R34 ;  /* 0x00000022000d7202 */ /* 0x000fce0000000f00 */
[----:B------:R-:W-:Y:S05]  /*9440*/  WARPSYNC.COLLECTIVE R15, `(.L_x_11845) ;  /* 0x000000000f087348 */ /* 0x000fea0003c00000 */
[----:B------:R0:W1:Y:S02]  /*9450*/  SHFL.BFLY P6, R14, R13, R12, R11 ;  /* 0x0c00000c0d0e7389 */ /* 0x00006400000c000b */
[----:B01----:R-:W-:Y:S05]  /*9460*/  ENDCOLLECTIVE ;  /* 0x000000000000791b */ /* 0x003fea0003800000 */
.L_x_11845:
[----:B------:R-:W-:Y:S01]  /*9470*/  MOV R12, 0x2 ;  /* 0x00000002000c7802 */ /* 0x000fe20000000f00 */
[----:B------:R-:W-:-:S04]  /*9480*/  FADD R35, R34, R14 ;  /* 0x0000000e22237221 */ /* 0x000fc80000000000 */
[----:B------:R-:W-:-:S07]  /*9490*/  IMAD.MOV.U32 R13, RZ, RZ, R35 ;  /* 0x000000ffff0d7224 */ /* 0x000fce00078e0023 */
[----:B------:R-:W-:Y:S05]  /*94a0*/  WARPSYNC.COLLECTIVE R15, `(.L_x_11846) ;  /* 0x000000000f087348 */ /* 0x000fea0003c00000 */
[----:B------:R0:W1:Y:S02]  /*94b0*/  SHFL.BFLY P6, R14, R13, R12, R11 ;  /* 0x0c00000c0d0e7389 */ /* 0x00006400000c000b */
[----:B01----:R-:W-:Y:S05]  /*94c0*/  ENDCOLLECTIVE ;  /* 0x000000000000791b */ /* 0x003fea0003800000 */
.L_x_11846:
[----:B------:R-:W-:Y:S02]  /*94d0*/  IMAD.MOV.U32 R12, RZ, RZ, 0x1 ;  /* 0x00000001ff0c7424 */ /* 0x000fe400078e00ff */
[----:B------:R-:W-:-:S05]  /*94e0*/  FADD R36, R35, R14 ;  /* 0x0000000e23247221 */ /* 0x000fca0000000000 */
[----:B------:R-:W-:-:S07]  /*94f0*/  MOV R13, R36 ;  /* 0x00000024000d7202 */ /* 0x000fce0000000f00 */
[----:B------:R-:W-:Y:S05]  /*9500*/  WARPSYNC.COLLECTIVE R15, `(.L_x_11847) ;  /* 0x000000000f087348 */ /* 0x000fea0003c00000 */
[----:B------:R0:W1:Y:S02]  /*9510*/  SHFL.BFLY P6, R14, R13, R12, R11 ;  /* 0x0c00000c0d0e7389 */ /* 0x00006400000c000b */
[----:B01----:R-:W-:Y:S05]  /*9520*/  ENDCOLLECTIVE ;  /* 0x000000000000791b */ /* 0x003fea0003800000 */
.L_x_11847:
[----:B------:R-:W-:Y:S05]  /*9530*/  BRA `(.L_x_11848) ;  /* 0xffffffd0002c7947 */ /* 0x000fea000383ffff */
        .weak           $__internal_178_$__cuda_sm3x_div_rn_noftz_f32_slowpath
        .type           $__internal_178_$__cuda_sm3x_div_rn_noftz_f32_slowpath,@function
        .size           $__internal_178_$__cuda_sm3x_div_rn_noftz_f32_slowpath,(.L_x_37555 - $__internal_178_$__cuda_sm3x_div_rn_noftz_f32_slowpath)
$__internal_178_$__cuda_sm3x_div_rn_noftz_f32_slowpath:
        /* <DEDUP_REMOVED lines=34> */
.L_x_11850:
        /* <DEDUP_REMOVED lines=51> */
.L_x_11857:
[----:B------:R-:W-:-:S04]  /*9a90*/  LOP3.LUT R5, R5, 0x80000000, RZ, 0xc0, !PT ;  /* 0x8000000005057812 */ /* 0x000fc800078ec0ff */
[----:B------:R-:W-:Y:S01]  /*9aa0*/  LOP3.LUT R5, R5, 0x7f800000, RZ, 0xfc, !PT ;  /* 0x7f80000005057812 */ /* 0x000fe200078efcff */
[----:B------:R-:W-:Y:S06]  /*9ab0*/  BRA `(.L_x_11858) ;  /* 0x0000000000047947 */ /* 0x000fec0003800000 */
.L_x_11856:
[----:B------:R-:W-:-:S07]  /*9ac0*/  IMAD R5, R44, 0x800000, R5 ;  /* 0x008000002c057824 */ /* 0x000fce00078e0205 */
.L_x_11858:
[----:B------:R-:W-:Y:S05]  /*9ad0*/  BSYNC.RECONVERGENT B2 ;  /* 0x0000000000027941 */ /* 0x000fea0003800200 */
.L_x_11855:
[----:B------:R-:W-:Y:S05]  /*9ae0*/  BRA `(.L_x_11859) ;  /* 0x0000000000207947 */ /* 0x000fea0003800000 */
.L_x_11854:
[----:B------:R-:W-:-:S04]  /*9af0*/  LOP3.LUT R5, R12, 0x80000000, R5, 0x48, !PT ;  /* 0x800000000c057812 */ /* 0x000fc800078e4805 */
[----:B------:R-:W-:Y:S01]  /*9b00*/  LOP3.LUT R5, R5, 0x7f800000, RZ, 0xfc, !PT ;  /* 0x7f80000005057812 */ /* 0x000fe200078efcff */
[----:B------:R-:W-:Y:S06]  /*9b10*/  BRA `(.L_x_11859) ;  /* 0x0000000000147947 */ /* 0x000fec0003800000 */
.L_x_11853:
[----:B------:R-:W-:Y:S01]  /*9b20*/  LOP3.LUT R5, R12, 0x80000000, R5, 0x48, !PT ;  /* 0x800000000c057812 */ /* 0x000fe200078e4805 */
[----:B------:R-:W-:Y:S06]  /*9b30*/  BRA `(.L_x_11859) ;  /* 0x00000000000c7947 */ /* 0x000fec0003800000 */
.L_x_11852:
[----:B------:R-:W0:Y:S01]  /*9b40*/  MUFU.RSQ R5, -QNAN ;  /* 0xffc0000000057908 */ /* 0x000e220000001400 */
[----:B------:R-:W-:Y:S05]  /*9b50*/  BRA `(.L_x_11859) ;  /* 0x0000000000047947 */ /* 0x000fea0003800000 */
.L_x_11851:
[----:B------:R-:W-:-:S07]  /*9b60*/  FADD.FTZ R5, R5, R12 ;  /* 0x0000000c05057221 */ /* 0x000fce0000010000 */
.L_x_11859:
[----:B------:R-:W-:Y:S05]  /*9b70*/  BSYNC.RECONVERGENT B1 ;  /* 0x0000000000017941 */ /* 0x000fea0003800200 */
.L_x_11849:
[----:B------:R-:W-:Y:S01]  /*9b80*/  HFMA2 R13, -RZ, RZ, 0, 0 ;  /* 0x00000000ff0d7431 */ /* 0x000fe200000001ff */
[----:B------:R-:W-:-:S04]  /*9b90*/  MOV R12, R34 ;  /* 0x00000022000c7202 */ /* 0x000fc80000000f00 */
[----:B0-----:R-:W-:Y:S05]  /*9ba0*/  RET.REL.NODEC R12 `(_Z15SoftmaxWarpImplI22BroadcastScaleMaskLoadIffbLm3EiE11DirectStoreIffEfLi1ELi25ELi32ELi1ELb0EL9Algorithm0EEvT_T0_ll) ;  /* 0xffffff640c147950 */ /* 0x001fea0003c3ffff */
.L_x_11860:
        /* <DEDUP_REMOVED lines=13> */
.L_x_37555:


//--------------------- .text._Z15SoftmaxWarpImplI22BroadcastScaleMaskLoadIffbLm3EiE11DirectStoreIffEfLi1ELi24ELi32ELi1ELb1EL9Algorithm0EEvT_T0_ll --------------------------
	.section	.text._Z15SoftmaxWarpImplI22BroadcastScaleMaskLoadIffbLm3EiE11DirectStoreIffEfLi1ELi24ELi32ELi1ELb1EL9Algorithm0EEvT_T0_ll,"ax",@progbits
	.align	128
        .global         _Z15SoftmaxWarpImplI22BroadcastScaleMaskLoadIffbLm3EiE11DirectStoreIffEfLi1ELi24ELi32ELi1ELb1EL9Algorithm0EEvT_T0_ll
        .type           _Z15SoftmaxWarpImplI22BroadcastScaleMaskLoadIffbLm3EiE11DirectStoreIffEfLi1ELi24ELi32ELi1ELb1EL9Algorithm0EEvT_T0_ll,@function
        .size           _Z15SoftmaxWarpImplI22BroadcastScaleMaskLoadIffbLm3EiE11DirectStoreIffEfLi1ELi24ELi32ELi1ELb1EL9Algorithm0EEvT_T0_ll,(.L_x_37556 - _Z15SoftmaxWarpImplI22BroadcastScaleMaskLoadIffbLm3EiE11DirectStoreIffEfLi1ELi24ELi32ELi1ELb1EL9Algorithm0EEvT_T0_ll)
        .other          _Z15SoftmaxWarpImplI22BroadcastScaleMaskLoadIffbLm3EiE11DirectStoreIffEfLi1ELi24ELi32ELi1ELb1EL9Algorithm0EEvT_T0_ll,@"STO_CUDA_ENTRY STV_DEFAULT"
_Z15SoftmaxWarpImplI22BroadcastScaleMaskLoadIffbLm3EiE11DirectStoreIffEfLi1ELi24ELi32ELi1ELb1EL9Algorithm0EEvT_T0_ll:
.text._Z15SoftmaxWarpImplI22BroadcastScaleMaskLoadIffbLm3EiE11DirectStoreIffEfLi1ELi24ELi32ELi1ELb1EL9Algorithm0EEvT_T0_ll:
        /* <DEDUP_REMOVED lines=29> */
.L_x_11861:
        /* <DEDUP_REMOVED lines=25> */
.L_x_11960:
[----:B0-----:R-:W0:Y:S01]  /*0360*/  LDC.64 R14, c[0x0][0x408] ;  /* 0x00010200ff0e7b82 */ /* 0x001e220000000a00 */
[----:B------:R-:W-:Y:S01]  /*0370*/  BSSY.RECONVERGENT B1, `(.L_x_11863) ;  /* 0x0000061000017945 */ /* 0x000fe20003800200 */
[----:B------:R-:W-:Y:S01]  /*0380*/  IMAD.MOV.U32 R4, RZ, RZ, -0x800000 ;  /* 0xff800000ff047424 */ /* 0x000fe200078e00ff */
[C---:B------:R-:W-:Y:S01]  /*0390*/  IADD3 R45, PT, PT, R47.reuse, 0xc0, RZ ;  /* 0x000000c02f2d7810 */ /* 0x040fe20007ffe0ff */
        /* <DEDUP_REMOVED lines=22> */
[----:B---3--:R-:W-:Y:S01]  /*0500*/  VIADD R10, R4, 0xffffffe ;  /* 0x0ffffffe040a7836 */ /* 0x008fe20000000000 */
[----:B------:R-:W-:-:S05]  /*0510*/  IABS R4, R37 ;  /* 0x0000002500047213 */ /* 0x000fca0000000000 */
[----:B------:R3:W4:Y:S02]  /*0520*/  F2I.FTZ.U32.TRUNC.NTZ R11, R10 ;  /* 0x0000000a000b7305 */ /* 0x000724000021f000 */
[----:B---3--:R-:W-:Y:S01]  /*0530*/  IMAD.MOV.U32 R10, RZ, RZ, RZ ;  /* 0x000000ffff0a7224 */ /* 0x008fe200078e00ff */
[----:B----4-:R-:W-:-:S05]  /*0540*/  IADD3 R6, PT, PT, RZ, -R11, RZ ;  /* 0x8000000bff067210 */ /* 0x010fca0007ffe0ff */
[----:B------:R-:W-:-:S04]  /*0550*/  IMAD R35, R6, R13, RZ ;  /* 0x0000000d06237224 */ /* 0x000fc800078e02ff */
[----:B------:R-:W-:Y:S01]  /*0560*/  IMAD.HI.U32 R11, R11, R35, R10 ;  /* 0x000000230b0b7227 */ /* 0x000fe200078e000a */
[----:B-1----:R-:W-:-:S05]  /*0570*/  IABS R35, R12 ;  /* 0x0000000c00237213 */ /* 0x002fca0000000000 */
        /* <DEDUP_REMOVED lines=12> */
[----:B------:R-:W-:-:S04]  /*0640*/  ISETP.GE.AND P5, PT, R4, RZ, PT ;  /* 0x000000ff0400720c */ /* 0x000fc80003fa6270 */
[----:B------:R-:W-:Y:S02]  /*0650*/  MOV R16, R11 ;  /* 0x0000000b00107202 */ /* 0x000fe40000000f00 */
[----:B------:R1:W3:Y:S07]  /*0660*/  F2I.FTZ.U32.TRUNC.NTZ R11, R10 ;  /* 0x0000000a000b7305 */ /* 0x0002ee000021f000 */
[----:B------:R-:W-:Y:S01]  /*0670*/  @!P5 IMAD.MOV R16, RZ, RZ, -R16 ;  /* 0x000000ffff10d224 */ /* 0x000fe200078e0a10 */
[----:B------:R-:W-:Y:S01]  /*0680*/  ISETP.NE.AND P5, PT, R8, RZ, PT ;  /* 0x000000ff0800720c */ /* 0x000fe20003fa5270 */
[----:B-1----:R-:W-:Y:S01]  /*0690*/  IMAD.MOV.U32 R10, RZ, RZ, RZ ;  /* 0x000000ffff0a7224 */ /* 0x002fe200078e00ff */
[----:B---3--:R-:W-:-:S11]  /*06a0*/  IADD3 R4, PT, PT, RZ, -R11, RZ ;  /* 0x8000000bff047210 */ /* 0x008fd60007ffe0ff */
[----:B------:R-:W-:-:S05]  /*06b0*/  @!P5 LOP3.LUT R16, RZ, R8, RZ, 0x33, !PT ;  /* 0x00000008ff10d212 */ /* 0x000fca00078e33ff */
[----:B------:R-:W-:-:S04]  /*06c0*/  IMAD.MOV R13, RZ, RZ, -R16 ;  /* 0x000000ffff0d7224 */ /* 0x000fc800078e0a10 */
[----:B------:R-:W-:Y:S02]  /*06d0*/  IMAD R39, R8, R13, R37 ;  /* 0x0000000d08277224 */ /* 0x000fe400078e0225 */
[----:B------:R-:W-:-:S03]  /*06e0*/  IMAD R13, R4, R35, RZ ;  /* 0x00000023040d7224 */ /* 0x000fc600078e02ff */
[----:B------:R-:W-:Y:S01]  /*06f0*/  IABS R4, R39 ;  /* 0x0000002700047213 */ /* 0x000fe20000000000 */
[----:B------:R-:W-:Y:S01]  /*0700*/  IMAD.HI.U32 R11, R11, R13, R10 ;  /* 0x0000000d0b0b7227 */ /* 0x000fe200078e000a */
[----:B------:R-:W-:-:S05]  /*0710*/  SHF.R.S64 R10, RZ, 0x1e, R37 ;  /* 0x0000001eff0a7819 */ /* 0x000fca0000001025 */
        /* <DEDUP_REMOVED lines=38> */
.L_x_11864:
[----:B------:R-:W-:Y:S05]  /*0980*/  BSYNC.RECONVERGENT B1 ;  /* 0x0000000000017941 */ /* 0x000fea0003800200 */
.L_x_11863:
        /* <DEDUP_REMOVED lines=37> */
[----:B------:R-:W-:Y:S01]  /*0be0*/  ISETP.GE.AND P4, PT, R10, RZ, PT ;  /* 0x000000ff0a00720c */ /* 0x000fe20003f86270 */
[----:B------:R-:W-:Y:S02]  /*0bf0*/  HFMA2 R10, -RZ, RZ, 0, 0 ;  /* 0x00000000ff0a7431 */ /* 0x000fe400000001ff */
[----:B------:R-:W-:Y:S02]  /*0c00*/  IMAD.MOV.U32 R12, RZ, RZ, R8 ;  /* 0x000000ffff0c7224 */ /* 0x000fe400078e0008 */
[----:B0-----:R-:W-:-:S08]  /*0c10*/  IMAD.MOV R8, RZ, RZ, -R11 ;  /* 0x000000ffff087224 */ /* 0x001fd000078e0a0b */
        /* <DEDUP_REMOVED lines=21> */
[----:B------:R-:W2:Y:S11]  /*0d70*/  LDC.64 R10, c[0x0][0x390] ;  /* 0x0000e400ff0a7b82 */ /* 0x000eb60000000a00 */
[----:B------:R-:W-:-:S02]  /*0d80*/  @!P4 IADD3 R8, PT, PT, -R8, RZ, RZ ;  /* 0x000000ff0808c210 */ /* 0x000fc40007ffe1ff */
        /* <DEDUP_REMOVED lines=27> */
.L_x_11866:
[----:B------:R-:W-:Y:S05]  /*0f40*/  BSYNC.RECONVERGENT B1 ;  /* 0x0000000000017941 */ /* 0x000fea0003800200 */
.L_x_11865:
        /* <DEDUP_REMOVED lines=52> */
[----:B------:R-:W-:-:S03]  /*1290*/  IMAD.HI.U32 R12, R11, R37, R10 ;  /* 0x000000250b0c7227 */ /* 0x000fc600078e000a */
[----:B------:R-:W-:-:S03]  /*12a0*/  MOV R11, R22 ;  /* 0x00000016000b7202 */ /* 0x000fc60000000f00 */
[----:B------:R-:W1:Y:S02]  /*12b0*/  LDC.64 R36, c[0x0][0x3a0] ;  /* 0x0000e800ff247b82 */ /* 0x000e640000000a00 */
        /* <DEDUP_REMOVED lines=38> */
.L_x_11868:
[----:B------:R-:W-:Y:S05]  /*1520*/  BSYNC.RECONVERGENT B1 ;  /* 0x0000000000017941 */ /* 0x000fea0003800200 */
.L_x_11867:
        /* <DEDUP_REMOVED lines=34> */
[----:B0-----:R-:W-:-:S04]  /*1750*/  VIADD R34, R18, 0xffffffe ;  /* 0x0ffffffe12227836 */ /* 0x001fc80000000000 */
[----:B------:R0:W2:Y:S05]  /*1760*/  F2I.FTZ.U32.TRUNC.NTZ R35, R34 ;  /* 0x0000002200237305 */ /* 0x0000aa000021f000 */
[----:B------:R-:W-:Y:S02]  /*1770*/  @P1 IADD3 R11, PT, PT, R11, 0x1, RZ ;  /* 0x000000010b0b1810 */ /* 0x000fe40007ffe0ff */
[----:B------:R-:W-:-:S03]  /*1780*/  ISETP.GE.AND P1, PT, R12, RZ, PT ;  /* 0x000000ff0c00720c */ /* 0x000fc60003f26270 */
[----:B------:R-:W-:Y:S02]  /*1790*/  IMAD.MOV.U32 R16, RZ, RZ, R11 ;  /* 0x000000ffff107224 */ /* 0x000fe400078e000b */
[----:B0-----:R-:W-:Y:S02]  /*17a0*/  HFMA2 R34, -RZ, RZ, 0, 0 ;  /* 0x00000000ff227431 */ /* 0x001fe400000001ff */
[----:B--2---:R-:W-:-:S06]  /*17b0*/  IMAD.MOV R12, RZ, RZ, -R35 ;  /* 0x000000ffff0c7224 */ /* 0x004fcc00078e0a23 */
        /* <DEDUP_REMOVED lines=27> */
[----:B-1----:R-:W-:-:S04]  /*1970*/  ISETP.NE.U32.AND P1, PT, R50, 0x1, PT ;  /* 0x000000013200780c */ /* 0x002fc80003f25070 */
[----:B------:R-:W-:-:S04]  /*1980*/  ISETP.NE.AND.EX P1, PT, R51, RZ, PT, P1 ;  /* 0x000000ff3300720c */ /* 0x000fc80003f25310 */
[----:B------:R-:W-:Y:S01]  /*1990*/  SEL R16, R11, RZ, P1 ;  /* 0x000000ff0b107207 */ /* 0x000fe20000800000 */
[----:B------:R-:W-:Y:S01]  /*19a0*/  IMAD R11, R20, R18, R49 ;  /* 0x00000012140b7224 */ /* 0x000fe200078e0231 */
[----:B0-----:R-:W-:Y:S02]  /*19b0*/  ISETP.NE.U32.AND P1, PT, R34, 0x1, PT ;  /* 0x000000012200780c */ /* 0x001fe40003f25070 */
        /* <DEDUP_REMOVED lines=16> */
.L_x_11870:
[----:B------:R-:W-:Y:S05]  /*1ac0*/  BSYNC.RECONVERGENT B1 ;  /* 0x0000000000017941 */ /* 0x000fea0003800200 */
.L_x_11869:
[-C--:B------:R-:W-:Y:S01]  /*1ad0*/  ISETP.GE.AND.EX P2, PT, RZ, R15.reuse, PT, P2 ;  /* 0x0000000fff00720c */ /* 0x080fe20003f46320 */
[----:B------:R-:W-:Y:S01]  /*1ae0*/  BSSY.RECONVERGENT B1, `(.L_x_11871) ;  /* 0x000005a000017945 */ /* 0x000fe20003800200 */
[----:B------:R-:W-:Y:S01]  /*1af0*/  ISETP.GE.U32.AND P1, PT, R37, R14, PT ;  /* 0x0000000e2500720c */ /* 0x000fe20003f26070 */
[----:B------:R-:W-:Y:S01]  /*1b00*/  VIADD R11, R47, 0x140 ;  /* 0x000001402f0b7836 */ /* 0x000fe20000000000 */
[----:B------:R-:W-:Y:S01]  /*1b10*/  ISETP.GE.AND.EX P6, PT, RZ, R15, PT, P6 ;  /* 0x0000000fff00720c */ /* 0x000fe20003fc6360 */
[----:B------:R-:W-:-:S08]  /*1b20*/  IMAD.MOV.U32 R16, RZ, RZ, -0x800000 ;  /* 0xff800000ff107424 */ /* 0x000fd000078e00ff */
        /* <DEDUP_REMOVED lines=85> */
.L_x_11872:
[----:B------:R-:W-:Y:S05]  /*2080*/  BSYNC.RECONVERGENT B1 ;  /* 0x0000000000017941 */ /* 0x000fea0003800200 */
.L_x_11871:
        /* <DEDUP_REMOVED lines=89> */
.L_x_11874:
[----:B------:R-:W-:Y:S05]  /*2620*/  BSYNC.RECONVERGENT B1 ;  /* 0x0000000000017941 */ /* 0x000fea0003800200 */
.L_x_11873:
        /* <DEDUP_REMOVED lines=94> */
.L_x_11876:
[----:B------:R-:W-:Y:S05]  /*2c10*/  BSYNC.RECONVERGENT B1 ;  /* 0x0000000000017941 */ /* 0x000fea0003800200 */
.L_x_11875:
        /* <DEDUP_REMOVED lines=63> */
[----:B------:R-:W-:Y:S02]  /*3010*/  ISETP.NE.AND.EX P4, PT, R43, RZ, PT, P4 ;  /* 0x000000ff2b00720c */ /* 0x000fe40003f85340 */
        /* <DEDUP_REMOVED lines=8> */
[----:B------:R-:W-:Y:S01]  /*30a0*/  IMAD R43, R26, UR44, RZ ;  /* 0x0000002c1a2b7c24 */ /* 0x000fe2000f8e02ff */
        /* <DEDUP_REMOVED lines=14> */
.L_x_11878:
[----:B------:R-:W-:Y:S05]  /*3190*/  BSYNC.RECONVERGENT B1 ;  /* 0x0000000000017941 */ /* 0x000fea0003800200 */
.L_x_11877:
        /* <DEDUP_REMOVED lines=60> */
[----:B--2---:R-:W-:Y:S02]  /*3560*/  ISETP.NE.U32.AND P4, PT, R38, 0x1, PT ;  /* 0x000000012600780c */ /* 0x004fe40003f85070 */
[----:B------:R-:W-:Y:S02]  /*3570*/  SHF.R.S64 R38, RZ, 0x1e, R12 ;  /* 0x0000001eff267819 */ /* 0x000fe4000000100c */
[----:B------:R-:W-:Y:S01]  /*3580*/  ISETP.NE.AND.EX P4, PT, R39, RZ, PT, P4 ;  /* 0x000000ff2700720c */ /* 0x000fe20003f85340 */
[----:B------:R-:W-:Y:S01]  /*3590*/  @!P5 IMAD.MOV R26, RZ, RZ, -R26 ;  /* 0x000000ffff1ad224 */ /* 0x000fe200078e0a1a */
[----:B------:R-:W-:Y:S02]  /*35a0*/  @!P0 LOP3.LUT R26, RZ, R24, RZ, 0x33, !PT ;  /* 0x00000018ff1a8212 */ /* 0x000fe400078e33ff */
[----:B0-----:R-:W-:Y:S02]  /*35b0*/  ISETP.NE.U32.AND P0, PT, R44, 0x1, PT ;  /* 0x000000012c00780c */ /* 0x001fe40003f05070 */
[----:B------:R-:W-:-:S02]  /*35c0*/  IADD3 R39, PT, PT, -R26, RZ, RZ ;  /* 0x000000ff1a277210 */ /* 0x000fc40007ffe1ff */
[----:B------:R-:W-:Y:S02]  /*35d0*/  ISETP.NE.AND.EX P0, PT, R45, RZ, PT, P0 ;  /* 0x000000ff2d00720c */ /* 0x000fe40003f05300 */
[----:B-1----:R-:W-:Y:S01]  /*35e0*/  ISETP.NE.U32.AND P5, PT, R42, 0x1, PT ;  /* 0x000000012a00780c */ /* 0x002fe20003fa5070 */
[----:B------:R-:W-:Y:S01]  /*35f0*/  IMAD R24, R24, R39, R49 ;  /* 0x0000002718187224 */ /* 0x000fe200078e0231 */
        /* <DEDUP_REMOVED lines=17> */
.L_x_11880:
[----:B------:R-:W-:Y:S05]  /*3710*/  BSYNC.RECONVERGENT B1 ;  /* 0x0000000000017941 */ /* 0x000fea0003800200 */
.L_x_11879:
        /* <DEDUP_REMOVED lines=87> */
.L_x_11882:
[----:B------:R-:W-:Y:S05]  /*3c90*/  BSYNC.RECONVERGENT B1 ;  /* 0x0000000000017941 */ /* 0x000fea0003800200 */
.L_x_11881:
        /* <DEDUP_REMOVED lines=61> */
[----:B------:R-:W-:-:S04]  /*4070*/  SHF.R.S64 R36, RZ, 0x1e, R11 ;  /* 0x0000001eff247819 */ /* 0x000fc8000000100b */
[----:B------:R-:W-:-:S07]  /*4080*/  @P0 IADD3 R28, PT, PT, R28, 0x1, RZ ;  /* 0x000000011c1c0810 */ /* 0x000fce0007ffe0ff */
[----:B------:R-:W-:Y:S01]  /*4090*/  @!P2 IMAD.MOV R28, RZ, RZ, -R28 ;  /* 0x000000ffff1ca224 */ /* 0x000fe200078e0a1c */
[----:B------:R-:W-:Y:S02]  /*40a0*/  @!P4 LOP3.LUT R28, RZ, R12, RZ, 0x33, !PT ;  /* 0x0000000cff1cc212 */ /* 0x000fe400078e33ff */
[----:B------:R-:W-:Y:S02]  /*40b0*/  ISETP.NE.AND.EX P2, PT, R37, RZ, PT, P1 ;  /* 0x000000ff2500720c */ /* 0x000fe40003f45310 */
[----:B--2---:R-:W-:Y:S01]  /*40c0*/  ISETP.NE.U32.AND P0, PT, R42, 0x1, PT ;  /* 0x000000012a00780c */ /* 0x004fe20003f05070 */
[----:B------:R-:W-:Y:S01]  /*40d0*/  IMAD.MOV R37, RZ, RZ, -R28 ;  /* 0x000000ffff257224 */ /* 0x000fe200078e0a1c */
[----:B------:R-:W-:Y:S02]  /*40e0*/  SEL R30, R32, RZ, P2 ;  /* 0x000000ff201e7207 */ /* 0x000fe40001000000 */
[----:B------:R-:W-:Y:S01]  /*40f0*/  ISETP.NE.AND.EX P1, PT, R43, RZ, PT, P0 ;  /* 0x000000ff2b00720c */ /* 0x000fe20003f25300 */
[----:B------:R-:W-:Y:S01]  /*4100*/  IMAD R12, R12, R37, R45 ;  /* 0x000000250c0c7224 */ /* 0x000fe200078e022d */
[----:B0-----:R-:W-:Y:S01]  /*4110*/  ISETP.NE.U32.AND P0, PT, R38, 0x1, PT ;  /* 0x000000012600780c */ /* 0x001fe20003f05070 */
[----:B------:R-:W-:Y:S01]  /*4120*/  IMAD R37, R30, UR44, RZ ;  /* 0x0000002c1e257c24 */ /* 0x000fe2000f8e02ff */
        /* <DEDUP_REMOVED lines=15> */
.L_x_11884:
[----:B------:R-:W-:Y:S05]  /*4220*/  BSYNC.RECONVERGENT B1 ;  /* 0x0000000000017941 */ /* 0x000fea0003800200 */
.L_x_11883:
        /* <DEDUP_REMOVED lines=36> */
[----:B------:R-:W-:-:S05]  /*4470*/  @P0 VIADD R30, R30, 0x1 ;  /* 0x000000011e1e0836 */ /* 0x000fca0000000000 */
[----:B------:R-:W-:-:S05]  /*4480*/  MOV R42, R30 ;  /* 0x0000001e002a7202 */ /* 0x000fca0000000f00 */
        /* <DEDUP_REMOVED lines=21> */
[----:B------:R-:W-:Y:S02]  /*45e0*/  ISETP.GE.AND P2, PT, R32, RZ, PT ;  /* 0x000000ff2000720c */ /* 0x000fe40003f46270 */
[----:B------:R-:W-:-:S05]  /*45f0*/  SHF.R.S64 R34, RZ, 0x1e, R11 ;  /* 0x0000001eff227819 */ /* 0x000fca000000100b */
[----:B------:R-:W-:Y:S01]  /*4600*/  @P0 VIADD R30, R30, 0x1 ;  /* 0x000000011e1e0836 */ /* 0x000fe20000000000 */
[----:B0-----:R-:W-:-:S05]  /*4610*/  ISETP.NE.U32.AND P0, PT, R38, 0x1, PT ;  /* 0x000000012600780c */ /* 0x001fca0003f05070 */
        /* <DEDUP_REMOVED lines=24> */
.L_x_11886:
[----:B------:R-:W-:Y:S05]  /*47a0*/  BSYNC.RECONVERGENT B1 ;  /* 0x0000000000017941 */ /* 0x000fea0003800200 */
.L_x_11885:
        /* <DEDUP_REMOVED lines=16> */
[----:B-1----:R-:W-:-:S07]  /*48b0*/  ISETP.NE.AND P4, PT, R12, RZ, PT ;  /* 0x000000ff0c00720c */ /* 0x002fce0003f85270 */
        /* <DEDUP_REMOVED lines=36> */
[----:B------:R-:W-:Y:S01]  /*4b00*/  IMAD.MOV.U32 R34, RZ, RZ, R32 ;  /* 0x000000ffff227224 */ /* 0x000fe200078e0020 */
[----:B------:R-:W-:-:S03]  /*4b10*/  ISETP.GE.AND P2, PT, R44, RZ, PT ;  /* 0x000000ff2c00720c */ /* 0x000fc60003f46270 */
        /* <DEDUP_REMOVED lines=9> */
[----:B------:R-:W0:Y:S08]  /*4bb0*/  LDC.64 R38, c[0x0][0x398] ;  /* 0x0000e600ff267b82 */ /* 0x000e300000000a00 */
[----:B------:R-:W1:Y:S03]  /*4bc0*/  LDC.64 R34, c[0x0][0x3a0] ;  /* 0x0000e800ff227b82 */ /* 0x000e660000000a00 */
[----:B------:R-:W-:-:S05]  /*4bd0*/  @P0 VIADD R32, R32, 0x1 ;  /* 0x0000000120200836 */ /* 0x000fca0000000000 */
[----:B------:R-:W-:Y:S02]  /*4be0*/  @!P2 IADD3 R32, PT, PT, -R32, RZ, RZ ;  /* 0x000000ff2020a210 */ /* 0x000fe40007ffe1ff */
[----:B------:R-:W-:Y:S02]  /*4bf0*/  @!P4 LOP3.LUT R32, RZ, R12, RZ, 0x33, !PT ;  /* 0x0000000cff20c212 */ /* 0x000fe400078e33ff */
[----:B------:R-:W-:-:S03]  /*4c00*/  ISETP.NE.AND.EX P2, PT, R37, RZ, PT, P1 ;  /* 0x000000ff2500720c */ /* 0x000fc60003f45310 */
[----:B------:R-:W-:Y:S01]  /*4c10*/  IMAD.MOV R37, RZ, RZ, -R32 ;  /* 0x000000ffff257224 */ /* 0x000fe200078e0a20 */
        /* <DEDUP_REMOVED lines=22> */
.L_x_11888:
[----:B------:R-:W-:Y:S05]  /*4d80*/  BSYNC.RECONVERGENT B1 ;  /* 0x0000000000017941 */ /* 0x000fea0003800200 */
.L_x_11887:
        /* <DEDUP_REMOVED lines=36> */
[----:B------:R-:W-:Y:S01]  /*4fd0*/  LOP3.LUT R35, R11, R38, RZ, 0x3c, !PT ;  /* 0x000000260b237212 */ /* 0x000fe200078e3cff */
[----:B------:R-:W1:Y:S03]  /*4fe0*/  LDC.64 R42, c[0x0][0x3a0] ;  /* 0x0000e800ff2a7b82 */ /* 0x000e660000000a00 */
        /* <DEDUP_REMOVED lines=26> */
[----:B------:R-:W-:Y:S02]  /*5190*/  ISETP.GE.AND P2, PT, R35, RZ, PT ;  /* 0x000000ff2300720c */ /* 0x000fe40003f46270 */
[----:B------:R-:W-:-:S05]  /*51a0*/  SHF.R.S64 R36, RZ, 0x1e, R11 ;  /* 0x0000001eff247819 */ /* 0x000fca000000100b */
        /* <DEDUP_REMOVED lines=26> */
.L_x_11890:
[----:B------:R-:W-:Y:S05]  /*5350*/  BSYNC.RECONVERGENT B1 ;  /* 0x0000000000017941 */ /* 0x000fea0003800200 */
.L_x_11889:
[C---:B------:R-:W-:Y:S01]  /*5360*/  VIADD R11, R47.reuse, 0x1c0 ;  /* 0x000001c02f0b7836 */ /* 0x040fe20000000000 */
[----:B------:R-:W-:Y:S01]  /*5370*/  BSSY.RECONVERGENT B1, `(.L_x_11891) ;  /* 0x0000060000017945 */ /* 0x000fe20003800200 */
[----:B------:R-:W-:Y:S01]  /*5380*/  VIADD R47, R47, 0x1e0 ;  /* 0x000001e02f2f7836 */ /* 0x000fe20000000000 */
[-C--:B------:R-:W-:Y:S02]  /*5390*/  ISETP.GE.U32.AND P0, PT, R19, R14.reuse, PT ;  /* 0x0000000e1300720c */ /* 0x080fe40003f06070 */
[-C--:B------:R-:W-:Y:S02]  /*53a0*/  ISETP.GE.U32.AND P2, PT, R11, R14.reuse, PT ;  /* 0x0000000e0b00720c */ /* 0x080fe40003f46070 */
[-C--:B------:R-:W-:Y:S02]  /*53b0*/  ISETP.GE.U32.AND P1, PT, R47, R14.reuse, PT ;  /* 0x0000000e2f00720c */ /* 0x080fe40003f26070 */
[----:B------:R-:W-:Y:S02]  /*53c0*/  ISETP.GE.AND.EX P2, PT, RZ, R15, PT, P2 ;  /* 0x0000000fff00720c */ /* 0x000fe40003f46320 */
[----:B------:R-:W-:-:S02]  /*53d0*/  ISETP.GE.U32.AND P4, PT, R21, R14, PT ;  /* 0x0000000e1500720c */ /* 0x000fc40003f86070 */
        /* <DEDUP_REMOVED lines=45> */
[----:B------:R-:W-:-:S03]  /*56b0*/  IMAD R35, R42, R43, RZ ;  /* 0x0000002b2a237224 */ /* 0x000fc600078e02ff */
[----:B------:R-:W-:Y:S01]  /*56c0*/  IABS R38, R45 ;  /* 0x0000002d00267213 */ /* 0x000fe20000000000 */
[----:B------:R-:W-:Y:S01]  /*56d0*/  IMAD.HI.U32 R35, R37, R35, R36 ;  /* 0x0000002325237227 */ /* 0x000fe200078e0024 */
[----:B------:R-:W-:-:S04]  /*56e0*/  LOP3.LUT R46, R45, R12, RZ, 0x3c, !PT ;  /* 0x0000000c2d2e7212 */ /* 0x000fc800078e3cff */
[----:B------:R-:W-:Y:S01]  /*56f0*/  ISETP.GE.AND P6, PT, R46, RZ, PT ;  /* 0x000000ff2e00720c */ /* 0x000fe20003fc6270 */
        /* <DEDUP_REMOVED lines=12> */
[----:B0-----:R-:W-:-:S03]  /*57c0*/  ISETP.NE.U32.AND P5, PT, R36, 0x1, PT ;  /* 0x000000012400780c */ /* 0x001fc60003fa5070 */
[----:B------:R-:W-:Y:S01]  /*57d0*/  @!P6 IMAD.MOV R35, RZ, RZ, -R35 ;  /* 0x000000ffff23e224 */ /* 0x000fe200078e0a23 */
[----:B------:R-:W-:Y:S02]  /*57e0*/  @!P2 LOP3.LUT R35, RZ, R12, RZ, 0x33, !PT ;  /* 0x0000000cff23a212 */ /* 0x000fe400078e33ff */
[----:B------:R-:W-:Y:S02]  /*57f0*/  ISETP.NE.AND.EX P5, PT, R37, RZ, PT, P5 ;  /* 0x000000ff2500720c */ /* 0x000fe40003fa5350 */
[----:B------:R-:W-:Y:S02]  /*5800*/  IADD3 R37, PT, PT, -R35, RZ, RZ ;  /* 0x000000ff23257210 */ /* 0x000fe40007ffe1ff */
[----:B------:R-:W-:Y:S02]  /*5810*/  SEL R36, R44, RZ, P5 ;  /* 0x000000ff2c247207 */ /* 0x000fe40002800000 */
[----:B-1----:R-:W-:Y:S01]  /*5820*/  ISETP.NE.U32.AND P2, PT, R38, 0x1, PT ;  /* 0x000000012600780c */ /* 0x002fe20003f45070 */
[----:B------:R-:W-:Y:S01]  /*5830*/  IMAD R12, R12, R37, R45 ;  /* 0x000000250c0c7224 */ /* 0x000fe200078e022d */
[----:B------:R-:W-:Y:S01]  /*5840*/  SHF.R.S64 R38, RZ, 0x1e, R11 ;  /* 0x0000001eff267819 */ /* 0x000fe2000000100b */
[----:B------:R-:W-:Y:S01]  /*5850*/  IMAD R36, R36, UR44, RZ ;  /* 0x0000002c24247c24 */ /* 0x000fe2000f8e02ff */
[----:B------:R-:W-:-:S02]  /*5860*/  ISETP.NE.AND.EX P2, PT, R39, RZ, PT, P2 ;  /* 0x000000ff2700720c */ /* 0x000fc40003f45320 */
        /* <DEDUP_REMOVED lines=16> */
.L_x_11892:
[----:B------:R-:W-:Y:S05]  /*5970*/  BSYNC.RECONVERGENT B1 ;  /* 0x0000000000017941 */ /* 0x000fea0003800200 */
.L_x_11891:
        /* <DEDUP_REMOVED lines=49> */
[----:B------:R-:W-:Y:S02]  /*5c90*/  IMAD.MOV.U32 R35, RZ, RZ, R42 ;  /* 0x000000ffff237224 */ /* 0x000fe400078e002a */
[----:B------:R-:W0:Y:S02]  /*5ca0*/  LDC.64 R42, c[0x0][0x398] ;  /* 0x0000e600ff2a7b82 */ /* 0x000e240000000a00 */
        /* <DEDUP_REMOVED lines=11> */
[----:B------:R-:W-:-:S07]  /*5d60*/  ISETP.GE.AND P5, PT, R35, RZ, PT ;  /* 0x000000ff2300720c */ /* 0x000fce0003fa6270 */
[----:B------:R-:W-:Y:S02]  /*5d70*/  @P1 IADD3 R12, PT, PT, R12, 0x1, RZ ;  /* 0x000000010c0c1810 */ /* 0x000fe40007ffe0ff */
[----:B0-----:R-:W-:Y:S02]  /*5d80*/  ISETP.NE.U32.AND P1, PT, R42, 0x1, PT ;  /* 0x000000012a00780c */ /* 0x001fe40003f25070 */
[----:B------:R-:W-:Y:S02]  /*5d90*/  SHF.R.S64 R42, RZ, 0x1e, R47 ;  /* 0x0000001eff2a7819 */ /* 0x000fe4000000102f */
[----:B------:R-:W-:Y:S01]  /*5da0*/  @!P5 IMAD.MOV R12, RZ, RZ, -R12 ;  /* 0x000000ffff0cd224 */ /* 0x000fe200078e0a0c */
[----:B------:R-:W-:Y:S02]  /*5db0*/  @!P6 LOP3.LUT R12, RZ, R11, RZ, 0x33, !PT ;  /* 0x0000000bff0ce212 */ /* 0x000fe400078e33ff */
[----:B------:R-:W-:Y:S02]  /*5dc0*/  ISETP.NE.AND.EX P5, PT, R39, RZ, PT, P2 ;  /* 0x000000ff2700720c */ /* 0x000fe40003fa5320 */
[----:B------:R-:W-:Y:S01]  /*5dd0*/  ISETP.NE.AND.EX P2, PT, R43, RZ, PT, P1 ;  /* 0x000000ff2b00720c */ /* 0x000fe20003f45310 */
[----:B------:R-:W-:Y:S01]  /*5de0*/  IMAD.MOV R38, RZ, RZ, -R12 ;  /* 0x000000ffff267224 */ /* 0x000fe200078e0a0c */
[----:B------:R-:W-:-:S02]  /*5df0*/  SEL R35, R37, RZ, P5 ;  /* 0x000000ff25237207 */ /* 0x000fc40002800000 */
        /* <DEDUP_REMOVED lines=18> */
.L_x_11894:
[----:B------:R-:W-:Y:S05]  /*5f20*/  BSYNC.RECONVERGENT B1 ;  /* 0x0000000000017941 */ /* 0x000fea0003800200 */
.L_x_11893:
        /* <DEDUP_REMOVED lines=94> */
.L_x_11896:
[----:B------:R-:W-:Y:S05]  /*6510*/  BSYNC.RECONVERGENT B1 ;  /* 0x0000000000017941 */ /* 0x000fea0003800200 */
.L_x_11895:
        /* <DEDUP_REMOVED lines=89> */
.L_x_11898:
[----:B------:R-:W-:Y:S05]  /*6ab0*/  BSYNC.RECONVERGENT B1 ;  /* 0x0000000000017941 */ /* 0x000fea0003800200 */
.L_x_11897:
        /* <DEDUP_REMOVED lines=43> */
[----:B0-----:R-:W-:-:S03]  /*6d70*/  VIADD R15, R35, 0xffffffe ;  /* 0x0ffffffe230f7836 */ /* 0x001fc60000000000 */
[----:B------:R-:W-:-:S03]  /*6d80*/  MOV R37, R14 ;  /* 0x0000000e00257202 */ /* 0x000fc60000000f00 */
[----:B------:R-:W0:Y:S06]  /*6d90*/  F2I.FTZ.U32.TRUNC.NTZ R15, R15 ;  /* 0x0000000f000f7305 */ /* 0x000e2c000021f000 */
[----:B------:R-:W-:Y:S01]  /*6da0*/  @!P5 IMAD.MOV R37, RZ, RZ, -R37 ;  /* 0x000000ffff25d224 */ /* 0x000fe200078e0a25 */
[----:B------:R-:W-:Y:S01]  /*6db0*/  ISETP.NE.AND P5, PT, R48, RZ, PT ;  /* 0x000000ff3000720c */ /* 0x000fe20003fa5270 */
[----:B0-----:R-:W-:-:S04]  /*6dc0*/  IMAD.MOV R46, RZ, RZ, -R15 ;  /* 0x000000ffff2e7224 */ /* 0x001fc800078e0a0f */
[----:B------:R-:W-:-:S08]  /*6dd0*/  IMAD R35, R46, R43, RZ ;  /* 0x0000002b2e237224 */ /* 0x000fd000078e02ff */
[----:B------:R-:W-:Y:S01]  /*6de0*/  @!P5 LOP3.LUT R37, RZ, R48, RZ, 0x33, !PT ;  /* 0x00000030ff25d212 */ /* 0x000fe200078e33ff */
[----:B------:R-:W0:Y:S03]  /*6df0*/  LDC.64 R46, c[0x0][0x398] ;  /* 0x0000e600ff2e7b82 */ /* 0x000e260000000a00 */
[----:B------:R-:W-:-:S05]  /*6e00*/  IADD3 R14, PT, PT, -R37, RZ, RZ ;  /* 0x000000ff250e7210 */ /* 0x000fca0007ffe1ff */
[----:B------:R-:W-:Y:S02]  /*6e10*/  IMAD R39, R48, R14, R11 ;  /* 0x0000000e30277224 */ /* 0x000fe400078e020b */
[----:B------:R-:W-:Y:S01]  /*6e20*/  IMAD.MOV.U32 R14, RZ, RZ, RZ ;  /* 0x000000ffff0e7224 */ /* 0x000fe200078e00ff */
[----:B------:R-:W1:Y:S03]  /*6e30*/  LDC.64 R48, c[0x0][0x3a0] ;  /* 0x0000e800ff307b82 */ /* 0x000e660000000a00 */
        /* <DEDUP_REMOVED lines=12> */
[----:B------:R-:W2:Y:S11]  /*6f00*/  LDC.64 R14, c[0x0][0x390] ;  /* 0x0000e400ff0e7b82 */ /* 0x000eb60000000a00 */
[----:B------:R-:W-:-:S02]  /*6f10*/  @!P5 IADD3 R35, PT, PT, -R35, RZ, RZ ;  /* 0x000000ff2323d210 */ /* 0x000fc40007ffe1ff */
[----:B------:R-:W-:-:S13]  /*6f20*/  ISETP.NE.AND P5, PT, R12, RZ, PT ;  /* 0x000000ff0c00720c */ /* 0x000fda0003fa5270 */
[----:B------:R-:W-:Y:S02]  /*6f30*/  @!P5 LOP3.LUT R35, RZ, R12, RZ, 0x33, !PT ;  /* 0x0000000cff23d212 */ /* 0x000fe400078e33ff */
[----:B--2---:R-:W-:-:S04]  /*6f40*/  ISETP.NE.U32.AND P5, PT, R14, 0x1, PT ;  /* 0x000000010e00780c */ /* 0x004fc80003fa5070 */
[----:B------:R-:W-:Y:S01]  /*6f50*/  ISETP.NE.AND.EX P5, PT, R15, RZ, PT, P5 ;  /* 0x000000ff0f00720c */ /* 0x000fe20003fa5350 */
[----:B------:R-:W-:-:S03]  /*6f60*/  IMAD.MOV R15, RZ, RZ, -R35 ;  /* 0x000000ffff0f7224 */ /* 0x000fc600078e0a23 */
[----:B------:R-:W-:Y:S01]  /*6f70*/  SEL R14, R37, RZ, P5 ;  /* 0x000000ff250e7207 */ /* 0x000fe20002800000 */
[----:B------:R-:W-:Y:S01]  /*6f80*/  IMAD R12, R12, R15, R39 ;  /* 0x0000000f0c0c7224 */ /* 0x000fe200078e0227 */
[----:B0-----:R-:W-:Y:S02]  /*6f90*/  ISETP.NE.U32.AND P5, PT, R46, 0x1, PT ;  /* 0x000000012e00780c */ /* 0x001fe40003fa5070 */
        /* <DEDUP_REMOVED lines=19> */
.L_x_11900:
[----:B------:R-:W-:Y:S05]  /*70d0*/  BSYNC.RECONVERGENT B1 ;  /* 0x0000000000017941 */ /* 0x000fea0003800200 */
.L_x_11899:
        /* <DEDUP_REMOVED lines=22> */
[----:B------:R-:W-:-:S03]  /*7240*/  IABS R15, R11 ;  /* 0x0000000b000f7213 */ /* 0x000fc60000000000 */
[----:B0-----:R-:W-:Y:S02]  /*7250*/  VIADD R45, R35, 0xffffffe ;  /* 0x0ffffffe232d7836 */ /* 0x001fe40000000000 */
        /* <DEDUP_REMOVED lines=8> */
[----:B------:R-:W-:Y:S02]  /*72e0*/  ISETP.GE.AND P6, PT, R15, RZ, PT ;  /* 0x000000ff0f00720c */ /* 0x000fe40003fc6270 */
[----:B------:R-:W0:Y:S05]  /*72f0*/  F2I.FTZ.U32.TRUNC.NTZ R15, R45 ;  /* 0x0000002d000f7305 */ /* 0x000e2a000021f000 */
[----:B------:R-:W-:Y:S01]  /*7300*/  @P5 VIADD R14, R14, 0x1 ;  /* 0x000000010e0e5836 */ /* 0x000fe20000000000 */
[----:B------:R-:W-:-:S03]  /*7310*/  ISETP.NE.AND P5, PT, R48, RZ, PT ;  /* 0x000000ff3000720c */ /* 0x000fc60003fa5270 */
[----:B------:R-:W-:-:S05]  /*7320*/  IMAD.MOV.U32 R37, RZ, RZ, R14 ;  /* 0x000000ffff257224 */ /* 0x000fca00078e000e */
[----:B------:R-:W-:Y:S01]  /*7330*/  @!P6 IADD3 R37, PT, PT, -R37, RZ, RZ ;  /* 0x000000ff2525e210 */ /* 0x000fe20007ffe1ff */
[----:B0-----:R-:W-:-:S04]  /*7340*/  IMAD.MOV R46, RZ, RZ, -R15 ;  /* 0x000000ffff2e7224 */ /* 0x001fc800078e0a0f */
[----:B------:R-:W-:Y:S01]  /*7350*/  @!P5 LOP3.LUT R37, RZ, R48, RZ, 0x33, !PT ;  /* 0x00000030ff25d212 */ /* 0x000fe200078e33ff */
[----:B------:R-:W-:Y:S02]  /*7360*/  IMAD R35, R46, R43, RZ ;  /* 0x0000002b2e237224 */ /* 0x000fe400078e02ff */
[----:B------:R-:W0:Y:S02]  /*7370*/  LDC.64 R46, c[0x0][0x398] ;  /* 0x0000e600ff2e7b82 */ /* 0x000e240000000a00 */
[----:B------:R-:W-:-:S04]  /*7380*/  IMAD.MOV R14, RZ, RZ, -R37 ;  /* 0x000000ffff0e7224 */ /* 0x000fc800078e0a25 */
[----:B------:R-:W-:Y:S02]  /*7390*/  IMAD R39, R48, R14, R11 ;  /* 0x0000000e30277224 */ /* 0x000fe400078e020b */
[----:B------:R-:W-:Y:S01]  /*73a0*/  HFMA2 R14, -RZ, RZ, 0, 0 ;  /* 0x00000000ff0e7431 */ /* 0x000fe200000001ff */
[----:B------:R-:W1:Y:S04]  /*73b0*/  LDC.64 R48, c[0x0][0x3a0] ;  /* 0x0000e800ff307b82 */ /* 0x000e680000000a00 */
        /* <DEDUP_REMOVED lines=15> */
[----:B--2---:R-:W-:-:S06]  /*74b0*/  ISETP.NE.U32.AND P5, PT, R14, 0x1, PT ;  /* 0x000000010e00780c */ /* 0x004fcc0003fa5070 */
[----:B------:R-:W-:Y:S02]  /*74c0*/  @!P6 LOP3.LUT R35, RZ, R12, RZ, 0x33, !PT ;  /* 0x0000000cff23e212 */ /* 0x000fe400078e33ff */
[----:B------:R-:W-:Y:S02]  /*74d0*/  ISETP.NE.AND.EX P5, PT, R15, RZ, PT, P5 ;  /* 0x000000ff0f00720c */ /* 0x000fe40003fa5350 */
        /* <DEDUP_REMOVED lines=23> */
.L_x_11902:
[----:B------:R-:W-:Y:S05]  /*7650*/  BSYNC.RECONVERGENT B1 ;  /* 0x0000000000017941 */ /* 0x000fea0003800200 */
.L_x_11901:
        /* <DEDUP_REMOVED lines=22> */
[----:B------:R-:W-:-:S04]  /*77c0*/  IMAD.HI.U32 R35, R35, R14, RZ ;  /* 0x0000000e23237227 */ /* 0x000fc800078e00ff */
[----:B------:R-:W-:-:S04]  /*77d0*/  IMAD.MOV R15, RZ, RZ, -R35 ;  /* 0x000000ffff0f7224 */ /* 0x000fc800078e0a23 */
[C---:B------:R-:W-:Y:S01]  /*77e0*/  IMAD R14, R37.reuse, R15, R14 ;  /* 0x0000000f250e7224 */ /* 0x040fe200078e020e */
[----:B0-----:R-:W0:Y:S04]  /*77f0*/  MUFU.RCP R39, R39 ;  /* 0x0000002700277308 */ /* 0x001e280000001000 */
[----:B------:R-:W-:Y:S02]  /*7800*/  ISETP.GT.U32.AND P6, PT, R37, R14, PT ;  /* 0x0000000e2500720c */ /* 0x000fe40003fc4070 */
[----:B0-----:R-:W-:-:S11]  /*7810*/  IADD3 R15, PT, PT, R39, 0xffffffe, RZ ;  /* 0x0ffffffe270f7810 */ /* 0x001fd60007ffe0ff */
[----:B------:R-:W-:Y:S02]  /*7820*/  @!P6 IMAD.IADD R14, R14, 0x1, -R37 ;  /* 0x000000010e0ee824 */ /* 0x000fe400078e0a25 */
[----:B------:R-:W-:Y:S01]  /*7830*/  @!P6 VIADD R35, R35, 0x1 ;  /* 0x000000012323e836 */ /* 0x000fe20000000000 */
[----:B------:R-:W-:Y:S01]  /*7840*/  ISETP.NE.AND P6, PT, R46, RZ, PT ;  /* 0x000000ff2e00720c */ /* 0x000fe20003fc5270 */
[----:B------:R-:W0:Y:S01]  /*7850*/  F2I.FTZ.U32.TRUNC.NTZ R15, R15 ;  /* 0x0000000f000f7305 */ /* 0x000e22000021f000 */
[----:B------:R-:W-:Y:S02]  /*7860*/  ISETP.GE.U32.AND P5, PT, R14, R37, PT ;  /* 0x000000250e00720c */ /* 0x000fe40003fa6070 */
[----:B------:R-:W-:-:S11]  /*7870*/  MOV R14, RZ ;  /* 0x000000ff000e7202 */ /* 0x000fd60000000f00 */
[----:B------:R-:W-:Y:S02]  /*7880*/  @P5 VIADD R35, R35, 0x1 ;  /* 0x0000000123235836 */ /* 0x000fe40000000000 */
[----:B0-----:R-:W-:-:S03]  /*7890*/  IMAD.MOV R37, RZ, RZ, -R15 ;  /* 0x000000ffff257224 */ /* 0x001fc600078e0a0f */
[----:B------:R-:W-:Y:S01]  /*78a0*/  MOV R39, R35 ;  /* 0x0000002300277202 */ /* 0x000fe20000000f00 */
[----:B------:R-:W-:-:S04]  /*78b0*/  IMAD R37, R37, R48, RZ ;  /* 0x0000003025257224 */ /* 0x000fc800078e02ff */
[----:B------:R-:W-:Y:S01]  /*78c0*/  IMAD.HI.U32 R58, R15, R37, R14 ;  /* 0x000000250f3a7227 */ /* 0x000fe200078e000e */
[----:B------:R-:W-:-:S04]  /*78d0*/  LOP3.LUT R14, R11, R46, RZ, 0x3c, !PT ;  /* 0x0000002e0b0e7212 */ /* 0x000fc800078e3cff */
[----:B------:R-:W-:-:S13]  /*78e0*/  ISETP.GE.AND P2, PT, R14, RZ, PT ;  /* 0x000000ff0e00720c */ /* 0x000fda0003f46270 */
        /* <DEDUP_REMOVED lines=18> */
[----:B------:R-:W-:-:S04]  /*7a10*/  ISETP.NE.AND.EX P2, PT, R15, RZ, PT, P2 ;  /* 0x000000ff0f00720c */ /* 0x000fc80003f45320 */
[----:B------:R-:W-:Y:S02]  /*7a20*/  SEL R14, R39, RZ, P2 ;  /* 0x000000ff270e7207 */ /* 0x000fe40001000000 */
[----:B------:R-:W-:Y:S02]  /*7a30*/  @P6 IADD3 R35, PT, PT, R35, 0x1, RZ ;  /* 0x0000000123236810 */ /* 0x000fe40007ffe0ff */
[----:B------:R-:W-:Y:S01]  /*7a40*/  ISETP.NE.AND P6, PT, R12, RZ, PT ;  /* 0x000000ff0c00720c */ /* 0x000fe20003fc5270 */
[----:B------:R-:W-:Y:S02]  /*7a50*/  IMAD R14, R14, UR44, RZ ;  /* 0x0000002c0e0e7c24 */ /* 0x000fe4000f8e02ff */
[----:B------:R-:W-:Y:S01]  /*7a60*/  @!P5 IMAD.MOV R35, RZ, RZ, -R35 ;  /* 0x000000ffff23d224 */ /* 0x000fe200078e0a23 */
[----:B0-----:R-:W-:Y:S02]  /*7a70*/  ISETP.NE.U32.AND P5, PT, R46, 0x1, PT ;  /* 0x000000012e00780c */ /* 0x001fe40003fa5070 */
[----:B------:R-:W-:-:S02]  /*7a80*/  SHF.R.S64 R46, RZ, 0x1e, R11 ;  /* 0x0000001eff2e7819 */ /* 0x000fc4000000100b */
[----:B------:R-:W-:-:S05]  /*7a90*/  ISETP.NE.AND.EX P5, PT, R47, RZ, PT, P5 ;  /* 0x000000ff2f00720c */ /* 0x000fca0003fa5350 */
[----:B------:R-:W-:Y:S02]  /*7aa0*/  @!P6 LOP3.LUT R35, RZ, R12, RZ, 0x33, !PT ;  /* 0x0000000cff23e212 */ /* 0x000fe400078e33ff */
[----:B--2---:R-:W-:-:S03]  /*7ab0*/  ISETP.NE.U32.AND P6, PT, R48, 0x1, PT ;  /* 0x000000013000780c */ /* 0x004fc60003fc5070 */
        /* <DEDUP_REMOVED lines=17> */
.L_x_11904:
[----:B------:R-:W-:Y:S05]  /*7bd0*/  BSYNC.RECONVERGENT B1 ;  /* 0x0000000000017941 */ /* 0x000fea0003800200 */
.L_x_11903:
        /* <DEDUP_REMOVED lines=43> */
[----:B------:R-:W-:Y:S02]  /*7e90*/  @!P2 LOP3.LUT R39, RZ, R46, RZ, 0x33, !PT ;  /* 0x0000002eff27a212 */ /* 0x000fe400078e33ff */
[----:B------:R-:W-:-:S03]  /*7ea0*/  ISETP.NE.AND P5, PT, R12, RZ, PT ;  /* 0x000000ff0c00720c */ /* 0x000fc60003fa5270 */
[----:B------:R-:W-:-:S04]  /*7eb0*/  IMAD.MOV R14, RZ, RZ, -R39 ;  /* 0x000000ffff0e7224 */ /* 0x000fc800078e0a27 */
[----:B------:R-:W-:Y:S02]  /*7ec0*/  IMAD R43, R46, R14, R11 ;  /* 0x0000000e2e2b7224 */ /* 0x000fe400078e020b */
[----:B------:R-:W1:Y:S03]  /*7ed0*/  LDC.64 R46, c[0x0][0x398] ;  /* 0x0000e600ff2e7b82 */ /* 0x000e660000000a00 */
        /* <DEDUP_REMOVED lines=10> */
[----:B------:R-:W2:Y:S05]  /*7f80*/  LDC.64 R14, c[0x0][0x390] ;  /* 0x0000e400ff0e7b82 */ /* 0x000eaa0000000a00 */
[----:B------:R-:W-:Y:S01]  /*7f90*/  @P1 VIADD R35, R35, 0x1 ;  /* 0x0000000123231836 */ /* 0x000fe20000000000 */
[----:B-1----:R-:W-:Y:S02]  /*7fa0*/  ISETP.NE.U32.AND P1, PT, R46, 0x1, PT ;  /* 0x000000012e00780c */ /* 0x002fe40003f25070 */
[----:B------:R-:W-:-:S03]  /*7fb0*/  SHF.R.S64 R46, RZ, 0x1e, R11 ;  /* 0x0000001eff2e7819 */ /* 0x000fc6000000100b */
[----:B------:R-:W-:Y:S02]  /*7fc0*/  @!P2 IADD3 R35, PT, PT, -R35, RZ, RZ ;  /* 0x000000ff2323a210 */ /* 0x000fe40007ffe1ff */
[----:B------:R-:W-:-:S05]  /*7fd0*/  @!P5 LOP3.LUT R35, RZ, R12, RZ, 0x33, !PT ;  /* 0x0000000cff23d212 */ /* 0x000fca00078e33ff */
[----:B------:R-:W-:-:S04]  /*7fe0*/  IMAD.MOV R37, RZ, RZ, -R35 ;  /* 0x000000ffff257224 */ /* 0x000fc800078e0a23 */
[----:B------:R-:W-:Y:S01]  /*7ff0*/  IMAD R12, R12, R37, R43 ;  /* 0x000000250c0c7224 */ /* 0x000fe200078e022b */
[----:B--2---:R-:W-:-:S04]  /*8000*/  ISETP.NE.U32.AND P2, PT, R14, 0x1, PT ;  /* 0x000000010e00780c */ /* 0x004fc80003f45070 */
[----:B------:R-:W-:Y:S02]  /*8010*/  ISETP.NE.AND.EX P5, PT, R15, RZ, PT, P2 ;  /* 0x000000ff0f00720c */ /* 0x000fe40003fa5320 */
[----:B------:R-:W-:Y:S02]  /*8020*/  ISETP.NE.AND.EX P2, PT, R47, RZ, PT, P1 ;  /* 0x000000ff2f00720c */ /* 0x000fe40003f45310 */
[----:B0-----:R-:W-:Y:S02]  /*8030*/  ISETP.NE.U32.AND P1, PT, R48, 0x1, PT ;  /* 0x000000013000780c */ /* 0x001fe40003f25070 */
        /* <DEDUP_REMOVED lines=17> */
.L_x_11906:
[----:B------:R-:W-:Y:S05]  /*8150*/  BSYNC.RECONVERGENT B1 ;  /* 0x0000000000017941 */ /* 0x000fea0003800200 */
.L_x_11905:
[----:B------:R-:W-:Y:S04]  /*8160*/  BSSY.RECONVERGENT B1, `(.L_x_11907) ;  /* 0x0000056000017945 */ /* 0x000fe80003800200 */
        /* <DEDUP_REMOVED lines=18> */
[----:B------:R-:W-:Y:S02]  /*8290*/  IMAD R35, R48, R37, RZ ;  /* 0x0000002530237224 */ /* 0x000fe400078e02ff */
[----:B------:R-:W0:Y:S02]  /*82a0*/  LDC.64 R48, c[0x0][0x3a0] ;  /* 0x0000e800ff307b82 */ /* 0x000e240000000a00 */
[----:B------:R-:W-:Y:S01]  /*82b0*/  IMAD.HI.U32 R35, R15, R35, R14 ;  /* 0x000000230f237227 */ /* 0x000fe200078e000e */
[----:B------:R-:W-:-:S05]  /*82c0*/  IABS R14, R11 ;  /* 0x0000000b000e7213 */ /* 0x000fca0000000000 */
[----:B------:R-:W-:-:S04]  /*82d0*/  IMAD.HI.U32 R35, R35, R14, RZ ;  /* 0x0000000e23237227 */ /* 0x000fc800078e00ff */
[----:B------:R-:W-:-:S04]  /*82e0*/  IMAD.MOV R15, RZ, RZ, -R35 ;  /* 0x000000ffff0f7224 */ /* 0x000fc800078e0a23 */
[----:B------:R-:W-:Y:S01]  /*82f0*/  IMAD R14, R37, R15, R14 ;  /* 0x0000000f250e7224 */ /* 0x000fe200078e020e */
[----:B------:R-:W-:-:S04]  /*8300*/  IADD3 R15, PT, PT, R39, 0xffffffe, RZ ;  /* 0x0ffffffe270f7810 */ /* 0x000fc80007ffe0ff */
[----:B------:R-:W-:Y:S02]  /*8310*/  ISETP.GT.U32.AND P1, PT, R37, R14, PT ;  /* 0x0000000e2500720c */ /* 0x000fe40003f24070 */
[----:B------:R-:W1:Y:S11]  /*8320*/  F2I.FTZ.U32.TRUNC.NTZ R15, R15 ;  /* 0x0000000f000f7305 */ /* 0x000e76000021f000 */
[----:B------:R-:W-:-:S02]  /*8330*/  @!P1 IMAD.IADD R14, R14, 0x1, -R37 ;  /* 0x000000010e0e9824 */ /* 0x000fc400078e0a25 */
[----:B------:R-:W-:Y:S01]  /*8340*/  @!P1 VIADD R35, R35, 0x1 ;  /* 0x0000000123239836 */ /* 0x000fe20000000000 */
[----:B------:R-:W-:Y:S02]  /*8350*/  ISETP.NE.AND P1, PT, R46, RZ, PT ;  /* 0x000000ff2e00720c */ /* 0x000fe40003f25270 */
[----:B------:R-:W-:Y:S01]  /*8360*/  ISETP.GE.U32.AND P0, PT, R14, R37, PT ;  /* 0x000000250e00720c */ /* 0x000fe20003f06070 */
[----:B-1----:R-:W-:-:S04]  /*8370*/  IMAD.MOV R14, RZ, RZ, -R15 ;  /* 0x000000ffff0e7224 */ /* 0x002fc800078e0a0f */
        /* <DEDUP_REMOVED lines=8> */
[----:B------:R-:W-:Y:S02]  /*8400*/  @!P1 LOP3.LUT R39, RZ, R46, RZ, 0x33, !PT ;  /* 0x0000002eff279212 */ /* 0x000fe400078e33ff */
[----:B------:R-:W-:-:S03]  /*8410*/  ISETP.NE.AND P2, PT, R12, RZ, PT ;  /* 0x000000ff0c00720c */ /* 0x000fc60003f45270 */
[----:B------:R-:W-:-:S04]  /*8420*/  IMAD.MOV R14, RZ, RZ, -R39 ;  /* 0x000000ffff0e7224 */ /* 0x000fc800078e0a27 */
[----:B------:R-:W-:Y:S02]  /*8430*/  IMAD R43, R46, R14, R11 ;  /* 0x0000000e2e2b7224 */ /* 0x000fe400078e020b */
[----:B------:R-:W1:Y:S03]  /*8440*/  LDC.64 R46, c[0x0][0x398] ;  /* 0x0000e600ff2e7b82 */ /* 0x000e660000000a00 */
        /* <DEDUP_REMOVED lines=10> */
[----:B------:R-:W2:Y:S05]  /*84f0*/  LDC.64 R14, c[0x0][0x390] ;  /* 0x0000e400ff0e7b82 */ /* 0x000eaa0000000a00 */
[----:B------:R-:W-:Y:S02]  /*8500*/  @P0 IADD3 R35, PT, PT, R35, 0x1, RZ ;  /* 0x0000000123230810 */ /* 0x000fe40007ffe0ff */
[----:B-1----:R-:W-:Y:S02]  /*8510*/  ISETP.NE.U32.AND P0, PT, R46, 0x1, PT ;  /* 0x000000012e00780c */ /* 0x002fe40003f05070 */
[----:B------:R-:W-:-:S02]  /*8520*/  SHF.R.S64 R46, RZ, 0x1e, R11 ;  /* 0x0000001eff2e7819 */ /* 0x000fc4000000100b */
[----:B------:R-:W-:Y:S01]  /*8530*/  @!P1 IMAD.MOV R35, RZ, RZ, -R35 ;  /* 0x000000ffff239224 */ /* 0x000fe200078e0a23 */
        /* <DEDUP_REMOVED lines=24> */
.L_x_11908:
[----:B------:R-:W-:Y:S05]  /*86c0*/  BSYNC.RECONVERGENT B1 ;  /* 0x0000000000017941 */ /* 0x000fea0003800200 */
.L_x_11907:
        /* <DEDUP_REMOVED lines=42> */
[----:B------:R-:W-:Y:S02]  /*8970*/  @!P1 LOP3.LUT R39, RZ, R46, RZ, 0x33, !PT ;  /* 0x0000002eff279212 */ /* 0x000fe400078e33ff */
[----:B------:R-:W-:Y:S02]  /*8980*/  ISETP.NE.AND P2, PT, R12, RZ, PT ;  /* 0x000000ff0c00720c */ /* 0x000fe40003f45270 */
[----:B------:R-:W-:-:S05]  /*8990*/  IADD3 R14, PT, PT, -R39, RZ, RZ ;  /* 0x000000ff270e7210 */ /* 0x000fca0007ffe1ff */
[----:B------:R-:W-:Y:S02]  /*89a0*/  IMAD R43, R46, R14, R11 ;  /* 0x0000000e2e2b7224 */ /* 0x000fe400078e020b */
[----:B------:R-:W1:Y:S03]  /*89b0*/  LDC.64 R46, c[0x0][0x398] ;  /* 0x0000e600ff2e7b82 */ /* 0x000e660000000a00 */
        /* <DEDUP_REMOVED lines=10> */
[----:B------:R-:W2:Y:S05]  /*8a60*/  LDC.64 R14, c[0x0][0x390] ;  /* 0x0000e400ff0e7b82 */ /* 0x000eaa0000000a00 */
[----:B------:R-:W-:Y:S01]  /*8a70*/  @P0 VIADD R35, R35, 0x1 ;  /* 0x0000000123230836 */ /* 0x000fe20000000000 */
[----:B-1----:R-:W-:Y:S02]  /*8a80*/  ISETP.NE.U32.AND P0, PT, R46, 0x1, PT ;  /* 0x000000012e00780c */ /* 0x002fe40003f05070 */
[----:B------:R-:W-:-:S03]  /*8a90*/  SHF.R.S64 R46, RZ, 0x1e, R11 ;  /* 0x0000001eff2e7819 */ /* 0x000fc6000000100b */
[----:B------:R-:W-:Y:S01]  /*8aa0*/  @!P1 IMAD.MOV R35, RZ, RZ, -R35 ;  /* 0x000000ffff239224 */ /* 0x000fe200078e0a23 */
[----:B------:R-:W-:-:S04]  /*8ab0*/  @!P2 LOP3.LUT R35, RZ, R12, RZ, 0x33, !PT ;  /* 0x0000000cff23a212 */ /* 0x000fc800078e33ff */
[----:B------:R-:W-:-:S05]  /*8ac0*/  IADD3 R37, PT, PT, -R35, RZ, RZ ;  /* 0x000000ff23257210 */ /* 0x000fca0007ffe1ff */
        /* <DEDUP_REMOVED lines=22> */
.L_x_11910:
[----:B------:R-:W-:Y:S05]  /*8c30*/  BSYNC.RECONVERGENT B1 ;  /* 0x0000000000017941 */ /* 0x000fea0003800200 */
.L_x_11909:
        /* <DEDUP_REMOVED lines=28> */
[C---:B------:R-:W-:Y:S01]  /*8e00*/  FADD R8, R16.reuse, -12583039 ;  /* 0xcb40007f10087421 */ /* 0x040fe20000000000 */
[----:B------:R-:W-:Y:S01]  /*8e10*/  FADD R63, -R39, R26 ;  /* 0x0000001a273f7221 */ /* 0x000fe20000000100 */
[----:B------:R-:W-:-:S02]  /*8e20*/  IMAD.SHL.U32 R16, R16, 0x800000, RZ ;  /* 0x0080000010107824 */ /* 0x000fc400078e00ff */
[----:B------:R-:W-:Y:S01]  /*8e30*/  FFMA R6, R4, 1.4426950216293334961, -R6 ;  /* 0x3fb8aa3b04067823 */ /* 0x000fe20000000806 */
[----:B------:R-:W-:Y:S01]  /*8e40*/  FFMA R8, R46, 1.4426950216293334961, -R8 ;  /* 0x3fb8aa3b2e087823 */ /* 0x000fe20000000808 */
[C---:B------:R-:W-:Y:S01]  /*8e50*/  FADD R61, -R39.reuse, R28 ;  /* 0x0000001c273d7221 */ /* 0x040fe20000000100 */
[----:B------:R-:W-:Y:S01]  /*8e60*/  FADD R65, -R39, R24 ;  /* 0x0000001827417221 */ /* 0x000fe20000000100 */
[----:B------:R-:W-:Y:S01]  /*8e70*/  FFMA R4, R4, 1.925963033500011079e-08, R6 ;  /* 0x32a5706004047823 */ /* 0x000fe20000000006 */
[-C--:B------:R-:W-:Y:S01]  /*8e80*/  FFMA.SAT R6, R75, R12.reuse, 0.5 ;  /* 0x3f0000004b067423 */ /* 0x080fe2000000200c */
[----:B------:R-:W-:Y:S01]  /*8e90*/  FFMA R18, R46, 1.925963033500011079e-08, R8 ;  /* 0x32a570602e127823 */ /* 0x000fe20000000008 */
[-C--:B------:R-:W-:Y:S01]  /*8ea0*/  FFMA.SAT R8, R77, R12.reuse, 0.5 ;  /* 0x3f0000004d087423 */ /* 0x080fe2000000200c */
[----:B------:R-:W-:Y:S01]  /*8eb0*/  SHF.L.U32 R46, R14, 0x17, RZ ;  /* 0x000000170e2e7819 */ /* 0x000fe200000006ff */
[-C--:B------:R-:W-:Y:S01]  /*8ec0*/  FFMA.RM R6, R6, R11.reuse, 12582913 ;  /* 0x4b40000106067423 */ /* 0x080fe2000000400b */
[C---:B------:R-:W-:Y:S01]  /*8ed0*/  FADD R59, -R39.reuse, R30 ;  /* 0x0000001e273b7221 */ /* 0x040fe20000000100 */
[-C--:B------:R-:W-:Y:S01]  /*8ee0*/  FFMA.RM R8, R8, R11.reuse, 12582913 ;  /* 0x4b40000108087423 */ /* 0x080fe2000000400b */
[----:B------:R-:W-:Y:S01]  /*8ef0*/  FADD R51, -R39, R38 ;  /* 0x0000002627337221 */ /* 0x000fe20000000100 */
        /* <DEDUP_REMOVED lines=11> */
[----:B------:R-:W2:Y:S01]  /*8fb0*/  MUFU.EX2 R75, R4 ;  /* 0x00000004004b7308 */ /* 0x000ea20000000800 */
[-C--:B------:R-:W-:Y:S01]  /*8fc0*/  FFMA.RM R34, R34, R11.reuse, 12582913 ;  /* 0x4b40000122227423 */ /* 0x080fe2000000400b */
[-C--:B------:R-:W-:Y:S01]  /*8fd0*/  FFMA.RM R10, R10, R11.reuse, 12582913 ;  /* 0x4b4000010a0a7423 */ /* 0x080fe2000000400b */
[C---:B------:R-:W-:Y:S01]  /*8fe0*/  FADD R37, -R39.reuse, R50 ;  /* 0x0000003227257221 */ /* 0x040fe20000000100 */
[----:B------:R-:W-:Y:S01]  /*8ff0*/  FADD R53, -R39, R36 ;  /* 0x0000002427357221 */ /* 0x000fe20000000100 */
[-C--:B------:R-:W-:Y:S01]  /*9000*/  FFMA.SAT R36, R55, R12.reuse, 0.5 ;  /* 0x3f00000037247423 */ /* 0x080fe2000000200c */
[----:B------:R-:W-:Y:S01]  /*9010*/  FADD R20, R10, -12583039 ;  /* 0xcb40007f0a147421 */ /* 0x000fe20000000000 */
[C---:B------:R-:W-:Y:S01]  /*9020*/  FADD R57, -R39.reuse, R32 ;  /* 0x0000002027397221 */ /* 0x040fe20000000100 */
[----:B------:R-:W-:Y:S01]  /*9030*/  FADD R45, -R39, R44 ;  /* 0x0000002c272d7221 */ /* 0x000fe20000000100 */
[-C--:B------:R-:W-:Y:S01]  /*9040*/  FFMA.RM R36, R36, R11.reuse, 12582913 ;  /* 0x4b40000124247423 */ /* 0x080fe2000000400b */
[----:B------:R-:W-:Y:S01]  /*9050*/  FFMA R20, R73, 1.4426950216293334961, -R20 ;  /* 0x3fb8aa3b49147823 */ /* 0x000fe20000000814 */
[-C--:B------:R-:W-:Y:S01]  /*9060*/  FFMA.SAT R44, R51, R12.reuse, 0.5 ;  /* 0x3f000000332c7423 */ /* 0x080fe2000000200c */
[----:B------:R-:W-:Y:S01]  /*9070*/  FADD R49, -R39, R42 ;  /* 0x0000002a27317221 */ /* 0x000fe20000000100 */
[-C--:B------:R-:W-:Y:S01]  /*9080*/  FFMA.SAT R42, R53, R12.reuse, 0.5 ;  /* 0x3f000000352a7423 */ /* 0x080fe2000000200c */
[----:B------:R-:W-:Y:S01]  /*9090*/  FFMA R26, R73, 1.925963033500011079e-08, R20 ;  /* 0x32a57060491a7823 */ /* 0x000fe20000000014 */
[----:B------:R-:W-:Y:S01]  /*90a0*/  FFMA.SAT R20, R71, R12, 0.5 ;  /* 0x3f00000047147423 */ /* 0x000fe2000000200c */
[----:B------:R-:W3:Y:S01]  /*90b0*/  MUFU.EX2 R73, R18 ;  /* 0x0000001200497308 */ /* 0x000ee20000000800 */
[-C--:B------:R-:W-:Y:S01]  /*90c0*/  FFMA.RM R44, R44, R11.reuse, 12582913 ;  /* 0x4b4000012c2c7423 */ /* 0x080fe2000000400b */
[-C--:B------:R-:W-:Y:S01]  /*90d0*/  FFMA.RM R42, R42, R11.reuse, 12582913 ;  /* 0x4b4000012a2a7423 */ /* 0x080fe2000000400b */
        /* <DEDUP_REMOVED lines=8> */
[C---:B------:R-:W-:Y:S01]  /*9160*/  FFMA R20, R71.reuse, 1.4426950216293334961, -R20 ;  /* 0x3fb8aa3b47147823 */ /* 0x040fe20000000814 */
[----:B------:R-:W4:Y:S01]  /*9170*/  MUFU.EX2 R77, R77 ;  /* 0x0000004d004d7308 */ /* 0x000f220000000800 */
[----:B--2---:R-:W-:Y:S01]  /*9180*/  FMUL R46, R46, R75 ;  /* 0x0000004b2e2e7220 */ /* 0x004fe20000400000 */
[----:B------:R-:W-:Y:S02]  /*9190*/  IMAD.SHL.U32 R6, R6, 0x800000, RZ ;  /* 0x0080000006067824 */ /* 0x000fe400078e00ff */
[----:B------:R-:W-:Y:S01]  /*91a0*/  FFMA R28, R71, 1.925963033500011079e-08, R20 ;  /* 0x32a57060471c7823 */ /* 0x000fe20000000014 */
[-C--:B------:R-:W-:Y:S01]  /*91b0*/  FFMA.SAT R20, R67, R12.reuse, 0.5 ;  /* 0x3f00000043147423 */ /* 0x080fe2000000200c */
[----:B---3--:R-:W-:Y:S01]  /*91c0*/  FMUL R4, R16, R73 ;  /* 0x0000004910047220 */ /* 0x008fe20000400000 */
[----:B------:R-:W-:Y:S01]  /*91d0*/  FFMA.SAT R16, R69, R12, 0.5 ;  /* 0x3f00000045107423 */ /* 0x000fe2000000200c */
[----:B------:R-:W-:Y:S01]  /*91e0*/  SHF.L.U32 R8, R8, 0x17, RZ ;  /* 0x0000001708087819 */ /* 0x000fe200000006ff */
[-C--:B------:R-:W-:Y:S01]  /*91f0*/  FFMA.RM R20, R20, R11.reuse, 12582913 ;  /* 0x4b40000114147423 */ /* 0x080fe2000000400b */
[----:B------:R2:W3:Y:S01]  /*9200*/  MUFU.EX2 R71, R22 ;  /* 0x0000001600477308 */ /* 0x0004e20000000800 */
[----:B------:R-:W-:Y:S01]  /*9210*/  FFMA.RM R18, R16, R11, 12582913 ;  /* 0x4b40000110127423 */ /* 0x000fe2000000400b */
[----:B------:R-:W-:-:S03]  /*9220*/  IMAD.SHL.U32 R10, R10, 0x800000, RZ ;  /* 0x008000000a0a7824 */ /* 0x000fc600078e00ff */
[C---:B------:R-:W-:Y:S01]  /*9230*/  FADD R16, R18.reuse, -12583039 ;  /* 0xcb40007f12107421 */ /* 0x040fe20000000000 */
[----:B------:R-:W-:Y:S01]  /*9240*/  SHF.L.U32 R18, R18, 0x17, RZ ;  /* 0x0000001712127819 */ /* 0x000fe200000006ff */
[----:B----4-:R-:W-:Y:S02]  /*9250*/  FMUL R8, R8, R77 ;  /* 0x0000004d08087220 */ /* 0x010fe40000400000 */
[----:B------:R-:W-:Y:S01]  /*9260*/  FFMA R16, R69, 1.4426950216293334961, -R16 ;  /* 0x3fb8aa3b45107823 */ /* 0x000fe20000000810 */
[----:B--2---:R-:W-:-:S03]  /*9270*/  FFMA.SAT R22, R65, R12, 0.5 ;  /* 0x3f00000041167423 */ /* 0x004fc6000000200c */
[----:B------:R-:W-:Y:S01]  /*9280*/  FFMA R69, R69, 1.925963033500011079e-08, R16 ;  /* 0x32a5706045457823 */ /* 0x000fe20000000010 */
[----:B------:R-:W-:Y:S01]  /*9290*/  FADD R16, R20, -12583039 ;  /* 0xcb40007f14107421 */ /* 0x000fe20000000000 */
[----:B------:R-:W-:Y:S01]  /*92a0*/  FFMA.RM R22, R22, R11, 12582913 ;  /* 0x4b40000116167423 */ /* 0x000fe2000000400b */
[----:B------:R-:W-:Y:S02]  /*92b0*/  IMAD.SHL.U32 R20, R20, 0x800000, RZ ;  /* 0x0080000014147824 */ /* 0x000fe400078e00ff */
[----:B---3--:R-:W-:Y:S01]  /*92c0*/  FMUL R6, R6, R71 ;  /* 0x0000004706067220 */ /* 0x008fe20000400000 */
[C---:B------:R-:W-:Y:S01]  /*92d0*/  FFMA R16, R67.reuse, 1.4426950216293334961, -R16 ;  /* 0x3fb8aa3b43107823 */ /* 0x040fe20000000810 */
[----:B------:R-:W2:Y:S03]  /*92e0*/  MUFU.EX2 R69, R69 ;  /* 0x0000004500457308 */ /* 0x000ea60000000800 */
[----:B------:R-:W-:Y:S01]  /*92f0*/  FFMA R30, R67, 1.925963033500011079e-08, R16 ;  /* 0x32a57060431e7823 */ /* 0x000fe20000000010 */
[C---:B------:R-:W-:Y:S01]  /*9300*/  FADD R16, R22.reuse, -12583039 ;  /* 0xcb40007f16107421 */ /* 0x040fe20000000000 */
[----:B------:R-:W-:-:S03]  /*9310*/  IMAD.SHL.U32 R22, R22, 0x800000, RZ ;  /* 0x0080000016167824 */ /* 0x000fc600078e00ff */
[C---:B------:R-:W-:Y:S01]  /*9320*/  FFMA R16, R65.reuse, 1.4426950216293334961, -R16 ;  /* 0x3fb8aa3b41107823 */ /* 0x040fe20000000810 */
[----:B------:R-:W3:Y:S03]  /*9330*/  MUFU.EX2 R67, R26 ;  /* 0x0000001a00437308 */ /* 0x000ee60000000800 */
[----:B------:R-:W-:Y:S01]  /*9340*/  FFMA R38, R65, 1.925963033500011079e-08, R16 ;  /* 0x32a5706041267823 */ /* 0x000fe20000000010 */
[C---:B------:R-:W-:Y:S01]  /*9350*/  FADD R16, R24.reuse, -12583039 ;  /* 0xcb40007f18107421 */ /* 0x040fe20000000000 */
[----:B------:R-:W-:-:S03]  /*9360*/  SHF.L.U32 R24, R24, 0x17, RZ ;  /* 0x0000001718187819 */ /* 0x000fc600000006ff */
[----:B------:R-:W4:Y:S01]  /*9370*/  MUFU.EX2 R65, R28 ;  /* 0x0000001c00417308 */ /* 0x000f220000000800 */
[----:B------:R-:W-:Y:S01]  /*9380*/  FFMA R16, R63, 1.4426950216293334961, -R16 ;  /* 0x3fb8aa3b3f107823 */ /* 0x000fe20000000810 */
[----:B--2---:R-:W-:-:S03]  /*9390*/  FMUL R18, R18, R69 ;  /* 0x0000004512127220 */ /* 0x004fc60000400000 */
[----:B------:R-:W-:Y:S01]  /*93a0*/  FFMA R63, R63, 1.925963033500011079e-08, R16 ;  /* 0x32a570603f3f7823 */ /* 0x000fe20000000010 */
[----:B---3--:R-:W-:-:S05]  /*93b0*/  FMUL R10, R10, R67 ;  /* 0x000000430a0a7220 */ /* 0x008fca0000400000 */
[----:B------:R-:W2:Y:S01]  /*93c0*/  MUFU.EX2 R63, R63 ;  /* 0x0000003f003f7308 */ /* 0x000ea20000000800 */
[----:B----4-:R-:W-:Y:S01]  /*93d0*/  FMUL R16, R14, R65 ;  /* 0x000000410e107220 */ /* 0x010fe20000400000 */
[----:B------:R-:W-:-:S04]  /*93e0*/  FFMA.SAT R14, R61, R12, 0.5 ;  /* 0x3f0000003d0e7423 */ /* 0x000fc8000000200c */
[----:B------:R-:W-:-:S04]  /*93f0*/  FFMA.RM R14, R14, R11, 12582913 ;  /* 0x4b4000010e0e7423 */ /* 0x000fc8000000400b */
[C---:B------:R-:W-:Y:S01]  /*9400*/  FADD R26, R14.reuse, -12583039 ;  /* 0xcb40007f0e1a7421 */ /* 0x040fe20000000000 */
[----:B------:R-:W-:Y:S02]  /*9410*/  IMAD.SHL.U32 R14, R14, 0x800000, RZ ;  /* 0x008000000e0e7824 */ /* 0x000fe400078e00ff */
[----:B--2---:R-:W-:Y:S01]  /*9420*/  FMUL R28, R24, R63 ;  /* 0x0000003f181c7220 */ /* 0x004fe20000400000 */
[----:B------:R-:W-:Y:S02]  /*9430*/  IMAD.SHL.U32 R24, R34, 0x800000, RZ ;  /* 0x0080000022187824 */ /* 0x000fe400078e00ff */
[----:B------:R-:W-:-:S04]  /*9440*/  FFMA R26, R61, 1.4426950216293334961, -R26 ;  /* 0x3fb8aa3b3d1a7823 */ /* 0x000fc8000000081a */
[----:B------:R-:W-:Y:S01]  /*9450*/  FFMA R48, R61, 1.925963033500011079e-08, R26 ;  /* 0x32a570603d307823 */ /* 0x000fe2000000001a */
[----:B------:R-:W-:Y:S01]  /*9460*/  FADD R26, R34, -12583039 ;  /* 0xcb40007f221a7421 */ /* 0x000fe20000000000 */
[----:B------:R-:W2:Y:S03]  /*9470*/  MUFU.EX2 R61, R30 ;  /* 0x0000001e003d7308 */ /* 0x000ea60000000800 */
[----:B------:R-:W-:-:S04]  /*9480*/  FFMA R26, R59, 1.4426950216293334961, -R26 ;  /* 0x3fb8aa3b3b1a7823 */ /* 0x000fc8000000081a */
[----:B------:R-:W-:Y:S02]  /*9490*/  FFMA R50, R59, 1.925963033500011079e-08, R26 ;  /* 0x32a570603b327823 */ /* 0x000fe4000000001a */
[----:B------:R-:W3:Y:S01]  /*94a0*/  MUFU.EX2 R59, R38 ;  /* 0x00000026003b7308 */ /* 0x000ee20000000800 */
[----:B--2---:R-:W-:Y:S01]  /*94b0*/  FMUL R32, R20, R61 ;  /* 0x0000003d14207220 */ /* 0x004fe20000400000 */
[----:B------:R-:W-:-:S04]  /*94c0*/  FFMA.SAT R20, R57, R12, 0.5 ;  /* 0x3f00000039147423 */ /* 0x000fc8000000200c */
[----:B------:R-:W-:Y:S01]  /*94d0*/  FFMA.RM R20, R20, R11, 12582913 ;  /* 0x4b40000114147423 */ /* 0x000fe2000000400b */
[----:B---3--:R-:W-:Y:S01]  /*94e0*/  FMUL R30, R22, R59 ;  /* 0x0000003b161e7220 */ /* 0x008fe20000400000 */
[----:B------:R-:W-:Y:S02]  /*94f0*/  FADD R22, R36, -12583039 ;  /* 0xcb40007f24167421 */ /* 0x000fe40000000000 */
[C---:B------:R-:W-:Y:S01]  /*9500*/  FADD R26, R20.reuse, -12583039 ;  /* 0xcb40007f141a7421 */ /* 0x040fe20000000000 */
[----:B------:R-:W-:Y:S01]  /*9510*/  SHF.L.U32 R20, R20, 0x17, RZ ;  /* 0x0000001714147819 */ /* 0x000fe200000006ff */
[----:B------:R-:W-:Y:S02]  /*9520*/  FFMA R22, R55, 1.4426950216293334961, -R22 ;  /* 0x3fb8aa3b37167823 */ /* 0x000fe40000000816 */
[----:B------:R-:W-:Y:S02]  /*9530*/  FFMA R26, R57, 1.4426950216293334961, -R26 ;  /* 0x3fb8aa3b391a7823 */ /* 0x000fe4000000081a */
[----:B------:R-:W-:-:S02]  /*9540*/  FFMA R38, R55, 1.925963033500011079e-08, R22 ;  /* 0x32a5706037267823 */ /* 0x000fc40000000016 */
[----:B------:R-:W-:Y:S01]  /*9550*/  FFMA R57, R57, 1.925963033500011079e-08, R26 ;  /* 0x32a5706039397823 */ /* 0x000fe2000000001a */
[----:B------:R-:W2:Y:S01]  /*9560*/  MUFU.EX2 R55, R48 ;  /* 0x0000003000377308 */ /* 0x000ea20000000800 */
[----:B------:R-:W-:-:S04]  /*9570*/  FADD R22, R42, -12583039 ;  /* 0xcb40007f2a167421 */ /* 0x000fc80000000000 */
[----:B------:R-:W-:-:S03]  /*9580*/  FFMA R22, R53, 1.4426950216293334961, -R22 ;  /* 0x3fb8aa3b35167823 */ /* 0x000fc60000000816 */
[----:B------:R-:W3:Y:S01]  /*9590*/  MUFU.EX2 R57, R57 ;  /* 0x0000003900397308 */ /* 0x000ee20000000800 */
[----:B------:R-:W-:-:S07]  /*95a0*/  FFMA R52, R53, 1.925963033500011079e-08, R22 ;  /* 0x32a5706035347823 */ /* 0x000fce0000000016 */
[----:B------:R4:W5:Y:S01]  /*95b0*/  MUFU.EX2 R53, R50 ;  /* 0x0000003200357308 */ /* 0x0009620000000800 */
[----:B--2---:R-:W-:Y:S01]  /*95c0*/  FMUL R26, R14, R55 ;  /* 0x000000370e1a7220 */ /* 0x004fe20000400000 */
[C---:B------:R-:W-:Y:S01]  /*95d0*/  FADD R14, R44.reuse, -12583039 ;  /* 0xcb40007f2c0e7421 */ /* 0x040fe20000000000 */
[----:B------:R-:W-:-:S03]  /*95e0*/  SHF.L.U32 R44, R44, 0x17, RZ ;  /* 0x000000172c2c7819 */ /* 0x000fc600000006ff */
[----:B------:R-:W-:Y:S01]  /*95f0*/  FFMA R14, R51, 1.4426950216293334961, -R14 ;  /* 0x3fb8aa3b330e7823 */ /* 0x000fe2000000080e */
[----:B---3--:R-:W-:-:S03]  /*9600*/  FMUL R22, R20, R57 ;  /* 0x0000003914167220 */ /* 0x008fc60000400000 */
[----:B------:R-:W-:Y:S01]  /*9610*/  FFMA R48, R51, 1.925963033500011079e-08, R14 ;  /* 0x32a5706033307823 */ /* 0x000fe2000000000e */
[-C--:B------:R-:W-:Y:S01]  /*9620*/  FFMA.SAT R14, R49, R12.reuse, 0.5 ;  /* 0x3f000000310e7423 */ /* 0x080fe2000000200c */
[----:B------:R-:W2:Y:S01]  /*9630*/  MUFU.EX2 R51, R38 ;  /* 0x0000002600337308 */ /* 0x000ea20000000800 */
[----:B------:R-:W-:Y:S02]  /*9640*/  IMAD.SHL.U32 R20, R36, 0x800000, RZ ;  /* 0x0080000024147824 */ /* 0x000fe400078e00ff */
[----:B------:R-:W-:Y:S01]  /*9650*/  FFMA.SAT R36, R35, R12, 0.5 ;  /* 0x3f00000023247423 */ /* 0x000fe2000000200c */
[----:B----4-:R-:W-:Y:S01]  /*9660*/  FFMA.RM R50, R14, R11, 12582913 ;  /* 0x4b4000010e327423 */ /* 0x010fe2000000400b */
[----:B-----5:R-:W-:-:S03]  /*9670*/  FMUL R24, R24, R53 ;  /* 0x0000003518187220 */ /* 0x020fc60000400000 */
[----:B------:R-:W-:Y:S01]  /*9680*/  FADD R14, R50, -12583039 ;  /* 0xcb40007f320e7421 */ /* 0x000fe20000000000 */
[----:B------:R-:W-:Y:S03]  /*9690*/  MUFU.EX2 R53, R48 ;  /* 0x0000003000357308 */ /* 0x000fe60000000800 */
        /* <DEDUP_REMOVED lines=9> */
[----:B------:R-:W-:Y:S01]  /*9730*/  FFMA.SAT R34, R43, R12, 0.5 ;  /* 0x3f0000002b227423 */ /* 0x000fe2000000200c */
[----:B------:R-:W2:Y:S03]  /*9740*/  MUFU.EX2 R45, R52 ;  /* 0x00000034002d7308 */ /* 0x000ea60000000800 */
[----:B------:R-:W-:-:S04]  /*9750*/  FFMA.RM R38, R34, R11, 12582913 ;  /* 0x4b40000122267423 */ /* 0x000fc8000000400b */
[C---:B------:R-:W-:Y:S01]  /*9760*/  FADD R34, R38.reuse, -12583039 ;  /* 0xcb40007f26227421 */ /* 0x040fe20000000000 */
[----:B------:R-:W-:Y:S01]  /*9770*/  MUFU.EX2 R49, R49 ;  /* 0x0000003100317308 */ /* 0x000fe20000000800 */
[----:B------:R-:W-:Y:S02]  /*9780*/  SHF.L.U32 R38, R38, 0x17, RZ ;  /* 0x0000001726267819 */ /* 0x000fe400000006ff */
[----:B------:R-:W-:-:S04]  /*9790*/  FFMA R34, R43, 1.4426950216293334961, -R34 ;  /* 0x3fb8aa3b2b227823 */ /* 0x000fc80000000822 */
[----:B------:R-:W-:Y:S01]  /*97a0*/  FFMA R43, R43, 1.925963033500011079e-08, R34 ;  /* 0x32a570602b2b7823 */ /* 0x000fe20000000022 */
[----:B------:R-:W-:Y:S02]  /*97b0*/  IMAD.SHL.U32 R34, R42, 0x800000, RZ ;  /* 0x008000002a227824 */ /* 0x000fe400078e00ff */
[----:B------:R-:W-:Y:S02]  /*97c0*/  FFMA.RM R42, R36, R11, 12582913 ;  /* 0x4b400001242a7423 */ /* 0x000fe4000000400b */
[----:B--2---:R-:W-:Y:S02]  /*97d0*/  FMUL R34, R34, R45 ;  /* 0x0000002d22227220 */ /* 0x004fe40000400000 */
[C---:B------:R-:W-:Y:S01]  /*97e0*/  FADD R36, R42.reuse, -12583039 ;  /* 0xcb40007f2a247421 */ /* 0x040fe20000000000 */
[----:B------:R2:W3:Y:S01]  /*97f0*/  MUFU.EX2 R45, R54 ;  /* 0x00000036002d7308 */ /* 0x0004e20000000800 */
[----:B------:R-:W-:Y:S02]  /*9800*/  IMAD.SHL.U32 R42, R42, 0x800000, RZ ;  /* 0x008000002a2a7824 */ /* 0x000fe400078e00ff */
[----:B------:R-:W-:-:S04]  /*9810*/  FFMA R36, R35, 1.4426950216293334961, -R36 ;  /* 0x3fb8aa3b23247823 */ /* 0x000fc80000000824 */
[----:B------:R-:W-:Y:S01]  /*9820*/  FFMA R51, R35, 1.925963033500011079e-08, R36 ;  /* 0x32a5706023337823 */ /* 0x000fe20000000024 */
[-C--:B------:R-:W-:Y:S01]  /*9830*/  FFMA.SAT R36, R15, R12.reuse, 0.5 ;  /* 0x3f0000000f247423 */ /* 0x080fe2000000200c */
[----:B------:R-:W-:Y:S01]  /*9840*/  FMUL R35, R44, R53 ;  /* 0x000000352c237220 */ /* 0x000fe20000400000 */
[-C--:B------:R-:W-:Y:S01]  /*9850*/  FFMA.SAT R44, R13, R12.reuse, 0.5 ;  /* 0x3f0000000d2c7423 */ /* 0x080fe2000000200c */
[----:B--2---:R-:W-:Y:S01]  /*9860*/  FFMA.SAT R54, R39, R12, 0.5 ;  /* 0x3f00000027367423 */ /* 0x004fe2000000200c */
[----:B------:R-:W-:Y:S01]  /*9870*/  FFMA.RM R48, R36, R11, 12582913 ;  /* 0x4b40000124307423 */ /* 0x000fe2000000400b */
[----:B------:R-:W2:Y:S03]  /*9880*/  MUFU.EX2 R43, R43 ;  /* 0x0000002b002b7308 */ /* 0x000ea60000000800 */
[----:B------:R-:W-:-:S04]  /*9890*/  FADD R36, R48, -12583039 ;  /* 0xcb40007f30247421 */ /* 0x000fc80000000000 */
[C---:B------:R-:W-:Y:S01]  /*98a0*/  FFMA R36, R15.reuse, 1.4426950216293334961, -R36 ;  /* 0x3fb8aa3b0f247823 */ /* 0x040fe20000000824 */
[----:B------:R-:W4:Y:S03]  /*98b0*/  MUFU.EX2 R51, R51 ;  /* 0x0000003300337308 */ /* 0x000f260000000800 */
[----:B------:R-:W-:Y:S01]  /*98c0*/  FFMA R52, R15, 1.925963033500011079e-08, R36 ;  /* 0x32a570600f347823 */ /* 0x000fe20000000024 */
[----:B------:R-:W-:Y:S01]  /*98d0*/  FFMA.RM R15, R44, R11, 12582913 ;  /* 0x4b4000012c0f7423 */ /* 0x000fe2000000400b */
[----:B------:R-:W-:-:S03]  /*98e0*/  IMAD.SHL.U32 R36, R50, 0x800000, RZ ;  /* 0x0080000032247824 */ /* 0x000fc600078e00ff */
[----:B------:R-:W-:Y:S01]  /*98f0*/  FADD R44, R15, -12583039 ;  /* 0xcb40007f0f2c7421 */ /* 0x000fe20000000000 */
[----:B---3--:R-:W-:Y:S01]  /*9900*/  FMUL R36, R36, R45 ;  /* 0x0000002d24247220 */ /* 0x008fe20000400000 */
[----:B------:R-:W-:Y:S02]  /*9910*/  FMUL R45, R14, R49 ;  /* 0x000000310e2d7220 */ /* 0x000fe40000400000 */
[C---:B------:R-:W-:Y:S01]  /*9920*/  FFMA R44, R13.reuse, 1.4426950216293334961, -R44 ;  /* 0x3fb8aa3b0d2c7823 */ /* 0x040fe2000000082c */
[----:B------:R-:W3:Y:S03]  /*9930*/  MUFU.EX2 R49, R52 ;  /* 0x0000003400317308 */ /* 0x000ee60000000800 */
[----:B------:R-:W-:Y:S01]  /*9940*/  FFMA R50, R13, 1.925963033500011079e-08, R44 ;  /* 0x32a570600d327823 */ /* 0x000fe2000000002c */
[----:B------:R-:W-:-:S04]  /*9950*/  FFMA.SAT R44, R37, R12, 0.5 ;  /* 0x3f000000252c7423 */ /* 0x000fc8000000200c */
[-C--:B------:R-:W-:Y:S01]  /*9960*/  FFMA.RM R12, R44, R11.reuse, 12582913 ;  /* 0x4b4000012c0c7423 */ /* 0x080fe2000000400b */
[----:B------:R-:W-:Y:S01]  /*9970*/  FFMA.RM R11, R54, R11, 12582913 ;  /* 0x4b400001360b7423 */ /* 0x000fe2000000400b */
[----:B------:R-:W-:Y:S02]  /*9980*/  MUFU.EX2 R50, R50 ;  /* 0x0000003200327308 */ /* 0x000fe40000000800 */
[----:B------:R-:W-:-:S04]  /*9990*/  FADD R44, R12, -12583039 ;  /* 0xcb40007f0c2c7421 */ /* 0x000fc80000000000 */
[----:B------:R-:W-:-:S04]  /*99a0*/  FFMA R44, R37, 1.4426950216293334961, -R44 ;  /* 0x3fb8aa3b252c7823 */ /* 0x000fc8000000082c */
[----:B------:R-:W-:Y:S01]  /*99b0*/  FFMA R37, R37, 1.925963033500011079e-08, R44 ;  /* 0x32a5706025257823 */ /* 0x000fe2000000002c */
[----:B------:R-:W-:-:S04]  /*99c0*/  FADD R44, R11, -12583039 ;  /* 0xcb40007f0b2c7421 */ /* 0x000fc80000000000 */
[C---:B------:R-:W-:Y:S01]  /*99d0*/  FFMA R44, R39.reuse, 1.4426950216293334961, -R44 ;  /* 0x3fb8aa3b272c7823 */ /* 0x040fe2000000082c */
[----:B------:R-:W5:Y:S03]  /*99e0*/  MUFU.EX2 R37, R37 ;  /* 0x0000002500257308 */ /* 0x000f660000000800 */
[----:B------:R-:W-:Y:S01]  /*99f0*/  FFMA R13, R39, 1.925963033500011079e-08, R44 ;  /* 0x32a57060270d7823 */ /* 0x000fe2000000002c */
[----:B------:R-:W-:Y:S01]  /*9a00*/  FADD R39, RZ, R46 ;  /* 0x0000002eff277221 */ /* 0x000fe20000000000 */
[----:B--2---:R-:W-:Y:S01]  /*9a10*/  FMUL R44, R38, R43 ;  /* 0x0000002b262c7220 */ /* 0x004fe20000400000 */
[----:B----4-:R-:W-:Y:S01]  /*9a20*/  FMUL R43, R42, R51 ;  /* 0x000000332a2b7220 */ /* 0x010fe20000400000 */
[----:B------:R-:W-:Y:S02]  /*9a30*/  IMAD.SHL.U32 R42, R48, 0x800000, RZ ;  /* 0x00800000302a7824 */ /* 0x000fe400078e00ff */
[----:B------:R-:W-:Y:S01]  /*9a40*/  FADD R39, R39, R4 ;  /* 0x0000000427277221 */ /* 0x000fe20000000000 */
[----:B------:R-:W2:Y:S01]  /*9a50*/  MUFU.EX2 R13, R13 ;  /* 0x0000000d000d7308 */ /* 0x000ea20000000800 */
[----:B------:R-:W-:-:S02]  /*9a60*/  IMAD.SHL.U32 R38, R12, 0x800000, RZ ;  /* 0x008000000c267824 */ /* 0x000fc400078e00ff */
[----:B---3--:R-:W-:Y:S01]  /*9a70*/  FMUL R42, R42, R49 ;  /* 0x000000312a2a7220 */ /* 0x008fe20000400000 */
[----:B------:R-:W-:-:S04]  /*9a80*/  FADD R39, R39, R6 ;  /* 0x0000000627277221 */ /* 0x000fc80000000000 */
[----:B------:R-:W-:Y:S01]  /*9a90*/  FADD R39, R39, R8 ;  /* 0x0000000827277221 */ /* 0x000fe20000000000 */
[----:B-----5:R-:W-:-:S03]  /*9aa0*/  FMUL R38, R38, R37 ;  /* 0x0000002526267220 */ /* 0x020fc60000400000 */
        /* <DEDUP_REMOVED lines=33> */
.L_x_11972:
        /* <DEDUP_REMOVED lines=12> */
[----:B012---:R-:W-:Y:S05]  /*9d80*/  CALL.REL.NOINC `($__internal_179_$__cuda_sm3x_div_rn_noftz_f32_slowpath) ;  /* 0x0000003000807944 */ /* 0x007fea0003c00000 */
[----:B------:R-:W-:-:S07]  /*9d90*/  IMAD.MOV.U32 R15, RZ, RZ, R11 ;  /* 0x000000ffff0f7224 */ /* 0x000fce00078e000b */
.L_x_11913:
[----:B------:R-:W-:Y:S05]  /*9da0*/  BSYNC.RECONVERGENT B3 ;  /* 0x0000000000037941 */ /* 0x000fea0003800200 */
.L_x_11912:
        /* <DEDUP_REMOVED lines=12> */
[----:B012---:R-:W-:Y:S05]  /*9e70*/  CALL.REL.NOINC `($__internal_179_$__cuda_sm3x_div_rn_noftz_f32_slowpath) ;  /* 0x0000003000447944 */ /* 0x007fea0003c00000 */
[----:B------:R-:W-:-:S07]  /*9e80*/  IMAD.MOV.U32 R49, RZ, RZ, R11 ;  /* 0x000000ffff317224 */ /* 0x000fce00078e000b */
.L_x_11915:
[----:B------:R-:W-:Y:S05]  /*9e90*/  BSYNC.RECONVERGENT B3 ;  /* 0x0000000000037941 */ /* 0x000fea0003800200 */
.L_x_11914:
        /* <DEDUP_REMOVED lines=9> */
[----:B------:R-:W-:Y:S01]  /*9f30*/  IMAD.MOV.U32 R46, RZ, RZ, R6 ;  /* 0x000000ffff2e7224 */ /* 0x000fe200078e0006 */
[----:B------:R-:W-:Y:S02]  /*9f40*/  MOV R11, R63 ;  /* 0x0000003f000b7202 */ /* 0x000fe40000000f00 */
[----:B------:R-:W-:-:S07]  /*9f50*/  MOV R14, 0x9f70 ;  /* 0x00009f70000e7802 */ /* 0x000fce0000000f00 */
[----:B01----:R-:W-:Y:S05]  /*9f60*/  CALL.REL.NOINC `($__internal_179_$__cuda_sm3x_div_rn_noftz_f32_slowpath) ;  /* 0x0000003000087944 */ /* 0x003fea0003c00000 */
[----:B------:R-:W-:-:S07]  /*9f70*/  IMAD.MOV.U32 R51, RZ, RZ, R11 ;  /* 0x000000ffff337224 */ /* 0x000fce00078e000b */
.L_x_11917:
[----:B------:R-:W-:Y:S05]  /*9f80*/  BSYNC.RECONVERGENT B3 ;  /* 0x0000000000037941 */ /* 0x000fea0003800200 */
.L_x_11916:
        /* <DEDUP_REMOVED lines=12> */
[----:B01----:R-:W-:Y:S05]  /*a050*/  CALL.REL.NOINC `($__internal_179_$__cuda_sm3x_div_rn_noftz_f32_slowpath) ;  /* 0x0000002c00cc7944 */ /* 0x003fea0003c00000 */
[----:B------:R-:W-:-:S07]  /*a060*/  IMAD.MOV.U32 R53, RZ, RZ, R11 ;  /* 0x000000ffff357224 */ /* 0x000fce00078e000b */
.L_x_11919:
[----:B------:R-:W-:Y:S05]  /*a070*/  BSYNC.RECONVERGENT B3 ;  /* 0x0000000000037941 */ /* 0x000fea0003800200 */
.L_x_11918:
        /* <DEDUP_REMOVED lines=14> */
.L_x_11921:
[----:B------:R-:W-:Y:S05]  /*a160*/  BSYNC.RECONVERGENT B3 ;  /* 0x0000000000037941 */ /* 0x000fea0003800200 */
.L_x_11920:
        /* <DEDUP_REMOVED lines=14> */
.L_x_11923:
[----:B------:R-:W-:Y:S05]  /*a250*/  BSYNC.RECONVERGENT B3 ;  /* 0x0000000000037941 */ /* 0x000fea0003800200 */
.L_x_11922:
        /* <DEDUP_REMOVED lines=14> */
.L_x_11925:
[----:B------:R-:W-:Y:S05]  /*a340*/  BSYNC.RECONVERGENT B3 ;  /* 0x0000000000037941 */ /* 0x000fea0003800200 */
.L_x_11924:
        /* <DEDUP_REMOVED lines=14> */
.L_x_11927:
[----:B------:R-:W-:Y:S05]  /*a430*/  BSYNC.RECONVERGENT B3 ;  /* 0x0000000000037941 */ /* 0x000fea0003800200 */
.L_x_11926:
        /* <DEDUP_REMOVED lines=14> */
.L_x_11929:
[----:B------:R-:W-:Y:S05]  /*a520*/  BSYNC.RECONVERGENT B3 ;  /* 0x0000000000037941 */ /* 0x000fea0003800200 */
.L_x_11928:
        /* <DEDUP_REMOVED lines=14> */
.L_x_11931:
[----:B------:R-:W-:Y:S05]  /*a610*/  BSYNC.RECONVERGENT B3 ;  /* 0x0000000000037941 */ /* 0x000fea0003800200 */
.L_x_11930:
        /* <DEDUP_REMOVED lines=14> */
.L_x_11933:
[----:B------:R-:W-:Y:S05]  /*a700*/  BSYNC.RECONVERGENT B3 ;  /* 0x0000000000037941 */ /* 0x000fea0003800200 */
.L_x_11932:
        /* <DEDUP_REMOVED lines=14> */
.L_x_11935:
[----:B------:R-:W-:Y:S05]  /*a7f0*/  BSYNC.RECONVERGENT B3 ;  /* 0x0000000000037941 */ /* 0x000fea0003800200 */
.L_x_11934:
        /* <DEDUP_REMOVED lines=14> */
.L_x_11937:
[----:B------:R-:W-:Y:S05]  /*a8e0*/  BSYNC.RECONVERGENT B3 ;  /* 0x0000000000037941 */ /* 0x000fea0003800200 */
.L_x_11936:
        /* <DEDUP_REMOVED lines=14> */
.L_x_11939:
[----:B------:R-:W-:Y:S05]  /*a9d0*/  BSYNC.RECONVERGENT B3 ;  /* 0x0000000000037941 */ /* 0x000fea0003800200 */
.L_x_11938:
        /* <DEDUP_REMOVED lines=14> */
.L_x_11941:
[----:B------:R-:W-:Y:S05]  /*aac0*/  BSYNC.RECONVERGENT B3 ;  /* 0x0000000000037941 */ /* 0x000fea0003800200 */
.L_x_11940:
        /* <DEDUP_REMOVED lines=14> */
.L_x_11943:
[----:B------:R-:W-:Y:S05]  /*abb0*/  BSYNC.RECONVERGENT B3 ;  /* 0x0000000000037941 */ /* 0x000fea0003800200 */
.L_x_11942:
        /* <DEDUP_REMOVED lines=14> */
.L_x_11945:
[----:B------:R-:W-:Y:S05]  /*aca0*/  BSYNC.RECONVERGENT B3 ;  /* 0x0000000000037941 */ /* 0x000fea0003800200 */
.L_x_11944:
        /* <DEDUP_REMOVED lines=14> */
.L_x_11947:
[----:B------:R-:W-:Y:S05]  /*ad90*/  BSYNC.RECONVERGENT B3 ;  /* 0x0000000000037941 */ /* 0x000fea0003800200 */
.L_x_11946:
        /* <DEDUP_REMOVED lines=14> */
.L_x_11949:
[----:B------:R-:W-:Y:S05]  /*ae80*/  BSYNC.RECONVERGENT B3 ;  /* 0x0000000000037941 */ /* 0x000fea0003800200 */
.L_x_11948:
        /* <DEDUP_REMOVED lines=12> */
[----:B01----:R-:W-:Y:S05]  /*af50*/  CALL.REL.NOINC `($__internal_179_$__cuda_sm3x_div_rn_noftz_f32_slowpath) ;  /* 0x00000020000c7944 */ /* 0x003fea0003c00000 */
[----:B------:R-:W-:-:S07]  /*af60*/  MOV R8, R11 ;  /* 0x0000000b00087202 */ /* 0x000fce0000000f00 */
.L_x_11951:
[----:B------:R-:W-:Y:S05]  /*af70*/  BSYNC.RECONVERGENT B3 ;  /* 0x0000000000037941 */ /* 0x000fea0003800200 */
.L_x_11950:
        /* <DEDUP_REMOVED lines=14> */
.L_x_11953:
[----:B------:R-:W-:Y:S05]  /*b060*/  BSYNC.RECONVERGENT B3 ;  /* 0x0000000000037941 */ /* 0x000fea0003800200 */
.L_x_11952:
        /* <DEDUP_REMOVED lines=14> */
.L_x_11955:
[----:B------:R-:W-:Y:S05]  /*b150*/  BSYNC.RECONVERGENT B3 ;  /* 0x0000000000037941 */ /* 0x000fea0003800200 */
.L_x_11954:
        /* <DEDUP_REMOVED lines=14> */
.L_x_11957:
[----:B------:R-:W-:Y:S05]  /*b240*/  BSYNC.RECONVERGENT B3 ;  /* 0x0000000000037941 */ /* 0x000fea0003800200 */
.L_x_11956:
        /* <DEDUP_REMOVED lines=14> */
.L_x_11959:
[----:B------:R-:W-:Y:S05]  /*b330*/  BSYNC.RECONVERGENT B3 ;  /* 0x0000000000037941 */ /* 0x000fea0003800200 */
.L_x_11958:
[----:B------:R-:W-:Y:S01]  /*b340*/  HFMA2 R11, -RZ, RZ, 0, 0 ;  /* 0x00000000ff0b7431 */ /* 0x000fe200000001ff */
[----:B------:R-:W-:Y:S01]  /*b350*/  ISETP.GE.U32.AND P2, PT, R3, UR46, PT ;  /* 0x0000002e03007c0c */ /* 0x000fe2000bf46070 */
[----:B------:R-:W-:Y:S01]  /*b360*/  IMAD R13, R2, UR42, RZ ;  /* 0x0000002a020d7c24 */ /* 0x000fe2000f8e02ff */
[----:B------:R-:W-:Y:S01]  /*b370*/  ISETP.GE.U32.AND P4, PT, R5, UR46, PT ;  /* 0x0000002e05007c0c */ /* 0x000fe2000bf86070 */
[----:B0-----:R-:W-:Y:S01]  /*b380*/  IMAD.MOV.U32 R10, RZ, RZ, R47 ;  /* 0x000000ffff0a7224 */ /* 0x001fe200078e002f */
[----:B------:R-:W-:Y:S01]  /*b390*/  ISETP.GE.AND.EX P2, PT, RZ, UR47, PT, P2 ;  /* 0x0000002fff007c0c */ /* 0x000fe2000bf46320 */
[C---:B------:R-:W-:Y:S01]  /*b3a0*/  IMAD R13, R0.reuse, UR43, R13 ;  /* 0x0000002b000d7c24 */ /* 0x040fe2000f8e020d */
[----:B------:R-:W-:Y:S01]  /*b3b0*/  ISETP.GE.AND.EX P4, PT, RZ, UR47, PT, P4 ;  /* 0x0000002fff007c0c */ /* 0x000fe2000bf86340 */
[----:B------:R-:W-:Y:S01]  /*b3c0*/  VIADD R18, R47, 0xc0 ;  /* 0x000000c02f127836 */ /* 0x000fe20000000000 */
[----:B------:R-:W-:Y:S01]  /*b3d0*/  ISETP.GE.U32.AND P1, PT, R7, UR46, PT ;  /* 0x0000002e07007c0c */ /* 0x000fe2000bf26070 */
[----:B------:R-:W-:Y:S01]  /*b3e0*/  IMAD.WIDE.U32 R10, R0, UR42, R10 ;  /* 0x0000002a000a7c25 */ /* 0x000fe2000f8e000a */
[----:B-1----:R-:W-:-:S02]  /*b3f0*/  @!P3 R2UR UR4, R40 ;  /* 0x000000002804b2ca */ /* 0x002fc400000e0000 */
[----:B------:R-:W-:Y:S02]  /*b400*/  @!P3 R2UR UR5, R41 ;  /* 0x000000002905b2ca */ /* 0x000fe400000e0000 */
        /* <DEDUP_REMOVED lines=8> */
[----:B------:R-:W-:Y:S02]  /*b490*/  ISETP.GE.U32.AND P0, PT, R9, UR46, PT ;  /* 0x0000002e09007c0c */ /* 0x000fe4000bf06070 */
[----:B------:R-:W-:Y:S02]  /*b4a0*/  @!P4 R2UR UR8, R40 ;  /* 0x000000002808c2ca */ /* 0x000fe400000e0000 */
[----:B------:R-:W-:Y:S02]  /*b4b0*/  ISETP.GE.AND.EX P0, PT, RZ, UR47, PT, P0 ;  /* 0x0000002fff007c0c */ /* 0x000fe4000bf06300 */
[----:B------:R-:W-:Y:S02]  /*b4c0*/  @!P4 R2UR UR9, R41 ;  /* 0x000000002909c2ca */ /* 0x000fe400000e0000 */
[----:B------:R-:W-:-:S02]  /*b4d0*/  IADD3 R10, PT, PT, R47, 0x100, RZ ;  /* 0x000001002f0a7810 */ /* 0x000fc40007ffe0ff */
[----:B------:R-:W-:Y:S01]  /*b4e0*/  @!P1 R2UR UR4, R40 ;  /* 0x00000000280492ca */ /* 0x000fe200000e0000 */
[----:B------:R0:W-:Y:S01]  /*b4f0*/  @!P2 STG.E desc[UR6][R12.64+0x80], R49 ;  /* 0x000080310c00a986 */ /* 0x0001e2000c101906 */
[----:B------:R-:W-:Y:S02]  /*b500*/  @!P1 R2UR UR5, R41 ;  /* 0x00000000290592ca */ /* 0x000fe400000e0000 */
[----:B------:R-:W-:Y:S01]  /*b510*/  ISETP.GE.U32.AND P2, PT, R10, UR46, PT ;  /* 0x0000002e0a007c0c */ /* 0x000fe2000bf46070 */
[----:B------:R-:W-:Y:S01]  /*b520*/  VIADD R10, R47, 0x120 ;  /* 0x000001202f0a7836 */ /* 0x000fe20000000000 */
[----:B------:R-:W-:Y:S02]  /*b530*/  ISETP.GE.U32.AND P5, PT, R18, UR46, PT ;  /* 0x0000002e12007c0c */ /* 0x000fe4000bfa6070 */
[----:B------:R-:W-:Y:S01]  /*b540*/  ISETP.GE.U32.AND P3, PT, R17, UR46, PT ;  /* 0x0000002e11007c0c */ /* 0x000fe2000bf66070 */
[----:B------:R0:W-:Y:S01]  /*b550*/  @!P4 STG.E desc[UR8][R12.64+0x100], R51 ;  /* 0x000100330c00c986 */ /* 0x0001e2000c101908 */
[----:B------:R-:W-:-:S02]  /*b560*/  @!P0 R2UR UR6, R40 ;  /* 0x00000000280682ca */ /* 0x000fc400000e0000 */
[----:B------:R-:W-:Y:S02]  /*b570*/  @!P0 R2UR UR7, R41 ;  /* 0x00000000290782ca */ /* 0x000fe400000e0000 */
[----:B------:R-:W-:Y:S01]  /*b580*/  ISETP.GE.U32.AND P6, PT, R11, UR46, PT ;  /* 0x0000002e0b007c0c */ /* 0x000fe2000bfc6070 */
[----:B------:R0:W-:Y:S01]  /*b590*/  @!P1 STG.E desc[UR4][R12.64+0x180], R53 ;  /* 0x000180350c009986 */ /* 0x0001e2000c101904 */
[----:B------:R-:W-:Y:S02]  /*b5a0*/  ISETP.GE.AND.EX P4, PT, RZ, UR47, PT, P5 ;  /* 0x0000002fff007c0c */ /* 0x000fe4000bf86350 */
[----:B------:R-:W-:Y:S02]  /*b5b0*/  ISETP.GE.U32.AND P5, PT, R10, UR46, PT ;  /* 0x0000002e0a007c0c */ /* 0x000fe4000bfa6070 */
[----:B------:R-:W-:Y:S02]  /*b5c0*/  ISETP.GE.AND.EX P3, PT, RZ, UR47, PT, P3 ;  /* 0x0000002fff007c0c */ /* 0x000fe4000bf66330 */
[----:B------:R-:W-:-:S02]  /*b5d0*/  ISETP.GE.AND.EX P2, PT, RZ, UR47, PT, P2 ;  /* 0x0000002fff007c0c */ /* 0x000fc4000bf46320 */
[C---:B------:R-:W-:Y:S01]  /*b5e0*/  IADD3 R10, PT, PT, R47.reuse, 0x140, RZ ;  /* 0x000001402f0a7810 */ /* 0x040fe20007ffe0ff */
[----:B------:R0:W-:Y:S01]  /*b5f0*/  @!P0 STG.E desc[UR6][R12.64+0x200], R55 ;  /* 0x000200370c008986 */ /* 0x0001e2000c101906 */
[----:B------:R-:W-:Y:S02]  /*b600*/  ISETP.GE.AND.EX P6, PT, RZ, UR47, PT, P6 ;  /* 0x0000002fff007c0c */ /* 0x000fe4000bfc6360 */
[----:B------:R-:W-:Y:S01]  /*b610*/  ISETP.GE.U32.AND P1, PT, R10, UR46, PT ;  /* 0x0000002e0a007c0c */ /* 0x000fe2000bf26070 */
[C---:B------:R-:W-:Y:S01]  /*b620*/  VIADD R10, R47.reuse, 0x160 ;  /* 0x000001602f0a7836 */ /* 0x040fe20000000000 */
[----:B------:R-:W-:Y:S02]  /*b630*/  ISETP.GE.AND.EX P5, PT, RZ, UR47, PT, P5 ;  /* 0x0000002fff007c0c */ /* 0x000fe4000bfa6350 */
[----:B------:R-:W-:Y:S02]  /*b640*/  @!P4 R2UR UR10, R40 ;  /* 0x00000000280ac2ca */ /* 0x000fe400000e0000 */
[----:B------:R-:W-:Y:S01]  /*b650*/  ISETP.GE.U32.AND P0, PT, R10, UR46, PT ;  /* 0x0000002e0a007c0c */ /* 0x000fe2000bf06070 */
[----:B------:R-:W-:Y:S01]  /*b660*/  VIADD R10, R47, 0x1a0 ;  /* 0x000001a02f0a7836 */ /* 0x000fe20000000000 */
        /* <DEDUP_REMOVED lines=8> */
[----:B------:R-:W-:-:S02]  /*b6f0*/  ISETP.GE.AND.EX P0, PT, RZ, UR47, PT, P0 ;  /* 0x0000002fff007c0c */ /* 0x000fc4000bf06300 */
[----:B------:R-:W-:Y:S01]  /*b700*/  ISETP.GE.AND.EX P1, PT, RZ, UR47, PT, P1 ;  /* 0x0000002fff007c0c */ /* 0x000fe2000bf26310 */
[----:B------:R0:W-:Y:S01]  /*b710*/  @!P3 STG.E desc[UR8][R12.64+0x280], R57 ;  /* 0x000280390c00b986 */ /* 0x0001e2000c101908 */
[----:B------:R-:W-:Y:S02]  /*b720*/  @!P5 R2UR UR12, R40 ;  /* 0x00000000280cd2ca */ /* 0x000fe400000e0000 */
[----:B------:R-:W-:Y:S01]  /*b730*/  @!P5 R2UR UR13, R41 ;  /* 0x00000000290dd2ca */ /* 0x000fe200000e0000 */
[----:B------:R0:W-:Y:S01]  /*b740*/  @!P2 STG.E desc[UR6][R12.64+0x400], R65 ;  /* 0x000400410c00a986 */ /* 0x0001e2000c101906 */
[C---:B------:R-:W-:Y:S02]  /*b750*/  IADD3 R11, PT, PT, R47.reuse, 0x180, RZ ;  /* 0x000001802f0b7810 */ /* 0x040fe40007ffe0ff */
[----:B------:R-:W-:Y:S01]  /*b760*/  ISETP.GE.U32.AND P4, PT, R10, UR46, PT ;  /* 0x0000002e0a007c0c */ /* 0x000fe2000bf86070 */
[----:B------:R-:W-:Y:S01]  /*b770*/  VIADD R10, R47, 0x1e0 ;  /* 0x000001e02f0a7836 */ /* 0x000fe20000000000 */
[----:B------:R-:W-:Y:S01]  /*b780*/  ISETP.GE.U32.AND P3, PT, R11, UR46, PT ;  /* 0x0000002e0b007c0c */ /* 0x000fe2000bf66070 */
[----:B------:R0:W-:Y:S01]  /*b790*/  @!P6 STG.E desc[UR4][R12.64+0x380], R61 ;  /* 0x0003803d0c00e986 */ /* 0x0001e2000c101904 */
[----:B------:R-:W-:-:S02]  /*b7a0*/  @!P0 R2UR UR6, R40 ;  /* 0x00000000280682ca */ /* 0x000fc400000e0000 */
[----:B------:R-:W-:Y:S02]  /*b7b0*/  @!P0 R2UR UR7, R41 ;  /* 0x00000000290782ca */ /* 0x000fe400000e0000 */
[----:B------:R-:W-:Y:S01]  /*b7c0*/  IADD3 R11, PT, PT, R47, 0x1c0, RZ ;  /* 0x000001c02f0b7810 */ /* 0x000fe20007ffe0ff */
[----:B------:R0:W-:Y:S01]  /*b7d0*/  @!P5 STG.E desc[UR12][R12.64+0x480], R67 ;  /* 0x000480430c00d986 */ /* 0x0001e2000c10190c */
[----:B------:R-:W-:Y:S02]  /*b7e0*/  @!P1 R2UR UR4, R40 ;  /* 0x00000000280492ca */ /* 0x000fe400000e0000 */
[----:B------:R-:W-:Y:S02]  /*b7f0*/  @!P1 R2UR UR5, R41 ;  /* 0x00000000290592ca */ /* 0x000fe400000e0000 */
[----:B------:R-:W-:Y:S02]  /*b800*/  ISETP.GE.U32.AND P6, PT, R11, UR46, PT ;  /* 0x0000002e0b007c0c */ /* 0x000fe4000bfc6070 */
[----:B------:R-:W-:-:S02]  /*b810*/  ISETP.GE.U32.AND P2, PT, R10, UR46, PT ;  /* 0x0000002e0a007c0c */ /* 0x000fc4000bf46070 */
[----:B------:R-:W-:Y:S01]  /*b820*/  ISETP.GE.U32.AND P5, PT, R19, UR46, PT ;  /* 0x0000002e13007c0c */ /* 0x000fe2000bfa6070 */
[----:B------:R0:W-:Y:S01]  /*b830*/  @!P0 STG.E desc[UR6][R12.64+0x580], R71 ;  /* 0x000580470c008986 */ /* 0x0001e2000c101906 */
[----:B------:R-:W-:Y:S02]  /*b840*/  ISETP.GE.AND.EX P3, PT, RZ, UR47, PT, P3 ;  /* 0x0000002fff007c0c */ /* 0x000fe4000bf66330 */
        /* <DEDUP_REMOVED lines=16> */
[C---:B------:R-:W-:Y:S02]  /*b950*/  @!P2 R2UR UR14, R40.reuse ;  /* 0x00000000280ea2ca */ /* 0x040fe400000e0000 */
[----:B------:R-:W-:Y:S01]  /*b960*/  @!P2 R2UR UR15, R41 ;  /* 0x00000000290fa2ca */ /* 0x000fe200000e0000 */
[----:B------:R0:W-:Y:S01]  /*b970*/  @!P3 STG.E desc[UR8][R12.64+0x600], R73 ;  /* 0x000600490c00b986 */ /* 0x0001e2000c101908 */
[C---:B------:R-:W-:Y:S01]  /*b980*/  @!P5 R2UR UR16, R40.reuse ;  /* 0x000000002810d2ca */ /* 0x040fe200000e0000 */
[----:B-1----:R-:W-:Y:S01]  /*b990*/  IMAD R11, R11, UR4, RZ ;  /* 0x000000040b0b7c24 */ /* 0x002fe2000f8e02ff */
        /* <DEDUP_REMOVED lines=12> */
[----:B------:R-:W-:Y:S01]  /*ba60*/  ISETP.GE.AND.EX P4, PT, RZ, UR47, PT, P4 ;  /* 0x0000002fff007c0c */ /* 0x000fe2000bf86340 */
[----:B------:R0:W-:Y:S01]  /*ba70*/  @!P0 STG.E desc[UR6][R12.64+0x880], R6 ;  /* 0x000880060c008986 */ /* 0x0001e2000c101906 */
        /* <DEDUP_REMOVED lines=29> */
.L_x_11862:
[----:B------:R-:W-:Y:S05]  /*bc50*/  EXIT ;  /* 0x000000000000794d */ /* 0x000fea0003800000 */
.L_x_11911:
[----:B------:R-:W-:Y:S01]  /*bc60*/  BSSY B1, `(.L_x_11961) ;  /* 0x0000007000017945 */ /* 0x000fe20003800000 */
[----:B------:R-:W-:Y:S01]  /*bc70*/  MOV R12, 0x10 ;  /* 0x00000010000c7802 */ /* 0x000fe20000000f00 */
[----:B------:R-:W-:Y:S01]  /*bc80*/  IMAD.MOV.U32 R11, RZ, RZ, 0x1f ;  /* 0x0000001fff0b7424 */ /* 0x000fe200078e00ff */
[----:B------:R-:W-:-:S07]  /*bc90*/  MOV R15, 0xffffffff ;  /* 0xffffffff000f7802 */ /* 0x000fce0000000f00 */
[----:B01----:R-:W-:Y:S05]  /*bca0*/  WARPSYNC.COLLECTIVE R15, `(.L_x_11962) ;  /* 0x000000000f087348 */ /* 0x003fea0003c00000 */
[----:B------:R2:W3:Y:S02]  /*bcb0*/  SHFL.BFLY P6, R14, R13, R12, R11 ;  /* 0x0c00000c0d0e7389 */ /* 0x0004e400000c000b */
[----:B0123--:R-:W-:Y:S05]  /*bcc0*/  ENDCOLLECTIVE ;  /* 0x000000000000791b */ /* 0x00ffea0003800000 */
.L_x_11962:
[----:B------:R-:W-:Y:S05]  /*bcd0*/  BSYNC B1 ;  /* 0x0000000000017941 */ /* 0x000fea0003800000 */
.L_x_11961:
[----:B------:R-:W-:Y:S01]  /*bce0*/  HFMA2 R11, -RZ, RZ, 0, 1.847743988037109375e-06 ;  /* 0x0000001fff0b7431 */ /* 0x000fe200000001ff */
[----:B------:R-:W-:Y:S01]  /*bcf0*/  FMNMX R13, R14, R13, !PT ;  /* 0x0000000d0e0d7209 */ /* 0x000fe20007800000 */
[----:B------:R-:W-:Y:S02]  /*bd00*/  IMAD.MOV.U32 R12, RZ, RZ, 0x8 ;  /* 0x00000008ff0c7424 */ /* 0x000fe400078e00ff */
[----:B------:R-:W-:-:S07]  /*bd10*/  IMAD.MOV.U32 R15, RZ, RZ, -0x1 ;  /* 0xffffffffff0f7424 */ /* 0x000fce00078e00ff */
[----:B------:R-:W-:Y:S05]  /*bd20*/  WARPSYNC.COLLECTIVE R15, `(.L_x_11963) ;  /* 0x000000000f087348 */ /* 0x000fea0003c00000 */
[----:B------:R0:W1:Y:S02]  /*bd30*/  SHFL.BFLY P6, R14, R13, R12, R11 ;  /* 0x0c00000c0d0e7389 */ /* 0x00006400000c000b */
[----:B01----:R-:W-:Y:S05]  /*bd40*/  ENDCOLLECTIVE ;  /* 0x000000000000791b */ /* 0x003fea0003800000 */
.L_x_11963:
[----:B------:R-:W-:Y:S01]  /*bd50*/  IMAD.MOV.U32 R12, RZ, RZ, 0x4 ;  /* 0x00000004ff0c7424 */ /* 0x000fe200078e00ff */
[----:B------:R-:W-:-:S04]  /*bd60*/  FMNMX R35, R13, R14, !PT ;  /* 0x0000000e0d237209 */ /* 0x000fc80007800000 */
[----:B------:R-:W-:-:S07]  /*bd70*/  MOV R13, R35 ;  /* 0x00000023000d7202 */ /* 0x000fce0000000f00 */
[----:B------:R-:W-:Y:S05]  /*bd80*/  WARPSYNC.COLLECTIVE R15, `(.L_x_11964) ;  /* 0x000000000f087348 */ /* 0x000fea0003c00000 */
[----:B------:R0:W1:Y:S02]  /*bd90*/  SHFL.BFLY P6, R14, R13, R12, R11 ;  /* 0x0c00000c0d0e7389 */ /* 0x00006400000c000b */
[----:B01----:R-:W-:Y:S05]  /*bda0*/  ENDCOLLECTIVE ;  /* 0x000000000000791b */ /* 0x003fea0003800000 */
.L_x_11964:
[----:B------:R-:W-:Y:S01]  /*bdb0*/  IMAD.MOV.U32 R12, RZ, RZ, 0x2 ;  /* 0x00000002ff0c7424 */ /* 0x000fe200078e00ff */
[----:B------:R-:W-:-:S04]  /*bdc0*/  FMNMX R37, R35, R14, !PT ;  /* 0x0000000e23257209 */ /* 0x000fc80007800000 */
[----:B------:R-:W-:-:S07]  /*bdd0*/  MOV R13, R37 ;  /* 0x00000025000d7202 */ /* 0x000fce0000000f00 */
[----:B------:R-:W-:Y:S05]  /*bde0*/  WARPSYNC.COLLECTIVE R15, `(.L_x_11965) ;  /* 0x000000000f087348 */ /* 0x000fea0003c00000 */
[----:B------:R0:W1:Y:S02]  /*bdf0*/  SHFL.BFLY P6, R14, R13, R12, R11 ;  /* 0x0c00000c0d0e7389 */ /* 0x00006400000c000b */
[----:B01----:R-:W-:Y:S05]  /*be00*/  ENDCOLLECTIVE ;  /* 0x000000000000791b */ /* 0x003fea0003800000 */
.L_x_11965:
[----:B------:R-:W-:Y:S01]  /*be10*/  IMAD.MOV.U32 R12, RZ, RZ, 0x1 ;  /* 0x00000001ff0c7424 */ /* 0x000fe200078e00ff */
[----:B------:R-:W-:-:S04]  /*be20*/  FMNMX R39, R37, R14, !PT ;  /* 0x0000000e25277209 */ /* 0x000fc80007800000 */
[----:B------:R-:W-:-:S07]  /*be30*/  MOV R13, R39 ;  /* 0x00000027000d7202 */ /* 0x000fce0000000f00 */
[----:B------:R-:W-:Y:S05]  /*be40*/  WARPSYNC.COLLECTIVE R15, `(.L_x_11966) ;  /* 0x000000000f087348 */ /* 0x000fea0003c00000 */
[----:B------:R0:W1:Y:S02]  /*be50*/  SHFL.BFLY P6, R14, R13, R12, R11 ;  /* 0x0c00000c0d0e7389 */ /* 0x00006400000c000b */
[----:B01----:R-:W-:Y:S05]  /*be60*/  ENDCOLLECTIVE ;  /* 0x000000000000791b */ /* 0x003fea0003800000 */
.L_x_11966:
[----:B------:R-:W-:Y:S01]  /*be70*/  HFMA2 R15, -RZ, RZ, 0.96630859375, -0.0022525787353515625 ;  /* 0x3bbb989dff0f7431 */ /* 0x000fe200000001ff */
[----:B------:R-:W-:Y:S01]  /*be80*/  FMNMX R39, R39, R14, !PT ;  /* 0x0000000e27277209 */ /* 0x000fe20007800000 */
[----:B------:R-:W-:-:S04]  /*be90*/  IMAD.MOV.U32 R14, RZ, RZ, 0x437c0000 ;  /* 0x437c0000ff0e7424 */ /* 0x000fc800078e00ff */
        /* <DEDUP_REMOVED lines=62> */
[----:B------:R-:W-:Y:S01]  /*c280*/  FFMA R37, R16, 1.925963033500011079e-08, R37 ;  /* 0x32a5706010257823 */ /* 0x000fe20000000025 */
[----:B------:R-:W-:-:S05]  /*c290*/  IMAD.SHL.U32 R16, R35, 0x800000, RZ ;  /* 0x0080000023107824 */ /* 0x000fca00078e00ff */
        /* <DEDUP_REMOVED lines=41> */
[----:B-1----:R-:W-:Y:S02]  /*c530*/  FMUL R30, R30, R37 ;  /* 0x000000251e1e7220 */ /* 0x002fe40000400000 */
[C---:B------:R-:W-:Y:S01]  /*c540*/  FFMA R20, R11.reuse, 1.4426950216293334961, -R20 ;  /* 0x3fb8aa3b0b147823 */ /* 0x040fe20000000814 */
[----:B------:R-:W0:Y:S03]  /*c550*/  MUFU.EX2 R39, R39 ;  /* 0x0000002700277308 */ /* 0x000e260000000800 */
[----:B------:R-:W-:-:S05]  /*c560*/  FFMA R20, R11, 1.925963033500011079e-08, R20 ;  /* 0x32a570600b147823 */ /* 0x000fca0000000014 */
        /* <DEDUP_REMOVED lines=100> */
[----:B0-----:R-:W-:Y:S01]  /*cbb0*/  MOV R15, 0xffffffff ;  /* 0xffffffff000f7802 */ /* 0x001fe20000000f00 */
[----:B-1----:R-:W-:Y:S01]  /*cbc0*/  FMUL R38, R11, R38 ;  /* 0x000000260b267220 */ /* 0x002fe20000400000 */
[C---:B------:R-:W-:Y:S01]  /*cbd0*/  FADD R11, R14.reuse, -12583039 ;  /* 0xcb40007f0e0b7421 */ /* 0x040fe20000000000 */
[----:B------:R-:W-:-:S03]  /*cbe0*/  IMAD.SHL.U32 R14, R14, 0x800000, RZ ;  /* 0x008000000e0e7824 */ /* 0x000fc600078e00ff */
        /* <DEDUP_REMOVED lines=33> */
.L_x_11967:
[----:B------:R-:W-:Y:S02]  /*ce00*/  HFMA2 R12, -RZ, RZ, 0, 4.76837158203125e-07 ;  /* 0x00000008ff0c7431 */ /* 0x000fe400000001ff */
[----:B------:R-:W-:-:S04]  /*ce10*/  FADD R48, R13, R14 ;  /* 0x0000000e0d307221 */ /* 0x000fc80000000000 */
[----:B------:R-:W-:-:S07]  /*ce20*/  IMAD.MOV.U32 R13, RZ, RZ, R48 ;  /* 0x000000ffff0d7224 */ /* 0x000fce00078e0030 */
[----:B------:R-:W-:Y:S05]  /*ce30*/  WARPSYNC.COLLECTIVE R15, `(.L_x_11968) ;  /* 0x000000000f087348 */ /* 0x000fea0003c00000 */
[----:B------:R0:W1:Y:S02]  /*ce40*/  SHFL.BFLY P6, R14, R13, R12, R11 ;  /* 0x0c00000c0d0e7389 */ /* 0x00006400000c000b */
[----:B01----:R-:W-:Y:S05]  /*ce50*/  ENDCOLLECTIVE ;  /* 0x000000000000791b */ /* 0x003fea0003800000 */
.L_x_11968:
[----:B------:R-:W-:Y:S01]  /*ce60*/  MOV R12, 0x4 ;  /* 0x00000004000c7802 */ /* 0x000fe20000000f00 */
[----:B------:R-:W-:-:S04]  /*ce70*/  FADD R49, R48, R14 ;  /* 0x0000000e30317221 */ /* 0x000fc80000000000 */
[----:B------:R-:W-:-:S07]  /*ce80*/  IMAD.MOV.U32 R13, RZ, RZ, R49 ;  /* 0x000000ffff0d7224 */ /* 0x000fce00078e0031 */
[----:B------:R-:W-:Y:S05]  /*ce90*/  WARPSYNC.COLLECTIVE R15, `(.L_x_11969) ;  /* 0x000000000f087348 */ /* 0x000fea0003c00000 */
[----:B------:R0:W1:Y:S02]  /*cea0*/  SHFL.BFLY P6, R14, R13, R12, R11 ;  /* 0x0c00000c0d0e7389 */ /* 0x00006400000c000b */
[----:B01----:R-:W-:Y:S05]  /*ceb0*/  ENDCOLLECTIVE ;  /* 0x000000000000791b */ /* 0x003fea0003800000 */
.L_x_11969:
[----:B------:R-:W-:Y:S02]  /*cec0*/  HFMA2 R12, -RZ, RZ, 0, 1.1920928955078125e-07 ;  /* 0x00000002ff0c7431 */ /* 0x000fe400000001ff */
[----:B------:R-:W-:-:S04]  /*ced0*/  FADD R50, R49, R14 ;  /* 0x0000000e31327221 */ /* 0x000fc80000000000 */
[----:B------:R-:W-:-:S07]  /*cee0*/  IMAD.MOV.U32 R13, RZ, RZ, R50 ;  /* 0x000000ffff0d7224 */ /* 0x000fce00078e0032 */
[----:B------:R-:W-:Y:S05]  /*cef0*/  WARPSYNC.COLLECTIVE R15, `(.L_x_11970) ;  /* 0x000000000f087348 */ /* 0x000fea0003c00000 */
[----:B------:R0:W1:Y:S02]  /*cf00*/  SHFL.BFLY P6, R14, R13, R12, R11 ;  /* 0x0c00000c0d0e7389 */ /* 0x00006400000c000b */
[----:B01----:R-:W-:Y:S05]  /*cf10*/  ENDCOLLECTIVE ;  /* 0x000000000000791b */ /* 0x003fea0003800000 */
.L_x_11970:
[----:B------:R-:W-:Y:S01]  /*cf20*/  MOV R12, 0x1 ;  /* 0x00000001000c7802 */ /* 0x000fe20000000f00 */
[----:B------:R-:W-:-:S04]  /*cf30*/  FADD R51, R50, R14 ;  /* 0x0000000e32337221 */ /* 0x000fc80000000000 */
[----:B------:R-:W-:-:S07]  /*cf40*/  IMAD.MOV.U32 R13, RZ, RZ, R51 ;  /* 0x000000ffff0d7224 */ /* 0x000fce00078e0033 */
[----:B------:R-:W-:Y:S05]  /*cf50*/  WARPSYNC.COLLECTIVE R15, `(.L_x_11971) ;  /* 0x000000000f087348 */ /* 0x000fea0003c00000 */
[----:B------:R0:W1:Y:S02]  /*cf60*/  SHFL.BFLY P6, R14, R13, R12, R11 ;  /* 0x0c00000c0d0e7389 */ /* 0x00006400000c000b */
[----:B01----:R-:W-:Y:S05]  /*cf70*/  ENDCOLLECTIVE ;  /* 0x000000000000791b */ /* 0x003fea0003800000 */
.L_x_11971:
[----:B------:R-:W-:Y:S05]  /*cf80*/  BRA `(.L_x_11972) ;  /* 0xffffffcc004c7947 */ /* 0x000fea000383ffff */
        .weak           $__internal_179_$__cuda_sm3x_div_rn_noftz_f32_slowpath
        .type           $__internal_179_$__cuda_sm3x_div_rn_noftz_f32_slowpath,@function
        .size           $__internal_179_$__cuda_sm3x_div_rn_noftz_f32_slowpath,(.L_x_37556 - $__internal_179_$__cuda_sm3x_div_rn_noftz_f32_slowpath)
$__internal_179_$__cuda_sm3x_div_rn_noftz_f32_slowpath:
        /* <DEDUP_REMOVED lines=34> */
.L_x_11974:
[----:B------:R-:W-:Y:S01]  /*d1b0*/  LEA R48, R13, 0xc0800000, 0x17 ;  /* 0xc08000000d307811 */ /* 0x000fe200078eb8ff */
[----:B------:R-:W-:Y:S01]  /*d1c0*/  BSSY.RECONVERGENT B2, `(.L_x_11979) ;  /* 0x0000036000027945 */ /* 0x000fe20003800200 */
[----:B------:R-:W-:-:S03]  /*d1d0*/  IADD3 R50, PT, PT, R50, -0x7f, RZ ;  /* 0xffffff8132327810 */ /* 0x000fc60007ffe0ff */
[----:B------:R-:W-:-:S04]  /*d1e0*/  IMAD.IADD R54, R11, 0x1, -R48 ;  /* 0x000000010b367824 */ /* 0x000fc800078e0a30 */
[----:B------:R-:W0:Y:S01]  /*d1f0*/  MUFU.RCP R11, R54 ;  /* 0x00000036000b7308 */ /* 0x000e220000001000 */
[----:B------:R-:W-:-:S04]  /*d200*/  FADD.FTZ R52, -R54, -RZ ;  /* 0x800000ff36347221 */ /* 0x000fc80000010100 */
[----:B0-----:R-:W-:-:S04]  /*d210*/  FFMA R48, R11, R52, 1 ;  /* 0x3f8000000b307423 */ /* 0x001fc80000000034 */
[----:B------:R-:W-:Y:S01]  /*d220*/  FFMA R48, R11, R48, R11 ;  /* 0x000000300b307223 */ /* 0x000fe2000000000b */
[C---:B------:R-:W-:Y:S01]  /*d230*/  IMAD R11, R50.reuse, -0x800000, R46 ;  /* 0xff800000320b7824 */ /* 0x040fe200078e022e */
        /* <DEDUP_REMOVED lines=28> */
[----:B------:R-:W-:Y:S01]  /*d400*/  ISETP.NE.AND P1, PT, R12, RZ, PT ;  /* 0x000000ff0c00720c */ /* 0x000fe20003f25270 */
[----:B------:R-:W-:Y:S01]  /*d410*/  IMAD.MOV R12, RZ, RZ, -R12 ;  /* 0x000000ffff0c7224 */ /* 0x000fe200078e0a0c */
[----:B------:R-:W-:-:S04]  /*d420*/  SHF.L.U32 R11, R52, R11, RZ ;  /* 0x0000000b340b7219 */ /* 0x000fc800000006ff */
[----:B------:R-:W-:Y:S02]  /*d430*/  SEL R12, R12, RZ, P2 ;  /* 0x000000ff0c0c7207 */ /* 0x000fe40001000000 */
[----:B------:R-:W-:Y:S02]  /*d440*/  ISETP.NE.AND P1, PT, R11, RZ, P1 ;  /* 0x000000ff0b00720c */ /* 0x000fe40000f25270 */
[----:B------:R-:W-:Y:S02]  /*d450*/  SHF.R.U32.HI R12, RZ, R12, R52 ;  /* 0x0000000cff0c7219 */ /* 0x000fe40000011634 */
        /* <DEDUP_REMOVED lines=8> */
.L_x_11981:
[----:B------:R-:W-:-:S04]  /*d4e0*/  LOP3.LUT R13, R13, 0x80000000, RZ, 0xc0, !PT ;  /* 0x800000000d0d7812 */ /* 0x000fc800078ec0ff */
[----:B------:R-:W-:Y:S01]  /*d4f0*/  LOP3.LUT R13, R13, 0x7f800000, RZ, 0xfc, !PT ;  /* 0x7f8000000d0d7812 */ /* 0x000fe200078efcff */
[----:B------:R-:W-:Y:S06]  /*d500*/  BRA `(.L_x_11982) ;  /* 0x0000000000047947 */ /* 0x000fec0003800000 */
.L_x_11980:
[----:B------:R-:W-:-:S07]  /*d510*/  IMAD R13, R50, 0x800000, R13 ;  /* 0x00800000320d7824 */ /* 0x000fce00078e020d */
.L_x_11982:
[----:B------:R-:W-:Y:S05]  /*d520*/  BSYNC.RECONVERGENT B2 ;  /* 0x0000000000027941 */ /* 0x000fea0003800200 */
.L_x_11979:
[----:B------:R-:W-:Y:S05]  /*d530*/  BRA `(.L_x_11983) ;  /* 0x0000000000207947 */ /* 0x000fea0003800000 */
.L_x_11978:
[----:B------:R-:W-:-:S04]  /*d540*/  LOP3.LUT R11, R11, 0x80000000, R46, 0x48, !PT ;  /* 0x800000000b0b7812 */ /* 0x000fc800078e482e */
[----:B------:R-:W-:Y:S01]  /*d550*/  LOP3.LUT R13, R11, 0x7f800000, RZ, 0xfc, !PT ;  /* 0x7f8000000b0d7812 */ /* 0x000fe200078efcff */
[----:B------:R-:W-:Y:S06]  /*d560*/  BRA `(.L_x_11983) ;  /* 0x0000000000147947 */ /* 0x000fec0003800000 */
.L_x_11977:
[----:B------:R-:W-:Y:S01]  /*d570*/  LOP3.LUT R13, R11, 0x80000000, R46, 0x48, !PT ;  /* 0x800000000b0d7812 */ /* 0x000fe200078e482e */
[----:B------:R-:W-:Y:S06]  /*d580*/  BRA `(.L_x_11983) ;  /* 0x00000000000c7947 */ /* 0x000fec0003800000 */
.L_x_11976:
[----:B------:R-:W0:Y:S01]  /*d590*/  MUFU.RSQ R13, -QNAN ;  /* 0xffc00000000d7908 */ /* 0x000e220000001400 */
[----:B------:R-:W-:Y:S05]  /*d5a0*/  BRA `(.L_x_11983) ;  /* 0x0000000000047947 */ /* 0x000fea0003800000 */
.L_x_11975:
[----:B------:R-:W-:-:S07]  /*d5b0*/  FADD.FTZ R13, R46, R11 ;  /* 0x0000000b2e0d7221 */ /* 0x000fce0000010000 */
.L_x_11983:
[----:B------:R-:W-:Y:S05]  /*d5c0*/  BSYNC.RECONVERGENT B1 ;  /* 0x0000000000017941 */ /* 0x000fea0003800200 */
.L_x_11973:
[----:B0-----:R-:W-:Y:S01]  /*d5d0*/  MOV R11, R13 ;  /* 0x0000000d000b7202 */ /* 0x001fe20000000f00 */
[----:B------:R-:W-:Y:S02]  /*d5e0*/  HFMA2 R13, -RZ, RZ, 0, 0 ;  /* 0x00000000ff0d7431 */ /* 0x000fe400000001ff */
[----:B------:R-:W-:-:S04]  /*d5f0*/  IMAD.MOV.U32 R12, RZ, RZ, R14 ;  /* 0x000000ffff0c7224 */ /* 0x000fc800078e000e */
[----:B------:R-:W-:Y:S05]  /*d600*/  RET.REL.NODEC R12 `(_Z15SoftmaxWarpImplI22BroadcastScaleMaskLoadIffbLm3EiE11DirectStoreIffEfLi1ELi24ELi32ELi1ELb1EL9Algorithm0EEvT_T0_ll) ;  /* 0xffffff280c7c7950 */ /* 0x000fea0003c3ffff */
.L_x_11984:
        /* <DEDUP_REMOVED lines=15> */
.L_x_37556:


//--------------------- .text._Z15SoftmaxWarpImplI22BroadcastScaleMaskLoadIffbLm3EiE11DirectStoreIffEfLi1ELi24ELi32ELi1ELb0EL9Algorithm0EEvT_T0_ll --------------------------
	.section	.text._Z15SoftmaxWarpImplI22BroadcastScaleMaskLoadIffbLm3EiE11DirectStoreIffEfLi1ELi24ELi32ELi1ELb0EL9Algorithm0EEvT_T0_ll,"ax",@progbits
	.align	128
        .global         _Z15SoftmaxWarpImplI22BroadcastScaleMaskLoadIffbLm3EiE11DirectStoreIffEfLi1ELi24ELi32ELi1ELb0EL9Algorithm0EEvT_T0_ll
        .type           _Z15SoftmaxWarpImplI22BroadcastScaleMaskLoadIffbLm3EiE11DirectStoreIffEfLi1ELi24ELi32ELi1ELb0EL9Algorithm0EEvT_T0_ll,@function
        .size           _Z15SoftmaxWarpImplI22BroadcastScaleMaskLoadIffbLm3EiE11DirectStoreIffEfLi1ELi24ELi32ELi1ELb0EL9Algorithm0EEvT_T0_ll,(.L_x_37557 - _Z15SoftmaxWarpImplI22BroadcastScaleMaskLoadIffbLm3EiE11DirectStoreIffEfLi1ELi24ELi32ELi1ELb0EL9Algorithm0EEvT_T0_ll)
        .other          _Z15SoftmaxWarpImplI22BroadcastScaleMaskLoadIffbLm3EiE11DirectStoreIffEfLi1ELi24ELi32ELi1ELb0EL9Algorithm0EEvT_T0_ll,@"STO_CUDA_ENTRY STV_DEFAULT"
_Z15SoftmaxWarpImplI22BroadcastScaleMaskLoadIffbLm3EiE11DirectStoreIffEfLi1ELi24ELi32ELi1ELb0EL9Algorithm0EEvT_T0_ll:
.text._Z15SoftmaxWarpImplI22BroadcastScaleMaskLoadIffbLm3EiE11DirectStoreIffEfLi1ELi24ELi32ELi1ELb0EL9Algorithm0EEvT_T0_ll:
        /* <DEDUP_REMOVED lines=29> */
.L_x_11985:
        /* <DEDUP_REMOVED lines=14> */
.L_x_12036:
        /* <DEDUP_REMOVED lines=9> */
[----:B------:R-:W-:Y:S01]  /*0340*/  VIADD R24, R22, 0xc0 ;  /* 0x000000c016187836 */ /* 0x000fe20000000000 */
[----:B------:R-:W-:-:S02]  /*0350*/  LOP3.LUT R11, R7, UR49, RZ, 0x3c, !PT ;  /* 0x00000031070b7c12 */ /* 0x000fc4000f8e3cff */
[----:B------:R-:W-:Y:S02]  /*0360*/  IABS R8, R28 ;  /* 0x0000001c00087213 */ /* 0x000fe40000000000 */
[----:B------:R-:W-:Y:S02]  /*0370*/  ISETP.GE.AND P2, PT, R11, RZ, PT ;  /* 0x000000ff0b00720c */ /* 0x000fe40003f46270 */
[----:B------:R-:W-:Y:S01]  /*0380*/  SHF.R.S64 R26, RZ, 0x1e, R7 ;  /* 0x0000001eff1a7819 */ /* 0x000fe20000001007 */
[----:B------:R-:W0:Y:S01]  /*0390*/  I2F.RP R0, UR8 ;  /* 0x0000000800007d06 */ /* 0x000e220008209400 */
[----:B------:R-:W-:Y:S02]  /*03a0*/  SHF.R.S64 R16, RZ, 0x1e, R28 ;  /* 0x0000001eff107819 */ /* 0x000fe4000000101c */
[----:B------:R-:W-:Y:S02]  /*03b0*/  LOP3.LUT R13, R12, UR49, RZ, 0x3c, !PT ;  /* 0x000000310c0d7c12 */ /* 0x000fe4000f8e3cff */
[----:B------:R-:W-:-:S02]  /*03c0*/  SHF.R.S64 R14, RZ, 0x1e, R12 ;  /* 0x0000001eff0e7819 */ /* 0x000fc4000000100c */
[----:B------:R-:W-:Y:S02]  /*03d0*/  LOP3.LUT R11, R28, UR49, RZ, 0x3c, !PT ;  /* 0x000000311c0b7c12 */ /* 0x000fe4000f8e3cff */
[----:B------:R-:W-:Y:S02]  /*03e0*/  ISETP.GE.AND P1, PT, R13, RZ, PT ;  /* 0x000000ff0d00720c */ /* 0x000fe40003f26270 */
[----:B------:R-:W-:Y:S02]  /*03f0*/  ISETP.GE.AND P0, PT, R11, RZ, PT ;  /* 0x000000ff0b00720c */ /* 0x000fe40003f06270 */
[----:B------:R-:W-:Y:S01]  /*0400*/  IADD3 R11, PT, PT, R22, 0xe0, RZ ;  /* 0x000000e0160b7810 */ /* 0x000fe20007ffe0ff */
[----:B0-----:R-:W0:Y:S01]  /*0410*/  MUFU.RCP R0, R0 ;  /* 0x0000000000007308 */ /* 0x001e220000001000 */
[----:B------:R-:W-:Y:S02]  /*0420*/  SHF.R.S64 R20, RZ, 0x1e, R5 ;  /* 0x0000001eff147819 */ /* 0x000fe40000001005 */
[----:B------:R-:W-:-:S02]  /*0430*/  R2UR UR11, R31 ;  /* 0x000000001f0b72ca */ /* 0x000fc400000e0000 */
[----:B------:R-:W-:Y:S02]  /*0440*/  R2UR UR12, R30 ;  /* 0x000000001e0c72ca */ /* 0x000fe400000e0000 */
[----:B------:R-:W-:Y:S01]  /*0450*/  R2UR UR13, R31 ;  /* 0x000000001f0d72ca */ /* 0x000fe200000e0000 */
[----:B0-----:R-:W-:Y:S01]  /*0460*/  VIADD R2, R0, 0xffffffe ;  /* 0x0ffffffe00027836 */ /* 0x001fe20000000000 */
[----:B------:R-:W-:-:S05]  /*0470*/  IABS R0, R7 ;  /* 0x0000000700007213 */ /* 0x000fca0000000000 */
[----:B------:R-:W0:Y:S02]  /*0480*/  F2I.FTZ.U32.TRUNC.NTZ R2, R2 ;  /* 0x0000000200027305 */ /* 0x000e24000021f000 */
[----:B0-----:R-:W-:Y:S02]  /*0490*/  R2UR UR5, R2 ;  /* 0x00000000020572ca */ /* 0x001fe400000e0000 */
[----:B------:R-:W-:-:S11]  /*04a0*/  IABS R2, R12 ;  /* 0x0000000c00027213 */ /* 0x000fd60000000000 */
[----:B------:R-:W-:-:S04]  /*04b0*/  UIADD3 UR6, UPT, UPT, URZ, -UR5, URZ ;  /* 0x80000005ff067290 */ /* 0x000fc8000fffe0ff */
[----:B------:R-:W-:-:S04]  /*04c0*/  UIMAD UR6, UR6, UR8, URZ ;  /* 0x00000008060672a4 */ /* 0x000fc8000f8e02ff */
[----:B------:R-:W-:Y:S01]  /*04d0*/  UIMAD.WIDE.U32 UR6, UR5, UR6, UR4 ;  /* 0x00000006050672a5 */ /* 0x000fe2000f8e0004 */
[----:B------:R-:W-:Y:S02]  /*04e0*/  IABS R29, R24 ;  /* 0x00000018001d7213 */ /* 0x000fe40000000000 */
[----:B------:R-:W-:Y:S02]  /*04f0*/  R2UR UR4, R30 ;  /* 0x000000001e0472ca */ /* 0x000fe400000e0000 */
[----:B------:R-:W-:Y:S01]  /*0500*/  R2UR UR5, R31 ;  /* 0x000000001f0572ca */ /* 0x000fe200000e0000 */
        /* <DEDUP_REMOVED lines=21> */
[----:B------:R-:W-:Y:S01]  /*0660*/  @!P6 IADD3 R6, PT, PT, R6, -UR8, RZ ;  /* 0x800000080606ec10 */ /* 0x000fe2000fffe0ff */
[----:B------:R-:W-:Y:S02]  /*0670*/  @!P6 VIADD R2, R2, 0x1 ;  /* 0x000000010202e836 */ /* 0x000fe40000000000 */
[----:B------:R-:W-:Y:S01]  /*0680*/  @P3 VIADD R4, R4, 0x1 ;  /* 0x0000000104043836 */ /* 0x000fe20000000000 */
[----:B------:R-:W-:Y:S01]  /*0690*/  @!P4 IADD3 R3, PT, PT, R3, -UR8, RZ ;  /* 0x800000080303cc10 */ /* 0x000fe2000fffe0ff */
[----:B------:R-:W-:Y:S01]  /*06a0*/  IMAD R8, R9, UR8, R8 ;  /* 0x0000000809087c24 */ /* 0x000fe2000f8e0208 */
[----:B------:R-:W-:Y:S02]  /*06b0*/  ISETP.GE.U32.AND P3, PT, R6, UR8, PT ;  /* 0x0000000806007c0c */ /* 0x000fe4000bf66070 */
[----:B------:R-:W-:-:S02]  /*06c0*/  @!P2 IADD3 R4, PT, PT, -R4, RZ, RZ ;  /* 0x000000ff0404a210 */ /* 0x000fc40007ffe1ff */
[----:B------:R-:W-:Y:S02]  /*06d0*/  ISETP.LT.U32.AND P2, PT, R8, UR8, PT ;  /* 0x0000000808007c0c */ /* 0x000fe4000bf41070 */
[----:B------:R-:W-:Y:S02]  /*06e0*/  ISETP.GE.U32.AND P5, PT, R3, UR8, PT ;  /* 0x0000000803007c0c */ /* 0x000fe4000bfa6070 */
[----:B------:R-:W-:Y:S02]  /*06f0*/  @!P4 IADD3 R10, PT, PT, R10, 0x1, RZ ;  /* 0x000000010a0ac810 */ /* 0x000fe40007ffe0ff */
[----:B------:R-:W-:Y:S02]  /*0700*/  IADD3 R26, P4, PT, R26, UR36, RZ ;  /* 0x000000241a1a7c10 */ /* 0x000fe4000ff9e0ff */
[----:B------:R-:W-:Y:S01]  /*0710*/  LOP3.LUT R3, R5, UR49, RZ, 0x3c, !PT ;  /* 0x0000003105037c12 */ /* 0x000fe2000f8e3cff */
[----:B------:R-:W-:Y:S01]  /*0720*/  @P3 VIADD R2, R2, 0x1 ;  /* 0x0000000102023836 */ /* 0x000fe20000000000 */
[----:B------:R-:W-:-:S02]  /*0730*/  LEA.HI.X.SX32 R27, R7, UR37, 0x2, P4 ;  /* 0x00000025071b7c11 */ /* 0x000fc4000a0f16ff */
[----:B------:R-:W-:Y:S01]  /*0740*/  ISETP.GE.AND P4, PT, R3, RZ, PT ;  /* 0x000000ff0300720c */ /* 0x000fe20003f86270 */
[----:B------:R-:W-:Y:S01]  /*0750*/  @!P2 VIADD R0, R0, 0x1 ;  /* 0x000000010000a836 */ /* 0x000fe20000000000 */
[----:B------:R-:W-:Y:S01]  /*0760*/  LOP3.LUT R3, R24, UR49, RZ, 0x3c, !PT ;  /* 0x0000003118037c12 */ /* 0x000fe2000f8e3cff */
[----:B------:R-:W-:Y:S01]  /*0770*/  @P5 VIADD R10, R10, 0x1 ;  /* 0x000000010a0a5836 */ /* 0x000fe20000000000 */
[----:B------:R-:W-:Y:S01]  /*0780*/  IADD3 R6, PT, PT, R22, 0xa0, RZ ;  /* 0x000000a016067810 */ /* 0x000fe20007ffe0ff */
[----:B------:R-:W-:Y:S01]  /*0790*/  IMAD.HI.U32 R25, R29, UR7, RZ ;  /* 0x000000071d197c27 */ /* 0x000fe2000f8e00ff */
[----:B------:R-:W-:Y:S01]  /*07a0*/  IADD3 R16, P3, PT, R16, UR36, RZ ;  /* 0x0000002410107c10 */ /* 0x000fe2000ff7e0ff */
[----:B------:R-:W2:Y:S01]  /*07b0*/  LDG.E R19, desc[UR4][R26.64] ;  /* 0x000000041a137981 */ /* 0x000ea2000c1e1900 */
[----:B------:R-:W-:Y:S02]  /*07c0*/  @!P2 IADD3 R8, PT, PT, R8, -UR8, RZ ;  /* 0x800000080808ac10 */ /* 0x000fe4000fffe0ff */
[----:B------:R-:W-:-:S02]  /*07d0*/  IADD3 R14, P5, PT, R14, UR36, RZ ;  /* 0x000000240e0e7c10 */ /* 0x000fc4000ffbe0ff */
[----:B------:R-:W-:Y:S02]  /*07e0*/  LOP3.LUT R9, R6, UR49, RZ, 0x3c, !PT ;  /* 0x0000003106097c12 */ /* 0x000fe4000f8e3cff */
[----:B------:R-:W-:Y:S02]  /*07f0*/  ISETP.GE.AND P6, PT, R3, RZ, PT ;  /* 0x000000ff0300720c */ /* 0x000fe40003fc6270 */
[----:B------:R-:W-:Y:S01]  /*0800*/  IABS R13, R6 ;  /* 0x00000006000d7213 */ /* 0x000fe20000000000 */
[----:B------:R-:W0:Y:S01]  /*0810*/  I2F.RP R3, UR9 ;  /* 0x0000000900037d06 */ /* 0x000e220008209400 */
[----:B------:R-:W-:Y:S02]  /*0820*/  LEA.HI.X.SX32 R17, R28, UR37, 0x2, P3 ;  /* 0x000000251c117c11 */ /* 0x000fe400098f16ff */
[----:B------:R-:W-:Y:S02]  /*0830*/  ISETP.GE.U32.AND P3, PT, R8, UR8, PT ;  /* 0x0000000808007c0c */ /* 0x000fe4000bf66070 */
[----:B------:R-:W-:-:S02]  /*0840*/  LEA.HI.X.SX32 R15, R12, UR37, 0x2, P5 ;  /* 0x000000250c0f7c11 */ /* 0x000fc4000a8f16ff */
[----:B------:R-:W-:Y:S01]  /*0850*/  ISETP.GE.AND P5, PT, R9, RZ, PT ;  /* 0x000000ff0900720c */ /* 0x000fe20003fa6270 */
[----:B------:R-:W-:Y:S01]  /*0860*/  IMAD.HI.U32 R9, R13, UR7, RZ ;  /* 0x000000070d097c27 */ /* 0x000fe2000f8e00ff */
[----:B------:R-:W-:Y:S01]  /*0870*/  LOP3.LUT R8, R11, UR49, RZ, 0x3c, !PT ;  /* 0x000000310b087c12 */ /* 0x000fe2000f8e3cff */
[----:B------:R-:W3:Y:S03]  /*0880*/  LDG.E R18, desc[UR10][R14.64] ;  /* 0x0000000a0e127981 */ /* 0x000ee6000c1e1900 */
[----:B------:R-:W-:Y:S01]  /*0890*/  ISETP.GE.AND P2, PT, R8, RZ, PT ;  /* 0x000000ff0800720c */ /* 0x000fe20003f46270 */
[----:B------:R1:W4:Y:S01]  /*08a0*/  LDG.E R17, desc[UR12][R16.64] ;  /* 0x0000000c10117981 */ /* 0x000322000c1e1900 */
[----:B------:R-:W-:Y:S01]  /*08b0*/  IADD3 R8, PT, PT, -R9, RZ, RZ ;  /* 0x000000ff09087210 */ /* 0x000fe20007ffe1ff */
[----:B------:R-:W-:Y:S01]  /*08c0*/  @P3 VIADD R0, R0, 0x1 ;  /* 0x0000000100003836 */ /* 0x000fe20000000000 */
[----:B------:R-:W-:Y:S01]  /*08d0*/  IADD3 R20, P3, PT, R20, UR36, RZ ;  /* 0x0000002414147c10 */ /* 0x000fe2000ff7e0ff */
[----:B0-----:R-:W0:Y:S02]  /*08e0*/  MUFU.RCP R3, R3 ;  /* 0x0000000300037308 */ /* 0x001e240000001000 */
[----:B------:R-:W-:Y:S01]  /*08f0*/  IMAD R13, R8, UR8, R13 ;  /* 0x00000008080d7c24 */ /* 0x000fe2000f8e020d */
[----:B------:R-:W-:-:S04]  /*0900*/  LEA.HI.X.SX32 R21, R5, UR37, 0x2, P3 ;  /* 0x0000002505157c11 */ /* 0x000fc800098f16ff */
[----:B------:R-:W-:Y:S01]  /*0910*/  ISETP.LT.U32.AND P3, PT, R13, UR8, PT ;  /* 0x000000080d007c0c */ /* 0x000fe2000bf61070 */
[----:B-1----:R-:W-:Y:S01]  /*0920*/  IMAD.MOV R16, RZ, RZ, -R25 ;  /* 0x000000ffff107224 */ /* 0x002fe200078e0a19 */
[----:B------:R-:W-:Y:S02]  /*0930*/  @!P1 IADD3 R10, PT, PT, -R10, RZ, RZ ;  /* 0x000000ff0a0a9210 */ /* 0x000fe40007ffe1ff */
[----:B------:R-:W-:Y:S02]  /*0940*/  SHF.R.S64 R14, RZ, 0x1e, R6 ;  /* 0x0000001eff0e7819 */ /* 0x000fe40000001006 */
[----:B0-----:R-:W-:-:S07]  /*0950*/  IADD3 R8, PT, PT, R3, 0xffffffe, RZ ;  /* 0x0ffffffe03087810 */ /* 0x001fce0007ffe0ff */
[----:B------:R-:W-:Y:S01]  /*0960*/  @!P3 VIADD R13, R13, -UR8 ;  /* 0x800000080d0dbc36 */ /* 0x000fe20008000000 */
[----:B------:R-:W-:Y:S01]  /*0970*/  @!P3 IADD3 R9, PT, PT, R9, 0x1, RZ ;  /* 0x000000010909b810 */ /* 0x000fe20007ffe0ff */
[----:B------:R-:W0:Y:S03]  /*0980*/  F2I.FTZ.U32.TRUNC.NTZ R8, R8 ;  /* 0x0000000800087305 */ /* 0x000e26000021f000 */
[----:B------:R-:W-:Y:S01]  /*0990*/  ISETP.GE.U32.AND P1, PT, R13, UR8, PT ;  /* 0x000000080d007c0c */ /* 0x000fe2000bf26070 */
[----:B------:R-:W-:Y:S01]  /*09a0*/  IMAD R29, R16, UR8, R29 ;  /* 0x00000008101d7c24 */ /* 0x000fe2000f8e021d */
[----:B------:R-:W-:Y:S01]  /*09b0*/  IADD3 R14, P3, PT, R14, UR36, RZ ;  /* 0x000000240e0e7c10 */ /* 0x000fe2000ff7e0ff */
[----:B------:R1:W5:Y:S01]  /*09c0*/  LDG.E R16, desc[UR4][R20.64] ;  /* 0x0000000414107981 */ /* 0x000362000c1e1900 */
[----:B------:R-:W-:Y:S02]  /*09d0*/  SHF.R.S64 R26, RZ, 0x1e, R24 ;  /* 0x0000001eff1a7819 */ /* 0x000fe40000001018 */
[----:B------:R-:W-:-:S02]  /*09e0*/  LEA.HI.X.SX32 R15, R6, UR37, 0x2, P3 ;  /* 0x00000025060f7c11 */ /* 0x000fc400098f16ff */
[----:B------:R-:W-:-:S05]  /*09f0*/  ISETP.LT.U32.AND P3, PT, R29, UR8, PT ;  /* 0x000000081d007c0c */ /* 0x000fca000bf61070 */
[----:B------:R-:W-:Y:S02]  /*0a00*/  @P1 IADD3 R9, PT, PT, R9, 0x1, RZ ;  /* 0x0000000109091810 */ /* 0x000fe40007ffe0ff */
[----:B------:R-:W-:Y:S02]  /*0a10*/  LOP3.LUT R23, RZ, UR49, RZ, 0x33, !PT ;  /* 0x00000031ff177c12 */ /* 0x000fe4000f8e33ff */
[----:B------:R-:W-:Y:S01]  /*0a20*/  IABS R32, R11 ;  /* 0x0000000b00207213 */ /* 0x000fe20000000000 */
[----:B------:R-:W-:Y:S01]  /*0a30*/  @!P0 IMAD.MOV R2, RZ, RZ, -R2 ;  /* 0x000000ffff028224 */ /* 0x000fe200078e0a02 */
[----:B------:R-:W-:Y:S01]  /*0a40*/  IADD3 R26, P1, PT, R26, UR36, RZ ;  /* 0x000000241a1a7c10 */ /* 0x000fe2000ff3e0ff */
[----:B------:R-:W5:Y:S01]  /*0a50*/  LDG.E R15, desc[UR10][R14.64] ;  /* 0x0000000a0e0f7981 */ /* 0x000f62000c1e1900 */
[----:B0-----:R-:W-:Y:S02]  /*0a60*/  R2UR UR5, R8 ;  /* 0x00000000080572ca */ /* 0x001fe400000e0000 */
[----:B------:R-:W-:-:S02]  /*0a70*/  LEA.HI.X.SX32 R27, R24, UR37, 0x2, P1 ;  /* 0x00000025181b7c11 */ /* 0x000fc400088f16ff */
[----:B------:R-:W-:Y:S02]  /*0a80*/  SHF.R.S64 R8, RZ, 0x1e, R11 ;  /* 0x0000001eff087819 */ /* 0x000fe4000000100b */
[----:B------:R-:W-:Y:S01]  /*0a90*/  ISETP.NE.AND P1, PT, RZ, UR49, PT ;  /* 0x00000031ff007c0c */ /* 0x000fe2000bf25270 */
[----:B------:R-:W-:Y:S01]  /*0aa0*/  @!P3 VIADD R25, R25, 0x1 ;  /* 0x000000011919b836 */ /* 0x000fe20000000000 */
[----:B------:R-:W-:Y:S01]  /*0ab0*/  @!P3 IADD3 R29, PT, PT, R29, -UR8, RZ ;  /* 0x800000081d1dbc10 */ /* 0x000fe2000fffe0ff */
[----:B------:R-:W-:Y:S01]  /*0ac0*/  IMAD.HI.U32 R3, R32, UR7, RZ ;  /* 0x0000000720037c27 */ /* 0x000fe2000f8e00ff */
[----:B-1----:R-:W-:Y:S01]  /*0ad0*/  IADD3 R20, P3, PT, R8, UR36, RZ ;  /* 0x0000002408147c10 */ /* 0x002fe2000ff7e0ff */
[----:B------:R-:W-:Y:S01]  /*0ae0*/  UMOV UR4, URZ ;  /* 0x000000ff00047c82 */ /* 0x000fe20008000000 */
[----:B------:R-:W-:Y:S01]  /*0af0*/  SEL R4, R23, R4, !P1 ;  /* 0x0000000417047207 */ /* 0x000fe20004800000 */
[----:B------:R-:W-:Y:S01]  /*0b00*/  UIADD3 UR6, UPT, UPT, URZ, -UR5, URZ ;  /* 0x80000005ff067290 */ /* 0x000fe2000fffe0ff */
[----:B------:R-:W-:Y:S01]  /*0b10*/  LEA.HI.X.SX32 R21, R11, UR37, 0x2, P3 ;  /* 0x000000250b157c11 */ /* 0x000fe200098f16ff */
[----:B------:R0:W5:Y:S01]  /*0b20*/  LDG.E R14, desc[UR10][R26.64] ;  /* 0x0000000a1a0e7981 */ /* 0x000162000c1e1900 */
[----:B------:R-:W-:-:S02]  /*0b30*/  IADD3 R8, PT, PT, -R4, RZ, RZ ;  /* 0x000000ff04087210 */ /* 0x000fc40007ffe1ff */
[----:B------:R-:W-:Y:S01]  /*0b40*/  ISETP.GE.U32.AND P3, PT, R29, UR8, PT ;  /* 0x000000081d007c0c */ /* 0x000fe2000bf66070 */
[----:B------:R-:W-:Y:S02]  /*0b50*/  UIMAD UR6, UR6, UR9, URZ ;  /* 0x00000009060672a4 */ /* 0x000fe4000f8e02ff */
[----:B------:R-:W-:Y:S01]  /*0b60*/  IMAD R7, R8, UR49, R7 ;  /* 0x0000003108077c24 */ /* 0x000fe2000f8e0207 */
[C---:B------:R-:W-:Y:S01]  /*0b70*/  SEL R8, R23.reuse, R10, !P1 ;  /* 0x0000000a17087207 */ /* 0x040fe20004800000 */
[----:B------:R-:W-:Y:S01]  /*0b80*/  IMAD.MOV R13, RZ, RZ, -R3 ;  /* 0x000000ffff0d7224 */ /* 0x000fe200078e0a03 */
[----:B------:R-:W-:Y:S01]  /*0b90*/  UIMAD.WIDE.U32 UR4, UR5, UR6, UR4 ;  /* 0x00000006050472a5 */ /* 0x000fe2000f8e0004 */
[----:B------:R-:W-:Y:S02]  /*0ba0*/  SEL R2, R23, R2, !P1 ;  /* 0x0000000217027207 */ /* 0x000fe40004800000 */
[----:B0-----:R-:W-:Y:S01]  /*0bb0*/  IADD3 R27, PT, PT, -R8, RZ, RZ ;  /* 0x000000ff081b7210 */ /* 0x001fe20007ffe1ff */
[----:B------:R-:W-:Y:S01]  /*0bc0*/  IMAD R32, R13, UR8, R32 ;  /* 0x000000080d207c24 */ /* 0x000fe2000f8e0220 */
[----:B------:R-:W-:Y:S01]  /*0bd0*/  IABS R10, R7 ;  /* 0x00000007000a7213 */ /* 0x000fe20000000000 */
[----:B------:R0:W5:Y:S01]  /*0be0*/  LDG.E R13, desc[UR12][R20.64] ;  /* 0x0000000c140d7981 */ /* 0x000162000c1e1900 */
[----:B------:R-:W-:-:S02]  /*0bf0*/  @P3 VIADD R25, R25, 0x1 ;  /* 0x0000000119193836 */ /* 0x000fc40000000000 */
[----:B------:R-:W-:Y:S01]  /*0c00*/  IMAD R12, R27, UR49, R12 ;  /* 0x000000311b0c7c24 */ /* 0x000fe2000f8e020c */
[----:B------:R-:W-:Y:S02]  /*0c10*/  ISETP.LT.U32.AND P0, PT, R32, UR8, PT ;  /* 0x0000000820007c0c */ /* 0x000fe4000bf01070 */
[----:B0-----:R-:W-:Y:S01]  /*0c20*/  IADD3 R21, PT, PT, -R2, RZ, RZ ;  /* 0x000000ff02157210 */ /* 0x001fe20007ffe1ff */
[----:B------:R-:W-:Y:S01]  /*0c30*/  IMAD.HI.U32 R20, R10, UR5, RZ ;  /* 0x000000050a147c27 */ /* 0x000fe2000f8e00ff */
[----:B------:R-:W-:Y:S02]  /*0c40*/  MOV R26, R25 ;  /* 0x00000019001a7202 */ /* 0x000fe40000000f00 */
[----:B------:R-:W-:Y:S01]  /*0c50*/  IABS R27, R12 ;  /* 0x0000000c001b7213 */ /* 0x000fe20000000000 */
[----:B------:R-:W-:Y:S02]  /*0c60*/  IMAD R28, R21, UR49, R28 ;  /* 0x00000031151c7c24 */ /* 0x000fe4000f8e021c */
[----:B------:R-:W-:Y:S01]  /*0c70*/  IMAD.MOV R21, RZ, RZ, -R20 ;  /* 0x000000ffff157224 */ /* 0x000fe200078e0a14 */
[----:B------:R-:W-:Y:S01]  /*0c80*/  @!P5 IADD3 R9, PT, PT, -R9, RZ, RZ ;  /* 0x000000ff0909d210 */ /* 0x000fe20007ffe1ff */
[----:B------:R-:W-:-:S02]  /*0c90*/  @!P6 IMAD.MOV R26, RZ, RZ, -R26 ;  /* 0x000000ffff1ae224 */ /* 0x000fc400078e0a1a */
[----:B------:R-:W-:Y:S02]  /*0ca0*/  IMAD R10, R21, UR9, R10 ;  /* 0x00000009150a7c24 */ /* 0x000fe4000f8e020a */
[----:B------:R-:W-:Y:S01]  /*0cb0*/  IMAD.HI.U32 R21, R27, UR5, RZ ;  /* 0x000000051b157c27 */ /* 0x000fe2000f8e00ff */
[----:B------:R-:W-:-:S03]  /*0cc0*/  SEL R25, R23, R9, !P1 ;  /* 0x0000000917197207 */ /* 0x000fc60004800000 */
[----:B------:R-:W-:Y:S01]  /*0cd0*/  @!P4 IMAD.MOV R0, RZ, RZ, -R0 ;  /* 0x000000ffff00c224 */ /* 0x000fe200078e0a00 */
[----:B------:R-:W-:Y:S01]  /*0ce0*/  SEL R9, R23, R26, !P1 ;  /* 0x0000001a17097207 */ /* 0x000fe20004800000 */
[----:B------:R-:W-:Y:S01]  /*0cf0*/  @!P0 VIADD R32, R32, -UR8 ;  /* 0x8000000820208c36 */ /* 0x000fe20008000000 */
[----:B------:R-:W-:Y:S02]  /*0d00*/  IADD3 R26, PT, PT, -R21, RZ, RZ ;  /* 0x000000ff151a7210 */ /* 0x000fe40007ffe1ff */
[----:B------:R-:W-:Y:S02]  /*0d10*/  ISETP.LT.U32.AND P4, PT, R10, UR9, PT ;  /* 0x000000090a007c0c */ /* 0x000fe4000bf81070 */
[----:B------:R-:W-:Y:S02]  /*0d20*/  SEL R0, R23, R0, !P1 ;  /* 0x0000000017007207 */ /* 0x000fe40004800000 */
[----:B------:R-:W-:Y:S01]  /*0d30*/  IABS R29, R28 ;  /* 0x0000001c001d7213 */ /* 0x000fe20000000000 */
[----:B------:R-:W-:Y:S01]  /*0d40*/  IMAD R26, R26, UR9, R27 ;  /* 0x000000091a1a7c24 */ /* 0x000fe2000f8e021b */
[----:B------:R-:W-:Y:S01]  /*0d50*/  ISETP.GE.U32.AND P3, PT, R32, UR8, PT ;  /* 0x0000000820007c0c */ /* 0x000fe2000bf66070 */
[----:B------:R-:W-:Y:S01]  /*0d60*/  IMAD.MOV R33, RZ, RZ, -R25 ;  /* 0x000000ffff217224 */ /* 0x000fe200078e0a19 */
[----:B------:R-:W-:Y:S01]  /*0d70*/  IADD3 R32, PT, PT, -R0, RZ, RZ ;  /* 0x000000ff00207210 */ /* 0x000fe20007ffe1ff */
[----:B------:R-:W-:Y:S01]  /*0d80*/  IMAD.HI.U32 R44, R29, UR5, RZ ;  /* 0x000000051d2c7c27 */ /* 0x000fe2000f8e00ff */
[----:B------:R-:W-:-:S03]  /*0d90*/  ISETP.LT.U32.AND P5, PT, R26, UR9, PT ;  /* 0x000000091a007c0c */ /* 0x000fc6000bfa1070 */
[----:B------:R-:W-:Y:S01]  /*0da0*/  IMAD R6, R33, UR49, R6 ;  /* 0x0000003121067c24 */ /* 0x000fe2000f8e0206 */
[----:B------:R-:W-:Y:S01]  /*0db0*/  LOP3.LUT R27, R7, UR50, RZ, 0x3c, !PT ;  /* 0x00000032071b7c12 */ /* 0x000fe2000f8e3cff */
[----:B------:R-:W-:Y:S01]  /*0dc0*/  IMAD R5, R32, UR49, R5 ;  /* 0x0000003120057c24 */ /* 0x000fe2000f8e0205 */
[----:B------:R-:W-:Y:S02]  /*0dd0*/  IADD3 R32, PT, PT, -R44, RZ, RZ ;  /* 0x000000ff2c207210 */ /* 0x000fe40007ffe1ff */
[----:B------:R-:W-:Y:S01]  /*0de0*/  @!P4 IADD3 R10, PT, PT, R10, -UR9, RZ ;  /* 0x800000090a0acc10 */ /* 0x000fe2000fffe0ff */
[----:B------:R-:W-:Y:S01]  /*0df0*/  @!P4 VIADD R20, R20, 0x1 ;  /* 0x000000011414c836 */ /* 0x000fe20000000000 */
[----:B------:R-:W-:Y:S02]  /*0e00*/  IABS R34, R6 ;  /* 0x0000000600227213 */ /* 0x000fe40000000000 */
[----:B------:R-:W-:Y:S01]  /*0e10*/  ISETP.GE.AND P6, PT, R27, RZ, PT ;  /* 0x000000ff1b00720c */ /* 0x000fe20003fc6270 */
[----:B------:R-:W-:Y:S01]  /*0e20*/  IMAD R27, R32, UR9, R29 ;  /* 0x00000009201b7c24 */ /* 0x000fe2000f8e021d */
[----:B------:R-:W-:Y:S01]  /*0e30*/  ISETP.GE.U32.AND P4, PT, R10, UR9, PT ;  /* 0x000000090a007c0c */ /* 0x000fe2000bf86070 */
[----:B------:R-:W-:Y:S01]  /*0e40*/  IMAD.MOV R35, RZ, RZ, -R9 ;  /* 0x000000ffff237224 */ /* 0x000fe200078e0a09 */
[----:B------:R-:W-:Y:S01]  /*0e50*/  MOV R29, R34 ;  /* 0x00000022001d7202 */ /* 0x000fe20000000f00 */
[----:B------:R-:W-:Y:S01]  /*0e60*/  @!P0 VIADD R3, R3, 0x1 ;  /* 0x0000000103038836 */ /* 0x000fe20000000000 */
[----:B------:R-:W-:Y:S01]  /*0e70*/  IABS R33, R5 ;  /* 0x0000000500217213 */ /* 0x000fe20000000000 */
[----:B------:R-:W-:Y:S01]  /*0e80*/  IMAD R24, R35, UR49, R24 ;  /* 0x0000003123187c24 */ /* 0x000fe2000f8e0218 */
[----:B------:R-:W-:Y:S01]  /*0e90*/  ISETP.LT.U32.AND P0, PT, R27, UR9, PT ;  /* 0x000000091b007c0c */ /* 0x000fe2000bf01070 */
[----:B------:R-:W-:-:S02]  /*0ea0*/  @!P5 VIADD R26, R26, -UR9 ;  /* 0x800000091a1adc36 */ /* 0x000fc40008000000 */
[----:B------:R-:W-:Y:S01]  /*0eb0*/  IMAD.HI.U32 R34, R29, UR5, RZ ;  /* 0x000000051d227c27 */ /* 0x000fe2000f8e00ff */
[----:B------:R-:W-:Y:S02]  /*0ec0*/  LOP3.LUT R10, R12, UR50, RZ, 0x3c, !PT ;  /* 0x000000320c0a7c12 */ /* 0x000fe4000f8e3cff */
[----:B------:R-:W-:Y:S01]  /*0ed0*/  @!P5 IADD3 R21, PT, PT, R21, 0x1, RZ ;  /* 0x000000011515d810 */ /* 0x000fe20007ffe0ff */
[----:B------:R-:W-:Y:S01]  /*0ee0*/  IMAD.HI.U32 R42, R33, UR5, RZ ;  /* 0x00000005212a7c27 */ /* 0x000fe2000f8e00ff */
[----:B------:R-:W-:Y:S02]  /*0ef0*/  @P3 IADD3 R3, PT, PT, R3, 0x1, RZ ;  /* 0x0000000103033810 */ /* 0x000fe40007ffe0ff */
[----:B------:R-:W-:Y:S01]  /*0f00*/  ISETP.GE.U32.AND P5, PT, R26, UR9, PT ;  /* 0x000000091a007c0c */ /* 0x000fe2000bfa6070 */
[----:B------:R-:W-:Y:S01]  /*0f10*/  IMAD.MOV R32, RZ, RZ, -R34 ;  /* 0x000000ffff207224 */ /* 0x000fe200078e0a22 */
[----:B------:R-:W-:Y:S01]  /*0f20*/  IABS R35, R24 ;  /* 0x0000001800237213 */ /* 0x000fe20000000000 */
[----:B------:R-:W-:Y:S01]  /*0f30*/  IMAD.MOV R26, RZ, RZ, -R42 ;  /* 0x000000ffff1a7224 */ /* 0x000fe200078e0a2a */
[----:B------:R-:W-:-:S02]  /*0f40*/  ISETP.GE.AND P3, PT, R10, RZ, PT ;  /* 0x000000ff0a00720c */ /* 0x000fc40003f66270 */
[----:B------:R-:W-:Y:S02]  /*0f50*/  @P4 IADD3 R20, PT, PT, R20, 0x1, RZ ;  /* 0x0000000114144810 */ /* 0x000fe40007ffe0ff */
[----:B------:R-:W-:Y:S01]  /*0f60*/  MOV R10, R3 ;  /* 0x00000003000a7202 */ /* 0x000fe20000000f00 */
[----:B------:R-:W-:Y:S02]  /*0f70*/  IMAD R3, R32, UR9, R29 ;  /* 0x0000000920037c24 */ /* 0x000fe4000f8e021d */
[----:B------:R-:W-:Y:S01]  /*0f80*/  IMAD.MOV.U32 R29, RZ, RZ, R35 ;  /* 0x000000ffff1d7224 */ /* 0x000fe200078e0023 */
[----:B------:R-:W-:Y:S01]  /*0f90*/  @!P0 IADD3 R27, PT, PT, R27, -UR9, RZ ;  /* 0x800000091b1b8c10 */ /* 0x000fe2000fffe0ff */
[----:B------:R-:W-:Y:S02]  /*0fa0*/  IMAD R26, R26, UR9, R33 ;  /* 0x000000091a1a7c24 */ /* 0x000fe4000f8e0221 */
[----:B------:R-:W-:Y:S02]  /*0fb0*/  IMAD.MOV.U32 R46, RZ, RZ, R20 ;  /* 0x000000ffff2e7224 */ /* 0x000fe400078e0014 */
[----:B------:R-:W-:Y:S01]  /*0fc0*/  IMAD.HI.U32 R32, R29, UR5, RZ ;  /* 0x000000051d207c27 */ /* 0x000fe2000f8e00ff */
[----:B------:R-:W-:-:S02]  /*0fd0*/  ISETP.GE.U32.AND P4, PT, R27, UR9, PT ;  /* 0x000000091b007c0c */ /* 0x000fc4000bf86070 */
[----:B------:R-:W-:Y:S01]  /*0fe0*/  LOP3.LUT R27, R28, UR50, RZ, 0x3c, !PT ;  /* 0x000000321c1b7c12 */ /* 0x000fe2000f8e3cff */
[----:B------:R-:W-:Y:S01]  /*0ff0*/  @!P2 IMAD.MOV R10, RZ, RZ, -R10 ;  /* 0x000000ffff0aa224 */ /* 0x000fe200078e0a0a */
[----:B------:R-:W-:Y:S01]  /*1000*/  ISETP.LT.U32.AND P2, PT, R26, UR9, PT ;  /* 0x000000091a007c0c */ /* 0x000fe2000bf41070 */
[----:B------:R-:W-:Y:S01]  /*1010*/  IMAD.MOV R20, RZ, RZ, -R32 ;  /* 0x000000ffff147224 */ /* 0x000fe200078e0a20 */
[----:B------:R-:W-:Y:S02]  /*1020*/  @!P6 IADD3 R46, PT, PT, -R46, RZ, RZ ;  /* 0x000000ff2e2ee210 */ /* 0x000fe40007ffe1ff */
[----:B------:R-:W-:Y:S02]  /*1030*/  @P5 IADD3 R21, PT, PT, R21, 0x1, RZ ;  /* 0x0000000115155810 */ /* 0x000fe40007ffe0ff */
[----:B------:R-:W-:Y:S02]  /*1040*/  ISETP.LT.U32.AND P6, PT, R3, UR9, PT ;  /* 0x0000000903007c0c */ /* 0x000fe4000bfc1070 */
[----:B------:R-:W-:Y:S01]  /*1050*/  ISETP.GE.AND P5, PT, R27, RZ, PT ;  /* 0x000000ff1b00720c */ /* 0x000fe20003fa6270 */
[----:B------:R-:W-:Y:S01]  /*1060*/  IMAD R27, R20, UR9, R29 ;  /* 0x00000009141b7c24 */ /* 0x000fe2000f8e021d */
[----:B------:R-:W-:Y:S01]  /*1070*/  SEL R10, R23, R10, !P1 ;  /* 0x0000000a170a7207 */ /* 0x000fe20004800000 */
[----:B------:R-:W-:Y:S01]  /*1080*/  IMAD.MOV.U32 R48, RZ, RZ, R21 ;  /* 0x000000ffff307224 */ /* 0x000fe200078e0015 */
[----:B------:R-:W-:Y:S01]  /*1090*/  LOP3.LUT R20, R5, UR50, RZ, 0x3c, !PT ;  /* 0x0000003205147c12 */ /* 0x000fe2000f8e3cff */
[----:B------:R-:W-:-:S02]  /*10a0*/  @!P0 VIADD R44, R44, 0x1 ;  /* 0x000000012c2c8836 */ /* 0x000fc40000000000 */
[----:B------:R-:W-:Y:S02]  /*10b0*/  IMAD.MOV R40, RZ, RZ, -R10 ;  /* 0x000000ffff287224 */ /* 0x000fe400078e0a0a */
[----:B------:R-:W-:Y:S01]  /*10c0*/  @!P3 IMAD.MOV R48, RZ, RZ, -R48 ;  /* 0x000000ffff30b224 */ /* 0x000fe200078e0a30 */
[----:B------:R-:W-:Y:S02]  /*10d0*/  ISETP.GE.AND P3, PT, R20, RZ, PT ;  /* 0x000000ff1400720c */ /* 0x000fe40003f66270 */
[----:B------:R-:W0:Y:S01]  /*10e0*/  LDC.64 R20, c[0x0][0x390] ;  /* 0x0000e400ff147b82 */ /* 0x000e220000000a00 */
[----:B------:R-:W-:Y:S01]  /*10f0*/  @!P2 IADD3 R26, PT, PT, R26, -UR9, RZ ;  /* 0x800000091a1aac10 */ /* 0x000fe2000fffe0ff */
[----:B------:R-:W-:Y:S01]  /*1100*/  IMAD R11, R40, UR49, R11 ;  /* 0x00000031280b7c24 */ /* 0x000fe2000f8e020b */
[----:B------:R-:W-:Y:S02]  /*1110*/  @P4 IADD3 R44, PT, PT, R44, 0x1, RZ ;  /* 0x000000012c2c4810 */ /* 0x000fe40007ffe0ff */
[----:B------:R-:W-:-:S02]  /*1120*/  ISETP.LT.U32.AND P4, PT, R27, UR9, PT ;  /* 0x000000091b007c0c */ /* 0x000fc4000bf81070 */
[----:B------:R-:W-:Y:S02]  /*1130*/  @!P6 IADD3 R3, PT, PT, R3, -UR9, RZ ;  /* 0x800000090303ec10 */ /* 0x000fe4000fffe0ff */
[----:B------:R-:W-:Y:S02]  /*1140*/  ISETP.GE.U32.AND P0, PT, R26, UR9, PT ;  /* 0x000000091a007c0c */ /* 0x000fe4000bf06070 */
[----:B------:R-:W-:Y:S02]  /*1150*/  @!P5 IADD3 R44, PT, PT, -R44, RZ, RZ ;  /* 0x000000ff2c2cd210 */ /* 0x000fe40007ffe1ff */
[----:B------:R-:W-:Y:S02]  /*1160*/  ISETP.GE.U32.AND P5, PT, R3, UR9, PT ;  /* 0x0000000903007c0c */ /* 0x000fe4000bfa6070 */
[----:B------:R-:W-:Y:S02]  /*1170*/  IABS R29, R11 ;  /* 0x0000000b001d7213 */ /* 0x000fe40000000000 */
[----:B------:R-:W-:Y:S01]  /*1180*/  LOP3.LUT R3, R6, UR50, RZ, 0x3c, !PT ;  /* 0x0000003206037c12 */ /* 0x000fe2000f8e3cff */
[----:B------:R-:W-:-:S02]  /*1190*/  @!P2 VIADD R42, R42, 0x1 ;  /* 0x000000012a2aa836 */ /* 0x000fc40000000000 */
[----:B------:R-:W-:Y:S01]  /*11a0*/  IMAD.HI.U32 R26, R29, UR5, RZ ;  /* 0x000000051d1a7c27 */ /* 0x000fe2000f8e00ff */
[----:B------:R-:W-:Y:S02]  /*11b0*/  ISETP.GE.AND P2, PT, R3, RZ, PT ;  /* 0x000000ff0300720c */ /* 0x000fe40003f46270 */
[----:B------:R-:W-:Y:S01]  /*11c0*/  IADD3 R3, PT, PT, R22, 0x100, RZ ;  /* 0x0000010016037810 */ /* 0x000fe20007ffe0ff */
[----:B------:R-:W-:Y:S01]  /*11d0*/  IMAD.MOV R40, RZ, RZ, -R26 ;  /* 0x000000ffff287224 */ /* 0x000fe200078e0a1a */
[----:B------:R-:W-:Y:S02]  /*11e0*/  @!P4 IADD3 R27, PT, PT, R27, -UR9, RZ ;  /* 0x800000091b1bcc10 */ /* 0x000fe4000fffe0ff */
[----:B------:R-:W-:Y:S01]  /*11f0*/  IABS R33, R3 ;  /* 0x0000000300217213 */ /* 0x000fe20000000000 */
[----:B------:R-:W-:Y:S01]  /*1200*/  @P0 VIADD R42, R42, 0x1 ;  /* 0x000000012a2a0836 */ /* 0x000fe20000000000 */
[----:B------:R-:W-:Y:S01]  /*1210*/  ISETP.GE.U32.AND P0, PT, R27, UR9, PT ;  /* 0x000000091b007c0c */ /* 0x000fe2000bf06070 */
[----:B------:R-:W-:-:S02]  /*1220*/  IMAD R27, R40, UR9, R29 ;  /* 0x00000009281b7c24 */ /* 0x000fc4000f8e021d */
[----:B------:R-:W-:Y:S01]  /*1230*/  IMAD.HI.U32 R29, R33, UR7, RZ ;  /* 0x00000007211d7c27 */ /* 0x000fe2000f8e00ff */
[----:B------:R-:W-:Y:S01]  /*1240*/  @!P3 IADD3 R42, PT, PT, -R42, RZ, RZ ;  /* 0x000000ff2a2ab210 */ /* 0x000fe20007ffe1ff */
[----:B------:R-:W1:Y:S01]  /*1250*/  LDC.64 R40, c[0x0][0x398] ;  /* 0x0000e600ff287b82 */ /* 0x000e620000000a00 */
[----:B0-----:R-:W-:Y:S01]  /*1260*/  ISETP.NE.U32.AND P3, PT, R20, 0x1, PT ;  /* 0x000000011400780c */ /* 0x001fe20003f65070 */
[----:B------:R-:W-:-:S04]  /*1270*/  IMAD.MOV R20, RZ, RZ, -R29 ;  /* 0x000000ffff147224 */ /* 0x000fc800078e0a1d */
[----:B------:R-:W-:Y:S01]  /*1280*/  IMAD R20, R20, UR8, R33 ;  /* 0x0000000814147c24 */ /* 0x000fe2000f8e0221 */
[----:B------:R-:W-:-:S04]  /*1290*/  @!P6 IADD3 R34, PT, PT, R34, 0x1, RZ ;  /* 0x000000012222e810 */ /* 0x000fc80007ffe0ff */
[----:B------:R-:W-:Y:S01]  /*12a0*/  ISETP.LT.U32.AND P6, PT, R20, UR8, PT ;  /* 0x0000000814007c0c */ /* 0x000fe2000bfc1070 */
[----:B------:R-:W-:-:S04]  /*12b0*/  @P5 VIADD R34, R34, 0x1 ;  /* 0x0000000122225836 */ /* 0x000fc80000000000 */
[----:B------:R-:W-:-:S08]  /*12c0*/  @!P2 IMAD.MOV R34, RZ, RZ, -R34 ;  /* 0x000000ffff22a224 */ /* 0x000fd000078e0a22 */
[----:B------:R-:W-:-:S04]  /*12d0*/  @!P6 IADD3 R20, PT, PT, R20, -UR8, RZ ;  /* 0x800000081414ec10 */ /* 0x000fc8000fffe0ff */
[----:B------:R-:W-:Y:S01]  /*12e0*/  ISETP.GE.U32.AND P2, PT, R20, UR8, PT ;  /* 0x0000000814007c0c */ /* 0x000fe2000bf46070 */
[----:B------:R-:W-:Y:S01]  /*12f0*/  @!P6 VIADD R29, R29, 0x1 ;  /* 0x000000011d1de836 */ /* 0x000fe20000000000 */
[----:B------:R-:W-:-:S11]  /*1300*/  LOP3.LUT R20, R3, UR49, RZ, 0x3c, !PT ;  /* 0x0000003103147c12 */ /* 0x000fd6000f8e3cff */
[----:B------:R-:W-:Y:S02]  /*1310*/  @P2 IADD3 R29, PT, PT, R29, 0x1, RZ ;  /* 0x000000011d1d2810 */ /* 0x000fe40007ffe0ff */
[----:B------:R-:W-:Y:S02]  /*1320*/  ISETP.GE.AND P2, PT, R20, RZ, PT ;  /* 0x000000ff1400720c */ /* 0x000fe40003f46270 */
[----:B------:R-:W-:Y:S02]  /*1330*/  ISETP.LT.U32.AND P5, PT, R27, UR9, PT ;  /* 0x000000091b007c0c */ /* 0x000fe4000bfa1070 */
[----:B------:R-:W-:Y:S02]  /*1340*/  ISETP.NE.AND.EX P3, PT, R21, RZ, PT, P3 ;  /* 0x000000ff1500720c */ /* 0x000fe40003f65330 */
[----:B------:R-:W-:Y:S01]  /*1350*/  LOP3.LUT R21, RZ, UR50, RZ, 0x33, !PT ;  /* 0x00000032ff157c12 */ /* 0x000fe2000f8e33ff */
[----:B------:R-:W-:Y:S01]  /*1360*/  @!P4 VIADD R32, R32, 0x1 ;  /* 0x000000012020c836 */ /* 0x000fe20000000000 */
[----:B-1----:R-:W-:-:S05]  /*1370*/  ISETP.NE.U32.AND P4, PT, R40, 0x1, PT ;  /* 0x000000012800780c */ /* 0x002fca0003f85070 */
[----:B------:R-:W-:Y:S02]  /*1380*/  @!P2 IADD3 R29, PT, PT, -R29, RZ, RZ ;  /* 0x000000ff1d1da210 */ /* 0x000fe40007ffe1ff */
[----:B------:R-:W-:-:S04]  /*1390*/  ISETP.NE.AND P2, PT, RZ, UR50, PT ;  /* 0x00000032ff007c0c */ /* 0x000fc8000bf45270 */
[----:B------:R-:W-:Y:S02]  /*13a0*/  SEL R46, R21, R46, !P2 ;  /* 0x0000002e152e7207 */ /* 0x000fe40005000000 */
[----:B------:R-:W-:Y:S02]  /*13b0*/  @!P5 IADD3 R27, PT, PT, R27, -UR9, RZ ;  /* 0x800000091b1bdc10 */ /* 0x000fe4000fffe0ff */
[----:B------:R-:W-:Y:S01]  /*13c0*/  ISETP.NE.AND.EX P4, PT, R41, RZ, PT, P4 ;  /* 0x000000ff2900720c */ /* 0x000fe20003f85340 */
[----:B------:R-:W-:Y:S01]  /*13d0*/  IMAD.MOV R20, RZ, RZ, -R46 ;  /* 0x000000ffff147224 */ /* 0x000fe200078e0a2e */
[----:B------:R-:W-:Y:S02]  /*13e0*/  SEL R4, R4, RZ, P3 ;  /* 0x000000ff04047207 */ /* 0x000fe40001800000 */
[----:B------:R-:W-:Y:S01]  /*13f0*/  SEL R29, R23, R29, !P1 ;  /* 0x0000001d171d7207 */ /* 0x000fe20004800000 */
[----:B------:R-:W-:Y:S01]  /*1400*/  IMAD R7, R20, UR50, R7 ;  /* 0x0000003214077c24 */ /* 0x000fe2000f8e0207 */
[----:B------:R-:W-:Y:S01]  /*1410*/  ISETP.GE.U32.AND P6, PT, R27, UR9, PT ;  /* 0x000000091b007c0c */ /* 0x000fe2000bfc6070 */
[----:B------:R-:W-:Y:S01]  /*1420*/  IMAD R27, R4, UR46, RZ ;  /* 0x0000002e041b7c24 */ /* 0x000fe2000f8e02ff */
[----:B------:R-:W-:-:S02]  /*1430*/  SEL R46, R46, RZ, P4 ;  /* 0x000000ff2e2e7207 */ /* 0x000fc40002000000 */
[----:B------:R-:W-:Y:S02]  /*1440*/  SEL R48, R21, R48, !P2 ;  /* 0x0000003015307207 */ /* 0x000fe40005000000 */
[----:B------:R-:W-:Y:S02]  /*1450*/  LOP3.LUT R20, R24, UR50, RZ, 0x3c, !PT ;  /* 0x0000003218147c12 */ /* 0x000fe4000f8e3cff */
[----:B------:R-:W-:Y:S01]  /*1460*/  IADD3 R40, PT, PT, -R29, RZ, RZ ;  /* 0x000000ff1d287210 */ /* 0x000fe20007ffe1ff */
[----:B------:R-:W-:Y:S01]  /*1470*/  IMAD R4, R46, UR47, R27 ;  /* 0x0000002f2e047c24 */ /* 0x000fe2000f8e021b */
[----:B------:R-:W-:Y:S01]  /*1480*/  @P0 IADD3 R32, PT, PT, R32, 0x1, RZ ;  /* 0x0000000120200810 */ /* 0x000fe20007ffe0ff */
[----:B------:R-:W-:Y:S01]  /*1490*/  IMAD.MOV R27, RZ, RZ, -R48 ;  /* 0x000000ffff1b7224 */ /* 0x000fe200078e0a30 */
[----:B------:R-:W-:Y:S01]  /*14a0*/  ISETP.GE.AND P0, PT, R20, RZ, PT ;  /* 0x000000ff1400720c */ /* 0x000fe20003f06270 */
[----:B------:R-:W-:Y:S01]  /*14b0*/  IMAD R35, R40, UR49, R3 ;  /* 0x0000003128237c24 */ /* 0x000fe2000f8e0203 */
[----:B------:R-:W-:-:S02]  /*14c0*/  SEL R20, R8, RZ, P3 ;  /* 0x000000ff08147207 */ /* 0x000fc40001800000 */
[----:B------:R-:W-:Y:S01]  /*14d0*/  SEL R44, R21, R44, !P2 ;  /* 0x0000002c152c7207 */ /* 0x000fe20005000000 */
[----:B------:R-:W-:Y:S01]  /*14e0*/  IMAD R8, R27, UR50, R12 ;  /* 0x000000321b087c24 */ /* 0x000fe2000f8e020c */
[----:B------:R-:W-:Y:S01]  /*14f0*/  SEL R27, R48, RZ, P4 ;  /* 0x000000ff301b7207 */ /* 0x000fe20002000000 */
[----:B------:R-:W-:Y:S01]  /*1500*/  IMAD R20, R20, UR46, RZ ;  /* 0x0000002e14147c24 */ /* 0x000fe2000f8e02ff */
[----:B------:R-:W-:Y:S01]  /*1510*/  SEL R2, R2, RZ, P3 ;  /* 0x000000ff02027207 */ /* 0x000fe20001800000 */
[----:B------:R-:W-:Y:S01]  /*1520*/  IMAD.MOV R33, RZ, RZ, -R44 ;  /* 0x000000ffff217224 */ /* 0x000fe200078e0a2c */
[----:B------:R-:W-:Y:S01]  /*1530*/  IABS R12, R35 ;  /* 0x00000023000c7213 */ /* 0x000fe20000000000 */
[----:B------:R-:W-:Y:S01]  /*1540*/  IMAD R27, R27, UR47, R20 ;  /* 0x0000002f1b1b7c24 */ /* 0x000fe2000f8e0214 */
[----:B------:R-:W-:Y:S01]  /*1550*/  SEL R20, R44, RZ, P4 ;  /* 0x000000ff2c147207 */ /* 0x000fe20002000000 */
[----:B------:R-:W-:Y:S02]  /*1560*/  IMAD R28, R33, UR50, R28 ;  /* 0x00000032211c7c24 */ /* 0x000fe4000f8e021c */
[----:B------:R-:W-:-:S02]  /*1570*/  IMAD R33, R2, UR46, RZ ;  /* 0x0000002e02217c24 */ /* 0x000fc4000f8e02ff */
[----:B------:R-:W-:Y:S01]  /*1580*/  IMAD.HI.U32 R43, R12, UR5, RZ ;  /* 0x000000050c2b7c27 */ /* 0x000fe2000f8e00ff */
[----:B------:R-:W-:-:S03]  /*1590*/  SEL R34, R21, R34, !P2 ;  /* 0x0000002215227207 */ /* 0x000fc60005000000 */
[----:B------:R-:W-:Y:S01]  /*15a0*/  IMAD R20, R20, UR47, R33 ;  /* 0x0000002f14147c24 */ /* 0x000fe2000f8e0221 */
[----:B------:R-:W-:Y:S02]  /*15b0*/  IADD3 R33, PT, PT, -R43, RZ, RZ ;  /* 0x000000ff2b217210 */ /* 0x000fe40007ffe1ff */
[----:B------:R-:W-:-:S03]  /*15c0*/  IADD3 R44, PT, PT, R22, 0x120, RZ ;  /* 0x00000120162c7810 */ /* 0x000fc60007ffe0ff */
[----:B------:R-:W-:Y:S01]  /*15d0*/  IMAD R12, R33, UR9, R12 ;  /* 0x00000009210c7c24 */ /* 0x000fe2000f8e020c */
[----:B------:R-:W-:Y:S01]  /*15e0*/  IABS R40, R44 ;  /* 0x0000002c00287213 */ /* 0x000fe20000000000 */
[----:B------:R-:W-:-:S04]  /*15f0*/  IMAD.MOV R33, RZ, RZ, -R34 ;  /* 0x000000ffff217224 */ /* 0x000fc800078e0a22 */
[----:B------:R-:W-:Y:S02]  /*1600*/  IMAD R6, R33, UR50, R6 ;  /* 0x0000003221067c24 */ /* 0x000fe4000f8e0206 */
[----:B------:R-:W-:-:S05]  /*1610*/  IMAD.HI.U32 R33, R40, UR7, RZ ;  /* 0x0000000728217c27 */ /* 0x000fca000f8e00ff */
[----:B------:R-:W-:Y:S02]  /*1620*/  IADD3 R41, PT, PT, -R33, RZ, RZ ;  /* 0x000000ff21297210 */ /* 0x000fe40007ffe1ff */
[----:B------:R-:W-:-:S03]  /*1630*/  MOV R46, R32 ;  /* 0x00000020002e7202 */ /* 0x000fc60000000f00 */
[----:B------:R-:W-:Y:S01]  /*1640*/  IMAD R40, R41, UR8, R40 ;  /* 0x0000000829287c24 */ /* 0x000fe2000f8e0228 */
[----:B------:R-:W-:Y:S01]  /*1650*/  LOP3.LUT R2, R11, UR50, RZ, 0x3c, !PT ;  /* 0x000000320b027c12 */ /* 0x000fe2000f8e3cff */
[----:B------:R-:W-:Y:S01]  /*1660*/  @!P5 VIADD R26, R26, 0x1 ;  /* 0x000000011a1ad836 */ /* 0x000fe20000000000 */
[----:B------:R-:W-:Y:S02]  /*1670*/  SEL R32, R21, R42, !P2 ;  /* 0x0000002a15207207 */ /* 0x000fe40005000000 */
        /* <DEDUP_REMOVED lines=17> */
[----:B------:R-:W-:Y:S02]  /*1790*/  SEL R40, R23, R33, !P1 ;  /* 0x0000002117287207 */ /* 0x000fe40004800000 */
[----:B------:R-:W-:Y:S02]  /*17a0*/  SEL R0, R0, RZ, P3 ;  /* 0x000000ff00007207 */ /* 0x000fe40001800000 */
[----:B------:R-:W-:Y:S02]  /*17b0*/  IADD3 R33, PT, PT, -R40, RZ, RZ ;  /* 0x000000ff28217210 */ /* 0x000fe40007ffe1ff */
[----:B------:R-:W-:Y:S01]  /*17c0*/  @!P5 IADD3 R12, PT, PT, R12, -UR9, RZ ;  /* 0x800000090c0cdc10 */ /* 0x000fe2000fffe0ff */
[----:B------:R-:W-:Y:S02]  /*17d0*/  IMAD R0, R0, UR46, RZ ;  /* 0x0000002e00007c24 */ /* 0x000fe4000f8e02ff */
[----:B------:R-:W-:Y:S01]  /*17e0*/  IMAD R42, R33, UR49, R44 ;  /* 0x00000031212a7c24 */ /* 0x000fe2000f8e022c */
[----:B------:R-:W-:-:S02]  /*17f0*/  SEL R33, R32, RZ, P4 ;  /* 0x000000ff20217207 */ /* 0x000fc40002000000 */
[----:B------:R-:W-:Y:S02]  /*1800*/  ISETP.GE.U32.AND P6, PT, R12, UR9, PT ;  /* 0x000000090c007c0c */ /* 0x000fe4000bfc6070 */
[----:B------:R0:W5:Y:S01]  /*1810*/  LDG.E R12, desc[UR10][R2.64] ;  /* 0x0000000a020c7981 */ /* 0x000162000c1e1900 */
[----:B------:R-:W-:Y:S01]  /*1820*/  IMAD R33, R33, UR47, R0 ;  /* 0x0000002f21217c24 */ /* 0x000fe2000f8e0200 */
[----:B------:R-:W-:Y:S01]  /*1830*/  IABS R0, R42 ;  /* 0x0000002a00007213 */ /* 0x000fe20000000000 */
[----:B------:R-:W-:Y:S01]  /*1840*/  @!P0 IMAD.MOV R26, RZ, RZ, -R26 ;  /* 0x000000ffff1a8224 */ /* 0x000fe200078e0a1a */
[----:B------:R-:W-:Y:S02]  /*1850*/  SEL R46, R21, R46, !P2 ;  /* 0x0000002e152e7207 */ /* 0x000fe40005000000 */
[----:B0-----:R-:W-:Y:S01]  /*1860*/  LOP3.LUT R2, R35, UR50, RZ, 0x3c, !PT ;  /* 0x0000003223027c12 */ /* 0x001fe2000f8e3cff */
[----:B------:R-:W-:-:S03]  /*1870*/  IMAD.HI.U32 R45, R0, UR5, RZ ;  /* 0x00000005002d7c27 */ /* 0x000fc6000f8e00ff */
[----:B------:R-:W-:Y:S02]  /*1880*/  ISETP.GE.AND P0, PT, R2, RZ, PT ;  /* 0x000000ff0200720c */ /* 0x000fe40003f06270 */
[----:B------:R-:W-:Y:S02]  /*1890*/  SHF.R.S64 R2, RZ, 0x1e, R44 ;  /* 0x0000001eff027819 */ /* 0x000fe4000000102c */
[----:B------:R-:W-:Y:S02]  /*18a0*/  @!P5 IADD3 R43, PT, PT, R43, 0x1, RZ ;  /* 0x000000012b2bd810 */ /* 0x000fe40007ffe0ff */
[----:B------:R-:W-:Y:S01]  /*18b0*/  IADD3 R41, PT, PT, -R46, RZ, RZ ;  /* 0x000000ff2e297210 */ /* 0x000fe20007ffe1ff */
[----:B------:R-:W-:Y:S01]  /*18c0*/  IMAD.MOV R3, RZ, RZ, -R45 ;  /* 0x000000ffff037224 */ /* 0x000fe200078e0a2d */
[----:B------:R-:W-:Y:S02]  /*18d0*/  IADD3 R2, P5, PT, R2, UR36, RZ ;  /* 0x0000002402027c10 */ /* 0x000fe4000ffbe0ff */
[----:B------:R-:W-:Y:S01]  /*18e0*/  @P6 IADD3 R43, PT, PT, R43, 0x1, RZ ;  /* 0x000000012b2b6810 */ /* 0x000fe20007ffe0ff */
[----:B------:R-:W-:-:S02]  /*18f0*/  IMAD R41, R41, UR50, R24 ;  /* 0x0000003229297c24 */ /* 0x000fc4000f8e0218 */
[----:B------:R-:W-:Y:S01]  /*1900*/  IMAD R24, R3, UR9, R0 ;  /* 0x0000000903187c24 */ /* 0x000fe2000f8e0200 */
[----:B------:R-:W-:Y:S01]  /*1910*/  LEA.HI.X.SX32 R3, R44, UR37, 0x2, P5 ;  /* 0x000000252c037c11 */ /* 0x000fe2000a8f16ff */
[----:B------:R-:W-:Y:S01]  /*1920*/  @!P0 IMAD.MOV R43, RZ, RZ, -R43 ;  /* 0x000000ffff2b8224 */ /* 0x000fe200078e0a2b */
[----:B------:R-:W-:Y:S02]  /*1930*/  SEL R25, R25, RZ, P3 ;  /* 0x000000ff19197207 */ /* 0x000fe40001800000 */
[----:B------:R-:W-:Y:S01]  /*1940*/  ISETP.LT.U32.AND P5, PT, R24, UR9, PT ;  /* 0x0000000918007c0c */ /* 0x000fe2000bfa1070 */
[----:B------:R0:W5:Y:S01]  /*1950*/  LDG.E R0, desc[UR10][R2.64] ;  /* 0x0000000a02007981 */ /* 0x000162000c1e1900 */
[C---:B------:R-:W-:Y:S02]  /*1960*/  SEL R26, R21.reuse, R26, !P2 ;  /* 0x0000001a151a7207 */ /* 0x040fe40005000000 */
[----:B------:R-:W-:Y:S02]  /*1970*/  SEL R43, R21, R43, !P2 ;  /* 0x0000002b152b7207 */ /* 0x000fe40005000000 */
[----:B------:R-:W-:Y:S01]  /*1980*/  SEL R10, R10, RZ, P3 ;  /* 0x000000ff0a0a7207 */ /* 0x000fe20001800000 */
[----:B------:R-:W-:Y:S01]  /*1990*/  IMAD R25, R25, UR46, RZ ;  /* 0x0000002e19197c24 */ /* 0x000fe2000f8e02ff */
[----:B------:R-:W-:-:S02]  /*19a0*/  SEL R32, R34, RZ, P4 ;  /* 0x000000ff22207207 */ /* 0x000fc40002000000 */
[----:B0-----:R-:W-:Y:S01]  /*19b0*/  LOP3.LUT R2, R42, UR50, RZ, 0x3c, !PT ;  /* 0x000000322a027c12 */ /* 0x001fe2000f8e3cff */
[----:B------:R-:W-:Y:S01]  /*19c0*/  IMAD R3, R10, UR46, RZ ;  /* 0x0000002e0a037c24 */ /* 0x000fe2000f8e02ff */
[----:B------:R-:W-:Y:S02]  /*19d0*/  IADD3 R34, PT, PT, -R26, RZ, RZ ;  /* 0x000000ff1a227210 */ /* 0x000fe40007ffe1ff */
[----:B------:R-:W-:Y:S01]  /*19e0*/  ISETP.GE.AND P0, PT, R2, RZ, PT ;  /* 0x000000ff0200720c */ /* 0x000fe20003f06270 */
[----:B------:R-:W-:Y:S01]  /*19f0*/  IMAD.MOV R2, RZ, RZ, -R43 ;  /* 0x000000ffff027224 */ /* 0x000fe200078e0a2b */
[----:B------:R-:W-:Y:S01]  /*1a00*/  SEL R26, R26, RZ, P4 ;  /* 0x000000ff1a1a7207 */ /* 0x000fe20002000000 */
[----:B------:R-:W-:Y:S02]  /*1a10*/  IMAD R32, R32, UR47, R25 ;  /* 0x0000002f20207c24 */ /* 0x000fe4000f8e0219 */
[----:B------:R-:W-:Y:S02]  /*1a20*/  IMAD R25, R2, UR50, R35 ;  /* 0x0000003202197c24 */ /* 0x000fe4000f8e0223 */
[----:B------:R-:W-:-:S02]  /*1a30*/  IMAD R35, R26, UR47, R3 ;  /* 0x0000002f1a237c24 */ /* 0x000fc4000f8e0203 */
[----:B------:R-:W-:Y:S01]  /*1a40*/  @!P5 VIADD R24, R24, -UR9 ;  /* 0x800000091818dc36 */ /* 0x000fe20008000000 */
[----:B------:R-:W0:Y:S01]  /*1a50*/  LDC.64 R2, c[0x0][0x3a0] ;  /* 0x0000e800ff027b82 */ /* 0x000e220000000a00 */
[----:B------:R-:W-:-:S03]  /*1a60*/  SEL R29, R29, RZ, P3 ;  /* 0x000000ff1d1d7207 */ /* 0x000fc60001800000 */
[----:B------:R-:W-:Y:S02]  /*1a70*/  ISETP.GE.U32.AND P6, PT, R24, UR9, PT ;  /* 0x0000000918007c0c */ /* 0x000fe4000bfc6070 */
[----:B------:R-:W-:Y:S01]  /*1a80*/  SEL R24, R43, RZ, P4 ;  /* 0x000000ff2b187207 */ /* 0x000fe20002000000 */
[----:B------:R-:W-:Y:S02]  /*1a90*/  IMAD R29, R29, UR46, RZ ;  /* 0x0000002e1d1d7c24 */ /* 0x000fe4000f8e02ff */
[----:B------:R-:W-:Y:S01]  /*1aa0*/  VIADD R43, R22, 0x140 ;  /* 0x00000140162b7836 */ /* 0x000fe20000000000 */
[----:B------:R-:W-:Y:S01]  /*1ab0*/  @!P5 IADD3 R45, PT, PT, R45, 0x1, RZ ;  /* 0x000000012d2dd810 */ /* 0x000fe20007ffe0ff */
[----:B------:R-:W-:-:S03]  /*1ac0*/  IMAD R24, R24, UR47, R29 ;  /* 0x0000002f18187c24 */ /* 0x000fc6000f8e021d */
[----:B------:R-:W-:-:S03]  /*1ad0*/  IABS R29, R43 ;  /* 0x0000002b001d7213 */ /* 0x000fc60000000000 */
[----:B------:R-:W-:Y:S02]  /*1ae0*/  @P6 VIADD R45, R45, 0x1 ;  /* 0x000000012d2d6836 */ /* 0x000fe40000000000 */
[----:B------:R-:W-:-:S03]  /*1af0*/  IMAD.HI.U32 R10, R29, UR7, RZ ;  /* 0x000000071d0a7c27 */ /* 0x000fc6000f8e00ff */
[----:B------:R-:W-:Y:S02]  /*1b00*/  @!P0 IADD3 R45, PT, PT, -R45, RZ, RZ ;  /* 0x000000ff2d2d8210 */ /* 0x000fe40007ffe1ff */
[----:B0-----:R-:W-:Y:S01]  /*1b10*/  ISETP.NE.U32.AND P0, PT, R2, 0x1, PT ;  /* 0x000000010200780c */ /* 0x001fe20003f05070 */
        /* <DEDUP_REMOVED lines=24> */
[----:B------:R-:W-:-:S05]  /*1ca0*/  SEL R45, R21, R45, !P2 ;  /* 0x0000002d152d7207 */ /* 0x000fca0005000000 */
[----:B------:R-:W-:Y:S01]  /*1cb0*/  @P5 IADD3 R2, PT, PT, R2, 0x1, RZ ;  /* 0x0000000102025810 */ /* 0x000fe20007ffe0ff */
[----:B------:R-:W-:Y:S01]  /*1cc0*/  IMAD R34, R34, UR50, R11 ;  /* 0x0000003222227c24 */ /* 0x000fe2000f8e020b */
[----:B------:R-:W-:-:S03]  /*1cd0*/  IADD3 R11, PT, PT, -R45, RZ, RZ ;  /* 0x000000ff2d0b7210 */ /* 0x000fc60007ffe1ff */
[----:B------:R-:W-:Y:S01]  /*1ce0*/  IMAD.MOV.U32 R10, RZ, RZ, R2 ;  /* 0x000000ffff0a7224 */ /* 0x000fe200078e0002 */
[----:B------:R-:W-:Y:S01]  /*1cf0*/  SHF.R.S64 R3, RZ, 0x1e, R43 ;  /* 0x0000001eff037819 */ /* 0x000fe2000000102b */
[----:B------:R-:W-:-:S03]  /*1d00*/  IMAD R26, R11, UR50, R42 ;  /* 0x000000320b1a7c24 */ /* 0x000fc6000f8e022a */
[----:B------:R-:W-:Y:S02]  /*1d10*/  @!P6 IADD3 R10, PT, PT, -R10, RZ, RZ ;  /* 0x000000ff0a0ae210 */ /* 0x000fe40007ffe1ff */
[----:B------:R-:W-:Y:S02]  /*1d20*/  IADD3 R2, P5, PT, R3, UR36, RZ ;  /* 0x0000002403027c10 */ /* 0x000fe4000ffbe0ff */
[----:B------:R-:W-:Y:S02]  /*1d30*/  SEL R42, R21, R10, !P2 ;  /* 0x0000000a152a7207 */ /* 0x000fe40005000000 */
[----:B------:R-:W-:Y:S02]  /*1d40*/  IADD3 R10, PT, PT, R22, 0x160, RZ ;  /* 0x00000160160a7810 */ /* 0x000fe40007ffe0ff */
[----:B------:R-:W-:Y:S02]  /*1d50*/  LEA.HI.X.SX32 R3, R43, UR37, 0x2, P5 ;  /* 0x000000252b037c11 */ /* 0x000fe4000a8f16ff */
[----:B------:R-:W-:-:S02]  /*1d60*/  SEL R43, R44, RZ, P3 ;  /* 0x000000ff2c2b7207 */ /* 0x000fc40001800000 */
[----:B------:R-:W-:Y:S01]  /*1d70*/  IABS R44, R10 ;  /* 0x0000000a002c7213 */ /* 0x000fe20000000000 */
[----:B------:R0:W5:Y:S04]  /*1d80*/  LDG.E R11, desc[UR10][R2.64] ;  /* 0x0000000a020b7981 */ /* 0x000168000c1e1900 */
[----:B0-----:R-:W-:-:S04]  /*1d90*/  IMAD.HI.U32 R2, R44, UR7, RZ ;  /* 0x000000072c027c27 */ /* 0x001fc8000f8e00ff */
[----:B------:R-:W-:-:S04]  /*1da0*/  IMAD.MOV R3, RZ, RZ, -R2 ;  /* 0x000000ffff037224 */ /* 0x000fc800078e0a02 */
[----:B------:R-:W-:-:S05]  /*1db0*/  IMAD R3, R3, UR8, R44 ;  /* 0x0000000803037c24 */ /* 0x000fca000f8e022c */
[----:B------:R-:W-:Y:S02]  /*1dc0*/  ISETP.LT.U32.AND P6, PT, R3, UR8, PT ;  /* 0x0000000803007c0c */ /* 0x000fe4000bfc1070 */
[----:B------:R-:W-:-:S11]  /*1dd0*/  SEL R40, R40, RZ, P3 ;  /* 0x000000ff28287207 */ /* 0x000fd60001800000 */
[----:B------:R-:W-:-:S04]  /*1de0*/  @!P6 IADD3 R3, PT, PT, R3, -UR8, RZ ;  /* 0x800000080303ec10 */ /* 0x000fc8000fffe0ff */
[----:B------:R-:W-:Y:S02]  /*1df0*/  ISETP.GE.U32.AND P5, PT, R3, UR8, PT ;  /* 0x0000000803007c0c */ /* 0x000fe4000bfa6070 */
[----:B------:R-:W-:Y:S01]  /*1e00*/  LOP3.LUT R3, R10, UR49, RZ, 0x3c, !PT ;  /* 0x000000310a037c12 */ /* 0x000fe2000f8e3cff */
[----:B------:R-:W-:-:S03]  /*1e10*/  @!P6 VIADD R2, R2, 0x1 ;  /* 0x000000010202e836 */ /* 0x000fc60000000000 */
[----:B------:R-:W-:Y:S01]  /*1e20*/  ISETP.GE.AND P6, PT, R3, RZ, PT ;  /* 0x000000ff0300720c */ /* 0x000fe20003fc6270 */
[----:B------:R-:W-:Y:S01]  /*1e30*/  IMAD R40, R40, UR46, RZ ;  /* 0x0000002e28287c24 */ /* 0x000fe2000f8e02ff */
[----:B------:R-:W-:Y:S01]  /*1e40*/  SEL R29, R45, RZ, P4 ;  /* 0x000000ff2d1d7207 */ /* 0x000fe20002000000 */
[----:B------:R-:W-:-:S04]  /*1e50*/  IMAD R45, R43, UR46, RZ ;  /* 0x0000002e2b2d7c24 */ /* 0x000fc8000f8e02ff */
[----:B------:R-:W-:Y:S01]  /*1e60*/  @P5 IADD3 R2, PT, PT, R2, 0x1, RZ ;  /* 0x0000000102025810 */ /* 0x000fe20007ffe0ff */
[----:B------:R-:W-:Y:S02]  /*1e70*/  IMAD R29, R29, UR47, R40 ;  /* 0x0000002f1d1d7c24 */ /* 0x000fe4000f8e0228 */
[----:B------:R-:W-:Y:S01]  /*1e80*/  IMAD.MOV R40, RZ, RZ, -R42 ;  /* 0x000000ffff287224 */ /* 0x000fe200078e0a2a */
[----:B------:R-:W-:Y:S02]  /*1e90*/  SEL R42, R42, RZ, P4 ;  /* 0x000000ff2a2a7207 */ /* 0x000fe40002000000 */
[----:B------:R-:W-:Y:S01]  /*1ea0*/  SEL R43, R7, RZ, P0 ;  /* 0x000000ff072b7207 */ /* 0x000fe20000000000 */
[----:B------:R-:W-:Y:S02]  /*1eb0*/  @!P6 IMAD.MOV R2, RZ, RZ, -R2 ;  /* 0x000000ffff02e224 */ /* 0x000fe400078e0a02 */
[----:B------:R-:W-:Y:S02]  /*1ec0*/  IMAD R7, R42, UR47, R45 ;  /* 0x0000002f2a077c24 */ /* 0x000fe4000f8e022d */
[----:B------:R-:W-:Y:S01]  /*1ed0*/  IMAD R42, R43, UR51, R4 ;  /* 0x000000332b2a7c24 */ /* 0x000fe2000f8e0204 */
[----:B------:R-:W-:-:S04]  /*1ee0*/  SEL R43, R23, R2, !P1 ;  /* 0x00000002172b7207 */ /* 0x000fc80004800000 */
[----:B------:R-:W-:-:S05]  /*1ef0*/  IADD3 R3, PT, PT, -R43, RZ, RZ ;  /* 0x000000ff2b037210 */ /* 0x000fca0007ffe1ff */
        /* <DEDUP_REMOVED lines=20> */
[----:B------:R-:W-:Y:S01]  /*2040*/  SEL R20, R21, R8, !P2 ;  /* 0x0000000815147207 */ /* 0x000fe20005000000 */
[----:B------:R-:W-:Y:S01]  /*2050*/  VIADD R8, R22, 0x180 ;  /* 0x0000018016087836 */ /* 0x000fe20000000000 */
[----:B------:R-:W-:Y:S02]  /*2060*/  IADD3 R2, P5, PT, R3, UR36, RZ ;  /* 0x0000002403027c10 */ /* 0x000fe4000ffbe0ff */
[----:B------:R-:W-:Y:S02]  /*2070*/  IADD3 R28, PT, PT, -R20, RZ, RZ ;  /* 0x000000ff141c7210 */ /* 0x000fe40007ffe1ff */
[----:B------:R-:W-:Y:S02]  /*2080*/  SEL R43, R43, RZ, P3 ;  /* 0x000000ff2b2b7207 */ /* 0x000fe40001800000 */
[----:B------:R-:W-:Y:S01]  /*2090*/  LEA.HI.X.SX32 R3, R10, UR37, 0x2, P5 ;  /* 0x000000250a037c11 */ /* 0x000fe2000a8f16ff */
[----:B------:R-:W-:Y:S01]  /*20a0*/  IMAD R28, R28, UR50, R45 ;  /* 0x000000321c1c7c24 */ /* 0x000fe2000f8e022d */
[----:B------:R-:W-:Y:S01]  /*20b0*/  IABS R45, R8 ;  /* 0x00000008002d7213 */ /* 0x000fe20000000000 */
[----:B------:R-:W-:Y:S01]  /*20c0*/  IMAD R44, R43, UR46, RZ ;  /* 0x0000002e2b2c7c24 */ /* 0x000fe2000f8e02ff */
[----:B------:R-:W-:Y:S01]  /*20d0*/  SEL R43, R20, RZ, P4 ;  /* 0x000000ff142b7207 */ /* 0x000fe20002000000 */
[----:B------:R0:W5:Y:S01]  /*20e0*/  LDG.E R10, desc[UR10][R2.64] ;  /* 0x0000000a020a7981 */ /* 0x000162000c1e1900 */
[----:B------:R-:W-:-:S05]  /*20f0*/  SEL R20, R5, RZ, P0 ;  /* 0x000000ff05147207 */ /* 0x000fca0000000000 */
[----:B------:R-:W-:Y:S02]  /*2100*/  IMAD R33, R20, UR51, R33 ;  /* 0x0000003314217c24 */ /* 0x000fe4000f8e0221 */
        /* <DEDUP_REMOVED lines=10> */
[----:B------:R-:W-:Y:S01]  /*21b0*/  SEL R3, R6, RZ, P0 ;  /* 0x000000ff06037207 */ /* 0x000fe20000000000 */
[----:B------:R-:W-:-:S04]  /*21c0*/  IMAD R5, R43, UR47, R44 ;  /* 0x0000002f2b057c24 */ /* 0x000fc8000f8e022c */
[----:B------:R-:W-:-:S04]  /*21d0*/  @!P6 IADD3 R2, PT, PT, -R2, RZ, RZ ;  /* 0x000000ff0202e210 */ /* 0x000fc80007ffe1ff */
[----:B------:R-:W-:Y:S01]  /*21e0*/  SEL R43, R23, R2, !P1 ;  /* 0x00000002172b7207 */ /* 0x000fe20004800000 */
[----:B------:R-:W-:-:S04]  /*21f0*/  IMAD R32, R3, UR51, R32 ;  /* 0x0000003303207c24 */ /* 0x000fc8000f8e0220 */
[----:B------:R-:W-:-:S04]  /*2200*/  IMAD.MOV R3, RZ, RZ, -R43 ;  /* 0x000000ffff037224 */ /* 0x000fc800078e0a2b */
[----:B------:R-:W-:Y:S01]  /*2210*/  IMAD R44, R3, UR49, R8 ;  /* 0x00000031032c7c24 */ /* 0x000fe2000f8e0208 */
[----:B------:R-:W-:-:S04]  /*2220*/  SEL R6, R41, RZ, P0 ;  /* 0x000000ff29067207 */ /* 0x000fc80000000000 */
[----:B------:R-:W-:Y:S02]  /*2230*/  IABS R41, R44 ;  /* 0x0000002c00297213 */ /* 0x000fe40000000000 */
[----:B------:R-:W-:-:S03]  /*2240*/  IADD3 R2, P5, PT, R42, UR38, RZ ;  /* 0x000000262a027c10 */ /* 0x000fc6000ffbe0ff */
[----:B------:R-:W-:Y:S01]  /*2250*/  IMAD.HI.U32 R20, R41, UR5, RZ ;  /* 0x0000000529147c27 */ /* 0x000fe2000f8e00ff */
[----:B------:R-:W-:-:S04]  /*2260*/  LEA.HI.X.SX32 R3, R42, UR39, 0x1, P5 ;  /* 0x000000272a037c11 */ /* 0x000fc8000a8f0eff */
[----:B------:R-:W-:Y:S02]  /*2270*/  IADD3 R42, PT, PT, -R20, RZ, RZ ;  /* 0x000000ff142a7210 */ /* 0x000fe40007ffe1ff */
[----:B------:R-:W-:-:S03]  /*2280*/  SEL R9, R9, RZ, P3 ;  /* 0x000000ff09097207 */ /* 0x000fc60001800000 */
[----:B------:R-:W-:Y:S01]  /*2290*/  IMAD R41, R42, UR9, R41 ;  /* 0x000000092a297c24 */ /* 0x000fe2000f8e0229 */
[----:B------:R-:W-:Y:S01]  /*22a0*/  SEL R46, R46, RZ, P4 ;  /* 0x000000ff2e2e7207 */ /* 0x000fe20002000000 */
[----:B------:R-:W-:-:S03]  /*22b0*/  IMAD R9, R9, UR46, RZ ;  /* 0x0000002e09097c24 */ /* 0x000fc6000f8e02ff */
[----:B------:R-:W-:Y:S01]  /*22c0*/  ISETP.LT.U32.AND P6, PT, R41, UR9, PT ;  /* 0x0000000929007c0c */ /* 0x000fe2000bfc1070 */
[----:B------:R-:W-:-:S04]  /*22d0*/  IMAD R9, R46, UR47, R9 ;  /* 0x0000002f2e097c24 */ /* 0x000fc8000f8e0209 */
[----:B------:R-:W-:Y:S02]  /*22e0*/  IMAD R6, R6, UR51, R9 ;  /* 0x0000003306067c24 */ /* 0x000fe4000f8e0209 */
[----:B------:R0:W2:Y:S06]  /*22f0*/  LDG.E.U8 R9, desc[UR10][R2.64] ;  /* 0x0000000a02097981 */ /* 0x0000ac000c1e1100 */
        /* <DEDUP_REMOVED lines=8> */
[----:B0-----:R-:W-:Y:S02]  /*2380*/  SHF.R.S64 R2, RZ, 0x1e, R8 ;  /* 0x0000001eff027819 */ /* 0x001fe40000001008 */
[----:B------:R-:W-:Y:S01]  /*2390*/  SEL R20, R21, R20, !P2 ;  /* 0x0000001415147207 */ /* 0x000fe20005000000 */
[----:B------:R-:W-:Y:S01]  /*23a0*/  IMAD R42, R41, UR46, RZ ;  /* 0x0000002e292a7c24 */ /* 0x000fe2000f8e02ff */
[----:B------:R-:W-:Y:S02]  /*23b0*/  SEL R34, R34, RZ, P0 ;  /* 0x000000ff22227207 */ /* 0x000fe40000000000 */
[----:B------:R-:W-:Y:S02]  /*23c0*/  SEL R45, R20, RZ, P4 ;  /* 0x000000ff142d7207 */ /* 0x000fe40002000000 */
[----:B------:R-:W-:-:S03]  /*23d0*/  IADD3 R2, P5, PT, R2, UR36, RZ ;  /* 0x0000002402027c10 */ /* 0x000fc6000ffbe0ff */
[----:B------:R-:W-:Y:S01]  /*23e0*/  IMAD R45, R45, UR47, R42 ;  /* 0x0000002f2d2d7c24 */ /* 0x000fe2000f8e022a */
[----:B------:R-:W-:Y:S01]  /*23f0*/  LEA.HI.X.SX32 R3, R8, UR37, 0x2, P5 ;  /* 0x0000002508037c11 */ /* 0x000fe2000a8f16ff */
[----:B------:R-:W-:Y:S01]  /*2400*/  IMAD R42, R34, UR51, R35 ;  /* 0x00000033222a7c24 */ /* 0x000fe2000f8e0223 */
[C---:B------:R-:W-:Y:S01]  /*2410*/  IADD3 R34, P5, PT, R4.reuse, UR38, RZ ;  /* 0x0000002604227c10 */ /* 0x040fe2000ffbe0ff */
[----:B------:R-:W-:Y:S02]  /*2420*/  IMAD.MOV R41, RZ, RZ, -R20 ;  /* 0x000000ffff297224 */ /* 0x000fe400078e0a14 */
[----:B------:R0:W5:Y:S01]  /*2430*/  LDG.E R8, desc[UR10][R2.64] ;  /* 0x0000000a02087981 */ /* 0x000162000c1e1900 */
[----:B------:R-:W-:-:S05]  /*2440*/  LEA.HI.X.SX32 R35, R4, UR39, 0x1, P5 ;  /* 0x0000002704237c11 */ /* 0x000fca000a8f0eff */
[----:B------:R1:W3:Y:S01]  /*2450*/  LDG.E.U8 R34, desc[UR10][R34.64] ;  /* 0x0000000a22227981 */ /* 0x0002e2000c1e1100 */
[----:B------:R-:W-:-:S04]  /*2460*/  IADD3 R20, PT, PT, R22, 0x1a0, RZ ;  /* 0x000001a016147810 */ /* 0x000fc80007ffe0ff */
        /* <DEDUP_REMOVED lines=12> */
[----:B-1----:R-:W-:-:S04]  /*2530*/  SEL R35, R23, R2, !P1 ;  /* 0x0000000217237207 */ /* 0x002fc80004800000 */
[----:B------:R-:W-:Y:S01]  /*2540*/  IADD3 R3, PT, PT, -R35, RZ, RZ ;  /* 0x000000ff23037210 */ /* 0x000fe20007ffe1ff */
[----:B------:R-:W-:-:S04]  /*2550*/  IMAD R41, R41, UR50, R44 ;  /* 0x0000003229297c24 */ /* 0x000fc8000f8e022c */
        /* <DEDUP_REMOVED lines=15> */
[----:B------:R-:W-:Y:S02]  /*2650*/  SEL R25, R25, RZ, P0 ;  /* 0x000000ff19197207 */ /* 0x000fe40000000000 */
[----:B------:R-:W-:Y:S02]  /*2660*/  SEL R4, R35, RZ, P3 ;  /* 0x000000ff23047207 */ /* 0x000fe40001800000 */
[----:B------:R-:W-:Y:S01]  /*2670*/  SEL R2, R21, R2, !P2 ;  /* 0x0000000215027207 */ /* 0x000fe20005000000 */
[----:B------:R-:W-:-:S03]  /*2680*/  IMAD R26, R25, UR51, R24 ;  /* 0x00000033191a7c24 */ /* 0x000fc6000f8e0218 */
[----:B------:R-:W-:Y:S01]  /*2690*/  IADD3 R3, PT, PT, -R2, RZ, RZ ;  /* 0x000000ff02037210 */ /* 0x000fe20007ffe1ff */
[----:B------:R-:W-:Y:S01]  /*26a0*/  IMAD R25, R4, UR46, RZ ;  /* 0x0000002e04197c24 */ /* 0x000fe2000f8e02ff */
[----:B------:R-:W-:Y:S01]  /*26b0*/  SEL R2, R2, RZ, P4 ;  /* 0x000000ff02027207 */ /* 0x000fe20002000000 */
[----:B------:R-:W-:Y:S01]  /*26c0*/  VIADD R43, R22, 0x1c0 ;  /* 0x000001c0162b7836 */ /* 0x000fe20000000000 */
[----:B------:R-:W-:Y:S01]  /*26d0*/  SEL R28, R28, RZ, P0 ;  /* 0x000000ff1c1c7207 */ /* 0x000fe20000000000 */
[----:B------:R-:W-:Y:S02]  /*26e0*/  IMAD R3, R3, UR50, R44 ;  /* 0x0000003203037c24 */ /* 0x000fe4000f8e022c */
[----:B------:R-:W-:Y:S01]  /*26f0*/  IMAD R24, R2, UR47, R25 ;  /* 0x0000002f02187c24 */ /* 0x000fe2000f8e0219 */
[----:B------:R-:W-:Y:S01]  /*2700*/  SEL R2, R41, RZ, P0 ;  /* 0x000000ff29027207 */ /* 0x000fe20000000000 */
[----:B------:R-:W-:Y:S01]  /*2710*/  IMAD R44, R28, UR51, R5 ;  /* 0x000000331c2c7c24 */ /* 0x000fe2000f8e0205 */
[----:B------:R-:W-:-:S02]  /*2720*/  IABS R5, R43 ;  /* 0x0000002b00057213 */ /* 0x000fc40000000000 */
[----:B------:R-:W-:Y:S01]  /*2730*/  IADD3 R4, P5, PT, R27, UR38, RZ ;  /* 0x000000261b047c10 */ /* 0x000fe2000ffbe0ff */
[----:B------:R-:W-:Y:S01]  /*2740*/  IMAD R28, R2, UR51, R45 ;  /* 0x00000033021c7c24 */ /* 0x000fe2000f8e022d */
[----:B------:R-:W-:Y:S02]  /*2750*/  MOV R45, R5 ;  /* 0x00000005002d7202 */ /* 0x000fe40000000f00 */
[----:B------:R-:W-:Y:S02]  /*2760*/  SEL R3, R3, RZ, P0 ;  /* 0x000000ff03037207 */ /* 0x000fe40000000000 */
[----:B------:R-:W-:Y:S01]  /*2770*/  LEA.HI.X.SX32 R5, R27, UR39, 0x1, P5 ;  /* 0x000000271b057c11 */ /* 0x000fe2000a8f0eff */
[----:B------:R-:W-:-:S04]  /*2780*/  IMAD.HI.U32 R27, R45, UR7, RZ ;  /* 0x000000072d1b7c27 */ /* 0x000fc8000f8e00ff */
[----:B------:R-:W-:Y:S01]  /*2790*/  IMAD R35, R3, UR51, R24 ;  /* 0x0000003303237c24 */ /* 0x000fe2000f8e0218 */
[----:B------:R-:W-:Y:S01]  /*27a0*/  IADD3 R24, P5, PT, R33, UR38, RZ ;  /* 0x0000002621187c10 */ /* 0x000fe2000ffbe0ff */
[----:B------:R-:W-:-:S03]  /*27b0*/  IMAD.MOV R2, RZ, RZ, -R27 ;  /* 0x000000ffff027224 */ /* 0x000fc600078e0a1b */
[----:B------:R-:W-:Y:S01]  /*27c0*/  LEA.HI.X.SX32 R25, R33, UR39, 0x1, P5 ;  /* 0x0000002721197c11 */ /* 0x000fe2000a8f0eff */
[----:B------:R-:W-:Y:S01]  /*27d0*/  IMAD R45, R2, UR8, R45 ;  /* 0x00000008022d7c24 */ /* 0x000fe2000f8e022d */
[----:B------:R-:W-:Y:S01]  /*27e0*/  IADD3 R2, P5, PT, R32, UR38, RZ ;  /* 0x0000002620027c10 */ /* 0x000fe2000ffbe0ff */
[----:B------:R-:W-:Y:S02]  /*27f0*/  IMAD R40, R40, UR50, R47 ;  /* 0x0000003228287c24 */ /* 0x000fe4000f8e022f */
[----:B------:R-:W4:Y:S01]  /*2800*/  LDG.E.U8 R41, desc[UR10][R24.64] ;  /* 0x0000000a18297981 */ /* 0x000f22000c1e1100 */
[----:B------:R-:W-:Y:S02]  /*2810*/  ISETP.LT.U32.AND P6, PT, R45, UR8, PT ;  /* 0x000000082d007c0c */ /* 0x000fe4000bfc1070 */
[----:B------:R-:W-:Y:S02]  /*2820*/  LEA.HI.X.SX32 R3, R32, UR39, 0x1, P5 ;  /* 0x0000002720037c11 */ /* 0x000fe4000a8f0eff */
[----:B------:R-:W-:-:S02]  /*2830*/  IADD3 R48, P5, PT, R6, UR38, RZ ;  /* 0x0000002606307c10 */ /* 0x000fc4000ffbe0ff */
[----:B------:R-:W-:Y:S01]  /*2840*/  SEL R40, R40, RZ, P0 ;  /* 0x000000ff28287207 */ /* 0x000fe20000000000 */
[----:B------:R0:W5:Y:S01]  /*2850*/  LDG.E.U8 R47, desc[UR12][R2.64] ;  /* 0x0000000c022f7981 */ /* 0x000162000c1e1100 */
[----:B------:R-:W-:Y:S02]  /*2860*/  LEA.HI.X.SX32 R49, R6, UR39, 0x1, P5 ;  /* 0x0000002706317c11 */ /* 0x000fe4000a8f0eff */
[----:B------:R-:W-:Y:S01]  /*2870*/  IADD3 R6, P5, PT, R42, UR38, RZ ;  /* 0x000000262a067c10 */ /* 0x000fe2000ffbe0ff */
[----:B------:R-:W-:Y:S02]  /*2880*/  IMAD R50, R40, UR51, R7 ;  /* 0x0000003328327c24 */ /* 0x000fe4000f8e0207 */
[----:B------:R1:W4:Y:S01]  /*2890*/  LDG.E.U8 R40, desc[UR10][R4.64] ;  /* 0x0000000a04287981 */ /* 0x000322000c1e1100 */
[----:B------:R-:W-:Y:S02]  /*28a0*/  LEA.HI.X.SX32 R7, R42, UR39, 0x1, P5 ;  /* 0x000000272a077c11 */ /* 0x000fe4000a8f0eff */
[----:B------:R-:W-:Y:S01]  /*28b0*/  @!P6 IADD3 R45, PT, PT, R45, -UR8, RZ ;  /* 0x800000082d2dec10 */ /* 0x000fe2000fffe0ff */
[----:B------:R-:W-:Y:S01]  /*28c0*/  @!P6 VIADD R27, R27, 0x1 ;  /* 0x000000011b1be836 */ /* 0x000fe20000000000 */
[----:B0-----:R-:W-:Y:S01]  /*28d0*/  LOP3.LUT R2, R43, UR49, RZ, 0x3c, !PT ;  /* 0x000000312b027c12 */ /* 0x001fe2000f8e3cff */
[----:B------:R-:W5:Y:S01]  /*28e0*/  LDG.E.U8 R48, desc[UR10][R48.64] ;  /* 0x0000000a30307981 */ /* 0x000f62000c1e1100 */
[----:B-1----:R-:W-:-:S04]  /*28f0*/  IADD3 R4, P5, PT, R26, UR38, RZ ;  /* 0x000000261a047c10 */ /* 0x002fc8000ffbe0ff */
[----:B------:R-:W-:Y:S02]  /*2900*/  LEA.HI.X.SX32 R5, R26, UR39, 0x1, P5 ;  /* 0x000000271a057c11 */ /* 0x000fe4000a8f0eff */
[----:B------:R-:W-:Y:S02]  /*2910*/  ISETP.GE.U32.AND P5, PT, R45, UR8, PT ;  /* 0x000000082d007c0c */ /* 0x000fe4000bfa6070 */
[----:B------:R-:W-:Y:S01]  /*2920*/  ISETP.GE.AND P6, PT, R2, RZ, PT ;  /* 0x000000ff0200720c */ /* 0x000fe20003fc6270 */
[----:B------:R-:W5:Y:S01]  /*2930*/  LDG.E.U8 R45, desc[UR12][R6.64] ;  /* 0x0000000c062d7981 */ /* 0x000f62000c1e1100 */
[----:B------:R-:W-:Y:S02]  /*2940*/  R2UR UR14, R30 ;  /* 0x000000001e0e72ca */ /* 0x000fe400000e0000 */
[----:B------:R-:W-:Y:S01]  /*2950*/  R2UR UR15, R31 ;  /* 0x000000001f0f72ca */ /* 0x000fe200000e0000 */
[----:B------:R0:W5:Y:S06]  /*2960*/  LDG.E.U8 R46, desc[UR10][R4.64] ;  /* 0x0000000a042e7981 */ /* 0x00016c000c1e1100 */
[----:B------:R-:W-:-:S02]  /*2970*/  @P5 IADD3 R27, PT, PT, R27, 0x1, RZ ;  /* 0x000000011b1b5810 */ /* 0x000fc40007ffe0ff */
[C---:B------:R-:W-:Y:S01]  /*2980*/  IADD3 R26, P5, PT, R29.reuse, UR38, RZ ;  /* 0x000000261d1a7c10 */ /* 0x040fe2000ffbe0ff */
[----:B0-----:R-:W0:Y:S02]  /*2990*/  LDC.64 R4, c[0x0][0x3e8] ;  /* 0x0000fa00ff047b82 */ /* 0x001e240000000a00 */
[----:B------:R-:W-:Y:S01]  /*29a0*/  IMAD.MOV.U32 R42, RZ, RZ, R27 ;  /* 0x000000ffff2a7224 */ /* 0x000fe200078e001b */
[----:B------:R-:W-:Y:S02]  /*29b0*/  LEA.HI.X.SX32 R27, R29, UR39, 0x1, P5 ;  /* 0x000000271d1b7c11 */ /* 0x000fe4000a8f0eff */
[----:B------:R-:W-:Y:S02]  /*29c0*/  IADD3 R24, P5, PT, R50, UR38, RZ ;  /* 0x0000002632187c10 */ /* 0x000fe4000ffbe0ff */
[----:B------:R-:W-:Y:S01]  /*29d0*/  @!P6 IADD3 R42, PT, PT, -R42, RZ, RZ ;  /* 0x000000ff2a2ae210 */ /* 0x000fe20007ffe1ff */
[----:B------:R1:W5:Y:S01]  /*29e0*/  LDG.E.U8 R32, desc[UR12][R26.64] ;  /* 0x0000000c1a207981 */ /* 0x000362000c1e1100 */
[----:B------:R-:W-:-:S02]  /*29f0*/  LEA.HI.X.SX32 R25, R50, UR39, 0x1, P5 ;  /* 0x0000002732197c11 */ /* 0x000fc4000a8f0eff */
[C---:B------:R-:W-:Y:S02]  /*2a00*/  IADD3 R2, P5, PT, R44.reuse, UR38, RZ ;  /* 0x000000262c027c10 */ /* 0x040fe4000ffbe0ff */
[----:B------:R-:W-:Y:S01]  /*2a10*/  SEL R49, R23, R42, !P1 ;  /* 0x0000002a17317207 */ /* 0x000fe20004800000 */
[----:B------:R2:W5:Y:S01]  /*2a20*/  LDG.E.U8 R33, desc[UR10][R24.64] ;  /* 0x0000000a18217981 */ /* 0x000562000c1e1100 */
[----:B------:R-:W-:-:S03]  /*2a30*/  LEA.HI.X.SX32 R3, R44, UR39, 0x1, P5 ;  /* 0x000000272c037c11 */ /* 0x000fc6000a8f0eff */
[----:B------:R-:W-:Y:S01]  /*2a40*/  IMAD.MOV R44, RZ, RZ, -R49 ;  /* 0x000000ffff2c7224 */ /* 0x000fe200078e0a31 */
[----:B------:R-:W-:Y:S01]  /*2a50*/  IADD3 R6, P5, PT, R28, UR38, RZ ;  /* 0x000000261c067c10 */ /* 0x000fe2000ffbe0ff */
[----:B------:R2:W5:Y:S02]  /*2a60*/  LDG.E.U8 R29, desc[UR14][R2.64] ;  /* 0x0000000e021d7981 */ /* 0x000564000c1e1100 */
[----:B------:R-:W-:-:S05]  /*2a70*/  IMAD R44, R44, UR49, R43 ;  /* 0x000000312c2c7c24 */ /* 0x000fca000f8e022b */
[----:B-1----:R-:W-:-:S05]  /*2a80*/  IABS R27, R44 ;  /* 0x0000002c001b7213 */ /* 0x002fca0000000000 */
[----:B------:R-:W-:Y:S01]  /*2a90*/  IMAD.HI.U32 R26, R27, UR5, RZ ;  /* 0x000000051b1a7c27 */ /* 0x000fe2000f8e00ff */
[----:B--2---:R-:W-:-:S04]  /*2aa0*/  SHF.R.S64 R24, RZ, 0x1e, R20 ;  /* 0x0000001eff187819 */ /* 0x004fc80000001014 */
[----:B------:R-:W-:Y:S02]  /*2ab0*/  IADD3 R2, PT, PT, -R26, RZ, RZ ;  /* 0x000000ff1a027210 */ /* 0x000fe40007ffe1ff */
[----:B------:R-:W-:Y:S02]  /*2ac0*/  LEA.HI.X.SX32 R7, R28, UR39, 0x1, P5 ;  /* 0x000000271c077c11 */ /* 0x000fe4000a8f0eff */
[----:B------:R-:W-:Y:S01]  /*2ad0*/  ISETP.NE.AND P2, PT, R9, RZ, PT ;  /* 0x000000ff0900720c */ /* 0x000fe20003f45270 */
[----:B------:R-:W-:Y:S01]  /*2ae0*/  IMAD R9, R2, UR9, R27 ;  /* 0x0000000902097c24 */ /* 0x000fe2000f8e021b */
[----:B------:R-:W-:Y:S01]  /*2af0*/  IADD3 R24, P5, PT, R24, UR36, RZ ;  /* 0x0000002418187c10 */ /* 0x000fe2000ffbe0ff */
[----:B------:R1:W2:Y:S01]  /*2b00*/  LDG.E.U8 R28, desc[UR10][R6.64] ;  /* 0x0000000a061c7981 */ /* 0x0002a2000c1e1100 */
[----:B------:R-:W-:Y:S02]  /*2b10*/  SHF.R.S64 R2, RZ, 0x1e, R43 ;  /* 0x0000001eff027819 */ /* 0x000fe4000000102b */
[----:B------:R-:W-:-:S02]  /*2b20*/  LEA.HI.X.SX32 R25, R20, UR37, 0x2, P5 ;  /* 0x0000002514197c11 */ /* 0x000fc4000a8f16ff */
[----:B------:R-:W-:-:S04]  /*2b30*/  IADD3 R2, P5, PT, R2, UR36, RZ ;  /* 0x0000002402027c10 */ /* 0x000fc8000ffbe0ff */
[----:B------:R-:W-:Y:S02]  /*2b40*/  LEA.HI.X.SX32 R3, R43, UR37, 0x2, P5 ;  /* 0x000000252b037c11 */ /* 0x000fe4000a8f16ff */
[----:B------:R-:W-:Y:S02]  /*2b50*/  ISETP.LT.U32.AND P5, PT, R9, UR9, PT ;  /* 0x0000000909007c0c */ /* 0x000fe4000bfa1070 */
[----:B------:R-:W-:-:S11]  /*2b60*/  P2R R42, PR, RZ, 0x4 ;  /* 0x00000004ff2a7803 */ /* 0x000fd60000000000 */
[----:B------:R-:W-:-:S05]  /*2b70*/  @!P5 VIADD R9, R9, -UR9 ;  /* 0x800000090909dc36 */ /* 0x000fca0008000000 */
[----:B------:R-:W-:Y:S02]  /*2b80*/  ISETP.GE.U32.AND P2, PT, R9, UR9, PT ;  /* 0x0000000909007c0c */ /* 0x000fe4000bf46070 */
[----:B------:R-:W-:-:S04]  /*2b90*/  IADD3 R9, PT, PT, R22, 0x1e0, RZ ;  /* 0x000001e016097810 */ /* 0x000fc80007ffe0ff */
[----:B-1----:R-:W-:Y:S02]  /*2ba0*/  IABS R6, R9 ;  /* 0x0000000900067213 */ /* 0x002fe40000000000 */
[----:B0-----:R-:W-:-:S03]  /*2bb0*/  R2UR UR4, R5 ;  /* 0x00000000050472ca */ /* 0x001fc600000e0000 */
        /* <DEDUP_REMOVED lines=12> */
[----:B------:R-:W-:-:S03]  /*2c80*/  ISETP.GE.AND P5, PT, R6, RZ, PT ;  /* 0x000000ff0600720c */ /* 0x000fc60003fa6270 */
[----:B------:R-:W-:Y:S02]  /*2c90*/  IMAD.MOV.U32 R20, RZ, RZ, R5 ;  /* 0x000000ffff147224 */ /* 0x000fe400078e0005 */
[----:B------:R0:W3:Y:S08]  /*2ca0*/  LDG.E R5, desc[UR10][R24.64] ;  /* 0x0000000a18057981 */ /* 0x0000f0000c1e1900 */
[----:B------:R-:W-:-:S04]  /*2cb0*/  @!P5 IADD3 R20, PT, PT, -R20, RZ, RZ ;  /* 0x000000ff1414d210 */ /* 0x000fc80007ffe1ff */
[----:B0-----:R-:W-:Y:S02]  /*2cc0*/  SEL R24, R23, R20, !P1 ;  /* 0x0000001417187207 */ /* 0x001fe40004800000 */
[----:B------:R-:W-:-:S03]  /*2cd0*/  IADD3 R6, P5, PT, R35, UR38, RZ ;  /* 0x0000002623067c10 */ /* 0x000fc6000ffbe0ff */
[----:B------:R-:W-:Y:S01]  /*2ce0*/  IMAD.MOV R20, RZ, RZ, -R24 ;  /* 0x000000ffff147224 */ /* 0x000fe200078e0a18 */
[----:B------:R-:W-:Y:S02]  /*2cf0*/  LOP3.LUT R27, R44, UR50, RZ, 0x3c, !PT ;  /* 0x000000322c1b7c12 */ /* 0x000fe4000f8e3cff */
[----:B------:R-:W-:Y:S01]  /*2d00*/  LEA.HI.X.SX32 R7, R35, UR39, 0x1, P5 ;  /* 0x0000002723077c11 */ /* 0x000fe2000a8f0eff */
[----:B------:R-:W-:Y:S01]  /*2d10*/  IMAD R51, R20, UR49, R9 ;  /* 0x0000003114337c24 */ /* 0x000fe2000f8e0209 */
[----:B------:R-:W-:-:S03]  /*2d20*/  ISETP.GE.AND P6, PT, R27, RZ, PT ;  /* 0x000000ff1b00720c */ /* 0x000fc60003fc6270 */
[----:B------:R0:W2:Y:S02]  /*2d30*/  LDG.E.U8 R27, desc[UR10][R6.64] ;  /* 0x0000000a061b7981 */ /* 0x0000a4000c1e1100 */
        /* <DEDUP_REMOVED lines=11> */
[----:B------:R-:W-:Y:S02]  /*2df0*/  @P2 IADD3 R26, PT, PT, R26, 0x1, RZ ;  /* 0x000000011a1a2810 */ /* 0x000fe40007ffe0ff */
[----:B------:R-:W-:-:S03]  /*2e00*/  ISETP.NE.AND P2, PT, RZ, UR50, PT ;  /* 0x00000032ff007c0c */ /* 0x000fc6000bf45270 */
[----:B------:R-:W-:Y:S01]  /*2e10*/  @!P6 IMAD.MOV R26, RZ, RZ, -R26 ;  /* 0x000000ffff1ae224 */ /* 0x000fe200078e0a1a */
[----:B------:R-:W-:-:S05]  /*2e20*/  SEL R24, R24, RZ, P3 ;  /* 0x000000ff18187207 */ /* 0x000fca0001800000 */
[----:B------:R-:W-:-:S04]  /*2e30*/  @!P5 IADD3 R20, PT, PT, -R20, RZ, RZ ;  /* 0x000000ff1414d210 */ /* 0x000fc80007ffe1ff */
[C---:B------:R-:W-:Y:S02]  /*2e40*/  SEL R20, R21.reuse, R20, !P2 ;  /* 0x0000001415147207 */ /* 0x040fe40005000000 */
[----:B------:R-:W-:Y:S01]  /*2e50*/  SEL R26, R21, R26, !P2 ;  /* 0x0000001a151a7207 */ /* 0x000fe20005000000 */
[----:B------:R-:W-:Y:S01]  /*2e60*/  IMAD R24, R24, UR46, RZ ;  /* 0x0000002e18187c24 */ /* 0x000fe2000f8e02ff */
[----:B------:R-:W-:Y:S02]  /*2e70*/  SHF.R.S64 R6, RZ, 0x1e, R9 ;  /* 0x0000001eff067819 */ /* 0x000fe40000001009 */
[----:B------:R-:W-:Y:S02]  /*2e80*/  SEL R25, R20, RZ, P4 ;  /* 0x000000ff14197207 */ /* 0x000fe40002000000 */
[----:B------:R-:W-:Y:S02]  /*2e90*/  IADD3 R35, PT, PT, -R26, RZ, RZ ;  /* 0x000000ff1a237210 */ /* 0x000fe40007ffe1ff */
[----:B------:R-:W-:Y:S01]  /*2ea0*/  SEL R49, R49, RZ, P3 ;  /* 0x000000ff31317207 */ /* 0x000fe20001800000 */
[----:B------:R-:W-:Y:S01]  /*2eb0*/  IMAD R25, R25, UR47, R24 ;  /* 0x0000002f19197c24 */ /* 0x000fe2000f8e0218 */
[----:B------:R-:W-:-:S02]  /*2ec0*/  IADD3 R6, P6, PT, R6, UR36, RZ ;  /* 0x0000002406067c10 */ /* 0x000fc4000ffde0ff */
[----:B------:R-:W-:Y:S01]  /*2ed0*/  IADD3 R24, PT, PT, R22, 0x200, RZ ;  /* 0x0000020016187810 */ /* 0x000fe20007ffe0ff */
[----:B------:R-:W-:Y:S01]  /*2ee0*/  IMAD R44, R35, UR50, R44 ;  /* 0x00000032232c7c24 */ /* 0x000fe2000f8e022c */
[----:B------:R-:W-:Y:S01]  /*2ef0*/  SEL R26, R26, RZ, P4 ;  /* 0x000000ff1a1a7207 */ /* 0x000fe20002000000 */
[----:B------:R-:W-:Y:S01]  /*2f00*/  IMAD R49, R49, UR46, RZ ;  /* 0x0000002e31317c24 */ /* 0x000fe2000f8e02ff */
[----:B------:R-:W-:Y:S02]  /*2f10*/  LEA.HI.X.SX32 R7, R9, UR37, 0x2, P6 ;  /* 0x0000002509077c11 */ /* 0x000fe4000b0f16ff */
[----:B------:R0:W3:Y:S01]  /*2f20*/  LDG.E R9, desc[UR10][R2.64] ;  /* 0x0000000a02097981 */ /* 0x0000e2000c1e1900 */
[----:B------:R-:W-:Y:S01]  /*2f30*/  IMAD R49, R26, UR47, R49 ;  /* 0x0000002f1a317c24 */ /* 0x000fe2000f8e0231 */
[----:B------:R-:W-:Y:S01]  /*2f40*/  SEL R44, R44, RZ, P0 ;  /* 0x000000ff2c2c7207 */ /* 0x000fe20000000000 */
[----:B------:R-:W-:Y:S01]  /*2f50*/  IMAD.MOV R26, RZ, RZ, -R20 ;  /* 0x000000ffff1a7224 */ /* 0x000fe200078e0a14 */
[----:B0-----:R-:W-:-:S03]  /*2f60*/  IABS R3, R24 ;  /* 0x0000001800037213 */ /* 0x001fc60000000000 */
[----:B------:R-:W-:Y:S02]  /*2f70*/  IMAD R44, R44, UR51, R49 ;  /* 0x000000332c2c7c24 */ /* 0x000fe4000f8e0231 */
[----:B------:R-:W-:-:S04]  /*2f80*/  IMAD.HI.U32 R2, R3, UR7, RZ ;  /* 0x0000000703027c27 */ /* 0x000fc8000f8e00ff */
[----:B------:R-:W-:Y:S02]  /*2f90*/  IMAD R20, R26, UR50, R51 ;  /* 0x000000321a147c24 */ /* 0x000fe4000f8e0233 */
        /* <DEDUP_REMOVED lines=10> */
[----:B------:R-:W-:Y:S02]  /*3040*/  @P5 IADD3 R2, PT, PT, R2, 0x1, RZ ;  /* 0x0000000102025810 */ /* 0x000fe40007ffe0ff */
[----:B------:R-:W-:-:S03]  /*3050*/  ISETP.GE.AND P5, PT, R3, RZ, PT ;  /* 0x000000ff0300720c */ /* 0x000fc60003fa6270 */
[----:B------:R-:W-:Y:S01]  /*3060*/  IMAD.MOV.U32 R44, RZ, RZ, R2 ;  /* 0x000000ffff2c7224 */ /* 0x000fe200078e0002 */
[----:B------:R-:W-:-:S09]  /*3070*/  SEL R20, R20, RZ, P0 ;  /* 0x000000ff14147207 */ /* 0x000fd20000000000 */
[----:B------:R-:W-:-:S04]  /*3080*/  @!P5 IADD3 R44, PT, PT, -R44, RZ, RZ ;  /* 0x000000ff2c2cd210 */ /* 0x000fc80007ffe1ff */
[----:B------:R-:W-:Y:S01]  /*3090*/  SEL R49, R23, R44, !P1 ;  /* 0x0000002c17317207 */ /* 0x000fe20004800000 */
[----:B------:R-:W-:-:S04]  /*30a0*/  IMAD R20, R20, UR51, R25 ;  /* 0x0000003314147c24 */ /* 0x000fc8000f8e0219 */
[----:B------:R-:W-:-:S04]  /*30b0*/  IMAD.MOV R25, RZ, RZ, -R49 ;  /* 0x000000ffff197224 */ /* 0x000fc800078e0a31 */
[----:B------:R-:W-:-:S05]  /*30c0*/  IMAD R51, R25, UR49, R24 ;  /* 0x0000003119337c24 */ /* 0x000fca000f8e0218 */
[----:B0-----:R-:W-:-:S05]  /*30d0*/  IABS R35, R51 ;  /* 0x0000003300237213 */ /* 0x001fca0000000000 */
[----:B------:R-:W-:-:S05]  /*30e0*/  IMAD.HI.U32 R25, R35, UR5, RZ ;  /* 0x0000000523197c27 */ /* 0x000fca000f8e00ff */
[----:B------:R-:W-:Y:S02]  /*30f0*/  IADD3 R44, PT, PT, -R25, RZ, RZ ;  /* 0x000000ff192c7210 */ /* 0x000fe40007ffe1ff */
[----:B------:R-:W-:-:S03]  /*3100*/  IADD3 R2, P5, PT, R20, UR38, RZ ;  /* 0x0000002614027c10 */ /* 0x000fc6000ffbe0ff */
[----:B------:R-:W-:Y:S01]  /*3110*/  IMAD R35, R44, UR9, R35 ;  /* 0x000000092c237c24 */ /* 0x000fe2000f8e0223 */
[----:B------:R-:W-:Y:S02]  /*3120*/  LEA.HI.X.SX32 R3, R20, UR39, 0x1, P5 ;  /* 0x0000002714037c11 */ /* 0x000fe4000a8f0eff */
[----:B------:R-:W3:Y:S02]  /*3130*/  LDG.E R20, desc[UR10][R6.64] ;  /* 0x0000000a06147981 */ /* 0x000ee4000c1e1900 */
[C---:B------:R-:W-:Y:S02]  /*3140*/  ISETP.LT.U32.AND P5, PT, R35.reuse, UR9, PT ;  /* 0x0000000923007c0c */ /* 0x040fe4000bfa1070 */
[----:B------:R0:W3:Y:S11]  /*3150*/  LDG.E.U8 R26, desc[UR10][R2.64] ;  /* 0x0000000a021a7981 */ /* 0x0000f6000c1e1100 */
        /* <DEDUP_REMOVED lines=21> */
[----:B------:R-:W-:Y:S02]  /*32b0*/  LEA.HI.X.SX32 R3, R25, UR39, 0x1, P5 ;  /* 0x0000002719037c11 */ /* 0x000fe4000a8f0eff */
[----:B------:R-:W-:-:S03]  /*32c0*/  IADD3 R25, PT, PT, R22, 0x220, RZ ;  /* 0x0000022016197810 */ /* 0x000fc60007ffe0ff */
[----:B------:R0:W3:Y:S01]  /*32d0*/  LDG.E.U8 R35, desc[UR12][R2.64] ;  /* 0x0000000c02237981 */ /* 0x0000e2000c1e1100 */
        /* <DEDUP_REMOVED lines=45> */
[----:B------:R-:W-:Y:S01]  /*35b0*/  ISETP.NE.AND P5, PT, R41, RZ, PT ;  /* 0x000000ff2900720c */ /* 0x000fe20003fa5270 */
[----:B------:R-:W-:Y:S02]  /*35c0*/  IMAD.HI.U32 R41, R51, UR7, RZ ;  /* 0x0000000733297c27 */ /* 0x000fe4000f8e00ff */
[----:B------:R1:W4:Y:S03]  /*35d0*/  LDG.E.U8 R44, desc[UR10][R2.64] ;  /* 0x0000000a022c7981 */ /* 0x000326000c1e1100 */
        /* <DEDUP_REMOVED lines=38> */
[----:B-----5:R-:W-:Y:S02]  /*3840*/  ISETP.NE.AND P6, PT, R47, RZ, PT ;  /* 0x000000ff2f00720c */ /* 0x020fe40003fc5270 */
        /* <DEDUP_REMOVED lines=172> */
[----:B------:R-:W-:Y:S01]  /*4310*/  VIADD R29, R22, 0x2c0 ;  /* 0x000002c0161d7836 */ /* 0x000fe20000000000 */
[----:B------:R-:W-:-:S05]  /*4320*/  SEL R6, R7, RZ, P3 ;  /* 0x000000ff07067207 */ /* 0x000fca0001800000 */
[----:B------:R-:W-:-:S06]  /*4330*/  IMAD R7, R6, UR46, RZ ;  /* 0x0000002e06077c24 */ /* 0x000fcc000f8e02ff */
[----:B------:R-:W-:Y:S01]  /*4340*/  @!P5 IMAD.MOV R2, RZ, RZ, -R2 ;  /* 0x000000ffff02d224 */ /* 0x000fe200078e0a02 */
[----:B------:R-:W-:-:S04]  /*4350*/  IABS R6, R29 ;  /* 0x0000001d00067213 */ /* 0x000fc80000000000 */
[----:B------:R-:W-:Y:S02]  /*4360*/  SEL R2, R21, R2, !P2 ;  /* 0x0000000215027207 */ /* 0x000fe40005000000 */
[----:B--2---:R-:W-:Y:S02]  /*4370*/  ISETP.NE.AND P5, PT, R27, RZ, PT ;  /* 0x000000ff1b00720c */ /* 0x004fe40003fa5270 */
[----:B------:R-:W-:Y:S01]  /*4380*/  IADD3 R3, PT, PT, -R2, RZ, RZ ;  /* 0x000000ff02037210 */ /* 0x000fe20007ffe1ff */
[----:B------:R-:W-:Y:S01]  /*4390*/  IMAD.HI.U32 R27, R6, UR7, RZ ;  /* 0x00000007061b7c27 */ /* 0x000fe2000f8e00ff */
[----:B------:R-:W-:-:S05]  /*43a0*/  SEL R2, R2, RZ, P4 ;  /* 0x000000ff02027207 */ /* 0x000fca0002000000 */
[----:B------:R-:W-:Y:S01]  /*43b0*/  IMAD R2, R2, UR47, R7 ;  /* 0x0000002f02027c24 */ /* 0x000fe2000f8e0207 */
[----:B------:R-:W-:Y:S02]  /*43c0*/  IADD3 R7, PT, PT, -R27, RZ, RZ ;  /* 0x000000ff1b077210 */ /* 0x000fe40007ffe1ff */
[----:B------:R-:W-:Y:S02]  /*43d0*/  P2R R55, PR, RZ, 0x20 ;  /* 0x00000020ff377803 */ /* 0x000fe40000000000 */
[----:B---3--:R-:W-:Y:S01]  /*43e0*/  ISETP.NE.AND P5, PT, R34, RZ, PT ;  /* 0x000000ff2200720c */ /* 0x008fe20003fa5270 */
        /* <DEDUP_REMOVED lines=10> */
[----:B------:R-:W-:Y:S02]  /*4490*/  P2R R61, PR, RZ, 0x40 ;  /* 0x00000040ff3d7803 */ /* 0x000fe40000000000 */
[----:B------:R-:W-:Y:S02]  /*44a0*/  ISETP.NE.AND P6, PT, R28, RZ, PT ;  /* 0x000000ff1c00720c */ /* 0x000fe40003fc5270 */
[----:B------:R0:W2:Y:S01]  /*44b0*/  LDG.E.U8 R28, desc[UR10][R2.64] ;  /* 0x0000000a021c7981 */ /* 0x0000a2000c1e1100 */
[----:B------:R-:W-:Y:S02]  /*44c0*/  ISETP.GE.U32.AND P5, PT, R6, UR8, PT ;  /* 0x0000000806007c0c */ /* 0x000fe4000bfa6070 */
[----:B------:R-:W-:Y:S02]  /*44d0*/  SHF.R.S64 R6, RZ, 0x1e, R22 ;  /* 0x0000001eff067819 */ /* 0x000fe40000001016 */
[----:B------:R-:W-:-:S02]  /*44e0*/  P2R R54, PR, RZ, 0x40 ;  /* 0x00000040ff367803 */ /* 0x000fc40000000000 */
        /* <DEDUP_REMOVED lines=13> */
[----:B------:R-:W-:Y:S02]  /*45c0*/  ISETP.NE.AND P6, PT, R60, RZ, PT ;  /* 0x000000ff3c00720c */ /* 0x000fe40003fc5270 */
[----:B------:R-:W-:Y:S02]  /*45d0*/  LOP3.LUT R2, R29, UR49, RZ, 0x3c, !PT ;  /* 0x000000311d027c12 */ /* 0x000fe4000f8e3cff */
[----:B------:R-:W-:Y:S02]  /*45e0*/  P2R R60, PR, RZ, 0x40 ;  /* 0x00000040ff3c7803 */ /* 0x000fe40000000000 */
[----:B------:R-:W-:-:S04]  /*45f0*/  ISETP.NE.AND P6, PT, R59, RZ, PT ;  /* 0x000000ff3b00720c */ /* 0x000fc80003fc5270 */
[----:B------:R-:W-:Y:S02]  /*4600*/  P2R R59, PR, RZ, 0x40 ;  /* 0x00000040ff3b7803 */ /* 0x000fe40000000000 */
[----:B------:R-:W-:Y:S02]  /*4610*/  @P5 IADD3 R63, PT, PT, R63, 0x1, RZ ;  /* 0x000000013f3f5810 */ /* 0x000fe40007ffe0ff */
        /* <DEDUP_REMOVED lines=9> */
[----:B------:R-:W-:Y:S02]  /*46b0*/  LOP3.LUT R2, R22, UR49, RZ, 0x3c, !PT ;  /* 0x0000003116027c12 */ /* 0x000fe4000f8e3cff */
[----:B------:R-:W-:Y:S02]  /*46c0*/  SEL R27, R23, R27, !P1 ;  /* 0x0000001b171b7207 */ /* 0x000fe40004800000 */
[----:B------:R-:W-:Y:S02]  /*46d0*/  P2R R49, PR, RZ, 0x40 ;  /* 0x00000040ff317803 */ /* 0x000fe40000000000 */
[----:B------:R-:W-:-:S02]  /*46e0*/  ISETP.NE.AND P6, PT, R43, RZ, PT ;  /* 0x000000ff2b00720c */ /* 0x000fc40003fc5270 */
[----:B------:R-:W-:Y:S01]  /*46f0*/  ISETP.GE.AND P5, PT, R2, RZ, PT ;  /* 0x000000ff0200720c */ /* 0x000fe20003fa6270 */
[----:B------:R-:W-:Y:S01]  /*4700*/  IMAD.MOV R2, RZ, RZ, -R27 ;  /* 0x000000ffff027224 */ /* 0x000fe200078e0a1b */
[----:B------:R-:W-:Y:S02]  /*4710*/  P2R R43, PR, RZ, 0x40 ;  /* 0x00000040ff2b7803 */ /* 0x000fe40000000000 */
[----:B------:R-:W-:Y:S01]  /*4720*/  ISETP.NE.AND P6, PT, R42, RZ, PT ;  /* 0x000000ff2a00720c */ /* 0x000fe20003fc5270 */
[----:B------:R-:W-:-:S05]  /*4730*/  IMAD R42, R2, UR49, R29 ;  /* 0x00000031022a7c24 */ /* 0x000fca000f8e021d */
[----:B------:R-:W-:-:S05]  /*4740*/  IABS R3, R42 ;  /* 0x0000002a00037213 */ /* 0x000fca0000000000 */
[----:B------:R-:W-:-:S05]  /*4750*/  IMAD.HI.U32 R2, R3, UR5, RZ ;  /* 0x0000000503027c27 */ /* 0x000fca000f8e00ff */
[----:B-1----:R-:W-:Y:S02]  /*4760*/  IADD3 R6, PT, PT, -R2, RZ, RZ ;  /* 0x000000ff02067210 */ /* 0x002fe40007ffe1ff */
[----:B------:R-:W-:-:S03]  /*4770*/  @!P5 IADD3 R63, PT, PT, -R63, RZ, RZ ;  /* 0x000000ff3f3fd210 */ /* 0x000fc60007ffe1ff */
[----:B------:R-:W-:Y:S01]  /*4780*/  IMAD R3, R6, UR9, R3 ;  /* 0x0000000906037c24 */ /* 0x000fe2000f8e0203 */
[----:B------:R-:W-:-:S04]  /*4790*/  SEL R23, R23, R63, !P1 ;  /* 0x0000003f17177207 */ /* 0x000fc80004800000 */
        /* <DEDUP_REMOVED lines=41> */
[----:B------:R-:W-:Y:S01]  /*4a30*/  ISETP.NE.AND P0, PT, R26, RZ, PT ;  /* 0x000000ff1a00720c */ /* 0x000fe20003f05270 */
[----:B------:R-:W-:Y:S01]  /*4a40*/  IMAD R21, R6, UR51, R21 ;  /* 0x0000003306157c24 */ /* 0x000fe2000f8e0215 */
[----:B------:R-:W-:Y:S02]  /*4a50*/  SHF.R.S64 R6, RZ, 0x1e, R22 ;  /* 0x0000001eff067819 */ /* 0x000fe40000001016 */
[----:B------:R-:W-:Y:S02]  /*4a60*/  IADD3 R26, P3, PT, R27, UR38, RZ ;  /* 0x000000261b1a7c10 */ /* 0x000fe4000ff7e0ff */
[----:B------:R-:W-:-:S02]  /*4a70*/  LEA.HI.X.SX32 R3, R29, UR37, 0x2, P1 ;  /* 0x000000251d037c11 */ /* 0x000fc400088f16ff */
[----:B------:R-:W-:Y:S02]  /*4a80*/  R2UR UR6, R30 ;  /* 0x000000001e0672ca */ /* 0x000fe400000e0000 */
[----:B------:R-:W-:Y:S02]  /*4a90*/  R2UR UR7, R31 ;  /* 0x000000001f0772ca */ /* 0x000fe400000e0000 */
[----:B------:R-:W-:Y:S02]  /*4aa0*/  IADD3 R6, P1, PT, R6, UR36, RZ ;  /* 0x0000002406067c10 */ /* 0x000fe4000ff3e0ff */
[----:B------:R-:W-:Y:S02]  /*4ab0*/  LEA.HI.X.SX32 R27, R27, UR39, 0x1, P3 ;  /* 0x000000271b1b7c11 */ /* 0x000fe400098f0eff */
[----:B--2---:R-:W-:Y:S02]  /*4ac0*/  ISETP.NE.AND P3, PT, R28, RZ, PT ;  /* 0x000000ff1c00720c */ /* 0x004fe40003f65270 */
[----:B------:R-:W-:-:S02]  /*4ad0*/  IADD3 R28, P4, PT, R21, UR38, RZ ;  /* 0x00000026151c7c10 */ /* 0x000fc4000ff9e0ff */
[----:B------:R-:W-:Y:S02]  /*4ae0*/  LEA.HI.X.SX32 R7, R22, UR37, 0x2, P1 ;  /* 0x0000002516077c11 */ /* 0x000fe400088f16ff */
[C---:B------:R-:W-:Y:S01]  /*4af0*/  IADD3 R22, P2, PT, R58.reuse, UR38, RZ ;  /* 0x000000263a167c10 */ /* 0x040fe2000ff5e0ff */
[----:B------:R0:W2:Y:S01]  /*4b00*/  LDG.E R2, desc[UR6][R2.64] ;  /* 0x0000000602027981 */ /* 0x0000a2000c1e1900 */
[----:B------:R-:W-:Y:S02]  /*4b10*/  LEA.HI.X.SX32 R29, R21, UR39, 0x1, P4 ;  /* 0x00000027151d7c11 */ /* 0x000fe4000a0f0eff */
[----:B------:R-:W-:Y:S01]  /*4b20*/  LEA.HI.X.SX32 R23, R58, UR39, 0x1, P2 ;  /* 0x000000273a177c11 */ /* 0x000fe200090f0eff */
[----:B------:R-:W2:Y:S04]  /*4b30*/  LDG.E.U8 R27, desc[UR6][R26.64] ;  /* 0x000000061a1b7981 */ /* 0x000ea8000c1e1100 */
[----:B------:R-:W2:Y:S04]  /*4b40*/  LDG.E.U8 R29, desc[UR6][R28.64] ;  /* 0x000000061c1d7981 */ /* 0x000ea8000c1e1100 */
[----:B------:R-:W2:Y:S04]  /*4b50*/  LDG.E.U8 R23, desc[UR6][R22.64] ;  /* 0x0000000616177981 */ /* 0x000ea8000c1e1100 */
[----:B------:R1:W2:Y:S01]  /*4b60*/  LDG.E R6, desc[UR6][R6.64] ;  /* 0x0000000606067981 */ /* 0x0002a2000c1e1900 */
[----:B------:R-:W-:-:S05]  /*4b70*/  FMUL R19, R19, UR4 ;  /* 0x0000000413137c20 */ /* 0x000fca0008400000 */
[----:B------:R-:W-:Y:S01]  /*4b80*/  FSEL R58, R19, R4, P6 ;  /* 0x00000004133a7208 */ /* 0x000fe20003000000 */
[----:B------:R-:W-:Y:S01]  /*4b90*/  FMUL R19, R18, UR4 ;  /* 0x0000000412137c20 */ /* 0x000fe20008400000 */
        /* <DEDUP_REMOVED lines=8> */
[----:B----4-:R-:W-:Y:S02]  /*4c20*/  ISETP.NE.AND P2, PT, R44, RZ, PT ;  /* 0x000000ff2c00720c */ /* 0x010fe40003f45270 */
        /* <DEDUP_REMOVED lines=10> */
[----:B------:R-:W-:Y:S01]  /*4cd0*/  FSEL R18, R13, R4, P6 ;  /* 0x000000040d127208 */ /* 0x000fe20003000000 */
[----:B------:R-:W-:Y:S01]  /*4ce0*/  FMUL R13, R12, UR4 ;  /* 0x000000040c0d7c20 */ /* 0x000fe20008400000 */
[----:B------:R-:W-:Y:S01]  /*4cf0*/  ISETP.NE.AND P6, PT, R60, RZ, PT ;  /* 0x000000ff3c00720c */ /* 0x000fe20003fc5270 */
[----:B---3--:R-:W-:-:S03]  /*4d00*/  FMUL R57, R57, UR4 ;  /* 0x0000000439397c20 */ /* 0x008fc60008400000 */
[-C--:B------:R-:W-:Y:S02]  /*4d10*/  FSEL R16, R13, R4.reuse, P4 ;  /* 0x000000040d107208 */ /* 0x080fe40002000000 */
[----:B------:R-:W-:Y:S02]  /*4d20*/  ISETP.NE.AND P4, PT, R54, RZ, PT ;  /* 0x000000ff3600720c */ /* 0x000fe40003f85270 */
[-C--:B------:R-:W-:Y:S02]  /*4d30*/  FSEL R54, R11, R4.reuse, P6 ;  /* 0x000000040b367208 */ /* 0x080fe40003000000 */
[----:B------:R-:W-:Y:S02]  /*4d40*/  ISETP.NE.AND P6, PT, R56, RZ, PT ;  /* 0x000000ff3800720c */ /* 0x000fe40003fc5270 */
[----:B------:R-:W-:-:S04]  /*4d50*/  FSEL R56, R57, R4, P3 ;  /* 0x0000000439387208 */ /* 0x000fc80001800000 */
        /* <DEDUP_REMOVED lines=12> */
[----:B0-----:R-:W-:Y:S01]  /*4e20*/  FMUL R3, R10, UR4 ;  /* 0x000000040a037c20 */ /* 0x001fe20008400000 */
[----:B------:R-:W-:-:S02]  /*4e30*/  ISETP.NE.AND P3, PT, R33, RZ, PT ;  /* 0x000000ff2100720c */ /* 0x000fc40003f65270 */
[----:B------:R-:W-:Y:S01]  /*4e40*/  FMNMX R11, R11, R60, !PT ;  /* 0x0000003c0b0b7209 */ /* 0x000fe20007800000 */
[----:B-1----:R-:W-:Y:S01]  /*4e50*/  FMUL R7, R8, UR4 ;  /* 0x0000000408077c20 */ /* 0x002fe20008400000 */
        /* <DEDUP_REMOVED lines=19> */
[----:B-----5:R-:W-:Y:S01]  /*4f90*/  FMUL R3, R40, UR4 ;  /* 0x0000000428037c20 */ /* 0x020fe20008400000 */
        /* <DEDUP_REMOVED lines=14> */
[----:B------:R-:W-:Y:S01]  /*5080*/  FMNMX R11, R11, R64, !PT ;  /* 0x000000400b0b7209 */ /* 0x000fe20007800000 */
[----:B--2---:R-:W-:Y:S01]  /*5090*/  FMUL R5, R2, UR4 ;  /* 0x0000000402057c20 */ /* 0x004fe20008400000 */
[----:B------:R-:W-:Y:S02]  /*50a0*/  ISETP.NE.AND P3, PT, R29, RZ, PT ;  /* 0x000000ff1d00720c */ /* 0x000fe40003f65270 */
        /* <DEDUP_REMOVED lines=31> */
[-C--:B------:R-:W-:Y:S01]  /*52a0*/  FFMA.RM R2, R9, R12.reuse, 12582913 ;  /* 0x4b40000109027423 */ /* 0x080fe2000000400c */
[-C--:B------:R-:W-:Y:S01]  /*52b0*/  FFMA.RM R0, R7, R12.reuse, 12582913 ;  /* 0x4b40000107007423 */ /* 0x080fe2000000400c */
[--C-:B------:R-:W-:Y:S01]  /*52c0*/  FADD R44, R44, -R5.reuse ;  /* 0x800000052c2c7221 */ /* 0x100fe20000000000 */
[----:B------:R-:W-:Y:S01]  /*52d0*/  FADD R3, R10, -12583039 ;  /* 0xcb40007f0a037421 */ /* 0x000fe20000000000 */
        /* <DEDUP_REMOVED lines=37> */
[----:B------:R-:W-:-:S02]  /*5530*/  IMAD.SHL.U32 R4, R10, 0x800000, RZ ;  /* 0x008000000a047824 */ /* 0x000fc400078e00ff */
[----:B------:R-:W-:Y:S01]  /*5540*/  FADD R9, R6, -12583039 ;  /* 0xcb40007f06097421 */ /* 0x000fe20000000000 */
[-C--:B------:R-:W-:Y:S01]  /*5550*/  FFMA.RM R10, R17, R12.reuse, 12582913 ;  /* 0x4b400001110a7423 */ /* 0x080fe2000000400c */
        /* <DEDUP_REMOVED lines=8> */
[-C--:B------:R-:W-:Y:S01]  /*55e0*/  FFMA.RM R17, R17, R12.reuse, 12582913 ;  /* 0x4b40000111117423 */ /* 0x080fe2000000400c */
[----:B------:R-:W-:Y:S01]  /*55f0*/  FFMA.RM R7, R7, R12, 12582913 ;  /* 0x4b40000107077423 */ /* 0x000fe2000000400c */
[----:B------:R-:W-:-:S02]  /*5600*/  IMAD.SHL.U32 R2, R2, 0x800000, RZ ;  /* 0x0080000002027824 */ /* 0x000fc400078e00ff */
[-C--:B------:R-:W-:Y:S01]  /*5610*/  FFMA.RM R8, R9, R12.reuse, 12582913 ;  /* 0x4b40000109087423 */ /* 0x080fe2000000400c */
[-C--:B------:R-:W-:Y:S01]  /*5620*/  FFMA.SAT R21, R22, R11.reuse, 0.5 ;  /* 0x3f00000016157423 */ /* 0x080fe2000000200b */
[----:B------:R-:W-:Y:S01]  /*5630*/  FADD R9, R7, -12583039 ;  /* 0xcb40007f07097421 */ /* 0x000fe20000000000 */
[----:B------:R-:W-:Y:S01]  /*5640*/  SHF.L.U32 R6, R6, 0x17, RZ ;  /* 0x0000001706067819 */ /* 0x000fe200000006ff */
[----:B------:R-:W-:Y:S01]  /*5650*/  FADD R13, R8, -12583039 ;  /* 0xcb40007f080d7421 */ /* 0x000fe20000000000 */
[-C--:B------:R-:W-:Y:S01]  /*5660*/  FFMA.RM R21, R21, R12.reuse, 12582913 ;  /* 0x4b40000115157423 */ /* 0x080fe2000000400c */
[----:B------:R-:W-:Y:S01]  /*5670*/  FFMA R9, R34, 1.4426950216293334961, -R9 ;  /* 0x3fb8aa3b22097823 */ /* 0x000fe20000000809 */
[----:B------:R-:W-:Y:S01]  /*5680*/  SHF.L.U32 R8, R8, 0x17, RZ ;  /* 0x0000001708087819 */ /* 0x000fe200000006ff */
[----:B------:R-:W-:Y:S01]  /*5690*/  FFMA R13, R18, 1.4426950216293334961, -R13 ;  /* 0x3fb8aa3b120d7823 */ /* 0x000fe2000000080d */
[-C--:B------:R-:W-:Y:S01]  /*56a0*/  FFMA.SAT R29, R40, R11.reuse, 0.5 ;  /* 0x3f000000281d7423 */ /* 0x080fe2000000200b */
[----:B------:R-:W-:Y:S01]  /*56b0*/  FFMA R34, R34, 1.925963033500011079e-08, R9 ;  /* 0x32a5706022227823 */ /* 0x000fe20000000009 */
[----:B------:R-:W-:Y:S01]  /*56c0*/  FFMA.SAT R9, R16, R11, 0.5 ;  /* 0x3f00000010097423 */ /* 0x000fe2000000200b */
[----:B------:R-:W-:Y:S01]  /*56d0*/  FFMA R19, R18, 1.925963033500011079e-08, R13 ;  /* 0x32a5706012137823 */ /* 0x000fe2000000000d */
[----:B------:R-:W-:Y:S01]  /*56e0*/  IMAD.SHL.U32 R7, R7, 0x800000, RZ ;  /* 0x0080000007077824 */ /* 0x000fe200078e00ff */
[----:B------:R-:W0:Y:S01]  /*56f0*/  MUFU.EX2 R13, R56 ;  /* 0x00000038000d7308 */ /* 0x000e220000000800 */
[----:B------:R-:W-:Y:S01]  /*5700*/  FFMA.RM R9, R9, R12, 12582913 ;  /* 0x4b40000109097423 */ /* 0x000fe2000000400c */
[----:B------:R-:W-:Y:S01]  /*5710*/  SHF.L.U32 R3, R3, 0x17, RZ ;  /* 0x0000001703037819 */ /* 0x000fe200000006ff */
[----:B------:R-:W-:-:S02]  /*5720*/  IMAD.SHL.U32 R5, R5, 0x800000, RZ ;  /* 0x0080000005057824 */ /* 0x000fc400078e00ff */
[C---:B------:R-:W-:Y:S01]  /*5730*/  FADD R15, R9.reuse, -12583039 ;  /* 0xcb40007f090f7421 */ /* 0x040fe20000000000 */
[----:B------:R-:W-:Y:S02]  /*5740*/  IMAD.SHL.U32 R9, R9, 0x800000, RZ ;  /* 0x0080000009097824 */ /* 0x000fe400078e00ff */
[----:B------:R-:W1:Y:S01]  /*5750*/  MUFU.EX2 R19, R19 ;  /* 0x0000001300137308 */ /* 0x000e620000000800 */
[----:B------:R-:W-:-:S04]  /*5760*/  FFMA R15, R16, 1.4426950216293334961, -R15 ;  /* 0x3fb8aa3b100f7823 */ /* 0x000fc8000000080f */
[----:B------:R-:W-:-:S03]  /*5770*/  FFMA R16, R16, 1.925963033500011079e-08, R15 ;  /* 0x32a5706010107823 */ /* 0x000fc6000000000f */
[----:B------:R-:W2:Y:S01]  /*5780*/  MUFU.EX2 R15, R58 ;  /* 0x0000003a000f7308 */ /* 0x000ea20000000800 */
[----:B0-----:R-:W-:Y:S01]  /*5790*/  FMUL R4, R4, R13 ;  /* 0x0000000d04047220 */ /* 0x001fe20000400000 */
[C---:B------:R-:W-:Y:S01]  /*57a0*/  FADD R13, R10.reuse, -12583039 ;  /* 0xcb40007f0a0d7421 */ /* 0x040fe20000000000 */
[----:B------:R-:W-:-:S03]  /*57b0*/  SHF.L.U32 R10, R10, 0x17, RZ ;  /* 0x000000170a0a7819 */ /* 0x000fc600000006ff */
[----:B------:R-:W-:Y:S02]  /*57c0*/  FFMA R13, R60, 1.4426950216293334961, -R13 ;  /* 0x3fb8aa3b3c0d7823 */ /* 0x000fe4000000080d */
[----:B------:R-:W0:Y:S01]  /*57d0*/  MUFU.EX2 R16, R16 ;  /* 0x0000001000107308 */ /* 0x000e220000000800 */
[----:B-1----:R-:W-:Y:S01]  /*57e0*/  FMUL R8, R8, R19 ;  /* 0x0000001308087220 */ /* 0x002fe20000400000 */
[----:B------:R-:W-:-:S06]  /*57f0*/  FFMA R60, R60, 1.925963033500011079e-08, R13 ;  /* 0x32a570603c3c7823 */ /* 0x000fcc000000000d */
[----:B------:R-:W1:Y:S01]  /*5800*/  MUFU.EX2 R13, R52 ;  /* 0x00000034000d7308 */ /* 0x000e620000000800 */
[----:B--2---:R-:W-:Y:S01]  /*5810*/  FMUL R0, R0, R15 ;  /* 0x0000000f00007220 */ /* 0x004fe20000400000 */
[----:B------:R-:W-:-:S04]  /*5820*/  FADD R15, R17, -12583039 ;  /* 0xcb40007f110f7421 */ /* 0x000fc80000000000 */
[C---:B------:R-:W-:Y:S02]  /*5830*/  FFMA R15, R54.reuse, 1.4426950216293334961, -R15 ;  /* 0x3fb8aa3b360f7823 */ /* 0x040fe4000000080f */
[----:B------:R-:W2:Y:S01]  /*5840*/  MUFU.EX2 R34, R34 ;  /* 0x0000002200227308 */ /* 0x000ea20000000800 */
[----:B0-----:R-:W-:Y:S01]  /*5850*/  FMUL R9, R9, R16 ;  /* 0x0000001009097220 */ /* 0x001fe20000400000 */
[----:B------:R-:W-:Y:S01]  /*5860*/  FFMA R54, R54, 1.925963033500011079e-08, R15 ;  /* 0x32a5706036367823 */ /* 0x000fe2000000000f */
[----:B------:R-:W-:Y:S01]  /*5870*/  FFMA.SAT R15, R26, R11, 0.5 ;  /* 0x3f0000001a0f7423 */ /* 0x000fe2000000200b */
[----:B------:R-:W-:-:S03]  /*5880*/  IMAD.SHL.U32 R16, R17, 0x800000, RZ ;  /* 0x0080000011107824 */ /* 0x000fc600078e00ff */
[----:B------:R-:W-:Y:S01]  /*5890*/  FFMA.RM R18, R15, R12, 12582913 ;  /* 0x4b4000010f127423 */ /* 0x000fe2000000400c */
[----:B------:R-:W0:Y:S01]  /*58a0*/  MUFU.EX2 R50, R50 ;  /* 0x0000003200327308 */ /* 0x000e220000000800 */
[----:B-1----:R-:W-:Y:S02]  /*58b0*/  FMUL R2, R2, R13 ;  /* 0x0000000d02027220 */ /* 0x002fe40000400000 */
[C---:B------:R-:W-:Y:S01]  /*58c0*/  FADD R13, R18.reuse, -12583039 ;  /* 0xcb40007f120d7421 */ /* 0x040fe20000000000 */
[----:B------:R-:W-:Y:S01]  /*58d0*/  SHF.L.U32 R17, R18, 0x17, RZ ;  /* 0x0000001712117819 */ /* 0x000fe200000006ff */
[----:B------:R-:W-:Y:S02]  /*58e0*/  IMAD.SHL.U32 R18, R21, 0x800000, RZ ;  /* 0x0080000015127824 */ /* 0x000fe400078e00ff */
[----:B------:R-:W-:Y:S01]  /*58f0*/  FFMA R13, R26, 1.4426950216293334961, -R13 ;  /* 0x3fb8aa3b1a0d7823 */ /* 0x000fe2000000080d */
[----:B------:R-:W1:Y:S01]  /*5900*/  MUFU.EX2 R15, R42 ;  /* 0x0000002a000f7308 */ /* 0x000e620000000800 */
[----:B--2---:R-:W-:-:S02]  /*5910*/  FMUL R7, R7, R34 ;  /* 0x0000002207077220 */ /* 0x004fc40000400000 */
[----:B------:R-:W-:Y:S01]  /*5920*/  FFMA R26, R26, 1.925963033500011079e-08, R13 ;  /* 0x32a570601a1a7823 */ /* 0x000fe2000000000d */
[----:B------:R-:W-:Y:S01]  /*5930*/  FADD R13, R21, -12583039 ;  /* 0xcb40007f150d7421 */ /* 0x000fe20000000000 */
[----:B------:R-:W-:-:S03]  /*5940*/  FFMA.SAT R21, R14, R11, 0.5 ;  /* 0x3f0000000e157423 */ /* 0x000fc6000000200b */
[C---:B------:R-:W-:Y:S01]  /*5950*/  FFMA R13, R22.reuse, 1.4426950216293334961, -R13 ;  /* 0x3fb8aa3b160d7823 */ /* 0x040fe2000000080d */
[----:B------:R-:W2:Y:S01]  /*5960*/  MUFU.EX2 R26, R26 ;  /* 0x0000001a001a7308 */ /* 0x000ea20000000800 */
[----:B0-----:R-:W-:Y:S02]  /*5970*/  FMUL R3, R3, R50 ;  /* 0x0000003203037220 */ /* 0x001fe40000400000 */
[----:B------:R-:W-:Y:S01]  /*5980*/  FFMA R25, R22, 1.925963033500011079e-08, R13 ;  /* 0x32a5706016197823 */ /* 0x000fe2000000000d */
[----:B------:R-:W-:-:S04]  /*5990*/  FFMA.SAT R13, R28, R11, 0.5 ;  /* 0x3f0000001c0d7423 */ /* 0x000fc8000000200b */
[-C--:B------:R-:W-:Y:S01]  /*59a0*/  FFMA.RM R13, R13, R12.reuse, 12582913 ;  /* 0x4b4000010d0d7423 */ /* 0x080fe2000000400c */
[----:B-1----:R-:W-:Y:S01]  /*59b0*/  FMUL R6, R6, R15 ;  /* 0x0000000f06067220 */ /* 0x002fe20000400000 */
[----:B------:R-:W-:Y:S01]  /*59c0*/  FFMA.SAT R15, R20, R11, 0.5 ;  /* 0x3f000000140f7423 */ /* 0x000fe2000000200b */
[----:B------:R-:W0:Y:S01]  /*59d0*/  MUFU.EX2 R44, R44 ;  /* 0x0000002c002c7308 */ /* 0x000e220000000800 */
[----:B------:R-:W-:Y:S02]  /*59e0*/  FADD R23, R13, -12583039 ;  /* 0xcb40007f0d177421 */ /* 0x000fe40000000000 */
[----:B------:R-:W-:Y:S02]  /*59f0*/  FFMA.RM R15, R15, R12, 12582913 ;  /* 0x4b4000010f0f7423 */ /* 0x000fe4000000400c */
[C---:B------:R-:W-:Y:S01]  /*5a00*/  FFMA R23, R28.reuse, 1.4426950216293334961, -R23 ;  /* 0x3fb8aa3b1c177823 */ /* 0x040fe20000000817 */
[----:B--2---:R-:W-:Y:S02]  /*5a10*/  FMUL R17, R17, R26 ;  /* 0x0000001a11117220 */ /* 0x004fe40000400000 */
[----:B------:R-:W1:Y:S01]  /*5a20*/  MUFU.EX2 R25, R25 ;  /* 0x0000001900197308 */ /* 0x000e620000000800 */
[----:B------:R-:W-:Y:S01]  /*5a30*/  FFMA R28, R28, 1.925963033500011079e-08, R23 ;  /* 0x32a570601c1c7823 */ /* 0x000fe20000000017 */
[C---:B------:R-:W-:Y:S01]  /*5a40*/  FADD R23, R15.reuse, -12583039 ;  /* 0xcb40007f0f177421 */ /* 0x040fe20000000000 */
[----:B------:R-:W-:-:S03]  /*5a50*/  IMAD.SHL.U32 R15, R15, 0x800000, RZ ;  /* 0x008000000f0f7824 */ /* 0x000fc600078e00ff */
[----:B------:R-:W-:Y:S01]  /*5a60*/  FFMA R23, R20, 1.4426950216293334961, -R23 ;  /* 0x3fb8aa3b14177823 */ /* 0x000fe20000000817 */
[----:B0-----:R-:W-:-:S03]  /*5a70*/  FMUL R5, R5, R44 ;  /* 0x0000002c05057220 */ /* 0x001fc60000400000 */
[----:B------:R-:W-:Y:S01]  /*5a80*/  FFMA R20, R20, 1.925963033500011079e-08, R23 ;  /* 0x32a5706014147823 */ /* 0x000fe20000000017 */
[----:B------:R-:W-:Y:S01]  /*5a90*/  FFMA.SAT R23, R24, R11, 0.5 ;  /* 0x3f00000018177423 */ /* 0x000fe2000000200b */
[----:B------:R-:W-:Y:S03]  /*5aa0*/  MUFU.EX2 R44, R28 ;  /* 0x0000001c002c7308 */ /* 0x000fe60000000800 */
[----:B------:R-:W-:Y:S01]  /*5ab0*/  FFMA.RM R22, R23, R12, 12582913 ;  /* 0x4b40000117167423 */ /* 0x000fe2000000400c */
[----:B-1----:R-:W-:-:S03]  /*5ac0*/  FMUL R18, R18, R25 ;  /* 0x0000001912127220 */ /* 0x002fc60000400000 */
[----:B------:R-:W-:Y:S01]  /*5ad0*/  FADD R23, R22, -12583039 ;  /* 0xcb40007f16177421 */ /* 0x000fe20000000000 */
[----:B------:R-:W-:Y:S03]  /*5ae0*/  MUFU.EX2 R50, R20 ;  /* 0x0000001400327308 */ /* 0x000fe60000000800 */
[----:B------:R-:W-:-:S04]  /*5af0*/  FFMA R23, R24, 1.4426950216293334961, -R23 ;  /* 0x3fb8aa3b18177823 */ /* 0x000fc80000000817 */
[----:B------:R-:W-:Y:S01]  /*5b00*/  FFMA R27, R24, 1.925963033500011079e-08, R23 ;  /* 0x32a57060181b7823 */ /* 0x000fe20000000017 */
[----:B------:R-:W-:Y:S01]  /*5b10*/  FFMA.SAT R23, R62, R11, 0.5 ;  /* 0x3f0000003e177423 */ /* 0x000fe2000000200b */
[-C--:B------:R-:W-:Y:S02]  /*5b20*/  FFMA.RM R24, R29, R12.reuse, 12582913 ;  /* 0x4b4000011d187423 */ /* 0x080fe4000000400c */
[----:B------:R-:W-:Y:S01]  /*5b30*/  MUFU.EX2 R52, R27 ;  /* 0x0000001b00347308 */ /* 0x000fe20000000800 */
[----:B------:R-:W-:Y:S01]  /*5b40*/  FFMA.RM R23, R23, R12, 12582913 ;  /* 0x4b40000117177423 */ /* 0x000fe2000000400c */
[----:B------:R-:W-:-:S03]  /*5b50*/  FADD R29, R24, -12583039 ;  /* 0xcb40007f181d7421 */ /* 0x000fc60000000000 */
[C---:B------:R-:W-:Y:S01]  /*5b60*/  FADD R19, R23.reuse, -12583039 ;  /* 0xcb40007f17137421 */ /* 0x040fe20000000000 */
[----:B------:R-:W-:Y:S01]  /*5b70*/  FFMA R29, R40, 1.4426950216293334961, -R29 ;  /* 0x3fb8aa3b281d7823 */ /* 0x000fe2000000081d */
[----:B------:R-:W-:Y:S02]  /*5b80*/  IMAD.SHL.U32 R23, R23, 0x800000, RZ ;  /* 0x0080000017177824 */ /* 0x000fe400078e00ff */
[----:B------:R-:W-:Y:S01]  /*5b90*/  FFMA R19, R62, 1.4426950216293334961, -R19 ;  /* 0x3fb8aa3b3e137823 */ /* 0x000fe20000000813 */
[----:B------:R-:W-:Y:S01]  /*5ba0*/  FFMA R40, R40, 1.925963033500011079e-08, R29 ;  /* 0x32a5706028287823 */ /* 0x000fe2000000001d */
[----:B------:R-:W-:Y:S02]  /*5bb0*/  FFMA.SAT R29, R48, R11, 0.5 ;  /* 0x3f000000301d7423 */ /* 0x000fe4000000200b */
[----:B------:R-:W-:Y:S02]  /*5bc0*/  FFMA R62, R62, 1.925963033500011079e-08, R19 ;  /* 0x32a570603e3e7823 */ /* 0x000fe40000000013 */
[----:B------:R-:W0:Y:S01]  /*5bd0*/  MUFU.EX2 R19, R60 ;  /* 0x0000003c00137308 */ /* 0x000e220000000800 */
[----:B------:R-:W-:-:S04]  /*5be0*/  FFMA.RM R29, R29, R12, 12582913 ;  /* 0x4b4000011d1d7423 */ /* 0x000fc8000000400c */
[----:B------:R-:W-:-:S03]  /*5bf0*/  FADD R33, R29, -12583039 ;  /* 0xcb40007f1d217421 */ /* 0x000fc60000000000 */
[----:B------:R-:W-:Y:S01]  /*5c00*/  MUFU.EX2 R62, R62 ;  /* 0x0000003e003e7308 */ /* 0x000fe20000000800 */
[----:B------:R-:W-:-:S04]  /*5c10*/  FFMA R33, R48, 1.4426950216293334961, -R33 ;  /* 0x3fb8aa3b30217823 */ /* 0x000fc80000000821 */
[----:B------:R-:W-:Y:S01]  /*5c20*/  FFMA R48, R48, 1.925963033500011079e-08, R33 ;  /* 0x32a5706030307823 */ /* 0x000fe20000000021 */
[----:B------:R-:W-:Y:S02]  /*5c30*/  FFMA.SAT R33, R66, R11, 0.5 ;  /* 0x3f00000042217423 */ /* 0x000fe4000000200b */
[----:B------:R-:W-:Y:S01]  /*5c40*/  MUFU.EX2 R40, R40 ;  /* 0x0000002800287308 */ /* 0x000fe20000000800 */
[----:B0-----:R-:W-:Y:S01]  /*5c50*/  FMUL R10, R10, R19 ;  /* 0x000000130a0a7220 */ /* 0x001fe20000400000 */
[----:B------:R-:W-:-:S06]  /*5c60*/  FFMA.RM R33, R33, R12, 12582913 ;  /* 0x4b40000121217423 */ /* 0x000fcc000000400c */
[----:B------:R-:W0:Y:S08]  /*5c70*/  MUFU.EX2 R19, R54 ;  /* 0x0000003600137308 */ /* 0x000e300000000800 */
[----:B------:R-:W-:Y:S01]  /*5c80*/  MUFU.EX2 R25, R48 ;  /* 0x0000003000197308 */ /* 0x000fe20000000800 */
[----:B0-----:R-:W-:Y:S01]  /*5c90*/  FMUL R16, R16, R19 ;  /* 0x0000001310107220 */ /* 0x001fe20000400000 */
        /* <DEDUP_REMOVED lines=12> */
[----:B------:R-:W-:-:S04]  /*5d60*/  FFMA.RM R34, R19, R12, 12582913 ;  /* 0x4b40000113227423 */ /* 0x000fc8000000400c */
[----:B------:R-:W-:-:S04]  /*5d70*/  FADD R19, R34, -12583039 ;  /* 0xcb40007f22137421 */ /* 0x000fc80000000000 */
[----:B------:R-:W-:-:S04]  /*5d80*/  FFMA R19, R46, 1.4426950216293334961, -R19 ;  /* 0x3fb8aa3b2e137823 */ /* 0x000fc80000000813 */
[----:B------:R-:W-:Y:S01]  /*5d90*/  FFMA R46, R46, 1.925963033500011079e-08, R19 ;  /* 0x32a570602e2e7823 */ /* 0x000fe20000000013 */
[----:B------:R-:W-:-:S04]  /*5da0*/  FFMA.SAT R19, R32, R11, 0.5 ;  /* 0x3f00000020137423 */ /* 0x000fc8000000200b */
[-C--:B------:R-:W-:Y:S01]  /*5db0*/  FFMA.RM R11, R19, R12.reuse, 12582913 ;  /* 0x4b400001130b7423 */ /* 0x080fe2000000400c */
[----:B------:R-:W-:Y:S01]  /*5dc0*/  FFMA.RM R12, R21, R12, 12582913 ;  /* 0x4b400001150c7423 */ /* 0x000fe2000000400c */
[----:B------:R-:W-:Y:S01]  /*5dd0*/  SHF.L.U32 R21, R22, 0x17, RZ ;  /* 0x0000001716157819 */ /* 0x000fe200000006ff */
[----:B------:R-:W0:Y:S01]  /*5de0*/  MUFU.EX2 R46, R46 ;  /* 0x0000002e002e7308 */ /* 0x000e220000000800 */
[C---:B------:R-:W-:Y:S01]  /*5df0*/  FADD R19, R11.reuse, -12583039 ;  /* 0xcb40007f0b137421 */ /* 0x040fe20000000000 */
[----:B------:R-:W-:Y:S01]  /*5e00*/  FADD R27, R12, -12583039 ;  /* 0xcb40007f0c1b7421 */ /* 0x000fe20000000000 */
[----:B------:R-:W-:Y:S02]  /*5e10*/  IMAD.SHL.U32 R11, R11, 0x800000, RZ ;  /* 0x008000000b0b7824 */ /* 0x000fe400078e00ff */
[----:B------:R-:W-:Y:S01]  /*5e20*/  FMUL R21, R21, R52 ;  /* 0x0000003415157220 */ /* 0x000fe20000400000 */
[----:B------:R-:W-:Y:S01]  /*5e30*/  FFMA R19, R32, 1.4426950216293334961, -R19 ;  /* 0x3fb8aa3b20137823 */ /* 0x000fe20000000813 */
[----:B------:R-:W-:Y:S01]  /*5e40*/  FFMA R27, R14, 1.4426950216293334961, -R27 ;  /* 0x3fb8aa3b0e1b7823 */ /* 0x000fe2000000081b */
[----:B------:R-:W-:-:S02]  /*5e50*/  SHF.L.U32 R12, R12, 0x17, RZ ;  /* 0x000000170c0c7819 */ /* 0x000fc400000006ff */
[----:B------:R-:W-:Y:S01]  /*5e60*/  FFMA R32, R32, 1.925963033500011079e-08, R19 ;  /* 0x32a5706020207823 */ /* 0x000fe20000000013 */
[----:B------:R-:W-:Y:S01]  /*5e70*/  FADD R19, RZ, R4 ;  /* 0x00000004ff137221 */ /* 0x000fe20000000000 */
[----:B------:R-:W-:Y:S01]  /*5e80*/  FFMA R35, R14, 1.925963033500011079e-08, R27 ;  /* 0x32a570600e237823 */ /* 0x000fe2000000001b */
[----:B------:R-:W-:Y:S02]  /*5e90*/  SHF.L.U32 R27, R34, 0x17, RZ ;  /* 0x00000017221b7819 */ /* 0x000fe400000006ff */
[----:B------:R-:W-:Y:S01]  /*5ea0*/  FADD R19, R19, R0 ;  /* 0x0000000013137221 */ /* 0x000fe20000000000 */
[----:B------:R-:W-:Y:S02]  /*5eb0*/  MUFU.EX2 R32, R32 ;  /* 0x0000002000207308 */ /* 0x000fe40000000800 */
[----:B0-----:R-:W-:Y:S01]  /*5ec0*/  FMUL R27, R27, R46 ;  /* 0x0000002e1b1b7220 */ /* 0x001fe20000400000 */
[----:B------:R-:W-:-:S04]  /*5ed0*/  FADD R42, R19, R2 ;  /* 0x00000002132a7221 */ /* 0x000fc80000000000 */
[----:B------:R-:W-:Y:S01]  /*5ee0*/  FADD R42, R42, R3 ;  /* 0x000000032a2a7221 */ /* 0x000fe20000000000 */
[----:B------:R-:W-:Y:S03]  /*5ef0*/  MUFU.EX2 R35, R35 ;  /* 0x0000002300237308 */ /* 0x000fe60000000800 */
[----:B------:R-:W-:-:S04]  /*5f00*/  FADD R19, R42, R5 ;  /* 0x000000052a137221 */ /* 0x000fc80000000000 */
[----:B------:R-:W-:Y:S01]  /*5f10*/  FADD R28, R19, R6 ;  /* 0x00000006131c7221 */ /* 0x000fe20000000000 */
[----:B------:R-:W-:-:S03]  /*5f20*/  SHF.L.U32 R19, R13, 0x17, RZ ;  /* 0x000000170d137819 */ /* 0x000fc600000006ff */
[----:B------:R-:W-:Y:S02]  /*5f30*/  FADD R13, R28, R7 ;  /* 0x000000071c0d7221 */ /* 0x000fe40000000000 */
[----:B------:R-:W-:Y:S02]  /*5f40*/  FMUL R19, R19, R44 ;  /* 0x0000002c13137220 */ /* 0x000fe40000400000 */
        /* <DEDUP_REMOVED lines=9> */
[----:B------:R-:W-:Y:S01]  /*5fe0*/  FMUL R22, R23, R62 ;  /* 0x0000003e17167220 */ /* 0x000fe20000400000 */
[----:B------:R-:W-:Y:S01]  /*5ff0*/  SHF.L.U32 R23, R24, 0x17, RZ ;  /* 0x0000001718177819 */ /* 0x000fe200000006ff */
[----:B------:R-:W-:Y:S02]  /*6000*/  IMAD.SHL.U32 R24, R29, 0x800000, RZ ;  /* 0x008000001d187824 */ /* 0x000fe400078e00ff */
[----:B------:R-:W-:Y:S01]  /*6010*/  FADD R28, R13, R20 ;  /* 0x000000140d1c7221 */ /* 0x000fe20000000000 */
[----:B0-----:R-:W-:Y:S01]  /*6020*/  FMUL R26, R26, R15 ;  /* 0x0000000f1a1a7220 */ /* 0x001fe20000400000 */
[----:B------:R-:W-:Y:S01]  /*6030*/  FMUL R29, R11, R32 ;  /* 0x000000200b1d7220 */ /* 0x000fe20000400000 */
[----:B------:R-:W-:Y:S01]  /*6040*/  FMUL R23, R23, R40 ;  /* 0x0000002817177220 */ /* 0x000fe20000400000 */
[----:B------:R-:W-:Y:S01]  /*6050*/  FADD R13, R28, R21 ;  /* 0x000000151c0d7221 */ /* 0x000fe20000000000 */
[----:B------:R-:W-:Y:S01]  /*6060*/  FMUL R24, R24, R25 ;  /* 0x0000001918187220 */ /* 0x000fe20000400000 */
[----:B------:R-:W-:-:S02]  /*6070*/  FMUL R25, R33, R66 ;  /* 0x0000004221197220 */ /* 0x000fc40000400000 */
        /* <DEDUP_REMOVED lines=18> */
.L_x_12048:
        /* <DEDUP_REMOVED lines=11> */
[----:B0-----:R-:W-:Y:S05]  /*6250*/  CALL.REL.NOINC `($__internal_180_$__cuda_sm3x_div_rn_noftz_f32_slowpath) ;  /* 0x0000002800e07944 */ /* 0x001fea0003c00000 */
[----:B------:R-:W-:-:S07]  /*6260*/  IMAD.MOV.U32 R14, RZ, RZ, R4 ;  /* 0x000000ffff0e7224 */ /* 0x000fce00078e0004 */
.L_x_11989:
[----:B------:R-:W-:Y:S05]  /*6270*/  BSYNC.RECONVERGENT B3 ;  /* 0x0000000000037941 */ /* 0x000fea0003800200 */
.L_x_11988:
        /* <DEDUP_REMOVED lines=11> */
[----:B0-----:R-:W-:Y:S05]  /*6330*/  CALL.REL.NOINC `($__internal_180_$__cuda_sm3x_div_rn_noftz_f32_slowpath) ;  /* 0x0000002800a87944 */ /* 0x001fea0003c00000 */
[----:B------:R-:W-:-:S07]  /*6340*/  IMAD.MOV.U32 R15, RZ, RZ, R4 ;  /* 0x000000ffff0f7224 */ /* 0x000fce00078e0004 */
.L_x_11991:
[----:B------:R-:W-:Y:S05]  /*6350*/  BSYNC.RECONVERGENT B3 ;  /* 0x0000000000037941 */ /* 0x000fea0003800200 */
.L_x_11990:
        /* <DEDUP_REMOVED lines=13> */
.L_x_11993:
[----:B------:R-:W-:Y:S05]  /*6430*/  BSYNC.RECONVERGENT B3 ;  /* 0x0000000000037941 */ /* 0x000fea0003800200 */
.L_x_11992:
        /* <DEDUP_REMOVED lines=13> */
.L_x_11995:
[----:B------:R-:W-:Y:S05]  /*6510*/  BSYNC.RECONVERGENT B3 ;  /* 0x0000000000037941 */ /* 0x000fea0003800200 */
.L_x_11994:
        /* <DEDUP_REMOVED lines=13> */
.L_x_11997:
[----:B------:R-:W-:Y:S05]  /*65f0*/  BSYNC.RECONVERGENT B3 ;  /* 0x0000000000037941 */ /* 0x000fea0003800200 */
.L_x_11996:
        /* <DEDUP_REMOVED lines=13> */
.L_x_11999:
[----:B------:R-:W-:Y:S05]  /*66d0*/  BSYNC.RECONVERGENT B3 ;  /* 0x0000000000037941 */ /* 0x000fea0003800200 */
.L_x_11998:
        /* <DEDUP_REMOVED lines=13> */
.L_x_12001:
[----:B------:R-:W-:Y:S05]  /*67b0*/  BSYNC.RECONVERGENT B3 ;  /* 0x0000000000037941 */ /* 0x000fea0003800200 */
.L_x_12000:
        /* <DEDUP_REMOVED lines=13> */
.L_x_12003:
[----:B------:R-:W-:Y:S05]  /*6890*/  BSYNC.RECONVERGENT B3 ;  /* 0x0000000000037941 */ /* 0x000fea0003800200 */
.L_x_12002:
        /* <DEDUP_REMOVED lines=12> */
[----:B------:R-:W-:-:S07]  /*6960*/  MOV R8, R4 ;  /* 0x0000000400087202 */ /* 0x000fce0000000f00 */
.L_x_12005:
[----:B------:R-:W-:Y:S05]  /*6970*/  BSYNC.RECONVERGENT B3 ;  /* 0x0000000000037941 */ /* 0x000fea0003800200 */
.L_x_12004:
        /* <DEDUP_REMOVED lines=11> */
[----:B0-----:R-:W-:Y:S05]  /*6a30*/  CALL.REL.NOINC `($__internal_180_$__cuda_sm3x_div_rn_noftz_f32_slowpath) ;  /* 0x0000002000e87944 */ /* 0x001fea0003c00000 */
[----:B------:R-:W-:-:S07]  /*6a40*/  MOV R9, R4 ;  /* 0x0000000400097202 */ /* 0x000fce0000000f00 */
.L_x_12007:
[----:B------:R-:W-:Y:S05]  /*6a50*/  BSYNC.RECONVERGENT B3 ;  /* 0x0000000000037941 */ /* 0x000fea0003800200 */
.L_x_12006:
        /* <DEDUP_REMOVED lines=13> */
.L_x_12009:
[----:B------:R-:W-:Y:S05]  /*6b30*/  BSYNC.RECONVERGENT B3 ;  /* 0x0000000000037941 */ /* 0x000fea0003800200 */
.L_x_12008:
        /* <DEDUP_REMOVED lines=13> */
.L_x_12011:
[----:B------:R-:W-:Y:S05]  /*6c10*/  BSYNC.RECONVERGENT B3 ;  /* 0x0000000000037941 */ /* 0x000fea0003800200 */
.L_x_12010:
        /* <DEDUP_REMOVED lines=13> */
.L_x_12013:
[----:B------:R-:W-:Y:S05]  /*6cf0*/  BSYNC.RECONVERGENT B3 ;  /* 0x0000000000037941 */ /* 0x000fea0003800200 */
.L_x_12012:
        /* <DEDUP_REMOVED lines=13> */
.L_x_12015:
[----:B------:R-:W-:Y:S05]  /*6dd0*/  BSYNC.RECONVERGENT B3 ;  /* 0x0000000000037941 */ /* 0x000fea0003800200 */
.L_x_12014:
        /* <DEDUP_REMOVED lines=13> */
.L_x_12017:
[----:B------:R-:W-:Y:S05]  /*6eb0*/  BSYNC.RECONVERGENT B3 ;  /* 0x0000000000037941 */ /* 0x000fea0003800200 */
.L_x_12016:
        /* <DEDUP_REMOVED lines=13> */
.L_x_12019:
[----:B------:R-:W-:Y:S05]  /*6f90*/  BSYNC.RECONVERGENT B3 ;  /* 0x0000000000037941 */ /* 0x000fea0003800200 */
.L_x_12018:
        /* <DEDUP_REMOVED lines=13> */
.L_x_12021:
[----:B------:R-:W-:Y:S05]  /*7070*/  BSYNC.RECONVERGENT B3 ;  /* 0x0000000000037941 */ /* 0x000fea0003800200 */
.L_x_12020:
        /* <DEDUP_REMOVED lines=13> */
.L_x_12023:
[----:B------:R-:W-:Y:S05]  /*7150*/  BSYNC.RECONVERGENT B3 ;  /* 0x0000000000037941 */ /* 0x000fea0003800200 */
.L_x_12022:
        /* <DEDUP_REMOVED lines=13> */
.L_x_12025:
[----:B------:R-:W-:Y:S05]  /*7230*/  BSYNC.RECONVERGENT B3 ;  /* 0x0000000000037941 */ /* 0x000fea0003800200 */
.L_x_12024:
        /* <DEDUP_REMOVED lines=13> */
.L_x_12027:
[----:B------:R-:W-:Y:S05]  /*7310*/  BSYNC.RECONVERGENT B3 ;  /* 0x0000000000037941 */ /* 0x000fea0003800200 */
.L_x_12026:
        /* <DEDUP_REMOVED lines=13> */
.L_x_12029:
[----:B------:R-:W-:Y:S05]  /*73f0*/  BSYNC.RECONVERGENT B3 ;  /* 0x0000000000037941 */ /* 0x000fea0003800200 */
.L_x_12028:
        /* <DEDUP_REMOVED lines=13> */
.L_x_12031:
[----:B------:R-:W-:Y:S05]  /*74d0*/  BSYNC.RECONVERGENT B3 ;  /* 0x0000000000037941 */ /* 0x000fea0003800200 */
.L_x_12030:
        /* <DEDUP_REMOVED lines=13> */
.L_x_12033:
[----:B------:R-:W-:Y:S05]  /*75b0*/  BSYNC.RECONVERGENT B3 ;  /* 0x0000000000037941 */ /* 0x000fea0003800200 */
.L_x_12032:
        /* <DEDUP_REMOVED lines=13> */
.L_x_12035:
[----:B------:R-:W-:Y:S05]  /*7690*/  BSYNC.RECONVERGENT B3 ;  /* 0x0000000000037941 */ /* 0x000fea0003800200 */
.L_x_12034:
        /* <DEDUP_REMOVED lines=64> */
.L_x_11986:
[----:B------:R-:W-:Y:S05]  /*7aa0*/  EXIT ;  /* 0x000000000000794d */ /* 0x000fea0003800000 */
.L_x_11987:
[----:B------:R-:W-:Y:S01]  /*7ab0*/  BSSY B1, `(.L_x_12037) ;  /* 0x0000007000017945 */ /* 0x000fe20003800000 */
[----:B------:R-:W-:Y:S01]  /*7ac0*/  IMAD.MOV.U32 R12, RZ, RZ, 0x10 ;  /* 0x00000010ff0c7424 */ /* 0x000fe200078e00ff */
[----:B------:R-:W-:Y:S02]  /*7ad0*/  MOV R11, 0x1f ;  /* 0x0000001f000b7802 */ /* 0x000fe40000000f00 */
[----:B------:R-:W-:-:S07]  /*7ae0*/  MOV R15, 0xffffffff ;  /* 0xffffffff000f7802 */ /* 0x000fce0000000f00 */
[----:B------:R-:W-:Y:S05]  /*7af0*/  WARPSYNC.COLLECTIVE R15, `(.L_x_12038) ;  /* 0x000000000f087348 */ /* 0x000fea0003c00000 */
[----:B------:R0:W1:Y:S02]  /*7b00*/  SHFL.BFLY P6, R14, R13, R12, R11 ;  /* 0x0c00000c0d0e7389 */ /* 0x00006400000c000b */
[----:B01----:R-:W-:Y:S05]  /*7b10*/  ENDCOLLECTIVE ;  /* 0x000000000000791b */ /* 0x003fea0003800000 */
.L_x_12038:
[----:B------:R-:W-:Y:S05]  /*7b20*/  BSYNC B1 ;  /* 0x0000000000017941 */ /* 0x000fea0003800000 */
.L_x_12037:
[----:B------:R-:W-:Y:S01]  /*7b30*/  HFMA2 R11, -RZ, RZ, 0, 1.847743988037109375e-06 ;  /* 0x0000001fff0b7431 */ /* 0x000fe200000001ff */
[----:B------:R-:W-:Y:S01]  /*7b40*/  FMNMX R13, R13, R14, !PT ;  /* 0x0000000e0d0d7209 */ /* 0x000fe20007800000 */
[----:B------:R-:W-:Y:S01]  /*7b50*/  IMAD.MOV.U32 R12, RZ, RZ, 0x8 ;  /* 0x00000008ff0c7424 */ /* 0x000fe200078e00ff */
[----:B------:R-:W-:-:S07]  /*7b60*/  MOV R15, 0xffffffff ;  /* 0xffffffff000f7802 */ /* 0x000fce0000000f00 */
[----:B------:R-:W-:Y:S05]  /*7b70*/  WARPSYNC.COLLECTIVE R15, `(.L_x_12039) ;  /* 0x000000000f087348 */ /* 0x000fea0003c00000 */
[----:B------:R0:W1:Y:S02]  /*7b80*/  SHFL.BFLY P6, R14, R13, R12, R11 ;  /* 0x0c00000c0d0e7389 */ /* 0x00006400000c000b */
[----:B01----:R-:W-:Y:S05]  /*7b90*/  ENDCOLLECTIVE ;  /* 0x000000000000791b */ /* 0x003fea0003800000 */
.L_x_12039:
[----:B------:R-:W-:Y:S01]  /*7ba0*/  HFMA2 R12, -RZ, RZ, 0, 2.384185791015625e-07 ;  /* 0x00000004ff0c7431 */ /* 0x000fe200000001ff */
[----:B------:R-:W-:-:S05]  /*7bb0*/  FMNMX R0, R13, R14, !PT ;  /* 0x0000000e0d007209 */ /* 0x000fca0007800000 */
[----:B------:R-:W-:-:S07]  /*7bc0*/  IMAD.MOV.U32 R13, RZ, RZ, R0 ;  /* 0x000000ffff0d7224 */ /* 0x000fce00078e0000 */
[----:B------:R-:W-:Y:S05]  /*7bd0*/  WARPSYNC.COLLECTIVE R15, `(.L_x_12040) ;  /* 0x000000000f087348 */ /* 0x000fea0003c00000 */
[----:B------:R0:W1:Y:S02]  /*7be0*/  SHFL.BFLY P6, R14, R13, R12, R11 ;  /* 0x0c00000c0d0e7389 */ /* 0x00006400000c000b */
[----:B01----:R-:W-:Y:S05]  /*7bf0*/  ENDCOLLECTIVE ;  /* 0x000000000000791b */ /* 0x003fea0003800000 */
.L_x_12040:
[----:B------:R-:W-:Y:S01]  /*7c00*/  IMAD.MOV.U32 R12, RZ, RZ, 0x2 ;  /* 0x00000002ff0c7424 */ /* 0x000fe200078e00ff */
[----:B------:R-:W-:-:S04]  /*7c10*/  FMNMX R2, R0, R14, !PT ;  /* 0x0000000e00027209 */ /* 0x000fc80007800000 */
[----:B------:R-:W-:-:S07]  /*7c20*/  MOV R13, R2 ;  /* 0x00000002000d7202 */ /* 0x000fce0000000f00 */
[----:B------:R-:W-:Y:S05]  /*7c30*/  WARPSYNC.COLLECTIVE R15, `(.L_x_12041) ;  /* 0x000000000f087348 */ /* 0x000fea0003c00000 */
[----:B------:R0:W1:Y:S02]  /*7c40*/  SHFL.BFLY P6, R14, R13, R12, R11 ;  /* 0x0c00000c0d0e7389 */ /* 0x00006400000c000b */
[----:B01----:R-:W-:Y:S05]  /*7c50*/  ENDCOLLECTIVE ;  /* 0x000000000000791b */ /* 0x003fea0003800000 */
.L_x_12041:
[----:B------:R-:W-:Y:S01]  /*7c60*/  HFMA2 R12, -RZ, RZ, 0, 5.9604644775390625e-08 ;  /* 0x00000001ff0c7431 */ /* 0x000fe200000001ff */
[----:B------:R-:W-:-:S04]  /*7c70*/  FMNMX R3, R2, R14, !PT ;  /* 0x0000000e02037209 */ /* 0x000fc80007800000 */
[----:B------:R-:W-:-:S07]  /*7c80*/  MOV R13, R3 ;  /* 0x00000003000d7202 */ /* 0x000fce0000000f00 */
[----:B------:R-:W-:Y:S05]  /*7c90*/  WARPSYNC.COLLECTIVE R15, `(.L_x_12042) ;  /* 0x000000000f087348 */ /* 0x000fea0003c00000 */
[----:B------:R0:W1:Y:S02]  /*7ca0*/  SHFL.BFLY P6, R14, R13, R12, R11 ;  /* 0x0c00000c0d0e7389 */ /* 0x00006400000c000b */
[----:B01----:R-:W-:Y:S05]  /*7cb0*/  ENDCOLLECTIVE ;  /* 0x000000000000791b */ /* 0x003fea0003800000 */
.L_x_12042:
[----:B------:R-:W-:Y:S01]  /*7cc0*/  IMAD.MOV.U32 R11, RZ, RZ, 0x3bbb989d ;  /* 0x3bbb989dff0b7424 */ /* 0x000fe200078e00ff */
[----:B------:R-:W-:Y:S02]  /*7cd0*/  MOV R13, 0x437c0000 ;  /* 0x437c0000000d7802 */ /* 0x000fe40000000f00 */
        /* <DEDUP_REMOVED lines=112> */
[----:B------:R-:W-:-:S04]  /*83e0*/  FFMA.SAT R14, R26, R11, 0.5 ;  /* 0x3f0000001a0e7423 */ /* 0x000fc8000000200b */
[----:B------:R-:W-:Y:S01]  /*83f0*/  FFMA.RM R14, R14, R13, 12582913 ;  /* 0x4b4000010e0e7423 */ /* 0x000fe2000000400d */
[----:B--2---:R-:W-:-:S03]  /*8400*/  FMUL R10, R10, R15 ;  /* 0x0000000f0a0a7220 */ /* 0x004fc60000400000 */
        /* <DEDUP_REMOVED lines=95> */
[----:B------:R-:W-:Y:S02]  /*8a00*/  SHF.L.U32 R28, R28, 0x17, RZ ;  /* 0x000000171c1c7819 */ /* 0x000fe400000006ff */
[----:B------:R-:W0:Y:S01]  /*8a10*/  MUFU.EX2 R29, R32 ;  /* 0x00000020001d7308 */ /* 0x000e220000000800 */
[----:B------:R-:W-:-:S04]  /*8a20*/  FFMA R11, R12, 1.4426950216293334961, -R11 ;  /* 0x3fb8aa3b0c0b7823 */ /* 0x000fc8000000080b */
[----:B------:R-:W-:Y:S01]  /*8a30*/  FFMA R15, R12, 1.925963033500011079e-08, R11 ;  /* 0x32a570600c0f7823 */ /* 0x000fe2000000000b */
[----:B------:R-:W-:-:S04]  /*8a40*/  FADD R11, RZ, R4 ;  /* 0x00000004ff0b7221 */ /* 0x000fc80000000000 */
[----:B------:R-:W-:Y:S01]  /*8a50*/  FADD R11, R11, R0 ;  /* 0x000000000b0b7221 */ /* 0x000fe20000000000 */
[----:B------:R-:W1:Y:S03]  /*8a60*/  MUFU.EX2 R15, R15 ;  /* 0x0000000f000f7308 */ /* 0x000e660000000800 */
[----:B------:R-:W-:Y:S01]  /*8a70*/  FADD R12, R11, R2 ;  /* 0x000000020b0c7221 */ /* 0x000fe20000000000 */
[----:B0-----:R-:W-:-:S03]  /*8a80*/  FMUL R29, R14, R29 ;  /* 0x0000001d0e1d7220 */ /* 0x001fc60000400000 */
[----:B------:R-:W-:-:S04]  /*8a90*/  FADD R12, R12, R3 ;  /* 0x000000030c0c7221 */ /* 0x000fc80000000000 */
        /* <DEDUP_REMOVED lines=27> */
.L_x_12043:
[----:B------:R-:W-:Y:S02]  /*8c50*/  IMAD.MOV.U32 R12, RZ, RZ, 0x8 ;  /* 0x00000008ff0c7424 */ /* 0x000fe400078e00ff */
[----:B------:R-:W-:-:S05]  /*8c60*/  FADD R32, R13, R14 ;  /* 0x0000000e0d207221 */ /* 0x000fca0000000000 */
[----:B------:R-:W-:-:S07]  /*8c70*/  MOV R13, R32 ;  /* 0x00000020000d7202 */ /* 0x000fce0000000f00 */
[----:B------:R-:W-:Y:S05]  /*8c80*/  WARPSYNC.COLLECTIVE R15, `(.L_x_12044) ;  /* 0x000000000f087348 */ /* 0x000fea0003c00000 */
[----:B------:R0:W1:Y:S02]  /*8c90*/  SHFL.BFLY P6, R14, R13, R12, R11 ;  /* 0x0c00000c0d0e7389 */ /* 0x00006400000c000b */
[----:B01----:R-:W-:Y:S05]  /*8ca0*/  ENDCOLLECTIVE ;  /* 0x000000000000791b */ /* 0x003fea0003800000 */
.L_x_12044:
[----:B------:R-:W-:Y:S02]  /*8cb0*/  HFMA2 R12, -RZ, RZ, 0, 2.384185791015625e-07 ;  /* 0x00000004ff0c7431 */ /* 0x000fe400000001ff */
[----:B------:R-:W-:-:S05]  /*8cc0*/  FADD R33, R32, R14 ;  /* 0x0000000e20217221 */ /* 0x000fca0000000000 */
[----:B------:R-:W-:-:S07]  /*8cd0*/  MOV R13, R33 ;  /* 0x00000021000d7202 */ /* 0x000fce0000000f00 */
[----:B------:R-:W-:Y:S05]  /*8ce0*/  WARPSYNC.COLLECTIVE R15, `(.L_x_12045) ;  /* 0x000000000f087348 */ /* 0x000fea0003c00000 */
[----:B------:R0:W1:Y:S02]  /*8cf0*/  SHFL.BFLY P6, R14, R13, R12, R11 ;  /* 0x0c00000c0d0e7389 */ /* 0x00006400000c000b */
[----:B01----:R-:W-:Y:S05]  /*8d00*/  ENDCOLLECTIVE ;  /* 0x000000000000791b */ /* 0x003fea0003800000 */
.L_x_12045:
[----:B------:R-:W-:Y:S01]  /*8d10*/  MOV R12, 0x2 ;  /* 0x00000002000c7802 */ /* 0x000fe20000000f00 */
[----:B------:R-:W-:-:S04]  /*8d20*/  FADD R34, R33, R14 ;  /* 0x0000000e21227221 */ /* 0x000fc80000000000 */
[----:B------:R-:W-:-:S07]  /*8d30*/  IMAD.MOV.U32 R13, RZ, RZ, R34 ;  /* 0x000000ffff0d7224 */ /* 0x000fce00078e0022 */
[----:B------:R-:W-:Y:S05]  /*8d40*/  WARPSYNC.COLLECTIVE R15, `(.L_x_12046) ;  /* 0x000000000f087348 */ /* 0x000fea0003c00000 */
[----:B------:R0:W1:Y:S02]  /*8d50*/  SHFL.BFLY P6, R14, R13, R12, R11 ;  /* 0x0c00000c0d0e7389 */ /* 0x00006400000c000b */
[----:B01----:R-:W-:Y:S05]  /*8d60*/  ENDCOLLECTIVE ;  /* 0x000000000000791b */ /* 0x003fea0003800000 */
.L_x_12046:
[----:B------:R-:W-:Y:S02]  /*8d70*/  IMAD.MOV.U32 R12, RZ, RZ, 0x1 ;  /* 0x00000001ff0c7424 */ /* 0x000fe400078e00ff */
[----:B------:R-:W-:-:S05]  /*8d80*/  FADD R35, R34, R14 ;  /* 0x0000000e22237221 */ /* 0x000fca0000000000 */
[----:B------:R-:W-:-:S07]  /*8d90*/  MOV R13, R35 ;  /* 0x00000023000d7202 */ /* 0x000fce0000000f00 */
[----:B------:R-:W-:Y:S05]  /*8da0*/  WARPSYNC.COLLECTIVE R15, `(.L_x_12047) ;  /* 0x000000000f087348 */ /* 0x000fea0003c00000 */
[----:B------:R0:W1:Y:S02]  /*8db0*/  SHFL.BFLY P6, R14, R13, R12, R11 ;  /* 0x0c00000c0d0e7389 */ /* 0x00006400000c000b */
[----:B01----:R-:W-:Y:S05]  /*8dc0*/  ENDCOLLECTIVE ;  /* 0x000000000000791b */ /* 0x003fea0003800000 */
.L_x_12047:
[----:B------:R-:W-:Y:S05]  /*8dd0*/  BRA `(.L_x_12048) ;  /* 0xffffffd000f07947 */ /* 0x000fea000383ffff */
        .weak           $__internal_180_$__cuda_sm3x_div_rn_noftz_f32_slowpath
        .type           $__internal_180_$__cuda_sm3x_div_rn_noftz_f32_slowpath,@function
        .size           $__internal_180_$__cuda_sm3x_div_rn_noftz_f32_slowpath,(.L_x_37557 - $__internal_180_$__cuda_sm3x_div_rn_noftz_f32_slowpath)
$__internal_180_$__cuda_sm3x_div_rn_noftz_f32_slowpath:
        /* <DEDUP_REMOVED lines=35> */
.L_x_12050:
        /* <DEDUP_REMOVED lines=51> */
.L_x_12057:
[----:B------:R-:W-:-:S04]  /*9340*/  LOP3.LUT R4, R4, 0x80000000, RZ, 0xc0, !PT ;  /* 0x8000000004047812 */ /* 0x000fc800078ec0ff */
[----:B------:R-:W-:Y:S01]  /*9350*/  LOP3.LUT R4, R4, 0x7f800000, RZ, 0xfc, !PT ;  /* 0x7f80000004047812 */ /* 0x000fe200078efcff */
[----:B------:R-:W-:Y:S06]  /*9360*/  BRA `(.L_x_12058) ;  /* 0x0000000000047947 */ /* 0x000fec0003800000 */
.L_x_12056:
[----:B------:R-:W-:-:S07]  /*9370*/  LEA R4, R41, R4, 0x17 ;  /* 0x0000000429047211 */ /* 0x000fce00078eb8ff */
.L_x_12058:
[----:B------:R-:W-:Y:S05]  /*9380*/  BSYNC.RECONVERGENT B2 ;  /* 0x0000000000027941 */ /* 0x000fea0003800200 */
.L_x_12055:
[----:B------:R-:W-:Y:S05]  /*9390*/  BRA `(.L_x_12059) ;  /* 0x0000000000207947 */ /* 0x000fea0003800000 */
.L_x_12054:
[----:B------:R-:W-:-:S04]  /*93a0*/  LOP3.LUT R4, R33, 0x80000000, R4, 0x48, !PT ;  /* 0x8000000021047812 */ /* 0x000fc800078e4804 */
[----:B------:R-:W-:Y:S01]  /*93b0*/  LOP3.LUT R4, R4, 0x7f800000, RZ, 0xfc, !PT ;  /* 0x7f80000004047812 */ /* 0x000fe200078efcff */
[----:B------:R-:W-:Y:S06]  /*93c0*/  BRA `(.L_x_12059) ;  /* 0x0000000000147947 */ /* 0x000fec0003800000 */
.L_x_12053:
[----:B------:R-:W-:Y:S01]  /*93d0*/  LOP3.LUT R4, R33, 0x80000000, R4, 0x48, !PT ;  /* 0x8000000021047812 */ /* 0x000fe200078e4804 */
[----:B------:R-:W-:Y:S06]  /*93e0*/  BRA `(.L_x_12059) ;  /* 0x00000000000c7947 */ /* 0x000fec0003800000 */
.L_x_12052:
[----:B------:R-:W0:Y:S01]  /*93f0*/  MUFU.RSQ R4, -QNAN ;  /* 0xffc0000000047908 */ /* 0x000e220000001400 */
[----:B------:R-:W-:Y:S05]  /*9400*/  BRA `(.L_x_12059) ;  /* 0x0000000000047947 */ /* 0x000fea0003800000 */
.L_x_12051:
[----:B------:R-:W-:-:S07]  /*9410*/  FADD.FTZ R4, R4, R11 ;  /* 0x0000000b04047221 */ /* 0x000fce0000010000 */
.L_x_12059:
[----:B------:R-:W-:Y:S05]  /*9420*/  BSYNC.RECONVERGENT B1 ;  /* 0x0000000000017941 */ /* 0x000fea0003800200 */
.L_x_12049:
[----:B------:R-:W-:-:S04]  /*9430*/  HFMA2 R13, -RZ, RZ, 0, 0 ;  /* 0x00000000ff0d7431 */ /* 0x000fc800000001ff */
[----:B0-----:R-:W-:Y:S05]  /*9440*/  RET.REL.NODEC R12 `(_Z15SoftmaxWarpImplI22BroadcastScaleMaskLoadIffbLm3EiE11DirectStoreIffEfLi1ELi24ELi32ELi1ELb0EL9Algorithm0EEvT_T0_ll) ;  /* 0xffffff680cec7950 */ /* 0x001fea0003c3ffff */
.L_x_12060:
        /* <DEDUP_REMOVED lines=11> */
.L_x_37557:


//--------------------- .text._Z15SoftmaxWarpImplI22BroadcastScaleMaskLoadIffbLm3EiE11DirectStoreIffEfLi1ELi23ELi32ELi1ELb1EL9Algorithm0EEvT_T0_ll --------------------------
	.section	.text._Z15SoftmaxWarpImplI22BroadcastScaleMaskLoadIffbLm3EiE11DirectStoreIffEfLi1ELi23ELi32ELi1ELb1EL9Algorithm0EEvT_T0_ll,"ax",@progbits
	.align	128
        .global         _Z15SoftmaxWarpImplI22BroadcastScaleMaskLoadIffbLm3EiE11DirectStoreIffEfLi1ELi23ELi32ELi1ELb1EL9Algorithm0EEvT_T0_ll
        .type           _Z15SoftmaxWarpImplI22BroadcastScaleMaskLoadIffbLm3EiE11DirectStoreIffEfLi1ELi23ELi32ELi1ELb1EL9Algorithm0EEvT_T0_ll,@function
        .size           _Z15SoftmaxWarpImplI22BroadcastScaleMaskLoadIffbLm3EiE11DirectStoreIffEfLi1ELi23ELi32ELi1ELb1EL9Algorithm0EEvT_T0_ll,(.L_x_37558 - _Z15SoftmaxWarpImplI22BroadcastScaleMaskLoadIffbLm3EiE11DirectStoreIffEfLi1ELi23ELi32ELi1ELb1EL9Algorithm0EEvT_T0_ll)
        .other          _Z15SoftmaxWarpImplI22BroadcastScaleMaskLoadIffbLm3EiE11DirectStoreIffEfLi1ELi23ELi32ELi1ELb1EL9Algorithm0EEvT_T0_ll,@"STO_CUDA_ENTRY STV_DEFAULT"
_Z15SoftmaxWarpImplI22BroadcastScaleMaskLoadIffbLm3EiE11DirectStoreIffEfLi1ELi23ELi32ELi1ELb1EL9Algorithm0EEvT_T0_ll:
.text._Z15SoftmaxWarpImplI22BroadcastScaleMaskLoadIffbLm3EiE11DirectStoreIffEfLi1ELi23ELi32ELi1ELb1EL9Algorithm0EEvT_T0_ll:
        /* <DEDUP_REMOVED lines=29> */
.L_x_12061:
        /* <DEDUP_REMOVED lines=25> */
[----:B-1----:R-:W-:-:S07]  /*0360*/  VIADD R35, R47, 0x2c0 ;  /* 0x000002c02f237836 */ /* 0x002fce0000000000 */
.L_x_12156:
        /* <DEDUP_REMOVED lines=96> */
.L_x_12064:
[----:B------:R-:W-:Y:S05]  /*0970*/  BSYNC.RECONVERGENT B1 ;  /* 0x0000000000017941 */ /* 0x000fea0003800200 */
.L_x_12063:
        /* <DEDUP_REMOVED lines=93> */
.L_x_12066:
[----:B------:R-:W-:Y:S05]  /*0f50*/  BSYNC.RECONVERGENT B1 ;  /* 0x0000000000017941 */ /* 0x000fea0003800200 */
.L_x_12065:
[----:B------:R-:W-:Y:S01]  /*0f60*/  BSSY.RECONVERGENT B1, `(.L_x_12067) ;  /* 0x000005b000017945 */ /* 0x000fe20003800200 */
[----:B------:R-:W-:Y:S01]  /*0f70*/  ISETP.GE.U32.AND P2, PT, R43, R14, PT ;  /* 0x0000000e2b00720c */ /* 0x000fe20003f46070 */
[----:B------:R-:W-:Y:S01]  /*0f80*/  VIADD R41, R47, 0x100 ;  /* 0x000001002f297836 */ /* 0x000fe20000000000 */
        /* <DEDUP_REMOVED lines=88> */
.L_x_12068:
[----:B------:R-:W-:Y:S05]  /*1510*/  BSYNC.RECONVERGENT B1 ;  /* 0x0000000000017941 */ /* 0x000fea0003800200 */
.L_x_12067:
        /* <DEDUP_REMOVED lines=91> */
.L_x_12070:
[----:B------:R-:W-:Y:S05]  /*1ad0*/  BSYNC.RECONVERGENT B1 ;  /* 0x0000000000017941 */ /* 0x000fea0003800200 */
.L_x_12069:
        /* <DEDUP_REMOVED lines=89> */
.L_x_12072:
[----:B------:R-:W-:Y:S05]  /*2070*/  BSYNC.RECONVERGENT B1 ;  /* 0x0000000000017941 */ /* 0x000fea0003800200 */
.L_x_12071:
        /* <DEDUP_REMOVED lines=95> */
.L_x_12074:
[----:B------:R-:W-:Y:S05]  /*2670*/  BSYNC.RECONVERGENT B1 ;  /* 0x0000000000017941 */ /* 0x000fea0003800200 */
.L_x_12073:
        /* <DEDUP_REMOVED lines=19> */
[----:B------:R-:W-:Y:S01]  /*27b0*/  IMAD R51, R22, R49, RZ ;  /* 0x0000003116337224 */ /* 0x000fe200078e02ff */
[----:B------:R-:W-:-:S03]  /*27c0*/  IABS R22, R12 ;  /* 0x0000000c00167213 */ /* 0x000fc60000000000 */
[----:B------:R-:W-:-:S04]  /*27d0*/  IMAD.HI.U32 R51, R45, R51, R44 ;  /* 0x000000332d337227 */ /* 0x000fc800078e002c */
[----:B------:R-:W-:Y:S02]  /*27e0*/  VIADD R44, R28, 0xffffffe ;  /* 0x0ffffffe1c2c7836 */ /* 0x000fe40000000000 */
[----:B------:R-:W-:Y:S02]  /*27f0*/  IMAD.HI.U32 R18, R51, R22, RZ ;  /* 0x0000001633127227 */ /* 0x000fe400078e00ff */
[----:B------:R-:W0:Y:S02]  /*2800*/  LDC.64 R50, c[0x0][0x390] ;  /* 0x0000e400ff327b82 */ /* 0x000e240000000a00 */
[----:B------:R-:W-:-:S04]  /*2810*/  IMAD.MOV R45, RZ, RZ, -R18 ;  /* 0x000000ffff2d7224 */ /* 0x000fc800078e0a12 */
[C---:B------:R-:W-:Y:S02]  /*2820*/  IMAD R22, R49.reuse, R45, R22 ;  /* 0x0000002d31167224 */ /* 0x040fe400078e0216 */
[----:B------:R1:W2:Y:S03]  /*2830*/  F2I.FTZ.U32.TRUNC.NTZ R45, R44 ;  /* 0x0000002c002d7305 */ /* 0x0002a6000021f000 */
[----:B------:R-:W-:Y:S01]  /*2840*/  ISETP.GT.U32.AND P4, PT, R49, R22, PT ;  /* 0x000000163100720c */ /* 0x000fe20003f84070 */
[----:B-1----:R-:W-:-:S12]  /*2850*/  IMAD.MOV.U32 R44, RZ, RZ, RZ ;  /* 0x000000ffff2c7224 */ /* 0x002fd800078e00ff */
[----:B------:R-:W-:Y:S01]  /*2860*/  @!P4 IMAD.IADD R22, R22, 0x1, -R49 ;  /* 0x000000011616c824 */ /* 0x000fe200078e0a31 */
[----:B------:R-:W-:-:S04]  /*2870*/  @!P4 IADD3 R18, PT, PT, R18, 0x1, RZ ;  /* 0x000000011212c810 */ /* 0x000fc80007ffe0ff */
[----:B------:R-:W-:Y:S02]  /*2880*/  ISETP.GE.U32.AND P3, PT, R22, R49, PT ;  /* 0x000000311600720c */ /* 0x000fe40003f66070 */
[----:B------:R-:W-:-:S04]  /*2890*/  LOP3.LUT R22, R12, R53, RZ, 0x3c, !PT ;  /* 0x000000350c167212 */ /* 0x000fc800078e3cff */
[----:B------:R-:W-:-:S07]  /*28a0*/  ISETP.GE.AND P4, PT, R22, RZ, PT ;  /* 0x000000ff1600720c */ /* 0x000fce0003f86270 */
[----:B------:R-:W-:Y:S01]  /*28b0*/  @P3 VIADD R18, R18, 0x1 ;  /* 0x0000000112123836 */ /* 0x000fe20000000000 */
[----:B------:R-:W-:-:S04]  /*28c0*/  ISETP.NE.AND P3, PT, R53, RZ, PT ;  /* 0x000000ff3500720c */ /* 0x000fc80003f65270 */
[----:B------:R-:W-:Y:S01]  /*28d0*/  MOV R24, R18 ;  /* 0x0000001200187202 */ /* 0x000fe20000000f00 */
[----:B--2---:R-:W-:-:S04]  /*28e0*/  IMAD.MOV R18, RZ, RZ, -R45 ;  /* 0x000000ffff127224 */ /* 0x004fc800078e0a2d */
        /* <DEDUP_REMOVED lines=47> */
.L_x_12076:
[----:B------:R-:W-:Y:S05]  /*2be0*/  BSYNC.RECONVERGENT B1 ;  /* 0x0000000000017941 */ /* 0x000fea0003800200 */
.L_x_12075:
        /* <DEDUP_REMOVED lines=87> */
.L_x_12078:
[----:B------:R-:W-:Y:S05]  /*3160*/  BSYNC.RECONVERGENT B1 ;  /* 0x0000000000017941 */ /* 0x000fea0003800200 */
.L_x_12077:
        /* <DEDUP_REMOVED lines=87> */
.L_x_12080:
[----:B------:R-:W-:Y:S05]  /*36e0*/  BSYNC.RECONVERGENT B1 ;  /* 0x0000000000017941 */ /* 0x000fea0003800200 */
.L_x_12079:
        /* <DEDUP_REMOVED lines=19> */
[----:B-1----:R-:W-:Y:S01]  /*3820*/  IADD3 R36, PT, PT, R34, 0xffffffe, RZ ;  /* 0x0ffffffe22247810 */ /* 0x002fe20007ffe0ff */
        /* <DEDUP_REMOVED lines=11> */
[----:B------:R-:W-:Y:S02]  /*38e0*/  @!P2 IMAD.IADD R30, R30, 0x1, -R43 ;  /* 0x000000011e1ea824 */ /* 0x000fe400078e0a2b */
[----:B------:R-:W-:Y:S01]  /*38f0*/  @!P2 VIADD R28, R28, 0x1 ;  /* 0x000000011c1ca836 */ /* 0x000fe20000000000 */
[----:B------:R-:W-:Y:S02]  /*3900*/  ISETP.NE.AND P2, PT, R45, RZ, PT ;  /* 0x000000ff2d00720c */ /* 0x000fe40003f45270 */
[----:B------:R-:W-:Y:S02]  /*3910*/  ISETP.GE.U32.AND P1, PT, R30, R43, PT ;  /* 0x0000002b1e00720c */ /* 0x000fe40003f26070 */
[----:B------:R-:W-:Y:S01]  /*3920*/  LOP3.LUT R30, R12, R45, RZ, 0x3c, !PT ;  /* 0x0000002d0c1e7212 */ /* 0x000fe200078e3cff */
[----:B------:R-:W0:Y:S03]  /*3930*/  LDC.64 R42, c[0x0][0x398] ;  /* 0x0000e600ff2a7b82 */ /* 0x000e260000000a00 */
[----:B------:R-:W-:-:S07]  /*3940*/  ISETP.GE.AND P3, PT, R30, RZ, PT ;  /* 0x000000ff1e00720c */ /* 0x000fce0003f66270 */
[----:B------:R-:W-:-:S05]  /*3950*/  @P1 VIADD R28, R28, 0x1 ;  /* 0x000000011c1c1836 */ /* 0x000fca0000000000 */
[----:B------:R-:W-:Y:S01]  /*3960*/  MOV R32, R28 ;  /* 0x0000001c00207202 */ /* 0x000fe20000000f00 */
[----:B-1----:R-:W-:-:S04]  /*3970*/  IMAD.MOV R28, RZ, RZ, -R37 ;  /* 0x000000ffff1c7224 */ /* 0x002fc800078e0a25 */
        /* <DEDUP_REMOVED lines=46> */
.L_x_12082:
[----:B------:R-:W-:Y:S05]  /*3c60*/  BSYNC.RECONVERGENT B1 ;  /* 0x0000000000017941 */ /* 0x000fea0003800200 */
.L_x_12081:
        /* <DEDUP_REMOVED lines=61> */
[----:B------:R-:W-:-:S04]  /*4040*/  SHF.R.S64 R36, RZ, 0x1e, R11 ;  /* 0x0000001eff247819 */ /* 0x000fc8000000100b */
[----:B------:R-:W-:-:S07]  /*4050*/  @P1 VIADD R28, R28, 0x1 ;  /* 0x000000011c1c1836 */ /* 0x000fce0000000000 */
[----:B------:R-:W-:Y:S02]  /*4060*/  @!P3 IADD3 R28, PT, PT, -R28, RZ, RZ ;  /* 0x000000ff1c1cb210 */ /* 0x000fe40007ffe1ff */
        /* <DEDUP_REMOVED lines=24> */
.L_x_12084:
[----:B------:R-:W-:Y:S05]  /*41f0*/  BSYNC.RECONVERGENT B1 ;  /* 0x0000000000017941 */ /* 0x000fea0003800200 */
.L_x_12083:
        /* <DEDUP_REMOVED lines=91> */
.L_x_12086:
[----:B------:R-:W-:Y:S05]  /*47b0*/  BSYNC.RECONVERGENT B1 ;  /* 0x0000000000017941 */ /* 0x000fea0003800200 */
.L_x_12085:
        /* <DEDUP_REMOVED lines=91> */
.L_x_12088:
[----:B------:R-:W-:Y:S05]  /*4d70*/  BSYNC.RECONVERGENT B1 ;  /* 0x0000000000017941 */ /* 0x000fea0003800200 */
.L_x_12087:
        /* <DEDUP_REMOVED lines=77> */
[----:B------:R-:W-:-:S02]  /*5250*/  IMAD R12, R12, R37, R45 ;  /* 0x000000250c0c7224 */ /* 0x000fc400078e022d */
[----:B------:R-:W-:Y:S01]  /*5260*/  IMAD R37, R36, UR44, RZ ;  /* 0x0000002c24257c24 */ /* 0x000fe2000f8e02ff */
[----:B------:R-:W-:Y:S02]  /*5270*/  ISETP.NE.AND.EX P3, PT, R41, RZ, PT, P3 ;  /* 0x000000ff2900720c */ /* 0x000fe40003f65330 */
[----:B------:R-:W-:Y:S02]  /*5280*/  SHF.R.S64 R36, RZ, 0x1e, R11 ;  /* 0x0000001eff247819 */ /* 0x000fe4000000100b */
        /* <DEDUP_REMOVED lines=16> */
.L_x_12090:
[----:B------:R-:W-:Y:S05]  /*5390*/  BSYNC.RECONVERGENT B1 ;  /* 0x0000000000017941 */ /* 0x000fea0003800200 */
.L_x_12089:
        /* <DEDUP_REMOVED lines=60> */
[----:B0-----:R-:W-:-:S07]  /*5760*/  ISETP.NE.U32.AND P3, PT, R36, 0x1, PT ;  /* 0x000000012400780c */ /* 0x001fce0003f65070 */
[----:B------:R-:W0:Y:S03]  /*5770*/  LDC.64 R42, c[0x0][0x3a0] ;  /* 0x0000e800ff2a7b82 */ /* 0x000e260000000a00 */
[----:B------:R-:W-:-:S05]  /*5780*/  @P2 VIADD R12, R12, 0x1 ;  /* 0x000000010c0c2836 */ /* 0x000fca0000000000 */
        /* <DEDUP_REMOVED lines=8> */
[----:B------:R-:W-:Y:S01]  /*5810*/  SHF.R.S64 R40, RZ, 0x1e, R47 ;  /* 0x0000001eff287819 */ /* 0x000fe2000000102f */
[----:B------:R-:W-:Y:S01]  /*5820*/  IMAD R37, R36, UR44, RZ ;  /* 0x0000002c24257c24 */ /* 0x000fe2000f8e02ff */
[----:B0-----:R-:W-:-:S02]  /*5830*/  ISETP.NE.U32.AND P2, PT, R42, 0x1, PT ;  /* 0x000000012a00780c */ /* 0x001fc40003f45070 */
        /* <DEDUP_REMOVED lines=15> */
.L_x_12092:
[----:B------:R-:W-:Y:S05]  /*5930*/  BSYNC.RECONVERGENT B1 ;  /* 0x0000000000017941 */ /* 0x000fea0003800200 */
.L_x_12091:
        /* <DEDUP_REMOVED lines=41> */
[----:B0-----:R-:W-:-:S09]  /*5bd0*/  IADD3 R41, PT, PT, R44, 0xffffffe, RZ ;  /* 0x0ffffffe2c297810 */ /* 0x001fd20007ffe0ff */
[----:B------:R-:W-:Y:S01]  /*5be0*/  @!P1 IMAD.MOV R46, RZ, RZ, -R46 ;  /* 0x000000ffff2e9224 */ /* 0x000fe200078e0a2e */
[----:B------:R-:W-:Y:S01]  /*5bf0*/  ISETP.NE.AND P1, PT, R42, RZ, PT ;  /* 0x000000ff2a00720c */ /* 0x000fe20003f25270 */
[----:B------:R-:W0:-:S12]  /*5c00*/  F2I.FTZ.U32.TRUNC.NTZ R41, R41 ;  /* 0x0000002900297305 */ /* 0x000e18000021f000 */
[----:B------:R-:W-:Y:S01]  /*5c10*/  @!P1 LOP3.LUT R46, RZ, R42, RZ, 0x33, !PT ;  /* 0x0000002aff2e9212 */ /* 0x000fe200078e33ff */
[----:B0-----:R-:W-:-:S03]  /*5c20*/  IMAD.MOV R44, RZ, RZ, -R41 ;  /* 0x000000ffff2c7224 */ /* 0x001fc600078e0a29 */
[----:B------:R-:W-:Y:S01]  /*5c30*/  IADD3 R40, PT, PT, -R46, RZ, RZ ;  /* 0x000000ff2e287210 */ /* 0x000fe20007ffe1ff */
[----:B------:R-:W-:-:S04]  /*5c40*/  IMAD R37, R44, R45, RZ ;  /* 0x0000002d2c257224 */ /* 0x000fc800078e02ff */
        /* <DEDUP_REMOVED lines=16> */
[----:B------:R-:W-:Y:S02]  /*5d50*/  ISETP.GE.AND P1, PT, R40, RZ, PT ;  /* 0x000000ff2800720c */ /* 0x000fe40003f26270 */
[----:B------:R-:W2:Y:S11]  /*5d60*/  LDC.64 R40, c[0x0][0x390] ;  /* 0x0000e400ff287b82 */ /* 0x000eb60000000a00 */
[----:B------:R-:W-:Y:S01]  /*5d70*/  @!P1 IMAD.MOV R37, RZ, RZ, -R37 ;  /* 0x000000ffff259224 */ /* 0x000fe200078e0a25 */
[----:B------:R-:W-:-:S13]  /*5d80*/  ISETP.NE.AND P1, PT, R12, RZ, PT ;  /* 0x000000ff0c00720c */ /* 0x000fda0003f25270 */
[----:B------:R-:W-:Y:S02]  /*5d90*/  @!P1 LOP3.LUT R37, RZ, R12, RZ, 0x33, !PT ;  /* 0x0000000cff259212 */ /* 0x000fe400078e33ff */
[----:B--2---:R-:W-:-:S04]  /*5da0*/  ISETP.NE.U32.AND P1, PT, R40, 0x1, PT ;  /* 0x000000012800780c */ /* 0x004fc80003f25070 */
[----:B------:R-:W-:Y:S01]  /*5db0*/  ISETP.NE.AND.EX P1, PT, R41, RZ, PT, P1 ;  /* 0x000000ff2900720c */ /* 0x000fe20003f25310 */
[----:B------:R-:W-:-:S03]  /*5dc0*/  IMAD.MOV R41, RZ, RZ, -R37 ;  /* 0x000000ffff297224 */ /* 0x000fc600078e0a25 */
[----:B------:R-:W-:Y:S01]  /*5dd0*/  SEL R40, R46, RZ, P1 ;  /* 0x000000ff2e287207 */ /* 0x000fe20000800000 */
[----:B------:R-:W-:Y:S01]  /*5de0*/  IMAD R12, R12, R41, R47 ;  /* 0x000000290c0c7224 */ /* 0x000fe200078e022f */
[----:B0-----:R-:W-:-:S03]  /*5df0*/  ISETP.NE.U32.AND P1, PT, R42, 0x1, PT ;  /* 0x000000012a00780c */ /* 0x001fc60003f25070 */
[----:B------:R-:W-:Y:S01]  /*5e00*/  IMAD R40, R40, UR44, RZ ;  /* 0x0000002c28287c24 */ /* 0x000fe2000f8e02ff */
[----:B------:R-:W-:-:S04]  /*5e10*/  ISETP.NE.AND.EX P1, PT, R43, RZ, PT, P1 ;  /* 0x000000ff2b00720c */ /* 0x000fc80003f25310 */
        /* <DEDUP_REMOVED lines=17> */
.L_x_12094:
[----:B------:R-:W-:Y:S05]  /*5f30*/  BSYNC.RECONVERGENT B1 ;  /* 0x0000000000017941 */ /* 0x000fea0003800200 */
.L_x_12093:
        /* <DEDUP_REMOVED lines=34> */
[----:B------:R-:W0:Y:S04]  /*6160*/  LDC.64 R46, c[0x0][0x3a0] ;  /* 0x0000e800ff2e7b82 */ /* 0x000e280000000a00 */
[----:B------:R-:W1:Y:S06]  /*6170*/  F2I.FTZ.U32.TRUNC.NTZ R43, R43 ;  /* 0x0000002b002b7305 */ /* 0x000e6c000021f000 */
[----:B------:R-:W-:Y:S01]  /*6180*/  @P4 VIADD R37, R37, 0x1 ;  /* 0x0000000125254836 */ /* 0x000fe20000000000 */
[----:B------:R-:W-:-:S04]  /*6190*/  ISETP.GE.AND P4, PT, R41, RZ, PT ;  /* 0x000000ff2900720c */ /* 0x000fc80003f86270 */
[----:B------:R-:W-:Y:S02]  /*61a0*/  MOV R48, R37 ;  /* 0x0000002500307202 */ /* 0x000fe40000000f00 */
[----:B-1----:R-:W-:-:S07]  /*61b0*/  IADD3 R37, PT, PT, RZ, -R43, RZ ;  /* 0x8000002bff257210 */ /* 0x002fce0007ffe0ff */
[----:B------:R-:W-:Y:S01]  /*61c0*/  @!P4 IMAD.MOV R48, RZ, RZ, -R48 ;  /* 0x000000ffff30c224 */ /* 0x000fe200078e0a30 */
[----:B------:R-:W-:Y:S01]  /*61d0*/  ISETP.NE.AND P4, PT, R44, RZ, PT ;  /* 0x000000ff2c00720c */ /* 0x000fe20003f85270 */
[----:B------:R-:W-:-:S12]  /*61e0*/  IMAD R37, R37, R50, RZ ;  /* 0x0000003225257224 */ /* 0x000fd800078e02ff */
[----:B------:R-:W-:-:S05]  /*61f0*/  @!P4 LOP3.LUT R48, RZ, R44, RZ, 0x33, !PT ;  /* 0x0000002cff30c212 */ /* 0x000fca00078e33ff */
[----:B------:R-:W-:-:S04]  /*6200*/  IMAD.MOV R42, RZ, RZ, -R48 ;  /* 0x000000ffff2a7224 */ /* 0x000fc800078e0a30 */
[----:B------:R-:W-:Y:S02]  /*6210*/  IMAD R49, R44, R42, R11 ;  /* 0x0000002a2c317224 */ /* 0x000fe400078e020b */
[----:B------:R-:W-:Y:S01]  /*6220*/  IMAD.MOV.U32 R42, RZ, RZ, RZ ;  /* 0x000000ffff2a7224 */ /* 0x000fe200078e00ff */
[----:B------:R-:W1:Y:S02]  /*6230*/  LDC.64 R44, c[0x0][0x398] ;  /* 0x0000e600ff2c7b82 */ /* 0x000e640000000a00 */
        /* <DEDUP_REMOVED lines=41> */
.L_x_12096:
[----:B------:R-:W-:Y:S05]  /*64d0*/  BSYNC.RECONVERGENT B1 ;  /* 0x0000000000017941 */ /* 0x000fea0003800200 */
.L_x_12095:
        /* <DEDUP_REMOVED lines=54> */
[----:B------:R-:W0:Y:S03]  /*6840*/  LDC.64 R46, c[0x0][0x3a0] ;  /* 0x0000e800ff2e7b82 */ /* 0x000e260000000a00 */
        /* <DEDUP_REMOVED lines=42> */
.L_x_12098:
[----:B------:R-:W-:Y:S05]  /*6af0*/  BSYNC.RECONVERGENT B1 ;  /* 0x0000000000017941 */ /* 0x000fea0003800200 */
.L_x_12097:
        /* <DEDUP_REMOVED lines=22> */
[----:B------:R-:W-:-:S05]  /*6c60*/  IABS R15, R11 ;  /* 0x0000000b000f7213 */ /* 0x000fca0000000000 */
[----:B------:R-:W-:-:S05]  /*6c70*/  IMAD.HI.U32 R14, R14, R15, RZ ;  /* 0x0000000f0e0e7227 */ /* 0x000fca00078e00ff */
[----:B------:R-:W-:-:S05]  /*6c80*/  IADD3 R44, PT, PT, -R14, RZ, RZ ;  /* 0x000000ff0e2c7210 */ /* 0x000fca0007ffe1ff */
[----:B------:R-:W-:Y:S02]  /*6c90*/  IMAD R15, R54, R44, R15 ;  /* 0x0000002c360f7224 */ /* 0x000fe400078e020f */
[----:B0-----:R-:W-:-:S03]  /*6ca0*/  VIADD R44, R37, 0xffffffe ;  /* 0x0ffffffe252c7836 */ /* 0x001fc60000000000 */
        /* <DEDUP_REMOVED lines=14> */
[----:B------:R-:W-:-:S04]  /*6d90*/  IMAD.MOV R14, RZ, RZ, -R41 ;  /* 0x000000ffff0e7224 */ /* 0x000fc800078e0a29 */
[----:B------:R-:W-:Y:S02]  /*6da0*/  IMAD R43, R46, R14, R11 ;  /* 0x0000000e2e2b7224 */ /* 0x000fe400078e020b */
[----:B------:R-:W-:Y:S01]  /*6db0*/  HFMA2 R14, -RZ, RZ, 0, 0 ;  /* 0x00000000ff0e7431 */ /* 0x000fe200000001ff */
[----:B------:R-:W0:Y:S02]  /*6dc0*/  LDC.64 R46, c[0x0][0x3a0] ;  /* 0x0000e800ff2e7b82 */ /* 0x000e240000000a00 */
[----:B------:R-:W-:Y:S02]  /*6dd0*/  LOP3.LUT R44, R43, R12, RZ, 0x3c, !PT ;  /* 0x0000000c2b2c7212 */ /* 0x000fe400078e3cff */
        /* <DEDUP_REMOVED lines=8> */
[----:B------:R-:W-:Y:S02]  /*6e60*/  ISETP.GE.AND P5, PT, R44, RZ, PT ;  /* 0x000000ff2c00720c */ /* 0x000fe40003fa6270 */
[----:B------:R-:W-:Y:S02]  /*6e70*/  ISETP.GE.U32.AND P6, PT, R14, R45, PT ;  /* 0x0000002d0e00720c */ /* 0x000fe40003fc6070 */
[----:B------:R-:W1:Y:S08]  /*6e80*/  LDC.64 R14, c[0x0][0x390] ;  /* 0x0000e400ff0e7b82 */ /* 0x000e700000000a00 */
[----:B------:R-:W2:Y:S03]  /*6e90*/  LDC.64 R44, c[0x0][0x398] ;  /* 0x0000e600ff2c7b82 */ /* 0x000ea60000000a00 */
[----:B------:R-:W-:Y:S01]  /*6ea0*/  @P6 VIADD R37, R37, 0x1 ;  /* 0x0000000125256836 */ /* 0x000fe20000000000 */
[----:B------:R-:W-:-:S03]  /*6eb0*/  ISETP.NE.AND P6, PT, R12, RZ, PT ;  /* 0x000000ff0c00720c */ /* 0x000fc60003fc5270 */
[----:B------:R-:W-:Y:S01]  /*6ec0*/  @!P5 IMAD.MOV R37, RZ, RZ, -R37 ;  /* 0x000000ffff25d224 */ /* 0x000fe200078e0a25 */
[----:B-1----:R-:W-:-:S09]  /*6ed0*/  ISETP.NE.U32.AND P5, PT, R14, 0x1, PT ;  /* 0x000000010e00780c */ /* 0x002fd20003fa5070 */
[----:B------:R-:W-:Y:S02]  /*6ee0*/  @!P6 LOP3.LUT R37, RZ, R12, RZ, 0x33, !PT ;  /* 0x0000000cff25e212 */ /* 0x000fe400078e33ff */
[----:B------:R-:W-:Y:S02]  /*6ef0*/  ISETP.NE.AND.EX P5, PT, R15, RZ, PT, P5 ;  /* 0x000000ff0f00720c */ /* 0x000fe40003fa5350 */
[----:B------:R-:W-:Y:S02]  /*6f00*/  IADD3 R15, PT, PT, -R37, RZ, RZ ;  /* 0x000000ff250f7210 */ /* 0x000fe40007ffe1ff */
[----:B--2---:R-:W-:Y:S02]  /*6f10*/  ISETP.NE.U32.AND P6, PT, R44, 0x1, PT ;  /* 0x000000012c00780c */ /* 0x004fe40003fc5070 */
[----:B------:R-:W-:Y:S01]  /*6f20*/  SEL R14, R41, RZ, P5 ;  /* 0x000000ff290e7207 */ /* 0x000fe20002800000 */
[----:B------:R-:W-:Y:S01]  /*6f30*/  IMAD R12, R12, R15, R43 ;  /* 0x0000000f0c0c7224 */ /* 0x000fe200078e022b */
[----:B0-----:R-:W-:-:S02]  /*6f40*/  ISETP.NE.U32.AND P5, PT, R46, 0x1, PT ;  /* 0x000000012e00780c */ /* 0x001fc40003fa5070 */
[----:B------:R-:W-:Y:S01]  /*6f50*/  ISETP.NE.AND.EX P6, PT, R45, RZ, PT, P6 ;  /* 0x000000ff2d00720c */ /* 0x000fe20003fc5360 */
[----:B------:R-:W-:Y:S01]  /*6f60*/  IMAD R14, R14, UR44, RZ ;  /* 0x0000002c0e0e7c24 */ /* 0x000fe2000f8e02ff */
[----:B------:R-:W-:Y:S02]  /*6f70*/  ISETP.NE.AND.EX P5, PT, R47, RZ, PT, P5 ;  /* 0x000000ff2f00720c */ /* 0x000fe40003fa5350 */
        /* <DEDUP_REMOVED lines=15> */
.L_x_12100:
[----:B------:R-:W-:Y:S05]  /*7070*/  BSYNC.RECONVERGENT B1 ;  /* 0x0000000000017941 */ /* 0x000fea0003800200 */
.L_x_12099:
        /* <DEDUP_REMOVED lines=87> */
.L_x_12102:
[----:B------:R-:W-:Y:S05]  /*75f0*/  BSYNC.RECONVERGENT B1 ;  /* 0x0000000000017941 */ /* 0x000fea0003800200 */
.L_x_12101:
        /* <DEDUP_REMOVED lines=55> */
[----:B------:R-:W0:Y:S03]  /*7970*/  LDC.64 R46, c[0x0][0x3a0] ;  /* 0x0000e800ff2e7b82 */ /* 0x000e260000000a00 */
[----:B------:R-:W-:-:S05]  /*7980*/  ISETP.GE.AND P3, PT, R14, RZ, PT ;  /* 0x000000ff0e00720c */ /* 0x000fca0003f66270 */
[----:B------:R-:W1:Y:S02]  /*7990*/  LDC.64 R14, c[0x0][0x390] ;  /* 0x0000e400ff0e7b82 */ /* 0x000e640000000a00 */
[----:B------:R-:W-:-:S06]  /*79a0*/  @P2 VIADD R37, R37, 0x1 ;  /* 0x0000000125252836 */ /* 0x000fcc0000000000 */
[----:B------:R-:W-:Y:S02]  /*79b0*/  @!P3 IADD3 R37, PT, PT, -R37, RZ, RZ ;  /* 0x000000ff2525b210 */ /* 0x000fe40007ffe1ff */
[----:B------:R-:W-:-:S05]  /*79c0*/  @!P5 LOP3.LUT R37, RZ, R12, RZ, 0x33, !PT ;  /* 0x0000000cff25d212 */ /* 0x000fca00078e33ff */
[----:B------:R-:W-:-:S04]  /*79d0*/  IMAD.MOV R41, RZ, RZ, -R37 ;  /* 0x000000ffff297224 */ /* 0x000fc800078e0a25 */
[----:B------:R-:W-:Y:S02]  /*79e0*/  IMAD R12, R12, R41, R45 ;  /* 0x000000290c0c7224 */ /* 0x000fe400078e022d */
[----:B------:R-:W2:Y:S01]  /*79f0*/  LDC.64 R44, c[0x0][0x398] ;  /* 0x0000e600ff2c7b82 */ /* 0x000ea20000000a00 */
[----:B-1----:R-:W-:-:S04]  /*7a00*/  ISETP.NE.U32.AND P3, PT, R14, 0x1, PT ;  /* 0x000000010e00780c */ /* 0x002fc80003f65070 */
[----:B------:R-:W-:-:S04]  /*7a10*/  ISETP.NE.AND.EX P5, PT, R15, RZ, PT, P3 ;  /* 0x000000ff0f00720c */ /* 0x000fc80003fa5330 */
[----:B------:R-:W-:-:S05]  /*7a20*/  SEL R14, R43, RZ, P5 ;  /* 0x000000ff2b0e7207 */ /* 0x000fca0002800000 */
[----:B------:R-:W-:Y:S01]  /*7a30*/  IMAD R14, R14, UR44, RZ ;  /* 0x0000002c0e0e7c24 */ /* 0x000fe2000f8e02ff */
[----:B--2---:R-:W-:Y:S02]  /*7a40*/  ISETP.NE.U32.AND P2, PT, R44, 0x1, PT ;  /* 0x000000012c00780c */ /* 0x004fe40003f45070 */
[----:B------:R-:W-:Y:S02]  /*7a50*/  SHF.R.S64 R44, RZ, 0x1e, R11 ;  /* 0x0000001eff2c7819 */ /* 0x000fe4000000100b */
[----:B------:R-:W-:Y:S02]  /*7a60*/  ISETP.NE.AND.EX P3, PT, R45, RZ, PT, P2 ;  /* 0x000000ff2d00720c */ /* 0x000fe40003f65320 */
        /* <DEDUP_REMOVED lines=16> */
.L_x_12104:
[----:B------:R-:W-:Y:S05]  /*7b70*/  BSYNC.RECONVERGENT B1 ;  /* 0x0000000000017941 */ /* 0x000fea0003800200 */
.L_x_12103:
        /* <DEDUP_REMOVED lines=54> */
[----:B------:R-:W0:Y:S03]  /*7ee0*/  LDC.64 R46, c[0x0][0x3a0] ;  /* 0x0000e800ff2e7b82 */ /* 0x000e260000000a00 */
[----:B------:R-:W-:-:S05]  /*7ef0*/  ISETP.GE.AND P2, PT, R14, RZ, PT ;  /* 0x000000ff0e00720c */ /* 0x000fca0003f46270 */
[----:B------:R-:W1:Y:S02]  /*7f00*/  LDC.64 R14, c[0x0][0x390] ;  /* 0x0000e400ff0e7b82 */ /* 0x000e640000000a00 */
[----:B------:R-:W-:-:S06]  /*7f10*/  @P1 IADD3 R37, PT, PT, R37, 0x1, RZ ;  /* 0x0000000125251810 */ /* 0x000fcc0007ffe0ff */
[----:B------:R-:W-:Y:S01]  /*7f20*/  @!P2 IMAD.MOV R37, RZ, RZ, -R37 ;  /* 0x000000ffff25a224 */ /* 0x000fe200078e0a25 */
        /* <DEDUP_REMOVED lines=27> */
.L_x_12106:
[----:B------:R-:W-:Y:S05]  /*80e0*/  BSYNC.RECONVERGENT B1 ;  /* 0x0000000000017941 */ /* 0x000fea0003800200 */
.L_x_12105:
        /* <DEDUP_REMOVED lines=54> */
[----:B------:R-:W0:Y:S03]  /*8450*/  LDC.64 R46, c[0x0][0x3a0] ;  /* 0x0000e800ff2e7b82 */ /* 0x000e260000000a00 */
[----:B------:R-:W-:-:S05]  /*8460*/  ISETP.GE.AND P2, PT, R14, RZ, PT ;  /* 0x000000ff0e00720c */ /* 0x000fca0003f46270 */
[----:B------:R-:W1:Y:S02]  /*8470*/  LDC.64 R14, c[0x0][0x390] ;  /* 0x0000e400ff0e7b82 */ /* 0x000e640000000a00 */
[----:B------:R-:W-:-:S06]  /*8480*/  @P1 VIADD R37, R37, 0x1 ;  /* 0x0000000125251836 */ /* 0x000fcc0000000000 */
[----:B------:R-:W-:Y:S01]  /*8490*/  @!P2 IMAD.MOV R37, RZ, RZ, -R37 ;  /* 0x000000ffff25a224 */ /* 0x000fe200078e0a25 */
[----:B------:R-:W-:-:S04]  /*84a0*/  @!P3 LOP3.LUT R37, RZ, R12, RZ, 0x33, !PT ;  /* 0x0000000cff25b212 */ /* 0x000fc800078e33ff */
[----:B------:R-:W-:-:S05]  /*84b0*/  IADD3 R41, PT, PT, -R37, RZ, RZ ;  /* 0x000000ff25297210 */ /* 0x000fca0007ffe1ff */
        /* <DEDUP_REMOVED lines=25> */
.L_x_12108:
[----:B------:R-:W-:Y:S05]  /*8650*/  BSYNC.RECONVERGENT B1 ;  /* 0x0000000000017941 */ /* 0x000fea0003800200 */
.L_x_12107:
[----:B------:R-:W0:Y:S01]  /*8660*/  S2R R47, SR_TID.X ;  /* 0x00000000002f7919 */ /* 0x000e220000002100 */
[----:B------:R-:W-:-:S03]  /*8670*/  UMOV UR4, 0xffffffff ;  /* 0xffffffff00047882 */ /* 0x000fc60000000000 */
[----:B------:R-:W-:Y:S05]  /*8680*/  BRA.DIV UR4, `(.L_x_12109) ;  /* 0x0000002e047c7947 */ /* 0x000fea000b800000 */
[----:B------:R-:W1:Y:S01]  /*8690*/  SHFL.BFLY PT, R14, R13, 0x10, 0x1f ;  /* 0x0e001f000d0e7f89 */ /* 0x000e6200000e0000 */
[----:B------:R-:W-:Y:S02]  /*86a0*/  IMAD.MOV.U32 R11, RZ, RZ, 0x3bbb989d ;  /* 0x3bbb989dff0b7424 */ /* 0x000fe400078e00ff */
        /* <DEDUP_REMOVED lines=41> */
[----:B------:R-:W1:Y:S01]  /*8940*/  MUFU.EX2 R4, R4 ;  /* 0x0000000400047308 */ /* 0x000e620000000800 */
[----:B------:R-:W-:Y:S01]  /*8950*/  FFMA.SAT R49, R18, R11, 0.5 ;  /* 0x3f00000012317423 */ /* 0x000fe2000000200b */
[----:B------:R-:W-:Y:S01]  /*8960*/  FFMA.RM R13, R15, R12, 12582913 ;  /* 0x4b4000010f0d7423 */ /* 0x000fe2000000400c */
[----:B------:R-:W-:Y:S01]  /*8970*/  FADD R15, R41, -12583039 ;  /* 0xcb40007f290f7421 */ /* 0x000fe20000000000 */
[----:B------:R-:W-:-:S02]  /*8980*/  SHF.L.U32 R37, R37, 0x17, RZ ;  /* 0x0000001725257819 */ /* 0x000fc400000006ff */
[C---:B------:R-:W-:Y:S01]  /*8990*/  FADD R43, R13.reuse, -12583039 ;  /* 0xcb40007f0d2b7421 */ /* 0x040fe20000000000 */
[----:B------:R-:W-:Y:S01]  /*89a0*/  FFMA R15, R6, 1.4426950216293334961, -R15 ;  /* 0x3fb8aa3b060f7823 */ /* 0x000fe2000000080f */
[----:B------:R-:W-:Y:S02]  /*89b0*/  IMAD.SHL.U32 R13, R13, 0x800000, RZ ;  /* 0x008000000d0d7824 */ /* 0x000fe400078e00ff */
[----:B------:R-:W-:Y:S01]  /*89c0*/  FFMA R43, R8, 1.4426950216293334961, -R43 ;  /* 0x3fb8aa3b082b7823 */ /* 0x000fe2000000082b */
[----:B------:R-:W-:Y:S01]  /*89d0*/  FFMA R6, R6, 1.925963033500011079e-08, R15 ;  /* 0x32a5706006067823 */ /* 0x000fe2000000000f */
[-C--:B------:R-:W-:Y:S02]  /*89e0*/  FFMA.SAT R15, R10, R11.reuse, 0.5 ;  /* 0x3f0000000a0f7423 */ /* 0x080fe4000000200b */
[----:B------:R-:W-:Y:S01]  /*89f0*/  FFMA R44, R8, 1.925963033500011079e-08, R43 ;  /* 0x32a57060082c7823 */ /* 0x000fe2000000002b */
[----:B------:R-:W-:Y:S01]  /*8a00*/  FFMA.SAT R43, R16, R11, 0.5 ;  /* 0x3f000000102b7423 */ /* 0x000fe2000000200b */
[----:B------:R-:W-:Y:S01]  /*8a10*/  FFMA.RM R8, R15, R12, 12582913 ;  /* 0x4b4000010f087423 */ /* 0x000fe2000000400c */
[----:B-1----:R-:W-:Y:S01]  /*8a20*/  FMUL R37, R37, R4 ;  /* 0x0000000425257220 */ /* 0x002fe20000400000 */
[----:B------:R-:W-:-:S02]  /*8a30*/  IMAD.SHL.U32 R4, R41, 0x800000, RZ ;  /* 0x0080000029047824 */ /* 0x000fc400078e00ff */
[----:B------:R-:W-:Y:S01]  /*8a40*/  FFMA.RM R14, R43, R12, 12582913 ;  /* 0x4b4000012b0e7423 */ /* 0x000fe2000000400c */
[C---:B------:R-:W-:Y:S01]  /*8a50*/  FADD R15, R8.reuse, -12583039 ;  /* 0xcb40007f080f7421 */ /* 0x040fe20000000000 */
[----:B------:R-:W1:Y:S01]  /*8a60*/  MUFU.EX2 R44, R44 ;  /* 0x0000002c002c7308 */ /* 0x000e620000000800 */
[----:B------:R-:W-:Y:S02]  /*8a70*/  SHF.L.U32 R8, R8, 0x17, RZ ;  /* 0x0000001708087819 */ /* 0x000fe400000006ff */
[----:B------:R-:W-:-:S04]  /*8a80*/  FFMA R15, R10, 1.4426950216293334961, -R15 ;  /* 0x3fb8aa3b0a0f7823 */ /* 0x000fc8000000080f */
[----:B------:R-:W-:Y:S01]  /*8a90*/  FFMA R10, R10, 1.925963033500011079e-08, R15 ;  /* 0x32a570600a0a7823 */ /* 0x000fe2000000000f */
[C---:B------:R-:W-:Y:S01]  /*8aa0*/  FADD R15, R14.reuse, -12583039 ;  /* 0xcb40007f0e0f7421 */ /* 0x040fe20000000000 */
[----:B------:R1:W2:Y:S01]  /*8ab0*/  MUFU.EX2 R43, R6 ;  /* 0x00000006002b7308 */ /* 0x0002a20000000800 */
[----:B------:R-:W-:Y:S02]  /*8ac0*/  IMAD.SHL.U32 R14, R14, 0x800000, RZ ;  /* 0x008000000e0e7824 */ /* 0x000fe400078e00ff */
[----:B------:R-:W-:-:S04]  /*8ad0*/  FFMA R15, R16, 1.4426950216293334961, -R15 ;  /* 0x3fb8aa3b100f7823 */ /* 0x000fc8000000080f */
[----:B------:R-:W-:Y:S01]  /*8ae0*/  FFMA R16, R16, 1.925963033500011079e-08, R15 ;  /* 0x32a5706010107823 */ /* 0x000fe2000000000f */
[-C--:B------:R-:W-:Y:S01]  /*8af0*/  FFMA.SAT R15, R20, R11.reuse, 0.5 ;  /* 0x3f000000140f7423 */ /* 0x080fe2000000200b */
[----:B-1----:R-:W-:Y:S01]  /*8b00*/  FMUL R6, R13, R44 ;  /* 0x0000002c0d067220 */ /* 0x002fe20000400000 */
[----:B------:R-:W-:Y:S02]  /*8b10*/  FFMA.SAT R13, R22, R11, 0.5 ;  /* 0x3f000000160d7423 */ /* 0x000fe4000000200b */
[-C--:B------:R-:W-:Y:S02]  /*8b20*/  FFMA.RM R15, R15, R12.reuse, 12582913 ;  /* 0x4b4000010f0f7423 */ /* 0x080fe4000000400c */
[----:B------:R-:W-:Y:S02]  /*8b30*/  FFMA.RM R13, R13, R12, 12582913 ;  /* 0x4b4000010d0d7423 */ /* 0x000fe4000000400c */
[----:B------:R-:W-:Y:S01]  /*8b40*/  FADD R45, R15, -12583039 ;  /* 0xcb40007f0f2d7421 */ /* 0x000fe20000000000 */
[----:B--2---:R-:W-:Y:S01]  /*8b50*/  FMUL R4, R4, R43 ;  /* 0x0000002b04047220 */ /* 0x004fe20000400000 */
        /* <DEDUP_REMOVED lines=9> */
[----:B------:R1:W2:Y:S01]  /*8bf0*/  MUFU.EX2 R43, R16 ;  /* 0x00000010002b7308 */ /* 0x0002a20000000800 */
[----:B------:R-:W-:Y:S02]  /*8c00*/  FFMA.RM R22, R49, R12, 12582913 ;  /* 0x4b40000131167423 */ /* 0x000fe4000000400c */
[----:B------:R-:W-:-:S04]  /*8c10*/  FFMA R41, R18, 1.4426950216293334961, -R41 ;  /* 0x3fb8aa3b12297823 */ /* 0x000fc80000000829 */
[----:B------:R-:W-:Y:S01]  /*8c20*/  FFMA R46, R18, 1.925963033500011079e-08, R41 ;  /* 0x32a57060122e7823 */ /* 0x000fe20000000029 */
[----:B------:R-:W-:Y:S01]  /*8c30*/  SHF.L.U32 R18, R20, 0x17, RZ ;  /* 0x0000001714127819 */ /* 0x000fe200000006ff */
[----:B------:R2:W3:Y:S01]  /*8c40*/  MUFU.EX2 R41, R10 ;  /* 0x0000000a00297308 */ /* 0x0004e20000000800 */
[----:B-1----:R-:W-:-:S07]  /*8c50*/  IMAD.SHL.U32 R16, R15, 0x800000, RZ ;  /* 0x008000000f107824 */ /* 0x002fce00078e00ff */
[----:B------:R-:W-:Y:S01]  /*8c60*/  MUFU.EX2 R44, R44 ;  /* 0x0000002c002c7308 */ /* 0x000fe20000000800 */
[----:B--2---:R-:W-:Y:S01]  /*8c70*/  FMUL R10, R14, R43 ;  /* 0x0000002b0e0a7220 */ /* 0x004fe20000400000 */
[----:B------:R-:W-:-:S04]  /*8c80*/  FFMA.SAT R43, R28, R11, 0.5 ;  /* 0x3f0000001c2b7423 */ /* 0x000fc8000000200b */
[----:B------:R-:W-:Y:S02]  /*8c90*/  FFMA.RM R15, R43, R12, 12582913 ;  /* 0x4b4000012b0f7423 */ /* 0x000fe4000000400c */
[----:B------:R-:W1:Y:S01]  /*8ca0*/  MUFU.EX2 R45, R45 ;  /* 0x0000002d002d7308 */ /* 0x000e620000000800 */
[----:B---3--:R-:W-:Y:S01]  /*8cb0*/  FMUL R8, R8, R41 ;  /* 0x0000002908087220 */ /* 0x008fe20000400000 */
[----:B------:R-:W-:Y:S01]  /*8cc0*/  FADD R41, R22, -12583039 ;  /* 0xcb40007f16297421 */ /* 0x000fe20000000000 */
[C---:B------:R-:W-:Y:S01]  /*8cd0*/  FADD R43, R15.reuse, -12583039 ;  /* 0xcb40007f0f2b7421 */ /* 0x040fe20000000000 */
[----:B------:R-:W-:Y:S02]  /*8ce0*/  IMAD.SHL.U32 R15, R15, 0x800000, RZ ;  /* 0x008000000f0f7824 */ /* 0x000fe400078e00ff */
[----:B------:R-:W-:Y:S01]  /*8cf0*/  FFMA R41, R24, 1.4426950216293334961, -R41 ;  /* 0x3fb8aa3b18297823 */ /* 0x000fe20000000829 */
[----:B------:R-:W-:Y:S01]  /*8d00*/  FFMA R43, R28, 1.4426950216293334961, -R43 ;  /* 0x3fb8aa3b1c2b7823 */ /* 0x000fe2000000082b */
[----:B------:R-:W-:-:S02]  /*8d10*/  IMAD.SHL.U32 R22, R22, 0x800000, RZ ;  /* 0x0080000016167824 */ /* 0x000fc400078e00ff */
[----:B------:R-:W-:Y:S01]  /*8d20*/  FFMA R24, R24, 1.925963033500011079e-08, R41 ;  /* 0x32a5706018187823 */ /* 0x000fe20000000029 */
[----:B------:R-:W-:-:S04]  /*8d30*/  FFMA.SAT R41, R26, R11, 0.5 ;  /* 0x3f0000001a297423 */ /* 0x000fc8000000200b */
[----:B------:R-:W-:Y:S01]  /*8d40*/  FFMA.RM R14, R41, R12, 12582913 ;  /* 0x4b400001290e7423 */ /* 0x000fe2000000400c */
[----:B-1----:R-:W-:Y:S01]  /*8d50*/  FMUL R16, R16, R45 ;  /* 0x0000002d10107220 */ /* 0x002fe20000400000 */
[----:B------:R-:W-:Y:S02]  /*8d60*/  FFMA R45, R28, 1.925963033500011079e-08, R43 ;  /* 0x32a570601c2d7823 */ /* 0x000fe4000000002b */
[C---:B------:R-:W-:Y:S01]  /*8d70*/  FADD R41, R14.reuse, -12583039 ;  /* 0xcb40007f0e297421 */ /* 0x040fe20000000000 */
[----:B------:R-:W1:Y:S01]  /*8d80*/  MUFU.EX2 R43, R24 ;  /* 0x00000018002b7308 */ /* 0x000e620000000800 */
[----:B------:R-:W-:Y:S02]  /*8d90*/  SHF.L.U32 R14, R14, 0x17, RZ ;  /* 0x000000170e0e7819 */ /* 0x000fe400000006ff */
[----:B------:R-:W-:-:S04]  /*8da0*/  FFMA R41, R26, 1.4426950216293334961, -R41 ;  /* 0x3fb8aa3b1a297823 */ /* 0x000fc80000000829 */
[----:B------:R-:W-:Y:S01]  /*8db0*/  FFMA R49, R26, 1.925963033500011079e-08, R41 ;  /* 0x32a570601a317823 */ /* 0x000fe20000000029 */
[----:B------:R-:W2:Y:S08]  /*8dc0*/  MUFU.EX2 R24, R45 ;  /* 0x0000002d00187308 */ /* 0x000eb00000000800 */
[----:B------:R-:W3:Y:S01]  /*8dd0*/  MUFU.EX2 R41, R46 ;  /* 0x0000002e00297308 */ /* 0x000ee20000000800 */
[----:B-1----:R-:W-:-:S07]  /*8de0*/  FMUL R28, R22, R43 ;  /* 0x0000002b161c7220 */ /* 0x002fce0000400000 */
[----:B------:R-:W1:Y:S01]  /*8df0*/  MUFU.EX2 R49, R49 ;  /* 0x0000003100317308 */ /* 0x000e620000000800 */
[----:B--2---:R-:W-:Y:S01]  /*8e00*/  FMUL R24, R15, R24 ;  /* 0x000000180f187220 */ /* 0x004fe20000400000 */
[----:B---3--:R-:W-:Y:S01]  /*8e10*/  FMUL R18, R18, R41 ;  /* 0x0000002912127220 */ /* 0x008fe20000400000 */
[----:B------:R-:W-:-:S04]  /*8e20*/  FFMA.SAT R41, R30, R11, 0.5 ;  /* 0x3f0000001e297423 */ /* 0x000fc8000000200b */
[----:B------:R-:W-:Y:S01]  /*8e30*/  FFMA.RM R20, R41, R12, 12582913 ;  /* 0x4b40000129147423 */ /* 0x000fe2000000400c */
[----:B-1----:R-:W-:-:S03]  /*8e40*/  FMUL R26, R14, R49 ;  /* 0x000000310e1a7220 */ /* 0x002fc60000400000 */
[C---:B------:R-:W-:Y:S01]  /*8e50*/  FADD R41, R20.reuse, -12583039 ;  /* 0xcb40007f14297421 */ /* 0x040fe20000000000 */
[----:B------:R-:W-:-:S03]  /*8e60*/  IMAD.SHL.U32 R20, R20, 0x800000, RZ ;  /* 0x0080000014147824 */ /* 0x000fc600078e00ff */
[----:B------:R-:W-:-:S04]  /*8e70*/  FFMA R41, R30, 1.4426950216293334961, -R41 ;  /* 0x3fb8aa3b1e297823 */ /* 0x000fc80000000829 */
[----:B------:R-:W-:Y:S01]  /*8e80*/  FFMA R46, R30, 1.925963033500011079e-08, R41 ;  /* 0x32a570601e2e7823 */ /* 0x000fe20000000029 */
[----:B------:R-:W-:Y:S01]  /*8e90*/  FFMA.SAT R41, R32, R11, 0.5 ;  /* 0x3f00000020297423 */ /* 0x000fe2000000200b */
[----:B------:R-:W-:Y:S02]  /*8ea0*/  FMUL R30, R13, R44 ;  /* 0x0000002c0d1e7220 */ /* 0x000fe40000400000 */
[----:B------:R-:W1:Y:S01]  /*8eb0*/  MUFU.EX2 R15, R46 ;  /* 0x0000002e000f7308 */ /* 0x000e620000000800 */
[----:B------:R-:W-:-:S04]  /*8ec0*/  FFMA.RM R41, R41, R12, 12582913 ;  /* 0x4b40000129297423 */ /* 0x000fc8000000400c */
[----:B------:R-:W-:-:S04]  /*8ed0*/  FADD R13, R41, -12583039 ;  /* 0xcb40007f290d7421 */ /* 0x000fc80000000000 */
[----:B------:R-:W-:-:S04]  /*8ee0*/  FFMA R13, R32, 1.4426950216293334961, -R13 ;  /* 0x3fb8aa3b200d7823 */ /* 0x000fc8000000080d */
[----:B------:R-:W-:Y:S01]  /*8ef0*/  FFMA R44, R32, 1.925963033500011079e-08, R13 ;  /* 0x32a57060202c7823 */ /* 0x000fe2000000000d */
[----:B------:R-:W-:Y:S01]  /*8f00*/  FFMA.SAT R13, R34, R11, 0.5 ;  /* 0x3f000000220d7423 */ /* 0x000fe2000000200b */
[----:B-1----:R-:W-:-:S03]  /*8f10*/  FMUL R22, R20, R15 ;  /* 0x0000000f14167220 */ /* 0x002fc60000400000 */
[----:B------:R-:W-:Y:S01]  /*8f20*/  FFMA.RM R32, R13, R12, 12582913 ;  /* 0x4b4000010d207423 */ /* 0x000fe2000000400c */
[----:B------:R-:W1:Y:S01]  /*8f30*/  MUFU.EX2 R43, R44 ;  /* 0x0000002c002b7308 */ /* 0x000e620000000800 */
[----:B------:R-:W-:Y:S02]  /*8f40*/  SHF.L.U32 R20, R41, 0x17, RZ ;  /* 0x0000001729147819 */ /* 0x000fe400000006ff */
[C---:B------:R-:W-:Y:S01]  /*8f50*/  FADD R13, R32.reuse, -12583039 ;  /* 0xcb40007f200d7421 */ /* 0x040fe20000000000 */
[----:B------:R-:W-:-:S03]  /*8f60*/  IMAD.SHL.U32 R32, R32, 0x800000, RZ ;  /* 0x0080000020207824 */ /* 0x000fc600078e00ff */
[----:B------:R-:W-:-:S04]  /*8f70*/  FFMA R13, R34, 1.4426950216293334961, -R13 ;  /* 0x3fb8aa3b220d7823 */ /* 0x000fc8000000080d */
[----:B------:R-:W-:Y:S01]  /*8f80*/  FFMA R51, R34, 1.925963033500011079e-08, R13 ;  /* 0x32a5706022337823 */ /* 0x000fe2000000000d */
[----:B------:R-:W-:-:S04]  /*8f90*/  FFMA.SAT R13, R36, R11, 0.5 ;  /* 0x3f000000240d7423 */ /* 0x000fc8000000200b */
[-C--:B------:R-:W-:Y:S01]  /*8fa0*/  FFMA.RM R34, R13, R12.reuse, 12582913 ;  /* 0x4b4000010d227423 */ /* 0x080fe2000000400c */
[----:B-1----:R-:W-:Y:S01]  /*8fb0*/  FMUL R20, R20, R43 ;  /* 0x0000002b14147220 */ /* 0x002fe20000400000 */
[----:B------:R-:W-:Y:S01]  /*8fc0*/  FFMA.SAT R43, R56, R11, 0.5 ;  /* 0x3f000000382b7423 */ /* 0x000fe2000000200b */
[----:B------:R-:W1:Y:S01]  /*8fd0*/  MUFU.EX2 R51, R51 ;  /* 0x0000003300337308 */ /* 0x000e620000000800 */
[C---:B------:R-:W-:Y:S01]  /*8fe0*/  FADD R13, R34.reuse, -12583039 ;  /* 0xcb40007f220d7421 */ /* 0x040fe20000000000 */
[----:B------:R-:W-:Y:S02]  /*8ff0*/  IMAD.SHL.U32 R34, R34, 0x800000, RZ ;  /* 0x0080000022227824 */ /* 0x000fe400078e00ff */
[----:B------:R-:W-:Y:S01]  /*9000*/  FFMA.RM R43, R43, R12, 12582913 ;  /* 0x4b4000012b2b7423 */ /* 0x000fe2000000400c */
[----:B------:R-:W-:-:S03]  /*9010*/  FFMA R13, R36, 1.4426950216293334961, -R13 ;  /* 0x3fb8aa3b240d7823 */ /* 0x000fc6000000080d */
[C---:B------:R-:W-:Y:S01]  /*9020*/  FADD R45, R43.reuse, -12583039 ;  /* 0xcb40007f2b2d7421 */ /* 0x040fe20000000000 */
[----:B------:R-:W-:Y:S02]  /*9030*/  IMAD.SHL.U32 R43, R43, 0x800000, RZ ;  /* 0x008000002b2b7824 */ /* 0x000fe400078e00ff */
[----:B------:R-:W-:Y:S01]  /*9040*/  FFMA R49, R36, 1.925963033500011079e-08, R13 ;  /* 0x32a5706024317823 */ /* 0x000fe2000000000d */
[----:B------:R-:W-:Y:S01]  /*9050*/  FFMA.SAT R13, R40, R11, 0.5 ;  /* 0x3f000000280d7423 */ /* 0x000fe2000000200b */
[----:B------:R-:W-:-:S03]  /*9060*/  FFMA R45, R56, 1.4426950216293334961, -R45 ;  /* 0x3fb8aa3b382d7823 */ /* 0x000fc6000000082d */
[-C--:B------:R-:W-:Y:S01]  /*9070*/  FFMA.RM R36, R13, R12.reuse, 12582913 ;  /* 0x4b4000010d247423 */ /* 0x080fe2000000400c */
[----:B------:R-:W-:Y:S01]  /*9080*/  FFMA R56, R56, 1.925963033500011079e-08, R45 ;  /* 0x32a5706038387823 */ /* 0x000fe2000000002d */
[-C--:B------:R-:W-:Y:S01]  /*9090*/  FFMA.SAT R45, R58, R11.reuse, 0.5 ;  /* 0x3f0000003a2d7423 */ /* 0x080fe2000000200b */
[----:B------:R-:W2:Y:S01]  /*90a0*/  MUFU.EX2 R49, R49 ;  /* 0x0000003100317308 */ /* 0x000ea20000000800 */
[C---:B------:R-:W-:Y:S01]  /*90b0*/  FADD R13, R36.reuse, -12583039 ;  /* 0xcb40007f240d7421 */ /* 0x040fe20000000000 */
[----:B------:R-:W-:Y:S01]  /*90c0*/  SHF.L.U32 R36, R36, 0x17, RZ ;  /* 0x0000001724247819 */ /* 0x000fe200000006ff */
[----:B------:R-:W-:Y:S01]  /*90d0*/  FFMA.RM R44, R45, R12, 12582913 ;  /* 0x4b4000012d2c7423 */ /* 0x000fe2000000400c */
[----:B------:R-:W-:Y:S01]  /*90e0*/  FFMA.SAT R45, R50, R11, 0.5 ;  /* 0x3f000000322d7423 */ /* 0x000fe2000000200b */
[----:B------:R-:W-:Y:S01]  /*90f0*/  FFMA R13, R40, 1.4426950216293334961, -R13 ;  /* 0x3fb8aa3b280d7823 */ /* 0x000fe2000000080d */
[----:B-1----:R-:W-:Y:S02]  /*9100*/  FMUL R32, R32, R51 ;  /* 0x0000003320207220 */ /* 0x002fe40000400000 */
[----:B------:R-:W1:Y:S01]  /*9110*/  MUFU.EX2 R56, R56 ;  /* 0x0000003800387308 */ /* 0x000e620000000800 */
[----:B------:R-:W-:Y:S01]  /*9120*/  FFMA R40, R40, 1.925963033500011079e-08, R13 ;  /* 0x32a5706028287823 */ /* 0x000fe2000000000d */
[----:B------:R-:W-:-:S04]  /*9130*/  FFMA.SAT R13, R42, R11, 0.5 ;  /* 0x3f0000002a0d7423 */ /* 0x000fc8000000200b */
[----:B------:R-:W-:Y:S01]  /*9140*/  FFMA.RM R13, R13, R12, 12582913 ;  /* 0x4b4000010d0d7423 */ /* 0x000fe2000000400c */
[----:B--2---:R-:W-:-:S03]  /*9150*/  FMUL R34, R34, R49 ;  /* 0x0000003122227220 */ /* 0x004fc60000400000 */
[C---:B------:R-:W-:Y:S01]  /*9160*/  FADD R15, R13.reuse, -12583039 ;  /* 0xcb40007f0d0f7421 */ /* 0x040fe20000000000 */
[----:B------:R-:W-:-:S03]  /*9170*/  IMAD.SHL.U32 R13, R13, 0x800000, RZ ;  /* 0x008000000d0d7824 */ /* 0x000fc600078e00ff */
[----:B------:R-:W-:Y:S01]  /*9180*/  FFMA R15, R42, 1.4426950216293334961, -R15 ;  /* 0x3fb8aa3b2a0f7823 */ /* 0x000fe2000000080f */
[----:B-1----:R-:W-:-:S03]  /*9190*/  FMUL R43, R43, R56 ;  /* 0x000000382b2b7220 */ /* 0x002fc60000400000 */
[----:B------:R-:W-:Y:S01]  /*91a0*/  FFMA R42, R42, 1.925963033500011079e-08, R15 ;  /* 0x32a570602a2a7823 */ /* 0x000fe2000000000f */
[----:B------:R-:W-:-:S04]  /*91b0*/  FFMA.SAT R15, R52, R11, 0.5 ;  /* 0x3f000000340f7423 */ /* 0x000fc8000000200b */
[----:B------:R-:W-:Y:S01]  /*91c0*/  FFMA.RM R14, R15, R12, 12582913 ;  /* 0x4b4000010f0e7423 */ /* 0x000fe2000000400c */
[----:B------:R-:W1:Y:S03]  /*91d0*/  MUFU.EX2 R42, R42 ;  /* 0x0000002a002a7308 */ /* 0x000e660000000800 */
[C---:B------:R-:W-:Y:S01]  /*91e0*/  FADD R15, R14.reuse, -12583039 ;  /* 0xcb40007f0e0f7421 */ /* 0x040fe20000000000 */
[----:B------:R-:W-:-:S03]  /*91f0*/  IMAD.SHL.U32 R14, R14, 0x800000, RZ ;  /* 0x008000000e0e7824 */ /* 0x000fc600078e00ff */
[----:B------:R-:W-:-:S04]  /*9200*/  FFMA R15, R52, 1.4426950216293334961, -R15 ;  /* 0x3fb8aa3b340f7823 */ /* 0x000fc8000000080f */
[----:B------:R-:W-:Y:S01]  /*9210*/  FFMA R52, R52, 1.925963033500011079e-08, R15 ;  /* 0x32a5706034347823 */ /* 0x000fe2000000000f */
[----:B------:R-:W-:-:S04]  /*9220*/  FFMA.SAT R15, R54, R11, 0.5 ;  /* 0x3f000000360f7423 */ /* 0x000fc8000000200b */
[----:B------:R-:W-:-:S04]  /*9230*/  FFMA.RM R15, R15, R12, 12582913 ;  /* 0x4b4000010f0f7423 */ /* 0x000fc8000000400c */
[C---:B------:R-:W-:Y:S01]  /*9240*/  FADD R41, R15.reuse, -12583039 ;  /* 0xcb40007f0f297421 */ /* 0x040fe20000000000 */
[----:B------:R-:W-:-:S03]  /*9250*/  SHF.L.U32 R15, R15, 0x17, RZ ;  /* 0x000000170f0f7819 */ /* 0x000fc600000006ff */
[----:B------:R-:W-:-:S04]  /*9260*/  FFMA R41, R54, 1.4426950216293334961, -R41 ;  /* 0x3fb8aa3b36297823 */ /* 0x000fc80000000829 */
[----:B------:R-:W-:Y:S02]  /*9270*/  FFMA R54, R54, 1.925963033500011079e-08, R41 ;  /* 0x32a5706036367823 */ /* 0x000fe40000000029 */
[----:B------:R1:W2:Y:S08]  /*9280*/  MUFU.EX2 R41, R40 ;  /* 0x0000002800297308 */ /* 0x0002b00000000800 */
[----:B------:R-:W3:Y:S01]  /*9290*/  MUFU.EX2 R54, R54 ;  /* 0x0000003600367308 */ /* 0x000ee20000000800 */
[----:B-1----:R-:W-:Y:S01]  /*92a0*/  FMUL R40, R13, R42 ;  /* 0x0000002a0d287220 */ /* 0x002fe20000400000 */
[----:B--2---:R-:W-:Y:S01]  /*92b0*/  FMUL R36, R36, R41 ;  /* 0x0000002924247220 */ /* 0x004fe20000400000 */
[C---:B------:R-:W-:Y:S01]  /*92c0*/  FADD R41, R44.reuse, -12583039 ;  /* 0xcb40007f2c297421 */ /* 0x040fe20000000000 */
[----:B------:R-:W-:-:S03]  /*92d0*/  IMAD.SHL.U32 R44, R44, 0x800000, RZ ;  /* 0x008000002c2c7824 */ /* 0x000fc600078e00ff */
[----:B------:R-:W-:Y:S01]  /*92e0*/  FFMA R41, R58, 1.4426950216293334961, -R41 ;  /* 0x3fb8aa3b3a297823 */ /* 0x000fe20000000829 */
[----:B---3--:R-:W-:-:S03]  /*92f0*/  FMUL R42, R15, R54 ;  /* 0x000000360f2a7220 */ /* 0x008fc60000400000 */
[----:B------:R-:W-:Y:S01]  /*9300*/  FFMA R58, R58, 1.925963033500011079e-08, R41 ;  /* 0x32a570603a3a7823 */ /* 0x000fe20000000029 */
[----:B------:R-:W-:-:S04]  /*9310*/  FFMA.SAT R41, R48, R11, 0.5 ;  /* 0x3f00000030297423 */ /* 0x000fc8000000200b */
[-C--:B------:R-:W-:Y:S01]  /*9320*/  FFMA.RM R11, R41, R12.reuse, 12582913 ;  /* 0x4b400001290b7423 */ /* 0x080fe2000000400c */
[----:B------:R-:W-:Y:S02]  /*9330*/  FFMA.RM R12, R45, R12, 12582913 ;  /* 0x4b4000012d0c7423 */ /* 0x000fe4000000400c */
[----:B------:R-:W-:Y:S01]  /*9340*/  MUFU.EX2 R45, R52 ;  /* 0x00000034002d7308 */ /* 0x000fe20000000800 */
[C---:B------:R-:W-:Y:S01]  /*9350*/  FADD R41, R11.reuse, -12583039 ;  /* 0xcb40007f0b297421 */ /* 0x040fe20000000000 */
[----:B------:R-:W-:-:S03]  /*9360*/  SHF.L.U32 R46, R11, 0x17, RZ ;  /* 0x000000170b2e7819 */ /* 0x000fc600000006ff */
[----:B------:R-:W-:-:S04]  /*9370*/  FFMA R41, R48, 1.4426950216293334961, -R41 ;  /* 0x3fb8aa3b30297823 */ /* 0x000fc80000000829 */
[----:B------:R-:W-:Y:S01]  /*9380*/  FFMA R48, R48, 1.925963033500011079e-08, R41 ;  /* 0x32a5706030307823 */ /* 0x000fe20000000029 */
[C---:B------:R-:W-:Y:S01]  /*9390*/  FADD R41, R12.reuse, -12583039 ;  /* 0xcb40007f0c297421 */ /* 0x040fe20000000000 */
[----:B------:R-:W-:Y:S02]  /*93a0*/  IMAD.SHL.U32 R12, R12, 0x800000, RZ ;  /* 0x008000000c0c7824 */ /* 0x000fe400078e00ff */
[----:B------:R-:W1:Y:S01]  /*93b0*/  MUFU.EX2 R15, R48 ;  /* 0x00000030000f7308 */ /* 0x000e620000000800 */
[----:B------:R-:W-:-:S04]  /*93c0*/  FFMA R41, R50, 1.4426950216293334961, -R41 ;  /* 0x3fb8aa3b32297823 */ /* 0x000fc80000000829 */
[----:B------:R-:W-:Y:S01]  /*93d0*/  FFMA R50, R50, 1.925963033500011079e-08, R41 ;  /* 0x32a5706032327823 */ /* 0x000fe20000000029 */
[----:B------:R-:W-:-:S03]  /*93e0*/  FADD R41, RZ, R37 ;  /* 0x00000025ff297221 */ /* 0x000fc60000000000 */
[----:B------:R-:W-:Y:S01]  /*93f0*/  MUFU.EX2 R49, R50 ;  /* 0x0000003200317308 */ /* 0x000fe20000000800 */
        /* <DEDUP_REMOVED lines=14> */
[----:B------:R-:W-:-:S04]  /*94e0*/  FADD R13, R13, R20 ;  /* 0x000000140d0d7221 */ /* 0x000fc80000000000 */
[----:B------:R-:W-:-:S04]  /*94f0*/  FADD R13, R13, R32 ;  /* 0x000000200d0d7221 */ /* 0x000fc80000000000 */
[----:B------:R-:W-:-:S04]  /*9500*/  FADD R13, R13, R34 ;  /* 0x000000220d0d7221 */ /* 0x000fc80000000000 */
[----:B------:R-:W-:-:S04]  /*9510*/  FADD R13, R13, R36 ;  /* 0x000000240d0d7221 */ /* 0x000fc80000000000 */
[----:B------:R-:W-:Y:S01]  /*9520*/  FADD R14, R13, R40 ;  /* 0x000000280d0e7221 */ /* 0x000fe20000000000 */
[----:B-1----:R-:W-:Y:S01]  /*9530*/  FMUL R44, R44, R45 ;  /* 0x0000002d2c2c7220 */ /* 0x002fe20000400000 */
[----:B------:R-:W-:Y:S02]  /*9540*/  FMUL R45, R12, R49 ;  /* 0x000000310c2d7220 */ /* 0x000fe40000400000 */
        /* <DEDUP_REMOVED lines=15> */
.L_x_12168:
        /* <DEDUP_REMOVED lines=12> */
[----:B01----:R-:W-:Y:S05]  /*9700*/  CALL.REL.NOINC `($__internal_181_$__cuda_sm3x_div_rn_noftz_f32_slowpath) ;  /* 0x0000003000007944 */ /* 0x003fea0003c00000 */
[----:B------:R-:W-:-:S07]  /*9710*/  MOV R15, R11 ;  /* 0x0000000b000f7202 */ /* 0x000fce0000000f00 */
.L_x_12111:
[----:B------:R-:W-:Y:S05]  /*9720*/  BSYNC.RECONVERGENT B3 ;  /* 0x0000000000037941 */ /* 0x000fea0003800200 */
.L_x_12110:
        /* <DEDUP_REMOVED lines=12> */
[----:B01----:R-:W-:Y:S05]  /*97f0*/  CALL.REL.NOINC `($__internal_181_$__cuda_sm3x_div_rn_noftz_f32_slowpath) ;  /* 0x0000002c00c47944 */ /* 0x003fea0003c00000 */
[----:B------:R-:W-:-:S07]  /*9800*/  MOV R49, R11 ;  /* 0x0000000b00317202 */ /* 0x000fce0000000f00 */
.L_x_12113:
[----:B------:R-:W-:Y:S05]  /*9810*/  BSYNC.RECONVERGENT B3 ;  /* 0x0000000000037941 */ /* 0x000fea0003800200 */
.L_x_12112:
        /* <DEDUP_REMOVED lines=10> */
[----:B------:R-:W-:Y:S01]  /*98c0*/  MOV R14, 0x98f0 ;  /* 0x000098f0000e7802 */ /* 0x000fe20000000f00 */
[----:B------:R-:W-:-:S07]  /*98d0*/  IMAD.MOV.U32 R12, RZ, RZ, R63 ;  /* 0x000000ffff0c7224 */ /* 0x000fce00078e003f */
[----:B0-----:R-:W-:Y:S05]  /*98e0*/  CALL.REL.NOINC `($__internal_181_$__cuda_sm3x_div_rn_noftz_f32_slowpath) ;  /* 0x0000002c00887944 */ /* 0x001fea0003c00000 */
[----:B------:R-:W-:-:S07]  /*98f0*/  MOV R51, R11 ;  /* 0x0000000b00337202 */ /* 0x000fce0000000f00 */
.L_x_12115:
[----:B------:R-:W-:Y:S05]  /*9900*/  BSYNC.RECONVERGENT B3 ;  /* 0x0000000000037941 */ /* 0x000fea0003800200 */
.L_x_12114:
        /* <DEDUP_REMOVED lines=12> */
[----:B0-----:R-:W-:Y:S05]  /*99d0*/  CALL.REL.NOINC `($__internal_181_$__cuda_sm3x_div_rn_noftz_f32_slowpath) ;  /* 0x0000002c004c7944 */ /* 0x001fea0003c00000 */
[----:B------:R-:W-:-:S07]  /*99e0*/  MOV R53, R11 ;  /* 0x0000000b00357202 */ /* 0x000fce0000000f00 */
.L_x_12117:
[----:B------:R-:W-:Y:S05]  /*99f0*/  BSYNC.RECONVERGENT B3 ;  /* 0x0000000000037941 */ /* 0x000fea0003800200 */
.L_x_12116:
        /* <DEDUP_REMOVED lines=14> */
.L_x_12119:
[----:B------:R-:W-:Y:S05]  /*9ae0*/  BSYNC.RECONVERGENT B3 ;  /* 0x0000000000037941 */ /* 0x000fea0003800200 */
.L_x_12118:
        /* <DEDUP_REMOVED lines=14> */
.L_x_12121:
[----:B------:R-:W-:Y:S05]  /*9bd0*/  BSYNC.RECONVERGENT B3 ;  /* 0x0000000000037941 */ /* 0x000fea0003800200 */
.L_x_12120:
        /* <DEDUP_REMOVED lines=14> */
.L_x_12123:
[----:B------:R-:W-:Y:S05]  /*9cc0*/  BSYNC.RECONVERGENT B3 ;  /* 0x0000000000037941 */ /* 0x000fea0003800200 */
.L_x_12122:
        /* <DEDUP_REMOVED lines=14> */
.L_x_12125:
[----:B------:R-:W-:Y:S05]  /*9db0*/  BSYNC.RECONVERGENT B3 ;  /* 0x0000000000037941 */ /* 0x000fea0003800200 */
.L_x_12124:
        /* <DEDUP_REMOVED lines=14> */
.L_x_12127:
[----:B------:R-:W-:Y:S05]  /*9ea0*/  BSYNC.RECONVERGENT B3 ;  /* 0x0000000000037941 */ /* 0x000fea0003800200 */
.L_x_12126:
        /* <DEDUP_REMOVED lines=14> */
.L_x_12129:
[----:B------:R-:W-:Y:S05]  /*9f90*/  BSYNC.RECONVERGENT B3 ;  /* 0x0000000000037941 */ /* 0x000fea0003800200 */
.L_x_12128:
        /* <DEDUP_REMOVED lines=14> */
.L_x_12131:
[----:B------:R-:W-:Y:S05]  /*a080*/  BSYNC.RECONVERGENT B3 ;  /* 0x0000000000037941 */ /* 0x000fea0003800200 */
.L_x_12130:
        /* <DEDUP_REMOVED lines=14> */
.L_x_12133:
[----:B------:R-:W-:Y:S05]  /*a170*/  BSYNC.RECONVERGENT B3 ;  /* 0x0000000000037941 */ /* 0x000fea0003800200 */
.L_x_12132:
        /* <DEDUP_REMOVED lines=14> */
.L_x_12135:
[----:B------:R-:W-:Y:S05]  /*a260*/  BSYNC.RECONVERGENT B3 ;  /* 0x0000000000037941 */ /* 0x000fea0003800200 */
.L_x_12134:
        /* <DEDUP_REMOVED lines=14> */
.L_x_12137:
[----:B------:R-:W-:Y:S05]  /*a350*/  BSYNC.RECONVERGENT B3 ;  /* 0x0000000000037941 */ /* 0x000fea0003800200 */
.L_x_12136:
        /* <DEDUP_REMOVED lines=14> */
.L_x_12139:
[----:B------:R-:W-:Y:S05]  /*a440*/  BSYNC.RECONVERGENT B3 ;  /* 0x0000000000037941 */ /* 0x000fea0003800200 */
.L_x_12138:
        /* <DEDUP_REMOVED lines=14> */
.L_x_12141:
[----:B------:R-:W-:Y:S05]  /*a530*/  BSYNC.RECONVERGENT B3 ;  /* 0x0000000000037941 */ /* 0x000fea0003800200 */
.L_x_12140:
        /* <DEDUP_REMOVED lines=14> */
.L_x_12143:
[----:B------:R-:W-:Y:S05]  /*a620*/  BSYNC.RECONVERGENT B3 ;  /* 0x0000000000037941 */ /* 0x000fea0003800200 */
.L_x_12142:
        /* <DEDUP_REMOVED lines=14> */
.L_x_12145:
[----:B------:R-:W-:Y:S05]  /*a710*/  BSYNC.RECONVERGENT B3 ;  /* 0x0000000000037941 */ /* 0x000fea0003800200 */
.L_x_12144:
        /* <DEDUP_REMOVED lines=14> */
.L_x_12147:
[----:B------:R-:W-:Y:S05]  /*a800*/  BSYNC.RECONVERGENT B3 ;  /* 0x0000000000037941 */ /* 0x000fea0003800200 */
.L_x_12146:
        /* <DEDUP_REMOVED lines=12> */
[----:B0-----:R-:W-:Y:S05]  /*a8d0*/  CALL.REL.NOINC `($__internal_181_$__cuda_sm3x_div_rn_noftz_f32_slowpath) ;  /* 0x0000001c008c7944 */ /* 0x001fea0003c00000 */
[----:B------:R-:W-:-:S07]  /*a8e0*/  IMAD.MOV.U32 R16, RZ, RZ, R11 ;  /* 0x000000ffff107224 */ /* 0x000fce00078e000b */
.L_x_12149:
[----:B------:R-:W-:Y:S05]  /*a8f0*/  BSYNC.RECONVERGENT B3 ;  /* 0x0000000000037941 */ /* 0x000fea0003800200 */
.L_x_12148:
        /* <DEDUP_REMOVED lines=12> */
[----:B0-----:R-:W-:Y:S05]  /*a9c0*/  CALL.REL.NOINC `($__internal_181_$__cuda_sm3x_div_rn_noftz_f32_slowpath) ;  /* 0x0000001c00507944 */ /* 0x001fea0003c00000 */
[----:B------:R-:W-:-:S07]  /*a9d0*/  MOV R43, R11 ;  /* 0x0000000b002b7202 */ /* 0x000fce0000000f00 */
.L_x_12151:
[----:B------:R-:W-:Y:S05]  /*a9e0*/  BSYNC.RECONVERGENT B3 ;  /* 0x0000000000037941 */ /* 0x000fea0003800200 */
.L_x_12150:
        /* <DEDUP_REMOVED lines=14> */
.L_x_12153:
[----:B------:R-:W-:Y:S05]  /*aad0*/  BSYNC.RECONVERGENT B3 ;  /* 0x0000000000037941 */ /* 0x000fea0003800200 */
.L_x_12152:
        /* <DEDUP_REMOVED lines=14> */
.L_x_12155:
[----:B------:R-:W-:Y:S05]  /*abc0*/  BSYNC.RECONVERGENT B3 ;  /* 0x0000000000037941 */ /* 0x000fea0003800200 */
.L_x_12154:
[----:B------:R-:W-:Y:S02]  /*abd0*/  HFMA2 R11, -RZ, RZ, 0, 0 ;  /* 0x00000000ff0b7431 */ /* 0x000fe400000001ff */
[----:B------:R-:W-:Y:S01]  /*abe0*/  IMAD R13, R2, UR42, RZ ;  /* 0x0000002a020d7c24 */ /* 0x000fe2000f8e02ff */
[----:B------:R-:W-:Y:S01]  /*abf0*/  @!P0 R2UR UR4, R38 ;  /* 0x00000000260482ca */ /* 0x000fe200000e0000 */
[----:B0-----:R-:W-:Y:S01]  /*ac00*/  IMAD.MOV.U32 R10, RZ, RZ, R47 ;  /* 0x000000ffff0a7224 */ /* 0x001fe200078e002f */
[----:B------:R-:W-:Y:S01]  /*ac10*/  @!P0 R2UR UR5, R39 ;  /* 0x00000000270582ca */ /* 0x000fe200000e0000 */
[C---:B------:R-:W-:Y:S01]  /*ac20*/  IMAD R13, R0.reuse, UR43, R13 ;  /* 0x0000002b000d7c24 */ /* 0x040fe2000f8e020d */
[----:B------:R-:W-:Y:S02]  /*ac30*/  ISETP.GE.U32.AND P1, PT, R3, UR46, PT ;  /* 0x0000002e03007c0c */ /* 0x000fe4000bf26070 */
[----:B------:R-:W-:Y:S01]  /*ac40*/  ISETP.GE.U32.AND P3, PT, R9, UR46, PT ;  /* 0x0000002e09007c0c */ /* 0x000fe2000bf66070 */
[----:B------:R-:W-:Y:S01]  /*ac50*/  IMAD.WIDE.U32 R10, R0, UR42, R10 ;  /* 0x0000002a000a7c25 */ /* 0x000fe2000f8e000a */
[----:B------:R-:W-:-:S02]  /*ac60*/  ISETP.GE.AND.EX P1, PT, RZ, UR47, PT, P1 ;  /* 0x0000002fff007c0c */ /* 0x000fc4000bf26310 */
[----:B------:R-:W-:Y:S01]  /*ac70*/  ISETP.GE.U32.AND P6, PT, R5, UR46, PT ;  /* 0x0000002e05007c0c */ /* 0x000fe2000bfc6070 */
[----:B------:R-:W-:Y:S01]  /*ac80*/  IMAD.IADD R11, R11, 0x1, R13 ;  /* 0x000000010b0b7824 */ /* 0x000fe200078e020d */
[C---:B------:R-:W-:Y:S02]  /*ac90*/  LEA R12, P2, R10.reuse, UR40, 0x2 ;  /* 0x000000280a0c7c11 */ /* 0x040fe4000f8410ff */
[----:B------:R-:W-:Y:S02]  /*aca0*/  ISETP.GE.AND.EX P6, PT, RZ, UR47, PT, P6 ;  /* 0x0000002fff007c0c */ /* 0x000fe4000bfc6360 */
[----:B------:R-:W-:Y:S02]  /*acb0*/  LEA.HI.X R13, R10, UR41, R11, 0x2, P2 ;  /* 0x000000290a0d7c11 */ /* 0x000fe400090f140b */
[----:B------:R-:W-:Y:S02]  /*acc0*/  ISETP.GE.U32.AND P5, PT, R7, UR46, PT ;  /* 0x0000002e07007c0c */ /* 0x000fe4000bfa6070 */
[----:B------:R-:W-:Y:S01]  /*acd0*/  IADD3 R10, PT, PT, R47, 0xe0, RZ ;  /* 0x000000e02f0a7810 */ /* 0x000fe20007ffe0ff */
[----:B------:R0:W-:Y:S01]  /*ace0*/  @!P0 STG.E desc[UR4][R12.64], R15 ;  /* 0x0000000f0c008986 */ /* 0x0001e2000c101904 */
[----:B------:R-:W-:-:S02]  /*acf0*/  ISETP.GE.AND.EX P0, PT, RZ, UR47, PT, P3 ;  /* 0x0000002fff007c0c */ /* 0x000fc4000bf06330 */
[----:B------:R-:W-:Y:S02]  /*ad00*/  @!P1 R2UR UR6, R38 ;  /* 0x00000000260692ca */ /* 0x000fe400000e0000 */
[----:B------:R-:W-:Y:S02]  /*ad10*/  @!P1 R2UR UR7, R39 ;  /* 0x00000000270792ca */ /* 0x000fe400000e0000 */
[----:B------:R-:W-:Y:S02]  /*ad20*/  ISETP.GE.AND.EX P5, PT, RZ, UR47, PT, P5 ;  /* 0x0000002fff007c0c */ /* 0x000fe4000bfa6350 */
[----:B------:R-:W-:Y:S01]  /*ad30*/  ISETP.GE.U32.AND P2, PT, R10, UR46, PT ;  /* 0x0000002e0a007c0c */ /* 0x000fe2000bf46070 */
[----:B------:R-:W-:Y:S01]  /*ad40*/  VIADD R10, R47, 0x100 ;  /* 0x000001002f0a7836 */ /* 0x000fe20000000000 */
[----:B------:R-:W-:Y:S02]  /*ad50*/  ISETP.GE.U32.AND P4, PT, R17, UR46, PT ;  /* 0x0000002e11007c0c */ /* 0x000fe4000bf86070 */
[----:B------:R-:W-:-:S02]  /*ad60*/  ISETP.GE.U32.AND P3, PT, R19, UR46, PT ;  /* 0x0000002e13007c0c */ /* 0x000fc4000bf66070 */
[C---:B------:R-:W-:Y:S02]  /*ad70*/  @!P0 R2UR UR8, R38.reuse ;  /* 0x00000000260882ca */ /* 0x040fe400000e0000 */
[C---:B------:R-:W-:Y:S01]  /*ad80*/  @!P0 R2UR UR9, R39.reuse ;  /* 0x00000000270982ca */ /* 0x040fe200000e0000 */
[----:B------:R0:W-:Y:S01]  /*ad90*/  @!P1 STG.E desc[UR6][R12.64+0x80], R49 ;  /* 0x000080310c009986 */ /* 0x0001e2000c101906 */
[----:B------:R-:W-:Y:S02]  /*ada0*/  @!P6 R2UR UR4, R38 ;  /* 0x000000002604e2ca */ /* 0x000fe400000e0000 */
[----:B------:R-:W-:Y:S02]  /*adb0*/  @!P6 R2UR UR5, R39 ;  /* 0x000000002705e2ca */ /* 0x000fe400000e0000 */
[----:B------:R-:W-:Y:S02]  /*adc0*/  ISETP.GE.AND.EX P4, PT, RZ, UR47, PT, P4 ;  /* 0x0000002fff007c0c */ /* 0x000fe4000bf86340 */
[----:B------:R-:W-:-:S02]  /*add0*/  ISETP.GE.U32.AND P1, PT, R10, UR46, PT ;  /* 0x0000002e0a007c0c */ /* 0x000fc4000bf26070 */
[----:B------:R-:W-:Y:S02]  /*ade0*/  ISETP.GE.AND.EX P3, PT, RZ, UR47, PT, P3 ;  /* 0x0000002fff007c0c */ /* 0x000fe4000bf66330 */
[----:B------:R-:W-:Y:S01]  /*adf0*/  @!P5 R2UR UR6, R38 ;  /* 0x000000002606d2ca */ /* 0x000fe200000e0000 */
[----:B------:R0:W-:Y:S01]  /*ae00*/  @!P0 STG.E desc[UR8][R12.64+0x200], R55 ;  /* 0x000200370c008986 */ /* 0x0001e2000c101908 */
[----:B------:R-:W-:Y:S02]  /*ae10*/  @!P5 R2UR UR7, R39 ;  /* 0x000000002707d2ca */ /* 0x000fe400000e0000 */
[----:B------:R-:W-:Y:S01]  /*ae20*/  ISETP.GE.AND.EX P2, PT, RZ, UR47, PT, P2 ;  /* 0x0000002fff007c0c */ /* 0x000fe2000bf46320 */
[----:B------:R0:W-:Y:S01]  /*ae30*/  @!P6 STG.E desc[UR4][R12.64+0x100], R51 ;  /* 0x000100330c00e986 */ /* 0x0001e2000c101904 */
[----:B------:R-:W-:Y:S02]  /*ae40*/  ISETP.GE.AND.EX P1, PT, RZ, UR47, PT, P1 ;  /* 0x0000002fff007c0c */ /* 0x000fe4000bf26310 */
[----:B------:R-:W-:-:S02]  /*ae50*/  IADD3 R11, PT, PT, R47, 0x160, RZ ;  /* 0x000001602f0b7810 */ /* 0x000fc40007ffe0ff */
[----:B------:R-:W-:Y:S02]  /*ae60*/  IADD3 R10, PT, PT, R47, 0x120, RZ ;  /* 0x000001202f0a7810 */ /* 0x000fe40007ffe0ff */
[----:B------:R-:W-:Y:S02]  /*ae70*/  ISETP.GE.U32.AND P0, PT, R11, UR46, PT ;  /* 0x0000002e0b007c0c */ /* 0x000fe4000bf06070 */
[----:B------:R-:W-:Y:S01]  /*ae80*/  ISETP.GE.U32.AND P6, PT, R10, UR46, PT ;  /* 0x0000002e0a007c0c */ /* 0x000fe2000bfc6070 */
[----:B------:R-:W-:Y:S01]  /*ae90*/  VIADD R10, R47, 0x140 ;  /* 0x000001402f0a7836 */ /* 0x000fe20000000000 */
[C---:B------:R-:W-:Y:S01]  /*aea0*/  @!P4 R2UR UR10, R38.reuse ;  /* 0x00000000260ac2ca */ /* 0x040fe200000e0000 */
[----:B------:R0:W-:Y:S01]  /*aeb0*/  @!P5 STG.E desc[UR6][R12.64+0x180], R53 ;  /* 0x000180350c00d986 */ /* 0x0001e2000c101906 */
[----:B------:R-:W-:Y:S02]  /*aec0*/  @!P4 R2UR UR11, R39 ;  /* 0x00000000270bc2ca */ /* 0x000fe400000e0000 */
[----:B------:R-:W-:-:S02]  /*aed0*/  @!P3 R2UR UR4, R38 ;  /* 0x000000002604b2ca */ /* 0x000fc400000e0000 */
        /* <DEDUP_REMOVED lines=9> */
[----:B------:R-:W-:Y:S01]  /*af70*/  ISETP.GE.U32.AND P5, PT, R10, UR46, PT ;  /* 0x0000002e0a007c0c */ /* 0x000fe2000bfa6070 */
[----:B------:R-:W-:Y:S01]  /*af80*/  VIADD R10, R47, 0x180 ;  /* 0x000001802f0a7836 */ /* 0x000fe20000000000 */
[----:B------:R-:W-:Y:S02]  /*af90*/  @!P0 R2UR UR8, R38 ;  /* 0x00000000260882ca */ /* 0x000fe400000e0000 */
[----:B------:R-:W-:Y:S02]  /*afa0*/  @!P0 R2UR UR9, R39 ;  /* 0x00000000270982ca */ /* 0x000fe400000e0000 */
[----:B------:R-:W-:Y:S01]  /*afb0*/  ISETP.GE.U32.AND P4, PT, R10, UR46, PT ;  /* 0x0000002e0a007c0c */ /* 0x000fe2000bf86070 */
[C---:B------:R-:W-:Y:S01]  /*afc0*/  VIADD R10, R47.reuse, 0x1c0 ;  /* 0x000001c02f0a7836 */ /* 0x040fe20000000000 */
[----:B------:R-:W-:Y:S01]  /*afd0*/  IADD3 R11, PT, PT, R47, 0x1a0, RZ ;  /* 0x000001a02f0b7810 */ /* 0x000fe20007ffe0ff */
[----:B------:R0:W-:Y:S01]  /*afe0*/  @!P2 STG.E desc[UR6][R12.64+0x380], R61 ;  /* 0x0003803d0c00a986 */ /* 0x0001e2000c101906 */
[----:B------:R-:W-:-:S02]  /*aff0*/  @!P6 R2UR UR4, R38 ;  /* 0x000000002604e2ca */ /* 0x000fc400000e0000 */
[----:B------:R-:W-:Y:S01]  /*b000*/  @!P6 R2UR UR5, R39 ;  /* 0x000000002705e2ca */ /* 0x000fe200000e0000 */
[----:B------:R0:W-:Y:S01]  /*b010*/  @!P1 STG.E desc[UR12][R12.64+0x400], R65 ;  /* 0x000400410c009986 */ /* 0x0001e2000c10190c */
[----:B------:R-:W-:Y:S02]  /*b020*/  ISETP.GE.AND.EX P5, PT, RZ, UR47, PT, P5 ;  /* 0x0000002fff007c0c */ /* 0x000fe4000bfa6350 */
[----:B------:R-:W-:Y:S01]  /*b030*/  ISETP.GE.U32.AND P3, PT, R11, UR46, PT ;  /* 0x0000002e0b007c0c */ /* 0x000fe2000bf66070 */
[----:B------:R0:W-:Y:S01]  /*b040*/  @!P0 STG.E desc[UR8][R12.64+0x580], R71 ;  /* 0x000580470c008986 */ /* 0x0001e2000c101908 */
[----:B------:R-:W-:Y:S02]  /*b050*/  ISETP.GE.U32.AND P2, PT, R10, UR46, PT ;  /* 0x0000002e0a007c0c */ /* 0x000fe4000bf46070 */
[----:B------:R-:W-:Y:S02]  /*b060*/  ISETP.GE.U32.AND P1, PT, R21, UR46, PT ;  /* 0x0000002e15007c0c */ /* 0x000fe4000bf26070 */
[----:B------:R-:W-:-:S02]  /*b070*/  ISETP.GE.AND.EX P4, PT, RZ, UR47, PT, P4 ;  /* 0x0000002fff007c0c */ /* 0x000fc4000bf86340 */
[----:B------:R-:W-:Y:S01]  /*b080*/  ISETP.GE.AND.EX P3, PT, RZ, UR47, PT, P3 ;  /* 0x0000002fff007c0c */ /* 0x000fe2000bf66330 */
[----:B------:R0:W-:Y:S01]  /*b090*/  @!P6 STG.E desc[UR4][R12.64+0x480], R67 ;  /* 0x000480430c00e986 */ /* 0x0001e2000c101904 */
[----:B------:R-:W-:Y:S01]  /*b0a0*/  ISETP.GE.AND.EX P2, PT, RZ, UR47, PT, P2 ;  /* 0x0000002fff007c0c */ /* 0x000fe2000bf46320 */
[----:B------:R-:W1:Y:S01]  /*b0b0*/  LDCU UR4, c[0x0][0x370] ;  /* 0x00006e00ff0477ac */ /* 0x000e620008000800 */
[----:B------:R-:W-:Y:S01]  /*b0c0*/  ISETP.GE.AND.EX P1, PT, RZ, UR47, PT, P1 ;  /* 0x0000002fff007c0c */ /* 0x000fe2000bf26310 */
[----:B------:R-:W1:Y:S01]  /*b0d0*/  LDC R11, c[0x0][0x364] ;  /* 0x0000d900ff0b7b82 */ /* 0x000e620000000800 */
        /* <DEDUP_REMOVED lines=12> */
[----:B------:R-:W-:Y:S01]  /*b1a0*/  @!P1 R2UR UR17, R39 ;  /* 0x00000000271192ca */ /* 0x000fe200000e0000 */
[----:B------:R0:W-:Y:S01]  /*b1b0*/  @!P4 STG.E desc[UR10][R12.64+0x600], R73 ;  /* 0x000600490c00c986 */ /* 0x0001e2000c10190a */
[----:B------:R-:W-:Y:S01]  /*b1c0*/  @!P0 R2UR UR6, R38 ;  /* 0x00000000260682ca */ /* 0x000fe200000e0000 */
[----:B-1----:R-:W-:Y:S01]  /*b1d0*/  IMAD R11, R11, UR4, RZ ;  /* 0x000000040b0b7c24 */ /* 0x002fe2000f8e02ff */
        /* <DEDUP_REMOVED lines=41> */
.L_x_12062:
[----:B------:R-:W-:Y:S05]  /*b470*/  EXIT ;  /* 0x000000000000794d */ /* 0x000fea0003800000 */
.L_x_12109:
[----:B------:R-:W-:Y:S01]  /*b480*/  BSSY B1, `(.L_x_12157) ;  /* 0x0000007000017945 */ /* 0x000fe20003800000 */
[----:B------:R-:W-:Y:S01]  /*b490*/  MOV R12, 0x10 ;  /* 0x00000010000c7802 */ /* 0x000fe20000000f00 */
[----:B------:R-:W-:Y:S01]  /*b4a0*/  IMAD.MOV.U32 R11, RZ, RZ, 0x1f ;  /* 0x0000001fff0b7424 */ /* 0x000fe200078e00ff */
[----:B------:R-:W-:-:S07]  /*b4b0*/  MOV R15, 0xffffffff ;  /* 0xffffffff000f7802 */ /* 0x000fce0000000f00 */
[----:B0-----:R-:W-:Y:S05]  /*b4c0*/  WARPSYNC.COLLECTIVE R15, `(.L_x_12158) ;  /* 0x000000000f087348 */ /* 0x001fea0003c00000 */
[----:B------:R1:W2:Y:S02]  /*b4d0*/  SHFL.BFLY P6, R14, R13, R12, R11 ;  /* 0x0c00000c0d0e7389 */ /* 0x0002a400000c000b */
[----:B012---:R-:W-:Y:S05]  /*b4e0*/  ENDCOLLECTIVE ;  /* 0x000000000000791b */ /* 0x007fea0003800000 */
.L_x_12158:
[----:B------:R-:W-:Y:S05]  /*b4f0*/  BSYNC B1 ;  /* 0x0000000000017941 */ /* 0x000fea0003800000 */
.L_x_12157:
[----:B------:R-:W-:Y:S01]  /*b500*/  HFMA2 R11, -RZ, RZ, 0, 1.847743988037109375e-06 ;  /* 0x0000001fff0b7431 */ /* 0x000fe200000001ff */
[----:B------:R-:W-:Y:S01]  /*b510*/  FMNMX R13, R14, R13, !PT ;  /* 0x0000000d0e0d7209 */ /* 0x000fe20007800000 */
[----:B------:R-:W-:Y:S02]  /*b520*/  IMAD.MOV.U32 R12, RZ, RZ, 0x8 ;  /* 0x00000008ff0c7424 */ /* 0x000fe400078e00ff */
[----:B------:R-:W-:-:S07]  /*b530*/  IMAD.MOV.U32 R15, RZ, RZ, -0x1 ;  /* 0xffffffffff0f7424 */ /* 0x000fce00078e00ff */
[----:B------:R-:W-:Y:S05]  /*b540*/  WARPSYNC.COLLECTIVE R15, `(.L_x_12159) ;  /* 0x000000000f087348 */ /* 0x000fea0003c00000 */
[----:B------:R0:W1:Y:S02]  /*b550*/  SHFL.BFLY P6, R14, R13, R12, R11 ;  /* 0x0c00000c0d0e7389 */ /* 0x00006400000c000b */
[----:B01----:R-:W-:Y:S05]  /*b560*/  ENDCOLLECTIVE ;  /* 0x000000000000791b */ /* 0x003fea0003800000 */
.L_x_12159:
[----:B------:R-:W-:Y:S01]  /*b570*/  IMAD.MOV.U32 R12, RZ, RZ, 0x4 ;  /* 0x00000004ff0c7424 */ /* 0x000fe200078e00ff */
[----:B------:R-:W-:-:S04]  /*b580*/  FMNMX R37, R13, R14, !PT ;  /* 0x0000000e0d257209 */ /* 0x000fc80007800000 */
[----:B------:R-:W-:-:S07]  /*b590*/  MOV R13, R37 ;  /* 0x00000025000d7202 */ /* 0x000fce0000000f00 */
[----:B------:R-:W-:Y:S05]  /*b5a0*/  WARPSYNC.COLLECTIVE R15, `(.L_x_12160) ;  /* 0x000000000f087348 */ /* 0x000fea0003c00000 */
[----:B------:R0:W1:Y:S02]  /*b5b0*/  SHFL.BFLY P6, R14, R13, R12, R11 ;  /* 0x0c00000c0d0e7389 */ /* 0x00006400000c000b */
[----:B01----:R-:W-:Y:S05]  /*b5c0*/  ENDCOLLECTIVE ;  /* 0x000000000000791b */ /* 0x003fea0003800000 */
.L_x_12160:
[----:B------:R-:W-:Y:S01]  /*b5d0*/  IMAD.MOV.U32 R12, RZ, RZ, 0x2 ;  /* 0x00000002ff0c7424 */ /* 0x000fe200078e00ff */
[----:B------:R-:W-:-:S04]  /*b5e0*/  FMNMX R41, R37, R14, !PT ;  /* 0x0000000e25297209 */ /* 0x000fc80007800000 */
[----:B------:R-:W-:-:S07]  /*b5f0*/  MOV R13, R41 ;  /* 0x00000029000d7202 */ /* 0x000fce0000000f00 */
[----:B------:R-:W-:Y:S05]  /*b600*/  WARPSYNC.COLLECTIVE R15, `(.L_x_12161) ;  /* 0x000000000f087348 */ /* 0x000fea0003c00000 */
[----:B------:R0:W1:Y:S02]  /*b610*/  SHFL.BFLY P6, R14, R13, R12, R11 ;  /* 0x0c00000c0d0e7389 */ /* 0x00006400000c000b */
[----:B01----:R-:W-:Y:S05]  /*b620*/  ENDCOLLECTIVE ;  /* 0x000000000000791b */ /* 0x003fea0003800000 */
.L_x_12161:
[----:B------:R-:W-:Y:S01]  /*b630*/  IMAD.MOV.U32 R12, RZ, RZ, 0x1 ;  /* 0x00000001ff0c7424 */ /* 0x000fe200078e00ff */
[----:B------:R-:W-:-:S04]  /*b640*/  FMNMX R43, R41, R14, !PT ;  /* 0x0000000e292b7209 */ /* 0x000fc80007800000 */
[----:B------:R-:W-:-:S07]  /*b650*/  MOV R13, R43 ;  /* 0x0000002b000d7202 */ /* 0x000fce0000000f00 */
[----:B------:R-:W-:Y:S05]  /*b660*/  WARPSYNC.COLLECTIVE R15, `(.L_x_12162) ;  /* 0x000000000f087348 */ /* 0x000fea0003c00000 */
[----:B------:R0:W1:Y:S02]  /*b670*/  SHFL.BFLY P6, R14, R13, R12, R11 ;  /* 0x0c00000c0d0e7389 */ /* 0x00006400000c000b */
[----:B01----:R-:W-:Y:S05]  /*b680*/  ENDCOLLECTIVE ;  /* 0x000000000000791b */ /* 0x003fea0003800000 */
.L_x_12162:
        /* <DEDUP_REMOVED lines=239> */
.L_x_12163:
[----:B------:R-:W-:Y:S02]  /*c580*/  IMAD.MOV.U32 R12, RZ, RZ, 0x8 ;  /* 0x00000008ff0c7424 */ /* 0x000fe400078e00ff */
[----:B------:R-:W-:-:S05]  /*c590*/  FADD R48, R13, R14 ;  /* 0x0000000e0d307221 */ /* 0x000fca0000000000 */
[----:B------:R-:W-:-:S07]  /*c5a0*/  MOV R13, R48 ;  /* 0x00000030000d7202 */ /* 0x000fce0000000f00 */
[----:B------:R-:W-:Y:S05]  /*c5b0*/  WARPSYNC.COLLECTIVE R15, `(.L_x_12164) ;  /* 0x000000000f087348 */ /* 0x000fea0003c00000 */
[----:B------:R0:W1:Y:S02]  /*c5c0*/  SHFL.BFLY P6, R14, R13, R12, R11 ;  /* 0x0c00000c0d0e7389 */ /* 0x00006400000c000b */
[----:B01----:R-:W-:Y:S05]  /*c5d0*/  ENDCOLLECTIVE ;  /* 0x000000000000791b */ /* 0x003fea0003800000 */
.L_x_12164:
[----:B------:R-:W-:Y:S02]  /*c5e0*/  IMAD.MOV.U32 R12, RZ, RZ, 0x4 ;  /* 0x00000004ff0c7424 */ /* 0x000fe400078e00ff */
[----:B------:R-:W-:-:S05]  /*c5f0*/  FADD R49, R48, R14 ;  /* 0x0000000e30317221 */ /* 0x000fca0000000000 */
[----:B------:R-:W-:-:S07]  /*c600*/  MOV R13, R49 ;  /* 0x00000031000d7202 */ /* 0x000fce0000000f00 */
[----:B------:R-:W-:Y:S05]  /*c610*/  WARPSYNC.COLLECTIVE R15, `(.L_x_12165) ;  /* 0x000000000f087348 */ /* 0x000fea0003c00000 */
[----:B------:R0:W1:Y:S02]  /*c620*/  SHFL.BFLY P6, R14, R13, R12, R11 ;  /* 0x0c00000c0d0e7389 */ /* 0x00006400000c000b */
[----:B01----:R-:W-:Y:S05]  /*c630*/  ENDCOLLECTIVE ;  /* 0x000000000000791b */ /* 0x003fea0003800000 */
.L_x_12165:
[----:B------:R-:W-:Y:S02]  /*c640*/  IMAD.MOV.U32 R12, RZ, RZ, 0x2 ;  /* 0x00000002ff0c7424 */ /* 0x000fe400078e00ff */
[----:B------:R-:W-:-:S05]  /*c650*/  FADD R50, R49, R14 ;  /* 0x0000000e31327221 */ /* 0x000fca0000000000 */
[----:B------:R-:W-:-:S07]  /*c660*/  MOV R13, R50 ;  /* 0x00000032000d7202 */ /* 0x000fce0000000f00 */
[----:B------:R-:W-:Y:S05]  /*c670*/  WARPSYNC.COLLECTIVE R15, `(.L_x_12166) ;  /* 0x000000000f087348 */ /* 0x000fea0003c00000 */
[----:B------:R0:W1:Y:S02]  /*c680*/  SHFL.BFLY P6, R14, R13, R12, R11 ;  /* 0x0c00000c0d0e7389 */ /* 0x00006400000c000b */
[----:B01----:R-:W-:Y:S05]  /*c690*/  ENDCOLLECTIVE ;  /* 0x000000000000791b */ /* 0x003fea0003800000 */
.L_x_12166:
[----:B------:R-:W-:Y:S02]  /*c6a0*/  IMAD.MOV.U32 R12, RZ, RZ, 0x1 ;  /* 0x00000001ff0c7424 */ /* 0x000fe400078e00ff */
[----:B------:R-:W-:-:S05]  /*c6b0*/  FADD R51, R50, R14 ;  /* 0x0000000e32337221 */ /* 0x000fca0000000000 */
[----:B------:R-:W-:-:S07]  /*c6c0*/  MOV R13, R51 ;  /* 0x00000033000d7202 */ /* 0x000fce0000000f00 */
[----:B------:R-:W-:Y:S05]  /*c6d0*/  WARPSYNC.COLLECTIVE R15, `(.L_x_12167) ;  /* 0x000000000f087348 */ /* 0x000fea0003c00000 */
[----:B------:R0:W1:Y:S02]  /*c6e0*/  SHFL.BFLY P6, R14, R13, R12, R11 ;  /* 0x0c00000c0d0e7389 */ /* 0x00006400000c000b */
[----:B01----:R-:W-:Y:S05]  /*c6f0*/  ENDCOLLECTIVE ;  /* 0x000000000000791b */ /* 0x003fea0003800000 */
.L_x_12167:
[----:B------:R-:W-:Y:S05]  /*c700*/  BRA `(.L_x_12168) ;  /* 0xffffffcc00cc7947 */ /* 0x000fea000383ffff */
        .weak           $__internal_181_$__cuda_sm3x_div_rn_noftz_f32_slowpath
        .type           $__internal_181_$__cuda_sm3x_div_rn_noftz_f32_slowpath,@function
        .size           $__internal_181_$__cuda_sm3x_div_rn_noftz_f32_slowpath,(.L_x_37558 - $__internal_181_$__cuda_sm3x_div_rn_noftz_f32_slowpath)
$__internal_181_$__cuda_sm3x_div_rn_noftz_f32_slowpath:
        /* <DEDUP_REMOVED lines=34> */
.L_x_12170:
        /* <DEDUP_REMOVED lines=35> */
[C---:B------:R-:W-:Y:S01]  /*cb60*/  VIADD R37, R13.reuse, 0x20 ;  /* 0x000000200d257836 */ /* 0x040fe20000000000 */
[----:B------:R-:W-:Y:S02]  /*cb70*/  LOP3.LUT R50, R50, 0x800000, RZ, 0xfc, !PT ;  /* 0x0080000032327812 */ /* 0x000fe400078efcff */
[----:B------:R-:W-:-:S02]  /*cb80*/  ISETP.NE.AND P2, PT, R13, RZ, PT ;  /* 0x000000ff0d00720c */ /* 0x000fc40003f45270 */
[----:B------:R-:W-:Y:S02]  /*cb90*/  IADD3 R13, PT, PT, -R13, RZ, RZ ;  /* 0x000000ff0d0d7210 */ /* 0x000fe40007ffe1ff */
        /* <DEDUP_REMOVED lines=12> */
.L_x_12177:
[----:B------:R-:W-:-:S04]  /*cc60*/  LOP3.LUT R11, R11, 0x80000000, RZ, 0xc0, !PT ;  /* 0x800000000b0b7812 */ /* 0x000fc800078ec0ff */
[----:B------:R-:W-:Y:S01]  /*cc70*/  LOP3.LUT R11, R11, 0x7f800000, RZ, 0xfc, !PT ;  /* 0x7f8000000b0b7812 */ /* 0x000fe200078efcff */
[----:B------:R-:W-:Y:S06]  /*cc80*/  BRA `(.L_x_12178) ;  /* 0x0000000000047947 */ /* 0x000fec0003800000 */
.L_x_12176:
[----:B------:R-:W-:-:S07]  /*cc90*/  LEA R11, R48, R11, 0x17 ;  /* 0x0000000b300b7211 */ /* 0x000fce00078eb8ff */
.L_x_12178:
[----:B------:R-:W-:Y:S05]  /*cca0*/  BSYNC.RECONVERGENT B2 ;  /* 0x0000000000027941 */ /* 0x000fea0003800200 */
.L_x_12175:
[----:B------:R-:W-:Y:S05]  /*ccb0*/  BRA `(.L_x_12179) ;  /* 0x0000000000207947 */ /* 0x000fea0003800000 */
.L_x_12174:
[----:B------:R-:W-:-:S04]  /*ccc0*/  LOP3.LUT R11, R12, 0x80000000, R37, 0x48, !PT ;  /* 0x800000000c0b7812 */ /* 0x000fc800078e4825 */
[----:B------:R-:W-:Y:S01]  /*ccd0*/  LOP3.LUT R11, R11, 0x7f800000, RZ, 0xfc, !PT ;  /* 0x7f8000000b0b7812 */ /* 0x000fe200078efcff */
[----:B------:R-:W-:Y:S06]  /*cce0*/  BRA `(.L_x_12179) ;  /* 0x0000000000147947 */ /* 0x000fec0003800000 */
.L_x_12173:
[----:B------:R-:W-:Y:S01]  /*ccf0*/  LOP3.LUT R11, R12, 0x80000000, R37, 0x48, !PT ;  /* 0x800000000c0b7812 */ /* 0x000fe200078e4825 */
[----:B------:R-:W-:Y:S06]  /*cd00*/  BRA `(.L_x_12179) ;  /* 0x00000000000c7947 */ /* 0x000fec0003800000 */
.L_x_12172:
[----:B------:R-:W0:Y:S01]  /*cd10*/  MUFU.RSQ R11, -QNAN ;  /* 0xffc00000000b7908 */ /* 0x000e220000001400 */
[----:B------:R-:W-:Y:S05]  /*cd20*/  BRA `(.L_x_12179) ;  /* 0x0000000000047947 */ /* 0x000fea0003800000 */
.L_x_12171:
[----:B------:R-:W-:-:S07]  /*cd30*/  FADD.FTZ R11, R37, R12 ;  /* 0x0000000c250b7221 */ /* 0x000fce0000010000 */
.L_x_12179:
[----:B------:R-:W-:Y:S05]  /*cd40*/  BSYNC.RECONVERGENT B1 ;  /* 0x0000000000017941 */ /* 0x000fea0003800200 */
.L_x_12169:
[----:B------:R-:W-:Y:S02]  /*cd50*/  HFMA2 R13, -RZ, RZ, 0, 0 ;  /* 0x00000000ff0d7431 */ /* 0x000fe400000001ff */
[----:B------:R-:W-:-:S04]  /*cd60*/  IMAD.MOV.U32 R12, RZ, RZ, R14 ;  /* 0x000000ffff0c7224 */ /* 0x000fc800078e000e */
[----:B0-----:R-:W-:Y:S05]  /*cd70*/  RET.REL.NODEC R12 `(_Z15SoftmaxWarpImplI22BroadcastScaleMaskLoadIffbLm3EiE11DirectStoreIffEfLi1ELi23ELi32ELi1ELb1EL9Algorithm0EEvT_T0_ll) ;  /* 0xffffff300ca07950 */ /* 0x001fea0003c3ffff */
.L_x_12180:
        /* <DEDUP_REMOVED lines=16> */
.L_x_37558:


//--------------------- .text._Z15SoftmaxWarpImplI22BroadcastScaleMaskLoadIffbLm3EiE11DirectStoreIffEfLi1ELi23ELi32ELi1ELb0EL9Algorithm0EEvT_T0_ll --------------------------
	.section	.text._Z15SoftmaxWarpImplI22BroadcastScaleMaskLoadIffbLm3EiE11DirectStoreIffEfLi1ELi23ELi32ELi1ELb0EL9Algorithm0EEvT_T0_ll,"ax",@progbits
	.align	128
        .global         _Z15SoftmaxWarpImplI22BroadcastScaleMaskLoadIffbLm3EiE11DirectStoreIffEfLi1ELi23ELi32ELi1ELb0EL9Algorithm0EEvT_T0_ll
        .type           _Z15SoftmaxWarpImplI22BroadcastScaleMaskLoadIffbLm3EiE11DirectStoreIffEfLi1ELi23ELi32ELi1ELb0EL9Algorithm0EEvT_T0_ll,@function
        .size           _Z15SoftmaxWarpImplI22BroadcastScaleMaskLoadIffbLm3EiE11DirectStoreIffEfLi1ELi23ELi32ELi1ELb0EL9Algorithm0EEvT_T0_ll,(.L_x_37559 - _Z15SoftmaxWarpImplI22BroadcastScaleMaskLoadIffbLm3EiE11DirectStoreIffEfLi1ELi23ELi32ELi1ELb0EL9Algorithm0EEvT_T0_ll)
        .other          _Z15SoftmaxWarpImplI22BroadcastScaleMaskLoadIffbLm3EiE11DirectStoreIffEfLi1ELi23ELi32ELi1ELb0EL9Algorithm0EEvT_T0_ll,@"STO_CUDA_ENTRY STV_DEFAULT"
_Z15SoftmaxWarpImplI22BroadcastScaleMaskLoadIffbLm3EiE11DirectStoreIffEfLi1ELi23ELi32ELi1ELb0EL9Algorithm0EEvT_T0_ll:
.text._Z15SoftmaxWarpImplI22BroadcastScaleMaskLoadIffbLm3EiE11DirectStoreIffEfLi1ELi23ELi32ELi1ELb0EL9Algorithm0EEvT_T0_ll:
        /* <DEDUP_REMOVED lines=29> */
.L_x_12181:
        /* <DEDUP_REMOVED lines=14> */
.L_x_12230:
[----:B--2---:R-:W-:Y:S01]  /*02b0*/  IABS R0, UR49 ;  /* 0x0000003100007c13 */ /* 0x004fe20008000000 */
[----:B0-----:R-:W-:Y:S01]  /*02c0*/  IMAD R23, R33, UR48, R32 ;  /* 0x0000003021177c24 */ /* 0x001fe2000f8e0220 */
[----:B------:R-:W-:Y:S01]  /*02d0*/  UMOV UR4, URZ ;  /* 0x000000ff00047c82 */ /* 0x000fe20008000000 */
[----:B-1----:R-:W-:Y:S01]  /*02e0*/  R2UR UR10, R30 ;  /* 0x000000001e0a72ca */ /* 0x002fe200000e0000 */
[----:B------:R-:W0:Y:S01]  /*02f0*/  LDC.64 R36, c[0x0][0x390] ;  /* 0x0000e400ff247b82 */ /* 0x000e220000000a00 */
[----:B------:R-:W-:Y:S01]  /*0300*/  R2UR UR8, R0 ;  /* 0x00000000000872ca */ /* 0x000fe200000e0000 */
[C---:B------:R-:W-:Y:S01]  /*0310*/  VIADD R21, R23.reuse, 0x40 ;  /* 0x0000004017157836 */ /* 0x040fe20000000000 */
[C---:B------:R-:W-:Y:S02]  /*0320*/  IADD3 R14, PT, PT, R23.reuse, 0x20, RZ ;  /* 0x00000020170e7810 */ /* 0x040fe40007ffe0ff */
[----:B------:R-:W-:Y:S02]  /*0330*/  IADD3 R12, PT, PT, R23, 0x60, RZ ;  /* 0x00000060170c7810 */ /* 0x000fe40007ffe0ff */
[----:B------:R-:W-:Y:S01]  /*0340*/  IABS R4, R21 ;  /* 0x0000001500047213 */ /* 0x000fe20000000000 */
[----:B------:R-:W1:Y:S01]  /*0350*/  LDC.64 R38, c[0x0][0x398] ;  /* 0x0000e600ff267b82 */ /* 0x000e620000000a00 */
[----:B------:R-:W-:-:S05]  /*0360*/  IABS R6, R12 ;  /* 0x0000000c00067213 */ /* 0x000fca0000000000 */
[----:B------:R-:W2:Y:S08]  /*0370*/  I2F.RP R0, UR8 ;  /* 0x0000000800007d06 */ /* 0x000eb00008209400 */
[----:B--2---:R-:W2:Y:S02]  /*0380*/  MUFU.RCP R0, R0 ;  /* 0x0000000000007308 */ /* 0x004ea40000001000 */
[----:B--2---:R-:W-:Y:S01]  /*0390*/  VIADD R2, R0, 0xffffffe ;  /* 0x0ffffffe00027836 */ /* 0x004fe20000000000 */
[----:B------:R-:W-:-:S04]  /*03a0*/  IABS R0, UR50 ;  /* 0x0000003200007c13 */ /* 0x000fc80008000000 */
[----:B------:R-:W-:Y:S01]  /*03b0*/  R2UR UR9, R0 ;  /* 0x00000000000972ca */ /* 0x000fe200000e0000 */
[----:B------:R-:W2:-:S12]  /*03c0*/  F2I.FTZ.U32.TRUNC.NTZ R2, R2 ;  /* 0x0000000200027305 */ /* 0x000e98000021f000 */
[----:B------:R-:W3:Y:S01]  /*03d0*/  I2F.RP R0, UR9 ;  /* 0x0000000900007d06 */ /* 0x000ee20008209400 */
[----:B--2---:R-:W-:Y:S02]  /*03e0*/  R2UR UR5, R2 ;  /* 0x00000000020572ca */ /* 0x004fe400000e0000 */
[----:B------:R-:W-:-:S05]  /*03f0*/  IABS R2, R14 ;  /* 0x0000000e00027213 */ /* 0x000fca0000000000 */
[----:B---3--:R-:W2:Y:S06]  /*0400*/  MUFU.RCP R0, R0 ;  /* 0x0000000000007308 */ /* 0x008eac0000001000 */
[----:B------:R-:W-:-:S04]  /*0410*/  UIADD3 UR6, UPT, UPT, URZ, -UR5, URZ ;  /* 0x80000005ff067290 */ /* 0x000fc8000fffe0ff */
[----:B------:R-:W-:-:S04]  /*0420*/  UIMAD UR6, UR6, UR8, URZ ;  /* 0x00000008060672a4 */ /* 0x000fc8000f8e02ff */
[----:B------:R-:W-:Y:S01]  /*0430*/  UIMAD.WIDE.U32 UR6, UR5, UR6, UR4 ;  /* 0x00000006050672a5 */ /* 0x000fe2000f8e0004 */
[----:B------:R-:W-:Y:S02]  /*0440*/  R2UR UR4, R30 ;  /* 0x000000001e0472ca */ /* 0x000fe400000e0000 */
[----:B------:R-:W-:-:S03]  /*0450*/  R2UR UR5, R31 ;  /* 0x000000001f0572ca */ /* 0x000fc600000e0000 */
[----:B------:R-:W-:Y:S01]  /*0460*/  IMAD.HI.U32 R3, R2, UR7, RZ ;  /* 0x0000000702037c27 */ /* 0x000fe2000f8e00ff */
[----:B--2---:R-:W-:-:S03]  /*0470*/  IADD3 R0, PT, PT, R0, 0xffffffe, RZ ;  /* 0x0ffffffe00007810 */ /* 0x004fc60007ffe0ff */
[----:B------:R-:W-:Y:S01]  /*0480*/  IMAD.HI.U32 R10, R4, UR7, RZ ;  /* 0x00000007040a7c27 */ /* 0x000fe2000f8e00ff */
[----:B------:R-:W-:-:S03]  /*0490*/  IADD3 R5, PT, PT, -R3, RZ, RZ ;  /* 0x000000ff03057210 */ /* 0x000fc60007ffe1ff */
[----:B------:R-:W-:Y:S01]  /*04a0*/  IMAD.MOV R7, RZ, RZ, -R10 ;  /* 0x000000ffff077224 */ /* 0x000fe200078e0a0a */
[----:B------:R-:W2:Y:S01]  /*04b0*/  F2I.FTZ.U32.TRUNC.NTZ R0, R0 ;  /* 0x0000000000007305 */ /* 0x000ea2000021f000 */
[----:B------:R-:W-:Y:S01]  /*04c0*/  IMAD R2, R5, UR8, R2 ;  /* 0x0000000805027c24 */ /* 0x000fe2000f8e0202 */
[----:B------:R-:W-:Y:S01]  /*04d0*/  LOP3.LUT R5, R14, UR49, RZ, 0x3c, !PT ;  /* 0x000000310e057c12 */ /* 0x000fe2000f8e3cff */
[----:B------:R-:W-:Y:S01]  /*04e0*/  IMAD R4, R7, UR8, R4 ;  /* 0x0000000807047c24 */ /* 0x000fe2000f8e0204 */
[----:B------:R-:W-:Y:S01]  /*04f0*/  LOP3.LUT R7, R21, UR49, RZ, 0x3c, !PT ;  /* 0x0000003115077c12 */ /* 0x000fe2000f8e3cff */
[----:B------:R-:W-:Y:S01]  /*0500*/  IMAD.HI.U32 R13, R6, UR7, RZ ;  /* 0x00000007060d7c27 */ /* 0x000fe2000f8e00ff */
[----:B------:R-:W-:Y:S02]  /*0510*/  ISETP.LT.U32.AND P4, PT, R2, UR8, PT ;  /* 0x0000000802007c0c */ /* 0x000fe4000bf81070 */
[----:B------:R-:W-:Y:S02]  /*0520*/  ISETP.LT.U32.AND P6, PT, R4, UR8, PT ;  /* 0x0000000804007c0c */ /* 0x000fe4000bfc1070 */
[----:B------:R-:W-:Y:S01]  /*0530*/  ISETP.GE.AND P3, PT, R5, RZ, PT ;  /* 0x000000ff0500720c */ /* 0x000fe20003f66270 */
[----:B------:R-:W-:Y:S01]  /*0540*/  IMAD.MOV R5, RZ, RZ, -R13 ;  /* 0x000000ffff057224 */ /* 0x000fe200078e0a0d */
[----:B------:R-:W-:-:S02]  /*0550*/  ISETP.GE.AND P2, PT, R7, RZ, PT ;  /* 0x000000ff0700720c */ /* 0x000fc40003f46270 */
[----:B------:R-:W-:Y:S01]  /*0560*/  LOP3.LUT R7, R12, UR49, RZ, 0x3c, !PT ;  /* 0x000000310c077c12 */ /* 0x000fe2000f8e3cff */
[----:B------:R-:W-:-:S03]  /*0570*/  IMAD R6, R5, UR8, R6 ;  /* 0x0000000805067c24 */ /* 0x000fc6000f8e0206 */
[----:B------:R-:W-:Y:S01]  /*0580*/  ISETP.GE.AND P1, PT, R7, RZ, PT ;  /* 0x000000ff0700720c */ /* 0x000fe20003f26270 */
[----:B------:R-:W-:Y:S01]  /*0590*/  VIADD R7, R23, 0xa0 ;  /* 0x000000a017077836 */ /* 0x000fe20000000000 */
[----:B------:R-:W-:Y:S01]  /*05a0*/  @!P4 IADD3 R2, PT, PT, R2, -UR8, RZ ;  /* 0x800000080202cc10 */ /* 0x000fe2000fffe0ff */
[----:B------:R-:W-:Y:S01]  /*05b0*/  @!P6 VIADD R4, R4, -UR8 ;  /* 0x800000080404ec36 */ /* 0x000fe20008000000 */
[----:B------:R-:W-:Y:S02]  /*05c0*/  @!P4 IADD3 R3, PT, PT, R3, 0x1, RZ ;  /* 0x000000010303c810 */ /* 0x000fe40007ffe0ff */
[----:B------:R-:W-:Y:S02]  /*05d0*/  ISETP.GE.U32.AND P0, PT, R2, UR8, PT ;  /* 0x0000000802007c0c */ /* 0x000fe4000bf06070 */
[----:B------:R-:W-:Y:S02]  /*05e0*/  IADD3 R2, PT, PT, R23, 0x80, RZ ;  /* 0x0000008017027810 */ /* 0x000fe40007ffe0ff */
[----:B------:R-:W-:-:S02]  /*05f0*/  ISETP.GE.U32.AND P5, PT, R4, UR8, PT ;  /* 0x0000000804007c0c */ /* 0x000fc4000bfa6070 */
[----:B------:R-:W-:Y:S02]  /*0600*/  IABS R19, R2 ;  /* 0x0000000200137213 */ /* 0x000fe40000000000 */
[----:B------:R-:W-:Y:S01]  /*0610*/  SHF.R.S64 R4, RZ, 0x1e, R14 ;  /* 0x0000001eff047819 */ /* 0x000fe2000000100e */
[----:B------:R-:W-:Y:S01]  /*0620*/  @!P6 VIADD R10, R10, 0x1 ;  /* 0x000000010a0ae836 */ /* 0x000fe20000000000 */
[----:B------:R-:W-:Y:S01]  /*0630*/  LOP3.LUT R9, R2, UR49, RZ, 0x3c, !PT ;  /* 0x0000003102097c12 */ /* 0x000fe2000f8e3cff */
[----:B------:R-:W-:Y:S01]  /*0640*/  IMAD.HI.U32 R18, R19, UR7, RZ ;  /* 0x0000000713127c27 */ /* 0x000fe2000f8e00ff */
[----:B------:R-:W-:Y:S02]  /*0650*/  IADD3 R4, P4, PT, R4, UR36, RZ ;  /* 0x0000002404047c10 */ /* 0x000fe4000ff9e0ff */
[----:B------:R-:W-:Y:S01]  /*0660*/  R2UR UR11, R31 ;  /* 0x000000001f0b72ca */ /* 0x000fe200000e0000 */
[----:B------:R-:W-:Y:S01]  /*0670*/  @P0 VIADD R3, R3, 0x1 ;  /* 0x0000000103030836 */ /* 0x000fe20000000000 */
[----:B------:R-:W-:Y:S01]  /*0680*/  ISETP.LT.U32.AND P0, PT, R6, UR8, PT ;  /* 0x0000000806007c0c */ /* 0x000fe2000bf01070 */
[----:B------:R-:W-:Y:S01]  /*0690*/  IMAD.MOV R8, RZ, RZ, -R18 ;  /* 0x000000ffff087224 */ /* 0x000fe200078e0a12 */
[----:B------:R-:W-:Y:S01]  /*06a0*/  LEA.HI.X.SX32 R5, R14, UR37, 0x2, P4 ;  /* 0x000000250e057c11 */ /* 0x000fe2000a0f16ff */
[----:B------:R-:W-:Y:S01]  /*06b0*/  @P5 VIADD R10, R10, 0x1 ;  /* 0x000000010a0a5836 */ /* 0x000fe20000000000 */
[----:B------:R-:W-:Y:S01]  /*06c0*/  ISETP.GE.AND P4, PT, R9, RZ, PT ;  /* 0x000000ff0900720c */ /* 0x000fe20003f86270 */
[----:B------:R-:W-:Y:S01]  /*06d0*/  IMAD R19, R8, UR8, R19 ;  /* 0x0000000808137c24 */ /* 0x000fe2000f8e0213 */
[----:B------:R-:W-:Y:S01]  /*06e0*/  SHF.R.S64 R8, RZ, 0x1e, R21 ;  /* 0x0000001eff087819 */ /* 0x000fe20000001015 */
[----:B------:R3:W4:Y:S01]  /*06f0*/  LDG.E R4, desc[UR4][R4.64] ;  /* 0x0000000404047981 */ /* 0x000722000c1e1900 */
[----:B------:R-:W-:-:S02]  /*0700*/  @!P3 IADD3 R3, PT, PT, -R3, RZ, RZ ;  /* 0x000000ff0303b210 */ /* 0x000fc40007ffe1ff */
[----:B------:R-:W-:Y:S02]  /*0710*/  IADD3 R8, P6, PT, R8, UR36, RZ ;  /* 0x0000002408087c10 */ /* 0x000fe4000ffde0ff */
[----:B------:R-:W-:Y:S02]  /*0720*/  LOP3.LUT R22, RZ, UR49, RZ, 0x33, !PT ;  /* 0x00000031ff167c12 */ /* 0x000fe4000f8e33ff */
[----:B------:R-:W-:Y:S02]  /*0730*/  @!P0 IADD3 R6, PT, PT, R6, -UR8, RZ ;  /* 0x8000000806068c10 */ /* 0x000fe4000fffe0ff */
[----:B------:R-:W-:Y:S02]  /*0740*/  LEA.HI.X.SX32 R9, R21, UR37, 0x2, P6 ;  /* 0x0000002515097c11 */ /* 0x000fe4000b0f16ff */
[----:B------:R-:W-:Y:S02]  /*0750*/  ISETP.GE.U32.AND P5, PT, R6, UR8, PT ;  /* 0x0000000806007c0c */ /* 0x000fe4000bfa6070 */
[----:B---3--:R-:W-:-:S02]  /*0760*/  IABS R5, R7 ;  /* 0x0000000700057213 */ /* 0x008fc40000000000 */
[----:B------:R-:W-:Y:S02]  /*0770*/  ISETP.LT.U32.AND P6, PT, R19, UR8, PT ;  /* 0x0000000813007c0c */ /* 0x000fe4000bfc1070 */
[----:B--2---:R-:W-:Y:S01]  /*0780*/  R2UR UR5, R0 ;  /* 0x00000000000572ca */ /* 0x004fe200000e0000 */
[----:B------:R-:W-:Y:S01]  /*0790*/  IMAD.HI.U32 R6, R5, UR7, RZ ;  /* 0x0000000705067c27 */ /* 0x000fe2000f8e00ff */
[----:B------:R-:W-:Y:S02]  /*07a0*/  @!P0 IADD3 R13, PT, PT, R13, 0x1, RZ ;  /* 0x000000010d0d8810 */ /* 0x000fe40007ffe0ff */
[----:B------:R-:W-:Y:S02]  /*07b0*/  ISETP.NE.AND P0, PT, RZ, UR49, PT ;  /* 0x00000031ff007c0c */ /* 0x000fe4000bf05270 */
[----:B------:R-:W-:Y:S02]  /*07c0*/  SHF.R.S64 R16, RZ, 0x1e, R12 ;  /* 0x0000001eff107819 */ /* 0x000fe4000000100c */
[----:B------:R-:W-:Y:S01]  /*07d0*/  IADD3 R0, PT, PT, -R6, RZ, RZ ;  /* 0x000000ff06007210 */ /* 0x000fe20007ffe1ff */
[----:B------:R-:W-:Y:S01]  /*07e0*/  @P5 VIADD R13, R13, 0x1 ;  /* 0x000000010d0d5836 */ /* 0x000fe20000000000 */
[----:B------:R-:W-:Y:S01]  /*07f0*/  LOP3.LUT R11, R7, UR49, RZ, 0x3c, !PT ;  /* 0x00000031070b7c12 */ /* 0x000fe2000f8e3cff */
[----:B------:R-:W-:Y:S01]  /*0800*/  @!P6 VIADD R19, R19, -UR8 ;  /* 0x800000081313ec36 */ /* 0x000fe20008000000 */
[----:B------:R-:W-:Y:S01]  /*0810*/  SEL R15, R22, R3, !P0 ;  /* 0x00000003160f7207 */ /* 0x000fe20004000000 */
[----:B------:R-:W-:Y:S01]  /*0820*/  @!P2 IMAD.MOV R10, RZ, RZ, -R10 ;  /* 0x000000ffff0aa224 */ /* 0x000fe200078e0a0a */
[----:B------:R-:W-:Y:S01]  /*0830*/  IADD3 R16, P5, PT, R16, UR36, RZ ;  /* 0x0000002410107c10 */ /* 0x000fe2000ffbe0ff */
[----:B------:R-:W-:Y:S01]  /*0840*/  IMAD R5, R0, UR8, R5 ;  /* 0x0000000800057c24 */ /* 0x000fe2000f8e0205 */
[----:B------:R-:W-:Y:S01]  /*0850*/  ISETP.GE.AND P3, PT, R11, RZ, PT ;  /* 0x000000ff0b00720c */ /* 0x000fe20003f66270 */
[----:B------:R-:W-:Y:S01]  /*0860*/  UIADD3 UR6, UPT, UPT, URZ, -UR5, URZ ;  /* 0x80000005ff067290 */ /* 0x000fe2000fffe0ff */
[----:B------:R2:W3:Y:S01]  /*0870*/  LDG.E R11, desc[UR10][R8.64] ;  /* 0x0000000a080b7981 */ /* 0x0004e2000c1e1900 */
[----:B------:R-:W-:-:S02]  /*0880*/  IADD3 R3, PT, PT, -R15, RZ, RZ ;  /* 0x000000ff0f037210 */ /* 0x000fc40007ffe1ff */
[----:B------:R-:W-:Y:S02]  /*0890*/  LEA.HI.X.SX32 R17, R12, UR37, 0x2, P5 ;  /* 0x000000250c117c11 */ /* 0x000fe4000a8f16ff */
[----:B------:R-:W-:Y:S02]  /*08a0*/  ISETP.GE.U32.AND P5, PT, R19, UR8, PT ;  /* 0x0000000813007c0c */ /* 0x000fe4000bfa6070 */
[----:B------:R-:W-:Y:S02]  /*08b0*/  @!P1 IADD3 R13, PT, PT, -R13, RZ, RZ ;  /* 0x000000ff0d0d9210 */ /* 0x000fe40007ffe1ff */
[----:B--2---:R-:W-:Y:S01]  /*08c0*/  SEL R8, R22, R10, !P0 ;  /* 0x0000000a16087207 */ /* 0x004fe20004000000 */
[----:B------:R-:W-:Y:S01]  /*08d0*/  IMAD R14, R3, UR49, R14 ;  /* 0x00000031030e7c24 */ /* 0x000fe2000f8e020e */
[----:B------:R-:W-:Y:S01]  /*08e0*/  ISETP.LT.U32.AND P1, PT, R5, UR8, PT ;  /* 0x0000000805007c0c */ /* 0x000fe2000bf21070 */
[----:B------:R-:W-:Y:S01]  /*08f0*/  UIMAD UR6, UR6, UR9, URZ ;  /* 0x00000009060672a4 */ /* 0x000fe2000f8e02ff */
[----:B------:R-:W-:Y:S01]  /*0900*/  IADD3 R10, PT, PT, -R8, RZ, RZ ;  /* 0x000000ff080a7210 */ /* 0x000fe20007ffe1ff */
[----:B------:R-:W-:Y:S01]  /*0910*/  UMOV UR4, URZ ;  /* 0x000000ff00047c82 */ /* 0x000fe20008000000 */
[----:B------:R-:W-:Y:S01]  /*0920*/  SEL R3, R22, R13, !P0 ;  /* 0x0000000d16037207 */ /* 0x000fe20004000000 */
[----:B------:R-:W-:Y:S01]  /*0930*/  UIMAD.WIDE.U32 UR4, UR5, UR6, UR4 ;  /* 0x00000006050472a5 */ /* 0x000fe2000f8e0004 */
[----:B------:R-:W-:Y:S01]  /*0940*/  @!P6 VIADD R18, R18, 0x1 ;  /* 0x000000011212e836 */ /* 0x000fe20000000000 */
[----:B------:R-:W-:Y:S01]  /*0950*/  IABS R13, R14 ;  /* 0x0000000e000d7213 */ /* 0x000fe20000000000 */
[----:B------:R-:W-:Y:S01]  /*0960*/  IMAD R21, R10, UR49, R21 ;  /* 0x000000310a157c24 */ /* 0x000fe2000f8e0215 */
[----:B------:R-:W-:Y:S01]  /*0970*/  IADD3 R9, PT, PT, -R3, RZ, RZ ;  /* 0x000000ff03097210 */ /* 0x000fe20007ffe1ff */
[----:B------:R2:W5:Y:S01]  /*0980*/  LDG.E R0, desc[UR10][R16.64] ;  /* 0x0000000a10007981 */ /* 0x000562000c1e1900 */
[----:B------:R-:W-:-:S02]  /*0990*/  @P5 VIADD R18, R18, 0x1 ;  /* 0x0000000112125836 */ /* 0x000fc40000000000 */
[----:B------:R-:W-:-:S04]  /*09a0*/  IMAD.HI.U32 R10, R13, UR5, RZ ;  /* 0x000000050d0a7c27 */ /* 0x000fc8000f8e00ff */
[----:B------:R-:W-:Y:S02]  /*09b0*/  @!P1 VIADD R5, R5, -UR8 ;  /* 0x8000000805059c36 */ /* 0x000fe40008000000 */
[----:B------:R-:W-:Y:S01]  /*09c0*/  IMAD R12, R9, UR49, R12 ;  /* 0x00000031090c7c24 */ /* 0x000fe2000f8e020c */
[----:B--2---:R-:W-:Y:S01]  /*09d0*/  IABS R17, R21 ;  /* 0x0000001500117213 */ /* 0x004fe20000000000 */
[----:B------:R-:W-:Y:S01]  /*09e0*/  IMAD.MOV R16, RZ, RZ, -R10 ;  /* 0x000000ffff107224 */ /* 0x000fe200078e0a0a */
[----:B------:R-:W-:Y:S02]  /*09f0*/  @!P4 IADD3 R18, PT, PT, -R18, RZ, RZ ;  /* 0x000000ff1212c210 */ /* 0x000fe40007ffe1ff */
[----:B------:R-:W-:Y:S01]  /*0a00*/  ISETP.GE.U32.AND P2, PT, R5, UR8, PT ;  /* 0x0000000805007c0c */ /* 0x000fe2000bf46070 */
[----:B------:R-:W-:Y:S01]  /*0a10*/  IMAD.HI.U32 R19, R17, UR5, RZ ;  /* 0x0000000511137c27 */ /* 0x000fe2000f8e00ff */
[----:B------:R-:W-:Y:S02]  /*0a20*/  IABS R20, R12 ;  /* 0x0000000c00147213 */ /* 0x000fe40000000000 */
[----:B------:R-:W-:Y:S01]  /*0a30*/  SEL R5, R22, R18, !P0 ;  /* 0x0000001216057207 */ /* 0x000fe20004000000 */
[----:B------:R-:W-:-:S02]  /*0a40*/  IMAD R13, R16, UR9, R13 ;  /* 0x00000009100d7c24 */ /* 0x000fc4000f8e020d */
[----:B------:R-:W-:Y:S02]  /*0a50*/  IMAD.MOV R18, RZ, RZ, -R19 ;  /* 0x000000ffff127224 */ /* 0x000fe400078e0a13 */
[----:B------:R-:W-:Y:S01]  /*0a60*/  IMAD.HI.U32 R27, R20, UR5, RZ ;  /* 0x00000005141b7c27 */ /* 0x000fe2000f8e00ff */
[----:B------:R-:W-:-:S03]  /*0a70*/  ISETP.LT.U32.AND P4, PT, R13, UR9, PT ;  /* 0x000000090d007c0c */ /* 0x000fc6000bf81070 */
[----:B------:R-:W-:Y:S02]  /*0a80*/  IMAD R18, R18, UR9, R17 ;  /* 0x0000000912127c24 */ /* 0x000fe4000f8e0211 */
[----:B------:R-:W-:Y:S01]  /*0a90*/  @!P1 VIADD R6, R6, 0x1 ;  /* 0x0000000106069836 */ /* 0x000fe20000000000 */
[----:B------:R-:W-:Y:S02]  /*0aa0*/  IADD3 R25, PT, PT, -R27, RZ, RZ ;  /* 0x000000ff1b197210 */ /* 0x000fe40007ffe1ff */
[----:B------:R-:W-:Y:S02]  /*0ab0*/  ISETP.LT.U32.AND P1, PT, R18, UR9, PT ;  /* 0x0000000912007c0c */ /* 0x000fe4000bf21070 */
[----:B------:R-:W-:Y:S01]  /*0ac0*/  @P2 IADD3 R6, PT, PT, R6, 0x1, RZ ;  /* 0x0000000106062810 */ /* 0x000fe20007ffe0ff */
[----:B------:R-:W-:Y:S01]  /*0ad0*/  IMAD R20, R25, UR9, R20 ;  /* 0x0000000919147c24 */ /* 0x000fe2000f8e0214 */
[----:B------:R-:W-:Y:S02]  /*0ae0*/  SHF.R.S64 R16, RZ, 0x1e, R2 ;  /* 0x0000001eff107819 */ /* 0x000fe40000001002 */
[----:B------:R-:W-:Y:S01]  /*0af0*/  MOV R25, R6 ;  /* 0x0000000600197202 */ /* 0x000fe20000000f00 */
[----:B------:R-:W-:Y:S01]  /*0b00*/  @!P4 VIADD R13, R13, -UR9 ;  /* 0x800000090d0dcc36 */ /* 0x000fe20008000000 */
[----:B------:R-:W-:-:S02]  /*0b10*/  IADD3 R16, P5, PT, R16, UR36, RZ ;  /* 0x0000002410107c10 */ /* 0x000fc4000ffbe0ff */
[----:B------:R-:W-:Y:S01]  /*0b20*/  ISETP.LT.U32.AND P2, PT, R20, UR9, PT ;  /* 0x0000000914007c0c */ /* 0x000fe2000bf41070 */
[----:B------:R-:W-:Y:S01]  /*0b30*/  @!P3 IMAD.MOV R25, RZ, RZ, -R25 ;  /* 0x000000ffff19b224 */ /* 0x000fe200078e0a19 */
[----:B------:R-:W-:Y:S01]  /*0b40*/  IADD3 R9, PT, PT, -R5, RZ, RZ ;  /* 0x000000ff05097210 */ /* 0x000fe20007ffe1ff */
[----:B------:R-:W-:Y:S01]  /*0b50*/  @!P1 VIADD R18, R18, -UR9 ;  /* 0x8000000912129c36 */ /* 0x000fe20008000000 */
[----:B------:R-:W-:Y:S02]  /*0b60*/  LEA.HI.X.SX32 R17, R2, UR37, 0x2, P5 ;  /* 0x0000002502117c11 */ /* 0x000fe4000a8f16ff */
[----:B------:R-:W-:Y:S02]  /*0b70*/  ISETP.GE.U32.AND P5, PT, R13, UR9, PT ;  /* 0x000000090d007c0c */ /* 0x000fe4000bfa6070 */
[----:B------:R-:W-:Y:S01]  /*0b80*/  SEL R13, R22, R25, !P0 ;  /* 0x00000019160d7207 */ /* 0x000fe20004000000 */
[----:B------:R-:W-:Y:S01]  /*0b90*/  IMAD R9, R9, UR49, R2 ;  /* 0x0000003109097c24 */ /* 0x000fe2000f8e0202 */
[----:B------:R-:W-:Y:S01]  /*0ba0*/  ISETP.GE.U32.AND P6, PT, R18, UR9, PT ;  /* 0x0000000912007c0c */ /* 0x000fe2000bfc6070 */
[----:B------:R2:W5:Y:S01]  /*0bb0*/  LDG.E R2, desc[UR10][R16.64] ;  /* 0x0000000a10027981 */ /* 0x000562000c1e1900 */
[----:B------:R-:W-:Y:S01]  /*0bc0*/  @!P4 VIADD R10, R10, 0x1 ;  /* 0x000000010a0ac836 */ /* 0x000fe20000000000 */
[----:B------:R-:W-:-:S02]  /*0bd0*/  @!P2 IADD3 R20, PT, PT, R20, -UR9, RZ ;  /* 0x800000091414ac10 */ /* 0x000fc4000fffe0ff */
[----:B--2---:R-:W-:-:S04]  /*0be0*/  IADD3 R16, PT, PT, -R13, RZ, RZ ;  /* 0x000000ff0d107210 */ /* 0x004fc80007ffe1ff */
[----:B------:R-:W-:Y:S01]  /*0bf0*/  @P5 VIADD R10, R10, 0x1 ;  /* 0x000000010a0a5836 */ /* 0x000fe20000000000 */
[----:B------:R-:W-:Y:S01]  /*0c00*/  @!P1 IADD3 R19, PT, PT, R19, 0x1, RZ ;  /* 0x0000000113139810 */ /* 0x000fe20007ffe0ff */
[----:B------:R-:W-:Y:S01]  /*0c10*/  IMAD R16, R16, UR49, R7 ;  /* 0x0000003110107c24 */ /* 0x000fe2000f8e0207 */
[----:B------:R-:W-:Y:S02]  /*0c20*/  ISETP.GE.U32.AND P5, PT, R20, UR9, PT ;  /* 0x0000000914007c0c */ /* 0x000fe4000bfa6070 */
[----:B------:R-:W-:Y:S02]  /*0c30*/  LOP3.LUT R18, R12, UR50, RZ, 0x3c, !PT ;  /* 0x000000320c127c12 */ /* 0x000fe4000f8e3cff */
[----:B------:R-:W-:Y:S01]  /*0c40*/  IABS R20, R16 ;  /* 0x0000001000147213 */ /* 0x000fe20000000000 */
[----:B------:R-:W-:Y:S01]  /*0c50*/  @P6 VIADD R19, R19, 0x1 ;  /* 0x0000000113136836 */ /* 0x000fe20000000000 */
[----:B------:R-:W-:Y:S02]  /*0c60*/  IABS R26, R9 ;  /* 0x00000009001a7213 */ /* 0x000fe40000000000 */
[----:B------:R-:W-:Y:S01]  /*0c70*/  ISETP.GE.AND P6, PT, R18, RZ, PT ;  /* 0x000000ff1200720c */ /* 0x000fe20003fc6270 */
[----:B------:R-:W-:Y:S01]  /*0c80*/  IMAD.HI.U32 R18, R20, UR5, RZ ;  /* 0x0000000514127c27 */ /* 0x000fe2000f8e00ff */
[----:B------:R-:W-:-:S03]  /*0c90*/  LOP3.LUT R17, R21, UR50, RZ, 0x3c, !PT ;  /* 0x0000003215117c12 */ /* 0x000fc6000f8e3cff */
[----:B------:R-:W-:Y:S01]  /*0ca0*/  IMAD.HI.U32 R24, R26, UR5, RZ ;  /* 0x000000051a187c27 */ /* 0x000fe2000f8e00ff */
[----:B------:R-:W-:-:S03]  /*0cb0*/  IADD3 R28, PT, PT, R23, 0xc0, RZ ;  /* 0x000000c0171c7810 */ /* 0x000fc60007ffe0ff */
[----:B------:R-:W-:Y:S01]  /*0cc0*/  IMAD.MOV R25, RZ, RZ, -R18 ;  /* 0x000000ffff197224 */ /* 0x000fe200078e0a12 */
[----:B------:R-:W-:Y:S01]  /*0cd0*/  ISETP.GE.AND P1, PT, R17, RZ, PT ;  /* 0x000000ff1100720c */ /* 0x000fe20003f26270 */
[----:B------:R-:W-:Y:S01]  /*0ce0*/  IMAD.MOV.U32 R17, RZ, RZ, R10 ;  /* 0x000000ffff117224 */ /* 0x000fe200078e000a */
[----:B------:R-:W-:Y:S01]  /*0cf0*/  LOP3.LUT R6, R14, UR50, RZ, 0x3c, !PT ;  /* 0x000000320e067c12 */ /* 0x000fe2000f8e3cff */
[----:B------:R-:W-:Y:S01]  /*0d00*/  IMAD R10, R25, UR9, R20 ;  /* 0x00000009190a7c24 */ /* 0x000fe2000f8e0214 */
[----:B------:R-:W-:Y:S02]  /*0d10*/  IADD3 R35, PT, PT, -R24, RZ, RZ ;  /* 0x000000ff18237210 */ /* 0x000fe40007ffe1ff */
[----:B------:R-:W-:Y:S02]  /*0d20*/  IABS R20, R28 ;  /* 0x0000001c00147213 */ /* 0x000fe40000000000 */
[----:B------:R-:W-:Y:S01]  /*0d30*/  ISETP.GE.AND P3, PT, R6, RZ, PT ;  /* 0x000000ff0600720c */ /* 0x000fe20003f66270 */
[----:B------:R-:W-:Y:S01]  /*0d40*/  IMAD R6, R35, UR9, R26 ;  /* 0x0000000923067c24 */ /* 0x000fe2000f8e021a */
[----:B------:R-:W-:Y:S01]  /*0d50*/  MOV R35, R19 ;  /* 0x0000001300237202 */ /* 0x000fe20000000f00 */
[----:B------:R-:W-:-:S03]  /*0d60*/  IMAD.HI.U32 R19, R20, UR7, RZ ;  /* 0x0000000714137c27 */ /* 0x000fc6000f8e00ff */
[----:B------:R-:W-:Y:S02]  /*0d70*/  ISETP.LT.U32.AND P4, PT, R6, UR9, PT ;  /* 0x0000000906007c0c */ /* 0x000fe4000bf81070 */
[----:B------:R-:W-:Y:S01]  /*0d80*/  IADD3 R25, PT, PT, -R19, RZ, RZ ;  /* 0x000000ff13197210 */ /* 0x000fe20007ffe1ff */
[----:B------:R-:W-:-:S04]  /*0d90*/  @!P2 VIADD R27, R27, 0x1 ;  /* 0x000000011b1ba836 */ /* 0x000fc80000000000 */
[----:B------:R-:W-:Y:S02]  /*0da0*/  IMAD R20, R25, UR8, R20 ;  /* 0x0000000819147c24 */ /* 0x000fe4000f8e0214 */
[----:B------:R-:W-:-:S03]  /*0db0*/  @P5 VIADD R27, R27, 0x1 ;  /* 0x000000011b1b5836 */ /* 0x000fc60000000000 */
[----:B------:R-:W-:Y:S02]  /*0dc0*/  ISETP.LT.U32.AND P5, PT, R20, UR8, PT ;  /* 0x0000000814007c0c */ /* 0x000fe4000bfa1070 */
[----:B------:R-:W-:Y:S02]  /*0dd0*/  @!P4 IADD3 R6, PT, PT, R6, -UR9, RZ ;  /* 0x800000090606cc10 */ /* 0x000fe4000fffe0ff */
[----:B------:R-:W-:Y:S02]  /*0de0*/  @!P3 IADD3 R17, PT, PT, -R17, RZ, RZ ;  /* 0x000000ff1111b210 */ /* 0x000fe40007ffe1ff */
[----:B------:R-:W-:Y:S02]  /*0df0*/  ISETP.GE.U32.AND P3, PT, R6, UR9, PT ;  /* 0x0000000906007c0c */ /* 0x000fe4000bf66070 */
[----:B------:R-:W-:Y:S02]  /*0e00*/  SHF.R.S64 R6, RZ, 0x1e, R7 ;  /* 0x0000001eff067819 */ /* 0x000fe40000001007 */
[----:B------:R-:W-:-:S02]  /*0e10*/  @!P6 IADD3 R27, PT, PT, -R27, RZ, RZ ;  /* 0x000000ff1b1be210 */ /* 0x000fc40007ffe1ff */
[----:B------:R-:W-:Y:S01]  /*0e20*/  IADD3 R6, P6, PT, R6, UR36, RZ ;  /* 0x0000002406067c10 */ /* 0x000fe2000ffde0ff */
[----:B------:R-:W-:-:S03]  /*0e30*/  @!P5 VIADD R20, R20, -UR8 ;  /* 0x800000081414dc36 */ /* 0x000fc60008000000 */
[----:B------:R-:W-:Y:S02]  /*0e40*/  LEA.HI.X.SX32 R7, R7, UR37, 0x2, P6 ;  /* 0x0000002507077c11 */ /* 0x000fe4000b0f16ff */
[----:B------:R-:W-:Y:S02]  /*0e50*/  ISETP.GE.U32.AND P6, PT, R20, UR8, PT ;  /* 0x0000000814007c0c */ /* 0x000fe4000bfc6070 */
[----:B------:R-:W-:Y:S02]  /*0e60*/  @!P5 IADD3 R19, PT, PT, R19, 0x1, RZ ;  /* 0x000000011313d810 */ /* 0x000fe40007ffe0ff */
[----:B------:R-:W-:Y:S01]  /*0e70*/  LOP3.LUT R20, R28, UR49, RZ, 0x3c, !PT ;  /* 0x000000311c147c12 */ /* 0x000fe2000f8e3cff */
[----:B------:R-:W-:Y:S01]  /*0e80*/  @!P1 IMAD.MOV R35, RZ, RZ, -R35 ;  /* 0x000000ffff239224 */ /* 0x000fe200078e0a23 */
[----:B------:R-:W-:Y:S01]  /*0e90*/  ISETP.LT.U32.AND P5, PT, R10, UR9, PT ;  /* 0x000000090a007c0c */ /* 0x000fe2000bfa1070 */
[----:B------:R2:W5:Y:S06]  /*0ea0*/  LDG.E R7, desc[UR10][R6.64] ;  /* 0x0000000a06077981 */ /* 0x00056c000c1e1900 */
[----:B------:R-:W-:Y:S01]  /*0eb0*/  @P6 VIADD R19, R19, 0x1 ;  /* 0x0000000113136836 */ /* 0x000fe20000000000 */
[----:B------:R-:W-:-:S02]  /*0ec0*/  ISETP.GE.AND P6, PT, R20, RZ, PT ;  /* 0x000000ff1400720c */ /* 0x000fc40003fc6270 */
[----:B0-----:R-:W-:-:S03]  /*0ed0*/  ISETP.NE.U32.AND P1, PT, R36, 0x1, PT ;  /* 0x000000012400780c */ /* 0x001fc60003f25070 */
[----:B------:R-:W-:Y:S02]  /*0ee0*/  @!P5 IADD3 R10, PT, PT, R10, -UR9, RZ ;  /* 0x800000090a0adc10 */ /* 0x000fe4000fffe0ff */
[----:B------:R-:W-:Y:S02]  /*0ef0*/  @!P4 IADD3 R24, PT, PT, R24, 0x1, RZ ;  /* 0x000000011818c810 */ /* 0x000fe40007ffe0ff */
[----:B-1----:R-:W-:Y:S02]  /*0f00*/  ISETP.NE.U32.AND P2, PT, R38, 0x1, PT ;  /* 0x000000012600780c */ /* 0x002fe40003f45070 */
[----:B------:R-:W-:Y:S02]  /*0f10*/  ISETP.NE.AND.EX P1, PT, R37, RZ, PT, P1 ;  /* 0x000000ff2500720c */ /* 0x000fe40003f25310 */
[----:B------:R-:W-:Y:S01]  /*0f20*/  @!P6 IMAD.MOV R19, RZ, RZ, -R19 ;  /* 0x000000ffff13e224 */ /* 0x000fe200078e0a13 */
[----:B------:R-:W-:Y:S02]  /*0f30*/  ISETP.GE.U32.AND P6, PT, R10, UR9, PT ;  /* 0x000000090a007c0c */ /* 0x000fe4000bfc6070 */
[----:B------:R-:W-:-:S02]  /*0f40*/  ISETP.NE.AND P4, PT, RZ, UR50, PT ;  /* 0x00000032ff007c0c */ /* 0x000fc4000bf85270 */
[----:B------:R-:W-:Y:S02]  /*0f50*/  LOP3.LUT R10, RZ, UR50, RZ, 0x33, !PT ;  /* 0x00000032ff0a7c12 */ /* 0x000fe4000f8e33ff */
[----:B------:R-:W-:Y:S02]  /*0f60*/  ISETP.NE.AND.EX P2, PT, R39, RZ, PT, P2 ;  /* 0x000000ff2700720c */ /* 0x000fe40003f45320 */
[----:B------:R-:W-:Y:S02]  /*0f70*/  SEL R17, R10, R17, !P4 ;  /* 0x000000110a117207 */ /* 0x000fe40006000000 */
[----:B------:R-:W-:Y:S02]  /*0f80*/  SEL R15, R15, RZ, P1 ;  /* 0x000000ff0f0f7207 */ /* 0x000fe40000800000 */
[----:B------:R-:W-:Y:S02]  /*0f90*/  SEL R20, R22, R19, !P0 ;  /* 0x0000001316147207 */ /* 0x000fe40004000000 */
[----:B------:R-:W-:Y:S01]  /*0fa0*/  SEL R19, R17, RZ, P2 ;  /* 0x000000ff11137207 */ /* 0x000fe20001000000 */
[----:B--2---:R-:W-:-:S02]  /*0fb0*/  IMAD R6, R15, UR46, RZ ;  /* 0x0000002e0f067c24 */ /* 0x004fc4000f8e02ff */
[----:B------:R-:W-:Y:S02]  /*0fc0*/  IMAD.MOV R25, RZ, RZ, -R20 ;  /* 0x000000ffff197224 */ /* 0x000fe400078e0a14 */
[----:B------:R-:W-:Y:S01]  /*0fd0*/  IMAD R19, R19, UR47, R6 ;  /* 0x0000002f13137c24 */ /* 0x000fe2000f8e0206 */
[----:B------:R-:W-:Y:S01]  /*0fe0*/  LOP3.LUT R6, R9, UR50, RZ, 0x3c, !PT ;  /* 0x0000003209067c12 */ /* 0x000fe2000f8e3cff */
[----:B------:R-:W-:Y:S02]  /*0ff0*/  IMAD R25, R25, UR49, R28 ;  /* 0x0000003119197c24 */ /* 0x000fe4000f8e021c */
[----:B------:R-:W-:Y:S01]  /*1000*/  @P3 VIADD R24, R24, 0x1 ;  /* 0x0000000118183836 */ /* 0x000fe20000000000 */
[----:B------:R-:W-:Y:S02]  /*1010*/  ISETP.GE.AND P3, PT, R6, RZ, PT ;  /* 0x000000ff0600720c */ /* 0x000fe40003f66270 */
[----:B------:R-:W-:Y:S02]  /*1020*/  IADD3 R37, PT, PT, -R17, RZ, RZ ;  /* 0x000000ff11257210 */ /* 0x000fe40007ffe1ff */
[----:B------:R-:W-:-:S03]  /*1030*/  IABS R36, R25 ;  /* 0x0000001900247213 */ /* 0x000fc60000000000 */
[----:B------:R-:W-:Y:S01]  /*1040*/  IMAD R17, R37, UR50, R14 ;  /* 0x0000003225117c24 */ /* 0x000fe2000f8e020e */
[----:B------:R-:W-:Y:S01]  /*1050*/  MOV R37, R24 ;  /* 0x0000001800257202 */ /* 0x000fe20000000f00 */
[----:B------:R-:W-:Y:S01]  /*1060*/  IMAD.HI.U32 R26, R36, UR5, RZ ;  /* 0x00000005241a7c27 */ /* 0x000fe2000f8e00ff */
[----:B------:R-:W-:Y:S02]  /*1070*/  SHF.R.S64 R14, RZ, 0x1e, R28 ;  /* 0x0000001eff0e7819 */ /* 0x000fe4000000101c */
[----:B------:R-:W-:Y:S01]  /*1080*/  SEL R35, R10, R35, !P4 ;  /* 0x000000230a237207 */ /* 0x000fe20006000000 */
[----:B------:R-:W-:Y:S02]  /*1090*/  IMAD.MOV R15, RZ, RZ, -R26 ;  /* 0x000000ffff0f7224 */ /* 0x000fe400078e0a1a */
[----:B------:R-:W-:Y:S01]  /*10a0*/  @!P3 IMAD.MOV R37, RZ, RZ, -R37 ;  /* 0x000000ffff25b224 */ /* 0x000fe200078e0a25 */
[----:B------:R-:W-:Y:S02]  /*10b0*/  IADD3 R14, P3, PT, R14, UR36, RZ ;  /* 0x000000240e0e7c10 */ /* 0x000fe4000ff7e0ff */
[----:B------:R-:W-:Y:S01]  /*10c0*/  SEL R8, R8, RZ, P1 ;  /* 0x000000ff08087207 */ /* 0x000fe20000800000 */
[----:B------:R-:W-:Y:S01]  /*10d0*/  IMAD R36, R15, UR9, R36 ;  /* 0x000000090f247c24 */ /* 0x000fe2000f8e0224 */
[----:B------:R-:W-:Y:S01]  /*10e0*/  IADD3 R6, PT, PT, -R35, RZ, RZ ;  /* 0x000000ff23067210 */ /* 0x000fe20007ffe1ff */
[----:B------:R-:W-:Y:S01]  /*10f0*/  @!P5 VIADD R18, R18, 0x1 ;  /* 0x000000011212d836 */ /* 0x000fe20000000000 */
[----:B------:R-:W-:-:S02]  /*1100*/  LEA.HI.X.SX32 R15, R28, UR37, 0x2, P3 ;  /* 0x000000251c0f7c11 */ /* 0x000fc400098f16ff */
[----:B------:R-:W-:Y:S01]  /*1110*/  SEL R24, R35, RZ, P2 ;  /* 0x000000ff23187207 */ /* 0x000fe20001000000 */
[----:B------:R-:W-:Y:S01]  /*1120*/  IMAD R35, R8, UR46, RZ ;  /* 0x0000002e08237c24 */ /* 0x000fe2000f8e02ff */
[----:B------:R-:W-:Y:S01]  /*1130*/  SEL R27, R10, R27, !P4 ;  /* 0x0000001b0a1b7207 */ /* 0x000fe20006000000 */
[----:B------:R-:W-:Y:S01]  /*1140*/  IMAD R21, R6, UR50, R21 ;  /* 0x0000003206157c24 */ /* 0x000fe2000f8e0215 */
[----:B------:R-:W-:Y:S01]  /*1150*/  LOP3.LUT R8, R16, UR50, RZ, 0x3c, !PT ;  /* 0x0000003210087c12 */ /* 0x000fe2000f8e3cff */
[----:B------:R0:W2:Y:S01]  /*1160*/  LDG.E R6, desc[UR10][R14.64] ;  /* 0x0000000a0e067981 */ /* 0x0000a2000c1e1900 */
[----:B------:R-:W-:Y:S02]  /*1170*/  @P6 IADD3 R18, PT, PT, R18, 0x1, RZ ;  /* 0x0000000112126810 */ /* 0x000fe40007ffe0ff */
[----:B------:R-:W-:Y:S02]  /*1180*/  ISETP.GE.AND P6, PT, R8, RZ, PT ;  /* 0x000000ff0800720c */ /* 0x000fe40003fc6270 */
[----:B------:R-:W-:Y:S01]  /*1190*/  SEL R3, R3, RZ, P1 ;  /* 0x000000ff03037207 */ /* 0x000fe20000800000 */
[----:B0-----:R-:W-:-:S04]  /*11a0*/  IMAD.MOV R15, RZ, RZ, -R27 ;  /* 0x000000ffff0f7224 */ /* 0x001fc800078e0a1b */
[----:B------:R-:W-:Y:S01]  /*11b0*/  IMAD R8, R15, UR50, R12 ;  /* 0x000000320f087c24 */ /* 0x000fe2000f8e020c */
[----:B------:R-:W-:Y:S01]  /*11c0*/  SEL R15, R27, RZ, P2 ;  /* 0x000000ff1b0f7207 */ /* 0x000fe20001000000 */
[----:B------:R-:W-:Y:S01]  /*11d0*/  IMAD R12, R3, UR46, RZ ;  /* 0x0000002e030c7c24 */ /* 0x000fe2000f8e02ff */
[----:B------:R-:W-:Y:S01]  /*11e0*/  IADD3 R3, PT, PT, R23, 0xe0, RZ ;  /* 0x000000e017037810 */ /* 0x000fe20007ffe0ff */
[----:B------:R-:W-:Y:S02]  /*11f0*/  IMAD.MOV.U32 R27, RZ, RZ, R18 ;  /* 0x000000ffff1b7224 */ /* 0x000fe400078e0012 */
[----:B------:R-:W-:Y:S01]  /*1200*/  IMAD R15, R15, UR47, R12 ;  /* 0x0000002f0f0f7c24 */ /* 0x000fe2000f8e020c */
[----:B------:R-:W-:Y:S02]  /*1210*/  IABS R28, R3 ;  /* 0x00000003001c7213 */ /* 0x000fe40000000000 */
[----:B------:R-:W-:Y:S02]  /*1220*/  LOP3.LUT R12, R25, UR50, RZ, 0x3c, !PT ;  /* 0x00000032190c7c12 */ /* 0x000fe4000f8e3cff */
[----:B------:R-:W-:-:S02]  /*1230*/  @!P6 IADD3 R27, PT, PT, -R27, RZ, RZ ;  /* 0x000000ff1b1be210 */ /* 0x000fc40007ffe1ff */
[----:B------:R-:W-:Y:S01]  /*1240*/  ISETP.GE.AND P6, PT, R12, RZ, PT ;  /* 0x000000ff0c00720c */ /* 0x000fe20003fc6270 */
[----:B------:R-:W-:Y:S01]  /*1250*/  IMAD.HI.U32 R12, R28, UR7, RZ ;  /* 0x000000071c0c7c27 */ /* 0x000fe2000f8e00ff */
[----:B------:R-:W-:Y:S02]  /*1260*/  SEL R37, R10, R37, !P4 ;  /* 0x000000250a257207 */ /* 0x000fe40006000000 */
[----:B------:R-:W-:Y:S01]  /*1270*/  ISETP.LT.U32.AND P3, PT, R36, UR9, PT ;  /* 0x0000000924007c0c */ /* 0x000fe2000bf61070 */
[----:B------:R-:W-:Y:S01]  /*1280*/  IMAD R24, R24, UR47, R35 ;  /* 0x0000002f18187c24 */ /* 0x000fe2000f8e0223 */
[----:B------:R-:W-:Y:S01]  /*1290*/  IADD3 R35, PT, PT, -R12, RZ, RZ ;  /* 0x000000ff0c237210 */ /* 0x000fe20007ffe1ff */
[----:B------:R-:W-:-:S04]  /*12a0*/  IMAD.MOV R14, RZ, RZ, -R37 ;  /* 0x000000ffff0e7224 */ /* 0x000fc800078e0a25 */
[----:B------:R-:W-:Y:S02]  /*12b0*/  IMAD R9, R14, UR50, R9 ;  /* 0x000000320e097c24 */ /* 0x000fe4000f8e0209 */
[----:B------:R-:W-:-:S04]  /*12c0*/  IMAD R14, R35, UR8, R28 ;  /* 0x00000008230e7c24 */ /* 0x000fc8000f8e021c */
[----:B------:R-:W-:Y:S01]  /*12d0*/  @!P3 IADD3 R36, PT, PT, R36, -UR9, RZ ;  /* 0x800000092424bc10 */ /* 0x000fe2000fffe0ff */
[----:B------:R-:W-:Y:S01]  /*12e0*/  @!P3 VIADD R26, R26, 0x1 ;  /* 0x000000011a1ab836 */ /* 0x000fe20000000000 */
[----:B------:R-:W-:Y:S02]  /*12f0*/  ISETP.LT.U32.AND P3, PT, R14, UR8, PT ;  /* 0x000000080e007c0c */ /* 0x000fe4000bf61070 */
[----:B------:R-:W-:-:S11]  /*1300*/  ISETP.GE.U32.AND P5, PT, R36, UR9, PT ;  /* 0x0000000924007c0c */ /* 0x000fd6000bfa6070 */
[----:B------:R-:W-:Y:S02]  /*1310*/  @!P3 IADD3 R14, PT, PT, R14, -UR8, RZ ;  /* 0x800000080e0ebc10 */ /* 0x000fe4000fffe0ff */
[----:B------:R-:W-:Y:S02]  /*1320*/  @P5 VIADD R26, R26, 0x1 ;  /* 0x000000011a1a5836 */ /* 0x000fe40000000000 */
[----:B------:R-:W-:Y:S02]  /*1330*/  ISETP.GE.U32.AND P5, PT, R14, UR8, PT ;  /* 0x000000080e007c0c */ /* 0x000fe4000bfa6070 */
[----:B------:R-:W-:Y:S02]  /*1340*/  LOP3.LUT R14, R3, UR49, RZ, 0x3c, !PT ;  /* 0x00000031030e7c12 */ /* 0x000fe4000f8e3cff */
[----:B------:R-:W-:Y:S02]  /*1350*/  @!P3 IADD3 R12, PT, PT, R12, 0x1, RZ ;  /* 0x000000010c0cb810 */ /* 0x000fe40007ffe0ff */
[----:B------:R-:W-:-:S02]  /*1360*/  ISETP.GE.AND P3, PT, R14, RZ, PT ;  /* 0x000000ff0e00720c */ /* 0x000fc40003f66270 */
[----:B------:R-:W-:Y:S02]  /*1370*/  SEL R5, R5, RZ, P1 ;  /* 0x000000ff05057207 */ /* 0x000fe40000800000 */
[----:B------:R-:W-:Y:S02]  /*1380*/  SEL R18, R37, RZ, P2 ;  /* 0x000000ff25127207 */ /* 0x000fe40001000000 */
[----:B------:R-:W-:Y:S01]  /*1390*/  @!P6 IADD3 R26, PT, PT, -R26, RZ, RZ ;  /* 0x000000ff1a1ae210 */ /* 0x000fe20007ffe1ff */
[----:B------:R-:W-:Y:S01]  /*13a0*/  IMAD R5, R5, UR46, RZ ;  /* 0x0000002e05057c24 */ /* 0x000fe2000f8e02ff */
[----:B------:R-:W-:Y:S01]  /*13b0*/  SEL R13, R13, RZ, P1 ;  /* 0x000000ff0d0d7207 */ /* 0x000fe20000800000 */
[----:B------:R-:W-:Y:S01]  /*13c0*/  @P5 VIADD R12, R12, 0x1 ;  /* 0x000000010c0c5836 */ /* 0x000fe20000000000 */
[----:B------:R-:W-:Y:S01]  /*13d0*/  SEL R27, R10, R27, !P4 ;  /* 0x0000001b0a1b7207 */ /* 0x000fe20006000000 */
[----:B------:R-:W-:Y:S01]  /*13e0*/  IMAD R18, R18, UR47, R5 ;  /* 0x0000002f12127c24 */ /* 0x000fe2000f8e0205 */
[----:B------:R-:W-:Y:S01]  /*13f0*/  SEL R5, R10, R26, !P4 ;  /* 0x0000001a0a057207 */ /* 0x000fe20006000000 */
[----:B------:R-:W-:Y:S01]  /*1400*/  IMAD R13, R13, UR46, RZ ;  /* 0x0000002e0d0d7c24 */ /* 0x000fe2000f8e02ff */
[----:B------:R-:W-:-:S02]  /*1410*/  @!P3 IADD3 R12, PT, PT, -R12, RZ, RZ ;  /* 0x000000ff0c0cb210 */ /* 0x000fc40007ffe1ff */
[----:B------:R-:W-:Y:S01]  /*1420*/  SEL R26, R27, RZ, P2 ;  /* 0x000000ff1b1a7207 */ /* 0x000fe20001000000 */
[----:B------:R-:W-:Y:S01]  /*1430*/  IMAD.MOV R14, RZ, RZ, -R5 ;  /* 0x000000ffff0e7224 */ /* 0x000fe200078e0a05 */
[----:B------:R-:W-:-:S03]  /*1440*/  SEL R28, R22, R12, !P0 ;  /* 0x0000000c161c7207 */ /* 0x000fc60004000000 */
[----:B------:R-:W-:Y:S02]  /*1450*/  IMAD R26, R26, UR47, R13 ;  /* 0x0000002f1a1a7c24 */ /* 0x000fe4000f8e020d */
[----:B------:R-:W0:Y:S01]  /*1460*/  LDC.64 R12, c[0x0][0x3a0] ;  /* 0x0000e800ff0c7b82 */ /* 0x000e220000000a00 */
[----:B------:R-:W-:Y:S01]  /*1470*/  IMAD R25, R14, UR50, R25 ;  /* 0x000000320e197c24 */ /* 0x000fe2000f8e0219 */
[----:B------:R-:W-:Y:S02]  /*1480*/  IADD3 R14, PT, PT, -R28, RZ, RZ ;  /* 0x000000ff1c0e7210 */ /* 0x000fe40007ffe1ff */
[----:B------:R-:W-:-:S03]  /*1490*/  SEL R20, R20, RZ, P1 ;  /* 0x000000ff14147207 */ /* 0x000fc60000800000 */
[----:B------:R-:W-:Y:S02]  /*14a0*/  IMAD R38, R14, UR49, R3 ;  /* 0x000000310e267c24 */ /* 0x000fe4000f8e0203 */
[----:B------:R-:W-:-:S03]  /*14b0*/  IMAD.MOV R35, RZ, RZ, -R27 ;  /* 0x000000ffff237224 */ /* 0x000fc600078e0a1b */
[----:B------:R-:W-:Y:S01]  /*14c0*/  IABS R14, R38 ;  /* 0x00000026000e7213 */ /* 0x000fe20000000000 */
[----:B------:R-:W-:Y:S01]  /*14d0*/  IMAD R27, R20, UR46, RZ ;  /* 0x0000002e141b7c24 */ /* 0x000fe2000f8e02ff */
[----:B------:R-:W-:-:S03]  /*14e0*/  SEL R20, R5, RZ, P2 ;  /* 0x000000ff05147207 */ /* 0x000fc60001000000 */
        /* <DEDUP_REMOVED lines=16> */
[----:B------:R-:W-:Y:S01]  /*15f0*/  LEA.HI.X.SX32 R37, R3, UR37, 0x2, P5 ;  /* 0x0000002503257c11 */ /* 0x000fe2000a8f16ff */
[----:B------:R-:W-:Y:S01]  /*1600*/  VIADD R3, R23, 0x100 ;  /* 0x0000010017037836 */ /* 0x000fe20000000000 */
[----:B------:R-:W-:Y:S02]  /*1610*/  IADD3 R27, PT, PT, -R12, RZ, RZ ;  /* 0x000000ff0c1b7210 */ /* 0x000fe40007ffe1ff */
[----:B------:R-:W-:Y:S01]  /*1620*/  SEL R14, R28, RZ, P1 ;  /* 0x000000ff1c0e7207 */ /* 0x000fe20000800000 */
[----:B------:R-:W-:Y:S01]  /*1630*/  IMAD R16, R35, UR50, R16 ;  /* 0x0000003223107c24 */ /* 0x000fe2000f8e0210 */
[----:B------:R-:W-:Y:S01]  /*1640*/  ISETP.NE.AND.EX P3, PT, R13, RZ, PT, P3 ;  /* 0x000000ff0d00720c */ /* 0x000fe20003f65330 */
[----:B------:R-:W-:Y:S01]  /*1650*/  IMAD R27, R27, UR50, R38 ;  /* 0x000000321b1b7c24 */ /* 0x000fe2000f8e0226 */
[----:B------:R-:W-:Y:S01]  /*1660*/  IABS R38, R3 ;  /* 0x0000000300267213 */ /* 0x000fe20000000000 */
[----:B------:R0:W2:Y:S01]  /*1670*/  LDG.E R5, desc[UR10][R36.64] ;  /* 0x0000000a24057981 */ /* 0x0000a2000c1e1900 */
[----:B------:R-:W-:-:S02]  /*1680*/  SEL R28, R12, RZ, P2 ;  /* 0x000000ff0c1c7207 */ /* 0x000fc40001000000 */
[----:B------:R-:W-:Y:S01]  /*1690*/  MOV R12, R38 ;  /* 0x00000026000c7202 */ /* 0x000fe20000000f00 */
[----:B------:R-:W-:-:S04]  /*16a0*/  IMAD R35, R14, UR46, RZ ;  /* 0x0000002e0e237c24 */ /* 0x000fc8000f8e02ff */
        /* <DEDUP_REMOVED lines=10> */
[----:B------:R-:W-:-:S05]  /*1750*/  SEL R12, R17, RZ, P3 ;  /* 0x000000ff110c7207 */ /* 0x000fca0001800000 */
[----:B------:R-:W-:Y:S01]  /*1760*/  @P5 IADD3 R13, PT, PT, R13, 0x1, RZ ;  /* 0x000000010d0d5810 */ /* 0x000fe20007ffe0ff */
[----:B------:R-:W-:Y:S01]  /*1770*/  IMAD R19, R12, UR51, R19 ;  /* 0x000000330c137c24 */ /* 0x000fe2000f8e0213 */
[----:B------:R-:W-:-:S04]  /*1780*/  SEL R21, R21, RZ, P3 ;  /* 0x000000ff15157207 */ /* 0x000fc80001800000 */
[----:B------:R-:W-:Y:S01]  /*1790*/  @!P6 IMAD.MOV R13, RZ, RZ, -R13 ;  /* 0x000000ffff0de224 */ /* 0x000fe200078e0a0d */
[----:B------:R-:W-:Y:S01]  /*17a0*/  IADD3 R12, P5, PT, R19, UR38, RZ ;  /* 0x00000026130c7c10 */ /* 0x000fe2000ffbe0ff */
[----:B------:R-:W-:-:S03]  /*17b0*/  IMAD R21, R21, UR51, R24 ;  /* 0x0000003315157c24 */ /* 0x000fc6000f8e0218 */
[----:B------:R-:W-:Y:S02]  /*17c0*/  SEL R35, R22, R13, !P0 ;  /* 0x0000000d16237207 */ /* 0x000fe40004000000 */
[----:B------:R-:W-:Y:S02]  /*17d0*/  LEA.HI.X.SX32 R13, R19, UR39, 0x1, P5 ;  /* 0x00000027130d7c11 */ /* 0x000fe4000a8f0eff */
[----:B------:R-:W-:Y:S02]  /*17e0*/  R2UR UR12, R30 ;  /* 0x000000001e0c72ca */ /* 0x000fe400000e0000 */
[----:B------:R-:W-:Y:S01]  /*17f0*/  R2UR UR13, R31 ;  /* 0x000000001f0d72ca */ /* 0x000fe200000e0000 */
[----:B------:R1:W4:Y:S01]  /*1800*/  LDG.E.U8 R12, desc[UR10][R12.64] ;  /* 0x0000000a0c0c7981 */ /* 0x000322000c1e1100 */
[----:B------:R-:W-:Y:S02]  /*1810*/  IADD3 R14, PT, PT, -R35, RZ, RZ ;  /* 0x000000ff230e7210 */ /* 0x000fe40007ffe1ff */
[----:B0-----:R-:W-:-:S03]  /*1820*/  IADD3 R36, P5, PT, R21, UR38, RZ ;  /* 0x0000002615247c10 */ /* 0x001fc6000ffbe0ff */
[----:B------:R-:W-:Y:S01]  /*1830*/  IMAD R38, R14, UR49, R3 ;  /* 0x000000310e267c24 */ /* 0x000fe2000f8e0203 */
[----:B------:R-:W-:-:S04]  /*1840*/  LEA.HI.X.SX32 R37, R21, UR39, 0x1, P5 ;  /* 0x0000002715257c11 */ /* 0x000fc8000a8f0eff */
[----:B------:R-:W-:Y:S01]  /*1850*/  IABS R19, R38 ;  /* 0x0000002600137213 */ /* 0x000fe20000000000 */
[----:B------:R0:W3:Y:S04]  /*1860*/  LDG.E.U8 R14, desc[UR12][R36.64] ;  /* 0x0000000c240e7981 */ /* 0x0000e8000c1e1100 */
[----:B------:R-:W-:-:S04]  /*1870*/  IMAD.HI.U32 R17, R19, UR5, RZ ;  /* 0x0000000513117c27 */ /* 0x000fc8000f8e00ff */
[----:B------:R-:W-:-:S04]  /*1880*/  IMAD.MOV R24, RZ, RZ, -R17 ;  /* 0x000000ffff187224 */ /* 0x000fc800078e0a11 */
[----:B------:R-:W-:-:S05]  /*1890*/  IMAD R19, R24, UR9, R19 ;  /* 0x0000000918137c24 */ /* 0x000fca000f8e0213 */
[----:B------:R-:W-:Y:S02]  /*18a0*/  ISETP.LT.U32.AND P6, PT, R19, UR9, PT ;  /* 0x0000000913007c0c */ /* 0x000fe4000bfc1070 */
[----:B-1----:R-:W-:-:S11]  /*18b0*/  LOP3.LUT R13, R38, UR50, RZ, 0x3c, !PT ;  /* 0x00000032260d7c12 */ /* 0x002fd6000f8e3cff */
[----:B------:R-:W-:-:S04]  /*18c0*/  @!P6 IADD3 R19, PT, PT, R19, -UR9, RZ ;  /* 0x800000091313ec10 */ /* 0x000fc8000fffe0ff */
[----:B------:R-:W-:Y:S01]  /*18d0*/  ISETP.GE.U32.AND P5, PT, R19, UR9, PT ;  /* 0x0000000913007c0c */ /* 0x000fe2000bfa6070 */
[----:B------:R-:W-:Y:S01]  /*18e0*/  @!P6 VIADD R17, R17, 0x1 ;  /* 0x000000011111e836 */ /* 0x000fe20000000000 */
[----:B------:R-:W-:Y:S01]  /*18f0*/  ISETP.GE.AND P6, PT, R13, RZ, PT ;  /* 0x000000ff0d00720c */ /* 0x000fe20003fc6270 */
[----:B------:R-:W-:Y:S01]  /*1900*/  VIADD R13, R23, 0x120 ;  /* 0x00000120170d7836 */ /* 0x000fe20000000000 */
[----:B------:R-:W-:-:S09]  /*1910*/  SEL R21, R35, RZ, P1 ;  /* 0x000000ff23157207 */ /* 0x000fd20000800000 */
[----:B------:R-:W-:-:S05]  /*1920*/  @P5 IADD3 R17, PT, PT, R17, 0x1, RZ ;  /* 0x0000000111115810 */ /* 0x000fca0007ffe0ff */
[----:B------:R-:W-:Y:S01]  /*1930*/  @!P6 IMAD.MOV R17, RZ, RZ, -R17 ;  /* 0x000000ffff11e224 */ /* 0x000fe200078e0a11 */
[----:B------:R-:W-:Y:S01]  /*1940*/  SEL R8, R8, RZ, P3 ;  /* 0x000000ff08087207 */ /* 0x000fe20001800000 */
[----:B------:R-:W-:Y:S01]  /*1950*/  IMAD R24, R21, UR46, RZ ;  /* 0x0000002e15187c24 */ /* 0x000fe2000f8e02ff */
[----:B------:R-:W-:Y:S02]  /*1960*/  IABS R21, R13 ;  /* 0x0000000d00157213 */ /* 0x000fe40000000000 */
[----:B------:R-:W-:Y:S01]  /*1970*/  SEL R19, R10, R17, !P4 ;  /* 0x000000110a137207 */ /* 0x000fe20006000000 */
[----:B------:R-:W-:-:S03]  /*1980*/  IMAD R8, R8, UR51, R15 ;  /* 0x0000003308087c24 */ /* 0x000fc6000f8e020f */
[----:B------:R-:W-:Y:S01]  /*1990*/  IADD3 R17, PT, PT, -R19, RZ, RZ ;  /* 0x000000ff13117210 */ /* 0x000fe20007ffe1ff */
[----:B------:R-:W-:Y:S01]  /*19a0*/  IMAD.HI.U32 R15, R21, UR7, RZ ;  /* 0x00000007150f7c27 */ /* 0x000fe2000f8e00ff */
[----:B------:R-:W-:-:S05]  /*19b0*/  SEL R19, R19, RZ, P2 ;  /* 0x000000ff13137207 */ /* 0x000fca0001000000 */
[----:B------:R-:W-:Y:S01]  /*19c0*/  IMAD R19, R19, UR47, R24 ;  /* 0x0000002f13137c24 */ /* 0x000fe2000f8e0218 */
[----:B------:R-:W-:-:S05]  /*19d0*/  IADD3 R24, PT, PT, -R15, RZ, RZ ;  /* 0x000000ff0f187210 */ /* 0x000fca0007ffe1ff */
[----:B------:R-:W-:-:S05]  /*19e0*/  IMAD R21, R24, UR8, R21 ;  /* 0x0000000818157c24 */ /* 0x000fca000f8e0215 */
[----:B------:R-:W-:Y:S02]  /*19f0*/  ISETP.LT.U32.AND P6, PT, R21, UR8, PT ;  /* 0x0000000815007c0c */ /* 0x000fe4000bfc1070 */
[----:B0-----:R-:W-:-:S04]  /*1a00*/  SHF.R.S64 R36, RZ, 0x1e, R3 ;  /* 0x0000001eff247819 */ /* 0x001fc80000001003 */
[----:B------:R-:W-:-:S07]  /*1a10*/  IADD3 R36, P5, PT, R36, UR36, RZ ;  /* 0x0000002424247c10 */ /* 0x000fce000ffbe0ff */
[----:B------:R-:W-:Y:S01]  /*1a20*/  @!P6 VIADD R21, R21, -UR8 ;  /* 0x800000081515ec36 */ /* 0x000fe20008000000 */
[----:B------:R-:W-:-:S04]  /*1a30*/  LEA.HI.X.SX32 R37, R3, UR37, 0x2, P5 ;  /* 0x0000002503257c11 */ /* 0x000fc8000a8f16ff */
[----:B------:R-:W-:Y:S01]  /*1a40*/  ISETP.GE.U32.AND P5, PT, R21, UR8, PT ;  /* 0x0000000815007c0c */ /* 0x000fe2000bfa6070 */
[----:B------:R0:W2:Y:S01]  /*1a50*/  LDG.E R3, desc[UR10][R36.64] ;  /* 0x0000000a24037981 */ /* 0x0000a2000c1e1900 */
[----:B------:R-:W-:Y:S02]  /*1a60*/  LOP3.LUT R21, R13, UR49, RZ, 0x3c, !PT ;  /* 0x000000310d157c12 */ /* 0x000fe4000f8e3cff */
[----:B------:R-:W-:Y:S02]  /*1a70*/  @!P6 IADD3 R15, PT, PT, R15, 0x1, RZ ;  /* 0x000000010f0fe810 */ /* 0x000fe40007ffe0ff */
[----:B------:R-:W-:-:S07]  /*1a80*/  ISETP.GE.AND P6, PT, R21, RZ, PT ;  /* 0x000000ff1500720c */ /* 0x000fce0003fc6270 */
[----:B------:R-:W-:-:S06]  /*1a90*/  @P5 VIADD R15, R15, 0x1 ;  /* 0x000000010f0f5836 */ /* 0x000fcc0000000000 */
[----:B------:R-:W-:-:S04]  /*1aa0*/  @!P6 IADD3 R15, PT, PT, -R15, RZ, RZ ;  /* 0x000000ff0f0fe210 */ /* 0x000fc80007ffe1ff */
[----:B------:R-:W-:-:S05]  /*1ab0*/  SEL R35, R22, R15, !P0 ;  /* 0x0000000f16237207 */ /* 0x000fca0004000000 */
[----:B------:R-:W-:-:S04]  /*1ac0*/  IMAD.MOV R24, RZ, RZ, -R35 ;  /* 0x000000ffff187224 */ /* 0x000fc800078e0a23 */
[----:B------:R-:W-:Y:S01]  /*1ad0*/  IMAD R24, R24, UR49, R13 ;  /* 0x0000003118187c24 */ /* 0x000fe2000f8e020d */
[----:B------:R-:W-:-:S04]  /*1ae0*/  SEL R9, R9, RZ, P3 ;  /* 0x000000ff09097207 */ /* 0x000fc80001800000 */
[----:B------:R-:W-:Y:S02]  /*1af0*/  IABS R21, R24 ;  /* 0x0000001800157213 */ /* 0x000fe40000000000 */
[----:B------:R-:W-:Y:S02]  /*1b00*/  SEL R15, R16, RZ, P3 ;  /* 0x000000ff100f7207 */ /* 0x000fe40001800000 */
[----:B------:R-:W-:Y:S01]  /*1b10*/  MOV R16, R21 ;  /* 0x0000001500107202 */ /* 0x000fe20000000f00 */
[----:B------:R-:W-:-:S04]  /*1b20*/  IMAD R18, R9, UR51, R18 ;  /* 0x0000003309127c24 */ /* 0x000fc8000f8e0212 */
        /* <DEDUP_REMOVED lines=12> */
[----:B------:R-:W-:Y:S01]  /*1bf0*/  SEL R9, R10, R9, !P4 ;  /* 0x000000090a097207 */ /* 0x000fe20006000000 */
[----:B------:R-:W-:-:S03]  /*1c00*/  VIADD R15, R23, 0x140 ;  /* 0x00000140170f7836 */ /* 0x000fc60000000000 */
[----:B------:R-:W-:Y:S02]  /*1c10*/  IADD3 R21, PT, PT, -R9, RZ, RZ ;  /* 0x000000ff09157210 */ /* 0x000fe40007ffe1ff */
[----:B------:R-:W-:-:S03]  /*1c20*/  SEL R16, R35, RZ, P1 ;  /* 0x000000ff23107207 */ /* 0x000fc60000800000 */
[----:B------:R-:W-:Y:S01]  /*1c30*/  IMAD R21, R21, UR50, R24 ;  /* 0x0000003215157c24 */ /* 0x000fe2000f8e0218 */
[----:B------:R-:W-:Y:S01]  /*1c40*/  IABS R24, R15 ;  /* 0x0000000f00187213 */ /* 0x000fe20000000000 */
[----:B------:R-:W-:Y:S01]  /*1c50*/  IMAD R16, R16, UR46, RZ ;  /* 0x0000002e10107c24 */ /* 0x000fe2000f8e02ff */
[----:B------:R-:W-:-:S03]  /*1c60*/  SEL R9, R9, RZ, P2 ;  /* 0x000000ff09097207 */ /* 0x000fc60001000000 */
[----:B0-----:R-:W-:Y:S01]  /*1c70*/  IMAD.HI.U32 R37, R24, UR7, RZ ;  /* 0x0000000718257c27 */ /* 0x001fe2000f8e00ff */
[----:B------:R-:W-:-:S03]  /*1c80*/  SEL R25, R25, RZ, P3 ;  /* 0x000000ff19197207 */ /* 0x000fc60001800000 */
[----:B------:R-:W-:Y:S01]  /*1c90*/  IMAD R36, R9, UR47, R16 ;  /* 0x0000002f09247c24 */ /* 0x000fe2000f8e0210 */
[----:B------:R-:W-:Y:S01]  /*1ca0*/  IADD3 R9, PT, PT, -R37, RZ, RZ ;  /* 0x000000ff25097210 */ /* 0x000fe20007ffe1ff */
[----:B------:R-:W-:-:S04]  /*1cb0*/  IMAD R35, R25, UR51, R20 ;  /* 0x0000003319237c24 */ /* 0x000fc8000f8e0214 */
[----:B------:R-:W-:-:S05]  /*1cc0*/  IMAD R20, R9, UR8, R24 ;  /* 0x0000000809147c24 */ /* 0x000fca000f8e0218 */
[----:B------:R-:W-:Y:S02]  /*1cd0*/  ISETP.LT.U32.AND P6, PT, R20, UR8, PT ;  /* 0x0000000814007c0c */ /* 0x000fe4000bfc1070 */
[----:B------:R-:W-:Y:S01]  /*1ce0*/  IADD3 R24, P5, PT, R8, UR38, RZ ;  /* 0x0000002608187c10 */ /* 0x000fe2000ffbe0ff */
[----:B------:R-:W-:-:S03]  /*1cf0*/  IMAD R17, R17, UR50, R38 ;  /* 0x0000003211117c24 */ /* 0x000fc6000f8e0226 */
[----:B------:R-:W-:Y:S02]  /*1d00*/  LEA.HI.X.SX32 R25, R8, UR39, 0x1, P5 ;  /* 0x0000002708197c11 */ /* 0x000fe4000a8f0eff */
[----:B------:R-:W-:Y:S02]  /*1d10*/  IADD3 R8, P5, PT, R18, UR38, RZ ;  /* 0x0000002612087c10 */ /* 0x000fe4000ffbe0ff */
[----:B------:R-:W-:-:S03]  /*1d20*/  SEL R16, R17, RZ, P3 ;  /* 0x000000ff11107207 */ /* 0x000fc60001800000 */
[----:B------:R-:W-:Y:S01]  /*1d30*/  @!P6 VIADD R20, R20, -UR8 ;  /* 0x800000081414ec36 */ /* 0x000fe20008000000 */
[----:B------:R-:W-:Y:S01]  /*1d40*/  LEA.HI.X.SX32 R9, R18, UR39, 0x1, P5 ;  /* 0x0000002712097c11 */ /* 0x000fe2000a8f0eff */
[----:B------:R-:W-:-:S03]  /*1d50*/  IMAD R39, R16, UR51, R19 ;  /* 0x0000003310277c24 */ /* 0x000fc6000f8e0213 */
[----:B------:R-:W-:Y:S02]  /*1d60*/  ISETP.GE.U32.AND P5, PT, R20, UR8, PT ;  /* 0x0000000814007c0c */ /* 0x000fe4000bfa6070 */
[----:B------:R-:W-:Y:S01]  /*1d70*/  LOP3.LUT R16, R15, UR49, RZ, 0x3c, !PT ;  /* 0x000000310f107c12 */ /* 0x000fe2000f8e3cff */
[----:B------:R0:W5:Y:S01]  /*1d80*/  LDG.E.U8 R20, desc[UR12][R8.64] ;  /* 0x0000000c08147981 */ /* 0x000162000c1e1100 */
[----:B------:R-:W-:Y:S02]  /*1d90*/  @!P6 IADD3 R37, PT, PT, R37, 0x1, RZ ;  /* 0x000000012525e810 */ /* 0x000fe40007ffe0ff */
[----:B------:R-:W-:-:S07]  /*1da0*/  ISETP.GE.AND P6, PT, R16, RZ, PT ;  /* 0x000000ff1000720c */ /* 0x000fce0003fc6270 */
[----:B------:R-:W-:Y:S01]  /*1db0*/  @P5 VIADD R37, R37, 0x1 ;  /* 0x0000000125255836 */ /* 0x000fe20000000000 */
[C---:B------:R-:W-:Y:S01]  /*1dc0*/  IADD3 R16, P5, PT, R26.reuse, UR38, RZ ;  /* 0x000000261a107c10 */ /* 0x040fe2000ffbe0ff */
[----:B0-----:R-:W0:Y:S03]  /*1dd0*/  LDC.64 R8, c[0x0][0x3e8] ;  /* 0x0000fa00ff087b82 */ /* 0x001e260000000a00 */
[----:B------:R-:W-:Y:S02]  /*1de0*/  LEA.HI.X.SX32 R17, R26, UR39, 0x1, P5 ;  /* 0x000000271a117c11 */ /* 0x000fe4000a8f0eff */
[----:B------:R-:W-:Y:S02]  /*1df0*/  IADD3 R18, P5, PT, R35, UR38, RZ ;  /* 0x0000002623127c10 */ /* 0x000fe4000ffbe0ff */
[----:B------:R-:W-:Y:S02]  /*1e00*/  @!P6 IADD3 R37, PT, PT, -R37, RZ, RZ ;  /* 0x000000ff2525e210 */ /* 0x000fe40007ffe1ff */
[----:B------:R-:W-:-:S02]  /*1e10*/  LEA.HI.X.SX32 R19, R35, UR39, 0x1, P5 ;  /* 0x0000002723137c11 */ /* 0x000fc4000a8f0eff */
[----:B------:R-:W-:Y:S02]  /*1e20*/  SEL R35, R22, R37, !P0 ;  /* 0x0000002516237207 */ /* 0x000fe40004000000 */
[----:B------:R-:W-:Y:S01]  /*1e30*/  SEL R27, R27, RZ, P3 ;  /* 0x000000ff1b1b7207 */ /* 0x000fe20001800000 */
[----:B------:R-:W2:Y:S02]  /*1e40*/  LDG.E.U8 R37, desc[UR12][R18.64] ;  /* 0x0000000c12257981 */ /* 0x000ea4000c1e1100 */
[----:B------:R-:W-:Y:S01]  /*1e50*/  IMAD.MOV R42, RZ, RZ, -R35 ;  /* 0x000000ffff2a7224 */ /* 0x000fe200078e0a23 */
[----:B------:R-:W-:Y:S01]  /*1e60*/  SEL R21, R21, RZ, P3 ;  /* 0x000000ff15157207 */ /* 0x000fe20001800000 */
[----:B------:R-:W-:Y:S02]  /*1e70*/  IMAD R27, R27, UR51, R28 ;  /* 0x000000331b1b7c24 */ /* 0x000fe4000f8e021c */
[----:B------:R-:W-:Y:S02]  /*1e80*/  IMAD R42, R42, UR49, R15 ;  /* 0x000000312a2a7c24 */ /* 0x000fe4000f8e020f */
[----:B------:R-:W-:-:S02]  /*1e90*/  IMAD R28, R21, UR51, R36 ;  /* 0x00000033151c7c24 */ /* 0x000fc4000f8e0224 */
[----:B------:R1:W2:Y:S04]  /*1ea0*/  LDG.E.U8 R36, desc[UR10][R16.64] ;  /* 0x0000000a10247981 */ /* 0x0002a8000c1e1100 */
[----:B------:R4:W5:Y:S01]  /*1eb0*/  LDG.E.U8 R21, desc[UR10][R24.64] ;  /* 0x0000000a18157981 */ /* 0x000962000c1e1100 */
[----:B-1----:R-:W-:Y:S02]  /*1ec0*/  IABS R16, R42 ;  /* 0x0000002a00107213 */ /* 0x002fe40000000000 */
[----:B----4-:R-:W-:-:S03]  /*1ed0*/  IADD3 R24, P5, PT, R27, UR38, RZ ;  /* 0x000000261b187c10 */ /* 0x010fc6000ffbe0ff */
[----:B------:R-:W-:Y:S01]  /*1ee0*/  IMAD.HI.U32 R18, R16, UR5, RZ ;  /* 0x0000000510127c27 */ /* 0x000fe2000f8e00ff */
[----:B------:R-:W-:Y:S02]  /*1ef0*/  ISETP.NE.AND P4, PT, R12, RZ, PT ;  /* 0x000000ff0c00720c */ /* 0x000fe40003f85270 */
[----:B------:R-:W-:Y:S02]  /*1f00*/  LEA.HI.X.SX32 R25, R27, UR39, 0x1, P5 ;  /* 0x000000271b197c11 */ /* 0x000fe4000a8f0eff */
[C---:B------:R-:W-:Y:S02]  /*1f10*/  IADD3 R38, P5, PT, R39.reuse, UR38, RZ ;  /* 0x0000002627267c10 */ /* 0x040fe4000ffbe0ff */
[----:B------:R-:W-:Y:S02]  /*1f20*/  IADD3 R19, PT, PT, -R18, RZ, RZ ;  /* 0x000000ff12137210 */ /* 0x000fe40007ffe1ff */
[----:B------:R-:W-:Y:S02]  /*1f30*/  SHF.R.S64 R12, RZ, 0x1e, R13 ;  /* 0x0000001eff0c7819 */ /* 0x000fe4000000100d */
[----:B------:R-:W-:Y:S01]  /*1f40*/  LEA.HI.X.SX32 R39, R39, UR39, 0x1, P5 ;  /* 0x0000002727277c11 */ /* 0x000fe2000a8f0eff */
[----:B------:R-:W-:Y:S01]  /*1f50*/  IMAD R19, R19, UR9, R16 ;  /* 0x0000000913137c24 */ /* 0x000fe2000f8e0210 */
[----:B------:R-:W-:-:S02]  /*1f60*/  IADD3 R12, P5, PT, R12, UR36, RZ ;  /* 0x000000240c0c7c10 */ /* 0x000fc4000ffbe0ff */
[----:B------:R-:W-:Y:S01]  /*1f70*/  SHF.R.S64 R16, RZ, 0x1e, R15 ;  /* 0x0000001eff107819 */ /* 0x000fe2000000100f */
[----:B------:R-:W4:Y:S01]  /*1f80*/  LDG.E.U8 R38, desc[UR10][R38.64] ;  /* 0x0000000a26267981 */ /* 0x000f22000c1e1100 */
[----:B------:R-:W-:Y:S02]  /*1f90*/  LEA.HI.X.SX32 R13, R13, UR37, 0x2, P5 ;  /* 0x000000250d0d7c11 */ /* 0x000fe4000a8f16ff */
[----:B------:R-:W-:Y:S02]  /*1fa0*/  IADD3 R16, P5, PT, R16, UR36, RZ ;  /* 0x0000002410107c10 */ /* 0x000fe4000ffbe0ff */
[----:B---3--:R-:W-:Y:S02]  /*1fb0*/  ISETP.NE.AND P6, PT, R14, RZ, PT ;  /* 0x000000ff0e00720c */ /* 0x008fe40003fc5270 */
[----:B------:R-:W-:Y:S02]  /*1fc0*/  IADD3 R14, PT, PT, R23, 0x160, RZ ;  /* 0x00000160170e7810 */ /* 0x000fe40007ffe0ff */
[----:B------:R-:W-:-:S02]  /*1fd0*/  LEA.HI.X.SX32 R17, R15, UR37, 0x2, P5 ;  /* 0x000000250f117c11 */ /* 0x000fc4000a8f16ff */
[----:B------:R-:W-:Y:S02]  /*1fe0*/  IABS R15, R14 ;  /* 0x0000000e000f7213 */ /* 0x000fe40000000000 */
[----:B0-----:R-:W-:Y:S01]  /*1ff0*/  R2UR UR4, R9 ;  /* 0x00000000090472ca */ /* 0x001fe200000e0000 */
[----:B------:R-:W3:Y:S02]  /*2000*/  LDG.E R16, desc[UR10][R16.64] ;  /* 0x0000000a10107981 */ /* 0x000ee4000c1e1900 */
[----:B------:R-:W-:-:S04]  /*2010*/  IMAD.HI.U32 R9, R15, UR7, RZ ;  /* 0x000000070f097c27 */ /* 0x000fc8000f8e00ff */
[----:B------:R-:W-:Y:S01]  /*2020*/  IMAD.MOV R40, RZ, RZ, -R9 ;  /* 0x000000ffff287224 */ /* 0x000fe200078e0a09 */
[----:B------:R-:W-:-:S03]  /*2030*/  ISETP.LT.U32.AND P5, PT, R19, UR9, PT ;  /* 0x0000000913007c0c */ /* 0x000fc6000bfa1070 */
[----:B------:R-:W-:Y:S01]  /*2040*/  IMAD R15, R40, UR8, R15 ;  /* 0x00000008280f7c24 */ /* 0x000fe2000f8e020f */
[----:B------:R-:W-:-:S04]  /*2050*/  P2R R27, PR, RZ, 0x40 ;  /* 0x00000040ff1b7803 */ /* 0x000fc80000000000 */
[----:B------:R-:W-:-:S05]  /*2060*/  ISETP.LT.U32.AND P6, PT, R15, UR8, PT ;  /* 0x000000080f007c0c */ /* 0x000fca000bfc1070 */
[----:B------:R-:W-:Y:S01]  /*2070*/  @!P5 VIADD R19, R19, -UR9 ;  /* 0x800000091313dc36 */ /* 0x000fe20008000000 */
[----:B------:R-:W-:Y:S02]  /*2080*/  R2UR UR14, R30 ;  /* 0x000000001e0e72ca */ /* 0x000fe400000e0000 */
[----:B------:R-:W-:Y:S02]  /*2090*/  R2UR UR15, R31 ;  /* 0x000000001f0f72ca */ /* 0x000fe400000e0000 */
[----:B------:R-:W-:Y:S02]  /*20a0*/  P2R R26, PR, RZ, 0x10 ;  /* 0x00000010ff1a7803 */ /* 0x000fe40000000000 */
[----:B------:R-:W-:Y:S02]  /*20b0*/  ISETP.GE.U32.AND P4, PT, R19, UR9, PT ;  /* 0x0000000913007c0c */ /* 0x000fe4000bf86070 */
[----:B------:R-:W-:Y:S02]  /*20c0*/  @!P6 IADD3 R15, PT, PT, R15, -UR8, RZ ;  /* 0x800000080f0fec10 */ /* 0x000fe4000fffe0ff */
[----:B------:R-:W-:-:S02]  /*20d0*/  LOP3.LUT R19, R42, UR50, RZ, 0x3c, !PT ;  /* 0x000000322a137c12 */ /* 0x000fc4000f8e3cff */
[----:B------:R-:W-:Y:S01]  /*20e0*/  @!P5 IADD3 R18, PT, PT, R18, 0x1, RZ ;  /* 0x000000011212d810 */ /* 0x000fe20007ffe0ff */
[----:B------:R-:W-:Y:S01]  /*20f0*/  @!P6 VIADD R9, R9, 0x1 ;  /* 0x000000010909e836 */ /* 0x000fe20000000000 */
[----:B------:R-:W-:Y:S01]  /*2100*/  ISETP.GE.U32.AND P5, PT, R15, UR8, PT ;  /* 0x000000080f007c0c */ /* 0x000fe2000bfa6070 */
[----:B------:R0:W4:Y:S01]  /*2110*/  LDG.E.U8 R24, desc[UR14][R24.64] ;  /* 0x0000000e18187981 */ /* 0x000122000c1e1100 */
[----:B------:R-:W-:-:S03]  /*2120*/  ISETP.GE.AND P6, PT, R19, RZ, PT ;  /* 0x000000ff1300720c */ /* 0x000fc60003fc6270 */
[----:B------:R-:W-:Y:S02]  /*2130*/  @P4 IADD3 R18, PT, PT, R18, 0x1, RZ ;  /* 0x0000000112124810 */ /* 0x000fe40007ffe0ff */
[----:B0-----:R-:W-:-:S06]  /*2140*/  LOP3.LUT R25, R14, UR49, RZ, 0x3c, !PT ;  /* 0x000000310e197c12 */ /* 0x001fcc000f8e3cff */
[----:B------:R-:W-:Y:S01]  /*2150*/  @P5 VIADD R9, R9, 0x1 ;  /* 0x0000000109095836 */ /* 0x000fe20000000000 */
[----:B------:R-:W-:Y:S01]  /*2160*/  ISETP.GE.AND P5, PT, R25, RZ, PT ;  /* 0x000000ff1900720c */ /* 0x000fe20003fa6270 */
[----:B------:R-:W-:Y:S01]  /*2170*/  @!P6 IMAD.MOV R18, RZ, RZ, -R18 ;  /* 0x000000ffff12e224 */ /* 0x000fe200078e0a12 */
[----:B------:R-:W-:Y:S01]  /*2180*/  ISETP.NE.AND P4, PT, RZ, UR50, PT ;  /* 0x00000032ff007c0c */ /* 0x000fe2000bf85270 */
[----:B------:R-:W-:Y:S01]  /*2190*/  IMAD.MOV.U32 R15, RZ, RZ, R9 ;  /* 0x000000ffff0f7224 */ /* 0x000fe200078e0009 */
[----:B------:R-:W-:Y:S01]  /*21a0*/  SEL R35, R35, RZ, P1 ;  /* 0x000000ff23237207 */ /* 0x000fe20000800000 */
[----:B------:R0:W3:Y:S01]  /*21b0*/  LDG.E R9, desc[UR10][R12.64] ;  /* 0x0000000a0c097981 */ /* 0x0000e2000c1e1900 */
[----:B------:R-:W-:-:S04]  /*21c0*/  SEL R18, R10, R18, !P4 ;  /* 0x000000120a127207 */ /* 0x000fc80006000000 */
[C---:B------:R-:W-:Y:S01]  /*21d0*/  IADD3 R19, PT, PT, -R18.reuse, RZ, RZ ;  /* 0x000000ff12137210 */ /* 0x040fe20007ffe1ff */
[----:B------:R-:W-:Y:S01]  /*21e0*/  IMAD R35, R35, UR46, RZ ;  /* 0x0000002e23237c24 */ /* 0x000fe2000f8e02ff */
[----:B------:R-:W-:Y:S02]  /*21f0*/  SEL R18, R18, RZ, P2 ;  /* 0x000000ff12127207 */ /* 0x000fe40001000000 */
[----:B------:R-:W-:-:S03]  /*2200*/  @!P5 IADD3 R15, PT, PT, -R15, RZ, RZ ;  /* 0x000000ff0f0fd210 */ /* 0x000fc60007ffe1ff */
        /* <DEDUP_REMOVED lines=11> */
[----:B------:R-:W-:Y:S01]  /*22c0*/  IMAD R42, R19, UR50, R42 ;  /* 0x00000032132a7c24 */ /* 0x000fe2000f8e022a */
[----:B------:R-:W-:Y:S01]  /*22d0*/  SEL R18, R18, RZ, P1 ;  /* 0x000000ff12127207 */ /* 0x000fe20000800000 */
[----:B------:R-:W3:Y:S10]  /*22e0*/  LDG.E.U8 R40, desc[UR10][R40.64] ;  /* 0x0000000a28287981 */ /* 0x000ef4000c1e1100 */
[----:B------:R-:W-:Y:S01]  /*22f0*/  @!P5 VIADD R12, R12, -UR9 ;  /* 0x800000090c0cdc36 */ /* 0x000fe20008000000 */
[----:B------:R-:W-:-:S04]  /*2300*/  @!P5 IADD3 R15, PT, PT, R15, 0x1, RZ ;  /* 0x000000010f0fd810 */ /* 0x000fc80007ffe0ff */
[----:B------:R-:W-:Y:S02]  /*2310*/  ISETP.GE.U32.AND P5, PT, R12, UR9, PT ;  /* 0x000000090c007c0c */ /* 0x000fe4000bfa6070 */
[----:B------:R-:W-:Y:S02]  /*2320*/  LOP3.LUT R12, R44, UR50, RZ, 0x3c, !PT ;  /* 0x000000322c0c7c12 */ /* 0x000fe4000f8e3cff */
[----:B------:R-:W-:-:S09]  /*2330*/  SEL R42, R42, RZ, P3 ;  /* 0x000000ff2a2a7207 */ /* 0x000fd20001800000 */
[----:B------:R-:W-:Y:S01]  /*2340*/  @P5 VIADD R15, R15, 0x1 ;  /* 0x000000010f0f5836 */ /* 0x000fe20000000000 */
[----:B------:R-:W-:Y:S02]  /*2350*/  ISETP.GE.AND P5, PT, R12, RZ, PT ;  /* 0x000000ff0c00720c */ /* 0x000fe40003fa6270 */
[----:B------:R-:W-:Y:S02]  /*2360*/  SHF.R.S64 R12, RZ, 0x1e, R14 ;  /* 0x0000001eff0c7819 */ /* 0x000fe4000000100e */
[----:B------:R-:W-:Y:S01]  /*2370*/  MOV R19, R15 ;  /* 0x0000000f00137202 */ /* 0x000fe20000000f00 */
[----:B------:R-:W-:Y:S01]  /*2380*/  IMAD R35, R42, UR51, R35 ;  /* 0x000000332a237c24 */ /* 0x000fe2000f8e0223 */
[----:B------:R-:W-:-:S04]  /*2390*/  IADD3 R12, P6, PT, R12, UR36, RZ ;  /* 0x000000240c0c7c10 */ /* 0x000fc8000ffde0ff */
[----:B------:R-:W-:-:S03]  /*23a0*/  LEA.HI.X.SX32 R13, R14, UR37, 0x2, P6 ;  /* 0x000000250e0d7c11 */ /* 0x000fc6000b0f16ff */
[----:B------:R-:W-:Y:S01]  /*23b0*/  @!P5 IMAD.MOV R19, RZ, RZ, -R19 ;  /* 0x000000ffff13d224 */ /* 0x000fe200078e0a13 */
[----:B------:R-:W-:-:S04]  /*23c0*/  IADD3 R14, P5, PT, R35, UR38, RZ ;  /* 0x00000026230e7c10 */ /* 0x000fc8000ffbe0ff */
[----:B------:R-:W-:Y:S02]  /*23d0*/  SEL R19, R10, R19, !P4 ;  /* 0x000000130a137207 */ /* 0x000fe40006000000 */
[----:B------:R-:W-:Y:S02]  /*23e0*/  LEA.HI.X.SX32 R15, R35, UR39, 0x1, P5 ;  /* 0x00000027230f7c11 */ /* 0x000fe4000a8f0eff */
[C---:B------:R-:W-:Y:S01]  /*23f0*/  IADD3 R35, PT, PT, -R19.reuse, RZ, RZ ;  /* 0x000000ff13237210 */ /* 0x040fe20007ffe1ff */
[----:B------:R-:W-:Y:S01]  /*2400*/  IMAD R28, R18, UR46, RZ ;  /* 0x0000002e121c7c24 */ /* 0x000fe2000f8e02ff */
[----:B------:R-:W-:Y:S01]  /*2410*/  SEL R19, R19, RZ, P2 ;  /* 0x000000ff13137207 */ /* 0x000fe20001000000 */
[----:B------:R0:W3:Y:S04]  /*2420*/  LDG.E.U8 R25, desc[UR10][R14.64] ;  /* 0x0000000a0e197981 */ /* 0x0000e8000c1e1100 */
[----:B------:R-:W-:-:S02]  /*2430*/  IMAD R17, R19, UR47, R28 ;  /* 0x0000002f13117c24 */ /* 0x000fc4000f8e021c */
[----:B------:R-:W-:-:S05]  /*2440*/  VIADD R19, R23, 0x180 ;  /* 0x0000018017137836 */ /* 0x000fca0000000000 */
[----:B------:R-:W-:-:S05]  /*2450*/  IABS R28, R19 ;  /* 0x00000013001c7213 */ /* 0x000fca0000000000 */
        /* <DEDUP_REMOVED lines=10> */
[----:B------:R-:W-:-:S12]  /*2500*/  IMAD R18, R35, UR50, R44 ;  /* 0x0000003223127c24 */ /* 0x000fd8000f8e022c */
        /* <DEDUP_REMOVED lines=8> */
[----:B------:R-:W-:Y:S02]  /*2590*/  IADD3 R18, PT, PT, -R14, RZ, RZ ;  /* 0x000000ff0e127210 */ /* 0x000fe40007ffe1ff */
[----:B------:R-:W-:-:S03]  /*25a0*/  IADD3 R42, P5, PT, R17, UR38, RZ ;  /* 0x00000026112a7c10 */ /* 0x000fc6000ffbe0ff */
[----:B------:R-:W-:Y:S01]  /*25b0*/  IMAD R15, R18, UR9, R15 ;  /* 0x00000009120f7c24 */ /* 0x000fe2000f8e020f */
[----:B------:R-:W-:Y:S02]  /*25c0*/  LEA.HI.X.SX32 R43, R17, UR39, 0x1, P5 ;  /* 0x00000027112b7c11 */ /* 0x000fe4000a8f0eff */
[----:B------:R0:W3:Y:S02]  /*25d0*/  LDG.E R17, desc[UR10][R12.64] ;  /* 0x0000000a0c117981 */ /* 0x0000e4000c1e1900 */
[C---:B------:R-:W-:Y:S02]  /*25e0*/  ISETP.LT.U32.AND P5, PT, R15.reuse, UR9, PT ;  /* 0x000000090f007c0c */ /* 0x040fe4000bfa1070 */
[----:B------:R-:W-:Y:S01]  /*25f0*/  SHF.R.S64 R18, RZ, 0x1e, R19 ;  /* 0x0000001eff127819 */ /* 0x000fe20000001013 */
[----:B------:R-:W3:Y:S10]  /*2600*/  LDG.E.U8 R42, desc[UR10][R42.64] ;  /* 0x0000000a2a2a7981 */ /* 0x000ef4000c1e1100 */
        /* <DEDUP_REMOVED lines=15> */
[----:B------:R-:W-:-:S03]  /*2700*/  IADD3 R18, P5, PT, R18, UR36, RZ ;  /* 0x0000002412127c10 */ /* 0x000fc6000ffbe0ff */
[----:B------:R-:W-:Y:S01]  /*2710*/  IMAD R12, R12, UR51, R13 ;  /* 0x000000330c0c7c24 */ /* 0x000fe2000f8e020d */
[----:B------:R-:W-:-:S04]  /*2720*/  LEA.HI.X.SX32 R19, R19, UR37, 0x2, P5 ;  /* 0x0000002513137c11 */ /* 0x000fc8000a8f16ff */
[C---:B------:R-:W-:Y:S01]  /*2730*/  IADD3 R44, P5, PT, R12.reuse, UR38, RZ ;  /* 0x000000260c2c7c10 */ /* 0x040fe2000ffbe0ff */
[----:B------:R0:W3:Y:S03]  /*2740*/  LDG.E R18, desc[UR10][R18.64] ;  /* 0x0000000a12127981 */ /* 0x0000e6000c1e1900 */
[----:B------:R-:W-:Y:S02]  /*2750*/  LEA.HI.X.SX32 R45, R12, UR39, 0x1, P5 ;  /* 0x000000270c2d7c11 */ /* 0x000fe4000a8f0eff */
[----:B------:R-:W-:Y:S02]  /*2760*/  IADD3 R12, PT, PT, R23, 0x1a0, RZ ;  /* 0x000001a0170c7810 */ /* 0x000fe40007ffe0ff */
[----:B-----5:R-:W-:Y:S01]  /*2770*/  ISETP.NE.AND P6, PT, R21, RZ, PT ;  /* 0x000000ff1500720c */ /* 0x020fe20003fc5270 */
[----:B------:R-:W5:Y:S01]  /*2780*/  LDG.E.U8 R44, desc[UR12][R44.64] ;  /* 0x0000000c2c2c7981 */ /* 0x000f62000c1e1100 */
        /* <DEDUP_REMOVED lines=84> */
[----:B------:R-:W-:-:S04]  /*2cd0*/  LEA.HI.X.SX32 R21, R21, UR37, 0x2, P5 ;  /* 0x0000002515157c11 */ /* 0x000fc8000a8f16ff */
[C---:B------:R-:W-:Y:S01]  /*2ce0*/  IADD3 R48, P5, PT, R12.reuse, UR38, RZ ;  /* 0x000000260c307c10 */ /* 0x040fe2000ffbe0ff */
[----:B------:R0:W5:Y:S03]  /*2cf0*/  LDG.E R20, desc[UR10][R20.64] ;  /* 0x0000000a14147981 */ /* 0x000166000c1e1900 */
[----:B------:R-:W-:Y:S02]  /*2d00*/  LEA.HI.X.SX32 R49, R12, UR39, 0x1, P5 ;  /* 0x000000270c317c11 */ /* 0x000fe4000a8f0eff */
[----:B------:R-:W-:Y:S02]  /*2d10*/  IADD3 R12, PT, PT, R23, 0x1e0, RZ ;  /* 0x000001e0170c7810 */ /* 0x000fe40007ffe0ff */
[----:B--2---:R-:W-:Y:S01]  /*2d20*/  ISETP.NE.AND P5, PT, R37, RZ, PT ;  /* 0x000000ff2500720c */ /* 0x004fe20003fa5270 */
[----:B------:R-:W2:Y:S01]  /*2d30*/  LDG.E.U8 R48, desc[UR10][R48.64] ;  /* 0x0000000a30307981 */ /* 0x000ea2000c1e1100 */
        /* <DEDUP_REMOVED lines=34> */
[----:B------:R-:W-:Y:S02]  /*2f60*/  P2R R28, PR, RZ, 0x40 ;  /* 0x00000040ff1c7803 */ /* 0x000fe40000000000 */
[----:B------:R-:W-:Y:S01]  /*2f70*/  ISETP.NE.AND P6, PT, R36, RZ, PT ;  /* 0x000000ff2400720c */ /* 0x000fe20003fc5270 */
[----:B------:R-:W-:Y:S01]  /*2f80*/  IMAD R13, R13, UR47, R46 ;  /* 0x0000002f0d0d7c24 */ /* 0x000fe2000f8e022e */
[----:B------:R-:W-:Y:S02]  /*2f90*/  SEL R14, R14, RZ, P3 ;  /* 0x000000ff0e0e7207 */ /* 0x000fe40001800000 */
[----:B------:R-:W-:Y:S02]  /*2fa0*/  P2R R36, PR, RZ, 0x40 ;  /* 0x00000040ff247803 */ /* 0x000fe40000000000 */
[----:B----4-:R-:W-:Y:S01]  /*2fb0*/  ISETP.NE.AND P6, PT, R24, RZ, PT ;  /* 0x000000ff1800720c */ /* 0x010fe20003fc5270 */
        /* <DEDUP_REMOVED lines=55> */
[----:B---3--:R-:W-:Y:S01]  /*3330*/  ISETP.NE.AND P5, PT, R25, RZ, PT ;  /* 0x000000ff1900720c */ /* 0x008fe20003fa5270 */
[----:B------:R-:W-:-:S02]  /*3340*/  IMAD.HI.U32 R25, R47, UR7, RZ ;  /* 0x000000072f197c27 */ /* 0x000fc4000f8e00ff */
        /* <DEDUP_REMOVED lines=27> */
[----:B------:R-:W-:-:S09]  /*3500*/  ISETP.NE.AND P6, PT, R40, RZ, PT ;  /* 0x000000ff2800720c */ /* 0x000fd20003fc5270 */
[----:B------:R-:W-:Y:S01]  /*3510*/  @!P5 IMAD.MOV R12, RZ, RZ, -R12 ;  /* 0x000000ffff0cd224 */ /* 0x000fe200078e0a0c */
[----:B------:R-:W-:-:S04]  /*3520*/  SEL R14, R25, RZ, P1 ;  /* 0x000000ff190e7207 */ /* 0x000fc80000800000 */
[----:B------:R-:W-:-:S04]  /*3530*/  SEL R12, R10, R12, !P4 ;  /* 0x0000000c0a0c7207 */ /* 0x000fc80006000000 */
[----:B------:R-:W-:Y:S02]  /*3540*/  IADD3 R13, PT, PT, -R12, RZ, RZ ;  /* 0x000000ff0c0d7210 */ /* 0x000fe40007ffe1ff */
[----:B------:R-:W-:Y:S01]  /*3550*/  P2R R40, PR, RZ, 0x40 ;  /* 0x00000040ff287803 */ /* 0x000fe20000000000 */
[----:B------:R-:W-:Y:S01]  /*3560*/  IMAD R15, R14, UR46, RZ ;  /* 0x0000002e0e0f7c24 */ /* 0x000fe2000f8e02ff */
[----:B------:R-:W-:Y:S01]  /*3570*/  ISETP.NE.AND P6, PT, R42, RZ, PT ;  /* 0x000000ff2a00720c */ /* 0x000fe20003fc5270 */
[----:B------:R-:W-:Y:S01]  /*3580*/  IMAD R13, R13, UR50, R52 ;  /* 0x000000320d0d7c24 */ /* 0x000fe2000f8e0234 */
[----:B------:R-:W-:Y:S01]  /*3590*/  SEL R12, R12, RZ, P2 ;  /* 0x000000ff0c0c7207 */ /* 0x000fe20001000000 */
[----:B------:R-:W-:Y:S01]  /*35a0*/  VIADD R42, R23, 0x240 ;  /* 0x00000240172a7836 */ /* 0x000fe20000000000 */
[----:B------:R-:W-:Y:S02]  /*35b0*/  SHF.R.S64 R14, RZ, 0x1e, R45 ;  /* 0x0000001eff0e7819 */ /* 0x000fe4000000102d */
[----:B------:R-:W-:Y:S01]  /*35c0*/  SEL R13, R13, RZ, P3 ;  /* 0x000000ff0d0d7207 */ /* 0x000fe20001800000 */
[----:B------:R-:W-:Y:S01]  /*35d0*/  IMAD R12, R12, UR47, R15 ;  /* 0x0000002f0c0c7c24 */ /* 0x000fe2000f8e020f */
[----:B------:R-:W-:-:S02]  /*35e0*/  IADD3 R14, P5, PT, R14, UR36, RZ ;  /* 0x000000240e0e7c10 */ /* 0x000fc4000ffbe0ff */
[----:B------:R-:W-:Y:S01]  /*35f0*/  IABS R51, R42 ;  /* 0x0000002a00337213 */ /* 0x000fe20000000000 */
[----:B------:R-:W-:Y:S01]  /*3600*/  IMAD R13, R13, UR51, R12 ;  /* 0x000000330d0d7c24 */ /* 0x000fe2000f8e020c */
[----:B------:R-:W-:-:S03]  /*3610*/  LEA.HI.X.SX32 R15, R45, UR37, 0x2, P5 ;  /* 0x000000252d0f7c11 */ /* 0x000fc6000a8f16ff */
[----:B------:R-:W-:Y:S01]  /*3620*/  IMAD.HI.U32 R49, R51, UR7, RZ ;  /* 0x0000000733317c27 */ /* 0x000fe2000f8e00ff */
[C---:B------:R-:W-:Y:S01]  /*3630*/  IADD3 R12, P5, PT, R13.reuse, UR38, RZ ;  /* 0x000000260d0c7c10 */ /* 0x040fe2000ffbe0ff */
[----:B------:R0:W3:Y:S03]  /*3640*/  LDG.E R25, desc[UR10][R14.64] ;  /* 0x0000000a0e197981 */ /* 0x0000e6000c1e1900 */
[----:B------:R-:W-:Y:S02]  /*3650*/  LEA.HI.X.SX32 R13, R13, UR39, 0x1, P5 ;  /* 0x000000270d0d7c11 */ /* 0x000fe4000a8f0eff */
[----:B-----5:R-:W-:-:S03]  /*3660*/  ISETP.NE.AND P5, PT, R44, RZ, PT ;  /* 0x000000ff2c00720c */ /* 0x020fc60003fa5270 */
[----:B------:R1:W5:Y:S01]  /*3670*/  LDG.E.U8 R47, desc[UR10][R12.64] ;  /* 0x0000000a0c2f7981 */ /* 0x000362000c1e1100 */
        /* <DEDUP_REMOVED lines=86> */
[----:B----4-:R-:W-:Y:S01]  /*3be0*/  ISETP.NE.AND P6, PT, R46, RZ, PT ;  /* 0x000000ff2e00720c */ /* 0x010fe20003fc5270 */
[----:B------:R-:W-:Y:S01]  /*3bf0*/  VIADD R46, R23, 0x280 ;  /* 0x00000280172e7836 */ /* 0x000fe20000000000 */
[----:B------:R-:W-:Y:S02]  /*3c00*/  LEA.HI.X.SX32 R13, R43, UR37, 0x2, P5 ;  /* 0x000000252b0d7c11 */ /* 0x000fe4000a8f16ff */
[----:B------:R-:W-:-:S02]  /*3c10*/  IADD3 R14, P5, PT, R15, UR38, RZ ;  /* 0x000000260f0e7c10 */ /* 0x000fc4000ffbe0ff */
[----:B------:R-:W-:Y:S01]  /*3c20*/  IABS R54, R46 ;  /* 0x0000002e00367213 */ /* 0x000fe20000000000 */
[----:B------:R0:W4:Y:S01]  /*3c30*/  LDG.E R43, desc[UR10][R12.64] ;  /* 0x0000000a0c2b7981 */ /* 0x000122000c1e1900 */
[----:B------:R-:W-:Y:S02]  /*3c40*/  LEA.HI.X.SX32 R15, R15, UR39, 0x1, P5 ;  /* 0x000000270f0f7c11 */ /* 0x000fe4000a8f0eff */
[----:B---3--:R-:W-:Y:S01]  /*3c50*/  ISETP.NE.AND P5, PT, R50, RZ, PT ;  /* 0x000000ff3200720c */ /* 0x008fe20003fa5270 */
        /* <DEDUP_REMOVED lines=38> */
[----:B------:R-:W-:-:S04]  /*3ec0*/  IADD3 R12, P5, PT, R12, UR36, RZ ;  /* 0x000000240c0c7c10 */ /* 0x000fc8000ffbe0ff */
[----:B------:R-:W-:Y:S02]  /*3ed0*/  LEA.HI.X.SX32 R13, R46, UR37, 0x2, P5 ;  /* 0x000000252e0d7c11 */ /* 0x000fe4000a8f16ff */
[C---:B------:R-:W-:Y:S02]  /*3ee0*/  IADD3 R14, P5, PT, R15.reuse, UR38, RZ ;  /* 0x000000260f0e7c10 */ /* 0x040fe4000ffbe0ff */
[----:B------:R-:W-:Y:S01]  /*3ef0*/  IABS R50, R23 ;  /* 0x0000001700327213 */ /* 0x000fe20000000000 */
[----:B------:R0:W4:Y:S01]  /*3f00*/  LDG.E R46, desc[UR10][R12.64] ;  /* 0x0000000a0c2e7981 */ /* 0x000122000c1e1900 */
[----:B------:R-:W-:-:S05]  /*3f10*/  LEA.HI.X.SX32 R15, R15, UR39, 0x1, P5 ;  /* 0x000000270f0f7c11 */ /* 0x000fca000a8f0eff */
[----:B------:R1:W2:Y:S01]  /*3f20*/  LDG.E.U8 R14, desc[UR10][R14.64] ;  /* 0x0000000a0e0e7981 */ /* 0x0002a2000c1e1100 */
[----:B-----5:R-:W-:Y:S01]  /*3f30*/  ISETP.NE.AND P5, PT, R47, RZ, PT ;  /* 0x000000ff2f00720c */ /* 0x020fe20003fa5270 */
        /* <DEDUP_REMOVED lines=33> */
[----:B------:R-:W-:Y:S01]  /*4150*/  IMAD R12, R13, UR47, R12 ;  /* 0x0000002f0d0c7c24 */ /* 0x000fe2000f8e020c */
[----:B------:R-:W-:Y:S02]  /*4160*/  IADD3 R47, PT, PT, R23, 0x2a0, RZ ;  /* 0x000002a0172f7810 */ /* 0x000fe40007ffe0ff */
[----:B------:R-:W-:-:S05]  /*4170*/  SEL R13, R15, RZ, P3 ;  /* 0x000000ff0f0d7207 */ /* 0x000fca0001800000 */
[----:B------:R-:W-:Y:S01]  /*4180*/  IMAD R13, R13, UR51, R12 ;  /* 0x000000330d0d7c24 */ /* 0x000fe2000f8e020c */
[----:B------:R-:W-:Y:S02]  /*4190*/  IABS R12, R47 ;  /* 0x0000002f000c7213 */ /* 0x000fe40000000000 */
[----:B---3--:R-:W-:-:S03]  /*41a0*/  ISETP.NE.AND P5, PT, R48, RZ, PT ;  /* 0x000000ff3000720c */ /* 0x008fc60003fa5270 */
[----:B------:R-:W-:Y:S01]  /*41b0*/  IMAD.HI.U32 R58, R12, UR7, RZ ;  /* 0x000000070c3a7c27 */ /* 0x000fe2000f8e00ff */
[----:B------:R-:W-:-:S03]  /*41c0*/  P2R R56, PR, RZ, 0x20 ;  /* 0x00000020ff387803 */ /* 0x000fc60000000000 */
[----:B------:R-:W-:Y:S01]  /*41d0*/  IMAD.MOV R15, RZ, RZ, -R58 ;  /* 0x000000ffff0f7224 */ /* 0x000fe200078e0a3a */
[----:B--2---:R-:W-:-:S03]  /*41e0*/  ISETP.NE.AND P5, PT, R14, RZ, PT ;  /* 0x000000ff0e00720c */ /* 0x004fc60003fa5270 */
[----:B------:R-:W-:Y:S01]  /*41f0*/  IMAD R14, R15, UR8, R12 ;  /* 0x000000080f0e7c24 */ /* 0x000fe2000f8e020c */
[----:B------:R-:W-:-:S04]  /*4200*/  P2R R57, PR, RZ, 0x20 ;  /* 0x00000020ff397803 */ /* 0x000fc80000000000 */
[----:B------:R-:W-:-:S13]  /*4210*/  ISETP.LT.U32.AND P5, PT, R14, UR8, PT ;  /* 0x000000080e007c0c */ /* 0x000fda000bfa1070 */
[----:B------:R-:W-:Y:S01]  /*4220*/  @!P5 IADD3 R58, PT, PT, R58, 0x1, RZ ;  /* 0x000000013a3ad810 */ /* 0x000fe20007ffe0ff */
[----:B------:R-:W-:Y:S01]  /*4230*/  @!P5 VIADD R14, R14, -UR8 ;  /* 0x800000080e0edc36 */ /* 0x000fe20008000000 */
[----:B------:R-:W-:-:S04]  /*4240*/  IADD3 R12, P5, PT, R13, UR38, RZ ;  /* 0x000000260d0c7c10 */ /* 0x000fc8000ffbe0ff */
[----:B------:R-:W-:-:S05]  /*4250*/  LEA.HI.X.SX32 R13, R13, UR39, 0x1, P5 ;  /* 0x000000270d0d7c11 */ /* 0x000fca000a8f0eff */
[----:B------:R0:W2:Y:S01]  /*4260*/  LDG.E.U8 R48, desc[UR10][R12.64] ;  /* 0x0000000a0c307981 */ /* 0x0000a2000c1e1100 */
[----:B------:R-:W-:Y:S02]  /*4270*/  P2R R51, PR, RZ, 0x40 ;  /* 0x00000040ff337803 */ /* 0x000fe40000000000 */
[----:B------:R-:W-:Y:S02]  /*4280*/  ISETP.NE.AND P6, PT, R55, RZ, PT ;  /* 0x000000ff3700720c */ /* 0x000fe40003fc5270 */
[----:B------:R-:W-:Y:S02]  /*4290*/  ISETP.GE.U32.AND P5, PT, R14, UR8, PT ;  /* 0x000000080e007c0c */ /* 0x000fe4000bfa6070 */
[----:B------:R-:W-:Y:S02]  /*42a0*/  SHF.R.S64 R14, RZ, 0x1e, R23 ;  /* 0x0000001eff0e7819 */ /* 0x000fe40000001017 */
[----:B------:R-:W-:Y:S02]  /*42b0*/  P2R R55, PR, RZ, 0x40 ;  /* 0x00000040ff377803 */ /* 0x000fe40000000000 */
[----:B------:R-:W-:-:S04]  /*42c0*/  IADD3 R14, P6, PT, R14, UR36, RZ ;  /* 0x000000240e0e7c10 */ /* 0x000fc8000ffde0ff */
[C---:B------:R-:W-:Y:S02]  /*42d0*/  LEA.HI.X.SX32 R15, R23.reuse, UR37, 0x2, P6 ;  /* 0x00000025170f7c11 */ /* 0x040fe4000b0f16ff */
[----:B------:R-:W-:-:S03]  /*42e0*/  IADD3 R23, PT, PT, R23, 0x2c0, RZ ;  /* 0x000002c017177810 */ /* 0x000fc60007ffe0ff */
[----:B------:R1:W3:Y:S01]  /*42f0*/  LDG.E R50, desc[UR10][R14.64] ;  /* 0x0000000a0e327981 */ /* 0x0002e2000c1e1900 */
[----:B------:R-:W-:-:S05]  /*4300*/  IABS R60, R23 ;  /* 0x00000017003c7213 */ /* 0x000fca0000000000 */
[----:B------:R-:W-:-:S04]  /*4310*/  IMAD.HI.U32 R59, R60, UR7, RZ ;  /* 0x000000073c3b7c27 */ /* 0x000fc8000f8e00ff */
[----:B0-----:R-:W-:-:S04]  /*4320*/  IMAD.MOV R13, RZ, RZ, -R59 ;  /* 0x000000ffff0d7224 */ /* 0x001fc800078e0a3b */
[----:B------:R-:W-:-:S05]  /*4330*/  IMAD R12, R13, UR8, R60 ;  /* 0x000000080d0c7c24 */ /* 0x000fca000f8e023c */
[----:B------:R-:W-:Y:S02]  /*4340*/  ISETP.LT.U32.AND P6, PT, R12, UR8, PT ;  /* 0x000000080c007c0c */ /* 0x000fe4000bfc1070 */
[----:B------:R-:W-:-:S11]  /*4350*/  @P5 IADD3 R58, PT, PT, R58, 0x1, RZ ;  /* 0x000000013a3a5810 */ /* 0x000fd60007ffe0ff */
[----:B------:R-:W-:-:S04]  /*4360*/  @!P6 IADD3 R12, PT, PT, R12, -UR8, RZ ;  /* 0x800000080c0cec10 */ /* 0x000fc8000fffe0ff */
[----:B------:R-:W-:Y:S01]  /*4370*/  ISETP.GE.U32.AND P5, PT, R12, UR8, PT ;  /* 0x000000080c007c0c */ /* 0x000fe2000bfa6070 */
[----:B------:R-:W-:Y:S01]  /*4380*/  @!P6 VIADD R59, R59, 0x1 ;  /* 0x000000013b3be836 */ /* 0x000fe20000000000 */
[----:B------:R-:W-:Y:S02]  /*4390*/  LOP3.LUT R12, R47, UR49, RZ, 0x3c, !PT ;  /* 0x000000312f0c7c12 */ /* 0x000fe4000f8e3cff */
[----:B------:R-:W-:-:S04]  /*43a0*/  ISETP.NE.AND P6, PT, R52, RZ, PT ;  /* 0x000000ff3400720c */ /* 0x000fc80003fc5270 */
[----:B------:R-:W-:-:S05]  /*43b0*/  P2R R52, PR, RZ, 0x40 ;  /* 0x00000040ff347803 */ /* 0x000fca0000000000 */
[----:B------:R-:W-:Y:S01]  /*43c0*/  @P5 VIADD R59, R59, 0x1 ;  /* 0x000000013b3b5836 */ /* 0x000fe20000000000 */
[----:B------:R-:W-:Y:S02]  /*43d0*/  ISETP.GE.AND P5, PT, R12, RZ, PT ;  /* 0x000000ff0c00720c */ /* 0x000fe40003fa6270 */
[----:B------:R-:W-:-:S04]  /*43e0*/  ISETP.NE.AND P6, PT, R39, RZ, PT ;  /* 0x000000ff2700720c */ /* 0x000fc80003fc5270 */
[----:B------:R-:W-:Y:S02]  /*43f0*/  P2R R39, PR, RZ, 0x40 ;  /* 0x00000040ff277803 */ /* 0x000fe40000000000 */
[----:B------:R-:W-:Y:S02]  /*4400*/  ISETP.NE.AND P6, PT, R38, RZ, PT ;  /* 0x000000ff2600720c */ /* 0x000fe40003fc5270 */
[----:B------:R-:W-:Y:S02]  /*4410*/  LOP3.LUT R12, R23, UR49, RZ, 0x3c, !PT ;  /* 0x00000031170c7c12 */ /* 0x000fe4000f8e3cff */
[----:B------:R-:W-:Y:S02]  /*4420*/  P2R R38, PR, RZ, 0x40 ;  /* 0x00000040ff267803 */ /* 0x000fe40000000000 */
[----:B------:R-:W-:Y:S02]  /*4430*/  @!P5 IADD3 R58, PT, PT, -R58, RZ, RZ ;  /* 0x000000ff3a3ad210 */ /* 0x000fe40007ffe1ff */
[----:B------:R-:W-:-:S02]  /*4440*/  ISETP.NE.AND P6, PT, R37, RZ, PT ;  /* 0x000000ff2500720c */ /* 0x000fc40003fc5270 */
[----:B------:R-:W-:Y:S02]  /*4450*/  ISETP.GE.AND P5, PT, R12, RZ, PT ;  /* 0x000000ff0c00720c */ /* 0x000fe40003fa6270 */
[----:B------:R-:W-:Y:S02]  /*4460*/  SEL R12, R22, R58, !P0 ;  /* 0x0000003a160c7207 */ /* 0x000fe40004000000 */
[----:B------:R-:W-:Y:S02]  /*4470*/  P2R R37, PR, RZ, 0x40 ;  /* 0x00000040ff257803 */ /* 0x000fe40000000000 */
[----:B------:R-:W-:Y:S02]  /*4480*/  ISETP.NE.AND P6, PT, R36, RZ, PT ;  /* 0x000000ff2400720c */ /* 0x000fe40003fc5270 */
[----:B-1----:R-:W-:Y:S02]  /*4490*/  IADD3 R14, PT, PT, -R12, RZ, RZ ;  /* 0x000000ff0c0e7210 */ /* 0x002fe40007ffe1ff */
[----:B------:R-:W-:-:S02]  /*44a0*/  P2R R36, PR, RZ, 0x40 ;  /* 0x00000040ff247803 */ /* 0x000fc40000000000 */
[----:B------:R-:W-:Y:S01]  /*44b0*/  ISETP.NE.AND P6, PT, R35, RZ, PT ;  /* 0x000000ff2300720c */ /* 0x000fe20003fc5270 */
[----:B------:R-:W-:-:S03]  /*44c0*/  IMAD R13, R14, UR49, R47 ;  /* 0x000000310e0d7c24 */ /* 0x000fc6000f8e022f */
[----:B------:R-:W-:Y:S02]  /*44d0*/  P2R R35, PR, RZ, 0x40 ;  /* 0x00000040ff237803 */ /* 0x000fe40000000000 */
[----:B------:R-:W-:Y:S02]  /*44e0*/  ISETP.NE.AND P6, PT, R28, RZ, PT ;  /* 0x000000ff1c00720c */ /* 0x000fe40003fc5270 */
[----:B------:R-:W-:Y:S02]  /*44f0*/  IABS R15, R13 ;  /* 0x0000000d000f7213 */ /* 0x000fe40000000000 */
[----:B------:R-:W-:Y:S02]  /*4500*/  P2R R28, PR, RZ, 0x40 ;  /* 0x00000040ff1c7803 */ /* 0x000fe40000000000 */
[----:B------:R-:W-:Y:S01]  /*4510*/  ISETP.NE.AND P6, PT, R27, RZ, PT ;  /* 0x000000ff1b00720c */ /* 0x000fe20003fc5270 */
[----:B------:R-:W-:-:S03]  /*4520*/  IMAD.HI.U32 R14, R15, UR5, RZ ;  /* 0x000000050f0e7c27 */ /* 0x000fc6000f8e00ff */
[----:B------:R-:W-:Y:S02]  /*4530*/  P2R R27, PR, RZ, 0x40 ;  /* 0x00000040ff1b7803 */ /* 0x000fe40000000000 */
[----:B------:R-:W-:Y:S01]  /*4540*/  ISETP.NE.AND P6, PT, R26, RZ, PT ;  /* 0x000000ff1a00720c */ /* 0x000fe20003fc5270 */
[----:B------:R-:W-:Y:S02]  /*4550*/  IMAD.MOV R26, RZ, RZ, -R14 ;  /* 0x000000ffff1a7224 */ /* 0x000fe400078e0a0e */
[----:B------:R-:W-:Y:S02]  /*4560*/  @!P5 IMAD.MOV R59, RZ, RZ, -R59 ;  /* 0x000000ffff3bd224 */ /* 0x000fe400078e0a3b */
[----:B------:R-:W-:-:S03]  /*4570*/  IMAD R15, R26, UR9, R15 ;  /* 0x000000091a0f7c24 */ /* 0x000fc6000f8e020f */
[----:B------:R-:W-:Y:S02]  /*4580*/  SEL R22, R22, R59, !P0 ;  /* 0x0000003b16167207 */ /* 0x000fe40004000000 */
        /* <DEDUP_REMOVED lines=17> */
[----:B------:R-:W-:Y:S01]  /*46a0*/  IADD3 R12, P0, PT, R12, UR36, RZ ;  /* 0x000000240c0c7c10 */ /* 0x000fe2000ff1e0ff */
[----:B------:R-:W-:Y:S02]  /*46b0*/  IMAD.MOV R26, RZ, RZ, -R22 ;  /* 0x000000ffff1a7224 */ /* 0x000fe400078e0a16 */
[----:B------:R-:W-:Y:S01]  /*46c0*/  IMAD R15, R13, UR51, R14 ;  /* 0x000000330d0f7c24 */ /* 0x000fe2000f8e020e */
[----:B------:R-:W-:Y:S01]  /*46d0*/  LEA.HI.X.SX32 R13, R47, UR37, 0x2, P0 ;  /* 0x000000252f0d7c11 */ /* 0x000fe200080f16ff */
[----:B------:R-:W-:Y:S01]  /*46e0*/  IMAD R26, R26, UR49, R23 ;  /* 0x000000311a1a7c24 */ /* 0x000fe2000f8e0217 */
[----:B------:R-:W-:Y:S02]  /*46f0*/  R2UR UR6, R30 ;  /* 0x000000001e0672ca */ /* 0x000fe400000e0000 */
[----:B------:R-:W-:-:S02]  /*4700*/  IADD3 R14, P0, PT, R15, UR38, RZ ;  /* 0x000000260f0e7c10 */ /* 0x000fc4000ff1e0ff */
[----:B------:R-:W-:Y:S02]  /*4710*/  R2UR UR7, R31 ;  /* 0x000000001f0772ca */ /* 0x000fe400000e0000 */
[----:B------:R-:W-:-:S11]  /*4720*/  LEA.HI.X.SX32 R15, R15, UR39, 0x1, P0 ;  /* 0x000000270f0f7c11 */ /* 0x000fd600080f0eff */
[----:B------:R0:W5:Y:S01]  /*4730*/  LDG.E R12, desc[UR6][R12.64] ;  /* 0x000000060c0c7981 */ /* 0x000162000c1e1900 */
[----:B------:R-:W-:-:S03]  /*4740*/  FMUL R11, R11, UR4 ;  /* 0x000000040b0b7c20 */ /* 0x000fc60008400000 */
[----:B------:R1:W5:Y:S01]  /*4750*/  LDG.E.U8 R14, desc[UR6][R14.64] ;  /* 0x000000060e0e7981 */ /* 0x000362000c1e1100 */
[----:B--2---:R-:W-:Y:S02]  /*4760*/  ISETP.NE.AND P0, PT, R48, RZ, PT ;  /* 0x000000ff3000720c */ /* 0x004fe40003f05270 */
        /* <DEDUP_REMOVED lines=13> */
[----:B------:R-:W-:Y:S01]  /*4840*/  ISETP.NE.AND P4, PT, R45, RZ, PT ;  /* 0x000000ff2d00720c */ /* 0x000fe20003f85270 */
[----:B------:R-:W-:Y:S02]  /*4850*/  FMUL R45, R4, UR4 ;  /* 0x00000004042d7c20 */ /* 0x000fe40008400000 */
[----:B-1----:R-:W-:-:S03]  /*4860*/  IMAD.MOV R15, RZ, RZ, -R10 ;  /* 0x000000ffff0f7224 */ /* 0x002fc600078e0a0a */
[-C--:B------:R-:W-:Y:S02]  /*4870*/  FSEL R4, R45, R8.reuse, P6 ;  /* 0x000000082d047208 */ /* 0x080fe40003000000 */
[----:B------:R-:W-:Y:S01]  /*4880*/  ISETP.NE.AND P6, PT, R27, RZ, PT ;  /* 0x000000ff1b00720c */ /* 0x000fe20003fc5270 */
[----:B------:R-:W-:Y:S01]  /*4890*/  IMAD R26, R15, UR50, R26 ;  /* 0x000000320f1a7c24 */ /* 0x000fe2000f8e021a */
[----:B------:R-:W-:Y:S02]  /*48a0*/  SEL R15, R10, RZ, P2 ;  /* 0x000000ff0a0f7207 */ /* 0x000fe40001000000 */
[----:B------:R-:W-:Y:S01]  /*48b0*/  FSEL R10, R11, R8, P6 ;  /* 0x000000080b0a7208 */ /* 0x000fe20003000000 */
[----:B------:R-:W-:Y:S01]  /*48c0*/  FMUL R11, R0, UR4 ;  /* 0x00000004000b7c20 */ /* 0x000fe20008400000 */
[----:B------:R-:W-:Y:S02]  /*48d0*/  ISETP.NE.AND P6, PT, R28, RZ, PT ;  /* 0x000000ff1c00720c */ /* 0x000fe40003fc5270 */
[----:B------:R-:W-:-:S02]  /*48e0*/  SEL R13, R22, RZ, P1 ;  /* 0x000000ff160d7207 */ /* 0x000fc40000800000 */
[-C--:B------:R-:W-:Y:S01]  /*48f0*/  FSEL R22, R11, R8.reuse, P6 ;  /* 0x000000080b167208 */ /* 0x080fe20003000000 */
[----:B------:R-:W-:Y:S01]  /*4900*/  FMUL R11, R2, UR4 ;  /* 0x00000004020b7c20 */ /* 0x000fe20008400000 */
[----:B------:R-:W-:Y:S02]  /*4910*/  ISETP.NE.AND P6, PT, R35, RZ, PT ;  /* 0x000000ff2300720c */ /* 0x000fe40003fc5270 */
[----:B------:R-:W-:Y:S01]  /*4920*/  ISETP.NE.AND P2, PT, R41, RZ, PT ;  /* 0x000000ff2900720c */ /* 0x000fe20003f45270 */
[----:B------:R-:W-:Y:S01]  /*4930*/  FMUL R7, R7, UR4 ;  /* 0x0000000407077c20 */ /* 0x000fe20008400000 */
[----:B------:R-:W-:Y:S02]  /*4940*/  SEL R41, R26, RZ, P3 ;  /* 0x000000ff1a297207 */ /* 0x000fe40001800000 */
        /* <DEDUP_REMOVED lines=12> */
[----:B------:R-:W-:-:S05]  /*4a10*/  FMUL R3, R16, UR4 ;  /* 0x0000000410037c20 */ /* 0x000fca0008400000 */
[----:B------:R-:W-:Y:S01]  /*4a20*/  FSEL R16, R3, R8, P2 ;  /* 0x0000000803107208 */ /* 0x000fe20001000000 */
[----:B------:R-:W-:Y:S01]  /*4a30*/  FMUL R3, R18, UR4 ;  /* 0x0000000412037c20 */ /* 0x000fe20008400000 */
[----:B------:R-:W-:-:S04]  /*4a40*/  ISETP.NE.AND P6, PT, R52, RZ, PT ;  /* 0x000000ff3400720c */ /* 0x000fc80003fc5270 */
[----:B------:R-:W-:Y:S01]  /*4a50*/  FSEL R18, R3, R8, P4 ;  /* 0x0000000803127208 */ /* 0x000fe20002000000 */
[----:B------:R-:W-:Y:S01]  /*4a60*/  FMUL R3, R20, UR4 ;  /* 0x0000000414037c20 */ /* 0x000fe20008400000 */
[----:B------:R-:W-:Y:S01]  /*4a70*/  IMAD R0, R13, UR46, RZ ;  /* 0x0000002e0d007c24 */ /* 0x000fe2000f8e02ff */
[----:B------:R-:W-:-:S03]  /*4a80*/  SHF.R.S64 R2, RZ, 0x1e, R23 ;  /* 0x0000001eff027819 */ /* 0x000fc60000001017 */
[----:B------:R-:W-:Y:S01]  /*4a90*/  FSEL R20, R3, R8, P6 ;  /* 0x0000000803147208 */ /* 0x000fe20003000000 */
[----:B---3--:R-:W-:Y:S01]  /*4aa0*/  FMUL R3, R50, UR4 ;  /* 0x0000000432037c20 */ /* 0x008fe20008400000 */
[----:B------:R-:W-:-:S04]  /*4ab0*/  IMAD R0, R15, UR47, R0 ;  /* 0x0000002f0f007c24 */ /* 0x000fc8000f8e0200 */
[----:B------:R-:W-:Y:S01]  /*4ac0*/  FSEL R48, R3, R8, P0 ;  /* 0x0000000803307208 */ /* 0x000fe20000000000 */
[----:B------:R-:W-:Y:S01]  /*4ad0*/  IMAD R0, R41, UR51, R0 ;  /* 0x0000003329007c24 */ /* 0x000fe2000f8e0200 */
[----:B------:R-:W-:-:S04]  /*4ae0*/  IADD3 R2, P0, PT, R2, UR36, RZ ;  /* 0x0000002402027c10 */ /* 0x000fc8000ff1e0ff */
[----:B------:R-:W-:Y:S02]  /*4af0*/  LEA.HI.X.SX32 R3, R23, UR37, 0x2, P0 ;  /* 0x0000002517037c11 */ /* 0x000fe400080f16ff */
[----:B------:R-:W-:-:S03]  /*4b00*/  IADD3 R36, P0, PT, R0, UR38, RZ ;  /* 0x0000002600247c10 */ /* 0x000fc6000ff1e0ff */
[----:B------:R0:W2:Y:S01]  /*4b10*/  LDG.E R2, desc[UR6][R2.64] ;  /* 0x0000000602027981 */ /* 0x0000a2000c1e1900 */
[----:B------:R-:W-:-:S06]  /*4b20*/  LEA.HI.X.SX32 R37, R0, UR39, 0x1, P0 ;  /* 0x0000002700257c11 */ /* 0x000fcc00080f0eff */
[----:B------:R1:W3:Y:S01]  /*4b30*/  LDG.E.U8 R37, desc[UR6][R36.64] ;  /* 0x0000000624257981 */ /* 0x0002e2000c1e1100 */
        /* <DEDUP_REMOVED lines=17> */
[----:B------:R-:W-:Y:S01]  /*4c50*/  FMUL R19, R19, UR4 ;  /* 0x0000000413137c20 */ /* 0x000fe20008400000 */
[----:B------:R-:W-:Y:S02]  /*4c60*/  ISETP.NE.AND P5, PT, R49, RZ, PT ;  /* 0x000000ff3100720c */ /* 0x000fe40003fa5270 */
[----:B0-----:R-:W-:Y:S02]  /*4c70*/  FMNMX R3, R0, R17, !PT ;  /* 0x0000001100037209 */ /* 0x001fe40007800000 */
[----:B------:R-:W-:-:S02]  /*4c80*/  FSEL R19, R19, R8, P5 ;  /* 0x0000000813137208 */ /* 0x000fc40002800000 */
[----:B------:R-:W-:Y:S01]  /*4c90*/  FMNMX R0, R3, R18, !PT ;  /* 0x0000001203007209 */ /* 0x000fe20007800000 */
[----:B------:R-:W-:Y:S01]  /*4ca0*/  FMUL R21, R21, UR4 ;  /* 0x0000000415157c20 */ /* 0x000fe20008400000 */
[----:B------:R-:W-:Y:S02]  /*4cb0*/  ISETP.NE.AND P1, PT, R51, RZ, PT ;  /* 0x000000ff3300720c */ /* 0x000fe40003f25270 */
        /* <DEDUP_REMOVED lines=13> */
[----:B----4-:R-:W-:Y:S01]  /*4d90*/  FMUL R43, R43, UR4 ;  /* 0x000000042b2b7c20 */ /* 0x010fe20008400000 */
[----:B------:R-:W-:-:S02]  /*4da0*/  ISETP.NE.AND P5, PT, R56, RZ, PT ;  /* 0x000000ff3800720c */ /* 0x000fc40003fa5270 */
[----:B------:R-:W-:Y:S02]  /*4db0*/  FSEL R40, R3, R8, P4 ;  /* 0x0000000803287208 */ /* 0x000fe40002000000 */
[----:B------:R-:W-:Y:S01]  /*4dc0*/  FMNMX R5, R5, R38, !PT ;  /* 0x0000002605057209 */ /* 0x000fe20007800000 */
[----:B------:R-:W-:Y:S01]  /*4dd0*/  FMUL R3, R46, UR4 ;  /* 0x000000042e037c20 */ /* 0x000fe20008400000 */
[----:B------:R-:W-:Y:S02]  /*4de0*/  ISETP.NE.AND P6, PT, R57, RZ, PT ;  /* 0x000000ff3900720c */ /* 0x000fe40003fc5270 */
[----:B------:R-:W-:Y:S02]  /*4df0*/  FSEL R42, R43, R8, P5 ;  /* 0x000000082b2a7208 */ /* 0x000fe40002800000 */
[----:B------:R-:W-:Y:S01]  /*4e00*/  FMNMX R7, R5, R40, !PT ;  /* 0x0000002805077209 */ /* 0x000fe20007800000 */
[----:B-----5:R-:W-:Y:S01]  /*4e10*/  FMUL R5, R12, UR4 ;  /* 0x000000040c057c20 */ /* 0x020fe20008400000 */
[----:B------:R-:W-:-:S02]  /*4e20*/  ISETP.NE.AND P0, PT, R14, RZ, PT ;  /* 0x000000ff0e00720c */ /* 0x000fc40003f05270 */
        /* <DEDUP_REMOVED lines=49> */
[----:B------:R-:W-:Y:S01]  /*5140*/  FFMA R16, R7, 1.4426950216293334961, -R16 ;  /* 0x3fb8aa3b07107823 */ /* 0x000fe20000000810 */
[-C--:B------:R-:W-:Y:S01]  /*5150*/  FFMA.SAT R9, R10, R11.reuse, 0.5 ;  /* 0x3f0000000a097423 */ /* 0x080fe2000000200b */
[----:B------:R-:W-:Y:S01]  /*5160*/  SHF.L.U32 R3, R3, 0x17, RZ ;  /* 0x0000001703037819 */ /* 0x000fe200000006ff */
[-C--:B------:R-:W-:Y:S01]  /*5170*/  FFMA.RM R5, R5, R12.reuse, 12582913 ;  /* 0x4b40000105057423 */ /* 0x080fe2000000400c */
[----:B------:R-:W-:Y:S01]  /*5180*/  FFMA R16, R7, 1.925963033500011079e-08, R16 ;  /* 0x32a5706007107823 */ /* 0x000fe20000000010 */
[----:B------:R-:W-:Y:S01]  /*5190*/  FFMA.RM R9, R9, R12, 12582913 ;  /* 0x4b40000109097423 */ /* 0x000fe2000000400c */
[----:B------:R-:W-:Y:S01]  /*51a0*/  FFMA.SAT R13, R22, R11, 0.5 ;  /* 0x3f000000160d7423 */ /* 0x000fe2000000200b */
[C---:B------:R-:W-:Y:S01]  /*51b0*/  FADD R7, R5.reuse, -12583039 ;  /* 0xcb40007f05077421 */ /* 0x040fe20000000000 */
[----:B------:R-:W-:-:S02]  /*51c0*/  IMAD.SHL.U32 R5, R5, 0x800000, RZ ;  /* 0x0080000005057824 */ /* 0x000fc400078e00ff */
[-C--:B------:R-:W-:Y:S01]  /*51d0*/  FFMA.SAT R19, R38, R11.reuse, 0.5 ;  /* 0x3f00000026137423 */ /* 0x080fe2000000200b */
[----:B------:R-:W0:Y:S01]  /*51e0*/  MUFU.EX2 R16, R16 ;  /* 0x0000001000107308 */ /* 0x000e220000000800 */
[----:B------:R-:W-:Y:S01]  /*51f0*/  FFMA R7, R60, 1.4426950216293334961, -R7 ;  /* 0x3fb8aa3b3c077823 */ /* 0x000fe20000000807 */
[-C--:B------:R-:W-:Y:S01]  /*5200*/  FFMA.RM R13, R13, R12.reuse, 12582913 ;  /* 0x4b4000010d0d7423 */ /* 0x080fe2000000400c */
[----:B------:R-:W-:Y:S01]  /*5210*/  FFMA.RM R19, R19, R12, 12582913 ;  /* 0x4b40000113137423 */ /* 0x000fe2000000400c */
[----:B------:R-:W-:Y:S01]  /*5220*/  FFMA.SAT R35, R40, R11, 0.5 ;  /* 0x3f00000028237423 */ /* 0x000fe2000000200b */
[----:B------:R-:W-:-:S03]  /*5230*/  FFMA R7, R60, 1.925963033500011079e-08, R7 ;  /* 0x32a570603c077823 */ /* 0x000fc60000000007 */
[----:B------:R-:W-:Y:S01]  /*5240*/  FFMA.RM R35, R35, R12, 12582913 ;  /* 0x4b40000123237423 */ /* 0x000fe2000000400c */
[----:B------:R1:W2:Y:S01]  /*5250*/  MUFU.EX2 R8, R7 ;  /* 0x0000000700087308 */ /* 0x0002a20000000800 */
[----:B0-----:R-:W-:Y:S01]  /*5260*/  FMUL R28, R3, R16 ;  /* 0x00000010031c7220 */ /* 0x001fe20000400000 */
[C---:B------:R-:W-:Y:S01]  /*5270*/  FADD R3, R9.reuse, -12583039 ;  /* 0xcb40007f09037421 */ /* 0x040fe20000000000 */
[----:B-1----:R-:W-:Y:S01]  /*5280*/  FFMA.SAT R7, R0, R11, 0.5 ;  /* 0x3f00000000077423 */ /* 0x002fe2000000200b */
[----:B------:R-:W-:Y:S02]  /*5290*/  SHF.L.U32 R9, R9, 0x17, RZ ;  /* 0x0000001709097819 */ /* 0x000fe400000006ff */
[C---:B------:R-:W-:Y:S01]  /*52a0*/  FFMA R3, R10.reuse, 1.4426950216293334961, -R3 ;  /* 0x3fb8aa3b0a037823 */ /* 0x040fe20000000803 */
[----:B------:R-:W-:Y:S01]  /*52b0*/  FFMA.RM R7, R7, R12, 12582913 ;  /* 0x4b40000107077423 */ /* 0x000fe2000000400c */
[----:B--2---:R-:W-:Y:S02]  /*52c0*/  FMUL R27, R5, R8 ;  /* 0x00000008051b7220 */ /* 0x004fe40000400000 */
[----:B------:R-:W-:Y:S01]  /*52d0*/  FFMA R3, R10, 1.925963033500011079e-08, R3 ;  /* 0x32a570600a037823 */ /* 0x000fe20000000003 */
[C---:B------:R-:W-:Y:S01]  /*52e0*/  FADD R5, R13.reuse, -12583039 ;  /* 0xcb40007f0d057421 */ /* 0x040fe20000000000 */
[----:B------:R-:W-:-:S02]  /*52f0*/  IMAD.SHL.U32 R13, R13, 0x800000, RZ ;  /* 0x008000000d0d7824 */ /* 0x000fc400078e00ff */
[----:B------:R0:W1:Y:S01]  /*5300*/  MUFU.EX2 R26, R3 ;  /* 0x00000003001a7308 */ /* 0x0000620000000800 */
[----:B------:R-:W-:-:S04]  /*5310*/  FFMA R5, R22, 1.4426950216293334961, -R5 ;  /* 0x3fb8aa3b16057823 */ /* 0x000fc80000000805 */
[----:B------:R-:W-:-:S04]  /*5320*/  FFMA R5, R22, 1.925963033500011079e-08, R5 ;  /* 0x32a5706016057823 */ /* 0x000fc80000000005 */
[----:B------:R2:W3:Y:S01]  /*5330*/  MUFU.EX2 R8, R5 ;  /* 0x0000000500087308 */ /* 0x0004e20000000800 */
[C---:B0-----:R-:W-:Y:S01]  /*5340*/  FADD R3, R7.reuse, -12583039 ;  /* 0xcb40007f07037421 */ /* 0x041fe20000000000 */
[----:B------:R-:W-:-:S03]  /*5350*/  SHF.L.U32 R7, R7, 0x17, RZ ;  /* 0x0000001707077819 */ /* 0x000fc600000006ff */
[----:B------:R-:W-:Y:S01]  /*5360*/  FFMA R3, R0, 1.4426950216293334961, -R3 ;  /* 0x3fb8aa3b00037823 */ /* 0x000fe20000000803 */
[----:B-1----:R-:W-:Y:S01]  /*5370*/  FMUL R26, R9, R26 ;  /* 0x0000001a091a7220 */ /* 0x002fe20000400000 */
[-C--:B------:R-:W-:Y:S02]  /*5380*/  FFMA.SAT R9, R4, R11.reuse, 0.5 ;  /* 0x3f00000004097423 */ /* 0x080fe4000000200b */
[----:B------:R-:W-:Y:S01]  /*5390*/  FFMA R3, R0, 1.925963033500011079e-08, R3 ;  /* 0x32a5706000037823 */ /* 0x000fe20000000003 */
[----:B--2---:R-:W-:Y:S01]  /*53a0*/  FFMA.SAT R5, R6, R11, 0.5 ;  /* 0x3f00000006057423 */ /* 0x004fe2000000200b */
[-C--:B------:R-:W-:Y:S02]  /*53b0*/  FFMA.RM R9, R9, R12.reuse, 12582913 ;  /* 0x4b40000109097423 */ /* 0x080fe4000000400c */
[----:B------:R0:W1:Y:S01]  /*53c0*/  MUFU.EX2 R24, R3 ;  /* 0x0000000300187308 */ /* 0x0000620000000800 */
[----:B------:R-:W-:Y:S01]  /*53d0*/  FFMA.RM R5, R5, R12, 12582913 ;  /* 0x4b40000105057423 */ /* 0x000fe2000000400c */
[----:B---3--:R-:W-:Y:S01]  /*53e0*/  FMUL R25, R13, R8 ;  /* 0x000000080d197220 */ /* 0x008fe20000400000 */
[C---:B------:R-:W-:Y:S01]  /*53f0*/  FADD R13, R9.reuse, -12583039 ;  /* 0xcb40007f090d7421 */ /* 0x040fe20000000000 */
[----:B------:R-:W-:-:S03]  /*5400*/  IMAD.SHL.U32 R9, R9, 0x800000, RZ ;  /* 0x0080000009097824 */ /* 0x000fc600078e00ff */
[----:B------:R-:W-:Y:S01]  /*5410*/  FFMA R13, R4, 1.4426950216293334961, -R13 ;  /* 0x3fb8aa3b040d7823 */ /* 0x000fe2000000080d */
[----:B0-----:R-:W-:-:S03]  /*5420*/  FFMA.SAT R3, R2, R11, 0.5 ;  /* 0x3f00000002037423 */ /* 0x001fc6000000200b */
[----:B------:R-:W-:Y:S01]  /*5430*/  FFMA R13, R4, 1.925963033500011079e-08, R13 ;  /* 0x32a57060040d7823 */ /* 0x000fe2000000000d */
[----:B------:R-:W-:-:S03]  /*5440*/  FFMA.RM R3, R3, R12, 12582913 ;  /* 0x4b40000103037423 */ /* 0x000fc6000000400c */
[----:B------:R0:W2:Y:S01]  /*5450*/  MUFU.EX2 R0, R13 ;  /* 0x0000000d00007308 */ /* 0x0000a20000000800 */
[----:B-1----:R-:W-:Y:S01]  /*5460*/  FMUL R24, R7, R24 ;  /* 0x0000001807187220 */ /* 0x002fe20000400000 */
[C---:B------:R-:W-:Y:S01]  /*5470*/  FADD R7, R5.reuse, -12583039 ;  /* 0xcb40007f05077421 */ /* 0x040fe20000000000 */
[----:B------:R-:W-:-:S03]  /*5480*/  SHF.L.U32 R5, R5, 0x17, RZ ;  /* 0x0000001705057819 */ /* 0x000fc600000006ff */
[----:B------:R-:W-:Y:S01]  /*5490*/  FFMA R7, R6, 1.4426950216293334961, -R7 ;  /* 0x3fb8aa3b06077823 */ /* 0x000fe20000000807 */
[----:B0-----:R-:W-:-:S03]  /*54a0*/  FFMA.SAT R13, R14, R11, 0.5 ;  /* 0x3f0000000e0d7423 */ /* 0x001fc6000000200b */
[----:B------:R-:W-:Y:S01]  /*54b0*/  FFMA R7, R6, 1.925963033500011079e-08, R7 ;  /* 0x32a5706006077823 */ /* 0x000fe20000000007 */
[----:B------:R-:W-:-:S03]  /*54c0*/  FFMA.RM R13, R13, R12, 12582913 ;  /* 0x4b4000010d0d7423 */ /* 0x000fc6000000400c */
[----:B------:R0:W1:Y:S01]  /*54d0*/  MUFU.EX2 R22, R7 ;  /* 0x0000000700167308 */ /* 0x0000620000000800 */
[----:B--2---:R-:W-:Y:S01]  /*54e0*/  FMUL R23, R9, R0 ;  /* 0x0000000009177220 */ /* 0x004fe20000400000 */
        /* <DEDUP_REMOVED lines=18> */
[C---:B------:R-:W-:Y:S01]  /*5610*/  FFMA R3, R48.reuse, 1.4426950216293334961, -R3 ;  /* 0x3fb8aa3b30037823 */ /* 0x040fe20000000803 */
[C---:B0-----:R-:W-:Y:S01]  /*5620*/  FADD R5, R9.reuse, -12583039 ;  /* 0xcb40007f09057421 */ /* 0x041fe20000000000 */
[----:B------:R-:W-:Y:S02]  /*5630*/  SHF.L.U32 R9, R9, 0x17, RZ ;  /* 0x0000001709097819 */ /* 0x000fe400000006ff */
[----:B------:R-:W-:Y:S01]  /*5640*/  FFMA R3, R48, 1.925963033500011079e-08, R3 ;  /* 0x32a5706030037823 */ /* 0x000fe20000000003 */
[----:B------:R-:W-:-:S03]  /*5650*/  FFMA R5, R50, 1.4426950216293334961, -R5 ;  /* 0x3fb8aa3b32057823 */ /* 0x000fc60000000805 */
[----:B------:R0:W2:Y:S01]  /*5660*/  MUFU.EX2 R10, R3 ;  /* 0x00000003000a7308 */ /* 0x0000a20000000800 */
[----:B-1----:R-:W-:Y:S01]  /*5670*/  FMUL R16, R13, R16 ;  /* 0x000000100d107220 */ /* 0x002fe20000400000 */
[----:B------:R-:W-:Y:S01]  /*5680*/  FFMA.SAT R13, R52, R11, 0.5 ;  /* 0x3f000000340d7423 */ /* 0x000fe2000000200b */
[----:B------:R-:W-:-:S03]  /*5690*/  FFMA R5, R50, 1.925963033500011079e-08, R5 ;  /* 0x32a5706032057823 */ /* 0x000fc60000000005 */
[----:B------:R-:W-:Y:S02]  /*56a0*/  FFMA.RM R13, R13, R12, 12582913 ;  /* 0x4b4000010d0d7423 */ /* 0x000fe4000000400c */
[----:B------:R1:W3:Y:S01]  /*56b0*/  MUFU.EX2 R0, R5 ;  /* 0x0000000500007308 */ /* 0x0002e20000000800 */
[----:B0-----:R-:W-:Y:S01]  /*56c0*/  FFMA.SAT R3, R18, R11, 0.5 ;  /* 0x3f00000012037423 */ /* 0x001fe2000000200b */
[----:B------:R-:W-:-:S03]  /*56d0*/  IMAD.SHL.U32 R8, R13, 0x800000, RZ ;  /* 0x008000000d087824 */ /* 0x000fc600078e00ff */
[----:B------:R-:W-:Y:S01]  /*56e0*/  FFMA.RM R3, R3, R12, 12582913 ;  /* 0x4b40000103037423 */ /* 0x000fe2000000400c */
[----:B--2---:R-:W-:Y:S01]  /*56f0*/  FMUL R10, R7, R10 ;  /* 0x0000000a070a7220 */ /* 0x004fe20000400000 */
[----:B------:R-:W-:Y:S02]  /*5700*/  FADD R7, R13, -12583039 ;  /* 0xcb40007f0d077421 */ /* 0x000fe40000000000 */
[C---:B------:R-:W-:Y:S01]  /*5710*/  FADD R15, R3.reuse, -12583039 ;  /* 0xcb40007f030f7421 */ /* 0x040fe20000000000 */
[-C--:B-1----:R-:W-:Y:S01]  /*5720*/  FFMA.SAT R5, R54, R11.reuse, 0.5 ;  /* 0x3f00000036057423 */ /* 0x082fe2000000200b */
[----:B------:R-:W-:Y:S01]  /*5730*/  SHF.L.U32 R3, R3, 0x17, RZ ;  /* 0x0000001703037819 */ /* 0x000fe200000006ff */
[----:B------:R-:W-:Y:S01]  /*5740*/  FFMA R7, R52, 1.4426950216293334961, -R7 ;  /* 0x3fb8aa3b34077823 */ /* 0x000fe20000000807 */
[----:B------:R-:W-:Y:S01]  /*5750*/  FFMA R15, R18, 1.4426950216293334961, -R15 ;  /* 0x3fb8aa3b120f7823 */ /* 0x000fe2000000080f */
[----:B------:R-:W-:Y:S01]  /*5760*/  FFMA.RM R5, R5, R12, 12582913 ;  /* 0x4b40000105057423 */ /* 0x000fe2000000400c */
[----:B---3--:R-:W-:Y:S01]  /*5770*/  FMUL R9, R9, R0 ;  /* 0x0000000009097220 */ /* 0x008fe20000400000 */
[----:B------:R-:W-:Y:S01]  /*5780*/  FFMA R7, R52, 1.925963033500011079e-08, R7 ;  /* 0x32a5706034077823 */ /* 0x000fe20000000007 */
[----:B------:R-:W-:Y:S01]  /*5790*/  FFMA R15, R18, 1.925963033500011079e-08, R15 ;  /* 0x32a57060120f7823 */ /* 0x000fe2000000000f */
[----:B------:R-:W-:Y:S01]  /*57a0*/  FFMA.SAT R13, R36, R11, 0.5 ;  /* 0x3f000000240d7423 */ /* 0x000fe2000000200b */
[----:B------:R-:W-:-:S02]  /*57b0*/  FADD R18, RZ, R28 ;  /* 0x0000001cff127221 */ /* 0x000fc40000000000 */
[----:B------:R0:W-:Y:S01]  /*57c0*/  MUFU.EX2 R0, R15 ;  /* 0x0000000f00007308 */ /* 0x0001e20000000800 */
[----:B------:R-:W-:-:S04]  /*57d0*/  FFMA.RM R13, R13, R12, 12582913 ;  /* 0x4b4000010d0d7423 */ /* 0x000fc8000000400c */
[----:B------:R-:W-:-:S03]  /*57e0*/  IMAD.SHL.U32 R4, R13, 0x800000, RZ ;  /* 0x008000000d047824 */ /* 0x000fc600078e00ff */
[----:B------:R-:W1:Y:S01]  /*57f0*/  MUFU.EX2 R7, R7 ;  /* 0x0000000700077308 */ /* 0x000e620000000800 */
[----:B0-----:R-:W-:-:S04]  /*5800*/  FFMA.SAT R15, R56, R11, 0.5 ;  /* 0x3f000000380f7423 */ /* 0x001fc8000000200b */
[----:B------:R-:W-:-:S04]  /*5810*/  FFMA.RM R15, R15, R12, 12582913 ;  /* 0x4b4000010f0f7423 */ /* 0x000fc8000000400c */
[----:B------:R-:W-:-:S04]  /*5820*/  FADD R17, R15, -12583039 ;  /* 0xcb40007f0f117421 */ /* 0x000fc80000000000 */
[----:B------:R-:W-:Y:S01]  /*5830*/  FFMA R17, R56, 1.4426950216293334961, -R17 ;  /* 0x3fb8aa3b38117823 */ /* 0x000fe20000000811 */
[----:B-1----:R-:W-:Y:S01]  /*5840*/  FMUL R8, R8, R7 ;  /* 0x0000000708087220 */ /* 0x002fe20000400000 */
[C---:B------:R-:W-:Y:S01]  /*5850*/  FADD R7, R5.reuse, -12583039 ;  /* 0xcb40007f05077421 */ /* 0x040fe20000000000 */
[----:B------:R-:W-:Y:S02]  /*5860*/  IMAD.SHL.U32 R5, R5, 0x800000, RZ ;  /* 0x0080000005057824 */ /* 0x000fe400078e00ff */
[----:B------:R-:W-:Y:S01]  /*5870*/  FFMA R17, R56, 1.925963033500011079e-08, R17 ;  /* 0x32a5706038117823 */ /* 0x000fe20000000011 */
[----:B------:R-:W-:-:S04]  /*5880*/  FFMA R7, R54, 1.4426950216293334961, -R7 ;  /* 0x3fb8aa3b36077823 */ /* 0x000fc80000000807 */
[----:B------:R-:W-:Y:S01]  /*5890*/  FFMA R54, R54, 1.925963033500011079e-08, R7 ;  /* 0x32a5706036367823 */ /* 0x000fe20000000007 */
[----:B------:R-:W-:-:S04]  /*58a0*/  FFMA.SAT R7, R20, R11, 0.5 ;  /* 0x3f00000014077423 */ /* 0x000fc8000000200b */
[----:B------:R-:W-:Y:S01]  /*58b0*/  FFMA.RM R2, R7, R12, 12582913 ;  /* 0x4b40000107027423 */ /* 0x000fe2000000400c */
[----:B------:R-:W-:Y:S01]  /*58c0*/  FMUL R7, R3, R0 ;  /* 0x0000000003077220 */ /* 0x000fe20000400000 */
[----:B------:R-:W0:Y:S02]  /*58d0*/  MUFU.EX2 R54, R54 ;  /* 0x0000003600367308 */ /* 0x000e240000000800 */
[C---:B------:R-:W-:Y:S01]  /*58e0*/  FADD R3, R2.reuse, -12583039 ;  /* 0xcb40007f02037421 */ /* 0x040fe20000000000 */
[----:B------:R-:W-:-:S03]  /*58f0*/  SHF.L.U32 R2, R2, 0x17, RZ ;  /* 0x0000001702027819 */ /* 0x000fc600000006ff */
[C---:B------:R-:W-:Y:S02]  /*5900*/  FFMA R3, R20.reuse, 1.4426950216293334961, -R3 ;  /* 0x3fb8aa3b14037823 */ /* 0x040fe40000000803 */
[----:B------:R-:W-:Y:S02]  /*5910*/  MUFU.EX2 R0, R17 ;  /* 0x0000001100007308 */ /* 0x000fe40000000800 */
[----:B------:R-:W-:-:S06]  /*5920*/  FFMA R3, R20, 1.925963033500011079e-08, R3 ;  /* 0x32a5706014037823 */ /* 0x000fcc0000000003 */
[----:B------:R-:W1:Y:S01]  /*5930*/  MUFU.EX2 R3, R3 ;  /* 0x0000000300037308 */ /* 0x000e620000000800 */
[----:B0-----:R-:W-:Y:S01]  /*5940*/  FMUL R6, R5, R54 ;  /* 0x0000003605067220 */ /* 0x001fe20000400000 */
[----:B------:R-:W-:-:S04]  /*5950*/  FADD R5, R13, -12583039 ;  /* 0xcb40007f0d057421 */ /* 0x000fc80000000000 */
[----:B------:R-:W-:-:S04]  /*5960*/  FFMA R5, R36, 1.4426950216293334961, -R5 ;  /* 0x3fb8aa3b24057823 */ /* 0x000fc80000000805 */
[----:B------:R-:W-:Y:S01]  /*5970*/  FFMA R36, R36, 1.925963033500011079e-08, R5 ;  /* 0x32a5706024247823 */ /* 0x000fe20000000005 */
[----:B-1----:R-:W-:Y:S01]  /*5980*/  FMUL R5, R2, R3 ;  /* 0x0000000302057220 */ /* 0x002fe20000400000 */
[C---:B------:R-:W-:Y:S02]  /*5990*/  IMAD.SHL.U32 R2, R19.reuse, 0x800000, RZ ;  /* 0x0080000013027824 */ /* 0x040fe400078e00ff */
[----:B------:R-:W0:Y:S02]  /*59a0*/  MUFU.EX2 R3, R36 ;  /* 0x0000002400037308 */ /* 0x000e240000000800 */
[----:B0-----:R-:W-:Y:S01]  /*59b0*/  FMUL R4, R4, R3 ;  /* 0x0000000304047220 */ /* 0x001fe20000400000 */
[----:B------:R-:W-:Y:S01]  /*59c0*/  FADD R3, R19, -12583039 ;  /* 0xcb40007f13037421 */ /* 0x000fe20000000000 */
[----:B------:R-:W-:-:S03]  /*59d0*/  FFMA.SAT R19, R44, R11, 0.5 ;  /* 0x3f0000002c137423 */ /* 0x000fc6000000200b */
[----:B------:R-:W-:Y:S01]  /*59e0*/  FFMA R3, R38, 1.4426950216293334961, -R3 ;  /* 0x3fb8aa3b26037823 */ /* 0x000fe20000000803 */
[----:B------:R-:W-:-:S03]  /*59f0*/  FFMA.RM R14, R19, R12, 12582913 ;  /* 0x4b400001130e7423 */ /* 0x000fc6000000400c */
[----:B------:R-:W-:Y:S01]  /*5a00*/  FFMA R38, R38, 1.925963033500011079e-08, R3 ;  /* 0x32a5706026267823 */ /* 0x000fe20000000003 */
[----:B------:R-:W-:Y:S01]  /*5a10*/  SHF.L.U32 R3, R15, 0x17, RZ ;  /* 0x000000170f037819 */ /* 0x000fe200000006ff */
[----:B------:R-:W-:Y:S01]  /*5a20*/  FADD R15, R35, -12583039 ;  /* 0xcb40007f230f7421 */ /* 0x000fe20000000000 */
[----:B------:R-:W-:Y:S01]  /*5a30*/  FADD R19, R14, -12583039 ;  /* 0xcb40007f0e137421 */ /* 0x000fe20000000000 */
[----:B------:R-:W0:Y:S02]  /*5a40*/  MUFU.EX2 R13, R38 ;  /* 0x00000026000d7308 */ /* 0x000e240000000800 */
[----:B------:R-:W-:Y:S01]  /*5a50*/  FFMA R15, R40, 1.4426950216293334961, -R15 ;  /* 0x3fb8aa3b280f7823 */ /* 0x000fe2000000080f */
[----:B------:R-:W-:Y:S01]  /*5a60*/  FMUL R3, R3, R0 ;  /* 0x0000000003037220 */ /* 0x000fe20000400000 */
[----:B------:R-:W-:Y:S01]  /*5a70*/  SHF.L.U32 R0, R35, 0x17, RZ ;  /* 0x0000001723007819 */ /* 0x000fe200000006ff */
[----:B------:R-:W-:Y:S01]  /*5a80*/  FFMA R19, R44, 1.4426950216293334961, -R19 ;  /* 0x3fb8aa3b2c137823 */ /* 0x000fe20000000813 */
[----:B------:R-:W-:-:S03]  /*5a90*/  FFMA R15, R40, 1.925963033500011079e-08, R15 ;  /* 0x32a57060280f7823 */ /* 0x000fc6000000000f */
[----:B------:R-:W-:Y:S01]  /*5aa0*/  FFMA R44, R44, 1.925963033500011079e-08, R19 ;  /* 0x32a570602c2c7823 */ /* 0x000fe20000000013 */
[----:B------:R-:W-:Y:S02]  /*5ab0*/  FFMA.SAT R19, R58, R11, 0.5 ;  /* 0x3f0000003a137423 */ /* 0x000fe4000000200b */
[----:B------:R-:W1:Y:S01]  /*5ac0*/  MUFU.EX2 R15, R15 ;  /* 0x0000000f000f7308 */ /* 0x000e620000000800 */
[----:B0-----:R-:W-:Y:S01]  /*5ad0*/  FMUL R2, R2, R13 ;  /* 0x0000000d02027220 */ /* 0x001fe20000400000 */
[----:B------:R-:W-:-:S06]  /*5ae0*/  FFMA.SAT R13, R42, R11, 0.5 ;  /* 0x3f0000002a0d7423 */ /* 0x000fcc000000200b */
[----:B------:R-:W0:Y:S01]  /*5af0*/  MUFU.EX2 R44, R44 ;  /* 0x0000002c002c7308 */ /* 0x000e220000000800 */
[----:B------:R-:W-:-:S04]  /*5b00*/  FFMA.RM R13, R13, R12, 12582913 ;  /* 0x4b4000010d0d7423 */ /* 0x000fc8000000400c */
[C---:B------:R-:W-:Y:S01]  /*5b10*/  FADD R17, R13.reuse, -12583039 ;  /* 0xcb40007f0d117421 */ /* 0x040fe20000000000 */
[----:B------:R-:W-:Y:S02]  /*5b20*/  IMAD.SHL.U32 R13, R13, 0x800000, RZ ;  /* 0x008000000d0d7824 */ /* 0x000fe400078e00ff */
[----:B-1----:R-:W-:Y:S01]  /*5b30*/  FMUL R0, R0, R15 ;  /* 0x0000000f00007220 */ /* 0x002fe20000400000 */
[----:B------:R-:W-:Y:S01]  /*5b40*/  FFMA.SAT R15, R46, R11, 0.5 ;  /* 0x3f0000002e0f7423 */ /* 0x000fe2000000200b */
[----:B------:R-:W-:-:S03]  /*5b50*/  FFMA R17, R42, 1.4426950216293334961, -R17 ;  /* 0x3fb8aa3b2a117823 */ /* 0x000fc60000000811 */
[-C--:B------:R-:W-:Y:S01]  /*5b60*/  FFMA.RM R11, R15, R12.reuse, 12582913 ;  /* 0x4b4000010f0b7423 */ /* 0x080fe2000000400c */
[----:B------:R-:W-:Y:S01]  /*5b70*/  FFMA.RM R12, R19, R12, 12582913 ;  /* 0x4b400001130c7423 */ /* 0x000fe2000000400c */
[----:B------:R-:W-:Y:S01]  /*5b80*/  FFMA R17, R42, 1.925963033500011079e-08, R17 ;  /* 0x32a570602a117823 */ /* 0x000fe20000000011 */
[----:B------:R-:W-:Y:S01]  /*5b90*/  SHF.L.U32 R19, R14, 0x17, RZ ;  /* 0x000000170e137819 */ /* 0x000fe200000006ff */
[C---:B------:R-:W-:Y:S01]  /*5ba0*/  FADD R15, R11.reuse, -12583039 ;  /* 0xcb40007f0b0f7421 */ /* 0x040fe20000000000 */
[----:B------:R-:W-:Y:S01]  /*5bb0*/  IMAD.SHL.U32 R11, R11, 0x800000, RZ ;  /* 0x008000000b0b7824 */ /* 0x000fe200078e00ff */
[----:B------:R-:W1:Y:S02]  /*5bc0*/  MUFU.EX2 R20, R17 ;  /* 0x0000001100147308 */ /* 0x000e640000000800 */
[----:B------:R-:W-:Y:S01]  /*5bd0*/  FFMA R15, R46, 1.4426950216293334961, -R15 ;  /* 0x3fb8aa3b2e0f7823 */ /* 0x000fe2000000080f */
[----:B0-----:R-:W-:-:S03]  /*5be0*/  FMUL R19, R19, R44 ;  /* 0x0000002c13137220 */ /* 0x001fc60000400000 */
[----:B------:R-:W-:Y:S01]  /*5bf0*/  FFMA R46, R46, 1.925963033500011079e-08, R15 ;  /* 0x32a570602e2e7823 */ /* 0x000fe2000000000f */
[C---:B------:R-:W-:Y:S01]  /*5c00*/  FADD R15, R12.reuse, -12583039 ;  /* 0xcb40007f0c0f7421 */ /* 0x040fe20000000000 */
[----:B------:R-:W-:-:S03]  /*5c10*/  SHF.L.U32 R12, R12, 0x17, RZ ;  /* 0x000000170c0c7819 */ /* 0x000fc600000006ff */
[C---:B------:R-:W-:Y:S01]  /*5c20*/  FFMA R15, R58.reuse, 1.4426950216293334961, -R15 ;  /* 0x3fb8aa3b3a0f7823 */ /* 0x040fe2000000080f */
[----:B------:R-:W-:Y:S03]  /*5c30*/  MUFU.EX2 R46, R46 ;  /* 0x0000002e002e7308 */ /* 0x000fe60000000800 */
[----:B------:R-:W-:Y:S01]  /*5c40*/  FFMA R58, R58, 1.925963033500011079e-08, R15 ;  /* 0x32a570603a3a7823 */ /* 0x000fe2000000000f */
[----:B------:R-:W-:Y:S01]  /*5c50*/  FADD R15, R18, R27 ;  /* 0x0000001b120f7221 */ /* 0x000fe20000000000 */
[----:B-1----:R-:W-:-:S03]  /*5c60*/  FMUL R20, R13, R20 ;  /* 0x000000140d147220 */ /* 0x002fc60000400000 */
        /* <DEDUP_REMOVED lines=33> */
.L_x_12242:
        /* <DEDUP_REMOVED lines=12> */
[----:B0-----:R-:W-:Y:S05]  /*5f40*/  CALL.REL.NOINC `($__internal_182_$__cuda_sm3x_div_rn_noftz_f32_slowpath) ;  /* 0x0000002800d47944 */ /* 0x001fea0003c00000 */
[----:B------:R-:W-:-:S07]  /*5f50*/  MOV R14, R36 ;  /* 0x00000024000e7202 */ /* 0x000fce0000000f00 */
.L_x_12185:
[----:B------:R-:W-:Y:S05]  /*5f60*/  BSYNC.RECONVERGENT B3 ;  /* 0x0000000000037941 */ /* 0x000fea0003800200 */
.L_x_12184:
        /* <DEDUP_REMOVED lines=12> */
[----:B0-----:R-:W-:Y:S05]  /*6030*/  CALL.REL.NOINC `($__internal_182_$__cuda_sm3x_div_rn_noftz_f32_slowpath) ;  /* 0x0000002800987944 */ /* 0x001fea0003c00000 */
[----:B------:R-:W-:-:S07]  /*6040*/  IMAD.MOV.U32 R35, RZ, RZ, R36 ;  /* 0x000000ffff237224 */ /* 0x000fce00078e0024 */
.L_x_12187:
[----:B------:R-:W-:Y:S05]  /*6050*/  BSYNC.RECONVERGENT B3 ;  /* 0x0000000000037941 */ /* 0x000fea0003800200 */
.L_x_12186:
        /* <DEDUP_REMOVED lines=12> */
[----:B0-----:R-:W-:Y:S05]  /*6120*/  CALL.REL.NOINC `($__internal_182_$__cuda_sm3x_div_rn_noftz_f32_slowpath) ;  /* 0x00000028005c7944 */ /* 0x001fea0003c00000 */
[----:B------:R-:W-:-:S07]  /*6130*/  MOV R27, R36 ;  /* 0x00000024001b7202 */ /* 0x000fce0000000f00 */
.L_x_12189:
[----:B------:R-:W-:Y:S05]  /*6140*/  BSYNC.RECONVERGENT B3 ;  /* 0x0000000000037941 */ /* 0x000fea0003800200 */
.L_x_12188:
        /* <DEDUP_REMOVED lines=14> */
.L_x_12191:
[----:B------:R-:W-:Y:S05]  /*6230*/  BSYNC.RECONVERGENT B3 ;  /* 0x0000000000037941 */ /* 0x000fea0003800200 */
.L_x_12190:
        /* <DEDUP_REMOVED lines=14> */
.L_x_12193:
[----:B------:R-:W-:Y:S05]  /*6320*/  BSYNC.RECONVERGENT B3 ;  /* 0x0000000000037941 */ /* 0x000fea0003800200 */
.L_x_12192:
        /* <DEDUP_REMOVED lines=14> */
.L_x_12195:
[----:B------:R-:W-:Y:S05]  /*6410*/  BSYNC.RECONVERGENT B3 ;  /* 0x0000000000037941 */ /* 0x000fea0003800200 */
.L_x_12194:
        /* <DEDUP_REMOVED lines=14> */
.L_x_12197:
[----:B------:R-:W-:Y:S05]  /*6500*/  BSYNC.RECONVERGENT B3 ;  /* 0x0000000000037941 */ /* 0x000fea0003800200 */
.L_x_12196:
        /* <DEDUP_REMOVED lines=14> */
.L_x_12199:
[----:B------:R-:W-:Y:S05]  /*65f0*/  BSYNC.RECONVERGENT B3 ;  /* 0x0000000000037941 */ /* 0x000fea0003800200 */
.L_x_12198:
        /* <DEDUP_REMOVED lines=14> */
.L_x_12201:
[----:B------:R-:W-:Y:S05]  /*66e0*/  BSYNC.RECONVERGENT B3 ;  /* 0x0000000000037941 */ /* 0x000fea0003800200 */
.L_x_12200:
        /* <DEDUP_REMOVED lines=14> */
.L_x_12203:
[----:B------:R-:W-:Y:S05]  /*67d0*/  BSYNC.RECONVERGENT B3 ;  /* 0x0000000000037941 */ /* 0x000fea0003800200 */
.L_x_12202:
        /* <DEDUP_REMOVED lines=14> */
.L_x_12205:
[----:B------:R-:W-:Y:S05]  /*68c0*/  BSYNC.RECONVERGENT B3 ;  /* 0x0000000000037941 */ /* 0x000fea0003800200 */
.L_x_12204:
        /* <DEDUP_REMOVED lines=14> */
.L_x_12207:
[----:B------:R-:W-:Y:S05]  /*69b0*/  BSYNC.RECONVERGENT B3 ;  /* 0x0000000000037941 */ /* 0x000fea0003800200 */
.L_x_12206:
        /* <DEDUP_REMOVED lines=14> */
.L_x_12209:
[----:B------:R-:W-:Y:S05]  /*6aa0*/  BSYNC.RECONVERGENT B3 ;  /* 0x0000000000037941 */ /* 0x000fea0003800200 */
.L_x_12208:
        /* <DEDUP_REMOVED lines=14> */
.L_x_12211:
[----:B------:R-:W-:Y:S05]  /*6b90*/  BSYNC.RECONVERGENT B3 ;  /* 0x0000000000037941 */ /* 0x000fea0003800200 */
.L_x_12210:
        /* <DEDUP_REMOVED lines=14> */
.L_x_12213:
[----:B------:R-:W-:Y:S05]  /*6c80*/  BSYNC.RECONVERGENT B3 ;  /* 0x0000000000037941 */ /* 0x000fea0003800200 */
.L_x_12212:
        /* <DEDUP_REMOVED lines=14> */
.L_x_12215:
[----:B------:R-:W-:Y:S05]  /*6d70*/  BSYNC.RECONVERGENT B3 ;  /* 0x0000000000037941 */ /* 0x000fea0003800200 */
.L_x_12214:
        /* <DEDUP_REMOVED lines=14> */
.L_x_12217:
[----:B------:R-:W-:Y:S05]  /*6e60*/  BSYNC.RECONVERGENT B3 ;  /* 0x0000000000037941 */ /* 0x000fea0003800200 */
.L_x_12216:
        /* <DEDUP_REMOVED lines=14> */
.L_x_12219:
[----:B------:R-:W-:Y:S05]  /*6f50*/  BSYNC.RECONVERGENT B3 ;  /* 0x0000000000037941 */ /* 0x000fea0003800200 */
.L_x_12218:
        /* <DEDUP_REMOVED lines=14> */
.L_x_12221:
[----:B------:R-:W-:Y:S05]  /*7040*/  BSYNC.RECONVERGENT B3 ;  /* 0x0000000000037941 */ /* 0x000fea0003800200 */
.L_x_12220:
        /* <DEDUP_REMOVED lines=14> */
.L_x_12223:
[----:B------:R-:W-:Y:S05]  /*7130*/  BSYNC.RECONVERGENT B3 ;  /* 0x0000000000037941 */ /* 0x000fea0003800200 */
.L_x_12222:
        /* <DEDUP_REMOVED lines=14> */
.L_x_12225:
[----:B------:R-:W-:Y:S05]  /*7220*/  BSYNC.RECONVERGENT B3 ;  /* 0x0000000000037941 */ /* 0x000fea0003800200 */
.L_x_12224:
        /* <DEDUP_REMOVED lines=14> */
.L_x_12227:
[----:B------:R-:W-:Y:S05]  /*7310*/  BSYNC.RECONVERGENT B3 ;  /* 0x0000000000037941 */ /* 0x000fea0003800200 */
.L_x_12226:
        /* <DEDUP_REMOVED lines=14> */
.L_x_12229:
[----:B------:R-:W-:Y:S05]  /*7400*/  BSYNC.RECONVERGENT B3 ;  /* 0x0000000000037941 */ /* 0x000fea0003800200 */
.L_x_12228:
        /* <DEDUP_REMOVED lines=63> */
.L_x_12182:
[----:B------:R-:W-:Y:S05]  /*7800*/  EXIT ;  /* 0x000000000000794d */ /* 0x000fea0003800000 */
.L_x_12183:
[----:B------:R-:W-:Y:S01]  /*7810*/  BSSY B1, `(.L_x_12231) ;  /* 0x0000007000017945 */ /* 0x000fe20003800000 */
[----:B------:R-:W-:Y:S01]  /*7820*/  MOV R12, 0x10 ;  /* 0x00000010000c7802 */ /* 0x000fe20000000f00 */
[----:B------:R-:W-:Y:S01]  /*7830*/  IMAD.MOV.U32 R11, RZ, RZ, 0x1f ;  /* 0x0000001fff0b7424 */ /* 0x000fe200078e00ff */
[----:B------:R-:W-:-:S07]  /*7840*/  MOV R15, 0xffffffff ;  /* 0xffffffff000f7802 */ /* 0x000fce0000000f00 */
[----:B------:R-:W-:Y:S05]  /*7850*/  WARPSYNC.COLLECTIVE R15, `(.L_x_12232) ;  /* 0x000000000f087348 */ /* 0x000fea0003c00000 */
[----:B------:R0:W1:Y:S02]  /*7860*/  SHFL.BFLY P6, R14, R13, R12, R11 ;  /* 0x0c00000c0d0e7389 */ /* 0x00006400000c000b */
[----:B01----:R-:W-:Y:S05]  /*7870*/  ENDCOLLECTIVE ;  /* 0x000000000000791b */ /* 0x003fea0003800000 */
.L_x_12232:
[----:B------:R-:W-:Y:S05]  /*7880*/  BSYNC B1 ;  /* 0x0000000000017941 */ /* 0x000fea0003800000 */
.L_x_12231:
        /* <DEDUP_REMOVED lines=8> */
.L_x_12233:
[----:B------:R-:W-:Y:S01]  /*7910*/  IMAD.MOV.U32 R12, RZ, RZ, 0x4 ;  /* 0x00000004ff0c7424 */ /* 0x000fe200078e00ff */
[----:B------:R-:W-:-:S04]  /*7920*/  FMNMX R0, R13, R14, !PT ;  /* 0x0000000e0d007209 */ /* 0x000fc80007800000 */
[----:B------:R-:W-:-:S07]  /*7930*/  MOV R13, R0 ;  /* 0x00000000000d7202 */ /* 0x000fce0000000f00 */
[----:B------:R-:W-:Y:S05]  /*7940*/  WARPSYNC.COLLECTIVE R15, `(.L_x_12234) ;  /* 0x000000000f087348 */ /* 0x000fea0003c00000 */
[----:B------:R0:W1:Y:S02]  /*7950*/  SHFL.BFLY P6, R14, R13, R12, R11 ;  /* 0x0c00000c0d0e7389 */ /* 0x00006400000c000b */
[----:B01----:R-:W-:Y:S05]  /*7960*/  ENDCOLLECTIVE ;  /* 0x000000000000791b */ /* 0x003fea0003800000 */
.L_x_12234:
[----:B------:R-:W-:Y:S01]  /*7970*/  IMAD.MOV.U32 R12, RZ, RZ, 0x2 ;  /* 0x00000002ff0c7424 */ /* 0x000fe200078e00ff */
[----:B------:R-:W-:-:S04]  /*7980*/  FMNMX R2, R0, R14, !PT ;  /* 0x0000000e00027209 */ /* 0x000fc80007800000 */
[----:B------:R-:W-:-:S07]  /*7990*/  MOV R13, R2 ;  /* 0x00000002000d7202 */ /* 0x000fce0000000f00 */
[----:B------:R-:W-:Y:S05]  /*79a0*/  WARPSYNC.COLLECTIVE R15, `(.L_x_12235) ;  /* 0x000000000f087348 */ /* 0x000fea0003c00000 */
[----:B------:R0:W1:Y:S02]  /*79b0*/  SHFL.BFLY P6, R14, R13, R12, R11 ;  /* 0x0c00000c0d0e7389 */ /* 0x00006400000c000b */
[----:B01----:R-:W-:Y:S05]  /*79c0*/  ENDCOLLECTIVE ;  /* 0x000000000000791b */ /* 0x003fea0003800000 */
.L_x_12235:
[----:B------:R-:W-:Y:S01]  /*79d0*/  IMAD.MOV.U32 R12, RZ, RZ, 0x1 ;  /* 0x00000001ff0c7424 */ /* 0x000fe200078e00ff */
[----:B------:R-:W-:-:S04]  /*79e0*/  FMNMX R3, R2, R14, !PT ;  /* 0x0000000e02037209 */ /* 0x000fc80007800000 */
[----:B------:R-:W-:-:S07]  /*79f0*/  MOV R13, R3 ;  /* 0x00000003000d7202 */ /* 0x000fce0000000f00 */
[----:B------:R-:W-:Y:S05]  /*7a00*/  WARPSYNC.COLLECTIVE R15, `(.L_x_12236) ;  /* 0x000000000f087348 */ /* 0x000fea0003c00000 */
[----:B------:R0:W1:Y:S02]  /*7a10*/  SHFL.BFLY P6, R14, R13, R12, R11 ;  /* 0x0c00000c0d0e7389 */ /* 0x00006400000c000b */
[----:B01----:R-:W-:Y:S05]  /*7a20*/  ENDCOLLECTIVE ;  /* 0x000000000000791b */ /* 0x003fea0003800000 */
.L_x_12236:
        /* <DEDUP_REMOVED lines=238> */
.L_x_12237:
[----:B------:R-:W-:Y:S02]  /*8910*/  IMAD.MOV.U32 R12, RZ, RZ, 0x8 ;  /* 0x00000008ff0c7424 */ /* 0x000fe400078e00ff */
[----:B------:R-:W-:-:S05]  /*8920*/  FADD R35, R13, R14 ;  /* 0x0000000e0d237221 */ /* 0x000fca0000000000 */
[----:B------:R-:W-:-:S07]  /*8930*/  MOV R13, R35 ;  /* 0x00000023000d7202 */ /* 0x000fce0000000f00 */
[----:B------:R-:W-:Y:S05]  /*8940*/  WARPSYNC.COLLECTIVE R15, `(.L_x_12238) ;  /* 0x000000000f087348 */ /* 0x000fea0003c00000 */
[----:B------:R0:W1:Y:S02]  /*8950*/  SHFL.BFLY P6, R14, R13, R12, R11 ;  /* 0x0c00000c0d0e7389 */ /* 0x00006400000c000b */
[----:B01----:R-:W-:Y:S05]  /*8960*/  ENDCOLLECTIVE ;  /* 0x000000000000791b */ /* 0x003fea0003800000 */
.L_x_12238:
[----:B------:R-:W-:Y:S02]  /*8970*/  HFMA2 R12, -RZ, RZ, 0, 2.384185791015625e-07 ;  /* 0x00000004ff0c7431 */ /* 0x000fe400000001ff */
[----:B------:R-:W-:-:S05]  /*8980*/  FADD R36, R35, R14 ;  /* 0x0000000e23247221 */ /* 0x000fca0000000000 */
[----:B------:R-:W-:-:S07]  /*8990*/  MOV R13, R36 ;  /* 0x00000024000d7202 */ /* 0x000fce0000000f00 */
[----:B------:R-:W-:Y:S05]  /*89a0*/  WARPSYNC.COLLECTIVE R15, `(.L_x_12239) ;  /* 0x000000000f087348 */ /* 0x000fea0003c00000 */
[----:B------:R0:W1:Y:S02]  /*89b0*/  SHFL.BFLY P6, R14, R13, R12, R11 ;  /* 0x0c00000c0d0e7389 */ /* 0x00006400000c000b */
[----:B01----:R-:W-:Y:S05]  /*89c0*/  ENDCOLLECTIVE ;  /* 0x000000000000791b */ /* 0x003fea0003800000 */
.L_x_12239:
[----:B------:R-:W-:Y:S01]  /*89d0*/  MOV R12, 0x2 ;  /* 0x00000002000c7802 */ /* 0x000fe20000000f00 */
[----:B------:R-:W-:-:S04]  /*89e0*/  FADD R37, R36, R14 ;  /* 0x0000000e24257221 */ /* 0x000fc80000000000 */
[----:B------:R-:W-:-:S07]  /*89f0*/  IMAD.MOV.U32 R13, RZ, RZ, R37 ;  /* 0x000000ffff0d7224 */ /* 0x000fce00078e0025 */
[----:B------:R-:W-:Y:S05]  /*8a00*/  WARPSYNC.COLLECTIVE R15, `(.L_x_12240) ;  /* 0x000000000f087348 */ /* 0x000fea0003c00000 */
[----:B------:R0:W1:Y:S02]  /*8a10*/  SHFL.BFLY P6, R14, R13, R12, R11 ;  /* 0x0c00000c0d0e7389 */ /* 0x00006400000c000b */
[----:B01----:R-:W-:Y:S05]  /*8a20*/  ENDCOLLECTIVE ;  /* 0x000000000000791b */ /* 0x003fea0003800000 */
.L_x_12240:
[----:B------:R-:W-:Y:S02]  /*8a30*/  IMAD.MOV.U32 R12, RZ, RZ, 0x1 ;  /* 0x00000001ff0c7424 */ /* 0x000fe400078e00ff */
[----:B------:R-:W-:-:S05]  /*8a40*/  FADD R38, R37, R14 ;  /* 0x0000000e25267221 */ /* 0x000fca0000000000 */
[----:B------:R-:W-:-:S07]  /*8a50*/  MOV R13, R38 ;  /* 0x00000026000d7202 */ /* 0x000fce0000000f00 */
[----:B------:R-:W-:Y:S05]  /*8a60*/  WARPSYNC.COLLECTIVE R15, `(.L_x_12241) ;  /* 0x000000000f087348 */ /* 0x000fea0003c00000 */
[----:B------:R0:W1:Y:S02]  /*8a70*/  SHFL.BFLY P6, R14, R13, R12, R11 ;  /* 0x0c00000c0d0e7389 */ /* 0x00006400000c000b */
[----:B01----:R-:W-:Y:S05]  /*8a80*/  ENDCOLLECTIVE ;  /* 0x000000000000791b */ /* 0x003fea0003800000 */
.L_x_12241:
[----:B------:R-:W-:Y:S05]  /*8a90*/  BRA `(.L_x_12242) ;  /* 0xffffffd000f87947 */ /* 0x000fea000383ffff */
        .weak           $__internal_182_$__cuda_sm3x_div_rn_noftz_f32_slowpath
        .type           $__internal_182_$__cuda_sm3x_div_rn_noftz_f32_slowpath,@function
        .size           $__internal_182_$__cuda_sm3x_div_rn_noftz_f32_slowpath,(.L_x_37559 - $__internal_182_$__cuda_sm3x_div_rn_noftz_f32_slowpath)
$__internal_182_$__cuda_sm3x_div_rn_noftz_f32_slowpath:
        /* <DEDUP_REMOVED lines=35> */
.L_x_12244:
[----:B------:R-:W-:Y:S01]  /*8cd0*/  LEA R38, R36, 0xc0800000, 0x17 ;  /* 0xc080000024267811 */ /* 0x000fe200078eb8ff */
[----:B------:R-:W-:Y:S01]  /*8ce0*/  BSSY.RECONVERGENT B2, `(.L_x_12249) ;  /* 0x0000036000027945 */ /* 0x000fe20003800200 */
[----:B------:R-:W-:-:S03]  /*8cf0*/  IADD3 R37, PT, PT, R37, -0x7f, RZ ;  /* 0xffffff8125257810 */ /* 0x000fc60007ffe0ff */
[----:B------:R-:W-:Y:S02]  /*8d00*/  IMAD.IADD R39, R11, 0x1, -R38 ;  /* 0x000000010b277824 */ /* 0x000fe400078e0a26 */
[C---:B------:R-:W-:Y:S01]  /*8d10*/  IMAD R11, R37.reuse, -0x800000, R28 ;  /* 0xff800000250b7824 */ /* 0x040fe200078e021c */
[----:B------:R-:W-:Y:S01]  /*8d20*/  IADD3 R28, PT, PT, R37, 0x7f, -R36 ;  /* 0x0000007f251c7810 */ /* 0x000fe20007ffe824 */
[----:B------:R-:W-:Y:S01]  /*8d30*/  FADD.FTZ R36, -R39, -RZ ;  /* 0x800000ff27247221 */ /* 0x000fe20000010100 */
[----:B------:R-:W0:Y:S02]  /*8d40*/  MUFU.RCP R37, R39 ;  /* 0x0000002700257308 */ /* 0x000e240000001000 */
        /* <DEDUP_REMOVED lines=29> */
[C---:B------:R-:W-:Y:S02]  /*8f20*/  IADD3 R13, PT, PT, R11.reuse, 0x20, RZ ;  /* 0x000000200b0d7810 */ /* 0x040fe40007ffe0ff */
        /* <DEDUP_REMOVED lines=13> */
.L_x_12251:
[----:B------:R-:W-:-:S04]  /*9000*/  LOP3.LUT R36, R36, 0x80000000, RZ, 0xc0, !PT ;  /* 0x8000000024247812 */ /* 0x000fc800078ec0ff */
[----:B------:R-:W-:Y:S01]  /*9010*/  LOP3.LUT R36, R36, 0x7f800000, RZ, 0xfc, !PT ;  /* 0x7f80000024247812 */ /* 0x000fe200078efcff */
[----:B------:R-:W-:Y:S06]  /*9020*/  BRA `(.L_x_12252) ;  /* 0x0000000000047947 */ /* 0x000fec0003800000 */
.L_x_12250:
[----:B------:R-:W-:-:S07]  /*9030*/  LEA R36, R13, R36, 0x17 ;  /* 0x000000240d247211 */ /* 0x000fce00078eb8ff */
.L_x_12252:
[----:B------:R-:W-:Y:S05]  /*9040*/  BSYNC.RECONVERGENT B2 ;  /* 0x0000000000027941 */ /* 0x000fea0003800200 */
.L_x_12249:
[----:B------:R-:W-:Y:S05]  /*9050*/  BRA `(.L_x_12253) ;  /* 0x0000000000207947 */ /* 0x000fea0003800000 */
.L_x_12248:
[----:B------:R-:W-:-:S04]  /*9060*/  LOP3.LUT R11, R11, 0x80000000, R28, 0x48, !PT ;  /* 0x800000000b0b7812 */ /* 0x000fc800078e481c */
[----:B------:R-:W-:Y:S01]  /*9070*/  LOP3.LUT R36, R11, 0x7f800000, RZ, 0xfc, !PT ;  /* 0x7f8000000b247812 */ /* 0x000fe200078efcff */
[----:B------:R-:W-:Y:S06]  /*9080*/  BRA `(.L_x_12253) ;  /* 0x0000000000147947 */ /* 0x000fec0003800000 */
.L_x_12247:
[----:B------:R-:W-:Y:S01]  /*9090*/  LOP3.LUT R36, R11, 0x80000000, R28, 0x48, !PT ;  /* 0x800000000b247812 */ /* 0x000fe200078e481c */
[----:B------:R-:W-:Y:S06]  /*90a0*/  BRA `(.L_x_12253) ;  /* 0x00000000000c7947 */ /* 0x000fec0003800000 */
.L_x_12246:
[----:B------:R-:W0:Y:S01]  /*90b0*/  MUFU.RSQ R36, -QNAN ;  /* 0xffc0000000247908 */ /* 0x000e220000001400 */
[----:B------:R-:W-:Y:S05]  /*90c0*/  BRA `(.L_x_12253) ;  /* 0x0000000000047947 */ /* 0x000fea0003800000 */
.L_x_12245:
[----:B------:R-:W-:-:S07]  /*90d0*/  FADD.FTZ R36, R28, R11 ;  /* 0x0000000b1c247221 */ /* 0x000fce0000010000 */
.L_x_12253:
[----:B------:R-:W-:Y:S05]  /*90e0*/  BSYNC.RECONVERGENT B1 ;  /* 0x0000000000017941 */ /* 0x000fea0003800200 */
.L_x_12243:
[----:B------:R-:W-:-:S04]  /*90f0*/  HFMA2 R13, -RZ, RZ, 0, 0 ;  /* 0x00000000ff0d7431 */ /* 0x000fc800000001ff */
[----:B0-----:R-:W-:Y:S05]  /*9100*/  RET.REL.NODEC R12 `(_Z15SoftmaxWarpImplI22BroadcastScaleMaskLoadIffbLm3EiE11DirectStoreIffEfLi1ELi23ELi32ELi1ELb0EL9Algorithm0EEvT_T0_ll) ;  /* 0xffffff6c0cbc7950 */ /* 0x001fea0003c3ffff */
.L_x_12254:
        /* <DEDUP_REMOVED lines=15> */
.L_x_37559:


//--------------------- .text._Z15SoftmaxWarpImplI22BroadcastScaleMaskLoadIffbLm3EiE11DirectStoreIffEfLi1ELi22ELi32ELi1ELb1EL9Algorithm0EEvT_T0_ll --------------------------
	.section	.text._Z15SoftmaxWarpImplI22BroadcastScaleMaskLoadIffbLm3EiE11DirectStoreIffEfLi1ELi22ELi32ELi1ELb1EL9Algorithm0EEvT_T0_ll,"ax",@progbits
	.align	128
        .global         _Z15SoftmaxWarpImplI22BroadcastScaleMaskLoadIffbLm3EiE11DirectStoreIffEfLi1ELi22ELi32ELi1ELb1EL9Algorithm0EEvT_T0_ll
        .type           _Z15SoftmaxWarpImplI22BroadcastScaleMaskLoadIffbLm3EiE11DirectStoreIffEfLi1ELi22ELi32ELi1ELb1EL9Algorithm0EEvT_T0_ll,@function
        .size           _Z15SoftmaxWarpImplI22BroadcastScaleMaskLoadIffbLm3EiE11DirectStoreIffEfLi1ELi22ELi32ELi1ELb1EL9Algorithm0EEvT_T0_ll,(.L_x_37560 - _Z15SoftmaxWarpImplI22BroadcastScaleMaskLoadIffbLm3EiE11DirectStoreIffEfLi1ELi22ELi32ELi1ELb1EL9Algorithm0EEvT_T0_ll)
        .other          _Z15SoftmaxWarpImplI22BroadcastScaleMaskLoadIffbLm3EiE11DirectStoreIffEfLi1ELi22ELi32ELi1ELb1EL9Algorithm0EEvT_T0_ll,@"STO_CUDA_ENTRY STV_DEFAULT"
_Z15SoftmaxWarpImplI22BroadcastScaleMaskLoadIffbLm3EiE11DirectStoreIffEfLi1ELi22ELi32ELi1ELb1EL9Algorithm0EEvT_T0_ll:
.text._Z15SoftmaxWarpImplI22BroadcastScaleMaskLoadIffbLm3EiE11DirectStoreIffEfLi1ELi22ELi32ELi1ELb1EL9Algorithm0EEvT_T0_ll:
        /* <DEDUP_REMOVED lines=29> */
.L_x_12255:
        /* <DEDUP_REMOVED lines=26> */
.L_x_12346:
        /* <DEDUP_REMOVED lines=11> */
[----:B-1----:R-:W-:Y:S08]  /*0420*/  @P1 BRA `(.L_x_12258) ;  /* 0x0000000400501947 */ /* 0x002ff00003800000 */
        /* <DEDUP_REMOVED lines=84> */
.L_x_12258:
[----:B------:R-:W-:Y:S05]  /*0970*/  BSYNC.RECONVERGENT B1 ;  /* 0x0000000000017941 */ /* 0x000fea0003800200 */
.L_x_12257:
        /* <DEDUP_REMOVED lines=93> */
.L_x_12260:
[----:B------:R-:W-:Y:S05]  /*0f50*/  BSYNC.RECONVERGENT B1 ;  /* 0x0000000000017941 */ /* 0x000fea0003800200 */
.L_x_12259:
        /* <DEDUP_REMOVED lines=90> */
.L_x_12262:
[----:B------:R-:W-:Y:S05]  /*1500*/  BSYNC.RECONVERGENT B1 ;  /* 0x0000000000017941 */ /* 0x000fea0003800200 */
.L_x_12261:
        /* <DEDUP_REMOVED lines=91> */
.L_x_12264:
[----:B------:R-:W-:Y:S05]  /*1ac0*/  BSYNC.RECONVERGENT B1 ;  /* 0x0000000000017941 */ /* 0x000fea0003800200 */
.L_x_12263:
        /* <DEDUP_REMOVED lines=89> */
.L_x_12266:
[----:B------:R-:W-:Y:S05]  /*2060*/  BSYNC.RECONVERGENT B1 ;  /* 0x0000000000017941 */ /* 0x000fea0003800200 */
.L_x_12265:
        /* <DEDUP_REMOVED lines=96> */
.L_x_12268:
[----:B------:R-:W-:Y:S05]  /*2670*/  BSYNC.RECONVERGENT B1 ;  /* 0x0000000000017941 */ /* 0x000fea0003800200 */
.L_x_12267:
        /* <DEDUP_REMOVED lines=86> */
.L_x_12270:
[----:B------:R-:W-:Y:S05]  /*2be0*/  BSYNC.RECONVERGENT B1 ;  /* 0x0000000000017941 */ /* 0x000fea0003800200 */
.L_x_12269:
        /* <DEDUP_REMOVED lines=71> */
[----:B------:R-:W-:-:S03]  /*3060*/  IMAD R43, R24, UR44, RZ ;  /* 0x0000002c182b7c24 */ /* 0x000fc6000f8e02ff */
        /* <DEDUP_REMOVED lines=14> */
.L_x_12272:
[----:B------:R-:W-:Y:S05]  /*3150*/  BSYNC.RECONVERGENT B1 ;  /* 0x0000000000017941 */ /* 0x000fea0003800200 */
.L_x_12271:
        /* <DEDUP_REMOVED lines=88> */
.L_x_12274:
[----:B------:R-:W-:Y:S05]  /*36e0*/  BSYNC.RECONVERGENT B1 ;  /* 0x0000000000017941 */ /* 0x000fea0003800200 */
.L_x_12273:
        /* <DEDUP_REMOVED lines=87> */
.L_x_12276:
[----:B------:R-:W-:Y:S05]  /*3c60*/  BSYNC.RECONVERGENT B1 ;  /* 0x0000000000017941 */ /* 0x000fea0003800200 */
.L_x_12275:
        /* <DEDUP_REMOVED lines=88> */
.L_x_12278:
[----:B------:R-:W-:Y:S05]  /*41f0*/  BSYNC.RECONVERGENT B1 ;  /* 0x0000000000017941 */ /* 0x000fea0003800200 */
.L_x_12277:
        /* <DEDUP_REMOVED lines=91> */
.L_x_12280:
[----:B------:R-:W-:Y:S05]  /*47b0*/  BSYNC.RECONVERGENT B1 ;  /* 0x0000000000017941 */ /* 0x000fea0003800200 */
.L_x_12279:
        /* <DEDUP_REMOVED lines=91> */
.L_x_12282:
[----:B------:R-:W-:Y:S05]  /*4d70*/  BSYNC.RECONVERGENT B1 ;  /* 0x0000000000017941 */ /* 0x000fea0003800200 */
.L_x_12281:
        /* <DEDUP_REMOVED lines=97> */
.L_x_12284:
[----:B------:R-:W-:Y:S05]  /*5390*/  BSYNC.RECONVERGENT B1 ;  /* 0x0000000000017941 */ /* 0x000fea0003800200 */
.L_x_12283:
        /* <DEDUP_REMOVED lines=89> */
.L_x_12286:
[----:B------:R-:W-:Y:S05]  /*5930*/  BSYNC.RECONVERGENT B1 ;  /* 0x0000000000017941 */ /* 0x000fea0003800200 */
.L_x_12285:
        /* <DEDUP_REMOVED lines=94> */
.L_x_12288:
[----:B------:R-:W-:Y:S05]  /*5f20*/  BSYNC.RECONVERGENT B1 ;  /* 0x0000000000017941 */ /* 0x000fea0003800200 */
.L_x_12287:
        /* <DEDUP_REMOVED lines=44> */
[----:B------:R-:W-:-:S05]  /*61f0*/  IMAD.MOV.U32 R41, RZ, RZ, R14 ;  /* 0x000000ffff297224 */ /* 0x000fca00078e000e */
[----:B------:R-:W0:Y:S05]  /*6200*/  F2I.FTZ.U32.TRUNC.NTZ R15, R15 ;  /* 0x0000000f000f7305 */ /* 0x000e2a000021f000 */
[----:B------:R-:W-:Y:S01]  /*6210*/  @!P5 IMAD.MOV R41, RZ, RZ, -R41 ;  /* 0x000000ffff29d224 */ /* 0x000fe200078e0a29 */
[----:B------:R-:W-:Y:S01]  /*6220*/  ISETP.NE.AND P5, PT, R46, RZ, PT ;  /* 0x000000ff2e00720c */ /* 0x000fe20003fa5270 */
[----:B0-----:R-:W-:-:S12]  /*6230*/  IMAD.MOV R44, RZ, RZ, -R15 ;  /* 0x000000ffff2c7224 */ /* 0x001fd800078e0a0f */
[----:B------:R-:W-:Y:S01]  /*6240*/  @!P5 LOP3.LUT R41, RZ, R46, RZ, 0x33, !PT ;  /* 0x0000002eff29d212 */ /* 0x000fe200078e33ff */
[----:B------:R-:W-:-:S03]  /*6250*/  IMAD R37, R44, R45, RZ ;  /* 0x0000002d2c257224 */ /* 0x000fc600078e02ff */
[----:B------:R-:W-:-:S05]  /*6260*/  IADD3 R14, PT, PT, -R41, RZ, RZ ;  /* 0x000000ff290e7210 */ /* 0x000fca0007ffe1ff */
[----:B------:R-:W-:Y:S02]  /*6270*/  IMAD R43, R46, R14, R11 ;  /* 0x0000000e2e2b7224 */ /* 0x000fe400078e020b */
[----:B------:R-:W-:Y:S01]  /*6280*/  IMAD.MOV.U32 R14, RZ, RZ, RZ ;  /* 0x000000ffff0e7224 */ /* 0x000fe200078e00ff */
[----:B------:R-:W0:Y:S02]  /*6290*/  LDC.64 R46, c[0x0][0x3a0] ;  /* 0x0000e800ff2e7b82 */ /* 0x000e240000000a00 */
        /* <DEDUP_REMOVED lines=43> */
.L_x_12290:
[----:B------:R-:W-:Y:S05]  /*6550*/  BSYNC.RECONVERGENT B1 ;  /* 0x0000000000017941 */ /* 0x000fea0003800200 */
.L_x_12289:
[----:B------:R-:W-:Y:S01]  /*6560*/  BSSY.RECONVERGENT B1, `(.L_x_12291) ;  /* 0x0000058000017945 */ /* 0x000fe20003800200 */
[----:B------:R-:W-:-:S03]  /*6570*/  MOV R52, 0xff800000 ;  /* 0xff80000000347802 */ /* 0x000fc60000000f00 */
        /* <DEDUP_REMOVED lines=21> */
[----:B------:R-:W-:Y:S02]  /*66d0*/  IMAD.MOV.U32 R15, RZ, RZ, R43 ;  /* 0x000000ffff0f7224 */ /* 0x000fe400078e002b */
[----:B0-----:R-:W-:Y:S02]  /*66e0*/  VIADD R41, R37, 0xffffffe ;  /* 0x0ffffffe25297836 */ /* 0x001fe40000000000 */
        /* <DEDUP_REMOVED lines=10> */
[----:B------:R-:W1:Y:S05]  /*6790*/  F2I.FTZ.U32.TRUNC.NTZ R15, R41 ;  /* 0x00000029000f7305 */ /* 0x000e6a000021f000 */
[----:B------:R-:W-:Y:S02]  /*67a0*/  @P3 IADD3 R14, PT, PT, R14, 0x1, RZ ;  /* 0x000000010e0e3810 */ /* 0x000fe40007ffe0ff */
[----:B------:R-:W-:-:S03]  /*67b0*/  ISETP.NE.AND P3, PT, R46, RZ, PT ;  /* 0x000000ff2e00720c */ /* 0x000fc60003f65270 */
[----:B------:R-:W-:-:S04]  /*67c0*/  IMAD.MOV.U32 R43, RZ, RZ, R14 ;  /* 0x000000ffff2b7224 */ /* 0x000fc800078e000e */
[----:B------:R-:W-:Y:S01]  /*67d0*/  @!P5 IMAD.MOV R43, RZ, RZ, -R43 ;  /* 0x000000ffff2bd224 */ /* 0x000fe200078e0a2b */
[----:B-1----:R-:W-:-:S05]  /*67e0*/  IADD3 R37, PT, PT, RZ, -R15, RZ ;  /* 0x8000000fff257210 */ /* 0x002fca0007ffe0ff */
[----:B------:R-:W-:Y:S01]  /*67f0*/  @!P3 LOP3.LUT R43, RZ, R46, RZ, 0x33, !PT ;  /* 0x0000002eff2bb212 */ /* 0x000fe200078e33ff */
[----:B------:R-:W-:-:S04]  /*6800*/  IMAD R37, R37, R54, RZ ;  /* 0x0000003625257224 */ /* 0x000fc800078e02ff */
        /* <DEDUP_REMOVED lines=45> */
.L_x_12292:
[----:B------:R-:W-:Y:S05]  /*6ae0*/  BSYNC.RECONVERGENT B1 ;  /* 0x0000000000017941 */ /* 0x000fea0003800200 */
.L_x_12291:
        /* <DEDUP_REMOVED lines=21> */
[----:B------:R-:W-:Y:S01]  /*6c40*/  IMAD.HI.U32 R44, R15, R41, R14 ;  /* 0x000000290f2c7227 */ /* 0x000fe200078e000e */
[----:B------:R-:W-:Y:S02]  /*6c50*/  IABS R15, R11 ;  /* 0x0000000b000f7213 */ /* 0x000fe40000000000 */
[----:B0-----:R-:W-:-:S03]  /*6c60*/  IADD3 R41, PT, PT, R37, 0xffffffe, RZ ;  /* 0x0ffffffe25297810 */ /* 0x001fc60007ffe0ff */
[----:B------:R-:W-:-:S04]  /*6c70*/  IMAD.HI.U32 R14, R44, R15, RZ ;  /* 0x0000000f2c0e7227 */ /* 0x000fc800078e00ff */
[----:B------:R-:W-:-:S04]  /*6c80*/  IMAD.MOV R44, RZ, RZ, -R14 ;  /* 0x000000ffff2c7224 */ /* 0x000fc800078e0a0e */
        /* <DEDUP_REMOVED lines=61> */
.L_x_12294:
[----:B------:R-:W-:Y:S05]  /*7060*/  BSYNC.RECONVERGENT B1 ;  /* 0x0000000000017941 */ /* 0x000fea0003800200 */
.L_x_12293:
        /* <DEDUP_REMOVED lines=12> */
[----:B0-----:R-:W-:Y:S01]  /*7130*/  IADD3 R14, PT, PT, R11, 0xffffffe, RZ ;  /* 0x0ffffffe0b0e7810 */ /* 0x001fe20007ffe0ff */
[----:B------:R-:W-:-:S05]  /*7140*/  IMAD R11, R0, UR50, R31 ;  /* 0x00000032000b7c24 */ /* 0x000fca000f8e021f */
        /* <DEDUP_REMOVED lines=21> */
[----:B0-----:R-:W-:-:S03]  /*72a0*/  IADD3 R41, PT, PT, RZ, -R15, RZ ;  /* 0x8000000fff297210 */ /* 0x001fc60007ffe0ff */
[----:B------:R-:W-:Y:S02]  /*72b0*/  IMAD.MOV.U32 R43, RZ, RZ, R37 ;  /* 0x000000ffff2b7224 */ /* 0x000fe400078e0025 */
[----:B------:R-:W-:-:S04]  /*72c0*/  IMAD R41, R41, R46, RZ ;  /* 0x0000002e29297224 */ /* 0x000fc800078e02ff */
[----:B------:R-:W-:Y:S01]  /*72d0*/  IMAD.HI.U32 R56, R15, R41, R14 ;  /* 0x000000290f387227 */ /* 0x000fe200078e000e */
[----:B------:R-:W-:-:S04]  /*72e0*/  LOP3.LUT R14, R11, R44, RZ, 0x3c, !PT ;  /* 0x0000002c0b0e7212 */ /* 0x000fc800078e3cff */
[----:B------:R-:W-:-:S13]  /*72f0*/  ISETP.GE.AND P5, PT, R14, RZ, PT ;  /* 0x000000ff0e00720c */ /* 0x000fda0003fa6270 */
[----:B------:R-:W-:Y:S01]  /*7300*/  @!P5 IMAD.MOV R43, RZ, RZ, -R43 ;  /* 0x000000ffff2bd224 */ /* 0x000fe200078e0a2b */
[----:B------:R-:W-:-:S04]  /*7310*/  @!P3 LOP3.LUT R43, RZ, R44, RZ, 0x33, !PT ;  /* 0x0000002cff2bb212 */ /* 0x000fc800078e33ff */
[----:B------:R-:W-:-:S05]  /*7320*/  IADD3 R14, PT, PT, -R43, RZ, RZ ;  /* 0x000000ff2b0e7210 */ /* 0x000fca0007ffe1ff */
        /* <DEDUP_REMOVED lines=13> */
[----:B------:R-:W2:Y:S01]  /*7400*/  LDC.64 R46, c[0x0][0x3a0] ;  /* 0x0000e800ff2e7b82 */ /* 0x000ea20000000a00 */
[----:B-1----:R-:W-:Y:S02]  /*7410*/  ISETP.NE.U32.AND P3, PT, R14, 0x1, PT ;  /* 0x000000010e00780c */ /* 0x002fe40003f65070 */
[----:B------:R-:W-:-:S02]  /*7420*/  ISETP.GE.AND P0, PT, R41, RZ, PT ;  /* 0x000000ff2900720c */ /* 0x000fc40003f06270 */
[----:B------:R-:W-:-:S04]  /*7430*/  ISETP.NE.AND.EX P3, PT, R15, RZ, PT, P3 ;  /* 0x000000ff0f00720c */ /* 0x000fc80003f65330 */
[----:B------:R-:W-:Y:S01]  /*7440*/  SEL R14, R43, RZ, P3 ;  /* 0x000000ff2b0e7207 */ /* 0x000fe20001800000 */
[----:B------:R-:W-:Y:S01]  /*7450*/  @P6 VIADD R37, R37, 0x1 ;  /* 0x0000000125256836 */ /* 0x000fe20000000000 */
[----:B0-----:R-:W-:Y:S02]  /*7460*/  ISETP.NE.U32.AND P6, PT, R44, 0x1, PT ;  /* 0x000000012c00780c */ /* 0x001fe40003fc5070 */
[----:B------:R-:W-:Y:S01]  /*7470*/  SHF.R.S64 R44, RZ, 0x1e, R11 ;  /* 0x0000001eff2c7819 */ /* 0x000fe2000000100b */
[----:B------:R-:W-:Y:S02]  /*7480*/  IMAD R14, R14, UR44, RZ ;  /* 0x0000002c0e0e7c24 */ /* 0x000fe4000f8e02ff */
[----:B------:R-:W-:Y:S01]  /*7490*/  @!P0 IMAD.MOV R37, RZ, RZ, -R37 ;  /* 0x000000ffff258224 */ /* 0x000fe200078e0a25 */
[----:B------:R-:W-:Y:S02]  /*74a0*/  @!P5 LOP3.LUT R37, RZ, R12, RZ, 0x33, !PT ;  /* 0x0000000cff25d212 */ /* 0x000fe400078e33ff */
[----:B------:R-:W-:-:S02]  /*74b0*/  ISETP.NE.AND.EX P0, PT, R45, RZ, PT, P6 ;  /* 0x000000ff2d00720c */ /* 0x000fc40003f05360 */
[C---:B------:R-:W-:Y:S02]  /*74c0*/  IADD3 R15, PT, PT, -R37.reuse, RZ, RZ ;  /* 0x000000ff250f7210 */ /* 0x040fe40007ffe1ff */
[----:B------:R-:W-:Y:S02]  /*74d0*/  SEL R37, R37, RZ, P0 ;  /* 0x000000ff25257207 */ /* 0x000fe40000000000 */
[----:B--2---:R-:W-:Y:S01]  /*74e0*/  ISETP.NE.U32.AND P5, PT, R46, 0x1, PT ;  /* 0x000000012e00780c */ /* 0x004fe20003fa5070 */
        /* <DEDUP_REMOVED lines=15> */
.L_x_12296:
[----:B------:R-:W-:Y:S05]  /*75e0*/  BSYNC.RECONVERGENT B1 ;  /* 0x0000000000017941 */ /* 0x000fea0003800200 */
.L_x_12295:
        /* <DEDUP_REMOVED lines=25> */
[----:B------:R-:W-:Y:S01]  /*7780*/  ISETP.GT.U32.AND P2, PT, R41, R14, PT ;  /* 0x0000000e2900720c */ /* 0x000fe20003f44070 */
[----:B0-----:R-:W-:-:S12]  /*7790*/  VIADD R15, R43, 0xffffffe ;  /* 0x0ffffffe2b0f7836 */ /* 0x001fd80000000000 */
[-C--:B------:R-:W-:Y:S02]  /*77a0*/  @!P2 IADD3 R14, PT, PT, R14, -R41.reuse, RZ ;  /* 0x800000290e0ea210 */ /* 0x080fe40007ffe0ff */
[----:B------:R-:W-:Y:S02]  /*77b0*/  @!P2 IADD3 R37, PT, PT, R37, 0x1, RZ ;  /* 0x000000012525a810 */ /* 0x000fe40007ffe0ff */
[----:B------:R-:W-:Y:S01]  /*77c0*/  ISETP.GE.U32.AND P0, PT, R14, R41, PT ;  /* 0x000000290e00720c */ /* 0x000fe20003f06070 */
[----:B------:R-:W0:Y:S01]  /*77d0*/  F2I.FTZ.U32.TRUNC.NTZ R15, R15 ;  /* 0x0000000f000f7305 */ /* 0x000e22000021f000 */
[----:B------:R-:W-:Y:S01]  /*77e0*/  IMAD.MOV.U32 R14, RZ, RZ, RZ ;  /* 0x000000ffff0e7224 */ /* 0x000fe200078e00ff */
[----:B------:R-:W-:-:S10]  /*77f0*/  ISETP.NE.AND P2, PT, R42, RZ, PT ;  /* 0x000000ff2a00720c */ /* 0x000fd40003f45270 */
[----:B------:R-:W-:Y:S02]  /*7800*/  @P0 VIADD R37, R37, 0x1 ;  /* 0x0000000125250836 */ /* 0x000fe40000000000 */
[----:B0-----:R-:W-:Y:S02]  /*7810*/  IMAD.MOV R41, RZ, RZ, -R15 ;  /* 0x000000ffff297224 */ /* 0x001fe400078e0a0f */
[----:B------:R-:W-:Y:S02]  /*7820*/  IMAD.MOV.U32 R46, RZ, RZ, R37 ;  /* 0x000000ffff2e7224 */ /* 0x000fe400078e0025 */
[----:B------:R-:W-:-:S04]  /*7830*/  IMAD R41, R41, R44, RZ ;  /* 0x0000002c29297224 */ /* 0x000fc800078e02ff */
[----:B------:R-:W-:Y:S01]  /*7840*/  IMAD.HI.U32 R58, R15, R41, R14 ;  /* 0x000000290f3a7227 */ /* 0x000fe200078e000e */
[----:B------:R-:W-:-:S04]  /*7850*/  LOP3.LUT R14, R11, R42, RZ, 0x3c, !PT ;  /* 0x0000002a0b0e7212 */ /* 0x000fc800078e3cff */
[----:B------:R-:W-:-:S13]  /*7860*/  ISETP.GE.AND P3, PT, R14, RZ, PT ;  /* 0x000000ff0e00720c */ /* 0x000fda0003f66270 */
[----:B------:R-:W-:Y:S02]  /*7870*/  @!P3 IADD3 R46, PT, PT, -R46, RZ, RZ ;  /* 0x000000ff2e2eb210 */ /* 0x000fe40007ffe1ff */
[----:B------:R-:W-:-:S05]  /*7880*/  @!P2 LOP3.LUT R46, RZ, R42, RZ, 0x33, !PT ;  /* 0x0000002aff2ea212 */ /* 0x000fca00078e33ff */
[----:B------:R-:W-:-:S04]  /*7890*/  IMAD.MOV R14, RZ, RZ, -R46 ;  /* 0x000000ffff0e7224 */ /* 0x000fc800078e0a2e */
        /* <DEDUP_REMOVED lines=19> */
[----:B0-----:R-:W-:-:S03]  /*79d0*/  ISETP.NE.U32.AND P2, PT, R42, 0x1, PT ;  /* 0x000000012a00780c */ /* 0x001fc60003f45070 */
[----:B------:R-:W-:Y:S02]  /*79e0*/  IMAD R14, R14, UR44, RZ ;  /* 0x0000002c0e0e7c24 */ /* 0x000fe4000f8e02ff */
[----:B------:R-:W-:Y:S02]  /*79f0*/  @!P3 IADD3 R37, PT, PT, -R37, RZ, RZ ;  /* 0x000000ff2525b210 */ /* 0x000fe40007ffe1ff */
        /* <DEDUP_REMOVED lines=21> */
.L_x_12298:
[----:B------:R-:W-:Y:S05]  /*7b50*/  BSYNC.RECONVERGENT B1 ;  /* 0x0000000000017941 */ /* 0x000fea0003800200 */
.L_x_12297:
        /* <DEDUP_REMOVED lines=56> */
[----:B------:R-:W2:Y:S01]  /*7ee0*/  LDC.64 R46, c[0x0][0x3a0] ;  /* 0x0000e800ff2e7b82 */ /* 0x000ea20000000a00 */
[----:B-1----:R-:W-:Y:S02]  /*7ef0*/  ISETP.NE.U32.AND P0, PT, R14, 0x1, PT ;  /* 0x000000010e00780c */ /* 0x002fe40003f05070 */
[----:B------:R-:W-:-:S07]  /*7f00*/  ISETP.GE.AND P2, PT, R41, RZ, PT ;  /* 0x000000ff2900720c */ /* 0x000fce0003f46270 */
[----:B------:R-:W-:Y:S02]  /*7f10*/  @P3 IADD3 R37, PT, PT, R37, 0x1, RZ ;  /* 0x0000000125253810 */ /* 0x000fe40007ffe0ff */
[----:B------:R-:W-:Y:S02]  /*7f20*/  ISETP.NE.AND.EX P3, PT, R15, RZ, PT, P0 ;  /* 0x000000ff0f00720c */ /* 0x000fe40003f65300 */
[----:B0-----:R-:W-:Y:S02]  /*7f30*/  ISETP.NE.U32.AND P0, PT, R44, 0x1, PT ;  /* 0x000000012c00780c */ /* 0x001fe40003f05070 */
[----:B------:R-:W-:Y:S01]  /*7f40*/  @!P2 IMAD.MOV R37, RZ, RZ, -R37 ;  /* 0x000000ffff25a224 */ /* 0x000fe200078e0a25 */
[----:B------:R-:W-:Y:S02]  /*7f50*/  @!P4 LOP3.LUT R37, RZ, R12, RZ, 0x33, !PT ;  /* 0x0000000cff25c212 */ /* 0x000fe400078e33ff */
[----:B------:R-:W-:Y:S02]  /*7f60*/  ISETP.NE.AND.EX P2, PT, R45, RZ, PT, P0 ;  /* 0x000000ff2d00720c */ /* 0x000fe40003f45300 */
[----:B------:R-:W-:Y:S01]  /*7f70*/  SEL R14, R43, RZ, P3 ;  /* 0x000000ff2b0e7207 */ /* 0x000fe20001800000 */
[----:B------:R-:W-:Y:S01]  /*7f80*/  IMAD.MOV R15, RZ, RZ, -R37 ;  /* 0x000000ffff0f7224 */ /* 0x000fe200078e0a25 */
[----:B------:R-:W-:-:S02]  /*7f90*/  SEL R37, R37, RZ, P2 ;  /* 0x000000ff25257207 */ /* 0x000fc40001000000 */
[----:B--2---:R-:W-:Y:S01]  /*7fa0*/  ISETP.NE.U32.AND P0, PT, R46, 0x1, PT ;  /* 0x000000012e00780c */ /* 0x004fe20003f05070 */
[----:B------:R-:W-:Y:S01]  /*7fb0*/  IMAD R12, R12, R15, R49 ;  /* 0x0000000f0c0c7224 */ /* 0x000fe200078e0231 */
[----:B------:R-:W-:Y:S01]  /*7fc0*/  SHF.R.S64 R44, RZ, 0x1e, R11 ;  /* 0x0000001eff2c7819 */ /* 0x000fe2000000100b */
        /* <DEDUP_REMOVED lines=15> */
.L_x_12300:
[----:B------:R-:W-:Y:S05]  /*80c0*/  BSYNC.RECONVERGENT B1 ;  /* 0x0000000000017941 */ /* 0x000fea0003800200 */
.L_x_12299:
        /* <DEDUP_REMOVED lines=20> */
[----:B------:R-:W-:Y:S01]  /*8210*/  FFMA.SAT R37, R44, R11, 0.5 ;  /* 0x3f0000002c257423 */ /* 0x000fe2000000200b */
        /* <DEDUP_REMOVED lines=22> */
[----:B------:R-:W-:-:S02]  /*8380*/  IMAD.SHL.U32 R20, R20, 0x800000, RZ ;  /* 0x0080000014147824 */ /* 0x000fc400078e00ff */
[-C--:B------:R-:W-:Y:S01]  /*8390*/  FFMA.SAT R49, R22, R11.reuse, 0.5 ;  /* 0x3f00000016317423 */ /* 0x080fe2000000200b */
[----:B------:R-:W-:Y:S01]  /*83a0*/  FFMA R13, R14, 1.4426950216293334961, -R13 ;  /* 0x3fb8aa3b0e0d7823 */ /* 0x000fe2000000080d */
[----:B------:R-:W-:Y:S01]  /*83b0*/  FFMA R37, R44, 1.4426950216293334961, -R15 ;  /* 0x3fb8aa3b2c257823 */ /* 0x000fe2000000080f */
[----:B------:R-:W-:Y:S01]  /*83c0*/  SHF.L.U32 R4, R4, 0x17, RZ ;  /* 0x0000001704047819 */ /* 0x000fe200000006ff */
        /* <DEDUP_REMOVED lines=9> */
[----:B------:R-:W1:Y:S02]  /*8460*/  MUFU.EX2 R15, R15 ;  /* 0x0000000f000f7308 */ /* 0x000e640000000800 */
[----:B------:R-:W-:Y:S01]  /*8470*/  FADD R41, R37, -12583039 ;  /* 0xcb40007f25297421 */ /* 0x000fe20000000000 */
[----:B------:R-:W-:Y:S01]  /*8480*/  FADD R43, R13, -12583039 ;  /* 0xcb40007f0d2b7421 */ /* 0x000fe20000000000 */
[----:B------:R-:W-:-:S02]  /*8490*/  IMAD.SHL.U32 R37, R37, 0x800000, RZ ;  /* 0x0080000025257824 */ /* 0x000fc400078e00ff */
[----:B------:R-:W-:Y:S01]  /*84a0*/  FFMA R41, R8, 1.4426950216293334961, -R41 ;  /* 0x3fb8aa3b08297823 */ /* 0x000fe20000000829 */
[----:B------:R-:W-:Y:S01]  /*84b0*/  FFMA R43, R10, 1.4426950216293334961, -R43 ;  /* 0x3fb8aa3b0a2b7823 */ /* 0x000fe2000000082b */
[----:B------:R-:W2:Y:S02]  /*84c0*/  MUFU.EX2 R45, R45 ;  /* 0x0000002d002d7308 */ /* 0x000ea40000000800 */
[----:B------:R-:W-:Y:S01]  /*84d0*/  FFMA R8, R8, 1.925963033500011079e-08, R41 ;  /* 0x32a5706008087823 */ /* 0x000fe20000000029 */
[----:B------:R-:W-:Y:S01]  /*84e0*/  FFMA R41, R10, 1.925963033500011079e-08, R43 ;  /* 0x32a570600a297823 */ /* 0x000fe2000000002b */
[----:B------:R-:W-:-:S04]  /*84f0*/  FFMA.SAT R43, R16, R11, 0.5 ;  /* 0x3f000000102b7423 */ /* 0x000fc8000000200b */
[-C--:B------:R-:W-:Y:S01]  /*8500*/  FFMA.RM R10, R43, R12.reuse, 12582913 ;  /* 0x4b4000012b0a7423 */ /* 0x080fe2000000400c */
[----:B-1----:R-:W-:Y:S01]  /*8510*/  FMUL R20, R20, R15 ;  /* 0x0000000f14147220 */ /* 0x002fe20000400000 */
[----:B------:R-:W-:Y:S01]  /*8520*/  FFMA.SAT R15, R18, R11, 0.5 ;  /* 0x3f000000120f7423 */ /* 0x000fe2000000200b */
[----:B------:R-:W1:Y:S01]  /*8530*/  MUFU.EX2 R8, R8 ;  /* 0x0000000800087308 */ /* 0x000e620000000800 */
[C---:B------:R-:W-:Y:S01]  /*8540*/  FADD R43, R10.reuse, -12583039 ;  /* 0xcb40007f0a2b7421 */ /* 0x040fe20000000000 */
[----:B------:R-:W-:Y:S01]  /*8550*/  SHF.L.U32 R10, R10, 0x17, RZ ;  /* 0x000000170a0a7819 */ /* 0x000fe200000006ff */
[----:B------:R-:W-:Y:S02]  /*8560*/  FFMA.RM R15, R15, R12, 12582913 ;  /* 0x4b4000010f0f7423 */ /* 0x000fe4000000400c */
[----:B------:R-:W-:Y:S01]  /*8570*/  FFMA R43, R16, 1.4426950216293334961, -R43 ;  /* 0x3fb8aa3b102b7823 */ /* 0x000fe2000000082b */
[----:B--2---:R-:W-:Y:S01]  /*8580*/  FMUL R4, R4, R45 ;  /* 0x0000002d04047220 */ /* 0x004fe20000400000 */
[C---:B------:R-:W-:Y:S01]  /*8590*/  FADD R49, R15.reuse, -12583039 ;  /* 0xcb40007f0f317421 */ /* 0x040fe20000000000 */
[----:B------:R-:W-:-:S02]  /*85a0*/  IMAD.SHL.U32 R15, R15, 0x800000, RZ ;  /* 0x008000000f0f7824 */ /* 0x000fc400078e00ff */
[----:B------:R-:W-:Y:S01]  /*85b0*/  FFMA R16, R16, 1.925963033500011079e-08, R43 ;  /* 0x32a5706010107823 */ /* 0x000fe2000000002b */
[----:B------:R-:W-:Y:S01]  /*85c0*/  FADD R43, R14, -12583039 ;  /* 0xcb40007f0e2b7421 */ /* 0x000fe20000000000 */
[----:B------:R-:W-:Y:S01]  /*85d0*/  FFMA R49, R18, 1.4426950216293334961, -R49 ;  /* 0x3fb8aa3b12317823 */ /* 0x000fe20000000831 */
[----:B------:R-:W-:Y:S01]  /*85e0*/  IMAD.SHL.U32 R14, R14, 0x800000, RZ ;  /* 0x008000000e0e7824 */ /* 0x000fe200078e00ff */
[----:B------:R-:W-:Y:S01]  /*85f0*/  MUFU.EX2 R41, R41 ;  /* 0x0000002900297308 */ /* 0x000fe20000000800 */
[----:B------:R-:W-:Y:S01]  /*8600*/  FFMA R43, R22, 1.4426950216293334961, -R43 ;  /* 0x3fb8aa3b162b7823 */ /* 0x000fe2000000082b */
[----:B------:R-:W-:Y:S01]  /*8610*/  FFMA R44, R18, 1.925963033500011079e-08, R49 ;  /* 0x32a57060122c7823 */ /* 0x000fe20000000031 */
[----:B------:R-:W-:Y:S02]  /*8620*/  FFMA.SAT R49, R6, R11, 0.5 ;  /* 0x3f00000006317423 */ /* 0x000fe4000000200b */
[----:B------:R-:W-:Y:S02]  /*8630*/  FFMA R43, R22, 1.925963033500011079e-08, R43 ;  /* 0x32a57060162b7823 */ /* 0x000fe4000000002b */
[----:B------:R-:W-:Y:S01]  /*8640*/  FFMA.RM R22, R49, R12, 12582913 ;  /* 0x4b40000131167423 */ /* 0x000fe2000000400c */
[----:B------:R-:W2:Y:S03]  /*8650*/  MUFU.EX2 R44, R44 ;  /* 0x0000002c002c7308 */ /* 0x000ea60000000800 */
[C---:B------:R-:W-:Y:S01]  /*8660*/  FADD R49, R22.reuse, -12583039 ;  /* 0xcb40007f16317421 */ /* 0x040fe20000000000 */
[----:B------:R-:W-:-:S03]  /*8670*/  SHF.L.U32 R22, R22, 0x17, RZ ;  /* 0x0000001716167819 */ /* 0x000fc600000006ff */
[C---:B------:R-:W-:Y:S01]  /*8680*/  FFMA R45, R6.reuse, 1.4426950216293334961, -R49 ;  /* 0x3fb8aa3b062d7823 */ /* 0x040fe20000000831 */
[----:B------:R-:W3:Y:S03]  /*8690*/  MUFU.EX2 R43, R43 ;  /* 0x0000002b002b7308 */ /* 0x000ee60000000800 */
[----:B------:R-:W-:Y:S01]  /*86a0*/  FFMA R45, R6, 1.925963033500011079e-08, R45 ;  /* 0x32a57060062d7823 */ /* 0x000fe2000000002d */
[----:B-1----:R-:W-:Y:S01]  /*86b0*/  FMUL R6, R37, R8 ;  /* 0x0000000825067220 */ /* 0x002fe20000400000 */
[----:B------:R-:W-:Y:S01]  /*86c0*/  FFMA.SAT R37, R24, R11, 0.5 ;  /* 0x3f00000018257423 */ /* 0x000fe2000000200b */
[----:B------:R-:W-:Y:S02]  /*86d0*/  IMAD.SHL.U32 R8, R13, 0x800000, RZ ;  /* 0x008000000d087824 */ /* 0x000fe400078e00ff */
[-C--:B------:R-:W-:Y:S01]  /*86e0*/  FFMA.RM R13, R51, R12.reuse, 12582913 ;  /* 0x4b400001330d7423 */ /* 0x080fe2000000400c */
[----:B------:R-:W-:Y:S01]  /*86f0*/  FFMA.RM R37, R37, R12, 12582913 ;  /* 0x4b40000125257423 */ /* 0x000fe2000000400c */
[----:B--2---:R-:W-:-:S02]  /*8700*/  FMUL R18, R15, R44 ;  /* 0x0000002c0f127220 */ /* 0x004fc40000400000 */
[----:B------:R-:W-:Y:S01]  /*8710*/  FADD R51, R13, -12583039 ;  /* 0xcb40007f0d337421 */ /* 0x000fe20000000000 */
[----:B------:R-:W-:Y:S01]  /*8720*/  FMUL R8, R8, R41 ;  /* 0x0000002908087220 */ /* 0x000fe20000400000 */
[----:B------:R-:W-:Y:S01]  /*8730*/  FADD R49, R37, -12583039 ;  /* 0xcb40007f25317421 */ /* 0x000fe20000000000 */
[----:B------:R-:W-:Y:S01]  /*8740*/  FFMA.SAT R41, R28, R11, 0.5 ;  /* 0x3f0000001c297423 */ /* 0x000fe2000000200b */
[----:B------:R-:W-:Y:S01]  /*8750*/  FFMA R51, R26, 1.4426950216293334961, -R51 ;  /* 0x3fb8aa3b1a337823 */ /* 0x000fe20000000833 */
[----:B------:R-:W1:Y:S01]  /*8760*/  MUFU.EX2 R45, R45 ;  /* 0x0000002d002d7308 */ /* 0x000e620000000800 */
[----:B------:R-:W-:Y:S01]  /*8770*/  FFMA R49, R24, 1.4426950216293334961, -R49 ;  /* 0x3fb8aa3b18317823 */ /* 0x000fe20000000831 */
[----:B------:R-:W-:Y:S01]  /*8780*/  FFMA.RM R41, R41, R12, 12582913 ;  /* 0x4b40000129297423 */ /* 0x000fe2000000400c */
[----:B------:R-:W-:Y:S01]  /*8790*/  FFMA R51, R26, 1.925963033500011079e-08, R51 ;  /* 0x32a570601a337823 */ /* 0x000fe20000000033 */
[----:B------:R-:W-:Y:S02]  /*87a0*/  IMAD.SHL.U32 R26, R13, 0x800000, RZ ;  /* 0x008000000d1a7824 */ /* 0x000fe400078e00ff */
[----:B------:R-:W-:Y:S01]  /*87b0*/  FFMA R46, R24, 1.925963033500011079e-08, R49 ;  /* 0x32a57060182e7823 */ /* 0x000fe20000000031 */
[----:B------:R-:W-:-:S02]  /*87c0*/  IMAD.SHL.U32 R24, R37, 0x800000, RZ ;  /* 0x0080000025187824 */ /* 0x000fc400078e00ff */
[----:B------:R-:W-:Y:S01]  /*87d0*/  FFMA.RM R44, R59, R12, 12582913 ;  /* 0x4b4000013b2c7423 */ /* 0x000fe2000000400c */
[----:B------:R3:W2:Y:S03]  /*87e0*/  MUFU.EX2 R49, R16 ;  /* 0x0000001000317308 */ /* 0x0006a60000000800 */
[----:B------:R-:W-:-:S04]  /*87f0*/  FADD R59, R44, -12583039 ;  /* 0xcb40007f2c3b7421 */ /* 0x000fc80000000000 */
[----:B------:R-:W-:Y:S01]  /*8800*/  FFMA R37, R34, 1.4426950216293334961, -R59 ;  /* 0x3fb8aa3b22257823 */ /* 0x000fe2000000083b */
[----:B------:R-:W4:Y:S01]  /*8810*/  MUFU.EX2 R51, R51 ;  /* 0x0000003300337308 */ /* 0x000f220000000800 */
[----:B---3--:R-:W-:Y:S01]  /*8820*/  FMUL R16, R14, R43 ;  /* 0x0000002b0e107220 */ /* 0x008fe20000400000 */
[----:B------:R-:W-:Y:S01]  /*8830*/  FFMA.SAT R43, R32, R11, 0.5 ;  /* 0x3f000000202b7423 */ /* 0x000fe2000000200b */
[----:B-1----:R-:W-:Y:S01]  /*8840*/  FMUL R22, R22, R45 ;  /* 0x0000002d16167220 */ /* 0x002fe20000400000 */
[----:B------:R-:W-:Y:S01]  /*8850*/  FFMA R37, R34, 1.925963033500011079e-08, R37 ;  /* 0x32a5706022257823 */ /* 0x000fe20000000025 */
[----:B------:R-:W-:Y:S01]  /*8860*/  SHF.L.U32 R34, R44, 0x17, RZ ;  /* 0x000000172c227819 */ /* 0x000fe200000006ff */
[----:B------:R-:W-:Y:S01]  /*8870*/  FFMA.RM R43, R43, R12, 12582913 ;  /* 0x4b4000012b2b7423 */ /* 0x000fe2000000400c */
[----:B--2---:R-:W-:-:S03]  /*8880*/  FMUL R10, R10, R49 ;  /* 0x000000310a0a7220 */ /* 0x004fc60000400000 */
[----:B------:R-:W-:Y:S01]  /*8890*/  FADD R15, R43, -12583039 ;  /* 0xcb40007f2b0f7421 */ /* 0x000fe20000000000 */
[C---:B------:R-:W-:Y:S01]  /*88a0*/  FADD R49, R41.reuse, -12583039 ;  /* 0xcb40007f29317421 */ /* 0x040fe20000000000 */
[----:B------:R-:W1:Y:S02]  /*88b0*/  MUFU.EX2 R37, R37 ;  /* 0x0000002500257308 */ /* 0x000e640000000800 */
[----:B------:R-:W-:Y:S01]  /*88c0*/  FFMA R15, R32, 1.4426950216293334961, -R15 ;  /* 0x3fb8aa3b200f7823 */ /* 0x000fe2000000080f */
[----:B------:R-:W-:Y:S01]  /*88d0*/  FFMA R49, R28, 1.4426950216293334961, -R49 ;  /* 0x3fb8aa3b1c317823 */ /* 0x000fe20000000831 */
[----:B----4-:R-:W-:Y:S02]  /*88e0*/  FMUL R26, R26, R51 ;  /* 0x000000331a1a7220 */ /* 0x010fe40000400000 */
[----:B------:R-:W-:Y:S01]  /*88f0*/  FFMA R57, R32, 1.925963033500011079e-08, R15 ;  /* 0x32a5706020397823 */ /* 0x000fe2000000000f */
[----:B------:R-:W-:Y:S01]  /*8900*/  FFMA R53, R28, 1.925963033500011079e-08, R49 ;  /* 0x32a570601c357823 */ /* 0x000fe20000000031 */
[----:B------:R-:W2:Y:S01]  /*8910*/  MUFU.EX2 R15, R46 ;  /* 0x0000002e000f7308 */ /* 0x000ea20000000800 */
[----:B------:R-:W-:Y:S01]  /*8920*/  SHF.L.U32 R28, R41, 0x17, RZ ;  /* 0x00000017291c7819 */ /* 0x000fe200000006ff */
[----:B------:R-:W-:-:S02]  /*8930*/  IMAD.SHL.U32 R32, R43, 0x800000, RZ ;  /* 0x008000002b207824 */ /* 0x000fc400078e00ff */
[-C--:B------:R-:W-:Y:S01]  /*8940*/  FFMA.SAT R43, R54, R11.reuse, 0.5 ;  /* 0x3f000000362b7423 */ /* 0x080fe2000000200b */
[----:B------:R-:W-:-:S03]  /*8950*/  FFMA.SAT R49, R30, R11, 0.5 ;  /* 0x3f0000001e317423 */ /* 0x000fc6000000200b */
[-C--:B------:R-:W-:Y:S01]  /*8960*/  FFMA.RM R43, R43, R12.reuse, 12582913 ;  /* 0x4b4000012b2b7423 */ /* 0x080fe2000000400c */
[----:B------:R-:W-:Y:S01]  /*8970*/  FFMA.RM R49, R49, R12, 12582913 ;  /* 0x4b40000131317423 */ /* 0x000fe2000000400c */
[----:B-1----:R-:W-:Y:S01]  /*8980*/  FMUL R34, R34, R37 ;  /* 0x0000002522227220 */ /* 0x002fe20000400000 */
[----:B------:R-:W-:Y:S01]  /*8990*/  FFMA.SAT R37, R42, R11, 0.5 ;  /* 0x3f0000002a257423 */ /* 0x000fe2000000200b */
[----:B------:R-:W1:Y:S01]  /*89a0*/  MUFU.EX2 R53, R53 ;  /* 0x0000003500357308 */ /* 0x000e620000000800 */
[----:B------:R-:W-:-:S04]  /*89b0*/  FADD R55, R49, -12583039 ;  /* 0xcb40007f31377421 */ /* 0x000fc80000000000 */
[----:B------:R-:W-:Y:S01]  /*89c0*/  FFMA R55, R30, 1.4426950216293334961, -R55 ;  /* 0x3fb8aa3b1e377823 */ /* 0x000fe20000000837 */
[----:B--2---:R-:W-:Y:S01]  /*89d0*/  FMUL R24, R24, R15 ;  /* 0x0000000f18187220 */ /* 0x004fe20000400000 */
[----:B------:R-:W-:Y:S01]  /*89e0*/  FFMA.SAT R15, R36, R11, 0.5 ;  /* 0x3f000000240f7423 */ /* 0x000fe2000000200b */
[----:B------:R-:W2:Y:S01]  /*89f0*/  MUFU.EX2 R57, R57 ;  /* 0x0000003900397308 */ /* 0x000ea20000000800 */
[----:B------:R-:W-:Y:S01]  /*8a00*/  FFMA R55, R30, 1.925963033500011079e-08, R55 ;  /* 0x32a570601e377823 */ /* 0x000fe20000000037 */
[----:B------:R-:W-:Y:S02]  /*8a10*/  IMAD.SHL.U32 R30, R49, 0x800000, RZ ;  /* 0x00800000311e7824 */ /* 0x000fe400078e00ff */
[----:B------:R-:W-:-:S04]  /*8a20*/  FFMA.RM R14, R15, R12, 12582913 ;  /* 0x4b4000010f0e7423 */ /* 0x000fc8000000400c */
[C---:B------:R-:W-:Y:S01]  /*8a30*/  FADD R15, R14.reuse, -12583039 ;  /* 0xcb40007f0e0f7421 */ /* 0x040fe20000000000 */
[----:B------:R-:W3:Y:S01]  /*8a40*/  MUFU.EX2 R55, R55 ;  /* 0x0000003700377308 */ /* 0x000ee20000000800 */
[----:B------:R-:W-:Y:S02]  /*8a50*/  IMAD.SHL.U32 R14, R14, 0x800000, RZ ;  /* 0x008000000e0e7824 */ /* 0x000fe400078e00ff */
[----:B-1----:R-:W-:Y:S01]  /*8a60*/  FMUL R28, R28, R53 ;  /* 0x000000351c1c7220 */ /* 0x002fe20000400000 */
[----:B------:R-:W-:-:S04]  /*8a70*/  FFMA R15, R36, 1.4426950216293334961, -R15 ;  /* 0x3fb8aa3b240f7823 */ /* 0x000fc8000000080f */
[----:B------:R-:W-:Y:S01]  /*8a80*/  FFMA R36, R36, 1.925963033500011079e-08, R15 ;  /* 0x32a5706024247823 */ /* 0x000fe2000000000f */
[----:B------:R-:W-:Y:S01]  /*8a90*/  FFMA.SAT R15, R40, R11, 0.5 ;  /* 0x3f000000280f7423 */ /* 0x000fe2000000200b */
[----:B--2---:R-:W-:Y:S02]  /*8aa0*/  FMUL R32, R32, R57 ;  /* 0x0000003920207220 */ /* 0x004fe40000400000 */
[----:B------:R-:W1:Y:S01]  /*8ab0*/  MUFU.EX2 R49, R36 ;  /* 0x0000002400317308 */ /* 0x000e620000000800 */
[----:B------:R-:W-:-:S04]  /*8ac0*/  FFMA.RM R13, R15, R12, 12582913 ;  /* 0x4b4000010f0d7423 */ /* 0x000fc8000000400c */
[----:B------:R-:W-:Y:S01]  /*8ad0*/  FADD R15, R13, -12583039 ;  /* 0xcb40007f0d0f7421 */ /* 0x000fe20000000000 */
[----:B---3--:R-:W-:-:S03]  /*8ae0*/  FMUL R30, R30, R55 ;  /* 0x000000371e1e7220 */ /* 0x008fc60000400000 */
[----:B------:R-:W-:-:S04]  /*8af0*/  FFMA R15, R40, 1.4426950216293334961, -R15 ;  /* 0x3fb8aa3b280f7823 */ /* 0x000fc8000000080f */
[----:B------:R-:W-:Y:S01]  /*8b00*/  FFMA R40, R40, 1.925963033500011079e-08, R15 ;  /* 0x32a5706028287823 */ /* 0x000fe2000000000f */
[----:B------:R-:W-:-:S03]  /*8b10*/  FFMA.SAT R15, R50, R11, 0.5 ;  /* 0x3f000000320f7423 */ /* 0x000fc6000000200b */
[----:B------:R-:W-:Y:S01]  /*8b20*/  MUFU.EX2 R51, R40 ;  /* 0x0000002800337308 */ /* 0x000fe20000000800 */
[----:B------:R-:W-:Y:S01]  /*8b30*/  FFMA.RM R15, R15, R12, 12582913 ;  /* 0x4b4000010f0f7423 */ /* 0x000fe2000000400c */
[----:B-1----:R-:W-:Y:S01]  /*8b40*/  FMUL R36, R14, R49 ;  /* 0x000000310e247220 */ /* 0x002fe20000400000 */
[----:B------:R-:W-:Y:S02]  /*8b50*/  IMAD.SHL.U32 R14, R13, 0x800000, RZ ;  /* 0x008000000d0e7824 */ /* 0x000fe400078e00ff */
[C---:B------:R-:W-:Y:S01]  /*8b60*/  FADD R41, R15.reuse, -12583039 ;  /* 0xcb40007f0f297421 */ /* 0x040fe20000000000 */
[----:B------:R-:W-:-:S03]  /*8b70*/  SHF.L.U32 R15, R15, 0x17, RZ ;  /* 0x000000170f0f7819 */ /* 0x000fc600000006ff */
[----:B------:R-:W-:-:S04]  /*8b80*/  FFMA R41, R50, 1.4426950216293334961, -R41 ;  /* 0x3fb8aa3b32297823 */ /* 0x000fc80000000829 */
        /* <DEDUP_REMOVED lines=8> */
[----:B------:R-:W-:-:S04]  /*8c10*/  FADD R45, R43, -12583039 ;  /* 0xcb40007f2b2d7421 */ /* 0x000fc80000000000 */
[C---:B------:R-:W-:Y:S01]  /*8c20*/  FFMA R45, R54.reuse, 1.4426950216293334961, -R45 ;  /* 0x3fb8aa3b362d7823 */ /* 0x040fe2000000082d */
[----:B------:R-:W2:Y:S01]  /*8c30*/  MUFU.EX2 R52, R52 ;  /* 0x0000003400347308 */ /* 0x000ea20000000800 */
[----:B-1----:R-:W-:Y:S02]  /*8c40*/  FMUL R40, R15, R50 ;  /* 0x000000320f287220 */ /* 0x002fe40000400000 */
[----:B------:R-:W-:Y:S01]  /*8c50*/  FFMA R54, R54, 1.925963033500011079e-08, R45 ;  /* 0x32a5706036367823 */ /* 0x000fe2000000002d */
[----:B------:R-:W-:-:S04]  /*8c60*/  FFMA.SAT R45, R56, R11, 0.5 ;  /* 0x3f000000382d7423 */ /* 0x000fc8000000200b */
[----:B------:R-:W-:Y:S01]  /*8c70*/  FFMA.RM R44, R45, R12, 12582913 ;  /* 0x4b4000012d2c7423 */ /* 0x000fe2000000400c */
[----:B------:R-:W1:Y:S03]  /*8c80*/  MUFU.EX2 R49, R54 ;  /* 0x0000003600317308 */ /* 0x000e660000000800 */
[----:B------:R-:W-:-:S04]  /*8c90*/  FADD R45, R44, -12583039 ;  /* 0xcb40007f2c2d7421 */ /* 0x000fc80000000000 */
[----:B------:R-:W-:Y:S01]  /*8ca0*/  FFMA R45, R56, 1.4426950216293334961, -R45 ;  /* 0x3fb8aa3b382d7823 */ /* 0x000fe2000000082d */
[----:B--2---:R-:W-:-:S03]  /*8cb0*/  FMUL R41, R41, R52 ;  /* 0x0000003429297220 */ /* 0x004fc60000400000 */
[----:B------:R-:W-:Y:S01]  /*8cc0*/  FFMA R56, R56, 1.925963033500011079e-08, R45 ;  /* 0x32a5706038387823 */ /* 0x000fe2000000002d */
[----:B------:R-:W-:Y:S01]  /*8cd0*/  FFMA.SAT R45, R48, R11, 0.5 ;  /* 0x3f000000302d7423 */ /* 0x000fe2000000200b */
[----:B------:R-:W-:-:S03]  /*8ce0*/  FFMA.RM R11, R37, R12, 12582913 ;  /* 0x4b400001250b7423 */ /* 0x000fc6000000400c */
[----:B------:R-:W-:Y:S01]  /*8cf0*/  FFMA.RM R12, R45, R12, 12582913 ;  /* 0x4b4000012d0c7423 */ /* 0x000fe2000000400c */
[C---:B------:R-:W-:Y:S01]  /*8d00*/  FADD R37, R11.reuse, -12583039 ;  /* 0xcb40007f0b257421 */ /* 0x040fe20000000000 */
[----:B------:R-:W2:Y:S01]  /*8d10*/  MUFU.EX2 R56, R56 ;  /* 0x0000003800387308 */ /* 0x000ea20000000800 */
[----:B------:R-:W-:Y:S02]  /*8d20*/  IMAD.SHL.U32 R11, R11, 0x800000, RZ ;  /* 0x008000000b0b7824 */ /* 0x000fe400078e00ff */
[----:B------:R-:W-:-:S04]  /*8d30*/  FFMA R37, R42, 1.4426950216293334961, -R37 ;  /* 0x3fb8aa3b2a257823 */ /* 0x000fc80000000825 */
[----:B------:R-:W-:Y:S01]  /*8d40*/  FFMA R45, R42, 1.925963033500011079e-08, R37 ;  /* 0x32a570602a2d7823 */ /* 0x000fe20000000025 */
[----:B------:R-:W-:Y:S01]  /*8d50*/  FADD R37, R12, -12583039 ;  /* 0xcb40007f0c257421 */ /* 0x000fe20000000000 */
[----:B------:R-:W-:Y:S01]  /*8d60*/  IMAD.SHL.U32 R42, R43, 0x800000, RZ ;  /* 0x008000002b2a7824 */ /* 0x000fe200078e00ff */
[----:B------:R-:W-:Y:S01]  /*8d70*/  SHF.L.U32 R43, R44, 0x17, RZ ;  /* 0x000000172c2b7819 */ /* 0x000fe200000006ff */
[----:B------:R-:W3:Y:S01]  /*8d80*/  MUFU.EX2 R46, R45 ;  /* 0x0000002d002e7308 */ /* 0x000ee20000000800 */
[----:B------:R-:W-:Y:S01]  /*8d90*/  FFMA R37, R48, 1.4426950216293334961, -R37 ;  /* 0x3fb8aa3b30257823 */ /* 0x000fe20000000825 */
[----:B-1----:R-:W-:Y:S01]  /*8da0*/  FMUL R42, R42, R49 ;  /* 0x000000312a2a7220 */ /* 0x002fe20000400000 */
[----:B------:R-:W-:Y:S02]  /*8db0*/  IMAD.SHL.U32 R12, R12, 0x800000, RZ ;  /* 0x008000000c0c7824 */ /* 0x000fe400078e00ff */
[----:B------:R-:W-:Y:S01]  /*8dc0*/  FFMA R48, R48, 1.925963033500011079e-08, R37 ;  /* 0x32a5706030307823 */ /* 0x000fe20000000025 */
[----:B------:R-:W-:Y:S01]  /*8dd0*/  FADD R37, RZ, R20 ;  /* 0x00000014ff257221 */ /* 0x000fe20000000000 */
[----:B--2---:R-:W-:-:S02]  /*8de0*/  FMUL R43, R43, R56 ;  /* 0x000000382b2b7220 */ /* 0x004fc40000400000 */
[----:B------:R-:W1:Y:S01]  /*8df0*/  MUFU.EX2 R15, R48 ;  /* 0x00000030000f7308 */ /* 0x000e620000000800 */
[----:B------:R-:W-:-:S04]  /*8e00*/  FADD R37, R37, R4 ;  /* 0x0000000425257221 */ /* 0x000fc80000000000 */
[----:B------:R-:W-:Y:S01]  /*8e10*/  FADD R37, R37, R6 ;  /* 0x0000000625257221 */ /* 0x000fe20000000000 */
[----:B---3--:R-:W-:-:S03]  /*8e20*/  FMUL R45, R11, R46 ;  /* 0x0000002e0b2d7220 */ /* 0x008fc60000400000 */
[----:B------:R-:W-:-:S04]  /*8e30*/  FADD R37, R37, R8 ;  /* 0x0000000825257221 */ /* 0x000fc80000000000 */
[----:B------:R-:W-:-:S04]  /*8e40*/  FADD R37, R37, R10 ;  /* 0x0000000a25257221 */ /* 0x000fc80000000000 */
[----:B------:R-:W-:Y:S01]  /*8e50*/  FADD R37, R37, R16 ;  /* 0x0000001025257221 */ /* 0x000fe20000000000 */
[----:B-1----:R-:W-:-:S03]  /*8e60*/  FMUL R44, R12, R15 ;  /* 0x0000000f0c2c7220 */ /* 0x002fc60000400000 */
        /* <DEDUP_REMOVED lines=26> */
.L_x_12358:
        /* <DEDUP_REMOVED lines=12> */
[----:B01----:R-:W-:Y:S05]  /*90d0*/  CALL.REL.NOINC `($__internal_183_$__cuda_sm3x_div_rn_noftz_f32_slowpath) ;  /* 0x0000002c00847944 */ /* 0x003fea0003c00000 */
[----:B------:R-:W-:-:S07]  /*90e0*/  IMAD.MOV.U32 R15, RZ, RZ, R11 ;  /* 0x000000ffff0f7224 */ /* 0x000fce00078e000b */
.L_x_12303:
[----:B------:R-:W-:Y:S05]  /*90f0*/  BSYNC.RECONVERGENT B3 ;  /* 0x0000000000037941 */ /* 0x000fea0003800200 */
.L_x_12302:
        /* <DEDUP_REMOVED lines=12> */
[----:B01----:R-:W-:Y:S05]  /*91c0*/  CALL.REL.NOINC `($__internal_183_$__cuda_sm3x_div_rn_noftz_f32_slowpath) ;  /* 0x0000002c00487944 */ /* 0x003fea0003c00000 */
[----:B------:R-:W-:-:S07]  /*91d0*/  IMAD.MOV.U32 R49, RZ, RZ, R11 ;  /* 0x000000ffff317224 */ /* 0x000fce00078e000b */
.L_x_12305:
[----:B------:R-:W-:Y:S05]  /*91e0*/  BSYNC.RECONVERGENT B3 ;  /* 0x0000000000037941 */ /* 0x000fea0003800200 */
.L_x_12304:
        /* <DEDUP_REMOVED lines=14> */
.L_x_12307:
[----:B------:R-:W-:Y:S05]  /*92d0*/  BSYNC.RECONVERGENT B3 ;  /* 0x0000000000037941 */ /* 0x000fea0003800200 */
.L_x_12306:
        /* <DEDUP_REMOVED lines=14> */
.L_x_12309:
[----:B------:R-:W-:Y:S05]  /*93c0*/  BSYNC.RECONVERGENT B3 ;  /* 0x0000000000037941 */ /* 0x000fea0003800200 */
.L_x_12308:
        /* <DEDUP_REMOVED lines=14> */
.L_x_12311:
[----:B------:R-:W-:Y:S05]  /*94b0*/  BSYNC.RECONVERGENT B3 ;  /* 0x0000000000037941 */ /* 0x000fea0003800200 */
.L_x_12310:
        /* <DEDUP_REMOVED lines=14> */
.L_x_12313:
[----:B------:R-:W-:Y:S05]  /*95a0*/  BSYNC.RECONVERGENT B3 ;  /* 0x0000000000037941 */ /* 0x000fea0003800200 */
.L_x_12312:
        /* <DEDUP_REMOVED lines=14> */
.L_x_12315:
[----:B------:R-:W-:Y:S05]  /*9690*/  BSYNC.RECONVERGENT B3 ;  /* 0x0000000000037941 */ /* 0x000fea0003800200 */
.L_x_12314:
        /* <DEDUP_REMOVED lines=14> */
.L_x_12317:
[----:B------:R-:W-:Y:S05]  /*9780*/  BSYNC.RECONVERGENT B3 ;  /* 0x0000000000037941 */ /* 0x000fea0003800200 */
.L_x_12316:
        /* <DEDUP_REMOVED lines=14> */
.L_x_12319:
[----:B------:R-:W-:Y:S05]  /*9870*/  BSYNC.RECONVERGENT B3 ;  /* 0x0000000000037941 */ /* 0x000fea0003800200 */
.L_x_12318:
        /* <DEDUP_REMOVED lines=14> */
.L_x_12321:
[----:B------:R-:W-:Y:S05]  /*9960*/  BSYNC.RECONVERGENT B3 ;  /* 0x0000000000037941 */ /* 0x000fea0003800200 */
.L_x_12320:
        /* <DEDUP_REMOVED lines=14> */
.L_x_12323:
[----:B------:R-:W-:Y:S05]  /*9a50*/  BSYNC.RECONVERGENT B3 ;  /* 0x0000000000037941 */ /* 0x000fea0003800200 */
.L_x_12322:
        /* <DEDUP_REMOVED lines=14> */
.L_x_12325:
[----:B------:R-:W-:Y:S05]  /*9b40*/  BSYNC.RECONVERGENT B3 ;  /* 0x0000000000037941 */ /* 0x000fea0003800200 */
.L_x_12324:
        /* <DEDUP_REMOVED lines=14> */
.L_x_12327:
[----:B------:R-:W-:Y:S05]  /*9c30*/  BSYNC.RECONVERGENT B3 ;  /* 0x0000000000037941 */ /* 0x000fea0003800200 */
.L_x_12326:
        /* <DEDUP_REMOVED lines=14> */
.L_x_12329:
[----:B------:R-:W-:Y:S05]  /*9d20*/  BSYNC.RECONVERGENT B3 ;  /* 0x0000000000037941 */ /* 0x000fea0003800200 */
.L_x_12328:
        /* <DEDUP_REMOVED lines=14> */
.L_x_12331:
[----:B------:R-:W-:Y:S05]  /*9e10*/  BSYNC.RECONVERGENT B3 ;  /* 0x0000000000037941 */ /* 0x000fea0003800200 */
.L_x_12330:
        /* <DEDUP_REMOVED lines=14> */
.L_x_12333:
[----:B------:R-:W-:Y:S05]  /*9f00*/  BSYNC.RECONVERGENT B3 ;  /* 0x0000000000037941 */ /* 0x000fea0003800200 */
.L_x_12332:
        /* <DEDUP_REMOVED lines=14> */
.L_x_12335:
[----:B------:R-:W-:Y:S05]  /*9ff0*/  BSYNC.RECONVERGENT B3 ;  /* 0x0000000000037941 */ /* 0x000fea0003800200 */
.L_x_12334:
        /* <DEDUP_REMOVED lines=14> */
.L_x_12337:
[----:B------:R-:W-:Y:S05]  /*a0e0*/  BSYNC.RECONVERGENT B3 ;  /* 0x0000000000037941 */ /* 0x000fea0003800200 */
.L_x_12336:
        /* <DEDUP_REMOVED lines=14> */
.L_x_12339:
[----:B------:R-:W-:Y:S05]  /*a1d0*/  BSYNC.RECONVERGENT B3 ;  /* 0x0000000000037941 */ /* 0x000fea0003800200 */
.L_x_12338:
        /* <DEDUP_REMOVED lines=12> */
[----:B01----:R-:W-:Y:S05]  /*a2a0*/  CALL.REL.NOINC `($__internal_183_$__cuda_sm3x_div_rn_noftz_f32_slowpath) ;  /* 0x0000001c00107944 */ /* 0x003fea0003c00000 */
[----:B------:R-:W-:-:S07]  /*a2b0*/  MOV R8, R11 ;  /* 0x0000000b00087202 */ /* 0x000fce0000000f00 */
.L_x_12341:
[----:B------:R-:W-:Y:S05]  /*a2c0*/  BSYNC.RECONVERGENT B3 ;  /* 0x0000000000037941 */ /* 0x000fea0003800200 */
.L_x_12340:
        /* <DEDUP_REMOVED lines=14> */
.L_x_12343:
[----:B------:R-:W-:Y:S05]  /*a3b0*/  BSYNC.RECONVERGENT B3 ;  /* 0x0000000000037941 */ /* 0x000fea0003800200 */
.L_x_12342:
        /* <DEDUP_REMOVED lines=14> */
.L_x_12345:
[----:B------:R-:W-:Y:S05]  /*a4a0*/  BSYNC.RECONVERGENT B3 ;  /* 0x0000000000037941 */ /* 0x000fea0003800200 */
.L_x_12344:
[----:B------:R-:W-:Y:S02]  /*a4b0*/  HFMA2 R11, -RZ, RZ, 0, 0 ;  /* 0x00000000ff0b7431 */ /* 0x000fe400000001ff */
[----:B------:R-:W-:Y:S01]  /*a4c0*/  IMAD R13, R2, UR42, RZ ;  /* 0x0000002a020d7c24 */ /* 0x000fe2000f8e02ff */
[----:B------:R-:W-:Y:S01]  /*a4d0*/  ISETP.GE.U32.AND P6, PT, R3, UR46, PT ;  /* 0x0000002e03007c0c */ /* 0x000fe2000bfc6070 */
[----:B0-----:R-:W-:Y:S01]  /*a4e0*/  IMAD.MOV.U32 R10, RZ, RZ, R47 ;  /* 0x000000ffff0a7224 */ /* 0x001fe200078e002f */
[----:B------:R-:W-:Y:S01]  /*a4f0*/  @!P1 R2UR UR4, R38 ;  /* 0x00000000260492ca */ /* 0x000fe200000e0000 */
[C---:B------:R-:W-:Y:S01]  /*a500*/  IMAD R13, R0.reuse, UR43, R13 ;  /* 0x0000002b000d7c24 */ /* 0x040fe2000f8e020d */
[----:B------:R-:W-:Y:S02]  /*a510*/  @!P1 R2UR UR5, R39 ;  /* 0x00000000270592ca */ /* 0x000fe400000e0000 */
[----:B------:R-:W-:Y:S01]  /*a520*/  ISETP.GE.AND.EX P6, PT, RZ, UR47, PT, P6 ;  /* 0x0000002fff007c0c */ /* 0x000fe2000bfc6360 */
[----:B------:R-:W-:Y:S01]  /*a530*/  IMAD.WIDE.U32 R10, R0, UR42, R10 ;  /* 0x0000002a000a7c25 */ /* 0x000fe2000f8e000a */
[----:B------:R-:W-:-:S02]  /*a540*/  ISETP.GE.U32.AND P4, PT, R19, UR46, PT ;  /* 0x0000002e13007c0c */ /* 0x000fc4000bf86070 */
[----:B------:R-:W-:Y:S01]  /*a550*/  ISETP.GE.U32.AND P2, PT, R9, UR46, PT ;  /* 0x0000002e09007c0c */ /* 0x000fe2000bf46070 */
[----:B------:R-:W-:Y:S01]  /*a560*/  IMAD.IADD R11, R11, 0x1, R13 ;  /* 0x000000010b0b7824 */ /* 0x000fe200078e020d */
[C---:B------:R-:W-:Y:S02]  /*a570*/  LEA R12, P0, R10.reuse, UR40, 0x2 ;  /* 0x000000280a0c7c11 */ /* 0x040fe4000f8010ff */
[----:B------:R-:W-:Y:S02]  /*a580*/  ISETP.GE.AND.EX P4, PT, RZ, UR47, PT, P4 ;  /* 0x0000002fff007c0c */ /* 0x000fe4000bf86340 */
[----:B------:R-:W-:Y:S01]  /*a590*/  LEA.HI.X R13, R10, UR41, R11, 0x2, P0 ;  /* 0x000000290a0d7c11 */ /* 0x000fe200080f140b */
[----:B------:R-:W-:Y:S01]  /*a5a0*/  VIADD R11, R47, 0x160 ;  /* 0x000001602f0b7836 */ /* 0x000fe20000000000 */
[----:B------:R-:W-:Y:S02]  /*a5b0*/  ISETP.GE.U32.AND P0, PT, R5, UR46, PT ;  /* 0x0000002e05007c0c */ /* 0x000fe4000bf06070 */
[----:B------:R-:W-:Y:S01]  /*a5c0*/  IADD3 R10, PT, PT, R47, 0xe0, RZ ;  /* 0x000000e02f0a7810 */ /* 0x000fe20007ffe0ff */
[----:B------:R0:W-:Y:S01]  /*a5d0*/  @!P1 STG.E desc[UR4][R12.64], R15 ;  /* 0x0000000f0c009986 */ /* 0x0001e2000c101904 */
[----:B------:R-:W-:-:S02]  /*a5e0*/  ISETP.GE.AND.EX P0, PT, RZ, UR47, PT, P0 ;  /* 0x0000002fff007c0c */ /* 0x000fc4000bf06300 */
[C---:B------:R-:W-:Y:S02]  /*a5f0*/  @!P6 R2UR UR4, R38.reuse ;  /* 0x000000002604e2ca */ /* 0x040fe400000e0000 */
[----:B------:R-:W-:Y:S02]  /*a600*/  @!P6 R2UR UR5, R39 ;  /* 0x000000002705e2ca */ /* 0x000fe400000e0000 */
[----:B------:R-:W-:Y:S02]  /*a610*/  ISETP.GE.U32.AND P1, PT, R7, UR46, PT ;  /* 0x0000002e07007c0c */ /* 0x000fe4000bf26070 */
[----:B------:R-:W-:Y:S02]  /*a620*/  ISETP.GE.U32.AND P3, PT, R17, UR46, PT ;  /* 0x0000002e11007c0c */ /* 0x000fe4000bf66070 */
[----:B------:R-:W-:Y:S02]  /*a630*/  @!P4 R2UR UR12, R38 ;  /* 0x00000000260cc2ca */ /* 0x000fe400000e0000 */
[----:B------:R-:W-:-:S02]  /*a640*/  @!P4 R2UR UR13, R39 ;  /* 0x00000000270dc2ca */ /* 0x000fc400000e0000 */
[----:B------:R-:W-:Y:S02]  /*a650*/  @!P0 R2UR UR6, R38 ;  /* 0x00000000260682ca */ /* 0x000fe400000e0000 */
[----:B------:R-:W-:Y:S01]  /*a660*/  @!P0 R2UR UR7, R39 ;  /* 0x00000000270782ca */ /* 0x000fe200000e0000 */
[----:B------:R0:W-:Y:S01]  /*a670*/  @!P6 STG.E desc[UR4][R12.64+0x80], R49 ;  /* 0x000080310c00e986 */ /* 0x0001e2000c101904 */
[----:B------:R-:W-:Y:S02]  /*a680*/  ISETP.GE.AND.EX P2, PT, RZ, UR47, PT, P2 ;  /* 0x0000002fff007c0c */ /* 0x000fe4000bf46320 */
[----:B------:R-:W-:Y:S01]  /*a690*/  ISETP.GE.U32.AND P5, PT, R10, UR46, PT ;  /* 0x0000002e0a007c0c */ /* 0x000fe2000bfa6070 */
[----:B------:R-:W-:Y:S01]  /*a6a0*/  VIADD R10, R47, 0x120 ;  /* 0x000001202f0a7836 */ /* 0x000fe20000000000 */
[----:B------:R-:W-:Y:S02]  /*a6b0*/  ISETP.GE.AND.EX P1, PT, RZ, UR47, PT, P1 ;  /* 0x0000002fff007c0c */ /* 0x000fe4000bf26310 */
[----:B------:R-:W-:Y:S01]  /*a6c0*/  ISETP.GE.AND.EX P3, PT, RZ, UR47, PT, P3 ;  /* 0x0000002fff007c0c */ /* 0x000fe2000bf66330 */
[----:B------:R0:W-:Y:S01]  /*a6d0*/  @!P4 STG.E desc[UR12][R12.64+0x300], R61 ;  /* 0x0003003d0c00c986 */ /* 0x0001e2000c10190c */
[----:B------:R-:W-:-:S02]  /*a6e0*/  ISETP.GE.AND.EX P5, PT, RZ, UR47, PT, P5 ;  /* 0x0000002fff007c0c */ /* 0x000fc4000bfa6350 */
[----:B------:R-:W-:Y:S01]  /*a6f0*/  ISETP.GE.U32.AND P6, PT, R10, UR46, PT ;  /* 0x0000002e0a007c0c */ /* 0x000fe2000bfc6070 */
[----:B------:R0:W-:Y:S01]  /*a700*/  @!P0 STG.E desc[UR6][R12.64+0x100], R51 ;  /* 0x000100330c008986 */ /* 0x0001e2000c101906 */
[----:B------:R-:W-:Y:S02]  /*a710*/  IADD3 R10, PT, PT, R47, 0x140, RZ ;  /* 0x000001402f0a7810 */ /* 0x000fe40007ffe0ff */
[----:B------:R-:W-:Y:S02]  /*a720*/  ISETP.GE.U32.AND P4, PT, R21, UR46, PT ;  /* 0x0000002e15007c0c */ /* 0x000fe4000bf86070 */
[----:B------:R-:W-:Y:S02]  /*a730*/  ISETP.GE.U32.AND P0, PT, R10, UR46, PT ;  /* 0x0000002e0a007c0c */ /* 0x000fe4000bf06070 */
[----:B------:R-:W-:Y:S02]  /*a740*/  @!P2 R2UR UR10, R38 ;  /* 0x00000000260aa2ca */ /* 0x000fe400000e0000 */
[----:B------:R-:W-:-:S02]  /*a750*/  @!P2 R2UR UR11, R39 ;  /* 0x00000000270ba2ca */ /* 0x000fc400000e0000 */
[C---:B------:R-:W-:Y:S02]  /*a760*/  @!P1 R2UR UR8, R38.reuse ;  /* 0x00000000260892ca */ /* 0x040fe400000e0000 */
[C---:B------:R-:W-:Y:S02]  /*a770*/  @!P1 R2UR UR9, R39.reuse ;  /* 0x00000000270992ca */ /* 0x040fe400000e0000 */
[C---:B------:R-:W-:Y:S02]  /*a780*/  @!P3 R2UR UR4, R38.reuse ;  /* 0x000000002604b2ca */ /* 0x040fe400000e0000 */
[----:B------:R-:W-:Y:S02]  /*a790*/  @!P3 R2UR UR5, R39 ;  /* 0x000000002705b2ca */ /* 0x000fe400000e0000 */
[----:B------:R-:W-:Y:S02]  /*a7a0*/  ISETP.GE.AND.EX P0, PT, RZ, UR47, PT, P0 ;  /* 0x0000002fff007c0c */ /* 0x000fe4000bf06300 */
[----:B------:R-:W-:Y:S01]  /*a7b0*/  ISETP.GE.AND.EX P4, PT, RZ, UR47, PT, P4 ;  /* 0x0000002fff007c0c */ /* 0x000fe2000bf86340 */
[----:B------:R0:W-:Y:S01]  /*a7c0*/  @!P2 STG.E desc[UR10][R12.64+0x200], R55 ;  /* 0x000200370c00a986 */ /* 0x0001e2000c10190a */
[----:B------:R-:W-:-:S02]  /*a7d0*/  @!P5 R2UR UR6, R38 ;  /* 0x000000002606d2ca */ /* 0x000fc400000e0000 */
[----:B------:R-:W-:Y:S01]  /*a7e0*/  @!P5 R2UR UR7, R39 ;  /* 0x000000002707d2ca */ /* 0x000fe200000e0000 */
[----:B------:R0:W-:Y:S01]  /*a7f0*/  @!P1 STG.E desc[UR8][R12.64+0x180], R53 ;  /* 0x000180350c009986 */ /* 0x0001e2000c101908 */
[----:B------:R-:W-:Y:S02]  /*a800*/  IADD3 R10, PT, PT, R47, 0x180, RZ ;  /* 0x000001802f0a7810 */ /* 0x000fe40007ffe0ff */
[----:B------:R-:W-:Y:S01]  /*a810*/  ISETP.GE.U32.AND P1, PT, R11, UR46, PT ;  /* 0x0000002e0b007c0c */ /* 0x000fe2000bf26070 */
[----:B------:R0:W-:Y:S01]  /*a820*/  @!P3 STG.E desc[UR4][R12.64+0x280], R59 ;  /* 0x0002803b0c00b986 */ /* 0x0001e2000c101904 */
[----:B------:R-:W-:Y:S01]  /*a830*/  ISETP.GE.U32.AND P2, PT, R10, UR46, PT ;  /* 0x0000002e0a007c0c */ /* 0x000fe2000bf46070 */
[----:B------:R-:W-:Y:S01]  /*a840*/  VIADD R10, R47, 0x1a0 ;  /* 0x000001a02f0a7836 */ /* 0x000fe20000000000 */
[----:B------:R-:W-:Y:S02]  /*a850*/  @!P0 R2UR UR8, R38 ;  /* 0x00000000260882ca */ /* 0x000fe400000e0000 */
[----:B------:R-:W-:-:S02]  /*a860*/  @!P0 R2UR UR9, R39 ;  /* 0x00000000270982ca */ /* 0x000fc400000e0000 */
[----:B------:R-:W-:Y:S01]  /*a870*/  IADD3 R11, PT, PT, R47, 0x1c0, RZ ;  /* 0x000001c02f0b7810 */ /* 0x000fe20007ffe0ff */
[----:B------:R0:W-:Y:S01]  /*a880*/  @!P5 STG.E desc[UR6][R12.64+0x380], R63 ;  /* 0x0003803f0c00d986 */ /* 0x0001e2000c101906 */
[----:B------:R-:W-:Y:S02]  /*a890*/  @!P4 R2UR UR4, R38 ;  /* 0x000000002604c2ca */ /* 0x000fe400000e0000 */
[----:B------:R-:W-:Y:S02]  /*a8a0*/  @!P4 R2UR UR5, R39 ;  /* 0x000000002705c2ca */ /* 0x000fe400000e0000 */
[----:B------:R-:W-:Y:S02]  /*a8b0*/  ISETP.GE.AND.EX P6, PT, RZ, UR47, PT, P6 ;  /* 0x0000002fff007c0c */ /* 0x000fe4000bfc6360 */
[----:B------:R-:W-:Y:S02]  /*a8c0*/  ISETP.GE.U32.AND P3, PT, R10, UR46, PT ;  /* 0x0000002e0a007c0c */ /* 0x000fe4000bf66070 */
[----:B------:R-:W-:Y:S01]  /*a8d0*/  ISETP.GE.U32.AND P5, PT, R11, UR46, PT ;  /* 0x0000002e0b007c0c */ /* 0x000fe2000bfa6070 */
        /* <DEDUP_REMOVED lines=23> */
[----:B--2---:R-:W-:Y:S01]  /*aa50*/  IMAD R11, R11, UR4, RZ ;  /* 0x000000040b0b7c24 */ /* 0x004fe2000f8e02ff */
        /* <DEDUP_REMOVED lines=41> */
.L_x_12256:
[----:B------:R-:W-:Y:S05]  /*acf0*/  EXIT ;  /* 0x000000000000794d */ /* 0x000fea0003800000 */
.L_x_12301:
[----:B------:R-:W-:Y:S01]  /*ad00*/  BSSY B1, `(.L_x_12347) ;  /* 0x0000007000017945 */ /* 0x000fe20003800000 */
[----:B------:R-:W-:Y:S01]  /*ad10*/  IMAD.MOV.U32 R12, RZ, RZ, 0x10 ;  /* 0x00000010ff0c7424 */ /* 0x000fe200078e00ff */
[----:B------:R-:W-:Y:S01]  /*ad20*/  MOV R11, 0x1f ;  /* 0x0000001f000b7802 */ /* 0x000fe20000000f00 */
[----:B------:R-:W-:-:S07]  /*ad30*/  IMAD.MOV.U32 R15, RZ, RZ, -0x1 ;  /* 0xffffffffff0f7424 */ /* 0x000fce00078e00ff */
[----:B0-----:R-:W-:Y:S05]  /*ad40*/  WARPSYNC.COLLECTIVE R15, `(.L_x_12348) ;  /* 0x000000000f087348 */ /* 0x001fea0003c00000 */
[----:B------:R1:W2:Y:S02]  /*ad50*/  SHFL.BFLY P6, R14, R13, R12, R11 ;  /* 0x0c00000c0d0e7389 */ /* 0x0002a400000c000b */
[----:B012---:R-:W-:Y:S05]  /*ad60*/  ENDCOLLECTIVE ;  /* 0x000000000000791b */ /* 0x007fea0003800000 */
.L_x_12348:
[----:B------:R-:W-:Y:S05]  /*ad70*/  BSYNC B1 ;  /* 0x0000000000017941 */ /* 0x000fea0003800000 */
.L_x_12347:
[----:B------:R-:W-:Y:S01]  /*ad80*/  HFMA2 R12, -RZ, RZ, 0, 4.76837158203125e-07 ;  /* 0x00000008ff0c7431 */ /* 0x000fe200000001ff */
[----:B------:R-:W-:Y:S01]  /*ad90*/  FMNMX R13, R14, R13, !PT ;  /* 0x0000000d0e0d7209 */ /* 0x000fe20007800000 */
[----:B------:R-:W-:Y:S01]  /*ada0*/  IMAD.MOV.U32 R11, RZ, RZ, 0x1f ;  /* 0x0000001fff0b7424 */ /* 0x000fe200078e00ff */
[----:B------:R-:W-:-:S07]  /*adb0*/  MOV R15, 0xffffffff ;  /* 0xffffffff000f7802 */ /* 0x000fce0000000f00 */
[----:B------:R-:W-:Y:S05]  /*adc0*/  WARPSYNC.COLLECTIVE R15, `(.L_x_12349) ;  /* 0x000000000f087348 */ /* 0x000fea0003c00000 */
[----:B------:R0:W1:Y:S02]  /*add0*/  SHFL.BFLY P6, R14, R13, R12, R11 ;  /* 0x0c00000c0d0e7389 */ /* 0x00006400000c000b */
[----:B01----:R-:W-:Y:S05]  /*ade0*/  ENDCOLLECTIVE ;  /* 0x000000000000791b */ /* 0x003fea0003800000 */
.L_x_12349:
[----:B------:R-:W-:Y:S01]  /*adf0*/  HFMA2 R12, -RZ, RZ, 0, 2.384185791015625e-07 ;  /* 0x00000004ff0c7431 */ /* 0x000fe200000001ff */
[----:B------:R-:W-:-:S05]  /*ae00*/  FMNMX R37, R13, R14, !PT ;  /* 0x0000000e0d257209 */ /* 0x000fca0007800000 */
[----:B------:R-:W-:-:S07]  /*ae10*/  IMAD.MOV.U32 R13, RZ, RZ, R37 ;  /* 0x000000ffff0d7224 */ /* 0x000fce00078e0025 */
[----:B------:R-:W-:Y:S05]  /*ae20*/  WARPSYNC.COLLECTIVE R15, `(.L_x_12350) ;  /* 0x000000000f087348 */ /* 0x000fea0003c00000 */
[----:B------:R0:W1:Y:S02]  /*ae30*/  SHFL.BFLY P6, R14, R13, R12, R11 ;  /* 0x0c00000c0d0e7389 */ /* 0x00006400000c000b */
[----:B01----:R-:W-:Y:S05]  /*ae40*/  ENDCOLLECTIVE ;  /* 0x000000000000791b */ /* 0x003fea0003800000 */
.L_x_12350:
[----:B------:R-:W-:Y:S02]  /*ae50*/  MOV R12, 0x2 ;  /* 0x00000002000c7802 */ /* 0x000fe40000000f00 */
[----:B------:R-:W-:-:S05]  /*ae60*/  FMNMX R41, R37, R14, !PT ;  /* 0x0000000e25297209 */ /* 0x000fca0007800000 */
[----:B------:R-:W-:-:S07]  /*ae70*/  IMAD.MOV.U32 R13, RZ, RZ, R41 ;  /* 0x000000ffff0d7224 */ /* 0x000fce00078e0029 */
[----:B------:R-:W-:Y:S05]  /*ae80*/  WARPSYNC.COLLECTIVE R15, `(.L_x_12351) ;  /* 0x000000000f087348 */ /* 0x000fea0003c00000 */
[----:B------:R0:W1:Y:S02]  /*ae90*/  SHFL.BFLY P6, R14, R13, R12, R11 ;  /* 0x0c00000c0d0e7389 */ /* 0x00006400000c000b */
[----:B01----:R-:W-:Y:S05]  /*aea0*/  ENDCOLLECTIVE ;  /* 0x000000000000791b */ /* 0x003fea0003800000 */
.L_x_12351:
[----:B------:R-:W-:Y:S01]  /*aeb0*/  HFMA2 R12, -RZ, RZ, 0, 5.9604644775390625e-08 ;  /* 0x00000001ff0c7431 */ /* 0x000fe200000001ff */
[----:B------:R-:W-:-:S05]  /*aec0*/  FMNMX R43, R41, R14, !PT ;  /* 0x0000000e292b7209 */ /* 0x000fca0007800000 */
[----:B------:R-:W-:-:S07]  /*aed0*/  IMAD.MOV.U32 R13, RZ, RZ, R43 ;  /* 0x000000ffff0d7224 */ /* 0x000fce00078e002b */
[----:B------:R-:W-:Y:S05]  /*aee0*/  WARPSYNC.COLLECTIVE R15, `(.L_x_12352) ;  /* 0x000000000f087348 */ /* 0x000fea0003c00000 */
[----:B------:R0:W1:Y:S02]  /*aef0*/  SHFL.BFLY P6, R14, R13, R12, R11 ;  /* 0x0c00000c0d0e7389 */ /* 0x00006400000c000b */
[----:B01----:R-:W-:Y:S05]  /*af00*/  ENDCOLLECTIVE ;  /* 0x000000000000791b */ /* 0x003fea0003800000 */
.L_x_12352:
[----:B------:R-:W-:Y:S01]  /*af10*/  IMAD.MOV.U32 R13, RZ, RZ, 0x3bbb989d ;  /* 0x3bbb989dff0d7424 */ /* 0x000fe200078e00ff */
[----:B------:R-:W-:Y:S02]  /*af20*/  MOV R12, 0x437c0000 ;  /* 0x437c0000000c7802 */ /* 0x000fe40000000f00 */
        /* <DEDUP_REMOVED lines=45> */
[----:B------:R-:W-:-:S03]  /*b200*/  FFMA R37, R8, 1.925963033500011079e-08, R37 ;  /* 0x32a5706008257823 */ /* 0x000fc60000000025 */
[----:B------:R-:W-:-:S03]  /*b210*/  SHF.L.U32 R8, R15, 0x17, RZ ;  /* 0x000000170f087819 */ /* 0x000fc600000006ff */
        /* <DEDUP_REMOVED lines=180> */
.L_x_12353:
[----:B------:R-:W-:Y:S02]  /*bd60*/  IMAD.MOV.U32 R12, RZ, RZ, 0x8 ;  /* 0x00000008ff0c7424 */ /* 0x000fe400078e00ff */
[----:B------:R-:W-:-:S05]  /*bd70*/  FADD R46, R13, R14 ;  /* 0x0000000e0d2e7221 */ /* 0x000fca0000000000 */
[----:B------:R-:W-:-:S07]  /*bd80*/  MOV R13, R46 ;  /* 0x0000002e000d7202 */ /* 0x000fce0000000f00 */
[----:B------:R-:W-:Y:S05]  /*bd90*/  WARPSYNC.COLLECTIVE R15, `(.L_x_12354) ;  /* 0x000000000f087348 */ /* 0x000fea0003c00000 */
[----:B------:R0:W1:Y:S02]  /*bda0*/  SHFL.BFLY P6, R14, R13, R12, R11 ;  /* 0x0c00000c0d0e7389 */ /* 0x00006400000c000b */
[----:B01----:R-:W-:Y:S05]  /*bdb0*/  ENDCOLLECTIVE ;  /* 0x000000000000791b */ /* 0x003fea0003800000 */
.L_x_12354:
[----:B------:R-:W-:Y:S02]  /*bdc0*/  IMAD.MOV.U32 R12, RZ, RZ, 0x4 ;  /* 0x00000004ff0c7424 */ /* 0x000fe400078e00ff */
[----:B------:R-:W-:-:S05]  /*bdd0*/  FADD R48, R46, R14 ;  /* 0x0000000e2e307221 */ /* 0x000fca0000000000 */
[----:B------:R-:W-:-:S07]  /*bde0*/  MOV R13, R48 ;  /* 0x00000030000d7202 */ /* 0x000fce0000000f00 */
[----:B------:R-:W-:Y:S05]  /*bdf0*/  WARPSYNC.COLLECTIVE R15, `(.L_x_12355) ;  /* 0x000000000f087348 */ /* 0x000fea0003c00000 */
[----:B------:R0:W1:Y:S02]  /*be00*/  SHFL.BFLY P6, R14, R13, R12, R11 ;  /* 0x0c00000c0d0e7389 */ /* 0x00006400000c000b */
[----:B01----:R-:W-:Y:S05]  /*be10*/  ENDCOLLECTIVE ;  /* 0x000000000000791b */ /* 0x003fea0003800000 */
.L_x_12355:
[----:B------:R-:W-:Y:S02]  /*be20*/  IMAD.MOV.U32 R12, RZ, RZ, 0x2 ;  /* 0x00000002ff0c7424 */ /* 0x000fe400078e00ff */
[----:B------:R-:W-:-:S05]  /*be30*/  FADD R49, R48, R14 ;  /* 0x0000000e30317221 */ /* 0x000fca0000000000 */
[----:B------:R-:W-:-:S07]  /*be40*/  MOV R13, R49 ;  /* 0x00000031000d7202 */ /* 0x000fce0000000f00 */
[----:B------:R-:W-:Y:S05]  /*be50*/  WARPSYNC.COLLECTIVE R15, `(.L_x_12356) ;  /* 0x000000000f087348 */ /* 0x000fea0003c00000 */
[----:B------:R0:W1:Y:S02]  /*be60*/  SHFL.BFLY P6, R14, R13, R12, R11 ;  /* 0x0c00000c0d0e7389 */ /* 0x00006400000c000b */
[----:B01----:R-:W-:Y:S05]  /*be70*/  ENDCOLLECTIVE ;  /* 0x000000000000791b */ /* 0x003fea0003800000 */
.L_x_12356:
[----:B------:R-:W-:Y:S02]  /*be80*/  IMAD.MOV.U32 R12, RZ, RZ, 0x1 ;  /* 0x00000001ff0c7424 */ /* 0x000fe400078e00ff */
[----:B------:R-:W-:-:S05]  /*be90*/  FADD R50, R49, R14 ;  /* 0x0000000e31327221 */ /* 0x000fca0000000000 */
[----:B------:R-:W-:-:S07]  /*bea0*/  MOV R13, R50 ;  /* 0x00000032000d7202 */ /* 0x000fce0000000f00 */
[----:B------:R-:W-:Y:S05]  /*beb0*/  WARPSYNC.COLLECTIVE R15, `(.L_x_12357) ;  /* 0x000000000f087348 */ /* 0x000fea0003c00000 */
[----:B------:R0:W1:Y:S02]  /*bec0*/  SHFL.BFLY P6, R14, R13, R12, R11 ;  /* 0x0c00000c0d0e7389 */ /* 0x00006400000c000b */
[----:B01----:R-:W-:Y:S05]  /*bed0*/  ENDCOLLECTIVE ;  /* 0x000000000000791b */ /* 0x003fea0003800000 */
.L_x_12357:
[----:B------:R-:W-:Y:S05]  /*bee0*/  BRA `(.L_x_12358) ;  /* 0xffffffd000487947 */ /* 0x000fea000383ffff */
        .weak           $__internal_183_$__cuda_sm3x_div_rn_noftz_f32_slowpath
        .type           $__internal_183_$__cuda_sm3x_div_rn_noftz_f32_slowpath,@function
        .size           $__internal_183_$__cuda_sm3x_div_rn_noftz_f32_slowpath,(.L_x_37560 - $__internal_183_$__cuda_sm3x_div_rn_noftz_f32_slowpath)
$__internal_183_$__cuda_sm3x_div_rn_noftz_f32_slowpath:
        /* <DEDUP_REMOVED lines=35> */
.L_x_12360:
        /* <DEDUP_REMOVED lines=32> */
[----:B------:R-:W-:Y:S01]  /*c320*/  IADD3 R46, PT, PT, R50, 0x20, RZ ;  /* 0x00000020322e7810 */ /* 0x000fe20007ffe0ff */
[----:B------:R-:W-:Y:S01]  /*c330*/  IMAD.MOV R48, RZ, RZ, -R50 ;  /* 0x000000ffff307224 */ /* 0x000fe200078e0a32 */
[----:B------:R-:W-:Y:S02]  /*c340*/  LOP3.LUT R14, R14, 0x7fffff, RZ, 0xc0, !PT ;  /* 0x007fffff0e0e7812 */ /* 0x000fe400078ec0ff */
[----:B------:R-:W-:Y:S02]  /*c350*/  ISETP.NE.AND P3, PT, R50, RZ, PT ;  /* 0x000000ff3200720c */ /* 0x000fe40003f65270 */
        /* <DEDUP_REMOVED lines=15> */
.L_x_12367:
[----:B------:R-:W-:-:S04]  /*c450*/  LOP3.LUT R11, R11, 0x80000000, RZ, 0xc0, !PT ;  /* 0x800000000b0b7812 */ /* 0x000fc800078ec0ff */
[----:B------:R-:W-:Y:S01]  /*c460*/  LOP3.LUT R11, R11, 0x7f800000, RZ, 0xfc, !PT ;  /* 0x7f8000000b0b7812 */ /* 0x000fe200078efcff */
[----:B------:R-:W-:Y:S06]  /*c470*/  BRA `(.L_x_12368) ;  /* 0x0000000000047947 */ /* 0x000fec0003800000 */
.L_x_12366:
[----:B------:R-:W-:-:S07]  /*c480*/  IMAD R11, R14, 0x800000, R11 ;  /* 0x008000000e0b7824 */ /* 0x000fce00078e020b */
.L_x_12368:
[----:B------:R-:W-:Y:S05]  /*c490*/  BSYNC.RECONVERGENT B2 ;  /* 0x0000000000027941 */ /* 0x000fea0003800200 */
.L_x_12365:
[----:B------:R-:W-:Y:S05]  /*c4a0*/  BRA `(.L_x_12369) ;  /* 0x0000000000207947 */ /* 0x000fea0003800000 */
.L_x_12364:
[----:B------:R-:W-:-:S04]  /*c4b0*/  LOP3.LUT R11, R11, 0x80000000, R46, 0x48, !PT ;  /* 0x800000000b0b7812 */ /* 0x000fc800078e482e */
[----:B------:R-:W-:Y:S01]  /*c4c0*/  LOP3.LUT R11, R11, 0x7f800000, RZ, 0xfc, !PT ;  /* 0x7f8000000b0b7812 */ /* 0x000fe200078efcff */
[----:B------:R-:W-:Y:S06]  /*c4d0*/  BRA `(.L_x_12369) ;  /* 0x0000000000147947 */ /* 0x000fec0003800000 */
.L_x_12363:
[----:B------:R-:W-:Y:S01]  /*c4e0*/  LOP3.LUT R11, R11, 0x80000000, R46, 0x48, !PT ;  /* 0x800000000b0b7812 */ /* 0x000fe200078e482e */
[----:B------:R-:W-:Y:S06]  /*c4f0*/  BRA `(.L_x_12369) ;  /* 0x00000000000c7947 */ /* 0x000fec0003800000 */
.L_x_12362:
[----:B------:R-:W0:Y:S01]  /*c500*/  MUFU.RSQ R11, -QNAN ;  /* 0xffc00000000b7908 */ /* 0x000e220000001400 */
[----:B------:R-:W-:Y:S05]  /*c510*/  BRA `(.L_x_12369) ;  /* 0x0000000000047947 */ /* 0x000fea0003800000 */
.L_x_12361:
[----:B------:R-:W-:-:S07]  /*c520*/  FADD.FTZ R11, R20, R11 ;  /* 0x0000000b140b7221 */ /* 0x000fce0000010000 */
.L_x_12369:
[----:B------:R-:W-:Y:S05]  /*c530*/  BSYNC.RECONVERGENT B1 ;  /* 0x0000000000017941 */ /* 0x000fea0003800200 */
.L_x_12359:
[----:B------:R-:W-:-:S04]  /*c540*/  HFMA2 R13, -RZ, RZ, 0, 0 ;  /* 0x00000000ff0d7431 */ /* 0x000fc800000001ff */
[----:B0-----:R-:W-:Y:S05]  /*c550*/  RET.REL.NODEC R12 `(_Z15SoftmaxWarpImplI22BroadcastScaleMaskLoadIffbLm3EiE11DirectStoreIffEfLi1ELi22ELi32ELi1ELb1EL9Algorithm0EEvT_T0_ll) ;  /* 0xffffff380ca87950 */ /* 0x001fea0003c3ffff */
.L_x_12370:
        /* <DEDUP_REMOVED lines=10> */
.L_x_37560:


//--------------------- .text._Z15SoftmaxWarpImplI22BroadcastScaleMaskLoadIffbLm3EiE11DirectStoreIffEfLi1ELi22ELi32ELi1ELb0EL9Algorithm0EEvT_T0_ll --------------------------
	.section	.text._Z15SoftmaxWarpImplI22BroadcastScaleMaskLoadIffbLm3EiE11DirectStoreIffEfLi1ELi22ELi32ELi1ELb0EL9Algorithm0EEvT_T0_ll,"ax",@progbits
	.align	128
        .global         _Z15SoftmaxWarpImplI22BroadcastScaleMaskLoadIffbLm3EiE11DirectStoreIffEfLi1ELi22ELi32ELi1ELb0EL9Algorithm0EEvT_T0_ll
        .type           _Z15SoftmaxWarpImplI22BroadcastScaleMaskLoadIffbLm3EiE11DirectStoreIffEfLi1ELi22ELi32ELi1ELb0EL9Algorithm0EEvT_T0_ll,@function
        .size           _Z15SoftmaxWarpImplI22BroadcastScaleMaskLoadIffbLm3EiE11DirectStoreIffEfLi1ELi22ELi32ELi1ELb0EL9Algorithm0EEvT_T0_ll,(.L_x_37561 - _Z15SoftmaxWarpImplI22BroadcastScaleMaskLoadIffbLm3EiE11DirectStoreIffEfLi1ELi22ELi32ELi1ELb0EL9Algorithm0EEvT_T0_ll)
        .other          _Z15SoftmaxWarpImplI22BroadcastScaleMaskLoadIffbLm3EiE11DirectStoreIffEfLi1ELi22ELi32ELi1ELb0EL9Algorithm0EEvT_T0_ll,@"STO_CUDA_ENTRY STV_DEFAULT"
_Z15SoftmaxWarpImplI22BroadcastScaleMaskLoadIffbLm3EiE11DirectStoreIffEfLi1ELi22ELi32ELi1ELb0EL9Algorithm0EEvT_T0_ll:
.text._Z15SoftmaxWarpImplI22BroadcastScaleMaskLoadIffbLm3EiE11DirectStoreIffEfLi1ELi22ELi32ELi1ELb0EL9Algorithm0EEvT_T0_ll:
        /* <DEDUP_REMOVED lines=29> */
.L_x_12371:
        /* <DEDUP_REMOVED lines=14> */
.L_x_12418:
[----:B--2---:R-:W-:Y:S01]  /*02b0*/  IABS R0, UR49 ;  /* 0x0000003100007c13 */ /* 0x004fe20008000000 */
[----:B0-----:R-:W-:Y:S01]  /*02c0*/  IMAD R23, R35, UR48, R36 ;  /* 0x0000003023177c24 */ /* 0x001fe2000f8e0224 */
[----:B------:R-:W-:Y:S01]  /*02d0*/  UMOV UR4, URZ ;  /* 0x000000ff00047c82 */ /* 0x000fe20008000000 */
[----:B------:R-:W-:Y:S02]  /*02e0*/  IABS R4, UR50 ;  /* 0x0000003200047c13 */ /* 0x000fe40008000000 */
[----:B------:R-:W-:Y:S01]  /*02f0*/  R2UR UR8, R0 ;  /* 0x00000000000872ca */ /* 0x000fe200000e0000 */
[C---:B------:R-:W-:Y:S01]  /*0300*/  VIADD R19, R23.reuse, 0x40 ;  /* 0x0000004017137836 */ /* 0x040fe20000000000 */
[C---:B------:R-:W-:Y:S02]  /*0310*/  IADD3 R15, PT, PT, R23.reuse, 0x20, RZ ;  /* 0x00000020170f7810 */ /* 0x040fe40007ffe0ff */
[----:B------:R-:W-:Y:S02]  /*0320*/  R2UR UR9, R4 ;  /* 0x00000000040972ca */ /* 0x000fe400000e0000 */
[----:B------:R-:W-:-:S02]  /*0330*/  IADD3 R5, PT, PT, R23, 0x60, RZ ;  /* 0x0000006017057810 */ /* 0x000fc40007ffe0ff */
[----:B------:R-:W-:Y:S02]  /*0340*/  LOP3.LUT R6, R15, UR49, RZ, 0x3c, !PT ;  /* 0x000000310f067c12 */ /* 0x000fe4000f8e3cff */
[----:B------:R-:W-:Y:S02]  /*0350*/  IABS R8, R5 ;  /* 0x0000000500087213 */ /* 0x000fe40000000000 */
[----:B------:R-:W-:Y:S01]  /*0360*/  ISETP.GE.AND P3, PT, R6, RZ, PT ;  /* 0x000000ff0600720c */ /* 0x000fe20003f66270 */
[----:B------:R-:W0:Y:S01]  /*0370*/  I2F.RP R0, UR8 ;  /* 0x0000000800007d06 */ /* 0x000e220008209400 */
[----:B------:R-:W-:-:S04]  /*0380*/  LOP3.LUT R6, R5, UR49, RZ, 0x3c, !PT ;  /* 0x0000003105067c12 */ /* 0x000fc8000f8e3cff */
[----:B------:R-:W-:Y:S02]  /*0390*/  ISETP.GE.AND P1, PT, R6, RZ, PT ;  /* 0x000000ff0600720c */ /* 0x000fe40003f26270 */
[----:B------:R-:W-:-:S04]  /*03a0*/  IADD3 R6, PT, PT, R23, 0x80, RZ ;  /* 0x0000008017067810 */ /* 0x000fc80007ffe0ff */
[----:B------:R-:W-:Y:S02]  /*03b0*/  IABS R20, R6 ;  /* 0x0000000600147213 */ /* 0x000fe40000000000 */
[----:B------:R-:W-:Y:S01]  /*03c0*/  SHF.R.S64 R12, RZ, 0x1e, R19 ;  /* 0x0000001eff0c7819 */ /* 0x000fe20000001013 */
[----:B0-----:R-:W0:Y:S01]  /*03d0*/  MUFU.RCP R0, R0 ;  /* 0x0000000000007308 */ /* 0x001e220000001000 */
[----:B------:R-:W-:Y:S01]  /*03e0*/  LOP3.LUT R10, R6, UR49, RZ, 0x3c, !PT ;  /* 0x00000031060a7c12 */ /* 0x000fe2000f8e3cff */
        /* <DEDUP_REMOVED lines=12> */
[----:B------:R-:W-:-:S03]  /*04b0*/  IADD3 R7, PT, PT, -R3, RZ, RZ ;  /* 0x000000ff03077210 */ /* 0x000fc60007ffe1ff */
[----:B------:R-:W-:Y:S02]  /*04c0*/  IMAD.MOV R9, RZ, RZ, -R4 ;  /* 0x000000ffff097224 */ /* 0x000fe400078e0a04 */
[----:B------:R-:W-:Y:S02]  /*04d0*/  IMAD R2, R7, UR8, R2 ;  /* 0x0000000807027c24 */ /* 0x000fe4000f8e0202 */
[----:B------:R-:W-:Y:S01]  /*04e0*/  IMAD R7, R9, UR8, R0 ;  /* 0x0000000809077c24 */ /* 0x000fe2000f8e0200 */
[----:B------:R-:W-:Y:S01]  /*04f0*/  LOP3.LUT R9, R19, UR49, RZ, 0x3c, !PT ;  /* 0x0000003113097c12 */ /* 0x000fe2000f8e3cff */
[----:B------:R-:W0:Y:S01]  /*0500*/  I2F.RP R0, UR9 ;  /* 0x0000000900007d06 */ /* 0x000e220008209400 */
[----:B------:R-:W-:Y:S01]  /*0510*/  ISETP.LT.U32.AND P4, PT, R2, UR8, PT ;  /* 0x0000000802007c0c */ /* 0x000fe2000bf81070 */
[----:B------:R-:W-:Y:S01]  /*0520*/  IMAD.HI.U32 R16, R8, UR7, RZ ;  /* 0x0000000708107c27 */ /* 0x000fe2000f8e00ff */
[----:B------:R-:W-:Y:S02]  /*0530*/  ISETP.LT.U32.AND P6, PT, R7, UR8, PT ;  /* 0x0000000807007c0c */ /* 0x000fe4000bfc1070 */
[----:B------:R-:W-:Y:S01]  /*0540*/  ISETP.GE.AND P2, PT, R9, RZ, PT ;  /* 0x000000ff0900720c */ /* 0x000fe20003f46270 */
[----:B------:R-:W-:-:S02]  /*0550*/  IMAD.MOV R9, RZ, RZ, -R16 ;  /* 0x000000ffff097224 */ /* 0x000fc400078e0a10 */
[----:B------:R-:W-:-:S04]  /*0560*/  IMAD.HI.U32 R18, R20, UR7, RZ ;  /* 0x0000000714127c27 */ /* 0x000fc8000f8e00ff */
[----:B------:R-:W-:Y:S01]  /*0570*/  IMAD R8, R9, UR8, R8 ;  /* 0x0000000809087c24 */ /* 0x000fe2000f8e0208 */
[----:B------:R-:W-:Y:S02]  /*0580*/  IADD3 R9, PT, PT, -R18, RZ, RZ ;  /* 0x000000ff12097210 */ /* 0x000fe40007ffe1ff */
[----:B------:R-:W-:Y:S01]  /*0590*/  @!P4 IADD3 R2, PT, PT, R2, -UR8, RZ ;  /* 0x800000080202cc10 */ /* 0x000fe2000fffe0ff */
[----:B0-----:R-:W0:Y:S01]  /*05a0*/  MUFU.RCP R0, R0 ;  /* 0x0000000000007308 */ /* 0x001e220000001000 */
[----:B------:R-:W-:Y:S01]  /*05b0*/  @!P4 IADD3 R3, PT, PT, R3, 0x1, RZ ;  /* 0x000000010303c810 */ /* 0x000fe20007ffe0ff */
[----:B------:R-:W-:Y:S01]  /*05c0*/  @!P6 VIADD R7, R7, -UR8 ;  /* 0x800000080707ec36 */ /* 0x000fe20008000000 */
[----:B------:R-:W-:Y:S02]  /*05d0*/  ISETP.GE.U32.AND P0, PT, R2, UR8, PT ;  /* 0x0000000802007c0c */ /* 0x000fe4000bf06070 */
[----:B------:R-:W-:Y:S02]  /*05e0*/  SHF.R.S64 R2, RZ, 0x1e, R15 ;  /* 0x0000001eff027819 */ /* 0x000fe4000000100f */
[----:B------:R-:W-:-:S02]  /*05f0*/  ISETP.GE.U32.AND P5, PT, R7, UR8, PT ;  /* 0x0000000807007c0c */ /* 0x000fc4000bfa6070 */
[----:B------:R-:W-:Y:S01]  /*0600*/  @!P6 IADD3 R4, PT, PT, R4, 0x1, RZ ;  /* 0x000000010404e810 */ /* 0x000fe20007ffe0ff */
[----:B------:R-:W-:Y:S01]  /*0610*/  IMAD R20, R9, UR8, R20 ;  /* 0x0000000809147c24 */ /* 0x000fe2000f8e0214 */
[----:B------:R-:W-:Y:S01]  /*0620*/  IADD3 R2, P4, PT, R2, UR36, RZ ;  /* 0x0000002402027c10 */ /* 0x000fe2000ff9e0ff */
[----:B------:R-:W-:-:S04]  /*0630*/  VIADD R7, R23, 0xa0 ;  /* 0x000000a017077836 */ /* 0x000fc80000000000 */
[----:B------:R-:W-:Y:S01]  /*0640*/  @P0 VIADD R3, R3, 0x1 ;  /* 0x0000000103030836 */ /* 0x000fe20000000000 */
[----:B------:R-:W-:Y:S02]  /*0650*/  ISETP.LT.U32.AND P0, PT, R8, UR8, PT ;  /* 0x0000000808007c0c */ /* 0x000fe4000bf01070 */
[----:B0-----:R-:W-:Y:S01]  /*0660*/  IADD3 R0, PT, PT, R0, 0xffffffe, RZ ;  /* 0x0ffffffe00007810 */ /* 0x001fe20007ffe0ff */
[----:B------:R-:W-:Y:S01]  /*0670*/  IMAD.MOV.U32 R17, RZ, RZ, R3 ;  /* 0x000000ffff117224 */ /* 0x000fe200078e0003 */
[----:B------:R-:W-:Y:S02]  /*0680*/  IADD3 R12, P6, PT, R12, UR36, RZ ;  /* 0x000000240c0c7c10 */ /* 0x000fe4000ffde0ff */
[----:B------:R-:W-:Y:S01]  /*0690*/  @P5 IADD3 R4, PT, PT, R4, 0x1, RZ ;  /* 0x0000000104045810 */ /* 0x000fe20007ffe0ff */
[----:B------:R-:W-:Y:S01]  /*06a0*/  @!P3 IMAD.MOV R17, RZ, RZ, -R17 ;  /* 0x000000ffff11b224 */ /* 0x000fe200078e0a11 */
[----:B------:R-:W0:Y:S01]  /*06b0*/  F2I.FTZ.U32.TRUNC.NTZ R0, R0 ;  /* 0x0000000000007305 */ /* 0x000e22000021f000 */
[----:B------:R-:W-:-:S02]  /*06c0*/  LEA.HI.X.SX32 R3, R15, UR37, 0x2, P4 ;  /* 0x000000250f037c11 */ /* 0x000fc4000a0f16ff */
[----:B------:R-:W-:Y:S02]  /*06d0*/  LOP3.LUT R22, RZ, UR49, RZ, 0x33, !PT ;  /* 0x00000031ff167c12 */ /* 0x000fe4000f8e33ff */
[----:B------:R-:W-:Y:S01]  /*06e0*/  @!P0 VIADD R8, R8, -UR8 ;  /* 0x8000000808088c36 */ /* 0x000fe20008000000 */
[----:B------:R-:W-:Y:S01]  /*06f0*/  LEA.HI.X.SX32 R13, R19, UR37, 0x2, P6 ;  /* 0x00000025130d7c11 */ /* 0x000fe2000b0f16ff */
[----:B------:R1:W2:Y:S01]  /*0700*/  LDG.E R14, desc[UR4][R2.64] ;  /* 0x00000004020e7981 */ /* 0x0002a2000c1e1900 */
[----:B------:R-:W-:Y:S02]  /*0710*/  ISETP.LT.U32.AND P6, PT, R20, UR8, PT ;  /* 0x0000000814007c0c */ /* 0x000fe4000bfc1070 */
[----:B------:R-:W-:Y:S01]  /*0720*/  ISETP.GE.U32.AND P5, PT, R8, UR8, PT ;  /* 0x0000000808007c0c */ /* 0x000fe2000bfa6070 */
[----:B------:R-:W-:Y:S01]  /*0730*/  @!P0 VIADD R16, R16, 0x1 ;  /* 0x0000000110108836 */ /* 0x000fe20000000000 */
[----:B------:R-:W-:Y:S02]  /*0740*/  ISETP.GE.AND P3, PT, R10, RZ, PT ;  /* 0x000000ff0a00720c */ /* 0x000fe40003f66270 */
[----:B------:R-:W-:-:S02]  /*0750*/  R2UR UR10, R28 ;  /* 0x000000001c0a72ca */ /* 0x000fc400000e0000 */
[----:B0-----:R-:W-:Y:S02]  /*0760*/  R2UR UR5, R0 ;  /* 0x00000000000572ca */ /* 0x001fe400000e0000 */
[----:B-1----:R-:W-:Y:S02]  /*0770*/  IABS R2, R7 ;  /* 0x0000000700027213 */ /* 0x002fe40000000000 */
[----:B------:R-:W-:Y:S02]  /*0780*/  SHF.R.S64 R8, RZ, 0x1e, R5 ;  /* 0x0000001eff087819 */ /* 0x000fe40000001005 */
[----:B------:R-:W-:Y:S01]  /*0790*/  ISETP.NE.AND P0, PT, RZ, UR49, PT ;  /* 0x00000031ff007c0c */ /* 0x000fe2000bf05270 */
[----:B------:R-:W-:Y:S01]  /*07a0*/  IMAD.HI.U32 R10, R2, UR7, RZ ;  /* 0x00000007020a7c27 */ /* 0x000fe2000f8e00ff */
[----:B------:R-:W-:Y:S02]  /*07b0*/  @P5 IADD3 R16, PT, PT, R16, 0x1, RZ ;  /* 0x0000000110105810 */ /* 0x000fe40007ffe0ff */
[----:B------:R-:W-:Y:S01]  /*07c0*/  IADD3 R8, P5, PT, R8, UR36, RZ ;  /* 0x0000002408087c10 */ /* 0x000fe2000ffbe0ff */
[----:B------:R-:W-:Y:S01]  /*07d0*/  IMAD.MOV R3, RZ, RZ, -R10 ;  /* 0x000000ffff037224 */ /* 0x000fe200078e0a0a */
[----:B------:R-:W-:-:S02]  /*07e0*/  R2UR UR11, R29 ;  /* 0x000000001d0b72ca */ /* 0x000fc400000e0000 */
[----:B------:R-:W-:Y:S02]  /*07f0*/  SEL R17, R22, R17, !P0 ;  /* 0x0000001116117207 */ /* 0x000fe40004000000 */
[----:B------:R-:W-:Y:S01]  /*0800*/  @!P6 IADD3 R20, PT, PT, R20, -UR8, RZ ;  /* 0x800000081414ec10 */ /* 0x000fe2000fffe0ff */
[----:B------:R-:W-:Y:S01]  /*0810*/  IMAD R2, R3, UR8, R2 ;  /* 0x0000000803027c24 */ /* 0x000fe2000f8e0202 */
[----:B------:R-:W-:Y:S01]  /*0820*/  LEA.HI.X.SX32 R9, R5, UR37, 0x2, P5 ;  /* 0x0000002505097c11 */ /* 0x000fe2000a8f16ff */
[----:B------:R-:W-:Y:S01]  /*0830*/  IMAD.MOV R0, RZ, RZ, -R17 ;  /* 0x000000ffff007224 */ /* 0x000fe200078e0a11 */
[----:B------:R-:W-:Y:S01]  /*0840*/  ISETP.GE.U32.AND P5, PT, R20, UR8, PT ;  /* 0x0000000814007c0c */ /* 0x000fe2000bfa6070 */
[----:B------:R-:W-:Y:S01]  /*0850*/  UIADD3 UR6, UPT, UPT, URZ, -UR5, URZ ;  /* 0x80000005ff067290 */ /* 0x000fe2000fffe0ff */
[----:B------:R-:W-:Y:S02]  /*0860*/  @!P2 IADD3 R4, PT, PT, -R4, RZ, RZ ;  /* 0x000000ff0404a210 */ /* 0x000fe40007ffe1ff */
[----:B------:R-:W-:Y:S01]  /*0870*/  LOP3.LUT R11, R7, UR49, RZ, 0x3c, !PT ;  /* 0x00000031070b7c12 */ /* 0x000fe2000f8e3cff */
[----:B------:R-:W-:Y:S01]  /*0880*/  IMAD R15, R0, UR49, R15 ;  /* 0x00000031000f7c24 */ /* 0x000fe2000f8e020f */
[----:B------:R-:W-:Y:S01]  /*0890*/  UIMAD UR6, UR6, UR9, URZ ;  /* 0x00000009060672a4 */ /* 0x000fe2000f8e02ff */
[----:B------:R-:W-:-:S02]  /*08a0*/  ISETP.LT.U32.AND P2, PT, R2, UR8, PT ;  /* 0x0000000802007c0c */ /* 0x000fc4000bf41070 */
[----:B------:R-:W-:Y:S01]  /*08b0*/  SEL R3, R22, R4, !P0 ;  /* 0x0000000416037207 */ /* 0x000fe20004000000 */
[----:B------:R-:W-:Y:S01]  /*08c0*/  UMOV UR4, URZ ;  /* 0x000000ff00047c82 */ /* 0x000fe20008000000 */
[----:B------:R-:W-:Y:S01]  /*08d0*/  @!P1 IMAD.MOV R16, RZ, RZ, -R16 ;  /* 0x000000ffff109224 */ /* 0x000fe200078e0a10 */
[----:B------:R-:W-:Y:S01]  /*08e0*/  ISETP.GE.AND P4, PT, R11, RZ, PT ;  /* 0x000000ff0b00720c */ /* 0x000fe20003f86270 */
[----:B------:R-:W-:Y:S01]  /*08f0*/  UIMAD.WIDE.U32 UR4, UR5, UR6, UR4 ;  /* 0x00000006050472a5 */ /* 0x000fe2000f8e0004 */
[----:B------:R0:W3:Y:S01]  /*0900*/  LDG.E R11, desc[UR10][R12.64] ;  /* 0x0000000a0c0b7981 */ /* 0x0000e2000c1e1900 */
[----:B------:R-:W-:Y:S02]  /*0910*/  @!P6 IADD3 R18, PT, PT, R18, 0x1, RZ ;  /* 0x000000011212e810 */ /* 0x000fe40007ffe0ff */
[----:B------:R-:W-:Y:S02]  /*0920*/  IABS R4, R15 ;  /* 0x0000000f00047213 */ /* 0x000fe40000000000 */
[----:B------:R-:W-:-:S02]  /*0930*/  SEL R0, R22, R16, !P0 ;  /* 0x0000001016007207 */ /* 0x000fc40004000000 */
[----:B------:R-:W-:Y:S01]  /*0940*/  @P5 IADD3 R18, PT, PT, R18, 0x1, RZ ;  /* 0x0000000112125810 */ /* 0x000fe20007ffe0ff */
[----:B0-----:R-:W-:Y:S01]  /*0950*/  IMAD.MOV R12, RZ, RZ, -R3 ;  /* 0x000000ffff0c7224 */ /* 0x001fe200078e0a03 */
[----:B------:R-:W-:Y:S01]  /*0960*/  @!P2 IADD3 R2, PT, PT, R2, -UR8, RZ ;  /* 0x800000080202ac10 */ /* 0x000fe2000fffe0ff */
[----:B------:R-:W-:Y:S01]  /*0970*/  IMAD.HI.U32 R16, R4, UR5, RZ ;  /* 0x0000000504107c27 */ /* 0x000fe2000f8e00ff */
[----:B------:R0:W4:Y:S03]  /*0980*/  LDG.E R13, desc[UR10][R8.64] ;  /* 0x0000000a080d7981 */ /* 0x000126000c1e1900 */
[----:B------:R-:W-:Y:S02]  /*0990*/  IMAD R19, R12, UR49, R19 ;  /* 0x000000310c137c24 */ /* 0x000fe4000f8e0213 */
[----:B------:R-:W-:Y:S02]  /*09a0*/  IMAD.MOV R20, RZ, RZ, -R0 ;  /* 0x000000ffff147224 */ /* 0x000fe400078e0a00 */
[----:B------:R-:W-:Y:S01]  /*09b0*/  @!P3 IMAD.MOV R18, RZ, RZ, -R18 ;  /* 0x000000ffff12b224 */ /* 0x000fe200078e0a12 */
[----:B------:R-:W-:Y:S01]  /*09c0*/  IABS R12, R19 ;  /* 0x00000013000c7213 */ /* 0x000fe20000000000 */
[----:B------:R-:W-:Y:S01]  /*09d0*/  IMAD R5, R20, UR49, R5 ;  /* 0x0000003114057c24 */ /* 0x000fe2000f8e0205 */
[----:B0-----:R-:W-:-:S02]  /*09e0*/  IADD3 R9, PT, PT, -R16, RZ, RZ ;  /* 0x000000ff10097210 */ /* 0x001fc40007ffe1ff */
[----:B------:R-:W-:Y:S02]  /*09f0*/  ISETP.GE.U32.AND P3, PT, R2, UR8, PT ;  /* 0x0000000802007c0c */ /* 0x000fe4000bf66070 */
[----:B------:R-:W-:Y:S01]  /*0a00*/  SEL R2, R22, R18, !P0 ;  /* 0x0000001216027207 */ /* 0x000fe20004000000 */
[----:B------:R-:W-:Y:S01]  /*0a10*/  IMAD.HI.U32 R18, R12, UR5, RZ ;  /* 0x000000050c127c27 */ /* 0x000fe2000f8e00ff */
[----:B------:R-:W-:-:S03]  /*0a20*/  IABS R21, R5 ;  /* 0x0000000500157213 */ /* 0x000fc60000000000 */
[----:B------:R-:W-:Y:S01]  /*0a30*/  IMAD R8, R9, UR9, R4 ;  /* 0x0000000909087c24 */ /* 0x000fe2000f8e0204 */
[----:B------:R-:W-:Y:S01]  /*0a40*/  IADD3 R9, PT, PT, -R18, RZ, RZ ;  /* 0x000000ff12097210 */ /* 0x000fe20007ffe1ff */
[----:B------:R-:W-:-:S03]  /*0a50*/  IMAD.HI.U32 R26, R21, UR5, RZ ;  /* 0x00000005151a7c27 */ /* 0x000fc6000f8e00ff */
[----:B------:R-:W-:Y:S01]  /*0a60*/  ISETP.LT.U32.AND P1, PT, R8, UR9, PT ;  /* 0x0000000908007c0c */ /* 0x000fe2000bf21070 */
[----:B------:R-:W-:Y:S01]  /*0a70*/  IMAD R9, R9, UR9, R12 ;  /* 0x0000000909097c24 */ /* 0x000fe2000f8e020c */
[----:B------:R-:W-:Y:S01]  /*0a80*/  @!P2 IADD3 R10, PT, PT, R10, 0x1, RZ ;  /* 0x000000010a0aa810 */ /* 0x000fe20007ffe0ff */
[----:B------:R-:W-:Y:S01]  /*0a90*/  IMAD.MOV R20, RZ, RZ, -R26 ;  /* 0x000000ffff147224 */ /* 0x000fe200078e0a1a */
[----:B------:R-:W-:Y:S01]  /*0aa0*/  SHF.R.S64 R24, RZ, 0x1e, R6 ;  /* 0x0000001eff187819 */ /* 0x000fe20000001006 */
[----:B------:R-:W-:Y:S01]  /*0ab0*/  IMAD.MOV R25, RZ, RZ, -R2 ;  /* 0x000000ffff197224 */ /* 0x000fe200078e0a02 */
[----:B------:R-:W-:Y:S01]  /*0ac0*/  ISETP.LT.U32.AND P2, PT, R9, UR9, PT ;  /* 0x0000000909007c0c */ /* 0x000fe2000bf41070 */
[----:B------:R-:W-:Y:S02]  /*0ad0*/  IMAD R21, R20, UR9, R21 ;  /* 0x0000000914157c24 */ /* 0x000fe4000f8e0215 */
[----:B------:R-:W-:Y:S01]  /*0ae0*/  @P3 VIADD R10, R10, 0x1 ;  /* 0x000000010a0a3836 */ /* 0x000fe20000000000 */
[----:B------:R-:W-:Y:S01]  /*0af0*/  IADD3 R24, P5, PT, R24, UR36, RZ ;  /* 0x0000002418187c10 */ /* 0x000fe2000ffbe0ff */
[----:B------:R-:W-:Y:S01]  /*0b00*/  IMAD R4, R25, UR49, R6 ;  /* 0x0000003119047c24 */ /* 0x000fe2000f8e0206 */
[----:B------:R-:W-:Y:S01]  /*0b10*/  ISETP.LT.U32.AND P3, PT, R21, UR9, PT ;  /* 0x0000000915007c0c */ /* 0x000fe2000bf61070 */
[----:B------:R-:W-:Y:S01]  /*0b20*/  @!P4 IMAD.MOV R10, RZ, RZ, -R10 ;  /* 0x000000ffff0ac224 */ /* 0x000fe200078e0a0a */
[----:B------:R-:W-:-:S02]  /*0b30*/  @!P1 IADD3 R8, PT, PT, R8, -UR9, RZ ;  /* 0x8000000908089c10 */ /* 0x000fc4000fffe0ff */
[----:B------:R-:W-:Y:S02]  /*0b40*/  LEA.HI.X.SX32 R25, R6, UR37, 0x2, P5 ;  /* 0x0000002506197c11 */ /* 0x000fe4000a8f16ff */
[----:B------:R-:W-:Y:S02]  /*0b50*/  ISETP.GE.U32.AND P5, PT, R8, UR9, PT ;  /* 0x0000000908007c0c */ /* 0x000fe4000bfa6070 */
[----:B------:R-:W-:Y:S01]  /*0b60*/  IABS R27, R4 ;  /* 0x00000004001b7213 */ /* 0x000fe20000000000 */
[----:B------:R-:W-:Y:S01]  /*0b70*/  @!P2 VIADD R9, R9, -UR9 ;  /* 0x800000090909ac36 */ /* 0x000fe20008000000 */
[----:B------:R-:W-:Y:S01]  /*0b80*/  SEL R8, R22, R10, !P0 ;  /* 0x0000000a16087207 */ /* 0x000fe20004000000 */
[----:B------:R-:W-:Y:S02]  /*0b90*/  @!P1 VIADD R16, R16, 0x1 ;  /* 0x0000000110109836 */ /* 0x000fe40000000000 */
[----:B------:R-:W-:Y:S01]  /*0ba0*/  @!P3 IADD3 R21, PT, PT, R21, -UR9, RZ ;  /* 0x800000091515bc10 */ /* 0x000fe2000fffe0ff */
[----:B------:R-:W-:Y:S01]  /*0bb0*/  IMAD.HI.U32 R20, R27, UR5, RZ ;  /* 0x000000051b147c27 */ /* 0x000fe2000f8e00ff */
[----:B------:R-:W-:Y:S01]  /*0bc0*/  IADD3 R10, PT, PT, -R8, RZ, RZ ;  /* 0x000000ff080a7210 */ /* 0x000fe20007ffe1ff */
[----:B------:R0:W5:Y:S01]  /*0bd0*/  LDG.E R12, desc[UR10][R24.64] ;  /* 0x0000000a180c7981 */ /* 0x000162000c1e1900 */
[----:B------:R-:W-:-:S02]  /*0be0*/  ISETP.GE.U32.AND P6, PT, R9, UR9, PT ;  /* 0x0000000909007c0c */ /* 0x000fc4000bfc6070 */
[----:B------:R-:W-:Y:S01]  /*0bf0*/  LOP3.LUT R6, R15, UR50, RZ, 0x3c, !PT ;  /* 0x000000320f067c12 */ /* 0x000fe2000f8e3cff */
[----:B------:R-:W-:Y:S01]  /*0c00*/  IMAD R9, R10, UR49, R7 ;  /* 0x000000310a097c24 */ /* 0x000fe2000f8e0207 */
[----:B------:R-:W-:Y:S01]  /*0c10*/  IADD3 R30, PT, PT, -R20, RZ, RZ ;  /* 0x000000ff141e7210 */ /* 0x000fe20007ffe1ff */
[----:B------:R-:W-:Y:S01]  /*0c20*/  @P5 VIADD R16, R16, 0x1 ;  /* 0x0000000110105836 */ /* 0x000fe20000000000 */
[----:B------:R-:W-:Y:S02]  /*0c30*/  ISETP.GE.U32.AND P5, PT, R21, UR9, PT ;  /* 0x0000000915007c0c */ /* 0x000fe4000bfa6070 */
[----:B------:R-:W-:Y:S02]  /*0c40*/  LOP3.LUT R21, R19, UR50, RZ, 0x3c, !PT ;  /* 0x0000003213157c12 */ /* 0x000fe4000f8e3cff */
[----:B------:R-:W-:Y:S01]  /*0c50*/  @!P2 IADD3 R18, PT, PT, R18, 0x1, RZ ;  /* 0x000000011212a810 */ /* 0x000fe20007ffe0ff */
[----:B------:R-:W-:Y:S01]  /*0c60*/  @!P3 VIADD R26, R26, 0x1 ;  /* 0x000000011a1ab836 */ /* 0x000fe20000000000 */
[----:B------:R-:W-:Y:S01]  /*0c70*/  ISETP.GE.AND P4, PT, R6, RZ, PT ;  /* 0x000000ff0600720c */ /* 0x000fe20003f86270 */
[----:B------:R-:W-:Y:S01]  /*0c80*/  IMAD R6, R30, UR9, R27 ;  /* 0x000000091e067c24 */ /* 0x000fe2000f8e021b */
[----:B------:R-:W-:Y:S01]  /*0c90*/  IABS R10, R9 ;  /* 0x00000009000a7213 */ /* 0x000fe20000000000 */
[----:B------:R-:W-:Y:S01]  /*0ca0*/  IMAD.MOV.U32 R32, RZ, RZ, R16 ;  /* 0x000000ffff207224 */ /* 0x000fe200078e0010 */
[----:B------:R-:W-:Y:S01]  /*0cb0*/  ISETP.GE.AND P2, PT, R21, RZ, PT ;  /* 0x000000ff1500720c */ /* 0x000fe20003f46270 */
[----:B------:R-:W-:Y:S01]  /*0cc0*/  @P6 VIADD R18, R18, 0x1 ;  /* 0x0000000112126836 */ /* 0x000fe20000000000 */
[----:B------:R-:W-:Y:S01]  /*0cd0*/  LOP3.LUT R21, R5, UR50, RZ, 0x3c, !PT ;  /* 0x0000003205157c12 */ /* 0x000fe2000f8e3cff */
[----:B------:R-:W-:Y:S01]  /*0ce0*/  IMAD.HI.U32 R16, R10, UR5, RZ ;  /* 0x000000050a107c27 */ /* 0x000fe2000f8e00ff */
[----:B------:R-:W-:Y:S01]  /*0cf0*/  ISETP.LT.U32.AND P1, PT, R6, UR9, PT ;  /* 0x0000000906007c0c */ /* 0x000fe2000bf21070 */
[----:B0-----:R-:W0:Y:S01]  /*0d00*/  LDC.64 R24, c[0x0][0x390] ;  /* 0x0000e400ff187b82 */ /* 0x001e220000000a00 */
[----:B------:R-:W-:Y:S01]  /*0d10*/  ISETP.GE.AND P6, PT, R21, RZ, PT ;  /* 0x000000ff1500720c */ /* 0x000fe20003fc6270 */
[----:B------:R-:W-:Y:S01]  /*0d20*/  IMAD.MOV R21, RZ, RZ, -R16 ;  /* 0x000000ffff157224 */ /* 0x000fe200078e0a10 */
[----:B------:R-:W-:-:S03]  /*0d30*/  IADD3 R27, PT, PT, R23, 0xc0, RZ ;  /* 0x000000c0171b7810 */ /* 0x000fc60007ffe0ff */
[----:B------:R-:W-:Y:S01]  /*0d40*/  IMAD R10, R21, UR9, R10 ;  /* 0x00000009150a7c24 */ /* 0x000fe2000f8e020a */
[----:B------:R-:W-:Y:S01]  /*0d50*/  IABS R21, R27 ;  /* 0x0000001b00157213 */ /* 0x000fe20000000000 */
[----:B------:R-:W-:Y:S01]  /*0d60*/  @P5 VIADD R26, R26, 0x1 ;  /* 0x000000011a1a5836 */ /* 0x000fe20000000000 */
[----:B------:R-:W-:Y:S01]  /*0d70*/  MOV R38, R18 ;  /* 0x0000001200267202 */ /* 0x000fe20000000f00 */
[----:B------:R-:W1:Y:S02]  /*0d80*/  LDC.64 R30, c[0x0][0x398] ;  /* 0x0000e600ff1e7b82 */ /* 0x000e640000000a00 */
[----:B------:R-:W-:Y:S01]  /*0d90*/  @!P1 IADD3 R6, PT, PT, R6, -UR9, RZ ;  /* 0x8000000906069c10 */ /* 0x000fe2000fffe0ff */
[----:B------:R-:W-:Y:S01]  /*0da0*/  IMAD.HI.U32 R18, R21, UR7, RZ ;  /* 0x0000000715127c27 */ /* 0x000fe2000f8e00ff */
[----:B------:R-:W-:Y:S02]  /*0db0*/  @!P4 IADD3 R32, PT, PT, -R32, RZ, RZ ;  /* 0x000000ff2020c210 */ /* 0x000fe40007ffe1ff */
[----:B------:R-:W-:-:S02]  /*0dc0*/  ISETP.GE.U32.AND P4, PT, R6, UR9, PT ;  /* 0x0000000906007c0c */ /* 0x000fc4000bf86070 */
[----:B------:R-:W-:-:S05]  /*0dd0*/  IADD3 R6, PT, PT, -R18, RZ, RZ ;  /* 0x000000ff12067210 */ /* 0x000fca0007ffe1ff */
[----:B------:R-:W-:-:S05]  /*0de0*/  IMAD R21, R6, UR8, R21 ;  /* 0x0000000806157c24 */ /* 0x000fca000f8e0215 */
[----:B------:R-:W-:Y:S02]  /*0df0*/  ISETP.LT.U32.AND P5, PT, R21, UR8, PT ;  /* 0x0000000815007c0c */ /* 0x000fe4000bfa1070 */
[----:B------:R-:W-:Y:S02]  /*0e00*/  SHF.R.S64 R6, RZ, 0x1e, R7 ;  /* 0x0000001eff067819 */ /* 0x000fe40000001007 */
[----:B------:R-:W-:Y:S02]  /*0e10*/  @!P6 IADD3 R26, PT, PT, -R26, RZ, RZ ;  /* 0x000000ff1a1ae210 */ /* 0x000fe40007ffe1ff */
        /* <DEDUP_REMOVED lines=9> */
[----:B------:R-:W-:Y:S02]  /*0eb0*/  @!P1 IADD3 R20, PT, PT, R20, 0x1, RZ ;  /* 0x0000000114149810 */ /* 0x000fe40007ffe0ff */
[----:B------:R-:W-:Y:S02]  /*0ec0*/  ISETP.NE.AND P1, PT, RZ, UR50, PT ;  /* 0x00000032ff007c0c */ /* 0x000fe4000bf25270 */
[----:B------:R-:W-:Y:S02]  /*0ed0*/  LOP3.LUT R21, RZ, UR50, RZ, 0x33, !PT ;  /* 0x00000032ff157c12 */ /* 0x000fe4000f8e33ff */
[----:B------:R-:W-:-:S05]  /*0ee0*/  @!P5 IADD3 R10, PT, PT, R10, -UR9, RZ ;  /* 0x800000090a0adc10 */ /* 0x000fca000fffe0ff */
[----:B------:R-:W-:Y:S01]  /*0ef0*/  @!P6 IMAD.MOV R18, RZ, RZ, -R18 ;  /* 0x000000ffff12e224 */ /* 0x000fe200078e0a12 */
[----:B------:R-:W-:Y:S01]  /*0f00*/  SEL R32, R21, R32, !P1 ;  /* 0x0000002015207207 */ /* 0x000fe20004800000 */
[----:B------:R-:W-:-:S03]  /*0f10*/  @!P2 IMAD.MOV R38, RZ, RZ, -R38 ;  /* 0x000000ffff26a224 */ /* 0x000fc600078e0a26 */
[----:B------:R-:W-:Y:S02]  /*0f20*/  SEL R18, R22, R18, !P0 ;  /* 0x0000001216127207 */ /* 0x000fe40004000000 */
[----:B0-----:R-:W-:Y:S02]  /*0f30*/  ISETP.NE.U32.AND P2, PT, R24, 0x1, PT ;  /* 0x000000011800780c */ /* 0x001fe40003f45070 */
[----:B------:R-:W-:Y:S01]  /*0f40*/  ISETP.GE.U32.AND P6, PT, R10, UR9, PT ;  /* 0x000000090a007c0c */ /* 0x000fe2000bfc6070 */
[----:B------:R-:W-:Y:S01]  /*0f50*/  IMAD.MOV R24, RZ, RZ, -R18 ;  /* 0x000000ffff187224 */ /* 0x000fe200078e0a12 */
[----:B------:R0:W5:Y:S01]  /*0f60*/  LDG.E R10, desc[UR10][R6.64] ;  /* 0x0000000a060a7981 */ /* 0x000162000c1e1900 */
[----:B-1----:R-:W-:Y:S02]  /*0f70*/  ISETP.NE.U32.AND P3, PT, R30, 0x1, PT ;  /* 0x000000011e00780c */ /* 0x002fe40003f65070 */
[----:B------:R-:W-:Y:S01]  /*0f80*/  IMAD R24, R24, UR49, R27 ;  /* 0x0000003118187c24 */ /* 0x000fe2000f8e021b */
[----:B0-----:R-:W-:-:S02]  /*0f90*/  IADD3 R6, PT, PT, -R32, RZ, RZ ;  /* 0x000000ff20067210 */ /* 0x001fc40007ffe1ff */
[----:B------:R-:W-:-:S03]  /*0fa0*/  ISETP.NE.AND.EX P3, PT, R31, RZ, PT, P3 ;  /* 0x000000ff1f00720c */ /* 0x000fc60003f65330 */
[----:B------:R-:W-:Y:S01]  /*0fb0*/  IMAD R15, R6, UR50, R15 ;  /* 0x00000032060f7c24 */ /* 0x000fe2000f8e020f */
[----:B------:R-:W-:Y:S02]  /*0fc0*/  LOP3.LUT R6, R4, UR50, RZ, 0x3c, !PT ;  /* 0x0000003204067c12 */ /* 0x000fe4000f8e3cff */
[----:B------:R-:W-:Y:S01]  /*0fd0*/  SEL R38, R21, R38, !P1 ;  /* 0x0000002615267207 */ /* 0x000fe20004800000 */
[----:B------:R-:W-:Y:S01]  /*0fe0*/  @P4 VIADD R20, R20, 0x1 ;  /* 0x0000000114144836 */ /* 0x000fe20000000000 */
[----:B------:R-:W-:Y:S02]  /*0ff0*/  IABS R31, R24 ;  /* 0x00000018001f7213 */ /* 0x000fe40000000000 */
[----:B------:R-:W-:Y:S02]  /*1000*/  ISETP.GE.AND P4, PT, R6, RZ, PT ;  /* 0x000000ff0600720c */ /* 0x000fe40003f86270 */
[----:B------:R-:W-:Y:S02]  /*1010*/  IADD3 R6, PT, PT, -R38, RZ, RZ ;  /* 0x000000ff26067210 */ /* 0x000fe40007ffe1ff */
[----:B------:R-:W-:Y:S01]  /*1020*/  ISETP.NE.AND.EX P2, PT, R25, RZ, PT, P2 ;  /* 0x000000ff1900720c */ /* 0x000fe20003f45320 */
[----:B------:R-:W-:-:S04]  /*1030*/  IMAD.HI.U32 R25, R31, UR5, RZ ;  /* 0x000000051f197c27 */ /* 0x000fc8000f8e00ff */
[----:B------:R-:W-:Y:S02]  /*1040*/  IMAD R19, R6, UR50, R19 ;  /* 0x0000003206137c24 */ /* 0x000fe4000f8e0213 */
[----:B------:R-:W-:Y:S01]  /*1050*/  IMAD.MOV R6, RZ, RZ, -R25 ;  /* 0x000000ffff067224 */ /* 0x000fe200078e0a19 */
[----:B------:R-:W-:-:S03]  /*1060*/  MOV R30, R20 ;  /* 0x00000014001e7202 */ /* 0x000fc60000000f00 */
[----:B------:R-:W-:Y:S01]  /*1070*/  IMAD R31, R6, UR9, R31 ;  /* 0x00000009061f7c24 */ /* 0x000fe2000f8e021f */
[----:B------:R-:W-:Y:S01]  /*1080*/  SHF.R.S64 R6, RZ, 0x1e, R27 ;  /* 0x0000001eff067819 */ /* 0x000fe2000000101b */
[----:B------:R-:W-:-:S03]  /*1090*/  @!P4 IMAD.MOV R30, RZ, RZ, -R30 ;  /* 0x000000ffff1ec224 */ /* 0x000fc600078e0a1e */
[----:B------:R-:W-:-:S04]  /*10a0*/  IADD3 R6, P4, PT, R6, UR36, RZ ;  /* 0x0000002406067c10 */ /* 0x000fc8000ff9e0ff */
[----:B------:R-:W-:Y:S02]  /*10b0*/  LEA.HI.X.SX32 R7, R27, UR37, 0x2, P4 ;  /* 0x000000251b077c11 */ /* 0x000fe4000a0f16ff */
[----:B------:R-:W-:Y:S01]  /*10c0*/  ISETP.LT.U32.AND P4, PT, R31, UR9, PT ;  /* 0x000000091f007c0c */ /* 0x000fe2000bf81070 */
[----:B------:R-:W-:Y:S01]  /*10d0*/  @!P5 VIADD R16, R16, 0x1 ;  /* 0x000000011010d836 */ /* 0x000fe20000000000 */
[----:B------:R-:W-:Y:S02]  /*10e0*/  SEL R0, R0, RZ, P2 ;  /* 0x000000ff00007207 */ /* 0x000fe40001000000 */
[----:B------:R-:W-:Y:S01]  /*10f0*/  LOP3.LUT R20, R9, UR50, RZ, 0x3c, !PT ;  /* 0x0000003209147c12 */ /* 0x000fe2000f8e3cff */
[----:B------:R0:W5:Y:S01]  /*1100*/  LDG.E R7, desc[UR10][R6.64] ;  /* 0x0000000a06077981 */ /* 0x000162000c1e1900 */
[----:B------:R-:W-:Y:S01]  /*1110*/  SEL R26, R21, R26, !P1 ;  /* 0x0000001a151a7207 */ /* 0x000fe20004800000 */
[----:B------:R-:W-:Y:S01]  /*1120*/  IMAD R27, R0, UR46, RZ ;  /* 0x0000002e001b7c24 */ /* 0x000fe2000f8e02ff */
[----:B------:R-:W-:-:S02]  /*1130*/  @P6 IADD3 R16, PT, PT, R16, 0x1, RZ ;  /* 0x0000000110106810 */ /* 0x000fc40007ffe0ff */
[----:B------:R-:W-:Y:S02]  /*1140*/  ISETP.GE.AND P6, PT, R20, RZ, PT ;  /* 0x000000ff1400720c */ /* 0x000fe40003fc6270 */
[----:B------:R-:W-:Y:S02]  /*1150*/  IADD3 R0, PT, PT, R23, 0xe0, RZ ;  /* 0x000000e017007810 */ /* 0x000fe40007ffe0ff */
[----:B------:R-:W-:Y:S01]  /*1160*/  @!P4 IADD3 R31, PT, PT, R31, -UR9, RZ ;  /* 0x800000091f1fcc10 */ /* 0x000fe2000fffe0ff */
[----:B0-----:R-:W-:-:S03]  /*1170*/  IMAD.MOV R6, RZ, RZ, -R26 ;  /* 0x000000ffff067224 */ /* 0x001fc600078e0a1a */
[----:B------:R-:W-:Y:S02]  /*1180*/  ISETP.GE.U32.AND P5, PT, R31, UR9, PT ;  /* 0x000000091f007c0c */ /* 0x000fe4000bfa6070 */
[----:B------:R-:W-:Y:S01]  /*1190*/  IABS R31, R0 ;  /* 0x00000000001f7213 */ /* 0x000fe20000000000 */
[----:B------:R-:W-:Y:S01]  /*11a0*/  IMAD R5, R6, UR50, R5 ;  /* 0x0000003206057c24 */ /* 0x000fe2000f8e0205 */
[----:B------:R-:W-:Y:S01]  /*11b0*/  SEL R20, R26, RZ, P3 ;  /* 0x000000ff1a147207 */ /* 0x000fe20001800000 */
[----:B------:R-:W-:Y:S01]  /*11c0*/  IMAD.MOV.U32 R6, RZ, RZ, R16 ;  /* 0x000000ffff067224 */ /* 0x000fe200078e0010 */
[----:B------:R-:W-:Y:S01]  /*11d0*/  LOP3.LUT R16, R24, UR50, RZ, 0x3c, !PT ;  /* 0x0000003218107c12 */ /* 0x000fe2000f8e3cff */
[----:B------:R-:W-:-:S03]  /*11e0*/  IMAD.HI.U32 R26, R31, UR7, RZ ;  /* 0x000000071f1a7c27 */ /* 0x000fc6000f8e00ff */
[----:B------:R-:W-:Y:S02]  /*11f0*/  @!P6 IADD3 R6, PT, PT, -R6, RZ, RZ ;  /* 0x000000ff0606e210 */ /* 0x000fe40007ffe1ff */
[----:B------:R-:W-:Y:S02]  /*1200*/  ISETP.GE.AND P6, PT, R16, RZ, PT ;  /* 0x000000ff1000720c */ /* 0x000fe40003fc6270 */
[----:B------:R-:W-:Y:S01]  /*1210*/  IADD3 R16, PT, PT, -R26, RZ, RZ ;  /* 0x000000ff1a107210 */ /* 0x000fe20007ffe1ff */
[----:B------:R-:W-:-:S04]  /*1220*/  @!P4 VIADD R25, R25, 0x1 ;  /* 0x000000011919c836 */ /* 0x000fc80000000000 */
[----:B------:R-:W-:-:S05]  /*1230*/  IMAD R16, R16, UR8, R31 ;  /* 0x0000000810107c24 */ /* 0x000fca000f8e021f */
[----:B------:R-:W-:Y:S02]  /*1240*/  ISETP.LT.U32.AND P4, PT, R16, UR8, PT ;  /* 0x0000000810007c0c */ /* 0x000fe4000bf81070 */
[----:B------:R-:W-:Y:S01]  /*1250*/  SEL R30, R21, R30, !P1 ;  /* 0x0000001e151e7207 */ /* 0x000fe20004800000 */
[----:B------:R-:W-:Y:S01]  /*1260*/  IMAD R20, R20, UR47, R27 ;  /* 0x0000002f14147c24 */ /* 0x000fe2000f8e021b */
[----:B------:R-:W-:-:S03]  /*1270*/  SEL R2, R2, RZ, P2 ;  /* 0x000000ff02027207 */ /* 0x000fc60001000000 */
[----:B------:R-:W-:Y:S02]  /*1280*/  IMAD.MOV R27, RZ, RZ, -R30 ;  /* 0x000000ffff1b7224 */ /* 0x000fe400078e0a1e */
[----:B------:R-:W-:-:S04]  /*1290*/  @P5 VIADD R25, R25, 0x1 ;  /* 0x0000000119195836 */ /* 0x000fc80000000000 */
[----:B------:R-:W-:Y:S01]  /*12a0*/  @!P4 IADD3 R16, PT, PT, R16, -UR8, RZ ;  /* 0x800000081010cc10 */ /* 0x000fe2000fffe0ff */
[----:B------:R-:W-:Y:S02]  /*12b0*/  IMAD R4, R27, UR50, R4 ;  /* 0x000000321b047c24 */ /* 0x000fe4000f8e0204 */
[----:B------:R-:W-:Y:S01]  /*12c0*/  IMAD R27, R2, UR46, RZ ;  /* 0x0000002e021b7c24 */ /* 0x000fe2000f8e02ff */
[----:B------:R-:W-:Y:S02]  /*12d0*/  ISETP.GE.U32.AND P5, PT, R16, UR8, PT ;  /* 0x0000000810007c0c */ /* 0x000fe4000bfa6070 */
[----:B------:R-:W-:Y:S02]  /*12e0*/  LOP3.LUT R2, R0, UR49, RZ, 0x3c, !PT ;  /* 0x0000003100027c12 */ /* 0x000fe4000f8e3cff */
[----:B------:R-:W-:Y:S02]  /*12f0*/  @!P4 IADD3 R26, PT, PT, R26, 0x1, RZ ;  /* 0x000000011a1ac810 */ /* 0x000fe40007ffe0ff */
[----:B------:R-:W-:-:S02]  /*1300*/  ISETP.GE.AND P4, PT, R2, RZ, PT ;  /* 0x000000ff0200720c */ /* 0x000fc40003f86270 */
[----:B------:R-:W-:Y:S02]  /*1310*/  SEL R17, R17, RZ, P2 ;  /* 0x000000ff11117207 */ /* 0x000fe40001000000 */
[----:B------:R-:W-:-:S03]  /*1320*/  SEL R6, R21, R6, !P1 ;  /* 0x0000000615067207 */ /* 0x000fc60004800000 */
[----:B------:R-:W-:Y:S01]  /*1330*/  @P5 VIADD R26, R26, 0x1 ;  /* 0x000000011a1a5836 */ /* 0x000fe20000000000 */
[----:B------:R-:W-:Y:S01]  /*1340*/  SEL R32, R32, RZ, P3 ;  /* 0x000000ff20207207 */ /* 0x000fe20001800000 */
[----:B------:R-:W-:Y:S01]  /*1350*/  IMAD R17, R17, UR46, RZ ;  /* 0x0000002e11117c24 */ /* 0x000fe2000f8e02ff */
[----:B------:R-:W-:Y:S02]  /*1360*/  @!P6 IADD3 R25, PT, PT, -R25, RZ, RZ ;  /* 0x000000ff1919e210 */ /* 0x000fe40007ffe1ff */
[----:B------:R-:W-:Y:S02]  /*1370*/  SEL R8, R8, RZ, P2 ;  /* 0x000000ff08087207 */ /* 0x000fe40001000000 */
[----:B------:R-:W-:Y:S01]  /*1380*/  SEL R16, R30, RZ, P3 ;  /* 0x000000ff1e107207 */ /* 0x000fe20001800000 */
[----:B------:R-:W-:Y:S01]  /*1390*/  IMAD.MOV R30, RZ, RZ, -R6 ;  /* 0x000000ffff1e7224 */ /* 0x000fe200078e0a06 */
[----:B------:R-:W-:Y:S01]  /*13a0*/  @!P4 IADD3 R26, PT, PT, -R26, RZ, RZ ;  /* 0x000000ff1a1ac210 */ /* 0x000fe20007ffe1ff */
[----:B------:R-:W-:Y:S01]  /*13b0*/  IMAD R17, R32, UR47, R17 ;  /* 0x0000002f20117c24 */ /* 0x000fe2000f8e0211 */
[----:B------:R-:W-:Y:S01]  /*13c0*/  SEL R2, R21, R25, !P1 ;  /* 0x0000001915027207 */ /* 0x000fe20004800000 */
[----:B------:R-:W-:Y:S01]  /*13d0*/  IMAD R25, R8, UR46, RZ ;  /* 0x0000002e08197c24 */ /* 0x000fe2000f8e02ff */
[----:B------:R-:W-:-:S02]  /*13e0*/  SEL R6, R6, RZ, P3 ;  /* 0x000000ff06067207 */ /* 0x000fc40001800000 */
[----:B------:R-:W-:Y:S02]  /*13f0*/  SEL R3, R3, RZ, P2 ;  /* 0x000000ff03037207 */ /* 0x000fe40001000000 */
[----:B------:R-:W-:Y:S01]  /*1400*/  SEL R32, R22, R26, !P0 ;  /* 0x0000001a16207207 */ /* 0x000fe20004000000 */
[----:B------:R-:W-:Y:S01]  /*1410*/  IMAD R8, R6, UR47, R25 ;  /* 0x0000002f06087c24 */ /* 0x000fe2000f8e0219 */
[----:B------:R-:W-:Y:S01]  /*1420*/  SEL R38, R38, RZ, P3 ;  /* 0x000000ff26267207 */ /* 0x000fe20001800000 */
[----:B------:R-:W-:Y:S01]  /*1430*/  IMAD R3, R3, UR46, RZ ;  /* 0x0000002e03037c24 */ /* 0x000fe2000f8e02ff */
[----:B------:R-:W-:-:S03]  /*1440*/  IADD3 R25, PT, PT, -R32, RZ, RZ ;  /* 0x000000ff20197210 */ /* 0x000fc60007ffe1ff */
[----:B------:R-:W-:Y:S02]  /*1450*/  IMAD R3, R38, UR47, R3 ;  /* 0x0000002f26037c24 */ /* 0x000fe4000f8e0203 */
[----:B------:R-:W-:Y:S01]  /*1460*/  IMAD R38, R25, UR49, R0 ;  /* 0x0000003119267c24 */ /* 0x000fe2000f8e0200 */
[----:B------:R-:W-:Y:S01]  /*1470*/  SEL R18, R18, RZ, P2 ;  /* 0x000000ff12127207 */ /* 0x000fe20001000000 */
[----:B------:R-:W-:-:S03]  /*1480*/  IMAD R16, R16, UR47, R27 ;  /* 0x0000002f10107c24 */ /* 0x000fc6000f8e021b */
[----:B------:R-:W-:Y:S01]  /*1490*/  IABS R6, R38 ;  /* 0x0000002600067213 */ /* 0x000fe20000000000 */
[----:B------:R-:W-:Y:S01]  /*14a0*/  IMAD R25, R18, UR46, RZ ;  /* 0x0000002e12197c24 */ /* 0x000fe2000f8e02ff */
[----:B------:R-:W-:Y:S01]  /*14b0*/  SEL R18, R2, RZ, P3 ;  /* 0x000000ff02127207 */ /* 0x000fe20001800000 */
[----:B------:R-:W-:Y:S02]  /*14c0*/  IMAD.MOV R27, RZ, RZ, -R2 ;  /* 0x000000ffff1b7224 */ /* 0x000fe400078e0a02 */
[----:B------:R-:W-:-:S04]  /*14d0*/  IMAD.HI.U32 R2, R6, UR5, RZ ;  /* 0x0000000506027c27 */ /* 0x000fc8000f8e00ff */
[----:B------:R-:W-:Y:S02]  /*14e0*/  IMAD R18, R18, UR47, R25 ;  /* 0x0000002f12127c24 */ /* 0x000fe4000f8e0219 */
[----:B------:R-:W-:-:S04]  /*14f0*/  IMAD.MOV R25, RZ, RZ, -R2 ;  /* 0x000000ffff197224 */ /* 0x000fc800078e0a02 */
[----:B------:R-:W-:-:S05]  /*1500*/  IMAD R6, R25, UR9, R6 ;  /* 0x0000000919067c24 */ /* 0x000fca000f8e0206 */
[C---:B------:R-:W-:Y:S01]  /*1510*/  ISETP.LT.U32.AND P6, PT, R6.reuse, UR9, PT ;  /* 0x0000000906007c0c */ /* 0x040fe2000bfc1070 */
[----:B------:R-:W-:Y:S02]  /*1520*/  IMAD R24, R27, UR50, R24 ;  /* 0x000000321b187c24 */ /* 0x000fe4000f8e0218 */
[----:B------:R-:W0:Y:S10]  /*1530*/  LDC.64 R26, c[0x0][0x3a0] ;  /* 0x0000e800ff1a7b82 */ /* 0x000e340000000a00 */
[----:B------:R-:W-:-:S04]  /*1540*/  @!P6 IADD3 R6, PT, PT, R6, -UR9, RZ ;  /* 0x800000090606ec10 */ /* 0x000fc8000fffe0ff */
[----:B------:R-:W-:Y:S02]  /*1550*/  ISETP.GE.U32.AND P5, PT, R6, UR9, PT ;  /* 0x0000000906007c0c */ /* 0x000fe4000bfa6070 */
[----:B------:R-:W-:Y:S01]  /*1560*/  LOP3.LUT R6, R38, UR50, RZ, 0x3c, !PT ;  /* 0x0000003226067c12 */ /* 0x000fe2000f8e3cff */
[----:B------:R-:W-:Y:S02]  /*1570*/  @!P6 VIADD R2, R2, 0x1 ;  /* 0x000000010202e836 */ /* 0x000fe40000000000 */
[----:B------:R-:W-:Y:S01]  /*1580*/  IMAD R9, R30, UR50, R9 ;  /* 0x000000321e097c24 */ /* 0x000fe2000f8e0209 */
[----:B------:R-:W-:Y:S02]  /*1590*/  ISETP.GE.AND P6, PT, R6, RZ, PT ;  /* 0x000000ff0600720c */ /* 0x000fe40003fc6270 */
[----:B------:R-:W-:-:S05]  /*15a0*/  SHF.R.S64 R30, RZ, 0x1e, R0 ;  /* 0x0000001eff1e7819 */ /* 0x000fca0000001000 */
[----:B------:R-:W-:Y:S02]  /*15b0*/  @P5 IADD3 R2, PT, PT, R2, 0x1, RZ ;  /* 0x0000000102025810 */ /* 0x000fe40007ffe0ff */
[----:B------:R-:W-:-:S04]  /*15c0*/  IADD3 R30, P5, PT, R30, UR36, RZ ;  /* 0x000000241e1e7c10 */ /* 0x000fc8000ffbe0ff */
[----:B------:R-:W-:Y:S01]  /*15d0*/  LEA.HI.X.SX32 R31, R0, UR37, 0x2, P5 ;  /* 0x00000025001f7c11 */ /* 0x000fe2000a8f16ff */
[----:B------:R-:W-:Y:S01]  /*15e0*/  VIADD R0, R23, 0x100 ;  /* 0x0000010017007836 */ /* 0x000fe20000000000 */
[----:B0-----:R-:W-:Y:S01]  /*15f0*/  ISETP.NE.U32.AND P4, PT, R26, 0x1, PT ;  /* 0x000000011a00780c */ /* 0x001fe20003f85070 */
[----:B------:R-:W-:Y:S01]  /*1600*/  @!P6 IMAD.MOV R2, RZ, RZ, -R2 ;  /* 0x000000ffff02e224 */ /* 0x000fe200078e0a02 */
[----:B------:R-:W-:Y:S01]  /*1610*/  SEL R26, R32, RZ, P2 ;  /* 0x000000ff201a7207 */ /* 0x000fe20001000000 */
[----:B------:R0:W5:Y:S01]  /*1620*/  LDG.E R6, desc[UR10][R30.64] ;  /* 0x0000000a1e067981 */ /* 0x000162000c1e1900 */
[----:B------:R-:W-:Y:S02]  /*1630*/  IABS R32, R0 ;  /* 0x0000000000207213 */ /* 0x000fe40000000000 */
[----:B------:R-:W-:Y:S02]  /*1640*/  SEL R2, R21, R2, !P1 ;  /* 0x0000000215027207 */ /* 0x000fe40004800000 */
[----:B------:R-:W-:Y:S01]  /*1650*/  ISETP.NE.AND.EX P4, PT, R27, RZ, PT, P4 ;  /* 0x000000ff1b00720c */ /* 0x000fe20003f85340 */
[----:B------:R-:W-:Y:S01]  /*1660*/  IMAD.HI.U32 R27, R32, UR7, RZ ;  /* 0x00000007201b7c27 */ /* 0x000fe2000f8e00ff */
[----:B------:R-:W-:-:S02]  /*1670*/  IADD3 R25, PT, PT, -R2, RZ, RZ ;  /* 0x000000ff02197210 */ /* 0x000fc40007ffe1ff */
[----:B------:R-:W-:Y:S01]  /*1680*/  SEL R2, R2, RZ, P3 ;  /* 0x000000ff02027207 */ /* 0x000fe20001800000 */
[----:B------:R-:W-:Y:S01]  /*1690*/  IMAD R33, R26, UR46, RZ ;  /* 0x0000002e1a217c24 */ /* 0x000fe2000f8e02ff */
[----:B0-----:R-:W-:-:S03]  /*16a0*/  IADD3 R31, PT, PT, -R27, RZ, RZ ;  /* 0x000000ff1b1f7210 */ /* 0x001fc60007ffe1ff */
        /* <DEDUP_REMOVED lines=10> */
[----:B------:R-:W-:-:S04]  /*1750*/  @!P6 IADD3 R27, PT, PT, -R27, RZ, RZ ;  /* 0x000000ff1b1be210 */ /* 0x000fc80007ffe1ff */
[----:B------:R-:W-:Y:S01]  /*1760*/  SEL R27, R22, R27, !P0 ;  /* 0x0000001b161b7207 */ /* 0x000fe20004000000 */
[----:B------:R-:W-:Y:S01]  /*1770*/  IMAD R17, R2, UR51, R17 ;  /* 0x0000003302117c24 */ /* 0x000fe2000f8e0211 */
[----:B------:R-:W-:-:S03]  /*1780*/  SEL R30, R19, RZ, P4 ;  /* 0x000000ff131e7207 */ /* 0x000fc60002000000 */
[----:B------:R-:W-:Y:S02]  /*1790*/  IMAD.MOV R19, RZ, RZ, -R27 ;  /* 0x000000ffff137224 */ /* 0x000fe400078e0a1b */
[----:B------:R-:W-:Y:S01]  /*17a0*/  IMAD R25, R25, UR50, R38 ;  /* 0x0000003219197c24 */ /* 0x000fe2000f8e0226 */
[----:B------:R-:W-:Y:S01]  /*17b0*/  IADD3 R2, P5, PT, R17, UR38, RZ ;  /* 0x0000002611027c10 */ /* 0x000fe2000ffbe0ff */
[----:B------:R-:W-:Y:S02]  /*17c0*/  IMAD R38, R19, UR49, R0 ;  /* 0x0000003113267c24 */ /* 0x000fe4000f8e0200 */
[----:B------:R-:W-:Y:S01]  /*17d0*/  IMAD R15, R30, UR51, R3 ;  /* 0x000000331e0f7c24 */ /* 0x000fe2000f8e0203 */
[----:B------:R-:W-:Y:S02]  /*17e0*/  LEA.HI.X.SX32 R3, R17, UR39, 0x1, P5 ;  /* 0x0000002711037c11 */ /* 0x000fe4000a8f0eff */
[----:B------:R-:W-:Y:S02]  /*17f0*/  IABS R19, R38 ;  /* 0x0000002600137213 */ /* 0x000fe40000000000 */
[----:B------:R-:W-:Y:S01]  /*1800*/  R2UR UR12, R28 ;  /* 0x000000001c0c72ca */ /* 0x000fe200000e0000 */
[----:B------:R0:W2:Y:S01]  /*1810*/  LDG.E.U8 R2, desc[UR10][R2.64] ;  /* 0x0000000a02027981 */ /* 0x0000a2000c1e1100 */
[----:B------:R-:W-:Y:S01]  /*1820*/  R2UR UR13, R29 ;  /* 0x000000001d0d72ca */ /* 0x000fe200000e0000 */
[----:B------:R-:W-:Y:S01]  /*1830*/  IMAD.HI.U32 R17, R19, UR5, RZ ;  /* 0x0000000513117c27 */ /* 0x000fe2000f8e00ff */
[----:B------:R-:W-:-:S04]  /*1840*/  IADD3 R30, P5, PT, R15, UR38, RZ ;  /* 0x000000260f1e7c10 */ /* 0x000fc8000ffbe0ff */
[----:B------:R-:W-:Y:S02]  /*1850*/  IADD3 R32, PT, PT, -R17, RZ, RZ ;  /* 0x000000ff11207210 */ /* 0x000fe40007ffe1ff */
[----:B------:R-:W-:-:S03]  /*1860*/  LEA.HI.X.SX32 R31, R15, UR39, 0x1, P5 ;  /* 0x000000270f1f7c11 */ /* 0x000fc6000a8f0eff */
[----:B------:R-:W-:Y:S02]  /*1870*/  IMAD R19, R32, UR9, R19 ;  /* 0x0000000920137c24 */ /* 0x000fe4000f8e0213 */
[----:B------:R1:W3:Y:S03]  /*1880*/  LDG.E.U8 R15, desc[UR12][R30.64] ;  /* 0x0000000c1e0f7981 */ /* 0x0002e6000c1e1100 */
[----:B------:R-:W-:Y:S02]  /*1890*/  ISETP.LT.U32.AND P6, PT, R19, UR9, PT ;  /* 0x0000000913007c0c */ /* 0x000fe4000bfc1070 */
[----:B0-----:R-:W-:-:S11]  /*18a0*/  LOP3.LUT R3, R38, UR50, RZ, 0x3c, !PT ;  /* 0x0000003226037c12 */ /* 0x001fd6000f8e3cff */
[----:B------:R-:W-:Y:S01]  /*18b0*/  @!P6 VIADD R19, R19, -UR9 ;  /* 0x800000091313ec36 */ /* 0x000fe20008000000 */
[----:B------:R-:W-:-:S04]  /*18c0*/  @!P6 IADD3 R17, PT, PT, R17, 0x1, RZ ;  /* 0x000000011111e810 */ /* 0x000fc80007ffe0ff */
[----:B------:R-:W-:Y:S02]  /*18d0*/  ISETP.GE.U32.AND P5, PT, R19, UR9, PT ;  /* 0x0000000913007c0c */ /* 0x000fe4000bfa6070 */
[----:B------:R-:W-:Y:S02]  /*18e0*/  ISETP.GE.AND P6, PT, R3, RZ, PT ;  /* 0x000000ff0300720c */ /* 0x000fe40003fc6270 */
[----:B------:R-:W-:-:S09]  /*18f0*/  SEL R27, R27, RZ, P2 ;  /* 0x000000ff1b1b7207 */ /* 0x000fd20001000000 */
[----:B------:R-:W-:-:S05]  /*1900*/  @P5 VIADD R17, R17, 0x1 ;  /* 0x0000000111115836 */ /* 0x000fca0000000000 */
[----:B------:R-:W-:Y:S02]  /*1910*/  @!P6 IADD3 R17, PT, PT, -R17, RZ, RZ ;  /* 0x000000ff1111e210 */ /* 0x000fe40007ffe1ff */
[----:B-1----:R-:W-:Y:S02]  /*1920*/  SHF.R.S64 R30, RZ, 0x1e, R0 ;  /* 0x0000001eff1e7819 */ /* 0x002fe40000001000 */
[----:B------:R-:W-:Y:S01]  /*1930*/  SEL R19, R21, R17, !P1 ;  /* 0x0000001115137207 */ /* 0x000fe20004800000 */
[----:B------:R-:W-:Y:S01]  /*1940*/  IMAD R32, R27, UR46, RZ ;  /* 0x0000002e1b207c24 */ /* 0x000fe2000f8e02ff */
[----:B------:R-:W-:Y:S02]  /*1950*/  IADD3 R3, PT, PT, R23, 0x120, RZ ;  /* 0x0000012017037810 */ /* 0x000fe40007ffe0ff */
[----:B------:R-:W-:Y:S01]  /*1960*/  SEL R27, R19, RZ, P3 ;  /* 0x000000ff131b7207 */ /* 0x000fe20001800000 */
[----:B------:R-:W-:Y:S01]  /*1970*/  IMAD.MOV R17, RZ, RZ, -R19 ;  /* 0x000000ffff117224 */ /* 0x000fe200078e0a13 */
[----:B------:R-:W-:-:S02]  /*1980*/  IADD3 R30, P5, PT, R30, UR36, RZ ;  /* 0x000000241e1e7c10 */ /* 0x000fc4000ffbe0ff */
[----:B------:R-:W-:Y:S02]  /*1990*/  SEL R19, R5, RZ, P4 ;  /* 0x000000ff05137207 */ /* 0x000fe40002000000 */
[----:B------:R-:W-:Y:S02]  /*19a0*/  IABS R33, R3 ;  /* 0x0000000300217213 */ /* 0x000fe40000000000 */
[----:B------:R-:W-:Y:S01]  /*19b0*/  LEA.HI.X.SX32 R31, R0, UR37, 0x2, P5 ;  /* 0x00000025001f7c11 */ /* 0x000fe2000a8f16ff */
[----:B------:R-:W-:Y:S02]  /*19c0*/  IMAD R20, R19, UR51, R20 ;  /* 0x0000003313147c24 */ /* 0x000fe4000f8e0214 */
[----:B------:R-:W-:Y:S02]  /*19d0*/  IMAD.HI.U32 R19, R33, UR7, RZ ;  /* 0x0000000721137c27 */ /* 0x000fe4000f8e00ff */
[----:B------:R0:W5:Y:S02]  /*19e0*/  LDG.E R0, desc[UR10][R30.64] ;  /* 0x0000000a1e007981 */ /* 0x000164000c1e1900 */
[----:B------:R-:W-:-:S02]  /*19f0*/  IMAD R5, R27, UR47, R32 ;  /* 0x0000002f1b057c24 */ /* 0x000fc4000f8e0220 */
        /* <DEDUP_REMOVED lines=12> */
[----:B------:R-:W-:-:S03]  /*1ac0*/  SEL R19, R4, RZ, P4 ;  /* 0x000000ff04137207 */ /* 0x000fc60002000000 */
        /* <DEDUP_REMOVED lines=18> */
[----:B------:R-:W-:-:S03]  /*1bf0*/  VIADD R16, R23, 0x140 ;  /* 0x0000014017107836 */ /* 0x000fc60000000000 */
[----:B------:R-:W-:Y:S01]  /*1c00*/  IADD3 R32, PT, PT, -R8, RZ, RZ ;  /* 0x000000ff08207210 */ /* 0x000fe20007ffe1ff */
[----:B------:R-:W-:Y:S01]  /*1c10*/  IMAD R27, R9, UR46, RZ ;  /* 0x0000002e091b7c24 */ /* 0x000fe2000f8e02ff */
[----:B------:R-:W-:-:S03]  /*1c20*/  SEL R9, R24, RZ, P4 ;  /* 0x000000ff18097207 */ /* 0x000fc60002000000 */
[----:B------:R-:W-:Y:S01]  /*1c30*/  IMAD R32, R32, UR50, R33 ;  /* 0x0000003220207c24 */ /* 0x000fe2000f8e0221 */
[----:B------:R-:W-:Y:S01]  /*1c40*/  IABS R33, R16 ;  /* 0x0000001000217213 */ /* 0x000fe20000000000 */
[----:B------:R-:W-:Y:S01]  /*1c50*/  IMAD R24, R9, UR51, R18 ;  /* 0x0000003309187c24 */ /* 0x000fe2000f8e0212 */
[----:B------:R-:W-:-:S03]  /*1c60*/  SEL R8, R8, RZ, P3 ;  /* 0x000000ff08087207 */ /* 0x000fc60001800000 */
[----:B------:R-:W-:-:S04]  /*1c70*/  IMAD.HI.U32 R18, R33, UR7, RZ ;  /* 0x0000000721127c27 */ /* 0x000fc8000f8e00ff */
[----:B------:R-:W-:Y:S02]  /*1c80*/  IMAD R17, R17, UR50, R38 ;  /* 0x0000003211117c24 */ /* 0x000fe4000f8e0226 */
[----:B------:R-:W-:Y:S01]  /*1c90*/  IMAD R38, R8, UR47, R27 ;  /* 0x0000002f08267c24 */ /* 0x000fe2000f8e021b */
[----:B------:R-:W-:-:S05]  /*1ca0*/  IADD3 R8, PT, PT, -R18, RZ, RZ ;  /* 0x000000ff12087210 */ /* 0x000fca0007ffe1ff */
[----:B------:R-:W-:-:S05]  /*1cb0*/  IMAD R33, R8, UR8, R33 ;  /* 0x0000000808217c24 */ /* 0x000fca000f8e0221 */
[----:B------:R-:W-:Y:S02]  /*1cc0*/  ISETP.LT.U32.AND P6, PT, R33, UR8, PT ;  /* 0x0000000821007c0c */ /* 0x000fe4000bfc1070 */
[----:B------:R-:W-:Y:S02]  /*1cd0*/  SEL R8, R17, RZ, P4 ;  /* 0x000000ff11087207 */ /* 0x000fe40002000000 */
[----:B------:R-:W-:-:S03]  /*1ce0*/  IADD3 R30, P5, PT, R20, UR38, RZ ;  /* 0x00000026141e7c10 */ /* 0x000fc6000ffbe0ff */
[----:B------:R-:W-:Y:S01]  /*1cf0*/  IMAD R27, R8, UR51, R5 ;  /* 0x00000033081b7c24 */ /* 0x000fe2000f8e0205 */
[----:B------:R-:W-:Y:S02]  /*1d00*/  LEA.HI.X.SX32 R31, R20, UR39, 0x1, P5 ;  /* 0x00000027141f7c11 */ /* 0x000fe4000a8f0eff */
[----:B------:R-:W-:-:S03]  /*1d10*/  IADD3 R8, P5, PT, R4, UR38, RZ ;  /* 0x0000002604087c10 */ /* 0x000fc6000ffbe0ff */
[----:B------:R-:W-:Y:S01]  /*1d20*/  @!P6 VIADD R33, R33, -UR8 ;  /* 0x800000082121ec36 */ /* 0x000fe20008000000 */
[----:B------:R-:W-:Y:S01]  /*1d30*/  LEA.HI.X.SX32 R9, R4, UR39, 0x1, P5 ;  /* 0x0000002704097c11 */ /* 0x000fe2000a8f0eff */
[----:B------:R-:W4:Y:S03]  /*1d40*/  LDG.E.U8 R30, desc[UR10][R30.64] ;  /* 0x0000000a1e1e7981 */ /* 0x000f26000c1e1100 */
[----:B------:R-:W-:Y:S02]  /*1d50*/  ISETP.GE.U32.AND P5, PT, R33, UR8, PT ;  /* 0x0000000821007c0c */ /* 0x000fe4000bfa6070 */
[----:B------:R-:W-:Y:S01]  /*1d60*/  LOP3.LUT R4, R16, UR49, RZ, 0x3c, !PT ;  /* 0x0000003110047c12 */ /* 0x000fe2000f8e3cff */
[----:B------:R0:W5:Y:S01]  /*1d70*/  LDG.E.U8 R33, desc[UR12][R8.64] ;  /* 0x0000000c08217981 */ /* 0x000162000c1e1100 */
[----:B------:R-:W-:Y:S02]  /*1d80*/  @!P6 IADD3 R18, PT, PT, R18, 0x1, RZ ;  /* 0x000000011212e810 */ /* 0x000fe40007ffe0ff */
[----:B------:R-:W-:-:S07]  /*1d90*/  ISETP.GE.AND P6, PT, R4, RZ, PT ;  /* 0x000000ff0400720c */ /* 0x000fce0003fc6270 */
[----:B------:R-:W-:Y:S01]  /*1da0*/  @P5 VIADD R18, R18, 0x1 ;  /* 0x0000000112125836 */ /* 0x000fe20000000000 */
[----:B------:R-:W-:-:S04]  /*1db0*/  SEL R17, R32, RZ, P4 ;  /* 0x000000ff20117207 */ /* 0x000fc80002000000 */
[----:B------:R-:W-:Y:S01]  /*1dc0*/  MOV R39, R18 ;  /* 0x0000001200277202 */ /* 0x000fe20000000f00 */
[----:B------:R-:W-:-:S04]  /*1dd0*/  IMAD R17, R17, UR51, R38 ;  /* 0x0000003311117c24 */ /* 0x000fc8000f8e0226 */
[----:B------:R-:W-:Y:S01]  /*1de0*/  @!P6 IMAD.MOV R39, RZ, RZ, -R39 ;  /* 0x000000ffff27e224 */ /* 0x000fe200078e0a27 */
[----:B------:R-:W-:-:S04]  /*1df0*/  IADD3 R4, P5, PT, R19, UR38, RZ ;  /* 0x0000002613047c10 */ /* 0x000fc8000ffbe0ff */
[----:B------:R-:W-:-:S04]  /*1e00*/  SEL R38, R22, R39, !P0 ;  /* 0x0000002716267207 */ /* 0x000fc80004000000 */
[----:B0-----:R-:W-:Y:S02]  /*1e10*/  IADD3 R9, PT, PT, -R38, RZ, RZ ;  /* 0x000000ff26097210 */ /* 0x001fe40007ffe1ff */
[----:B------:R-:W-:Y:S02]  /*1e20*/  LEA.HI.X.SX32 R5, R19, UR39, 0x1, P5 ;  /* 0x0000002713057c11 */ /* 0x000fe4000a8f0eff */
[C---:B------:R-:W-:Y:S01]  /*1e30*/  IADD3 R18, P5, PT, R24.reuse, UR38, RZ ;  /* 0x0000002618127c10 */ /* 0x040fe2000ffbe0ff */
[----:B------:R-:W-:Y:S01]  /*1e40*/  IMAD R40, R9, UR49, R16 ;  /* 0x0000003109287c24 */ /* 0x000fe2000f8e0210 */
[----:B------:R-:W-:Y:S01]  /*1e50*/  SEL R25, R25, RZ, P4 ;  /* 0x000000ff19197207 */ /* 0x000fe20002000000 */
[----:B------:R0:W5:Y:S01]  /*1e60*/  LDG.E.U8 R20, desc[UR10][R4.64] ;  /* 0x0000000a04147981 */ /* 0x000162000c1e1100 */
[----:B------:R-:W-:Y:S01]  /*1e70*/  LEA.HI.X.SX32 R19, R24, UR39, 0x1, P5 ;  /* 0x0000002718137c11 */ /* 0x000fe2000a8f0eff */
[----:B------:R-:W1:Y:S02]  /*1e80*/  LDC.64 R8, c[0x0][0x3e8] ;  /* 0x0000fa00ff087b82 */ /* 0x000e640000000a00 */
[----:B------:R-:W-:-:S02]  /*1e90*/  IMAD R25, R25, UR51, R26 ;  /* 0x0000003319197c24 */ /* 0x000fc4000f8e021a */
[----:B------:R2:W5:Y:S01]  /*1ea0*/  LDG.E.U8 R39, desc[UR12][R18.64] ;  /* 0x0000000c12277981 */ /* 0x000562000c1e1100 */
[----:B0-----:R-:W-:Y:S02]  /*1eb0*/  IABS R4, R40 ;  /* 0x0000002800047213 */ /* 0x001fe40000000000 */
[----:B------:R-:W-:-:S03]  /*1ec0*/  IADD3 R24, P5, PT, R25, UR38, RZ ;  /* 0x0000002619187c10 */ /* 0x000fc6000ffbe0ff */
[----:B--2---:R-:W-:Y:S01]  /*1ed0*/  IMAD.HI.U32 R18, R4, UR5, RZ ;  /* 0x0000000504127c27 */ /* 0x004fe2000f8e00ff */
[----:B------:R-:W-:-:S03]  /*1ee0*/  LEA.HI.X.SX32 R25, R25, UR39, 0x1, P5 ;  /* 0x0000002719197c11 */ /* 0x000fc6000a8f0eff */
[----:B------:R-:W-:Y:S01]  /*1ef0*/  IMAD.MOV R19, RZ, RZ, -R18 ;  /* 0x000000ffff137224 */ /* 0x000fe200078e0a12 */
[----:B------:R-:W-:-:S03]  /*1f00*/  IADD3 R26, P5, PT, R27, UR38, RZ ;  /* 0x000000261b1a7c10 */ /* 0x000fc6000ffbe0ff */
[----:B------:R-:W-:Y:S01]  /*1f10*/  IMAD R19, R19, UR9, R4 ;  /* 0x0000000913137c24 */ /* 0x000fe2000f8e0204 */
[----:B------:R-:W-:Y:S02]  /*1f20*/  SHF.R.S64 R4, RZ, 0x1e, R3 ;  /* 0x0000001eff047819 */ /* 0x000fe40000001003 */
[----:B------:R-:W-:Y:S02]  /*1f30*/  LEA.HI.X.SX32 R27, R27, UR39, 0x1, P5 ;  /* 0x000000271b1b7c11 */ /* 0x000fe4000a8f0eff */
[----:B------:R-:W-:Y:S02]  /*1f40*/  ISETP.NE.AND P1, PT, R2, RZ, PT ;  /* 0x000000ff0200720c */ /* 0x000fe40003f25270 */
[----:B------:R-:W-:Y:S01]  /*1f50*/  IADD3 R4, P5, PT, R4, UR36, RZ ;  /* 0x0000002404047c10 */ /* 0x000fe2000ffbe0ff */
[----:B------:R-:W2:Y:S01]  /*1f60*/  LDG.E.U8 R41, desc[UR10][R26.64] ;  /* 0x0000000a1a297981 */ /* 0x000ea2000c1e1100 */
[----:B------:R-:W-:Y:S02]  /*1f70*/  SHF.R.S64 R2, RZ, 0x1e, R16 ;  /* 0x0000001eff027819 */ /* 0x000fe40000001010 */
[----:B------:R-:W-:-:S02]  /*1f80*/  LEA.HI.X.SX32 R5, R3, UR37, 0x2, P5 ;  /* 0x0000002503057c11 */ /* 0x000fc4000a8f16ff */
[----:B------:R-:W-:-:S04]  /*1f90*/  IADD3 R2, P5, PT, R2, UR36, RZ ;  /* 0x0000002402027c10 */ /* 0x000fc8000ffbe0ff */
[----:B------:R-:W-:Y:S02]  /*1fa0*/  LEA.HI.X.SX32 R3, R16, UR37, 0x2, P5 ;  /* 0x0000002510037c11 */ /* 0x000fe4000a8f16ff */
[----:B------:R-:W-:Y:S02]  /*1fb0*/  ISETP.LT.U32.AND P5, PT, R19, UR9, PT ;  /* 0x0000000913007c0c */ /* 0x000fe4000bfa1070 */
[----:B---3--:R-:W-:Y:S01]  /*1fc0*/  ISETP.NE.AND P6, PT, R15, RZ, PT ;  /* 0x000000ff0f00720c */ /* 0x008fe20003fc5270 */
[----:B------:R-:W-:Y:S01]  /*1fd0*/  VIADD R15, R23, 0x160 ;  /* 0x00000160170f7836 */ /* 0x000fe20000000000 */
[----:B-1----:R-:W-:-:S04]  /*1fe0*/  R2UR UR4, R9 ;  /* 0x00000000090472ca */ /* 0x002fc800000e0000 */
[----:B------:R-:W-:Y:S02]  /*1ff0*/  IABS R16, R15 ;  /* 0x0000000f00107213 */ /* 0x000fe40000000000 */
[----:B------:R-:W-:-:S03]  /*2000*/  P2R R31, PR, RZ, 0x2 ;  /* 0x00000002ff1f7803 */ /* 0x000fc60000000000 */
[----:B------:R-:W-:Y:S01]  /*2010*/  @!P5 IADD3 R19, PT, PT, R19, -UR9, RZ ;  /* 0x800000091313dc10 */ /* 0x000fe2000fffe0ff */
[----:B------:R-:W-:-:S03]  /*2020*/  IMAD.HI.U32 R9, R16, UR7, RZ ;  /* 0x0000000710097c27 */ /* 0x000fc6000f8e00ff */
[----:B------:R-:W-:Y:S02]  /*2030*/  ISETP.GE.U32.AND P1, PT, R19, UR9, PT ;  /* 0x0000000913007c0c */ /* 0x000fe4000bf26070 */
[----:B------:R-:W-:-:S05]  /*2040*/  IADD3 R19, PT, PT, -R9, RZ, RZ ;  /* 0x000000ff09137210 */ /* 0x000fca0007ffe1ff */
[----:B------:R-:W-:Y:S01]  /*2050*/  IMAD R16, R19, UR8, R16 ;  /* 0x0000000813107c24 */ /* 0x000fe2000f8e0210 */
[----:B------:R-:W-:-:S04]  /*2060*/  P2R R32, PR, RZ, 0x40 ;  /* 0x00000040ff207803 */ /* 0x000fc80000000000 */
[----:B------:R-:W-:Y:S02]  /*2070*/  ISETP.LT.U32.AND P6, PT, R16, UR8, PT ;  /* 0x0000000810007c0c */ /* 0x000fe4000bfc1070 */
[----:B------:R-:W-:Y:S02]  /*2080*/  R2UR UR14, R28 ;  /* 0x000000001c0e72ca */ /* 0x000fe400000e0000 */
[----:B------:R-:W-:Y:S01]  /*2090*/  R2UR UR15, R29 ;  /* 0x000000001d0f72ca */ /* 0x000fe200000e0000 */
[----:B------:R-:W-:-:S08]  /*20a0*/  @!P5 VIADD R18, R18, 0x1 ;  /* 0x000000011212d836 */ /* 0x000fd00000000000 */
[----:B------:R-:W-:Y:S01]  /*20b0*/  @!P6 VIADD R16, R16, -UR8 ;  /* 0x800000081010ec36 */ /* 0x000fe20008000000 */
[----:B------:R-:W-:-:S03]  /*20c0*/  @!P6 IADD3 R9, PT, PT, R9, 0x1, RZ ;  /* 0x000000010909e810 */ /* 0x000fc60007ffe0ff */
[----:B------:R0:W3:Y:S01]  /*20d0*/  LDG.E.U8 R24, desc[UR14][R24.64] ;  /* 0x0000000e18187981 */ /* 0x0000e2000c1e1100 */
[----:B------:R-:W-:Y:S02]  /*20e0*/  ISETP.GE.U32.AND P5, PT, R16, UR8, PT ;  /* 0x0000000810007c0c */ /* 0x000fe4000bfa6070 */
[----:B------:R-:W-:Y:S02]  /*20f0*/  LOP3.LUT R16, R15, UR49, RZ, 0x3c, !PT ;  /* 0x000000310f107c12 */ /* 0x000fe4000f8e3cff */
[----:B0-----:R-:W-:-:S09]  /*2100*/  LOP3.LUT R25, R40, UR50, RZ, 0x3c, !PT ;  /* 0x0000003228197c12 */ /* 0x001fd2000f8e3cff */
[----:B------:R-:W-:Y:S02]  /*2110*/  @P5 IADD3 R9, PT, PT, R9, 0x1, RZ ;  /* 0x0000000109095810 */ /* 0x000fe40007ffe0ff */
[----:B------:R-:W-:Y:S02]  /*2120*/  ISETP.GE.AND P6, PT, R25, RZ, PT ;  /* 0x000000ff1900720c */ /* 0x000fe40003fc6270 */
[----:B------:R-:W-:Y:S01]  /*2130*/  ISETP.GE.AND P5, PT, R16, RZ, PT ;  /* 0x000000ff1000720c */ /* 0x000fe20003fa6270 */
[----:B------:R-:W-:Y:S01]  /*2140*/  @P1 VIADD R18, R18, 0x1 ;  /* 0x0000000112121836 */ /* 0x000fe20000000000 */
[----:B------:R-:W-:Y:S02]  /*2150*/  MOV R27, R9 ;  /* 0x00000009001b7202 */ /* 0x000fe40000000f00 */
[----:B------:R-:W-:Y:S01]  /*2160*/  ISETP.NE.AND P1, PT, RZ, UR50, PT ;  /* 0x00000032ff007c0c */ /* 0x000fe2000bf25270 */
[----:B------:R0:W2:Y:S06]  /*2170*/  LDG.E R9, desc[UR10][R4.64] ;  /* 0x0000000a04097981 */ /* 0x0000ac000c1e1900 */
[----:B------:R-:W-:-:S02]  /*2180*/  @!P6 IADD3 R18, PT, PT, -R18, RZ, RZ ;  /* 0x000000ff1212e210 */ /* 0x000fc40007ffe1ff */
[----:B------:R-:W-:Y:S02]  /*2190*/  @!P5 IMAD.MOV R27, RZ, RZ, -R27 ;  /* 0x000000ffff1bd224 */ /* 0x000fe400078e0a1b */
[----:B------:R-:W-:-:S03]  /*21a0*/  SEL R18, R21, R18, !P1 ;  /* 0x0000001215127207 */ /* 0x000fc60004800000 */
[----:B------:R-:W-:Y:S02]  /*21b0*/  SEL R27, R22, R27, !P0 ;  /* 0x0000001b161b7207 */ /* 0x000fe40004000000 */
[----:B------:R-:W-:Y:S01]  /*21c0*/  IMAD.MOV R19, RZ, RZ, -R18 ;  /* 0x000000ffff137224 */ /* 0x000fe200078e0a12 */
[----:B------:R-:W-:Y:S02]  /*21d0*/  SEL R38, R38, RZ, P2 ;  /* 0x000000ff26267207 */ /* 0x000fe40001000000 */
[----:B0-----:R-:W-:Y:S01]  /*21e0*/  IADD3 R4, PT, PT, -R27, RZ, RZ ;  /* 0x000000ff1b047210 */ /* 0x001fe20007ffe1ff */
[----:B------:R-:W-:Y:S02]  /*21f0*/  IMAD R40, R19, UR50, R40 ;  /* 0x0000003213287c24 */ /* 0x000fe4000f8e0228 */
[----:B------:R-:W-:Y:S02]  /*2200*/  IMAD R19, R38, UR46, RZ ;  /* 0x0000002e26137c24 */ /* 0x000fe4000f8e02ff */
[----:B------:R-:W-:Y:S01]  /*2210*/  IMAD R38, R4, UR49, R15 ;  /* 0x0000003104267c24 */ /* 0x000fe2000f8e020f */
[----:B------:R-:W-:-:S04]  /*2220*/  IADD3 R16, P5, PT, R17, UR38, RZ ;  /* 0x0000002611107c10 */ /* 0x000fc8000ffbe0ff */
[----:B------:R-:W-:Y:S02]  /*2230*/  IABS R5, R38 ;  /* 0x0000002600057213 */ /* 0x000fe40000000000 */
[----:B------:R-:W-:-:S03]  /*2240*/  LEA.HI.X.SX32 R17, R17, UR39, 0x1, P5 ;  /* 0x0000002711117c11 */ /* 0x000fc6000a8f0eff */
[----:B------:R-:W-:Y:S02]  /*2250*/  IMAD.HI.U32 R4, R5, UR5, RZ ;  /* 0x0000000505047c27 */ /* 0x000fe4000f8e00ff */
[----:B------:R0:W2:Y:S02]  /*2260*/  LDG.E.U8 R25, desc[UR10][R16.64] ;  /* 0x0000000a10197981 */ /* 0x0000a4000c1e1100 */
[----:B0-----:R-:W-:-:S04]  /*2270*/  IMAD.MOV R16, RZ, RZ, -R4 ;  /* 0x000000ffff107224 */ /* 0x001fc800078e0a04 */
        /* <DEDUP_REMOVED lines=8> */
[----:B------:R-:W-:Y:S02]  /*2300*/  @P5 IADD3 R4, PT, PT, R4, 0x1, RZ ;  /* 0x0000000104045810 */ /* 0x000fe40007ffe0ff */
[----:B------:R-:W-:Y:S01]  /*2310*/  ISETP.GE.AND P5, PT, R5, RZ, PT ;  /* 0x000000ff0500720c */ /* 0x000fe20003fa6270 */
[----:B------:R-:W-:Y:S02]  /*2320*/  IMAD R19, R18, UR47, R19 ;  /* 0x0000002f12137c24 */ /* 0x000fe4000f8e0213 */
[----:B------:R-:W-:Y:S02]  /*2330*/  IMAD.MOV.U32 R18, RZ, RZ, R4 ;  /* 0x000000ffff127224 */ /* 0x000fe400078e0004 */
[----:B------:R-:W-:Y:S01]  /*2340*/  IMAD R19, R40, UR51, R19 ;  /* 0x0000003328137c24 */ /* 0x000fe2000f8e0213 */
[----:B------:R-:W-:-:S07]  /*2350*/  SHF.R.S64 R16, RZ, 0x1e, R15 ;  /* 0x0000001eff107819 */ /* 0x000fce000000100f */
[----:B------:R-:W-:Y:S02]  /*2360*/  @!P5 IADD3 R18, PT, PT, -R18, RZ, RZ ;  /* 0x000000ff1212d210 */ /* 0x000fe40007ffe1ff */
[C---:B------:R-:W-:Y:S02]  /*2370*/  IADD3 R4, P5, PT, R19.reuse, UR38, RZ ;  /* 0x0000002613047c10 */ /* 0x040fe4000ffbe0ff */
[----:B------:R-:W-:Y:S02]  /*2380*/  IADD3 R16, P6, PT, R16, UR36, RZ ;  /* 0x0000002410107c10 */ /* 0x000fe4000ffde0ff */
[----:B------:R-:W-:Y:S02]  /*2390*/  LEA.HI.X.SX32 R5, R19, UR39, 0x1, P5 ;  /* 0x0000002713057c11 */ /* 0x000fe4000a8f0eff */
[----:B------:R-:W-:Y:S02]  /*23a0*/  SEL R18, R21, R18, !P1 ;  /* 0x0000001215127207 */ /* 0x000fe40004800000 */
[----:B------:R-:W-:Y:S01]  /*23b0*/  SEL R19, R27, RZ, P2 ;  /* 0x000000ff1b137207 */ /* 0x000fe20001000000 */
[----:B------:R-:W2:Y:S01]  /*23c0*/  LDG.E.U8 R43, desc[UR10][R4.64] ;  /* 0x0000000a042b7981 */ /* 0x000ea2000c1e1100 */
[----:B------:R-:W-:-:S02]  /*23d0*/  LEA.HI.X.SX32 R17, R15, UR37, 0x2, P6 ;  /* 0x000000250f117c11 */ /* 0x000fc4000b0f16ff */
[----:B------:R-:W-:Y:S01]  /*23e0*/  SEL R26, R18, RZ, P3 ;  /* 0x000000ff121a7207 */ /* 0x000fe20001800000 */
[----:B------:R0:W2:Y:S01]  /*23f0*/  LDG.E R15, desc[UR10][R2.64] ;  /* 0x0000000a020f7981 */ /* 0x0000a2000c1e1900 */
[----:B------:R-:W-:Y:S02]  /*2400*/  IMAD R19, R19, UR46, RZ ;  /* 0x0000002e13137c24 */ /* 0x000fe4000f8e02ff */
[----:B------:R-:W-:Y:S01]  /*2410*/  IMAD.MOV R27, RZ, RZ, -R18 ;  /* 0x000000ffff1b7224 */ /* 0x000fe200078e0a12 */
[----:B------:R1:W2:Y:S01]  /*2420*/  LDG.E R16, desc[UR10][R16.64] ;  /* 0x0000000a10107981 */ /* 0x0002a2000c1e1900 */
[----:B------:R-:W-:Y:S01]  /*2430*/  IMAD R19, R26, UR47, R19 ;  /* 0x0000002f1a137c24 */ /* 0x000fe2000f8e0213 */
[----:B0-----:R-:W-:-:S04]  /*2440*/  IADD3 R2, PT, PT, R23, 0x180, RZ ;  /* 0x0000018017027810 */ /* 0x001fc80007ffe0ff */
        /* <DEDUP_REMOVED lines=9> */
[----:B------:R-:W-:-:S05]  /*24e0*/  IMAD R18, R27, UR50, R38 ;  /* 0x000000321b127c24 */ /* 0x000fca000f8e0226 */
[----:B------:R-:W-:-:S05]  /*24f0*/  SEL R18, R18, RZ, P4 ;  /* 0x000000ff12127207 */ /* 0x000fca0002000000 */
[----:B------:R-:W-:Y:S02]  /*2500*/  @P5 IADD3 R3, PT, PT, R3, 0x1, RZ ;  /* 0x0000000103035810 */ /* 0x000fe40007ffe0ff */
[----:B------:R-:W-:Y:S01]  /*2510*/  ISETP.GE.AND P5, PT, R4, RZ, PT ;  /* 0x000000ff0400720c */ /* 0x000fe20003fa6270 */
[----:B------:R-:W-:-:S12]  /*2520*/  IMAD R18, R18, UR51, R19 ;  /* 0x0000003312127c24 */ /* 0x000fd8000f8e0213 */
[----:B------:R-:W-:Y:S01]  /*2530*/  @!P5 IMAD.MOV R3, RZ, RZ, -R3 ;  /* 0x000000ffff03d224 */ /* 0x000fe200078e0a03 */
[----:B------:R-:W-:-:S04]  /*2540*/  IADD3 R26, P5, PT, R18, UR38, RZ ;  /* 0x00000026121a7c10 */ /* 0x000fc8000ffbe0ff */
[----:B------:R-:W-:Y:S02]  /*2550*/  LEA.HI.X.SX32 R27, R18, UR39, 0x1, P5 ;  /* 0x00000027121b7c11 */ /* 0x000fe4000a8f0eff */
[----:B------:R-:W-:Y:S01]  /*2560*/  SEL R18, R22, R3, !P0 ;  /* 0x0000000316127207 */ /* 0x000fe20004000000 */
[----:B------:R-:W-:Y:S02]  /*2570*/  VIADD R19, R23, 0x1a0 ;  /* 0x000001a017137836 */ /* 0x000fe40000000000 */
[----:B------:R0:W2:Y:S01]  /*2580*/  LDG.E.U8 R26, desc[UR10][R26.64] ;  /* 0x0000000a1a1a7981 */ /* 0x0000a2000c1e1100 */
        /* <DEDUP_REMOVED lines=16> */
[C---:B-1----:R-:W-:Y:S01]  /*2690*/  IADD3 R17, PT, PT, -R3.reuse, RZ, RZ ;  /* 0x000000ff03117210 */ /* 0x042fe20007ffe1ff */
[----:B------:R-:W-:Y:S01]  /*26a0*/  IMAD R4, R4, UR46, RZ ;  /* 0x0000002e04047c24 */ /* 0x000fe2000f8e02ff */
[----:B------:R-:W-:-:S03]  /*26b0*/  SEL R3, R3, RZ, P3 ;  /* 0x000000ff03037207 */ /* 0x000fc60001800000 */
[----:B------:R-:W-:Y:S01]  /*26c0*/  IMAD R17, R17, UR50, R38 ;  /* 0x0000003211117c24 */ /* 0x000fe2000f8e0226 */
[----:B0-----:R-:W-:Y:S01]  /*26d0*/  IABS R27, R19 ;  /* 0x00000013001b7213 */ /* 0x001fe20000000000 */
[----:B------:R-:W-:-:S03]  /*26e0*/  IMAD R18, R3, UR47, R4 ;  /* 0x0000002f03127c24 */ /* 0x000fc6000f8e0204 */
[----:B------:R-:W-:Y:S02]  /*26f0*/  SEL R17, R17, RZ, P4 ;  /* 0x000000ff11117207 */ /* 0x000fe40002000000 */
[----:B------:R-:W-:-:S03]  /*2700*/  SHF.R.S64 R4, RZ, 0x1e, R2 ;  /* 0x0000001eff047819 */ /* 0x000fc60000001002 */
[----:B------:R-:W-:Y:S02]  /*2710*/  IMAD R17, R17, UR51, R18 ;  /* 0x0000003311117c24 */ /* 0x000fe4000f8e0212 */
[----:B------:R-:W-:Y:S01]  /*2720*/  IMAD.HI.U32 R18, R27, UR7, RZ ;  /* 0x000000071b127c27 */ /* 0x000fe2000f8e00ff */
[----:B------:R-:W-:-:S04]  /*2730*/  IADD3 R4, P5, PT, R4, UR36, RZ ;  /* 0x0000002404047c10 */ /* 0x000fc8000ffbe0ff */
[----:B------:R-:W-:Y:S02]  /*2740*/  IADD3 R38, PT, PT, -R18, RZ, RZ ;  /* 0x000000ff12267210 */ /* 0x000fe40007ffe1ff */
[----:B------:R-:W-:Y:S02]  /*2750*/  LEA.HI.X.SX32 R5, R2, UR37, 0x2, P5 ;  /* 0x0000002502057c11 */ /* 0x000fe4000a8f16ff */
[----:B------:R-:W-:Y:S01]  /*2760*/  IADD3 R2, P5, PT, R17, UR38, RZ ;  /* 0x0000002611027c10 */ /* 0x000fe2000ffbe0ff */
[----:B------:R-:W-:-:S03]  /*2770*/  IMAD R27, R38, UR8, R27 ;  /* 0x00000008261b7c24 */ /* 0x000fc6000f8e021b */
[----:B------:R-:W-:Y:S02]  /*2780*/  LEA.HI.X.SX32 R3, R17, UR39, 0x1, P5 ;  /* 0x0000002711037c11 */ /* 0x000fe4000a8f0eff */
[C---:B------:R-:W-:Y:S01]  /*2790*/  ISETP.LT.U32.AND P5, PT, R27.reuse, UR8, PT ;  /* 0x000000081b007c0c */ /* 0x040fe2000bfa1070 */
[----:B------:R-:W2:Y:S04]  /*27a0*/  LDG.E R17, desc[UR10][R4.64] ;  /* 0x0000000a04117981 */ /* 0x000ea8000c1e1900 */
        /* <DEDUP_REMOVED lines=28> */
[----:B------:R-:W-:Y:S01]  /*2970*/  IMAD R3, R3, UR50, R38 ;  /* 0x0000003203037c24 */ /* 0x000fe2000f8e0226 */
[----:B------:R-:W-:Y:S01]  /*2980*/  SHF.R.S64 R18, RZ, 0x1e, R19 ;  /* 0x0000001eff127819 */ /* 0x000fe20000001013 */
[----:B------:R-:W-:Y:S01]  /*2990*/  IMAD R2, R2, UR47, R5 ;  /* 0x0000002f02027c24 */ /* 0x000fe2000f8e0205 */
[----:B------:R-:W-:Y:S02]  /*29a0*/  IADD3 R5, PT, PT, R23, 0x1c0, RZ ;  /* 0x000001c017057810 */ /* 0x000fe40007ffe0ff */
[----:B------:R-:W-:Y:S02]  /*29b0*/  SEL R3, R3, RZ, P4 ;  /* 0x000000ff03037207 */ /* 0x000fe40002000000 */
[----:B------:R-:W-:Y:S02]  /*29c0*/  IADD3 R18, P5, PT, R18, UR36, RZ ;  /* 0x0000002412127c10 */ /* 0x000fe4000ffbe0ff */
[----:B----4-:R-:W-:Y:S02]  /*29d0*/  ISETP.NE.AND P6, PT, R30, RZ, PT ;  /* 0x000000ff1e00720c */ /* 0x010fe40003fc5270 */
[----:B------:R-:W-:Y:S01]  /*29e0*/  IABS R30, R5 ;  /* 0x00000005001e7213 */ /* 0x000fe20000000000 */
[----:B------:R-:W-:Y:S01]  /*29f0*/  IMAD R3, R3, UR51, R2 ;  /* 0x0000003303037c24 */ /* 0x000fe2000f8e0202 */
[----:B------:R-:W-:-:S03]  /*2a00*/  LEA.HI.X.SX32 R19, R19, UR37, 0x2, P5 ;  /* 0x0000002513137c11 */ /* 0x000fc6000a8f16ff */
[----:B------:R-:W-:Y:S01]  /*2a10*/  IMAD.HI.U32 R4, R30, UR7, RZ ;  /* 0x000000071e047c27 */ /* 0x000fe2000f8e00ff */
[C---:B------:R-:W-:Y:S01]  /*2a20*/  IADD3 R2, P5, PT, R3.reuse, UR38, RZ ;  /* 0x0000002603027c10 */ /* 0x040fe2000ffbe0ff */
[----:B------:R0:W4:Y:S03]  /*2a30*/  LDG.E R18, desc[UR10][R18.64] ;  /* 0x0000000a12127981 */ /* 0x000126000c1e1900 */
        /* <DEDUP_REMOVED lines=82> */
[----:B------:R-:W-:Y:S01]  /*2f60*/  SEL R2, R2, RZ, P3 ;  /* 0x000000ff02027207 */ /* 0x000fe20001800000 */
[----:B------:R-:W-:Y:S01]  /*2f70*/  IMAD R3, R3, UR50, R44 ;  /* 0x0000003203037c24 */ /* 0x000fe2000f8e022c */
[----:B------:R-:W-:Y:S02]  /*2f80*/  SHF.R.S64 R4, RZ, 0x1e, R20 ;  /* 0x0000001eff047819 */ /* 0x000fe40000001014 */
[----:B---3--:R-:W-:Y:S02]  /*2f90*/  ISETP.NE.AND P6, PT, R24, RZ, PT ;  /* 0x000000ff1800720c */ /* 0x008fe40003fc5270 */
[----:B------:R-:W-:Y:S01]  /*2fa0*/  IADD3 R24, PT, PT, R23, 0x200, RZ ;  /* 0x0000020017187810 */ /* 0x000fe20007ffe0ff */
        /* <DEDUP_REMOVED lines=8> */
[----:B------:R0:W3:Y:S03]  /*3030*/  LDG.E R20, desc[UR10][R4.64] ;  /* 0x0000000a04147981 */ /* 0x0000e6000c1e1900 */
[----:B------:R-:W-:Y:S02]  /*3040*/  LEA.HI.X.SX32 R3, R3, UR39, 0x1, P5 ;  /* 0x0000002703037c11 */ /* 0x000fe4000a8f0eff */
[----:B--2---:R-:W-:-:S03]  /*3050*/  ISETP.NE.AND P5, PT, R41, RZ, PT ;  /* 0x000000ff2900720c */ /* 0x004fc60003fa5270 */
        /* <DEDUP_REMOVED lines=47> */
[----:B------:R-:W-:-:S03]  /*3350*/  ISETP.NE.AND P5, PT, R43, RZ, PT ;  /* 0x000000ff2b00720c */ /* 0x000fc60003fa5270 */
        /* <DEDUP_REMOVED lines=87> */
[----:B-----5:R-:W-:Y:S01]  /*38d0*/  ISETP.NE.AND P6, PT, R27, RZ, PT ;  /* 0x000000ff1b00720c */ /* 0x020fe20003fc5270 */
[----:B------:R-:W-:Y:S01]  /*38e0*/  VIADD R27, R23, 0x260 ;  /* 0x00000260171b7836 */ /* 0x000fe20000000000 */
[----:B------:R-:W-:Y:S02]  /*38f0*/  LEA.HI.X.SX32 R5, R26, UR37, 0x2, P5 ;  /* 0x000000251a057c11 */ /* 0x000fe4000a8f16ff */
[----:B------:R-:W-:-:S02]  /*3900*/  IADD3 R2, P5, PT, R3, UR38, RZ ;  /* 0x0000002603027c10 */ /* 0x000fc4000ffbe0ff */
[----:B------:R-:W-:Y:S01]  /*3910*/  IABS R51, R27 ;  /* 0x0000001b00337213 */ /* 0x000fe20000000000 */
[----:B------:R0:W5:Y:S01]  /*3920*/  LDG.E R26, desc[UR10][R4.64] ;  /* 0x0000000a041a7981 */ /* 0x000162000c1e1900 */
[----:B------:R-:W-:Y:S02]  /*3930*/  LEA.HI.X.SX32 R3, R3, UR39, 0x1, P5 ;  /* 0x0000002703037c11 */ /* 0x000fe4000a8f0eff */
[----:B----4-:R-:W-:Y:S01]  /*3940*/  ISETP.NE.AND P5, PT, R30, RZ, PT ;  /* 0x000000ff1e00720c */ /* 0x010fe20003fa5270 */
        /* <DEDUP_REMOVED lines=40> */
[----:B------:R-:W-:Y:S02]  /*3bd0*/  IABS R53, R23 ;  /* 0x0000001700357213 */ /* 0x000fe40000000000 */
[C---:B------:R-:W-:Y:S01]  /*3be0*/  IADD3 R2, P5, PT, R3.reuse, UR38, RZ ;  /* 0x0000002603027c10 */ /* 0x040fe2000ffbe0ff */
[----:B------:R-:W5:Y:S03]  /*3bf0*/  LDG.E R27, desc[UR10][R4.64] ;  /* 0x0000000a041b7981 */ /* 0x000f66000c1e1900 */
[----:B------:R-:W-:Y:S02]  /*3c00*/  LEA.HI.X.SX32 R3, R3, UR39, 0x1, P5 ;  /* 0x0000002703037c11 */ /* 0x000fe4000a8f0eff */
[----:B--2---:R-:W-:Y:S01]  /*3c10*/  ISETP.NE.AND P5, PT, R44, RZ, PT ;  /* 0x000000ff2c00720c */ /* 0x004fe20003fa5270 */
        /* <DEDUP_REMOVED lines=32> */
[----:B------:R-:W-:Y:S02]  /*3e20*/  IABS R4, R44 ;  /* 0x0000002c00047213 */ /* 0x000fe40000000000 */
[----:B------:R-:W-:Y:S01]  /*3e30*/  P2R R55, PR, RZ, 0x40 ;  /* 0x00000040ff377803 */ /* 0x000fe20000000000 */
[----:B------:R-:W-:Y:S01]  /*3e40*/  IMAD.MOV R3, RZ, RZ, -R2 ;  /* 0x000000ffff037224 */ /* 0x000fe200078e0a02 */
[----:B------:R-:W-:Y:S02]  /*3e50*/  SEL R2, R2, RZ, P3 ;  /* 0x000000ff02027207 */ /* 0x000fe40001800000 */
[----:B---3--:R-:W-:Y:S01]  /*3e60*/  ISETP.NE.AND P6, PT, R46, RZ, PT ;  /* 0x000000ff2e00720c */ /* 0x008fe20003fc5270 */
[----:B------:R-:W-:Y:S01]  /*3e70*/  IMAD.HI.U32 R46, R4, UR7, RZ ;  /* 0x00000007042e7c27 */ /* 0x000fe2000f8e00ff */
[----:B------:R-:W-:-:S03]  /*3e80*/  ISETP.NE.AND P5, PT, R52, RZ, PT ;  /* 0x000000ff3400720c */ /* 0x000fc60003fa5270 */
[----:B------:R-:W-:Y:S02]  /*3e90*/  IMAD R2, R2, UR47, R5 ;  /* 0x0000002f02027c24 */ /* 0x000fe4000f8e0205 */
[----:B------:R-:W-:Y:S01]  /*3ea0*/  IMAD.MOV R5, RZ, RZ, -R46 ;  /* 0x000000ffff057224 */ /* 0x000fe200078e0a2e */
[----:B------:R-:W-:Y:S02]  /*3eb0*/  P2R R53, PR, RZ, 0x20 ;  /* 0x00000020ff357803 */ /* 0x000fe40000000000 */
[----:B----4-:R-:W-:Y:S01]  /*3ec0*/  ISETP.NE.AND P5, PT, R47, RZ, PT ;  /* 0x000000ff2f00720c */ /* 0x010fe20003fa5270 */
[----:B------:R-:W-:Y:S02]  /*3ed0*/  IMAD R4, R5, UR8, R4 ;  /* 0x0000000805047c24 */ /* 0x000fe4000f8e0204 */
[----:B------:R-:W-:Y:S01]  /*3ee0*/  IMAD R3, R3, UR50, R54 ;  /* 0x0000003203037c24 */ /* 0x000fe2000f8e0236 */
[----:B------:R-:W-:Y:S02]  /*3ef0*/  P2R R54, PR, RZ, 0x20 ;  /* 0x00000020ff367803 */ /* 0x000fe40000000000 */
[----:B------:R-:W-:-:S02]  /*3f00*/  ISETP.LT.U32.AND P5, PT, R4, UR8, PT ;  /* 0x0000000804007c0c */ /* 0x000fc4000bfa1070 */
        /* <DEDUP_REMOVED lines=12> */
[----:B------:R-:W-:-:S03]  /*3fd0*/  IADD3 R23, PT, PT, R23, 0x2a0, RZ ;  /* 0x000002a017177810 */ /* 0x000fc60007ffe0ff */
[----:B------:R1:W4:Y:S01]  /*3fe0*/  LDG.E R4, desc[UR10][R4.64] ;  /* 0x0000000a04047981 */ /* 0x000322000c1e1900 */
        /* <DEDUP_REMOVED lines=9> */
[----:B------:R-:W-:Y:S02]  /*4080*/  ISETP.NE.AND P6, PT, R55, RZ, PT ;  /* 0x000000ff3700720c */ /* 0x000fe40003fc5270 */
[----:B------:R-:W-:Y:S02]  /*4090*/  LOP3.LUT R2, R44, UR49, RZ, 0x3c, !PT ;  /* 0x000000312c027c12 */ /* 0x000fe4000f8e3cff */
[----:B------:R-:W-:Y:S02]  /*40a0*/  P2R R55, PR, RZ, 0x40 ;  /* 0x00000040ff377803 */ /* 0x000fe40000000000 */
[----:B------:R-:W-:-:S05]  /*40b0*/  ISETP.NE.AND P6, PT, R42, RZ, PT ;  /* 0x000000ff2a00720c */ /* 0x000fca0003fc5270 */
[----:B------:R-:W-:Y:S01]  /*40c0*/  @P5 VIADD R56, R56, 0x1 ;  /* 0x0000000138385836 */ /* 0x000fe20000000000 */
[----:B------:R-:W-:Y:S02]  /*40d0*/  ISETP.GE.AND P5, PT, R2, RZ, PT ;  /* 0x000000ff0200720c */ /* 0x000fe40003fa6270 */
[----:B------:R-:W-:Y:S02]  /*40e0*/  P2R R42, PR, RZ, 0x40 ;  /* 0x00000040ff2a7803 */ /* 0x000fe40000000000 */
[----:B------:R-:W-:-:S04]  /*40f0*/  ISETP.NE.AND P6, PT, R41, RZ, PT ;  /* 0x000000ff2900720c */ /* 0x000fc80003fc5270 */
[----:B------:R-:W-:Y:S02]  /*4100*/  P2R R41, PR, RZ, 0x40 ;  /* 0x00000040ff297803 */ /* 0x000fe40000000000 */
[----:B------:R-:W-:Y:S02]  /*4110*/  ISETP.NE.AND P6, PT, R40, RZ, PT ;  /* 0x000000ff2800720c */ /* 0x000fe40003fc5270 */
[----:B------:R-:W-:Y:S02]  /*4120*/  LOP3.LUT R2, R23, UR49, RZ, 0x3c, !PT ;  /* 0x0000003117027c12 */ /* 0x000fe4000f8e3cff */
[----:B------:R-:W-:Y:S02]  /*4130*/  @!P5 IADD3 R46, PT, PT, -R46, RZ, RZ ;  /* 0x000000ff2e2ed210 */ /* 0x000fe40007ffe1ff */
[----:B------:R-:W-:Y:S02]  /*4140*/  P2R R40, PR, RZ, 0x40 ;  /* 0x00000040ff287803 */ /* 0x000fe40000000000 */
[----:B------:R-:W-:-:S02]  /*4150*/  ISETP.NE.AND P6, PT, R39, RZ, PT ;  /* 0x000000ff2700720c */ /* 0x000fc40003fc5270 */
[----:B------:R-:W-:Y:S02]  /*4160*/  ISETP.GE.AND P5, PT, R2, RZ, PT ;  /* 0x000000ff0200720c */ /* 0x000fe40003fa6270 */
[----:B------:R-:W-:Y:S02]  /*4170*/  SEL R2, R22, R46, !P0 ;  /* 0x0000002e16027207 */ /* 0x000fe40004000000 */
[----:B------:R-:W-:Y:S02]  /*4180*/  P2R R39, PR, RZ, 0x40 ;  /* 0x00000040ff277803 */ /* 0x000fe40000000000 */
[----:B------:R-:W-:Y:S02]  /*4190*/  ISETP.NE.AND P6, PT, R38, RZ, PT ;  /* 0x000000ff2600720c */ /* 0x000fe40003fc5270 */
[----:B------:R-:W-:Y:S02]  /*41a0*/  IADD3 R3, PT, PT, -R2, RZ, RZ ;  /* 0x000000ff02037210 */ /* 0x000fe40007ffe1ff */
[----:B-1----:R-:W-:-:S02]  /*41b0*/  P2R R5, PR, RZ, 0x40 ;  /* 0x00000040ff057803 */ /* 0x002fc40000000000 */
[----:B------:R-:W-:Y:S01]  /*41c0*/  ISETP.NE.AND P6, PT, R33, RZ, PT ;  /* 0x000000ff2100720c */ /* 0x000fe20003fc5270 */
[----:B------:R-:W-:-:S03]  /*41d0*/  IMAD R3, R3, UR49, R44 ;  /* 0x0000003103037c24 */ /* 0x000fc6000f8e022c */
[----:B------:R-:W-:Y:S02]  /*41e0*/  P2R R38, PR, RZ, 0x40 ;  /* 0x00000040ff267803 */ /* 0x000fe40000000000 */
[----:B------:R-:W-:Y:S02]  /*41f0*/  ISETP.NE.AND P6, PT, R32, RZ, PT ;  /* 0x000000ff2000720c */ /* 0x000fe40003fc5270 */
[----:B------:R-:W-:Y:S02]  /*4200*/  IABS R33, R3 ;  /* 0x0000000300217213 */ /* 0x000fe40000000000 */
[----:B------:R-:W-:Y:S02]  /*4210*/  P2R R32, PR, RZ, 0x40 ;  /* 0x00000040ff207803 */ /* 0x000fe40000000000 */
[----:B------:R-:W-:Y:S01]  /*4220*/  ISETP.NE.AND P6, PT, R31, RZ, PT ;  /* 0x000000ff1f00720c */ /* 0x000fe20003fc5270 */
[----:B------:R-:W-:-:S04]  /*4230*/  IMAD.HI.U32 R31, R33, UR5, RZ ;  /* 0x00000005211f7c27 */ /* 0x000fc8000f8e00ff */
        /* <DEDUP_REMOVED lines=23> */
[----:B------:R-:W-:Y:S02]  /*43b0*/  LEA.HI.X.SX32 R3, R44, UR37, 0x2, P0 ;  /* 0x000000252c037c11 */ /* 0x000fe400080f16ff */
[----:B--2---:R-:W-:Y:S01]  /*43c0*/  ISETP.NE.AND P0, PT, R30, RZ, PT ;  /* 0x000000ff1e00720c */ /* 0x004fe20003f05270 */
        /* <DEDUP_REMOVED lines=8> */
[----:B------:R-:W-:-:S09]  /*4450*/  R2UR UR7, R29 ;  /* 0x000000001d0772ca */ /* 0x000fd200000e0000 */
[----:B------:R-:W-:Y:S01]  /*4460*/  @!P5 VIADD R44, R44, -UR9 ;  /* 0x800000092c2cdc36 */ /* 0x000fe20008000000 */
[----:B------:R-:W-:-:S03]  /*4470*/  @!P5 IADD3 R30, PT, PT, R30, 0x1, RZ ;  /* 0x000000011e1ed810 */ /* 0x000fc60007ffe0ff */
[----:B------:R0:W2:Y:S01]  /*4480*/  LDG.E R33, desc[UR6][R2.64] ;  /* 0x0000000602217981 */ /* 0x0000a2000c1e1900 */
[----:B------:R-:W-:Y:S02]  /*4490*/  ISETP.GE.U32.AND P5, PT, R44, UR9, PT ;  /* 0x000000092c007c0c */ /* 0x000fe4000bfa6070 */
[----:B0-----:R-:W-:-:S11]  /*44a0*/  LOP3.LUT R2, R59, UR50, RZ, 0x3c, !PT ;  /* 0x000000323b027c12 */ /* 0x001fd6000f8e3cff */
[----:B------:R-:W-:Y:S01]  /*44b0*/  @P5 VIADD R30, R30, 0x1 ;  /* 0x000000011e1e5836 */ /* 0x000fe20000000000 */
[----:B------:R-:W-:-:S13]  /*44c0*/  ISETP.GE.AND P5, PT, R2, RZ, PT ;  /* 0x000000ff0200720c */ /* 0x000fda0003fa6270 */
[----:B------:R-:W-:-:S04]  /*44d0*/  @!P5 IADD3 R30, PT, PT, -R30, RZ, RZ ;  /* 0x000000ff1e1ed210 */ /* 0x000fc80007ffe1ff */
[----:B------:R-:W-:Y:S02]  /*44e0*/  SEL R21, R21, R30, !P1 ;  /* 0x0000001e15157207 */ /* 0x000fe40004800000 */
[----:B------:R-:W-:Y:S02]  /*44f0*/  ISETP.NE.AND P5, PT, R48, RZ, PT ;  /* 0x000000ff3000720c */ /* 0x000fe40003fa5270 */
[----:B------:R-:W-:Y:S01]  /*4500*/  SEL R46, R21, RZ, P3 ;  /* 0x000000ff152e7207 */ /* 0x000fe20001800000 */
[----:B------:R-:W-:Y:S02]  /*4510*/  IMAD.MOV R48, RZ, RZ, -R21 ;  /* 0x000000ffff307224 */ /* 0x000fe400078e0a15 */
[----:B------:R-:W-:Y:S01]  /*4520*/  FMUL R21, R14, UR4 ;  /* 0x000000040e157c20 */ /* 0x000fe20008400000 */
[----:B------:R-:W-:-:S04]  /*4530*/  FMUL R11, R11, UR4 ;  /* 0x000000040b0b7c20 */ /* 0x000fc80008400000 */
[-C--:B------:R-:W-:Y:S02]  /*4540*/  FSEL R30, R21, R8.reuse, P6 ;  /* 0x00000008151e7208 */ /* 0x080fe40003000000 */
[----:B------:R-:W-:Y:S01]  /*4550*/  ISETP.NE.AND P6, PT, R32, RZ, PT ;  /* 0x000000ff2000720c */ /* 0x000fe20003fc5270 */
[----:B------:R-:W-:Y:S01]  /*4560*/  FMUL R13, R13, UR4 ;  /* 0x000000040d0d7c20 */ /* 0x000fe20008400000 */
[----:B------:R-:W-:Y:S02]  /*4570*/  SEL R44, R22, RZ, P2 ;  /* 0x000000ff162c7207 */ /* 0x000fe40001000000 */
[----:B------:R-:W-:Y:S02]  /*4580*/  FSEL R22, R11, R8, P6 ;  /* 0x000000080b167208 */ /* 0x000fe40003000000 */
[----:B------:R-:W-:-:S04]  /*4590*/  ISETP.NE.AND P6, PT, R38, RZ, PT ;  /* 0x000000ff2600720c */ /* 0x000fc80003fc5270 */
[----:B------:R-:W-:Y:S02]  /*45a0*/  FSEL R21, R13, R8, P6 ;  /* 0x000000080d157208 */ /* 0x000fe40003000000 */
[----:B------:R-:W-:Y:S01]  /*45b0*/  ISETP.NE.AND P6, PT, R5, RZ, PT ;  /* 0x000000ff0500720c */ /* 0x000fe20003fc5270 */
[----:B------:R-:W-:Y:S01]  /*45c0*/  FMUL R5, R12, UR4 ;  /* 0x000000040c057c20 */ /* 0x000fe20008400000 */
[----:B------:R-:W-:-:S04]  /*45d0*/  FMUL R11, R10, UR4 ;  /* 0x000000040a0b7c20 */ /* 0x000fc80008400000 */
[-C--:B------:R-:W-:Y:S02]  /*45e0*/  FSEL R5, R5, R8.reuse, P6 ;  /* 0x0000000805057208 */ /* 0x080fe40003000000 */
[----:B------:R-:W-:Y:S01]  /*45f0*/  ISETP.NE.AND P6, PT, R39, RZ, PT ;  /* 0x000000ff2700720c */ /* 0x000fe20003fc5270 */
[----:B------:R-:W-:Y:S01]  /*4600*/  FMUL R7, R7, UR4 ;  /* 0x0000000407077c20 */ /* 0x000fe20008400000 */
[----:B------:R-:W-:Y:S02]  /*4610*/  IADD3 R2, P2, PT, R31, UR38, RZ ;  /* 0x000000261f027c10 */ /* 0x000fe4000ff5e0ff */
[----:B------:R-:W-:Y:S02]  /*4620*/  FSEL R10, R11, R8, P6 ;  /* 0x000000080b0a7208 */ /* 0x000fe40003000000 */
[----:B------:R-:W-:Y:S02]  /*4630*/  ISETP.NE.AND P6, PT, R40, RZ, PT ;  /* 0x000000ff2800720c */ /* 0x000fe40003fc5270 */
[----:B------:R-:W-:-:S02]  /*4640*/  LEA.HI.X.SX32 R3, R31, UR39, 0x1, P2 ;  /* 0x000000271f037c11 */ /* 0x000fc400090f0eff */
[-C--:B------:R-:W-:Y:S01]  /*4650*/  FSEL R31, R7, R8.reuse, P6 ;  /* 0x00000008071f7208 */ /* 0x080fe20003000000 */
[----:B------:R-:W-:Y:S01]  /*4660*/  FMUL R7, R6, UR4 ;  /* 0x0000000406077c20 */ /* 0x000fe20008400000 */
[----:B------:R-:W-:Y:S02]  /*4670*/  ISETP.NE.AND P6, PT, R41, RZ, PT ;  /* 0x000000ff2900720c */ /* 0x000fe40003fc5270 */
[----:B------:R-:W-:Y:S01]  /*4680*/  ISETP.NE.AND P3, PT, R49, RZ, PT ;  /* 0x000000ff3100720c */ /* 0x000fe20003f65270 */
[----:B------:R-:W-:Y:S01]  /*4690*/  IMAD R48, R48, UR50, R59 ;  /* 0x0000003230307c24 */ /* 0x000fe2000f8e023b */
[-C--:B------:R-:W-:Y:S01]  /*46a0*/  FSEL R6, R7, R8.reuse, P6 ;  /* 0x0000000807067208 */ /* 0x080fe20003000000 */
[----:B------:R-:W-:Y:S01]  /*46b0*/  FMUL R7, R0, UR4 ;  /* 0x0000000400077c20 */ /* 0x000fe20008400000 */
[----:B------:R-:W-:Y:S01]  /*46c0*/  ISETP.NE.AND P6, PT, R42, RZ, PT ;  /* 0x000000ff2a00720c */ /* 0x000fe20003fc5270 */
[----:B------:R-:W-:Y:S01]  /*46d0*/  FMUL R15, R15, UR4 ;  /* 0x000000040f0f7c20 */ /* 0x000fe20008400000 */
[----:B---3--:R-:W-:Y:S01]  /*46e0*/  ISETP.NE.AND P1, PT, R47, RZ, PT ;  /* 0x000000ff2f00720c */ /* 0x008fe20003f25270 */
[----:B------:R0:W3:Y:S01]  /*46f0*/  LDG.E.U8 R2, desc[UR6][R2.64] ;  /* 0x0000000602027981 */ /* 0x0000e2000c1e1100 */
[----:B------:R-:W-:Y:S01]  /*4700*/  FSEL R32, R7, R8, P6 ;  /* 0x0000000807207208 */ /* 0x000fe20003000000 */
[----:B------:R-:W-:Y:S01]  /*4710*/  FMUL R7, R16, UR4 ;  /* 0x0000000410077c20 */ /* 0x000fe20008400000 */
[----:B------:R-:W-:-:S04]  /*4720*/  ISETP.NE.AND P6, PT, R55, RZ, PT ;  /* 0x000000ff3700720c */ /* 0x000fc80003fc5270 */
[----:B------:R-:W-:Y:S01]  /*4730*/  FSEL R16, R7, R8, P3 ;  /* 0x0000000807107208 */ /* 0x000fe20001800000 */
[----:B------:R-:W-:Y:S01]  /*4740*/  FMUL R7, R18, UR4 ;  /* 0x0000000412077c20 */ /* 0x000fe20008400000 */
[----:B------:R-:W-:-:S04]  /*4750*/  SEL R48, R48, RZ, P4 ;  /* 0x000000ff30307207 */ /* 0x000fc80002000000 */
[----:B------:R-:W-:Y:S01]  /*4760*/  FSEL R18, R7, R8, P6 ;  /* 0x0000000807127208 */ /* 0x000fe20003000000 */
[----:B------:R-:W-:-:S04]  /*4770*/  IMAD R7, R44, UR46, RZ ;  /* 0x0000002e2c077c24 */ /* 0x000fc8000f8e02ff */
[----:B------:R-:W-:Y:S01]  /*4780*/  IMAD R7, R46, UR47, R7 ;  /* 0x0000002f2e077c24 */ /* 0x000fe2000f8e0207 */
[----:B------:R-:W-:-:S03]  /*4790*/  SHF.R.S64 R12, RZ, 0x1e, R23 ;  /* 0x0000001eff0c7819 */ /* 0x000fc60000001017 */
[----:B------:R-:W-:Y:S02]  /*47a0*/  IMAD R48, R48, UR51, R7 ;  /* 0x0000003330307c24 */ /* 0x000fe4000f8e0207 */
[----:B----4-:R-:W-:-:S05]  /*47b0*/  FMUL R7, R4, UR4 ;  /* 0x0000000404077c20 */ /* 0x010fca0008400000 */
[-C--:B------:R-:W-:Y:S02]  /*47c0*/  FSEL R4, R7, R8.reuse, P1 ;  /* 0x0000000807047208 */ /* 0x080fe40000800000 */
[----:B------:R-:W-:Y:S02]  /*47d0*/  IADD3 R12, P1, PT, R12, UR36, RZ ;  /* 0x000000240c0c7c10 */ /* 0x000fe4000ff3e0ff */
[----:B------:R-:W-:Y:S02]  /*47e0*/  ISETP.NE.AND P4, PT, R45, RZ, PT ;  /* 0x000000ff2d00720c */ /* 0x000fe40003f85270 */
[----:B------:R-:W-:Y:S02]  /*47f0*/  LEA.HI.X.SX32 R13, R23, UR37, 0x2, P1 ;  /* 0x00000025170d7c11 */ /* 0x000fe400088f16ff */
[C---:B------:R-:W-:Y:S02]  /*4800*/  IADD3 R14, P1, PT, R48.reuse, UR38, RZ ;  /* 0x00000026300e7c10 */ /* 0x040fe4000ff3e0ff */
[----:B------:R-:W-:Y:S01]  /*4810*/  FSEL R38, R15, R8, P4 ;  /* 0x000000080f267208 */ /* 0x000fe20002000000 */
[----:B------:R-:W4:Y:S01]  /*4820*/  LDG.E R12, desc[UR6][R12.64] ;  /* 0x000000060c0c7981 */ /* 0x000f22000c1e1900 */
[----:B------:R-:W-:-:S05]  /*4830*/  LEA.HI.X.SX32 R15, R48, UR39, 0x1, P1 ;  /* 0x00000027300f7c11 */ /* 0x000fca00088f0eff */
[----:B------:R-:W4:Y:S01]  /*4840*/  LDG.E.U8 R14, desc[UR6][R14.64] ;  /* 0x000000060e0e7981 */ /* 0x000f22000c1e1100 */
[----:B0-----:R-:W-:-:S04]  /*4850*/  FMNMX R3, R4, -INF , !PT ;  /* 0xff80000004037809 */ /* 0x001fc80007800000 */
        /* <DEDUP_REMOVED lines=11> */
[----:B------:R-:W-:-:S03]  /*4910*/  FMUL R17, R17, UR4 ;  /* 0x0000000411117c20 */ /* 0x000fc60008400000 */
[----:B------:R-:W-:-:S04]  /*4920*/  FMNMX R3, R0, R9, !PT ;  /* 0x0000000900037209 */ /* 0x000fc80007800000 */
[----:B------:R-:W-:Y:S02]  /*4930*/  FMNMX R3, R3, R38, !PT ;  /* 0x0000002603037209 */ /* 0x000fe40007800000 */
[----:B------:R-:W-:Y:S02]  /*4940*/  FSEL R17, R17, R8, P5 ;  /* 0x0000000811117208 */ /* 0x000fe40002800000 */
        /* <DEDUP_REMOVED lines=16> */
[----:B-----5:R-:W-:Y:S01]  /*4a50*/  FMUL R3, R26, UR4 ;  /* 0x000000041a037c20 */ /* 0x020fe20008400000 */
[----:B------:R-:W-:Y:S02]  /*4a60*/  ISETP.NE.AND P6, PT, R54, RZ, PT ;  /* 0x000000ff3600720c */ /* 0x000fe40003fc5270 */
[----:B------:R-:W-:Y:S02]  /*4a70*/  FSEL R44, R25, R8, P5 ;  /* 0x00000008192c7208 */ /* 0x000fe40002800000 */
[----:B------:R-:W-:Y:S01]  /*4a80*/  FMNMX R11, R11, R40, !PT ;  /* 0x000000280b0b7209 */ /* 0x000fe20007800000 */
[----:B------:R-:W-:Y:S01]  /*4a90*/  FMUL R27, R27, UR4 ;  /* 0x000000041b1b7c20 */ /* 0x000fe20008400000 */
[----:B------:R-:W-:-:S02]  /*4aa0*/  FSEL R42, R3, R8, P6 ;  /* 0x00000008032a7208 */ /* 0x000fc40003000000 */
[----:B------:R-:W-:Y:S02]  /*4ab0*/  FMNMX R11, R11, R44, !PT ;  /* 0x0000002c0b0b7209 */ /* 0x000fe40007800000 */
[----:B------:R-:W-:Y:S02]  /*4ac0*/  FSEL R46, R27, R8, P0 ;  /* 0x000000081b2e7208 */ /* 0x000fe40000000000 */
[----:B------:R-:W-:-:S04]  /*4ad0*/  FMNMX R11, R11, R42, !PT ;  /* 0x0000002a0b0b7209 */ /* 0x000fc80007800000 */
[----:B------:R-:W-:Y:S01]  /*4ae0*/  FMNMX R11, R11, R46, !PT ;  /* 0x0000002e0b0b7209 */ /* 0x000fe20007800000 */
[----:B--2---:R-:W-:Y:S01]  /*4af0*/  FMUL R33, R33, UR4 ;  /* 0x0000000421217c20 */ /* 0x004fe20008400000 */
[----:B---3--:R-:W-:-:S04]  /*4b00*/  ISETP.NE.AND P1, PT, R2, RZ, PT ;  /* 0x000000ff0200720c */ /* 0x008fc80003f25270 */
[----:B------:R-:W-:-:S04]  /*4b10*/  FSEL R26, R33, R8, P1 ;  /* 0x00000008211a7208 */ /* 0x000fc80000800000 */
[----:B------:R-:W-:Y:S02]  /*4b20*/  FMNMX R11, R11, R26, !PT ;  /* 0x0000001a0b0b7209 */ /* 0x000fe40007800000 */
[----:B----4-:R-:W-:-:S13]  /*4b30*/  ISETP.NE.AND P2, PT, R14, RZ, PT ;  /* 0x000000ff0e00720c */ /* 0x010fda0003f45270 */
[----:B------:R-:W-:Y:S01]  /*4b40*/  @P2 FMUL R8, R12, UR4 ;  /* 0x000000040c082c20 */ /* 0x000fe20008400000 */
        /* <DEDUP_REMOVED lines=26> */
[----:B------:R-:W-:Y:S01]  /*4cf0*/  FFMA.SAT R18, R22, R11, 0.5 ;  /* 0x3f00000016127423 */ /* 0x000fe2000000200b */
[----:B------:R-:W-:Y:S01]  /*4d00*/  FADD R3, R8, -12583039 ;  /* 0xcb40007f08037421 */ /* 0x000fe20000000000 */
[----:B------:R-:W-:Y:S01]  /*4d10*/  FADD R56, R30, -R7 ;  /* 0x800000071e387221 */ /* 0x000fe20000000000 */
[----:B------:R-:W-:Y:S01]  /*4d20*/  FADD R15, R9, -12583039 ;  /* 0xcb40007f090f7421 */ /* 0x000fe20000000000 */
[----:B------:R-:W-:Y:S01]  /*4d30*/  FFMA.RM R18, R18, R13, 12582913 ;  /* 0x4b40000112127423 */ /* 0x000fe2000000400d */
[----:B------:R-:W-:Y:S01]  /*4d40*/  FFMA R3, R54, 1.4426950216293334961, -R3 ;  /* 0x3fb8aa3b36037823 */ /* 0x000fe20000000803 */
[----:B------:R-:W-:Y:S01]  /*4d50*/  FADD R0, R5, -R7 ;  /* 0x8000000705007221 */ /* 0x000fe20000000000 */
[----:B------:R-:W-:Y:S01]  /*4d60*/  FFMA R15, R4, 1.4426950216293334961, -R15 ;  /* 0x3fb8aa3b040f7823 */ /* 0x000fe2000000080f */
        /* <DEDUP_REMOVED lines=17> */
[-C--:B------:R-:W-:Y:S01]  /*4e80*/  FFMA.SAT R4, R0, R11.reuse, 0.5 ;  /* 0x3f00000000047423 */ /* 0x080fe2000000200b */
[----:B------:R-:W-:Y:S01]  /*4e90*/  SHF.L.U32 R8, R8, 0x17, RZ ;  /* 0x0000001708087819 */ /* 0x000fe200000006ff */
[----:B------:R-:W-:Y:S01]  /*4ea0*/  FFMA R7, R22, 1.4426950216293334961, -R7 ;  /* 0x3fb8aa3b16077823 */ /* 0x000fe20000000807 */
[----:B------:R-:W-:Y:S01]  /*4eb0*/  FFMA.SAT R16, R56, R11, 0.5 ;  /* 0x3f00000038107423 */ /* 0x000fe2000000200b */
[----:B------:R-:W-:Y:S01]  /*4ec0*/  FFMA.RM R4, R4, R13, 12582913 ;  /* 0x4b40000104047423 */ /* 0x000fe2000000400d */
[----:B------:R-:W-:-:S02]  /*4ed0*/  IMAD.SHL.U32 R9, R9, 0x800000, RZ ;  /* 0x0080000009097824 */ /* 0x000fc400078e00ff */
[----:B------:R-:W-:Y:S01]  /*4ee0*/  FFMA R7, R22, 1.925963033500011079e-08, R7 ;  /* 0x32a5706016077823 */ /* 0x000fe20000000007 */
[----:B0-----:R-:W-:Y:S01]  /*4ef0*/  FMUL R22, R8, R3 ;  /* 0x0000000308167220 */ /* 0x001fe20000400000 */
[----:B------:R-:W-:Y:S01]  /*4f00*/  FADD R3, R4, -12583039 ;  /* 0xcb40007f04037421 */ /* 0x000fe20000000000 */
[----:B------:R-:W-:Y:S01]  /*4f10*/  FFMA.RM R16, R16, R13, 12582913 ;  /* 0x4b40000110107423 */ /* 0x000fe2000000400d */
[----:B------:R-:W-:Y:S01]  /*4f20*/  SHF.L.U32 R18, R18, 0x17, RZ ;  /* 0x0000001712127819 */ /* 0x000fe200000006ff */
[----:B------:R-:W-:Y:S01]  /*4f30*/  FFMA.SAT R8, R10, R11, 0.5 ;  /* 0x3f0000000a087423 */ /* 0x000fe2000000200b */
[----:B------:R-:W-:Y:S01]  /*4f40*/  FFMA R3, R0, 1.4426950216293334961, -R3 ;  /* 0x3fb8aa3b00037823 */ /* 0x000fe20000000803 */
[----:B------:R-:W0:Y:S01]  /*4f50*/  MUFU.EX2 R7, R7 ;  /* 0x0000000700077308 */ /* 0x000e220000000800 */
[C---:B------:R-:W-:Y:S01]  /*4f60*/  FADD R5, R16.reuse, -12583039 ;  /* 0xcb40007f10057421 */ /* 0x040fe20000000000 */
[----:B------:R-:W-:Y:S02]  /*4f70*/  IMAD.SHL.U32 R16, R16, 0x800000, RZ ;  /* 0x0080000010107824 */ /* 0x000fe400078e00ff */
[----:B------:R-:W-:Y:S01]  /*4f80*/  FFMA R3, R0, 1.925963033500011079e-08, R3 ;  /* 0x32a5706000037823 */ /* 0x000fe20000000003 */
[----:B------:R-:W-:Y:S01]  /*4f90*/  SHF.L.U32 R4, R4, 0x17, RZ ;  /* 0x0000001704047819 */ /* 0x000fe200000006ff */
[----:B------:R-:W-:Y:S01]  /*4fa0*/  FFMA R5, R56, 1.4426950216293334961, -R5 ;  /* 0x3fb8aa3b38057823 */ /* 0x000fe20000000805 */
[----:B------:R-:W-:Y:S01]  /*4fb0*/  FFMA.RM R8, R8, R13, 12582913 ;  /* 0x4b40000108087423 */ /* 0x000fe2000000400d */
[----:B------:R-:W1:Y:S02]  /*4fc0*/  MUFU.EX2 R0, R15 ;  /* 0x0000000f00007308 */ /* 0x000e640000000800 */
[----:B------:R-:W-:-:S06]  /*4fd0*/  FFMA R5, R56, 1.925963033500011079e-08, R5 ;  /* 0x32a5706038057823 */ /* 0x000fcc0000000005 */
[----:B------:R-:W2:Y:S01]  /*4fe0*/  MUFU.EX2 R5, R5 ;  /* 0x0000000500057308 */ /* 0x000ea20000000800 */
[----:B0-----:R-:W-:-:S07]  /*4ff0*/  FMUL R20, R18, R7 ;  /* 0x0000000712147220 */ /* 0x001fce0000400000 */
[----:B------:R-:W0:Y:S01]  /*5000*/  MUFU.EX2 R3, R3 ;  /* 0x0000000300037308 */ /* 0x000e220000000800 */
[----:B-1----:R-:W-:Y:S01]  /*5010*/  FMUL R19, R9, R0 ;  /* 0x0000000009137220 */ /* 0x002fe20000400000 */
[----:B------:R-:W-:-:S04]  /*5020*/  FFMA.SAT R0, R2, R11, 0.5 ;  /* 0x3f00000002007423 */ /* 0x000fc8000000200b */
[----:B------:R-:W-:Y:S01]  /*5030*/  FFMA.RM R0, R0, R13, 12582913 ;  /* 0x4b40000100007423 */ /* 0x000fe2000000400d */
[----:B--2---:R-:W-:-:S03]  /*5040*/  FMUL R21, R16, R5 ;  /* 0x0000000510157220 */ /* 0x004fc60000400000 */
[----:B------:R-:W-:Y:S01]  /*5050*/  FADD R7, R0, -12583039 ;  /* 0xcb40007f00077421 */ /* 0x000fe20000000000 */
[----:B------:R-:W-:Y:S01]  /*5060*/  FADD R5, R8, -12583039 ;  /* 0xcb40007f08057421 */ /* 0x000fe20000000000 */
[----:B------:R-:W-:Y:S01]  /*5070*/  SHF.L.U32 R0, R0, 0x17, RZ ;  /* 0x0000001700007819 */ /* 0x000fe200000006ff */
[----:B------:R-:W-:Y:S02]  /*5080*/  IMAD.SHL.U32 R8, R8, 0x800000, RZ ;  /* 0x0080000008087824 */ /* 0x000fe400078e00ff */
[----:B------:R-:W-:Y:S01]  /*5090*/  FFMA R7, R2, 1.4426950216293334961, -R7 ;  /* 0x3fb8aa3b02077823 */ /* 0x000fe20000000807 */
[----:B------:R-:W-:Y:S01]  /*50a0*/  FFMA R5, R10, 1.4426950216293334961, -R5 ;  /* 0x3fb8aa3b0a057823 */ /* 0x000fe20000000805 */
[----:B0-----:R-:W-:Y:S02]  /*50b0*/  FMUL R18, R4, R3 ;  /* 0x0000000304127220 */ /* 0x001fe40000400000 */
[----:B------:R-:W-:Y:S01]  /*50c0*/  FFMA R7, R2, 1.925963033500011079e-08, R7 ;  /* 0x32a5706002077823 */ /* 0x000fe20000000007 */
[-C--:B------:R-:W-:Y:S01]  /*50d0*/  FFMA.SAT R2, R6, R11.reuse, 0.5 ;  /* 0x3f00000006027423 */ /* 0x080fe2000000200b */
[----:B------:R-:W-:Y:S01]  /*50e0*/  FFMA.SAT R4, R32, R11, 0.5 ;  /* 0x3f00000020047423 */ /* 0x000fe2000000200b */
[----:B------:R-:W-:-:S02]  /*50f0*/  FFMA R5, R10, 1.925963033500011079e-08, R5 ;  /* 0x32a570600a057823 */ /* 0x000fc40000000005 */
[-C--:B------:R-:W-:Y:S01]  /*5100*/  FFMA.RM R2, R2, R13.reuse, 12582913 ;  /* 0x4b40000102027423 */ /* 0x080fe2000000400d */
[----:B------:R-:W-:Y:S01]  /*5110*/  FFMA.RM R4, R4, R13, 12582913 ;  /* 0x4b40000104047423 */ /* 0x000fe2000000400d */
[----:B------:R-:W0:Y:S02]  /*5120*/  MUFU.EX2 R7, R7 ;  /* 0x0000000700077308 */ /* 0x000e240000000800 */
[----:B------:R-:W-:Y:S01]  /*5130*/  FADD R9, R2, -12583039 ;  /* 0xcb40007f02097421 */ /* 0x000fe20000000000 */
[----:B------:R-:W-:Y:S01]  /*5140*/  FADD R3, R4, -12583039 ;  /* 0xcb40007f04037421 */ /* 0x000fe20000000000 */
[----:B------:R-:W-:Y:S01]  /*5150*/  IMAD.SHL.U32 R2, R2, 0x800000, RZ ;  /* 0x0080000002027824 */ /* 0x000fe200078e00ff */
[----:B------:R-:W-:Y:S01]  /*5160*/  SHF.L.U32 R4, R4, 0x17, RZ ;  /* 0x0000001704047819 */ /* 0x000fe200000006ff */
[----:B------:R-:W-:Y:S01]  /*5170*/  FFMA R9, R6, 1.4426950216293334961, -R9 ;  /* 0x3fb8aa3b06097823 */ /* 0x000fe20000000809 */
[----:B------:R-:W-:Y:S01]  /*5180*/  FFMA R3, R32, 1.4426950216293334961, -R3 ;  /* 0x3fb8aa3b20037823 */ /* 0x000fe20000000803 */
[----:B------:R-:W1:Y:S02]  /*5190*/  MUFU.EX2 R5, R5 ;  /* 0x0000000500057308 */ /* 0x000e640000000800 */
[----:B------:R-:W-:Y:S01]  /*51a0*/  FFMA R9, R6, 1.925963033500011079e-08, R9 ;  /* 0x32a5706006097823 */ /* 0x000fe20000000009 */
[----:B------:R-:W-:Y:S01]  /*51b0*/  FFMA R3, R32, 1.925963033500011079e-08, R3 ;  /* 0x32a5706020037823 */ /* 0x000fe20000000003 */
[----:B------:R-:W-:-:S04]  /*51c0*/  FFMA.SAT R6, R14, R11, 0.5 ;  /* 0x3f0000000e067423 */ /* 0x000fc8000000200b */
[----:B------:R-:W2:Y:S01]  /*51d0*/  MUFU.EX2 R9, R9 ;  /* 0x0000000900097308 */ /* 0x000ea20000000800 */
[----:B0-----:R-:W-:Y:S01]  /*51e0*/  FMUL R16, R0, R7 ;  /* 0x0000000700107220 */ /* 0x001fe20000400000 */
[----:B------:R-:W-:Y:S01]  /*51f0*/  FFMA.SAT R0, R38, R11, 0.5 ;  /* 0x3f00000026007423 */ /* 0x000fe2000000200b */
[----:B------:R-:W-:-:S03]  /*5200*/  FFMA.RM R6, R6, R13, 12582913 ;  /* 0x4b40000106067423 */ /* 0x000fc6000000400d */
[----:B------:R-:W-:Y:S02]  /*5210*/  FFMA.RM R0, R0, R13, 12582913 ;  /* 0x4b40000100007423 */ /* 0x000fe4000000400d */
[----:B------:R-:W0:Y:S01]  /*5220*/  MUFU.EX2 R3, R3 ;  /* 0x0000000300037308 */ /* 0x000e220000000800 */
[----:B-1----:R-:W-:Y:S01]  /*5230*/  FMUL R17, R8, R5 ;  /* 0x0000000508117220 */ /* 0x002fe20000400000 */
[----:B------:R-:W-:Y:S01]  /*5240*/  FADD R5, R6, -12583039 ;  /* 0xcb40007f06057421 */ /* 0x000fe20000000000 */
[----:B------:R-:W-:Y:S01]  /*5250*/  FADD R7, R0, -12583039 ;  /* 0xcb40007f00077421 */ /* 0x000fe20000000000 */
[----:B------:R-:W-:Y:S01]  /*5260*/  IMAD.SHL.U32 R6, R6, 0x800000, RZ ;  /* 0x0080000006067824 */ /* 0x000fe200078e00ff */
[----:B------:R-:W-:Y:S01]  /*5270*/  SHF.L.U32 R0, R0, 0x17, RZ ;  /* 0x0000001700007819 */ /* 0x000fe200000006ff */
[----:B------:R-:W-:Y:S01]  /*5280*/  FFMA R5, R14, 1.4426950216293334961, -R5 ;  /* 0x3fb8aa3b0e057823 */ /* 0x000fe20000000805 */
[----:B------:R-:W-:Y:S01]  /*5290*/  FFMA R7, R38, 1.4426950216293334961, -R7 ;  /* 0x3fb8aa3b26077823 */ /* 0x000fe20000000807 */
[----:B--2---:R-:W-:Y:S01]  /*52a0*/  FMUL R10, R2, R9 ;  /* 0x00000009020a7220 */ /* 0x004fe20000400000 */
[----:B------:R-:W-:Y:S01]  /*52b0*/  FFMA.SAT R2, R30, R11, 0.5 ;  /* 0x3f0000001e027423 */ /* 0x000fe2000000200b */
[----:B------:R-:W-:Y:S01]  /*52c0*/  FFMA R5, R14, 1.925963033500011079e-08, R5 ;  /* 0x32a570600e057823 */ /* 0x000fe20000000005 */
[----:B------:R-:W-:-:S02]  /*52d0*/  FFMA R38, R38, 1.925963033500011079e-08, R7 ;  /* 0x32a5706026267823 */ /* 0x000fc40000000007 */
[----:B------:R-:W-:Y:S01]  /*52e0*/  FFMA.RM R2, R2, R13, 12582913 ;  /* 0x4b40000102027423 */ /* 0x000fe2000000400d */
[----:B0-----:R-:W-:-:S03]  /*52f0*/  FMUL R9, R4, R3 ;  /* 0x0000000304097220 */ /* 0x001fc60000400000 */
[----:B------:R-:W-:Y:S01]  /*5300*/  FADD R7, R2, -12583039 ;  /* 0xcb40007f02077421 */ /* 0x000fe20000000000 */
[----:B------:R-:W-:Y:S01]  /*5310*/  FFMA.SAT R4, R50, R11, 0.5 ;  /* 0x3f00000032047423 */ /* 0x000fe2000000200b */
[----:B------:R-:W0:Y:S01]  /*5320*/  MUFU.EX2 R5, R5 ;  /* 0x0000000500057308 */ /* 0x000e220000000800 */
[----:B------:R-:W-:Y:S02]  /*5330*/  IMAD.SHL.U32 R2, R2, 0x800000, RZ ;  /* 0x0080000002027824 */ /* 0x000fe400078e00ff */
[----:B------:R-:W-:Y:S01]  /*5340*/  FFMA R7, R30, 1.4426950216293334961, -R7 ;  /* 0x3fb8aa3b1e077823 */ /* 0x000fe20000000807 */
[----:B------:R-:W-:-:S03]  /*5350*/  FFMA.RM R4, R4, R13, 12582913 ;  /* 0x4b40000104047423 */ /* 0x000fc6000000400d */
[----:B------:R-:W-:Y:S01]  /*5360*/  FFMA R30, R30, 1.925963033500011079e-08, R7 ;  /* 0x32a570601e1e7823 */ /* 0x000fe20000000007 */
[C---:B------:R-:W-:Y:S01]  /*5370*/  FADD R3, R4.reuse, -12583039 ;  /* 0xcb40007f04037421 */ /* 0x040fe20000000000 */
[----:B------:R-:W1:Y:S01]  /*5380*/  MUFU.EX2 R7, R38 ;  /* 0x0000002600077308 */ /* 0x000e620000000800 */
[----:B------:R-:W-:Y:S02]  /*5390*/  SHF.L.U32 R4, R4, 0x17, RZ ;  /* 0x0000001704047819 */ /* 0x000fe400000006ff */
[----:B------:R-:W-:-:S04]  /*53a0*/  FFMA R3, R50, 1.4426950216293334961, -R3 ;  /* 0x3fb8aa3b32037823 */ /* 0x000fc80000000803 */
[----:B------:R-:W-:Y:S02]  /*53b0*/  FFMA R50, R50, 1.925963033500011079e-08, R3 ;  /* 0x32a5706032327823 */ /* 0x000fe40000000003 */
[----:B------:R2:W3:Y:S01]  /*53c0*/  MUFU.EX2 R3, R30 ;  /* 0x0000001e00037308 */ /* 0x0004e20000000800 */
[----:B0-----:R-:W-:Y:S01]  /*53d0*/  FMUL R8, R6, R5 ;  /* 0x0000000506087220 */ /* 0x001fe20000400000 */
[----:B------:R-:W-:-:S04]  /*53e0*/  FFMA.SAT R6, R48, R11, 0.5 ;  /* 0x3f00000030067423 */ /* 0x000fc8000000200b */
[----:B------:R-:W-:Y:S01]  /*53f0*/  FFMA.RM R14, R6, R13, 12582913 ;  /* 0x4b400001060e7423 */ /* 0x000fe2000000400d */
[----:B-1----:R-:W-:Y:S01]  /*5400*/  FMUL R7, R0, R7 ;  /* 0x0000000700077220 */ /* 0x002fe20000400000 */
[-C--:B------:R-:W-:Y:S02]  /*5410*/  FFMA.SAT R0, R52, R11.reuse, 0.5 ;  /* 0x3f00000034007423 */ /* 0x080fe4000000200b */
[----:B------:R-:W-:Y:S01]  /*5420*/  FADD R5, R14, -12583039 ;  /* 0xcb40007f0e057421 */ /* 0x000fe20000000000 */
[----:B--2---:R-:W-:Y:S01]  /*5430*/  FFMA.SAT R30, R12, R11, 0.5 ;  /* 0x3f0000000c1e7423 */ /* 0x004fe2000000200b */
[----:B------:R-:W-:Y:S02]  /*5440*/  FFMA.RM R0, R0, R13, 12582913 ;  /* 0x4b40000100007423 */ /* 0x000fe4000000400d */
[----:B------:R-:W-:Y:S01]  /*5450*/  FFMA R5, R48, 1.4426950216293334961, -R5 ;  /* 0x3fb8aa3b30057823 */ /* 0x000fe20000000805 */
[----:B---3--:R-:W-:Y:S01]  /*5460*/  FMUL R6, R2, R3 ;  /* 0x0000000302067220 */ /* 0x008fe20000400000 */
[----:B------:R-:W-:-:S02]  /*5470*/  FADD R3, R0, -12583039 ;  /* 0xcb40007f00037421 */ /* 0x000fc40000000000 */
[----:B------:R-:W-:Y:S01]  /*5480*/  FFMA R48, R48, 1.925963033500011079e-08, R5 ;  /* 0x32a5706030307823 */ /* 0x000fe20000000005 */
[----:B------:R-:W-:Y:S01]  /*5490*/  FFMA.SAT R2, R24, R11, 0.5 ;  /* 0x3f00000018027423 */ /* 0x000fe2000000200b */
[----:B------:R-:W0:Y:S01]  /*54a0*/  MUFU.EX2 R5, R50 ;  /* 0x0000003200057308 */ /* 0x000e220000000800 */
[----:B------:R-:W-:Y:S01]  /*54b0*/  FFMA R3, R52, 1.4426950216293334961, -R3 ;  /* 0x3fb8aa3b34037823 */ /* 0x000fe20000000803 */
[----:B------:R-:W-:Y:S01]  /*54c0*/  SHF.L.U32 R0, R0, 0x17, RZ ;  /* 0x0000001700007819 */ /* 0x000fe200000006ff */
[----:B------:R-:W-:Y:S02]  /*54d0*/  FFMA.RM R2, R2, R13, 12582913 ;  /* 0x4b40000102027423 */ /* 0x000fe4000000400d */
[----:B------:R-:W-:Y:S02]  /*54e0*/  FFMA R52, R52, 1.925963033500011079e-08, R3 ;  /* 0x32a5706034347823 */ /* 0x000fe40000000003 */
[C---:B------:R-:W-:Y:S01]  /*54f0*/  FADD R15, R2.reuse, -12583039 ;  /* 0xcb40007f020f7421 */ /* 0x040fe20000000000 */
[----:B------:R-:W1:Y:S01]  /*5500*/  MUFU.EX2 R3, R48 ;  /* 0x0000003000037308 */ /* 0x000e620000000800 */
[----:B------:R-:W-:-:S02]  /*5510*/  IMAD.SHL.U32 R2, R2, 0x800000, RZ ;  /* 0x0080000002027824 */ /* 0x000fc400078e00ff */
[----:B------:R-:W-:-:S04]  /*5520*/  FFMA R15, R24, 1.4426950216293334961, -R15 ;  /* 0x3fb8aa3b180f7823 */ /* 0x000fc8000000080f */
[----:B------:R-:W-:Y:S01]  /*5530*/  FFMA R15, R24, 1.925963033500011079e-08, R15 ;  /* 0x32a57060180f7823 */ /* 0x000fe2000000000f */
[----:B------:R-:W-:Y:S01]  /*5540*/  FFMA.SAT R24, R46, R11, 0.5 ;  /* 0x3f0000002e187423 */ /* 0x000fe2000000200b */
[----:B0-----:R-:W-:Y:S01]  /*5550*/  FMUL R5, R4, R5 ;  /* 0x0000000504057220 */ /* 0x001fe20000400000 */
[----:B------:R-:W-:Y:S02]  /*5560*/  IMAD.SHL.U32 R4, R14, 0x800000, RZ ;  /* 0x008000000e047824 */ /* 0x000fe400078e00ff */
[----:B------:R-:W-:Y:S01]  /*5570*/  FFMA.SAT R14, R40, R11, 0.5 ;  /* 0x3f000000280e7423 */ /* 0x000fe2000000200b */
[----:B------:R-:W0:Y:S03]  /*5580*/  MUFU.EX2 R15, R15 ;  /* 0x0000000f000f7308 */ /* 0x000e260000000800 */
[----:B------:R-:W-:Y:S01]  /*5590*/  FFMA.RM R23, R14, R13, 12582913 ;  /* 0x4b4000010e177423 */ /* 0x000fe2000000400d */
[----:B------:R-:W-:Y:S01]  /*55a0*/  FFMA.SAT R14, R44, R11, 0.5 ;  /* 0x3f0000002c0e7423 */ /* 0x000fe2000000200b */
[----:B-1----:R-:W-:-:S02]  /*55b0*/  FMUL R4, R4, R3 ;  /* 0x0000000304047220 */ /* 0x002fc40000400000 */
[----:B------:R-:W-:Y:S01]  /*55c0*/  FADD R25, R23, -12583039 ;  /* 0xcb40007f17197421 */ /* 0x000fe20000000000 */
[----:B------:R-:W-:Y:S01]  /*55d0*/  FFMA.RM R14, R14, R13, 12582913 ;  /* 0x4b4000010e0e7423 */ /* 0x000fe2000000400d */
[----:B------:R-:W1:Y:S02]  /*55e0*/  MUFU.EX2 R3, R52 ;  /* 0x0000003400037308 */ /* 0x000e640000000800 */
[----:B------:R-:W-:-:S04]  /*55f0*/  FFMA R25, R40, 1.4426950216293334961, -R25 ;  /* 0x3fb8aa3b28197823 */ /* 0x000fc80000000819 */
[----:B------:R-:W-:Y:S01]  /*5600*/  FFMA R40, R40, 1.925963033500011079e-08, R25 ;  /* 0x32a5706028287823 */ /* 0x000fe20000000019 */
[C---:B------:R-:W-:Y:S01]  /*5610*/  FADD R25, R14.reuse, -12583039 ;  /* 0xcb40007f0e197421 */ /* 0x040fe20000000000 */
[----:B------:R-:W-:Y:S02]  /*5620*/  IMAD.SHL.U32 R14, R14, 0x800000, RZ ;  /* 0x008000000e0e7824 */ /* 0x000fe400078e00ff */
[----:B0-----:R-:W-:Y:S01]  /*5630*/  FMUL R2, R2, R15 ;  /* 0x0000000f02027220 */ /* 0x001fe20000400000 */
[----:B------:R-:W0:Y:S01]  /*5640*/  MUFU.EX2 R27, R40 ;  /* 0x00000028001b7308 */ /* 0x000e220000000800 */
[----:B------:R-:W-:-:S04]  /*5650*/  FFMA R25, R44, 1.4426950216293334961, -R25 ;  /* 0x3fb8aa3b2c197823 */ /* 0x000fc80000000819 */
[----:B------:R-:W-:Y:S01]  /*5660*/  FFMA R44, R44, 1.925963033500011079e-08, R25 ;  /* 0x32a570602c2c7823 */ /* 0x000fe20000000019 */
[----:B-1----:R-:W-:Y:S01]  /*5670*/  FMUL R3, R0, R3 ;  /* 0x0000000300037220 */ /* 0x002fe20000400000 */
[----:B------:R-:W-:Y:S02]  /*5680*/  FFMA.SAT R0, R42, R11, 0.5 ;  /* 0x3f0000002a007423 */ /* 0x000fe4000000200b */
[----:B------:R-:W-:Y:S02]  /*5690*/  MUFU.EX2 R31, R44 ;  /* 0x0000002c001f7308 */ /* 0x000fe40000000800 */
[----:B------:R-:W-:Y:S01]  /*56a0*/  FFMA.RM R15, R0, R13, 12582913 ;  /* 0x4b400001000f7423 */ /* 0x000fe2000000400d */
[----:B------:R-:W-:-:S03]  /*56b0*/  SHF.L.U32 R0, R23, 0x17, RZ ;  /* 0x0000001717007819 */ /* 0x000fc600000006ff */
[----:B------:R-:W-:Y:S02]  /*56c0*/  FADD R25, R15, -12583039 ;  /* 0xcb40007f0f197421 */ /* 0x000fe40000000000 */
[----:B0-----:R-:W-:Y:S02]  /*56d0*/  FMUL R0, R0, R27 ;  /* 0x0000001b00007220 */ /* 0x001fe40000400000 */
[----:B------:R-:W-:-:S04]  /*56e0*/  FFMA R25, R42, 1.4426950216293334961, -R25 ;  /* 0x3fb8aa3b2a197823 */ /* 0x000fc80000000819 */
[----:B------:R-:W-:Y:S01]  /*56f0*/  FFMA R42, R42, 1.925963033500011079e-08, R25 ;  /* 0x32a570602a2a7823 */ /* 0x000fe20000000019 */
[----:B------:R-:W-:Y:S01]  /*5700*/  FFMA.RM R25, R24, R13, 12582913 ;  /* 0x4b40000118197423 */ /* 0x000fe2000000400d */
[----:B------:R-:W-:Y:S02]  /*5710*/  FFMA.SAT R24, R26, R11, 0.5 ;  /* 0x3f0000001a187423 */ /* 0x000fe4000000200b */
[----:B------:R-:W0:Y:S01]  /*5720*/  MUFU.EX2 R33, R42 ;  /* 0x0000002a00217308 */ /* 0x000e220000000800 */
[----:B------:R-:W-:Y:S01]  /*5730*/  FADD R23, R25, -12583039 ;  /* 0xcb40007f19177421 */ /* 0x000fe20000000000 */
[-C--:B------:R-:W-:Y:S01]  /*5740*/  FFMA.RM R11, R24, R13.reuse, 12582913 ;  /* 0x4b400001180b7423 */ /* 0x080fe2000000400d */
[----:B------:R-:W-:Y:S01]  /*5750*/  FFMA.RM R13, R30, R13, 12582913 ;  /* 0x4b4000011e0d7423 */ /* 0x000fe2000000400d */
[----:B------:R-:W-:Y:S01]  /*5760*/  SHF.L.U32 R24, R15, 0x17, RZ ;  /* 0x000000170f187819 */ /* 0x000fe200000006ff */
[----:B------:R-:W-:Y:S01]  /*5770*/  FFMA R23, R46, 1.4426950216293334961, -R23 ;  /* 0x3fb8aa3b2e177823 */ /* 0x000fe20000000817 */
[----:B------:R-:W-:-:S03]  /*5780*/  IMAD.SHL.U32 R25, R25, 0x800000, RZ ;  /* 0x0080000019197824 */ /* 0x000fc600078e00ff */
        /* <DEDUP_REMOVED lines=14> */
[----:B------:R-:W2:Y:S01]  /*5870*/  MUFU.EX2 R30, R30 ;  /* 0x0000001e001e7308 */ /* 0x000ea20000000800 */
        /* <DEDUP_REMOVED lines=14> */
[----:B0-----:R-:W-:Y:S01]  /*5960*/  FMUL R27, R11, R26 ;  /* 0x0000001a0b1b7220 */ /* 0x001fe20000400000 */
[----:B--2---:R-:W-:Y:S02]  /*5970*/  FMUL R26, R13, R30 ;  /* 0x0000001e0d1a7220 */ /* 0x004fe40000400000 */
        /* <DEDUP_REMOVED lines=17> */
.L_x_12430:
        /* <DEDUP_REMOVED lines=12> */
[----:B------:R-:W-:Y:S05]  /*5b50*/  CALL.REL.NOINC `($__internal_184_$__cuda_sm3x_div_rn_noftz_f32_slowpath) ;  /* 0x0000002800687944 */ /* 0x000fea0003c00000 */
[----:B------:R-:W-:-:S07]  /*5b60*/  IMAD.MOV.U32 R14, RZ, RZ, R11 ;  /* 0x000000ffff0e7224 */ /* 0x000fce00078e000b */
.L_x_12375:
[----:B------:R-:W-:Y:S05]  /*5b70*/  BSYNC.RECONVERGENT B3 ;  /* 0x0000000000037941 */ /* 0x000fea0003800200 */
.L_x_12374:
        /* <DEDUP_REMOVED lines=12> */
[----:B------:R-:W-:Y:S05]  /*5c40*/  CALL.REL.NOINC `($__internal_184_$__cuda_sm3x_div_rn_noftz_f32_slowpath) ;  /* 0x00000028002c7944 */ /* 0x000fea0003c00000 */
[----:B------:R-:W-:-:S07]  /*5c50*/  MOV R30, R11 ;  /* 0x0000000b001e7202 */ /* 0x000fce0000000f00 */
.L_x_12377:
[----:B------:R-:W-:Y:S05]  /*5c60*/  BSYNC.RECONVERGENT B3 ;  /* 0x0000000000037941 */ /* 0x000fea0003800200 */
.L_x_12376:
        /* <DEDUP_REMOVED lines=12> */
[----:B------:R-:W-:Y:S05]  /*5d30*/  CALL.REL.NOINC `($__internal_184_$__cuda_sm3x_div_rn_noftz_f32_slowpath) ;  /* 0x0000002400f07944 */ /* 0x000fea0003c00000 */
[----:B------:R-:W-:-:S07]  /*5d40*/  IMAD.MOV.U32 R15, RZ, RZ, R11 ;  /* 0x000000ffff0f7224 */ /* 0x000fce00078e000b */
.L_x_12379:
[----:B------:R-:W-:Y:S05]  /*5d50*/  BSYNC.RECONVERGENT B3 ;  /* 0x0000000000037941 */ /* 0x000fea0003800200 */
.L_x_12378:
        /* <DEDUP_REMOVED lines=14> */
.L_x_12381:
[----:B------:R-:W-:Y:S05]  /*5e40*/  BSYNC.RECONVERGENT B3 ;  /* 0x0000000000037941 */ /* 0x000fea0003800200 */
.L_x_12380:
        /* <DEDUP_REMOVED lines=14> */
.L_x_12383:
[----:B------:R-:W-:Y:S05]  /*5f30*/  BSYNC.RECONVERGENT B3 ;  /* 0x0000000000037941 */ /* 0x000fea0003800200 */
.L_x_12382:
        /* <DEDUP_REMOVED lines=14> */
.L_x_12385:
[----:B------:R-:W-:Y:S05]  /*6020*/  BSYNC.RECONVERGENT B3 ;  /* 0x0000000000037941 */ /* 0x000fea0003800200 */
.L_x_12384:
        /* <DEDUP_REMOVED lines=14> */
.L_x_12387:
[----:B------:R-:W-:Y:S05]  /*6110*/  BSYNC.RECONVERGENT B3 ;  /* 0x0000000000037941 */ /* 0x000fea0003800200 */
.L_x_12386:
        /* <DEDUP_REMOVED lines=14> */
.L_x_12389:
[----:B------:R-:W-:Y:S05]  /*6200*/  BSYNC.RECONVERGENT B3 ;  /* 0x0000000000037941 */ /* 0x000fea0003800200 */
.L_x_12388:
        /* <DEDUP_REMOVED lines=14> */
.L_x_12391:
[----:B------:R-:W-:Y:S05]  /*62f0*/  BSYNC.RECONVERGENT B3 ;  /* 0x0000000000037941 */ /* 0x000fea0003800200 */
.L_x_12390:
        /* <DEDUP_REMOVED lines=14> */
.L_x_12393:
[----:B------:R-:W-:Y:S05]  /*63e0*/  BSYNC.RECONVERGENT B3 ;  /* 0x0000000000037941 */ /* 0x000fea0003800200 */
.L_x_12392:
        /* <DEDUP_REMOVED lines=14> */
.L_x_12395:
[----:B------:R-:W-:Y:S05]  /*64d0*/  BSYNC.RECONVERGENT B3 ;  /* 0x0000000000037941 */ /* 0x000fea0003800200 */
.L_x_12394:
        /* <DEDUP_REMOVED lines=14> */
.L_x_12397:
[----:B------:R-:W-:Y:S05]  /*65c0*/  BSYNC.RECONVERGENT B3 ;  /* 0x0000000000037941 */ /* 0x000fea0003800200 */
.L_x_12396:
        /* <DEDUP_REMOVED lines=14> */
.L_x_12399:
[----:B------:R-:W-:Y:S05]  /*66b0*/  BSYNC.RECONVERGENT B3 ;  /* 0x0000000000037941 */ /* 0x000fea0003800200 */
.L_x_12398:
        /* <DEDUP_REMOVED lines=14> */
.L_x_12401:
[----:B------:R-:W-:Y:S05]  /*67a0*/  BSYNC.RECONVERGENT B3 ;  /* 0x0000000000037941 */ /* 0x000fea0003800200 */
.L_x_12400:
        /* <DEDUP_REMOVED lines=14> */
.L_x_12403:
[----:B------:R-:W-:Y:S05]  /*6890*/  BSYNC.RECONVERGENT B3 ;  /* 0x0000000000037941 */ /* 0x000fea0003800200 */
.L_x_12402:
        /* <DEDUP_REMOVED lines=14> */
.L_x_12405:
[----:B------:R-:W-:Y:S05]  /*6980*/  BSYNC.RECONVERGENT B3 ;  /* 0x0000000000037941 */ /* 0x000fea0003800200 */
.L_x_12404:
        /* <DEDUP_REMOVED lines=14> */
.L_x_12407:
[----:B------:R-:W-:Y:S05]  /*6a70*/  BSYNC.RECONVERGENT B3 ;  /* 0x0000000000037941 */ /* 0x000fea0003800200 */
.L_x_12406:
        /* <DEDUP_REMOVED lines=14> */
.L_x_12409:
[----:B------:R-:W-:Y:S05]  /*6b60*/  BSYNC.RECONVERGENT B3 ;  /* 0x0000000000037941 */ /* 0x000fea0003800200 */
.L_x_12408:
        /* <DEDUP_REMOVED lines=14> */
.L_x_12411:
[----:B------:R-:W-:Y:S05]  /*6c50*/  BSYNC.RECONVERGENT B3 ;  /* 0x0000000000037941 */ /* 0x000fea0003800200 */
.L_x_12410:
        /* <DEDUP_REMOVED lines=14> */
.L_x_12413:
[----:B------:R-:W-:Y:S05]  /*6d40*/  BSYNC.RECONVERGENT B3 ;  /* 0x0000000000037941 */ /* 0x000fea0003800200 */
.L_x_12412:
        /* <DEDUP_REMOVED lines=14> */
.L_x_12415:
[----:B------:R-:W-:Y:S05]  /*6e30*/  BSYNC.RECONVERGENT B3 ;  /* 0x0000000000037941 */ /* 0x000fea0003800200 */
.L_x_12414:
        /* <DEDUP_REMOVED lines=13> */
.L_x_12417:
[----:B------:R-:W-:Y:S05]  /*6f10*/  BSYNC.RECONVERGENT B3 ;  /* 0x0000000000037941 */ /* 0x000fea0003800200 */
.L_x_12416:
        /* <DEDUP_REMOVED lines=62> */
.L_x_12372:
[----:B------:R-:W-:Y:S05]  /*7300*/  EXIT ;  /* 0x000000000000794d */ /* 0x000fea0003800000 */
.L_x_12373:
[----:B------:R-:W-:Y:S01]  /*7310*/  HFMA2 R11, -RZ, RZ, 0, 1.847743988037109375e-06 ;  /* 0x0000001fff0b7431 */ /* 0x000fe200000001ff */
[----:B------:R-:W-:Y:S01]  /*7320*/  BSSY B1, `(.L_x_12419) ;  /* 0x0000006000017945 */ /* 0x000fe20003800000 */
[----:B------:R-:W-:Y:S02]  /*7330*/  IMAD.MOV.U32 R12, RZ, RZ, 0x10 ;  /* 0x00000010ff0c7424 */ /* 0x000fe400078e00ff */
[----:B------:R-:W-:-:S07]  /*7340*/  IMAD.MOV.U32 R15, RZ, RZ, -0x1 ;  /* 0xffffffffff0f7424 */ /* 0x000fce00078e00ff */
[----:B------:R-:W-:Y:S05]  /*7350*/  WARPSYNC.COLLECTIVE R15, `(.L_x_12420) ;  /* 0x000000000f087348 */ /* 0x000fea0003c00000 */
[----:B------:R0:W1:Y:S02]  /*7360*/  SHFL.BFLY P6, R14, R13, R12, R11 ;  /* 0x0c00000c0d0e7389 */ /* 0x00006400000c000b */
[----:B01----:R-:W-:Y:S05]  /*7370*/  ENDCOLLECTIVE ;  /* 0x000000000000791b */ /* 0x003fea0003800000 */
.L_x_12420:
[----:B------:R-:W-:Y:S05]  /*7380*/  BSYNC B1 ;  /* 0x0000000000017941 */ /* 0x000fea0003800000 */
.L_x_12419:
        /* <DEDUP_REMOVED lines=8> */
.L_x_12421:
[----:B------:R-:W-:Y:S01]  /*7410*/  HFMA2 R12, -RZ, RZ, 0, 2.384185791015625e-07 ;  /* 0x00000004ff0c7431 */ /* 0x000fe200000001ff */
[----:B------:R-:W-:-:S05]  /*7420*/  FMNMX R0, R13, R14, !PT ;  /* 0x0000000e0d007209 */ /* 0x000fca0007800000 */
[----:B------:R-:W-:-:S07]  /*7430*/  IMAD.MOV.U32 R13, RZ, RZ, R0 ;  /* 0x000000ffff0d7224 */ /* 0x000fce00078e0000 */
[----:B------:R-:W-:Y:S05]  /*7440*/  WARPSYNC.COLLECTIVE R15, `(.L_x_12422) ;  /* 0x000000000f087348 */ /* 0x000fea0003c00000 */
[----:B------:R0:W1:Y:S02]  /*7450*/  SHFL.BFLY P6, R14, R13, R12, R11 ;  /* 0x0c00000c0d0e7389 */ /* 0x00006400000c000b */
[----:B01----:R-:W-:Y:S05]  /*7460*/  ENDCOLLECTIVE ;  /* 0x000000000000791b */ /* 0x003fea0003800000 */
.L_x_12422:
[----:B------:R-:W-:Y:S02]  /*7470*/  MOV R12, 0x2 ;  /* 0x00000002000c7802 */ /* 0x000fe40000000f00 */
[----:B------:R-:W-:-:S05]  /*7480*/  FMNMX R2, R0, R14, !PT ;  /* 0x0000000e00027209 */ /* 0x000fca0007800000 */
[----:B------:R-:W-:-:S07]  /*7490*/  IMAD.MOV.U32 R13, RZ, RZ, R2 ;  /* 0x000000ffff0d7224 */ /* 0x000fce00078e0002 */
[----:B------:R-:W-:Y:S05]  /*74a0*/  WARPSYNC.COLLECTIVE R15, `(.L_x_12423) ;  /* 0x000000000f087348 */ /* 0x000fea0003c00000 */
[----:B------:R0:W1:Y:S02]  /*74b0*/  SHFL.BFLY P6, R14, R13, R12, R11 ;  /* 0x0c00000c0d0e7389 */ /* 0x00006400000c000b */
[----:B01----:R-:W-:Y:S05]  /*74c0*/  ENDCOLLECTIVE ;  /* 0x000000000000791b */ /* 0x003fea0003800000 */
.L_x_12423:
[----:B------:R-:W-:Y:S01]  /*74d0*/  HFMA2 R12, -RZ, RZ, 0, 5.9604644775390625e-08 ;  /* 0x00000001ff0c7431 */ /* 0x000fe200000001ff */
[----:B------:R-:W-:-:S05]  /*74e0*/  FMNMX R3, R2, R14, !PT ;  /* 0x0000000e02037209 */ /* 0x000fca0007800000 */
[----:B------:R-:W-:-:S07]  /*74f0*/  IMAD.MOV.U32 R13, RZ, RZ, R3 ;  /* 0x000000ffff0d7224 */ /* 0x000fce00078e0003 */
[----:B------:R-:W-:Y:S05]  /*7500*/  WARPSYNC.COLLECTIVE R15, `(.L_x_12424) ;  /* 0x000000000f087348 */ /* 0x000fea0003c00000 */
[----:B------:R0:W1:Y:S02]  /*7510*/  SHFL.BFLY P6, R14, R13, R12, R11 ;  /* 0x0c00000c0d0e7389 */ /* 0x00006400000c000b */
[----:B01----:R-:W-:Y:S05]  /*7520*/  ENDCOLLECTIVE ;  /* 0x000000000000791b */ /* 0x003fea0003800000 */
.L_x_12424:
[----:B------:R-:W-:-:S05]  /*7530*/  FMNMX R19, R3, R14, !PT ;  /* 0x0000000e03137209 */ /* 0x000fca0007800000 */
[--C-:B------:R-:W-:Y:S01]  /*7540*/  FADD R14, R4, -R19.reuse ;  /* 0x80000013040e7221 */ /* 0x100fe20000000000 */
[--C-:B------:R-:W-:Y:S01]  /*7550*/  FADD R3, R5, -R19.reuse ;  /* 0x8000001305037221 */ /* 0x100fe20000000000 */
[--C-:B------:R-:W-:Y:S01]  /*7560*/  FADD R7, R30, -R19.reuse ;  /* 0x800000131e077221 */ /* 0x100fe20000000000 */
[--C-:B------:R-:W-:Y:S01]  /*7570*/  FADD R5, R31, -R19.reuse ;  /* 0x800000131f057221 */ /* 0x100fe20000000000 */
[--C-:B------:R-:W-:Y:S01]  /*7580*/  FADD R30, R8, -R19.reuse ;  /* 0x80000013081e7221 */ /* 0x100fe20000000000 */
[----:B------:R-:W-:Y:S01]  /*7590*/  MOV R31, 0x437c0000 ;  /* 0x437c0000001f7802 */ /* 0x000fe20000000f00 */
        /* <DEDUP_REMOVED lines=8> */
[C---:B------:R-:W-:Y:S01]  /*7620*/  FADD R9, R8.reuse, -12583039 ;  /* 0xcb40007f08097421 */ /* 0x040fe20000000000 */
[----:B------:R-:W-:-:S02]  /*7630*/  IMAD.SHL.U32 R8, R8, 0x800000, RZ ;  /* 0x0080000008087824 */ /* 0x000fc400078e00ff */
        /* <DEDUP_REMOVED lines=13> */
[----:B------:R-:W-:Y:S01]  /*7710*/  FADD R26, R26, -R19 ;  /* 0x800000131a1a7221 */ /* 0x000fe20000000000 */
[----:B------:R-:W-:-:S04]  /*7720*/  FFMA.SAT R14, R30, R27, 0.5 ;  /* 0x3f0000001e0e7423 */ /* 0x000fc8000000201b */
[----:B------:R-:W-:Y:S01]  /*7730*/  FFMA.RM R14, R14, R31, 12582913 ;  /* 0x4b4000010e0e7423 */ /* 0x000fe2000000401f */
        /* <DEDUP_REMOVED lines=162> */
[C---:B------:R-:W-:Y:S01]  /*8160*/  FFMA R13, R26.reuse, 1.4426950216293334961, -R13 ;  /* 0x3fb8aa3b1a0d7823 */ /* 0x040fe2000000080d */
[----:B------:R-:W0:Y:S03]  /*8170*/  MUFU.EX2 R11, R30 ;  /* 0x0000001e000b7308 */ /* 0x000e260000000800 */
[----:B------:R-:W-:-:S06]  /*8180*/  FFMA R13, R26, 1.925963033500011079e-08, R13 ;  /* 0x32a570601a0d7823 */ /* 0x000fcc000000000d */
        /* <DEDUP_REMOVED lines=30> */
.L_x_12425:
[----:B------:R-:W-:Y:S02]  /*8370*/  IMAD.MOV.U32 R12, RZ, RZ, 0x8 ;  /* 0x00000008ff0c7424 */ /* 0x000fe400078e00ff */
[----:B------:R-:W-:-:S05]  /*8380*/  FADD R30, R13, R14 ;  /* 0x0000000e0d1e7221 */ /* 0x000fca0000000000 */
[----:B------:R-:W-:-:S07]  /*8390*/  MOV R13, R30 ;  /* 0x0000001e000d7202 */ /* 0x000fce0000000f00 */
[----:B------:R-:W-:Y:S05]  /*83a0*/  WARPSYNC.COLLECTIVE R15, `(.L_x_12426) ;  /* 0x000000000f087348 */ /* 0x000fea0003c00000 */
[----:B------:R0:W1:Y:S02]  /*83b0*/  SHFL.BFLY P6, R14, R13, R12, R11 ;  /* 0x0c00000c0d0e7389 */ /* 0x00006400000c000b */
[----:B01----:R-:W-:Y:S05]  /*83c0*/  ENDCOLLECTIVE ;  /* 0x000000000000791b */ /* 0x003fea0003800000 */
.L_x_12426:
[----:B------:R-:W-:Y:S02]  /*83d0*/  HFMA2 R12, -RZ, RZ, 0, 2.384185791015625e-07 ;  /* 0x00000004ff0c7431 */ /* 0x000fe400000001ff */
[----:B------:R-:W-:-:S05]  /*83e0*/  FADD R31, R30, R14 ;  /* 0x0000000e1e1f7221 */ /* 0x000fca0000000000 */
[----:B------:R-:W-:-:S07]  /*83f0*/  MOV R13, R31 ;  /* 0x0000001f000d7202 */ /* 0x000fce0000000f00 */
[----:B------:R-:W-:Y:S05]  /*8400*/  WARPSYNC.COLLECTIVE R15, `(.L_x_12427) ;  /* 0x000000000f087348 */ /* 0x000fea0003c00000 */
[----:B------:R0:W1:Y:S02]  /*8410*/  SHFL.BFLY P6, R14, R13, R12, R11 ;  /* 0x0c00000c0d0e7389 */ /* 0x00006400000c000b */
[----:B01----:R-:W-:Y:S05]  /*8420*/  ENDCOLLECTIVE ;  /* 0x000000000000791b */ /* 0x003fea0003800000 */
.L_x_12427:
[----:B------:R-:W-:Y:S01]  /*8430*/  MOV R12, 0x2 ;  /* 0x00000002000c7802 */ /* 0x000fe20000000f00 */
[----:B------:R-:W-:-:S04]  /*8440*/  FADD R32, R31, R14 ;  /* 0x0000000e1f207221 */ /* 0x000fc80000000000 */
[----:B------:R-:W-:-:S07]  /*8450*/  IMAD.MOV.U32 R13, RZ, RZ, R32 ;  /* 0x000000ffff0d7224 */ /* 0x000fce00078e0020 */
[----:B------:R-:W-:Y:S05]  /*8460*/  WARPSYNC.COLLECTIVE R15, `(.L_x_12428) ;  /* 0x000000000f087348 */ /* 0x000fea0003c00000 */
[----:B------:R0:W1:Y:S02]  /*8470*/  SHFL.BFLY P6, R14, R13, R12, R11 ;  /* 0x0c00000c0d0e7389 */ /* 0x00006400000c000b */
[----:B01----:R-:W-:Y:S05]  /*8480*/  ENDCOLLECTIVE ;  /* 0x000000000000791b */ /* 0x003fea0003800000 */
.L_x_12428:
[----:B------:R-:W-:Y:S02]  /*8490*/  IMAD.MOV.U32 R12, RZ, RZ, 0x1 ;  /* 0x00000001ff0c7424 */ /* 0x000fe400078e00ff */
[----:B------:R-:W-:-:S05]  /*84a0*/  FADD R33, R32, R14 ;  /* 0x0000000e20217221 */ /* 0x000fca0000000000 */
[----:B------:R-:W-:-:S07]  /*84b0*/  MOV R13, R33 ;  /* 0x00000021000d7202 */ /* 0x000fce0000000f00 */
[----:B------:R-:W-:Y:S05]  /*84c0*/  WARPSYNC.COLLECTIVE R15, `(.L_x_12429) ;  /* 0x000000000f087348 */ /* 0x000fea0003c00000 */
[----:B------:R0:W1:Y:S02]  /*84d0*/  SHFL.BFLY P6, R14, R13, R12, R11 ;  /* 0x0c00000c0d0e7389 */ /* 0x00006400000c000b */
[----:B01----:R-:W-:Y:S05]  /*84e0*/  ENDCOLLECTIVE ;  /* 0x000000000000791b */ /* 0x003fea0003800000 */
.L_x_12429:
[----:B------:R-:W-:Y:S05]  /*84f0*/  BRA `(.L_x_12430) ;  /* 0xffffffd400647947 */ /* 0x000fea000383ffff */
        .weak           $__internal_184_$__cuda_sm3x_div_rn_noftz_f32_slowpath
        .type           $__internal_184_$__cuda_sm3x_div_rn_noftz_f32_slowpath,@function
        .size           $__internal_184_$__cuda_sm3x_div_rn_noftz_f32_slowpath,(.L_x_37561 - $__internal_184_$__cuda_sm3x_div_rn_noftz_f32_slowpath)
$__internal_184_$__cuda_sm3x_div_rn_noftz_f32_slowpath:
        /* <DEDUP_REMOVED lines=35> */
.L_x_12432:
        /* <DEDUP_REMOVED lines=51> */
.L_x_12439:
[----:B------:R-:W-:-:S04]  /*8a60*/  LOP3.LUT R11, R11, 0x80000000, RZ, 0xc0, !PT ;  /* 0x800000000b0b7812 */ /* 0x000fc800078ec0ff */
[----:B------:R-:W-:Y:S01]  /*8a70*/  LOP3.LUT R11, R11, 0x7f800000, RZ, 0xfc, !PT ;  /* 0x7f8000000b0b7812 */ /* 0x000fe200078efcff */
[----:B------:R-:W-:Y:S06]  /*8a80*/  BRA `(.L_x_12440) ;  /* 0x0000000000047947 */ /* 0x000fec0003800000 */
.L_x_12438:
[----:B------:R-:W-:-:S07]  /*8a90*/  LEA R11, R38, R11, 0x17 ;  /* 0x0000000b260b7211 */ /* 0x000fce00078eb8ff */
.L_x_12440:
[----:B------:R-:W-:Y:S05]  /*8aa0*/  BSYNC.RECONVERGENT B2 ;  /* 0x0000000000027941 */ /* 0x000fea0003800200 */
.L_x_12437:
[----:B------:R-:W-:Y:S05]  /*8ab0*/  BRA `(.L_x_12441) ;  /* 0x0000000000207947 */ /* 0x000fea0003800000 */
.L_x_12436:
[----:B------:R-:W-:-:S04]  /*8ac0*/  LOP3.LUT R11, R11, 0x80000000, R32, 0x48, !PT ;  /* 0x800000000b0b7812 */ /* 0x000fc800078e4820 */
[----:B------:R-:W-:Y:S01]  /*8ad0*/  LOP3.LUT R11, R11, 0x7f800000, RZ, 0xfc, !PT ;  /* 0x7f8000000b0b7812 */ /* 0x000fe200078efcff */
[----:B------:R-:W-:Y:S06]  /*8ae0*/  BRA `(.L_x_12441) ;  /* 0x0000000000147947 */ /* 0x000fec0003800000 */
.L_x_12435:
[----:B------:R-:W-:Y:S01]  /*8af0*/  LOP3.LUT R11, R11, 0x80000000, R32, 0x48, !PT ;  /* 0x800000000b0b7812 */ /* 0x000fe200078e4820 */
[----:B------:R-:W-:Y:S06]  /*8b00*/  BRA `(.L_x_12441) ;  /* 0x00000000000c7947 */ /* 0x000fec0003800000 */
.L_x_12434:
[----:B------:R-:W0:Y:S01]  /*8b10*/  MUFU.RSQ R11, -QNAN ;  /* 0xffc00000000b7908 */ /* 0x000e220000001400 */
[----:B------:R-:W-:Y:S05]  /*8b20*/  BRA `(.L_x_12441) ;  /* 0x0000000000047947 */ /* 0x000fea0003800000 */
.L_x_12433:
[----:B------:R-:W-:-:S07]  /*8b30*/  FADD.FTZ R11, R22, R11 ;  /* 0x0000000b160b7221 */ /* 0x000fce0000010000 */
.L_x_12441:
[----:B------:R-:W-:Y:S05]  /*8b40*/  BSYNC.RECONVERGENT B1 ;  /* 0x0000000000017941 */ /* 0x000fea0003800200 */
.L_x_12431:
[----:B------:R-:W-:-:S04]  /*8b50*/  HFMA2 R13, -RZ, RZ, 0, 0 ;  /* 0x00000000ff0d7431 */ /* 0x000fc800000001ff */
[----:B0-----:R-:W-:Y:S05]  /*8b60*/  RET.REL.NODEC R12 `(_Z15SoftmaxWarpImplI22BroadcastScaleMaskLoadIffbLm3EiE11DirectStoreIffEfLi1ELi22ELi32ELi1ELb0EL9Algorithm0EEvT_T0_ll) ;  /* 0xffffff740c247950 */ /* 0x001fea0003c3ffff */
.L_x_12442:
        /* <DEDUP_REMOVED lines=9> */
.L_x_37561:


//--------------------- .text._Z15SoftmaxWarpImplI22BroadcastScaleMaskLoadIffbLm3EiE11DirectStoreIffEfLi1ELi21ELi32ELi1ELb1EL9Algorithm0EEvT_T0_ll --------------------------
	.section	.text._Z15SoftmaxWarpImplI22BroadcastScaleMaskLoadIffbLm3EiE11DirectStoreIffEfLi1ELi21ELi32ELi1ELb1EL9Algorithm0EEvT_T0_ll,"ax",@progbits
	.align	128
        .global         _Z15SoftmaxWarpImplI22BroadcastScaleMaskLoadIffbLm3EiE11DirectStoreIffEfLi1ELi21ELi32ELi1ELb1EL9Algorithm0EEvT_T0_ll
        .type           _Z15SoftmaxWarpImplI22BroadcastScaleMaskLoadIffbLm3EiE11DirectStoreIffEfLi1ELi21ELi32ELi1ELb1EL9Algorithm0EEvT_T0_ll,@function
        .size           _Z15SoftmaxWarpImplI22BroadcastScaleMaskLoadIffbLm3EiE11DirectStoreIffEfLi1ELi21ELi32ELi1ELb1EL9Algorithm0EEvT_T0_ll,(.L_x_37562 - _Z15SoftmaxWarpImplI22BroadcastScaleMaskLoadIffbLm3EiE11DirectStoreIffEfLi1ELi21ELi32ELi1ELb1EL9Algorithm0EEvT_T0_ll)
        .other          _Z15SoftmaxWarpImplI22BroadcastScaleMaskLoadIffbLm3EiE11DirectStoreIffEfLi1ELi21ELi32ELi1ELb1EL9Algorithm0EEvT_T0_ll,@"STO_CUDA_ENTRY STV_DEFAULT"
_Z15SoftmaxWarpImplI22BroadcastScaleMaskLoadIffbLm3EiE11DirectStoreIffEfLi1ELi21ELi32ELi1ELb1EL9Algorithm0EEvT_T0_ll:
.text._Z15SoftmaxWarpImplI22BroadcastScaleMaskLoadIffbLm3EiE11DirectStoreIffEfLi1ELi21ELi32ELi1ELb1EL9Algorithm0EEvT_T0_ll:
        /* <DEDUP_REMOVED lines=29> */
.L_x_12443:
        /* <DEDUP_REMOVED lines=26> */
[----:B-1----:R-:W-:-:S07]  /*0370*/  VIADD R35, R47, 0x260 ;  /* 0x000002602f237836 */ /* 0x002fce0000000000 */
.L_x_12530:
[----:B0-----:R-:W0:Y:S01]  /*0380*/  LDC.64 R14, c[0x0][0x408] ;  /* 0x00010200ff0e7b82 */ /* 0x001e220000000a00 */
        /* <DEDUP_REMOVED lines=23> */
[----:B---3--:R-:W-:-:S02]  /*0500*/  IADD3 R10, PT, PT, R6, 0xffffffe, RZ ;  /* 0x0ffffffe060a7810 */ /* 0x008fc40007ffe0ff */
[----:B------:R-:W-:-:S04]  /*0510*/  IABS R6, R4 ;  /* 0x0000000400067213 */ /* 0x000fc80000000000 */
[----:B------:R3:W4:Y:S02]  /*0520*/  F2I.FTZ.U32.TRUNC.NTZ R11, R10 ;  /* 0x0000000a000b7305 */ /* 0x000724000021f000 */
[----:B---3--:R-:W-:Y:S02]  /*0530*/  IMAD.MOV.U32 R10, RZ, RZ, RZ ;  /* 0x000000ffff0a7224 */ /* 0x008fe400078e00ff */
[----:B----4-:R-:W-:-:S04]  /*0540*/  IMAD.MOV R8, RZ, RZ, -R11 ;  /* 0x000000ffff087224 */ /* 0x010fc800078e0a0b */
[----:B------:R-:W-:-:S04]  /*0550*/  IMAD R43, R8, R13, RZ ;  /* 0x0000000d082b7224 */ /* 0x000fc800078e02ff */
[----:B------:R-:W-:Y:S01]  /*0560*/  IMAD.HI.U32 R11, R11, R43, R10 ;  /* 0x0000002b0b0b7227 */ /* 0x000fe200078e000a */
[----:B-1----:R-:W-:-:S05]  /*0570*/  IABS R43, R12 ;  /* 0x0000000c002b7213 */ /* 0x002fca0000000000 */
        /* <DEDUP_REMOVED lines=12> */
[----:B------:R-:W-:-:S03]  /*0640*/  ISETP.GE.AND P3, PT, R6, RZ, PT ;  /* 0x000000ff0600720c */ /* 0x000fc60003f66270 */
[----:B------:R-:W-:Y:S02]  /*0650*/  IMAD.MOV.U32 R16, RZ, RZ, R11 ;  /* 0x000000ffff107224 */ /* 0x000fe400078e000b */
[----:B------:R1:W3:Y:S08]  /*0660*/  F2I.FTZ.U32.TRUNC.NTZ R11, R10 ;  /* 0x0000000a000b7305 */ /* 0x0002f0000021f000 */
[----:B------:R-:W-:-:S02]  /*0670*/  @!P3 IADD3 R16, PT, PT, -R16, RZ, RZ ;  /* 0x000000ff1010b210 */ /* 0x000fc40007ffe1ff */
[----:B------:R-:W-:Y:S02]  /*0680*/  ISETP.NE.AND P3, PT, R41, RZ, PT ;  /* 0x000000ff2900720c */ /* 0x000fe40003f65270 */
[----:B-1----:R-:W-:Y:S01]  /*0690*/  MOV R10, RZ ;  /* 0x000000ff000a7202 */ /* 0x002fe20000000f00 */
[----:B---3--:R-:W-:-:S04]  /*06a0*/  IMAD.MOV R8, RZ, RZ, -R11 ;  /* 0x000000ffff087224 */ /* 0x008fc800078e0a0b */
[----:B------:R-:W-:-:S06]  /*06b0*/  IMAD R13, R8, R43, RZ ;  /* 0x0000002b080d7224 */ /* 0x000fcc00078e02ff */
[----:B------:R-:W-:Y:S01]  /*06c0*/  @!P3 LOP3.LUT R16, RZ, R41, RZ, 0x33, !PT ;  /* 0x00000029ff10b212 */ /* 0x000fe200078e33ff */
[----:B------:R-:W-:Y:S01]  /*06d0*/  IMAD.HI.U32 R11, R11, R13, R10 ;  /* 0x0000000d0b0b7227 */ /* 0x000fe200078e000a */
[----:B------:R-:W-:-:S03]  /*06e0*/  SHF.R.S64 R10, RZ, 0x1e, R4 ;  /* 0x0000001eff0a7819 */ /* 0x000fc60000001004 */
        /* <DEDUP_REMOVED lines=41> */
.L_x_12446:
[----:B------:R-:W-:Y:S05]  /*0980*/  BSYNC.RECONVERGENT B1 ;  /* 0x0000000000017941 */ /* 0x000fea0003800200 */
.L_x_12445:
        /* <DEDUP_REMOVED lines=91> */
.L_x_12448:
[----:B------:R-:W-:Y:S05]  /*0f40*/  BSYNC.RECONVERGENT B1 ;  /* 0x0000000000017941 */ /* 0x000fea0003800200 */
.L_x_12447:
        /* <DEDUP_REMOVED lines=88> */
.L_x_12450:
[----:B------:R-:W-:Y:S05]  /*14d0*/  BSYNC.RECONVERGENT B1 ;  /* 0x0000000000017941 */ /* 0x000fea0003800200 */
.L_x_12449:
        /* <DEDUP_REMOVED lines=90> */
.L_x_12452:
[----:B------:R-:W-:Y:S05]  /*1a80*/  BSYNC.RECONVERGENT B1 ;  /* 0x0000000000017941 */ /* 0x000fea0003800200 */
.L_x_12451:
        /* <DEDUP_REMOVED lines=88> */
.L_x_12454:
[----:B------:R-:W-:Y:S05]  /*2010*/  BSYNC.RECONVERGENT B1 ;  /* 0x0000000000017941 */ /* 0x000fea0003800200 */
.L_x_12453:
        /* <DEDUP_REMOVED lines=96> */
.L_x_12456:
[----:B------:R-:W-:Y:S05]  /*2620*/  BSYNC.RECONVERGENT B1 ;  /* 0x0000000000017941 */ /* 0x000fea0003800200 */
.L_x_12455:
        /* <DEDUP_REMOVED lines=33> */
[----:B------:R-:W-:-:S04]  /*2840*/  LOP3.LUT R24, R12, R45, RZ, 0x3c, !PT ;  /* 0x0000002d0c187212 */ /* 0x000fc800078e3cff */
[----:B------:R-:W-:-:S07]  /*2850*/  ISETP.GE.AND P4, PT, R24, RZ, PT ;  /* 0x000000ff1800720c */ /* 0x000fce0003f86270 */
[----:B------:R-:W-:Y:S02]  /*2860*/  @P3 IADD3 R18, PT, PT, R18, 0x1, RZ ;  /* 0x0000000112123810 */ /* 0x000fe40007ffe0ff */
[----:B------:R-:W-:-:S03]  /*2870*/  ISETP.NE.AND P3, PT, R45, RZ, PT ;  /* 0x000000ff2d00720c */ /* 0x000fc60003f65270 */
[----:B------:R-:W-:Y:S01]  /*2880*/  IMAD.MOV.U32 R26, RZ, RZ, R18 ;  /* 0x000000ffff1a7224 */ /* 0x000fe200078e0012 */
[----:B--2---:R-:W-:-:S03]  /*2890*/  IADD3 R18, PT, PT, RZ, -R41, RZ ;  /* 0x80000029ff127210 */ /* 0x004fc60007ffe0ff */
[----:B------:R-:W-:-:S06]  /*28a0*/  @!P4 IMAD.MOV R26, RZ, RZ, -R26 ;  /* 0x000000ffff1ac224 */ /* 0x000fcc00078e0a1a */
        /* <DEDUP_REMOVED lines=46> */
.L_x_12458:
[----:B------:R-:W-:Y:S05]  /*2b90*/  BSYNC.RECONVERGENT B1 ;  /* 0x0000000000017941 */ /* 0x000fea0003800200 */
.L_x_12457:
        /* <DEDUP_REMOVED lines=87> */
.L_x_12460:
[----:B------:R-:W-:Y:S05]  /*3110*/  BSYNC.RECONVERGENT B1 ;  /* 0x0000000000017941 */ /* 0x000fea0003800200 */
.L_x_12459:
[----:B------:R-:W-:Y:S01]  /*3120*/  BSSY.RECONVERGENT B1, `(.L_x_12461) ;  /* 0x0000059000017945 */ /* 0x000fe20003800200 */
[----:B------:R-:W-:Y:S01]  /*3130*/  IMAD.MOV.U32 R24, RZ, RZ, -0x800000 ;  /* 0xff800000ff187424 */ /* 0x000fe200078e00ff */
[----:B------:R-:W-:Y:S02]  /*3140*/  MOV R26, 0xff800000 ;  /* 0xff800000001a7802 */ /* 0x000fe40000000f00 */
        /* <DEDUP_REMOVED lines=86> */
.L_x_12462:
[----:B------:R-:W-:Y:S05]  /*36b0*/  BSYNC.RECONVERGENT B1 ;  /* 0x0000000000017941 */ /* 0x000fea0003800200 */
.L_x_12461:
        /* <DEDUP_REMOVED lines=87> */
.L_x_12464:
[----:B------:R-:W-:Y:S05]  /*3c30*/  BSYNC.RECONVERGENT B1 ;  /* 0x0000000000017941 */ /* 0x000fea0003800200 */
.L_x_12463:
        /* <DEDUP_REMOVED lines=88> */
.L_x_12466:
[----:B------:R-:W-:Y:S05]  /*41c0*/  BSYNC.RECONVERGENT B1 ;  /* 0x0000000000017941 */ /* 0x000fea0003800200 */
.L_x_12465:
        /* <DEDUP_REMOVED lines=91> */
.L_x_12468:
[----:B------:R-:W-:Y:S05]  /*4780*/  BSYNC.RECONVERGENT B1 ;  /* 0x0000000000017941 */ /* 0x000fea0003800200 */
.L_x_12467:
        /* <DEDUP_REMOVED lines=91> */
.L_x_12470:
[----:B------:R-:W-:Y:S05]  /*4d40*/  BSYNC.RECONVERGENT B1 ;  /* 0x0000000000017941 */ /* 0x000fea0003800200 */
.L_x_12469:
        /* <DEDUP_REMOVED lines=67> */
[----:B------:R-:W-:-:S07]  /*5180*/  ISETP.GE.AND P6, PT, R36, RZ, PT ;  /* 0x000000ff2400720c */ /* 0x000fce0003fc6270 */
[----:B------:R-:W-:Y:S02]  /*5190*/  @P4 IADD3 R34, PT, PT, R34, 0x1, RZ ;  /* 0x0000000122224810 */ /* 0x000fe40007ffe0ff */
[----:B-1----:R-:W-:-:S04]  /*51a0*/  ISETP.NE.U32.AND P4, PT, R40, 0x1, PT ;  /* 0x000000012800780c */ /* 0x002fc80003f85070 */
[----:B------:R-:W-:Y:S01]  /*51b0*/  @!P6 IMAD.MOV R34, RZ, RZ, -R34 ;  /* 0x000000ffff22e224 */ /* 0x000fe200078e0a22 */
[----:B------:R-:W-:Y:S02]  /*51c0*/  @!P3 LOP3.LUT R34, RZ, R12, RZ, 0x33, !PT ;  /* 0x0000000cff22b212 */ /* 0x000fe400078e33ff */
[----:B0-----:R-:W-:Y:S02]  /*51d0*/  ISETP.NE.U32.AND P3, PT, R42, 0x1, PT ;  /* 0x000000012a00780c */ /* 0x001fe40003f65070 */
        /* <DEDUP_REMOVED lines=23> */
.L_x_12472:
[----:B------:R-:W-:Y:S05]  /*5350*/  BSYNC.RECONVERGENT B1 ;  /* 0x0000000000017941 */ /* 0x000fea0003800200 */
.L_x_12471:
        /* <DEDUP_REMOVED lines=88> */
.L_x_12474:
[----:B------:R-:W-:Y:S05]  /*58e0*/  BSYNC.RECONVERGENT B1 ;  /* 0x0000000000017941 */ /* 0x000fea0003800200 */
.L_x_12473:
[-C--:B------:R-:W-:Y:S01]  /*58f0*/  ISETP.GE.AND.EX P5, PT, RZ, R15.reuse, PT, P5 ;  /* 0x0000000fff00720c */ /* 0x080fe20003fa6350 */
[----:B------:R-:W-:Y:S01]  /*5900*/  BSSY.RECONVERGENT B1, `(.L_x_12475) ;  /* 0x0000064000017945 */ /* 0x000fe20003800200 */
[-C--:B------:R-:W-:Y:S01]  /*5910*/  ISETP.GE.U32.AND P1, PT, R31, R14.reuse, PT ;  /* 0x0000000e1f00720c */ /* 0x080fe20003f26070 */
[----:B------:R-:W-:Y:S01]  /*5920*/  IMAD.MOV.U32 R46, RZ, RZ, -0x800000 ;  /* 0xff800000ff2e7424 */ /* 0x000fe200078e00ff */
[-C--:B------:R-:W-:Y:S01]  /*5930*/  ISETP.GE.U32.AND P6, PT, R33, R14.reuse, PT ;  /* 0x0000000e2100720c */ /* 0x080fe20003fc6070 */
[----:B------:R-:W-:Y:S01]  /*5940*/  IMAD.MOV.U32 R48, RZ, RZ, -0x800000 ;  /* 0xff800000ff307424 */ /* 0x000fe200078e00ff */
[-C--:B------:R-:W-:Y:S02]  /*5950*/  ISETP.GE.U32.AND P3, PT, R35, R14.reuse, PT ;  /* 0x0000000e2300720c */ /* 0x080fe40003f66070 */
[----:B------:R-:W-:Y:S02]  /*5960*/  ISETP.GE.U32.AND P4, PT, R37, R14, PT ;  /* 0x0000000e2500720c */ /* 0x000fe40003f86070 */
[----:B------:R-:W-:-:S02]  /*5970*/  ISETP.GE.AND.EX P2, PT, RZ, R15, PT, P2 ;  /* 0x0000000fff00720c */ /* 0x000fc40003f46320 */
[-C--:B------:R-:W-:Y:S02]  /*5980*/  ISETP.GE.AND.EX P1, PT, RZ, R15.reuse, PT, P1 ;  /* 0x0000000fff00720c */ /* 0x080fe40003f26310 */
[-C--:B------:R-:W-:Y:S02]  /*5990*/  ISETP.GE.AND.EX P6, PT, RZ, R15.reuse, PT, P6 ;  /* 0x0000000fff00720c */ /* 0x080fe40003fc6360 */
[-C--:B------:R-:W-:Y:S02]  /*59a0*/  ISETP.GE.AND.EX P3, PT, RZ, R15.reuse, PT, P3 ;  /* 0x0000000fff00720c */ /* 0x080fe40003f66330 */
        /* <DEDUP_REMOVED lines=89> */
.L_x_12476:
[----:B------:R-:W-:Y:S05]  /*5f40*/  BSYNC.RECONVERGENT B1 ;  /* 0x0000000000017941 */ /* 0x000fea0003800200 */
.L_x_12475:
        /* <DEDUP_REMOVED lines=19> */
[----:B------:R-:W-:Y:S01]  /*6080*/  IMAD.HI.U32 R42, R15, R43, R14 ;  /* 0x0000002b0f2a7227 */ /* 0x000fe200078e000e */
[----:B-1----:R-:W-:-:S03]  /*6090*/  IABS R43, R12 ;  /* 0x0000000c002b7213 */ /* 0x002fc60000000000 */
        /* <DEDUP_REMOVED lines=11> */
[----:B------:R-:W-:-:S04]  /*6150*/  LOP3.LUT R15, R11, R44, RZ, 0x3c, !PT ;  /* 0x0000002c0b0f7212 */ /* 0x000fc800078e3cff */
[----:B------:R-:W-:Y:S02]  /*6160*/  ISETP.GE.AND P5, PT, R15, RZ, PT ;  /* 0x000000ff0f00720c */ /* 0x000fe40003fa6270 */
[----:B------:R-:W0:Y:S05]  /*6170*/  F2I.FTZ.U32.TRUNC.NTZ R15, R42 ;  /* 0x0000002a000f7305 */ /* 0x000e2a000021f000 */
[----:B------:R-:W-:Y:S02]  /*6180*/  @P2 IADD3 R14, PT, PT, R14, 0x1, RZ ;  /* 0x000000010e0e2810 */ /* 0x000fe40007ffe0ff */
[----:B------:R-:W-:-:S03]  /*6190*/  ISETP.NE.AND P2, PT, R44, RZ, PT ;  /* 0x000000ff2c00720c */ /* 0x000fc60003f45270 */
[----:B------:R-:W-:-:S04]  /*61a0*/  IMAD.MOV.U32 R47, RZ, RZ, R14 ;  /* 0x000000ffff2f7224 */ /* 0x000fc800078e000e */
[----:B------:R-:W-:Y:S01]  /*61b0*/  @!P5 IMAD.MOV R47, RZ, RZ, -R47 ;  /* 0x000000ffff2fd224 */ /* 0x000fe200078e0a2f */
[----:B0-----:R-:W-:-:S05]  /*61c0*/  IADD3 R50, PT, PT, RZ, -R15, RZ ;  /* 0x8000000fff327210 */ /* 0x001fca0007ffe0ff */
[----:B------:R-:W-:Y:S01]  /*61d0*/  @!P2 LOP3.LUT R47, RZ, R44, RZ, 0x33, !PT ;  /* 0x0000002cff2fa212 */ /* 0x000fe200078e33ff */
[----:B------:R-:W-:-:S04]  /*61e0*/  IMAD R41, R50, R43, RZ ;  /* 0x0000002b32297224 */ /* 0x000fc800078e02ff */
        /* <DEDUP_REMOVED lines=18> */
[----:B------:R-:W-:-:S04]  /*6310*/  ISETP.NE.AND P5, PT, R12, RZ, PT ;  /* 0x000000ff0c00720c */ /* 0x000fc80003fa5270 */
[----:B------:R-:W-:Y:S01]  /*6320*/  @!P2 IMAD.MOV R41, RZ, RZ, -R41 ;  /* 0x000000ffff29a224 */ /* 0x000fe200078e0a29 */
[----:B-1----:R-:W-:-:S04]  /*6330*/  ISETP.NE.U32.AND P2, PT, R14, 0x1, PT ;  /* 0x000000010e00780c */ /* 0x002fc80003f45070 */
[----:B------:R-:W-:-:S04]  /*6340*/  ISETP.NE.AND.EX P2, PT, R15, RZ, PT, P2 ;  /* 0x000000ff0f00720c */ /* 0x000fc80003f45320 */
[----:B------:R-:W-:Y:S02]  /*6350*/  @!P5 LOP3.LUT R41, RZ, R12, RZ, 0x33, !PT ;  /* 0x0000000cff29d212 */ /* 0x000fe400078e33ff */
[----:B------:R-:W-:Y:S02]  /*6360*/  SEL R14, R47, RZ, P2 ;  /* 0x000000ff2f0e7207 */ /* 0x000fe40001000000 */
[----:B--2---:R-:W-:Y:S01]  /*6370*/  ISETP.NE.U32.AND P5, PT, R42, 0x1, PT ;  /* 0x000000012a00780c */ /* 0x004fe20003fa5070 */
[----:B------:R-:W-:Y:S01]  /*6380*/  IMAD.MOV R15, RZ, RZ, -R41 ;  /* 0x000000ffff0f7224 */ /* 0x000fe200078e0a29 */
[----:B0-----:R-:W-:Y:S01]  /*6390*/  ISETP.NE.U32.AND P2, PT, R44, 0x1, PT ;  /* 0x000000012c00780c */ /* 0x001fe20003f45070 */
[----:B------:R-:W-:Y:S01]  /*63a0*/  IMAD R14, R14, UR44, RZ ;  /* 0x0000002c0e0e7c24 */ /* 0x000fe2000f8e02ff */
        /* <DEDUP_REMOVED lines=18> */
.L_x_12478:
[----:B------:R-:W-:Y:S05]  /*64d0*/  BSYNC.RECONVERGENT B1 ;  /* 0x0000000000017941 */ /* 0x000fea0003800200 */
.L_x_12477:
        /* <DEDUP_REMOVED lines=19> */
[----:B------:R-:W-:Y:S02]  /*6610*/  IABS R15, R11 ;  /* 0x0000000b000f7213 */ /* 0x000fe40000000000 */
[----:B-1----:R-:W-:-:S03]  /*6620*/  IABS R43, R12 ;  /* 0x0000000c002b7213 */ /* 0x002fc60000000000 */
        /* <DEDUP_REMOVED lines=24> */
[----:B------:R-:W-:Y:S01]  /*67b0*/  IMAD.HI.U32 R41, R15, R41, R14 ;  /* 0x000000290f297227 */ /* 0x000fe200078e000e */
[----:B------:R-:W-:-:S04]  /*67c0*/  LOP3.LUT R44, R49, R12, RZ, 0x3c, !PT ;  /* 0x0000000c312c7212 */ /* 0x000fc800078e3cff */
[----:B------:R-:W-:Y:S01]  /*67d0*/  ISETP.GE.AND P1, PT, R44, RZ, PT ;  /* 0x000000ff2c00720c */ /* 0x000fe20003f26270 */
[----:B------:R-:W-:Y:S01]  /*67e0*/  IMAD.HI.U32 R41, R41, R42, RZ ;  /* 0x0000002a29297227 */ /* 0x000fe200078e00ff */
[----:B------:R-:W0:Y:S03]  /*67f0*/  LDC.64 R44, c[0x0][0x3a0] ;  /* 0x0000e800ff2c7b82 */ /* 0x000e260000000a00 */
        /* <DEDUP_REMOVED lines=37> */
.L_x_12480:
[----:B------:R-:W-:Y:S05]  /*6a50*/  BSYNC.RECONVERGENT B1 ;  /* 0x0000000000017941 */ /* 0x000fea0003800200 */
.L_x_12479:
        /* <DEDUP_REMOVED lines=12> */
[----:B0-----:R-:W0:Y:S02]  /*6b20*/  MUFU.RCP R11, R11 ;  /* 0x0000000b000b7308 */ /* 0x001e240000001000 */
[----:B0-----:R-:W-:Y:S01]  /*6b30*/  IADD3 R14, PT, PT, R11, 0xffffffe, RZ ;  /* 0x0ffffffe0b0e7810 */ /* 0x001fe20007ffe0ff */
[----:B------:R-:W-:-:S05]  /*6b40*/  IMAD R11, R0, UR50, R33 ;  /* 0x00000032000b7c24 */ /* 0x000fca000f8e0221 */
        /* <DEDUP_REMOVED lines=21> */
[----:B------:R-:W-:Y:S02]  /*6ca0*/  IMAD.MOV.U32 R14, RZ, RZ, RZ ;  /* 0x000000ffff0e7224 */ /* 0x000fe400078e00ff */
[----:B------:R-:W-:Y:S02]  /*6cb0*/  IMAD.MOV.U32 R47, RZ, RZ, R41 ;  /* 0x000000ffff2f7224 */ /* 0x000fe400078e0029 */
[----:B------:R-:W-:Y:S01]  /*6cc0*/  IMAD.HI.U32 R43, R15, R43, R14 ;  /* 0x0000002b0f2b7227 */ /* 0x000fe200078e000e */
[----:B------:R-:W-:-:S04]  /*6cd0*/  LOP3.LUT R14, R11, R42, RZ, 0x3c, !PT ;  /* 0x0000002a0b0e7212 */ /* 0x000fc800078e3cff */
[----:B------:R-:W-:-:S13]  /*6ce0*/  ISETP.GE.AND P5, PT, R14, RZ, PT ;  /* 0x000000ff0e00720c */ /* 0x000fda0003fa6270 */
[----:B------:R-:W-:Y:S01]  /*6cf0*/  @!P5 IMAD.MOV R47, RZ, RZ, -R47 ;  /* 0x000000ffff2fd224 */ /* 0x000fe200078e0a2f */
[----:B------:R-:W-:-:S04]  /*6d00*/  @!P2 LOP3.LUT R47, RZ, R42, RZ, 0x33, !PT ;  /* 0x0000002aff2fa212 */ /* 0x000fc800078e33ff */
[----:B------:R-:W-:-:S05]  /*6d10*/  IADD3 R14, PT, PT, -R47, RZ, RZ ;  /* 0x000000ff2f0e7210 */ /* 0x000fca0007ffe1ff */
[----:B------:R-:W-:-:S05]  /*6d20*/  IMAD R49, R42, R14, R11 ;  /* 0x0000000e2a317224 */ /* 0x000fca00078e020b */
        /* <DEDUP_REMOVED lines=12> */
[----:B------:R-:W1:Y:S01]  /*6df0*/  LDC.64 R42, c[0x0][0x398] ;  /* 0x0000e600ff2a7b82 */ /* 0x000e620000000a00 */
[----:B0-----:R-:W-:-:S04]  /*6e00*/  ISETP.NE.U32.AND P2, PT, R14, 0x1, PT ;  /* 0x000000010e00780c */ /* 0x001fc80003f45070 */
[----:B------:R-:W-:-:S03]  /*6e10*/  ISETP.NE.AND.EX P2, PT, R15, RZ, PT, P2 ;  /* 0x000000ff0f00720c */ /* 0x000fc60003f45320 */
[----:B------:R-:W0:Y:S01]  /*6e20*/  LDC.64 R44, c[0x0][0x3a0] ;  /* 0x0000e800ff2c7b82 */ /* 0x000e220000000a00 */
[----:B------:R-:W-:Y:S02]  /*6e30*/  SEL R14, R47, RZ, P2 ;  /* 0x000000ff2f0e7207 */ /* 0x000fe40001000000 */
[----:B------:R-:W-:-:S03]  /*6e40*/  @P6 VIADD R41, R41, 0x1 ;  /* 0x0000000129296836 */ /* 0x000fc60000000000 */
[----:B------:R-:W-:Y:S02]  /*6e50*/  IMAD R14, R14, UR44, RZ ;  /* 0x0000002c0e0e7c24 */ /* 0x000fe4000f8e02ff */
[----:B------:R-:W-:Y:S01]  /*6e60*/  @!P1 IMAD.MOV R41, RZ, RZ, -R41 ;  /* 0x000000ffff299224 */ /* 0x000fe200078e0a29 */
[----:B------:R-:W-:-:S04]  /*6e70*/  @!P5 LOP3.LUT R41, RZ, R12, RZ, 0x33, !PT ;  /* 0x0000000cff29d212 */ /* 0x000fc800078e33ff */
[----:B------:R-:W-:Y:S02]  /*6e80*/  IADD3 R15, PT, PT, -R41, RZ, RZ ;  /* 0x000000ff290f7210 */ /* 0x000fe40007ffe1ff */
[----:B-1----:R-:W-:-:S03]  /*6e90*/  ISETP.NE.U32.AND P6, PT, R42, 0x1, PT ;  /* 0x000000012a00780c */ /* 0x002fc60003fc5070 */
[----:B------:R-:W-:Y:S01]  /*6ea0*/  IMAD R12, R12, R15, R49 ;  /* 0x0000000f0c0c7224 */ /* 0x000fe200078e0231 */
        /* <DEDUP_REMOVED lines=18> */
.L_x_12482:
[----:B------:R-:W-:Y:S05]  /*6fd0*/  BSYNC.RECONVERGENT B1 ;  /* 0x0000000000017941 */ /* 0x000fea0003800200 */
.L_x_12481:
        /* <DEDUP_REMOVED lines=44> */
[----:B------:R-:W-:Y:S02]  /*72a0*/  IABS R40, R47 ;  /* 0x0000002f00287213 */ /* 0x000fe40000000000 */
[----:B------:R-:W-:-:S03]  /*72b0*/  LOP3.LUT R42, R47, R12, RZ, 0x3c, !PT ;  /* 0x0000000c2f2a7212 */ /* 0x000fc600078e3cff */
[----:B------:R-:W-:Y:S01]  /*72c0*/  IMAD.HI.U32 R44, R41, R40, RZ ;  /* 0x00000028292c7227 */ /* 0x000fe200078e00ff */
[----:B------:R-:W-:Y:S02]  /*72d0*/  ISETP.GE.AND P3, PT, R42, RZ, PT ;  /* 0x000000ff2a00720c */ /* 0x000fe40003f66270 */
[----:B------:R-:W0:Y:S01]  /*72e0*/  LDC.64 R42, c[0x0][0x3a0] ;  /* 0x0000e800ff2a7b82 */ /* 0x000e220000000a00 */
[----:B------:R-:W-:-:S04]  /*72f0*/  IMAD.MOV R15, RZ, RZ, -R44 ;  /* 0x000000ffff0f7224 */ /* 0x000fc800078e0a2c */
[----:B------:R-:W-:-:S03]  /*7300*/  IMAD R40, R49, R15, R40 ;  /* 0x0000000f31287224 */ /* 0x000fc600078e0228 */
[----:B------:R-:W1:Y:S02]  /*7310*/  LDC.64 R14, c[0x0][0x390] ;  /* 0x0000e400ff0e7b82 */ /* 0x000e640000000a00 */
[----:B------:R-:W-:-:S13]  /*7320*/  ISETP.GT.U32.AND P5, PT, R49, R40, PT ;  /* 0x000000283100720c */ /* 0x000fda0003fa4070 */
[-C--:B------:R-:W-:Y:S01]  /*7330*/  @!P5 IADD3 R40, PT, PT, R40, -R49.reuse, RZ ;  /* 0x800000312828d210 */ /* 0x080fe20007ffe0ff */
[----:B------:R-:W-:Y:S01]  /*7340*/  @!P5 VIADD R44, R44, 0x1 ;  /* 0x000000012c2cd836 */ /* 0x000fe20000000000 */
[----:B------:R-:W-:Y:S02]  /*7350*/  ISETP.NE.AND P5, PT, R12, RZ, PT ;  /* 0x000000ff0c00720c */ /* 0x000fe40003fa5270 */
[----:B------:R-:W-:Y:S02]  /*7360*/  ISETP.GE.U32.AND P2, PT, R40, R49, PT ;  /* 0x000000312800720c */ /* 0x000fe40003f46070 */
[----:B------:R-:W2:Y:S01]  /*7370*/  LDC.64 R40, c[0x0][0x398] ;  /* 0x0000e600ff287b82 */ /* 0x000ea20000000a00 */
[----:B-1----:R-:W-:-:S04]  /*7380*/  ISETP.NE.U32.AND P1, PT, R14, 0x1, PT ;  /* 0x000000010e00780c */ /* 0x002fc80003f25070 */
[----:B------:R-:W-:-:S06]  /*7390*/  ISETP.NE.AND.EX P1, PT, R15, RZ, PT, P1 ;  /* 0x000000ff0f00720c */ /* 0x000fcc0003f25310 */
[----:B------:R-:W-:Y:S01]  /*73a0*/  @P2 VIADD R44, R44, 0x1 ;  /* 0x000000012c2c2836 */ /* 0x000fe20000000000 */
[----:B------:R-:W-:-:S04]  /*73b0*/  SEL R14, R45, RZ, P1 ;  /* 0x000000ff2d0e7207 */ /* 0x000fc80000800000 */
[----:B------:R-:W-:Y:S02]  /*73c0*/  @!P3 IADD3 R44, PT, PT, -R44, RZ, RZ ;  /* 0x000000ff2c2cb210 */ /* 0x000fe40007ffe1ff */
[----:B------:R-:W-:-:S05]  /*73d0*/  @!P5 LOP3.LUT R44, RZ, R12, RZ, 0x33, !PT ;  /* 0x0000000cff2cd212 */ /* 0x000fca00078e33ff */
[----:B------:R-:W-:Y:S01]  /*73e0*/  IMAD.MOV R15, RZ, RZ, -R44 ;  /* 0x000000ffff0f7224 */ /* 0x000fe200078e0a2c */
[----:B--2---:R-:W-:-:S03]  /*73f0*/  ISETP.NE.U32.AND P2, PT, R40, 0x1, PT ;  /* 0x000000012800780c */ /* 0x004fc60003f45070 */
[----:B------:R-:W-:Y:S01]  /*7400*/  IMAD R12, R12, R15, R47 ;  /* 0x0000000f0c0c7224 */ /* 0x000fe200078e022f */
[----:B------:R-:W-:Y:S01]  /*7410*/  ISETP.NE.AND.EX P3, PT, R41, RZ, PT, P2 ;  /* 0x000000ff2900720c */ /* 0x000fe20003f65320 */
[----:B------:R-:W-:Y:S01]  /*7420*/  IMAD R15, R14, UR44, RZ ;  /* 0x0000002c0e0f7c24 */ /* 0x000fe2000f8e02ff */
        /* <DEDUP_REMOVED lines=17> */
.L_x_12484:
[----:B------:R-:W-:Y:S05]  /*7540*/  BSYNC.RECONVERGENT B1 ;  /* 0x0000000000017941 */ /* 0x000fea0003800200 */
.L_x_12483:
        /* <DEDUP_REMOVED lines=12> */
[----:B0-----:R-:W-:Y:S02]  /*7610*/  VIADD R14, R11, 0xffffffe ;  /* 0x0ffffffe0b0e7836 */ /* 0x001fe40000000000 */
[----:B------:R-:W-:-:S04]  /*7620*/  IMAD R11, R0, UR50, R37 ;  /* 0x00000032000b7c24 */ /* 0x000fc8000f8e0225 */
        /* <DEDUP_REMOVED lines=19> */
[----:B0-----:R-:W-:-:S03]  /*7760*/  IMAD.MOV R14, RZ, RZ, -R15 ;  /* 0x000000ffff0e7224 */ /* 0x001fc600078e0a0f */
[----:B------:R-:W-:Y:S01]  /*7770*/  MOV R46, R41 ;  /* 0x00000029002e7202 */ /* 0x000fe20000000f00 */
[----:B------:R-:W-:Y:S01]  /*7780*/  IMAD R43, R14, R45, RZ ;  /* 0x0000002d0e2b7224 */ /* 0x000fe200078e02ff */
[----:B------:R-:W-:-:S05]  /*7790*/  MOV R14, RZ ;  /* 0x000000ff000e7202 */ /* 0x000fca0000000f00 */
[----:B------:R-:W-:Y:S01]  /*77a0*/  IMAD.HI.U32 R43, R15, R43, R14 ;  /* 0x0000002b0f2b7227 */ /* 0x000fe200078e000e */
[----:B------:R-:W-:-:S04]  /*77b0*/  LOP3.LUT R14, R11, R42, RZ, 0x3c, !PT ;  /* 0x0000002a0b0e7212 */ /* 0x000fc800078e3cff */
[----:B------:R-:W-:-:S13]  /*77c0*/  ISETP.GE.AND P3, PT, R14, RZ, PT ;  /* 0x000000ff0e00720c */ /* 0x000fda0003f66270 */
[----:B------:R-:W-:Y:S01]  /*77d0*/  @!P3 IMAD.MOV R46, RZ, RZ, -R46 ;  /* 0x000000ffff2eb224 */ /* 0x000fe200078e0a2e */
        /* <DEDUP_REMOVED lines=15> */
[----:B------:R-:W1:Y:S01]  /*78d0*/  LDC.64 R42, c[0x0][0x398] ;  /* 0x0000e600ff2a7b82 */ /* 0x000e620000000a00 */
[----:B0-----:R-:W-:-:S07]  /*78e0*/  ISETP.NE.U32.AND P1, PT, R14, 0x1, PT ;  /* 0x000000010e00780c */ /* 0x001fce0003f25070 */
[----:B------:R-:W0:Y:S03]  /*78f0*/  LDC.64 R44, c[0x0][0x3a0] ;  /* 0x0000e800ff2c7b82 */ /* 0x000e260000000a00 */
[----:B------:R-:W-:Y:S02]  /*7900*/  @P3 IADD3 R41, PT, PT, R41, 0x1, RZ ;  /* 0x0000000129293810 */ /* 0x000fe40007ffe0ff */
[----:B------:R-:W-:-:S03]  /*7910*/  ISETP.NE.AND.EX P3, PT, R15, RZ, PT, P1 ;  /* 0x000000ff0f00720c */ /* 0x000fc60003f65310 */
[----:B------:R-:W-:Y:S01]  /*7920*/  @!P2 IMAD.MOV R41, RZ, RZ, -R41 ;  /* 0x000000ffff29a224 */ /* 0x000fe200078e0a29 */
[----:B------:R-:W-:Y:S02]  /*7930*/  @!P4 LOP3.LUT R41, RZ, R12, RZ, 0x33, !PT ;  /* 0x0000000cff29c212 */ /* 0x000fe400078e33ff */
[----:B------:R-:W-:-:S03]  /*7940*/  SEL R14, R46, RZ, P3 ;  /* 0x000000ff2e0e7207 */ /* 0x000fc60001800000 */
[----:B------:R-:W-:Y:S01]  /*7950*/  IMAD.MOV R15, RZ, RZ, -R41 ;  /* 0x000000ffff0f7224 */ /* 0x000fe200078e0a29 */
[----:B-1----:R-:W-:Y:S01]  /*7960*/  ISETP.NE.U32.AND P1, PT, R42, 0x1, PT ;  /* 0x000000012a00780c */ /* 0x002fe20003f25070 */
[----:B------:R-:W-:Y:S01]  /*7970*/  IMAD R14, R14, UR44, RZ ;  /* 0x0000002c0e0e7c24 */ /* 0x000fe2000f8e02ff */
[----:B------:R-:W-:Y:S01]  /*7980*/  SHF.R.S64 R42, RZ, 0x1e, R11 ;  /* 0x0000001eff2a7819 */ /* 0x000fe2000000100b */
[----:B------:R-:W-:Y:S01]  /*7990*/  IMAD R12, R12, R15, R47 ;  /* 0x0000000f0c0c7224 */ /* 0x000fe200078e022f */
        /* <DEDUP_REMOVED lines=17> */
.L_x_12486:
[----:B------:R-:W-:Y:S05]  /*7ab0*/  BSYNC.RECONVERGENT B1 ;  /* 0x0000000000017941 */ /* 0x000fea0003800200 */
.L_x_12485:
        /* <DEDUP_REMOVED lines=25> */
[-C--:B------:R-:W-:Y:S01]  /*7c50*/  FFMA.SAT R16, R14, R12.reuse, 0.5 ;  /* 0x3f0000000e107423 */ /* 0x080fe2000000200c */
[C---:B------:R-:W-:Y:S01]  /*7c60*/  FADD R63, -R49.reuse, R26 ;  /* 0x0000001a313f7221 */ /* 0x040fe20000000100 */
[----:B------:R-:W-:Y:S01]  /*7c70*/  FADD R6, R4, -12583039 ;  /* 0xcb40007f04067421 */ /* 0x000fe20000000000 */
[----:B------:R-:W-:Y:S01]  /*7c80*/  FADD R65, -R49, R20 ;  /* 0x0000001431417221 */ /* 0x000fe20000000100 */
[----:B------:R-:W-:Y:S01]  /*7c90*/  FFMA.SAT R20, R67, R12, 0.5 ;  /* 0x3f00000043147423 */ /* 0x000fe2000000200c */
[----:B------:R-:W-:Y:S01]  /*7ca0*/  FADD R69, -R49, R22 ;  /* 0x0000001631457221 */ /* 0x000fe20000000100 */
[----:B------:R-:W-:Y:S01]  /*7cb0*/  FFMA R8, R75, 1.4426950216293334961, -R6 ;  /* 0x3fb8aa3b4b087823 */ /* 0x000fe20000000806 */
[-C--:B------:R-:W-:Y:S01]  /*7cc0*/  FFMA.RM R6, R16, R11.reuse, 12582913 ;  /* 0x4b40000110067423 */ /* 0x080fe2000000400b */
[----:B------:R-:W-:Y:S01]  /*7cd0*/  FADD R59, -R49, R28 ;  /* 0x0000001c313b7221 */ /* 0x000fe20000000100 */
[----:B------:R-:W-:Y:S01]  /*7ce0*/  FFMA.RM R20, R20, R11, 12582913 ;  /* 0x4b40000114147423 */ /* 0x000fe2000000400b */
[----:B------:R-:W-:Y:S01]  /*7cf0*/  FFMA R75, R75, 1.925963033500011079e-08, R8 ;  /* 0x32a570604b4b7823 */ /* 0x000fe20000000008 */
[----:B------:R-:W-:Y:S01]  /*7d00*/  FADD R8, R18, -12583039 ;  /* 0xcb40007f12087421 */ /* 0x000fe20000000000 */
[----:B------:R-:W-:Y:S01]  /*7d10*/  FADD R10, R6, -12583039 ;  /* 0xcb40007f060a7421 */ /* 0x000fe20000000000 */
[----:B------:R-:W-:Y:S01]  /*7d20*/  FADD R22, R20, -12583039 ;  /* 0xcb40007f14167421 */ /* 0x000fe20000000000 */
[----:B------:R-:W-:-:S02]  /*7d30*/  IMAD.SHL.U32 R4, R4, 0x800000, RZ ;  /* 0x0080000004047824 */ /* 0x000fc400078e00ff */
[----:B------:R-:W-:Y:S01]  /*7d40*/  FFMA R8, R77, 1.4426950216293334961, -R8 ;  /* 0x3fb8aa3b4d087823 */ /* 0x000fe20000000808 */
[C---:B------:R-:W-:Y:S01]  /*7d50*/  FFMA R10, R14.reuse, 1.4426950216293334961, -R10 ;  /* 0x3fb8aa3b0e0a7823 */ /* 0x040fe2000000080a */
[----:B------:R-:W1:Y:S01]  /*7d60*/  MUFU.EX2 R75, R75 ;  /* 0x0000004b004b7308 */ /* 0x000e620000000800 */
[----:B------:R-:W-:Y:S01]  /*7d70*/  FFMA R22, R67, 1.4426950216293334961, -R22 ;  /* 0x3fb8aa3b43167823 */ /* 0x000fe20000000816 */
[----:B------:R-:W-:Y:S01]  /*7d80*/  FFMA R77, R77, 1.925963033500011079e-08, R8 ;  /* 0x32a570604d4d7823 */ /* 0x000fe20000000008 */
[-C--:B------:R-:W-:Y:S01]  /*7d90*/  FFMA.SAT R8, R71, R12.reuse, 0.5 ;  /* 0x3f00000047087423 */ /* 0x080fe2000000200c */
[----:B------:R-:W-:Y:S01]  /*7da0*/  FFMA R26, R14, 1.925963033500011079e-08, R10 ;  /* 0x32a570600e1a7823 */ /* 0x000fe2000000000a */
[-C--:B------:R-:W-:Y:S01]  /*7db0*/  FFMA.SAT R10, R73, R12.reuse, 0.5 ;  /* 0x3f000000490a7423 */ /* 0x080fe2000000200c */
[----:B------:R-:W-:Y:S01]  /*7dc0*/  FFMA R67, R67, 1.925963033500011079e-08, R22 ;  /* 0x32a5706043437823 */ /* 0x000fe20000000016 */
[-C--:B------:R-:W-:Y:S01]  /*7dd0*/  FFMA.RM R8, R8, R11.reuse, 12582913 ;  /* 0x4b40000108087423 */ /* 0x080fe2000000400b */
[-C--:B------:R-:W-:Y:S01]  /*7de0*/  FFMA.SAT R22, R65, R12.reuse, 0.5 ;  /* 0x3f00000041167423 */ /* 0x080fe2000000200c */
[-C--:B------:R-:W-:Y:S01]  /*7df0*/  FFMA.RM R10, R10, R11.reuse, 12582913 ;  /* 0x4b4000010a0a7423 */ /* 0x080fe2000000400b */
[----:B------:R-:W-:Y:S01]  /*7e00*/  FADD R61, -R49, R24 ;  /* 0x00000018313d7221 */ /* 0x000fe20000000100 */
[----:B------:R-:W-:Y:S01]  /*7e10*/  FADD R14, R8, -12583039 ;  /* 0xcb40007f080e7421 */ /* 0x000fe20000000000 */
[-C--:B------:R-:W-:Y:S01]  /*7e20*/  FFMA.RM R22, R22, R11.reuse, 12582913 ;  /* 0x4b40000116167423 */ /* 0x080fe2000000400b */
[----:B------:R-:W-:Y:S01]  /*7e30*/  FADD R16, R10, -12583039 ;  /* 0xcb40007f0a107421 */ /* 0x000fe20000000000 */
[-C--:B------:R-:W-:Y:S01]  /*7e40*/  FFMA.SAT R24, R63, R12.reuse, 0.5 ;  /* 0x3f0000003f187423 */ /* 0x080fe2000000200c */
[----:B------:R-:W-:Y:S01]  /*7e50*/  FFMA R14, R71, 1.4426950216293334961, -R14 ;  /* 0x3fb8aa3b470e7823 */ /* 0x000fe2000000080e */
[----:B------:R-:W-:Y:S01]  /*7e60*/  FADD R57, -R49, R30 ;  /* 0x0000001e31397221 */ /* 0x000fe20000000100 */
[----:B------:R-:W-:Y:S01]  /*7e70*/  FFMA R16, R73, 1.4426950216293334961, -R16 ;  /* 0x3fb8aa3b49107823 */ /* 0x000fe20000000810 */
[-C--:B------:R-:W-:Y:S01]  /*7e80*/  FFMA.RM R24, R24, R11.reuse, 12582913 ;  /* 0x4b40000118187423 */ /* 0x080fe2000000400b */
[----:B------:R-:W-:Y:S01]  /*7e90*/  FFMA R28, R71, 1.925963033500011079e-08, R14 ;  /* 0x32a57060471c7823 */ /* 0x000fe2000000000e */
[-C--:B------:R-:W-:Y:S01]  /*7ea0*/  FFMA.SAT R14, R69, R12.reuse, 0.5 ;  /* 0x3f000000450e7423 */ /* 0x080fe2000000200c */
[----:B------:R-:W-:Y:S01]  /*7eb0*/  FFMA R73, R73, 1.925963033500011079e-08, R16 ;  /* 0x32a5706049497823 */ /* 0x000fe20000000010 */
[----:B------:R2:W3:Y:S01]  /*7ec0*/  MUFU.EX2 R71, R26 ;  /* 0x0000001a00477308 */ /* 0x0004e20000000800 */
[----:B------:R-:W-:Y:S01]  /*7ed0*/  FFMA.SAT R30, R57, R12, 0.5 ;  /* 0x3f000000391e7423 */ /* 0x000fe2000000200c */
[-C--:B------:R-:W-:Y:S01]  /*7ee0*/  FFMA.RM R14, R14, R11.reuse, 12582913 ;  /* 0x4b4000010e0e7423 */ /* 0x080fe2000000400b */
[C---:B------:R-:W-:Y:S01]  /*7ef0*/  FADD R55, -R49.reuse, R32 ;  /* 0x0000002031377221 */ /* 0x040fe20000000100 */
[----:B------:R-:W-:Y:S01]  /*7f00*/  FADD R53, -R49, R34 ;  /* 0x0000002231357221 */ /* 0x000fe20000000100 */
[----:B------:R-:W-:Y:S01]  /*7f10*/  FFMA.RM R30, R30, R11, 12582913 ;  /* 0x4b4000011e1e7423 */ /* 0x000fe2000000400b */
[C---:B------:R-:W-:Y:S01]  /*7f20*/  FADD R16, R14.reuse, -12583039 ;  /* 0xcb40007f0e107421 */ /* 0x040fe20000000000 */
[----:B------:R-:W-:-:S02]  /*7f30*/  IMAD.SHL.U32 R14, R14, 0x800000, RZ ;  /* 0x008000000e0e7824 */ /* 0x000fc400078e00ff */
[-C--:B------:R-:W-:Y:S01]  /*7f40*/  FFMA.SAT R32, R55, R12.reuse, 0.5 ;  /* 0x3f00000037207423 */ /* 0x080fe2000000200c */
[-C--:B--2---:R-:W-:Y:S01]  /*7f50*/  FFMA.SAT R26, R61, R12.reuse, 0.5 ;  /* 0x3f0000003d1a7423 */ /* 0x084fe2000000200c */
[----:B------:R-:W-:Y:S01]  /*7f60*/  FFMA R16, R69, 1.4426950216293334961, -R16 ;  /* 0x3fb8aa3b45107823 */ /* 0x000fe20000000810 */
[----:B------:R-:W-:Y:S01]  /*7f70*/  FADD R51, -R49, R36 ;  /* 0x0000002431337221 */ /* 0x000fe20000000100 */
[-C--:B------:R-:W-:Y:S01]  /*7f80*/  FFMA.RM R32, R32, R11.reuse, 12582913 ;  /* 0x4b40000120207423 */ /* 0x080fe2000000400b */
[----:B------:R-:W-:Y:S01]  /*7f90*/  FFMA.RM R26, R26, R11, 12582913 ;  /* 0x4b4000011a1a7423 */ /* 0x000fe2000000400b */
[----:B------:R-:W-:Y:S01]  /*7fa0*/  FFMA R69, R69, 1.925963033500011079e-08, R16 ;  /* 0x32a5706045457823 */ /* 0x000fe20000000010 */
[----:B-1----:R-:W-:Y:S01]  /*7fb0*/  FMUL R16, R4, R75 ;  /* 0x0000004b04107220 */ /* 0x002fe20000400000 */
[----:B------:R-:W-:Y:S01]  /*7fc0*/  SHF.L.U32 R4, R18, 0x17, RZ ;  /* 0x0000001712047819 */ /* 0x000fe200000006ff */
[----:B------:R-:W-:Y:S01]  /*7fd0*/  FADD R18, R22, -12583039 ;  /* 0xcb40007f16127421 */ /* 0x000fe20000000000 */
[----:B------:R1:W2:Y:S01]  /*7fe0*/  MUFU.EX2 R75, R28 ;  /* 0x0000001c004b7308 */ /* 0x0002a20000000800 */
[-C--:B------:R-:W-:Y:S01]  /*7ff0*/  FFMA.SAT R36, R51, R12.reuse, 0.5 ;  /* 0x3f00000033247423 */ /* 0x080fe2000000200c */
[----:B------:R-:W-:Y:S01]  /*8000*/  FADD R45, -R49, R48 ;  /* 0x00000030312d7221 */ /* 0x000fe20000000100 */
[----:B------:R-:W-:Y:S01]  /*8010*/  FFMA R18, R65, 1.4426950216293334961, -R18 ;  /* 0x3fb8aa3b41127823 */ /* 0x000fe20000000812 */
[----:B------:R-:W-:Y:S01]  /*8020*/  FADD R43, -R49, R40 ;  /* 0x00000028312b7221 */ /* 0x000fe20000000100 */
[-C--:B------:R-:W-:Y:S01]  /*8030*/  FFMA.RM R36, R36, R11.reuse, 12582913 ;  /* 0x4b40000124247423 */ /* 0x080fe2000000400b */
[-C--:B------:R-:W-:Y:S01]  /*8040*/  FFMA.SAT R40, R45, R12.reuse, 0.5 ;  /* 0x3f0000002d287423 */ /* 0x080fe2000000200c */
[----:B------:R-:W-:Y:S01]  /*8050*/  FFMA R65, R65, 1.925963033500011079e-08, R18 ;  /* 0x32a5706041417823 */ /* 0x000fe20000000012 */
[----:B------:R-:W-:Y:S01]  /*8060*/  FADD R18, R24, -12583039 ;  /* 0xcb40007f18127421 */ /* 0x000fe20000000000 */
[----:B------:R-:W4:Y:S01]  /*8070*/  MUFU.EX2 R69, R69 ;  /* 0x0000004500457308 */ /* 0x000f220000000800 */
[-C--:B-1----:R-:W-:Y:S01]  /*8080*/  FFMA.SAT R28, R59, R12.reuse, 0.5 ;  /* 0x3f0000003b1c7423 */ /* 0x082fe2000000200c */
[-C--:B------:R-:W-:Y:S01]  /*8090*/  FFMA.RM R40, R40, R11.reuse, 12582913 ;  /* 0x4b40000128287423 */ /* 0x080fe2000000400b */
[----:B------:R-:W-:Y:S01]  /*80a0*/  FFMA R18, R63, 1.4426950216293334961, -R18 ;  /* 0x3fb8aa3b3f127823 */ /* 0x000fe20000000812 */
[C---:B------:R-:W-:Y:S01]  /*80b0*/  FADD R13, -R49.reuse, R50 ;  /* 0x00000032310d7221 */ /* 0x040fe20000000100 */
[-C--:B------:R-:W-:Y:S01]  /*80c0*/  FFMA.RM R28, R28, R11.reuse, 12582913 ;  /* 0x4b4000011c1c7423 */ /* 0x080fe2000000400b */
[----:B------:R-:W-:Y:S01]  /*80d0*/  FADD R41, -R49, R52 ;  /* 0x0000003431297221 */ /* 0x000fe20000000100 */
[----:B------:R-:W-:Y:S01]  /*80e0*/  FFMA R63, R63, 1.925963033500011079e-08, R18 ;  /* 0x32a570603f3f7823 */ /* 0x000fe20000000012 */
[----:B------:R-:W-:Y:S01]  /*80f0*/  FADD R18, R26, -12583039 ;  /* 0xcb40007f1a127421 */ /* 0x000fe20000000000 */
[----:B------:R-:W-:Y:S01]  /*8100*/  FFMA.SAT R42, R13, R12, 0.5 ;  /* 0x3f0000000d2a7423 */ /* 0x000fe2000000200c */
[----:B------:R-:W1:Y:S01]  /*8110*/  MUFU.EX2 R77, R77 ;  /* 0x0000004d004d7308 */ /* 0x000e620000000800 */
[----:B------:R-:W-:Y:S01]  /*8120*/  FADD R15, -R49, R54 ;  /* 0x00000036310f7221 */ /* 0x000fe20000000100 */
[----:B------:R-:W-:Y:S01]  /*8130*/  FFMA R18, R61, 1.4426950216293334961, -R18 ;  /* 0x3fb8aa3b3d127823 */ /* 0x000fe20000000812 */
[----:B------:R-:W-:Y:S01]  /*8140*/  FFMA.RM R42, R42, R11, 12582913 ;  /* 0x4b4000012a2a7423 */ /* 0x000fe2000000400b */
[----:B------:R-:W-:Y:S01]  /*8150*/  FADD R49, -R49, R46 ;  /* 0x0000002e31317221 */ /* 0x000fe20000000100 */
[----:B------:R-:W-:-:S02]  /*8160*/  IMAD.SHL.U32 R6, R6, 0x800000, RZ ;  /* 0x0080000006067824 */ /* 0x000fc400078e00ff */
[----:B------:R-:W-:Y:S01]  /*8170*/  FFMA R61, R61, 1.925963033500011079e-08, R18 ;  /* 0x32a570603d3d7823 */ /* 0x000fe20000000012 */
[----:B------:R-:W-:Y:S01]  /*8180*/  FADD R18, R28, -12583039 ;  /* 0xcb40007f1c127421 */ /* 0x000fe20000000000 */
[----:B------:R-:W5:Y:S01]  /*8190*/  MUFU.EX2 R73, R73 ;  /* 0x0000004900497308 */ /* 0x000f620000000800 */
[----:B---3--:R-:W-:Y:S01]  /*81a0*/  FMUL R6, R6, R71 ;  /* 0x0000004706067220 */ /* 0x008fe20000400000 */
[----:B------:R-:W-:Y:S02]  /*81b0*/  IMAD.SHL.U32 R8, R8, 0x800000, RZ ;  /* 0x0080000008087824 */ /* 0x000fe400078e00ff */
[----:B------:R-:W-:Y:S01]  /*81c0*/  FFMA R18, R59, 1.4426950216293334961, -R18 ;  /* 0x3fb8aa3b3b127823 */ /* 0x000fe20000000812 */
[----:B------:R-:W-:Y:S01]  /*81d0*/  FFMA.SAT R44, R15, R12, 0.5 ;  /* 0x3f0000000f2c7423 */ /* 0x000fe2000000200c */
[----:B------:R-:W-:Y:S01]  /*81e0*/  SHF.L.U32 R10, R10, 0x17, RZ ;  /* 0x000000170a0a7819 */ /* 0x000fe200000006ff */
[----:B--2---:R-:W-:Y:S01]  /*81f0*/  FMUL R8, R8, R75 ;  /* 0x0000004b08087220 */ /* 0x004fe20000400000 */
[----:B------:R-:W-:Y:S01]  /*8200*/  FFMA R59, R59, 1.925963033500011079e-08, R18 ;  /* 0x32a570603b3b7823 */ /* 0x000fe20000000012 */
[----:B----4-:R-:W-:Y:S01]  /*8210*/  FMUL R18, R14, R69 ;  /* 0x000000450e127220 */ /* 0x010fe20000400000 */
[----:B------:R-:W-:Y:S01]  /*8220*/  FADD R14, R30, -12583039 ;  /* 0xcb40007f1e0e7421 */ /* 0x000fe20000000000 */
[----:B-1----:R-:W-:Y:S01]  /*8230*/  FMUL R4, R4, R77 ;  /* 0x0000004d04047220 */ /* 0x002fe20000400000 */
[----:B------:R-:W1:Y:S01]  /*8240*/  MUFU.EX2 R67, R67 ;  /* 0x0000004300437308 */ /* 0x000e620000000800 */
[----:B------:R-:W-:Y:S01]  /*8250*/  FFMA.RM R44, R44, R11, 12582913 ;  /* 0x4b4000012c2c7423 */ /* 0x000fe2000000400b */
[----:B------:R-:W-:Y:S01]  /*8260*/  FFMA R14, R57, 1.4426950216293334961, -R14 ;  /* 0x3fb8aa3b390e7823 */ /* 0x000fe2000000080e */
[----:B------:R-:W-:Y:S01]  /*8270*/  IMAD.SHL.U32 R20, R20, 0x800000, RZ ;  /* 0x0080000014147824 */ /* 0x000fe200078e00ff */
[----:B------:R-:W-:Y:S01]  /*8280*/  SHF.L.U32 R22, R22, 0x17, RZ ;  /* 0x0000001716167819 */ /* 0x000fe200000006ff */
[----:B------:R-:W-:-:S02]  /*8290*/  IMAD.SHL.U32 R24, R24, 0x800000, RZ ;  /* 0x0080000018187824 */ /* 0x000fc400078e00ff */
[----:B------:R-:W-:Y:S01]  /*82a0*/  FFMA R57, R57, 1.925963033500011079e-08, R14 ;  /* 0x32a5706039397823 */ /* 0x000fe2000000000e */
[C---:B------:R-:W-:Y:S01]  /*82b0*/  FADD R14, R32.reuse, -12583039 ;  /* 0xcb40007f200e7421 */ /* 0x040fe20000000000 */
[----:B------:R-:W-:Y:S01]  /*82c0*/  IMAD.SHL.U32 R32, R32, 0x800000, RZ ;  /* 0x0080000020207824 */ /* 0x000fe200078e00ff */
[----:B------:R-:W2:Y:S01]  /*82d0*/  MUFU.EX2 R65, R65 ;  /* 0x0000004100417308 */ /* 0x000ea20000000800 */
[----:B-----5:R-:W-:Y:S01]  /*82e0*/  FMUL R10, R10, R73 ;  /* 0x000000490a0a7220 */ /* 0x020fe20000400000 */
[----:B------:R-:W-:Y:S01]  /*82f0*/  FFMA R14, R55, 1.4426950216293334961, -R14 ;  /* 0x3fb8aa3b370e7823 */ /* 0x000fe2000000080e */
[-C--:B------:R-:W-:Y:S01]  /*8300*/  FFMA.SAT R48, R49, R12.reuse, 0.5 ;  /* 0x3f00000031307423 */ /* 0x080fe2000000200c */
[----:B------:R-:W-:Y:S01]  /*8310*/  IMAD.SHL.U32 R26, R26, 0x800000, RZ ;  /* 0x008000001a1a7824 */ /* 0x000fe200078e00ff */
[----:B------:R-:W-:Y:S01]  /*8320*/  SHF.L.U32 R28, R28, 0x17, RZ ;  /* 0x000000171c1c7819 */ /* 0x000fe200000006ff */
[----:B------:R-:W-:Y:S01]  /*8330*/  FFMA R55, R55, 1.925963033500011079e-08, R14 ;  /* 0x32a5706037377823 */ /* 0x000fe2000000000e */
[----:B------:R-:W-:Y:S01]  /*8340*/  FFMA.SAT R14, R53, R12, 0.5 ;  /* 0x3f000000350e7423 */ /* 0x000fe2000000200c */
[----:B------:R-:W3:Y:S01]  /*8350*/  MUFU.EX2 R63, R63 ;  /* 0x0000003f003f7308 */ /* 0x000ee20000000800 */
[----:B-1----:R-:W-:Y:S01]  /*8360*/  FMUL R20, R20, R67 ;  /* 0x0000004314147220 */ /* 0x002fe20000400000 */
[----:B------:R-:W-:-:S02]  /*8370*/  IMAD.SHL.U32 R30, R30, 0x800000, RZ ;  /* 0x008000001e1e7824 */ /* 0x000fc400078e00ff */
[----:B------:R-:W-:-:S04]  /*8380*/  FFMA.RM R14, R14, R11, 12582913 ;  /* 0x4b4000010e0e7423 */ /* 0x000fc8000000400b */
[----:B------:R-:W-:Y:S01]  /*8390*/  FADD R34, R14, -12583039 ;  /* 0xcb40007f0e227421 */ /* 0x000fe20000000000 */
[----:B------:R-:W1:Y:S01]  /*83a0*/  MUFU.EX2 R55, R55 ;  /* 0x0000003700377308 */ /* 0x000e620000000800 */
[----:B--2---:R-:W-:Y:S01]  /*83b0*/  FMUL R22, R22, R65 ;  /* 0x0000004116167220 */ /* 0x004fe20000400000 */
[----:B------:R-:W-:Y:S01]  /*83c0*/  SHF.L.U32 R14, R14, 0x17, RZ ;  /* 0x000000170e0e7819 */ /* 0x000fe200000006ff */
[----:B------:R-:W-:-:S04]  /*83d0*/  FFMA R34, R53, 1.4426950216293334961, -R34 ;  /* 0x3fb8aa3b35227823 */ /* 0x000fc80000000822 */
[----:B------:R-:W-:Y:S01]  /*83e0*/  FFMA R53, R53, 1.925963033500011079e-08, R34 ;  /* 0x32a5706035357823 */ /* 0x000fe20000000022 */
[----:B------:R-:W-:Y:S01]  /*83f0*/  FADD R34, R36, -12583039 ;  /* 0xcb40007f24227421 */ /* 0x000fe20000000000 */
[----:B------:R-:W2:Y:S01]  /*8400*/  MUFU.EX2 R61, R61 ;  /* 0x0000003d003d7308 */ /* 0x000ea20000000800 */
[----:B---3--:R-:W-:Y:S01]  /*8410*/  FMUL R24, R24, R63 ;  /* 0x0000003f18187220 */ /* 0x008fe20000400000 */
[----:B------:R-:W-:Y:S02]  /*8420*/  IMAD.SHL.U32 R36, R36, 0x800000, RZ ;  /* 0x0080000024247824 */ /* 0x000fe400078e00ff */
[----:B------:R-:W-:-:S04]  /*8430*/  FFMA R34, R51, 1.4426950216293334961, -R34 ;  /* 0x3fb8aa3b33227823 */ /* 0x000fc80000000822 */
[----:B------:R-:W-:Y:S01]  /*8440*/  FFMA R51, R51, 1.925963033500011079e-08, R34 ;  /* 0x32a5706033337823 */ /* 0x000fe20000000022 */
[----:B------:R-:W-:Y:S01]  /*8450*/  FADD R34, R40, -12583039 ;  /* 0xcb40007f28227421 */ /* 0x000fe20000000000 */
[----:B-1----:R-:W-:Y:S01]  /*8460*/  FMUL R32, R32, R55 ;  /* 0x0000003720207220 */ /* 0x002fe20000400000 */
[----:B------:R-:W-:Y:S01]  /*8470*/  FADD R55, RZ, R16 ;  /* 0x00000010ff377221 */ /* 0x000fe20000000000 */
[----:B------:R-:W1:Y:S01]  /*8480*/  MUFU.EX2 R59, R59 ;  /* 0x0000003b003b7308 */ /* 0x000e620000000800 */
[----:B------:R-:W-:Y:S01]  /*8490*/  FFMA R34, R45, 1.4426950216293334961, -R34 ;  /* 0x3fb8aa3b2d227823 */ /* 0x000fe20000000822 */
[----:B------:R-:W-:Y:S02]  /*84a0*/  IMAD.SHL.U32 R40, R40, 0x800000, RZ ;  /* 0x0080000028287824 */ /* 0x000fe400078e00ff */
[----:B------:R-:W-:Y:S01]  /*84b0*/  FADD R55, R55, R4 ;  /* 0x0000000437377221 */ /* 0x000fe20000000000 */
[----:B------:R-:W-:Y:S01]  /*84c0*/  FFMA R45, R45, 1.925963033500011079e-08, R34 ;  /* 0x32a570602d2d7823 */ /* 0x000fe20000000022 */
[----:B------:R-:W-:-:S02]  /*84d0*/  FADD R34, R42, -12583039 ;  /* 0xcb40007f2a227421 */ /* 0x000fc40000000000 */
[----:B------:R-:W-:Y:S01]  /*84e0*/  FADD R55, R55, R6 ;  /* 0x0000000637377221 */ /* 0x000fe20000000000 */
[----:B------:R-:W3:Y:S01]  /*84f0*/  MUFU.EX2 R57, R57 ;  /* 0x0000003900397308 */ /* 0x000ee20000000800 */
[----:B--2---:R-:W-:Y:S01]  /*8500*/  FMUL R26, R26, R61 ;  /* 0x0000003d1a1a7220 */ /* 0x004fe20000400000 */
[----:B------:R-:W-:Y:S01]  /*8510*/  FFMA R34, R13, 1.4426950216293334961, -R34 ;  /* 0x3fb8aa3b0d227823 */ /* 0x000fe20000000822 */
[----:B------:R-:W-:Y:S01]  /*8520*/  FADD R55, R55, R8 ;  /* 0x0000000837377221 */ /* 0x000fe20000000000 */
[----:B------:R-:W-:Y:S02]  /*8530*/  SHF.L.U32 R42, R42, 0x17, RZ ;  /* 0x000000172a2a7819 */ /* 0x000fe400000006ff */
[----:B------:R-:W-:Y:S01]  /*8540*/  FFMA R46, R13, 1.925963033500011079e-08, R34 ;  /* 0x32a570600d2e7823 */ /* 0x000fe20000000022 */
[----:B------:R-:W-:Y:S01]  /*8550*/  FFMA.SAT R34, R41, R12, 0.5 ;  /* 0x3f00000029227423 */ /* 0x000fe2000000200c */
[----:B------:R-:W-:Y:S01]  /*8560*/  FADD R55, R55, R10 ;  /* 0x0000000a37377221 */ /* 0x000fe20000000000 */
[----:B------:R-:W-:Y:S01]  /*8570*/  MUFU.EX2 R53, R53 ;  /* 0x0000003500357308 */ /* 0x000fe20000000800 */
[----:B-1----:R-:W-:Y:S01]  /*8580*/  FMUL R28, R28, R59 ;  /* 0x0000003b1c1c7220 */ /* 0x002fe20000400000 */
[----:B------:R-:W-:Y:S01]  /*8590*/  FFMA.RM R13, R34, R11, 12582913 ;  /* 0x4b400001220d7423 */ /* 0x000fe2000000400b */
[----:B------:R-:W-:-:S03]  /*85a0*/  FADD R55, R55, R18 ;  /* 0x0000001237377221 */ /* 0x000fc60000000000 */
[----:B------:R-:W-:Y:S01]  /*85b0*/  FADD R34, R13, -12583039 ;  /* 0xcb40007f0d227421 */ /* 0x000fe20000000000 */
[----:B------:R-:W-:Y:S01]  /*85c0*/  FADD R55, R55, R20 ;  /* 0x0000001437377221 */ /* 0x000fe20000000000 */
[----:B------:R-:W1:Y:S01]  /*85d0*/  MUFU.EX2 R51, R51 ;  /* 0x0000003300337308 */ /* 0x000e620000000800 */
[----:B---3--:R-:W-:Y:S01]  /*85e0*/  FMUL R30, R30, R57 ;  /* 0x000000391e1e7220 */ /* 0x008fe20000400000 */
[----:B------:R-:W-:Y:S01]  /*85f0*/  FFMA R34, R41, 1.4426950216293334961, -R34 ;  /* 0x3fb8aa3b29227823 */ /* 0x000fe20000000822 */
[----:B------:R-:W-:Y:S01]  /*8600*/  FADD R55, R55, R22 ;  /* 0x0000001637377221 */ /* 0x000fe20000000000 */
[----:B------:R-:W-:Y:S02]  /*8610*/  IMAD.SHL.U32 R13, R13, 0x800000, RZ ;  /* 0x008000000d0d7824 */ /* 0x000fe400078e00ff */
[----:B------:R-:W-:Y:S01]  /*8620*/  FFMA R41, R41, 1.925963033500011079e-08, R34 ;  /* 0x32a5706029297823 */ /* 0x000fe20000000022 */
[C---:B------:R-:W-:Y:S01]  /*8630*/  FADD R34, R44.reuse, -12583039 ;  /* 0xcb40007f2c227421 */ /* 0x040fe20000000000 */
[----:B------:R-:W-:Y:S01]  /*8640*/  FADD R55, R55, R24 ;  /* 0x0000001837377221 */ /* 0x000fe20000000000 */
[----:B------:R-:W2:Y:S01]  /*8650*/  MUFU.EX2 R45, R45 ;  /* 0x0000002d002d7308 */ /* 0x000ea20000000800 */
[----:B------:R-:W-:-:S02]  /*8660*/  IMAD.SHL.U32 R44, R44, 0x800000, RZ ;  /* 0x008000002c2c7824 */ /* 0x000fc400078e00ff */
[----:B------:R-:W-:Y:S01]  /*8670*/  FFMA R34, R15, 1.4426950216293334961, -R34 ;  /* 0x3fb8aa3b0f227823 */ /* 0x000fe20000000822 */
[----:B------:R-:W-:-:S03]  /*8680*/  FADD R55, R55, R26 ;  /* 0x0000001a37377221 */ /* 0x000fc60000000000 */
[----:B------:R-:W-:Y:S01]  /*8690*/  FFMA R15, R15, 1.925963033500011079e-08, R34 ;  /* 0x32a570600f0f7823 */ /* 0x000fe20000000022 */
[----:B------:R-:W-:Y:S01]  /*86a0*/  FFMA.SAT R34, R43, R12, 0.5 ;  /* 0x3f0000002b227423 */ /* 0x000fe2000000200c */
[----:B------:R-:W-:Y:S01]  /*86b0*/  FADD R55, R55, R28 ;  /* 0x0000001c37377221 */ /* 0x000fe20000000000 */
[----:B------:R-:W3:Y:S01]  /*86c0*/  MUFU.EX2 R57, R46 ;  /* 0x0000002e00397308 */ /* 0x000ee20000000800 */
[----:B-1----:R-:W-:Y:S01]  /*86d0*/  FMUL R36, R36, R51 ;  /* 0x0000003324247220 */ /* 0x002fe20000400000 */
[-C--:B------:R-:W-:Y:S01]  /*86e0*/  FFMA.RM R12, R34, R11.reuse, 12582913 ;  /* 0x4b400001220c7423 */ /* 0x080fe2000000400b */
[----:B------:R-:W-:Y:S01]  /*86f0*/  FFMA.RM R11, R48, R11, 12582913 ;  /* 0x4b400001300b7423 */ /* 0x000fe2000000400b */
[----:B------:R-:W-:Y:S02]  /*8700*/  FADD R55, R55, R30 ;  /* 0x0000001e37377221 */ /* 0x000fe40000000000 */
[----:B------:R-:W-:Y:S02]  /*8710*/  FADD R34, R12, -12583039 ;  /* 0xcb40007f0c227421 */ /* 0x000fe40000000000 */
[----:B------:R3:W1:Y:S01]  /*8720*/  MUFU.EX2 R48, R41 ;  /* 0x0000002900307308 */ /* 0x0006620000000800 */
[----:B------:R-:W-:Y:S01]  /*8730*/  FADD R55, R55, R32 ;  /* 0x0000002037377221 */ /* 0x000fe20000000000 */
[----:B------:R-:W-:Y:S01]  /*8740*/  FFMA R34, R43, 1.4426950216293334961, -R34 ;  /* 0x3fb8aa3b2b227823 */ /* 0x000fe20000000822 */
[----:B--2---:R-:W-:Y:S01]  /*8750*/  FMUL R40, R40, R45 ;  /* 0x0000002d28287220 */ /* 0x004fe20000400000 */
[----:B------:R-:W-:-:S02]  /*8760*/  SHF.L.U32 R45, R12, 0x17, RZ ;  /* 0x000000170c2d7819 */ /* 0x000fc400000006ff */
[----:B------:R-:W-:Y:S01]  /*8770*/  FFMA R43, R43, 1.925963033500011079e-08, R34 ;  /* 0x32a570602b2b7823 */ /* 0x000fe20000000022 */
[C---:B------:R-:W-:Y:S01]  /*8780*/  FADD R34, R11.reuse, -12583039 ;  /* 0xcb40007f0b227421 */ /* 0x040fe20000000000 */
[----:B------:R-:W2:Y:S01]  /*8790*/  MUFU.EX2 R15, R15 ;  /* 0x0000000f000f7308 */ /* 0x000ea20000000800 */
[----:B---3--:R-:W-:Y:S01]  /*87a0*/  FMUL R41, R42, R57 ;  /* 0x000000392a297220 */ /* 0x008fe20000400000 */
[----:B------:R-:W-:Y:S02]  /*87b0*/  IMAD.SHL.U32 R11, R11, 0x800000, RZ ;  /* 0x008000000b0b7824 */ /* 0x000fe400078e00ff */
[----:B------:R-:W-:-:S04]  /*87c0*/  FFMA R34, R49, 1.4426950216293334961, -R34 ;  /* 0x3fb8aa3b31227823 */ /* 0x000fc80000000822 */
[----:B------:R-:W-:Y:S01]  /*87d0*/  FFMA R49, R49, 1.925963033500011079e-08, R34 ;  /* 0x32a5706031317823 */ /* 0x000fe20000000022 */
[----:B------:R-:W-:Y:S01]  /*87e0*/  FMUL R34, R14, R53 ;  /* 0x000000350e227220 */ /* 0x000fe20000400000 */
[----:B------:R2:W3:Y:S01]  /*87f0*/  MUFU.EX2 R46, R43 ;  /* 0x0000002b002e7308 */ /* 0x0004e20000000800 */
[----:B-1----:R-:W-:Y:S02]  /*8800*/  FMUL R42, R13, R48 ;  /* 0x000000300d2a7220 */ /* 0x002fe40000400000 */
[----:B------:R-:W-:-:S04]  /*8810*/  FADD R55, R55, R34 ;  /* 0x0000002237377221 */ /* 0x000fc80000000000 */
[----:B------:R-:W-:Y:S01]  /*8820*/  FADD R55, R55, R36 ;  /* 0x0000002437377221 */ /* 0x000fe20000000000 */
[----:B------:R-:W1:Y:S01]  /*8830*/  MUFU.EX2 R50, R49 ;  /* 0x0000003100327308 */ /* 0x000e620000000800 */
[----:B--2---:R-:W-:Y:S02]  /*8840*/  FMUL R43, R44, R15 ;  /* 0x0000000f2c2b7220 */ /* 0x004fe40000400000 */
[----:B------:R-:W-:-:S04]  /*8850*/  FADD R14, R55, R40 ;  /* 0x00000028370e7221 */ /* 0x000fc80000000000 */
[----:B------:R-:W-:Y:S01]  /*8860*/  FADD R13, R14, R41 ;  /* 0x000000290e0d7221 */ /* 0x000fe20000000000 */
[----:B---3--:R-:W-:-:S03]  /*8870*/  FMUL R45, R45, R46 ;  /* 0x0000002e2d2d7220 */ /* 0x008fc60000400000 */
[----:B------:R-:W-:-:S04]  /*8880*/  FADD R12, R13, R42 ;  /* 0x0000002a0d0c7221 */ /* 0x000fc80000000000 */
        /* <DEDUP_REMOVED lines=13> */
.L_x_12542:
        /* <DEDUP_REMOVED lines=12> */
[----:B01----:R-:W-:Y:S05]  /*8a20*/  CALL.REL.NOINC `($__internal_185_$__cuda_sm3x_div_rn_noftz_f32_slowpath) ;  /* 0x0000002c00047944 */ /* 0x003fea0003c00000 */
[----:B------:R-:W-:-:S07]  /*8a30*/  MOV R15, R11 ;  /* 0x0000000b000f7202 */ /* 0x000fce0000000f00 */
.L_x_12489:
[----:B------:R-:W-:Y:S05]  /*8a40*/  BSYNC.RECONVERGENT B3 ;  /* 0x0000000000037941 */ /* 0x000fea0003800200 */
.L_x_12488:
        /* <DEDUP_REMOVED lines=12> */
[----:B01----:R-:W-:Y:S05]  /*8b10*/  CALL.REL.NOINC `($__internal_185_$__cuda_sm3x_div_rn_noftz_f32_slowpath) ;  /* 0x0000002800c87944 */ /* 0x003fea0003c00000 */
[----:B------:R-:W-:-:S07]  /*8b20*/  MOV R49, R11 ;  /* 0x0000000b00317202 */ /* 0x000fce0000000f00 */
.L_x_12491:
[----:B------:R-:W-:Y:S05]  /*8b30*/  BSYNC.RECONVERGENT B3 ;  /* 0x0000000000037941 */ /* 0x000fea0003800200 */
.L_x_12490:
        /* <DEDUP_REMOVED lines=14> */
.L_x_12493:
[----:B------:R-:W-:Y:S05]  /*8c20*/  BSYNC.RECONVERGENT B3 ;  /* 0x0000000000037941 */ /* 0x000fea0003800200 */
.L_x_12492:
        /* <DEDUP_REMOVED lines=14> */
.L_x_12495:
[----:B------:R-:W-:Y:S05]  /*8d10*/  BSYNC.RECONVERGENT B3 ;  /* 0x0000000000037941 */ /* 0x000fea0003800200 */
.L_x_12494:
        /* <DEDUP_REMOVED lines=14> */
.L_x_12497:
[----:B------:R-:W-:Y:S05]  /*8e00*/  BSYNC.RECONVERGENT B3 ;  /* 0x0000000000037941 */ /* 0x000fea0003800200 */
.L_x_12496:
        /* <DEDUP_REMOVED lines=14> */
.L_x_12499:
[----:B------:R-:W-:Y:S05]  /*8ef0*/  BSYNC.RECONVERGENT B3 ;  /* 0x0000000000037941 */ /* 0x000fea0003800200 */
.L_x_12498:
        /* <DEDUP_REMOVED lines=14> */
.L_x_12501:
[----:B------:R-:W-:Y:S05]  /*8fe0*/  BSYNC.RECONVERGENT B3 ;  /* 0x0000000000037941 */ /* 0x000fea0003800200 */
.L_x_12500:
        /* <DEDUP_REMOVED lines=14> */
.L_x_12503:
[----:B------:R-:W-:Y:S05]  /*90d0*/  BSYNC.RECONVERGENT B3 ;  /* 0x0000000000037941 */ /* 0x000fea0003800200 */
.L_x_12502:
        /* <DEDUP_REMOVED lines=14> */
.L_x_12505:
[----:B------:R-:W-:Y:S05]  /*91c0*/  BSYNC.RECONVERGENT B3 ;  /* 0x0000000000037941 */ /* 0x000fea0003800200 */
.L_x_12504:
        /* <DEDUP_REMOVED lines=14> */
.L_x_12507:
[----:B------:R-:W-:Y:S05]  /*92b0*/  BSYNC.RECONVERGENT B3 ;  /* 0x0000000000037941 */ /* 0x000fea0003800200 */
.L_x_12506:
        /* <DEDUP_REMOVED lines=14> */
.L_x_12509:
[----:B------:R-:W-:Y:S05]  /*93a0*/  BSYNC.RECONVERGENT B3 ;  /* 0x0000000000037941 */ /* 0x000fea0003800200 */
.L_x_12508:
        /* <DEDUP_REMOVED lines=14> */
.L_x_12511:
[----:B------:R-:W-:Y:S05]  /*9490*/  BSYNC.RECONVERGENT B3 ;  /* 0x0000000000037941 */ /* 0x000fea0003800200 */
.L_x_12510:
        /* <DEDUP_REMOVED lines=14> */
.L_x_12513:
[----:B------:R-:W-:Y:S05]  /*9580*/  BSYNC.RECONVERGENT B3 ;  /* 0x0000000000037941 */ /* 0x000fea0003800200 */
.L_x_12512:
        /* <DEDUP_REMOVED lines=14> */
.L_x_12515:
[----:B------:R-:W-:Y:S05]  /*9670*/  BSYNC.RECONVERGENT B3 ;  /* 0x0000000000037941 */ /* 0x000fea0003800200 */
.L_x_12514:
        /* <DEDUP_REMOVED lines=14> */
.L_x_12517:
[----:B------:R-:W-:Y:S05]  /*9760*/  BSYNC.RECONVERGENT B3 ;  /* 0x0000000000037941 */ /* 0x000fea0003800200 */
.L_x_12516:
        /* <DEDUP_REMOVED lines=14> */
.L_x_12519:
[----:B------:R-:W-:Y:S05]  /*9850*/  BSYNC.RECONVERGENT B3 ;  /* 0x0000000000037941 */ /* 0x000fea0003800200 */
.L_x_12518:
        /* <DEDUP_REMOVED lines=14> */
.L_x_12521:
[----:B------:R-:W-:Y:S05]  /*9940*/  BSYNC.RECONVERGENT B3 ;  /* 0x0000000000037941 */ /* 0x000fea0003800200 */
.L_x_12520:
        /* <DEDUP_REMOVED lines=14> */
.L_x_12523:
[----:B------:R-:W-:Y:S05]  /*9a30*/  BSYNC.RECONVERGENT B3 ;  /* 0x0000000000037941 */ /* 0x000fea0003800200 */
.L_x_12522:
        /* <DEDUP_REMOVED lines=14> */
.L_x_12525:
[----:B------:R-:W-:Y:S05]  /*9b20*/  BSYNC.RECONVERGENT B3 ;  /* 0x0000000000037941 */ /* 0x000fea0003800200 */
.L_x_12524:
        /* <DEDUP_REMOVED lines=14> */
.L_x_12527:
[----:B------:R-:W-:Y:S05]  /*9c10*/  BSYNC.RECONVERGENT B3 ;  /* 0x0000000000037941 */ /* 0x000fea0003800200 */
.L_x_12526:
        /* <DEDUP_REMOVED lines=14> */
.L_x_12529:
[----:B------:R-:W-:Y:S05]  /*9d00*/  BSYNC.RECONVERGENT B3 ;  /* 0x0000000000037941 */ /* 0x000fea0003800200 */
.L_x_12528:
[----:B------:R-:W-:Y:S01]  /*9d10*/  IMAD R13, R2, UR42, RZ ;  /* 0x0000002a020d7c24 */ /* 0x000fe2000f8e02ff */
[----:B------:R-:W-:Y:S01]  /*9d20*/  ISETP.GE.U32.AND P6, PT, R3, UR46, PT ;  /* 0x0000002e03007c0c */ /* 0x000fe2000bfc6070 */
[----:B0-----:R-:W-:Y:S01]  /*9d30*/  IMAD.MOV.U32 R10, RZ, RZ, R47 ;  /* 0x000000ffff0a7224 */ /* 0x001fe200078e002f */
[----:B------:R-:W-:Y:S01]  /*9d40*/  ISETP.GE.U32.AND P4, PT, R17, UR46, PT ;  /* 0x0000002e11007c0c */ /* 0x000fe2000bf86070 */
[----:B------:R-:W-:Y:S01]  /*9d50*/  IMAD.MOV.U32 R11, RZ, RZ, RZ ;  /* 0x000000ffff0b7224 */ /* 0x000fe200078e00ff */
[----:B------:R-:W-:Y:S01]  /*9d60*/  @!P0 R2UR UR4, R38 ;  /* 0x00000000260482ca */ /* 0x000fe200000e0000 */
[C---:B------:R-:W-:Y:S01]  /*9d70*/  IMAD R13, R0.reuse, UR43, R13 ;  /* 0x0000002b000d7c24 */ /* 0x040fe2000f8e020d */
[----:B------:R-:W-:Y:S01]  /*9d80*/  @!P0 R2UR UR5, R39 ;  /* 0x00000000270582ca */ /* 0x000fe200000e0000 */
[----:B------:R-:W-:Y:S01]  /*9d90*/  IMAD.WIDE.U32 R10, R0, UR42, R10 ;  /* 0x0000002a000a7c25 */ /* 0x000fe2000f8e000a */
[----:B------:R-:W-:Y:S02]  /*9da0*/  ISETP.GE.AND.EX P6, PT, RZ, UR47, PT, P6 ;  /* 0x0000002fff007c0c */ /* 0x000fe4000bfc6360 */
[----:B------:R-:W-:-:S02]  /*9db0*/  ISETP.GE.AND.EX P4, PT, RZ, UR47, PT, P4 ;  /* 0x0000002fff007c0c */ /* 0x000fc4000bf86340 */
[----:B------:R-:W-:Y:S02]  /*9dc0*/  IADD3 R11, PT, PT, R11, R13, RZ ;  /* 0x0000000d0b0b7210 */ /* 0x000fe40007ffe0ff */
[C---:B------:R-:W-:Y:S02]  /*9dd0*/  LEA R12, P2, R10.reuse, UR40, 0x2 ;  /* 0x000000280a0c7c11 */ /* 0x040fe4000f8410ff */
[----:B------:R-:W-:Y:S02]  /*9de0*/  ISETP.GE.U32.AND P1, PT, R5, UR46, PT ;  /* 0x0000002e05007c0c */ /* 0x000fe4000bf26070 */
[----:B------:R-:W-:Y:S01]  /*9df0*/  LEA.HI.X R13, R10, UR41, R11, 0x2, P2 ;  /* 0x000000290a0d7c11 */ /* 0x000fe200090f140b */
[----:B------:R-:W-:Y:S01]  /*9e00*/  VIADD R11, R47, 0xe0 ;  /* 0x000000e02f0b7836 */ /* 0x000fe20000000000 */
        /* <DEDUP_REMOVED lines=8> */
[----:B------:R-:W-:Y:S01]  /*9e90*/  ISETP.GE.U32.AND P0, PT, R11, UR46, PT ;  /* 0x0000002e0b007c0c */ /* 0x000fe2000bf06070 */
[----:B------:R-:W-:Y:S01]  /*9ea0*/  VIADD R11, R47, 0x180 ;  /* 0x000001802f0b7836 */ /* 0x000fe20000000000 */
[----:B------:R-:W-:-:S02]  /*9eb0*/  @!P6 R2UR UR6, R38 ;  /* 0x000000002606e2ca */ /* 0x000fc400000e0000 */
[C---:B------:R-:W-:Y:S02]  /*9ec0*/  @!P6 R2UR UR7, R39.reuse ;  /* 0x000000002707e2ca */ /* 0x040fe400000e0000 */
[C---:B------:R-:W-:Y:S02]  /*9ed0*/  @!P4 R2UR UR14, R38.reuse ;  /* 0x00000000260ec2ca */ /* 0x040fe400000e0000 */
[C---:B------:R-:W-:Y:S02]  /*9ee0*/  @!P4 R2UR UR15, R39.reuse ;  /* 0x00000000270fc2ca */ /* 0x040fe400000e0000 */
[----:B------:R-:W-:Y:S02]  /*9ef0*/  ISETP.GE.AND.EX P0, PT, RZ, UR47, PT, P0 ;  /* 0x0000002fff007c0c */ /* 0x000fe4000bf06300 */
        /* <DEDUP_REMOVED lines=8> */
[----:B------:R-:W-:Y:S02]  /*9f80*/  @!P3 R2UR UR16, R38 ;  /* 0x000000002610b2ca */ /* 0x000fe400000e0000 */
[----:B------:R-:W-:Y:S01]  /*9f90*/  @!P3 R2UR UR17, R39 ;  /* 0x000000002711b2ca */ /* 0x000fe200000e0000 */
[----:B------:R0:W-:Y:S01]  /*9fa0*/  @!P1 STG.E desc[UR8][R12.64+0x100], R53 ;  /* 0x000100350c009986 */ /* 0x0001e2000c101908 */
[----:B------:R-:W-:-:S02]  /*9fb0*/  IADD3 R10, PT, PT, R47, 0x160, RZ ;  /* 0x000001602f0a7810 */ /* 0x000fc40007ffe0ff */
[----:B------:R-:W-:Y:S01]  /*9fc0*/  ISETP.GE.U32.AND P4, PT, R21, UR46, PT ;  /* 0x0000002e15007c0c */ /* 0x000fe2000bf86070 */
[----:B------:R0:W-:Y:S01]  /*9fd0*/  @!P2 STG.E desc[UR10][R12.64+0x180], R55 ;  /* 0x000180370c00a986 */ /* 0x0001e2000c10190a */
[----:B------:R-:W-:Y:S02]  /*9fe0*/  ISETP.GE.U32.AND P6, PT, R10, UR46, PT ;  /* 0x0000002e0a007c0c */ /* 0x000fe4000bfc6070 */
[----:B------:R-:W-:Y:S01]  /*9ff0*/  @!P0 R2UR UR4, R38 ;  /* 0x00000000260482ca */ /* 0x000fe200000e0000 */
[----:B------:R0:W-:Y:S01]  /*a000*/  @!P5 STG.E desc[UR12][R12.64+0x200], R57 ;  /* 0x000200390c00d986 */ /* 0x0001e2000c10190c */
[----:B------:R-:W-:Y:S02]  /*a010*/  @!P0 R2UR UR5, R39 ;  /* 0x00000000270582ca */ /* 0x000fe400000e0000 */
[----:B------:R-:W-:Y:S01]  /*a020*/  IADD3 R10, PT, PT, R47, 0x1a0, RZ ;  /* 0x000001a02f0a7810 */ /* 0x000fe20007ffe0ff */
[----:B------:R0:W-:Y:S01]  /*a030*/  @!P3 STG.E desc[UR16][R12.64+0x300], R61 ;  /* 0x0003003d0c00b986 */ /* 0x0001e2000c101910 */
[----:B------:R-:W-:-:S02]  /*a040*/  ISETP.GE.AND.EX P4, PT, RZ, UR47, PT, P4 ;  /* 0x0000002fff007c0c */ /* 0x000fc4000bf86340 */
[----:B------:R-:W-:Y:S02]  /*a050*/  ISETP.GE.U32.AND P1, PT, R11, UR46, PT ;  /* 0x0000002e0b007c0c */ /* 0x000fe4000bf26070 */
[----:B------:R-:W-:Y:S02]  /*a060*/  ISETP.GE.U32.AND P2, PT, R23, UR46, PT ;  /* 0x0000002e17007c0c */ /* 0x000fe4000bf46070 */
[----:B------:R-:W-:Y:S02]  /*a070*/  ISETP.GE.U32.AND P3, PT, R25, UR46, PT ;  /* 0x0000002e19007c0c */ /* 0x000fe4000bf66070 */
[----:B------:R-:W-:Y:S01]  /*a080*/  ISETP.GE.U32.AND P5, PT, R10, UR46, PT ;  /* 0x0000002e0a007c0c */ /* 0x000fe2000bfa6070 */
[----:B------:R-:W-:Y:S01]  /*a090*/  VIADD R10, R47, 0x1c0 ;  /* 0x000001c02f0a7836 */ /* 0x000fe20000000000 */
[----:B------:R-:W-:Y:S01]  /*a0a0*/  ISETP.GE.AND.EX P2, PT, RZ, UR47, PT, P2 ;  /* 0x0000002fff007c0c */ /* 0x000fe2000bf46320 */
[----:B------:R0:W-:Y:S01]  /*a0b0*/  @!P0 STG.E desc[UR4][R12.64+0x380], R63 ;  /* 0x0003803f0c008986 */ /* 0x0001e2000c101904 */
[----:B------:R-:W-:Y:S01]  /*a0c0*/  ISETP.GE.AND.EX P3, PT, RZ, UR47, PT, P3 ;  /* 0x0000002fff007c0c */ /* 0x000fe2000bf66330 */
[----:B------:R-:W2:Y:S01]  /*a0d0*/  LDCU UR4, c[0x0][0x370] ;  /* 0x00006e00ff0477ac */ /* 0x000ea20008000800 */
[----:B------:R-:W-:Y:S01]  /*a0e0*/  ISETP.GE.AND.EX P6, PT, RZ, UR47, PT, P6 ;  /* 0x0000002fff007c0c */ /* 0x000fe2000bfc6360 */
[----:B------:R-:W2:Y:S01]  /*a0f0*/  LDC R11, c[0x0][0x364] ;  /* 0x0000d900ff0b7b82 */ /* 0x000ea20000000800 */
        /* <DEDUP_REMOVED lines=13> */
[----:B--2---:R-:W-:Y:S01]  /*a1d0*/  IMAD R11, R11, UR4, RZ ;  /* 0x000000040b0b7c24 */ /* 0x004fe2000f8e02ff */
        /* <DEDUP_REMOVED lines=48> */
.L_x_12444:
[----:B------:R-:W-:Y:S05]  /*a4e0*/  EXIT ;  /* 0x000000000000794d */ /* 0x000fea0003800000 */
.L_x_12487:
[----:B------:R-:W-:Y:S01]  /*a4f0*/  HFMA2 R12, -RZ, RZ, 0, 9.5367431640625e-07 ;  /* 0x00000010ff0c7431 */ /* 0x000fe200000001ff */
[----:B------:R-:W-:Y:S01]  /*a500*/  BSSY B1, `(.L_x_12531) ;  /* 0x0000006000017945 */ /* 0x000fe20003800000 */
[----:B------:R-:W-:Y:S01]  /*a510*/  IMAD.MOV.U32 R11, RZ, RZ, 0x1f ;  /* 0x0000001fff0b7424 */ /* 0x000fe200078e00ff */
[----:B------:R-:W-:-:S07]  /*a520*/  MOV R15, 0xffffffff ;  /* 0xffffffff000f7802 */ /* 0x000fce0000000f00 */
[----:B0-----:R-:W-:Y:S05]  /*a530*/  WARPSYNC.COLLECTIVE R15, `(.L_x_12532) ;  /* 0x000000000f087348 */ /* 0x001fea0003c00000 */
[----:B------:R1:W2:Y:S02]  /*a540*/  SHFL.BFLY P6, R14, R13, R12, R11 ;  /* 0x0c00000c0d0e7389 */ /* 0x0002a400000c000b */
[----:B012---:R-:W-:Y:S05]  /*a550*/  ENDCOLLECTIVE ;  /* 0x000000000000791b */ /* 0x007fea0003800000 */
.L_x_12532:
[----:B------:R-:W-:Y:S05]  /*a560*/  BSYNC B1 ;  /* 0x0000000000017941 */ /* 0x000fea0003800000 */
.L_x_12531:
[----:B------:R-:W-:Y:S01]  /*a570*/  HFMA2 R11, -RZ, RZ, 0, 1.847743988037109375e-06 ;  /* 0x0000001fff0b7431 */ /* 0x000fe200000001ff */
[----:B------:R-:W-:Y:S01]  /*a580*/  FMNMX R13, R14, R13, !PT ;  /* 0x0000000d0e0d7209 */ /* 0x000fe20007800000 */
[----:B------:R-:W-:Y:S02]  /*a590*/  IMAD.MOV.U32 R12, RZ, RZ, 0x8 ;  /* 0x00000008ff0c7424 */ /* 0x000fe400078e00ff */
[----:B------:R-:W-:-:S07]  /*a5a0*/  IMAD.MOV.U32 R15, RZ, RZ, -0x1 ;  /* 0xffffffffff0f7424 */ /* 0x000fce00078e00ff */
[----:B------:R-:W-:Y:S05]  /*a5b0*/  WARPSYNC.COLLECTIVE R15, `(.L_x_12533) ;  /* 0x000000000f087348 */ /* 0x000fea0003c00000 */
[----:B------:R0:W1:Y:S02]  /*a5c0*/  SHFL.BFLY P6, R14, R13, R12, R11 ;  /* 0x0c00000c0d0e7389 */ /* 0x00006400000c000b */
[----:B01----:R-:W-:Y:S05]  /*a5d0*/  ENDCOLLECTIVE ;  /* 0x000000000000791b */ /* 0x003fea0003800000 */
.L_x_12533:
[----:B------:R-:W-:Y:S01]  /*a5e0*/  IMAD.MOV.U32 R12, RZ, RZ, 0x4 ;  /* 0x00000004ff0c7424 */ /* 0x000fe200078e00ff */
[----:B------:R-:W-:-:S04]  /*a5f0*/  FMNMX R41, R13, R14, !PT ;  /* 0x0000000e0d297209 */ /* 0x000fc80007800000 */
[----:B------:R-:W-:-:S07]  /*a600*/  MOV R13, R41 ;  /* 0x00000029000d7202 */ /* 0x000fce0000000f00 */
[----:B------:R-:W-:Y:S05]  /*a610*/  WARPSYNC.COLLECTIVE R15, `(.L_x_12534) ;  /* 0x000000000f087348 */ /* 0x000fea0003c00000 */
[----:B------:R0:W1:Y:S02]  /*a620*/  SHFL.BFLY P6, R14, R13, R12, R11 ;  /* 0x0c00000c0d0e7389 */ /* 0x00006400000c000b */
[----:B01----:R-:W-:Y:S05]  /*a630*/  ENDCOLLECTIVE ;  /* 0x000000000000791b */ /* 0x003fea0003800000 */
.L_x_12534:
[----:B------:R-:W-:Y:S01]  /*a640*/  IMAD.MOV.U32 R12, RZ, RZ, 0x2 ;  /* 0x00000002ff0c7424 */ /* 0x000fe200078e00ff */
[----:B------:R-:W-:-:S04]  /*a650*/  FMNMX R42, R41, R14, !PT ;  /* 0x0000000e292a7209 */ /* 0x000fc80007800000 */
[----:B------:R-:W-:-:S07]  /*a660*/  MOV R13, R42 ;  /* 0x0000002a000d7202 */ /* 0x000fce0000000f00 */
[----:B------:R-:W-:Y:S05]  /*a670*/  WARPSYNC.COLLECTIVE R15, `(.L_x_12535) ;  /* 0x000000000f087348 */ /* 0x000fea0003c00000 */
[----:B------:R0:W1:Y:S02]  /*a680*/  SHFL.BFLY P6, R14, R13, R12, R11 ;  /* 0x0c00000c0d0e7389 */ /* 0x00006400000c000b */
[----:B01----:R-:W-:Y:S05]  /*a690*/  ENDCOLLECTIVE ;  /* 0x000000000000791b */ /* 0x003fea0003800000 */
.L_x_12535:
[----:B------:R-:W-:Y:S01]  /*a6a0*/  IMAD.MOV.U32 R12, RZ, RZ, 0x1 ;  /* 0x00000001ff0c7424 */ /* 0x000fe200078e00ff */
[----:B------:R-:W-:-:S04]  /*a6b0*/  FMNMX R43, R42, R14, !PT ;  /* 0x0000000e2a2b7209 */ /* 0x000fc80007800000 */
[----:B------:R-:W-:-:S07]  /*a6c0*/  MOV R13, R43 ;  /* 0x0000002b000d7202 */ /* 0x000fce0000000f00 */
[----:B------:R-:W-:Y:S05]  /*a6d0*/  WARPSYNC.COLLECTIVE R15, `(.L_x_12536) ;  /* 0x000000000f087348 */ /* 0x000fea0003c00000 */
[----:B------:R0:W1:Y:S02]  /*a6e0*/  SHFL.BFLY P6, R14, R13, R12, R11 ;  /* 0x0c00000c0d0e7389 */ /* 0x00006400000c000b */
[----:B01----:R-:W-:Y:S05]  /*a6f0*/  ENDCOLLECTIVE ;  /* 0x000000000000791b */ /* 0x003fea0003800000 */
.L_x_12536:
[----:B------:R-:W-:Y:S02]  /*a700*/  HFMA2 R13, -RZ, RZ, 0.96630859375, -0.0022525787353515625 ;  /* 0x3bbb989dff0d7431 */ /* 0x000fe400000001ff */
        /* <DEDUP_REMOVED lines=26> */
[----:B------:R-:W-:-:S02]  /*a8b0*/  SHF.L.U32 R16, R16, 0x17, RZ ;  /* 0x0000001710107819 */ /* 0x000fc400000006ff */
[----:B------:R-:W-:Y:S01]  /*a8c0*/  FFMA.SAT R44, R46, R13, 0.5 ;  /* 0x3f0000002e2c7423 */ /* 0x000fe2000000200d */
[----:B------:R-:W-:-:S03]  /*a8d0*/  FFMA R43, R4, 1.4426950216293334961, -R43 ;  /* 0x3fb8aa3b042b7823 */ /* 0x000fc6000000082b */
[----:B------:R-:W-:Y:S01]  /*a8e0*/  FFMA.RM R44, R44, R15, 12582913 ;  /* 0x4b4000012c2c7423 */ /* 0x000fe2000000400f */
        /* <DEDUP_REMOVED lines=25> */
[----:B------:R-:W-:Y:S01]  /*aa80*/  FFMA.RM R10, R10, R15, 12582913 ;  /* 0x4b4000010a0a7423 */ /* 0x000fe2000000400f */
[----:B-1----:R-:W-:Y:S01]  /*aa90*/  FMUL R6, R6, R43 ;  /* 0x0000002b06067220 */ /* 0x002fe20000400000 */
        /* <DEDUP_REMOVED lines=12> */
[----:B------:R-:W-:-:S06]  /*ab60*/  FFMA R45, R22, 1.925963033500011079e-08, R45 ;  /* 0x32a57060162d7823 */ /* 0x000fcc000000002d */
[----:B------:R-:W0:Y:S01]  /*ab70*/  MUFU.EX2 R45, R45 ;  /* 0x0000002d002d7308 */ /* 0x000e220000000800 */
[----:B-1----:R-:W-:Y:S01]  /*ab80*/  FMUL R10, R10, R43 ;  /* 0x0000002b0a0a7220 */ /* 0x002fe20000400000 */
        /* <DEDUP_REMOVED lines=106> */
[----:B------:R-:W-:Y:S01]  /*b230*/  FFMA.RM R14, R14, R15, 12582913 ;  /* 0x4b4000010e0e7423 */ /* 0x000fe2000000400f */
[----:B------:R-:W-:-:S03]  /*b240*/  IMAD.MOV.U32 R15, RZ, RZ, -0x1 ;  /* 0xffffffffff0f7424 */ /* 0x000fc600078e00ff */
        /* <DEDUP_REMOVED lines=8> */
[----:B------:R-:W-:-:S04]  /*b2d0*/  FFMA R46, R46, 1.925963033500011079e-08, R11 ;  /* 0x32a570602e2e7823 */ /* 0x000fc8000000000b */
        /* <DEDUP_REMOVED lines=29> */
.L_x_12537:
[----:B------:R-:W-:Y:S02]  /*b4b0*/  IMAD.MOV.U32 R12, RZ, RZ, 0x8 ;  /* 0x00000008ff0c7424 */ /* 0x000fe400078e00ff */
[----:B------:R-:W-:-:S05]  /*b4c0*/  FADD R46, R13, R14 ;  /* 0x0000000e0d2e7221 */ /* 0x000fca0000000000 */
[----:B------:R-:W-:-:S07]  /*b4d0*/  MOV R13, R46 ;  /* 0x0000002e000d7202 */ /* 0x000fce0000000f00 */
[----:B------:R-:W-:Y:S05]  /*b4e0*/  WARPSYNC.COLLECTIVE R15, `(.L_x_12538) ;  /* 0x000000000f087348 */ /* 0x000fea0003c00000 */
[----:B------:R0:W1:Y:S02]  /*b4f0*/  SHFL.BFLY P6, R14, R13, R12, R11 ;  /* 0x0c00000c0d0e7389 */ /* 0x00006400000c000b */
[----:B01----:R-:W-:Y:S05]  /*b500*/  ENDCOLLECTIVE ;  /* 0x000000000000791b */ /* 0x003fea0003800000 */
.L_x_12538:
[----:B------:R-:W-:Y:S02]  /*b510*/  IMAD.MOV.U32 R12, RZ, RZ, 0x4 ;  /* 0x00000004ff0c7424 */ /* 0x000fe400078e00ff */
[----:B------:R-:W-:-:S05]  /*b520*/  FADD R48, R46, R14 ;  /* 0x0000000e2e307221 */ /* 0x000fca0000000000 */
[----:B------:R-:W-:-:S07]  /*b530*/  MOV R13, R48 ;  /* 0x00000030000d7202 */ /* 0x000fce0000000f00 */
[----:B------:R-:W-:Y:S05]  /*b540*/  WARPSYNC.COLLECTIVE R15, `(.L_x_12539) ;  /* 0x000000000f087348 */ /* 0x000fea0003c00000 */
[----:B------:R0:W1:Y:S02]  /*b550*/  SHFL.BFLY P6, R14, R13, R12, R11 ;  /* 0x0c00000c0d0e7389 */ /* 0x00006400000c000b */
[----:B01----:R-:W-:Y:S05]  /*b560*/  ENDCOLLECTIVE ;  /* 0x000000000000791b */ /* 0x003fea0003800000 */
.L_x_12539:
[----:B------:R-:W-:Y:S02]  /*b570*/  IMAD.MOV.U32 R12, RZ, RZ, 0x2 ;  /* 0x00000002ff0c7424 */ /* 0x000fe400078e00ff */
[----:B------:R-:W-:-:S05]  /*b580*/  FADD R49, R48, R14 ;  /* 0x0000000e30317221 */ /* 0x000fca0000000000 */
[----:B------:R-:W-:-:S07]  /*b590*/  MOV R13, R49 ;  /* 0x00000031000d7202 */ /* 0x000fce0000000f00 */
[----:B------:R-:W-:Y:S05]  /*b5a0*/  WARPSYNC.COLLECTIVE R15, `(.L_x_12540) ;  /* 0x000000000f087348 */ /* 0x000fea0003c00000 */
[----:B------:R0:W1:Y:S02]  /*b5b0*/  SHFL.BFLY P6, R14, R13, R12, R11 ;  /* 0x0c00000c0d0e7389 */ /* 0x00006400000c000b */
[----:B01----:R-:W-:Y:S05]  /*b5c0*/  ENDCOLLECTIVE ;  /* 0x000000000000791b */ /* 0x003fea0003800000 */
.L_x_12540:
[----:B------:R-:W-:Y:S02]  /*b5d0*/  IMAD.MOV.U32 R12, RZ, RZ, 0x1 ;  /* 0x00000001ff0c7424 */ /* 0x000fe400078e00ff */
[----:B------:R-:W-:-:S05]  /*b5e0*/  FADD R50, R49, R14 ;  /* 0x0000000e31327221 */ /* 0x000fca0000000000 */
[----:B------:R-:W-:-:S07]  /*b5f0*/  MOV R13, R50 ;  /* 0x00000032000d7202 */ /* 0x000fce0000000f00 */
[----:B------:R-:W-:Y:S05]  /*b600*/  WARPSYNC.COLLECTIVE R15, `(.L_x_12541) ;  /* 0x000000000f087348 */ /* 0x000fea0003c00000 */
[----:B------:R0:W1:Y:S02]  /*b610*/  SHFL.BFLY P6, R14, R13, R12, R11 ;  /* 0x0c00000c0d0e7389 */ /* 0x00006400000c000b */
[----:B01----:R-:W-:Y:S05]  /*b620*/  ENDCOLLECTIVE ;  /* 0x000000000000791b */ /* 0x003fea0003800000 */
.L_x_12541:
[----:B------:R-:W-:Y:S05]  /*b630*/  BRA `(.L_x_12542) ;  /* 0xffffffd000c87947 */ /* 0x000fea000383ffff */
        .weak           $__internal_185_$__cuda_sm3x_div_rn_noftz_f32_slowpath
        .type           $__internal_185_$__cuda_sm3x_div_rn_noftz_f32_slowpath,@function
        .size           $__internal_185_$__cuda_sm3x_div_rn_noftz_f32_slowpath,(.L_x_37562 - $__internal_185_$__cuda_sm3x_div_rn_noftz_f32_slowpath)
$__internal_185_$__cuda_sm3x_div_rn_noftz_f32_slowpath:
        /* <DEDUP_REMOVED lines=35> */
.L_x_12544:
        /* <DEDUP_REMOVED lines=51> */
.L_x_12551:
[----:B------:R-:W-:-:S04]  /*bba0*/  LOP3.LUT R11, R11, 0x80000000, RZ, 0xc0, !PT ;  /* 0x800000000b0b7812 */ /* 0x000fc800078ec0ff */
[----:B------:R-:W-:Y:S01]  /*bbb0*/  LOP3.LUT R11, R11, 0x7f800000, RZ, 0xfc, !PT ;  /* 0x7f8000000b0b7812 */ /* 0x000fe200078efcff */
[----:B------:R-:W-:Y:S06]  /*bbc0*/  BRA `(.L_x_12552) ;  /* 0x0000000000047947 */ /* 0x000fec0003800000 */
.L_x_12550:
[----:B------:R-:W-:-:S07]  /*bbd0*/  IMAD R11, R14, 0x800000, R11 ;  /* 0x008000000e0b7824 */ /* 0x000fce00078e020b */
.L_x_12552:
[----:B------:R-:W-:Y:S05]  /*bbe0*/  BSYNC.RECONVERGENT B2 ;  /* 0x0000000000027941 */ /* 0x000fea0003800200 */
.L_x_12549:
[----:B------:R-:W-:Y:S05]  /*bbf0*/  BRA `(.L_x_12553) ;  /* 0x0000000000207947 */ /* 0x000fea0003800000 */
.L_x_12548:
[----:B------:R-:W-:-:S04]  /*bc00*/  LOP3.LUT R11, R11, 0x80000000, R46, 0x48, !PT ;  /* 0x800000000b0b7812 */ /* 0x000fc800078e482e */
[----:B------:R-:W-:Y:S01]  /*bc10*/  LOP3.LUT R11, R11, 0x7f800000, RZ, 0xfc, !PT ;  /* 0x7f8000000b0b7812 */ /* 0x000fe200078efcff */
[----:B------:R-:W-:Y:S06]  /*bc20*/  BRA `(.L_x_12553) ;  /* 0x0000000000147947 */ /* 0x000fec0003800000 */
.L_x_12547:
[----:B------:R-:W-:Y:S01]  /*bc30*/  LOP3.LUT R11, R11, 0x80000000, R46, 0x48, !PT ;  /* 0x800000000b0b7812 */ /* 0x000fe200078e482e */
[----:B------:R-:W-:Y:S06]  /*bc40*/  BRA `(.L_x_12553) ;  /* 0x00000000000c7947 */ /* 0x000fec0003800000 */
.L_x_12546:
[----:B------:R-:W0:Y:S01]  /*bc50*/  MUFU.RSQ R11, -QNAN ;  /* 0xffc00000000b7908 */ /* 0x000e220000001400 */
[----:B------:R-:W-:Y:S05]  /*bc60*/  BRA `(.L_x_12553) ;  /* 0x0000000000047947 */ /* 0x000fea0003800000 */
.L_x_12545:
[----:B------:R-:W-:-:S07]  /*bc70*/  FADD.FTZ R11, R16, R11 ;  /* 0x0000000b100b7221 */ /* 0x000fce0000010000 */
.L_x_12553:
[----:B------:R-:W-:Y:S05]  /*bc80*/  BSYNC.RECONVERGENT B1 ;  /* 0x0000000000017941 */ /* 0x000fea0003800200 */
.L_x_12543:
[----:B------:R-:W-:-:S04]  /*bc90*/  HFMA2 R13, -RZ, RZ, 0, 0 ;  /* 0x00000000ff0d7431 */ /* 0x000fc800000001ff */
[----:B0-----:R-:W-:Y:S05]  /*bca0*/  RET.REL.NODEC R12 `(_Z15SoftmaxWarpImplI22BroadcastScaleMaskLoadIffbLm3EiE11DirectStoreIffEfLi1ELi21ELi32ELi1ELb1EL9Algorithm0EEvT_T0_ll) ;  /* 0xffffff400cd47950 */ /* 0x001fea0003c3ffff */
.L_x_12554:
        /* <DEDUP_REMOVED lines=13> */
.L_x_37562:


//--------------------- .text._Z15SoftmaxWarpImplI22BroadcastScaleMaskLoadIffbLm3EiE11DirectStoreIffEfLi1ELi21ELi32ELi1ELb0EL9Algorithm0EEvT_T0_ll --------------------------
	.section	.text._Z15SoftmaxWarpImplI22BroadcastScaleMaskLoadIffbLm3EiE11DirectStoreIffEfLi1ELi21ELi32ELi1ELb0EL9Algorithm0EEvT_T0_ll,"ax",@progbits
	.align	128
        .global         _Z15SoftmaxWarpImplI22BroadcastScaleMaskLoadIffbLm3EiE11DirectStoreIffEfLi1ELi21ELi32ELi1ELb0EL9Algorithm0EEvT_T0_ll
        .type           _Z15SoftmaxWarpImplI22BroadcastScaleMaskLoadIffbLm3EiE11DirectStoreIffEfLi1ELi21ELi32ELi1ELb0EL9Algorithm0EEvT_T0_ll,@function
        .size           _Z15SoftmaxWarpImplI22BroadcastScaleMaskLoadIffbLm3EiE11DirectStoreIffEfLi1ELi21ELi32ELi1ELb0EL9Algorithm0EEvT_T0_ll,(.L_x_37563 - _Z15SoftmaxWarpImplI22BroadcastScaleMaskLoadIffbLm3EiE11DirectStoreIffEfLi1ELi21ELi32ELi1ELb0EL9Algorithm0EEvT_T0_ll)
        .other          _Z15SoftmaxWarpImplI22BroadcastScaleMaskLoadIffbLm3EiE11DirectStoreIffEfLi1ELi21ELi32ELi1ELb0EL9Algorithm0EEvT_T0_ll,@"STO_CUDA_ENTRY STV_DEFAULT"
_Z15SoftmaxWarpImplI22BroadcastScaleMaskLoadIffbLm3EiE11DirectStoreIffEfLi1ELi21ELi32ELi1ELb0EL9Algorithm0EEvT_T0_ll:
.text._Z15SoftmaxWarpImplI22BroadcastScaleMaskLoadIffbLm3EiE11DirectStoreIffEfLi1ELi21ELi32ELi1ELb0EL9Algorithm0EEvT_T0_ll:
        /* <DEDUP_REMOVED lines=29> */
.L_x_12555:
        /* <DEDUP_REMOVED lines=14> */
.L_x_12600:
[----:B--2---:R-:W-:Y:S01]  /*02b0*/  IABS R0, UR49 ;  /* 0x0000003100007c13 */ /* 0x004fe20008000000 */
[----:B0-----:R-:W-:Y:S01]  /*02c0*/  IMAD R15, R35, UR48, R34 ;  /* 0x00000030230f7c24 */ /* 0x001fe2000f8e0222 */
[----:B------:R-:W-:Y:S01]  /*02d0*/  UMOV UR4, URZ ;  /* 0x000000ff00047c82 */ /* 0x000fe20008000000 */
[----:B------:R-:W-:Y:S01]  /*02e0*/  LOP3.LUT R20, RZ, UR49, RZ, 0x33, !PT ;  /* 0x00000031ff147c12 */ /* 0x000fe2000f8e33ff */
[----:B------:R-:W0:Y:S01]  /*02f0*/  LDC.64 R38, c[0x0][0x398] ;  /* 0x0000e600ff267b82 */ /* 0x000e220000000a00 */
[----:B------:R-:W-:Y:S01]  /*0300*/  R2UR UR8, R0 ;  /* 0x00000000000872ca */ /* 0x000fe200000e0000 */
[C---:B------:R-:W-:Y:S01]  /*0310*/  VIADD R23, R15.reuse, 0x40 ;  /* 0x000000400f177836 */ /* 0x040fe20000000000 */
[C---:B------:R-:W-:Y:S02]  /*0320*/  IADD3 R17, PT, PT, R15.reuse, 0x20, RZ ;  /* 0x000000200f117810 */ /* 0x040fe40007ffe0ff */
[----:B------:R-:W-:Y:S02]  /*0330*/  IADD3 R11, PT, PT, R15, 0x60, RZ ;  /* 0x000000600f0b7810 */ /* 0x000fe40007ffe0ff */
[----:B------:R-:W-:-:S02]  /*0340*/  IABS R3, R17 ;  /* 0x0000001100037213 */ /* 0x000fc40000000000 */
[----:B------:R-:W-:Y:S02]  /*0350*/  IABS R6, R23 ;  /* 0x0000001700067213 */ /* 0x000fe40000000000 */
[----:B------:R-:W-:Y:S02]  /*0360*/  IABS R9, R11 ;  /* 0x0000000b00097213 */ /* 0x000fe40000000000 */
[----:B------:R-:W-:Y:S01]  /*0370*/  LOP3.LUT R4, R17, UR49, RZ, 0x3c, !PT ;  /* 0x0000003111047c12 */ /* 0x000fe2000f8e3cff */
[----:B------:R-:W2:Y:S03]  /*0380*/  I2F.RP R0, UR8 ;  /* 0x0000000800007d06 */ /* 0x000ea60008209400 */
[----:B------:R-:W-:-:S05]  /*0390*/  ISETP.GE.AND P3, PT, R4, RZ, PT ;  /* 0x000000ff0400720c */ /* 0x000fca0003f66270 */
[----:B--2---:R-:W2:Y:S02]  /*03a0*/  MUFU.RCP R0, R0 ;  /* 0x0000000000007308 */ /* 0x004ea40000001000 */
[----:B--2---:R-:W-:Y:S01]  /*03b0*/  VIADD R2, R0, 0xffffffe ;  /* 0x0ffffffe00027836 */ /* 0x004fe20000000000 */
[----:B------:R-:W-:-:S04]  /*03c0*/  IABS R0, UR50 ;  /* 0x0000003200007c13 */ /* 0x000fc80008000000 */
[----:B------:R-:W-:Y:S01]  /*03d0*/  R2UR UR9, R0 ;  /* 0x00000000000972ca */ /* 0x000fe200000e0000 */
[----:B------:R-:W2:Y:S02]  /*03e0*/  F2I.FTZ.U32.TRUNC.NTZ R2, R2 ;  /* 0x0000000200027305 */ /* 0x000ea4000021f000 */
[----:B--2---:R-:W-:-:S13]  /*03f0*/  R2UR UR5, R2 ;  /* 0x00000000020572ca */ /* 0x004fda00000e0000 */
        /* <DEDUP_REMOVED lines=10> */
[----:B------:R-:W1:Y:S01]  /*04a0*/  I2F.RP R0, UR9 ;  /* 0x0000000900007d06 */ /* 0x000e620008209400 */
[----:B------:R-:W-:Y:S01]  /*04b0*/  IMAD R6, R7, UR8, R6 ;  /* 0x0000000807067c24 */ /* 0x000fe2000f8e0206 */
[----:B------:R-:W-:Y:S01]  /*04c0*/  LOP3.LUT R7, R23, UR49, RZ, 0x3c, !PT ;  /* 0x0000003117077c12 */ /* 0x000fe2000f8e3cff */
[----:B------:R-:W-:Y:S01]  /*04d0*/  IMAD.HI.U32 R10, R9, UR7, RZ ;  /* 0x00000007090a7c27 */ /* 0x000fe2000f8e00ff */
[----:B------:R-:W-:Y:S02]  /*04e0*/  ISETP.LT.U32.AND P4, PT, R3, UR8, PT ;  /* 0x0000000803007c0c */ /* 0x000fe4000bf81070 */
[----:B------:R-:W-:Y:S01]  /*04f0*/  ISETP.LT.U32.AND P6, PT, R6, UR8, PT ;  /* 0x0000000806007c0c */ /* 0x000fe2000bfc1070 */
[----:B------:R-:W-:Y:S01]  /*0500*/  IMAD.MOV R4, RZ, RZ, -R10 ;  /* 0x000000ffff047224 */ /* 0x000fe200078e0a0a */
[----:B------:R-:W-:-:S02]  /*0510*/  ISETP.GE.AND P1, PT, R7, RZ, PT ;  /* 0x000000ff0700720c */ /* 0x000fc40003f26270 */
[----:B------:R-:W-:Y:S01]  /*0520*/  LOP3.LUT R7, R11, UR49, RZ, 0x3c, !PT ;  /* 0x000000310b077c12 */ /* 0x000fe2000f8e3cff */
[----:B------:R-:W-:Y:S01]  /*0530*/  IMAD R9, R4, UR8, R9 ;  /* 0x0000000804097c24 */ /* 0x000fe2000f8e0209 */
[----:B------:R-:W-:Y:S02]  /*0540*/  IADD3 R4, PT, PT, R15, 0x80, RZ ;  /* 0x000000800f047810 */ /* 0x000fe40007ffe0ff */
[----:B------:R-:W-:Y:S01]  /*0550*/  ISETP.GE.AND P0, PT, R7, RZ, PT ;  /* 0x000000ff0700720c */ /* 0x000fe20003f06270 */
[----:B-1----:R-:W1:Y:S01]  /*0560*/  MUFU.RCP R0, R0 ;  /* 0x0000000000007308 */ /* 0x002e620000001000 */
[----:B------:R-:W-:Y:S02]  /*0570*/  IABS R18, R4 ;  /* 0x0000000400127213 */ /* 0x000fe40000000000 */
[----:B------:R-:W-:Y:S01]  /*0580*/  @!P4 IADD3 R3, PT, PT, R3, -UR8, RZ ;  /* 0x800000080303cc10 */ /* 0x000fe2000fffe0ff */
[----:B------:R-:W-:Y:S01]  /*0590*/  @!P6 VIADD R6, R6, -UR8 ;  /* 0x800000080606ec36 */ /* 0x000fe20008000000 */
[----:B------:R-:W-:Y:S01]  /*05a0*/  @!P4 IADD3 R2, PT, PT, R2, 0x1, RZ ;  /* 0x000000010202c810 */ /* 0x000fe20007ffe0ff */
[----:B------:R-:W-:Y:S01]  /*05b0*/  IMAD.HI.U32 R16, R18, UR7, RZ ;  /* 0x0000000712107c27 */ /* 0x000fe2000f8e00ff */
[----:B------:R-:W-:-:S02]  /*05c0*/  ISETP.GE.U32.AND P2, PT, R3, UR8, PT ;  /* 0x0000000803007c0c */ /* 0x000fc4000bf46070 */
[----:B------:R-:W-:Y:S01]  /*05d0*/  ISETP.GE.U32.AND P5, PT, R6, UR8, PT ;  /* 0x0000000806007c0c */ /* 0x000fe2000bfa6070 */
[----:B------:R-:W-:Y:S01]  /*05e0*/  IMAD.MOV R13, RZ, RZ, -R16 ;  /* 0x000000ffff0d7224 */ /* 0x000fe200078e0a10 */
[----:B------:R-:W-:Y:S01]  /*05f0*/  LOP3.LUT R8, R4, UR49, RZ, 0x3c, !PT ;  /* 0x0000003104087c12 */ /* 0x000fe2000f8e3cff */
[----:B------:R-:W-:Y:S01]  /*0600*/  @!P6 VIADD R5, R5, 0x1 ;  /* 0x000000010505e836 */ /* 0x000fe20000000000 */
[----:B------:R-:W-:Y:S01]  /*0610*/  SHF.R.S64 R6, RZ, 0x1e, R17 ;  /* 0x0000001eff067819 */ /* 0x000fe20000001011 */
[----:B------:R-:W-:Y:S01]  /*0620*/  VIADD R3, R15, 0xa0 ;  /* 0x000000a00f037836 */ /* 0x000fe20000000000 */
[----:B-1----:R-:W-:Y:S02]  /*0630*/  IADD3 R0, PT, PT, R0, 0xffffffe, RZ ;  /* 0x0ffffffe00007810 */ /* 0x002fe40007ffe0ff */
[----:B------:R-:W-:-:S03]  /*0640*/  IADD3 R6, P4, PT, R6, UR36, RZ ;  /* 0x0000002406067c10 */ /* 0x000fc6000ff9e0ff */
[----:B------:R-:W-:Y:S01]  /*0650*/  @P2 VIADD R2, R2, 0x1 ;  /* 0x0000000102022836 */ /* 0x000fe20000000000 */
[----:B------:R-:W-:Y:S01]  /*0660*/  ISETP.LT.U32.AND P2, PT, R9, UR8, PT ;  /* 0x0000000809007c0c */ /* 0x000fe2000bf41070 */
[----:B------:R-:W1:Y:S01]  /*0670*/  F2I.FTZ.U32.TRUNC.NTZ R0, R0 ;  /* 0x0000000000007305 */ /* 0x000e62000021f000 */
[----:B------:R-:W-:Y:S02]  /*0680*/  LEA.HI.X.SX32 R7, R17, UR37, 0x2, P4 ;  /* 0x0000002511077c11 */ /* 0x000fe4000a0f16ff */
[----:B------:R-:W-:Y:S02]  /*0690*/  @!P3 IADD3 R2, PT, PT, -R2, RZ, RZ ;  /* 0x000000ff0202b210 */ /* 0x000fe40007ffe1ff */
[----:B------:R-:W-:Y:S01]  /*06a0*/  ISETP.GE.AND P3, PT, R8, RZ, PT ;  /* 0x000000ff0800720c */ /* 0x000fe20003f66270 */
[----:B------:R-:W-:Y:S01]  /*06b0*/  IMAD R18, R13, UR8, R18 ;  /* 0x000000080d127c24 */ /* 0x000fe2000f8e0212 */
[----:B------:R-:W-:Y:S01]  /*06c0*/  SHF.R.S64 R8, RZ, 0x1e, R23 ;  /* 0x0000001eff087819 */ /* 0x000fe20000001017 */
[----:B------:R-:W-:Y:S01]  /*06d0*/  @P5 VIADD R5, R5, 0x1 ;  /* 0x0000000105055836 */ /* 0x000fe20000000000 */
[----:B------:R2:W3:Y:S01]  /*06e0*/  LDG.E R6, desc[UR4][R6.64] ;  /* 0x0000000406067981 */ /* 0x0004e2000c1e1900 */
[----:B------:R-:W-:-:S02]  /*06f0*/  LOP3.LUT R12, R3, UR49, RZ, 0x3c, !PT ;  /* 0x00000031030c7c12 */ /* 0x000fc4000f8e3cff */
[----:B------:R-:W-:Y:S02]  /*0700*/  @!P2 IADD3 R9, PT, PT, R9, -UR8, RZ ;  /* 0x800000080909ac10 */ /* 0x000fe4000fffe0ff */
[----:B------:R-:W-:Y:S02]  /*0710*/  IADD3 R8, P6, PT, R8, UR36, RZ ;  /* 0x0000002408087c10 */ /* 0x000fe4000ffde0ff */
[----:B------:R-:W-:Y:S02]  /*0720*/  ISETP.GE.U32.AND P5, PT, R9, UR8, PT ;  /* 0x0000000809007c0c */ /* 0x000fe4000bfa6070 */
[----:B------:R-:W-:Y:S02]  /*0730*/  LEA.HI.X.SX32 R9, R23, UR37, 0x2, P6 ;  /* 0x0000002517097c11 */ /* 0x000fe4000b0f16ff */
[----:B------:R-:W-:Y:S02]  /*0740*/  ISETP.LT.U32.AND P6, PT, R18, UR8, PT ;  /* 0x0000000812007c0c */ /* 0x000fe4000bfc1070 */
[----:B--2---:R-:W-:-:S02]  /*0750*/  IABS R7, R3 ;  /* 0x0000000300077213 */ /* 0x004fc40000000000 */
[----:B------:R-:W-:Y:S02]  /*0760*/  @!P2 IADD3 R10, PT, PT, R10, 0x1, RZ ;  /* 0x000000010a0aa810 */ /* 0x000fe40007ffe0ff */
[----:B-1----:R-:W-:Y:S01]  /*0770*/  R2UR UR5, R0 ;  /* 0x00000000000572ca */ /* 0x002fe200000e0000 */
[----:B------:R-:W-:Y:S01]  /*0780*/  IMAD.HI.U32 R14, R7, UR7, RZ ;  /* 0x00000007070e7c27 */ /* 0x000fe2000f8e00ff */
[----:B------:R-:W-:Y:S02]  /*0790*/  ISETP.NE.AND P2, PT, RZ, UR49, PT ;  /* 0x00000031ff007c0c */ /* 0x000fe4000bf45270 */
[----:B------:R-:W-:Y:S02]  /*07a0*/  ISETP.GE.AND P4, PT, R12, RZ, PT ;  /* 0x000000ff0c00720c */ /* 0x000fe40003f86270 */
[----:B------:R-:W-:Y:S02]  /*07b0*/  R2UR UR10, R28 ;  /* 0x000000001c0a72ca */ /* 0x000fe400000e0000 */
[----:B------:R-:W-:-:S02]  /*07c0*/  R2UR UR11, R29 ;  /* 0x000000001d0b72ca */ /* 0x000fc400000e0000 */
[----:B------:R-:W-:Y:S02]  /*07d0*/  SHF.R.S64 R12, RZ, 0x1e, R11 ;  /* 0x0000001eff0c7819 */ /* 0x000fe4000000100b */
[----:B------:R-:W-:Y:S01]  /*07e0*/  SEL R19, R20, R2, !P2 ;  /* 0x0000000214137207 */ /* 0x000fe20005000000 */
[----:B------:R-:W-:Y:S01]  /*07f0*/  @P5 VIADD R10, R10, 0x1 ;  /* 0x000000010a0a5836 */ /* 0x000fe20000000000 */
[----:B------:R-:W-:Y:S01]  /*0800*/  IADD3 R2, PT, PT, -R14, RZ, RZ ;  /* 0x000000ff0e027210 */ /* 0x000fe20007ffe1ff */
[----:B------:R-:W-:Y:S01]  /*0810*/  @!P6 VIADD R18, R18, -UR8 ;  /* 0x800000081212ec36 */ /* 0x000fe20008000000 */
[----:B------:R-:W-:Y:S01]  /*0820*/  IADD3 R12, P5, PT, R12, UR36, RZ ;  /* 0x000000240c0c7c10 */ /* 0x000fe2000ffbe0ff */
[----:B------:R-:W-:Y:S02]  /*0830*/  @!P1 IMAD.MOV R5, RZ, RZ, -R5 ;  /* 0x000000ffff059224 */ /* 0x000fe400078e0a05 */
[----:B------:R-:W-:Y:S01]  /*0840*/  IMAD R2, R2, UR8, R7 ;  /* 0x0000000802027c24 */ /* 0x000fe2000f8e0207 */
[----:B------:R-:W-:Y:S01]  /*0850*/  LEA.HI.X.SX32 R13, R11, UR37, 0x2, P5 ;  /* 0x000000250b0d7c11 */ /* 0x000fe2000a8f16ff */
[----:B------:R-:W-:Y:S01]  /*0860*/  UIADD3 UR6, UPT, UPT, URZ, -UR5, URZ ;  /* 0x80000005ff067290 */ /* 0x000fe2000fffe0ff */
[----:B------:R-:W-:Y:S01]  /*0870*/  IADD3 R0, PT, PT, -R19, RZ, RZ ;  /* 0x000000ff13007210 */ /* 0x000fe20007ffe1ff */
[----:B------:R1:W2:Y:S01]  /*0880*/  LDG.E R8, desc[UR10][R8.64] ;  /* 0x0000000a08087981 */ /* 0x0002a2000c1e1900 */
[----:B------:R-:W-:-:S02]  /*0890*/  ISETP.GE.U32.AND P5, PT, R18, UR8, PT ;  /* 0x0000000812007c0c */ /* 0x000fc4000bfa6070 */
[----:B------:R-:W-:Y:S01]  /*08a0*/  ISETP.LT.U32.AND P1, PT, R2, UR8, PT ;  /* 0x0000000802007c0c */ /* 0x000fe2000bf21070 */
[----:B------:R-:W-:Y:S01]  /*08b0*/  IMAD R17, R0, UR49, R17 ;  /* 0x0000003100117c24 */ /* 0x000fe2000f8e0211 */
[----:B------:R-:W-:Y:S01]  /*08c0*/  @!P0 IADD3 R10, PT, PT, -R10, RZ, RZ ;  /* 0x000000ff0a0a8210 */ /* 0x000fe20007ffe1ff */
[----:B------:R-:W-:Y:S01]  /*08d0*/  UIMAD UR6, UR6, UR9, URZ ;  /* 0x00000009060672a4 */ /* 0x000fe2000f8e02ff */
[----:B------:R-:W-:Y:S01]  /*08e0*/  UMOV UR4, URZ ;  /* 0x000000ff00047c82 */ /* 0x000fe20008000000 */
[----:B------:R-:W-:Y:S01]  /*08f0*/  @!P6 VIADD R16, R16, 0x1 ;  /* 0x000000011010e836 */ /* 0x000fe20000000000 */
[C---:B-1----:R-:W-:Y:S01]  /*0900*/  SEL R9, R20.reuse, R5, !P2 ;  /* 0x0000000514097207 */ /* 0x042fe20005000000 */
[----:B------:R-:W-:Y:S01]  /*0910*/  UIMAD.WIDE.U32 UR4, UR5, UR6, UR4 ;  /* 0x00000006050472a5 */ /* 0x000fe2000f8e0004 */
[----:B------:R-:W-:Y:S01]  /*0920*/  SEL R0, R20, R10, !P2 ;  /* 0x0000000a14007207 */ /* 0x000fe20005000000 */
[----:B------:R1:W4:Y:S01]  /*0930*/  LDG.E R7, desc[UR10][R12.64] ;  /* 0x0000000a0c077981 */ /* 0x000322000c1e1900 */
[----:B------:R-:W-:-:S02]  /*0940*/  IADD3 R10, PT, PT, -R9, RZ, RZ ;  /* 0x000000ff090a7210 */ /* 0x000fc40007ffe1ff */
[----:B------:R-:W-:Y:S01]  /*0950*/  IABS R5, R17 ;  /* 0x0000001100057213 */ /* 0x000fe20000000000 */
[----:B------:R-:W-:Y:S02]  /*0960*/  @P5 VIADD R16, R16, 0x1 ;  /* 0x0000000110105836 */ /* 0x000fe40000000000 */
[----:B------:R-:W-:Y:S02]  /*0970*/  IMAD R23, R10, UR49, R23 ;  /* 0x000000310a177c24 */ /* 0x000fe4000f8e0217 */
[----:B------:R-:W-:Y:S01]  /*0980*/  IMAD.HI.U32 R18, R5, UR5, RZ ;  /* 0x0000000505127c27 */ /* 0x000fe2000f8e00ff */
[----:B------:R-:W-:-:S03]  /*0990*/  IADD3 R22, PT, PT, -R0, RZ, RZ ;  /* 0x000000ff00167210 */ /* 0x000fc60007ffe1ff */
[----:B------:R-:W-:Y:S01]  /*09a0*/  @!P1 VIADD R2, R2, -UR8 ;  /* 0x8000000802029c36 */ /* 0x000fe20008000000 */
[----:B------:R-:W-:Y:S01]  /*09b0*/  @!P3 IADD3 R16, PT, PT, -R16, RZ, RZ ;  /* 0x000000ff1010b210 */ /* 0x000fe20007ffe1ff */
[----:B------:R-:W-:Y:S01]  /*09c0*/  IMAD.MOV R10, RZ, RZ, -R18 ;  /* 0x000000ffff0a7224 */ /* 0x000fe200078e0a12 */
[----:B------:R-:W-:Y:S02]  /*09d0*/  IABS R25, R23 ;  /* 0x0000001700197213 */ /* 0x000fe40000000000 */
[----:B------:R-:W-:Y:S01]  /*09e0*/  ISETP.GE.U32.AND P3, PT, R2, UR8, PT ;  /* 0x0000000802007c0c */ /* 0x000fe2000bf66070 */
[----:B------:R-:W-:Y:S01]  /*09f0*/  IMAD R11, R22, UR49, R11 ;  /* 0x00000031160b7c24 */ /* 0x000fe2000f8e020b */
[----:B------:R-:W-:Y:S01]  /*0a00*/  SEL R2, R20, R16, !P2 ;  /* 0x0000001014027207 */ /* 0x000fe20005000000 */
[----:B------:R-:W-:Y:S02]  /*0a10*/  IMAD R16, R10, UR9, R5 ;  /* 0x000000090a107c24 */ /* 0x000fe4000f8e0205 */
[----:B------:R-:W-:Y:S01]  /*0a20*/  IMAD.HI.U32 R22, R25, UR5, RZ ;  /* 0x0000000519167c27 */ /* 0x000fe2000f8e00ff */
[----:B------:R-:W-:-:S02]  /*0a30*/  IADD3 R5, PT, PT, -R2, RZ, RZ ;  /* 0x000000ff02057210 */ /* 0x000fc40007ffe1ff */
[----:B------:R-:W-:Y:S01]  /*0a40*/  ISETP.LT.U32.AND P0, PT, R16, UR9, PT ;  /* 0x0000000910007c0c */ /* 0x000fe2000bf01070 */
[----:B------:R-:W-:Y:S01]  /*0a50*/  IMAD.MOV R24, RZ, RZ, -R22 ;  /* 0x000000ffff187224 */ /* 0x000fe200078e0a16 */
[----:B------:R-:W-:Y:S01]  /*0a60*/  IABS R26, R11 ;  /* 0x0000000b001a7213 */ /* 0x000fe20000000000 */
[--C-:B------:R-:W-:Y:S02]  /*0a70*/  IMAD R10, R5, UR49, R4.reuse ;  /* 0x00000031050a7c24 */ /* 0x100fe4000f8e0204 */
[----:B------:R-:W-:Y:S02]  /*0a80*/  IMAD R25, R24, UR9, R25 ;  /* 0x0000000918197c24 */ /* 0x000fe4000f8e0219 */
[----:B------:R-:W-:Y:S01]  /*0a90*/  IMAD.HI.U32 R21, R26, UR5, RZ ;  /* 0x000000051a157c27 */ /* 0x000fe2000f8e00ff */
[----:B-1----:R-:W-:-:S03]  /*0aa0*/  SHF.R.S64 R12, RZ, 0x1e, R4 ;  /* 0x0000001eff0c7819 */ /* 0x002fc60000001004 */
[----:B------:R-:W-:Y:S01]  /*0ab0*/  @!P1 VIADD R14, R14, 0x1 ;  /* 0x000000010e0e9836 */ /* 0x000fe20000000000 */
[----:B------:R-:W-:Y:S02]  /*0ac0*/  ISETP.LT.U32.AND P1, PT, R25, UR9, PT ;  /* 0x0000000919007c0c */ /* 0x000fe4000bf21070 */
[----:B------:R-:W-:Y:S02]  /*0ad0*/  IABS R27, R10 ;  /* 0x0000000a001b7213 */ /* 0x000fe40000000000 */
[----:B------:R-:W-:Y:S02]  /*0ae0*/  IADD3 R5, PT, PT, -R21, RZ, RZ ;  /* 0x000000ff15057210 */ /* 0x000fe40007ffe1ff */
[----:B------:R-:W-:Y:S01]  /*0af0*/  @P3 IADD3 R14, PT, PT, R14, 0x1, RZ ;  /* 0x000000010e0e3810 */ /* 0x000fe20007ffe0ff */
[----:B------:R-:W-:Y:S01]  /*0b00*/  @!P0 VIADD R16, R16, -UR9 ;  /* 0x8000000910108c36 */ /* 0x000fe20008000000 */
[----:B------:R-:W-:Y:S01]  /*0b10*/  IADD3 R12, P5, PT, R12, UR36, RZ ;  /* 0x000000240c0c7c10 */ /* 0x000fe2000ffbe0ff */
[----:B------:R-:W-:Y:S01]  /*0b20*/  IMAD.HI.U32 R24, R27, UR5, RZ ;  /* 0x000000051b187c27 */ /* 0x000fe2000f8e00ff */
[----:B------:R-:W-:-:S02]  /*0b30*/  @!P4 IADD3 R14, PT, PT, -R14, RZ, RZ ;  /* 0x000000ff0e0ec210 */ /* 0x000fc40007ffe1ff */
[----:B------:R-:W-:Y:S01]  /*0b40*/  LEA.HI.X.SX32 R13, R4, UR37, 0x2, P5 ;  /* 0x00000025040d7c11 */ /* 0x000fe2000a8f16ff */
[----:B------:R-:W-:Y:S01]  /*0b50*/  IMAD R26, R5, UR9, R26 ;  /* 0x00000009051a7c24 */ /* 0x000fe2000f8e021a */
[----:B------:R-:W-:Y:S01]  /*0b60*/  ISETP.GE.U32.AND P5, PT, R16, UR9, PT ;  /* 0x0000000910007c0c */ /* 0x000fe2000bfa6070 */
[----:B------:R-:W-:Y:S01]  /*0b70*/  IMAD.MOV R16, RZ, RZ, -R24 ;  /* 0x000000ffff107224 */ /* 0x000fe200078e0a18 */
[----:B------:R-:W-:Y:S01]  /*0b80*/  LOP3.LUT R4, R17, UR50, RZ, 0x3c, !PT ;  /* 0x0000003211047c12 */ /* 0x000fe2000f8e3cff */
[----:B------:R1:W5:Y:S01]  /*0b90*/  LDG.E R5, desc[UR10][R12.64] ;  /* 0x0000000a0c057981 */ /* 0x000362000c1e1900 */
[----:B------:R-:W-:Y:S02]  /*0ba0*/  SEL R14, R20, R14, !P2 ;  /* 0x0000000e140e7207 */ /* 0x000fe40005000000 */
[----:B------:R-:W-:Y:S02]  /*0bb0*/  ISETP.LT.U32.AND P3, PT, R26, UR9, PT ;  /* 0x000000091a007c0c */ /* 0x000fe4000bf61070 */
[----:B------:R-:W-:-:S02]  /*0bc0*/  @!P1 IADD3 R25, PT, PT, R25, -UR9, RZ ;  /* 0x8000000919199c10 */ /* 0x000fc4000fffe0ff */
[----:B------:R-:W-:Y:S01]  /*0bd0*/  ISETP.GE.AND P4, PT, R4, RZ, PT ;  /* 0x000000ff0400720c */ /* 0x000fe20003f86270 */
[----:B------:R-:W-:Y:S02]  /*0be0*/  IMAD R4, R16, UR9, R27 ;  /* 0x0000000910047c24 */ /* 0x000fe4000f8e021b */
[----:B------:R-:W-:Y:S01]  /*0bf0*/  IMAD.MOV R16, RZ, RZ, -R14 ;  /* 0x000000ffff107224 */ /* 0x000fe200078e0a0e */
[----:B------:R-:W-:Y:S02]  /*0c00*/  ISETP.GE.U32.AND P6, PT, R25, UR9, PT ;  /* 0x0000000919007c0c */ /* 0x000fe4000bfc6070 */
[----:B------:R-:W-:Y:S01]  /*0c10*/  @!P0 IADD3 R18, PT, PT, R18, 0x1, RZ ;  /* 0x0000000112128810 */ /* 0x000fe20007ffe0ff */
[----:B------:R-:W-:Y:S01]  /*0c20*/  IMAD R16, R16, UR49, R3 ;  /* 0x0000003110107c24 */ /* 0x000fe2000f8e0203 */
[----:B------:R-:W-:Y:S01]  /*0c30*/  ISETP.LT.U32.AND P0, PT, R4, UR9, PT ;  /* 0x0000000904007c0c */ /* 0x000fe2000bf01070 */
[----:B------:R-:W-:Y:S01]  /*0c40*/  @!P3 VIADD R26, R26, -UR9 ;  /* 0x800000091a1abc36 */ /* 0x000fe20008000000 */
[----:B------:R-:W-:Y:S01]  /*0c50*/  @P5 IADD3 R18, PT, PT, R18, 0x1, RZ ;  /* 0x0000000112125810 */ /* 0x000fe20007ffe0ff */
[----:B------:R-:W-:Y:S01]  /*0c60*/  @!P1 VIADD R22, R22, 0x1 ;  /* 0x0000000116169836 */ /* 0x000fe20000000000 */
[----:B-1----:R-:W-:-:S02]  /*0c70*/  LOP3.LUT R13, R23, UR50, RZ, 0x3c, !PT ;  /* 0x00000032170d7c12 */ /* 0x002fc4000f8e3cff */
[----:B------:R-:W-:Y:S01]  /*0c80*/  IABS R12, R16 ;  /* 0x00000010000c7213 */ /* 0x000fe20000000000 */
[----:B------:R-:W-:Y:S01]  /*0c90*/  VIADD R30, R15, 0xc0 ;  /* 0x000000c00f1e7836 */ /* 0x000fe20000000000 */
[----:B------:R-:W-:Y:S02]  /*0ca0*/  ISETP.GE.AND P1, PT, R13, RZ, PT ;  /* 0x000000ff0d00720c */ /* 0x000fe40003f26270 */
[----:B------:R-:W-:Y:S01]  /*0cb0*/  MOV R32, R18 ;  /* 0x0000001200207202 */ /* 0x000fe20000000f00 */
[----:B------:R-:W-:Y:S01]  /*0cc0*/  IMAD.HI.U32 R18, R12, UR5, RZ ;  /* 0x000000050c127c27 */ /* 0x000fe2000f8e00ff */
[----:B------:R-:W-:Y:S02]  /*0cd0*/  LOP3.LUT R13, R11, UR50, RZ, 0x3c, !PT ;  /* 0x000000320b0d7c12 */ /* 0x000fe4000f8e3cff */
[----:B------:R-:W-:Y:S02]  /*0ce0*/  ISETP.GE.U32.AND P5, PT, R26, UR9, PT ;  /* 0x000000091a007c0c */ /* 0x000fe4000bfa6070 */
[----:B------:R-:W-:Y:S01]  /*0cf0*/  @P6 IADD3 R22, PT, PT, R22, 0x1, RZ ;  /* 0x0000000116166810 */ /* 0x000fe20007ffe0ff */
[----:B------:R-:W1:Y:S01]  /*0d00*/  LDC.64 R26, c[0x0][0x390] ;  /* 0x0000e400ff1a7b82 */ /* 0x000e620000000a00 */
[----:B------:R-:W-:Y:S01]  /*0d10*/  IABS R25, R30 ;  /* 0x0000001e00197213 */ /* 0x000fe20000000000 */
[----:B------:R-:W-:Y:S01]  /*0d20*/  @!P0 VIADD R4, R4, -UR9 ;  /* 0x8000000904048c36 */ /* 0x000fe20008000000 */
[----:B------:R-:W-:Y:S01]  /*0d30*/  ISETP.GE.AND P6, PT, R13, RZ, PT ;  /* 0x000000ff0d00720c */ /* 0x000fe20003fc6270 */
[----:B------:R-:W-:Y:S01]  /*0d40*/  IMAD.MOV.U32 R40, RZ, RZ, R22 ;  /* 0x000000ffff287224 */ /* 0x000fe200078e0016 */
[----:B------:R-:W-:Y:S01]  /*0d50*/  IADD3 R13, PT, PT, -R18, RZ, RZ ;  /* 0x000000ff120d7210 */ /* 0x000fe20007ffe1ff */
[----:B------:R-:W-:-:S04]  /*0d60*/  IMAD.HI.U32 R22, R25, UR7, RZ ;  /* 0x0000000719167c27 */ /* 0x000fc8000f8e00ff */
[----:B------:R-:W-:Y:S01]  /*0d70*/  @!P4 IMAD.MOV R32, RZ, RZ, -R32 ;  /* 0x000000ffff20c224 */ /* 0x000fe200078e0a20 */
[----:B------:R-:W-:Y:S01]  /*0d80*/  ISETP.GE.U32.AND P4, PT, R4, UR9, PT ;  /* 0x0000000904007c0c */ /* 0x000fe2000bf86070 */
[----:B------:R-:W-:Y:S02]  /*0d90*/  IMAD R4, R13, UR9, R12 ;  /* 0x000000090d047c24 */ /* 0x000fe4000f8e020c */
[----:B------:R-:W-:Y:S01]  /*0da0*/  IMAD.MOV R12, RZ, RZ, -R22 ;  /* 0x000000ffff0c7224 */ /* 0x000fe200078e0a16 */
[----:B------:R-:W-:-:S03]  /*0db0*/  @!P3 IADD3 R21, PT, PT, R21, 0x1, RZ ;  /* 0x000000011515b810 */ /* 0x000fc60007ffe0ff */
[----:B------:R-:W-:Y:S01]  /*0dc0*/  IMAD R25, R12, UR8, R25 ;  /* 0x000000080c197c24 */ /* 0x000fe2000f8e0219 */
[----:B------:R-:W-:-:S04]  /*0dd0*/  @P5 IADD3 R21, PT, PT, R21, 0x1, RZ ;  /* 0x0000000115155810 */ /* 0x000fc80007ffe0ff */
[----:B------:R-:W-:Y:S02]  /*0de0*/  ISETP.LT.U32.AND P5, PT, R25, UR8, PT ;  /* 0x0000000819007c0c */ /* 0x000fe4000bfa1070 */
[----:B------:R-:W-:Y:S02]  /*0df0*/  @!P1 IADD3 R40, PT, PT, -R40, RZ, RZ ;  /* 0x000000ff28289210 */ /* 0x000fe40007ffe1ff */
[----:B-1----:R-:W-:Y:S01]  /*0e00*/  ISETP.NE.U32.AND P1, PT, R26, 0x1, PT ;  /* 0x000000011a00780c */ /* 0x002fe20003f25070 */
[----:B------:R-:W-:Y:S01]  /*0e10*/  IMAD.MOV.U32 R26, RZ, RZ, R21 ;  /* 0x000000ffff1a7224 */ /* 0x000fe200078e0015 */
[----:B------:R-:W-:-:S04]  /*0e20*/  SHF.R.S64 R12, RZ, 0x1e, R3 ;  /* 0x0000001eff0c7819 */ /* 0x000fc80000001003 */
[----:B------:R-:W-:Y:S02]  /*0e30*/  @!P6 IADD3 R26, PT, PT, -R26, RZ, RZ ;  /* 0x000000ff1a1ae210 */ /* 0x000fe40007ffe1ff */
        /* <DEDUP_REMOVED lines=8> */
[----:B------:R-:W-:Y:S02]  /*0ec0*/  ISETP.LT.U32.AND P5, PT, R4, UR9, PT ;  /* 0x0000000904007c0c */ /* 0x000fe4000bfa1070 */
[----:B------:R-:W-:-:S09]  /*0ed0*/  @!P0 IADD3 R24, PT, PT, R24, 0x1, RZ ;  /* 0x0000000118188810 */ /* 0x000fd20007ffe0ff */
[----:B------:R-:W-:Y:S01]  /*0ee0*/  @!P6 IMAD.MOV R22, RZ, RZ, -R22 ;  /* 0x000000ffff16e224 */ /* 0x000fe200078e0a16 */
[----:B------:R-:W-:-:S04]  /*0ef0*/  ISETP.NE.AND P0, PT, RZ, UR50, PT ;  /* 0x00000032ff007c0c */ /* 0x000fc8000bf05270 */
[----:B------:R-:W-:Y:S02]  /*0f00*/  SEL R22, R20, R22, !P2 ;  /* 0x0000001614167207 */ /* 0x000fe40005000000 */
[----:B------:R-:W-:Y:S02]  /*0f10*/  LOP3.LUT R21, RZ, UR50, RZ, 0x33, !PT ;  /* 0x00000032ff157c12 */ /* 0x000fe4000f8e33ff */
[----:B------:R-:W-:Y:S01]  /*0f20*/  @!P5 IADD3 R4, PT, PT, R4, -UR9, RZ ;  /* 0x800000090404dc10 */ /* 0x000fe2000fffe0ff */
[----:B------:R-:W-:Y:S01]  /*0f30*/  IMAD.MOV R25, RZ, RZ, -R22 ;  /* 0x000000ffff197224 */ /* 0x000fe200078e0a16 */
[----:B------:R-:W-:Y:S02]  /*0f40*/  SEL R32, R21, R32, !P0 ;  /* 0x0000002015207207 */ /* 0x000fe40004000000 */
[----:B------:R-:W-:Y:S01]  /*0f50*/  ISETP.GE.U32.AND P6, PT, R4, UR9, PT ;  /* 0x0000000904007c0c */ /* 0x000fe2000bfc6070 */
[----:B------:R-:W-:Y:S01]  /*0f60*/  IMAD R25, R25, UR49, R30 ;  /* 0x0000003119197c24 */ /* 0x000fe2000f8e021e */
[----:B------:R1:W5:Y:S01]  /*0f70*/  LDG.E R4, desc[UR10][R12.64] ;  /* 0x0000000a0c047981 */ /* 0x000362000c1e1900 */
[----:B0-----:R-:W-:-:S02]  /*0f80*/  ISETP.NE.U32.AND P3, PT, R38, 0x1, PT ;  /* 0x000000012600780c */ /* 0x001fc40003f65070 */
[----:B------:R-:W-:Y:S02]  /*0f90*/  ISETP.NE.AND.EX P1, PT, R27, RZ, PT, P1 ;  /* 0x000000ff1b00720c */ /* 0x000fe40003f25310 */
[----:B------:R-:W-:Y:S02]  /*0fa0*/  SEL R40, R21, R40, !P0 ;  /* 0x0000002815287207 */ /* 0x000fe40004000000 */
[----:B------:R-:W-:Y:S02]  /*0fb0*/  IABS R31, R25 ;  /* 0x00000019001f7213 */ /* 0x000fe40000000000 */
[----:B-1----:R-:W-:Y:S02]  /*0fc0*/  IADD3 R12, PT, PT, -R32, RZ, RZ ;  /* 0x000000ff200c7210 */ /* 0x002fe40007ffe1ff */
[----:B------:R-:W-:Y:S01]  /*0fd0*/  LOP3.LUT R3, R10, UR50, RZ, 0x3c, !PT ;  /* 0x000000320a037c12 */ /* 0x000fe2000f8e3cff */
[----:B------:R-:W-:Y:S01]  /*0fe0*/  @P4 VIADD R24, R24, 0x1 ;  /* 0x0000000118184836 */ /* 0x000fe20000000000 */
[----:B------:R-:W-:Y:S01]  /*0ff0*/  ISETP.NE.AND.EX P3, PT, R39, RZ, PT, P3 ;  /* 0x000000ff2700720c */ /* 0x000fe20003f65330 */
[----:B------:R-:W-:Y:S01]  /*1000*/  IMAD R17, R12, UR50, R17 ;  /* 0x000000320c117c24 */ /* 0x000fe2000f8e0211 */
[----:B------:R-:W-:-:S02]  /*1010*/  SEL R19, R19, RZ, P1 ;  /* 0x000000ff13137207 */ /* 0x000fc40000800000 */
[----:B------:R-:W-:Y:S01]  /*1020*/  IADD3 R12, PT, PT, -R40, RZ, RZ ;  /* 0x000000ff280c7210 */ /* 0x000fe20007ffe1ff */
[----:B------:R-:W-:Y:S01]  /*1030*/  IMAD.HI.U32 R27, R31, UR5, RZ ;  /* 0x000000051f1b7c27 */ /* 0x000fe2000f8e00ff */
[----:B------:R-:W-:Y:S02]  /*1040*/  ISETP.GE.AND P4, PT, R3, RZ, PT ;  /* 0x000000ff0300720c */ /* 0x000fe40003f86270 */
[----:B------:R-:W-:Y:S01]  /*1050*/  SEL R32, R32, RZ, P3 ;  /* 0x000000ff20207207 */ /* 0x000fe20001800000 */
[----:B------:R-:W-:Y:S02]  /*1060*/  IMAD R19, R19, UR46, RZ ;  /* 0x0000002e13137c24 */ /* 0x000fe4000f8e02ff */
[----:B------:R-:W-:Y:S02]  /*1070*/  IMAD R23, R12, UR50, R23 ;  /* 0x000000320c177c24 */ /* 0x000fe4000f8e0217 */
[----:B------:R-:W-:Y:S02]  /*1080*/  IMAD.MOV R12, RZ, RZ, -R27 ;  /* 0x000000ffff0c7224 */ /* 0x000fe400078e0a1b */
[----:B------:R-:W-:Y:S01]  /*1090*/  IMAD R19, R32, UR47, R19 ;  /* 0x0000002f20137c24 */ /* 0x000fe2000f8e0213 */
[----:B------:R-:W-:Y:S01]  /*10a0*/  MOV R32, R24 ;  /* 0x0000001800207202 */ /* 0x000fe20000000f00 */
[----:B------:R-:W-:Y:S01]  /*10b0*/  IMAD R31, R12, UR9, R31 ;  /* 0x000000090c1f7c24 */ /* 0x000fe2000f8e021f */
[----:B------:R-:W-:Y:S01]  /*10c0*/  SHF.R.S64 R12, RZ, 0x1e, R30 ;  /* 0x0000001eff0c7819 */ /* 0x000fe2000000101e */
[----:B------:R-:W-:-:S02]  /*10d0*/  @!P5 VIADD R18, R18, 0x1 ;  /* 0x000000011212d836 */ /* 0x000fc40000000000 */
[----:B------:R-:W-:Y:S01]  /*10e0*/  @!P4 IMAD.MOV R32, RZ, RZ, -R32 ;  /* 0x000000ffff20c224 */ /* 0x000fe200078e0a20 */
[----:B------:R-:W-:Y:S02]  /*10f0*/  IADD3 R12, P4, PT, R12, UR36, RZ ;  /* 0x000000240c0c7c10 */ /* 0x000fe4000ff9e0ff */
[----:B------:R-:W-:Y:S02]  /*1100*/  LOP3.LUT R24, R16, UR50, RZ, 0x3c, !PT ;  /* 0x0000003210187c12 */ /* 0x000fe4000f8e3cff */
[----:B------:R-:W-:Y:S02]  /*1110*/  LEA.HI.X.SX32 R13, R30, UR37, 0x2, P4 ;  /* 0x000000251e0d7c11 */ /* 0x000fe4000a0f16ff */
[----:B------:R-:W-:Y:S02]  /*1120*/  SEL R26, R21, R26, !P0 ;  /* 0x0000001a151a7207 */ /* 0x000fe40004000000 */
[----:B------:R-:W-:Y:S01]  /*1130*/  @P6 IADD3 R18, PT, PT, R18, 0x1, RZ ;  /* 0x0000000112126810 */ /* 0x000fe20007ffe0ff */
[----:B------:R0:W5:Y:S01]  /*1140*/  LDG.E R3, desc[UR10][R12.64] ;  /* 0x0000000a0c037981 */ /* 0x000162000c1e1900 */
[----:B------:R-:W-:-:S02]  /*1150*/  ISETP.GE.AND P6, PT, R24, RZ, PT ;  /* 0x000000ff1800720c */ /* 0x000fc40003fc6270 */
[----:B------:R-:W-:Y:S02]  /*1160*/  SEL R0, R0, RZ, P1 ;  /* 0x000000ff00007207 */ /* 0x000fe40000800000 */
[----:B------:R-:W-:Y:S01]  /*1170*/  SEL R24, R26, RZ, P3 ;  /* 0x000000ff1a187207 */ /* 0x000fe20001800000 */
[----:B0-----:R-:W-:Y:S02]  /*1180*/  IMAD.MOV R12, RZ, RZ, -R26 ;  /* 0x000000ffff0c7224 */ /* 0x001fe400078e0a1a */
[----:B------:R-:W-:Y:S01]  /*1190*/  IMAD R13, R0, UR46, RZ ;  /* 0x0000002e000d7c24 */ /* 0x000fe2000f8e02ff */
[----:B------:R-:W-:Y:S01]  /*11a0*/  IADD3 R0, PT, PT, R15, 0xe0, RZ ;  /* 0x000000e00f007810 */ /* 0x000fe20007ffe0ff */
[----:B------:R-:W-:Y:S02]  /*11b0*/  IMAD R11, R12, UR50, R11 ;  /* 0x000000320c0b7c24 */ /* 0x000fe4000f8e020b */
[----:B------:R-:W-:Y:S01]  /*11c0*/  IMAD.MOV.U32 R12, RZ, RZ, R18 ;  /* 0x000000ffff0c7224 */ /* 0x000fe200078e0012 */
[----:B------:R-:W-:Y:S01]  /*11d0*/  IABS R30, R0 ;  /* 0x00000000001e7213 */ /* 0x000fe20000000000 */
[----:B------:R-:W-:Y:S01]  /*11e0*/  IMAD R24, R24, UR47, R13 ;  /* 0x0000002f18187c24 */ /* 0x000fe2000f8e020d */
[----:B------:R-:W-:-:S02]  /*11f0*/  SEL R32, R21, R32, !P0 ;  /* 0x0000002015207207 */ /* 0x000fc40004000000 */
[----:B------:R-:W-:Y:S02]  /*1200*/  LOP3.LUT R13, R25, UR50, RZ, 0x3c, !PT ;  /* 0x00000032190d7c12 */ /* 0x000fe4000f8e3cff */
[----:B------:R-:W-:Y:S01]  /*1210*/  @!P6 IADD3 R12, PT, PT, -R12, RZ, RZ ;  /* 0x000000ff0c0ce210 */ /* 0x000fe20007ffe1ff */
[----:B------:R-:W-:Y:S01]  /*1220*/  IMAD.HI.U32 R26, R30, UR7, RZ ;  /* 0x000000071e1a7c27 */ /* 0x000fe2000f8e00ff */
[----:B------:R-:W-:Y:S02]  /*1230*/  ISETP.GE.AND P6, PT, R13, RZ, PT ;  /* 0x000000ff0d00720c */ /* 0x000fe40003fc6270 */
[----:B------:R-:W-:Y:S01]  /*1240*/  ISETP.LT.U32.AND P4, PT, R31, UR9, PT ;  /* 0x000000091f007c0c */ /* 0x000fe2000bf81070 */
[----:B------:R-:W-:-:S04]  /*1250*/  IMAD.MOV R13, RZ, RZ, -R32 ;  /* 0x000000ffff0d7224 */ /* 0x000fc800078e0a20 */
[----:B------:R-:W-:Y:S01]  /*1260*/  IMAD R10, R13, UR50, R10 ;  /* 0x000000320d0a7c24 */ /* 0x000fe2000f8e020a */
[----:B------:R-:W-:-:S05]  /*1270*/  IADD3 R13, PT, PT, -R26, RZ, RZ ;  /* 0x000000ff1a0d7210 */ /* 0x000fca0007ffe1ff */
[----:B------:R-:W-:Y:S02]  /*1280*/  IMAD R13, R13, UR8, R30 ;  /* 0x000000080d0d7c24 */ /* 0x000fe4000f8e021e */
[----:B------:R-:W-:Y:S01]  /*1290*/  @!P4 IADD3 R31, PT, PT, R31, -UR9, RZ ;  /* 0x800000091f1fcc10 */ /* 0x000fe2000fffe0ff */
[----:B------:R-:W-:Y:S02]  /*12a0*/  @!P4 VIADD R27, R27, 0x1 ;  /* 0x000000011b1bc836 */ /* 0x000fe40000000000 */
[----:B------:R-:W-:Y:S02]  /*12b0*/  ISETP.LT.U32.AND P4, PT, R13, UR8, PT ;  /* 0x000000080d007c0c */ /* 0x000fe4000bf81070 */
[----:B------:R-:W-:Y:S02]  /*12c0*/  ISETP.GE.U32.AND P5, PT, R31, UR9, PT ;  /* 0x000000091f007c0c */ /* 0x000fe4000bfa6070 */
[----:B------:R-:W-:-:S09]  /*12d0*/  SEL R2, R2, RZ, P1 ;  /* 0x000000ff02027207 */ /* 0x000fd20000800000 */
[----:B------:R-:W-:Y:S02]  /*12e0*/  @!P4 IADD3 R13, PT, PT, R13, -UR8, RZ ;  /* 0x800000080d0dcc10 */ /* 0x000fe4000fffe0ff */
[----:B------:R-:W-:Y:S02]  /*12f0*/  @P5 VIADD R27, R27, 0x1 ;  /* 0x000000011b1b5836 */ /* 0x000fe40000000000 */
[----:B------:R-:W-:Y:S01]  /*1300*/  ISETP.GE.U32.AND P5, PT, R13, UR8, PT ;  /* 0x000000080d007c0c */ /* 0x000fe2000bfa6070 */
[----:B------:R-:W-:Y:S01]  /*1310*/  IMAD R13, R2, UR46, RZ ;  /* 0x0000002e020d7c24 */ /* 0x000fe2000f8e02ff */
[----:B------:R-:W-:Y:S02]  /*1320*/  LOP3.LUT R2, R0, UR49, RZ, 0x3c, !PT ;  /* 0x0000003100027c12 */ /* 0x000fe4000f8e3cff */
[----:B------:R-:W-:Y:S02]  /*1330*/  @!P4 IADD3 R26, PT, PT, R26, 0x1, RZ ;  /* 0x000000011a1ac810 */ /* 0x000fe40007ffe0ff */
[----:B------:R-:W-:-:S02]  /*1340*/  ISETP.GE.AND P4, PT, R2, RZ, PT ;  /* 0x000000ff0200720c */ /* 0x000fc40003f86270 */
[----:B------:R-:W-:Y:S02]  /*1350*/  SEL R18, R32, RZ, P3 ;  /* 0x000000ff20127207 */ /* 0x000fe40001800000 */
[----:B------:R-:W-:Y:S02]  /*1360*/  SEL R12, R21, R12, !P0 ;  /* 0x0000000c150c7207 */ /* 0x000fe40004000000 */
[----:B------:R-:W-:Y:S01]  /*1370*/  SEL R14, R14, RZ, P1 ;  /* 0x000000ff0e0e7207 */ /* 0x000fe20000800000 */
[----:B------:R-:W-:Y:S02]  /*1380*/  IMAD R18, R18, UR47, R13 ;  /* 0x0000002f12127c24 */ /* 0x000fe4000f8e020d */
[----:B------:R-:W-:Y:S02]  /*1390*/  @P5 VIADD R26, R26, 0x1 ;  /* 0x000000011a1a5836 */ /* 0x000fe40000000000 */
[----:B------:R-:W-:Y:S01]  /*13a0*/  IMAD.MOV R13, RZ, RZ, -R12 ;  /* 0x000000ffff0d7224 */ /* 0x000fe200078e0a0c */
[----:B------:R-:W-:-:S02]  /*13b0*/  SEL R12, R12, RZ, P3 ;  /* 0x000000ff0c0c7207 */ /* 0x000fc40001800000 */
[----:B------:R-:W-:Y:S01]  /*13c0*/  @!P4 IADD3 R26, PT, PT, -R26, RZ, RZ ;  /* 0x000000ff1a1ac210 */ /* 0x000fe20007ffe1ff */
[----:B------:R-:W-:Y:S02]  /*13d0*/  IMAD R16, R13, UR50, R16 ;  /* 0x000000320d107c24 */ /* 0x000fe4000f8e0210 */
[----:B------:R-:W-:Y:S01]  /*13e0*/  IMAD R13, R14, UR46, RZ ;  /* 0x0000002e0e0d7c24 */ /* 0x000fe2000f8e02ff */
[----:B------:R-:W-:-:S03]  /*13f0*/  SEL R32, R20, R26, !P2 ;  /* 0x0000001a14207207 */ /* 0x000fc60005000000 */
[----:B------:R-:W-:Y:S02]  /*1400*/  IMAD R14, R12, UR47, R13 ;  /* 0x0000002f0c0e7c24 */ /* 0x000fe4000f8e020d */
[----:B------:R-:W0:Y:S01]  /*1410*/  LDC.64 R12, c[0x0][0x3a0] ;  /* 0x0000e800ff0c7b82 */ /* 0x000e220000000a00 */
[----:B------:R-:W-:Y:S02]  /*1420*/  IADD3 R31, PT, PT, -R32, RZ, RZ ;  /* 0x000000ff201f7210 */ /* 0x000fe40007ffe1ff */
[----:B------:R-:W-:-:S03]  /*1430*/  @!P6 IADD3 R27, PT, PT, -R27, RZ, RZ ;  /* 0x000000ff1b1be210 */ /* 0x000fc60007ffe1ff */
[----:B------:R-:W-:Y:S01]  /*1440*/  IMAD R37, R31, UR49, R0 ;  /* 0x000000311f257c24 */ /* 0x000fe2000f8e0200 */
[----:B------:R-:W-:Y:S02]  /*1450*/  SEL R27, R21, R27, !P0 ;  /* 0x0000001b151b7207 */ /* 0x000fe40004000000 */
[----:B------:R-:W-:Y:S02]  /*1460*/  SEL R22, R22, RZ, P1 ;  /* 0x000000ff16167207 */ /* 0x000fe40000800000 */
[----:B------:R-:W-:Y:S01]  /*1470*/  IABS R26, R37 ;  /* 0x00000025001a7213 */ /* 0x000fe20000000000 */
[----:B------:R-:W-:-:S04]  /*1480*/  IMAD.MOV R2, RZ, RZ, -R27 ;  /* 0x000000ffff027224 */ /* 0x000fc800078e0a1b */
[----:B------:R-:W-:Y:S02]  /*1490*/  IMAD R25, R2, UR50, R25 ;  /* 0x0000003202197c24 */ /* 0x000fe4000f8e0219 */
[----:B------:R-:W-:-:S04]  /*14a0*/  IMAD.HI.U32 R2, R26, UR5, RZ ;  /* 0x000000051a027c27 */ /* 0x000fc8000f8e00ff */
[----:B------:R-:W-:Y:S01]  /*14b0*/  IMAD R31, R22, UR46, RZ ;  /* 0x0000002e161f7c24 */ /* 0x000fe2000f8e02ff */
[----:B------:R-:W-:Y:S01]  /*14c0*/  SEL R22, R27, RZ, P3 ;  /* 0x000000ff1b167207 */ /* 0x000fe20001800000 */
[----:B------:R-:W-:Y:S01]  /*14d0*/  IMAD.MOV R27, RZ, RZ, -R2 ;  /* 0x000000ffff1b7224 */ /* 0x000fe200078e0a02 */
[----:B0-----:R-:W-:-:S03]  /*14e0*/  ISETP.NE.U32.AND P4, PT, R12, 0x1, PT ;  /* 0x000000010c00780c */ /* 0x001fc60003f85070 */
[----:B------:R-:W-:-:S05]  /*14f0*/  IMAD R12, R27, UR9, R26 ;  /* 0x000000091b0c7c24 */ /* 0x000fca000f8e021a */
[----:B------:R-:W-:-:S13]  /*1500*/  ISETP.LT.U32.AND P6, PT, R12, UR9, PT ;  /* 0x000000090c007c0c */ /* 0x000fda000bfc1070 */
[----:B------:R-:W-:-:S04]  /*1510*/  @!P6 IADD3 R12, PT, PT, R12, -UR9, RZ ;  /* 0x800000090c0cec10 */ /* 0x000fc8000fffe0ff */
[----:B------:R-:W-:Y:S02]  /*1520*/  ISETP.GE.U32.AND P5, PT, R12, UR9, PT ;  /* 0x000000090c007c0c */ /* 0x000fe4000bfa6070 */
[----:B------:R-:W-:Y:S01]  /*1530*/  LOP3.LUT R12, R37, UR50, RZ, 0x3c, !PT ;  /* 0x00000032250c7c12 */ /* 0x000fe2000f8e3cff */
[----:B------:R-:W-:Y:S01]  /*1540*/  @!P6 VIADD R2, R2, 0x1 ;  /* 0x000000010202e836 */ /* 0x000fe20000000000 */
[----:B------:R-:W-:Y:S02]  /*1550*/  SHF.R.S64 R26, RZ, 0x1e, R0 ;  /* 0x0000001eff1a7819 */ /* 0x000fe40000001000 */
[----:B------:R-:W-:-:S07]  /*1560*/  ISETP.GE.AND P6, PT, R12, RZ, PT ;  /* 0x000000ff0c00720c */ /* 0x000fce0003fc6270 */
[----:B------:R-:W-:Y:S02]  /*1570*/  @P5 IADD3 R2, PT, PT, R2, 0x1, RZ ;  /* 0x0000000102025810 */ /* 0x000fe40007ffe0ff */
[----:B------:R-:W-:-:S04]  /*1580*/  IADD3 R26, P5, PT, R26, UR36, RZ ;  /* 0x000000241a1a7c10 */ /* 0x000fc8000ffbe0ff */
[----:B------:R-:W-:Y:S01]  /*1590*/  LEA.HI.X.SX32 R27, R0, UR37, 0x2, P5 ;  /* 0x00000025001b7c11 */ /* 0x000fe2000a8f16ff */
[----:B------:R-:W-:Y:S02]  /*15a0*/  VIADD R0, R15, 0x100 ;  /* 0x000001000f007836 */ /* 0x000fe40000000000 */
[----:B------:R-:W-:Y:S01]  /*15b0*/  IMAD R22, R22, UR47, R31 ;  /* 0x0000002f16167c24 */ /* 0x000fe2000f8e021f */
[----:B------:R-:W-:Y:S01]  /*15c0*/  SEL R31, R32, RZ, P1 ;  /* 0x000000ff201f7207 */ /* 0x000fe20000800000 */
[----:B------:R-:W-:Y:S01]  /*15d0*/  @!P6 IMAD.MOV R2, RZ, RZ, -R2 ;  /* 0x000000ffff02e224 */ /* 0x000fe200078e0a02 */
[----:B------:R-:W-:Y:S02]  /*15e0*/  IABS R32, R0 ;  /* 0x0000000000207213 */ /* 0x000fe40000000000 */
[----:B------:R-:W-:Y:S02]  /*15f0*/  ISETP.NE.AND.EX P4, PT, R13, RZ, PT, P4 ;  /* 0x000000ff0d00720c */ /* 0x000fe40003f85340 */
[----:B------:R-:W-:Y:S01]  /*1600*/  SEL R12, R21, R2, !P0 ;  /* 0x00000002150c7207 */ /* 0x000fe20004000000 */
[----:B------:R-:W-:Y:S01]  /*1610*/  IMAD.HI.U32 R13, R32, UR7, RZ ;  /* 0x00000007200d7c27 */ /* 0x000fe2000f8e00ff */
[----:B------:R0:W5:Y:S02]  /*1620*/  LDG.E R2, desc[UR10][R26.64] ;  /* 0x0000000a1a027981 */ /* 0x000164000c1e1900 */
[C---:B------:R-:W-:Y:S01]  /*1630*/  IADD3 R30, PT, PT, -R12.reuse, RZ, RZ ;  /* 0x000000ff0c1e7210 */ /* 0x040fe20007ffe1ff */
[----:B------:R-:W-:Y:S01]  /*1640*/  IMAD R31, R31, UR46, RZ ;  /* 0x0000002e1f1f7c24 */ /* 0x000fe2000f8e02ff */
[----:B------:R-:W-:-:S02]  /*1650*/  SEL R12, R12, RZ, P3 ;  /* 0x000000ff0c0c7207 */ /* 0x000fc40001800000 */
        /* <DEDUP_REMOVED lines=11> */
[----:B------:R-:W-:Y:S01]  /*1710*/  IMAD R19, R12, UR51, R19 ;  /* 0x000000330c137c24 */ /* 0x000fe2000f8e0213 */
[----:B------:R-:W-:-:S03]  /*1720*/  SEL R26, R23, RZ, P4 ;  /* 0x000000ff171a7207 */ /* 0x000fc60002000000 */
[----:B------:R-:W-:Y:S02]  /*1730*/  @!P6 IADD3 R13, PT, PT, -R13, RZ, RZ ;  /* 0x000000ff0d0de210 */ /* 0x000fe40007ffe1ff */
[C---:B------:R-:W-:Y:S02]  /*1740*/  IADD3 R12, P5, PT, R19.reuse, UR38, RZ ;  /* 0x00000026130c7c10 */ /* 0x040fe4000ffbe0ff */
[----:B------:R-:W-:Y:S02]  /*1750*/  SEL R23, R20, R13, !P2 ;  /* 0x0000000d14177207 */ /* 0x000fe40005000000 */
[----:B------:R-:W-:-:S03]  /*1760*/  LEA.HI.X.SX32 R13, R19, UR39, 0x1, P5 ;  /* 0x00000027130d7c11 */ /* 0x000fc6000a8f0eff */
[----:B------:R-:W-:Y:S02]  /*1770*/  IMAD.MOV R17, RZ, RZ, -R23 ;  /* 0x000000ffff117224 */ /* 0x000fe400078e0a17 */
[----:B------:R0:W3:Y:S01]  /*1780*/  LDG.E.U8 R12, desc[UR10][R12.64] ;  /* 0x0000000a0c0c7981 */ /* 0x0000e2000c1e1100 */
[----:B------:R-:W-:Y:S01]  /*1790*/  SEL R9, R9, RZ, P1 ;  /* 0x000000ff09097207 */ /* 0x000fe20000800000 */
[----:B------:R-:W-:Y:S01]  /*17a0*/  IMAD R38, R17, UR49, R0 ;  /* 0x0000003111267c24 */ /* 0x000fe2000f8e0200 */
[----:B------:R-:W-:-:S03]  /*17b0*/  SEL R40, R40, RZ, P3 ;  /* 0x000000ff28287207 */ /* 0x000fc60001800000 */
[----:B------:R-:W-:Y:S01]  /*17c0*/  IMAD R9, R9, UR46, RZ ;  /* 0x0000002e09097c24 */ /* 0x000fe2000f8e02ff */
[----:B------:R-:W-:-:S03]  /*17d0*/  IABS R19, R38 ;  /* 0x0000002600137213 */ /* 0x000fc60000000000 */
[----:B------:R-:W-:Y:S02]  /*17e0*/  IMAD R9, R40, UR47, R9 ;  /* 0x0000002f28097c24 */ /* 0x000fe4000f8e0209 */
[----:B------:R-:W-:Y:S01]  /*17f0*/  IMAD.HI.U32 R17, R19, UR5, RZ ;  /* 0x0000000513117c27 */ /* 0x000fe2000f8e00ff */
[----:B------:R-:W-:Y:S02]  /*1800*/  R2UR UR12, R28 ;  /* 0x000000001c0c72ca */ /* 0x000fe400000e0000 */
[----:B------:R-:W-:Y:S01]  /*1810*/  R2UR UR13, R29 ;  /* 0x000000001d0d72ca */ /* 0x000fe200000e0000 */
[----:B------:R-:W-:Y:S01]  /*1820*/  IMAD R9, R26, UR51, R9 ;  /* 0x000000331a097c24 */ /* 0x000fe2000f8e0209 */
[----:B------:R-:W-:-:S04]  /*1830*/  IADD3 R32, PT, PT, -R17, RZ, RZ ;  /* 0x000000ff11207210 */ /* 0x000fc80007ffe1ff */
[----:B------:R-:W-:Y:S01]  /*1840*/  IADD3 R26, P5, PT, R9, UR38, RZ ;  /* 0x00000026091a7c10 */ /* 0x000fe2000ffbe0ff */
[----:B------:R-:W-:-:S03]  /*1850*/  IMAD R19, R32, UR9, R19 ;  /* 0x0000000920137c24 */ /* 0x000fc6000f8e0213 */
[----:B------:R-:W-:Y:S02]  /*1860*/  LEA.HI.X.SX32 R27, R9, UR39, 0x1, P5 ;  /* 0x00000027091b7c11 */ /* 0x000fe4000a8f0eff */
[----:B------:R-:W-:-:S03]  /*1870*/  ISETP.LT.U32.AND P6, PT, R19, UR9, PT ;  /* 0x0000000913007c0c */ /* 0x000fc6000bfc1070 */
[----:B------:R1:W2:Y:S01]  /*1880*/  LDG.E.U8 R9, desc[UR12][R26.64] ;  /* 0x0000000c1a097981 */ /* 0x0002a2000c1e1100 */
[----:B0-----:R-:W-:-:S09]  /*1890*/  LOP3.LUT R13, R38, UR50, RZ, 0x3c, !PT ;  /* 0x00000032260d7c12 */ /* 0x001fd2000f8e3cff */
        /* <DEDUP_REMOVED lines=10> */
[----:B------:R-:W-:Y:S01]  /*1940*/  IADD3 R13, PT, PT, R15, 0x120, RZ ;  /* 0x000001200f0d7810 */ /* 0x000fe20007ffe0ff */
[----:B------:R-:W-:Y:S01]  /*1950*/  IMAD R30, R30, UR50, R37 ;  /* 0x000000321e1e7c24 */ /* 0x000fe2000f8e0225 */
        /* <DEDUP_REMOVED lines=24> */
[----:B------:R-:W-:Y:S02]  /*1ae0*/  IABS R26, R32 ;  /* 0x00000020001a7213 */ /* 0x000fe40000000000 */
[----:B------:R-:W-:-:S03]  /*1af0*/  SEL R23, R16, RZ, P4 ;  /* 0x000000ff10177207 */ /* 0x000fc60002000000 */
        /* <DEDUP_REMOVED lines=21> */
[----:B------:R-:W-:-:S04]  /*1c50*/  IMAD.HI.U32 R27, R32, UR7, RZ ;  /* 0x00000007201b7c27 */ /* 0x000fc8000f8e00ff */
[----:B------:R-:W-:Y:S01]  /*1c60*/  IMAD R26, R10, UR47, R23 ;  /* 0x0000002f0a1a7c24 */ /* 0x000fe2000f8e0217 */
[----:B------:R-:W-:-:S05]  /*1c70*/  IADD3 R23, PT, PT, -R27, RZ, RZ ;  /* 0x000000ff1b177210 */ /* 0x000fca0007ffe1ff */
[----:B------:R-:W-:Y:S01]  /*1c80*/  IMAD R32, R23, UR8, R32 ;  /* 0x0000000817207c24 */ /* 0x000fe2000f8e0220 */
[----:B------:R-:W-:Y:S01]  /*1c90*/  SEL R25, R25, RZ, P4 ;  /* 0x000000ff19197207 */ /* 0x000fe20002000000 */
[----:B------:R-:W-:-:S03]  /*1ca0*/  IMAD R17, R17, UR50, R38 ;  /* 0x0000003211117c24 */ /* 0x000fc6000f8e0226 */
[----:B------:R-:W-:Y:S01]  /*1cb0*/  ISETP.LT.U32.AND P6, PT, R32, UR8, PT ;  /* 0x0000000820007c0c */ /* 0x000fe2000bfc1070 */
[----:B------:R-:W-:Y:S01]  /*1cc0*/  IMAD R25, R25, UR51, R22 ;  /* 0x0000003319197c24 */ /* 0x000fe2000f8e0216 */
[----:B------:R-:W-:Y:S02]  /*1cd0*/  SEL R30, R30, RZ, P4 ;  /* 0x000000ff1e1e7207 */ /* 0x000fe40002000000 */
[----:B------:R-:W-:Y:S02]  /*1ce0*/  SEL R10, R17, RZ, P4 ;  /* 0x000000ff110a7207 */ /* 0x000fe40002000000 */
[----:B------:R-:W-:Y:S01]  /*1cf0*/  IADD3 R22, P5, PT, R24, UR38, RZ ;  /* 0x0000002618167c10 */ /* 0x000fe2000ffbe0ff */
[----:B------:R-:W-:Y:S02]  /*1d00*/  IMAD R30, R30, UR51, R31 ;  /* 0x000000331e1e7c24 */ /* 0x000fe4000f8e021f */
[----:B------:R-:W-:Y:S01]  /*1d10*/  IMAD R31, R10, UR51, R11 ;  /* 0x000000330a1f7c24 */ /* 0x000fe2000f8e020b */
[----:B------:R-:W-:-:S02]  /*1d20*/  LEA.HI.X.SX32 R23, R24, UR39, 0x1, P5 ;  /* 0x0000002718177c11 */ /* 0x000fc4000a8f0eff */
[----:B------:R-:W-:Y:S01]  /*1d30*/  IADD3 R10, P5, PT, R16, UR38, RZ ;  /* 0x00000026100a7c10 */ /* 0x000fe2000ffbe0ff */
[----:B------:R-:W-:Y:S01]  /*1d40*/  @!P6 VIADD R32, R32, -UR8 ;  /* 0x800000082020ec36 */ /* 0x000fe20008000000 */
[----:B------:R-:W-:Y:S01]  /*1d50*/  @!P6 IADD3 R27, PT, PT, R27, 0x1, RZ ;  /* 0x000000011b1be810 */ /* 0x000fe20007ffe0ff */
[----:B------:R-:W4:Y:S01]  /*1d60*/  LDG.E.U8 R22, desc[UR10][R22.64] ;  /* 0x0000000a16167981 */ /* 0x000f22000c1e1100 */
[----:B------:R-:W-:Y:S02]  /*1d70*/  LEA.HI.X.SX32 R11, R16, UR39, 0x1, P5 ;  /* 0x00000027100b7c11 */ /* 0x000fe4000a8f0eff */
[----:B------:R-:W-:Y:S02]  /*1d80*/  ISETP.GE.U32.AND P5, PT, R32, UR8, PT ;  /* 0x0000000820007c0c */ /* 0x000fe4000bfa6070 */
[----:B------:R-:W-:Y:S01]  /*1d90*/  LOP3.LUT R16, R14, UR49, RZ, 0x3c, !PT ;  /* 0x000000310e107c12 */ /* 0x000fe2000f8e3cff */
[----:B------:R0:W5:Y:S03]  /*1da0*/  LDG.E.U8 R39, desc[UR12][R10.64] ;  /* 0x0000000c0a277981 */ /* 0x000166000c1e1100 */
[----:B------:R-:W-:-:S07]  /*1db0*/  ISETP.GE.AND P6, PT, R16, RZ, PT ;  /* 0x000000ff1000720c */ /* 0x000fce0003fc6270 */
[----:B------:R-:W-:Y:S01]  /*1dc0*/  @P5 VIADD R27, R27, 0x1 ;  /* 0x000000011b1b5836 */ /* 0x000fe20000000000 */
[----:B------:R-:W-:Y:S02]  /*1dd0*/  IADD3 R16, P5, PT, R18, UR38, RZ ;  /* 0x0000002612107c10 */ /* 0x000fe4000ffbe0ff */
[----:B------:R-:W-:-:S03]  /*1de0*/  SEL R19, R19, RZ, P4 ;  /* 0x000000ff13137207 */ /* 0x000fc60002000000 */
[----:B------:R-:W-:Y:S02]  /*1df0*/  @!P6 IADD3 R27, PT, PT, -R27, RZ, RZ ;  /* 0x000000ff1b1be210 */ /* 0x000fe40007ffe1ff */
[----:B------:R-:W-:Y:S02]  /*1e00*/  LEA.HI.X.SX32 R17, R18, UR39, 0x1, P5 ;  /* 0x0000002712117c11 */ /* 0x000fe4000a8f0eff */
[----:B------:R-:W-:Y:S02]  /*1e10*/  IADD3 R18, P5, PT, R25, UR38, RZ ;  /* 0x0000002619127c10 */ /* 0x000fe4000ffbe0ff */
[----:B------:R-:W-:Y:S01]  /*1e20*/  SEL R27, R20, R27, !P2 ;  /* 0x0000001b141b7207 */ /* 0x000fe20005000000 */
[----:B------:R-:W-:Y:S01]  /*1e30*/  IMAD R26, R19, UR51, R26 ;  /* 0x00000033131a7c24 */ /* 0x000fe2000f8e021a */
[----:B------:R-:W-:Y:S01]  /*1e40*/  LEA.HI.X.SX32 R19, R25, UR39, 0x1, P5 ;  /* 0x0000002719137c11 */ /* 0x000fe2000a8f0eff */
[----:B------:R1:W5:Y:S01]  /*1e50*/  LDG.E.U8 R23, desc[UR10][R16.64] ;  /* 0x0000000a10177981 */ /* 0x000362000c1e1100 */
[----:B------:R-:W-:Y:S01]  /*1e60*/  IADD3 R24, P5, PT, R30, UR38, RZ ;  /* 0x000000261e187c10 */ /* 0x000fe2000ffbe0ff */
[----:B0-----:R-:W-:-:S02]  /*1e70*/  IMAD.MOV R11, RZ, RZ, -R27 ;  /* 0x000000ffff0b7224 */ /* 0x001fc400078e0a1b */
[----:B------:R0:W5:Y:S01]  /*1e80*/  LDG.E.U8 R41, desc[UR12][R18.64] ;  /* 0x0000000c12297981 */ /* 0x000162000c1e1100 */
[----:B------:R-:W-:Y:S01]  /*1e90*/  LEA.HI.X.SX32 R25, R30, UR39, 0x1, P5 ;  /* 0x000000271e197c11 */ /* 0x000fe2000a8f0eff */
[----:B------:R-:W-:Y:S02]  /*1ea0*/  IMAD R30, R11, UR49, R14 ;  /* 0x000000310b1e7c24 */ /* 0x000fe4000f8e020e */
[----:B------:R-:W2:Y:S03]  /*1eb0*/  LDC.64 R10, c[0x0][0x3e8] ;  /* 0x0000fa00ff0a7b82 */ /* 0x000ea60000000a00 */
[----:B-1----:R-:W-:-:S05]  /*1ec0*/  IABS R16, R30 ;  /* 0x0000001e00107213 */ /* 0x002fca0000000000 */
[----:B0-----:R-:W-:Y:S01]  /*1ed0*/  IMAD.HI.U32 R18, R16, UR5, RZ ;  /* 0x0000000510127c27 */ /* 0x001fe2000f8e00ff */
[C---:B------:R-:W-:Y:S02]  /*1ee0*/  IADD3 R44, P5, PT, R31.reuse, UR38, RZ ;  /* 0x000000261f2c7c10 */ /* 0x040fe4000ffbe0ff */
[----:B---3--:R-:W-:Y:S02]  /*1ef0*/  ISETP.NE.AND P0, PT, R12, RZ, PT ;  /* 0x000000ff0c00720c */ /* 0x008fe40003f05270 */
[----:B------:R-:W-:Y:S02]  /*1f00*/  IADD3 R19, PT, PT, -R18, RZ, RZ ;  /* 0x000000ff12137210 */ /* 0x000fe40007ffe1ff */
[----:B------:R-:W-:Y:S02]  /*1f10*/  SHF.R.S64 R12, RZ, 0x1e, R13 ;  /* 0x0000001eff0c7819 */ /* 0x000fe4000000100d */
[----:B------:R-:W-:Y:S01]  /*1f20*/  LEA.HI.X.SX32 R45, R31, UR39, 0x1, P5 ;  /* 0x000000271f2d7c11 */ /* 0x000fe2000a8f0eff */
[----:B------:R-:W-:Y:S01]  /*1f30*/  IMAD R19, R19, UR9, R16 ;  /* 0x0000000913137c24 */ /* 0x000fe2000f8e0210 */
[----:B------:R-:W-:-:S02]  /*1f40*/  IADD3 R12, P5, PT, R12, UR36, RZ ;  /* 0x000000240c0c7c10 */ /* 0x000fc4000ffbe0ff */
[----:B------:R-:W-:Y:S01]  /*1f50*/  SHF.R.S64 R16, RZ, 0x1e, R14 ;  /* 0x0000001eff107819 */ /* 0x000fe2000000100e */
[----:B------:R-:W3:Y:S01]  /*1f60*/  LDG.E.U8 R44, desc[UR10][R44.64] ;  /* 0x0000000a2c2c7981 */ /* 0x000ee2000c1e1100 */
[----:B------:R-:W-:Y:S02]  /*1f70*/  LEA.HI.X.SX32 R13, R13, UR37, 0x2, P5 ;  /* 0x000000250d0d7c11 */ /* 0x000fe4000a8f16ff */
[----:B------:R-:W-:-:S04]  /*1f80*/  IADD3 R16, P5, PT, R16, UR36, RZ ;  /* 0x0000002410107c10 */ /* 0x000fc8000ffbe0ff */
[----:B------:R-:W-:Y:S02]  /*1f90*/  LEA.HI.X.SX32 R17, R14, UR37, 0x2, P5 ;  /* 0x000000250e117c11 */ /* 0x000fe4000a8f16ff */
[----:B------:R-:W-:Y:S02]  /*1fa0*/  ISETP.LT.U32.AND P5, PT, R19, UR9, PT ;  /* 0x0000000913007c0c */ /* 0x000fe4000bfa1070 */
[----:B--2---:R-:W-:Y:S02]  /*1fb0*/  R2UR UR4, R11 ;  /* 0x000000000b0472ca */ /* 0x004fe400000e0000 */
[----:B------:R-:W-:-:S04]  /*1fc0*/  IADD3 R11, PT, PT, R15, 0x160, RZ ;  /* 0x000001600f0b7810 */ /* 0x000fc80007ffe0ff */
[----:B------:R-:W-:Y:S02]  /*1fd0*/  IABS R14, R11 ;  /* 0x0000000b000e7213 */ /* 0x000fe40000000000 */
[----:B------:R-:W-:-:S03]  /*1fe0*/  ISETP.NE.AND P6, PT, R9, RZ, PT ;  /* 0x000000ff0900720c */ /* 0x000fc60003fc5270 */
[----:B------:R-:W-:Y:S02]  /*1ff0*/  @!P5 VIADD R19, R19, -UR9 ;  /* 0x800000091313dc36 */ /* 0x000fe40008000000 */
[----:B------:R-:W-:Y:S01]  /*2000*/  IMAD.HI.U32 R9, R14, UR7, RZ ;  /* 0x000000070e097c27 */ /* 0x000fe2000f8e00ff */
[----:B------:R-:W-:Y:S02]  /*2010*/  P2R R37, PR, RZ, 0x1 ;  /* 0x00000001ff257803 */ /* 0x000fe40000000000 */
[----:B------:R-:W-:Y:S01]  /*2020*/  ISETP.GE.U32.AND P0, PT, R19, UR9, PT ;  /* 0x0000000913007c0c */ /* 0x000fe2000bf06070 */
[----:B------:R-:W-:-:S04]  /*2030*/  IMAD.MOV R19, RZ, RZ, -R9 ;  /* 0x000000ffff137224 */ /* 0x000fc800078e0a09 */
[----:B------:R-:W-:Y:S01]  /*2040*/  IMAD R14, R19, UR8, R14 ;  /* 0x00000008130e7c24 */ /* 0x000fe2000f8e020e */
[----:B------:R-:W-:-:S04]  /*2050*/  P2R R38, PR, RZ, 0x40 ;  /* 0x00000040ff267803 */ /* 0x000fc80000000000 */
[----:B------:R-:W-:Y:S02]  /*2060*/  ISETP.LT.U32.AND P6, PT, R14, UR8, PT ;  /* 0x000000080e007c0c */ /* 0x000fe4000bfc1070 */
[----:B------:R-:W-:-:S11]  /*2070*/  @!P5 IADD3 R18, PT, PT, R18, 0x1, RZ ;  /* 0x000000011212d810 */ /* 0x000fd60007ffe0ff */
[----:B------:R-:W-:-:S04]  /*2080*/  @!P6 IADD3 R14, PT, PT, R14, -UR8, RZ ;  /* 0x800000080e0eec10 */ /* 0x000fc8000fffe0ff */
[----:B------:R-:W-:Y:S01]  /*2090*/  ISETP.GE.U32.AND P5, PT, R14, UR8, PT ;  /* 0x000000080e007c0c */ /* 0x000fe2000bfa6070 */
[----:B------:R-:W-:Y:S01]  /*20a0*/  @!P6 VIADD R9, R9, 0x1 ;  /* 0x000000010909e836 */ /* 0x000fe20000000000 */
[----:B------:R-:W-:Y:S02]  /*20b0*/  R2UR UR14, R28 ;  /* 0x000000001c0e72ca */ /* 0x000fe400000e0000 */
[----:B------:R-:W-:Y:S02]  /*20c0*/  R2UR UR15, R29 ;  /* 0x000000001d0f72ca */ /* 0x000fe400000e0000 */
[----:B------:R-:W-:Y:S02]  /*20d0*/  LOP3.LUT R14, R11, UR49, RZ, 0x3c, !PT ;  /* 0x000000310b0e7c12 */ /* 0x000fe4000f8e3cff */
[----:B------:R-:W-:-:S05]  /*20e0*/  LOP3.LUT R31, R30, UR50, RZ, 0x3c, !PT ;  /* 0x000000321e1f7c12 */ /* 0x000fca000f8e3cff */
[----:B------:R-:W-:Y:S01]  /*20f0*/  @P5 VIADD R9, R9, 0x1 ;  /* 0x0000000109095836 */ /* 0x000fe20000000000 */
[----:B------:R-:W-:Y:S02]  /*2100*/  ISETP.GE.AND P5, PT, R14, RZ, PT ;  /* 0x000000ff0e00720c */ /* 0x000fe40003fa6270 */
[----:B------:R-:W-:Y:S01]  /*2110*/  ISETP.GE.AND P6, PT, R31, RZ, PT ;  /* 0x000000ff1f00720c */ /* 0x000fe20003fc6270 */
[----:B------:R0:W2:Y:S01]  /*2120*/  LDG.E.U8 R24, desc[UR14][R24.64] ;  /* 0x0000000e18187981 */ /* 0x0000a2000c1e1100 */
[----:B------:R-:W-:-:S05]  /*2130*/  @P0 IADD3 R18, PT, PT, R18, 0x1, RZ ;  /* 0x0000000112120810 */ /* 0x000fca0007ffe0ff */
[----:B------:R-:W-:Y:S02]  /*2140*/  IMAD.MOV.U32 R14, RZ, RZ, R18 ;  /* 0x000000ffff0e7224 */ /* 0x000fe400078e0012 */
[----:B0-----:R-:W-:Y:S01]  /*2150*/  IMAD.MOV.U32 R25, RZ, RZ, R9 ;  /* 0x000000ffff197224 */ /* 0x001fe200078e0009 */
[----:B------:R-:W-:Y:S01]  /*2160*/  ISETP.NE.AND P0, PT, RZ, UR50, PT ;  /* 0x00000032ff007c0c */ /* 0x000fe2000bf05270 */
[----:B------:R0:W3:Y:S02]  /*2170*/  LDG.E R9, desc[UR10][R12.64] ;  /* 0x0000000a0c097981 */ /* 0x0000e4000c1e1900 */
[----:B------:R-:W-:Y:S02]  /*2180*/  @!P6 IADD3 R14, PT, PT, -R14, RZ, RZ ;  /* 0x000000ff0e0ee210 */ /* 0x000fe40007ffe1ff */
[----:B------:R-:W-:Y:S02]  /*2190*/  @!P5 IADD3 R25, PT, PT, -R25, RZ, RZ ;  /* 0x000000ff1919d210 */ /* 0x000fe40007ffe1ff */
[----:B------:R-:W-:-:S02]  /*21a0*/  IADD3 R18, P5, PT, R26, UR38, RZ ;  /* 0x000000261a127c10 */ /* 0x000fc4000ffbe0ff */
[----:B------:R-:W-:Y:S02]  /*21b0*/  SEL R14, R21, R14, !P0 ;  /* 0x0000000e150e7207 */ /* 0x000fe40004000000 */
[----:B------:R-:W-:Y:S02]  /*21c0*/  LEA.HI.X.SX32 R19, R26, UR39, 0x1, P5 ;  /* 0x000000271a137c11 */ /* 0x000fe4000a8f0eff */
[----:B------:R-:W-:Y:S01]  /*21d0*/  SEL R26, R20, R25, !P2 ;  /* 0x00000019141a7207 */ /* 0x000fe20005000000 */
[----:B------:R-:W-:Y:S01]  /*21e0*/  IMAD.MOV R31, RZ, RZ, -R14 ;  /* 0x000000ffff1f7224 */ /* 0x000fe200078e0a0e */
[----:B------:R-:W-:Y:S01]  /*21f0*/  SEL R27, R27, RZ, P1 ;  /* 0x000000ff1b1b7207 */ /* 0x000fe20000800000 */
[----:B------:R1:W3:Y:S01]  /*2200*/  LDG.E.U8 R32, desc[UR10][R18.64] ;  /* 0x0000000a12207981 */ /* 0x0002e2000c1e1100 */
[----:B0-----:R-:W-:Y:S01]  /*2210*/  IADD3 R12, PT, PT, -R26, RZ, RZ ;  /* 0x000000ff1a0c7210 */ /* 0x001fe20007ffe1ff */
[----:B------:R-:W-:-:S04]  /*2220*/  IMAD R30, R31, UR50, R30 ;  /* 0x000000321f1e7c24 */ /* 0x000fc8000f8e021e */
        /* <DEDUP_REMOVED lines=15> */
[----:B------:R-:W-:-:S05]  /*2320*/  SEL R30, R30, RZ, P4 ;  /* 0x000000ff1e1e7207 */ /* 0x000fca0002000000 */
[----:B------:R-:W-:-:S06]  /*2330*/  IMAD R27, R30, UR51, R27 ;  /* 0x000000331e1b7c24 */ /* 0x000fcc000f8e021b */
[----:B------:R-:W-:Y:S01]  /*2340*/  @!P5 IMAD.MOV R14, RZ, RZ, -R14 ;  /* 0x000000ffff0ed224 */ /* 0x000fe200078e0a0e */
[----:B-1----:R-:W-:Y:S02]  /*2350*/  IADD3 R18, P5, PT, R27, UR38, RZ ;  /* 0x000000261b127c10 */ /* 0x002fe4000ffbe0ff */
[----:B------:R-:W-:Y:S02]  /*2360*/  SEL R26, R26, RZ, P1 ;  /* 0x000000ff1a1a7207 */ /* 0x000fe40000800000 */
[----:B------:R-:W-:Y:S02]  /*2370*/  SEL R14, R21, R14, !P0 ;  /* 0x0000000e150e7207 */ /* 0x000fe40004000000 */
[----:B------:R-:W-:Y:S02]  /*2380*/  LEA.HI.X.SX32 R19, R27, UR39, 0x1, P5 ;  /* 0x000000271b137c11 */ /* 0x000fe4000a8f0eff */
[----:B------:R-:W-:Y:S01]  /*2390*/  IADD3 R30, PT, PT, -R14, RZ, RZ ;  /* 0x000000ff0e1e7210 */ /* 0x000fe20007ffe1ff */
[----:B------:R-:W-:Y:S01]  /*23a0*/  IMAD R27, R26, UR46, RZ ;  /* 0x0000002e1a1b7c24 */ /* 0x000fe2000f8e02ff */
[----:B------:R-:W-:Y:S01]  /*23b0*/  SEL R14, R14, RZ, P3 ;  /* 0x000000ff0e0e7207 */ /* 0x000fe20001800000 */
[----:B------:R-:W3:Y:S01]  /*23c0*/  LDG.E.U8 R25, desc[UR10][R18.64] ;  /* 0x0000000a12197981 */ /* 0x000ee2000c1e1100 */
[----:B------:R-:W-:-:S03]  /*23d0*/  SHF.R.S64 R12, RZ, 0x1e, R11 ;  /* 0x0000001eff0c7819 */ /* 0x000fc6000000100b */
[----:B------:R-:W-:Y:S01]  /*23e0*/  IMAD R27, R14, UR47, R27 ;  /* 0x0000002f0e1b7c24 */ /* 0x000fe2000f8e021b */
[----:B------:R-:W-:Y:S01]  /*23f0*/  IADD3 R12, P6, PT, R12, UR36, RZ ;  /* 0x000000240c0c7c10 */ /* 0x000fe2000ffde0ff */
[----:B------:R-:W-:-:S03]  /*2400*/  VIADD R14, R15, 0x180 ;  /* 0x000001800f0e7836 */ /* 0x000fc60000000000 */
[----:B------:R-:W-:Y:S02]  /*2410*/  LEA.HI.X.SX32 R13, R11, UR37, 0x2, P6 ;  /* 0x000000250b0d7c11 */ /* 0x000fe4000b0f16ff */
[----:B------:R0:W3:Y:S01]  /*2420*/  LDG.E R11, desc[UR10][R16.64] ;  /* 0x0000000a100b7981 */ /* 0x0000e2000c1e1900 */
[----:B------:R-:W-:-:S03]  /*2430*/  IMAD R26, R30, UR50, R31 ;  /* 0x000000321e1a7c24 */ /* 0x000fc6000f8e021f */
[----:B------:R1:W3:Y:S01]  /*2440*/  LDG.E R12, desc[UR10][R12.64] ;  /* 0x0000000a0c0c7981 */ /* 0x0002e2000c1e1900 */
        /* <DEDUP_REMOVED lines=11> */
[----:B------:R-:W-:-:S05]  /*2500*/  SEL R26, R26, RZ, P4 ;  /* 0x000000ff1a1a7207 */ /* 0x000fca0002000000 */
[----:B------:R-:W-:-:S06]  /*2510*/  IMAD R26, R26, UR51, R27 ;  /* 0x000000331a1a7c24 */ /* 0x000fcc000f8e021b */
[----:B------:R-:W-:-:S04]  /*2520*/  @!P5 IADD3 R16, PT, PT, -R16, RZ, RZ ;  /* 0x000000ff1010d210 */ /* 0x000fc80007ffe1ff */
[----:B------:R-:W-:Y:S02]  /*2530*/  SEL R19, R20, R16, !P2 ;  /* 0x0000001014137207 */ /* 0x000fe40005000000 */
[----:B------:R-:W-:-:S03]  /*2540*/  IADD3 R30, P5, PT, R26, UR38, RZ ;  /* 0x000000261a1e7c10 */ /* 0x000fc6000ffbe0ff */
[----:B------:R-:W-:Y:S01]  /*2550*/  IMAD.MOV R17, RZ, RZ, -R19 ;  /* 0x000000ffff117224 */ /* 0x000fe200078e0a13 */
[----:B------:R-:W-:-:S03]  /*2560*/  LEA.HI.X.SX32 R31, R26, UR39, 0x1, P5 ;  /* 0x000000271a1f7c11 */ /* 0x000fc6000a8f0eff */
[----:B------:R-:W-:Y:S02]  /*2570*/  IMAD R26, R17, UR49, R14 ;  /* 0x00000031111a7c24 */ /* 0x000fe4000f8e020e */
[----:B------:R-:W3:Y:S03]  /*2580*/  LDG.E.U8 R30, desc[UR10][R30.64] ;  /* 0x0000000a1e1e7981 */ /* 0x000ee6000c1e1100 */
        /* <DEDUP_REMOVED lines=11> */
[----:B------:R-:W-:Y:S02]  /*2640*/  SHF.R.S64 R18, RZ, 0x1e, R14 ;  /* 0x0000001eff127819 */ /* 0x000fe4000000100e */
[----:B------:R-:W-:-:S09]  /*2650*/  SEL R17, R19, RZ, P1 ;  /* 0x000000ff13117207 */ /* 0x000fd20000800000 */
[----:B------:R-:W-:Y:S02]  /*2660*/  @!P5 IADD3 R16, PT, PT, -R16, RZ, RZ ;  /* 0x000000ff1010d210 */ /* 0x000fe40007ffe1ff */
[----:B------:R-:W-:Y:S02]  /*2670*/  IADD3 R18, P5, PT, R18, UR36, RZ ;  /* 0x0000002412127c10 */ /* 0x000fe4000ffbe0ff */
[----:B------:R-:W-:Y:S02]  /*2680*/  SEL R16, R21, R16, !P0 ;  /* 0x0000001015107207 */ /* 0x000fe40004000000 */
[----:B------:R-:W-:-:S03]  /*2690*/  LEA.HI.X.SX32 R19, R14, UR37, 0x2, P5 ;  /* 0x000000250e137c11 */ /* 0x000fc6000a8f16ff */
[----:B------:R-:W-:Y:S01]  /*26a0*/  IMAD.MOV R13, RZ, RZ, -R16 ;  /* 0x000000ffff0d7224 */ /* 0x000fe200078e0a10 */
[----:B------:R-:W-:Y:S01]  /*26b0*/  IADD3 R14, PT, PT, R15, 0x1a0, RZ ;  /* 0x000001a00f0e7810 */ /* 0x000fe20007ffe0ff */
[----:B------:R-:W-:Y:S01]  /*26c0*/  IMAD R17, R17, UR46, RZ ;  /* 0x0000002e11117c24 */ /* 0x000fe2000f8e02ff */
[----:B------:R-:W-:Y:S01]  /*26d0*/  SEL R16, R16, RZ, P3 ;  /* 0x000000ff10107207 */ /* 0x000fe20001800000 */
[----:B------:R-:W-:Y:S01]  /*26e0*/  IMAD R13, R13, UR50, R26 ;  /* 0x000000320d0d7c24 */ /* 0x000fe2000f8e021a */
[----:B------:R-:W-:-:S03]  /*26f0*/  IABS R27, R14 ;  /* 0x0000000e001b7213 */ /* 0x000fc60000000000 */
[----:B------:R-:W-:Y:S01]  /*2700*/  IMAD R16, R16, UR47, R17 ;  /* 0x0000002f10107c24 */ /* 0x000fe2000f8e0211 */
[----:B------:R-:W-:Y:S01]  /*2710*/  SEL R13, R13, RZ, P4 ;  /* 0x000000ff0d0d7207 */ /* 0x000fe20002000000 */
[----:B------:R-:W-:-:S04]  /*2720*/  IMAD.HI.U32 R26, R27, UR7, RZ ;  /* 0x000000071b1a7c27 */ /* 0x000fc8000f8e00ff */
[----:B------:R-:W-:Y:S02]  /*2730*/  IMAD R13, R13, UR51, R16 ;  /* 0x000000330d0d7c24 */ /* 0x000fe4000f8e0210 */
[----:B------:R-:W-:-:S03]  /*2740*/  IMAD.MOV R40, RZ, RZ, -R26 ;  /* 0x000000ffff287224 */ /* 0x000fc600078e0a1a */
[----:B------:R-:W-:Y:S01]  /*2750*/  IADD3 R16, P5, PT, R13, UR38, RZ ;  /* 0x000000260d107c10 */ /* 0x000fe2000ffbe0ff */
[----:B------:R-:W-:-:S03]  /*2760*/  IMAD R27, R40, UR8, R27 ;  /* 0x00000008281b7c24 */ /* 0x000fc6000f8e021b */
[----:B------:R-:W-:Y:S02]  /*2770*/  LEA.HI.X.SX32 R17, R13, UR39, 0x1, P5 ;  /* 0x000000270d117c11 */ /* 0x000fe4000a8f0eff */
[C---:B------:R-:W-:Y:S01]  /*2780*/  ISETP.LT.U32.AND P5, PT, R27.reuse, UR8, PT ;  /* 0x000000081b007c0c */ /* 0x040fe2000bfa1070 */
[----:B------:R-:W3:Y:S04]  /*2790*/  LDG.E R13, desc[UR10][R18.64] ;  /* 0x0000000a120d7981 */ /* 0x000ee8000c1e1900 */
[----:B------:R0:W3:Y:S08]  /*27a0*/  LDG.E.U8 R31, desc[UR12][R16.64] ;  /* 0x0000000c101f7981 */ /* 0x0000f0000c1e1100 */
        /* <DEDUP_REMOVED lines=34> */
[----:B----4-:R-:W-:Y:S02]  /*29d0*/  ISETP.NE.AND P6, PT, R22, RZ, PT ;  /* 0x000000ff1600720c */ /* 0x010fe40003fc5270 */
[----:B------:R-:W-:Y:S02]  /*29e0*/  LEA.HI.X.SX32 R17, R14, UR37, 0x2, P5 ;  /* 0x000000250e117c11 */ /* 0x000fe4000a8f16ff */
[C---:B------:R-:W-:Y:S02]  /*29f0*/  IADD3 R26, P5, PT, R18.reuse, UR38, RZ ;  /* 0x00000026121a7c10 */ /* 0x040fe4000ffbe0ff */
[----:B------:R-:W-:Y:S01]  /*2a00*/  IABS R22, R19 ;  /* 0x0000001300167213 */ /* 0x000fe20000000000 */
[----:B------:R0:W4:Y:S01]  /*2a10*/  LDG.E R14, desc[UR10][R16.64] ;  /* 0x0000000a100e7981 */ /* 0x000122000c1e1900 */
[----:B------:R-:W-:-:S03]  /*2a20*/  LEA.HI.X.SX32 R27, R18, UR39, 0x1, P5 ;  /* 0x00000027121b7c11 */ /* 0x000fc6000a8f0eff */
[----:B------:R-:W-:Y:S01]  /*2a30*/  IMAD.HI.U32 R18, R22, UR7, RZ ;  /* 0x0000000716127c27 */ /* 0x000fe2000f8e00ff */
[----:B-----5:R-:W-:Y:S01]  /*2a40*/  ISETP.NE.AND P5, PT, R39, RZ, PT ;  /* 0x000000ff2700720c */ /* 0x020fe20003fa5270 */
        /* <DEDUP_REMOVED lines=31> */
[----:B-1----:R-:W-:Y:S02]  /*2c40*/  IMAD R27, R18, UR46, RZ ;  /* 0x0000002e121b7c24 */ /* 0x002fe4000f8e02ff */
        /* <DEDUP_REMOVED lines=48> */
[----:B--2---:R-:W-:Y:S01]  /*2f50*/  ISETP.NE.AND P6, PT, R24, RZ, PT ;  /* 0x000000ff1800720c */ /* 0x004fe20003fc5270 */
        /* <DEDUP_REMOVED lines=57> */
[----:B------:R0:W2:Y:S01]  /*32f0*/  LDG.E R24, desc[UR10][R18.64] ;  /* 0x0000000a12187981 */ /* 0x0000a2000c1e1900 */
[----:B------:R-:W-:Y:S02]  /*3300*/  LEA.HI.X.SX32 R17, R17, UR39, 0x1, P5 ;  /* 0x0000002711117c11 */ /* 0x000fe4000a8f0eff */
[----:B------:R-:W-:Y:S01]  /*3310*/  ISETP.NE.AND P5, PT, R25, RZ, PT ;  /* 0x000000ff1900720c */ /* 0x000fe20003fa5270 */
[----:B------:R-:W-:-:S02]  /*3320*/  IMAD.HI.U32 R25, R49, UR7, RZ ;  /* 0x0000000731197c27 */ /* 0x000fc4000f8e00ff */
        /* <DEDUP_REMOVED lines=33> */
[----:B------:R-:W-:Y:S01]  /*3540*/  P2R R44, PR, RZ, 0x40 ;  /* 0x00000040ff2c7803 */ /* 0x000fe20000000000 */
[----:B------:R-:W-:Y:S01]  /*3550*/  IMAD R16, R16, UR47, R19 ;  /* 0x0000002f10107c24 */ /* 0x000fe2000f8e0213 */
[----:B------:R-:W-:Y:S02]  /*3560*/  ISETP.NE.AND P6, PT, R32, RZ, PT ;  /* 0x000000ff2000720c */ /* 0x000fe40003fc5270 */
[----:B------:R-:W-:Y:S02]  /*3570*/  SEL R17, R17, RZ, P4 ;  /* 0x000000ff11117207 */ /* 0x000fe40002000000 */
[----:B------:R-:W-:Y:S02]  /*3580*/  SHF.R.S64 R18, RZ, 0x1e, R47 ;  /* 0x0000001eff127819 */ /* 0x000fe4000000102f */
[----:B------:R-:W-:Y:S01]  /*3590*/  P2R R32, PR, RZ, 0x40 ;  /* 0x00000040ff207803 */ /* 0x000fe20000000000 */
[----:B------:R-:W-:Y:S01]  /*35a0*/  IMAD R17, R17, UR51, R16 ;  /* 0x0000003311117c24 */ /* 0x000fe2000f8e0210 */
[----:B------:R-:W-:-:S02]  /*35b0*/  IADD3 R18, P5, PT, R18, UR36, RZ ;  /* 0x0000002412127c10 */ /* 0x000fc4000ffbe0ff */
[----:B------:R-:W-:Y:S01]  /*35c0*/  ISETP.NE.AND P6, PT, R30, RZ, PT ;  /* 0x000000ff1e00720c */ /* 0x000fe20003fc5270 */
[----:B------:R-:W-:Y:S01]  /*35d0*/  VIADD R30, R15, 0x240 ;  /* 0x000002400f1e7836 */ /* 0x000fe20000000000 */
[----:B------:R-:W-:Y:S02]  /*35e0*/  LEA.HI.X.SX32 R19, R47, UR37, 0x2, P5 ;  /* 0x000000252f137c11 */ /* 0x000fe4000a8f16ff */
[C---:B------:R-:W-:Y:S02]  /*35f0*/  IADD3 R16, P5, PT, R17.reuse, UR38, RZ ;  /* 0x0000002611107c10 */ /* 0x040fe4000ffbe0ff */
[----:B------:R-:W-:Y:S01]  /*3600*/  IABS R47, R30 ;  /* 0x0000001e002f7213 */ /* 0x000fe20000000000 */
[----:B------:R0:W2:Y:S01]  /*3610*/  LDG.E R25, desc[UR10][R18.64] ;  /* 0x0000000a12197981 */ /* 0x0000a2000c1e1900 */
[----:B------:R-:W-:Y:S02]  /*3620*/  LEA.HI.X.SX32 R17, R17, UR39, 0x1, P5 ;  /* 0x0000002711117c11 */ /* 0x000fe4000a8f0eff */
[----:B------:R-:W-:Y:S01]  /*3630*/  ISETP.NE.AND P5, PT, R31, RZ, PT ;  /* 0x000000ff1f00720c */ /* 0x000fe20003fa5270 */
[----:B------:R-:W-:-:S02]  /*3640*/  IMAD.HI.U32 R31, R47, UR7, RZ ;  /* 0x000000072f1f7c27 */ /* 0x000fc4000f8e00ff */
        /* <DEDUP_REMOVED lines=41> */
[----:B------:R0:W2:Y:S01]  /*38e0*/  LDG.E R30, desc[UR10][R16.64] ;  /* 0x0000000a101e7981 */ /* 0x0000a2000c1e1900 */
[----:B------:R-:W-:Y:S02]  /*38f0*/  LEA.HI.X.SX32 R19, R19, UR39, 0x1, P5 ;  /* 0x0000002713137c11 */ /* 0x000fe4000a8f0eff */
[----:B-----5:R-:W-:Y:S01]  /*3900*/  ISETP.NE.AND P5, PT, R26, RZ, PT ;  /* 0x000000ff1a00720c */ /* 0x020fe20003fa5270 */
        /* <DEDUP_REMOVED lines=28> */
[----:B------:R-:W-:-:S09]  /*3ad0*/  IADD3 R26, PT, PT, R15, 0x260, RZ ;  /* 0x000002600f1a7810 */ /* 0x000fd20007ffe0ff */
[----:B------:R-:W-:-:S04]  /*3ae0*/  @!P5 IADD3 R16, PT, PT, -R16, RZ, RZ ;  /* 0x000000ff1010d210 */ /* 0x000fc80007ffe1ff */
[----:B------:R-:W-:Y:S01]  /*3af0*/  SEL R16, R21, R16, !P0 ;  /* 0x0000001015107207 */ /* 0x000fe20004000000 */
[----:B------:R-:W-:Y:S01]  /*3b00*/  IMAD R19, R18, UR46, RZ ;  /* 0x0000002e12137c24 */ /* 0x000fe2000f8e02ff */
[----:B------:R-:W-:-:S03]  /*3b10*/  IABS R18, R26 ;  /* 0x0000001a00127213 */ /* 0x000fc60000000000 */
[----:B------:R-:W-:Y:S01]  /*3b20*/  IMAD.MOV R17, RZ, RZ, -R16 ;  /* 0x000000ffff117224 */ /* 0x000fe200078e0a10 */
[----:B------:R-:W-:-:S03]  /*3b30*/  SEL R16, R16, RZ, P3 ;  /* 0x000000ff10107207 */ /* 0x000fc60001800000 */
[----:B------:R-:W-:Y:S02]  /*3b40*/  IMAD R17, R17, UR50, R54 ;  /* 0x0000003211117c24 */ /* 0x000fe4000f8e0236 */
[----:B------:R-:W-:Y:S01]  /*3b50*/  IMAD.HI.U32 R54, R18, UR7, RZ ;  /* 0x0000000712367c27 */ /* 0x000fe2000f8e00ff */
[----:B---3--:R-:W-:-:S03]  /*3b60*/  ISETP.NE.AND P5, PT, R41, RZ, PT ;  /* 0x000000ff2900720c */ /* 0x008fc60003fa5270 */
[----:B------:R-:W-:Y:S02]  /*3b70*/  IMAD R16, R16, UR47, R19 ;  /* 0x0000002f10107c24 */ /* 0x000fe4000f8e0213 */
[----:B------:R-:W-:Y:S01]  /*3b80*/  IMAD.MOV R19, RZ, RZ, -R54 ;  /* 0x000000ffff137224 */ /* 0x000fe200078e0a36 */
[----:B------:R-:W-:Y:S02]  /*3b90*/  P2R R47, PR, RZ, 0x20 ;  /* 0x00000020ff2f7803 */ /* 0x000fe40000000000 */
[----:B----4-:R-:W-:Y:S01]  /*3ba0*/  ISETP.NE.AND P5, PT, R48, RZ, PT ;  /* 0x000000ff3000720c */ /* 0x010fe20003fa5270 */
[----:B------:R-:W-:-:S03]  /*3bb0*/  IMAD R18, R19, UR8, R18 ;  /* 0x0000000813127c24 */ /* 0x000fc6000f8e0212 */
[----:B------:R-:W-:Y:S02]  /*3bc0*/  P2R R48, PR, RZ, 0x20 ;  /* 0x00000020ff307803 */ /* 0x000fe40000000000 */
        /* <DEDUP_REMOVED lines=9> */
[----:B------:R-:W-:Y:S02]  /*3c60*/  ISETP.GE.U32.AND P5, PT, R18, UR8, PT ;  /* 0x0000000812007c0c */ /* 0x000fe4000bfa6070 */
[----:B------:R-:W-:Y:S01]  /*3c70*/  SHF.R.S64 R18, RZ, 0x1e, R15 ;  /* 0x0000001eff127819 */ /* 0x000fe2000000100f */
[----:B------:R0:W3:Y:S01]  /*3c80*/  LDG.E.U8 R53, desc[UR10][R16.64] ;  /* 0x0000000a10357981 */ /* 0x0000e2000c1e1100 */
[----:B------:R-:W-:-:S02]  /*3c90*/  P2R R41, PR, RZ, 0x40 ;  /* 0x00000040ff297803 */ /* 0x000fc40000000000 */
[----:B------:R-:W-:-:S04]  /*3ca0*/  IADD3 R18, P6, PT, R18, UR36, RZ ;  /* 0x0000002412127c10 */ /* 0x000fc8000ffde0ff */
[----:B------:R-:W-:-:S05]  /*3cb0*/  LEA.HI.X.SX32 R19, R15, UR37, 0x2, P6 ;  /* 0x000000250f137c11 */ /* 0x000fca000b0f16ff */
[----:B------:R1:W4:Y:S01]  /*3cc0*/  LDG.E R27, desc[UR10][R18.64] ;  /* 0x0000000a121b7981 */ /* 0x000322000c1e1900 */
[----:B------:R-:W-:-:S04]  /*3cd0*/  IADD3 R15, PT, PT, R15, 0x280, RZ ;  /* 0x000002800f0f7810 */ /* 0x000fc80007ffe0ff */
        /* <DEDUP_REMOVED lines=25> */
[----:B------:R-:W-:Y:S02]  /*3e70*/  IADD3 R17, PT, PT, -R16, RZ, RZ ;  /* 0x000000ff10117210 */ /* 0x000fe40007ffe1ff */
[----:B------:R-:W-:-:S02]  /*3e80*/  P2R R55, PR, RZ, 0x40 ;  /* 0x00000040ff377803 */ /* 0x000fc40000000000 */
[----:B------:R-:W-:Y:S01]  /*3e90*/  ISETP.NE.AND P6, PT, R40, RZ, PT ;  /* 0x000000ff2800720c */ /* 0x000fe20003fc5270 */
[----:B------:R-:W-:-:S05]  /*3ea0*/  IMAD R40, R17, UR49, R26 ;  /* 0x0000003111287c24 */ /* 0x000fca000f8e021a */
[----:B-1----:R-:W-:-:S05]  /*3eb0*/  IABS R18, R40 ;  /* 0x0000002800127213 */ /* 0x002fca0000000000 */
        /* <DEDUP_REMOVED lines=15> */
[----:B------:R-:W-:-:S03]  /*3fb0*/  IMAD R18, R18, UR46, RZ ;  /* 0x0000002e12127c24 */ /* 0x000fc6000f8e02ff */
[C---:B------:R-:W-:Y:S02]  /*3fc0*/  IADD3 R19, PT, PT, -R17.reuse, RZ, RZ ;  /* 0x000000ff11137210 */ /* 0x040fe40007ffe1ff */
[----:B------:R-:W-:-:S03]  /*3fd0*/  SEL R17, R17, RZ, P3 ;  /* 0x000000ff11117207 */ /* 0x000fc60001800000 */
[----:B------:R-:W-:Y:S02]  /*3fe0*/  IMAD R16, R19, UR50, R40 ;  /* 0x0000003213107c24 */ /* 0x000fe4000f8e0228 */
[----:B------:R-:W-:Y:S02]  /*3ff0*/  IMAD R17, R17, UR47, R18 ;  /* 0x0000002f11117c24 */ /* 0x000fe4000f8e0212 */
        /* <DEDUP_REMOVED lines=14> */
[----:B------:R-:W-:-:S07]  /*40e0*/  ISETP.NE.AND P6, PT, R39, RZ, PT ;  /* 0x000000ff2700720c */ /* 0x000fce0003fc5270 */
[----:B------:R-:W-:Y:S01]  /*40f0*/  @P5 VIADD R16, R16, 0x1 ;  /* 0x0000000110105836 */ /* 0x000fe20000000000 */
[----:B------:R-:W-:Y:S02]  /*4100*/  ISETP.GE.AND P5, PT, R17, RZ, PT ;  /* 0x000000ff1100720c */ /* 0x000fe40003fa6270 */
[----:B------:R-:W-:Y:S02]  /*4110*/  P2R R57, PR, RZ, 0x40 ;  /* 0x00000040ff397803 */ /* 0x000fe40000000000 */
[----:B------:R-:W-:Y:S02]  /*4120*/  ISETP.NE.AND P6, PT, R38, RZ, PT ;  /* 0x000000ff2600720c */ /* 0x000fe40003fc5270 */
[----:B--2---:R-:W-:Y:S01]  /*4130*/  ISETP.NE.AND P2, PT, R49, RZ, PT ;  /* 0x000000ff3100720c */ /* 0x004fe20003f45270 */
[----:B------:R-:W-:Y:S01]  /*4140*/  FMUL R49, R6, UR4 ;  /* 0x0000000406317c20 */ /* 0x000fe20008400000 */
[----:B------:R-:W-:Y:S02]  /*4150*/  P2R R38, PR, RZ, 0x40 ;  /* 0x00000040ff267803 */ /* 0x000fe40000000000 */
[----:B------:R-:W-:-:S03]  /*4160*/  ISETP.NE.AND P6, PT, R37, RZ, PT ;  /* 0x000000ff2500720c */ /* 0x000fc60003fc5270 */
[----:B------:R-:W-:Y:S02]  /*4170*/  @!P5 IADD3 R16, PT, PT, -R16, RZ, RZ ;  /* 0x000000ff1010d210 */ /* 0x000fe40007ffe1ff */
[----:B------:R-:W-:Y:S01]  /*4180*/  FSEL R42, R49, R10, P6 ;  /* 0x0000000a312a7208 */ /* 0x000fe20003000000 */
[----:B------:R-:W-:Y:S01]  /*4190*/  FMUL R49, R8, UR4 ;  /* 0x0000000408317c20 */ /* 0x000fe20008400000 */
[----:B------:R-:W-:Y:S02]  /*41a0*/  SEL R21, R21, R16, !P0 ;  /* 0x0000001015157207 */ /* 0x000fe40004000000 */
[----:B------:R-:W-:Y:S01]  /*41b0*/  ISETP.NE.AND P6, PT, R38, RZ, PT ;  /* 0x000000ff2600720c */ /* 0x000fe20003fc5270 */
[----:B------:R-:W-:Y:S02]  /*41c0*/  FMUL R7, R7, UR4 ;  /* 0x0000000407077c20 */ /* 0x000fe40008400000 */
[----:B------:R-:W-:Y:S01]  /*41d0*/  IMAD.MOV R39, RZ, RZ, -R21 ;  /* 0x000000ffff277224 */ /* 0x000fe200078e0a15 */
[----:B------:R-:W-:-:S02]  /*41e0*/  FSEL R40, R49, R10, P6 ;  /* 0x0000000a31287208 */ /* 0x000fc40003000000 */
[----:B------:R-:W-:Y:S01]  /*41f0*/  ISETP.NE.AND P6, PT, R57, RZ, PT ;  /* 0x000000ff3900720c */ /* 0x000fe20003fc5270 */
[----:B------:R-:W-:Y:S02]  /*4200*/  IMAD R18, R39, UR50, R18 ;  /* 0x0000003227127c24 */ /* 0x000fe4000f8e0212 */
[----:B------:R-:W-:Y:S01]  /*4210*/  FMUL R5, R5, UR4 ;  /* 0x0000000405057c20 */ /* 0x000fe20008400000 */
[----:B------:R-:W-:Y:S02]  /*4220*/  FSEL R38, R7, R10, P6 ;  /* 0x0000000a07267208 */ /* 0x000fe40003000000 */
[----:B------:R-:W-:Y:S02]  /*4230*/  ISETP.NE.AND P6, PT, R56, RZ, PT ;  /* 0x000000ff3800720c */ /* 0x000fe40003fc5270 */
[----:B------:R-:W-:Y:S02]  /*4240*/  SEL R39, R21, RZ, P3 ;  /* 0x000000ff15277207 */ /* 0x000fe40001800000 */
[----:B------:R-:W-:-:S02]  /*4250*/  SEL R21, R18, RZ, P4 ;  /* 0x000000ff12157207 */ /* 0x000fc40002000000 */
[----:B------:R-:W-:Y:S02]  /*4260*/  IADD3 R18, P3, PT, R19, UR38, RZ ;  /* 0x0000002613127c10 */ /* 0x000fe4000ff7e0ff */
[-C--:B------:R-:W-:Y:S01]  /*4270*/  FSEL R6, R5, R10.reuse, P6 ;  /* 0x0000000a05067208 */ /* 0x080fe20003000000 */
[----:B------:R-:W-:Y:S01]  /*4280*/  FMUL R5, R4, UR4 ;  /* 0x0000000404057c20 */ /* 0x000fe20008400000 */
[----:B------:R-:W-:Y:S02]  /*4290*/  ISETP.NE.AND P6, PT, R55, RZ, PT ;  /* 0x000000ff3700720c */ /* 0x000fe40003fc5270 */
[----:B------:R-:W-:Y:S01]  /*42a0*/  LEA.HI.X.SX32 R19, R19, UR39, 0x1, P3 ;  /* 0x0000002713137c11 */ /* 0x000fe200098f0eff */
[----:B------:R-:W-:Y:S01]  /*42b0*/  FMUL R3, R3, UR4 ;  /* 0x0000000403037c20 */ /* 0x000fe20008400000 */
[----:B------:R-:W-:Y:S02]  /*42c0*/  ISETP.NE.AND P3, PT, R32, RZ, PT ;  /* 0x000000ff2000720c */ /* 0x000fe40003f65270 */
[----:B------:R-:W-:-:S02]  /*42d0*/  FSEL R32, R5, R10, P6 ;  /* 0x0000000a05207208 */ /* 0x000fc40003000000 */
[----:B------:R-:W-:Y:S02]  /*42e0*/  ISETP.NE.AND P6, PT, R43, RZ, PT ;  /* 0x000000ff2b00720c */ /* 0x000fe40003fc5270 */
[----:B------:R-:W-:Y:S02]  /*42f0*/  SHF.R.S64 R16, RZ, 0x1e, R26 ;  /* 0x0000001eff107819 */ /* 0x000fe4000000101a */
[----:B------:R-:W-:Y:S01]  /*4300*/  FSEL R8, R3, R10, P6 ;  /* 0x0000000a03087208 */ /* 0x000fe20003000000 */
[----:B------:R-:W-:Y:S01]  /*4310*/  FMUL R3, R2, UR4 ;  /* 0x0000000402037c20 */ /* 0x000fe20008400000 */
[----:B------:R-:W-:Y:S02]  /*4320*/  IADD3 R16, P5, PT, R16, UR36, RZ ;  /* 0x0000002410107c10 */ /* 0x000fe4000ffbe0ff */
[----:B------:R-:W-:Y:S02]  /*4330*/  ISETP.NE.AND P6, PT, R44, RZ, PT ;  /* 0x000000ff2c00720c */ /* 0x000fe40003fc5270 */
[----:B------:R-:W-:-:S02]  /*4340*/  SEL R37, R20, RZ, P1 ;  /* 0x000000ff14257207 */ /* 0x000fc40000800000 */
[----:B------:R-:W-:Y:S02]  /*4350*/  LEA.HI.X.SX32 R17, R26, UR37, 0x2, P5 ;  /* 0x000000251a117c11 */ /* 0x000fe4000a8f16ff */
[-C--:B------:R-:W-:Y:S01]  /*4360*/  FSEL R26, R3, R10.reuse, P6 ;  /* 0x0000000a031a7208 */ /* 0x080fe20003000000 */
[----:B------:R-:W-:Y:S01]  /*4370*/  FMUL R3, R0, UR4 ;  /* 0x0000000400037c20 */ /* 0x000fe20008400000 */
[----:B------:R-:W-:Y:S01]  /*4380*/  IMAD R0, R37, UR46, RZ ;  /* 0x0000002e25007c24 */ /* 0x000fe2000f8e02ff */
[----:B------:R-:W-:Y:S01]  /*4390*/  ISETP.NE.AND P6, PT, R45, RZ, PT ;  /* 0x000000ff2d00720c */ /* 0x000fe20003fc5270 */
[----:B----4-:R-:W-:Y:S01]  /*43a0*/  FMUL R27, R27, UR4 ;  /* 0x000000041b1b7c20 */ /* 0x010fe20008400000 */
[----:B---3--:R-:W-:Y:S01]  /*43b0*/  ISETP.NE.AND P1, PT, R53, RZ, PT ;  /* 0x000000ff3500720c */ /* 0x008fe20003f25270 */
[----:B------:R-:W-:Y:S01]  /*43c0*/  IMAD R0, R39, UR47, R0 ;  /* 0x0000002f27007c24 */ /* 0x000fe2000f8e0200 */
[----:B------:R-:W-:Y:S02]  /*43d0*/  SHF.R.S64 R2, RZ, 0x1e, R15 ;  /* 0x0000001eff027819 */ /* 0x000fe4000000100f */
[-C--:B------:R-:W-:Y:S01]  /*43e0*/  FSEL R20, R3, R10.reuse, P6 ;  /* 0x0000000a03147208 */ /* 0x080fe20003000000 */
[----:B------:R-:W-:Y:S01]  /*43f0*/  FMUL R3, R12, UR4 ;  /* 0x000000040c037c20 */ /* 0x000fe20008400000 */
[----:B------:R-:W-:Y:S01]  /*4400*/  ISETP.NE.AND P5, PT, R51, RZ, PT ;  /* 0x000000ff3300720c */ /* 0x000fe20003fa5270 */
[----:B------:R-:W-:Y:S01]  /*4410*/  IMAD R0, R21, UR51, R0 ;  /* 0x0000003315007c24 */ /* 0x000fe2000f8e0200 */
[----:B------:R-:W-:-:S02]  /*4420*/  FSEL R4, R27, R10, P1 ;  /* 0x0000000a1b047208 */ /* 0x000fc40000800000 */
[----:B------:R-:W-:Y:S02]  /*4430*/  IADD3 R2, P1, PT, R2, UR36, RZ ;  /* 0x0000002402027c10 */ /* 0x000fe4000ff3e0ff */
[----:B------:R-:W-:Y:S02]  /*4440*/  R2UR UR6, R28 ;  /* 0x000000001c0672ca */ /* 0x000fe400000e0000 */
[----:B------:R-:W-:Y:S01]  /*4450*/  R2UR UR7, R29 ;  /* 0x000000001d0772ca */ /* 0x000fe200000e0000 */
[----:B------:R-:W-:Y:S01]  /*4460*/  FMUL R13, R13, UR4 ;  /* 0x000000040d0d7c20 */ /* 0x000fe20008400000 */
[----:B-----5:R-:W-:Y:S02]  /*4470*/  ISETP.NE.AND P0, PT, R50, RZ, PT ;  /* 0x000000ff3200720c */ /* 0x020fe40003f05270 */
[----:B------:R-:W-:Y:S02]  /*4480*/  FSEL R50, R3, R10, P5 ;  /* 0x0000000a03327208 */ /* 0x000fe40002800000 */
[----:B------:R-:W-:-:S02]  /*4490*/  ISETP.NE.AND P6, PT, R52, RZ, PT ;  /* 0x000000ff3400720c */ /* 0x000fc40003fc5270 */
[----:B------:R-:W-:Y:S02]  /*44a0*/  LEA.HI.X.SX32 R3, R15, UR37, 0x2, P1 ;  /* 0x000000250f037c11 */ /* 0x000fe400088f16ff */
[C---:B------:R-:W-:Y:S02]  /*44b0*/  IADD3 R12, P1, PT, R0.reuse, UR38, RZ ;  /* 0x00000026000c7c10 */ /* 0x040fe4000ff3e0ff */
[----:B------:R-:W-:Y:S01]  /*44c0*/  FSEL R52, R13, R10, P6 ;  /* 0x0000000a0d347208 */ /* 0x000fe20003000000 */
[----:B------:R-:W2:Y:S01]  /*44d0*/  LDG.E R16, desc[UR6][R16.64] ;  /* 0x0000000610107981 */ /* 0x000ea2000c1e1900 */
[----:B------:R-:W-:-:S03]  /*44e0*/  LEA.HI.X.SX32 R13, R0, UR39, 0x1, P1 ;  /* 0x00000027000d7c11 */ /* 0x000fc600088f0eff */
[----:B------:R-:W3:Y:S04]  /*44f0*/  LDG.E.U8 R18, desc[UR6][R18.64] ;  /* 0x0000000612127981 */ /* 0x000ee8000c1e1100 */
[----:B------:R-:W4:Y:S04]  /*4500*/  LDG.E.U8 R12, desc[UR6][R12.64] ;  /* 0x000000060c0c7981 */ /* 0x000f28000c1e1100 */
[----:B------:R0:W5:Y:S01]  /*4510*/  LDG.E R2, desc[UR6][R2.64] ;  /* 0x0000000602027981 */ /* 0x000162000c1e1900 */
[----:B------:R-:W-:-:S04]  /*4520*/  FMNMX R5, R4, -INF , !PT ;  /* 0xff80000004057809 */ /* 0x000fc80007800000 */
        /* <DEDUP_REMOVED lines=12> */
[----:B------:R-:W-:Y:S02]  /*45f0*/  FSEL R46, R11, R10, P4 ;  /* 0x0000000a0b2e7208 */ /* 0x000fe40002000000 */
[----:B------:R-:W-:Y:S01]  /*4600*/  FMNMX R5, R5, R44, !PT ;  /* 0x0000002c05057209 */ /* 0x000fe20007800000 */
[----:B0-----:R-:W-:-:S03]  /*4610*/  FMUL R3, R14, UR4 ;  /* 0x000000040e037c20 */ /* 0x001fc60008400000 */
[----:B------:R-:W-:Y:S02]  /*4620*/  FMNMX R5, R5, R46, !PT ;  /* 0x0000002e05057209 */ /* 0x000fe40007800000 */
        /* <DEDUP_REMOVED lines=18> */
[----:B------:R-:W-:Y:S02]  /*4750*/  FSEL R24, R25, R10, P2 ;  /* 0x0000000a19187208 */ /* 0x000fe40001000000 */
[----:B------:R-:W-:-:S04]  /*4760*/  FMNMX R7, R7, R56, !PT ;  /* 0x0000003807077209 */ /* 0x000fc80007800000 */
[----:B------:R-:W-:Y:S01]  /*4770*/  FMNMX R7, R7, R24, !PT ;  /* 0x0000001807077209 */ /* 0x000fe20007800000 */
[----:B--2---:R-:W-:Y:S01]  /*4780*/  FMUL R5, R16, UR4 ;  /* 0x0000000410057c20 */ /* 0x004fe20008400000 */
[----:B----4-:R-:W-:Y:S02]  /*4790*/  ISETP.NE.AND P3, PT, R12, RZ, PT ;  /* 0x000000ff0c00720c */ /* 0x010fe40003f65270 */
[----:B---3--:R-:W-:Y:S02]  /*47a0*/  ISETP.NE.AND P1, PT, R18, RZ, PT ;  /* 0x000000ff1200720c */ /* 0x008fe40003f25270 */
[-C--:B------:R-:W-:Y:S02]  /*47b0*/  FSEL R18, R3, R10.reuse, P0 ;  /* 0x0000000a03127208 */ /* 0x080fe40000000000 */
[----:B------:R-:W-:Y:S02]  /*47c0*/  FSEL R16, R5, R10, P1 ;  /* 0x0000000a05107208 */ /* 0x000fe40000800000 */
[----:B------:R-:W-:-:S05]  /*47d0*/  FMNMX R7, R7, R18, !PT ;  /* 0x0000001207077209 */ /* 0x000fca0007800000 */
[----:B-----5:R-:W-:Y:S01]  /*47e0*/  @P3 FMUL R10, R2, UR4 ;  /* 0x00000004020a3c20 */ /* 0x020fe20008400000 */
        /* <DEDUP_REMOVED lines=46> */
[----:B------:R-:W-:Y:S01]  /*4ad0*/  SHF.L.U32 R16, R7, 0x17, RZ ;  /* 0x0000001707107819 */ /* 0x000fe200000006ff */
[-C--:B------:R-:W-:Y:S01]  /*4ae0*/  FFMA.RM R3, R5, R12.reuse, 12582913 ;  /* 0x4b40000105037423 */ /* 0x080fe2000000400c */
[----:B------:R-:W-:Y:S01]  /*4af0*/  FADD R5, R9, -12583039 ;  /* 0xcb40007f09057421 */ /* 0x000fe20000000000 */
[-C--:B------:R-:W-:Y:S01]  /*4b00*/  FFMA.RM R7, R17, R12.reuse, 12582913 ;  /* 0x4b40000111077423 */ /* 0x080fe2000000400c */
[-C--:B------:R-:W-:Y:S01]  /*4b10*/  FFMA.SAT R21, R8, R11.reuse, 0.5 ;  /* 0x3f00000008157423 */ /* 0x080fe2000000200b */
[----:B------:R-:W-:Y:S01]  /*4b20*/  FADD R13, R3, -12583039 ;  /* 0xcb40007f030d7421 */ /* 0x000fe20000000000 */
[----:B------:R-:W-:Y:S01]  /*4b30*/  FFMA R5, R42, 1.4426950216293334961, -R5 ;  /* 0x3fb8aa3b2a057823 */ /* 0x000fe20000000805 */
[----:B------:R-:W-:Y:S01]  /*4b40*/  FADD R17, R7, -12583039 ;  /* 0xcb40007f07117421 */ /* 0x000fe20000000000 */
[----:B------:R-:W-:Y:S01]  /*4b50*/  SHF.L.U32 R3, R3, 0x17, RZ ;  /* 0x0000001703037819 */ /* 0x000fe200000006ff */
[----:B------:R-:W-:Y:S01]  /*4b60*/  FFMA R13, R40, 1.4426950216293334961, -R13 ;  /* 0x3fb8aa3b280d7823 */ /* 0x000fe2000000080d */
[----:B------:R-:W-:Y:S01]  /*4b70*/  FFMA R42, R42, 1.925963033500011079e-08, R5 ;  /* 0x32a570602a2a7823 */ /* 0x000fe20000000005 */
[-C--:B------:R-:W-:Y:S01]  /*4b80*/  FFMA.SAT R5, R38, R11.reuse, 0.5 ;  /* 0x3f00000026057423 */ /* 0x080fe2000000200b */
[----:B------:R-:W-:Y:S01]  /*4b90*/  FFMA R17, R6, 1.4426950216293334961, -R17 ;  /* 0x3fb8aa3b06117823 */ /* 0x000fe20000000811 */
[----:B------:R-:W-:Y:S01]  /*4ba0*/  FFMA R13, R40, 1.925963033500011079e-08, R13 ;  /* 0x32a57060280d7823 */ /* 0x000fe2000000000d */
[----:B------:R-:W-:Y:S01]  /*4bb0*/  FFMA.SAT R37, R22, R11, 0.5 ;  /* 0x3f00000016257423 */ /* 0x000fe2000000200b */
[-C--:B------:R-:W-:Y:S01]  /*4bc0*/  FFMA.RM R10, R5, R12.reuse, 12582913 ;  /* 0x4b400001050a7423 */ /* 0x080fe2000000400c */
[----:B------:R-:W-:Y:S01]  /*4bd0*/  FFMA R17, R6, 1.925963033500011079e-08, R17 ;  /* 0x32a5706006117823 */ /* 0x000fe20000000011 */
[----:B------:R-:W0:Y:S01]  /*4be0*/  MUFU.EX2 R5, R4 ;  /* 0x0000000400057308 */ /* 0x000e220000000800 */
[----:B------:R-:W-:Y:S01]  /*4bf0*/  FFMA.RM R6, R21, R12, 12582913 ;  /* 0x4b40000115067423 */ /* 0x000fe2000000400c */
[----:B------:R-:W-:-:S03]  /*4c00*/  FADD R15, R10, -12583039 ;  /* 0xcb40007f0a0f7421 */ /* 0x000fc60000000000 */
[----:B------:R-:W-:Y:S01]  /*4c10*/  FADD R21, R6, -12583039 ;  /* 0xcb40007f06157421 */ /* 0x000fe20000000000 */
[----:B------:R-:W-:Y:S01]  /*4c20*/  FFMA R15, R38, 1.4426950216293334961, -R15 ;  /* 0x3fb8aa3b260f7823 */ /* 0x000fe2000000080f */
[----:B------:R-:W-:Y:S01]  /*4c30*/  SHF.L.U32 R6, R6, 0x17, RZ ;  /* 0x0000001706067819 */ /* 0x000fe200000006ff */
[----:B------:R1:W2:Y:S01]  /*4c40*/  MUFU.EX2 R4, R13 ;  /* 0x0000000d00047308 */ /* 0x0002a20000000800 */
[----:B------:R-:W-:Y:S01]  /*4c50*/  FFMA R21, R8, 1.4426950216293334961, -R21 ;  /* 0x3fb8aa3b08157823 */ /* 0x000fe20000000815 */
[----:B------:R-:W-:-:S03]  /*4c60*/  FFMA R15, R38, 1.925963033500011079e-08, R15 ;  /* 0x32a57060260f7823 */ /* 0x000fc6000000000f */
[----:B------:R-:W-:-:S03]  /*4c70*/  FFMA R21, R8, 1.925963033500011079e-08, R21 ;  /* 0x32a5706008157823 */ /* 0x000fc60000000015 */
[----:B------:R-:W3:Y:S01]  /*4c80*/  MUFU.EX2 R18, R15 ;  /* 0x0000000f00127308 */ /* 0x000ee20000000800 */
[----:B0-----:R-:W-:Y:S01]  /*4c90*/  FMUL R16, R16, R5 ;  /* 0x0000000510107220 */ /* 0x001fe20000400000 */
[----:B------:R-:W-:Y:S02]  /*4ca0*/  IMAD.SHL.U32 R5, R9, 0x800000, RZ ;  /* 0x0080000009057824 */ /* 0x000fe400078e00ff */
[-C--:B------:R-:W-:Y:S01]  /*4cb0*/  FFMA.SAT R9, R32, R11.reuse, 0.5 ;  /* 0x3f00000020097423 */ /* 0x080fe2000000200b */
[----:B-1----:R-:W-:-:S03]  /*4cc0*/  FFMA.SAT R13, R2, R11, 0.5 ;  /* 0x3f000000020d7423 */ /* 0x002fc6000000200b */
[----:B------:R-:W-:Y:S01]  /*4cd0*/  FFMA.RM R9, R9, R12, 12582913 ;  /* 0x4b40000109097423 */ /* 0x000fe2000000400c */
[----:B------:R-:W0:Y:S01]  /*4ce0*/  MUFU.EX2 R17, R17 ;  /* 0x0000001100117308 */ /* 0x000e220000000800 */
[----:B--2---:R-:W-:Y:S01]  /*4cf0*/  FMUL R4, R3, R4 ;  /* 0x0000000403047220 */ /* 0x004fe20000400000 */
[----:B------:R-:W-:Y:S02]  /*4d00*/  IMAD.SHL.U32 R3, R10, 0x800000, RZ ;  /* 0x008000000a037824 */ /* 0x000fe400078e00ff */
[----:B------:R-:W-:Y:S01]  /*4d10*/  FFMA.RM R10, R13, R12, 12582913 ;  /* 0x4b4000010d0a7423 */ /* 0x000fe2000000400c */
[C---:B------:R-:W-:Y:S01]  /*4d20*/  FADD R19, R9.reuse, -12583039 ;  /* 0xcb40007f09137421 */ /* 0x040fe20000000000 */
[----:B------:R-:W-:Y:S02]  /*4d30*/  IMAD.SHL.U32 R9, R9, 0x800000, RZ ;  /* 0x0080000009097824 */ /* 0x000fe400078e00ff */
[----:B------:R-:W-:Y:S01]  /*4d40*/  FADD R13, R10, -12583039 ;  /* 0xcb40007f0a0d7421 */ /* 0x000fe20000000000 */
[----:B------:R-:W-:Y:S01]  /*4d50*/  FFMA R19, R32, 1.4426950216293334961, -R19 ;  /* 0x3fb8aa3b20137823 */ /* 0x000fe20000000813 */
[----:B---3--:R-:W-:Y:S01]  /*4d60*/  FMUL R3, R3, R18 ;  /* 0x0000001203037220 */ /* 0x008fe20000400000 */
[----:B------:R-:W-:-:S02]  /*4d70*/  IMAD.SHL.U32 R10, R10, 0x800000, RZ ;  /* 0x008000000a0a7824 */ /* 0x000fc400078e00ff */
[----:B------:R-:W-:Y:S01]  /*4d80*/  FFMA R13, R2, 1.4426950216293334961, -R13 ;  /* 0x3fb8aa3b020d7823 */ /* 0x000fe2000000080d */
[----:B------:R-:W-:Y:S01]  /*4d90*/  FFMA R19, R32, 1.925963033500011079e-08, R19 ;  /* 0x32a5706020137823 */ /* 0x000fe20000000013 */
[----:B------:R-:W1:Y:S02]  /*4da0*/  MUFU.EX2 R21, R21 ;  /* 0x0000001500157308 */ /* 0x000e640000000800 */
[----:B------:R-:W-:Y:S01]  /*4db0*/  FFMA R15, R2, 1.925963033500011079e-08, R13 ;  /* 0x32a57060020f7823 */ /* 0x000fe2000000000d */
[----:B------:R-:W-:Y:S01]  /*4dc0*/  FFMA.SAT R13, R0, R11, 0.5 ;  /* 0x3f000000000d7423 */ /* 0x000fe2000000200b */
[----:B------:R-:W-:-:S03]  /*4dd0*/  SHF.L.U32 R2, R7, 0x17, RZ ;  /* 0x0000001707027819 */ /* 0x000fc600000006ff */
[----:B------:R-:W-:Y:S01]  /*4de0*/  FFMA.RM R7, R13, R12, 12582913 ;  /* 0x4b4000010d077423 */ /* 0x000fe2000000400c */
[----:B------:R-:W2:Y:S01]  /*4df0*/  MUFU.EX2 R8, R19 ;  /* 0x0000001300087308 */ /* 0x000ea20000000800 */
[----:B0-----:R-:W-:Y:S02]  /*4e00*/  FMUL R2, R2, R17 ;  /* 0x0000001102027220 */ /* 0x001fe40000400000 */
[C---:B------:R-:W-:Y:S01]  /*4e10*/  FADD R13, R7.reuse, -12583039 ;  /* 0xcb40007f070d7421 */ /* 0x040fe20000000000 */
[----:B------:R-:W-:-:S03]  /*4e20*/  SHF.L.U32 R7, R7, 0x17, RZ ;  /* 0x0000001707077819 */ /* 0x000fc600000006ff */
[----:B------:R-:W-:Y:S01]  /*4e30*/  FFMA R13, R0, 1.4426950216293334961, -R13 ;  /* 0x3fb8aa3b000d7823 */ /* 0x000fe2000000080d */
[----:B------:R-:W0:Y:S01]  /*4e40*/  MUFU.EX2 R15, R15 ;  /* 0x0000000f000f7308 */ /* 0x000e220000000800 */
[----:B-1----:R-:W-:Y:S01]  /*4e50*/  FMUL R6, R6, R21 ;  /* 0x0000001506067220 */ /* 0x002fe20000400000 */
[-C--:B------:R-:W-:Y:S01]  /*4e60*/  FFMA.SAT R21, R54, R11.reuse, 0.5 ;  /* 0x3f00000036157423 */ /* 0x080fe2000000200b */
[----:B------:R-:W-:Y:S01]  /*4e70*/  FFMA R17, R0, 1.925963033500011079e-08, R13 ;  /* 0x32a5706000117823 */ /* 0x000fe2000000000d */
[-C--:B------:R-:W-:Y:S02]  /*4e80*/  FFMA.SAT R13, R46, R11.reuse, 0.5 ;  /* 0x3f0000002e0d7423 */ /* 0x080fe4000000200b */
[-C--:B------:R-:W-:Y:S02]  /*4e90*/  FFMA.RM R21, R21, R12.reuse, 12582913 ;  /* 0x4b40000115157423 */ /* 0x080fe4000000400c */
[----:B------:R-:W-:Y:S01]  /*4ea0*/  FFMA.RM R13, R13, R12, 12582913 ;  /* 0x4b4000010d0d7423 */ /* 0x000fe2000000400c */
[----:B--2---:R-:W-:Y:S01]  /*4eb0*/  FMUL R0, R9, R8 ;  /* 0x0000000809007220 */ /* 0x004fe20000400000 */
[----:B------:R-:W-:Y:S01]  /*4ec0*/  FFMA.SAT R9, R44, R11, 0.5 ;  /* 0x3f0000002c097423 */ /* 0x000fe2000000200b */
[----:B------:R-:W-:Y:S03]  /*4ed0*/  MUFU.EX2 R8, R17 ;  /* 0x0000001100087308 */ /* 0x000fe60000000800 */
[----:B------:R-:W-:Y:S01]  /*4ee0*/  FFMA.RM R18, R9, R12, 12582913 ;  /* 0x4b40000109127423 */ /* 0x000fe2000000400c */
[----:B0-----:R-:W-:-:S03]  /*4ef0*/  FMUL R10, R10, R15 ;  /* 0x0000000f0a0a7220 */ /* 0x001fc60000400000 */
[----:B------:R-:W-:Y:S01]  /*4f00*/  FADD R9, R18, -12583039 ;  /* 0xcb40007f12097421 */ /* 0x000fe20000000000 */
[----:B------:R-:W-:Y:S01]  /*4f10*/  FFMA.SAT R15, R52, R11, 0.5 ;  /* 0x3f000000340f7423 */ /* 0x000fe2000000200b */
[----:B------:R-:W0:Y:S02]  /*4f20*/  MUFU.EX2 R42, R42 ;  /* 0x0000002a002a7308 */ /* 0x000e240000000800 */
[----:B------:R-:W-:Y:S01]  /*4f30*/  FFMA R9, R44, 1.4426950216293334961, -R9 ;  /* 0x3fb8aa3b2c097823 */ /* 0x000fe20000000809 */
[----:B------:R-:W-:-:S03]  /*4f40*/  FFMA.RM R15, R15, R12, 12582913 ;  /* 0x4b4000010f0f7423 */ /* 0x000fc6000000400c */
[----:B------:R-:W-:Y:S01]  /*4f50*/  FFMA R44, R44, 1.925963033500011079e-08, R9 ;  /* 0x32a570602c2c7823 */ /* 0x000fe20000000009 */
[----:B------:R-:W-:-:S03]  /*4f60*/  FADD R9, R13, -12583039 ;  /* 0xcb40007f0d097421 */ /* 0x000fc60000000000 */
[----:B------:R-:W1:Y:S01]  /*4f70*/  MUFU.EX2 R19, R44 ;  /* 0x0000002c00137308 */ /* 0x000e620000000800 */
        /* <DEDUP_REMOVED lines=10> */
[----:B------:R-:W-:Y:S01]  /*5020*/  FMUL R9, R7, R8 ;  /* 0x0000000807097220 */ /* 0x000fe20000400000 */
[C---:B------:R-:W-:Y:S01]  /*5030*/  FADD R7, R15.reuse, -12583039 ;  /* 0xcb40007f0f077421 */ /* 0x040fe20000000000 */
[----:B------:R-:W-:Y:S01]  /*5040*/  IMAD.SHL.U32 R8, R18, 0x800000, RZ ;  /* 0x0080000012087824 */ /* 0x000fe200078e00ff */
[----:B------:R-:W-:Y:S02]  /*5050*/  SHF.L.U32 R18, R15, 0x17, RZ ;  /* 0x000000170f127819 */ /* 0x000fe400000006ff */
[----:B------:R-:W-:Y:S01]  /*5060*/  FFMA R7, R52, 1.4426950216293334961, -R7 ;  /* 0x3fb8aa3b34077823 */ /* 0x000fe20000000807 */
[----:B-1----:R-:W-:Y:S01]  /*5070*/  FMUL R8, R8, R19 ;  /* 0x0000001308087220 */ /* 0x002fe20000400000 */
[----:B------:R-:W0:Y:S02]  /*5080*/  MUFU.EX2 R50, R50 ;  /* 0x0000003200327308 */ /* 0x000e240000000800 */
[----:B------:R-:W-:Y:S01]  /*5090*/  FFMA R52, R52, 1.925963033500011079e-08, R7 ;  /* 0x32a5706034347823 */ /* 0x000fe20000000007 */
[----:B------:R-:W-:-:S04]  /*50a0*/  FFMA.SAT R7, R48, R11, 0.5 ;  /* 0x3f00000030077423 */ /* 0x000fc8000000200b */
[----:B------:R-:W-:Y:S01]  /*50b0*/  FFMA.RM R27, R7, R12, 12582913 ;  /* 0x4b400001071b7423 */ /* 0x000fe2000000400c */
[----:B------:R-:W1:Y:S03]  /*50c0*/  MUFU.EX2 R19, R52 ;  /* 0x0000003400137308 */ /* 0x000e660000000800 */
[----:B------:R-:W-:-:S04]  /*50d0*/  FADD R7, R27, -12583039 ;  /* 0xcb40007f1b077421 */ /* 0x000fc80000000000 */
[----:B------:R-:W-:Y:S01]  /*50e0*/  FFMA R7, R48, 1.4426950216293334961, -R7 ;  /* 0x3fb8aa3b30077823 */ /* 0x000fe20000000807 */
[----:B0-----:R-:W-:-:S03]  /*50f0*/  FMUL R17, R17, R50 ;  /* 0x0000003211117220 */ /* 0x001fc60000400000 */
[----:B------:R-:W-:Y:S01]  /*5100*/  FFMA R48, R48, 1.925963033500011079e-08, R7 ;  /* 0x32a5706030307823 */ /* 0x000fe20000000007 */
[----:B------:R-:W-:Y:S01]  /*5110*/  SHF.L.U32 R7, R13, 0x17, RZ ;  /* 0x000000170d077819 */ /* 0x000fe200000006ff */
[----:B------:R-:W-:-:S04]  /*5120*/  FADD R13, R21, -12583039 ;  /* 0xcb40007f150d7421 */ /* 0x000fc80000000000 */
[----:B------:R-:W-:Y:S01]  /*5130*/  FFMA R13, R54, 1.4426950216293334961, -R13 ;  /* 0x3fb8aa3b360d7823 */ /* 0x000fe2000000080d */
[----:B-1----:R-:W-:Y:S01]  /*5140*/  FMUL R18, R18, R19 ;  /* 0x0000001312127220 */ /* 0x002fe20000400000 */
[----:B------:R-:W-:Y:S01]  /*5150*/  IMAD.SHL.U32 R19, R27, 0x800000, RZ ;  /* 0x008000001b137824 */ /* 0x000fe200078e00ff */
[----:B------:R-:W0:Y:S01]  /*5160*/  MUFU.EX2 R48, R48 ;  /* 0x0000003000307308 */ /* 0x000e220000000800 */
[----:B------:R-:W-:Y:S01]  /*5170*/  FFMA R54, R54, 1.925963033500011079e-08, R13 ;  /* 0x32a5706036367823 */ /* 0x000fe2000000000d */
[----:B------:R-:W-:Y:S01]  /*5180*/  FFMA.SAT R13, R20, R11, 0.5 ;  /* 0x3f000000140d7423 */ /* 0x000fe2000000200b */
[----:B------:R-:W-:-:S03]  /*5190*/  FMUL R7, R7, R46 ;  /* 0x0000002e07077220 */ /* 0x000fc60000400000 */
[----:B------:R-:W-:Y:S02]  /*51a0*/  FFMA.RM R13, R13, R12, 12582913 ;  /* 0x4b4000010d0d7423 */ /* 0x000fe4000000400c */
[----:B------:R-:W1:Y:S02]  /*51b0*/  MUFU.EX2 R31, R54 ;  /* 0x00000036001f7308 */ /* 0x000e640000000800 */
[C---:B------:R-:W-:Y:S01]  /*51c0*/  FADD R23, R13.reuse, -12583039 ;  /* 0xcb40007f0d177421 */ /* 0x040fe20000000000 */
[----:B------:R-:W-:-:S03]  /*51d0*/  IMAD.SHL.U32 R13, R13, 0x800000, RZ ;  /* 0x008000000d0d7824 */ /* 0x000fc600078e00ff */
[----:B------:R-:W-:Y:S01]  /*51e0*/  FFMA R23, R20, 1.4426950216293334961, -R23 ;  /* 0x3fb8aa3b14177823 */ /* 0x000fe20000000817 */
[----:B0-----:R-:W-:-:S03]  /*51f0*/  FMUL R19, R19, R48 ;  /* 0x0000003013137220 */ /* 0x001fc60000400000 */
[----:B------:R-:W-:Y:S01]  /*5200*/  FFMA R25, R20, 1.925963033500011079e-08, R23 ;  /* 0x32a5706014197823 */ /* 0x000fe20000000017 */
[----:B------:R-:W-:Y:S01]  /*5210*/  FFMA.SAT R23, R56, R11, 0.5 ;  /* 0x3f00000038177423 */ /* 0x000fe2000000200b */
[----:B------:R-:W-:-:S03]  /*5220*/  SHF.L.U32 R20, R21, 0x17, RZ ;  /* 0x0000001715147819 */ /* 0x000fc600000006ff */
[----:B------:R-:W-:Y:S02]  /*5230*/  FFMA.RM R15, R23, R12, 12582913 ;  /* 0x4b400001170f7423 */ /* 0x000fe4000000400c */
[----:B-1----:R-:W-:Y:S01]  /*5240*/  FMUL R20, R20, R31 ;  /* 0x0000001f14147220 */ /* 0x002fe20000400000 */
[----:B------:R-:W-:Y:S01]  /*5250*/  FFMA.SAT R31, R26, R11, 0.5 ;  /* 0x3f0000001a1f7423 */ /* 0x000fe2000000200b */
        /* <DEDUP_REMOVED lines=11> */
[----:B------:R-:W-:-:S04]  /*5310*/  FFMA.RM R24, R37, R12, 12582913 ;  /* 0x4b40000125187423 */ /* 0x000fc8000000400c */
[C---:B------:R-:W-:Y:S01]  /*5320*/  FADD R21, R24.reuse, -12583039 ;  /* 0xcb40007f18157421 */ /* 0x040fe20000000000 */
[----:B------:R-:W-:-:S03]  /*5330*/  SHF.L.U32 R24, R24, 0x17, RZ ;  /* 0x0000001718187819 */ /* 0x000fc600000006ff */
[----:B------:R-:W-:-:S04]  /*5340*/  FFMA R21, R22, 1.4426950216293334961, -R21 ;  /* 0x3fb8aa3b16157823 */ /* 0x000fc80000000815 */
[----:B------:R-:W-:Y:S01]  /*5350*/  FFMA R30, R22, 1.925963033500011079e-08, R21 ;  /* 0x32a57060161e7823 */ /* 0x000fe20000000015 */
[----:B------:R-:W-:Y:S01]  /*5360*/  FFMA.SAT R21, R14, R11, 0.5 ;  /* 0x3f0000000e157423 */ /* 0x000fe2000000200b */
[----:B------:R-:W-:Y:S03]  /*5370*/  MUFU.EX2 R22, R25 ;  /* 0x0000001900167308 */ /* 0x000fe60000000800 */
[-C--:B------:R-:W-:Y:S01]  /*5380*/  FFMA.RM R11, R21, R12.reuse, 12582913 ;  /* 0x4b400001150b7423 */ /* 0x080fe2000000400c */
[----:B------:R-:W-:-:S03]  /*5390*/  FFMA.RM R12, R31, R12, 12582913 ;  /* 0x4b4000011f0c7423 */ /* 0x000fc6000000400c */
[----:B------:R-:W-:Y:S01]  /*53a0*/  FADD R21, R11, -12583039 ;  /* 0xcb40007f0b157421 */ /* 0x000fe20000000000 */
[----:B------:R-:W0:Y:S03]  /*53b0*/  MUFU.EX2 R25, R30 ;  /* 0x0000001e00197308 */ /* 0x000e260000000800 */
[----:B------:R-:W-:-:S04]  /*53c0*/  FFMA R21, R14, 1.4426950216293334961, -R21 ;  /* 0x3fb8aa3b0e157823 */ /* 0x000fc80000000815 */
[----:B------:R-:W-:Y:S01]  /*53d0*/  FFMA R31, R14, 1.925963033500011079e-08, R21 ;  /* 0x32a570600e1f7823 */ /* 0x000fe20000000015 */
[C---:B------:R-:W-:Y:S01]  /*53e0*/  FADD R21, R12.reuse, -12583039 ;  /* 0xcb40007f0c157421 */ /* 0x040fe20000000000 */
[----:B------:R-:W-:Y:S01]  /*53f0*/  FADD R14, RZ, R16 ;  /* 0x00000010ff0e7221 */ /* 0x000fe20000000000 */
[----:B------:R-:W-:Y:S02]  /*5400*/  SHF.L.U32 R12, R12, 0x17, RZ ;  /* 0x000000170c0c7819 */ /* 0x000fe400000006ff */
[C---:B------:R-:W-:Y:S01]  /*5410*/  FFMA R21, R26.reuse, 1.4426950216293334961, -R21 ;  /* 0x3fb8aa3b1a157823 */ /* 0x040fe20000000815 */
[----:B------:R-:W-:Y:S03]  /*5420*/  MUFU.EX2 R31, R31 ;  /* 0x0000001f001f7308 */ /* 0x000fe60000000800 */
[----:B------:R-:W-:Y:S01]  /*5430*/  FFMA R32, R26, 1.925963033500011079e-08, R21 ;  /* 0x32a570601a207823 */ /* 0x000fe20000000015 */
        /* <DEDUP_REMOVED lines=8> */
[----:B0-----:R-:W-:Y:S01]  /*54c0*/  FMUL R23, R23, R26 ;  /* 0x0000001a17177220 */ /* 0x001fe20000400000 */
[----:B------:R-:W-:Y:S02]  /*54d0*/  IMAD.SHL.U32 R26, R11, 0x800000, RZ ;  /* 0x008000000b1a7824 */ /* 0x000fe400078e00ff */
[----:B------:R-:W-:Y:S02]  /*54e0*/  FADD R14, R21, R10 ;  /* 0x0000000a150e7221 */ /* 0x000fe40000000000 */
[----:B------:R-:W-:Y:S02]  /*54f0*/  FMUL R26, R26, R31 ;  /* 0x0000001f1a1a7220 */ /* 0x000fe40000400000 */
[----:B------:R-:W-:-:S04]  /*5500*/  FADD R21, R14, R9 ;  /* 0x000000090e157221 */ /* 0x000fc80000000000 */
[----:B------:R-:W-:Y:S01]  /*5510*/  FADD R14, R21, R8 ;  /* 0x00000008150e7221 */ /* 0x000fe20000000000 */
[----:B------:R-:W-:Y:S01]  /*5520*/  FMUL R21, R13, R22 ;  /* 0x000000160d157220 */ /* 0x000fe20000400000 */
        /* <DEDUP_REMOVED lines=23> */
.L_x_12612:
        /* <DEDUP_REMOVED lines=12> */
[----:B0-----:R-:W-:Y:S05]  /*5760*/  CALL.REL.NOINC `($__internal_186_$__cuda_sm3x_div_rn_noftz_f32_slowpath) ;  /* 0x0000002800007944 */ /* 0x001fea0003c00000 */
[----:B------:R-:W-:-:S07]  /*5770*/  MOV R14, R11 ;  /* 0x0000000b000e7202 */ /* 0x000fce0000000f00 */
.L_x_12559:
[----:B------:R-:W-:Y:S05]  /*5780*/  BSYNC.RECONVERGENT B3 ;  /* 0x0000000000037941 */ /* 0x000fea0003800200 */
.L_x_12558:
        /* <DEDUP_REMOVED lines=12> */
[----:B0-----:R-:W-:Y:S05]  /*5850*/  CALL.REL.NOINC `($__internal_186_$__cuda_sm3x_div_rn_noftz_f32_slowpath) ;  /* 0x0000002400c47944 */ /* 0x001fea0003c00000 */
[----:B------:R-:W-:-:S07]  /*5860*/  IMAD.MOV.U32 R15, RZ, RZ, R11 ;  /* 0x000000ffff0f7224 */ /* 0x000fce00078e000b */
.L_x_12561:
[----:B------:R-:W-:Y:S05]  /*5870*/  BSYNC.RECONVERGENT B3 ;  /* 0x0000000000037941 */ /* 0x000fea0003800200 */
.L_x_12560:
        /* <DEDUP_REMOVED lines=12> */
[----:B0-----:R-:W-:Y:S05]  /*5940*/  CALL.REL.NOINC `($__internal_186_$__cuda_sm3x_div_rn_noftz_f32_slowpath) ;  /* 0x0000002400887944 */ /* 0x001fea0003c00000 */
[----:B------:R-:W-:-:S07]  /*5950*/  MOV R5, R11 ;  /* 0x0000000b00057202 */ /* 0x000fce0000000f00 */
.L_x_12563:
[----:B------:R-:W-:Y:S05]  /*5960*/  BSYNC.RECONVERGENT B3 ;  /* 0x0000000000037941 */ /* 0x000fea0003800200 */
.L_x_12562:
        /* <DEDUP_REMOVED lines=14> */
.L_x_12565:
[----:B------:R-:W-:Y:S05]  /*5a50*/  BSYNC.RECONVERGENT B3 ;  /* 0x0000000000037941 */ /* 0x000fea0003800200 */
.L_x_12564:
        /* <DEDUP_REMOVED lines=14> */
.L_x_12567:
[----:B------:R-:W-:Y:S05]  /*5b40*/  BSYNC.RECONVERGENT B3 ;  /* 0x0000000000037941 */ /* 0x000fea0003800200 */
.L_x_12566:
        /* <DEDUP_REMOVED lines=14> */
.L_x_12569:
[----:B------:R-:W-:Y:S05]  /*5c30*/  BSYNC.RECONVERGENT B3 ;  /* 0x0000000000037941 */ /* 0x000fea0003800200 */
.L_x_12568:
        /* <DEDUP_REMOVED lines=14> */
.L_x_12571:
[----:B------:R-:W-:Y:S05]  /*5d20*/  BSYNC.RECONVERGENT B3 ;  /* 0x0000000000037941 */ /* 0x000fea0003800200 */
.L_x_12570:
        /* <DEDUP_REMOVED lines=14> */
.L_x_12573:
[----:B------:R-:W-:Y:S05]  /*5e10*/  BSYNC.RECONVERGENT B3 ;  /* 0x0000000000037941 */ /* 0x000fea0003800200 */
.L_x_12572:
        /* <DEDUP_REMOVED lines=14> */
.L_x_12575:
[----:B------:R-:W-:Y:S05]  /*5f00*/  BSYNC.RECONVERGENT B3 ;  /* 0x0000000000037941 */ /* 0x000fea0003800200 */
.L_x_12574:
        /* <DEDUP_REMOVED lines=14> */
.L_x_12577:
[----:B------:R-:W-:Y:S05]  /*5ff0*/  BSYNC.RECONVERGENT B3 ;  /* 0x0000000000037941 */ /* 0x000fea0003800200 */
.L_x_12576:
        /* <DEDUP_REMOVED lines=14> */
.L_x_12579:
[----:B------:R-:W-:Y:S05]  /*60e0*/  BSYNC.RECONVERGENT B3 ;  /* 0x0000000000037941 */ /* 0x000fea0003800200 */
.L_x_12578:
        /* <DEDUP_REMOVED lines=14> */
.L_x_12581:
[----:B------:R-:W-:Y:S05]  /*61d0*/  BSYNC.RECONVERGENT B3 ;  /* 0x0000000000037941 */ /* 0x000fea0003800200 */
.L_x_12580:
        /* <DEDUP_REMOVED lines=14> */
.L_x_12583:
[----:B------:R-:W-:Y:S05]  /*62c0*/  BSYNC.RECONVERGENT B3 ;  /* 0x0000000000037941 */ /* 0x000fea0003800200 */
.L_x_12582:
        /* <DEDUP_REMOVED lines=14> */
.L_x_12585:
[----:B------:R-:W-:Y:S05]  /*63b0*/  BSYNC.RECONVERGENT B3 ;  /* 0x0000000000037941 */ /* 0x000fea0003800200 */
.L_x_12584:
        /* <DEDUP_REMOVED lines=14> */
.L_x_12587:
[----:B------:R-:W-:Y:S05]  /*64a0*/  BSYNC.RECONVERGENT B3 ;  /* 0x0000000000037941 */ /* 0x000fea0003800200 */
.L_x_12586:
        /* <DEDUP_REMOVED lines=14> */
.L_x_12589:
[----:B------:R-:W-:Y:S05]  /*6590*/  BSYNC.RECONVERGENT B3 ;  /* 0x0000000000037941 */ /* 0x000fea0003800200 */
.L_x_12588:
        /* <DEDUP_REMOVED lines=14> */
.L_x_12591:
[----:B------:R-:W-:Y:S05]  /*6680*/  BSYNC.RECONVERGENT B3 ;  /* 0x0000000000037941 */ /* 0x000fea0003800200 */
.L_x_12590:
        /* <DEDUP_REMOVED lines=14> */
.L_x_12593:
[----:B------:R-:W-:Y:S05]  /*6770*/  BSYNC.RECONVERGENT B3 ;  /* 0x0000000000037941 */ /* 0x000fea0003800200 */
.L_x_12592:
        /* <DEDUP_REMOVED lines=14> */
.L_x_12595:
[----:B------:R-:W-:Y:S05]  /*6860*/  BSYNC.RECONVERGENT B3 ;  /* 0x0000000000037941 */ /* 0x000fea0003800200 */
.L_x_12594:
        /* <DEDUP_REMOVED lines=14> */
.L_x_12597:
[----:B------:R-:W-:Y:S05]  /*6950*/  BSYNC.RECONVERGENT B3 ;  /* 0x0000000000037941 */ /* 0x000fea0003800200 */
.L_x_12596:
        /* <DEDUP_REMOVED lines=13> */
.L_x_12599:
[----:B------:R-:W-:Y:S05]  /*6a30*/  BSYNC.RECONVERGENT B3 ;  /* 0x0000000000037941 */ /* 0x000fea0003800200 */
.L_x_12598:
        /* <DEDUP_REMOVED lines=61> */
.L_x_12556:
[----:B------:R-:W-:Y:S05]  /*6e10*/  EXIT ;  /* 0x000000000000794d */ /* 0x000fea0003800000 */
.L_x_12557:
[----:B------:R-:W-:Y:S01]  /*6e20*/  HFMA2 R11, -RZ, RZ, 0, 1.847743988037109375e-06 ;  /* 0x0000001fff0b7431 */ /* 0x000fe200000001ff */
[----:B------:R-:W-:Y:S01]  /*6e30*/  BSSY B1, `(.L_x_12601) ;  /* 0x0000006000017945 */ /* 0x000fe20003800000 */
[----:B------:R-:W-:Y:S02]  /*6e40*/  IMAD.MOV.U32 R12, RZ, RZ, 0x10 ;  /* 0x00000010ff0c7424 */ /* 0x000fe400078e00ff */
[----:B------:R-:W-:-:S07]  /*6e50*/  IMAD.MOV.U32 R15, RZ, RZ, -0x1 ;  /* 0xffffffffff0f7424 */ /* 0x000fce00078e00ff */
[----:B------:R-:W-:Y:S05]  /*6e60*/  WARPSYNC.COLLECTIVE R15, `(.L_x_12602) ;  /* 0x000000000f087348 */ /* 0x000fea0003c00000 */
[----:B------:R0:W1:Y:S02]  /*6e70*/  SHFL.BFLY P6, R14, R13, R12, R11 ;  /* 0x0c00000c0d0e7389 */ /* 0x00006400000c000b */
[----:B01----:R-:W-:Y:S05]  /*6e80*/  ENDCOLLECTIVE ;  /* 0x000000000000791b */ /* 0x003fea0003800000 */
.L_x_12602:
[----:B------:R-:W-:Y:S05]  /*6e90*/  BSYNC B1 ;  /* 0x0000000000017941 */ /* 0x000fea0003800000 */
.L_x_12601:
[----:B------:R-:W-:Y:S01]  /*6ea0*/  FMNMX R13, R13, R14, !PT ;  /* 0x0000000e0d0d7209 */ /* 0x000fe20007800000 */
[----:B------:R-:W-:Y:S01]  /*6eb0*/  IMAD.MOV.U32 R11, RZ, RZ, 0x1f ;  /* 0x0000001fff0b7424 */ /* 0x000fe200078e00ff */
[----:B------:R-:W-:Y:S02]  /*6ec0*/  MOV R12, 0x8 ;  /* 0x00000008000c7802 */ /* 0x000fe40000000f00 */
[----:B------:R-:W-:-:S07]  /*6ed0*/  MOV R15, 0xffffffff ;  /* 0xffffffff000f7802 */ /* 0x000fce0000000f00 */
[----:B------:R-:W-:Y:S05]  /*6ee0*/  WARPSYNC.COLLECTIVE R15, `(.L_x_12603) ;  /* 0x000000000f087348 */ /* 0x000fea0003c00000 */
[----:B------:R0:W1:Y:S02]  /*6ef0*/  SHFL.BFLY P6, R14, R13, R12, R11 ;  /* 0x0c00000c0d0e7389 */ /* 0x00006400000c000b */
[----:B01----:R-:W-:Y:S05]  /*6f00*/  ENDCOLLECTIVE ;  /* 0x000000000000791b */ /* 0x003fea0003800000 */
.L_x_12603:
[----:B------:R-:W-:Y:S01]  /*6f10*/  HFMA2 R12, -RZ, RZ, 0, 2.384185791015625e-07 ;  /* 0x00000004ff0c7431 */ /* 0x000fe200000001ff */
[----:B------:R-:W-:-:S05]  /*6f20*/  FMNMX R0, R13, R14, !PT ;  /* 0x0000000e0d007209 */ /* 0x000fca0007800000 */
[----:B------:R-:W-:-:S07]  /*6f30*/  IMAD.MOV.U32 R13, RZ, RZ, R0 ;  /* 0x000000ffff0d7224 */ /* 0x000fce00078e0000 */
[----:B------:R-:W-:Y:S05]  /*6f40*/  WARPSYNC.COLLECTIVE R15, `(.L_x_12604) ;  /* 0x000000000f087348 */ /* 0x000fea0003c00000 */
[----:B------:R0:W1:Y:S02]  /*6f50*/  SHFL.BFLY P6, R14, R13, R12, R11 ;  /* 0x0c00000c0d0e7389 */ /* 0x00006400000c000b */
[----:B01----:R-:W-:Y:S05]  /*6f60*/  ENDCOLLECTIVE ;  /* 0x000000000000791b */ /* 0x003fea0003800000 */
.L_x_12604:
[----:B------:R-:W-:Y:S02]  /*6f70*/  MOV R12, 0x2 ;  /* 0x00000002000c7802 */ /* 0x000fe40000000f00 */
[----:B------:R-:W-:-:S05]  /*6f80*/  FMNMX R2, R0, R14, !PT ;  /* 0x0000000e00027209 */ /* 0x000fca0007800000 */
[----:B------:R-:W-:-:S07]  /*6f90*/  IMAD.MOV.U32 R13, RZ, RZ, R2 ;  /* 0x000000ffff0d7224 */ /* 0x000fce00078e0002 */
[----:B------:R-:W-:Y:S05]  /*6fa0*/  WARPSYNC.COLLECTIVE R15, `(.L_x_12605) ;  /* 0x000000000f087348 */ /* 0x000fea0003c00000 */
[----:B------:R0:W1:Y:S02]  /*6fb0*/  SHFL.BFLY P6, R14, R13, R12, R11 ;  /* 0x0c00000c0d0e7389 */ /* 0x00006400000c000b */
[----:B01----:R-:W-:Y:S05]  /*6fc0*/  ENDCOLLECTIVE ;  /* 0x000000000000791b */ /* 0x003fea0003800000 */
.L_x_12605:
[----:B------:R-:W-:Y:S01]  /*6fd0*/  HFMA2 R12, -RZ, RZ, 0, 5.9604644775390625e-08 ;  /* 0x00000001ff0c7431 */ /* 0x000fe200000001ff */
[----:B------:R-:W-:-:S05]  /*6fe0*/  FMNMX R3, R2, R14, !PT ;  /* 0x0000000e02037209 */ /* 0x000fca0007800000 */
[----:B------:R-:W-:-:S07]  /*6ff0*/  IMAD.MOV.U32 R13, RZ, RZ, R3 ;  /* 0x000000ffff0d7224 */ /* 0x000fce00078e0003 */
[----:B------:R-:W-:Y:S05]  /*7000*/  WARPSYNC.COLLECTIVE R15, `(.L_x_12606) ;  /* 0x000000000f087348 */ /* 0x000fea0003c00000 */
[----:B------:R0:W1:Y:S02]  /*7010*/  SHFL.BFLY P6, R14, R13, R12, R11 ;  /* 0x0c00000c0d0e7389 */ /* 0x00006400000c000b */
[----:B01----:R-:W-:Y:S05]  /*7020*/  ENDCOLLECTIVE ;  /* 0x000000000000791b */ /* 0x003fea0003800000 */
.L_x_12606:
        /* <DEDUP_REMOVED lines=53> */
[C---:B------:R-:W-:Y:S02]  /*7380*/  FFMA R21, R6.reuse, 1.4426950216293334961, -R21 ;  /* 0x3fb8aa3b06157823 */ /* 0x040fe40000000815 */
[C---:B------:R-:W-:Y:S01]  /*7390*/  FADD R19, R3.reuse, -12583039 ;  /* 0xcb40007f03137421 */ /* 0x040fe20000000000 */
[----:B------:R-:W-:Y:S01]  /*73a0*/  SHF.L.U32 R3, R3, 0x17, RZ ;  /* 0x0000001703037819 */ /* 0x000fe200000006ff */
[----:B------:R-:W-:-:S02]  /*73b0*/  FFMA R21, R6, 1.925963033500011079e-08, R21 ;  /* 0x32a5706006157823 */ /* 0x000fc40000000015 */
[----:B------:R-:W-:-:S04]  /*73c0*/  FFMA R19, R2, 1.4426950216293334961, -R19 ;  /* 0x3fb8aa3b02137823 */ /* 0x000fc80000000813 */
[----:B------:R-:W-:Y:S01]  /*73d0*/  FFMA R19, R2, 1.925963033500011079e-08, R19 ;  /* 0x32a5706002137823 */ /* 0x000fe20000000013 */
[----:B------:R-:W-:Y:S02]  /*73e0*/  IMAD.SHL.U32 R2, R17, 0x800000, RZ ;  /* 0x0080000011027824 */ /* 0x000fe400078e00ff */
        /* <DEDUP_REMOVED lines=70> */
[----:B------:R-:W-:Y:S01]  /*7850*/  SHF.L.U32 R19, R19, 0x17, RZ ;  /* 0x0000001713137819 */ /* 0x000fe200000006ff */
[----:B-1----:R-:W-:Y:S02]  /*7860*/  FMUL R18, R18, R23 ;  /* 0x0000001712127220 */ /* 0x002fe40000400000 */
        /* <DEDUP_REMOVED lines=12> */
[----:B------:R-:W-:Y:S02]  /*7930*/  IMAD.SHL.U32 R20, R23, 0x800000, RZ ;  /* 0x0080000017147824 */ /* 0x000fe400078e00ff */
        /* <DEDUP_REMOVED lines=14> */
[----:B------:R-:W-:Y:S02]  /*7a20*/  IMAD.SHL.U32 R22, R25, 0x800000, RZ ;  /* 0x0080000019167824 */ /* 0x000fe400078e00ff */
[C---:B------:R-:W-:Y:S01]  /*7a30*/  FADD R25, R23.reuse, -12583039 ;  /* 0xcb40007f17197421 */ /* 0x040fe20000000000 */
[----:B------:R-:W-:Y:S02]  /*7a40*/  SHF.L.U32 R23, R23, 0x17, RZ ;  /* 0x0000001717177819 */ /* 0x000fe400000006ff */
        /* <DEDUP_REMOVED lines=14> */
[----:B------:R-:W-:-:S02]  /*7b30*/  SHF.L.U32 R25, R25, 0x17, RZ ;  /* 0x0000001719197819 */ /* 0x000fc400000006ff */
[----:B------:R-:W-:Y:S01]  /*7b40*/  FFMA R24, R11, 1.4426950216293334961, -R24 ;  /* 0x3fb8aa3b0b187823 */ /* 0x000fe20000000818 */
[----:B------:R-:W-:-:S03]  /*7b50*/  FFMA R15, R12, 1.4426950216293334961, -R15 ;  /* 0x3fb8aa3b0c0f7823 */ /* 0x000fc6000000080f */
[----:B------:R-:W-:Y:S01]  /*7b60*/  FFMA R11, R11, 1.925963033500011079e-08, R24 ;  /* 0x32a570600b0b7823 */ /* 0x000fe20000000018 */
[----:B------:R-:W-:Y:S01]  /*7b70*/  FFMA R15, R12, 1.925963033500011079e-08, R15 ;  /* 0x32a570600c0f7823 */ /* 0x000fe2000000000f */
[C---:B------:R-:W-:Y:S01]  /*7b80*/  FADD R12, R14.reuse, -12583039 ;  /* 0xcb40007f0e0c7421 */ /* 0x040fe20000000000 */
[----:B------:R-:W-:Y:S02]  /*7b90*/  IMAD.SHL.U32 R24, R27, 0x800000, RZ ;  /* 0x008000001b187824 */ /* 0x000fe400078e00ff */
[----:B------:R0:W1:Y:S01]  /*7ba0*/  MUFU.EX2 R26, R15 ;  /* 0x0000000f001a7308 */ /* 0x0000620000000800 */
[----:B------:R-:W-:Y:S01]  /*7bb0*/  FFMA R12, R13, 1.4426950216293334961, -R12 ;  /* 0x3fb8aa3b0d0c7823 */ /* 0x000fe2000000080c */
[----:B------:R-:W-:-:S03]  /*7bc0*/  IMAD.SHL.U32 R14, R14, 0x800000, RZ ;  /* 0x008000000e0e7824 */ /* 0x000fc600078e00ff */
[----:B------:R-:W-:Y:S01]  /*7bd0*/  FFMA R13, R13, 1.925963033500011079e-08, R12 ;  /* 0x32a570600d0d7823 */ /* 0x000fe2000000000c */
[----:B------:R-:W-:Y:S02]  /*7be0*/  FADD R12, RZ, R16 ;  /* 0x00000010ff0c7221 */ /* 0x000fe40000000000 */
[----:B------:R-:W2:Y:S01]  /*7bf0*/  MUFU.EX2 R11, R11 ;  /* 0x0000000b000b7308 */ /* 0x000ea20000000800 */
[----:B0-----:R-:W-:-:S07]  /*7c00*/  MOV R15, 0xffffffff ;  /* 0xffffffff000f7802 */ /* 0x001fce0000000f00 */
        /* <DEDUP_REMOVED lines=29> */
.L_x_12607:
[----:B------:R-:W-:Y:S02]  /*7de0*/  HFMA2 R12, -RZ, RZ, 0, 4.76837158203125e-07 ;  /* 0x00000008ff0c7431 */ /* 0x000fe400000001ff */
[----:B------:R-:W-:-:S04]  /*7df0*/  FADD R27, R13, R14 ;  /* 0x0000000e0d1b7221 */ /* 0x000fc80000000000 */
[----:B------:R-:W-:-:S07]  /*7e00*/  IMAD.MOV.U32 R13, RZ, RZ, R27 ;  /* 0x000000ffff0d7224 */ /* 0x000fce00078e001b */
[----:B------:R-:W-:Y:S05]  /*7e10*/  WARPSYNC.COLLECTIVE R15, `(.L_x_12608) ;  /* 0x000000000f087348 */ /* 0x000fea0003c00000 */
[----:B------:R0:W1:Y:S02]  /*7e20*/  SHFL.BFLY P6, R14, R13, R12, R11 ;  /* 0x0c00000c0d0e7389 */ /* 0x00006400000c000b */
[----:B01----:R-:W-:Y:S05]  /*7e30*/  ENDCOLLECTIVE ;  /* 0x000000000000791b */ /* 0x003fea0003800000 */
.L_x_12608:
[----:B------:R-:W-:Y:S01]  /*7e40*/  MOV R12, 0x4 ;  /* 0x00000004000c7802 */ /* 0x000fe20000000f00 */
[----:B------:R-:W-:-:S04]  /*7e50*/  FADD R30, R27, R14 ;  /* 0x0000000e1b1e7221 */ /* 0x000fc80000000000 */
[----:B------:R-:W-:-:S07]  /*7e60*/  IMAD.MOV.U32 R13, RZ, RZ, R30 ;  /* 0x000000ffff0d7224 */ /* 0x000fce00078e001e */
[----:B------:R-:W-:Y:S05]  /*7e70*/  WARPSYNC.COLLECTIVE R15, `(.L_x_12609) ;  /* 0x000000000f087348 */ /* 0x000fea0003c00000 */
[----:B------:R0:W1:Y:S02]  /*7e80*/  SHFL.BFLY P6, R14, R13, R12, R11 ;  /* 0x0c00000c0d0e7389 */ /* 0x00006400000c000b */
[----:B01----:R-:W-:Y:S05]  /*7e90*/  ENDCOLLECTIVE ;  /* 0x000000000000791b */ /* 0x003fea0003800000 */
.L_x_12609:
[----:B------:R-:W-:Y:S02]  /*7ea0*/  HFMA2 R12, -RZ, RZ, 0, 1.1920928955078125e-07 ;  /* 0x00000002ff0c7431 */ /* 0x000fe400000001ff */
[----:B------:R-:W-:-:S04]  /*7eb0*/  FADD R31, R30, R14 ;  /* 0x0000000e1e1f7221 */ /* 0x000fc80000000000 */
[----:B------:R-:W-:-:S07]  /*7ec0*/  IMAD.MOV.U32 R13, RZ, RZ, R31 ;  /* 0x000000ffff0d7224 */ /* 0x000fce00078e001f */
[----:B------:R-:W-:Y:S05]  /*7ed0*/  WARPSYNC.COLLECTIVE R15, `(.L_x_12610) ;  /* 0x000000000f087348 */ /* 0x000fea0003c00000 */
[----:B------:R0:W1:Y:S02]  /*7ee0*/  SHFL.BFLY P6, R14, R13, R12, R11 ;  /* 0x0c00000c0d0e7389 */ /* 0x00006400000c000b */
[----:B01----:R-:W-:Y:S05]  /*7ef0*/  ENDCOLLECTIVE ;  /* 0x000000000000791b */ /* 0x003fea0003800000 */
.L_x_12610:
[----:B------:R-:W-:Y:S02]  /*7f00*/  IMAD.MOV.U32 R12, RZ, RZ, 0x1 ;  /* 0x00000001ff0c7424 */ /* 0x000fe400078e00ff */
[----:B------:R-:W-:-:S05]  /*7f10*/  FADD R32, R31, R14 ;  /* 0x0000000e1f207221 */ /* 0x000fca0000000000 */
[----:B------:R-:W-:-:S07]  /*7f20*/  MOV R13, R32 ;  /* 0x00000020000d7202 */ /* 0x000fce0000000f00 */
[----:B------:R-:W-:Y:S05]  /*7f30*/  WARPSYNC.COLLECTIVE R15, `(.L_x_12611) ;  /* 0x000000000f087348 */ /* 0x000fea0003c00000 */
[----:B------:R0:W1:Y:S02]  /*7f40*/  SHFL.BFLY P6, R14, R13, R12, R11 ;  /* 0x0c00000c0d0e7389 */ /* 0x00006400000c000b */
[----:B01----:R-:W-:Y:S05]  /*7f50*/  ENDCOLLECTIVE ;  /* 0x000000000000791b */ /* 0x003fea0003800000 */
.L_x_12611:
[----:B------:R-:W-:Y:S05]  /*7f60*/  BRA `(.L_x_12612) ;  /* 0xffffffd400cc7947 */ /* 0x000fea000383ffff */
        .weak           $__internal_186_$__cuda_sm3x_div_rn_noftz_f32_slowpath
        .type           $__internal_186_$__cuda_sm3x_div_rn_noftz_f32_slowpath,@function
        .size           $__internal_186_$__cuda_sm3x_div_rn_noftz_f32_slowpath,(.L_x_37563 - $__internal_186_$__cuda_sm3x_div_rn_noftz_f32_slowpath)
$__internal_186_$__cuda_sm3x_div_rn_noftz_f32_slowpath:
        /* <DEDUP_REMOVED lines=35> */
.L_x_12614:
        /* <DEDUP_REMOVED lines=51> */
.L_x_12621:
[----:B------:R-:W-:-:S04]  /*84d0*/  LOP3.LUT R11, R11, 0x80000000, RZ, 0xc0, !PT ;  /* 0x800000000b0b7812 */ /* 0x000fc800078ec0ff */
[----:B------:R-:W-:Y:S01]  /*84e0*/  LOP3.LUT R11, R11, 0x7f800000, RZ, 0xfc, !PT ;  /* 0x7f8000000b0b7812 */ /* 0x000fe200078efcff */
[----:B------:R-:W-:Y:S06]  /*84f0*/  BRA `(.L_x_12622) ;  /* 0x0000000000047947 */ /* 0x000fec0003800000 */
.L_x_12620:
[----:B------:R-:W-:-:S07]  /*8500*/  LEA R11, R40, R11, 0x17 ;  /* 0x0000000b280b7211 */ /* 0x000fce00078eb8ff */
.L_x_12622:
[----:B------:R-:W-:Y:S05]  /*8510*/  BSYNC.RECONVERGENT B2 ;  /* 0x0000000000027941 */ /* 0x000fea0003800200 */
.L_x_12619:
[----:B------:R-:W-:Y:S05]  /*8520*/  BRA `(.L_x_12623) ;  /* 0x0000000000207947 */ /* 0x000fea0003800000 */
.L_x_12618:
[----:B------:R-:W-:-:S04]  /*8530*/  LOP3.LUT R11, R11, 0x80000000, R31, 0x48, !PT ;  /* 0x800000000b0b7812 */ /* 0x000fc800078e481f */
[----:B------:R-:W-:Y:S01]  /*8540*/  LOP3.LUT R11, R11, 0x7f800000, RZ, 0xfc, !PT ;  /* 0x7f8000000b0b7812 */ /* 0x000fe200078efcff */
[----:B------:R-:W-:Y:S06]  /*8550*/  BRA `(.L_x_12623) ;  /* 0x0000000000147947 */ /* 0x000fec0003800000 */
.L_x_12617:
[----:B------:R-:W-:Y:S01]  /*8560*/  LOP3.LUT R11, R11, 0x80000000, R31, 0x48, !PT ;  /* 0x800000000b0b7812 */ /* 0x000fe200078e481f */
[----:B------:R-:W-:Y:S06]  /*8570*/  BRA `(.L_x_12623) ;  /* 0x00000000000c7947 */ /* 0x000fec0003800000 */
.L_x_12616:
[----:B------:R-:W0:Y:S01]  /*8580*/  MUFU.RSQ R11, -QNAN ;  /* 0xffc00000000b7908 */ /* 0x000e220000001400 */
[----:B------:R-:W-:Y:S05]  /*8590*/  BRA `(.L_x_12623) ;  /* 0x0000000000047947 */ /* 0x000fea0003800000 */
.L_x_12615:
[----:B------:R-:W-:-:S07]  /*85a0*/  FADD.FTZ R11, R16, R11 ;  /* 0x0000000b100b7221 */ /* 0x000fce0000010000 */
.L_x_12623:
[----:B------:R-:W-:Y:S05]  /*85b0*/  BSYNC.RECONVERGENT B1 ;  /* 0x0000000000017941 */ /* 0x000fea0003800200 */
.L_x_12613:
[----:B------:R-:W-:-:S04]  /*85c0*/  HFMA2 R13, -RZ, RZ, 0, 0 ;  /* 0x00000000ff0d7431 */ /* 0x000fc800000001ff */
[----:B0-----:R-:W-:Y:S05]  /*85d0*/  RET.REL.NODEC R12 `(_Z15SoftmaxWarpImplI22BroadcastScaleMaskLoadIffbLm3EiE11DirectStoreIffEfLi1ELi21ELi32ELi1ELb0EL9Algorithm0EEvT_T0_ll) ;  /* 0xffffff780c887950 */ /* 0x001fea0003c3ffff */
.L_x_12624:
        /* <DEDUP_REMOVED lines=10> */
.L_x_37563:


//--------------------- .text._Z15SoftmaxWarpImplI22BroadcastScaleMaskLoadIffbLm3EiE11DirectStoreIffEfLi1ELi20ELi32ELi1ELb1EL9Algorithm0EEvT_T0_ll --------------------------
	.section	.text._Z15SoftmaxWarpImplI22BroadcastScaleMaskLoadIffbLm3EiE11DirectStoreIffEfLi1ELi20ELi32ELi1ELb1EL9Algorithm0EEvT_T0_ll,"ax",@progbits
	.align	128
        .global         _Z15SoftmaxWarpImplI22BroadcastScaleMaskLoadIffbLm3EiE11DirectStoreIffEfLi1ELi20ELi32ELi1ELb1EL9Algorithm0EEvT_T0_ll
        .type           _Z15SoftmaxWarpImplI22BroadcastScaleMaskLoadIffbLm3EiE11DirectStoreIffEfLi1ELi20ELi32ELi1ELb1EL9Algorithm0EEvT_T0_ll,@function
        .size           _Z15SoftmaxWarpImplI22BroadcastScaleMaskLoadIffbLm3EiE11DirectStoreIffEfLi1ELi20ELi32ELi1ELb1EL9Algorithm0EEvT_T0_ll,(.L_x_37564 - _Z15SoftmaxWarpImplI22BroadcastScaleMaskLoadIffbLm3EiE11DirectStoreIffEfLi1ELi20ELi32ELi1ELb1EL9Algorithm0EEvT_T0_ll)
        .other          _Z15SoftmaxWarpImplI22BroadcastScaleMaskLoadIffbLm3EiE11DirectStoreIffEfLi1ELi20ELi32ELi1ELb1EL9Algorithm0EEvT_T0_ll,@"STO_CUDA_ENTRY STV_DEFAULT"
_Z15SoftmaxWarpImplI22BroadcastScaleMaskLoadIffbLm3EiE11DirectStoreIffEfLi1ELi20ELi32ELi1ELb1EL9Algorithm0EEvT_T0_ll:
.text._Z15SoftmaxWarpImplI22BroadcastScaleMaskLoadIffbLm3EiE11DirectStoreIffEfLi1ELi20ELi32ELi1ELb1EL9Algorithm0EEvT_T0_ll:
        /* <DEDUP_REMOVED lines=29> */
.L_x_12625:
        /* <DEDUP_REMOVED lines=27> */
.L_x_12708:
[----:B-1----:R-:W0:Y:S01]  /*0380*/  LDC.64 R14, c[0x0][0x408] ;  /* 0x00010200ff0e7b82 */ /* 0x002e220000000a00 */
        /* <DEDUP_REMOVED lines=95> */
.L_x_12628:
[----:B------:R-:W-:Y:S05]  /*0980*/  BSYNC.RECONVERGENT B1 ;  /* 0x0000000000017941 */ /* 0x000fea0003800200 */
.L_x_12627:
        /* <DEDUP_REMOVED lines=92> */
.L_x_12630:
[----:B------:R-:W-:Y:S05]  /*0f50*/  BSYNC.RECONVERGENT B1 ;  /* 0x0000000000017941 */ /* 0x000fea0003800200 */
.L_x_12629:
        /* <DEDUP_REMOVED lines=90> */
.L_x_12632:
[----:B------:R-:W-:Y:S05]  /*1500*/  BSYNC.RECONVERGENT B1 ;  /* 0x0000000000017941 */ /* 0x000fea0003800200 */
.L_x_12631:
        /* <DEDUP_REMOVED lines=66> */
[----:B------:R-:W-:-:S04]  /*1930*/  ISETP.NE.AND.EX P5, PT, R43, RZ, PT, P5 ;  /* 0x000000ff2b00720c */ /* 0x000fc80003fa5350 */
[----:B------:R-:W-:Y:S01]  /*1940*/  SEL R16, R18, RZ, P5 ;  /* 0x000000ff12107207 */ /* 0x000fe20002800000 */
[----:B------:R-:W-:Y:S01]  /*1950*/  IMAD.MOV R18, RZ, RZ, -R12 ;  /* 0x000000ffff127224 */ /* 0x000fe200078e0a0c */
[----:B-1----:R-:W-:-:S03]  /*1960*/  ISETP.NE.U32.AND P5, PT, R40, 0x1, PT ;  /* 0x000000012800780c */ /* 0x002fc60003fa5070 */
[----:B------:R-:W-:Y:S01]  /*1970*/  IMAD R11, R11, R18, R20 ;  /* 0x000000120b0b7224 */ /* 0x000fe200078e0214 */
[----:B------:R-:W-:-:S04]  /*1980*/  ISETP.NE.AND.EX P5, PT, R41, RZ, PT, P5 ;  /* 0x000000ff2900720c */ /* 0x000fc80003fa5350 */
[----:B------:R-:W-:Y:S02]  /*1990*/  SEL R12, R12, RZ, P5 ;  /* 0x000000ff0c0c7207 */ /* 0x000fe40002800000 */
[----:B--2---:R-:W-:Y:S02]  /*19a0*/  ISETP.NE.U32.AND P5, PT, R38, 0x1, PT ;  /* 0x000000012600780c */ /* 0x004fe40003fa5070 */
        /* <DEDUP_REMOVED lines=16> */
.L_x_12634:
[----:B------:R-:W-:Y:S05]  /*1ab0*/  BSYNC.RECONVERGENT B1 ;  /* 0x0000000000017941 */ /* 0x000fea0003800200 */
.L_x_12633:
        /* <DEDUP_REMOVED lines=67> */
[----:B------:R-:W-:Y:S02]  /*1ef0*/  SHF.R.S64 R38, RZ, 0x1e, R11 ;  /* 0x0000001eff267819 */ /* 0x000fe4000000100b */
[----:B------:R-:W-:Y:S02]  /*1f00*/  ISETP.NE.AND.EX P6, PT, R39, RZ, PT, P6 ;  /* 0x000000ff2700720c */ /* 0x000fe40003fc5360 */
[C---:B------:R-:W-:Y:S02]  /*1f10*/  IADD3 R39, PT, PT, -R16.reuse, RZ, RZ ;  /* 0x000000ff10277210 */ /* 0x040fe40007ffe1ff */
[----:B------:R-:W-:-:S02]  /*1f20*/  SEL R16, R16, RZ, P6 ;  /* 0x000000ff10107207 */ /* 0x000fc40003000000 */
[----:B0-----:R-:W-:Y:S01]  /*1f30*/  ISETP.NE.U32.AND P6, PT, R40, 0x1, PT ;  /* 0x000000012800780c */ /* 0x001fe20003fc5070 */
[----:B------:R-:W-:Y:S02]  /*1f40*/  IMAD R12, R12, R39, R43 ;  /* 0x000000270c0c7224 */ /* 0x000fe400078e022b */
        /* <DEDUP_REMOVED lines=15> */
.L_x_12636:
[----:B------:R-:W-:Y:S05]  /*2040*/  BSYNC.RECONVERGENT B1 ;  /* 0x0000000000017941 */ /* 0x000fea0003800200 */
.L_x_12635:
        /* <DEDUP_REMOVED lines=98> */
.L_x_12638:
[----:B------:R-:W-:Y:S05]  /*2670*/  BSYNC.RECONVERGENT B1 ;  /* 0x0000000000017941 */ /* 0x000fea0003800200 */
.L_x_12637:
        /* <DEDUP_REMOVED lines=14> */
[----:B0-----:R-:W-:Y:S01]  /*2760*/  MOV R38, RZ ;  /* 0x000000ff00267202 */ /* 0x001fe20000000f00 */
        /* <DEDUP_REMOVED lines=46> */
[----:B------:R-:W-:Y:S02]  /*2a50*/  ISETP.NE.AND.EX P3, PT, R39, RZ, PT, P3 ;  /* 0x000000ff2700720c */ /* 0x000fe40003f65330 */
        /* <DEDUP_REMOVED lines=24> */
.L_x_12640:
[----:B------:R-:W-:Y:S05]  /*2be0*/  BSYNC.RECONVERGENT B1 ;  /* 0x0000000000017941 */ /* 0x000fea0003800200 */
.L_x_12639:
        /* <DEDUP_REMOVED lines=58> */
[----:B------:R-:W-:-:S07]  /*2f90*/  ISETP.GE.AND P4, PT, R28, RZ, PT ;  /* 0x000000ff1c00720c */ /* 0x000fce0003f86270 */
[----:B------:R-:W-:Y:S01]  /*2fa0*/  @P3 VIADD R20, R20, 0x1 ;  /* 0x0000000114143836 */ /* 0x000fe20000000000 */
[----:B-1----:R-:W-:-:S04]  /*2fb0*/  ISETP.NE.U32.AND P3, PT, R38, 0x1, PT ;  /* 0x000000012600780c */ /* 0x002fc80003f65070 */
[----:B------:R-:W-:Y:S01]  /*2fc0*/  ISETP.NE.AND.EX P3, PT, R39, RZ, PT, P3 ;  /* 0x000000ff2700720c */ /* 0x000fe20003f65330 */
        /* <DEDUP_REMOVED lines=25> */
.L_x_12642:
[----:B------:R-:W-:Y:S05]  /*3160*/  BSYNC.RECONVERGENT B1 ;  /* 0x0000000000017941 */ /* 0x000fea0003800200 */
.L_x_12641:
        /* <DEDUP_REMOVED lines=87> */
.L_x_12644:
[----:B------:R-:W-:Y:S05]  /*36e0*/  BSYNC.RECONVERGENT B1 ;  /* 0x0000000000017941 */ /* 0x000fea0003800200 */
.L_x_12643:
        /* <DEDUP_REMOVED lines=87> */
.L_x_12646:
[----:B------:R-:W-:Y:S05]  /*3c60*/  BSYNC.RECONVERGENT B1 ;  /* 0x0000000000017941 */ /* 0x000fea0003800200 */
.L_x_12645:
        /* <DEDUP_REMOVED lines=88> */
.L_x_12648:
[----:B------:R-:W-:Y:S05]  /*41f0*/  BSYNC.RECONVERGENT B1 ;  /* 0x0000000000017941 */ /* 0x000fea0003800200 */
.L_x_12647:
        /* <DEDUP_REMOVED lines=91> */
.L_x_12650:
[----:B------:R-:W-:Y:S05]  /*47b0*/  BSYNC.RECONVERGENT B1 ;  /* 0x0000000000017941 */ /* 0x000fea0003800200 */
.L_x_12649:
        /* <DEDUP_REMOVED lines=91> */
.L_x_12652:
[----:B------:R-:W-:Y:S05]  /*4d70*/  BSYNC.RECONVERGENT B1 ;  /* 0x0000000000017941 */ /* 0x000fea0003800200 */
.L_x_12651:
[C---:B------:R-:W-:Y:S01]  /*4d80*/  VIADD R11, R47.reuse, 0x1a0 ;  /* 0x000001a02f0b7836 */ /* 0x040fe20000000000 */
[----:B------:R-:W-:Y:S01]  /*4d90*/  BSSY.RECONVERGENT B1, `(.L_x_12653) ;  /* 0x000005d000017945 */ /* 0x000fe20003800200 */
[----:B------:R-:W-:Y:S01]  /*4da0*/  VIADD R47, R47, 0x1c0 ;  /* 0x000001c02f2f7836 */ /* 0x000fe20000000000 */
[-C--:B------:R-:W-:Y:S02]  /*4db0*/  ISETP.GE.U32.AND P2, PT, R29, R14.reuse, PT ;  /* 0x0000000e1d00720c */ /* 0x080fe40003f46070 */
[-C--:B------:R-:W-:Y:S02]  /*4dc0*/  ISETP.GE.U32.AND P1, PT, R11, R14.reuse, PT ;  /* 0x0000000e0b00720c */ /* 0x080fe40003f26070 */
[----:B------:R-:W-:Y:S02]  /*4dd0*/  ISETP.GE.U32.AND P5, PT, R47, R14, PT ;  /* 0x0000000e2f00720c */ /* 0x000fe40003fa6070 */
[----:B------:R-:W-:Y:S02]  /*4de0*/  ISETP.GE.AND.EX P1, PT, RZ, R15, PT, P1 ;  /* 0x0000000fff00720c */ /* 0x000fe40003f26310 */
[----:B------:R-:W-:-:S11]  /*4df0*/  MOV R34, 0xff800000 ;  /* 0xff80000000227802 */ /* 0x000fd60000000f00 */
        /* <DEDUP_REMOVED lines=86> */
.L_x_12654:
[----:B------:R-:W-:Y:S05]  /*5360*/  BSYNC.RECONVERGENT B1 ;  /* 0x0000000000017941 */ /* 0x000fea0003800200 */
.L_x_12653:
[-C--:B------:R-:W-:Y:S01]  /*5370*/  ISETP.GE.AND.EX P5, PT, RZ, R15.reuse, PT, P5 ;  /* 0x0000000fff00720c */ /* 0x080fe20003fa6350 */
[----:B------:R-:W-:Y:S01]  /*5380*/  BSSY.RECONVERGENT B1, `(.L_x_12655) ;  /* 0x0000062000017945 */ /* 0x000fe20003800200 */
[-C--:B------:R-:W-:Y:S02]  /*5390*/  ISETP.GE.U32.AND P1, PT, R31, R14.reuse, PT ;  /* 0x0000000e1f00720c */ /* 0x080fe40003f26070 */
[-C--:B------:R-:W-:Y:S02]  /*53a0*/  ISETP.GE.U32.AND P6, PT, R33, R14.reuse, PT ;  /* 0x0000000e2100720c */ /* 0x080fe40003fc6070 */
        /* <DEDUP_REMOVED lines=95> */
.L_x_12656:
[----:B------:R-:W-:Y:S05]  /*59a0*/  BSYNC.RECONVERGENT B1 ;  /* 0x0000000000017941 */ /* 0x000fea0003800200 */
.L_x_12655:
[----:B------:R-:W-:Y:S01]  /*59b0*/  BSSY.RECONVERGENT B1, `(.L_x_12657) ;  /* 0x000005a000017945 */ /* 0x000fe20003800200 */
[----:B------:R-:W-:Y:S01]  /*59c0*/  IMAD.MOV.U32 R42, RZ, RZ, -0x800000 ;  /* 0xff800000ff2a7424 */ /* 0x000fe200078e00ff */
[----:B------:R-:W-:Y:S01]  /*59d0*/  MOV R48, 0xff800000 ;  /* 0xff80000000307802 */ /* 0x000fe20000000f00 */
[----:B------:R-:W-:Y:S01]  /*59e0*/  IMAD.MOV.U32 R46, RZ, RZ, -0x800000 ;  /* 0xff800000ff2e7424 */ /* 0x000fe200078e00ff */
[----:B------:R-:W-:Y:S06]  /*59f0*/  @P2 BRA `(.L_x_12658) ;  /* 0x0000000400542947 */ /* 0x000fec0003800000 */
        /* <DEDUP_REMOVED lines=60> */
[----:B------:R-:W-:-:S04]  /*5dc0*/  ISETP.NE.AND.EX P2, PT, R15, RZ, PT, P2 ;  /* 0x000000ff0f00720c */ /* 0x000fc80003f45320 */
[----:B------:R-:W-:Y:S02]  /*5dd0*/  SEL R14, R47, RZ, P2 ;  /* 0x000000ff2f0e7207 */ /* 0x000fe40001000000 */
[----:B------:R-:W-:Y:S02]  /*5de0*/  @!P5 LOP3.LUT R43, RZ, R12, RZ, 0x33, !PT ;  /* 0x0000000cff2bd212 */ /* 0x000fe400078e33ff */
[----:B-1----:R-:W-:Y:S01]  /*5df0*/  ISETP.NE.U32.AND P2, PT, R40, 0x1, PT ;  /* 0x000000012800780c */ /* 0x002fe20003f45070 */
[----:B------:R-:W-:Y:S01]  /*5e00*/  IMAD R14, R14, UR44, RZ ;  /* 0x0000002c0e0e7c24 */ /* 0x000fe2000f8e02ff */
        /* <DEDUP_REMOVED lines=20> */
.L_x_12658:
[----:B------:R-:W-:Y:S05]  /*5f50*/  BSYNC.RECONVERGENT B1 ;  /* 0x0000000000017941 */ /* 0x000fea0003800200 */
.L_x_12657:
        /* <DEDUP_REMOVED lines=45> */
[----:B------:R-:W-:Y:S01]  /*6230*/  LOP3.LUT R40, R49, R12, RZ, 0x3c, !PT ;  /* 0x0000000c31287212 */ /* 0x000fe200078e3cff */
        /* <DEDUP_REMOVED lines=8> */
[----:B------:R-:W-:Y:S02]  /*62c0*/  @!P5 IMAD.IADD R14, R14, 0x1, -R39 ;  /* 0x000000010e0ed824 */ /* 0x000fe400078e0a27 */
[----:B------:R-:W-:Y:S01]  /*62d0*/  @!P5 VIADD R43, R43, 0x1 ;  /* 0x000000012b2bd836 */ /* 0x000fe20000000000 */
[----:B------:R-:W-:Y:S02]  /*62e0*/  ISETP.NE.AND P5, PT, R12, RZ, PT ;  /* 0x000000ff0c00720c */ /* 0x000fe40003fa5270 */
[----:B------:R-:W-:Y:S02]  /*62f0*/  ISETP.GE.U32.AND P1, PT, R14, R39, PT ;  /* 0x000000270e00720c */ /* 0x000fe40003f26070 */
[----:B------:R-:W1:Y:S08]  /*6300*/  LDC.64 R14, c[0x0][0x390] ;  /* 0x0000e400ff0e7b82 */ /* 0x000e700000000a00 */
[----:B------:R-:W2:Y:S03]  /*6310*/  LDC.64 R38, c[0x0][0x398] ;  /* 0x0000e600ff267b82 */ /* 0x000ea60000000a00 */
[----:B------:R-:W-:-:S05]  /*6320*/  @P1 IADD3 R43, PT, PT, R43, 0x1, RZ ;  /* 0x000000012b2b1810 */ /* 0x000fca0007ffe0ff */
[----:B------:R-:W-:Y:S01]  /*6330*/  @!P2 IMAD.MOV R43, RZ, RZ, -R43 ;  /* 0x000000ffff2ba224 */ /* 0x000fe200078e0a2b */
[----:B------:R-:W-:Y:S02]  /*6340*/  @!P5 LOP3.LUT R43, RZ, R12, RZ, 0x33, !PT ;  /* 0x0000000cff2bd212 */ /* 0x000fe400078e33ff */
[----:B0-----:R-:W-:-:S04]  /*6350*/  ISETP.NE.U32.AND P5, PT, R40, 0x1, PT ;  /* 0x000000012800780c */ /* 0x001fc80003fa5070 */
[----:B------:R-:W-:Y:S02]  /*6360*/  ISETP.NE.AND.EX P5, PT, R41, RZ, PT, P5 ;  /* 0x000000ff2900720c */ /* 0x000fe40003fa5350 */
[----:B-1----:R-:W-:-:S04]  /*6370*/  ISETP.NE.U32.AND P1, PT, R14, 0x1, PT ;  /* 0x000000010e00780c */ /* 0x002fc80003f25070 */
[----:B------:R-:W-:Y:S01]  /*6380*/  ISETP.NE.AND.EX P1, PT, R15, RZ, PT, P1 ;  /* 0x000000ff0f00720c */ /* 0x000fe20003f25310 */
[----:B------:R-:W-:Y:S01]  /*6390*/  IMAD.MOV R15, RZ, RZ, -R43 ;  /* 0x000000ffff0f7224 */ /* 0x000fe200078e0a2b */
[----:B--2---:R-:W-:Y:S02]  /*63a0*/  ISETP.NE.U32.AND P2, PT, R38, 0x1, PT ;  /* 0x000000012600780c */ /* 0x004fe40003f45070 */
[----:B------:R-:W-:Y:S01]  /*63b0*/  SEL R14, R47, RZ, P1 ;  /* 0x000000ff2f0e7207 */ /* 0x000fe20000800000 */
[----:B------:R-:W-:Y:S01]  /*63c0*/  IMAD R12, R12, R15, R49 ;  /* 0x0000000f0c0c7224 */ /* 0x000fe200078e0231 */
[----:B------:R-:W-:Y:S02]  /*63d0*/  ISETP.NE.AND.EX P2, PT, R39, RZ, PT, P2 ;  /* 0x000000ff2700720c */ /* 0x000fe40003f45320 */
[----:B------:R-:W-:Y:S01]  /*63e0*/  SHF.R.S64 R38, RZ, 0x1e, R11 ;  /* 0x0000001eff267819 */ /* 0x000fe2000000100b */
        /* <DEDUP_REMOVED lines=15> */
.L_x_12660:
[----:B------:R-:W-:Y:S05]  /*64e0*/  BSYNC.RECONVERGENT B1 ;  /* 0x0000000000017941 */ /* 0x000fea0003800200 */
.L_x_12659:
        /* <DEDUP_REMOVED lines=69> */
[----:B0-----:R-:W-:Y:S01]  /*6940*/  ISETP.NE.U32.AND P2, PT, R40, 0x1, PT ;  /* 0x000000012800780c */ /* 0x001fe20003f45070 */
        /* <DEDUP_REMOVED lines=17> */
.L_x_12662:
[----:B------:R-:W-:Y:S05]  /*6a60*/  BSYNC.RECONVERGENT B1 ;  /* 0x0000000000017941 */ /* 0x000fea0003800200 */
.L_x_12661:
        /* <DEDUP_REMOVED lines=62> */
[----:B------:R-:W-:-:S03]  /*6e50*/  ISETP.NE.AND.EX P1, PT, R15, RZ, PT, P1 ;  /* 0x000000ff0f00720c */ /* 0x000fc60003f25310 */
[----:B------:R-:W-:Y:S01]  /*6e60*/  IMAD.MOV R15, RZ, RZ, -R42 ;  /* 0x000000ffff0f7224 */ /* 0x000fe200078e0a2a */
[----:B------:R-:W-:Y:S02]  /*6e70*/  SEL R14, R43, RZ, P1 ;  /* 0x000000ff2b0e7207 */ /* 0x000fe40000800000 */
[----:B--2---:R-:W-:Y:S01]  /*6e80*/  ISETP.NE.U32.AND P2, PT, R38, 0x1, PT ;  /* 0x000000012600780c */ /* 0x004fe20003f45070 */
[----:B------:R-:W-:Y:S01]  /*6e90*/  IMAD R12, R12, R15, R47 ;  /* 0x0000000f0c0c7224 */ /* 0x000fe200078e022f */
[----:B------:R-:W-:Y:S01]  /*6ea0*/  SHF.R.S64 R38, RZ, 0x1e, R11 ;  /* 0x0000001eff267819 */ /* 0x000fe2000000100b */
[----:B------:R-:W-:Y:S01]  /*6eb0*/  IMAD R15, R14, UR44, RZ ;  /* 0x0000002c0e0f7c24 */ /* 0x000fe2000f8e02ff */
[----:B------:R-:W-:Y:S02]  /*6ec0*/  ISETP.NE.AND.EX P3, PT, R39, RZ, PT, P2 ;  /* 0x000000ff2700720c */ /* 0x000fe40003f65320 */
[----:B0-----:R-:W-:Y:S02]  /*6ed0*/  ISETP.NE.U32.AND P2, PT, R40, 0x1, PT ;  /* 0x000000012800780c */ /* 0x001fe40003f45070 */
        /* <DEDUP_REMOVED lines=15> */
.L_x_12664:
[----:B------:R-:W-:Y:S05]  /*6fd0*/  BSYNC.RECONVERGENT B1 ;  /* 0x0000000000017941 */ /* 0x000fea0003800200 */
.L_x_12663:
        /* <DEDUP_REMOVED lines=38> */
[----:B------:R-:W-:-:S03]  /*7240*/  @!P2 LOP3.LUT R46, RZ, R38, RZ, 0x33, !PT ;  /* 0x00000026ff2ea212 */ /* 0x000fc600078e33ff */
[----:B------:R-:W-:Y:S02]  /*7250*/  IMAD R41, R54, R39, RZ ;  /* 0x0000002736297224 */ /* 0x000fe400078e02ff */
[----:B------:R-:W-:-:S04]  /*7260*/  IMAD.MOV R14, RZ, RZ, -R46 ;  /* 0x000000ffff0e7224 */ /* 0x000fc800078e0a2e */
[----:B------:R-:W-:Y:S02]  /*7270*/  IMAD R47, R38, R14, R11 ;  /* 0x0000000e262f7224 */ /* 0x000fe400078e020b */
[----:B------:R-:W-:-:S03]  /*7280*/  HFMA2 R14, -RZ, RZ, 0, 0 ;  /* 0x00000000ff0e7431 */ /* 0x000fc600000001ff */
        /* <DEDUP_REMOVED lines=43> */
.L_x_12666:
[----:B------:R-:W-:Y:S05]  /*7540*/  BSYNC.RECONVERGENT B1 ;  /* 0x0000000000017941 */ /* 0x000fea0003800200 */
.L_x_12665:
        /* <DEDUP_REMOVED lines=28> */
[C---:B------:R-:W-:Y:S01]  /*7710*/  FADD R10, -R51.reuse, R10 ;  /* 0x0000000a330a7221 */ /* 0x040fe20000000100 */
[C---:B------:R-:W-:Y:S01]  /*7720*/  FADD R65, -R51.reuse, R18 ;  /* 0x0000001233417221 */ /* 0x040fe20000000100 */
[-C--:B------:R-:W-:Y:S01]  /*7730*/  FFMA.RM R26, R26, R11.reuse, 12582913 ;  /* 0x4b4000011a1a7423 */ /* 0x080fe2000000400b */
[----:B------:R-:W-:Y:S01]  /*7740*/  FFMA R16, R14, 1.4426950216293334961, -R49 ;  /* 0x3fb8aa3b0e107823 */ /* 0x000fe20000000831 */
[-C--:B------:R-:W-:Y:S01]  /*7750*/  FFMA.SAT R18, R10, R12.reuse, 0.5 ;  /* 0x3f0000000a127423 */ /* 0x080fe2000000200c */
[C---:B------:R-:W-:Y:S01]  /*7760*/  FADD R57, -R51.reuse, R28 ;  /* 0x0000001c33397221 */ /* 0x040fe20000000100 */
[C---:B------:R-:W-:Y:S01]  /*7770*/  FADD R55, -R51.reuse, R30 ;  /* 0x0000001e33377221 */ /* 0x040fe20000000100 */
[----:B------:R-:W-:Y:S01]  /*7780*/  FFMA R32, R14, 1.925963033500011079e-08, R16 ;  /* 0x32a570600e207823 */ /* 0x000fe20000000010 */
[----:B------:R-:W-:Y:S01]  /*7790*/  FADD R14, R24, -12583039 ;  /* 0xcb40007f180e7421 */ /* 0x000fe20000000000 */
[C---:B------:R-:W-:Y:S01]  /*77a0*/  FADD R63, -R51.reuse, R20 ;  /* 0x00000014333f7221 */ /* 0x040fe20000000100 */
[----:B------:R-:W-:Y:S01]  /*77b0*/  SHF.L.U32 R4, R4, 0x17, RZ ;  /* 0x0000001704047819 */ /* 0x000fe200000006ff */
[----:B------:R-:W-:Y:S01]  /*77c0*/  FADD R61, -R51, R22 ;  /* 0x00000016333d7221 */ /* 0x000fe20000000100 */
[----:B------:R-:W-:Y:S01]  /*77d0*/  FFMA R16, R6, 1.4426950216293334961, -R14 ;  /* 0x3fb8aa3b06107823 */ /* 0x000fe2000000080e */
[-C--:B------:R-:W-:Y:S01]  /*77e0*/  FFMA.RM R14, R18, R11.reuse, 12582913 ;  /* 0x4b400001120e7423 */ /* 0x080fe2000000400b */
[----:B------:R-:W1:Y:S01]  /*77f0*/  MUFU.EX2 R32, R32 ;  /* 0x0000002000207308 */ /* 0x000e620000000800 */
[-C--:B------:R-:W-:Y:S01]  /*7800*/  FFMA.SAT R20, R63, R12.reuse, 0.5 ;  /* 0x3f0000003f147423 */ /* 0x080fe2000000200c */
[----:B------:R-:W-:Y:S01]  /*7810*/  FFMA R6, R6, 1.925963033500011079e-08, R16 ;  /* 0x32a5706006067823 */ /* 0x000fe20000000010 */
[----:B------:R-:W-:Y:S01]  /*7820*/  FADD R16, R26, -12583039 ;  /* 0xcb40007f1a107421 */ /* 0x000fe20000000000 */
[----:B------:R-:W-:Y:S01]  /*7830*/  FADD R18, R14, -12583039 ;  /* 0xcb40007f0e127421 */ /* 0x000fe20000000000 */
[-C--:B------:R-:W-:Y:S01]  /*7840*/  FFMA.RM R20, R20, R11.reuse, 12582913 ;  /* 0x4b40000114147423 */ /* 0x080fe2000000400b */
[----:B------:R-:W-:Y:S01]  /*7850*/  FADD R13, -R51, R34 ;  /* 0x00000022330d7221 */ /* 0x000fe20000000100 */
[----:B------:R-:W-:Y:S01]  /*7860*/  FFMA R16, R8, 1.4426950216293334961, -R16 ;  /* 0x3fb8aa3b08107823 */ /* 0x000fe20000000810 */
[----:B------:R-:W-:Y:S01]  /*7870*/  FFMA R18, R10, 1.4426950216293334961, -R18 ;  /* 0x3fb8aa3b0a127823 */ /* 0x000fe20000000812 */
[----:B------:R-:W2:Y:S01]  /*7880*/  MUFU.EX2 R6, R6 ;  /* 0x0000000600067308 */ /* 0x000ea20000000800 */
[-C--:B------:R-:W-:Y:S01]  /*7890*/  FFMA.SAT R34, R13, R12.reuse, 0.5 ;  /* 0x3f0000000d227423 */ /* 0x080fe2000000200c */
[----:B------:R-:W-:Y:S01]  /*78a0*/  FFMA R28, R8, 1.925963033500011079e-08, R16 ;  /* 0x32a57060081c7823 */ /* 0x000fe20000000010 */
[-C--:B------:R-:W-:Y:S01]  /*78b0*/  FFMA.SAT R16, R67, R12.reuse, 0.5 ;  /* 0x3f00000043107423 */ /* 0x080fe2000000200c */
[----:B------:R-:W-:Y:S01]  /*78c0*/  FFMA R30, R10, 1.925963033500011079e-08, R18 ;  /* 0x32a570600a1e7823 */ /* 0x000fe20000000012 */
[----:B------:R-:W-:Y:S01]  /*78d0*/  FFMA.SAT R10, R69, R12, 0.5 ;  /* 0x3f000000450a7423 */ /* 0x000fe2000000200c */
[-C--:B------:R-:W-:Y:S01]  /*78e0*/  FFMA.RM R34, R34, R11.reuse, 12582913 ;  /* 0x4b40000122227423 */ /* 0x080fe2000000400b */
[-C--:B------:R-:W-:Y:S01]  /*78f0*/  FFMA.RM R16, R16, R11.reuse, 12582913 ;  /* 0x4b40000110107423 */ /* 0x080fe2000000400b */
[----:B------:R-:W3:Y:S01]  /*7900*/  MUFU.EX2 R28, R28 ;  /* 0x0000001c001c7308 */ /* 0x000ee20000000800 */
[-C--:B------:R-:W-:Y:S01]  /*7910*/  FFMA.RM R10, R10, R11.reuse, 12582913 ;  /* 0x4b4000010a0a7423 */ /* 0x080fe2000000400b */
[----:B-1----:R-:W-:Y:S01]  /*7920*/  FMUL R22, R4, R32 ;  /* 0x0000002004167220 */ /* 0x002fe20000400000 */
[----:B------:R-:W-:Y:S01]  /*7930*/  FADD R18, R16, -12583039 ;  /* 0xcb40007f10127421 */ /* 0x000fe20000000000 */
[----:B------:R-:W-:Y:S01]  /*7940*/  FADD R4, R20, -12583039 ;  /* 0xcb40007f14047421 */ /* 0x000fe20000000000 */
[----:B------:R-:W-:Y:S01]  /*7950*/  FADD R8, R10, -12583039 ;  /* 0xcb40007f0a087421 */ /* 0x000fe20000000000 */
[----:B------:R-:W-:Y:S01]  /*7960*/  FADD R43, -R51, R36 ;  /* 0x00000024332b7221 */ /* 0x000fe20000000100 */
[----:B------:R-:W-:Y:S01]  /*7970*/  FFMA R18, R67, 1.4426950216293334961, -R18 ;  /* 0x3fb8aa3b43127823 */ /* 0x000fe20000000812 */
[----:B------:R-:W-:Y:S01]  /*7980*/  FFMA R4, R63, 1.4426950216293334961, -R4 ;  /* 0x3fb8aa3b3f047823 */ /* 0x000fe20000000804 */
[----:B------:R-:W-:Y:S01]  /*7990*/  FFMA R8, R69, 1.4426950216293334961, -R8 ;  /* 0x3fb8aa3b45087823 */ /* 0x000fe20000000808 */
[----:B------:R-:W-:Y:S01]  /*79a0*/  MUFU.EX2 R30, R30 ;  /* 0x0000001e001e7308 */ /* 0x000fe20000000800 */
[----:B------:R-:W-:Y:S01]  /*79b0*/  FFMA R67, R67, 1.925963033500011079e-08, R18 ;  /* 0x32a5706043437823 */ /* 0x000fe20000000012 */
[-C--:B------:R-:W-:Y:S01]  /*79c0*/  FFMA.SAT R18, R65, R12.reuse, 0.5 ;  /* 0x3f00000041127423 */ /* 0x080fe2000000200c */
[----:B------:R-:W-:Y:S01]  /*79d0*/  FFMA R69, R69, 1.925963033500011079e-08, R8 ;  /* 0x32a5706045457823 */ /* 0x000fe20000000008 */
[----:B------:R-:W-:Y:S01]  /*79e0*/  FFMA R63, R63, 1.925963033500011079e-08, R4 ;  /* 0x32a570603f3f7823 */ /* 0x000fe20000000004 */
[C---:B------:R-:W-:Y:S01]  /*79f0*/  FADD R15, -R51.reuse, R48 ;  /* 0x00000030330f7221 */ /* 0x040fe20000000100 */
[-C--:B------:R-:W-:Y:S01]  /*7a00*/  FFMA.RM R18, R18, R11.reuse, 12582913 ;  /* 0x4b40000112127423 */ /* 0x080fe2000000400b */
[C---:B------:R-:W-:Y:S01]  /*7a10*/  FADD R41, -R51.reuse, R50 ;  /* 0x0000003233297221 */ /* 0x040fe20000000100 */
[----:B------:R-:W-:Y:S01]  /*7a20*/  FADD R39, -R51, R52 ;  /* 0x0000003433277221 */ /* 0x000fe20000000100 */
[-C--:B------:R-:W-:Y:S01]  /*7a30*/  FFMA.SAT R36, R15, R12.reuse, 0.5 ;  /* 0x3f0000000f247423 */ /* 0x080fe2000000200c */
[----:B------:R-:W-:Y:S01]  /*7a40*/  FADD R8, R18, -12583039 ;  /* 0xcb40007f12087421 */ /* 0x000fe20000000000 */
[C---:B------:R-:W-:Y:S01]  /*7a50*/  FADD R49, -R51.reuse, R42 ;  /* 0x0000002a33317221 */ /* 0x040fe20000000100 */
[----:B------:R-:W-:Y:S01]  /*7a60*/  FADD R51, -R51, R46 ;  /* 0x0000002e33337221 */ /* 0x000fe20000000100 */
[----:B------:R-:W-:Y:S01]  /*7a70*/  FFMA.RM R36, R36, R11, 12582913 ;  /* 0x4b40000124247423 */ /* 0x000fe2000000400b */
[----:B------:R-:W-:Y:S01]  /*7a80*/  FFMA R8, R65, 1.4426950216293334961, -R8 ;  /* 0x3fb8aa3b41087823 */ /* 0x000fe20000000808 */
[----:B------:R-:W1:Y:S01]  /*7a90*/  MUFU.EX2 R69, R69 ;  /* 0x0000004500457308 */ /* 0x000e620000000800 */
[----:B------:R-:W-:Y:S01]  /*7aa0*/  FFMA.SAT R46, R39, R12, 0.5 ;  /* 0x3f000000272e7423 */ /* 0x000fe2000000200c */
[----:B------:R-:W-:-:S02]  /*7ab0*/  IMAD.SHL.U32 R10, R10, 0x800000, RZ ;  /* 0x008000000a0a7824 */ /* 0x000fc400078e00ff */
[----:B------:R-:W-:Y:S01]  /*7ac0*/  FFMA R65, R65, 1.925963033500011079e-08, R8 ;  /* 0x32a5706041417823 */ /* 0x000fe20000000008 */
[----:B------:R-:W-:Y:S02]  /*7ad0*/  IMAD.SHL.U32 R8, R24, 0x800000, RZ ;  /* 0x0080000018087824 */ /* 0x000fe400078e00ff */
[----:B------:R-:W-:Y:S01]  /*7ae0*/  FFMA.SAT R24, R61, R12, 0.5 ;  /* 0x3f0000003d187423 */ /* 0x000fe2000000200c */
[-C--:B------:R-:W-:Y:S01]  /*7af0*/  FFMA.RM R46, R46, R11.reuse, 12582913 ;  /* 0x4b4000012e2e7423 */ /* 0x080fe2000000400b */
[----:B------:R-:W-:Y:S02]  /*7b00*/  IMAD.SHL.U32 R16, R16, 0x800000, RZ ;  /* 0x0080000010107824 */ /* 0x000fe400078e00ff */
[----:B--2---:R-:W-:Y:S01]  /*7b10*/  FMUL R8, R8, R6 ;  /* 0x0000000608087220 */ /* 0x004fe20000400000 */
[----:B------:R-:W-:Y:S01]  /*7b20*/  FFMA.RM R24, R24, R11, 12582913 ;  /* 0x4b40000118187423 */ /* 0x000fe2000000400b */
[----:B------:R-:W-:Y:S01]  /*7b30*/  IMAD.SHL.U32 R6, R26, 0x800000, RZ ;  /* 0x008000001a067824 */ /* 0x000fe200078e00ff */
[----:B------:R-:W2:Y:S01]  /*7b40*/  MUFU.EX2 R67, R67 ;  /* 0x0000004300437308 */ /* 0x000ea20000000800 */
[----:B------:R-:W-:Y:S01]  /*7b50*/  SHF.L.U32 R18, R18, 0x17, RZ ;  /* 0x0000001712127819 */ /* 0x000fe200000006ff */
[----:B------:R-:W-:Y:S01]  /*7b60*/  FADD R4, R24, -12583039 ;  /* 0xcb40007f18047421 */ /* 0x000fe20000000000 */
[----:B---3--:R-:W-:Y:S01]  /*7b70*/  FMUL R6, R6, R28 ;  /* 0x0000001c06067220 */ /* 0x008fe20000400000 */
[-C--:B------:R-:W-:Y:S01]  /*7b80*/  FFMA.SAT R28, R57, R12.reuse, 0.5 ;  /* 0x3f000000391c7423 */ /* 0x080fe2000000200c */
[-C--:B------:R-:W-:Y:S01]  /*7b90*/  FFMA.SAT R42, R51, R12.reuse, 0.5 ;  /* 0x3f000000332a7423 */ /* 0x080fe2000000200c */
[C---:B------:R-:W-:Y:S01]  /*7ba0*/  FFMA R4, R61.reuse, 1.4426950216293334961, -R4 ;  /* 0x3fb8aa3b3d047823 */ /* 0x040fe20000000804 */
[----:B-1----:R-:W-:Y:S01]  /*7bb0*/  FMUL R10, R10, R69 ;  /* 0x000000450a0a7220 */ /* 0x002fe20000400000 */
[----:B------:R-:W-:Y:S01]  /*7bc0*/  FFMA.RM R28, R28, R11, 12582913 ;  /* 0x4b4000011c1c7423 */ /* 0x000fe2000000400b */
[----:B------:R-:W1:Y:S01]  /*7bd0*/  MUFU.EX2 R65, R65 ;  /* 0x0000004100417308 */ /* 0x000e620000000800 */
[----:B------:R-:W-:Y:S01]  /*7be0*/  FFMA R61, R61, 1.925963033500011079e-08, R4 ;  /* 0x32a570603d3d7823 */ /* 0x000fe20000000004 */
[----:B------:R-:W-:Y:S01]  /*7bf0*/  FFMA.SAT R4, R59, R12, 0.5 ;  /* 0x3f0000003b047423 */ /* 0x000fe2000000200c */
[----:B------:R-:W-:-:S02]  /*7c00*/  IMAD.SHL.U32 R20, R20, 0x800000, RZ ;  /* 0x0080000014147824 */ /* 0x000fc400078e00ff */
[----:B------:R-:W-:Y:S02]  /*7c10*/  IMAD.SHL.U32 R24, R24, 0x800000, RZ ;  /* 0x0080000018187824 */ /* 0x000fe400078e00ff */
[----:B------:R-:W-:Y:S01]  /*7c20*/  FFMA.RM R26, R4, R11, 12582913 ;  /* 0x4b400001041a7423 */ /* 0x000fe2000000400b */
[----:B------:R-:W-:Y:S01]  /*7c30*/  SHF.L.U32 R4, R14, 0x17, RZ ;  /* 0x000000170e047819 */ /* 0x000fe200000006ff */
[----:B------:R-:W-:Y:S01]  /*7c40*/  FADD R14, R28, -12583039 ;  /* 0xcb40007f1c0e7421 */ /* 0x000fe20000000000 */
[----:B------:R-:W3:Y:S01]  /*7c50*/  MUFU.EX2 R63, R63 ;  /* 0x0000003f003f7308 */ /* 0x000ee20000000800 */
[----:B------:R-:W-:Y:S01]  /*7c60*/  FADD R32, R26, -12583039 ;  /* 0xcb40007f1a207421 */ /* 0x000fe20000000000 */
[----:B--2---:R-:W-:Y:S01]  /*7c70*/  FMUL R16, R16, R67 ;  /* 0x0000004310107220 */ /* 0x004fe20000400000 */
[----:B------:R-:W-:Y:S01]  /*7c80*/  FFMA R14, R57, 1.4426950216293334961, -R14 ;  /* 0x3fb8aa3b390e7823 */ /* 0x000fe2000000080e */
[----:B------:R-:W-:Y:S01]  /*7c90*/  FMUL R4, R4, R30 ;  /* 0x0000001e04047220 */ /* 0x000fe20000400000 */
[----:B------:R-:W-:Y:S01]  /*7ca0*/  FFMA R32, R59, 1.4426950216293334961, -R32 ;  /* 0x3fb8aa3b3b207823 */ /* 0x000fe20000000820 */
[----:B------:R-:W-:-:S02]  /*7cb0*/  IMAD.SHL.U32 R28, R28, 0x800000, RZ ;  /* 0x008000001c1c7824 */ /* 0x000fc400078e00ff */
[----:B------:R-:W-:Y:S01]  /*7cc0*/  FFMA R57, R57, 1.925963033500011079e-08, R14 ;  /* 0x32a5706039397823 */ /* 0x000fe2000000000e */
[-C--:B------:R-:W-:Y:S01]  /*7cd0*/  FFMA.SAT R14, R55, R12.reuse, 0.5 ;  /* 0x3f000000370e7423 */ /* 0x080fe2000000200c */
[----:B------:R-:W-:Y:S01]  /*7ce0*/  FFMA R59, R59, 1.925963033500011079e-08, R32 ;  /* 0x32a570603b3b7823 */ /* 0x000fe20000000020 */
[----:B------:R-:W-:Y:S01]  /*7cf0*/  FFMA.SAT R32, R53, R12, 0.5 ;  /* 0x3f00000035207423 */ /* 0x000fe2000000200c */
[----:B------:R-:W2:Y:S01]  /*7d00*/  MUFU.EX2 R61, R61 ;  /* 0x0000003d003d7308 */ /* 0x000ea20000000800 */
[----:B------:R-:W-:Y:S01]  /*7d10*/  FFMA.RM R14, R14, R11, 12582913 ;  /* 0x4b4000010e0e7423 */ /* 0x000fe2000000400b */
[----:B-1----:R-:W-:Y:S01]  /*7d20*/  FMUL R18, R18, R65 ;  /* 0x0000004112127220 */ /* 0x002fe20000400000 */
[----:B------:R-:W-:Y:S01]  /*7d30*/  FFMA.RM R32, R32, R11, 12582913 ;  /* 0x4b40000120207423 */ /* 0x000fe2000000400b */
[----:B------:R-:W-:Y:S01]  /*7d40*/  SHF.L.U32 R26, R26, 0x17, RZ ;  /* 0x000000171a1a7819 */ /* 0x000fe200000006ff */
[----:B------:R-:W-:Y:S01]  /*7d50*/  FADD R30, R14, -12583039 ;  /* 0xcb40007f0e1e7421 */ /* 0x000fe20000000000 */
[----:B---3--:R-:W-:Y:S01]  /*7d60*/  FMUL R20, R20, R63 ;  /* 0x0000003f14147220 */ /* 0x008fe20000400000 */
[----:B------:R-:W-:Y:S01]  /*7d70*/  IMAD.SHL.U32 R14, R14, 0x800000, RZ ;  /* 0x008000000e0e7824 */ /* 0x000fe200078e00ff */
[----:B------:R-:W1:Y:S01]  /*7d80*/  MUFU.EX2 R57, R57 ;  /* 0x0000003900397308 */ /* 0x000e620000000800 */
[----:B------:R-:W-:-:S04]  /*7d90*/  FFMA R30, R55, 1.4426950216293334961, -R30 ;  /* 0x3fb8aa3b371e7823 */ /* 0x000fc8000000081e */
[----:B------:R-:W-:Y:S01]  /*7da0*/  FFMA R55, R55, 1.925963033500011079e-08, R30 ;  /* 0x32a5706037377823 */ /* 0x000fe2000000001e */
[C---:B------:R-:W-:Y:S01]  /*7db0*/  FADD R30, R32.reuse, -12583039 ;  /* 0xcb40007f201e7421 */ /* 0x040fe20000000000 */
[----:B------:R-:W-:Y:S01]  /*7dc0*/  SHF.L.U32 R32, R32, 0x17, RZ ;  /* 0x0000001720207819 */ /* 0x000fe200000006ff */
[----:B------:R-:W3:Y:S01]  /*7dd0*/  MUFU.EX2 R59, R59 ;  /* 0x0000003b003b7308 */ /* 0x000ee20000000800 */
[----:B--2---:R-:W-:Y:S01]  /*7de0*/  FMUL R24, R24, R61 ;  /* 0x0000003d18187220 */ /* 0x004fe20000400000 */
[----:B------:R-:W-:-:S04]  /*7df0*/  FFMA R30, R53, 1.4426950216293334961, -R30 ;  /* 0x3fb8aa3b351e7823 */ /* 0x000fc8000000081e */
[----:B------:R-:W-:Y:S01]  /*7e00*/  FFMA R53, R53, 1.925963033500011079e-08, R30 ;  /* 0x32a5706035357823 */ /* 0x000fe2000000001e */
[----:B------:R-:W-:Y:S01]  /*7e10*/  FADD R30, R34, -12583039 ;  /* 0xcb40007f221e7421 */ /* 0x000fe20000000000 */
[----:B------:R-:W-:Y:S01]  /*7e20*/  MUFU.EX2 R55, R55 ;  /* 0x0000003700377308 */ /* 0x000fe20000000800 */
[----:B-1----:R-:W-:Y:S01]  /*7e30*/  FMUL R28, R28, R57 ;  /* 0x000000391c1c7220 */ /* 0x002fe20000400000 */
[----:B------:R-:W-:Y:S02]  /*7e40*/  IMAD.SHL.U32 R34, R34, 0x800000, RZ ;  /* 0x0080000022227824 */ /* 0x000fe400078e00ff */
[----:B------:R-:W-:-:S04]  /*7e50*/  FFMA R30, R13, 1.4426950216293334961, -R30 ;  /* 0x3fb8aa3b0d1e7823 */ /* 0x000fc8000000081e */
[----:B------:R-:W-:Y:S01]  /*7e60*/  FFMA R38, R13, 1.925963033500011079e-08, R30 ;  /* 0x32a570600d267823 */ /* 0x000fe2000000001e */
[----:B------:R-:W-:Y:S01]  /*7e70*/  FFMA.SAT R30, R43, R12, 0.5 ;  /* 0x3f0000002b1e7423 */ /* 0x000fe2000000200c */
[----:B------:R-:W1:Y:S01]  /*7e80*/  MUFU.EX2 R53, R53 ;  /* 0x0000003500357308 */ /* 0x000e620000000800 */
[----:B---3--:R-:W-:Y:S02]  /*7e90*/  FMUL R26, R26, R59 ;  /* 0x0000003b1a1a7220 */ /* 0x008fe40000400000 */
[----:B------:R-:W-:-:S04]  /*7ea0*/  FFMA.RM R13, R30, R11, 12582913 ;  /* 0x4b4000011e0d7423 */ /* 0x000fc8000000400b */
[C---:B------:R-:W-:Y:S01]  /*7eb0*/  FADD R30, R13.reuse, -12583039 ;  /* 0xcb40007f0d1e7421 */ /* 0x040fe20000000000 */
[----:B------:R-:W-:Y:S01]  /*7ec0*/  MUFU.EX2 R57, R38 ;  /* 0x0000002600397308 */ /* 0x000fe20000000800 */
[----:B------:R-:W-:Y:S02]  /*7ed0*/  IMAD.SHL.U32 R13, R13, 0x800000, RZ ;  /* 0x008000000d0d7824 */ /* 0x000fe400078e00ff */
[----:B------:R-:W-:-:S04]  /*7ee0*/  FFMA R30, R43, 1.4426950216293334961, -R30 ;  /* 0x3fb8aa3b2b1e7823 */ /* 0x000fc8000000081e */
[----:B------:R-:W-:Y:S01]  /*7ef0*/  FFMA R43, R43, 1.925963033500011079e-08, R30 ;  /* 0x32a570602b2b7823 */ /* 0x000fe2000000001e */
[C---:B------:R-:W-:Y:S01]  /*7f00*/  FADD R30, R36.reuse, -12583039 ;  /* 0xcb40007f241e7421 */ /* 0x040fe20000000000 */
[----:B------:R-:W-:Y:S02]  /*7f10*/  SHF.L.U32 R36, R36, 0x17, RZ ;  /* 0x0000001724247819 */ /* 0x000fe400000006ff */
[----:B------:R-:W-:Y:S01]  /*7f20*/  MUFU.EX2 R50, R43 ;  /* 0x0000002b00327308 */ /* 0x000fe20000000800 */
        /* <DEDUP_REMOVED lines=8> */
[----:B------:R-:W-:Y:S01]  /*7fb0*/  FADD R41, RZ, R22 ;  /* 0x00000016ff297221 */ /* 0x000fe20000000000 */
[----:B------:R-:W-:-:S03]  /*7fc0*/  FADD R30, R46, -12583039 ;  /* 0xcb40007f2e1e7421 */ /* 0x000fc60000000000 */
[----:B------:R-:W-:Y:S01]  /*7fd0*/  FADD R41, R41, R8 ;  /* 0x0000000829297221 */ /* 0x000fe20000000000 */
[----:B------:R-:W-:Y:S01]  /*7fe0*/  FFMA R30, R39, 1.4426950216293334961, -R30 ;  /* 0x3fb8aa3b271e7823 */ /* 0x000fe2000000081e */
[----:B------:R-:W2:Y:S02]  /*7ff0*/  MUFU.EX2 R48, R48 ;  /* 0x0000003000307308 */ /* 0x000ea40000000800 */
[----:B------:R-:W-:Y:S01]  /*8000*/  FADD R41, R41, R6 ;  /* 0x0000000629297221 */ /* 0x000fe20000000000 */
[----:B------:R-:W-:Y:S01]  /*8010*/  FFMA R39, R39, 1.925963033500011079e-08, R30 ;  /* 0x32a5706027277823 */ /* 0x000fe2000000001e */
[----:B------:R-:W-:Y:S02]  /*8020*/  FFMA.SAT R30, R49, R12, 0.5 ;  /* 0x3f000000311e7423 */ /* 0x000fe4000000200c */
[----:B------:R-:W-:Y:S02]  /*8030*/  FADD R41, R41, R4 ;  /* 0x0000000429297221 */ /* 0x000fe40000000000 */
[-C--:B------:R-:W-:Y:S01]  /*8040*/  FFMA.RM R12, R30, R11.reuse, 12582913 ;  /* 0x4b4000011e0c7423 */ /* 0x080fe2000000400b */
[----:B------:R-:W-:Y:S01]  /*8050*/  FFMA.RM R11, R42, R11, 12582913 ;  /* 0x4b4000012a0b7423 */ /* 0x000fe2000000400b */
[----:B------:R-:W-:Y:S01]  /*8060*/  FADD R41, R41, R10 ;  /* 0x0000000a29297221 */ /* 0x000fe20000000000 */
[----:B-1----:R-:W-:Y:S01]  /*8070*/  FMUL R42, R32, R53 ;  /* 0x00000035202a7220 */ /* 0x002fe20000400000 */
[C---:B------:R-:W-:Y:S01]  /*8080*/  FADD R30, R12.reuse, -12583039 ;  /* 0xcb40007f0c1e7421 */ /* 0x040fe20000000000 */
[----:B------:R-:W-:Y:S01]  /*8090*/  MUFU.EX2 R53, R39 ;  /* 0x0000002700357308 */ /* 0x000fe20000000800 */
[----:B------:R-:W-:Y:S01]  /*80a0*/  FADD R41, R41, R16 ;  /* 0x0000001029297221 */ /* 0x000fe20000000000 */
[----:B------:R-:W-:Y:S01]  /*80b0*/  SHF.L.U32 R12, R12, 0x17, RZ ;  /* 0x000000170c0c7819 */ /* 0x000fe200000006ff */
[----:B------:R-:W-:Y:S01]  /*80c0*/  FFMA R30, R49, 1.4426950216293334961, -R30 ;  /* 0x3fb8aa3b311e7823 */ /* 0x000fe2000000081e */
[----:B--2---:R-:W-:Y:S01]  /*80d0*/  FMUL R38, R15, R48 ;  /* 0x000000300f267220 */ /* 0x004fe20000400000 */
[----:B------:R-:W-:-:S02]  /*80e0*/  FADD R41, R41, R18 ;  /* 0x0000001229297221 */ /* 0x000fc40000000000 */
[----:B------:R-:W-:Y:S01]  /*80f0*/  FFMA R49, R49, 1.925963033500011079e-08, R30 ;  /* 0x32a5706031317823 */ /* 0x000fe2000000001e */
[----:B------:R-:W-:Y:S01]  /*8100*/  FADD R30, R11, -12583039 ;  /* 0xcb40007f0b1e7421 */ /* 0x000fe20000000000 */
[----:B------:R-:W-:Y:S01]  /*8110*/  FADD R41, R41, R20 ;  /* 0x0000001429297221 */ /* 0x000fe20000000000 */
[----:B------:R-:W-:Y:S02]  /*8120*/  IMAD.SHL.U32 R11, R11, 0x800000, RZ ;  /* 0x008000000b0b7824 */ /* 0x000fe400078e00ff */
[----:B------:R-:W-:Y:S01]  /*8130*/  FFMA R30, R51, 1.4426950216293334961, -R30 ;  /* 0x3fb8aa3b331e7823 */ /* 0x000fe2000000081e */
[----:B------:R-:W-:Y:S01]  /*8140*/  FADD R43, R41, R24 ;  /* 0x00000018292b7221 */ /* 0x000fe20000000000 */
[----:B------:R-:W-:Y:S01]  /*8150*/  FMUL R41, R34, R57 ;  /* 0x0000003922297220 */ /* 0x000fe20000400000 */
[----:B------:R-:W1:Y:S01]  /*8160*/  MUFU.EX2 R49, R49 ;  /* 0x0000003100317308 */ /* 0x000e620000000800 */
[----:B------:R-:W-:Y:S01]  /*8170*/  FFMA R51, R51, 1.925963033500011079e-08, R30 ;  /* 0x32a5706033337823 */ /* 0x000fe2000000001e */
[----:B------:R-:W-:Y:S01]  /*8180*/  FADD R43, R43, R26 ;  /* 0x0000001a2b2b7221 */ /* 0x000fe20000000000 */
[----:B------:R-:W-:-:S03]  /*8190*/  FMUL R30, R14, R55 ;  /* 0x000000370e1e7220 */ /* 0x000fc60000400000 */
[----:B------:R-:W-:Y:S02]  /*81a0*/  FADD R43, R43, R28 ;  /* 0x0000001c2b2b7221 */ /* 0x000fe40000000000 */
[----:B------:R2:W3:Y:S02]  /*81b0*/  MUFU.EX2 R55, R40 ;  /* 0x0000002800377308 */ /* 0x0004e40000000800 */
[----:B------:R-:W-:-:S04]  /*81c0*/  FADD R43, R43, R30 ;  /* 0x0000001e2b2b7221 */ /* 0x000fc80000000000 */
[----:B------:R-:W-:Y:S02]  /*81d0*/  FADD R14, R43, R42 ;  /* 0x0000002a2b0e7221 */ /* 0x000fe40000000000 */
[----:B------:R-:W4:Y:S01]  /*81e0*/  MUFU.EX2 R32, R51 ;  /* 0x0000003300207308 */ /* 0x000f220000000800 */
[----:B--2---:R-:W-:Y:S01]  /*81f0*/  FMUL R40, R13, R50 ;  /* 0x000000320d287220 */ /* 0x004fe20000400000 */
[----:B------:R-:W-:Y:S01]  /*8200*/  FADD R13, R14, R41 ;  /* 0x000000290e0d7221 */ /* 0x000fe20000000000 */
[----:B-1----:R-:W-:-:S03]  /*8210*/  FMUL R34, R12, R49 ;  /* 0x000000310c227220 */ /* 0x002fc60000400000 */
[----:B------:R-:W-:Y:S01]  /*8220*/  FADD R14, R13, R40 ;  /* 0x000000280d0e7221 */ /* 0x000fe20000000000 */
[----:B---3--:R-:W-:Y:S01]  /*8230*/  FMUL R39, R36, R55 ;  /* 0x0000003724277220 */ /* 0x008fe20000400000 */
[----:B------:R-:W-:-:S03]  /*8240*/  IMAD.SHL.U32 R36, R46, 0x800000, RZ ;  /* 0x008000002e247824 */ /* 0x000fc600078e00ff */
[----:B------:R-:W-:Y:S01]  /*8250*/  FADD R13, R14, R39 ;  /* 0x000000270e0d7221 */ /* 0x000fe20000000000 */
[----:B------:R-:W-:-:S03]  /*8260*/  FMUL R36, R36, R53 ;  /* 0x0000003524247220 */ /* 0x000fc60000400000 */
[----:B------:R-:W-:Y:S01]  /*8270*/  FADD R13, R13, R38 ;  /* 0x000000260d0d7221 */ /* 0x000fe20000000000 */
[----:B----4-:R-:W-:-:S03]  /*8280*/  FMUL R32, R11, R32 ;  /* 0x000000200b207220 */ /* 0x010fc60000400000 */
        /* <DEDUP_REMOVED lines=12> */
.L_x_12720:
        /* <DEDUP_REMOVED lines=12> */
[----:B01----:R-:W-:Y:S05]  /*8410*/  CALL.REL.NOINC `($__internal_187_$__cuda_sm3x_div_rn_noftz_f32_slowpath) ;  /* 0x0000002800887944 */ /* 0x003fea0003c00000 */
[----:B------:R-:W-:-:S07]  /*8420*/  MOV R14, R50 ;  /* 0x00000032000e7202 */ /* 0x000fce0000000f00 */
.L_x_12669:
[----:B------:R-:W-:Y:S05]  /*8430*/  BSYNC.RECONVERGENT B3 ;  /* 0x0000000000037941 */ /* 0x000fea0003800200 */
.L_x_12668:
        /* <DEDUP_REMOVED lines=12> */
[----:B01----:R-:W-:Y:S05]  /*8500*/  CALL.REL.NOINC `($__internal_187_$__cuda_sm3x_div_rn_noftz_f32_slowpath) ;  /* 0x00000028004c7944 */ /* 0x003fea0003c00000 */
[----:B------:R-:W-:-:S07]  /*8510*/  MOV R15, R50 ;  /* 0x00000032000f7202 */ /* 0x000fce0000000f00 */
.L_x_12671:
[----:B------:R-:W-:Y:S05]  /*8520*/  BSYNC.RECONVERGENT B3 ;  /* 0x0000000000037941 */ /* 0x000fea0003800200 */
.L_x_12670:
        /* <DEDUP_REMOVED lines=14> */
.L_x_12673:
[----:B------:R-:W-:Y:S05]  /*8610*/  BSYNC.RECONVERGENT B3 ;  /* 0x0000000000037941 */ /* 0x000fea0003800200 */
.L_x_12672:
        /* <DEDUP_REMOVED lines=14> */
.L_x_12675:
[----:B------:R-:W-:Y:S05]  /*8700*/  BSYNC.RECONVERGENT B3 ;  /* 0x0000000000037941 */ /* 0x000fea0003800200 */
.L_x_12674:
        /* <DEDUP_REMOVED lines=12> */
[----:B0-----:R-:W-:Y:S05]  /*87d0*/  CALL.REL.NOINC `($__internal_187_$__cuda_sm3x_div_rn_noftz_f32_slowpath) ;  /* 0x0000002400987944 */ /* 0x001fea0003c00000 */
[----:B------:R-:W-:-:S07]  /*87e0*/  MOV R49, R50 ;  /* 0x0000003200317202 */ /* 0x000fce0000000f00 */
.L_x_12677:
[----:B------:R-:W-:Y:S05]  /*87f0*/  BSYNC.RECONVERGENT B3 ;  /* 0x0000000000037941 */ /* 0x000fea0003800200 */
.L_x_12676:
        /* <DEDUP_REMOVED lines=12> */
[----:B0-----:R-:W-:Y:S05]  /*88c0*/  CALL.REL.NOINC `($__internal_187_$__cuda_sm3x_div_rn_noftz_f32_slowpath) ;  /* 0x00000024005c7944 */ /* 0x001fea0003c00000 */
[----:B------:R-:W-:-:S07]  /*88d0*/  MOV R51, R50 ;  /* 0x0000003200337202 */ /* 0x000fce0000000f00 */
.L_x_12679:
[----:B------:R-:W-:Y:S05]  /*88e0*/  BSYNC.RECONVERGENT B3 ;  /* 0x0000000000037941 */ /* 0x000fea0003800200 */
.L_x_12678:
        /* <DEDUP_REMOVED lines=14> */
.L_x_12681:
[----:B------:R-:W-:Y:S05]  /*89d0*/  BSYNC.RECONVERGENT B3 ;  /* 0x0000000000037941 */ /* 0x000fea0003800200 */
.L_x_12680:
        /* <DEDUP_REMOVED lines=14> */
.L_x_12683:
[----:B------:R-:W-:Y:S05]  /*8ac0*/  BSYNC.RECONVERGENT B3 ;  /* 0x0000000000037941 */ /* 0x000fea0003800200 */
.L_x_12682:
        /* <DEDUP_REMOVED lines=14> */
.L_x_12685:
[----:B------:R-:W-:Y:S05]  /*8bb0*/  BSYNC.RECONVERGENT B3 ;  /* 0x0000000000037941 */ /* 0x000fea0003800200 */
.L_x_12684:
        /* <DEDUP_REMOVED lines=14> */
.L_x_12687:
[----:B------:R-:W-:Y:S05]  /*8ca0*/  BSYNC.RECONVERGENT B3 ;  /* 0x0000000000037941 */ /* 0x000fea0003800200 */
.L_x_12686:
        /* <DEDUP_REMOVED lines=14> */
.L_x_12689:
[----:B------:R-:W-:Y:S05]  /*8d90*/  BSYNC.RECONVERGENT B3 ;  /* 0x0000000000037941 */ /* 0x000fea0003800200 */
.L_x_12688:
        /* <DEDUP_REMOVED lines=14> */
.L_x_12691:
[----:B------:R-:W-:Y:S05]  /*8e80*/  BSYNC.RECONVERGENT B3 ;  /* 0x0000000000037941 */ /* 0x000fea0003800200 */
.L_x_12690:
        /* <DEDUP_REMOVED lines=14> */
.L_x_12693:
[----:B------:R-:W-:Y:S05]  /*8f70*/  BSYNC.RECONVERGENT B3 ;  /* 0x0000000000037941 */ /* 0x000fea0003800200 */
.L_x_12692:
        /* <DEDUP_REMOVED lines=14> */
.L_x_12695:
[----:B------:R-:W-:Y:S05]  /*9060*/  BSYNC.RECONVERGENT B3 ;  /* 0x0000000000037941 */ /* 0x000fea0003800200 */
.L_x_12694:
        /* <DEDUP_REMOVED lines=14> */
.L_x_12697:
[----:B------:R-:W-:Y:S05]  /*9150*/  BSYNC.RECONVERGENT B3 ;  /* 0x0000000000037941 */ /* 0x000fea0003800200 */
.L_x_12696:
        /* <DEDUP_REMOVED lines=14> */
.L_x_12699:
[----:B------:R-:W-:Y:S05]  /*9240*/  BSYNC.RECONVERGENT B3 ;  /* 0x0000000000037941 */ /* 0x000fea0003800200 */
.L_x_12698:
        /* <DEDUP_REMOVED lines=14> */
.L_x_12701:
[----:B------:R-:W-:Y:S05]  /*9330*/  BSYNC.RECONVERGENT B3 ;  /* 0x0000000000037941 */ /* 0x000fea0003800200 */
.L_x_12700:
        /* <DEDUP_REMOVED lines=14> */
.L_x_12703:
[----:B------:R-:W-:Y:S05]  /*9420*/  BSYNC.RECONVERGENT B3 ;  /* 0x0000000000037941 */ /* 0x000fea0003800200 */
.L_x_12702:
        /* <DEDUP_REMOVED lines=14> */
.L_x_12705:
[----:B------:R-:W-:Y:S05]  /*9510*/  BSYNC.RECONVERGENT B3 ;  /* 0x0000000000037941 */ /* 0x000fea0003800200 */
.L_x_12704:
        /* <DEDUP_REMOVED lines=14> */
.L_x_12707:
[----:B------:R-:W-:Y:S05]  /*9600*/  BSYNC.RECONVERGENT B3 ;  /* 0x0000000000037941 */ /* 0x000fea0003800200 */
.L_x_12706:
[----:B------:R-:W-:Y:S01]  /*9610*/  ISETP.GE.U32.AND P2, PT, R5, UR46, PT ;  /* 0x0000002e05007c0c */ /* 0x000fe2000bf46070 */
[----:B------:R-:W-:Y:S02]  /*9620*/  HFMA2 R11, -RZ, RZ, 0, 0 ;  /* 0x00000000ff0b7431 */ /* 0x000fe400000001ff */
[----:B------:R-:W-:Y:S01]  /*9630*/  IMAD R13, R2, UR42, RZ ;  /* 0x0000002a020d7c24 */ /* 0x000fe2000f8e02ff */
[----:B------:R-:W-:Y:S01]  /*9640*/  @!P0 R2UR UR4, R44 ;  /* 0x000000002c0482ca */ /* 0x000fe200000e0000 */
[----:B0-----:R-:W-:Y:S01]  /*9650*/  IMAD.MOV.U32 R10, RZ, RZ, R47 ;  /* 0x000000ffff0a7224 */ /* 0x001fe200078e002f */
[----:B------:R-:W-:Y:S01]  /*9660*/  ISETP.GE.AND.EX P2, PT, RZ, UR47, PT, P2 ;  /* 0x0000002fff007c0c */ /* 0x000fe2000bf46320 */
[C---:B------:R-:W-:Y:S01]  /*9670*/  IMAD R13, R0.reuse, UR43, R13 ;  /* 0x0000002b000d7c24 */ /* 0x040fe2000f8e020d */
[----:B------:R-:W-:Y:S02]  /*9680*/  @!P0 R2UR UR5, R45 ;  /* 0x000000002d0582ca */ /* 0x000fe400000e0000 */
[----:B------:R-:W-:Y:S01]  /*9690*/  ISETP.GE.U32.AND P1, PT, R3, UR46, PT ;  /* 0x0000002e03007c0c */ /* 0x000fe2000bf26070 */
[----:B------:R-:W-:Y:S01]  /*96a0*/  IMAD.WIDE.U32 R10, R0, UR42, R10 ;  /* 0x0000002a000a7c25 */ /* 0x000fe2000f8e000a */
[----:B------:R-:W-:-:S02]  /*96b0*/  ISETP.GE.U32.AND P3, PT, R7, UR46, PT ;  /* 0x0000002e07007c0c */ /* 0x000fc4000bf66070 */
[----:B------:R-:W-:Y:S01]  /*96c0*/  ISETP.GE.U32.AND P5, PT, R9, UR46, PT ;  /* 0x0000002e09007c0c */ /* 0x000fe2000bfa6070 */
[----:B------:R-:W-:Y:S01]  /*96d0*/  IMAD.IADD R11, R11, 0x1, R13 ;  /* 0x000000010b0b7824 */ /* 0x000fe200078e020d */
[----:B------:R-:W-:-:S03]  /*96e0*/  LEA R12, P6, R10, UR40, 0x2 ;  /* 0x000000280a0c7c11 */ /* 0x000fc6000f8c10ff */
[----:B------:R-:W-:Y:S02]  /*96f0*/  @!P2 R2UR UR8, R44 ;  /* 0x000000002c08a2ca */ /* 0x000fe400000e0000 */
[----:B------:R-:W-:Y:S02]  /*9700*/  @!P2 R2UR UR9, R45 ;  /* 0x000000002d09a2ca */ /* 0x000fe400000e0000 */
[----:B------:R-:W-:Y:S02]  /*9710*/  ISETP.GE.U32.AND P4, PT, R17, UR46, PT ;  /* 0x0000002e11007c0c */ /* 0x000fe4000bf86070 */
[----:B------:R-:W-:Y:S02]  /*9720*/  LEA.HI.X R13, R10, UR41, R11, 0x2, P6 ;  /* 0x000000290a0d7c11 */ /* 0x000fe4000b0f140b */
[----:B------:R-:W-:Y:S02]  /*9730*/  ISETP.GE.AND.EX P1, PT, RZ, UR47, PT, P1 ;  /* 0x0000002fff007c0c */ /* 0x000fe4000bf26310 */
[----:B------:R-:W-:Y:S01]  /*9740*/  ISETP.GE.AND.EX P3, PT, RZ, UR47, PT, P3 ;  /* 0x0000002fff007c0c */ /* 0x000fe2000bf66330 */
[----:B------:R-:W-:Y:S01]  /*9750*/  @!P0 STG.E desc[UR4][R12.64], R14 ;  /* 0x0000000e0c008986 */ /* 0x000fe2000c101904 */
[----:B------:R-:W-:-:S02]  /*9760*/  ISETP.GE.AND.EX P5, PT, RZ, UR47, PT, P5 ;  /* 0x0000002fff007c0c */ /* 0x000fc4000bfa6350 */
[----:B------:R-:W-:Y:S01]  /*9770*/  ISETP.GE.AND.EX P4, PT, RZ, UR47, PT, P4 ;  /* 0x0000002fff007c0c */ /* 0x000fe2000bf86340 */
[----:B------:R0:W-:Y:S01]  /*9780*/  @!P2 STG.E desc[UR8][R12.64+0x100], R8 ;  /* 0x000100080c00a986 */ /* 0x0001e2000c101908 */
[----:B------:R-:W-:Y:S02]  /*9790*/  ISETP.GE.U32.AND P0, PT, R23, UR46, PT ;  /* 0x0000002e17007c0c */ /* 0x000fe4000bf06070 */
[----:B------:R-:W-:Y:S02]  /*97a0*/  ISETP.GE.U32.AND P2, PT, R19, UR46, PT ;  /* 0x0000002e13007c0c */ /* 0x000fe4000bf46070 */
[----:B------:R-:W-:Y:S02]  /*97b0*/  ISETP.GE.AND.EX P0, PT, RZ, UR47, PT, P0 ;  /* 0x0000002fff007c0c */ /* 0x000fe4000bf06300 */
        /* <DEDUP_REMOVED lines=8> */
[----:B------:R-:W-:Y:S01]  /*9840*/  @!P4 R2UR UR15, R45 ;  /* 0x000000002d0fc2ca */ /* 0x000fe200000e0000 */
[----:B------:R1:W-:Y:S01]  /*9850*/  @!P1 STG.E desc[UR6][R12.64+0x80], R15 ;  /* 0x0000800f0c009986 */ /* 0x0003e2000c101906 */
[C---:B------:R-:W-:Y:S02]  /*9860*/  IADD3 R10, PT, PT, R47.reuse, 0x160, RZ ;  /* 0x000001602f0a7810 */ /* 0x040fe40007ffe0ff */
[----:B------:R-:W-:Y:S01]  /*9870*/  @!P0 R2UR UR8, R44 ;  /* 0x000000002c0882ca */ /* 0x000fe200000e0000 */
[----:B------:R1:W-:Y:S01]  /*9880*/  @!P3 STG.E desc[UR10][R12.64+0x180], R43 ;  /* 0x0001802b0c00b986 */ /* 0x0003e2000c10190a */
[----:B------:R-:W-:Y:S01]  /*9890*/  ISETP.GE.U32.AND P6, PT, R10, UR46, PT ;  /* 0x0000002e0a007c0c */ /* 0x000fe2000bfc6070 */
[----:B------:R-:W-:Y:S01]  /*98a0*/  VIADD R10, R47, 0x180 ;  /* 0x000001802f0a7836 */ /* 0x000fe20000000000 */
[----:B------:R-:W-:Y:S01]  /*98b0*/  @!P0 R2UR UR9, R45 ;  /* 0x000000002d0982ca */ /* 0x000fe200000e0000 */
[----:B------:R1:W-:Y:S01]  /*98c0*/  @!P5 STG.E desc[UR12][R12.64+0x200], R49 ;  /* 0x000200310c00d986 */ /* 0x0003e2000c10190c */
[----:B------:R-:W-:-:S02]  /*98d0*/  @!P2 R2UR UR4, R44 ;  /* 0x000000002c04a2ca */ /* 0x000fc400000e0000 */
[----:B------:R-:W-:Y:S01]  /*98e0*/  @!P2 R2UR UR5, R45 ;  /* 0x000000002d05a2ca */ /* 0x000fe200000e0000 */
[----:B------:R1:W-:Y:S01]  /*98f0*/  @!P4 STG.E desc[UR14][R12.64+0x280], R51 ;  /* 0x000280330c00c986 */ /* 0x0003e2000c10190e */
[----:B------:R-:W-:Y:S02]  /*9900*/  ISETP.GE.U32.AND P1, PT, R21, UR46, PT ;  /* 0x0000002e15007c0c */ /* 0x000fe4000bf26070 */
[----:B------:R-:W-:Y:S02]  /*9910*/  ISETP.GE.U32.AND P4, PT, R25, UR46, PT ;  /* 0x0000002e19007c0c */ /* 0x000fe4000bf86070 */
[----:B------:R-:W-:Y:S02]  /*9920*/  ISETP.GE.U32.AND P3, PT, R27, UR46, PT ;  /* 0x0000002e1b007c0c */ /* 0x000fe4000bf66070 */
[----:B------:R-:W-:Y:S01]  /*9930*/  ISETP.GE.U32.AND P5, PT, R10, UR46, PT ;  /* 0x0000002e0a007c0c */ /* 0x000fe2000bfa6070 */
[----:B------:R1:W-:Y:S01]  /*9940*/  @!P0 STG.E desc[UR8][R12.64+0x400], R59 ;  /* 0x0004003b0c008986 */ /* 0x0003e2000c101908 */
[----:B------:R-:W-:Y:S01]  /*9950*/  ISETP.GE.AND.EX P1, PT, RZ, UR47, PT, P1 ;  /* 0x0000002fff007c0c */ /* 0x000fe2000bf26310 */
        /* <DEDUP_REMOVED lines=8> */
[----:B------:R-:W-:Y:S02]  /*99e0*/  ISETP.GE.U32.AND P0, PT, R37, UR46, PT ;  /* 0x0000002e25007c0c */ /* 0x000fe4000bf06070 */
[----:B0-----:R-:W-:Y:S02]  /*99f0*/  IADD3 R8, PT, PT, R47, 0x1a0, RZ ;  /* 0x000001a02f087810 */ /* 0x001fe40007ffe0ff */
[----:B------:R-:W-:Y:S02]  /*9a00*/  ISETP.GE.AND.EX P0, PT, RZ, UR47, PT, P0 ;  /* 0x0000002fff007c0c */ /* 0x000fe4000bf06300 */
[C---:B------:R-:W-:Y:S02]  /*9a10*/  @!P1 R2UR UR6, R44.reuse ;  /* 0x000000002c0692ca */ /* 0x040fe400000e0000 */
        /* <DEDUP_REMOVED lines=8> */
[C---:B------:R-:W-:Y:S01]  /*9aa0*/  @!P5 R2UR UR16, R44.reuse ;  /* 0x000000002c10d2ca */ /* 0x040fe200000e0000 */
[----:B--2---:R-:W-:Y:S01]  /*9ab0*/  IMAD R11, R11, UR4, RZ ;  /* 0x000000040b0b7c24 */ /* 0x004fe2000f8e02ff */
        /* <DEDUP_REMOVED lines=44> */
.L_x_12626:
[----:B------:R-:W-:Y:S05]  /*9d80*/  EXIT ;  /* 0x000000000000794d */ /* 0x000fea0003800000 */
.L_x_12667:
[----:B------:R-:W-:Y:S01]  /*9d90*/  BSSY B1, `(.L_x_12709) ;  /* 0x0000007000017945 */ /* 0x000fe20003800000 */
[----:B------:R-:W-:Y:S01]  /*9da0*/  MOV R12, 0x10 ;  /* 0x00000010000c7802 */ /* 0x000fe20000000f00 */
[----:B------:R-:W-:Y:S01]  /*9db0*/  IMAD.MOV.U32 R11, RZ, RZ, 0x1f ;  /* 0x0000001fff0b7424 */ /* 0x000fe200078e00ff */
[----:B------:R-:W-:-:S07]  /*9dc0*/  MOV R15, 0xffffffff ;  /* 0xffffffff000f7802 */ /* 0x000fce0000000f00 */
[----:B0-----:R-:W-:Y:S05]  /*9dd0*/  WARPSYNC.COLLECTIVE R15, `(.L_x_12710) ;  /* 0x000000000f087348 */ /* 0x001fea0003c00000 */
[----:B------:R1:W2:Y:S02]  /*9de0*/  SHFL.BFLY P6, R14, R13, R12, R11 ;  /* 0x0c00000c0d0e7389 */ /* 0x0002a400000c000b */
[----:B012---:R-:W-:Y:S05]  /*9df0*/  ENDCOLLECTIVE ;  /* 0x000000000000791b */ /* 0x007fea0003800000 */
.L_x_12710:
[----:B------:R-:W-:Y:S05]  /*9e00*/  BSYNC B1 ;  /* 0x0000000000017941 */ /* 0x000fea0003800000 */
.L_x_12709:
        /* <DEDUP_REMOVED lines=8> */
.L_x_12711:
[----:B------:R-:W-:Y:S01]  /*9e90*/  IMAD.MOV.U32 R12, RZ, RZ, 0x4 ;  /* 0x00000004ff0c7424 */ /* 0x000fe200078e00ff */
[----:B------:R-:W-:-:S04]  /*9ea0*/  FMNMX R38, R13, R14, !PT ;  /* 0x0000000e0d267209 */ /* 0x000fc80007800000 */
[----:B------:R-:W-:-:S07]  /*9eb0*/  MOV R13, R38 ;  /* 0x00000026000d7202 */ /* 0x000fce0000000f00 */
[----:B------:R-:W-:Y:S05]  /*9ec0*/  WARPSYNC.COLLECTIVE R15, `(.L_x_12712) ;  /* 0x000000000f087348 */ /* 0x000fea0003c00000 */
[----:B------:R0:W1:Y:S02]  /*9ed0*/  SHFL.BFLY P6, R14, R13, R12, R11 ;  /* 0x0c00000c0d0e7389 */ /* 0x00006400000c000b */
[----:B01----:R-:W-:Y:S05]  /*9ee0*/  ENDCOLLECTIVE ;  /* 0x000000000000791b */ /* 0x003fea0003800000 */
.L_x_12712:
[----:B------:R-:W-:Y:S01]  /*9ef0*/  IMAD.MOV.U32 R12, RZ, RZ, 0x2 ;  /* 0x00000002ff0c7424 */ /* 0x000fe200078e00ff */
[----:B------:R-:W-:-:S04]  /*9f00*/  FMNMX R39, R38, R14, !PT ;  /* 0x0000000e26277209 */ /* 0x000fc80007800000 */
[----:B------:R-:W-:-:S07]  /*9f10*/  MOV R13, R39 ;  /* 0x00000027000d7202 */ /* 0x000fce0000000f00 */
[----:B------:R-:W-:Y:S05]  /*9f20*/  WARPSYNC.COLLECTIVE R15, `(.L_x_12713) ;  /* 0x000000000f087348 */ /* 0x000fea0003c00000 */
[----:B------:R0:W1:Y:S02]  /*9f30*/  SHFL.BFLY P6, R14, R13, R12, R11 ;  /* 0x0c00000c0d0e7389 */ /* 0x00006400000c000b */
[----:B01----:R-:W-:Y:S05]  /*9f40*/  ENDCOLLECTIVE ;  /* 0x000000000000791b */ /* 0x003fea0003800000 */
.L_x_12713:
[----:B------:R-:W-:Y:S01]  /*9f50*/  IMAD.MOV.U32 R12, RZ, RZ, 0x1 ;  /* 0x00000001ff0c7424 */ /* 0x000fe200078e00ff */
[----:B------:R-:W-:-:S04]  /*9f60*/  FMNMX R40, R39, R14, !PT ;  /* 0x0000000e27287209 */ /* 0x000fc80007800000 */
[----:B------:R-:W-:-:S07]  /*9f70*/  MOV R13, R40 ;  /* 0x00000028000d7202 */ /* 0x000fce0000000f00 */
[----:B------:R-:W-:Y:S05]  /*9f80*/  WARPSYNC.COLLECTIVE R15, `(.L_x_12714) ;  /* 0x000000000f087348 */ /* 0x000fea0003c00000 */
[----:B------:R0:W1:Y:S02]  /*9f90*/  SHFL.BFLY P6, R14, R13, R12, R11 ;  /* 0x0c00000c0d0e7389 */ /* 0x00006400000c000b */
[----:B01----:R-:W-:Y:S05]  /*9fa0*/  ENDCOLLECTIVE ;  /* 0x000000000000791b */ /* 0x003fea0003800000 */
.L_x_12714:
[----:B------:R-:W-:Y:S01]  /*9fb0*/  HFMA2 R15, -RZ, RZ, 0.96630859375, -0.0022525787353515625 ;  /* 0x3bbb989dff0f7431 */ /* 0x000fe200000001ff */
        /* <DEDUP_REMOVED lines=51> */
[----:B------:R-:W-:Y:S01]  /*a2f0*/  FFMA R41, R10, 1.925963033500011079e-08, R41 ;  /* 0x32a570600a297823 */ /* 0x000fe20000000029 */
        /* <DEDUP_REMOVED lines=8> */
[----:B-1----:R-:W-:Y:S01]  /*a380*/  FMUL R4, R4, R41 ;  /* 0x0000002904047220 */ /* 0x002fe20000400000 */
[----:B------:R-:W-:-:S04]  /*a390*/  FADD R41, R14, -12583039 ;  /* 0xcb40007f0e297421 */ /* 0x000fc80000000000 */
[----:B------:R-:W0:Y:S01]  /*a3a0*/  MUFU.EX2 R39, R39 ;  /* 0x0000002700277308 */ /* 0x000e220000000800 */
[----:B------:R-:W-:Y:S02]  /*a3b0*/  IMAD.SHL.U32 R14, R14, 0x800000, RZ ;  /* 0x008000000e0e7824 */ /* 0x000fe400078e00ff */
        /* <DEDUP_REMOVED lines=44> */
[----:B------:R-:W-:Y:S01]  /*a680*/  FFMA.SAT R14, R46, R15, 0.5 ;  /* 0x3f0000002e0e7423 */ /* 0x000fe2000000200f */
        /* <DEDUP_REMOVED lines=62> */
[----:B------:R-:W-:Y:S01]  /*aa70*/  SHF.L.U32 R12, R12, 0x17, RZ ;  /* 0x000000170c0c7819 */ /* 0x000fe200000006ff */
[----:B------:R-:W-:Y:S02]  /*aa80*/  IMAD.SHL.U32 R32, R43, 0x800000, RZ ;  /* 0x008000002b207824 */ /* 0x000fe400078e00ff */
        /* <DEDUP_REMOVED lines=34> */
.L_x_12715:
[----:B------:R-:W-:Y:S02]  /*acb0*/  HFMA2 R12, -RZ, RZ, 0, 4.76837158203125e-07 ;  /* 0x00000008ff0c7431 */ /* 0x000fe400000001ff */
[----:B------:R-:W-:-:S04]  /*acc0*/  FADD R43, R13, R14 ;  /* 0x0000000e0d2b7221 */ /* 0x000fc80000000000 */
[----:B------:R-:W-:-:S07]  /*acd0*/  IMAD.MOV.U32 R13, RZ, RZ, R43 ;  /* 0x000000ffff0d7224 */ /* 0x000fce00078e002b */
[----:B------:R-:W-:Y:S05]  /*ace0*/  WARPSYNC.COLLECTIVE R15, `(.L_x_12716) ;  /* 0x000000000f087348 */ /* 0x000fea0003c00000 */
[----:B------:R0:W1:Y:S02]  /*acf0*/  SHFL.BFLY P6, R14, R13, R12, R11 ;  /* 0x0c00000c0d0e7389 */ /* 0x00006400000c000b */
[----:B01----:R-:W-:Y:S05]  /*ad00*/  ENDCOLLECTIVE ;  /* 0x000000000000791b */ /* 0x003fea0003800000 */
.L_x_12716:
[----:B------:R-:W-:Y:S01]  /*ad10*/  MOV R12, 0x4 ;  /* 0x00000004000c7802 */ /* 0x000fe20000000f00 */
[----:B------:R-:W-:-:S04]  /*ad20*/  FADD R46, R43, R14 ;  /* 0x0000000e2b2e7221 */ /* 0x000fc80000000000 */
[----:B------:R-:W-:-:S07]  /*ad30*/  IMAD.MOV.U32 R13, RZ, RZ, R46 ;  /* 0x000000ffff0d7224 */ /* 0x000fce00078e002e */
[----:B------:R-:W-:Y:S05]  /*ad40*/  WARPSYNC.COLLECTIVE R15, `(.L_x_12717) ;  /* 0x000000000f087348 */ /* 0x000fea0003c00000 */
[----:B------:R0:W1:Y:S02]  /*ad50*/  SHFL.BFLY P6, R14, R13, R12, R11 ;  /* 0x0c00000c0d0e7389 */ /* 0x00006400000c000b */
[----:B01----:R-:W-:Y:S05]  /*ad60*/  ENDCOLLECTIVE ;  /* 0x000000000000791b */ /* 0x003fea0003800000 */
.L_x_12717:
[----:B------:R-:W-:Y:S02]  /*ad70*/  HFMA2 R12, -RZ, RZ, 0, 1.1920928955078125e-07 ;  /* 0x00000002ff0c7431 */ /* 0x000fe400000001ff */
[----:B------:R-:W-:-:S04]  /*ad80*/  FADD R48, R46, R14 ;  /* 0x0000000e2e307221 */ /* 0x000fc80000000000 */
[----:B------:R-:W-:-:S07]  /*ad90*/  IMAD.MOV.U32 R13, RZ, RZ, R48 ;  /* 0x000000ffff0d7224 */ /* 0x000fce00078e0030 */
[----:B------:R-:W-:Y:S05]  /*ada0*/  WARPSYNC.COLLECTIVE R15, `(.L_x_12718) ;  /* 0x000000000f087348 */ /* 0x000fea0003c00000 */
[----:B------:R0:W1:Y:S02]  /*adb0*/  SHFL.BFLY P6, R14, R13, R12, R11 ;  /* 0x0c00000c0d0e7389 */ /* 0x00006400000c000b */
[----:B01----:R-:W-:Y:S05]  /*adc0*/  ENDCOLLECTIVE ;  /* 0x000000000000791b */ /* 0x003fea0003800000 */
.L_x_12718:
[----:B------:R-:W-:Y:S01]  /*add0*/  MOV R12, 0x1 ;  /* 0x00000001000c7802 */ /* 0x000fe20000000f00 */
[----:B------:R-:W-:-:S04]  /*ade0*/  FADD R49, R48, R14 ;  /* 0x0000000e30317221 */ /* 0x000fc80000000000 */
[----:B------:R-:W-:-:S07]  /*adf0*/  IMAD.MOV.U32 R13, RZ, RZ, R49 ;  /* 0x000000ffff0d7224 */ /* 0x000fce00078e0031 */
[----:B------:R-:W-:Y:S05]  /*ae00*/  WARPSYNC.COLLECTIVE R15, `(.L_x_12719) ;  /* 0x000000000f087348 */ /* 0x000fea0003c00000 */
[----:B------:R0:W1:Y:S02]  /*ae10*/  SHFL.BFLY P6, R14, R13, R12, R11 ;  /* 0x0c00000c0d0e7389 */ /* 0x00006400000c000b */
[----:B01----:R-:W-:Y:S05]  /*ae20*/  ENDCOLLECTIVE ;  /* 0x000000000000791b */ /* 0x003fea0003800000 */
.L_x_12719:
[----:B------:R-:W-:Y:S05]  /*ae30*/  BRA `(.L_x_12720) ;  /* 0xffffffd400447947 */ /* 0x000fea000383ffff */
        .weak           $__internal_187_$__cuda_sm3x_div_rn_noftz_f32_slowpath
        .type           $__internal_187_$__cuda_sm3x_div_rn_noftz_f32_slowpath,@function
        .size           $__internal_187_$__cuda_sm3x_div_rn_noftz_f32_slowpath,(.L_x_37564 - $__internal_187_$__cuda_sm3x_div_rn_noftz_f32_slowpath)
$__internal_187_$__cuda_sm3x_div_rn_noftz_f32_slowpath:
        /* <DEDUP_REMOVED lines=37> */
.L_x_12722:
        /* <DEDUP_REMOVED lines=51> */
.L_x_12729:
[----:B------:R-:W-:-:S04]  /*b3c0*/  LOP3.LUT R50, R50, 0x80000000, RZ, 0xc0, !PT ;  /* 0x8000000032327812 */ /* 0x000fc800078ec0ff */
[----:B------:R-:W-:Y:S01]  /*b3d0*/  LOP3.LUT R50, R50, 0x7f800000, RZ, 0xfc, !PT ;  /* 0x7f80000032327812 */ /* 0x000fe200078efcff */
[----:B------:R-:W-:Y:S06]  /*b3e0*/  BRA `(.L_x_12730) ;  /* 0x0000000000047947 */ /* 0x000fec0003800000 */
.L_x_12728:
[----:B------:R-:W-:-:S07]  /*b3f0*/  LEA R50, R13, R50, 0x17 ;  /* 0x000000320d327211 */ /* 0x000fce00078eb8ff */
.L_x_12730:
[----:B------:R-:W-:Y:S05]  /*b400*/  BSYNC.RECONVERGENT B2 ;  /* 0x0000000000027941 */ /* 0x000fea0003800200 */
.L_x_12727:
[----:B------:R-:W-:Y:S05]  /*b410*/  BRA `(.L_x_12731) ;  /* 0x0000000000207947 */ /* 0x000fea0003800000 */
.L_x_12726:
[----:B------:R-:W-:-:S04]  /*b420*/  LOP3.LUT R11, R11, 0x80000000, R48, 0x48, !PT ;  /* 0x800000000b0b7812 */ /* 0x000fc800078e4830 */
[----:B------:R-:W-:Y:S01]  /*b430*/  LOP3.LUT R50, R11, 0x7f800000, RZ, 0xfc, !PT ;  /* 0x7f8000000b327812 */ /* 0x000fe200078efcff */
[----:B------:R-:W-:Y:S06]  /*b440*/  BRA `(.L_x_12731) ;  /* 0x0000000000147947 */ /* 0x000fec0003800000 */
.L_x_12725:
[----:B------:R-:W-:Y:S01]  /*b450*/  LOP3.LUT R50, R11, 0x80000000, R48, 0x48, !PT ;  /* 0x800000000b327812 */ /* 0x000fe200078e4830 */
[----:B------:R-:W-:Y:S06]  /*b460*/  BRA `(.L_x_12731) ;  /* 0x00000000000c7947 */ /* 0x000fec0003800000 */
.L_x_12724:
[----:B------:R-:W0:Y:S01]  /*b470*/  MUFU.RSQ R50, -QNAN ;  /* 0xffc0000000327908 */ /* 0x000e220000001400 */
[----:B------:R-:W-:Y:S05]  /*b480*/  BRA `(.L_x_12731) ;  /* 0x0000000000047947 */ /* 0x000fea0003800000 */
.L_x_12723:
[----:B------:R-:W-:-:S07]  /*b490*/  FADD.FTZ R50, R22, R11 ;  /* 0x0000000b16327221 */ /* 0x000fce0000010000 */
.L_x_12731:
[----:B------:R-:W-:Y:S05]  /*b4a0*/  BSYNC.RECONVERGENT B1 ;  /* 0x0000000000017941 */ /* 0x000fea0003800200 */
.L_x_12721:
[----:B------:R-:W-:Y:S02]  /*b4b0*/  HFMA2 R13, -RZ, RZ, 0, 0 ;  /* 0x00000000ff0d7431 */ /* 0x000fe400000001ff */
[----:B------:R-:W-:-:S04]  /*b4c0*/  IMAD.MOV.U32 R12, RZ, RZ, R46 ;  /* 0x000000ffff0c7224 */ /* 0x000fc800078e002e */
[----:B0-----:R-:W-:Y:S05]  /*b4d0*/  RET.REL.NODEC R12 `(_Z15SoftmaxWarpImplI22BroadcastScaleMaskLoadIffbLm3EiE11DirectStoreIffEfLi1ELi20ELi32ELi1ELb1EL9Algorithm0EEvT_T0_ll) ;  /* 0xffffff480cc87950 */ /* 0x001fea0003c3ffff */
.L_x_12732:
        /* <DEDUP_REMOVED lines=10> */
.L_x_37564:


//--------------------- .text._Z15SoftmaxWarpImplI22BroadcastScaleMaskLoadIffbLm3EiE11DirectStoreIffEfLi1ELi20ELi32ELi1ELb0EL9Algorithm0EEvT_T0_ll --------------------------
	.section	.text._Z15SoftmaxWarpImplI22BroadcastScaleMaskLoadIffbLm3EiE11DirectStoreIffEfLi1ELi20ELi32ELi1ELb0EL9Algorithm0EEvT_T0_ll,"ax",@progbits
	.align	128
        .global         _Z15SoftmaxWarpImplI22BroadcastScaleMaskLoadIffbLm3EiE11DirectStoreIffEfLi1ELi20ELi32ELi1ELb0EL9Algorithm0EEvT_T0_ll
        .type           _Z15SoftmaxWarpImplI22BroadcastScaleMaskLoadIffbLm3EiE11DirectStoreIffEfLi1ELi20ELi32ELi1ELb0EL9Algorithm0EEvT_T0_ll,@function
        .size           _Z15SoftmaxWarpImplI22BroadcastScaleMaskLoadIffbLm3EiE11DirectStoreIffEfLi1ELi20ELi32ELi1ELb0EL9Algorithm0EEvT_T0_ll,(.L_x_37565 - _Z15SoftmaxWarpImplI22BroadcastScaleMaskLoadIffbLm3EiE11DirectStoreIffEfLi1ELi20ELi32ELi1ELb0EL9Algorithm0EEvT_T0_ll)
        .other          _Z15SoftmaxWarpImplI22BroadcastScaleMaskLoadIffbLm3EiE11DirectStoreIffEfLi1ELi20ELi32ELi1ELb0EL9Algorithm0EEvT_T0_ll,@"STO_CUDA_ENTRY STV_DEFAULT"
_Z15SoftmaxWarpImplI22BroadcastScaleMaskLoadIffbLm3EiE11DirectStoreIffEfLi1ELi20ELi32ELi1ELb0EL9Algorithm0EEvT_T0_ll:
.text._Z15SoftmaxWarpImplI22BroadcastScaleMaskLoadIffbLm3EiE11DirectStoreIffEfLi1ELi20ELi32ELi1ELb0EL9Algorithm0EEvT_T0_ll:
        /* <DEDUP_REMOVED lines=29> */
.L_x_12733:
        /* <DEDUP_REMOVED lines=14> */
.L_x_12776:
[----:B--2---:R-:W-:Y:S01]  /*02b0*/  IABS R0, UR49 ;  /* 0x0000003100007c13 */ /* 0x004fe20008000000 */
[----:B------:R-:W-:Y:S01]  /*02c0*/  UMOV UR4, URZ ;  /* 0x000000ff00047c82 */ /* 0x000fe20008000000 */
[----:B-1----:R-:W-:Y:S01]  /*02d0*/  R2UR UR10, R26 ;  /* 0x000000001a0a72ca */ /* 0x002fe200000e0000 */
[----:B0-----:R-:W1:Y:S01]  /*02e0*/  LDC.64 R30, c[0x0][0x390] ;  /* 0x0000e400ff1e7b82 */ /* 0x001e620000000a00 */
[----:B------:R-:W-:Y:S01]  /*02f0*/  R2UR UR8, R0 ;  /* 0x00000000000872ca */ /* 0x000fe200000e0000 */
[----:B0-----:R-:W-:-:S04]  /*0300*/  IMAD R0, R33, UR48, R34 ;  /* 0x0000003021007c24 */ /* 0x001fc8000f8e0222 */
[C---:B------:R-:W-:Y:S01]  /*0310*/  VIADD R23, R0.reuse, 0x40 ;  /* 0x0000004000177836 */ /* 0x040fe20000000000 */
[C---:B------:R-:W-:Y:S01]  /*0320*/  IADD3 R15, PT, PT, R0.reuse, 0x20, RZ ;  /* 0x00000020000f7810 */ /* 0x040fe20007ffe0ff */
[----:B------:R-:W0:Y:S01]  /*0330*/  LDC.64 R36, c[0x0][0x398] ;  /* 0x0000e600ff247b82 */ /* 0x000e220000000a00 */
[----:B------:R-:W-:Y:S02]  /*0340*/  IADD3 R16, PT, PT, R0, 0x60, RZ ;  /* 0x0000006000107810 */ /* 0x000fe40007ffe0ff */
[----:B------:R-:W-:Y:S02]  /*0350*/  IABS R4, R15 ;  /* 0x0000000f00047213 */ /* 0x000fe40000000000 */
[----:B------:R-:W-:Y:S01]  /*0360*/  IABS R7, R23 ;  /* 0x0000001700077213 */ /* 0x000fe20000000000 */
[----:B------:R-:W2:Y:S01]  /*0370*/  I2F.RP R2, UR8 ;  /* 0x0000000800027d06 */ /* 0x000ea20008209400 */
[----:B------:R-:W-:Y:S02]  /*0380*/  IABS R8, R16 ;  /* 0x0000001000087213 */ /* 0x000fe40000000000 */
[----:B------:R-:W-:-:S04]  /*0390*/  LOP3.LUT R6, R23, UR49, RZ, 0x3c, !PT ;  /* 0x0000003117067c12 */ /* 0x000fc8000f8e3cff */
[----:B------:R-:W-:Y:S02]  /*03a0*/  ISETP.GE.AND P1, PT, R6, RZ, PT ;  /* 0x000000ff0600720c */ /* 0x000fe40003f26270 */
[----:B------:R-:W-:-:S04]  /*03b0*/  LOP3.LUT R6, R16, UR49, RZ, 0x3c, !PT ;  /* 0x0000003110067c12 */ /* 0x000fc8000f8e3cff */
[----:B------:R-:W-:Y:S01]  /*03c0*/  ISETP.GE.AND P0, PT, R6, RZ, PT ;  /* 0x000000ff0600720c */ /* 0x000fe20003f06270 */
[----:B--2---:R-:W2:Y:S01]  /*03d0*/  MUFU.RCP R2, R2 ;  /* 0x0000000200027308 */ /* 0x004ea20000001000 */
[----:B------:R-:W-:-:S04]  /*03e0*/  IADD3 R6, PT, PT, R0, 0x80, RZ ;  /* 0x0000008000067810 */ /* 0x000fc80007ffe0ff */
[----:B------:R-:W-:Y:S01]  /*03f0*/  IABS R21, R6 ;  /* 0x0000000600157213 */ /* 0x000fe20000000000 */
        /* <DEDUP_REMOVED lines=13> */
[----:B------:R-:W-:Y:S02]  /*04d0*/  IMAD.MOV R2, RZ, RZ, -R17 ;  /* 0x000000ffff027224 */ /* 0x000fe400078e0a11 */
[----:B------:R-:W-:Y:S01]  /*04e0*/  IMAD R4, R3, UR8, R4 ;  /* 0x0000000803047c24 */ /* 0x000fe2000f8e0204 */
[----:B------:R-:W-:Y:S01]  /*04f0*/  LOP3.LUT R3, R15, UR49, RZ, 0x3c, !PT ;  /* 0x000000310f037c12 */ /* 0x000fe2000f8e3cff */
[----:B------:R-:W-:Y:S02]  /*0500*/  IMAD R7, R2, UR8, R7 ;  /* 0x0000000802077c24 */ /* 0x000fe4000f8e0207 */
[----:B------:R-:W2:Y:S01]  /*0510*/  I2F.RP R2, UR9 ;  /* 0x0000000900027d06 */ /* 0x000ea20008209400 */
        /* <DEDUP_REMOVED lines=9> */
[----:B--2---:R2:W3:Y:S01]  /*05b0*/  MUFU.RCP R3, R2 ;  /* 0x0000000200037308 */ /* 0x0044e20000001000 */
[----:B------:R-:W-:Y:S01]  /*05c0*/  @!P4 IADD3 R5, PT, PT, R5, 0x1, RZ ;  /* 0x000000010505c810 */ /* 0x000fe20007ffe0ff */
[----:B------:R-:W-:Y:S01]  /*05d0*/  @!P6 VIADD R7, R7, -UR8 ;  /* 0x800000080707ec36 */ /* 0x000fe20008000000 */
[----:B------:R-:W-:Y:S02]  /*05e0*/  ISETP.GE.U32.AND P3, PT, R4, UR8, PT ;  /* 0x0000000804007c0c */ /* 0x000fe4000bf66070 */
[----:B------:R-:W-:Y:S02]  /*05f0*/  SHF.R.S64 R4, RZ, 0x1e, R15 ;  /* 0x0000001eff047819 */ /* 0x000fe4000000100f */
[----:B------:R-:W-:-:S02]  /*0600*/  ISETP.GE.U32.AND P5, PT, R7, UR8, PT ;  /* 0x0000000807007c0c */ /* 0x000fc4000bfa6070 */
[----:B------:R-:W-:Y:S01]  /*0610*/  @!P6 IADD3 R17, PT, PT, R17, 0x1, RZ ;  /* 0x000000011111e810 */ /* 0x000fe20007ffe0ff */
[----:B------:R-:W-:Y:S01]  /*0620*/  IMAD R21, R12, UR8, R21 ;  /* 0x000000080c157c24 */ /* 0x000fe2000f8e0215 */
[----:B--2---:R-:W-:Y:S01]  /*0630*/  IADD3 R2, P4, PT, R4, UR36, RZ ;  /* 0x0000002404027c10 */ /* 0x004fe2000ff9e0ff */
[----:B------:R-:W-:Y:S01]  /*0640*/  VIADD R7, R0, 0xa0 ;  /* 0x000000a000077836 */ /* 0x000fe20000000000 */
[----:B------:R-:W-:-:S03]  /*0650*/  LOP3.LUT R9, R6, UR49, RZ, 0x3c, !PT ;  /* 0x0000003106097c12 */ /* 0x000fc6000f8e3cff */
[----:B------:R-:W-:Y:S01]  /*0660*/  @P3 VIADD R5, R5, 0x1 ;  /* 0x0000000105053836 */ /* 0x000fe20000000000 */
[----:B------:R-:W-:Y:S02]  /*0670*/  ISETP.LT.U32.AND P3, PT, R8, UR8, PT ;  /* 0x0000000808007c0c */ /* 0x000fe4000bf61070 */
[----:B---3--:R-:W-:Y:S01]  /*0680*/  IADD3 R4, PT, PT, R3, 0xffffffe, RZ ;  /* 0x0ffffffe03047810 */ /* 0x008fe20007ffe0ff */
[----:B------:R-:W-:Y:S01]  /*0690*/  IMAD.MOV.U32 R10, RZ, RZ, R5 ;  /* 0x000000ffff0a7224 */ /* 0x000fe200078e0005 */
[----:B------:R-:W-:Y:S02]  /*06a0*/  SHF.R.S64 R5, RZ, 0x1e, R23 ;  /* 0x0000001eff057819 */ /* 0x000fe40000001017 */
[----:B------:R2:W3:Y:S01]  /*06b0*/  F2I.FTZ.U32.TRUNC.NTZ R11, R4 ;  /* 0x00000004000b7305 */ /* 0x0004e2000021f000 */
[----:B------:R-:W-:Y:S01]  /*06c0*/  LEA.HI.X.SX32 R3, R15, UR37, 0x2, P4 ;  /* 0x000000250f037c11 */ /* 0x000fe2000a0f16ff */
[----:B------:R-:W-:Y:S01]  /*06d0*/  @!P2 IMAD.MOV R10, RZ, RZ, -R10 ;  /* 0x000000ffff0aa224 */ /* 0x000fe200078e0a0a */
[----:B------:R-:W-:-:S02]  /*06e0*/  @P5 IADD3 R17, PT, PT, R17, 0x1, RZ ;  /* 0x0000000111115810 */ /* 0x000fc40007ffe0ff */
[----:B------:R-:W-:Y:S02]  /*06f0*/  ISETP.GE.AND P2, PT, R9, RZ, PT ;  /* 0x000000ff0900720c */ /* 0x000fe40003f46270 */
[----:B------:R-:W-:Y:S01]  /*0700*/  @!P3 VIADD R8, R8, -UR8 ;  /* 0x800000080808bc36 */ /* 0x000fe20008000000 */
[----:B------:R4:W5:Y:S01]  /*0710*/  LDG.E R9, desc[UR4][R2.64] ;  /* 0x0000000402097981 */ /* 0x000962000c1e1900 */
[----:B--2---:R-:W-:Y:S02]  /*0720*/  IADD3 R4, P6, PT, R5, UR36, RZ ;  /* 0x0000002405047c10 */ /* 0x004fe4000ffde0ff */
[----:B------:R-:W-:Y:S02]  /*0730*/  R2UR UR11, R27 ;  /* 0x000000001b0b72ca */ /* 0x000fe400000e0000 */
[----:B------:R-:W-:Y:S02]  /*0740*/  ISETP.GE.U32.AND P5, PT, R8, UR8, PT ;  /* 0x0000000808007c0c */ /* 0x000fe4000bfa6070 */
[----:B------:R-:W-:-:S02]  /*0750*/  LEA.HI.X.SX32 R5, R23, UR37, 0x2, P6 ;  /* 0x0000002517057c11 */ /* 0x000fc4000b0f16ff */
[----:B------:R-:W-:Y:S02]  /*0760*/  ISETP.LT.U32.AND P6, PT, R21, UR8, PT ;  /* 0x0000000815007c0c */ /* 0x000fe4000bfc1070 */
[----:B----4-:R-:W-:Y:S01]  /*0770*/  IABS R3, R7 ;  /* 0x0000000700037213 */ /* 0x010fe20000000000 */
[----:B------:R-:W-:Y:S01]  /*0780*/  @!P3 VIADD R18, R18, 0x1 ;  /* 0x000000011212b836 */ /* 0x000fe20000000000 */
[----:B---3--:R-:W-:Y:S02]  /*0790*/  R2UR UR5, R11 ;  /* 0x000000000b0572ca */ /* 0x008fe400000e0000 */
[----:B------:R-:W-:Y:S01]  /*07a0*/  ISETP.NE.AND P3, PT, RZ, UR49, PT ;  /* 0x00000031ff007c0c */ /* 0x000fe2000bf65270 */
[----:B------:R-:W-:Y:S01]  /*07b0*/  IMAD.HI.U32 R8, R3, UR7, RZ ;  /* 0x0000000703087c27 */ /* 0x000fe2000f8e00ff */
[----:B------:R-:W-:Y:S01]  /*07c0*/  LOP3.LUT R11, RZ, UR49, RZ, 0x33, !PT ;  /* 0x00000031ff0b7c12 */ /* 0x000fe2000f8e33ff */
[----:B------:R2:W3:Y:S01]  /*07d0*/  LDG.E R14, desc[UR10][R4.64] ;  /* 0x0000000a040e7981 */ /* 0x0004e2000c1e1900 */
[----:B------:R-:W-:-:S02]  /*07e0*/  SHF.R.S64 R12, RZ, 0x1e, R16 ;  /* 0x0000001eff0c7819 */ /* 0x000fc40000001010 */
[----:B------:R-:W-:Y:S02]  /*07f0*/  LOP3.LUT R13, R7, UR49, RZ, 0x3c, !PT ;  /* 0x00000031070d7c12 */ /* 0x000fe4000f8e3cff */
[----:B------:R-:W-:Y:S02]  /*0800*/  @P5 IADD3 R18, PT, PT, R18, 0x1, RZ ;  /* 0x0000000112125810 */ /* 0x000fe40007ffe0ff */
[----:B------:R-:W-:Y:S01]  /*0810*/  SEL R19, R11, R10, !P3 ;  /* 0x0000000a0b137207 */ /* 0x000fe20005800000 */
[----:B------:R-:W-:Y:S01]  /*0820*/  IMAD.MOV R10, RZ, RZ, -R8 ;  /* 0x000000ffff0a7224 */ /* 0x000fe200078e0a08 */
[----:B------:R-:W-:Y:S02]  /*0830*/  IADD3 R12, P5, PT, R12, UR36, RZ ;  /* 0x000000240c0c7c10 */ /* 0x000fe4000ffbe0ff */
[----:B------:R-:W-:Y:S01]  /*0840*/  @!P6 IADD3 R21, PT, PT, R21, -UR8, RZ ;  /* 0x800000081515ec10 */ /* 0x000fe2000fffe0ff */
[----:B------:R-:W-:Y:S01]  /*0850*/  IMAD R3, R10, UR8, R3 ;  /* 0x000000080a037c24 */ /* 0x000fe2000f8e0203 */
[----:B------:R-:W-:-:S02]  /*0860*/  ISETP.GE.AND P4, PT, R13, RZ, PT ;  /* 0x000000ff0d00720c */ /* 0x000fc40003f86270 */
[----:B------:R-:W-:Y:S02]  /*0870*/  LEA.HI.X.SX32 R13, R16, UR37, 0x2, P5 ;  /* 0x00000025100d7c11 */ /* 0x000fe4000a8f16ff */
[----:B------:R-:W-:Y:S02]  /*0880*/  ISETP.GE.U32.AND P5, PT, R21, UR8, PT ;  /* 0x0000000815007c0c */ /* 0x000fe4000bfa6070 */
[----:B------:R-:W-:Y:S01]  /*0890*/  @!P1 IADD3 R17, PT, PT, -R17, RZ, RZ ;  /* 0x000000ff11119210 */ /* 0x000fe20007ffe1ff */
[----:B------:R-:W-:Y:S01]  /*08a0*/  IMAD.MOV R2, RZ, RZ, -R19 ;  /* 0x000000ffff027224 */ /* 0x000fe200078e0a13 */
[----:B------:R-:W-:Y:S01]  /*08b0*/  UIADD3 UR6, UPT, UPT, URZ, -UR5, URZ ;  /* 0x80000005ff067290 */ /* 0x000fe2000fffe0ff */
[----:B------:R-:W-:Y:S01]  /*08c0*/  @!P0 IMAD.MOV R18, RZ, RZ, -R18 ;  /* 0x000000ffff128224 */ /* 0x000fe200078e0a12 */
[----:B------:R-:W-:Y:S01]  /*08d0*/  ISETP.LT.U32.AND P0, PT, R3, UR8, PT ;  /* 0x0000000803007c0c */ /* 0x000fe2000bf01070 */
[----:B------:R-:W-:Y:S01]  /*08e0*/  UMOV UR4, URZ ;  /* 0x000000ff00047c82 */ /* 0x000fe20008000000 */
[C---:B--2---:R-:W-:Y:S01]  /*08f0*/  SEL R4, R11.reuse, R17, !P3 ;  /* 0x000000110b047207 */ /* 0x044fe20005800000 */
[----:B------:R-:W-:Y:S01]  /*0900*/  IMAD R15, R2, UR49, R15 ;  /* 0x00000031020f7c24 */ /* 0x000fe2000f8e020f */
[----:B------:R-:W-:Y:S01]  /*0910*/  SEL R2, R11, R18, !P3 ;  /* 0x000000120b027207 */ /* 0x000fe20005800000 */
[----:B------:R2:W4:Y:S01]  /*0920*/  LDG.E R10, desc[UR10][R12.64] ;  /* 0x0000000a0c0a7981 */ /* 0x000522000c1e1900 */
[----:B------:R-:W-:Y:S01]  /*0930*/  @!P6 IADD3 R20, PT, PT, R20, 0x1, RZ ;  /* 0x000000011414e810 */ /* 0x000fe20007ffe0ff */
[----:B------:R-:W-:Y:S01]  /*0940*/  IMAD.MOV R18, RZ, RZ, -R4 ;  /* 0x000000ffff127224 */ /* 0x000fe200078e0a04 */
[----:B------:R-:W-:-:S02]  /*0950*/  UIMAD UR6, UR6, UR9, URZ ;  /* 0x00000009060672a4 */ /* 0x000fc4000f8e02ff */
[----:B------:R-:W-:Y:S01]  /*0960*/  @P5 IADD3 R20, PT, PT, R20, 0x1, RZ ;  /* 0x0000000114145810 */ /* 0x000fe20007ffe0ff */
[----:B------:R-:W-:Y:S01]  /*0970*/  IMAD R23, R18, UR49, R23 ;  /* 0x0000003112177c24 */ /* 0x000fe2000f8e0217 */
[----:B------:R-:W-:Y:S01]  /*0980*/  UIMAD.WIDE.U32 UR4, UR5, UR6, UR4 ;  /* 0x00000006050472a5 */ /* 0x000fe2000f8e0004 */
[----:B------:R-:W-:Y:S01]  /*0990*/  @!P0 VIADD R3, R3, -UR8 ;  /* 0x8000000803038c36 */ /* 0x000fe20008000000 */
[----:B------:R-:W-:Y:S02]  /*09a0*/  MOV R18, R20 ;  /* 0x0000001400127202 */ /* 0x000fe40000000f00 */
[----:B--2---:R-:W-:Y:S02]  /*09b0*/  IABS R13, R23 ;  /* 0x00000017000d7213 */ /* 0x004fe40000000000 */
[----:B------:R-:W-:Y:S02]  /*09c0*/  IABS R17, R15 ;  /* 0x0000000f00117213 */ /* 0x000fe40000000000 */
[----:B------:R-:W-:Y:S01]  /*09d0*/  @!P2 IADD3 R18, PT, PT, -R18, RZ, RZ ;  /* 0x000000ff1212a210 */ /* 0x000fe20007ffe1ff */
[----:B------:R-:W-:Y:S01]  /*09e0*/  IMAD.HI.U32 R22, R13, UR5, RZ ;  /* 0x000000050d167c27 */ /* 0x000fe2000f8e00ff */
[----:B------:R-:W-:-:S02]  /*09f0*/  ISETP.GE.U32.AND P2, PT, R3, UR8, PT ;  /* 0x0000000803007c0c */ /* 0x000fc4000bf46070 */
[----:B------:R-:W-:Y:S01]  /*0a00*/  SEL R3, R11, R18, !P3 ;  /* 0x000000120b037207 */ /* 0x000fe20005800000 */
[----:B------:R-:W-:-:S04]  /*0a10*/  IMAD.HI.U32 R20, R17, UR5, RZ ;  /* 0x0000000511147c27 */ /* 0x000fc8000f8e00ff */
[----:B------:R-:W-:Y:S02]  /*0a20*/  IMAD.MOV R18, RZ, RZ, -R22 ;  /* 0x000000ffff127224 */ /* 0x000fe400078e0a16 */
[----:B------:R-:W-:Y:S02]  /*0a30*/  IMAD.MOV R5, RZ, RZ, -R2 ;  /* 0x000000ffff057224 */ /* 0x000fe400078e0a02 */
[----:B------:R-:W-:Y:S02]  /*0a40*/  IMAD.MOV R12, RZ, RZ, -R20 ;  /* 0x000000ffff0c7224 */ /* 0x000fe400078e0a14 */
[----:B------:R-:W-:Y:S02]  /*0a50*/  @!P0 VIADD R8, R8, 0x1 ;  /* 0x0000000108088836 */ /* 0x000fe40000000000 */
[----:B------:R-:W-:Y:S02]  /*0a60*/  IMAD R18, R18, UR9, R13 ;  /* 0x0000000912127c24 */ /* 0x000fe4000f8e020d */
[----:B------:R-:W-:Y:S01]  /*0a70*/  IMAD R16, R5, UR49, R16 ;  /* 0x0000003105107c24 */ /* 0x000fe2000f8e0210 */
[----:B------:R-:W-:Y:S01]  /*0a80*/  @P2 IADD3 R8, PT, PT, R8, 0x1, RZ ;  /* 0x0000000108082810 */ /* 0x000fe20007ffe0ff */
[----:B------:R-:W-:Y:S01]  /*0a90*/  IMAD R17, R12, UR9, R17 ;  /* 0x000000090c117c24 */ /* 0x000fe2000f8e0211 */
[----:B------:R-:W-:-:S02]  /*0aa0*/  ISETP.LT.U32.AND P2, PT, R18, UR9, PT ;  /* 0x0000000912007c0c */ /* 0x000fc4000bf41070 */
[----:B------:R-:W-:Y:S02]  /*0ab0*/  IABS R21, R16 ;  /* 0x0000001000157213 */ /* 0x000fe40000000000 */
[----:B------:R-:W-:-:S03]  /*0ac0*/  ISETP.LT.U32.AND P1, PT, R17, UR9, PT ;  /* 0x0000000911007c0c */ /* 0x000fc6000bf21070 */
[----:B------:R-:W-:Y:S01]  /*0ad0*/  IMAD.HI.U32 R29, R21, UR5, RZ ;  /* 0x00000005151d7c27 */ /* 0x000fe2000f8e00ff */
[----:B------:R-:W-:-:S04]  /*0ae0*/  SHF.R.S64 R12, RZ, 0x1e, R6 ;  /* 0x0000001eff0c7819 */ /* 0x000fc80000001006 */
[----:B------:R-:W-:Y:S02]  /*0af0*/  IADD3 R24, PT, PT, -R29, RZ, RZ ;  /* 0x000000ff1d187210 */ /* 0x000fe40007ffe1ff */
[----:B------:R-:W-:Y:S02]  /*0b00*/  IADD3 R12, P5, PT, R12, UR36, RZ ;  /* 0x000000240c0c7c10 */ /* 0x000fe4000ffbe0ff */
[----:B------:R-:W-:Y:S01]  /*0b10*/  @!P2 IADD3 R18, PT, PT, R18, -UR9, RZ ;  /* 0x800000091212ac10 */ /* 0x000fe2000fffe0ff */
[----:B------:R-:W-:Y:S01]  /*0b20*/  IMAD R21, R24, UR9, R21 ;  /* 0x0000000918157c24 */ /* 0x000fe2000f8e0215 */
[----:B------:R-:W-:Y:S01]  /*0b30*/  LEA.HI.X.SX32 R13, R6, UR37, 0x2, P5 ;  /* 0x00000025060d7c11 */ /* 0x000fe2000a8f16ff */
[----:B------:R-:W-:Y:S01]  /*0b40*/  @!P1 VIADD R17, R17, -UR9 ;  /* 0x8000000911119c36 */ /* 0x000fe20008000000 */
[----:B------:R-:W-:Y:S02]  /*0b50*/  ISETP.GE.U32.AND P6, PT, R18, UR9, PT ;  /* 0x0000000912007c0c */ /* 0x000fe4000bfc6070 */
[----:B------:R-:W-:Y:S01]  /*0b60*/  @!P4 IADD3 R8, PT, PT, -R8, RZ, RZ ;  /* 0x000000ff0808c210 */ /* 0x000fe20007ffe1ff */
[----:B------:R2:W4:Y:S01]  /*0b70*/  LDG.E R12, desc[UR10][R12.64] ;  /* 0x0000000a0c0c7981 */ /* 0x000522000c1e1900 */
[----:B------:R-:W-:-:S02]  /*0b80*/  ISETP.LT.U32.AND P0, PT, R21, UR9, PT ;  /* 0x0000000915007c0c */ /* 0x000fc4000bf01070 */
[----:B------:R-:W-:Y:S02]  /*0b90*/  ISETP.GE.U32.AND P5, PT, R17, UR9, PT ;  /* 0x0000000911007c0c */ /* 0x000fe4000bfa6070 */
[----:B------:R-:W-:Y:S01]  /*0ba0*/  SEL R17, R11, R8, !P3 ;  /* 0x000000080b117207 */ /* 0x000fe20005800000 */
[----:B------:R-:W-:Y:S01]  /*0bb0*/  @!P2 VIADD R22, R22, 0x1 ;  /* 0x000000011616a836 */ /* 0x000fe20000000000 */
[----:B------:R-:W-:Y:S02]  /*0bc0*/  IADD3 R5, PT, PT, -R3, RZ, RZ ;  /* 0x000000ff03057210 */ /* 0x000fe40007ffe1ff */
[----:B--2---:R-:W-:Y:S01]  /*0bd0*/  LOP3.LUT R13, R23, UR50, RZ, 0x3c, !PT ;  /* 0x00000032170d7c12 */ /* 0x004fe2000f8e3cff */
[----:B------:R-:W-:-:S03]  /*0be0*/  IMAD.MOV R8, RZ, RZ, -R17 ;  /* 0x000000ffff087224 */ /* 0x000fc600078e0a11 */
[----:B------:R-:W-:Y:S01]  /*0bf0*/  ISETP.GE.AND P2, PT, R13, RZ, PT ;  /* 0x000000ff0d00720c */ /* 0x000fe20003f46270 */
[----:B------:R-:W-:Y:S01]  /*0c00*/  IMAD R5, R5, UR49, R6 ;  /* 0x0000003105057c24 */ /* 0x000fe2000f8e0206 */
[----:B------:R-:W-:Y:S01]  /*0c10*/  @P6 IADD3 R22, PT, PT, R22, 0x1, RZ ;  /* 0x0000000116166810 */ /* 0x000fe20007ffe0ff */
[----:B------:R-:W-:Y:S01]  /*0c20*/  IMAD R18, R8, UR49, R7 ;  /* 0x0000003108127c24 */ /* 0x000fe2000f8e0207 */
[----:B------:R-:W-:Y:S01]  /*0c30*/  @!P1 IADD3 R20, PT, PT, R20, 0x1, RZ ;  /* 0x0000000114149810 */ /* 0x000fe20007ffe0ff */
[----:B------:R-:W-:Y:S01]  /*0c40*/  @!P0 VIADD R21, R21, -UR9 ;  /* 0x8000000915158c36 */ /* 0x000fe20008000000 */
[----:B------:R-:W-:Y:S01]  /*0c50*/  IABS R25, R5 ;  /* 0x0000000500197213 */ /* 0x000fe20000000000 */
[----:B------:R-:W-:Y:S01]  /*0c60*/  IMAD.MOV.U32 R39, RZ, RZ, R22 ;  /* 0x000000ffff277224 */ /* 0x000fe200078e0016 */
[----:B------:R-:W-:Y:S02]  /*0c70*/  @P5 IADD3 R20, PT, PT, R20, 0x1, RZ ;  /* 0x0000000114145810 */ /* 0x000fe40007ffe0ff */
[----:B------:R-:W-:-:S02]  /*0c80*/  IABS R8, R18 ;  /* 0x0000001200087213 */ /* 0x000fc40000000000 */
[----:B------:R-:W-:Y:S01]  /*0c90*/  ISETP.GE.U32.AND P5, PT, R21, UR9, PT ;  /* 0x0000000915007c0c */ /* 0x000fe2000bfa6070 */
[----:B------:R-:W-:Y:S01]  /*0ca0*/  IMAD.HI.U32 R24, R25, UR5, RZ ;  /* 0x0000000519187c27 */ /* 0x000fe2000f8e00ff */
[----:B------:R-:W-:Y:S02]  /*0cb0*/  MOV R21, R20 ;  /* 0x0000001400157202 */ /* 0x000fe40000000f00 */
[----:B------:R-:W-:Y:S01]  /*0cc0*/  @!P2 IADD3 R39, PT, PT, -R39, RZ, RZ ;  /* 0x000000ff2727a210 */ /* 0x000fe20007ffe1ff */
[----:B------:R-:W-:Y:S01]  /*0cd0*/  IMAD.HI.U32 R20, R8, UR5, RZ ;  /* 0x0000000508147c27 */ /* 0x000fe2000f8e00ff */
[----:B------:R-:W-:Y:S02]  /*0ce0*/  LOP3.LUT R13, R16, UR50, RZ, 0x3c, !PT ;  /* 0x00000032100d7c12 */ /* 0x000fe4000f8e3cff */
[----:B-1----:R-:W-:Y:S01]  /*0cf0*/  ISETP.NE.U32.AND P2, PT, R30, 0x1, PT ;  /* 0x000000011e00780c */ /* 0x002fe20003f45070 */
[----:B------:R-:W-:Y:S01]  /*0d00*/  VIADD R30, R0, 0xc0 ;  /* 0x000000c0001e7836 */ /* 0x000fe20000000000 */
[----:B------:R-:W-:Y:S01]  /*0d10*/  LOP3.LUT R6, R15, UR50, RZ, 0x3c, !PT ;  /* 0x000000320f067c12 */ /* 0x000fe2000f8e3cff */
[----:B------:R-:W-:Y:S01]  /*0d20*/  IMAD.MOV R28, RZ, RZ, -R24 ;  /* 0x000000ffff1c7224 */ /* 0x000fe200078e0a18 */
[----:B------:R-:W-:-:S02]  /*0d30*/  ISETP.GE.AND P6, PT, R13, RZ, PT ;  /* 0x000000ff0d00720c */ /* 0x000fc40003fc6270 */
[----:B------:R-:W-:Y:S02]  /*0d40*/  IADD3 R13, PT, PT, -R20, RZ, RZ ;  /* 0x000000ff140d7210 */ /* 0x000fe40007ffe1ff */
[----:B------:R-:W-:Y:S02]  /*0d50*/  IABS R22, R30 ;  /* 0x0000001e00167213 */ /* 0x000fe40000000000 */
[----:B------:R-:W-:Y:S01]  /*0d60*/  ISETP.GE.AND P4, PT, R6, RZ, PT ;  /* 0x000000ff0600720c */ /* 0x000fe20003f86270 */
[----:B------:R-:W-:Y:S02]  /*0d70*/  IMAD R6, R28, UR9, R25 ;  /* 0x000000091c067c24 */ /* 0x000fe4000f8e0219 */
[----:B------:R-:W-:Y:S02]  /*0d80*/  IMAD R8, R13, UR9, R8 ;  /* 0x000000090d087c24 */ /* 0x000fe4000f8e0208 */
[----:B------:R-:W-:Y:S01]  /*0d90*/  IMAD.HI.U32 R13, R22, UR7, RZ ;  /* 0x00000007160d7c27 */ /* 0x000fe2000f8e00ff */
[----:B------:R-:W-:-:S03]  /*0da0*/  ISETP.LT.U32.AND P1, PT, R6, UR9, PT ;  /* 0x0000000906007c0c */ /* 0x000fc6000bf21070 */
[----:B------:R-:W-:Y:S01]  /*0db0*/  IMAD.MOV R25, RZ, RZ, -R13 ;  /* 0x000000ffff197224 */ /* 0x000fe200078e0a0d */
[----:B------:R-:W-:-:S03]  /*0dc0*/  @!P0 IADD3 R29, PT, PT, R29, 0x1, RZ ;  /* 0x000000011d1d8810 */ /* 0x000fc60007ffe0ff */
[----:B------:R-:W-:Y:S01]  /*0dd0*/  IMAD R22, R25, UR8, R22 ;  /* 0x0000000819167c24 */ /* 0x000fe2000f8e0216 */
[----:B------:R-:W-:-:S04]  /*0de0*/  @P5 IADD3 R29, PT, PT, R29, 0x1, RZ ;  /* 0x000000011d1d5810 */ /* 0x000fc80007ffe0ff */
[----:B------:R-:W-:Y:S01]  /*0df0*/  ISETP.LT.U32.AND P5, PT, R22, UR8, PT ;  /* 0x0000000816007c0c */ /* 0x000fe2000bfa1070 */
[----:B------:R-:W-:Y:S02]  /*0e00*/  @!P1 VIADD R6, R6, -UR9 ;  /* 0x8000000906069c36 */ /* 0x000fe40008000000 */
[----:B------:R-:W-:-:S03]  /*0e10*/  @!P4 IMAD.MOV R21, RZ, RZ, -R21 ;  /* 0x000000ffff15c224 */ /* 0x000fc600078e0a15 */
[----:B------:R-:W-:Y:S02]  /*0e20*/  ISETP.GE.U32.AND P4, PT, R6, UR9, PT ;  /* 0x0000000906007c0c */ /* 0x000fe4000bf86070 */
[----:B------:R-:W-:Y:S01]  /*0e30*/  SHF.R.S64 R6, RZ, 0x1e, R7 ;  /* 0x0000001eff067819 */ /* 0x000fe20000001007 */
[----:B------:R-:W-:-:S03]  /*0e40*/  @!P6 IMAD.MOV R29, RZ, RZ, -R29 ;  /* 0x000000ffff1de224 */ /* 0x000fc600078e0a1d */
[----:B------:R-:W-:Y:S02]  /*0e50*/  IADD3 R6, P6, PT, R6, UR36, RZ ;  /* 0x0000002406067c10 */ /* 0x000fe4000ffde0ff */
[----:B------:R-:W-:Y:S02]  /*0e60*/  @!P5 IADD3 R22, PT, PT, R22, -UR8, RZ ;  /* 0x800000081616dc10 */ /* 0x000fe4000fffe0ff */
[----:B------:R-:W-:Y:S02]  /*0e70*/  LEA.HI.X.SX32 R7, R7, UR37, 0x2, P6 ;  /* 0x0000002507077c11 */ /* 0x000fe4000b0f16ff */
[----:B------:R-:W-:Y:S01]  /*0e80*/  ISETP.GE.U32.AND P6, PT, R22, UR8, PT ;  /* 0x0000000816007c0c */ /* 0x000fe2000bfc6070 */
[----:B------:R-:W-:Y:S01]  /*0e90*/  @!P5 VIADD R13, R13, 0x1 ;  /* 0x000000010d0dd836 */ /* 0x000fe20000000000 */
[----:B------:R-:W-:Y:S02]  /*0ea0*/  LOP3.LUT R22, R30, UR49, RZ, 0x3c, !PT ;  /* 0x000000311e167c12 */ /* 0x000fe4000f8e3cff */
[----:B------:R-:W-:-:S09]  /*0eb0*/  ISETP.LT.U32.AND P5, PT, R8, UR9, PT ;  /* 0x0000000908007c0c */ /* 0x000fd2000bfa1070 */
[----:B------:R-:W-:Y:S02]  /*0ec0*/  @P6 IADD3 R13, PT, PT, R13, 0x1, RZ ;  /* 0x000000010d0d6810 */ /* 0x000fe40007ffe0ff */
[----:B------:R-:W-:Y:S02]  /*0ed0*/  ISETP.GE.AND P6, PT, R22, RZ, PT ;  /* 0x000000ff1600720c */ /* 0x000fe40003fc6270 */
[----:B------:R-:W-:Y:S01]  /*0ee0*/  @!P5 IADD3 R8, PT, PT, R8, -UR9, RZ ;  /* 0x800000090808dc10 */ /* 0x000fe2000fffe0ff */
[----:B------:R-:W-:Y:S01]  /*0ef0*/  IMAD.MOV.U32 R22, RZ, RZ, R13 ;  /* 0x000000ffff167224 */ /* 0x000fe200078e000d */
[----:B------:R-:W-:Y:S01]  /*0f00*/  @!P1 IADD3 R24, PT, PT, R24, 0x1, RZ ;  /* 0x0000000118189810 */ /* 0x000fe20007ffe0ff */
[----:B------:R1:W2:Y:S01]  /*0f10*/  LDG.E R13, desc[UR10][R6.64] ;  /* 0x0000000a060d7981 */ /* 0x0002a2000c1e1900 */
[----:B------:R-:W-:Y:S02]  /*0f20*/  ISETP.NE.AND P1, PT, RZ, UR50, PT ;  /* 0x00000032ff007c0c */ /* 0x000fe4000bf25270 */
[----:B0-----:R-:W-:-:S02]  /*0f30*/  ISETP.NE.U32.AND P0, PT, R36, 0x1, PT ;  /* 0x000000012400780c */ /* 0x001fc40003f05070 */
[----:B------:R-:W-:-:S03]  /*0f40*/  ISETP.NE.AND.EX P2, PT, R31, RZ, PT, P2 ;  /* 0x000000ff1f00720c */ /* 0x000fc60003f45320 */
[----:B------:R-:W-:Y:S01]  /*0f50*/  @!P6 IMAD.MOV R22, RZ, RZ, -R22 ;  /* 0x000000ffff16e224 */ /* 0x000fe200078e0a16 */
[----:B------:R-:W-:Y:S02]  /*0f60*/  ISETP.GE.U32.AND P6, PT, R8, UR9, PT ;  /* 0x0000000908007c0c */ /* 0x000fe4000bfc6070 */
[----:B------:R-:W-:Y:S02]  /*0f70*/  LOP3.LUT R8, RZ, UR50, RZ, 0x33, !PT ;  /* 0x00000032ff087c12 */ /* 0x000fe4000f8e33ff */
[----:B------:R-:W-:Y:S02]  /*0f80*/  ISETP.NE.AND.EX P0, PT, R37, RZ, PT, P0 ;  /* 0x000000ff2500720c */ /* 0x000fe40003f05300 */
[----:B------:R-:W-:Y:S02]  /*0f90*/  SEL R21, R8, R21, !P1 ;  /* 0x0000001508157207 */ /* 0x000fe40004800000 */
[----:B------:R-:W-:Y:S02]  /*0fa0*/  SEL R19, R19, RZ, P2 ;  /* 0x000000ff13137207 */ /* 0x000fe40001000000 */
[----:B------:R-:W-:-:S02]  /*0fb0*/  IADD3 R28, PT, PT, -R21, RZ, RZ ;  /* 0x000000ff151c7210 */ /* 0x000fc40007ffe1ff */
[----:B------:R-:W-:Y:S01]  /*0fc0*/  SEL R22, R11, R22, !P3 ;  /* 0x000000160b167207 */ /* 0x000fe20005800000 */
[----:B-1----:R-:W-:Y:S01]  /*0fd0*/  IMAD R6, R19, UR46, RZ ;  /* 0x0000002e13067c24 */ /* 0x002fe2000f8e02ff */
[----:B------:R-:W-:-:S03]  /*0fe0*/  SEL R21, R21, RZ, P0 ;  /* 0x000000ff15157207 */ /* 0x000fc60000000000 */
[----:B------:R-:W-:Y:S02]  /*0ff0*/  IMAD.MOV R25, RZ, RZ, -R22 ;  /* 0x000000ffff197224 */ /* 0x000fe400078e0a16 */
[----:B------:R-:W-:Y:S01]  /*1000*/  IMAD R21, R21, UR47, R6 ;  /* 0x0000002f15157c24 */ /* 0x000fe2000f8e0206 */
[----:B------:R-:W-:Y:S01]  /*1010*/  LOP3.LUT R6, R5, UR50, RZ, 0x3c, !PT ;  /* 0x0000003205067c12 */ /* 0x000fe2000f8e3cff */
[----:B------:R-:W-:Y:S01]  /*1020*/  IMAD R25, R25, UR49, R30 ;  /* 0x0000003119197c24 */ /* 0x000fe2000f8e021e */
[----:B------:R-:W-:Y:S01]  /*1030*/  SEL R39, R8, R39, !P1 ;  /* 0x0000002708277207 */ /* 0x000fe20004800000 */
[----:B------:R-:W-:Y:S01]  /*1040*/  @P4 VIADD R24, R24, 0x1 ;  /* 0x0000000118184836 */ /* 0x000fe20000000000 */
[----:B------:R-:W-:Y:S02]  /*1050*/  ISETP.GE.AND P4, PT, R6, RZ, PT ;  /* 0x000000ff0600720c */ /* 0x000fe40003f86270 */
[----:B------:R-:W-:Y:S02]  /*1060*/  IABS R36, R25 ;  /* 0x0000001900247213 */ /* 0x000fe40000000000 */
[----:B------:R-:W-:Y:S01]  /*1070*/  IADD3 R6, PT, PT, -R39, RZ, RZ ;  /* 0x000000ff27067210 */ /* 0x000fe20007ffe1ff */
[----:B------:R-:W-:Y:S01]  /*1080*/  IMAD R19, R28, UR50, R15 ;  /* 0x000000321c137c24 */ /* 0x000fe2000f8e020f */
[----:B------:R-:W-:Y:S01]  /*1090*/  MOV R37, R24 ;  /* 0x0000001800257202 */ /* 0x000fe20000000f00 */
[----:B------:R-:W-:-:S04]  /*10a0*/  IMAD.HI.U32 R28, R36, UR5, RZ ;  /* 0x00000005241c7c27 */ /* 0x000fc8000f8e00ff */
[----:B------:R-:W-:Y:S01]  /*10b0*/  IMAD R23, R6, UR50, R23 ;  /* 0x0000003206177c24 */ /* 0x000fe2000f8e0217 */
[----:B------:R-:W-:Y:S01]  /*10c0*/  SHF.R.S64 R6, RZ, 0x1e, R30 ;  /* 0x0000001eff067819 */ /* 0x000fe2000000101e */
[----:B------:R-:W-:Y:S01]  /*10d0*/  IMAD.MOV R7, RZ, RZ, -R28 ;  /* 0x000000ffff077224 */ /* 0x000fe200078e0a1c */
[----:B------:R-:W-:Y:S01]  /*10e0*/  SEL R4, R4, RZ, P2 ;  /* 0x000000ff04047207 */ /* 0x000fe20001000000 */
[----:B------:R-:W-:Y:S01]  /*10f0*/  @!P4 IMAD.MOV R37, RZ, RZ, -R37 ;  /* 0x000000ffff25c224 */ /* 0x000fe200078e0a25 */
[----:B------:R-:W-:Y:S01]  /*1100*/  IADD3 R6, P4, PT, R6, UR36, RZ ;  /* 0x0000002406067c10 */ /* 0x000fe2000ff9e0ff */
[----:B------:R-:W-:Y:S01]  /*1110*/  IMAD R36, R7, UR9, R36 ;  /* 0x0000000907247c24 */ /* 0x000fe2000f8e0224 */
[----:B------:R-:W-:Y:S01]  /*1120*/  SEL R29, R8, R29, !P1 ;  /* 0x0000001d081d7207 */ /* 0x000fe20004800000 */
[----:B------:R-:W-:Y:S01]  /*1130*/  @!P5 VIADD R20, R20, 0x1 ;  /* 0x000000011414d836 */ /* 0x000fe20000000000 */
[----:B------:R-:W-:Y:S01]  /*1140*/  LEA.HI.X.SX32 R7, R30, UR37, 0x2, P4 ;  /* 0x000000251e077c11 */ /* 0x000fe2000a0f16ff */
[----:B------:R-:W-:Y:S01]  /*1150*/  IMAD R31, R4, UR46, RZ ;  /* 0x0000002e041f7c24 */ /* 0x000fe2000f8e02ff */
[----:B------:R-:W-:-:S02]  /*1160*/  LOP3.LUT R4, R18, UR50, RZ, 0x3c, !PT ;  /* 0x0000003212047c12 */ /* 0x000fc4000f8e3cff */
[----:B------:R-:W-:Y:S01]  /*1170*/  @P6 IADD3 R20, PT, PT, R20, 0x1, RZ ;  /* 0x0000000114146810 */ /* 0x000fe20007ffe0ff */
[----:B------:R0:W2:Y:S01]  /*1180*/  LDG.E R15, desc[UR10][R6.64] ;  /* 0x0000000a060f7981 */ /* 0x0000a2000c1e1900 */
[----:B------:R-:W-:Y:S02]  /*1190*/  ISETP.GE.AND P6, PT, R4, RZ, PT ;  /* 0x000000ff0400720c */ /* 0x000fe40003fc6270 */
[----:B------:R-:W-:Y:S01]  /*11a0*/  SEL R2, R2, RZ, P2 ;  /* 0x000000ff02027207 */ /* 0x000fe20001000000 */
[----:B0-----:R-:W-:Y:S01]  /*11b0*/  IMAD.MOV R7, RZ, RZ, -R29 ;  /* 0x000000ffff077224 */ /* 0x001fe200078e0a1d */
[----:B------:R-:W-:-:S03]  /*11c0*/  SEL R6, R29, RZ, P0 ;  /* 0x000000ff1d067207 */ /* 0x000fc60000000000 */
[----:B------:R-:W-:Y:S02]  /*11d0*/  IMAD R16, R7, UR50, R16 ;  /* 0x0000003207107c24 */ /* 0x000fe4000f8e0210 */
[----:B------:R-:W-:Y:S01]  /*11e0*/  IMAD R7, R2, UR46, RZ ;  /* 0x0000002e02077c24 */ /* 0x000fe2000f8e02ff */
[----:B------:R-:W-:Y:S01]  /*11f0*/  IADD3 R2, PT, PT, R0, 0xe0, RZ ;  /* 0x000000e000027810 */ /* 0x000fe20007ffe0ff */
[----:B------:R-:W-:Y:S01]  /*1200*/  IMAD.MOV.U32 R29, RZ, RZ, R20 ;  /* 0x000000ffff1d7224 */ /* 0x000fe200078e0014 */
[----:B------:R-:W-:Y:S02]  /*1210*/  SEL R37, R8, R37, !P1 ;  /* 0x0000002508257207 */ /* 0x000fe40004800000 */
[----:B------:R-:W-:Y:S02]  /*1220*/  IABS R30, R2 ;  /* 0x00000002001e7213 */ /* 0x000fe40000000000 */
[----:B------:R-:W-:Y:S02]  /*1230*/  LOP3.LUT R4, R25, UR50, RZ, 0x3c, !PT ;  /* 0x0000003219047c12 */ /* 0x000fe4000f8e3cff */
[----:B------:R-:W-:Y:S01]  /*1240*/  @!P6 IADD3 R29, PT, PT, -R29, RZ, RZ ;  /* 0x000000ff1d1de210 */ /* 0x000fe20007ffe1ff */
[----:B------:R-:W-:Y:S01]  /*1250*/  IMAD.MOV R20, RZ, RZ, -R37 ;  /* 0x000000ffff147224 */ /* 0x000fe200078e0a25 */
[----:B------:R-:W-:Y:S01]  /*1260*/  ISETP.GE.AND P6, PT, R4, RZ, PT ;  /* 0x000000ff0400720c */ /* 0x000fe20003fc6270 */
[----:B------:R-:W-:Y:S01]  /*1270*/  IMAD.HI.U32 R4, R30, UR7, RZ ;  /* 0x000000071e047c27 */ /* 0x000fe2000f8e00ff */
[----:B------:R-:W-:-:S03]  /*1280*/  ISETP.LT.U32.AND P4, PT, R36, UR9, PT ;  /* 0x0000000924007c0c */ /* 0x000fc6000bf81070 */
[----:B------:R-:W-:Y:S02]  /*1290*/  IMAD R6, R6, UR47, R7 ;  /* 0x0000002f06067c24 */ /* 0x000fe4000f8e0207 */
[----:B------:R-:W-:Y:S01]  /*12a0*/  IMAD R7, R20, UR50, R5 ;  /* 0x0000003214077c24 */ /* 0x000fe2000f8e0205 */
[----:B------:R-:W-:-:S05]  /*12b0*/  IADD3 R5, PT, PT, -R4, RZ, RZ ;  /* 0x000000ff04057210 */ /* 0x000fca0007ffe1ff */
[----:B------:R-:W-:Y:S02]  /*12c0*/  IMAD R5, R5, UR8, R30 ;  /* 0x0000000805057c24 */ /* 0x000fe4000f8e021e */
[----:B------:R-:W-:Y:S01]  /*12d0*/  @!P4 IADD3 R36, PT, PT, R36, -UR9, RZ ;  /* 0x800000092424cc10 */ /* 0x000fe2000fffe0ff */
[----:B------:R-:W-:Y:S02]  /*12e0*/  @!P4 VIADD R28, R28, 0x1 ;  /* 0x000000011c1cc836 */ /* 0x000fe40000000000 */
        /* <DEDUP_REMOVED lines=9> */
[----:B------:R-:W-:-:S03]  /*1380*/  SEL R20, R37, RZ, P0 ;  /* 0x000000ff25147207 */ /* 0x000fc60000000000 */
[----:B------:R-:W-:Y:S01]  /*1390*/  IMAD R3, R3, UR46, RZ ;  /* 0x0000002e03037c24 */ /* 0x000fe2000f8e02ff */
[----:B------:R-:W-:Y:S01]  /*13a0*/  SEL R29, R8, R29, !P1 ;  /* 0x0000001d081d7207 */ /* 0x000fe20004800000 */
[----:B------:R-:W-:Y:S01]  /*13b0*/  @P5 VIADD R4, R4, 0x1 ;  /* 0x0000000104045836 */ /* 0x000fe20000000000 */
[----:B------:R-:W-:Y:S01]  /*13c0*/  @!P6 IADD3 R28, PT, PT, -R28, RZ, RZ ;  /* 0x000000ff1c1ce210 */ /* 0x000fe20007ffe1ff */
[----:B------:R-:W-:Y:S01]  /*13d0*/  IMAD R20, R20, UR47, R3 ;  /* 0x0000002f14147c24 */ /* 0x000fe2000f8e0203 */
[----:B------:R-:W-:Y:S01]  /*13e0*/  SEL R3, R17, RZ, P2 ;  /* 0x000000ff11037207 */ /* 0x000fe20001000000 */
[----:B------:R-:W-:Y:S01]  /*13f0*/  IMAD.MOV R5, RZ, RZ, -R29 ;  /* 0x000000ffff057224 */ /* 0x000fe200078e0a1d */
[----:B------:R-:W-:Y:S02]  /*1400*/  @!P4 IADD3 R4, PT, PT, -R4, RZ, RZ ;  /* 0x000000ff0404c210 */ /* 0x000fe40007ffe1ff */
[----:B------:R-:W-:Y:S01]  /*1410*/  SEL R30, R8, R28, !P1 ;  /* 0x0000001c081e7207 */ /* 0x000fe20004800000 */
[----:B------:R-:W-:Y:S01]  /*1420*/  IMAD R3, R3, UR46, RZ ;  /* 0x0000002e03037c24 */ /* 0x000fe2000f8e02ff */
[----:B------:R-:W-:Y:S01]  /*1430*/  SEL R28, R29, RZ, P0 ;  /* 0x000000ff1d1c7207 */ /* 0x000fe20000000000 */
[----:B------:R-:W-:Y:S01]  /*1440*/  IMAD R17, R5, UR50, R18 ;  /* 0x0000003205117c24 */ /* 0x000fe2000f8e0212 */
[----:B------:R-:W-:-:S02]  /*1450*/  SEL R36, R11, R4, !P3 ;  /* 0x000000040b247207 */ /* 0x000fc40005800000 */
[----:B------:R-:W0:Y:S01]  /*1460*/  LDC.64 R4, c[0x0][0x3a0] ;  /* 0x0000e800ff047b82 */ /* 0x000e220000000a00 */
[----:B------:R-:W-:Y:S01]  /*1470*/  IMAD R28, R28, UR47, R3 ;  /* 0x0000002f1c1c7c24 */ /* 0x000fe2000f8e0203 */
[----:B------:R-:W-:Y:S02]  /*1480*/  IADD3 R3, PT, PT, -R36, RZ, RZ ;  /* 0x000000ff24037210 */ /* 0x000fe40007ffe1ff */
[----:B------:R-:W-:Y:S01]  /*1490*/  SEL R22, R22, RZ, P2 ;  /* 0x000000ff16167207 */ /* 0x000fe20001000000 */
[----:B------:R-:W-:Y:S02]  /*14a0*/  IMAD.MOV R18, RZ, RZ, -R30 ;  /* 0x000000ffff127224 */ /* 0x000fe400078e0a1e */
[----:B------:R-:W-:Y:S02]  /*14b0*/  IMAD R38, R3, UR49, R2 ;  /* 0x0000003103267c24 */ /* 0x000fe4000f8e0202 */
[----:B------:R-:W-:Y:S01]  /*14c0*/  IMAD R3, R22, UR46, RZ ;  /* 0x0000002e16037c24 */ /* 0x000fe2000f8e02ff */
[----:B------:R-:W-:Y:S01]  /*14d0*/  SEL R22, R30, RZ, P0 ;  /* 0x000000ff1e167207 */ /* 0x000fe20000000000 */
[----:B------:R-:W-:Y:S01]  /*14e0*/  IMAD R25, R18, UR50, R25 ;  /* 0x0000003212197c24 */ /* 0x000fe2000f8e0219 */
[----:B------:R-:W-:-:S03]  /*14f0*/  IABS R18, R38 ;  /* 0x0000002600127213 */ /* 0x000fc60000000000 */
[----:B------:R-:W-:Y:S02]  /*1500*/  IMAD R22, R22, UR47, R3 ;  /* 0x0000002f16167c24 */ /* 0x000fe4000f8e0203 */
[----:B------:R-:W-:-:S04]  /*1510*/  IMAD.HI.U32 R3, R18, UR5, RZ ;  /* 0x0000000512037c27 */ /* 0x000fc8000f8e00ff */
        /* <DEDUP_REMOVED lines=8> */
[----:B------:R-:W-:Y:S02]  /*15a0*/  ISETP.GE.AND P6, PT, R4, RZ, PT ;  /* 0x000000ff0400720c */ /* 0x000fe40003fc6270 */
[----:B------:R-:W-:Y:S02]  /*15b0*/  SHF.R.S64 R30, RZ, 0x1e, R2 ;  /* 0x0000001eff1e7819 */ /* 0x000fe40000001002 */
[----:B------:R-:W-:-:S03]  /*15c0*/  SEL R24, R39, RZ, P0 ;  /* 0x000000ff27187207 */ /* 0x000fc60000000000 */
[----:B------:R-:W-:Y:S02]  /*15d0*/  @P5 IADD3 R3, PT, PT, R3, 0x1, RZ ;  /* 0x0000000103035810 */ /* 0x000fe40007ffe0ff */
[----:B------:R-:W-:Y:S01]  /*15e0*/  IADD3 R30, P5, PT, R30, UR36, RZ ;  /* 0x000000241e1e7c10 */ /* 0x000fe2000ffbe0ff */
[----:B------:R-:W-:-:S03]  /*15f0*/  VIADD R37, R0, 0x100 ;  /* 0x0000010000257836 */ /* 0x000fc60000000000 */
[----:B------:R-:W-:Y:S02]  /*1600*/  @!P6 IMAD.MOV R3, RZ, RZ, -R3 ;  /* 0x000000ffff03e224 */ /* 0x000fe400078e0a03 */
[----:B------:R-:W-:Y:S01]  /*1610*/  IMAD R24, R24, UR47, R31 ;  /* 0x0000002f18187c24 */ /* 0x000fe2000f8e021f */
[----:B------:R-:W-:Y:S02]  /*1620*/  LEA.HI.X.SX32 R31, R2, UR37, 0x2, P5 ;  /* 0x00000025021f7c11 */ /* 0x000fe4000a8f16ff */
[----:B------:R-:W-:Y:S02]  /*1630*/  SEL R3, R8, R3, !P1 ;  /* 0x0000000308037207 */ /* 0x000fe40004800000 */
[----:B------:R-:W-:Y:S01]  /*1640*/  SEL R2, R36, RZ, P2 ;  /* 0x000000ff24027207 */ /* 0x000fe20001000000 */
[----:B------:R-:W2:Y:S01]  /*1650*/  LDG.E R4, desc[UR10][R30.64] ;  /* 0x0000000a1e047981 */ /* 0x000ea2000c1e1900 */
[----:B------:R-:W-:Y:S02]  /*1660*/  IABS R18, R37 ;  /* 0x0000002500127213 */ /* 0x000fe40000000000 */
[----:B------:R-:W-:-:S02]  /*1670*/  IADD3 R29, PT, PT, -R3, RZ, RZ ;  /* 0x000000ff031d7210 */ /* 0x000fc40007ffe1ff */
[----:B------:R-:W-:Y:S01]  /*1680*/  SEL R36, R3, RZ, P0 ;  /* 0x000000ff03247207 */ /* 0x000fe20000000000 */
[----:B------:R-:W-:Y:S01]  /*1690*/  IMAD R3, R2, UR46, RZ ;  /* 0x0000002e02037c24 */ /* 0x000fe2000f8e02ff */
[----:B------:R-:W-:-:S03]  /*16a0*/  MOV R2, R18 ;  /* 0x0000001200027202 */ /* 0x000fc60000000f00 */
[----:B------:R-:W-:Y:S02]  /*16b0*/  IMAD R36, R36, UR47, R3 ;  /* 0x0000002f24247c24 */ /* 0x000fe4000f8e0203 */
[----:B------:R-:W-:Y:S01]  /*16c0*/  IMAD.HI.U32 R3, R2, UR7, RZ ;  /* 0x0000000702037c27 */ /* 0x000fe2000f8e00ff */
[----:B------:R-:W-:-:S03]  /*16d0*/  ISETP.NE.AND.EX P4, PT, R5, RZ, PT, P4 ;  /* 0x000000ff0500720c */ /* 0x000fc60003f85340 */
        /* <DEDUP_REMOVED lines=10> */
[----:B------:R-:W-:-:S05]  /*1780*/  IMAD R21, R2, UR51, R21 ;  /* 0x0000003302157c24 */ /* 0x000fca000f8e0215 */
[----:B------:R-:W-:Y:S01]  /*1790*/  @!P6 IMAD.MOV R3, RZ, RZ, -R3 ;  /* 0x000000ffff03e224 */ /* 0x000fe200078e0a03 */
[----:B------:R-:W-:Y:S01]  /*17a0*/  IADD3 R2, P5, PT, R21, UR38, RZ ;  /* 0x0000002615027c10 */ /* 0x000fe2000ffbe0ff */
[----:B------:R-:W-:-:S03]  /*17b0*/  IMAD R29, R29, UR50, R38 ;  /* 0x000000321d1d7c24 */ /* 0x000fc6000f8e0226 */
[----:B------:R-:W-:Y:S02]  /*17c0*/  SEL R38, R11, R3, !P3 ;  /* 0x000000030b267207 */ /* 0x000fe40005800000 */
[----:B------:R-:W-:-:S05]  /*17d0*/  LEA.HI.X.SX32 R3, R21, UR39, 0x1, P5 ;  /* 0x0000002715037c11 */ /* 0x000fca000a8f0eff */
[----:B------:R0:W5:Y:S01]  /*17e0*/  LDG.E.U8 R2, desc[UR10][R2.64] ;  /* 0x0000000a02027981 */ /* 0x000162000c1e1100 */
[----:B------:R-:W-:Y:S02]  /*17f0*/  SEL R23, R23, RZ, P4 ;  /* 0x000000ff17177207 */ /* 0x000fe40002000000 */
[----:B------:R-:W-:Y:S02]  /*1800*/  IADD3 R18, PT, PT, -R38, RZ, RZ ;  /* 0x000000ff26127210 */ /* 0x000fe40007ffe1ff */
[----:B------:R-:W-:Y:S01]  /*1810*/  R2UR UR12, R26 ;  /* 0x000000001a0c72ca */ /* 0x000fe200000e0000 */
[----:B------:R-:W-:Y:S01]  /*1820*/  IMAD R23, R23, UR51, R24 ;  /* 0x0000003317177c24 */ /* 0x000fe2000f8e0218 */
[----:B------:R-:W-:Y:S01]  /*1830*/  R2UR UR13, R27 ;  /* 0x000000001b0d72ca */ /* 0x000fe200000e0000 */
[----:B------:R-:W-:-:S03]  /*1840*/  IMAD R40, R18, UR49, R37 ;  /* 0x0000003112287c24 */ /* 0x000fc6000f8e0225 */
[C---:B------:R-:W-:Y:S02]  /*1850*/  IADD3 R18, P5, PT, R23.reuse, UR38, RZ ;  /* 0x0000002617127c10 */ /* 0x040fe4000ffbe0ff */
[----:B------:R-:W-:Y:S02]  /*1860*/  IABS R21, R40 ;  /* 0x0000002800157213 */ /* 0x000fe40000000000 */
[----:B------:R-:W-:-:S03]  /*1870*/  LEA.HI.X.SX32 R19, R23, UR39, 0x1, P5 ;  /* 0x0000002717137c11 */ /* 0x000fc6000a8f0eff */
[----:B------:R-:W-:Y:S02]  /*1880*/  IMAD.HI.U32 R5, R21, UR5, RZ ;  /* 0x0000000515057c27 */ /* 0x000fe4000f8e00ff */
[----:B------:R1:W3:Y:S02]  /*1890*/  LDG.E.U8 R18, desc[UR12][R18.64] ;  /* 0x0000000c12127981 */ /* 0x0002e4000c1e1100 */
[----:B------:R-:W-:-:S04]  /*18a0*/  IMAD.MOV R24, RZ, RZ, -R5 ;  /* 0x000000ffff187224 */ /* 0x000fc800078e0a05 */
[----:B------:R-:W-:-:S05]  /*18b0*/  IMAD R21, R24, UR9, R21 ;  /* 0x0000000918157c24 */ /* 0x000fca000f8e0215 */
[----:B------:R-:W-:Y:S02]  /*18c0*/  ISETP.LT.U32.AND P6, PT, R21, UR9, PT ;  /* 0x0000000915007c0c */ /* 0x000fe4000bfc1070 */
[----:B0-----:R-:W-:-:S11]  /*18d0*/  LOP3.LUT R3, R40, UR50, RZ, 0x3c, !PT ;  /* 0x0000003228037c12 */ /* 0x001fd6000f8e3cff */
[----:B------:R-:W-:-:S04]  /*18e0*/  @!P6 IADD3 R21, PT, PT, R21, -UR9, RZ ;  /* 0x800000091515ec10 */ /* 0x000fc8000fffe0ff */
[----:B------:R-:W-:Y:S01]  /*18f0*/  ISETP.GE.U32.AND P5, PT, R21, UR9, PT ;  /* 0x0000000915007c0c */ /* 0x000fe2000bfa6070 */
[----:B------:R-:W-:Y:S01]  /*1900*/  @!P6 VIADD R5, R5, 0x1 ;  /* 0x000000010505e836 */ /* 0x000fe20000000000 */
[----:B------:R-:W-:Y:S02]  /*1910*/  ISETP.GE.AND P6, PT, R3, RZ, PT ;  /* 0x000000ff0300720c */ /* 0x000fe40003fc6270 */
[----:B------:R-:W-:Y:S02]  /*1920*/  SHF.R.S64 R30, RZ, 0x1e, R37 ;  /* 0x0000001eff1e7819 */ /* 0x000fe40000001025 */
[----:B------:R-:W-:Y:S01]  /*1930*/  SEL R23, R38, RZ, P2 ;  /* 0x000000ff26177207 */ /* 0x000fe20001000000 */
[----:B------:R-:W-:-:S06]  /*1940*/  VIADD R3, R0, 0x120 ;  /* 0x0000012000037836 */ /* 0x000fcc0000000000 */
[----:B------:R-:W-:Y:S02]  /*1950*/  @P5 IADD3 R5, PT, PT, R5, 0x1, RZ ;  /* 0x0000000105055810 */ /* 0x000fe40007ffe0ff */
[----:B------:R-:W-:-:S03]  /*1960*/  IADD3 R30, P5, PT, R30, UR36, RZ ;  /* 0x000000241e1e7c10 */ /* 0x000fc6000ffbe0ff */
[----:B------:R-:W-:Y:S01]  /*1970*/  @!P6 IMAD.MOV R5, RZ, RZ, -R5 ;  /* 0x000000ffff05e224 */ /* 0x000fe200078e0a05 */
[----:B------:R-:W-:Y:S01]  /*1980*/  LEA.HI.X.SX32 R31, R37, UR37, 0x2, P5 ;  /* 0x00000025251f7c11 */ /* 0x000fe2000a8f16ff */
[----:B------:R-:W-:Y:S01]  /*1990*/  IMAD R24, R23, UR46, RZ ;  /* 0x0000002e17187c24 */ /* 0x000fe2000f8e02ff */
[----:B------:R-:W-:Y:S02]  /*19a0*/  SEL R23, R16, RZ, P4 ;  /* 0x000000ff10177207 */ /* 0x000fe40002000000 */
[----:B------:R-:W-:Y:S02]  /*19b0*/  SEL R21, R8, R5, !P1 ;  /* 0x0000000508157207 */ /* 0x000fe40004800000 */
[----:B------:R-:W-:Y:S01]  /*19c0*/  IABS R37, R3 ;  /* 0x0000000300257213 */ /* 0x000fe20000000000 */
[----:B------:R-:W-:Y:S01]  /*19d0*/  IMAD R16, R23, UR51, R6 ;  /* 0x0000003317107c24 */ /* 0x000fe2000f8e0206 */
[C---:B-1----:R-:W-:Y:S01]  /*19e0*/  IADD3 R19, PT, PT, -R21.reuse, RZ, RZ ;  /* 0x000000ff15137210 */ /* 0x042fe20007ffe1ff */
[----:B------:R0:W2:Y:S01]  /*19f0*/  LDG.E R5, desc[UR10][R30.64] ;  /* 0x0000000a1e057981 */ /* 0x0000a2000c1e1900 */
[----:B------:R-:W-:Y:S01]  /*1a00*/  SEL R21, R21, RZ, P0 ;  /* 0x000000ff15157207 */ /* 0x000fe20000000000 */
        /* <DEDUP_REMOVED lines=12> */
[----:B0-----:R-:W-:-:S05]  /*1ad0*/  SEL R30, R11, R6, !P3 ;  /* 0x000000060b1e7207 */ /* 0x001fca0005800000 */
[----:B------:R-:W-:-:S04]  /*1ae0*/  IMAD.MOV R6, RZ, RZ, -R30 ;  /* 0x000000ffff067224 */ /* 0x000fc800078e0a1e */
[----:B------:R-:W-:-:S05]  /*1af0*/  IMAD R31, R6, UR49, R3 ;  /* 0x00000031061f7c24 */ /* 0x000fca000f8e0203 */
[----:B------:R-:W-:-:S05]  /*1b00*/  IABS R23, R31 ;  /* 0x0000001f00177213 */ /* 0x000fca0000000000 */
[----:B------:R-:W-:Y:S01]  /*1b10*/  IMAD.HI.U32 R6, R23, UR5, RZ ;  /* 0x0000000517067c27 */ /* 0x000fe2000f8e00ff */
[----:B------:R-:W-:-:S04]  /*1b20*/  SEL R7, R7, RZ, P4 ;  /* 0x000000ff07077207 */ /* 0x000fc80002000000 */
[----:B------:R-:W-:Y:S01]  /*1b30*/  IADD3 R24, PT, PT, -R6, RZ, RZ ;  /* 0x000000ff06187210 */ /* 0x000fe20007ffe1ff */
[----:B------:R-:W-:-:S04]  /*1b40*/  IMAD R20, R7, UR51, R20 ;  /* 0x0000003307147c24 */ /* 0x000fc8000f8e0214 */
        /* <DEDUP_REMOVED lines=10> */
[----:B------:R-:W-:-:S03]  /*1bf0*/  IADD3 R17, PT, PT, R0, 0x140, RZ ;  /* 0x0000014000117810 */ /* 0x000fc60007ffe0ff */
[----:B------:R-:W-:Y:S02]  /*1c00*/  @!P6 IADD3 R6, PT, PT, -R6, RZ, RZ ;  /* 0x000000ff0606e210 */ /* 0x000fe40007ffe1ff */
[----:B------:R-:W-:Y:S02]  /*1c10*/  SEL R7, R30, RZ, P2 ;  /* 0x000000ff1e077207 */ /* 0x000fe40001000000 */
[----:B------:R-:W-:Y:S02]  /*1c20*/  SEL R6, R8, R6, !P1 ;  /* 0x0000000608067207 */ /* 0x000fe40004800000 */
[----:B------:R-:W-:Y:S01]  /*1c30*/  IABS R38, R17 ;  /* 0x0000001100267213 */ /* 0x000fe20000000000 */
[----:B------:R-:W-:Y:S02]  /*1c40*/  IMAD R7, R7, UR46, RZ ;  /* 0x0000002e07077c24 */ /* 0x000fe4000f8e02ff */
[----:B------:R-:W-:Y:S01]  /*1c50*/  IMAD.MOV R24, RZ, RZ, -R6 ;  /* 0x000000ffff187224 */ /* 0x000fe200078e0a06 */
[----:B------:R-:W-:Y:S01]  /*1c60*/  SEL R6, R6, RZ, P0 ;  /* 0x000000ff06067207 */ /* 0x000fe20000000000 */
[----:B------:R-:W-:-:S04]  /*1c70*/  IMAD.HI.U32 R37, R38, UR7, RZ ;  /* 0x0000000726257c27 */ /* 0x000fc8000f8e00ff */
[----:B------:R-:W-:Y:S02]  /*1c80*/  IMAD R30, R6, UR47, R7 ;  /* 0x0000002f061e7c24 */ /* 0x000fe4000f8e0207 */
[----:B------:R-:W-:Y:S02]  /*1c90*/  IMAD.MOV R7, RZ, RZ, -R37 ;  /* 0x000000ffff077224 */ /* 0x000fe400078e0a25 */
[----:B------:R-:W-:Y:S02]  /*1ca0*/  IMAD R19, R19, UR50, R40 ;  /* 0x0000003213137c24 */ /* 0x000fe4000f8e0228 */
[----:B------:R-:W-:-:S03]  /*1cb0*/  IMAD R38, R7, UR8, R38 ;  /* 0x0000000807267c24 */ /* 0x000fc6000f8e0226 */
[----:B------:R-:W-:Y:S02]  /*1cc0*/  SEL R6, R19, RZ, P4 ;  /* 0x000000ff13067207 */ /* 0x000fe40002000000 */
[----:B------:R-:W-:Y:S01]  /*1cd0*/  ISETP.LT.U32.AND P6, PT, R38, UR8, PT ;  /* 0x0000000826007c0c */ /* 0x000fe2000bfc1070 */
[----:B------:R-:W-:Y:S01]  /*1ce0*/  IMAD R24, R24, UR50, R31 ;  /* 0x0000003218187c24 */ /* 0x000fe2000f8e021f */
[----:B------:R-:W-:Y:S01]  /*1cf0*/  SEL R25, R25, RZ, P4 ;  /* 0x000000ff19197207 */ /* 0x000fe20002000000 */
[----:B------:R-:W-:Y:S01]  /*1d00*/  IMAD R31, R6, UR51, R21 ;  /* 0x00000033061f7c24 */ /* 0x000fe2000f8e0215 */
[----:B------:R-:W-:-:S03]  /*1d10*/  IADD3 R6, P5, PT, R16, UR38, RZ ;  /* 0x0000002610067c10 */ /* 0x000fc6000ffbe0ff */
[----:B------:R-:W-:Y:S01]  /*1d20*/  IMAD R25, R25, UR51, R22 ;  /* 0x0000003319197c24 */ /* 0x000fe2000f8e0216 */
[----:B------:R-:W-:Y:S02]  /*1d30*/  LEA.HI.X.SX32 R7, R16, UR39, 0x1, P5 ;  /* 0x0000002710077c11 */ /* 0x000fe4000a8f0eff */
[----:B------:R-:W-:-:S03]  /*1d40*/  IADD3 R22, P5, PT, R20, UR38, RZ ;  /* 0x0000002614167c10 */ /* 0x000fc6000ffbe0ff */
[----:B------:R-:W-:Y:S01]  /*1d50*/  @!P6 IADD3 R38, PT, PT, R38, -UR8, RZ ;  /* 0x800000082626ec10 */ /* 0x000fe2000fffe0ff */
[----:B------:R-:W-:Y:S01]  /*1d60*/  @!P6 VIADD R37, R37, 0x1 ;  /* 0x000000012525e836 */ /* 0x000fe20000000000 */
[----:B------:R-:W-:Y:S01]  /*1d70*/  LEA.HI.X.SX32 R23, R20, UR39, 0x1, P5 ;  /* 0x0000002714177c11 */ /* 0x000fe2000a8f0eff */
[----:B------:R0:W4:Y:S01]  /*1d80*/  LDG.E.U8 R41, desc[UR10][R6.64] ;  /* 0x0000000a06297981 */ /* 0x000122000c1e1100 */
[----:B------:R-:W-:Y:S02]  /*1d90*/  ISETP.GE.U32.AND P5, PT, R38, UR8, PT ;  /* 0x0000000826007c0c */ /* 0x000fe4000bfa6070 */
[----:B------:R-:W-:Y:S01]  /*1da0*/  LOP3.LUT R16, R17, UR49, RZ, 0x3c, !PT ;  /* 0x0000003111107c12 */ /* 0x000fe2000f8e3cff */
[----:B------:R-:W2:Y:S03]  /*1db0*/  LDG.E.U8 R22, desc[UR12][R22.64] ;  /* 0x0000000c16167981 */ /* 0x000ea6000c1e1100 */
[----:B------:R-:W-:-:S02]  /*1dc0*/  ISETP.GE.AND P6, PT, R16, RZ, PT ;  /* 0x000000ff1000720c */ /* 0x000fc40003fc6270 */
[----:B------:R-:W-:Y:S01]  /*1dd0*/  SEL R29, R29, RZ, P4 ;  /* 0x000000ff1d1d7207 */ /* 0x000fe20002000000 */
[----:B0-----:R-:W0:Y:S04]  /*1de0*/  LDC.64 R6, c[0x0][0x3e8] ;  /* 0x0000fa00ff067b82 */ /* 0x001e280000000a00 */
[----:B------:R-:W-:-:S06]  /*1df0*/  @P5 IADD3 R37, PT, PT, R37, 0x1, RZ ;  /* 0x0000000125255810 */ /* 0x000fcc0007ffe0ff */
[----:B------:R-:W-:Y:S01]  /*1e00*/  @!P6 IMAD.MOV R37, RZ, RZ, -R37 ;  /* 0x000000ffff25e224 */ /* 0x000fe200078e0a25 */
[----:B------:R-:W-:-:S04]  /*1e10*/  IADD3 R20, P5, PT, R28, UR38, RZ ;  /* 0x000000261c147c10 */ /* 0x000fc8000ffbe0ff */
[----:B------:R-:W-:Y:S01]  /*1e20*/  SEL R40, R11, R37, !P3 ;  /* 0x000000250b287207 */ /* 0x000fe20005800000 */
[----:B------:R-:W-:Y:S01]  /*1e30*/  IMAD R29, R29, UR51, R36 ;  /* 0x000000331d1d7c24 */ /* 0x000fe2000f8e0224 */
[----:B------:R-:W-:Y:S02]  /*1e40*/  SEL R19, R24, RZ, P4 ;  /* 0x000000ff18137207 */ /* 0x000fe40002000000 */
[----:B------:R-:W-:Y:S02]  /*1e50*/  IADD3 R42, PT, PT, -R40, RZ, RZ ;  /* 0x000000ff282a7210 */ /* 0x000fe40007ffe1ff */
[----:B------:R-:W-:Y:S02]  /*1e60*/  LEA.HI.X.SX32 R21, R28, UR39, 0x1, P5 ;  /* 0x000000271c157c11 */ /* 0x000fe4000a8f0eff */
[C---:B------:R-:W-:Y:S01]  /*1e70*/  IADD3 R24, P5, PT, R25.reuse, UR38, RZ ;  /* 0x0000002619187c10 */ /* 0x040fe2000ffbe0ff */
[----:B------:R-:W-:Y:S02]  /*1e80*/  IMAD R42, R42, UR49, R17 ;  /* 0x000000312a2a7c24 */ /* 0x000fe4000f8e0211 */
[----:B------:R1:W2:Y:S01]  /*1e90*/  LDG.E.U8 R38, desc[UR10][R20.64] ;  /* 0x0000000a14267981 */ /* 0x0002a2000c1e1100 */
[----:B------:R-:W-:-:S02]  /*1ea0*/  LEA.HI.X.SX32 R25, R25, UR39, 0x1, P5 ;  /* 0x0000002719197c11 */ /* 0x000fc4000a8f0eff */
[C---:B------:R-:W-:Y:S02]  /*1eb0*/  IADD3 R28, P5, PT, R29.reuse, UR38, RZ ;  /* 0x000000261d1c7c10 */ /* 0x040fe4000ffbe0ff */
[----:B------:R-:W-:Y:S01]  /*1ec0*/  SHF.R.S64 R16, RZ, 0x1e, R17 ;  /* 0x0000001eff107819 */ /* 0x000fe20000001011 */
[----:B------:R-:W2:Y:S01]  /*1ed0*/  LDG.E.U8 R39, desc[UR12][R24.64] ;  /* 0x0000000c18277981 */ /* 0x000ea2000c1e1100 */
[----:B------:R-:W-:Y:S02]  /*1ee0*/  LEA.HI.X.SX32 R29, R29, UR39, 0x1, P5 ;  /* 0x000000271d1d7c11 */ /* 0x000fe4000a8f0eff */
[----:B-1----:R-:W-:Y:S02]  /*1ef0*/  IABS R20, R42 ;  /* 0x0000002a00147213 */ /* 0x002fe40000000000 */
[----:B------:R-:W-:-:S03]  /*1f00*/  IADD3 R36, P5, PT, R31, UR38, RZ ;  /* 0x000000261f247c10 */ /* 0x000fc6000ffbe0ff */
[----:B------:R-:W-:Y:S01]  /*1f10*/  IMAD.HI.U32 R21, R20, UR5, RZ ;  /* 0x0000000514157c27 */ /* 0x000fe2000f8e00ff */
[----:B-----5:R-:W-:Y:S02]  /*1f20*/  ISETP.NE.AND P1, PT, R2, RZ, PT ;  /* 0x000000ff0200720c */ /* 0x020fe40003f25270 */
[----:B------:R-:W-:Y:S02]  /*1f30*/  SHF.R.S64 R2, RZ, 0x1e, R3 ;  /* 0x0000001eff027819 */ /* 0x000fe40000001003 */
[----:B------:R-:W-:Y:S01]  /*1f40*/  LEA.HI.X.SX32 R37, R31, UR39, 0x1, P5 ;  /* 0x000000271f257c11 */ /* 0x000fe2000a8f0eff */
[----:B------:R-:W-:Y:S01]  /*1f50*/  IMAD.MOV R23, RZ, RZ, -R21 ;  /* 0x000000ffff177224 */ /* 0x000fe200078e0a15 */
[----:B------:R-:W-:-:S03]  /*1f60*/  IADD3 R2, P5, PT, R2, UR36, RZ ;  /* 0x0000002402027c10 */ /* 0x000fc6000ffbe0ff */
[----:B------:R-:W-:Y:S01]  /*1f70*/  IMAD R20, R23, UR9, R20 ;  /* 0x0000000917147c24 */ /* 0x000fe2000f8e0214 */
[----:B------:R-:W-:Y:S01]  /*1f80*/  LEA.HI.X.SX32 R3, R3, UR37, 0x2, P5 ;  /* 0x0000002503037c11 */ /* 0x000fe2000a8f16ff */
[----:B------:R1:W5:Y:S01]  /*1f90*/  LDG.E.U8 R31, desc[UR10][R36.64] ;  /* 0x0000000a241f7981 */ /* 0x000362000c1e1100 */
[----:B------:R-:W-:-:S04]  /*1fa0*/  IADD3 R16, P5, PT, R16, UR36, RZ ;  /* 0x0000002410107c10 */ /* 0x000fc8000ffbe0ff */
[----:B------:R-:W-:Y:S02]  /*1fb0*/  LEA.HI.X.SX32 R17, R17, UR37, 0x2, P5 ;  /* 0x0000002511117c11 */ /* 0x000fe4000a8f16ff */
[----:B------:R-:W-:Y:S02]  /*1fc0*/  ISETP.LT.U32.AND P5, PT, R20, UR9, PT ;  /* 0x0000000914007c0c */ /* 0x000fe4000bfa1070 */
[----:B-1----:R-:W-:Y:S02]  /*1fd0*/  P2R R36, PR, RZ, 0x2 ;  /* 0x00000002ff247803 */ /* 0x002fe40000000000 */
[----:B---3--:R-:W-:Y:S02]  /*1fe0*/  ISETP.NE.AND P6, PT, R18, RZ, PT ;  /* 0x000000ff1200720c */ /* 0x008fe40003fc5270 */
[----:B0-----:R-:W-:Y:S01]  /*1ff0*/  R2UR UR4, R7 ;  /* 0x00000000070472ca */ /* 0x001fe200000e0000 */
[----:B------:R-:W-:Y:S01]  /*2000*/  IMAD R19, R19, UR51, R30 ;  /* 0x0000003313137c24 */ /* 0x000fe2000f8e021e */
[----:B------:R-:W-:Y:S01]  /*2010*/  LOP3.LUT R25, R42, UR50, RZ, 0x3c, !PT ;  /* 0x000000322a197c12 */ /* 0x000fe2000f8e3cff */
[----:B------:R-:W3:Y:S04]  /*2020*/  LDG.E R16, desc[UR10][R16.64] ;  /* 0x0000000a10107981 */ /* 0x000ee8000c1e1900 */
[----:B------:R-:W-:-:S04]  /*2030*/  @!P5 IADD3 R20, PT, PT, R20, -UR9, RZ ;  /* 0x800000091414dc10 */ /* 0x000fc8000fffe0ff */
[----:B------:R-:W-:Y:S01]  /*2040*/  ISETP.GE.U32.AND P1, PT, R20, UR9, PT ;  /* 0x0000000914007c0c */ /* 0x000fe2000bf26070 */
[----:B------:R-:W-:-:S05]  /*2050*/  VIADD R20, R0, 0x160 ;  /* 0x0000016000147836 */ /* 0x000fca0000000000 */
[----:B------:R-:W-:-:S05]  /*2060*/  IABS R18, R20 ;  /* 0x0000001400127213 */ /* 0x000fca0000000000 */
[----:B------:R-:W-:-:S05]  /*2070*/  IMAD.HI.U32 R7, R18, UR7, RZ ;  /* 0x0000000712077c27 */ /* 0x000fca000f8e00ff */
[----:B------:R-:W-:-:S05]  /*2080*/  IADD3 R23, PT, PT, -R7, RZ, RZ ;  /* 0x000000ff07177210 */ /* 0x000fca0007ffe1ff */
        /* <DEDUP_REMOVED lines=8> */
[----:B------:R-:W-:-:S07]  /*2110*/  ISETP.GE.AND P6, PT, R25, RZ, PT ;  /* 0x000000ff1900720c */ /* 0x000fce0003fc6270 */
[----:B------:R-:W-:Y:S02]  /*2120*/  @P5 IADD3 R7, PT, PT, R7, 0x1, RZ ;  /* 0x0000000107075810 */ /* 0x000fe40007ffe0ff */
[----:B------:R-:W-:Y:S01]  /*2130*/  ISETP.GE.AND P5, PT, R18, RZ, PT ;  /* 0x000000ff1200720c */ /* 0x000fe20003fa6270 */
[----:B------:R-:W-:Y:S01]  /*2140*/  @P1 VIADD R21, R21, 0x1 ;  /* 0x0000000115151836 */ /* 0x000fe20000000000 */
[----:B------:R-:W-:Y:S02]  /*2150*/  MOV R24, R7 ;  /* 0x0000000700187202 */ /* 0x000fe40000000f00 */
[----:B------:R-:W-:Y:S01]  /*2160*/  ISETP.NE.AND P1, PT, RZ, UR50, PT ;  /* 0x00000032ff007c0c */ /* 0x000fe2000bf25270 */
[----:B------:R0:W3:Y:S01]  /*2170*/  LDG.E R7, desc[UR10][R2.64] ;  /* 0x0000000a02077981 */ /* 0x0000e2000c1e1900 */
[----:B------:R-:W-:-:S07]  /*2180*/  @!P6 IADD3 R21, PT, PT, -R21, RZ, RZ ;  /* 0x000000ff1515e210 */ /* 0x000fce0007ffe1ff */
[----:B------:R-:W-:Y:S01]  /*2190*/  @!P5 IMAD.MOV R24, RZ, RZ, -R24 ;  /* 0x000000ffff18d224 */ /* 0x000fe200078e0a18 */
[----:B------:R-:W-:-:S04]  /*21a0*/  SEL R21, R8, R21, !P1 ;  /* 0x0000001508157207 */ /* 0x000fc80004800000 */
[----:B------:R-:W-:Y:S01]  /*21b0*/  SEL R24, R11, R24, !P3 ;  /* 0x000000180b187207 */ /* 0x000fe20005800000 */
[----:B------:R-:W-:-:S03]  /*21c0*/  IMAD.MOV R25, RZ, RZ, -R21 ;  /* 0x000000ffff197224 */ /* 0x000fc600078e0a15 */
[----:B0-----:R-:W-:Y:S01]  /*21d0*/  IADD3 R3, PT, PT, -R24, RZ, RZ ;  /* 0x000000ff18037210 */ /* 0x001fe20007ffe1ff */
[----:B------:R-:W-:Y:S01]  /*21e0*/  IMAD R42, R25, UR50, R42 ;  /* 0x00000032192a7c24 */ /* 0x000fe2000f8e022a */
[----:B------:R-:W-:-:S03]  /*21f0*/  IADD3 R18, P5, PT, R19, UR38, RZ ;  /* 0x0000002613127c10 */ /* 0x000fc6000ffbe0ff */
[----:B------:R-:W-:Y:S01]  /*2200*/  IMAD R25, R3, UR49, R20 ;  /* 0x0000003103197c24 */ /* 0x000fe2000f8e0214 */
[----:B------:R-:W-:-:S04]  /*2210*/  LEA.HI.X.SX32 R19, R19, UR39, 0x1, P5 ;  /* 0x0000002713137c11 */ /* 0x000fc8000a8f0eff */
[----:B------:R-:W-:Y:S01]  /*2220*/  IABS R2, R25 ;  /* 0x0000001900027213 */ /* 0x000fe20000000000 */
[----:B------:R0:W3:Y:S04]  /*2230*/  LDG.E.U8 R23, desc[UR10][R18.64] ;  /* 0x0000000a12177981 */ /* 0x0000e8000c1e1100 */
[----:B0-----:R-:W-:-:S04]  /*2240*/  IMAD.HI.U32 R18, R2, UR5, RZ ;  /* 0x0000000502127c27 */ /* 0x001fc8000f8e00ff */
        /* <DEDUP_REMOVED lines=8> */
[----:B------:R-:W-:-:S07]  /*22d0*/  R2UR UR14, R26 ;  /* 0x000000001a0e72ca */ /* 0x000fce00000e0000 */
[----:B------:R-:W-:Y:S02]  /*22e0*/  @P5 IADD3 R18, PT, PT, R18, 0x1, RZ ;  /* 0x0000000112125810 */ /* 0x000fe40007ffe0ff */
[----:B------:R-:W-:Y:S01]  /*22f0*/  ISETP.GE.AND P5, PT, R2, RZ, PT ;  /* 0x000000ff0200720c */ /* 0x000fe20003fa6270 */
[----:B------:R-:W-:Y:S01]  /*2300*/  IMAD R40, R40, UR46, RZ ;  /* 0x0000002e28287c24 */ /* 0x000fe2000f8e02ff */
[----:B------:R-:W-:Y:S02]  /*2310*/  R2UR UR15, R27 ;  /* 0x000000001b0f72ca */ /* 0x000fe400000e0000 */
[----:B------:R-:W-:Y:S02]  /*2320*/  SEL R21, R21, RZ, P0 ;  /* 0x000000ff15157207 */ /* 0x000fe40000000000 */
[----:B------:R-:W-:-:S03]  /*2330*/  SEL R42, R42, RZ, P4 ;  /* 0x000000ff2a2a7207 */ /* 0x000fc60002000000 */
[----:B------:R-:W-:Y:S01]  /*2340*/  IMAD R21, R21, UR47, R40 ;  /* 0x0000002f15157c24 */ /* 0x000fe2000f8e0228 */
[----:B------:R-:W-:-:S03]  /*2350*/  SHF.R.S64 R2, RZ, 0x1e, R20 ;  /* 0x0000001eff027819 */ /* 0x000fc60000001014 */
[----:B------:R-:W-:Y:S02]  /*2360*/  @!P5 IMAD.MOV R18, RZ, RZ, -R18 ;  /* 0x000000ffff12d224 */ /* 0x000fe400078e0a12 */
[----:B------:R-:W-:Y:S01]  /*2370*/  IMAD R21, R42, UR51, R21 ;  /* 0x000000332a157c24 */ /* 0x000fe2000f8e0215 */
[----:B------:R-:W-:Y:S01]  /*2380*/  IADD3 R2, P6, PT, R2, UR36, RZ ;  /* 0x0000002402027c10 */ /* 0x000fe2000ffde0ff */
[----:B------:R0:W5:Y:S01]  /*2390*/  LDG.E.U8 R30, desc[UR14][R28.64] ;  /* 0x0000000e1c1e7981 */ /* 0x000162000c1e1100 */
[----:B------:R-:W-:Y:S02]  /*23a0*/  SEL R18, R8, R18, !P1 ;  /* 0x0000001208127207 */ /* 0x000fe40004800000 */
[----:B------:R-:W-:Y:S02]  /*23b0*/  SEL R19, R24, RZ, P2 ;  /* 0x000000ff18137207 */ /* 0x000fe40001000000 */
[----:B------:R-:W-:Y:S02]  /*23c0*/  LEA.HI.X.SX32 R3, R20, UR37, 0x2, P6 ;  /* 0x0000002514037c11 */ /* 0x000fe4000b0f16ff */
[----:B------:R-:W-:-:S02]  /*23d0*/  IADD3 R20, PT, PT, -R18, RZ, RZ ;  /* 0x000000ff12147210 */ /* 0x000fc40007ffe1ff */
[C---:B0-----:R-:W-:Y:S02]  /*23e0*/  IADD3 R28, P5, PT, R21.reuse, UR38, RZ ;  /* 0x00000026151c7c10 */ /* 0x041fe4000ffbe0ff */
[----:B------:R-:W-:Y:S02]  /*23f0*/  SEL R18, R18, RZ, P0 ;  /* 0x000000ff12127207 */ /* 0x000fe40000000000 */
[----:B------:R-:W-:Y:S01]  /*2400*/  LEA.HI.X.SX32 R29, R21, UR39, 0x1, P5 ;  /* 0x00000027151d7c11 */ /* 0x000fe2000a8f0eff */
[----:B------:R-:W-:Y:S02]  /*2410*/  IMAD R21, R19, UR46, RZ ;  /* 0x0000002e13157c24 */ /* 0x000fe4000f8e02ff */
[----:B------:R-:W-:Y:S02]  /*2420*/  IMAD R19, R20, UR50, R25 ;  /* 0x0000003214137c24 */ /* 0x000fe4000f8e0219 */
[----:B------:R-:W-:Y:S01]  /*2430*/  IMAD R20, R18, UR47, R21 ;  /* 0x0000002f12147c24 */ /* 0x000fe2000f8e0215 */
[----:B------:R-:W3:Y:S01]  /*2440*/  LDG.E.U8 R28, desc[UR10][R28.64] ;  /* 0x0000000a1c1c7981 */ /* 0x000ee2000c1e1100 */
        /* <DEDUP_REMOVED lines=12> */
[----:B------:R-:W-:-:S04]  /*2510*/  ISETP.GE.AND P5, PT, R21, RZ, PT ;  /* 0x000000ff1500720c */ /* 0x000fc80003fa6270 */
[----:B------:R-:W-:Y:S01]  /*2520*/  MOV R40, R17 ;  /* 0x0000001100287202 */ /* 0x000fe20000000f00 */
[----:B------:R-:W-:Y:S01]  /*2530*/  IMAD R19, R19, UR51, R20 ;  /* 0x0000003313137c24 */ /* 0x000fe2000f8e0214 */
[----:B------:R0:W3:Y:S07]  /*2540*/  LDG.E R17, desc[UR10][R2.64] ;  /* 0x0000000a02117981 */ /* 0x0000ee000c1e1900 */
[----:B------:R-:W-:Y:S01]  /*2550*/  @!P5 IMAD.MOV R40, RZ, RZ, -R40 ;  /* 0x000000ffff28d224 */ /* 0x000fe200078e0a28 */
[----:B------:R-:W-:-:S04]  /*2560*/  IADD3 R24, P5, PT, R19, UR38, RZ ;  /* 0x0000002613187c10 */ /* 0x000fc8000ffbe0ff */
[----:B------:R-:W-:Y:S02]  /*2570*/  SEL R40, R11, R40, !P3 ;  /* 0x000000280b287207 */ /* 0x000fe40005800000 */
[----:B------:R-:W-:Y:S02]  /*2580*/  LEA.HI.X.SX32 R25, R19, UR39, 0x1, P5 ;  /* 0x0000002713197c11 */ /* 0x000fe4000a8f0eff */
[C---:B------:R-:W-:Y:S02]  /*2590*/  IADD3 R19, PT, PT, -R40.reuse, RZ, RZ ;  /* 0x000000ff28137210 */ /* 0x040fe40007ffe1ff */
[----:B0-----:R-:W-:Y:S01]  /*25a0*/  SEL R3, R40, RZ, P2 ;  /* 0x000000ff28037207 */ /* 0x001fe20001000000 */
[----:B------:R0:W3:Y:S02]  /*25b0*/  LDG.E.U8 R24, desc[UR10][R24.64] ;  /* 0x0000000a18187981 */ /* 0x0000e4000c1e1100 */
        /* <DEDUP_REMOVED lines=69> */
[----:B------:R-:W-:Y:S02]  /*2a10*/  IADD3 R2, P5, PT, R3, UR38, RZ ;  /* 0x0000002603027c10 */ /* 0x000fe4000ffbe0ff */
[----:B----4-:R-:W-:Y:S01]  /*2a20*/  ISETP.NE.AND P6, PT, R41, RZ, PT ;  /* 0x000000ff2900720c */ /* 0x010fe20003fc5270 */
[----:B------:R0:W4:Y:S01]  /*2a30*/  LDG.E R21, desc[UR10][R18.64] ;  /* 0x0000000a12157981 */ /* 0x000122000c1e1900 */
[----:B------:R-:W-:Y:S02]  /*2a40*/  IABS R41, R25 ;  /* 0x0000001900297213 */ /* 0x000fe40000000000 */
        /* <DEDUP_REMOVED lines=41> */
[----:B------:R-:W-:Y:S01]  /*2ce0*/  LEA.HI.X.SX32 R19, R25, UR37, 0x2, P5 ;  /* 0x0000002519137c11 */ /* 0x000fe2000a8f16ff */
[----:B------:R-:W-:-:S03]  /*2cf0*/  VIADD R25, R0, 0x1e0 ;  /* 0x000001e000197836 */ /* 0x000fc60000000000 */
[C---:B------:R-:W-:Y:S01]  /*2d00*/  IADD3 R2, P5, PT, R3.reuse, UR38, RZ ;  /* 0x0000002603027c10 */ /* 0x040fe2000ffbe0ff */
[----:B------:R0:W4:Y:S03]  /*2d10*/  LDG.E R22, desc[UR10][R18.64] ;  /* 0x0000000a12167981 */ /* 0x000126000c1e1900 */
[----:B------:R-:W-:Y:S02]  /*2d20*/  LEA.HI.X.SX32 R3, R3, UR39, 0x1, P5 ;  /* 0x0000002703037c11 */ /* 0x000fe4000a8f0eff */
[----:B------:R-:W-:Y:S02]  /*2d30*/  ISETP.NE.AND P5, PT, R39, RZ, PT ;  /* 0x000000ff2700720c */ /* 0x000fe40003fa5270 */
[----:B------:R-:W-:Y:S01]  /*2d40*/  IABS R39, R25 ;  /* 0x0000001900277213 */ /* 0x000fe20000000000 */
[----:B------:R1:W4:Y:S01]  /*2d50*/  LDG.E.U8 R41, desc[UR10][R2.64] ;  /* 0x0000000a02297981 */ /* 0x000322000c1e1100 */
[----:B------:R-:W-:-:S02]  /*2d60*/  P2R R42, PR, RZ, 0x40 ;  /* 0x00000040ff2a7803 */ /* 0x000fc40000000000 */
[----:B------:R-:W-:Y:S01]  /*2d70*/  ISETP.NE.AND P6, PT, R38, RZ, PT ;  /* 0x000000ff2600720c */ /* 0x000fe20003fc5270 */
        /* <DEDUP_REMOVED lines=80> */
[----:B---3--:R-:W-:Y:S01]  /*3280*/  ISETP.NE.AND P6, PT, R23, RZ, PT ;  /* 0x000000ff1700720c */ /* 0x008fe20003fc5270 */
        /* <DEDUP_REMOVED lines=56> */
[----:B------:R-:W3:Y:S03]  /*3610*/  LDG.E R23, desc[UR10][R18.64] ;  /* 0x0000000a12177981 */ /* 0x000ee6000c1e1900 */
[----:B------:R-:W-:Y:S02]  /*3620*/  LEA.HI.X.SX32 R3, R3, UR39, 0x1, P5 ;  /* 0x0000002703037c11 */ /* 0x000fe4000a8f0eff */
[----:B------:R-:W-:Y:S01]  /*3630*/  ISETP.NE.AND P5, PT, R24, RZ, PT ;  /* 0x000000ff1800720c */ /* 0x000fe20003fa5270 */
[----:B------:R-:W-:-:S02]  /*3640*/  IMAD.HI.U32 R24, R48, UR7, RZ ;  /* 0x0000000730187c27 */ /* 0x000fc4000f8e00ff */
[----:B------:R0:W3:Y:S03]  /*3650*/  LDG.E.U8 R39, desc[UR10][R2.64] ;  /* 0x0000000a02277981 */ /* 0x0000e6000c1e1100 */
        /* <DEDUP_REMOVED lines=29> */
[----:B------:R-:W-:-:S04]  /*3830*/  P2R R50, PR, RZ, 0x10 ;  /* 0x00000010ff327803 */ /* 0x000fc80000000000 */
[----:B------:R-:W-:Y:S02]  /*3840*/  SEL R3, R3, RZ, P4 ;  /* 0x000000ff03037207 */ /* 0x000fe40002000000 */
[----:B--2---:R-:W-:-:S04]  /*3850*/  ISETP.NE.AND P4, PT, R40, RZ, PT ;  /* 0x000000ff2800720c */ /* 0x004fc80003f85270 */
[----:B------:R-:W-:Y:S02]  /*3860*/  P2R R49, PR, RZ, 0x10 ;  /* 0x00000010ff317803 */ /* 0x000fe40000000000 */
[----:B------:R-:W-:-:S04]  /*3870*/  ISETP.NE.AND P4, PT, R52, RZ, PT ;  /* 0x000000ff3400720c */ /* 0x000fc80003f85270 */
[----:B------:R-:W-:Y:S02]  /*3880*/  P2R R52, PR, RZ, 0x10 ;  /* 0x00000010ff347803 */ /* 0x000fe40000000000 */
[----:B------:R-:W-:Y:S02]  /*3890*/  ISETP.NE.AND P4, PT, R47, RZ, PT ;  /* 0x000000ff2f00720c */ /* 0x000fe40003f85270 */
[----:B------:R-:W-:Y:S02]  /*38a0*/  SEL R18, R24, RZ, P2 ;  /* 0x000000ff18127207 */ /* 0x000fe40001000000 */
[----:B------:R-:W-:Y:S02]  /*38b0*/  P2R R24, PR, RZ, 0x10 ;  /* 0x00000010ff187803 */ /* 0x000fe40000000000 */
[----:B------:R-:W-:Y:S02]  /*38c0*/  ISETP.NE.AND P4, PT, R46, RZ, PT ;  /* 0x000000ff2e00720c */ /* 0x000fe40003f85270 */
[----:B------:R-:W-:-:S02]  /*38d0*/  ISETP.NE.AND P5, PT, R29, RZ, PT ;  /* 0x000000ff1d00720c */ /* 0x000fc40003fa5270 */
[----:B------:R-:W-:Y:S02]  /*38e0*/  P2R R46, PR, RZ, 0x10 ;  /* 0x00000010ff2e7803 */ /* 0x000fe40000000000 */
[----:B------:R-:W-:Y:S02]  /*38f0*/  ISETP.NE.AND P4, PT, R43, RZ, PT ;  /* 0x000000ff2b00720c */ /* 0x000fe40003f85270 */
[----:B------:R-:W-:Y:S01]  /*3900*/  IADD3 R29, PT, PT, R0, 0x240, RZ ;  /* 0x00000240001d7810 */ /* 0x000fe20007ffe0ff */
[----:B------:R-:W-:Y:S01]  /*3910*/  IMAD R19, R18, UR46, RZ ;  /* 0x0000002e12137c24 */ /* 0x000fe2000f8e02ff */
[----:B------:R-:W-:Y:S02]  /*3920*/  P2R R47, PR, RZ, 0x10 ;  /* 0x00000010ff2f7803 */ /* 0x000fe40000000000 */
[----:B------:R-:W-:Y:S02]  /*3930*/  ISETP.NE.AND P4, PT, R42, RZ, PT ;  /* 0x000000ff2a00720c */ /* 0x000fe40003f85270 */
[----:B------:R-:W-:-:S02]  /*3940*/  IABS R18, R29 ;  /* 0x0000001d00127213 */ /* 0x000fc40000000000 */
[----:B------:R-:W-:Y:S02]  /*3950*/  SEL R2, R2, RZ, P0 ;  /* 0x000000ff02027207 */ /* 0x000fe40000000000 */
[----:B------:R-:W-:Y:S02]  /*3960*/  P2R R53, PR, RZ, 0x10 ;  /* 0x00000010ff357803 */ /* 0x000fe40000000000 */
[----:B------:R-:W-:Y:S01]  /*3970*/  ISETP.NE.AND P4, PT, R37, RZ, PT ;  /* 0x000000ff2500720c */ /* 0x000fe20003f85270 */
[----:B------:R-:W-:-:S04]  /*3980*/  IMAD.HI.U32 R37, R18, UR7, RZ ;  /* 0x0000000712257c27 */ /* 0x000fc8000f8e00ff */
[----:B------:R-:W-:Y:S02]  /*3990*/  IMAD R2, R2, UR47, R19 ;  /* 0x0000002f02027c24 */ /* 0x000fe4000f8e0213 */
[----:B------:R-:W-:Y:S01]  /*39a0*/  IMAD.MOV R19, RZ, RZ, -R37 ;  /* 0x000000ffff137224 */ /* 0x000fe200078e0a25 */
[----:B------:R-:W-:Y:S02]  /*39b0*/  P2R R48, PR, RZ, 0x20 ;  /* 0x00000020ff307803 */ /* 0x000fe40000000000 */
[----:B----4-:R-:W-:Y:S01]  /*39c0*/  ISETP.NE.AND P5, PT, R41, RZ, PT ;  /* 0x000000ff2900720c */ /* 0x010fe20003fa5270 */
[----:B------:R-:W-:-:S03]  /*39d0*/  IMAD R18, R19, UR8, R18 ;  /* 0x0000000813127c24 */ /* 0x000fc6000f8e0212 */
[----:B------:R-:W-:Y:S02]  /*39e0*/  P2R R41, PR, RZ, 0x20 ;  /* 0x00000020ff297803 */ /* 0x000fe40000000000 */
[----:B------:R-:W-:Y:S01]  /*39f0*/  ISETP.LT.U32.AND P5, PT, R18, UR8, PT ;  /* 0x0000000812007c0c */ /* 0x000fe2000bfa1070 */
[----:B------:R-:W-:Y:S01]  /*3a00*/  IMAD R3, R3, UR51, R2 ;  /* 0x0000003303037c24 */ /* 0x000fe2000f8e0202 */
[----:B------:R-:W-:Y:S02]  /*3a10*/  P2R R40, PR, RZ, 0x10 ;  /* 0x00000010ff287803 */ /* 0x000fe40000000000 */
[----:B------:R-:W-:-:S09]  /*3a20*/  ISETP.NE.AND P4, PT, R36, RZ, PT ;  /* 0x000000ff2400720c */ /* 0x000fd20003f85270 */
[----:B------:R-:W-:Y:S01]  /*3a30*/  @!P5 IADD3 R37, PT, PT, R37, 0x1, RZ ;  /* 0x000000012525d810 */ /* 0x000fe20007ffe0ff */
[----:B------:R-:W-:Y:S01]  /*3a40*/  @!P5 VIADD R18, R18, -UR8 ;  /* 0x800000081212dc36 */ /* 0x000fe20008000000 */
[----:B------:R-:W-:-:S04]  /*3a50*/  IADD3 R2, P5, PT, R3, UR38, RZ ;  /* 0x0000002603027c10 */ /* 0x000fc8000ffbe0ff */
[----:B------:R-:W-:-:S05]  /*3a60*/  LEA.HI.X.SX32 R3, R3, UR39, 0x1, P5 ;  /* 0x0000002703037c11 */ /* 0x000fca000a8f0eff */
[----:B------:R0:W2:Y:S01]  /*3a70*/  LDG.E.U8 R36, desc[UR10][R2.64] ;  /* 0x0000000a02247981 */ /* 0x0000a2000c1e1100 */
[----:B------:R-:W-:Y:S02]  /*3a80*/  ISETP.GE.U32.AND P5, PT, R18, UR8, PT ;  /* 0x0000000812007c0c */ /* 0x000fe4000bfa6070 */
[----:B------:R-:W-:Y:S02]  /*3a90*/  SHF.R.S64 R18, RZ, 0x1e, R0 ;  /* 0x0000001eff127819 */ /* 0x000fe40000001000 */
[----:B------:R-:W-:Y:S02]  /*3aa0*/  P2R R28, PR, RZ, 0x40 ;  /* 0x00000040ff1c7803 */ /* 0x000fe40000000000 */
[----:B------:R-:W-:-:S04]  /*3ab0*/  IADD3 R18, P6, PT, R18, UR36, RZ ;  /* 0x0000002412127c10 */ /* 0x000fc8000ffde0ff */
[C---:B------:R-:W-:Y:S02]  /*3ac0*/  LEA.HI.X.SX32 R19, R0.reuse, UR37, 0x2, P6 ;  /* 0x0000002500137c11 */ /* 0x040fe4000b0f16ff */
[----:B------:R-:W-:-:S04]  /*3ad0*/  IADD3 R0, PT, PT, R0, 0x260, RZ ;  /* 0x0000026000007810 */ /* 0x000fc80007ffe0ff */
[----:B------:R-:W-:Y:S01]  /*3ae0*/  IABS R43, R0 ;  /* 0x00000000002b7213 */ /* 0x000fe20000000000 */
[----:B------:R1:W4:Y:S04]  /*3af0*/  LDG.E R19, desc[UR10][R18.64] ;  /* 0x0000000a12137981 */ /* 0x000328000c1e1900 */
        /* <DEDUP_REMOVED lines=8> */
[----:B------:R-:W-:-:S11]  /*3b80*/  LOP3.LUT R2, R29, UR49, RZ, 0x3c, !PT ;  /* 0x000000311d027c12 */ /* 0x000fd6000f8e3cff */
[----:B------:R-:W-:Y:S01]  /*3b90*/  @P5 VIADD R42, R42, 0x1 ;  /* 0x000000012a2a5836 */ /* 0x000fe20000000000 */
[----:B------:R-:W-:Y:S02]  /*3ba0*/  ISETP.GE.AND P5, PT, R2, RZ, PT ;  /* 0x000000ff0200720c */ /* 0x000fe40003fa6270 */
[----:B------:R-:W-:-:S11]  /*3bb0*/  LOP3.LUT R2, R0, UR49, RZ, 0x3c, !PT ;  /* 0x0000003100027c12 */ /* 0x000fd6000f8e3cff */
[----:B------:R-:W-:-:S04]  /*3bc0*/  @!P5 IADD3 R37, PT, PT, -R37, RZ, RZ ;  /* 0x000000ff2525d210 */ /* 0x000fc80007ffe1ff */
[----:B------:R-:W-:Y:S02]  /*3bd0*/  SEL R37, R11, R37, !P3 ;  /* 0x000000250b257207 */ /* 0x000fe40005800000 */
[----:B------:R-:W-:Y:S02]  /*3be0*/  ISETP.GE.AND P5, PT, R2, RZ, PT ;  /* 0x000000ff0200720c */ /* 0x000fe40003fa6270 */
[----:B------:R-:W-:-:S05]  /*3bf0*/  IADD3 R2, PT, PT, -R37, RZ, RZ ;  /* 0x000000ff25027210 */ /* 0x000fca0007ffe1ff */
[----:B------:R-:W-:-:S05]  /*3c00*/  IMAD R55, R2, UR49, R29 ;  /* 0x0000003102377c24 */ /* 0x000fca000f8e021d */
[----:B------:R-:W-:-:S05]  /*3c10*/  IABS R3, R55 ;  /* 0x0000003700037213 */ /* 0x000fca0000000000 */
[----:B------:R-:W-:-:S04]  /*3c20*/  IMAD.HI.U32 R2, R3, UR5, RZ ;  /* 0x0000000503027c27 */ /* 0x000fc8000f8e00ff */
[----:B-1----:R-:W-:-:S04]  /*3c30*/  IMAD.MOV R18, RZ, RZ, -R2 ;  /* 0x000000ffff127224 */ /* 0x002fc800078e0a02 */
[----:B------:R-:W-:Y:S02]  /*3c40*/  IMAD R3, R18, UR9, R3 ;  /* 0x0000000912037c24 */ /* 0x000fe4000f8e0203 */
[----:B------:R-:W-:-:S03]  /*3c50*/  @!P5 IMAD.MOV R42, RZ, RZ, -R42 ;  /* 0x000000ffff2ad224 */ /* 0x000fc600078e0a2a */
[----:B------:R-:W-:-:S13]  /*3c60*/  ISETP.LT.U32.AND P5, PT, R3, UR9, PT ;  /* 0x0000000903007c0c */ /* 0x000fda000bfa1070 */
[----:B------:R-:W-:Y:S01]  /*3c70*/  @!P5 IADD3 R3, PT, PT, R3, -UR9, RZ ;  /* 0x800000090303dc10 */ /* 0x000fe2000fffe0ff */
[----:B------:R-:W-:-:S03]  /*3c80*/  @!P5 VIADD R2, R2, 0x1 ;  /* 0x000000010202d836 */ /* 0x000fc60000000000 */
[----:B------:R-:W-:Y:S02]  /*3c90*/  ISETP.GE.U32.AND P5, PT, R3, UR9, PT ;  /* 0x0000000903007c0c */ /* 0x000fe4000bfa6070 */
[----:B------:R-:W-:Y:S02]  /*3ca0*/  LOP3.LUT R3, R55, UR50, RZ, 0x3c, !PT ;  /* 0x0000003237037c12 */ /* 0x000fe4000f8e3cff */
[----:B------:R-:W-:-:S09]  /*3cb0*/  SEL R43, R11, R42, !P3 ;  /* 0x0000002a0b2b7207 */ /* 0x000fd20005800000 */
[----:B------:R-:W-:Y:S02]  /*3cc0*/  @P5 IADD3 R2, PT, PT, R2, 0x1, RZ ;  /* 0x0000000102025810 */ /* 0x000fe40007ffe0ff */
[----:B------:R-:W-:Y:S02]  /*3cd0*/  ISETP.GE.AND P5, PT, R3, RZ, PT ;  /* 0x000000ff0300720c */ /* 0x000fe40003fa6270 */
[----:B------:R-:W-:-:S05]  /*3ce0*/  SEL R11, R37, RZ, P2 ;  /* 0x000000ff250b7207 */ /* 0x000fca0001000000 */
[----:B------:R-:W-:Y:S02]  /*3cf0*/  IMAD R18, R11, UR46, RZ ;  /* 0x0000002e0b127c24 */ /* 0x000fe4000f8e02ff */
[----:B------:R-:W-:-:S04]  /*3d00*/  IMAD.MOV R11, RZ, RZ, -R43 ;  /* 0x000000ffff0b7224 */ /* 0x000fc800078e0a2b */
[----:B------:R-:W-:Y:S02]  /*3d10*/  @!P5 IMAD.MOV R2, RZ, RZ, -R2 ;  /* 0x000000ffff02d224 */ /* 0x000fe400078e0a02 */
[----:B------:R-:W-:-:S03]  /*3d20*/  IMAD R11, R11, UR49, R0 ;  /* 0x000000310b0b7c24 */ /* 0x000fc6000f8e0200 */
[----:B------:R-:W-:-:S04]  /*3d30*/  SEL R3, R8, R2, !P1 ;  /* 0x0000000208037207 */ /* 0x000fc80004800000 */
[C---:B------:R-:W-:Y:S02]  /*3d40*/  IADD3 R2, PT, PT, -R3.reuse, RZ, RZ ;  /* 0x000000ff03027210 */ /* 0x040fe40007ffe1ff */
[----:B------:R-:W-:-:S05]  /*3d50*/  SEL R3, R3, RZ, P0 ;  /* 0x000000ff03037207 */ /* 0x000fca0000000000 */
[----:B------:R-:W-:Y:S02]  /*3d60*/  IMAD R3, R3, UR47, R18 ;  /* 0x0000002f03037c24 */ /* 0x000fe4000f8e0212 */
[----:B------:R-:W-:-:S05]  /*3d70*/  FMUL R9, R9, UR4 ;  /* 0x0000000409097c20 */ /* 0x000fca0008400000 */
[----:B------:R-:W-:Y:S01]  /*3d80*/  FSEL R42, R9, R6, P4 ;  /* 0x00000006092a7208 */ /* 0x000fe20002000000 */
[----:B------:R-:W-:Y:S01]  /*3d90*/  FMUL R9, R14, UR4 ;  /* 0x000000040e097c20 */ /* 0x000fe20008400000 */
        /* <DEDUP_REMOVED lines=8> */
[----:B------:R-:W-:Y:S01]  /*3e20*/  FMUL R13, R13, UR4 ;  /* 0x000000040d0d7c20 */ /* 0x000fe20008400000 */
[----:B------:R-:W-:Y:S01]  /*3e30*/  FMUL R15, R15, UR4 ;  /* 0x000000040f0f7c20 */ /* 0x000fe20008400000 */
[----:B------:R-:W-:Y:S01]  /*3e40*/  SEL R43, R43, RZ, P2 ;  /* 0x000000ff2b2b7207 */ /* 0x000fe20001000000 */
[----:B------:R-:W-:Y:S01]  /*3e50*/  FMUL R5, R5, UR4 ;  /* 0x0000000405057c20 */ /* 0x000fe20008400000 */
[----:B------:R-:W-:Y:S01]  /*3e60*/  ISETP.NE.AND P2, PT, R44, RZ, PT ;  /* 0x000000ff2c00720c */ /* 0x000fe20003f45270 */
[----:B------:R-:W-:-:S02]  /*3e70*/  IMAD R2, R2, UR50, R55 ;  /* 0x0000003202027c24 */ /* 0x000fc4000f8e0237 */
[----:B------:R-:W-:Y:S01]  /*3e80*/  FMUL R7, R7, UR4 ;  /* 0x0000000407077c20 */ /* 0x000fe20008400000 */
[----:B--2---:R-:W-:Y:S02]  /*3e90*/  ISETP.NE.AND P5, PT, R36, RZ, PT ;  /* 0x000000ff2400720c */ /* 0x004fe40003fa5270 */
        /* <DEDUP_REMOVED lines=11> */
[----:B------:R-:W-:Y:S02]  /*3f50*/  FSEL R36, R9, R6, P4 ;  /* 0x0000000609247208 */ /* 0x000fe40002000000 */
[----:B------:R-:W-:-:S09]  /*3f60*/  ISETP.NE.AND P4, PT, R46, RZ, PT ;  /* 0x000000ff2e00720c */ /* 0x000fd20003f85270 */
[----:B------:R-:W-:-:S04]  /*3f70*/  @!P6 IADD3 R18, PT, PT, -R18, RZ, RZ ;  /* 0x000000ff1212e210 */ /* 0x000fc80007ffe1ff */
[----:B------:R-:W-:Y:S02]  /*3f80*/  SEL R37, R8, R18, !P1 ;  /* 0x0000001208257207 */ /* 0x000fe40004800000 */
[----:B------:R-:W-:Y:S02]  /*3f90*/  ISETP.NE.AND P1, PT, R28, RZ, PT ;  /* 0x000000ff1c00720c */ /* 0x000fe40003f25270 */
[----:B------:R-:W-:Y:S02]  /*3fa0*/  FSEL R28, R13, R6, P4 ;  /* 0x000000060d1c7208 */ /* 0x000fe40002000000 */
[----:B------:R-:W-:Y:S01]  /*3fb0*/  ISETP.NE.AND P4, PT, R24, RZ, PT ;  /* 0x000000ff1800720c */ /* 0x000fe20003f85270 */
[----:B------:R-:W-:-:S03]  /*3fc0*/  FMUL R9, R4, UR4 ;  /* 0x0000000404097c20 */ /* 0x000fc60008400000 */
[----:B------:R-:W-:Y:S02]  /*3fd0*/  FSEL R24, R15, R6, P4 ;  /* 0x000000060f187208 */ /* 0x000fe40002000000 */
[----:B------:R-:W-:-:S04]  /*3fe0*/  ISETP.NE.AND P4, PT, R52, RZ, PT ;  /* 0x000000ff3400720c */ /* 0x000fc80003f85270 */
[-C--:B------:R-:W-:Y:S02]  /*3ff0*/  FSEL R8, R9, R6.reuse, P4 ;  /* 0x0000000609087208 */ /* 0x080fe40002000000 */
[----:B------:R-:W-:Y:S02]  /*4000*/  ISETP.NE.AND P4, PT, R50, RZ, PT ;  /* 0x000000ff3200720c */ /* 0x000fe40003f85270 */
[-C--:B------:R-:W-:Y:S01]  /*4010*/  FSEL R18, R5, R6.reuse, P2 ;  /* 0x0000000605127208 */ /* 0x080fe20001000000 */
[----:B------:R-:W-:Y:S01]  /*4020*/  FMUL R5, R16, UR4 ;  /* 0x0000000410057c20 */ /* 0x000fe20008400000 */
[----:B------:R-:W-:Y:S02]  /*4030*/  ISETP.NE.AND P6, PT, R51, RZ, PT ;  /* 0x000000ff3300720c */ /* 0x000fe40003fc5270 */
[----:B------:R-:W-:Y:S02]  /*4040*/  SEL R2, R2, RZ, P4 ;  /* 0x000000ff02027207 */ /* 0x000fe40002000000 */
[----:B------:R-:W-:-:S03]  /*4050*/  FSEL R16, R5, R6, P6 ;  /* 0x0000000605107208 */ /* 0x000fc60003000000 */
[----:B------:R-:W-:Y:S02]  /*4060*/  IMAD R5, R2, UR51, R3 ;  /* 0x0000003302057c24 */ /* 0x000fe4000f8e0203 */
[----:B------:R-:W-:Y:S01]  /*4070*/  IMAD.MOV R2, RZ, RZ, -R37 ;  /* 0x000000ffff027224 */ /* 0x000fe200078e0a25 */
[----:B------:R-:W-:Y:S02]  /*4080*/  FSEL R44, R7, R6, P1 ;  /* 0x00000006072c7208 */ /* 0x000fe40000800000 */
[----:B------:R-:W-:Y:S01]  /*4090*/  SEL R7, R37, RZ, P0 ;  /* 0x000000ff25077207 */ /* 0x000fe20000000000 */
[----:B------:R-:W-:Y:S02]  /*40a0*/  IMAD R11, R2, UR50, R11 ;  /* 0x00000032020b7c24 */ /* 0x000fe4000f8e020b */
        /* <DEDUP_REMOVED lines=17> */
[----:B------:R0:W5:Y:S04]  /*41c0*/  LDG.E R2, desc[UR6][R2.64] ;  /* 0x0000000602027981 */ /* 0x000168000c1e1900 */
[----:B------:R-:W5:Y:S04]  /*41d0*/  LDG.E.U8 R12, desc[UR6][R12.64] ;  /* 0x000000060c0c7981 */ /* 0x000f68000c1e1100 */
[----:B------:R-:W5:Y:S01]  /*41e0*/  LDG.E R10, desc[UR6][R10.64] ;  /* 0x000000060a0a7981 */ /* 0x000f62000c1e1900 */
[----:B----4-:R-:W-:-:S05]  /*41f0*/  FMUL R19, R19, UR4 ;  /* 0x0000000413137c20 */ /* 0x010fca0008400000 */
        /* <DEDUP_REMOVED lines=13> */
[----:B0-----:R-:W-:Y:S01]  /*42d0*/  FMUL R3, R20, UR4 ;  /* 0x0000000414037c20 */ /* 0x001fe20008400000 */
        /* <DEDUP_REMOVED lines=14> */
[----:B---3--:R-:W-:Y:S01]  /*43c0*/  FMUL R3, R30, UR4 ;  /* 0x000000041e037c20 */ /* 0x008fe20008400000 */
        /* <DEDUP_REMOVED lines=9> */
[----:B------:R-:W-:Y:S02]  /*4460*/  FMNMX R5, R5, R22, !PT ;  /* 0x0000001605057209 */ /* 0x000fe40007800000 */
[----:B--2---:R-:W-:Y:S01]  /*4470*/  ISETP.NE.AND P2, PT, R14, RZ, PT ;  /* 0x000000ff0e00720c */ /* 0x004fe20003f45270 */
[----:B-----5:R-:W-:Y:S01]  /*4480*/  FMUL R3, R2, UR4 ;  /* 0x0000000402037c20 */ /* 0x020fe20008400000 */
        /* <DEDUP_REMOVED lines=44> */
[----:B------:R-:W-:Y:S01]  /*4750*/  FADD R5, R9, -12583039 ;  /* 0xcb40007f09057421 */ /* 0x000fe20000000000 */
[----:B------:R-:W-:-:S02]  /*4760*/  SHF.L.U32 R0, R0, 0x17, RZ ;  /* 0x0000001700007819 */ /* 0x000fc400000006ff */
[----:B------:R-:W-:Y:S01]  /*4770*/  FFMA R3, R4, 1.4426950216293334961, -R3 ;  /* 0x3fb8aa3b04037823 */ /* 0x000fe20000000803 */
[----:B------:R-:W-:-:S03]  /*4780*/  FFMA R5, R42, 1.4426950216293334961, -R5 ;  /* 0x3fb8aa3b2a057823 */ /* 0x000fc60000000805 */
[----:B------:R-:W-:Y:S01]  /*4790*/  FFMA R7, R4, 1.925963033500011079e-08, R3 ;  /* 0x32a5706004077823 */ /* 0x000fe20000000003 */
[----:B------:R-:W-:Y:S01]  /*47a0*/  FFMA R42, R42, 1.925963033500011079e-08, R5 ;  /* 0x32a570602a2a7823 */ /* 0x000fe20000000005 */
[-C--:B------:R-:W-:Y:S01]  /*47b0*/  FFMA.SAT R3, R40, R11.reuse, 0.5 ;  /* 0x3f00000028037423 */ /* 0x080fe2000000200b */
[----:B------:R-:W-:-:S03]  /*47c0*/  FFMA.SAT R5, R38, R11, 0.5 ;  /* 0x3f00000026057423 */ /* 0x000fc6000000200b */
[-C--:B------:R-:W-:Y:S01]  /*47d0*/  FFMA.RM R2, R3, R12.reuse, 12582913 ;  /* 0x4b40000103027423 */ /* 0x080fe2000000400c */
[----:B------:R-:W-:Y:S01]  /*47e0*/  FFMA.RM R3, R5, R12, 12582913 ;  /* 0x4b40000105037423 */ /* 0x000fe2000000400c */
[----:B------:R-:W0:Y:S02]  /*47f0*/  MUFU.EX2 R7, R7 ;  /* 0x0000000700077308 */ /* 0x000e240000000800 */
[C---:B------:R-:W-:Y:S01]  /*4800*/  FADD R5, R2.reuse, -12583039 ;  /* 0xcb40007f02057421 */ /* 0x040fe20000000000 */
[C---:B------:R-:W-:Y:S01]  /*4810*/  FADD R13, R3.reuse, -12583039 ;  /* 0xcb40007f030d7421 */ /* 0x040fe20000000000 */
[----:B------:R-:W-:Y:S01]  /*4820*/  SHF.L.U32 R2, R2, 0x17, RZ ;  /* 0x0000001702027819 */ /* 0x000fe200000006ff */
[----:B------:R-:W-:Y:S02]  /*4830*/  IMAD.SHL.U32 R3, R3, 0x800000, RZ ;  /* 0x0080000003037824 */ /* 0x000fe400078e00ff */
[----:B------:R-:W-:Y:S01]  /*4840*/  FFMA R5, R40, 1.4426950216293334961, -R5 ;  /* 0x3fb8aa3b28057823 */ /* 0x000fe20000000805 */
[----:B------:R-:W-:-:S03]  /*4850*/  FFMA R13, R38, 1.4426950216293334961, -R13 ;  /* 0x3fb8aa3b260d7823 */ /* 0x000fc6000000080d */
[----:B------:R-:W-:Y:S01]  /*4860*/  FFMA R40, R40, 1.925963033500011079e-08, R5 ;  /* 0x32a5706028287823 */ /* 0x000fe20000000005 */
[----:B------:R-:W-:Y:S01]  /*4870*/  FFMA R38, R38, 1.925963033500011079e-08, R13 ;  /* 0x32a5706026267823 */ /* 0x000fe2000000000d */
[----:B------:R-:W-:Y:S01]  /*4880*/  FFMA.SAT R5, R36, R11, 0.5 ;  /* 0x3f00000024057423 */ /* 0x000fe2000000200b */
[----:B------:R-:W1:Y:S03]  /*4890*/  MUFU.EX2 R13, R42 ;  /* 0x0000002a000d7308 */ /* 0x000e660000000800 */
[-C--:B------:R-:W-:Y:S01]  /*48a0*/  FFMA.RM R4, R5, R12.reuse, 12582913 ;  /* 0x4b40000105047423 */ /* 0x080fe2000000400c */
[----:B0-----:R-:W-:Y:S01]  /*48b0*/  FMUL R6, R0, R7 ;  /* 0x0000000700067220 */ /* 0x001fe20000400000 */
[----:B------:R-:W-:Y:S01]  /*48c0*/  FFMA.SAT R7, R24, R11, 0.5 ;  /* 0x3f00000018077423 */ /* 0x000fe2000000200b */
[----:B------:R-:W-:Y:S02]  /*48d0*/  IMAD.SHL.U32 R0, R9, 0x800000, RZ ;  /* 0x0080000009007824 */ /* 0x000fe400078e00ff */
[C---:B------:R-:W-:Y:S01]  /*48e0*/  FADD R5, R4.reuse, -12583039 ;  /* 0xcb40007f04057421 */ /* 0x040fe20000000000 */
[----:B------:R-:W-:Y:S01]  /*48f0*/  SHF.L.U32 R4, R4, 0x17, RZ ;  /* 0x0000001704047819 */ /* 0x000fe200000006ff */
[----:B------:R-:W-:Y:S01]  /*4900*/  FFMA.RM R7, R7, R12, 12582913 ;  /* 0x4b40000107077423 */ /* 0x000fe2000000400c */
[----:B------:R-:W0:Y:S01]  /*4910*/  MUFU.EX2 R38, R38 ;  /* 0x0000002600267308 */ /* 0x000e220000000800 */
[----:B------:R-:W-:-:S02]  /*4920*/  FFMA R5, R36, 1.4426950216293334961, -R5 ;  /* 0x3fb8aa3b24057823 */ /* 0x000fc40000000805 */
[C---:B------:R-:W-:Y:S01]  /*4930*/  FADD R9, R7.reuse, -12583039 ;  /* 0xcb40007f07097421 */ /* 0x040fe20000000000 */
[----:B------:R-:W-:Y:S01]  /*4940*/  SHF.L.U32 R7, R7, 0x17, RZ ;  /* 0x0000001707077819 */ /* 0x000fe200000006ff */
[----:B------:R-:W-:Y:S01]  /*4950*/  FFMA R36, R36, 1.925963033500011079e-08, R5 ;  /* 0x32a5706024247823 */ /* 0x000fe20000000005 */
[----:B------:R-:W-:Y:S01]  /*4960*/  FFMA.SAT R5, R28, R11, 0.5 ;  /* 0x3f0000001c057423 */ /* 0x000fe2000000200b */
[----:B-1----:R-:W-:Y:S01]  /*4970*/  FMUL R0, R0, R13 ;  /* 0x0000000d00007220 */ /* 0x002fe20000400000 */
[C---:B------:R-:W-:Y:S01]  /*4980*/  FFMA R9, R24.reuse, 1.4426950216293334961, -R9 ;  /* 0x3fb8aa3b18097823 */ /* 0x040fe20000000809 */
[----:B------:R-:W1:Y:S01]  /*4990*/  MUFU.EX2 R13, R40 ;  /* 0x00000028000d7308 */ /* 0x000e620000000800 */
[----:B------:R-:W-:Y:S02]  /*49a0*/  FFMA.RM R5, R5, R12, 12582913 ;  /* 0x4b40000105057423 */ /* 0x000fe4000000400c */
[----:B------:R-:W-:Y:S01]  /*49b0*/  FFMA R24, R24, 1.925963033500011079e-08, R9 ;  /* 0x32a5706018187823 */ /* 0x000fe20000000009 */
[----:B------:R-:W-:Y:S01]  /*49c0*/  FFMA.SAT R9, R8, R11, 0.5 ;  /* 0x3f00000008097423 */ /* 0x000fe2000000200b */
[C---:B------:R-:W-:Y:S01]  /*49d0*/  FADD R15, R5.reuse, -12583039 ;  /* 0xcb40007f050f7421 */ /* 0x040fe20000000000 */
[----:B------:R-:W-:-:S02]  /*49e0*/  IMAD.SHL.U32 R5, R5, 0x800000, RZ ;  /* 0x0080000005057824 */ /* 0x000fc400078e00ff */
[----:B------:R-:W-:Y:S01]  /*49f0*/  FFMA.RM R9, R9, R12, 12582913 ;  /* 0x4b40000109097423 */ /* 0x000fe2000000400c */
[C---:B------:R-:W-:Y:S01]  /*4a00*/  FFMA R15, R28.reuse, 1.4426950216293334961, -R15 ;  /* 0x3fb8aa3b1c0f7823 */ /* 0x040fe2000000080f */
[----:B------:R-:W2:Y:S01]  /*4a10*/  MUFU.EX2 R24, R24 ;  /* 0x0000001800187308 */ /* 0x000ea20000000800 */
[----:B0-----:R-:W-:Y:S02]  /*4a20*/  FMUL R3, R3, R38 ;  /* 0x0000002603037220 */ /* 0x001fe40000400000 */
[----:B------:R-:W-:Y:S01]  /*4a30*/  FFMA R28, R28, 1.925963033500011079e-08, R15 ;  /* 0x32a570601c1c7823 */ /* 0x000fe2000000000f */
[----:B-1----:R-:W-:Y:S01]  /*4a40*/  FMUL R2, R2, R13 ;  /* 0x0000000d02027220 */ /* 0x002fe20000400000 */
[----:B------:R-:W-:-:S03]  /*4a50*/  FADD R13, R9, -12583039 ;  /* 0xcb40007f090d7421 */ /* 0x000fc60000000000 */
[----:B------:R-:W0:Y:S01]  /*4a60*/  MUFU.EX2 R15, R36 ;  /* 0x00000024000f7308 */ /* 0x000e220000000800 */
[----:B------:R-:W-:-:S04]  /*4a70*/  FFMA R13, R8, 1.4426950216293334961, -R13 ;  /* 0x3fb8aa3b080d7823 */ /* 0x000fc8000000080d */
[----:B------:R-:W-:Y:S01]  /*4a80*/  FFMA R19, R8, 1.925963033500011079e-08, R13 ;  /* 0x32a5706008137823 */ /* 0x000fe2000000000d */
[-C--:B------:R-:W-:Y:S01]  /*4a90*/  FFMA.SAT R13, R18, R11.reuse, 0.5 ;  /* 0x3f000000120d7423 */ /* 0x080fe2000000200b */
[----:B------:R-:W-:Y:S02]  /*4aa0*/  IMAD.SHL.U32 R8, R9, 0x800000, RZ ;  /* 0x0080000009087824 */ /* 0x000fe400078e00ff */
[----:B------:R-:W-:Y:S01]  /*4ab0*/  FFMA.SAT R9, R46, R11, 0.5 ;  /* 0x3f0000002e097423 */ /* 0x000fe2000000200b */
[----:B------:R-:W1:Y:S01]  /*4ac0*/  MUFU.EX2 R28, R28 ;  /* 0x0000001c001c7308 */ /* 0x000e620000000800 */
[----:B------:R-:W-:Y:S01]  /*4ad0*/  FFMA.RM R10, R13, R12, 12582913 ;  /* 0x4b4000010d0a7423 */ /* 0x000fe2000000400c */
[----:B--2---:R-:W-:-:S03]  /*4ae0*/  FMUL R7, R7, R24 ;  /* 0x0000001807077220 */ /* 0x004fc60000400000 */
[----:B------:R-:W-:Y:S01]  /*4af0*/  FADD R13, R10, -12583039 ;  /* 0xcb40007f0a0d7421 */ /* 0x000fe20000000000 */
[----:B0-----:R-:W-:Y:S02]  /*4b00*/  FMUL R4, R4, R15 ;  /* 0x0000000f04047220 */ /* 0x001fe40000400000 */
[----:B------:R-:W0:Y:S01]  /*4b10*/  MUFU.EX2 R19, R19 ;  /* 0x0000001300137308 */ /* 0x000e220000000800 */
[----:B------:R-:W-:-:S04]  /*4b20*/  FFMA R13, R18, 1.4426950216293334961, -R13 ;  /* 0x3fb8aa3b120d7823 */ /* 0x000fc8000000080d */
[----:B------:R-:W-:Y:S01]  /*4b30*/  FFMA R21, R18, 1.925963033500011079e-08, R13 ;  /* 0x32a5706012157823 */ /* 0x000fe2000000000d */
[----:B------:R-:W-:Y:S01]  /*4b40*/  FFMA.SAT R13, R44, R11, 0.5 ;  /* 0x3f0000002c0d7423 */ /* 0x000fe2000000200b */
[----:B------:R-:W-:Y:S01]  /*4b50*/  FFMA.RM R18, R9, R12, 12582913 ;  /* 0x4b40000109127423 */ /* 0x000fe2000000400c */
[----:B-1----:R-:W-:Y:S02]  /*4b60*/  FMUL R5, R5, R28 ;  /* 0x0000001c05057220 */ /* 0x002fe40000400000 */
[----:B------:R-:W-:Y:S01]  /*4b70*/  FFMA.RM R13, R13, R12, 12582913 ;  /* 0x4b4000010d0d7423 */ /* 0x000fe2000000400c */
[C---:B------:R-:W-:Y:S01]  /*4b80*/  FADD R9, R18.reuse, -12583039 ;  /* 0xcb40007f12097421 */ /* 0x040fe20000000000 */
[----:B------:R-:W-:Y:S02]  /*4b90*/  SHF.L.U32 R18, R18, 0x17, RZ ;  /* 0x0000001712127819 */ /* 0x000fe400000006ff */
[----:B------:R-:W-:Y:S01]  /*4ba0*/  FADD R15, R13, -12583039 ;  /* 0xcb40007f0d0f7421 */ /* 0x000fe20000000000 */
[----:B------:R-:W-:Y:S01]  /*4bb0*/  FFMA R9, R46, 1.4426950216293334961, -R9 ;  /* 0x3fb8aa3b2e097823 */ /* 0x000fe20000000809 */
[----:B0-----:R-:W-:-:S02]  /*4bc0*/  FMUL R8, R8, R19 ;  /* 0x0000001308087220 */ /* 0x001fc40000400000 */
[----:B------:R-:W-:Y:S01]  /*4bd0*/  FFMA R15, R44, 1.4426950216293334961, -R15 ;  /* 0x3fb8aa3b2c0f7823 */ /* 0x000fe2000000080f */
[----:B------:R-:W-:Y:S01]  /*4be0*/  FFMA R46, R46, 1.925963033500011079e-08, R9 ;  /* 0x32a570602e2e7823 */ /* 0x000fe20000000009 */
[----:B------:R-:W-:Y:S01]  /*4bf0*/  SHF.L.U32 R9, R10, 0x17, RZ ;  /* 0x000000170a097819 */ /* 0x000fe200000006ff */
[----:B------:R-:W-:Y:S02]  /*4c00*/  IMAD.SHL.U32 R10, R13, 0x800000, RZ ;  /* 0x008000000d0a7824 */ /* 0x000fe400078e00ff */
[----:B------:R-:W-:Y:S01]  /*4c10*/  FFMA R44, R44, 1.925963033500011079e-08, R15 ;  /* 0x32a570602c2c7823 */ /* 0x000fe2000000000f */
[-C--:B------:R-:W-:Y:S01]  /*4c20*/  FFMA.SAT R15, R16, R11.reuse, 0.5 ;  /* 0x3f000000100f7423 */ /* 0x080fe2000000200b */
[-C--:B------:R-:W-:Y:S01]  /*4c30*/  FFMA.SAT R13, R48, R11.reuse, 0.5 ;  /* 0x3f000000300d7423 */ /* 0x080fe2000000200b */
[----:B------:R-:W-:Y:S02]  /*4c40*/  FFMA.SAT R19, R52, R11, 0.5 ;  /* 0x3f00000034137423 */ /* 0x000fe4000000200b */
[-C--:B------:R-:W-:Y:S01]  /*4c50*/  FFMA.RM R15, R15, R12.reuse, 12582913 ;  /* 0x4b4000010f0f7423 */ /* 0x080fe2000000400c */
[-C--:B------:R-:W-:Y:S01]  /*4c60*/  FFMA.RM R13, R13, R12.reuse, 12582913 ;  /* 0x4b4000010d0d7423 */ /* 0x080fe2000000400c */
[----:B------:R-:W-:-:S02]  /*4c70*/  FFMA.RM R19, R19, R12, 12582913 ;  /* 0x4b40000113137423 */ /* 0x000fc4000000400c */
[----:B------:R-:W-:Y:S02]  /*4c80*/  FADD R17, R15, -12583039 ;  /* 0xcb40007f0f117421 */ /* 0x000fe40000000000 */
[C---:B------:R-:W-:Y:S01]  /*4c90*/  FADD R29, R19.reuse, -12583039 ;  /* 0xcb40007f131d7421 */ /* 0x040fe20000000000 */
[----:B------:R-:W-:Y:S02]  /*4ca0*/  IMAD.SHL.U32 R19, R19, 0x800000, RZ ;  /* 0x0080000013137824 */ /* 0x000fe400078e00ff */
[----:B------:R-:W-:Y:S01]  /*4cb0*/  FFMA R17, R16, 1.4426950216293334961, -R17 ;  /* 0x3fb8aa3b10117823 */ /* 0x000fe20000000811 */
[----:B------:R-:W-:-:S03]  /*4cc0*/  FFMA R29, R52, 1.4426950216293334961, -R29 ;  /* 0x3fb8aa3b341d7823 */ /* 0x000fc6000000081d */
[----:B------:R-:W-:Y:S01]  /*4cd0*/  FFMA R25, R16, 1.925963033500011079e-08, R17 ;  /* 0x32a5706010197823 */ /* 0x000fe20000000011 */
[----:B------:R-:W-:Y:S01]  /*4ce0*/  FFMA.SAT R17, R50, R11, 0.5 ;  /* 0x3f00000032117423 */ /* 0x000fe2000000200b */
[----:B------:R0:W1:Y:S01]  /*4cf0*/  MUFU.EX2 R16, R21 ;  /* 0x0000001500107308 */ /* 0x0000620000000800 */
[----:B------:R-:W-:Y:S02]  /*4d00*/  FFMA R52, R52, 1.925963033500011079e-08, R29 ;  /* 0x32a5706034347823 */ /* 0x000fe4000000001d */
[----:B------:R-:W-:-:S04]  /*4d10*/  FFMA.RM R17, R17, R12, 12582913 ;  /* 0x4b40000111117423 */ /* 0x000fc8000000400c */
[----:B------:R-:W-:Y:S01]  /*4d20*/  FADD R23, R17, -12583039 ;  /* 0xcb40007f11177421 */ /* 0x000fe20000000000 */
[----:B------:R-:W2:Y:S01]  /*4d30*/  MUFU.EX2 R25, R25 ;  /* 0x0000001900197308 */ /* 0x000ea20000000800 */
[----:B0-----:R-:W-:Y:S01]  /*4d40*/  FADD R21, R13, -12583039 ;  /* 0xcb40007f0d157421 */ /* 0x001fe20000000000 */
[----:B------:R-:W-:Y:S02]  /*4d50*/  IMAD.SHL.U32 R17, R17, 0x800000, RZ ;  /* 0x0080000011117824 */ /* 0x000fe400078e00ff */
[----:B------:R-:W-:Y:S01]  /*4d60*/  FFMA R23, R50, 1.4426950216293334961, -R23 ;  /* 0x3fb8aa3b32177823 */ /* 0x000fe20000000817 */
[----:B------:R-:W-:Y:S01]  /*4d70*/  SHF.L.U32 R13, R13, 0x17, RZ ;  /* 0x000000170d0d7819 */ /* 0x000fe200000006ff */
[----:B------:R-:W-:Y:S02]  /*4d80*/  FFMA R21, R48, 1.4426950216293334961, -R21 ;  /* 0x3fb8aa3b30157823 */ /* 0x000fe40000000815 */
[----:B------:R-:W-:Y:S01]  /*4d90*/  FFMA R50, R50, 1.925963033500011079e-08, R23 ;  /* 0x32a5706032327823 */ /* 0x000fe20000000017 */
[----:B------:R-:W0:Y:S01]  /*4da0*/  MUFU.EX2 R52, R52 ;  /* 0x0000003400347308 */ /* 0x000e220000000800 */
[----:B------:R-:W-:Y:S01]  /*4db0*/  FFMA R48, R48, 1.925963033500011079e-08, R21 ;  /* 0x32a5706030307823 */ /* 0x000fe20000000015 */
[----:B------:R-:W-:Y:S01]  /*4dc0*/  FFMA.SAT R21, R54, R11, 0.5 ;  /* 0x3f00000036157423 */ /* 0x000fe2000000200b */
[----:B-1----:R-:W-:Y:S01]  /*4dd0*/  FMUL R9, R9, R16 ;  /* 0x0000001009097220 */ /* 0x002fe20000400000 */
[----:B------:R-:W-:-:S02]  /*4de0*/  SHF.L.U32 R16, R15, 0x17, RZ ;  /* 0x000000170f107819 */ /* 0x000fc400000006ff */
[----:B------:R-:W-:Y:S02]  /*4df0*/  FFMA.RM R15, R21, R12, 12582913 ;  /* 0x4b400001150f7423 */ /* 0x000fe4000000400c */
[----:B------:R-:W1:Y:S01]  /*4e00*/  MUFU.EX2 R23, R44 ;  /* 0x0000002c00177308 */ /* 0x000e620000000800 */
[----:B--2---:R-:W-:Y:S01]  /*4e10*/  FMUL R16, R16, R25 ;  /* 0x0000001910107220 */ /* 0x004fe20000400000 */
[C---:B------:R-:W-:Y:S01]  /*4e20*/  FADD R21, R15.reuse, -12583039 ;  /* 0xcb40007f0f157421 */ /* 0x040fe20000000000 */
[----:B------:R-:W-:-:S03]  /*4e30*/  IMAD.SHL.U32 R15, R15, 0x800000, RZ ;  /* 0x008000000f0f7824 */ /* 0x000fc600078e00ff */
[C---:B------:R-:W-:Y:S02]  /*4e40*/  FFMA R21, R54.reuse, 1.4426950216293334961, -R21 ;  /* 0x3fb8aa3b36157823 */ /* 0x040fe40000000815 */
[----:B------:R-:W2:Y:S01]  /*4e50*/  MUFU.EX2 R50, R50 ;  /* 0x0000003200327308 */ /* 0x000ea20000000800 */
[----:B0-----:R-:W-:Y:S01]  /*4e60*/  FMUL R19, R19, R52 ;  /* 0x0000003413137220 */ /* 0x001fe20000400000 */
[----:B------:R-:W-:-:S06]  /*4e70*/  FFMA R54, R54, 1.925963033500011079e-08, R21 ;  /* 0x32a5706036367823 */ /* 0x000fcc0000000015 */
[----:B------:R-:W0:Y:S01]  /*4e80*/  MUFU.EX2 R21, R46 ;  /* 0x0000002e00157308 */ /* 0x000e220000000800 */
[----:B-1----:R-:W-:Y:S01]  /*4e90*/  FMUL R10, R10, R23 ;  /* 0x000000170a0a7220 */ /* 0x002fe20000400000 */
[----:B------:R-:W-:-:S04]  /*4ea0*/  FFMA.SAT R23, R30, R11, 0.5 ;  /* 0x3f0000001e177423 */ /* 0x000fc8000000200b */
[----:B------:R-:W-:Y:S02]  /*4eb0*/  FFMA.RM R23, R23, R12, 12582913 ;  /* 0x4b40000117177423 */ /* 0x000fe4000000400c */
[----:B------:R-:W1:Y:S01]  /*4ec0*/  MUFU.EX2 R48, R48 ;  /* 0x0000003000307308 */ /* 0x000e620000000800 */
[----:B--2---:R-:W-:Y:S01]  /*4ed0*/  FMUL R17, R17, R50 ;  /* 0x0000003211117220 */ /* 0x004fe20000400000 */
[----:B------:R-:W-:-:S04]  /*4ee0*/  FADD R25, R23, -12583039 ;  /* 0xcb40007f17197421 */ /* 0x000fc80000000000 */
[----:B------:R-:W-:Y:S02]  /*4ef0*/  FFMA R25, R30, 1.4426950216293334961, -R25 ;  /* 0x3fb8aa3b1e197823 */ /* 0x000fe40000000819 */
[----:B------:R-:W-:Y:S01]  /*4f00*/  MUFU.EX2 R54, R54 ;  /* 0x0000003600367308 */ /* 0x000fe20000000800 */
[----:B0-----:R-:W-:Y:S01]  /*4f10*/  FMUL R18, R18, R21 ;  /* 0x0000001512127220 */ /* 0x001fe20000400000 */
[----:B------:R-:W-:Y:S01]  /*4f20*/  FFMA R30, R30, 1.925963033500011079e-08, R25 ;  /* 0x32a570601e1e7823 */ /* 0x000fe20000000019 */
[----:B------:R-:W-:-:S04]  /*4f30*/  FFMA.SAT R25, R22, R11, 0.5 ;  /* 0x3f00000016197423 */ /* 0x000fc8000000200b */
[----:B------:R-:W-:Y:S01]  /*4f40*/  FFMA.RM R24, R25, R12, 12582913 ;  /* 0x4b40000119187423 */ /* 0x000fe2000000400c */
[----:B------:R-:W-:-:S03]  /*4f50*/  FFMA.SAT R25, R14, R11, 0.5 ;  /* 0x3f0000000e197423 */ /* 0x000fc6000000200b */
[----:B------:R-:W-:-:S04]  /*4f60*/  FADD R21, R24, -12583039 ;  /* 0xcb40007f18157421 */ /* 0x000fc80000000000 */
[----:B------:R-:W-:-:S04]  /*4f70*/  FFMA R21, R22, 1.4426950216293334961, -R21 ;  /* 0x3fb8aa3b16157823 */ /* 0x000fc80000000815 */
[----:B------:R-:W-:Y:S01]  /*4f80*/  FFMA R28, R22, 1.925963033500011079e-08, R21 ;  /* 0x32a57060161c7823 */ /* 0x000fe20000000015 */
[----:B------:R-:W-:Y:S01]  /*4f90*/  FFMA.SAT R21, R20, R11, 0.5 ;  /* 0x3f00000014157423 */ /* 0x000fe2000000200b */
[----:B------:R-:W-:Y:S01]  /*4fa0*/  SHF.L.U32 R22, R23, 0x17, RZ ;  /* 0x0000001717167819 */ /* 0x000fe200000006ff */
[----:B------:R-:W-:Y:S02]  /*4fb0*/  IMAD.SHL.U32 R23, R24, 0x800000, RZ ;  /* 0x0080000018177824 */ /* 0x000fe400078e00ff */
[-C--:B------:R-:W-:Y:S01]  /*4fc0*/  FFMA.RM R11, R21, R12.reuse, 12582913 ;  /* 0x4b400001150b7423 */ /* 0x080fe2000000400c */
[----:B------:R-:W-:Y:S01]  /*4fd0*/  FFMA.RM R12, R25, R12, 12582913 ;  /* 0x4b400001190c7423 */ /* 0x000fe2000000400c */
[----:B------:R-:W0:Y:S02]  /*4fe0*/  MUFU.EX2 R28, R28 ;  /* 0x0000001c001c7308 */ /* 0x000e240000000800 */
[C---:B------:R-:W-:Y:S01]  /*4ff0*/  FADD R21, R11.reuse, -12583039 ;  /* 0xcb40007f0b157421 */ /* 0x040fe20000000000 */
[----:B------:R-:W-:-:S03]  /*5000*/  SHF.L.U32 R11, R11, 0x17, RZ ;  /* 0x000000170b0b7819 */ /* 0x000fc600000006ff */
[C---:B------:R-:W-:Y:S02]  /*5010*/  FFMA R21, R20.reuse, 1.4426950216293334961, -R21 ;  /* 0x3fb8aa3b14157823 */ /* 0x040fe40000000815 */
[----:B------:R-:W2:Y:S02]  /*5020*/  MUFU.EX2 R25, R30 ;  /* 0x0000001e00197308 */ /* 0x000ea40000000800 */
[----:B------:R-:W-:Y:S01]  /*5030*/  FFMA R29, R20, 1.925963033500011079e-08, R21 ;  /* 0x32a57060141d7823 */ /* 0x000fe20000000015 */
[C---:B------:R-:W-:Y:S01]  /*5040*/  FADD R21, R12.reuse, -12583039 ;  /* 0xcb40007f0c157421 */ /* 0x040fe20000000000 */
[----:B-1----:R-:W-:Y:S01]  /*5050*/  FMUL R20, R13, R48 ;  /* 0x000000300d147220 */ /* 0x002fe20000400000 */
[----:B------:R-:W-:Y:S02]  /*5060*/  IMAD.SHL.U32 R12, R12, 0x800000, RZ ;  /* 0x008000000c0c7824 */ /* 0x000fe400078e00ff */
[----:B------:R-:W-:Y:S01]  /*5070*/  FFMA R21, R14, 1.4426950216293334961, -R21 ;  /* 0x3fb8aa3b0e157823 */ /* 0x000fe20000000815 */
[----:B------:R-:W1:Y:S01]  /*5080*/  MUFU.EX2 R36, R29 ;  /* 0x0000001d00247308 */ /* 0x000e620000000800 */
[----:B0-----:R-:W-:-:S02]  /*5090*/  FMUL R23, R23, R28 ;  /* 0x0000001c17177220 */ /* 0x001fc40000400000 */
[----:B------:R-:W-:Y:S01]  /*50a0*/  FFMA R31, R14, 1.925963033500011079e-08, R21 ;  /* 0x32a570600e1f7823 */ /* 0x000fe20000000015 */
[----:B------:R-:W-:-:S04]  /*50b0*/  FADD R21, RZ, R6 ;  /* 0x00000006ff157221 */ /* 0x000fc80000000000 */
[----:B------:R-:W-:Y:S01]  /*50c0*/  FADD R21, R21, R0 ;  /* 0x0000000015157221 */ /* 0x000fe20000000000 */
[----:B------:R-:W0:Y:S01]  /*50d0*/  MUFU.EX2 R31, R31 ;  /* 0x0000001f001f7308 */ /* 0x000e220000000800 */
[----:B--2---:R-:W-:Y:S02]  /*50e0*/  FMUL R22, R22, R25 ;  /* 0x0000001916167220 */ /* 0x004fe40000400000 */
        /* <DEDUP_REMOVED lines=30> */
.L_x_12788:
        /* <DEDUP_REMOVED lines=11> */
[----:B0-----:R-:W-:Y:S05]  /*5380*/  CALL.REL.NOINC `($__internal_188_$__cuda_sm3x_div_rn_noftz_f32_slowpath) ;  /* 0x0000002400507944 */ /* 0x001fea0003c00000 */
[----:B------:R-:W-:-:S07]  /*5390*/  MOV R15, R6 ;  /* 0x00000006000f7202 */ /* 0x000fce0000000f00 */
.L_x_12737:
[----:B------:R-:W-:Y:S05]  /*53a0*/  BSYNC.RECONVERGENT B3 ;  /* 0x0000000000037941 */ /* 0x000fea0003800200 */
.L_x_12736:
        /* <DEDUP_REMOVED lines=11> */
[----:B0-----:R-:W-:Y:S05]  /*5460*/  CALL.REL.NOINC `($__internal_188_$__cuda_sm3x_div_rn_noftz_f32_slowpath) ;  /* 0x0000002400187944 */ /* 0x001fea0003c00000 */
[----:B------:R-:W-:-:S07]  /*5470*/  MOV R14, R6 ;  /* 0x00000006000e7202 */ /* 0x000fce0000000f00 */
.L_x_12739:
[----:B------:R-:W-:Y:S05]  /*5480*/  BSYNC.RECONVERGENT B3 ;  /* 0x0000000000037941 */ /* 0x000fea0003800200 */
.L_x_12738:
        /* <DEDUP_REMOVED lines=13> */
.L_x_12741:
[----:B------:R-:W-:Y:S05]  /*5560*/  BSYNC.RECONVERGENT B3 ;  /* 0x0000000000037941 */ /* 0x000fea0003800200 */
.L_x_12740:
        /* <DEDUP_REMOVED lines=13> */
.L_x_12743:
[----:B------:R-:W-:Y:S05]  /*5640*/  BSYNC.RECONVERGENT B3 ;  /* 0x0000000000037941 */ /* 0x000fea0003800200 */
.L_x_12742:
        /* <DEDUP_REMOVED lines=13> */
.L_x_12745:
[----:B------:R-:W-:Y:S05]  /*5720*/  BSYNC.RECONVERGENT B3 ;  /* 0x0000000000037941 */ /* 0x000fea0003800200 */
.L_x_12744:
        /* <DEDUP_REMOVED lines=13> */
.L_x_12747:
[----:B------:R-:W-:Y:S05]  /*5800*/  BSYNC.RECONVERGENT B3 ;  /* 0x0000000000037941 */ /* 0x000fea0003800200 */
.L_x_12746:
        /* <DEDUP_REMOVED lines=13> */
.L_x_12749:
[----:B------:R-:W-:Y:S05]  /*58e0*/  BSYNC.RECONVERGENT B3 ;  /* 0x0000000000037941 */ /* 0x000fea0003800200 */
.L_x_12748:
        /* <DEDUP_REMOVED lines=13> */
.L_x_12751:
[----:B------:R-:W-:Y:S05]  /*59c0*/  BSYNC.RECONVERGENT B3 ;  /* 0x0000000000037941 */ /* 0x000fea0003800200 */
.L_x_12750:
        /* <DEDUP_REMOVED lines=13> */
.L_x_12753:
[----:B------:R-:W-:Y:S05]  /*5aa0*/  BSYNC.RECONVERGENT B3 ;  /* 0x0000000000037941 */ /* 0x000fea0003800200 */
.L_x_12752:
        /* <DEDUP_REMOVED lines=13> */
.L_x_12755:
[----:B------:R-:W-:Y:S05]  /*5b80*/  BSYNC.RECONVERGENT B3 ;  /* 0x0000000000037941 */ /* 0x000fea0003800200 */
.L_x_12754:
        /* <DEDUP_REMOVED lines=13> */
.L_x_12757:
[----:B------:R-:W-:Y:S05]  /*5c60*/  BSYNC.RECONVERGENT B3 ;  /* 0x0000000000037941 */ /* 0x000fea0003800200 */
.L_x_12756:
        /* <DEDUP_REMOVED lines=13> */
.L_x_12759:
[----:B------:R-:W-:Y:S05]  /*5d40*/  BSYNC.RECONVERGENT B3 ;  /* 0x0000000000037941 */ /* 0x000fea0003800200 */
.L_x_12758:
        /* <DEDUP_REMOVED lines=13> */
.L_x_12761:
[----:B------:R-:W-:Y:S05]  /*5e20*/  BSYNC.RECONVERGENT B3 ;  /* 0x0000000000037941 */ /* 0x000fea0003800200 */
.L_x_12760:
        /* <DEDUP_REMOVED lines=13> */
.L_x_12763:
[----:B------:R-:W-:Y:S05]  /*5f00*/  BSYNC.RECONVERGENT B3 ;  /* 0x0000000000037941 */ /* 0x000fea0003800200 */
.L_x_12762:
        /* <DEDUP_REMOVED lines=13> */
.L_x_12765:
[----:B------:R-:W-:Y:S05]  /*5fe0*/  BSYNC.RECONVERGENT B3 ;  /* 0x0000000000037941 */ /* 0x000fea0003800200 */
.L_x_12764:
        /* <DEDUP_REMOVED lines=13> */
.L_x_12767:
[----:B------:R-:W-:Y:S05]  /*60c0*/  BSYNC.RECONVERGENT B3 ;  /* 0x0000000000037941 */ /* 0x000fea0003800200 */
.L_x_12766:
        /* <DEDUP_REMOVED lines=13> */
.L_x_12769:
[----:B------:R-:W-:Y:S05]  /*61a0*/  BSYNC.RECONVERGENT B3 ;  /* 0x0000000000037941 */ /* 0x000fea0003800200 */
.L_x_12768:
        /* <DEDUP_REMOVED lines=13> */
.L_x_12771:
[----:B------:R-:W-:Y:S05]  /*6280*/  BSYNC.RECONVERGENT B3 ;  /* 0x0000000000037941 */ /* 0x000fea0003800200 */
.L_x_12770:
        /* <DEDUP_REMOVED lines=13> */
.L_x_12773:
[----:B------:R-:W-:Y:S05]  /*6360*/  BSYNC.RECONVERGENT B3 ;  /* 0x0000000000037941 */ /* 0x000fea0003800200 */
.L_x_12772:
        /* <DEDUP_REMOVED lines=13> */
.L_x_12775:
[----:B------:R-:W-:Y:S05]  /*6440*/  BSYNC.RECONVERGENT B3 ;  /* 0x0000000000037941 */ /* 0x000fea0003800200 */
.L_x_12774:
        /* <DEDUP_REMOVED lines=60> */
.L_x_12734:
[----:B------:R-:W-:Y:S05]  /*6810*/  EXIT ;  /* 0x000000000000794d */ /* 0x000fea0003800000 */
.L_x_12735:
[----:B------:R-:W-:Y:S01]  /*6820*/  BSSY B1, `(.L_x_12777) ;  /* 0x0000007000017945 */ /* 0x000fe20003800000 */
[----:B------:R-:W-:Y:S01]  /*6830*/  MOV R12, 0x10 ;  /* 0x00000010000c7802 */ /* 0x000fe20000000f00 */
[----:B------:R-:W-:Y:S01]  /*6840*/  IMAD.MOV.U32 R11, RZ, RZ, 0x1f ;  /* 0x0000001fff0b7424 */ /* 0x000fe200078e00ff */
[----:B------:R-:W-:-:S07]  /*6850*/  MOV R15, 0xffffffff ;  /* 0xffffffff000f7802 */ /* 0x000fce0000000f00 */
[----:B------:R-:W-:Y:S05]  /*6860*/  WARPSYNC.COLLECTIVE R15, `(.L_x_12778) ;  /* 0x000000000f087348 */ /* 0x000fea0003c00000 */
[----:B------:R0:W1:Y:S02]  /*6870*/  SHFL.BFLY P6, R14, R13, R12, R11 ;  /* 0x0c00000c0d0e7389 */ /* 0x00006400000c000b */
[----:B01----:R-:W-:Y:S05]  /*6880*/  ENDCOLLECTIVE ;  /* 0x000000000000791b */ /* 0x003fea0003800000 */
.L_x_12778:
[----:B------:R-:W-:Y:S05]  /*6890*/  BSYNC B1 ;  /* 0x0000000000017941 */ /* 0x000fea0003800000 */
.L_x_12777:
[----:B------:R-:W-:Y:S01]  /*68a0*/  HFMA2 R11, -RZ, RZ, 0, 1.847743988037109375e-06 ;  /* 0x0000001fff0b7431 */ /* 0x000fe200000001ff */
[----:B------:R-:W-:Y:S01]  /*68b0*/  FMNMX R13, R13, R14, !PT ;  /* 0x0000000e0d0d7209 */ /* 0x000fe20007800000 */
[----:B------:R-:W-:Y:S02]  /*68c0*/  IMAD.MOV.U32 R12, RZ, RZ, 0x8 ;  /* 0x00000008ff0c7424 */ /* 0x000fe400078e00ff */
[----:B------:R-:W-:-:S07]  /*68d0*/  IMAD.MOV.U32 R15, RZ, RZ, -0x1 ;  /* 0xffffffffff0f7424 */ /* 0x000fce00078e00ff */
[----:B------:R-:W-:Y:S05]  /*68e0*/  WARPSYNC.COLLECTIVE R15, `(.L_x_12779) ;  /* 0x000000000f087348 */ /* 0x000fea0003c00000 */
[----:B------:R0:W1:Y:S02]  /*68f0*/  SHFL.BFLY P6, R14, R13, R12, R11 ;  /* 0x0c00000c0d0e7389 */ /* 0x00006400000c000b */
[----:B01----:R-:W-:Y:S05]  /*6900*/  ENDCOLLECTIVE ;  /* 0x000000000000791b */ /* 0x003fea0003800000 */
.L_x_12779:
[----:B------:R-:W-:Y:S01]  /*6910*/  IMAD.MOV.U32 R12, RZ, RZ, 0x4 ;  /* 0x00000004ff0c7424 */ /* 0x000fe200078e00ff */
[----:B------:R-:W-:-:S04]  /*6920*/  FMNMX R0, R13, R14, !PT ;  /* 0x0000000e0d007209 */ /* 0x000fc80007800000 */
[----:B------:R-:W-:-:S07]  /*6930*/  MOV R13, R0 ;  /* 0x00000000000d7202 */ /* 0x000fce0000000f00 */
[----:B------:R-:W-:Y:S05]  /*6940*/  WARPSYNC.COLLECTIVE R15, `(.L_x_12780) ;  /* 0x000000000f087348 */ /* 0x000fea0003c00000 */
[----:B------:R0:W1:Y:S02]  /*6950*/  SHFL.BFLY P6, R14, R13, R12, R11 ;  /* 0x0c00000c0d0e7389 */ /* 0x00006400000c000b */
[----:B01----:R-:W-:Y:S05]  /*6960*/  ENDCOLLECTIVE ;  /* 0x000000000000791b */ /* 0x003fea0003800000 */
.L_x_12780:
[----:B------:R-:W-:Y:S01]  /*6970*/  IMAD.MOV.U32 R12, RZ, RZ, 0x2 ;  /* 0x00000002ff0c7424 */ /* 0x000fe200078e00ff */
[----:B------:R-:W-:-:S04]  /*6980*/  FMNMX R2, R0, R14, !PT ;  /* 0x0000000e00027209 */ /* 0x000fc80007800000 */
[----:B------:R-:W-:-:S07]  /*6990*/  MOV R13, R2 ;  /* 0x00000002000d7202 */ /* 0x000fce0000000f00 */
[----:B------:R-:W-:Y:S05]  /*69a0*/  WARPSYNC.COLLECTIVE R15, `(.L_x_12781) ;  /* 0x000000000f087348 */ /* 0x000fea0003c00000 */
[----:B------:R0:W1:Y:S02]  /*69b0*/  SHFL.BFLY P6, R14, R13, R12, R11 ;  /* 0x0c00000c0d0e7389 */ /* 0x00006400000c000b */
[----:B01----:R-:W-:Y:S05]  /*69c0*/  ENDCOLLECTIVE ;  /* 0x000000000000791b */ /* 0x003fea0003800000 */
.L_x_12781:
[----:B------:R-:W-:Y:S01]  /*69d0*/  IMAD.MOV.U32 R12, RZ, RZ, 0x1 ;  /* 0x00000001ff0c7424 */ /* 0x000fe200078e00ff */
[----:B------:R-:W-:-:S04]  /*69e0*/  FMNMX R3, R2, R14, !PT ;  /* 0x0000000e02037209 */ /* 0x000fc80007800000 */
[----:B------:R-:W-:-:S07]  /*69f0*/  MOV R13, R3 ;  /* 0x00000003000d7202 */ /* 0x000fce0000000f00 */
[----:B------:R-:W-:Y:S05]  /*6a00*/  WARPSYNC.COLLECTIVE R15, `(.L_x_12782) ;  /* 0x000000000f087348 */ /* 0x000fea0003c00000 */
[----:B------:R0:W1:Y:S02]  /*6a10*/  SHFL.BFLY P6, R14, R13, R12, R11 ;  /* 0x0c00000c0d0e7389 */ /* 0x00006400000c000b */
[----:B01----:R-:W-:Y:S05]  /*6a20*/  ENDCOLLECTIVE ;  /* 0x000000000000791b */ /* 0x003fea0003800000 */
.L_x_12782:
        /* <DEDUP_REMOVED lines=131> */
[----:B------:R-:W-:-:S04]  /*7260*/  FFMA R21, R52, 1.925963033500011079e-08, R21 ;  /* 0x32a5706034157823 */ /* 0x000fc80000000015 */
[----:B------:R1:W2:Y:S01]  /*7270*/  MUFU.EX2 R20, R21 ;  /* 0x0000001500147308 */ /* 0x0002a20000000800 */
[----:B0-----:R-:W-:Y:S01]  /*7280*/  FMUL R18, R18, R23 ;  /* 0x0000001712127220 */ /* 0x001fe20000400000 */
[-C--:B------:R-:W-:Y:S01]  /*7290*/  FFMA.SAT R23, R48, R15.reuse, 0.5 ;  /* 0x3f00000030177423 */ /* 0x080fe2000000200f */
[----:B-1----:R-:W-:-:S03]  /*72a0*/  FFMA.SAT R21, R54, R15, 0.5 ;  /* 0x3f00000036157423 */ /* 0x002fc6000000200f */
[-C--:B------:R-:W-:Y:S01]  /*72b0*/  FFMA.RM R23, R23, R14.reuse, 12582913 ;  /* 0x4b40000117177423 */ /* 0x080fe2000000400e */
[----:B------:R-:W-:-:S03]  /*72c0*/  FFMA.RM R21, R21, R14, 12582913 ;  /* 0x4b40000115157423 */ /* 0x000fc6000000400e */
[----:B------:R-:W-:Y:S01]  /*72d0*/  FADD R25, R23, -12583039 ;  /* 0xcb40007f17197421 */ /* 0x000fe20000000000 */
[----:B--2---:R-:W-:Y:S01]  /*72e0*/  FMUL R19, R19, R20 ;  /* 0x0000001413137220 */ /* 0x004fe20000400000 */
[----:B------:R-:W-:Y:S01]  /*72f0*/  SHF.L.U32 R20, R23, 0x17, RZ ;  /* 0x0000001717147819 */ /* 0x000fe200000006ff */
[C---:B------:R-:W-:Y:S01]  /*7300*/  FADD R23, R21.reuse, -12583039 ;  /* 0xcb40007f15177421 */ /* 0x040fe20000000000 */
[----:B------:R-:W-:Y:S01]  /*7310*/  FFMA R25, R48, 1.4426950216293334961, -R25 ;  /* 0x3fb8aa3b30197823 */ /* 0x000fe20000000819 */
[----:B------:R-:W-:Y:S02]  /*7320*/  IMAD.SHL.U32 R21, R21, 0x800000, RZ ;  /* 0x0080000015157824 */ /* 0x000fe400078e00ff */
[----:B------:R-:W-:Y:S01]  /*7330*/  FFMA R23, R54, 1.4426950216293334961, -R23 ;  /* 0x3fb8aa3b36177823 */ /* 0x000fe20000000817 */
[----:B------:R-:W-:-:S03]  /*7340*/  FFMA R25, R48, 1.925963033500011079e-08, R25 ;  /* 0x32a5706030197823 */ /* 0x000fc60000000019 */
[----:B------:R-:W-:-:S03]  /*7350*/  FFMA R23, R54, 1.925963033500011079e-08, R23 ;  /* 0x32a5706036177823 */ /* 0x000fc60000000017 */
[----:B------:R-:W0:Y:S08]  /*7360*/  MUFU.EX2 R25, R25 ;  /* 0x0000001900197308 */ /* 0x000e300000000800 */
[----:B------:R1:W2:Y:S02]  /*7370*/  MUFU.EX2 R22, R23 ;  /* 0x0000001700167308 */ /* 0x0002a40000000800 */
[----:B-1----:R-:W-:Y:S01]  /*7380*/  FFMA.SAT R23, R11, R15, 0.5 ;  /* 0x3f0000000b177423 */ /* 0x002fe2000000200f */
[----:B0-----:R-:W-:Y:S01]  /*7390*/  FMUL R20, R20, R25 ;  /* 0x0000001914147220 */ /* 0x001fe20000400000 */
[----:B------:R-:W-:-:S02]  /*73a0*/  FFMA.SAT R25, R30, R15, 0.5 ;  /* 0x3f0000001e197423 */ /* 0x000fc4000000200f */
[-C--:B------:R-:W-:Y:S02]  /*73b0*/  FFMA.RM R23, R23, R14.reuse, 12582913 ;  /* 0x4b40000117177423 */ /* 0x080fe4000000400e */
[----:B------:R-:W-:Y:S02]  /*73c0*/  FFMA.RM R25, R25, R14, 12582913 ;  /* 0x4b40000119197423 */ /* 0x000fe4000000400e */
[----:B------:R-:W-:Y:S01]  /*73d0*/  FADD R24, R23, -12583039 ;  /* 0xcb40007f17187421 */ /* 0x000fe20000000000 */
[----:B--2---:R-:W-:Y:S01]  /*73e0*/  FMUL R21, R21, R22 ;  /* 0x0000001615157220 */ /* 0x004fe20000400000 */
[C---:B------:R-:W-:Y:S01]  /*73f0*/  FADD R29, R25.reuse, -12583039 ;  /* 0xcb40007f191d7421 */ /* 0x040fe20000000000 */
[----:B------:R-:W-:Y:S01]  /*7400*/  SHF.L.U32 R22, R25, 0x17, RZ ;  /* 0x0000001719167819 */ /* 0x000fe200000006ff */
[----:B------:R-:W-:Y:S01]  /*7410*/  FFMA R24, R11, 1.4426950216293334961, -R24 ;  /* 0x3fb8aa3b0b187823 */ /* 0x000fe20000000818 */
[----:B------:R-:W-:Y:S02]  /*7420*/  IMAD.SHL.U32 R23, R23, 0x800000, RZ ;  /* 0x0080000017177824 */ /* 0x000fe400078e00ff */
[----:B------:R-:W-:Y:S01]  /*7430*/  FFMA R29, R30, 1.4426950216293334961, -R29 ;  /* 0x3fb8aa3b1e1d7823 */ /* 0x000fe2000000081d */
[----:B------:R-:W-:Y:S01]  /*7440*/  FFMA R24, R11, 1.925963033500011079e-08, R24 ;  /* 0x32a570600b187823 */ /* 0x000fe20000000018 */
[-C--:B------:R-:W-:Y:S01]  /*7450*/  FFMA.SAT R11, R12, R15.reuse, 0.5 ;  /* 0x3f0000000c0b7423 */ /* 0x080fe2000000200f */
[----:B------:R-:W-:Y:S01]  /*7460*/  FFMA.SAT R15, R13, R15, 0.5 ;  /* 0x3f0000000d0f7423 */ /* 0x000fe2000000200f */
[----:B------:R-:W-:-:S02]  /*7470*/  FFMA R29, R30, 1.925963033500011079e-08, R29 ;  /* 0x32a570601e1d7823 */ /* 0x000fc4000000001d */
        /* <DEDUP_REMOVED lines=10> */
[----:B-1----:R-:W-:Y:S01]  /*7520*/  FMUL R22, R22, R29 ;  /* 0x0000001d16167220 */ /* 0x002fe20000400000 */
[----:B--2---:R-:W-:Y:S01]  /*7530*/  MOV R15, 0xffffffff ;  /* 0xffffffff000f7802 */ /* 0x004fe20000000f00 */
[----:B---3--:R-:W-:Y:S01]  /*7540*/  FMUL R25, R11, R12 ;  /* 0x0000000c0b197220 */ /* 0x008fe20000400000 */
[C---:B------:R-:W-:Y:S01]  /*7550*/  FADD R12, R14.reuse, -12583039 ;  /* 0xcb40007f0e0c7421 */ /* 0x040fe20000000000 */
[----:B------:R-:W-:Y:S01]  /*7560*/  FADD R11, RZ, R6 ;  /* 0x00000006ff0b7221 */ /* 0x000fe20000000000 */
[----:B------:R-:W-:Y:S02]  /*7570*/  IMAD.SHL.U32 R14, R14, 0x800000, RZ ;  /* 0x008000000e0e7824 */ /* 0x000fe400078e00ff */
[----:B------:R-:W-:Y:S01]  /*7580*/  FFMA R12, R13, 1.4426950216293334961, -R12 ;  /* 0x3fb8aa3b0d0c7823 */ /* 0x000fe2000000080c */
[----:B------:R-:W-:-:S03]  /*7590*/  FADD R11, R11, R0 ;  /* 0x000000000b0b7221 */ /* 0x000fc60000000000 */
        /* <DEDUP_REMOVED lines=26> */
.L_x_12783:
[----:B------:R-:W-:Y:S02]  /*7740*/  HFMA2 R12, -RZ, RZ, 0, 4.76837158203125e-07 ;  /* 0x00000008ff0c7431 */ /* 0x000fe400000001ff */
[----:B------:R-:W-:-:S04]  /*7750*/  FADD R28, R13, R14 ;  /* 0x0000000e0d1c7221 */ /* 0x000fc80000000000 */
[----:B------:R-:W-:-:S07]  /*7760*/  IMAD.MOV.U32 R13, RZ, RZ, R28 ;  /* 0x000000ffff0d7224 */ /* 0x000fce00078e001c */
[----:B------:R-:W-:Y:S05]  /*7770*/  WARPSYNC.COLLECTIVE R15, `(.L_x_12784) ;  /* 0x000000000f087348 */ /* 0x000fea0003c00000 */
[----:B------:R0:W1:Y:S02]  /*7780*/  SHFL.BFLY P6, R14, R13, R12, R11 ;  /* 0x0c00000c0d0e7389 */ /* 0x00006400000c000b */
[----:B01----:R-:W-:Y:S05]  /*7790*/  ENDCOLLECTIVE ;  /* 0x000000000000791b */ /* 0x003fea0003800000 */
.L_x_12784:
[----:B------:R-:W-:Y:S01]  /*77a0*/  MOV R12, 0x4 ;  /* 0x00000004000c7802 */ /* 0x000fe20000000f00 */
[----:B------:R-:W-:-:S04]  /*77b0*/  FADD R29, R28, R14 ;  /* 0x0000000e1c1d7221 */ /* 0x000fc80000000000 */
[----:B------:R-:W-:-:S07]  /*77c0*/  IMAD.MOV.U32 R13, RZ, RZ, R29 ;  /* 0x000000ffff0d7224 */ /* 0x000fce00078e001d */
[----:B------:R-:W-:Y:S05]  /*77d0*/  WARPSYNC.COLLECTIVE R15, `(.L_x_12785) ;  /* 0x000000000f087348 */ /* 0x000fea0003c00000 */
[----:B------:R0:W1:Y:S02]  /*77e0*/  SHFL.BFLY P6, R14, R13, R12, R11 ;  /* 0x0c00000c0d0e7389 */ /* 0x00006400000c000b */
[----:B01----:R-:W-:Y:S05]  /*77f0*/  ENDCOLLECTIVE ;  /* 0x000000000000791b */ /* 0x003fea0003800000 */
.L_x_12785:
[----:B------:R-:W-:Y:S02]  /*7800*/  HFMA2 R12, -RZ, RZ, 0, 1.1920928955078125e-07 ;  /* 0x00000002ff0c7431 */ /* 0x000fe400000001ff */
[----:B------:R-:W-:-:S04]  /*7810*/  FADD R30, R29, R14 ;  /* 0x0000000e1d1e7221 */ /* 0x000fc80000000000 */
[----:B------:R-:W-:-:S07]  /*7820*/  IMAD.MOV.U32 R13, RZ, RZ, R30 ;  /* 0x000000ffff0d7224 */ /* 0x000fce00078e001e */
[----:B------:R-:W-:Y:S05]  /*7830*/  WARPSYNC.COLLECTIVE R15, `(.L_x_12786) ;  /* 0x000000000f087348 */ /* 0x000fea0003c00000 */
[----:B------:R0:W1:Y:S02]  /*7840*/  SHFL.BFLY P6, R14, R13, R12, R11 ;  /* 0x0c00000c0d0e7389 */ /* 0x00006400000c000b */
[----:B01----:R-:W-:Y:S05]  /*7850*/  ENDCOLLECTIVE ;  /* 0x000000000000791b */ /* 0x003fea0003800000 */
.L_x_12786:
[----:B------:R-:W-:Y:S01]  /*7860*/  MOV R12, 0x1 ;  /* 0x00000001000c7802 */ /* 0x000fe20000000f00 */
[----:B------:R-:W-:-:S04]  /*7870*/  FADD R31, R30, R14 ;  /* 0x0000000e1e1f7221 */ /* 0x000fc80000000000 */
[----:B------:R-:W-:-:S07]  /*7880*/  IMAD.MOV.U32 R13, RZ, RZ, R31 ;  /* 0x000000ffff0d7224 */ /* 0x000fce00078e001f */
[----:B------:R-:W-:Y:S05]  /*7890*/  WARPSYNC.COLLECTIVE R15, `(.L_x_12787) ;  /* 0x000000000f087348 */ /* 0x000fea0003c00000 */
[----:B------:R0:W1:Y:S02]  /*78a0*/  SHFL.BFLY P6, R14, R13, R12, R11 ;  /* 0x0c00000c0d0e7389 */ /* 0x00006400000c000b */
[----:B01----:R-:W-:Y:S05]  /*78b0*/  ENDCOLLECTIVE ;  /* 0x000000000000791b */ /* 0x003fea0003800000 */
.L_x_12787:
[----:B------:R-:W-:Y:S05]  /*78c0*/  BRA `(.L_x_12788) ;  /* 0xffffffd800807947 */ /* 0x000fea000383ffff */
        .weak           $__internal_188_$__cuda_sm3x_div_rn_noftz_f32_slowpath
        .type           $__internal_188_$__cuda_sm3x_div_rn_noftz_f32_slowpath,@function
        .size           $__internal_188_$__cuda_sm3x_div_rn_noftz_f32_slowpath,(.L_x_37565 - $__internal_188_$__cuda_sm3x_div_rn_noftz_f32_slowpath)
$__internal_188_$__cuda_sm3x_div_rn_noftz_f32_slowpath:
        /* <DEDUP_REMOVED lines=35> */
.L_x_12790:
        /* <DEDUP_REMOVED lines=51> */
.L_x_12797:
[----:B------:R-:W-:-:S04]  /*7e30*/  LOP3.LUT R6, R6, 0x80000000, RZ, 0xc0, !PT ;  /* 0x8000000006067812 */ /* 0x000fc800078ec0ff */
[----:B------:R-:W-:Y:S01]  /*7e40*/  LOP3.LUT R6, R6, 0x7f800000, RZ, 0xfc, !PT ;  /* 0x7f80000006067812 */ /* 0x000fe200078efcff */
[----:B------:R-:W-:Y:S06]  /*7e50*/  BRA `(.L_x_12798) ;  /* 0x0000000000047947 */ /* 0x000fec0003800000 */
.L_x_12796:
[----:B------:R-:W-:-:S07]  /*7e60*/  LEA R6, R28, R6, 0x17 ;  /* 0x000000061c067211 */ /* 0x000fce00078eb8ff */
.L_x_12798:
[----:B------:R-:W-:Y:S05]  /*7e70*/  BSYNC.RECONVERGENT B2 ;  /* 0x0000000000027941 */ /* 0x000fea0003800200 */
.L_x_12795:
[----:B------:R-:W-:Y:S05]  /*7e80*/  BRA `(.L_x_12799) ;  /* 0x0000000000207947 */ /* 0x000fea0003800000 */
.L_x_12794:
[----:B------:R-:W-:-:S04]  /*7e90*/  LOP3.LUT R6, R29, 0x80000000, R6, 0x48, !PT ;  /* 0x800000001d067812 */ /* 0x000fc800078e4806 */
[----:B------:R-:W-:Y:S01]  /*7ea0*/  LOP3.LUT R6, R6, 0x7f800000, RZ, 0xfc, !PT ;  /* 0x7f80000006067812 */ /* 0x000fe200078efcff */
[----:B------:R-:W-:Y:S06]  /*7eb0*/  BRA `(.L_x_12799) ;  /* 0x0000000000147947 */ /* 0x000fec0003800000 */
.L_x_12793:
[----:B------:R-:W-:Y:S01]  /*7ec0*/  LOP3.LUT R6, R29, 0x80000000, R6, 0x48, !PT ;  /* 0x800000001d067812 */ /* 0x000fe200078e4806 */
[----:B------:R-:W-:Y:S06]  /*7ed0*/  BRA `(.L_x_12799) ;  /* 0x00000000000c7947 */ /* 0x000fec0003800000 */
.L_x_12792:
[----:B------:R-:W0:Y:S01]  /*7ee0*/  MUFU.RSQ R6, -QNAN ;  /* 0xffc0000000067908 */ /* 0x000e220000001400 */
[----:B------:R-:W-:Y:S05]  /*7ef0*/  BRA `(.L_x_12799) ;  /* 0x0000000000047947 */ /* 0x000fea0003800000 */
.L_x_12791:
[----:B------:R-:W-:-:S07]  /*7f00*/  FADD.FTZ R6, R6, R11 ;  /* 0x0000000b06067221 */ /* 0x000fce0000010000 */
.L_x_12799:
[----:B------:R-:W-:Y:S05]  /*7f10*/  BSYNC.RECONVERGENT B1 ;  /* 0x0000000000017941 */ /* 0x000fea0003800200 */
.L_x_12789:
[----:B------:R-:W-:-:S04]  /*7f20*/  HFMA2 R13, -RZ, RZ, 0, 0 ;  /* 0x00000000ff0d7431 */ /* 0x000fc800000001ff */
[----:B0-----:R-:W-:Y:S05]  /*7f30*/  RET.REL.NODEC R12 `(_Z15SoftmaxWarpImplI22BroadcastScaleMaskLoadIffbLm3EiE11DirectStoreIffEfLi1ELi20ELi32ELi1ELb0EL9Algorithm0EEvT_T0_ll) ;  /* 0xffffff800c307950 */ /* 0x001fea0003c3ffff */
.L_x_12800:
        /* <DEDUP_REMOVED lines=12> */
.L_x_37565:


//--------------------- .text._Z15SoftmaxWarpImplI22BroadcastScaleMaskLoadIffbLm3EiE11DirectStoreIffEfLi1ELi19ELi32ELi1ELb1EL9Algorithm0EEvT_T0_ll --------------------------
	.section	.text._Z15SoftmaxWarpImplI22BroadcastScaleMaskLoadIffbLm3EiE11DirectStoreIffEfLi1ELi19ELi32ELi1ELb1EL9Algorithm0EEvT_T0_ll,"ax",@progbits
	.align	128
        .global         _Z15SoftmaxWarpImplI22BroadcastScaleMaskLoadIffbLm3EiE11DirectStoreIffEfLi1ELi19ELi32ELi1ELb1EL9Algorithm0EEvT_T0_ll
        .type           _Z15SoftmaxWarpImplI22BroadcastScaleMaskLoadIffbLm3EiE11DirectStoreIffEfLi1ELi19ELi32ELi1ELb1EL9Algorithm0EEvT_T0_ll,@function
        .size           _Z15SoftmaxWarpImplI22BroadcastScaleMaskLoadIffbLm3EiE11DirectStoreIffEfLi1ELi19ELi32ELi1ELb1EL9Algorithm0EEvT_T0_ll,(.L_x_37566 - _Z15SoftmaxWarpImplI22BroadcastScaleMaskLoadIffbLm3EiE11DirectStoreIffEfLi1ELi19ELi32ELi1ELb1EL9Algorithm0EEvT_T0_ll)
        .other          _Z15SoftmaxWarpImplI22BroadcastScaleMaskLoadIffbLm3EiE11DirectStoreIffEfLi1ELi19ELi32ELi1ELb1EL9Algorithm0EEvT_T0_ll,@"STO_CUDA_ENTRY STV_DEFAULT"
_Z15SoftmaxWarpImplI22BroadcastScaleMaskLoadIffbLm3EiE11DirectStoreIffEfLi1ELi19ELi32ELi1ELb1EL9Algorithm0EEvT_T0_ll:
.text._Z15SoftmaxWarpImplI22BroadcastScaleMaskLoadIffbLm3EiE11DirectStoreIffEfLi1ELi19ELi32ELi1ELb1EL9Algorithm0EEvT_T0_ll:
        /* <DEDUP_REMOVED lines=29> */
.L_x_12801:
        /* <DEDUP_REMOVED lines=28> */
.L_x_12880:
[----:B0-----:R-:W0:Y:S01]  /*0390*/  LDC.64 R14, c[0x0][0x408] ;  /* 0x00010200ff0e7b82 */ /* 0x001e220000000a00 */
        /* <DEDUP_REMOVED lines=26> */
[----:B---3--:R-:W-:Y:S02]  /*0540*/  HFMA2 R10, -RZ, RZ, 0, 0 ;  /* 0x00000000ff0a7431 */ /* 0x008fe400000001ff */
[----:B----4-:R-:W-:-:S04]  /*0550*/  IMAD.MOV R8, RZ, RZ, -R11 ;  /* 0x000000ffff087224 */ /* 0x010fc800078e0a0b */
        /* <DEDUP_REMOVED lines=24> */
[----:B------:R-:W-:Y:S01]  /*06e0*/  IMAD.HI.U32 R11, R11, R13, R10 ;  /* 0x0000000d0b0b7227 */ /* 0x000fe200078e000a */
[----:B------:R-:W-:Y:S02]  /*06f0*/  SHF.R.S64 R10, RZ, 0x1e, R4 ;  /* 0x0000001eff0a7819 */ /* 0x000fe40000001004 */
        /* <DEDUP_REMOVED lines=41> */
.L_x_12804:
[----:B------:R-:W-:Y:S05]  /*0990*/  BSYNC.RECONVERGENT B1 ;  /* 0x0000000000017941 */ /* 0x000fea0003800200 */
.L_x_12803:
        /* <DEDUP_REMOVED lines=35> */
[----:B0-----:R-:W-:-:S09]  /*0bd0*/  IADD3 R11, PT, PT, R18, 0xffffffe, RZ ;  /* 0x0ffffffe120b7810 */ /* 0x001fd20007ffe0ff */
[----:B------:R-:W-:Y:S01]  /*0be0*/  @P2 VIADD R8, R8, 0x1 ;  /* 0x0000000108082836 */ /* 0x000fe20000000000 */
[----:B------:R-:W-:Y:S01]  /*0bf0*/  ISETP.GE.AND P2, PT, R10, RZ, PT ;  /* 0x000000ff0a00720c */ /* 0x000fe20003f46270 */
[----:B------:R-:W0:Y:S01]  /*0c00*/  F2I.FTZ.U32.TRUNC.NTZ R11, R11 ;  /* 0x0000000b000b7305 */ /* 0x000e22000021f000 */
[----:B------:R-:W-:Y:S02]  /*0c10*/  IMAD.MOV.U32 R10, RZ, RZ, RZ ;  /* 0x000000ffff0a7224 */ /* 0x000fe400078e00ff */
[----:B------:R-:W-:-:S09]  /*0c20*/  IMAD.MOV.U32 R12, RZ, RZ, R8 ;  /* 0x000000ffff0c7224 */ /* 0x000fd200078e0008 */
[----:B------:R-:W-:Y:S01]  /*0c30*/  @!P2 IMAD.MOV R12, RZ, RZ, -R12 ;  /* 0x000000ffff0ca224 */ /* 0x000fe200078e0a0c */
[----:B------:R-:W-:Y:S01]  /*0c40*/  ISETP.NE.AND P2, PT, R43, RZ, PT ;  /* 0x000000ff2b00720c */ /* 0x000fe20003f45270 */
[----:B0-----:R-:W-:-:S12]  /*0c50*/  IMAD.MOV R8, RZ, RZ, -R11 ;  /* 0x000000ffff087224 */ /* 0x001fd800078e0a0b */
[----:B------:R-:W-:-:S04]  /*0c60*/  @!P2 LOP3.LUT R12, RZ, R43, RZ, 0x33, !PT ;  /* 0x0000002bff0ca212 */ /* 0x000fc800078e33ff */
[----:B------:R-:W-:-:S05]  /*0c70*/  IADD3 R41, PT, PT, -R12, RZ, RZ ;  /* 0x000000ff0c297210 */ /* 0x000fca0007ffe1ff */
[----:B------:R-:W-:Y:S02]  /*0c80*/  IMAD R41, R43, R41, R6 ;  /* 0x000000292b297224 */ /* 0x000fe400078e0206 */
[----:B------:R-:W-:-:S03]  /*0c90*/  IMAD R43, R8, R45, RZ ;  /* 0x0000002d082b7224 */ /* 0x000fc600078e02ff */
[----:B------:R-:W-:Y:S01]  /*0ca0*/  IABS R8, R41 ;  /* 0x0000002900087213 */ /* 0x000fe20000000000 */
[----:B------:R-:W-:-:S04]  /*0cb0*/  IMAD.HI.U32 R43, R11, R43, R10 ;  /* 0x0000002b0b2b7227 */ /* 0x000fc800078e000a */
[----:B------:R-:W-:-:S04]  /*0cc0*/  IMAD.MOV.U32 R10, RZ, RZ, R8 ;  /* 0x000000ffff0a7224 */ /* 0x000fc800078e0008 */
[----:B------:R-:W-:Y:S02]  /*0cd0*/  IMAD.HI.U32 R8, R43, R10, RZ ;  /* 0x0000000a2b087227 */ /* 0x000fe400078e00ff */
[----:B------:R-:W0:Y:S03]  /*0ce0*/  LDC.64 R42, c[0x0][0x3a0] ;  /* 0x0000e800ff2a7b82 */ /* 0x000e260000000a00 */
        /* <DEDUP_REMOVED lines=39> */
.L_x_12806:
[----:B------:R-:W-:Y:S05]  /*0f60*/  BSYNC.RECONVERGENT B1 ;  /* 0x0000000000017941 */ /* 0x000fea0003800200 */
.L_x_12805:
        /* <DEDUP_REMOVED lines=68> */
[----:B-1----:R-:W-:-:S03]  /*13b0*/  ISETP.NE.U32.AND P1, PT, R40, 0x1, PT ;  /* 0x000000012800780c */ /* 0x002fc60003f25070 */
[----:B------:R-:W-:Y:S01]  /*13c0*/  IMAD R11, R11, UR44, RZ ;  /* 0x0000002c0b0b7c24 */ /* 0x000fe2000f8e02ff */
        /* <DEDUP_REMOVED lines=20> */
.L_x_12808:
[----:B------:R-:W-:Y:S05]  /*1510*/  BSYNC.RECONVERGENT B1 ;  /* 0x0000000000017941 */ /* 0x000fea0003800200 */
.L_x_12807:
        /* <DEDUP_REMOVED lines=90> */
.L_x_12810:
[----:B------:R-:W-:Y:S05]  /*1ac0*/  BSYNC.RECONVERGENT B1 ;  /* 0x0000000000017941 */ /* 0x000fea0003800200 */
.L_x_12809:
        /* <DEDUP_REMOVED lines=88> */
.L_x_12812:
[----:B------:R-:W-:Y:S05]  /*2050*/  BSYNC.RECONVERGENT B1 ;  /* 0x0000000000017941 */ /* 0x000fea0003800200 */
.L_x_12811:
        /* <DEDUP_REMOVED lines=97> */
.L_x_12814:
[----:B------:R-:W-:Y:S05]  /*2670*/  BSYNC.RECONVERGENT B1 ;  /* 0x0000000000017941 */ /* 0x000fea0003800200 */
.L_x_12813:
        /* <DEDUP_REMOVED lines=86> */
.L_x_12816:
[----:B------:R-:W-:Y:S05]  /*2be0*/  BSYNC.RECONVERGENT B1 ;  /* 0x0000000000017941 */ /* 0x000fea0003800200 */
.L_x_12815:
        /* <DEDUP_REMOVED lines=87> */
.L_x_12818:
[----:B------:R-:W-:Y:S05]  /*3160*/  BSYNC.RECONVERGENT B1 ;  /* 0x0000000000017941 */ /* 0x000fea0003800200 */
.L_x_12817:
        /* <DEDUP_REMOVED lines=87> */
.L_x_12820:
[----:B------:R-:W-:Y:S05]  /*36e0*/  BSYNC.RECONVERGENT B1 ;  /* 0x0000000000017941 */ /* 0x000fea0003800200 */
.L_x_12819:
        /* <DEDUP_REMOVED lines=88> */
.L_x_12822:
[----:B------:R-:W-:Y:S05]  /*3c70*/  BSYNC.RECONVERGENT B1 ;  /* 0x0000000000017941 */ /* 0x000fea0003800200 */
.L_x_12821:
        /* <DEDUP_REMOVED lines=88> */
.L_x_12824:
[----:B------:R-:W-:Y:S05]  /*4200*/  BSYNC.RECONVERGENT B1 ;  /* 0x0000000000017941 */ /* 0x000fea0003800200 */
.L_x_12823:
[C---:B------:R-:W-:Y:S01]  /*4210*/  IADD3 R11, PT, PT, R49.reuse, 0x160, RZ ;  /* 0x00000160310b7810 */ /* 0x040fe20007ffe0ff */
[----:B------:R-:W-:Y:S01]  /*4220*/  VIADD R49, R49, 0x1a0 ;  /* 0x000001a031317836 */ /* 0x000fe20000000000 */
[----:B------:R-:W-:Y:S01]  /*4230*/  BSSY.RECONVERGENT B1, `(.L_x_12825) ;  /* 0x000005c000017945 */ /* 0x000fe20003800200 */
[-C--:B------:R-:W-:Y:S01]  /*4240*/  ISETP.GE.U32.AND P3, PT, R29, R14.reuse, PT ;  /* 0x0000000e1d00720c */ /* 0x080fe20003f66070 */
[----:B------:R-:W-:Y:S01]  /*4250*/  IMAD.MOV.U32 R30, RZ, RZ, -0x800000 ;  /* 0xff800000ff1e7424 */ /* 0x000fe200078e00ff */
[-C--:B------:R-:W-:Y:S02]  /*4260*/  ISETP.GE.U32.AND P1, PT, R11, R14.reuse, PT ;  /* 0x0000000e0b00720c */ /* 0x080fe40003f26070 */
[----:B------:R-:W-:Y:S02]  /*4270*/  ISETP.GE.U32.AND P5, PT, R49, R14, PT ;  /* 0x0000000e3100720c */ /* 0x000fe40003fa6070 */
        /* <DEDUP_REMOVED lines=87> */
.L_x_12826:
[----:B------:R-:W-:Y:S05]  /*47f0*/  BSYNC.RECONVERGENT B1 ;  /* 0x0000000000017941 */ /* 0x000fea0003800200 */
.L_x_12825:
        /* <DEDUP_REMOVED lines=92> */
.L_x_12828:
[----:B------:R-:W-:Y:S05]  /*4dc0*/  BSYNC.RECONVERGENT B1 ;  /* 0x0000000000017941 */ /* 0x000fea0003800200 */
.L_x_12827:
        /* <DEDUP_REMOVED lines=47> */
[----:B------:R-:W-:Y:S01]  /*50c0*/  IMAD R41, R14, R43, RZ ;  /* 0x0000002b0e297224 */ /* 0x000fe200078e02ff */
[----:B------:R-:W-:-:S05]  /*50d0*/  MOV R14, RZ ;  /* 0x000000ff000e7202 */ /* 0x000fca0000000f00 */
[----:B------:R-:W-:-:S06]  /*50e0*/  IMAD.HI.U32 R41, R15, R41, R14 ;  /* 0x000000290f297227 */ /* 0x000fcc00078e000e */
[----:B------:R-:W-:-:S05]  /*50f0*/  @!P5 LOP3.LUT R34, RZ, R36, RZ, 0x33, !PT ;  /* 0x00000024ff22d212 */ /* 0x000fca00078e33ff */
[----:B------:R-:W-:-:S04]  /*5100*/  IMAD.MOV R12, RZ, RZ, -R34 ;  /* 0x000000ffff0c7224 */ /* 0x000fc800078e0a22 */
[----:B------:R-:W-:-:S05]  /*5110*/  IMAD R36, R36, R12, R49 ;  /* 0x0000000c24247224 */ /* 0x000fca00078e0231 */
[----:B------:R-:W-:-:S05]  /*5120*/  IABS R12, R36 ;  /* 0x00000024000c7213 */ /* 0x000fca0000000000 */
        /* <DEDUP_REMOVED lines=21> */
[----:B0-----:R-:W-:Y:S02]  /*5280*/  ISETP.NE.U32.AND P5, PT, R40, 0x1, PT ;  /* 0x000000012800780c */ /* 0x001fe40003fa5070 */
[----:B------:R-:W-:Y:S01]  /*5290*/  SHF.R.S64 R40, RZ, 0x1e, R49 ;  /* 0x0000001eff287819 */ /* 0x000fe20000001031 */
[----:B------:R-:W-:Y:S01]  /*52a0*/  IMAD R11, R11, R34, R36 ;  /* 0x000000220b0b7224 */ /* 0x000fe200078e0224 */
[----:B------:R-:W-:Y:S01]  /*52b0*/  ISETP.NE.AND.EX P5, PT, R41, RZ, PT, P5 ;  /* 0x000000ff2900720c */ /* 0x000fe20003fa5350 */
[----:B------:R-:W-:-:S03]  /*52c0*/  IMAD R15, R14, UR44, RZ ;  /* 0x0000002c0e0f7c24 */ /* 0x000fc6000f8e02ff */
        /* <DEDUP_REMOVED lines=16> */
.L_x_12830:
[----:B------:R-:W-:Y:S05]  /*53d0*/  BSYNC.RECONVERGENT B1 ;  /* 0x0000000000017941 */ /* 0x000fea0003800200 */
.L_x_12829:
[----:B------:R-:W-:Y:S01]  /*53e0*/  BSSY.RECONVERGENT B1, `(.L_x_12831) ;  /* 0x000005a000017945 */ /* 0x000fe20003800200 */
[----:B------:R-:W-:Y:S01]  /*53f0*/  IMAD.MOV.U32 R36, RZ, RZ, -0x800000 ;  /* 0xff800000ff247424 */ /* 0x000fe200078e00ff */
[----:B------:R-:W-:Y:S01]  /*5400*/  MOV R38, 0xff800000 ;  /* 0xff80000000267802 */ /* 0x000fe20000000f00 */
[----:B------:R-:W-:Y:S01]  /*5410*/  IMAD.MOV.U32 R44, RZ, RZ, -0x800000 ;  /* 0xff800000ff2c7424 */ /* 0x000fe200078e00ff */
[----:B------:R-:W-:Y:S06]  /*5420*/  @P2 BRA `(.L_x_12832) ;  /* 0x0000000400542947 */ /* 0x000fec0003800000 */
        /* <DEDUP_REMOVED lines=42> */
[----:B------:R-:W-:Y:S02]  /*56d0*/  IABS R40, R49 ;  /* 0x0000003100287213 */ /* 0x000fe40000000000 */
[----:B------:R-:W-:Y:S01]  /*56e0*/  LOP3.LUT R42, R49, R12, RZ, 0x3c, !PT ;  /* 0x0000000c312a7212 */ /* 0x000fe200078e3cff */
        /* <DEDUP_REMOVED lines=15> */
[----:B0-----:R-:W-:-:S04]  /*57e0*/  ISETP.NE.U32.AND P2, PT, R14, 0x1, PT ;  /* 0x000000010e00780c */ /* 0x001fc80003f45070 */
[----:B------:R-:W-:-:S04]  /*57f0*/  ISETP.NE.AND.EX P2, PT, R15, RZ, PT, P2 ;  /* 0x000000ff0f00720c */ /* 0x000fc80003f45320 */
[----:B------:R-:W-:Y:S02]  /*5800*/  SEL R14, R45, RZ, P2 ;  /* 0x000000ff2d0e7207 */ /* 0x000fe40001000000 */
[----:B------:R-:W-:Y:S02]  /*5810*/  @!P5 LOP3.LUT R44, RZ, R12, RZ, 0x33, !PT ;  /* 0x0000000cff2cd212 */ /* 0x000fe400078e33ff */
[----:B-1----:R-:W-:Y:S02]  /*5820*/  ISETP.NE.U32.AND P2, PT, R42, 0x1, PT ;  /* 0x000000012a00780c */ /* 0x002fe40003f45070 */
[----:B------:R-:W-:Y:S02]  /*5830*/  IADD3 R15, PT, PT, -R44, RZ, RZ ;  /* 0x000000ff2c0f7210 */ /* 0x000fe40007ffe1ff */
        /* <DEDUP_REMOVED lines=20> */
.L_x_12832:
[----:B------:R-:W-:Y:S05]  /*5980*/  BSYNC.RECONVERGENT B1 ;  /* 0x0000000000017941 */ /* 0x000fea0003800200 */
.L_x_12831:
        /* <DEDUP_REMOVED lines=43> */
[----:B------:R-:W-:Y:S01]  /*5c40*/  IMAD R49, R40, R14, R11 ;  /* 0x0000000e28317224 */ /* 0x000fe200078e020b */
[----:B------:R-:W-:-:S04]  /*5c50*/  MOV R14, RZ ;  /* 0x000000ff000e7202 */ /* 0x000fc80000000f00 */
[----:B------:R-:W-:Y:S01]  /*5c60*/  LOP3.LUT R42, R49, R12, RZ, 0x3c, !PT ;  /* 0x0000000c312a7212 */ /* 0x000fe200078e3cff */
[----:B------:R-:W-:Y:S01]  /*5c70*/  IMAD.HI.U32 R43, R15, R43, R14 ;  /* 0x0000002b0f2b7227 */ /* 0x000fe200078e000e */
[----:B------:R-:W-:Y:S02]  /*5c80*/  IABS R14, R49 ;  /* 0x00000031000e7213 */ /* 0x000fe40000000000 */
        /* <DEDUP_REMOVED lines=12> */
[----:B------:R-:W-:-:S04]  /*5d50*/  @P1 VIADD R45, R45, 0x1 ;  /* 0x000000012d2d1836 */ /* 0x000fc80000000000 */
[----:B------:R-:W-:Y:S01]  /*5d60*/  @!P2 IMAD.MOV R45, RZ, RZ, -R45 ;  /* 0x000000ffff2da224 */ /* 0x000fe200078e0a2d */
[----:B------:R-:W-:Y:S02]  /*5d70*/  @!P5 LOP3.LUT R45, RZ, R12, RZ, 0x33, !PT ;  /* 0x0000000cff2dd212 */ /* 0x000fe400078e33ff */
[----:B0-----:R-:W-:-:S04]  /*5d80*/  ISETP.NE.U32.AND P5, PT, R42, 0x1, PT ;  /* 0x000000012a00780c */ /* 0x001fc80003fa5070 */
[----:B------:R-:W-:Y:S02]  /*5d90*/  ISETP.NE.AND.EX P5, PT, R43, RZ, PT, P5 ;  /* 0x000000ff2b00720c */ /* 0x000fe40003fa5350 */
[----:B-1----:R-:W-:-:S04]  /*5da0*/  ISETP.NE.U32.AND P1, PT, R14, 0x1, PT ;  /* 0x000000010e00780c */ /* 0x002fc80003f25070 */
[----:B------:R-:W-:Y:S02]  /*5db0*/  ISETP.NE.AND.EX P1, PT, R15, RZ, PT, P1 ;  /* 0x000000ff0f00720c */ /* 0x000fe40003f25310 */
[----:B------:R-:W-:Y:S02]  /*5dc0*/  IADD3 R15, PT, PT, -R45, RZ, RZ ;  /* 0x000000ff2d0f7210 */ /* 0x000fe40007ffe1ff */
        /* <DEDUP_REMOVED lines=20> */
.L_x_12834:
[----:B------:R-:W-:Y:S05]  /*5f10*/  BSYNC.RECONVERGENT B1 ;  /* 0x0000000000017941 */ /* 0x000fea0003800200 */
.L_x_12833:
        /* <DEDUP_REMOVED lines=87> */
.L_x_12836:
[----:B------:R-:W-:Y:S05]  /*6490*/  BSYNC.RECONVERGENT B1 ;  /* 0x0000000000017941 */ /* 0x000fea0003800200 */
.L_x_12835:
        /* <DEDUP_REMOVED lines=18> */
[----:B------:R-:W-:Y:S02]  /*65c0*/  IABS R15, R11 ;  /* 0x0000000b000f7213 */ /* 0x000fe40000000000 */
        /* <DEDUP_REMOVED lines=45> */
[----:B------:R-:W-:Y:S02]  /*68a0*/  SEL R14, R45, RZ, P1 ;  /* 0x000000ff2d0e7207 */ /* 0x000fe40000800000 */
[----:B--2---:R-:W-:Y:S01]  /*68b0*/  ISETP.NE.U32.AND P2, PT, R40, 0x1, PT ;  /* 0x000000012800780c */ /* 0x004fe20003f45070 */
[----:B------:R-:W-:Y:S01]  /*68c0*/  IMAD R12, R12, R15, R49 ;  /* 0x0000000f0c0c7224 */ /* 0x000fe200078e0231 */
[----:B------:R-:W-:Y:S01]  /*68d0*/  SHF.R.S64 R40, RZ, 0x1e, R11 ;  /* 0x0000001eff287819 */ /* 0x000fe2000000100b */
[----:B------:R-:W-:Y:S01]  /*68e0*/  IMAD R15, R14, UR44, RZ ;  /* 0x0000002c0e0f7c24 */ /* 0x000fe2000f8e02ff */
        /* <DEDUP_REMOVED lines=17> */
.L_x_12838:
[----:B------:R-:W-:Y:S05]  /*6a00*/  BSYNC.RECONVERGENT B1 ;  /* 0x0000000000017941 */ /* 0x000fea0003800200 */
.L_x_12837:
        /* <DEDUP_REMOVED lines=61> */
[----:B------:R-:W-:Y:S02]  /*6de0*/  ISETP.NE.AND.EX P3, PT, R15, RZ, PT, P1 ;  /* 0x000000ff0f00720c */ /* 0x000fe40003f65310 */
[----:B------:R-:W-:Y:S02]  /*6df0*/  @!P2 LOP3.LUT R38, RZ, R12, RZ, 0x33, !PT ;  /* 0x0000000cff26a212 */ /* 0x000fe400078e33ff */
[----:B------:R-:W-:Y:S02]  /*6e00*/  SEL R14, R45, RZ, P3 ;  /* 0x000000ff2d0e7207 */ /* 0x000fe40001800000 */
[----:B--2---:R-:W-:Y:S01]  /*6e10*/  ISETP.NE.U32.AND P1, PT, R40, 0x1, PT ;  /* 0x000000012800780c */ /* 0x004fe20003f25070 */
[----:B------:R-:W-:Y:S01]  /*6e20*/  IMAD.MOV R15, RZ, RZ, -R38 ;  /* 0x000000ffff0f7224 */ /* 0x000fe200078e0a26 */
[----:B------:R-:W-:-:S02]  /*6e30*/  SHF.R.S64 R40, RZ, 0x1e, R11 ;  /* 0x0000001eff287819 */ /* 0x000fc4000000100b */
[----:B------:R-:W-:Y:S01]  /*6e40*/  ISETP.NE.AND.EX P2, PT, R41, RZ, PT, P1 ;  /* 0x000000ff2900720c */ /* 0x000fe20003f45310 */
[----:B------:R-:W-:Y:S01]  /*6e50*/  IMAD R12, R12, R15, R49 ;  /* 0x0000000f0c0c7224 */ /* 0x000fe200078e0231 */
[----:B0-----:R-:W-:Y:S01]  /*6e60*/  ISETP.NE.U32.AND P1, PT, R42, 0x1, PT ;  /* 0x000000012a00780c */ /* 0x001fe20003f25070 */
[----:B------:R-:W-:Y:S01]  /*6e70*/  IMAD R15, R14, UR44, RZ ;  /* 0x0000002c0e0f7c24 */ /* 0x000fe2000f8e02ff */
        /* <DEDUP_REMOVED lines=15> */
.L_x_12840:
[----:B------:R-:W-:Y:S05]  /*6f70*/  BSYNC.RECONVERGENT B1 ;  /* 0x0000000000017941 */ /* 0x000fea0003800200 */
.L_x_12839:
        /* <DEDUP_REMOVED lines=30> */
[----:B------:R-:W-:Y:S01]  /*7160*/  FADD R59, -R53, R26 ;  /* 0x0000001a353b7221 */ /* 0x000fe20000000100 */
[----:B------:R-:W-:Y:S01]  /*7170*/  FFMA R16, R52, 1.4426950216293334961, -R4 ;  /* 0x3fb8aa3b34107823 */ /* 0x000fe20000000804 */
[-C--:B------:R-:W-:Y:S01]  /*7180*/  FFMA.RM R4, R14, R11.reuse, 12582913 ;  /* 0x4b4000010e047423 */ /* 0x080fe2000000400b */
[-C--:B------:R-:W-:Y:S01]  /*7190*/  FFMA.RM R14, R20, R11.reuse, 12582913 ;  /* 0x4b400001140e7423 */ /* 0x080fe2000000400b */
[----:B------:R-:W-:Y:S01]  /*71a0*/  FFMA.RM R24, R24, R11, 12582913 ;  /* 0x4b40000118187423 */ /* 0x000fe2000000400b */
[----:B------:R-:W-:Y:S01]  /*71b0*/  FFMA R52, R52, 1.925963033500011079e-08, R16 ;  /* 0x32a5706034347823 */ /* 0x000fe20000000010 */
[----:B------:R-:W-:Y:S01]  /*71c0*/  FADD R16, R4, -12583039 ;  /* 0xcb40007f04107421 */ /* 0x000fe20000000000 */
[----:B------:R-:W-:Y:S01]  /*71d0*/  FADD R20, R14, -12583039 ;  /* 0xcb40007f0e147421 */ /* 0x000fe20000000000 */
[-C--:B------:R-:W-:Y:S01]  /*71e0*/  FFMA.SAT R26, R67, R12.reuse, 0.5 ;  /* 0x3f000000431a7423 */ /* 0x080fe2000000200c */
[C---:B------:R-:W-:Y:S01]  /*71f0*/  FADD R61, -R53.reuse, R22 ;  /* 0x00000016353d7221 */ /* 0x040fe20000000100 */
[----:B------:R-:W-:Y:S01]  /*7200*/  FFMA R16, R6, 1.4426950216293334961, -R16 ;  /* 0x3fb8aa3b06107823 */ /* 0x000fe20000000810 */
[----:B------:R-:W-:Y:S01]  /*7210*/  FFMA R20, R8, 1.4426950216293334961, -R20 ;  /* 0x3fb8aa3b08147823 */ /* 0x000fe20000000814 */
[----:B------:R-:W-:Y:S01]  /*7220*/  IMAD.SHL.U32 R4, R4, 0x800000, RZ ;  /* 0x0080000004047824 */ /* 0x000fe200078e00ff */
[----:B------:R-:W-:Y:S01]  /*7230*/  SHF.L.U32 R14, R14, 0x17, RZ ;  /* 0x000000170e0e7819 */ /* 0x000fe200000006ff */
[----:B------:R-:W-:Y:S01]  /*7240*/  FFMA R6, R6, 1.925963033500011079e-08, R16 ;  /* 0x32a5706006067823 */ /* 0x000fe20000000010 */
[----:B------:R-:W-:Y:S01]  /*7250*/  FFMA R28, R8, 1.925963033500011079e-08, R20 ;  /* 0x32a57060081c7823 */ /* 0x000fe20000000014 */
[----:B------:R-:W-:Y:S01]  /*7260*/  FFMA.SAT R8, R10, R12, 0.5 ;  /* 0x3f0000000a087423 */ /* 0x000fe2000000200c */
[C---:B------:R-:W-:Y:S01]  /*7270*/  FADD R20, R24.reuse, -12583039 ;  /* 0xcb40007f18147421 */ /* 0x040fe20000000000 */
[----:B------:R-:W-:Y:S01]  /*7280*/  FADD R55, -R53, R30 ;  /* 0x0000001e35377221 */ /* 0x000fe20000000100 */
[----:B------:R-:W-:-:S02]  /*7290*/  IMAD.SHL.U32 R24, R24, 0x800000, RZ ;  /* 0x0080000018187824 */ /* 0x000fc400078e00ff */
[-C--:B------:R-:W-:Y:S01]  /*72a0*/  FFMA.RM R8, R8, R11.reuse, 12582913 ;  /* 0x4b40000108087423 */ /* 0x080fe2000000400b */
[----:B------:R-:W-:Y:S01]  /*72b0*/  FFMA R20, R69, 1.4426950216293334961, -R20 ;  /* 0x3fb8aa3b45147823 */ /* 0x000fe20000000814 */
[----:B------:R-:W1:Y:S01]  /*72c0*/  MUFU.EX2 R6, R6 ;  /* 0x0000000600067308 */ /* 0x000e620000000800 */
[----:B------:R-:W-:Y:S01]  /*72d0*/  FADD R45, -R53, R32 ;  /* 0x00000020352d7221 */ /* 0x000fe20000000100 */
[C---:B------:R-:W-:Y:S01]  /*72e0*/  FADD R16, R8.reuse, -12583039 ;  /* 0xcb40007f08107421 */ /* 0x040fe20000000000 */
[----:B------:R-:W-:Y:S01]  /*72f0*/  FFMA R69, R69, 1.925963033500011079e-08, R20 ;  /* 0x32a5706045457823 */ /* 0x000fe20000000014 */
[----:B------:R-:W-:Y:S02]  /*7300*/  IMAD.SHL.U32 R8, R8, 0x800000, RZ ;  /* 0x0080000008087824 */ /* 0x000fe400078e00ff */
[-C--:B------:R-:W-:Y:S01]  /*7310*/  FFMA.SAT R32, R45, R12.reuse, 0.5 ;  /* 0x3f0000002d207423 */ /* 0x080fe2000000200c */
[----:B------:R-:W-:Y:S01]  /*7320*/  FFMA R16, R10, 1.4426950216293334961, -R16 ;  /* 0x3fb8aa3b0a107823 */ /* 0x000fe20000000810 */
[----:B------:R-:W-:Y:S01]  /*7330*/  FADD R43, -R53, R34 ;  /* 0x00000022352b7221 */ /* 0x000fe20000000100 */
[----:B------:R-:W2:Y:S01]  /*7340*/  MUFU.EX2 R28, R28 ;  /* 0x0000001c001c7308 */ /* 0x000ea20000000800 */
[-C--:B------:R-:W-:Y:S01]  /*7350*/  FFMA.RM R32, R32, R11.reuse, 12582913 ;  /* 0x4b40000120207423 */ /* 0x080fe2000000400b */
[----:B------:R-:W-:Y:S01]  /*7360*/  FFMA R10, R10, 1.925963033500011079e-08, R16 ;  /* 0x32a570600a0a7823 */ /* 0x000fe20000000010 */
[-C--:B------:R-:W-:Y:S01]  /*7370*/  FFMA.SAT R16, R65, R12.reuse, 0.5 ;  /* 0x3f00000041107423 */ /* 0x080fe2000000200c */
[----:B------:R-:W-:Y:S01]  /*7380*/  FFMA.SAT R34, R43, R12, 0.5 ;  /* 0x3f0000002b227423 */ /* 0x000fe2000000200c */
[C---:B------:R-:W-:Y:S01]  /*7390*/  FADD R13, -R53.reuse, R44 ;  /* 0x0000002c350d7221 */ /* 0x040fe20000000100 */
[----:B------:R-:W-:Y:S01]  /*73a0*/  FADD R51, -R53, R36 ;  /* 0x0000002435337221 */ /* 0x000fe20000000100 */
[-C--:B------:R-:W-:Y:S01]  /*73b0*/  FFMA.RM R16, R16, R11.reuse, 12582913 ;  /* 0x4b40000110107423 */ /* 0x080fe2000000400b */
[----:B------:R-:W3:Y:S01]  /*73c0*/  MUFU.EX2 R10, R10 ;  /* 0x0000000a000a7308 */ /* 0x000ee20000000800 */
[----:B-1----:R-:W-:Y:S01]  /*73d0*/  FMUL R4, R4, R6 ;  /* 0x0000000604047220 */ /* 0x002fe20000400000 */
[-C--:B------:R-:W-:Y:S01]  /*73e0*/  FFMA.RM R34, R34, R11.reuse, 12582913 ;  /* 0x4b40000122227423 */ /* 0x080fe2000000400b */
[----:B------:R-:W-:Y:S01]  /*73f0*/  FADD R20, R16, -12583039 ;  /* 0xcb40007f10147421 */ /* 0x000fe20000000000 */
[----:B------:R-:W-:Y:S01]  /*7400*/  FFMA.SAT R36, R13, R12, 0.5 ;  /* 0x3f0000000d247423 */ /* 0x000fe2000000200c */
[C---:B------:R-:W-:Y:S01]  /*7410*/  FADD R41, -R53.reuse, R48 ;  /* 0x0000003035297221 */ /* 0x040fe20000000100 */
[----:B------:R-:W-:Y:S01]  /*7420*/  FADD R15, -R53, R50 ;  /* 0x00000032350f7221 */ /* 0x000fe20000000100 */
[----:B------:R-:W-:Y:S01]  /*7430*/  FFMA R22, R65, 1.4426950216293334961, -R20 ;  /* 0x3fb8aa3b41167823 */ /* 0x000fe20000000814 */
[-C--:B------:R-:W-:Y:S01]  /*7440*/  FFMA.RM R20, R26, R11.reuse, 12582913 ;  /* 0x4b4000011a147423 */ /* 0x080fe2000000400b */
[----:B--2---:R-:W-:Y:S01]  /*7450*/  FMUL R6, R14, R28 ;  /* 0x0000001c0e067220 */ /* 0x004fe20000400000 */
[----:B------:R-:W-:Y:S01]  /*7460*/  FFMA.SAT R14, R59, R12, 0.5 ;  /* 0x3f0000003b0e7423 */ /* 0x000fe2000000200c */
[----:B------:R-:W-:Y:S01]  /*7470*/  FFMA R65, R65, 1.925963033500011079e-08, R22 ;  /* 0x32a5706041417823 */ /* 0x000fe20000000016 */
[----:B------:R-:W-:Y:S01]  /*7480*/  FADD R22, R20, -12583039 ;  /* 0xcb40007f14167421 */ /* 0x000fe20000000000 */
[----:B------:R-:W1:Y:S01]  /*7490*/  MUFU.EX2 R69, R69 ;  /* 0x0000004500457308 */ /* 0x000e620000000800 */
[-C--:B------:R-:W-:Y:S01]  /*74a0*/  FFMA.RM R28, R14, R11.reuse, 12582913 ;  /* 0x4b4000010e1c7423 */ /* 0x080fe2000000400b */
[-C--:B------:R-:W-:Y:S01]  /*74b0*/  FFMA.RM R36, R36, R11.reuse, 12582913 ;  /* 0x4b40000124247423 */ /* 0x080fe2000000400b */
[----:B------:R-:W-:Y:S01]  /*74c0*/  FFMA R22, R67, 1.4426950216293334961, -R22 ;  /* 0x3fb8aa3b43167823 */ /* 0x000fe20000000816 */
[----:B---3--:R-:W-:Y:S01]  /*74d0*/  FMUL R8, R8, R10 ;  /* 0x0000000a08087220 */ /* 0x008fe20000400000 */
[----:B------:R-:W-:Y:S01]  /*74e0*/  FADD R14, R28, -12583039 ;  /* 0xcb40007f1c0e7421 */ /* 0x000fe20000000000 */
[----:B------:R-:W-:Y:S01]  /*74f0*/  FADD R53, -R53, R38 ;  /* 0x0000002635357221 */ /* 0x000fe20000000100 */
[----:B------:R-:W-:Y:S01]  /*7500*/  FFMA R67, R67, 1.925963033500011079e-08, R22 ;  /* 0x32a5706043437823 */ /* 0x000fe20000000016 */
[-C--:B------:R-:W-:Y:S01]  /*7510*/  FFMA.SAT R22, R63, R12.reuse, 0.5 ;  /* 0x3f0000003f167423 */ /* 0x080fe2000000200c */
[C---:B------:R-:W-:Y:S01]  /*7520*/  FFMA R14, R59.reuse, 1.4426950216293334961, -R14 ;  /* 0x3fb8aa3b3b0e7823 */ /* 0x040fe2000000080e */
[----:B------:R-:W-:Y:S01]  /*7530*/  FADD R38, R36, -12583039 ;  /* 0xcb40007f24267421 */ /* 0x000fe20000000000 */
[----:B------:R-:W2:Y:S01]  /*7540*/  MUFU.EX2 R52, R52 ;  /* 0x0000003400347308 */ /* 0x000ea20000000800 */
[----:B------:R-:W-:Y:S01]  /*7550*/  FFMA.RM R22, R22, R11, 12582913 ;  /* 0x4b40000116167423 */ /* 0x000fe2000000400b */
[----:B------:R-:W-:Y:S01]  /*7560*/  FFMA R59, R59, 1.925963033500011079e-08, R14 ;  /* 0x32a570603b3b7823 */ /* 0x000fe2000000000e */
[-C--:B------:R-:W-:Y:S01]  /*7570*/  FFMA.SAT R14, R57, R12.reuse, 0.5 ;  /* 0x3f000000390e7423 */ /* 0x080fe2000000200c */
[C---:B------:R-:W-:Y:S01]  /*7580*/  FFMA R38, R13.reuse, 1.4426950216293334961, -R38 ;  /* 0x3fb8aa3b0d267823 */ /* 0x040fe20000000826 */
[----:B------:R-:W-:Y:S01]  /*7590*/  FADD R26, R22, -12583039 ;  /* 0xcb40007f161a7421 */ /* 0x000fe20000000000 */
[----:B-1----:R-:W-:Y:S01]  /*75a0*/  FMUL R10, R24, R69 ;  /* 0x00000045180a7220 */ /* 0x002fe20000400000 */
[-C--:B------:R-:W-:Y:S01]  /*75b0*/  FFMA.RM R14, R14, R11.reuse, 12582913 ;  /* 0x4b4000010e0e7423 */ /* 0x080fe2000000400b */
[----:B------:R-:W-:Y:S01]  /*75c0*/  FFMA R38, R13, 1.925963033500011079e-08, R38 ;  /* 0x32a570600d267823 */ /* 0x000fe20000000026 */
[----:B------:R-:W-:Y:S01]  /*75d0*/  FFMA R26, R63, 1.4426950216293334961, -R26 ;  /* 0x3fb8aa3b3f1a7823 */ /* 0x000fe2000000081a */
[-C--:B------:R-:W-:Y:S01]  /*75e0*/  FFMA.SAT R44, R15, R12.reuse, 0.5 ;  /* 0x3f0000000f2c7423 */ /* 0x080fe2000000200c */
[----:B------:R-:W-:Y:S01]  /*75f0*/  IMAD.SHL.U32 R18, R18, 0x800000, RZ ;  /* 0x0080000012127824 */ /* 0x000fe200078e00ff */
[----:B------:R-:W1:Y:S01]  /*7600*/  MUFU.EX2 R65, R65 ;  /* 0x0000004100417308 */ /* 0x000e620000000800 */
[----:B------:R-:W-:Y:S01]  /*7610*/  FFMA R63, R63, 1.925963033500011079e-08, R26 ;  /* 0x32a570603f3f7823 */ /* 0x000fe2000000001a */
[----:B------:R-:W-:Y:S01]  /*7620*/  FFMA.SAT R26, R61, R12, 0.5 ;  /* 0x3f0000003d1a7423 */ /* 0x000fe2000000200c */
[-C--:B------:R-:W-:Y:S01]  /*7630*/  FFMA.RM R44, R44, R11.reuse, 12582913 ;  /* 0x4b4000012c2c7423 */ /* 0x080fe2000000400b */
[----:B------:R-:W-:Y:S01]  /*7640*/  SHF.L.U32 R16, R16, 0x17, RZ ;  /* 0x0000001710107819 */ /* 0x000fe200000006ff */
[----:B--2---:R-:W-:Y:S01]  /*7650*/  FMUL R18, R18, R52 ;  /* 0x0000003412127220 */ /* 0x004fe20000400000 */
[----:B------:R-:W-:Y:S01]  /*7660*/  FFMA.RM R26, R26, R11, 12582913 ;  /* 0x4b4000011a1a7423 */ /* 0x000fe2000000400b */
[----:B------:R-:W-:Y:S01]  /*7670*/  FFMA.SAT R40, R53, R12, 0.5 ;  /* 0x3f00000035287423 */ /* 0x000fe2000000200c */
[----:B------:R-:W2:Y:S01]  /*7680*/  MUFU.EX2 R67, R67 ;  /* 0x0000004300437308 */ /* 0x000ea20000000800 */
[----:B------:R-:W-:-:S02]  /*7690*/  IMAD.SHL.U32 R20, R20, 0x800000, RZ ;  /* 0x0080000014147824 */ /* 0x000fc400078e00ff */
[----:B------:R-:W-:Y:S01]  /*76a0*/  FADD R30, R26, -12583039 ;  /* 0xcb40007f1a1e7421 */ /* 0x000fe20000000000 */
[----:B------:R-:W-:Y:S01]  /*76b0*/  IMAD.SHL.U32 R22, R22, 0x800000, RZ ;  /* 0x0080000016167824 */ /* 0x000fe200078e00ff */
[----:B------:R-:W-:Y:S02]  /*76c0*/  SHF.L.U32 R36, R36, 0x17, RZ ;  /* 0x0000001724247819 */ /* 0x000fe400000006ff */
[C---:B------:R-:W-:Y:S01]  /*76d0*/  FFMA R30, R61.reuse, 1.4426950216293334961, -R30 ;  /* 0x3fb8aa3b3d1e7823 */ /* 0x040fe2000000081e */
[----:B------:R-:W3:Y:S01]  /*76e0*/  MUFU.EX2 R63, R63 ;  /* 0x0000003f003f7308 */ /* 0x000ee20000000800 */
[----:B-1----:R-:W-:Y:S02]  /*76f0*/  FMUL R16, R16, R65 ;  /* 0x0000004110107220 */ /* 0x002fe40000400000 */
[----:B------:R-:W-:Y:S01]  /*7700*/  FFMA R61, R61, 1.925963033500011079e-08, R30 ;  /* 0x32a570603d3d7823 */ /* 0x000fe2000000001e */
[C---:B------:R-:W-:Y:S01]  /*7710*/  FADD R30, R14.reuse, -12583039 ;  /* 0xcb40007f0e1e7421 */ /* 0x040fe20000000000 */
[----:B------:R-:W-:-:S03]  /*7720*/  IMAD.SHL.U32 R14, R14, 0x800000, RZ ;  /* 0x008000000e0e7824 */ /* 0x000fc600078e00ff */
[C---:B------:R-:W-:Y:S01]  /*7730*/  FFMA R30, R57.reuse, 1.4426950216293334961, -R30 ;  /* 0x3fb8aa3b391e7823 */ /* 0x040fe2000000081e */
[----:B------:R-:W-:Y:S01]  /*7740*/  MUFU.EX2 R59, R59 ;  /* 0x0000003b003b7308 */ /* 0x000fe20000000800 */
[----:B--2---:R-:W-:Y:S02]  /*7750*/  FMUL R20, R20, R67 ;  /* 0x0000004314147220 */ /* 0x004fe40000400000 */
[----:B------:R-:W-:Y:S01]  /*7760*/  FFMA R57, R57, 1.925963033500011079e-08, R30 ;  /* 0x32a5706039397823 */ /* 0x000fe2000000001e */
[----:B------:R-:W-:-:S04]  /*7770*/  FFMA.SAT R30, R55, R12, 0.5 ;  /* 0x3f000000371e7423 */ /* 0x000fc8000000200c */
[----:B------:R-:W-:Y:S01]  /*7780*/  FFMA.RM R30, R30, R11, 12582913 ;  /* 0x4b4000011e1e7423 */ /* 0x000fe2000000400b */
[----:B------:R-:W-:Y:S01]  /*7790*/  MUFU.EX2 R61, R61 ;  /* 0x0000003d003d7308 */ /* 0x000fe20000000800 */
[----:B---3--:R-:W-:Y:S02]  /*77a0*/  FMUL R22, R22, R63 ;  /* 0x0000003f16167220 */ /* 0x008fe40000400000 */
[C---:B------:R-:W-:Y:S01]  /*77b0*/  FADD R24, R30.reuse, -12583039 ;  /* 0xcb40007f1e187421 */ /* 0x040fe20000000000 */
[----:B------:R-:W-:-:S03]  /*77c0*/  SHF.L.U32 R30, R30, 0x17, RZ ;  /* 0x000000171e1e7819 */ /* 0x000fc600000006ff */
[C---:B------:R-:W-:Y:S01]  /*77d0*/  FFMA R24, R55.reuse, 1.4426950216293334961, -R24 ;  /* 0x3fb8aa3b37187823 */ /* 0x040fe20000000818 */
[----:B------:R-:W-:Y:S03]  /*77e0*/  MUFU.EX2 R57, R57 ;  /* 0x0000003900397308 */ /* 0x000fe60000000800 */
[----:B------:R-:W-:Y:S01]  /*77f0*/  FFMA R55, R55, 1.925963033500011079e-08, R24 ;  /* 0x32a5706037377823 */ /* 0x000fe20000000018 */
[C---:B------:R-:W-:Y:S01]  /*7800*/  FADD R24, R32.reuse, -12583039 ;  /* 0xcb40007f20187421 */ /* 0x040fe20000000000 */
[----:B------:R-:W-:-:S03]  /*7810*/  IMAD.SHL.U32 R32, R32, 0x800000, RZ ;  /* 0x0080000020207824 */ /* 0x000fc600078e00ff */
[C---:B------:R-:W-:Y:S01]  /*7820*/  FFMA R24, R45.reuse, 1.4426950216293334961, -R24 ;  /* 0x3fb8aa3b2d187823 */ /* 0x040fe20000000818 */
[----:B------:R-:W1:Y:S03]  /*7830*/  MUFU.EX2 R55, R55 ;  /* 0x0000003700377308 */ /* 0x000e660000000800 */
[----:B------:R-:W-:Y:S01]  /*7840*/  FFMA R45, R45, 1.925963033500011079e-08, R24 ;  /* 0x32a570602d2d7823 */ /* 0x000fe20000000018 */
[C---:B------:R-:W-:Y:S01]  /*7850*/  FADD R24, R34.reuse, -12583039 ;  /* 0xcb40007f22187421 */ /* 0x040fe20000000000 */
[----:B------:R-:W-:-:S03]  /*7860*/  IMAD.SHL.U32 R34, R34, 0x800000, RZ ;  /* 0x0080000022227824 */ /* 0x000fc600078e00ff */
[C---:B------:R-:W-:Y:S01]  /*7870*/  FFMA R24, R43.reuse, 1.4426950216293334961, -R24 ;  /* 0x3fb8aa3b2b187823 */ /* 0x040fe20000000818 */
[----:B------:R-:W-:Y:S03]  /*7880*/  MUFU.EX2 R45, R45 ;  /* 0x0000002d002d7308 */ /* 0x000fe60000000800 */
[----:B------:R-:W-:Y:S01]  /*7890*/  FFMA R43, R43, 1.925963033500011079e-08, R24 ;  /* 0x32a570602b2b7823 */ /* 0x000fe20000000018 */
[----:B------:R-:W-:Y:S01]  /*78a0*/  SHF.L.U32 R24, R26, 0x17, RZ ;  /* 0x000000171a187819 */ /* 0x000fe200000006ff */
[----:B------:R-:W-:Y:S01]  /*78b0*/  FFMA.SAT R26, R41, R12, 0.5 ;  /* 0x3f000000291a7423 */ /* 0x000fe2000000200c */
[----:B-1----:R-:W-:-:S03]  /*78c0*/  FMUL R42, R30, R55 ;  /* 0x000000371e2a7220 */ /* 0x002fc60000400000 */
[----:B------:R-:W-:Y:S01]  /*78d0*/  FFMA.RM R13, R26, R11, 12582913 ;  /* 0x4b4000011a0d7423 */ /* 0x000fe2000000400b */
[----:B------:R-:W-:-:S03]  /*78e0*/  FMUL R24, R24, R61 ;  /* 0x0000003d18187220 */ /* 0x000fc60000400000 */
[C---:B------:R-:W-:Y:S01]  /*78f0*/  FADD R26, R13.reuse, -12583039 ;  /* 0xcb40007f0d1a7421 */ /* 0x040fe20000000000 */
[----:B------:R-:W-:-:S03]  /*7900*/  IMAD.SHL.U32 R13, R13, 0x800000, RZ ;  /* 0x008000000d0d7824 */ /* 0x000fc600078e00ff */
[----:B------:R-:W-:-:S04]  /*7910*/  FFMA R26, R41, 1.4426950216293334961, -R26 ;  /* 0x3fb8aa3b291a7823 */ /* 0x000fc8000000081a */
[----:B------:R-:W-:Y:S01]  /*7920*/  FFMA R48, R41, 1.925963033500011079e-08, R26 ;  /* 0x32a5706029307823 */ /* 0x000fe2000000001a */
[----:B------:R-:W-:Y:S02]  /*7930*/  IMAD.SHL.U32 R26, R28, 0x800000, RZ ;  /* 0x008000001c1a7824 */ /* 0x000fe400078e00ff */
[----:B------:R-:W-:Y:S01]  /*7940*/  FADD R28, R44, -12583039 ;  /* 0xcb40007f2c1c7421 */ /* 0x000fe20000000000 */
[----:B------:R-:W-:Y:S01]  /*7950*/  FADD R41, RZ, R18 ;  /* 0x00000012ff297221 */ /* 0x000fe20000000000 */
[----:B------:R-:W-:Y:S02]  /*7960*/  FMUL R26, R26, R59 ;  /* 0x0000003b1a1a7220 */ /* 0x000fe40000400000 */
[----:B------:R-:W-:Y:S01]  /*7970*/  FFMA R28, R15, 1.4426950216293334961, -R28 ;  /* 0x3fb8aa3b0f1c7823 */ /* 0x000fe2000000081c */
[----:B------:R-:W-:Y:S01]  /*7980*/  FADD R41, R41, R4 ;  /* 0x0000000429297221 */ /* 0x000fe20000000000 */
[----:B------:R-:W1:Y:S02]  /*7990*/  MUFU.EX2 R59, R43 ;  /* 0x0000002b003b7308 */ /* 0x000e640000000800 */
[----:B------:R-:W-:Y:S01]  /*79a0*/  FFMA R15, R15, 1.925963033500011079e-08, R28 ;  /* 0x32a570600f0f7823 */ /* 0x000fe2000000001c */
[----:B------:R-:W-:Y:S01]  /*79b0*/  FFMA.SAT R28, R51, R12, 0.5 ;  /* 0x3f000000331c7423 */ /* 0x000fe2000000200c */
[----:B------:R-:W-:-:S03]  /*79c0*/  FADD R41, R41, R6 ;  /* 0x0000000629297221 */ /* 0x000fc60000000000 */
[-C--:B------:R-:W-:Y:S01]  /*79d0*/  FFMA.RM R12, R28, R11.reuse, 12582913 ;  /* 0x4b4000011c0c7423 */ /* 0x080fe2000000400b */
[----:B------:R-:W-:Y:S01]  /*79e0*/  FADD R41, R41, R8 ;  /* 0x0000000829297221 */ /* 0x000fe20000000000 */
[----:B------:R-:W-:Y:S01]  /*79f0*/  FFMA.RM R11, R40, R11, 12582913 ;  /* 0x4b400001280b7423 */ /* 0x000fe2000000400b */
[----:B------:R-:W-:Y:S01]  /*7a00*/  MUFU.EX2 R48, R48 ;  /* 0x0000003000307308 */ /* 0x000fe20000000800 */
[C---:B------:R-:W-:Y:S01]  /*7a10*/  FADD R28, R12.reuse, -12583039 ;  /* 0xcb40007f0c1c7421 */ /* 0x040fe20000000000 */
[----:B------:R-:W-:Y:S01]  /*7a20*/  FADD R41, R41, R10 ;  /* 0x0000000a29297221 */ /* 0x000fe20000000000 */
[----:B------:R-:W-:Y:S02]  /*7a30*/  SHF.L.U32 R12, R12, 0x17, RZ ;  /* 0x000000170c0c7819 */ /* 0x000fe400000006ff */
[----:B------:R-:W-:Y:S01]  /*7a40*/  FFMA R28, R51, 1.4426950216293334961, -R28 ;  /* 0x3fb8aa3b331c7823 */ /* 0x000fe2000000081c */
[----:B------:R-:W-:Y:S01]  /*7a50*/  FADD R41, R41, R16 ;  /* 0x0000001029297221 */ /* 0x000fe20000000000 */
[----:B-1----:R-:W-:Y:S01]  /*7a60*/  FMUL R40, R34, R59 ;  /* 0x0000003b22287220 */ /* 0x002fe20000400000 */
[----:B------:R-:W1:Y:S01]  /*7a70*/  MUFU.EX2 R15, R15 ;  /* 0x0000000f000f7308 */ /* 0x000e620000000800 */
[----:B------:R-:W-:Y:S01]  /*7a80*/  FFMA R51, R51, 1.925963033500011079e-08, R28 ;  /* 0x32a5706033337823 */ /* 0x000fe2000000001c */
[----:B------:R-:W-:Y:S01]  /*7a90*/  FADD R41, R41, R20 ;  /* 0x0000001429297221 */ /* 0x000fe20000000000 */
[----:B------:R-:W-:Y:S01]  /*7aa0*/  FADD R28, R11, -12583039 ;  /* 0xcb40007f0b1c7421 */ /* 0x000fe20000000000 */
[----:B------:R-:W-:-:S02]  /*7ab0*/  IMAD.SHL.U32 R34, R44, 0x800000, RZ ;  /* 0x008000002c227824 */ /* 0x000fc400078e00ff */
[----:B------:R-:W-:Y:S01]  /*7ac0*/  FADD R43, R41, R22 ;  /* 0x00000016292b7221 */ /* 0x000fe20000000000 */
[----:B------:R-:W-:Y:S01]  /*7ad0*/  FFMA R28, R53, 1.4426950216293334961, -R28 ;  /* 0x3fb8aa3b351c7823 */ /* 0x000fe2000000081c */
[----:B------:R-:W-:Y:S01]  /*7ae0*/  FMUL R41, R32, R45 ;  /* 0x0000002d20297220 */ /* 0x000fe20000400000 */
[----:B------:R-:W2:Y:S01]  /*7af0*/  MUFU.EX2 R51, R51 ;  /* 0x0000003300337308 */ /* 0x000ea20000000800 */
[----:B------:R-:W-:Y:S01]  /*7b00*/  FADD R43, R43, R24 ;  /* 0x000000182b2b7221 */ /* 0x000fe20000000000 */
[----:B------:R-:W-:Y:S01]  /*7b10*/  FFMA R53, R53, 1.925963033500011079e-08, R28 ;  /* 0x32a5706035357823 */ /* 0x000fe2000000001c */
[----:B------:R-:W-:Y:S01]  /*7b20*/  FMUL R28, R14, R57 ;  /* 0x000000390e1c7220 */ /* 0x000fe20000400000 */
[----:B------:R-:W-:Y:S02]  /*7b30*/  IMAD.SHL.U32 R11, R11, 0x800000, RZ ;  /* 0x008000000b0b7824 */ /* 0x000fe400078e00ff */
[----:B------:R-:W-:Y:S02]  /*7b40*/  FADD R43, R43, R26 ;  /* 0x0000001a2b2b7221 */ /* 0x000fe40000000000 */
[----:B------:R-:W3:Y:S02]  /*7b50*/  MUFU.EX2 R57, R38 ;  /* 0x0000002600397308 */ /* 0x000ee40000000800 */
[----:B------:R-:W-:Y:S01]  /*7b60*/  FADD R43, R43, R28 ;  /* 0x0000001c2b2b7221 */ /* 0x000fe20000000000 */
[----:B-1----:R-:W-:-:S03]  /*7b70*/  FMUL R34, R34, R15 ;  /* 0x0000000f22227220 */ /* 0x002fc60000400000 */
[----:B------:R-:W-:Y:S02]  /*7b80*/  FADD R14, R43, R42 ;  /* 0x0000002a2b0e7221 */ /* 0x000fe40000000000 */
[----:B------:R-:W1:Y:S02]  /*7b90*/  MUFU.EX2 R30, R53 ;  /* 0x00000035001e7308 */ /* 0x000e640000000800 */
[----:B------:R-:W-:Y:S01]  /*7ba0*/  FADD R43, R14, R41 ;  /* 0x000000290e2b7221 */ /* 0x000fe20000000000 */
[----:B--2---:R-:W-:-:S03]  /*7bb0*/  FMUL R32, R12, R51 ;  /* 0x000000330c207220 */ /* 0x004fc60000400000 */
[----:B------:R-:W-:Y:S01]  /*7bc0*/  FADD R43, R43, R40 ;  /* 0x000000282b2b7221 */ /* 0x000fe20000000000 */
[----:B---3--:R-:W-:Y:S01]  /*7bd0*/  FMUL R38, R36, R57 ;  /* 0x0000003924267220 */ /* 0x008fe20000400000 */
[----:B------:R-:W-:-:S03]  /*7be0*/  FMUL R36, R13, R48 ;  /* 0x000000300d247220 */ /* 0x000fc60000400000 */
[----:B------:R-:W-:-:S04]  /*7bf0*/  FADD R43, R43, R38 ;  /* 0x000000262b2b7221 */ /* 0x000fc80000000000 */
[----:B------:R-:W-:Y:S01]  /*7c00*/  FADD R43, R43, R36 ;  /* 0x000000242b2b7221 */ /* 0x000fe20000000000 */
[----:B-1----:R-:W-:-:S03]  /*7c10*/  FMUL R30, R11, R30 ;  /* 0x0000001e0b1e7220 */ /* 0x002fc60000400000 */
        /* <DEDUP_REMOVED lines=12> */
.L_x_12892:
        /* <DEDUP_REMOVED lines=12> */
[----:B01----:R-:W-:Y:S05]  /*7da0*/  CALL.REL.NOINC `($__internal_189_$__cuda_sm3x_div_rn_noftz_f32_slowpath) ;  /* 0x0000002800087944 */ /* 0x003fea0003c00000 */
[----:B------:R-:W-:-:S07]  /*7db0*/  MOV R15, R50 ;  /* 0x00000032000f7202 */ /* 0x000fce0000000f00 */
.L_x_12843:
[----:B------:R-:W-:Y:S05]  /*7dc0*/  BSYNC.RECONVERGENT B3 ;  /* 0x0000000000037941 */ /* 0x000fea0003800200 */
.L_x_12842:
        /* <DEDUP_REMOVED lines=12> */
[----:B01----:R-:W-:Y:S05]  /*7e90*/  CALL.REL.NOINC `($__internal_189_$__cuda_sm3x_div_rn_noftz_f32_slowpath) ;  /* 0x0000002400cc7944 */ /* 0x003fea0003c00000 */
[----:B------:R-:W-:-:S07]  /*7ea0*/  MOV R43, R50 ;  /* 0x00000032002b7202 */ /* 0x000fce0000000f00 */
.L_x_12845:
[----:B------:R-:W-:Y:S05]  /*7eb0*/  BSYNC.RECONVERGENT B3 ;  /* 0x0000000000037941 */ /* 0x000fea0003800200 */
.L_x_12844:
        /* <DEDUP_REMOVED lines=14> */
.L_x_12847:
[----:B------:R-:W-:Y:S05]  /*7fa0*/  BSYNC.RECONVERGENT B3 ;  /* 0x0000000000037941 */ /* 0x000fea0003800200 */
.L_x_12846:
        /* <DEDUP_REMOVED lines=14> */
.L_x_12849:
[----:B------:R-:W-:Y:S05]  /*8090*/  BSYNC.RECONVERGENT B3 ;  /* 0x0000000000037941 */ /* 0x000fea0003800200 */
.L_x_12848:
        /* <DEDUP_REMOVED lines=14> */
.L_x_12851:
[----:B------:R-:W-:Y:S05]  /*8180*/  BSYNC.RECONVERGENT B3 ;  /* 0x0000000000037941 */ /* 0x000fea0003800200 */
.L_x_12850:
        /* <DEDUP_REMOVED lines=14> */
.L_x_12853:
[----:B------:R-:W-:Y:S05]  /*8270*/  BSYNC.RECONVERGENT B3 ;  /* 0x0000000000037941 */ /* 0x000fea0003800200 */
.L_x_12852:
        /* <DEDUP_REMOVED lines=14> */
.L_x_12855:
[----:B------:R-:W-:Y:S05]  /*8360*/  BSYNC.RECONVERGENT B3 ;  /* 0x0000000000037941 */ /* 0x000fea0003800200 */
.L_x_12854:
        /* <DEDUP_REMOVED lines=14> */
.L_x_12857:
[----:B------:R-:W-:Y:S05]  /*8450*/  BSYNC.RECONVERGENT B3 ;  /* 0x0000000000037941 */ /* 0x000fea0003800200 */
.L_x_12856:
        /* <DEDUP_REMOVED lines=14> */
.L_x_12859:
[----:B------:R-:W-:Y:S05]  /*8540*/  BSYNC.RECONVERGENT B3 ;  /* 0x0000000000037941 */ /* 0x000fea0003800200 */
.L_x_12858:
        /* <DEDUP_REMOVED lines=14> */
.L_x_12861:
[----:B------:R-:W-:Y:S05]  /*8630*/  BSYNC.RECONVERGENT B3 ;  /* 0x0000000000037941 */ /* 0x000fea0003800200 */
.L_x_12860:
        /* <DEDUP_REMOVED lines=14> */
.L_x_12863:
[----:B------:R-:W-:Y:S05]  /*8720*/  BSYNC.RECONVERGENT B3 ;  /* 0x0000000000037941 */ /* 0x000fea0003800200 */
.L_x_12862:
        /* <DEDUP_REMOVED lines=14> */
.L_x_12865:
[----:B------:R-:W-:Y:S05]  /*8810*/  BSYNC.RECONVERGENT B3 ;  /* 0x0000000000037941 */ /* 0x000fea0003800200 */
.L_x_12864:
        /* <DEDUP_REMOVED lines=14> */
.L_x_12867:
[----:B------:R-:W-:Y:S05]  /*8900*/  BSYNC.RECONVERGENT B3 ;  /* 0x0000000000037941 */ /* 0x000fea0003800200 */
.L_x_12866:
        /* <DEDUP_REMOVED lines=14> */
.L_x_12869:
[----:B------:R-:W-:Y:S05]  /*89f0*/  BSYNC.RECONVERGENT B3 ;  /* 0x0000000000037941 */ /* 0x000fea0003800200 */
.L_x_12868:
        /* <DEDUP_REMOVED lines=14> */
.L_x_12871:
[----:B------:R-:W-:Y:S05]  /*8ae0*/  BSYNC.RECONVERGENT B3 ;  /* 0x0000000000037941 */ /* 0x000fea0003800200 */
.L_x_12870:
        /* <DEDUP_REMOVED lines=14> */
.L_x_12873:
[----:B------:R-:W-:Y:S05]  /*8bd0*/  BSYNC.RECONVERGENT B3 ;  /* 0x0000000000037941 */ /* 0x000fea0003800200 */
.L_x_12872:
        /* <DEDUP_REMOVED lines=14> */
.L_x_12875:
[----:B------:R-:W-:Y:S05]  /*8cc0*/  BSYNC.RECONVERGENT B3 ;  /* 0x0000000000037941 */ /* 0x000fea0003800200 */
.L_x_12874:
        /* <DEDUP_REMOVED lines=14> */
.L_x_12877:
[----:B------:R-:W-:Y:S05]  /*8db0*/  BSYNC.RECONVERGENT B3 ;  /* 0x0000000000037941 */ /* 0x000fea0003800200 */
.L_x_12876:
        /* <DEDUP_REMOVED lines=14> */
.L_x_12879:
[----:B------:R-:W-:Y:S05]  /*8ea0*/  BSYNC.RECONVERGENT B3 ;  /* 0x0000000000037941 */ /* 0x000fea0003800200 */
.L_x_12878:
        /* <DEDUP_REMOVED lines=14> */
[----:B------:R-:W-:Y:S02]  /*8f90*/  ISETP.GE.U32.AND P4, PT, R7, UR46, PT ;  /* 0x0000002e07007c0c */ /* 0x000fe4000bf86070 */
[----:B------:R-:W-:Y:S01]  /*8fa0*/  LEA.HI.X R13, R10, UR41, R11, 0x2, P1 ;  /* 0x000000290a0d7c11 */ /* 0x000fe200088f140b */
[----:B------:R-:W-:Y:S01]  /*8fb0*/  VIADD R10, R49, 0x160 ;  /* 0x00000160310a7836 */ /* 0x000fe20000000000 */
[----:B------:R-:W-:-:S02]  /*8fc0*/  ISETP.GE.AND.EX P3, PT, RZ, UR47, PT, P3 ;  /* 0x0000002fff007c0c */ /* 0x000fc4000bf66330 */
[----:B------:R-:W-:Y:S01]  /*8fd0*/  ISETP.GE.AND.EX P4, PT, RZ, UR47, PT, P4 ;  /* 0x0000002fff007c0c */ /* 0x000fe2000bf86340 */
[----:B------:R0:W-:Y:S01]  /*8fe0*/  @!P0 STG.E desc[UR4][R12.64], R15 ;  /* 0x0000000f0c008986 */ /* 0x0001e2000c101904 */
[----:B------:R-:W-:Y:S02]  /*8ff0*/  ISETP.GE.U32.AND P0, PT, R19, UR46, PT ;  /* 0x0000002e13007c0c */ /* 0x000fe4000bf06070 */
[----:B------:R-:W-:Y:S02]  /*9000*/  ISETP.GE.U32.AND P6, PT, R17, UR46, PT ;  /* 0x0000002e11007c0c */ /* 0x000fe4000bfc6070 */
[----:B------:R-:W-:Y:S02]  /*9010*/  @!P2 R2UR UR6, R46 ;  /* 0x000000002e06a2ca */ /* 0x000fe400000e0000 */
[----:B------:R-:W-:Y:S02]  /*9020*/  @!P2 R2UR UR7, R47 ;  /* 0x000000002f07a2ca */ /* 0x000fe400000e0000 */
[----:B------:R-:W-:-:S02]  /*9030*/  ISETP.GE.AND.EX P0, PT, RZ, UR47, PT, P0 ;  /* 0x0000002fff007c0c */ /* 0x000fc4000bf06300 */
        /* <DEDUP_REMOVED lines=31> */
[----:B------:R-:W-:Y:S02]  /*9230*/  ISETP.GE.U32.AND P6, PT, R10, UR46, PT ;  /* 0x0000002e0a007c0c */ /* 0x000fe4000bfc6070 */
[----:B------:R-:W-:Y:S02]  /*9240*/  ISETP.GE.AND.EX P0, PT, RZ, UR47, PT, P0 ;  /* 0x0000002fff007c0c */ /* 0x000fe4000bf06300 */
[----:B------:R-:W-:Y:S02]  /*9250*/  @!P5 R2UR UR8, R46 ;  /* 0x000000002e08d2ca */ /* 0x000fe400000e0000 */
[----:B------:R-:W-:-:S02]  /*9260*/  @!P5 R2UR UR9, R47 ;  /* 0x000000002f09d2ca */ /* 0x000fc400000e0000 */
[C---:B------:R-:W-:Y:S02]  /*9270*/  @!P4 R2UR UR10, R46.reuse ;  /* 0x000000002e0ac2ca */ /* 0x040fe400000e0000 */
[C---:B------:R-:W-:Y:S02]  /*9280*/  @!P4 R2UR UR11, R47.reuse ;  /* 0x000000002f0bc2ca */ /* 0x040fe400000e0000 */
[C---:B------:R-:W-:Y:S02]  /*9290*/  @!P3 R2UR UR12, R46.reuse ;  /* 0x000000002e0cb2ca */ /* 0x040fe400000e0000 */
[----:B------:R-:W-:Y:S02]  /*92a0*/  @!P3 R2UR UR13, R47 ;  /* 0x000000002f0db2ca */ /* 0x000fe400000e0000 */
[C---:B------:R-:W-:Y:S01]  /*92b0*/  @!P2 R2UR UR14, R46.reuse ;  /* 0x000000002e0ea2ca */ /* 0x040fe200000e0000 */
[----:B--2---:R-:W-:Y:S01]  /*92c0*/  IMAD R11, R11, UR4, RZ ;  /* 0x000000040b0b7c24 */ /* 0x004fe2000f8e02ff */
        /* <DEDUP_REMOVED lines=46> */
.L_x_12802:
[----:B------:R-:W-:Y:S05]  /*95b0*/  EXIT ;  /* 0x000000000000794d */ /* 0x000fea0003800000 */
.L_x_12841:
[----:B------:R-:W-:Y:S01]  /*95c0*/  HFMA2 R12, -RZ, RZ, 0, 9.5367431640625e-07 ;  /* 0x00000010ff0c7431 */ /* 0x000fe200000001ff */
[----:B------:R-:W-:Y:S01]  /*95d0*/  BSSY B1, `(.L_x_12881) ;  /* 0x0000006000017945 */ /* 0x000fe20003800000 */
[----:B------:R-:W-:Y:S02]  /*95e0*/  IMAD.MOV.U32 R11, RZ, RZ, 0x1f ;  /* 0x0000001fff0b7424 */ /* 0x000fe400078e00ff */
[----:B------:R-:W-:-:S07]  /*95f0*/  IMAD.MOV.U32 R15, RZ, RZ, -0x1 ;  /* 0xffffffffff0f7424 */ /* 0x000fce00078e00ff */
[----:B0-----:R-:W-:Y:S05]  /*9600*/  WARPSYNC.COLLECTIVE R15, `(.L_x_12882) ;  /* 0x000000000f087348 */ /* 0x001fea0003c00000 */
[----:B------:R1:W2:Y:S02]  /*9610*/  SHFL.BFLY P6, R14, R13, R12, R11 ;  /* 0x0c00000c0d0e7389 */ /* 0x0002a400000c000b */
[----:B012---:R-:W-:Y:S05]  /*9620*/  ENDCOLLECTIVE ;  /* 0x000000000000791b */ /* 0x007fea0003800000 */
.L_x_12882:
[----:B------:R-:W-:Y:S05]  /*9630*/  BSYNC B1 ;  /* 0x0000000000017941 */ /* 0x000fea0003800000 */
.L_x_12881:
        /* <DEDUP_REMOVED lines=8> */
.L_x_12883:
[----:B------:R-:W-:Y:S01]  /*96c0*/  HFMA2 R12, -RZ, RZ, 0, 2.384185791015625e-07 ;  /* 0x00000004ff0c7431 */ /* 0x000fe200000001ff */
[----:B------:R-:W-:-:S05]  /*96d0*/  FMNMX R40, R13, R14, !PT ;  /* 0x0000000e0d287209 */ /* 0x000fca0007800000 */
[----:B------:R-:W-:-:S07]  /*96e0*/  IMAD.MOV.U32 R13, RZ, RZ, R40 ;  /* 0x000000ffff0d7224 */ /* 0x000fce00078e0028 */
[----:B------:R-:W-:Y:S05]  /*96f0*/  WARPSYNC.COLLECTIVE R15, `(.L_x_12884) ;  /* 0x000000000f087348 */ /* 0x000fea0003c00000 */
[----:B------:R0:W1:Y:S02]  /*9700*/  SHFL.BFLY P6, R14, R13, R12, R11 ;  /* 0x0c00000c0d0e7389 */ /* 0x00006400000c000b */
[----:B01----:R-:W-:Y:S05]  /*9710*/  ENDCOLLECTIVE ;  /* 0x000000000000791b */ /* 0x003fea0003800000 */
.L_x_12884:
[----:B------:R-:W-:Y:S02]  /*9720*/  MOV R12, 0x2 ;  /* 0x00000002000c7802 */ /* 0x000fe40000000f00 */
[----:B------:R-:W-:-:S05]  /*9730*/  FMNMX R41, R40, R14, !PT ;  /* 0x0000000e28297209 */ /* 0x000fca0007800000 */
[----:B------:R-:W-:-:S07]  /*9740*/  IMAD.MOV.U32 R13, RZ, RZ, R41 ;  /* 0x000000ffff0d7224 */ /* 0x000fce00078e0029 */
[----:B------:R-:W-:Y:S05]  /*9750*/  WARPSYNC.COLLECTIVE R15, `(.L_x_12885) ;  /* 0x000000000f087348 */ /* 0x000fea0003c00000 */
[----:B------:R0:W1:Y:S02]  /*9760*/  SHFL.BFLY P6, R14, R13, R12, R11 ;  /* 0x0c00000c0d0e7389 */ /* 0x00006400000c000b */
[----:B01----:R-:W-:Y:S05]  /*9770*/  ENDCOLLECTIVE ;  /* 0x000000000000791b */ /* 0x003fea0003800000 */
.L_x_12885:
[----:B------:R-:W-:Y:S01]  /*9780*/  HFMA2 R12, -RZ, RZ, 0, 5.9604644775390625e-08 ;  /* 0x00000001ff0c7431 */ /* 0x000fe200000001ff */
[----:B------:R-:W-:-:S05]  /*9790*/  FMNMX R42, R41, R14, !PT ;  /* 0x0000000e292a7209 */ /* 0x000fca0007800000 */
[----:B------:R-:W-:-:S07]  /*97a0*/  IMAD.MOV.U32 R13, RZ, RZ, R42 ;  /* 0x000000ffff0d7224 */ /* 0x000fce00078e002a */
[----:B------:R-:W-:Y:S05]  /*97b0*/  WARPSYNC.COLLECTIVE R15, `(.L_x_12886) ;  /* 0x000000000f087348 */ /* 0x000fea0003c00000 */
[----:B------:R0:W1:Y:S02]  /*97c0*/  SHFL.BFLY P6, R14, R13, R12, R11 ;  /* 0x0c00000c0d0e7389 */ /* 0x00006400000c000b */
[----:B01----:R-:W-:Y:S05]  /*97d0*/  ENDCOLLECTIVE ;  /* 0x000000000000791b */ /* 0x003fea0003800000 */
.L_x_12886:
        /* <DEDUP_REMOVED lines=24> */
[----:B------:R-:W-:-:S02]  /*9960*/  IMAD.SHL.U32 R18, R18, 0x800000, RZ ;  /* 0x0080000012127824 */ /* 0x000fc400078e00ff */
        /* <DEDUP_REMOVED lines=43> */
[----:B-1----:R-:W-:-:S05]  /*9c20*/  FMUL R10, R10, R41 ;  /* 0x000000290a0a7220 */ /* 0x002fca0000400000 */
[----:B------:R-:W0:Y:S01]  /*9c30*/  MUFU.EX2 R45, R45 ;  /* 0x0000002d002d7308 */ /* 0x000e220000000800 */
        /* <DEDUP_REMOVED lines=102> */
[----:B------:R-:W-:Y:S01]  /*a2a0*/  MOV R15, 0xffffffff ;  /* 0xffffffff000f7802 */ /* 0x000fe20000000f00 */
        /* <DEDUP_REMOVED lines=25> */
.L_x_12887:
[----:B------:R-:W-:Y:S02]  /*a440*/  HFMA2 R12, -RZ, RZ, 0, 4.76837158203125e-07 ;  /* 0x00000008ff0c7431 */ /* 0x000fe400000001ff */
[----:B------:R-:W-:-:S04]  /*a450*/  FADD R43, R13, R14 ;  /* 0x0000000e0d2b7221 */ /* 0x000fc80000000000 */
[----:B------:R-:W-:-:S07]  /*a460*/  IMAD.MOV.U32 R13, RZ, RZ, R43 ;  /* 0x000000ffff0d7224 */ /* 0x000fce00078e002b */
[----:B------:R-:W-:Y:S05]  /*a470*/  WARPSYNC.COLLECTIVE R15, `(.L_x_12888) ;  /* 0x000000000f087348 */ /* 0x000fea0003c00000 */
[----:B------:R0:W1:Y:S02]  /*a480*/  SHFL.BFLY P6, R14, R13, R12, R11 ;  /* 0x0c00000c0d0e7389 */ /* 0x00006400000c000b */
[----:B01----:R-:W-:Y:S05]  /*a490*/  ENDCOLLECTIVE ;  /* 0x000000000000791b */ /* 0x003fea0003800000 */
.L_x_12888:
[----:B------:R-:W-:Y:S01]  /*a4a0*/  MOV R12, 0x4 ;  /* 0x00000004000c7802 */ /* 0x000fe20000000f00 */
[----:B------:R-:W-:-:S04]  /*a4b0*/  FADD R44, R43, R14 ;  /* 0x0000000e2b2c7221 */ /* 0x000fc80000000000 */
[----:B------:R-:W-:-:S07]  /*a4c0*/  IMAD.MOV.U32 R13, RZ, RZ, R44 ;  /* 0x000000ffff0d7224 */ /* 0x000fce00078e002c */
[----:B------:R-:W-:Y:S05]  /*a4d0*/  WARPSYNC.COLLECTIVE R15, `(.L_x_12889) ;  /* 0x000000000f087348 */ /* 0x000fea0003c00000 */
[----:B------:R0:W1:Y:S02]  /*a4e0*/  SHFL.BFLY P6, R14, R13, R12, R11 ;  /* 0x0c00000c0d0e7389 */ /* 0x00006400000c000b */
[----:B01----:R-:W-:Y:S05]  /*a4f0*/  ENDCOLLECTIVE ;  /* 0x000000000000791b */ /* 0x003fea0003800000 */
.L_x_12889:
[----:B------:R-:W-:Y:S02]  /*a500*/  HFMA2 R12, -RZ, RZ, 0, 1.1920928955078125e-07 ;  /* 0x00000002ff0c7431 */ /* 0x000fe400000001ff */
[----:B------:R-:W-:-:S04]  /*a510*/  FADD R45, R44, R14 ;  /* 0x0000000e2c2d7221 */ /* 0x000fc80000000000 */
[----:B------:R-:W-:-:S07]  /*a520*/  IMAD.MOV.U32 R13, RZ, RZ, R45 ;  /* 0x000000ffff0d7224 */ /* 0x000fce00078e002d */
[----:B------:R-:W-:Y:S05]  /*a530*/  WARPSYNC.COLLECTIVE R15, `(.L_x_12890) ;  /* 0x000000000f087348 */ /* 0x000fea0003c00000 */
[----:B------:R0:W1:Y:S02]  /*a540*/  SHFL.BFLY P6, R14, R13, R12, R11 ;  /* 0x0c00000c0d0e7389 */ /* 0x00006400000c000b */
[----:B01----:R-:W-:Y:S05]  /*a550*/  ENDCOLLECTIVE ;  /* 0x000000000000791b */ /* 0x003fea0003800000 */
.L_x_12890:
[----:B------:R-:W-:Y:S01]  /*a560*/  MOV R12, 0x1 ;  /* 0x00000001000c7802 */ /* 0x000fe20000000f00 */
[----:B------:R-:W-:-:S04]  /*a570*/  FADD R48, R45, R14 ;  /* 0x0000000e2d307221 */ /* 0x000fc80000000000 */
[----:B------:R-:W-:-:S07]  /*a580*/  IMAD.MOV.U32 R13, RZ, RZ, R48 ;  /* 0x000000ffff0d7224 */ /* 0x000fce00078e0030 */
[----:B------:R-:W-:Y:S05]  /*a590*/  WARPSYNC.COLLECTIVE R15, `(.L_x_12891) ;  /* 0x000000000f087348 */ /* 0x000fea0003c00000 */
[----:B------:R0:W1:Y:S02]  /*a5a0*/  SHFL.BFLY P6, R14, R13, R12, R11 ;  /* 0x0c00000c0d0e7389 */ /* 0x00006400000c000b */
[----:B01----:R-:W-:Y:S05]  /*a5b0*/  ENDCOLLECTIVE ;  /* 0x000000000000791b */ /* 0x003fea0003800000 */
.L_x_12891:
[----:B------:R-:W-:Y:S05]  /*a5c0*/  BRA `(.L_x_12892) ;  /* 0xffffffd400c47947 */ /* 0x000fea000383ffff */
        .weak           $__internal_189_$__cuda_sm3x_div_rn_noftz_f32_slowpath
        .type           $__internal_189_$__cuda_sm3x_div_rn_noftz_f32_slowpath,@function
        .size           $__internal_189_$__cuda_sm3x_div_rn_noftz_f32_slowpath,(.L_x_37566 - $__internal_189_$__cuda_sm3x_div_rn_noftz_f32_slowpath)
$__internal_189_$__cuda_sm3x_div_rn_noftz_f32_slowpath:
        /* <DEDUP_REMOVED lines=36> */
.L_x_12894:
        /* <DEDUP_REMOVED lines=51> */
.L_x_12901:
[----:B------:R-:W-:-:S04]  /*ab40*/  LOP3.LUT R50, R50, 0x80000000, RZ, 0xc0, !PT ;  /* 0x8000000032327812 */ /* 0x000fc800078ec0ff */
[----:B------:R-:W-:Y:S01]  /*ab50*/  LOP3.LUT R50, R50, 0x7f800000, RZ, 0xfc, !PT ;  /* 0x7f80000032327812 */ /* 0x000fe200078efcff */
[----:B------:R-:W-:Y:S06]  /*ab60*/  BRA `(.L_x_12902) ;  /* 0x0000000000047947 */ /* 0x000fec0003800000 */
.L_x_12900:
[----:B------:R-:W-:-:S07]  /*ab70*/  IMAD R50, R48, 0x800000, R50 ;  /* 0x0080000030327824 */ /* 0x000fce00078e0232 */
.L_x_12902:
[----:B------:R-:W-:Y:S05]  /*ab80*/  BSYNC.RECONVERGENT B2 ;  /* 0x0000000000027941 */ /* 0x000fea0003800200 */
.L_x_12899:
[----:B------:R-:W-:Y:S05]  /*ab90*/  BRA `(.L_x_12903) ;  /* 0x0000000000207947 */ /* 0x000fea0003800000 */
.L_x_12898:
[----:B------:R-:W-:-:S04]  /*aba0*/  LOP3.LUT R11, R11, 0x80000000, R44, 0x48, !PT ;  /* 0x800000000b0b7812 */ /* 0x000fc800078e482c */
[----:B------:R-:W-:Y:S01]  /*abb0*/  LOP3.LUT R50, R11, 0x7f800000, RZ, 0xfc, !PT ;  /* 0x7f8000000b327812 */ /* 0x000fe200078efcff */
[----:B------:R-:W-:Y:S06]  /*abc0*/  BRA `(.L_x_12903) ;  /* 0x0000000000147947 */ /* 0x000fec0003800000 */
.L_x_12897:
[----:B------:R-:W-:Y:S01]  /*abd0*/  LOP3.LUT R50, R11, 0x80000000, R44, 0x48, !PT ;  /* 0x800000000b327812 */ /* 0x000fe200078e482c */
[----:B------:R-:W-:Y:S06]  /*abe0*/  BRA `(.L_x_12903) ;  /* 0x00000000000c7947 */ /* 0x000fec0003800000 */
.L_x_12896:
[----:B------:R-:W0:Y:S01]  /*abf0*/  MUFU.RSQ R50, -QNAN ;  /* 0xffc0000000327908 */ /* 0x000e220000001400 */
[----:B------:R-:W-:Y:S05]  /*ac00*/  BRA `(.L_x_12903) ;  /* 0x0000000000047947 */ /* 0x000fea0003800000 */
.L_x_12895:
[----:B------:R-:W-:-:S07]  /*ac10*/  FADD.FTZ R50, R18, R11 ;  /* 0x0000000b12327221 */ /* 0x000fce0000010000 */
.L_x_12903:
[----:B------:R-:W-:Y:S05]  /*ac20*/  BSYNC.RECONVERGENT B1 ;  /* 0x0000000000017941 */ /* 0x000fea0003800200 */
.L_x_12893:
[----:B------:R-:W-:-:S04]  /*ac30*/  HFMA2 R13, -RZ, RZ, 0, 0 ;  /* 0x00000000ff0d7431 */ /* 0x000fc800000001ff */
[----:B0-----:R-:W-:Y:S05]  /*ac40*/  RET.REL.NODEC R12 `(_Z15SoftmaxWarpImplI22BroadcastScaleMaskLoadIffbLm3EiE11DirectStoreIffEfLi1ELi19ELi32ELi1ELb1EL9Algorithm0EEvT_T0_ll) ;  /* 0xffffff500cec7950 */ /* 0x001fea0003c3ffff */
.L_x_12904:
        /* <DEDUP_REMOVED lines=11> */
.L_x_37566:


//--------------------- .text._Z15SoftmaxWarpImplI22BroadcastScaleMaskLoadIffbLm3EiE11DirectStoreIffEfLi1ELi19ELi32ELi1ELb0EL9Algorithm0EEvT_T0_ll --------------------------
	.section	.text._Z15SoftmaxWarpImplI22BroadcastScaleMaskLoadIffbLm3EiE11DirectStoreIffEfLi1ELi19ELi32ELi1ELb0EL9Algorithm0EEvT_T0_ll,"ax",@progbits
	.align	128
        .global         _Z15SoftmaxWarpImplI22BroadcastScaleMaskLoadIffbLm3EiE11DirectStoreIffEfLi1ELi19ELi32ELi1ELb0EL9Algorithm0EEvT_T0_ll
        .type           _Z15SoftmaxWarpImplI22BroadcastScaleMaskLoadIffbLm3EiE11DirectStoreIffEfLi1ELi19ELi32ELi1ELb0EL9Algorithm0EEvT_T0_ll,@function
        .size           _Z15SoftmaxWarpImplI22BroadcastScaleMaskLoadIffbLm3EiE11DirectStoreIffEfLi1ELi19ELi32ELi1ELb0EL9Algorithm0EEvT_T0_ll,(.L_x_37567 - _Z15SoftmaxWarpImplI22BroadcastScaleMaskLoadIffbLm3EiE11DirectStoreIffEfLi1ELi19ELi32ELi1ELb0EL9Algorithm0EEvT_T0_ll)
        .other          _Z15SoftmaxWarpImplI22BroadcastScaleMaskLoadIffbLm3EiE11DirectStoreIffEfLi1ELi19ELi32ELi1ELb0EL9Algorithm0EEvT_T0_ll,@"STO_CUDA_ENTRY STV_DEFAULT"
_Z15SoftmaxWarpImplI22BroadcastScaleMaskLoadIffbLm3EiE11DirectStoreIffEfLi1ELi19ELi32ELi1ELb0EL9Algorithm0EEvT_T0_ll:
.text._Z15SoftmaxWarpImplI22BroadcastScaleMaskLoadIffbLm3EiE11DirectStoreIffEfLi1ELi19ELi32ELi1ELb0EL9Algorithm0EEvT_T0_ll:
        /* <DEDUP_REMOVED lines=29> */
.L_x_12905:
        /* <DEDUP_REMOVED lines=14> */
.L_x_12946:
[----:B--2---:R-:W-:Y:S01]  /*02b0*/  IABS R4, UR49 ;  /* 0x0000003100047c13 */ /* 0x004fe20008000000 */
[----:B0-----:R-:W-:Y:S01]  /*02c0*/  IMAD R50, R3, UR48, R2 ;  /* 0x0000003003327c24 */ /* 0x001fe2000f8e0202 */
[----:B------:R-:W-:Y:S02]  /*02d0*/  UMOV UR4, URZ ;  /* 0x000000ff00047c82 */ /* 0x000fe40008000000 */
[----:B------:R-:W-:Y:S01]  /*02e0*/  R2UR UR8, R4 ;  /* 0x00000000040872ca */ /* 0x000fe200000e0000 */
[C---:B------:R-:W-:Y:S01]  /*02f0*/  VIADD R20, R50.reuse, 0x40 ;  /* 0x0000004032147836 */ /* 0x040fe20000000000 */
[C---:B------:R-:W-:Y:S02]  /*0300*/  IADD3 R21, PT, PT, R50.reuse, 0x20, RZ ;  /* 0x0000002032157810 */ /* 0x040fe40007ffe0ff */
[----:B------:R-:W-:Y:S02]  /*0310*/  IADD3 R22, PT, PT, R50, 0x60, RZ ;  /* 0x0000006032167810 */ /* 0x000fe40007ffe0ff */
[----:B------:R-:W-:-:S02]  /*0320*/  IABS R10, R20 ;  /* 0x00000014000a7213 */ /* 0x000fc40000000000 */
[----:B------:R-:W-:Y:S02]  /*0330*/  IABS R13, R22 ;  /* 0x00000016000d7213 */ /* 0x000fe40000000000 */
[----:B------:R-:W-:Y:S02]  /*0340*/  LOP3.LUT R14, R21, UR49, RZ, 0x3c, !PT ;  /* 0x00000031150e7c12 */ /* 0x000fe4000f8e3cff */
[----:B------:R-:W-:Y:S01]  /*0350*/  LOP3.LUT R15, R20, UR49, RZ, 0x3c, !PT ;  /* 0x00000031140f7c12 */ /* 0x000fe2000f8e3cff */
[----:B------:R-:W0:Y:S01]  /*0360*/  I2F.RP R4, UR8 ;  /* 0x0000000800047d06 */ /* 0x000e220008209400 */
[----:B------:R-:W-:Y:S02]  /*0370*/  ISETP.GE.AND P0, PT, R14, RZ, PT ;  /* 0x000000ff0e00720c */ /* 0x000fe40003f06270 */
[----:B------:R-:W-:Y:S02]  /*0380*/  ISETP.GE.AND P3, PT, R15, RZ, PT ;  /* 0x000000ff0f00720c */ /* 0x000fe40003f66270 */
[----:B------:R-:W-:-:S02]  /*0390*/  LOP3.LUT R15, R22, UR49, RZ, 0x3c, !PT ;  /* 0x00000031160f7c12 */ /* 0x000fc4000f8e3cff */
[----:B------:R-:W-:Y:S02]  /*03a0*/  SHF.R.S64 R16, RZ, 0x1e, R21 ;  /* 0x0000001eff107819 */ /* 0x000fe40000001015 */
[----:B------:R-:W-:Y:S01]  /*03b0*/  ISETP.GE.AND P2, PT, R15, RZ, PT ;  /* 0x000000ff0f00720c */ /* 0x000fe20003f46270 */
[----:B0-----:R-:W0:Y:S02]  /*03c0*/  MUFU.RCP R4, R4 ;  /* 0x0000000400047308 */ /* 0x001e240000001000 */
[----:B0-----:R-:W-:Y:S01]  /*03d0*/  VIADD R8, R4, 0xffffffe ;  /* 0x0ffffffe04087836 */ /* 0x001fe20000000000 */
[----:B------:R-:W-:-:S04]  /*03e0*/  IABS R4, UR50 ;  /* 0x0000003200047c13 */ /* 0x000fc80008000000 */
[----:B------:R-:W-:Y:S01]  /*03f0*/  R2UR UR9, R4 ;  /* 0x00000000040972ca */ /* 0x000fe200000e0000 */
        /* <DEDUP_REMOVED lines=13> */
[----:B------:R-:W-:Y:S02]  /*04d0*/  IMAD R9, R11, UR8, R10 ;  /* 0x000000080b097c24 */ /* 0x000fe4000f8e020a */
[----:B------:R-:W0:Y:S01]  /*04e0*/  I2F.RP R11, UR9 ;  /* 0x00000009000b7d06 */ /* 0x000e220008209400 */
[----:B------:R-:W-:Y:S01]  /*04f0*/  ISETP.LT.U32.AND P4, PT, R8, UR8, PT ;  /* 0x0000000808007c0c */ /* 0x000fe2000bf81070 */
[----:B------:R-:W-:Y:S01]  /*0500*/  IMAD.HI.U32 R10, R13, UR7, RZ ;  /* 0x000000070d0a7c27 */ /* 0x000fe2000f8e00ff */
[----:B------:R-:W-:-:S03]  /*0510*/  ISETP.LT.U32.AND P6, PT, R9, UR8, PT ;  /* 0x0000000809007c0c */ /* 0x000fc6000bfc1070 */
[----:B------:R-:W-:-:S04]  /*0520*/  IMAD.MOV R14, RZ, RZ, -R10 ;  /* 0x000000ffff0e7224 */ /* 0x000fc800078e0a0a */
[----:B------:R-:W-:-:S04]  /*0530*/  IMAD R13, R14, UR8, R13 ;  /* 0x000000080e0d7c24 */ /* 0x000fc8000f8e020d */
[----:B------:R-:W-:Y:S01]  /*0540*/  @!P4 IADD3 R8, PT, PT, R8, -UR8, RZ ;  /* 0x800000080808cc10 */ /* 0x000fe2000fffe0ff */
[----:B0-----:R-:W0:Y:S01]  /*0550*/  MUFU.RCP R11, R11 ;  /* 0x0000000b000b7308 */ /* 0x001e220000001000 */
[----:B------:R-:W-:Y:S01]  /*0560*/  @!P4 IADD3 R12, PT, PT, R12, 0x1, RZ ;  /* 0x000000010c0cc810 */ /* 0x000fe20007ffe0ff */
[----:B------:R-:W-:Y:S01]  /*0570*/  @!P6 VIADD R9, R9, -UR8 ;  /* 0x800000080909ec36 */ /* 0x000fe20008000000 */
[----:B------:R-:W-:Y:S02]  /*0580*/  ISETP.GE.U32.AND P1, PT, R8, UR8, PT ;  /* 0x0000000808007c0c */ /* 0x000fe4000bf26070 */
[----:B------:R-:W-:Y:S02]  /*0590*/  IADD3 R8, PT, PT, R50, 0x80, RZ ;  /* 0x0000008032087810 */ /* 0x000fe40007ffe0ff */
[----:B------:R-:W-:Y:S01]  /*05a0*/  ISETP.GE.U32.AND P5, PT, R9, UR8, PT ;  /* 0x0000000809007c0c */ /* 0x000fe2000bfa6070 */
[----:B------:R-:W-:Y:S01]  /*05b0*/  @!P6 VIADD R4, R4, 0x1 ;  /* 0x000000010404e836 */ /* 0x000fe20000000000 */
[----:B------:R-:W-:Y:S01]  /*05c0*/  IABS R23, R8 ;  /* 0x0000000800177213 */ /* 0x000fe20000000000 */
[----:B------:R-:W-:Y:S01]  /*05d0*/  VIADD R9, R50, 0xa0 ;  /* 0x000000a032097836 */ /* 0x000fe20000000000 */
[----:B------:R-:W-:-:S02]  /*05e0*/  IADD3 R16, P4, PT, R16, UR36, RZ ;  /* 0x0000002410107c10 */ /* 0x000fc4000ff9e0ff */
[----:B------:R-:W-:Y:S01]  /*05f0*/  LOP3.LUT R15, R8, UR49, RZ, 0x3c, !PT ;  /* 0x00000031080f7c12 */ /* 0x000fe2000f8e3cff */
[----:B------:R-:W-:Y:S01]  /*0600*/  IMAD.HI.U32 R19, R23, UR7, RZ ;  /* 0x0000000717137c27 */ /* 0x000fe2000f8e00ff */
[----:B------:R-:W-:Y:S02]  /*0610*/  LEA.HI.X.SX32 R17, R21, UR37, 0x2, P4 ;  /* 0x0000002515117c11 */ /* 0x000fe4000a0f16ff */
[----:B0-----:R-:W-:Y:S01]  /*0620*/  IADD3 R11, PT, PT, R11, 0xffffffe, RZ ;  /* 0x0ffffffe0b0b7810 */ /* 0x001fe20007ffe0ff */
[----:B------:R-:W-:Y:S01]  /*0630*/  @P1 VIADD R12, R12, 0x1 ;  /* 0x000000010c0c1836 */ /* 0x000fe20000000000 */
[----:B------:R-:W-:Y:S01]  /*0640*/  ISETP.LT.U32.AND P1, PT, R13, UR8, PT ;  /* 0x000000080d007c0c */ /* 0x000fe2000bf21070 */
[----:B------:R-:W-:Y:S01]  /*0650*/  IMAD.MOV R14, RZ, RZ, -R19 ;  /* 0x000000ffff0e7224 */ /* 0x000fe200078e0a13 */
[----:B------:R-:W-:Y:S01]  /*0660*/  ISETP.GE.AND P4, PT, R15, RZ, PT ;  /* 0x000000ff0f00720c */ /* 0x000fe20003f86270 */
[----:B------:R-:W-:Y:S01]  /*0670*/  @P5 VIADD R4, R4, 0x1 ;  /* 0x0000000104045836 */ /* 0x000fe20000000000 */
[----:B------:R-:W0:Y:S01]  /*0680*/  F2I.FTZ.U32.TRUNC.NTZ R11, R11 ;  /* 0x0000000b000b7305 */ /* 0x000e22000021f000 */
[----:B------:R-:W-:Y:S01]  /*0690*/  IMAD R23, R14, UR8, R23 ;  /* 0x000000080e177c24 */ /* 0x000fe2000f8e0217 */
[----:B------:R-:W-:Y:S01]  /*06a0*/  SHF.R.S64 R14, RZ, 0x1e, R20 ;  /* 0x0000001eff0e7819 */ /* 0x000fe20000001014 */
[----:B------:R1:W2:Y:S01]  /*06b0*/  LDG.E R16, desc[UR4][R16.64] ;  /* 0x0000000410107981 */ /* 0x0002a2000c1e1900 */
[----:B------:R-:W-:-:S02]  /*06c0*/  LOP3.LUT R18, R9, UR49, RZ, 0x3c, !PT ;  /* 0x0000003109127c12 */ /* 0x000fc4000f8e3cff */
[----:B------:R-:W-:Y:S02]  /*06d0*/  IADD3 R14, P6, PT, R14, UR36, RZ ;  /* 0x000000240e0e7c10 */ /* 0x000fe4000ffde0ff */
[----:B------:R-:W-:Y:S02]  /*06e0*/  IABS R24, R9 ;  /* 0x0000000900187213 */ /* 0x000fe40000000000 */
[----:B------:R-:W-:Y:S02]  /*06f0*/  @!P1 IADD3 R13, PT, PT, R13, -UR8, RZ ;  /* 0x800000080d0d9c10 */ /* 0x000fe4000fffe0ff */
[----:B------:R-:W-:Y:S02]  /*0700*/  LEA.HI.X.SX32 R15, R20, UR37, 0x2, P6 ;  /* 0x00000025140f7c11 */ /* 0x000fe4000b0f16ff */
[----:B------:R-:W-:Y:S02]  /*0710*/  ISETP.GE.U32.AND P5, PT, R13, UR8, PT ;  /* 0x000000080d007c0c */ /* 0x000fe4000bfa6070 */
[----:B------:R-:W-:-:S02]  /*0720*/  ISETP.LT.U32.AND P6, PT, R23, UR8, PT ;  /* 0x0000000817007c0c */ /* 0x000fc4000bfc1070 */
[----:B------:R-:W-:Y:S02]  /*0730*/  @!P0 IADD3 R12, PT, PT, -R12, RZ, RZ ;  /* 0x000000ff0c0c8210 */ /* 0x000fe40007ffe1ff */
[----:B0-----:R-:W-:Y:S02]  /*0740*/  R2UR UR5, R11 ;  /* 0x000000000b0572ca */ /* 0x001fe400000e0000 */
[----:B------:R-:W-:Y:S01]  /*0750*/  ISETP.GE.AND P0, PT, R18, RZ, PT ;  /* 0x000000ff1200720c */ /* 0x000fe20003f06270 */
[----:B------:R-:W-:Y:S01]  /*0760*/  IMAD.HI.U32 R18, R24, UR7, RZ ;  /* 0x0000000718127c27 */ /* 0x000fe2000f8e00ff */
[----:B------:R-:W-:Y:S02]  /*0770*/  @!P1 IADD3 R10, PT, PT, R10, 0x1, RZ ;  /* 0x000000010a0a9810 */ /* 0x000fe40007ffe0ff */
[----:B------:R-:W-:Y:S02]  /*0780*/  ISETP.NE.AND P1, PT, RZ, UR49, PT ;  /* 0x00000031ff007c0c */ /* 0x000fe4000bf25270 */
[----:B------:R-:W-:-:S02]  /*0790*/  LOP3.LUT R46, RZ, UR49, RZ, 0x33, !PT ;  /* 0x00000031ff2e7c12 */ /* 0x000fc4000f8e33ff */
[----:B------:R-:W-:Y:S01]  /*07a0*/  SHF.R.S64 R13, RZ, 0x1e, R22 ;  /* 0x0000001eff0d7819 */ /* 0x000fe20000001016 */
[----:B------:R-:W-:Y:S01]  /*07b0*/  @P5 VIADD R10, R10, 0x1 ;  /* 0x000000010a0a5836 */ /* 0x000fe20000000000 */
[----:B------:R-:W-:Y:S01]  /*07c0*/  SEL R11, R46, R12, !P1 ;  /* 0x0000000c2e0b7207 */ /* 0x000fe20004800000 */
[----:B------:R-:W-:Y:S01]  /*07d0*/  @!P6 VIADD R23, R23, -UR8 ;  /* 0x800000081717ec36 */ /* 0x000fe20008000000 */
[----:B------:R-:W-:Y:S01]  /*07e0*/  IADD3 R12, P5, PT, R13, UR36, RZ ;  /* 0x000000240d0c7c10 */ /* 0x000fe2000ffbe0ff */
[----:B------:R-:W-:Y:S01]  /*07f0*/  @!P3 IMAD.MOV R4, RZ, RZ, -R4 ;  /* 0x000000ffff04b224 */ /* 0x000fe200078e0a04 */
[----:B-1----:R-:W-:Y:S02]  /*0800*/  IADD3 R17, PT, PT, -R18, RZ, RZ ;  /* 0x000000ff12117210 */ /* 0x002fe40007ffe1ff */
[----:B------:R-:W-:Y:S01]  /*0810*/  LEA.HI.X.SX32 R13, R22, UR37, 0x2, P5 ;  /* 0x00000025160d7c11 */ /* 0x000fe2000a8f16ff */
[----:B------:R-:W-:Y:S01]  /*0820*/  UIADD3 UR6, UPT, UPT, URZ, -UR5, URZ ;  /* 0x80000005ff067290 */ /* 0x000fe2000fffe0ff */
[----:B------:R-:W-:Y:S01]  /*0830*/  R2UR UR10, R6 ;  /* 0x00000000060a72ca */ /* 0x000fe200000e0000 */
[----:B------:R-:W-:Y:S01]  /*0840*/  IMAD R24, R17, UR8, R24 ;  /* 0x0000000811187c24 */ /* 0x000fe2000f8e0218 */
[----:B------:R-:W-:-:S02]  /*0850*/  R2UR UR11, R7 ;  /* 0x00000000070b72ca */ /* 0x000fc400000e0000 */
[----:B------:R-:W-:Y:S02]  /*0860*/  IADD3 R26, PT, PT, -R11, RZ, RZ ;  /* 0x000000ff0b1a7210 */ /* 0x000fe40007ffe1ff */
[----:B------:R-:W-:Y:S02]  /*0870*/  ISETP.GE.U32.AND P5, PT, R23, UR8, PT ;  /* 0x0000000817007c0c */ /* 0x000fe4000bfa6070 */
[----:B------:R-:W-:Y:S01]  /*0880*/  SEL R17, R46, R4, !P1 ;  /* 0x000000042e117207 */ /* 0x000fe20004800000 */
[----:B------:R-:W-:Y:S01]  /*0890*/  IMAD R21, R26, UR49, R21 ;  /* 0x000000311a157c24 */ /* 0x000fe2000f8e0215 */
[----:B------:R-:W-:Y:S01]  /*08a0*/  UIMAD UR6, UR6, UR9, URZ ;  /* 0x00000009060672a4 */ /* 0x000fe2000f8e02ff */
[----:B------:R-:W-:Y:S02]  /*08b0*/  ISETP.LT.U32.AND P3, PT, R24, UR8, PT ;  /* 0x0000000818007c0c */ /* 0x000fe4000bf61070 */
[----:B------:R-:W-:Y:S01]  /*08c0*/  IADD3 R25, PT, PT, -R17, RZ, RZ ;  /* 0x000000ff11197210 */ /* 0x000fe20007ffe1ff */
[----:B------:R-:W-:Y:S01]  /*08d0*/  UMOV UR4, URZ ;  /* 0x000000ff00047c82 */ /* 0x000fe20008000000 */
[----:B------:R-:W-:Y:S01]  /*08e0*/  @!P6 VIADD R19, R19, 0x1 ;  /* 0x000000011313e836 */ /* 0x000fe20000000000 */
[----:B------:R-:W-:Y:S01]  /*08f0*/  UIMAD.WIDE.U32 UR4, UR5, UR6, UR4 ;  /* 0x00000006050472a5 */ /* 0x000fe2000f8e0004 */
[----:B------:R-:W-:Y:S01]  /*0900*/  IABS R23, R21 ;  /* 0x0000001500177213 */ /* 0x000fe20000000000 */
[----:B------:R-:W-:Y:S01]  /*0910*/  IMAD R20, R25, UR49, R20 ;  /* 0x0000003119147c24 */ /* 0x000fe2000f8e0214 */
[----:B------:R-:W3:Y:S01]  /*0920*/  LDG.E R15, desc[UR10][R14.64] ;  /* 0x0000000a0e0f7981 */ /* 0x000ee2000c1e1900 */
[----:B------:R-:W-:Y:S01]  /*0930*/  @P5 VIADD R19, R19, 0x1 ;  /* 0x0000000113135836 */ /* 0x000fe20000000000 */
[----:B------:R-:W-:Y:S01]  /*0940*/  @!P2 IADD3 R10, PT, PT, -R10, RZ, RZ ;  /* 0x000000ff0a0aa210 */ /* 0x000fe20007ffe1ff */
[----:B------:R-:W-:-:S03]  /*0950*/  IMAD.HI.U32 R26, R23, UR5, RZ ;  /* 0x00000005171a7c27 */ /* 0x000fc6000f8e00ff */
[----:B------:R-:W-:Y:S01]  /*0960*/  @!P4 IADD3 R19, PT, PT, -R19, RZ, RZ ;  /* 0x000000ff1313c210 */ /* 0x000fe20007ffe1ff */
[----:B------:R0:W4:Y:S01]  /*0970*/  LDG.E R14, desc[UR10][R12.64] ;  /* 0x0000000a0c0e7981 */ /* 0x000122000c1e1900 */
[----:B------:R-:W-:Y:S01]  /*0980*/  @!P3 VIADD R24, R24, -UR8 ;  /* 0x800000081818bc36 */ /* 0x000fe20008000000 */
[C---:B------:R-:W-:Y:S02]  /*0990*/  SEL R4, R46.reuse, R10, !P1 ;  /* 0x0000000a2e047207 */ /* 0x040fe40004800000 */
[----:B0-----:R-:W-:Y:S01]  /*09a0*/  IABS R13, R20 ;  /* 0x00000014000d7213 */ /* 0x001fe20000000000 */
[----:B------:R-:W-:Y:S01]  /*09b0*/  IMAD.MOV R12, RZ, RZ, -R26 ;  /* 0x000000ffff0c7224 */ /* 0x000fe200078e0a1a */
[----:B------:R-:W-:-:S03]  /*09c0*/  SEL R10, R46, R19, !P1 ;  /* 0x000000132e0a7207 */ /* 0x000fc60004800000 */
[----:B------:R-:W-:Y:S01]  /*09d0*/  IMAD.HI.U32 R31, R13, UR5, RZ ;  /* 0x000000050d1f7c27 */ /* 0x000fe2000f8e00ff */
[----:B------:R-:W-:Y:S02]  /*09e0*/  IADD3 R27, PT, PT, -R4, RZ, RZ ;  /* 0x000000ff041b7210 */ /* 0x000fe40007ffe1ff */
[----:B------:R-:W-:Y:S01]  /*09f0*/  ISETP.GE.U32.AND P4, PT, R24, UR8, PT ;  /* 0x0000000818007c0c */ /* 0x000fe2000bf86070 */
[----:B------:R-:W-:Y:S02]  /*0a00*/  IMAD R19, R12, UR9, R23 ;  /* 0x000000090c137c24 */ /* 0x000fe4000f8e0217 */
[----:B------:R-:W-:Y:S02]  /*0a10*/  IMAD.MOV R24, RZ, RZ, -R31 ;  /* 0x000000ffff187224 */ /* 0x000fe400078e0a1f */
[----:B------:R-:W-:Y:S01]  /*0a20*/  IMAD R22, R27, UR49, R22 ;  /* 0x000000311b167c24 */ /* 0x000fe2000f8e0216 */
[----:B------:R-:W-:Y:S01]  /*0a30*/  ISETP.LT.U32.AND P2, PT, R19, UR9, PT ;  /* 0x0000000913007c0c */ /* 0x000fe2000bf41070 */
[----:B------:R-:W-:Y:S01]  /*0a40*/  IMAD R24, R24, UR9, R13 ;  /* 0x0000000918187c24 */ /* 0x000fe2000f8e020d */
[----:B------:R-:W-:Y:S01]  /*0a50*/  IADD3 R23, PT, PT, -R10, RZ, RZ ;  /* 0x000000ff0a177210 */ /* 0x000fe20007ffe1ff */
[----:B------:R-:W-:Y:S01]  /*0a60*/  @!P3 VIADD R18, R18, 0x1 ;  /* 0x000000011212b836 */ /* 0x000fe20000000000 */
[----:B------:R-:W-:-:S02]  /*0a70*/  IABS R25, R22 ;  /* 0x0000001600197213 */ /* 0x000fc40000000000 */
[----:B------:R-:W-:Y:S01]  /*0a80*/  ISETP.LT.U32.AND P3, PT, R24, UR9, PT ;  /* 0x0000000918007c0c */ /* 0x000fe2000bf61070 */
[--C-:B------:R-:W-:Y:S01]  /*0a90*/  IMAD R23, R23, UR49, R8.reuse ;  /* 0x0000003117177c24 */ /* 0x100fe2000f8e0208 */
[----:B------:R-:W-:Y:S01]  /*0aa0*/  SHF.R.S64 R12, RZ, 0x1e, R8 ;  /* 0x0000001eff0c7819 */ /* 0x000fe20000001008 */
[----:B------:R-:W-:-:S03]  /*0ab0*/  IMAD.HI.U32 R29, R25, UR5, RZ ;  /* 0x00000005191d7c27 */ /* 0x000fc6000f8e00ff */
[----:B------:R-:W-:Y:S01]  /*0ac0*/  IABS R27, R23 ;  /* 0x00000017001b7213 */ /* 0x000fe20000000000 */
[----:B------:R-:W-:Y:S01]  /*0ad0*/  @!P2 VIADD R19, R19, -UR9 ;  /* 0x800000091313ac36 */ /* 0x000fe20008000000 */
[----:B------:R-:W-:Y:S02]  /*0ae0*/  IADD3 R12, P5, PT, R12, UR36, RZ ;  /* 0x000000240c0c7c10 */ /* 0x000fe4000ffbe0ff */
[----:B------:R-:W-:Y:S01]  /*0af0*/  IADD3 R28, PT, PT, -R29, RZ, RZ ;  /* 0x000000ff1d1c7210 */ /* 0x000fe20007ffe1ff */
[----:B------:R-:W-:Y:S01]  /*0b00*/  IMAD.HI.U32 R30, R27, UR5, RZ ;  /* 0x000000051b1e7c27 */ /* 0x000fe2000f8e00ff */
[----:B------:R-:W-:Y:S02]  /*0b10*/  LEA.HI.X.SX32 R13, R8, UR37, 0x2, P5 ;  /* 0x00000025080d7c11 */ /* 0x000fe4000a8f16ff */
[----:B------:R-:W-:Y:S02]  /*0b20*/  ISETP.GE.U32.AND P5, PT, R19, UR9, PT ;  /* 0x0000000913007c0c */ /* 0x000fe4000bfa6070 */
[----:B------:R-:W-:Y:S01]  /*0b30*/  @!P3 IADD3 R24, PT, PT, R24, -UR9, RZ ;  /* 0x800000091818bc10 */ /* 0x000fe2000fffe0ff */
[----:B------:R-:W-:Y:S01]  /*0b40*/  IMAD R25, R28, UR9, R25 ;  /* 0x000000091c197c24 */ /* 0x000fe2000f8e0219 */
[----:B------:R-:W-:Y:S01]  /*0b50*/  @P4 IADD3 R18, PT, PT, R18, 0x1, RZ ;  /* 0x0000000112124810 */ /* 0x000fe20007ffe0ff */
[----:B------:R-:W-:Y:S01]  /*0b60*/  IMAD.MOV R28, RZ, RZ, -R30 ;  /* 0x000000ffff1c7224 */ /* 0x000fe200078e0a1e */
[----:B------:R-:W-:-:S02]  /*0b70*/  LOP3.LUT R8, R21, UR50, RZ, 0x3c, !PT ;  /* 0x0000003215087c12 */ /* 0x000fc4000f8e3cff */
[----:B------:R-:W-:Y:S01]  /*0b80*/  @!P2 IADD3 R26, PT, PT, R26, 0x1, RZ ;  /* 0x000000011a1aa810 */ /* 0x000fe20007ffe0ff */
[----:B------:R-:W-:Y:S01]  /*0b90*/  @!P3 VIADD R31, R31, 0x1 ;  /* 0x000000011f1fb836 */ /* 0x000fe20000000000 */
[----:B------:R-:W-:Y:S01]  /*0ba0*/  ISETP.GE.U32.AND P6, PT, R24, UR9, PT ;  /* 0x0000000918007c0c */ /* 0x000fe2000bfc6070 */
[----:B------:R0:W5:Y:S01]  /*0bb0*/  LDG.E R13, desc[UR10][R12.64] ;  /* 0x0000000a0c0d7981 */ /* 0x000162000c1e1900 */
[----:B------:R-:W-:Y:S02]  /*0bc0*/  @!P0 IADD3 R18, PT, PT, -R18, RZ, RZ ;  /* 0x000000ff12128210 */ /* 0x000fe40007ffe1ff */
[----:B------:R-:W-:Y:S01]  /*0bd0*/  ISETP.GE.AND P0, PT, R8, RZ, PT ;  /* 0x000000ff0800720c */ /* 0x000fe20003f06270 */
[----:B------:R-:W-:Y:S01]  /*0be0*/  IMAD R8, R28, UR9, R27 ;  /* 0x000000091c087c24 */ /* 0x000fe2000f8e021b */
[----:B------:R-:W-:Y:S02]  /*0bf0*/  LOP3.LUT R27, R20, UR50, RZ, 0x3c, !PT ;  /* 0x00000032141b7c12 */ /* 0x000fe4000f8e3cff */
[----:B------:R-:W-:-:S02]  /*0c00*/  SEL R19, R46, R18, !P1 ;  /* 0x000000122e137207 */ /* 0x000fc40004800000 */
[----:B------:R-:W-:Y:S02]  /*0c10*/  ISETP.GE.AND P3, PT, R27, RZ, PT ;  /* 0x000000ff1b00720c */ /* 0x000fe40003f66270 */
[----:B------:R-:W-:Y:S01]  /*0c20*/  @P5 IADD3 R26, PT, PT, R26, 0x1, RZ ;  /* 0x000000011a1a5810 */ /* 0x000fe20007ffe0ff */
[----:B------:R-:W-:Y:S01]  /*0c30*/  IMAD.MOV R18, RZ, RZ, -R19 ;  /* 0x000000ffff127224 */ /* 0x000fe200078e0a13 */
[----:B------:R-:W-:Y:S02]  /*0c40*/  LOP3.LUT R27, R22, UR50, RZ, 0x3c, !PT ;  /* 0x00000032161b7c12 */ /* 0x000fe4000f8e3cff */
[----:B------:R-:W-:Y:S01]  /*0c50*/  @P6 IADD3 R31, PT, PT, R31, 0x1, RZ ;  /* 0x000000011f1f6810 */ /* 0x000fe20007ffe0ff */
[----:B------:R-:W-:Y:S01]  /*0c60*/  IMAD R18, R18, UR49, R9 ;  /* 0x0000003112127c24 */ /* 0x000fe2000f8e0209 */
[----:B------:R-:W-:Y:S02]  /*0c70*/  MOV R34, R26 ;  /* 0x0000001a00227202 */ /* 0x000fe40000000f00 */
[----:B------:R-:W-:-:S02]  /*0c80*/  ISETP.GE.AND P6, PT, R27, RZ, PT ;  /* 0x000000ff1b00720c */ /* 0x000fc40003fc6270 */
[----:B------:R-:W1:Y:S01]  /*0c90*/  LDC.64 R26, c[0x0][0x398] ;  /* 0x0000e600ff1a7b82 */ /* 0x000e620000000a00 */
[----:B------:R-:W-:Y:S02]  /*0ca0*/  ISETP.LT.U32.AND P4, PT, R25, UR9, PT ;  /* 0x0000000919007c0c */ /* 0x000fe4000bf81070 */
[----:B0-----:R-:W-:Y:S02]  /*0cb0*/  IABS R12, R18 ;  /* 0x00000012000c7213 */ /* 0x001fe40000000000 */
[----:B------:R-:W-:-:S03]  /*0cc0*/  ISETP.LT.U32.AND P2, PT, R8, UR9, PT ;  /* 0x0000000908007c0c */ /* 0x000fc6000bf41070 */
[----:B------:R-:W-:Y:S01]  /*0cd0*/  IMAD.HI.U32 R28, R12, UR5, RZ ;  /* 0x000000050c1c7c27 */ /* 0x000fe2000f8e00ff */
[----:B------:R-:W-:-:S04]  /*0ce0*/  IADD3 R32, PT, PT, R50, 0xc0, RZ ;  /* 0x000000c032207810 */ /* 0x000fc80007ffe0ff */
[----:B------:R-:W-:Y:S01]  /*0cf0*/  IADD3 R33, PT, PT, -R28, RZ, RZ ;  /* 0x000000ff1c217210 */ /* 0x000fe20007ffe1ff */
[----:B------:R-:W-:-:S04]  /*0d00*/  @!P4 VIADD R25, R25, -UR9 ;  /* 0x800000091919cc36 */ /* 0x000fc80008000000 */
[----:B------:R-:W-:Y:S01]  /*0d10*/  IMAD R12, R33, UR9, R12 ;  /* 0x00000009210c7c24 */ /* 0x000fe2000f8e020c */
[----:B------:R-:W-:Y:S02]  /*0d20*/  ISETP.GE.U32.AND P5, PT, R25, UR9, PT ;  /* 0x0000000919007c0c */ /* 0x000fe4000bfa6070 */
[----:B------:R-:W-:Y:S01]  /*0d30*/  IABS R33, R32 ;  /* 0x0000002000217213 */ /* 0x000fe20000000000 */
[----:B------:R-:W0:Y:S01]  /*0d40*/  LDC.64 R24, c[0x0][0x390] ;  /* 0x0000e400ff187b82 */ /* 0x000e220000000a00 */
[----:B------:R-:W-:Y:S01]  /*0d50*/  @!P4 VIADD R29, R29, 0x1 ;  /* 0x000000011d1dc836 */ /* 0x000fe20000000000 */
[----:B-1----:R-:W-:Y:S01]  /*0d60*/  ISETP.NE.U32.AND P4, PT, R26, 0x1, PT ;  /* 0x000000011a00780c */ /* 0x002fe20003f85070 */
[----:B------:R-:W-:Y:S02]  /*0d70*/  @!P2 VIADD R8, R8, -UR9 ;  /* 0x800000090808ac36 */ /* 0x000fe40008000000 */
[----:B------:R-:W-:-:S04]  /*0d80*/  IMAD.HI.U32 R26, R33, UR7, RZ ;  /* 0x00000007211a7c27 */ /* 0x000fc8000f8e00ff */
[----:B------:R-:W-:Y:S01]  /*0d90*/  @!P0 IMAD.MOV R34, RZ, RZ, -R34 ;  /* 0x000000ffff228224 */ /* 0x000fe200078e0a22 */
[----:B------:R-:W-:Y:S02]  /*0da0*/  ISETP.GE.U32.AND P0, PT, R8, UR9, PT ;  /* 0x0000000908007c0c */ /* 0x000fe4000bf06070 */
[----:B------:R-:W-:Y:S01]  /*0db0*/  IADD3 R8, PT, PT, -R26, RZ, RZ ;  /* 0x000000ff1a087210 */ /* 0x000fe20007ffe1ff */
[----:B------:R-:W-:-:S04]  /*0dc0*/  @P5 VIADD R29, R29, 0x1 ;  /* 0x000000011d1d5836 */ /* 0x000fc80000000000 */
[----:B------:R-:W-:-:S05]  /*0dd0*/  IMAD R33, R8, UR8, R33 ;  /* 0x0000000808217c24 */ /* 0x000fca000f8e0221 */
[----:B------:R-:W-:Y:S01]  /*0de0*/  ISETP.LT.U32.AND P5, PT, R33, UR8, PT ;  /* 0x0000000821007c0c */ /* 0x000fe2000bfa1070 */
[----:B------:R-:W-:Y:S01]  /*0df0*/  @!P3 IMAD.MOV R31, RZ, RZ, -R31 ;  /* 0x000000ffff1fb224 */ /* 0x000fe200078e0a1f */
[----:B0-----:R-:W-:Y:S02]  /*0e00*/  ISETP.NE.U32.AND P3, PT, R24, 0x1, PT ;  /* 0x000000011800780c */ /* 0x001fe40003f65070 */
[----:B------:R-:W-:Y:S02]  /*0e10*/  MOV R24, R29 ;  /* 0x0000001d00187202 */ /* 0x000fe40000000f00 */
[----:B------:R-:W-:-:S03]  /*0e20*/  SHF.R.S64 R8, RZ, 0x1e, R9 ;  /* 0x0000001eff087819 */ /* 0x000fc60000001009 */
[----:B------:R-:W-:Y:S01]  /*0e30*/  @!P6 IMAD.MOV R24, RZ, RZ, -R24 ;  /* 0x000000ffff18e224 */ /* 0x000fe200078e0a18 */
[----:B------:R-:W-:-:S03]  /*0e40*/  IADD3 R8, P6, PT, R8, UR36, RZ ;  /* 0x0000002408087c10 */ /* 0x000fc6000ffde0ff */
        /* <DEDUP_REMOVED lines=8> */
[----:B------:R-:W-:Y:S01]  /*0ed0*/  ISETP.NE.AND.EX P4, PT, R27, RZ, PT, P4 ;  /* 0x000000ff1b00720c */ /* 0x000fe20003f85340 */
[----:B------:R-:W-:Y:S01]  /*0ee0*/  @!P2 VIADD R30, R30, 0x1 ;  /* 0x000000011e1ea836 */ /* 0x000fe20000000000 */
[----:B------:R-:W-:Y:S02]  /*0ef0*/  ISETP.NE.AND.EX P3, PT, R25, RZ, PT, P3 ;  /* 0x000000ff1900720c */ /* 0x000fe40003f65330 */
[----:B------:R-:W-:-:S07]  /*0f00*/  ISETP.NE.AND P2, PT, RZ, UR50, PT ;  /* 0x00000032ff007c0c */ /* 0x000fce000bf45270 */
[----:B------:R-:W-:Y:S02]  /*0f10*/  @!P6 IADD3 R26, PT, PT, -R26, RZ, RZ ;  /* 0x000000ff1a1ae210 */ /* 0x000fe40007ffe1ff */
[----:B------:R-:W-:Y:S02]  /*0f20*/  LOP3.LUT R45, RZ, UR50, RZ, 0x33, !PT ;  /* 0x00000032ff2d7c12 */ /* 0x000fe4000f8e33ff */
[----:B------:R-:W-:Y:S01]  /*0f30*/  SEL R27, R46, R26, !P1 ;  /* 0x0000001a2e1b7207 */ /* 0x000fe20004800000 */
[----:B------:R-:W-:Y:S01]  /*0f40*/  @!P5 VIADD R12, R12, -UR9 ;  /* 0x800000090c0cdc36 */ /* 0x000fe20008000000 */
[----:B------:R-:W-:Y:S02]  /*0f50*/  SEL R34, R45, R34, !P2 ;  /* 0x000000222d227207 */ /* 0x000fe40005000000 */
[----:B------:R-:W-:Y:S02]  /*0f60*/  IADD3 R25, PT, PT, -R27, RZ, RZ ;  /* 0x000000ff1b197210 */ /* 0x000fe40007ffe1ff */
[----:B------:R-:W-:-:S02]  /*0f70*/  SEL R11, R11, RZ, P3 ;  /* 0x000000ff0b0b7207 */ /* 0x000fc40001800000 */
[----:B------:R-:W-:Y:S01]  /*0f80*/  ISETP.GE.U32.AND P6, PT, R12, UR9, PT ;  /* 0x000000090c007c0c */ /* 0x000fe2000bfc6070 */
[----:B------:R-:W-:Y:S01]  /*0f90*/  IMAD R26, R25, UR49, R32 ;  /* 0x00000031191a7c24 */ /* 0x000fe2000f8e0220 */
[----:B------:R0:W5:Y:S01]  /*0fa0*/  LDG.E R12, desc[UR10][R8.64] ;  /* 0x0000000a080c7981 */ /* 0x000162000c1e1900 */
[----:B------:R-:W-:Y:S01]  /*0fb0*/  SEL R25, R34, RZ, P4 ;  /* 0x000000ff22197207 */ /* 0x000fe20002000000 */
[----:B0-----:R-:W-:-:S04]  /*0fc0*/  IMAD R8, R11, UR46, RZ ;  /* 0x0000002e0b087c24 */ /* 0x001fc8000f8e02ff */
[----:B------:R-:W-:Y:S01]  /*0fd0*/  IMAD R25, R25, UR47, R8 ;  /* 0x0000002f19197c24 */ /* 0x000fe2000f8e0208 */
[----:B------:R-:W-:Y:S02]  /*0fe0*/  LOP3.LUT R8, R23, UR50, RZ, 0x3c, !PT ;  /* 0x0000003217087c12 */ /* 0x000fe4000f8e3cff */
[----:B------:R-:W-:Y:S01]  /*0ff0*/  @P0 IADD3 R30, PT, PT, R30, 0x1, RZ ;  /* 0x000000011e1e0810 */ /* 0x000fe20007ffe0ff */
[----:B------:R-:W-:Y:S01]  /*1000*/  IMAD.MOV R36, RZ, RZ, -R34 ;  /* 0x000000ffff247224 */ /* 0x000fe200078e0a22 */
[----:B------:R-:W-:Y:S02]  /*1010*/  ISETP.GE.AND P0, PT, R8, RZ, PT ;  /* 0x000000ff0800720c */ /* 0x000fe40003f06270 */
[----:B------:R-:W-:Y:S02]  /*1020*/  IABS R34, R26 ;  /* 0x0000001a00227213 */ /* 0x000fe40000000000 */
[----:B------:R-:W-:Y:S02]  /*1030*/  SEL R33, R45, R31, !P2 ;  /* 0x0000001f2d217207 */ /* 0x000fe40005000000 */
[----:B------:R-:W-:Y:S01]  /*1040*/  SEL R17, R17, RZ, P3 ;  /* 0x000000ff11117207 */ /* 0x000fe20001800000 */
[----:B------:R-:W-:Y:S01]  /*1050*/  IMAD.HI.U32 R31, R34, UR5, RZ ;  /* 0x00000005221f7c27 */ /* 0x000fe2000f8e00ff */
[----:B------:R-:W-:-:S03]  /*1060*/  SHF.R.S64 R8, RZ, 0x1e, R32 ;  /* 0x0000001eff087819 */ /* 0x000fc60000001020 */
[----:B------:R-:W-:Y:S01]  /*1070*/  IMAD.MOV R29, RZ, RZ, -R33 ;  /* 0x000000ffff1d7224 */ /* 0x000fe200078e0a21 */
[----:B------:R-:W-:Y:S01]  /*1080*/  IADD3 R9, PT, PT, -R31, RZ, RZ ;  /* 0x000000ff1f097210 */ /* 0x000fe20007ffe1ff */
[----:B------:R-:W-:Y:S01]  /*1090*/  @!P0 IMAD.MOV R30, RZ, RZ, -R30 ;  /* 0x000000ffff1e8224 */ /* 0x000fe200078e0a1e */
[----:B------:R-:W-:Y:S01]  /*10a0*/  SEL R33, R33, RZ, P4 ;  /* 0x000000ff21217207 */ /* 0x000fe20002000000 */
[----:B------:R-:W-:Y:S01]  /*10b0*/  IMAD R29, R29, UR50, R20 ;  /* 0x000000321d1d7c24 */ /* 0x000fe2000f8e0214 */
[----:B------:R-:W-:Y:S01]  /*10c0*/  IADD3 R8, P0, PT, R8, UR36, RZ ;  /* 0x0000002408087c10 */ /* 0x000fe2000ff1e0ff */
[----:B------:R-:W-:Y:S02]  /*10d0*/  IMAD R20, R17, UR46, RZ ;  /* 0x0000002e11147c24 */ /* 0x000fe4000f8e02ff */
[----:B------:R-:W-:Y:S02]  /*10e0*/  @!P5 VIADD R28, R28, 0x1 ;  /* 0x000000011c1cd836 */ /* 0x000fe40000000000 */
[----:B------:R-:W-:Y:S01]  /*10f0*/  IMAD R34, R9, UR9, R34 ;  /* 0x0000000909227c24 */ /* 0x000fe2000f8e0222 */
[----:B------:R-:W-:Y:S01]  /*1100*/  LEA.HI.X.SX32 R9, R32, UR37, 0x2, P0 ;  /* 0x0000002520097c11 */ /* 0x000fe200080f16ff */
[----:B------:R-:W-:Y:S01]  /*1110*/  IMAD R17, R33, UR47, R20 ;  /* 0x0000002f21117c24 */ /* 0x000fe2000f8e0214 */
[----:B------:R-:W-:-:S02]  /*1120*/  LOP3.LUT R20, R18, UR50, RZ, 0x3c, !PT ;  /* 0x0000003212147c12 */ /* 0x000fc4000f8e3cff */
[----:B------:R-:W-:Y:S01]  /*1130*/  SEL R24, R45, R24, !P2 ;  /* 0x000000182d187207 */ /* 0x000fe20005000000 */
[----:B------:R0:W5:Y:S01]  /*1140*/  LDG.E R11, desc[UR10][R8.64] ;  /* 0x0000000a080b7981 */ /* 0x000162000c1e1900 */
[----:B------:R-:W-:Y:S02]  /*1150*/  @P6 IADD3 R28, PT, PT, R28, 0x1, RZ ;  /* 0x000000011c1c6810 */ /* 0x000fe40007ffe0ff */
[----:B------:R-:W-:Y:S02]  /*1160*/  ISETP.GE.AND P6, PT, R20, RZ, PT ;  /* 0x000000ff1400720c */ /* 0x000fe40003fc6270 */
[----:B------:R-:W-:Y:S01]  /*1170*/  SEL R4, R4, RZ, P3 ;  /* 0x000000ff04047207 */ /* 0x000fe20001800000 */
[----:B0-----:R-:W-:Y:S01]  /*1180*/  IMAD.MOV R9, RZ, RZ, -R24 ;  /* 0x000000ffff097224 */ /* 0x001fe200078e0a18 */
[----:B------:R-:W-:-:S03]  /*1190*/  SEL R20, R24, RZ, P4 ;  /* 0x000000ff18147207 */ /* 0x000fc60002000000 */
[----:B------:R-:W-:Y:S02]  /*11a0*/  IMAD R22, R9, UR50, R22 ;  /* 0x0000003209167c24 */ /* 0x000fe4000f8e0216 */
[----:B------:R-:W-:Y:S01]  /*11b0*/  IMAD R9, R4, UR46, RZ ;  /* 0x0000002e04097c24 */ /* 0x000fe2000f8e02ff */
[----:B------:R-:W-:Y:S02]  /*11c0*/  IADD3 R4, PT, PT, R50, 0xe0, RZ ;  /* 0x000000e032047810 */ /* 0x000fe40007ffe0ff */
[----:B------:R-:W-:Y:S01]  /*11d0*/  LOP3.LUT R8, R26, UR50, RZ, 0x3c, !PT ;  /* 0x000000321a087c12 */ /* 0x000fe2000f8e3cff */
[----:B------:R-:W-:Y:S01]  /*11e0*/  IMAD R20, R20, UR47, R9 ;  /* 0x0000002f14147c24 */ /* 0x000fe2000f8e0209 */
[----:B------:R-:W-:Y:S01]  /*11f0*/  SEL R30, R45, R30, !P2 ;  /* 0x0000001e2d1e7207 */ /* 0x000fe20005000000 */
[----:B------:R-:W-:Y:S01]  /*1200*/  @!P6 IMAD.MOV R28, RZ, RZ, -R28 ;  /* 0x000000ffff1ce224 */ /* 0x000fe200078e0a1c */
[----:B------:R-:W-:Y:S02]  /*1210*/  IABS R9, R4 ;  /* 0x0000000400097213 */ /* 0x000fe40000000000 */
[----:B------:R-:W-:-:S02]  /*1220*/  ISETP.GE.AND P6, PT, R8, RZ, PT ;  /* 0x000000ff0800720c */ /* 0x000fc40003fc6270 */
[----:B------:R-:W-:Y:S01]  /*1230*/  IADD3 R8, PT, PT, -R30, RZ, RZ ;  /* 0x000000ff1e087210 */ /* 0x000fe20007ffe1ff */
[----:B------:R-:W-:Y:S01]  /*1240*/  IMAD.HI.U32 R32, R9, UR7, RZ ;  /* 0x0000000709207c27 */ /* 0x000fe2000f8e00ff */
[----:B------:R-:W-:-:S03]  /*1250*/  ISETP.LT.U32.AND P0, PT, R34, UR9, PT ;  /* 0x0000000922007c0c */ /* 0x000fc6000bf01070 */
[----:B------:R-:W-:Y:S02]  /*1260*/  IMAD R23, R8, UR50, R23 ;  /* 0x0000003208177c24 */ /* 0x000fe4000f8e0217 */
[----:B------:R-:W-:-:S04]  /*1270*/  IMAD.MOV R8, RZ, RZ, -R32 ;  /* 0x000000ffff087224 */ /* 0x000fc800078e0a20 */
[----:B------:R-:W-:-:S04]  /*1280*/  IMAD R8, R8, UR8, R9 ;  /* 0x0000000808087c24 */ /* 0x000fc8000f8e0209 */
[----:B------:R-:W-:Y:S02]  /*1290*/  @!P0 IADD3 R34, PT, PT, R34, -UR9, RZ ;  /* 0x8000000922228c10 */ /* 0x000fe4000fffe0ff */
[----:B------:R-:W-:Y:S02]  /*12a0*/  @!P0 IADD3 R31, PT, PT, R31, 0x1, RZ ;  /* 0x000000011f1f8810 */ /* 0x000fe40007ffe0ff */
[----:B------:R-:W-:Y:S02]  /*12b0*/  ISETP.LT.U32.AND P0, PT, R8, UR8, PT ;  /* 0x0000000808007c0c */ /* 0x000fe4000bf01070 */
[----:B------:R-:W-:-:S11]  /*12c0*/  ISETP.GE.U32.AND P5, PT, R34, UR9, PT ;  /* 0x0000000922007c0c */ /* 0x000fd6000bfa6070 */
[----:B------:R-:W-:Y:S02]  /*12d0*/  @!P0 VIADD R8, R8, -UR8 ;  /* 0x8000000808088c36 */ /* 0x000fe40008000000 */
[----:B------:R-:W-:-:S03]  /*12e0*/  @P5 IADD3 R31, PT, PT, R31, 0x1, RZ ;  /* 0x000000011f1f5810 */ /* 0x000fc60007ffe0ff */
[----:B------:R-:W-:Y:S02]  /*12f0*/  ISETP.GE.U32.AND P5, PT, R8, UR8, PT ;  /* 0x0000000808007c0c */ /* 0x000fe4000bfa6070 */
[----:B------:R-:W-:Y:S01]  /*1300*/  LOP3.LUT R8, R4, UR49, RZ, 0x3c, !PT ;  /* 0x0000003104087c12 */ /* 0x000fe2000f8e3cff */
[----:B------:R-:W-:Y:S01]  /*1310*/  @!P0 VIADD R32, R32, 0x1 ;  /* 0x0000000120208836 */ /* 0x000fe20000000000 */
[----:B------:R-:W-:Y:S02]  /*1320*/  SEL R10, R10, RZ, P3 ;  /* 0x000000ff0a0a7207 */ /* 0x000fe40001800000 */
[----:B------:R-:W-:Y:S02]  /*1330*/  ISETP.GE.AND P0, PT, R8, RZ, PT ;  /* 0x000000ff0800720c */ /* 0x000fe40003f06270 */
[----:B------:R-:W-:Y:S01]  /*1340*/  SEL R24, R30, RZ, P4 ;  /* 0x000000ff1e187207 */ /* 0x000fe20002000000 */
[----:B------:R-:W-:Y:S01]  /*1350*/  IMAD R9, R10, UR46, RZ ;  /* 0x0000002e0a097c24 */ /* 0x000fe2000f8e02ff */
[----:B------:R-:W-:Y:S01]  /*1360*/  SEL R8, R45, R28, !P2 ;  /* 0x0000001c2d087207 */ /* 0x000fe20005000000 */
[----:B------:R-:W-:-:S02]  /*1370*/  @!P6 IMAD.MOV R31, RZ, RZ, -R31 ;  /* 0x000000ffff1fe224 */ /* 0x000fc400078e0a1f */
[----:B------:R-:W-:Y:S01]  /*1380*/  @P5 IADD3 R32, PT, PT, R32, 0x1, RZ ;  /* 0x0000000120205810 */ /* 0x000fe20007ffe0ff */
[----:B------:R-:W-:Y:S01]  /*1390*/  IMAD R24, R24, UR47, R9 ;  /* 0x0000002f18187c24 */ /* 0x000fe2000f8e0209 */
[----:B------:R-:W-:Y:S02]  /*13a0*/  IADD3 R9, PT, PT, -R8, RZ, RZ ;  /* 0x000000ff08097210 */ /* 0x000fe40007ffe1ff */
[----:B------:R-:W-:Y:S02]  /*13b0*/  SEL R31, R45, R31, !P2 ;  /* 0x0000001f2d1f7207 */ /* 0x000fe40005000000 */
[----:B------:R-:W-:Y:S02]  /*13c0*/  @!P0 IMAD.MOV R32, RZ, RZ, -R32 ;  /* 0x000000ffff208224 */ /* 0x000fe400078e0a20 */
[----:B------:R-:W-:Y:S01]  /*13d0*/  IMAD R28, R9, UR50, R18 ;  /* 0x00000032091c7c24 */ /* 0x000fe2000f8e0212 */
[----:B------:R-:W-:Y:S02]  /*13e0*/  IADD3 R9, PT, PT, -R31, RZ, RZ ;  /* 0x000000ff1f097210 */ /* 0x000fe40007ffe1ff */
[----:B------:R-:W-:-:S03]  /*13f0*/  SEL R32, R46, R32, !P1 ;  /* 0x000000202e207207 */ /* 0x000fc60004800000 */
[----:B------:R-:W-:Y:S02]  /*1400*/  IMAD R26, R9, UR50, R26 ;  /* 0x00000032091a7c24 */ /* 0x000fe4000f8e021a */
[----:B------:R-:W-:Y:S01]  /*1410*/  IMAD.MOV R9, RZ, RZ, -R32 ;  /* 0x000000ffff097224 */ /* 0x000fe200078e0a20 */
[----:B------:R-:W-:-:S03]  /*1420*/  SEL R27, R27, RZ, P3 ;  /* 0x000000ff1b1b7207 */ /* 0x000fc60001800000 */
[----:B------:R-:W-:Y:S01]  /*1430*/  IMAD R34, R9, UR49, R4 ;  /* 0x0000003109227c24 */ /* 0x000fe2000f8e0204 */
[----:B------:R-:W-:Y:S01]  /*1440*/  SEL R30, R8, RZ, P4 ;  /* 0x000000ff081e7207 */ /* 0x000fe20002000000 */
[----:B------:R-:W-:Y:S01]  /*1450*/  IMAD R8, R27, UR46, RZ ;  /* 0x0000002e1b087c24 */ /* 0x000fe2000f8e02ff */
[----:B------:R-:W-:Y:S02]  /*1460*/  SEL R27, R31, RZ, P4 ;  /* 0x000000ff1f1b7207 */ /* 0x000fe40002000000 */
[----:B------:R-:W-:-:S03]  /*1470*/  IABS R9, R34 ;  /* 0x0000002200097213 */ /* 0x000fc60000000000 */
[----:B------:R-:W-:Y:S02]  /*1480*/  IMAD R27, R27, UR47, R8 ;  /* 0x0000002f1b1b7c24 */ /* 0x000fe4000f8e0208 */
[----:B------:R-:W-:-:S05]  /*1490*/  IMAD.HI.U32 R8, R9, UR5, RZ ;  /* 0x0000000509087c27 */ /* 0x000fca000f8e00ff */
[----:B------:R-:W-:-:S05]  /*14a0*/  IADD3 R10, PT, PT, -R8, RZ, RZ ;  /* 0x000000ff080a7210 */ /* 0x000fca0007ffe1ff */
[----:B------:R-:W-:-:S05]  /*14b0*/  IMAD R9, R10, UR9, R9 ;  /* 0x000000090a097c24 */ /* 0x000fca000f8e0209 */
[----:B------:R-:W-:Y:S02]  /*14c0*/  ISETP.LT.U32.AND P6, PT, R9, UR9, PT ;  /* 0x0000000909007c0c */ /* 0x000fe4000bfc1070 */
[----:B------:R-:W-:-:S05]  /*14d0*/  SEL R19, R19, RZ, P3 ;  /* 0x000000ff13137207 */ /* 0x000fca0001800000 */
[----:B------:R-:W-:-:S06]  /*14e0*/  IMAD R19, R19, UR46, RZ ;  /* 0x0000002e13137c24 */ /* 0x000fcc000f8e02ff */
[----:B------:R-:W-:Y:S02]  /*14f0*/  @!P6 VIADD R9, R9, -UR9 ;  /* 0x800000090909ec36 */ /* 0x000fe40008000000 */
[----:B------:R-:W-:Y:S02]  /*1500*/  IMAD R30, R30, UR47, R19 ;  /* 0x0000002f1e1e7c24 */ /* 0x000fe4000f8e0213 */
[----:B------:R-:W0:Y:S01]  /*1510*/  LDC.64 R18, c[0x0][0x3a0] ;  /* 0x0000e800ff127b82 */ /* 0x000e220000000a00 */
[----:B------:R-:W-:Y:S02]  /*1520*/  ISETP.GE.U32.AND P5, PT, R9, UR9, PT ;  /* 0x0000000909007c0c */ /* 0x000fe4000bfa6070 */
[----:B------:R-:W-:Y:S02]  /*1530*/  LOP3.LUT R9, R34, UR50, RZ, 0x3c, !PT ;  /* 0x0000003222097c12 */ /* 0x000fe4000f8e3cff */
[----:B------:R-:W-:Y:S02]  /*1540*/  @!P6 IADD3 R8, PT, PT, R8, 0x1, RZ ;  /* 0x000000010808e810 */ /* 0x000fe40007ffe0ff */
[----:B------:R-:W-:-:S07]  /*1550*/  ISETP.GE.AND P6, PT, R9, RZ, PT ;  /* 0x000000ff0900720c */ /* 0x000fce0003fc6270 */
[----:B------:R-:W-:-:S05]  /*1560*/  @P5 VIADD R8, R8, 0x1 ;  /* 0x0000000108085836 */ /* 0x000fca0000000000 */
[----:B------:R-:W-:Y:S02]  /*1570*/  MOV R10, R8 ;  /* 0x00000008000a7202 */ /* 0x000fe40000000f00 */
[----:B------:R-:W-:-:S03]  /*1580*/  SHF.R.S64 R9, RZ, 0x1e, R4 ;  /* 0x0000001eff097819 */ /* 0x000fc60000001004 */
[----:B------:R-:W-:Y:S01]  /*1590*/  @!P6 IMAD.MOV R10, RZ, RZ, -R10 ;  /* 0x000000ffff0ae224 */ /* 0x000fe200078e0a0a */
[----:B0-----:R-:W-:Y:S02]  /*15a0*/  ISETP.NE.U32.AND P0, PT, R18, 0x1, PT ;  /* 0x000000011200780c */ /* 0x001fe40003f05070 */
[----:B------:R-:W-:Y:S02]  /*15b0*/  IADD3 R8, P5, PT, R9, UR36, RZ ;  /* 0x0000002409087c10 */ /* 0x000fe4000ffbe0ff */
[----:B------:R-:W-:Y:S02]  /*15c0*/  SEL R18, R45, R10, !P2 ;  /* 0x0000000a2d127207 */ /* 0x000fe40005000000 */
[----:B------:R-:W-:Y:S01]  /*15d0*/  LEA.HI.X.SX32 R9, R4, UR37, 0x2, P5 ;  /* 0x0000002504097c11 */ /* 0x000fe2000a8f16ff */
[----:B------:R-:W-:Y:S01]  /*15e0*/  VIADD R4, R50, 0x100 ;  /* 0x0000010032047836 */ /* 0x000fe20000000000 */
[C---:B------:R-:W-:Y:S02]  /*15f0*/  IADD3 R31, PT, PT, -R18.reuse, RZ, RZ ;  /* 0x000000ff121f7210 */ /* 0x040fe40007ffe1ff */
[----:B------:R-:W-:Y:S01]  /*1600*/  SEL R33, R18, RZ, P4 ;  /* 0x000000ff12217207 */ /* 0x000fe20002000000 */
[----:B------:R0:W5:Y:S02]  /*1610*/  LDG.E R10, desc[UR10][R8.64] ;  /* 0x0000000a080a7981 */ /* 0x000164000c1e1900 */
[----:B------:R-:W-:Y:S01]  /*1620*/  IMAD R31, R31, UR50, R34 ;  /* 0x000000321f1f7c24 */ /* 0x000fe2000f8e0222 */
[----:B------:R-:W-:-:S04]  /*1630*/  IABS R34, R4 ;  /* 0x0000000400227213 */ /* 0x000fc80000000000 */
[----:B------:R-:W-:Y:S02]  /*1640*/  MOV R18, R34 ;  /* 0x0000002200127202 */ /* 0x000fe40000000f00 */
[----:B------:R-:W-:-:S03]  /*1650*/  ISETP.NE.AND.EX P0, PT, R19, RZ, PT, P0 ;  /* 0x000000ff1300720c */ /* 0x000fc60003f05300 */
        /* <DEDUP_REMOVED lines=10> */
[----:B------:R-:W-:Y:S02]  /*1700*/  @P5 IADD3 R9, PT, PT, R9, 0x1, RZ ;  /* 0x0000000109095810 */ /* 0x000fe40007ffe0ff */
[----:B------:R-:W-:-:S03]  /*1710*/  SEL R8, R21, RZ, P0 ;  /* 0x000000ff15087207 */ /* 0x000fc60000000000 */
[----:B------:R-:W-:Y:S02]  /*1720*/  IMAD.MOV.U32 R19, RZ, RZ, R9 ;  /* 0x000000ffff137224 */ /* 0x000fe400078e0009 */
[----:B------:R-:W-:-:S03]  /*1730*/  IMAD R9, R8, UR51, R25 ;  /* 0x0000003308097c24 */ /* 0x000fc6000f8e0219 */
[----:B------:R-:W-:-:S04]  /*1740*/  @!P6 IADD3 R19, PT, PT, -R19, RZ, RZ ;  /* 0x000000ff1313e210 */ /* 0x000fc80007ffe1ff */
[----:B------:R-:W-:Y:S02]  /*1750*/  SEL R25, R46, R19, !P1 ;  /* 0x000000132e197207 */ /* 0x000fe40004800000 */
[----:B------:R-:W-:Y:S02]  /*1760*/  SEL R18, R29, RZ, P0 ;  /* 0x000000ff1d127207 */ /* 0x000fe40000000000 */
[----:B------:R-:W-:Y:S01]  /*1770*/  SEL R32, R32, RZ, P3 ;  /* 0x000000ff20207207 */ /* 0x000fe20001800000 */
[----:B------:R-:W-:Y:S01]  /*1780*/  IMAD.MOV R19, RZ, RZ, -R25 ;  /* 0x000000ffff137224 */ /* 0x000fe200078e0a19 */
[----:B------:R-:W-:Y:S01]  /*1790*/  IADD3 R8, P5, PT, R9, UR38, RZ ;  /* 0x0000002609087c10 */ /* 0x000fe2000ffbe0ff */
[----:B------:R-:W-:Y:S01]  /*17a0*/  IMAD R17, R18, UR51, R17 ;  /* 0x0000003312117c24 */ /* 0x000fe2000f8e0211 */
[----:B------:R-:W-:Y:S01]  /*17b0*/  R2UR UR12, R6 ;  /* 0x00000000060c72ca */ /* 0x000fe200000e0000 */
[----:B------:R-:W-:Y:S01]  /*17c0*/  IMAD R32, R32, UR46, RZ ;  /* 0x0000002e20207c24 */ /* 0x000fe2000f8e02ff */
[----:B------:R-:W-:Y:S01]  /*17d0*/  R2UR UR13, R7 ;  /* 0x00000000070d72ca */ /* 0x000fe200000e0000 */
[----:B------:R-:W-:Y:S01]  /*17e0*/  IMAD R37, R19, UR49, R4 ;  /* 0x0000003113257c24 */ /* 0x000fe2000f8e0204 */
[----:B------:R-:W-:Y:S01]  /*17f0*/  LEA.HI.X.SX32 R9, R9, UR39, 0x1, P5 ;  /* 0x0000002709097c11 */ /* 0x000fe2000a8f0eff */
[----:B------:R-:W-:Y:S01]  /*1800*/  IMAD R33, R33, UR47, R32 ;  /* 0x0000002f21217c24 */ /* 0x000fe2000f8e0220 */
[----:B------:R-:W-:-:S02]  /*1810*/  IADD3 R18, P5, PT, R17, UR38, RZ ;  /* 0x0000002611127c10 */ /* 0x000fc4000ffbe0ff */
[----:B------:R-:W-:Y:S01]  /*1820*/  IABS R32, R37 ;  /* 0x0000002500207213 */ /* 0x000fe20000000000 */
[----:B------:R0:W2:Y:S01]  /*1830*/  LDG.E.U8 R21, desc[UR10][R8.64] ;  /* 0x0000000a08157981 */ /* 0x0000a2000c1e1100 */
[----:B------:R-:W-:-:S03]  /*1840*/  LEA.HI.X.SX32 R19, R17, UR39, 0x1, P5 ;  /* 0x0000002711137c11 */ /* 0x000fc6000a8f0eff */
[----:B------:R-:W-:Y:S02]  /*1850*/  IMAD.HI.U32 R29, R32, UR5, RZ ;  /* 0x00000005201d7c27 */ /* 0x000fe4000f8e00ff */
[----:B------:R1:W3:Y:S03]  /*1860*/  LDG.E.U8 R17, desc[UR12][R18.64] ;  /* 0x0000000c12117981 */ /* 0x0002e6000c1e1100 */
[----:B------:R-:W-:-:S05]  /*1870*/  IADD3 R35, PT, PT, -R29, RZ, RZ ;  /* 0x000000ff1d237210 */ /* 0x000fca0007ffe1ff */
[----:B------:R-:W-:-:S05]  /*1880*/  IMAD R32, R35, UR9, R32 ;  /* 0x0000000923207c24 */ /* 0x000fca000f8e0220 */
[----:B------:R-:W-:Y:S02]  /*1890*/  ISETP.LT.U32.AND P6, PT, R32, UR9, PT ;  /* 0x0000000920007c0c */ /* 0x000fe4000bfc1070 */
[----:B0-----:R-:W-:-:S11]  /*18a0*/  LOP3.LUT R8, R37, UR50, RZ, 0x3c, !PT ;  /* 0x0000003225087c12 */ /* 0x001fd6000f8e3cff */
[----:B------:R-:W-:Y:S01]  /*18b0*/  @!P6 VIADD R32, R32, -UR9 ;  /* 0x800000092020ec36 */ /* 0x000fe20008000000 */
[----:B------:R-:W-:-:S04]  /*18c0*/  @!P6 IADD3 R29, PT, PT, R29, 0x1, RZ ;  /* 0x000000011d1de810 */ /* 0x000fc80007ffe0ff */
[----:B------:R-:W-:Y:S02]  /*18d0*/  ISETP.GE.U32.AND P5, PT, R32, UR9, PT ;  /* 0x0000000920007c0c */ /* 0x000fe4000bfa6070 */
[----:B------:R-:W-:Y:S02]  /*18e0*/  ISETP.GE.AND P6, PT, R8, RZ, PT ;  /* 0x000000ff0800720c */ /* 0x000fe40003fc6270 */
[----:B------:R-:W-:-:S09]  /*18f0*/  SHF.R.S64 R8, RZ, 0x1e, R4 ;  /* 0x0000001eff087819 */ /* 0x000fd20000001004 */
[----:B------:R-:W-:-:S05]  /*1900*/  @P5 VIADD R29, R29, 0x1 ;  /* 0x000000011d1d5836 */ /* 0x000fca0000000000 */
[----:B------:R-:W-:-:S04]  /*1910*/  @!P6 IADD3 R29, PT, PT, -R29, RZ, RZ ;  /* 0x000000ff1d1de210 */ /* 0x000fc80007ffe1ff */
[----:B-1----:R-:W-:Y:S02]  /*1920*/  SEL R19, R45, R29, !P2 ;  /* 0x0000001d2d137207 */ /* 0x002fe40005000000 */
[----:B------:R-:W-:Y:S02]  /*1930*/  IADD3 R29, PT, PT, R50, 0x120, RZ ;  /* 0x00000120321d7810 */ /* 0x000fe40007ffe0ff */
[----:B------:R-:W-:Y:S02]  /*1940*/  SEL R25, R25, RZ, P3 ;  /* 0x000000ff19197207 */ /* 0x000fe40001800000 */
[----:B------:R-:W-:Y:S02]  /*1950*/  IADD3 R8, P5, PT, R8, UR36, RZ ;  /* 0x0000002408087c10 */ /* 0x000fe4000ffbe0ff */
[----:B------:R-:W-:Y:S01]  /*1960*/  IABS R34, R29 ;  /* 0x0000001d00227213 */ /* 0x000fe20000000000 */
[----:B------:R-:W-:Y:S01]  /*1970*/  IMAD R32, R25, UR46, RZ ;  /* 0x0000002e19207c24 */ /* 0x000fe2000f8e02ff */
[----:B------:R-:W-:-:S02]  /*1980*/  LEA.HI.X.SX32 R9, R4, UR37, 0x2, P5 ;  /* 0x0000002504097c11 */ /* 0x000fc4000a8f16ff */
[----:B------:R-:W-:Y:S01]  /*1990*/  SEL R25, R22, RZ, P0 ;  /* 0x000000ff16197207 */ /* 0x000fe20000000000 */
[----:B------:R-:W-:Y:S02]  /*19a0*/  IMAD.MOV.U32 R22, RZ, RZ, R34 ;  /* 0x000000ffff167224 */ /* 0x000fe400078e0022 */
[----:B------:R0:W5:Y:S02]  /*19b0*/  LDG.E R4, desc[UR10][R8.64] ;  /* 0x0000000a08047981 */ /* 0x000164000c1e1900 */
        /* <DEDUP_REMOVED lines=27> */
[----:B------:R-:W-:Y:S01]  /*1b70*/  IMAD.MOV R18, RZ, RZ, -R19 ;  /* 0x000000ffff127224 */ /* 0x000fe200078e0a13 */
[----:B------:R-:W-:-:S05]  /*1b80*/  SEL R19, R19, RZ, P4 ;  /* 0x000000ff13137207 */ /* 0x000fca0002000000 */
[----:B------:R-:W-:Y:S02]  /*1b90*/  @P5 VIADD R8, R8, 0x1 ;  /* 0x0000000108085836 */ /* 0x000fe40000000000 */
[----:B------:R-:W-:Y:S01]  /*1ba0*/  IMAD R19, R19, UR47, R32 ;  /* 0x0000002f13137c24 */ /* 0x000fe2000f8e0220 */
[----:B------:R-:W-:-:S03]  /*1bb0*/  IADD3 R32, PT, PT, R50, 0x140, RZ ;  /* 0x0000014032207810 */ /* 0x000fc60007ffe0ff */
[----:B------:R-:W-:Y:S02]  /*1bc0*/  @!P6 IADD3 R8, PT, PT, -R8, RZ, RZ ;  /* 0x000000ff0808e210 */ /* 0x000fe40007ffe1ff */
[----:B------:R-:W-:Y:S02]  /*1bd0*/  SEL R9, R25, RZ, P3 ;  /* 0x000000ff19097207 */ /* 0x000fe40001800000 */
[----:B------:R-:W-:Y:S02]  /*1be0*/  SEL R8, R45, R8, !P2 ;  /* 0x000000082d087207 */ /* 0x000fe40005000000 */
[----:B------:R-:W-:Y:S02]  /*1bf0*/  SEL R26, R26, RZ, P0 ;  /* 0x000000ff1a1a7207 */ /* 0x000fe40000000000 */
[----:B------:R-:W-:Y:S01]  /*1c00*/  IABS R28, R32 ;  /* 0x00000020001c7213 */ /* 0x000fe20000000000 */
[----:B------:R-:W-:Y:S01]  /*1c10*/  IMAD.MOV R22, RZ, RZ, -R8 ;  /* 0x000000ffff167224 */ /* 0x000fe200078e0a08 */
[----:B------:R-:W-:Y:S01]  /*1c20*/  SEL R8, R8, RZ, P4 ;  /* 0x000000ff08087207 */ /* 0x000fe20002000000 */
[----:B------:R-:W-:-:S02]  /*1c30*/  IMAD R9, R9, UR46, RZ ;  /* 0x0000002e09097c24 */ /* 0x000fc4000f8e02ff */
[----:B------:R-:W-:Y:S02]  /*1c40*/  IMAD R26, R26, UR51, R27 ;  /* 0x000000331a1a7c24 */ /* 0x000fe4000f8e021b */
[----:B------:R-:W-:-:S04]  /*1c50*/  IMAD.HI.U32 R27, R28, UR7, RZ ;  /* 0x000000071c1b7c27 */ /* 0x000fc8000f8e00ff */
[----:B------:R-:W-:Y:S02]  /*1c60*/  IMAD R25, R8, UR47, R9 ;  /* 0x0000002f08197c24 */ /* 0x000fe4000f8e0209 */
[----:B------:R-:W-:Y:S02]  /*1c70*/  IMAD.MOV R9, RZ, RZ, -R27 ;  /* 0x000000ffff097224 */ /* 0x000fe400078e0a1b */
[----:B------:R-:W-:Y:S02]  /*1c80*/  IMAD R18, R18, UR50, R37 ;  /* 0x0000003212127c24 */ /* 0x000fe4000f8e0225 */
[----:B------:R-:W-:Y:S01]  /*1c90*/  IMAD R28, R9, UR8, R28 ;  /* 0x00000008091c7c24 */ /* 0x000fe2000f8e021c */
[----:B------:R-:W-:Y:S02]  /*1ca0*/  SEL R23, R23, RZ, P0 ;  /* 0x000000ff17177207 */ /* 0x000fe40000000000 */
        /* <DEDUP_REMOVED lines=9> */
[----:B------:R-:W-:Y:S02]  /*1d40*/  @!P6 IADD3 R28, PT, PT, R28, -UR8, RZ ;  /* 0x800000081c1cec10 */ /* 0x000fe4000fffe0ff */
[----:B------:R-:W-:Y:S02]  /*1d50*/  LEA.HI.X.SX32 R9, R24, UR39, 0x1, P5 ;  /* 0x0000002718097c11 */ /* 0x000fe4000a8f0eff */
[----:B------:R-:W-:Y:S02]  /*1d60*/  ISETP.GE.U32.AND P5, PT, R28, UR8, PT ;  /* 0x000000081c007c0c */ /* 0x000fe4000bfa6070 */
[----:B------:R-:W-:Y:S01]  /*1d70*/  LOP3.LUT R20, R32, UR49, RZ, 0x3c, !PT ;  /* 0x0000003120147c12 */ /* 0x000fe2000f8e3cff */
[----:B------:R-:W-:Y:S01]  /*1d80*/  @!P6 VIADD R27, R27, 0x1 ;  /* 0x000000011b1be836 */ /* 0x000fe20000000000 */
[----:B------:R-:W4:Y:S02]  /*1d90*/  LDG.E.U8 R28, desc[UR10][R18.64] ;  /* 0x0000000a121c7981 */ /* 0x000f24000c1e1100 */
[----:B------:R-:W-:-:S02]  /*1da0*/  ISETP.GE.AND P6, PT, R20, RZ, PT ;  /* 0x000000ff1400720c */ /* 0x000fc40003fc6270 */
[----:B------:R0:W5:Y:S05]  /*1db0*/  LDG.E.U8 R20, desc[UR12][R8.64] ;  /* 0x0000000c08147981 */ /* 0x00016a000c1e1100 */
[----:B------:R-:W-:-:S06]  /*1dc0*/  @P5 IADD3 R27, PT, PT, R27, 0x1, RZ ;  /* 0x000000011b1b5810 */ /* 0x000fcc0007ffe0ff */
[----:B------:R-:W-:-:S05]  /*1dd0*/  @!P6 IMAD.MOV R27, RZ, RZ, -R27 ;  /* 0x000000ffff1be224 */ /* 0x000fca00078e0a1b */
[----:B------:R-:W-:-:S04]  /*1de0*/  SEL R37, R46, R27, !P1 ;  /* 0x0000001b2e257207 */ /* 0x000fc80004800000 */
[----:B0-----:R-:W-:Y:S01]  /*1df0*/  IADD3 R9, PT, PT, -R37, RZ, RZ ;  /* 0x000000ff25097210 */ /* 0x001fe20007ffe1ff */
[----:B------:R-:W-:-:S04]  /*1e00*/  IMAD R22, R22, UR50, R35 ;  /* 0x0000003216167c24 */ /* 0x000fc8000f8e0223 */
[----:B------:R-:W-:Y:S02]  /*1e10*/  IMAD R40, R9, UR49, R32 ;  /* 0x0000003109287c24 */ /* 0x000fe4000f8e0220 */
[----:B------:R-:W0:Y:S01]  /*1e20*/  LDC.64 R8, c[0x0][0x3e8] ;  /* 0x0000fa00ff087b82 */ /* 0x000e220000000a00 */
[----:B------:R-:W-:Y:S02]  /*1e30*/  SEL R22, R22, RZ, P0 ;  /* 0x000000ff16167207 */ /* 0x000fe40000000000 */
[----:B------:R-:W-:-:S03]  /*1e40*/  IADD3 R24, P5, PT, R30, UR38, RZ ;  /* 0x000000261e187c10 */ /* 0x000fc6000ffbe0ff */
[----:B------:R-:W-:Y:S01]  /*1e50*/  IMAD R36, R22, UR51, R25 ;  /* 0x0000003316247c24 */ /* 0x000fe2000f8e0219 */
[----:B------:R-:W-:Y:S02]  /*1e60*/  LEA.HI.X.SX32 R25, R30, UR39, 0x1, P5 ;  /* 0x000000271e197c11 */ /* 0x000fe4000a8f0eff */
[----:B------:R-:W-:-:S04]  /*1e70*/  IADD3 R30, P5, PT, R26, UR38, RZ ;  /* 0x000000261a1e7c10 */ /* 0x000fc8000ffbe0ff */
[----:B------:R-:W-:Y:S02]  /*1e80*/  LEA.HI.X.SX32 R31, R26, UR39, 0x1, P5 ;  /* 0x000000271a1f7c11 */ /* 0x000fe4000a8f0eff */
[C---:B------:R-:W-:Y:S01]  /*1e90*/  IADD3 R18, P5, PT, R33.reuse, UR38, RZ ;  /* 0x0000002621127c10 */ /* 0x040fe2000ffbe0ff */
[----:B------:R1:W5:Y:S03]  /*1ea0*/  LDG.E.U8 R26, desc[UR10][R24.64] ;  /* 0x0000000a181a7981 */ /* 0x000366000c1e1100 */
[----:B------:R-:W-:Y:S01]  /*1eb0*/  LEA.HI.X.SX32 R19, R33, UR39, 0x1, P5 ;  /* 0x0000002721137c11 */ /* 0x000fe2000a8f0eff */
[----:B------:R-:W5:Y:S01]  /*1ec0*/  LDG.E.U8 R27, desc[UR12][R30.64] ;  /* 0x0000000c1e1b7981 */ /* 0x000f62000c1e1100 */
[----:B------:R-:W-:Y:S02]  /*1ed0*/  IADD3 R22, P5, PT, R23, UR38, RZ ;  /* 0x0000002617167c10 */ /* 0x000fe4000ffbe0ff */
[----:B0-----:R-:W-:Y:S01]  /*1ee0*/  R2UR UR4, R9 ;  /* 0x00000000090472ca */ /* 0x001fe200000e0000 */
[----:B------:R-:W-:Y:S01]  /*1ef0*/  VIADD R9, R50, 0x160 ;  /* 0x0000016032097836 */ /* 0x000fe20000000000 */
[----:B------:R-:W-:-:S02]  /*1f00*/  LEA.HI.X.SX32 R23, R23, UR39, 0x1, P5 ;  /* 0x0000002717177c11 */ /* 0x000fc4000a8f0eff */
[----:B------:R-:W-:Y:S02]  /*1f10*/  R2UR UR14, R6 ;  /* 0x00000000060e72ca */ /* 0x000fe400000e0000 */
[----:B------:R-:W-:Y:S01]  /*1f20*/  R2UR UR15, R7 ;  /* 0x00000000070f72ca */ /* 0x000fe200000e0000 */
[----:B------:R0:W5:Y:S01]  /*1f30*/  LDG.E.U8 R35, desc[UR10][R22.64] ;  /* 0x0000000a16237981 */ /* 0x000162000c1e1100 */
[----:B-1----:R-:W-:Y:S02]  /*1f40*/  IABS R24, R40 ;  /* 0x0000002800187213 */ /* 0x002fe40000000000 */
[----:B---3--:R-:W-:Y:S02]  /*1f50*/  ISETP.NE.AND P6, PT, R17, RZ, PT ;  /* 0x000000ff1100720c */ /* 0x008fe40003fc5270 */
[----:B--2---:R-:W-:Y:S02]  /*1f60*/  ISETP.NE.AND P2, PT, R21, RZ, PT ;  /* 0x000000ff1500720c */ /* 0x004fe40003f45270 */
[----:B0-----:R-:W-:Y:S01]  /*1f70*/  IABS R22, R9 ;  /* 0x0000000900167213 */ /* 0x001fe20000000000 */
[----:B------:R-:W-:-:S04]  /*1f80*/  IMAD.HI.U32 R21, R24, UR5, RZ ;  /* 0x0000000518157c27 */ /* 0x000fc8000f8e00ff */
[----:B------:R0:W2:Y:S01]  /*1f90*/  LDG.E.U8 R34, desc[UR14][R18.64] ;  /* 0x0000000e12227981 */ /* 0x0000a2000c1e1100 */
[----:B------:R-:W-:-:S05]  /*1fa0*/  IMAD.HI.U32 R17, R22, UR7, RZ ;  /* 0x0000000716117c27 */ /* 0x000fca000f8e00ff */
[----:B------:R-:W-:Y:S01]  /*1fb0*/  IADD3 R23, PT, PT, -R17, RZ, RZ ;  /* 0x000000ff11177210 */ /* 0x000fe20007ffe1ff */
[----:B0-----:R-:W-:Y:S01]  /*1fc0*/  IMAD.MOV R19, RZ, RZ, -R21 ;  /* 0x000000ffff137224 */ /* 0x001fe200078e0a15 */
[----:B------:R-:W-:-:S03]  /*1fd0*/  SHF.R.S64 R18, RZ, 0x1e, R29 ;  /* 0x0000001eff127819 */ /* 0x000fc6000000101d */
[----:B------:R-:W-:Y:S02]  /*1fe0*/  IMAD R22, R23, UR8, R22 ;  /* 0x0000000817167c24 */ /* 0x000fe4000f8e0216 */
[----:B------:R-:W-:Y:S01]  /*1ff0*/  IMAD R30, R19, UR9, R24 ;  /* 0x00000009131e7c24 */ /* 0x000fe2000f8e0218 */
[----:B------:R-:W-:Y:S02]  /*2000*/  IADD3 R18, P5, PT, R18, UR36, RZ ;  /* 0x0000002412127c10 */ /* 0x000fe4000ffbe0ff */
[----:B------:R-:W-:Y:S02]  /*2010*/  SHF.R.S64 R24, RZ, 0x1e, R32 ;  /* 0x0000001eff187819 */ /* 0x000fe40000001020 */
[----:B------:R-:W-:Y:S02]  /*2020*/  LEA.HI.X.SX32 R19, R29, UR37, 0x2, P5 ;  /* 0x000000251d137c11 */ /* 0x000fe4000a8f16ff */
[----:B------:R-:W-:Y:S02]  /*2030*/  IADD3 R24, P5, PT, R24, UR36, RZ ;  /* 0x0000002418187c10 */ /* 0x000fe4000ffbe0ff */
[----:B------:R-:W-:-:S02]  /*2040*/  P2R R44, PR, RZ, 0x40 ;  /* 0x00000040ff2c7803 */ /* 0x000fc40000000000 */
[----:B------:R-:W-:Y:S02]  /*2050*/  ISETP.LT.U32.AND P6, PT, R22, UR8, PT ;  /* 0x0000000816007c0c */ /* 0x000fe4000bfc1070 */
[----:B------:R-:W-:Y:S02]  /*2060*/  LEA.HI.X.SX32 R25, R32, UR37, 0x2, P5 ;  /* 0x0000002520197c11 */ /* 0x000fe4000a8f16ff */
[----:B------:R-:W-:-:S09]  /*2070*/  ISETP.LT.U32.AND P5, PT, R30, UR9, PT ;  /* 0x000000091e007c0c */ /* 0x000fd2000bfa1070 */
[----:B------:R-:W-:-:S04]  /*2080*/  @!P6 VIADD R22, R22, -UR8 ;  /* 0x800000081616ec36 */ /* 0x000fc80008000000 */
[----:B------:R-:W-:Y:S01]  /*2090*/  @!P5 IADD3 R30, PT, PT, R30, -UR9, RZ ;  /* 0x800000091e1edc10 */ /* 0x000fe2000fffe0ff */
[----:B------:R-:W-:Y:S01]  /*20a0*/  @!P5 VIADD R21, R21, 0x1 ;  /* 0x000000011515d836 */ /* 0x000fe20000000000 */
[----:B------:R-:W-:Y:S02]  /*20b0*/  ISETP.GE.U32.AND P5, PT, R22, UR8, PT ;  /* 0x0000000816007c0c */ /* 0x000fe4000bfa6070 */
[----:B------:R-:W-:Y:S02]  /*20c0*/  @!P6 IADD3 R17, PT, PT, R17, 0x1, RZ ;  /* 0x000000011111e810 */ /* 0x000fe40007ffe0ff */
[----:B------:R-:W-:Y:S02]  /*20d0*/  LOP3.LUT R22, R9, UR49, RZ, 0x3c, !PT ;  /* 0x0000003109167c12 */ /* 0x000fe4000f8e3cff */
[----:B------:R-:W-:Y:S02]  /*20e0*/  P2R R33, PR, RZ, 0x4 ;  /* 0x00000004ff217803 */ /* 0x000fe40000000000 */
[----:B------:R-:W-:-:S05]  /*20f0*/  ISETP.GE.U32.AND P2, PT, R30, UR9, PT ;  /* 0x000000091e007c0c */ /* 0x000fca000bf46070 */
[----:B------:R-:W-:Y:S02]  /*2100*/  @P5 IADD3 R17, PT, PT, R17, 0x1, RZ ;  /* 0x0000000111115810 */ /* 0x000fe40007ffe0ff */
[----:B------:R-:W-:Y:S02]  /*2110*/  ISETP.GE.AND P5, PT, R22, RZ, PT ;  /* 0x000000ff1600720c */ /* 0x000fe40003fa6270 */
[----:B------:R-:W-:-:S04]  /*2120*/  LOP3.LUT R29, R40, UR50, RZ, 0x3c, !PT ;  /* 0x00000032281d7c12 */ /* 0x000fc8000f8e3cff */
[----:B------:R-:W-:Y:S01]  /*2130*/  ISETP.GE.AND P6, PT, R29, RZ, PT ;  /* 0x000000ff1d00720c */ /* 0x000fe20003fc6270 */
[----:B------:R-:W-:-:S06]  /*2140*/  @P2 VIADD R21, R21, 0x1 ;  /* 0x0000000115152836 */ /* 0x000fcc0000000000 */
[----:B------:R-:W-:Y:S01]  /*2150*/  @!P5 IADD3 R17, PT, PT, -R17, RZ, RZ ;  /* 0x000000ff1111d210 */ /* 0x000fe20007ffe1ff */
[----:B------:R-:W-:Y:S02]  /*2160*/  IMAD.MOV.U32 R22, RZ, RZ, R21 ;  /* 0x000000ffff167224 */ /* 0x000fe400078e0015 */
[----:B------:R0:W3:Y:S01]  /*2170*/  LDG.E R21, desc[UR10][R18.64] ;  /* 0x0000000a12157981 */ /* 0x0000e2000c1e1900 */
[----:B------:R-:W-:Y:S02]  /*2180*/  SEL R29, R46, R17, !P1 ;  /* 0x000000112e1d7207 */ /* 0x000fe40004800000 */
[----:B------:R-:W-:Y:S02]  /*2190*/  ISETP.NE.AND P2, PT, RZ, UR50, PT ;  /* 0x00000032ff007c0c */ /* 0x000fe4000bf45270 */
[----:B------:R-:W-:Y:S02]  /*21a0*/  @!P6 IADD3 R22, PT, PT, -R22, RZ, RZ ;  /* 0x000000ff1616e210 */ /* 0x000fe40007ffe1ff */
[----:B0-----:R-:W-:-:S02]  /*21b0*/  IADD3 R18, PT, PT, -R29, RZ, RZ ;  /* 0x000000ff1d127210 */ /* 0x001fc40007ffe1ff */
[----:B------:R-:W-:-:S03]  /*21c0*/  SEL R22, R45, R22, !P2 ;  /* 0x000000162d167207 */ /* 0x000fc60005000000 */
[----:B------:R-:W-:Y:S01]  /*21d0*/  IMAD R17, R18, UR49, R9 ;  /* 0x0000003112117c24 */ /* 0x000fe2000f8e0209 */
[----:B------:R-:W-:Y:S01]  /*21e0*/  SEL R37, R37, RZ, P3 ;  /* 0x000000ff25257207 */ /* 0x000fe20001800000 */
[----:B------:R-:W-:-:S03]  /*21f0*/  IMAD.MOV R23, RZ, RZ, -R22 ;  /* 0x000000ffff177224 */ /* 0x000fc600078e0a16 */
[----:B------:R-:W-:Y:S01]  /*2200*/  IABS R19, R17 ;  /* 0x0000001100137213 */ /* 0x000fe20000000000 */
[----:B------:R-:W-:Y:S01]  /*2210*/  IMAD R37, R37, UR46, RZ ;  /* 0x0000002e25257c24 */ /* 0x000fe2000f8e02ff */
[----:B------:R-:W-:-:S03]  /*2220*/  SEL R22, R22, RZ, P4 ;  /* 0x000000ff16167207 */ /* 0x000fc60002000000 */
[----:B------:R-:W-:-:S04]  /*2230*/  IMAD.HI.U32 R18, R19, UR5, RZ ;  /* 0x0000000513127c27 */ /* 0x000fc8000f8e00ff */
[----:B------:R-:W-:Y:S02]  /*2240*/  IMAD R37, R22, UR47, R37 ;  /* 0x0000002f16257c24 */ /* 0x000fe4000f8e0225 */
[----:B------:R-:W-:Y:S01]  /*2250*/  IMAD.MOV R22, RZ, RZ, -R18 ;  /* 0x000000ffff167224 */ /* 0x000fe200078e0a12 */
[----:B------:R-:W-:-:S03]  /*2260*/  IADD3 R38, P5, PT, R36, UR38, RZ ;  /* 0x0000002624267c10 */ /* 0x000fc6000ffbe0ff */
[----:B------:R-:W-:Y:S01]  /*2270*/  IMAD R19, R22, UR9, R19 ;  /* 0x0000000916137c24 */ /* 0x000fe2000f8e0213 */
[----:B------:R-:W-:-:S04]  /*2280*/  LEA.HI.X.SX32 R39, R36, UR39, 0x1, P5 ;  /* 0x0000002724277c11 */ /* 0x000fc8000a8f0eff */
[----:B------:R-:W-:Y:S01]  /*2290*/  ISETP.LT.U32.AND P5, PT, R19, UR9, PT ;  /* 0x0000000913007c0c */ /* 0x000fe2000bfa1070 */
[----:B------:R-:W-:Y:S01]  /*22a0*/  IMAD R40, R23, UR50, R40 ;  /* 0x0000003217287c24 */ /* 0x000fe2000f8e0228 */
[----:B------:R-:W-:Y:S01]  /*22b0*/  SHF.R.S64 R22, RZ, 0x1e, R9 ;  /* 0x0000001eff167819 */ /* 0x000fe20000001009 */
        /* <DEDUP_REMOVED lines=9> */
[----:B------:R-:W-:Y:S01]  /*2350*/  IADD3 R22, P6, PT, R22, UR36, RZ ;  /* 0x0000002416167c10 */ /* 0x000fe2000ffde0ff */
[----:B------:R-:W-:-:S03]  /*2360*/  IMAD.MOV.U32 R30, RZ, RZ, R18 ;  /* 0x000000ffff1e7224 */ /* 0x000fc600078e0012 */
[----:B------:R-:W-:Y:S02]  /*2370*/  LEA.HI.X.SX32 R23, R9, UR37, 0x2, P6 ;  /* 0x0000002509177c11 */ /* 0x000fe4000b0f16ff */
[----:B------:R0:W3:Y:S05]  /*2380*/  LDG.E R9, desc[UR10][R24.64] ;  /* 0x0000000a18097981 */ /* 0x0000ea000c1e1900 */
[----:B------:R-:W-:Y:S02]  /*2390*/  @!P5 IADD3 R30, PT, PT, -R30, RZ, RZ ;  /* 0x000000ff1e1ed210 */ /* 0x000fe40007ffe1ff */
[----:B------:R-:W-:Y:S02]  /*23a0*/  IADD3 R18, P5, PT, R37, UR38, RZ ;  /* 0x0000002625127c10 */ /* 0x000fe4000ffbe0ff */
[----:B0-----:R-:W-:-:S02]  /*23b0*/  IADD3 R24, PT, PT, R50, 0x180, RZ ;  /* 0x0000018032187810 */ /* 0x001fc40007ffe0ff */
[----:B------:R-:W-:Y:S02]  /*23c0*/  LEA.HI.X.SX32 R19, R37, UR39, 0x1, P5 ;  /* 0x0000002725137c11 */ /* 0x000fe4000a8f0eff */
[----:B------:R-:W-:Y:S02]  /*23d0*/  SEL R30, R45, R30, !P2 ;  /* 0x0000001e2d1e7207 */ /* 0x000fe40005000000 */
[----:B------:R-:W-:Y:S01]  /*23e0*/  IABS R25, R24 ;  /* 0x0000001800197213 */ /* 0x000fe20000000000 */
[----:B------:R0:W3:Y:S02]  /*23f0*/  LDG.E.U8 R37, desc[UR10][R18.64] ;  /* 0x0000000a12257981 */ /* 0x0000e4000c1e1100 */
[----:B------:R-:W-:-:S04]  /*2400*/  IMAD.MOV R32, RZ, RZ, -R30 ;  /* 0x000000ffff207224 */ /* 0x000fc800078e0a1e */
[----:B------:R-:W-:Y:S02]  /*2410*/  IMAD R17, R32, UR50, R17 ;  /* 0x0000003220117c24 */ /* 0x000fe4000f8e0211 */
        /* <DEDUP_REMOVED lines=14> */
[----:B------:R-:W-:Y:S01]  /*2500*/  IMAD R29, R29, UR46, RZ ;  /* 0x0000002e1d1d7c24 */ /* 0x000fe2000f8e02ff */
        /* <DEDUP_REMOVED lines=35> */
[----:B------:R0:W3:Y:S03]  /*2740*/  LDG.E R18, desc[UR10][R18.64] ;  /* 0x0000000a12127981 */ /* 0x0000e6000c1e1900 */
        /* <DEDUP_REMOVED lines=39> */
[----:B------:R-:W-:Y:S02]  /*29c0*/  IADD3 R24, P5, PT, R24, UR36, RZ ;  /* 0x0000002418187c10 */ /* 0x000fe4000ffbe0ff */
[----:B----4-:R-:W-:Y:S01]  /*29d0*/  ISETP.NE.AND P6, PT, R28, RZ, PT ;  /* 0x000000ff1c00720c */ /* 0x010fe20003fc5270 */
[----:B------:R-:W-:-:S02]  /*29e0*/  IMAD R23, R22, UR51, R19 ;  /* 0x0000003316177c24 */ /* 0x000fc4000f8e0213 */
[----:B------:R-:W-:Y:S01]  /*29f0*/  VIADD R28, R50, 0x1c0 ;  /* 0x000001c0321c7836 */ /* 0x000fe20000000000 */
[----:B------:R-:W-:Y:S02]  /*2a00*/  LEA.HI.X.SX32 R25, R25, UR37, 0x2, P5 ;  /* 0x0000002519197c11 */ /* 0x000fe4000a8f16ff */
[C---:B------:R-:W-:Y:S02]  /*2a10*/  IADD3 R22, P5, PT, R23.reuse, UR38, RZ ;  /* 0x0000002617167c10 */ /* 0x040fe4000ffbe0ff */
[----:B------:R-:W-:Y:S01]  /*2a20*/  IABS R29, R28 ;  /* 0x0000001c001d7213 */ /* 0x000fe20000000000 */
[----:B------:R0:W4:Y:S01]  /*2a30*/  LDG.E R19, desc[UR10][R24.64] ;  /* 0x0000000a18137981 */ /* 0x000122000c1e1900 */
[----:B------:R-:W-:Y:S02]  /*2a40*/  LEA.HI.X.SX32 R23, R23, UR39, 0x1, P5 ;  /* 0x0000002717177c11 */ /* 0x000fe4000a8f0eff */
[----:B-----5:R-:W-:Y:S01]  /*2a50*/  ISETP.NE.AND P5, PT, R20, RZ, PT ;  /* 0x000000ff1400720c */ /* 0x020fe20003fa5270 */
[----:B------:R-:W-:-:S02]  /*2a60*/  IMAD.HI.U32 R20, R29, UR7, RZ ;  /* 0x000000071d147c27 */ /* 0x000fc4000f8e00ff */
        /* <DEDUP_REMOVED lines=40> */
[----:B------:R-:W-:Y:S01]  /*2cf0*/  P2R R43, PR, RZ, 0x40 ;  /* 0x00000040ff2b7803 */ /* 0x000fe20000000000 */
[----:B------:R0:W4:Y:S01]  /*2d00*/  LDG.E R20, desc[UR10][R22.64] ;  /* 0x0000000a16147981 */ /* 0x000122000c1e1900 */
[----:B------:R-:W-:Y:S02]  /*2d10*/  LEA.HI.X.SX32 R29, R24, UR39, 0x1, P5 ;  /* 0x00000027181d7c11 */ /* 0x000fe4000a8f0eff */
[----:B------:R-:W-:Y:S02]  /*2d20*/  IADD3 R24, PT, PT, R50, 0x1e0, RZ ;  /* 0x000001e032187810 */ /* 0x000fe40007ffe0ff */
[----:B------:R-:W-:Y:S01]  /*2d30*/  ISETP.NE.AND P6, PT, R26, RZ, PT ;  /* 0x000000ff1a00720c */ /* 0x000fe20003fc5270 */
[----:B------:R-:W-:Y:S01]  /*2d40*/  VIADD R39, R50, 0x200 ;  /* 0x0000020032277836 */ /* 0x000fe20000000000 */
[----:B------:R-:W-:Y:S01]  /*2d50*/  IABS R26, R24 ;  /* 0x00000018001a7213 */ /* 0x000fe20000000000 */
[----:B------:R1:W5:Y:S01]  /*2d60*/  LDG.E.U8 R28, desc[UR10][R28.64] ;  /* 0x0000000a1c1c7981 */ /* 0x000362000c1e1100 */
[----:B------:R-:W-:-:S03]  /*2d70*/  ISETP.NE.AND P5, PT, R27, RZ, PT ;  /* 0x000000ff1b00720c */ /* 0x000fc60003fa5270 */
[----:B------:R-:W-:-:S04]  /*2d80*/  IMAD.HI.U32 R25, R26, UR7, RZ ;  /* 0x000000071a197c27 */ /* 0x000fc8000f8e00ff */
        /* <DEDUP_REMOVED lines=30> */
[----:B------:R-:W-:Y:S02]  /*2f70*/  SEL R22, R22, RZ, P4 ;  /* 0x000000ff16167207 */ /* 0x000fe40002000000 */
[----:B------:R-:W-:Y:S01]  /*2f80*/  SHF.R.S64 R26, RZ, 0x1e, R24 ;  /* 0x0000001eff1a7819 */ /* 0x000fe20000001018 */
[----:B------:R-:W-:Y:S01]  /*2f90*/  IMAD R25, R25, UR50, R30 ;  /* 0x0000003219197c24 */ /* 0x000fe2000f8e021e */
[----:B------:R-:W-:Y:S02]  /*2fa0*/  P2R R41, PR, RZ, 0x40 ;  /* 0x00000040ff297803 */ /* 0x000fe40000000000 */
[----:B--2---:R-:W-:Y:S01]  /*2fb0*/  ISETP.NE.AND P6, PT, R34, RZ, PT ;  /* 0x000000ff2200720c */ /* 0x004fe20003fc5270 */
[----:B------:R-:W-:Y:S01]  /*2fc0*/  IMAD R22, R22, UR47, R27 ;  /* 0x0000002f16167c24 */ /* 0x000fe2000f8e021b */
[----:B------:R-:W-:-:S02]  /*2fd0*/  SEL R25, R25, RZ, P0 ;  /* 0x000000ff19197207 */ /* 0x000fc40000000000 */
[----:B------:R-:W-:Y:S02]  /*2fe0*/  IADD3 R26, P5, PT, R26, UR36, RZ ;  /* 0x000000241a1a7c10 */ /* 0x000fe4000ffbe0ff */
[----:B------:R-:W-:Y:S01]  /*2ff0*/  IABS R34, R39 ;  /* 0x0000002700227213 */ /* 0x000fe20000000000 */
[----:B------:R-:W-:Y:S01]  /*3000*/  IMAD R25, R25, UR51, R22 ;  /* 0x0000003319197c24 */ /* 0x000fe2000f8e0216 */
[----:B------:R-:W-:-:S03]  /*3010*/  LEA.HI.X.SX32 R27, R24, UR37, 0x2, P5 ;  /* 0x00000025181b7c11 */ /* 0x000fc6000a8f16ff */
[----:B-1----:R-:W-:Y:S01]  /*3020*/  IMAD.HI.U32 R29, R34, UR7, RZ ;  /* 0x00000007221d7c27 */ /* 0x002fe2000f8e00ff */
[C---:B------:R-:W-:Y:S01]  /*3030*/  IADD3 R24, P5, PT, R25.reuse, UR38, RZ ;  /* 0x0000002619187c10 */ /* 0x040fe2000ffbe0ff */
[----:B------:R0:W2:Y:S03]  /*3040*/  LDG.E R22, desc[UR10][R26.64] ;  /* 0x0000000a1a167981 */ /* 0x0000a6000c1e1900 */
        /* <DEDUP_REMOVED lines=44> */
[----:B---3--:R-:W-:Y:S01]  /*3310*/  ISETP.NE.AND P5, PT, R38, RZ, PT ;  /* 0x000000ff2600720c */ /* 0x008fe20003fa5270 */
[----:B------:R-:W-:Y:S02]  /*3320*/  IMAD R25, R26, UR8, R25 ;  /* 0x000000081a197c24 */ /* 0x000fe4000f8e0219 */
[----:B------:R0:W3:Y:S02]  /*3330*/  LDG.E R34, desc[UR10][R34.64] ;  /* 0x0000000a22227981 */ /* 0x0000e4000c1e1900 */
        /* <DEDUP_REMOVED lines=30> */
[----:B------:R-:W-:Y:S01]  /*3520*/  IADD3 R47, PT, PT, R50, 0x220, RZ ;  /* 0x00000220322f7810 */ /* 0x000fe20007ffe0ff */
[----:B------:R-:W-:-:S03]  /*3530*/  IMAD R24, R25, UR47, R24 ;  /* 0x0000002f19187c24 */ /* 0x000fc6000f8e0218 */
[----:B------:R-:W-:Y:S02]  /*3540*/  SEL R25, R26, RZ, P0 ;  /* 0x000000ff1a197207 */ /* 0x000fe40000000000 */
[----:B------:R-:W-:Y:S02]  /*3550*/  IABS R26, R47 ;  /* 0x0000002f001a7213 */ /* 0x000fe40000000000 */
[----:B------:R-:W-:-:S03]  /*3560*/  ISETP.NE.AND P5, PT, R36, RZ, PT ;  /* 0x000000ff2400720c */ /* 0x000fc60003fa5270 */
[----:B------:R-:W-:Y:S01]  /*3570*/  IMAD.HI.U32 R49, R26, UR7, RZ ;  /* 0x000000071a317c27 */ /* 0x000fe2000f8e00ff */
[----:B------:R-:W-:-:S03]  /*3580*/  P2R R48, PR, RZ, 0x40 ;  /* 0x00000040ff307803 */ /* 0x000fc60000000000 */
[----:B------:R-:W-:Y:S01]  /*3590*/  IMAD.MOV R27, RZ, RZ, -R49 ;  /* 0x000000ffff1b7224 */ /* 0x000fe200078e0a31 */
[----:B------:R-:W-:Y:S02]  /*35a0*/  ISETP.NE.AND P6, PT, R37, RZ, PT ;  /* 0x000000ff2500720c */ /* 0x000fe40003fc5270 */
[----:B------:R-:W-:Y:S01]  /*35b0*/  P2R R37, PR, RZ, 0x20 ;  /* 0x00000020ff257803 */ /* 0x000fe20000000000 */
[----:B------:R-:W-:Y:S01]  /*35c0*/  IMAD R26, R27, UR8, R26 ;  /* 0x000000081b1a7c24 */ /* 0x000fe2000f8e021a */
[----:B------:R-:W-:-:S04]  /*35d0*/  ISETP.NE.AND P5, PT, R32, RZ, PT ;  /* 0x000000ff2000720c */ /* 0x000fc80003fa5270 */
[----:B------:R-:W-:Y:S02]  /*35e0*/  P2R R38, PR, RZ, 0x20 ;  /* 0x00000020ff267803 */ /* 0x000fe40000000000 */
[----:B------:R-:W-:Y:S01]  /*35f0*/  ISETP.LT.U32.AND P5, PT, R26, UR8, PT ;  /* 0x000000081a007c0c */ /* 0x000fe2000bfa1070 */
[----:B------:R-:W-:-:S12]  /*3600*/  IMAD R25, R25, UR51, R24 ;  /* 0x0000003319197c24 */ /* 0x000fd8000f8e0218 */
[----:B------:R-:W-:Y:S01]  /*3610*/  @!P5 IADD3 R49, PT, PT, R49, 0x1, RZ ;  /* 0x000000013131d810 */ /* 0x000fe20007ffe0ff */
[----:B------:R-:W-:Y:S01]  /*3620*/  @!P5 VIADD R26, R26, -UR8 ;  /* 0x800000081a1adc36 */ /* 0x000fe20008000000 */
[----:B------:R-:W-:-:S04]  /*3630*/  IADD3 R24, P5, PT, R25, UR38, RZ ;  /* 0x0000002619187c10 */ /* 0x000fc8000ffbe0ff */
[----:B------:R-:W-:Y:S02]  /*3640*/  LEA.HI.X.SX32 R25, R25, UR39, 0x1, P5 ;  /* 0x0000002719197c11 */ /* 0x000fe4000a8f0eff */
[----:B------:R-:W-:Y:S02]  /*3650*/  ISETP.GE.U32.AND P5, PT, R26, UR8, PT ;  /* 0x000000081a007c0c */ /* 0x000fe4000bfa6070 */
[----:B------:R-:W-:Y:S01]  /*3660*/  SHF.R.S64 R26, RZ, 0x1e, R50 ;  /* 0x0000001eff1a7819 */ /* 0x000fe20000001032 */
[----:B------:R0:W2:Y:S01]  /*3670*/  LDG.E.U8 R32, desc[UR10][R24.64] ;  /* 0x0000000a18207981 */ /* 0x0000a2000c1e1100 */
        /* <DEDUP_REMOVED lines=21> */
[----:B-1----:R-:W-:-:S05]  /*37d0*/  IADD3 R26, PT, PT, -R24, RZ, RZ ;  /* 0x000000ff181a7210 */ /* 0x002fca0007ffe1ff */
[----:B------:R-:W-:-:S05]  /*37e0*/  IMAD R25, R26, UR49, R47 ;  /* 0x000000311a197c24 */ /* 0x000fca000f8e022f */
[----:B------:R-:W-:Y:S01]  /*37f0*/  IABS R27, R25 ;  /* 0x00000019001b7213 */ /* 0x000fe20000000000 */
[----:B------:R-:W-:Y:S01]  /*3800*/  @!P5 IMAD.MOV R51, RZ, RZ, -R51 ;  /* 0x000000ffff33d224 */ /* 0x000fe200078e0a33 */
[----:B------:R-:W-:-:S03]  /*3810*/  ISETP.NE.AND P5, PT, R48, RZ, PT ;  /* 0x000000ff3000720c */ /* 0x000fc60003fa5270 */
[----:B------:R-:W-:-:S04]  /*3820*/  IMAD.HI.U32 R26, R27, UR5, RZ ;  /* 0x000000051b1a7c27 */ /* 0x000fc8000f8e00ff */
[----:B------:R-:W-:-:S04]  /*3830*/  IMAD.MOV R48, RZ, RZ, -R26 ;  /* 0x000000ffff307224 */ /* 0x000fc800078e0a1a */
[----:B------:R-:W-:Y:S01]  /*3840*/  IMAD R27, R48, UR9, R27 ;  /* 0x00000009301b7c24 */ /* 0x000fe2000f8e021b */
[----:B------:R-:W-:-:S04]  /*3850*/  SEL R46, R46, R51, !P1 ;  /* 0x000000332e2e7207 */ /* 0x000fc80004800000 */
        /* <DEDUP_REMOVED lines=9> */
[----:B------:R-:W-:-:S05]  /*38f0*/  ISETP.NE.AND P6, PT, R41, RZ, PT ;  /* 0x000000ff2900720c */ /* 0x000fca0003fc5270 */
[----:B------:R-:W-:Y:S01]  /*3900*/  @!P1 IMAD.MOV R26, RZ, RZ, -R26 ;  /* 0x000000ffff1a9224 */ /* 0x000fe200078e0a1a */
[----:B------:R-:W-:-:S04]  /*3910*/  P2R R41, PR, RZ, 0x40 ;  /* 0x00000040ff297803 */ /* 0x000fc80000000000 */
[----:B------:R-:W-:Y:S02]  /*3920*/  SEL R26, R45, R26, !P2 ;  /* 0x0000001a2d1a7207 */ /* 0x000fe40005000000 */
[----:B------:R-:W-:Y:S02]  /*3930*/  ISETP.NE.AND P6, PT, R42, RZ, PT ;  /* 0x000000ff2a00720c */ /* 0x000fe40003fc5270 */
[----:B------:R-:W-:Y:S02]  /*3940*/  IADD3 R48, PT, PT, -R26, RZ, RZ ;  /* 0x000000ff1a307210 */ /* 0x000fe40007ffe1ff */
[----:B------:R-:W-:Y:S02]  /*3950*/  SEL R24, R24, RZ, P3 ;  /* 0x000000ff18187207 */ /* 0x000fe40001800000 */
[----:B------:R-:W-:Y:S01]  /*3960*/  P2R R42, PR, RZ, 0x40 ;  /* 0x00000040ff2a7803 */ /* 0x000fe20000000000 */
[----:B------:R-:W-:Y:S01]  /*3970*/  IMAD R25, R48, UR50, R25 ;  /* 0x0000003230197c24 */ /* 0x000fe2000f8e0219 */
[----:B------:R-:W-:Y:S01]  /*3980*/  ISETP.NE.AND P6, PT, R43, RZ, PT ;  /* 0x000000ff2b00720c */ /* 0x000fe20003fc5270 */
[----:B------:R-:W-:Y:S01]  /*3990*/  IMAD R27, R24, UR46, RZ ;  /* 0x0000002e181b7c24 */ /* 0x000fe2000f8e02ff */
[----:B------:R-:W-:-:S02]  /*39a0*/  SEL R26, R26, RZ, P4 ;  /* 0x000000ff1a1a7207 */ /* 0x000fc40002000000 */
[----:B------:R-:W-:Y:S02]  /*39b0*/  P2R R43, PR, RZ, 0x40 ;  /* 0x00000040ff2b7803 */ /* 0x000fe40000000000 */
[----:B------:R-:W-:Y:S01]  /*39c0*/  ISETP.NE.AND P6, PT, R44, RZ, PT ;  /* 0x000000ff2c00720c */ /* 0x000fe20003fc5270 */
[----:B------:R-:W-:Y:S01]  /*39d0*/  IMAD R26, R26, UR47, R27 ;  /* 0x0000002f1a1a7c24 */ /* 0x000fe2000f8e021b */
[----:B------:R-:W-:Y:S02]  /*39e0*/  SEL R25, R25, RZ, P0 ;  /* 0x000000ff19197207 */ /* 0x000fe40000000000 */
        /* <DEDUP_REMOVED lines=32> */
[----:B-----5:R-:W-:Y:S02]  /*3bf0*/  ISETP.NE.AND P1, PT, R28, RZ, PT ;  /* 0x000000ff1c00720c */ /* 0x020fe40003f25270 */
[----:B------:R-:W-:-:S04]  /*3c00*/  IADD3 R28, P2, PT, R29, UR38, RZ ;  /* 0x000000261d1c7c10 */ /* 0x000fc8000ff5e0ff */
[----:B------:R-:W-:Y:S02]  /*3c10*/  LEA.HI.X.SX32 R29, R29, UR39, 0x1, P2 ;  /* 0x000000271d1d7c11 */ /* 0x000fe400090f0eff */
[----:B----4-:R-:W-:Y:S02]  /*3c20*/  ISETP.NE.AND P2, PT, R30, RZ, PT ;  /* 0x000000ff1e00720c */ /* 0x010fe40003f45270 */
[----:B------:R-:W-:Y:S02]  /*3c30*/  IADD3 R30, P3, PT, R33, UR38, RZ ;  /* 0x00000026211e7c10 */ /* 0x000fe4000ff7e0ff */
[----:B------:R-:W-:Y:S02]  /*3c40*/  R2UR UR6, R6 ;  /* 0x00000000060672ca */ /* 0x000fe400000e0000 */
[----:B------:R-:W-:Y:S02]  /*3c50*/  R2UR UR7, R7 ;  /* 0x00000000070772ca */ /* 0x000fe400000e0000 */
[----:B------:R-:W-:-:S02]  /*3c60*/  ISETP.NE.AND P0, PT, R31, RZ, PT ;  /* 0x000000ff1f00720c */ /* 0x000fc40003f05270 */
[----:B------:R-:W-:Y:S02]  /*3c70*/  LEA.HI.X.SX32 R31, R33, UR39, 0x1, P3 ;  /* 0x00000027211f7c11 */ /* 0x000fe400098f0eff */
[----:B--2---:R-:W-:Y:S02]  /*3c80*/  ISETP.NE.AND P3, PT, R32, RZ, PT ;  /* 0x000000ff2000720c */ /* 0x004fe40003f65270 */
[----:B------:R-:W-:-:S04]  /*3c90*/  IADD3 R32, P4, PT, R45, UR38, RZ ;  /* 0x000000262d207c10 */ /* 0x000fc8000ff9e0ff */
[----:B------:R-:W-:Y:S01]  /*3ca0*/  LEA.HI.X.SX32 R33, R45, UR39, 0x1, P4 ;  /* 0x000000272d217c11 */ /* 0x000fe2000a0f0eff */
[----:B------:R-:W2:Y:S04]  /*3cb0*/  LDG.E.U8 R29, desc[UR6][R28.64] ;  /* 0x000000061c1d7981 */ /* 0x000ea8000c1e1100 */
[----:B------:R-:W4:Y:S04]  /*3cc0*/  LDG.E.U8 R32, desc[UR6][R32.64] ;  /* 0x0000000620207981 */ /* 0x000f28000c1e1100 */
[----:B------:R0:W5:Y:S04]  /*3cd0*/  LDG.E R25, desc[UR6][R24.64] ;  /* 0x0000000618197981 */ /* 0x000168000c1e1900 */
[----:B------:R-:W5:Y:S04]  /*3ce0*/  LDG.E.U8 R31, desc[UR6][R30.64] ;  /* 0x000000061e1f7981 */ /* 0x000f68000c1e1100 */
        /* <DEDUP_REMOVED lines=16> */
[-C--:B------:R-:W-:Y:S02]  /*3df0*/  FSEL R41, R41, R8.reuse, P6 ;  /* 0x0000000829297208 */ /* 0x080fe40003000000 */
[----:B------:R-:W-:Y:S02]  /*3e00*/  ISETP.NE.AND P6, PT, R40, RZ, PT ;  /* 0x000000ff2800720c */ /* 0x000fe40003fc5270 */
[----:B------:R-:W-:Y:S01]  /*3e10*/  FSEL R40, R11, R8, P4 ;  /* 0x000000080b287208 */ /* 0x000fe20002000000 */
[----:B------:R-:W-:Y:S01]  /*3e20*/  FMUL R11, R10, UR4 ;  /* 0x000000040a0b7c20 */ /* 0x000fe20008400000 */
[----:B------:R-:W-:-:S04]  /*3e30*/  ISETP.NE.AND P4, PT, R36, RZ, PT ;  /* 0x000000ff2400720c */ /* 0x000fc80003f85270 */
[----:B------:R-:W-:Y:S02]  /*3e40*/  FSEL R36, R11, R8, P5 ;  /* 0x000000080b247208 */ /* 0x000fe40002800000 */
[----:B------:R-:W-:Y:S01]  /*3e50*/  ISETP.NE.AND P5, PT, R37, RZ, PT ;  /* 0x000000ff2500720c */ /* 0x000fe20003fa5270 */
[----:B------:R-:W-:Y:S01]  /*3e60*/  FMUL R37, R4, UR4 ;  /* 0x0000000404257c20 */ /* 0x000fe20008400000 */
[----:B---3--:R-:W-:-:S04]  /*3e70*/  FMUL R39, R39, UR4 ;  /* 0x0000000427277c20 */ /* 0x008fc80008400000 */
        /* <DEDUP_REMOVED lines=14> */
[-C--:B0-----:R-:W-:Y:S02]  /*3f60*/  FSEL R24, R21, R8.reuse, P3 ;  /* 0x0000000815187208 */ /* 0x081fe40001800000 */
[----:B------:R-:W-:Y:S01]  /*3f70*/  FMNMX R11, R4, R37, !PT ;  /* 0x00000025040b7209 */ /* 0x000fe20007800000 */
[----:B------:R-:W-:Y:S01]  /*3f80*/  FMUL R17, R17, UR4 ;  /* 0x0000000411117c20 */ /* 0x000fe20008400000 */
[----:B-1----:R-:W-:-:S02]  /*3f90*/  FSEL R26, R9, R8, P4 ;  /* 0x00000008091a7208 */ /* 0x002fc40002000000 */
        /* <DEDUP_REMOVED lines=15> */
[----:B------:R-:W-:-:S04]  /*4090*/  FMNMX R13, R13, R44, !PT ;  /* 0x0000002c0d0d7209 */ /* 0x000fc80007800000 */
[----:B------:R-:W-:Y:S02]  /*40a0*/  FMNMX R13, R13, R34, !PT ;  /* 0x000000220d0d7209 */ /* 0x000fe40007800000 */
[----:B--2---:R-:W-:Y:S02]  /*40b0*/  ISETP.NE.AND P0, PT, R29, RZ, PT ;  /* 0x000000ff1d00720c */ /* 0x004fe40003f05270 */
[----:B----4-:R-:W-:Y:S02]  /*40c0*/  ISETP.NE.AND P3, PT, R32, RZ, PT ;  /* 0x000000ff2000720c */ /* 0x010fe40003f65270 */
        /* <DEDUP_REMOVED lines=54> */
[----:B------:R-:W-:Y:S01]  /*4430*/  SHF.L.U32 R4, R4, 0x17, RZ ;  /* 0x0000001704047819 */ /* 0x000fe200000006ff */
        /* <DEDUP_REMOVED lines=9> */
[----:B------:R-:W-:Y:S01]  /*44d0*/  FADD R30, R26, -12583039 ;  /* 0xcb40007f1a1e7421 */ /* 0x000fe20000000000 */
[-C--:B------:R-:W-:Y:S01]  /*44e0*/  FFMA.SAT R32, R31, R12.reuse, 0.5 ;  /* 0x3f0000001f207423 */ /* 0x080fe2000000200c */
[-C--:B------:R-:W-:Y:S01]  /*44f0*/  FFMA.RM R10, R10, R11.reuse, 12582913 ;  /* 0x4b4000010a0a7423 */ /* 0x080fe2000000400b */
[----:B------:R-:W-:Y:S01]  /*4500*/  FFMA R14, R43, 1.4426950216293334961, -R14 ;  /* 0x3fb8aa3b2b0e7823 */ /* 0x000fe2000000080e */
[----:B------:R-:W-:Y:S01]  /*4510*/  FFMA R30, R37, 1.4426950216293334961, -R30 ;  /* 0x3fb8aa3b251e7823 */ /* 0x000fe2000000081e */
[----:B------:R-:W1:Y:S01]  /*4520*/  MUFU.EX2 R39, R39 ;  /* 0x0000002700277308 */ /* 0x000e620000000800 */
[----:B------:R-:W-:Y:S01]  /*4530*/  FADD R18, R10, -12583039 ;  /* 0xcb40007f0a127421 */ /* 0x000fe20000000000 */
[----:B------:R-:W-:Y:S01]  /*4540*/  FFMA R43, R43, 1.925963033500011079e-08, R14 ;  /* 0x32a570602b2b7823 */ /* 0x000fe2000000000e */
[-C--:B------:R-:W-:Y:S01]  /*4550*/  FFMA.SAT R14, R41, R12.reuse, 0.5 ;  /* 0x3f000000290e7423 */ /* 0x080fe2000000200c */
[----:B------:R-:W-:Y:S01]  /*4560*/  FFMA R37, R37, 1.925963033500011079e-08, R30 ;  /* 0x32a5706025257823 */ /* 0x000fe2000000001e */
[----:B------:R-:W-:Y:S01]  /*4570*/  FFMA R18, R17, 1.4426950216293334961, -R18 ;  /* 0x3fb8aa3b11127823 */ /* 0x000fe20000000812 */
[----:B------:R-:W-:Y:S01]  /*4580*/  FFMA.SAT R30, R33, R12, 0.5 ;  /* 0x3f000000211e7423 */ /* 0x000fe2000000200c */
[-C--:B------:R-:W-:Y:S01]  /*4590*/  FFMA.RM R14, R14, R11.reuse, 12582913 ;  /* 0x4b4000010e0e7423 */ /* 0x080fe2000000400b */
[----:B------:R-:W-:Y:S01]  /*45a0*/  FFMA.RM R32, R32, R11, 12582913 ;  /* 0x4b40000120207423 */ /* 0x000fe2000000400b */
[----:B------:R-:W-:Y:S01]  /*45b0*/  FFMA R24, R17, 1.925963033500011079e-08, R18 ;  /* 0x32a5706011187823 */ /* 0x000fe20000000012 */
[----:B0-----:R-:W-:Y:S01]  /*45c0*/  FMUL R17, R4, R47 ;  /* 0x0000002f04117220 */ /* 0x001fe20000400000 */
[----:B------:R-:W-:Y:S01]  /*45d0*/  FADD R18, R14, -12583039 ;  /* 0xcb40007f0e127421 */ /* 0x000fe20000000000 */
[----:B------:R-:W-:-:S02]  /*45e0*/  IMAD.SHL.U32 R4, R16, 0x800000, RZ ;  /* 0x0080000010047824 */ /* 0x000fc400078e00ff */
[----:B------:R-:W-:Y:S01]  /*45f0*/  FFMA.RM R30, R30, R11, 12582913 ;  /* 0x4b4000011e1e7423 */ /* 0x000fe2000000400b */
[----:B------:R-:W-:Y:S02]  /*4600*/  IMAD.SHL.U32 R14, R14, 0x800000, RZ ;  /* 0x008000000e0e7824 */ /* 0x000fe400078e00ff */
[----:B------:R-:W-:Y:S01]  /*4610*/  FFMA R18, R41, 1.4426950216293334961, -R18 ;  /* 0x3fb8aa3b29127823 */ /* 0x000fe20000000812 */
[----:B------:R-:W-:Y:S01]  /*4620*/  SHF.L.U32 R10, R10, 0x17, RZ ;  /* 0x000000170a0a7819 */ /* 0x000fe200000006ff */
[----:B-1----:R-:W-:Y:S01]  /*4630*/  FMUL R4, R4, R39 ;  /* 0x0000002704047220 */ /* 0x002fe20000400000 */
[-C--:B------:R-:W-:Y:S01]  /*4640*/  FFMA.SAT R38, R27, R12.reuse, 0.5 ;  /* 0x3f0000001b267423 */ /* 0x080fe2000000200c */
[----:B------:R-:W-:Y:S01]  /*4650*/  FFMA R41, R41, 1.925963033500011079e-08, R18 ;  /* 0x32a5706029297823 */ /* 0x000fe20000000012 */
[----:B------:R-:W-:Y:S01]  /*4660*/  FFMA.SAT R18, R35, R12, 0.5 ;  /* 0x3f00000023127423 */ /* 0x000fe2000000200c */
[----:B------:R0:W1:Y:S01]  /*4670*/  MUFU.EX2 R39, R24 ;  /* 0x0000001800277308 */ /* 0x0000620000000800 */
[----:B------:R-:W-:-:S02]  /*4680*/  SHF.L.U32 R8, R8, 0x17, RZ ;  /* 0x0000001708087819 */ /* 0x000fc400000006ff */
[----:B------:R-:W-:-:S04]  /*4690*/  FFMA.RM R18, R18, R11, 12582913 ;  /* 0x4b40000112127423 */ /* 0x000fc8000000400b */
[C---:B------:R-:W-:Y:S01]  /*46a0*/  FADD R22, R18.reuse, -12583039 ;  /* 0xcb40007f12167421 */ /* 0x040fe20000000000 */
[----:B------:R-:W-:Y:S01]  /*46b0*/  MUFU.EX2 R41, R41 ;  /* 0x0000002900297308 */ /* 0x000fe20000000800 */
[-C--:B0-----:R-:W-:Y:S01]  /*46c0*/  FFMA.SAT R24, R19, R12.reuse, 0.5 ;  /* 0x3f00000013187423 */ /* 0x081fe2000000200c */
[----:B------:R-:W-:Y:S01]  /*46d0*/  SHF.L.U32 R18, R18, 0x17, RZ ;  /* 0x0000001712127819 */ /* 0x000fe200000006ff */
[C---:B------:R-:W-:Y:S02]  /*46e0*/  FFMA R22, R35.reuse, 1.4426950216293334961, -R22 ;  /* 0x3fb8aa3b23167823 */ /* 0x040fe40000000816 */
[----:B------:R-:W-:Y:S02]  /*46f0*/  FFMA.RM R24, R24, R11, 12582913 ;  /* 0x4b40000118187423 */ /* 0x000fe4000000400b */
[----:B------:R-:W-:Y:S01]  /*4700*/  FFMA R35, R35, 1.925963033500011079e-08, R22 ;  /* 0x32a5706023237823 */ /* 0x000fe20000000016 */
[----:B------:R-:W-:Y:S01]  /*4710*/  FFMA.SAT R22, R9, R12, 0.5 ;  /* 0x3f00000009167423 */ /* 0x000fe2000000200c */
[----:B-1----:R-:W-:Y:S01]  /*4720*/  FMUL R10, R10, R39 ;  /* 0x000000270a0a7220 */ /* 0x002fe20000400000 */
[----:B------:R-:W0:Y:S02]  /*4730*/  MUFU.EX2 R45, R45 ;  /* 0x0000002d002d7308 */ /* 0x000e240000000800 */
[----:B------:R-:W-:-:S04]  /*4740*/  FFMA.RM R22, R22, R11, 12582913 ;  /* 0x4b40000116167423 */ /* 0x000fc8000000400b */
[C---:B------:R-:W-:Y:S01]  /*4750*/  FADD R16, R22.reuse, -12583039 ;  /* 0xcb40007f16107421 */ /* 0x040fe20000000000 */
[----:B------:R-:W-:Y:S01]  /*4760*/  IMAD.SHL.U32 R22, R22, 0x800000, RZ ;  /* 0x0080000016167824 */ /* 0x000fe200078e00ff */
[----:B------:R-:W1:Y:S02]  /*4770*/  MUFU.EX2 R35, R35 ;  /* 0x0000002300237308 */ /* 0x000e640000000800 */
[----:B------:R-:W-:-:S04]  /*4780*/  FFMA R16, R9, 1.4426950216293334961, -R16 ;  /* 0x3fb8aa3b09107823 */ /* 0x000fc80000000810 */
[----:B------:R-:W-:Y:S01]  /*4790*/  FFMA R28, R9, 1.925963033500011079e-08, R16 ;  /* 0x32a57060091c7823 */ /* 0x000fe20000000010 */
[----:B------:R-:W-:Y:S01]  /*47a0*/  IMAD.SHL.U32 R9, R20, 0x800000, RZ ;  /* 0x0080000014097824 */ /* 0x000fe200078e00ff */
[----:B------:R-:W2:Y:S01]  /*47b0*/  MUFU.EX2 R16, R43 ;  /* 0x0000002b00107308 */ /* 0x000ea20000000800 */
[----:B0-----:R-:W-:-:S07]  /*47c0*/  FMUL R8, R8, R45 ;  /* 0x0000002d08087220 */ /* 0x001fce0000400000 */
[----:B------:R-:W0:Y:S01]  /*47d0*/  MUFU.EX2 R39, R28 ;  /* 0x0000001c00277308 */ /* 0x000e220000000800 */
[----:B-1----:R-:W-:-:S07]  /*47e0*/  FMUL R18, R18, R35 ;  /* 0x0000002312127220 */ /* 0x002fce0000400000 */
[----:B------:R-:W-:Y:S01]  /*47f0*/  MUFU.EX2 R37, R37 ;  /* 0x0000002500257308 */ /* 0x000fe20000000800 */
[----:B--2---:R-:W-:Y:S01]  /*4800*/  FMUL R9, R9, R16 ;  /* 0x0000001009097220 */ /* 0x004fe20000400000 */
[----:B------:R-:W-:-:S04]  /*4810*/  FADD R16, R30, -12583039 ;  /* 0xcb40007f1e107421 */ /* 0x000fc80000000000 */
[----:B------:R-:W-:-:S04]  /*4820*/  FFMA R16, R33, 1.4426950216293334961, -R16 ;  /* 0x3fb8aa3b21107823 */ /* 0x000fc80000000810 */
[----:B------:R-:W-:Y:S01]  /*4830*/  FFMA R34, R33, 1.925963033500011079e-08, R16 ;  /* 0x32a5706021227823 */ /* 0x000fe20000000010 */
[----:B------:R-:W-:-:S04]  /*4840*/  FADD R16, R32, -12583039 ;  /* 0xcb40007f20107421 */ /* 0x000fc80000000000 */
[C---:B------:R-:W-:Y:S01]  /*4850*/  FFMA R16, R31.reuse, 1.4426950216293334961, -R16 ;  /* 0x3fb8aa3b1f107823 */ /* 0x040fe20000000810 */
[----:B------:R-:W1:Y:S03]  /*4860*/  MUFU.EX2 R34, R34 ;  /* 0x0000002200227308 */ /* 0x000e660000000800 */
[----:B------:R-:W-:Y:S01]  /*4870*/  FFMA R31, R31, 1.925963033500011079e-08, R16 ;  /* 0x32a570601f1f7823 */ /* 0x000fe20000000010 */
[----:B------:R-:W-:Y:S01]  /*4880*/  FMUL R16, R14, R41 ;  /* 0x000000290e107220 */ /* 0x000fe20000400000 */
[----:B------:R-:W-:-:S04]  /*4890*/  FFMA.SAT R14, R29, R12, 0.5 ;  /* 0x3f0000001d0e7423 */ /* 0x000fc8000000200c */
[----:B------:R-:W-:Y:S01]  /*48a0*/  FFMA.RM R14, R14, R11, 12582913 ;  /* 0x4b4000010e0e7423 */ /* 0x000fe2000000400b */
[----:B------:R-:W-:Y:S03]  /*48b0*/  MUFU.EX2 R31, R31 ;  /* 0x0000001f001f7308 */ /* 0x000fe60000000800 */
[C---:B------:R-:W-:Y:S01]  /*48c0*/  FADD R20, R14.reuse, -12583039 ;  /* 0xcb40007f0e147421 */ /* 0x040fe20000000000 */
[----:B------:R-:W-:-:S03]  /*48d0*/  IMAD.SHL.U32 R14, R14, 0x800000, RZ ;  /* 0x008000000e0e7824 */ /* 0x000fc600078e00ff */
[----:B------:R-:W-:-:S04]  /*48e0*/  FFMA R20, R29, 1.4426950216293334961, -R20 ;  /* 0x3fb8aa3b1d147823 */ /* 0x000fc80000000814 */
[----:B------:R-:W-:Y:S01]  /*48f0*/  FFMA R29, R29, 1.925963033500011079e-08, R20 ;  /* 0x32a570601d1d7823 */ /* 0x000fe20000000014 */
[C---:B------:R-:W-:Y:S01]  /*4900*/  FADD R20, R24.reuse, -12583039 ;  /* 0xcb40007f18147421 */ /* 0x040fe20000000000 */
[----:B------:R-:W-:-:S03]  /*4910*/  SHF.L.U32 R24, R24, 0x17, RZ ;  /* 0x0000001718187819 */ /* 0x000fc600000006ff */
[C---:B------:R-:W-:Y:S01]  /*4920*/  FFMA R20, R19.reuse, 1.4426950216293334961, -R20 ;  /* 0x3fb8aa3b13147823 */ /* 0x040fe20000000814 */
[----:B------:R-:W-:Y:S03]  /*4930*/  MUFU.EX2 R29, R29 ;  /* 0x0000001d001d7308 */ /* 0x000fe60000000800 */
[----:B------:R-:W-:Y:S01]  /*4940*/  FFMA R33, R19, 1.925963033500011079e-08, R20 ;  /* 0x32a5706013217823 */ /* 0x000fe20000000014 */
[-C--:B------:R-:W-:Y:S01]  /*4950*/  FFMA.SAT R20, R21, R12.reuse, 0.5 ;  /* 0x3f00000015147423 */ /* 0x080fe2000000200c */
[----:B0-----:R-:W-:Y:S01]  /*4960*/  FMUL R19, R22, R39 ;  /* 0x0000002716137220 */ /* 0x001fe20000400000 */
[----:B------:R-:W-:Y:S02]  /*4970*/  FFMA.SAT R22, R13, R12, 0.5 ;  /* 0x3f0000000d167423 */ /* 0x000fe4000000200c */
[----:B------:R-:W-:Y:S01]  /*4980*/  FFMA.RM R28, R20, R11, 12582913 ;  /* 0x4b400001141c7423 */ /* 0x000fe2000000400b */
[----:B------:R-:W-:Y:S03]  /*4990*/  MUFU.EX2 R33, R33 ;  /* 0x0000002100217308 */ /* 0x000fe60000000800 */
[C---:B------:R-:W-:Y:S01]  /*49a0*/  FADD R20, R28.reuse, -12583039 ;  /* 0xcb40007f1c147421 */ /* 0x040fe20000000000 */
[----:B------:R-:W-:-:S03]  /*49b0*/  IMAD.SHL.U32 R28, R28, 0x800000, RZ ;  /* 0x008000001c1c7824 */ /* 0x000fc600078e00ff */
[----:B------:R-:W-:-:S04]  /*49c0*/  FFMA R20, R21, 1.4426950216293334961, -R20 ;  /* 0x3fb8aa3b15147823 */ /* 0x000fc80000000814 */
[----:B------:R-:W-:Y:S01]  /*49d0*/  FFMA R35, R21, 1.925963033500011079e-08, R20 ;  /* 0x32a5706015237823 */ /* 0x000fe20000000014 */
[----:B------:R-:W-:Y:S01]  /*49e0*/  SHF.L.U32 R20, R26, 0x17, RZ ;  /* 0x000000171a147819 */ /* 0x000fe200000006ff */
[----:B------:R-:W-:Y:S01]  /*49f0*/  FFMA.RM R26, R22, R11, 12582913 ;  /* 0x4b400001161a7423 */ /* 0x000fe2000000400b */
[----:B------:R-:W-:Y:S02]  /*4a00*/  IMAD.SHL.U32 R21, R30, 0x800000, RZ ;  /* 0x008000001e157824 */ /* 0x000fe400078e00ff */
[----:B------:R-:W-:Y:S01]  /*4a10*/  FFMA.SAT R30, R15, R12, 0.5 ;  /* 0x3f0000000f1e7423 */ /* 0x000fe2000000200c */
[----:B------:R-:W-:Y:S01]  /*4a20*/  FADD R22, R26, -12583039 ;  /* 0xcb40007f1a167421 */ /* 0x000fe20000000000 */
[----:B-1----:R-:W-:Y:S01]  /*4a30*/  FMUL R21, R21, R34 ;  /* 0x0000002215157220 */ /* 0x002fe20000400000 */
[----:B------:R-:W-:Y:S01]  /*4a40*/  FMUL R20, R20, R37 ;  /* 0x0000002514147220 */ /* 0x000fe20000400000 */
[----:B------:R-:W0:Y:S01]  /*4a50*/  MUFU.EX2 R35, R35 ;  /* 0x0000002300237308 */ /* 0x000e220000000800 */
[----:B------:R-:W-:Y:S01]  /*4a60*/  FFMA R22, R13, 1.4426950216293334961, -R22 ;  /* 0x3fb8aa3b0d167823 */ /* 0x000fe20000000816 */
[----:B------:R-:W-:-:S03]  /*4a70*/  SHF.L.U32 R26, R26, 0x17, RZ ;  /* 0x000000171a1a7819 */ /* 0x000fc600000006ff */
[----:B------:R-:W-:Y:S01]  /*4a80*/  FFMA R36, R13, 1.925963033500011079e-08, R22 ;  /* 0x32a570600d247823 */ /* 0x000fe20000000016 */
[----:B------:R-:W-:-:S03]  /*4a90*/  FFMA.SAT R22, R23, R12, 0.5 ;  /* 0x3f00000017167423 */ /* 0x000fc6000000200c */
[----:B------:R-:W-:Y:S01]  /*4aa0*/  MUFU.EX2 R37, R36 ;  /* 0x0000002400257308 */ /* 0x000fe20000000800 */
[----:B------:R-:W-:-:S04]  /*4ab0*/  FFMA.RM R13, R22, R11, 12582913 ;  /* 0x4b400001160d7423 */ /* 0x000fc8000000400b */
[C---:B------:R-:W-:Y:S01]  /*4ac0*/  FADD R22, R13.reuse, -12583039 ;  /* 0xcb40007f0d167421 */ /* 0x040fe20000000000 */
[----:B------:R-:W-:Y:S02]  /*4ad0*/  IMAD.SHL.U32 R13, R13, 0x800000, RZ ;  /* 0x008000000d0d7824 */ /* 0x000fe400078e00ff */
[----:B0-----:R-:W-:Y:S01]  /*4ae0*/  FMUL R28, R28, R35 ;  /* 0x000000231c1c7220 */ /* 0x001fe20000400000 */
[----:B------:R-:W-:-:S04]  /*4af0*/  FFMA R22, R23, 1.4426950216293334961, -R22 ;  /* 0x3fb8aa3b17167823 */ /* 0x000fc80000000816 */
[----:B------:R-:W-:Y:S01]  /*4b00*/  FFMA R34, R23, 1.925963033500011079e-08, R22 ;  /* 0x32a5706017227823 */ /* 0x000fe20000000016 */
[----:B------:R-:W-:Y:S01]  /*4b10*/  FFMA.RM R23, R30, R11, 12582913 ;  /* 0x4b4000011e177423 */ /* 0x000fe2000000400b */
[----:B------:R-:W-:-:S03]  /*4b20*/  SHF.L.U32 R22, R32, 0x17, RZ ;  /* 0x0000001720167819 */ /* 0x000fc600000006ff */
[C---:B------:R-:W-:Y:S01]  /*4b30*/  FADD R30, R23.reuse, -12583039 ;  /* 0xcb40007f171e7421 */ /* 0x040fe20000000000 */
[----:B------:R-:W-:Y:S01]  /*4b40*/  MUFU.EX2 R34, R34 ;  /* 0x0000002200227308 */ /* 0x000fe20000000800 */
[----:B------:R-:W-:Y:S01]  /*4b50*/  FMUL R22, R22, R31 ;  /* 0x0000001f16167220 */ /* 0x000fe20000400000 */
[----:B------:R-:W-:Y:S01]  /*4b60*/  SHF.L.U32 R23, R23, 0x17, RZ ;  /* 0x0000001717177819 */ /* 0x000fe200000006ff */
[----:B------:R-:W-:-:S04]  /*4b70*/  FFMA R30, R15, 1.4426950216293334961, -R30 ;  /* 0x3fb8aa3b0f1e7823 */ /* 0x000fc8000000081e */
[----:B------:R-:W-:Y:S01]  /*4b80*/  FFMA R32, R15, 1.925963033500011079e-08, R30 ;  /* 0x32a570600f207823 */ /* 0x000fe2000000001e */
[----:B------:R-:W-:-:S04]  /*4b90*/  FFMA.SAT R30, R25, R12, 0.5 ;  /* 0x3f000000191e7423 */ /* 0x000fc8000000200c */
[-C--:B------:R-:W-:Y:S01]  /*4ba0*/  FFMA.RM R12, R30, R11.reuse, 12582913 ;  /* 0x4b4000011e0c7423 */ /* 0x080fe2000000400b */
[----:B------:R-:W-:Y:S01]  /*4bb0*/  FFMA.RM R11, R38, R11, 12582913 ;  /* 0x4b400001260b7423 */ /* 0x000fe2000000400b */
[----:B------:R-:W0:Y:S02]  /*4bc0*/  MUFU.EX2 R32, R32 ;  /* 0x0000002000207308 */ /* 0x000e240000000800 */
[----:B------:R-:W-:-:S04]  /*4bd0*/  FADD R30, R12, -12583039 ;  /* 0xcb40007f0c1e7421 */ /* 0x000fc80000000000 */
[----:B------:R-:W-:-:S04]  /*4be0*/  FFMA R30, R25, 1.4426950216293334961, -R30 ;  /* 0x3fb8aa3b191e7823 */ /* 0x000fc8000000081e */
[----:B------:R-:W-:Y:S01]  /*4bf0*/  FFMA R25, R25, 1.925963033500011079e-08, R30 ;  /* 0x32a5706019197823 */ /* 0x000fe2000000001e */
[----:B------:R-:W-:-:S04]  /*4c00*/  FADD R30, R11, -12583039 ;  /* 0xcb40007f0b1e7421 */ /* 0x000fc80000000000 */
[----:B------:R-:W-:-:S04]  /*4c10*/  FFMA R30, R27, 1.4426950216293334961, -R30 ;  /* 0x3fb8aa3b1b1e7823 */ /* 0x000fc8000000081e */
[----:B------:R-:W-:Y:S01]  /*4c20*/  FFMA R15, R27, 1.925963033500011079e-08, R30 ;  /* 0x32a570601b0f7823 */ /* 0x000fe2000000001e */
[----:B------:R-:W-:-:S03]  /*4c30*/  FADD R27, RZ, R17 ;  /* 0x00000011ff1b7221 */ /* 0x000fc60000000000 */
[----:B------:R-:W1:Y:S01]  /*4c40*/  MUFU.EX2 R36, R15 ;  /* 0x0000000f00247308 */ /* 0x000e620000000800 */
[----:B------:R-:W-:-:S04]  /*4c50*/  FADD R27, R27, R4 ;  /* 0x000000041b1b7221 */ /* 0x000fc80000000000 */
[----:B------:R-:W-:-:S04]  /*4c60*/  FADD R30, R27, R8 ;  /* 0x000000081b1e7221 */ /* 0x000fc80000000000 */
[----:B------:R-:W-:Y:S01]  /*4c70*/  FADD R27, R30, R9 ;  /* 0x000000091e1b7221 */ /* 0x000fe20000000000 */
[----:B------:R-:W-:Y:S01]  /*4c80*/  FMUL R30, R14, R29 ;  /* 0x0000001d0e1e7220 */ /* 0x000fe20000400000 */
[----:B------:R-:W-:Y:S01]  /*4c90*/  FMUL R29, R24, R33 ;  /* 0x00000021181d7220 */ /* 0x000fe20000400000 */
[----:B------:R-:W-:Y:S02]  /*4ca0*/  IMAD.SHL.U32 R24, R12, 0x800000, RZ ;  /* 0x008000000c187824 */ /* 0x000fe400078e00ff */
[----:B------:R-:W-:Y:S01]  /*4cb0*/  FADD R27, R27, R10 ;  /* 0x0000000a1b1b7221 */ /* 0x000fe20000000000 */
[----:B------:R0:W2:Y:S03]  /*4cc0*/  MUFU.EX2 R33, R25 ;  /* 0x0000001900217308 */ /* 0x0000a60000000800 */
[----:B------:R-:W-:-:S04]  /*4cd0*/  FADD R27, R27, R16 ;  /* 0x000000101b1b7221 */ /* 0x000fc80000000000 */
[----:B------:R-:W-:Y:S01]  /*4ce0*/  FADD R14, R27, R18 ;  /* 0x000000121b0e7221 */ /* 0x000fe20000000000 */
[----:B0-----:R-:W-:Y:S01]  /*4cf0*/  FMUL R25, R23, R32 ;  /* 0x0000002017197220 */ /* 0x001fe20000400000 */
[----:B------:R-:W-:Y:S02]  /*4d00*/  SHF.L.U32 R23, R11, 0x17, RZ ;  /* 0x000000170b177819 */ /* 0x000fe400000006ff */
[----:B------:R-:W-:-:S04]  /*4d10*/  FADD R27, R14, R19 ;  /* 0x000000130e1b7221 */ /* 0x000fc80000000000 */
[----:B------:R-:W-:Y:S01]  /*4d20*/  FADD R14, R27, R20 ;  /* 0x000000141b0e7221 */ /* 0x000fe20000000000 */
[----:B-1----:R-:W-:Y:S01]  /*4d30*/  FMUL R23, R23, R36 ;  /* 0x0000002417177220 */ /* 0x002fe20000400000 */
[----:B--2---:R-:W-:Y:S02]  /*4d40*/  FMUL R24, R24, R33 ;  /* 0x0000002118187220 */ /* 0x004fe40000400000 */
[----:B------:R-:W-:-:S04]  /*4d50*/  FADD R27, R14, R21 ;  /* 0x000000150e1b7221 */ /* 0x000fc80000000000 */
[----:B------:R-:W-:-:S04]  /*4d60*/  FADD R27, R27, R22 ;  /* 0x000000161b1b7221 */ /* 0x000fc80000000000 */
        /* <DEDUP_REMOVED lines=19> */
.L_x_12958:
        /* <DEDUP_REMOVED lines=12> */
[----:B0-----:R-:W-:Y:S05]  /*4f60*/  CALL.REL.NOINC `($__internal_190_$__cuda_sm3x_div_rn_noftz_f32_slowpath) ;  /* 0x0000002400307944 */ /* 0x001fea0003c00000 */
[----:B------:R-:W-:-:S07]  /*4f70*/  MOV R14, R11 ;  /* 0x0000000b000e7202 */ /* 0x000fce0000000f00 */
.L_x_12909:
[----:B------:R-:W-:Y:S05]  /*4f80*/  BSYNC.RECONVERGENT B3 ;  /* 0x0000000000037941 */ /* 0x000fea0003800200 */
.L_x_12908:
        /* <DEDUP_REMOVED lines=12> */
[----:B0-----:R-:W-:Y:S05]  /*5050*/  CALL.REL.NOINC `($__internal_190_$__cuda_sm3x_div_rn_noftz_f32_slowpath) ;  /* 0x0000002000f47944 */ /* 0x001fea0003c00000 */
[----:B------:R-:W-:-:S07]  /*5060*/  IMAD.MOV.U32 R15, RZ, RZ, R11 ;  /* 0x000000ffff0f7224 */ /* 0x000fce00078e000b */
.L_x_12911:
[----:B------:R-:W-:Y:S05]  /*5070*/  BSYNC.RECONVERGENT B3 ;  /* 0x0000000000037941 */ /* 0x000fea0003800200 */
.L_x_12910:
        /* <DEDUP_REMOVED lines=12> */
[----:B0-----:R-:W-:Y:S05]  /*5140*/  CALL.REL.NOINC `($__internal_190_$__cuda_sm3x_div_rn_noftz_f32_slowpath) ;  /* 0x0000002000b87944 */ /* 0x001fea0003c00000 */
[----:B------:R-:W-:-:S07]  /*5150*/  MOV R4, R11 ;  /* 0x0000000b00047202 */ /* 0x000fce0000000f00 */
.L_x_12913:
[----:B------:R-:W-:Y:S05]  /*5160*/  BSYNC.RECONVERGENT B3 ;  /* 0x0000000000037941 */ /* 0x000fea0003800200 */
.L_x_12912:
        /* <DEDUP_REMOVED lines=14> */
.L_x_12915:
[----:B------:R-:W-:Y:S05]  /*5250*/  BSYNC.RECONVERGENT B3 ;  /* 0x0000000000037941 */ /* 0x000fea0003800200 */
.L_x_12914:
        /* <DEDUP_REMOVED lines=14> */
.L_x_12917:
[----:B------:R-:W-:Y:S05]  /*5340*/  BSYNC.RECONVERGENT B3 ;  /* 0x0000000000037941 */ /* 0x000fea0003800200 */
.L_x_12916:
        /* <DEDUP_REMOVED lines=14> */
.L_x_12919:
[----:B------:R-:W-:Y:S05]  /*5430*/  BSYNC.RECONVERGENT B3 ;  /* 0x0000000000037941 */ /* 0x000fea0003800200 */
.L_x_12918:
        /* <DEDUP_REMOVED lines=14> */
.L_x_12921:
[----:B------:R-:W-:Y:S05]  /*5520*/  BSYNC.RECONVERGENT B3 ;  /* 0x0000000000037941 */ /* 0x000fea0003800200 */
.L_x_12920:
        /* <DEDUP_REMOVED lines=14> */
.L_x_12923:
[----:B------:R-:W-:Y:S05]  /*5610*/  BSYNC.RECONVERGENT B3 ;  /* 0x0000000000037941 */ /* 0x000fea0003800200 */
.L_x_12922:
        /* <DEDUP_REMOVED lines=14> */
.L_x_12925:
[----:B------:R-:W-:Y:S05]  /*5700*/  BSYNC.RECONVERGENT B3 ;  /* 0x0000000000037941 */ /* 0x000fea0003800200 */
.L_x_12924:
        /* <DEDUP_REMOVED lines=14> */
.L_x_12927:
[----:B------:R-:W-:Y:S05]  /*57f0*/  BSYNC.RECONVERGENT B3 ;  /* 0x0000000000037941 */ /* 0x000fea0003800200 */
.L_x_12926:
        /* <DEDUP_REMOVED lines=14> */
.L_x_12929:
[----:B------:R-:W-:Y:S05]  /*58e0*/  BSYNC.RECONVERGENT B3 ;  /* 0x0000000000037941 */ /* 0x000fea0003800200 */
.L_x_12928:
        /* <DEDUP_REMOVED lines=14> */
.L_x_12931:
[----:B------:R-:W-:Y:S05]  /*59d0*/  BSYNC.RECONVERGENT B3 ;  /* 0x0000000000037941 */ /* 0x000fea0003800200 */
.L_x_12930:
        /* <DEDUP_REMOVED lines=14> */
.L_x_12933:
[----:B------:R-:W-:Y:S05]  /*5ac0*/  BSYNC.RECONVERGENT B3 ;  /* 0x0000000000037941 */ /* 0x000fea0003800200 */
.L_x_12932:
        /* <DEDUP_REMOVED lines=14> */
.L_x_12935:
[----:B------:R-:W-:Y:S05]  /*5bb0*/  BSYNC.RECONVERGENT B3 ;  /* 0x0000000000037941 */ /* 0x000fea0003800200 */
.L_x_12934:
        /* <DEDUP_REMOVED lines=14> */
.L_x_12937:
[----:B------:R-:W-:Y:S05]  /*5ca0*/  BSYNC.RECONVERGENT B3 ;  /* 0x0000000000037941 */ /* 0x000fea0003800200 */
.L_x_12936:
        /* <DEDUP_REMOVED lines=14> */
.L_x_12939:
[----:B------:R-:W-:Y:S05]  /*5d90*/  BSYNC.RECONVERGENT B3 ;  /* 0x0000000000037941 */ /* 0x000fea0003800200 */
.L_x_12938:
        /* <DEDUP_REMOVED lines=14> */
.L_x_12941:
[----:B------:R-:W-:Y:S05]  /*5e80*/  BSYNC.RECONVERGENT B3 ;  /* 0x0000000000037941 */ /* 0x000fea0003800200 */
.L_x_12940:
        /* <DEDUP_REMOVED lines=14> */
.L_x_12943:
[----:B------:R-:W-:Y:S05]  /*5f70*/  BSYNC.RECONVERGENT B3 ;  /* 0x0000000000037941 */ /* 0x000fea0003800200 */
.L_x_12942:
        /* <DEDUP_REMOVED lines=13> */
.L_x_12945:
[----:B------:R-:W-:Y:S05]  /*6050*/  BSYNC.RECONVERGENT B3 ;  /* 0x0000000000037941 */ /* 0x000fea0003800200 */
.L_x_12944:
        /* <DEDUP_REMOVED lines=59> */
.L_x_12906:
[----:B------:R-:W-:Y:S05]  /*6410*/  EXIT ;  /* 0x000000000000794d */ /* 0x000fea0003800000 */
.L_x_12907:
[----:B------:R-:W-:Y:S01]  /*6420*/  HFMA2 R11, -RZ, RZ, 0, 1.847743988037109375e-06 ;  /* 0x0000001fff0b7431 */ /* 0x000fe200000001ff */
[----:B------:R-:W-:Y:S01]  /*6430*/  BSSY B1, `(.L_x_12947) ;  /* 0x0000006000017945 */ /* 0x000fe20003800000 */
[----:B------:R-:W-:Y:S02]  /*6440*/  IMAD.MOV.U32 R12, RZ, RZ, 0x10 ;  /* 0x00000010ff0c7424 */ /* 0x000fe400078e00ff */
[----:B------:R-:W-:-:S07]  /*6450*/  IMAD.MOV.U32 R15, RZ, RZ, -0x1 ;  /* 0xffffffffff0f7424 */ /* 0x000fce00078e00ff */
[----:B------:R-:W-:Y:S05]  /*6460*/  WARPSYNC.COLLECTIVE R15, `(.L_x_12948) ;  /* 0x000000000f087348 */ /* 0x000fea0003c00000 */
[----:B------:R0:W1:Y:S02]  /*6470*/  SHFL.BFLY P6, R14, R13, R12, R11 ;  /* 0x0c00000c0d0e7389 */ /* 0x00006400000c000b */
[----:B01----:R-:W-:Y:S05]  /*6480*/  ENDCOLLECTIVE ;  /* 0x000000000000791b */ /* 0x003fea0003800000 */
.L_x_12948:
[----:B------:R-:W-:Y:S05]  /*6490*/  BSYNC B1 ;  /* 0x0000000000017941 */ /* 0x000fea0003800000 */
.L_x_12947:
[----:B------:R-:W-:Y:S01]  /*64a0*/  FMNMX R13, R13, R14, !PT ;  /* 0x0000000e0d0d7209 */ /* 0x000fe20007800000 */
[----:B------:R-:W-:Y:S01]  /*64b0*/  IMAD.MOV.U32 R11, RZ, RZ, 0x1f ;  /* 0x0000001fff0b7424 */ /* 0x000fe200078e00ff */
[----:B------:R-:W-:Y:S02]  /*64c0*/  MOV R12, 0x8 ;  /* 0x00000008000c7802 */ /* 0x000fe40000000f00 */
[----:B------:R-:W-:-:S07]  /*64d0*/  MOV R15, 0xffffffff ;  /* 0xffffffff000f7802 */ /* 0x000fce0000000f00 */
[----:B------:R-:W-:Y:S05]  /*64e0*/  WARPSYNC.COLLECTIVE R15, `(.L_x_12949) ;  /* 0x000000000f087348 */ /* 0x000fea0003c00000 */
[----:B------:R0:W1:Y:S02]  /*64f0*/  SHFL.BFLY P6, R14, R13, R12, R11 ;  /* 0x0c00000c0d0e7389 */ /* 0x00006400000c000b */
[----:B01----:R-:W-:Y:S05]  /*6500*/  ENDCOLLECTIVE ;  /* 0x000000000000791b */ /* 0x003fea0003800000 */
.L_x_12949:
[----:B------:R-:W-:Y:S01]  /*6510*/  HFMA2 R12, -RZ, RZ, 0, 2.384185791015625e-07 ;  /* 0x00000004ff0c7431 */ /* 0x000fe200000001ff */
[----:B------:R-:W-:-:S05]  /*6520*/  FMNMX R4, R13, R14, !PT ;  /* 0x0000000e0d047209 */ /* 0x000fca0007800000 */
[----:B------:R-:W-:-:S07]  /*6530*/  IMAD.MOV.U32 R13, RZ, RZ, R4 ;  /* 0x000000ffff0d7224 */ /* 0x000fce00078e0004 */
[----:B------:R-:W-:Y:S05]  /*6540*/  WARPSYNC.COLLECTIVE R15, `(.L_x_12950) ;  /* 0x000000000f087348 */ /* 0x000fea0003c00000 */
[----:B------:R0:W1:Y:S02]  /*6550*/  SHFL.BFLY P6, R14, R13, R12, R11 ;  /* 0x0c00000c0d0e7389 */ /* 0x00006400000c000b */
[----:B01----:R-:W-:Y:S05]  /*6560*/  ENDCOLLECTIVE ;  /* 0x000000000000791b */ /* 0x003fea0003800000 */
.L_x_12950:
[----:B------:R-:W-:Y:S02]  /*6570*/  MOV R12, 0x2 ;  /* 0x00000002000c7802 */ /* 0x000fe40000000f00 */
[----:B------:R-:W-:-:S05]  /*6580*/  FMNMX R9, R4, R14, !PT ;  /* 0x0000000e04097209 */ /* 0x000fca0007800000 */
[----:B------:R-:W-:-:S07]  /*6590*/  IMAD.MOV.U32 R13, RZ, RZ, R9 ;  /* 0x000000ffff0d7224 */ /* 0x000fce00078e0009 */
[----:B------:R-:W-:Y:S05]  /*65a0*/  WARPSYNC.COLLECTIVE R15, `(.L_x_12951) ;  /* 0x000000000f087348 */ /* 0x000fea0003c00000 */
[----:B------:R0:W1:Y:S02]  /*65b0*/  SHFL.BFLY P6, R14, R13, R12, R11 ;  /* 0x0c00000c0d0e7389 */ /* 0x00006400000c000b */
[----:B01----:R-:W-:Y:S05]  /*65c0*/  ENDCOLLECTIVE ;  /* 0x000000000000791b */ /* 0x003fea0003800000 */
.L_x_12951:
[----:B------:R-:W-:Y:S01]  /*65d0*/  HFMA2 R12, -RZ, RZ, 0, 5.9604644775390625e-08 ;  /* 0x00000001ff0c7431 */ /* 0x000fe200000001ff */
[----:B------:R-:W-:-:S05]  /*65e0*/  FMNMX R10, R9, R14, !PT ;  /* 0x0000000e090a7209 */ /* 0x000fca0007800000 */
[----:B------:R-:W-:-:S07]  /*65f0*/  IMAD.MOV.U32 R13, RZ, RZ, R10 ;  /* 0x000000ffff0d7224 */ /* 0x000fce00078e000a */
[----:B------:R-:W-:Y:S05]  /*6600*/  WARPSYNC.COLLECTIVE R15, `(.L_x_12952) ;  /* 0x000000000f087348 */ /* 0x000fea0003c00000 */
[----:B------:R0:W1:Y:S02]  /*6610*/  SHFL.BFLY P6, R14, R13, R12, R11 ;  /* 0x0c00000c0d0e7389 */ /* 0x00006400000c000b */
[----:B01----:R-:W-:Y:S05]  /*6620*/  ENDCOLLECTIVE ;  /* 0x000000000000791b */ /* 0x003fea0003800000 */
.L_x_12952:
[----:B------:R-:W-:Y:S01]  /*6630*/  IMAD.MOV.U32 R15, RZ, RZ, 0x3bbb989d ;  /* 0x3bbb989dff0f7424 */ /* 0x000fe200078e00ff */
[----:B------:R-:W-:-:S05]  /*6640*/  FMNMX R17, R10, R14, !PT ;  /* 0x0000000e0a117209 */ /* 0x000fca0007800000 */
        /* <DEDUP_REMOVED lines=24> */
[----:B------:R-:W-:Y:S01]  /*67d0*/  FFMA.SAT R22, R10, R15, 0.5 ;  /* 0x3f0000000a167423 */ /* 0x000fe2000000200f */
[----:B------:R-:W-:-:S03]  /*67e0*/  FFMA R17, R20, 1.4426950216293334961, -R17 ;  /* 0x3fb8aa3b14117823 */ /* 0x000fc60000000811 */
[----:B------:R-:W-:Y:S01]  /*67f0*/  FFMA.RM R22, R22, R23, 12582913 ;  /* 0x4b40000116167423 */ /* 0x000fe20000004017 */
        /* <DEDUP_REMOVED lines=22> */
[----:B------:R-:W-:-:S03]  /*6960*/  SHF.L.U32 R9, R22, 0x17, RZ ;  /* 0x0000001716097819 */ /* 0x000fc600000006ff */
        /* <DEDUP_REMOVED lines=108> */
[----:B------:R-:W-:-:S03]  /*7030*/  MOV R15, 0xffffffff ;  /* 0xffffffff000f7802 */ /* 0x000fc60000000f00 */
[-C--:B------:R-:W-:Y:S01]  /*7040*/  FFMA.RM R14, R14, R23.reuse, 12582913 ;  /* 0x4b4000010e0e7423 */ /* 0x080fe20000004017 */
[----:B------:R-:W-:-:S03]  /*7050*/  FFMA.RM R23, R24, R23, 12582913 ;  /* 0x4b40000118177423 */ /* 0x000fc60000004017 */
[C---:B------:R-:W-:Y:S01]  /*7060*/  FADD R11, R14.reuse, -12583039 ;  /* 0xcb40007f0e0b7421 */ /* 0x040fe20000000000 */
[----:B------:R-:W-:-:S03]  /*7070*/  SHF.L.U32 R14, R14, 0x17, RZ ;  /* 0x000000170e0e7819 */ /* 0x000fc600000006ff */
[----:B------:R-:W-:-:S04]  /*7080*/  FFMA R11, R12, 1.4426950216293334961, -R11 ;  /* 0x3fb8aa3b0c0b7823 */ /* 0x000fc8000000080b */
[----:B------:R-:W-:-:S04]  /*7090*/  FFMA R12, R12, 1.925963033500011079e-08, R11 ;  /* 0x32a570600c0c7823 */ /* 0x000fc8000000000b */
[----:B------:R-:W0:Y:S02]  /*70a0*/  MUFU.EX2 R11, R12 ;  /* 0x0000000c000b7308 */ /* 0x000e240000000800 */
[----:B0-----:R-:W-:Y:S01]  /*70b0*/  FMUL R24, R14, R11 ;  /* 0x0000000b0e187220 */ /* 0x001fe20000400000 */
[----:B------:R-:W-:Y:S01]  /*70c0*/  FADD R11, RZ, R17 ;  /* 0x00000011ff0b7221 */ /* 0x000fe20000000000 */
[C---:B------:R-:W-:Y:S01]  /*70d0*/  FADD R14, R23.reuse, -12583039 ;  /* 0xcb40007f170e7421 */ /* 0x040fe20000000000 */
[----:B------:R-:W-:Y:S02]  /*70e0*/  IMAD.SHL.U32 R23, R23, 0x800000, RZ ;  /* 0x0080000017177824 */ /* 0x000fe400078e00ff */
        /* <DEDUP_REMOVED lines=27> */
.L_x_12953:
[----:B------:R-:W-:Y:S02]  /*72a0*/  HFMA2 R12, -RZ, RZ, 0, 4.76837158203125e-07 ;  /* 0x00000008ff0c7431 */ /* 0x000fe400000001ff */
[----:B------:R-:W-:-:S04]  /*72b0*/  FADD R31, R13, R14 ;  /* 0x0000000e0d1f7221 */ /* 0x000fc80000000000 */
[----:B------:R-:W-:-:S07]  /*72c0*/  IMAD.MOV.U32 R13, RZ, RZ, R31 ;  /* 0x000000ffff0d7224 */ /* 0x000fce00078e001f */
[----:B------:R-:W-:Y:S05]  /*72d0*/  WARPSYNC.COLLECTIVE R15, `(.L_x_12954) ;  /* 0x000000000f087348 */ /* 0x000fea0003c00000 */
[----:B------:R0:W1:Y:S02]  /*72e0*/  SHFL.BFLY P6, R14, R13, R12, R11 ;  /* 0x0c00000c0d0e7389 */ /* 0x00006400000c000b */
[----:B01----:R-:W-:Y:S05]  /*72f0*/  ENDCOLLECTIVE ;  /* 0x000000000000791b */ /* 0x003fea0003800000 */
.L_x_12954:
[----:B------:R-:W-:Y:S01]  /*7300*/  MOV R12, 0x4 ;  /* 0x00000004000c7802 */ /* 0x000fe20000000f00 */
[----:B------:R-:W-:-:S04]  /*7310*/  FADD R32, R31, R14 ;  /* 0x0000000e1f207221 */ /* 0x000fc80000000000 */
[----:B------:R-:W-:-:S07]  /*7320*/  IMAD.MOV.U32 R13, RZ, RZ, R32 ;  /* 0x000000ffff0d7224 */ /* 0x000fce00078e0020 */
[----:B------:R-:W-:Y:S05]  /*7330*/  WARPSYNC.COLLECTIVE R15, `(.L_x_12955) ;  /* 0x000000000f087348 */ /* 0x000fea0003c00000 */
[----:B------:R0:W1:Y:S02]  /*7340*/  SHFL.BFLY P6, R14, R13, R12, R11 ;  /* 0x0c00000c0d0e7389 */ /* 0x00006400000c000b */
[----:B01----:R-:W-:Y:S05]  /*7350*/  ENDCOLLECTIVE ;  /* 0x000000000000791b */ /* 0x003fea0003800000 */
.L_x_12955:
[----:B------:R-:W-:Y:S02]  /*7360*/  HFMA2 R12, -RZ, RZ, 0, 1.1920928955078125e-07 ;  /* 0x00000002ff0c7431 */ /* 0x000fe400000001ff */
[----:B------:R-:W-:-:S04]  /*7370*/  FADD R33, R32, R14 ;  /* 0x0000000e20217221 */ /* 0x000fc80000000000 */
[----:B------:R-:W-:-:S07]  /*7380*/  IMAD.MOV.U32 R13, RZ, RZ, R33 ;  /* 0x000000ffff0d7224 */ /* 0x000fce00078e0021 */
[----:B------:R-:W-:Y:S05]  /*7390*/  WARPSYNC.COLLECTIVE R15, `(.L_x_12956) ;  /* 0x000000000f087348 */ /* 0x000fea0003c00000 */
[----:B------:R0:W1:Y:S02]  /*73a0*/  SHFL.BFLY P6, R14, R13, R12, R11 ;  /* 0x0c00000c0d0e7389 */ /* 0x00006400000c000b */
[----:B01----:R-:W-:Y:S05]  /*73b0*/  ENDCOLLECTIVE ;  /* 0x000000000000791b */ /* 0x003fea0003800000 */
.L_x_12956:
[----:B------:R-:W-:Y:S01]  /*73c0*/  MOV R12, 0x1 ;  /* 0x00000001000c7802 */ /* 0x000fe20000000f00 */
[----:B------:R-:W-:-:S04]  /*73d0*/  FADD R34, R33, R14 ;  /* 0x0000000e21227221 */ /* 0x000fc80000000000 */
[----:B------:R-:W-:-:S07]  /*73e0*/  IMAD.MOV.U32 R13, RZ, RZ, R34 ;  /* 0x000000ffff0d7224 */ /* 0x000fce00078e0022 */
[----:B------:R-:W-:Y:S05]  /*73f0*/  WARPSYNC.COLLECTIVE R15, `(.L_x_12957) ;  /* 0x000000000f087348 */ /* 0x000fea0003c00000 */
[----:B------:R0:W1:Y:S02]  /*7400*/  SHFL.BFLY P6, R14, R13, R12, R11 ;  /* 0x0c00000c0d0e7389 */ /* 0x00006400000c000b */
[----:B01----:R-:W-:Y:S05]  /*7410*/  ENDCOLLECTIVE ;  /* 0x000000000000791b */ /* 0x003fea0003800000 */
.L_x_12957:
[----:B------:R-:W-:Y:S05]  /*7420*/  BRA `(.L_x_12958) ;  /* 0xffffffd8009c7947 */ /* 0x000fea000383ffff */
        .weak           $__internal_190_$__cuda_sm3x_div_rn_noftz_f32_slowpath
        .type           $__internal_190_$__cuda_sm3x_div_rn_noftz_f32_slowpath,@function
        .size           $__internal_190_$__cuda_sm3x_div_rn_noftz_f32_slowpath,(.L_x_37567 - $__internal_190_$__cuda_sm3x_div_rn_noftz_f32_slowpath)
$__internal_190_$__cuda_sm3x_div_rn_noftz_f32_slowpath:
        /* <DEDUP_REMOVED lines=35> */
.L_x_12960:
[----:B------:R-:W-:Y:S01]  /*7660*/  LEA R11, R13, 0xc0800000, 0x17 ;  /* 0xc08000000d0b7811 */ /* 0x000fe200078eb8ff */
[----:B------:R-:W-:Y:S01]  /*7670*/  BSSY.RECONVERGENT B2, `(.L_x_12965) ;  /* 0x0000036000027945 */ /* 0x000fe20003800200 */
[----:B------:R-:W-:Y:S02]  /*7680*/  IADD3 R34, PT, PT, R34, -0x7f, RZ ;  /* 0xffffff8122227810 */ /* 0x000fe40007ffe0ff */
[----:B------:R-:W-:-:S04]  /*7690*/  IADD3 R37, PT, PT, -R11, R12, RZ ;  /* 0x0000000c0b257210 */ /* 0x000fc80007ffe1ff */
        /* <DEDUP_REMOVED lines=47> */
.L_x_12967:
[----:B------:R-:W-:-:S04]  /*7990*/  LOP3.LUT R11, R11, 0x80000000, RZ, 0xc0, !PT ;  /* 0x800000000b0b7812 */ /* 0x000fc800078ec0ff */
[----:B------:R-:W-:Y:S01]  /*79a0*/  LOP3.LUT R11, R11, 0x7f800000, RZ, 0xfc, !PT ;  /* 0x7f8000000b0b7812 */ /* 0x000fe200078efcff */
[----:B------:R-:W-:Y:S06]  /*79b0*/  BRA `(.L_x_12968) ;  /* 0x0000000000047947 */ /* 0x000fec0003800000 */
.L_x_12966:
[----:B------:R-:W-:-:S07]  /*79c0*/  IMAD R11, R34, 0x800000, R11 ;  /* 0x00800000220b7824 */ /* 0x000fce00078e020b */
.L_x_12968:
[----:B------:R-:W-:Y:S05]  /*79d0*/  BSYNC.RECONVERGENT B2 ;  /* 0x0000000000027941 */ /* 0x000fea0003800200 */
.L_x_12965:
[----:B------:R-:W-:Y:S05]  /*79e0*/  BRA `(.L_x_12969) ;  /* 0x0000000000207947 */ /* 0x000fea0003800000 */
.L_x_12964:
[----:B------:R-:W-:-:S04]  /*79f0*/  LOP3.LUT R11, R12, 0x80000000, R17, 0x48, !PT ;  /* 0x800000000c0b7812 */ /* 0x000fc800078e4811 */
[----:B------:R-:W-:Y:S01]  /*7a00*/  LOP3.LUT R11, R11, 0x7f800000, RZ, 0xfc, !PT ;  /* 0x7f8000000b0b7812 */ /* 0x000fe200078efcff */
[----:B------:R-:W-:Y:S06]  /*7a10*/  BRA `(.L_x_12969) ;  /* 0x0000000000147947 */ /* 0x000fec0003800000 */
.L_x_12963:
[----:B------:R-:W-:Y:S01]  /*7a20*/  LOP3.LUT R11, R12, 0x80000000, R17, 0x48, !PT ;  /* 0x800000000c0b7812 */ /* 0x000fe200078e4811 */
[----:B------:R-:W-:Y:S06]  /*7a30*/  BRA `(.L_x_12969) ;  /* 0x00000000000c7947 */ /* 0x000fec0003800000 */
.L_x_12962:
[----:B------:R-:W0:Y:S01]  /*7a40*/  MUFU.RSQ R11, -QNAN ;  /* 0xffc00000000b7908 */ /* 0x000e220000001400 */
[----:B------:R-:W-:Y:S05]  /*7a50*/  BRA `(.L_x_12969) ;  /* 0x0000000000047947 */ /* 0x000fea0003800000 */
.L_x_12961:
[----:B------:R-:W-:-:S07]  /*7a60*/  FADD.FTZ R11, R17, R12 ;  /* 0x0000000c110b7221 */ /* 0x000fce0000010000 */
.L_x_12969:
[----:B------:R-:W-:Y:S05]  /*7a70*/  BSYNC.RECONVERGENT B1 ;  /* 0x0000000000017941 */ /* 0x000fea0003800200 */
.L_x_12959:
[----:B------:R-:W-:Y:S01]  /*7a80*/  HFMA2 R13, -RZ, RZ, 0, 0 ;  /* 0x00000000ff0d7431 */ /* 0x000fe200000001ff */
[----:B------:R-:W-:-:S04]  /*7a90*/  MOV R12, R32 ;  /* 0x00000020000c7202 */ /* 0x000fc80000000f00 */
[----:B0-----:R-:W-:Y:S05]  /*7aa0*/  RET.REL.NODEC R12 `(_Z15SoftmaxWarpImplI22BroadcastScaleMaskLoadIffbLm3EiE11DirectStoreIffEfLi1ELi19ELi32ELi1ELb0EL9Algorithm0EEvT_T0_ll) ;  /* 0xffffff840c547950 */ /* 0x001fea0003c3ffff */
.L_x_12970:
        /* <DEDUP_REMOVED lines=13> */
.L_x_37567:


//--------------------- .text._Z15SoftmaxWarpImplI22BroadcastScaleMaskLoadIffbLm3EiE11DirectStoreIffEfLi1ELi18ELi32ELi1ELb1EL9Algorithm0EEvT_T0_ll --------------------------
	.section	.text._Z15SoftmaxWarpImplI22BroadcastScaleMaskLoadIffbLm3EiE11DirectStoreIffEfLi1ELi18ELi32ELi1ELb1EL9Algorithm0EEvT_T0_ll,"ax",@progbits
	.align	128
        .global         _Z15SoftmaxWarpImplI22BroadcastScaleMaskLoadIffbLm3EiE11DirectStoreIffEfLi1ELi18ELi32ELi1ELb1EL9Algorithm0EEvT_T0_ll
        .type           _Z15SoftmaxWarpImplI22BroadcastScaleMaskLoadIffbLm3EiE11DirectStoreIffEfLi1ELi18ELi32ELi1ELb1EL9Algorithm0EEvT_T0_ll,@function
        .size           _Z15SoftmaxWarpImplI22BroadcastScaleMaskLoadIffbLm3EiE11DirectStoreIffEfLi1ELi18ELi32ELi1ELb1EL9Algorithm0EEvT_T0_ll,(.L_x_37568 - _Z15SoftmaxWarpImplI22BroadcastScaleMaskLoadIffbLm3EiE11DirectStoreIffEfLi1ELi18ELi32ELi1ELb1EL9Algorithm0EEvT_T0_ll)
        .other          _Z15SoftmaxWarpImplI22BroadcastScaleMaskLoadIffbLm3EiE11DirectStoreIffEfLi1ELi18ELi32ELi1ELb1EL9Algorithm0EEvT_T0_ll,@"STO_CUDA_ENTRY STV_DEFAULT"
_Z15SoftmaxWarpImplI22BroadcastScaleMaskLoadIffbLm3EiE11DirectStoreIffEfLi1ELi18ELi32ELi1ELb1EL9Algorithm0EEvT_T0_ll:
.text._Z15SoftmaxWarpImplI22BroadcastScaleMaskLoadIffbLm3EiE11DirectStoreIffEfLi1ELi18ELi32ELi1ELb1EL9Algorithm0EEvT_T0_ll:
        /* <DEDUP_REMOVED lines=29> */
.L_x_12971:
        /* <DEDUP_REMOVED lines=28> */
.L_x_13046:
        /* <DEDUP_REMOVED lines=97> */
.L_x_12974:
[----:B------:R-:W-:Y:S05]  /*09a0*/  BSYNC.RECONVERGENT B1 ;  /* 0x0000000000017941 */ /* 0x000fea0003800200 */
.L_x_12973:
        /* <DEDUP_REMOVED lines=90> */
.L_x_12976:
[----:B------:R-:W-:Y:S05]  /*0f50*/  BSYNC.RECONVERGENT B1 ;  /* 0x0000000000017941 */ /* 0x000fea0003800200 */
.L_x_12975:
        /* <DEDUP_REMOVED lines=92> */
.L_x_12978:
[----:B------:R-:W-:Y:S05]  /*1520*/  BSYNC.RECONVERGENT B1 ;  /* 0x0000000000017941 */ /* 0x000fea0003800200 */
.L_x_12977:
        /* <DEDUP_REMOVED lines=88> */
.L_x_12980:
[----:B------:R-:W-:Y:S05]  /*1ab0*/  BSYNC.RECONVERGENT B1 ;  /* 0x0000000000017941 */ /* 0x000fea0003800200 */
.L_x_12979:
        /* <DEDUP_REMOVED lines=90> */
.L_x_12982:
[----:B------:R-:W-:Y:S05]  /*2060*/  BSYNC.RECONVERGENT B1 ;  /* 0x0000000000017941 */ /* 0x000fea0003800200 */
.L_x_12981:
[----:B------:R-:W-:Y:S01]  /*2070*/  BSSY.RECONVERGENT B1, `(.L_x_12983) ;  /* 0x0000059000017945 */ /* 0x000fe20003800200 */
[----:B------:R-:W-:Y:S01]  /*2080*/  ISETP.GE.U32.AND P3, PT, R27, R14, PT ;  /* 0x0000000e1b00720c */ /* 0x000fe20003f66070 */
[----:B------:R-:W-:Y:S01]  /*2090*/  VIADD R11, R43, 0x160 ;  /* 0x000001602b0b7836 */ /* 0x000fe20000000000 */
        /* <DEDUP_REMOVED lines=66> */
[----:B--2---:R-:W-:-:S04]  /*24c0*/  ISETP.NE.U32.AND P4, PT, R44, 0x1, PT ;  /* 0x000000012c00780c */ /* 0x004fc80003f85070 */
[----:B------:R-:W-:-:S04]  /*24d0*/  ISETP.NE.AND.EX P4, PT, R45, RZ, PT, P4 ;  /* 0x000000ff2d00720c */ /* 0x000fc80003f85340 */
[----:B------:R-:W-:Y:S02]  /*24e0*/  SEL R20, R20, RZ, P4 ;  /* 0x000000ff14147207 */ /* 0x000fe40002000000 */
        /* <DEDUP_REMOVED lines=17> */
.L_x_12984:
[----:B------:R-:W-:Y:S05]  /*2600*/  BSYNC.RECONVERGENT B1 ;  /* 0x0000000000017941 */ /* 0x000fea0003800200 */
.L_x_12983:
        /* <DEDUP_REMOVED lines=66> */
[----:B------:R-:W-:Y:S02]  /*2a30*/  SHF.R.S64 R40, RZ, 0x1e, R12 ;  /* 0x0000001eff287819 */ /* 0x000fe4000000100c */
[----:B------:R-:W-:Y:S02]  /*2a40*/  ISETP.NE.AND.EX P5, PT, R41, RZ, PT, P5 ;  /* 0x000000ff2900720c */ /* 0x000fe40003fa5350 */
[----:B------:R-:W-:Y:S02]  /*2a50*/  IADD3 R41, PT, PT, -R22, RZ, RZ ;  /* 0x000000ff16297210 */ /* 0x000fe40007ffe1ff */
[----:B------:R-:W-:-:S02]  /*2a60*/  SEL R24, R26, RZ, P5 ;  /* 0x000000ff1a187207 */ /* 0x000fc40002800000 */
[----:B--2---:R-:W-:Y:S01]  /*2a70*/  ISETP.NE.U32.AND P5, PT, R44, 0x1, PT ;  /* 0x000000012c00780c */ /* 0x004fe20003fa5070 */
[----:B------:R-:W-:Y:S02]  /*2a80*/  IMAD R20, R20, R41, R49 ;  /* 0x0000002914147224 */ /* 0x000fe400078e0231 */
        /* <DEDUP_REMOVED lines=18> */
.L_x_12986:
[----:B------:R-:W-:Y:S05]  /*2bb0*/  BSYNC.RECONVERGENT B1 ;  /* 0x0000000000017941 */ /* 0x000fea0003800200 */
.L_x_12985:
        /* <DEDUP_REMOVED lines=88> */
.L_x_12988:
[----:B------:R-:W-:Y:S05]  /*3140*/  BSYNC.RECONVERGENT B1 ;  /* 0x0000000000017941 */ /* 0x000fea0003800200 */
.L_x_12987:
[-C--:B------:R-:W-:Y:S01]  /*3150*/  ISETP.GE.AND.EX P1, PT, RZ, R15.reuse, PT, P1 ;  /* 0x0000000fff00720c */ /* 0x080fe20003f26310 */
[----:B------:R-:W-:Y:S01]  /*3160*/  BSSY.RECONVERGENT B1, `(.L_x_12989) ;  /* 0x000005b000017945 */ /* 0x000fe20003800200 */
[----:B------:R-:W-:Y:S02]  /*3170*/  ISETP.GE.U32.AND P6, PT, R31, R14, PT ;  /* 0x0000000e1f00720c */ /* 0x000fe40003fc6070 */
        /* <DEDUP_REMOVED lines=89> */
.L_x_12990:
[----:B------:R-:W-:Y:S05]  /*3710*/  BSYNC.RECONVERGENT B1 ;  /* 0x0000000000017941 */ /* 0x000fea0003800200 */
.L_x_12989:
        /* <DEDUP_REMOVED lines=64> */
[----:B0-----:R-:W-:Y:S02]  /*3b20*/  ISETP.NE.U32.AND P2, PT, R42, 0x1, PT ;  /* 0x000000012a00780c */ /* 0x001fe40003f45070 */
        /* <DEDUP_REMOVED lines=22> */
.L_x_12992:
[----:B------:R-:W-:Y:S05]  /*3c90*/  BSYNC.RECONVERGENT B1 ;  /* 0x0000000000017941 */ /* 0x000fea0003800200 */
.L_x_12991:
        /* <DEDUP_REMOVED lines=88> */
.L_x_12994:
[----:B------:R-:W-:Y:S05]  /*4220*/  BSYNC.RECONVERGENT B1 ;  /* 0x0000000000017941 */ /* 0x000fea0003800200 */
.L_x_12993:
        /* <DEDUP_REMOVED lines=88> */
.L_x_12996:
[----:B------:R-:W-:Y:S05]  /*47b0*/  BSYNC.RECONVERGENT B1 ;  /* 0x0000000000017941 */ /* 0x000fea0003800200 */
.L_x_12995:
        /* <DEDUP_REMOVED lines=50> */
[----:B------:R-:W-:Y:S02]  /*4ae0*/  ISETP.NE.AND P5, PT, R40, RZ, PT ;  /* 0x000000ff2800720c */ /* 0x000fe40003fa5270 */
[----:B0-----:R-:W-:-:S11]  /*4af0*/  IADD3 R36, PT, PT, RZ, -R15, RZ ;  /* 0x8000000fff247210 */ /* 0x001fd60007ffe0ff */
        /* <DEDUP_REMOVED lines=28> */
[----:B-1----:R-:W-:Y:S01]  /*4cc0*/  ISETP.NE.U32.AND P5, PT, R40, 0x1, PT ;  /* 0x000000012800780c */ /* 0x002fe20003fa5070 */
[----:B------:R-:W-:Y:S01]  /*4cd0*/  IMAD R12, R12, R15, R45 ;  /* 0x0000000f0c0c7224 */ /* 0x000fe200078e022d */
        /* <DEDUP_REMOVED lines=19> */
.L_x_12998:
[----:B------:R-:W-:Y:S05]  /*4e10*/  BSYNC.RECONVERGENT B1 ;  /* 0x0000000000017941 */ /* 0x000fea0003800200 */
.L_x_12997:
        /* <DEDUP_REMOVED lines=88> */
.L_x_13000:
[----:B------:R-:W-:Y:S05]  /*53a0*/  BSYNC.RECONVERGENT B1 ;  /* 0x0000000000017941 */ /* 0x000fea0003800200 */
.L_x_12999:
        /* <DEDUP_REMOVED lines=88> */
.L_x_13002:
[----:B------:R-:W-:Y:S05]  /*5930*/  BSYNC.RECONVERGENT B1 ;  /* 0x0000000000017941 */ /* 0x000fea0003800200 */
.L_x_13001:
        /* <DEDUP_REMOVED lines=41> */
[----:B------:R-:W-:Y:S01]  /*5bd0*/  ISETP.NE.AND P5, PT, R12, RZ, PT ;  /* 0x000000ff0c00720c */ /* 0x000fe20003fa5270 */
[----:B------:R-:W-:Y:S02]  /*5be0*/  IMAD R43, R50, R41, RZ ;  /* 0x00000029322b7224 */ /* 0x000fe400078e02ff */
[----:B------:R-:W-:-:S04]  /*5bf0*/  IMAD.MOV R14, RZ, RZ, -R48 ;  /* 0x000000ffff0e7224 */ /* 0x000fc800078e0a30 */
[----:B------:R-:W-:Y:S02]  /*5c00*/  IMAD R49, R40, R14, R11 ;  /* 0x0000000e28317224 */ /* 0x000fe400078e020b */
[----:B------:R-:W-:-:S03]  /*5c10*/  HFMA2 R14, -RZ, RZ, 0, 0 ;  /* 0x00000000ff0e7431 */ /* 0x000fc600000001ff */
[----:B------:R-:W-:-:S04]  /*5c20*/  LOP3.LUT R42, R49, R12, RZ, 0x3c, !PT ;  /* 0x0000000c312a7212 */ /* 0x000fc800078e3cff */
[----:B------:R-:W-:Y:S01]  /*5c30*/  ISETP.GE.AND P6, PT, R42, RZ, PT ;  /* 0x000000ff2a00720c */ /* 0x000fe20003fc6270 */
        /* <DEDUP_REMOVED lines=10> */
[----:B------:R-:W1:Y:S08]  /*5ce0*/  LDC.64 R14, c[0x0][0x390] ;  /* 0x0000e400ff0e7b82 */ /* 0x000e700000000a00 */
[----:B------:R-:W2:Y:S03]  /*5cf0*/  LDC.64 R40, c[0x0][0x398] ;  /* 0x0000e600ff287b82 */ /* 0x000ea60000000a00 */
[----:B------:R-:W-:-:S04]  /*5d00*/  @P1 VIADD R45, R45, 0x1 ;  /* 0x000000012d2d1836 */ /* 0x000fc80000000000 */
[----:B------:R-:W-:Y:S01]  /*5d10*/  @!P6 IMAD.MOV R45, RZ, RZ, -R45 ;  /* 0x000000ffff2de224 */ /* 0x000fe200078e0a2d */
[----:B------:R-:W-:Y:S02]  /*5d20*/  @!P5 LOP3.LUT R45, RZ, R12, RZ, 0x33, !PT ;  /* 0x0000000cff2dd212 */ /* 0x000fe400078e33ff */
[----:B-1----:R-:W-:-:S04]  /*5d30*/  ISETP.NE.U32.AND P2, PT, R14, 0x1, PT ;  /* 0x000000010e00780c */ /* 0x002fc80003f45070 */
[----:B------:R-:W-:Y:S02]  /*5d40*/  ISETP.NE.AND.EX P5, PT, R15, RZ, PT, P2 ;  /* 0x000000ff0f00720c */ /* 0x000fe40003fa5320 */
[----:B------:R-:W-:Y:S02]  /*5d50*/  IADD3 R15, PT, PT, -R45, RZ, RZ ;  /* 0x000000ff2d0f7210 */ /* 0x000fe40007ffe1ff */
[----:B--2---:R-:W-:Y:S02]  /*5d60*/  ISETP.NE.U32.AND P1, PT, R40, 0x1, PT ;  /* 0x000000012800780c */ /* 0x004fe40003f25070 */
[----:B------:R-:W-:Y:S01]  /*5d70*/  SEL R14, R48, RZ, P5 ;  /* 0x000000ff300e7207 */ /* 0x000fe20002800000 */
[----:B------:R-:W-:Y:S01]  /*5d80*/  IMAD R12, R12, R15, R49 ;  /* 0x0000000f0c0c7224 */ /* 0x000fe200078e0231 */
[----:B------:R-:W-:Y:S02]  /*5d90*/  ISETP.NE.AND.EX P2, PT, R41, RZ, PT, P1 ;  /* 0x000000ff2900720c */ /* 0x000fe40003f45310 */
        /* <DEDUP_REMOVED lines=18> */
.L_x_13004:
[----:B------:R-:W-:Y:S05]  /*5ec0*/  BSYNC.RECONVERGENT B1 ;  /* 0x0000000000017941 */ /* 0x000fea0003800200 */
.L_x_13003:
        /* <DEDUP_REMOVED lines=16> */
[----:B0-----:R-:W-:Y:S01]  /*5fd0*/  MOV R14, RZ ;  /* 0x000000ff000e7202 */ /* 0x001fe20000000f00 */
[----:B-1----:R-:W-:-:S04]  /*5fe0*/  IMAD.MOV R41, RZ, RZ, -R15 ;  /* 0x000000ffff297224 */ /* 0x002fc800078e0a0f */
[----:B------:R-:W-:-:S04]  /*5ff0*/  IMAD R41, R41, R42, RZ ;  /* 0x0000002a29297224 */ /* 0x000fc800078e02ff */
[----:B------:R-:W-:Y:S01]  /*6000*/  IMAD.HI.U32 R50, R15, R41, R14 ;  /* 0x000000290f327227 */ /* 0x000fe200078e000e */
[----:B------:R-:W-:-:S03]  /*6010*/  IABS R41, R12 ;  /* 0x0000000c00297213 */ /* 0x000fc60000000000 */
        /* <DEDUP_REMOVED lines=36> */
[----:B------:R-:W1:Y:S08]  /*6260*/  LDC.64 R14, c[0x0][0x390] ;  /* 0x0000e400ff0e7b82 */ /* 0x000e700000000a00 */
[----:B------:R-:W2:Y:S03]  /*6270*/  LDC.64 R40, c[0x0][0x398] ;  /* 0x0000e600ff287b82 */ /* 0x000ea60000000a00 */
[----:B------:R-:W-:-:S05]  /*6280*/  @P1 IADD3 R32, PT, PT, R32, 0x1, RZ ;  /* 0x0000000120201810 */ /* 0x000fca0007ffe0ff */
[----:B------:R-:W-:Y:S01]  /*6290*/  @!P3 IMAD.MOV R32, RZ, RZ, -R32 ;  /* 0x000000ffff20b224 */ /* 0x000fe200078e0a20 */
[----:B------:R-:W-:Y:S02]  /*62a0*/  @!P5 LOP3.LUT R32, RZ, R12, RZ, 0x33, !PT ;  /* 0x0000000cff20d212 */ /* 0x000fe400078e33ff */
[----:B-1----:R-:W-:-:S04]  /*62b0*/  ISETP.NE.U32.AND P2, PT, R14, 0x1, PT ;  /* 0x000000010e00780c */ /* 0x002fc80003f45070 */
[----:B------:R-:W-:Y:S01]  /*62c0*/  ISETP.NE.AND.EX P3, PT, R15, RZ, PT, P2 ;  /* 0x000000ff0f00720c */ /* 0x000fe20003f65320 */
[----:B------:R-:W-:Y:S01]  /*62d0*/  IMAD.MOV R15, RZ, RZ, -R32 ;  /* 0x000000ffff0f7224 */ /* 0x000fe200078e0a20 */
[----:B--2---:R-:W-:-:S03]  /*62e0*/  ISETP.NE.U32.AND P1, PT, R40, 0x1, PT ;  /* 0x000000012800780c */ /* 0x004fc60003f25070 */
[----:B------:R-:W-:Y:S01]  /*62f0*/  IMAD R12, R12, R15, R49 ;  /* 0x0000000f0c0c7224 */ /* 0x000fe200078e0231 */
[----:B------:R-:W-:Y:S02]  /*6300*/  SEL R14, R45, RZ, P3 ;  /* 0x000000ff2d0e7207 */ /* 0x000fe40001800000 */
[----:B------:R-:W-:Y:S02]  /*6310*/  ISETP.NE.AND.EX P2, PT, R41, RZ, PT, P1 ;  /* 0x000000ff2900720c */ /* 0x000fe40003f45310 */
        /* <DEDUP_REMOVED lines=18> */
.L_x_13006:
[----:B------:R-:W-:Y:S05]  /*6440*/  BSYNC.RECONVERGENT B1 ;  /* 0x0000000000017941 */ /* 0x000fea0003800200 */
.L_x_13005:
        /* <DEDUP_REMOVED lines=57> */
[----:B------:R-:W1:Y:S08]  /*67e0*/  LDC.64 R14, c[0x0][0x390] ;  /* 0x0000e400ff0e7b82 */ /* 0x000e700000000a00 */
[----:B------:R-:W2:Y:S03]  /*67f0*/  LDC.64 R40, c[0x0][0x398] ;  /* 0x0000e600ff287b82 */ /* 0x000ea60000000a00 */
[----:B------:R-:W-:-:S05]  /*6800*/  @P1 VIADD R34, R34, 0x1 ;  /* 0x0000000122221836 */ /* 0x000fca0000000000 */
[----:B------:R-:W-:Y:S02]  /*6810*/  @!P3 IADD3 R34, PT, PT, -R34, RZ, RZ ;  /* 0x000000ff2222b210 */ /* 0x000fe40007ffe1ff */
        /* <DEDUP_REMOVED lines=26> */
.L_x_13008:
[----:B------:R-:W-:Y:S05]  /*69c0*/  BSYNC.RECONVERGENT B1 ;  /* 0x0000000000017941 */ /* 0x000fea0003800200 */
.L_x_13007:
        /* <DEDUP_REMOVED lines=39> */
[----:B------:R-:W-:Y:S01]  /*6c40*/  FFMA.SAT R45, R40, R11, 0.5 ;  /* 0x3f000000282d7423 */ /* 0x000fe2000000200b */
[----:B------:R-:W-:Y:S01]  /*6c50*/  FADD R13, R6, -12583039 ;  /* 0xcb40007f060d7421 */ /* 0x000fe20000000000 */
        /* <DEDUP_REMOVED lines=8> */
[----:B------:R-:W-:-:S02]  /*6ce0*/  IMAD.SHL.U32 R6, R6, 0x800000, RZ ;  /* 0x0080000006067824 */ /* 0x000fc400078e00ff */
[----:B------:R-:W-:Y:S01]  /*6cf0*/  FFMA R15, R14, 1.4426950216293334961, -R15 ;  /* 0x3fb8aa3b0e0f7823 */ /* 0x000fe2000000080f */
[----:B------:R-:W-:Y:S01]  /*6d00*/  FFMA R45, R40, 1.4426950216293334961, -R45 ;  /* 0x3fb8aa3b282d7823 */ /* 0x000fe2000000082d */
[----:B------:R-:W-:Y:S01]  /*6d10*/  MUFU.EX2 R53, R53 ;  /* 0x0000003500357308 */ /* 0x000fe20000000800 */
[----:B------:R-:W-:Y:S02]  /*6d20*/  IMAD.SHL.U32 R8, R8, 0x800000, RZ ;  /* 0x0080000008087824 */ /* 0x000fe400078e00ff */
[----:B------:R-:W-:Y:S01]  /*6d30*/  FFMA R55, R14, 1.925963033500011079e-08, R15 ;  /* 0x32a570600e377823 */ /* 0x000fe2000000000f */
[-C--:B------:R-:W-:Y:S01]  /*6d40*/  FFMA.SAT R15, R16, R11.reuse, 0.5 ;  /* 0x3f000000100f7423 */ /* 0x080fe2000000200b */
[----:B------:R-:W-:Y:S01]  /*6d50*/  FFMA R52, R40, 1.925963033500011079e-08, R45 ;  /* 0x32a5706028347823 */ /* 0x000fe2000000002d */
[----:B------:R-:W-:Y:S02]  /*6d60*/  FFMA.SAT R45, R4, R11, 0.5 ;  /* 0x3f000000042d7423 */ /* 0x000fe4000000200b */
[-C--:B------:R-:W-:Y:S01]  /*6d70*/  FFMA.RM R50, R15, R12.reuse, 12582913 ;  /* 0x4b4000010f327423 */ /* 0x080fe2000000400c */
[----:B------:R-:W1:Y:S01]  /*6d80*/  MUFU.EX2 R13, R13 ;  /* 0x0000000d000d7308 */ /* 0x000e620000000800 */
[----:B------:R-:W-:-:S02]  /*6d90*/  FFMA.RM R18, R45, R12, 12582913 ;  /* 0x4b4000012d127423 */ /* 0x000fc4000000400c */
[----:B------:R-:W-:Y:S02]  /*6da0*/  FADD R15, R50, -12583039 ;  /* 0xcb40007f320f7421 */ /* 0x000fe40000000000 */
[C---:B------:R-:W-:Y:S01]  /*6db0*/  FADD R45, R18.reuse, -12583039 ;  /* 0xcb40007f122d7421 */ /* 0x040fe20000000000 */
[----:B------:R-:W-:Y:S01]  /*6dc0*/  SHF.L.U32 R18, R18, 0x17, RZ ;  /* 0x0000001712127819 */ /* 0x000fe200000006ff */
[----:B------:R-:W-:Y:S01]  /*6dd0*/  FFMA R15, R16, 1.4426950216293334961, -R15 ;  /* 0x3fb8aa3b100f7823 */ /* 0x000fe2000000080f */
[----:B------:R-:W2:Y:S01]  /*6de0*/  MUFU.EX2 R55, R55 ;  /* 0x0000003700377308 */ /* 0x000ea20000000800 */
[----:B------:R-:W-:Y:S02]  /*6df0*/  FFMA R45, R4, 1.4426950216293334961, -R45 ;  /* 0x3fb8aa3b042d7823 */ /* 0x000fe4000000082d */
[----:B------:R-:W-:Y:S01]  /*6e00*/  FFMA R54, R16, 1.925963033500011079e-08, R15 ;  /* 0x32a5706010367823 */ /* 0x000fe2000000000f */
[----:B------:R-:W-:Y:S01]  /*6e10*/  FFMA.SAT R15, R20, R11, 0.5 ;  /* 0x3f000000140f7423 */ /* 0x000fe2000000200b */
[----:B------:R-:W-:Y:S01]  /*6e20*/  FFMA R49, R4, 1.925963033500011079e-08, R45 ;  /* 0x32a5706004317823 */ /* 0x000fe2000000002d */
[----:B------:R-:W-:-:S02]  /*6e30*/  IMAD.SHL.U32 R4, R10, 0x800000, RZ ;  /* 0x008000000a047824 */ /* 0x000fc400078e00ff */
[----:B------:R-:W-:Y:S01]  /*6e40*/  FFMA.SAT R45, R22, R11, 0.5 ;  /* 0x3f000000162d7423 */ /* 0x000fe2000000200b */
[----:B------:R-:W-:Y:S02]  /*6e50*/  IMAD.SHL.U32 R10, R50, 0x800000, RZ ;  /* 0x00800000320a7824 */ /* 0x000fe400078e00ff */
[----:B-1----:R-:W-:Y:S01]  /*6e60*/  FMUL R16, R6, R13 ;  /* 0x0000000d06107220 */ /* 0x002fe20000400000 */
[----:B------:R-:W-:Y:S01]  /*6e70*/  SHF.L.U32 R6, R41, 0x17, RZ ;  /* 0x0000001729067819 */ /* 0x000fe200000006ff */
[----:B------:R-:W-:Y:S01]  /*6e80*/  FFMA.SAT R41, R28, R11, 0.5 ;  /* 0x3f0000001c297423 */ /* 0x000fe2000000200b */
[----:B------:R-:W-:Y:S01]  /*6e90*/  FMUL R4, R4, R53 ;  /* 0x0000003504047220 */ /* 0x000fe20000400000 */
[----:B------:R-:W1:Y:S01]  /*6ea0*/  MUFU.EX2 R49, R49 ;  /* 0x0000003100317308 */ /* 0x000e620000000800 */
[-C--:B------:R-:W-:Y:S01]  /*6eb0*/  FFMA.RM R42, R15, R12.reuse, 12582913 ;  /* 0x4b4000010f2a7423 */ /* 0x080fe2000000400c */
[-C--:B------:R-:W-:Y:S01]  /*6ec0*/  FFMA.RM R40, R41, R12.reuse, 12582913 ;  /* 0x4b40000129287423 */ /* 0x080fe2000000400c */
[-C--:B------:R-:W-:Y:S01]  /*6ed0*/  FFMA.RM R14, R45, R12.reuse, 12582913 ;  /* 0x4b4000012d0e7423 */ /* 0x080fe2000000400c */
[----:B------:R-:W-:Y:S01]  /*6ee0*/  FFMA.SAT R13, R24, R11, 0.5 ;  /* 0x3f000000180d7423 */ /* 0x000fe2000000200b */
[----:B------:R-:W-:Y:S01]  /*6ef0*/  FADD R15, R42, -12583039 ;  /* 0xcb40007f2a0f7421 */ /* 0x000fe20000000000 */
[----:B------:R-:W-:Y:S01]  /*6f00*/  FADD R41, R40, -12583039 ;  /* 0xcb40007f28297421 */ /* 0x000fe20000000000 */
[----:B--2---:R-:W-:Y:S01]  /*6f10*/  FMUL R6, R6, R55 ;  /* 0x0000003706067220 */ /* 0x004fe20000400000 */
[----:B------:R-:W2:Y:S01]  /*6f20*/  MUFU.EX2 R53, R52 ;  /* 0x0000003400357308 */ /* 0x000ea20000000800 */
[----:B------:R-:W-:Y:S01]  /*6f30*/  FFMA R15, R20, 1.4426950216293334961, -R15 ;  /* 0x3fb8aa3b140f7823 */ /* 0x000fe2000000080f */
[----:B------:R-:W-:Y:S01]  /*6f40*/  FFMA R41, R28, 1.4426950216293334961, -R41 ;  /* 0x3fb8aa3b1c297823 */ /* 0x000fe20000000829 */
[----:B------:R-:W-:-:S02]  /*6f50*/  FFMA.RM R13, R13, R12, 12582913 ;  /* 0x4b4000010d0d7423 */ /* 0x000fc4000000400c */
[----:B------:R-:W-:Y:S01]  /*6f60*/  FFMA R51, R20, 1.925963033500011079e-08, R15 ;  /* 0x32a5706014337823 */ /* 0x000fe2000000000f */
[----:B------:R-:W-:Y:S01]  /*6f70*/  FFMA R28, R28, 1.925963033500011079e-08, R41 ;  /* 0x32a570601c1c7823 */ /* 0x000fe20000000029 */
[----:B------:R-:W-:Y:S01]  /*6f80*/  FFMA.SAT R41, R30, R11, 0.5 ;  /* 0x3f0000001e297423 */ /* 0x000fe2000000200b */
[----:B------:R-:W-:Y:S01]  /*6f90*/  FADD R15, R14, -12583039 ;  /* 0xcb40007f0e0f7421 */ /* 0x000fe20000000000 */
[----:B-1----:R-:W-:Y:S01]  /*6fa0*/  FMUL R18, R18, R49 ;  /* 0x0000003112127220 */ /* 0x002fe20000400000 */
[----:B------:R-:W-:Y:S01]  /*6fb0*/  FFMA.SAT R49, R44, R11, 0.5 ;  /* 0x3f0000002c317423 */ /* 0x000fe2000000200b */
[----:B------:R-:W-:Y:S01]  /*6fc0*/  FFMA.RM R41, R41, R12, 12582913 ;  /* 0x4b40000129297423 */ /* 0x000fe2000000400c */
[----:B------:R-:W-:Y:S02]  /*6fd0*/  IMAD.SHL.U32 R20, R42, 0x800000, RZ ;  /* 0x008000002a147824 */ /* 0x000fe400078e00ff */
[----:B------:R-:W-:Y:S01]  /*6fe0*/  FFMA R15, R22, 1.4426950216293334961, -R15 ;  /* 0x3fb8aa3b160f7823 */ /* 0x000fe2000000080f */
[----:B------:R-:W1:Y:S01]  /*6ff0*/  MUFU.EX2 R55, R54 ;  /* 0x0000003600377308 */ /* 0x000e620000000800 */
[----:B--2---:R-:W-:Y:S01]  /*7000*/  FMUL R8, R8, R53 ;  /* 0x0000003508087220 */ /* 0x004fe20000400000 */
[----:B------:R-:W-:Y:S01]  /*7010*/  FADD R53, R41, -12583039 ;  /* 0xcb40007f29357421 */ /* 0x000fe20000000000 */
[----:B------:R-:W-:Y:S01]  /*7020*/  FFMA R45, R22, 1.925963033500011079e-08, R15 ;  /* 0x32a57060162d7823 */ /* 0x000fe2000000000f */
[----:B------:R-:W-:-:S02]  /*7030*/  IMAD.SHL.U32 R22, R14, 0x800000, RZ ;  /* 0x008000000e167824 */ /* 0x000fc400078e00ff */
[C---:B------:R-:W-:Y:S01]  /*7040*/  FADD R15, R13.reuse, -12583039 ;  /* 0xcb40007f0d0f7421 */ /* 0x040fe20000000000 */
[----:B------:R-:W-:Y:S01]  /*7050*/  FFMA R53, R30, 1.4426950216293334961, -R53 ;  /* 0x3fb8aa3b1e357823 */ /* 0x000fe20000000835 */
[----:B------:R-:W2:Y:S01]  /*7060*/  MUFU.EX2 R51, R51 ;  /* 0x0000003300337308 */ /* 0x000ea20000000800 */
[----:B------:R-:W-:Y:S01]  /*7070*/  SHF.L.U32 R13, R13, 0x17, RZ ;  /* 0x000000170d0d7819 */ /* 0x000fe200000006ff */
[----:B------:R-:W-:Y:S01]  /*7080*/  FFMA R15, R24, 1.4426950216293334961, -R15 ;  /* 0x3fb8aa3b180f7823 */ /* 0x000fe2000000080f */
[----:B------:R-:W-:Y:S01]  /*7090*/  FFMA R50, R30, 1.925963033500011079e-08, R53 ;  /* 0x32a570601e327823 */ /* 0x000fe20000000035 */
[-C--:B------:R-:W-:Y:S01]  /*70a0*/  FFMA.SAT R53, R36, R11.reuse, 0.5 ;  /* 0x3f00000024357423 */ /* 0x080fe2000000200b */
[----:B------:R-:W-:Y:S01]  /*70b0*/  SHF.L.U32 R41, R41, 0x17, RZ ;  /* 0x0000001729297819 */ /* 0x000fe200000006ff */
[----:B------:R-:W-:Y:S01]  /*70c0*/  FFMA R24, R24, 1.925963033500011079e-08, R15 ;  /* 0x32a5706018187823 */ /* 0x000fe2000000000f */
[----:B------:R-:W-:Y:S01]  /*70d0*/  FFMA.SAT R15, R26, R11, 0.5 ;  /* 0x3f0000001a0f7423 */ /* 0x000fe2000000200b */
[-C--:B------:R-:W-:Y:S01]  /*70e0*/  FFMA.RM R30, R53, R12.reuse, 12582913 ;  /* 0x4b400001351e7423 */ /* 0x080fe2000000400c */
[----:B------:R-:W3:Y:S01]  /*70f0*/  MUFU.EX2 R45, R45 ;  /* 0x0000002d002d7308 */ /* 0x000ee20000000800 */
[----:B-1----:R-:W-:Y:S01]  /*7100*/  FMUL R10, R10, R55 ;  /* 0x000000370a0a7220 */ /* 0x002fe20000400000 */
[----:B------:R-:W-:Y:S01]  /*7110*/  FFMA.RM R15, R15, R12, 12582913 ;  /* 0x4b4000010f0f7423 */ /* 0x000fe2000000400c */
[----:B------:R-:W-:-:S03]  /*7120*/  FADD R53, R30, -12583039 ;  /* 0xcb40007f1e357421 */ /* 0x000fc60000000000 */
[C---:B------:R-:W-:Y:S01]  /*7130*/  FADD R57, R15.reuse, -12583039 ;  /* 0xcb40007f0f397421 */ /* 0x040fe20000000000 */
[----:B------:R-:W-:Y:S01]  /*7140*/  FFMA R53, R36, 1.4426950216293334961, -R53 ;  /* 0x3fb8aa3b24357823 */ /* 0x000fe20000000835 */
[----:B------:R-:W1:Y:S01]  /*7150*/  MUFU.EX2 R24, R24 ;  /* 0x0000001800187308 */ /* 0x000e620000000800 */
[----:B--2---:R-:W-:Y:S01]  /*7160*/  FMUL R20, R20, R51 ;  /* 0x0000003314147220 */ /* 0x004fe20000400000 */
[----:B------:R-:W-:Y:S01]  /*7170*/  FFMA R57, R26, 1.4426950216293334961, -R57 ;  /* 0x3fb8aa3b1a397823 */ /* 0x000fe20000000839 */
[----:B------:R-:W-:Y:S01]  /*7180*/  FFMA R52, R36, 1.925963033500011079e-08, R53 ;  /* 0x32a5706024347823 */ /* 0x000fe20000000035 */
[----:B------:R-:W-:Y:S01]  /*7190*/  FFMA.SAT R53, R38, R11, 0.5 ;  /* 0x3f00000026357423 */ /* 0x000fe2000000200b */
[----:B------:R-:W-:Y:S02]  /*71a0*/  IMAD.SHL.U32 R15, R15, 0x800000, RZ ;  /* 0x008000000f0f7824 */ /* 0x000fe400078e00ff */
[----:B------:R-:W-:Y:S01]  /*71b0*/  FFMA R26, R26, 1.925963033500011079e-08, R57 ;  /* 0x32a570601a1a7823 */ /* 0x000fe20000000039 */
[----:B------:R-:W-:Y:S01]  /*71c0*/  FFMA.RM R36, R53, R12, 12582913 ;  /* 0x4b40000135247423 */ /* 0x000fe2000000400c */
[----:B---3--:R-:W-:Y:S01]  /*71d0*/  FMUL R22, R22, R45 ;  /* 0x0000002d16167220 */ /* 0x008fe20000400000 */
[----:B------:R-:W-:Y:S01]  /*71e0*/  FFMA.SAT R45, R32, R11, 0.5 ;  /* 0x3f000000202d7423 */ /* 0x000fe2000000200b */
[----:B------:R2:W3:Y:S01]  /*71f0*/  MUFU.EX2 R51, R28 ;  /* 0x0000001c00337308 */ /* 0x0004e20000000800 */
[----:B------:R-:W-:-:S04]  /*7200*/  FADD R53, R36, -12583039 ;  /* 0xcb40007f24357421 */ /* 0x000fc80000000000 */
[----:B------:R-:W-:Y:S01]  /*7210*/  FFMA R53, R38, 1.4426950216293334961, -R53 ;  /* 0x3fb8aa3b26357823 */ /* 0x000fe20000000835 */
[----:B-1----:R-:W-:Y:S01]  /*7220*/  FMUL R24, R13, R24 ;  /* 0x000000180d187220 */ /* 0x002fe20000400000 */
[----:B------:R-:W-:Y:S01]  /*7230*/  IMAD.SHL.U32 R13, R30, 0x800000, RZ ;  /* 0x008000001e0d7824 */ /* 0x000fe200078e00ff */
[----:B------:R-:W1:Y:S01]  /*7240*/  MUFU.EX2 R26, R26 ;  /* 0x0000001a001a7308 */ /* 0x000e620000000800 */
[----:B------:R-:W-:Y:S01]  /*7250*/  FFMA R42, R38, 1.925963033500011079e-08, R53 ;  /* 0x32a57060262a7823 */ /* 0x000fe20000000035 */
[----:B------:R-:W-:Y:S01]  /*7260*/  FFMA.RM R38, R49, R12, 12582913 ;  /* 0x4b40000131267423 */ /* 0x000fe2000000400c */
[----:B--2---:R-:W-:-:S03]  /*7270*/  IMAD.SHL.U32 R28, R40, 0x800000, RZ ;  /* 0x00800000281c7824 */ /* 0x004fc600078e00ff */
[----:B------:R-:W-:Y:S02]  /*7280*/  FADD R49, R38, -12583039 ;  /* 0xcb40007f26317421 */ /* 0x000fe40000000000 */
[----:B------:R-:W2:Y:S01]  /*7290*/  MUFU.EX2 R50, R50 ;  /* 0x0000003200327308 */ /* 0x000ea20000000800 */
[----:B---3--:R-:W-:Y:S01]  /*72a0*/  FMUL R28, R28, R51 ;  /* 0x000000331c1c7220 */ /* 0x008fe20000400000 */
[----:B------:R-:W-:-:S04]  /*72b0*/  FFMA R49, R44, 1.4426950216293334961, -R49 ;  /* 0x3fb8aa3b2c317823 */ /* 0x000fc80000000831 */
[----:B------:R-:W-:Y:S01]  /*72c0*/  FFMA R44, R44, 1.925963033500011079e-08, R49 ;  /* 0x32a570602c2c7823 */ /* 0x000fe20000000031 */
[----:B------:R-:W-:Y:S01]  /*72d0*/  FFMA.SAT R49, R48, R11, 0.5 ;  /* 0x3f00000030317423 */ /* 0x000fe2000000200b */
[----:B------:R-:W3:Y:S01]  /*72e0*/  MUFU.EX2 R52, R52 ;  /* 0x0000003400347308 */ /* 0x000ee20000000800 */
[----:B-1----:R-:W-:Y:S01]  /*72f0*/  FMUL R26, R15, R26 ;  /* 0x0000001a0f1a7220 */ /* 0x002fe20000400000 */
[----:B------:R-:W-:Y:S02]  /*7300*/  IMAD.SHL.U32 R15, R36, 0x800000, RZ ;  /* 0x00800000240f7824 */ /* 0x000fe400078e00ff */
[----:B------:R-:W-:Y:S01]  /*7310*/  FFMA.RM R14, R49, R12, 12582913 ;  /* 0x4b400001310e7423 */ /* 0x000fe2000000400c */
[----:B------:R-:W-:-:S03]  /*7320*/  SHF.L.U32 R36, R38, 0x17, RZ ;  /* 0x0000001726247819 */ /* 0x000fc600000006ff */
[C---:B------:R-:W-:Y:S01]  /*7330*/  FADD R49, R14.reuse, -12583039 ;  /* 0xcb40007f0e317421 */ /* 0x040fe20000000000 */
[----:B------:R-:W1:Y:S01]  /*7340*/  MUFU.EX2 R42, R42 ;  /* 0x0000002a002a7308 */ /* 0x000e620000000800 */
[----:B--2---:R-:W-:Y:S01]  /*7350*/  FMUL R41, R41, R50 ;  /* 0x0000003229297220 */ /* 0x004fe20000400000 */
[----:B------:R-:W-:Y:S02]  /*7360*/  IMAD.SHL.U32 R14, R14, 0x800000, RZ ;  /* 0x008000000e0e7824 */ /* 0x000fe400078e00ff */
[----:B------:R-:W-:-:S04]  /*7370*/  FFMA R49, R48, 1.4426950216293334961, -R49 ;  /* 0x3fb8aa3b30317823 */ /* 0x000fc80000000831 */
[----:B------:R-:W-:Y:S01]  /*7380*/  FFMA R48, R48, 1.925963033500011079e-08, R49 ;  /* 0x32a5706030307823 */ /* 0x000fe20000000031 */
[----:B------:R-:W-:Y:S01]  /*7390*/  FFMA.SAT R49, R34, R11, 0.5 ;  /* 0x3f00000022317423 */ /* 0x000fe2000000200b */
[----:B------:R-:W-:Y:S01]  /*73a0*/  FFMA.RM R11, R45, R12, 12582913 ;  /* 0x4b4000012d0b7423 */ /* 0x000fe2000000400c */
[----:B------:R-:W2:Y:S01]  /*73b0*/  MUFU.EX2 R53, R44 ;  /* 0x0000002c00357308 */ /* 0x000ea20000000800 */
[----:B---3--:R-:W-:Y:S01]  /*73c0*/  FMUL R40, R13, R52 ;  /* 0x000000340d287220 */ /* 0x008fe20000400000 */
[----:B------:R-:W-:Y:S01]  /*73d0*/  FFMA.RM R12, R49, R12, 12582913 ;  /* 0x4b400001310c7423 */ /* 0x000fe2000000400c */
[----:B------:R-:W-:Y:S01]  /*73e0*/  FADD R49, RZ, R16 ;  /* 0x00000010ff317221 */ /* 0x000fe20000000000 */
[C---:B------:R-:W-:Y:S01]  /*73f0*/  FADD R45, R11.reuse, -12583039 ;  /* 0xcb40007f0b2d7421 */ /* 0x040fe20000000000 */
[----:B------:R-:W-:Y:S02]  /*7400*/  IMAD.SHL.U32 R11, R11, 0x800000, RZ ;  /* 0x008000000b0b7824 */ /* 0x000fe400078e00ff */
[----:B------:R-:W-:Y:S01]  /*7410*/  FADD R49, R49, R4 ;  /* 0x0000000431317221 */ /* 0x000fe20000000000 */
[C---:B------:R-:W-:Y:S01]  /*7420*/  FFMA R45, R32.reuse, 1.4426950216293334961, -R45 ;  /* 0x3fb8aa3b202d7823 */ /* 0x040fe2000000082d */
[----:B------:R-:W3:Y:S01]  /*7430*/  MUFU.EX2 R51, R48 ;  /* 0x0000003000337308 */ /* 0x000ee20000000800 */
[----:B-1----:R-:W-:Y:S01]  /*7440*/  FMUL R38, R15, R42 ;  /* 0x0000002a0f267220 */ /* 0x002fe20000400000 */
[----:B------:R-:W-:Y:S01]  /*7450*/  FADD R49, R49, R6 ;  /* 0x0000000631317221 */ /* 0x000fe20000000000 */
[----:B------:R-:W-:Y:S01]  /*7460*/  FFMA R32, R32, 1.925963033500011079e-08, R45 ;  /* 0x32a5706020207823 */ /* 0x000fe2000000002d */
[C---:B------:R-:W-:Y:S01]  /*7470*/  FADD R45, R12.reuse, -12583039 ;  /* 0xcb40007f0c2d7421 */ /* 0x040fe20000000000 */
[----:B------:R-:W-:Y:S01]  /*7480*/  SHF.L.U32 R12, R12, 0x17, RZ ;  /* 0x000000170c0c7819 */ /* 0x000fe200000006ff */
[----:B------:R-:W-:-:S02]  /*7490*/  FADD R49, R49, R8 ;  /* 0x0000000831317221 */ /* 0x000fc40000000000 */
[----:B------:R-:W-:Y:S01]  /*74a0*/  FFMA R45, R34, 1.4426950216293334961, -R45 ;  /* 0x3fb8aa3b222d7823 */ /* 0x000fe2000000082d */
[----:B------:R-:W1:Y:S01]  /*74b0*/  MUFU.EX2 R32, R32 ;  /* 0x0000002000207308 */ /* 0x000e620000000800 */
[----:B------:R-:W-:Y:S01]  /*74c0*/  FADD R49, R49, R10 ;  /* 0x0000000a31317221 */ /* 0x000fe20000000000 */
[----:B--2---:R-:W-:Y:S01]  /*74d0*/  FMUL R36, R36, R53 ;  /* 0x0000003524247220 */ /* 0x004fe20000400000 */
[----:B------:R-:W-:Y:S02]  /*74e0*/  FFMA R45, R34, 1.925963033500011079e-08, R45 ;  /* 0x32a57060222d7823 */ /* 0x000fe4000000002d */
[----:B------:R-:W-:Y:S01]  /*74f0*/  FADD R49, R49, R18 ;  /* 0x0000001231317221 */ /* 0x000fe20000000000 */
[----:B---3--:R-:W-:-:S03]  /*7500*/  FMUL R34, R14, R51 ;  /* 0x000000330e227220 */ /* 0x008fc60000400000 */
[----:B------:R-:W-:Y:S01]  /*7510*/  FADD R49, R49, R20 ;  /* 0x0000001431317221 */ /* 0x000fe20000000000 */
[----:B------:R-:W2:Y:S03]  /*7520*/  MUFU.EX2 R45, R45 ;  /* 0x0000002d002d7308 */ /* 0x000ea60000000800 */
[----:B------:R-:W-:-:S04]  /*7530*/  FADD R49, R49, R22 ;  /* 0x0000001631317221 */ /* 0x000fc80000000000 */
        /* <DEDUP_REMOVED lines=21> */
.L_x_13058:
        /* <DEDUP_REMOVED lines=12> */
[----:B01----:R-:W-:Y:S05]  /*7750*/  CALL.REL.NOINC `($__internal_191_$__cuda_sm3x_div_rn_noftz_f32_slowpath) ;  /* 0x00000024008c7944 */ /* 0x003fea0003c00000 */
[----:B------:R-:W-:-:S07]  /*7760*/  IMAD.MOV.U32 R15, RZ, RZ, R11 ;  /* 0x000000ffff0f7224 */ /* 0x000fce00078e000b */
.L_x_13011:
[----:B------:R-:W-:Y:S05]  /*7770*/  BSYNC.RECONVERGENT B3 ;  /* 0x0000000000037941 */ /* 0x000fea0003800200 */
.L_x_13010:
        /* <DEDUP_REMOVED lines=12> */
[----:B01----:R-:W-:Y:S05]  /*7840*/  CALL.REL.NOINC `($__internal_191_$__cuda_sm3x_div_rn_noftz_f32_slowpath) ;  /* 0x0000002400507944 */ /* 0x003fea0003c00000 */
[----:B------:R-:W-:-:S07]  /*7850*/  IMAD.MOV.U32 R45, RZ, RZ, R11 ;  /* 0x000000ffff2d7224 */ /* 0x000fce00078e000b */
.L_x_13013:
[----:B------:R-:W-:Y:S05]  /*7860*/  BSYNC.RECONVERGENT B3 ;  /* 0x0000000000037941 */ /* 0x000fea0003800200 */
.L_x_13012:
        /* <DEDUP_REMOVED lines=14> */
.L_x_13015:
[----:B------:R-:W-:Y:S05]  /*7950*/  BSYNC.RECONVERGENT B3 ;  /* 0x0000000000037941 */ /* 0x000fea0003800200 */
.L_x_13014:
        /* <DEDUP_REMOVED lines=14> */
.L_x_13017:
[----:B------:R-:W-:Y:S05]  /*7a40*/  BSYNC.RECONVERGENT B3 ;  /* 0x0000000000037941 */ /* 0x000fea0003800200 */
.L_x_13016:
        /* <DEDUP_REMOVED lines=14> */
.L_x_13019:
[----:B------:R-:W-:Y:S05]  /*7b30*/  BSYNC.RECONVERGENT B3 ;  /* 0x0000000000037941 */ /* 0x000fea0003800200 */
.L_x_13018:
        /* <DEDUP_REMOVED lines=14> */
.L_x_13021:
[----:B------:R-:W-:Y:S05]  /*7c20*/  BSYNC.RECONVERGENT B3 ;  /* 0x0000000000037941 */ /* 0x000fea0003800200 */
.L_x_13020:
        /* <DEDUP_REMOVED lines=14> */
.L_x_13023:
[----:B------:R-:W-:Y:S05]  /*7d10*/  BSYNC.RECONVERGENT B3 ;  /* 0x0000000000037941 */ /* 0x000fea0003800200 */
.L_x_13022:
        /* <DEDUP_REMOVED lines=14> */
.L_x_13025:
[----:B------:R-:W-:Y:S05]  /*7e00*/  BSYNC.RECONVERGENT B3 ;  /* 0x0000000000037941 */ /* 0x000fea0003800200 */
.L_x_13024:
        /* <DEDUP_REMOVED lines=14> */
.L_x_13027:
[----:B------:R-:W-:Y:S05]  /*7ef0*/  BSYNC.RECONVERGENT B3 ;  /* 0x0000000000037941 */ /* 0x000fea0003800200 */
.L_x_13026:
        /* <DEDUP_REMOVED lines=14> */
.L_x_13029:
[----:B------:R-:W-:Y:S05]  /*7fe0*/  BSYNC.RECONVERGENT B3 ;  /* 0x0000000000037941 */ /* 0x000fea0003800200 */
.L_x_13028:
        /* <DEDUP_REMOVED lines=14> */
.L_x_13031:
[----:B------:R-:W-:Y:S05]  /*80d0*/  BSYNC.RECONVERGENT B3 ;  /* 0x0000000000037941 */ /* 0x000fea0003800200 */
.L_x_13030:
        /* <DEDUP_REMOVED lines=14> */
.L_x_13033:
[----:B------:R-:W-:Y:S05]  /*81c0*/  BSYNC.RECONVERGENT B3 ;  /* 0x0000000000037941 */ /* 0x000fea0003800200 */
.L_x_13032:
        /* <DEDUP_REMOVED lines=14> */
.L_x_13035:
[----:B------:R-:W-:Y:S05]  /*82b0*/  BSYNC.RECONVERGENT B3 ;  /* 0x0000000000037941 */ /* 0x000fea0003800200 */
.L_x_13034:
        /* <DEDUP_REMOVED lines=14> */
.L_x_13037:
[----:B------:R-:W-:Y:S05]  /*83a0*/  BSYNC.RECONVERGENT B3 ;  /* 0x0000000000037941 */ /* 0x000fea0003800200 */
.L_x_13036:
        /* <DEDUP_REMOVED lines=14> */
.L_x_13039:
[----:B------:R-:W-:Y:S05]  /*8490*/  BSYNC.RECONVERGENT B3 ;  /* 0x0000000000037941 */ /* 0x000fea0003800200 */
.L_x_13038:
        /* <DEDUP_REMOVED lines=14> */
.L_x_13041:
[----:B------:R-:W-:Y:S05]  /*8580*/  BSYNC.RECONVERGENT B3 ;  /* 0x0000000000037941 */ /* 0x000fea0003800200 */
.L_x_13040:
        /* <DEDUP_REMOVED lines=14> */
.L_x_13043:
[----:B------:R-:W-:Y:S05]  /*8670*/  BSYNC.RECONVERGENT B3 ;  /* 0x0000000000037941 */ /* 0x000fea0003800200 */
.L_x_13042:
        /* <DEDUP_REMOVED lines=14> */
.L_x_13045:
[----:B------:R-:W-:Y:S05]  /*8760*/  BSYNC.RECONVERGENT B3 ;  /* 0x0000000000037941 */ /* 0x000fea0003800200 */
.L_x_13044:
[----:B0-----:R-:W-:Y:S01]  /*8770*/  MOV R10, R43 ;  /* 0x0000002b000a7202 */ /* 0x001fe20000000f00 */
[----:B------:R-:W-:Y:S01]  /*8780*/  IMAD R13, R2, UR42, RZ ;  /* 0x0000002a020d7c24 */ /* 0x000fe2000f8e02ff */
[----:B------:R-:W-:Y:S01]  /*8790*/  ISETP.GE.U32.AND P1, PT, R3, UR46, PT ;  /* 0x0000002e03007c0c */ /* 0x000fe2000bf26070 */
[----:B------:R-:W-:Y:S01]  /*87a0*/  IMAD.MOV.U32 R11, RZ, RZ, RZ ;  /* 0x000000ffff0b7224 */ /* 0x000fe200078e00ff */
[----:B------:R-:W-:Y:S01]  /*87b0*/  @!P0 R2UR UR4, R46 ;  /* 0x000000002e0482ca */ /* 0x000fe200000e0000 */
[C---:B------:R-:W-:Y:S01]  /*87c0*/  IMAD R13, R0.reuse, UR43, R13 ;  /* 0x0000002b000d7c24 */ /* 0x040fe2000f8e020d */
[----:B------:R-:W-:Y:S01]  /*87d0*/  @!P0 R2UR UR5, R47 ;  /* 0x000000002f0582ca */ /* 0x000fe200000e0000 */
[----:B------:R-:W-:Y:S01]  /*87e0*/  IMAD.WIDE.U32 R10, R0, UR42, R10 ;  /* 0x0000002a000a7c25 */ /* 0x000fe2000f8e000a */
[----:B------:R-:W-:Y:S02]  /*87f0*/  ISETP.GE.AND.EX P1, PT, RZ, UR47, PT, P1 ;  /* 0x0000002fff007c0c */ /* 0x000fe4000bf26310 */
[----:B------:R-:W-:Y:S01]  /*8800*/  ISETP.GE.U32.AND P2, PT, R5, UR46, PT ;  /* 0x0000002e05007c0c */ /* 0x000fe2000bf46070 */
[----:B------:R-:W-:Y:S01]  /*8810*/  IMAD.IADD R11, R11, 0x1, R13 ;  /* 0x000000010b0b7824 */ /* 0x000fe200078e020d */
[----:B------:R-:W-:-:S02]  /*8820*/  LEA R12, P4, R10, UR40, 0x2 ;  /* 0x000000280a0c7c11 */ /* 0x000fc4000f8810ff */
[----:B------:R-:W-:Y:S02]  /*8830*/  ISETP.GE.U32.AND P3, PT, R7, UR46, PT ;  /* 0x0000002e07007c0c */ /* 0x000fe4000bf66070 */
[----:B------:R-:W-:Y:S02]  /*8840*/  LEA.HI.X R13, R10, UR41, R11, 0x2, P4 ;  /* 0x000000290a0d7c11 */ /* 0x000fe4000a0f140b */
[----:B------:R-:W-:Y:S02]  /*8850*/  ISETP.GE.AND.EX P2, PT, RZ, UR47, PT, P2 ;  /* 0x0000002fff007c0c */ /* 0x000fe4000bf46320 */
[----:B------:R-:W-:Y:S01]  /*8860*/  ISETP.GE.AND.EX P3, PT, RZ, UR47, PT, P3 ;  /* 0x0000002fff007c0c */ /* 0x000fe2000bf66330 */
[----:B------:R0:W-:Y:S01]  /*8870*/  @!P0 STG.E desc[UR4][R12.64], R15 ;  /* 0x0000000f0c008986 */ /* 0x0001e2000c101904 */
        /* <DEDUP_REMOVED lines=9> */
[----:B------:R-:W-:Y:S01]  /*8910*/  @!P3 R2UR UR11, R47 ;  /* 0x000000002f0bb2ca */ /* 0x000fe200000e0000 */
[----:B------:R0:W-:Y:S01]  /*8920*/  @!P1 STG.E desc[UR6][R12.64+0x80], R45 ;  /* 0x0000802d0c009986 */ /* 0x0001e2000c101906 */
[----:B------:R-:W-:Y:S02]  /*8930*/  ISETP.GE.U32.AND P1, PT, R19, UR46, PT ;  /* 0x0000002e13007c0c */ /* 0x000fe4000bf26070 */
[C---:B------:R-:W-:Y:S02]  /*8940*/  @!P0 R2UR UR6, R46.reuse ;  /* 0x000000002e0682ca */ /* 0x040fe400000e0000 */
[C---:B------:R-:W-:Y:S02]  /*8950*/  @!P0 R2UR UR7, R47.reuse ;  /* 0x000000002f0782ca */ /* 0x040fe400000e0000 */
[----:B------:R-:W-:Y:S01]  /*8960*/  @!P6 R2UR UR4, R46 ;  /* 0x000000002e04e2ca */ /* 0x000fe200000e0000 */
[----:B------:R0:W-:Y:S01]  /*8970*/  @!P2 STG.E desc[UR8][R12.64+0x100], R49 ;  /* 0x000100310c00a986 */ /* 0x0001e2000c101908 */
[----:B------:R-:W-:-:S02]  /*8980*/  @!P6 R2UR UR5, R47 ;  /* 0x000000002f05e2ca */ /* 0x000fc400000e0000 */
[----:B------:R-:W-:Y:S01]  /*8990*/  ISETP.GE.U32.AND P2, PT, R21, UR46, PT ;  /* 0x0000002e15007c0c */ /* 0x000fe2000bf46070 */
[----:B------:R0:W-:Y:S01]  /*89a0*/  @!P3 STG.E desc[UR10][R12.64+0x180], R51 ;  /* 0x000180330c00b986 */ /* 0x0001e2000c10190a */
[----:B------:R-:W-:Y:S02]  /*89b0*/  ISETP.GE.U32.AND P3, PT, R23, UR46, PT ;  /* 0x0000002e17007c0c */ /* 0x000fe4000bf66070 */
[----:B------:R-:W-:Y:S02]  /*89c0*/  ISETP.GE.U32.AND P4, PT, R25, UR46, PT ;  /* 0x0000002e19007c0c */ /* 0x000fe4000bf86070 */
[----:B------:R-:W-:Y:S01]  /*89d0*/  ISETP.GE.U32.AND P5, PT, R27, UR46, PT ;  /* 0x0000002e1b007c0c */ /* 0x000fe2000bfa6070 */
[----:B------:R0:W-:Y:S01]  /*89e0*/  @!P0 STG.E desc[UR6][R12.64+0x280], R55 ;  /* 0x000280370c008986 */ /* 0x0001e2000c101906 */
[----:B------:R-:W-:Y:S02]  /*89f0*/  ISETP.GE.AND.EX P1, PT, RZ, UR47, PT, P1 ;  /* 0x0000002fff007c0c */ /* 0x000fe4000bf26310 */
        /* <DEDUP_REMOVED lines=8> */
[----:B------:R-:W-:Y:S02]  /*8a80*/  IADD3 R10, PT, PT, R43, 0x160, RZ ;  /* 0x000001602b0a7810 */ /* 0x000fe40007ffe0ff */
        /* <DEDUP_REMOVED lines=56> */
.L_x_12972:
[----:B------:R-:W-:Y:S05]  /*8e10*/  EXIT ;  /* 0x000000000000794d */ /* 0x000fea0003800000 */
.L_x_13009:
[----:B------:R-:W-:Y:S01]  /*8e20*/  BSSY B1, `(.L_x_13047) ;  /* 0x0000007000017945 */ /* 0x000fe20003800000 */
[----:B------:R-:W-:Y:S01]  /*8e30*/  IMAD.MOV.U32 R12, RZ, RZ, 0x10 ;  /* 0x00000010ff0c7424 */ /* 0x000fe200078e00ff */
[----:B------:R-:W-:Y:S01]  /*8e40*/  MOV R15, 0xffffffff ;  /* 0xffffffff000f7802 */ /* 0x000fe20000000f00 */
[----:B------:R-:W-:-:S07]  /*8e50*/  IMAD.MOV.U32 R11, RZ, RZ, 0x1f ;  /* 0x0000001fff0b7424 */ /* 0x000fce00078e00ff */
[----:B0-----:R-:W-:Y:S05]  /*8e60*/  WARPSYNC.COLLECTIVE R15, `(.L_x_13048) ;  /* 0x000000000f087348 */ /* 0x001fea0003c00000 */
[----:B------:R1:W2:Y:S02]  /*8e70*/  SHFL.BFLY P6, R14, R13, R12, R11 ;  /* 0x0c00000c0d0e7389 */ /* 0x0002a400000c000b */
[----:B012---:R-:W-:Y:S05]  /*8e80*/  ENDCOLLECTIVE ;  /* 0x000000000000791b */ /* 0x007fea0003800000 */
.L_x_13048:
[----:B------:R-:W-:Y:S05]  /*8e90*/  BSYNC B1 ;  /* 0x0000000000017941 */ /* 0x000fea0003800000 */
.L_x_13047:
[----:B------:R-:W-:Y:S01]  /*8ea0*/  FMNMX R13, R14, R13, !PT ;  /* 0x0000000d0e0d7209 */ /* 0x000fe20007800000 */
[----:B------:R-:W-:Y:S01]  /*8eb0*/  IMAD.MOV.U32 R12, RZ, RZ, 0x8 ;  /* 0x00000008ff0c7424 */ /* 0x000fe200078e00ff */
[----:B------:R-:W-:Y:S01]  /*8ec0*/  MOV R15, 0xffffffff ;  /* 0xffffffff000f7802 */ /* 0x000fe20000000f00 */
[----:B------:R-:W-:-:S07]  /*8ed0*/  IMAD.MOV.U32 R11, RZ, RZ, 0x1f ;  /* 0x0000001fff0b7424 */ /* 0x000fce00078e00ff */
[----:B------:R-:W-:Y:S05]  /*8ee0*/  WARPSYNC.COLLECTIVE R15, `(.L_x_13049) ;  /* 0x000000000f087348 */ /* 0x000fea0003c00000 */
[----:B------:R0:W1:Y:S02]  /*8ef0*/  SHFL.BFLY P6, R14, R13, R12, R11 ;  /* 0x0c00000c0d0e7389 */ /* 0x00006400000c000b */
[----:B01----:R-:W-:Y:S05]  /*8f00*/  ENDCOLLECTIVE ;  /* 0x000000000000791b */ /* 0x003fea0003800000 */
.L_x_13049:
[----:B------:R-:W-:Y:S01]  /*8f10*/  HFMA2 R12, -RZ, RZ, 0, 2.384185791015625e-07 ;  /* 0x00000004ff0c7431 */ /* 0x000fe200000001ff */
[----:B------:R-:W-:-:S05]  /*8f20*/  FMNMX R40, R13, R14, !PT ;  /* 0x0000000e0d287209 */ /* 0x000fca0007800000 */
[----:B------:R-:W-:-:S07]  /*8f30*/  IMAD.MOV.U32 R13, RZ, RZ, R40 ;  /* 0x000000ffff0d7224 */ /* 0x000fce00078e0028 */
[----:B------:R-:W-:Y:S05]  /*8f40*/  WARPSYNC.COLLECTIVE R15, `(.L_x_13050) ;  /* 0x000000000f087348 */ /* 0x000fea0003c00000 */
[----:B------:R0:W1:Y:S02]  /*8f50*/  SHFL.BFLY P6, R14, R13, R12, R11 ;  /* 0x0c00000c0d0e7389 */ /* 0x00006400000c000b */
[----:B01----:R-:W-:Y:S05]  /*8f60*/  ENDCOLLECTIVE ;  /* 0x000000000000791b */ /* 0x003fea0003800000 */
.L_x_13050:
[----:B------:R-:W-:Y:S02]  /*8f70*/  MOV R12, 0x2 ;  /* 0x00000002000c7802 */ /* 0x000fe40000000f00 */
[----:B------:R-:W-:-:S05]  /*8f80*/  FMNMX R41, R40, R14, !PT ;  /* 0x0000000e28297209 */ /* 0x000fca0007800000 */
[----:B------:R-:W-:-:S07]  /*8f90*/  IMAD.MOV.U32 R13, RZ, RZ, R41 ;  /* 0x000000ffff0d7224 */ /* 0x000fce00078e0029 */
[----:B------:R-:W-:Y:S05]  /*8fa0*/  WARPSYNC.COLLECTIVE R15, `(.L_x_13051) ;  /* 0x000000000f087348 */ /* 0x000fea0003c00000 */
[----:B------:R0:W1:Y:S02]  /*8fb0*/  SHFL.BFLY P6, R14, R13, R12, R11 ;  /* 0x0c00000c0d0e7389 */ /* 0x00006400000c000b */
[----:B01----:R-:W-:Y:S05]  /*8fc0*/  ENDCOLLECTIVE ;  /* 0x000000000000791b */ /* 0x003fea0003800000 */
.L_x_13051:
[----:B------:R-:W-:Y:S01]  /*8fd0*/  HFMA2 R12, -RZ, RZ, 0, 5.9604644775390625e-08 ;  /* 0x00000001ff0c7431 */ /* 0x000fe200000001ff */
[----:B------:R-:W-:-:S05]  /*8fe0*/  FMNMX R42, R41, R14, !PT ;  /* 0x0000000e292a7209 */ /* 0x000fca0007800000 */
[----:B------:R-:W-:-:S07]  /*8ff0*/  IMAD.MOV.U32 R13, RZ, RZ, R42 ;  /* 0x000000ffff0d7224 */ /* 0x000fce00078e002a */
[----:B------:R-:W-:Y:S05]  /*9000*/  WARPSYNC.COLLECTIVE R15, `(.L_x_13052) ;  /* 0x000000000f087348 */ /* 0x000fea0003c00000 */
[----:B------:R0:W1:Y:S02]  /*9010*/  SHFL.BFLY P6, R14, R13, R12, R11 ;  /* 0x0c00000c0d0e7389 */ /* 0x00006400000c000b */
[----:B01----:R-:W-:Y:S05]  /*9020*/  ENDCOLLECTIVE ;  /* 0x000000000000791b */ /* 0x003fea0003800000 */
.L_x_13052:
        /* <DEDUP_REMOVED lines=182> */
[----:B------:R-:W-:-:S04]  /*9b90*/  FADD R11, R11, R34 ;  /* 0x000000220b0b7221 */ /* 0x000fc80000000000 */
[----:B------:R-:W-:-:S04]  /*9ba0*/  FADD R11, R11, R32 ;  /* 0x000000200b0b7221 */ /* 0x000fc80000000000 */
[----:B------:R-:W-:Y:S01]  /*9bb0*/  FADD R13, R11, R30 ;  /* 0x0000001e0b0d7221 */ /* 0x000fe20000000000 */
[----:B------:R-:W-:-:S07]  /*9bc0*/  HFMA2 R11, -RZ, RZ, 0, 1.847743988037109375e-06 ;  /* 0x0000001fff0b7431 */ /* 0x000fce00000001ff */
[----:B------:R-:W-:Y:S05]  /*9bd0*/  WARPSYNC.COLLECTIVE R15, `(.L_x_13053) ;  /* 0x000000000f087348 */ /* 0x000fea0003c00000 */
[----:B------:R0:W1:Y:S02]  /*9be0*/  SHFL.BFLY P6, R14, R13, R12, R11 ;  /* 0x0c00000c0d0e7389 */ /* 0x00006400000c000b */
[----:B01----:R-:W-:Y:S05]  /*9bf0*/  ENDCOLLECTIVE ;  /* 0x000000000000791b */ /* 0x003fea0003800000 */
.L_x_13053:
[----:B------:R-:W-:Y:S02]  /*9c00*/  IMAD.MOV.U32 R12, RZ, RZ, 0x8 ;  /* 0x00000008ff0c7424 */ /* 0x000fe400078e00ff */
[----:B------:R-:W-:-:S05]  /*9c10*/  FADD R42, R13, R14 ;  /* 0x0000000e0d2a7221 */ /* 0x000fca0000000000 */
[----:B------:R-:W-:-:S07]  /*9c20*/  MOV R13, R42 ;  /* 0x0000002a000d7202 */ /* 0x000fce0000000f00 */
[----:B------:R-:W-:Y:S05]  /*9c30*/  WARPSYNC.COLLECTIVE R15, `(.L_x_13054) ;  /* 0x000000000f087348 */ /* 0x000fea0003c00000 */
[----:B------:R0:W1:Y:S02]  /*9c40*/  SHFL.BFLY P6, R14, R13, R12, R11 ;  /* 0x0c00000c0d0e7389 */ /* 0x00006400000c000b */
[----:B01----:R-:W-:Y:S05]  /*9c50*/  ENDCOLLECTIVE ;  /* 0x000000000000791b */ /* 0x003fea0003800000 */
.L_x_13054:
[----:B------:R-:W-:Y:S02]  /*9c60*/  IMAD.MOV.U32 R12, RZ, RZ, 0x4 ;  /* 0x00000004ff0c7424 */ /* 0x000fe400078e00ff */
[----:B------:R-:W-:-:S05]  /*9c70*/  FADD R44, R42, R14 ;  /* 0x0000000e2a2c7221 */ /* 0x000fca0000000000 */
[----:B------:R-:W-:-:S07]  /*9c80*/  MOV R13, R44 ;  /* 0x0000002c000d7202 */ /* 0x000fce0000000f00 */
[----:B------:R-:W-:Y:S05]  /*9c90*/  WARPSYNC.COLLECTIVE R15, `(.L_x_13055) ;  /* 0x000000000f087348 */ /* 0x000fea0003c00000 */
[----:B------:R0:W1:Y:S02]  /*9ca0*/  SHFL.BFLY P6, R14, R13, R12, R11 ;  /* 0x0c00000c0d0e7389 */ /* 0x00006400000c000b */
[----:B01----:R-:W-:Y:S05]  /*9cb0*/  ENDCOLLECTIVE ;  /* 0x000000000000791b */ /* 0x003fea0003800000 */
.L_x_13055:
[----:B------:R-:W-:Y:S02]  /*9cc0*/  IMAD.MOV.U32 R12, RZ, RZ, 0x2 ;  /* 0x00000002ff0c7424 */ /* 0x000fe400078e00ff */
[----:B------:R-:W-:-:S05]  /*9cd0*/  FADD R45, R44, R14 ;  /* 0x0000000e2c2d7221 */ /* 0x000fca0000000000 */
[----:B------:R-:W-:-:S07]  /*9ce0*/  MOV R13, R45 ;  /* 0x0000002d000d7202 */ /* 0x000fce0000000f00 */
[----:B------:R-:W-:Y:S05]  /*9cf0*/  WARPSYNC.COLLECTIVE R15, `(.L_x_13056) ;  /* 0x000000000f087348 */ /* 0x000fea0003c00000 */
[----:B------:R0:W1:Y:S02]  /*9d00*/  SHFL.BFLY P6, R14, R13, R12, R11 ;  /* 0x0c00000c0d0e7389 */ /* 0x00006400000c000b */
[----:B01----:R-:W-:Y:S05]  /*9d10*/  ENDCOLLECTIVE ;  /* 0x000000000000791b */ /* 0x003fea0003800000 */
.L_x_13056:
[----:B------:R-:W-:Y:S02]  /*9d20*/  IMAD.MOV.U32 R12, RZ, RZ, 0x1 ;  /* 0x00000001ff0c7424 */ /* 0x000fe400078e00ff */
[----:B------:R-:W-:-:S05]  /*9d30*/  FADD R48, R45, R14 ;  /* 0x0000000e2d307221 */ /* 0x000fca0000000000 */
[----:B------:R-:W-:-:S07]  /*9d40*/  MOV R13, R48 ;  /* 0x00000030000d7202 */ /* 0x000fce0000000f00 */
[----:B------:R-:W-:Y:S05]  /*9d50*/  WARPSYNC.COLLECTIVE R15, `(.L_x_13057) ;  /* 0x000000000f087348 */ /* 0x000fea0003c00000 */
[----:B------:R0:W1:Y:S02]  /*9d60*/  SHFL.BFLY P6, R14, R13, R12, R11 ;  /* 0x0c00000c0d0e7389 */ /* 0x00006400000c000b */
[----:B01----:R-:W-:Y:S05]  /*9d70*/  ENDCOLLECTIVE ;  /* 0x000000000000791b */ /* 0x003fea0003800000 */
.L_x_13057:
[----:B------:R-:W-:Y:S05]  /*9d80*/  BRA `(.L_x_13058) ;  /* 0xffffffd800407947 */ /* 0x000fea000383ffff */
        .weak           $__internal_191_$__cuda_sm3x_div_rn_noftz_f32_slowpath
        .type           $__internal_191_$__cuda_sm3x_div_rn_noftz_f32_slowpath,@function
        .size           $__internal_191_$__cuda_sm3x_div_rn_noftz_f32_slowpath,(.L_x_37568 - $__internal_191_$__cuda_sm3x_div_rn_noftz_f32_slowpath)
$__internal_191_$__cuda_sm3x_div_rn_noftz_f32_slowpath:
        /* <DEDUP_REMOVED lines=35> */
.L_x_13060:
        /* <DEDUP_REMOVED lines=51> */
.L_x_13067:
[----:B------:R-:W-:-:S04]  /*a2f0*/  LOP3.LUT R11, R11, 0x80000000, RZ, 0xc0, !PT ;  /* 0x800000000b0b7812 */ /* 0x000fc800078ec0ff */
[----:B------:R-:W-:Y:S01]  /*a300*/  LOP3.LUT R11, R11, 0x7f800000, RZ, 0xfc, !PT ;  /* 0x7f8000000b0b7812 */ /* 0x000fe200078efcff */
[----:B------:R-:W-:Y:S06]  /*a310*/  BRA `(.L_x_13068) ;  /* 0x0000000000047947 */ /* 0x000fec0003800000 */
.L_x_13066:
[----:B------:R-:W-:-:S07]  /*a320*/  IMAD R11, R16, 0x800000, R11 ;  /* 0x00800000100b7824 */ /* 0x000fce00078e020b */
.L_x_13068:
[----:B------:R-:W-:Y:S05]  /*a330*/  BSYNC.RECONVERGENT B2 ;  /* 0x0000000000027941 */ /* 0x000fea0003800200 */
.L_x_13065:
[----:B------:R-:W-:Y:S05]  /*a340*/  BRA `(.L_x_13069) ;  /* 0x0000000000207947 */ /* 0x000fea0003800000 */
.L_x_13064:
[----:B------:R-:W-:-:S04]  /*a350*/  LOP3.LUT R11, R11, 0x80000000, R44, 0x48, !PT ;  /* 0x800000000b0b7812 */ /* 0x000fc800078e482c */
[----:B------:R-:W-:Y:S01]  /*a360*/  LOP3.LUT R11, R11, 0x7f800000, RZ, 0xfc, !PT ;  /* 0x7f8000000b0b7812 */ /* 0x000fe200078efcff */
[----:B------:R-:W-:Y:S06]  /*a370*/  BRA `(.L_x_13069) ;  /* 0x0000000000147947 */ /* 0x000fec0003800000 */
.L_x_13063:
[----:B------:R-:W-:Y:S01]  /*a380*/  LOP3.LUT R11, R11, 0x80000000, R44, 0x48, !PT ;  /* 0x800000000b0b7812 */ /* 0x000fe200078e482c */
[----:B------:R-:W-:Y:S06]  /*a390*/  BRA `(.L_x_13069) ;  /* 0x00000000000c7947 */ /* 0x000fec0003800000 */
.L_x_13062:
[----:B------:R-:W0:Y:S01]  /*a3a0*/  MUFU.RSQ R11, -QNAN ;  /* 0xffc00000000b7908 */ /* 0x000e220000001400 */
[----:B------:R-:W-:Y:S05]  /*a3b0*/  BRA `(.L_x_13069) ;  /* 0x0000000000047947 */ /* 0x000fea0003800000 */
.L_x_13061:
[----:B------:R-:W-:-:S07]  /*a3c0*/  FADD.FTZ R11, R16, R11 ;  /* 0x0000000b100b7221 */ /* 0x000fce0000010000 */
.L_x_13069:
[----:B------:R-:W-:Y:S05]  /*a3d0*/  BSYNC.RECONVERGENT B1 ;  /* 0x0000000000017941 */ /* 0x000fea0003800200 */
.L_x_13059:
[----:B------:R-:W-:-:S04]  /*a3e0*/  HFMA2 R13, -RZ, RZ, 0, 0 ;  /* 0x00000000ff0d7431 */ /* 0x000fc800000001ff */
[----:B0-----:R-:W-:Y:S05]  /*a3f0*/  RET.REL.NODEC R12 `(_Z15SoftmaxWarpImplI22BroadcastScaleMaskLoadIffbLm3EiE11DirectStoreIffEfLi1ELi18ELi32ELi1ELb1EL9Algorithm0EEvT_T0_ll) ;  /* 0xffffff5c0c007950 */ /* 0x001fea0003c3ffff */
.L_x_13070:
        /* <DEDUP_REMOVED lines=16> */
.L_x_37568:


//--------------------- .text._Z15SoftmaxWarpImplI22BroadcastScaleMaskLoadIffbLm3EiE11DirectStoreIffEfLi1ELi18ELi32ELi1ELb0EL9Algorithm0EEvT_T0_ll --------------------------
	.section	.text._Z15SoftmaxWarpImplI22BroadcastScaleMaskLoadIffbLm3EiE11DirectStoreIffEfLi1ELi18ELi32ELi1ELb0EL9Algorithm0EEvT_T0_ll,"ax",@progbits
	.align	128
        .global         _Z15SoftmaxWarpImplI22BroadcastScaleMaskLoadIffbLm3EiE11DirectStoreIffEfLi1ELi18ELi32ELi1ELb0EL9Algorithm0EEvT_T0_ll
        .type           _Z15SoftmaxWarpImplI22BroadcastScaleMaskLoadIffbLm3EiE11DirectStoreIffEfLi1ELi18ELi32ELi1ELb0EL9Algorithm0EEvT_T0_ll,@function
        .size           _Z15SoftmaxWarpImplI22BroadcastScaleMaskLoadIffbLm3EiE11DirectStoreIffEfLi1ELi18ELi32ELi1ELb0EL9Algorithm0EEvT_T0_ll,(.L_x_37569 - _Z15SoftmaxWarpImplI22BroadcastScaleMaskLoadIffbLm3EiE11DirectStoreIffEfLi1ELi18ELi32ELi1ELb0EL9Algorithm0EEvT_T0_ll)
        .other          _Z15SoftmaxWarpImplI22BroadcastScaleMaskLoadIffbLm3EiE11DirectStoreIffEfLi1ELi18ELi32ELi1ELb0EL9Algorithm0EEvT_T0_ll,@"STO_CUDA_ENTRY STV_DEFAULT"
_Z15SoftmaxWarpImplI22BroadcastScaleMaskLoadIffbLm3EiE11DirectStoreIffEfLi1ELi18ELi32ELi1ELb0EL9Algorithm0EEvT_T0_ll:
.text._Z15SoftmaxWarpImplI22BroadcastScaleMaskLoadIffbLm3EiE11DirectStoreIffEfLi1ELi18ELi32ELi1ELb0EL9Algorithm0EEvT_T0_ll:
        /* <DEDUP_REMOVED lines=29> */
.L_x_13071:
        /* <DEDUP_REMOVED lines=14> */
.L_x_13110:
        /* <DEDUP_REMOVED lines=10> */
[----:B------:R-:W-:Y:S01]  /*0350*/  IADD3 R12, PT, PT, R19, 0x80, RZ ;  /* 0x00000080130c7810 */ /* 0x000fe20007ffe0ff */
[----:B------:R-:W0:Y:S01]  /*0360*/  I2F.RP R0, UR8 ;  /* 0x0000000800007d06 */ /* 0x000e220008209400 */
[----:B------:R-:W-:Y:S02]  /*0370*/  ISETP.GE.AND P3, PT, R10, RZ, PT ;  /* 0x000000ff0a00720c */ /* 0x000fe40003f66270 */
[----:B------:R-:W-:Y:S02]  /*0380*/  LOP3.LUT R10, R7, UR49, RZ, 0x3c, !PT ;  /* 0x00000031070a7c12 */ /* 0x000fe4000f8e3cff */
[----:B------:R-:W-:-:S02]  /*0390*/  SHF.R.S64 R14, RZ, 0x1e, R17 ;  /* 0x0000001eff0e7819 */ /* 0x000fc40000001011 */
[----:B------:R-:W-:Y:S02]  /*03a0*/  ISETP.GE.AND P2, PT, R10, RZ, PT ;  /* 0x000000ff0a00720c */ /* 0x000fe40003f46270 */
[----:B------:R-:W-:Y:S02]  /*03b0*/  SHF.R.S64 R22, RZ, 0x1e, R20 ;  /* 0x0000001eff167819 */ /* 0x000fe40000001014 */
[----:B------:R-:W-:Y:S01]  /*03c0*/  LOP3.LUT R11, R12, UR49, RZ, 0x3c, !PT ;  /* 0x000000310c0b7c12 */ /* 0x000fe2000f8e3cff */
[----:B0-----:R-:W0:Y:S02]  /*03d0*/  MUFU.RCP R0, R0 ;  /* 0x0000000000007308 */ /* 0x001e240000001000 */
[----:B0-----:R-:W-:Y:S01]  /*03e0*/  VIADD R2, R0, 0xffffffe ;  /* 0x0ffffffe00027836 */ /* 0x001fe20000000000 */
[----:B------:R-:W-:-:S05]  /*03f0*/  IABS R0, R17 ;  /* 0x0000001100007213 */ /* 0x000fca0000000000 */
[----:B------:R-:W0:Y:S02]  /*0400*/  F2I.FTZ.U32.TRUNC.NTZ R2, R2 ;  /* 0x0000000200027305 */ /* 0x000e24000021f000 */
[----:B0-----:R-:W-:Y:S02]  /*0410*/  R2UR UR5, R2 ;  /* 0x00000000020572ca */ /* 0x001fe400000e0000 */
[----:B------:R-:W-:-:S04]  /*0420*/  IABS R2, UR50 ;  /* 0x0000003200027c13 */ /* 0x000fc80008000000 */
[----:B------:R-:W-:-:S07]  /*0430*/  R2UR UR9, R2 ;  /* 0x00000000020972ca */ /* 0x000fce00000e0000 */
[----:B------:R-:W-:-:S04]  /*0440*/  UIADD3 UR6, UPT, UPT, URZ, -UR5, URZ ;  /* 0x80000005ff067290 */ /* 0x000fc8000fffe0ff */
[----:B------:R-:W-:Y:S02]  /*0450*/  UIMAD UR6, UR6, UR8, URZ ;  /* 0x00000008060672a4 */ /* 0x000fe4000f8e02ff */
[----:B------:R-:W0:Y:S02]  /*0460*/  I2F.RP R2, UR9 ;  /* 0x0000000900027d06 */ /* 0x000e240008209400 */
[----:B------:R-:W-:Y:S01]  /*0470*/  UIMAD.WIDE.U32 UR6, UR5, UR6, UR4 ;  /* 0x00000006050672a5 */ /* 0x000fe2000f8e0004 */
[----:B-1----:R-:W-:Y:S02]  /*0480*/  R2UR UR4, R24 ;  /* 0x00000000180472ca */ /* 0x002fe400000e0000 */
[----:B------:R-:W-:-:S03]  /*0490*/  R2UR UR5, R25 ;  /* 0x00000000190572ca */ /* 0x000fc600000e0000 */
[----:B------:R-:W-:-:S04]  /*04a0*/  IMAD.HI.U32 R3, R0, UR7, RZ ;  /* 0x0000000700037c27 */ /* 0x000fc8000f8e00ff */
[----:B------:R-:W-:Y:S01]  /*04b0*/  IMAD.HI.U32 R4, R6, UR7, RZ ;  /* 0x0000000706047c27 */ /* 0x000fe2000f8e00ff */
[----:B------:R-:W-:Y:S01]  /*04c0*/  IADD3 R5, PT, PT, -R3, RZ, RZ ;  /* 0x000000ff03057210 */ /* 0x000fe20007ffe1ff */
[----:B0-----:R-:W0:Y:S02]  /*04d0*/  MUFU.RCP R2, R2 ;  /* 0x0000000200027308 */ /* 0x001e240000001000 */
[----:B------:R-:W-:Y:S02]  /*04e0*/  IMAD.MOV R9, RZ, RZ, -R4 ;  /* 0x000000ffff097224 */ /* 0x000fe400078e0a04 */
[----:B------:R-:W-:Y:S02]  /*04f0*/  IMAD R0, R5, UR8, R0 ;  /* 0x0000000805007c24 */ /* 0x000fe4000f8e0200 */
[----:B------:R-:W-:Y:S01]  /*0500*/  IMAD R6, R9, UR8, R6 ;  /* 0x0000000809067c24 */ /* 0x000fe2000f8e0206 */
[----:B------:R-:W-:Y:S01]  /*0510*/  LOP3.LUT R9, R17, UR49, RZ, 0x3c, !PT ;  /* 0x0000003111097c12 */ /* 0x000fe2000f8e3cff */
[----:B------:R-:W-:Y:S01]  /*0520*/  IMAD.HI.U32 R5, R8, UR7, RZ ;  /* 0x0000000708057c27 */ /* 0x000fe2000f8e00ff */
[----:B------:R-:W-:-:S02]  /*0530*/  ISETP.LT.U32.AND P4, PT, R0, UR8, PT ;  /* 0x0000000800007c0c */ /* 0x000fc4000bf81070 */
[----:B------:R-:W-:Y:S02]  /*0540*/  ISETP.LT.U32.AND P6, PT, R6, UR8, PT ;  /* 0x0000000806007c0c */ /* 0x000fe4000bfc1070 */
[----:B------:R-:W-:Y:S01]  /*0550*/  ISETP.GE.AND P0, PT, R9, RZ, PT ;  /* 0x000000ff0900720c */ /* 0x000fe20003f06270 */
[----:B------:R-:W-:-:S04]  /*0560*/  IMAD.MOV R9, RZ, RZ, -R5 ;  /* 0x000000ffff097224 */ /* 0x000fc800078e0a05 */
[----:B------:R-:W-:Y:S01]  /*0570*/  IMAD R8, R9, UR8, R8 ;  /* 0x0000000809087c24 */ /* 0x000fe2000f8e0208 */
[----:B0-----:R-:W-:-:S03]  /*0580*/  IADD3 R2, PT, PT, R2, 0xffffffe, RZ ;  /* 0x0ffffffe02027810 */ /* 0x001fc60007ffe0ff */
[----:B------:R-:W-:Y:S02]  /*0590*/  @!P4 IADD3 R0, PT, PT, R0, -UR8, RZ ;  /* 0x800000080000cc10 */ /* 0x000fe4000fffe0ff */
[----:B------:R-:W-:Y:S01]  /*05a0*/  @!P6 VIADD R6, R6, -UR8 ;  /* 0x800000080606ec36 */ /* 0x000fe20008000000 */
[----:B------:R-:W-:Y:S01]  /*05b0*/  @!P4 IADD3 R3, PT, PT, R3, 0x1, RZ ;  /* 0x000000010303c810 */ /* 0x000fe20007ffe0ff */
[----:B------:R-:W0:Y:S01]  /*05c0*/  F2I.FTZ.U32.TRUNC.NTZ R2, R2 ;  /* 0x0000000200027305 */ /* 0x000e22000021f000 */
[----:B------:R-:W-:Y:S01]  /*05d0*/  ISETP.GE.U32.AND P1, PT, R0, UR8, PT ;  /* 0x0000000800007c0c */ /* 0x000fe2000bf26070 */
[----:B------:R-:W-:Y:S01]  /*05e0*/  VIADD R0, R19, 0xa0 ;  /* 0x000000a013007836 */ /* 0x000fe20000000000 */
[----:B------:R-:W-:Y:S02]  /*05f0*/  ISETP.GE.U32.AND P5, PT, R6, UR8, PT ;  /* 0x0000000806007c0c */ /* 0x000fe4000bfa6070 */
[----:B------:R-:W-:Y:S01]  /*0600*/  IABS R6, R12 ;  /* 0x0000000c00067213 */ /* 0x000fe20000000000 */
[----:B------:R-:W-:Y:S01]  /*0610*/  @!P6 VIADD R4, R4, 0x1 ;  /* 0x000000010404e836 */ /* 0x000fe20000000000 */
[----:B------:R-:W-:-:S02]  /*0620*/  IADD3 R14, P4, PT, R14, UR36, RZ ;  /* 0x000000240e0e7c10 */ /* 0x000fc4000ff9e0ff */
[----:B------:R-:W-:Y:S01]  /*0630*/  LOP3.LUT R13, R0, UR49, RZ, 0x3c, !PT ;  /* 0x00000031000d7c12 */ /* 0x000fe2000f8e3cff */
[----:B------:R-:W-:-:S04]  /*0640*/  IMAD.HI.U32 R10, R6, UR7, RZ ;  /* 0x00000007060a7c27 */ /* 0x000fc8000f8e00ff */
[----:B------:R-:W-:Y:S01]  /*0650*/  @P1 VIADD R3, R3, 0x1 ;  /* 0x0000000103031836 */ /* 0x000fe20000000000 */
[----:B------:R-:W-:Y:S01]  /*0660*/  ISETP.LT.U32.AND P1, PT, R8, UR8, PT ;  /* 0x0000000808007c0c */ /* 0x000fe2000bf21070 */
[----:B------:R-:W-:Y:S01]  /*0670*/  IMAD.MOV R9, RZ, RZ, -R10 ;  /* 0x000000ffff097224 */ /* 0x000fe200078e0a0a */
[----:B------:R-:W-:Y:S01]  /*0680*/  IADD3 R22, P6, PT, R22, UR36, RZ ;  /* 0x0000002416167c10 */ /* 0x000fe2000ffde0ff */
[----:B------:R-:W-:Y:S01]  /*0690*/  @P5 VIADD R4, R4, 0x1 ;  /* 0x0000000104045836 */ /* 0x000fe20000000000 */
[----:B------:R-:W-:Y:S01]  /*06a0*/  LEA.HI.X.SX32 R15, R17, UR37, 0x2, P4 ;  /* 0x00000025110f7c11 */ /* 0x000fe2000a0f16ff */
[----:B------:R-:W-:Y:S01]  /*06b0*/  IMAD R6, R9, UR8, R6 ;  /* 0x0000000809067c24 */ /* 0x000fe2000f8e0206 */
[----:B------:R-:W-:Y:S02]  /*06c0*/  @!P0 IADD3 R3, PT, PT, -R3, RZ, RZ ;  /* 0x000000ff03038210 */ /* 0x000fe40007ffe1ff */
[----:B------:R-:W-:Y:S01]  /*06d0*/  LEA.HI.X.SX32 R23, R20, UR37, 0x2, P6 ;  /* 0x0000002514177c11 */ /* 0x000fe2000b0f16ff */
[----:B------:R1:W2:Y:S01]  /*06e0*/  LDG.E R14, desc[UR4][R14.64] ;  /* 0x000000040e0e7981 */ /* 0x0002a2000c1e1900 */
[----:B------:R-:W-:-:S03]  /*06f0*/  ISETP.GE.AND P0, PT, R13, RZ, PT ;  /* 0x000000ff0d00720c */ /* 0x000fc60003f06270 */
[----:B------:R-:W-:Y:S02]  /*0700*/  @!P1 IADD3 R8, PT, PT, R8, -UR8, RZ ;  /* 0x8000000808089c10 */ /* 0x000fe4000fffe0ff */
[----:B------:R-:W-:Y:S02]  /*0710*/  ISETP.LT.U32.AND P6, PT, R6, UR8, PT ;  /* 0x0000000806007c0c */ /* 0x000fe4000bfc1070 */
[----:B------:R-:W-:Y:S02]  /*0720*/  ISETP.GE.U32.AND P5, PT, R8, UR8, PT ;  /* 0x0000000808007c0c */ /* 0x000fe4000bfa6070 */
[----:B------:R-:W-:Y:S02]  /*0730*/  IABS R13, R0 ;  /* 0x00000000000d7213 */ /* 0x000fe40000000000 */
[----:B0-----:R-:W-:Y:S02]  /*0740*/  R2UR UR5, R2 ;  /* 0x00000000020572ca */ /* 0x001fe400000e0000 */
[----:B------:R-:W-:Y:S01]  /*0750*/  @!P1 IADD3 R5, PT, PT, R5, 0x1, RZ ;  /* 0x0000000105059810 */ /* 0x000fe20007ffe0ff */
[----:B-1----:R-:W-:Y:S01]  /*0760*/  IMAD.HI.U32 R15, R13, UR7, RZ ;  /* 0x000000070d0f7c27 */ /* 0x002fe2000f8e00ff */
[----:B------:R-:W-:-:S02]  /*0770*/  ISETP.NE.AND P1, PT, RZ, UR49, PT ;  /* 0x00000031ff007c0c */ /* 0x000fc4000bf25270 */
[----:B------:R-:W-:Y:S02]  /*0780*/  LOP3.LUT R8, RZ, UR49, RZ, 0x33, !PT ;  /* 0x00000031ff087c12 */ /* 0x000fe4000f8e33ff */
[----:B------:R-:W-:Y:S01]  /*0790*/  SHF.R.S64 R2, RZ, 0x1e, R7 ;  /* 0x0000001eff027819 */ /* 0x000fe20000001007 */
[----:B------:R-:W-:Y:S01]  /*07a0*/  @P5 VIADD R5, R5, 0x1 ;  /* 0x0000000105055836 */ /* 0x000fe20000000000 */
[----:B------:R-:W-:Y:S02]  /*07b0*/  ISETP.GE.AND P4, PT, R11, RZ, PT ;  /* 0x000000ff0b00720c */ /* 0x000fe40003f86270 */
[----:B------:R-:W-:Y:S01]  /*07c0*/  IADD3 R30, PT, PT, -R15, RZ, RZ ;  /* 0x000000ff0f1e7210 */ /* 0x000fe20007ffe1ff */
[----:B------:R-:W-:Y:S01]  /*07d0*/  @!P6 VIADD R6, R6, -UR8 ;  /* 0x800000080606ec36 */ /* 0x000fe20008000000 */
[----:B------:R-:W-:Y:S02]  /*07e0*/  R2UR UR10, R24 ;  /* 0x00000000180a72ca */ /* 0x000fe400000e0000 */
[----:B------:R-:W-:-:S02]  /*07f0*/  R2UR UR11, R25 ;  /* 0x00000000190b72ca */ /* 0x000fc400000e0000 */
[----:B------:R-:W-:Y:S02]  /*0800*/  SEL R11, R8, R3, !P1 ;  /* 0x00000003080b7207 */ /* 0x000fe40004800000 */
[----:B------:R-:W-:Y:S01]  /*0810*/  IADD3 R2, P5, PT, R2, UR36, RZ ;  /* 0x0000002402027c10 */ /* 0x000fe2000ffbe0ff */
[----:B------:R-:W-:Y:S01]  /*0820*/  @!P3 IMAD.MOV R4, RZ, RZ, -R4 ;  /* 0x000000ffff04b224 */ /* 0x000fe200078e0a04 */
[----:B------:R-:W-:Y:S01]  /*0830*/  IADD3 R18, PT, PT, -R11, RZ, RZ ;  /* 0x000000ff0b127210 */ /* 0x000fe20007ffe1ff */
[----:B------:R-:W-:Y:S01]  /*0840*/  IMAD R13, R30, UR8, R13 ;  /* 0x000000081e0d7c24 */ /* 0x000fe2000f8e020d */
[----:B------:R-:W-:Y:S01]  /*0850*/  UIADD3 UR6, UPT, UPT, URZ, -UR5, URZ ;  /* 0x80000005ff067290 */ /* 0x000fe2000fffe0ff */
[----:B------:R-:W-:Y:S02]  /*0860*/  LEA.HI.X.SX32 R3, R7, UR37, 0x2, P5 ;  /* 0x0000002507037c11 */ /* 0x000fe4000a8f16ff */
[----:B------:R-:W-:Y:S02]  /*0870*/  ISETP.GE.U32.AND P5, PT, R6, UR8, PT ;  /* 0x0000000806007c0c */ /* 0x000fe4000bfa6070 */
[----:B------:R-:W-:Y:S01]  /*0880*/  @!P2 IADD3 R5, PT, PT, -R5, RZ, RZ ;  /* 0x000000ff0505a210 */ /* 0x000fe20007ffe1ff */
[----:B------:R-:W-:Y:S01]  /*0890*/  IMAD R17, R18, UR49, R17 ;  /* 0x0000003112117c24 */ /* 0x000fe2000f8e0211 */
[C---:B------:R-:W-:Y:S01]  /*08a0*/  SEL R6, R8.reuse, R4, !P1 ;  /* 0x0000000408067207 */ /* 0x040fe20004800000 */
[----:B------:R-:W-:Y:S01]  /*08b0*/  UIMAD UR6, UR6, UR9, URZ ;  /* 0x00000009060672a4 */ /* 0x000fe2000f8e02ff */
[----:B------:R-:W-:Y:S01]  /*08c0*/  ISETP.LT.U32.AND P3, PT, R13, UR8, PT ;  /* 0x000000080d007c0c */ /* 0x000fe2000bf61070 */
[----:B------:R-:W-:Y:S01]  /*08d0*/  UMOV UR4, URZ ;  /* 0x000000ff00047c82 */ /* 0x000fe20008000000 */
[----:B------:R-:W-:Y:S01]  /*08e0*/  SEL R4, R8, R5, !P1 ;  /* 0x0000000508047207 */ /* 0x000fe20004800000 */
[----:B------:R0:W3:Y:S01]  /*08f0*/  LDG.E R16, desc[UR10][R22.64] ;  /* 0x0000000a16107981 */ /* 0x0000e2000c1e1900 */
[----:B------:R-:W-:Y:S01]  /*0900*/  IADD3 R5, PT, PT, -R6, RZ, RZ ;  /* 0x000000ff06057210 */ /* 0x000fe20007ffe1ff */
[----:B------:R-:W-:Y:S01]  /*0910*/  UIMAD.WIDE.U32 UR4, UR5, UR6, UR4 ;  /* 0x00000006050472a5 */ /* 0x000fe2000f8e0004 */
[----:B------:R-:W-:Y:S01]  /*0920*/  IADD3 R30, PT, PT, -R4, RZ, RZ ;  /* 0x000000ff041e7210 */ /* 0x000fe20007ffe1ff */
[----:B------:R-:W-:Y:S01]  /*0930*/  @!P6 VIADD R10, R10, 0x1 ;  /* 0x000000010a0ae836 */ /* 0x000fe20000000000 */
[----:B------:R1:W4:Y:S01]  /*0940*/  LDG.E R9, desc[UR10][R2.64] ;  /* 0x0000000a02097981 */ /* 0x000322000c1e1900 */
[----:B------:R-:W-:Y:S01]  /*0950*/  IMAD R20, R5, UR49, R20 ;  /* 0x0000003105147c24 */ /* 0x000fe2000f8e0214 */
[----:B0-----:R-:W-:Y:S01]  /*0960*/  IABS R22, R17 ;  /* 0x0000001100167213 */ /* 0x001fe20000000000 */
[----:B------:R-:W-:-:S02]  /*0970*/  @P5 VIADD R10, R10, 0x1 ;  /* 0x000000010a0a5836 */ /* 0x000fc40000000000 */
[----:B------:R-:W-:Y:S02]  /*0980*/  IMAD R7, R30, UR49, R7 ;  /* 0x000000311e077c24 */ /* 0x000fe4000f8e0207 */
[----:B------:R-:W-:Y:S01]  /*0990*/  IMAD.HI.U32 R18, R22, UR5, RZ ;  /* 0x0000000516127c27 */ /* 0x000fe2000f8e00ff */
[----:B------:R-:W-:-:S03]  /*09a0*/  IABS R23, R20 ;  /* 0x0000001400177213 */ /* 0x000fc60000000000 */
[----:B------:R-:W-:Y:S01]  /*09b0*/  @!P3 VIADD R13, R13, -UR8 ;  /* 0x800000080d0dbc36 */ /* 0x000fe20008000000 */
[----:B------:R-:W-:Y:S01]  /*09c0*/  @!P4 IADD3 R10, PT, PT, -R10, RZ, RZ ;  /* 0x000000ff0a0ac210 */ /* 0x000fe20007ffe1ff */
[----:B-1----:R-:W-:Y:S01]  /*09d0*/  IMAD.MOV R3, RZ, RZ, -R18 ;  /* 0x000000ffff037224 */ /* 0x002fe200078e0a12 */
[----:B------:R-:W-:Y:S01]  /*09e0*/  IABS R2, R7 ;  /* 0x0000000700027213 */ /* 0x000fe20000000000 */
[----:B------:R-:W-:Y:S01]  /*09f0*/  IMAD.HI.U32 R21, R23, UR5, RZ ;  /* 0x0000000517157c27 */ /* 0x000fe2000f8e00ff */
[----:B------:R-:W-:Y:S02]  /*0a00*/  ISETP.GE.U32.AND P4, PT, R13, UR8, PT ;  /* 0x000000080d007c0c */ /* 0x000fe4000bf86070 */
[----:B------:R-:W-:Y:S01]  /*0a10*/  SEL R5, R8, R10, !P1 ;  /* 0x0000000a08057207 */ /* 0x000fe20004800000 */
[----:B------:R-:W-:Y:S01]  /*0a20*/  IMAD R22, R3, UR9, R22 ;  /* 0x0000000903167c24 */ /* 0x000fe2000f8e0216 */
[----:B------:R-:W-:Y:S02]  /*0a30*/  MOV R13, R2 ;  /* 0x00000002000d7202 */ /* 0x000fe40000000f00 */
[----:B------:R-:W-:Y:S01]  /*0a40*/  IADD3 R30, PT, PT, -R21, RZ, RZ ;  /* 0x000000ff151e7210 */ /* 0x000fe20007ffe1ff */
[----:B------:R-:W-:Y:S01]  /*0a50*/  IMAD.MOV R3, RZ, RZ, -R5 ;  /* 0x000000ffff037224 */ /* 0x000fe200078e0a05 */
[----:B------:R-:W-:Y:S01]  /*0a60*/  ISETP.LT.U32.AND P2, PT, R22, UR9, PT ;  /* 0x0000000916007c0c */ /* 0x000fe2000bf41070 */
[----:B------:R-:W-:Y:S01]  /*0a70*/  IMAD.HI.U32 R35, R13, UR5, RZ ;  /* 0x000000050d237c27 */ /* 0x000fe2000f8e00ff */
[----:B------:R-:W-:-:S03]  /*0a80*/  SHF.R.S64 R2, RZ, 0x1e, R12 ;  /* 0x0000001eff027819 */ /* 0x000fc6000000100c */
[----:B------:R-:W-:Y:S02]  /*0a90*/  IMAD R10, R3, UR49, R12 ;  /* 0x00000031030a7c24 */ /* 0x000fe4000f8e020c */
[----:B------:R-:W-:Y:S02]  /*0aa0*/  IMAD.MOV R32, RZ, RZ, -R35 ;  /* 0x000000ffff207224 */ /* 0x000fe400078e0a23 */
[----:B------:R-:W-:Y:S01]  /*0ab0*/  IMAD R23, R30, UR9, R23 ;  /* 0x000000091e177c24 */ /* 0x000fe2000f8e0217 */
[----:B------:R-:W-:Y:S01]  /*0ac0*/  @!P3 IADD3 R15, PT, PT, R15, 0x1, RZ ;  /* 0x000000010f0fb810 */ /* 0x000fe20007ffe0ff */
[----:B------:R-:W-:Y:S01]  /*0ad0*/  IMAD R30, R32, UR9, R13 ;  /* 0x00000009201e7c24 */ /* 0x000fe2000f8e020d */
[----:B------:R-:W-:Y:S02]  /*0ae0*/  IABS R31, R10 ;  /* 0x0000000a001f7213 */ /* 0x000fe40000000000 */
[----:B------:R-:W-:Y:S01]  /*0af0*/  ISETP.LT.U32.AND P3, PT, R23, UR9, PT ;  /* 0x0000000917007c0c */ /* 0x000fe2000bf61070 */
[----:B------:R-:W-:Y:S01]  /*0b00*/  @P4 VIADD R15, R15, 0x1 ;  /* 0x000000010f0f4836 */ /* 0x000fe20000000000 */
[----:B------:R-:W-:-:S02]  /*0b10*/  IADD3 R2, P5, PT, R2, UR36, RZ ;  /* 0x0000002402027c10 */ /* 0x000fc4000ffbe0ff */
[----:B------:R-:W-:Y:S01]  /*0b20*/  @!P2 IADD3 R22, PT, PT, R22, -UR9, RZ ;  /* 0x800000091616ac10 */ /* 0x000fe2000fffe0ff */
[----:B------:R-:W-:Y:S01]  /*0b30*/  IMAD.HI.U32 R33, R31, UR5, RZ ;  /* 0x000000051f217c27 */ /* 0x000fe2000f8e00ff */
[----:B------:R-:W-:Y:S02]  /*0b40*/  ISETP.LT.U32.AND P4, PT, R30, UR9, PT ;  /* 0x000000091e007c0c */ /* 0x000fe4000bf81070 */
[----:B------:R-:W-:Y:S02]  /*0b50*/  LEA.HI.X.SX32 R3, R12, UR37, 0x2, P5 ;  /* 0x000000250c037c11 */ /* 0x000fe4000a8f16ff */
[----:B------:R-:W-:Y:S01]  /*0b60*/  ISETP.GE.U32.AND P5, PT, R22, UR9, PT ;  /* 0x0000000916007c0c */ /* 0x000fe2000bfa6070 */
[----:B------:R-:W-:Y:S01]  /*0b70*/  @!P0 IMAD.MOV R15, RZ, RZ, -R15 ;  /* 0x000000ffff0f8224 */ /* 0x000fe200078e0a0f */
[----:B------:R-:W-:Y:S01]  /*0b80*/  IADD3 R22, PT, PT, -R33, RZ, RZ ;  /* 0x000000ff21167210 */ /* 0x000fe20007ffe1ff */
[----:B------:R-:W-:Y:S01]  /*0b90*/  @!P3 VIADD R23, R23, -UR9 ;  /* 0x800000091717bc36 */ /* 0x000fe20008000000 */
[----:B------:R0:W5:Y:S01]  /*0ba0*/  LDG.E R13, desc[UR10][R2.64] ;  /* 0x0000000a020d7981 */ /* 0x000162000c1e1900 */
[----:B------:R-:W-:Y:S01]  /*0bb0*/  @!P2 VIADD R18, R18, 0x1 ;  /* 0x000000011212a836 */ /* 0x000fe20000000000 */
[----:B------:R-:W-:-:S02]  /*0bc0*/  SEL R15, R8, R15, !P1 ;  /* 0x0000000f080f7207 */ /* 0x000fc40004800000 */
[----:B------:R-:W-:Y:S02]  /*0bd0*/  ISETP.GE.U32.AND P6, PT, R23, UR9, PT ;  /* 0x0000000917007c0c */ /* 0x000fe4000bfc6070 */
[----:B------:R-:W-:Y:S01]  /*0be0*/  @!P4 IADD3 R30, PT, PT, R30, -UR9, RZ ;  /* 0x800000091e1ecc10 */ /* 0x000fe2000fffe0ff */
[----:B0-----:R-:W-:Y:S01]  /*0bf0*/  IMAD R2, R22, UR9, R31 ;  /* 0x0000000916027c24 */ /* 0x001fe2000f8e021f */
[----:B------:R-:W-:Y:S01]  /*0c00*/  LOP3.LUT R12, R17, UR50, RZ, 0x3c, !PT ;  /* 0x00000032110c7c12 */ /* 0x000fe2000f8e3cff */
[----:B------:R-:W-:Y:S01]  /*0c10*/  @P5 VIADD R18, R18, 0x1 ;  /* 0x0000000112125836 */ /* 0x000fe20000000000 */
[----:B------:R-:W-:Y:S01]  /*0c20*/  IADD3 R3, PT, PT, -R15, RZ, RZ ;  /* 0x000000ff0f037210 */ /* 0x000fe20007ffe1ff */
[----:B------:R-:W0:Y:S01]  /*0c30*/  LDC.64 R22, c[0x0][0x390] ;  /* 0x0000e400ff167b82 */ /* 0x000e220000000a00 */
[----:B------:R-:W-:Y:S02]  /*0c40*/  ISETP.LT.U32.AND P2, PT, R2, UR9, PT ;  /* 0x0000000902007c0c */ /* 0x000fe4000bf41070 */
[----:B------:R-:W-:-:S02]  /*0c50*/  ISETP.GE.U32.AND P5, PT, R30, UR9, PT ;  /* 0x000000091e007c0c */ /* 0x000fc4000bfa6070 */
[----:B------:R-:W-:Y:S02]  /*0c60*/  LOP3.LUT R30, R20, UR50, RZ, 0x3c, !PT ;  /* 0x00000032141e7c12 */ /* 0x000fe4000f8e3cff */
[----:B------:R-:W-:Y:S01]  /*0c70*/  ISETP.GE.AND P0, PT, R12, RZ, PT ;  /* 0x000000ff0c00720c */ /* 0x000fe20003f06270 */
[----:B------:R-:W-:Y:S01]  /*0c80*/  IMAD R12, R3, UR49, R0 ;  /* 0x00000031030c7c24 */ /* 0x000fe2000f8e0200 */
[----:B------:R-:W-:Y:S02]  /*0c90*/  @!P3 IADD3 R21, PT, PT, R21, 0x1, RZ ;  /* 0x000000011515b810 */ /* 0x000fe40007ffe0ff */
[----:B------:R-:W-:Y:S02]  /*0ca0*/  ISETP.GE.AND P3, PT, R30, RZ, PT ;  /* 0x000000ff1e00720c */ /* 0x000fe40003f66270 */
[----:B------:R-:W-:Y:S02]  /*0cb0*/  LOP3.LUT R30, R7, UR50, RZ, 0x3c, !PT ;  /* 0x00000032071e7c12 */ /* 0x000fe4000f8e3cff */
[----:B------:R-:W-:-:S02]  /*0cc0*/  IABS R3, R12 ;  /* 0x0000000c00037213 */ /* 0x000fc40000000000 */
[----:B------:R-:W-:Y:S01]  /*0cd0*/  @P6 IADD3 R21, PT, PT, R21, 0x1, RZ ;  /* 0x0000000115156810 */ /* 0x000fe20007ffe0ff */
[----:B------:R-:W-:Y:S01]  /*0ce0*/  @!P2 VIADD R2, R2, -UR9 ;  /* 0x800000090202ac36 */ /* 0x000fe20008000000 */
[----:B------:R-:W-:Y:S01]  /*0cf0*/  ISETP.GE.AND P6, PT, R30, RZ, PT ;  /* 0x000000ff1e00720c */ /* 0x000fe20003fc6270 */
[----:B------:R-:W-:Y:S01]  /*0d00*/  IMAD.HI.U32 R32, R3, UR5, RZ ;  /* 0x0000000503207c27 */ /* 0x000fe2000f8e00ff */
[----:B------:R-:W1:Y:S03]  /*0d10*/  LDC.64 R30, c[0x0][0x398] ;  /* 0x0000e600ff1e7b82 */ /* 0x000e660000000a00 */
[----:B------:R-:W-:Y:S01]  /*0d20*/  @!P0 IMAD.MOV R18, RZ, RZ, -R18 ;  /* 0x000000ffff128224 */ /* 0x000fe200078e0a12 */
[----:B------:R-:W-:Y:S01]  /*0d30*/  ISETP.GE.U32.AND P0, PT, R2, UR9, PT ;  /* 0x0000000902007c0c */ /* 0x000fe2000bf06070 */
[----:B------:R-:W-:Y:S01]  /*0d40*/  VIADD R34, R19, 0xc0 ;  /* 0x000000c013227836 */ /* 0x000fe20000000000 */
[----:B------:R-:W-:Y:S01]  /*0d50*/  IADD3 R2, PT, PT, -R32, RZ, RZ ;  /* 0x000000ff20027210 */ /* 0x000fe20007ffe1ff */
[----:B------:R-:W-:-:S04]  /*0d60*/  IMAD.MOV.U32 R37, RZ, RZ, R21 ;  /* 0x000000ffff257224 */ /* 0x000fc800078e0015 */
[----:B------:R-:W-:Y:S01]  /*0d70*/  IMAD R21, R2, UR9, R3 ;  /* 0x0000000902157c24 */ /* 0x000fe2000f8e0203 */
[----:B------:R-:W-:Y:S02]  /*0d80*/  IABS R2, R34 ;  /* 0x0000002200027213 */ /* 0x000fe40000000000 */
[----:B------:R-:W-:Y:S02]  /*0d90*/  @!P3 IADD3 R37, PT, PT, -R37, RZ, RZ ;  /* 0x000000ff2525b210 */ /* 0x000fe40007ffe1ff */
[----:B0-----:R-:W-:Y:S01]  /*0da0*/  ISETP.NE.U32.AND P3, PT, R22, 0x1, PT ;  /* 0x000000011600780c */ /* 0x001fe20003f65070 */
[----:B------:R-:W-:Y:S01]  /*0db0*/  IMAD.HI.U32 R22, R2, UR7, RZ ;  /* 0x0000000702167c27 */ /* 0x000fe2000f8e00ff */
[----:B------:R-:W-:-:S03]  /*0dc0*/  @!P4 IADD3 R35, PT, PT, R35, 0x1, RZ ;  /* 0x000000012323c810 */ /* 0x000fc60007ffe0ff */
[----:B------:R-:W-:Y:S01]  /*0dd0*/  IMAD.MOV R3, RZ, RZ, -R22 ;  /* 0x000000ffff037224 */ /* 0x000fe200078e0a16 */
[----:B-1----:R-:W-:-:S03]  /*0de0*/  ISETP.NE.U32.AND P4, PT, R30, 0x1, PT ;  /* 0x000000011e00780c */ /* 0x002fc60003f85070 */
[----:B------:R-:W-:Y:S01]  /*0df0*/  IMAD R30, R3, UR8, R2 ;  /* 0x00000008031e7c24 */ /* 0x000fe2000f8e0202 */
[----:B------:R-:W-:-:S04]  /*0e00*/  @P5 IADD3 R35, PT, PT, R35, 0x1, RZ ;  /* 0x0000000123235810 */ /* 0x000fc80007ffe0ff */
[----:B------:R-:W-:Y:S02]  /*0e10*/  ISETP.LT.U32.AND P5, PT, R30, UR8, PT ;  /* 0x000000081e007c0c */ /* 0x000fe4000bfa1070 */
[----:B------:R-:W-:Y:S01]  /*0e20*/  SHF.R.S64 R2, RZ, 0x1e, R0 ;  /* 0x0000001eff027819 */ /* 0x000fe20000001000 */
[----:B------:R-:W-:-:S03]  /*0e30*/  @!P6 IMAD.MOV R35, RZ, RZ, -R35 ;  /* 0x000000ffff23e224 */ /* 0x000fc600078e0a23 */
[----:B------:R-:W-:-:S04]  /*0e40*/  IADD3 R2, P6, PT, R2, UR36, RZ ;  /* 0x0000002402027c10 */ /* 0x000fc8000ffde0ff */
[----:B------:R-:W-:-:S03]  /*0e50*/  LEA.HI.X.SX32 R3, R0, UR37, 0x2, P6 ;  /* 0x0000002500037c11 */ /* 0x000fc6000b0f16ff */
[----:B------:R-:W-:-:S04]  /*0e60*/  @!P5 IADD3 R30, PT, PT, R30, -UR8, RZ ;  /* 0x800000081e1edc10 */ /* 0x000fc8000fffe0ff */
[----:B------:R-:W-:Y:S01]  /*0e70*/  ISETP.GE.U32.AND P6, PT, R30, UR8, PT ;  /* 0x000000081e007c0c */ /* 0x000fe2000bfc6070 */
[----:B------:R-:W-:Y:S01]  /*0e80*/  @!P5 VIADD R22, R22, 0x1 ;  /* 0x000000011616d836 */ /* 0x000fe20000000000 */
[----:B------:R-:W-:Y:S02]  /*0e90*/  LOP3.LUT R0, R34, UR49, RZ, 0x3c, !PT ;  /* 0x0000003122007c12 */ /* 0x000fe4000f8e3cff */
[----:B------:R-:W-:-:S09]  /*0ea0*/  ISETP.LT.U32.AND P5, PT, R21, UR9, PT ;  /* 0x0000000915007c0c */ /* 0x000fd2000bfa1070 */
[----:B------:R-:W-:Y:S02]  /*0eb0*/  @P6 IADD3 R22, PT, PT, R22, 0x1, RZ ;  /* 0x0000000116166810 */ /* 0x000fe40007ffe0ff */
[----:B------:R-:W-:Y:S01]  /*0ec0*/  ISETP.GE.AND P6, PT, R0, RZ, PT ;  /* 0x000000ff0000720c */ /* 0x000fe20003fc6270 */
[----:B------:R-:W-:Y:S01]  /*0ed0*/  @!P2 VIADD R33, R33, 0x1 ;  /* 0x000000012121a836 */ /* 0x000fe20000000000 */
[----:B------:R-:W-:Y:S02]  /*0ee0*/  ISETP.NE.AND P2, PT, RZ, UR50, PT ;  /* 0x00000032ff007c0c */ /* 0x000fe4000bf45270 */
[----:B------:R-:W-:Y:S01]  /*0ef0*/  LOP3.LUT R0, RZ, UR50, RZ, 0x33, !PT ;  /* 0x00000032ff007c12 */ /* 0x000fe2000f8e33ff */
[----:B------:R-:W-:Y:S01]  /*0f00*/  @!P5 VIADD R21, R21, -UR9 ;  /* 0x800000091515dc36 */ /* 0x000fe20008000000 */
[----:B------:R-:W-:Y:S02]  /*0f10*/  ISETP.NE.AND.EX P3, PT, R23, RZ, PT, P3 ;  /* 0x000000ff1700720c */ /* 0x000fe40003f65330 */
[----:B------:R-:W-:-:S05]  /*0f20*/  SEL R18, R0, R18, !P2 ;  /* 0x0000001200127207 */ /* 0x000fca0005000000 */
[----:B------:R-:W-:Y:S02]  /*0f30*/  @!P6 IADD3 R22, PT, PT, -R22, RZ, RZ ;  /* 0x000000ff1616e210 */ /* 0x000fe40007ffe1ff */
[----:B------:R-:W-:Y:S02]  /*0f40*/  ISETP.GE.U32.AND P6, PT, R21, UR9, PT ;  /* 0x0000000915007c0c */ /* 0x000fe4000bfc6070 */
[----:B------:R-:W-:Y:S01]  /*0f50*/  SEL R23, R8, R22, !P1 ;  /* 0x0000001608177207 */ /* 0x000fe20004800000 */
[----:B------:R0:W4:Y:S01]  /*0f60*/  LDG.E R21, desc[UR10][R2.64] ;  /* 0x0000000a02157981 */ /* 0x000122000c1e1900 */
[----:B------:R-:W-:Y:S02]  /*0f70*/  ISETP.NE.AND.EX P4, PT, R31, RZ, PT, P4 ;  /* 0x000000ff1f00720c */ /* 0x000fe40003f85340 */
[----:B------:R-:W-:Y:S02]  /*0f80*/  IADD3 R31, PT, PT, -R23, RZ, RZ ;  /* 0x000000ff171f7210 */ /* 0x000fe40007ffe1ff */
[----:B------:R-:W-:Y:S01]  /*0f90*/  SEL R11, R11, RZ, P3 ;  /* 0x000000ff0b0b7207 */ /* 0x000fe20001800000 */
[----:B0-----:R-:W-:-:S02]  /*0fa0*/  IMAD.MOV R2, RZ, RZ, -R18 ;  /* 0x000000ffff027224 */ /* 0x001fc400078e0a12 */
[----:B------:R-:W-:Y:S02]  /*0fb0*/  IMAD R22, R31, UR49, R34 ;  /* 0x000000311f167c24 */ /* 0x000fe4000f8e0222 */
[----:B------:R-:W-:Y:S01]  /*0fc0*/  IMAD R17, R2, UR50, R17 ;  /* 0x0000003202117c24 */ /* 0x000fe2000f8e0211 */
[----:B------:R-:W-:Y:S01]  /*0fd0*/  LOP3.LUT R2, R10, UR50, RZ, 0x3c, !PT ;  /* 0x000000320a027c12 */ /* 0x000fe2000f8e3cff */
[----:B------:R-:W-:Y:S01]  /*0fe0*/  IMAD R11, R11, UR46, RZ ;  /* 0x0000002e0b0b7c24 */ /* 0x000fe2000f8e02ff */
[----:B------:R-:W-:Y:S02]  /*0ff0*/  SEL R18, R18, RZ, P4 ;  /* 0x000000ff12127207 */ /* 0x000fe40002000000 */
[----:B------:R-:W-:Y:S02]  /*1000*/  @P0 IADD3 R33, PT, PT, R33, 0x1, RZ ;  /* 0x0000000121210810 */ /* 0x000fe40007ffe0ff */
[----:B------:R-:W-:Y:S02]  /*1010*/  ISETP.GE.AND P0, PT, R2, RZ, PT ;  /* 0x000000ff0200720c */ /* 0x000fe40003f06270 */
[----:B------:R-:W-:-:S02]  /*1020*/  IABS R36, R22 ;  /* 0x0000001600247213 */ /* 0x000fc40000000000 */
[----:B------:R-:W-:Y:S02]  /*1030*/  SEL R37, R0, R37, !P2 ;  /* 0x0000002500257207 */ /* 0x000fe40005000000 */
[----:B------:R-:W-:Y:S01]  /*1040*/  SEL R6, R6, RZ, P3 ;  /* 0x000000ff06067207 */ /* 0x000fe20001800000 */
[----:B------:R-:W-:Y:S02]  /*1050*/  IMAD R18, R18, UR47, R11 ;  /* 0x0000002f12127c24 */ /* 0x000fe4000f8e020b */
[----:B------:R-:W-:Y:S01]  /*1060*/  IMAD.MOV.U32 R11, RZ, RZ, R33 ;  /* 0x000000ffff0b7224 */ /* 0x000fe200078e0021 */
[----:B------:R-:W-:Y:S01]  /*1070*/  SEL R33, R37, RZ, P4 ;  /* 0x000000ff25217207 */ /* 0x000fe20002000000 */
[----:B------:R-:W-:Y:S01]  /*1080*/  IMAD.HI.U32 R30, R36, UR5, RZ ;  /* 0x00000005241e7c27 */ /* 0x000fe2000f8e00ff */
[----:B------:R-:W-:-:S03]  /*1090*/  SHF.R.S64 R2, RZ, 0x1e, R34 ;  /* 0x0000001eff027819 */ /* 0x000fc60000001022 */
[----:B------:R-:W-:Y:S01]  /*10a0*/  IMAD R6, R6, UR46, RZ ;  /* 0x0000002e06067c24 */ /* 0x000fe2000f8e02ff */
[----:B------:R-:W-:Y:S02]  /*10b0*/  @!P5 IADD3 R32, PT, PT, R32, 0x1, RZ ;  /* 0x000000012020d810 */ /* 0x000fe40007ffe0ff */
[----:B------:R-:W-:Y:S01]  /*10c0*/  IADD3 R3, PT, PT, -R30, RZ, RZ ;  /* 0x000000ff1e037210 */ /* 0x000fe20007ffe1ff */
[----:B------:R-:W-:Y:S01]  /*10d0*/  IMAD R33, R33, UR47, R6 ;  /* 0x0000002f21217c24 */ /* 0x000fe2000f8e0206 */
[----:B------:R-:W-:Y:S02]  /*10e0*/  LOP3.LUT R6, R12, UR50, RZ, 0x3c, !PT ;  /* 0x000000320c067c12 */ /* 0x000fe4000f8e3cff */
[----:B------:R-:W-:Y:S02]  /*10f0*/  @!P0 IADD3 R11, PT, PT, -R11, RZ, RZ ;  /* 0x000000ff0b0b8210 */ /* 0x000fe40007ffe1ff */
[----:B------:R-:W-:Y:S01]  /*1100*/  SEL R35, R0, R35, !P2 ;  /* 0x0000002300237207 */ /* 0x000fe20005000000 */
[----:B------:R-:W-:Y:S01]  /*1110*/  @P6 VIADD R32, R32, 0x1 ;  /* 0x0000000120206836 */ /* 0x000fe20000000000 */
[----:B------:R-:W-:Y:S01]  /*1120*/  IADD3 R2, P0, PT, R2, UR36, RZ ;  /* 0x0000002402027c10 */ /* 0x000fe2000ff1e0ff */
[----:B------:R-:W-:Y:S01]  /*1130*/  IMAD R36, R3, UR9, R36 ;  /* 0x0000000903247c24 */ /* 0x000fe2000f8e0224 */
[----:B------:R-:W-:Y:S01]  /*1140*/  ISETP.GE.AND P6, PT, R6, RZ, PT ;  /* 0x000000ff0600720c */ /* 0x000fe20003fc6270 */
[----:B------:R-:W-:Y:S01]  /*1150*/  IMAD.MOV R31, RZ, RZ, -R37 ;  /* 0x000000ffff1f7224 */ /* 0x000fe200078e0a25 */
[----:B------:R-:W-:-:S02]  /*1160*/  IADD3 R6, PT, PT, -R35, RZ, RZ ;  /* 0x000000ff23067210 */ /* 0x000fc40007ffe1ff */
[----:B------:R-:W-:Y:S02]  /*1170*/  LEA.HI.X.SX32 R3, R34, UR37, 0x2, P0 ;  /* 0x0000002522037c11 */ /* 0x000fe400080f16ff */
[----:B------:R-:W-:Y:S01]  /*1180*/  SEL R4, R4, RZ, P3 ;  /* 0x000000ff04047207 */ /* 0x000fe20001800000 */
[----:B------:R-:W-:Y:S02]  /*1190*/  IMAD R31, R31, UR50, R20 ;  /* 0x000000321f1f7c24 */ /* 0x000fe4000f8e0214 */
[----:B------:R-:W-:Y:S01]  /*11a0*/  IMAD R6, R6, UR50, R7 ;  /* 0x0000003206067c24 */ /* 0x000fe2000f8e0207 */
[----:B------:R0:W5:Y:S01]  /*11b0*/  LDG.E R20, desc[UR10][R2.64] ;  /* 0x0000000a02147981 */ /* 0x000162000c1e1900 */
[----:B------:R-:W-:Y:S01]  /*11c0*/  SEL R7, R35, RZ, P4 ;  /* 0x000000ff23077207 */ /* 0x000fe20002000000 */
[----:B------:R-:W-:Y:S01]  /*11d0*/  IMAD R4, R4, UR46, RZ ;  /* 0x0000002e04047c24 */ /* 0x000fe2000f8e02ff */
[----:B------:R-:W-:-:S03]  /*11e0*/  SEL R11, R0, R11, !P2 ;  /* 0x0000000b000b7207 */ /* 0x000fc60005000000 */
[----:B------:R-:W-:Y:S02]  /*11f0*/  IMAD R7, R7, UR47, R4 ;  /* 0x0000002f07077c24 */ /* 0x000fe4000f8e0204 */
[----:B0-----:R-:W-:Y:S01]  /*1200*/  VIADD R3, R19, 0xe0 ;  /* 0x000000e013037836 */ /* 0x001fe20000000000 */
[----:B------:R-:W-:-:S04]  /*1210*/  LOP3.LUT R4, R22, UR50, RZ, 0x3c, !PT ;  /* 0x0000003216047c12 */ /* 0x000fc8000f8e3cff */
[----:B------:R-:W-:Y:S02]  /*1220*/  IABS R2, R3 ;  /* 0x0000000300027213 */ /* 0x000fe40000000000 */
[----:B------:R-:W-:Y:S01]  /*1230*/  @!P6 IADD3 R32, PT, PT, -R32, RZ, RZ ;  /* 0x000000ff2020e210 */ /* 0x000fe20007ffe1ff */
[----:B------:R-:W-:Y:S01]  /*1240*/  IMAD.MOV R35, RZ, RZ, -R11 ;  /* 0x000000ffff237224 */ /* 0x000fe200078e0a0b */
[----:B------:R-:W-:Y:S01]  /*1250*/  ISETP.GE.AND P6, PT, R4, RZ, PT ;  /* 0x000000ff0400720c */ /* 0x000fe20003fc6270 */
[----:B------:R-:W-:Y:S01]  /*1260*/  IMAD.HI.U32 R4, R2, UR7, RZ ;  /* 0x0000000702047c27 */ /* 0x000fe2000f8e00ff */
[----:B------:R-:W-:-:S03]  /*1270*/  ISETP.LT.U32.AND P0, PT, R36, UR9, PT ;  /* 0x0000000924007c0c */ /* 0x000fc6000bf01070 */
[----:B------:R-:W-:Y:S01]  /*1280*/  IMAD R10, R35, UR50, R10 ;  /* 0x00000032230a7c24 */ /* 0x000fe2000f8e020a */
[----:B------:R-:W-:-:S05]  /*1290*/  IADD3 R35, PT, PT, -R4, RZ, RZ ;  /* 0x000000ff04237210 */ /* 0x000fca0007ffe1ff */
[----:B------:R-:W-:-:S04]  /*12a0*/  IMAD R2, R35, UR8, R2 ;  /* 0x0000000823027c24 */ /* 0x000fc8000f8e0202 */
[----:B------:R-:W-:Y:S02]  /*12b0*/  @!P0 VIADD R36, R36, -UR9 ;  /* 0x8000000924248c36 */ /* 0x000fe40008000000 */
[----:B------:R-:W-:Y:S01]  /*12c0*/  @!P0 VIADD R30, R30, 0x1 ;  /* 0x000000011e1e8836 */ /* 0x000fe20000000000 */
        /* <DEDUP_REMOVED lines=12> */
[----:B------:R-:W-:Y:S01]  /*1390*/  @!P6 IADD3 R30, PT, PT, -R30, RZ, RZ ;  /* 0x000000ff1e1ee210 */ /* 0x000fe20007ffe1ff */
[----:B------:R-:W-:Y:S02]  /*13a0*/  IMAD R11, R11, UR47, R2 ;  /* 0x0000002f0b0b7c24 */ /* 0x000fe4000f8e0202 */
[----:B------:R-:W-:Y:S01]  /*13b0*/  @P5 VIADD R4, R4, 0x1 ;  /* 0x0000000104045836 */ /* 0x000fe20000000000 */
[----:B------:R-:W-:Y:S01]  /*13c0*/  SEL R2, R0, R30, !P2 ;  /* 0x0000001e00027207 */ /* 0x000fe20005000000 */
[----:B------:R-:W-:-:S03]  /*13d0*/  IMAD.MOV R5, RZ, RZ, -R32 ;  /* 0x000000ffff057224 */ /* 0x000fc600078e0a20 */
[----:B------:R-:W-:Y:S01]  /*13e0*/  @!P0 IADD3 R4, PT, PT, -R4, RZ, RZ ;  /* 0x000000ff04048210 */ /* 0x000fe20007ffe1ff */
[----:B------:R-:W-:Y:S02]  /*13f0*/  IMAD R30, R5, UR50, R12 ;  /* 0x00000032051e7c24 */ /* 0x000fe4000f8e020c */
[----:B------:R-:W-:Y:S01]  /*1400*/  IMAD.MOV R5, RZ, RZ, -R2 ;  /* 0x000000ffff057224 */ /* 0x000fe200078e0a02 */
[----:B------:R-:W-:Y:S02]  /*1410*/  SEL R34, R32, RZ, P4 ;  /* 0x000000ff20227207 */ /* 0x000fe40002000000 */
[----:B------:R-:W-:Y:S01]  /*1420*/  SEL R32, R8, R4, !P1 ;  /* 0x0000000408207207 */ /* 0x000fe20004800000 */
[----:B------:R-:W-:Y:S02]  /*1430*/  IMAD R22, R5, UR50, R22 ;  /* 0x0000003205167c24 */ /* 0x000fe4000f8e0216 */
[----:B------:R-:W0:Y:S01]  /*1440*/  LDC.64 R4, c[0x0][0x3a0] ;  /* 0x0000e800ff047b82 */ /* 0x000e220000000a00 */
[----:B------:R-:W-:-:S02]  /*1450*/  SEL R15, R15, RZ, P3 ;  /* 0x000000ff0f0f7207 */ /* 0x000fc40001800000 */
[----:B------:R-:W-:-:S03]  /*1460*/  IADD3 R12, PT, PT, -R32, RZ, RZ ;  /* 0x000000ff200c7210 */ /* 0x000fc60007ffe1ff */
[----:B------:R-:W-:Y:S02]  /*1470*/  IMAD R15, R15, UR46, RZ ;  /* 0x0000002e0f0f7c24 */ /* 0x000fe4000f8e02ff */
[----:B------:R-:W-:Y:S01]  /*1480*/  IMAD R36, R12, UR49, R3 ;  /* 0x000000310c247c24 */ /* 0x000fe2000f8e0203 */
[----:B------:R-:W-:Y:S01]  /*1490*/  SEL R23, R23, RZ, P3 ;  /* 0x000000ff17177207 */ /* 0x000fe20001800000 */
[----:B------:R-:W-:-:S03]  /*14a0*/  IMAD R34, R34, UR47, R15 ;  /* 0x0000002f22227c24 */ /* 0x000fc6000f8e020f */
[----:B------:R-:W-:Y:S01]  /*14b0*/  IABS R15, R36 ;  /* 0x00000024000f7213 */ /* 0x000fe20000000000 */
[----:B------:R-:W-:Y:S01]  /*14c0*/  IMAD R12, R23, UR46, RZ ;  /* 0x0000002e170c7c24 */ /* 0x000fe2000f8e02ff */
[----:B------:R-:W-:-:S03]  /*14d0*/  SEL R23, R2, RZ, P4 ;  /* 0x000000ff02177207 */ /* 0x000fc60002000000 */
[----:B------:R-:W-:Y:S01]  /*14e0*/  IMAD.HI.U32 R2, R15, UR5, RZ ;  /* 0x000000050f027c27 */ /* 0x000fe2000f8e00ff */
[----:B0-----:R-:W-:-:S03]  /*14f0*/  ISETP.NE.U32.AND P0, PT, R4, 0x1, PT ;  /* 0x000000010400780c */ /* 0x001fc60003f05070 */
        /* <DEDUP_REMOVED lines=11> */
[----:B------:R-:W-:Y:S02]  /*15b0*/  @!P6 IADD3 R15, PT, PT, -R15, RZ, RZ ;  /* 0x000000ff0f0fe210 */ /* 0x000fe40007ffe1ff */
[----:B------:R-:W-:Y:S02]  /*15c0*/  IADD3 R2, P5, PT, R4, UR36, RZ ;  /* 0x0000002404027c10 */ /* 0x000fe4000ffbe0ff */
[----:B------:R-:W-:Y:S01]  /*15d0*/  SEL R4, R0, R15, !P2 ;  /* 0x0000000f00047207 */ /* 0x000fe20005000000 */
[----:B------:R-:W-:Y:S01]  /*15e0*/  IMAD R23, R23, UR47, R12 ;  /* 0x0000002f17177c24 */ /* 0x000fe2000f8e020c */
[----:B------:R-:W-:-:S03]  /*15f0*/  IADD3 R12, PT, PT, R19, 0x100, RZ ;  /* 0x00000100130c7810 */ /* 0x000fc60007ffe0ff */
[----:B------:R-:W-:-:S04]  /*1600*/  IMAD.MOV R35, RZ, RZ, -R4 ;  /* 0x000000ffff237224 */ /* 0x000fc800078e0a04 */
[----:B------:R-:W-:Y:S01]  /*1610*/  IMAD R35, R35, UR50, R36 ;  /* 0x0000003223237c24 */ /* 0x000fe2000f8e0224 */
[----:B------:R-:W-:Y:S02]  /*1620*/  IABS R36, R12 ;  /* 0x0000000c00247213 */ /* 0x000fe40000000000 */
[----:B------:R-:W-:Y:S02]  /*1630*/  LEA.HI.X.SX32 R3, R3, UR37, 0x2, P5 ;  /* 0x0000002503037c11 */ /* 0x000fe4000a8f16ff */
        /* <DEDUP_REMOVED lines=12> */
[----:B------:R-:W-:-:S05]  /*1700*/  ISETP.NE.AND.EX P0, PT, R5, RZ, PT, P0 ;  /* 0x000000ff0500720c */ /* 0x000fca0003f05300 */
[----:B------:R-:W-:Y:S01]  /*1710*/  @P5 VIADD R2, R2, 0x1 ;  /* 0x0000000102025836 */ /* 0x000fe20000000000 */
[----:B------:R-:W-:Y:S02]  /*1720*/  SEL R17, R17, RZ, P0 ;  /* 0x000000ff11117207 */ /* 0x000fe40000000000 */
[----:B------:R-:W-:-:S03]  /*1730*/  SEL R32, R32, RZ, P3 ;  /* 0x000000ff20207207 */ /* 0x000fc60001800000 */
[----:B------:R-:W-:Y:S01]  /*1740*/  @!P6 IADD3 R2, PT, PT, -R2, RZ, RZ ;  /* 0x000000ff0202e210 */ /* 0x000fe20007ffe1ff */
[----:B------:R-:W-:-:S03]  /*1750*/  IMAD R18, R17, UR51, R18 ;  /* 0x0000003311127c24 */ /* 0x000fc6000f8e0212 */
[----:B------:R-:W-:Y:S01]  /*1760*/  SEL R17, R8, R2, !P1 ;  /* 0x0000000208117207 */ /* 0x000fe20004800000 */
[----:B------:R-:W-:Y:S01]  /*1770*/  IMAD R37, R32, UR46, RZ ;  /* 0x0000002e20257c24 */ /* 0x000fe2000f8e02ff */
[----:B------:R-:W-:-:S03]  /*1780*/  IADD3 R2, P5, PT, R18, UR38, RZ ;  /* 0x0000002612027c10 */ /* 0x000fc6000ffbe0ff */
[----:B------:R-:W-:Y:S01]  /*1790*/  IMAD.MOV R5, RZ, RZ, -R17 ;  /* 0x000000ffff057224 */ /* 0x000fe200078e0a11 */
[----:B------:R-:W-:Y:S01]  /*17a0*/  SEL R4, R31, RZ, P0 ;  /* 0x000000ff1f047207 */ /* 0x000fe20000000000 */
[----:B------:R-:W-:Y:S01]  /*17b0*/  IMAD R38, R38, UR47, R37 ;  /* 0x0000002f26267c24 */ /* 0x000fe2000f8e0225 */
[----:B------:R-:W-:Y:S01]  /*17c0*/  LEA.HI.X.SX32 R3, R18, UR39, 0x1, P5 ;  /* 0x0000002712037c11 */ /* 0x000fe2000a8f0eff */
[----:B------:R-:W-:Y:S01]  /*17d0*/  IMAD R37, R5, UR49, R12 ;  /* 0x0000003105257c24 */ /* 0x000fe2000f8e020c */
[----:B------:R-:W-:Y:S01]  /*17e0*/  R2UR UR12, R24 ;  /* 0x00000000180c72ca */ /* 0x000fe200000e0000 */
[----:B------:R-:W-:Y:S01]  /*17f0*/  IMAD R33, R4, UR51, R33 ;  /* 0x0000003304217c24 */ /* 0x000fe2000f8e0221 */
[----:B------:R-:W-:Y:S01]  /*1800*/  R2UR UR13, R25 ;  /* 0x00000000190d72ca */ /* 0x000fe200000e0000 */
[----:B------:R0:W2:Y:S01]  /*1810*/  LDG.E.U8 R32, desc[UR10][R2.64] ;  /* 0x0000000a02207981 */ /* 0x0000a2000c1e1100 */
[----:B------:R-:W-:Y:S02]  /*1820*/  IABS R31, R37 ;  /* 0x00000025001f7213 */ /* 0x000fe40000000000 */
[----:B------:R-:W-:-:S03]  /*1830*/  IADD3 R4, P5, PT, R33, UR38, RZ ;  /* 0x0000002621047c10 */ /* 0x000fc6000ffbe0ff */
[----:B------:R-:W-:Y:S01]  /*1840*/  IMAD.HI.U32 R18, R31, UR5, RZ ;  /* 0x000000051f127c27 */ /* 0x000fe2000f8e00ff */
[----:B------:R-:W-:-:S04]  /*1850*/  LEA.HI.X.SX32 R5, R33, UR39, 0x1, P5 ;  /* 0x0000002721057c11 */ /* 0x000fc8000a8f0eff */
[----:B------:R-:W-:Y:S01]  /*1860*/  IADD3 R36, PT, PT, -R18, RZ, RZ ;  /* 0x000000ff12247210 */ /* 0x000fe20007ffe1ff */
[----:B------:R-:W3:Y:S04]  /*1870*/  LDG.E.U8 R33, desc[UR12][R4.64] ;  /* 0x0000000c04217981 */ /* 0x000ee8000c1e1100 */
[----:B------:R-:W-:-:S05]  /*1880*/  IMAD R31, R36, UR9, R31 ;  /* 0x00000009241f7c24 */ /* 0x000fca000f8e021f */
[----:B------:R-:W-:Y:S02]  /*1890*/  ISETP.LT.U32.AND P6, PT, R31, UR9, PT ;  /* 0x000000091f007c0c */ /* 0x000fe4000bfc1070 */
[----:B0-----:R-:W-:-:S11]  /*18a0*/  LOP3.LUT R2, R37, UR50, RZ, 0x3c, !PT ;  /* 0x0000003225027c12 */ /* 0x001fd6000f8e3cff */
[----:B------:R-:W-:-:S05]  /*18b0*/  @!P6 VIADD R31, R31, -UR9 ;  /* 0x800000091f1fec36 */ /* 0x000fca0008000000 */
[----:B------:R-:W-:Y:S02]  /*18c0*/  ISETP.GE.U32.AND P5, PT, R31, UR9, PT ;  /* 0x000000091f007c0c */ /* 0x000fe4000bfa6070 */
[----:B------:R-:W-:Y:S02]  /*18d0*/  @!P6 IADD3 R18, PT, PT, R18, 0x1, RZ ;  /* 0x000000011212e810 */ /* 0x000fe40007ffe0ff */
[----:B------:R-:W-:Y:S02]  /*18e0*/  ISETP.GE.AND P6, PT, R2, RZ, PT ;  /* 0x000000ff0200720c */ /* 0x000fe40003fc6270 */
[----:B------:R-:W-:Y:S02]  /*18f0*/  SHF.R.S64 R2, RZ, 0x1e, R12 ;  /* 0x0000001eff027819 */ /* 0x000fe4000000100c */
[----:B------:R-:W-:Y:S02]  /*1900*/  SEL R17, R17, RZ, P3 ;  /* 0x000000ff11117207 */ /* 0x000fe40001800000 */
[----:B------:R-:W-:-:S03]  /*1910*/  IADD3 R36, PT, PT, R19, 0x120, RZ ;  /* 0x0000012013247810 */ /* 0x000fc60007ffe0ff */
[----:B------:R-:W-:Y:S01]  /*1920*/  @P5 VIADD R18, R18, 0x1 ;  /* 0x0000000112125836 */ /* 0x000fe20000000000 */
[----:B------:R-:W-:Y:S01]  /*1930*/  IADD3 R2, P5, PT, R2, UR36, RZ ;  /* 0x0000002402027c10 */ /* 0x000fe2000ffbe0ff */
[----:B------:R-:W-:Y:S01]  /*1940*/  IMAD R40, R17, UR46, RZ ;  /* 0x0000002e11287c24 */ /* 0x000fe2000f8e02ff */
[----:B------:R-:W-:Y:S02]  /*1950*/  IABS R17, R36 ;  /* 0x0000002400117213 */ /* 0x000fe40000000000 */
[----:B------:R-:W-:Y:S02]  /*1960*/  LEA.HI.X.SX32 R3, R12, UR37, 0x2, P5 ;  /* 0x000000250c037c11 */ /* 0x000fe4000a8f16ff */
[----:B------:R-:W-:-:S03]  /*1970*/  SEL R6, R6, RZ, P0 ;  /* 0x000000ff06067207 */ /* 0x000fc60000000000 */
[----:B------:R0:W5:Y:S02]  /*1980*/  LDG.E R12, desc[UR10][R2.64] ;  /* 0x0000000a020c7981 */ /* 0x000164000c1e1900 */
[----:B------:R-:W-:Y:S02]  /*1990*/  IMAD R7, R6, UR51, R7 ;  /* 0x0000003306077c24 */ /* 0x000fe4000f8e0207 */
[----:B0-----:R-:W-:-:S04]  /*19a0*/  IMAD.HI.U32 R2, R17, UR7, RZ ;  /* 0x0000000711027c27 */ /* 0x001fc8000f8e00ff */
[----:B------:R-:W-:-:S04]  /*19b0*/  IMAD.MOV R6, RZ, RZ, -R2 ;  /* 0x000000ffff067224 */ /* 0x000fc800078e0a02 */
[----:B------:R-:W-:Y:S01]  /*19c0*/  IMAD R3, R6, UR8, R17 ;  /* 0x0000000806037c24 */ /* 0x000fe2000f8e0211 */
[----:B------:R-:W-:-:S04]  /*19d0*/  @!P6 IADD3 R18, PT, PT, -R18, RZ, RZ ;  /* 0x000000ff1212e210 */ /* 0x000fc80007ffe1ff */
        /* <DEDUP_REMOVED lines=8> */
[----:B------:R-:W-:Y:S01]  /*1a60*/  IMAD.MOV R4, RZ, RZ, -R18 ;  /* 0x000000ffff047224 */ /* 0x000fe200078e0a12 */
[----:B------:R-:W-:-:S04]  /*1a70*/  SEL R5, R18, RZ, P4 ;  /* 0x000000ff12057207 */ /* 0x000fc80002000000 */
[----:B------:R-:W-:-:S05]  /*1a80*/  @!P6 IMAD.MOV R2, RZ, RZ, -R2 ;  /* 0x000000ffff02e224 */ /* 0x000fca00078e0a02 */
[----:B------:R-:W-:-:S04]  /*1a90*/  SEL R18, R8, R2, !P1 ;  /* 0x0000000208127207 */ /* 0x000fc80004800000 */
[----:B------:R-:W-:-:S05]  /*1aa0*/  IADD3 R3, PT, PT, -R18, RZ, RZ ;  /* 0x000000ff12037210 */ /* 0x000fca0007ffe1ff */
[----:B------:R-:W-:Y:S01]  /*1ab0*/  IMAD R31, R3, UR49, R36 ;  /* 0x00000031031f7c24 */ /* 0x000fe2000f8e0224 */
[----:B------:R-:W-:-:S04]  /*1ac0*/  SEL R10, R10, RZ, P0 ;  /* 0x000000ff0a0a7207 */ /* 0x000fc80000000000 */
[----:B------:R-:W-:Y:S01]  /*1ad0*/  IABS R17, R31 ;  /* 0x0000001f00117213 */ /* 0x000fe20000000000 */
[----:B------:R-:W-:Y:S01]  /*1ae0*/  IMAD R11, R10, UR51, R11 ;  /* 0x000000330a0b7c24 */ /* 0x000fe2000f8e020b */
[----:B------:R-:W-:-:S03]  /*1af0*/  SEL R3, R30, RZ, P0 ;  /* 0x000000ff1e037207 */ /* 0x000fc60000000000 */
        /* <DEDUP_REMOVED lines=15> */
[----:B------:R-:W-:Y:S02]  /*1bf0*/  SEL R3, R18, RZ, P3 ;  /* 0x000000ff12037207 */ /* 0x000fe40001800000 */
[----:B------:R-:W-:Y:S02]  /*1c00*/  SEL R2, R0, R2, !P2 ;  /* 0x0000000200027207 */ /* 0x000fe40005000000 */
[----:B------:R-:W-:Y:S01]  /*1c10*/  IABS R34, R37 ;  /* 0x0000002500227213 */ /* 0x000fe20000000000 */
[----:B------:R-:W-:Y:S01]  /*1c20*/  IMAD R22, R22, UR51, R23 ;  /* 0x0000003316167c24 */ /* 0x000fe2000f8e0217 */
[C---:B------:R-:W-:Y:S01]  /*1c30*/  IADD3 R30, PT, PT, -R2.reuse, RZ, RZ ;  /* 0x000000ff021e7210 */ /* 0x040fe20007ffe1ff */
[----:B------:R-:W-:Y:S01]  /*1c40*/  IMAD R3, R3, UR46, RZ ;  /* 0x0000002e03037c24 */ /* 0x000fe2000f8e02ff */
[----:B------:R-:W-:Y:S01]  /*1c50*/  SEL R2, R2, RZ, P4 ;  /* 0x000000ff02027207 */ /* 0x000fe20002000000 */
[----:B------:R-:W-:-:S04]  /*1c60*/  IMAD.HI.U32 R23, R34, UR7, RZ ;  /* 0x0000000722177c27 */ /* 0x000fc8000f8e00ff */
[----:B------:R-:W-:Y:S02]  /*1c70*/  IMAD R30, R30, UR50, R31 ;  /* 0x000000321e1e7c24 */ /* 0x000fe4000f8e021f */
[----:B------:R-:W-:Y:S01]  /*1c80*/  IMAD R31, R2, UR47, R3 ;  /* 0x0000002f021f7c24 */ /* 0x000fe2000f8e0203 */
[----:B------:R-:W-:-:S05]  /*1c90*/  IADD3 R3, PT, PT, -R23, RZ, RZ ;  /* 0x000000ff17037210 */ /* 0x000fca0007ffe1ff */
[----:B------:R-:W-:-:S05]  /*1ca0*/  IMAD R34, R3, UR8, R34 ;  /* 0x0000000803227c24 */ /* 0x000fca000f8e0222 */
[----:B------:R-:W-:Y:S02]  /*1cb0*/  ISETP.LT.U32.AND P6, PT, R34, UR8, PT ;  /* 0x0000000822007c0c */ /* 0x000fe4000bfc1070 */
[----:B------:R-:W-:Y:S01]  /*1cc0*/  IADD3 R2, P5, PT, R7, UR38, RZ ;  /* 0x0000002607027c10 */ /* 0x000fe2000ffbe0ff */
[----:B------:R-:W-:Y:S01]  /*1cd0*/  IMAD R5, R5, UR47, R40 ;  /* 0x0000002f05057c24 */ /* 0x000fe2000f8e0228 */
[----:B------:R-:W-:Y:S02]  /*1ce0*/  SEL R4, R4, RZ, P0 ;  /* 0x000000ff04047207 */ /* 0x000fe40000000000 */
[----:B------:R-:W-:Y:S02]  /*1cf0*/  LEA.HI.X.SX32 R3, R7, UR39, 0x1, P5 ;  /* 0x0000002707037c11 */ /* 0x000fe4000a8f0eff */
[----:B------:R-:W-:-:S05]  /*1d00*/  IADD3 R10, P5, PT, R11, UR38, RZ ;  /* 0x000000260b0a7c10 */ /* 0x000fca000ffbe0ff */
[----:B------:R-:W-:Y:S01]  /*1d10*/  @!P6 VIADD R34, R34, -UR8 ;  /* 0x800000082222ec36 */ /* 0x000fe20008000000 */
[----:B------:R-:W-:Y:S01]  /*1d20*/  LEA.HI.X.SX32 R11, R11, UR39, 0x1, P5 ;  /* 0x000000270b0b7c11 */ /* 0x000fe2000a8f0eff */
[----:B------:R-:W-:Y:S01]  /*1d30*/  IMAD R17, R4, UR51, R5 ;  /* 0x0000003304117c24 */ /* 0x000fe2000f8e0205 */
[----:B------:R-:W-:Y:S02]  /*1d40*/  LOP3.LUT R4, R37, UR49, RZ, 0x3c, !PT ;  /* 0x0000003125047c12 */ /* 0x000fe4000f8e3cff */
[----:B------:R-:W-:Y:S02]  /*1d50*/  ISETP.GE.U32.AND P5, PT, R34, UR8, PT ;  /* 0x0000000822007c0c */ /* 0x000fe4000bfa6070 */
[----:B------:R-:W-:Y:S01]  /*1d60*/  @!P6 IADD3 R23, PT, PT, R23, 0x1, RZ ;  /* 0x000000011717e810 */ /* 0x000fe20007ffe0ff */
[----:B------:R0:W4:Y:S01]  /*1d70*/  LDG.E.U8 R34, desc[UR10][R2.64] ;  /* 0x0000000a02227981 */ /* 0x000122000c1e1100 */
[----:B------:R-:W-:-:S09]  /*1d80*/  ISETP.GE.AND P6, PT, R4, RZ, PT ;  /* 0x000000ff0400720c */ /* 0x000fd20003fc6270 */
[----:B------:R-:W-:-:S05]  /*1d90*/  @P5 VIADD R23, R23, 0x1 ;  /* 0x0000000117175836 */ /* 0x000fca0000000000 */
[----:B------:R-:W-:-:S04]  /*1da0*/  @!P6 IADD3 R23, PT, PT, -R23, RZ, RZ ;  /* 0x000000ff1717e210 */ /* 0x000fc80007ffe1ff */
[----:B------:R-:W-:Y:S02]  /*1db0*/  SEL R39, R8, R23, !P1 ;  /* 0x0000001708277207 */ /* 0x000fe40004800000 */
[C---:B------:R-:W-:Y:S02]  /*1dc0*/  IADD3 R4, P5, PT, R6.reuse, UR38, RZ ;  /* 0x0000002606047c10 */ /* 0x040fe4000ffbe0ff */
[----:B------:R-:W-:Y:S01]  /*1dd0*/  SEL R35, R35, RZ, P0 ;  /* 0x000000ff23237207 */ /* 0x000fe20000000000 */
[----:B------:R-:W-:Y:S01]  /*1de0*/  IMAD.MOV R40, RZ, RZ, -R39 ;  /* 0x000000ffff287224 */ /* 0x000fe200078e0a27 */
[----:B------:R-:W-:Y:S02]  /*1df0*/  LEA.HI.X.SX32 R5, R6, UR39, 0x1, P5 ;  /* 0x0000002706057c11 */ /* 0x000fe4000a8f0eff */
[----:B------:R-:W-:Y:S01]  /*1e00*/  IADD3 R6, P5, PT, R22, UR38, RZ ;  /* 0x0000002616067c10 */ /* 0x000fe2000ffbe0ff */
[----:B------:R-:W-:Y:S01]  /*1e10*/  IMAD R18, R35, UR51, R38 ;  /* 0x0000003323127c24 */ /* 0x000fe2000f8e0226 */
[----:B------:R-:W-:Y:S01]  /*1e20*/  R2UR UR14, R24 ;  /* 0x00000000180e72ca */ /* 0x000fe200000e0000 */
[----:B------:R-:W-:Y:S01]  /*1e30*/  IMAD R40, R40, UR49, R37 ;  /* 0x0000003128287c24 */ /* 0x000fe2000f8e0225 */
[----:B------:R-:W-:Y:S01]  /*1e40*/  R2UR UR15, R25 ;  /* 0x00000000190f72ca */ /* 0x000fe200000e0000 */
[----:B------:R1:W5:Y:S01]  /*1e50*/  LDG.E.U8 R35, desc[UR12][R10.64] ;  /* 0x0000000c0a237981 */ /* 0x000362000c1e1100 */
[----:B------:R-:W-:-:S02]  /*1e60*/  LEA.HI.X.SX32 R7, R22, UR39, 0x1, P5 ;  /* 0x0000002716077c11 */ /* 0x000fc4000a8f0eff */
[----:B0-----:R-:W-:Y:S01]  /*1e70*/  IADD3 R2, P5, PT, R18, UR38, RZ ;  /* 0x0000002612027c10 */ /* 0x001fe2000ffbe0ff */
[----:B------:R0:W5:Y:S01]  /*1e80*/  LDG.E.U8 R22, desc[UR10][R4.64] ;  /* 0x0000000a04167981 */ /* 0x000162000c1e1100 */
[----:B------:R-:W-:Y:S02]  /*1e90*/  SEL R30, R30, RZ, P0 ;  /* 0x000000ff1e1e7207 */ /* 0x000fe40000000000 */
[----:B------:R-:W-:Y:S01]  /*1ea0*/  LEA.HI.X.SX32 R3, R18, UR39, 0x1, P5 ;  /* 0x0000002712037c11 */ /* 0x000fe2000a8f0eff */
[----:B------:R2:W5:Y:S01]  /*1eb0*/  LDG.E.U8 R23, desc[UR12][R6.64] ;  /* 0x0000000c06177981 */ /* 0x000562000c1e1100 */
[----:B-1----:R-:W1:Y:S01]  /*1ec0*/  LDC.64 R10, c[0x0][0x3e8] ;  /* 0x0000fa00ff0a7b82 */ /* 0x002e620000000a00 */
[----:B0-----:R-:W-:Y:S01]  /*1ed0*/  IABS R4, R40 ;  /* 0x0000002800047213 */ /* 0x001fe20000000000 */
[----:B------:R-:W-:Y:S01]  /*1ee0*/  IMAD R38, R30, UR51, R31 ;  /* 0x000000331e267c24 */ /* 0x000fe2000f8e021f */
[----:B------:R0:W5:Y:S03]  /*1ef0*/  LDG.E.U8 R18, desc[UR14][R2.64] ;  /* 0x0000000e02127981 */ /* 0x000166000c1e1100 */
[----:B------:R-:W-:Y:S01]  /*1f00*/  IMAD.HI.U32 R41, R4, UR5, RZ ;  /* 0x0000000504297c27 */ /* 0x000fe2000f8e00ff */
[----:B------:R-:W-:-:S02]  /*1f10*/  IADD3 R30, P5, PT, R17, UR38, RZ ;  /* 0x00000026111e7c10 */ /* 0x000fc4000ffbe0ff */
[----:B--2---:R-:W-:Y:S02]  /*1f20*/  SHF.R.S64 R6, RZ, 0x1e, R36 ;  /* 0x0000001eff067819 */ /* 0x004fe40000001024 */
[----:B0-----:R-:W-:Y:S02]  /*1f30*/  IADD3 R3, PT, PT, -R41, RZ, RZ ;  /* 0x000000ff29037210 */ /* 0x001fe40007ffe1ff */
[----:B------:R-:W-:Y:S02]  /*1f40*/  LEA.HI.X.SX32 R31, R17, UR39, 0x1, P5 ;  /* 0x00000027111f7c11 */ /* 0x000fe4000a8f0eff */
[----:B------:R-:W-:Y:S01]  /*1f50*/  IADD3 R6, P5, PT, R6, UR36, RZ ;  /* 0x0000002406067c10 */ /* 0x000fe2000ffbe0ff */
[----:B------:R-:W-:Y:S01]  /*1f60*/  IMAD R2, R3, UR9, R4 ;  /* 0x0000000903027c24 */ /* 0x000fe2000f8e0204 */
[----:B------:R-:W-:Y:S01]  /*1f70*/  SHF.R.S64 R4, RZ, 0x1e, R37 ;  /* 0x0000001eff047819 */ /* 0x000fe20000001025 */
[----:B------:R0:W2:Y:S01]  /*1f80*/  LDG.E.U8 R17, desc[UR10][R30.64] ;  /* 0x0000000a1e117981 */ /* 0x0000a2000c1e1100 */
[----:B------:R-:W-:-:S02]  /*1f90*/  LEA.HI.X.SX32 R7, R36, UR37, 0x2, P5 ;  /* 0x0000002524077c11 */ /* 0x000fc4000a8f16ff */
[----:B------:R-:W-:-:S04]  /*1fa0*/  IADD3 R4, P5, PT, R4, UR36, RZ ;  /* 0x0000002404047c10 */ /* 0x000fc8000ffbe0ff */
[----:B------:R-:W-:Y:S02]  /*1fb0*/  LEA.HI.X.SX32 R5, R37, UR37, 0x2, P5 ;  /* 0x0000002525057c11 */ /* 0x000fe4000a8f16ff */
[----:B------:R-:W-:Y:S02]  /*1fc0*/  ISETP.LT.U32.AND P5, PT, R2, UR9, PT ;  /* 0x0000000902007c0c */ /* 0x000fe4000bfa1070 */
[----:B0-----:R-:W-:Y:S02]  /*1fd0*/  IADD3 R30, PT, PT, R19, 0x160, RZ ;  /* 0x00000160131e7810 */ /* 0x001fe40007ffe0ff */
[----:B------:R-:W-:Y:S02]  /*1fe0*/  ISETP.NE.AND P2, PT, R32, RZ, PT ;  /* 0x000000ff2000720c */ /* 0x000fe40003f45270 */
[----:B------:R-:W-:Y:S02]  /*1ff0*/  IABS R3, R30 ;  /* 0x0000001e00037213 */ /* 0x000fe40000000000 */
[----:B------:R-:W-:-:S05]  /*2000*/  P2R R32, PR, RZ, 0x4 ;  /* 0x00000004ff207803 */ /* 0x000fca0000000000 */
        /* <DEDUP_REMOVED lines=12> */
[----:B-1----:R-:W-:Y:S02]  /*20d0*/  R2UR UR4, R11 ;  /* 0x000000000b0472ca */ /* 0x002fe400000e0000 */
[----:B------:R-:W-:Y:S02]  /*20e0*/  LOP3.LUT R11, R40, UR50, RZ, 0x3c, !PT ;  /* 0x00000032280b7c12 */ /* 0x000fe4000f8e3cff */
[----:B------:R-:W-:Y:S02]  /*20f0*/  LOP3.LUT R3, R30, UR49, RZ, 0x3c, !PT ;  /* 0x000000311e037c12 */ /* 0x000fe4000f8e3cff */
[----:B------:R-:W-:Y:S02]  /*2100*/  ISETP.GE.AND P6, PT, R11, RZ, PT ;  /* 0x000000ff0b00720c */ /* 0x000fe40003fc6270 */
[----:B------:R-:W-:Y:S01]  /*2110*/  @P2 IADD3 R41, PT, PT, R41, 0x1, RZ ;  /* 0x0000000129292810 */ /* 0x000fe20007ffe0ff */
[----:B------:R0:W3:Y:S02]  /*2120*/  LDG.E R11, desc[UR10][R6.64] ;  /* 0x0000000a060b7981 */ /* 0x0000e4000c1e1900 */
[----:B------:R-:W-:Y:S01]  /*2130*/  @P5 VIADD R2, R2, 0x1 ;  /* 0x0000000102025836 */ /* 0x000fe20000000000 */
[----:B------:R-:W-:-:S03]  /*2140*/  ISETP.GE.AND P5, PT, R3, RZ, PT ;  /* 0x000000ff0300720c */ /* 0x000fc60003fa6270 */
[----:B------:R-:W-:Y:S01]  /*2150*/  IMAD.MOV.U32 R37, RZ, RZ, R2 ;  /* 0x000000ffff257224 */ /* 0x000fe200078e0002 */
[----:B------:R-:W-:-:S03]  /*2160*/  ISETP.NE.AND P2, PT, RZ, UR50, PT ;  /* 0x00000032ff007c0c */ /* 0x000fc6000bf45270 */
[----:B------:R-:W-:Y:S01]  /*2170*/  @!P6 IMAD.MOV R41, RZ, RZ, -R41 ;  /* 0x000000ffff29e224 */ /* 0x000fe200078e0a29 */
[----:B------:R-:W-:-:S05]  /*2180*/  SEL R39, R39, RZ, P3 ;  /* 0x000000ff27277207 */ /* 0x000fca0001800000 */
[----:B------:R-:W-:Y:S02]  /*2190*/  @!P5 IADD3 R37, PT, PT, -R37, RZ, RZ ;  /* 0x000000ff2525d210 */ /* 0x000fe40007ffe1ff */
[----:B------:R-:W-:Y:S02]  /*21a0*/  IADD3 R2, P5, PT, R38, UR38, RZ ;  /* 0x0000002626027c10 */ /* 0x000fe4000ffbe0ff */
[----:B------:R-:W-:Y:S02]  /*21b0*/  SEL R41, R0, R41, !P2 ;  /* 0x0000002900297207 */ /* 0x000fe40005000000 */
[----:B------:R-:W-:Y:S02]  /*21c0*/  LEA.HI.X.SX32 R3, R38, UR39, 0x1, P5 ;  /* 0x0000002726037c11 */ /* 0x000fe4000a8f0eff */
[----:B------:R-:W-:Y:S02]  /*21d0*/  SEL R38, R8, R37, !P1 ;  /* 0x0000002508267207 */ /* 0x000fe40004800000 */
[----:B------:R-:W-:Y:S01]  /*21e0*/  IADD3 R43, PT, PT, -R41, RZ, RZ ;  /* 0x000000ff292b7210 */ /* 0x000fe20007ffe1ff */
[----:B------:R-:W-:Y:S01]  /*21f0*/  IMAD R36, R39, UR46, RZ ;  /* 0x0000002e27247c24 */ /* 0x000fe2000f8e02ff */
[----:B------:R-:W-:Y:S01]  /*2200*/  SEL R41, R41, RZ, P4 ;  /* 0x000000ff29297207 */ /* 0x000fe20002000000 */
[----:B0-----:R-:W-:Y:S01]  /*2210*/  IMAD.MOV R7, RZ, RZ, -R38 ;  /* 0x000000ffff077224 */ /* 0x001fe200078e0a26 */
[----:B------:R0:W2:Y:S03]  /*2220*/  LDG.E.U8 R31, desc[UR10][R2.64] ;  /* 0x0000000a021f7981 */ /* 0x0000a6000c1e1100 */
[----:B------:R-:W-:-:S02]  /*2230*/  IMAD R41, R41, UR47, R36 ;  /* 0x0000002f29297c24 */ /* 0x000fc4000f8e0224 */
[----:B------:R-:W-:-:S05]  /*2240*/  IMAD R36, R7, UR49, R30 ;  /* 0x0000003107247c24 */ /* 0x000fca000f8e021e */
        /* <DEDUP_REMOVED lines=12> */
[----:B------:R-:W-:-:S07]  /*2310*/  SHF.R.S64 R2, RZ, 0x1e, R30 ;  /* 0x0000001eff027819 */ /* 0x000fce000000101e */
[----:B------:R-:W-:Y:S01]  /*2320*/  @!P5 IMAD.MOV R37, RZ, RZ, -R37 ;  /* 0x000000ffff25d224 */ /* 0x000fe200078e0a25 */
[----:B------:R-:W-:-:S04]  /*2330*/  SEL R38, R38, RZ, P3 ;  /* 0x000000ff26267207 */ /* 0x000fc80001800000 */
[----:B------:R-:W-:Y:S01]  /*2340*/  SEL R37, R0, R37, !P2 ;  /* 0x0000002500257207 */ /* 0x000fe20005000000 */
[----:B------:R-:W-:Y:S01]  /*2350*/  IMAD R40, R43, UR50, R40 ;  /* 0x000000322b287c24 */ /* 0x000fe2000f8e0228 */
[----:B------:R-:W-:Y:S02]  /*2360*/  IADD3 R2, P6, PT, R2, UR36, RZ ;  /* 0x0000002402027c10 */ /* 0x000fe4000ffde0ff */
[C---:B------:R-:W-:Y:S01]  /*2370*/  IADD3 R39, PT, PT, -R37.reuse, RZ, RZ ;  /* 0x000000ff25277210 */ /* 0x040fe20007ffe1ff */
[----:B------:R-:W-:Y:S01]  /*2380*/  IMAD R38, R38, UR46, RZ ;  /* 0x0000002e26267c24 */ /* 0x000fe2000f8e02ff */
[----:B------:R-:W-:Y:S02]  /*2390*/  SEL R37, R37, RZ, P4 ;  /* 0x000000ff25257207 */ /* 0x000fe40002000000 */
[----:B------:R-:W-:Y:S02]  /*23a0*/  LEA.HI.X.SX32 R3, R30, UR37, 0x2, P6 ;  /* 0x000000251e037c11 */ /* 0x000fe4000b0f16ff */
[----:B------:R0:W3:Y:S01]  /*23b0*/  LDG.E R30, desc[UR10][R4.64] ;  /* 0x0000000a041e7981 */ /* 0x0000e2000c1e1900 */
[----:B------:R-:W-:Y:S01]  /*23c0*/  SEL R40, R40, RZ, P0 ;  /* 0x000000ff28287207 */ /* 0x000fe20000000000 */
[----:B0-----:R-:W-:-:S02]  /*23d0*/  IMAD R5, R37, UR47, R38 ;  /* 0x0000002f25057c24 */ /* 0x001fc4000f8e0226 */
[----:B------:R-:W-:Y:S02]  /*23e0*/  VIADD R37, R19, 0x180 ;  /* 0x0000018013257836 */ /* 0x000fe40000000000 */
[----:B------:R-:W-:-:S03]  /*23f0*/  IMAD R40, R40, UR51, R41 ;  /* 0x0000003328287c24 */ /* 0x000fc6000f8e0229 */
[----:B------:R-:W-:Y:S02]  /*2400*/  IABS R38, R37 ;  /* 0x0000002500267213 */ /* 0x000fe40000000000 */
[----:B------:R-:W-:-:S03]  /*2410*/  IADD3 R6, P5, PT, R40, UR38, RZ ;  /* 0x0000002628067c10 */ /* 0x000fc6000ffbe0ff */
[----:B------:R-:W-:Y:S01]  /*2420*/  IMAD.HI.U32 R4, R38, UR7, RZ ;  /* 0x0000000726047c27 */ /* 0x000fe2000f8e00ff */
[----:B------:R-:W-:-:S03]  /*2430*/  LEA.HI.X.SX32 R7, R40, UR39, 0x1, P5 ;  /* 0x0000002728077c11 */ /* 0x000fc6000a8f0eff */
[----:B------:R-:W-:Y:S01]  /*2440*/  IMAD R36, R39, UR50, R36 ;  /* 0x0000003227247c24 */ /* 0x000fe2000f8e0224 */
[----:B------:R-:W-:Y:S02]  /*2450*/  IADD3 R39, PT, PT, -R4, RZ, RZ ;  /* 0x000000ff04277210 */ /* 0x000fe40007ffe1ff */
[----:B------:R0:W3:Y:S03]  /*2460*/  LDG.E.U8 R7, desc[UR10][R6.64] ;  /* 0x0000000a06077981 */ /* 0x0000e6000c1e1100 */
[----:B0-----:R-:W-:-:S05]  /*2470*/  IMAD R6, R39, UR8, R38 ;  /* 0x0000000827067c24 */ /* 0x001fca000f8e0226 */
        /* <DEDUP_REMOVED lines=8> */
[----:B------:R0:W3:Y:S01]  /*2500*/  LDG.E R6, desc[UR10][R2.64] ;  /* 0x0000000a02067981 */ /* 0x0000e2000c1e1900 */
[----:B------:R-:W-:-:S09]  /*2510*/  MOV R39, R4 ;  /* 0x0000000400277202 */ /* 0x000fd20000000f00 */
        /* <DEDUP_REMOVED lines=18> */
[----:B------:R-:W-:Y:S01]  /*2640*/  ISETP.GE.AND P5, PT, R2, RZ, PT ;  /* 0x000000ff0200720c */ /* 0x000fe20003fa6270 */
[----:B------:R-:W-:Y:S01]  /*2650*/  VIADD R39, R19, 0x1a0 ;  /* 0x000001a013277836 */ /* 0x000fe20000000000 */
[----:B------:R-:W-:-:S11]  /*2660*/  SEL R2, R41, RZ, P3 ;  /* 0x000000ff29027207 */ /* 0x000fd60001800000 */
[----:B------:R-:W-:-:S05]  /*2670*/  @!P5 IMAD.MOV R38, RZ, RZ, -R38 ;  /* 0x000000ffff26d224 */ /* 0x000fca00078e0a26 */
[----:B------:R-:W-:-:S04]  /*2680*/  SEL R38, R0, R38, !P2 ;  /* 0x0000002600267207 */ /* 0x000fc80005000000 */
[----:B-1----:R-:W-:Y:S02]  /*2690*/  IADD3 R4, PT, PT, -R38, RZ, RZ ;  /* 0x000000ff26047210 */ /* 0x002fe40007ffe1ff */
[----:B------:R-:W-:Y:S01]  /*26a0*/  IABS R41, R39 ;  /* 0x0000002700297213 */ /* 0x000fe20000000000 */
[----:B------:R-:W-:Y:S01]  /*26b0*/  IMAD R3, R2, UR46, RZ ;  /* 0x0000002e02037c24 */ /* 0x000fe2000f8e02ff */
[----:B------:R-:W-:Y:S01]  /*26c0*/  SEL R38, R38, RZ, P4 ;  /* 0x000000ff26267207 */ /* 0x000fe20002000000 */
[----:B------:R-:W-:Y:S01]  /*26d0*/  IMAD R4, R4, UR50, R43 ;  /* 0x0000003204047c24 */ /* 0x000fe2000f8e022b */
[----:B------:R-:W-:Y:S01]  /*26e0*/  SHF.R.S64 R2, RZ, 0x1e, R37 ;  /* 0x0000001eff027819 */ /* 0x000fe20000001025 */
[----:B------:R-:W-:-:S03]  /*26f0*/  IMAD.HI.U32 R40, R41, UR7, RZ ;  /* 0x0000000729287c27 */ /* 0x000fc6000f8e00ff */
[----:B------:R-:W-:Y:S01]  /*2700*/  SEL R4, R4, RZ, P0 ;  /* 0x000000ff04047207 */ /* 0x000fe20000000000 */
[----:B------:R-:W-:Y:S01]  /*2710*/  IMAD R5, R38, UR47, R3 ;  /* 0x0000002f26057c24 */ /* 0x000fe2000f8e0203 */
        /* <DEDUP_REMOVED lines=40> */
[----:B----4-:R-:W-:-:S03]  /*29a0*/  ISETP.NE.AND P6, PT, R34, RZ, PT ;  /* 0x000000ff2200720c */ /* 0x010fc60003fc5270 */
[----:B------:R-:W-:Y:S01]  /*29b0*/  IMAD R5, R3, UR51, R2 ;  /* 0x0000003303057c24 */ /* 0x000fe2000f8e0202 */
[----:B------:R-:W-:Y:S02]  /*29c0*/  SHF.R.S64 R2, RZ, 0x1e, R39 ;  /* 0x0000001eff027819 */ /* 0x000fe40000001027 */
[----:B------:R-:W-:Y:S02]  /*29d0*/  IADD3 R34, PT, PT, R19, 0x1c0, RZ ;  /* 0x000001c013227810 */ /* 0x000fe40007ffe0ff */
[----:B------:R-:W-:Y:S02]  /*29e0*/  IADD3 R2, P5, PT, R2, UR36, RZ ;  /* 0x0000002402027c10 */ /* 0x000fe4000ffbe0ff */
[----:B------:R-:W-:Y:S02]  /*29f0*/  IABS R42, R34 ;  /* 0x00000022002a7213 */ /* 0x000fe40000000000 */
        /* <DEDUP_REMOVED lines=51> */
[----:B------:R0:W5:Y:S03]  /*2d30*/  LDG.E R34, desc[UR10][R2.64] ;  /* 0x0000000a02227981 */ /* 0x000166000c1e1900 */
[----:B------:R-:W-:-:S02]  /*2d40*/  LEA.HI.X.SX32 R5, R5, UR39, 0x1, P5 ;  /* 0x0000002705057c11 */ /* 0x000fc4000a8f0eff */
[----:B------:R-:W-:-:S03]  /*2d50*/  ISETP.NE.AND P5, PT, R23, RZ, PT ;  /* 0x000000ff1700720c */ /* 0x000fc60003fa5270 */
        /* <DEDUP_REMOVED lines=35> */
[----:B------:R-:W-:-:S03]  /*2f90*/  IABS R5, R19 ;  /* 0x0000001300057213 */ /* 0x000fc60000000000 */
[----:B------:R-:W-:Y:S01]  /*2fa0*/  IMAD R22, R3, UR51, R2 ;  /* 0x0000003303167c24 */ /* 0x000fe2000f8e0202 */
[----:B------:R-:W-:Y:S01]  /*2fb0*/  SHF.R.S64 R2, RZ, 0x1e, R42 ;  /* 0x0000001eff027819 */ /* 0x000fe2000000102a */
[----:B------:R-:W-:-:S03]  /*2fc0*/  IMAD.HI.U32 R4, R5, UR7, RZ ;  /* 0x0000000705047c27 */ /* 0x000fc6000f8e00ff */
[----:B------:R-:W-:-:S04]  /*2fd0*/  IADD3 R2, P5, PT, R2, UR36, RZ ;  /* 0x0000002402027c10 */ /* 0x000fc8000ffbe0ff */
[----:B------:R-:W-:Y:S02]  /*2fe0*/  LEA.HI.X.SX32 R3, R42, UR37, 0x2, P5 ;  /* 0x000000252a037c11 */ /* 0x000fe4000a8f16ff */
[----:B------:R-:W-:Y:S02]  /*2ff0*/  ISETP.NE.AND P5, PT, R18, RZ, PT ;  /* 0x000000ff1200720c */ /* 0x000fe40003fa5270 */
[----:B------:R-:W-:Y:S01]  /*3000*/  IADD3 R18, PT, PT, -R4, RZ, RZ ;  /* 0x000000ff04127210 */ /* 0x000fe20007ffe1ff */
[----:B------:R0:W5:Y:S04]  /*3010*/  LDG.E R42, desc[UR10][R2.64] ;  /* 0x0000000a022a7981 */ /* 0x000168000c1e1900 */
        /* <DEDUP_REMOVED lines=29> */
[----:B------:R-:W-:Y:S01]  /*31f0*/  IADD3 R18, PT, PT, R19, 0x200, RZ ;  /* 0x0000020013127810 */ /* 0x000fe20007ffe0ff */
[----:B------:R-:W-:-:S03]  /*3200*/  IMAD R5, R4, UR46, RZ ;  /* 0x0000002e04057c24 */ /* 0x000fc6000f8e02ff */
[----:B------:R-:W-:Y:S02]  /*3210*/  IABS R4, R18 ;  /* 0x0000001200047213 */ /* 0x000fe40000000000 */
[----:B------:R-:W-:-:S03]  /*3220*/  SEL R2, R2, RZ, P4 ;  /* 0x000000ff02027207 */ /* 0x000fc60002000000 */
[----:B------:R-:W-:Y:S01]  /*3230*/  IMAD.HI.U32 R49, R4, UR7, RZ ;  /* 0x0000000704317c27 */ /* 0x000fe2000f8e00ff */
[----:B--2---:R-:W-:-:S03]  /*3240*/  ISETP.NE.AND P5, PT, R31, RZ, PT ;  /* 0x000000ff1f00720c */ /* 0x004fc60003fa5270 */
[----:B------:R-:W-:Y:S02]  /*3250*/  IMAD R2, R2, UR47, R5 ;  /* 0x0000002f02027c24 */ /* 0x000fe4000f8e0205 */
[----:B------:R-:W-:Y:S01]  /*3260*/  IMAD.MOV R5, RZ, RZ, -R49 ;  /* 0x000000ffff057224 */ /* 0x000fe200078e0a31 */
[----:B------:R-:W-:Y:S02]  /*3270*/  P2R R31, PR, RZ, 0x20 ;  /* 0x00000020ff1f7803 */ /* 0x000fe40000000000 */
[----:B---3--:R-:W-:Y:S01]  /*3280*/  ISETP.NE.AND P5, PT, R7, RZ, PT ;  /* 0x000000ff0700720c */ /* 0x008fe20003fa5270 */
        /* <DEDUP_REMOVED lines=13> */
[----:B------:R0:W2:Y:S01]  /*3360*/  LDG.E.U8 R7, desc[UR10][R2.64] ;  /* 0x0000000a02077981 */ /* 0x0000a2000c1e1100 */
[----:B------:R-:W-:-:S02]  /*3370*/  P2R R17, PR, RZ, 0x40 ;  /* 0x00000040ff117803 */ /* 0x000fc40000000000 */
        /* <DEDUP_REMOVED lines=16> */
[----:B------:R-:W-:Y:S02]  /*3480*/  LOP3.LUT R2, R19, UR49, RZ, 0x3c, !PT ;  /* 0x0000003113027c12 */ /* 0x000fe4000f8e3cff */
[----:B------:R-:W-:-:S09]  /*3490*/  ISETP.NE.AND P6, PT, R47, RZ, PT ;  /* 0x000000ff2f00720c */ /* 0x000fd20003fc5270 */
[----:B------:R-:W-:Y:S02]  /*34a0*/  @!P5 IADD3 R49, PT, PT, -R49, RZ, RZ ;  /* 0x000000ff3131d210 */ /* 0x000fe40007ffe1ff */
[----:B------:R-:W-:Y:S02]  /*34b0*/  ISETP.GE.AND P5, PT, R2, RZ, PT ;  /* 0x000000ff0200720c */ /* 0x000fe40003fa6270 */
[----:B------:R-:W-:Y:S02]  /*34c0*/  SEL R2, R8, R49, !P1 ;  /* 0x0000003108027207 */ /* 0x000fe40004800000 */
[----:B------:R-:W-:Y:S02]  /*34d0*/  P2R R47, PR, RZ, 0x40 ;  /* 0x00000040ff2f7803 */ /* 0x000fe40000000000 */
[----:B------:R-:W-:Y:S02]  /*34e0*/  ISETP.NE.AND P6, PT, R33, RZ, PT ;  /* 0x000000ff2100720c */ /* 0x000fe40003fc5270 */
[----:B------:R-:W-:-:S02]  /*34f0*/  IADD3 R3, PT, PT, -R2, RZ, RZ ;  /* 0x000000ff02037210 */ /* 0x000fc40007ffe1ff */
[----:B------:R-:W-:Y:S02]  /*3500*/  P2R R48, PR, RZ, 0x40 ;  /* 0x00000040ff307803 */ /* 0x000fe40000000000 */
        /* <DEDUP_REMOVED lines=55> */
[----:B------:R-:W-:Y:S02]  /*3880*/  ISETP.NE.AND P0, PT, R36, RZ, PT ;  /* 0x000000ff2400720c */ /* 0x000fe40003f05270 */
[----:B------:R-:W-:-:S02]  /*3890*/  LEA.HI.X.SX32 R5, R19, UR37, 0x2, P1 ;  /* 0x0000002513057c11 */ /* 0x000fc400088f16ff */
[----:B------:R-:W-:Y:S02]  /*38a0*/  LEA.HI.X.SX32 R19, R22, UR39, 0x1, P2 ;  /* 0x0000002716137c11 */ /* 0x000fe400090f0eff */
[----:B------:R-:W-:Y:S02]  /*38b0*/  IADD3 R22, P3, PT, R32, UR38, RZ ;  /* 0x0000002620167c10 */ /* 0x000fe4000ff7e0ff */
[----:B------:R-:W-:Y:S02]  /*38c0*/  R2UR UR6, R24 ;  /* 0x00000000180672ca */ /* 0x000fe400000e0000 */
[----:B------:R-:W-:Y:S02]  /*38d0*/  R2UR UR7, R25 ;  /* 0x00000000190772ca */ /* 0x000fe400000e0000 */
[----:B------:R-:W-:Y:S02]  /*38e0*/  P2R R0, PR, RZ, 0x1 ;  /* 0x00000001ff007803 */ /* 0x000fe40000000000 */
[----:B------:R-:W-:-:S02]  /*38f0*/  ISETP.NE.AND P0, PT, R23, RZ, PT ;  /* 0x000000ff1700720c */ /* 0x000fc40003f05270 */
[----:B------:R-:W-:Y:S02]  /*3900*/  LEA.HI.X.SX32 R23, R32, UR39, 0x1, P3 ;  /* 0x0000002720177c11 */ /* 0x000fe400098f0eff */
[----:B------:R-:W-:-:S04]  /*3910*/  IADD3 R32, P4, PT, R8, UR38, RZ ;  /* 0x0000002608207c10 */ /* 0x000fc8000ff9e0ff */
[----:B------:R-:W-:Y:S01]  /*3920*/  LEA.HI.X.SX32 R33, R8, UR39, 0x1, P4 ;  /* 0x0000002708217c11 */ /* 0x000fe2000a0f0eff */
[----:B------:R-:W5:Y:S04]  /*3930*/  LDG.E.U8 R18, desc[UR6][R18.64] ;  /* 0x0000000612127981 */ /* 0x000f68000c1e1100 */
[----:B------:R-:W5:Y:S04]  /*3940*/  LDG.E.U8 R32, desc[UR6][R32.64] ;  /* 0x0000000620207981 */ /* 0x000f68000c1e1100 */
[----:B------:R0:W5:Y:S04]  /*3950*/  LDG.E R2, desc[UR6][R2.64] ;  /* 0x0000000602027981 */ /* 0x000168000c1e1900 */
[----:B------:R1:W5:Y:S04]  /*3960*/  LDG.E.U8 R22, desc[UR6][R22.64] ;  /* 0x0000000616167981 */ /* 0x000368000c1e1100 */
[----:B------:R-:W5:Y:S01]  /*3970*/  LDG.E R4, desc[UR6][R4.64] ;  /* 0x0000000604047981 */ /* 0x000f62000c1e1900 */
[----:B------:R-:W-:Y:S01]  /*3980*/  ISETP.NE.AND P4, PT, R35, RZ, PT ;  /* 0x000000ff2300720c */ /* 0x000fe20003f85270 */
[----:B------:R-:W-:Y:S01]  /*3990*/  FMUL R35, R14, UR4 ;  /* 0x000000040e237c20 */ /* 0x000fe20008400000 */
[----:B--2---:R-:W-:Y:S01]  /*39a0*/  ISETP.NE.AND P3, PT, R7, RZ, PT ;  /* 0x000000ff0700720c */ /* 0x004fe20003f65270 */
[----:B------:R-:W-:-:S03]  /*39b0*/  FMUL R7, R16, UR4 ;  /* 0x0000000410077c20 */ /* 0x000fc60008400000 */
[----:B------:R-:W-:Y:S02]  /*39c0*/  FSEL R35, R35, R10, P6 ;  /* 0x0000000a23237208 */ /* 0x000fe40003000000 */
[----:B------:R-:W-:Y:S01]  /*39d0*/  ISETP.NE.AND P6, PT, R48, RZ, PT ;  /* 0x000000ff3000720c */ /* 0x000fe20003fc5270 */
[----:B------:R-:W-:-:S03]  /*39e0*/  FMUL R21, R21, UR4 ;  /* 0x0000000415157c20 */ /* 0x000fc60008400000 */
[----:B------:R-:W-:Y:S01]  /*39f0*/  FSEL R8, R7, R10, P6 ;  /* 0x0000000a07087208 */ /* 0x000fe20003000000 */
[----:B------:R-:W-:Y:S01]  /*3a00*/  FMUL R7, R9, UR4 ;  /* 0x0000000409077c20 */ /* 0x000fe20008400000 */
[----:B------:R-:W-:-:S04]  /*3a10*/  ISETP.NE.AND P6, PT, R47, RZ, PT ;  /* 0x000000ff2f00720c */ /* 0x000fc80003fc5270 */
[-C--:B------:R-:W-:Y:S01]  /*3a20*/  FSEL R16, R21, R10.reuse, P6 ;  /* 0x0000000a15107208 */ /* 0x080fe20003000000 */
[----:B---3--:R-:W-:Y:S01]  /*3a30*/  FMUL R21, R46, UR4 ;  /* 0x000000042e157c20 */ /* 0x008fe20008400000 */
[-C--:B------:R-:W-:Y:S02]  /*3a40*/  FSEL R7, R7, R10.reuse, P4 ;  /* 0x0000000a07077208 */ /* 0x080fe40002000000 */
[----:B------:R-:W-:Y:S01]  /*3a50*/  ISETP.NE.AND P4, PT, R17, RZ, PT ;  /* 0x000000ff1100720c */ /* 0x000fe20003f85270 */
[----:B------:R-:W-:Y:S01]  /*3a60*/  FMUL R17, R20, UR4 ;  /* 0x0000000414117c20 */ /* 0x000fe20008400000 */
[----:B------:R-:W-:-:S04]  /*3a70*/  FSEL R21, R21, R10, P3 ;  /* 0x0000000a15157208 */ /* 0x000fc80001800000 */
[----:B------:R-:W-:Y:S02]  /*3a80*/  FSEL R17, R17, R10, P0 ;  /* 0x0000000a11117208 */ /* 0x000fe40000000000 */
[----:B------:R-:W-:Y:S02]  /*3a90*/  ISETP.NE.AND P0, PT, R0, RZ, PT ;  /* 0x000000ff0000720c */ /* 0x000fe40003f05270 */
[----:B------:R-:W-:Y:S01]  /*3aa0*/  FMNMX R0, R21, -INF , !PT ;  /* 0xff80000015007809 */ /* 0x000fe20007800000 */
[----:B------:R-:W-:-:S03]  /*3ab0*/  FMUL R9, R13, UR4 ;  /* 0x000000040d097c20 */ /* 0x000fc60008400000 */
[----:B------:R-:W-:-:S04]  /*3ac0*/  FMNMX R13, R0, R35, !PT ;  /* 0x00000023000d7209 */ /* 0x000fc80007800000 */
[----:B------:R-:W-:Y:S02]  /*3ad0*/  FMNMX R0, R13, R8, !PT ;  /* 0x000000080d007209 */ /* 0x000fe40007800000 */
[----:B------:R-:W-:Y:S02]  /*3ae0*/  FSEL R9, R9, R10, P5 ;  /* 0x0000000a09097208 */ /* 0x000fe40002800000 */
[----:B------:R-:W-:Y:S01]  /*3af0*/  FMNMX R0, R0, R7, !PT ;  /* 0x0000000700007209 */ /* 0x000fe20007800000 */
[----:B------:R-:W-:-:S03]  /*3b00*/  FMUL R15, R15, UR4 ;  /* 0x000000040f0f7c20 */ /* 0x000fc60008400000 */
[----:B0-----:R-:W-:Y:S02]  /*3b10*/  FMNMX R3, R0, R9, !PT ;  /* 0x0000000900037209 */ /* 0x001fe40007800000 */
[----:B------:R-:W-:Y:S02]  /*3b20*/  ISETP.NE.AND P3, PT, R43, RZ, PT ;  /* 0x000000ff2b00720c */ /* 0x000fe40003f65270 */
[----:B------:R-:W-:Y:S01]  /*3b30*/  FMNMX R0, R3, R16, !PT ;  /* 0x0000001003007209 */ /* 0x000fe20007800000 */
[----:B------:R-:W-:Y:S01]  /*3b40*/  FMUL R19, R12, UR4 ;  /* 0x000000040c137c20 */ /* 0x000fe20008400000 */
[----:B-1----:R-:W-:Y:S02]  /*3b50*/  FSEL R23, R15, R10, P3 ;  /* 0x0000000a0f177208 */ /* 0x002fe40001800000 */
[----:B------:R-:W-:Y:S01]  /*3b60*/  FMNMX R0, R0, R17, !PT ;  /* 0x0000001100007209 */ /* 0x000fe20007800000 */
[----:B------:R-:W-:Y:S01]  /*3b70*/  FMUL R11, R11, UR4 ;  /* 0x000000040b0b7c20 */ /* 0x000fe20008400000 */
[----:B------:R-:W-:-:S02]  /*3b80*/  ISETP.NE.AND P5, PT, R31, RZ, PT ;  /* 0x000000ff1f00720c */ /* 0x000fc40003fa5270 */
[-C--:B------:R-:W-:Y:S02]  /*3b90*/  FSEL R19, R19, R10.reuse, P4 ;  /* 0x0000000a13137208 */ /* 0x080fe40002000000 */
[----:B------:R-:W-:Y:S01]  /*3ba0*/  FMNMX R0, R0, R23, !PT ;  /* 0x0000001700007209 */ /* 0x000fe20007800000 */
[----:B------:R-:W-:Y:S01]  /*3bb0*/  FMUL R33, R30, UR4 ;  /* 0x000000041e217c20 */ /* 0x000fe20008400000 */
[----:B------:R-:W-:Y:S02]  /*3bc0*/  ISETP.NE.AND P6, PT, R45, RZ, PT ;  /* 0x000000ff2d00720c */ /* 0x000fe40003fc5270 */
        /* <DEDUP_REMOVED lines=9> */
[----:B----4-:R-:W-:Y:S01]  /*3c60*/  FMUL R39, R39, UR4 ;  /* 0x0000000427277c20 */ /* 0x010fe20008400000 */
[----:B-----5:R-:W-:Y:S02]  /*3c70*/  ISETP.NE.AND P2, PT, R40, RZ, PT ;  /* 0x000000ff2800720c */ /* 0x020fe40003f45270 */
[----:B------:R-:W-:-:S02]  /*3c80*/  FSEL R43, R43, R10, P1 ;  /* 0x0000000a2b2b7208 */ /* 0x000fc40000800000 */
[----:B------:R-:W-:Y:S01]  /*3c90*/  FMNMX R0, R0, R37, !PT ;  /* 0x0000002500007209 */ /* 0x000fe20007800000 */
[----:B------:R-:W-:Y:S01]  /*3ca0*/  FMUL R45, R34, UR4 ;  /* 0x00000004222d7c20 */ /* 0x000fe20008400000 */
[----:B------:R-:W-:Y:S02]  /*3cb0*/  ISETP.NE.AND P0, PT, R41, RZ, PT ;  /* 0x000000ff2900720c */ /* 0x000fe40003f05270 */
[-C--:B------:R-:W-:Y:S02]  /*3cc0*/  FSEL R47, R39, R10.reuse, P2 ;  /* 0x0000000a272f7208 */ /* 0x080fe40001000000 */
[----:B------:R-:W-:Y:S01]  /*3cd0*/  FMNMX R0, R0, R43, !PT ;  /* 0x0000002b00007209 */ /* 0x000fe20007800000 */
[----:B------:R-:W-:Y:S01]  /*3ce0*/  FMUL R41, R42, UR4 ;  /* 0x000000042a297c20 */ /* 0x000fe20008400000 */
[----:B------:R-:W-:Y:S02]  /*3cf0*/  FSEL R45, R45, R10, P0 ;  /* 0x0000000a2d2d7208 */ /* 0x000fe40000000000 */
[----:B------:R-:W-:-:S04]  /*3d00*/  FMNMX R0, R0, R47, !PT ;  /* 0x0000002f00007209 */ /* 0x000fc80007800000 */
[----:B------:R-:W-:Y:S02]  /*3d10*/  FMNMX R0, R0, R45, !PT ;  /* 0x0000002d00007209 */ /* 0x000fe40007800000 */
[----:B------:R-:W-:Y:S02]  /*3d20*/  ISETP.NE.AND P1, PT, R18, RZ, PT ;  /* 0x000000ff1200720c */ /* 0x000fe40003f25270 */
        /* <DEDUP_REMOVED lines=37> */
[-C--:B------:R-:W-:Y:S01]  /*3f80*/  FFMA.SAT R23, R38, R11.reuse, 0.5 ;  /* 0x3f00000026177423 */ /* 0x080fe2000000200b */
[----:B------:R-:W-:Y:S01]  /*3f90*/  FADD R7, R15, -12583039 ;  /* 0xcb40007f0f077421 */ /* 0x000fe20000000000 */
[----:B------:R-:W-:Y:S01]  /*3fa0*/  FFMA R5, R44, 1.4426950216293334961, -R5 ;  /* 0x3fb8aa3b2c057823 */ /* 0x000fe20000000805 */
[-C--:B------:R-:W-:Y:S01]  /*3fb0*/  FFMA.SAT R9, R32, R11.reuse, 0.5 ;  /* 0x3f00000020097423 */ /* 0x080fe2000000200b */
[-C--:B------:R-:W-:Y:S01]  /*3fc0*/  FFMA.RM R23, R23, R12.reuse, 12582913 ;  /* 0x4b40000117177423 */ /* 0x080fe2000000400c */
[----:B------:R-:W-:Y:S01]  /*3fd0*/  FFMA R7, R40, 1.4426950216293334961, -R7 ;  /* 0x3fb8aa3b28077823 */ /* 0x000fe20000000807 */
[----:B------:R-:W-:Y:S01]  /*3fe0*/  FFMA R44, R44, 1.925963033500011079e-08, R5 ;  /* 0x32a570602c2c7823 */ /* 0x000fe20000000005 */
[----:B------:R-:W-:Y:S01]  /*3ff0*/  FADD R5, R13, -12583039 ;  /* 0xcb40007f0d057421 */ /* 0x000fe20000000000 */
[-C--:B------:R-:W-:Y:S01]  /*4000*/  FFMA.RM R9, R9, R12.reuse, 12582913 ;  /* 0x4b40000109097423 */ /* 0x080fe2000000400c */
[--C-:B------:R-:W-:Y:S01]  /*4010*/  FADD R30, R17, -R42.reuse ;  /* 0x8000002a111e7221 */ /* 0x100fe20000000000 */
[----:B------:R-:W-:Y:S01]  /*4020*/  FFMA R40, R40, 1.925963033500011079e-08, R7 ;  /* 0x32a5706028287823 */ /* 0x000fe20000000007 */
[----:B------:R-:W-:Y:S01]  /*4030*/  FFMA R5, R36, 1.4426950216293334961, -R5 ;  /* 0x3fb8aa3b24057823 */ /* 0x000fe20000000805 */
[-C--:B------:R-:W-:Y:S01]  /*4040*/  FFMA.SAT R17, R34, R11.reuse, 0.5 ;  /* 0x3f00000022117423 */ /* 0x080fe2000000200b */
[----:B------:R-:W-:Y:S01]  /*4050*/  FADD R7, R9, -12583039 ;  /* 0xcb40007f09077421 */ /* 0x000fe20000000000 */
[----:B------:R-:W0:Y:S01]  /*4060*/  MUFU.EX2 R44, R44 ;  /* 0x0000002c002c7308 */ /* 0x000e220000000800 */
[----:B------:R-:W-:Y:S01]  /*4070*/  FFMA R36, R36, 1.925963033500011079e-08, R5 ;  /* 0x32a5706024247823 */ /* 0x000fe20000000005 */
[----:B------:R-:W-:Y:S01]  /*4080*/  FADD R5, R23, -12583039 ;  /* 0xcb40007f17057421 */ /* 0x000fe20000000000 */
[-C--:B------:R-:W-:Y:S01]  /*4090*/  FFMA.RM R17, R17, R12.reuse, 12582913 ;  /* 0x4b40000111117423 */ /* 0x080fe2000000400c */
[----:B------:R-:W-:Y:S01]  /*40a0*/  FFMA R7, R32, 1.4426950216293334961, -R7 ;  /* 0x3fb8aa3b20077823 */ /* 0x000fe20000000807 */
[----:B------:R-:W-:Y:S01]  /*40b0*/  FADD R2, R19, -R42 ;  /* 0x8000002a13027221 */ /* 0x000fe20000000000 */
[----:B------:R-:W-:Y:S01]  /*40c0*/  FFMA R5, R38, 1.4426950216293334961, -R5 ;  /* 0x3fb8aa3b26057823 */ /* 0x000fe20000000805 */
[-C--:B------:R-:W-:Y:S01]  /*40d0*/  FFMA.SAT R19, R0, R11.reuse, 0.5 ;  /* 0x3f00000000137423 */ /* 0x080fe2000000200b */
[----:B------:R-:W-:Y:S01]  /*40e0*/  FFMA R32, R32, 1.925963033500011079e-08, R7 ;  /* 0x32a5706020207823 */ /* 0x000fe20000000007 */
[-C--:B------:R-:W-:Y:S01]  /*40f0*/  FFMA.SAT R7, R30, R11.reuse, 0.5 ;  /* 0x3f0000001e077423 */ /* 0x080fe2000000200b */
[----:B------:R-:W-:Y:S01]  /*4100*/  FFMA R38, R38, 1.925963033500011079e-08, R5 ;  /* 0x32a5706026267823 */ /* 0x000fe20000000005 */
[----:B------:R-:W-:Y:S01]  /*4110*/  FADD R5, R17, -12583039 ;  /* 0xcb40007f11057421 */ /* 0x000fe20000000000 */
[----:B------:R-:W1:Y:S01]  /*4120*/  MUFU.EX2 R36, R36 ;  /* 0x0000002400247308 */ /* 0x000e620000000800 */
[-C--:B------:R-:W-:Y:S01]  /*4130*/  FFMA.RM R7, R7, R12.reuse, 12582913 ;  /* 0x4b40000107077423 */ /* 0x080fe2000000400c */
[----:B------:R-:W-:Y:S01]  /*4140*/  SHF.L.U32 R3, R3, 0x17, RZ ;  /* 0x0000001703037819 */ /* 0x000fe200000006ff */
[----:B------:R-:W-:Y:S01]  /*4150*/  FFMA R5, R34, 1.4426950216293334961, -R5 ;  /* 0x3fb8aa3b22057823 */ /* 0x000fe20000000805 */
[----:B------:R-:W-:Y:S01]  /*4160*/  FFMA.RM R19, R19, R12, 12582913 ;  /* 0x4b40000113137423 */ /* 0x000fe2000000400c */
[----:B------:R-:W-:Y:S01]  /*4170*/  FFMA.SAT R21, R2, R11, 0.5 ;  /* 0x3f00000002157423 */ /* 0x000fe2000000200b */
[----:B------:R-:W-:-:S02]  /*4180*/  IMAD.SHL.U32 R13, R13, 0x800000, RZ ;  /* 0x008000000d0d7824 */ /* 0x000fc400078e00ff */
[----:B------:R-:W-:Y:S01]  /*4190*/  FFMA R34, R34, 1.925963033500011079e-08, R5 ;  /* 0x32a5706022227823 */ /* 0x000fe20000000005 */
[----:B------:R-:W-:Y:S01]  /*41a0*/  FADD R5, R7, -12583039 ;  /* 0xcb40007f07057421 */ /* 0x000fe20000000000 */
[----:B------:R-:W-:Y:S01]  /*41b0*/  FFMA.RM R21, R21, R12, 12582913 ;  /* 0x4b40000115157423 */ /* 0x000fe2000000400c */
[--C-:B------:R-:W-:Y:S01]  /*41c0*/  FADD R4, R33, -R42.reuse ;  /* 0x8000002a21047221 */ /* 0x100fe20000000000 */
[--C-:B------:R-:W-:Y:S01]  /*41d0*/  FADD R22, R31, -R42.reuse ;  /* 0x8000002a1f167221 */ /* 0x100fe20000000000 */
[C---:B------:R-:W-:Y:S01]  /*41e0*/  FFMA R5, R30.reuse, 1.4426950216293334961, -R5 ;  /* 0x3fb8aa3b1e057823 */ /* 0x040fe20000000805 */
[--C-:B------:R-:W-:Y:S01]  /*41f0*/  FADD R6, R37, -R42.reuse ;  /* 0x8000002a25067221 */ /* 0x100fe20000000000 */
[----:B------:R-:W-:Y:S01]  /*4200*/  MUFU.EX2 R32, R32 ;  /* 0x0000002000207308 */ /* 0x000fe20000000800 */
[----:B------:R-:W-:Y:S01]  /*4210*/  FADD R16, R43, -R42 ;  /* 0x8000002a2b107221 */ /* 0x000fe20000000000 */
[----:B------:R-:W-:Y:S01]  /*4220*/  FFMA R30, R30, 1.925963033500011079e-08, R5 ;  /* 0x32a570601e1e7823 */ /* 0x000fe20000000005 */
[----:B0-----:R-:W-:Y:S01]  /*4230*/  FMUL R5, R3, R44 ;  /* 0x0000002c03057220 */ /* 0x001fe20000400000 */
[----:B------:R-:W-:Y:S01]  /*4240*/  FADD R3, R19, -12583039 ;  /* 0xcb40007f13037421 */ /* 0x000fe20000000000 */
[----:B------:R-:W-:Y:S01]  /*4250*/  FFMA.SAT R37, R6, R11, 0.5 ;  /* 0x3f00000006257423 */ /* 0x000fe2000000200b */
[----:B------:R-:W-:-:S02]  /*4260*/  IMAD.SHL.U32 R9, R9, 0x800000, RZ ;  /* 0x0080000009097824 */ /* 0x000fc400078e00ff */
[--C-:B------:R-:W-:Y:S01]  /*4270*/  FADD R8, R47, -R42.reuse ;  /* 0x8000002a2f087221 */ /* 0x100fe20000000000 */
[C---:B------:R-:W-:Y:S01]  /*4280*/  FFMA R3, R0.reuse, 1.4426950216293334961, -R3 ;  /* 0x3fb8aa3b00037823 */ /* 0x040fe20000000803 */
[----:B------:R-:W-:Y:S02]  /*4290*/  IMAD.SHL.U32 R19, R19, 0x800000, RZ ;  /* 0x0080000013137824 */ /* 0x000fe400078e00ff */
[--C-:B------:R-:W-:Y:S01]  /*42a0*/  FADD R18, R45, -R42.reuse ;  /* 0x8000002a2d127221 */ /* 0x100fe20000000000 */
[----:B------:R-:W0:Y:S01]  /*42b0*/  MUFU.EX2 R30, R30 ;  /* 0x0000001e001e7308 */ /* 0x000e220000000800 */
[----:B------:R-:W-:Y:S01]  /*42c0*/  FFMA R33, R0, 1.925963033500011079e-08, R3 ;  /* 0x32a5706000217823 */ /* 0x000fe20000000003 */
[----:B-1----:R-:W-:Y:S01]  /*42d0*/  FMUL R0, R13, R36 ;  /* 0x000000240d007220 */ /* 0x002fe20000400000 */
[----:B------:R-:W-:Y:S01]  /*42e0*/  FADD R13, R21, -12583039 ;  /* 0xcb40007f150d7421 */ /* 0x000fe20000000000 */
[--C-:B------:R-:W-:Y:S01]  /*42f0*/  FADD R14, R41, -R42.reuse ;  /* 0x8000002a290e7221 */ /* 0x100fe20000000000 */
[----:B------:R-:W-:Y:S01]  /*4300*/  SHF.L.U32 R7, R7, 0x17, RZ ;  /* 0x0000001707077819 */ /* 0x000fe200000006ff */
[--C-:B------:R-:W-:Y:S01]  /*4310*/  FADD R20, R39, -R42.reuse ;  /* 0x8000002a27147221 */ /* 0x100fe20000000000 */
[----:B------:R-:W-:Y:S01]  /*4320*/  FFMA R13, R2, 1.4426950216293334961, -R13 ;  /* 0x3fb8aa3b020d7823 */ /* 0x000fe2000000080d */
[----:B------:R-:W1:Y:S01]  /*4330*/  MUFU.EX2 R3, R38 ;  /* 0x0000002600037308 */ /* 0x000e620000000800 */
[----:B------:R-:W-:-:S02]  /*4340*/  FADD R10, R10, -R42 ;  /* 0x8000002a0a0a7221 */ /* 0x000fc40000000000 */
[----:B------:R-:W-:Y:S01]  /*4350*/  FFMA R31, R2, 1.925963033500011079e-08, R13 ;  /* 0x32a57060021f7823 */ /* 0x000fe2000000000d */
[----:B------:R-:W-:Y:S01]  /*4360*/  FFMA.SAT R13, R22, R11, 0.5 ;  /* 0x3f000000160d7423 */ /* 0x000fe2000000200b */
[----:B------:R-:W-:-:S03]  /*4370*/  SHF.L.U32 R2, R23, 0x17, RZ ;  /* 0x0000001717027819 */ /* 0x000fc600000006ff */
[----:B------:R-:W-:Y:S01]  /*4380*/  FFMA.RM R13, R13, R12, 12582913 ;  /* 0x4b4000010d0d7423 */ /* 0x000fe2000000400c */
[----:B------:R2:W-:Y:S01]  /*4390*/  MUFU.EX2 R38, R33 ;  /* 0x0000002100267308 */ /* 0x0005e20000000800 */
[----:B0-----:R-:W-:Y:S02]  /*43a0*/  FMUL R7, R7, R30 ;  /* 0x0000001e07077220 */ /* 0x001fe40000400000 */
[----:B------:R-:W-:-:S04]  /*43b0*/  FADD R23, R13, -12583039 ;  /* 0xcb40007f0d177421 */ /* 0x000fc80000000000 */
[----:B------:R-:W-:Y:S01]  /*43c0*/  FFMA R23, R22, 1.4426950216293334961, -R23 ;  /* 0x3fb8aa3b16177823 */ /* 0x000fe20000000817 */
[----:B-1----:R-:W-:Y:S01]  /*43d0*/  FMUL R2, R2, R3 ;  /* 0x0000000302027220 */ /* 0x002fe20000400000 */
[----:B------:R-:W-:Y:S02]  /*43e0*/  IMAD.SHL.U32 R3, R15, 0x800000, RZ ;  /* 0x008000000f037824 */ /* 0x000fe400078e00ff */
[-C--:B------:R-:W-:Y:S01]  /*43f0*/  FFMA.SAT R15, R4, R11.reuse, 0.5 ;  /* 0x3f000000040f7423 */ /* 0x080fe2000000200b */
[----:B------:R-:W-:Y:S01]  /*4400*/  FFMA R22, R22, 1.925963033500011079e-08, R23 ;  /* 0x32a5706016167823 */ /* 0x000fe20000000017 */
[----:B--2---:R-:W-:Y:S01]  /*4410*/  FFMA.SAT R33, R14, R11, 0.5 ;  /* 0x3f0000000e217423 */ /* 0x004fe2000000200b */
        /* <DEDUP_REMOVED lines=8> */
[----:B------:R-:W-:Y:S02]  /*44a0*/  FFMA.RM R17, R37, R12, 12582913 ;  /* 0x4b40000125117423 */ /* 0x000fe4000000400c */
[----:B------:R-:W-:Y:S02]  /*44b0*/  MUFU.EX2 R37, R22 ;  /* 0x0000001600257308 */ /* 0x000fe40000000800 */
[----:B0-----:R-:W-:Y:S01]  /*44c0*/  FMUL R4, R4, R23 ;  /* 0x0000001704047220 */ /* 0x001fe20000400000 */
[C---:B------:R-:W-:Y:S01]  /*44d0*/  FADD R23, R17.reuse, -12583039 ;  /* 0xcb40007f11177421 */ /* 0x040fe20000000000 */
[----:B------:R-:W-:-:S03]  /*44e0*/  IMAD.SHL.U32 R17, R17, 0x800000, RZ ;  /* 0x0080000011117824 */ /* 0x000fc600078e00ff */
[----:B------:R-:W-:Y:S01]  /*44f0*/  FFMA R23, R6, 1.4426950216293334961, -R23 ;  /* 0x3fb8aa3b06177823 */ /* 0x000fe20000000817 */
[----:B-1----:R-:W-:-:S03]  /*4500*/  FMUL R3, R3, R40 ;  /* 0x0000002803037220 */ /* 0x002fc60000400000 */
        /* <DEDUP_REMOVED lines=15> */
[----:B------:R-:W-:Y:S01]  /*4600*/  FMUL R8, R19, R38 ;  /* 0x0000002613087220 */ /* 0x000fe20000400000 */
[----:B------:R-:W-:Y:S01]  /*4610*/  FFMA.SAT R19, R18, R11, 0.5 ;  /* 0x3f00000012137423 */ /* 0x000fe2000000200b */
[----:B------:R0:W1:Y:S03]  /*4620*/  MUFU.EX2 R38, R31 ;  /* 0x0000001f00267308 */ /* 0x0000660000000800 */
[----:B------:R-:W-:-:S04]  /*4630*/  FFMA.RM R19, R19, R12, 12582913 ;  /* 0x4b40000113137423 */ /* 0x000fc8000000400c */
[----:B------:R-:W-:Y:S01]  /*4640*/  FADD R9, R19, -12583039 ;  /* 0xcb40007f13097421 */ /* 0x000fe20000000000 */
[----:B------:R-:W-:Y:S01]  /*4650*/  MUFU.EX2 R36, R36 ;  /* 0x0000002400247308 */ /* 0x000fe20000000800 */
[----:B0-----:R-:W-:Y:S02]  /*4660*/  FFMA.SAT R31, R10, R11, 0.5 ;  /* 0x3f0000000a1f7423 */ /* 0x001fe4000000200b */
[----:B------:R-:W-:-:S04]  /*4670*/  FFMA R9, R18, 1.4426950216293334961, -R9 ;  /* 0x3fb8aa3b12097823 */ /* 0x000fc80000000809 */
[----:B------:R-:W-:Y:S01]  /*4680*/  FFMA R30, R18, 1.925963033500011079e-08, R9 ;  /* 0x32a57060121e7823 */ /* 0x000fe20000000009 */
[----:B------:R-:W-:Y:S01]  /*4690*/  FFMA.RM R18, R33, R12, 12582913 ;  /* 0x4b40000121127423 */ /* 0x000fe2000000400c */
[----:B------:R-:W-:-:S03]  /*46a0*/  SHF.L.U32 R9, R21, 0x17, RZ ;  /* 0x0000001715097819 */ /* 0x000fc600000006ff */
[----:B------:R-:W-:Y:S02]  /*46b0*/  FADD R21, R18, -12583039 ;  /* 0xcb40007f12157421 */ /* 0x000fe40000000000 */
[----:B-1----:R-:W-:Y:S02]  /*46c0*/  FMUL R9, R9, R38 ;  /* 0x0000002609097220 */ /* 0x002fe40000400000 */
[C---:B------:R-:W-:Y:S01]  /*46d0*/  FFMA R21, R14.reuse, 1.4426950216293334961, -R21 ;  /* 0x3fb8aa3b0e157823 */ /* 0x040fe20000000815 */
[----:B------:R-:W0:Y:S03]  /*46e0*/  MUFU.EX2 R38, R35 ;  /* 0x0000002300267308 */ /* 0x000e260000000800 */
[----:B------:R-:W-:Y:S01]  /*46f0*/  FFMA R14, R14, 1.925963033500011079e-08, R21 ;  /* 0x32a570600e0e7823 */ /* 0x000fe20000000015 */
[----:B------:R-:W-:-:S04]  /*4700*/  FFMA.SAT R21, R20, R11, 0.5 ;  /* 0x3f00000014157423 */ /* 0x000fc8000000200b */
[-C--:B------:R-:W-:Y:S01]  /*4710*/  FFMA.RM R11, R21, R12.reuse, 12582913 ;  /* 0x4b400001150b7423 */ /* 0x080fe2000000400c */
[----:B------:R-:W-:Y:S01]  /*4720*/  FFMA.RM R12, R31, R12, 12582913 ;  /* 0x4b4000011f0c7423 */ /* 0x000fe2000000400c */
[----:B------:R-:W1:Y:S02]  /*4730*/  MUFU.EX2 R35, R30 ;  /* 0x0000001e00237308 */ /* 0x000e640000000800 */
[C---:B------:R-:W-:Y:S01]  /*4740*/  FADD R21, R11.reuse, -12583039 ;  /* 0xcb40007f0b157421 */ /* 0x040fe20000000000 */
[----:B------:R-:W-:-:S03]  /*4750*/  SHF.L.U32 R11, R11, 0x17, RZ ;  /* 0x000000170b0b7819 */ /* 0x000fc600000006ff */
[----:B------:R-:W-:Y:S01]  /*4760*/  FFMA R21, R20, 1.4426950216293334961, -R21 ;  /* 0x3fb8aa3b14157823 */ /* 0x000fe20000000815 */
[----:B0-----:R-:W-:Y:S01]  /*4770*/  FMUL R22, R15, R38 ;  /* 0x000000260f167220 */ /* 0x001fe20000400000 */
[----:B------:R-:W-:Y:S01]  /*4780*/  IMAD.SHL.U32 R15, R16, 0x800000, RZ ;  /* 0x00800000100f7824 */ /* 0x000fe200078e00ff */
[----:B------:R-:W0:Y:S01]  /*4790*/  MUFU.EX2 R38, R14 ;  /* 0x0000000e00267308 */ /* 0x000e220000000800 */
[----:B------:R-:W-:Y:S01]  /*47a0*/  FFMA R33, R20, 1.925963033500011079e-08, R21 ;  /* 0x32a5706014217823 */ /* 0x000fe20000000015 */
[C---:B------:R-:W-:Y:S01]  /*47b0*/  FADD R21, R12.reuse, -12583039 ;  /* 0xcb40007f0c157421 */ /* 0x040fe20000000000 */
[----:B------:R-:W-:Y:S01]  /*47c0*/  SHF.L.U32 R16, R19, 0x17, RZ ;  /* 0x0000001713107819 */ /* 0x000fe200000006ff */
[----:B------:R-:W-:Y:S01]  /*47d0*/  FMUL R19, R15, R36 ;  /* 0x000000240f137220 */ /* 0x000fe20000400000 */
[----:B------:R-:W-:Y:S02]  /*47e0*/  IMAD.SHL.U32 R12, R12, 0x800000, RZ ;  /* 0x008000000c0c7824 */ /* 0x000fe400078e00ff */
[----:B------:R-:W-:-:S04]  /*47f0*/  FFMA R21, R10, 1.4426950216293334961, -R21 ;  /* 0x3fb8aa3b0a157823 */ /* 0x000fc80000000815 */
[----:B------:R-:W-:Y:S01]  /*4800*/  FFMA R31, R10, 1.925963033500011079e-08, R21 ;  /* 0x32a570600a1f7823 */ /* 0x000fe20000000015 */
[----:B------:R-:W-:-:S04]  /*4810*/  FADD R21, RZ, R5 ;  /* 0x00000005ff157221 */ /* 0x000fc80000000000 */
[----:B------:R-:W-:Y:S01]  /*4820*/  FADD R21, R21, R0 ;  /* 0x0000000015157221 */ /* 0x000fe20000000000 */
[----:B------:R-:W2:Y:S03]  /*4830*/  MUFU.EX2 R31, R31 ;  /* 0x0000001f001f7308 */ /* 0x000ea60000000800 */
[----:B------:R-:W-:-:S04]  /*4840*/  FADD R10, R21, R2 ;  /* 0x00000002150a7221 */ /* 0x000fc80000000000 */
[----:B------:R-:W-:Y:S01]  /*4850*/  FADD R21, R10, R3 ;  /* 0x000000030a157221 */ /* 0x000fe20000000000 */
[----:B------:R-:W-:-:S03]  /*4860*/  IMAD.SHL.U32 R10, R13, 0x800000, RZ ;  /* 0x008000000d0a7824 */ /* 0x000fc600078e00ff */
[----:B------:R-:W-:Y:S01]  /*4870*/  FADD R21, R21, R4 ;  /* 0x0000000415157221 */ /* 0x000fe20000000000 */
[----:B------:R-:W-:-:S03]  /*4880*/  FMUL R10, R10, R37 ;  /* 0x000000250a0a7220 */ /* 0x000fc60000400000 */
[----:B------:R-:W-:Y:S01]  /*4890*/  FADD R20, R21, R6 ;  /* 0x0000000615147221 */ /* 0x000fe20000000000 */
[----:B------:R-:W-:Y:S01]  /*48a0*/  FMUL R21, R17, R34 ;  /* 0x0000002211157220 */ /* 0x000fe20000400000 */
[----:B------:R-:W-:Y:S01]  /*48b0*/  IMAD.SHL.U32 R17, R18, 0x800000, RZ ;  /* 0x0080000012117824 */ /* 0x000fe200078e00ff */
[----:B------:R-:W3:Y:S01]  /*48c0*/  MUFU.EX2 R34, R33 ;  /* 0x0000002100227308 */ /* 0x000ee20000000800 */
[----:B------:R-:W-:Y:S01]  /*48d0*/  FADD R13, R20, R7 ;  /* 0x00000007140d7221 */ /* 0x000fe20000000000 */
[----:B-1----:R-:W-:Y:S01]  /*48e0*/  FMUL R18, R16, R35 ;  /* 0x0000002310127220 */ /* 0x002fe20000400000 */
[----:B0-----:R-:W-:Y:S02]  /*48f0*/  FMUL R17, R17, R38 ;  /* 0x0000002611117220 */ /* 0x001fe40000400000 */
[----:B------:R-:W-:-:S04]  /*4900*/  FADD R20, R13, R8 ;  /* 0x000000080d147221 */ /* 0x000fc80000000000 */
[----:B------:R-:W-:Y:S01]  /*4910*/  FADD R13, R20, R9 ;  /* 0x00000009140d7221 */ /* 0x000fe20000000000 */
[----:B------:R-:W-:Y:S01]  /*4920*/  FMUL R20, R23, R32 ;  /* 0x0000002017147220 */ /* 0x000fe20000400000 */
[----:B--2---:R-:W-:Y:S02]  /*4930*/  FMUL R23, R12, R31 ;  /* 0x0000001f0c177220 */ /* 0x004fe40000400000 */
[----:B------:R-:W-:-:S04]  /*4940*/  FADD R13, R13, R10 ;  /* 0x0000000a0d0d7221 */ /* 0x000fc80000000000 */
        /* <DEDUP_REMOVED lines=18> */
.L_x_13122:
        /* <DEDUP_REMOVED lines=12> */
[----:B------:R-:W-:Y:S05]  /*4b30*/  CALL.REL.NOINC `($__internal_192_$__cuda_sm3x_div_rn_noftz_f32_slowpath) ;  /* 0x0000002000c87944 */ /* 0x000fea0003c00000 */
[----:B------:R-:W-:-:S07]  /*4b40*/  IMAD.MOV.U32 R11, RZ, RZ, R5 ;  /* 0x000000ffff0b7224 */ /* 0x000fce00078e0005 */
.L_x_13075:
[----:B------:R-:W-:Y:S05]  /*4b50*/  BSYNC.RECONVERGENT B3 ;  /* 0x0000000000037941 */ /* 0x000fea0003800200 */
.L_x_13074:
        /* <DEDUP_REMOVED lines=12> */
[----:B------:R-:W-:Y:S05]  /*4c20*/  CALL.REL.NOINC `($__internal_192_$__cuda_sm3x_div_rn_noftz_f32_slowpath) ;  /* 0x00000020008c7944 */ /* 0x000fea0003c00000 */
[----:B------:R-:W-:-:S07]  /*4c30*/  MOV R14, R5 ;  /* 0x00000005000e7202 */ /* 0x000fce0000000f00 */
.L_x_13077:
[----:B------:R-:W-:Y:S05]  /*4c40*/  BSYNC.RECONVERGENT B3 ;  /* 0x0000000000037941 */ /* 0x000fea0003800200 */
.L_x_13076:
        /* <DEDUP_REMOVED lines=12> */
[----:B------:R-:W-:Y:S05]  /*4d10*/  CALL.REL.NOINC `($__internal_192_$__cuda_sm3x_div_rn_noftz_f32_slowpath) ;  /* 0x0000002000507944 */ /* 0x000fea0003c00000 */
[----:B------:R-:W-:-:S07]  /*4d20*/  IMAD.MOV.U32 R0, RZ, RZ, R5 ;  /* 0x000000ffff007224 */ /* 0x000fce00078e0005 */
.L_x_13079:
[----:B------:R-:W-:Y:S05]  /*4d30*/  BSYNC.RECONVERGENT B3 ;  /* 0x0000000000037941 */ /* 0x000fea0003800200 */
.L_x_13078:
        /* <DEDUP_REMOVED lines=14> */
.L_x_13081:
[----:B------:R-:W-:Y:S05]  /*4e20*/  BSYNC.RECONVERGENT B3 ;  /* 0x0000000000037941 */ /* 0x000fea0003800200 */
.L_x_13080:
        /* <DEDUP_REMOVED lines=14> */
.L_x_13083:
[----:B------:R-:W-:Y:S05]  /*4f10*/  BSYNC.RECONVERGENT B3 ;  /* 0x0000000000037941 */ /* 0x000fea0003800200 */
.L_x_13082:
        /* <DEDUP_REMOVED lines=14> */
.L_x_13085:
[----:B------:R-:W-:Y:S05]  /*5000*/  BSYNC.RECONVERGENT B3 ;  /* 0x0000000000037941 */ /* 0x000fea0003800200 */
.L_x_13084:
        /* <DEDUP_REMOVED lines=14> */
.L_x_13087:
[----:B------:R-:W-:Y:S05]  /*50f0*/  BSYNC.RECONVERGENT B3 ;  /* 0x0000000000037941 */ /* 0x000fea0003800200 */
.L_x_13086:
        /* <DEDUP_REMOVED lines=14> */
.L_x_13089:
[----:B------:R-:W-:Y:S05]  /*51e0*/  BSYNC.RECONVERGENT B3 ;  /* 0x0000000000037941 */ /* 0x000fea0003800200 */
.L_x_13088:
        /* <DEDUP_REMOVED lines=14> */
.L_x_13091:
[----:B------:R-:W-:Y:S05]  /*52d0*/  BSYNC.RECONVERGENT B3 ;  /* 0x0000000000037941 */ /* 0x000fea0003800200 */
.L_x_13090:
        /* <DEDUP_REMOVED lines=14> */
.L_x_13093:
[----:B------:R-:W-:Y:S05]  /*53c0*/  BSYNC.RECONVERGENT B3 ;  /* 0x0000000000037941 */ /* 0x000fea0003800200 */
.L_x_13092:
        /* <DEDUP_REMOVED lines=14> */
.L_x_13095:
[----:B------:R-:W-:Y:S05]  /*54b0*/  BSYNC.RECONVERGENT B3 ;  /* 0x0000000000037941 */ /* 0x000fea0003800200 */
.L_x_13094:
        /* <DEDUP_REMOVED lines=14> */
.L_x_13097:
[----:B------:R-:W-:Y:S05]  /*55a0*/  BSYNC.RECONVERGENT B3 ;  /* 0x0000000000037941 */ /* 0x000fea0003800200 */
.L_x_13096:
        /* <DEDUP_REMOVED lines=14> */
.L_x_13099:
[----:B------:R-:W-:Y:S05]  /*5690*/  BSYNC.RECONVERGENT B3 ;  /* 0x0000000000037941 */ /* 0x000fea0003800200 */
.L_x_13098:
        /* <DEDUP_REMOVED lines=14> */
.L_x_13101:
[----:B------:R-:W-:Y:S05]  /*5780*/  BSYNC.RECONVERGENT B3 ;  /* 0x0000000000037941 */ /* 0x000fea0003800200 */
.L_x_13100:
        /* <DEDUP_REMOVED lines=14> */
.L_x_13103:
[----:B------:R-:W-:Y:S05]  /*5870*/  BSYNC.RECONVERGENT B3 ;  /* 0x0000000000037941 */ /* 0x000fea0003800200 */
.L_x_13102:
        /* <DEDUP_REMOVED lines=14> */
.L_x_13105:
[----:B------:R-:W-:Y:S05]  /*5960*/  BSYNC.RECONVERGENT B3 ;  /* 0x0000000000037941 */ /* 0x000fea0003800200 */
.L_x_13104:
        /* <DEDUP_REMOVED lines=14> */
.L_x_13107:
[----:B------:R-:W-:Y:S05]  /*5a50*/  BSYNC.RECONVERGENT B3 ;  /* 0x0000000000037941 */ /* 0x000fea0003800200 */
.L_x_13106:
        /* <DEDUP_REMOVED lines=13> */
.L_x_13109:
[----:B------:R-:W-:Y:S05]  /*5b30*/  BSYNC.RECONVERGENT B3 ;  /* 0x0000000000037941 */ /* 0x000fea0003800200 */
.L_x_13108:
        /* <DEDUP_REMOVED lines=58> */
.L_x_13072:
[----:B------:R-:W-:Y:S05]  /*5ee0*/  EXIT ;  /* 0x000000000000794d */ /* 0x000fea0003800000 */
.L_x_13073:
[----:B------:R-:W-:Y:S01]  /*5ef0*/  HFMA2 R11, -RZ, RZ, 0, 1.847743988037109375e-06 ;  /* 0x0000001fff0b7431 */ /* 0x000fe200000001ff */
[----:B------:R-:W-:Y:S01]  /*5f00*/  BSSY B1, `(.L_x_13111) ;  /* 0x0000006000017945 */ /* 0x000fe20003800000 */
[----:B------:R-:W-:Y:S02]  /*5f10*/  IMAD.MOV.U32 R12, RZ, RZ, 0x10 ;  /* 0x00000010ff0c7424 */ /* 0x000fe400078e00ff */
[----:B------:R-:W-:-:S07]  /*5f20*/  IMAD.MOV.U32 R15, RZ, RZ, -0x1 ;  /* 0xffffffffff0f7424 */ /* 0x000fce00078e00ff */
[----:B------:R-:W-:Y:S05]  /*5f30*/  WARPSYNC.COLLECTIVE R15, `(.L_x_13112) ;  /* 0x000000000f087348 */ /* 0x000fea0003c00000 */
[----:B------:R0:W1:Y:S02]  /*5f40*/  SHFL.BFLY P6, R14, R13, R12, R11 ;  /* 0x0c00000c0d0e7389 */ /* 0x00006400000c000b */
[----:B01----:R-:W-:Y:S05]  /*5f50*/  ENDCOLLECTIVE ;  /* 0x000000000000791b */ /* 0x003fea0003800000 */
.L_x_13112:
[----:B------:R-:W-:Y:S05]  /*5f60*/  BSYNC B1 ;  /* 0x0000000000017941 */ /* 0x000fea0003800000 */
.L_x_13111:
[----:B------:R-:W-:Y:S01]  /*5f70*/  FMNMX R13, R13, R14, !PT ;  /* 0x0000000e0d0d7209 */ /* 0x000fe20007800000 */
[----:B------:R-:W-:Y:S01]  /*5f80*/  IMAD.MOV.U32 R11, RZ, RZ, 0x1f ;  /* 0x0000001fff0b7424 */ /* 0x000fe200078e00ff */
[----:B------:R-:W-:Y:S02]  /*5f90*/  MOV R12, 0x8 ;  /* 0x00000008000c7802 */ /* 0x000fe40000000f00 */
[----:B------:R-:W-:-:S07]  /*5fa0*/  MOV R15, 0xffffffff ;  /* 0xffffffff000f7802 */ /* 0x000fce0000000f00 */
[----:B------:R-:W-:Y:S05]  /*5fb0*/  WARPSYNC.COLLECTIVE R15, `(.L_x_13113) ;  /* 0x000000000f087348 */ /* 0x000fea0003c00000 */
[----:B------:R0:W1:Y:S02]  /*5fc0*/  SHFL.BFLY P6, R14, R13, R12, R11 ;  /* 0x0c00000c0d0e7389 */ /* 0x00006400000c000b */
[----:B01----:R-:W-:Y:S05]  /*5fd0*/  ENDCOLLECTIVE ;  /* 0x000000000000791b */ /* 0x003fea0003800000 */
.L_x_13113:
[----:B------:R-:W-:Y:S01]  /*5fe0*/  HFMA2 R12, -RZ, RZ, 0, 2.384185791015625e-07 ;  /* 0x00000004ff0c7431 */ /* 0x000fe200000001ff */
[----:B------:R-:W-:-:S05]  /*5ff0*/  FMNMX R0, R13, R14, !PT ;  /* 0x0000000e0d007209 */ /* 0x000fca0007800000 */
[----:B------:R-:W-:-:S07]  /*6000*/  IMAD.MOV.U32 R13, RZ, RZ, R0 ;  /* 0x000000ffff0d7224 */ /* 0x000fce00078e0000 */
[----:B------:R-:W-:Y:S05]  /*6010*/  WARPSYNC.COLLECTIVE R15, `(.L_x_13114) ;  /* 0x000000000f087348 */ /* 0x000fea0003c00000 */
[----:B------:R0:W1:Y:S02]  /*6020*/  SHFL.BFLY P6, R14, R13, R12, R11 ;  /* 0x0c00000c0d0e7389 */ /* 0x00006400000c000b */
[----:B01----:R-:W-:Y:S05]  /*6030*/  ENDCOLLECTIVE ;  /* 0x000000000000791b */ /* 0x003fea0003800000 */
.L_x_13114:
[----:B------:R-:W-:Y:S02]  /*6040*/  MOV R12, 0x2 ;  /* 0x00000002000c7802 */ /* 0x000fe40000000f00 */
[----:B------:R-:W-:-:S05]  /*6050*/  FMNMX R2, R0, R14, !PT ;  /* 0x0000000e00027209 */ /* 0x000fca0007800000 */
[----:B------:R-:W-:-:S07]  /*6060*/  IMAD.MOV.U32 R13, RZ, RZ, R2 ;  /* 0x000000ffff0d7224 */ /* 0x000fce00078e0002 */
[----:B------:R-:W-:Y:S05]  /*6070*/  WARPSYNC.COLLECTIVE R15, `(.L_x_13115) ;  /* 0x000000000f087348 */ /* 0x000fea0003c00000 */
[----:B------:R0:W1:Y:S02]  /*6080*/  SHFL.BFLY P6, R14, R13, R12, R11 ;  /* 0x0c00000c0d0e7389 */ /* 0x00006400000c000b */
[----:B01----:R-:W-:Y:S05]  /*6090*/  ENDCOLLECTIVE ;  /* 0x000000000000791b */ /* 0x003fea0003800000 */
.L_x_13115:
[----:B------:R-:W-:Y:S01]  /*60a0*/  HFMA2 R12, -RZ, RZ, 0, 5.9604644775390625e-08 ;  /* 0x00000001ff0c7431 */ /* 0x000fe200000001ff */
[----:B------:R-:W-:-:S05]  /*60b0*/  FMNMX R3, R2, R14, !PT ;  /* 0x0000000e02037209 */ /* 0x000fca0007800000 */
[----:B------:R-:W-:-:S07]  /*60c0*/  IMAD.MOV.U32 R13, RZ, RZ, R3 ;  /* 0x000000ffff0d7224 */ /* 0x000fce00078e0003 */
[----:B------:R-:W-:Y:S05]  /*60d0*/  WARPSYNC.COLLECTIVE R15, `(.L_x_13116) ;  /* 0x000000000f087348 */ /* 0x000fea0003c00000 */
[----:B------:R0:W1:Y:S02]  /*60e0*/  SHFL.BFLY P6, R14, R13, R12, R11 ;  /* 0x0c00000c0d0e7389 */ /* 0x00006400000c000b */
[----:B01----:R-:W-:Y:S05]  /*60f0*/  ENDCOLLECTIVE ;  /* 0x000000000000791b */ /* 0x003fea0003800000 */
.L_x_13116:
        /* <DEDUP_REMOVED lines=86> */
[C---:B------:R-:W-:Y:S01]  /*6660*/  FADD R14, R10.reuse, -12583039 ;  /* 0xcb40007f0a0e7421 */ /* 0x040fe20000000000 */
[----:B------:R-:W-:Y:S02]  /*6670*/  IMAD.SHL.U32 R9, R10, 0x800000, RZ ;  /* 0x008000000a097824 */ /* 0x000fe400078e00ff */
[----:B------:R-:W-:Y:S01]  /*6680*/  FFMA.SAT R10, R31, R12, 0.5 ;  /* 0x3f0000001f0a7423 */ /* 0x000fe2000000200c */
[----:B------:R-:W-:-:S03]  /*6690*/  FFMA R14, R19, 1.4426950216293334961, -R14 ;  /* 0x3fb8aa3b130e7823 */ /* 0x000fc6000000080e */
[----:B------:R-:W-:Y:S01]  /*66a0*/  FFMA.RM R10, R10, R13, 12582913 ;  /* 0x4b4000010a0a7423 */ /* 0x000fe2000000400d */
[----:B------:R-:W-:-:S03]  /*66b0*/  FFMA R14, R19, 1.925963033500011079e-08, R14 ;  /* 0x32a57060130e7823 */ /* 0x000fc6000000000e */
[C---:B------:R-:W-:Y:S01]  /*66c0*/  FADD R16, R10.reuse, -12583039 ;  /* 0xcb40007f0a107421 */ /* 0x040fe20000000000 */
[----:B------:R-:W-:Y:S02]  /*66d0*/  SHF.L.U32 R10, R10, 0x17, RZ ;  /* 0x000000170a0a7819 */ /* 0x000fe400000006ff */
[----:B------:R-:W1:Y:S01]  /*66e0*/  MUFU.EX2 R14, R14 ;  /* 0x0000000e000e7308 */ /* 0x000e620000000800 */
[----:B------:R-:W-:Y:S01]  /*66f0*/  FFMA R16, R31, 1.4426950216293334961, -R16 ;  /* 0x3fb8aa3b1f107823 */ /* 0x000fe20000000810 */
[----:B0-----:R-:W-:-:S03]  /*6700*/  FMUL R8, R8, R15 ;  /* 0x0000000f08087220 */ /* 0x001fc60000400000 */
[----:B------:R-:W-:-:S04]  /*6710*/  FFMA R16, R31, 1.925963033500011079e-08, R16 ;  /* 0x32a570601f107823 */ /* 0x000fc80000000010 */
[----:B------:R-:W0:Y:S01]  /*6720*/  MUFU.EX2 R15, R16 ;  /* 0x00000010000f7308 */ /* 0x000e220000000800 */
[----:B-1----:R-:W-:Y:S01]  /*6730*/  FMUL R9, R9, R14 ;  /* 0x0000000e09097220 */ /* 0x002fe20000400000 */
[----:B------:R-:W-:-:S04]  /*6740*/  FFMA.SAT R14, R33, R12, 0.5 ;  /* 0x3f000000210e7423 */ /* 0x000fc8000000200c */
[----:B------:R-:W-:-:S04]  /*6750*/  FFMA.RM R14, R14, R13, 12582913 ;  /* 0x4b4000010e0e7423 */ /* 0x000fc8000000400d */
[----:B------:R-:W-:Y:S01]  /*6760*/  FADD R18, R14, -12583039 ;  /* 0xcb40007f0e127421 */ /* 0x000fe20000000000 */
[----:B0-----:R-:W-:Y:S01]  /*6770*/  FMUL R10, R10, R15 ;  /* 0x0000000f0a0a7220 */ /* 0x001fe20000400000 */
[----:B------:R-:W-:Y:S02]  /*6780*/  IMAD.SHL.U32 R14, R14, 0x800000, RZ ;  /* 0x008000000e0e7824 */ /* 0x000fe400078e00ff */
        /* <DEDUP_REMOVED lines=50> */
[----:B------:R-:W-:Y:S02]  /*6ab0*/  IMAD.SHL.U32 R14, R14, 0x800000, RZ ;  /* 0x008000000e0e7824 */ /* 0x000fe400078e00ff */
[----:B------:R-:W-:Y:S01]  /*6ac0*/  FADD R13, R13, R0 ;  /* 0x000000000d0d7221 */ /* 0x000fe20000000000 */
[----:B------:R-:W-:-:S04]  /*6ad0*/  FFMA R12, R39, 1.4426950216293334961, -R12 ;  /* 0x3fb8aa3b270c7823 */ /* 0x000fc8000000080c */
[----:B------:R-:W-:Y:S01]  /*6ae0*/  FFMA R39, R39, 1.925963033500011079e-08, R12 ;  /* 0x32a5706027277823 */ /* 0x000fe2000000000c */
[C---:B------:R-:W-:Y:S01]  /*6af0*/  FADD R12, R15.reuse, -12583039 ;  /* 0xcb40007f0f0c7421 */ /* 0x040fe20000000000 */
[----:B------:R-:W-:-:S03]  /*6b00*/  SHF.L.U32 R15, R15, 0x17, RZ ;  /* 0x000000170f0f7819 */ /* 0x000fc600000006ff */
[C---:B------:R-:W-:Y:S01]  /*6b10*/  FFMA R12, R11.reuse, 1.4426950216293334961, -R12 ;  /* 0x3fb8aa3b0b0c7823 */ /* 0x040fe2000000080c */
[----:B------:R-:W0:Y:S03]  /*6b20*/  MUFU.EX2 R39, R39 ;  /* 0x0000002700277308 */ /* 0x000e260000000800 */
[----:B------:R-:W-:Y:S01]  /*6b30*/  FFMA R11, R11, 1.925963033500011079e-08, R12 ;  /* 0x32a570600b0b7823 */ /* 0x000fe2000000000c */
[----:B------:R-:W-:-:S04]  /*6b40*/  FADD R12, R13, R2 ;  /* 0x000000020d0c7221 */ /* 0x000fc80000000000 */
[----:B------:R-:W-:-:S04]  /*6b50*/  FADD R13, R12, R3 ;  /* 0x000000030c0d7221 */ /* 0x000fc80000000000 */
[----:B------:R-:W-:-:S04]  /*6b60*/  FADD R13, R13, R4 ;  /* 0x000000040d0d7221 */ /* 0x000fc80000000000 */
[----:B------:R-:W-:Y:S01]  /*6b70*/  FADD R12, R13, R6 ;  /* 0x000000060d0c7221 */ /* 0x000fe20000000000 */
[----:B0-----:R-:W-:Y:S02]  /*6b80*/  FMUL R16, R14, R39 ;  /* 0x000000270e107220 */ /* 0x001fe40000400000 */
[----:B------:R0:W1:Y:S01]  /*6b90*/  MUFU.EX2 R14, R11 ;  /* 0x0000000b000e7308 */ /* 0x0000620000000800 */
[----:B------:R-:W-:-:S04]  /*6ba0*/  FADD R13, R12, R7 ;  /* 0x000000070c0d7221 */ /* 0x000fc80000000000 */
[----:B------:R-:W-:-:S04]  /*6bb0*/  FADD R12, R13, R8 ;  /* 0x000000080d0c7221 */ /* 0x000fc80000000000 */
[----:B------:R-:W-:Y:S01]  /*6bc0*/  FADD R13, R12, R9 ;  /* 0x000000090c0d7221 */ /* 0x000fe20000000000 */
[----:B0-----:R-:W-:-:S03]  /*6bd0*/  HFMA2 R11, -RZ, RZ, 0, 1.847743988037109375e-06 ;  /* 0x0000001fff0b7431 */ /* 0x001fc600000001ff */
        /* <DEDUP_REMOVED lines=15> */
.L_x_13117:
[----:B------:R-:W-:Y:S02]  /*6cd0*/  IMAD.MOV.U32 R12, RZ, RZ, 0x8 ;  /* 0x00000008ff0c7424 */ /* 0x000fe400078e00ff */
[----:B------:R-:W-:-:S05]  /*6ce0*/  FADD R30, R13, R14 ;  /* 0x0000000e0d1e7221 */ /* 0x000fca0000000000 */
[----:B------:R-:W-:-:S07]  /*6cf0*/  MOV R13, R30 ;  /* 0x0000001e000d7202 */ /* 0x000fce0000000f00 */
[----:B------:R-:W-:Y:S05]  /*6d00*/  WARPSYNC.COLLECTIVE R15, `(.L_x_13118) ;  /* 0x000000000f087348 */ /* 0x000fea0003c00000 */
[----:B------:R0:W1:Y:S02]  /*6d10*/  SHFL.BFLY P6, R14, R13, R12, R11 ;  /* 0x0c00000c0d0e7389 */ /* 0x00006400000c000b */
[----:B01----:R-:W-:Y:S05]  /*6d20*/  ENDCOLLECTIVE ;  /* 0x000000000000791b */ /* 0x003fea0003800000 */
.L_x_13118:
[----:B------:R-:W-:Y:S02]  /*6d30*/  HFMA2 R12, -RZ, RZ, 0, 2.384185791015625e-07 ;  /* 0x00000004ff0c7431 */ /* 0x000fe400000001ff */
[----:B------:R-:W-:-:S05]  /*6d40*/  FADD R31, R30, R14 ;  /* 0x0000000e1e1f7221 */ /* 0x000fca0000000000 */
[----:B------:R-:W-:-:S07]  /*6d50*/  MOV R13, R31 ;  /* 0x0000001f000d7202 */ /* 0x000fce0000000f00 */
[----:B------:R-:W-:Y:S05]  /*6d60*/  WARPSYNC.COLLECTIVE R15, `(.L_x_13119) ;  /* 0x000000000f087348 */ /* 0x000fea0003c00000 */
[----:B------:R0:W1:Y:S02]  /*6d70*/  SHFL.BFLY P6, R14, R13, R12, R11 ;  /* 0x0c00000c0d0e7389 */ /* 0x00006400000c000b */
[----:B01----:R-:W-:Y:S05]  /*6d80*/  ENDCOLLECTIVE ;  /* 0x000000000000791b */ /* 0x003fea0003800000 */
.L_x_13119:
[----:B------:R-:W-:Y:S01]  /*6d90*/  MOV R12, 0x2 ;  /* 0x00000002000c7802 */ /* 0x000fe20000000f00 */
[----:B------:R-:W-:-:S04]  /*6da0*/  FADD R32, R31, R14 ;  /* 0x0000000e1f207221 */ /* 0x000fc80000000000 */
[----:B------:R-:W-:-:S07]  /*6db0*/  IMAD.MOV.U32 R13, RZ, RZ, R32 ;  /* 0x000000ffff0d7224 */ /* 0x000fce00078e0020 */
[----:B------:R-:W-:Y:S05]  /*6dc0*/  WARPSYNC.COLLECTIVE R15, `(.L_x_13120) ;  /* 0x000000000f087348 */ /* 0x000fea0003c00000 */
[----:B------:R0:W1:Y:S02]  /*6dd0*/  SHFL.BFLY P6, R14, R13, R12, R11 ;  /* 0x0c00000c0d0e7389 */ /* 0x00006400000c000b */
[----:B01----:R-:W-:Y:S05]  /*6de0*/  ENDCOLLECTIVE ;  /* 0x000000000000791b */ /* 0x003fea0003800000 */
.L_x_13120:
[----:B------:R-:W-:Y:S02]  /*6df0*/  IMAD.MOV.U32 R12, RZ, RZ, 0x1 ;  /* 0x00000001ff0c7424 */ /* 0x000fe400078e00ff */
[----:B------:R-:W-:-:S05]  /*6e00*/  FADD R33, R32, R14 ;  /* 0x0000000e20217221 */ /* 0x000fca0000000000 */
[----:B------:R-:W-:-:S07]  /*6e10*/  MOV R13, R33 ;  /* 0x00000021000d7202 */ /* 0x000fce0000000f00 */
[----:B------:R-:W-:Y:S05]  /*6e20*/  WARPSYNC.COLLECTIVE R15, `(.L_x_13121) ;  /* 0x000000000f087348 */ /* 0x000fea0003c00000 */
[----:B------:R0:W1:Y:S02]  /*6e30*/  SHFL.BFLY P6, R14, R13, R12, R11 ;  /* 0x0c00000c0d0e7389 */ /* 0x00006400000c000b */
[----:B01----:R-:W-:Y:S05]  /*6e40*/  ENDCOLLECTIVE ;  /* 0x000000000000791b */ /* 0x003fea0003800000 */
.L_x_13121:
[----:B------:R-:W-:Y:S05]  /*6e50*/  BRA `(.L_x_13122) ;  /* 0xffffffdc00047947 */ /* 0x000fea000383ffff */
        .weak           $__internal_192_$__cuda_sm3x_div_rn_noftz_f32_slowpath
        .type           $__internal_192_$__cuda_sm3x_div_rn_noftz_f32_slowpath,@function
        .size           $__internal_192_$__cuda_sm3x_div_rn_noftz_f32_slowpath,(.L_x_37569 - $__internal_192_$__cuda_sm3x_div_rn_noftz_f32_slowpath)
$__internal_192_$__cuda_sm3x_div_rn_noftz_f32_slowpath:
        /* <DEDUP_REMOVED lines=34> */
.L_x_13124:
[----:B------:R-:W-:Y:S01]  /*7080*/  LEA R35, R15, 0xc0800000, 0x17 ;  /* 0xc08000000f237811 */ /* 0x000fe200078eb8ff */
[----:B------:R-:W-:Y:S03]  /*7090*/  BSSY.RECONVERGENT B2, `(.L_x_13129) ;  /* 0x0000036000027945 */ /* 0x000fe60003800200 */
[----:B------:R-:W-:Y:S02]  /*70a0*/  IADD3 R36, PT, PT, -R35, R12, RZ ;  /* 0x0000000c23247210 */ /* 0x000fe40007ffe1ff */
[----:B------:R-:W-:Y:S02]  /*70b0*/  IADD3 R12, PT, PT, R32, -0x7f, RZ ;  /* 0xffffff81200c7810 */ /* 0x000fe40007ffe0ff */
[----:B------:R0:W1:Y:S01]  /*70c0*/  MUFU.RCP R35, R36 ;  /* 0x0000002400237308 */ /* 0x0000620000001000 */
[----:B------:R-:W-:Y:S02]  /*70d0*/  FADD.FTZ R34, -R36, -RZ ;  /* 0x800000ff24227221 */ /* 0x000fe40000010100 */
        /* <DEDUP_REMOVED lines=45> */
.L_x_13131:
[----:B------:R-:W-:-:S04]  /*73b0*/  LOP3.LUT R5, R5, 0x80000000, RZ, 0xc0, !PT ;  /* 0x8000000005057812 */ /* 0x000fc800078ec0ff */
[----:B------:R-:W-:Y:S01]  /*73c0*/  LOP3.LUT R5, R5, 0x7f800000, RZ, 0xfc, !PT ;  /* 0x7f80000005057812 */ /* 0x000fe200078efcff */
[----:B------:R-:W-:Y:S06]  /*73d0*/  BRA `(.L_x_13132) ;  /* 0x0000000000047947 */ /* 0x000fec0003800000 */
.L_x_13130:
[----:B------:R-:W-:-:S07]  /*73e0*/  IMAD R5, R36, 0x800000, R5 ;  /* 0x0080000024057824 */ /* 0x000fce00078e0205 */
.L_x_13132:
[----:B------:R-:W-:Y:S05]  /*73f0*/  BSYNC.RECONVERGENT B2 ;  /* 0x0000000000027941 */ /* 0x000fea0003800200 */
.L_x_13129:
[----:B------:R-:W-:Y:S05]  /*7400*/  BRA `(.L_x_13133) ;  /* 0x0000000000207947 */ /* 0x000fea0003800000 */
.L_x_13128:
[----:B------:R-:W-:-:S04]  /*7410*/  LOP3.LUT R5, R12, 0x80000000, R5, 0x48, !PT ;  /* 0x800000000c057812 */ /* 0x000fc800078e4805 */
[----:B------:R-:W-:Y:S01]  /*7420*/  LOP3.LUT R5, R5, 0x7f800000, RZ, 0xfc, !PT ;  /* 0x7f80000005057812 */ /* 0x000fe200078efcff */
[----:B------:R-:W-:Y:S06]  /*7430*/  BRA `(.L_x_13133) ;  /* 0x0000000000147947 */ /* 0x000fec0003800000 */
.L_x_13127:
[----:B------:R-:W-:Y:S01]  /*7440*/  LOP3.LUT R5, R12, 0x80000000, R5, 0x48, !PT ;  /* 0x800000000c057812 */ /* 0x000fe200078e4805 */
[----:B------:R-:W-:Y:S06]  /*7450*/  BRA `(.L_x_13133) ;  /* 0x00000000000c7947 */ /* 0x000fec0003800000 */
.L_x_13126:
[----:B------:R-:W0:Y:S01]  /*7460*/  MUFU.RSQ R5, -QNAN ;  /* 0xffc0000000057908 */ /* 0x000e220000001400 */
[----:B------:R-:W-:Y:S05]  /*7470*/  BRA `(.L_x_13133) ;  /* 0x0000000000047947 */ /* 0x000fea0003800000 */
.L_x_13125:
[----:B------:R-:W-:-:S07]  /*7480*/  FADD.FTZ R5, R5, R12 ;  /* 0x0000000c05057221 */ /* 0x000fce0000010000 */
.L_x_13133:
[----:B------:R-:W-:Y:S05]  /*7490*/  BSYNC.RECONVERGENT B1 ;  /* 0x0000000000017941 */ /* 0x000fea0003800200 */
.L_x_13123:
[----:B------:R-:W-:Y:S01]  /*74a0*/  HFMA2 R13, -RZ, RZ, 0, 0 ;  /* 0x00000000ff0d7431 */ /* 0x000fe200000001ff */
[----:B------:R-:W-:-:S04]  /*74b0*/  MOV R12, R30 ;  /* 0x0000001e000c7202 */ /* 0x000fc80000000f00 */
[----:B0-----:R-:W-:Y:S05]  /*74c0*/  RET.REL.NODEC R12 `(_Z15SoftmaxWarpImplI22BroadcastScaleMaskLoadIffbLm3EiE11DirectStoreIffEfLi1ELi18ELi32ELi1ELb0EL9Algorithm0EEvT_T0_ll) ;  /* 0xffffff880ccc7950 */ /* 0x001fea0003c3ffff */
.L_x_13134:
        /* <DEDUP_REMOVED lines=11> */
.L_x_37569:


//--------------------- .text._Z15SoftmaxWarpImplI22BroadcastScaleMaskLoadIffbLm3EiE11DirectStoreIffEfLi1ELi17ELi32ELi1ELb1EL9Algorithm0EEvT_T0_ll --------------------------
	.section	.text._Z15SoftmaxWarpImplI22BroadcastScaleMaskLoadIffbLm3EiE11DirectStoreIffEfLi1ELi17ELi32ELi1ELb1EL9Algorithm0EEvT_T0_ll,"ax",@progbits
	.align	128
        .global         _Z15SoftmaxWarpImplI22BroadcastScaleMaskLoadIffbLm3EiE11DirectStoreIffEfLi1ELi17ELi32ELi1ELb1EL9Algorithm0EEvT_T0_ll
        .type           _Z15SoftmaxWarpImplI22BroadcastScaleMaskLoadIffbLm3EiE11DirectStoreIffEfLi1ELi17ELi32ELi1ELb1EL9Algorithm0EEvT_T0_ll,@function
        .size           _Z15SoftmaxWarpImplI22BroadcastScaleMaskLoadIffbLm3EiE11DirectStoreIffEfLi1ELi17ELi32ELi1ELb1EL9Algorithm0EEvT_T0_ll,(.L_x_37570 - _Z15SoftmaxWarpImplI22BroadcastScaleMaskLoadIffbLm3EiE11DirectStoreIffEfLi1ELi17ELi32ELi1ELb1EL9Algorithm0EEvT_T0_ll)
        .other          _Z15SoftmaxWarpImplI22BroadcastScaleMaskLoadIffbLm3EiE11DirectStoreIffEfLi1ELi17ELi32ELi1ELb1EL9Algorithm0EEvT_T0_ll,@"STO_CUDA_ENTRY STV_DEFAULT"
_Z15SoftmaxWarpImplI22BroadcastScaleMaskLoadIffbLm3EiE11DirectStoreIffEfLi1ELi17ELi32ELi1ELb1EL9Algorithm0EEvT_T0_ll:
.text._Z15SoftmaxWarpImplI22BroadcastScaleMaskLoadIffbLm3EiE11DirectStoreIffEfLi1ELi17ELi32ELi1ELb1EL9Algorithm0EEvT_T0_ll:
        /* <DEDUP_REMOVED lines=29> */
.L_x_13135:
        /* <DEDUP_REMOVED lines=27> */
.L_x_13206:
[----:B01----:R-:W0:Y:S01]  /*0380*/  LDC.64 R14, c[0x0][0x408] ;  /* 0x00010200ff0e7b82 */ /* 0x003e220000000a00 */
[C---:B------:R-:W-:Y:S01]  /*0390*/  VIADD R11, R0.reuse, 0x20 ;  /* 0x00000020000b7836 */ /* 0x040fe20000000000 */
        /* <DEDUP_REMOVED lines=8> */
[----:B------:R-:W-:Y:S02]  /*0420*/  ISETP.GE.U32.AND P2, PT, R5, R14, PT ;  /* 0x0000000e0500720c */ /* 0x000fe40003f46070 */
[----:B------:R-:W-:-:S07]  /*0430*/  ISETP.GE.AND.EX P3, PT, RZ, R15, PT, P3 ;  /* 0x0000000fff00720c */ /* 0x000fce0003f66330 */
[----:B------:R-:W-:Y:S06]  /*0440*/  @P0 BRA `(.L_x_13138) ;  /* 0x0000000400540947 */ /* 0x000fec0003800000 */
        /* <DEDUP_REMOVED lines=85> */
.L_x_13138:
[----:B------:R-:W-:Y:S05]  /*09a0*/  BSYNC.RECONVERGENT B1 ;  /* 0x0000000000017941 */ /* 0x000fea0003800200 */
.L_x_13137:
        /* <DEDUP_REMOVED lines=46> */
[----:B------:R-:W-:Y:S02]  /*0c90*/  IMAD R25, R32, R31, RZ ;  /* 0x0000001f20197224 */ /* 0x000fe400078e02ff */
[----:B------:R-:W0:Y:S01]  /*0ca0*/  LDC.64 R32, c[0x0][0x398] ;  /* 0x0000e600ff207b82 */ /* 0x000e220000000a00 */
[----:B------:R-:W-:Y:S01]  /*0cb0*/  IABS R30, R29 ;  /* 0x0000001d001e7213 */ /* 0x000fe20000000000 */
        /* <DEDUP_REMOVED lines=11> */
[----:B------:R-:W1:Y:S03]  /*0d70*/  LDC.64 R30, c[0x0][0x3a0] ;  /* 0x0000e800ff1e7b82 */ /* 0x000e660000000a00 */
        /* <DEDUP_REMOVED lines=28> */
.L_x_13140:
[----:B------:R-:W-:Y:S05]  /*0f40*/  BSYNC.RECONVERGENT B1 ;  /* 0x0000000000017941 */ /* 0x000fea0003800200 */
.L_x_13139:
        /* <DEDUP_REMOVED lines=38> */
[----:B0-----:R-:W-:-:S04]  /*11b0*/  IADD3 R28, PT, PT, R31, 0xffffffe, RZ ;  /* 0x0ffffffe1f1c7810 */ /* 0x001fc80007ffe0ff */
[----:B------:R0:W2:Y:S05]  /*11c0*/  F2I.FTZ.U32.TRUNC.NTZ R29, R28 ;  /* 0x0000001c001d7305 */ /* 0x0000aa000021f000 */
[----:B------:R-:W-:Y:S01]  /*11d0*/  @P1 VIADD R12, R12, 0x1 ;  /* 0x000000010c0c1836 */ /* 0x000fe20000000000 */
[----:B------:R-:W-:-:S03]  /*11e0*/  ISETP.GE.AND P1, PT, R25, RZ, PT ;  /* 0x000000ff1900720c */ /* 0x000fc60003f26270 */
[----:B------:R-:W-:Y:S02]  /*11f0*/  IMAD.MOV.U32 R27, RZ, RZ, R12 ;  /* 0x000000ffff1b7224 */ /* 0x000fe400078e000c */
[----:B0-----:R-:W-:Y:S02]  /*1200*/  IMAD.MOV.U32 R28, RZ, RZ, RZ ;  /* 0x000000ffff1c7224 */ /* 0x001fe400078e00ff */
[----:B--2---:R-:W-:-:S06]  /*1210*/  IMAD.MOV R25, RZ, RZ, -R29 ;  /* 0x000000ffff197224 */ /* 0x004fcc00078e0a1d */
        /* <DEDUP_REMOVED lines=8> */
[----:B------:R-:W-:Y:S01]  /*12a0*/  IMAD.MOV.U32 R25, RZ, RZ, R30 ;  /* 0x000000ffff197224 */ /* 0x000fe200078e001e */
[----:B------:R-:W-:-:S03]  /*12b0*/  SHF.R.S64 R30, RZ, 0x1e, R11 ;  /* 0x0000001eff1e7819 */ /* 0x000fc6000000100b */
        /* <DEDUP_REMOVED lines=18> */
[----:B0-----:R-:W-:Y:S01]  /*13e0*/  ISETP.NE.U32.AND P1, PT, R28, 0x1, PT ;  /* 0x000000011c00780c */ /* 0x001fe20003f25070 */
[----:B------:R-:W-:-:S03]  /*13f0*/  IMAD.MOV R28, RZ, RZ, -R12 ;  /* 0x000000ffff1c7224 */ /* 0x000fc600078e0a0c */
        /* <DEDUP_REMOVED lines=19> */
.L_x_13142:
[----:B------:R-:W-:Y:S05]  /*1530*/  BSYNC.RECONVERGENT B1 ;  /* 0x0000000000017941 */ /* 0x000fea0003800200 */
.L_x_13141:
        /* <DEDUP_REMOVED lines=47> */
[--C-:B------:R-:W-:Y:S01]  /*1830*/  IMAD R33, R32, R30, R11.reuse ;  /* 0x0000001e20217224 */ /* 0x100fe200078e020b */
[----:B------:R-:W-:Y:S01]  /*1840*/  SHF.R.S64 R32, RZ, 0x1e, R11 ;  /* 0x0000001eff207819 */ /* 0x000fe2000000100b */
[----:B------:R-:W-:-:S03]  /*1850*/  IMAD.MOV.U32 R30, RZ, RZ, RZ ;  /* 0x000000ffff1e7224 */ /* 0x000fc600078e00ff */
        /* <DEDUP_REMOVED lines=22> */
[----:B------:R-:W-:Y:S01]  /*19c0*/  IMAD R12, R12, R29, R33 ;  /* 0x0000001d0c0c7224 */ /* 0x000fe200078e0221 */
[----:B------:R-:W-:-:S04]  /*19d0*/  ISETP.NE.AND.EX P2, PT, R35, RZ, PT, P2 ;  /* 0x000000ff2300720c */ /* 0x000fc80003f45320 */
[----:B------:R-:W-:Y:S02]  /*19e0*/  SEL R25, R25, RZ, P2 ;  /* 0x000000ff19197207 */ /* 0x000fe40001000000 */
        /* <DEDUP_REMOVED lines=16> */
.L_x_13144:
[----:B------:R-:W-:Y:S05]  /*1af0*/  BSYNC.RECONVERGENT B1 ;  /* 0x0000000000017941 */ /* 0x000fea0003800200 */
.L_x_13143:
        /* <DEDUP_REMOVED lines=68> */
[----:B0-----:R-:W-:Y:S02]  /*1f40*/  ISETP.NE.U32.AND P3, PT, R34, 0x1, PT ;  /* 0x000000012200780c */ /* 0x001fe40003f65070 */
[----:B------:R-:W-:Y:S01]  /*1f50*/  SHF.R.S64 R34, RZ, 0x1e, R11 ;  /* 0x0000001eff227819 */ /* 0x000fe2000000100b */
[----:B------:R-:W-:Y:S01]  /*1f60*/  IMAD R12, R12, R29, R31 ;  /* 0x0000001d0c0c7224 */ /* 0x000fe200078e021f */
[----:B------:R-:W-:-:S04]  /*1f70*/  ISETP.NE.AND.EX P3, PT, R35, RZ, PT, P3 ;  /* 0x000000ff2300720c */ /* 0x000fc80003f65330 */
[----:B------:R-:W-:Y:S02]  /*1f80*/  SEL R25, R25, RZ, P3 ;  /* 0x000000ff19197207 */ /* 0x000fe40001800000 */
[----:B--2---:R-:W-:Y:S01]  /*1f90*/  ISETP.NE.U32.AND P3, PT, R32, 0x1, PT ;  /* 0x000000012000780c */ /* 0x004fe20003f65070 */
        /* <DEDUP_REMOVED lines=15> */
.L_x_13146:
[----:B------:R-:W-:Y:S05]  /*2090*/  BSYNC.RECONVERGENT B1 ;  /* 0x0000000000017941 */ /* 0x000fea0003800200 */
.L_x_13145:
        /* <DEDUP_REMOVED lines=67> */
[----:B------:R-:W-:Y:S02]  /*24d0*/  SHF.R.S64 R36, RZ, 0x1e, R11 ;  /* 0x0000001eff247819 */ /* 0x000fe4000000100b */
[----:B------:R-:W-:-:S04]  /*24e0*/  ISETP.NE.AND.EX P4, PT, R37, RZ, PT, P4 ;  /* 0x000000ff2500720c */ /* 0x000fc80003f85340 */
[----:B------:R-:W-:Y:S01]  /*24f0*/  SEL R27, R29, RZ, P4 ;  /* 0x000000ff1d1b7207 */ /* 0x000fe20002000000 */
[----:B------:R-:W-:Y:S01]  /*2500*/  IMAD.MOV R29, RZ, RZ, -R25 ;  /* 0x000000ffff1d7224 */ /* 0x000fe200078e0a19 */
[----:B-1----:R-:W-:-:S03]  /*2510*/  ISETP.NE.U32.AND P4, PT, R38, 0x1, PT ;  /* 0x000000012600780c */ /* 0x002fc60003f85070 */
        /* <DEDUP_REMOVED lines=19> */
.L_x_13148:
[----:B------:R-:W-:Y:S05]  /*2650*/  BSYNC.RECONVERGENT B1 ;  /* 0x0000000000017941 */ /* 0x000fea0003800200 */
.L_x_13147:
        /* <DEDUP_REMOVED lines=89> */
.L_x_13150:
[----:B------:R-:W-:Y:S05]  /*2bf0*/  BSYNC.RECONVERGENT B1 ;  /* 0x0000000000017941 */ /* 0x000fea0003800200 */
.L_x_13149:
        /* <DEDUP_REMOVED lines=72> */
[----:B------:R-:W-:Y:S01]  /*3080*/  ISETP.NE.AND.EX P6, PT, R43, RZ, PT, P6 ;  /* 0x000000ff2b00720c */ /* 0x000fe20003fc5360 */
[----:B------:R-:W-:-:S03]  /*3090*/  IMAD R38, R27, UR44, RZ ;  /* 0x0000002c1b267c24 */ /* 0x000fc6000f8e02ff */
        /* <DEDUP_REMOVED lines=17> */
.L_x_13152:
[----:B------:R-:W-:Y:S05]  /*31b0*/  BSYNC.RECONVERGENT B1 ;  /* 0x0000000000017941 */ /* 0x000fea0003800200 */
.L_x_13151:
        /* <DEDUP_REMOVED lines=89> */
.L_x_13154:
[----:B------:R-:W-:Y:S05]  /*3750*/  BSYNC.RECONVERGENT B1 ;  /* 0x0000000000017941 */ /* 0x000fea0003800200 */
.L_x_13153:
        /* <DEDUP_REMOVED lines=91> */
.L_x_13156:
[----:B------:R-:W-:Y:S05]  /*3d10*/  BSYNC.RECONVERGENT B1 ;  /* 0x0000000000017941 */ /* 0x000fea0003800200 */
.L_x_13155:
        /* <DEDUP_REMOVED lines=89> */
.L_x_13158:
[----:B------:R-:W-:Y:S05]  /*42b0*/  BSYNC.RECONVERGENT B1 ;  /* 0x0000000000017941 */ /* 0x000fea0003800200 */
.L_x_13157:
        /* <DEDUP_REMOVED lines=50> */
[----:B------:R-:W-:Y:S02]  /*45e0*/  IMAD R25, R48, R31, RZ ;  /* 0x0000001f30197224 */ /* 0x000fe400078e02ff */
[----:B------:R-:W0:Y:S01]  /*45f0*/  LDC.64 R48, c[0x0][0x398] ;  /* 0x0000e600ff307b82 */ /* 0x000e220000000a00 */
[----:B------:R-:W-:-:S05]  /*4600*/  IADD3 R14, PT, PT, -R27, RZ, RZ ;  /* 0x000000ff1b0e7210 */ /* 0x000fca0007ffe1ff */
[----:B------:R-:W-:Y:S02]  /*4610*/  IMAD R29, R50, R14, R11 ;  /* 0x0000000e321d7224 */ /* 0x000fe400078e020b */
[----:B------:R-:W-:Y:S01]  /*4620*/  IMAD.MOV.U32 R14, RZ, RZ, RZ ;  /* 0x000000ffff0e7224 */ /* 0x000fe200078e00ff */
        /* <DEDUP_REMOVED lines=43> */
.L_x_13160:
[----:B------:R-:W-:Y:S05]  /*48e0*/  BSYNC.RECONVERGENT B1 ;  /* 0x0000000000017941 */ /* 0x000fea0003800200 */
.L_x_13159:
[----:B------:R-:W-:Y:S01]  /*48f0*/  BSSY.RECONVERGENT B1, `(.L_x_13161) ;  /* 0x0000058000017945 */ /* 0x000fe20003800200 */
[----:B------:R-:W-:-:S03]  /*4900*/  MOV R58, 0xff800000 ;  /* 0xff800000003a7802 */ /* 0x000fc60000000f00 */
        /* <DEDUP_REMOVED lines=40> */
[----:B------:R-:W-:Y:S02]  /*4b90*/  IMAD.MOV R14, RZ, RZ, -R29 ;  /* 0x000000ffff0e7224 */ /* 0x000fe400078e0a1d */
[----:B------:R-:W-:Y:S02]  /*4ba0*/  IMAD R25, R25, R60, RZ ;  /* 0x0000003c19197224 */ /* 0x000fe400078e02ff */
        /* <DEDUP_REMOVED lines=44> */
.L_x_13162:
[----:B------:R-:W-:Y:S05]  /*4e70*/  BSYNC.RECONVERGENT B1 ;  /* 0x0000000000017941 */ /* 0x000fea0003800200 */
.L_x_13161:
        /* <DEDUP_REMOVED lines=64> */
[----:B-1----:R-:W-:Y:S02]  /*5280*/  ISETP.NE.U32.AND P4, PT, R48, 0x1, PT ;  /* 0x000000013000780c */ /* 0x002fe40003f85070 */
        /* <DEDUP_REMOVED lines=23> */
.L_x_13164:
[----:B------:R-:W-:Y:S05]  /*5400*/  BSYNC.RECONVERGENT B1 ;  /* 0x0000000000017941 */ /* 0x000fea0003800200 */
.L_x_13163:
        /* <DEDUP_REMOVED lines=88> */
.L_x_13166:
[----:B------:R-:W-:Y:S05]  /*5990*/  BSYNC.RECONVERGENT B1 ;  /* 0x0000000000017941 */ /* 0x000fea0003800200 */
.L_x_13165:
        /* <DEDUP_REMOVED lines=87> */
.L_x_13168:
[----:B------:R-:W-:Y:S05]  /*5f10*/  BSYNC.RECONVERGENT B1 ;  /* 0x0000000000017941 */ /* 0x000fea0003800200 */
.L_x_13167:
        /* <DEDUP_REMOVED lines=61> */
[----:B-1----:R-:W-:Y:S02]  /*62f0*/  ISETP.NE.U32.AND P1, PT, R48, 0x1, PT ;  /* 0x000000013000780c */ /* 0x002fe40003f25070 */
        /* <DEDUP_REMOVED lines=25> */
.L_x_13170:
[----:B------:R-:W-:Y:S05]  /*6490*/  BSYNC.RECONVERGENT B1 ;  /* 0x0000000000017941 */ /* 0x000fea0003800200 */
.L_x_13169:
        /* <DEDUP_REMOVED lines=53> */
[----:B------:R-:W0:Y:S01]  /*67f0*/  MUFU.EX2 R48, R48 ;  /* 0x0000003000307308 */ /* 0x000e220000000800 */
[----:B------:R-:W-:Y:S01]  /*6800*/  FFMA.RM R28, R15, R12, 12582913 ;  /* 0x4b4000010f1c7423 */ /* 0x000fe2000000400c */
[----:B------:R-:W-:Y:S01]  /*6810*/  FFMA R39, R30, 1.925963033500011079e-08, R39 ;  /* 0x32a570601e277823 */ /* 0x000fe20000000027 */
[----:B------:R-:W-:Y:S01]  /*6820*/  FADD R29, R13, -12583039 ;  /* 0xcb40007f0d1d7421 */ /* 0x000fe20000000000 */
[----:B------:R-:W-:Y:S01]  /*6830*/  FFMA.SAT R43, R42, R11, 0.5 ;  /* 0x3f0000002a2b7423 */ /* 0x000fe2000000200b */
[----:B------:R-:W-:Y:S01]  /*6840*/  FADD R15, R28, -12583039 ;  /* 0xcb40007f1c0f7421 */ /* 0x000fe20000000000 */
[----:B------:R-:W-:-:S02]  /*6850*/  IMAD.SHL.U32 R24, R24, 0x800000, RZ ;  /* 0x0080000018187824 */ /* 0x000fc400078e00ff */
[----:B------:R-:W-:Y:S01]  /*6860*/  FFMA R29, R34, 1.4426950216293334961, -R29 ;  /* 0x3fb8aa3b221d7823 */ /* 0x000fe2000000081d */
[----:B------:R-:W1:Y:S01]  /*6870*/  MUFU.EX2 R41, R41 ;  /* 0x0000002900297308 */ /* 0x000e620000000800 */
[----:B------:R-:W-:Y:S01]  /*6880*/  FFMA R15, R32, 1.4426950216293334961, -R15 ;  /* 0x3fb8aa3b200f7823 */ /* 0x000fe2000000080f */
[----:B------:R-:W-:Y:S02]  /*6890*/  IMAD.SHL.U32 R25, R25, 0x800000, RZ ;  /* 0x0080000019197824 */ /* 0x000fe400078e00ff */
[----:B------:R-:W-:Y:S01]  /*68a0*/  FFMA R30, R34, 1.925963033500011079e-08, R29 ;  /* 0x32a57060221e7823 */ /* 0x000fe2000000001d */
[-C--:B------:R-:W-:Y:S01]  /*68b0*/  FFMA.SAT R29, R36, R11.reuse, 0.5 ;  /* 0x3f000000241d7423 */ /* 0x080fe2000000200b */
[----:B------:R-:W-:Y:S01]  /*68c0*/  FFMA R33, R32, 1.925963033500011079e-08, R15 ;  /* 0x32a5706020217823 */ /* 0x000fe2000000000f */
[----:B------:R-:W-:Y:S01]  /*68d0*/  FFMA.SAT R15, R38, R11, 0.5 ;  /* 0x3f000000260f7423 */ /* 0x000fe2000000200b */
[----:B------:R-:W-:Y:S01]  /*68e0*/  SHF.L.U32 R27, R27, 0x17, RZ ;  /* 0x000000171b1b7819 */ /* 0x000fe200000006ff */
[-C--:B------:R-:W-:Y:S01]  /*68f0*/  FFMA.RM R29, R29, R12.reuse, 12582913 ;  /* 0x4b4000011d1d7423 */ /* 0x080fe2000000400c */
[----:B------:R-:W2:Y:S01]  /*6900*/  MUFU.EX2 R39, R39 ;  /* 0x0000002700277308 */ /* 0x000ea20000000800 */
[----:B------:R-:W-:Y:S01]  /*6910*/  FFMA.RM R14, R15, R12, 12582913 ;  /* 0x4b4000010f0e7423 */ /* 0x000fe2000000400c */
[----:B------:R-:W-:Y:S01]  /*6920*/  SHF.L.U32 R26, R26, 0x17, RZ ;  /* 0x000000171a1a7819 */ /* 0x000fe200000006ff */
[----:B------:R-:W-:Y:S01]  /*6930*/  FADD R15, R29, -12583039 ;  /* 0xcb40007f1d0f7421 */ /* 0x000fe20000000000 */
[----:B0-----:R-:W-:Y:S01]  /*6940*/  FMUL R27, R27, R48 ;  /* 0x000000301b1b7220 */ /* 0x001fe20000400000 */
[----:B------:R-:W-:Y:S01]  /*6950*/  FADD R31, R14, -12583039 ;  /* 0xcb40007f0e1f7421 */ /* 0x000fe20000000000 */
[----:B------:R-:W-:-:S02]  /*6960*/  IMAD.SHL.U32 R28, R28, 0x800000, RZ ;  /* 0x008000001c1c7824 */ /* 0x000fc400078e00ff */
[----:B------:R-:W-:Y:S01]  /*6970*/  FFMA R15, R36, 1.4426950216293334961, -R15 ;  /* 0x3fb8aa3b240f7823 */ /* 0x000fe2000000080f */
[----:B-1----:R-:W-:Y:S01]  /*6980*/  FMUL R24, R24, R41 ;  /* 0x0000002918187220 */ /* 0x002fe20000400000 */
[----:B------:R-:W-:Y:S01]  /*6990*/  FFMA R35, R38, 1.4426950216293334961, -R31 ;  /* 0x3fb8aa3b26237823 */ /* 0x000fe2000000081f */
[-C--:B------:R-:W-:Y:S01]  /*69a0*/  FFMA.SAT R41, R58, R11.reuse, 0.5 ;  /* 0x3f0000003a297423 */ /* 0x080fe2000000200b */
[----:B------:R-:W-:Y:S01]  /*69b0*/  FFMA R31, R36, 1.925963033500011079e-08, R15 ;  /* 0x32a57060241f7823 */ /* 0x000fe2000000000f */
[----:B------:R-:W-:Y:S01]  /*69c0*/  FFMA.SAT R15, R40, R11, 0.5 ;  /* 0x3f000000280f7423 */ /* 0x000fe2000000200b */
[----:B------:R-:W0:Y:S01]  /*69d0*/  MUFU.EX2 R36, R37 ;  /* 0x0000002500247308 */ /* 0x000e220000000800 */
[----:B------:R-:W-:Y:S01]  /*69e0*/  FFMA R38, R38, 1.925963033500011079e-08, R35 ;  /* 0x32a5706026267823 */ /* 0x000fe20000000023 */
[----:B------:R-:W-:Y:S02]  /*69f0*/  IMAD.SHL.U32 R13, R13, 0x800000, RZ ;  /* 0x008000000d0d7824 */ /* 0x000fe400078e00ff */
[----:B------:R-:W-:Y:S01]  /*6a00*/  FFMA.RM R32, R15, R12, 12582913 ;  /* 0x4b4000010f207423 */ /* 0x000fe2000000400c */
[----:B--2---:R-:W-:Y:S01]  /*6a10*/  FMUL R26, R26, R39 ;  /* 0x000000271a1a7220 */ /* 0x004fe20000400000 */
[----:B------:R-:W-:-:S02]  /*6a20*/  FFMA.SAT R39, R62, R11, 0.5 ;  /* 0x3f0000003e277423 */ /* 0x000fc4000000200b */
[C---:B------:R-:W-:Y:S01]  /*6a30*/  FADD R15, R32.reuse, -12583039 ;  /* 0xcb40007f200f7421 */ /* 0x040fe20000000000 */
[----:B------:R-:W1:Y:S01]  /*6a40*/  MUFU.EX2 R33, R33 ;  /* 0x0000002100217308 */ /* 0x000e620000000800 */
[-C--:B------:R-:W-:Y:S01]  /*6a50*/  FFMA.RM R39, R39, R12.reuse, 12582913 ;  /* 0x4b40000127277423 */ /* 0x080fe2000000400c */
[----:B------:R-:W-:Y:S02]  /*6a60*/  IMAD.SHL.U32 R32, R32, 0x800000, RZ ;  /* 0x0080000020207824 */ /* 0x000fe400078e00ff */
[----:B------:R-:W-:Y:S01]  /*6a70*/  FFMA R35, R40, 1.4426950216293334961, -R15 ;  /* 0x3fb8aa3b28237823 */ /* 0x000fe2000000080f */
[----:B------:R-:W-:-:S03]  /*6a80*/  FFMA.RM R15, R43, R12, 12582913 ;  /* 0x4b4000012b0f7423 */ /* 0x000fc6000000400c */
[----:B------:R-:W-:Y:S01]  /*6a90*/  FFMA R40, R40, 1.925963033500011079e-08, R35 ;  /* 0x32a5706028287823 */ /* 0x000fe20000000023 */
[----:B------:R-:W-:Y:S01]  /*6aa0*/  FADD R35, R15, -12583039 ;  /* 0xcb40007f0f237421 */ /* 0x000fe20000000000 */
[----:B0-----:R-:W-:Y:S01]  /*6ab0*/  FMUL R25, R25, R36 ;  /* 0x0000002419197220 */ /* 0x001fe20000400000 */
[-C--:B------:R-:W-:Y:S01]  /*6ac0*/  FFMA.RM R36, R41, R12.reuse, 12582913 ;  /* 0x4b40000129247423 */ /* 0x080fe2000000400c */
[----:B------:R-:W0:Y:S01]  /*6ad0*/  MUFU.EX2 R30, R30 ;  /* 0x0000001e001e7308 */ /* 0x000e220000000800 */
[----:B------:R-:W-:Y:S01]  /*6ae0*/  FFMA R35, R42, 1.4426950216293334961, -R35 ;  /* 0x3fb8aa3b2a237823 */ /* 0x000fe20000000823 */
[----:B------:R-:W-:Y:S01]  /*6af0*/  SHF.L.U32 R15, R15, 0x17, RZ ;  /* 0x000000170f0f7819 */ /* 0x000fe200000006ff */
[----:B------:R-:W-:Y:S02]  /*6b00*/  FADD R37, R36, -12583039 ;  /* 0xcb40007f24257421 */ /* 0x000fe40000000000 */
[----:B------:R-:W-:Y:S01]  /*6b10*/  FFMA R42, R42, 1.925963033500011079e-08, R35 ;  /* 0x32a570602a2a7823 */ /* 0x000fe20000000023 */
[----:B------:R-:W-:Y:S01]  /*6b20*/  FFMA.SAT R35, R44, R11, 0.5 ;  /* 0x3f0000002c237423 */ /* 0x000fe2000000200b */
[----:B------:R-:W-:Y:S01]  /*6b30*/  FFMA R37, R58, 1.4426950216293334961, -R37 ;  /* 0x3fb8aa3b3a257823 */ /* 0x000fe20000000825 */
[----:B------:R2:W3:Y:S01]  /*6b40*/  MUFU.EX2 R48, R31 ;  /* 0x0000001f00307308 */ /* 0x0004e20000000800 */
[----:B-1----:R-:W-:Y:S01]  /*6b50*/  FMUL R28, R28, R33 ;  /* 0x000000211c1c7220 */ /* 0x002fe20000400000 */
[----:B------:R-:W-:Y:S01]  /*6b60*/  FFMA.RM R34, R35, R12, 12582913 ;  /* 0x4b40000123227423 */ /* 0x000fe2000000400c */
[----:B------:R-:W-:Y:S01]  /*6b70*/  FFMA R58, R58, 1.925963033500011079e-08, R37 ;  /* 0x32a570603a3a7823 */ /* 0x000fe20000000025 */
[----:B------:R-:W-:Y:S01]  /*6b80*/  FFMA.SAT R37, R60, R11, 0.5 ;  /* 0x3f0000003c257423 */ /* 0x000fe2000000200b */
[----:B------:R-:W-:Y:S01]  /*6b90*/  FADD R33, R39, -12583039 ;  /* 0xcb40007f27217421 */ /* 0x000fe20000000000 */
[----:B------:R-:W-:-:S02]  /*6ba0*/  FADD R35, R34, -12583039 ;  /* 0xcb40007f22237421 */ /* 0x000fc40000000000 */
[----:B------:R-:W-:Y:S01]  /*6bb0*/  FFMA.RM R37, R37, R12, 12582913 ;  /* 0x4b40000125257423 */ /* 0x000fe2000000400c */
[----:B--2---:R-:W-:Y:S01]  /*6bc0*/  SHF.L.U32 R31, R29, 0x17, RZ ;  /* 0x000000171d1f7819 */ /* 0x004fe200000006ff */
[----:B------:R-:W-:Y:S01]  /*6bd0*/  FFMA R35, R44, 1.4426950216293334961, -R35 ;  /* 0x3fb8aa3b2c237823 */ /* 0x000fe20000000823 */
[----:B0-----:R-:W-:Y:S01]  /*6be0*/  FMUL R29, R13, R30 ;  /* 0x0000001e0d1d7220 */ /* 0x001fe20000400000 */
[----:B------:R-:W-:Y:S01]  /*6bf0*/  FADD R41, R37, -12583039 ;  /* 0xcb40007f25297421 */ /* 0x000fe20000000000 */
[----:B------:R-:W-:Y:S01]  /*6c00*/  FFMA R33, R62, 1.4426950216293334961, -R33 ;  /* 0x3fb8aa3b3e217823 */ /* 0x000fe20000000821 */
[----:B------:R-:W-:Y:S01]  /*6c10*/  FFMA R44, R44, 1.925963033500011079e-08, R35 ;  /* 0x32a570602c2c7823 */ /* 0x000fe20000000023 */
[----:B------:R-:W-:Y:S01]  /*6c20*/  FADD R13, RZ, R27 ;  /* 0x0000001bff0d7221 */ /* 0x000fe20000000000 */
[----:B------:R-:W-:Y:S01]  /*6c30*/  FFMA.SAT R35, R54, R11, 0.5 ;  /* 0x3f00000036237423 */ /* 0x000fe2000000200b */
[----:B---3--:R-:W-:Y:S01]  /*6c40*/  FMUL R30, R31, R48 ;  /* 0x000000301f1e7220 */ /* 0x008fe20000400000 */
[----:B------:R-:W-:-:S02]  /*6c50*/  IMAD.SHL.U32 R31, R14, 0x800000, RZ ;  /* 0x008000000e1f7824 */ /* 0x000fc400078e00ff */
[----:B------:R-:W-:Y:S01]  /*6c60*/  FFMA R41, R60, 1.4426950216293334961, -R41 ;  /* 0x3fb8aa3b3c297823 */ /* 0x000fe20000000829 */
[----:B------:R-:W-:Y:S01]  /*6c70*/  FFMA R62, R62, 1.925963033500011079e-08, R33 ;  /* 0x32a570603e3e7823 */ /* 0x000fe20000000021 */
[----:B------:R-:W-:Y:S01]  /*6c80*/  FADD R14, R13, R24 ;  /* 0x000000180d0e7221 */ /* 0x000fe20000000000 */
[-C--:B------:R-:W-:Y:S01]  /*6c90*/  FFMA.RM R35, R35, R12.reuse, 12582913 ;  /* 0x4b40000123237423 */ /* 0x080fe2000000400c */
[-C--:B------:R-:W-:Y:S01]  /*6ca0*/  FFMA.SAT R33, R46, R11.reuse, 0.5 ;  /* 0x3f0000002e217423 */ /* 0x080fe2000000200b */
[----:B------:R-:W0:Y:S01]  /*6cb0*/  MUFU.EX2 R38, R38 ;  /* 0x0000002600267308 */ /* 0x000e220000000800 */
[----:B------:R-:W-:Y:S01]  /*6cc0*/  FFMA R60, R60, 1.925963033500011079e-08, R41 ;  /* 0x32a570603c3c7823 */ /* 0x000fe20000000029 */
[----:B------:R-:W-:Y:S01]  /*6cd0*/  FADD R13, R14, R25 ;  /* 0x000000190e0d7221 */ /* 0x000fe20000000000 */
[----:B------:R-:W-:Y:S01]  /*6ce0*/  FADD R43, R35, -12583039 ;  /* 0xcb40007f232b7421 */ /* 0x000fe20000000000 */
[----:B------:R-:W-:Y:S01]  /*6cf0*/  FFMA.SAT R41, R52, R11, 0.5 ;  /* 0x3f00000034297423 */ /* 0x000fe2000000200b */
[-C--:B------:R-:W-:Y:S01]  /*6d00*/  FFMA.RM R11, R33, R12.reuse, 12582913 ;  /* 0x4b400001210b7423 */ /* 0x080fe2000000400c */
[----:B------:R-:W-:Y:S01]  /*6d10*/  FADD R13, R13, R26 ;  /* 0x0000001a0d0d7221 */ /* 0x000fe20000000000 */
[C---:B------:R-:W-:Y:S01]  /*6d20*/  FFMA R43, R54.reuse, 1.4426950216293334961, -R43 ;  /* 0x3fb8aa3b362b7823 */ /* 0x040fe2000000082b */
[----:B------:R-:W1:Y:S01]  /*6d30*/  MUFU.EX2 R33, R40 ;  /* 0x0000002800217308 */ /* 0x000e620000000800 */
[----:B------:R-:W-:Y:S01]  /*6d40*/  FFMA.RM R12, R41, R12, 12582913 ;  /* 0x4b400001290c7423 */ /* 0x000fe2000000400c */
[----:B------:R-:W-:Y:S01]  /*6d50*/  FADD R14, R13, R28 ;  /* 0x0000001c0d0e7221 */ /* 0x000fe20000000000 */
[----:B------:R-:W-:Y:S01]  /*6d60*/  FFMA R54, R54, 1.925963033500011079e-08, R43 ;  /* 0x32a5706036367823 */ /* 0x000fe2000000002b */
[----:B------:R-:W-:Y:S01]  /*6d70*/  FADD R41, R11, -12583039 ;  /* 0xcb40007f0b297421 */ /* 0x000fe20000000000 */
[----:B------:R-:W-:Y:S01]  /*6d80*/  FADD R43, R12, -12583039 ;  /* 0xcb40007f0c2b7421 */ /* 0x000fe20000000000 */
[----:B------:R-:W-:Y:S01]  /*6d90*/  FADD R13, R14, R29 ;  /* 0x0000001d0e0d7221 */ /* 0x000fe20000000000 */
[----:B------:R-:W-:Y:S01]  /*6da0*/  IMAD.SHL.U32 R35, R35, 0x800000, RZ ;  /* 0x0080000023237824 */ /* 0x000fe200078e00ff */
[----:B------:R-:W2:Y:S01]  /*6db0*/  MUFU.EX2 R42, R42 ;  /* 0x0000002a002a7308 */ /* 0x000ea20000000800 */
[----:B0-----:R-:W-:Y:S01]  /*6dc0*/  FMUL R31, R31, R38 ;  /* 0x000000261f1f7220 */ /* 0x001fe20000400000 */
[----:B------:R-:W-:Y:S01]  /*6dd0*/  FADD R14, R13, R30 ;  /* 0x0000001e0d0e7221 */ /* 0x000fe20000000000 */
[----:B------:R-:W-:Y:S01]  /*6de0*/  FFMA R41, R46, 1.4426950216293334961, -R41 ;  /* 0x3fb8aa3b2e297823 */ /* 0x000fe20000000829 */
[----:B------:R-:W-:Y:S01]  /*6df0*/  FFMA R45, R52, 1.4426950216293334961, -R43 ;  /* 0x3fb8aa3b342d7823 */ /* 0x000fe2000000082b */
[----:B------:R-:W-:-:S02]  /*6e00*/  IMAD.SHL.U32 R37, R37, 0x800000, RZ ;  /* 0x0080000025257824 */ /* 0x000fc400078e00ff */
[----:B------:R-:W-:Y:S01]  /*6e10*/  FADD R13, R14, R31 ;  /* 0x0000001f0e0d7221 */ /* 0x000fe20000000000 */
[----:B------:R-:W-:Y:S01]  /*6e20*/  FFMA R46, R46, 1.925963033500011079e-08, R41 ;  /* 0x32a570602e2e7823 */ /* 0x000fe20000000029 */
[----:B------:R-:W0:Y:S01]  /*6e30*/  MUFU.EX2 R44, R44 ;  /* 0x0000002c002c7308 */ /* 0x000e220000000800 */
[----:B-1----:R-:W-:Y:S01]  /*6e40*/  FMUL R32, R32, R33 ;  /* 0x0000002120207220 */ /* 0x002fe20000400000 */
[----:B------:R-:W-:Y:S01]  /*6e50*/  FFMA R45, R52, 1.925963033500011079e-08, R45 ;  /* 0x32a57060342d7823 */ /* 0x000fe2000000002d */
[----:B------:R-:W-:Y:S01]  /*6e60*/  IMAD.SHL.U32 R38, R39, 0x800000, RZ ;  /* 0x0080000027267824 */ /* 0x000fe200078e00ff */
[----:B------:R-:W-:Y:S01]  /*6e70*/  SHF.L.U32 R40, R11, 0x17, RZ ;  /* 0x000000170b287819 */ /* 0x000fe200000006ff */
[----:B------:R-:W-:Y:S01]  /*6e80*/  FADD R14, R13, R32 ;  /* 0x000000200d0e7221 */ /* 0x000fe20000000000 */
[----:B------:R-:W-:Y:S02]  /*6e90*/  IMAD.SHL.U32 R12, R12, 0x800000, RZ ;  /* 0x008000000c0c7824 */ /* 0x000fe400078e00ff */
[----:B------:R-:W1:Y:S01]  /*6ea0*/  MUFU.EX2 R54, R54 ;  /* 0x0000003600367308 */ /* 0x000e620000000800 */
[----:B--2---:R-:W-:Y:S01]  /*6eb0*/  FMUL R33, R15, R42 ;  /* 0x0000002a0f217220 */ /* 0x004fe20000400000 */
[----:B------:R-:W-:-:S03]  /*6ec0*/  IMAD.SHL.U32 R15, R34, 0x800000, RZ ;  /* 0x00800000220f7824 */ /* 0x000fc600078e00ff */
[----:B------:R-:W-:-:S03]  /*6ed0*/  FADD R13, R14, R33 ;  /* 0x000000210e0d7221 */ /* 0x000fc60000000000 */
[----:B------:R-:W2:Y:S01]  /*6ee0*/  MUFU.EX2 R58, R58 ;  /* 0x0000003a003a7308 */ /* 0x000ea20000000800 */
[----:B0-----:R-:W-:Y:S01]  /*6ef0*/  FMUL R34, R15, R44 ;  /* 0x0000002c0f227220 */ /* 0x001fe20000400000 */
[----:B------:R-:W-:-:S03]  /*6f00*/  SHF.L.U32 R15, R36, 0x17, RZ ;  /* 0x00000017240f7819 */ /* 0x000fc600000006ff */
[----:B------:R-:W-:-:S03]  /*6f10*/  FADD R14, R13, R34 ;  /* 0x000000220d0e7221 */ /* 0x000fc60000000000 */
[----:B------:R-:W0:Y:S01]  /*6f20*/  MUFU.EX2 R60, R60 ;  /* 0x0000003c003c7308 */ /* 0x000e220000000800 */
[----:B-1----:R-:W-:-:S04]  /*6f30*/  FMUL R35, R35, R54 ;  /* 0x0000003623237220 */ /* 0x002fc80000400000 */
[----:B------:R-:W-:-:S03]  /*6f40*/  FADD R13, R14, R35 ;  /* 0x000000230e0d7221 */ /* 0x000fc60000000000 */
[----:B------:R-:W1:Y:S01]  /*6f50*/  MUFU.EX2 R41, R62 ;  /* 0x0000003e00297308 */ /* 0x000e620000000800 */
[----:B--2---:R-:W-:-:S04]  /*6f60*/  FMUL R36, R15, R58 ;  /* 0x0000003a0f247220 */ /* 0x004fc80000400000 */
[----:B------:R-:W-:-:S03]  /*6f70*/  FADD R14, R13, R36 ;  /* 0x000000240d0e7221 */ /* 0x000fc60000000000 */
[----:B------:R-:W2:Y:S01]  /*6f80*/  MUFU.EX2 R43, R46 ;  /* 0x0000002e002b7308 */ /* 0x000ea20000000800 */
[----:B0-----:R-:W-:-:S04]  /*6f90*/  FMUL R37, R37, R60 ;  /* 0x0000003c25257220 */ /* 0x001fc80000400000 */
[----:B------:R-:W-:-:S03]  /*6fa0*/  FADD R11, R14, R37 ;  /* 0x000000250e0b7221 */ /* 0x000fc60000000000 */
[----:B------:R-:W0:Y:S01]  /*6fb0*/  MUFU.EX2 R45, R45 ;  /* 0x0000002d002d7308 */ /* 0x000e220000000800 */
[----:B-1----:R-:W-:-:S04]  /*6fc0*/  FMUL R38, R38, R41 ;  /* 0x0000002926267220 */ /* 0x002fc80000400000 */
[----:B------:R-:W-:Y:S01]  /*6fd0*/  FADD R11, R11, R38 ;  /* 0x000000260b0b7221 */ /* 0x000fe20000000000 */
[----:B--2---:R-:W-:Y:S01]  /*6fe0*/  FMUL R40, R40, R43 ;  /* 0x0000002b28287220 */ /* 0x004fe20000400000 */
        /* <DEDUP_REMOVED lines=12> */
.L_x_13218:
        /* <DEDUP_REMOVED lines=12> */
[----:B0-----:R-:W-:Y:S05]  /*7170*/  CALL.REL.NOINC `($__internal_193_$__cuda_sm3x_div_rn_noftz_f32_slowpath) ;  /* 0x0000002400107944 */ /* 0x001fea0003c00000 */
[----:B------:R-:W-:-:S07]  /*7180*/  MOV R41, R11 ;  /* 0x0000000b00297202 */ /* 0x000fce0000000f00 */
.L_x_13173:
[----:B------:R-:W-:Y:S05]  /*7190*/  BSYNC.RECONVERGENT B3 ;  /* 0x0000000000037941 */ /* 0x000fea0003800200 */
.L_x_13172:
        /* <DEDUP_REMOVED lines=12> */
[----:B0-----:R-:W-:Y:S05]  /*7260*/  CALL.REL.NOINC `($__internal_193_$__cuda_sm3x_div_rn_noftz_f32_slowpath) ;  /* 0x0000002000d47944 */ /* 0x001fea0003c00000 */
[----:B------:R-:W-:-:S07]  /*7270*/  MOV R43, R11 ;  /* 0x0000000b002b7202 */ /* 0x000fce0000000f00 */
.L_x_13175:
[----:B------:R-:W-:Y:S05]  /*7280*/  BSYNC.RECONVERGENT B3 ;  /* 0x0000000000037941 */ /* 0x000fea0003800200 */
.L_x_13174:
        /* <DEDUP_REMOVED lines=14> */
.L_x_13177:
[----:B------:R-:W-:Y:S05]  /*7370*/  BSYNC.RECONVERGENT B3 ;  /* 0x0000000000037941 */ /* 0x000fea0003800200 */
.L_x_13176:
        /* <DEDUP_REMOVED lines=14> */
.L_x_13179:
[----:B------:R-:W-:Y:S05]  /*7460*/  BSYNC.RECONVERGENT B3 ;  /* 0x0000000000037941 */ /* 0x000fea0003800200 */
.L_x_13178:
        /* <DEDUP_REMOVED lines=14> */
.L_x_13181:
[----:B------:R-:W-:Y:S05]  /*7550*/  BSYNC.RECONVERGENT B3 ;  /* 0x0000000000037941 */ /* 0x000fea0003800200 */
.L_x_13180:
        /* <DEDUP_REMOVED lines=14> */
.L_x_13183:
[----:B------:R-:W-:Y:S05]  /*7640*/  BSYNC.RECONVERGENT B3 ;  /* 0x0000000000037941 */ /* 0x000fea0003800200 */
.L_x_13182:
        /* <DEDUP_REMOVED lines=14> */
.L_x_13185:
[----:B------:R-:W-:Y:S05]  /*7730*/  BSYNC.RECONVERGENT B3 ;  /* 0x0000000000037941 */ /* 0x000fea0003800200 */
.L_x_13184:
        /* <DEDUP_REMOVED lines=14> */
.L_x_13187:
[----:B------:R-:W-:Y:S05]  /*7820*/  BSYNC.RECONVERGENT B3 ;  /* 0x0000000000037941 */ /* 0x000fea0003800200 */
.L_x_13186:
        /* <DEDUP_REMOVED lines=14> */
.L_x_13189:
[----:B------:R-:W-:Y:S05]  /*7910*/  BSYNC.RECONVERGENT B3 ;  /* 0x0000000000037941 */ /* 0x000fea0003800200 */
.L_x_13188:
        /* <DEDUP_REMOVED lines=14> */
.L_x_13191:
[----:B------:R-:W-:Y:S05]  /*7a00*/  BSYNC.RECONVERGENT B3 ;  /* 0x0000000000037941 */ /* 0x000fea0003800200 */
.L_x_13190:
        /* <DEDUP_REMOVED lines=14> */
.L_x_13193:
[----:B------:R-:W-:Y:S05]  /*7af0*/  BSYNC.RECONVERGENT B3 ;  /* 0x0000000000037941 */ /* 0x000fea0003800200 */
.L_x_13192:
        /* <DEDUP_REMOVED lines=14> */
.L_x_13195:
[----:B------:R-:W-:Y:S05]  /*7be0*/  BSYNC.RECONVERGENT B3 ;  /* 0x0000000000037941 */ /* 0x000fea0003800200 */
.L_x_13194:
        /* <DEDUP_REMOVED lines=14> */
.L_x_13197:
[----:B------:R-:W-:Y:S05]  /*7cd0*/  BSYNC.RECONVERGENT B3 ;  /* 0x0000000000037941 */ /* 0x000fea0003800200 */
.L_x_13196:
        /* <DEDUP_REMOVED lines=14> */
.L_x_13199:
[----:B------:R-:W-:Y:S05]  /*7dc0*/  BSYNC.RECONVERGENT B3 ;  /* 0x0000000000037941 */ /* 0x000fea0003800200 */
.L_x_13198:
        /* <DEDUP_REMOVED lines=14> */
.L_x_13201:
[----:B------:R-:W-:Y:S05]  /*7eb0*/  BSYNC.RECONVERGENT B3 ;  /* 0x0000000000037941 */ /* 0x000fea0003800200 */
.L_x_13200:
        /* <DEDUP_REMOVED lines=14> */
.L_x_13203:
[----:B------:R-:W-:Y:S05]  /*7fa0*/  BSYNC.RECONVERGENT B3 ;  /* 0x0000000000037941 */ /* 0x000fea0003800200 */
.L_x_13202:
        /* <DEDUP_REMOVED lines=13> */
.L_x_13205:
[----:B------:R-:W-:Y:S05]  /*8080*/  BSYNC.RECONVERGENT B3 ;  /* 0x0000000000037941 */ /* 0x000fea0003800200 */
.L_x_13204:
[----:B------:R-:W-:Y:S01]  /*8090*/  MOV R12, R0 ;  /* 0x00000000000c7202 */ /* 0x000fe20000000f00 */
[----:B------:R-:W-:Y:S01]  /*80a0*/  IMAD R14, R2, UR42, RZ ;  /* 0x0000002a020e7c24 */ /* 0x000fe2000f8e02ff */
[----:B------:R-:W-:Y:S01]  /*80b0*/  ISETP.GE.U32.AND P1, PT, R4, UR46, PT ;  /* 0x0000002e04007c0c */ /* 0x000fe2000bf26070 */
[----:B------:R-:W-:Y:S01]  /*80c0*/  IMAD.MOV.U32 R13, RZ, RZ, RZ ;  /* 0x000000ffff0d7224 */ /* 0x000fe200078e00ff */
[----:B------:R-:W-:Y:S01]  /*80d0*/  @!P0 R2UR UR4, R56 ;  /* 0x00000000380482ca */ /* 0x000fe200000e0000 */
[----:B------:R-:W-:Y:S01]  /*80e0*/  IMAD R15, R3, UR43, R14 ;  /* 0x0000002b030f7c24 */ /* 0x000fe2000f8e020e */
[----:B------:R-:W-:Y:S01]  /*80f0*/  @!P0 R2UR UR5, R57 ;  /* 0x00000000390582ca */ /* 0x000fe200000e0000 */
[----:B------:R-:W-:Y:S01]  /*8100*/  IMAD.WIDE.U32 R12, R3, UR42, R12 ;  /* 0x0000002a030c7c25 */ /* 0x000fe2000f8e000c */
[----:B------:R-:W-:Y:S02]  /*8110*/  ISETP.GE.AND.EX P1, PT, RZ, UR47, PT, P1 ;  /* 0x0000002fff007c0c */ /* 0x000fe4000bf26310 */
[----:B------:R-:W-:Y:S01]  /*8120*/  ISETP.GE.U32.AND P2, PT, R5, UR46, PT ;  /* 0x0000002e05007c0c */ /* 0x000fe2000bf46070 */
[----:B------:R-:W-:Y:S01]  /*8130*/  IMAD.IADD R13, R13, 0x1, R15 ;  /* 0x000000010d0d7824 */ /* 0x000fe200078e020f */
[----:B------:R-:W-:-:S02]  /*8140*/  LEA R14, P3, R12, UR40, 0x2 ;  /* 0x000000280c0e7c11 */ /* 0x000fc4000f8610ff */
[----:B------:R-:W-:Y:S02]  /*8150*/  ISETP.GE.AND.EX P2, PT, RZ, UR47, PT, P2 ;  /* 0x0000002fff007c0c */ /* 0x000fe4000bf46320 */
[----:B------:R-:W-:Y:S02]  /*8160*/  LEA.HI.X R15, R12, UR41, R13, 0x2, P3 ;  /* 0x000000290c0f7c11 */ /* 0x000fe400098f140d */
[----:B------:R-:W-:Y:S02]  /*8170*/  ISETP.GE.U32.AND P5, PT, R6, UR46, PT ;  /* 0x0000002e06007c0c */ /* 0x000fe4000bfa6070 */
[----:B------:R-:W-:Y:S01]  /*8180*/  ISETP.GE.U32.AND P4, PT, R8, UR46, PT ;  /* 0x0000002e08007c0c */ /* 0x000fe2000bf86070 */
[----:B------:R1:W-:Y:S01]  /*8190*/  @!P0 STG.E desc[UR4][R14.64], R41 ;  /* 0x000000290e008986 */ /* 0x0003e2000c101904 */
[----:B------:R-:W-:Y:S02]  /*81a0*/  ISETP.GE.U32.AND P0, PT, R7, UR46, PT ;  /* 0x0000002e07007c0c */ /* 0x000fe4000bf06070 */
[----:B------:R-:W-:-:S02]  /*81b0*/  @!P1 R2UR UR6, R56 ;  /* 0x00000000380692ca */ /* 0x000fc400000e0000 */
[C---:B------:R-:W-:Y:S02]  /*81c0*/  @!P1 R2UR UR7, R57.reuse ;  /* 0x00000000390792ca */ /* 0x040fe400000e0000 */
[----:B------:R-:W-:Y:S02]  /*81d0*/  ISETP.GE.AND.EX P0, PT, RZ, UR47, PT, P0 ;  /* 0x0000002fff007c0c */ /* 0x000fe4000bf06300 */
[----:B------:R-:W-:Y:S02]  /*81e0*/  ISETP.GE.AND.EX P5, PT, RZ, UR47, PT, P5 ;  /* 0x0000002fff007c0c */ /* 0x000fe4000bfa6350 */
[----:B------:R-:W-:Y:S02]  /*81f0*/  @!P2 R2UR UR8, R56 ;  /* 0x000000003808a2ca */ /* 0x000fe400000e0000 */
[----:B------:R-:W-:Y:S02]  /*8200*/  @!P2 R2UR UR9, R57 ;  /* 0x000000003909a2ca */ /* 0x000fe400000e0000 */
[----:B------:R-:W-:-:S02]  /*8210*/  ISETP.GE.AND.EX P4, PT, RZ, UR47, PT, P4 ;  /* 0x0000002fff007c0c */ /* 0x000fc4000bf86340 */
[----:B------:R-:W-:Y:S01]  /*8220*/  ISETP.GE.U32.AND P3, PT, R9, UR46, PT ;  /* 0x0000002e09007c0c */ /* 0x000fe2000bf66070 */
[----:B------:R1:W-:Y:S01]  /*8230*/  @!P1 STG.E desc[UR6][R14.64+0x100], R45 ;  /* 0x0001002d0e009986 */ /* 0x0003e2000c101906 */
[----:B------:R-:W-:Y:S02]  /*8240*/  ISETP.GE.U32.AND P1, PT, R16, UR46, PT ;  /* 0x0000002e10007c0c */ /* 0x000fe4000bf26070 */
[C---:B------:R-:W-:Y:S02]  /*8250*/  @!P0 R2UR UR6, R56.reuse ;  /* 0x00000000380682ca */ /* 0x040fe400000e0000 */
[C---:B------:R-:W-:Y:S02]  /*8260*/  @!P0 R2UR UR7, R57.reuse ;  /* 0x00000000390782ca */ /* 0x040fe400000e0000 */
[----:B------:R-:W-:Y:S01]  /*8270*/  @!P5 R2UR UR4, R56 ;  /* 0x000000003804d2ca */ /* 0x000fe200000e0000 */
[----:B------:R1:W-:Y:S01]  /*8280*/  @!P2 STG.E desc[UR8][R14.64+0x180], R25 ;  /* 0x000180190e00a986 */ /* 0x0003e2000c101908 */
[----:B------:R-:W-:-:S02]  /*8290*/  @!P5 R2UR UR5, R57 ;  /* 0x000000003905d2ca */ /* 0x000fc400000e0000 */
[----:B------:R-:W-:Y:S02]  /*82a0*/  ISETP.GE.U32.AND P2, PT, R10, UR46, PT ;  /* 0x0000002e0a007c0c */ /* 0x000fe4000bf46070 */
[----:B------:R-:W-:Y:S02]  /*82b0*/  ISETP.GE.U32.AND P6, PT, R17, UR46, PT ;  /* 0x0000002e11007c0c */ /* 0x000fe4000bfc6070 */
[----:B------:R-:W-:Y:S02]  /*82c0*/  ISETP.GE.AND.EX P3, PT, RZ, UR47, PT, P3 ;  /* 0x0000002fff007c0c */ /* 0x000fe4000bf66330 */
[----:B------:R-:W-:Y:S01]  /*82d0*/  ISETP.GE.AND.EX P2, PT, RZ, UR47, PT, P2 ;  /* 0x0000002fff007c0c */ /* 0x000fe2000bf46320 */
[----:B------:R1:W-:Y:S01]  /*82e0*/  @!P0 STG.E desc[UR6][R14.64+0x280], R49 ;  /* 0x000280310e008986 */ /* 0x0003e2000c101906 */
[----:B------:R-:W-:Y:S02]  /*82f0*/  ISETP.GE.AND.EX P1, PT, RZ, UR47, PT, P1 ;  /* 0x0000002fff007c0c */ /* 0x000fe4000bf26310 */
[----:B------:R-:W-:Y:S01]  /*8300*/  ISETP.GE.AND.EX P6, PT, RZ, UR47, PT, P6 ;  /* 0x0000002fff007c0c */ /* 0x000fe2000bfc6360 */
[----:B------:R1:W-:Y:S01]  /*8310*/  @!P5 STG.E desc[UR4][R14.64+0x200], R47 ;  /* 0x0002002f0e00d986 */ /* 0x0003e2000c101904 */
[----:B------:R-:W-:Y:S01]  /*8320*/  IADD3 R12, PT, PT, R0, 0x20, RZ ;  /* 0x00000020000c7810 */ /* 0x000fe20007ffe0ff */
[----:B------:R-:W2:Y:S01]  /*8330*/  LDCU UR4, c[0x0][0x370] ;  /* 0x00006e00ff0477ac */ /* 0x000ea20008000800 */
[----:B------:R-:W-:-:S02]  /*8340*/  ISETP.GE.U32.AND P0, PT, R18, UR46, PT ;  /* 0x0000002e12007c0c */ /* 0x000fc4000bf06070 */
[----:B------:R-:W-:Y:S02]  /*8350*/  ISETP.GE.U32.AND P5, PT, R12, UR46, PT ;  /* 0x0000002e0c007c0c */ /* 0x000fe4000bfa6070 */
[----:B------:R-:W2:Y:S01]  /*8360*/  LDC R12, c[0x0][0x364] ;  /* 0x0000d900ff0c7b82 */ /* 0x000ea20000000800 */
[C---:B------:R-:W-:Y:S02]  /*8370*/  @!P4 R2UR UR8, R56.reuse ;  /* 0x000000003808c2ca */ /* 0x040fe400000e0000 */
[C---:B------:R-:W-:Y:S02]  /*8380*/  @!P4 R2UR UR9, R57.reuse ;  /* 0x000000003909c2ca */ /* 0x040fe400000e0000 */
[----:B------:R-:W-:Y:S02]  /*8390*/  ISETP.GE.AND.EX P0, PT, RZ, UR47, PT, P0 ;  /* 0x0000002fff007c0c */ /* 0x000fe4000bf06300 */
[----:B------:R-:W-:Y:S02]  /*83a0*/  @!P3 R2UR UR10, R56 ;  /* 0x00000000380ab2ca */ /* 0x000fe400000e0000 */
[----:B------:R-:W-:-:S02]  /*83b0*/  @!P3 R2UR UR11, R57 ;  /* 0x00000000390bb2ca */ /* 0x000fc400000e0000 */
[C---:B------:R-:W-:Y:S02]  /*83c0*/  @!P2 R2UR UR12, R56.reuse ;  /* 0x00000000380ca2ca */ /* 0x040fe400000e0000 */
[C---:B------:R-:W-:Y:S02]  /*83d0*/  @!P2 R2UR UR13, R57.reuse ;  /* 0x00000000390da2ca */ /* 0x040fe400000e0000 */
[C---:B------:R-:W-:Y:S01]  /*83e0*/  @!P1 R2UR UR14, R56.reuse ;  /* 0x00000000380e92ca */ /* 0x040fe200000e0000 */
[----:B------:R1:W-:Y:S01]  /*83f0*/  @!P4 STG.E desc[UR8][R14.64+0x300], R29 ;  /* 0x0003001d0e00c986 */ /* 0x0003e2000c101908 */
[C---:B------:R-:W-:Y:S02]  /*8400*/  @!P1 R2UR UR15, R57.reuse ;  /* 0x00000000390f92ca */ /* 0x040fe400000e0000 */
[C---:B------:R-:W-:Y:S02]  /*8410*/  @!P6 R2UR UR16, R56.reuse ;  /* 0x000000003810e2ca */ /* 0x040fe400000e0000 */
[C---:B------:R-:W-:Y:S01]  /*8420*/  @!P6 R2UR UR17, R57.reuse ;  /* 0x000000003911e2ca */ /* 0x040fe200000e0000 */
        /* <DEDUP_REMOVED lines=43> */
.L_x_13136:
[----:B------:R-:W-:Y:S05]  /*86e0*/  EXIT ;  /* 0x000000000000794d */ /* 0x000fea0003800000 */
.L_x_13171:
[----:B------:R-:W-:Y:S01]  /*86f0*/  BSSY B1, `(.L_x_13207) ;  /* 0x0000007000017945 */ /* 0x000fe20003800000 */
[----:B------:R-:W-:Y:S01]  /*8700*/  IMAD.MOV.U32 R12, RZ, RZ, 0x10 ;  /* 0x00000010ff0c7424 */ /* 0x000fe200078e00ff */
[----:B------:R-:W-:Y:S01]  /*8710*/  MOV R15, 0xffffffff ;  /* 0xffffffff000f7802 */ /* 0x000fe20000000f00 */
[----:B------:R-:W-:-:S07]  /*8720*/  IMAD.MOV.U32 R11, RZ, RZ, 0x1f ;  /* 0x0000001fff0b7424 */ /* 0x000fce00078e00ff */
[----:B------:R-:W-:Y:S05]  /*8730*/  WARPSYNC.COLLECTIVE R15, `(.L_x_13208) ;  /* 0x000000000f087348 */ /* 0x000fea0003c00000 */
[----:B------:R0:W1:Y:S02]  /*8740*/  SHFL.BFLY P6, R14, R13, R12, R11 ;  /* 0x0c00000c0d0e7389 */ /* 0x00006400000c000b */
[----:B01----:R-:W-:Y:S05]  /*8750*/  ENDCOLLECTIVE ;  /* 0x000000000000791b */ /* 0x003fea0003800000 */
.L_x_13208:
[----:B------:R-:W-:Y:S05]  /*8760*/  BSYNC B1 ;  /* 0x0000000000017941 */ /* 0x000fea0003800000 */
.L_x_13207:
[----:B------:R-:W-:Y:S01]  /*8770*/  HFMA2 R11, -RZ, RZ, 0, 1.847743988037109375e-06 ;  /* 0x0000001fff0b7431 */ /* 0x000fe200000001ff */
[----:B------:R-:W-:Y:S01]  /*8780*/  FMNMX R13, R14, R13, !PT ;  /* 0x0000000d0e0d7209 */ /* 0x000fe20007800000 */
[----:B------:R-:W-:Y:S02]  /*8790*/  IMAD.MOV.U32 R12, RZ, RZ, 0x8 ;  /* 0x00000008ff0c7424 */ /* 0x000fe400078e00ff */
[----:B------:R-:W-:-:S07]  /*87a0*/  IMAD.MOV.U32 R15, RZ, RZ, -0x1 ;  /* 0xffffffffff0f7424 */ /* 0x000fce00078e00ff */
[----:B------:R-:W-:Y:S05]  /*87b0*/  WARPSYNC.COLLECTIVE R15, `(.L_x_13209) ;  /* 0x000000000f087348 */ /* 0x000fea0003c00000 */
[----:B------:R0:W1:Y:S02]  /*87c0*/  SHFL.BFLY P6, R14, R13, R12, R11 ;  /* 0x0c00000c0d0e7389 */ /* 0x00006400000c000b */
[----:B01----:R-:W-:Y:S05]  /*87d0*/  ENDCOLLECTIVE ;  /* 0x000000000000791b */ /* 0x003fea0003800000 */
.L_x_13209:
[----:B------:R-:W-:Y:S01]  /*87e0*/  IMAD.MOV.U32 R12, RZ, RZ, 0x4 ;  /* 0x00000004ff0c7424 */ /* 0x000fe200078e00ff */
[----:B------:R-:W-:-:S04]  /*87f0*/  FMNMX R25, R13, R14, !PT ;  /* 0x0000000e0d197209 */ /* 0x000fc80007800000 */
[----:B------:R-:W-:-:S07]  /*8800*/  MOV R13, R25 ;  /* 0x00000019000d7202 */ /* 0x000fce0000000f00 */
[----:B------:R-:W-:Y:S05]  /*8810*/  WARPSYNC.COLLECTIVE R15, `(.L_x_13210) ;  /* 0x000000000f087348 */ /* 0x000fea0003c00000 */
[----:B------:R0:W1:Y:S02]  /*8820*/  SHFL.BFLY P6, R14, R13, R12, R11 ;  /* 0x0c00000c0d0e7389 */ /* 0x00006400000c000b */
[----:B01----:R-:W-:Y:S05]  /*8830*/  ENDCOLLECTIVE ;  /* 0x000000000000791b */ /* 0x003fea0003800000 */
.L_x_13210:
[----:B------:R-:W-:Y:S01]  /*8840*/  IMAD.MOV.U32 R12, RZ, RZ, 0x2 ;  /* 0x00000002ff0c7424 */ /* 0x000fe200078e00ff */
[----:B------:R-:W-:-:S04]  /*8850*/  FMNMX R27, R25, R14, !PT ;  /* 0x0000000e191b7209 */ /* 0x000fc80007800000 */
[----:B------:R-:W-:-:S07]  /*8860*/  MOV R13, R27 ;  /* 0x0000001b000d7202 */ /* 0x000fce0000000f00 */
[----:B------:R-:W-:Y:S05]  /*8870*/  WARPSYNC.COLLECTIVE R15, `(.L_x_13211) ;  /* 0x000000000f087348 */ /* 0x000fea0003c00000 */
[----:B------:R0:W1:Y:S02]  /*8880*/  SHFL.BFLY P6, R14, R13, R12, R11 ;  /* 0x0c00000c0d0e7389 */ /* 0x00006400000c000b */
[----:B01----:R-:W-:Y:S05]  /*8890*/  ENDCOLLECTIVE ;  /* 0x000000000000791b */ /* 0x003fea0003800000 */
.L_x_13211:
[----:B------:R-:W-:Y:S01]  /*88a0*/  IMAD.MOV.U32 R12, RZ, RZ, 0x1 ;  /* 0x00000001ff0c7424 */ /* 0x000fe200078e00ff */
[----:B------:R-:W-:-:S04]  /*88b0*/  FMNMX R29, R27, R14, !PT ;  /* 0x0000000e1b1d7209 */ /* 0x000fc80007800000 */
[----:B------:R-:W-:-:S07]  /*88c0*/  MOV R13, R29 ;  /* 0x0000001d000d7202 */ /* 0x000fce0000000f00 */
[----:B------:R-:W-:Y:S05]  /*88d0*/  WARPSYNC.COLLECTIVE R15, `(.L_x_13212) ;  /* 0x000000000f087348 */ /* 0x000fea0003c00000 */
[----:B------:R0:W1:Y:S02]  /*88e0*/  SHFL.BFLY P6, R14, R13, R12, R11 ;  /* 0x0c00000c0d0e7389 */ /* 0x00006400000c000b */
[----:B01----:R-:W-:Y:S05]  /*88f0*/  ENDCOLLECTIVE ;  /* 0x000000000000791b */ /* 0x003fea0003800000 */
.L_x_13212:
[----:B------:R-:W-:Y:S02]  /*8900*/  HFMA2 R11, -RZ, RZ, 0.96630859375, -0.0022525787353515625 ;  /* 0x3bbb989dff0b7431 */ /* 0x000fe400000001ff */
        /* <DEDUP_REMOVED lines=24> */
[----:B------:R-:W-:-:S02]  /*8a90*/  FADD R52, -R29, R52 ;  /* 0x000000341d347221 */ /* 0x000fc40000000100 */
        /* <DEDUP_REMOVED lines=153> */
.L_x_13213:
[----:B------:R-:W-:Y:S02]  /*9430*/  IMAD.MOV.U32 R12, RZ, RZ, 0x8 ;  /* 0x00000008ff0c7424 */ /* 0x000fe400078e00ff */
[----:B------:R-:W-:-:S05]  /*9440*/  FADD R41, R13, R14 ;  /* 0x0000000e0d297221 */ /* 0x000fca0000000000 */
[----:B------:R-:W-:-:S07]  /*9450*/  MOV R13, R41 ;  /* 0x00000029000d7202 */ /* 0x000fce0000000f00 */
[----:B------:R-:W-:Y:S05]  /*9460*/  WARPSYNC.COLLECTIVE R15, `(.L_x_13214) ;  /* 0x000000000f087348 */ /* 0x000fea0003c00000 */
[----:B------:R0:W1:Y:S02]  /*9470*/  SHFL.BFLY P6, R14, R13, R12, R11 ;  /* 0x0c00000c0d0e7389 */ /* 0x00006400000c000b */
[----:B01----:R-:W-:Y:S05]  /*9480*/  ENDCOLLECTIVE ;  /* 0x000000000000791b */ /* 0x003fea0003800000 */
.L_x_13214:
[----:B------:R-:W-:Y:S02]  /*9490*/  IMAD.MOV.U32 R12, RZ, RZ, 0x4 ;  /* 0x00000004ff0c7424 */ /* 0x000fe400078e00ff */
[----:B------:R-:W-:-:S05]  /*94a0*/  FADD R42, R41, R14 ;  /* 0x0000000e292a7221 */ /* 0x000fca0000000000 */
[----:B------:R-:W-:-:S07]  /*94b0*/  MOV R13, R42 ;  /* 0x0000002a000d7202 */ /* 0x000fce0000000f00 */
[----:B------:R-:W-:Y:S05]  /*94c0*/  WARPSYNC.COLLECTIVE R15, `(.L_x_13215) ;  /* 0x000000000f087348 */ /* 0x000fea0003c00000 */
[----:B------:R0:W1:Y:S02]  /*94d0*/  SHFL.BFLY P6, R14, R13, R12, R11 ;  /* 0x0c00000c0d0e7389 */ /* 0x00006400000c000b */
[----:B01----:R-:W-:Y:S05]  /*94e0*/  ENDCOLLECTIVE ;  /* 0x000000000000791b */ /* 0x003fea0003800000 */
.L_x_13215:
[----:B------:R-:W-:Y:S02]  /*94f0*/  IMAD.MOV.U32 R12, RZ, RZ, 0x2 ;  /* 0x00000002ff0c7424 */ /* 0x000fe400078e00ff */
[----:B------:R-:W-:-:S05]  /*9500*/  FADD R43, R42, R14 ;  /* 0x0000000e2a2b7221 */ /* 0x000fca0000000000 */
[----:B------:R-:W-:-:S07]  /*9510*/  MOV R13, R43 ;  /* 0x0000002b000d7202 */ /* 0x000fce0000000f00 */
[----:B------:R-:W-:Y:S05]  /*9520*/  WARPSYNC.COLLECTIVE R15, `(.L_x_13216) ;  /* 0x000000000f087348 */ /* 0x000fea0003c00000 */
[----:B------:R0:W1:Y:S02]  /*9530*/  SHFL.BFLY P6, R14, R13, R12, R11 ;  /* 0x0c00000c0d0e7389 */ /* 0x00006400000c000b */
[----:B01----:R-:W-:Y:S05]  /*9540*/  ENDCOLLECTIVE ;  /* 0x000000000000791b */ /* 0x003fea0003800000 */
.L_x_13216:
[----:B------:R-:W-:Y:S02]  /*9550*/  IMAD.MOV.U32 R12, RZ, RZ, 0x1 ;  /* 0x00000001ff0c7424 */ /* 0x000fe400078e00ff */
[----:B------:R-:W-:-:S05]  /*9560*/  FADD R44, R43, R14 ;  /* 0x0000000e2b2c7221 */ /* 0x000fca0000000000 */
[----:B------:R-:W-:-:S07]  /*9570*/  MOV R13, R44 ;  /* 0x0000002c000d7202 */ /* 0x000fce0000000f00 */
[----:B------:R-:W-:Y:S05]  /*9580*/  WARPSYNC.COLLECTIVE R15, `(.L_x_13217) ;  /* 0x000000000f087348 */ /* 0x000fea0003c00000 */
[----:B------:R0:W1:Y:S02]  /*9590*/  SHFL.BFLY P6, R14, R13, R12, R11 ;  /* 0x0c00000c0d0e7389 */ /* 0x00006400000c000b */
[----:B01----:R-:W-:Y:S05]  /*95a0*/  ENDCOLLECTIVE ;  /* 0x000000000000791b */ /* 0x003fea0003800000 */
.L_x_13217:
[----:B------:R-:W-:Y:S05]  /*95b0*/  BRA `(.L_x_13218) ;  /* 0xffffffd800bc7947 */ /* 0x000fea000383ffff */
        .weak           $__internal_193_$__cuda_sm3x_div_rn_noftz_f32_slowpath
        .type           $__internal_193_$__cuda_sm3x_div_rn_noftz_f32_slowpath,@function
        .size           $__internal_193_$__cuda_sm3x_div_rn_noftz_f32_slowpath,(.L_x_37570 - $__internal_193_$__cuda_sm3x_div_rn_noftz_f32_slowpath)
$__internal_193_$__cuda_sm3x_div_rn_noftz_f32_slowpath:
        /* <DEDUP_REMOVED lines=34> */
.L_x_13220:
        /* <DEDUP_REMOVED lines=51> */
.L_x_13227:
[----:B------:R-:W-:-:S04]  /*9b10*/  LOP3.LUT R11, R11, 0x80000000, RZ, 0xc0, !PT ;  /* 0x800000000b0b7812 */ /* 0x000fc800078ec0ff */
[----:B------:R-:W-:Y:S01]  /*9b20*/  LOP3.LUT R11, R11, 0x7f800000, RZ, 0xfc, !PT ;  /* 0x7f8000000b0b7812 */ /* 0x000fe200078efcff */
[----:B------:R-:W-:Y:S06]  /*9b30*/  BRA `(.L_x_13228) ;  /* 0x0000000000047947 */ /* 0x000fec0003800000 */
.L_x_13226:
[----:B------:R-:W-:-:S07]  /*9b40*/  LEA R11, R42, R11, 0x17 ;  /* 0x0000000b2a0b7211 */ /* 0x000fce00078eb8ff */
.L_x_13228:
[----:B------:R-:W-:Y:S05]  /*9b50*/  BSYNC.RECONVERGENT B2 ;  /* 0x0000000000027941 */ /* 0x000fea0003800200 */
.L_x_13225:
[----:B------:R-:W-:Y:S05]  /*9b60*/  BRA `(.L_x_13229) ;  /* 0x0000000000207947 */ /* 0x000fea0003800000 */
.L_x_13224:
[----:B------:R-:W-:-:S04]  /*9b70*/  LOP3.LUT R11, R12, 0x80000000, R27, 0x48, !PT ;  /* 0x800000000c0b7812 */ /* 0x000fc800078e481b */
[----:B------:R-:W-:Y:S01]  /*9b80*/  LOP3.LUT R11, R11, 0x7f800000, RZ, 0xfc, !PT ;  /* 0x7f8000000b0b7812 */ /* 0x000fe200078efcff */
[----:B------:R-:W-:Y:S06]  /*9b90*/  BRA `(.L_x_13229) ;  /* 0x0000000000147947 */ /* 0x000fec0003800000 */
.L_x_13223:
[----:B------:R-:W-:Y:S01]  /*9ba0*/  LOP3.LUT R11, R12, 0x80000000, R27, 0x48, !PT ;  /* 0x800000000c0b7812 */ /* 0x000fe200078e481b */
[----:B------:R-:W-:Y:S06]  /*9bb0*/  BRA `(.L_x_13229) ;  /* 0x00000000000c7947 */ /* 0x000fec0003800000 */
.L_x_13222:
[----:B------:R-:W0:Y:S01]  /*9bc0*/  MUFU.RSQ R11, -QNAN ;  /* 0xffc00000000b7908 */ /* 0x000e220000001400 */
[----:B------:R-:W-:Y:S05]  /*9bd0*/  BRA `(.L_x_13229) ;  /* 0x0000000000047947 */ /* 0x000fea0003800000 */
.L_x_13221:
[----:B------:R-:W-:-:S07]  /*9be0*/  FADD.FTZ R11, R27, R12 ;  /* 0x0000000c1b0b7221 */ /* 0x000fce0000010000 */
.L_x_13229:
[----:B------:R-:W-:Y:S05]  /*9bf0*/  BSYNC.RECONVERGENT B1 ;  /* 0x0000000000017941 */ /* 0x000fea0003800200 */
.L_x_13219:
[----:B------:R-:W-:Y:S02]  /*9c00*/  HFMA2 R13, -RZ, RZ, 0, 0 ;  /* 0x00000000ff0d7431 */ /* 0x000fe400000001ff */
[----:B------:R-:W-:-:S04]  /*9c10*/  IMAD.MOV.U32 R12, RZ, RZ, R14 ;  /* 0x000000ffff0c7224 */ /* 0x000fc800078e000e */
[----:B0-----:R-:W-:Y:S05]  /*9c20*/  RET.REL.NODEC R12 `(_Z15SoftmaxWarpImplI22BroadcastScaleMaskLoadIffbLm3EiE11DirectStoreIffEfLi1ELi17ELi32ELi1ELb1EL9Algorithm0EEvT_T0_ll) ;  /* 0xffffff600cf47950 */ /* 0x001fea0003c3ffff */
.L_x_13230:
        /* <DEDUP_REMOVED lines=13> */
.L_x_37570:


//--------------------- .text._Z15SoftmaxWarpImplI22BroadcastScaleMaskLoadIffbLm3EiE11DirectStoreIffEfLi1ELi17ELi32ELi1ELb0EL9Algorithm0EEvT_T0_ll --------------------------
	.section	.text._Z15SoftmaxWarpImplI22BroadcastScaleMaskLoadIffbLm3EiE11DirectStoreIffEfLi1ELi17ELi32ELi1ELb0EL9Algorithm0EEvT_T0_ll,"ax",@progbits
	.align	128
        .global         _Z15SoftmaxWarpImplI22BroadcastScaleMaskLoadIffbLm3EiE11DirectStoreIffEfLi1ELi17ELi32ELi1ELb0EL9Algorithm0EEvT_T0_ll
        .type           _Z15SoftmaxWarpImplI22BroadcastScaleMaskLoadIffbLm3EiE11DirectStoreIffEfLi1ELi17ELi32ELi1ELb0EL9Algorithm0EEvT_T0_ll,@function
        .size           _Z15SoftmaxWarpImplI22BroadcastScaleMaskLoadIffbLm3EiE11DirectStoreIffEfLi1ELi17ELi32ELi1ELb0EL9Algorithm0EEvT_T0_ll,(.L_x_37571 - _Z15SoftmaxWarpImplI22BroadcastScaleMaskLoadIffbLm3EiE11DirectStoreIffEfLi1ELi17ELi32ELi1ELb0EL9Algorithm0EEvT_T0_ll)
        .other          _Z15SoftmaxWarpImplI22BroadcastScaleMaskLoadIffbLm3EiE11DirectStoreIffEfLi1ELi17ELi32ELi1ELb0EL9Algorithm0EEvT_T0_ll,@"STO_CUDA_ENTRY STV_DEFAULT"
_Z15SoftmaxWarpImplI22BroadcastScaleMaskLoadIffbLm3EiE11DirectStoreIffEfLi1ELi17ELi32ELi1ELb0EL9Algorithm0EEvT_T0_ll:
.text._Z15SoftmaxWarpImplI22BroadcastScaleMaskLoadIffbLm3EiE11DirectStoreIffEfLi1ELi17ELi32ELi1ELb0EL9Algorithm0EEvT_T0_ll:
        /* <DEDUP_REMOVED lines=29> */
.L_x_13231:
        /* <DEDUP_REMOVED lines=14> */
.L_x_13268:
[----:B--2---:R-:W-:Y:S01]  /*02b0*/  IABS R0, UR49 ;  /* 0x0000003100007c13 */ /* 0x004fe20008000000 */
[----:B0-----:R-:W-:Y:S01]  /*02c0*/  IMAD R17, R30, UR48, R31 ;  /* 0x000000301e117c24 */ /* 0x001fe2000f8e021f */
[----:B------:R-:W-:Y:S01]  /*02d0*/  UMOV UR4, URZ ;  /* 0x000000ff00047c82 */ /* 0x000fe20008000000 */
[----:B------:R-:W-:Y:S02]  /*02e0*/  IABS R3, UR50 ;  /* 0x0000003200037c13 */ /* 0x000fe40008000000 */
[----:B------:R-:W-:Y:S01]  /*02f0*/  R2UR UR8, R0 ;  /* 0x00000000000872ca */ /* 0x000fe200000e0000 */
[C---:B------:R-:W-:Y:S01]  /*0300*/  VIADD R9, R17.reuse, 0x40 ;  /* 0x0000004011097836 */ /* 0x040fe20000000000 */
[----:B------:R-:W-:Y:S02]  /*0310*/  IADD3 R21, PT, PT, R17, 0x20, RZ ;  /* 0x0000002011157810 */ /* 0x000fe40007ffe0ff */
        /* <DEDUP_REMOVED lines=8> */
[----:B------:R-:W-:Y:S02]  /*03a0*/  LOP3.LUT R10, R7, UR49, RZ, 0x3c, !PT ;  /* 0x00000031070a7c12 */ /* 0x000fe4000f8e3cff */
[----:B------:R-:W-:Y:S02]  /*03b0*/  SHF.R.S64 R18, RZ, 0x1e, R9 ;  /* 0x0000001eff127819 */ /* 0x000fe40000001009 */
[----:B------:R-:W-:Y:S02]  /*03c0*/  ISETP.GE.AND P2, PT, R10, RZ, PT ;  /* 0x000000ff0a00720c */ /* 0x000fe40003f46270 */
[----:B------:R-:W-:Y:S01]  /*03d0*/  SHF.R.S64 R10, RZ, 0x1e, R21 ;  /* 0x0000001eff0a7819 */ /* 0x000fe20000001015 */
[----:B0-----:R-:W0:Y:S02]  /*03e0*/  MUFU.RCP R0, R0 ;  /* 0x0000000000007308 */ /* 0x001e240000001000 */
        /* <DEDUP_REMOVED lines=35> */
[----:B0-----:R-:W-:-:S03]  /*0620*/  IADD3 R0, PT, PT, R0, 0xffffffe, RZ ;  /* 0x0ffffffe00007810 */ /* 0x001fc60007ffe0ff */
[----:B------:R-:W-:Y:S01]  /*0630*/  @P1 VIADD R6, R6, 0x1 ;  /* 0x0000000106061836 */ /* 0x000fe20000000000 */
[----:B------:R-:W-:Y:S01]  /*0640*/  ISETP.LT.U32.AND P1, PT, R8, UR8, PT ;  /* 0x0000000808007c0c */ /* 0x000fe2000bf21070 */
[----:B------:R-:W-:Y:S01]  /*0650*/  IMAD.MOV R12, RZ, RZ, -R14 ;  /* 0x000000ffff0c7224 */ /* 0x000fe200078e0a0e */
[----:B------:R-:W-:Y:S01]  /*0660*/  IADD3 R18, P6, PT, R18, UR36, RZ ;  /* 0x0000002412127c10 */ /* 0x000fe2000ffde0ff */
[----:B------:R-:W0:Y:S02]  /*0670*/  F2I.FTZ.U32.TRUNC.NTZ R0, R0 ;  /* 0x0000000000007305 */ /* 0x000e24000021f000 */
[----:B------:R-:W-:Y:S01]  /*0680*/  IMAD R15, R12, UR8, R15 ;  /* 0x000000080c0f7c24 */ /* 0x000fe2000f8e020f */
[----:B------:R-:W-:Y:S01]  /*0690*/  LEA.HI.X.SX32 R19, R9, UR37, 0x2, P6 ;  /* 0x0000002509137c11 */ /* 0x000fe2000b0f16ff */
[----:B------:R-:W-:Y:S01]  /*06a0*/  @P5 VIADD R4, R4, 0x1 ;  /* 0x0000000104045836 */ /* 0x000fe20000000000 */
[----:B------:R-:W-:Y:S02]  /*06b0*/  LEA.HI.X.SX32 R11, R21, UR37, 0x2, P4 ;  /* 0x00000025150b7c11 */ /* 0x000fe4000a0f16ff */
[----:B------:R-:W-:-:S02]  /*06c0*/  @!P0 IADD3 R6, PT, PT, -R6, RZ, RZ ;  /* 0x000000ff06068210 */ /* 0x000fc40007ffe1ff */
[----:B------:R-:W-:Y:S02]  /*06d0*/  IABS R20, R3 ;  /* 0x0000000300147213 */ /* 0x000fe40000000000 */
[----:B------:R-:W-:Y:S02]  /*06e0*/  @!P1 IADD3 R8, PT, PT, R8, -UR8, RZ ;  /* 0x8000000808089c10 */ /* 0x000fe4000fffe0ff */
[----:B------:R-:W-:Y:S02]  /*06f0*/  ISETP.LT.U32.AND P6, PT, R15, UR8, PT ;  /* 0x000000080f007c0c */ /* 0x000fe4000bfc1070 */
[----:B------:R-:W-:Y:S02]  /*0700*/  ISETP.GE.U32.AND P5, PT, R8, UR8, PT ;  /* 0x0000000808007c0c */ /* 0x000fe4000bfa6070 */
[----:B------:R-:W-:Y:S02]  /*0710*/  ISETP.GE.AND P4, PT, R13, RZ, PT ;  /* 0x000000ff0d00720c */ /* 0x000fe40003f86270 */
[----:B------:R1:W2:Y:S01]  /*0720*/  LDG.E R13, desc[UR4][R10.64] ;  /* 0x000000040a0d7981 */ /* 0x0002a2000c1e1900 */
[----:B0-----:R-:W-:-:S02]  /*0730*/  R2UR UR5, R0 ;  /* 0x00000000000572ca */ /* 0x001fc400000e0000 */
[----:B------:R-:W-:Y:S02]  /*0740*/  @!P1 IADD3 R5, PT, PT, R5, 0x1, RZ ;  /* 0x0000000105059810 */ /* 0x000fe40007ffe0ff */
[----:B------:R-:W-:Y:S02]  /*0750*/  ISETP.NE.AND P1, PT, RZ, UR49, PT ;  /* 0x00000031ff007c0c */ /* 0x000fe4000bf25270 */
[----:B------:R-:W-:Y:S02]  /*0760*/  LOP3.LUT R0, RZ, UR49, RZ, 0x33, !PT ;  /* 0x00000031ff007c12 */ /* 0x000fe4000f8e33ff */
[----:B------:R-:W-:Y:S02]  /*0770*/  R2UR UR10, R24 ;  /* 0x00000000180a72ca */ /* 0x000fe400000e0000 */
[----:B-1----:R-:W-:Y:S01]  /*0780*/  SHF.R.S64 R10, RZ, 0x1e, R7 ;  /* 0x0000001eff0a7819 */ /* 0x002fe20000001007 */
[----:B------:R-:W-:Y:S01]  /*0790*/  @P5 VIADD R5, R5, 0x1 ;  /* 0x0000000105055836 */ /* 0x000fe20000000000 */
[----:B------:R-:W-:Y:S01]  /*07a0*/  R2UR UR11, R25 ;  /* 0x00000000190b72ca */ /* 0x000fe200000e0000 */
[----:B------:R-:W-:Y:S01]  /*07b0*/  IMAD.HI.U32 R12, R20, UR7, RZ ;  /* 0x00000007140c7c27 */ /* 0x000fe2000f8e00ff */
[----:B------:R-:W-:-:S02]  /*07c0*/  SEL R8, R0, R6, !P1 ;  /* 0x0000000600087207 */ /* 0x000fc40004800000 */
[----:B------:R-:W-:Y:S01]  /*07d0*/  IADD3 R10, P5, PT, R10, UR36, RZ ;  /* 0x000000240a0a7c10 */ /* 0x000fe2000ffbe0ff */
[----:B------:R-:W-:Y:S01]  /*07e0*/  @!P6 VIADD R15, R15, -UR8 ;  /* 0x800000080f0fec36 */ /* 0x000fe20008000000 */
[----:B------:R-:W-:Y:S01]  /*07f0*/  IADD3 R6, PT, PT, -R8, RZ, RZ ;  /* 0x000000ff08067210 */ /* 0x000fe20007ffe1ff */
[----:B------:R-:W-:Y:S01]  /*0800*/  @!P3 IMAD.MOV R4, RZ, RZ, -R4 ;  /* 0x000000ffff04b224 */ /* 0x000fe200078e0a04 */
[----:B------:R-:W-:Y:S02]  /*0810*/  LEA.HI.X.SX32 R11, R7, UR37, 0x2, P5 ;  /* 0x00000025070b7c11 */ /* 0x000fe4000a8f16ff */
[----:B------:R-:W-:Y:S02]  /*0820*/  IADD3 R23, PT, PT, -R12, RZ, RZ ;  /* 0x000000ff0c177210 */ /* 0x000fe40007ffe1ff */
[----:B------:R-:W-:Y:S02]  /*0830*/  ISETP.GE.U32.AND P5, PT, R15, UR8, PT ;  /* 0x000000080f007c0c */ /* 0x000fe4000bfa6070 */
[----:B------:R-:W-:Y:S01]  /*0840*/  LOP3.LUT R16, R3, UR49, RZ, 0x3c, !PT ;  /* 0x0000003103107c12 */ /* 0x000fe2000f8e3cff */
[----:B------:R-:W-:Y:S01]  /*0850*/  UIADD3 UR6, UPT, UPT, URZ, -UR5, URZ ;  /* 0x80000005ff067290 */ /* 0x000fe2000fffe0ff */
[----:B------:R-:W-:Y:S01]  /*0860*/  IMAD R21, R6, UR49, R21 ;  /* 0x0000003106157c24 */ /* 0x000fe2000f8e0215 */
[----:B------:R-:W-:Y:S01]  /*0870*/  SEL R6, R0, R4, !P1 ;  /* 0x0000000400067207 */ /* 0x000fe20004800000 */
[----:B------:R-:W-:Y:S01]  /*0880*/  IMAD R20, R23, UR8, R20 ;  /* 0x0000000817147c24 */ /* 0x000fe2000f8e0214 */
[----:B------:R-:W-:Y:S01]  /*0890*/  ISETP.GE.AND P0, PT, R16, RZ, PT ;  /* 0x000000ff1000720c */ /* 0x000fe20003f06270 */
[----:B------:R-:W-:Y:S01]  /*08a0*/  UIMAD UR6, UR6, UR9, URZ ;  /* 0x00000009060672a4 */ /* 0x000fe2000f8e02ff */
[----:B------:R0:W3:Y:S01]  /*08b0*/  LDG.E R16, desc[UR10][R18.64] ;  /* 0x0000000a12107981 */ /* 0x0000e2000c1e1900 */
[----:B------:R-:W-:Y:S01]  /*08c0*/  @!P2 IADD3 R5, PT, PT, -R5, RZ, RZ ;  /* 0x000000ff0505a210 */ /* 0x000fe20007ffe1ff */
[----:B------:R-:W-:Y:S01]  /*08d0*/  UMOV UR4, URZ ;  /* 0x000000ff00047c82 */ /* 0x000fe20008000000 */
[----:B------:R-:W-:Y:S01]  /*08e0*/  @!P6 VIADD R14, R14, 0x1 ;  /* 0x000000010e0ee836 */ /* 0x000fe20000000000 */
[----:B------:R-:W-:Y:S01]  /*08f0*/  ISETP.LT.U32.AND P3, PT, R20, UR8, PT ;  /* 0x0000000814007c0c */ /* 0x000fe2000bf61070 */
[----:B------:R-:W-:Y:S01]  /*0900*/  UIMAD.WIDE.U32 UR4, UR5, UR6, UR4 ;  /* 0x00000006050472a5 */ /* 0x000fe2000f8e0004 */
[----:B------:R-:W-:-:S02]  /*0910*/  SEL R4, R0, R5, !P1 ;  /* 0x0000000500047207 */ /* 0x000fc40004800000 */
[----:B0-----:R-:W-:Y:S01]  /*0920*/  IADD3 R18, PT, PT, -R6, RZ, RZ ;  /* 0x000000ff06127210 */ /* 0x001fe20007ffe1ff */
[----:B------:R-:W-:Y:S01]  /*0930*/  @P5 VIADD R14, R14, 0x1 ;  /* 0x000000010e0e5836 */ /* 0x000fe20000000000 */
[----:B------:R-:W-:Y:S01]  /*0940*/  IABS R15, R21 ;  /* 0x00000015000f7213 */ /* 0x000fe20000000000 */
[----:B------:R0:W4:Y:S02]  /*0950*/  LDG.E R19, desc[UR10][R10.64] ;  /* 0x0000000a0a137981 */ /* 0x000124000c1e1900 */
[----:B------:R-:W-:Y:S01]  /*0960*/  IMAD R9, R18, UR49, R9 ;  /* 0x0000003112097c24 */ /* 0x000fe2000f8e0209 */
[----:B------:R-:W-:Y:S01]  /*0970*/  IADD3 R26, PT, PT, -R4, RZ, RZ ;  /* 0x000000ff041a7210 */ /* 0x000fe20007ffe1ff */
[----:B------:R-:W-:Y:S01]  /*0980*/  IMAD.HI.U32 R22, R15, UR5, RZ ;  /* 0x000000050f167c27 */ /* 0x000fe2000f8e00ff */
[----:B------:R-:W-:Y:S02]  /*0990*/  @!P4 IADD3 R14, PT, PT, -R14, RZ, RZ ;  /* 0x000000ff0e0ec210 */ /* 0x000fe40007ffe1ff */
[----:B------:R-:W-:Y:S01]  /*09a0*/  IABS R23, R9 ;  /* 0x0000000900177213 */ /* 0x000fe20000000000 */
[----:B------:R-:W-:Y:S01]  /*09b0*/  IMAD R7, R26, UR49, R7 ;  /* 0x000000311a077c24 */ /* 0x000fe2000f8e0207 */
[----:B------:R-:W-:Y:S01]  /*09c0*/  SEL R5, R0, R14, !P1 ;  /* 0x0000000e00057207 */ /* 0x000fe20004800000 */
[----:B0-----:R-:W-:-:S02]  /*09d0*/  IMAD.MOV R10, RZ, RZ, -R22 ;  /* 0x000000ffff0a7224 */ /* 0x001fc400078e0a16 */
[----:B------:R-:W-:Y:S02]  /*09e0*/  @!P3 VIADD R20, R20, -UR8 ;  /* 0x800000081414bc36 */ /* 0x000fe40008000000 */
[----:B------:R-:W-:Y:S01]  /*09f0*/  IMAD.HI.U32 R26, R23, UR5, RZ ;  /* 0x00000005171a7c27 */ /* 0x000fe2000f8e00ff */
[----:B------:R-:W-:-:S03]  /*0a00*/  IABS R28, R7 ;  /* 0x00000007001c7213 */ /* 0x000fc60000000000 */
[----:B------:R-:W-:Y:S01]  /*0a10*/  IMAD R11, R10, UR9, R15 ;  /* 0x000000090a0b7c24 */ /* 0x000fe2000f8e020f */
[----:B------:R-:W-:Y:S01]  /*0a20*/  IADD3 R15, PT, PT, -R5, RZ, RZ ;  /* 0x000000ff050f7210 */ /* 0x000fe20007ffe1ff */
[----:B------:R-:W-:Y:S01]  /*0a30*/  IMAD.MOV R18, RZ, RZ, -R26 ;  /* 0x000000ffff127224 */ /* 0x000fe200078e0a1a */
[----:B------:R-:W-:Y:S01]  /*0a40*/  ISETP.GE.U32.AND P4, PT, R20, UR8, PT ;  /* 0x0000000814007c0c */ /* 0x000fe2000bf86070 */
[----:B------:R-:W-:Y:S01]  /*0a50*/  IMAD.HI.U32 R34, R28, UR5, RZ ;  /* 0x000000051c227c27 */ /* 0x000fe2000f8e00ff */
[----:B------:R-:W-:-:S03]  /*0a60*/  ISETP.LT.U32.AND P2, PT, R11, UR9, PT ;  /* 0x000000090b007c0c */ /* 0x000fc6000bf41070 */
[--C-:B------:R-:W-:Y:S02]  /*0a70*/  IMAD R10, R15, UR49, R2.reuse ;  /* 0x000000310f0a7c24 */ /* 0x100fe4000f8e0202 */
[----:B------:R-:W-:Y:S01]  /*0a80*/  IMAD R23, R18, UR9, R23 ;  /* 0x0000000912177c24 */ /* 0x000fe2000f8e0217 */
[----:B------:R-:W-:Y:S01]  /*0a90*/  SHF.R.S64 R14, RZ, 0x1e, R2 ;  /* 0x0000001eff0e7819 */ /* 0x000fe20000001002 */
[----:B------:R-:W-:Y:S01]  /*0aa0*/  @!P3 VIADD R12, R12, 0x1 ;  /* 0x000000010c0cb836 */ /* 0x000fe20000000000 */
[----:B------:R-:W-:Y:S02]  /*0ab0*/  IADD3 R27, PT, PT, -R34, RZ, RZ ;  /* 0x000000ff221b7210 */ /* 0x000fe40007ffe1ff */
[----:B------:R-:W-:Y:S02]  /*0ac0*/  IABS R33, R10 ;  /* 0x0000000a00217213 */ /* 0x000fe40000000000 */
[----:B------:R-:W-:Y:S01]  /*0ad0*/  ISETP.LT.U32.AND P3, PT, R23, UR9, PT ;  /* 0x0000000917007c0c */ /* 0x000fe2000bf61070 */
[----:B------:R-:W-:Y:S01]  /*0ae0*/  IMAD R28, R27, UR9, R28 ;  /* 0x000000091b1c7c24 */ /* 0x000fe2000f8e021c */
[----:B------:R-:W-:Y:S01]  /*0af0*/  IADD3 R14, P5, PT, R14, UR36, RZ ;  /* 0x000000240e0e7c10 */ /* 0x000fe2000ffbe0ff */
[----:B------:R-:W-:Y:S01]  /*0b00*/  IMAD.HI.U32 R27, R33, UR5, RZ ;  /* 0x00000005211b7c27 */ /* 0x000fe2000f8e00ff */
[----:B------:R-:W-:-:S02]  /*0b10*/  @P4 IADD3 R12, PT, PT, R12, 0x1, RZ ;  /* 0x000000010c0c4810 */ /* 0x000fc40007ffe0ff */
[----:B------:R-:W-:Y:S01]  /*0b20*/  LEA.HI.X.SX32 R15, R2, UR37, 0x2, P5 ;  /* 0x00000025020f7c11 */ /* 0x000fe2000a8f16ff */
[----:B------:R-:W-:Y:S01]  /*0b30*/  @!P2 VIADD R11, R11, -UR9 ;  /* 0x800000090b0bac36 */ /* 0x000fe20008000000 */
[----:B------:R-:W-:Y:S01]  /*0b40*/  LOP3.LUT R2, R21, UR50, RZ, 0x3c, !PT ;  /* 0x0000003215027c12 */ /* 0x000fe2000f8e3cff */
[----:B------:R-:W-:Y:S01]  /*0b50*/  IMAD.MOV R36, RZ, RZ, -R27 ;  /* 0x000000ffff247224 */ /* 0x000fe200078e0a1b */
[----:B------:R-:W-:Y:S01]  /*0b60*/  @!P0 IADD3 R12, PT, PT, -R12, RZ, RZ ;  /* 0x000000ff0c0c8210 */ /* 0x000fe20007ffe1ff */
[----:B------:R0:W5:Y:S01]  /*0b70*/  LDG.E R18, desc[UR10][R14.64] ;  /* 0x0000000a0e127981 */ /* 0x000162000c1e1900 */
[----:B------:R-:W-:Y:S02]  /*0b80*/  ISETP.LT.U32.AND P4, PT, R28, UR9, PT ;  /* 0x000000091c007c0c */ /* 0x000fe4000bf81070 */
[----:B------:R-:W-:Y:S01]  /*0b90*/  ISETP.GE.AND P0, PT, R2, RZ, PT ;  /* 0x000000ff0200720c */ /* 0x000fe20003f06270 */
[----:B------:R-:W-:Y:S01]  /*0ba0*/  IMAD R2, R36, UR9, R33 ;  /* 0x0000000924027c24 */ /* 0x000fe2000f8e0221 */
[----:B------:R-:W-:-:S02]  /*0bb0*/  ISETP.GE.U32.AND P5, PT, R11, UR9, PT ;  /* 0x000000090b007c0c */ /* 0x000fc4000bfa6070 */
[----:B------:R-:W-:Y:S02]  /*0bc0*/  SEL R20, R0, R12, !P1 ;  /* 0x0000000c00147207 */ /* 0x000fe40004800000 */
[----:B------:R-:W-:Y:S01]  /*0bd0*/  @!P3 IADD3 R23, PT, PT, R23, -UR9, RZ ;  /* 0x800000091717bc10 */ /* 0x000fe2000fffe0ff */
[----:B0-----:R-:W0:Y:S01]  /*0be0*/  LDC.64 R14, c[0x0][0x390] ;  /* 0x0000e400ff0e7b82 */ /* 0x001e220000000a00 */
[----:B------:R-:W-:Y:S01]  /*0bf0*/  @!P2 IADD3 R22, PT, PT, R22, 0x1, RZ ;  /* 0x000000011616a810 */ /* 0x000fe20007ffe0ff */
[----:B------:R-:W-:Y:S01]  /*0c00*/  IMAD.MOV R12, RZ, RZ, -R20 ;  /* 0x000000ffff0c7224 */ /* 0x000fe200078e0a14 */
[----:B------:R-:W-:Y:S02]  /*0c10*/  ISETP.GE.U32.AND P6, PT, R23, UR9, PT ;  /* 0x0000000917007c0c */ /* 0x000fe4000bfc6070 */
[----:B------:R-:W-:Y:S01]  /*0c20*/  ISETP.LT.U32.AND P2, PT, R2, UR9, PT ;  /* 0x0000000902007c0c */ /* 0x000fe2000bf41070 */
[----:B------:R-:W-:Y:S01]  /*0c30*/  IMAD R12, R12, UR49, R3 ;  /* 0x000000310c0c7c24 */ /* 0x000fe2000f8e0203 */
[----:B------:R-:W-:Y:S01]  /*0c40*/  LOP3.LUT R11, R9, UR50, RZ, 0x3c, !PT ;  /* 0x00000032090b7c12 */ /* 0x000fe2000f8e3cff */
[----:B------:R-:W-:Y:S01]  /*0c50*/  @!P4 VIADD R28, R28, -UR9 ;  /* 0x800000091c1ccc36 */ /* 0x000fe20008000000 */
[----:B------:R-:W-:Y:S01]  /*0c60*/  @P5 IADD3 R22, PT, PT, R22, 0x1, RZ ;  /* 0x0000000116165810 */ /* 0x000fe20007ffe0ff */
[----:B------:R-:W-:Y:S01]  /*0c70*/  @!P3 VIADD R26, R26, 0x1 ;  /* 0x000000011a1ab836 */ /* 0x000fe20000000000 */
[----:B------:R-:W-:-:S02]  /*0c80*/  ISETP.GE.AND P3, PT, R11, RZ, PT ;  /* 0x000000ff0b00720c */ /* 0x000fc40003f66270 */
[----:B------:R-:W-:Y:S02]  /*0c90*/  IABS R35, R12 ;  /* 0x0000000c00237213 */ /* 0x000fe40000000000 */
[----:B------:R-:W-:Y:S02]  /*0ca0*/  LOP3.LUT R11, R7, UR50, RZ, 0x3c, !PT ;  /* 0x00000032070b7c12 */ /* 0x000fe4000f8e3cff */
[----:B------:R-:W-:Y:S01]  /*0cb0*/  ISETP.GE.U32.AND P5, PT, R28, UR9, PT ;  /* 0x000000091c007c0c */ /* 0x000fe2000bfa6070 */
[----:B------:R-:W-:Y:S01]  /*0cc0*/  @!P2 VIADD R2, R2, -UR9 ;  /* 0x800000090202ac36 */ /* 0x000fe20008000000 */
[----:B------:R-:W-:Y:S02]  /*0cd0*/  MOV R28, R22 ;  /* 0x00000016001c7202 */ /* 0x000fe40000000f00 */
[----:B------:R-:W-:Y:S01]  /*0ce0*/  @P6 IADD3 R26, PT, PT, R26, 0x1, RZ ;  /* 0x000000011a1a6810 */ /* 0x000fe20007ffe0ff */
[----:B------:R-:W1:Y:S01]  /*0cf0*/  LDC.64 R22, c[0x0][0x398] ;  /* 0x0000e600ff167b82 */ /* 0x000e620000000a00 */
[----:B------:R-:W-:Y:S01]  /*0d00*/  ISETP.GE.AND P6, PT, R11, RZ, PT ;  /* 0x000000ff0b00720c */ /* 0x000fe20003fc6270 */
[----:B------:R-:W-:-:S04]  /*0d10*/  IMAD.HI.U32 R11, R35, UR5, RZ ;  /* 0x00000005230b7c27 */ /* 0x000fc8000f8e00ff */
[----:B------:R-:W-:Y:S01]  /*0d20*/  @!P0 IMAD.MOV R28, RZ, RZ, -R28 ;  /* 0x000000ffff1c8224 */ /* 0x000fe200078e0a1c */
[----:B------:R-:W-:Y:S02]  /*0d30*/  ISETP.GE.U32.AND P0, PT, R2, UR9, PT ;  /* 0x0000000902007c0c */ /* 0x000fe4000bf06070 */
[----:B------:R-:W-:Y:S02]  /*0d40*/  IADD3 R2, PT, PT, -R11, RZ, RZ ;  /* 0x000000ff0b027210 */ /* 0x000fe40007ffe1ff */
[----:B------:R-:W-:-:S03]  /*0d50*/  IADD3 R33, PT, PT, R17, 0xc0, RZ ;  /* 0x000000c011217810 */ /* 0x000fc60007ffe0ff */
[----:B------:R-:W-:Y:S01]  /*0d60*/  IMAD R35, R2, UR9, R35 ;  /* 0x0000000902237c24 */ /* 0x000fe2000f8e0223 */
[----:B------:R-:W-:Y:S01]  /*0d70*/  IABS R2, R33 ;  /* 0x0000002100027213 */ /* 0x000fe20000000000 */
[----:B------:R-:W-:Y:S01]  /*0d80*/  @!P3 IMAD.MOV R26, RZ, RZ, -R26 ;  /* 0x000000ffff1ab224 */ /* 0x000fe200078e0a1a */
[----:B0-----:R-:W-:-:S03]  /*0d90*/  ISETP.NE.U32.AND P3, PT, R14, 0x1, PT ;  /* 0x000000010e00780c */ /* 0x001fc60003f65070 */
[----:B------:R-:W-:-:S05]  /*0da0*/  IMAD.HI.U32 R14, R2, UR7, RZ ;  /* 0x00000007020e7c27 */ /* 0x000fca000f8e00ff */
[----:B------:R-:W-:Y:S01]  /*0db0*/  IADD3 R37, PT, PT, -R14, RZ, RZ ;  /* 0x000000ff0e257210 */ /* 0x000fe20007ffe1ff */
[----:B------:R-:W-:Y:S01]  /*0dc0*/  @!P4 VIADD R34, R34, 0x1 ;  /* 0x000000012222c836 */ /* 0x000fe20000000000 */
[----:B-1----:R-:W-:-:S03]  /*0dd0*/  ISETP.NE.U32.AND P4, PT, R22, 0x1, PT ;  /* 0x000000011600780c */ /* 0x002fc60003f85070 */
[----:B------:R-:W-:Y:S02]  /*0de0*/  IMAD R22, R37, UR8, R2 ;  /* 0x0000000825167c24 */ /* 0x000fe4000f8e0202 */
[----:B------:R-:W-:-:S03]  /*0df0*/  @P5 VIADD R34, R34, 0x1 ;  /* 0x0000000122225836 */ /* 0x000fc60000000000 */
        /* <DEDUP_REMOVED lines=8> */
[----:B------:R-:W-:-:S09]  /*0e80*/  LOP3.LUT R22, R33, UR49, RZ, 0x3c, !PT ;  /* 0x0000003121167c12 */ /* 0x000fd2000f8e3cff */
[----:B------:R-:W-:Y:S01]  /*0e90*/  @P6 VIADD R14, R14, 0x1 ;  /* 0x000000010e0e6836 */ /* 0x000fe20000000000 */
[----:B------:R-:W-:-:S04]  /*0ea0*/  ISETP.GE.AND P6, PT, R22, RZ, PT ;  /* 0x000000ff1600720c */ /* 0x000fc80003fc6270 */
[----:B------:R-:W-:Y:S02]  /*0eb0*/  MOV R37, R14 ;  /* 0x0000000e00257202 */ /* 0x000fe40000000f00 */
[----:B------:R-:W-:Y:S01]  /*0ec0*/  ISETP.LT.U32.AND P5, PT, R35, UR9, PT ;  /* 0x0000000923007c0c */ /* 0x000fe2000bfa1070 */
[----:B------:R-:W-:Y:S01]  /*0ed0*/  @!P2 VIADD R27, R27, 0x1 ;  /* 0x000000011b1ba836 */ /* 0x000fe20000000000 */
[----:B------:R-:W-:Y:S01]  /*0ee0*/  ISETP.NE.AND.EX P3, PT, R15, RZ, PT, P3 ;  /* 0x000000ff0f00720c */ /* 0x000fe20003f65330 */
[----:B------:R0:W5:Y:S01]  /*0ef0*/  LDG.E R14, desc[UR10][R2.64] ;  /* 0x0000000a020e7981 */ /* 0x000162000c1e1900 */
[----:B------:R-:W-:-:S03]  /*0f00*/  ISETP.NE.AND.EX P4, PT, R23, RZ, PT, P4 ;  /* 0x000000ff1700720c */ /* 0x000fc60003f85340 */
[----:B------:R-:W-:Y:S02]  /*0f10*/  @!P6 IADD3 R37, PT, PT, -R37, RZ, RZ ;  /* 0x000000ff2525e210 */ /* 0x000fe40007ffe1ff */
[----:B------:R-:W-:Y:S02]  /*0f20*/  ISETP.NE.AND P2, PT, RZ, UR50, PT ;  /* 0x00000032ff007c0c */ /* 0x000fe4000bf45270 */
[----:B------:R-:W-:Y:S02]  /*0f30*/  SEL R23, R0, R37, !P1 ;  /* 0x0000002500177207 */ /* 0x000fe40004800000 */
[----:B------:R-:W-:Y:S02]  /*0f40*/  LOP3.LUT R15, RZ, UR50, RZ, 0x33, !PT ;  /* 0x00000032ff0f7c12 */ /* 0x000fe4000f8e33ff */
[----:B------:R-:W-:Y:S02]  /*0f50*/  IADD3 R36, PT, PT, -R23, RZ, RZ ;  /* 0x000000ff17247210 */ /* 0x000fe40007ffe1ff */
[----:B------:R-:W-:Y:S01]  /*0f60*/  SEL R22, R15, R28, !P2 ;  /* 0x0000001c0f167207 */ /* 0x000fe20005000000 */
[----:B------:R-:W-:-:S02]  /*0f70*/  @!P5 VIADD R35, R35, -UR9 ;  /* 0x800000092323dc36 */ /* 0x000fc40008000000 */
[----:B------:R-:W-:Y:S02]  /*0f80*/  IMAD R28, R36, UR49, R33 ;  /* 0x00000031241c7c24 */ /* 0x000fe4000f8e0221 */
[----:B0-----:R-:W-:Y:S01]  /*0f90*/  IMAD.MOV R2, RZ, RZ, -R22 ;  /* 0x000000ffff027224 */ /* 0x001fe200078e0a16 */
[----:B------:R-:W-:Y:S02]  /*0fa0*/  ISETP.GE.U32.AND P6, PT, R35, UR9, PT ;  /* 0x0000000923007c0c */ /* 0x000fe4000bfc6070 */
[----:B------:R-:W-:Y:S01]  /*0fb0*/  IABS R35, R28 ;  /* 0x0000001c00237213 */ /* 0x000fe20000000000 */
[----:B------:R-:W-:Y:S01]  /*0fc0*/  IMAD R21, R2, UR50, R21 ;  /* 0x0000003202157c24 */ /* 0x000fe2000f8e0215 */
[----:B------:R-:W-:Y:S02]  /*0fd0*/  LOP3.LUT R2, R10, UR50, RZ, 0x3c, !PT ;  /* 0x000000320a027c12 */ /* 0x000fe4000f8e3cff */
[----:B------:R-:W-:Y:S02]  /*0fe0*/  @P0 IADD3 R27, PT, PT, R27, 0x1, RZ ;  /* 0x000000011b1b0810 */ /* 0x000fe40007ffe0ff */
[----:B------:R-:W-:-:S02]  /*0ff0*/  SEL R8, R8, RZ, P3 ;  /* 0x000000ff08087207 */ /* 0x000fc40001800000 */
[----:B------:R-:W-:Y:S01]  /*1000*/  ISETP.GE.AND P0, PT, R2, RZ, PT ;  /* 0x000000ff0200720c */ /* 0x000fe20003f06270 */
[----:B------:R-:W-:Y:S01]  /*1010*/  IMAD.HI.U32 R2, R35, UR5, RZ ;  /* 0x0000000523027c27 */ /* 0x000fe2000f8e00ff */
[----:B------:R-:W-:-:S03]  /*1020*/  SEL R22, R22, RZ, P4 ;  /* 0x000000ff16167207 */ /* 0x000fc60002000000 */
[----:B------:R-:W-:Y:S01]  /*1030*/  IMAD R3, R8, UR46, RZ ;  /* 0x0000002e08037c24 */ /* 0x000fe2000f8e02ff */
[----:B------:R-:W-:-:S03]  /*1040*/  IADD3 R8, PT, PT, -R2, RZ, RZ ;  /* 0x000000ff02087210 */ /* 0x000fc60007ffe1ff */
[----:B------:R-:W-:Y:S01]  /*1050*/  IMAD R22, R22, UR47, R3 ;  /* 0x0000002f16167c24 */ /* 0x000fe2000f8e0203 */
[----:B------:R-:W-:Y:S01]  /*1060*/  SEL R3, R15, R26, !P2 ;  /* 0x0000001a0f037207 */ /* 0x000fe20005000000 */
[----:B------:R-:W-:Y:S01]  /*1070*/  IMAD R35, R8, UR9, R35 ;  /* 0x0000000908237c24 */ /* 0x000fe2000f8e0223 */
[----:B------:R-:W-:Y:S01]  /*1080*/  SHF.R.S64 R8, RZ, 0x1e, R33 ;  /* 0x0000001eff087819 */ /* 0x000fe20000001021 */
[----:B------:R-:W-:Y:S02]  /*1090*/  @!P0 IMAD.MOV R27, RZ, RZ, -R27 ;  /* 0x000000ffff1b8224 */ /* 0x000fe400078e0a1b */
[----:B------:R-:W-:Y:S01]  /*10a0*/  IMAD.MOV R26, RZ, RZ, -R3 ;  /* 0x000000ffff1a7224 */ /* 0x000fe200078e0a03 */
[----:B------:R-:W-:Y:S02]  /*10b0*/  IADD3 R8, P0, PT, R8, UR36, RZ ;  /* 0x0000002408087c10 */ /* 0x000fe4000ff1e0ff */
[----:B------:R-:W-:Y:S01]  /*10c0*/  SEL R6, R6, RZ, P3 ;  /* 0x000000ff06067207 */ /* 0x000fe20001800000 */
[----:B------:R-:W-:Y:S01]  /*10d0*/  IMAD R26, R26, UR50, R9 ;  /* 0x000000321a1a7c24 */ /* 0x000fe2000f8e0209 */
[----:B------:R-:W-:Y:S01]  /*10e0*/  LEA.HI.X.SX32 R9, R33, UR37, 0x2, P0 ;  /* 0x0000002521097c11 */ /* 0x000fe200080f16ff */
[----:B------:R-:W-:Y:S01]  /*10f0*/  @!P5 VIADD R11, R11, 0x1 ;  /* 0x000000010b0bd836 */ /* 0x000fe20000000000 */
[----:B------:R-:W-:Y:S01]  /*1100*/  SEL R33, R3, RZ, P4 ;  /* 0x000000ff03217207 */ /* 0x000fe20002000000 */
[----:B------:R-:W-:Y:S01]  /*1110*/  IMAD R6, R6, UR46, RZ ;  /* 0x0000002e06067c24 */ /* 0x000fe2000f8e02ff */
[----:B------:R-:W-:Y:S01]  /*1120*/  SEL R34, R15, R34, !P2 ;  /* 0x000000220f227207 */ /* 0x000fe20005000000 */
[----:B------:R0:W5:Y:S01]  /*1130*/  LDG.E R8, desc[UR10][R8.64] ;  /* 0x0000000a08087981 */ /* 0x000162000c1e1900 */
[----:B------:R-:W-:Y:S01]  /*1140*/  LOP3.LUT R3, R12, UR50, RZ, 0x3c, !PT ;  /* 0x000000320c037c12 */ /* 0x000fe2000f8e3cff */
[----:B------:R-:W-:Y:S01]  /*1150*/  IMAD R33, R33, UR47, R6 ;  /* 0x0000002f21217c24 */ /* 0x000fe2000f8e0206 */
[----:B------:R-:W-:Y:S01]  /*1160*/  @P6 IADD3 R11, PT, PT, R11, 0x1, RZ ;  /* 0x000000010b0b6810 */ /* 0x000fe20007ffe0ff */
[----:B------:R-:W-:Y:S01]  /*1170*/  IMAD.MOV R6, RZ, RZ, -R34 ;  /* 0x000000ffff067224 */ /* 0x000fe200078e0a22 */
[----:B------:R-:W-:-:S02]  /*1180*/  ISETP.GE.AND P6, PT, R3, RZ, PT ;  /* 0x000000ff0300720c */ /* 0x000fc40003fc6270 */
[----:B------:R-:W-:Y:S01]  /*1190*/  SEL R4, R4, RZ, P3 ;  /* 0x000000ff04047207 */ /* 0x000fe20001800000 */
[----:B------:R-:W-:Y:S01]  /*11a0*/  IMAD R6, R6, UR50, R7 ;  /* 0x0000003206067c24 */ /* 0x000fe2000f8e0207 */
[----:B------:R-:W-:Y:S02]  /*11b0*/  SEL R7, R34, RZ, P4 ;  /* 0x000000ff22077207 */ /* 0x000fe40002000000 */
[----:B------:R-:W-:Y:S01]  /*11c0*/  IADD3 R3, PT, PT, R17, 0xe0, RZ ;  /* 0x000000e011037810 */ /* 0x000fe20007ffe0ff */
[----:B------:R-:W-:Y:S02]  /*11d0*/  IMAD R4, R4, UR46, RZ ;  /* 0x0000002e04047c24 */ /* 0x000fe4000f8e02ff */
[----:B------:R-:W-:Y:S01]  /*11e0*/  IMAD.MOV.U32 R34, RZ, RZ, R11 ;  /* 0x000000ffff227224 */ /* 0x000fe200078e000b */
[----:B------:R-:W-:Y:S01]  /*11f0*/  SEL R27, R15, R27, !P2 ;  /* 0x0000001b0f1b7207 */ /* 0x000fe20005000000 */
[----:B------:R-:W-:Y:S01]  /*1200*/  IMAD R7, R7, UR47, R4 ;  /* 0x0000002f07077c24 */ /* 0x000fe2000f8e0204 */
[----:B------:R-:W-:-:S02]  /*1210*/  IABS R4, R3 ;  /* 0x0000000300047213 */ /* 0x000fc40000000000 */
[----:B0-----:R-:W-:Y:S02]  /*1220*/  LOP3.LUT R9, R28, UR50, RZ, 0x3c, !PT ;  /* 0x000000321c097c12 */ /* 0x001fe4000f8e3cff */
        /* <DEDUP_REMOVED lines=8> */
[----:B------:R-:W-:Y:S01]  /*12b0*/  @!P0 IADD3 R35, PT, PT, R35, -UR9, RZ ;  /* 0x8000000923238c10 */ /* 0x000fe2000fffe0ff */
        /* <DEDUP_REMOVED lines=11> */
[----:B------:R-:W-:-:S05]  /*1370*/  @!P6 IADD3 R2, PT, PT, -R2, RZ, RZ ;  /* 0x000000ff0202e210 */ /* 0x000fca0007ffe1ff */
[----:B------:R-:W-:Y:S01]  /*1380*/  @P5 VIADD R9, R9, 0x1 ;  /* 0x0000000109095836 */ /* 0x000fe20000000000 */
[----:B------:R-:W-:Y:S02]  /*1390*/  SEL R20, R20, RZ, P3 ;  /* 0x000000ff14147207 */ /* 0x000fe40001800000 */
[C---:B------:R-:W-:Y:S02]  /*13a0*/  SEL R34, R15.reuse, R34, !P2 ;  /* 0x000000220f227207 */ /* 0x040fe40005000000 */
[----:B------:R-:W-:Y:S02]  /*13b0*/  MOV R35, R9 ;  /* 0x0000000900237202 */ /* 0x000fe40000000f00 */
[----:B------:R-:W-:Y:S01]  /*13c0*/  SEL R9, R15, R2, !P2 ;  /* 0x000000020f097207 */ /* 0x000fe20005000000 */
[----:B------:R-:W-:Y:S01]  /*13d0*/  IMAD R5, R20, UR46, RZ ;  /* 0x0000002e14057c24 */ /* 0x000fe2000f8e02ff */
[----:B------:R-:W-:Y:S01]  /*13e0*/  SEL R11, R27, RZ, P4 ;  /* 0x000000ff1b0b7207 */ /* 0x000fe20002000000 */
[----:B------:R-:W-:Y:S01]  /*13f0*/  @!P0 IMAD.MOV R35, RZ, RZ, -R35 ;  /* 0x000000ffff238224 */ /* 0x000fe200078e0a23 */
[----:B------:R-:W-:-:S02]  /*1400*/  IADD3 R37, PT, PT, -R9, RZ, RZ ;  /* 0x000000ff09257210 */ /* 0x000fc40007ffe1ff */
[----:B------:R-:W-:Y:S01]  /*1410*/  SEL R2, R34, RZ, P4 ;  /* 0x000000ff22027207 */ /* 0x000fe20002000000 */
[----:B------:R-:W-:Y:S01]  /*1420*/  IMAD.MOV R27, RZ, RZ, -R34 ;  /* 0x000000ffff1b7224 */ /* 0x000fe200078e0a22 */
[----:B------:R-:W-:Y:S01]  /*1430*/  SEL R34, R0, R35, !P1 ;  /* 0x0000002300227207 */ /* 0x000fe20004800000 */
[----:B------:R-:W-:Y:S02]  /*1440*/  IMAD R20, R37, UR50, R28 ;  /* 0x0000003225147c24 */ /* 0x000fe4000f8e021c */
[----:B------:R-:W-:Y:S02]  /*1450*/  IMAD R11, R11, UR47, R4 ;  /* 0x0000002f0b0b7c24 */ /* 0x000fe4000f8e0204 */
[----:B------:R-:W-:Y:S02]  /*1460*/  IMAD R28, R2, UR47, R5 ;  /* 0x0000002f021c7c24 */ /* 0x000fe4000f8e0205 */
[----:B------:R-:W0:Y:S01]  /*1470*/  LDC.64 R4, c[0x0][0x3a0] ;  /* 0x0000e800ff047b82 */ /* 0x000e220000000a00 */
[----:B------:R-:W-:Y:S01]  /*1480*/  IMAD.MOV R2, RZ, RZ, -R34 ;  /* 0x000000ffff027224 */ /* 0x000fe200078e0a22 */
[----:B------:R-:W-:-:S03]  /*1490*/  SEL R23, R23, RZ, P3 ;  /* 0x000000ff17177207 */ /* 0x000fc60001800000 */
[----:B------:R-:W-:Y:S02]  /*14a0*/  IMAD R35, R2, UR49, R3 ;  /* 0x0000003102237c24 */ /* 0x000fe4000f8e0203 */
[----:B------:R-:W-:-:S03]  /*14b0*/  IMAD R27, R27, UR50, R12 ;  /* 0x000000321b1b7c24 */ /* 0x000fc6000f8e020c */
[----:B------:R-:W-:Y:S01]  /*14c0*/  IABS R12, R35 ;  /* 0x00000023000c7213 */ /* 0x000fe20000000000 */
[----:B------:R-:W-:Y:S01]  /*14d0*/  IMAD R2, R23, UR46, RZ ;  /* 0x0000002e17027c24 */ /* 0x000fe2000f8e02ff */
[----:B------:R-:W-:Y:S02]  /*14e0*/  SEL R23, R9, RZ, P4 ;  /* 0x000000ff09177207 */ /* 0x000fe40002000000 */
[----:B------:R-:W-:-:S03]  /*14f0*/  MOV R9, R12 ;  /* 0x0000000c00097202 */ /* 0x000fc60000000f00 */
[----:B------:R-:W-:Y:S02]  /*1500*/  IMAD R23, R23, UR47, R2 ;  /* 0x0000002f17177c24 */ /* 0x000fe4000f8e0202 */
        /* <DEDUP_REMOVED lines=14> */
[----:B------:R-:W-:Y:S02]  /*15f0*/  SHF.R.S64 R9, RZ, 0x1e, R3 ;  /* 0x0000001eff097819 */ /* 0x000fe40000001003 */
[----:B------:R-:W-:Y:S01]  /*1600*/  IADD3 R12, PT, PT, R17, 0x100, RZ ;  /* 0x00000100110c7810 */ /* 0x000fe20007ffe0ff */
[----:B------:R-:W-:Y:S01]  /*1610*/  IMAD.MOV R38, RZ, RZ, -R4 ;  /* 0x000000ffff267224 */ /* 0x000fe200078e0a04 */
[----:B------:R-:W-:-:S03]  /*1620*/  IADD3 R2, P5, PT, R9, UR36, RZ ;  /* 0x0000002409027c10 */ /* 0x000fc6000ffbe0ff */
        /* <DEDUP_REMOVED lines=17> */
[----:B------:R-:W-:-:S05]  /*1740*/  SEL R21, R21, RZ, P0 ;  /* 0x000000ff15157207 */ /* 0x000fca0000000000 */
[----:B------:R-:W-:Y:S01]  /*1750*/  @!P6 IADD3 R2, PT, PT, -R2, RZ, RZ ;  /* 0x000000ff0202e210 */ /* 0x000fe20007ffe1ff */
[----:B------:R-:W-:-:S03]  /*1760*/  IMAD R22, R21, UR51, R22 ;  /* 0x0000003315167c24 */ /* 0x000fc6000f8e0216 */
[----:B------:R-:W-:Y:S02]  /*1770*/  SEL R21, R0, R2, !P1 ;  /* 0x0000000200157207 */ /* 0x000fe40004800000 */
[----:B------:R-:W-:-:S03]  /*1780*/  SEL R26, R26, RZ, P0 ;  /* 0x000000ff1a1a7207 */ /* 0x000fc60000000000 */
[----:B------:R-:W-:Y:S01]  /*1790*/  IMAD.MOV R5, RZ, RZ, -R21 ;  /* 0x000000ffff057224 */ /* 0x000fe200078e0a15 */
[----:B------:R-:W-:Y:S01]  /*17a0*/  IADD3 R2, P5, PT, R22, UR38, RZ ;  /* 0x0000002616027c10 */ /* 0x000fe2000ffbe0ff */
[----:B------:R-:W-:Y:S01]  /*17b0*/  IMAD R26, R26, UR51, R33 ;  /* 0x000000331a1a7c24 */ /* 0x000fe2000f8e0221 */
[----:B------:R-:W-:Y:S01]  /*17c0*/  SEL R34, R34, RZ, P3 ;  /* 0x000000ff22227207 */ /* 0x000fe20001800000 */
[----:B------:R-:W-:Y:S01]  /*17d0*/  IMAD R37, R5, UR49, R12 ;  /* 0x0000003105257c24 */ /* 0x000fe2000f8e020c */
[----:B------:R-:W-:Y:S02]  /*17e0*/  LEA.HI.X.SX32 R3, R22, UR39, 0x1, P5 ;  /* 0x0000002716037c11 */ /* 0x000fe4000a8f0eff */
[----:B------:R-:W-:Y:S01]  /*17f0*/  IADD3 R4, P5, PT, R26, UR38, RZ ;  /* 0x000000261a047c10 */ /* 0x000fe2000ffbe0ff */
[----:B------:R-:W-:Y:S01]  /*1800*/  IMAD R34, R34, UR46, RZ ;  /* 0x0000002e22227c24 */ /* 0x000fe2000f8e02ff */
[----:B------:R-:W-:Y:S02]  /*1810*/  IABS R22, R37 ;  /* 0x0000002500167213 */ /* 0x000fe40000000000 */
[----:B------:R-:W-:-:S02]  /*1820*/  LEA.HI.X.SX32 R5, R26, UR39, 0x1, P5 ;  /* 0x000000271a057c11 */ /* 0x000fc4000a8f0eff */
[----:B------:R-:W-:Y:S01]  /*1830*/  MOV R26, R22 ;  /* 0x00000016001a7202 */ /* 0x000fe20000000f00 */
[----:B------:R-:W-:Y:S02]  /*1840*/  IMAD R39, R39, UR47, R34 ;  /* 0x0000002f27277c24 */ /* 0x000fe4000f8e0222 */
[----:B------:R0:W2:Y:S02]  /*1850*/  LDG.E.U8 R34, desc[UR10][R2.64] ;  /* 0x0000000a02227981 */ /* 0x0000a4000c1e1100 */
[----:B------:R-:W-:-:S04]  /*1860*/  IMAD.HI.U32 R22, R26, UR5, RZ ;  /* 0x000000051a167c27 */ /* 0x000fc8000f8e00ff */
[----:B------:R-:W-:Y:S01]  /*1870*/  IMAD.MOV R33, RZ, RZ, -R22 ;  /* 0x000000ffff217224 */ /* 0x000fe200078e0a16 */
[----:B------:R-:W-:-:S03]  /*1880*/  R2UR UR12, R24 ;  /* 0x00000000180c72ca */ /* 0x000fc600000e0000 */
[----:B------:R-:W-:Y:S01]  /*1890*/  IMAD R26, R33, UR9, R26 ;  /* 0x00000009211a7c24 */ /* 0x000fe2000f8e021a */
[----:B------:R-:W-:-:S04]  /*18a0*/  R2UR UR13, R25 ;  /* 0x00000000190d72ca */ /* 0x000fc800000e0000 */
[----:B------:R-:W-:-:S09]  /*18b0*/  ISETP.LT.U32.AND P6, PT, R26, UR9, PT ;  /* 0x000000091a007c0c */ /* 0x000fd2000bfc1070 */
[----:B------:R-:W3:Y:S04]  /*18c0*/  LDG.E.U8 R35, desc[UR12][R4.64] ;  /* 0x0000000c04237981 */ /* 0x000ee8000c1e1100 */
[----:B------:R-:W-:-:S04]  /*18d0*/  @!P6 IADD3 R26, PT, PT, R26, -UR9, RZ ;  /* 0x800000091a1aec10 */ /* 0x000fc8000fffe0ff */
[----:B------:R-:W-:Y:S02]  /*18e0*/  ISETP.GE.U32.AND P5, PT, R26, UR9, PT ;  /* 0x000000091a007c0c */ /* 0x000fe4000bfa6070 */
[----:B0-----:R-:W-:Y:S01]  /*18f0*/  LOP3.LUT R2, R37, UR50, RZ, 0x3c, !PT ;  /* 0x0000003225027c12 */ /* 0x001fe2000f8e3cff */
[----:B------:R-:W-:-:S03]  /*1900*/  @!P6 VIADD R22, R22, 0x1 ;  /* 0x000000011616e836 */ /* 0x000fc60000000000 */
[----:B------:R-:W-:Y:S02]  /*1910*/  ISETP.GE.AND P6, PT, R2, RZ, PT ;  /* 0x000000ff0200720c */ /* 0x000fe40003fc6270 */
[----:B------:R-:W-:Y:S01]  /*1920*/  SHF.R.S64 R2, RZ, 0x1e, R12 ;  /* 0x0000001eff027819 */ /* 0x000fe2000000100c */
[----:B------:R-:W-:Y:S01]  /*1930*/  VIADD R36, R17, 0x120 ;  /* 0x0000012011247836 */ /* 0x000fe20000000000 */
[----:B------:R-:W-:-:S03]  /*1940*/  SEL R21, R21, RZ, P3 ;  /* 0x000000ff15157207 */ /* 0x000fc60001800000 */
[----:B------:R-:W-:Y:S02]  /*1950*/  @P5 IADD3 R22, PT, PT, R22, 0x1, RZ ;  /* 0x0000000116165810 */ /* 0x000fe40007ffe0ff */
[----:B------:R-:W-:Y:S01]  /*1960*/  IADD3 R2, P5, PT, R2, UR36, RZ ;  /* 0x0000002402027c10 */ /* 0x000fe2000ffbe0ff */
[----:B------:R-:W-:Y:S01]  /*1970*/  IMAD R26, R21, UR46, RZ ;  /* 0x0000002e151a7c24 */ /* 0x000fe2000f8e02ff */
[----:B------:R-:W-:Y:S02]  /*1980*/  IABS R21, R36 ;  /* 0x0000002400157213 */ /* 0x000fe40000000000 */
[----:B------:R-:W-:Y:S02]  /*1990*/  LEA.HI.X.SX32 R3, R12, UR37, 0x2, P5 ;  /* 0x000000250c037c11 */ /* 0x000fe4000a8f16ff */
[----:B------:R-:W-:-:S03]  /*19a0*/  SEL R6, R6, RZ, P0 ;  /* 0x000000ff06067207 */ /* 0x000fc60000000000 */
[----:B------:R0:W5:Y:S02]  /*19b0*/  LDG.E R12, desc[UR10][R2.64] ;  /* 0x0000000a020c7981 */ /* 0x000164000c1e1900 */
[----:B------:R-:W-:Y:S02]  /*19c0*/  IMAD R7, R6, UR51, R7 ;  /* 0x0000003306077c24 */ /* 0x000fe4000f8e0207 */
[----:B0-----:R-:W-:-:S05]  /*19d0*/  IMAD.HI.U32 R2, R21, UR7, RZ ;  /* 0x0000000715027c27 */ /* 0x001fca000f8e00ff */
[----:B------:R-:W-:Y:S01]  /*19e0*/  IADD3 R6, PT, PT, -R2, RZ, RZ ;  /* 0x000000ff02067210 */ /* 0x000fe20007ffe1ff */
[----:B------:R-:W-:-:S04]  /*19f0*/  @!P6 IMAD.MOV R22, RZ, RZ, -R22 ;  /* 0x000000ffff16e224 */ /* 0x000fc800078e0a16 */
        /* <DEDUP_REMOVED lines=22> */
[----:B------:R-:W-:-:S05]  /*1b60*/  SEL R22, R15, R22, !P2 ;  /* 0x000000160f167207 */ /* 0x000fca0005000000 */
[----:B------:R-:W-:Y:S01]  /*1b70*/  @P5 VIADD R2, R2, 0x1 ;  /* 0x0000000102025836 */ /* 0x000fe20000000000 */
[C---:B------:R-:W-:Y:S02]  /*1b80*/  IADD3 R4, PT, PT, -R22.reuse, RZ, RZ ;  /* 0x000000ff16047210 */ /* 0x040fe40007ffe1ff */
[----:B------:R-:W-:-:S03]  /*1b90*/  SEL R5, R22, RZ, P4 ;  /* 0x000000ff16057207 */ /* 0x000fc60002000000 */
[----:B------:R-:W-:Y:S01]  /*1ba0*/  @!P6 IADD3 R2, PT, PT, -R2, RZ, RZ ;  /* 0x000000ff0202e210 */ /* 0x000fe20007ffe1ff */
[----:B------:R-:W-:Y:S01]  /*1bb0*/  IMAD R4, R4, UR50, R37 ;  /* 0x0000003204047c24 */ /* 0x000fe2000f8e0225 */
[----:B------:R-:W-:Y:S02]  /*1bc0*/  IADD3 R37, PT, PT, R17, 0x140, RZ ;  /* 0x0000014011257810 */ /* 0x000fe40007ffe0ff */
[----:B------:R-:W-:Y:S01]  /*1bd0*/  SEL R2, R15, R2, !P2 ;  /* 0x000000020f027207 */ /* 0x000fe20005000000 */
[----:B------:R-:W-:Y:S01]  /*1be0*/  IMAD R5, R5, UR47, R26 ;  /* 0x0000002f05057c24 */ /* 0x000fe2000f8e021a */
[----:B------:R-:W-:Y:S02]  /*1bf0*/  SEL R3, R21, RZ, P3 ;  /* 0x000000ff15037207 */ /* 0x000fe40001800000 */
[----:B------:R-:W-:Y:S01]  /*1c00*/  IABS R26, R37 ;  /* 0x00000025001a7213 */ /* 0x000fe20000000000 */
[----:B------:R-:W-:Y:S01]  /*1c10*/  IMAD.MOV R6, RZ, RZ, -R2 ;  /* 0x000000ffff067224 */ /* 0x000fe200078e0a02 */
[----:B------:R-:W-:-:S02]  /*1c20*/  SEL R10, R10, RZ, P0 ;  /* 0x000000ff0a0a7207 */ /* 0x000fc40000000000 */
[----:B------:R-:W-:Y:S01]  /*1c30*/  SEL R27, R27, RZ, P0 ;  /* 0x000000ff1b1b7207 */ /* 0x000fe20000000000 */
[----:B------:R-:W-:Y:S01]  /*1c40*/  IMAD R3, R3, UR46, RZ ;  /* 0x0000002e03037c24 */ /* 0x000fe2000f8e02ff */
[----:B------:R-:W-:Y:S01]  /*1c50*/  SEL R2, R2, RZ, P4 ;  /* 0x000000ff02027207 */ /* 0x000fe20002000000 */
[----:B------:R-:W-:-:S04]  /*1c60*/  IMAD.HI.U32 R22, R26, UR7, RZ ;  /* 0x000000071a167c27 */ /* 0x000fc8000f8e00ff */
[----:B------:R-:W-:Y:S02]  /*1c70*/  IMAD R11, R10, UR51, R11 ;  /* 0x000000330a0b7c24 */ /* 0x000fe4000f8e020b */
[----:B------:R-:W-:Y:S02]  /*1c80*/  IMAD R10, R27, UR51, R28 ;  /* 0x000000331b0a7c24 */ /* 0x000fe4000f8e021c */
[----:B------:R-:W-:Y:S02]  /*1c90*/  IMAD R27, R2, UR47, R3 ;  /* 0x0000002f021b7c24 */ /* 0x000fe4000f8e0203 */
[----:B------:R-:W-:-:S04]  /*1ca0*/  IMAD.MOV R3, RZ, RZ, -R22 ;  /* 0x000000ffff037224 */ /* 0x000fc800078e0a16 */
[----:B------:R-:W-:-:S05]  /*1cb0*/  IMAD R26, R3, UR8, R26 ;  /* 0x00000008031a7c24 */ /* 0x000fca000f8e021a */
[----:B------:R-:W-:Y:S02]  /*1cc0*/  ISETP.LT.U32.AND P6, PT, R26, UR8, PT ;  /* 0x000000081a007c0c */ /* 0x000fe4000bfc1070 */
[----:B------:R-:W-:Y:S01]  /*1cd0*/  SEL R20, R20, RZ, P0 ;  /* 0x000000ff14147207 */ /* 0x000fe20000000000 */
[----:B------:R-:W-:Y:S01]  /*1ce0*/  IMAD R6, R6, UR50, R33 ;  /* 0x0000003206067c24 */ /* 0x000fe2000f8e0221 */
[----:B------:R-:W-:Y:S02]  /*1cf0*/  SEL R4, R4, RZ, P0 ;  /* 0x000000ff04047207 */ /* 0x000fe40000000000 */
[C---:B------:R-:W-:Y:S01]  /*1d00*/  IADD3 R2, P5, PT, R7.reuse, UR38, RZ ;  /* 0x0000002607027c10 */ /* 0x040fe2000ffbe0ff */
[----:B------:R-:W-:Y:S01]  /*1d10*/  IMAD R23, R20, UR51, R23 ;  /* 0x0000003314177c24 */ /* 0x000fe2000f8e0217 */
[----:B------:R-:W-:Y:S01]  /*1d20*/  SEL R38, R38, RZ, P0 ;  /* 0x000000ff26267207 */ /* 0x000fe20000000000 */
[----:B------:R-:W-:Y:S01]  /*1d30*/  IMAD R20, R4, UR51, R5 ;  /* 0x0000003304147c24 */ /* 0x000fe2000f8e0205 */
[----:B------:R-:W-:-:S02]  /*1d40*/  LEA.HI.X.SX32 R3, R7, UR39, 0x1, P5 ;  /* 0x0000002707037c11 */ /* 0x000fc4000a8f0eff */
[C---:B------:R-:W-:Y:S02]  /*1d50*/  IADD3 R4, P5, PT, R11.reuse, UR38, RZ ;  /* 0x000000260b047c10 */ /* 0x040fe4000ffbe0ff */
[----:B------:R-:W-:Y:S02]  /*1d60*/  SEL R6, R6, RZ, P0 ;  /* 0x000000ff06067207 */ /* 0x000fe40000000000 */
[----:B------:R-:W-:Y:S01]  /*1d70*/  @!P6 IADD3 R26, PT, PT, R26, -UR8, RZ ;  /* 0x800000081a1aec10 */ /* 0x000fe2000fffe0ff */
[----:B------:R-:W-:Y:S01]  /*1d80*/  IMAD R21, R38, UR51, R39 ;  /* 0x0000003326157c24 */ /* 0x000fe2000f8e0227 */
[----:B------:R-:W-:Y:S01]  /*1d90*/  LEA.HI.X.SX32 R5, R11, UR39, 0x1, P5 ;  /* 0x000000270b057c11 */ /* 0x000fe2000a8f0eff */
[----:B------:R-:W-:Y:S01]  /*1da0*/  IMAD R38, R6, UR51, R27 ;  /* 0x0000003306267c24 */ /* 0x000fe2000f8e021b */
[----:B------:R-:W-:Y:S01]  /*1db0*/  ISETP.GE.U32.AND P5, PT, R26, UR8, PT ;  /* 0x000000081a007c0c */ /* 0x000fe2000bfa6070 */
[----:B------:R-:W-:Y:S01]  /*1dc0*/  @!P6 VIADD R22, R22, 0x1 ;  /* 0x000000011616e836 */ /* 0x000fe20000000000 */
[----:B------:R-:W-:Y:S01]  /*1dd0*/  LOP3.LUT R6, R37, UR49, RZ, 0x3c, !PT ;  /* 0x0000003125067c12 */ /* 0x000fe2000f8e3cff */
[----:B------:R0:W4:Y:S03]  /*1de0*/  LDG.E.U8 R28, desc[UR10][R2.64] ;  /* 0x0000000a021c7981 */ /* 0x000126000c1e1100 */
[----:B------:R-:W-:Y:S01]  /*1df0*/  ISETP.GE.AND P6, PT, R6, RZ, PT ;  /* 0x000000ff0600720c */ /* 0x000fe20003fc6270 */
[----:B------:R-:W5:Y:S06]  /*1e00*/  LDG.E.U8 R33, desc[UR12][R4.64] ;  /* 0x0000000c04217981 */ /* 0x000f6c000c1e1100 */
[----:B------:R-:W-:-:S06]  /*1e10*/  @P5 IADD3 R22, PT, PT, R22, 0x1, RZ ;  /* 0x0000000116165810 */ /* 0x000fcc0007ffe0ff */
[----:B------:R-:W-:Y:S01]  /*1e20*/  @!P6 IMAD.MOV R22, RZ, RZ, -R22 ;  /* 0x000000ffff16e224 */ /* 0x000fe200078e0a16 */
[----:B------:R-:W-:-:S04]  /*1e30*/  IADD3 R6, P5, PT, R10, UR38, RZ ;  /* 0x000000260a067c10 */ /* 0x000fc8000ffbe0ff */
[----:B------:R-:W-:-:S04]  /*1e40*/  SEL R39, R0, R22, !P1 ;  /* 0x0000001600277207 */ /* 0x000fc80004800000 */
[----:B------:R-:W-:Y:S02]  /*1e50*/  IADD3 R40, PT, PT, -R39, RZ, RZ ;  /* 0x000000ff27287210 */ /* 0x000fe40007ffe1ff */
[----:B------:R-:W-:Y:S02]  /*1e60*/  LEA.HI.X.SX32 R7, R10, UR39, 0x1, P5 ;  /* 0x000000270a077c11 */ /* 0x000fe4000a8f0eff */
[C---:B------:R-:W-:Y:S01]  /*1e70*/  IADD3 R26, P5, PT, R23.reuse, UR38, RZ ;  /* 0x00000026171a7c10 */ /* 0x040fe2000ffbe0ff */
[----:B------:R-:W-:Y:S01]  /*1e80*/  IMAD R40, R40, UR49, R37 ;  /* 0x0000003128287c24 */ /* 0x000fe2000f8e0225 */
[----:B------:R-:W-:Y:S01]  /*1e90*/  R2UR UR14, R24 ;  /* 0x00000000180e72ca */ /* 0x000fe200000e0000 */
[----:B------:R-:W1:Y:S01]  /*1ea0*/  LDC.64 R10, c[0x0][0x3e8] ;  /* 0x0000fa00ff0a7b82 */ /* 0x000e620000000a00 */
[----:B------:R-:W-:Y:S02]  /*1eb0*/  LEA.HI.X.SX32 R27, R23, UR39, 0x1, P5 ;  /* 0x00000027171b7c11 */ /* 0x000fe4000a8f0eff */
[----:B0-----:R-:W-:Y:S01]  /*1ec0*/  IADD3 R2, P5, PT, R21, UR38, RZ ;  /* 0x0000002615027c10 */ /* 0x001fe2000ffbe0ff */
[----:B------:R0:W4:Y:S01]  /*1ed0*/  LDG.E.U8 R23, desc[UR10][R6.64] ;  /* 0x0000000a06177981 */ /* 0x000122000c1e1100 */
[----:B------:R-:W-:-:S02]  /*1ee0*/  R2UR UR15, R25 ;  /* 0x00000000190f72ca */ /* 0x000fc400000e0000 */
[----:B------:R-:W-:Y:S02]  /*1ef0*/  LEA.HI.X.SX32 R3, R21, UR39, 0x1, P5 ;  /* 0x0000002715037c11 */ /* 0x000fe4000a8f0eff */
[----:B------:R2:W4:Y:S01]  /*1f00*/  LDG.E.U8 R21, desc[UR12][R26.64] ;  /* 0x0000000c1a157981 */ /* 0x000522000c1e1100 */
[----:B0-----:R-:W-:Y:S02]  /*1f10*/  IABS R6, R40 ;  /* 0x0000002800067213 */ /* 0x001fe40000000000 */
[----:B------:R-:W-:-:S06]  /*1f20*/  IADD3 R4, P5, PT, R20, UR38, RZ ;  /* 0x0000002614047c10 */ /* 0x000fcc000ffbe0ff */
[----:B------:R0:W4:Y:S01]  /*1f30*/  LDG.E.U8 R22, desc[UR14][R2.64] ;  /* 0x0000000e02167981 */ /* 0x000122000c1e1100 */
[----:B--2---:R-:W-:-:S04]  /*1f40*/  IMAD.HI.U32 R26, R6, UR5, RZ ;  /* 0x00000005061a7c27 */ /* 0x004fc8000f8e00ff */
[----:B------:R-:W-:-:S04]  /*1f50*/  IMAD.MOV R27, RZ, RZ, -R26 ;  /* 0x000000ffff1b7224 */ /* 0x000fc800078e0a1a */
[----:B------:R-:W-:Y:S01]  /*1f60*/  IMAD R27, R27, UR9, R6 ;  /* 0x000000091b1b7c24 */ /* 0x000fe2000f8e0206 */
[----:B------:R-:W-:Y:S02]  /*1f70*/  SHF.R.S64 R6, RZ, 0x1e, R36 ;  /* 0x0000001eff067819 */ /* 0x000fe40000001024 */
[----:B------:R-:W-:Y:S02]  /*1f80*/  LEA.HI.X.SX32 R5, R20, UR39, 0x1, P5 ;  /* 0x0000002714057c11 */ /* 0x000fe4000a8f0eff */
[----:B------:R-:W-:Y:S02]  /*1f90*/  IADD3 R6, P5, PT, R6, UR36, RZ ;  /* 0x0000002406067c10 */ /* 0x000fe4000ffbe0ff */
[----:B0-----:R-:W-:Y:S01]  /*1fa0*/  SHF.R.S64 R2, RZ, 0x1e, R37 ;  /* 0x0000001eff027819 */ /* 0x001fe20000001025 */
[----:B------:R0:W2:Y:S01]  /*1fb0*/  LDG.E.U8 R20, desc[UR10][R4.64] ;  /* 0x0000000a04147981 */ /* 0x0000a2000c1e1100 */
[----:B------:R-:W-:Y:S02]  /*1fc0*/  LEA.HI.X.SX32 R7, R36, UR37, 0x2, P5 ;  /* 0x0000002524077c11 */ /* 0x000fe4000a8f16ff */
[----:B------:R-:W-:-:S04]  /*1fd0*/  IADD3 R2, P5, PT, R2, UR36, RZ ;  /* 0x0000002402027c10 */ /* 0x000fc8000ffbe0ff */
[----:B------:R-:W-:Y:S02]  /*1fe0*/  LEA.HI.X.SX32 R3, R37, UR37, 0x2, P5 ;  /* 0x0000002525037c11 */ /* 0x000fe4000a8f16ff */
[----:B------:R-:W-:Y:S02]  /*1ff0*/  ISETP.LT.U32.AND P5, PT, R27, UR9, PT ;  /* 0x000000091b007c0c */ /* 0x000fe4000bfa1070 */
[----:B------:R-:W-:-:S04]  /*2000*/  ISETP.NE.AND P2, PT, R34, RZ, PT ;  /* 0x000000ff2200720c */ /* 0x000fc80003f45270 */
[----:B------:R-:W-:-:S07]  /*2010*/  P2R R34, PR, RZ, 0x4 ;  /* 0x00000004ff227803 */ /* 0x000fce0000000000 */
[----:B------:R-:W-:-:S04]  /*2020*/  @!P5 IADD3 R27, PT, PT, R27, -UR9, RZ ;  /* 0x800000091b1bdc10 */ /* 0x000fc8000fffe0ff */
[----:B------:R-:W-:Y:S01]  /*2030*/  ISETP.GE.U32.AND P2, PT, R27, UR9, PT ;  /* 0x000000091b007c0c */ /* 0x000fe2000bf46070 */
[----:B------:R-:W-:-:S05]  /*2040*/  VIADD R27, R17, 0x160 ;  /* 0x00000160111b7836 */ /* 0x000fca0000000000 */
[----:B0-----:R-:W-:-:S05]  /*2050*/  IABS R5, R27 ;  /* 0x0000001b00057213 */ /* 0x001fca0000000000 */
[----:B------:R-:W-:-:S05]  /*2060*/  IMAD.HI.U32 R4, R5, UR7, RZ ;  /* 0x0000000705047c27 */ /* 0x000fca000f8e00ff */
[----:B------:R-:W-:Y:S02]  /*2070*/  IADD3 R36, PT, PT, -R4, RZ, RZ ;  /* 0x000000ff04247210 */ /* 0x000fe40007ffe1ff */
[----:B---3--:R-:W-:-:S03]  /*2080*/  ISETP.NE.AND P6, PT, R35, RZ, PT ;  /* 0x000000ff2300720c */ /* 0x008fc60003fc5270 */
[----:B------:R-:W-:Y:S01]  /*2090*/  IMAD R5, R36, UR8, R5 ;  /* 0x0000000824057c24 */ /* 0x000fe2000f8e0205 */
[----:B------:R-:W-:-:S04]  /*20a0*/  P2R R35, PR, RZ, 0x40 ;  /* 0x00000040ff237803 */ /* 0x000fc80000000000 */
[----:B------:R-:W-:Y:S01]  /*20b0*/  ISETP.LT.U32.AND P6, PT, R5, UR8, PT ;  /* 0x0000000805007c0c */ /* 0x000fe2000bfc1070 */
[----:B------:R-:W-:Y:S01]  /*20c0*/  @!P5 VIADD R26, R26, 0x1 ;  /* 0x000000011a1ad836 */ /* 0x000fe20000000000 */
[----:B-1----:R-:W-:Y:S02]  /*20d0*/  R2UR UR4, R11 ;  /* 0x000000000b0472ca */ /* 0x002fe400000e0000 */
[----:B------:R-:W-:-:S09]  /*20e0*/  LOP3.LUT R11, R40, UR50, RZ, 0x3c, !PT ;  /* 0x00000032280b7c12 */ /* 0x000fd2000f8e3cff */
[----:B------:R-:W-:-:S05]  /*20f0*/  @!P6 VIADD R5, R5, -UR8 ;  /* 0x800000080505ec36 */ /* 0x000fca0008000000 */
[----:B------:R-:W-:Y:S02]  /*2100*/  ISETP.GE.U32.AND P5, PT, R5, UR8, PT ;  /* 0x0000000805007c0c */ /* 0x000fe4000bfa6070 */
[----:B------:R-:W-:Y:S02]  /*2110*/  @!P6 IADD3 R4, PT, PT, R4, 0x1, RZ ;  /* 0x000000010404e810 */ /* 0x000fe40007ffe0ff */
[----:B------:R-:W-:Y:S01]  /*2120*/  ISETP.GE.AND P6, PT, R11, RZ, PT ;  /* 0x000000ff0b00720c */ /* 0x000fe20003fc6270 */
[----:B------:R-:W-:Y:S01]  /*2130*/  @P2 VIADD R26, R26, 0x1 ;  /* 0x000000011a1a2836 */ /* 0x000fe20000000000 */
[----:B------:R-:W-:Y:S01]  /*2140*/  LOP3.LUT R5, R27, UR49, RZ, 0x3c, !PT ;  /* 0x000000311b057c12 */ /* 0x000fe2000f8e3cff */
[----:B------:R-:W3:Y:S03]  /*2150*/  LDG.E R11, desc[UR10][R6.64] ;  /* 0x0000000a060b7981 */ /* 0x000ee6000c1e1900 */
[----:B------:R-:W-:-:S03]  /*2160*/  MOV R36, R26 ;  /* 0x0000001a00247202 */ /* 0x000fc60000000f00 */
[----:B------:R-:W-:Y:S02]  /*2170*/  @P5 IADD3 R4, PT, PT, R4, 0x1, RZ ;  /* 0x0000000104045810 */ /* 0x000fe40007ffe0ff */
[----:B------:R-:W-:Y:S02]  /*2180*/  ISETP.GE.AND P5, PT, R5, RZ, PT ;  /* 0x000000ff0500720c */ /* 0x000fe40003fa6270 */
[----:B------:R-:W-:Y:S01]  /*2190*/  @!P6 IMAD.MOV R36, RZ, RZ, -R36 ;  /* 0x000000ffff24e224 */ /* 0x000fe200078e0a24 */
[----:B------:R-:W-:Y:S02]  /*21a0*/  ISETP.NE.AND P2, PT, RZ, UR50, PT ;  /* 0x00000032ff007c0c */ /* 0x000fe4000bf45270 */
[----:B------:R-:W-:Y:S02]  /*21b0*/  MOV R37, R4 ;  /* 0x0000000400257202 */ /* 0x000fe40000000f00 */
[----:B------:R-:W-:Y:S02]  /*21c0*/  SEL R36, R15, R36, !P2 ;  /* 0x000000240f247207 */ /* 0x000fe40005000000 */
[----:B------:R-:W-:-:S04]  /*21d0*/  SEL R39, R39, RZ, P3 ;  /* 0x000000ff27277207 */ /* 0x000fc80001800000 */
[----:B------:R-:W-:Y:S01]  /*21e0*/  @!P5 IMAD.MOV R37, RZ, RZ, -R37 ;  /* 0x000000ffff25d224 */ /* 0x000fe200078e0a25 */
[C---:B------:R-:W-:Y:S01]  /*21f0*/  IADD3 R41, PT, PT, -R36.reuse, RZ, RZ ;  /* 0x000000ff24297210 */ /* 0x040fe20007ffe1ff */
[----:B------:R-:W-:Y:S01]  /*2200*/  IMAD R39, R39, UR46, RZ ;  /* 0x0000002e27277c24 */ /* 0x000fe2000f8e02ff */
[----:B------:R-:W-:Y:S02]  /*2210*/  SEL R36, R36, RZ, P4 ;  /* 0x000000ff24247207 */ /* 0x000fe40002000000 */
[----:B------:R-:W-:Y:S02]  /*2220*/  SEL R37, R0, R37, !P1 ;  /* 0x0000002500257207 */ /* 0x000fe40004800000 */
[----:B------:R-:W-:Y:S01]  /*2230*/  IADD3 R4, P5, PT, R38, UR38, RZ ;  /* 0x0000002626047c10 */ /* 0x000fe2000ffbe0ff */
[----:B------:R-:W-:Y:S02]  /*2240*/  IMAD R39, R36, UR47, R39 ;  /* 0x0000002f24277c24 */ /* 0x000fe4000f8e0227 */
[----:B------:R-:W-:Y:S01]  /*2250*/  IMAD.MOV R36, RZ, RZ, -R37 ;  /* 0x000000ffff247224 */ /* 0x000fe200078e0a25 */
        /* <DEDUP_REMOVED lines=14> */
[----:B------:R-:W-:Y:S02]  /*2340*/  ISETP.GE.AND P5, PT, R4, RZ, PT ;  /* 0x000000ff0400720c */ /* 0x000fe40003fa6270 */
[----:B------:R-:W-:Y:S02]  /*2350*/  SEL R40, R40, RZ, P0 ;  /* 0x000000ff28287207 */ /* 0x000fe40000000000 */
[----:B------:R-:W-:-:S03]  /*2360*/  MOV R38, R6 ;  /* 0x0000000600267202 */ /* 0x000fc60000000f00 */
[----:B------:R-:W-:Y:S01]  /*2370*/  IMAD R39, R40, UR51, R39 ;  /* 0x0000003328277c24 */ /* 0x000fe2000f8e0227 */
[----:B------:R-:W-:-:S05]  /*2380*/  SHF.R.S64 R4, RZ, 0x1e, R27 ;  /* 0x0000001eff047819 */ /* 0x000fca000000101b */
[----:B------:R-:W-:Y:S01]  /*2390*/  @!P5 IMAD.MOV R38, RZ, RZ, -R38 ;  /* 0x000000ffff26d224 */ /* 0x000fe200078e0a26 */
[----:B------:R-:W-:Y:S02]  /*23a0*/  IADD3 R6, P5, PT, R39, UR38, RZ ;  /* 0x0000002627067c10 */ /* 0x000fe4000ffbe0ff */
[----:B------:R-:W-:Y:S02]  /*23b0*/  SEL R37, R37, RZ, P3 ;  /* 0x000000ff25257207 */ /* 0x000fe40001800000 */
[----:B------:R-:W-:Y:S02]  /*23c0*/  SEL R38, R15, R38, !P2 ;  /* 0x000000260f267207 */ /* 0x000fe40005000000 */
[----:B------:R-:W-:Y:S02]  /*23d0*/  LEA.HI.X.SX32 R7, R39, UR39, 0x1, P5 ;  /* 0x0000002727077c11 */ /* 0x000fe4000a8f0eff */
[----:B------:R-:W-:Y:S02]  /*23e0*/  IADD3 R4, P6, PT, R4, UR36, RZ ;  /* 0x0000002404047c10 */ /* 0x000fe4000ffde0ff */
[C---:B------:R-:W-:Y:S01]  /*23f0*/  IADD3 R39, PT, PT, -R38.reuse, RZ, RZ ;  /* 0x000000ff26277210 */ /* 0x040fe20007ffe1ff */
[----:B------:R-:W-:Y:S01]  /*2400*/  IMAD R37, R37, UR46, RZ ;  /* 0x0000002e25257c24 */ /* 0x000fe2000f8e02ff */
[----:B------:R-:W-:Y:S01]  /*2410*/  SEL R38, R38, RZ, P4 ;  /* 0x000000ff26267207 */ /* 0x000fe20002000000 */
[----:B------:R-:W3:Y:S01]  /*2420*/  LDG.E.U8 R6, desc[UR10][R6.64] ;  /* 0x0000000a06067981 */ /* 0x000ee2000c1e1100 */
[----:B------:R-:W-:-:S03]  /*2430*/  LEA.HI.X.SX32 R5, R27, UR37, 0x2, P6 ;  /* 0x000000251b057c11 */ /* 0x000fc6000b0f16ff */
[----:B------:R0:W3:Y:S02]  /*2440*/  LDG.E R27, desc[UR10][R2.64] ;  /* 0x0000000a021b7981 */ /* 0x0000e4000c1e1900 */
[----:B0-----:R-:W-:Y:S02]  /*2450*/  IMAD R3, R38, UR47, R37 ;  /* 0x0000002f26037c24 */ /* 0x001fe4000f8e0225 */
        /* <DEDUP_REMOVED lines=13> */
[----:B------:R-:W-:Y:S01]  /*2530*/  SEL R36, R36, RZ, P0 ;  /* 0x000000ff24247207 */ /* 0x000fe20000000000 */
[----:B------:R-:W3:Y:S01]  /*2540*/  LDG.E R7, desc[UR10][R4.64] ;  /* 0x0000000a04077981 */ /* 0x000ee2000c1e1900 */
        /* <DEDUP_REMOVED lines=24> */
[----:B------:R-:W-:Y:S02]  /*26d0*/  IADD3 R4, PT, PT, -R38, RZ, RZ ;  /* 0x000000ff26047210 */ /* 0x000fe40007ffe1ff */
        /* <DEDUP_REMOVED lines=52> */
[----:B------:R-:W-:Y:S02]  /*2a20*/  IADD3 R4, P5, PT, R5, UR38, RZ ;  /* 0x0000002605047c10 */ /* 0x000fe4000ffbe0ff */
[----:B------:R-:W-:Y:S01]  /*2a30*/  IADD3 R41, PT, PT, R17, 0x1c0, RZ ;  /* 0x000001c011297810 */ /* 0x000fe20007ffe0ff */
[----:B------:R0:W3:Y:S01]  /*2a40*/  LDG.E R39, desc[UR10][R2.64] ;  /* 0x0000000a02277981 */ /* 0x0000e2000c1e1900 */
[----:B------:R-:W-:Y:S02]  /*2a50*/  LEA.HI.X.SX32 R5, R5, UR39, 0x1, P5 ;  /* 0x0000002705057c11 */ /* 0x000fe4000a8f0eff */
[----:B-----5:R-:W-:Y:S02]  /*2a60*/  ISETP.NE.AND P5, PT, R33, RZ, PT ;  /* 0x000000ff2100720c */ /* 0x020fe40003fa5270 */
[----:B------:R-:W-:Y:S01]  /*2a70*/  IABS R33, R41 ;  /* 0x0000002900217213 */ /* 0x000fe20000000000 */
[----:B------:R1:W5:Y:S01]  /*2a80*/  LDG.E.U8 R40, desc[UR10][R4.64] ;  /* 0x0000000a04287981 */ /* 0x000362000c1e1100 */
[----:B----4-:R-:W-:-:S03]  /*2a90*/  ISETP.NE.AND P6, PT, R28, RZ, PT ;  /* 0x000000ff1c00720c */ /* 0x010fc60003fc5270 */
        /* <DEDUP_REMOVED lines=44> */
[----:B------:R0:W4:Y:S01]  /*2d60*/  LDG.E R33, desc[UR10][R2.64] ;  /* 0x0000000a02217981 */ /* 0x000122000c1e1900 */
        /* <DEDUP_REMOVED lines=27> */
[----:B------:R-:W-:Y:S01]  /*2f20*/  @!P5 IMAD.MOV R2, RZ, RZ, -R2 ;  /* 0x000000ffff02d224 */ /* 0x000fe200078e0a02 */
[----:B------:R-:W-:Y:S01]  /*2f30*/  ISETP.NE.AND P5, PT, R22, RZ, PT ;  /* 0x000000ff1600720c */ /* 0x000fe20003fa5270 */
[----:B------:R-:W-:Y:S01]  /*2f40*/  IMAD R5, R4, UR46, RZ ;  /* 0x0000002e04057c24 */ /* 0x000fe2000f8e02ff */
[----:B------:R-:W-:Y:S02]  /*2f50*/  IABS R4, R21 ;  /* 0x0000001500047213 */ /* 0x000fe40000000000 */
[----:B------:R-:W-:Y:S02]  /*2f60*/  SEL R2, R15, R2, !P2 ;  /* 0x000000020f027207 */ /* 0x000fe40005000000 */
[----:B------:R-:W-:Y:S02]  /*2f70*/  P2R R44, PR, RZ, 0x20 ;  /* 0x00000020ff2c7803 */ /* 0x000fe40000000000 */
[C---:B------:R-:W-:Y:S02]  /*2f80*/  IADD3 R3, PT, PT, -R2.reuse, RZ, RZ ;  /* 0x000000ff02037210 */ /* 0x040fe40007ffe1ff */
[----:B------:R-:W-:-:S02]  /*2f90*/  SEL R2, R2, RZ, P4 ;  /* 0x000000ff02027207 */ /* 0x000fc40002000000 */
[----:B--2---:R-:W-:Y:S01]  /*2fa0*/  ISETP.NE.AND P5, PT, R20, RZ, PT ;  /* 0x000000ff1400720c */ /* 0x004fe20003fa5270 */
[----:B------:R-:W-:-:S04]  /*2fb0*/  IMAD.HI.U32 R20, R4, UR7, RZ ;  /* 0x0000000704147c27 */ /* 0x000fc8000f8e00ff */
[----:B------:R-:W-:Y:S01]  /*2fc0*/  IMAD R2, R2, UR47, R5 ;  /* 0x0000002f02027c24 */ /* 0x000fe2000f8e0205 */
[----:B------:R-:W-:Y:S01]  /*2fd0*/  IADD3 R5, PT, PT, -R20, RZ, RZ ;  /* 0x000000ff14057210 */ /* 0x000fe20007ffe1ff */
[----:B------:R-:W-:-:S04]  /*2fe0*/  IMAD R3, R3, UR50, R42 ;  /* 0x0000003203037c24 */ /* 0x000fc8000f8e022a */
[----:B------:R-:W-:Y:S01]  /*2ff0*/  IMAD R4, R5, UR8, R4 ;  /* 0x0000000805047c24 */ /* 0x000fe2000f8e0204 */
[----:B------:R-:W-:-:S04]  /*3000*/  P2R R45, PR, RZ, 0x20 ;  /* 0x00000020ff2d7803 */ /* 0x000fc80000000000 */
[----:B------:R-:W-:Y:S02]  /*3010*/  ISETP.LT.U32.AND P5, PT, R4, UR8, PT ;  /* 0x0000000804007c0c */ /* 0x000fe4000bfa1070 */
        /* <DEDUP_REMOVED lines=30> */
[----:B------:R-:W-:-:S04]  /*3200*/  IMAD.MOV R2, RZ, RZ, -R20 ;  /* 0x000000ffff027224 */ /* 0x000fc800078e0a14 */
[----:B------:R-:W-:-:S04]  /*3210*/  @!P5 IADD3 R22, PT, PT, -R22, RZ, RZ ;  /* 0x000000ff1616d210 */ /* 0x000fc80007ffe1ff */
[----:B------:R-:W-:Y:S01]  /*3220*/  SEL R0, R0, R22, !P1 ;  /* 0x0000001600007207 */ /* 0x000fe20004800000 */
        /* <DEDUP_REMOVED lines=43> */
[----:B------:R-:W-:Y:S02]  /*34e0*/  SEL R4, R4, RZ, P0 ;  /* 0x000000ff04047207 */ /* 0x000fe40000000000 */
[----:B------:R-:W-:-:S03]  /*34f0*/  ISETP.NE.AND P6, PT, R35, RZ, PT ;  /* 0x000000ff2300720c */ /* 0x000fc60003fc5270 */
[----:B------:R-:W-:Y:S01]  /*3500*/  IMAD R35, R4, UR51, R15 ;  /* 0x0000003304237c24 */ /* 0x000fe2000f8e020f */
[----:B------:R-:W-:Y:S02]  /*3510*/  R2UR UR6, R24 ;  /* 0x00000000180672ca */ /* 0x000fe400000e0000 */
[----:B------:R-:W-:Y:S02]  /*3520*/  R2UR UR7, R25 ;  /* 0x00000000190772ca */ /* 0x000fe400000e0000 */
[----:B------:R-:W-:Y:S02]  /*3530*/  SHF.R.S64 R2, RZ, 0x1e, R21 ;  /* 0x0000001eff027819 */ /* 0x000fe40000001015 */
[----:B------:R-:W-:Y:S02]  /*3540*/  ISETP.NE.AND P5, PT, R34, RZ, PT ;  /* 0x000000ff2200720c */ /* 0x000fe40003fa5270 */
[----:B------:R-:W-:Y:S02]  /*3550*/  IADD3 R34, P4, PT, R35, UR38, RZ ;  /* 0x0000002623227c10 */ /* 0x000fe4000ff9e0ff */
[----:B------:R-:W-:-:S02]  /*3560*/  IADD3 R2, P1, PT, R2, UR36, RZ ;  /* 0x0000002402027c10 */ /* 0x000fc4000ff3e0ff */
[C---:B------:R-:W-:Y:S02]  /*3570*/  IADD3 R20, P2, PT, R28.reuse, UR38, RZ ;  /* 0x000000261c147c10 */ /* 0x040fe4000ff5e0ff */
[----:B------:R-:W-:Y:S02]  /*3580*/  LEA.HI.X.SX32 R35, R35, UR39, 0x1, P4 ;  /* 0x0000002723237c11 */ /* 0x000fe4000a0f0eff */
[----:B------:R-:W-:Y:S02]  /*3590*/  LEA.HI.X.SX32 R3, R21, UR37, 0x2, P1 ;  /* 0x0000002515037c11 */ /* 0x000fe400088f16ff */
[----:B------:R-:W-:Y:S02]  /*35a0*/  LEA.HI.X.SX32 R21, R28, UR39, 0x1, P2 ;  /* 0x000000271c157c11 */ /* 0x000fe400090f0eff */
[----:B------:R-:W-:Y:S01]  /*35b0*/  IADD3 R22, P3, PT, R23, UR38, RZ ;  /* 0x0000002617167c10 */ /* 0x000fe2000ff7e0ff */
[----:B------:R-:W4:Y:S01]  /*35c0*/  LDG.E.U8 R35, desc[UR6][R34.64] ;  /* 0x0000000622237981 */ /* 0x000f22000c1e1100 */
[----:B------:R-:W-:-:S02]  /*35d0*/  SHF.R.S64 R4, RZ, 0x1e, R17 ;  /* 0x0000001eff047819 */ /* 0x000fc40000001011 */
[----:B------:R-:W-:Y:S01]  /*35e0*/  LEA.HI.X.SX32 R23, R23, UR39, 0x1, P3 ;  /* 0x0000002717177c11 */ /* 0x000fe200098f0eff */
[----:B------:R-:W4:Y:S01]  /*35f0*/  LDG.E.U8 R21, desc[UR6][R20.64] ;  /* 0x0000000614157981 */ /* 0x000f22000c1e1100 */
[----:B------:R-:W-:-:S03]  /*3600*/  IADD3 R4, P1, PT, R4, UR36, RZ ;  /* 0x0000002404047c10 */ /* 0x000fc6000ff3e0ff */
[----:B------:R0:W4:Y:S01]  /*3610*/  LDG.E R2, desc[UR6][R2.64] ;  /* 0x0000000602027981 */ /* 0x000122000c1e1900 */
[----:B------:R-:W-:-:S03]  /*3620*/  LEA.HI.X.SX32 R5, R17, UR37, 0x2, P1 ;  /* 0x0000002511057c11 */ /* 0x000fc600088f16ff */
[----:B------:R1:W4:Y:S04]  /*3630*/  LDG.E.U8 R23, desc[UR6][R22.64] ;  /* 0x0000000616177981 */ /* 0x000328000c1e1100 */
[----:B------:R-:W4:Y:S01]  /*3640*/  LDG.E R4, desc[UR6][R4.64] ;  /* 0x0000000604047981 */ /* 0x000f22000c1e1900 */
[----:B---3--:R-:W-:Y:S01]  /*3650*/  ISETP.NE.AND P0, PT, R26, RZ, PT ;  /* 0x000000ff1a00720c */ /* 0x008fe20003f05270 */
[----:B------:R-:W-:-:S03]  /*3660*/  FMUL R13, R13, UR4 ;  /* 0x000000040d0d7c20 */ /* 0x000fc60008400000 */
[----:B------:R-:W-:Y:S02]  /*3670*/  P2R R0, PR, RZ, 0x1 ;  /* 0x00000001ff007803 */ /* 0x000fe40000000000 */
[----:B------:R-:W-:Y:S02]  /*3680*/  ISETP.NE.AND P0, PT, R48, RZ, PT ;  /* 0x000000ff3000720c */ /* 0x000fe40003f05270 */
[-C--:B------:R-:W-:Y:S01]  /*3690*/  FSEL R28, R13, R10.reuse, P5 ;  /* 0x0000000a0d1c7208 */ /* 0x080fe20002800000 */
[----:B------:R-:W-:Y:S01]  /*36a0*/  FMUL R13, R16, UR4 ;  /* 0x00000004100d7c20 */ /* 0x000fe20008400000 */
[----:B------:R-:W-:Y:S01]  /*36b0*/  P2R R15, PR, RZ, 0x1 ;  /* 0x00000001ff0f7803 */ /* 0x000fe20000000000 */
[----:B------:R-:W-:Y:S01]  /*36c0*/  FMUL R19, R19, UR4 ;  /* 0x0000000413137c20 */ /* 0x000fe20008400000 */
[----:B------:R-:W-:Y:S02]  /*36d0*/  ISETP.NE.AND P0, PT, R47, RZ, PT ;  /* 0x000000ff2f00720c */ /* 0x000fe40003f05270 */
[-C--:B------:R-:W-:Y:S01]  /*36e0*/  FSEL R26, R13, R10.reuse, P6 ;  /* 0x0000000a0d1a7208 */ /* 0x080fe20003000000 */
[----:B------:R-:W-:Y:S01]  /*36f0*/  FMUL R13, R18, UR4 ;  /* 0x00000004120d7c20 */ /* 0x000fe20008400000 */
[----:B------:R-:W-:-:S02]  /*3700*/  FSEL R16, R19, R10, P0 ;  /* 0x0000000a13107208 */ /* 0x000fc40000000000 */
[----:B------:R-:W-:Y:S02]  /*3710*/  ISETP.NE.AND P0, PT, R15, RZ, PT ;  /* 0x000000ff0f00720c */ /* 0x000fe40003f05270 */
[----:B------:R-:W-:Y:S02]  /*3720*/  ISETP.NE.AND P1, PT, R6, RZ, PT ;  /* 0x000000ff0600720c */ /* 0x000fe40003f25270 */
[----:B------:R-:W-:Y:S01]  /*3730*/  FSEL R6, R13, R10, P0 ;  /* 0x0000000a0d067208 */ /* 0x000fe20000000000 */
[----:B-----5:R-:W-:Y:S01]  /*3740*/  FMUL R13, R42, UR4 ;  /* 0x000000042a0d7c20 */ /* 0x020fe20008400000 */
[----:B--2---:R-:W-:-:S04]  /*3750*/  ISETP.NE.AND P3, PT, R43, RZ, PT ;  /* 0x000000ff2b00720c */ /* 0x004fc80003f65270 */
[----:B------:R-:W-:-:S04]  /*3760*/  FSEL R18, R13, R10, P3 ;  /* 0x0000000a0d127208 */ /* 0x000fc80001800000 */
[----:B------:R-:W-:-:S04]  /*3770*/  FMNMX R13, R18, -INF , !PT ;  /* 0xff800000120d7809 */ /* 0x000fc80007800000 */
[----:B------:R-:W-:-:S04]  /*3780*/  FMNMX R13, R13, R28, !PT ;  /* 0x0000001c0d0d7209 */ /* 0x000fc80007800000 */
[----:B------:R-:W-:Y:S01]  /*3790*/  FMNMX R15, R13, R26, !PT ;  /* 0x0000001a0d0f7209 */ /* 0x000fe20007800000 */
[----:B------:R-:W-:Y:S01]  /*37a0*/  FMUL R13, R14, UR4 ;  /* 0x000000040e0d7c20 */ /* 0x000fe20008400000 */
[----:B------:R-:W-:Y:S02]  /*37b0*/  ISETP.NE.AND P3, PT, R41, RZ, PT ;  /* 0x000000ff2900720c */ /* 0x000fe40003f65270 */
[----:B------:R-:W-:Y:S01]  /*37c0*/  FMNMX R15, R15, R16, !PT ;  /* 0x000000100f0f7209 */ /* 0x000fe20007800000 */
[----:B0-----:R-:W-:Y:S01]  /*37d0*/  FMUL R3, R8, UR4 ;  /* 0x0000000408037c20 */ /* 0x001fe20008400000 */
[----:B------:R-:W-:Y:S02]  /*37e0*/  ISETP.NE.AND P2, PT, R36, RZ, PT ;  /* 0x000000ff2400720c */ /* 0x000fe40003f45270 */
        /* <DEDUP_REMOVED lines=29> */
[----:B----4-:R-:W-:Y:S01]  /*39c0*/  FMUL R33, R33, UR4 ;  /* 0x0000000421217c20 */ /* 0x010fe20008400000 */
[----:B------:R-:W-:Y:S02]  /*39d0*/  FSEL R46, R39, R10, P1 ;  /* 0x0000000a272e7208 */ /* 0x000fe40000800000 */
[----:B------:R-:W-:-:S04]  /*39e0*/  FMNMX R15, R15, R48, !PT ;  /* 0x000000300f0f7209 */ /* 0x000fc80007800000 */
[----:B------:R-:W-:Y:S02]  /*39f0*/  FMNMX R15, R15, R46, !PT ;  /* 0x0000002e0f0f7209 */ /* 0x000fe40007800000 */
[----:B------:R-:W-:Y:S02]  /*3a00*/  ISETP.NE.AND P3, PT, R35, RZ, PT ;  /* 0x000000ff2300720c */ /* 0x000fe40003f65270 */
        /* <DEDUP_REMOVED lines=31> */
[----:B------:R-:W-:Y:S01]  /*3c00*/  FFMA.RM R5, R2, R11, 12582913 ;  /* 0x4b40000102057423 */ /* 0x000fe2000000400b */
[----:B------:R-:W-:Y:S01]  /*3c10*/  FFMA.SAT R2, R28, R9, 0.5 ;  /* 0x3f0000001c027423 */ /* 0x000fe20000002009 */
[--C-:B------:R-:W-:Y:S01]  /*3c20*/  FADD R36, R36, -R7.reuse ;  /* 0x8000000724247221 */ /* 0x100fe20000000000 */
[----:B------:R-:W-:Y:S01]  /*3c30*/  FADD R22, R22, -R7 ;  /* 0x8000000716167221 */ /* 0x000fe20000000000 */
[----:B------:R-:W-:Y:S01]  /*3c40*/  FADD R3, R5, -12583039 ;  /* 0xcb40007f05037421 */ /* 0x000fe20000000000 */
[-C--:B------:R-:W-:Y:S01]  /*3c50*/  FFMA.RM R13, R2, R11.reuse, 12582913 ;  /* 0x4b400001020d7423 */ /* 0x080fe2000000400b */
[----:B------:R-:W-:Y:S01]  /*3c60*/  FFMA.RM R2, R6, R11, 12582913 ;  /* 0x4b40000106027423 */ /* 0x000fe2000000400b */
[----:B------:R-:W-:Y:S01]  /*3c70*/  FFMA.SAT R6, R16, R9, 0.5 ;  /* 0x3f00000010067423 */ /* 0x000fe20000002009 */
        /* <DEDUP_REMOVED lines=13> */
[----:B------:R-:W-:Y:S01]  /*3d50*/  FFMA.RM R3, R6, R11, 12582913 ;  /* 0x4b40000106037423 */ /* 0x000fe2000000400b */
[----:B------:R-:W-:Y:S01]  /*3d60*/  FFMA.SAT R6, R4, R9, 0.5 ;  /* 0x3f00000004067423 */ /* 0x000fe20000002009 */
[----:B------:R-:W-:Y:S01]  /*3d70*/  FADD R15, R2, -12583039 ;  /* 0xcb40007f020f7421 */ /* 0x000fe20000000000 */
[----:B------:R-:W-:Y:S01]  /*3d80*/  FFMA R28, R28, 1.925963033500011079e-08, R7 ;  /* 0x32a570601c1c7823 */ /* 0x000fe20000000007 */
[----:B------:R-:W-:Y:S01]  /*3d90*/  FADD R7, R3, -12583039 ;  /* 0xcb40007f03077421 */ /* 0x000fe20000000000 */
[----:B------:R-:W-:Y:S01]  /*3da0*/  FFMA.RM R17, R6, R11, 12582913 ;  /* 0x4b40000106117423 */ /* 0x000fe2000000400b */
[----:B------:R-:W-:Y:S01]  /*3db0*/  FFMA.SAT R8, R36, R9, 0.5 ;  /* 0x3f00000024087423 */ /* 0x000fe20000002009 */
[----:B------:R-:W-:Y:S01]  /*3dc0*/  FFMA R15, R26, 1.4426950216293334961, -R15 ;  /* 0x3fb8aa3b1a0f7823 */ /* 0x000fe2000000080f */
[----:B------:R-:W-:Y:S01]  /*3dd0*/  FFMA R7, R16, 1.4426950216293334961, -R7 ;  /* 0x3fb8aa3b10077823 */ /* 0x000fe20000000807 */
[----:B------:R-:W0:Y:S01]  /*3de0*/  MUFU.EX2 R10, R10 ;  /* 0x0000000a000a7308 */ /* 0x000e220000000800 */
[----:B------:R-:W-:Y:S01]  /*3df0*/  FFMA.RM R6, R8, R11, 12582913 ;  /* 0x4b40000108067423 */ /* 0x000fe2000000400b */
[----:B------:R-:W-:Y:S01]  /*3e00*/  FFMA R26, R26, 1.925963033500011079e-08, R15 ;  /* 0x32a570601a1a7823 */ /* 0x000fe2000000000f */
[----:B------:R-:W-:Y:S01]  /*3e10*/  FFMA R18, R16, 1.925963033500011079e-08, R7 ;  /* 0x32a5706010127823 */ /* 0x000fe20000000007 */
[----:B------:R-:W-:Y:S01]  /*3e20*/  FADD R7, R17, -12583039 ;  /* 0xcb40007f11077421 */ /* 0x000fe20000000000 */
[----:B------:R-:W-:Y:S01]  /*3e30*/  FADD R15, R6, -12583039 ;  /* 0xcb40007f060f7421 */ /* 0x000fe20000000000 */
[----:B------:R-:W-:Y:S01]  /*3e40*/  FFMA.SAT R8, R0, R9, 0.5 ;  /* 0x3f00000000087423 */ /* 0x000fe20000002009 */
[----:B------:R-:W-:-:S02]  /*3e50*/  IMAD.SHL.U32 R5, R5, 0x800000, RZ ;  /* 0x0080000005057824 */ /* 0x000fc400078e00ff */
[----:B------:R-:W-:Y:S01]  /*3e60*/  FFMA R7, R4, 1.4426950216293334961, -R7 ;  /* 0x3fb8aa3b04077823 */ /* 0x000fe20000000807 */
[----:B------:R-:W-:Y:S01]  /*3e70*/  FFMA R15, R36, 1.4426950216293334961, -R15 ;  /* 0x3fb8aa3b240f7823 */ /* 0x000fe2000000080f */
[----:B------:R-:W-:Y:S01]  /*3e80*/  FFMA.RM R8, R8, R11, 12582913 ;  /* 0x4b40000108087423 */ /* 0x000fe2000000400b */
[-C--:B------:R-:W-:Y:S01]  /*3e90*/  FFMA.SAT R14, R38, R9.reuse, 0.5 ;  /* 0x3f000000260e7423 */ /* 0x080fe20000002009 */
[----:B------:R-:W-:Y:S01]  /*3ea0*/  FFMA R19, R4, 1.925963033500011079e-08, R7 ;  /* 0x32a5706004137823 */ /* 0x000fe20000000007 */
[----:B------:R-:W-:Y:S01]  /*3eb0*/  FFMA.SAT R4, R22, R9, 0.5 ;  /* 0x3f00000016047423 */ /* 0x000fe20000002009 */
[----:B------:R-:W-:Y:S01]  /*3ec0*/  FFMA R36, R36, 1.925963033500011079e-08, R15 ;  /* 0x32a5706024247823 */ /* 0x000fe2000000000f */
[-C--:B------:R-:W-:Y:S01]  /*3ed0*/  FFMA.RM R14, R14, R11.reuse, 12582913 ;  /* 0x4b4000010e0e7423 */ /* 0x080fe2000000400b */
[----:B------:R-:W1:Y:S01]  /*3ee0*/  MUFU.EX2 R18, R18 ;  /* 0x0000001200127308 */ /* 0x000e620000000800 */
[----:B------:R-:W-:Y:S01]  /*3ef0*/  FFMA.RM R7, R4, R11, 12582913 ;  /* 0x4b40000104077423 */ /* 0x000fe2000000400b */
[-C--:B------:R-:W-:Y:S01]  /*3f00*/  FFMA.SAT R4, R34, R9.reuse, 0.5 ;  /* 0x3f00000022047423 */ /* 0x080fe20000002009 */
[----:B0-----:R-:W-:Y:S01]  /*3f10*/  FMUL R5, R5, R10 ;  /* 0x0000000a05057220 */ /* 0x001fe20000400000 */
[----:B------:R-:W-:Y:S01]  /*3f20*/  FFMA.SAT R10, R20, R9, 0.5 ;  /* 0x3f000000140a7423 */ /* 0x000fe20000002009 */
[----:B------:R-:W-:Y:S01]  /*3f30*/  FADD R15, R7, -12583039 ;  /* 0xcb40007f070f7421 */ /* 0x000fe20000000000 */
[----:B------:R-:W-:Y:S01]  /*3f40*/  SHF.L.U32 R3, R3, 0x17, RZ ;  /* 0x0000001703037819 */ /* 0x000fe200000006ff */
[----:B------:R-:W-:-:S02]  /*3f50*/  IMAD.SHL.U32 R2, R2, 0x800000, RZ ;  /* 0x0080000002027824 */ /* 0x000fc400078e00ff */
[----:B------:R-:W-:Y:S01]  /*3f60*/  FFMA.RM R10, R10, R11, 12582913 ;  /* 0x4b4000010a0a7423 */ /* 0x000fe2000000400b */
[----:B------:R-:W-:Y:S01]  /*3f70*/  FFMA R15, R22, 1.4426950216293334961, -R15 ;  /* 0x3fb8aa3b160f7823 */ /* 0x000fe2000000080f */
[----:B------:R-:W-:Y:S01]  /*3f80*/  MUFU.EX2 R19, R19 ;  /* 0x0000001300137308 */ /* 0x000fe20000000800 */
[----:B------:R-:W-:Y:S01]  /*3f90*/  SHF.L.U32 R6, R6, 0x17, RZ ;  /* 0x0000001706067819 */ /* 0x000fe200000006ff */
[----:B------:R-:W-:Y:S01]  /*3fa0*/  FADD R21, R10, -12583039 ;  /* 0xcb40007f0a157421 */ /* 0x000fe20000000000 */
[----:B------:R-:W-:Y:S01]  /*3fb0*/  FFMA R22, R22, 1.925963033500011079e-08, R15 ;  /* 0x32a5706016167823 */ /* 0x000fe2000000000f */
[----:B------:R-:W-:Y:S01]  /*3fc0*/  FADD R15, R8, -12583039 ;  /* 0xcb40007f080f7421 */ /* 0x000fe20000000000 */
[----:B------:R-:W-:Y:S02]  /*3fd0*/  IMAD.SHL.U32 R7, R7, 0x800000, RZ ;  /* 0x0080000007077824 */ /* 0x000fe400078e00ff */
[----:B------:R-:W-:Y:S01]  /*3fe0*/  FFMA R21, R20, 1.4426950216293334961, -R21 ;  /* 0x3fb8aa3b14157823 */ /* 0x000fe20000000815 */
[----:B-1----:R-:W-:Y:S01]  /*3ff0*/  FMUL R3, R3, R18 ;  /* 0x0000001203037220 */ /* 0x002fe20000400000 */
[----:B------:R-:W-:Y:S01]  /*4000*/  FFMA R15, R0, 1.4426950216293334961, -R15 ;  /* 0x3fb8aa3b000f7823 */ /* 0x000fe2000000080f */
[----:B------:R-:W-:Y:S01]  /*4010*/  FFMA.SAT R18, R48, R9, 0.5 ;  /* 0x3f00000030127423 */ /* 0x000fe20000002009 */
[----:B------:R-:W-:Y:S01]  /*4020*/  FFMA R20, R20, 1.925963033500011079e-08, R21 ;  /* 0x32a5706014147823 */ /* 0x000fe20000000015 */
[----:B------:R-:W0:Y:S01]  /*4030*/  MUFU.EX2 R22, R22 ;  /* 0x0000001600167308 */ /* 0x000e220000000800 */
[----:B------:R-:W-:Y:S01]  /*4040*/  FFMA R16, R0, 1.925963033500011079e-08, R15 ;  /* 0x32a5706000107823 */ /* 0x000fe2000000000f */
[----:B------:R-:W-:Y:S01]  /*4050*/  SHF.L.U32 R0, R13, 0x17, RZ ;  /* 0x000000170d007819 */ /* 0x000fe200000006ff */
[----:B------:R-:W-:Y:S01]  /*4060*/  FFMA.RM R13, R4, R11, 12582913 ;  /* 0x4b400001040d7423 */ /* 0x000fe2000000400b */
[----:B------:R-:W-:Y:S01]  /*4070*/  FFMA.SAT R4, R44, R9, 0.5 ;  /* 0x3f0000002c047423 */ /* 0x000fe20000002009 */
[----:B------:R-:W-:-:S03]  /*4080*/  SHF.L.U32 R8, R8, 0x17, RZ ;  /* 0x0000001708087819 */ /* 0x000fc600000006ff */
[----:B------:R-:W1:Y:S08]  /*4090*/  MUFU.EX2 R15, R28 ;  /* 0x0000001c000f7308 */ /* 0x000e700000000800 */
[----:B------:R2:W3:Y:S01]  /*40a0*/  MUFU.EX2 R21, R26 ;  /* 0x0000001a00157308 */ /* 0x0004e20000000800 */
[----:B0-----:R-:W-:Y:S01]  /*40b0*/  FMUL R7, R7, R22 ;  /* 0x0000001607077220 */ /* 0x001fe20000400000 */
[----:B------:R-:W-:-:S06]  /*40c0*/  FFMA.SAT R22, R40, R9, 0.5 ;  /* 0x3f00000028167423 */ /* 0x000fcc0000002009 */
[----:B------:R-:W0:Y:S01]  /*40d0*/  MUFU.EX2 R23, R16 ;  /* 0x0000001000177308 */ /* 0x000e220000000800 */
[----:B-1----:R-:W-:Y:S01]  /*40e0*/  FMUL R0, R0, R15 ;  /* 0x0000000f00007220 */ /* 0x002fe20000400000 */
[----:B------:R-:W-:Y:S01]  /*40f0*/  FADD R15, R13, -12583039 ;  /* 0xcb40007f0d0f7421 */ /* 0x000fe20000000000 */
[----:B--2---:R-:W-:-:S03]  /*4100*/  FFMA.SAT R26, R42, R9, 0.5 ;  /* 0x3f0000002a1a7423 */ /* 0x004fc60000002009 */
[----:B------:R-:W-:Y:S02]  /*4110*/  FFMA R15, R34, 1.4426950216293334961, -R15 ;  /* 0x3fb8aa3b220f7823 */ /* 0x000fe4000000080f */
[----:B------:R-:W-:Y:S01]  /*4120*/  MUFU.EX2 R20, R20 ;  /* 0x0000001400147308 */ /* 0x000fe20000000800 */
[----:B---3--:R-:W-:Y:S01]  /*4130*/  FMUL R2, R2, R21 ;  /* 0x0000001502027220 */ /* 0x008fe20000400000 */
[----:B------:R-:W-:Y:S01]  /*4140*/  FFMA R34, R34, 1.925963033500011079e-08, R15 ;  /* 0x32a5706022227823 */ /* 0x000fe2000000000f */
[----:B------:R-:W-:-:S04]  /*4150*/  FADD R15, R14, -12583039 ;  /* 0xcb40007f0e0f7421 */ /* 0x000fc80000000000 */
[----:B------:R-:W-:Y:S01]  /*4160*/  FFMA R15, R38, 1.4426950216293334961, -R15 ;  /* 0x3fb8aa3b260f7823 */ /* 0x000fe2000000080f */
[----:B------:R-:W-:Y:S01]  /*4170*/  MUFU.EX2 R27, R34 ;  /* 0x00000022001b7308 */ /* 0x000fe20000000800 */
[----:B0-----:R-:W-:Y:S02]  /*4180*/  FMUL R8, R8, R23 ;  /* 0x0000001708087220 */ /* 0x001fe40000400000 */
[----:B------:R-:W-:Y:S01]  /*4190*/  FFMA R38, R38, 1.925963033500011079e-08, R15 ;  /* 0x32a5706026267823 */ /* 0x000fe2000000000f */
[-C--:B------:R-:W-:Y:S01]  /*41a0*/  FFMA.RM R15, R4, R11.reuse, 12582913 ;  /* 0x4b400001040f7423 */ /* 0x080fe2000000400b */
[----:B------:R-:W-:Y:S02]  /*41b0*/  IMAD.SHL.U32 R4, R17, 0x800000, RZ ;  /* 0x0080000011047824 */ /* 0x000fe400078e00ff */
[----:B------:R-:W-:Y:S01]  /*41c0*/  FFMA.RM R17, R18, R11, 12582913 ;  /* 0x4b40000112117423 */ /* 0x000fe2000000400b */
[----:B------:R-:W-:Y:S01]  /*41d0*/  FFMA.SAT R18, R46, R9, 0.5 ;  /* 0x3f0000002e127423 */ /* 0x000fe20000002009 */
[C---:B------:R-:W-:Y:S01]  /*41e0*/  FADD R21, R15.reuse, -12583039 ;  /* 0xcb40007f0f157421 */ /* 0x040fe20000000000 */
[----:B------:R-:W-:Y:S01]  /*41f0*/  FMUL R4, R4, R19 ;  /* 0x0000001304047220 */ /* 0x000fe20000400000 */
[----:B------:R-:W-:Y:S01]  /*4200*/  MUFU.EX2 R38, R38 ;  /* 0x0000002600267308 */ /* 0x000fe20000000800 */
[----:B------:R-:W-:Y:S01]  /*4210*/  FFMA.RM R18, R18, R11, 12582913 ;  /* 0x4b40000112127423 */ /* 0x000fe2000000400b */
[----:B------:R-:W-:Y:S01]  /*4220*/  FFMA R21, R44, 1.4426950216293334961, -R21 ;  /* 0x3fb8aa3b2c157823 */ /* 0x000fe20000000815 */
[----:B------:R-:W-:-:S03]  /*4230*/  SHF.L.U32 R15, R15, 0x17, RZ ;  /* 0x000000170f0f7819 */ /* 0x000fc600000006ff */
[----:B------:R-:W-:Y:S01]  /*4240*/  FFMA R44, R44, 1.925963033500011079e-08, R21 ;  /* 0x32a570602c2c7823 */ /* 0x000fe20000000015 */
[----:B------:R-:W-:Y:S01]  /*4250*/  FADD R21, R17, -12583039 ;  /* 0xcb40007f11157421 */ /* 0x000fe20000000000 */
[----:B------:R-:W0:Y:S03]  /*4260*/  MUFU.EX2 R19, R36 ;  /* 0x0000002400137308 */ /* 0x000e260000000800 */
[----:B------:R-:W-:-:S04]  /*4270*/  FFMA R21, R48, 1.4426950216293334961, -R21 ;  /* 0x3fb8aa3b30157823 */ /* 0x000fc80000000815 */
[----:B------:R-:W-:Y:S01]  /*4280*/  FFMA R48, R48, 1.925963033500011079e-08, R21 ;  /* 0x32a5706030307823 */ /* 0x000fe20000000015 */
[----:B------:R-:W-:Y:S08]  /*4290*/  MUFU.EX2 R44, R44 ;  /* 0x0000002c002c7308 */ /* 0x000ff00000000800 */
[----:B------:R-:W-:Y:S01]  /*42a0*/  MUFU.EX2 R48, R48 ;  /* 0x0000003000307308 */ /* 0x000fe20000000800 */
[----:B0-----:R-:W-:Y:S01]  /*42b0*/  FMUL R6, R6, R19 ;  /* 0x0000001306067220 */ /* 0x001fe20000400000 */
[----:B------:R-:W-:-:S04]  /*42c0*/  FADD R19, R18, -12583039 ;  /* 0xcb40007f12137421 */ /* 0x000fc80000000000 */
        /* <DEDUP_REMOVED lines=21> */
[----:B------:R-:W-:Y:S01]  /*4420*/  FADD R16, R9, R2 ;  /* 0x0000000209107221 */ /* 0x000fe20000000000 */
[----:B------:R-:W-:Y:S01]  /*4430*/  IMAD.SHL.U32 R9, R10, 0x800000, RZ ;  /* 0x008000000a097824 */ /* 0x000fe200078e00ff */
[----:B------:R-:W-:Y:S02]  /*4440*/  SHF.L.U32 R10, R13, 0x17, RZ ;  /* 0x000000170d0a7819 */ /* 0x000fe400000006ff */
[----:B------:R-:W-:Y:S01]  /*4450*/  FADD R23, R16, R3 ;  /* 0x0000000310177221 */ /* 0x000fe20000000000 */
[----:B------:R-:W-:Y:S01]  /*4460*/  FMUL R9, R9, R20 ;  /* 0x0000001409097220 */ /* 0x000fe20000400000 */
[----:B------:R-:W-:-:S02]  /*4470*/  IMAD.SHL.U32 R20, R19, 0x800000, RZ ;  /* 0x0080000013147824 */ /* 0x000fc400078e00ff */
[----:B------:R-:W-:Y:S01]  /*4480*/  FMUL R10, R10, R27 ;  /* 0x0000001b0a0a7220 */ /* 0x000fe20000400000 */
[----:B------:R-:W-:Y:S01]  /*4490*/  FADD R23, R23, R4 ;  /* 0x0000000417177221 */ /* 0x000fe20000000000 */
[----:B------:R-:W1:Y:S03]  /*44a0*/  MUFU.EX2 R27, R42 ;  /* 0x0000002a001b7308 */ /* 0x000e660000000800 */
[----:B------:R-:W-:Y:S01]  /*44b0*/  FADD R16, R23, R6 ;  /* 0x0000000617107221 */ /* 0x000fe20000000000 */
[----:B------:R-:W-:Y:S02]  /*44c0*/  IMAD.SHL.U32 R23, R14, 0x800000, RZ ;  /* 0x008000000e177824 */ /* 0x000fe400078e00ff */
[----:B0-----:R-:W-:Y:S01]  /*44d0*/  FMUL R22, R21, R40 ;  /* 0x0000002815167220 */ /* 0x001fe20000400000 */
[----:B------:R-:W-:Y:S01]  /*44e0*/  FADD R13, R16, R7 ;  /* 0x00000007100d7221 */ /* 0x000fe20000000000 */
[----:B------:R-:W-:Y:S01]  /*44f0*/  FMUL R16, R23, R38 ;  /* 0x0000002617107220 */ /* 0x000fe20000400000 */
[----:B------:R-:W-:-:S02]  /*4500*/  IMAD.SHL.U32 R23, R17, 0x800000, RZ ;  /* 0x0080000011177824 */ /* 0x000fc400078e00ff */
[----:B------:R-:W-:Y:S01]  /*4510*/  FMUL R17, R15, R44 ;  /* 0x0000002c0f117220 */ /* 0x000fe20000400000 */
[----:B------:R-:W-:Y:S01]  /*4520*/  FADD R14, R13, R8 ;  /* 0x000000080d0e7221 */ /* 0x000fe20000000000 */
[----:B------:R-:W-:Y:S01]  /*4530*/  SHF.L.U32 R15, R18, 0x17, RZ ;  /* 0x00000017120f7819 */ /* 0x000fe200000006ff */
[----:B------:R-:W-:Y:S02]  /*4540*/  FMUL R18, R23, R48 ;  /* 0x0000003017127220 */ /* 0x000fe40000400000 */
[----:B------:R-:W-:Y:S02]  /*4550*/  FADD R13, R14, R9 ;  /* 0x000000090e0d7221 */ /* 0x000fe40000000000 */
[----:B------:R-:W0:Y:S01]  /*4560*/  MUFU.EX2 R14, R33 ;  /* 0x00000021000e7308 */ /* 0x000e220000000800 */
[----:B------:R-:W-:Y:S01]  /*4570*/  FMUL R19, R15, R46 ;  /* 0x0000002e0f137220 */ /* 0x000fe20000400000 */
        /* <DEDUP_REMOVED lines=19> */
.L_x_13280:
        /* <DEDUP_REMOVED lines=12> */
[----:B0-----:R-:W-:Y:S05]  /*4770*/  CALL.REL.NOINC `($__internal_194_$__cuda_sm3x_div_rn_noftz_f32_slowpath) ;  /* 0x0000002000607944 */ /* 0x001fea0003c00000 */
[----:B------:R-:W-:-:S07]  /*4780*/  IMAD.MOV.U32 R11, RZ, RZ, R5 ;  /* 0x000000ffff0b7224 */ /* 0x000fce00078e0005 */
.L_x_13235:
[----:B------:R-:W-:Y:S05]  /*4790*/  BSYNC.RECONVERGENT B3 ;  /* 0x0000000000037941 */ /* 0x000fea0003800200 */
.L_x_13234:
        /* <DEDUP_REMOVED lines=12> */
[----:B0-----:R-:W-:Y:S05]  /*4860*/  CALL.REL.NOINC `($__internal_194_$__cuda_sm3x_div_rn_noftz_f32_slowpath) ;  /* 0x0000002000247944 */ /* 0x001fea0003c00000 */
[----:B------:R-:W-:-:S07]  /*4870*/  MOV R14, R5 ;  /* 0x00000005000e7202 */ /* 0x000fce0000000f00 */
.L_x_13237:
[----:B------:R-:W-:Y:S05]  /*4880*/  BSYNC.RECONVERGENT B3 ;  /* 0x0000000000037941 */ /* 0x000fea0003800200 */
.L_x_13236:
        /* <DEDUP_REMOVED lines=12> */
[----:B0-----:R-:W-:Y:S05]  /*4950*/  CALL.REL.NOINC `($__internal_194_$__cuda_sm3x_div_rn_noftz_f32_slowpath) ;  /* 0x0000001c00e87944 */ /* 0x001fea0003c00000 */
[----:B------:R-:W-:-:S07]  /*4960*/  IMAD.MOV.U32 R0, RZ, RZ, R5 ;  /* 0x000000ffff007224 */ /* 0x000fce00078e0005 */
.L_x_13239:
[----:B------:R-:W-:Y:S05]  /*4970*/  BSYNC.RECONVERGENT B3 ;  /* 0x0000000000037941 */ /* 0x000fea0003800200 */
.L_x_13238:
        /* <DEDUP_REMOVED lines=14> */
.L_x_13241:
[----:B------:R-:W-:Y:S05]  /*4a60*/  BSYNC.RECONVERGENT B3 ;  /* 0x0000000000037941 */ /* 0x000fea0003800200 */
.L_x_13240:
        /* <DEDUP_REMOVED lines=14> */
.L_x_13243:
[----:B------:R-:W-:Y:S05]  /*4b50*/  BSYNC.RECONVERGENT B3 ;  /* 0x0000000000037941 */ /* 0x000fea0003800200 */
.L_x_13242:
        /* <DEDUP_REMOVED lines=14> */
.L_x_13245:
[----:B------:R-:W-:Y:S05]  /*4c40*/  BSYNC.RECONVERGENT B3 ;  /* 0x0000000000037941 */ /* 0x000fea0003800200 */
.L_x_13244:
        /* <DEDUP_REMOVED lines=14> */
.L_x_13247:
[----:B------:R-:W-:Y:S05]  /*4d30*/  BSYNC.RECONVERGENT B3 ;  /* 0x0000000000037941 */ /* 0x000fea0003800200 */
.L_x_13246:
        /* <DEDUP_REMOVED lines=14> */
.L_x_13249:
[----:B------:R-:W-:Y:S05]  /*4e20*/  BSYNC.RECONVERGENT B3 ;  /* 0x0000000000037941 */ /* 0x000fea0003800200 */
.L_x_13248:
        /* <DEDUP_REMOVED lines=14> */
.L_x_13251:
[----:B------:R-:W-:Y:S05]  /*4f10*/  BSYNC.RECONVERGENT B3 ;  /* 0x0000000000037941 */ /* 0x000fea0003800200 */
.L_x_13250:
        /* <DEDUP_REMOVED lines=14> */
.L_x_13253:
[----:B------:R-:W-:Y:S05]  /*5000*/  BSYNC.RECONVERGENT B3 ;  /* 0x0000000000037941 */ /* 0x000fea0003800200 */
.L_x_13252:
        /* <DEDUP_REMOVED lines=14> */
.L_x_13255:
[----:B------:R-:W-:Y:S05]  /*50f0*/  BSYNC.RECONVERGENT B3 ;  /* 0x0000000000037941 */ /* 0x000fea0003800200 */
.L_x_13254:
        /* <DEDUP_REMOVED lines=14> */
.L_x_13257:
[----:B------:R-:W-:Y:S05]  /*51e0*/  BSYNC.RECONVERGENT B3 ;  /* 0x0000000000037941 */ /* 0x000fea0003800200 */
.L_x_13256:
        /* <DEDUP_REMOVED lines=14> */
.L_x_13259:
[----:B------:R-:W-:Y:S05]  /*52d0*/  BSYNC.RECONVERGENT B3 ;  /* 0x0000000000037941 */ /* 0x000fea0003800200 */
.L_x_13258:
        /* <DEDUP_REMOVED lines=14> */
.L_x_13261:
[----:B------:R-:W-:Y:S05]  /*53c0*/  BSYNC.RECONVERGENT B3 ;  /* 0x0000000000037941 */ /* 0x000fea0003800200 */
.L_x_13260:
        /* <DEDUP_REMOVED lines=14> */
.L_x_13263:
[----:B------:R-:W-:Y:S05]  /*54b0*/  BSYNC.RECONVERGENT B3 ;  /* 0x0000000000037941 */ /* 0x000fea0003800200 */
.L_x_13262:
        /* <DEDUP_REMOVED lines=14> */
.L_x_13265:
[----:B------:R-:W-:Y:S05]  /*55a0*/  BSYNC.RECONVERGENT B3 ;  /* 0x0000000000037941 */ /* 0x000fea0003800200 */
.L_x_13264:
        /* <DEDUP_REMOVED lines=13> */
.L_x_13267:
[----:B------:R-:W-:Y:S05]  /*5680*/  BSYNC.RECONVERGENT B3 ;  /* 0x0000000000037941 */ /* 0x000fea0003800200 */
.L_x_13266:
[----:B------:R-:W-:Y:S02]  /*5690*/  HFMA2 R13, -RZ, RZ, 0, 0 ;  /* 0x00000000ff0d7431 */ /* 0x000fe400000001ff */
[----:B------:R-:W-:Y:S01]  /*56a0*/  IMAD R21, R29, UR42, RZ ;  /* 0x0000002a1d157c24 */ /* 0x000fe2000f8e02ff */
[----:B------:R-:W-:Y:S01]  /*56b0*/  R2UR UR4, R24 ;  /* 0x00000000180472ca */ /* 0x000fe200000e0000 */
[----:B------:R-:W-:Y:S01]  /*56c0*/  IMAD.MOV.U32 R12, RZ, RZ, R31 ;  /* 0x000000ffff0c7224 */ /* 0x000fe200078e001f */
[C---:B------:R-:W-:Y:S01]  /*56d0*/  R2UR UR5, R25.reuse ;  /* 0x00000000190572ca */ /* 0x040fe200000e0000 */
[----:B------:R-:W-:Y:S01]  /*56e0*/  IMAD R21, R30, UR43, R21 ;  /* 0x0000002b1e157c24 */ /* 0x000fe2000f8e0215 */
[----:B------:R-:W-:Y:S02]  /*56f0*/  R2UR UR6, R24 ;  /* 0x00000000180672ca */ /* 0x000fe400000e0000 */
        /* <DEDUP_REMOVED lines=50> */
.L_x_13232:
[----:B------:R-:W-:Y:S05]  /*5a20*/  EXIT ;  /* 0x000000000000794d */ /* 0x000fea0003800000 */
.L_x_13233:
[----:B------:R-:W-:Y:S01]  /*5a30*/  BSSY B1, `(.L_x_13269) ;  /* 0x0000007000017945 */ /* 0x000fe20003800000 */
[----:B------:R-:W-:Y:S01]  /*5a40*/  MOV R12, 0x10 ;  /* 0x00000010000c7802 */ /* 0x000fe20000000f00 */
[----:B------:R-:W-:Y:S01]  /*5a50*/  IMAD.MOV.U32 R11, RZ, RZ, 0x1f ;  /* 0x0000001fff0b7424 */ /* 0x000fe200078e00ff */
[----:B------:R-:W-:-:S07]  /*5a60*/  MOV R15, 0xffffffff ;  /* 0xffffffff000f7802 */ /* 0x000fce0000000f00 */
[----:B------:R-:W-:Y:S05]  /*5a70*/  WARPSYNC.COLLECTIVE R15, `(.L_x_13270) ;  /* 0x000000000f087348 */ /* 0x000fea0003c00000 */
[----:B------:R0:W1:Y:S02]  /*5a80*/  SHFL.BFLY P6, R14, R13, R12, R11 ;  /* 0x0c00000c0d0e7389 */ /* 0x00006400000c000b */
[----:B01----:R-:W-:Y:S05]  /*5a90*/  ENDCOLLECTIVE ;  /* 0x000000000000791b */ /* 0x003fea0003800000 */
.L_x_13270:
[----:B------:R-:W-:Y:S05]  /*5aa0*/  BSYNC B1 ;  /* 0x0000000000017941 */ /* 0x000fea0003800000 */
.L_x_13269:
[----:B------:R-:W-:Y:S01]  /*5ab0*/  HFMA2 R11, -RZ, RZ, 0, 1.847743988037109375e-06 ;  /* 0x0000001fff0b7431 */ /* 0x000fe200000001ff */
[----:B------:R-:W-:Y:S01]  /*5ac0*/  FMNMX R13, R13, R14, !PT ;  /* 0x0000000e0d0d7209 */ /* 0x000fe20007800000 */
[----:B------:R-:W-:Y:S02]  /*5ad0*/  IMAD.MOV.U32 R12, RZ, RZ, 0x8 ;  /* 0x00000008ff0c7424 */ /* 0x000fe400078e00ff */
[----:B------:R-:W-:-:S07]  /*5ae0*/  IMAD.MOV.U32 R15, RZ, RZ, -0x1 ;  /* 0xffffffffff0f7424 */ /* 0x000fce00078e00ff */
[----:B------:R-:W-:Y:S05]  /*5af0*/  WARPSYNC.COLLECTIVE R15, `(.L_x_13271) ;  /* 0x000000000f087348 */ /* 0x000fea0003c00000 */
[----:B------:R0:W1:Y:S02]  /*5b00*/  SHFL.BFLY P6, R14, R13, R12, R11 ;  /* 0x0c00000c0d0e7389 */ /* 0x00006400000c000b */
[----:B01----:R-:W-:Y:S05]  /*5b10*/  ENDCOLLECTIVE ;  /* 0x000000000000791b */ /* 0x003fea0003800000 */
.L_x_13271:
[----:B------:R-:W-:Y:S01]  /*5b20*/  IMAD.MOV.U32 R12, RZ, RZ, 0x4 ;  /* 0x00000004ff0c7424 */ /* 0x000fe200078e00ff */
[----:B------:R-:W-:-:S04]  /*5b30*/  FMNMX R0, R13, R14, !PT ;  /* 0x0000000e0d007209 */ /* 0x000fc80007800000 */
[----:B------:R-:W-:-:S07]  /*5b40*/  MOV R13, R0 ;  /* 0x00000000000d7202 */ /* 0x000fce0000000f00 */
[----:B------:R-:W-:Y:S05]  /*5b50*/  WARPSYNC.COLLECTIVE R15, `(.L_x_13272) ;  /* 0x000000000f087348 */ /* 0x000fea0003c00000 */
[----:B------:R0:W1:Y:S02]  /*5b60*/  SHFL.BFLY P6, R14, R13, R12, R11 ;  /* 0x0c00000c0d0e7389 */ /* 0x00006400000c000b */
[----:B01----:R-:W-:Y:S05]  /*5b70*/  ENDCOLLECTIVE ;  /* 0x000000000000791b */ /* 0x003fea0003800000 */
.L_x_13272:
[----:B------:R-:W-:Y:S01]  /*5b80*/  IMAD.MOV.U32 R12, RZ, RZ, 0x2 ;  /* 0x00000002ff0c7424 */ /* 0x000fe200078e00ff */
[----:B------:R-:W-:-:S04]  /*5b90*/  FMNMX R2, R0, R14, !PT ;  /* 0x0000000e00027209 */ /* 0x000fc80007800000 */
[----:B------:R-:W-:-:S07]  /*5ba0*/  MOV R13, R2 ;  /* 0x00000002000d7202 */ /* 0x000fce0000000f00 */
[----:B------:R-:W-:Y:S05]  /*5bb0*/  WARPSYNC.COLLECTIVE R15, `(.L_x_13273) ;  /* 0x000000000f087348 */ /* 0x000fea0003c00000 */
[----:B------:R0:W1:Y:S02]  /*5bc0*/  SHFL.BFLY P6, R14, R13, R12, R11 ;  /* 0x0c00000c0d0e7389 */ /* 0x00006400000c000b */
[----:B01----:R-:W-:Y:S05]  /*5bd0*/  ENDCOLLECTIVE ;  /* 0x000000000000791b */ /* 0x003fea0003800000 */
.L_x_13273:
[----:B------:R-:W-:Y:S01]  /*5be0*/  IMAD.MOV.U32 R12, RZ, RZ, 0x1 ;  /* 0x00000001ff0c7424 */ /* 0x000fe200078e00ff */
[----:B------:R-:W-:-:S04]  /*5bf0*/  FMNMX R3, R2, R14, !PT ;  /* 0x0000000e02037209 */ /* 0x000fc80007800000 */
[----:B------:R-:W-:-:S07]  /*5c00*/  MOV R13, R3 ;  /* 0x00000003000d7202 */ /* 0x000fce0000000f00 */
[----:B------:R-:W-:Y:S05]  /*5c10*/  WARPSYNC.COLLECTIVE R15, `(.L_x_13274) ;  /* 0x000000000f087348 */ /* 0x000fea0003c00000 */
[----:B------:R0:W1:Y:S02]  /*5c20*/  SHFL.BFLY P6, R14, R13, R12, R11 ;  /* 0x0c00000c0d0e7389 */ /* 0x00006400000c000b */
[----:B01----:R-:W-:Y:S05]  /*5c30*/  ENDCOLLECTIVE ;  /* 0x000000000000791b */ /* 0x003fea0003800000 */
.L_x_13274:
[----:B------:R-:W-:Y:S02]  /*5c40*/  HFMA2 R11, -RZ, RZ, 0.96630859375, -0.0022525787353515625 ;  /* 0x3bbb989dff0b7431 */ /* 0x000fe400000001ff */
        /* <DEDUP_REMOVED lines=23> */
[----:B------:R-:W-:-:S04]  /*5dc0*/  FFMA R5, R0, 1.4426950216293334961, -R5 ;  /* 0x3fb8aa3b00057823 */ /* 0x000fc80000000805 */
[----:B------:R-:W-:Y:S01]  /*5dd0*/  FFMA R14, R0, 1.925963033500011079e-08, R5 ;  /* 0x32a57060000e7823 */ /* 0x000fe20000000005 */
[----:B------:R-:W-:Y:S01]  /*5de0*/  FFMA.SAT R0, R9, R11, 0.5 ;  /* 0x3f00000009007423 */ /* 0x000fe2000000200b */
[----:B------:R-:W-:-:S03]  /*5df0*/  SHF.L.U32 R5, R10, 0x17, RZ ;  /* 0x000000170a057819 */ /* 0x000fc600000006ff */
        /* <DEDUP_REMOVED lines=125> */
[----:B------:R-:W-:-:S03]  /*65d0*/  FADD R11, RZ, R5 ;  /* 0x00000005ff0b7221 */ /* 0x000fc60000000000 */
[----:B------:R-:W1:Y:S01]  /*65e0*/  MUFU.EX2 R26, R23 ;  /* 0x00000017001a7308 */ /* 0x000e620000000800 */
[----:B------:R-:W-:-:S04]  /*65f0*/  FADD R11, R11, R0 ;  /* 0x000000000b0b7221 */ /* 0x000fc80000000000 */
[----:B------:R-:W-:Y:S01]  /*6600*/  FADD R12, R11, R2 ;  /* 0x000000020b0c7221 */ /* 0x000fe20000000000 */
[----:B0-----:R-:W-:-:S03]  /*6610*/  FMUL R22, R14, R13 ;  /* 0x0000000d0e167220 */ /* 0x001fc60000400000 */
[----:B------:R-:W-:-:S04]  /*6620*/  FADD R11, R12, R3 ;  /* 0x000000030c0b7221 */ /* 0x000fc80000000000 */
        /* <DEDUP_REMOVED lines=20> */
.L_x_13275:
[----:B------:R-:W-:Y:S02]  /*6770*/  IMAD.MOV.U32 R12, RZ, RZ, 0x8 ;  /* 0x00000008ff0c7424 */ /* 0x000fe400078e00ff */
[----:B------:R-:W-:-:S05]  /*6780*/  FADD R23, R13, R14 ;  /* 0x0000000e0d177221 */ /* 0x000fca0000000000 */
[----:B------:R-:W-:-:S07]  /*6790*/  MOV R13, R23 ;  /* 0x00000017000d7202 */ /* 0x000fce0000000f00 */
[----:B------:R-:W-:Y:S05]  /*67a0*/  WARPSYNC.COLLECTIVE R15, `(.L_x_13276) ;  /* 0x000000000f087348 */ /* 0x000fea0003c00000 */
[----:B------:R0:W1:Y:S02]  /*67b0*/  SHFL.BFLY P6, R14, R13, R12, R11 ;  /* 0x0c00000c0d0e7389 */ /* 0x00006400000c000b */
[----:B01----:R-:W-:Y:S05]  /*67c0*/  ENDCOLLECTIVE ;  /* 0x000000000000791b */ /* 0x003fea0003800000 */
.L_x_13276:
[----:B------:R-:W-:Y:S02]  /*67d0*/  IMAD.MOV.U32 R12, RZ, RZ, 0x4 ;  /* 0x00000004ff0c7424 */ /* 0x000fe400078e00ff */
[----:B------:R-:W-:-:S05]  /*67e0*/  FADD R26, R23, R14 ;  /* 0x0000000e171a7221 */ /* 0x000fca0000000000 */
[----:B------:R-:W-:-:S07]  /*67f0*/  MOV R13, R26 ;  /* 0x0000001a000d7202 */ /* 0x000fce0000000f00 */
[----:B------:R-:W-:Y:S05]  /*6800*/  WARPSYNC.COLLECTIVE R15, `(.L_x_13277) ;  /* 0x000000000f087348 */ /* 0x000fea0003c00000 */
[----:B------:R0:W1:Y:S02]  /*6810*/  SHFL.BFLY P6, R14, R13, R12, R11 ;  /* 0x0c00000c0d0e7389 */ /* 0x00006400000c000b */
[----:B01----:R-:W-:Y:S05]  /*6820*/  ENDCOLLECTIVE ;  /* 0x000000000000791b */ /* 0x003fea0003800000 */
.L_x_13277:
[----:B------:R-:W-:Y:S02]  /*6830*/  IMAD.MOV.U32 R12, RZ, RZ, 0x2 ;  /* 0x00000002ff0c7424 */ /* 0x000fe400078e00ff */
[----:B------:R-:W-:-:S05]  /*6840*/  FADD R27, R26, R14 ;  /* 0x0000000e1a1b7221 */ /* 0x000fca0000000000 */
[----:B------:R-:W-:-:S07]  /*6850*/  MOV R13, R27 ;  /* 0x0000001b000d7202 */ /* 0x000fce0000000f00 */
[----:B------:R-:W-:Y:S05]  /*6860*/  WARPSYNC.COLLECTIVE R15, `(.L_x_13278) ;  /* 0x000000000f087348 */ /* 0x000fea0003c00000 */
[----:B------:R0:W1:Y:S02]  /*6870*/  SHFL.BFLY P6, R14, R13, R12, R11 ;  /* 0x0c00000c0d0e7389 */ /* 0x00006400000c000b */
[----:B01----:R-:W-:Y:S05]  /*6880*/  ENDCOLLECTIVE ;  /* 0x000000000000791b */ /* 0x003fea0003800000 */
.L_x_13278:
[----:B------:R-:W-:Y:S02]  /*6890*/  IMAD.MOV.U32 R12, RZ, RZ, 0x1 ;  /* 0x00000001ff0c7424 */ /* 0x000fe400078e00ff */
[----:B------:R-:W-:-:S05]  /*68a0*/  FADD R28, R27, R14 ;  /* 0x0000000e1b1c7221 */ /* 0x000fca0000000000 */
[----:B------:R-:W-:-:S07]  /*68b0*/  MOV R13, R28 ;  /* 0x0000001c000d7202 */ /* 0x000fce0000000f00 */
[----:B------:R-:W-:Y:S05]  /*68c0*/  WARPSYNC.COLLECTIVE R15, `(.L_x_13279) ;  /* 0x000000000f087348 */ /* 0x000fea0003c00000 */
[----:B------:R0:W1:Y:S02]  /*68d0*/  SHFL.BFLY P6, R14, R13, R12, R11 ;  /* 0x0c00000c0d0e7389 */ /* 0x00006400000c000b */
[----:B01----:R-:W-:Y:S05]  /*68e0*/  ENDCOLLECTIVE ;  /* 0x000000000000791b */ /* 0x003fea0003800000 */
.L_x_13279:
[----:B------:R-:W-:Y:S05]  /*68f0*/  BRA `(.L_x_13280) ;  /* 0xffffffdc006c7947 */ /* 0x000fea000383ffff */
        .weak           $__internal_194_$__cuda_sm3x_div_rn_noftz_f32_slowpath
        .type           $__internal_194_$__cuda_sm3x_div_rn_noftz_f32_slowpath,@function
        .size           $__internal_194_$__cuda_sm3x_div_rn_noftz_f32_slowpath,(.L_x_37571 - $__internal_194_$__cuda_sm3x_div_rn_noftz_f32_slowpath)
$__internal_194_$__cuda_sm3x_div_rn_noftz_f32_slowpath:
        /* <DEDUP_REMOVED lines=34> */
.L_x_13282:
        /* <DEDUP_REMOVED lines=51> */
.L_x_13289:
[----:B------:R-:W-:-:S04]  /*6e50*/  LOP3.LUT R5, R5, 0x80000000, RZ, 0xc0, !PT ;  /* 0x8000000005057812 */ /* 0x000fc800078ec0ff */
[----:B------:R-:W-:Y:S01]  /*6e60*/  LOP3.LUT R5, R5, 0x7f800000, RZ, 0xfc, !PT ;  /* 0x7f80000005057812 */ /* 0x000fe200078efcff */
[----:B------:R-:W-:Y:S06]  /*6e70*/  BRA `(.L_x_13290) ;  /* 0x0000000000047947 */ /* 0x000fec0003800000 */
.L_x_13288:
[----:B------:R-:W-:-:S07]  /*6e80*/  IMAD R5, R36, 0x800000, R5 ;  /* 0x0080000024057824 */ /* 0x000fce00078e0205 */
.L_x_13290:
[----:B------:R-:W-:Y:S05]  /*6e90*/  BSYNC.RECONVERGENT B2 ;  /* 0x0000000000027941 */ /* 0x000fea0003800200 */
.L_x_13287:
[----:B------:R-:W-:Y:S05]  /*6ea0*/  BRA `(.L_x_13291) ;  /* 0x0000000000207947 */ /* 0x000fea0003800000 */
.L_x_13286:
[----:B------:R-:W-:-:S04]  /*6eb0*/  LOP3.LUT R5, R12, 0x80000000, R5, 0x48, !PT ;  /* 0x800000000c057812 */ /* 0x000fc800078e4805 */
[----:B------:R-:W-:Y:S01]  /*6ec0*/  LOP3.LUT R5, R5, 0x7f800000, RZ, 0xfc, !PT ;  /* 0x7f80000005057812 */ /* 0x000fe200078efcff */
[----:B------:R-:W-:Y:S06]  /*6ed0*/  BRA `(.L_x_13291) ;  /* 0x0000000000147947 */ /* 0x000fec0003800000 */
.L_x_13285:
[----:B------:R-:W-:Y:S01]  /*6ee0*/  LOP3.LUT R5, R12, 0x80000000, R5, 0x48, !PT ;  /* 0x800000000c057812 */ /* 0x000fe200078e4805 */
[----:B------:R-:W-:Y:S06]  /*6ef0*/  BRA `(.L_x_13291) ;  /* 0x00000000000c7947 */ /* 0x000fec0003800000 */
.L_x_13284:
[----:B------:R-:W0:Y:S01]  /*6f00*/  MUFU.RSQ R5, -QNAN ;  /* 0xffc0000000057908 */ /* 0x000e220000001400 */
[----:B------:R-:W-:Y:S05]  /*6f10*/  BRA `(.L_x_13291) ;  /* 0x0000000000047947 */ /* 0x000fea0003800000 */
.L_x_13283:
[----:B------:R-:W-:-:S07]  /*6f20*/  FADD.FTZ R5, R5, R12 ;  /* 0x0000000c05057221 */ /* 0x000fce0000010000 */
.L_x_13291:
[----:B------:R-:W-:Y:S05]  /*6f30*/  BSYNC.RECONVERGENT B1 ;  /* 0x0000000000017941 */ /* 0x000fea0003800200 */
.L_x_13281:
[----:B------:R-:W-:Y:S01]  /*6f40*/  HFMA2 R13, -RZ, RZ, 0, 0 ;  /* 0x00000000ff0d7431 */ /* 0x000fe200000001ff */
[----:B------:R-:W-:-:S04]  /*6f50*/  MOV R12, R26 ;  /* 0x0000001a000c7202 */ /* 0x000fc80000000f00 */
[----:B0-----:R-:W-:Y:S05]  /*6f60*/  RET.REL.NODEC R12 `(_Z15SoftmaxWarpImplI22BroadcastScaleMaskLoadIffbLm3EiE11DirectStoreIffEfLi1ELi17ELi32ELi1ELb0EL9Algorithm0EEvT_T0_ll) ;  /* 0xffffff900c247950 */ /* 0x001fea0003c3ffff */
.L_x_13292:
        /* <DEDUP_REMOVED lines=9> */
.L_x_37571:


//--------------------- .text._Z15SoftmaxWarpImplI22BroadcastScaleMaskLoadIffbLm3EiE11DirectStoreIffEfLi1ELi16ELi32ELi1ELb1EL9Algorithm0EEvT_T0_ll --------------------------
	.section	.text._Z15SoftmaxWarpImplI22BroadcastScaleMaskLoadIffbLm3EiE11DirectStoreIffEfLi1ELi16ELi32ELi1ELb1EL9Algorithm0EEvT_T0_ll,"ax",@progbits
	.align	128
        .global         _Z15SoftmaxWarpImplI22BroadcastScaleMaskLoadIffbLm3EiE11DirectStoreIffEfLi1ELi16ELi32ELi1ELb1EL9Algorithm0EEvT_T0_ll
        .type           _Z15SoftmaxWarpImplI22BroadcastScaleMaskLoadIffbLm3EiE11DirectStoreIffEfLi1ELi16ELi32ELi1ELb1EL9Algorithm0EEvT_T0_ll,@function
        .size           _Z15SoftmaxWarpImplI22BroadcastScaleMaskLoadIffbLm3EiE11DirectStoreIffEfLi1ELi16ELi32ELi1ELb1EL9Algorithm0EEvT_T0_ll,(.L_x_37572 - _Z15SoftmaxWarpImplI22BroadcastScaleMaskLoadIffbLm3EiE11DirectStoreIffEfLi1ELi16ELi32ELi1ELb1EL9Algorithm0EEvT_T0_ll)
        .other          _Z15SoftmaxWarpImplI22BroadcastScaleMaskLoadIffbLm3EiE11DirectStoreIffEfLi1ELi16ELi32ELi1ELb1EL9Algorithm0EEvT_T0_ll,@"STO_CUDA_ENTRY STV_DEFAULT"
_Z15SoftmaxWarpImplI22BroadcastScaleMaskLoadIffbLm3EiE11DirectStoreIffEfLi1ELi16ELi32ELi1ELb1EL9Algorithm0EEvT_T0_ll:
.text._Z15SoftmaxWarpImplI22BroadcastScaleMaskLoadIffbLm3EiE11DirectStoreIffEfLi1ELi16ELi32ELi1ELb1EL9Algorithm0EEvT_T0_ll:
        /* <DEDUP_REMOVED lines=29> */
.L_x_13293:
        /* <DEDUP_REMOVED lines=28> */
.L_x_13360:
[----:B0-----:R-:W0:Y:S01]  /*0390*/  LDC.64 R14, c[0x0][0x408] ;  /* 0x00010200ff0e7b82 */ /* 0x001e220000000a00 */
[C---:B------:R-:W-:Y:S01]  /*03a0*/  IADD3 R11, PT, PT, R2.reuse, 0x20, RZ ;  /* 0x00000020020b7810 */ /* 0x040fe20007ffe0ff */
        /* <DEDUP_REMOVED lines=96> */
.L_x_13296:
[----:B------:R-:W-:Y:S05]  /*09b0*/  BSYNC.RECONVERGENT B1 ;  /* 0x0000000000017941 */ /* 0x000fea0003800200 */
.L_x_13295:
        /* <DEDUP_REMOVED lines=42> */
[----:B------:R-:W-:Y:S02]  /*0c60*/  IMAD R25, R30, R33, RZ ;  /* 0x000000211e197224 */ /* 0x000fe400078e02ff */
[----:B------:R-:W0:Y:S02]  /*0c70*/  LDC.64 R30, c[0x0][0x390] ;  /* 0x0000e400ff1e7b82 */ /* 0x000e240000000a00 */
        /* <DEDUP_REMOVED lines=44> */
.L_x_13298:
[----:B------:R-:W-:Y:S05]  /*0f40*/  BSYNC.RECONVERGENT B1 ;  /* 0x0000000000017941 */ /* 0x000fea0003800200 */
.L_x_13297:
        /* <DEDUP_REMOVED lines=75> */
[----:B0-----:R-:W-:-:S04]  /*1400*/  ISETP.NE.U32.AND P5, PT, R32, 0x1, PT ;  /* 0x000000012000780c */ /* 0x001fc80003fa5070 */
        /* <DEDUP_REMOVED lines=18> */
.L_x_13300:
[----:B------:R-:W-:Y:S05]  /*1530*/  BSYNC.RECONVERGENT B1 ;  /* 0x0000000000017941 */ /* 0x000fea0003800200 */
.L_x_13299:
        /* <DEDUP_REMOVED lines=89> */
.L_x_13302:
[----:B------:R-:W-:Y:S05]  /*1ad0*/  BSYNC.RECONVERGENT B1 ;  /* 0x0000000000017941 */ /* 0x000fea0003800200 */
.L_x_13301:
        /* <DEDUP_REMOVED lines=91> */
.L_x_13304:
[----:B------:R-:W-:Y:S05]  /*2090*/  BSYNC.RECONVERGENT B1 ;  /* 0x0000000000017941 */ /* 0x000fea0003800200 */
.L_x_13303:
        /* <DEDUP_REMOVED lines=89> */
.L_x_13306:
[----:B------:R-:W-:Y:S05]  /*2630*/  BSYNC.RECONVERGENT B1 ;  /* 0x0000000000017941 */ /* 0x000fea0003800200 */
.L_x_13305:
        /* <DEDUP_REMOVED lines=91> */
.L_x_13308:
[----:B------:R-:W-:Y:S05]  /*2bf0*/  BSYNC.RECONVERGENT B1 ;  /* 0x0000000000017941 */ /* 0x000fea0003800200 */
.L_x_13307:
        /* <DEDUP_REMOVED lines=89> */
.L_x_13310:
[----:B------:R-:W-:Y:S05]  /*3190*/  BSYNC.RECONVERGENT B1 ;  /* 0x0000000000017941 */ /* 0x000fea0003800200 */
.L_x_13309:
        /* <DEDUP_REMOVED lines=91> */
.L_x_13312:
[----:B------:R-:W-:Y:S05]  /*3750*/  BSYNC.RECONVERGENT B1 ;  /* 0x0000000000017941 */ /* 0x000fea0003800200 */
.L_x_13311:
        /* <DEDUP_REMOVED lines=89> */
.L_x_13314:
[----:B------:R-:W-:Y:S05]  /*3cf0*/  BSYNC.RECONVERGENT B1 ;  /* 0x0000000000017941 */ /* 0x000fea0003800200 */
.L_x_13313:
        /* <DEDUP_REMOVED lines=98> */
.L_x_13316:
[----:B------:R-:W-:Y:S05]  /*4320*/  BSYNC.RECONVERGENT B1 ;  /* 0x0000000000017941 */ /* 0x000fea0003800200 */
.L_x_13315:
        /* <DEDUP_REMOVED lines=15> */
[----:B0-----:R-:W-:Y:S01]  /*4420*/  VIADD R27, R25, 0xffffffe ;  /* 0x0ffffffe191b7836 */ /* 0x001fe20000000000 */
[----:B-1----:R-:W-:-:S05]  /*4430*/  IABS R25, R12 ;  /* 0x0000000c00197213 */ /* 0x002fca0000000000 */
        /* <DEDUP_REMOVED lines=26> */
[----:B------:R-:W-:Y:S01]  /*45e0*/  IMAD R31, R38, R14, R11 ;  /* 0x0000000e261f7224 */ /* 0x000fe200078e020b */
[----:B------:R-:W0:Y:S01]  /*45f0*/  LDC.64 R40, c[0x0][0x3a0] ;  /* 0x0000e800ff287b82 */ /* 0x000e220000000a00 */
[----:B------:R-:W-:-:S03]  /*4600*/  IMAD.MOV.U32 R14, RZ, RZ, RZ ;  /* 0x000000ffff0e7224 */ /* 0x000fc600078e00ff */
        /* <DEDUP_REMOVED lines=42> */
.L_x_13318:
[----:B------:R-:W-:Y:S05]  /*48b0*/  BSYNC.RECONVERGENT B1 ;  /* 0x0000000000017941 */ /* 0x000fea0003800200 */
.L_x_13317:
        /* <DEDUP_REMOVED lines=36> */
[----:B------:R-:W-:-:S06]  /*4b00*/  @P2 IADD3 R27, PT, PT, R27, 0x1, RZ ;  /* 0x000000011b1b2810 */ /* 0x000fcc0007ffe0ff */
        /* <DEDUP_REMOVED lines=50> */
.L_x_13320:
[----:B------:R-:W-:Y:S05]  /*4e30*/  BSYNC.RECONVERGENT B1 ;  /* 0x0000000000017941 */ /* 0x000fea0003800200 */
.L_x_13319:
        /* <DEDUP_REMOVED lines=15> */
[----:B0-----:R-:W-:Y:S02]  /*4f30*/  IADD3 R15, PT, PT, R25, 0xffffffe, RZ ;  /* 0x0ffffffe190f7810 */ /* 0x001fe40007ffe0ff */
[----:B------:R-:W-:-:S04]  /*4f40*/  IABS R25, R12 ;  /* 0x0000000c00197213 */ /* 0x000fc80000000000 */
        /* <DEDUP_REMOVED lines=42> */
[----:B------:R-:W-:-:S06]  /*51f0*/  ISETP.GE.AND P3, PT, R25, RZ, PT ;  /* 0x000000ff1900720c */ /* 0x000fcc0003f66270 */
[----:B------:R-:W-:-:S07]  /*5200*/  @P1 VIADD R29, R29, 0x1 ;  /* 0x000000011d1d1836 */ /* 0x000fce0000000000 */
        /* <DEDUP_REMOVED lines=26> */
.L_x_13322:
[----:B------:R-:W-:Y:S05]  /*53b0*/  BSYNC.RECONVERGENT B1 ;  /* 0x0000000000017941 */ /* 0x000fea0003800200 */
.L_x_13321:
        /* <DEDUP_REMOVED lines=14> */
[----:B0-----:R-:W-:Y:S01]  /*54a0*/  VIADD R15, R25, 0xffffffe ;  /* 0x0ffffffe190f7836 */ /* 0x001fe20000000000 */
[----:B------:R-:W-:-:S05]  /*54b0*/  IABS R25, R12 ;  /* 0x0000000c00197213 */ /* 0x000fca0000000000 */
[----:B------:R-:W0:Y:S02]  /*54c0*/  F2I.FTZ.U32.TRUNC.NTZ R15, R15 ;  /* 0x0000000f000f7305 */ /* 0x000e24000021f000 */
[----:B0-----:R-:W-:-:S04]  /*54d0*/  IMAD.MOV R14, RZ, RZ, -R15 ;  /* 0x000000ffff0e7224 */ /* 0x001fc800078e0a0f */
[----:B------:R-:W-:Y:S01]  /*54e0*/  IMAD R27, R14, R29, RZ ;  /* 0x0000001d0e1b7224 */ /* 0x000fe200078e02ff */
[----:B------:R-:W-:-:S05]  /*54f0*/  MOV R14, RZ ;  /* 0x000000ff000e7202 */ /* 0x000fca0000000f00 */
        /* <DEDUP_REMOVED lines=38> */
[----:B------:R-:W-:-:S06]  /*5760*/  ISETP.GE.AND P3, PT, R25, RZ, PT ;  /* 0x000000ff1900720c */ /* 0x000fcc0003f66270 */
        /* <DEDUP_REMOVED lines=27> */
.L_x_13324:
[----:B------:R-:W-:Y:S05]  /*5920*/  BSYNC.RECONVERGENT B1 ;  /* 0x0000000000017941 */ /* 0x000fea0003800200 */
.L_x_13323:
        /* <DEDUP_REMOVED lines=36> */
[----:B------:R-:W-:Y:S01]  /*5b70*/  @P1 VIADD R27, R27, 0x1 ;  /* 0x000000011b1b1836 */ /* 0x000fe20000000000 */
[----:B0-----:R-:W-:-:S05]  /*5b80*/  IADD3 R40, PT, PT, RZ, -R15, RZ ;  /* 0x8000000fff287210 */ /* 0x001fca0007ffe0ff */
[----:B------:R-:W-:Y:S01]  /*5b90*/  @!P3 IMAD.MOV R27, RZ, RZ, -R27 ;  /* 0x000000ffff1bb224 */ /* 0x000fe200078e0a1b */
[----:B------:R-:W-:Y:S01]  /*5ba0*/  @!P2 LOP3.LUT R27, RZ, R38, RZ, 0x33, !PT ;  /* 0x00000026ff1ba212 */ /* 0x000fe200078e33ff */
[----:B------:R-:W-:-:S04]  /*5bb0*/  IMAD R29, R40, R25, RZ ;  /* 0x00000019281d7224 */ /* 0x000fc800078e02ff */
[----:B------:R-:W-:Y:S01]  /*5bc0*/  IMAD.MOV R14, RZ, RZ, -R27 ;  /* 0x000000ffff0e7224 */ /* 0x000fe200078e0a1b */
[----:B------:R-:W0:Y:S03]  /*5bd0*/  LDC.64 R40, c[0x0][0x3a0] ;  /* 0x0000e800ff287b82 */ /* 0x000e260000000a00 */
[----:B------:R-:W-:Y:S02]  /*5be0*/  IMAD R31, R38, R14, R11 ;  /* 0x0000000e261f7224 */ /* 0x000fe400078e020b */
        /* <DEDUP_REMOVED lines=14> */
[----:B------:R-:W-:-:S06]  /*5cd0*/  ISETP.GE.AND P3, PT, R25, RZ, PT ;  /* 0x000000ff1900720c */ /* 0x000fcc0003f66270 */
        /* <DEDUP_REMOVED lines=27> */
.L_x_13326:
[----:B------:R-:W-:Y:S05]  /*5e90*/  BSYNC.RECONVERGENT B1 ;  /* 0x0000000000017941 */ /* 0x000fea0003800200 */
.L_x_13325:
        /* <DEDUP_REMOVED lines=21> */
[----:B------:R-:W-:Y:S01]  /*5ff0*/  FADD R14, -R31, R32 ;  /* 0x000000201f0e7221 */ /* 0x000fe20000000100 */
        /* <DEDUP_REMOVED lines=28> */
[-C--:B------:R-:W-:Y:S01]  /*61c0*/  FFMA.RM R25, R25, R12.reuse, 12582913 ;  /* 0x4b40000119197423 */ /* 0x080fe2000000400c */
[----:B------:R-:W-:Y:S01]  /*61d0*/  FFMA.SAT R31, R32, R11, 0.5 ;  /* 0x3f000000201f7423 */ /* 0x000fe2000000200b */
[C---:B------:R-:W-:Y:S01]  /*61e0*/  FFMA R13, R14.reuse, 1.4426950216293334961, -R13 ;  /* 0x3fb8aa3b0e0d7823 */ /* 0x040fe2000000080d */
[-C--:B------:R-:W-:Y:S01]  /*61f0*/  FFMA.RM R29, R29, R12.reuse, 12582913 ;  /* 0x4b4000011d1d7423 */ /* 0x080fe2000000400c */
[----:B------:R-:W-:Y:S01]  /*6200*/  FADD R15, R25, -12583039 ;  /* 0xcb40007f190f7421 */ /* 0x000fe20000000000 */
[----:B------:R-:W-:Y:S01]  /*6210*/  FFMA.RM R31, R31, R12, 12582913 ;  /* 0x4b4000011f1f7423 */ /* 0x000fe2000000400c */
[----:B------:R-:W-:Y:S01]  /*6220*/  FFMA R33, R14, 1.925963033500011079e-08, R13 ;  /* 0x32a570600e217823 */ /* 0x000fe2000000000d */
[----:B------:R-:W-:Y:S01]  /*6230*/  FADD R13, R29, -12583039 ;  /* 0xcb40007f1d0d7421 */ /* 0x000fe20000000000 */
[----:B------:R-:W-:Y:S01]  /*6240*/  FFMA R15, R38, 1.4426950216293334961, -R15 ;  /* 0x3fb8aa3b260f7823 */ /* 0x000fe2000000080f */
[----:B------:R-:W-:-:S02]  /*6250*/  IMAD.SHL.U32 R27, R27, 0x800000, RZ ;  /* 0x008000001b1b7824 */ /* 0x000fc400078e00ff */
[-C--:B------:R-:W-:Y:S01]  /*6260*/  FFMA.SAT R47, R52, R11.reuse, 0.5 ;  /* 0x3f000000342f7423 */ /* 0x080fe2000000200b */
[----:B------:R-:W-:Y:S01]  /*6270*/  FFMA R13, R34, 1.4426950216293334961, -R13 ;  /* 0x3fb8aa3b220d7823 */ /* 0x000fe2000000080d */
[----:B------:R-:W-:Y:S01]  /*6280*/  FFMA R43, R38, 1.925963033500011079e-08, R15 ;  /* 0x32a57060262b7823 */ /* 0x000fe2000000000f */
[-C--:B------:R-:W-:Y:S01]  /*6290*/  FFMA.SAT R15, R36, R11.reuse, 0.5 ;  /* 0x3f000000240f7423 */ /* 0x080fe2000000200b */
[----:B------:R-:W0:Y:S01]  /*62a0*/  MUFU.EX2 R41, R41 ;  /* 0x0000002900297308 */ /* 0x000e220000000800 */
[----:B------:R-:W-:Y:S01]  /*62b0*/  FFMA R38, R34, 1.925963033500011079e-08, R13 ;  /* 0x32a5706022267823 */ /* 0x000fe2000000000d */
[----:B------:R-:W-:Y:S01]  /*62c0*/  FFMA.SAT R13, R44, R11, 0.5 ;  /* 0x3f0000002c0d7423 */ /* 0x000fe2000000200b */
[-C--:B------:R-:W-:Y:S01]  /*62d0*/  FFMA.RM R30, R15, R12.reuse, 12582913 ;  /* 0x4b4000010f1e7423 */ /* 0x080fe2000000400c */
[----:B------:R-:W-:Y:S01]  /*62e0*/  IMAD.SHL.U32 R25, R25, 0x800000, RZ ;  /* 0x0080000019197824 */ /* 0x000fe200078e00ff */
[----:B------:R-:W-:Y:S01]  /*62f0*/  SHF.L.U32 R24, R24, 0x17, RZ ;  /* 0x0000001718187819 */ /* 0x000fe200000006ff */
[----:B------:R-:W-:Y:S01]  /*6300*/  FFMA.RM R14, R13, R12, 12582913 ;  /* 0x4b4000010d0e7423 */ /* 0x000fe2000000400c */
[----:B------:R-:W-:Y:S01]  /*6310*/  FADD R15, R30, -12583039 ;  /* 0xcb40007f1e0f7421 */ /* 0x000fe20000000000 */
[----:B------:R1:W2:Y:S01]  /*6320*/  MUFU.EX2 R34, R35 ;  /* 0x0000002300227308 */ /* 0x0002a20000000800 */
[----:B------:R-:W-:Y:S01]  /*6330*/  SHF.L.U32 R28, R28, 0x17, RZ ;  /* 0x000000171c1c7819 */ /* 0x000fe200000006ff */
[----:B------:R-:W-:Y:S01]  /*6340*/  FADD R13, R14, -12583039 ;  /* 0xcb40007f0e0d7421 */ /* 0x000fe20000000000 */
[----:B------:R-:W-:Y:S01]  /*6350*/  FFMA R15, R36, 1.4426950216293334961, -R15 ;  /* 0x3fb8aa3b240f7823 */ /* 0x000fe2000000080f */
[----:B------:R-:W-:-:S02]  /*6360*/  IMAD.SHL.U32 R29, R29, 0x800000, RZ ;  /* 0x008000001d1d7824 */ /* 0x000fc400078e00ff */
[----:B------:R-:W-:Y:S01]  /*6370*/  FFMA R13, R44, 1.4426950216293334961, -R13 ;  /* 0x3fb8aa3b2c0d7823 */ /* 0x000fe2000000080d */
[----:B------:R-:W-:Y:S01]  /*6380*/  FFMA R39, R36, 1.925963033500011079e-08, R15 ;  /* 0x32a5706024277823 */ /* 0x000fe2000000000f */
[----:B------:R-:W-:Y:S01]  /*6390*/  FADD R15, R31, -12583039 ;  /* 0xcb40007f1f0f7421 */ /* 0x000fe20000000000 */
[-C--:B-1----:R-:W-:Y:S01]  /*63a0*/  FFMA.SAT R35, R56, R11.reuse, 0.5 ;  /* 0x3f00000038237423 */ /* 0x082fe2000000200b */
[----:B------:R-:W-:Y:S01]  /*63b0*/  FFMA R37, R44, 1.925963033500011079e-08, R13 ;  /* 0x32a570602c257823 */ /* 0x000fe2000000000d */
[----:B------:R-:W-:Y:S01]  /*63c0*/  FFMA.SAT R13, R42, R11, 0.5 ;  /* 0x3f0000002a0d7423 */ /* 0x000fe2000000200b */
[----:B------:R1:W3:Y:S01]  /*63d0*/  MUFU.EX2 R36, R43 ;  /* 0x0000002b00247308 */ /* 0x0002e20000000800 */
[----:B------:R-:W-:Y:S01]  /*63e0*/  FFMA R15, R32, 1.4426950216293334961, -R15 ;  /* 0x3fb8aa3b200f7823 */ /* 0x000fe2000000080f */
[----:B0-----:R-:W-:Y:S01]  /*63f0*/  FMUL R24, R24, R41 ;  /* 0x0000002918187220 */ /* 0x001fe20000400000 */
[----:B------:R-:W-:Y:S01]  /*6400*/  FFMA.RM R13, R13, R12, 12582913 ;  /* 0x4b4000010d0d7423 */ /* 0x000fe2000000400c */
[----:B------:R-:W-:-:S02]  /*6410*/  IMAD.SHL.U32 R30, R30, 0x800000, RZ ;  /* 0x008000001e1e7824 */ /* 0x000fc400078e00ff */
[----:B--2---:R-:W-:Y:S01]  /*6420*/  FMUL R27, R27, R34 ;  /* 0x000000221b1b7220 */ /* 0x004fe20000400000 */
[-C--:B------:R-:W-:Y:S01]  /*6430*/  FFMA.RM R34, R35, R12.reuse, 12582913 ;  /* 0x4b40000123227423 */ /* 0x080fe2000000400c */
[----:B------:R-:W-:Y:S01]  /*6440*/  FFMA R32, R32, 1.925963033500011079e-08, R15 ;  /* 0x32a5706020207823 */ /* 0x000fe2000000000f */
[----:B------:R-:W-:Y:S01]  /*6450*/  FADD R15, R13, -12583039 ;  /* 0xcb40007f0d0f7421 */ /* 0x000fe20000000000 */
[----:B-1----:R-:W-:Y:S01]  /*6460*/  FFMA.SAT R43, R60, R11, 0.5 ;  /* 0x3f0000003c2b7423 */ /* 0x002fe2000000200b */
[----:B------:R-:W-:Y:S01]  /*6470*/  FADD R35, R34, -12583039 ;  /* 0xcb40007f22237421 */ /* 0x000fe20000000000 */
[----:B------:R-:W0:Y:S01]  /*6480*/  MUFU.EX2 R41, R33 ;  /* 0x0000002100297308 */ /* 0x000e220000000800 */
[----:B------:R-:W-:Y:S01]  /*6490*/  FFMA R45, R42, 1.4426950216293334961, -R15 ;  /* 0x3fb8aa3b2a2d7823 */ /* 0x000fe2000000080f */
[----:B------:R-:W-:Y:S01]  /*64a0*/  FFMA.RM R15, R47, R12, 12582913 ;  /* 0x4b4000012f0f7423 */ /* 0x000fe2000000400c */
[----:B------:R-:W-:Y:S01]  /*64b0*/  FFMA R35, R56, 1.4426950216293334961, -R35 ;  /* 0x3fb8aa3b38237823 */ /* 0x000fe20000000823 */
[----:B------:R-:W-:-:S02]  /*64c0*/  IMAD.SHL.U32 R13, R13, 0x800000, RZ ;  /* 0x008000000d0d7824 */ /* 0x000fc400078e00ff */
[----:B------:R-:W-:Y:S01]  /*64d0*/  FFMA R42, R42, 1.925963033500011079e-08, R45 ;  /* 0x32a570602a2a7823 */ /* 0x000fe2000000002d */
[----:B------:R-:W-:Y:S01]  /*64e0*/  FADD R45, R15, -12583039 ;  /* 0xcb40007f0f2d7421 */ /* 0x000fe20000000000 */
[----:B------:R-:W-:Y:S01]  /*64f0*/  FFMA R56, R56, 1.925963033500011079e-08, R35 ;  /* 0x32a5706038387823 */ /* 0x000fe20000000023 */
[----:B------:R-:W-:Y:S01]  /*6500*/  FFMA.SAT R35, R58, R11, 0.5 ;  /* 0x3f0000003a237423 */ /* 0x000fe2000000200b */
[----:B---3--:R-:W-:Y:S01]  /*6510*/  FMUL R25, R25, R36 ;  /* 0x0000002419197220 */ /* 0x008fe20000400000 */
[-C--:B------:R-:W-:Y:S01]  /*6520*/  FFMA.RM R36, R43, R12.reuse, 12582913 ;  /* 0x4b4000012b247423 */ /* 0x080fe2000000400c */
[----:B------:R-:W-:Y:S01]  /*6530*/  FFMA R45, R52, 1.4426950216293334961, -R45 ;  /* 0x3fb8aa3b342d7823 */ /* 0x000fe2000000082d */
[-C--:B------:R-:W-:Y:S01]  /*6540*/  FFMA.RM R35, R35, R12.reuse, 12582913 ;  /* 0x4b40000123237423 */ /* 0x080fe2000000400c */
[----:B------:R-:W-:Y:S01]  /*6550*/  MUFU.EX2 R40, R40 ;  /* 0x0000002800287308 */ /* 0x000fe20000000800 */
[----:B------:R-:W-:Y:S01]  /*6560*/  FADD R43, R36, -12583039 ;  /* 0xcb40007f242b7421 */ /* 0x000fe20000000000 */
[----:B------:R-:W-:Y:S01]  /*6570*/  FFMA R52, R52, 1.925963033500011079e-08, R45 ;  /* 0x32a5706034347823 */ /* 0x000fe2000000002d */
[----:B------:R-:W-:Y:S01]  /*6580*/  FADD R45, R35, -12583039 ;  /* 0xcb40007f232d7421 */ /* 0x000fe20000000000 */
[----:B0-----:R-:W-:Y:S01]  /*6590*/  FMUL R28, R28, R41 ;  /* 0x000000291c1c7220 */ /* 0x001fe20000400000 */
[----:B------:R-:W-:Y:S01]  /*65a0*/  FFMA R43, R60, 1.4426950216293334961, -R43 ;  /* 0x3fb8aa3b3c2b7823 */ /* 0x000fe2000000082b */
[----:B------:R-:W-:Y:S01]  /*65b0*/  FADD R41, RZ, R27 ;  /* 0x0000001bff297221 */ /* 0x000fe20000000000 */
[----:B------:R-:W-:Y:S01]  /*65c0*/  FFMA R45, R58, 1.4426950216293334961, -R45 ;  /* 0x3fb8aa3b3a2d7823 */ /* 0x000fe2000000082d */
[----:B------:R-:W0:Y:S01]  /*65d0*/  MUFU.EX2 R38, R38 ;  /* 0x0000002600267308 */ /* 0x000e220000000800 */
[----:B------:R-:W-:Y:S01]  /*65e0*/  FFMA R60, R60, 1.925963033500011079e-08, R43 ;  /* 0x32a570603c3c7823 */ /* 0x000fe2000000002b */
[-C--:B------:R-:W-:Y:S01]  /*65f0*/  FFMA.SAT R43, R50, R11.reuse, 0.5 ;  /* 0x3f000000322b7423 */ /* 0x080fe2000000200b */
[----:B------:R-:W-:Y:S01]  /*6600*/  FFMA R58, R58, 1.925963033500011079e-08, R45 ;  /* 0x32a570603a3a7823 */ /* 0x000fe2000000002d */
[----:B------:R-:W-:Y:S01]  /*6610*/  FFMA.SAT R45, R48, R11, 0.5 ;  /* 0x3f000000302d7423 */ /* 0x000fe2000000200b */
[----:B------:R-:W-:Y:S01]  /*6620*/  SHF.L.U32 R15, R15, 0x17, RZ ;  /* 0x000000170f0f7819 */ /* 0x000fe200000006ff */
[-C--:B------:R-:W-:Y:S01]  /*6630*/  FFMA.RM R11, R43, R12.reuse, 12582913 ;  /* 0x4b4000012b0b7423 */ /* 0x080fe2000000400c */
[----:B------:R-:W-:Y:S01]  /*6640*/  IMAD.SHL.U32 R35, R35, 0x800000, RZ ;  /* 0x0080000023237824 */ /* 0x000fe200078e00ff */
[----:B------:R-:W1:Y:S01]  /*6650*/  MUFU.EX2 R39, R39 ;  /* 0x0000002700277308 */ /* 0x000e620000000800 */
[----:B------:R-:W-:Y:S01]  /*6660*/  FFMA.RM R12, R45, R12, 12582913 ;  /* 0x4b4000012d0c7423 */ /* 0x000fe2000000400c */
[----:B------:R-:W-:-:S04]  /*6670*/  FADD R43, R11, -12583039 ;  /* 0xcb40007f0b2b7421 */ /* 0x000fc80000000000 */
[C---:B------:R-:W-:Y:S02]  /*6680*/  FFMA R43, R50.reuse, 1.4426950216293334961, -R43 ;  /* 0x3fb8aa3b322b7823 */ /* 0x040fe4000000082b */
[----:B------:R2:W3:Y:S01]  /*6690*/  MUFU.EX2 R33, R32 ;  /* 0x0000002000217308 */ /* 0x0004e20000000800 */
[----:B0-----:R-:W-:Y:S01]  /*66a0*/  FMUL R29, R29, R38 ;  /* 0x000000261d1d7220 */ /* 0x001fe20000400000 */
[----:B------:R-:W-:Y:S01]  /*66b0*/  FFMA R50, R50, 1.925963033500011079e-08, R43 ;  /* 0x32a5706032327823 */ /* 0x000fe2000000002b */
[----:B------:R-:W-:Y:S02]  /*66c0*/  IMAD.SHL.U32 R43, R26, 0x800000, RZ ;  /* 0x008000001a2b7824 */ /* 0x000fe400078e00ff */
[----:B------:R-:W-:Y:S02]  /*66d0*/  IMAD.SHL.U32 R38, R31, 0x800000, RZ ;  /* 0x008000001f267824 */ /* 0x000fe400078e00ff */
[----:B------:R-:W-:Y:S01]  /*66e0*/  FMUL R26, R43, R40 ;  /* 0x000000282b1a7220 */ /* 0x000fe20000400000 */
[----:B------:R-:W0:Y:S01]  /*66f0*/  MUFU.EX2 R37, R37 ;  /* 0x0000002500257308 */ /* 0x000e220000000800 */
[----:B--2---:R-:W-:Y:S01]  /*6700*/  FADD R32, R41, R24 ;  /* 0x0000001829207221 */ /* 0x004fe20000000000 */
[----:B-1----:R-:W-:-:S03]  /*6710*/  FMUL R30, R30, R39 ;  /* 0x000000271e1e7220 */ /* 0x002fc60000400000 */
[----:B------:R-:W-:Y:S01]  /*6720*/  FADD R41, R32, R25 ;  /* 0x0000001920297221 */ /* 0x000fe20000000000 */
[----:B------:R-:W-:Y:S02]  /*6730*/  SHF.L.U32 R32, R14, 0x17, RZ ;  /* 0x000000170e207819 */ /* 0x000fe400000006ff */
[----:B------:R-:W1:Y:S01]  /*6740*/  MUFU.EX2 R42, R42 ;  /* 0x0000002a002a7308 */ /* 0x000e620000000800 */
[----:B------:R-:W-:Y:S01]  /*6750*/  FADD R41, R41, R26 ;  /* 0x0000001a29297221 */ /* 0x000fe20000000000 */
[----:B---3--:R-:W-:Y:S01]  /*6760*/  FMUL R31, R38, R33 ;  /* 0x00000021261f7220 */ /* 0x008fe20000400000 */
[----:B------:R-:W-:Y:S02]  /*6770*/  FADD R33, R12, -12583039 ;  /* 0xcb40007f0c217421 */ /* 0x000fe40000000000 */
[----:B------:R-:W-:-:S03]  /*6780*/  FADD R14, R41, R28 ;  /* 0x0000001c290e7221 */ /* 0x000fc60000000000 */
[----:B------:R-:W2:Y:S01]  /*6790*/  MUFU.EX2 R52, R52 ;  /* 0x0000003400347308 */ /* 0x000ea20000000800 */
[----:B------:R-:W-:Y:S01]  /*67a0*/  FADD R39, R14, R29 ;  /* 0x0000001d0e277221 */ /* 0x000fe20000000000 */
[----:B0-----:R-:W-:Y:S01]  /*67b0*/  FMUL R32, R32, R37 ;  /* 0x0000002520207220 */ /* 0x001fe20000400000 */
[C---:B------:R-:W-:Y:S02]  /*67c0*/  FFMA R37, R48.reuse, 1.4426950216293334961, -R33 ;  /* 0x3fb8aa3b30257823 */ /* 0x040fe40000000821 */
[----:B------:R-:W-:Y:S02]  /*67d0*/  FADD R39, R39, R30 ;  /* 0x0000001e27277221 */ /* 0x000fe40000000000 */
[----:B------:R-:W-:Y:S01]  /*67e0*/  FFMA R48, R48, 1.925963033500011079e-08, R37 ;  /* 0x32a5706030307823 */ /* 0x000fe20000000025 */
[----:B------:R-:W0:Y:S01]  /*67f0*/  MUFU.EX2 R56, R56 ;  /* 0x0000003800387308 */ /* 0x000e220000000800 */
[----:B------:R-:W-:Y:S01]  /*6800*/  FADD R14, R39, R32 ;  /* 0x00000020270e7221 */ /* 0x000fe20000000000 */
[----:B-1----:R-:W-:Y:S01]  /*6810*/  FMUL R33, R13, R42 ;  /* 0x0000002a0d217220 */ /* 0x002fe20000400000 */
[----:B------:R-:W-:-:S02]  /*6820*/  IMAD.SHL.U32 R13, R34, 0x800000, RZ ;  /* 0x00800000220d7824 */ /* 0x000fc400078e00ff */
[----:B------:R-:W-:Y:S01]  /*6830*/  FADD R14, R14, R31 ;  /* 0x0000001f0e0e7221 */ /* 0x000fe20000000000 */
[----:B------:R-:W-:Y:S02]  /*6840*/  IMAD.SHL.U32 R34, R12, 0x800000, RZ ;  /* 0x008000000c227824 */ /* 0x000fe400078e00ff */
[----:B------:R-:W1:Y:S01]  /*6850*/  MUFU.EX2 R58, R58 ;  /* 0x0000003a003a7308 */ /* 0x000e620000000800 */
[----:B--2---:R-:W-:Y:S01]  /*6860*/  FMUL R39, R15, R52 ;  /* 0x000000340f277220 */ /* 0x004fe20000400000 */
[----:B------:R-:W-:Y:S01]  /*6870*/  FADD R14, R14, R33 ;  /* 0x000000210e0e7221 */ /* 0x000fe20000000000 */
[----:B------:R-:W-:-:S05]  /*6880*/  SHF.L.U32 R15, R36, 0x17, RZ ;  /* 0x00000017240f7819 */ /* 0x000fca00000006ff */
[----:B------:R-:W2:Y:S01]  /*6890*/  MUFU.EX2 R60, R60 ;  /* 0x0000003c003c7308 */ /* 0x000ea20000000800 */
[----:B0-----:R-:W-:Y:S01]  /*68a0*/  FMUL R38, R13, R56 ;  /* 0x000000380d267220 */ /* 0x001fe20000400000 */
[----:B------:R-:W-:-:S04]  /*68b0*/  FADD R13, R14, R39 ;  /* 0x000000270e0d7221 */ /* 0x000fc80000000000 */
[----:B------:R-:W-:Y:S02]  /*68c0*/  FADD R14, R13, R38 ;  /* 0x000000260d0e7221 */ /* 0x000fe40000000000 */
        /* <DEDUP_REMOVED lines=20> */
.L_x_13372:
        /* <DEDUP_REMOVED lines=12> */
[----:B0-----:R-:W-:Y:S05]  /*6ad0*/  CALL.REL.NOINC `($__internal_195_$__cuda_sm3x_div_rn_noftz_f32_slowpath) ;  /* 0x00000020008c7944 */ /* 0x001fea0003c00000 */
[----:B------:R-:W-:-:S07]  /*6ae0*/  IMAD.MOV.U32 R41, RZ, RZ, R11 ;  /* 0x000000ffff297224 */ /* 0x000fce00078e000b */
.L_x_13329:
[----:B------:R-:W-:Y:S05]  /*6af0*/  BSYNC.RECONVERGENT B3 ;  /* 0x0000000000037941 */ /* 0x000fea0003800200 */
.L_x_13328:
        /* <DEDUP_REMOVED lines=12> */
[----:B------:R-:W-:Y:S05]  /*6bc0*/  CALL.REL.NOINC `($__internal_195_$__cuda_sm3x_div_rn_noftz_f32_slowpath) ;  /* 0x0000002000507944 */ /* 0x000fea0003c00000 */
[----:B------:R-:W-:-:S07]  /*6bd0*/  IMAD.MOV.U32 R43, RZ, RZ, R11 ;  /* 0x000000ffff2b7224 */ /* 0x000fce00078e000b */
.L_x_13331:
[----:B------:R-:W-:Y:S05]  /*6be0*/  BSYNC.RECONVERGENT B3 ;  /* 0x0000000000037941 */ /* 0x000fea0003800200 */
.L_x_13330:
        /* <DEDUP_REMOVED lines=12> */
[----:B------:R-:W-:Y:S05]  /*6cb0*/  CALL.REL.NOINC `($__internal_195_$__cuda_sm3x_div_rn_noftz_f32_slowpath) ;  /* 0x0000002000147944 */ /* 0x000fea0003c00000 */
[----:B------:R-:W-:-:S07]  /*6cc0*/  IMAD.MOV.U32 R45, RZ, RZ, R11 ;  /* 0x000000ffff2d7224 */ /* 0x000fce00078e000b */
.L_x_13333:
[----:B------:R-:W-:Y:S05]  /*6cd0*/  BSYNC.RECONVERGENT B3 ;  /* 0x0000000000037941 */ /* 0x000fea0003800200 */
.L_x_13332:
        /* <DEDUP_REMOVED lines=14> */
.L_x_13335:
[----:B------:R-:W-:Y:S05]  /*6dc0*/  BSYNC.RECONVERGENT B3 ;  /* 0x0000000000037941 */ /* 0x000fea0003800200 */
.L_x_13334:
        /* <DEDUP_REMOVED lines=14> */
.L_x_13337:
[----:B------:R-:W-:Y:S05]  /*6eb0*/  BSYNC.RECONVERGENT B3 ;  /* 0x0000000000037941 */ /* 0x000fea0003800200 */
.L_x_13336:
        /* <DEDUP_REMOVED lines=14> */
.L_x_13339:
[----:B------:R-:W-:Y:S05]  /*6fa0*/  BSYNC.RECONVERGENT B3 ;  /* 0x0000000000037941 */ /* 0x000fea0003800200 */
.L_x_13338:
        /* <DEDUP_REMOVED lines=14> */
.L_x_13341:
[----:B------:R-:W-:Y:S05]  /*7090*/  BSYNC.RECONVERGENT B3 ;  /* 0x0000000000037941 */ /* 0x000fea0003800200 */
.L_x_13340:
        /* <DEDUP_REMOVED lines=14> */
.L_x_13343:
[----:B------:R-:W-:Y:S05]  /*7180*/  BSYNC.RECONVERGENT B3 ;  /* 0x0000000000037941 */ /* 0x000fea0003800200 */
.L_x_13342:
        /* <DEDUP_REMOVED lines=14> */
.L_x_13345:
[----:B------:R-:W-:Y:S05]  /*7270*/  BSYNC.RECONVERGENT B3 ;  /* 0x0000000000037941 */ /* 0x000fea0003800200 */
.L_x_13344:
        /* <DEDUP_REMOVED lines=14> */
.L_x_13347:
[----:B------:R-:W-:Y:S05]  /*7360*/  BSYNC.RECONVERGENT B3 ;  /* 0x0000000000037941 */ /* 0x000fea0003800200 */
.L_x_13346:
        /* <DEDUP_REMOVED lines=14> */
.L_x_13349:
[----:B------:R-:W-:Y:S05]  /*7450*/  BSYNC.RECONVERGENT B3 ;  /* 0x0000000000037941 */ /* 0x000fea0003800200 */
.L_x_13348:
        /* <DEDUP_REMOVED lines=14> */
.L_x_13351:
[----:B------:R-:W-:Y:S05]  /*7540*/  BSYNC.RECONVERGENT B3 ;  /* 0x0000000000037941 */ /* 0x000fea0003800200 */
.L_x_13350:
        /* <DEDUP_REMOVED lines=14> */
.L_x_13353:
[----:B------:R-:W-:Y:S05]  /*7630*/  BSYNC.RECONVERGENT B3 ;  /* 0x0000000000037941 */ /* 0x000fea0003800200 */
.L_x_13352:
        /* <DEDUP_REMOVED lines=14> */
.L_x_13355:
[----:B------:R-:W-:Y:S05]  /*7720*/  BSYNC.RECONVERGENT B3 ;  /* 0x0000000000037941 */ /* 0x000fea0003800200 */
.L_x_13354:
        /* <DEDUP_REMOVED lines=14> */
.L_x_13357:
[----:B------:R-:W-:Y:S05]  /*7810*/  BSYNC.RECONVERGENT B3 ;  /* 0x0000000000037941 */ /* 0x000fea0003800200 */
.L_x_13356:
        /* <DEDUP_REMOVED lines=13> */
.L_x_13359:
[----:B------:R-:W-:Y:S05]  /*78f0*/  BSYNC.RECONVERGENT B3 ;  /* 0x0000000000037941 */ /* 0x000fea0003800200 */
.L_x_13358:
[----:B------:R-:W-:Y:S01]  /*7900*/  IMAD R14, R5, UR42, RZ ;  /* 0x0000002a050e7c24 */ /* 0x000fe2000f8e02ff */
[----:B------:R-:W-:Y:S01]  /*7910*/  ISETP.GE.U32.AND P1, PT, R4, UR46, PT ;  /* 0x0000002e04007c0c */ /* 0x000fe2000bf26070 */
[----:B------:R-:W-:Y:S01]  /*7920*/  IMAD.MOV.U32 R12, RZ, RZ, R2 ;  /* 0x000000ffff0c7224 */ /* 0x000fe200078e0002 */
        /* <DEDUP_REMOVED lines=9> */
[----:B------:R-:W-:Y:S02]  /*79c0*/  LEA R14, P1, R12, UR40, 0x2 ;  /* 0x000000280c0e7c11 */ /* 0x000fe4000f8210ff */
[----:B------:R-:W-:Y:S02]  /*79d0*/  ISETP.GE.U32.AND P5, PT, R10, UR46, PT ;  /* 0x0000002e0a007c0c */ /* 0x000fe4000bfa6070 */
[----:B------:R-:W-:Y:S01]  /*79e0*/  LEA.HI.X R15, R12, UR41, R13, 0x2, P1 ;  /* 0x000000290c0f7c11 */ /* 0x000fe200088f140d */
[----:B------:R-:W-:Y:S01]  /*79f0*/  VIADD R12, R2, 0x20 ;  /* 0x00000020020c7836 */ /* 0x000fe20000000000 */
[----:B------:R-:W-:Y:S02]  /*7a00*/  ISETP.GE.U32.AND P1, PT, R6, UR46, PT ;  /* 0x0000002e06007c0c */ /* 0x000fe4000bf26070 */
[----:B------:R-:W-:Y:S01]  /*7a10*/  @!P2 R2UR UR6, R54 ;  /* 0x000000003606a2ca */ /* 0x000fe200000e0000 */
[----:B------:R0:W-:Y:S01]  /*7a20*/  @!P0 STG.E desc[UR4][R14.64], R41 ;  /* 0x000000290e008986 */ /* 0x0001e2000c101904 */
[----:B------:R-:W-:-:S02]  /*7a30*/  ISETP.GE.AND.EX P0, PT, RZ, UR47, PT, P1 ;  /* 0x0000002fff007c0c */ /* 0x000fc4000bf06310 */
[----:B------:R-:W-:Y:S02]  /*7a40*/  @!P2 R2UR UR7, R55 ;  /* 0x000000003707a2ca */ /* 0x000fe400000e0000 */
[----:B------:R-:W-:Y:S02]  /*7a50*/  ISETP.GE.U32.AND P6, PT, R16, UR46, PT ;  /* 0x0000002e10007c0c */ /* 0x000fe4000bfc6070 */
[----:B------:R-:W-:Y:S02]  /*7a60*/  ISETP.GE.U32.AND P1, PT, R17, UR46, PT ;  /* 0x0000002e11007c0c */ /* 0x000fe4000bf26070 */
[----:B------:R-:W-:Y:S02]  /*7a70*/  ISETP.GE.AND.EX P3, PT, RZ, UR47, PT, P3 ;  /* 0x0000002fff007c0c */ /* 0x000fe4000bf66330 */
[----:B------:R-:W-:Y:S02]  /*7a80*/  ISETP.GE.AND.EX P4, PT, RZ, UR47, PT, P4 ;  /* 0x0000002fff007c0c */ /* 0x000fe4000bf86340 */
[----:B------:R-:W-:-:S02]  /*7a90*/  ISETP.GE.AND.EX P5, PT, RZ, UR47, PT, P5 ;  /* 0x0000002fff007c0c */ /* 0x000fc4000bfa6350 */
[----:B------:R-:W-:Y:S01]  /*7aa0*/  @!P0 R2UR UR4, R54 ;  /* 0x00000000360482ca */ /* 0x000fe200000e0000 */
[----:B------:R0:W-:Y:S01]  /*7ab0*/  @!P2 STG.E desc[UR6][R14.64+0x100], R45 ;  /* 0x0001002d0e00a986 */ /* 0x0001e2000c101906 */
[----:B------:R-:W-:Y:S02]  /*7ac0*/  @!P0 R2UR UR5, R55 ;  /* 0x00000000370582ca */ /* 0x000fe400000e0000 */
[----:B------:R-:W-:Y:S02]  /*7ad0*/  ISETP.GE.U32.AND P2, PT, R7, UR46, PT ;  /* 0x0000002e07007c0c */ /* 0x000fe4000bf46070 */
[----:B------:R-:W-:Y:S02]  /*7ae0*/  ISETP.GE.AND.EX P6, PT, RZ, UR47, PT, P6 ;  /* 0x0000002fff007c0c */ /* 0x000fe4000bfc6360 */
[----:B------:R-:W-:Y:S02]  /*7af0*/  ISETP.GE.AND.EX P2, PT, RZ, UR47, PT, P2 ;  /* 0x0000002fff007c0c */ /* 0x000fe4000bf46320 */
[----:B------:R-:W-:-:S02]  /*7b00*/  ISETP.GE.AND.EX P1, PT, RZ, UR47, PT, P1 ;  /* 0x0000002fff007c0c */ /* 0x000fc4000bf26310 */
[----:B------:R-:W-:Y:S02]  /*7b10*/  @!P3 R2UR UR8, R54 ;  /* 0x000000003608b2ca */ /* 0x000fe400000e0000 */
[----:B------:R-:W-:Y:S01]  /*7b20*/  @!P3 R2UR UR9, R55 ;  /* 0x000000003709b2ca */ /* 0x000fe200000e0000 */
[----:B------:R0:W-:Y:S01]  /*7b30*/  @!P0 STG.E desc[UR4][R14.64+0x180], R25 ;  /* 0x000180190e008986 */ /* 0x0001e2000c101904 */
[----:B------:R-:W-:Y:S02]  /*7b40*/  ISETP.GE.U32.AND P0, PT, R12, UR46, PT ;  /* 0x0000002e0c007c0c */ /* 0x000fe4000bf06070 */
[C---:B------:R-:W-:Y:S02]  /*7b50*/  @!P4 R2UR UR10, R54.reuse ;  /* 0x00000000360ac2ca */ /* 0x040fe400000e0000 */
[----:B------:R-:W-:Y:S02]  /*7b60*/  ISETP.GE.AND.EX P0, PT, RZ, UR47, PT, P0 ;  /* 0x0000002fff007c0c */ /* 0x000fe4000bf06300 */
[----:B------:R-:W-:-:S02]  /*7b70*/  @!P2 R2UR UR6, R54 ;  /* 0x000000003606a2ca */ /* 0x000fc400000e0000 */
        /* <DEDUP_REMOVED lines=46> */
[----:B------:R-:W-:Y:S01]  /*7e60*/  ISETP.GE.AND.EX P0, PT, R5, UR49, PT, P0 ;  /* 0x0000003105007c0c */ /* 0x000fe2000bf06300 */
[----:B------:R0:W-:Y:S04]  /*7e70*/  @!P3 STG.E desc[UR10][R14.64+0x600], R57 ;  /* 0x000600390e00b986 */ /* 0x0001e8000c10190a */
[----:B------:R0:W-:Y:S04]  /*7e80*/  @!P6 STG.E desc[UR12][R14.64+0x680], R37 ;  /* 0x000680250e00e986 */ /* 0x0001e8000c10190c */
[----:B------:R0:W-:Y:S04]  /*7e90*/  @!P5 STG.E desc[UR14][R14.64+0x700], R59 ;  /* 0x0007003b0e00d986 */ /* 0x0001e8000c10190e */
[----:B------:R0:W-:Y:S01]  /*7ea0*/  @!P2 STG.E desc[UR16][R14.64+0x780], R11 ;  /* 0x0007800b0e00a986 */ /* 0x0001e2000c101910 */
[----:B------:R-:W-:Y:S05]  /*7eb0*/  @!P0 BRA `(.L_x_13360) ;  /* 0xffffff8400348947 */ /* 0x000fea000383ffff */
[----:B------:R-:W-:Y:S05]  /*7ec0*/  BSYNC B0 ;  /* 0x0000000000007941 */ /* 0x000fea0003800000 */
.L_x_13294:
[----:B------:R-:W-:Y:S05]  /*7ed0*/  EXIT ;  /* 0x000000000000794d */ /* 0x000fea0003800000 */
.L_x_13327:
[----:B------:R-:W-:Y:S01]  /*7ee0*/  HFMA2 R11, -RZ, RZ, 0, 1.847743988037109375e-06 ;  /* 0x0000001fff0b7431 */ /* 0x000fe200000001ff */
[----:B------:R-:W-:Y:S01]  /*7ef0*/  BSSY B1, `(.L_x_13361) ;  /* 0x0000006000017945 */ /* 0x000fe20003800000 */
[----:B------:R-:W-:Y:S02]  /*7f00*/  IMAD.MOV.U32 R12, RZ, RZ, 0x10 ;  /* 0x00000010ff0c7424 */ /* 0x000fe400078e00ff */
[----:B------:R-:W-:-:S07]  /*7f10*/  IMAD.MOV.U32 R15, RZ, RZ, -0x1 ;  /* 0xffffffffff0f7424 */ /* 0x000fce00078e00ff */
[----:B------:R-:W-:Y:S05]  /*7f20*/  WARPSYNC.COLLECTIVE R15, `(.L_x_13362) ;  /* 0x000000000f087348 */ /* 0x000fea0003c00000 */
[----:B------:R0:W1:Y:S02]  /*7f30*/  SHFL.BFLY P6, R14, R13, R12, R11 ;  /* 0x0c00000c0d0e7389 */ /* 0x00006400000c000b */
[----:B01----:R-:W-:Y:S05]  /*7f40*/  ENDCOLLECTIVE ;  /* 0x000000000000791b */ /* 0x003fea0003800000 */
.L_x_13362:
[----:B------:R-:W-:Y:S05]  /*7f50*/  BSYNC B1 ;  /* 0x0000000000017941 */ /* 0x000fea0003800000 */
.L_x_13361:
[----:B------:R-:W-:Y:S01]  /*7f60*/  FMNMX R13, R14, R13, !PT ;  /* 0x0000000d0e0d7209 */ /* 0x000fe20007800000 */
[----:B------:R-:W-:Y:S01]  /*7f70*/  IMAD.MOV.U32 R12, RZ, RZ, 0x8 ;  /* 0x00000008ff0c7424 */ /* 0x000fe200078e00ff */
[----:B------:R-:W-:Y:S01]  /*7f80*/  MOV R11, 0x1f ;  /* 0x0000001f000b7802 */ /* 0x000fe20000000f00 */
[----:B------:R-:W-:-:S07]  /*7f90*/  IMAD.MOV.U32 R15, RZ, RZ, -0x1 ;  /* 0xffffffffff0f7424 */ /* 0x000fce00078e00ff */
[----:B------:R-:W-:Y:S05]  /*7fa0*/  WARPSYNC.COLLECTIVE R15, `(.L_x_13363) ;  /* 0x000000000f087348 */ /* 0x000fea0003c00000 */
[----:B------:R0:W1:Y:S02]  /*7fb0*/  SHFL.BFLY P6, R14, R13, R12, R11 ;  /* 0x0c00000c0d0e7389 */ /* 0x00006400000c000b */
[----:B01----:R-:W-:Y:S05]  /*7fc0*/  ENDCOLLECTIVE ;  /* 0x000000000000791b */ /* 0x003fea0003800000 */
.L_x_13363:
[----:B------:R-:W-:Y:S01]  /*7fd0*/  HFMA2 R12, -RZ, RZ, 0, 2.384185791015625e-07 ;  /* 0x00000004ff0c7431 */ /* 0x000fe200000001ff */
[----:B------:R-:W-:-:S05]  /*7fe0*/  FMNMX R25, R13, R14, !PT ;  /* 0x0000000e0d197209 */ /* 0x000fca0007800000 */
[----:B------:R-:W-:-:S07]  /*7ff0*/  IMAD.MOV.U32 R13, RZ, RZ, R25 ;  /* 0x000000ffff0d7224 */ /* 0x000fce00078e0019 */
[----:B------:R-:W-:Y:S05]  /*8000*/  WARPSYNC.COLLECTIVE R15, `(.L_x_13364) ;  /* 0x000000000f087348 */ /* 0x000fea0003c00000 */
[----:B------:R0:W1:Y:S02]  /*8010*/  SHFL.BFLY P6, R14, R13, R12, R11 ;  /* 0x0c00000c0d0e7389 */ /* 0x00006400000c000b */
[----:B01----:R-:W-:Y:S05]  /*8020*/  ENDCOLLECTIVE ;  /* 0x000000000000791b */ /* 0x003fea0003800000 */
.L_x_13364:
[----:B------:R-:W-:Y:S01]  /*8030*/  IMAD.MOV.U32 R12, RZ, RZ, 0x2 ;  /* 0x00000002ff0c7424 */ /* 0x000fe200078e00ff */
[----:B------:R-:W-:-:S05]  /*8040*/  FMNMX R27, R25, R14, !PT ;  /* 0x0000000e191b7209 */ /* 0x000fca0007800000 */
[----:B------:R-:W-:-:S07]  /*8050*/  IMAD.MOV.U32 R13, RZ, RZ, R27 ;  /* 0x000000ffff0d7224 */ /* 0x000fce00078e001b */
[----:B------:R-:W-:Y:S05]  /*8060*/  WARPSYNC.COLLECTIVE R15, `(.L_x_13365) ;  /* 0x000000000f087348 */ /* 0x000fea0003c00000 */
[----:B------:R0:W1:Y:S02]  /*8070*/  SHFL.BFLY P6, R14, R13, R12, R11 ;  /* 0x0c00000c0d0e7389 */ /* 0x00006400000c000b */
[----:B01----:R-:W-:Y:S05]  /*8080*/  ENDCOLLECTIVE ;  /* 0x000000000000791b */ /* 0x003fea0003800000 */
.L_x_13365:
[----:B------:R-:W-:Y:S01]  /*8090*/  IMAD.MOV.U32 R12, RZ, RZ, 0x1 ;  /* 0x00000001ff0c7424 */ /* 0x000fe200078e00ff */
[----:B------:R-:W-:-:S04]  /*80a0*/  FMNMX R29, R27, R14, !PT ;  /* 0x0000000e1b1d7209 */ /* 0x000fc80007800000 */
[----:B------:R-:W-:-:S07]  /*80b0*/  MOV R13, R29 ;  /* 0x0000001d000d7202 */ /* 0x000fce0000000f00 */
[----:B------:R-:W-:Y:S05]  /*80c0*/  WARPSYNC.COLLECTIVE R15, `(.L_x_13366) ;  /* 0x000000000f087348 */ /* 0x000fea0003c00000 */
[----:B------:R0:W1:Y:S02]  /*80d0*/  SHFL.BFLY P6, R14, R13, R12, R11 ;  /* 0x0c00000c0d0e7389 */ /* 0x00006400000c000b */
[----:B01----:R-:W-:Y:S05]  /*80e0*/  ENDCOLLECTIVE ;  /* 0x000000000000791b */ /* 0x003fea0003800000 */
.L_x_13366:
[----:B------:R-:W-:Y:S02]  /*80f0*/  HFMA2 R12, -RZ, RZ, 3.7421875, 0 ;  /* 0x437c0000ff0c7431 */ /* 0x000fe400000001ff */
[----:B------:R-:W-:Y:S01]  /*8100*/  IMAD.MOV.U32 R11, RZ, RZ, 0x3bbb989d ;  /* 0x3bbb989dff0b7424 */ /* 0x000fe200078e00ff */
[----:B------:R-:W-:-:S05]  /*8110*/  FMNMX R29, R29, R14, !PT ;  /* 0x0000000e1d1d7209 */ /* 0x000fca0007800000 */
        /* <DEDUP_REMOVED lines=23> */
[----:B------:R-:W-:Y:S01]  /*8290*/  FADD R48, -R29, R48 ;  /* 0x000000301d307221 */ /* 0x000fe20000000100 */
[----:B------:R0:W1:Y:S01]  /*82a0*/  MUFU.EX2 R14, R15 ;  /* 0x0000000f000e7308 */ /* 0x0000620000000800 */
[----:B------:R-:W-:Y:S01]  /*82b0*/  FFMA.SAT R29, R28, R11, 0.5 ;  /* 0x3f0000001c1d7423 */ /* 0x000fe2000000200b */
[----:B------:R-:W-:-:S02]  /*82c0*/  IMAD.SHL.U32 R24, R25, 0x800000, RZ ;  /* 0x0080000019187824 */ /* 0x000fc400078e00ff */
[-C--:B------:R-:W-:Y:S01]  /*82d0*/  FFMA.SAT R31, R30, R11.reuse, 0.5 ;  /* 0x3f0000001e1f7423 */ /* 0x080fe2000000200b */
[-C--:B------:R-:W-:Y:S01]  /*82e0*/  FFMA.SAT R33, R36, R11.reuse, 0.5 ;  /* 0x3f00000024217423 */ /* 0x080fe2000000200b */
[-C--:B------:R-:W-:Y:S01]  /*82f0*/  FFMA.RM R29, R29, R12.reuse, 12582913 ;  /* 0x4b4000011d1d7423 */ /* 0x080fe2000000400c */
[-C--:B------:R-:W-:Y:S01]  /*8300*/  FFMA.SAT R35, R42, R11.reuse, 0.5 ;  /* 0x3f0000002a237423 */ /* 0x080fe2000000200b */
[-C--:B------:R-:W-:Y:S01]  /*8310*/  FFMA.RM R31, R31, R12.reuse, 12582913 ;  /* 0x4b4000011f1f7423 */ /* 0x080fe2000000400c */
[-C--:B------:R-:W-:Y:S01]  /*8320*/  FFMA.RM R33, R33, R12.reuse, 12582913 ;  /* 0x4b40000121217423 */ /* 0x080fe2000000400c */
[----:B0-----:R-:W-:Y:S01]  /*8330*/  FADD R15, R29, -12583039 ;  /* 0xcb40007f1d0f7421 */ /* 0x001fe20000000000 */
[-C--:B------:R-:W-:Y:S01]  /*8340*/  FFMA.RM R35, R35, R12.reuse, 12582913 ;  /* 0x4b40000123237423 */ /* 0x080fe2000000400c */
[-C--:B------:R-:W-:Y:S01]  /*8350*/  FFMA.SAT R37, R52, R11.reuse, 0.5 ;  /* 0x3f00000034257423 */ /* 0x080fe2000000200b */
[-C--:B------:R-:W-:Y:S01]  /*8360*/  FFMA.SAT R41, R50, R11.reuse, 0.5 ;  /* 0x3f00000032297423 */ /* 0x080fe2000000200b */
[----:B------:R-:W-:Y:S01]  /*8370*/  FFMA R15, R28, 1.4426950216293334961, -R15 ;  /* 0x3fb8aa3b1c0f7823 */ /* 0x000fe2000000080f */
[-C--:B------:R-:W-:Y:S01]  /*8380*/  FFMA.SAT R43, R48, R11.reuse, 0.5 ;  /* 0x3f000000302b7423 */ /* 0x080fe2000000200b */
[----:B------:R-:W-:Y:S01]  /*8390*/  FFMA.RM R37, R37, R12, 12582913 ;  /* 0x4b40000125257423 */ /* 0x000fe2000000400c */
[----:B-1----:R-:W-:Y:S01]  /*83a0*/  FMUL R27, R13, R14 ;  /* 0x0000000e0d1b7220 */ /* 0x002fe20000400000 */
[----:B------:R-:W-:Y:S01]  /*83b0*/  FADD R13, R25, -12583039 ;  /* 0xcb40007f190d7421 */ /* 0x000fe20000000000 */
[----:B------:R-:W-:Y:S01]  /*83c0*/  SHF.L.U32 R25, R29, 0x17, RZ ;  /* 0x000000171d197819 */ /* 0x000fe200000006ff */
[----:B------:R-:W-:Y:S01]  /*83d0*/  FFMA.SAT R29, R32, R11, 0.5 ;  /* 0x3f000000201d7423 */ /* 0x000fe2000000200b */
[----:B------:R-:W-:Y:S01]  /*83e0*/  FFMA R15, R28, 1.925963033500011079e-08, R15 ;  /* 0x32a570601c0f7823 */ /* 0x000fe2000000000f */
[----:B------:R-:W-:-:S02]  /*83f0*/  FFMA R13, R26, 1.4426950216293334961, -R13 ;  /* 0x3fb8aa3b1a0d7823 */ /* 0x000fc4000000080d */
[----:B------:R-:W-:Y:S01]  /*8400*/  FFMA.RM R29, R29, R12, 12582913 ;  /* 0x4b4000011d1d7423 */ /* 0x000fe2000000400c */
[----:B------:R0:W1:Y:S01]  /*8410*/  MUFU.EX2 R14, R15 ;  /* 0x0000000f000e7308 */ /* 0x0000620000000800 */
[----:B------:R-:W-:Y:S01]  /*8420*/  FFMA R13, R26, 1.925963033500011079e-08, R13 ;  /* 0x32a570601a0d7823 */ /* 0x000fe2000000000d */
[----:B------:R-:W-:Y:S02]  /*8430*/  IMAD.SHL.U32 R26, R31, 0x800000, RZ ;  /* 0x008000001f1a7824 */ /* 0x000fe400078e00ff */
[----:B------:R-:W-:-:S04]  /*8440*/  SHF.L.U32 R28, R29, 0x17, RZ ;  /* 0x000000171d1c7819 */ /* 0x000fc800000006ff */
[----:B------:R-:W2:Y:S01]  /*8450*/  MUFU.EX2 R13, R13 ;  /* 0x0000000d000d7308 */ /* 0x000ea20000000800 */
[----:B0-----:R-:W-:-:S04]  /*8460*/  FADD R15, R29, -12583039 ;  /* 0xcb40007f1d0f7421 */ /* 0x001fc80000000000 */
[----:B------:R-:W-:-:S04]  /*8470*/  FFMA R15, R32, 1.4426950216293334961, -R15 ;  /* 0x3fb8aa3b200f7823 */ /* 0x000fc8000000080f */
[----:B------:R-:W-:Y:S01]  /*8480*/  FFMA R15, R32, 1.925963033500011079e-08, R15 ;  /* 0x32a57060200f7823 */ /* 0x000fe2000000000f */
[----:B-1----:R-:W-:-:S05]  /*8490*/  FMUL R25, R25, R14 ;  /* 0x0000000e19197220 */ /* 0x002fca0000400000 */
[----:B------:R-:W0:Y:S01]  /*84a0*/  MUFU.EX2 R15, R15 ;  /* 0x0000000f000f7308 */ /* 0x000e220000000800 */
[----:B--2---:R-:W-:Y:S01]  /*84b0*/  FMUL R24, R24, R13 ;  /* 0x0000000d18187220 */ /* 0x004fe20000400000 */
[----:B------:R-:W-:Y:S01]  /*84c0*/  FADD R13, R31, -12583039 ;  /* 0xcb40007f1f0d7421 */ /* 0x000fe20000000000 */
[----:B------:R-:W-:-:S03]  /*84d0*/  FFMA.SAT R31, R34, R11, 0.5 ;  /* 0x3f000000221f7423 */ /* 0x000fc6000000200b */
[----:B------:R-:W-:Y:S01]  /*84e0*/  FFMA R13, R30, 1.4426950216293334961, -R13 ;  /* 0x3fb8aa3b1e0d7823 */ /* 0x000fe2000000080d */
[----:B------:R-:W-:-:S03]  /*84f0*/  FFMA.RM R31, R31, R12, 12582913 ;  /* 0x4b4000011f1f7423 */ /* 0x000fc6000000400c */
[----:B------:R-:W-:Y:S01]  /*8500*/  FFMA R13, R30, 1.925963033500011079e-08, R13 ;  /* 0x32a570601e0d7823 */ /* 0x000fe2000000000d */
[----:B------:R-:W-:Y:S01]  /*8510*/  IMAD.SHL.U32 R29, R31, 0x800000, RZ ;  /* 0x008000001f1d7824 */ /* 0x000fe200078e00ff */
[----:B------:R-:W-:-:S04]  /*8520*/  SHF.L.U32 R30, R33, 0x17, RZ ;  /* 0x00000017211e7819 */ /* 0x000fc800000006ff */
[----:B------:R-:W1:Y:S01]  /*8530*/  MUFU.EX2 R13, R13 ;  /* 0x0000000d000d7308 */ /* 0x000e620000000800 */
[----:B0-----:R-:W-:Y:S01]  /*8540*/  FMUL R28, R28, R15 ;  /* 0x0000000f1c1c7220 */ /* 0x001fe20000400000 */
[----:B------:R-:W-:Y:S01]  /*8550*/  FADD R15, R33, -12583039 ;  /* 0xcb40007f210f7421 */ /* 0x000fe20000000000 */
[----:B------:R-:W-:-:S03]  /*8560*/  FFMA.SAT R33, R46, R11, 0.5 ;  /* 0x3f0000002e217423 */ /* 0x000fc6000000200b */
[----:B------:R-:W-:Y:S01]  /*8570*/  FFMA R15, R36, 1.4426950216293334961, -R15 ;  /* 0x3fb8aa3b240f7823 */ /* 0x000fe2000000080f */
[----:B------:R-:W-:-:S03]  /*8580*/  FFMA.RM R33, R33, R12, 12582913 ;  /* 0x4b40000121217423 */ /* 0x000fc6000000400c */
[----:B------:R-:W-:-:S06]  /*8590*/  FFMA R15, R36, 1.925963033500011079e-08, R15 ;  /* 0x32a57060240f7823 */ /* 0x000fcc000000000f */
[----:B------:R-:W0:Y:S01]  /*85a0*/  MUFU.EX2 R15, R15 ;  /* 0x0000000f000f7308 */ /* 0x000e220000000800 */
[----:B-1----:R-:W-:Y:S01]  /*85b0*/  FMUL R26, R26, R13 ;  /* 0x0000000d1a1a7220 */ /* 0x002fe20000400000 */
[----:B------:R-:W-:Y:S01]  /*85c0*/  FADD R13, R31, -12583039 ;  /* 0xcb40007f1f0d7421 */ /* 0x000fe20000000000 */
[----:B------:R-:W-:-:S03]  /*85d0*/  FFMA.SAT R31, R44, R11, 0.5 ;  /* 0x3f0000002c1f7423 */ /* 0x000fc6000000200b */
[----:B------:R-:W-:Y:S01]  /*85e0*/  FFMA R13, R34, 1.4426950216293334961, -R13 ;  /* 0x3fb8aa3b220d7823 */ /* 0x000fe2000000080d */
[----:B------:R-:W-:-:S03]  /*85f0*/  FFMA.RM R31, R31, R12, 12582913 ;  /* 0x4b4000011f1f7423 */ /* 0x000fc6000000400c */
[----:B------:R-:W-:-:S04]  /*8600*/  FFMA R13, R34, 1.925963033500011079e-08, R13 ;  /* 0x32a57060220d7823 */ /* 0x000fc8000000000d */
[----:B------:R1:W2:Y:S01]  /*8610*/  MUFU.EX2 R14, R13 ;  /* 0x0000000d000e7308 */ /* 0x0002a20000000800 */
[----:B0-----:R-:W-:Y:S01]  /*8620*/  FMUL R30, R30, R15 ;  /* 0x0000000f1e1e7220 */ /* 0x001fe20000400000 */
[----:B------:R-:W-:-:S04]  /*8630*/  FADD R15, R33, -12583039 ;  /* 0xcb40007f210f7421 */ /* 0x000fc80000000000 */
[C---:B------:R-:W-:Y:S01]  /*8640*/  FFMA R15, R46.reuse, 1.4426950216293334961, -R15 ;  /* 0x3fb8aa3b2e0f7823 */ /* 0x040fe2000000080f */
[C---:B-1----:R-:W-:Y:S01]  /*8650*/  FADD R13, R31.reuse, -12583039 ;  /* 0xcb40007f1f0d7421 */ /* 0x042fe20000000000 */
[----:B------:R-:W-:Y:S02]  /*8660*/  IMAD.SHL.U32 R31, R31, 0x800000, RZ ;  /* 0x008000001f1f7824 */ /* 0x000fe400078e00ff */
[----:B------:R-:W-:Y:S01]  /*8670*/  FFMA R15, R46, 1.925963033500011079e-08, R15 ;  /* 0x32a570602e0f7823 */ /* 0x000fe2000000000f */
[----:B------:R-:W-:-:S04]  /*8680*/  FFMA R13, R44, 1.4426950216293334961, -R13 ;  /* 0x3fb8aa3b2c0d7823 */ /* 0x000fc8000000080d */
[----:B------:R-:W-:Y:S01]  /*8690*/  FFMA R13, R44, 1.925963033500011079e-08, R13 ;  /* 0x32a570602c0d7823 */ /* 0x000fe2000000000d */
[----:B--2---:R-:W-:Y:S02]  /*86a0*/  FMUL R29, R29, R14 ;  /* 0x0000000e1d1d7220 */ /* 0x004fe40000400000 */
[----:B------:R0:W-:Y:S08]  /*86b0*/  MUFU.EX2 R14, R15 ;  /* 0x0000000f000e7308 */ /* 0x0001f00000000800 */
[----:B------:R1:W2:Y:S01]  /*86c0*/  MUFU.EX2 R32, R13 ;  /* 0x0000000d00207308 */ /* 0x0002a20000000800 */
[C---:B0-----:R-:W-:Y:S01]  /*86d0*/  FADD R15, R37.reuse, -12583039 ;  /* 0xcb40007f250f7421 */ /* 0x041fe20000000000 */
[----:B------:R-:W-:-:S03]  /*86e0*/  SHF.L.U32 R37, R37, 0x17, RZ ;  /* 0x0000001725257819 */ /* 0x000fc600000006ff */
[----:B------:R-:W-:Y:S01]  /*86f0*/  FFMA R15, R52, 1.4426950216293334961, -R15 ;  /* 0x3fb8aa3b340f7823 */ /* 0x000fe2000000080f */
[----:B-1----:R-:W-:-:S03]  /*8700*/  FADD R13, R35, -12583039 ;  /* 0xcb40007f230d7421 */ /* 0x002fc60000000000 */
[----:B------:R-:W-:Y:S01]  /*8710*/  FFMA R15, R52, 1.925963033500011079e-08, R15 ;  /* 0x32a57060340f7823 */ /* 0x000fe2000000000f */
[C---:B------:R-:W-:Y:S01]  /*8720*/  FFMA R13, R42.reuse, 1.4426950216293334961, -R13 ;  /* 0x3fb8aa3b2a0d7823 */ /* 0x040fe2000000080d */
[----:B--2---:R-:W-:Y:S01]  /*8730*/  FMUL R32, R31, R32 ;  /* 0x000000201f207220 */ /* 0x004fe20000400000 */
[----:B------:R-:W-:Y:S02]  /*8740*/  SHF.L.U32 R31, R33, 0x17, RZ ;  /* 0x00000017211f7819 */ /* 0x000fe400000006ff */
[----:B------:R-:W-:Y:S01]  /*8750*/  FFMA R13, R42, 1.925963033500011079e-08, R13 ;  /* 0x32a570602a0d7823 */ /* 0x000fe2000000000d */
[----:B------:R-:W-:Y:S02]  /*8760*/  IMAD.SHL.U32 R33, R35, 0x800000, RZ ;  /* 0x0080000023217824 */ /* 0x000fe400078e00ff */
[----:B------:R-:W-:Y:S01]  /*8770*/  FFMA.SAT R35, R56, R11, 0.5 ;  /* 0x3f00000038237423 */ /* 0x000fe2000000200b */
[----:B------:R-:W-:Y:S02]  /*8780*/  FMUL R31, R31, R14 ;  /* 0x0000000e1f1f7220 */ /* 0x000fe40000400000 */
[----:B------:R0:W1:Y:S01]  /*8790*/  MUFU.EX2 R14, R13 ;  /* 0x0000000d000e7308 */ /* 0x0000620000000800 */
[----:B------:R-:W-:-:S04]  /*87a0*/  FFMA.RM R35, R35, R12, 12582913 ;  /* 0x4b40000123237423 */ /* 0x000fc8000000400c */
[C---:B0-----:R-:W-:Y:S01]  /*87b0*/  FADD R13, R35.reuse, -12583039 ;  /* 0xcb40007f230d7421 */ /* 0x041fe20000000000 */
[----:B------:R-:W-:-:S03]  /*87c0*/  IMAD.SHL.U32 R35, R35, 0x800000, RZ ;  /* 0x0080000023237824 */ /* 0x000fc600078e00ff */
[----:B------:R-:W-:Y:S01]  /*87d0*/  FFMA R13, R56, 1.4426950216293334961, -R13 ;  /* 0x3fb8aa3b380d7823 */ /* 0x000fe2000000080d */
[----:B-1----:R-:W-:-:S03]  /*87e0*/  FMUL R33, R33, R14 ;  /* 0x0000000e21217220 */ /* 0x002fc60000400000 */
[----:B------:R-:W-:Y:S01]  /*87f0*/  FFMA R13, R56, 1.925963033500011079e-08, R13 ;  /* 0x32a57060380d7823 */ /* 0x000fe2000000000d */
[----:B------:R-:W0:Y:S08]  /*8800*/  MUFU.EX2 R14, R15 ;  /* 0x0000000f000e7308 */ /* 0x000e300000000800 */
[----:B------:R-:W1:Y:S01]  /*8810*/  MUFU.EX2 R38, R13 ;  /* 0x0000000d00267308 */ /* 0x000e620000000800 */
[----:B0-----:R-:W-:Y:S01]  /*8820*/  FMUL R39, R37, R14 ;  /* 0x0000000e25277220 */ /* 0x001fe20000400000 */
[----:B------:R-:W-:-:S04]  /*8830*/  FFMA.SAT R37, R58, R11, 0.5 ;  /* 0x3f0000003a257423 */ /* 0x000fc8000000200b */
[----:B------:R-:W-:Y:S01]  /*8840*/  FFMA.RM R37, R37, R12, 12582913 ;  /* 0x4b40000125257423 */ /* 0x000fe2000000400c */
[----:B-1----:R-:W-:-:S03]  /*8850*/  FMUL R38, R35, R38 ;  /* 0x0000002623267220 */ /* 0x002fc60000400000 */
[----:B------:R-:W-:Y:S01]  /*8860*/  FADD R15, R37, -12583039 ;  /* 0xcb40007f250f7421 */ /* 0x000fe20000000000 */
[----:B------:R-:W-:Y:S01]  /*8870*/  FFMA.SAT R35, R60, R11, 0.5 ;  /* 0x3f0000003c237423 */ /* 0x000fe2000000200b */
[-C--:B------:R-:W-:Y:S01]  /*8880*/  FFMA.RM R11, R41, R12.reuse, 12582913 ;  /* 0x4b400001290b7423 */ /* 0x080fe2000000400c */
[----:B------:R-:W-:Y:S01]  /*8890*/  SHF.L.U32 R37, R37, 0x17, RZ ;  /* 0x0000001725257819 */ /* 0x000fe200000006ff */
[C---:B------:R-:W-:Y:S01]  /*88a0*/  FFMA R15, R58.reuse, 1.4426950216293334961, -R15 ;  /* 0x3fb8aa3b3a0f7823 */ /* 0x040fe2000000080f */
[-C--:B------:R-:W-:Y:S01]  /*88b0*/  FFMA.RM R13, R35, R12.reuse, 12582913 ;  /* 0x4b400001230d7423 */ /* 0x080fe2000000400c */
[----:B------:R-:W-:Y:S02]  /*88c0*/  FFMA.RM R12, R43, R12, 12582913 ;  /* 0x4b4000012b0c7423 */ /* 0x000fe4000000400c */
[----:B------:R-:W-:Y:S01]  /*88d0*/  FFMA R15, R58, 1.925963033500011079e-08, R15 ;  /* 0x32a570603a0f7823 */ /* 0x000fe2000000000f */
[C---:B------:R-:W-:Y:S01]  /*88e0*/  FADD R35, R13.reuse, -12583039 ;  /* 0xcb40007f0d237421 */ /* 0x040fe20000000000 */
[----:B------:R-:W-:-:S02]  /*88f0*/  IMAD.SHL.U32 R13, R13, 0x800000, RZ ;  /* 0x008000000d0d7824 */ /* 0x000fc400078e00ff */
[----:B------:R0:W1:Y:S01]  /*8900*/  MUFU.EX2 R14, R15 ;  /* 0x0000000f000e7308 */ /* 0x0000620000000800 */
[----:B------:R-:W-:Y:S01]  /*8910*/  FFMA R35, R60, 1.4426950216293334961, -R35 ;  /* 0x3fb8aa3b3c237823 */ /* 0x000fe20000000823 */
[----:B------:R-:W-:-:S03]  /*8920*/  IMAD.SHL.U32 R34, R12, 0x800000, RZ ;  /* 0x008000000c227824 */ /* 0x000fc600078e00ff */
[----:B------:R-:W-:Y:S01]  /*8930*/  FFMA R35, R60, 1.925963033500011079e-08, R35 ;  /* 0x32a570603c237823 */ /* 0x000fe20000000023 */
[----:B0-----:R-:W-:-:S03]  /*8940*/  FADD R15, R11, -12583039 ;  /* 0xcb40007f0b0f7421 */ /* 0x001fc60000000000 */
[----:B------:R-:W0:Y:S01]  /*8950*/  MUFU.EX2 R36, R35 ;  /* 0x0000002300247308 */ /* 0x000e220000000800 */
[----:B------:R-:W-:Y:S01]  /*8960*/  SHF.L.U32 R11, R11, 0x17, RZ ;  /* 0x000000170b0b7819 */ /* 0x000fe200000006ff */
[----:B------:R-:W-:-:S04]  /*8970*/  FFMA R15, R50, 1.4426950216293334961, -R15 ;  /* 0x3fb8aa3b320f7823 */ /* 0x000fc8000000080f */
[----:B------:R-:W-:Y:S01]  /*8980*/  FFMA R50, R50, 1.925963033500011079e-08, R15 ;  /* 0x32a5706032327823 */ /* 0x000fe2000000000f */
[----:B------:R-:W-:Y:S01]  /*8990*/  FADD R15, R12, -12583039 ;  /* 0xcb40007f0c0f7421 */ /* 0x000fe20000000000 */
[----:B-1----:R-:W-:-:S03]  /*89a0*/  FMUL R37, R37, R14 ;  /* 0x0000000e25257220 */ /* 0x002fc60000400000 */
[C---:B------:R-:W-:Y:S01]  /*89b0*/  FFMA R15, R48.reuse, 1.4426950216293334961, -R15 ;  /* 0x3fb8aa3b300f7823 */ /* 0x040fe2000000080f */
[----:B------:R-:W1:Y:S03]  /*89c0*/  MUFU.EX2 R50, R50 ;  /* 0x0000003200327308 */ /* 0x000e660000000800 */
[----:B------:R-:W-:Y:S01]  /*89d0*/  FFMA R48, R48, 1.925963033500011079e-08, R15 ;  /* 0x32a5706030307823 */ /* 0x000fe2000000000f */
[----:B------:R-:W-:Y:S01]  /*89e0*/  FADD R15, RZ, R27 ;  /* 0x0000001bff0f7221 */ /* 0x000fe20000000000 */
[----:B0-----:R-:W-:-:S03]  /*89f0*/  FMUL R36, R13, R36 ;  /* 0x000000240d247220 */ /* 0x001fc60000400000 */
[----:B------:R-:W-:-:S04]  /*8a00*/  FADD R14, R15, R24 ;  /* 0x000000180f0e7221 */ /* 0x000fc80000000000 */
[----:B------:R-:W-:-:S04]  /*8a10*/  FADD R15, R14, R25 ;  /* 0x000000190e0f7221 */ /* 0x000fc80000000000 */
[----:B------:R-:W-:Y:S01]  /*8a20*/  FADD R15, R15, R26 ;  /* 0x0000001a0f0f7221 */ /* 0x000fe20000000000 */
[----:B-1----:R-:W-:-:S03]  /*8a30*/  FMUL R35, R11, R50 ;  /* 0x000000320b237220 */ /* 0x002fc60000400000 */
[----:B------:R-:W-:-:S04]  /*8a40*/  FADD R14, R15, R28 ;  /* 0x0000001c0f0e7221 */ /* 0x000fc80000000000 */
[----:B------:R-:W-:-:S04]  /*8a50*/  FADD R15, R14, R29 ;  /* 0x0000001d0e0f7221 */ /* 0x000fc80000000000 */
[----:B------:R-:W-:-:S04]  /*8a60*/  FADD R15, R15, R30 ;  /* 0x0000001e0f0f7221 */ /* 0x000fc80000000000 */
[----:B------:R-:W-:Y:S02]  /*8a70*/  FADD R14, R15, R32 ;  /* 0x000000200f0e7221 */ /* 0x000fe40000000000 */
[----:B------:R-:W0:Y:S02]  /*8a80*/  MUFU.EX2 R15, R48 ;  /* 0x00000030000f7308 */ /* 0x000e240000000800 */
[----:B------:R-:W-:-:S04]  /*8a90*/  FADD R14, R14, R31 ;  /* 0x0000001f0e0e7221 */ /* 0x000fc80000000000 */
[----:B------:R-:W-:-:S04]  /*8aa0*/  FADD R14, R14, R33 ;  /* 0x000000210e0e7221 */ /* 0x000fc80000000000 */
[----:B------:R-:W-:-:S04]  /*8ab0*/  FADD R13, R14, R39 ;  /* 0x000000270e0d7221 */ /* 0x000fc80000000000 */
[----:B------:R-:W-:Y:S01]  /*8ac0*/  FADD R14, R13, R38 ;  /* 0x000000260d0e7221 */ /* 0x000fe20000000000 */
[----:B0-----:R-:W-:-:S03]  /*8ad0*/  FMUL R34, R34, R15 ;  /* 0x0000000f22227220 */ /* 0x001fc60000400000 */
[----:B------:R-:W-:Y:S01]  /*8ae0*/  FADD R11, R14, R37 ;  /* 0x000000250e0b7221 */ /* 0x000fe20000000000 */
[----:B------:R-:W-:-:S03]  /*8af0*/  MOV R15, 0xffffffff ;  /* 0xffffffff000f7802 */ /* 0x000fc60000000f00 */
        /* <DEDUP_REMOVED lines=8> */
.L_x_13367:
[----:B------:R-:W-:Y:S02]  /*8b80*/  HFMA2 R12, -RZ, RZ, 0, 4.76837158203125e-07 ;  /* 0x00000008ff0c7431 */ /* 0x000fe400000001ff */
[----:B------:R-:W-:-:S04]  /*8b90*/  FADD R40, R13, R14 ;  /* 0x0000000e0d287221 */ /* 0x000fc80000000000 */
[----:B------:R-:W-:-:S07]  /*8ba0*/  IMAD.MOV.U32 R13, RZ, RZ, R40 ;  /* 0x000000ffff0d7224 */ /* 0x000fce00078e0028 */
[----:B------:R-:W-:Y:S05]  /*8bb0*/  WARPSYNC.COLLECTIVE R15, `(.L_x_13368) ;  /* 0x000000000f087348 */ /* 0x000fea0003c00000 */
[----:B------:R0:W1:Y:S02]  /*8bc0*/  SHFL.BFLY P6, R14, R13, R12, R11 ;  /* 0x0c00000c0d0e7389 */ /* 0x00006400000c000b */
[----:B01----:R-:W-:Y:S05]  /*8bd0*/  ENDCOLLECTIVE ;  /* 0x000000000000791b */ /* 0x003fea0003800000 */
.L_x_13368:
[----:B------:R-:W-:Y:S01]  /*8be0*/  MOV R12, 0x4 ;  /* 0x00000004000c7802 */ /* 0x000fe20000000f00 */
[----:B------:R-:W-:-:S04]  /*8bf0*/  FADD R41, R40, R14 ;  /* 0x0000000e28297221 */ /* 0x000fc80000000000 */
[----:B------:R-:W-:-:S07]  /*8c00*/  IMAD.MOV.U32 R13, RZ, RZ, R41 ;  /* 0x000000ffff0d7224 */ /* 0x000fce00078e0029 */
[----:B------:R-:W-:Y:S05]  /*8c10*/  WARPSYNC.COLLECTIVE R15, `(.L_x_13369) ;  /* 0x000000000f087348 */ /* 0x000fea0003c00000 */
[----:B------:R0:W1:Y:S02]  /*8c20*/  SHFL.BFLY P6, R14, R13, R12, R11 ;  /* 0x0c00000c0d0e7389 */ /* 0x00006400000c000b */
[----:B01----:R-:W-:Y:S05]  /*8c30*/  ENDCOLLECTIVE ;  /* 0x000000000000791b */ /* 0x003fea0003800000 */
.L_x_13369:
[----:B------:R-:W-:Y:S02]  /*8c40*/  HFMA2 R12, -RZ, RZ, 0, 1.1920928955078125e-07 ;  /* 0x00000002ff0c7431 */ /* 0x000fe400000001ff */
[----:B------:R-:W-:-:S04]  /*8c50*/  FADD R42, R41, R14 ;  /* 0x0000000e292a7221 */ /* 0x000fc80000000000 */
[----:B------:R-:W-:-:S07]  /*8c60*/  IMAD.MOV.U32 R13, RZ, RZ, R42 ;  /* 0x000000ffff0d7224 */ /* 0x000fce00078e002a */
[----:B------:R-:W-:Y:S05]  /*8c70*/  WARPSYNC.COLLECTIVE R15, `(.L_x_13370) ;  /* 0x000000000f087348 */ /* 0x000fea0003c00000 */
[----:B------:R0:W1:Y:S02]  /*8c80*/  SHFL.BFLY P6, R14, R13, R12, R11 ;  /* 0x0c00000c0d0e7389 */ /* 0x00006400000c000b */
[----:B01----:R-:W-:Y:S05]  /*8c90*/  ENDCOLLECTIVE ;  /* 0x000000000000791b */ /* 0x003fea0003800000 */
.L_x_13370:
[----:B------:R-:W-:Y:S01]  /*8ca0*/  MOV R12, 0x1 ;  /* 0x00000001000c7802 */ /* 0x000fe20000000f00 */
[----:B------:R-:W-:-:S04]  /*8cb0*/  FADD R43, R42, R14 ;  /* 0x0000000e2a2b7221 */ /* 0x000fc80000000000 */
[----:B------:R-:W-:-:S07]  /*8cc0*/  IMAD.MOV.U32 R13, RZ, RZ, R43 ;  /* 0x000000ffff0d7224 */ /* 0x000fce00078e002b */
[----:B------:R-:W-:Y:S05]  /*8cd0*/  WARPSYNC.COLLECTIVE R15, `(.L_x_13371) ;  /* 0x000000000f087348 */ /* 0x000fea0003c00000 */
[----:B------:R0:W1:Y:S02]  /*8ce0*/  SHFL.BFLY P6, R14, R13, R12, R11 ;  /* 0x0c00000c0d0e7389 */ /* 0x00006400000c000b */
[----:B01----:R-:W-:Y:S05]  /*8cf0*/  ENDCOLLECTIVE ;  /* 0x000000000000791b */ /* 0x003fea0003800000 */
.L_x_13371:
[----:B------:R-:W-:Y:S05]  /*8d00*/  BRA `(.L_x_13372) ;  /* 0xffffffdc00407947 */ /* 0x000fea000383ffff */
        .weak           $__internal_195_$__cuda_sm3x_div_rn_noftz_f32_slowpath
        .type           $__internal_195_$__cuda_sm3x_div_rn_noftz_f32_slowpath,@function
        .size           $__internal_195_$__cuda_sm3x_div_rn_noftz_f32_slowpath,(.L_x_37572 - $__internal_195_$__cuda_sm3x_div_rn_noftz_f32_slowpath)
$__internal_195_$__cuda_sm3x_div_rn_noftz_f32_slowpath:
        /* <DEDUP_REMOVED lines=34> */
.L_x_13374:
        /* <DEDUP_REMOVED lines=51> */
.L_x_13381:
[----:B------:R-:W-:-:S04]  /*9260*/  LOP3.LUT R12, R12, 0x80000000, RZ, 0xc0, !PT ;  /* 0x800000000c0c7812 */ /* 0x000fc800078ec0ff */
[----:B------:R-:W-:Y:S01]  /*9270*/  LOP3.LUT R12, R12, 0x7f800000, RZ, 0xfc, !PT ;  /* 0x7f8000000c0c7812 */ /* 0x000fe200078efcff */
[----:B------:R-:W-:Y:S06]  /*9280*/  BRA `(.L_x_13382) ;  /* 0x0000000000047947 */ /* 0x000fec0003800000 */
.L_x_13380:
[----:B------:R-:W-:-:S07]  /*9290*/  IMAD R12, R61, 0x800000, R12 ;  /* 0x008000003d0c7824 */ /* 0x000fce00078e020c */
.L_x_13382:
[----:B------:R-:W-:Y:S05]  /*92a0*/  BSYNC.RECONVERGENT B2 ;  /* 0x0000000000027941 */ /* 0x000fea0003800200 */
.L_x_13379:
[----:B------:R-:W-:Y:S05]  /*92b0*/  BRA `(.L_x_13383) ;  /* 0x0000000000207947 */ /* 0x000fea0003800000 */
.L_x_13378:
[----:B------:R-:W-:-:S04]  /*92c0*/  LOP3.LUT R12, R12, 0x80000000, R27, 0x48, !PT ;  /* 0x800000000c0c7812 */ /* 0x000fc800078e481b */
[----:B------:R-:W-:Y:S01]  /*92d0*/  LOP3.LUT R12, R12, 0x7f800000, RZ, 0xfc, !PT ;  /* 0x7f8000000c0c7812 */ /* 0x000fe200078efcff */
[----:B------:R-:W-:Y:S06]  /*92e0*/  BRA `(.L_x_13383) ;  /* 0x0000000000147947 */ /* 0x000fec0003800000 */
.L_x_13377:
[----:B------:R-:W-:Y:S01]  /*92f0*/  LOP3.LUT R12, R12, 0x80000000, R27, 0x48, !PT ;  /* 0x800000000c0c7812 */ /* 0x000fe200078e481b */
[----:B------:R-:W-:Y:S06]  /*9300*/  BRA `(.L_x_13383) ;  /* 0x00000000000c7947 */ /* 0x000fec0003800000 */
.L_x_13376:
[----:B------:R-:W0:Y:S01]  /*9310*/  MUFU.RSQ R12, -QNAN ;  /* 0xffc00000000c7908 */ /* 0x000e220000001400 */
[----:B------:R-:W-:Y:S05]  /*9320*/  BRA `(.L_x_13383) ;  /* 0x0000000000047947 */ /* 0x000fea0003800000 */
.L_x_13375:
[----:B------:R-:W-:-:S07]  /*9330*/  FADD.FTZ R12, R27, R12 ;  /* 0x0000000c1b0c7221 */ /* 0x000fce0000010000 */
.L_x_13383:
[----:B------:R-:W-:Y:S05]  /*9340*/  BSYNC.RECONVERGENT B1 ;  /* 0x0000000000017941 */ /* 0x000fea0003800200 */
.L_x_13373:
[----:B------:R-:W-:Y:S01]  /*9350*/  HFMA2 R13, -RZ, RZ, 0, 0 ;  /* 0x00000000ff0d7431 */ /* 0x000fe200000001ff */
[----:B0-----:R-:W-:Y:S01]  /*9360*/  MOV R11, R12 ;  /* 0x0000000c000b7202 */ /* 0x001fe20000000f00 */
[----:B------:R-:W-:-:S04]  /*9370*/  IMAD.MOV.U32 R12, RZ, RZ, R15 ;  /* 0x000000ffff0c7224 */ /* 0x000fc800078e000f */
[----:B------:R-:W-:Y:S05]  /*9380*/  RET.REL.NODEC R12 `(_Z15SoftmaxWarpImplI22BroadcastScaleMaskLoadIffbLm3EiE11DirectStoreIffEfLi1ELi16ELi32ELi1ELb1EL9Algorithm0EEvT_T0_ll) ;  /* 0xffffff6c0c1c7950 */ /* 0x000fea0003c3ffff */
.L_x_13384:
        /* <DEDUP_REMOVED lines=15> */
.L_x_37572:


//--------------------- .text._Z15SoftmaxWarpImplI22BroadcastScaleMaskLoadIffbLm3EiE11DirectStoreIffEfLi1ELi16ELi32ELi1ELb0EL9Algorithm0EEvT_T0_ll --------------------------
	.section	.text._Z15SoftmaxWarpImplI22BroadcastScaleMaskLoadIffbLm3EiE11DirectStoreIffEfLi1ELi16ELi32ELi1ELb0EL9Algorithm0EEvT_T0_ll,"ax",@progbits
	.align	128
        .global         _Z15SoftmaxWarpImplI22BroadcastScaleMaskLoadIffbLm3EiE11DirectStoreIffEfLi1ELi16ELi32ELi1ELb0EL9Algorithm0EEvT_T0_ll
        .type           _Z15SoftmaxWarpImplI22BroadcastScaleMaskLoadIffbLm3EiE11DirectStoreIffEfLi1ELi16ELi32ELi1ELb0EL9Algorithm0EEvT_T0_ll,@function
        .size           _Z15SoftmaxWarpImplI22BroadcastScaleMaskLoadIffbLm3EiE11DirectStoreIffEfLi1ELi16ELi32ELi1ELb0EL9Algorithm0EEvT_T0_ll,(.L_x_37573 - _Z15SoftmaxWarpImplI22BroadcastScaleMaskLoadIffbLm3EiE11DirectStoreIffEfLi1ELi16ELi32ELi1ELb0EL9Algorithm0EEvT_T0_ll)
        .other          _Z15SoftmaxWarpImplI22BroadcastScaleMaskLoadIffbLm3EiE11DirectStoreIffEfLi1ELi16ELi32ELi1ELb0EL9Algorithm0EEvT_T0_ll,@"STO_CUDA_ENTRY STV_DEFAULT"
_Z15SoftmaxWarpImplI22BroadcastScaleMaskLoadIffbLm3EiE11DirectStoreIffEfLi1ELi16ELi32ELi1ELb0EL9Algorithm0EEvT_T0_ll:
.text._Z15SoftmaxWarpImplI22BroadcastScaleMaskLoadIffbLm3EiE11DirectStoreIffEfLi1ELi16ELi32ELi1ELb0EL9Algorithm0EEvT_T0_ll:
        /* <DEDUP_REMOVED lines=29> */
.L_x_13385:
        /* <DEDUP_REMOVED lines=14> */
.L_x_13420:
        /* <DEDUP_REMOVED lines=13> */
[----:B------:R-:W-:Y:S02]  /*0380*/  SHF.R.S64 R14, RZ, 0x1e, R17 ;  /* 0x0000001eff0e7819 */ /* 0x000fe40000001011 */
[----:B------:R-:W-:-:S04]  /*0390*/  LOP3.LUT R10, R16, UR49, RZ, 0x3c, !PT ;  /* 0x00000031100a7c12 */ /* 0x000fc8000f8e3cff */
[----:B------:R-:W-:Y:S02]  /*03a0*/  ISETP.GE.AND P2, PT, R10, RZ, PT ;  /* 0x000000ff0a00720c */ /* 0x000fe40003f46270 */
[----:B------:R-:W-:-:S04]  /*03b0*/  LOP3.LUT R10, R7, UR49, RZ, 0x3c, !PT ;  /* 0x00000031070a7c12 */ /* 0x000fc8000f8e3cff */
[----:B------:R-:W-:Y:S01]  /*03c0*/  ISETP.GE.AND P0, PT, R10, RZ, PT ;  /* 0x000000ff0a00720c */ /* 0x000fe20003f06270 */
        /* <DEDUP_REMOVED lines=16> */
[----:B------:R-:W0:Y:S01]  /*04d0*/  I2F.RP R3, UR9 ;  /* 0x0000000900037d06 */ /* 0x000e220008209400 */
[----:B------:R-:W-:Y:S02]  /*04e0*/  IMAD R2, R5, UR8, R2 ;  /* 0x0000000805027c24 */ /* 0x000fe4000f8e0202 */
[----:B------:R-:W-:Y:S01]  /*04f0*/  ISETP.LT.U32.AND P4, PT, R0, UR8, PT ;  /* 0x0000000800007c0c */ /* 0x000fe2000bf81070 */
[----:B------:R-:W-:Y:S02]  /*0500*/  IMAD.HI.U32 R5, R8, UR7, RZ ;  /* 0x0000000708057c27 */ /* 0x000fe4000f8e00ff */
[----:B------:R-:W-:-:S02]  /*0510*/  ISETP.LT.U32.AND P6, PT, R2, UR8, PT ;  /* 0x0000000802007c0c */ /* 0x000fc4000bfc1070 */
[----:B------:R-:W-:-:S04]  /*0520*/  IMAD.MOV R9, RZ, RZ, -R5 ;  /* 0x000000ffff097224 */ /* 0x000fc800078e0a05 */
[----:B------:R-:W-:Y:S01]  /*0530*/  IMAD R8, R9, UR8, R8 ;  /* 0x0000000809087c24 */ /* 0x000fe2000f8e0208 */
[----:B0-----:R-:W0:Y:S03]  /*0540*/  MUFU.RCP R3, R3 ;  /* 0x0000000300037308 */ /* 0x001e260000001000 */
[----:B------:R-:W-:Y:S02]  /*0550*/  @!P4 IADD3 R0, PT, PT, R0, -UR8, RZ ;  /* 0x800000080000cc10 */ /* 0x000fe4000fffe0ff */
[----:B------:R-:W-:Y:S01]  /*0560*/  @!P4 IADD3 R6, PT, PT, R6, 0x1, RZ ;  /* 0x000000010606c810 */ /* 0x000fe20007ffe0ff */
[----:B------:R-:W-:Y:S01]  /*0570*/  @!P6 VIADD R2, R2, -UR8 ;  /* 0x800000080202ec36 */ /* 0x000fe20008000000 */
[----:B------:R-:W-:Y:S02]  /*0580*/  ISETP.GE.U32.AND P1, PT, R0, UR8, PT ;  /* 0x0000000800007c0c */ /* 0x000fe4000bf26070 */
[----:B------:R-:W-:-:S02]  /*0590*/  IADD3 R0, PT, PT, R25, 0x80, RZ ;  /* 0x0000008019007810 */ /* 0x000fc40007ffe0ff */
[----:B------:R-:W-:Y:S01]  /*05a0*/  ISETP.GE.U32.AND P5, PT, R2, UR8, PT ;  /* 0x0000000802007c0c */ /* 0x000fe2000bfa6070 */
[----:B------:R-:W-:Y:S01]  /*05b0*/  VIADD R2, R25, 0xa0 ;  /* 0x000000a019027836 */ /* 0x000fe20000000000 */
[----:B------:R-:W-:Y:S02]  /*05c0*/  IABS R18, R0 ;  /* 0x0000000000127213 */ /* 0x000fe40000000000 */
[----:B------:R-:W-:Y:S02]  /*05d0*/  IADD3 R14, P4, PT, R14, UR36, RZ ;  /* 0x000000240e0e7c10 */ /* 0x000fe4000ff9e0ff */
[----:B------:R-:W-:Y:S01]  /*05e0*/  LOP3.LUT R12, R2, UR49, RZ, 0x3c, !PT ;  /* 0x00000031020c7c12 */ /* 0x000fe2000f8e3cff */
[----:B------:R-:W-:Y:S01]  /*05f0*/  IMAD.HI.U32 R11, R18, UR7, RZ ;  /* 0x00000007120b7c27 */ /* 0x000fe2000f8e00ff */
[----:B0-----:R-:W-:Y:S02]  /*0600*/  IADD3 R3, PT, PT, R3, 0xffffffe, RZ ;  /* 0x0ffffffe03037810 */ /* 0x001fe40007ffe0ff */
[----:B------:R-:W-:Y:S01]  /*0610*/  LEA.HI.X.SX32 R15, R17, UR37, 0x2, P4 ;  /* 0x00000025110f7c11 */ /* 0x000fe2000a0f16ff */
[----:B------:R-:W-:Y:S01]  /*0620*/  @P1 VIADD R6, R6, 0x1 ;  /* 0x0000000106061836 */ /* 0x000fe20000000000 */
[----:B------:R-:W-:Y:S01]  /*0630*/  ISETP.LT.U32.AND P1, PT, R8, UR8, PT ;  /* 0x0000000808007c0c */ /* 0x000fe2000bf21070 */
[----:B------:R-:W-:Y:S01]  /*0640*/  IMAD.MOV R9, RZ, RZ, -R11 ;  /* 0x000000ffff097224 */ /* 0x000fe200078e0a0b */
[----:B------:R-:W-:Y:S01]  /*0650*/  ISETP.GE.AND P4, PT, R12, RZ, PT ;  /* 0x000000ff0c00720c */ /* 0x000fe20003f86270 */
[----:B------:R-:W0:Y:S01]  /*0660*/  F2I.FTZ.U32.TRUNC.NTZ R3, R3 ;  /* 0x0000000300037305 */ /* 0x000e22000021f000 */
[----:B------:R-:W-:Y:S01]  /*0670*/  SHF.R.S64 R12, RZ, 0x1e, R16 ;  /* 0x0000001eff0c7819 */ /* 0x000fe20000001010 */
[----:B------:R-:W-:Y:S01]  /*0680*/  @!P6 VIADD R4, R4, 0x1 ;  /* 0x000000010404e836 */ /* 0x000fe20000000000 */
[----:B------:R1:W2:Y:S01]  /*0690*/  LDG.E R14, desc[UR4][R14.64] ;  /* 0x000000040e0e7981 */ /* 0x0002a2000c1e1900 */
[----:B------:R-:W-:Y:S01]  /*06a0*/  IMAD R18, R9, UR8, R18 ;  /* 0x0000000809127c24 */ /* 0x000fe2000f8e0212 */
[----:B------:R-:W-:Y:S01]  /*06b0*/  IADD3 R12, P6, PT, R12, UR36, RZ ;  /* 0x000000240c0c7c10 */ /* 0x000fe2000ffde0ff */
[----:B------:R-:W-:Y:S01]  /*06c0*/  @P5 VIADD R4, R4, 0x1 ;  /* 0x0000000104045836 */ /* 0x000fe20000000000 */
[----:B------:R-:W-:-:S02]  /*06d0*/  LOP3.LUT R10, R0, UR49, RZ, 0x3c, !PT ;  /* 0x00000031000a7c12 */ /* 0x000fc4000f8e3cff */
[----:B------:R-:W-:Y:S02]  /*06e0*/  @!P3 IADD3 R6, PT, PT, -R6, RZ, RZ ;  /* 0x000000ff0606b210 */ /* 0x000fe40007ffe1ff */
[----:B------:R-:W-:Y:S02]  /*06f0*/  @!P1 IADD3 R8, PT, PT, R8, -UR8, RZ ;  /* 0x8000000808089c10 */ /* 0x000fe4000fffe0ff */
[----:B------:R-:W-:Y:S02]  /*0700*/  LEA.HI.X.SX32 R13, R16, UR37, 0x2, P6 ;  /* 0x00000025100d7c11 */ /* 0x000fe4000b0f16ff */
[----:B------:R-:W-:Y:S02]  /*0710*/  ISETP.GE.U32.AND P5, PT, R8, UR8, PT ;  /* 0x0000000808007c0c */ /* 0x000fe4000bfa6070 */
[----:B------:R-:W-:Y:S02]  /*0720*/  ISETP.LT.U32.AND P6, PT, R18, UR8, PT ;  /* 0x0000000812007c0c */ /* 0x000fe4000bfc1070 */
[----:B-1----:R-:W-:-:S02]  /*0730*/  IABS R15, R2 ;  /* 0x00000002000f7213 */ /* 0x002fc40000000000 */
[----:B------:R-:W-:Y:S02]  /*0740*/  @!P1 IADD3 R5, PT, PT, R5, 0x1, RZ ;  /* 0x0000000105059810 */ /* 0x000fe40007ffe0ff */
[----:B------:R-:W-:Y:S01]  /*0750*/  ISETP.GE.AND P3, PT, R10, RZ, PT ;  /* 0x000000ff0a00720c */ /* 0x000fe20003f66270 */
[----:B------:R-:W-:Y:S01]  /*0760*/  IMAD.HI.U32 R10, R15, UR7, RZ ;  /* 0x000000070f0a7c27 */ /* 0x000fe2000f8e00ff */
[----:B0-----:R-:W-:Y:S02]  /*0770*/  R2UR UR5, R3 ;  /* 0x00000000030572ca */ /* 0x001fe400000e0000 */
[----:B------:R-:W-:Y:S01]  /*0780*/  SHF.R.S64 R8, RZ, 0x1e, R7 ;  /* 0x0000001eff087819 */ /* 0x000fe20000001007 */
[----:B------:R-:W-:Y:S01]  /*0790*/  @P5 VIADD R5, R5, 0x1 ;  /* 0x0000000105055836 */ /* 0x000fe20000000000 */
[----:B------:R-:W-:Y:S02]  /*07a0*/  ISETP.NE.AND P1, PT, RZ, UR49, PT ;  /* 0x00000031ff007c0c */ /* 0x000fe4000bf25270 */
[----:B------:R-:W-:Y:S01]  /*07b0*/  LOP3.LUT R20, RZ, UR49, RZ, 0x33, !PT ;  /* 0x00000031ff147c12 */ /* 0x000fe2000f8e33ff */
[----:B------:R-:W-:Y:S01]  /*07c0*/  @!P6 VIADD R18, R18, -UR8 ;  /* 0x800000081212ec36 */ /* 0x000fe20008000000 */
[----:B------:R-:W-:-:S02]  /*07d0*/  IADD3 R8, P5, PT, R8, UR36, RZ ;  /* 0x0000002408087c10 */ /* 0x000fc4000ffbe0ff */
[----:B------:R-:W-:Y:S02]  /*07e0*/  SEL R3, R20, R6, !P1 ;  /* 0x0000000614037207 */ /* 0x000fe40004800000 */
[----:B------:R-:W-:Y:S02]  /*07f0*/  IADD3 R24, PT, PT, -R10, RZ, RZ ;  /* 0x000000ff0a187210 */ /* 0x000fe40007ffe1ff */
[----:B------:R-:W-:Y:S02]  /*0800*/  LEA.HI.X.SX32 R9, R7, UR37, 0x2, P5 ;  /* 0x0000002507097c11 */ /* 0x000fe4000a8f16ff */
[----:B------:R-:W-:Y:S01]  /*0810*/  ISETP.GE.U32.AND P5, PT, R18, UR8, PT ;  /* 0x0000000812007c0c */ /* 0x000fe2000bfa6070 */
[----:B------:R-:W-:Y:S01]  /*0820*/  IMAD R15, R24, UR8, R15 ;  /* 0x00000008180f7c24 */ /* 0x000fe2000f8e020f */
[----:B------:R-:W-:Y:S01]  /*0830*/  IADD3 R6, PT, PT, -R3, RZ, RZ ;  /* 0x000000ff03067210 */ /* 0x000fe20007ffe1ff */
[----:B------:R-:W-:Y:S01]  /*0840*/  @!P2 IMAD.MOV R4, RZ, RZ, -R4 ;  /* 0x000000ffff04a224 */ /* 0x000fe200078e0a04 */
[----:B------:R-:W-:Y:S01]  /*0850*/  UIADD3 UR6, UPT, UPT, URZ, -UR5, URZ ;  /* 0x80000005ff067290 */ /* 0x000fe2000fffe0ff */
[----:B------:R-:W-:-:S02]  /*0860*/  @!P0 IADD3 R5, PT, PT, -R5, RZ, RZ ;  /* 0x000000ff05058210 */ /* 0x000fc40007ffe1ff */
[----:B------:R-:W-:Y:S01]  /*0870*/  IMAD R17, R6, UR49, R17 ;  /* 0x0000003106117c24 */ /* 0x000fe2000f8e0211 */
[----:B------:R-:W-:Y:S01]  /*0880*/  R2UR UR10, R22 ;  /* 0x00000000160a72ca */ /* 0x000fe200000e0000 */
[----:B------:R-:W-:Y:S01]  /*0890*/  UIMAD UR6, UR6, UR9, URZ ;  /* 0x00000009060672a4 */ /* 0x000fe2000f8e02ff */
[----:B------:R-:W-:Y:S02]  /*08a0*/  R2UR UR11, R23 ;  /* 0x00000000170b72ca */ /* 0x000fe400000e0000 */
[----:B------:R-:W-:Y:S02]  /*08b0*/  ISETP.LT.U32.AND P2, PT, R15, UR8, PT ;  /* 0x000000080f007c0c */ /* 0x000fe4000bf41070 */
[C---:B------:R-:W-:Y:S01]  /*08c0*/  SEL R6, R20.reuse, R4, !P1 ;  /* 0x0000000414067207 */ /* 0x040fe20004800000 */
[----:B------:R-:W-:Y:S01]  /*08d0*/  @!P6 VIADD R11, R11, 0x1 ;  /* 0x000000010b0be836 */ /* 0x000fe20000000000 */
[----:B------:R-:W-:Y:S01]  /*08e0*/  UMOV UR4, URZ ;  /* 0x000000ff00047c82 */ /* 0x000fe20008000000 */
[----:B------:R-:W-:Y:S01]  /*08f0*/  SEL R4, R20, R5, !P1 ;  /* 0x0000000514047207 */ /* 0x000fe20004800000 */
[----:B------:R-:W-:Y:S01]  /*0900*/  UIMAD.WIDE.U32 UR4, UR5, UR6, UR4 ;  /* 0x00000006050472a5 */ /* 0x000fe2000f8e0004 */
[----:B------:R-:W-:Y:S01]  /*0910*/  IADD3 R5, PT, PT, -R6, RZ, RZ ;  /* 0x000000ff06057210 */ /* 0x000fe20007ffe1ff */
[----:B------:R-:W-:Y:S01]  /*0920*/  @P5 VIADD R11, R11, 0x1 ;  /* 0x000000010b0b5836 */ /* 0x000fe20000000000 */
[----:B------:R-:W-:-:S02]  /*0930*/  IABS R18, R17 ;  /* 0x0000001100127213 */ /* 0x000fc40000000000 */
[----:B------:R-:W-:Y:S01]  /*0940*/  IADD3 R24, PT, PT, -R4, RZ, RZ ;  /* 0x000000ff04187210 */ /* 0x000fe20007ffe1ff */
[----:B------:R-:W-:Y:S01]  /*0950*/  IMAD R16, R5, UR49, R16 ;  /* 0x0000003105107c24 */ /* 0x000fe2000f8e0210 */
[----:B------:R-:W-:Y:S01]  /*0960*/  @!P3 IADD3 R11, PT, PT, -R11, RZ, RZ ;  /* 0x000000ff0b0bb210 */ /* 0x000fe20007ffe1ff */
[----:B------:R-:W-:Y:S01]  /*0970*/  IMAD.HI.U32 R21, R18, UR5, RZ ;  /* 0x0000000512157c27 */ /* 0x000fe2000f8e00ff */
[----:B------:R-:W3:Y:S03]  /*0980*/  LDG.E R13, desc[UR10][R12.64] ;  /* 0x0000000a0c0d7981 */ /* 0x000ee6000c1e1900 */
[----:B------:R-:W-:Y:S01]  /*0990*/  IMAD R7, R24, UR49, R7 ;  /* 0x0000003118077c24 */ /* 0x000fe2000f8e0207 */
[----:B------:R-:W-:Y:S01]  /*09a0*/  IABS R19, R16 ;  /* 0x0000001000137213 */ /* 0x000fe20000000000 */
[----:B------:R-:W-:Y:S01]  /*09b0*/  @!P2 VIADD R15, R15, -UR8 ;  /* 0x800000080f0fac36 */ /* 0x000fe20008000000 */
[----:B------:R-:W-:Y:S01]  /*09c0*/  SEL R5, R20, R11, !P1 ;  /* 0x0000000b14057207 */ /* 0x000fe20004800000 */
[----:B------:R0:W4:Y:S01]  /*09d0*/  LDG.E R12, desc[UR10][R8.64] ;  /* 0x0000000a080c7981 */ /* 0x000122000c1e1900 */
[----:B------:R-:W-:Y:S01]  /*09e0*/  IABS R26, R7 ;  /* 0x00000007001a7213 */ /* 0x000fe20000000000 */
[----:B------:R-:W-:Y:S01]  /*09f0*/  IMAD.HI.U32 R24, R19, UR5, RZ ;  /* 0x0000000513187c27 */ /* 0x000fe2000f8e00ff */
[----:B------:R-:W-:-:S02]  /*0a00*/  ISETP.GE.U32.AND P3, PT, R15, UR8, PT ;  /* 0x000000080f007c0c */ /* 0x000fc4000bf66070 */
[----:B------:R-:W-:Y:S01]  /*0a10*/  IADD3 R15, PT, PT, -R5, RZ, RZ ;  /* 0x000000ff050f7210 */ /* 0x000fe20007ffe1ff */
[----:B0-----:R-:W-:-:S04]  /*0a20*/  IMAD.MOV R9, RZ, RZ, -R21 ;  /* 0x000000ffff097224 */ /* 0x001fc800078e0a15 */
[----:B------:R-:W-:Y:S02]  /*0a30*/  IMAD R11, R9, UR9, R18 ;  /* 0x00000009090b7c24 */ /* 0x000fe4000f8e0212 */
[----:B------:R-:W-:-:S03]  /*0a40*/  IMAD.HI.U32 R33, R26, UR5, RZ ;  /* 0x000000051a217c27 */ /* 0x000fc6000f8e00ff */
[----:B------:R-:W-:Y:S01]  /*0a50*/  ISETP.LT.U32.AND P0, PT, R11, UR9, PT ;  /* 0x000000090b007c0c */ /* 0x000fe2000bf01070 */
[----:B------:R-:W-:Y:S02]  /*0a60*/  IMAD.MOV R18, RZ, RZ, -R24 ;  /* 0x000000ffff127224 */ /* 0x000fe400078e0a18 */
[----:B------:R-:W-:Y:S01]  /*0a70*/  IMAD R15, R15, UR49, R0 ;  /* 0x000000310f0f7c24 */ /* 0x000fe2000f8e0200 */
[----:B------:R-:W-:Y:S01]  /*0a80*/  IADD3 R27, PT, PT, -R33, RZ, RZ ;  /* 0x000000ff211b7210 */ /* 0x000fe20007ffe1ff */
[----:B------:R-:W-:Y:S02]  /*0a90*/  IMAD R18, R18, UR9, R19 ;  /* 0x0000000912127c24 */ /* 0x000fe4000f8e0213 */
[----:B------:R-:W-:Y:S01]  /*0aa0*/  @!P2 VIADD R10, R10, 0x1 ;  /* 0x000000010a0aa836 */ /* 0x000fe20000000000 */
[----:B------:R-:W-:Y:S01]  /*0ab0*/  IABS R32, R15 ;  /* 0x0000000f00207213 */ /* 0x000fe20000000000 */
[----:B------:R-:W-:Y:S01]  /*0ac0*/  IMAD R19, R27, UR9, R26 ;  /* 0x000000091b137c24 */ /* 0x000fe2000f8e021a */
[----:B------:R-:W-:-:S02]  /*0ad0*/  SHF.R.S64 R8, RZ, 0x1e, R0 ;  /* 0x0000001eff087819 */ /* 0x000fc40000001000 */
[----:B------:R-:W-:Y:S02]  /*0ae0*/  @P3 IADD3 R10, PT, PT, R10, 0x1, RZ ;  /* 0x000000010a0a3810 */ /* 0x000fe40007ffe0ff */
[----:B------:R-:W-:Y:S01]  /*0af0*/  ISETP.LT.U32.AND P2, PT, R18, UR9, PT ;  /* 0x0000000912007c0c */ /* 0x000fe2000bf41070 */
[----:B------:R-:W-:Y:S01]  /*0b00*/  IMAD.MOV.U32 R26, RZ, RZ, R32 ;  /* 0x000000ffff1a7224 */ /* 0x000fe200078e0020 */
[----:B------:R-:W-:Y:S01]  /*0b10*/  IADD3 R8, P5, PT, R8, UR36, RZ ;  /* 0x0000002408087c10 */ /* 0x000fe2000ffbe0ff */
[----:B------:R-:W-:Y:S01]  /*0b20*/  IMAD.MOV.U32 R27, RZ, RZ, R10 ;  /* 0x000000ffff1b7224 */ /* 0x000fe200078e000a */
[----:B------:R-:W-:Y:S01]  /*0b30*/  @!P0 IADD3 R11, PT, PT, R11, -UR9, RZ ;  /* 0x800000090b0b8c10 */ /* 0x000fe2000fffe0ff */
[----:B------:R-:W-:Y:S01]  /*0b40*/  IMAD.HI.U32 R32, R26, UR5, RZ ;  /* 0x000000051a207c27 */ /* 0x000fe2000f8e00ff */
[----:B------:R-:W-:Y:S02]  /*0b50*/  ISETP.LT.U32.AND P3, PT, R19, UR9, PT ;  /* 0x0000000913007c0c */ /* 0x000fe4000bf61070 */
[----:B------:R-:W-:Y:S01]  /*0b60*/  LEA.HI.X.SX32 R9, R0, UR37, 0x2, P5 ;  /* 0x0000002500097c11 */ /* 0x000fe2000a8f16ff */
[----:B------:R-:W-:Y:S01]  /*0b70*/  IMAD.MOV R35, RZ, RZ, -R32 ;  /* 0x000000ffff237224 */ /* 0x000fe200078e0a20 */
[----:B------:R-:W-:-:S02]  /*0b80*/  ISETP.GE.U32.AND P5, PT, R11, UR9, PT ;  /* 0x000000090b007c0c */ /* 0x000fc4000bfa6070 */
[----:B------:R-:W-:Y:S01]  /*0b90*/  @!P4 IADD3 R27, PT, PT, -R27, RZ, RZ ;  /* 0x000000ff1b1bc210 */ /* 0x000fe20007ffe1ff */
[----:B------:R0:W5:Y:S01]  /*0ba0*/  LDG.E R0, desc[UR10][R8.64] ;  /* 0x0000000a08007981 */ /* 0x000162000c1e1900 */
[----:B------:R-:W-:Y:S02]  /*0bb0*/  @!P2 IADD3 R18, PT, PT, R18, -UR9, RZ ;  /* 0x800000091212ac10 */ /* 0x000fe4000fffe0ff */
[----:B------:R-:W-:Y:S02]  /*0bc0*/  SEL R11, R20, R27, !P1 ;  /* 0x0000001b140b7207 */ /* 0x000fe40004800000 */
[----:B------:R-:W-:Y:S01]  /*0bd0*/  ISETP.GE.U32.AND P6, PT, R18, UR9, PT ;  /* 0x0000000912007c0c */ /* 0x000fe2000bfc6070 */
[----:B------:R-:W-:Y:S02]  /*0be0*/  @!P3 VIADD R19, R19, -UR9 ;  /* 0x800000091313bc36 */ /* 0x000fe40008000000 */
[----:B0-----:R-:W-:Y:S01]  /*0bf0*/  IMAD R8, R35, UR9, R26 ;  /* 0x0000000923087c24 */ /* 0x001fe2000f8e021a */
[----:B------:R-:W-:Y:S01]  /*0c00*/  LOP3.LUT R10, R17, UR50, RZ, 0x3c, !PT ;  /* 0x00000032110a7c12 */ /* 0x000fe2000f8e3cff */
[----:B------:R-:W-:Y:S01]  /*0c10*/  IMAD.MOV R9, RZ, RZ, -R11 ;  /* 0x000000ffff097224 */ /* 0x000fe200078e0a0b */
[----:B------:R-:W-:-:S02]  /*0c20*/  @!P0 IADD3 R21, PT, PT, R21, 0x1, RZ ;  /* 0x0000000115158810 */ /* 0x000fc40007ffe0ff */
[----:B------:R-:W-:Y:S02]  /*0c30*/  ISETP.LT.U32.AND P0, PT, R8, UR9, PT ;  /* 0x0000000908007c0c */ /* 0x000fe4000bf01070 */
[----:B------:R-:W-:Y:S02]  /*0c40*/  LOP3.LUT R26, R16, UR50, RZ, 0x3c, !PT ;  /* 0x00000032101a7c12 */ /* 0x000fe4000f8e3cff */
[----:B------:R-:W-:Y:S01]  /*0c50*/  ISETP.GE.AND P4, PT, R10, RZ, PT ;  /* 0x000000ff0a00720c */ /* 0x000fe20003f86270 */
[----:B------:R-:W-:Y:S01]  /*0c60*/  IMAD R10, R9, UR49, R2 ;  /* 0x00000031090a7c24 */ /* 0x000fe2000f8e0202 */
[----:B------:R-:W-:Y:S01]  /*0c70*/  @P5 IADD3 R21, PT, PT, R21, 0x1, RZ ;  /* 0x0000000115155810 */ /* 0x000fe20007ffe0ff */
[----:B------:R-:W-:Y:S01]  /*0c80*/  @!P2 VIADD R24, R24, 0x1 ;  /* 0x000000011818a836 */ /* 0x000fe20000000000 */
[----:B------:R-:W-:Y:S02]  /*0c90*/  ISETP.GE.U32.AND P5, PT, R19, UR9, PT ;  /* 0x0000000913007c0c */ /* 0x000fe4000bfa6070 */
[----:B------:R-:W0:Y:S01]  /*0ca0*/  LDC.64 R18, c[0x0][0x390] ;  /* 0x0000e400ff127b82 */ /* 0x000e220000000a00 */
[----:B------:R-:W-:-:S02]  /*0cb0*/  ISETP.GE.AND P2, PT, R26, RZ, PT ;  /* 0x000000ff1a00720c */ /* 0x000fc40003f46270 */
[----:B------:R-:W-:Y:S02]  /*0cc0*/  LOP3.LUT R26, R7, UR50, RZ, 0x3c, !PT ;  /* 0x00000032071a7c12 */ /* 0x000fe4000f8e3cff */
[----:B------:R-:W-:Y:S02]  /*0cd0*/  IABS R9, R10 ;  /* 0x0000000a00097213 */ /* 0x000fe40000000000 */
[----:B------:R-:W-:Y:S01]  /*0ce0*/  @P6 IADD3 R24, PT, PT, R24, 0x1, RZ ;  /* 0x0000000118186810 */ /* 0x000fe20007ffe0ff */
[----:B------:R-:W-:Y:S01]  /*0cf0*/  @!P0 VIADD R8, R8, -UR9 ;  /* 0x8000000908088c36 */ /* 0x000fe20008000000 */
[----:B------:R-:W-:Y:S02]  /*0d00*/  MOV R37, R21 ;  /* 0x0000001500257202 */ /* 0x000fe40000000f00 */
        /* <DEDUP_REMOVED lines=23> */
[----:B------:R-:W-:Y:S01]  /*0e80*/  @!P5 IADD3 R26, PT, PT, R26, -UR8, RZ ;  /* 0x800000081a1adc10 */ /* 0x000fe2000fffe0ff */
[----:B------:R-:W-:Y:S01]  /*0e90*/  @!P5 VIADD R18, R18, 0x1 ;  /* 0x000000011212d836 */ /* 0x000fe20000000000 */
[----:B------:R-:W-:Y:S01]  /*0ea0*/  LOP3.LUT R2, R34, UR49, RZ, 0x3c, !PT ;  /* 0x0000003122027c12 */ /* 0x000fe2000f8e3cff */
[----:B------:R-:W-:Y:S01]  /*0eb0*/  @!P0 VIADD R32, R32, 0x1 ;  /* 0x0000000120208836 */ /* 0x000fe20000000000 */
[----:B------:R-:W-:Y:S01]  /*0ec0*/  ISETP.GE.U32.AND P6, PT, R26, UR8, PT ;  /* 0x000000081a007c0c */ /* 0x000fe2000bfc6070 */
[----:B------:R-:W5:Y:S01]  /*0ed0*/  LDG.E R8, desc[UR10][R8.64] ;  /* 0x0000000a08087981 */ /* 0x000f62000c1e1900 */
[----:B------:R-:W-:-:S11]  /*0ee0*/  ISETP.LT.U32.AND P5, PT, R24, UR9, PT ;  /* 0x0000000918007c0c */ /* 0x000fd6000bfa1070 */
[----:B------:R-:W-:Y:S02]  /*0ef0*/  @P6 IADD3 R18, PT, PT, R18, 0x1, RZ ;  /* 0x0000000112126810 */ /* 0x000fe40007ffe0ff */
[----:B------:R-:W-:Y:S01]  /*0f00*/  ISETP.GE.AND P6, PT, R2, RZ, PT ;  /* 0x000000ff0200720c */ /* 0x000fe20003fc6270 */
[----:B------:R-:W-:Y:S01]  /*0f10*/  @!P5 VIADD R24, R24, -UR9 ;  /* 0x800000091818dc36 */ /* 0x000fe20008000000 */
[----:B------:R-:W-:Y:S02]  /*0f20*/  ISETP.NE.AND P0, PT, RZ, UR50, PT ;  /* 0x00000032ff007c0c */ /* 0x000fe4000bf05270 */
[----:B------:R-:W-:-:S09]  /*0f30*/  ISETP.NE.AND.EX P2, PT, R19, RZ, PT, P2 ;  /* 0x000000ff1300720c */ /* 0x000fd20003f45320 */
[----:B------:R-:W-:Y:S02]  /*0f40*/  @!P6 IADD3 R18, PT, PT, -R18, RZ, RZ ;  /* 0x000000ff1212e210 */ /* 0x000fe40007ffe1ff */
[----:B------:R-:W-:Y:S02]  /*0f50*/  ISETP.GE.U32.AND P6, PT, R24, UR9, PT ;  /* 0x0000000918007c0c */ /* 0x000fe4000bfc6070 */
[----:B------:R-:W-:Y:S02]  /*0f60*/  SEL R26, R20, R18, !P1 ;  /* 0x00000012141a7207 */ /* 0x000fe40004800000 */
[----:B------:R-:W-:Y:S02]  /*0f70*/  LOP3.LUT R24, RZ, UR50, RZ, 0x33, !PT ;  /* 0x00000032ff187c12 */ /* 0x000fe4000f8e33ff */
[----:B------:R-:W-:Y:S02]  /*0f80*/  IADD3 R19, PT, PT, -R26, RZ, RZ ;  /* 0x000000ff1a137210 */ /* 0x000fe40007ffe1ff */
[----:B------:R-:W-:-:S02]  /*0f90*/  SEL R37, R24, R37, !P0 ;  /* 0x0000002518257207 */ /* 0x000fc40004000000 */
[----:B------:R-:W-:Y:S02]  /*0fa0*/  ISETP.NE.AND.EX P3, PT, R27, RZ, PT, P3 ;  /* 0x000000ff1b00720c */ /* 0x000fe40003f65330 */
[----:B------:R-:W-:Y:S01]  /*0fb0*/  SEL R3, R3, RZ, P2 ;  /* 0x000000ff03037207 */ /* 0x000fe20001000000 */
[----:B------:R-:W-:Y:S01]  /*0fc0*/  IMAD R19, R19, UR49, R34 ;  /* 0x0000003113137c24 */ /* 0x000fe2000f8e0222 */
[----:B------:R-:W-:Y:S01]  /*0fd0*/  SEL R18, R37, RZ, P3 ;  /* 0x000000ff25127207 */ /* 0x000fe20001800000 */
[----:B------:R-:W-:Y:S02]  /*0fe0*/  IMAD.MOV R2, RZ, RZ, -R37 ;  /* 0x000000ffff027224 */ /* 0x000fe400078e0a25 */
[----:B------:R-:W-:Y:S02]  /*0ff0*/  IMAD R3, R3, UR46, RZ ;  /* 0x0000002e03037c24 */ /* 0x000fe4000f8e02ff */
[----:B------:R-:W-:Y:S01]  /*1000*/  IMAD R17, R2, UR50, R17 ;  /* 0x0000003202117c24 */ /* 0x000fe2000f8e0211 */
[----:B------:R-:W-:Y:S01]  /*1010*/  IABS R2, R19 ;  /* 0x0000001300027213 */ /* 0x000fe20000000000 */
[----:B------:R-:W-:Y:S01]  /*1020*/  IMAD R18, R18, UR47, R3 ;  /* 0x0000002f12127c24 */ /* 0x000fe2000f8e0203 */
[----:B------:R-:W-:-:S02]  /*1030*/  LOP3.LUT R3, R15, UR50, RZ, 0x3c, !PT ;  /* 0x000000320f037c12 */ /* 0x000fc4000f8e3cff */
[----:B------:R-:W-:Y:S01]  /*1040*/  SEL R36, R24, R35, !P0 ;  /* 0x0000002318247207 */ /* 0x000fe20004000000 */
[----:B------:R-:W-:Y:S01]  /*1050*/  IMAD.HI.U32 R35, R2, UR5, RZ ;  /* 0x0000000502237c27 */ /* 0x000fe2000f8e00ff */
[----:B------:R-:W-:Y:S02]  /*1060*/  @P4 IADD3 R32, PT, PT, R32, 0x1, RZ ;  /* 0x0000000120204810 */ /* 0x000fe40007ffe0ff */
[----:B------:R-:W-:Y:S01]  /*1070*/  ISETP.GE.AND P4, PT, R3, RZ, PT ;  /* 0x000000ff0300720c */ /* 0x000fe20003f86270 */
[----:B------:R-:W-:Y:S01]  /*1080*/  IMAD.MOV R27, RZ, RZ, -R36 ;  /* 0x000000ffff1b7224 */ /* 0x000fe200078e0a24 */
[----:B------:R-:W-:-:S03]  /*1090*/  IADD3 R3, PT, PT, -R35, RZ, RZ ;  /* 0x000000ff23037210 */ /* 0x000fc60007ffe1ff */
[----:B------:R-:W-:Y:S02]  /*10a0*/  IMAD R27, R27, UR50, R16 ;  /* 0x000000321b1b7c24 */ /* 0x000fe4000f8e0210 */
[----:B------:R-:W-:Y:S01]  /*10b0*/  IMAD R16, R3, UR9, R2 ;  /* 0x0000000903107c24 */ /* 0x000fe2000f8e0202 */
[----:B------:R-:W-:Y:S02]  /*10c0*/  SHF.R.S64 R2, RZ, 0x1e, R34 ;  /* 0x0000001eff027819 */ /* 0x000fe40000001022 */
[----:B------:R-:W-:-:S03]  /*10d0*/  SEL R6, R6, RZ, P2 ;  /* 0x000000ff06067207 */ /* 0x000fc60001000000 */
[----:B------:R-:W-:Y:S01]  /*10e0*/  @!P4 IMAD.MOV R32, RZ, RZ, -R32 ;  /* 0x000000ffff20c224 */ /* 0x000fe200078e0a20 */
[----:B------:R-:W-:Y:S01]  /*10f0*/  IADD3 R2, P4, PT, R2, UR36, RZ ;  /* 0x0000002402027c10 */ /* 0x000fe2000ff9e0ff */
[----:B------:R-:W-:Y:S01]  /*1100*/  @!P5 VIADD R21, R21, 0x1 ;  /* 0x000000011515d836 */ /* 0x000fe20000000000 */
[----:B------:R-:W-:Y:S01]  /*1110*/  SEL R33, R24, R33, !P0 ;  /* 0x0000002118217207 */ /* 0x000fe20004000000 */
[----:B------:R-:W-:Y:S01]  /*1120*/  IMAD R37, R6, UR46, RZ ;  /* 0x0000002e06257c24 */ /* 0x000fe2000f8e02ff */
[----:B------:R-:W-:Y:S02]  /*1130*/  LEA.HI.X.SX32 R3, R34, UR37, 0x2, P4 ;  /* 0x0000002522037c11 */ /* 0x000fe4000a0f16ff */
[----:B------:R-:W-:Y:S02]  /*1140*/  LOP3.LUT R6, R10, UR50, RZ, 0x3c, !PT ;  /* 0x000000320a067c12 */ /* 0x000fe4000f8e3cff */
[----:B------:R-:W-:Y:S01]  /*1150*/  ISETP.LT.U32.AND P4, PT, R16, UR9, PT ;  /* 0x0000000910007c0c */ /* 0x000fe2000bf81070 */
[----:B------:R0:W5:Y:S01]  /*1160*/  LDG.E R9, desc[UR10][R2.64] ;  /* 0x0000000a02097981 */ /* 0x000162000c1e1900 */
[----:B------:R-:W-:-:S02]  /*1170*/  @P6 IADD3 R21, PT, PT, R21, 0x1, RZ ;  /* 0x0000000115156810 */ /* 0x000fc40007ffe0ff */
[----:B------:R-:W-:Y:S01]  /*1180*/  ISETP.GE.AND P6, PT, R6, RZ, PT ;  /* 0x000000ff0600720c */ /* 0x000fe20003fc6270 */
[----:B------:R-:W-:Y:S01]  /*1190*/  IMAD.MOV R6, RZ, RZ, -R33 ;  /* 0x000000ffff067224 */ /* 0x000fe200078e0a21 */
[----:B------:R-:W-:-:S03]  /*11a0*/  SEL R4, R4, RZ, P2 ;  /* 0x000000ff04047207 */ /* 0x000fc60001000000 */
[----:B------:R-:W-:Y:S01]  /*11b0*/  IMAD R6, R6, UR50, R7 ;  /* 0x0000003206067c24 */ /* 0x000fe2000f8e0207 */
[----:B------:R-:W-:Y:S01]  /*11c0*/  SEL R7, R33, RZ, P3 ;  /* 0x000000ff21077207 */ /* 0x000fe20001800000 */
[----:B0-----:R-:W-:Y:S01]  /*11d0*/  IMAD R2, R4, UR46, RZ ;  /* 0x0000002e04027c24 */ /* 0x001fe2000f8e02ff */
[----:B------:R-:W-:Y:S02]  /*11e0*/  IADD3 R4, PT, PT, R25, 0xe0, RZ ;  /* 0x000000e019047810 */ /* 0x000fe40007ffe0ff */
[----:B------:R-:W-:Y:S01]  /*11f0*/  @!P4 IADD3 R16, PT, PT, R16, -UR9, RZ ;  /* 0x800000091010cc10 */ /* 0x000fe2000fffe0ff */
[----:B------:R-:W-:Y:S01]  /*1200*/  IMAD R7, R7, UR47, R2 ;  /* 0x0000002f07077c24 */ /* 0x000fe2000f8e0202 */
[----:B------:R-:W-:Y:S02]  /*1210*/  SEL R32, R24, R32, !P0 ;  /* 0x0000002018207207 */ /* 0x000fe40004000000 */
[----:B------:R-:W-:Y:S02]  /*1220*/  IABS R3, R4 ;  /* 0x0000000400037213 */ /* 0x000fe40000000000 */
[----:B------:R-:W-:Y:S01]  /*1230*/  LOP3.LUT R2, R19, UR50, RZ, 0x3c, !PT ;  /* 0x0000003213027c12 */ /* 0x000fe2000f8e3cff */
[----:B------:R-:W-:Y:S01]  /*1240*/  @!P6 IMAD.MOV R21, RZ, RZ, -R21 ;  /* 0x000000ffff15e224 */ /* 0x000fe200078e0a15 */
[----:B------:R-:W-:-:S02]  /*1250*/  ISETP.GE.U32.AND P5, PT, R16, UR9, PT ;  /* 0x0000000910007c0c */ /* 0x000fc4000bfa6070 */
[----:B------:R-:W-:Y:S02]  /*1260*/  IADD3 R16, PT, PT, -R32, RZ, RZ ;  /* 0x000000ff20107210 */ /* 0x000fe40007ffe1ff */
[----:B------:R-:W-:Y:S01]  /*1270*/  ISETP.GE.AND P6, PT, R2, RZ, PT ;  /* 0x000000ff0200720c */ /* 0x000fe20003fc6270 */
[----:B------:R-:W-:-:S04]  /*1280*/  IMAD.HI.U32 R2, R3, UR7, RZ ;  /* 0x0000000703027c27 */ /* 0x000fc8000f8e00ff */
[----:B------:R-:W-:Y:S02]  /*1290*/  IMAD R15, R16, UR50, R15 ;  /* 0x00000032100f7c24 */ /* 0x000fe4000f8e020f */
[----:B------:R-:W-:-:S04]  /*12a0*/  IMAD.MOV R16, RZ, RZ, -R2 ;  /* 0x000000ffff107224 */ /* 0x000fc800078e0a02 */
[----:B------:R-:W-:Y:S01]  /*12b0*/  IMAD R3, R16, UR8, R3 ;  /* 0x0000000810037c24 */ /* 0x000fe2000f8e0203 */
[----:B------:R-:W-:-:S04]  /*12c0*/  @!P4 IADD3 R35, PT, PT, R35, 0x1, RZ ;  /* 0x000000012323c810 */ /* 0x000fc80007ffe0ff */
[----:B------:R-:W-:Y:S02]  /*12d0*/  ISETP.LT.U32.AND P4, PT, R3, UR8, PT ;  /* 0x0000000803007c0c */ /* 0x000fe4000bf81070 */
[----:B------:R-:W-:-:S11]  /*12e0*/  @P5 IADD3 R35, PT, PT, R35, 0x1, RZ ;  /* 0x0000000123235810 */ /* 0x000fd60007ffe0ff */
[----:B------:R-:W-:-:S05]  /*12f0*/  @!P4 VIADD R3, R3, -UR8 ;  /* 0x800000080303cc36 */ /* 0x000fca0008000000 */
[----:B------:R-:W-:Y:S02]  /*1300*/  ISETP.GE.U32.AND P5, PT, R3, UR8, PT ;  /* 0x0000000803007c0c */ /* 0x000fe4000bfa6070 */
[----:B------:R-:W-:Y:S01]  /*1310*/  LOP3.LUT R3, R4, UR49, RZ, 0x3c, !PT ;  /* 0x0000003104037c12 */ /* 0x000fe2000f8e3cff */
[----:B------:R-:W-:Y:S01]  /*1320*/  @!P4 VIADD R2, R2, 0x1 ;  /* 0x000000010202c836 */ /* 0x000fe20000000000 */
[----:B------:R-:W-:Y:S02]  /*1330*/  SEL R5, R5, RZ, P2 ;  /* 0x000000ff05057207 */ /* 0x000fe40001000000 */
[----:B------:R-:W-:Y:S02]  /*1340*/  ISETP.GE.AND P4, PT, R3, RZ, PT ;  /* 0x000000ff0300720c */ /* 0x000fe40003f86270 */
[----:B------:R-:W-:Y:S01]  /*1350*/  SEL R16, R32, RZ, P3 ;  /* 0x000000ff20107207 */ /* 0x000fe20001800000 */
[----:B------:R-:W-:Y:S01]  /*1360*/  IMAD R5, R5, UR46, RZ ;  /* 0x0000002e05057c24 */ /* 0x000fe2000f8e02ff */
[----:B------:R-:W-:-:S03]  /*1370*/  SEL R11, R11, RZ, P2 ;  /* 0x000000ff0b0b7207 */ /* 0x000fc60001000000 */
[----:B------:R-:W-:Y:S02]  /*1380*/  @P5 IADD3 R2, PT, PT, R2, 0x1, RZ ;  /* 0x0000000102025810 */ /* 0x000fe40007ffe0ff */
[----:B------:R-:W-:Y:S01]  /*1390*/  SEL R21, R24, R21, !P0 ;  /* 0x0000001518157207 */ /* 0x000fe20004000000 */
[----:B------:R-:W-:Y:S02]  /*13a0*/  IMAD R16, R16, UR47, R5 ;  /* 0x0000002f10107c24 */ /* 0x000fe4000f8e0205 */
[----:B------:R-:W-:Y:S01]  /*13b0*/  IMAD.MOV.U32 R5, RZ, RZ, R2 ;  /* 0x000000ffff057224 */ /* 0x000fe200078e0002 */
[----:B------:R-:W-:Y:S01]  /*13c0*/  IADD3 R3, PT, PT, -R21, RZ, RZ ;  /* 0x000000ff15037210 */ /* 0x000fe20007ffe1ff */
[----:B------:R-:W-:Y:S01]  /*13d0*/  IMAD R2, R11, UR46, RZ ;  /* 0x0000002e0b027c24 */ /* 0x000fe2000f8e02ff */
[----:B------:R-:W-:Y:S02]  /*13e0*/  SEL R33, R21, RZ, P3 ;  /* 0x000000ff15217207 */ /* 0x000fe40001800000 */
[----:B------:R-:W-:Y:S01]  /*13f0*/  @!P4 IADD3 R5, PT, PT, -R5, RZ, RZ ;  /* 0x000000ff0505c210 */ /* 0x000fe20007ffe1ff */
[----:B------:R-:W-:-:S02]  /*1400*/  IMAD R32, R3, UR50, R10 ;  /* 0x0000003203207c24 */ /* 0x000fc4000f8e020a */
[----:B------:R-:W-:Y:S02]  /*1410*/  IMAD R33, R33, UR47, R2 ;  /* 0x0000002f21217c24 */ /* 0x000fe4000f8e0202 */
[----:B------:R-:W0:Y:S01]  /*1420*/  LDC.64 R2, c[0x0][0x3a0] ;  /* 0x0000e800ff027b82 */ /* 0x000e220000000a00 */
[----:B------:R-:W-:Y:S01]  /*1430*/  SEL R5, R20, R5, !P1 ;  /* 0x0000000514057207 */ /* 0x000fe20004800000 */
[----:B------:R-:W-:Y:S01]  /*1440*/  @!P6 IMAD.MOV R35, RZ, RZ, -R35 ;  /* 0x000000ffff23e224 */ /* 0x000fe200078e0a23 */
[----:B------:R-:W-:Y:S02]  /*1450*/  SEL R34, R36, RZ, P3 ;  /* 0x000000ff24227207 */ /* 0x000fe40001800000 */
[----:B------:R-:W-:Y:S02]  /*1460*/  IADD3 R11, PT, PT, -R5, RZ, RZ ;  /* 0x000000ff050b7210 */ /* 0x000fe40007ffe1ff */
[----:B------:R-:W-:Y:S01]  /*1470*/  SEL R35, R24, R35, !P0 ;  /* 0x0000002318237207 */ /* 0x000fe20004000000 */
[----:B------:R-:W-:-:S02]  /*1480*/  IMAD R34, R34, UR47, R37 ;  /* 0x0000002f22227c24 */ /* 0x000fc4000f8e0225 */
[----:B------:R-:W-:Y:S02]  /*1490*/  IMAD R37, R11, UR49, R4 ;  /* 0x000000310b257c24 */ /* 0x000fe4000f8e0204 */
[----:B------:R-:W-:-:S03]  /*14a0*/  IMAD.MOV R10, RZ, RZ, -R35 ;  /* 0x000000ffff0a7224 */ /* 0x000fc600078e0a23 */
[----:B------:R-:W-:Y:S01]  /*14b0*/  IABS R11, R37 ;  /* 0x00000025000b7213 */ /* 0x000fe20000000000 */
[----:B------:R-:W-:-:S04]  /*14c0*/  IMAD R19, R10, UR50, R19 ;  /* 0x000000320a137c24 */ /* 0x000fc8000f8e0213 */
        /* <DEDUP_REMOVED lines=11> */
[----:B------:R-:W-:-:S05]  /*1580*/  @P5 IADD3 R10, PT, PT, R10, 0x1, RZ ;  /* 0x000000010a0a5810 */ /* 0x000fca0007ffe0ff */
[----:B------:R-:W-:-:S05]  /*1590*/  IMAD.MOV.U32 R35, RZ, RZ, R10 ;  /* 0x000000ffff237224 */ /* 0x000fca00078e000a */
[----:B------:R-:W-:Y:S02]  /*15a0*/  @!P6 IADD3 R35, PT, PT, -R35, RZ, RZ ;  /* 0x000000ff2323e210 */ /* 0x000fe40007ffe1ff */
[----:B------:R-:W-:Y:S02]  /*15b0*/  SHF.R.S64 R11, RZ, 0x1e, R4 ;  /* 0x0000001eff0b7819 */ /* 0x000fe40000001004 */
[----:B------:R-:W-:Y:S02]  /*15c0*/  SEL R2, R24, R35, !P0 ;  /* 0x0000002318027207 */ /* 0x000fe40004000000 */
[----:B------:R-:W-:Y:S02]  /*15d0*/  IADD3 R10, P5, PT, R11, UR36, RZ ;  /* 0x000000240b0a7c10 */ /* 0x000fe4000ffbe0ff */
[----:B------:R-:W-:Y:S01]  /*15e0*/  SEL R5, R5, RZ, P2 ;  /* 0x000000ff05057207 */ /* 0x000fe20001000000 */
[----:B------:R-:W-:Y:S01]  /*15f0*/  IMAD.MOV R36, RZ, RZ, -R2 ;  /* 0x000000ffff247224 */ /* 0x000fe200078e0a02 */
[----:B------:R-:W-:-:S02]  /*1600*/  IADD3 R35, PT, PT, R25, 0x100, RZ ;  /* 0x0000010019237810 */ /* 0x000fc40007ffe0ff */
[----:B------:R-:W-:Y:S01]  /*1610*/  LEA.HI.X.SX32 R11, R4, UR37, 0x2, P5 ;  /* 0x00000025040b7c11 */ /* 0x000fe2000a8f16ff */
[----:B------:R-:W-:Y:S01]  /*1620*/  IMAD R36, R36, UR50, R37 ;  /* 0x0000003224247c24 */ /* 0x000fe2000f8e0225 */
[----:B------:R-:W-:Y:S01]  /*1630*/  SEL R37, R2, RZ, P3 ;  /* 0x000000ff02257207 */ /* 0x000fe20001800000 */
[----:B------:R-:W-:Y:S01]  /*1640*/  IMAD R2, R5, UR46, RZ ;  /* 0x0000002e05027c24 */ /* 0x000fe2000f8e02ff */
[----:B------:R-:W-:Y:S01]  /*1650*/  IABS R4, R35 ;  /* 0x0000002300047213 */ /* 0x000fe20000000000 */
[----:B------:R0:W5:Y:S02]  /*1660*/  LDG.E R10, desc[UR10][R10.64] ;  /* 0x0000000a0a0a7981 */ /* 0x000164000c1e1900 */
        /* <DEDUP_REMOVED lines=15> */
[----:B------:R-:W-:-:S04]  /*1760*/  SEL R27, R27, RZ, P4 ;  /* 0x000000ff1b1b7207 */ /* 0x000fc80002000000 */
[----:B------:R-:W-:Y:S01]  /*1770*/  SEL R17, R20, R2, !P1 ;  /* 0x0000000214117207 */ /* 0x000fe20004800000 */
[----:B------:R-:W-:Y:S01]  /*1780*/  IMAD R34, R27, UR51, R34 ;  /* 0x000000331b227c24 */ /* 0x000fe2000f8e0222 */
[----:B------:R-:W-:Y:S02]  /*1790*/  IADD3 R2, P5, PT, R18, UR38, RZ ;  /* 0x0000002612027c10 */ /* 0x000fe4000ffbe0ff */
[----:B------:R-:W-:Y:S02]  /*17a0*/  IADD3 R4, PT, PT, -R17, RZ, RZ ;  /* 0x000000ff11047210 */ /* 0x000fe40007ffe1ff */
[----:B------:R-:W-:Y:S02]  /*17b0*/  R2UR UR12, R22 ;  /* 0x00000000160c72ca */ /* 0x000fe400000e0000 */
[----:B------:R-:W-:Y:S01]  /*17c0*/  R2UR UR13, R23 ;  /* 0x00000000170d72ca */ /* 0x000fe200000e0000 */
[----:B------:R-:W-:Y:S01]  /*17d0*/  IMAD R41, R4, UR49, R35 ;  /* 0x0000003104297c24 */ /* 0x000fe2000f8e0223 */
[----:B------:R-:W-:-:S02]  /*17e0*/  SEL R26, R26, RZ, P2 ;  /* 0x000000ff1a1a7207 */ /* 0x000fc40001000000 */
[----:B------:R-:W-:Y:S02]  /*17f0*/  LEA.HI.X.SX32 R3, R18, UR39, 0x1, P5 ;  /* 0x0000002712037c11 */ /* 0x000fe4000a8f0eff */
[----:B------:R-:W-:Y:S01]  /*1800*/  IADD3 R4, P5, PT, R34, UR38, RZ ;  /* 0x0000002622047c10 */ /* 0x000fe2000ffbe0ff */
[----:B------:R-:W-:Y:S01]  /*1810*/  IMAD R26, R26, UR46, RZ ;  /* 0x0000002e1a1a7c24 */ /* 0x000fe2000f8e02ff */
[----:B------:R-:W-:Y:S01]  /*1820*/  IABS R18, R41 ;  /* 0x0000002900127213 */ /* 0x000fe20000000000 */
[----:B------:R1:W2:Y:S01]  /*1830*/  LDG.E.U8 R27, desc[UR10][R2.64] ;  /* 0x0000000a021b7981 */ /* 0x0002a2000c1e1100 */
[----:B------:R-:W-:Y:S01]  /*1840*/  LEA.HI.X.SX32 R5, R34, UR39, 0x1, P5 ;  /* 0x0000002722057c11 */ /* 0x000fe2000a8f0eff */
[----:B------:R-:W-:-:S04]  /*1850*/  IMAD R21, R21, UR47, R26 ;  /* 0x0000002f15157c24 */ /* 0x000fc8000f8e021a */
[----:B------:R3:W4:Y:S01]  /*1860*/  LDG.E.U8 R26, desc[UR12][R4.64] ;  /* 0x0000000c041a7981 */ /* 0x000722000c1e1100 */
[----:B0-----:R-:W-:-:S04]  /*1870*/  IMAD.HI.U32 R11, R18, UR5, RZ ;  /* 0x00000005120b7c27 */ /* 0x001fc8000f8e00ff */
[----:B------:R-:W-:-:S04]  /*1880*/  IMAD.MOV R39, RZ, RZ, -R11 ;  /* 0x000000ffff277224 */ /* 0x000fc800078e0a0b */
[----:B------:R-:W-:-:S05]  /*1890*/  IMAD R18, R39, UR9, R18 ;  /* 0x0000000927127c24 */ /* 0x000fca000f8e0212 */
[----:B------:R-:W-:Y:S02]  /*18a0*/  ISETP.LT.U32.AND P6, PT, R18, UR9, PT ;  /* 0x0000000912007c0c */ /* 0x000fe4000bfc1070 */
[----:B-1----:R-:W-:-:S11]  /*18b0*/  LOP3.LUT R2, R41, UR50, RZ, 0x3c, !PT ;  /* 0x0000003229027c12 */ /* 0x002fd6000f8e3cff */
[----:B------:R-:W-:-:S04]  /*18c0*/  @!P6 IADD3 R18, PT, PT, R18, -UR9, RZ ;  /* 0x800000091212ec10 */ /* 0x000fc8000fffe0ff */
[----:B------:R-:W-:Y:S01]  /*18d0*/  ISETP.GE.U32.AND P5, PT, R18, UR9, PT ;  /* 0x0000000912007c0c */ /* 0x000fe2000bfa6070 */
[----:B------:R-:W-:Y:S01]  /*18e0*/  @!P6 VIADD R11, R11, 0x1 ;  /* 0x000000010b0be836 */ /* 0x000fe20000000000 */
[----:B------:R-:W-:Y:S02]  /*18f0*/  ISETP.GE.AND P6, PT, R2, RZ, PT ;  /* 0x000000ff0200720c */ /* 0x000fe40003fc6270 */
[----:B------:R-:W-:Y:S02]  /*1900*/  SHF.R.S64 R2, RZ, 0x1e, R35 ;  /* 0x0000001eff027819 */ /* 0x000fe40000001023 */
[----:B------:R-:W-:-:S07]  /*1910*/  SEL R17, R17, RZ, P2 ;  /* 0x000000ff11117207 */ /* 0x000fce0001000000 */
[----:B------:R-:W-:Y:S02]  /*1920*/  @P5 IADD3 R11, PT, PT, R11, 0x1, RZ ;  /* 0x000000010b0b5810 */ /* 0x000fe40007ffe0ff */
[----:B------:R-:W-:-:S04]  /*1930*/  IADD3 R2, P5, PT, R2, UR36, RZ ;  /* 0x0000002402027c10 */ /* 0x000fc8000ffbe0ff */
[----:B------:R-:W-:Y:S01]  /*1940*/  LEA.HI.X.SX32 R3, R35, UR37, 0x2, P5 ;  /* 0x0000002523037c11 */ /* 0x000fe2000a8f16ff */
[----:B------:R-:W-:Y:S02]  /*1950*/  VIADD R35, R25, 0x120 ;  /* 0x0000012019237836 */ /* 0x000fe40000000000 */
[----:B------:R-:W-:Y:S02]  /*1960*/  @!P6 IMAD.MOV R11, RZ, RZ, -R11 ;  /* 0x000000ffff0be224 */ /* 0x000fe400078e0a0b */
[----:B------:R-:W-:Y:S01]  /*1970*/  IMAD R18, R17, UR46, RZ ;  /* 0x0000002e11127c24 */ /* 0x000fe2000f8e02ff */
[----:B------:R-:W-:Y:S02]  /*1980*/  IABS R17, R35 ;  /* 0x0000002300117213 */ /* 0x000fe40000000000 */
[----:B---3--:R-:W-:Y:S02]  /*1990*/  SEL R5, R24, R11, !P0 ;  /* 0x0000000b18057207 */ /* 0x008fe40004000000 */
[----:B------:R0:W3:Y:S01]  /*19a0*/  LDG.E R11, desc[UR10][R2.64] ;  /* 0x0000000a020b7981 */ /* 0x0000e2000c1e1900 */
        /* <DEDUP_REMOVED lines=11> */
[C---:B------:R-:W-:Y:S02]  /*1a60*/  IADD3 R4, PT, PT, -R5.reuse, RZ, RZ ;  /* 0x000000ff05047210 */ /* 0x040fe40007ffe1ff */
[----:B------:R-:W-:-:S03]  /*1a70*/  SEL R5, R5, RZ, P3 ;  /* 0x000000ff05057207 */ /* 0x000fc60001800000 */
[----:B------:R-:W-:Y:S02]  /*1a80*/  @P5 VIADD R2, R2, 0x1 ;  /* 0x0000000102025836 */ /* 0x000fe40000000000 */
[----:B------:R-:W-:-:S04]  /*1a90*/  IMAD R5, R5, UR47, R18 ;  /* 0x0000002f05057c24 */ /* 0x000fc8000f8e0212 */
        /* <DEDUP_REMOVED lines=16> */
[----:B------:R-:W-:Y:S02]  /*1ba0*/  IADD3 R38, PT, PT, R25, 0x140, RZ ;  /* 0x0000014019267810 */ /* 0x000fe40007ffe0ff */
[----:B------:R-:W-:-:S03]  /*1bb0*/  SEL R3, R18, RZ, P2 ;  /* 0x000000ff12037207 */ /* 0x000fc60001000000 */
[----:B------:R-:W-:Y:S01]  /*1bc0*/  @!P6 IADD3 R2, PT, PT, -R2, RZ, RZ ;  /* 0x000000ff0202e210 */ /* 0x000fe20007ffe1ff */
[----:B------:R-:W-:Y:S01]  /*1bd0*/  IMAD R33, R32, UR51, R33 ;  /* 0x0000003320217c24 */ /* 0x000fe2000f8e0221 */
[----:B------:R-:W-:Y:S02]  /*1be0*/  IABS R32, R38 ;  /* 0x0000002600207213 */ /* 0x000fe40000000000 */
[----:B------:R-:W-:Y:S01]  /*1bf0*/  SEL R2, R24, R2, !P0 ;  /* 0x0000000218027207 */ /* 0x000fe20004000000 */
[----:B------:R-:W-:-:S03]  /*1c00*/  IMAD R6, R3, UR46, RZ ;  /* 0x0000002e03067c24 */ /* 0x000fc6000f8e02ff */
[----:B------:R-:W-:Y:S01]  /*1c10*/  SEL R3, R2, RZ, P3 ;  /* 0x000000ff02037207 */ /* 0x000fe20001800000 */
[----:B------:R-:W-:Y:S01]  /*1c20*/  IMAD.MOV R17, RZ, RZ, -R2 ;  /* 0x000000ffff117224 */ /* 0x000fe200078e0a02 */
[----:B------:R-:W-:Y:S01]  /*1c30*/  SEL R2, R19, RZ, P4 ;  /* 0x000000ff13027207 */ /* 0x000fe20002000000 */
[----:B------:R-:W-:-:S04]  /*1c40*/  IMAD.HI.U32 R19, R32, UR7, RZ ;  /* 0x0000000720137c27 */ /* 0x000fc8000f8e00ff */
[----:B------:R-:W-:Y:S02]  /*1c50*/  IMAD R18, R3, UR47, R6 ;  /* 0x0000002f03127c24 */ /* 0x000fe4000f8e0206 */
[----:B------:R-:W-:-:S04]  /*1c60*/  IMAD.MOV R3, RZ, RZ, -R19 ;  /* 0x000000ffff037224 */ /* 0x000fc800078e0a13 */
[----:B------:R-:W-:Y:S01]  /*1c70*/  IMAD R32, R3, UR8, R32 ;  /* 0x0000000803207c24 */ /* 0x000fe2000f8e0220 */
[----:B------:R-:W-:Y:S01]  /*1c80*/  SEL R15, R15, RZ, P4 ;  /* 0x000000ff0f0f7207 */ /* 0x000fe20002000000 */
[----:B------:R-:W-:-:S03]  /*1c90*/  IMAD R4, R4, UR50, R41 ;  /* 0x0000003204047c24 */ /* 0x000fc6000f8e0229 */
        /* <DEDUP_REMOVED lines=12> */
[----:B------:R-:W-:Y:S02]  /*1d60*/  @!P6 VIADD R19, R19, 0x1 ;  /* 0x000000011313e836 */ /* 0x000fe40000000000 */
[----:B------:R-:W-:Y:S01]  /*1d70*/  IMAD R17, R17, UR50, R34 ;  /* 0x0000003211117c24 */ /* 0x000fe2000f8e0222 */
[----:B------:R-:W-:-:S02]  /*1d80*/  ISETP.GE.AND P6, PT, R7, RZ, PT ;  /* 0x000000ff0700720c */ /* 0x000fc40003fc6270 */
[----:B------:R-:W-:Y:S02]  /*1d90*/  SEL R36, R36, RZ, P4 ;  /* 0x000000ff24247207 */ /* 0x000fe40002000000 */
[----:B------:R-:W-:-:S03]  /*1da0*/  SEL R17, R17, RZ, P4 ;  /* 0x000000ff11117207 */ /* 0x000fc60002000000 */
[----:B------:R-:W-:Y:S02]  /*1db0*/  @P5 IADD3 R19, PT, PT, R19, 0x1, RZ ;  /* 0x0000000113135810 */ /* 0x000fe40007ffe0ff */
[----:B------:R-:W-:Y:S01]  /*1dc0*/  IADD3 R16, P5, PT, R33, UR38, RZ ;  /* 0x0000002621107c10 */ /* 0x000fe2000ffbe0ff */
[----:B------:R-:W-:Y:S02]  /*1dd0*/  IMAD R39, R17, UR51, R18 ;  /* 0x0000003311277c24 */ /* 0x000fe4000f8e0212 */
[----:B------:R-:W-:Y:S01]  /*1de0*/  IMAD.MOV.U32 R7, RZ, RZ, R19 ;  /* 0x000000ffff077224 */ /* 0x000fe200078e0013 */
[----:B------:R-:W-:Y:S01]  /*1df0*/  LEA.HI.X.SX32 R17, R33, UR39, 0x1, P5 ;  /* 0x0000002721117c11 */ /* 0x000fe2000a8f0eff */
[----:B------:R-:W-:Y:S01]  /*1e00*/  IMAD R6, R36, UR51, R37 ;  /* 0x0000003324067c24 */ /* 0x000fe2000f8e0225 */
[----:B------:R-:W-:Y:S01]  /*1e10*/  IADD3 R18, P5, PT, R21, UR38, RZ ;  /* 0x0000002615127c10 */ /* 0x000fe2000ffbe0ff */
[----:B------:R0:W5:Y:S01]  /*1e20*/  LDG.E.U8 R36, desc[UR12][R4.64] ;  /* 0x0000000c04247981 */ /* 0x000162000c1e1100 */
[----:B------:R-:W-:-:S02]  /*1e30*/  @!P6 IADD3 R7, PT, PT, -R7, RZ, RZ ;  /* 0x000000ff0707e210 */ /* 0x000fc40007ffe1ff */
[----:B------:R-:W-:Y:S01]  /*1e40*/  LEA.HI.X.SX32 R19, R21, UR39, 0x1, P5 ;  /* 0x0000002715137c11 */ /* 0x000fe2000a8f0eff */
[----:B------:R1:W3:Y:S01]  /*1e50*/  LDG.E.U8 R37, desc[UR10][R2.64] ;  /* 0x0000000a02257981 */ /* 0x0002e2000c1e1100 */
[----:B------:R-:W-:Y:S02]  /*1e60*/  SEL R40, R20, R7, !P1 ;  /* 0x0000000714287207 */ /* 0x000fe40004800000 */
[----:B------:R-:W-:Y:S01]  /*1e70*/  R2UR UR14, R22 ;  /* 0x00000000160e72ca */ /* 0x000fe200000e0000 */
[----:B------:R1:W5:Y:S01]  /*1e80*/  LDG.E.U8 R33, desc[UR10][R16.64] ;  /* 0x0000000a10217981 */ /* 0x000362000c1e1100 */
[----:B0-----:R-:W0:Y:S01]  /*1e90*/  LDC.64 R4, c[0x0][0x3e8] ;  /* 0x0000fa00ff047b82 */ /* 0x001e220000000a00 */
[----:B------:R-:W-:Y:S02]  /*1ea0*/  R2UR UR15, R23 ;  /* 0x00000000170f72ca */ /* 0x000fe400000e0000 */
[----:B------:R2:W5:Y:S01]  /*1eb0*/  LDG.E.U8 R32, desc[UR12][R18.64] ;  /* 0x0000000c12207981 */ /* 0x000562000c1e1100 */
[----:B-1----:R-:W-:Y:S01]  /*1ec0*/  IADD3 R2, P5, PT, R6, UR38, RZ ;  /* 0x0000002606027c10 */ /* 0x002fe2000ffbe0ff */
[----:B------:R-:W-:-:S03]  /*1ed0*/  IMAD.MOV R41, RZ, RZ, -R40 ;  /* 0x000000ffff297224 */ /* 0x000fc600078e0a28 */
[----:B------:R-:W-:Y:S02]  /*1ee0*/  LEA.HI.X.SX32 R3, R6, UR39, 0x1, P5 ;  /* 0x0000002706037c11 */ /* 0x000fe4000a8f0eff */
[----:B------:R-:W-:Y:S01]  /*1ef0*/  IADD3 R6, P5, PT, R15, UR38, RZ ;  /* 0x000000260f067c10 */ /* 0x000fe2000ffbe0ff */
[----:B------:R-:W-:-:S03]  /*1f00*/  IMAD R41, R41, UR49, R38 ;  /* 0x0000003129297c24 */ /* 0x000fc6000f8e0226 */
[----:B------:R-:W-:Y:S01]  /*1f10*/  LEA.HI.X.SX32 R7, R15, UR39, 0x1, P5 ;  /* 0x000000270f077c11 */ /* 0x000fe2000a8f0eff */
[----:B------:R-:W5:Y:S01]  /*1f20*/  LDG.E.U8 R21, desc[UR14][R2.64] ;  /* 0x0000000e02157981 */ /* 0x000f62000c1e1100 */
[----:B------:R-:W-:-:S03]  /*1f30*/  IABS R16, R41 ;  /* 0x0000002900107213 */ /* 0x000fc60000000000 */
[----:B------:R1:W5:Y:S02]  /*1f40*/  LDG.E.U8 R15, desc[UR10][R6.64] ;  /* 0x0000000a060f7981 */ /* 0x000364000c1e1100 */
[----:B--2---:R-:W-:Y:S01]  /*1f50*/  IMAD.HI.U32 R18, R16, UR5, RZ ;  /* 0x0000000510127c27 */ /* 0x004fe2000f8e00ff */
[----:B-1----:R-:W-:-:S04]  /*1f60*/  IADD3 R6, PT, PT, R25, 0x160, RZ ;  /* 0x0000016019067810 */ /* 0x002fc80007ffe0ff */
[----:B------:R-:W-:Y:S02]  /*1f70*/  IABS R7, R6 ;  /* 0x0000000600077213 */ /* 0x000fe40000000000 */
[----:B0-----:R-:W-:Y:S02]  /*1f80*/  R2UR UR4, R5 ;  /* 0x00000000050472ca */ /* 0x001fe400000e0000 */
[----:B------:R-:W-:Y:S01]  /*1f90*/  IADD3 R19, PT, PT, -R18, RZ, RZ ;  /* 0x000000ff12137210 */ /* 0x000fe20007ffe1ff */
[----:B------:R-:W-:Y:S01]  /*1fa0*/  IMAD.HI.U32 R5, R7, UR7, RZ ;  /* 0x0000000707057c27 */ /* 0x000fe2000f8e00ff */
[----:B------:R-:W-:Y:S02]  /*1fb0*/  SHF.R.S64 R2, RZ, 0x1e, R35 ;  /* 0x0000001eff027819 */ /* 0x000fe40000001023 */
[----:B----4-:R-:W-:Y:S01]  /*1fc0*/  ISETP.NE.AND P6, PT, R26, RZ, PT ;  /* 0x000000ff1a00720c */ /* 0x010fe20003fc5270 */
[----:B------:R-:W-:Y:S01]  /*1fd0*/  IMAD.MOV R26, RZ, RZ, -R5 ;  /* 0x000000ffff1a7224 */ /* 0x000fe200078e0a05 */
[----:B------:R-:W-:Y:S01]  /*1fe0*/  IADD3 R2, P5, PT, R2, UR36, RZ ;  /* 0x0000002402027c10 */ /* 0x000fe2000ffbe0ff */
[----:B------:R-:W-:Y:S01]  /*1ff0*/  IMAD R19, R19, UR9, R16 ;  /* 0x0000000913137c24 */ /* 0x000fe2000f8e0210 */
[----:B------:R-:W-:Y:S01]  /*2000*/  SHF.R.S64 R16, RZ, 0x1e, R38 ;  /* 0x0000001eff107819 */ /* 0x000fe20000001026 */
[----:B------:R-:W-:Y:S01]  /*2010*/  IMAD R7, R26, UR8, R7 ;  /* 0x000000081a077c24 */ /* 0x000fe2000f8e0207 */
[----:B------:R-:W-:-:S02]  /*2020*/  LEA.HI.X.SX32 R3, R35, UR37, 0x2, P5 ;  /* 0x0000002523037c11 */ /* 0x000fc4000a8f16ff */
[----:B------:R-:W-:Y:S02]  /*2030*/  IADD3 R16, P5, PT, R16, UR36, RZ ;  /* 0x0000002410107c10 */ /* 0x000fe4000ffbe0ff */
[----:B------:R-:W-:Y:S02]  /*2040*/  P2R R35, PR, RZ, 0x40 ;  /* 0x00000040ff237803 */ /* 0x000fe40000000000 */
[----:B------:R-:W-:Y:S02]  /*2050*/  ISETP.LT.U32.AND P6, PT, R7, UR8, PT ;  /* 0x0000000807007c0c */ /* 0x000fe4000bfc1070 */
[----:B------:R-:W-:Y:S02]  /*2060*/  LEA.HI.X.SX32 R17, R38, UR37, 0x2, P5 ;  /* 0x0000002526117c11 */ /* 0x000fe4000a8f16ff */
[----:B------:R-:W-:Y:S02]  /*2070*/  ISETP.LT.U32.AND P5, PT, R19, UR9, PT ;  /* 0x0000000913007c0c */ /* 0x000fe4000bfa1070 */
[----:B------:R-:W-:Y:S01]  /*2080*/  ISETP.NE.AND P0, PT, R27, RZ, PT ;  /* 0x000000ff1b00720c */ /* 0x000fe20003f05270 */
[----:B------:R-:W2:Y:S06]  /*2090*/  LDG.E R16, desc[UR10][R16.64] ;  /* 0x0000000a10107981 */ /* 0x000eac000c1e1900 */
[----:B------:R-:W-:-:S04]  /*20a0*/  @!P6 IADD3 R7, PT, PT, R7, -UR8, RZ ;  /* 0x800000080707ec10 */ /* 0x000fc8000fffe0ff */
[----:B------:R-:W-:Y:S01]  /*20b0*/  @!P5 VIADD R19, R19, -UR9 ;  /* 0x800000091313dc36 */ /* 0x000fe20008000000 */
[----:B------:R-:W-:Y:S02]  /*20c0*/  @!P5 IADD3 R18, PT, PT, R18, 0x1, RZ ;  /* 0x000000011212d810 */ /* 0x000fe40007ffe0ff */
[----:B------:R-:W-:Y:S02]  /*20d0*/  ISETP.GE.U32.AND P5, PT, R7, UR8, PT ;  /* 0x0000000807007c0c */ /* 0x000fe4000bfa6070 */
[----:B------:R-:W-:Y:S02]  /*20e0*/  P2R R34, PR, RZ, 0x1 ;  /* 0x00000001ff227803 */ /* 0x000fe40000000000 */
[----:B------:R-:W-:Y:S01]  /*20f0*/  ISETP.GE.U32.AND P0, PT, R19, UR9, PT ;  /* 0x0000000913007c0c */ /* 0x000fe2000bf06070 */
[----:B------:R-:W-:Y:S01]  /*2100*/  @!P6 VIADD R5, R5, 0x1 ;  /* 0x000000010505e836 */ /* 0x000fe20000000000 */
[----:B------:R-:W-:Y:S02]  /*2110*/  LOP3.LUT R19, R41, UR50, RZ, 0x3c, !PT ;  /* 0x0000003229137c12 */ /* 0x000fe4000f8e3cff */
[----:B------:R-:W-:-:S02]  /*2120*/  LOP3.LUT R7, R6, UR49, RZ, 0x3c, !PT ;  /* 0x0000003106077c12 */ /* 0x000fc4000f8e3cff */
[----:B------:R-:W-:-:S03]  /*2130*/  ISETP.GE.AND P6, PT, R19, RZ, PT ;  /* 0x000000ff1300720c */ /* 0x000fc60003fc6270 */
[----:B------:R-:W-:Y:S01]  /*2140*/  @P5 VIADD R5, R5, 0x1 ;  /* 0x0000000105055836 */ /* 0x000fe20000000000 */
[----:B------:R-:W-:-:S03]  /*2150*/  ISETP.GE.AND P5, PT, R7, RZ, PT ;  /* 0x000000ff0700720c */ /* 0x000fc60003fa6270 */
[----:B------:R-:W-:Y:S01]  /*2160*/  @P0 IADD3 R18, PT, PT, R18, 0x1, RZ ;  /* 0x0000000112120810 */ /* 0x000fe20007ffe0ff */
[----:B------:R-:W-:Y:S01]  /*2170*/  IMAD.MOV.U32 R27, RZ, RZ, R5 ;  /* 0x000000ffff1b7224 */ /* 0x000fe200078e0005 */
[----:B------:R-:W-:Y:S01]  /*2180*/  ISETP.NE.AND P0, PT, RZ, UR50, PT ;  /* 0x00000032ff007c0c */ /* 0x000fe2000bf05270 */
[----:B------:R0:W4:Y:S02]  /*2190*/  LDG.E R5, desc[UR10][R2.64] ;  /* 0x0000000a02057981 */ /* 0x000124000c1e1900 */
[----:B------:R-:W-:-:S05]  /*21a0*/  IMAD.MOV.U32 R7, RZ, RZ, R18 ;  /* 0x000000ffff077224 */ /* 0x000fca00078e0012 */
[----:B------:R-:W-:Y:S02]  /*21b0*/  @!P6 IADD3 R7, PT, PT, -R7, RZ, RZ ;  /* 0x000000ff0707e210 */ /* 0x000fe40007ffe1ff */
[----:B------:R-:W-:Y:S02]  /*21c0*/  @!P5 IADD3 R27, PT, PT, -R27, RZ, RZ ;  /* 0x000000ff1b1bd210 */ /* 0x000fe40007ffe1ff */
[----:B------:R-:W-:Y:S02]  /*21d0*/  SEL R7, R24, R7, !P0 ;  /* 0x0000000718077207 */ /* 0x000fe40004000000 */
[----:B------:R-:W-:-:S03]  /*21e0*/  SEL R38, R20, R27, !P1 ;  /* 0x0000001b14267207 */ /* 0x000fc60004800000 */
[----:B------:R-:W-:Y:S01]  /*21f0*/  IMAD.MOV R26, RZ, RZ, -R7 ;  /* 0x000000ffff1a7224 */ /* 0x000fe200078e0a07 */
[----:B0-----:R-:W-:Y:S02]  /*2200*/  IADD3 R3, PT, PT, -R38, RZ, RZ ;  /* 0x000000ff26037210 */ /* 0x001fe40007ffe1ff */
[----:B------:R-:W-:Y:S01]  /*2210*/  SEL R40, R40, RZ, P2 ;  /* 0x000000ff28287207 */ /* 0x000fe20001000000 */
[----:B------:R-:W-:Y:S02]  /*2220*/  IMAD R41, R26, UR50, R41 ;  /* 0x000000321a297c24 */ /* 0x000fe4000f8e0229 */
[----:B------:R-:W-:Y:S01]  /*2230*/  IMAD R26, R3, UR49, R6 ;  /* 0x00000031031a7c24 */ /* 0x000fe2000f8e0206 */
[----:B------:R-:W-:Y:S01]  /*2240*/  SEL R7, R7, RZ, P3 ;  /* 0x000000ff07077207 */ /* 0x000fe20001800000 */
        /* <DEDUP_REMOVED lines=9> */
[----:B------:R-:W2:-:S12]  /*22e0*/  LDG.E.U8 R18, desc[UR10][R18.64] ;  /* 0x0000000a12127981 */ /* 0x000e98000c1e1100 */
[----:B------:R-:W-:Y:S01]  /*22f0*/  @!P5 IADD3 R2, PT, PT, R2, -UR9, RZ ;  /* 0x800000090202dc10 */ /* 0x000fe2000fffe0ff */
[----:B------:R-:W-:-:S03]  /*2300*/  @!P5 VIADD R7, R7, 0x1 ;  /* 0x000000010707d836 */ /* 0x000fc60000000000 */
[----:B------:R-:W-:Y:S02]  /*2310*/  ISETP.GE.U32.AND P5, PT, R2, UR9, PT ;  /* 0x0000000902007c0c */ /* 0x000fe4000bfa6070 */
[----:B------:R-:W-:-:S11]  /*2320*/  LOP3.LUT R2, R26, UR50, RZ, 0x3c, !PT ;  /* 0x000000321a027c12 */ /* 0x000fd6000f8e3cff */
[----:B------:R-:W-:Y:S02]  /*2330*/  @P5 IADD3 R7, PT, PT, R7, 0x1, RZ ;  /* 0x0000000107075810 */ /* 0x000fe40007ffe0ff */
[----:B------:R-:W-:-:S03]  /*2340*/  ISETP.GE.AND P5, PT, R2, RZ, PT ;  /* 0x000000ff0200720c */ /* 0x000fc60003fa6270 */
[----:B------:R-:W-:Y:S01]  /*2350*/  IMAD.MOV.U32 R27, RZ, RZ, R7 ;  /* 0x000000ffff1b7224 */ /* 0x000fe200078e0007 */
[----:B------:R-:W-:Y:S02]  /*2360*/  SEL R41, R41, RZ, P4 ;  /* 0x000000ff29297207 */ /* 0x000fe40002000000 */
[----:B------:R-:W-:-:S07]  /*2370*/  SHF.R.S64 R2, RZ, 0x1e, R6 ;  /* 0x0000001eff027819 */ /* 0x000fce0000001006 */
[----:B------:R-:W-:Y:S02]  /*2380*/  @!P5 IADD3 R27, PT, PT, -R27, RZ, RZ ;  /* 0x000000ff1b1bd210 */ /* 0x000fe40007ffe1ff */
[----:B------:R-:W-:Y:S02]  /*2390*/  SEL R38, R38, RZ, P2 ;  /* 0x000000ff26267207 */ /* 0x000fe40001000000 */
[----:B------:R-:W-:Y:S01]  /*23a0*/  SEL R27, R24, R27, !P0 ;  /* 0x0000001b181b7207 */ /* 0x000fe20004000000 */
[----:B------:R-:W-:Y:S01]  /*23b0*/  IMAD R40, R41, UR51, R40 ;  /* 0x0000003329287c24 */ /* 0x000fe2000f8e0228 */
[----:B------:R-:W-:Y:S01]  /*23c0*/  IADD3 R2, P6, PT, R2, UR36, RZ ;  /* 0x0000002402027c10 */ /* 0x000fe2000ffde0ff */
[----:B------:R-:W-:Y:S02]  /*23d0*/  IMAD R38, R38, UR46, RZ ;  /* 0x0000002e26267c24 */ /* 0x000fe4000f8e02ff */
[----:B------:R-:W-:Y:S01]  /*23e0*/  IMAD.MOV R39, RZ, RZ, -R27 ;  /* 0x000000ffff277224 */ /* 0x000fe200078e0a1b */
[----:B------:R-:W-:-:S02]  /*23f0*/  SEL R27, R27, RZ, P3 ;  /* 0x000000ff1b1b7207 */ /* 0x000fc40001800000 */
[----:B------:R-:W-:Y:S02]  /*2400*/  LEA.HI.X.SX32 R3, R6, UR37, 0x2, P6 ;  /* 0x0000002506037c11 */ /* 0x000fe4000b0f16ff */
[C---:B------:R-:W-:Y:S01]  /*2410*/  IADD3 R6, P5, PT, R40.reuse, UR38, RZ ;  /* 0x0000002628067c10 */ /* 0x040fe2000ffbe0ff */
[----:B------:R-:W-:Y:S01]  /*2420*/  IMAD R17, R27, UR47, R38 ;  /* 0x0000002f1b117c24 */ /* 0x000fe2000f8e0226 */
[----:B------:R-:W-:Y:S02]  /*2430*/  IADD3 R27, PT, PT, R25, 0x180, RZ ;  /* 0x00000180191b7810 */ /* 0x000fe40007ffe0ff */
[----:B------:R-:W-:Y:S02]  /*2440*/  LEA.HI.X.SX32 R7, R40, UR39, 0x1, P5 ;  /* 0x0000002728077c11 */ /* 0x000fe4000a8f0eff */
[----:B------:R-:W-:-:S03]  /*2450*/  IABS R38, R27 ;  /* 0x0000001b00267213 */ /* 0x000fc60000000000 */
[----:B------:R0:W4:Y:S02]  /*2460*/  LDG.E.U8 R19, desc[UR10][R6.64] ;  /* 0x0000000a06137981 */ /* 0x000124000c1e1100 */
[----:B0-----:R-:W-:-:S04]  /*2470*/  IMAD.HI.U32 R6, R38, UR7, RZ ;  /* 0x0000000726067c27 */ /* 0x001fc8000f8e00ff */
[----:B------:R-:W-:-:S04]  /*2480*/  IMAD.MOV R7, RZ, RZ, -R6 ;  /* 0x000000ffff077224 */ /* 0x000fc800078e0a06 */
[----:B------:R-:W-:-:S05]  /*2490*/  IMAD R7, R7, UR8, R38 ;  /* 0x0000000807077c24 */ /* 0x000fca000f8e0226 */
[----:B------:R-:W-:-:S13]  /*24a0*/  ISETP.LT.U32.AND P5, PT, R7, UR8, PT ;  /* 0x0000000807007c0c */ /* 0x000fda000bfa1070 */
[----:B------:R-:W-:Y:S01]  /*24b0*/  @!P5 IADD3 R7, PT, PT, R7, -UR8, RZ ;  /* 0x800000080707dc10 */ /* 0x000fe2000fffe0ff */
[----:B------:R-:W-:-:S03]  /*24c0*/  @!P5 VIADD R6, R6, 0x1 ;  /* 0x000000010606d836 */ /* 0x000fc60000000000 */
[----:B------:R-:W-:Y:S02]  /*24d0*/  ISETP.GE.U32.AND P5, PT, R7, UR8, PT ;  /* 0x0000000807007c0c */ /* 0x000fe4000bfa6070 */
[----:B------:R-:W-:Y:S01]  /*24e0*/  LOP3.LUT R7, R27, UR49, RZ, 0x3c, !PT ;  /* 0x000000311b077c12 */ /* 0x000fe2000f8e3cff */
[----:B------:R-:W-:-:S10]  /*24f0*/  IMAD R26, R39, UR50, R26 ;  /* 0x00000032271a7c24 */ /* 0x000fd4000f8e021a */
[----:B------:R-:W-:Y:S02]  /*2500*/  @P5 IADD3 R6, PT, PT, R6, 0x1, RZ ;  /* 0x0000000106065810 */ /* 0x000fe40007ffe0ff */
[----:B------:R-:W-:-:S03]  /*2510*/  ISETP.GE.AND P5, PT, R7, RZ, PT ;  /* 0x000000ff0700720c */ /* 0x000fc60003fa6270 */
[----:B------:R-:W-:-:S10]  /*2520*/  IMAD.MOV.U32 R39, RZ, RZ, R6 ;  /* 0x000000ffff277224 */ /* 0x000fd400078e0006 */
[----:B------:R-:W-:-:S04]  /*2530*/  @!P5 IADD3 R39, PT, PT, -R39, RZ, RZ ;  /* 0x000000ff2727d210 */ /* 0x000fc80007ffe1ff */
[----:B------:R-:W-:-:S05]  /*2540*/  SEL R41, R20, R39, !P1 ;  /* 0x0000002714297207 */ /* 0x000fca0004800000 */
[----:B------:R-:W-:-:S04]  /*2550*/  IMAD.MOV R38, RZ, RZ, -R41 ;  /* 0x000000ffff267224 */ /* 0x000fc800078e0a29 */
[----:B------:R-:W-:-:S05]  /*2560*/  IMAD R43, R38, UR49, R27 ;  /* 0x00000031262b7c24 */ /* 0x000fca000f8e021b */
        /* <DEDUP_REMOVED lines=9> */
[----:B------:R0:W4:Y:S04]  /*2600*/  LDG.E R17, desc[UR10][R2.64] ;  /* 0x0000000a02117981 */ /* 0x000128000c1e1900 */
[----:B------:R1:W4:Y:S08]  /*2610*/  LDG.E.U8 R26, desc[UR10][R6.64] ;  /* 0x0000000a061a7981 */ /* 0x000330000c1e1100 */
        /* <DEDUP_REMOVED lines=8> */
[----:B------:R-:W-:Y:S02]  /*26a0*/  SEL R38, R24, R38, !P0 ;  /* 0x0000002618267207 */ /* 0x000fe40004000000 */
[----:B------:R-:W-:-:S03]  /*26b0*/  IADD3 R39, PT, PT, R25, 0x1a0, RZ ;  /* 0x000001a019277810 */ /* 0x000fc60007ffe0ff */
[----:B-1----:R-:W-:Y:S01]  /*26c0*/  IMAD.MOV R6, RZ, RZ, -R38 ;  /* 0x000000ffff067224 */ /* 0x002fe200078e0a26 */
[----:B------:R-:W-:Y:S01]  /*26d0*/  SEL R38, R38, RZ, P3 ;  /* 0x000000ff26267207 */ /* 0x000fe20001800000 */
[----:B------:R-:W-:Y:S02]  /*26e0*/  IMAD R3, R2, UR46, RZ ;  /* 0x0000002e02037c24 */ /* 0x000fe4000f8e02ff */
[----:B------:R-:W-:Y:S01]  /*26f0*/  IMAD R6, R6, UR50, R43 ;  /* 0x0000003206067c24 */ /* 0x000fe2000f8e022b */
[----:B------:R-:W-:Y:S01]  /*2700*/  IABS R41, R39 ;  /* 0x0000002700297213 */ /* 0x000fe20000000000 */
[----:B------:R-:W-:Y:S01]  /*2710*/  IMAD R7, R38, UR47, R3 ;  /* 0x0000002f26077c24 */ /* 0x000fe2000f8e0203 */
[----:B------:R-:W-:Y:S02]  /*2720*/  SHF.R.S64 R2, RZ, 0x1e, R27 ;  /* 0x0000001eff027819 */ /* 0x000fe4000000101b */
[----:B------:R-:W-:Y:S01]  /*2730*/  SEL R6, R6, RZ, P4 ;  /* 0x000000ff06067207 */ /* 0x000fe20002000000 */
[----:B------:R-:W-:Y:S01]  /*2740*/  IMAD.HI.U32 R40, R41, UR7, RZ ;  /* 0x0000000729287c27 */ /* 0x000fe2000f8e00ff */
[----:B------:R-:W-:-:S03]  /*2750*/  IADD3 R2, P5, PT, R2, UR36, RZ ;  /* 0x0000002402027c10 */ /* 0x000fc6000ffbe0ff */
[----:B------:R-:W-:Y:S02]  /*2760*/  IMAD R7, R6, UR51, R7 ;  /* 0x0000003306077c24 */ /* 0x000fe4000f8e0207 */
[----:B------:R-:W-:Y:S01]  /*2770*/  IMAD.MOV R42, RZ, RZ, -R40 ;  /* 0x000000ffff2a7224 */ /* 0x000fe200078e0a28 */
[----:B------:R-:W-:Y:S02]  /*2780*/  LEA.HI.X.SX32 R3, R27, UR37, 0x2, P5 ;  /* 0x000000251b037c11 */ /* 0x000fe4000a8f16ff */
[C---:B------:R-:W-:Y:S01]  /*2790*/  IADD3 R6, P5, PT, R7.reuse, UR38, RZ ;  /* 0x0000002607067c10 */ /* 0x040fe2000ffbe0ff */
[----:B------:R-:W-:Y:S02]  /*27a0*/  IMAD R41, R42, UR8, R41 ;  /* 0x000000082a297c24 */ /* 0x000fe4000f8e0229 */
[----:B------:R0:W4:Y:S01]  /*27b0*/  LDG.E R27, desc[UR10][R2.64] ;  /* 0x0000000a021b7981 */ /* 0x000122000c1e1900 */
[----:B------:R-:W-:Y:S02]  /*27c0*/  LEA.HI.X.SX32 R7, R7, UR39, 0x1, P5 ;  /* 0x0000002707077c11 */ /* 0x000fe4000a8f0eff */
[----:B------:R-:W-:-:S03]  /*27d0*/  ISETP.LT.U32.AND P5, PT, R41, UR8, PT ;  /* 0x0000000829007c0c */ /* 0x000fc6000bfa1070 */
[----:B------:R1:W4:Y:S10]  /*27e0*/  LDG.E.U8 R38, desc[UR12][R6.64] ;  /* 0x0000000c06267981 */ /* 0x000334000c1e1100 */
        /* <DEDUP_REMOVED lines=69> */
[----:B-----5:R-:W-:Y:S02]  /*2c40*/  ISETP.NE.AND P5, PT, R33, RZ, PT ;  /* 0x000000ff2100720c */ /* 0x020fe40003fa5270 */
        /* <DEDUP_REMOVED lines=16> */
[----:B------:R-:W-:-:S05]  /*2d50*/  LEA.HI.X.SX32 R3, R3, UR39, 0x1, P5 ;  /* 0x0000002703037c11 */ /* 0x000fca000a8f0eff */
[----:B------:R0:W5:Y:S01]  /*2d60*/  LDG.E.U8 R32, desc[UR10][R2.64] ;  /* 0x0000000a02207981 */ /* 0x000162000c1e1100 */
[----:B------:R-:W-:Y:S02]  /*2d70*/  ISETP.NE.AND P6, PT, R36, RZ, PT ;  /* 0x000000ff2400720c */ /* 0x000fe40003fc5270 */
[----:B------:R-:W-:Y:S02]  /*2d80*/  ISETP.GE.U32.AND P5, PT, R6, UR8, PT ;  /* 0x0000000806007c0c */ /* 0x000fe4000bfa6070 */
[----:B------:R-:W-:Y:S02]  /*2d90*/  SHF.R.S64 R6, RZ, 0x1e, R25 ;  /* 0x0000001eff067819 */ /* 0x000fe40000001019 */
[----:B------:R-:W-:Y:S02]  /*2da0*/  P2R R42, PR, RZ, 0x40 ;  /* 0x00000040ff2a7803 */ /* 0x000fe40000000000 */
[----:B------:R-:W-:-:S04]  /*2db0*/  IADD3 R6, P6, PT, R6, UR36, RZ ;  /* 0x0000002406067c10 */ /* 0x000fc8000ffde0ff */
[C---:B------:R-:W-:Y:S01]  /*2dc0*/  LEA.HI.X.SX32 R7, R25.reuse, UR37, 0x2, P6 ;  /* 0x0000002519077c11 */ /* 0x040fe2000b0f16ff */
[----:B------:R-:W-:Y:S02]  /*2dd0*/  VIADD R25, R25, 0x1e0 ;  /* 0x000001e019197836 */ /* 0x000fe40000000000 */
[----:B------:R-:W-:Y:S02]  /*2de0*/  @P5 VIADD R33, R33, 0x1 ;  /* 0x0000000121215836 */ /* 0x000fe40000000000 */
[----:B------:R1:W4:Y:S01]  /*2df0*/  LDG.E R36, desc[UR10][R6.64] ;  /* 0x0000000a06247981 */ /* 0x000322000c1e1900 */
        /* <DEDUP_REMOVED lines=11> */
[----:B------:R-:W-:Y:S02]  /*2eb0*/  ISETP.NE.AND P6, PT, R46, RZ, PT ;  /* 0x000000ff2e00720c */ /* 0x000fe40003fc5270 */
[----:B------:R-:W-:Y:S02]  /*2ec0*/  LOP3.LUT R2, R25, UR49, RZ, 0x3c, !PT ;  /* 0x0000003119027c12 */ /* 0x000fe4000f8e3cff */
[----:B------:R-:W-:-:S07]  /*2ed0*/  P2R R43, PR, RZ, 0x40 ;  /* 0x00000040ff2b7803 */ /* 0x000fce0000000000 */
[----:B------:R-:W-:Y:S01]  /*2ee0*/  @!P5 IMAD.MOV R33, RZ, RZ, -R33 ;  /* 0x000000ffff21d224 */ /* 0x000fe200078e0a21 */
[----:B------:R-:W-:-:S04]  /*2ef0*/  ISETP.NE.AND P6, PT, R35, RZ, PT ;  /* 0x000000ff2300720c */ /* 0x000fc80003fc5270 */
[----:B------:R-:W-:Y:S02]  /*2f00*/  SEL R33, R20, R33, !P1 ;  /* 0x0000002114217207 */ /* 0x000fe40004800000 */
[----:B------:R-:W-:-:S03]  /*2f10*/  ISETP.GE.AND P5, PT, R2, RZ, PT ;  /* 0x000000ff0200720c */ /* 0x000fc60003fa6270 */
        /* <DEDUP_REMOVED lines=56> */
[----:B------:R-:W-:Y:S02]  /*32a0*/  LEA.HI.X.SX32 R7, R25, UR37, 0x2, P0 ;  /* 0x0000002519077c11 */ /* 0x000fe400080f16ff */
[----:B------:R-:W-:-:S02]  /*32b0*/  R2UR UR6, R22 ;  /* 0x00000000160672ca */ /* 0x000fc400000e0000 */
[----:B------:R-:W-:Y:S02]  /*32c0*/  R2UR UR7, R23 ;  /* 0x00000000170772ca */ /* 0x000fe400000e0000 */
[----:B------:R-:W-:Y:S02]  /*32d0*/  LEA.HI.X.SX32 R25, R33, UR39, 0x1, P3 ;  /* 0x0000002721197c11 */ /* 0x000fe400098f0eff */
[----:B-----5:R-:W-:Y:S02]  /*32e0*/  ISETP.NE.AND P3, PT, R32, RZ, PT ;  /* 0x000000ff2000720c */ /* 0x020fe40003f65270 */
[----:B------:R-:W-:Y:S02]  /*32f0*/  IADD3 R32, P4, PT, R34, UR38, RZ ;  /* 0x0000002622207c10 */ /* 0x000fe4000ff9e0ff */
[----:B------:R-:W-:Y:S02]  /*3300*/  IADD3 R20, P2, PT, R40, UR38, RZ ;  /* 0x0000002628147c10 */ /* 0x000fe4000ff5e0ff */
[----:B------:R-:W-:-:S02]  /*3310*/  LEA.HI.X.SX32 R33, R34, UR39, 0x1, P4 ;  /* 0x0000002722217c11 */ /* 0x000fc4000a0f0eff */
[----:B------:R-:W-:Y:S01]  /*3320*/  ISETP.NE.AND P1, PT, R21, RZ, PT ;  /* 0x000000ff1500720c */ /* 0x000fe20003f25270 */
[----:B------:R-:W5:Y:S01]  /*3330*/  LDG.E R2, desc[UR6][R2.64] ;  /* 0x0000000602027981 */ /* 0x000f62000c1e1900 */
[----:B------:R-:W-:-:S03]  /*3340*/  LEA.HI.X.SX32 R21, R40, UR39, 0x1, P2 ;  /* 0x0000002728157c11 */ /* 0x000fc600090f0eff */
[----:B------:R-:W5:Y:S04]  /*3350*/  LDG.E.U8 R33, desc[UR6][R32.64] ;  /* 0x0000000620217981 */ /* 0x000f68000c1e1100 */
[----:B------:R0:W5:Y:S04]  /*3360*/  LDG.E.U8 R21, desc[UR6][R20.64] ;  /* 0x0000000614157981 */ /* 0x000168000c1e1100 */
[----:B------:R1:W5:Y:S04]  /*3370*/  LDG.E.U8 R25, desc[UR6][R24.64] ;  /* 0x0000000618197981 */ /* 0x000368000c1e1100 */
[----:B------:R3:W5:Y:S01]  /*3380*/  LDG.E R7, desc[UR6][R6.64] ;  /* 0x0000000606077981 */ /* 0x000762000c1e1900 */
[----:B------:R-:W-:Y:S01]  /*3390*/  ISETP.NE.AND P0, PT, R15, RZ, PT ;  /* 0x000000ff0f00720c */ /* 0x000fe20003f05270 */
[----:B------:R-:W-:Y:S01]  /*33a0*/  FMUL R15, R14, UR4 ;  /* 0x000000040e0f7c20 */ /* 0x000fe20008400000 */
[----:B------:R-:W-:-:S04]  /*33b0*/  FMUL R13, R13, UR4 ;  /* 0x000000040d0d7c20 */ /* 0x000fc80008400000 */
[-C--:B------:R-:W-:Y:S02]  /*33c0*/  FSEL R34, R15, R4.reuse, P6 ;  /* 0x000000040f227208 */ /* 0x080fe40003000000 */
[----:B------:R-:W-:Y:S02]  /*33d0*/  ISETP.NE.AND P6, PT, R35, RZ, PT ;  /* 0x000000ff2300720c */ /* 0x000fe40003fc5270 */
[----:B--2---:R-:W-:Y:S02]  /*33e0*/  ISETP.NE.AND P2, PT, R18, RZ, PT ;  /* 0x000000ff1200720c */ /* 0x004fe40003f45270 */
[----:B------:R-:W-:Y:S01]  /*33f0*/  FSEL R18, R13, R4, P6 ;  /* 0x000000040d127208 */ /* 0x000fe20003000000 */
[----:B----4-:R-:W-:-:S05]  /*3400*/  FMUL R13, R36, UR4 ;  /* 0x00000004240d7c20 */ /* 0x010fca0008400000 */
[----:B------:R-:W-:Y:S01]  /*3410*/  FSEL R36, R13, R4, P3 ;  /* 0x000000040d247208 */ /* 0x000fe20001800000 */
[----:B------:R-:W-:-:S03]  /*3420*/  FMUL R13, R12, UR4 ;  /* 0x000000040c0d7c20 */ /* 0x000fc60008400000 */
[----:B------:R-:W-:Y:S02]  /*3430*/  FMNMX R15, R36, -INF , !PT ;  /* 0xff800000240f7809 */ /* 0x000fe40007800000 */
[----:B------:R-:W-:Y:S02]  /*3440*/  ISETP.NE.AND P3, PT, R37, RZ, PT ;  /* 0x000000ff2500720c */ /* 0x000fe40003f65270 */
[----:B------:R-:W-:Y:S01]  /*3450*/  FMNMX R35, R15, R34, !PT ;  /* 0x000000220f237209 */ /* 0x000fe20007800000 */
[----:B------:R-:W-:Y:S01]  /*3460*/  FMUL R15, R0, UR4 ;  /* 0x00000004000f7c20 */ /* 0x000fe20008400000 */
[----:B------:R-:W-:Y:S02]  /*3470*/  ISETP.NE.AND P4, PT, R42, RZ, PT ;  /* 0x000000ff2a00720c */ /* 0x000fe40003f85270 */
[----:B0-----:R-:W-:Y:S02]  /*3480*/  FSEL R20, R13, R4, P3 ;  /* 0x000000040d147208 */ /* 0x001fe40001800000 */
        /* <DEDUP_REMOVED lines=32> */
[----:B------:R-:W-:-:S04]  /*3690*/  FMNMX R35, R35, R38, !PT ;  /* 0x0000002623237209 */ /* 0x000fc80007800000 */
[----:B------:R-:W-:Y:S02]  /*36a0*/  FMNMX R35, R35, R44, !PT ;  /* 0x0000002c23237209 */ /* 0x000fe40007800000 */
[----:B-----5:R-:W-:Y:S01]  /*36b0*/  ISETP.NE.AND P3, PT, R33, RZ, PT ;  /* 0x000000ff2100720c */ /* 0x020fe20003f65270 */
        /* <DEDUP_REMOVED lines=33> */
[-C--:B------:R-:W-:Y:S01]  /*38d0*/  FFMA.SAT R4, R18, R9.reuse, 0.5 ;  /* 0x3f00000012047423 */ /* 0x080fe20000002009 */
[----:B------:R-:W-:Y:S01]  /*38e0*/  FFMA.SAT R6, R20, R9, 0.5 ;  /* 0x3f00000014067423 */ /* 0x000fe20000002009 */
        /* <DEDUP_REMOVED lines=20> */
[-C--:B------:R-:W-:Y:S01]  /*3a30*/  FFMA.SAT R4, R24, R9.reuse, 0.5 ;  /* 0x3f00000018047423 */ /* 0x080fe20000002009 */
[----:B------:R-:W-:Y:S01]  /*3a40*/  FFMA.SAT R6, R2, R9, 0.5 ;  /* 0x3f00000002067423 */ /* 0x000fe20000002009 */
[----:B------:R-:W-:Y:S01]  /*3a50*/  FFMA R21, R18, 1.4426950216293334961, -R5 ;  /* 0x3fb8aa3b12157823 */ /* 0x000fe20000000805 */
[----:B------:R-:W-:Y:S01]  /*3a60*/  FFMA R11, R20, 1.4426950216293334961, -R11 ;  /* 0x3fb8aa3b140b7823 */ /* 0x000fe2000000080b */
[----:B------:R-:W-:Y:S01]  /*3a70*/  FFMA.RM R5, R4, R7, 12582913 ;  /* 0x4b40000104057423 */ /* 0x000fe20000004007 */
[----:B------:R-:W-:Y:S01]  /*3a80*/  FFMA.SAT R8, R10, R9, 0.5 ;  /* 0x3f0000000a087423 */ /* 0x000fe20000002009 */
[-C--:B------:R-:W-:Y:S01]  /*3a90*/  FFMA.RM R6, R6, R7.reuse, 12582913 ;  /* 0x4b40000106067423 */ /* 0x080fe20000004007 */
[----:B------:R-:W-:Y:S01]  /*3aa0*/  FFMA R20, R20, 1.925963033500011079e-08, R11 ;  /* 0x32a5706014147823 */ /* 0x000fe2000000000b */
[----:B------:R-:W-:Y:S01]  /*3ab0*/  FADD R11, R5, -12583039 ;  /* 0xcb40007f050b7421 */ /* 0x000fe20000000000 */
[----:B------:R-:W-:Y:S01]  /*3ac0*/  FFMA.RM R8, R8, R7, 12582913 ;  /* 0x4b40000108087423 */ /* 0x000fe20000004007 */
[----:B------:R-:W0:Y:S01]  /*3ad0*/  MUFU.EX2 R19, R19 ;  /* 0x0000001300137308 */ /* 0x000e220000000800 */
[----:B------:R-:W-:Y:S01]  /*3ae0*/  FFMA R21, R18, 1.925963033500011079e-08, R21 ;  /* 0x32a5706012157823 */ /* 0x000fe20000000015 */
[----:B------:R-:W-:Y:S01]  /*3af0*/  FFMA R11, R24, 1.4426950216293334961, -R11 ;  /* 0x3fb8aa3b180b7823 */ /* 0x000fe2000000080b */
[----:B------:R-:W-:Y:S01]  /*3b00*/  FADD R17, R8, -12583039 ;  /* 0xcb40007f08117421 */ /* 0x000fe20000000000 */
[----:B------:R-:W-:Y:S01]  /*3b10*/  FFMA.SAT R34, R38, R9, 0.5 ;  /* 0x3f00000026227423 */ /* 0x000fe20000002009 */
[----:B------:R-:W-:-:S02]  /*3b20*/  IMAD.SHL.U32 R4, R13, 0x800000, RZ ;  /* 0x008000000d047824 */ /* 0x000fc400078e00ff */
[----:B------:R-:W-:Y:S01]  /*3b30*/  FFMA R24, R24, 1.925963033500011079e-08, R11 ;  /* 0x32a5706018187823 */ /* 0x000fe2000000000b */
[----:B------:R-:W-:Y:S01]  /*3b40*/  FADD R11, R6, -12583039 ;  /* 0xcb40007f060b7421 */ /* 0x000fe20000000000 */
[----:B------:R-:W-:Y:S01]  /*3b50*/  FFMA R25, R10, 1.4426950216293334961, -R17 ;  /* 0x3fb8aa3b0a197823 */ /* 0x000fe20000000811 */
[----:B------:R-:W-:Y:S01]  /*3b60*/  SHF.L.U32 R0, R0, 0x17, RZ ;  /* 0x0000001700007819 */ /* 0x000fe200000006ff */
[----:B------:R-:W1:Y:S01]  /*3b70*/  MUFU.EX2 R21, R21 ;  /* 0x0000001500157308 */ /* 0x000e620000000800 */
[----:B------:R-:W-:Y:S01]  /*3b80*/  FFMA R11, R2, 1.4426950216293334961, -R11 ;  /* 0x3fb8aa3b020b7823 */ /* 0x000fe2000000080b */
[----:B------:R-:W-:Y:S01]  /*3b90*/  SHF.L.U32 R3, R3, 0x17, RZ ;  /* 0x0000001703037819 */ /* 0x000fe200000006ff */
[----:B------:R-:W-:Y:S01]  /*3ba0*/  FFMA R18, R10, 1.925963033500011079e-08, R25 ;  /* 0x32a570600a127823 */ /* 0x000fe20000000019 */
[----:B------:R-:W-:Y:S02]  /*3bb0*/  IMAD.SHL.U32 R5, R5, 0x800000, RZ ;  /* 0x0080000005057824 */ /* 0x000fe400078e00ff */
[----:B------:R-:W-:Y:S01]  /*3bc0*/  FFMA R17, R2, 1.925963033500011079e-08, R11 ;  /* 0x32a5706002117823 */ /* 0x000fe2000000000b */
[----:B------:R-:W-:Y:S01]  /*3bd0*/  FFMA.SAT R2, R32, R9, 0.5 ;  /* 0x3f00000020027423 */ /* 0x000fe20000002009 */
[----:B0-----:R-:W-:Y:S01]  /*3be0*/  FMUL R0, R0, R19 ;  /* 0x0000001300007220 */ /* 0x001fe20000400000 */
[----:B------:R-:W0:Y:S01]  /*3bf0*/  MUFU.EX2 R20, R20 ;  /* 0x0000001400147308 */ /* 0x000e220000000800 */
[----:B------:R-:W-:Y:S01]  /*3c00*/  FFMA.SAT R10, R40, R9, 0.5 ;  /* 0x3f000000280a7423 */ /* 0x000fe20000002009 */
[----:B------:R-:W-:Y:S01]  /*3c10*/  FFMA.RM R11, R2, R7, 12582913 ;  /* 0x4b400001020b7423 */ /* 0x000fe20000004007 */
[-C--:B------:R-:W-:Y:S01]  /*3c20*/  FFMA.SAT R2, R16, R9.reuse, 0.5 ;  /* 0x3f00000010027423 */ /* 0x080fe20000002009 */
[----:B------:R-:W-:Y:S01]  /*3c30*/  FFMA.SAT R14, R26, R9, 0.5 ;  /* 0x3f0000001a0e7423 */ /* 0x000fe20000002009 */
[-C--:B------:R-:W-:Y:S01]  /*3c40*/  FFMA.RM R10, R10, R7.reuse, 12582913 ;  /* 0x4b4000010a0a7423 */ /* 0x080fe20000004007 */
[----:B------:R-:W-:Y:S01]  /*3c50*/  FADD R27, R11, -12583039 ;  /* 0xcb40007f0b1b7421 */ /* 0x000fe20000000000 */
[----:B------:R-:W-:Y:S01]  /*3c60*/  FFMA.RM R13, R2, R7, 12582913 ;  /* 0x4b400001020d7423 */ /* 0x000fe20000004007 */
[----:B------:R-:W-:-:S02]  /*3c70*/  IMAD.SHL.U32 R2, R15, 0x800000, RZ ;  /* 0x008000000f027824 */ /* 0x000fc400078e00ff */
[----:B------:R-:W-:Y:S01]  /*3c80*/  FFMA.RM R15, R34, R7, 12582913 ;  /* 0x4b400001220f7423 */ /* 0x000fe20000004007 */
[----:B------:R-:W-:Y:S01]  /*3c90*/  FFMA.SAT R34, R44, R9, 0.5 ;  /* 0x3f0000002c227423 */ /* 0x000fe20000002009 */
[----:B------:R-:W2:Y:S01]  /*3ca0*/  MUFU.EX2 R24, R24 ;  /* 0x0000001800187308 */ /* 0x000ea20000000800 */
[----:B-1----:R-:W-:Y:S01]  /*3cb0*/  FMUL R2, R2, R21 ;  /* 0x0000001502027220 */ /* 0x002fe20000400000 */
[----:B------:R-:W-:Y:S01]  /*3cc0*/  FADD R19, R15, -12583039 ;  /* 0xcb40007f0f137421 */ /* 0x000fe20000000000 */
[----:B------:R-:W-:Y:S01]  /*3cd0*/  FFMA R27, R32, 1.4426950216293334961, -R27 ;  /* 0x3fb8aa3b201b7823 */ /* 0x000fe2000000081b */
[----:B------:R-:W-:Y:S01]  /*3ce0*/  FFMA.RM R14, R14, R7, 12582913 ;  /* 0x4b4000010e0e7423 */ /* 0x000fe20000004007 */
[----:B------:R-:W-:Y:S01]  /*3cf0*/  SHF.L.U32 R6, R6, 0x17, RZ ;  /* 0x0000001706067819 */ /* 0x000fe200000006ff */
[----:B------:R-:W-:Y:S01]  /*3d00*/  FFMA R19, R38, 1.4426950216293334961, -R19 ;  /* 0x3fb8aa3b26137823 */ /* 0x000fe20000000813 */
[----:B0-----:R-:W-:Y:S01]  /*3d10*/  FMUL R3, R3, R20 ;  /* 0x0000001403037220 */ /* 0x001fe20000400000 */
[----:B------:R-:W-:Y:S01]  /*3d20*/  FFMA.SAT R20, R46, R9, 0.5 ;  /* 0x3f0000002e147423 */ /* 0x000fe20000002009 */
[----:B------:R-:W0:Y:S01]  /*3d30*/  MUFU.EX2 R25, R36 ;  /* 0x0000002400197308 */ /* 0x000e220000000800 */
[----:B------:R-:W-:Y:S01]  /*3d40*/  FFMA R38, R38, 1.925963033500011079e-08, R19 ;  /* 0x32a5706026267823 */ /* 0x000fe20000000013 */
[-C--:B------:R-:W-:Y:S01]  /*3d50*/  FFMA.RM R19, R34, R7.reuse, 12582913 ;  /* 0x4b40000122137423 */ /* 0x080fe20000004007 */
[----:B------:R-:W-:Y:S01]  /*3d60*/  FFMA.RM R20, R20, R7, 12582913 ;  /* 0x4b40000114147423 */ /* 0x000fe20000004007 */
[-C--:B------:R-:W-:Y:S01]  /*3d70*/  FFMA.SAT R34, R12, R9.reuse, 0.5 ;  /* 0x3f0000000c227423 */ /* 0x080fe20000002009 */
[----:B------:R-:W-:Y:S01]  /*3d80*/  FFMA R32, R32, 1.925963033500011079e-08, R27 ;  /* 0x32a5706020207823 */ /* 0x000fe2000000001b */
[----:B------:R-:W-:Y:S01]  /*3d90*/  FADD R21, R19, -12583039 ;  /* 0xcb40007f13157421 */ /* 0x000fe20000000000 */
[----:B------:R-:W-:Y:S01]  /*3da0*/  FADD R27, R10, -12583039 ;  /* 0xcb40007f0a1b7421 */ /* 0x000fe20000000000 */
[----:B--2---:R-:W-:Y:S01]  /*3db0*/  FMUL R5, R5, R24 ;  /* 0x0000001805057220 */ /* 0x004fe20000400000 */
[----:B------:R-:W-:Y:S01]  /*3dc0*/  FFMA.SAT R24, R42, R9, 0.5 ;  /* 0x3f0000002a187423 */ /* 0x000fe20000002009 */
[----:B------:R-:W-:Y:S01]  /*3dd0*/  FFMA R21, R44, 1.4426950216293334961, -R21 ;  /* 0x3fb8aa3b2c157823 */ /* 0x000fe20000000815 */
[----:B------:R-:W1:Y:S01]  /*3de0*/  MUFU.EX2 R18, R18 ;  /* 0x0000001200127308 */ /* 0x000e620000000800 */
[----:B------:R-:W-:Y:S01]  /*3df0*/  FFMA R27, R40, 1.4426950216293334961, -R27 ;  /* 0x3fb8aa3b281b7823 */ /* 0x000fe2000000081b */
[----:B------:R-:W-:Y:S01]  /*3e00*/  SHF.L.U32 R11, R11, 0x17, RZ ;  /* 0x000000170b0b7819 */ /* 0x000fe200000006ff */
[----:B------:R-:W-:Y:S01]  /*3e10*/  FFMA R44, R44, 1.925963033500011079e-08, R21 ;  /* 0x32a570602c2c7823 */ /* 0x000fe20000000015 */
[----:B------:R-:W-:Y:S01]  /*3e20*/  FADD R21, R20, -12583039 ;  /* 0xcb40007f14157421 */ /* 0x000fe20000000000 */
[----:B------:R-:W-:Y:S01]  /*3e30*/  FFMA R40, R40, 1.925963033500011079e-08, R27 ;  /* 0x32a5706028287823 */ /* 0x000fe2000000001b */
[----:B0-----:R-:W-:Y:S01]  /*3e40*/  FMUL R4, R4, R25 ;  /* 0x0000001904047220 */ /* 0x001fe20000400000 */
[C---:B------:R-:W-:Y:S01]  /*3e50*/  FADD R25, R13.reuse, -12583039 ;  /* 0xcb40007f0d197421 */ /* 0x040fe20000000000 */
[----:B------:R-:W-:Y:S01]  /*3e60*/  FFMA R21, R46, 1.4426950216293334961, -R21 ;  /* 0x3fb8aa3b2e157823 */ /* 0x000fe20000000815 */
[----:B------:R-:W0:Y:S01]  /*3e70*/  MUFU.EX2 R17, R17 ;  /* 0x0000001100117308 */ /* 0x000e220000000800 */
[----:B------:R-:W-:Y:S01]  /*3e80*/  SHF.L.U32 R13, R13, 0x17, RZ ;  /* 0x000000170d0d7819 */ /* 0x000fe200000006ff */
[----:B------:R-:W-:Y:S01]  /*3e90*/  FFMA R25, R16, 1.4426950216293334961, -R25 ;  /* 0x3fb8aa3b10197823 */ /* 0x000fe20000000819 */
[----:B------:R-:W-:Y:S01]  /*3ea0*/  FFMA R46, R46, 1.925963033500011079e-08, R21 ;  /* 0x32a570602e2e7823 */ /* 0x000fe20000000015 */
[-C--:B------:R-:W-:Y:S01]  /*3eb0*/  FFMA.RM R21, R24, R7.reuse, 12582913 ;  /* 0x4b40000118157423 */ /* 0x080fe20000004007 */
[----:B------:R-:W-:Y:S01]  /*3ec0*/  FFMA.RM R24, R34, R7, 12582913 ;  /* 0x4b40000122187423 */ /* 0x000fe20000004007 */
[----:B------:R-:W-:Y:S01]  /*3ed0*/  FFMA R16, R16, 1.925963033500011079e-08, R25 ;  /* 0x32a5706010107823 */ /* 0x000fe20000000019 */
[----:B------:R-:W-:Y:S01]  /*3ee0*/  FADD R25, R14, -12583039 ;  /* 0xcb40007f0e197421 */ /* 0x000fe20000000000 */
[----:B------:R-:W-:Y:S01]  /*3ef0*/  FADD R7, R21, -12583039 ;  /* 0xcb40007f15077421 */ /* 0x000fe20000000000 */
[----:B------:R-:W2:Y:S01]  /*3f00*/  MUFU.EX2 R32, R32 ;  /* 0x0000002000207308 */ /* 0x000ea20000000800 */
[----:B------:R-:W-:Y:S01]  /*3f10*/  FADD R27, R24, -12583039 ;  /* 0xcb40007f181b7421 */ /* 0x000fe20000000000 */
[----:B------:R-:W-:Y:S01]  /*3f20*/  FFMA R25, R26, 1.4426950216293334961, -R25 ;  /* 0x3fb8aa3b1a197823 */ /* 0x000fe20000000819 */
[----:B------:R-:W-:Y:S01]  /*3f30*/  FFMA R9, R42, 1.4426950216293334961, -R7 ;  /* 0x3fb8aa3b2a097823 */ /* 0x000fe20000000807 */
[----:B------:R-:W-:-:S02]  /*3f40*/  IMAD.SHL.U32 R7, R8, 0x800000, RZ ;  /* 0x0080000008077824 */ /* 0x000fc400078e00ff */
[----:B------:R-:W-:Y:S01]  /*3f50*/  FFMA R27, R12, 1.4426950216293334961, -R27 ;  /* 0x3fb8aa3b0c1b7823 */ /* 0x000fe2000000081b */
[----:B------:R-:W-:Y:S01]  /*3f60*/  FFMA R26, R26, 1.925963033500011079e-08, R25 ;  /* 0x32a570601a1a7823 */ /* 0x000fe20000000019 */
[----:B------:R-:W-:Y:S01]  /*3f70*/  FFMA R42, R42, 1.925963033500011079e-08, R9 ;  /* 0x32a570602a2a7823 */ /* 0x000fe20000000009 */
[----:B------:R-:W-:Y:S01]  /*3f80*/  FADD R9, RZ, R4 ;  /* 0x00000004ff097221 */ /* 0x000fe20000000000 */
[----:B------:R-:W3:Y:S01]  /*3f90*/  MUFU.EX2 R40, R40 ;  /* 0x0000002800287308 */ /* 0x000ee20000000800 */
[----:B-1----:R-:W-:Y:S01]  /*3fa0*/  FMUL R7, R7, R18 ;  /* 0x0000001207077220 */ /* 0x002fe20000400000 */
[----:B0-----:R-:W-:Y:S01]  /*3fb0*/  FMUL R6, R6, R17 ;  /* 0x0000001106067220 */ /* 0x001fe20000400000 */
[----:B------:R-:W-:Y:S01]  /*3fc0*/  FADD R9, R9, R0 ;  /* 0x0000000009097221 */ /* 0x000fe20000000000 */
[----:B------:R-:W-:Y:S02]  /*3fd0*/  IMAD.SHL.U32 R17, R14, 0x800000, RZ ;  /* 0x008000000e117824 */ /* 0x000fe400078e00ff */
[----:B------:R-:W-:Y:S01]  /*3fe0*/  FFMA R27, R12, 1.925963033500011079e-08, R27 ;  /* 0x32a570600c1b7823 */ /* 0x000fe2000000001b */
[----:B------:R-:W-:Y:S01]  /*3ff0*/  SHF.L.U32 R15, R15, 0x17, RZ ;  /* 0x000000170f0f7819 */ /* 0x000fe200000006ff */
[----:B------:R-:W-:Y:S01]  /*4000*/  FADD R8, R9, R2 ;  /* 0x0000000209087221 */ /* 0x000fe20000000000 */
[----:B------:R-:W0:Y:S01]  /*4010*/  MUFU.EX2 R16, R16 ;  /* 0x0000001000107308 */ /* 0x000e220000000800 */
[----:B------:R-:W-:Y:S01]  /*4020*/  IMAD.SHL.U32 R19, R19, 0x800000, RZ ;  /* 0x0080000013137824 */ /* 0x000fe200078e00ff */
[----:B------:R-:W-:Y:S01]  /*4030*/  SHF.L.U32 R20, R20, 0x17, RZ ;  /* 0x0000001714147819 */ /* 0x000fe200000006ff */
[----:B------:R-:W-:Y:S01]  /*4040*/  FADD R18, R8, R3 ;  /* 0x0000000308127221 */ /* 0x000fe20000000000 */
[----:B--2---:R-:W-:Y:S01]  /*4050*/  FMUL R8, R11, R32 ;  /* 0x000000200b087220 */ /* 0x004fe20000400000 */
[----:B------:R-:W-:-:S02]  /*4060*/  IMAD.SHL.U32 R11, R10, 0x800000, RZ ;  /* 0x008000000a0b7824 */ /* 0x000fc400078e00ff */
[----:B------:R-:W-:Y:S01]  /*4070*/  FADD R9, R18, R5 ;  /* 0x0000000512097221 */ /* 0x000fe20000000000 */
[----:B------:R-:W1:Y:S01]  /*4080*/  MUFU.EX2 R26, R26 ;  /* 0x0000001a001a7308 */ /* 0x000e620000000800 */
[----:B------:R-:W-:Y:S02]  /*4090*/  IMAD.SHL.U32 R21, R21, 0x800000, RZ ;  /* 0x0080000015157824 */ /* 0x000fe400078e00ff */
[----:B------:R-:W-:Y:S01]  /*40a0*/  FADD R10, R9, R6 ;  /* 0x00000006090a7221 */ /* 0x000fe20000000000 */
[----:B---3--:R-:W-:-:S03]  /*40b0*/  FMUL R9, R11, R40 ;  /* 0x000000280b097220 */ /* 0x008fc60000400000 */
[----:B------:R-:W-:Y:S01]  /*40c0*/  FADD R11, R10, R7 ;  /* 0x000000070a0b7221 */ /* 0x000fe20000000000 */
[----:B------:R-:W2:Y:S01]  /*40d0*/  MUFU.EX2 R38, R38 ;  /* 0x0000002600267308 */ /* 0x000ea20000000800 */
[----:B0-----:R-:W-:Y:S02]  /*40e0*/  FMUL R10, R13, R16 ;  /* 0x000000100d0a7220 */ /* 0x001fe40000400000 */
[----:B------:R-:W-:-:S04]  /*40f0*/  FADD R14, R11, R8 ;  /* 0x000000080b0e7221 */ /* 0x000fc80000000000 */
[----:B------:R-:W-:Y:S01]  /*4100*/  FADD R11, R14, R9 ;  /* 0x000000090e0b7221 */ /* 0x000fe20000000000 */
[----:B------:R-:W0:Y:S01]  /*4110*/  MUFU.EX2 R44, R44 ;  /* 0x0000002c002c7308 */ /* 0x000e220000000800 */
[----:B-1----:R-:W-:Y:S02]  /*4120*/  FMUL R16, R17, R26 ;  /* 0x0000001a11107220 */ /* 0x002fe40000400000 */
[----:B------:R-:W-:-:S04]  /*4130*/  FADD R11, R11, R10 ;  /* 0x0000000a0b0b7221 */ /* 0x000fc80000000000 */
[----:B------:R-:W-:Y:S01]  /*4140*/  FADD R12, R11, R16 ;  /* 0x000000100b0c7221 */ /* 0x000fe20000000000 */
[----:B------:R-:W1:Y:S01]  /*4150*/  MUFU.EX2 R25, R46 ;  /* 0x0000002e00197308 */ /* 0x000e620000000800 */
[----:B--2---:R-:W-:-:S04]  /*4160*/  FMUL R17, R15, R38 ;  /* 0x000000260f117220 */ /* 0x004fc80000400000 */
[----:B------:R-:W-:-:S03]  /*4170*/  FADD R11, R12, R17 ;  /* 0x000000110c0b7221 */ /* 0x000fc60000000000 */
[----:B------:R-:W2:Y:S01]  /*4180*/  MUFU.EX2 R42, R42 ;  /* 0x0000002a002a7308 */ /* 0x000ea20000000800 */
[----:B0-----:R-:W-:-:S04]  /*4190*/  FMUL R18, R19, R44 ;  /* 0x0000002c13127220 */ /* 0x001fc80000400000 */
[----:B------:R-:W-:-:S03]  /*41a0*/  FADD R12, R11, R18 ;  /* 0x000000120b0c7221 */ /* 0x000fc60000000000 */
[----:B------:R-:W0:Y:S01]  /*41b0*/  MUFU.EX2 R27, R27 ;  /* 0x0000001b001b7308 */ /* 0x000e220000000800 */
[----:B-1----:R-:W-:Y:S01]  /*41c0*/  FMUL R19, R20, R25 ;  /* 0x0000001914137220 */ /* 0x002fe20000400000 */
[----:B------:R-:W-:-:S03]  /*41d0*/  SHF.L.U32 R20, R24, 0x17, RZ ;  /* 0x0000001718147819 */ /* 0x000fc600000006ff */
        /* <DEDUP_REMOVED lines=14> */
.L_x_13432:
        /* <DEDUP_REMOVED lines=11> */
[----:B0-----:R-:W-:Y:S05]  /*4370*/  CALL.REL.NOINC `($__internal_196_$__cuda_sm3x_div_rn_noftz_f32_slowpath) ;  /* 0x0000001c00c07944 */ /* 0x001fea0003c00000 */
[----:B------:R-:W-:-:S07]  /*4380*/  IMAD.MOV.U32 R14, RZ, RZ, R4 ;  /* 0x000000ffff0e7224 */ /* 0x000fce00078e0004 */
.L_x_13389:
[----:B------:R-:W-:Y:S05]  /*4390*/  BSYNC.RECONVERGENT B3 ;  /* 0x0000000000037941 */ /* 0x000fea0003800200 */
.L_x_13388:
        /* <DEDUP_REMOVED lines=11> */
[----:B0-----:R-:W-:Y:S05]  /*4450*/  CALL.REL.NOINC `($__internal_196_$__cuda_sm3x_div_rn_noftz_f32_slowpath) ;  /* 0x0000001c00887944 */ /* 0x001fea0003c00000 */
[----:B------:R-:W-:-:S07]  /*4460*/  IMAD.MOV.U32 R15, RZ, RZ, R4 ;  /* 0x000000ffff0f7224 */ /* 0x000fce00078e0004 */
.L_x_13391:
[----:B------:R-:W-:Y:S05]  /*4470*/  BSYNC.RECONVERGENT B3 ;  /* 0x0000000000037941 */ /* 0x000fea0003800200 */
.L_x_13390:
        /* <DEDUP_REMOVED lines=13> */
.L_x_13393:
[----:B------:R-:W-:Y:S05]  /*4550*/  BSYNC.RECONVERGENT B3 ;  /* 0x0000000000037941 */ /* 0x000fea0003800200 */
.L_x_13392:
        /* <DEDUP_REMOVED lines=13> */
.L_x_13395:
[----:B------:R-:W-:Y:S05]  /*4630*/  BSYNC.RECONVERGENT B3 ;  /* 0x0000000000037941 */ /* 0x000fea0003800200 */
.L_x_13394:
        /* <DEDUP_REMOVED lines=13> */
.L_x_13397:
[----:B------:R-:W-:Y:S05]  /*4710*/  BSYNC.RECONVERGENT B3 ;  /* 0x0000000000037941 */ /* 0x000fea0003800200 */
.L_x_13396:
        /* <DEDUP_REMOVED lines=13> */
.L_x_13399:
[----:B------:R-:W-:Y:S05]  /*47f0*/  BSYNC.RECONVERGENT B3 ;  /* 0x0000000000037941 */ /* 0x000fea0003800200 */
.L_x_13398:
        /* <DEDUP_REMOVED lines=13> */
.L_x_13401:
[----:B------:R-:W-:Y:S05]  /*48d0*/  BSYNC.RECONVERGENT B3 ;  /* 0x0000000000037941 */ /* 0x000fea0003800200 */
.L_x_13400:
        /* <DEDUP_REMOVED lines=13> */
.L_x_13403:
[----:B------:R-:W-:Y:S05]  /*49b0*/  BSYNC.RECONVERGENT B3 ;  /* 0x0000000000037941 */ /* 0x000fea0003800200 */
.L_x_13402:
        /* <DEDUP_REMOVED lines=13> */
.L_x_13405:
[----:B------:R-:W-:Y:S05]  /*4a90*/  BSYNC.RECONVERGENT B3 ;  /* 0x0000000000037941 */ /* 0x000fea0003800200 */
.L_x_13404:
        /* <DEDUP_REMOVED lines=13> */
.L_x_13407:
[----:B------:R-:W-:Y:S05]  /*4b70*/  BSYNC.RECONVERGENT B3 ;  /* 0x0000000000037941 */ /* 0x000fea0003800200 */
.L_x_13406:
        /* <DEDUP_REMOVED lines=13> */
.L_x_13409:
[----:B------:R-:W-:Y:S05]  /*4c50*/  BSYNC.RECONVERGENT B3 ;  /* 0x0000000000037941 */ /* 0x000fea0003800200 */
.L_x_13408:
        /* <DEDUP_REMOVED lines=13> */
.L_x_13411:
[----:B------:R-:W-:Y:S05]  /*4d30*/  BSYNC.RECONVERGENT B3 ;  /* 0x0000000000037941 */ /* 0x000fea0003800200 */
.L_x_13410:
        /* <DEDUP_REMOVED lines=13> */
.L_x_13413:
[----:B------:R-:W-:Y:S05]  /*4e10*/  BSYNC.RECONVERGENT B3 ;  /* 0x0000000000037941 */ /* 0x000fea0003800200 */
.L_x_13412:
        /* <DEDUP_REMOVED lines=13> */
.L_x_13415:
[----:B------:R-:W-:Y:S05]  /*4ef0*/  BSYNC.RECONVERGENT B3 ;  /* 0x0000000000037941 */ /* 0x000fea0003800200 */
.L_x_13414:
        /* <DEDUP_REMOVED lines=13> */
.L_x_13417:
[----:B------:R-:W-:Y:S05]  /*4fd0*/  BSYNC.RECONVERGENT B3 ;  /* 0x0000000000037941 */ /* 0x000fea0003800200 */
.L_x_13416:
        /* <DEDUP_REMOVED lines=13> */
.L_x_13419:
[----:B------:R-:W-:Y:S05]  /*50b0*/  BSYNC.RECONVERGENT B3 ;  /* 0x0000000000037941 */ /* 0x000fea0003800200 */
.L_x_13418:
        /* <DEDUP_REMOVED lines=56> */
.L_x_13386:
[----:B------:R-:W-:Y:S05]  /*5440*/  EXIT ;  /* 0x000000000000794d */ /* 0x000fea0003800000 */
.L_x_13387:
[----:B------:R-:W-:Y:S01]  /*5450*/  HFMA2 R11, -RZ, RZ, 0, 1.847743988037109375e-06 ;  /* 0x0000001fff0b7431 */ /* 0x000fe200000001ff */
[----:B------:R-:W-:Y:S01]  /*5460*/  BSSY B1, `(.L_x_13421) ;  /* 0x0000006000017945 */ /* 0x000fe20003800000 */
[----:B------:R-:W-:Y:S02]  /*5470*/  IMAD.MOV.U32 R12, RZ, RZ, 0x10 ;  /* 0x00000010ff0c7424 */ /* 0x000fe400078e00ff */
[----:B------:R-:W-:-:S07]  /*5480*/  IMAD.MOV.U32 R15, RZ, RZ, -0x1 ;  /* 0xffffffffff0f7424 */ /* 0x000fce00078e00ff */
[----:B------:R-:W-:Y:S05]  /*5490*/  WARPSYNC.COLLECTIVE R15, `(.L_x_13422) ;  /* 0x000000000f087348 */ /* 0x000fea0003c00000 */
[----:B------:R0:W1:Y:S02]  /*54a0*/  SHFL.BFLY P6, R14, R13, R12, R11 ;  /* 0x0c00000c0d0e7389 */ /* 0x00006400000c000b */
[----:B01----:R-:W-:Y:S05]  /*54b0*/  ENDCOLLECTIVE ;  /* 0x000000000000791b */ /* 0x003fea0003800000 */
.L_x_13422:
[----:B------:R-:W-:Y:S05]  /*54c0*/  BSYNC B1 ;  /* 0x0000000000017941 */ /* 0x000fea0003800000 */
.L_x_13421:
[----:B------:R-:W-:Y:S01]  /*54d0*/  FMNMX R13, R13, R14, !PT ;  /* 0x0000000e0d0d7209 */ /* 0x000fe20007800000 */
[----:B------:R-:W-:Y:S01]  /*54e0*/  IMAD.MOV.U32 R11, RZ, RZ, 0x1f ;  /* 0x0000001fff0b7424 */ /* 0x000fe200078e00ff */
[----:B------:R-:W-:Y:S02]  /*54f0*/  MOV R12, 0x8 ;  /* 0x00000008000c7802 */ /* 0x000fe40000000f00 */
[----:B------:R-:W-:-:S07]  /*5500*/  MOV R15, 0xffffffff ;  /* 0xffffffff000f7802 */ /* 0x000fce0000000f00 */
[----:B------:R-:W-:Y:S05]  /*5510*/  WARPSYNC.COLLECTIVE R15, `(.L_x_13423) ;  /* 0x000000000f087348 */ /* 0x000fea0003c00000 */
[----:B------:R0:W1:Y:S02]  /*5520*/  SHFL.BFLY P6, R14, R13, R12, R11 ;  /* 0x0c00000c0d0e7389 */ /* 0x00006400000c000b */
[----:B01----:R-:W-:Y:S05]  /*5530*/  ENDCOLLECTIVE ;  /* 0x000000000000791b */ /* 0x003fea0003800000 */
.L_x_13423:
[----:B------:R-:W-:Y:S01]  /*5540*/  HFMA2 R12, -RZ, RZ, 0, 2.384185791015625e-07 ;  /* 0x00000004ff0c7431 */ /* 0x000fe200000001ff */
[----:B------:R-:W-:-:S05]  /*5550*/  FMNMX R0, R13, R14, !PT ;  /* 0x0000000e0d007209 */ /* 0x000fca0007800000 */
[----:B------:R-:W-:-:S07]  /*5560*/  IMAD.MOV.U32 R13, RZ, RZ, R0 ;  /* 0x000000ffff0d7224 */ /* 0x000fce00078e0000 */
[----:B------:R-:W-:Y:S05]  /*5570*/  WARPSYNC.COLLECTIVE R15, `(.L_x_13424) ;  /* 0x000000000f087348 */ /* 0x000fea0003c00000 */
[----:B------:R0:W1:Y:S02]  /*5580*/  SHFL.BFLY P6, R14, R13, R12, R11 ;  /* 0x0c00000c0d0e7389 */ /* 0x00006400000c000b */
[----:B01----:R-:W-:Y:S05]  /*5590*/  ENDCOLLECTIVE ;  /* 0x000000000000791b */ /* 0x003fea0003800000 */
.L_x_13424:
[----:B------:R-:W-:Y:S02]  /*55a0*/  MOV R12, 0x2 ;  /* 0x00000002000c7802 */ /* 0x000fe40000000f00 */
[----:B------:R-:W-:-:S05]  /*55b0*/  FMNMX R2, R0, R14, !PT ;  /* 0x0000000e00027209 */ /* 0x000fca0007800000 */
[----:B------:R-:W-:-:S07]  /*55c0*/  IMAD.MOV.U32 R13, RZ, RZ, R2 ;  /* 0x000000ffff0d7224 */ /* 0x000fce00078e0002 */
[----:B------:R-:W-:Y:S05]  /*55d0*/  WARPSYNC.COLLECTIVE R15, `(.L_x_13425) ;  /* 0x000000000f087348 */ /* 0x000fea0003c00000 */
[----:B------:R0:W1:Y:S02]  /*55e0*/  SHFL.BFLY P6, R14, R13, R12, R11 ;  /* 0x0c00000c0d0e7389 */ /* 0x00006400000c000b */
[----:B01----:R-:W-:Y:S05]  /*55f0*/  ENDCOLLECTIVE ;  /* 0x000000000000791b */ /* 0x003fea0003800000 */
.L_x_13425:
[----:B------:R-:W-:Y:S01]  /*5600*/  HFMA2 R12, -RZ, RZ, 0, 5.9604644775390625e-08 ;  /* 0x00000001ff0c7431 */ /* 0x000fe200000001ff */
[----:B------:R-:W-:-:S05]  /*5610*/  FMNMX R3, R2, R14, !PT ;  /* 0x0000000e02037209 */ /* 0x000fca0007800000 */
[----:B------:R-:W-:-:S07]  /*5620*/  IMAD.MOV.U32 R13, RZ, RZ, R3 ;  /* 0x000000ffff0d7224 */ /* 0x000fce00078e0003 */
[----:B------:R-:W-:Y:S05]  /*5630*/  WARPSYNC.COLLECTIVE R15, `(.L_x_13426) ;  /* 0x000000000f087348 */ /* 0x000fea0003c00000 */
[----:B------:R0:W1:Y:S02]  /*5640*/  SHFL.BFLY P6, R14, R13, R12, R11 ;  /* 0x0c00000c0d0e7389 */ /* 0x00006400000c000b */
[----:B01----:R-:W-:Y:S05]  /*5650*/  ENDCOLLECTIVE ;  /* 0x000000000000791b */ /* 0x003fea0003800000 */
.L_x_13426:
        /* <DEDUP_REMOVED lines=98> */
[----:B0-----:R-:W-:Y:S01]  /*5c80*/  FMUL R8, R8, R13 ;  /* 0x0000000d08087220 */ /* 0x001fe20000400000 */
[----:B------:R-:W-:Y:S01]  /*5c90*/  FADD R13, R17, -12583039 ;  /* 0xcb40007f110d7421 */ /* 0x000fe20000000000 */
        /* <DEDUP_REMOVED lines=69> */
.L_x_13427:
[----:B------:R-:W-:Y:S02]  /*60f0*/  IMAD.MOV.U32 R12, RZ, RZ, 0x8 ;  /* 0x00000008ff0c7424 */ /* 0x000fe400078e00ff */
[----:B------:R-:W-:-:S05]  /*6100*/  FADD R24, R13, R14 ;  /* 0x0000000e0d187221 */ /* 0x000fca0000000000 */
[----:B------:R-:W-:-:S07]  /*6110*/  MOV R13, R24 ;  /* 0x00000018000d7202 */ /* 0x000fce0000000f00 */
[----:B------:R-:W-:Y:S05]  /*6120*/  WARPSYNC.COLLECTIVE R15, `(.L_x_13428) ;  /* 0x000000000f087348 */ /* 0x000fea0003c00000 */
[----:B------:R0:W1:Y:S02]  /*6130*/  SHFL.BFLY P6, R14, R13, R12, R11 ;  /* 0x0c00000c0d0e7389 */ /* 0x00006400000c000b */
[----:B01----:R-:W-:Y:S05]  /*6140*/  ENDCOLLECTIVE ;  /* 0x000000000000791b */ /* 0x003fea0003800000 */
.L_x_13428:
[----:B------:R-:W-:Y:S02]  /*6150*/  IMAD.MOV.U32 R12, RZ, RZ, 0x4 ;  /* 0x00000004ff0c7424 */ /* 0x000fe400078e00ff */
[----:B------:R-:W-:-:S05]  /*6160*/  FADD R25, R24, R14 ;  /* 0x0000000e18197221 */ /* 0x000fca0000000000 */
[----:B------:R-:W-:-:S07]  /*6170*/  MOV R13, R25 ;  /* 0x00000019000d7202 */ /* 0x000fce0000000f00 */
[----:B------:R-:W-:Y:S05]  /*6180*/  WARPSYNC.COLLECTIVE R15, `(.L_x_13429) ;  /* 0x000000000f087348 */ /* 0x000fea0003c00000 */
[----:B------:R0:W1:Y:S02]  /*6190*/  SHFL.BFLY P6, R14, R13, R12, R11 ;  /* 0x0c00000c0d0e7389 */ /* 0x00006400000c000b */
[----:B01----:R-:W-:Y:S05]  /*61a0*/  ENDCOLLECTIVE ;  /* 0x000000000000791b */ /* 0x003fea0003800000 */
.L_x_13429:
[----:B------:R-:W-:Y:S02]  /*61b0*/  IMAD.MOV.U32 R12, RZ, RZ, 0x2 ;  /* 0x00000002ff0c7424 */ /* 0x000fe400078e00ff */
[----:B------:R-:W-:-:S05]  /*61c0*/  FADD R26, R25, R14 ;  /* 0x0000000e191a7221 */ /* 0x000fca0000000000 */
[----:B------:R-:W-:-:S07]  /*61d0*/  MOV R13, R26 ;  /* 0x0000001a000d7202 */ /* 0x000fce0000000f00 */
[----:B------:R-:W-:Y:S05]  /*61e0*/  WARPSYNC.COLLECTIVE R15, `(.L_x_13430) ;  /* 0x000000000f087348 */ /* 0x000fea0003c00000 */
[----:B------:R0:W1:Y:S02]  /*61f0*/  SHFL.BFLY P6, R14, R13, R12, R11 ;  /* 0x0c00000c0d0e7389 */ /* 0x00006400000c000b */
[----:B01----:R-:W-:Y:S05]  /*6200*/  ENDCOLLECTIVE ;  /* 0x000000000000791b */ /* 0x003fea0003800000 */
.L_x_13430:
[----:B------:R-:W-:Y:S02]  /*6210*/  IMAD.MOV.U32 R12, RZ, RZ, 0x1 ;  /* 0x00000001ff0c7424 */ /* 0x000fe400078e00ff */
[----:B------:R-:W-:-:S05]  /*6220*/  FADD R27, R26, R14 ;  /* 0x0000000e1a1b7221 */ /* 0x000fca0000000000 */
[----:B------:R-:W-:-:S07]  /*6230*/  MOV R13, R27 ;  /* 0x0000001b000d7202 */ /* 0x000fce0000000f00 */
[----:B------:R-:W-:Y:S05]  /*6240*/  WARPSYNC.COLLECTIVE R15, `(.L_x_13431) ;  /* 0x000000000f087348 */ /* 0x000fea0003c00000 */
[----:B------:R0:W1:Y:S02]  /*6250*/  SHFL.BFLY P6, R14, R13, R12, R11 ;  /* 0x0c00000c0d0e7389 */ /* 0x00006400000c000b */
[----:B01----:R-:W-:Y:S05]  /*6260*/  ENDCOLLECTIVE ;  /* 0x000000000000791b */ /* 0x003fea0003800000 */
.L_x_13431:
[----:B------:R-:W-:Y:S05]  /*6270*/  BRA `(.L_x_13432) ;  /* 0xffffffe000107947 */ /* 0x000fea000383ffff */
        .weak           $__internal_196_$__cuda_sm3x_div_rn_noftz_f32_slowpath
        .type           $__internal_196_$__cuda_sm3x_div_rn_noftz_f32_slowpath,@function
        .size           $__internal_196_$__cuda_sm3x_div_rn_noftz_f32_slowpath,(.L_x_37573 - $__internal_196_$__cuda_sm3x_div_rn_noftz_f32_slowpath)
$__internal_196_$__cuda_sm3x_div_rn_noftz_f32_slowpath:
        /* <DEDUP_REMOVED lines=35> */
.L_x_13434:
        /* <DEDUP_REMOVED lines=51> */
.L_x_13441:
[----:B------:R-:W-:-:S04]  /*67e0*/  LOP3.LUT R4, R4, 0x80000000, RZ, 0xc0, !PT ;  /* 0x8000000004047812 */ /* 0x000fc800078ec0ff */
[----:B------:R-:W-:Y:S01]  /*67f0*/  LOP3.LUT R4, R4, 0x7f800000, RZ, 0xfc, !PT ;  /* 0x7f80000004047812 */ /* 0x000fe200078efcff */
[----:B------:R-:W-:Y:S06]  /*6800*/  BRA `(.L_x_13442) ;  /* 0x0000000000047947 */ /* 0x000fec0003800000 */
.L_x_13440:
[----:B------:R-:W-:-:S07]  /*6810*/  LEA R4, R33, R4, 0x17 ;  /* 0x0000000421047211 */ /* 0x000fce00078eb8ff */
.L_x_13442:
[----:B------:R-:W-:Y:S05]  /*6820*/  BSYNC.RECONVERGENT B2 ;  /* 0x0000000000027941 */ /* 0x000fea0003800200 */
.L_x_13439:
[----:B------:R-:W-:Y:S05]  /*6830*/  BRA `(.L_x_13443) ;  /* 0x0000000000207947 */ /* 0x000fea0003800000 */
.L_x_13438:
[----:B------:R-:W-:-:S04]  /*6840*/  LOP3.LUT R4, R25, 0x80000000, R4, 0x48, !PT ;  /* 0x8000000019047812 */ /* 0x000fc800078e4804 */
[----:B------:R-:W-:Y:S01]  /*6850*/  LOP3.LUT R4, R4, 0x7f800000, RZ, 0xfc, !PT ;  /* 0x7f80000004047812 */ /* 0x000fe200078efcff */
[----:B------:R-:W-:Y:S06]  /*6860*/  BRA `(.L_x_13443) ;  /* 0x0000000000147947 */ /* 0x000fec0003800000 */
.L_x_13437:
[----:B------:R-:W-:Y:S01]  /*6870*/  LOP3.LUT R4, R25, 0x80000000, R4, 0x48, !PT ;  /* 0x8000000019047812 */ /* 0x000fe200078e4804 */
[----:B------:R-:W-:Y:S06]  /*6880*/  BRA `(.L_x_13443) ;  /* 0x00000000000c7947 */ /* 0x000fec0003800000 */
.L_x_13436:
[----:B------:R-:W0:Y:S01]  /*6890*/  MUFU.RSQ R4, -QNAN ;  /* 0xffc0000000047908 */ /* 0x000e220000001400 */
[----:B------:R-:W-:Y:S05]  /*68a0*/  BRA `(.L_x_13443) ;  /* 0x0000000000047947 */ /* 0x000fea0003800000 */
.L_x_13435:
[----:B------:R-:W-:-:S07]  /*68b0*/  FADD.FTZ R4, R4, R11 ;  /* 0x0000000b04047221 */ /* 0x000fce0000010000 */
.L_x_13443:
[----:B------:R-:W-:Y:S05]  /*68c0*/  BSYNC.RECONVERGENT B1 ;  /* 0x0000000000017941 */ /* 0x000fea0003800200 */
.L_x_13433:
[----:B------:R-:W-:-:S04]  /*68d0*/  HFMA2 R13, -RZ, RZ, 0, 0 ;  /* 0x00000000ff0d7431 */ /* 0x000fc800000001ff */
[----:B0-----:R-:W-:Y:S05]  /*68e0*/  RET.REL.NODEC R12 `(_Z15SoftmaxWarpImplI22BroadcastScaleMaskLoadIffbLm3EiE11DirectStoreIffEfLi1ELi16ELi32ELi1ELb0EL9Algorithm0EEvT_T0_ll) ;  /* 0xffffff940cc47950 */ /* 0x001fea0003c3ffff */
.L_x_13444:
        /* <DEDUP_REMOVED lines=9> */
.L_x_37573:


//--------------------- .text._Z15SoftmaxWarpImplI22BroadcastScaleMaskLoadIffbLm3EiE11DirectStoreIffEfLi1ELi15ELi32ELi1ELb1EL9Algorithm0EEvT_T0_ll --------------------------
	.section	.text._Z15SoftmaxWarpImplI22BroadcastScaleMaskLoadIffbLm3EiE11DirectStoreIffEfLi1ELi15ELi32ELi1ELb1EL9Algorithm0EEvT_T0_ll,"ax",@progbits
	.align	128
        .global         _Z15SoftmaxWarpImplI22BroadcastScaleMaskLoadIffbLm3EiE11DirectStoreIffEfLi1ELi15ELi32ELi1ELb1EL9Algorithm0EEvT_T0_ll
        .type           _Z15SoftmaxWarpImplI22BroadcastScaleMaskLoadIffbLm3EiE11DirectStoreIffEfLi1ELi15ELi32ELi1ELb1EL9Algorithm0EEvT_T0_ll,@function
        .size           _Z15SoftmaxWarpImplI22BroadcastScaleMaskLoadIffbLm3EiE11DirectStoreIffEfLi1ELi15ELi32ELi1ELb1EL9Algorithm0EEvT_T0_ll,(.L_x_37574 - _Z15SoftmaxWarpImplI22BroadcastScaleMaskLoadIffbLm3EiE11DirectStoreIffEfLi1ELi15ELi32ELi1ELb1EL9Algorithm0EEvT_T0_ll)
        .other          _Z15SoftmaxWarpImplI22BroadcastScaleMaskLoadIffbLm3EiE11DirectStoreIffEfLi1ELi15ELi32ELi1ELb1EL9Algorithm0EEvT_T0_ll,@"STO_CUDA_ENTRY STV_DEFAULT"
_Z15SoftmaxWarpImplI22BroadcastScaleMaskLoadIffbLm3EiE11DirectStoreIffEfLi1ELi15ELi32ELi1ELb1EL9Algorithm0EEvT_T0_ll:
.text._Z15SoftmaxWarpImplI22BroadcastScaleMaskLoadIffbLm3EiE11DirectStoreIffEfLi1ELi15ELi32ELi1ELb1EL9Algorithm0EEvT_T0_ll:
        /* <DEDUP_REMOVED lines=29> */
.L_x_13445:
        /* <DEDUP_REMOVED lines=27> */
.L_x_13508:
[----:B0-----:R-:W0:Y:S01]  /*0380*/  LDC.64 R14, c[0x0][0x408] ;  /* 0x00010200ff0e7b82 */ /* 0x001e220000000a00 */
[C---:B------:R-:W-:Y:S01]  /*0390*/  VIADD R11, R2.reuse, 0x20 ;  /* 0x00000020020b7836 */ /* 0x040fe20000000000 */
[----:B------:R-:W-:Y:S01]  /*03a0*/  BSSY.RECONVERGENT B1, `(.L_x_13447) ;  /* 0x0000061000017945 */ /* 0x000fe20003800200 */
[----:B------:R-:W-:Y:S01]  /*03b0*/  MOV R23, 0xff800000 ;  /* 0xff80000000177802 */ /* 0x000fe20000000f00 */
[----:B------:R-:W-:Y:S02]  /*03c0*/  IMAD.MOV.U32 R24, RZ, RZ, -0x800000 ;  /* 0xff800000ff187424 */ /* 0x000fe400078e00ff */
        /* <DEDUP_REMOVED lines=67> */
[----:B0-----:R-:W-:-:S04]  /*0800*/  ISETP.NE.U32.AND P5, PT, R28, 0x1, PT ;  /* 0x000000011c00780c */ /* 0x001fc80003fa5070 */
[----:B------:R-:W-:Y:S01]  /*0810*/  @!P6 IMAD.MOV R26, RZ, RZ, -R26 ;  /* 0x000000ffff1ae224 */ /* 0x000fe200078e0a1a */
[----:B------:R-:W-:Y:S02]  /*0820*/  @!P4 LOP3.LUT R26, RZ, R13, RZ, 0x33, !PT ;  /* 0x0000000dff1ac212 */ /* 0x000fe400078e33ff */
[----:B--2---:R-:W-:Y:S02]  /*0830*/  ISETP.NE.U32.AND P4, PT, R34, 0x1, PT ;  /* 0x000000012200780c */ /* 0x004fe40003f85070 */
        /* <DEDUP_REMOVED lines=23> */
.L_x_13448:
[----:B------:R-:W-:Y:S05]  /*09b0*/  BSYNC.RECONVERGENT B1 ;  /* 0x0000000000017941 */ /* 0x000fea0003800200 */
.L_x_13447:
        /* <DEDUP_REMOVED lines=62> */
[----:B------:R-:W-:-:S04]  /*0da0*/  SHF.R.S64 R26, RZ, 0x1e, R11 ;  /* 0x0000001eff1a7819 */ /* 0x000fc8000000100b */
        /* <DEDUP_REMOVED lines=26> */
.L_x_13450:
[----:B------:R-:W-:Y:S05]  /*0f50*/  BSYNC.RECONVERGENT B1 ;  /* 0x0000000000017941 */ /* 0x000fea0003800200 */
.L_x_13449:
        /* <DEDUP_REMOVED lines=94> */
.L_x_13452:
[----:B------:R-:W-:Y:S05]  /*1540*/  BSYNC.RECONVERGENT B1 ;  /* 0x0000000000017941 */ /* 0x000fea0003800200 */
.L_x_13451:
        /* <DEDUP_REMOVED lines=92> */
.L_x_13454:
[----:B------:R-:W-:Y:S05]  /*1b10*/  BSYNC.RECONVERGENT B1 ;  /* 0x0000000000017941 */ /* 0x000fea0003800200 */
.L_x_13453:
        /* <DEDUP_REMOVED lines=70> */
[----:B------:R-:W-:Y:S02]  /*1f80*/  IMAD R12, R12, R29, R35 ;  /* 0x0000001d0c0c7224 */ /* 0x000fe400078e0223 */
        /* <DEDUP_REMOVED lines=19> */
.L_x_13456:
[----:B------:R-:W-:Y:S05]  /*20c0*/  BSYNC.RECONVERGENT B1 ;  /* 0x0000000000017941 */ /* 0x000fea0003800200 */
.L_x_13455:
        /* <DEDUP_REMOVED lines=49> */
[----:B------:R-:W-:Y:S02]  /*23e0*/  IMAD.HI.U32 R28, R29, R33, R28 ;  /* 0x000000211d1c7227 */ /* 0x000fe400078e001c */
[----:B------:R-:W0:Y:S02]  /*23f0*/  LDC.64 R32, c[0x0][0x3a0] ;  /* 0x0000e800ff207b82 */ /* 0x000e240000000a00 */
        /* <DEDUP_REMOVED lines=13> */
[----:B------:R-:W2:Y:S07]  /*24d0*/  LDC.64 R28, c[0x0][0x398] ;  /* 0x0000e600ff1c7b82 */ /* 0x000eae0000000a00 */
[----:B------:R-:W-:Y:S01]  /*24e0*/  @!P4 IMAD.MOV R34, RZ, RZ, -R34 ;  /* 0x000000ffff22c224 */ /* 0x000fe200078e0a22 */
[----:B------:R-:W-:-:S13]  /*24f0*/  ISETP.NE.AND P4, PT, R12, RZ, PT ;  /* 0x000000ff0c00720c */ /* 0x000fda0003f85270 */
[----:B------:R-:W-:Y:S02]  /*2500*/  @!P4 LOP3.LUT R34, RZ, R12, RZ, 0x33, !PT ;  /* 0x0000000cff22c212 */ /* 0x000fe400078e33ff */
[----:B-1----:R-:W-:-:S04]  /*2510*/  ISETP.NE.U32.AND P4, PT, R30, 0x1, PT ;  /* 0x000000011e00780c */ /* 0x002fc80003f85070 */
[----:B------:R-:W-:-:S04]  /*2520*/  ISETP.NE.AND.EX P4, PT, R31, RZ, PT, P4 ;  /* 0x000000ff1f00720c */ /* 0x000fc80003f85340 */
[----:B------:R-:W-:Y:S02]  /*2530*/  SEL R30, R35, RZ, P4 ;  /* 0x000000ff231e7207 */ /* 0x000fe40002000000 */
[----:B--2---:R-:W-:-:S04]  /*2540*/  ISETP.NE.U32.AND P4, PT, R28, 0x1, PT ;  /* 0x000000011c00780c */ /* 0x004fc80003f85070 */
[----:B------:R-:W-:Y:S01]  /*2550*/  ISETP.NE.AND.EX P4, PT, R29, RZ, PT, P4 ;  /* 0x000000ff1d00720c */ /* 0x000fe20003f85340 */
[----:B------:R-:W-:-:S03]  /*2560*/  IMAD.MOV R29, RZ, RZ, -R34 ;  /* 0x000000ffff1d7224 */ /* 0x000fc600078e0a22 */
        /* <DEDUP_REMOVED lines=19> */
.L_x_13458:
[----:B------:R-:W-:Y:S05]  /*26a0*/  BSYNC.RECONVERGENT B1 ;  /* 0x0000000000017941 */ /* 0x000fea0003800200 */
.L_x_13457:
        /* <DEDUP_REMOVED lines=90> */
.L_x_13460:
[----:B------:R-:W-:Y:S05]  /*2c50*/  BSYNC.RECONVERGENT B1 ;  /* 0x0000000000017941 */ /* 0x000fea0003800200 */
.L_x_13459:
        /* <DEDUP_REMOVED lines=93> */
.L_x_13462:
[----:B------:R-:W-:Y:S05]  /*3230*/  BSYNC.RECONVERGENT B1 ;  /* 0x0000000000017941 */ /* 0x000fea0003800200 */
.L_x_13461:
        /* <DEDUP_REMOVED lines=90> */
.L_x_13464:
[----:B------:R-:W-:Y:S05]  /*37e0*/  BSYNC.RECONVERGENT B1 ;  /* 0x0000000000017941 */ /* 0x000fea0003800200 */
.L_x_13463:
        /* <DEDUP_REMOVED lines=27> */
[----:B-1----:R-:W-:-:S06]  /*39a0*/  IABS R35, R12 ;  /* 0x0000000c00237213 */ /* 0x002fcc0000000000 */
[----:B------:R-:W1:Y:S01]  /*39b0*/  I2F.RP R33, R35 ;  /* 0x0000002300217306 */ /* 0x000e620000209400 */
[----:B0-----:R-:W-:-:S05]  /*39c0*/  IADD3 R37, PT, PT, RZ, -R15, RZ ;  /* 0x8000000fff257210 */ /* 0x001fca0007ffe0ff */
[----:B------:R-:W-:-:S04]  /*39d0*/  IMAD R37, R37, R42, RZ ;  /* 0x0000002a25257224 */ /* 0x000fc800078e02ff */
[----:B------:R-:W-:-:S04]  /*39e0*/  IMAD.HI.U32 R14, R15, R37, R14 ;  /* 0x000000250f0e7227 */ /* 0x000fc800078e000e */
[----:B------:R-:W-:Y:S01]  /*39f0*/  IMAD.MOV.U32 R15, RZ, RZ, R36 ;  /* 0x000000ffff0f7224 */ /* 0x000fe200078e0024 */
[----:B-1----:R-:W0:Y:S03]  /*3a00*/  MUFU.RCP R33, R33 ;  /* 0x0000002100217308 */ /* 0x002e260000001000 */
        /* <DEDUP_REMOVED lines=17> */
[----:B------:R-:W-:Y:S01]  /*3b20*/  @!P2 LOP3.LUT R39, RZ, R34, RZ, 0x33, !PT ;  /* 0x00000022ff27a212 */ /* 0x000fe200078e33ff */
[----:B------:R-:W0:Y:S04]  /*3b30*/  LDC.64 R36, c[0x0][0x3a0] ;  /* 0x0000e800ff247b82 */ /* 0x000e280000000a00 */
        /* <DEDUP_REMOVED lines=46> */
.L_x_13466:
[----:B------:R-:W-:Y:S05]  /*3e20*/  BSYNC.RECONVERGENT B1 ;  /* 0x0000000000017941 */ /* 0x000fea0003800200 */
.L_x_13465:
        /* <DEDUP_REMOVED lines=46> */
[----:B------:R-:W-:Y:S01]  /*4110*/  IMAD.HI.U32 R33, R15, R33, R14 ;  /* 0x000000210f217227 */ /* 0x000fe200078e000e */
[----:B------:R-:W-:-:S05]  /*4120*/  LOP3.LUT R40, R41, R12, RZ, 0x3c, !PT ;  /* 0x0000000c29287212 */ /* 0x000fca00078e3cff */
[----:B------:R-:W-:-:S04]  /*4130*/  IMAD.HI.U32 R33, R33, R34, RZ ;  /* 0x0000002221217227 */ /* 0x000fc800078e00ff */
[----:B------:R-:W-:-:S04]  /*4140*/  IMAD.MOV R15, RZ, RZ, -R33 ;  /* 0x000000ffff0f7224 */ /* 0x000fc800078e0a21 */
[C---:B------:R-:W-:Y:S02]  /*4150*/  IMAD R34, R35.reuse, R15, R34 ;  /* 0x0000000f23227224 */ /* 0x040fe400078e0222 */
[----:B------:R-:W1:Y:S03]  /*4160*/  LDC.64 R14, c[0x0][0x390] ;  /* 0x0000e400ff0e7b82 */ /* 0x000e660000000a00 */
[----:B------:R-:W-:-:S13]  /*4170*/  ISETP.GT.U32.AND P2, PT, R35, R34, PT ;  /* 0x000000222300720c */ /* 0x000fda0003f44070 */
[----:B------:R-:W-:Y:S01]  /*4180*/  @!P2 IMAD.IADD R34, R34, 0x1, -R35 ;  /* 0x000000012222a824 */ /* 0x000fe200078e0a23 */
[----:B------:R-:W-:Y:S02]  /*4190*/  @!P2 IADD3 R33, PT, PT, R33, 0x1, RZ ;  /* 0x000000012121a810 */ /* 0x000fe40007ffe0ff */
[----:B------:R-:W-:Y:S02]  /*41a0*/  ISETP.GE.AND P2, PT, R40, RZ, PT ;  /* 0x000000ff2800720c */ /* 0x000fe40003f46270 */
[----:B------:R-:W-:Y:S02]  /*41b0*/  ISETP.GE.U32.AND P3, PT, R34, R35, PT ;  /* 0x000000232200720c */ /* 0x000fe40003f66070 */
[----:B------:R-:W2:Y:S11]  /*41c0*/  LDC.64 R34, c[0x0][0x398] ;  /* 0x0000e600ff227b82 */ /* 0x000eb60000000a00 */
[----:B------:R-:W-:Y:S01]  /*41d0*/  @P3 VIADD R33, R33, 0x1 ;  /* 0x0000000121213836 */ /* 0x000fe20000000000 */
[----:B------:R-:W-:-:S03]  /*41e0*/  ISETP.NE.AND P3, PT, R12, RZ, PT ;  /* 0x000000ff0c00720c */ /* 0x000fc60003f65270 */
[----:B------:R-:W-:Y:S01]  /*41f0*/  @!P2 IMAD.MOV R33, RZ, RZ, -R33 ;  /* 0x000000ffff21a224 */ /* 0x000fe200078e0a21 */
[----:B-1----:R-:W-:-:S04]  /*4200*/  ISETP.NE.U32.AND P2, PT, R14, 0x1, PT ;  /* 0x000000010e00780c */ /* 0x002fc80003f45070 */
[----:B------:R-:W-:-:S04]  /*4210*/  ISETP.NE.AND.EX P2, PT, R15, RZ, PT, P2 ;  /* 0x000000ff0f00720c */ /* 0x000fc80003f45320 */
[----:B------:R-:W-:Y:S02]  /*4220*/  SEL R14, R39, RZ, P2 ;  /* 0x000000ff270e7207 */ /* 0x000fe40001000000 */
[----:B------:R-:W-:Y:S02]  /*4230*/  @!P3 LOP3.LUT R33, RZ, R12, RZ, 0x33, !PT ;  /* 0x0000000cff21b212 */ /* 0x000fe400078e33ff */
[----:B--2---:R-:W-:Y:S01]  /*4240*/  ISETP.NE.U32.AND P3, PT, R34, 0x1, PT ;  /* 0x000000012200780c */ /* 0x004fe20003f65070 */
[----:B------:R-:W-:Y:S01]  /*4250*/  IMAD R14, R14, UR44, RZ ;  /* 0x0000002c0e0e7c24 */ /* 0x000fe2000f8e02ff */
[----:B------:R-:W-:Y:S02]  /*4260*/  IADD3 R15, PT, PT, -R33, RZ, RZ ;  /* 0x000000ff210f7210 */ /* 0x000fe40007ffe1ff */
[----:B0-----:R-:W-:Y:S02]  /*4270*/  ISETP.NE.U32.AND P2, PT, R36, 0x1, PT ;  /* 0x000000012400780c */ /* 0x001fe40003f45070 */
        /* <DEDUP_REMOVED lines=18> */
.L_x_13468:
[----:B------:R-:W-:Y:S05]  /*43a0*/  BSYNC.RECONVERGENT B1 ;  /* 0x0000000000017941 */ /* 0x000fea0003800200 */
.L_x_13467:
        /* <DEDUP_REMOVED lines=88> */
.L_x_13470:
[----:B------:R-:W-:Y:S05]  /*4930*/  BSYNC.RECONVERGENT B1 ;  /* 0x0000000000017941 */ /* 0x000fea0003800200 */
.L_x_13469:
        /* <DEDUP_REMOVED lines=88> */
.L_x_13472:
[----:B------:R-:W-:Y:S05]  /*4ec0*/  BSYNC.RECONVERGENT B1 ;  /* 0x0000000000017941 */ /* 0x000fea0003800200 */
.L_x_13471:
        /* <DEDUP_REMOVED lines=46> */
[----:B------:R-:W0:Y:S02]  /*51b0*/  LDC.64 R36, c[0x0][0x3a0] ;  /* 0x0000e800ff247b82 */ /* 0x000e240000000a00 */
        /* <DEDUP_REMOVED lines=40> */
.L_x_13474:
[----:B------:R-:W-:Y:S05]  /*5440*/  BSYNC.RECONVERGENT B1 ;  /* 0x0000000000017941 */ /* 0x000fea0003800200 */
.L_x_13473:
        /* <DEDUP_REMOVED lines=21> */
[----:B------:R-:W-:Y:S01]  /*55a0*/  MOV R15, R37 ;  /* 0x00000025000f7202 */ /* 0x000fe20000000f00 */
        /* <DEDUP_REMOVED lines=37> */
[----:B-1----:R-:W-:-:S10]  /*5800*/  ISETP.NE.U32.AND P2, PT, R14, 0x1, PT ;  /* 0x000000010e00780c */ /* 0x002fd40003f45070 */
[----:B------:R-:W-:-:S05]  /*5810*/  @P1 VIADD R36, R36, 0x1 ;  /* 0x0000000124241836 */ /* 0x000fca0000000000 */
        /* <DEDUP_REMOVED lines=26> */
.L_x_13476:
[----:B------:R-:W-:Y:S05]  /*59c0*/  BSYNC.RECONVERGENT B1 ;  /* 0x0000000000017941 */ /* 0x000fea0003800200 */
.L_x_13475:
        /* <DEDUP_REMOVED lines=23> */
[-C--:B------:R-:W-:Y:S01]  /*5b40*/  FFMA.SAT R26, R51, R12.reuse, 0.5 ;  /* 0x3f000000331a7423 */ /* 0x080fe2000000200c */
[----:B------:R-:W-:Y:S01]  /*5b50*/  FADD R13, -R57, R31 ;  /* 0x0000001f390d7221 */ /* 0x000fe20000000100 */
[-C--:B------:R-:W-:Y:S01]  /*5b60*/  FFMA.RM R31, R24, R11.reuse, 12582913 ;  /* 0x4b400001181f7423 */ /* 0x080fe2000000400b */
[----:B------:R-:W-:Y:S01]  /*5b70*/  FADD R14, R23, -12583039 ;  /* 0xcb40007f170e7421 */ /* 0x000fe20000000000 */
[C---:B------:R-:W-:Y:S01]  /*5b80*/  FADD R49, -R57.reuse, R27 ;  /* 0x0000001b39317221 */ /* 0x040fe20000000100 */
[----:B------:R-:W-:Y:S01]  /*5b90*/  FADD R41, -R57, R29 ;  /* 0x0000001d39297221 */ /* 0x000fe20000000100 */
[-C--:B------:R-:W-:Y:S01]  /*5ba0*/  FFMA.RM R28, R28, R11.reuse, 12582913 ;  /* 0x4b4000011c1c7423 */ /* 0x080fe2000000400b */
[----:B------:R-:W-:Y:S01]  /*5bb0*/  FFMA R14, R59, 1.4426950216293334961, -R14 ;  /* 0x3fb8aa3b3b0e7823 */ /* 0x000fe2000000080e */
[-C--:B------:R-:W-:Y:S01]  /*5bc0*/  FFMA.RM R29, R26, R11.reuse, 12582913 ;  /* 0x4b4000011a1d7423 */ /* 0x080fe2000000400b */
[----:B------:R-:W-:Y:S01]  /*5bd0*/  FADD R43, -R57, R30 ;  /* 0x0000001e392b7221 */ /* 0x000fe20000000100 */
[----:B------:R-:W-:Y:S01]  /*5be0*/  FADD R24, R28, -12583039 ;  /* 0xcb40007f1c187421 */ /* 0x000fe20000000000 */
[----:B------:R-:W-:Y:S01]  /*5bf0*/  FFMA R36, R59, 1.925963033500011079e-08, R14 ;  /* 0x32a570603b247823 */ /* 0x000fe2000000000e */
[----:B------:R-:W-:Y:S01]  /*5c00*/  FADD R14, R31, -12583039 ;  /* 0xcb40007f1f0e7421 */ /* 0x000fe20000000000 */
[-C--:B------:R-:W-:Y:S01]  /*5c10*/  FFMA.SAT R30, R49, R12.reuse, 0.5 ;  /* 0x3f000000311e7423 */ /* 0x080fe2000000200c */
[----:B------:R-:W-:Y:S01]  /*5c20*/  FADD R26, R29, -12583039 ;  /* 0xcb40007f1d1a7421 */ /* 0x000fe20000000000 */
[----:B------:R-:W-:Y:S01]  /*5c30*/  FFMA R24, R55, 1.4426950216293334961, -R24 ;  /* 0x3fb8aa3b37187823 */ /* 0x000fe20000000818 */
[----:B------:R-:W-:Y:S01]  /*5c40*/  FFMA R14, R53, 1.4426950216293334961, -R14 ;  /* 0x3fb8aa3b350e7823 */ /* 0x000fe2000000080e */
[-C--:B------:R-:W-:Y:S01]  /*5c50*/  FFMA.RM R27, R30, R11.reuse, 12582913 ;  /* 0x4b4000011e1b7423 */ /* 0x080fe2000000400b */
[----:B------:R-:W-:Y:S01]  /*5c60*/  FFMA R26, R51, 1.4426950216293334961, -R26 ;  /* 0x3fb8aa3b331a7823 */ /* 0x000fe2000000081a */
[----:B------:R-:W-:Y:S01]  /*5c70*/  FADD R25, -R57, R38 ;  /* 0x0000002639197221 */ /* 0x000fe20000000100 */
[-C--:B------:R-:W-:Y:S01]  /*5c80*/  FFMA.SAT R30, R41, R12.reuse, 0.5 ;  /* 0x3f000000291e7423 */ /* 0x080fe2000000200c */
[----:B------:R-:W-:Y:S01]  /*5c90*/  FFMA R38, R53, 1.925963033500011079e-08, R14 ;  /* 0x32a5706035267823 */ /* 0x000fe2000000000e */
[----:B------:R-:W-:Y:S01]  /*5ca0*/  FADD R15, -R57, R42 ;  /* 0x0000002a390f7221 */ /* 0x000fe20000000100 */
[----:B------:R-:W-:Y:S01]  /*5cb0*/  FFMA R55, R55, 1.925963033500011079e-08, R24 ;  /* 0x32a5706037377823 */ /* 0x000fe20000000018 */
[----:B------:R-:W-:Y:S01]  /*5cc0*/  FADD R14, R27, -12583039 ;  /* 0xcb40007f1b0e7421 */ /* 0x000fe20000000000 */
[-C--:B------:R-:W-:Y:S01]  /*5cd0*/  FFMA.SAT R24, R47, R12.reuse, 0.5 ;  /* 0x3f0000002f187423 */ /* 0x080fe2000000200c */
[----:B------:R-:W-:Y:S01]  /*5ce0*/  FFMA R42, R51, 1.925963033500011079e-08, R26 ;  /* 0x32a57060332a7823 */ /* 0x000fe2000000001a */
[-C--:B------:R-:W-:Y:S01]  /*5cf0*/  FFMA.RM R26, R30, R11.reuse, 12582913 ;  /* 0x4b4000011e1a7423 */ /* 0x080fe2000000400b */
[----:B------:R-:W-:Y:S01]  /*5d00*/  FFMA R14, R49, 1.4426950216293334961, -R14 ;  /* 0x3fb8aa3b310e7823 */ /* 0x000fe2000000080e */
[-C--:B------:R-:W-:Y:S01]  /*5d10*/  FFMA.RM R24, R24, R11.reuse, 12582913 ;  /* 0x4b40000118187423 */ /* 0x080fe2000000400b */
[-C--:B------:R-:W-:Y:S01]  /*5d20*/  FFMA.SAT R34, R43, R12.reuse, 0.5 ;  /* 0x3f0000002b227423 */ /* 0x080fe2000000200c */
[----:B------:R-:W-:Y:S01]  /*5d30*/  FADD R30, R26, -12583039 ;  /* 0xcb40007f1a1e7421 */ /* 0x000fe20000000000 */
[----:B------:R-:W-:Y:S01]  /*5d40*/  FFMA R50, R49, 1.925963033500011079e-08, R14 ;  /* 0x32a5706031327823 */ /* 0x000fe2000000000e */
[----:B------:R-:W-:Y:S01]  /*5d50*/  FADD R14, R24, -12583039 ;  /* 0xcb40007f180e7421 */ /* 0x000fe20000000000 */
[-C--:B------:R-:W-:Y:S01]  /*5d60*/  FFMA.RM R34, R34, R11.reuse, 12582913 ;  /* 0x4b40000122227423 */ /* 0x080fe2000000400b */
[----:B------:R-:W-:Y:S01]  /*5d70*/  FFMA R30, R41, 1.4426950216293334961, -R30 ;  /* 0x3fb8aa3b291e7823 */ /* 0x000fe2000000081e */
[----:B------:R-:W-:Y:S01]  /*5d80*/  FADD R33, -R57, R32 ;  /* 0x0000002039217221 */ /* 0x000fe20000000100 */
[----:B------:R-:W-:Y:S01]  /*5d90*/  FFMA R14, R47, 1.4426950216293334961, -R14 ;  /* 0x3fb8aa3b2f0e7823 */ /* 0x000fe2000000080e */
[----:B------:R-:W-:Y:S01]  /*5da0*/  FADD R32, R34, -12583039 ;  /* 0xcb40007f22207421 */ /* 0x000fe20000000000 */
[----:B------:R-:W-:Y:S01]  /*5db0*/  FFMA R49, R41, 1.925963033500011079e-08, R30 ;  /* 0x32a5706029317823 */ /* 0x000fe2000000001e */
[-C--:B------:R-:W-:Y:S01]  /*5dc0*/  FFMA.SAT R30, R13, R12.reuse, 0.5 ;  /* 0x3f0000000d1e7423 */ /* 0x080fe2000000200c */
[----:B------:R-:W-:Y:S01]  /*5dd0*/  FADD R35, -R57, R48 ;  /* 0x0000003039237221 */ /* 0x000fe20000000100 */
[----:B------:R-:W-:Y:S01]  /*5de0*/  FFMA R48, R47, 1.925963033500011079e-08, R14 ;  /* 0x32a570602f307823 */ /* 0x000fe2000000000e */
[----:B------:R-:W-:Y:S01]  /*5df0*/  FFMA R32, R43, 1.4426950216293334961, -R32 ;  /* 0x3fb8aa3b2b207823 */ /* 0x000fe20000000820 */
[-C--:B------:R-:W-:Y:S01]  /*5e00*/  FFMA.SAT R14, R15, R12.reuse, 0.5 ;  /* 0x3f0000000f0e7423 */ /* 0x080fe2000000200c */
[-C--:B------:R-:W-:Y:S01]  /*5e10*/  FFMA.RM R30, R30, R11.reuse, 12582913 ;  /* 0x4b4000011e1e7423 */ /* 0x080fe2000000400b */
[----:B------:R-:W-:Y:S01]  /*5e20*/  FADD R39, -R57, R40 ;  /* 0x0000002839277221 */ /* 0x000fe20000000100 */
[----:B------:R-:W-:Y:S01]  /*5e30*/  FFMA R43, R43, 1.925963033500011079e-08, R32 ;  /* 0x32a570602b2b7823 */ /* 0x000fe20000000020 */
[----:B------:R-:W-:Y:S01]  /*5e40*/  FFMA.RM R32, R14, R11, 12582913 ;  /* 0x4b4000010e207423 */ /* 0x000fe2000000400b */
[----:B------:R-:W-:Y:S01]  /*5e50*/  FADD R14, R30, -12583039 ;  /* 0xcb40007f1e0e7421 */ /* 0x000fe20000000000 */
[----:B------:R-:W-:Y:S01]  /*5e60*/  FADD R37, -R57, R46 ;  /* 0x0000002e39257221 */ /* 0x000fe20000000100 */
[----:B------:R-:W0:Y:S01]  /*5e70*/  MUFU.EX2 R36, R36 ;  /* 0x0000002400247308 */ /* 0x000e220000000800 */
[----:B------:R-:W-:Y:S01]  /*5e80*/  FADD R40, R32, -12583039 ;  /* 0xcb40007f20287421 */ /* 0x000fe20000000000 */
[----:B------:R-:W-:Y:S01]  /*5e90*/  FFMA R14, R13, 1.4426950216293334961, -R14 ;  /* 0x3fb8aa3b0d0e7823 */ /* 0x000fe2000000080e */
[----:B------:R-:W-:Y:S01]  /*5ea0*/  FFMA.SAT R52, R37, R12, 0.5 ;  /* 0x3f00000025347423 */ /* 0x000fe2000000200c */
[----:B------:R-:W-:-:S02]  /*5eb0*/  IMAD.SHL.U32 R23, R23, 0x800000, RZ ;  /* 0x0080000017177824 */ /* 0x000fc400078e00ff */
[----:B------:R-:W-:Y:S01]  /*5ec0*/  FFMA R40, R15, 1.4426950216293334961, -R40 ;  /* 0x3fb8aa3b0f287823 */ /* 0x000fe20000000828 */
[----:B------:R-:W-:Y:S01]  /*5ed0*/  FFMA R46, R13, 1.925963033500011079e-08, R14 ;  /* 0x32a570600d2e7823 */ /* 0x000fe2000000000e */
[----:B------:R-:W-:Y:S01]  /*5ee0*/  FFMA.SAT R14, R39, R12, 0.5 ;  /* 0x3f000000270e7423 */ /* 0x000fe2000000200c */
[-C--:B------:R-:W-:Y:S01]  /*5ef0*/  FFMA.RM R13, R52, R11.reuse, 12582913 ;  /* 0x4b400001340d7423 */ /* 0x080fe2000000400b */
[----:B------:R-:W-:Y:S01]  /*5f00*/  FFMA R40, R15, 1.925963033500011079e-08, R40 ;  /* 0x32a570600f287823 */ /* 0x000fe20000000028 */
[----:B------:R-:W2:Y:S01]  /*5f10*/  MUFU.EX2 R38, R38 ;  /* 0x0000002600267308 */ /* 0x000ea20000000800 */
[-C--:B------:R-:W-:Y:S01]  /*5f20*/  FFMA.RM R15, R14, R11.reuse, 12582913 ;  /* 0x4b4000010e0f7423 */ /* 0x080fe2000000400b */
[----:B------:R-:W-:Y:S01]  /*5f30*/  FADD R52, R13, -12583039 ;  /* 0xcb40007f0d347421 */ /* 0x000fe20000000000 */
[----:B------:R-:W-:Y:S01]  /*5f40*/  IMAD.SHL.U32 R51, R31, 0x800000, RZ ;  /* 0x008000001f337824 */ /* 0x000fe200078e00ff */
[----:B------:R-:W-:Y:S01]  /*5f50*/  SHF.L.U32 R28, R28, 0x17, RZ ;  /* 0x000000171c1c7819 */ /* 0x000fe200000006ff */
[----:B------:R-:W-:Y:S01]  /*5f60*/  FADD R14, R15, -12583039 ;  /* 0xcb40007f0f0e7421 */ /* 0x000fe20000000000 */
[----:B------:R-:W-:Y:S01]  /*5f70*/  FFMA R52, R37, 1.4426950216293334961, -R52 ;  /* 0x3fb8aa3b25347823 */ /* 0x000fe20000000834 */
[----:B0-----:R-:W-:Y:S01]  /*5f80*/  FMUL R31, R23, R36 ;  /* 0x00000024171f7220 */ /* 0x001fe20000400000 */
[----:B------:R-:W0:Y:S01]  /*5f90*/  MUFU.EX2 R41, R55 ;  /* 0x0000003700297308 */ /* 0x000e220000000800 */
[----:B------:R-:W-:Y:S01]  /*5fa0*/  FFMA R14, R39, 1.4426950216293334961, -R14 ;  /* 0x3fb8aa3b270e7823 */ /* 0x000fe2000000080e */
[----:B------:R-:W-:Y:S01]  /*5fb0*/  FFMA R37, R37, 1.925963033500011079e-08, R52 ;  /* 0x32a5706025257823 */ /* 0x000fe20000000034 */
[----:B------:R-:W-:Y:S01]  /*5fc0*/  FADD R36, RZ, R31 ;  /* 0x0000001fff247221 */ /* 0x000fe20000000000 */
[-C--:B------:R-:W-:Y:S01]  /*5fd0*/  FFMA.SAT R54, R33, R12.reuse, 0.5 ;  /* 0x3f00000021367423 */ /* 0x080fe2000000200c */
[----:B------:R-:W-:Y:S01]  /*5fe0*/  FFMA R39, R39, 1.925963033500011079e-08, R14 ;  /* 0x32a5706027277823 */ /* 0x000fe2000000000e */
[----:B------:R-:W-:Y:S01]  /*5ff0*/  FFMA.SAT R14, R35, R12, 0.5 ;  /* 0x3f000000230e7423 */ /* 0x000fe2000000200c */
[----:B------:R-:W-:Y:S01]  /*6000*/  IMAD.SHL.U32 R34, R34, 0x800000, RZ ;  /* 0x0080000022227824 */ /* 0x000fe200078e00ff */
[----:B------:R-:W3:Y:S01]  /*6010*/  MUFU.EX2 R42, R42 ;  /* 0x0000002a002a7308 */ /* 0x000ee20000000800 */
[----:B--2---:R-:W-:Y:S01]  /*6020*/  FMUL R23, R51, R38 ;  /* 0x0000002633177220 */ /* 0x004fe20000400000 */
[----:B------:R-:W-:Y:S01]  /*6030*/  FFMA.RM R14, R14, R11, 12582913 ;  /* 0x4b4000010e0e7423 */ /* 0x000fe2000000400b */
[----:B------:R-:W-:-:S02]  /*6040*/  IMAD.SHL.U32 R51, R29, 0x800000, RZ ;  /* 0x008000001d337824 */ /* 0x000fc400078e00ff */
[----:B------:R-:W-:Y:S01]  /*6050*/  FADD R36, R36, R23 ;  /* 0x0000001724247221 */ /* 0x000fe20000000000 */
[----:B------:R-:W-:Y:S01]  /*6060*/  FADD R52, R14, -12583039 ;  /* 0xcb40007f0e347421 */ /* 0x000fe20000000000 */
[----:B------:R-:W-:Y:S01]  /*6070*/  IMAD.SHL.U32 R38, R27, 0x800000, RZ ;  /* 0x008000001b267824 */ /* 0x000fe200078e00ff */
[----:B------:R-:W2:Y:S01]  /*6080*/  MUFU.EX2 R47, R50 ;  /* 0x00000032002f7308 */ /* 0x000ea20000000800 */
[----:B0-----:R-:W-:Y:S01]  /*6090*/  FMUL R29, R28, R41 ;  /* 0x000000291c1d7220 */ /* 0x001fe20000400000 */
[C---:B------:R-:W-:Y:S01]  /*60a0*/  FFMA R52, R35.reuse, 1.4426950216293334961, -R52 ;  /* 0x3fb8aa3b23347823 */ /* 0x040fe20000000834 */
[----:B------:R-:W-:Y:S02]  /*60b0*/  IMAD.SHL.U32 R14, R14, 0x800000, RZ ;  /* 0x008000000e0e7824 */ /* 0x000fe400078e00ff */
[----:B------:R-:W-:Y:S01]  /*60c0*/  FADD R41, R36, R29 ;  /* 0x0000001d24297221 */ /* 0x000fe20000000000 */
[----:B------:R-:W-:Y:S01]  /*60d0*/  FFMA R35, R35, 1.925963033500011079e-08, R52 ;  /* 0x32a5706023237823 */ /* 0x000fe20000000034 */
[----:B------:R-:W-:Y:S01]  /*60e0*/  FFMA.SAT R52, R25, R12, 0.5 ;  /* 0x3f00000019347423 */ /* 0x000fe2000000200c */
[----:B------:R-:W0:Y:S01]  /*60f0*/  MUFU.EX2 R48, R48 ;  /* 0x0000003000307308 */ /* 0x000e220000000800 */
[----:B---3--:R-:W-:Y:S01]  /*6100*/  FMUL R28, R51, R42 ;  /* 0x0000002a331c7220 */ /* 0x008fe20000400000 */
[----:B------:R-:W-:-:S02]  /*6110*/  IMAD.SHL.U32 R36, R26, 0x800000, RZ ;  /* 0x008000001a247824 */ /* 0x000fc400078e00ff */
[-C--:B------:R-:W-:Y:S01]  /*6120*/  FFMA.RM R12, R52, R11.reuse, 12582913 ;  /* 0x4b400001340c7423 */ /* 0x080fe2000000400b */
[----:B------:R-:W-:-:S03]  /*6130*/  FFMA.RM R11, R54, R11, 12582913 ;  /* 0x4b400001360b7423 */ /* 0x000fc6000000400b */
[----:B------:R-:W3:Y:S01]  /*6140*/  MUFU.EX2 R43, R43 ;  /* 0x0000002b002b7308 */ /* 0x000ee20000000800 */
[----:B--2---:R-:W-:Y:S01]  /*6150*/  FMUL R27, R38, R47 ;  /* 0x0000002f261b7220 */ /* 0x004fe20000400000 */
[----:B------:R-:W-:Y:S01]  /*6160*/  FADD R38, R12, -12583039 ;  /* 0xcb40007f0c267421 */ /* 0x000fe20000000000 */
[----:B------:R-:W-:Y:S01]  /*6170*/  SHF.L.U32 R47, R24, 0x17, RZ ;  /* 0x00000017182f7819 */ /* 0x000fe200000006ff */
[----:B------:R-:W-:Y:S02]  /*6180*/  FADD R24, R41, R28 ;  /* 0x0000001c29187221 */ /* 0x000fe40000000000 */
[----:B------:R-:W-:Y:S02]  /*6190*/  FFMA R38, R25, 1.4426950216293334961, -R38 ;  /* 0x3fb8aa3b19267823 */ /* 0x000fe40000000826 */
[----:B------:R-:W2:Y:S01]  /*61a0*/  MUFU.EX2 R49, R49 ;  /* 0x0000003100317308 */ /* 0x000ea20000000800 */
[----:B0-----:R-:W-:Y:S01]  /*61b0*/  FMUL R26, R47, R48 ;  /* 0x000000302f1a7220 */ /* 0x001fe20000400000 */
[----:B------:R-:W-:Y:S01]  /*61c0*/  FADD R41, R24, R27 ;  /* 0x0000001b18297221 */ /* 0x000fe20000000000 */
[----:B------:R-:W-:Y:S01]  /*61d0*/  FFMA R42, R25, 1.925963033500011079e-08, R38 ;  /* 0x32a57060192a7823 */ /* 0x000fe20000000026 */
[----:B------:R-:W-:Y:S01]  /*61e0*/  IMAD.SHL.U32 R47, R32, 0x800000, RZ ;  /* 0x00800000202f7824 */ /* 0x000fe200078e00ff */
[----:B------:R-:W-:-:S03]  /*61f0*/  SHF.L.U32 R38, R13, 0x17, RZ ;  /* 0x000000170d267819 */ /* 0x000fc600000006ff */
[----:B------:R-:W0:Y:S01]  /*6200*/  MUFU.EX2 R46, R46 ;  /* 0x0000002e002e7308 */ /* 0x000e220000000800 */
[----:B---3--:R-:W-:Y:S01]  /*6210*/  FMUL R24, R34, R43 ;  /* 0x0000002b22187220 */ /* 0x008fe20000400000 */
[----:B------:R-:W-:Y:S01]  /*6220*/  FADD R34, R41, R26 ;  /* 0x0000001a29227221 */ /* 0x000fe20000000000 */
[----:B------:R-:W-:-:S05]  /*6230*/  SHF.L.U32 R43, R30, 0x17, RZ ;  /* 0x000000171e2b7819 */ /* 0x000fca00000006ff */
[----:B------:R-:W3:Y:S01]  /*6240*/  MUFU.EX2 R40, R40 ;  /* 0x0000002800287308 */ /* 0x000ee20000000800 */
[----:B--2---:R-:W-:Y:S01]  /*6250*/  FMUL R25, R36, R49 ;  /* 0x0000003124197220 */ /* 0x004fe20000400000 */
[C---:B------:R-:W-:Y:S01]  /*6260*/  FADD R36, R11.reuse, -12583039 ;  /* 0xcb40007f0b247421 */ /* 0x040fe20000000000 */
[----:B------:R-:W-:Y:S02]  /*6270*/  SHF.L.U32 R11, R11, 0x17, RZ ;  /* 0x000000170b0b7819 */ /* 0x000fe400000006ff */
[----:B------:R-:W-:Y:S01]  /*6280*/  FADD R41, R34, R25 ;  /* 0x0000001922297221 */ /* 0x000fe20000000000 */
[----:B------:R-:W-:Y:S01]  /*6290*/  FFMA R36, R33, 1.4426950216293334961, -R36 ;  /* 0x3fb8aa3b21247823 */ /* 0x000fe20000000824 */
[----:B------:R-:W-:Y:S01]  /*62a0*/  IMAD.SHL.U32 R34, R15, 0x800000, RZ ;  /* 0x008000000f227824 */ /* 0x000fe200078e00ff */
[----:B------:R-:W2:Y:S01]  /*62b0*/  MUFU.EX2 R39, R39 ;  /* 0x0000002700277308 */ /* 0x000ea20000000800 */
[----:B0-----:R-:W-:Y:S01]  /*62c0*/  FMUL R30, R43, R46 ;  /* 0x0000002e2b1e7220 */ /* 0x001fe20000400000 */
[----:B------:R-:W-:Y:S01]  /*62d0*/  FADD R41, R41, R24 ;  /* 0x0000001829297221 */ /* 0x000fe20000000000 */
[----:B------:R-:W-:-:S03]  /*62e0*/  FFMA R43, R33, 1.925963033500011079e-08, R36 ;  /* 0x32a57060212b7823 */ /* 0x000fc60000000024 */
[----:B------:R-:W-:Y:S02]  /*62f0*/  FADD R41, R41, R30 ;  /* 0x0000001e29297221 */ /* 0x000fe40000000000 */
[----:B------:R-:W0:Y:S01]  /*6300*/  MUFU.EX2 R37, R37 ;  /* 0x0000002500257308 */ /* 0x000e220000000800 */
[----:B---3--:R-:W-:-:S04]  /*6310*/  FMUL R32, R47, R40 ;  /* 0x000000282f207220 */ /* 0x008fc80000400000 */
[----:B------:R-:W-:-:S03]  /*6320*/  FADD R36, R41, R32 ;  /* 0x0000002029247221 */ /* 0x000fc60000000000 */
[----:B------:R-:W3:Y:S01]  /*6330*/  MUFU.EX2 R35, R35 ;  /* 0x0000002300237308 */ /* 0x000ee20000000800 */
[----:B--2---:R-:W-:-:S04]  /*6340*/  FMUL R33, R34, R39 ;  /* 0x0000002722217220 */ /* 0x004fc80000400000 */
[----:B------:R-:W-:-:S03]  /*6350*/  FADD R13, R36, R33 ;  /* 0x00000021240d7221 */ /* 0x000fc60000000000 */
[----:B------:R-:W2:Y:S01]  /*6360*/  MUFU.EX2 R42, R42 ;  /* 0x0000002a002a7308 */ /* 0x000ea20000000800 */
[----:B0-----:R-:W-:Y:S01]  /*6370*/  FMUL R34, R38, R37 ;  /* 0x0000002526227220 */ /* 0x001fe20000400000 */
[----:B------:R-:W-:-:S03]  /*6380*/  IMAD.SHL.U32 R37, R12, 0x800000, RZ ;  /* 0x008000000c257824 */ /* 0x000fc600078e00ff */
[----:B------:R-:W-:-:S03]  /*6390*/  FADD R12, R13, R34 ;  /* 0x000000220d0c7221 */ /* 0x000fc60000000000 */
[----:B------:R-:W0:Y:S01]  /*63a0*/  MUFU.EX2 R40, R43 ;  /* 0x0000002b00287308 */ /* 0x000e220000000800 */
[----:B---3--:R-:W-:-:S04]  /*63b0*/  FMUL R35, R14, R35 ;  /* 0x000000230e237220 */ /* 0x008fc80000400000 */
        /* <DEDUP_REMOVED lines=14> */
.L_x_13520:
        /* <DEDUP_REMOVED lines=12> */
[----:B01----:R-:W-:Y:S05]  /*6560*/  CALL.REL.NOINC `($__internal_197_$__cuda_sm3x_div_rn_noftz_f32_slowpath) ;  /* 0x0000002000147944 */ /* 0x003fea0003c00000 */
[----:B------:R-:W-:-:S07]  /*6570*/  IMAD.MOV.U32 R39, RZ, RZ, R11 ;  /* 0x000000ffff277224 */ /* 0x000fce00078e000b */
.L_x_13479:
[----:B------:R-:W-:Y:S05]  /*6580*/  BSYNC.RECONVERGENT B3 ;  /* 0x0000000000037941 */ /* 0x000fea0003800200 */
.L_x_13478:
        /* <DEDUP_REMOVED lines=12> */
[----:B-1----:R-:W-:Y:S05]  /*6650*/  CALL.REL.NOINC `($__internal_197_$__cuda_sm3x_div_rn_noftz_f32_slowpath) ;  /* 0x0000001c00d87944 */ /* 0x002fea0003c00000 */
[----:B------:R-:W-:-:S07]  /*6660*/  IMAD.MOV.U32 R41, RZ, RZ, R11 ;  /* 0x000000ffff297224 */ /* 0x000fce00078e000b */
.L_x_13481:
[----:B------:R-:W-:Y:S05]  /*6670*/  BSYNC.RECONVERGENT B3 ;  /* 0x0000000000037941 */ /* 0x000fea0003800200 */
.L_x_13480:
        /* <DEDUP_REMOVED lines=12> */
[----:B-1----:R-:W-:Y:S05]  /*6740*/  CALL.REL.NOINC `($__internal_197_$__cuda_sm3x_div_rn_noftz_f32_slowpath) ;  /* 0x0000001c009c7944 */ /* 0x002fea0003c00000 */
[----:B------:R-:W-:-:S07]  /*6750*/  IMAD.MOV.U32 R23, RZ, RZ, R11 ;  /* 0x000000ffff177224 */ /* 0x000fce00078e000b */
.L_x_13483:
[----:B------:R-:W-:Y:S05]  /*6760*/  BSYNC.RECONVERGENT B3 ;  /* 0x0000000000037941 */ /* 0x000fea0003800200 */
.L_x_13482:
        /* <DEDUP_REMOVED lines=14> */
.L_x_13485:
[----:B------:R-:W-:Y:S05]  /*6850*/  BSYNC.RECONVERGENT B3 ;  /* 0x0000000000037941 */ /* 0x000fea0003800200 */
.L_x_13484:
        /* <DEDUP_REMOVED lines=14> */
.L_x_13487:
[----:B------:R-:W-:Y:S05]  /*6940*/  BSYNC.RECONVERGENT B3 ;  /* 0x0000000000037941 */ /* 0x000fea0003800200 */
.L_x_13486:
        /* <DEDUP_REMOVED lines=14> */
.L_x_13489:
[----:B------:R-:W-:Y:S05]  /*6a30*/  BSYNC.RECONVERGENT B3 ;  /* 0x0000000000037941 */ /* 0x000fea0003800200 */
.L_x_13488:
        /* <DEDUP_REMOVED lines=14> */
.L_x_13491:
[----:B------:R-:W-:Y:S05]  /*6b20*/  BSYNC.RECONVERGENT B3 ;  /* 0x0000000000037941 */ /* 0x000fea0003800200 */
.L_x_13490:
        /* <DEDUP_REMOVED lines=14> */
.L_x_13493:
[----:B------:R-:W-:Y:S05]  /*6c10*/  BSYNC.RECONVERGENT B3 ;  /* 0x0000000000037941 */ /* 0x000fea0003800200 */
.L_x_13492:
        /* <DEDUP_REMOVED lines=14> */
.L_x_13495:
[----:B------:R-:W-:Y:S05]  /*6d00*/  BSYNC.RECONVERGENT B3 ;  /* 0x0000000000037941 */ /* 0x000fea0003800200 */
.L_x_13494:
        /* <DEDUP_REMOVED lines=14> */
.L_x_13497:
[----:B------:R-:W-:Y:S05]  /*6df0*/  BSYNC.RECONVERGENT B3 ;  /* 0x0000000000037941 */ /* 0x000fea0003800200 */
.L_x_13496:
        /* <DEDUP_REMOVED lines=14> */
.L_x_13499:
[----:B------:R-:W-:Y:S05]  /*6ee0*/  BSYNC.RECONVERGENT B3 ;  /* 0x0000000000037941 */ /* 0x000fea0003800200 */
.L_x_13498:
        /* <DEDUP_REMOVED lines=14> */
.L_x_13501:
[----:B------:R-:W-:Y:S05]  /*6fd0*/  BSYNC.RECONVERGENT B3 ;  /* 0x0000000000037941 */ /* 0x000fea0003800200 */
.L_x_13500:
        /* <DEDUP_REMOVED lines=14> */
.L_x_13503:
[----:B------:R-:W-:Y:S05]  /*70c0*/  BSYNC.RECONVERGENT B3 ;  /* 0x0000000000037941 */ /* 0x000fea0003800200 */
.L_x_13502:
        /* <DEDUP_REMOVED lines=14> */
.L_x_13505:
[----:B------:R-:W-:Y:S05]  /*71b0*/  BSYNC.RECONVERGENT B3 ;  /* 0x0000000000037941 */ /* 0x000fea0003800200 */
.L_x_13504:
        /* <DEDUP_REMOVED lines=13> */
.L_x_13507:
[----:B------:R-:W-:Y:S05]  /*7290*/  BSYNC.RECONVERGENT B3 ;  /* 0x0000000000037941 */ /* 0x000fea0003800200 */
.L_x_13506:
[----:B------:R-:W-:Y:S02]  /*72a0*/  HFMA2 R13, -RZ, RZ, 0, 0 ;  /* 0x00000000ff0d7431 */ /* 0x000fe400000001ff */
[----:B------:R-:W-:Y:S01]  /*72b0*/  IMAD R14, R5, UR42, RZ ;  /* 0x0000002a050e7c24 */ /* 0x000fe2000f8e02ff */
[----:B-1----:R-:W-:Y:S01]  /*72c0*/  @!P0 R2UR UR4, R44 ;  /* 0x000000002c0482ca */ /* 0x002fe200000e0000 */
[----:B------:R-:W-:Y:S01]  /*72d0*/  IMAD.MOV.U32 R12, RZ, RZ, R2 ;  /* 0x000000ffff0c7224 */ /* 0x000fe200078e0002 */
[----:B------:R-:W-:Y:S01]  /*72e0*/  @!P0 R2UR UR5, R45 ;  /* 0x000000002d0582ca */ /* 0x000fe200000e0000 */
[----:B------:R-:W-:Y:S01]  /*72f0*/  IMAD R15, R3, UR43, R14 ;  /* 0x0000002b030f7c24 */ /* 0x000fe2000f8e020e */
        /* <DEDUP_REMOVED lines=8> */
[----:B------:R-:W-:Y:S01]  /*7380*/  LEA.HI.X R15, R12, UR41, R13, 0x2, P1 ;  /* 0x000000290c0f7c11 */ /* 0x000fe200088f140d */
[----:B------:R-:W-:Y:S01]  /*7390*/  VIADD R12, R2, 0x20 ;  /* 0x00000020020c7836 */ /* 0x000fe20000000000 */
[----:B------:R-:W-:Y:S02]  /*73a0*/  ISETP.GE.U32.AND P1, PT, R6, UR46, PT ;  /* 0x0000002e06007c0c */ /* 0x000fe4000bf26070 */
[----:B------:R-:W-:Y:S01]  /*73b0*/  ISETP.GE.AND.EX P6, PT, RZ, UR47, PT, P6 ;  /* 0x0000002fff007c0c */ /* 0x000fe2000bfc6360 */
[----:B------:R0:W-:Y:S01]  /*73c0*/  @!P0 STG.E desc[UR4][R14.64], R39 ;  /* 0x000000270e008986 */ /* 0x0001e2000c101904 */
[----:B------:R-:W-:-:S02]  /*73d0*/  ISETP.GE.AND.EX P0, PT, RZ, UR47, PT, P2 ;  /* 0x0000002fff007c0c */ /* 0x000fc4000bf06320 */
[----:B------:R-:W-:Y:S02]  /*73e0*/  ISETP.GE.U32.AND P2, PT, R16, UR46, PT ;  /* 0x0000002e10007c0c */ /* 0x000fe4000bf46070 */
[----:B------:R-:W-:Y:S02]  /*73f0*/  ISETP.GE.AND.EX P1, PT, RZ, UR47, PT, P1 ;  /* 0x0000002fff007c0c */ /* 0x000fe4000bf26310 */
[----:B------:R-:W-:Y:S02]  /*7400*/  ISETP.GE.AND.EX P5, PT, RZ, UR47, PT, P5 ;  /* 0x0000002fff007c0c */ /* 0x000fe4000bfa6350 */
        /* <DEDUP_REMOVED lines=9> */
[----:B------:R-:W-:Y:S02]  /*74a0*/  @!P5 R2UR UR10, R44 ;  /* 0x000000002c0ad2ca */ /* 0x000fe400000e0000 */
[C---:B------:R-:W-:Y:S01]  /*74b0*/  @!P5 R2UR UR11, R45.reuse ;  /* 0x000000002d0bd2ca */ /* 0x040fe200000e0000 */
[----:B------:R0:W-:Y:S01]  /*74c0*/  @!P0 STG.E desc[UR4][R14.64+0x100], R23 ;  /* 0x000100170e008986 */ /* 0x0001e2000c101904 */
[----:B------:R-:W-:Y:S02]  /*74d0*/  ISETP.GE.U32.AND P0, PT, R12, UR46, PT ;  /* 0x0000002e0c007c0c */ /* 0x000fe4000bf06070 */
[C---:B------:R-:W-:Y:S01]  /*74e0*/  @!P4 R2UR UR12, R44.reuse ;  /* 0x000000002c0cc2ca */ /* 0x040fe200000e0000 */
[----:B------:R0:W-:Y:S01]  /*74f0*/  @!P1 STG.E desc[UR6][R14.64+0x180], R29 ;  /* 0x0001801d0e009986 */ /* 0x0001e2000c101906 */
[----:B------:R-:W-:Y:S02]  /*7500*/  ISETP.GE.AND.EX P0, PT, RZ, UR47, PT, P0 ;  /* 0x0000002fff007c0c */ /* 0x000fe4000bf06300 */
        /* <DEDUP_REMOVED lines=49> */
.L_x_13446:
[----:B------:R-:W-:Y:S05]  /*7820*/  EXIT ;  /* 0x000000000000794d */ /* 0x000fea0003800000 */
.L_x_13477:
[----:B------:R-:W-:Y:S01]  /*7830*/  BSSY B1, `(.L_x_13509) ;  /* 0x0000007000017945 */ /* 0x000fe20003800000 */
[----:B------:R-:W-:Y:S01]  /*7840*/  MOV R12, 0x10 ;  /* 0x00000010000c7802 */ /* 0x000fe20000000f00 */
[----:B------:R-:W-:Y:S02]  /*7850*/  IMAD.MOV.U32 R11, RZ, RZ, 0x1f ;  /* 0x0000001fff0b7424 */ /* 0x000fe400078e00ff */
[----:B------:R-:W-:-:S07]  /*7860*/  IMAD.MOV.U32 R15, RZ, RZ, -0x1 ;  /* 0xffffffffff0f7424 */ /* 0x000fce00078e00ff */
[----:B-1----:R-:W-:Y:S05]  /*7870*/  WARPSYNC.COLLECTIVE R15, `(.L_x_13510) ;  /* 0x000000000f087348 */ /* 0x002fea0003c00000 */
[----:B------:R0:W2:Y:S02]  /*7880*/  SHFL.BFLY P6, R14, R13, R12, R11 ;  /* 0x0c00000c0d0e7389 */ /* 0x0000a400000c000b */
[----:B012---:R-:W-:Y:S05]  /*7890*/  ENDCOLLECTIVE ;  /* 0x000000000000791b */ /* 0x007fea0003800000 */
.L_x_13510:
[----:B------:R-:W-:Y:S05]  /*78a0*/  BSYNC B1 ;  /* 0x0000000000017941 */ /* 0x000fea0003800000 */
.L_x_13509:
[----:B------:R-:W-:Y:S01]  /*78b0*/  HFMA2 R12, -RZ, RZ, 0, 4.76837158203125e-07 ;  /* 0x00000008ff0c7431 */ /* 0x000fe200000001ff */
[----:B------:R-:W-:Y:S01]  /*78c0*/  FMNMX R13, R14, R13, !PT ;  /* 0x0000000d0e0d7209 */ /* 0x000fe20007800000 */
[----:B------:R-:W-:Y:S02]  /*78d0*/  IMAD.MOV.U32 R11, RZ, RZ, 0x1f ;  /* 0x0000001fff0b7424 */ /* 0x000fe400078e00ff */
[----:B------:R-:W-:-:S07]  /*78e0*/  IMAD.MOV.U32 R15, RZ, RZ, -0x1 ;  /* 0xffffffffff0f7424 */ /* 0x000fce00078e00ff */
[----:B------:R-:W-:Y:S05]  /*78f0*/  WARPSYNC.COLLECTIVE R15, `(.L_x_13511) ;  /* 0x000000000f087348 */ /* 0x000fea0003c00000 */
[----:B------:R0:W1:Y:S02]  /*7900*/  SHFL.BFLY P6, R14, R13, R12, R11 ;  /* 0x0c00000c0d0e7389 */ /* 0x00006400000c000b */
[----:B01----:R-:W-:Y:S05]  /*7910*/  ENDCOLLECTIVE ;  /* 0x000000000000791b */ /* 0x003fea0003800000 */
.L_x_13511:
[----:B------:R-:W-:Y:S01]  /*7920*/  IMAD.MOV.U32 R12, RZ, RZ, 0x4 ;  /* 0x00000004ff0c7424 */ /* 0x000fe200078e00ff */
[----:B------:R-:W-:-:S04]  /*7930*/  FMNMX R33, R13, R14, !PT ;  /* 0x0000000e0d217209 */ /* 0x000fc80007800000 */
[----:B------:R-:W-:-:S07]  /*7940*/  MOV R13, R33 ;  /* 0x00000021000d7202 */ /* 0x000fce0000000f00 */
[----:B------:R-:W-:Y:S05]  /*7950*/  WARPSYNC.COLLECTIVE R15, `(.L_x_13512) ;  /* 0x000000000f087348 */ /* 0x000fea0003c00000 */
[----:B------:R0:W1:Y:S02]  /*7960*/  SHFL.BFLY P6, R14, R13, R12, R11 ;  /* 0x0c00000c0d0e7389 */ /* 0x00006400000c000b */
[----:B01----:R-:W-:Y:S05]  /*7970*/  ENDCOLLECTIVE ;  /* 0x000000000000791b */ /* 0x003fea0003800000 */
.L_x_13512:
[----:B------:R-:W-:Y:S01]  /*7980*/  IMAD.MOV.U32 R12, RZ, RZ, 0x2 ;  /* 0x00000002ff0c7424 */ /* 0x000fe200078e00ff */
[----:B------:R-:W-:Y:S01]  /*7990*/  FMNMX R34, R33, R14, !PT ;  /* 0x0000000e21227209 */ /* 0x000fe20007800000 */
[----:B------:R-:W-:-:S03]  /*79a0*/  IMAD.MOV.U32 R33, RZ, RZ, 0x437c0000 ;  /* 0x437c0000ff217424 */ /* 0x000fc600078e00ff */
[----:B------:R-:W-:-:S07]  /*79b0*/  MOV R13, R34 ;  /* 0x00000022000d7202 */ /* 0x000fce0000000f00 */
[----:B------:R-:W-:Y:S05]  /*79c0*/  WARPSYNC.COLLECTIVE R15, `(.L_x_13513) ;  /* 0x000000000f087348 */ /* 0x000fea0003c00000 */
[----:B------:R0:W1:Y:S02]  /*79d0*/  SHFL.BFLY P6, R14, R13, R12, R11 ;  /* 0x0c00000c0d0e7389 */ /* 0x00006400000c000b */
[----:B01----:R-:W-:Y:S05]  /*79e0*/  ENDCOLLECTIVE ;  /* 0x000000000000791b */ /* 0x003fea0003800000 */
.L_x_13513:
[----:B------:R-:W-:Y:S01]  /*79f0*/  IMAD.MOV.U32 R12, RZ, RZ, 0x1 ;  /* 0x00000001ff0c7424 */ /* 0x000fe200078e00ff */
[----:B------:R-:W-:-:S04]  /*7a00*/  FMNMX R35, R34, R14, !PT ;  /* 0x0000000e22237209 */ /* 0x000fc80007800000 */
[----:B------:R-:W-:-:S07]  /*7a10*/  MOV R13, R35 ;  /* 0x00000023000d7202 */ /* 0x000fce0000000f00 */
[----:B------:R-:W-:Y:S05]  /*7a20*/  WARPSYNC.COLLECTIVE R15, `(.L_x_13514) ;  /* 0x000000000f087348 */ /* 0x000fea0003c00000 */
[----:B------:R0:W1:Y:S02]  /*7a30*/  SHFL.BFLY P6, R14, R13, R12, R11 ;  /* 0x0c00000c0d0e7389 */ /* 0x00006400000c000b */
[----:B01----:R-:W-:Y:S05]  /*7a40*/  ENDCOLLECTIVE ;  /* 0x000000000000791b */ /* 0x003fea0003800000 */
.L_x_13514:
[----:B------:R-:W-:Y:S01]  /*7a50*/  FMNMX R37, R35, R14, !PT ;  /* 0x0000000e23257209 */ /* 0x000fe20007800000 */
[----:B------:R-:W-:-:S04]  /*7a60*/  HFMA2 R14, -RZ, RZ, 0.96630859375, -0.0022525787353515625 ;  /* 0x3bbb989dff0e7431 */ /* 0x000fc800000001ff */
        /* <DEDUP_REMOVED lines=14> */
[----:B------:R-:W-:Y:S01]  /*7b50*/  FADD R12, R24, -12583039 ;  /* 0xcb40007f180c7421 */ /* 0x000fe20000000000 */
[----:B------:R-:W-:Y:S01]  /*7b60*/  FADD R28, R26, -12583039 ;  /* 0xcb40007f1a1c7421 */ /* 0x000fe20000000000 */
[----:B------:R-:W-:Y:S01]  /*7b70*/  SHF.L.U32 R24, R24, 0x17, RZ ;  /* 0x0000001718187819 */ /* 0x000fe200000006ff */
[----:B------:R-:W-:Y:S01]  /*7b80*/  FADD R41, -R37, R29 ;  /* 0x0000001d25297221 */ /* 0x000fe20000000100 */
[----:B------:R-:W-:Y:S01]  /*7b90*/  FFMA R12, R39, 1.4426950216293334961, -R12 ;  /* 0x3fb8aa3b270c7823 */ /* 0x000fe2000000080c */
[----:B------:R-:W-:Y:S01]  /*7ba0*/  FFMA R28, R35, 1.4426950216293334961, -R28 ;  /* 0x3fb8aa3b231c7823 */ /* 0x000fe2000000081c */
[C---:B------:R-:W-:Y:S01]  /*7bb0*/  FADD R53, -R37.reuse, R42 ;  /* 0x0000002a25357221 */ /* 0x040fe20000000100 */
[----:B------:R-:W-:Y:S01]  /*7bc0*/  FADD R47, -R37, R40 ;  /* 0x00000028252f7221 */ /* 0x000fe20000000100 */
[----:B------:R-:W-:Y:S01]  /*7bd0*/  FFMA R12, R39, 1.925963033500011079e-08, R12 ;  /* 0x32a57060270c7823 */ /* 0x000fe2000000000c */
[----:B------:R-:W-:Y:S01]  /*7be0*/  FFMA R28, R35, 1.925963033500011079e-08, R28 ;  /* 0x32a57060231c7823 */ /* 0x000fe2000000001c */
[C---:B------:R-:W-:Y:S01]  /*7bf0*/  FADD R15, -R37.reuse, R46 ;  /* 0x0000002e250f7221 */ /* 0x040fe20000000100 */
[C---:B------:R-:W-:Y:S01]  /*7c00*/  FADD R13, -R37.reuse, R48 ;  /* 0x00000030250d7221 */ /* 0x040fe20000000100 */
[----:B------:R0:W1:Y:S01]  /*7c10*/  MUFU.EX2 R31, R12 ;  /* 0x0000000c001f7308 */ /* 0x0000620000000800 */
[C---:B------:R-:W-:Y:S01]  /*7c20*/  FADD R11, -R37.reuse, R38 ;  /* 0x00000026250b7221 */ /* 0x040fe20000000100 */
[----:B------:R-:W-:Y:S01]  /*7c30*/  FADD R37, -R37, R32 ;  /* 0x0000002025257221 */ /* 0x000fe20000000100 */
[C---:B------:R-:W-:Y:S01]  /*7c40*/  FADD R32, R30.reuse, -12583039 ;  /* 0xcb40007f1e207421 */ /* 0x040fe20000000000 */
[-C--:B------:R-:W-:Y:S01]  /*7c50*/  FFMA.SAT R34, R27, R14.reuse, 0.5 ;  /* 0x3f0000001b227423 */ /* 0x080fe2000000200e */
[----:B------:R-:W-:Y:S01]  /*7c60*/  SHF.L.U32 R29, R30, 0x17, RZ ;  /* 0x000000171e1d7819 */ /* 0x000fe200000006ff */
[-C--:B------:R-:W-:Y:S01]  /*7c70*/  FFMA.SAT R40, R37, R14.reuse, 0.5 ;  /* 0x3f00000025287423 */ /* 0x080fe2000000200e */
[----:B------:R-:W-:Y:S01]  /*7c80*/  FFMA R32, R25, 1.4426950216293334961, -R32 ;  /* 0x3fb8aa3b19207823 */ /* 0x000fe20000000820 */
[----:B------:R-:W2:Y:S01]  /*7c90*/  MUFU.EX2 R28, R28 ;  /* 0x0000001c001c7308 */ /* 0x000ea20000000800 */
[----:B0-----:R-:W-:Y:S01]  /*7ca0*/  FFMA.SAT R12, R23, R14, 0.5 ;  /* 0x3f000000170c7423 */ /* 0x001fe2000000200e */
[----:B------:R-:W-:Y:S01]  /*7cb0*/  FFMA.RM R34, R34, R33, 12582913 ;  /* 0x4b40000122227423 */ /* 0x000fe20000004021 */
[----:B------:R-:W-:-:S02]  /*7cc0*/  FFMA R32, R25, 1.925963033500011079e-08, R32 ;  /* 0x32a5706019207823 */ /* 0x000fc40000000020 */
[----:B------:R-:W-:Y:S01]  /*7cd0*/  FFMA.RM R12, R12, R33, 12582913 ;  /* 0x4b4000010c0c7423 */ /* 0x000fe20000004021 */
[----:B-1----:R-:W-:-:S03]  /*7ce0*/  FMUL R31, R24, R31 ;  /* 0x0000001f181f7220 */ /* 0x002fc60000400000 */
[C---:B------:R-:W-:Y:S01]  /*7cf0*/  FADD R24, R12.reuse, -12583039 ;  /* 0xcb40007f0c187421 */ /* 0x040fe20000000000 */
[----:B------:R-:W0:Y:S01]  /*7d00*/  MUFU.EX2 R32, R32 ;  /* 0x0000002000207308 */ /* 0x000e220000000800 */
[----:B------:R-:W-:Y:S02]  /*7d10*/  IMAD.SHL.U32 R12, R12, 0x800000, RZ ;  /* 0x008000000c0c7824 */ /* 0x000fe400078e00ff */
[----:B------:R-:W-:-:S04]  /*7d20*/  FFMA R24, R23, 1.4426950216293334961, -R24 ;  /* 0x3fb8aa3b17187823 */ /* 0x000fc80000000818 */
[----:B------:R-:W-:Y:S01]  /*7d30*/  FFMA R24, R23, 1.925963033500011079e-08, R24 ;  /* 0x32a5706017187823 */ /* 0x000fe20000000018 */
[----:B------:R-:W-:Y:S02]  /*7d40*/  IMAD.SHL.U32 R23, R26, 0x800000, RZ ;  /* 0x008000001a177824 */ /* 0x000fe400078e00ff */
[----:B------:R-:W-:Y:S01]  /*7d50*/  FADD R26, R34, -12583039 ;  /* 0xcb40007f221a7421 */ /* 0x000fe20000000000 */
[----:B------:R1:W3:Y:S01]  /*7d60*/  MUFU.EX2 R25, R24 ;  /* 0x0000001800197308 */ /* 0x0002e20000000800 */
[----:B--2---:R-:W-:Y:S01]  /*7d70*/  FMUL R23, R23, R28 ;  /* 0x0000001c17177220 */ /* 0x004fe20000400000 */
[----:B------:R-:W-:Y:S01]  /*7d80*/  FFMA.SAT R28, R43, R14, 0.5 ;  /* 0x3f0000002b1c7423 */ /* 0x000fe2000000200e */
[----:B------:R-:W-:-:S03]  /*7d90*/  FFMA R26, R27, 1.4426950216293334961, -R26 ;  /* 0x3fb8aa3b1b1a7823 */ /* 0x000fc6000000081a */
[-C--:B------:R-:W-:Y:S01]  /*7da0*/  FFMA.RM R30, R28, R33.reuse, 12582913 ;  /* 0x4b4000011c1e7423 */ /* 0x080fe20000004021 */
[----:B------:R-:W-:Y:S01]  /*7db0*/  FFMA R26, R27, 1.925963033500011079e-08, R26 ;  /* 0x32a570601b1a7823 */ /* 0x000fe2000000001a */
[----:B0-----:R-:W-:Y:S01]  /*7dc0*/  FMUL R29, R29, R32 ;  /* 0x000000201d1d7220 */ /* 0x001fe20000400000 */
[-C--:B-1----:R-:W-:Y:S01]  /*7dd0*/  FFMA.SAT R24, R51, R14.reuse, 0.5 ;  /* 0x3f00000033187423 */ /* 0x082fe2000000200e */
[----:B------:R-:W-:Y:S01]  /*7de0*/  FADD R28, R30, -12583039 ;  /* 0xcb40007f1e1c7421 */ /* 0x000fe20000000000 */
[----:B------:R-:W-:Y:S01]  /*7df0*/  SHF.L.U32 R27, R34, 0x17, RZ ;  /* 0x00000017221b7819 */ /* 0x000fe200000006ff */
[----:B------:R-:W-:Y:S01]  /*7e00*/  FFMA.SAT R34, R49, R14, 0.5 ;  /* 0x3f00000031227423 */ /* 0x000fe2000000200e */
[----:B------:R-:W0:Y:S01]  /*7e10*/  MUFU.EX2 R26, R26 ;  /* 0x0000001a001a7308 */ /* 0x000e220000000800 */
[----:B------:R-:W-:Y:S01]  /*7e20*/  FFMA R28, R43, 1.4426950216293334961, -R28 ;  /* 0x3fb8aa3b2b1c7823 */ /* 0x000fe2000000081c */
[-C--:B------:R-:W-:Y:S01]  /*7e30*/  FFMA.RM R24, R24, R33.reuse, 12582913 ;  /* 0x4b40000118187423 */ /* 0x080fe20000004021 */
[----:B------:R-:W-:-:S02]  /*7e40*/  FFMA.RM R34, R34, R33, 12582913 ;  /* 0x4b40000122227423 */ /* 0x000fc40000004021 */
[----:B------:R-:W-:Y:S01]  /*7e50*/  FFMA R43, R43, 1.925963033500011079e-08, R28 ;  /* 0x32a570602b2b7823 */ /* 0x000fe2000000001c */
[----:B------:R-:W-:-:S04]  /*7e60*/  FFMA.SAT R28, R41, R14, 0.5 ;  /* 0x3f000000291c7423 */ /* 0x000fc8000000200e */
[----:B------:R-:W-:Y:S01]  /*7e70*/  FFMA.RM R32, R28, R33, 12582913 ;  /* 0x4b4000011c207423 */ /* 0x000fe20000004021 */
[----:B---3--:R-:W-:Y:S01]  /*7e80*/  FMUL R28, R12, R25 ;  /* 0x000000190c1c7220 */ /* 0x008fe20000400000 */
[----:B------:R-:W1:Y:S02]  /*7e90*/  MUFU.EX2 R43, R43 ;  /* 0x0000002b002b7308 */ /* 0x000e640000000800 */
[C---:B------:R-:W-:Y:S01]  /*7ea0*/  FADD R12, R32.reuse, -12583039 ;  /* 0xcb40007f200c7421 */ /* 0x040fe20000000000 */
[----:B------:R-:W-:Y:S01]  /*7eb0*/  SHF.L.U32 R25, R32, 0x17, RZ ;  /* 0x0000001720197819 */ /* 0x000fe200000006ff */
[----:B0-----:R-:W-:Y:S02]  /*7ec0*/  FMUL R27, R27, R26 ;  /* 0x0000001a1b1b7220 */ /* 0x001fe40000400000 */
[----:B------:R-:W-:Y:S01]  /*7ed0*/  FFMA R12, R41, 1.4426950216293334961, -R12 ;  /* 0x3fb8aa3b290c7823 */ /* 0x000fe2000000080c */
[C---:B------:R-:W-:Y:S01]  /*7ee0*/  FADD R26, R24.reuse, -12583039 ;  /* 0xcb40007f181a7421 */ /* 0x040fe20000000000 */
[----:B------:R-:W-:-:S02]  /*7ef0*/  IMAD.SHL.U32 R24, R24, 0x800000, RZ ;  /* 0x0080000018187824 */ /* 0x000fc400078e00ff */
[----:B------:R-:W-:Y:S01]  /*7f00*/  FFMA R12, R41, 1.925963033500011079e-08, R12 ;  /* 0x32a57060290c7823 */ /* 0x000fe2000000000c */
[----:B------:R-:W-:-:S04]  /*7f10*/  FFMA R26, R51, 1.4426950216293334961, -R26 ;  /* 0x3fb8aa3b331a7823 */ /* 0x000fc8000000081a */
[----:B------:R-:W-:Y:S01]  /*7f20*/  FFMA R51, R51, 1.925963033500011079e-08, R26 ;  /* 0x32a5706033337823 */ /* 0x000fe2000000001a */
[----:B------:R-:W0:Y:S01]  /*7f30*/  MUFU.EX2 R12, R12 ;  /* 0x0000000c000c7308 */ /* 0x000e220000000800 */
[----:B------:R-:W-:Y:S02]  /*7f40*/  IMAD.SHL.U32 R26, R30, 0x800000, RZ ;  /* 0x008000001e1a7824 */ /* 0x000fe400078e00ff */
[----:B------:R-:W-:Y:S02]  /*7f50*/  FADD R30, R34, -12583039 ;  /* 0xcb40007f221e7421 */ /* 0x000fe40000000000 */
[----:B-1----:R-:W-:Y:S02]  /*7f60*/  FMUL R26, R26, R43 ;  /* 0x0000002b1a1a7220 */ /* 0x002fe40000400000 */
[C---:B------:R-:W-:Y:S01]  /*7f70*/  FFMA R30, R49.reuse, 1.4426950216293334961, -R30 ;  /* 0x3fb8aa3b311e7823 */ /* 0x040fe2000000081e */
[----:B------:R-:W1:Y:S03]  /*7f80*/  MUFU.EX2 R51, R51 ;  /* 0x0000003300337308 */ /* 0x000e660000000800 */
[----:B------:R-:W-:Y:S01]  /*7f90*/  FFMA R49, R49, 1.925963033500011079e-08, R30 ;  /* 0x32a5706031317823 */ /* 0x000fe2000000001e */
[----:B------:R-:W-:-:S04]  /*7fa0*/  FFMA.SAT R30, R53, R14, 0.5 ;  /* 0x3f000000351e7423 */ /* 0x000fc8000000200e */
[-C--:B------:R-:W-:Y:S01]  /*7fb0*/  FFMA.RM R32, R30, R33.reuse, 12582913 ;  /* 0x4b4000011e207423 */ /* 0x080fe20000004021 */
[----:B------:R-:W-:Y:S01]  /*7fc0*/  SHF.L.U32 R30, R34, 0x17, RZ ;  /* 0x00000017221e7819 */ /* 0x000fe200000006ff */
[----:B0-----:R-:W-:Y:S01]  /*7fd0*/  FMUL R25, R25, R12 ;  /* 0x0000000c19197220 */ /* 0x001fe20000400000 */
[----:B------:R-:W-:Y:S01]  /*7fe0*/  FFMA.SAT R34, R15, R14, 0.5 ;  /* 0x3f0000000f227423 */ /* 0x000fe2000000200e */
[C---:B------:R-:W-:Y:S01]  /*7ff0*/  FADD R12, R32.reuse, -12583039 ;  /* 0xcb40007f200c7421 */ /* 0x040fe20000000000 */
[----:B------:R-:W0:Y:S01]  /*8000*/  MUFU.EX2 R49, R49 ;  /* 0x0000003100317308 */ /* 0x000e220000000800 */
[----:B------:R-:W-:Y:S02]  /*8010*/  IMAD.SHL.U32 R32, R32, 0x800000, RZ ;  /* 0x0080000020207824 */ /* 0x000fe400078e00ff */
[----:B------:R-:W-:Y:S01]  /*8020*/  FFMA.RM R34, R34, R33, 12582913 ;  /* 0x4b40000122227423 */ /* 0x000fe20000004021 */
[----:B------:R-:W-:Y:S01]  /*8030*/  FFMA R12, R53, 1.4426950216293334961, -R12 ;  /* 0x3fb8aa3b350c7823 */ /* 0x000fe2000000080c */
[----:B-1----:R-:W-:-:S03]  /*8040*/  FMUL R24, R24, R51 ;  /* 0x0000003318187220 */ /* 0x002fc60000400000 */
[----:B------:R-:W-:Y:S01]  /*8050*/  FFMA R53, R53, 1.925963033500011079e-08, R12 ;  /* 0x32a5706035357823 */ /* 0x000fe2000000000c */
[----:B------:R-:W-:-:S04]  /*8060*/  FFMA.SAT R12, R47, R14, 0.5 ;  /* 0x3f0000002f0c7423 */ /* 0x000fc8000000200e */
[----:B------:R-:W-:Y:S01]  /*8070*/  FFMA.RM R12, R12, R33, 12582913 ;  /* 0x4b4000010c0c7423 */ /* 0x000fe20000004021 */
[----:B------:R-:W1:Y:S03]  /*8080*/  MUFU.EX2 R53, R53 ;  /* 0x0000003500357308 */ /* 0x000e660000000800 */
[C---:B------:R-:W-:Y:S01]  /*8090*/  FADD R36, R12.reuse, -12583039 ;  /* 0xcb40007f0c247421 */ /* 0x040fe20000000000 */
[----:B------:R-:W-:Y:S01]  /*80a0*/  SHF.L.U32 R12, R12, 0x17, RZ ;  /* 0x000000170c0c7819 */ /* 0x000fe200000006ff */
[----:B0-----:R-:W-:Y:S02]  /*80b0*/  FMUL R30, R30, R49 ;  /* 0x000000311e1e7220 */ /* 0x001fe40000400000 */
        /* <DEDUP_REMOVED lines=10> */
[----:B------:R-:W1:Y:S03]  /*8160*/  MUFU.EX2 R35, R35 ;  /* 0x0000002300237308 */ /* 0x000e660000000800 */
[C---:B------:R-:W-:Y:S01]  /*8170*/  FADD R36, R15.reuse, -12583039 ;  /* 0xcb40007f0f247421 */ /* 0x040fe20000000000 */
[----:B------:R-:W-:-:S03]  /*8180*/  SHF.L.U32 R15, R15, 0x17, RZ ;  /* 0x000000170f0f7819 */ /* 0x000fc600000006ff */
[----:B------:R-:W-:-:S04]  /*8190*/  FFMA R36, R13, 1.4426950216293334961, -R36 ;  /* 0x3fb8aa3b0d247823 */ /* 0x000fc80000000824 */
[----:B------:R-:W-:Y:S01]  /*81a0*/  FFMA R38, R13, 1.925963033500011079e-08, R36 ;  /* 0x32a570600d267823 */ /* 0x000fe20000000024 */
[----:B------:R-:W-:Y:S01]  /*81b0*/  FFMA.SAT R36, R11, R14, 0.5 ;  /* 0x3f0000000b247423 */ /* 0x000fe2000000200e */
[----:B------:R-:W-:-:S03]  /*81c0*/  FFMA.RM R13, R40, R33, 12582913 ;  /* 0x4b400001280d7423 */ /* 0x000fc60000004021 */
[----:B------:R-:W-:Y:S01]  /*81d0*/  FFMA.RM R14, R36, R33, 12582913 ;  /* 0x4b400001240e7423 */ /* 0x000fe20000004021 */
[----:B0-----:R-:W-:Y:S01]  /*81e0*/  FMUL R33, R12, R47 ;  /* 0x0000002f0c217220 */ /* 0x001fe20000400000 */
[----:B------:R-:W0:Y:S01]  /*81f0*/  MUFU.EX2 R38, R38 ;  /* 0x0000002600267308 */ /* 0x000e220000000800 */
[----:B-1----:R-:W-:Y:S01]  /*8200*/  FMUL R34, R34, R35 ;  /* 0x0000002322227220 */ /* 0x002fe20000400000 */
[C---:B------:R-:W-:Y:S01]  /*8210*/  FADD R36, R14.reuse, -12583039 ;  /* 0xcb40007f0e247421 */ /* 0x040fe20000000000 */
[----:B------:R-:W-:-:S03]  /*8220*/  IMAD.SHL.U32 R14, R14, 0x800000, RZ ;  /* 0x008000000e0e7824 */ /* 0x000fc600078e00ff */
[----:B------:R-:W-:-:S04]  /*8230*/  FFMA R36, R11, 1.4426950216293334961, -R36 ;  /* 0x3fb8aa3b0b247823 */ /* 0x000fc80000000824 */
[----:B------:R-:W-:Y:S01]  /*8240*/  FFMA R39, R11, 1.925963033500011079e-08, R36 ;  /* 0x32a570600b277823 */ /* 0x000fe20000000024 */
[C---:B------:R-:W-:Y:S01]  /*8250*/  FADD R36, R13.reuse, -12583039 ;  /* 0xcb40007f0d247421 */ /* 0x040fe20000000000 */
[----:B------:R-:W-:-:S03]  /*8260*/  SHF.L.U32 R13, R13, 0x17, RZ ;  /* 0x000000170d0d7819 */ /* 0x000fc600000006ff */
[----:B------:R-:W-:Y:S01]  /*8270*/  FFMA R36, R37, 1.4426950216293334961, -R36 ;  /* 0x3fb8aa3b25247823 */ /* 0x000fe20000000824 */
[----:B------:R-:W1:Y:S01]  /*8280*/  MUFU.EX2 R39, R39 ;  /* 0x0000002700277308 */ /* 0x000e620000000800 */
[----:B0-----:R-:W-:Y:S01]  /*8290*/  FMUL R35, R15, R38 ;  /* 0x000000260f237220 */ /* 0x001fe20000400000 */
[----:B------:R-:W-:Y:S02]  /*82a0*/  IMAD.MOV.U32 R15, RZ, RZ, -0x1 ;  /* 0xffffffffff0f7424 */ /* 0x000fe400078e00ff */
        /* <DEDUP_REMOVED lines=24> */
.L_x_13515:
[----:B------:R-:W-:Y:S02]  /*8430*/  IMAD.MOV.U32 R12, RZ, RZ, 0x8 ;  /* 0x00000008ff0c7424 */ /* 0x000fe400078e00ff */
[----:B------:R-:W-:-:S05]  /*8440*/  FADD R38, R13, R14 ;  /* 0x0000000e0d267221 */ /* 0x000fca0000000000 */
[----:B------:R-:W-:-:S07]  /*8450*/  MOV R13, R38 ;  /* 0x00000026000d7202 */ /* 0x000fce0000000f00 */
[----:B------:R-:W-:Y:S05]  /*8460*/  WARPSYNC.COLLECTIVE R15, `(.L_x_13516) ;  /* 0x000000000f087348 */ /* 0x000fea0003c00000 */
[----:B------:R0:W1:Y:S02]  /*8470*/  SHFL.BFLY P6, R14, R13, R12, R11 ;  /* 0x0c00000c0d0e7389 */ /* 0x00006400000c000b */
[----:B01----:R-:W-:Y:S05]  /*8480*/  ENDCOLLECTIVE ;  /* 0x000000000000791b */ /* 0x003fea0003800000 */
.L_x_13516:
[----:B------:R-:W-:Y:S02]  /*8490*/  IMAD.MOV.U32 R12, RZ, RZ, 0x4 ;  /* 0x00000004ff0c7424 */ /* 0x000fe400078e00ff */
[----:B------:R-:W-:-:S05]  /*84a0*/  FADD R39, R38, R14 ;  /* 0x0000000e26277221 */ /* 0x000fca0000000000 */
[----:B------:R-:W-:-:S07]  /*84b0*/  MOV R13, R39 ;  /* 0x00000027000d7202 */ /* 0x000fce0000000f00 */
[----:B------:R-:W-:Y:S05]  /*84c0*/  WARPSYNC.COLLECTIVE R15, `(.L_x_13517) ;  /* 0x000000000f087348 */ /* 0x000fea0003c00000 */
[----:B------:R0:W1:Y:S02]  /*84d0*/  SHFL.BFLY P6, R14, R13, R12, R11 ;  /* 0x0c00000c0d0e7389 */ /* 0x00006400000c000b */
[----:B01----:R-:W-:Y:S05]  /*84e0*/  ENDCOLLECTIVE ;  /* 0x000000000000791b */ /* 0x003fea0003800000 */
.L_x_13517:
[----:B------:R-:W-:Y:S02]  /*84f0*/  IMAD.MOV.U32 R12, RZ, RZ, 0x2 ;  /* 0x00000002ff0c7424 */ /* 0x000fe400078e00ff */
[----:B------:R-:W-:-:S05]  /*8500*/  FADD R40, R39, R14 ;  /* 0x0000000e27287221 */ /* 0x000fca0000000000 */
[----:B------:R-:W-:-:S07]  /*8510*/  MOV R13, R40 ;  /* 0x00000028000d7202 */ /* 0x000fce0000000f00 */
[----:B------:R-:W-:Y:S05]  /*8520*/  WARPSYNC.COLLECTIVE R15, `(.L_x_13518) ;  /* 0x000000000f087348 */ /* 0x000fea0003c00000 */
[----:B------:R0:W1:Y:S02]  /*8530*/  SHFL.BFLY P6, R14, R13, R12, R11 ;  /* 0x0c00000c0d0e7389 */ /* 0x00006400000c000b */
[----:B01----:R-:W-:Y:S05]  /*8540*/  ENDCOLLECTIVE ;  /* 0x000000000000791b */ /* 0x003fea0003800000 */
.L_x_13518:
[----:B------:R-:W-:Y:S02]  /*8550*/  IMAD.MOV.U32 R12, RZ, RZ, 0x1 ;  /* 0x00000001ff0c7424 */ /* 0x000fe400078e00ff */
[----:B------:R-:W-:-:S05]  /*8560*/  FADD R41, R40, R14 ;  /* 0x0000000e28297221 */ /* 0x000fca0000000000 */
[----:B------:R-:W-:-:S07]  /*8570*/  MOV R13, R41 ;  /* 0x00000029000d7202 */ /* 0x000fce0000000f00 */
[----:B------:R-:W-:Y:S05]  /*8580*/  WARPSYNC.COLLECTIVE R15, `(.L_x_13519) ;  /* 0x000000000f087348 */ /* 0x000fea0003c00000 */
[----:B------:R0:W1:Y:S02]  /*8590*/  SHFL.BFLY P6, R14, R13, R12, R11 ;  /* 0x0c00000c0d0e7389 */ /* 0x00006400000c000b */
[----:B01----:R-:W-:Y:S05]  /*85a0*/  ENDCOLLECTIVE ;  /* 0x000000000000791b */ /* 0x003fea0003800000 */
.L_x_13519:
[----:B------:R-:W-:Y:S05]  /*85b0*/  BRA `(.L_x_13520) ;  /* 0xffffffdc00b87947 */ /* 0x000fea000383ffff */
        .weak           $__internal_197_$__cuda_sm3x_div_rn_noftz_f32_slowpath
        .type           $__internal_197_$__cuda_sm3x_div_rn_noftz_f32_slowpath,@function
        .size           $__internal_197_$__cuda_sm3x_div_rn_noftz_f32_slowpath,(.L_x_37574 - $__internal_197_$__cuda_sm3x_div_rn_noftz_f32_slowpath)
$__internal_197_$__cuda_sm3x_div_rn_noftz_f32_slowpath:
        /* <DEDUP_REMOVED lines=34> */
.L_x_13522:
        /* <DEDUP_REMOVED lines=51> */
.L_x_13529:
[----:B------:R-:W-:-:S04]  /*8b10*/  LOP3.LUT R11, R11, 0x80000000, RZ, 0xc0, !PT ;  /* 0x800000000b0b7812 */ /* 0x000fc800078ec0ff */
[----:B------:R-:W-:Y:S01]  /*8b20*/  LOP3.LUT R11, R11, 0x7f800000, RZ, 0xfc, !PT ;  /* 0x7f8000000b0b7812 */ /* 0x000fe200078efcff */
[----:B------:R-:W-:Y:S06]  /*8b30*/  BRA `(.L_x_13530) ;  /* 0x0000000000047947 */ /* 0x000fec0003800000 */
.L_x_13528:
[----:B------:R-:W-:-:S07]  /*8b40*/  LEA R11, R13, R11, 0x17 ;  /* 0x0000000b0d0b7211 */ /* 0x000fce00078eb8ff */
.L_x_13530:
[----:B------:R-:W-:Y:S05]  /*8b50*/  BSYNC.RECONVERGENT B2 ;  /* 0x0000000000027941 */ /* 0x000fea0003800200 */
.L_x_13527:
[----:B------:R-:W-:Y:S05]  /*8b60*/  BRA `(.L_x_13531) ;  /* 0x0000000000207947 */ /* 0x000fea0003800000 */
.L_x_13526:
[----:B------:R-:W-:-:S04]  /*8b70*/  LOP3.LUT R11, R12, 0x80000000, R31, 0x48, !PT ;  /* 0x800000000c0b7812 */ /* 0x000fc800078e481f */
[----:B------:R-:W-:Y:S01]  /*8b80*/  LOP3.LUT R11, R11, 0x7f800000, RZ, 0xfc, !PT ;  /* 0x7f8000000b0b7812 */ /* 0x000fe200078efcff */
[----:B------:R-:W-:Y:S06]  /*8b90*/  BRA `(.L_x_13531) ;  /* 0x0000000000147947 */ /* 0x000fec0003800000 */
.L_x_13525:
[----:B------:R-:W-:Y:S01]  /*8ba0*/  LOP3.LUT R11, R12, 0x80000000, R31, 0x48, !PT ;  /* 0x800000000c0b7812 */ /* 0x000fe200078e481f */
[----:B------:R-:W-:Y:S06]  /*8bb0*/  BRA `(.L_x_13531) ;  /* 0x00000000000c7947 */ /* 0x000fec0003800000 */
.L_x_13524:
[----:B------:R-:W0:Y:S01]  /*8bc0*/  MUFU.RSQ R11, -QNAN ;  /* 0xffc00000000b7908 */ /* 0x000e220000001400 */
[----:B------:R-:W-:Y:S05]  /*8bd0*/  BRA `(.L_x_13531) ;  /* 0x0000000000047947 */ /* 0x000fea0003800000 */
.L_x_13523:
[----:B------:R-:W-:-:S07]  /*8be0*/  FADD.FTZ R11, R31, R12 ;  /* 0x0000000c1f0b7221 */ /* 0x000fce0000010000 */
.L_x_13531:
[----:B------:R-:W-:Y:S05]  /*8bf0*/  BSYNC.RECONVERGENT B1 ;  /* 0x0000000000017941 */ /* 0x000fea0003800200 */
.L_x_13521:
[----:B------:R-:W-:Y:S02]  /*8c00*/  HFMA2 R13, -RZ, RZ, 0, 0 ;  /* 0x00000000ff0d7431 */ /* 0x000fe400000001ff */
[----:B------:R-:W-:-:S04]  /*8c10*/  IMAD.MOV.U32 R12, RZ, RZ, R15 ;  /* 0x000000ffff0c7224 */ /* 0x000fc800078e000f */
[----:B0-----:R-:W-:Y:S05]  /*8c20*/  RET.REL.NODEC R12 `(_Z15SoftmaxWarpImplI22BroadcastScaleMaskLoadIffbLm3EiE11DirectStoreIffEfLi1ELi15ELi32ELi1ELb1EL9Algorithm0EEvT_T0_ll) ;  /* 0xffffff700cf47950 */ /* 0x001fea0003c3ffff */
.L_x_13532:
        /* <DEDUP_REMOVED lines=13> */
.L_x_37574:


//--------------------- .text._Z15SoftmaxWarpImplI22BroadcastScaleMaskLoadIffbLm3EiE11DirectStoreIffEfLi1ELi15ELi32ELi1ELb0EL9Algorithm0EEvT_T0_ll --------------------------
	.section	.text._Z15SoftmaxWarpImplI22BroadcastScaleMaskLoadIffbLm3EiE11DirectStoreIffEfLi1ELi15ELi32ELi1ELb0EL9Algorithm0EEvT_T0_ll,"ax",@progbits
	.align	128
        .global         _Z15SoftmaxWarpImplI22BroadcastScaleMaskLoadIffbLm3EiE11DirectStoreIffEfLi1ELi15ELi32ELi1ELb0EL9Algorithm0EEvT_T0_ll
        .type           _Z15SoftmaxWarpImplI22BroadcastScaleMaskLoadIffbLm3EiE11DirectStoreIffEfLi1ELi15ELi32ELi1ELb0EL9Algorithm0EEvT_T0_ll,@function
        .size           _Z15SoftmaxWarpImplI22BroadcastScaleMaskLoadIffbLm3EiE11DirectStoreIffEfLi1ELi15ELi32ELi1ELb0EL9Algorithm0EEvT_T0_ll,(.L_x_37575 - _Z15SoftmaxWarpImplI22BroadcastScaleMaskLoadIffbLm3EiE11DirectStoreIffEfLi1ELi15ELi32ELi1ELb0EL9Algorithm0EEvT_T0_ll)
        .other          _Z15SoftmaxWarpImplI22BroadcastScaleMaskLoadIffbLm3EiE11DirectStoreIffEfLi1ELi15ELi32ELi1ELb0EL9Algorithm0EEvT_T0_ll,@"STO_CUDA_ENTRY STV_DEFAULT"
_Z15SoftmaxWarpImplI22BroadcastScaleMaskLoadIffbLm3EiE11DirectStoreIffEfLi1ELi15ELi32ELi1ELb0EL9Algorithm0EEvT_T0_ll:
.text._Z15SoftmaxWarpImplI22BroadcastScaleMaskLoadIffbLm3EiE11DirectStoreIffEfLi1ELi15ELi32ELi1ELb0EL9Algorithm0EEvT_T0_ll:
        /* <DEDUP_REMOVED lines=29> */
.L_x_13533:
        /* <DEDUP_REMOVED lines=14> */
.L_x_13566:
[----:B--2---:R-:W-:Y:S01]  /*02b0*/  IABS R4, UR49 ;  /* 0x0000003100047c13 */ /* 0x004fe20008000000 */
[----:B0-----:R-:W-:Y:S01]  /*02c0*/  IMAD R27, R3, UR48, R2 ;  /* 0x00000030031b7c24 */ /* 0x001fe2000f8e0202 */
[----:B------:R-:W-:Y:S01]  /*02d0*/  UMOV UR4, URZ ;  /* 0x000000ff00047c82 */ /* 0x000fe20008000000 */
[----:B-1----:R-:W-:Y:S02]  /*02e0*/  R2UR UR10, R6 ;  /* 0x00000000060a72ca */ /* 0x002fe400000e0000 */
[----:B------:R-:W-:Y:S02]  /*02f0*/  R2UR UR8, R4 ;  /* 0x00000000040872ca */ /* 0x000fe400000e0000 */
[C---:B------:R-:W-:Y:S02]  /*0300*/  IADD3 R29, PT, PT, R27.reuse, 0x20, RZ ;  /* 0x000000201b1d7810 */ /* 0x040fe40007ffe0ff */
[----:B------:R-:W-:Y:S02]  /*0310*/  IADD3 R18, PT, PT, R27, 0x40, RZ ;  /* 0x000000401b127810 */ /* 0x000fe40007ffe0ff */
[----:B------:R-:W-:-:S02]  /*0320*/  IABS R10, R29 ;  /* 0x0000001d000a7213 */ /* 0x000fc40000000000 */
[----:B------:R-:W-:Y:S02]  /*0330*/  IABS R15, R18 ;  /* 0x00000012000f7213 */ /* 0x000fe40000000000 */
[----:B------:R-:W-:Y:S02]  /*0340*/  LOP3.LUT R12, R27, UR49, RZ, 0x3c, !PT ;  /* 0x000000311b0c7c12 */ /* 0x000fe4000f8e3cff */
[----:B------:R-:W-:Y:S01]  /*0350*/  R2UR UR11, R7 ;  /* 0x00000000070b72ca */ /* 0x000fe200000e0000 */
[----:B------:R-:W0:Y:S01]  /*0360*/  I2F.RP R4, UR8 ;  /* 0x0000000800047d06 */ /* 0x000e220008209400 */
[----:B------:R-:W-:Y:S02]  /*0370*/  ISETP.GE.AND P3, PT, R12, RZ, PT ;  /* 0x000000ff0c00720c */ /* 0x000fe40003f66270 */
[----:B------:R-:W-:Y:S02]  /*0380*/  LOP3.LUT R12, R29, UR49, RZ, 0x3c, !PT ;  /* 0x000000311d0c7c12 */ /* 0x000fe4000f8e3cff */
[----:B------:R-:W-:-:S02]  /*0390*/  R2UR UR12, R6 ;  /* 0x00000000060c72ca */ /* 0x000fc400000e0000 */
[----:B------:R-:W-:Y:S02]  /*03a0*/  ISETP.GE.AND P4, PT, R12, RZ, PT ;  /* 0x000000ff0c00720c */ /* 0x000fe40003f86270 */
[----:B------:R-:W-:Y:S01]  /*03b0*/  R2UR UR13, R7 ;  /* 0x00000000070d72ca */ /* 0x000fe200000e0000 */
        /* <DEDUP_REMOVED lines=15> */
[----:B------:R-:W-:Y:S01]  /*04b0*/  IMAD.HI.U32 R4, R10, UR7, RZ ;  /* 0x000000070a047c27 */ /* 0x000fe2000f8e00ff */
[----:B------:R-:W0:Y:S02]  /*04c0*/  I2F.RP R9, UR9 ;  /* 0x0000000900097d06 */ /* 0x000e240008209400 */
[----:B------:R-:W-:Y:S01]  /*04d0*/  ISETP.LT.U32.AND P1, PT, R8, UR8, PT ;  /* 0x0000000808007c0c */ /* 0x000fe2000bf21070 */
[----:B------:R-:W-:Y:S02]  /*04e0*/  IMAD.MOV R13, RZ, RZ, -R4 ;  /* 0x000000ffff0d7224 */ /* 0x000fe400078e0a04 */
[----:B------:R-:W-:Y:S01]  /*04f0*/  IMAD R15, R16, UR8, R15 ;  /* 0x00000008100f7c24 */ /* 0x000fe2000f8e020f */
[----:B------:R-:W-:Y:S01]  /*0500*/  SHF.R.S64 R16, RZ, 0x1e, R27 ;  /* 0x0000001eff107819 */ /* 0x000fe2000000101b */
[----:B------:R-:W-:Y:S01]  /*0510*/  IMAD R10, R13, UR8, R10 ;  /* 0x000000080d0a7c24 */ /* 0x000fe2000f8e020a */
[----:B------:R-:W-:-:S02]  /*0520*/  LOP3.LUT R13, R18, UR49, RZ, 0x3c, !PT ;  /* 0x00000031120d7c12 */ /* 0x000fc4000f8e3cff */
[----:B------:R-:W-:Y:S02]  /*0530*/  ISETP.LT.U32.AND P5, PT, R15, UR8, PT ;  /* 0x000000080f007c0c */ /* 0x000fe4000bfa1070 */
[----:B------:R-:W-:Y:S02]  /*0540*/  ISETP.LT.U32.AND P6, PT, R10, UR8, PT ;  /* 0x000000080a007c0c */ /* 0x000fe4000bfc1070 */
[----:B------:R-:W-:Y:S01]  /*0550*/  ISETP.GE.AND P0, PT, R13, RZ, PT ;  /* 0x000000ff0d00720c */ /* 0x000fe20003f06270 */
[----:B0-----:R-:W0:Y:S01]  /*0560*/  MUFU.RCP R9, R9 ;  /* 0x0000000900097308 */ /* 0x001e220000001000 */
[----:B------:R-:W-:Y:S02]  /*0570*/  @!P1 IADD3 R8, PT, PT, R8, -UR8, RZ ;  /* 0x8000000808089c10 */ /* 0x000fe4000fffe0ff */
[----:B------:R-:W-:Y:S02]  /*0580*/  @!P1 IADD3 R11, PT, PT, R11, 0x1, RZ ;  /* 0x000000010b0b9810 */ /* 0x000fe40007ffe0ff */
[----:B------:R-:W-:Y:S01]  /*0590*/  ISETP.GE.U32.AND P2, PT, R8, UR8, PT ;  /* 0x0000000808007c0c */ /* 0x000fe2000bf46070 */
[----:B------:R-:W-:-:S02]  /*05a0*/  VIADD R8, R27, 0x60 ;  /* 0x000000601b087836 */ /* 0x000fc40000000000 */
[----:B------:R-:W-:Y:S02]  /*05b0*/  @!P5 IADD3 R15, PT, PT, R15, -UR8, RZ ;  /* 0x800000080f0fdc10 */ /* 0x000fe4000fffe0ff */
[----:B------:R-:W-:Y:S01]  /*05c0*/  @!P6 VIADD R10, R10, -UR8 ;  /* 0x800000080a0aec36 */ /* 0x000fe20008000000 */
[----:B------:R-:W-:Y:S02]  /*05d0*/  IABS R19, R8 ;  /* 0x0000000800137213 */ /* 0x000fe40000000000 */
[----:B------:R-:W-:Y:S02]  /*05e0*/  LOP3.LUT R20, R8, UR49, RZ, 0x3c, !PT ;  /* 0x0000003108147c12 */ /* 0x000fe4000f8e3cff */
[----:B------:R-:W-:Y:S01]  /*05f0*/  ISETP.GE.U32.AND P1, PT, R10, UR8, PT ;  /* 0x000000080a007c0c */ /* 0x000fe2000bf26070 */
[----:B------:R-:W-:Y:S01]  /*0600*/  IMAD.HI.U32 R13, R19, UR7, RZ ;  /* 0x00000007130d7c27 */ /* 0x000fe2000f8e00ff */
[----:B0-----:R-:W-:Y:S02]  /*0610*/  IADD3 R10, PT, PT, R9, 0xffffffe, RZ ;  /* 0x0ffffffe090a7810 */ /* 0x001fe40007ffe0ff */
[----:B------:R-:W-:Y:S01]  /*0620*/  @!P6 IADD3 R4, PT, PT, R4, 0x1, RZ ;  /* 0x000000010404e810 */ /* 0x000fe20007ffe0ff */
[----:B------:R-:W-:Y:S01]  /*0630*/  @P2 VIADD R11, R11, 0x1 ;  /* 0x000000010b0b2836 */ /* 0x000fe20000000000 */
[----:B------:R-:W-:Y:S01]  /*0640*/  IADD3 R16, P2, PT, R16, UR36, RZ ;  /* 0x0000002410107c10 */ /* 0x000fe2000ff5e0ff */
[----:B------:R-:W-:Y:S01]  /*0650*/  IMAD.MOV R12, RZ, RZ, -R13 ;  /* 0x000000ffff0c7224 */ /* 0x000fe200078e0a0d */
[----:B------:R-:W0:Y:S01]  /*0660*/  F2I.FTZ.U32.TRUNC.NTZ R10, R10 ;  /* 0x0000000a000a7305 */ /* 0x000e22000021f000 */
[C---:B------:R-:W-:Y:S01]  /*0670*/  VIADD R9, R27.reuse, 0x80 ;  /* 0x000000801b097836 */ /* 0x040fe20000000000 */
[----:B------:R-:W-:Y:S01]  /*0680*/  LEA.HI.X.SX32 R17, R27, UR37, 0x2, P2 ;  /* 0x000000251b117c11 */ /* 0x000fe200090f16ff */
[----:B------:R-:W-:Y:S01]  /*0690*/  IMAD R19, R12, UR8, R19 ;  /* 0x000000080c137c24 */ /* 0x000fe2000f8e0213 */
[----:B------:R-:W-:Y:S01]  /*06a0*/  ISETP.GE.AND P2, PT, R20, RZ, PT ;  /* 0x000000ff1400720c */ /* 0x000fe20003f46270 */
[----:B------:R-:W-:Y:S01]  /*06b0*/  @P1 VIADD R4, R4, 0x1 ;  /* 0x0000000104041836 */ /* 0x000fe20000000000 */
[----:B------:R-:W-:-:S02]  /*06c0*/  ISETP.GE.U32.AND P6, PT, R15, UR8, PT ;  /* 0x000000080f007c0c */ /* 0x000fc4000bfc6070 */
[----:B------:R-:W-:Y:S01]  /*06d0*/  @!P5 IADD3 R14, PT, PT, R14, 0x1, RZ ;  /* 0x000000010e0ed810 */ /* 0x000fe20007ffe0ff */
[----:B------:R-:W-:Y:S01]  /*06e0*/  IMAD.MOV.U32 R31, RZ, RZ, R11 ;  /* 0x000000ffff1f7224 */ /* 0x000fe200078e000b */
[----:B------:R-:W-:Y:S01]  /*06f0*/  SHF.R.S64 R20, RZ, 0x1e, R29 ;  /* 0x0000001eff147819 */ /* 0x000fe2000000101d */
[----:B------:R1:W2:Y:S01]  /*0700*/  LDG.E R16, desc[UR10][R16.64] ;  /* 0x0000000a10107981 */ /* 0x0002a2000c1e1900 */
[----:B------:R-:W-:Y:S02]  /*0710*/  ISETP.LT.U32.AND P5, PT, R19, UR8, PT ;  /* 0x0000000813007c0c */ /* 0x000fe4000bfa1070 */
[----:B------:R-:W-:Y:S02]  /*0720*/  IADD3 R20, P1, PT, R20, UR36, RZ ;  /* 0x0000002414147c10 */ /* 0x000fe4000ff3e0ff */
[----:B------:R-:W-:Y:S02]  /*0730*/  IABS R22, R9 ;  /* 0x0000000900167213 */ /* 0x000fe40000000000 */
[----:B------:R-:W-:-:S02]  /*0740*/  LOP3.LUT R12, R9, UR49, RZ, 0x3c, !PT ;  /* 0x00000031090c7c12 */ /* 0x000fc4000f8e3cff */
[----:B0-----:R-:W-:Y:S02]  /*0750*/  R2UR UR5, R10 ;  /* 0x000000000a0572ca */ /* 0x001fe400000e0000 */
[----:B------:R-:W-:Y:S01]  /*0760*/  LEA.HI.X.SX32 R21, R29, UR37, 0x2, P1 ;  /* 0x000000251d157c11 */ /* 0x000fe200088f16ff */
[----:B------:R-:W-:Y:S01]  /*0770*/  @!P3 IMAD.MOV R31, RZ, RZ, -R31 ;  /* 0x000000ffff1fb224 */ /* 0x000fe200078e0a1f */
[----:B------:R-:W-:Y:S01]  /*0780*/  ISETP.GE.AND P1, PT, R12, RZ, PT ;  /* 0x000000ff0c00720c */ /* 0x000fe20003f26270 */
[----:B------:R-:W-:Y:S01]  /*0790*/  IMAD.HI.U32 R12, R22, UR7, RZ ;  /* 0x00000007160c7c27 */ /* 0x000fe2000f8e00ff */
[----:B------:R-:W-:Y:S01]  /*07a0*/  SHF.R.S64 R10, RZ, 0x1e, R18 ;  /* 0x0000001eff0a7819 */ /* 0x000fe20000001012 */
[----:B------:R0:W3:Y:S01]  /*07b0*/  LDG.E R15, desc[UR12][R20.64] ;  /* 0x0000000c140f7981 */ /* 0x0000e2000c1e1900 */
[----:B------:R-:W-:Y:S02]  /*07c0*/  ISETP.NE.AND P3, PT, RZ, UR49, PT ;  /* 0x00000031ff007c0c */ /* 0x000fe4000bf65270 */
[----:B------:R-:W-:Y:S01]  /*07d0*/  LOP3.LUT R34, RZ, UR49, RZ, 0x33, !PT ;  /* 0x00000031ff227c12 */ /* 0x000fe2000f8e33ff */
[----:B------:R-:W-:Y:S01]  /*07e0*/  IMAD.MOV R23, RZ, RZ, -R12 ;  /* 0x000000ffff177224 */ /* 0x000fe200078e0a0c */
[----:B------:R-:W-:-:S02]  /*07f0*/  @P6 IADD3 R14, PT, PT, R14, 0x1, RZ ;  /* 0x000000010e0e6810 */ /* 0x000fc40007ffe0ff */
[----:B------:R-:W-:Y:S02]  /*0800*/  IADD3 R10, P6, PT, R10, UR36, RZ ;  /* 0x000000240a0a7c10 */ /* 0x000fe4000ffde0ff */
[----:B------:R-:W-:Y:S02]  /*0810*/  @!P5 IADD3 R19, PT, PT, R19, -UR8, RZ ;  /* 0x800000081313dc10 */ /* 0x000fe4000fffe0ff */
[----:B------:R-:W-:Y:S01]  /*0820*/  SEL R31, R34, R31, !P3 ;  /* 0x0000001f221f7207 */ /* 0x000fe20005800000 */
[----:B------:R-:W-:Y:S01]  /*0830*/  IMAD R22, R23, UR8, R22 ;  /* 0x0000000817167c24 */ /* 0x000fe2000f8e0216 */
[----:B------:R-:W-:Y:S01]  /*0840*/  LEA.HI.X.SX32 R11, R18, UR37, 0x2, P6 ;  /* 0x00000025120b7c11 */ /* 0x000fe2000b0f16ff */
[----:B------:R-:W-:Y:S01]  /*0850*/  UIADD3 UR6, UPT, UPT, URZ, -UR5, URZ ;  /* 0x80000005ff067290 */ /* 0x000fe2000fffe0ff */
[----:B------:R-:W-:Y:S02]  /*0860*/  ISETP.GE.U32.AND P6, PT, R19, UR8, PT ;  /* 0x0000000813007c0c */ /* 0x000fe4000bfc6070 */
[----:B------:R-:W-:Y:S01]  /*0870*/  MOV R23, R4 ;  /* 0x0000000400177202 */ /* 0x000fe20000000f00 */
[----:B------:R-:W-:-:S02]  /*0880*/  IMAD.MOV R4, RZ, RZ, -R31 ;  /* 0x000000ffff047224 */ /* 0x000fc400078e0a1f */
[----:B------:R-:W-:Y:S01]  /*0890*/  @!P0 IMAD.MOV R14, RZ, RZ, -R14 ;  /* 0x000000ffff0e8224 */ /* 0x000fe200078e0a0e */
[----:B------:R-:W-:Y:S01]  /*08a0*/  UIMAD UR6, UR6, UR9, URZ ;  /* 0x00000009060672a4 */ /* 0x000fe2000f8e02ff */
[----:B------:R-:W-:Y:S01]  /*08b0*/  IMAD R4, R4, UR49, R27 ;  /* 0x0000003104047c24 */ /* 0x000fe2000f8e021b */
[----:B------:R-:W-:Y:S02]  /*08c0*/  @!P4 IADD3 R23, PT, PT, -R23, RZ, RZ ;  /* 0x000000ff1717c210 */ /* 0x000fe40007ffe1ff */
[C---:B-1----:R-:W-:Y:S01]  /*08d0*/  SEL R17, R34.reuse, R14, !P3 ;  /* 0x0000000e22117207 */ /* 0x042fe20005800000 */
[----:B------:R-:W-:Y:S01]  /*08e0*/  UIMAD.WIDE.U32 UR4, UR5, UR6, UR4 ;  /* 0x00000006050472a5 */ /* 0x000fe2000f8e0004 */
[----:B------:R-:W-:Y:S01]  /*08f0*/  @!P5 VIADD R13, R13, 0x1 ;  /* 0x000000010d0dd836 */ /* 0x000fe20000000000 */
[----:B0-----:R-:W-:Y:S01]  /*0900*/  IABS R20, R4 ;  /* 0x0000000400147213 */ /* 0x001fe20000000000 */
[----:B------:R0:W4:Y:S01]  /*0910*/  LDG.E R14, desc[UR10][R10.64] ;  /* 0x0000000a0a0e7981 */ /* 0x000122000c1e1900 */
[----:B------:R-:W-:-:S02]  /*0920*/  SEL R23, R34, R23, !P3 ;  /* 0x0000001722177207 */ /* 0x000fc40005800000 */
[----:B------:R-:W-:Y:S02]  /*0930*/  ISETP.LT.U32.AND P0, PT, R22, UR8, PT ;  /* 0x0000000816007c0c */ /* 0x000fe4000bf01070 */
[----:B------:R-:W-:Y:S01]  /*0940*/  IADD3 R19, PT, PT, -R17, RZ, RZ ;  /* 0x000000ff11137210 */ /* 0x000fe20007ffe1ff */
[----:B------:R-:W-:Y:S01]  /*0950*/  @P6 VIADD R13, R13, 0x1 ;  /* 0x000000010d0d6836 */ /* 0x000fe20000000000 */
[----:B------:R-:W-:Y:S01]  /*0960*/  IADD3 R24, PT, PT, -R23, RZ, RZ ;  /* 0x000000ff17187210 */ /* 0x000fe20007ffe1ff */
[----:B------:R-:W-:-:S04]  /*0970*/  IMAD.HI.U32 R39, R20, UR5, RZ ;  /* 0x0000000514277c27 */ /* 0x000fc8000f8e00ff */
[----:B------:R-:W-:Y:S02]  /*0980*/  IMAD R18, R19, UR49, R18 ;  /* 0x0000003113127c24 */ /* 0x000fe4000f8e0212 */
[----:B------:R-:W-:Y:S01]  /*0990*/  IMAD.MOV.U32 R19, RZ, RZ, R13 ;  /* 0x000000ffff137224 */ /* 0x000fe200078e000d */
[----:B------:R-:W-:Y:S01]  /*09a0*/  IADD3 R13, PT, PT, -R39, RZ, RZ ;  /* 0x000000ff270d7210 */ /* 0x000fe20007ffe1ff */
[----:B------:R-:W-:Y:S02]  /*09b0*/  IMAD R29, R24, UR49, R29 ;  /* 0x00000031181d7c24 */ /* 0x000fe4000f8e021d */
[----:B------:R-:W-:Y:S01]  /*09c0*/  @!P2 IMAD.MOV R19, RZ, RZ, -R19 ;  /* 0x000000ffff13a224 */ /* 0x000fe200078e0a13 */
[----:B------:R-:W-:Y:S01]  /*09d0*/  @!P0 IADD3 R22, PT, PT, R22, -UR8, RZ ;  /* 0x8000000816168c10 */ /* 0x000fe2000fffe0ff */
[----:B------:R-:W-:Y:S01]  /*09e0*/  IMAD R13, R13, UR9, R20 ;  /* 0x000000090d0d7c24 */ /* 0x000fe2000f8e0214 */
[----:B0-----:R-:W-:Y:S02]  /*09f0*/  IABS R10, R29 ;  /* 0x0000001d000a7213 */ /* 0x001fe40000000000 */
[----:B------:R-:W-:-:S02]  /*0a00*/  SEL R20, R34, R19, !P3 ;  /* 0x0000001322147207 */ /* 0x000fc40005800000 */
[----:B------:R-:W-:Y:S02]  /*0a10*/  ISETP.GE.U32.AND P4, PT, R22, UR8, PT ;  /* 0x0000000816007c0c */ /* 0x000fe4000bf86070 */
[----:B------:R-:W-:Y:S01]  /*0a20*/  MOV R22, R10 ;  /* 0x0000000a00167202 */ /* 0x000fe20000000f00 */
[----:B------:R-:W-:Y:S01]  /*0a30*/  IMAD.MOV R19, RZ, RZ, -R20 ;  /* 0x000000ffff137224 */ /* 0x000fe200078e0a14 */
[----:B------:R-:W-:Y:S02]  /*0a40*/  IABS R24, R18 ;  /* 0x0000001200187213 */ /* 0x000fe40000000000 */
[----:B------:R-:W-:Y:S01]  /*0a50*/  SHF.R.S64 R10, RZ, 0x1e, R8 ;  /* 0x0000001eff0a7819 */ /* 0x000fe20000001008 */
[----:B------:R-:W-:Y:S01]  /*0a60*/  IMAD.HI.U32 R37, R22, UR5, RZ ;  /* 0x0000000516257c27 */ /* 0x000fe2000f8e00ff */
[----:B------:R-:W-:Y:S02]  /*0a70*/  ISETP.LT.U32.AND P2, PT, R13, UR9, PT ;  /* 0x000000090d007c0c */ /* 0x000fe4000bf41070 */
[----:B------:R-:W-:Y:S01]  /*0a80*/  IADD3 R10, P5, PT, R10, UR36, RZ ;  /* 0x000000240a0a7c10 */ /* 0x000fe2000ffbe0ff */
[----:B------:R-:W-:-:S04]  /*0a90*/  IMAD.HI.U32 R33, R24, UR5, RZ ;  /* 0x0000000518217c27 */ /* 0x000fc8000f8e00ff */
[----:B------:R-:W-:Y:S01]  /*0aa0*/  IMAD R19, R19, UR49, R8 ;  /* 0x0000003113137c24 */ /* 0x000fe2000f8e0208 */
[----:B------:R-:W-:Y:S01]  /*0ab0*/  IADD3 R21, PT, PT, -R37, RZ, RZ ;  /* 0x000000ff25157210 */ /* 0x000fe20007ffe1ff */
[----:B------:R-:W-:Y:S01]  /*0ac0*/  IMAD.MOV R25, RZ, RZ, -R33 ;  /* 0x000000ffff197224 */ /* 0x000fe200078e0a21 */
[----:B------:R-:W-:Y:S02]  /*0ad0*/  LEA.HI.X.SX32 R11, R8, UR37, 0x2, P5 ;  /* 0x00000025080b7c11 */ /* 0x000fe4000a8f16ff */
[----:B------:R-:W-:Y:S01]  /*0ae0*/  IABS R8, R19 ;  /* 0x0000001300087213 */ /* 0x000fe20000000000 */
[----:B------:R-:W-:Y:S01]  /*0af0*/  IMAD R24, R25, UR9, R24 ;  /* 0x0000000919187c24 */ /* 0x000fe2000f8e0218 */
[----:B------:R-:W-:Y:S01]  /*0b00*/  @!P0 IADD3 R12, PT, PT, R12, 0x1, RZ ;  /* 0x000000010c0c8810 */ /* 0x000fe20007ffe0ff */
[----:B------:R-:W-:Y:S01]  /*0b10*/  IMAD R22, R21, UR9, R22 ;  /* 0x0000000915167c24 */ /* 0x000fe2000f8e0216 */
[----:B------:R-:W-:Y:S01]  /*0b20*/  MOV R25, R8 ;  /* 0x0000000800197202 */ /* 0x000fe20000000f00 */
[----:B------:R-:W-:Y:S01]  /*0b30*/  @!P2 VIADD R13, R13, -UR9 ;  /* 0x800000090d0dac36 */ /* 0x000fe20008000000 */
[----:B------:R-:W-:Y:S01]  /*0b40*/  @!P2 IADD3 R39, PT, PT, R39, 0x1, RZ ;  /* 0x000000012727a810 */ /* 0x000fe20007ffe0ff */
[----:B------:R-:W-:Y:S01]  /*0b50*/  @P4 VIADD R12, R12, 0x1 ;  /* 0x000000010c0c4836 */ /* 0x000fe20000000000 */
[----:B------:R-:W-:Y:S01]  /*0b60*/  ISETP.LT.U32.AND P6, PT, R22, UR9, PT ;  /* 0x0000000916007c0c */ /* 0x000fe2000bfc1070 */
[----:B------:R-:W-:Y:S01]  /*0b70*/  IMAD.HI.U32 R35, R25, UR5, RZ ;  /* 0x0000000519237c27 */ /* 0x000fe2000f8e00ff */
[----:B------:R-:W-:Y:S01]  /*0b80*/  ISETP.GE.U32.AND P5, PT, R13, UR9, PT ;  /* 0x000000090d007c0c */ /* 0x000fe2000bfa6070 */
[----:B------:R0:W5:Y:S01]  /*0b90*/  LDG.E R10, desc[UR10][R10.64] ;  /* 0x0000000a0a0a7981 */ /* 0x000162000c1e1900 */
[----:B------:R-:W-:Y:S01]  /*0ba0*/  LOP3.LUT R8, R4, UR50, RZ, 0x3c, !PT ;  /* 0x0000003204087c12 */ /* 0x000fe2000f8e3cff */
[----:B------:R-:W-:Y:S01]  /*0bb0*/  IMAD.MOV R26, RZ, RZ, -R35 ;  /* 0x000000ffff1a7224 */ /* 0x000fe200078e0a23 */
[----:B------:R-:W-:-:S02]  /*0bc0*/  @!P1 IADD3 R12, PT, PT, -R12, RZ, RZ ;  /* 0x000000ff0c0c9210 */ /* 0x000fc40007ffe1ff */
[----:B------:R-:W-:Y:S02]  /*0bd0*/  ISETP.LT.U32.AND P0, PT, R24, UR9, PT ;  /* 0x0000000918007c0c */ /* 0x000fe4000bf01070 */
[----:B------:R-:W-:Y:S01]  /*0be0*/  ISETP.GE.AND P1, PT, R8, RZ, PT ;  /* 0x000000ff0800720c */ /* 0x000fe20003f26270 */
[----:B------:R-:W-:Y:S01]  /*0bf0*/  IMAD R8, R26, UR9, R25 ;  /* 0x000000091a087c24 */ /* 0x000fe2000f8e0219 */
[----:B------:R-:W-:Y:S02]  /*0c00*/  SEL R21, R34, R12, !P3 ;  /* 0x0000000c22157207 */ /* 0x000fe40005800000 */
[----:B------:R-:W-:Y:S01]  /*0c10*/  @!P6 IADD3 R22, PT, PT, R22, -UR9, RZ ;  /* 0x800000091616ec10 */ /* 0x000fe2000fffe0ff */
[----:B------:R-:W1:Y:S01]  /*0c20*/  LDC.64 R12, c[0x0][0x390] ;  /* 0x0000e400ff0c7b82 */ /* 0x000e620000000a00 */
[----:B------:R-:W-:Y:S01]  /*0c30*/  ISETP.LT.U32.AND P2, PT, R8, UR9, PT ;  /* 0x0000000908007c0c */ /* 0x000fe2000bf41070 */
[----:B------:R-:W-:Y:S01]  /*0c40*/  IMAD.MOV R28, RZ, RZ, -R21 ;  /* 0x000000ffff1c7224 */ /* 0x000fe200078e0a15 */
[----:B------:R-:W-:-:S02]  /*0c50*/  @P5 IADD3 R39, PT, PT, R39, 0x1, RZ ;  /* 0x0000000127275810 */ /* 0x000fc40007ffe0ff */
[----:B------:R-:W-:Y:S01]  /*0c60*/  ISETP.GE.U32.AND P4, PT, R22, UR9, PT ;  /* 0x0000000916007c0c */ /* 0x000fe2000bf86070 */
[----:B------:R-:W-:Y:S01]  /*0c70*/  IMAD R28, R28, UR49, R9 ;  /* 0x000000311c1c7c24 */ /* 0x000fe2000f8e0209 */
[----:B------:R-:W-:Y:S01]  /*0c80*/  LOP3.LUT R22, R29, UR50, RZ, 0x3c, !PT ;  /* 0x000000321d167c12 */ /* 0x000fe2000f8e3cff */
[----:B------:R-:W-:Y:S02]  /*0c90*/  @!P0 VIADD R24, R24, -UR9 ;  /* 0x8000000918188c36 */ /* 0x000fe40008000000 */
[----:B------:R-:W-:Y:S01]  /*0ca0*/  @!P1 IMAD.MOV R39, RZ, RZ, -R39 ;  /* 0x000000ffff279224 */ /* 0x000fe200078e0a27 */
[----:B------:R-:W-:Y:S02]  /*0cb0*/  ISETP.GE.AND P1, PT, R22, RZ, PT ;  /* 0x000000ff1600720c */ /* 0x000fe40003f26270 */
[----:B0-----:R-:W-:Y:S02]  /*0cc0*/  IABS R11, R28 ;  /* 0x0000001c000b7213 */ /* 0x001fe40000000000 */
[----:B------:R-:W-:-:S02]  /*0cd0*/  LOP3.LUT R22, R18, UR50, RZ, 0x3c, !PT ;  /* 0x0000003212167c12 */ /* 0x000fc4000f8e3cff */
[----:B------:R-:W-:Y:S01]  /*0ce0*/  ISETP.GE.U32.AND P5, PT, R24, UR9, PT ;  /* 0x0000000918007c0c */ /* 0x000fe2000bfa6070 */
[----:B------:R-:W-:Y:S01]  /*0cf0*/  @!P2 VIADD R8, R8, -UR9 ;  /* 0x800000090808ac36 */ /* 0x000fe20008000000 */
[----:B------:R-:W0:Y:S01]  /*0d00*/  LDC.64 R24, c[0x0][0x398] ;  /* 0x0000e600ff187b82 */ /* 0x000e220000000a00 */
[----:B------:R-:W-:Y:S02]  /*0d10*/  @!P6 IADD3 R37, PT, PT, R37, 0x1, RZ ;  /* 0x000000012525e810 */ /* 0x000fe40007ffe0ff */
[----:B------:R-:W-:Y:S01]  /*0d20*/  ISETP.GE.AND P6, PT, R22, RZ, PT ;  /* 0x000000ff1600720c */ /* 0x000fe20003fc6270 */
[----:B------:R-:W-:Y:S01]  /*0d30*/  IMAD.HI.U32 R22, R11, UR5, RZ ;  /* 0x000000050b167c27 */ /* 0x000fe2000f8e00ff */
[----:B------:R-:W-:Y:S02]  /*0d40*/  @P4 IADD3 R37, PT, PT, R37, 0x1, RZ ;  /* 0x0000000125254810 */ /* 0x000fe40007ffe0ff */
[----:B------:R-:W-:Y:S01]  /*0d50*/  ISETP.GE.U32.AND P4, PT, R8, UR9, PT ;  /* 0x0000000908007c0c */ /* 0x000fe2000bf86070 */
[----:B------:R-:W-:-:S02]  /*0d60*/  IMAD.MOV R8, RZ, RZ, -R22 ;  /* 0x000000ffff087224 */ /* 0x000fc400078e0a16 */
[----:B------:R-:W-:Y:S02]  /*0d70*/  VIADD R32, R27, 0xa0 ;  /* 0x000000a01b207836 */ /* 0x000fe40000000000 */
[----:B------:R-:W-:-:S03]  /*0d80*/  IMAD R11, R8, UR9, R11 ;  /* 0x00000009080b7c24 */ /* 0x000fc6000f8e020b */
[----:B------:R-:W-:Y:S02]  /*0d90*/  IABS R8, R32 ;  /* 0x0000002000087213 */ /* 0x000fe40000000000 */
[----:B------:R-:W-:Y:S02]  /*0da0*/  @!P1 IADD3 R37, PT, PT, -R37, RZ, RZ ;  /* 0x000000ff25259210 */ /* 0x000fe40007ffe1ff */
[----:B-1----:R-:W-:Y:S01]  /*0db0*/  ISETP.NE.U32.AND P1, PT, R12, 0x1, PT ;  /* 0x000000010c00780c */ /* 0x002fe20003f25070 */
[----:B------:R-:W-:Y:S01]  /*0dc0*/  IMAD.HI.U32 R12, R8, UR7, RZ ;  /* 0x00000007080c7c27 */ /* 0x000fe2000f8e00ff */
[----:B------:R-:W-:-:S03]  /*0dd0*/  @!P0 IADD3 R33, PT, PT, R33, 0x1, RZ ;  /* 0x0000000121218810 */ /* 0x000fc60007ffe0ff */
[----:B------:R-:W-:Y:S01]  /*0de0*/  IMAD.MOV R41, RZ, RZ, -R12 ;  /* 0x000000ffff297224 */ /* 0x000fe200078e0a0c */
[----:B0-----:R-:W-:-:S03]  /*0df0*/  ISETP.NE.U32.AND P0, PT, R24, 0x1, PT ;  /* 0x000000011800780c */ /* 0x001fc60003f05070 */
        /* <DEDUP_REMOVED lines=18> */
[----:B------:R-:W-:-:S07]  /*0f20*/  ISETP.NE.AND.EX P1, PT, R13, RZ, PT, P1 ;  /* 0x000000ff0d00720c */ /* 0x000fce0003f25310 */
[----:B------:R-:W-:-:S04]  /*0f30*/  @!P6 IADD3 R12, PT, PT, -R12, RZ, RZ ;  /* 0x000000ff0c0ce210 */ /* 0x000fc80007ffe1ff */
[----:B------:R-:W-:Y:S02]  /*0f40*/  SEL R30, R34, R12, !P3 ;  /* 0x0000000c221e7207 */ /* 0x000fe40005800000 */
[----:B------:R-:W-:Y:S02]  /*0f50*/  SEL R39, R26, R39, !P2 ;  /* 0x000000271a277207 */ /* 0x000fe40005000000 */
[----:B------:R-:W-:Y:S02]  /*0f60*/  IADD3 R13, PT, PT, -R30, RZ, RZ ;  /* 0x000000ff1e0d7210 */ /* 0x000fe40007ffe1ff */
[----:B------:R-:W-:Y:S02]  /*0f70*/  ISETP.GE.U32.AND P6, PT, R11, UR9, PT ;  /* 0x000000090b007c0c */ /* 0x000fe4000bfc6070 */
[----:B------:R0:W5:Y:S01]  /*0f80*/  LDG.E R11, desc[UR10][R8.64] ;  /* 0x0000000a080b7981 */ /* 0x000162000c1e1900 */
[----:B------:R-:W-:Y:S01]  /*0f90*/  SEL R12, R31, RZ, P1 ;  /* 0x000000ff1f0c7207 */ /* 0x000fe20000800000 */
[----:B------:R-:W-:Y:S01]  /*0fa0*/  IMAD R31, R13, UR49, R32 ;  /* 0x000000310d1f7c24 */ /* 0x000fe2000f8e0220 */
[----:B------:R-:W-:-:S02]  /*0fb0*/  ISETP.NE.AND.EX P0, PT, R25, RZ, PT, P0 ;  /* 0x000000ff1900720c */ /* 0x000fc40003f05300 */
[----:B------:R-:W-:Y:S01]  /*0fc0*/  SEL R37, R26, R37, !P2 ;  /* 0x000000251a257207 */ /* 0x000fe20005000000 */
[----:B0-----:R-:W-:Y:S01]  /*0fd0*/  IMAD.MOV R9, RZ, RZ, -R39 ;  /* 0x000000ffff097224 */ /* 0x001fe200078e0a27 */
[----:B------:R-:W-:Y:S01]  /*0fe0*/  SEL R39, R39, RZ, P0 ;  /* 0x000000ff27277207 */ /* 0x000fe20000000000 */
[----:B------:R-:W-:Y:S01]  /*0ff0*/  IMAD R12, R12, UR46, RZ ;  /* 0x0000002e0c0c7c24 */ /* 0x000fe2000f8e02ff */
[----:B------:R-:W-:Y:S01]  /*1000*/  LOP3.LUT R8, R19, UR50, RZ, 0x3c, !PT ;  /* 0x0000003213087c12 */ /* 0x000fe2000f8e3cff */
[----:B------:R-:W-:Y:S01]  /*1010*/  IMAD R24, R9, UR50, R4 ;  /* 0x0000003209187c24 */ /* 0x000fe2000f8e0204 */
[----:B------:R-:W-:Y:S01]  /*1020*/  IABS R9, R31 ;  /* 0x0000001f00097213 */ /* 0x000fe20000000000 */
[----:B------:R-:W-:Y:S01]  /*1030*/  IMAD R4, R39, UR47, R12 ;  /* 0x0000002f27047c24 */ /* 0x000fe2000f8e020c */
[----:B------:R-:W-:Y:S01]  /*1040*/  @P4 IADD3 R35, PT, PT, R35, 0x1, RZ ;  /* 0x0000000123234810 */ /* 0x000fe20007ffe0ff */
[----:B------:R-:W-:Y:S01]  /*1050*/  IMAD.MOV R12, RZ, RZ, -R37 ;  /* 0x000000ffff0c7224 */ /* 0x000fe200078e0a25 */
[----:B------:R-:W-:Y:S01]  /*1060*/  ISETP.GE.AND P4, PT, R8, RZ, PT ;  /* 0x000000ff0800720c */ /* 0x000fe20003f86270 */
[----:B------:R-:W-:-:S04]  /*1070*/  IMAD.HI.U32 R8, R9, UR5, RZ ;  /* 0x0000000509087c27 */ /* 0x000fc8000f8e00ff */
[----:B------:R-:W-:Y:S01]  /*1080*/  IMAD R25, R12, UR50, R29 ;  /* 0x000000320c197c24 */ /* 0x000fe2000f8e021d */
[----:B------:R-:W-:-:S05]  /*1090*/  IADD3 R12, PT, PT, -R8, RZ, RZ ;  /* 0x000000ff080c7210 */ /* 0x000fca0007ffe1ff */
[----:B------:R-:W-:Y:S01]  /*10a0*/  IMAD R9, R12, UR9, R9 ;  /* 0x000000090c097c24 */ /* 0x000fe2000f8e0209 */
[----:B------:R-:W-:Y:S01]  /*10b0*/  SHF.R.S64 R12, RZ, 0x1e, R32 ;  /* 0x0000001eff0c7819 */ /* 0x000fe20000001020 */
[----:B------:R-:W-:-:S03]  /*10c0*/  @!P4 IMAD.MOV R35, RZ, RZ, -R35 ;  /* 0x000000ffff23c224 */ /* 0x000fc600078e0a23 */
[----:B------:R-:W-:-:S04]  /*10d0*/  IADD3 R12, P4, PT, R12, UR36, RZ ;  /* 0x000000240c0c7c10 */ /* 0x000fc8000ff9e0ff */
[----:B------:R-:W-:Y:S02]  /*10e0*/  LEA.HI.X.SX32 R13, R32, UR37, 0x2, P4 ;  /* 0x00000025200d7c11 */ /* 0x000fe4000a0f16ff */
[C---:B------:R-:W-:Y:S01]  /*10f0*/  ISETP.LT.U32.AND P4, PT, R9.reuse, UR9, PT ;  /* 0x0000000909007c0c */ /* 0x040fe2000bf81070 */
[----:B------:R-:W-:Y:S01]  /*1100*/  @!P5 VIADD R22, R22, 0x1 ;  /* 0x000000011616d836 */ /* 0x000fe20000000000 */
[----:B------:R-:W-:Y:S01]  /*1110*/  SEL R33, R26, R33, !P2 ;  /* 0x000000211a217207 */ /* 0x000fe20005000000 */
[----:B------:R0:W5:Y:S10]  /*1120*/  LDG.E R12, desc[UR10][R12.64] ;  /* 0x0000000a0c0c7981 */ /* 0x000174000c1e1900 */
[----:B------:R-:W-:-:S04]  /*1130*/  @!P4 IADD3 R9, PT, PT, R9, -UR9, RZ ;  /* 0x800000090909cc10 */ /* 0x000fc8000fffe0ff */
[----:B------:R-:W-:Y:S02]  /*1140*/  ISETP.GE.U32.AND P5, PT, R9, UR9, PT ;  /* 0x0000000909007c0c */ /* 0x000fe4000bfa6070 */
[----:B------:R-:W-:Y:S01]  /*1150*/  LOP3.LUT R9, R28, UR50, RZ, 0x3c, !PT ;  /* 0x000000321c097c12 */ /* 0x000fe2000f8e3cff */
[----:B0-----:R-:W-:Y:S01]  /*1160*/  IMAD.MOV R13, RZ, RZ, -R33 ;  /* 0x000000ffff0d7224 */ /* 0x001fe200078e0a21 */
[----:B------:R-:W-:Y:S02]  /*1170*/  @P6 IADD3 R22, PT, PT, R22, 0x1, RZ ;  /* 0x0000000116166810 */ /* 0x000fe40007ffe0ff */
[----:B------:R-:W-:Y:S02]  /*1180*/  ISETP.GE.AND P6, PT, R9, RZ, PT ;  /* 0x000000ff0900720c */ /* 0x000fe40003fc6270 */
[----:B------:R-:W-:Y:S01]  /*1190*/  SEL R9, R17, RZ, P1 ;  /* 0x000000ff11097207 */ /* 0x000fe20000800000 */
[----:B------:R-:W-:Y:S01]  /*11a0*/  IMAD R17, R13, UR50, R18 ;  /* 0x000000320d117c24 */ /* 0x000fe2000f8e0212 */
[----:B------:R-:W-:-:S02]  /*11b0*/  SEL R23, R23, RZ, P1 ;  /* 0x000000ff17177207 */ /* 0x000fc40000800000 */
[----:B------:R-:W-:Y:S01]  /*11c0*/  SEL R18, R33, RZ, P0 ;  /* 0x000000ff21127207 */ /* 0x000fe20000000000 */
[----:B------:R-:W-:Y:S01]  /*11d0*/  IMAD R13, R9, UR46, RZ ;  /* 0x0000002e090d7c24 */ /* 0x000fe2000f8e02ff */
[----:B------:R-:W-:Y:S01]  /*11e0*/  IADD3 R9, PT, PT, R27, 0xc0, RZ ;  /* 0x000000c01b097810 */ /* 0x000fe20007ffe0ff */
[----:B------:R-:W-:Y:S01]  /*11f0*/  IMAD R32, R23, UR46, RZ ;  /* 0x0000002e17207c24 */ /* 0x000fe2000f8e02ff */
[----:B------:R-:W-:Y:S01]  /*1200*/  SEL R29, R37, RZ, P0 ;  /* 0x000000ff251d7207 */ /* 0x000fe20000000000 */
[----:B------:R-:W-:Y:S01]  /*1210*/  IMAD R18, R18, UR47, R13 ;  /* 0x0000002f12127c24 */ /* 0x000fe2000f8e020d */
[----:B------:R-:W-:Y:S02]  /*1220*/  SEL R35, R26, R35, !P2 ;  /* 0x000000231a237207 */ /* 0x000fe40005000000 */
[----:B------:R-:W-:Y:S02]  /*1230*/  IABS R13, R9 ;  /* 0x00000009000d7213 */ /* 0x000fe40000000000 */
[----:B------:R-:W-:Y:S01]  /*1240*/  LOP3.LUT R23, R31, UR50, RZ, 0x3c, !PT ;  /* 0x000000321f177c12 */ /* 0x000fe2000f8e3cff */
[----:B------:R-:W-:Y:S01]  /*1250*/  IMAD R29, R29, UR47, R32 ;  /* 0x0000002f1d1d7c24 */ /* 0x000fe2000f8e0220 */
[----:B------:R-:W-:Y:S01]  /*1260*/  IADD3 R32, PT, PT, -R35, RZ, RZ ;  /* 0x000000ff23207210 */ /* 0x000fe20007ffe1ff */
[----:B------:R-:W-:Y:S01]  /*1270*/  @!P6 IMAD.MOV R22, RZ, RZ, -R22 ;  /* 0x000000ffff16e224 */ /* 0x000fe200078e0a16 */
[----:B------:R-:W-:Y:S01]  /*1280*/  ISETP.GE.AND P6, PT, R23, RZ, PT ;  /* 0x000000ff1700720c */ /* 0x000fe20003fc6270 */
[----:B------:R-:W-:-:S04]  /*1290*/  IMAD.HI.U32 R23, R13, UR7, RZ ;  /* 0x000000070d177c27 */ /* 0x000fc8000f8e00ff */
[----:B------:R-:W-:Y:S02]  /*12a0*/  IMAD R19, R32, UR50, R19 ;  /* 0x0000003220137c24 */ /* 0x000fe4000f8e0213 */
[----:B------:R-:W-:-:S04]  /*12b0*/  IMAD.MOV R32, RZ, RZ, -R23 ;  /* 0x000000ffff207224 */ /* 0x000fc800078e0a17 */
[----:B------:R-:W-:Y:S01]  /*12c0*/  IMAD R13, R32, UR8, R13 ;  /* 0x00000008200d7c24 */ /* 0x000fe2000f8e020d */
[----:B------:R-:W-:-:S04]  /*12d0*/  @!P4 IADD3 R8, PT, PT, R8, 0x1, RZ ;  /* 0x000000010808c810 */ /* 0x000fc80007ffe0ff */
[----:B------:R-:W-:Y:S02]  /*12e0*/  ISETP.LT.U32.AND P4, PT, R13, UR8, PT ;  /* 0x000000080d007c0c */ /* 0x000fe4000bf81070 */
[----:B------:R-:W-:Y:S02]  /*12f0*/  @P5 IADD3 R8, PT, PT, R8, 0x1, RZ ;  /* 0x0000000108085810 */ /* 0x000fe40007ffe0ff */
[----:B------:R-:W-:Y:S02]  /*1300*/  SEL R20, R20, RZ, P1 ;  /* 0x000000ff14147207 */ /* 0x000fe40000800000 */
[----:B------:R-:W-:-:S07]  /*1310*/  LOP3.LUT R32, R9, UR49, RZ, 0x3c, !PT ;  /* 0x0000003109207c12 */ /* 0x000fce000f8e3cff */
[----:B------:R-:W-:-:S05]  /*1320*/  @!P4 VIADD R13, R13, -UR8 ;  /* 0x800000080d0dcc36 */ /* 0x000fca0008000000 */
[----:B------:R-:W-:Y:S01]  /*1330*/  ISETP.GE.U32.AND P5, PT, R13, UR8, PT ;  /* 0x000000080d007c0c */ /* 0x000fe2000bfa6070 */
[----:B------:R-:W-:Y:S01]  /*1340*/  @!P4 VIADD R23, R23, 0x1 ;  /* 0x000000011717c836 */ /* 0x000fe20000000000 */
[----:B------:R-:W-:Y:S01]  /*1350*/  ISETP.GE.AND P4, PT, R32, RZ, PT ;  /* 0x000000ff2000720c */ /* 0x000fe20003f86270 */
[----:B------:R-:W-:Y:S01]  /*1360*/  IMAD R13, R20, UR46, RZ ;  /* 0x0000002e140d7c24 */ /* 0x000fe2000f8e02ff */
[----:B------:R-:W-:Y:S01]  /*1370*/  SEL R20, R35, RZ, P0 ;  /* 0x000000ff23147207 */ /* 0x000fe20000000000 */
[----:B------:R-:W-:Y:S01]  /*1380*/  @!P6 IMAD.MOV R8, RZ, RZ, -R8 ;  /* 0x000000ffff08e224 */ /* 0x000fe200078e0a08 */
[----:B------:R-:W-:-:S03]  /*1390*/  SEL R22, R26, R22, !P2 ;  /* 0x000000161a167207 */ /* 0x000fc60005000000 */
[----:B------:R-:W-:Y:S01]  /*13a0*/  IMAD R20, R20, UR47, R13 ;  /* 0x0000002f14147c24 */ /* 0x000fe2000f8e020d */
[----:B------:R-:W-:Y:S02]  /*13b0*/  IADD3 R13, PT, PT, -R22, RZ, RZ ;  /* 0x000000ff160d7210 */ /* 0x000fe40007ffe1ff */
[----:B------:R-:W-:Y:S02]  /*13c0*/  SEL R8, R26, R8, !P2 ;  /* 0x000000081a087207 */ /* 0x000fe40005000000 */
[----:B------:R-:W-:Y:S02]  /*13d0*/  @P5 IADD3 R23, PT, PT, R23, 0x1, RZ ;  /* 0x0000000117175810 */ /* 0x000fe40007ffe0ff */
[----:B------:R-:W-:Y:S01]  /*13e0*/  SEL R21, R21, RZ, P1 ;  /* 0x000000ff15157207 */ /* 0x000fe20000800000 */
[----:B------:R-:W-:Y:S01]  /*13f0*/  IMAD R28, R13, UR50, R28 ;  /* 0x000000320d1c7c24 */ /* 0x000fe2000f8e021c */
[----:B------:R-:W-:Y:S01]  /*1400*/  IADD3 R36, PT, PT, -R8, RZ, RZ ;  /* 0x000000ff08247210 */ /* 0x000fe20007ffe1ff */
[----:B------:R-:W-:Y:S01]  /*1410*/  @!P4 IMAD.MOV R23, RZ, RZ, -R23 ;  /* 0x000000ffff17c224 */ /* 0x000fe200078e0a17 */
[----:B------:R-:W-:Y:S01]  /*1420*/  SEL R22, R22, RZ, P0 ;  /* 0x000000ff16167207 */ /* 0x000fe20000000000 */
[----:B------:R-:W-:-:S02]  /*1430*/  IMAD R13, R21, UR46, RZ ;  /* 0x0000002e150d7c24 */ /* 0x000fc4000f8e02ff */
[----:B------:R-:W-:Y:S01]  /*1440*/  IMAD R21, R36, UR50, R31 ;  /* 0x0000003224157c24 */ /* 0x000fe2000f8e021f */
[----:B------:R-:W-:Y:S01]  /*1450*/  SEL R32, R34, R23, !P3 ;  /* 0x0000001722207207 */ /* 0x000fe20005800000 */
[----:B------:R-:W-:Y:S02]  /*1460*/  IMAD R31, R22, UR47, R13 ;  /* 0x0000002f161f7c24 */ /* 0x000fe4000f8e020d */
[----:B------:R-:W0:Y:S02]  /*1470*/  LDC.64 R22, c[0x0][0x3a0] ;  /* 0x0000e800ff167b82 */ /* 0x000e240000000a00 */
[----:B------:R-:W-:Y:S01]  /*1480*/  IMAD.MOV R36, RZ, RZ, -R32 ;  /* 0x000000ffff247224 */ /* 0x000fe200078e0a20 */
[----:B------:R-:W-:-:S03]  /*1490*/  SEL R30, R30, RZ, P1 ;  /* 0x000000ff1e1e7207 */ /* 0x000fc60000800000 */
[----:B------:R-:W-:Y:S02]  /*14a0*/  IMAD R33, R36, UR49, R9 ;  /* 0x0000003124217c24 */ /* 0x000fe4000f8e0209 */
[----:B------:R-:W-:-:S03]  /*14b0*/  IMAD R13, R30, UR46, RZ ;  /* 0x0000002e1e0d7c24 */ /* 0x000fc6000f8e02ff */
[----:B------:R-:W-:Y:S02]  /*14c0*/  IABS R35, R33 ;  /* 0x0000002100237213 */ /* 0x000fe40000000000 */
[----:B------:R-:W-:-:S03]  /*14d0*/  SEL R30, R8, RZ, P0 ;  /* 0x000000ff081e7207 */ /* 0x000fc60000000000 */
[----:B------:R-:W-:Y:S01]  /*14e0*/  IMAD.HI.U32 R8, R35, UR5, RZ ;  /* 0x0000000523087c27 */ /* 0x000fe2000f8e00ff */
[----:B0-----:R-:W-:-:S04]  /*14f0*/  ISETP.NE.U32.AND P4, PT, R22, 0x1, PT ;  /* 0x000000011600780c */ /* 0x001fc80003f85070 */
        /* <DEDUP_REMOVED lines=14> */
[----:B------:R-:W-:Y:S01]  /*15e0*/  IADD3 R8, P5, PT, R22, UR36, RZ ;  /* 0x0000002416087c10 */ /* 0x000fe2000ffbe0ff */
[----:B------:R-:W-:Y:S01]  /*15f0*/  VIADD R36, R27, 0xe0 ;  /* 0x000000e01b247836 */ /* 0x000fe20000000000 */
[----:B------:R-:W-:Y:S02]  /*1600*/  IADD3 R22, PT, PT, -R35, RZ, RZ ;  /* 0x000000ff23167210 */ /* 0x000fe40007ffe1ff */
[----:B------:R-:W-:Y:S02]  /*1610*/  LEA.HI.X.SX32 R9, R9, UR37, 0x2, P5 ;  /* 0x0000002509097c11 */ /* 0x000fe4000a8f16ff */
[----:B------:R-:W-:Y:S01]  /*1620*/  SEL R32, R32, RZ, P1 ;  /* 0x000000ff20207207 */ /* 0x000fe20000800000 */
[----:B------:R-:W-:Y:S01]  /*1630*/  IMAD R22, R22, UR50, R33 ;  /* 0x0000003216167c24 */ /* 0x000fe2000f8e0221 */
[----:B------:R-:W-:Y:S01]  /*1640*/  IABS R33, R36 ;  /* 0x0000002400217213 */ /* 0x000fe20000000000 */
[----:B------:R0:W5:Y:S01]  /*1650*/  LDG.E R13, desc[UR10][R8.64] ;  /* 0x0000000a080d7981 */ /* 0x000162000c1e1900 */
[----:B------:R-:W-:Y:S01]  /*1660*/  SEL R35, R35, RZ, P0 ;  /* 0x000000ff23237207 */ /* 0x000fe20000000000 */
[----:B------:R-:W-:-:S04]  /*1670*/  IMAD R32, R32, UR46, RZ ;  /* 0x0000002e20207c24 */ /* 0x000fc8000f8e02ff */
[----:B------:R-:W-:Y:S02]  /*1680*/  IMAD R35, R35, UR47, R32 ;  /* 0x0000002f23237c24 */ /* 0x000fe4000f8e0220 */
[----:B0-----:R-:W-:-:S05]  /*1690*/  IMAD.HI.U32 R8, R33, UR7, RZ ;  /* 0x0000000721087c27 */ /* 0x001fca000f8e00ff */
        /* <DEDUP_REMOVED lines=8> */
[----:B------:R-:W-:-:S05]  /*1720*/  ISETP.NE.AND.EX P4, PT, R23, RZ, PT, P4 ;  /* 0x000000ff1700720c */ /* 0x000fca0003f85340 */
[----:B------:R-:W-:-:S05]  /*1730*/  @P5 VIADD R8, R8, 0x1 ;  /* 0x0000000108085836 */ /* 0x000fca0000000000 */
[----:B------:R-:W-:Y:S02]  /*1740*/  MOV R23, R8 ;  /* 0x0000000800177202 */ /* 0x000fe40000000f00 */
[----:B------:R-:W-:-:S03]  /*1750*/  SEL R9, R24, RZ, P4 ;  /* 0x000000ff18097207 */ /* 0x000fc60002000000 */
[----:B------:R-:W-:Y:S01]  /*1760*/  @!P6 IMAD.MOV R23, RZ, RZ, -R23 ;  /* 0x000000ffff17e224 */ /* 0x000fe200078e0a17 */
[----:B------:R-:W-:Y:S01]  /*1770*/  SEL R8, R25, RZ, P4 ;  /* 0x000000ff19087207 */ /* 0x000fe20002000000 */
[----:B------:R-:W-:-:S03]  /*1780*/  IMAD R4, R9, UR51, R4 ;  /* 0x0000003309047c24 */ /* 0x000fc6000f8e0204 */
[----:B------:R-:W-:-:S04]  /*1790*/  SEL R24, R34, R23, !P3 ;  /* 0x0000001722187207 */ /* 0x000fc80005800000 */
[----:B------:R-:W-:Y:S01]  /*17a0*/  IADD3 R23, PT, PT, -R24, RZ, RZ ;  /* 0x000000ff18177210 */ /* 0x000fe20007ffe1ff */
[----:B------:R-:W-:Y:S01]  /*17b0*/  IMAD R8, R8, UR51, R29 ;  /* 0x0000003308087c24 */ /* 0x000fe2000f8e021d */
[----:B------:R-:W-:-:S03]  /*17c0*/  IADD3 R38, P5, PT, R4, UR38, RZ ;  /* 0x0000002604267c10 */ /* 0x000fc6000ffbe0ff */
[----:B------:R-:W-:Y:S01]  /*17d0*/  IMAD R23, R23, UR49, R36 ;  /* 0x0000003117177c24 */ /* 0x000fe2000f8e0224 */
[----:B------:R-:W-:Y:S02]  /*17e0*/  LEA.HI.X.SX32 R39, R4, UR39, 0x1, P5 ;  /* 0x0000002704277c11 */ /* 0x000fe4000a8f0eff */
[C---:B------:R-:W-:Y:S02]  /*17f0*/  IADD3 R32, P5, PT, R8.reuse, UR38, RZ ;  /* 0x0000002608207c10 */ /* 0x040fe4000ffbe0ff */
[----:B------:R-:W-:Y:S01]  /*1800*/  IABS R4, R23 ;  /* 0x0000001700047213 */ /* 0x000fe20000000000 */
[----:B------:R-:W2:Y:S01]  /*1810*/  LDG.E.U8 R38, desc[UR10][R38.64] ;  /* 0x0000000a26267981 */ /* 0x000ea2000c1e1100 */
[----:B------:R-:W-:-:S03]  /*1820*/  LEA.HI.X.SX32 R33, R8, UR39, 0x1, P5 ;  /* 0x0000002708217c11 */ /* 0x000fc6000a8f0eff */
[----:B------:R-:W-:Y:S02]  /*1830*/  IMAD.MOV.U32 R8, RZ, RZ, R4 ;  /* 0x000000ffff087224 */ /* 0x000fe400078e0004 */
[----:B------:R0:W3:Y:S02]  /*1840*/  LDG.E.U8 R32, desc[UR12][R32.64] ;  /* 0x0000000c20207981 */ /* 0x0000e4000c1e1100 */
        /* <DEDUP_REMOVED lines=11> */
[----:B------:R-:W-:-:S05]  /*1900*/  IADD3 R8, P5, PT, R8, UR36, RZ ;  /* 0x0000002408087c10 */ /* 0x000fca000ffbe0ff */
[----:B------:R-:W-:-:S04]  /*1910*/  @!P6 IADD3 R4, PT, PT, -R4, RZ, RZ ;  /* 0x000000ff0404e210 */ /* 0x000fc80007ffe1ff */
[----:B------:R-:W-:Y:S02]  /*1920*/  SEL R25, R26, R4, !P2 ;  /* 0x000000041a197207 */ /* 0x000fe40005000000 */
[----:B------:R-:W-:Y:S02]  /*1930*/  LEA.HI.X.SX32 R9, R36, UR37, 0x2, P5 ;  /* 0x0000002524097c11 */ /* 0x000fe4000a8f16ff */
[----:B0-----:R-:W-:Y:S01]  /*1940*/  IADD3 R33, PT, PT, R27, 0x100, RZ ;  /* 0x000001001b217810 */ /* 0x001fe20007ffe0ff */
[----:B------:R-:W-:Y:S01]  /*1950*/  IMAD.MOV R36, RZ, RZ, -R25 ;  /* 0x000000ffff247224 */ /* 0x000fe200078e0a19 */
[----:B------:R-:W-:Y:S01]  /*1960*/  SEL R24, R24, RZ, P1 ;  /* 0x000000ff18187207 */ /* 0x000fe20000800000 */
[----:B------:R0:W5:Y:S02]  /*1970*/  LDG.E R4, desc[UR10][R8.64] ;  /* 0x0000000a08047981 */ /* 0x000164000c1e1900 */
[----:B------:R-:W-:Y:S01]  /*1980*/  IMAD R23, R36, UR50, R23 ;  /* 0x0000003224177c24 */ /* 0x000fe2000f8e0217 */
[----:B------:R-:W-:Y:S01]  /*1990*/  IABS R36, R33 ;  /* 0x0000002100247213 */ /* 0x000fe20000000000 */
[----:B------:R-:W-:Y:S01]  /*19a0*/  IMAD R29, R24, UR46, RZ ;  /* 0x0000002e181d7c24 */ /* 0x000fe2000f8e02ff */
[----:B------:R-:W-:-:S03]  /*19b0*/  SEL R24, R25, RZ, P0 ;  /* 0x000000ff19187207 */ /* 0x000fc60000000000 */
[----:B------:R-:W-:Y:S01]  /*19c0*/  IMAD.MOV.U32 R25, RZ, RZ, R36 ;  /* 0x000000ffff197224 */ /* 0x000fe200078e0024 */
[----:B------:R-:W-:-:S03]  /*19d0*/  SEL R17, R17, RZ, P4 ;  /* 0x000000ff11117207 */ /* 0x000fc60002000000 */
        /* <DEDUP_REMOVED lines=13> */
[----:B------:R-:W-:-:S04]  /*1ab0*/  IMAD R24, R24, UR47, R29 ;  /* 0x0000002f18187c24 */ /* 0x000fc8000f8e021d */
        /* <DEDUP_REMOVED lines=20> */
[----:B------:R-:W-:Y:S01]  /*1c00*/  IMAD.MOV R28, RZ, RZ, -R18 ;  /* 0x000000ffff1c7224 */ /* 0x000fe200078e0a12 */
[----:B------:R-:W-:-:S03]  /*1c10*/  IADD3 R17, PT, PT, R27, 0x120, RZ ;  /* 0x000001201b117810 */ /* 0x000fc60007ffe0ff */
[----:B------:R-:W-:Y:S02]  /*1c20*/  IMAD R29, R28, UR50, R29 ;  /* 0x000000321c1d7c24 */ /* 0x000fe4000f8e021d */
[----:B------:R-:W-:Y:S01]  /*1c30*/  IMAD R28, R9, UR46, RZ ;  /* 0x0000002e091c7c24 */ /* 0x000fe2000f8e02ff */
[----:B------:R-:W-:Y:S02]  /*1c40*/  IABS R9, R17 ;  /* 0x0000001100097213 */ /* 0x000fe40000000000 */
[----:B------:R-:W-:-:S03]  /*1c50*/  SEL R21, R21, RZ, P4 ;  /* 0x000000ff15157207 */ /* 0x000fc60002000000 */
[----:B------:R-:W-:-:S04]  /*1c60*/  IMAD.HI.U32 R36, R9, UR7, RZ ;  /* 0x0000000709247c27 */ /* 0x000fc8000f8e00ff */
[----:B------:R-:W-:Y:S02]  /*1c70*/  IMAD R21, R21, UR51, R30 ;  /* 0x0000003315157c24 */ /* 0x000fe4000f8e021e */
[----:B------:R-:W-:-:S04]  /*1c80*/  IMAD.MOV R30, RZ, RZ, -R36 ;  /* 0x000000ffff1e7224 */ /* 0x000fc800078e0a24 */
[----:B------:R-:W-:-:S05]  /*1c90*/  IMAD R30, R30, UR8, R9 ;  /* 0x000000081e1e7c24 */ /* 0x000fca000f8e0209 */
[----:B------:R-:W-:Y:S02]  /*1ca0*/  ISETP.LT.U32.AND P6, PT, R30, UR8, PT ;  /* 0x000000081e007c0c */ /* 0x000fe4000bfc1070 */
[----:B------:R-:W-:Y:S02]  /*1cb0*/  SEL R37, R18, RZ, P0 ;  /* 0x000000ff12257207 */ /* 0x000fe40000000000 */
[----:B------:R-:W-:-:S04]  /*1cc0*/  IADD3 R18, P5, PT, R8, UR38, RZ ;  /* 0x0000002608127c10 */ /* 0x000fc8000ffbe0ff */
[----:B------:R-:W-:Y:S02]  /*1cd0*/  LEA.HI.X.SX32 R19, R8, UR39, 0x1, P5 ;  /* 0x0000002708137c11 */ /* 0x000fe4000a8f0eff */
[----:B------:R-:W-:-:S03]  /*1ce0*/  IADD3 R8, P5, PT, R20, UR38, RZ ;  /* 0x0000002614087c10 */ /* 0x000fc6000ffbe0ff */
[----:B------:R-:W-:Y:S02]  /*1cf0*/  @!P6 IADD3 R30, PT, PT, R30, -UR8, RZ ;  /* 0x800000081e1eec10 */ /* 0x000fe4000fffe0ff */
[----:B------:R-:W-:Y:S02]  /*1d00*/  LEA.HI.X.SX32 R9, R20, UR39, 0x1, P5 ;  /* 0x0000002714097c11 */ /* 0x000fe4000a8f0eff */
[----:B------:R-:W-:Y:S02]  /*1d10*/  ISETP.GE.U32.AND P5, PT, R30, UR8, PT ;  /* 0x000000081e007c0c */ /* 0x000fe4000bfa6070 */
[----:B------:R-:W-:Y:S01]  /*1d20*/  LOP3.LUT R20, R17, UR49, RZ, 0x3c, !PT ;  /* 0x0000003111147c12 */ /* 0x000fe2000f8e3cff */
[----:B------:R-:W-:Y:S01]  /*1d30*/  @!P6 VIADD R36, R36, 0x1 ;  /* 0x000000012424e836 */ /* 0x000fe20000000000 */
[----:B------:R-:W-:Y:S02]  /*1d40*/  SEL R30, R29, RZ, P4 ;  /* 0x000000ff1d1e7207 */ /* 0x000fe40002000000 */
[----:B------:R-:W-:Y:S01]  /*1d50*/  ISETP.GE.AND P6, PT, R20, RZ, PT ;  /* 0x000000ff1400720c */ /* 0x000fe20003fc6270 */
[----:B------:R-:W-:Y:S01]  /*1d60*/  IMAD R37, R37, UR47, R28 ;  /* 0x0000002f25257c24 */ /* 0x000fe2000f8e021c */
[----:B------:R-:W-:Y:S01]  /*1d70*/  SEL R22, R22, RZ, P4 ;  /* 0x000000ff16167207 */ /* 0x000fe20002000000 */
[----:B------:R0:W4:Y:S04]  /*1d80*/  LDG.E.U8 R29, desc[UR12][R8.64] ;  /* 0x0000000c081d7981 */ /* 0x000128000c1e1100 */
[----:B------:R-:W-:Y:S01]  /*1d90*/  @P5 IADD3 R36, PT, PT, R36, 0x1, RZ ;  /* 0x0000000124245810 */ /* 0x000fe20007ffe0ff */
[----:B------:R-:W-:Y:S01]  /*1da0*/  IMAD R30, R30, UR51, R37 ;  /* 0x000000331e1e7c24 */ /* 0x000fe2000f8e0225 */
[----:B------:R-:W-:-:S03]  /*1db0*/  SEL R23, R23, RZ, P4 ;  /* 0x000000ff17177207 */ /* 0x000fc60002000000 */
[----:B------:R-:W-:Y:S02]  /*1dc0*/  IMAD.MOV.U32 R37, RZ, RZ, R36 ;  /* 0x000000ffff257224 */ /* 0x000fe400078e0024 */
[----:B------:R-:W-:Y:S01]  /*1dd0*/  IMAD R25, R22, UR51, R35 ;  /* 0x0000003316197c24 */ /* 0x000fe2000f8e0223 */
[----:B------:R-:W-:Y:S01]  /*1de0*/  IADD3 R22, P5, PT, R31, UR38, RZ ;  /* 0x000000261f167c10 */ /* 0x000fe2000ffbe0ff */
[----:B------:R-:W-:Y:S01]  /*1df0*/  IMAD R28, R23, UR51, R24 ;  /* 0x00000033171c7c24 */ /* 0x000fe2000f8e0218 */
[----:B------:R-:W-:Y:S01]  /*1e00*/  @!P6 IADD3 R37, PT, PT, -R37, RZ, RZ ;  /* 0x000000ff2525e210 */ /* 0x000fe20007ffe1ff */
[----:B------:R1:W5:Y:S01]  /*1e10*/  LDG.E.U8 R35, desc[UR10][R18.64] ;  /* 0x0000000a12237981 */ /* 0x000362000c1e1100 */
[----:B------:R-:W-:Y:S02]  /*1e20*/  LEA.HI.X.SX32 R23, R31, UR39, 0x1, P5 ;  /* 0x000000271f177c11 */ /* 0x000fe4000a8f0eff */
[----:B------:R-:W-:Y:S02]  /*1e30*/  SEL R31, R34, R37, !P3 ;  /* 0x00000025221f7207 */ /* 0x000fe40005800000 */
[----:B------:R-:W-:Y:S01]  /*1e40*/  IADD3 R20, P5, PT, R21, UR38, RZ ;  /* 0x0000002615147c10 */ /* 0x000fe2000ffbe0ff */
[----:B------:R-:W4:Y:S02]  /*1e50*/  LDG.E.U8 R36, desc[UR10][R22.64] ;  /* 0x0000000a16247981 */ /* 0x000f24000c1e1100 */
[----:B0-----:R-:W-:-:S04]  /*1e60*/  IMAD.MOV R8, RZ, RZ, -R31 ;  /* 0x000000ffff087224 */ /* 0x001fc800078e0a1f */
[----:B------:R-:W-:Y:S01]  /*1e70*/  IMAD R39, R8, UR49, R17 ;  /* 0x0000003108277c24 */ /* 0x000fe2000f8e0211 */
[----:B------:R-:W-:Y:S01]  /*1e80*/  LEA.HI.X.SX32 R21, R21, UR39, 0x1, P5 ;  /* 0x0000002715157c11 */ /* 0x000fe2000a8f0eff */
[----:B------:R-:W0:Y:S01]  /*1e90*/  LDC.64 R8, c[0x0][0x3e8] ;  /* 0x0000fa00ff087b82 */ /* 0x000e220000000a00 */
[C---:B------:R-:W-:Y:S02]  /*1ea0*/  IADD3 R24, P5, PT, R25.reuse, UR38, RZ ;  /* 0x0000002619187c10 */ /* 0x040fe4000ffbe0ff */
[----:B------:R-:W-:Y:S01]  /*1eb0*/  IABS R40, R39 ;  /* 0x0000002700287213 */ /* 0x000fe20000000000 */
[----:B------:R3:W4:Y:S01]  /*1ec0*/  LDG.E.U8 R37, desc[UR12][R20.64] ;  /* 0x0000000c14257981 */ /* 0x000722000c1e1100 */
[----:B--2---:R-:W-:Y:S02]  /*1ed0*/  ISETP.NE.AND P2, PT, R38, RZ, PT ;  /* 0x000000ff2600720c */ /* 0x004fe40003f45270 */
[----:B------:R-:W-:Y:S01]  /*1ee0*/  LEA.HI.X.SX32 R25, R25, UR39, 0x1, P5 ;  /* 0x0000002719197c11 */ /* 0x000fe2000a8f0eff */
[----:B------:R-:W-:Y:S01]  /*1ef0*/  IMAD.HI.U32 R38, R40, UR5, RZ ;  /* 0x0000000528267c27 */ /* 0x000fe2000f8e00ff */
[----:B-1----:R-:W-:-:S02]  /*1f00*/  IADD3 R18, P5, PT, R28, UR38, RZ ;  /* 0x000000261c127c10 */ /* 0x002fc4000ffbe0ff */
[----:B---3--:R-:W-:Y:S02]  /*1f10*/  SHF.R.S64 R20, RZ, 0x1e, R33 ;  /* 0x0000001eff147819 */ /* 0x008fe40000001021 */
[----:B------:R-:W-:Y:S02]  /*1f20*/  IADD3 R21, PT, PT, -R38, RZ, RZ ;  /* 0x000000ff26157210 */ /* 0x000fe40007ffe1ff */
[----:B------:R-:W-:Y:S02]  /*1f30*/  LEA.HI.X.SX32 R19, R28, UR39, 0x1, P5 ;  /* 0x000000271c137c11 */ /* 0x000fe4000a8f0eff */
[----:B------:R-:W-:Y:S02]  /*1f40*/  IADD3 R20, P5, PT, R20, UR36, RZ ;  /* 0x0000002414147c10 */ /* 0x000fe4000ffbe0ff */
[----:B------:R-:W-:Y:S01]  /*1f50*/  SHF.R.S64 R22, RZ, 0x1e, R17 ;  /* 0x0000001eff167819 */ /* 0x000fe20000001011 */
[----:B------:R-:W-:Y:S01]  /*1f60*/  IMAD R40, R21, UR9, R40 ;  /* 0x0000000915287c24 */ /* 0x000fe2000f8e0228 */
[----:B------:R-:W-:Y:S01]  /*1f70*/  LEA.HI.X.SX32 R21, R33, UR37, 0x2, P5 ;  /* 0x0000002521157c11 */ /* 0x000fe2000a8f16ff */
[----:B------:R1:W2:Y:S01]  /*1f80*/  LDG.E.U8 R28, desc[UR10][R18.64] ;  /* 0x0000000a121c7981 */ /* 0x0002a2000c1e1100 */
[----:B------:R-:W-:-:S02]  /*1f90*/  IADD3 R22, P5, PT, R22, UR36, RZ ;  /* 0x0000002416167c10 */ /* 0x000fc4000ffbe0ff */
[----:B------:R-:W-:Y:S02]  /*1fa0*/  ISETP.NE.AND P6, PT, R32, RZ, PT ;  /* 0x000000ff2000720c */ /* 0x000fe40003fc5270 */
[----:B------:R-:W-:Y:S02]  /*1fb0*/  IADD3 R32, PT, PT, R27, 0x140, RZ ;  /* 0x000001401b207810 */ /* 0x000fe40007ffe0ff */
[----:B------:R-:W-:Y:S02]  /*1fc0*/  LEA.HI.X.SX32 R23, R17, UR37, 0x2, P5 ;  /* 0x0000002511177c11 */ /* 0x000fe4000a8f16ff */
[----:B------:R-:W-:-:S05]  /*1fd0*/  IABS R17, R32 ;  /* 0x0000002000117213 */ /* 0x000fca0000000000 */
[----:B------:R-:W-:-:S04]  /*1fe0*/  IMAD.HI.U32 R33, R17, UR7, RZ ;  /* 0x0000000711217c27 */ /* 0x000fc8000f8e00ff */
[----:B-1----:R-:W-:Y:S01]  /*1ff0*/  IMAD.MOV R18, RZ, RZ, -R33 ;  /* 0x000000ffff127224 */ /* 0x002fe200078e0a21 */
[----:B0-----:R-:W-:-:S03]  /*2000*/  R2UR UR4, R9 ;  /* 0x00000000090472ca */ /* 0x001fc600000e0000 */
[----:B------:R-:W-:Y:S01]  /*2010*/  IMAD R17, R18, UR8, R17 ;  /* 0x0000000812117c24 */ /* 0x000fe2000f8e0211 */
[----:B------:R-:W-:-:S04]  /*2020*/  P2R R9, PR, RZ, 0x40 ;  /* 0x00000040ff097803 */ /* 0x000fc80000000000 */
[----:B------:R-:W-:Y:S02]  /*2030*/  ISETP.LT.U32.AND P6, PT, R17, UR8, PT ;  /* 0x0000000811007c0c */ /* 0x000fe4000bfc1070 */
[----:B------:R-:W-:Y:S02]  /*2040*/  ISETP.LT.U32.AND P5, PT, R40, UR9, PT ;  /* 0x0000000928007c0c */ /* 0x000fe4000bfa1070 */
[----:B------:R-:W-:Y:S02]  /*2050*/  R2UR UR14, R6 ;  /* 0x00000000060e72ca */ /* 0x000fe400000e0000 */
[----:B------:R-:W-:-:S07]  /*2060*/  R2UR UR15, R7 ;  /* 0x00000000070f72ca */ /* 0x000fce00000e0000 */
[----:B------:R-:W-:Y:S02]  /*2070*/  @!P6 IADD3 R17, PT, PT, R17, -UR8, RZ ;  /* 0x800000081111ec10 */ /* 0x000fe4000fffe0ff */
[----:B------:R-:W-:Y:S01]  /*2080*/  @!P5 VIADD R40, R40, -UR9 ;  /* 0x800000092828dc36 */ /* 0x000fe20008000000 */
[----:B------:R-:W-:Y:S02]  /*2090*/  @!P5 IADD3 R38, PT, PT, R38, 0x1, RZ ;  /* 0x000000012626d810 */ /* 0x000fe40007ffe0ff */
[----:B------:R-:W-:Y:S01]  /*20a0*/  ISETP.GE.U32.AND P5, PT, R17, UR8, PT ;  /* 0x0000000811007c0c */ /* 0x000fe2000bfa6070 */
[----:B------:R0:W3:Y:S01]  /*20b0*/  LDG.E.U8 R24, desc[UR14][R24.64] ;  /* 0x0000000e18187981 */ /* 0x0000e2000c1e1100 */
[----:B------:R-:W-:Y:S01]  /*20c0*/  LOP3.LUT R19, R39, UR50, RZ, 0x3c, !PT ;  /* 0x0000003227137c12 */ /* 0x000fe2000f8e3cff */
[----:B------:R-:W-:Y:S01]  /*20d0*/  @!P6 VIADD R33, R33, 0x1 ;  /* 0x000000012121e836 */ /* 0x000fe20000000000 */
[----:B------:R-:W-:Y:S02]  /*20e0*/  LOP3.LUT R17, R32, UR49, RZ, 0x3c, !PT ;  /* 0x0000003120117c12 */ /* 0x000fe4000f8e3cff */
[----:B------:R-:W-:-:S02]  /*20f0*/  ISETP.GE.AND P6, PT, R19, RZ, PT ;  /* 0x000000ff1300720c */ /* 0x000fc40003fc6270 */
[----:B0-----:R-:W-:Y:S02]  /*2100*/  P2R R25, PR, RZ, 0x4 ;  /* 0x00000004ff197803 */ /* 0x001fe40000000000 */
[----:B------:R-:W-:-:S03]  /*2110*/  ISETP.GE.U32.AND P2, PT, R40, UR9, PT ;  /* 0x0000000928007c0c */ /* 0x000fc6000bf46070 */
[----:B------:R-:W-:Y:S01]  /*2120*/  @P5 VIADD R33, R33, 0x1 ;  /* 0x0000000121215836 */ /* 0x000fe20000000000 */
[----:B------:R-:W-:Y:S02]  /*2130*/  ISETP.GE.AND P5, PT, R17, RZ, PT ;  /* 0x000000ff1100720c */ /* 0x000fe40003fa6270 */
[----:B------:R-:W-:Y:S01]  /*2140*/  SEL R31, R31, RZ, P1 ;  /* 0x000000ff1f1f7207 */ /* 0x000fe20000800000 */
[----:B------:R0:W2:Y:S06]  /*2150*/  LDG.E R17, desc[UR10][R20.64] ;  /* 0x0000000a14117981 */ /* 0x0000ac000c1e1900 */
[----:B------:R-:W-:-:S02]  /*2160*/  @P2 IADD3 R38, PT, PT, R38, 0x1, RZ ;  /* 0x0000000126262810 */ /* 0x000fc40007ffe0ff */
[----:B------:R-:W-:Y:S02]  /*2170*/  ISETP.NE.AND P2, PT, RZ, UR50, PT ;  /* 0x00000032ff007c0c */ /* 0x000fe4000bf45270 */
[----:B------:R-:W-:Y:S01]  /*2180*/  @!P6 IADD3 R38, PT, PT, -R38, RZ, RZ ;  /* 0x000000ff2626e210 */ /* 0x000fe20007ffe1ff */
[----:B------:R-:W-:Y:S01]  /*2190*/  @!P5 IMAD.MOV R33, RZ, RZ, -R33 ;  /* 0x000000ffff21d224 */ /* 0x000fe200078e0a21 */
[----:B------:R-:W-:Y:S02]  /*21a0*/  IADD3 R18, P5, PT, R30, UR38, RZ ;  /* 0x000000261e127c10 */ /* 0x000fe4000ffbe0ff */
[----:B------:R-:W-:Y:S02]  /*21b0*/  SEL R38, R26, R38, !P2 ;  /* 0x000000261a267207 */ /* 0x000fe40005000000 */
[----:B------:R-:W-:Y:S01]  /*21c0*/  LEA.HI.X.SX32 R19, R30, UR39, 0x1, P5 ;  /* 0x000000271e137c11 */ /* 0x000fe2000a8f0eff */
[----:B------:R-:W-:Y:S02]  /*21d0*/  IMAD R31, R31, UR46, RZ ;  /* 0x0000002e1f1f7c24 */ /* 0x000fe4000f8e02ff */
[----:B------:R-:W-:Y:S01]  /*21e0*/  IMAD.MOV R30, RZ, RZ, -R38 ;  /* 0x000000ffff1e7224 */ /* 0x000fe200078e0a26 */
[----:B------:R-:W-:Y:S01]  /*21f0*/  SEL R38, R38, RZ, P0 ;  /* 0x000000ff26267207 */ /* 0x000fe20000000000 */
[----:B------:R1:W2:Y:S04]  /*2200*/  LDG.E.U8 R18, desc[UR10][R18.64] ;  /* 0x0000000a12127981 */ /* 0x0002a8000c1e1100 */
[----:B0-----:R-:W-:Y:S01]  /*2210*/  IMAD R20, R38, UR47, R31 ;  /* 0x0000002f26147c24 */ /* 0x001fe2000f8e021f */
[----:B------:R-:W-:-:S04]  /*2220*/  SEL R38, R34, R33, !P3 ;  /* 0x0000002122267207 */ /* 0x000fc80005800000 */
[----:B------:R-:W-:-:S05]  /*2230*/  IADD3 R33, PT, PT, -R38, RZ, RZ ;  /* 0x000000ff26217210 */ /* 0x000fca0007ffe1ff */
[----:B------:R-:W-:-:S05]  /*2240*/  IMAD R33, R33, UR49, R32 ;  /* 0x0000003121217c24 */ /* 0x000fca000f8e0220 */
[----:B------:R-:W-:Y:S01]  /*2250*/  IABS R21, R33 ;  /* 0x0000002100157213 */ /* 0x000fe20000000000 */
[----:B------:R-:W-:-:S04]  /*2260*/  IMAD R39, R30, UR50, R39 ;  /* 0x000000321e277c24 */ /* 0x000fc8000f8e0227 */
[----:B-1----:R-:W-:-:S04]  /*2270*/  IMAD.HI.U32 R19, R21, UR5, RZ ;  /* 0x0000000515137c27 */ /* 0x002fc8000f8e00ff */
[----:B------:R-:W-:-:S04]  /*2280*/  IMAD.MOV R30, RZ, RZ, -R19 ;  /* 0x000000ffff1e7224 */ /* 0x000fc800078e0a13 */
[----:B------:R-:W-:-:S05]  /*2290*/  IMAD R21, R30, UR9, R21 ;  /* 0x000000091e157c24 */ /* 0x000fca000f8e0215 */
[----:B------:R-:W-:Y:S02]  /*22a0*/  ISETP.LT.U32.AND P5, PT, R21, UR9, PT ;  /* 0x0000000915007c0c */ /* 0x000fe4000bfa1070 */
[----:B------:R-:W-:-:S11]  /*22b0*/  SEL R39, R39, RZ, P4 ;  /* 0x000000ff27277207 */ /* 0x000fd60002000000 */
[----:B------:R-:W-:Y:S01]  /*22c0*/  @!P5 IADD3 R21, PT, PT, R21, -UR9, RZ ;  /* 0x800000091515dc10 */ /* 0x000fe2000fffe0ff */
[----:B------:R-:W-:-:S03]  /*22d0*/  @!P5 VIADD R19, R19, 0x1 ;  /* 0x000000011313d836 */ /* 0x000fc60000000000 */
[----:B------:R-:W-:Y:S01]  /*22e0*/  ISETP.GE.U32.AND P5, PT, R21, UR9, PT ;  /* 0x0000000915007c0c */ /* 0x000fe2000bfa6070 */
[----:B------:R-:W-:Y:S01]  /*22f0*/  IMAD R39, R39, UR51, R20 ;  /* 0x0000003327277c24 */ /* 0x000fe2000f8e0214 */
[----:B------:R-:W-:-:S11]  /*2300*/  LOP3.LUT R20, R33, UR50, RZ, 0x3c, !PT ;  /* 0x0000003221147c12 */ /* 0x000fd6000f8e3cff */
[----:B------:R-:W-:Y:S02]  /*2310*/  @P5 IADD3 R19, PT, PT, R19, 0x1, RZ ;  /* 0x0000000113135810 */ /* 0x000fe40007ffe0ff */
[----:B------:R-:W-:-:S03]  /*2320*/  ISETP.GE.AND P5, PT, R20, RZ, PT ;  /* 0x000000ff1400720c */ /* 0x000fc60003fa6270 */
[----:B------:R-:W-:Y:S01]  /*2330*/  IMAD.MOV.U32 R41, RZ, RZ, R19 ;  /* 0x000000ffff297224 */ /* 0x000fe200078e0013 */
[----:B------:R-:W-:Y:S01]  /*2340*/  SHF.R.S64 R20, RZ, 0x1e, R32 ;  /* 0x0000001eff147819 */ /* 0x000fe20000001020 */
[----:B------:R0:W2:Y:S03]  /*2350*/  LDG.E R19, desc[UR10][R22.64] ;  /* 0x0000000a16137981 */ /* 0x0000a6000c1e1900 */
[----:B------:R-:W-:-:S05]  /*2360*/  IADD3 R20, P6, PT, R20, UR36, RZ ;  /* 0x0000002414147c10 */ /* 0x000fca000ffde0ff */
[----:B------:R-:W-:-:S04]  /*2370*/  @!P5 IADD3 R41, PT, PT, -R41, RZ, RZ ;  /* 0x000000ff2929d210 */ /* 0x000fc80007ffe1ff */
[----:B------:R-:W-:Y:S02]  /*2380*/  SEL R41, R26, R41, !P2 ;  /* 0x000000291a297207 */ /* 0x000fe40005000000 */
[----:B------:R-:W-:Y:S02]  /*2390*/  LEA.HI.X.SX32 R21, R32, UR37, 0x2, P6 ;  /* 0x0000002520157c11 */ /* 0x000fe4000b0f16ff */
[----:B0-----:R-:W-:Y:S01]  /*23a0*/  IADD3 R22, PT, PT, R27, 0x160, RZ ;  /* 0x000001601b167810 */ /* 0x001fe20007ffe0ff */
[----:B------:R-:W-:Y:S01]  /*23b0*/  IMAD.MOV R32, RZ, RZ, -R41 ;  /* 0x000000ffff207224 */ /* 0x000fe200078e0a29 */
[----:B------:R-:W-:-:S03]  /*23c0*/  IADD3 R30, P5, PT, R39, UR38, RZ ;  /* 0x00000026271e7c10 */ /* 0x000fc6000ffbe0ff */
[----:B------:R-:W-:Y:S01]  /*23d0*/  IMAD R33, R32, UR50, R33 ;  /* 0x0000003220217c24 */ /* 0x000fe2000f8e0221 */
        /* <DEDUP_REMOVED lines=14> */
[----:B------:R0:W2:Y:S10]  /*24c0*/  LDG.E R31, desc[UR10][R20.64] ;  /* 0x0000000a141f7981 */ /* 0x0000b4000c1e1900 */
[----:B------:R-:W-:-:S05]  /*24d0*/  @!P5 IMAD.MOV R23, RZ, RZ, -R23 ;  /* 0x000000ffff17d224 */ /* 0x000fca00078e0a17 */
[----:B------:R-:W-:-:S04]  /*24e0*/  SEL R23, R34, R23, !P3 ;  /* 0x0000001722177207 */ /* 0x000fc80005800000 */
[----:B------:R-:W-:Y:S01]  /*24f0*/  IADD3 R39, PT, PT, -R23, RZ, RZ ;  /* 0x000000ff17277210 */ /* 0x000fe20007ffe1ff */
[----:B------:R-:W-:Y:S01]  /*2500*/  IMAD R38, R38, UR46, RZ ;  /* 0x0000002e26267c24 */ /* 0x000fe2000f8e02ff */
[----:B------:R-:W-:-:S03]  /*2510*/  SEL R41, R41, RZ, P0 ;  /* 0x000000ff29297207 */ /* 0x000fc60000000000 */
[----:B------:R-:W-:Y:S01]  /*2520*/  IMAD R42, R39, UR49, R22 ;  /* 0x00000031272a7c24 */ /* 0x000fe2000f8e0216 */
[----:B------:R-:W-:Y:S01]  /*2530*/  SEL R33, R33, RZ, P4 ;  /* 0x000000ff21217207 */ /* 0x000fe20002000000 */
[----:B------:R-:W-:-:S03]  /*2540*/  IMAD R38, R41, UR47, R38 ;  /* 0x0000002f29267c24 */ /* 0x000fc6000f8e0226 */
        /* <DEDUP_REMOVED lines=19> */
[C---:B-1----:R-:W-:Y:S02]  /*2680*/  IADD3 R33, PT, PT, -R38.reuse, RZ, RZ ;  /* 0x000000ff26217210 */ /* 0x042fe40007ffe1ff */
        /* <DEDUP_REMOVED lines=13> */
[----:B------:R-:W-:-:S04]  /*2760*/  IADD3 R22, P5, PT, R33, UR38, RZ ;  /* 0x0000002621167c10 */ /* 0x000fc8000ffbe0ff */
        /* <DEDUP_REMOVED lines=33> */
[----:B------:R-:W-:Y:S02]  /*2980*/  IADD3 R23, PT, PT, R27, 0x1a0, RZ ;  /* 0x000001a01b177810 */ /* 0x000fe40007ffe0ff */
[----:B------:R-:W-:-:S05]  /*2990*/  SEL R21, R21, RZ, P4 ;  /* 0x000000ff15157207 */ /* 0x000fca0002000000 */
[----:B------:R-:W-:Y:S01]  /*29a0*/  IMAD R40, R21, UR51, R22 ;  /* 0x0000003315287c24 */ /* 0x000fe2000f8e0216 */
[----:B------:R-:W-:-:S05]  /*29b0*/  IABS R21, R23 ;  /* 0x0000001700157213 */ /* 0x000fca0000000000 */
        /* <DEDUP_REMOVED lines=15> */
[----:B----4-:R-:W-:-:S03]  /*2ab0*/  ISETP.NE.AND P5, PT, R29, RZ, PT ;  /* 0x000000ff1d00720c */ /* 0x010fc60003fa5270 */
[----:B------:R-:W-:Y:S01]  /*2ac0*/  IMAD R21, R22, UR49, R23 ;  /* 0x0000003116157c24 */ /* 0x000fe2000f8e0217 */
        /* <DEDUP_REMOVED lines=54> */
[----:B------:R-:W-:Y:S02]  /*2e30*/  SHF.R.S64 R20, RZ, 0x1e, R41 ;  /* 0x0000001eff147819 */ /* 0x000fe40000001029 */
[----:B------:R-:W-:Y:S02]  /*2e40*/  SHF.R.S64 R22, RZ, 0x1e, R23 ;  /* 0x0000001eff167819 */ /* 0x000fe40000001017 */
[----:B------:R-:W-:-:S04]  /*2e50*/  IADD3 R20, P6, PT, R20, UR36, RZ ;  /* 0x0000002414147c10 */ /* 0x000fc8000ffde0ff */
[----:B------:R-:W-:Y:S02]  /*2e60*/  LEA.HI.X.SX32 R21, R41, UR37, 0x2, P6 ;  /* 0x0000002529157c11 */ /* 0x000fe4000b0f16ff */
[----:B------:R-:W-:Y:S02]  /*2e70*/  IADD3 R22, P6, PT, R22, UR36, RZ ;  /* 0x0000002416167c10 */ /* 0x000fe4000ffde0ff */
[----:B------:R-:W-:Y:S02]  /*2e80*/  SEL R34, R34, RZ, P1 ;  /* 0x000000ff22227207 */ /* 0x000fe40000800000 */
[----:B---3--:R-:W-:Y:S02]  /*2e90*/  ISETP.NE.AND P1, PT, R24, RZ, PT ;  /* 0x000000ff1800720c */ /* 0x008fe40003f25270 */
[----:B------:R-:W-:Y:S02]  /*2ea0*/  LEA.HI.X.SX32 R23, R23, UR37, 0x2, P6 ;  /* 0x0000002517177c11 */ /* 0x000fe4000b0f16ff */
[----:B------:R-:W-:-:S02]  /*2eb0*/  SHF.R.S64 R24, RZ, 0x1e, R27 ;  /* 0x0000001eff187819 */ /* 0x000fc4000000101b */
[----:B------:R-:W-:Y:S02]  /*2ec0*/  ISETP.NE.AND P6, PT, R35, RZ, PT ;  /* 0x000000ff2300720c */ /* 0x000fe40003fc5270 */
[----:B------:R-:W-:Y:S02]  /*2ed0*/  SEL R26, R26, RZ, P0 ;  /* 0x000000ff1a1a7207 */ /* 0x000fe40000000000 */
[----:B------:R-:W-:Y:S01]  /*2ee0*/  SEL R35, R25, RZ, P4 ;  /* 0x000000ff19237207 */ /* 0x000fe20002000000 */
[----:B------:R-:W-:Y:S01]  /*2ef0*/  IMAD R25, R34, UR46, RZ ;  /* 0x0000002e22197c24 */ /* 0x000fe2000f8e02ff */
[----:B------:R-:W-:-:S03]  /*2f00*/  IADD3 R24, P0, PT, R24, UR36, RZ ;  /* 0x0000002418187c10 */ /* 0x000fc6000ff1e0ff */
[----:B------:R-:W-:Y:S01]  /*2f10*/  IMAD R26, R26, UR47, R25 ;  /* 0x0000002f1a1a7c24 */ /* 0x000fe2000f8e0219 */
[----:B------:R-:W-:Y:S02]  /*2f20*/  LEA.HI.X.SX32 R25, R27, UR37, 0x2, P0 ;  /* 0x000000251b197c11 */ /* 0x000fe400080f16ff */
[----:B------:R-:W-:Y:S02]  /*2f30*/  IADD3 R34, P0, PT, R40, UR38, RZ ;  /* 0x0000002628227c10 */ /* 0x000fe4000ff1e0ff */
[----:B------:R-:W-:Y:S01]  /*2f40*/  ISETP.NE.AND P3, PT, R36, RZ, PT ;  /* 0x000000ff2400720c */ /* 0x000fe20003f65270 */
[----:B------:R-:W-:Y:S01]  /*2f50*/  IMAD R36, R35, UR51, R26 ;  /* 0x0000003323247c24 */ /* 0x000fe2000f8e021a */
[----:B------:R-:W-:Y:S02]  /*2f60*/  LEA.HI.X.SX32 R35, R40, UR39, 0x1, P0 ;  /* 0x0000002728237c11 */ /* 0x000fe400080f0eff */
[----:B------:R-:W-:Y:S02]  /*2f70*/  IADD3 R26, P0, PT, R29, UR38, RZ ;  /* 0x000000261d1a7c10 */ /* 0x000fe4000ff1e0ff */
[----:B------:R-:W-:-:S02]  /*2f80*/  R2UR UR6, R6 ;  /* 0x00000000060672ca */ /* 0x000fc400000e0000 */
[----:B------:R-:W-:Y:S02]  /*2f90*/  LEA.HI.X.SX32 R27, R29, UR39, 0x1, P0 ;  /* 0x000000271d1b7c11 */ /* 0x000fe400080f0eff */
[C---:B------:R-:W-:Y:S02]  /*2fa0*/  R2UR UR7, R7.reuse ;  /* 0x00000000070772ca */ /* 0x040fe400000e0000 */
[----:B--2---:R-:W-:Y:S02]  /*2fb0*/  ISETP.NE.AND P0, PT, R28, RZ, PT ;  /* 0x000000ff1c00720c */ /* 0x004fe40003f05270 */
[----:B------:R-:W-:Y:S01]  /*2fc0*/  IADD3 R28, P4, PT, R36, UR38, RZ ;  /* 0x00000026241c7c10 */ /* 0x000fe2000ff9e0ff */
[----:B------:R-:W2:Y:S01]  /*2fd0*/  LDG.E.U8 R27, desc[UR10][R26.64] ;  /* 0x0000000a1a1b7981 */ /* 0x000ea2000c1e1100 */
[----:B------:R-:W-:Y:S02]  /*2fe0*/  R2UR UR8, R6 ;  /* 0x00000000060872ca */ /* 0x000fe400000e0000 */
[----:B------:R-:W-:-:S02]  /*2ff0*/  R2UR UR9, R7 ;  /* 0x00000000070972ca */ /* 0x000fc400000e0000 */
[----:B------:R-:W-:-:S03]  /*3000*/  LEA.HI.X.SX32 R29, R36, UR39, 0x1, P4 ;  /* 0x00000027241d7c11 */ /* 0x000fc6000a0f0eff */
[----:B------:R-:W3:Y:S04]  /*3010*/  LDG.E R21, desc[UR6][R20.64] ;  /* 0x0000000614157981 */ /* 0x000ee8000c1e1900 */
[----:B------:R-:W4:Y:S04]  /*3020*/  LDG.E.U8 R29, desc[UR12][R28.64] ;  /* 0x0000000c1c1d7981 */ /* 0x000f28000c1e1100 */
[----:B------:R0:W5:Y:S04]  /*3030*/  LDG.E.U8 R35, desc[UR6][R34.64] ;  /* 0x0000000622237981 */ /* 0x000168000c1e1100 */
[----:B------:R1:W5:Y:S04]  /*3040*/  LDG.E R23, desc[UR8][R22.64] ;  /* 0x0000000816177981 */ /* 0x000368000c1e1900 */
[----:B------:R1:W5:Y:S01]  /*3050*/  LDG.E R25, desc[UR6][R24.64] ;  /* 0x0000000618197981 */ /* 0x000362000c1e1900 */
[----:B------:R-:W-:Y:S01]  /*3060*/  ISETP.NE.AND P4, PT, R9, RZ, PT ;  /* 0x000000ff0900720c */ /* 0x000fe20003f85270 */
[----:B------:R-:W-:Y:S01]  /*3070*/  FMUL R9, R16, UR4 ;  /* 0x0000000410097c20 */ /* 0x000fe20008400000 */
[----:B------:R-:W-:Y:S01]  /*3080*/  FMUL R15, R15, UR4 ;  /* 0x000000040f0f7c20 */ /* 0x000fe20008400000 */
[----:B------:R-:W-:-:S03]  /*3090*/  ISETP.NE.AND P2, PT, R37, RZ, PT ;  /* 0x000000ff2500720c */ /* 0x000fc60003f45270 */
[-C--:B------:R-:W-:Y:S01]  /*30a0*/  FSEL R16, R9, R8.reuse, P5 ;  /* 0x0000000809107208 */ /* 0x080fe20002800000 */
[----:B------:R-:W-:Y:S01]  /*30b0*/  FMUL R9, R14, UR4 ;  /* 0x000000040e097c20 */ /* 0x000fe20008400000 */
[-C--:B0-----:R-:W-:Y:S02]  /*30c0*/  FSEL R34, R15, R8.reuse, P4 ;  /* 0x000000080f227208 */ /* 0x081fe40002000000 */
[----:B------:R-:W-:Y:S01]  /*30d0*/  FMNMX R37, R16, -INF , !PT ;  /* 0xff80000010257809 */ /* 0x000fe20007800000 */
        /* <DEDUP_REMOVED lines=36> */
[----:B---3--:R-:W-:Y:S01]  /*3320*/  FMUL R21, R21, UR4 ;  /* 0x0000000415157c20 */ /* 0x008fe20008400000 */
[----:B----4-:R-:W-:Y:S02]  /*3330*/  ISETP.NE.AND P3, PT, R29, RZ, PT ;  /* 0x000000ff1d00720c */ /* 0x010fe40003f65270 */
[----:B-----5:R-:W-:Y:S01]  /*3340*/  ISETP.NE.AND P1, PT, R35, RZ, PT ;  /* 0x000000ff2300720c */ /* 0x020fe20003f25270 */
[----:B------:R-:W-:-:S03]  /*3350*/  FMUL R23, R23, UR4 ;  /* 0x0000000417177c20 */ /* 0x000fc60008400000 */
[-C--:B------:R-:W-:Y:S02]  /*3360*/  FSEL R36, R21, R8.reuse, P1 ;  /* 0x0000000815247208 */ /* 0x080fe40000800000 */
[----:B------:R-:W-:Y:S02]  /*3370*/  FSEL R38, R23, R8, P0 ;  /* 0x0000000817267208 */ /* 0x000fe40000000000 */
        /* <DEDUP_REMOVED lines=64> */
[----:B------:R-:W-:Y:S01]  /*3780*/  FFMA.SAT R33, R40, R11, 0.5 ;  /* 0x3f00000028217423 */ /* 0x000fe2000000200b */
[----:B------:R-:W-:Y:S01]  /*3790*/  SHF.L.U32 R4, R4, 0x17, RZ ;  /* 0x0000001704047819 */ /* 0x000fe200000006ff */
[C---:B------:R-:W-:Y:S01]  /*37a0*/  FFMA R27, R24.reuse, 1.4426950216293334961, -R13 ;  /* 0x3fb8aa3b181b7823 */ /* 0x040fe2000000080d */
[-C--:B------:R-:W-:Y:S01]  /*37b0*/  FFMA.RM R13, R15, R12.reuse, 12582913 ;  /* 0x4b4000010f0d7423 */ /* 0x080fe2000000400c */
[----:B------:R-:W-:Y:S01]  /*37c0*/  FFMA.RM R15, R17, R12, 12582913 ;  /* 0x4b400001110f7423 */ /* 0x000fe2000000400c */
[----:B------:R-:W-:Y:S01]  /*37d0*/  MUFU.EX2 R29, R29 ;  /* 0x0000001d001d7308 */ /* 0x000fe20000000800 */
[----:B------:R-:W-:Y:S01]  /*37e0*/  FFMA R27, R24, 1.925963033500011079e-08, R27 ;  /* 0x32a57060181b7823 */ /* 0x000fe2000000001b */
[----:B------:R-:W-:Y:S01]  /*37f0*/  FADD R17, R13, -12583039 ;  /* 0xcb40007f0d117421 */ /* 0x000fe20000000000 */
[----:B------:R-:W-:Y:S01]  /*3800*/  FADD R19, R15, -12583039 ;  /* 0xcb40007f0f137421 */ /* 0x000fe20000000000 */
[----:B------:R-:W-:Y:S01]  /*3810*/  SHF.L.U32 R18, R18, 0x17, RZ ;  /* 0x0000001712127819 */ /* 0x000fe200000006ff */
[----:B------:R-:W-:-:S02]  /*3820*/  IMAD.SHL.U32 R10, R10, 0x800000, RZ ;  /* 0x008000000a0a7824 */ /* 0x000fc400078e00ff */
[----:B------:R-:W-:Y:S01]  /*3830*/  FFMA R17, R20, 1.4426950216293334961, -R17 ;  /* 0x3fb8aa3b14117823 */ /* 0x000fe20000000811 */
[----:B------:R-:W-:Y:S01]  /*3840*/  FFMA R19, R28, 1.4426950216293334961, -R19 ;  /* 0x3fb8aa3b1c137823 */ /* 0x000fe20000000813 */
[----:B------:R-:W-:Y:S01]  /*3850*/  MUFU.EX2 R26, R26 ;  /* 0x0000001a001a7308 */ /* 0x000fe20000000800 */
[----:B------:R-:W-:Y:S01]  /*3860*/  SHF.L.U32 R13, R13, 0x17, RZ ;  /* 0x000000170d0d7819 */ /* 0x000fe200000006ff */
[----:B------:R-:W-:Y:S01]  /*3870*/  FFMA R24, R20, 1.925963033500011079e-08, R17 ;  /* 0x32a5706014187823 */ /* 0x000fe20000000011 */
[----:B------:R-:W-:Y:S01]  /*3880*/  FFMA R17, R28, 1.925963033500011079e-08, R19 ;  /* 0x32a570601c117823 */ /* 0x000fe20000000013 */
[----:B------:R-:W-:Y:S01]  /*3890*/  FFMA.SAT R19, R30, R11, 0.5 ;  /* 0x3f0000001e137423 */ /* 0x000fe2000000200b */
[----:B------:R-:W-:-:S03]  /*38a0*/  IMAD.SHL.U32 R28, R15, 0x800000, RZ ;  /* 0x008000000f1c7824 */ /* 0x000fc600078e00ff */
[----:B------:R-:W-:Y:S01]  /*38b0*/  FFMA.RM R20, R19, R12, 12582913 ;  /* 0x4b40000113147423 */ /* 0x000fe2000000400c */
[----:B------:R-:W-:Y:S03]  /*38c0*/  MUFU.EX2 R27, R27 ;  /* 0x0000001b001b7308 */ /* 0x000fe60000000800 */
[C---:B------:R-:W-:Y:S01]  /*38d0*/  FADD R21, R20.reuse, -12583039 ;  /* 0xcb40007f14157421 */ /* 0x040fe20000000000 */
[----:B------:R-:W-:-:S03]  /*38e0*/  SHF.L.U32 R15, R20, 0x17, RZ ;  /* 0x00000017140f7819 */ /* 0x000fc600000006ff */
[C---:B------:R-:W-:Y:S01]  /*38f0*/  FFMA R25, R30.reuse, 1.4426950216293334961, -R21 ;  /* 0x3fb8aa3b1e197823 */ /* 0x040fe20000000815 */
[----:B------:R-:W-:Y:S01]  /*3900*/  FFMA.RM R21, R31, R12, 12582913 ;  /* 0x4b4000011f157423 */ /* 0x000fe2000000400c */
[----:B------:R0:W1:Y:S02]  /*3910*/  MUFU.EX2 R19, R8 ;  /* 0x0000000800137308 */ /* 0x0000640000000800 */
[----:B------:R-:W-:Y:S01]  /*3920*/  FFMA R30, R30, 1.925963033500011079e-08, R25 ;  /* 0x32a570601e1e7823 */ /* 0x000fe20000000019 */
[C---:B------:R-:W-:Y:S01]  /*3930*/  FADD R25, R21.reuse, -12583039 ;  /* 0xcb40007f15197421 */ /* 0x040fe20000000000 */
[----:B------:R-:W-:-:S03]  /*3940*/  IMAD.SHL.U32 R21, R21, 0x800000, RZ ;  /* 0x0080000015157824 */ /* 0x000fc600078e00ff */
[C---:B------:R-:W-:Y:S01]  /*3950*/  FFMA R25, R32.reuse, 1.4426950216293334961, -R25 ;  /* 0x3fb8aa3b20197823 */ /* 0x040fe20000000819 */
[----:B------:R-:W2:Y:S01]  /*3960*/  MUFU.EX2 R24, R24 ;  /* 0x0000001800187308 */ /* 0x000ea20000000800 */
[----:B0-----:R-:W-:Y:S02]  /*3970*/  IMAD.SHL.U32 R8, R23, 0x800000, RZ ;  /* 0x0080000017087824 */ /* 0x001fe400078e00ff */
[----:B------:R-:W-:Y:S01]  /*3980*/  FFMA.RM R23, R33, R12, 12582913 ;  /* 0x4b40000121177423 */ /* 0x000fe2000000400c */
[----:B------:R-:W-:Y:S01]  /*3990*/  FFMA R32, R32, 1.925963033500011079e-08, R25 ;  /* 0x32a5706020207823 */ /* 0x000fe20000000019 */
[-C--:B------:R-:W-:Y:S01]  /*39a0*/  FFMA.SAT R25, R42, R11.reuse, 0.5 ;  /* 0x3f0000002a197423 */ /* 0x080fe2000000200b */
[----:B------:R-:W-:-:S03]  /*39b0*/  FFMA.SAT R33, R14, R11, 0.5 ;  /* 0x3f0000000e217423 */ /* 0x000fc6000000200b */
[----:B------:R-:W-:Y:S01]  /*39c0*/  FFMA.RM R22, R25, R12, 12582913 ;  /* 0x4b40000119167423 */ /* 0x000fe2000000400c */
[----:B-1----:R-:W-:Y:S01]  /*39d0*/  FMUL R19, R18, R19 ;  /* 0x0000001312137220 */ /* 0x002fe20000400000 */
[----:B------:R-:W0:Y:S01]  /*39e0*/  MUFU.EX2 R25, R44 ;  /* 0x0000002c00197308 */ /* 0x000e220000000800 */
[----:B------:R-:W-:Y:S02]  /*39f0*/  IMAD.SHL.U32 R18, R9, 0x800000, RZ ;  /* 0x0080000009127824 */ /* 0x000fe400078e00ff */
[----:B------:R-:W-:Y:S02]  /*3a00*/  FADD R31, R22, -12583039 ;  /* 0xcb40007f161f7421 */ /* 0x000fe40000000000 */
[----:B------:R-:W-:Y:S02]  /*3a10*/  FMUL R9, R18, R27 ;  /* 0x0000001b12097220 */ /* 0x000fe40000400000 */
[C---:B------:R-:W-:Y:S01]  /*3a20*/  FFMA R31, R42.reuse, 1.4426950216293334961, -R31 ;  /* 0x3fb8aa3b2a1f7823 */ /* 0x040fe2000000081f */
[----:B--2---:R-:W-:Y:S01]  /*3a30*/  FMUL R18, R13, R24 ;  /* 0x000000180d127220 */ /* 0x004fe20000400000 */
[----:B------:R-:W1:Y:S02]  /*3a40*/  MUFU.EX2 R17, R17 ;  /* 0x0000001100117308 */ /* 0x000e640000000800 */
[----:B------:R-:W-:-:S06]  /*3a50*/  FFMA R42, R42, 1.925963033500011079e-08, R31 ;  /* 0x32a570602a2a7823 */ /* 0x000fcc000000001f */
[----:B------:R-:W2:Y:S01]  /*3a60*/  MUFU.EX2 R31, R34 ;  /* 0x00000022001f7308 */ /* 0x000ea20000000800 */
[----:B0-----:R-:W-:Y:S01]  /*3a70*/  FMUL R8, R8, R25 ;  /* 0x0000001908087220 */ /* 0x001fe20000400000 */
[C---:B------:R-:W-:Y:S01]  /*3a80*/  FADD R25, R23.reuse, -12583039 ;  /* 0xcb40007f17197421 */ /* 0x040fe20000000000 */
[----:B------:R-:W-:-:S03]  /*3a90*/  IMAD.SHL.U32 R23, R23, 0x800000, RZ ;  /* 0x0080000017177824 */ /* 0x000fc600078e00ff */
[----:B------:R-:W-:Y:S02]  /*3aa0*/  FFMA R25, R40, 1.4426950216293334961, -R25 ;  /* 0x3fb8aa3b28197823 */ /* 0x000fe40000000819 */
[----:B------:R-:W0:Y:S01]  /*3ab0*/  MUFU.EX2 R30, R30 ;  /* 0x0000001e001e7308 */ /* 0x000e220000000800 */
[----:B-1----:R-:W-:Y:S01]  /*3ac0*/  FMUL R17, R28, R17 ;  /* 0x000000111c117220 */ /* 0x002fe20000400000 */
[----:B------:R-:W-:Y:S01]  /*3ad0*/  FFMA R40, R40, 1.925963033500011079e-08, R25 ;  /* 0x32a5706028287823 */ /* 0x000fe20000000019 */
[----:B------:R-:W-:-:S04]  /*3ae0*/  FFMA.SAT R25, R36, R11, 0.5 ;  /* 0x3f00000024197423 */ /* 0x000fc8000000200b */
[----:B------:R-:W-:Y:S01]  /*3af0*/  FFMA.RM R25, R25, R12, 12582913 ;  /* 0x4b40000119197423 */ /* 0x000fe2000000400c */
[----:B------:R-:W1:Y:S01]  /*3b00*/  MUFU.EX2 R32, R32 ;  /* 0x0000002000207308 */ /* 0x000e620000000800 */
[----:B--2---:R-:W-:Y:S02]  /*3b10*/  FMUL R4, R4, R31 ;  /* 0x0000001f04047220 */ /* 0x004fe40000400000 */
[C---:B------:R-:W-:Y:S01]  /*3b20*/  FADD R31, R25.reuse, -12583039 ;  /* 0xcb40007f191f7421 */ /* 0x040fe20000000000 */
[----:B------:R-:W-:-:S03]  /*3b30*/  SHF.L.U32 R25, R25, 0x17, RZ ;  /* 0x0000001719197819 */ /* 0x000fc600000006ff */
[----:B------:R-:W-:Y:S01]  /*3b40*/  FFMA R31, R36, 1.4426950216293334961, -R31 ;  /* 0x3fb8aa3b241f7823 */ /* 0x000fe2000000081f */
[----:B------:R-:W2:Y:S01]  /*3b50*/  MUFU.EX2 R42, R42 ;  /* 0x0000002a002a7308 */ /* 0x000ea20000000800 */
[----:B0-----:R-:W-:Y:S01]  /*3b60*/  FMUL R20, R15, R30 ;  /* 0x0000001e0f147220 */ /* 0x001fe20000400000 */
[----:B------:R-:W-:Y:S01]  /*3b70*/  SHF.L.U32 R15, R22, 0x17, RZ ;  /* 0x00000017160f7819 */ /* 0x000fe200000006ff */
[----:B------:R-:W-:Y:S01]  /*3b80*/  FFMA R36, R36, 1.925963033500011079e-08, R31 ;  /* 0x32a5706024247823 */ /* 0x000fe2000000001f */
[----:B------:R-:W-:-:S04]  /*3b90*/  FFMA.SAT R31, R38, R11, 0.5 ;  /* 0x3f000000261f7423 */ /* 0x000fc8000000200b */
[-C--:B------:R-:W-:Y:S01]  /*3ba0*/  FFMA.RM R11, R31, R12.reuse, 12582913 ;  /* 0x4b4000011f0b7423 */ /* 0x080fe2000000400c */
        /* <DEDUP_REMOVED lines=8> */
[----:B------:R-:W1:Y:S01]  /*3c30*/  MUFU.EX2 R36, R36 ;  /* 0x0000002400247308 */ /* 0x000e620000000800 */
[----:B--2---:R-:W-:Y:S01]  /*3c40*/  FMUL R21, R15, R42 ;  /* 0x0000002a0f157220 */ /* 0x004fe20000400000 */
[----:B------:R-:W-:Y:S01]  /*3c50*/  FFMA R38, R38, 1.925963033500011079e-08, R31 ;  /* 0x32a5706026267823 */ /* 0x000fe2000000001f */
[----:B------:R-:W-:Y:S01]  /*3c60*/  SHF.L.U32 R31, R16, 0x17, RZ ;  /* 0x00000017101f7819 */ /* 0x000fe200000006ff */
[----:B------:R-:W-:Y:S01]  /*3c70*/  FMUL R16, R10, R29 ;  /* 0x0000001d0a107220 */ /* 0x000fe20000400000 */
[----:B------:R-:W-:Y:S01]  /*3c80*/  FADD R29, RZ, R19 ;  /* 0x00000013ff1d7221 */ /* 0x000fe20000000000 */
[----:B------:R-:W-:-:S02]  /*3c90*/  FFMA R27, R14, 1.925963033500011079e-08, R27 ;  /* 0x32a570600e1b7823 */ /* 0x000fc4000000001b */
[----:B------:R-:W-:Y:S01]  /*3ca0*/  FMUL R10, R31, R26 ;  /* 0x0000001a1f0a7220 */ /* 0x000fe20000400000 */
[----:B------:R-:W-:Y:S01]  /*3cb0*/  FADD R29, R29, R8 ;  /* 0x000000081d1d7221 */ /* 0x000fe20000000000 */
        /* <DEDUP_REMOVED lines=29> */
.L_x_13578:
        /* <DEDUP_REMOVED lines=12> */
[----:B0-----:R-:W-:Y:S05]  /*3f50*/  CALL.REL.NOINC `($__internal_198_$__cuda_sm3x_div_rn_noftz_f32_slowpath) ;  /* 0x0000001c00907944 */ /* 0x001fea0003c00000 */
[----:B------:R-:W-:-:S07]  /*3f60*/  MOV R14, R11 ;  /* 0x0000000b000e7202 */ /* 0x000fce0000000f00 */
.L_x_13537:
[----:B------:R-:W-:Y:S05]  /*3f70*/  BSYNC.RECONVERGENT B3 ;  /* 0x0000000000037941 */ /* 0x000fea0003800200 */
.L_x_13536:
        /* <DEDUP_REMOVED lines=12> */
[----:B0-----:R-:W-:Y:S05]  /*4040*/  CALL.REL.NOINC `($__internal_198_$__cuda_sm3x_div_rn_noftz_f32_slowpath) ;  /* 0x0000001c00547944 */ /* 0x001fea0003c00000 */
[----:B------:R-:W-:-:S07]  /*4050*/  IMAD.MOV.U32 R15, RZ, RZ, R11 ;  /* 0x000000ffff0f7224 */ /* 0x000fce00078e000b */
.L_x_13539:
[----:B------:R-:W-:Y:S05]  /*4060*/  BSYNC.RECONVERGENT B3 ;  /* 0x0000000000037941 */ /* 0x000fea0003800200 */
.L_x_13538:
        /* <DEDUP_REMOVED lines=12> */
[----:B0-----:R-:W-:Y:S05]  /*4130*/  CALL.REL.NOINC `($__internal_198_$__cuda_sm3x_div_rn_noftz_f32_slowpath) ;  /* 0x0000001c00187944 */ /* 0x001fea0003c00000 */
[----:B------:R-:W-:-:S07]  /*4140*/  MOV R8, R11 ;  /* 0x0000000b00087202 */ /* 0x000fce0000000f00 */
.L_x_13541:
[----:B------:R-:W-:Y:S05]  /*4150*/  BSYNC.RECONVERGENT B3 ;  /* 0x0000000000037941 */ /* 0x000fea0003800200 */
.L_x_13540:
        /* <DEDUP_REMOVED lines=14> */
.L_x_13543:
[----:B------:R-:W-:Y:S05]  /*4240*/  BSYNC.RECONVERGENT B3 ;  /* 0x0000000000037941 */ /* 0x000fea0003800200 */
.L_x_13542:
        /* <DEDUP_REMOVED lines=14> */
.L_x_13545:
[----:B------:R-:W-:Y:S05]  /*4330*/  BSYNC.RECONVERGENT B3 ;  /* 0x0000000000037941 */ /* 0x000fea0003800200 */
.L_x_13544:
        /* <DEDUP_REMOVED lines=14> */
.L_x_13547:
[----:B------:R-:W-:Y:S05]  /*4420*/  BSYNC.RECONVERGENT B3 ;  /* 0x0000000000037941 */ /* 0x000fea0003800200 */
.L_x_13546:
        /* <DEDUP_REMOVED lines=14> */
.L_x_13549:
[----:B------:R-:W-:Y:S05]  /*4510*/  BSYNC.RECONVERGENT B3 ;  /* 0x0000000000037941 */ /* 0x000fea0003800200 */
.L_x_13548:
        /* <DEDUP_REMOVED lines=14> */
.L_x_13551:
[----:B------:R-:W-:Y:S05]  /*4600*/  BSYNC.RECONVERGENT B3 ;  /* 0x0000000000037941 */ /* 0x000fea0003800200 */
.L_x_13550:
        /* <DEDUP_REMOVED lines=14> */
.L_x_13553:
[----:B------:R-:W-:Y:S05]  /*46f0*/  BSYNC.RECONVERGENT B3 ;  /* 0x0000000000037941 */ /* 0x000fea0003800200 */
.L_x_13552:
        /* <DEDUP_REMOVED lines=14> */
.L_x_13555:
[----:B------:R-:W-:Y:S05]  /*47e0*/  BSYNC.RECONVERGENT B3 ;  /* 0x0000000000037941 */ /* 0x000fea0003800200 */
.L_x_13554:
        /* <DEDUP_REMOVED lines=14> */
.L_x_13557:
[----:B------:R-:W-:Y:S05]  /*48d0*/  BSYNC.RECONVERGENT B3 ;  /* 0x0000000000037941 */ /* 0x000fea0003800200 */
.L_x_13556:
        /* <DEDUP_REMOVED lines=14> */
.L_x_13559:
[----:B------:R-:W-:Y:S05]  /*49c0*/  BSYNC.RECONVERGENT B3 ;  /* 0x0000000000037941 */ /* 0x000fea0003800200 */
.L_x_13558:
        /* <DEDUP_REMOVED lines=14> */
.L_x_13561:
[----:B------:R-:W-:Y:S05]  /*4ab0*/  BSYNC.RECONVERGENT B3 ;  /* 0x0000000000037941 */ /* 0x000fea0003800200 */
.L_x_13560:
        /* <DEDUP_REMOVED lines=14> */
.L_x_13563:
[----:B------:R-:W-:Y:S05]  /*4ba0*/  BSYNC.RECONVERGENT B3 ;  /* 0x0000000000037941 */ /* 0x000fea0003800200 */
.L_x_13562:
        /* <DEDUP_REMOVED lines=13> */
.L_x_13565:
[----:B------:R-:W-:Y:S05]  /*4c80*/  BSYNC.RECONVERGENT B3 ;  /* 0x0000000000037941 */ /* 0x000fea0003800200 */
.L_x_13564:
        /* <DEDUP_REMOVED lines=55> */
.L_x_13534:
[----:B------:R-:W-:Y:S05]  /*5000*/  EXIT ;  /* 0x000000000000794d */ /* 0x000fea0003800000 */
.L_x_13535:
[----:B------:R-:W-:Y:S01]  /*5010*/  HFMA2 R11, -RZ, RZ, 0, 1.847743988037109375e-06 ;  /* 0x0000001fff0b7431 */ /* 0x000fe200000001ff */
[----:B------:R-:W-:Y:S01]  /*5020*/  BSSY B1, `(.L_x_13567) ;  /* 0x0000006000017945 */ /* 0x000fe20003800000 */
[----:B------:R-:W-:Y:S02]  /*5030*/  IMAD.MOV.U32 R12, RZ, RZ, 0x10 ;  /* 0x00000010ff0c7424 */ /* 0x000fe400078e00ff */
[----:B------:R-:W-:-:S07]  /*5040*/  IMAD.MOV.U32 R15, RZ, RZ, -0x1 ;  /* 0xffffffffff0f7424 */ /* 0x000fce00078e00ff */
[----:B------:R-:W-:Y:S05]  /*5050*/  WARPSYNC.COLLECTIVE R15, `(.L_x_13568) ;  /* 0x000000000f087348 */ /* 0x000fea0003c00000 */
[----:B------:R0:W1:Y:S02]  /*5060*/  SHFL.BFLY P6, R14, R13, R12, R11 ;  /* 0x0c00000c0d0e7389 */ /* 0x00006400000c000b */
[----:B01----:R-:W-:Y:S05]  /*5070*/  ENDCOLLECTIVE ;  /* 0x000000000000791b */ /* 0x003fea0003800000 */
.L_x_13568:
[----:B------:R-:W-:Y:S05]  /*5080*/  BSYNC B1 ;  /* 0x0000000000017941 */ /* 0x000fea0003800000 */
.L_x_13567:
        /* <DEDUP_REMOVED lines=8> */
.L_x_13569:
[----:B------:R-:W-:Y:S01]  /*5110*/  HFMA2 R12, -RZ, RZ, 0, 2.384185791015625e-07 ;  /* 0x00000004ff0c7431 */ /* 0x000fe200000001ff */
[----:B------:R-:W-:-:S05]  /*5120*/  FMNMX R4, R13, R14, !PT ;  /* 0x0000000e0d047209 */ /* 0x000fca0007800000 */
[----:B------:R-:W-:-:S07]  /*5130*/  IMAD.MOV.U32 R13, RZ, RZ, R4 ;  /* 0x000000ffff0d7224 */ /* 0x000fce00078e0004 */
[----:B------:R-:W-:Y:S05]  /*5140*/  WARPSYNC.COLLECTIVE R15, `(.L_x_13570) ;  /* 0x000000000f087348 */ /* 0x000fea0003c00000 */
[----:B------:R0:W1:Y:S02]  /*5150*/  SHFL.BFLY P6, R14, R13, R12, R11 ;  /* 0x0c00000c0d0e7389 */ /* 0x00006400000c000b */
[----:B01----:R-:W-:Y:S05]  /*5160*/  ENDCOLLECTIVE ;  /* 0x000000000000791b */ /* 0x003fea0003800000 */
.L_x_13570:
[----:B------:R-:W-:Y:S02]  /*5170*/  MOV R12, 0x2 ;  /* 0x00000002000c7802 */ /* 0x000fe40000000f00 */
[----:B------:R-:W-:-:S05]  /*5180*/  FMNMX R9, R4, R14, !PT ;  /* 0x0000000e04097209 */ /* 0x000fca0007800000 */
[----:B------:R-:W-:-:S07]  /*5190*/  IMAD.MOV.U32 R13, RZ, RZ, R9 ;  /* 0x000000ffff0d7224 */ /* 0x000fce00078e0009 */
[----:B------:R-:W-:Y:S05]  /*51a0*/  WARPSYNC.COLLECTIVE R15, `(.L_x_13571) ;  /* 0x000000000f087348 */ /* 0x000fea0003c00000 */
[----:B------:R0:W1:Y:S02]  /*51b0*/  SHFL.BFLY P6, R14, R13, R12, R11 ;  /* 0x0c00000c0d0e7389 */ /* 0x00006400000c000b */
[----:B01----:R-:W-:Y:S05]  /*51c0*/  ENDCOLLECTIVE ;  /* 0x000000000000791b */ /* 0x003fea0003800000 */
.L_x_13571:
[----:B------:R-:W-:Y:S01]  /*51d0*/  HFMA2 R12, -RZ, RZ, 0, 5.9604644775390625e-08 ;  /* 0x00000001ff0c7431 */ /* 0x000fe200000001ff */
[----:B------:R-:W-:-:S05]  /*51e0*/  FMNMX R10, R9, R14, !PT ;  /* 0x0000000e090a7209 */ /* 0x000fca0007800000 */
[----:B------:R-:W-:-:S07]  /*51f0*/  IMAD.MOV.U32 R13, RZ, RZ, R10 ;  /* 0x000000ffff0d7224 */ /* 0x000fce00078e000a */
[----:B------:R-:W-:Y:S05]  /*5200*/  WARPSYNC.COLLECTIVE R15, `(.L_x_13572) ;  /* 0x000000000f087348 */ /* 0x000fea0003c00000 */
[----:B------:R0:W1:Y:S02]  /*5210*/  SHFL.BFLY P6, R14, R13, R12, R11 ;  /* 0x0c00000c0d0e7389 */ /* 0x00006400000c000b */
[----:B01----:R-:W-:Y:S05]  /*5220*/  ENDCOLLECTIVE ;  /* 0x000000000000791b */ /* 0x003fea0003800000 */
.L_x_13572:
        /* <DEDUP_REMOVED lines=158> */
.L_x_13573:
[----:B------:R-:W-:Y:S02]  /*5c10*/  HFMA2 R12, -RZ, RZ, 0, 4.76837158203125e-07 ;  /* 0x00000008ff0c7431 */ /* 0x000fe400000001ff */
[----:B------:R-:W-:-:S04]  /*5c20*/  FADD R27, R13, R14 ;  /* 0x0000000e0d1b7221 */ /* 0x000fc80000000000 */
[----:B------:R-:W-:-:S07]  /*5c30*/  IMAD.MOV.U32 R13, RZ, RZ, R27 ;  /* 0x000000ffff0d7224 */ /* 0x000fce00078e001b */
[----:B------:R-:W-:Y:S05]  /*5c40*/  WARPSYNC.COLLECTIVE R15, `(.L_x_13574) ;  /* 0x000000000f087348 */ /* 0x000fea0003c00000 */
[----:B------:R0:W1:Y:S02]  /*5c50*/  SHFL.BFLY P6, R14, R13, R12, R11 ;  /* 0x0c00000c0d0e7389 */ /* 0x00006400000c000b */
[----:B01----:R-:W-:Y:S05]  /*5c60*/  ENDCOLLECTIVE ;  /* 0x000000000000791b */ /* 0x003fea0003800000 */
.L_x_13574:
[----:B------:R-:W-:Y:S01]  /*5c70*/  MOV R12, 0x4 ;  /* 0x00000004000c7802 */ /* 0x000fe20000000f00 */
[----:B------:R-:W-:-:S04]  /*5c80*/  FADD R28, R27, R14 ;  /* 0x0000000e1b1c7221 */ /* 0x000fc80000000000 */
[----:B------:R-:W-:-:S07]  /*5c90*/  IMAD.MOV.U32 R13, RZ, RZ, R28 ;  /* 0x000000ffff0d7224 */ /* 0x000fce00078e001c */
[----:B------:R-:W-:Y:S05]  /*5ca0*/  WARPSYNC.COLLECTIVE R15, `(.L_x_13575) ;  /* 0x000000000f087348 */ /* 0x000fea0003c00000 */
[----:B------:R0:W1:Y:S02]  /*5cb0*/  SHFL.BFLY P6, R14, R13, R12, R11 ;  /* 0x0c00000c0d0e7389 */ /* 0x00006400000c000b */
[----:B01----:R-:W-:Y:S05]  /*5cc0*/  ENDCOLLECTIVE ;  /* 0x000000000000791b */ /* 0x003fea0003800000 */
.L_x_13575:
[----:B------:R-:W-:Y:S02]  /*5cd0*/  HFMA2 R12, -RZ, RZ, 0, 1.1920928955078125e-07 ;  /* 0x00000002ff0c7431 */ /* 0x000fe400000001ff */
[----:B------:R-:W-:-:S04]  /*5ce0*/  FADD R29, R28, R14 ;  /* 0x0000000e1c1d7221 */ /* 0x000fc80000000000 */
[----:B------:R-:W-:-:S07]  /*5cf0*/  IMAD.MOV.U32 R13, RZ, RZ, R29 ;  /* 0x000000ffff0d7224 */ /* 0x000fce00078e001d */
[----:B------:R-:W-:Y:S05]  /*5d00*/  WARPSYNC.COLLECTIVE R15, `(.L_x_13576) ;  /* 0x000000000f087348 */ /* 0x000fea0003c00000 */
[----:B------:R0:W1:Y:S02]  /*5d10*/  SHFL.BFLY P6, R14, R13, R12, R11 ;  /* 0x0c00000c0d0e7389 */ /* 0x00006400000c000b */
[----:B01----:R-:W-:Y:S05]  /*5d20*/  ENDCOLLECTIVE ;  /* 0x000000000000791b */ /* 0x003fea0003800000 */
.L_x_13576:
[----:B------:R-:W-:Y:S01]  /*5d30*/  MOV R12, 0x1 ;  /* 0x00000001000c7802 */ /* 0x000fe20000000f00 */
[----:B------:R-:W-:-:S04]  /*5d40*/  FADD R30, R29, R14 ;  /* 0x0000000e1d1e7221 */ /* 0x000fc80000000000 */
[----:B------:R-:W-:-:S07]  /*5d50*/  IMAD.MOV.U32 R13, RZ, RZ, R30 ;  /* 0x000000ffff0d7224 */ /* 0x000fce00078e001e */
[----:B------:R-:W-:Y:S05]  /*5d60*/  WARPSYNC.COLLECTIVE R15, `(.L_x_13577) ;  /* 0x000000000f087348 */ /* 0x000fea0003c00000 */
[----:B------:R0:W1:Y:S02]  /*5d70*/  SHFL.BFLY P6, R14, R13, R12, R11 ;  /* 0x0c00000c0d0e7389 */ /* 0x00006400000c000b */
[----:B01----:R-:W-:Y:S05]  /*5d80*/  ENDCOLLECTIVE ;  /* 0x000000000000791b */ /* 0x003fea0003800000 */
.L_x_13577:
[----:B------:R-:W-:Y:S05]  /*5d90*/  BRA `(.L_x_13578) ;  /* 0xffffffe0003c7947 */ /* 0x000fea000383ffff */
        .weak           $__internal_198_$__cuda_sm3x_div_rn_noftz_f32_slowpath
        .type           $__internal_198_$__cuda_sm3x_div_rn_noftz_f32_slowpath,@function
        .size           $__internal_198_$__cuda_sm3x_div_rn_noftz_f32_slowpath,(.L_x_37575 - $__internal_198_$__cuda_sm3x_div_rn_noftz_f32_slowpath)
$__internal_198_$__cuda_sm3x_div_rn_noftz_f32_slowpath:
        /* <DEDUP_REMOVED lines=34> */
.L_x_13580:
        /* <DEDUP_REMOVED lines=51> */
.L_x_13587:
[----:B------:R-:W-:-:S04]  /*62f0*/  LOP3.LUT R12, R12, 0x80000000, RZ, 0xc0, !PT ;  /* 0x800000000c0c7812 */ /* 0x000fc800078ec0ff */
[----:B------:R-:W-:Y:S01]  /*6300*/  LOP3.LUT R12, R12, 0x7f800000, RZ, 0xfc, !PT ;  /* 0x7f8000000c0c7812 */ /* 0x000fe200078efcff */
[----:B------:R-:W-:Y:S06]  /*6310*/  BRA `(.L_x_13588) ;  /* 0x0000000000047947 */ /* 0x000fec0003800000 */
.L_x_13586:
[----:B------:R-:W-:-:S07]  /*6320*/  LEA R12, R30, R12, 0x17 ;  /* 0x0000000c1e0c7211 */ /* 0x000fce00078eb8ff */
.L_x_13588:
[----:B------:R-:W-:Y:S05]  /*6330*/  BSYNC.RECONVERGENT B2 ;  /* 0x0000000000027941 */ /* 0x000fea0003800200 */
.L_x_13585:
[----:B------:R-:W-:Y:S05]  /*6340*/  BRA `(.L_x_13589) ;  /* 0x0000000000207947 */ /* 0x000fea0003800000 */
.L_x_13584:
[----:B------:R-:W-:-:S04]  /*6350*/  LOP3.LUT R12, R12, 0x80000000, R19, 0x48, !PT ;  /* 0x800000000c0c7812 */ /* 0x000fc800078e4813 */
[----:B------:R-:W-:Y:S01]  /*6360*/  LOP3.LUT R12, R12, 0x7f800000, RZ, 0xfc, !PT ;  /* 0x7f8000000c0c7812 */ /* 0x000fe200078efcff */
[----:B------:R-:W-:Y:S06]  /*6370*/  BRA `(.L_x_13589) ;  /* 0x0000000000147947 */ /* 0x000fec0003800000 */
.L_x_13583:
[----:B------:R-:W-:Y:S01]  /*6380*/  LOP3.LUT R12, R12, 0x80000000, R19, 0x48, !PT ;  /* 0x800000000c0c7812 */ /* 0x000fe200078e4813 */
[----:B------:R-:W-:Y:S06]  /*6390*/  BRA `(.L_x_13589) ;  /* 0x00000000000c7947 */ /* 0x000fec0003800000 */
.L_x_13582:
[----:B------:R-:W0:Y:S01]  /*63a0*/  MUFU.RSQ R12, -QNAN ;  /* 0xffc00000000c7908 */ /* 0x000e220000001400 */
[----:B------:R-:W-:Y:S05]  /*63b0*/  BRA `(.L_x_13589) ;  /* 0x0000000000047947 */ /* 0x000fea0003800000 */
.L_x_13581:
[----:B------:R-:W-:-:S07]  /*63c0*/  FADD.FTZ R12, R19, R12 ;  /* 0x0000000c130c7221 */ /* 0x000fce0000010000 */
.L_x_13589:
[----:B------:R-:W-:Y:S05]  /*63d0*/  BSYNC.RECONVERGENT B1 ;  /* 0x0000000000017941 */ /* 0x000fea0003800200 */
.L_x_13579:
[----:B------:R-:W-:Y:S02]  /*63e0*/  HFMA2 R13, -RZ, RZ, 0, 0 ;  /* 0x00000000ff0d7431 */ /* 0x000fe400000001ff */
[----:B0-----:R-:W-:Y:S01]  /*63f0*/  IMAD.MOV.U32 R11, RZ, RZ, R12 ;  /* 0x000000ffff0b7224 */ /* 0x001fe200078e000c */
[----:B------:R-:W-:-:S04]  /*6400*/  MOV R12, R28 ;  /* 0x0000001c000c7202 */ /* 0x000fc80000000f00 */
[----:B------:R-:W-:Y:S05]  /*6410*/  RET.REL.NODEC R12 `(_Z15SoftmaxWarpImplI22BroadcastScaleMaskLoadIffbLm3EiE11DirectStoreIffEfLi1ELi15ELi32ELi1ELb0EL9Algorithm0EEvT_T0_ll) ;  /* 0xffffff980cf87950 */ /* 0x000fea0003c3ffff */
.L_x_13590:
        /* <DEDUP_REMOVED lines=14> */
.L_x_37575:


//--------------------- .text._Z15SoftmaxWarpImplI22BroadcastScaleMaskLoadIffbLm3EiE11DirectStoreIffEfLi1ELi14ELi32ELi1ELb1EL9Algorithm0EEvT_T0_ll --------------------------
	.section	.text._Z15SoftmaxWarpImplI22BroadcastScaleMaskLoadIffbLm3EiE11DirectStoreIffEfLi1ELi14ELi32ELi1ELb1EL9Algorithm0EEvT_T0_ll,"ax",@progbits
	.align	128
        .global         _Z15SoftmaxWarpImplI22BroadcastScaleMaskLoadIffbLm3EiE11DirectStoreIffEfLi1ELi14ELi32ELi1ELb1EL9Algorithm0EEvT_T0_ll
        .type           _Z15SoftmaxWarpImplI22BroadcastScaleMaskLoadIffbLm3EiE11DirectStoreIffEfLi1ELi14ELi32ELi1ELb1EL9Algorithm0EEvT_T0_ll,@function
        .size           _Z15SoftmaxWarpImplI22BroadcastScaleMaskLoadIffbLm3EiE11DirectStoreIffEfLi1ELi14ELi32ELi1ELb1EL9Algorithm0EEvT_T0_ll,(.L_x_37576 - _Z15SoftmaxWarpImplI22BroadcastScaleMaskLoadIffbLm3EiE11DirectStoreIffEfLi1ELi14ELi32ELi1ELb1EL9Algorithm0EEvT_T0_ll)
        .other          _Z15SoftmaxWarpImplI22BroadcastScaleMaskLoadIffbLm3EiE11DirectStoreIffEfLi1ELi14ELi32ELi1ELb1EL9Algorithm0EEvT_T0_ll,@"STO_CUDA_ENTRY STV_DEFAULT"
_Z15SoftmaxWarpImplI22BroadcastScaleMaskLoadIffbLm3EiE11DirectStoreIffEfLi1ELi14ELi32ELi1ELb1EL9Algorithm0EEvT_T0_ll:
.text._Z15SoftmaxWarpImplI22BroadcastScaleMaskLoadIffbLm3EiE11DirectStoreIffEfLi1ELi14ELi32ELi1ELb1EL9Algorithm0EEvT_T0_ll:
        /* <DEDUP_REMOVED lines=29> */
.L_x_13591:
        /* <DEDUP_REMOVED lines=25> */
.L_x_13650:
[----:B0-----:R-:W0:Y:S01]  /*0360*/  LDC.64 R14, c[0x0][0x408] ;  /* 0x00010200ff0e7b82 */ /* 0x001e220000000a00 */
[----:B------:R-:W-:Y:S01]  /*0370*/  BSSY.RECONVERGENT B1, `(.L_x_13593) ;  /* 0x000005c000017945 */ /* 0x000fe20003800200 */
[----:B------:R-:W-:Y:S01]  /*0380*/  IMAD.MOV.U32 R4, RZ, RZ, -0x800000 ;  /* 0xff800000ff047424 */ /* 0x000fe200078e00ff */
[----:B------:R-:W-:Y:S02]  /*0390*/  MOV R13, 0xff800000 ;  /* 0xff800000000d7802 */ /* 0x000fe40000000f00 */
[-C--:B0-----:R-:W-:Y:S02]  /*03a0*/  ISETP.GE.U32.AND P0, PT, R37, R14.reuse, PT ;  /* 0x0000000e2500720c */ /* 0x081fe40003f06070 */
[-C--:B------:R-:W-:Y:S02]  /*03b0*/  ISETP.GE.U32.AND P5, PT, R3, R14.reuse, PT ;  /* 0x0000000e0300720c */ /* 0x080fe40003fa6070 */
[----:B------:R-:W-:Y:S02]  /*03c0*/  ISETP.GE.AND.EX P0, PT, RZ, R15, PT, P0 ;  /* 0x0000000fff00720c */ /* 0x000fe40003f06300 */
[----:B------:R-:W-:-:S11]  /*03d0*/  ISETP.GE.U32.AND P4, PT, R5, R14, PT ;  /* 0x0000000e0500720c */ /* 0x000fd60003f86070 */
        /* <DEDUP_REMOVED lines=85> */
.L_x_13594:
[----:B------:R-:W-:Y:S05]  /*0930*/  BSYNC.RECONVERGENT B1 ;  /* 0x0000000000017941 */ /* 0x000fea0003800200 */
.L_x_13593:
        /* <DEDUP_REMOVED lines=74> */
[----:B------:R-:W-:Y:S01]  /*0de0*/  ISETP.NE.AND.EX P6, PT, R37, RZ, PT, P6 ;  /* 0x000000ff2500720c */ /* 0x000fe20003fc5360 */
[----:B------:R-:W-:-:S03]  /*0df0*/  IMAD.MOV R37, RZ, RZ, -R10 ;  /* 0x000000ffff257224 */ /* 0x000fc600078e0a0a */
        /* <DEDUP_REMOVED lines=18> */
.L_x_13596:
[----:B------:R-:W-:Y:S05]  /*0f20*/  BSYNC.RECONVERGENT B1 ;  /* 0x0000000000017941 */ /* 0x000fea0003800200 */
.L_x_13595:
        /* <DEDUP_REMOVED lines=92> */
.L_x_13598:
[----:B------:R-:W-:Y:S05]  /*14f0*/  BSYNC.RECONVERGENT B1 ;  /* 0x0000000000017941 */ /* 0x000fea0003800200 */
.L_x_13597:
        /* <DEDUP_REMOVED lines=88> */
.L_x_13600:
[----:B------:R-:W-:Y:S05]  /*1a80*/  BSYNC.RECONVERGENT B1 ;  /* 0x0000000000017941 */ /* 0x000fea0003800200 */
.L_x_13599:
        /* <DEDUP_REMOVED lines=90> */
.L_x_13602:
[----:B------:R-:W-:Y:S05]  /*2030*/  BSYNC.RECONVERGENT B1 ;  /* 0x0000000000017941 */ /* 0x000fea0003800200 */
.L_x_13601:
        /* <DEDUP_REMOVED lines=63> */
[----:B0-----:R-:W-:-:S04]  /*2430*/  ISETP.NE.U32.AND P1, PT, R38, 0x1, PT ;  /* 0x000000012600780c */ /* 0x001fc80003f25070 */
[----:B------:R-:W-:Y:S02]  /*2440*/  ISETP.NE.AND.EX P1, PT, R39, RZ, PT, P1 ;  /* 0x000000ff2700720c */ /* 0x000fe40003f25310 */
[----:B------:R-:W-:Y:S02]  /*2450*/  IADD3 R39, PT, PT, -R18, RZ, RZ ;  /* 0x000000ff12277210 */ /* 0x000fe40007ffe1ff */
[----:B------:R-:W-:Y:S02]  /*2460*/  SEL R20, R22, RZ, P1 ;  /* 0x000000ff16147207 */ /* 0x000fe40000800000 */
[----:B--2---:R-:W-:Y:S01]  /*2470*/  ISETP.NE.U32.AND P1, PT, R40, 0x1, PT ;  /* 0x000000012800780c */ /* 0x004fe20003f25070 */
[----:B------:R-:W-:-:S03]  /*2480*/  IMAD R12, R12, R39, R43 ;  /* 0x000000270c0c7224 */ /* 0x000fc600078e022b */
        /* <DEDUP_REMOVED lines=19> */
.L_x_13604:
[----:B------:R-:W-:Y:S05]  /*25c0*/  BSYNC.RECONVERGENT B1 ;  /* 0x0000000000017941 */ /* 0x000fea0003800200 */
.L_x_13603:
        /* <DEDUP_REMOVED lines=90> */
.L_x_13606:
[----:B------:R-:W-:Y:S05]  /*2b70*/  BSYNC.RECONVERGENT B1 ;  /* 0x0000000000017941 */ /* 0x000fea0003800200 */
.L_x_13605:
        /* <DEDUP_REMOVED lines=88> */
.L_x_13608:
[----:B------:R-:W-:Y:S05]  /*3100*/  BSYNC.RECONVERGENT B1 ;  /* 0x0000000000017941 */ /* 0x000fea0003800200 */
.L_x_13607:
        /* <DEDUP_REMOVED lines=98> */
.L_x_13610:
[----:B------:R-:W-:Y:S05]  /*3730*/  BSYNC.RECONVERGENT B1 ;  /* 0x0000000000017941 */ /* 0x000fea0003800200 */
.L_x_13609:
        /* <DEDUP_REMOVED lines=62> */
[----:B-1----:R-:W-:-:S04]  /*3b20*/  ISETP.NE.U32.AND P3, PT, R14, 0x1, PT ;  /* 0x000000010e00780c */ /* 0x002fc80003f65070 */
[----:B------:R-:W-:Y:S02]  /*3b30*/  ISETP.NE.AND.EX P3, PT, R15, RZ, PT, P3 ;  /* 0x000000ff0f00720c */ /* 0x000fe40003f65330 */
        /* <DEDUP_REMOVED lines=24> */
.L_x_13612:
[----:B------:R-:W-:Y:S05]  /*3cc0*/  BSYNC.RECONVERGENT B1 ;  /* 0x0000000000017941 */ /* 0x000fea0003800200 */
.L_x_13611:
        /* <DEDUP_REMOVED lines=88> */
.L_x_13614:
[----:B------:R-:W-:Y:S05]  /*4250*/  BSYNC.RECONVERGENT B1 ;  /* 0x0000000000017941 */ /* 0x000fea0003800200 */
.L_x_13613:
        /* <DEDUP_REMOVED lines=40> */
[----:B0-----:R-:W-:Y:S01]  /*44e0*/  IMAD.MOV R40, RZ, RZ, -R15 ;  /* 0x000000ffff287224 */ /* 0x001fe200078e0a0f */
[----:B------:R-:W-:Y:S02]  /*44f0*/  ISETP.NE.AND P3, PT, R12, RZ, PT ;  /* 0x000000ff0c00720c */ /* 0x000fe40003f65270 */
        /* <DEDUP_REMOVED lines=46> */
.L_x_13616:
[----:B------:R-:W-:Y:S05]  /*47e0*/  BSYNC.RECONVERGENT B1 ;  /* 0x0000000000017941 */ /* 0x000fea0003800200 */
.L_x_13615:
        /* <DEDUP_REMOVED lines=87> */
.L_x_13618:
[----:B------:R-:W-:Y:S05]  /*4d60*/  BSYNC.RECONVERGENT B1 ;  /* 0x0000000000017941 */ /* 0x000fea0003800200 */
.L_x_13617:
        /* <DEDUP_REMOVED lines=87> */
.L_x_13620:
[----:B------:R-:W-:Y:S05]  /*52e0*/  BSYNC.RECONVERGENT B1 ;  /* 0x0000000000017941 */ /* 0x000fea0003800200 */
.L_x_13619:
        /* <DEDUP_REMOVED lines=37> */
[-C--:B------:R-:W-:Y:S01]  /*5540*/  FFMA.SAT R15, R14, R11.reuse, 0.5 ;  /* 0x3f0000000e0f7423 */ /* 0x080fe2000000200b */
[----:B------:R-:W-:Y:S01]  /*5550*/  FFMA.SAT R39, R10, R11, 0.5 ;  /* 0x3f0000000a277423 */ /* 0x000fe2000000200b */
[----:B------:R-:W2:Y:S01]  /*5560*/  MUFU.EX2 R43, R36 ;  /* 0x00000024002b7308 */ /* 0x000ea20000000800 */
        /* <DEDUP_REMOVED lines=8> */
[----:B------:R-:W-:Y:S01]  /*55f0*/  MUFU.EX2 R45, R44 ;  /* 0x0000002c002d7308 */ /* 0x000fe20000000800 */
[----:B------:R-:W-:Y:S01]  /*5600*/  FFMA R13, R14, 1.4426950216293334961, -R13 ;  /* 0x3fb8aa3b0e0d7823 */ /* 0x000fe2000000080d */
[----:B------:R-:W-:Y:S01]  /*5610*/  FFMA R15, R10, 1.4426950216293334961, -R15 ;  /* 0x3fb8aa3b0a0f7823 */ /* 0x000fe2000000080f */
[----:B------:R-:W-:Y:S02]  /*5620*/  IMAD.SHL.U32 R8, R8, 0x800000, RZ ;  /* 0x0080000008087824 */ /* 0x000fe400078e00ff */
[----:B------:R-:W-:Y:S01]  /*5630*/  FFMA R42, R14, 1.925963033500011079e-08, R13 ;  /* 0x32a570600e2a7823 */ /* 0x000fe2000000000d */
[-C--:B------:R-:W-:Y:S01]  /*5640*/  FFMA.SAT R13, R16, R11.reuse, 0.5 ;  /* 0x3f000000100d7423 */ /* 0x080fe2000000200b */
[----:B------:R-:W-:Y:S01]  /*5650*/  FFMA R41, R10, 1.925963033500011079e-08, R15 ;  /* 0x32a570600a297823 */ /* 0x000fe2000000000f */
[----:B------:R-:W-:-:S02]  /*5660*/  FFMA.SAT R15, R18, R11, 0.5 ;  /* 0x3f000000120f7423 */ /* 0x000fc4000000200b */
[-C--:B------:R-:W-:Y:S02]  /*5670*/  FFMA.RM R10, R13, R12.reuse, 12582913 ;  /* 0x4b4000010d0a7423 */ /* 0x080fe4000000400c */
[----:B------:R-:W-:Y:S01]  /*5680*/  FFMA.RM R14, R15, R12, 12582913 ;  /* 0x4b4000010f0e7423 */ /* 0x000fe2000000400c */
[----:B------:R-:W3:Y:S01]  /*5690*/  MUFU.EX2 R41, R41 ;  /* 0x0000002900297308 */ /* 0x000ee20000000800 */
[C---:B------:R-:W-:Y:S01]  /*56a0*/  FADD R13, R10.reuse, -12583039 ;  /* 0xcb40007f0a0d7421 */ /* 0x040fe20000000000 */
[----:B------:R-:W-:Y:S01]  /*56b0*/  SHF.L.U32 R10, R10, 0x17, RZ ;  /* 0x000000170a0a7819 */ /* 0x000fe200000006ff */
[----:B------:R-:W-:Y:S02]  /*56c0*/  FADD R15, R14, -12583039 ;  /* 0xcb40007f0e0f7421 */ /* 0x000fe40000000000 */
[----:B------:R-:W-:Y:S02]  /*56d0*/  FFMA R13, R16, 1.4426950216293334961, -R13 ;  /* 0x3fb8aa3b100d7823 */ /* 0x000fe4000000080d */
[----:B------:R-:W-:-:S02]  /*56e0*/  FFMA R15, R18, 1.4426950216293334961, -R15 ;  /* 0x3fb8aa3b120f7823 */ /* 0x000fc4000000080f */
[----:B------:R-:W-:Y:S01]  /*56f0*/  FFMA R39, R16, 1.925963033500011079e-08, R13 ;  /* 0x32a5706010277823 */ /* 0x000fe2000000000d */
[----:B------:R-:W-:Y:S01]  /*5700*/  FFMA.SAT R13, R20, R11, 0.5 ;  /* 0x3f000000140d7423 */ /* 0x000fe2000000200b */
[----:B------:R-:W-:Y:S01]  /*5710*/  FFMA R18, R18, 1.925963033500011079e-08, R15 ;  /* 0x32a5706012127823 */ /* 0x000fe2000000000f */
[----:B--2---:R-:W-:Y:S01]  /*5720*/  FMUL R16, R4, R43 ;  /* 0x0000002b04107220 */ /* 0x004fe20000400000 */
[----:B------:R-:W-:Y:S01]  /*5730*/  SHF.L.U32 R4, R6, 0x17, RZ ;  /* 0x0000001706047819 */ /* 0x000fe200000006ff */
[----:B------:R-:W-:Y:S01]  /*5740*/  FFMA.RM R13, R13, R12, 12582913 ;  /* 0x4b4000010d0d7423 */ /* 0x000fe2000000400c */
[----:B------:R-:W-:Y:S01]  /*5750*/  IMAD.SHL.U32 R6, R38, 0x800000, RZ ;  /* 0x0080000026067824 */ /* 0x000fe200078e00ff */
[----:B------:R-:W2:Y:S01]  /*5760*/  MUFU.EX2 R39, R39 ;  /* 0x0000002700277308 */ /* 0x000ea20000000800 */
[----:B---3--:R-:W-:Y:S01]  /*5770*/  FMUL R8, R8, R41 ;  /* 0x0000002908087220 */ /* 0x008fe20000400000 */
[C---:B------:R-:W-:Y:S01]  /*5780*/  FADD R15, R13.reuse, -12583039 ;  /* 0xcb40007f0d0f7421 */ /* 0x040fe20000000000 */
[----:B------:R-:W-:Y:S01]  /*5790*/  FMUL R4, R4, R45 ;  /* 0x0000002d04047220 */ /* 0x000fe20000400000 */
[----:B------:R-:W-:-:S02]  /*57a0*/  IMAD.SHL.U32 R13, R13, 0x800000, RZ ;  /* 0x008000000d0d7824 */ /* 0x000fc400078e00ff */
[C---:B------:R-:W-:Y:S02]  /*57b0*/  FFMA R15, R20.reuse, 1.4426950216293334961, -R15 ;  /* 0x3fb8aa3b140f7823 */ /* 0x040fe4000000080f */
[----:B------:R-:W3:Y:S02]  /*57c0*/  MUFU.EX2 R45, R42 ;  /* 0x0000002a002d7308 */ /* 0x000ee40000000800 */
[----:B------:R-:W-:Y:S01]  /*57d0*/  FFMA R20, R20, 1.925963033500011079e-08, R15 ;  /* 0x32a5706014147823 */ /* 0x000fe2000000000f */
[----:B------:R-:W-:-:S04]  /*57e0*/  FFMA.SAT R15, R22, R11, 0.5 ;  /* 0x3f000000160f7423 */ /* 0x000fc8000000200b */
[----:B------:R-:W-:Y:S01]  /*57f0*/  FFMA.RM R15, R15, R12, 12582913 ;  /* 0x4b4000010f0f7423 */ /* 0x000fe2000000400c */
[----:B------:R-:W4:Y:S01]  /*5800*/  MUFU.EX2 R20, R20 ;  /* 0x0000001400147308 */ /* 0x000f220000000800 */
[----:B--2---:R-:W-:Y:S01]  /*5810*/  FMUL R10, R10, R39 ;  /* 0x000000270a0a7220 */ /* 0x004fe20000400000 */
[----:B------:R-:W-:Y:S01]  /*5820*/  FFMA.SAT R39, R26, R11, 0.5 ;  /* 0x3f0000001a277423 */ /* 0x000fe2000000200b */
[C---:B------:R-:W-:Y:S01]  /*5830*/  FADD R43, R15.reuse, -12583039 ;  /* 0xcb40007f0f2b7421 */ /* 0x040fe20000000000 */
[----:B------:R-:W-:-:S03]  /*5840*/  SHF.L.U32 R15, R15, 0x17, RZ ;  /* 0x000000170f0f7819 */ /* 0x000fc600000006ff */
[----:B------:R-:W-:Y:S01]  /*5850*/  FFMA R43, R22, 1.4426950216293334961, -R43 ;  /* 0x3fb8aa3b162b7823 */ /* 0x000fe2000000082b */
[----:B---3--:R-:W-:-:S03]  /*5860*/  FMUL R6, R6, R45 ;  /* 0x0000002d06067220 */ /* 0x008fc60000400000 */
[----:B------:R-:W-:Y:S01]  /*5870*/  FFMA R22, R22, 1.925963033500011079e-08, R43 ;  /* 0x32a5706016167823 */ /* 0x000fe2000000002b */
[----:B------:R-:W-:-:S04]  /*5880*/  FFMA.SAT R43, R24, R11, 0.5 ;  /* 0x3f000000182b7423 */ /* 0x000fc8000000200b */
[----:B------:R-:W-:Y:S01]  /*5890*/  FFMA.RM R36, R43, R12, 12582913 ;  /* 0x4b4000012b247423 */ /* 0x000fe2000000400c */
[----:B------:R-:W2:Y:S01]  /*58a0*/  MUFU.EX2 R22, R22 ;  /* 0x0000001600167308 */ /* 0x000ea20000000800 */
[----:B----4-:R-:W-:Y:S02]  /*58b0*/  FMUL R20, R13, R20 ;  /* 0x000000140d147220 */ /* 0x010fe40000400000 */
[C---:B------:R-:W-:Y:S01]  /*58c0*/  FADD R43, R36.reuse, -12583039 ;  /* 0xcb40007f242b7421 */ /* 0x040fe20000000000 */
[----:B------:R-:W-:-:S03]  /*58d0*/  IMAD.SHL.U32 R36, R36, 0x800000, RZ ;  /* 0x0080000024247824 */ /* 0x000fc600078e00ff */
[----:B------:R-:W-:-:S04]  /*58e0*/  FFMA R43, R24, 1.4426950216293334961, -R43 ;  /* 0x3fb8aa3b182b7823 */ /* 0x000fc8000000082b */
[----:B------:R-:W-:Y:S01]  /*58f0*/  FFMA R43, R24, 1.925963033500011079e-08, R43 ;  /* 0x32a57060182b7823 */ /* 0x000fe2000000002b */
[----:B------:R-:W-:-:S04]  /*5900*/  FFMA.RM R24, R47, R12, 12582913 ;  /* 0x4b4000012f187423 */ /* 0x000fc8000000400c */
[----:B------:R-:W-:Y:S01]  /*5910*/  FADD R45, R24, -12583039 ;  /* 0xcb40007f182d7421 */ /* 0x000fe20000000000 */
[----:B------:R-:W3:Y:S01]  /*5920*/  MUFU.EX2 R43, R43 ;  /* 0x0000002b002b7308 */ /* 0x000ee20000000800 */
[----:B--2---:R-:W-:Y:S02]  /*5930*/  FMUL R22, R15, R22 ;  /* 0x000000160f167220 */ /* 0x004fe40000400000 */
[----:B------:R-:W-:-:S04]  /*5940*/  FFMA R45, R30, 1.4426950216293334961, -R45 ;  /* 0x3fb8aa3b1e2d7823 */ /* 0x000fc8000000082d */
[----:B------:R-:W-:Y:S01]  /*5950*/  FFMA R38, R30, 1.925963033500011079e-08, R45 ;  /* 0x32a570601e267823 */ /* 0x000fe2000000002d */
[----:B------:R-:W-:-:S04]  /*5960*/  FFMA.SAT R45, R32, R11, 0.5 ;  /* 0x3f000000202d7423 */ /* 0x000fc8000000200b */
[----:B------:R-:W-:Y:S01]  /*5970*/  FFMA.RM R30, R45, R12, 12582913 ;  /* 0x4b4000012d1e7423 */ /* 0x000fe2000000400c */
[----:B------:R-:W-:-:S03]  /*5980*/  FFMA.SAT R45, R40, R11, 0.5 ;  /* 0x3f000000282d7423 */ /* 0x000fc6000000200b */
[----:B------:R-:W-:-:S04]  /*5990*/  FADD R41, R30, -12583039 ;  /* 0xcb40007f1e297421 */ /* 0x000fc80000000000 */
[----:B------:R-:W-:-:S04]  /*59a0*/  FFMA R41, R32, 1.4426950216293334961, -R41 ;  /* 0x3fb8aa3b20297823 */ /* 0x000fc80000000829 */
[----:B------:R-:W-:Y:S01]  /*59b0*/  FFMA R41, R32, 1.925963033500011079e-08, R41 ;  /* 0x32a5706020297823 */ /* 0x000fe20000000029 */
[----:B------:R-:W-:-:S04]  /*59c0*/  FFMA.RM R32, R45, R12, 12582913 ;  /* 0x4b4000012d207423 */ /* 0x000fc8000000400c */
[----:B------:R-:W-:Y:S01]  /*59d0*/  FADD R45, R32, -12583039 ;  /* 0xcb40007f202d7421 */ /* 0x000fe20000000000 */
[----:B------:R-:W-:Y:S03]  /*59e0*/  MUFU.EX2 R41, R41 ;  /* 0x0000002900297308 */ /* 0x000fe60000000800 */
[----:B------:R-:W-:-:S04]  /*59f0*/  FFMA R47, R40, 1.4426950216293334961, -R45 ;  /* 0x3fb8aa3b282f7823 */ /* 0x000fc8000000082d */
[----:B------:R-:W-:Y:S01]  /*5a00*/  FFMA R40, R40, 1.925963033500011079e-08, R47 ;  /* 0x32a5706028287823 */ /* 0x000fe2000000002f */
[----:B------:R-:W-:Y:S01]  /*5a10*/  FFMA.SAT R47, R28, R11, 0.5 ;  /* 0x3f0000001c2f7423 */ /* 0x000fe2000000200b */
[-C--:B------:R-:W-:Y:S01]  /*5a20*/  FFMA.RM R11, R39, R12.reuse, 12582913 ;  /* 0x4b400001270b7423 */ /* 0x080fe2000000400c */
[----:B------:R2:W4:Y:S02]  /*5a30*/  MUFU.EX2 R45, R18 ;  /* 0x00000012002d7308 */ /* 0x0005240000000800 */
[----:B------:R-:W-:Y:S01]  /*5a40*/  FFMA.RM R12, R47, R12, 12582913 ;  /* 0x4b4000012f0c7423 */ /* 0x000fe2000000400c */
[C---:B------:R-:W-:Y:S01]  /*5a50*/  FADD R39, R11.reuse, -12583039 ;  /* 0xcb40007f0b277421 */ /* 0x040fe20000000000 */
[----:B------:R-:W-:-:S03]  /*5a60*/  IMAD.SHL.U32 R11, R11, 0x800000, RZ ;  /* 0x008000000b0b7824 */ /* 0x000fc600078e00ff */
[----:B------:R-:W-:Y:S01]  /*5a70*/  FFMA R39, R26, 1.4426950216293334961, -R39 ;  /* 0x3fb8aa3b1a277823 */ /* 0x000fe20000000827 */
[----:B------:R-:W5:Y:S01]  /*5a80*/  MUFU.EX2 R13, R40 ;  /* 0x00000028000d7308 */ /* 0x000f620000000800 */
[----:B--2---:R-:W-:Y:S02]  /*5a90*/  IMAD.SHL.U32 R18, R14, 0x800000, RZ ;  /* 0x008000000e127824 */ /* 0x004fe400078e00ff */
[----:B------:R-:W-:Y:S01]  /*5aa0*/  FFMA R42, R26, 1.925963033500011079e-08, R39 ;  /* 0x32a570601a2a7823 */ /* 0x000fe20000000027 */
[----:B------:R-:W-:Y:S01]  /*5ab0*/  FADD R39, R12, -12583039 ;  /* 0xcb40007f0c277421 */ /* 0x000fe20000000000 */
[----:B------:R-:W-:Y:S02]  /*5ac0*/  IMAD.SHL.U32 R26, R24, 0x800000, RZ ;  /* 0x00800000181a7824 */ /* 0x000fe400078e00ff */
[----:B---3--:R-:W-:Y:S01]  /*5ad0*/  FMUL R24, R36, R43 ;  /* 0x0000002b24187220 */ /* 0x008fe20000400000 */
[----:B------:R-:W-:Y:S01]  /*5ae0*/  SHF.L.U32 R12, R12, 0x17, RZ ;  /* 0x000000170c0c7819 */ /* 0x000fe200000006ff */
[----:B------:R-:W-:Y:S01]  /*5af0*/  FFMA R39, R28, 1.4426950216293334961, -R39 ;  /* 0x3fb8aa3b1c277823 */ /* 0x000fe20000000827 */
[----:B----4-:R-:W-:Y:S01]  /*5b00*/  FMUL R18, R18, R45 ;  /* 0x0000002d12127220 */ /* 0x010fe20000400000 */
[----:B------:R-:W2:Y:S02]  /*5b10*/  MUFU.EX2 R42, R42 ;  /* 0x0000002a002a7308 */ /* 0x000ea40000000800 */
[----:B------:R-:W-:Y:S01]  /*5b20*/  FFMA R14, R28, 1.925963033500011079e-08, R39 ;  /* 0x32a570601c0e7823 */ /* 0x000fe20000000027 */
[----:B------:R-:W-:Y:S01]  /*5b30*/  FADD R39, RZ, R16 ;  /* 0x00000010ff277221 */ /* 0x000fe20000000000 */
[----:B------:R-:W-:Y:S01]  /*5b40*/  SHF.L.U32 R28, R30, 0x17, RZ ;  /* 0x000000171e1c7819 */ /* 0x000fe200000006ff */
[----:B------:R-:W-:-:S02]  /*5b50*/  IMAD.SHL.U32 R30, R32, 0x800000, RZ ;  /* 0x00800000201e7824 */ /* 0x000fc400078e00ff */
[----:B------:R-:W-:Y:S01]  /*5b60*/  FADD R39, R39, R4 ;  /* 0x0000000427277221 */ /* 0x000fe20000000000 */
[----:B------:R-:W3:Y:S01]  /*5b70*/  MUFU.EX2 R45, R38 ;  /* 0x00000026002d7308 */ /* 0x000ee20000000800 */
[----:B------:R-:W-:Y:S01]  /*5b80*/  FMUL R28, R28, R41 ;  /* 0x000000291c1c7220 */ /* 0x000fe20000400000 */
[----:B-----5:R-:W-:Y:S01]  /*5b90*/  FMUL R30, R30, R13 ;  /* 0x0000000d1e1e7220 */ /* 0x020fe20000400000 */
[----:B------:R-:W-:-:S04]  /*5ba0*/  FADD R39, R39, R6 ;  /* 0x0000000627277221 */ /* 0x000fc80000000000 */
[----:B------:R-:W-:Y:S01]  /*5bb0*/  FADD R39, R39, R8 ;  /* 0x0000000827277221 */ /* 0x000fe20000000000 */
[----:B------:R-:W4:Y:S01]  /*5bc0*/  MUFU.EX2 R15, R14 ;  /* 0x0000000e000f7308 */ /* 0x000f220000000800 */
[----:B--2---:R-:W-:Y:S02]  /*5bd0*/  FMUL R36, R11, R42 ;  /* 0x0000002a0b247220 */ /* 0x004fe40000400000 */
[----:B------:R-:W-:-:S04]  /*5be0*/  FADD R39, R39, R10 ;  /* 0x0000000a27277221 */ /* 0x000fc80000000000 */
[----:B------:R-:W-:Y:S01]  /*5bf0*/  FADD R39, R39, R18 ;  /* 0x0000001227277221 */ /* 0x000fe20000000000 */
[----:B---3--:R-:W-:-:S03]  /*5c00*/  FMUL R26, R26, R45 ;  /* 0x0000002d1a1a7220 */ /* 0x008fc60000400000 */
        /* <DEDUP_REMOVED lines=18> */
.L_x_13662:
        /* <DEDUP_REMOVED lines=12> */
[----:B012---:R-:W-:Y:S05]  /*5df0*/  CALL.REL.NOINC `($__internal_199_$__cuda_sm3x_div_rn_noftz_f32_slowpath) ;  /* 0x0000001c00a87944 */ /* 0x007fea0003c00000 */
[----:B------:R-:W-:-:S07]  /*5e00*/  IMAD.MOV.U32 R15, RZ, RZ, R11 ;  /* 0x000000ffff0f7224 */ /* 0x000fce00078e000b */
.L_x_13623:
[----:B------:R-:W-:Y:S05]  /*5e10*/  BSYNC.RECONVERGENT B3 ;  /* 0x0000000000037941 */ /* 0x000fea0003800200 */
.L_x_13622:
        /* <DEDUP_REMOVED lines=12> */
[----:B012---:R-:W-:Y:S05]  /*5ee0*/  CALL.REL.NOINC `($__internal_199_$__cuda_sm3x_div_rn_noftz_f32_slowpath) ;  /* 0x0000001c006c7944 */ /* 0x007fea0003c00000 */
[----:B------:R-:W-:-:S07]  /*5ef0*/  IMAD.MOV.U32 R39, RZ, RZ, R11 ;  /* 0x000000ffff277224 */ /* 0x000fce00078e000b */
.L_x_13625:
[----:B------:R-:W-:Y:S05]  /*5f00*/  BSYNC.RECONVERGENT B3 ;  /* 0x0000000000037941 */ /* 0x000fea0003800200 */
.L_x_13624:
        /* <DEDUP_REMOVED lines=12> */
[----:B01----:R-:W-:Y:S05]  /*5fd0*/  CALL.REL.NOINC `($__internal_199_$__cuda_sm3x_div_rn_noftz_f32_slowpath) ;  /* 0x0000001c00307944 */ /* 0x003fea0003c00000 */
[----:B------:R-:W-:-:S07]  /*5fe0*/  IMAD.MOV.U32 R41, RZ, RZ, R11 ;  /* 0x000000ffff297224 */ /* 0x000fce00078e000b */
.L_x_13627:
[----:B------:R-:W-:Y:S05]  /*5ff0*/  BSYNC.RECONVERGENT B3 ;  /* 0x0000000000037941 */ /* 0x000fea0003800200 */
.L_x_13626:
        /* <DEDUP_REMOVED lines=12> */
[----:B01----:R-:W-:Y:S05]  /*60c0*/  CALL.REL.NOINC `($__internal_199_$__cuda_sm3x_div_rn_noftz_f32_slowpath) ;  /* 0x0000001800f47944 */ /* 0x003fea0003c00000 */
[----:B------:R-:W-:-:S07]  /*60d0*/  IMAD.MOV.U32 R45, RZ, RZ, R11 ;  /* 0x000000ffff2d7224 */ /* 0x000fce00078e000b */
.L_x_13629:
[----:B------:R-:W-:Y:S05]  /*60e0*/  BSYNC.RECONVERGENT B3 ;  /* 0x0000000000037941 */ /* 0x000fea0003800200 */
.L_x_13628:
        /* <DEDUP_REMOVED lines=14> */
.L_x_13631:
[----:B------:R-:W-:Y:S05]  /*61d0*/  BSYNC.RECONVERGENT B3 ;  /* 0x0000000000037941 */ /* 0x000fea0003800200 */
.L_x_13630:
        /* <DEDUP_REMOVED lines=14> */
.L_x_13633:
[----:B------:R-:W-:Y:S05]  /*62c0*/  BSYNC.RECONVERGENT B3 ;  /* 0x0000000000037941 */ /* 0x000fea0003800200 */
.L_x_13632:
        /* <DEDUP_REMOVED lines=14> */
.L_x_13635:
[----:B------:R-:W-:Y:S05]  /*63b0*/  BSYNC.RECONVERGENT B3 ;  /* 0x0000000000037941 */ /* 0x000fea0003800200 */
.L_x_13634:
        /* <DEDUP_REMOVED lines=14> */
.L_x_13637:
[----:B------:R-:W-:Y:S05]  /*64a0*/  BSYNC.RECONVERGENT B3 ;  /* 0x0000000000037941 */ /* 0x000fea0003800200 */
.L_x_13636:
        /* <DEDUP_REMOVED lines=14> */
.L_x_13639:
[----:B------:R-:W-:Y:S05]  /*6590*/  BSYNC.RECONVERGENT B3 ;  /* 0x0000000000037941 */ /* 0x000fea0003800200 */
.L_x_13638:
        /* <DEDUP_REMOVED lines=14> */
.L_x_13641:
[----:B------:R-:W-:Y:S05]  /*6680*/  BSYNC.RECONVERGENT B3 ;  /* 0x0000000000037941 */ /* 0x000fea0003800200 */
.L_x_13640:
        /* <DEDUP_REMOVED lines=14> */
.L_x_13643:
[----:B------:R-:W-:Y:S05]  /*6770*/  BSYNC.RECONVERGENT B3 ;  /* 0x0000000000037941 */ /* 0x000fea0003800200 */
.L_x_13642:
        /* <DEDUP_REMOVED lines=14> */
.L_x_13645:
[----:B------:R-:W-:Y:S05]  /*6860*/  BSYNC.RECONVERGENT B3 ;  /* 0x0000000000037941 */ /* 0x000fea0003800200 */
.L_x_13644:
        /* <DEDUP_REMOVED lines=14> */
.L_x_13647:
[----:B------:R-:W-:Y:S05]  /*6950*/  BSYNC.RECONVERGENT B3 ;  /* 0x0000000000037941 */ /* 0x000fea0003800200 */
.L_x_13646:
        /* <DEDUP_REMOVED lines=14> */
.L_x_13649:
[----:B------:R-:W-:Y:S05]  /*6a40*/  BSYNC.RECONVERGENT B3 ;  /* 0x0000000000037941 */ /* 0x000fea0003800200 */
.L_x_13648:
[----:B0-----:R-:W-:Y:S01]  /*6a50*/  MOV R10, R37 ;  /* 0x00000025000a7202 */ /* 0x001fe20000000f00 */
[----:B------:R-:W-:Y:S01]  /*6a60*/  IMAD R13, R2, UR42, RZ ;  /* 0x0000002a020d7c24 */ /* 0x000fe2000f8e02ff */
[----:B------:R-:W-:Y:S01]  /*6a70*/  ISETP.GE.U32.AND P4, PT, R3, UR46, PT ;  /* 0x0000002e03007c0c */ /* 0x000fe2000bf86070 */
[----:B------:R-:W-:Y:S01]  /*6a80*/  IMAD.MOV.U32 R11, RZ, RZ, RZ ;  /* 0x000000ffff0b7224 */ /* 0x000fe200078e00ff */
[----:B-1----:R-:W-:Y:S01]  /*6a90*/  @!P0 R2UR UR4, R34 ;  /* 0x00000000220482ca */ /* 0x002fe200000e0000 */
        /* <DEDUP_REMOVED lines=9> */
[----:B------:R-:W-:Y:S02]  /*6b30*/  ISETP.GE.U32.AND P1, PT, R9, UR46, PT ;  /* 0x0000002e09007c0c */ /* 0x000fe4000bf26070 */
[----:B------:R-:W-:Y:S01]  /*6b40*/  ISETP.GE.U32.AND P2, PT, R17, UR46, PT ;  /* 0x0000002e11007c0c */ /* 0x000fe2000bf46070 */
[----:B------:R0:W-:Y:S01]  /*6b50*/  @!P0 STG.E desc[UR4][R12.64], R15 ;  /* 0x0000000f0c008986 */ /* 0x0001e2000c101904 */
[----:B------:R-:W-:Y:S01]  /*6b60*/  ISETP.GE.U32.AND P3, PT, R19, UR46, PT ;  /* 0x0000002e13007c0c */ /* 0x000fe2000bf66070 */
[----:B------:R-:W1:Y:S01]  /*6b70*/  LDCU UR4, c[0x0][0x370] ;  /* 0x00006e00ff0477ac */ /* 0x000e620008000800 */
[----:B------:R-:W-:Y:S01]  /*6b80*/  ISETP.GE.AND.EX P5, PT, RZ, UR47, PT, P5 ;  /* 0x0000002fff007c0c */ /* 0x000fe2000bfa6350 */
[----:B------:R-:W1:Y:S01]  /*6b90*/  LDC R11, c[0x0][0x364] ;  /* 0x0000d900ff0b7b82 */ /* 0x000e620000000800 */
        /* <DEDUP_REMOVED lines=11> */
[----:B------:R-:W-:Y:S01]  /*6c50*/  @!P6 R2UR UR11, R35 ;  /* 0x00000000230be2ca */ /* 0x000fe200000e0000 */
[----:B-1----:R-:W-:Y:S01]  /*6c60*/  IMAD R11, R11, UR4, RZ ;  /* 0x000000040b0b7c24 */ /* 0x002fe2000f8e02ff */
        /* <DEDUP_REMOVED lines=51> */
.L_x_13592:
[----:B------:R-:W-:Y:S05]  /*6fa0*/  EXIT ;  /* 0x000000000000794d */ /* 0x000fea0003800000 */
.L_x_13621:
[----:B------:R-:W-:Y:S01]  /*6fb0*/  HFMA2 R12, -RZ, RZ, 0, 9.5367431640625e-07 ;  /* 0x00000010ff0c7431 */ /* 0x000fe200000001ff */
[----:B------:R-:W-:Y:S01]  /*6fc0*/  BSSY B1, `(.L_x_13651) ;  /* 0x0000006000017945 */ /* 0x000fe20003800000 */
[----:B------:R-:W-:Y:S02]  /*6fd0*/  IMAD.MOV.U32 R11, RZ, RZ, 0x1f ;  /* 0x0000001fff0b7424 */ /* 0x000fe400078e00ff */
[----:B------:R-:W-:-:S07]  /*6fe0*/  IMAD.MOV.U32 R15, RZ, RZ, -0x1 ;  /* 0xffffffffff0f7424 */ /* 0x000fce00078e00ff */
[----:B01----:R-:W-:Y:S05]  /*6ff0*/  WARPSYNC.COLLECTIVE R15, `(.L_x_13652) ;  /* 0x000000000f087348 */ /* 0x003fea0003c00000 */
[----:B------:R2:W3:Y:S02]  /*7000*/  SHFL.BFLY P6, R14, R13, R12, R11 ;  /* 0x0c00000c0d0e7389 */ /* 0x0004e400000c000b */
[----:B0123--:R-:W-:Y:S05]  /*7010*/  ENDCOLLECTIVE ;  /* 0x000000000000791b */ /* 0x00ffea0003800000 */
.L_x_13652:
[----:B------:R-:W-:Y:S05]  /*7020*/  BSYNC B1 ;  /* 0x0000000000017941 */ /* 0x000fea0003800000 */
.L_x_13651:
[----:B------:R-:W-:Y:S01]  /*7030*/  FMNMX R13, R14, R13, !PT ;  /* 0x0000000d0e0d7209 */ /* 0x000fe20007800000 */
[----:B------:R-:W-:Y:S01]  /*7040*/  IMAD.MOV.U32 R11, RZ, RZ, 0x1f ;  /* 0x0000001fff0b7424 */ /* 0x000fe200078e00ff */
[----:B------:R-:W-:Y:S01]  /*7050*/  MOV R12, 0x8 ;  /* 0x00000008000c7802 */ /* 0x000fe20000000f00 */
[----:B------:R-:W-:-:S07]  /*7060*/  IMAD.MOV.U32 R15, RZ, RZ, -0x1 ;  /* 0xffffffffff0f7424 */ /* 0x000fce00078e00ff */
[----:B------:R-:W-:Y:S05]  /*7070*/  WARPSYNC.COLLECTIVE R15, `(.L_x_13653) ;  /* 0x000000000f087348 */ /* 0x000fea0003c00000 */
[----:B------:R0:W1:Y:S02]  /*7080*/  SHFL.BFLY P6, R14, R13, R12, R11 ;  /* 0x0c00000c0d0e7389 */ /* 0x00006400000c000b */
[----:B01----:R-:W-:Y:S05]  /*7090*/  ENDCOLLECTIVE ;  /* 0x000000000000791b */ /* 0x003fea0003800000 */
.L_x_13653:
[----:B------:R-:W-:Y:S01]  /*70a0*/  IMAD.MOV.U32 R12, RZ, RZ, 0x4 ;  /* 0x00000004ff0c7424 */ /* 0x000fe200078e00ff */
[----:B------:R-:W-:-:S04]  /*70b0*/  FMNMX R36, R13, R14, !PT ;  /* 0x0000000e0d247209 */ /* 0x000fc80007800000 */
[----:B------:R-:W-:-:S07]  /*70c0*/  MOV R13, R36 ;  /* 0x00000024000d7202 */ /* 0x000fce0000000f00 */
[----:B------:R-:W-:Y:S05]  /*70d0*/  WARPSYNC.COLLECTIVE R15, `(.L_x_13654) ;  /* 0x000000000f087348 */ /* 0x000fea0003c00000 */
[----:B------:R0:W1:Y:S02]  /*70e0*/  SHFL.BFLY P6, R14, R13, R12, R11 ;  /* 0x0c00000c0d0e7389 */ /* 0x00006400000c000b */
[----:B01----:R-:W-:Y:S05]  /*70f0*/  ENDCOLLECTIVE ;  /* 0x000000000000791b */ /* 0x003fea0003800000 */
.L_x_13654:
[----:B------:R-:W-:Y:S01]  /*7100*/  HFMA2 R12, -RZ, RZ, 0, 1.1920928955078125e-07 ;  /* 0x00000002ff0c7431 */ /* 0x000fe200000001ff */
[----:B------:R-:W-:-:S05]  /*7110*/  FMNMX R38, R36, R14, !PT ;  /* 0x0000000e24267209 */ /* 0x000fca0007800000 */
[----:B------:R-:W-:-:S07]  /*7120*/  IMAD.MOV.U32 R13, RZ, RZ, R38 ;  /* 0x000000ffff0d7224 */ /* 0x000fce00078e0026 */
[----:B------:R-:W-:Y:S05]  /*7130*/  WARPSYNC.COLLECTIVE R15, `(.L_x_13655) ;  /* 0x000000000f087348 */ /* 0x000fea0003c00000 */
[----:B------:R0:W1:Y:S02]  /*7140*/  SHFL.BFLY P6, R14, R13, R12, R11 ;  /* 0x0c00000c0d0e7389 */ /* 0x00006400000c000b */
[----:B01----:R-:W-:Y:S05]  /*7150*/  ENDCOLLECTIVE ;  /* 0x000000000000791b */ /* 0x003fea0003800000 */
.L_x_13655:
[----:B------:R-:W-:Y:S01]  /*7160*/  IMAD.MOV.U32 R12, RZ, RZ, 0x1 ;  /* 0x00000001ff0c7424 */ /* 0x000fe200078e00ff */
[----:B------:R-:W-:-:S05]  /*7170*/  FMNMX R39, R38, R14, !PT ;  /* 0x0000000e26277209 */ /* 0x000fca0007800000 */
[----:B------:R-:W-:-:S07]  /*7180*/  IMAD.MOV.U32 R13, RZ, RZ, R39 ;  /* 0x000000ffff0d7224 */ /* 0x000fce00078e0027 */
[----:B------:R-:W-:Y:S05]  /*7190*/  WARPSYNC.COLLECTIVE R15, `(.L_x_13656) ;  /* 0x000000000f087348 */ /* 0x000fea0003c00000 */
[----:B------:R0:W1:Y:S02]  /*71a0*/  SHFL.BFLY P6, R14, R13, R12, R11 ;  /* 0x0c00000c0d0e7389 */ /* 0x00006400000c000b */
[----:B01----:R-:W-:Y:S05]  /*71b0*/  ENDCOLLECTIVE ;  /* 0x000000000000791b */ /* 0x003fea0003800000 */
.L_x_13656:
        /* <DEDUP_REMOVED lines=134> */
[----:B------:R-:W-:Y:S02]  /*7a20*/  HFMA2 R12, -RZ, RZ, 0, 9.5367431640625e-07 ;  /* 0x00000010ff0c7431 */ /* 0x000fe400000001ff */
        /* <DEDUP_REMOVED lines=14> */
.L_x_13657:
[----:B------:R-:W-:Y:S02]  /*7b10*/  HFMA2 R12, -RZ, RZ, 0, 4.76837158203125e-07 ;  /* 0x00000008ff0c7431 */ /* 0x000fe400000001ff */
[----:B------:R-:W-:-:S04]  /*7b20*/  FADD R38, R13, R14 ;  /* 0x0000000e0d267221 */ /* 0x000fc80000000000 */
[----:B------:R-:W-:-:S07]  /*7b30*/  IMAD.MOV.U32 R13, RZ, RZ, R38 ;  /* 0x000000ffff0d7224 */ /* 0x000fce00078e0026 */
[----:B------:R-:W-:Y:S05]  /*7b40*/  WARPSYNC.COLLECTIVE R15, `(.L_x_13658) ;  /* 0x000000000f087348 */ /* 0x000fea0003c00000 */
[----:B------:R0:W1:Y:S02]  /*7b50*/  SHFL.BFLY P6, R14, R13, R12, R11 ;  /* 0x0c00000c0d0e7389 */ /* 0x00006400000c000b */
[----:B01----:R-:W-:Y:S05]  /*7b60*/  ENDCOLLECTIVE ;  /* 0x000000000000791b */ /* 0x003fea0003800000 */
.L_x_13658:
[----:B------:R-:W-:Y:S01]  /*7b70*/  MOV R12, 0x4 ;  /* 0x00000004000c7802 */ /* 0x000fe20000000f00 */
[----:B------:R-:W-:-:S04]  /*7b80*/  FADD R39, R38, R14 ;  /* 0x0000000e26277221 */ /* 0x000fc80000000000 */
[----:B------:R-:W-:-:S07]  /*7b90*/  IMAD.MOV.U32 R13, RZ, RZ, R39 ;  /* 0x000000ffff0d7224 */ /* 0x000fce00078e0027 */
[----:B------:R-:W-:Y:S05]  /*7ba0*/  WARPSYNC.COLLECTIVE R15, `(.L_x_13659) ;  /* 0x000000000f087348 */ /* 0x000fea0003c00000 */
[----:B------:R0:W1:Y:S02]  /*7bb0*/  SHFL.BFLY P6, R14, R13, R12, R11 ;  /* 0x0c00000c0d0e7389 */ /* 0x00006400000c000b */
[----:B01----:R-:W-:Y:S05]  /*7bc0*/  ENDCOLLECTIVE ;  /* 0x000000000000791b */ /* 0x003fea0003800000 */
.L_x_13659:
[----:B------:R-:W-:Y:S02]  /*7bd0*/  HFMA2 R12, -RZ, RZ, 0, 1.1920928955078125e-07 ;  /* 0x00000002ff0c7431 */ /* 0x000fe400000001ff */
[----:B------:R-:W-:-:S04]  /*7be0*/  FADD R40, R39, R14 ;  /* 0x0000000e27287221 */ /* 0x000fc80000000000 */
[----:B------:R-:W-:-:S07]  /*7bf0*/  IMAD.MOV.U32 R13, RZ, RZ, R40 ;  /* 0x000000ffff0d7224 */ /* 0x000fce00078e0028 */
[----:B------:R-:W-:Y:S05]  /*7c00*/  WARPSYNC.COLLECTIVE R15, `(.L_x_13660) ;  /* 0x000000000f087348 */ /* 0x000fea0003c00000 */
[----:B------:R0:W1:Y:S02]  /*7c10*/  SHFL.BFLY P6, R14, R13, R12, R11 ;  /* 0x0c00000c0d0e7389 */ /* 0x00006400000c000b */
[----:B01----:R-:W-:Y:S05]  /*7c20*/  ENDCOLLECTIVE ;  /* 0x000000000000791b */ /* 0x003fea0003800000 */
.L_x_13660:
[----:B------:R-:W-:Y:S01]  /*7c30*/  MOV R12, 0x1 ;  /* 0x00000001000c7802 */ /* 0x000fe20000000f00 */
[----:B------:R-:W-:-:S04]  /*7c40*/  FADD R41, R40, R14 ;  /* 0x0000000e28297221 */ /* 0x000fc80000000000 */
[----:B------:R-:W-:-:S07]  /*7c50*/  IMAD.MOV.U32 R13, RZ, RZ, R41 ;  /* 0x000000ffff0d7224 */ /* 0x000fce00078e0029 */
[----:B------:R-:W-:Y:S05]  /*7c60*/  WARPSYNC.COLLECTIVE R15, `(.L_x_13661) ;  /* 0x000000000f087348 */ /* 0x000fea0003c00000 */
[----:B------:R0:W1:Y:S02]  /*7c70*/  SHFL.BFLY P6, R14, R13, R12, R11 ;  /* 0x0c00000c0d0e7389 */ /* 0x00006400000c000b */
[----:B01----:R-:W-:Y:S05]  /*7c80*/  ENDCOLLECTIVE ;  /* 0x000000000000791b */ /* 0x003fea0003800000 */
.L_x_13661:
[----:B------:R-:W-:Y:S05]  /*7c90*/  BRA `(.L_x_13662) ;  /* 0xffffffe000247947 */ /* 0x000fea000383ffff */
        .weak           $__internal_199_$__cuda_sm3x_div_rn_noftz_f32_slowpath
        .type           $__internal_199_$__cuda_sm3x_div_rn_noftz_f32_slowpath,@function
        .size           $__internal_199_$__cuda_sm3x_div_rn_noftz_f32_slowpath,(.L_x_37576 - $__internal_199_$__cuda_sm3x_div_rn_noftz_f32_slowpath)
$__internal_199_$__cuda_sm3x_div_rn_noftz_f32_slowpath:
        /* <DEDUP_REMOVED lines=34> */
.L_x_13664:
        /* <DEDUP_REMOVED lines=51> */
.L_x_13671:
[----:B------:R-:W-:-:S04]  /*81f0*/  LOP3.LUT R11, R11, 0x80000000, RZ, 0xc0, !PT ;  /* 0x800000000b0b7812 */ /* 0x000fc800078ec0ff */
[----:B------:R-:W-:Y:S01]  /*8200*/  LOP3.LUT R11, R11, 0x7f800000, RZ, 0xfc, !PT ;  /* 0x7f8000000b0b7812 */ /* 0x000fe200078efcff */
[----:B------:R-:W-:Y:S06]  /*8210*/  BRA `(.L_x_13672) ;  /* 0x0000000000047947 */ /* 0x000fec0003800000 */
.L_x_13670:
[----:B------:R-:W-:-:S07]  /*8220*/  IMAD R11, R42, 0x800000, R11 ;  /* 0x008000002a0b7824 */ /* 0x000fce00078e020b */
.L_x_13672:
[----:B------:R-:W-:Y:S05]  /*8230*/  BSYNC.RECONVERGENT B2 ;  /* 0x0000000000027941 */ /* 0x000fea0003800200 */
.L_x_13669:
[----:B------:R-:W-:Y:S05]  /*8240*/  BRA `(.L_x_13673) ;  /* 0x0000000000207947 */ /* 0x000fea0003800000 */
.L_x_13668:
[----:B------:R-:W-:-:S04]  /*8250*/  LOP3.LUT R11, R11, 0x80000000, R16, 0x48, !PT ;  /* 0x800000000b0b7812 */ /* 0x000fc800078e4810 */
[----:B------:R-:W-:Y:S01]  /*8260*/  LOP3.LUT R11, R11, 0x7f800000, RZ, 0xfc, !PT ;  /* 0x7f8000000b0b7812 */ /* 0x000fe200078efcff */
[----:B------:R-:W-:Y:S06]  /*8270*/  BRA `(.L_x_13673) ;  /* 0x0000000000147947 */ /* 0x000fec0003800000 */
.L_x_13667:
[----:B------:R-:W-:Y:S01]  /*8280*/  LOP3.LUT R11, R11, 0x80000000, R16, 0x48, !PT ;  /* 0x800000000b0b7812 */ /* 0x000fe200078e4810 */
[----:B------:R-:W-:Y:S06]  /*8290*/  BRA `(.L_x_13673) ;  /* 0x00000000000c7947 */ /* 0x000fec0003800000 */
.L_x_13666:
[----:B------:R-:W0:Y:S01]  /*82a0*/  MUFU.RSQ R11, -QNAN ;  /* 0xffc00000000b7908 */ /* 0x000e220000001400 */
[----:B------:R-:W-:Y:S05]  /*82b0*/  BRA `(.L_x_13673) ;  /* 0x0000000000047947 */ /* 0x000fea0003800000 */
.L_x_13665:
[----:B------:R-:W-:-:S07]  /*82c0*/  FADD.FTZ R11, R16, R11 ;  /* 0x0000000b100b7221 */ /* 0x000fce0000010000 */
.L_x_13673:
[----:B------:R-:W-:Y:S05]  /*82d0*/  BSYNC.RECONVERGENT B1 ;  /* 0x0000000000017941 */ /* 0x000fea0003800200 */
.L_x_13663:
[----:B------:R-:W-:-:S04]  /*82e0*/  HFMA2 R13, -RZ, RZ, 0, 0 ;  /* 0x00000000ff0d7431 */ /* 0x000fc800000001ff */
[----:B0-----:R-:W-:Y:S05]  /*82f0*/  RET.REL.NODEC R12 `(_Z15SoftmaxWarpImplI22BroadcastScaleMaskLoadIffbLm3EiE11DirectStoreIffEfLi1ELi14ELi32ELi1ELb1EL9Algorithm0EEvT_T0_ll) ;  /* 0xffffff7c0c407950 */ /* 0x001fea0003c3ffff */
.L_x_13674:
        /* <DEDUP_REMOVED lines=16> */
.L_x_37576:


//--------------------- .text._Z15SoftmaxWarpImplI22BroadcastScaleMaskLoadIffbLm3EiE11DirectStoreIffEfLi1ELi14ELi32ELi1ELb0EL9Algorithm0EEvT_T0_ll --------------------------
	.section	.text._Z15SoftmaxWarpImplI22BroadcastScaleMaskLoadIffbLm3EiE11DirectStoreIffEfLi1ELi14ELi32ELi1ELb0EL9Algorithm0EEvT_T0_ll,"ax",@progbits
	.align	128
        .global         _Z15SoftmaxWarpImplI22BroadcastScaleMaskLoadIffbLm3EiE11DirectStoreIffEfLi1ELi14ELi32ELi1ELb0EL9Algorithm0EEvT_T0_ll
        .type           _Z15SoftmaxWarpImplI22BroadcastScaleMaskLoadIffbLm3EiE11DirectStoreIffEfLi1ELi14ELi32ELi1ELb0EL9Algorithm0EEvT_T0_ll,@function
        .size           _Z15SoftmaxWarpImplI22BroadcastScaleMaskLoadIffbLm3EiE11DirectStoreIffEfLi1ELi14ELi32ELi1ELb0EL9Algorithm0EEvT_T0_ll,(.L_x_37577 - _Z15SoftmaxWarpImplI22BroadcastScaleMaskLoadIffbLm3EiE11DirectStoreIffEfLi1ELi14ELi32ELi1ELb0EL9Algorithm0EEvT_T0_ll)
        .other          _Z15SoftmaxWarpImplI22BroadcastScaleMaskLoadIffbLm3EiE11DirectStoreIffEfLi1ELi14ELi32ELi1ELb0EL9Algorithm0EEvT_T0_ll,@"STO_CUDA_ENTRY STV_DEFAULT"
_Z15SoftmaxWarpImplI22BroadcastScaleMaskLoadIffbLm3EiE11DirectStoreIffEfLi1ELi14ELi32ELi1ELb0EL9Algorithm0EEvT_T0_ll:
.text._Z15SoftmaxWarpImplI22BroadcastScaleMaskLoadIffbLm3EiE11DirectStoreIffEfLi1ELi14ELi32ELi1ELb0EL9Algorithm0EEvT_T0_ll:
        /* <DEDUP_REMOVED lines=29> */
.L_x_13675:
        /* <DEDUP_REMOVED lines=14> */
.L_x_13706:
[----:B--2---:R-:W-:Y:S01]  /*02b0*/  IABS R0, UR49 ;  /* 0x0000003100007c13 */ /* 0x004fe20008000000 */
[----:B0-----:R-:W-:Y:S01]  /*02c0*/  IMAD R16, R23, UR48, R24 ;  /* 0x0000003017107c24 */ /* 0x001fe2000f8e0218 */
[----:B------:R-:W-:Y:S01]  /*02d0*/  IABS R3, UR50 ;  /* 0x0000003200037c13 */ /* 0x000fe20008000000 */
[----:B------:R-:W-:Y:S01]  /*02e0*/  UMOV UR4, URZ ;  /* 0x000000ff00047c82 */ /* 0x000fe20008000000 */
[----:B------:R-:W-:Y:S01]  /*02f0*/  R2UR UR9, R0 ;  /* 0x00000000000972ca */ /* 0x000fe200000e0000 */
[C---:B------:R-:W-:Y:S01]  /*0300*/  VIADD R4, R16.reuse, 0x20 ;  /* 0x0000002010047836 */ /* 0x040fe20000000000 */
[----:B------:R-:W-:Y:S01]  /*0310*/  R2UR UR8, R3 ;  /* 0x00000000030872ca */ /* 0x000fe200000e0000 */
[----:B------:R-:W0:Y:S01]  /*0320*/  LDC.64 R26, c[0x0][0x3a0] ;  /* 0x0000e800ff1a7b82 */ /* 0x000e220000000a00 */
[----:B------:R-:W-:Y:S02]  /*0330*/  IADD3 R3, PT, PT, R16, 0x40, RZ ;  /* 0x0000004010037810 */ /* 0x000fe40007ffe0ff */
[----:B------:R-:W-:-:S02]  /*0340*/  IABS R6, R4 ;  /* 0x0000000400067213 */ /* 0x000fc40000000000 */
[----:B------:R-:W-:Y:S02]  /*0350*/  IABS R8, R3 ;  /* 0x0000000300087213 */ /* 0x000fe40000000000 */
[----:B------:R-:W-:Y:S02]  /*0360*/  ISETP.NE.AND P6, PT, RZ, UR49, PT ;  /* 0x00000031ff007c0c */ /* 0x000fe4000bfc5270 */
[----:B------:R-:W-:Y:S01]  /*0370*/  LOP3.LUT R15, RZ, UR49, RZ, 0x33, !PT ;  /* 0x00000031ff0f7c12 */ /* 0x000fe2000f8e33ff */
[----:B------:R-:W2:Y:S01]  /*0380*/  I2F.RP R0, UR9 ;  /* 0x0000000900007d06 */ /* 0x000ea20008209400 */
[----:B-1----:R-:W-:Y:S02]  /*0390*/  R2UR UR10, R20 ;  /* 0x00000000140a72ca */ /* 0x002fe400000e0000 */
[----:B------:R-:W-:-:S05]  /*03a0*/  R2UR UR11, R21 ;  /* 0x00000000150b72ca */ /* 0x000fca00000e0000 */
[----:B--2---:R-:W1:Y:S02]  /*03b0*/  MUFU.RCP R0, R0 ;  /* 0x0000000000007308 */ /* 0x004e640000001000 */
[----:B-1----:R-:W-:-:S06]  /*03c0*/  VIADD R2, R0, 0xffffffe ;  /* 0x0ffffffe00027836 */ /* 0x002fcc0000000000 */
        /* <DEDUP_REMOVED lines=9> */
[----:B------:R-:W-:Y:S02]  /*0460*/  ISETP.GE.AND P2, PT, R0, RZ, PT ;  /* 0x000000ff0000720c */ /* 0x000fe40003f46270 */
[----:B------:R-:W-:Y:S01]  /*0470*/  LOP3.LUT R0, R3, UR49, RZ, 0x3c, !PT ;  /* 0x0000003103007c12 */ /* 0x000fe2000f8e3cff */
[----:B------:R-:W-:-:S07]  /*0480*/  UIMAD.WIDE.U32 UR4, UR5, UR6, UR4 ;  /* 0x00000006050472a5 */ /* 0x000fce000f8e0004 */
[----:B------:R-:W-:Y:S01]  /*0490*/  UMOV UR6, UR5 ;  /* 0x0000000500067c82 */ /* 0x000fe20008000000 */
[----:B------:R-:W-:Y:S01]  /*04a0*/  UMOV UR4, URZ ;  /* 0x000000ff00047c82 */ /* 0x000fe20008000000 */
[----:B------:R-:W-:Y:S01]  /*04b0*/  IMAD.HI.U32 R5, R6, UR6, RZ ;  /* 0x0000000606057c27 */ /* 0x000fe2000f8e00ff */
[----:B-1----:R-:W-:-:S03]  /*04c0*/  R2UR UR5, R2 ;  /* 0x00000000020572ca */ /* 0x002fc600000e0000 */
[----:B------:R-:W-:-:S04]  /*04d0*/  IMAD.MOV R7, RZ, RZ, -R5 ;  /* 0x000000ffff077224 */ /* 0x000fc800078e0a05 */
[----:B------:R-:W-:Y:S02]  /*04e0*/  IMAD R6, R7, UR9, R6 ;  /* 0x0000000907067c24 */ /* 0x000fe4000f8e0206 */
[----:B------:R-:W-:-:S03]  /*04f0*/  IMAD.HI.U32 R7, R8, UR6, RZ ;  /* 0x0000000608077c27 */ /* 0x000fc6000f8e00ff */
[----:B------:R-:W-:Y:S01]  /*0500*/  ISETP.LT.U32.AND P1, PT, R6, UR9, PT ;  /* 0x0000000906007c0c */ /* 0x000fe2000bf21070 */
[----:B------:R-:W-:Y:S01]  /*0510*/  IMAD.MOV R9, RZ, RZ, -R7 ;  /* 0x000000ffff097224 */ /* 0x000fe200078e0a07 */
[----:B------:R-:W-:-:S03]  /*0520*/  UIADD3 UR7, UPT, UPT, URZ, -UR5, URZ ;  /* 0x80000005ff077290 */ /* 0x000fc6000fffe0ff */
[----:B------:R-:W-:Y:S01]  /*0530*/  IMAD R8, R9, UR9, R8 ;  /* 0x0000000909087c24 */ /* 0x000fe2000f8e0208 */
[----:B------:R-:W-:-:S04]  /*0540*/  UIMAD UR7, UR7, UR8, URZ ;  /* 0x00000008070772a4 */ /* 0x000fc8000f8e02ff */
[----:B------:R-:W-:Y:S01]  /*0550*/  ISETP.LT.U32.AND P3, PT, R8, UR9, PT ;  /* 0x0000000908007c0c */ /* 0x000fe2000bf61070 */
[----:B------:R-:W-:Y:S02]  /*0560*/  UIMAD.WIDE.U32 UR4, UR5, UR7, UR4 ;  /* 0x00000007050472a5 */ /* 0x000fe4000f8e0004 */
[----:B------:R-:W-:Y:S01]  /*0570*/  @!P1 VIADD R6, R6, -UR9 ;  /* 0x8000000906069c36 */ /* 0x000fe20008000000 */
[----:B------:R-:W-:-:S04]  /*0580*/  @!P1 IADD3 R5, PT, PT, R5, 0x1, RZ ;  /* 0x0000000105059810 */ /* 0x000fc80007ffe0ff */
[----:B------:R-:W-:-:S05]  /*0590*/  ISETP.GE.U32.AND P0, PT, R6, UR9, PT ;  /* 0x0000000906007c0c */ /* 0x000fca000bf06070 */
[----:B------:R-:W-:Y:S02]  /*05a0*/  @!P3 VIADD R8, R8, -UR9 ;  /* 0x800000090808bc36 */ /* 0x000fe40008000000 */
[----:B------:R-:W-:-:S03]  /*05b0*/  @!P3 VIADD R7, R7, 0x1 ;  /* 0x000000010707b836 */ /* 0x000fc60000000000 */
[----:B------:R-:W-:-:S03]  /*05c0*/  ISETP.GE.U32.AND P1, PT, R8, UR9, PT ;  /* 0x0000000908007c0c */ /* 0x000fc6000bf26070 */
[----:B------:R-:W-:Y:S01]  /*05d0*/  @P0 VIADD R5, R5, 0x1 ;  /* 0x0000000105050836 */ /* 0x000fe20000000000 */
[----:B------:R-:W-:-:S04]  /*05e0*/  ISETP.GE.AND P0, PT, R0, RZ, PT ;  /* 0x000000ff0000720c */ /* 0x000fc80003f06270 */
[----:B------:R-:W-:-:S04]  /*05f0*/  @!P2 IADD3 R5, PT, PT, -R5, RZ, RZ ;  /* 0x000000ff0505a210 */ /* 0x000fc80007ffe1ff */
[----:B------:R-:W-:Y:S01]  /*0600*/  SEL R6, R15, R5, !P6 ;  /* 0x000000050f067207 */ /* 0x000fe20007000000 */
[----:B------:R-:W-:Y:S02]  /*0610*/  @P1 VIADD R7, R7, 0x1 ;  /* 0x0000000107071836 */ /* 0x000fe40000000000 */
[----:B------:R-:W-:Y:S02]  /*0620*/  VIADD R5, R16, 0x60 ;  /* 0x0000006010057836 */ /* 0x000fe40000000000 */
[----:B------:R-:W-:Y:S01]  /*0630*/  IMAD.MOV.U32 R10, RZ, RZ, R7 ;  /* 0x000000ffff0a7224 */ /* 0x000fe200078e0007 */
[----:B------:R-:W-:Y:S02]  /*0640*/  IADD3 R7, PT, PT, -R6, RZ, RZ ;  /* 0x000000ff06077210 */ /* 0x000fe40007ffe1ff */
[----:B------:R-:W-:Y:S01]  /*0650*/  IABS R17, R5 ;  /* 0x0000000500117213 */ /* 0x000fe20000000000 */
[----:B------:R-:W-:Y:S02]  /*0660*/  @!P0 IMAD.MOV R10, RZ, RZ, -R10 ;  /* 0x000000ffff0a8224 */ /* 0x000fe400078e0a0a */
[----:B------:R-:W-:-:S02]  /*0670*/  IMAD R7, R7, UR49, R4 ;  /* 0x0000003107077c24 */ /* 0x000fc4000f8e0204 */
[----:B------:R-:W-:Y:S01]  /*0680*/  IMAD.HI.U32 R14, R17, UR6, RZ ;  /* 0x00000006110e7c27 */ /* 0x000fe2000f8e00ff */
[----:B------:R-:W-:Y:S02]  /*0690*/  SEL R10, R15, R10, !P6 ;  /* 0x0000000a0f0a7207 */ /* 0x000fe40007000000 */
[----:B------:R-:W-:Y:S01]  /*06a0*/  IABS R0, R7 ;  /* 0x0000000700007213 */ /* 0x000fe20000000000 */
[----:B------:R-:W-:Y:S01]  /*06b0*/  IMAD.MOV R18, RZ, RZ, -R14 ;  /* 0x000000ffff127224 */ /* 0x000fe200078e0a0e */
[----:B------:R-:W-:-:S03]  /*06c0*/  IADD3 R2, PT, PT, -R10, RZ, RZ ;  /* 0x000000ff0a027210 */ /* 0x000fc60007ffe1ff */
[----:B------:R-:W-:-:S04]  /*06d0*/  IMAD.HI.U32 R9, R0, UR5, RZ ;  /* 0x0000000500097c27 */ /* 0x000fc8000f8e00ff */
[----:B------:R-:W-:Y:S02]  /*06e0*/  IMAD R2, R2, UR49, R3 ;  /* 0x0000003102027c24 */ /* 0x000fe4000f8e0203 */
[----:B------:R-:W-:Y:S02]  /*06f0*/  IMAD.MOV R11, RZ, RZ, -R9 ;  /* 0x000000ffff0b7224 */ /* 0x000fe400078e0a09 */
[----:B------:R-:W-:Y:S01]  /*0700*/  IMAD R17, R18, UR9, R17 ;  /* 0x0000000912117c24 */ /* 0x000fe2000f8e0211 */
[----:B------:R-:W-:Y:S01]  /*0710*/  IABS R12, R2 ;  /* 0x00000002000c7213 */ /* 0x000fe20000000000 */
[----:B------:R-:W-:Y:S01]  /*0720*/  IMAD R0, R11, UR8, R0 ;  /* 0x000000080b007c24 */ /* 0x000fe2000f8e0200 */
[----:B------:R-:W1:Y:S02]  /*0730*/  LDC.64 R18, c[0x0][0x390] ;  /* 0x0000e400ff127b82 */ /* 0x000e640000000a00 */
[----:B------:R-:W-:Y:S01]  /*0740*/  ISETP.LT.U32.AND P5, PT, R17, UR9, PT ;  /* 0x0000000911007c0c */ /* 0x000fe2000bfa1070 */
[----:B------:R-:W-:Y:S01]  /*0750*/  IMAD.HI.U32 R8, R12, UR5, RZ ;  /* 0x000000050c087c27 */ /* 0x000fe2000f8e00ff */
[----:B------:R-:W-:-:S04]  /*0760*/  ISETP.LT.U32.AND P1, PT, R0, UR8, PT ;  /* 0x0000000800007c0c */ /* 0x000fc8000bf21070 */
[----:B------:R-:W-:-:S05]  /*0770*/  IADD3 R11, PT, PT, -R8, RZ, RZ ;  /* 0x000000ff080b7210 */ /* 0x000fca0007ffe1ff */
[----:B------:R-:W-:Y:S02]  /*0780*/  IMAD R11, R11, UR8, R12 ;  /* 0x000000080b0b7c24 */ /* 0x000fe4000f8e020c */
[----:B------:R-:W2:Y:S01]  /*0790*/  LDC.64 R12, c[0x0][0x398] ;  /* 0x0000e600ff0c7b82 */ /* 0x000ea20000000a00 */
[----:B------:R-:W-:Y:S01]  /*07a0*/  @!P5 IADD3 R17, PT, PT, R17, -UR9, RZ ;  /* 0x800000091111dc10 */ /* 0x000fe2000fffe0ff */
[----:B------:R-:W-:Y:S01]  /*07b0*/  @!P1 VIADD R0, R0, -UR8 ;  /* 0x8000000800009c36 */ /* 0x000fe20008000000 */
[----:B------:R-:W-:Y:S02]  /*07c0*/  ISETP.LT.U32.AND P3, PT, R11, UR8, PT ;  /* 0x000000080b007c0c */ /* 0x000fe4000bf61070 */
[----:B------:R-:W-:Y:S02]  /*07d0*/  @!P1 IADD3 R9, PT, PT, R9, 0x1, RZ ;  /* 0x0000000109099810 */ /* 0x000fe40007ffe0ff */
[----:B------:R-:W-:Y:S02]  /*07e0*/  ISETP.GE.U32.AND P2, PT, R0, UR8, PT ;  /* 0x0000000800007c0c */ /* 0x000fe4000bf46070 */
[----:B------:R-:W-:-:S02]  /*07f0*/  LOP3.LUT R0, R7, UR50, RZ, 0x3c, !PT ;  /* 0x0000003207007c12 */ /* 0x000fc4000f8e3cff */
[----:B------:R-:W-:Y:S02]  /*0800*/  ISETP.GE.U32.AND P0, PT, R17, UR9, PT ;  /* 0x0000000911007c0c */ /* 0x000fe4000bf06070 */
[----:B------:R-:W-:Y:S01]  /*0810*/  ISETP.GE.AND P1, PT, R0, RZ, PT ;  /* 0x000000ff0000720c */ /* 0x000fe20003f26270 */
[----:B------:R-:W-:Y:S01]  /*0820*/  VIADD R0, R16, 0x80 ;  /* 0x0000008010007836 */ /* 0x000fe20000000000 */
[----:B------:R-:W-:Y:S01]  /*0830*/  @!P5 IADD3 R14, PT, PT, R14, 0x1, RZ ;  /* 0x000000010e0ed810 */ /* 0x000fe20007ffe0ff */
[----:B------:R-:W-:Y:S01]  /*0840*/  @!P3 VIADD R11, R11, -UR8 ;  /* 0x800000080b0bbc36 */ /* 0x000fe20008000000 */
[----:B------:R-:W-:Y:S02]  /*0850*/  @!P3 IADD3 R8, PT, PT, R8, 0x1, RZ ;  /* 0x000000010808b810 */ /* 0x000fe40007ffe0ff */
[----:B------:R-:W-:Y:S01]  /*0860*/  IABS R17, R0 ;  /* 0x0000000000117213 */ /* 0x000fe20000000000 */
[----:B------:R-:W-:Y:S01]  /*0870*/  @P2 VIADD R9, R9, 0x1 ;  /* 0x0000000109092836 */ /* 0x000fe20000000000 */
[----:B------:R-:W-:-:S02]  /*0880*/  ISETP.GE.U32.AND P4, PT, R11, UR8, PT ;  /* 0x000000080b007c0c */ /* 0x000fc4000bf86070 */
[----:B------:R-:W-:Y:S01]  /*0890*/  LOP3.LUT R11, R5, UR49, RZ, 0x3c, !PT ;  /* 0x00000031050b7c12 */ /* 0x000fe2000f8e3cff */
[----:B------:R-:W-:Y:S01]  /*08a0*/  @P0 VIADD R14, R14, 0x1 ;  /* 0x000000010e0e0836 */ /* 0x000fe20000000000 */
[----:B-1----:R-:W-:Y:S02]  /*08b0*/  ISETP.NE.U32.AND P2, PT, R18, 0x1, PT ;  /* 0x000000011200780c */ /* 0x002fe40003f45070 */
[----:B------:R-:W-:Y:S02]  /*08c0*/  ISETP.GE.AND P3, PT, R11, RZ, PT ;  /* 0x000000ff0b00720c */ /* 0x000fe40003f66270 */
[----:B------:R-:W-:Y:S02]  /*08d0*/  @!P1 IADD3 R9, PT, PT, -R9, RZ, RZ ;  /* 0x000000ff09099210 */ /* 0x000fe40007ffe1ff */
[----:B--2---:R-:W-:Y:S01]  /*08e0*/  ISETP.NE.U32.AND P0, PT, R12, 0x1, PT ;  /* 0x000000010c00780c */ /* 0x004fe20003f05070 */
[----:B------:R-:W-:Y:S01]  /*08f0*/  IMAD.HI.U32 R12, R17, UR6, RZ ;  /* 0x00000006110c7c27 */ /* 0x000fe2000f8e00ff */
[----:B------:R-:W-:-:S02]  /*0900*/  ISETP.NE.AND P1, PT, RZ, UR50, PT ;  /* 0x00000032ff007c0c */ /* 0x000fc4000bf25270 */
[----:B------:R-:W-:Y:S02]  /*0910*/  LOP3.LUT R18, RZ, UR50, RZ, 0x33, !PT ;  /* 0x00000032ff127c12 */ /* 0x000fe4000f8e33ff */
[----:B------:R-:W-:Y:S02]  /*0920*/  LOP3.LUT R11, R2, UR50, RZ, 0x3c, !PT ;  /* 0x00000032020b7c12 */ /* 0x000fe4000f8e3cff */
[----:B------:R-:W-:Y:S01]  /*0930*/  SEL R9, R18, R9, !P1 ;  /* 0x0000000912097207 */ /* 0x000fe20004800000 */
[----:B------:R-:W-:Y:S01]  /*0940*/  @!P3 IMAD.MOV R14, RZ, RZ, -R14 ;  /* 0x000000ffff0eb224 */ /* 0x000fe200078e0a0e */
[----:B------:R-:W-:Y:S02]  /*0950*/  ISETP.NE.AND.EX P2, PT, R19, RZ, PT, P2 ;  /* 0x000000ff1300720c */ /* 0x000fe40003f45320 */
[----:B------:R-:W-:Y:S02]  /*0960*/  IADD3 R28, PT, PT, -R12, RZ, RZ ;  /* 0x000000ff0c1c7210 */ /* 0x000fe40007ffe1ff */
[----:B0-----:R-:W-:Y:S01]  /*0970*/  ISETP.NE.U32.AND P3, PT, R26, 0x1, PT ;  /* 0x000000011a00780c */ /* 0x001fe20003f65070 */
[----:B------:R-:W-:Y:S01]  /*0980*/  IMAD.MOV R26, RZ, RZ, -R9 ;  /* 0x000000ffff1a7224 */ /* 0x000fe200078e0a09 */
[----:B------:R-:W-:Y:S01]  /*0990*/  ISETP.GE.AND P5, PT, R11, RZ, PT ;  /* 0x000000ff0b00720c */ /* 0x000fe20003fa6270 */
[----:B------:R-:W-:Y:S01]  /*09a0*/  IMAD R17, R28, UR9, R17 ;  /* 0x000000091c117c24 */ /* 0x000fe2000f8e0211 */
[----:B------:R-:W-:Y:S01]  /*09b0*/  SEL R11, R6, RZ, P2 ;  /* 0x000000ff060b7207 */ /* 0x000fe20001000000 */
[----:B------:R-:W-:Y:S01]  /*09c0*/  IMAD R7, R26, UR50, R7 ;  /* 0x000000321a077c24 */ /* 0x000fe2000f8e0207 */
[----:B------:R-:W-:-:S02]  /*09d0*/  ISETP.NE.AND.EX P0, PT, R13, RZ, PT, P0 ;  /* 0x000000ff0d00720c */ /* 0x000fc40003f05300 */
[----:B------:R-:W-:Y:S02]  /*09e0*/  ISETP.NE.AND.EX P3, PT, R27, RZ, PT, P3 ;  /* 0x000000ff1b00720c */ /* 0x000fe40003f65330 */
[----:B------:R-:W-:Y:S01]  /*09f0*/  SEL R6, R15, R14, !P6 ;  /* 0x0000000e0f067207 */ /* 0x000fe20007000000 */
[----:B------:R-:W-:Y:S01]  /*0a00*/  IMAD R14, R11, UR46, RZ ;  /* 0x0000002e0b0e7c24 */ /* 0x000fe2000f8e02ff */
[----:B------:R-:W-:Y:S02]  /*0a10*/  SEL R9, R9, RZ, P0 ;  /* 0x000000ff09097207 */ /* 0x000fe40000000000 */
[----:B------:R-:W-:Y:S01]  /*0a20*/  @P4 IADD3 R8, PT, PT, R8, 0x1, RZ ;  /* 0x0000000108084810 */ /* 0x000fe20007ffe0ff */
[----:B------:R-:W-:Y:S01]  /*0a30*/  IMAD.MOV R26, RZ, RZ, -R6 ;  /* 0x000000ffff1a7224 */ /* 0x000fe200078e0a06 */
[----:B------:R-:W-:Y:S01]  /*0a40*/  ISETP.LT.U32.AND P4, PT, R17, UR9, PT ;  /* 0x0000000911007c0c */ /* 0x000fe2000bf81070 */
[----:B------:R-:W-:Y:S01]  /*0a50*/  IMAD R14, R9, UR47, R14 ;  /* 0x0000002f090e7c24 */ /* 0x000fe2000f8e020e */
[----:B------:R-:W-:Y:S01]  /*0a60*/  SEL R11, R7, RZ, P3 ;  /* 0x000000ff070b7207 */ /* 0x000fe20001800000 */
[----:B------:R-:W-:Y:S01]  /*0a70*/  IMAD R7, R26, UR49, R5 ;  /* 0x000000311a077c24 */ /* 0x000fe2000f8e0205 */
[----:B------:R-:W-:-:S03]  /*0a80*/  MOV R13, R8 ;  /* 0x00000008000d7202 */ /* 0x000fc60000000f00 */
[----:B------:R-:W-:Y:S01]  /*0a90*/  IMAD R11, R11, UR51, R14 ;  /* 0x000000330b0b7c24 */ /* 0x000fe2000f8e020e */
[----:B------:R-:W-:Y:S01]  /*0aa0*/  IABS R28, R7 ;  /* 0x00000007001c7213 */ /* 0x000fe20000000000 */
[----:B------:R-:W-:Y:S01]  /*0ab0*/  @!P5 IMAD.MOV R13, RZ, RZ, -R13 ;  /* 0x000000ffff0dd224 */ /* 0x000fe200078e0a0d */
[----:B------:R-:W-:Y:S02]  /*0ac0*/  LOP3.LUT R14, R0, UR49, RZ, 0x3c, !PT ;  /* 0x00000031000e7c12 */ /* 0x000fe4000f8e3cff */
[----:B------:R-:W-:Y:S02]  /*0ad0*/  IADD3 R8, P5, PT, R11, UR38, RZ ;  /* 0x000000260b087c10 */ /* 0x000fe4000ffbe0ff */
[----:B------:R-:W-:Y:S02]  /*0ae0*/  @!P4 IADD3 R17, PT, PT, R17, -UR9, RZ ;  /* 0x800000091111cc10 */ /* 0x000fe4000fffe0ff */
[----:B------:R-:W-:Y:S01]  /*0af0*/  LEA.HI.X.SX32 R9, R11, UR39, 0x1, P5 ;  /* 0x000000270b097c11 */ /* 0x000fe2000a8f0eff */
[----:B------:R-:W-:Y:S01]  /*0b00*/  IMAD.HI.U32 R11, R28, UR5, RZ ;  /* 0x000000051c0b7c27 */ /* 0x000fe2000f8e00ff */
[----:B------:R-:W-:-:S02]  /*0b10*/  ISETP.GE.U32.AND P5, PT, R17, UR9, PT ;  /* 0x0000000911007c0c */ /* 0x000fc4000bfa6070 */
[----:B------:R-:W-:Y:S01]  /*0b20*/  @!P4 IADD3 R12, PT, PT, R12, 0x1, RZ ;  /* 0x000000010c0cc810 */ /* 0x000fe20007ffe0ff */
[----:B------:R-:W-:Y:S01]  /*0b30*/  IMAD.MOV R17, RZ, RZ, -R11 ;  /* 0x000000ffff117224 */ /* 0x000fe200078e0a0b */
[----:B------:R-:W-:Y:S02]  /*0b40*/  ISETP.GE.AND P4, PT, R14, RZ, PT ;  /* 0x000000ff0e00720c */ /* 0x000fe40003f86270 */
[----:B------:R-:W-:Y:S01]  /*0b50*/  SEL R13, R18, R13, !P1 ;  /* 0x0000000d120d7207 */ /* 0x000fe20004800000 */
[----:B------:R-:W-:-:S03]  /*0b60*/  IMAD R28, R17, UR8, R28 ;  /* 0x00000008111c7c24 */ /* 0x000fc6000f8e021c */
[----:B------:R-:W-:-:S03]  /*0b70*/  IADD3 R17, PT, PT, -R13, RZ, RZ ;  /* 0x000000ff0d117210 */ /* 0x000fc60007ffe1ff */
[----:B------:R-:W-:Y:S02]  /*0b80*/  @P5 VIADD R12, R12, 0x1 ;  /* 0x000000010c0c5836 */ /* 0x000fe40000000000 */
[----:B------:R-:W-:Y:S02]  /*0b90*/  IMAD R14, R17, UR50, R2 ;  /* 0x00000032110e7c24 */ /* 0x000fe4000f8e0202 */
[----:B------:R-:W-:Y:S01]  /*0ba0*/  IMAD.MOV.U32 R26, RZ, RZ, R12 ;  /* 0x000000ffff1a7224 */ /* 0x000fe200078e000c */
[----:B------:R-:W-:Y:S01]  /*0bb0*/  SEL R12, R10, RZ, P2 ;  /* 0x000000ff0a0c7207 */ /* 0x000fe20001000000 */
[----:B------:R0:W2:Y:S01]  /*0bc0*/  LDG.E.U8 R2, desc[UR10][R8.64] ;  /* 0x0000000a08027981 */ /* 0x0000a2000c1e1100 */
[----:B------:R-:W-:Y:S02]  /*0bd0*/  SHF.R.S64 R17, RZ, 0x1e, R4 ;  /* 0x0000001eff117819 */ /* 0x000fe40000001004 */
[----:B------:R-:W-:Y:S02]  /*0be0*/  @!P4 IADD3 R26, PT, PT, -R26, RZ, RZ ;  /* 0x000000ff1a1ac210 */ /* 0x000fe40007ffe1ff */
[----:B------:R-:W-:-:S02]  /*0bf0*/  SEL R13, R13, RZ, P0 ;  /* 0x000000ff0d0d7207 */ /* 0x000fc40000000000 */
[----:B------:R-:W-:Y:S01]  /*0c00*/  SEL R10, R15, R26, !P6 ;  /* 0x0000001a0f0a7207 */ /* 0x000fe20007000000 */
[----:B------:R-:W-:Y:S01]  /*0c10*/  IMAD R26, R12, UR46, RZ ;  /* 0x0000002e0c1a7c24 */ /* 0x000fe2000f8e02ff */
[----:B------:R-:W-:Y:S02]  /*0c20*/  IADD3 R12, P4, PT, R17, UR36, RZ ;  /* 0x00000024110c7c10 */ /* 0x000fe4000ff9e0ff */
[----:B0-----:R-:W-:Y:S01]  /*0c30*/  SHF.R.S64 R8, RZ, 0x1e, R3 ;  /* 0x0000001eff087819 */ /* 0x001fe20000001003 */
[----:B------:R-:W-:Y:S01]  /*0c40*/  IMAD R19, R13, UR47, R26 ;  /* 0x0000002f0d137c24 */ /* 0x000fe2000f8e021a */
[----:B------:R-:W-:Y:S01]  /*0c50*/  LEA.HI.X.SX32 R13, R4, UR37, 0x2, P4 ;  /* 0x00000025040d7c11 */ /* 0x000fe2000a0f16ff */
[----:B------:R-:W-:Y:S01]  /*0c60*/  IMAD.MOV R17, RZ, RZ, -R10 ;  /* 0x000000ffff117224 */ /* 0x000fe200078e0a0a */
[----:B------:R-:W-:Y:S02]  /*0c70*/  SEL R4, R14, RZ, P3 ;  /* 0x000000ff0e047207 */ /* 0x000fe40001800000 */
[----:B------:R-:W-:Y:S01]  /*0c80*/  IADD3 R8, P5, PT, R8, UR36, RZ ;  /* 0x0000002408087c10 */ /* 0x000fe2000ffbe0ff */
[----:B------:R-:W-:Y:S01]  /*0c90*/  IMAD R17, R17, UR49, R0 ;  /* 0x0000003111117c24 */ /* 0x000fe2000f8e0200 */
[----:B------:R-:W-:Y:S01]  /*0ca0*/  R2UR UR12, R20 ;  /* 0x00000000140c72ca */ /* 0x000fe200000e0000 */
[----:B------:R-:W-:Y:S01]  /*0cb0*/  IMAD R4, R4, UR51, R19 ;  /* 0x0000003304047c24 */ /* 0x000fe2000f8e0213 */
[----:B------:R-:W-:Y:S01]  /*0cc0*/  R2UR UR13, R21 ;  /* 0x00000000150d72ca */ /* 0x000fe200000e0000 */
[----:B------:R-:W3:Y:S01]  /*0cd0*/  LDG.E R14, desc[UR10][R12.64] ;  /* 0x0000000a0c0e7981 */ /* 0x000ee2000c1e1900 */
[----:B------:R-:W-:-:S02]  /*0ce0*/  LEA.HI.X.SX32 R9, R3, UR37, 0x2, P5 ;  /* 0x0000002503097c11 */ /* 0x000fc4000a8f16ff */
[----:B------:R-:W-:Y:S02]  /*0cf0*/  IADD3 R26, P5, PT, R4, UR38, RZ ;  /* 0x00000026041a7c10 */ /* 0x000fe4000ffbe0ff */
[----:B------:R-:W-:Y:S02]  /*0d00*/  ISETP.LT.U32.AND P4, PT, R28, UR8, PT ;  /* 0x000000081c007c0c */ /* 0x000fe4000bf81070 */
[----:B------:R-:W-:Y:S02]  /*0d10*/  LEA.HI.X.SX32 R27, R4, UR39, 0x1, P5 ;  /* 0x00000027041b7c11 */ /* 0x000fe4000a8f0eff */
[----:B------:R-:W-:Y:S01]  /*0d20*/  IABS R30, R17 ;  /* 0x00000011001e7213 */ /* 0x000fe20000000000 */
[----:B------:R0:W4:Y:S04]  /*0d30*/  LDG.E R13, desc[UR10][R8.64] ;  /* 0x0000000a080d7981 */ /* 0x000128000c1e1900 */
[----:B------:R1:W5:Y:S01]  /*0d40*/  LDG.E.U8 R4, desc[UR12][R26.64] ;  /* 0x0000000c1a047981 */ /* 0x000362000c1e1100 */
[----:B------:R-:W-:-:S03]  /*0d50*/  IMAD.HI.U32 R19, R30, UR5, RZ ;  /* 0x000000051e137c27 */ /* 0x000fc6000f8e00ff */
[----:B------:R-:W-:Y:S01]  /*0d60*/  @!P4 IADD3 R28, PT, PT, R28, -UR8, RZ ;  /* 0x800000081c1ccc10 */ /* 0x000fe2000fffe0ff */
[----:B------:R-:W-:-:S03]  /*0d70*/  IMAD.MOV R3, RZ, RZ, -R19 ;  /* 0x000000ffff037224 */ /* 0x000fc600078e0a13 */
[----:B------:R-:W-:Y:S01]  /*0d80*/  ISETP.GE.U32.AND P5, PT, R28, UR8, PT ;  /* 0x000000081c007c0c */ /* 0x000fe2000bfa6070 */
[----:B------:R-:W-:Y:S02]  /*0d90*/  IMAD R30, R3, UR8, R30 ;  /* 0x00000008031e7c24 */ /* 0x000fe4000f8e021e */
[----:B------:R-:W-:Y:S01]  /*0da0*/  VIADD R3, R16, 0xa0 ;  /* 0x000000a010037836 */ /* 0x000fe20000000000 */
[----:B------:R-:W-:Y:S02]  /*0db0*/  SHF.R.S64 R28, RZ, 0x1e, R5 ;  /* 0x0000001eff1c7819 */ /* 0x000fe40000001005 */
[----:B------:R-:W-:Y:S02]  /*0dc0*/  @!P4 IADD3 R11, PT, PT, R11, 0x1, RZ ;  /* 0x000000010b0bc810 */ /* 0x000fe40007ffe0ff */
[----:B0-----:R-:W-:Y:S02]  /*0dd0*/  IABS R8, R3 ;  /* 0x0000000300087213 */ /* 0x001fe40000000000 */
[----:B------:R-:W-:-:S03]  /*0de0*/  IADD3 R28, P4, PT, R28, UR36, RZ ;  /* 0x000000241c1c7c10 */ /* 0x000fc6000ff9e0ff */
[----:B------:R-:W-:Y:S01]  /*0df0*/  @P5 IADD3 R11, PT, PT, R11, 0x1, RZ ;  /* 0x000000010b0b5810 */ /* 0x000fe20007ffe0ff */
[----:B-1----:R-:W-:Y:S01]  /*0e00*/  IMAD.HI.U32 R26, R8, UR6, RZ ;  /* 0x00000006081a7c27 */ /* 0x002fe2000f8e00ff */
[----:B------:R-:W-:Y:S02]  /*0e10*/  ISETP.LT.U32.AND P5, PT, R30, UR8, PT ;  /* 0x000000081e007c0c */ /* 0x000fe4000bfa1070 */
[----:B------:R-:W-:Y:S02]  /*0e20*/  LEA.HI.X.SX32 R29, R5, UR37, 0x2, P4 ;  /* 0x00000025051d7c11 */ /* 0x000fe4000a0f16ff */
[----:B------:R-:W-:Y:S01]  /*0e30*/  MOV R5, R11 ;  /* 0x0000000b00057202 */ /* 0x000fe20000000f00 */
[----:B------:R-:W-:-:S04]  /*0e40*/  IMAD.MOV R11, RZ, RZ, -R26 ;  /* 0x000000ffff0b7224 */ /* 0x000fc800078e0a1a */
[----:B------:R-:W-:Y:S01]  /*0e50*/  IMAD R11, R11, UR9, R8 ;  /* 0x000000090b0b7c24 */ /* 0x000fe2000f8e0208 */
[----:B------:R-:W-:-:S03]  /*0e60*/  SHF.R.S64 R8, RZ, 0x1e, R0 ;  /* 0x0000001eff087819 */ /* 0x000fc60000001000 */
[----:B------:R-:W-:Y:S02]  /*0e70*/  @!P5 VIADD R30, R30, -UR8 ;  /* 0x800000081e1edc36 */ /* 0x000fe40008000000 */
[----:B------:R-:W-:Y:S01]  /*0e80*/  @!P5 VIADD R19, R19, 0x1 ;  /* 0x000000011313d836 */ /* 0x000fe20000000000 */
[----:B------:R-:W-:-:S04]  /*0e90*/  IADD3 R8, P5, PT, R8, UR36, RZ ;  /* 0x0000002408087c10 */ /* 0x000fc8000ffbe0ff */
[----:B------:R-:W-:Y:S02]  /*0ea0*/  LEA.HI.X.SX32 R9, R0, UR37, 0x2, P5 ;  /* 0x0000002500097c11 */ /* 0x000fe4000a8f16ff */
[----:B------:R-:W-:Y:S02]  /*0eb0*/  ISETP.LT.U32.AND P5, PT, R11, UR9, PT ;  /* 0x000000090b007c0c */ /* 0x000fe4000bfa1070 */
[----:B------:R-:W-:-:S11]  /*0ec0*/  LOP3.LUT R12, R7, UR50, RZ, 0x3c, !PT ;  /* 0x00000032070c7c12 */ /* 0x000fd6000f8e3cff */
[----:B------:R-:W-:Y:S01]  /*0ed0*/  @!P5 VIADD R11, R11, -UR9 ;  /* 0x800000090b0bdc36 */ /* 0x000fe20008000000 */
[----:B------:R-:W-:-:S04]  /*0ee0*/  @!P5 IADD3 R26, PT, PT, R26, 0x1, RZ ;  /* 0x000000011a1ad810 */ /* 0x000fc80007ffe0ff */
[----:B------:R-:W-:Y:S02]  /*0ef0*/  ISETP.GE.U32.AND P5, PT, R11, UR9, PT ;  /* 0x000000090b007c0c */ /* 0x000fe4000bfa6070 */
[----:B------:R-:W-:Y:S02]  /*0f00*/  ISETP.GE.AND P4, PT, R12, RZ, PT ;  /* 0x000000ff0c00720c */ /* 0x000fe40003f86270 */
[----:B------:R-:W-:Y:S01]  /*0f10*/  LOP3.LUT R0, R3, UR49, RZ, 0x3c, !PT ;  /* 0x0000003103007c12 */ /* 0x000fe2000f8e3cff */
[----:B------:R-:W3:Y:S08]  /*0f20*/  LDG.E R12, desc[UR10][R28.64] ;  /* 0x0000000a1c0c7981 */ /* 0x000ef0000c1e1900 */
[----:B------:R-:W-:-:S02]  /*0f30*/  @P5 IADD3 R26, PT, PT, R26, 0x1, RZ ;  /* 0x000000011a1a5810 */ /* 0x000fc40007ffe0ff */
[----:B------:R-:W-:Y:S02]  /*0f40*/  ISETP.GE.AND P5, PT, R0, RZ, PT ;  /* 0x000000ff0000720c */ /* 0x000fe40003fa6270 */
[----:B------:R-:W-:Y:S02]  /*0f50*/  @!P4 IADD3 R5, PT, PT, -R5, RZ, RZ ;  /* 0x000000ff0505c210 */ /* 0x000fe40007ffe1ff */
[----:B------:R-:W-:Y:S02]  /*0f60*/  ISETP.GE.U32.AND P4, PT, R30, UR8, PT ;  /* 0x000000081e007c0c */ /* 0x000fe4000bf86070 */
[----:B------:R-:W-:-:S07]  /*0f70*/  LOP3.LUT R0, R17, UR50, RZ, 0x3c, !PT ;  /* 0x0000003211007c12 */ /* 0x000fce000f8e3cff */
[----:B------:R-:W-:Y:S01]  /*0f80*/  @!P5 IMAD.MOV R26, RZ, RZ, -R26 ;  /* 0x000000ffff1ad224 */ /* 0x000fe200078e0a1a */
[----:B------:R-:W-:Y:S02]  /*0f90*/  ISETP.GE.AND P5, PT, R0, RZ, PT ;  /* 0x000000ff0000720c */ /* 0x000fe40003fa6270 */
[----:B------:R-:W-:Y:S01]  /*0fa0*/  SEL R6, R6, RZ, P2 ;  /* 0x000000ff06067207 */ /* 0x000fe20001000000 */
[----:B------:R-:W-:Y:S01]  /*0fb0*/  @P4 VIADD R19, R19, 0x1 ;  /* 0x0000000113134836 */ /* 0x000fe20000000000 */
[----:B------:R-:W-:Y:S01]  /*0fc0*/  SEL R11, R15, R26, !P6 ;  /* 0x0000001a0f0b7207 */ /* 0x000fe20007000000 */
[----:B------:R0:W3:Y:S02]  /*0fd0*/  LDG.E R0, desc[UR10][R8.64] ;  /* 0x0000000a08007981 */ /* 0x0000e4000c1e1900 */
[----:B------:R-:W-:Y:S01]  /*0fe0*/  IMAD.MOV.U32 R27, RZ, RZ, R19 ;  /* 0x000000ffff1b7224 */ /* 0x000fe200078e0013 */
[----:B------:R-:W-:-:S05]  /*0ff0*/  IADD3 R26, PT, PT, -R11, RZ, RZ ;  /* 0x000000ff0b1a7210 */ /* 0x000fca0007ffe1ff */
[----:B------:R-:W-:Y:S01]  /*1000*/  IMAD R26, R26, UR49, R3 ;  /* 0x000000311a1a7c24 */ /* 0x000fe2000f8e0203 */
[----:B------:R-:W-:Y:S02]  /*1010*/  @!P5 IADD3 R27, PT, PT, -R27, RZ, RZ ;  /* 0x000000ff1b1bd210 */ /* 0x000fe40007ffe1ff */
[C---:B------:R-:W-:Y:S02]  /*1020*/  SEL R5, R18.reuse, R5, !P1 ;  /* 0x0000000512057207 */ /* 0x040fe40004800000 */
[----:B0-----:R-:W-:Y:S02]  /*1030*/  IABS R9, R26 ;  /* 0x0000001a00097213 */ /* 0x001fe40000000000 */
[----:B------:R-:W-:Y:S01]  /*1040*/  SEL R27, R18, R27, !P1 ;  /* 0x0000001b121b7207 */ /* 0x000fe20004800000 */
[----:B------:R-:W-:Y:S01]  /*1050*/  IMAD R19, R6, UR46, RZ ;  /* 0x0000002e06137c24 */ /* 0x000fe2000f8e02ff */
[C---:B------:R-:W-:Y:S02]  /*1060*/  IADD3 R28, PT, PT, -R5.reuse, RZ, RZ ;  /* 0x000000ff051c7210 */ /* 0x040fe40007ffe1ff */
[----:B------:R-:W-:Y:S01]  /*1070*/  SEL R6, R5, RZ, P0 ;  /* 0x000000ff05067207 */ /* 0x000fe20000000000 */
[----:B------:R-:W-:-:S02]  /*1080*/  IMAD.MOV R8, RZ, RZ, -R27 ;  /* 0x000000ffff087224 */ /* 0x000fc400078e0a1b */
[----:B------:R-:W-:-:S04]  /*1090*/  IMAD.HI.U32 R5, R9, UR5, RZ ;  /* 0x0000000509057c27 */ /* 0x000fc8000f8e00ff */
        /* <DEDUP_REMOVED lines=11> */
[----:B------:R-:W-:Y:S01]  /*1150*/  SEL R27, R27, RZ, P0 ;  /* 0x000000ff1b1b7207 */ /* 0x000fe20000000000 */
[----:B------:R-:W-:-:S03]  /*1160*/  IMAD R10, R10, UR46, RZ ;  /* 0x0000002e0a0a7c24 */ /* 0x000fc6000f8e02ff */
[----:B------:R-:W-:Y:S02]  /*1170*/  MOV R9, R5 ;  /* 0x0000000500097202 */ /* 0x000fe40000000f00 */
[----:B------:R-:W-:Y:S01]  /*1180*/  IADD3 R5, PT, PT, R16, 0xc0, RZ ;  /* 0x000000c010057810 */ /* 0x000fe20007ffe0ff */
[----:B------:R-:W-:Y:S01]  /*1190*/  IMAD R10, R27, UR47, R10 ;  /* 0x0000002f1b0a7c24 */ /* 0x000fe2000f8e020a */
[----:B------:R-:W-:Y:S01]  /*11a0*/  SEL R11, R11, RZ, P2 ;  /* 0x000000ff0b0b7207 */ /* 0x000fe20001000000 */
[----:B------:R-:W-:Y:S01]  /*11b0*/  @!P5 IMAD.MOV R9, RZ, RZ, -R9 ;  /* 0x000000ffff09d224 */ /* 0x000fe200078e0a09 */
[----:B------:R-:W-:-:S03]  /*11c0*/  IABS R27, R5 ;  /* 0x00000005001b7213 */ /* 0x000fc60000000000 */
[----:B------:R-:W-:Y:S01]  /*11d0*/  IMAD R8, R11, UR46, RZ ;  /* 0x0000002e0b087c24 */ /* 0x000fe2000f8e02ff */
[----:B------:R-:W-:Y:S01]  /*11e0*/  SEL R9, R18, R9, !P1 ;  /* 0x0000000912097207 */ /* 0x000fe20004800000 */
[----:B------:R-:W-:-:S04]  /*11f0*/  IMAD.HI.U32 R11, R27, UR6, RZ ;  /* 0x000000061b0b7c27 */ /* 0x000fc8000f8e00ff */
[----:B------:R-:W-:Y:S02]  /*1200*/  IMAD R6, R6, UR47, R19 ;  /* 0x0000002f06067c24 */ /* 0x000fe4000f8e0213 */
[----:B------:R-:W-:Y:S01]  /*1210*/  IMAD.MOV R19, RZ, RZ, -R9 ;  /* 0x000000ffff137224 */ /* 0x000fe200078e0a09 */
[----:B------:R-:W-:Y:S01]  /*1220*/  SEL R9, R9, RZ, P0 ;  /* 0x000000ff09097207 */ /* 0x000fe20000000000 */
[----:B------:R-:W-:Y:S01]  /*1230*/  IMAD R7, R28, UR50, R7 ;  /* 0x000000321c077c24 */ /* 0x000fe2000f8e0207 */
[----:B------:R-:W-:-:S03]  /*1240*/  IADD3 R28, PT, PT, -R11, RZ, RZ ;  /* 0x000000ff0b1c7210 */ /* 0x000fc60007ffe1ff */
[----:B------:R-:W-:Y:S02]  /*1250*/  IMAD R8, R9, UR47, R8 ;  /* 0x0000002f09087c24 */ /* 0x000fe4000f8e0208 */
[----:B------:R-:W-:-:S05]  /*1260*/  IMAD R9, R28, UR9, R27 ;  /* 0x000000091c097c24 */ /* 0x000fca000f8e021b */
[----:B------:R-:W-:-:S13]  /*1270*/  ISETP.LT.U32.AND P5, PT, R9, UR9, PT ;  /* 0x0000000909007c0c */ /* 0x000fda000bfa1070 */
[----:B------:R-:W-:-:S05]  /*1280*/  @!P5 VIADD R9, R9, -UR9 ;  /* 0x800000090909dc36 */ /* 0x000fca0008000000 */
[----:B------:R-:W-:Y:S02]  /*1290*/  ISETP.GE.U32.AND P4, PT, R9, UR9, PT ;  /* 0x0000000909007c0c */ /* 0x000fe4000bf86070 */
[----:B------:R-:W-:Y:S02]  /*12a0*/  LOP3.LUT R9, R5, UR49, RZ, 0x3c, !PT ;  /* 0x0000003105097c12 */ /* 0x000fe4000f8e3cff */
[----:B------:R-:W-:Y:S02]  /*12b0*/  @!P5 IADD3 R11, PT, PT, R11, 0x1, RZ ;  /* 0x000000010b0bd810 */ /* 0x000fe40007ffe0ff */
[----:B------:R-:W-:Y:S01]  /*12c0*/  ISETP.GE.AND P5, PT, R9, RZ, PT ;  /* 0x000000ff0900720c */ /* 0x000fe20003fa6270 */
[----:B------:R-:W-:-:S06]  /*12d0*/  IMAD R26, R19, UR50, R26 ;  /* 0x00000032131a7c24 */ /* 0x000fcc000f8e021a */
[----:B------:R-:W-:Y:S01]  /*12e0*/  @P4 VIADD R11, R11, 0x1 ;  /* 0x000000010b0b4836 */ /* 0x000fe20000000000 */
[----:B------:R-:W-:-:S04]  /*12f0*/  SEL R29, R26, RZ, P3 ;  /* 0x000000ff1a1d7207 */ /* 0x000fc80001800000 */
[----:B------:R-:W-:Y:S01]  /*1300*/  MOV R28, R11 ;  /* 0x0000000b001c7202 */ /* 0x000fe20000000f00 */
[----:B------:R-:W-:Y:S01]  /*1310*/  IMAD R29, R29, UR51, R8 ;  /* 0x000000331d1d7c24 */ /* 0x000fe2000f8e0208 */
[----:B------:R-:W-:Y:S01]  /*1320*/  SEL R17, R17, RZ, P3 ;  /* 0x000000ff11117207 */ /* 0x000fe20001800000 */
[----:B------:R-:W0:Y:S02]  /*1330*/  LDC.64 R8, c[0x0][0x3e8] ;  /* 0x0000fa00ff087b82 */ /* 0x000e240000000a00 */
[----:B------:R-:W-:Y:S01]  /*1340*/  @!P5 IMAD.MOV R28, RZ, RZ, -R28 ;  /* 0x000000ffff1cd224 */ /* 0x000fe200078e0a1c */
[----:B------:R-:W-:Y:S01]  /*1350*/  SEL R7, R7, RZ, P3 ;  /* 0x000000ff07077207 */ /* 0x000fe20001800000 */
[----:B------:R-:W-:-:S03]  /*1360*/  IMAD R11, R17, UR51, R10 ;  /* 0x00000033110b7c24 */ /* 0x000fc6000f8e020a */
[----:B------:R-:W-:Y:S01]  /*1370*/  SEL R26, R15, R28, !P6 ;  /* 0x0000001c0f1a7207 */ /* 0x000fe20007000000 */
[----:B------:R-:W-:-:S03]  /*1380*/  IMAD R7, R7, UR51, R6 ;  /* 0x0000003307077c24 */ /* 0x000fc6000f8e0206 */
[----:B------:R-:W-:Y:S02]  /*1390*/  IADD3 R10, PT, PT, -R26, RZ, RZ ;  /* 0x000000ff1a0a7210 */ /* 0x000fe40007ffe1ff */
[----:B------:R-:W-:-:S03]  /*13a0*/  IADD3 R6, P4, PT, R7, UR38, RZ ;  /* 0x0000002607067c10 */ /* 0x000fc6000ff9e0ff */
[----:B------:R-:W-:Y:S01]  /*13b0*/  IMAD R27, R10, UR49, R5 ;  /* 0x000000310a1b7c24 */ /* 0x000fe2000f8e0205 */
[----:B------:R-:W-:-:S04]  /*13c0*/  LEA.HI.X.SX32 R7, R7, UR39, 0x1, P4 ;  /* 0x0000002707077c11 */ /* 0x000fc8000a0f0eff */
[----:B------:R-:W-:Y:S01]  /*13d0*/  IABS R30, R27 ;  /* 0x0000001b001e7213 */ /* 0x000fe20000000000 */
[----:B------:R1:W4:Y:S01]  /*13e0*/  LDG.E.U8 R17, desc[UR10][R6.64] ;  /* 0x0000000a06117981 */ /* 0x000322000c1e1100 */
[C---:B------:R-:W-:Y:S02]  /*13f0*/  IADD3 R10, P4, PT, R11.reuse, UR38, RZ ;  /* 0x000000260b0a7c10 */ /* 0x040fe4000ff9e0ff */
[----:B--2---:R-:W-:Y:S01]  /*1400*/  ISETP.NE.AND P1, PT, R2, RZ, PT ;  /* 0x000000ff0200720c */ /* 0x004fe20003f25270 */
[----:B------:R-:W-:Y:S01]  /*1410*/  IMAD.HI.U32 R28, R30, UR5, RZ ;  /* 0x000000051e1c7c27 */ /* 0x000fe2000f8e00ff */
[----:B------:R-:W-:Y:S02]  /*1420*/  SHF.R.S64 R2, RZ, 0x1e, R3 ;  /* 0x0000001eff027819 */ /* 0x000fe40000001003 */
[----:B------:R-:W-:Y:S02]  /*1430*/  LEA.HI.X.SX32 R11, R11, UR39, 0x1, P4 ;  /* 0x000000270b0b7c11 */ /* 0x000fe4000a0f0eff */
[----:B0-----:R-:W-:Y:S01]  /*1440*/  R2UR UR4, R9 ;  /* 0x00000000090472ca */ /* 0x001fe200000e0000 */
[----:B------:R-:W-:Y:S01]  /*1450*/  IMAD.MOV R9, RZ, RZ, -R28 ;  /* 0x000000ffff097224 */ /* 0x000fe200078e0a1c */
[----:B------:R-:W-:Y:S01]  /*1460*/  IADD3 R2, P4, PT, R2, UR36, RZ ;  /* 0x0000002402027c10 */ /* 0x000fe2000ff9e0ff */
[----:B------:R0:W2:Y:S01]  /*1470*/  LDG.E.U8 R19, desc[UR10][R10.64] ;  /* 0x0000000a0a137981 */ /* 0x0000a2000c1e1100 */
[----:B-1----:R-:W-:Y:S01]  /*1480*/  SHF.R.S64 R6, RZ, 0x1e, R5 ;  /* 0x0000001eff067819 */ /* 0x002fe20000001005 */
[----:B------:R-:W-:Y:S01]  /*1490*/  IMAD R9, R9, UR8, R30 ;  /* 0x0000000809097c24 */ /* 0x000fe2000f8e021e */
[----:B------:R-:W-:-:S02]  /*14a0*/  LEA.HI.X.SX32 R3, R3, UR37, 0x2, P4 ;  /* 0x0000002503037c11 */ /* 0x000fc4000a0f16ff */
[----:B------:R-:W-:-:S04]  /*14b0*/  IADD3 R6, P4, PT, R6, UR36, RZ ;  /* 0x0000002406067c10 */ /* 0x000fc8000ff9e0ff */
[----:B------:R-:W-:Y:S01]  /*14c0*/  LEA.HI.X.SX32 R7, R5, UR37, 0x2, P4 ;  /* 0x0000002505077c11 */ /* 0x000fe2000a0f16ff */
[----:B------:R1:W3:Y:S01]  /*14d0*/  LDG.E R11, desc[UR10][R2.64] ;  /* 0x0000000a020b7981 */ /* 0x0002e2000c1e1900 */
[----:B------:R-:W-:Y:S02]  /*14e0*/  ISETP.LT.U32.AND P4, PT, R9, UR8, PT ;  /* 0x0000000809007c0c */ /* 0x000fe4000bf81070 */
[----:B------:R-:W-:Y:S01]  /*14f0*/  P2R R37, PR, RZ, 0x2 ;  /* 0x00000002ff257803 */ /* 0x000fe20000000000 */
[----:B------:R1:W3:Y:S01]  /*1500*/  LDG.E R6, desc[UR10][R6.64] ;  /* 0x0000000a06067981 */ /* 0x0002e2000c1e1900 */
[----:B------:R-:W-:-:S09]  /*1510*/  LOP3.LUT R5, R27, UR50, RZ, 0x3c, !PT ;  /* 0x000000321b057c12 */ /* 0x000fd2000f8e3cff */
[----:B------:R-:W-:Y:S02]  /*1520*/  @!P4 IADD3 R9, PT, PT, R9, -UR8, RZ ;  /* 0x800000080909cc10 */ /* 0x000fe4000fffe0ff */
[----:B-----5:R-:W-:Y:S01]  /*1530*/  ISETP.NE.AND P6, PT, R4, RZ, PT ;  /* 0x000000ff0400720c */ /* 0x020fe20003fc5270 */
[----:B------:R-:W-:Y:S01]  /*1540*/  VIADD R4, R16, 0xe0 ;  /* 0x000000e010047836 */ /* 0x000fe20000000000 */
[----:B------:R-:W-:-:S04]  /*1550*/  ISETP.GE.U32.AND P1, PT, R9, UR8, PT ;  /* 0x0000000809007c0c */ /* 0x000fc8000bf26070 */
[----:B------:R-:W-:Y:S02]  /*1560*/  IABS R9, R4 ;  /* 0x0000000400097213 */ /* 0x000fe40000000000 */
[----:B------:R-:W-:-:S03]  /*1570*/  ISETP.GE.AND P5, PT, R5, RZ, PT ;  /* 0x000000ff0500720c */ /* 0x000fc60003fa6270 */
[----:B------:R-:W-:-:S05]  /*1580*/  IMAD.HI.U32 R5, R9, UR6, RZ ;  /* 0x0000000609057c27 */ /* 0x000fca000f8e00ff */
[----:B0-----:R-:W-:-:S05]  /*1590*/  IADD3 R10, PT, PT, -R5, RZ, RZ ;  /* 0x000000ff050a7210 */ /* 0x001fca0007ffe1ff */
        /* <DEDUP_REMOVED lines=10> */
[----:B------:R-:W-:Y:S01]  /*1640*/  MOV R10, R5 ;  /* 0x00000005000a7202 */ /* 0x000fe20000000f00 */
[----:B------:R-:W-:Y:S01]  /*1650*/  @P1 VIADD R28, R28, 0x1 ;  /* 0x000000011c1c1836 */ /* 0x000fe20000000000 */
[----:B------:R-:W-:-:S04]  /*1660*/  ISETP.NE.AND P6, PT, RZ, UR49, PT ;  /* 0x00000031ff007c0c */ /* 0x000fc8000bfc5270 */
[----:B------:R-:W-:-:S05]  /*1670*/  MOV R5, R28 ;  /* 0x0000001c00057202 */ /* 0x000fca0000000f00 */
[----:B------:R-:W-:Y:S01]  /*1680*/  @!P4 IMAD.MOV R10, RZ, RZ, -R10 ;  /* 0x000000ffff0ac224 */ /* 0x000fe200078e0a0a */
[----:B------:R-:W-:Y:S01]  /*1690*/  ISETP.NE.AND P1, PT, RZ, UR50, PT ;  /* 0x00000032ff007c0c */ /* 0x000fe2000bf25270 */
[----:B------:R-:W-:-:S03]  /*16a0*/  @!P5 IMAD.MOV R5, RZ, RZ, -R5 ;  /* 0x000000ffff05d224 */ /* 0x000fc600078e0a05 */
[----:B------:R-:W-:Y:S02]  /*16b0*/  SEL R10, R15, R10, !P6 ;  /* 0x0000000a0f0a7207 */ /* 0x000fe40007000000 */
[----:B------:R-:W-:-:S03]  /*16c0*/  SEL R5, R18, R5, !P1 ;  /* 0x0000000512057207 */ /* 0x000fc60004800000 */
[----:B------:R-:W-:Y:S01]  /*16d0*/  IMAD.MOV R9, RZ, RZ, -R10 ;  /* 0x000000ffff097224 */ /* 0x000fe200078e0a0a */
[----:B------:R-:W-:-:S03]  /*16e0*/  SEL R26, R26, RZ, P2 ;  /* 0x000000ff1a1a7207 */ /* 0x000fc60001000000 */
[----:B------:R-:W-:Y:S01]  /*16f0*/  IMAD R9, R9, UR49, R4 ;  /* 0x0000003109097c24 */ /* 0x000fe2000f8e0204 */
[C---:B------:R-:W-:Y:S01]  /*1700*/  IADD3 R30, PT, PT, -R5.reuse, RZ, RZ ;  /* 0x000000ff051e7210 */ /* 0x040fe20007ffe1ff */
[----:B------:R-:W-:Y:S01]  /*1710*/  IMAD R26, R26, UR46, RZ ;  /* 0x0000002e1a1a7c24 */ /* 0x000fe2000f8e02ff */
[----:B------:R-:W-:Y:S02]  /*1720*/  SEL R5, R5, RZ, P0 ;  /* 0x000000ff05057207 */ /* 0x000fe40000000000 */
[----:B-1----:R-:W-:-:S03]  /*1730*/  IABS R2, R9 ;  /* 0x0000000900027213 */ /* 0x002fc60000000000 */
[----:B------:R-:W-:Y:S02]  /*1740*/  IMAD R26, R5, UR47, R26 ;  /* 0x0000002f051a7c24 */ /* 0x000fe4000f8e021a */
        /* <DEDUP_REMOVED lines=8> */
[----:B------:R-:W5:Y:S10]  /*17d0*/  LDG.E.U8 R28, desc[UR10][R28.64] ;  /* 0x0000000a1c1c7981 */ /* 0x000f74000c1e1100 */
[----:B------:R-:W-:Y:S01]  /*17e0*/  @!P4 VIADD R2, R2, -UR8 ;  /* 0x800000080202cc36 */ /* 0x000fe20008000000 */
[----:B------:R-:W-:-:S04]  /*17f0*/  @!P4 IADD3 R5, PT, PT, R5, 0x1, RZ ;  /* 0x000000010505c810 */ /* 0x000fc80007ffe0ff */
[----:B------:R-:W-:Y:S02]  /*1800*/  ISETP.GE.U32.AND P4, PT, R2, UR8, PT ;  /* 0x0000000802007c0c */ /* 0x000fe4000bf86070 */
[----:B------:R-:W-:Y:S02]  /*1810*/  LOP3.LUT R2, R9, UR50, RZ, 0x3c, !PT ;  /* 0x0000003209027c12 */ /* 0x000fe4000f8e3cff */
[----:B------:R-:W-:-:S09]  /*1820*/  SEL R27, R27, RZ, P3 ;  /* 0x000000ff1b1b7207 */ /* 0x000fd20001800000 */
[----:B------:R-:W-:Y:S01]  /*1830*/  @P4 VIADD R5, R5, 0x1 ;  /* 0x0000000105054836 */ /* 0x000fe20000000000 */
[----:B------:R-:W-:Y:S01]  /*1840*/  ISETP.GE.AND P4, PT, R2, RZ, PT ;  /* 0x000000ff0200720c */ /* 0x000fe20003f86270 */
[----:B------:R-:W-:-:S03]  /*1850*/  IMAD R26, R27, UR51, R26 ;  /* 0x000000331b1a7c24 */ /* 0x000fc6000f8e021a */
[----:B------:R-:W-:Y:S02]  /*1860*/  MOV R27, R5 ;  /* 0x00000005001b7202 */ /* 0x000fe40000000f00 */
[----:B------:R-:W-:-:S04]  /*1870*/  SHF.R.S64 R2, RZ, 0x1e, R4 ;  /* 0x0000001eff027819 */ /* 0x000fc80000001004 */
[----:B------:R-:W-:-:S03]  /*1880*/  IADD3 R2, P5, PT, R2, UR36, RZ ;  /* 0x0000002402027c10 */ /* 0x000fc6000ffbe0ff */
[----:B------:R-:W-:Y:S01]  /*1890*/  @!P4 IMAD.MOV R27, RZ, RZ, -R27 ;  /* 0x000000ffff1bc224 */ /* 0x000fe200078e0a1b */
[----:B------:R-:W-:-:S04]  /*18a0*/  LEA.HI.X.SX32 R3, R4, UR37, 0x2, P5 ;  /* 0x0000002504037c11 */ /* 0x000fc8000a8f16ff */
[----:B------:R-:W-:Y:S02]  /*18b0*/  SEL R27, R18, R27, !P1 ;  /* 0x0000001b121b7207 */ /* 0x000fe40004800000 */
[C---:B------:R-:W-:Y:S02]  /*18c0*/  IADD3 R4, P4, PT, R26.reuse, UR38, RZ ;  /* 0x000000261a047c10 */ /* 0x040fe4000ff9e0ff */
[----:B------:R-:W-:Y:S02]  /*18d0*/  IADD3 R30, PT, PT, -R27, RZ, RZ ;  /* 0x000000ff1b1e7210 */ /* 0x000fe40007ffe1ff */
[----:B------:R-:W-:Y:S01]  /*18e0*/  LEA.HI.X.SX32 R5, R26, UR39, 0x1, P4 ;  /* 0x000000271a057c11 */ /* 0x000fe2000a0f0eff */
[----:B------:R-:W-:Y:S02]  /*18f0*/  IMAD R26, R10, UR46, RZ ;  /* 0x0000002e0a1a7c24 */ /* 0x000fe4000f8e02ff */
[----:B------:R-:W-:Y:S02]  /*1900*/  IMAD R10, R30, UR50, R9 ;  /* 0x000000321e0a7c24 */ /* 0x000fe4000f8e0209 */
[----:B------:R-:W-:Y:S01]  /*1910*/  VIADD R9, R16, 0x100 ;  /* 0x0000010010097836 */ /* 0x000fe20000000000 */
[----:B------:R0:W3:Y:S04]  /*1920*/  LDG.E.U8 R29, desc[UR10][R4.64] ;  /* 0x0000000a041d7981 */ /* 0x0000e8000c1e1100 */
[----:B------:R-:W-:-:S02]  /*1930*/  IABS R7, R9 ;  /* 0x0000000900077213 */ /* 0x000fc40000000000 */
[----:B------:R-:W-:-:S03]  /*1940*/  SEL R27, R27, RZ, P0 ;  /* 0x000000ff1b1b7207 */ /* 0x000fc60000000000 */
[----:B0-----:R-:W-:-:S04]  /*1950*/  IMAD.HI.U32 R4, R7, UR6, RZ ;  /* 0x0000000607047c27 */ /* 0x001fc8000f8e00ff */
[----:B------:R-:W-:Y:S01]  /*1960*/  IMAD R27, R27, UR47, R26 ;  /* 0x0000002f1b1b7c24 */ /* 0x000fe2000f8e021a */
[----:B------:R-:W-:-:S05]  /*1970*/  IADD3 R26, PT, PT, -R4, RZ, RZ ;  /* 0x000000ff041a7210 */ /* 0x000fca0007ffe1ff */
[----:B------:R-:W-:Y:S01]  /*1980*/  IMAD R5, R26, UR9, R7 ;  /* 0x000000091a057c24 */ /* 0x000fe2000f8e0207 */
[----:B------:R-:W-:Y:S01]  /*1990*/  SEL R10, R10, RZ, P3 ;  /* 0x000000ff0a0a7207 */ /* 0x000fe20001800000 */
[----:B------:R0:W3:Y:S03]  /*19a0*/  LDG.E R7, desc[UR10][R2.64] ;  /* 0x0000000a02077981 */ /* 0x0000e6000c1e1900 */
        /* <DEDUP_REMOVED lines=10> */
[----:B------:R-:W-:Y:S02]  /*1a50*/  IMAD R31, R4, UR49, R9 ;  /* 0x00000031041f7c24 */ /* 0x000fe4000f8e0209 */
[----:B------:R-:W-:-:S03]  /*1a60*/  IMAD R10, R10, UR51, R27 ;  /* 0x000000330a0a7c24 */ /* 0x000fc6000f8e021b */
[----:B------:R-:W-:Y:S02]  /*1a70*/  IABS R5, R31 ;  /* 0x0000001f00057213 */ /* 0x000fe40000000000 */
[----:B------:R-:W-:-:S03]  /*1a80*/  IADD3 R26, P4, PT, R10, UR38, RZ ;  /* 0x000000260a1a7c10 */ /* 0x000fc6000ff9e0ff */
[----:B------:R-:W-:Y:S01]  /*1a90*/  IMAD.HI.U32 R4, R5, UR5, RZ ;  /* 0x0000000505047c27 */ /* 0x000fe2000f8e00ff */
[----:B------:R-:W-:-:S04]  /*1aa0*/  LEA.HI.X.SX32 R27, R10, UR39, 0x1, P4 ;  /* 0x000000270a1b7c11 */ /* 0x000fc8000a0f0eff */
[----:B------:R-:W-:Y:S01]  /*1ab0*/  IADD3 R10, PT, PT, -R4, RZ, RZ ;  /* 0x000000ff040a7210 */ /* 0x000fe20007ffe1ff */
[----:B------:R1:W3:Y:S04]  /*1ac0*/  LDG.E.U8 R26, desc[UR10][R26.64] ;  /* 0x0000000a1a1a7981 */ /* 0x0002e8000c1e1100 */
        /* <DEDUP_REMOVED lines=12> */
[----:B------:R-:W-:Y:S01]  /*1b90*/  IMAD.MOV R2, RZ, RZ, -R4 ;  /* 0x000000ffff027224 */ /* 0x000fe200078e0a04 */
[----:B------:R-:W-:Y:S01]  /*1ba0*/  SEL R4, R4, RZ, P0 ;  /* 0x000000ff04047207 */ /* 0x000fe20000000000 */
[----:B------:R-:W-:Y:S02]  /*1bb0*/  IMAD R3, R3, UR46, RZ ;  /* 0x0000002e03037c24 */ /* 0x000fe4000f8e02ff */
[----:B------:R-:W-:Y:S01]  /*1bc0*/  IMAD R2, R2, UR50, R31 ;  /* 0x0000003202027c24 */ /* 0x000fe2000f8e021f */
[----:B------:R-:W-:Y:S01]  /*1bd0*/  IABS R30, R10 ;  /* 0x0000000a001e7213 */ /* 0x000fe20000000000 */
[----:B------:R-:W-:Y:S01]  /*1be0*/  IMAD R3, R4, UR47, R3 ;  /* 0x0000002f04037c24 */ /* 0x000fe2000f8e0203 */
[----:B------:R-:W-:Y:S02]  /*1bf0*/  SHF.R.S64 R4, RZ, 0x1e, R9 ;  /* 0x0000001eff047819 */ /* 0x000fe40000001009 */
[----:B------:R-:W-:Y:S01]  /*1c00*/  SEL R2, R2, RZ, P3 ;  /* 0x000000ff02027207 */ /* 0x000fe20001800000 */
[----:B-1----:R-:W-:Y:S01]  /*1c10*/  IMAD.HI.U32 R27, R30, UR6, RZ ;  /* 0x000000061e1b7c27 */ /* 0x002fe2000f8e00ff */
[----:B------:R-:W-:-:S03]  /*1c20*/  IADD3 R4, P4, PT, R4, UR36, RZ ;  /* 0x0000002404047c10 */ /* 0x000fc6000ff9e0ff */
[----:B------:R-:W-:Y:S02]  /*1c30*/  IMAD R3, R2, UR51, R3 ;  /* 0x0000003302037c24 */ /* 0x000fe4000f8e0203 */
[----:B------:R-:W-:Y:S01]  /*1c40*/  IMAD.MOV R33, RZ, RZ, -R27 ;  /* 0x000000ffff217224 */ /* 0x000fe200078e0a1b */
[----:B------:R-:W-:Y:S02]  /*1c50*/  LEA.HI.X.SX32 R5, R9, UR37, 0x2, P4 ;  /* 0x0000002509057c11 */ /* 0x000fe4000a0f16ff */
[----:B------:R-:W-:Y:S01]  /*1c60*/  IADD3 R2, P4, PT, R3, UR38, RZ ;  /* 0x0000002603027c10 */ /* 0x000fe2000ff9e0ff */
        /* <DEDUP_REMOVED lines=42> */
[----:B------:R0:W3:Y:S03]  /*1f10*/  LDG.E R10, desc[UR10][R4.64] ;  /* 0x0000000a040a7981 */ /* 0x0000e6000c1e1900 */
[----:B------:R-:W-:Y:S02]  /*1f20*/  LEA.HI.X.SX32 R3, R3, UR39, 0x1, P4 ;  /* 0x0000002703037c11 */ /* 0x000fe4000a0f0eff */
[----:B----4-:R-:W-:Y:S01]  /*1f30*/  ISETP.NE.AND P4, PT, R17, RZ, PT ;  /* 0x000000ff1100720c */ /* 0x010fe20003f85270 */
[----:B------:R-:W-:-:S02]  /*1f40*/  IMAD.HI.U32 R17, R27, UR6, RZ ;  /* 0x000000061b117c27 */ /* 0x000fc4000f8e00ff */
        /* <DEDUP_REMOVED lines=33> */
[----:B------:R-:W-:Y:S01]  /*2160*/  IABS R4, R16 ;  /* 0x0000001000047213 */ /* 0x000fe20000000000 */
[----:B------:R-:W-:-:S03]  /*2170*/  IMAD R2, R2, UR47, R5 ;  /* 0x0000002f02027c24 */ /* 0x000fc6000f8e0205 */
[----:B------:R-:W-:-:S05]  /*2180*/  SEL R3, R3, RZ, P3 ;  /* 0x000000ff03037207 */ /* 0x000fca0001800000 */
[----:B------:R-:W-:Y:S02]  /*2190*/  IMAD R17, R3, UR51, R2 ;  /* 0x0000003303117c24 */ /* 0x000fe4000f8e0202 */
[----:B------:R-:W-:Y:S01]  /*21a0*/  IMAD.HI.U32 R3, R4, UR6, RZ ;  /* 0x0000000604037c27 */ /* 0x000fe2000f8e00ff */
[----:B--2---:R-:W-:-:S04]  /*21b0*/  ISETP.NE.AND P4, PT, R19, RZ, PT ;  /* 0x000000ff1300720c */ /* 0x004fc80003f85270 */
[----:B------:R-:W-:Y:S02]  /*21c0*/  IADD3 R5, PT, PT, -R3, RZ, RZ ;  /* 0x000000ff03057210 */ /* 0x000fe40007ffe1ff */
[----:B------:R-:W-:Y:S02]  /*21d0*/  P2R R27, PR, RZ, 0x10 ;  /* 0x00000010ff1b7803 */ /* 0x000fe40000000000 */
[----:B-----5:R-:W-:Y:S01]  /*21e0*/  ISETP.NE.AND P4, PT, R28, RZ, PT ;  /* 0x000000ff1c00720c */ /* 0x020fe20003f85270 */
[----:B------:R-:W-:-:S03]  /*21f0*/  IMAD R4, R5, UR9, R4 ;  /* 0x0000000905047c24 */ /* 0x000fc6000f8e0204 */
[----:B------:R-:W-:Y:S02]  /*2200*/  P2R R30, PR, RZ, 0x10 ;  /* 0x00000010ff1e7803 */ /* 0x000fe40000000000 */
[----:B------:R-:W-:Y:S01]  /*2210*/  ISETP.LT.U32.AND P4, PT, R4, UR9, PT ;  /* 0x0000000904007c0c */ /* 0x000fe2000bf81070 */
[----:B------:R-:W-:-:S05]  /*2220*/  VIADD R2, R16, 0x140 ;  /* 0x0000014010027836 */ /* 0x000fca0000000000 */
[----:B------:R-:W-:-:S07]  /*2230*/  IABS R5, R2 ;  /* 0x0000000200057213 */ /* 0x000fce0000000000 */
[----:B------:R-:W-:Y:S01]  /*2240*/  @!P4 IADD3 R4, PT, PT, R4, -UR9, RZ ;  /* 0x800000090404cc10 */ /* 0x000fe2000fffe0ff */
[----:B------:R-:W-:-:S03]  /*2250*/  @!P4 VIADD R3, R3, 0x1 ;  /* 0x000000010303c836 */ /* 0x000fc60000000000 */
[----:B------:R-:W-:Y:S01]  /*2260*/  ISETP.GE.U32.AND P4, PT, R4, UR9, PT ;  /* 0x0000000904007c0c */ /* 0x000fe2000bf86070 */
        /* <DEDUP_REMOVED lines=8> */
[----:B------:R-:W-:Y:S01]  /*22f0*/  ISETP.GE.U32.AND P5, PT, R5, UR9, PT ;  /* 0x0000000905007c0c */ /* 0x000fe2000bfa6070 */
[----:B------:R-:W-:-:S05]  /*2300*/  VIADD R5, R16, 0x180 ;  /* 0x0000018010057836 */ /* 0x000fca0000000000 */
[----:B------:R-:W-:-:S05]  /*2310*/  IABS R19, R5 ;  /* 0x0000000500137213 */ /* 0x000fca0000000000 */
[----:B------:R-:W-:-:S05]  /*2320*/  IMAD.HI.U32 R5, R19, UR6, RZ ;  /* 0x0000000613057c27 */ /* 0x000fca000f8e00ff */
[----:B------:R-:W-:-:S05]  /*2330*/  IADD3 R28, PT, PT, -R5, RZ, RZ ;  /* 0x000000ff051c7210 */ /* 0x000fca0007ffe1ff */
[----:B------:R-:W-:-:S05]  /*2340*/  IMAD R19, R28, UR9, R19 ;  /* 0x000000091c137c24 */ /* 0x000fca000f8e0213 */
[----:B------:R-:W-:Y:S01]  /*2350*/  ISETP.LT.U32.AND P6, PT, R19, UR9, PT ;  /* 0x0000000913007c0c */ /* 0x000fe2000bfc1070 */
[----:B------:R-:W-:-:S12]  /*2360*/  @P4 VIADD R3, R3, 0x1 ;  /* 0x0000000103034836 */ /* 0x000fd80000000000 */
[----:B------:R-:W-:-:S05]  /*2370*/  @!P6 VIADD R19, R19, -UR9 ;  /* 0x800000091313ec36 */ /* 0x000fca0008000000 */
[----:B------:R-:W-:Y:S02]  /*2380*/  ISETP.GE.U32.AND P4, PT, R19, UR9, PT ;  /* 0x0000000913007c0c */ /* 0x000fe4000bf86070 */
[----:B------:R-:W-:Y:S02]  /*2390*/  @!P6 IADD3 R5, PT, PT, R5, 0x1, RZ ;  /* 0x000000010505e810 */ /* 0x000fe40007ffe0ff */
[----:B------:R-:W-:-:S09]  /*23a0*/  LOP3.LUT R19, R16, UR49, RZ, 0x3c, !PT ;  /* 0x0000003110137c12 */ /* 0x000fd2000f8e3cff */
[----:B------:R-:W-:Y:S01]  /*23b0*/  @P4 VIADD R5, R5, 0x1 ;  /* 0x0000000105054836 */ /* 0x000fe20000000000 */
[----:B------:R-:W-:Y:S02]  /*23c0*/  ISETP.GE.AND P4, PT, R19, RZ, PT ;  /* 0x000000ff1300720c */ /* 0x000fe40003f86270 */
[----:B------:R-:W-:Y:S02]  /*23d0*/  LOP3.LUT R19, R2, UR49, RZ, 0x3c, !PT ;  /* 0x0000003102137c12 */ /* 0x000fe4000f8e3cff */
[----:B------:R-:W-:-:S09]  /*23e0*/  @P5 IADD3 R4, PT, PT, R4, 0x1, RZ ;  /* 0x0000000104045810 */ /* 0x000fd20007ffe0ff */
[----:B------:R-:W-:Y:S02]  /*23f0*/  @!P4 IADD3 R3, PT, PT, -R3, RZ, RZ ;  /* 0x000000ff0303c210 */ /* 0x000fe40007ffe1ff */
[----:B------:R-:W-:Y:S02]  /*2400*/  ISETP.GE.AND P4, PT, R19, RZ, PT ;  /* 0x000000ff1300720c */ /* 0x000fe40003f86270 */
[----:B------:R-:W-:-:S04]  /*2410*/  IADD3 R19, PT, PT, R16, 0x180, RZ ;  /* 0x0000018010137810 */ /* 0x000fc80007ffe0ff */
[----:B------:R-:W-:-:S07]  /*2420*/  LOP3.LUT R28, R19, UR49, RZ, 0x3c, !PT ;  /* 0x00000031131c7c12 */ /* 0x000fce000f8e3cff */
[----:B------:R-:W-:Y:S01]  /*2430*/  @!P4 IMAD.MOV R4, RZ, RZ, -R4 ;  /* 0x000000ffff04c224 */ /* 0x000fe200078e0a04 */
[----:B------:R-:W-:Y:S02]  /*2440*/  ISETP.GE.AND P4, PT, R28, RZ, PT ;  /* 0x000000ff1c00720c */ /* 0x000fe40003f86270 */
[----:B------:R-:W-:-:S04]  /*2450*/  ISETP.NE.AND P6, PT, RZ, UR49, PT ;  /* 0x00000031ff007c0c */ /* 0x000fc8000bfc5270 */
[C---:B------:R-:W-:Y:S02]  /*2460*/  SEL R29, R15.reuse, R3, !P6 ;  /* 0x000000030f1d7207 */ /* 0x040fe40007000000 */
[----:B------:R-:W-:-:S05]  /*2470*/  SEL R3, R15, R4, !P6 ;  /* 0x000000040f037207 */ /* 0x000fca0007000000 */
        /* <DEDUP_REMOVED lines=45> */
[----:B------:R-:W-:Y:S01]  /*2750*/  IADD3 R33, PT, PT, -R29, RZ, RZ ;  /* 0x000000ff1d217210 */ /* 0x000fe20007ffe1ff */
[----:B------:R-:W-:-:S03]  /*2760*/  IMAD R4, R4, UR47, R5 ;  /* 0x0000002f04047c24 */ /* 0x000fc6000f8e0205 */
[----:B------:R-:W-:Y:S01]  /*2770*/  SEL R3, R3, RZ, P3 ;  /* 0x000000ff03037207 */ /* 0x000fe20001800000 */
[----:B------:R-:W-:-:S04]  /*2780*/  IMAD R35, R33, UR49, R16 ;  /* 0x0000003121237c24 */ /* 0x000fc8000f8e0210 */
[----:B------:R-:W-:Y:S01]  /*2790*/  IMAD R3, R3, UR51, R4 ;  /* 0x0000003303037c24 */ /* 0x000fe2000f8e0204 */
[----:B------:R-:W-:Y:S02]  /*27a0*/  SHF.R.S64 R4, RZ, 0x1e, R2 ;  /* 0x0000001eff047819 */ /* 0x000fe40000001002 */
[----:B------:R-:W-:Y:S02]  /*27b0*/  IABS R33, R35 ;  /* 0x0000002300217213 */ /* 0x000fe40000000000 */
[----:B------:R-:W-:-:S03]  /*27c0*/  IADD3 R4, P4, PT, R4, UR36, RZ ;  /* 0x0000002404047c10 */ /* 0x000fc6000ff9e0ff */
[----:B------:R-:W-:Y:S01]  /*27d0*/  IMAD.HI.U32 R32, R33, UR5, RZ ;  /* 0x0000000521207c27 */ /* 0x000fe2000f8e00ff */
[----:B------:R-:W-:-:S03]  /*27e0*/  LEA.HI.X.SX32 R5, R2, UR37, 0x2, P4 ;  /* 0x0000002502057c11 */ /* 0x000fc6000a0f16ff */
[----:B------:R-:W-:Y:S01]  /*27f0*/  IMAD.MOV R40, RZ, RZ, -R32 ;  /* 0x000000ffff287224 */ /* 0x000fe200078e0a20 */
[C---:B------:R-:W-:Y:S01]  /*2800*/  IADD3 R2, P4, PT, R3.reuse, UR38, RZ ;  /* 0x0000002603027c10 */ /* 0x040fe2000ff9e0ff */
[----:B------:R0:W2:Y:S03]  /*2810*/  LDG.E R15, desc[UR10][R4.64] ;  /* 0x0000000a040f7981 */ /* 0x0000a6000c1e1900 */
[----:B------:R-:W-:-:S05]  /*2820*/  LEA.HI.X.SX32 R3, R3, UR39, 0x1, P4 ;  /* 0x0000002703037c11 */ /* 0x000fca000a0f0eff */
[----:B------:R1:W3:Y:S01]  /*2830*/  LDG.E.U8 R28, desc[UR10][R2.64] ;  /* 0x0000000a021c7981 */ /* 0x0002e2000c1e1100 */
[----:B0-----:R-:W-:-:S05]  /*2840*/  IMAD R4, R40, UR8, R33 ;  /* 0x0000000828047c24 */ /* 0x001fca000f8e0221 */
[----:B------:R-:W-:-:S13]  /*2850*/  ISETP.LT.U32.AND P4, PT, R4, UR8, PT ;  /* 0x0000000804007c0c */ /* 0x000fda000bf81070 */
[----:B------:R-:W-:Y:S01]  /*2860*/  @!P4 IADD3 R4, PT, PT, R4, -UR8, RZ ;  /* 0x800000080404cc10 */ /* 0x000fe2000fffe0ff */
[----:B------:R-:W-:-:S03]  /*2870*/  @!P4 VIADD R32, R32, 0x1 ;  /* 0x000000012020c836 */ /* 0x000fc60000000000 */
[----:B------:R-:W-:Y:S02]  /*2880*/  ISETP.GE.U32.AND P4, PT, R4, UR8, PT ;  /* 0x0000000804007c0c */ /* 0x000fe4000bf86070 */
[----:B-1----:R-:W-:-:S11]  /*2890*/  LOP3.LUT R2, R35, UR50, RZ, 0x3c, !PT ;  /* 0x0000003223027c12 */ /* 0x002fd6000f8e3cff */
        /* <DEDUP_REMOVED lines=11> */
[----:B------:R-:W-:-:S05]  /*2950*/  IMAD R2, R2, UR51, R29 ;  /* 0x0000003302027c24 */ /* 0x000fca000f8e021d */
[----:B------:R-:W-:-:S04]  /*2960*/  IADD3 R4, P4, PT, R2, UR38, RZ ;  /* 0x0000002602047c10 */ /* 0x000fc8000ff9e0ff */
[----:B------:R-:W-:Y:S02]  /*2970*/  LEA.HI.X.SX32 R5, R2, UR39, 0x1, P4 ;  /* 0x0000002702057c11 */ /* 0x000fe4000a0f0eff */
[----:B------:R-:W-:Y:S01]  /*2980*/  SHF.R.S64 R2, RZ, 0x1e, R16 ;  /* 0x0000001eff027819 */ /* 0x000fe20000001010 */
[----:B------:R-:W-:Y:S02]  /*2990*/  VIADD R33, R16, 0x1a0 ;  /* 0x000001a010217836 */ /* 0x000fe40000000000 */
[----:B------:R0:W5:Y:S01]  /*29a0*/  LDG.E.U8 R29, desc[UR10][R4.64] ;  /* 0x0000000a041d7981 */ /* 0x000162000c1e1100 */
[----:B------:R-:W-:-:S04]  /*29b0*/  IADD3 R2, P4, PT, R2, UR36, RZ ;  /* 0x0000002402027c10 */ /* 0x000fc8000ff9e0ff */
[----:B------:R-:W-:Y:S02]  /*29c0*/  LEA.HI.X.SX32 R3, R16, UR37, 0x2, P4 ;  /* 0x0000002510037c11 */ /* 0x000fe4000a0f16ff */
[----:B------:R-:W-:Y:S02]  /*29d0*/  ISETP.NE.AND P4, PT, R31, RZ, PT ;  /* 0x000000ff1f00720c */ /* 0x000fe40003f85270 */
        /* <DEDUP_REMOVED lines=8> */
[----:B------:R-:W-:Y:S02]  /*2a60*/  ISETP.NE.AND P5, PT, R26, RZ, PT ;  /* 0x000000ff1a00720c */ /* 0x000fe40003fa5270 */
[----:B------:R0:W2:Y:S02]  /*2a70*/  LDG.E R26, desc[UR10][R2.64] ;  /* 0x0000000a021a7981 */ /* 0x0000a4000c1e1900 */
[----:B0-----:R-:W-:-:S07]  /*2a80*/  LOP3.LUT R2, R33, UR49, RZ, 0x3c, !PT ;  /* 0x0000003121027c12 */ /* 0x001fce000f8e3cff */
[----:B------:R-:W-:Y:S01]  /*2a90*/  @P6 VIADD R4, R4, 0x1 ;  /* 0x0000000104046836 */ /* 0x000fe20000000000 */
[----:B------:R-:W-:Y:S02]  /*2aa0*/  ISETP.GE.AND P6, PT, R2, RZ, PT ;  /* 0x000000ff0200720c */ /* 0x000fe40003fc6270 */
[----:B------:R-:W-:Y:S02]  /*2ab0*/  P2R R32, PR, RZ, 0x20 ;  /* 0x00000020ff207803 */ /* 0x000fe40000000000 */
[----:B------:R-:W-:Y:S02]  /*2ac0*/  ISETP.NE.AND P5, PT, RZ, UR49, PT ;  /* 0x00000031ff007c0c */ /* 0x000fe4000bfa5270 */
[----:B------:R-:W-:-:S07]  /*2ad0*/  LOP3.LUT R3, RZ, UR49, RZ, 0x33, !PT ;  /* 0x00000031ff037c12 */ /* 0x000fce000f8e33ff */
        /* <DEDUP_REMOVED lines=22> */
[----:B------:R-:W-:Y:S02]  /*2c40*/  P2R R35, PR, RZ, 0x10 ;  /* 0x00000010ff237803 */ /* 0x000fe40000000000 */
[----:B------:R-:W-:Y:S01]  /*2c50*/  ISETP.NE.AND P4, PT, R36, RZ, PT ;  /* 0x000000ff2400720c */ /* 0x000fe20003f85270 */
[----:B------:R-:W-:Y:S01]  /*2c60*/  IMAD R3, R3, UR47, R4 ;  /* 0x0000002f03037c24 */ /* 0x000fe2000f8e0204 */
[----:B------:R-:W-:Y:S02]  /*2c70*/  SEL R2, R2, RZ, P3 ;  /* 0x000000ff02027207 */ /* 0x000fe40001800000 */
[----:B------:R-:W-:-:S02]  /*2c80*/  P2R R36, PR, RZ, 0x10 ;  /* 0x00000010ff247803 */ /* 0x000fc40000000000 */
[----:B------:R-:W-:Y:S01]  /*2c90*/  ISETP.NE.AND P4, PT, R37, RZ, PT ;  /* 0x000000ff2500720c */ /* 0x000fe20003f85270 */
[----:B------:R-:W-:Y:S01]  /*2ca0*/  IMAD R37, R2, UR51, R3 ;  /* 0x0000003302257c24 */ /* 0x000fe2000f8e0203 */
[----:B------:R-:W-:-:S04]  /*2cb0*/  IADD3 R3, PT, PT, R16, 0x160, RZ ;  /* 0x0000016010037810 */ /* 0x000fc80007ffe0ff */
[----:B------:R-:W-:-:S04]  /*2cc0*/  SHF.R.S64 R2, RZ, 0x1e, R3 ;  /* 0x0000001eff027819 */ /* 0x000fc80000001003 */
[----:B------:R-:W-:Y:S02]  /*2cd0*/  IADD3 R2, P1, PT, R2, UR36, RZ ;  /* 0x0000002402027c10 */ /* 0x000fe4000ff3e0ff */
[----:B------:R-:W-:Y:S02]  /*2ce0*/  R2UR UR6, R20 ;  /* 0x00000000140672ca */ /* 0x000fe400000e0000 */
[----:B------:R-:W-:Y:S02]  /*2cf0*/  LEA.HI.X.SX32 R3, R3, UR37, 0x2, P1 ;  /* 0x0000002503037c11 */ /* 0x000fe400088f16ff */
[----:B------:R-:W-:Y:S02]  /*2d00*/  R2UR UR7, R21 ;  /* 0x00000000150772ca */ /* 0x000fe400000e0000 */
[----:B------:R-:W-:-:S04]  /*2d10*/  IADD3 R4, P1, PT, R17, UR38, RZ ;  /* 0x0000002611047c10 */ /* 0x000fc8000ff3e0ff */
[----:B------:R-:W-:Y:S01]  /*2d20*/  LEA.HI.X.SX32 R5, R17, UR39, 0x1, P1 ;  /* 0x0000002711057c11 */ /* 0x000fe200088f0eff */
[----:B------:R-:W-:Y:S01]  /*2d30*/  VIADD R17, R16, 0x180 ;  /* 0x0000018010117836 */ /* 0x000fe20000000000 */
[----:B----4-:R-:W-:-:S04]  /*2d40*/  ISETP.NE.AND P0, PT, R34, RZ, PT ;  /* 0x000000ff2200720c */ /* 0x010fc80003f05270 */
[----:B------:R-:W-:Y:S01]  /*2d50*/  SHF.R.S64 R16, RZ, 0x1e, R17 ;  /* 0x0000001eff107819 */ /* 0x000fe20000001011 */
[----:B------:R0:W4:Y:S03]  /*2d60*/  LDG.E.U8 R34, desc[UR6][R4.64] ;  /* 0x0000000604227981 */ /* 0x000126000c1e1100 */
[----:B------:R-:W-:Y:S01]  /*2d70*/  IADD3 R16, P1, PT, R16, UR36, RZ ;  /* 0x0000002410107c10 */ /* 0x000fe2000ff3e0ff */
[----:B------:R1:W4:Y:S01]  /*2d80*/  LDG.E R31, desc[UR6][R2.64] ;  /* 0x00000006021f7981 */ /* 0x000322000c1e1900 */
[----:B0-----:R-:W-:Y:S02]  /*2d90*/  IADD3 R4, P3, PT, R37, UR38, RZ ;  /* 0x0000002625047c10 */ /* 0x001fe4000ff7e0ff */
[----:B------:R-:W-:Y:S02]  /*2da0*/  LEA.HI.X.SX32 R17, R17, UR37, 0x2, P1 ;  /* 0x0000002511117c11 */ /* 0x000fe400088f16ff */
[----:B------:R-:W-:-:S02]  /*2db0*/  LEA.HI.X.SX32 R5, R37, UR39, 0x1, P3 ;  /* 0x0000002725057c11 */ /* 0x000fc400098f0eff */
[C---:B------:R-:W-:Y:S02]  /*2dc0*/  IADD3 R18, P1, PT, R19.reuse, UR38, RZ ;  /* 0x0000002613127c10 */ /* 0x040fe4000ff3e0ff */
[----:B-1----:R-:W-:Y:S01]  /*2dd0*/  SHF.R.S64 R2, RZ, 0x1e, R33 ;  /* 0x0000001eff027819 */ /* 0x002fe20000001021 */
[----:B------:R0:W4:Y:S01]  /*2de0*/  LDG.E.U8 R4, desc[UR6][R4.64] ;  /* 0x0000000604047981 */ /* 0x000122000c1e1100 */
[----:B------:R-:W-:Y:S02]  /*2df0*/  LEA.HI.X.SX32 R19, R19, UR39, 0x1, P1 ;  /* 0x0000002713137c11 */ /* 0x000fe400088f0eff */
[----:B------:R-:W-:Y:S01]  /*2e00*/  IADD3 R2, P2, PT, R2, UR36, RZ ;  /* 0x0000002402027c10 */ /* 0x000fe2000ff5e0ff */
[----:B------:R-:W4:Y:S03]  /*2e10*/  LDG.E R17, desc[UR6][R16.64] ;  /* 0x0000000610117981 */ /* 0x000f26000c1e1900 */
[----:B------:R-:W-:Y:S01]  /*2e20*/  LEA.HI.X.SX32 R3, R33, UR37, 0x2, P2 ;  /* 0x0000002521037c11 */ /* 0x000fe200090f16ff */
[----:B------:R1:W4:Y:S04]  /*2e30*/  LDG.E.U8 R19, desc[UR6][R18.64] ;  /* 0x0000000612137981 */ /* 0x000328000c1e1100 */
[----:B------:R2:W4:Y:S01]  /*2e40*/  LDG.E R2, desc[UR6][R2.64] ;  /* 0x0000000602027981 */ /* 0x000522000c1e1900 */
[----:B---3--:R-:W-:Y:S01]  /*2e50*/  ISETP.NE.AND P1, PT, R28, RZ, PT ;  /* 0x000000ff1c00720c */ /* 0x008fe20003f25270 */
[----:B------:R-:W-:Y:S01]  /*2e60*/  FMUL R13, R13, UR4 ;  /* 0x000000040d0d7c20 */ /* 0x000fe20008400000 */
[----:B------:R-:W-:Y:S01]  /*2e70*/  ISETP.NE.AND P5, PT, R38, RZ, PT ;  /* 0x000000ff2600720c */ /* 0x000fe20003fa5270 */
[----:B------:R-:W-:Y:S01]  /*2e80*/  FMUL R11, R11, UR4 ;  /* 0x000000040b0b7c20 */ /* 0x000fe20008400000 */
[----:B------:R-:W-:Y:S01]  /*2e90*/  ISETP.NE.AND P3, PT, R30, RZ, PT ;  /* 0x000000ff1e00720c */ /* 0x000fe20003f65270 */
[----:B0-----:R-:W-:Y:S01]  /*2ea0*/  FMUL R5, R6, UR4 ;  /* 0x0000000406057c20 */ /* 0x001fe20008400000 */
[----:B------:R-:W-:Y:S01]  /*2eb0*/  ISETP.NE.AND P6, PT, R39, RZ, PT ;  /* 0x000000ff2700720c */ /* 0x000fe20003fc5270 */
[----:B------:R-:W-:-:S03]  /*2ec0*/  FMUL R7, R7, UR4 ;  /* 0x0000000407077c20 */ /* 0x000fc60008400000 */
[----:B------:R-:W-:Y:S02]  /*2ed0*/  FSEL R6, R5, R8, P6 ;  /* 0x0000000805067208 */ /* 0x000fe40003000000 */
[----:B-----5:R-:W-:Y:S01]  /*2ee0*/  ISETP.NE.AND P2, PT, R29, RZ, PT ;  /* 0x000000ff1d00720c */ /* 0x020fe20003f45270 */
[----:B------:R-:W-:-:S05]  /*2ef0*/  FMUL R29, R14, UR4 ;  /* 0x000000040e1d7c20 */ /* 0x000fca0008400000 */
[----:B------:R-:W-:Y:S02]  /*2f00*/  FSEL R28, R29, R8, P4 ;  /* 0x000000081d1c7208 */ /* 0x000fe40002000000 */
[----:B------:R-:W-:-:S04]  /*2f10*/  ISETP.NE.AND P4, PT, R36, RZ, PT ;  /* 0x000000ff2400720c */ /* 0x000fc80003f85270 */
[----:B-1----:R-:W-:Y:S01]  /*2f20*/  FSEL R18, R13, R8, P4 ;  /* 0x000000080d127208 */ /* 0x002fe20002000000 */
[----:B------:R-:W-:-:S05]  /*2f30*/  FMUL R13, R12, UR4 ;  /* 0x000000040c0d7c20 */ /* 0x000fca0008400000 */
[-C--:B------:R-:W-:Y:S02]  /*2f40*/  FSEL R16, R13, R8.reuse, P5 ;  /* 0x000000080d107208 */ /* 0x080fe40002800000 */
[----:B------:R-:W-:Y:S02]  /*2f50*/  FSEL R36, R11, R8, P3 ;  /* 0x000000080b247208 */ /* 0x000fe40001800000 */
[----:B------:R-:W-:Y:S01]  /*2f60*/  ISETP.NE.AND P5, PT, R32, RZ, PT ;  /* 0x000000ff2000720c */ /* 0x000fe20003fa5270 */
[----:B--2---:R-:W-:-:S05]  /*2f70*/  FMUL R13, R26, UR4 ;  /* 0x000000041a0d7c20 */ /* 0x004fca0008400000 */
[----:B------:R-:W-:Y:S02]  /*2f80*/  FSEL R26, R13, R8, P2 ;  /* 0x000000080d1a7208 */ /* 0x000fe40001000000 */
[----:B------:R-:W-:Y:S02]  /*2f90*/  ISETP.NE.AND P2, PT, R27, RZ, PT ;  /* 0x000000ff1b00720c */ /* 0x000fe40003f45270 */
[----:B------:R-:W-:Y:S01]  /*2fa0*/  FMNMX R27, R26, -INF , !PT ;  /* 0xff8000001a1b7809 */ /* 0x000fe20007800000 */
[----:B------:R-:W-:-:S03]  /*2fb0*/  FMUL R13, R0, UR4 ;  /* 0x00000004000d7c20 */ /* 0x000fc60008400000 */
[----:B------:R-:W-:-:S04]  /*2fc0*/  FMNMX R27, R27, R28, !PT ;  /* 0x0000001c1b1b7209 */ /* 0x000fc80007800000 */
[----:B------:R-:W-:Y:S02]  /*2fd0*/  FMNMX R27, R27, R18, !PT ;  /* 0x000000121b1b7209 */ /* 0x000fe40007800000 */
[----:B------:R-:W-:Y:S02]  /*2fe0*/  FSEL R30, R13, R8, P2 ;  /* 0x000000080d1e7208 */ /* 0x000fe40001000000 */
[----:B------:R-:W-:-:S04]  /*2ff0*/  FMNMX R27, R27, R16, !PT ;  /* 0x000000101b1b7209 */ /* 0x000fc80007800000 */
[----:B------:R-:W-:Y:S01]  /*3000*/  FMNMX R27, R27, R30, !PT ;  /* 0x0000001e1b1b7209 */ /* 0x000fe20007800000 */
[----:B------:R-:W-:-:S03]  /*3010*/  FMUL R9, R9, UR4 ;  /* 0x0000000409097c20 */ /* 0x000fc60008400000 */
[----:B------:R-:W-:Y:S02]  /*3020*/  FMNMX R27, R27, R36, !PT ;  /* 0x000000241b1b7209 */ /* 0x000fe40007800000 */
[----:B------:R-:W-:Y:S02]  /*3030*/  ISETP.NE.AND P4, PT, R35, RZ, PT ;  /* 0x000000ff2300720c */ /* 0x000fe40003f85270 */
[----:B------:R-:W-:Y:S01]  /*3040*/  FMNMX R27, R27, R6, !PT ;  /* 0x000000061b1b7209 */ /* 0x000fe20007800000 */
[----:B------:R-:W-:Y:S01]  /*3050*/  FMUL R3, R10, UR4 ;  /* 0x000000040a037c20 */ /* 0x000fe20008400000 */
[----:B------:R-:W-:Y:S01]  /*3060*/  FSEL R32, R9, R8, P4 ;  /* 0x0000000809207208 */ /* 0x000fe20002000000 */
[----:B------:R-:W-:-:S03]  /*3070*/  FMUL R15, R15, UR4 ;  /* 0x000000040f0f7c20 */ /* 0x000fc60008400000 */
[-C--:B------:R-:W-:Y:S02]  /*3080*/  FSEL R38, R3, R8.reuse, P0 ;  /* 0x0000000803267208 */ /* 0x080fe40000000000 */
[-C--:B------:R-:W-:Y:S02]  /*3090*/  FSEL R40, R15, R8.reuse, P1 ;  /* 0x000000080f287208 */ /* 0x080fe40000800000 */
[----:B----4-:R-:W-:Y:S02]  /*30a0*/  ISETP.NE.AND P2, PT, R34, RZ, PT ;  /* 0x000000ff2200720c */ /* 0x010fe40003f45270 */
[----:B------:R-:W-:-:S04]  /*30b0*/  FSEL R34, R7, R8, P5 ;  /* 0x0000000807227208 */ /* 0x000fc80002800000 */
[----:B------:R-:W-:Y:S01]  /*30c0*/  FMNMX R27, R27, R34, !PT ;  /* 0x000000221b1b7209 */ /* 0x000fe20007800000 */
[----:B------:R-:W-:-:S03]  /*30d0*/  FMUL R31, R31, UR4 ;  /* 0x000000041f1f7c20 */ /* 0x000fc60008400000 */
[----:B------:R-:W-:-:S04]  /*30e0*/  FMNMX R27, R27, R32, !PT ;  /* 0x000000201b1b7209 */ /* 0x000fc80007800000 */
[----:B------:R-:W-:Y:S02]  /*30f0*/  FMNMX R27, R27, R38, !PT ;  /* 0x000000261b1b7209 */ /* 0x000fe40007800000 */
[----:B------:R-:W-:Y:S02]  /*3100*/  ISETP.NE.AND P3, PT, R4, RZ, PT ;  /* 0x000000ff0400720c */ /* 0x000fe40003f65270 */
[----:B------:R-:W-:Y:S01]  /*3110*/  FSEL R42, R31, R8, P2 ;  /* 0x000000081f2a7208 */ /* 0x000fe20001000000 */
[----:B------:R-:W-:Y:S01]  /*3120*/  FMUL R17, R17, UR4 ;  /* 0x0000000411117c20 */ /* 0x000fe20008400000 */
[----:B------:R-:W-:Y:S02]  /*3130*/  FMNMX R27, R27, R40, !PT ;  /* 0x000000281b1b7209 */ /* 0x000fe40007800000 */
[----:B------:R-:W-:Y:S02]  /*3140*/  ISETP.NE.AND P0, PT, R19, RZ, PT ;  /* 0x000000ff1300720c */ /* 0x000fe40003f05270 */
[----:B------:R-:W-:-:S02]  /*3150*/  FMNMX R27, R27, R42, !PT ;  /* 0x0000002a1b1b7209 */ /* 0x000fc40007800000 */
[----:B------:R-:W-:-:S03]  /*3160*/  FSEL R44, R17, R8, P0 ;  /* 0x00000008112c7208 */ /* 0x000fc60000000000 */
        /* <DEDUP_REMOVED lines=33> */
[C---:B------:R-:W-:Y:S01]  /*3380*/  FFMA R2, R37.reuse, 1.4426950216293334961, -R2 ;  /* 0x3fb8aa3b25027823 */ /* 0x040fe20000000802 */
[--C-:B------:R-:W-:Y:S01]  /*3390*/  FADD R13, R42, -R17.reuse ;  /* 0x800000112a0d7221 */ /* 0x100fe20000000000 */
[--C-:B------:R-:W-:Y:S01]  /*33a0*/  FADD R15, R44, -R17.reuse ;  /* 0x800000112c0f7221 */ /* 0x100fe20000000000 */
[----:B------:R-:W-:Y:S01]  /*33b0*/  FADD R17, R8, -R17 ;  /* 0x8000001108117221 */ /* 0x000fe20000000000 */
[----:B------:R-:W-:Y:S01]  /*33c0*/  FFMA R37, R37, 1.925963033500011079e-08, R2 ;  /* 0x32a5706025257823 */ /* 0x000fe20000000002 */
[-C--:B------:R-:W-:Y:S01]  /*33d0*/  FFMA.SAT R2, R9, R10.reuse, 0.5 ;  /* 0x3f00000009027423 */ /* 0x080fe2000000200a */
[-C--:B------:R-:W-:Y:S01]  /*33e0*/  FFMA.SAT R8, R35, R10.reuse, 0.5 ;  /* 0x3f00000023087423 */ /* 0x080fe2000000200a */
[----:B------:R-:W-:Y:S01]  /*33f0*/  SHF.L.U32 R0, R0, 0x17, RZ ;  /* 0x0000001700007819 */ /* 0x000fe200000006ff */
[----:B------:R-:W-:Y:S01]  /*3400*/  FADD R4, R3, -12583039 ;  /* 0xcb40007f03047421 */ /* 0x000fe20000000000 */
[-C--:B------:R-:W-:Y:S01]  /*3410*/  FFMA.RM R2, R2, R11.reuse, 12582913 ;  /* 0x4b40000102027423 */ /* 0x080fe2000000400b */
[----:B------:R-:W0:Y:S01]  /*3420*/  MUFU.EX2 R37, R37 ;  /* 0x0000002500257308 */ /* 0x000e220000000800 */
[----:B------:R-:W-:Y:S01]  /*3430*/  FFMA.RM R8, R8, R11, 12582913 ;  /* 0x4b40000108087423 */ /* 0x000fe2000000400b */
[----:B------:R-:W-:Y:S01]  /*3440*/  FFMA R4, R39, 1.4426950216293334961, -R4 ;  /* 0x3fb8aa3b27047823 */ /* 0x000fe20000000804 */
[----:B------:R-:W-:Y:S01]  /*3450*/  FADD R6, R2, -12583039 ;  /* 0xcb40007f02067421 */ /* 0x000fe20000000000 */
[-C--:B------:R-:W-:Y:S01]  /*3460*/  FFMA.SAT R14, R33, R10.reuse, 0.5 ;  /* 0x3f000000210e7423 */ /* 0x080fe2000000200a */
[----:B------:R-:W-:Y:S01]  /*3470*/  FADD R12, R8, -12583039 ;  /* 0xcb40007f080c7421 */ /* 0x000fe20000000000 */
[----:B------:R-:W-:Y:S01]  /*3480*/  FFMA R4, R39, 1.925963033500011079e-08, R4 ;  /* 0x32a5706027047823 */ /* 0x000fe20000000004 */
[----:B------:R-:W-:Y:S01]  /*3490*/  FFMA R6, R9, 1.4426950216293334961, -R6 ;  /* 0x3fb8aa3b09067823 */ /* 0x000fe20000000806 */
[----:B------:R-:W-:Y:S01]  /*34a0*/  SHF.L.U32 R2, R2, 0x17, RZ ;  /* 0x0000001702027819 */ /* 0x000fe200000006ff */
[----:B------:R-:W-:Y:S01]  /*34b0*/  FFMA R12, R35, 1.4426950216293334961, -R12 ;  /* 0x3fb8aa3b230c7823 */ /* 0x000fe2000000080c */
[----:B------:R1:W2:Y:S01]  /*34c0*/  MUFU.EX2 R39, R4 ;  /* 0x0000000400277308 */ /* 0x0002a20000000800 */
[----:B------:R-:W-:Y:S01]  /*34d0*/  FFMA R6, R9, 1.925963033500011079e-08, R6 ;  /* 0x32a5706009067823 */ /* 0x000fe20000000006 */
[----:B------:R-:W-:Y:S01]  /*34e0*/  FFMA.SAT R16, R31, R10, 0.5 ;  /* 0x3f0000001f107423 */ /* 0x000fe2000000200a */
[----:B------:R-:W-:-:S03]  /*34f0*/  FFMA R12, R35, 1.925963033500011079e-08, R12 ;  /* 0x32a57060230c7823 */ /* 0x000fc6000000000c */
[----:B------:R-:W-:Y:S01]  /*3500*/  FFMA.RM R16, R16, R11, 12582913 ;  /* 0x4b40000110107423 */ /* 0x000fe2000000400b */
[----:B0-----:R-:W-:Y:S01]  /*3510*/  FMUL R9, R0, R37 ;  /* 0x0000002500097220 */ /* 0x001fe20000400000 */
[----:B------:R-:W-:Y:S01]  /*3520*/  IMAD.SHL.U32 R0, R3, 0x800000, RZ ;  /* 0x0080000003007824 */ /* 0x000fe200078e00ff */
[----:B------:R-:W-:Y:S01]  /*3530*/  MUFU.EX2 R12, R12 ;  /* 0x0000000c000c7308 */ /* 0x000fe20000000800 */
[----:B-1----:R-:W-:Y:S01]  /*3540*/  FFMA.RM R4, R14, R11, 12582913 ;  /* 0x4b4000010e047423 */ /* 0x002fe2000000400b */
[C---:B------:R-:W-:Y:S01]  /*3550*/  FADD R18, R16.reuse, -12583039 ;  /* 0xcb40007f10127421 */ /* 0x040fe20000000000 */
[----:B------:R-:W-:Y:S02]  /*3560*/  IMAD.SHL.U32 R16, R16, 0x800000, RZ ;  /* 0x0080000010107824 */ /* 0x000fe400078e00ff */
[C---:B------:R-:W-:Y:S01]  /*3570*/  FADD R14, R4.reuse, -12583039 ;  /* 0xcb40007f040e7421 */ /* 0x040fe20000000000 */
[----:B------:R-:W-:Y:S01]  /*3580*/  FFMA R18, R31, 1.4426950216293334961, -R18 ;  /* 0x3fb8aa3b1f127823 */ /* 0x000fe20000000812 */
[----:B------:R-:W-:Y:S01]  /*3590*/  SHF.L.U32 R4, R4, 0x17, RZ ;  /* 0x0000001704047819 */ /* 0x000fe200000006ff */
[----:B------:R0:W1:Y:S01]  /*35a0*/  MUFU.EX2 R3, R6 ;  /* 0x0000000600037308 */ /* 0x0000620000000800 */
[----:B------:R-:W-:Y:S01]  /*35b0*/  FFMA R14, R33, 1.4426950216293334961, -R14 ;  /* 0x3fb8aa3b210e7823 */ /* 0x000fe2000000080e */
[----:B------:R-:W-:Y:S01]  /*35c0*/  FFMA R18, R31, 1.925963033500011079e-08, R18 ;  /* 0x32a570601f127823 */ /* 0x000fe20000000012 */
[----:B--2---:R-:W-:-:S02]  /*35d0*/  FMUL R0, R0, R39 ;  /* 0x0000002700007220 */ /* 0x004fc40000400000 */
[----:B------:R-:W-:Y:S01]  /*35e0*/  FFMA R14, R33, 1.925963033500011079e-08, R14 ;  /* 0x32a57060210e7823 */ /* 0x000fe2000000000e */
[----:B0-----:R-:W-:-:S03]  /*35f0*/  FFMA.SAT R6, R29, R10, 0.5 ;  /* 0x3f0000001d067423 */ /* 0x001fc6000000200a */
[----:B------:R0:W2:Y:S01]  /*3600*/  MUFU.EX2 R31, R14 ;  /* 0x0000000e001f7308 */ /* 0x0000a20000000800 */
[----:B------:R-:W-:Y:S01]  /*3610*/  FFMA.RM R6, R6, R11, 12582913 ;  /* 0x4b40000106067423 */ /* 0x000fe2000000400b */
[----:B-1----:R-:W-:Y:S01]  /*3620*/  FMUL R2, R2, R3 ;  /* 0x0000000302027220 */ /* 0x002fe20000400000 */
[----:B------:R-:W-:Y:S02]  /*3630*/  IMAD.SHL.U32 R3, R8, 0x800000, RZ ;  /* 0x0080000008037824 */ /* 0x000fe400078e00ff */
[C---:B------:R-:W-:Y:S01]  /*3640*/  FADD R8, R6.reuse, -12583039 ;  /* 0xcb40007f06087421 */ /* 0x040fe20000000000 */
[----:B0-----:R-:W-:Y:S01]  /*3650*/  FFMA.SAT R14, R27, R10, 0.5 ;  /* 0x3f0000001b0e7423 */ /* 0x001fe2000000200a */
[----:B------:R-:W-:Y:S01]  /*3660*/  SHF.L.U32 R6, R6, 0x17, RZ ;  /* 0x0000001706067819 */ /* 0x000fe200000006ff */
[----:B------:R-:W-:Y:S01]  /*3670*/  FMUL R3, R3, R12 ;  /* 0x0000000c03037220 */ /* 0x000fe20000400000 */
[----:B------:R-:W-:Y:S01]  /*3680*/  FFMA.SAT R12, R5, R10, 0.5 ;  /* 0x3f000000050c7423 */ /* 0x000fe2000000200a */
[----:B------:R-:W-:Y:S01]  /*3690*/  FFMA R8, R29, 1.4426950216293334961, -R8 ;  /* 0x3fb8aa3b1d087823 */ /* 0x000fe20000000808 */
[----:B------:R-:W-:-:S02]  /*36a0*/  FFMA.RM R14, R14, R11, 12582913 ;  /* 0x4b4000010e0e7423 */ /* 0x000fc4000000400b */
[----:B------:R-:W-:Y:S01]  /*36b0*/  FFMA.RM R26, R12, R11, 12582913 ;  /* 0x4b4000010c1a7423 */ /* 0x000fe2000000400b */
[----:B------:R-:W-:Y:S01]  /*36c0*/  FFMA R8, R29, 1.925963033500011079e-08, R8 ;  /* 0x32a570601d087823 */ /* 0x000fe20000000008 */
[----:B--2---:R-:W-:Y:S01]  /*36d0*/  FMUL R4, R4, R31 ;  /* 0x0000001f04047220 */ /* 0x004fe20000400000 */
[----:B------:R-:W0:Y:S01]  /*36e0*/  MUFU.EX2 R29, R18 ;  /* 0x00000012001d7308 */ /* 0x000e220000000800 */
[C---:B------:R-:W-:Y:S01]  /*36f0*/  FADD R12, R26.reuse, -12583039 ;  /* 0xcb40007f1a0c7421 */ /* 0x040fe20000000000 */
[----:B------:R-:W-:-:S03]  /*3700*/  IMAD.SHL.U32 R26, R26, 0x800000, RZ ;  /* 0x008000001a1a7824 */ /* 0x000fc600078e00ff */
[----:B------:R-:W-:-:S04]  /*3710*/  FFMA R12, R5, 1.4426950216293334961, -R12 ;  /* 0x3fb8aa3b050c7823 */ /* 0x000fc8000000080c */
[----:B------:R-:W-:Y:S01]  /*3720*/  FFMA R28, R5, 1.925963033500011079e-08, R12 ;  /* 0x32a57060051c7823 */ /* 0x000fe2000000000c */
[----:B------:R-:W-:-:S04]  /*3730*/  FADD R12, R14, -12583039 ;  /* 0xcb40007f0e0c7421 */ /* 0x000fc80000000000 */
[----:B------:R-:W-:Y:S01]  /*3740*/  FFMA R12, R27, 1.4426950216293334961, -R12 ;  /* 0x3fb8aa3b1b0c7823 */ /* 0x000fe2000000080c */
[----:B0-----:R-:W-:-:S03]  /*3750*/  FMUL R5, R16, R29 ;  /* 0x0000001d10057220 */ /* 0x001fc60000400000 */
[----:B------:R-:W-:Y:S01]  /*3760*/  FFMA R30, R27, 1.925963033500011079e-08, R12 ;  /* 0x32a570601b1e7823 */ /* 0x000fe2000000000c */
[----:B------:R-:W-:Y:S01]  /*3770*/  FFMA.SAT R12, R19, R10, 0.5 ;  /* 0x3f000000130c7423 */ /* 0x000fe2000000200a */
[----:B------:R-:W0:Y:S03]  /*3780*/  MUFU.EX2 R27, R28 ;  /* 0x0000001c001b7308 */ /* 0x000e260000000800 */
[----:B------:R-:W-:-:S04]  /*3790*/  FFMA.RM R12, R12, R11, 12582913 ;  /* 0x4b4000010c0c7423 */ /* 0x000fc8000000400b */
[----:B------:R-:W-:Y:S01]  /*37a0*/  FADD R16, R12, -12583039 ;  /* 0xcb40007f0c107421 */ /* 0x000fe20000000000 */
[----:B------:R0:W1:Y:S03]  /*37b0*/  MUFU.EX2 R29, R8 ;  /* 0x00000008001d7308 */ /* 0x0000660000000800 */
[----:B------:R-:W-:-:S04]  /*37c0*/  FFMA R16, R19, 1.4426950216293334961, -R16 ;  /* 0x3fb8aa3b13107823 */ /* 0x000fc80000000810 */
[----:B------:R-:W-:Y:S01]  /*37d0*/  FFMA R18, R19, 1.925963033500011079e-08, R16 ;  /* 0x32a5706013127823 */ /* 0x000fe20000000010 */
[----:B------:R-:W-:Y:S01]  /*37e0*/  FFMA.SAT R16, R7, R10, 0.5 ;  /* 0x3f00000007107423 */ /* 0x000fe2000000200a */
[----:B0-----:R-:W-:Y:S01]  /*37f0*/  FMUL R8, R26, R27 ;  /* 0x0000001b1a087220 */ /* 0x001fe20000400000 */
[----:B------:R-:W0:Y:S01]  /*3800*/  MUFU.EX2 R30, R30 ;  /* 0x0000001e001e7308 */ /* 0x000e220000000800 */
[----:B------:R-:W-:Y:S02]  /*3810*/  IMAD.SHL.U32 R19, R12, 0x800000, RZ ;  /* 0x008000000c137824 */ /* 0x000fe400078e00ff */
[----:B------:R-:W-:-:S04]  /*3820*/  FFMA.RM R16, R16, R11, 12582913 ;  /* 0x4b40000110107423 */ /* 0x000fc8000000400b */
[----:B------:R-:W-:Y:S01]  /*3830*/  FADD R26, R16, -12583039 ;  /* 0xcb40007f101a7421 */ /* 0x000fe20000000000 */
[----:B-1----:R-:W-:Y:S01]  /*3840*/  FMUL R6, R6, R29 ;  /* 0x0000001d06067220 */ /* 0x002fe20000400000 */
[----:B------:R-:W1:Y:S01]  /*3850*/  MUFU.EX2 R18, R18 ;  /* 0x0000001200127308 */ /* 0x000e620000000800 */
[----:B------:R-:W-:Y:S01]  /*3860*/  SHF.L.U32 R16, R16, 0x17, RZ ;  /* 0x0000001710107819 */ /* 0x000fe200000006ff */
[----:B------:R-:W-:-:S04]  /*3870*/  FFMA R26, R7, 1.4426950216293334961, -R26 ;  /* 0x3fb8aa3b071a7823 */ /* 0x000fc8000000081a */
[----:B------:R-:W-:Y:S01]  /*3880*/  FFMA R27, R7, 1.925963033500011079e-08, R26 ;  /* 0x32a57060071b7823 */ /* 0x000fe2000000001a */
[----:B------:R-:W-:Y:S01]  /*3890*/  FFMA.SAT R26, R13, R10, 0.5 ;  /* 0x3f0000000d1a7423 */ /* 0x000fe2000000200a */
[----:B------:R-:W-:-:S03]  /*38a0*/  SHF.L.U32 R7, R14, 0x17, RZ ;  /* 0x000000170e077819 */ /* 0x000fc600000006ff */
[----:B------:R-:W-:Y:S01]  /*38b0*/  FFMA.RM R14, R26, R11, 12582913 ;  /* 0x4b4000011a0e7423 */ /* 0x000fe2000000400b */
[----:B------:R-:W2:Y:S01]  /*38c0*/  MUFU.EX2 R27, R27 ;  /* 0x0000001b001b7308 */ /* 0x000ea20000000800 */
[----:B0-----:R-:W-:Y:S01]  /*38d0*/  FMUL R7, R7, R30 ;  /* 0x0000001e07077220 */ /* 0x001fe20000400000 */
[----:B------:R-:W-:Y:S01]  /*38e0*/  FFMA.SAT R30, R17, R10, 0.5 ;  /* 0x3f000000111e7423 */ /* 0x000fe2000000200a */
[C---:B------:R-:W-:Y:S01]  /*38f0*/  FADD R26, R14.reuse, -12583039 ;  /* 0xcb40007f0e1a7421 */ /* 0x040fe20000000000 */
[----:B------:R-:W-:Y:S02]  /*3900*/  IMAD.SHL.U32 R14, R14, 0x800000, RZ ;  /* 0x008000000e0e7824 */ /* 0x000fe400078e00ff */
[----:B-1----:R-:W-:Y:S01]  /*3910*/  FMUL R19, R19, R18 ;  /* 0x0000001213137220 */ /* 0x002fe20000400000 */
[----:B------:R-:W-:-:S04]  /*3920*/  FFMA R26, R13, 1.4426950216293334961, -R26 ;  /* 0x3fb8aa3b0d1a7823 */ /* 0x000fc8000000081a */
[----:B------:R-:W-:Y:S01]  /*3930*/  FFMA R28, R13, 1.925963033500011079e-08, R26 ;  /* 0x32a570600d1c7823 */ /* 0x000fe2000000001a */
[----:B------:R-:W-:Y:S01]  /*3940*/  FFMA.SAT R26, R15, R10, 0.5 ;  /* 0x3f0000000f1a7423 */ /* 0x000fe2000000200a */
[----:B------:R-:W-:-:S03]  /*3950*/  FADD R13, RZ, R9 ;  /* 0x00000009ff0d7221 */ /* 0x000fc60000000000 */
[-C--:B------:R-:W-:Y:S01]  /*3960*/  FFMA.RM R10, R26, R11.reuse, 12582913 ;  /* 0x4b4000011a0a7423 */ /* 0x080fe2000000400b */
[----:B------:R-:W-:Y:S01]  /*3970*/  FFMA.RM R11, R30, R11, 12582913 ;  /* 0x4b4000011e0b7423 */ /* 0x000fe2000000400b */
[----:B------:R-:W-:Y:S01]  /*3980*/  FADD R13, R13, R0 ;  /* 0x000000000d0d7221 */ /* 0x000fe20000000000 */
[----:B--2---:R-:W-:Y:S01]  /*3990*/  FMUL R18, R16, R27 ;  /* 0x0000001b10127220 */ /* 0x004fe20000400000 */
[C---:B------:R-:W-:Y:S01]  /*39a0*/  FADD R26, R10.reuse, -12583039 ;  /* 0xcb40007f0a1a7421 */ /* 0x040fe20000000000 */
[----:B------:R-:W-:-:S03]  /*39b0*/  SHF.L.U32 R16, R10, 0x17, RZ ;  /* 0x000000170a107819 */ /* 0x000fc600000006ff */
[----:B------:R-:W-:-:S04]  /*39c0*/  FFMA R26, R15, 1.4426950216293334961, -R26 ;  /* 0x3fb8aa3b0f1a7823 */ /* 0x000fc8000000081a */
[----:B------:R-:W-:Y:S01]  /*39d0*/  FFMA R15, R15, 1.925963033500011079e-08, R26 ;  /* 0x32a570600f0f7823 */ /* 0x000fe2000000001a */
[----:B------:R-:W-:-:S04]  /*39e0*/  FADD R26, R11, -12583039 ;  /* 0xcb40007f0b1a7421 */ /* 0x000fc80000000000 */
[C---:B------:R-:W-:Y:S01]  /*39f0*/  FFMA R26, R17.reuse, 1.4426950216293334961, -R26 ;  /* 0x3fb8aa3b111a7823 */ /* 0x040fe2000000081a */
[----:B------:R-:W0:Y:S03]  /*3a00*/  MUFU.EX2 R15, R15 ;  /* 0x0000000f000f7308 */ /* 0x000e260000000800 */
[----:B------:R-:W-:Y:S01]  /*3a10*/  FFMA R29, R17, 1.925963033500011079e-08, R26 ;  /* 0x32a57060111d7823 */ /* 0x000fe2000000001a */
[----:B------:R-:W-:-:S04]  /*3a20*/  FADD R26, R13, R2 ;  /* 0x000000020d1a7221 */ /* 0x000fc80000000000 */
        /* <DEDUP_REMOVED lines=8> */
[----:B-1----:R-:W-:-:S03]  /*3ab0*/  FMUL R17, R14, R17 ;  /* 0x000000110e117220 */ /* 0x002fc60000400000 */
[----:B------:R-:W-:-:S04]  /*3ac0*/  FADD R12, R12, R7 ;  /* 0x000000070c0c7221 */ /* 0x000fc80000000000 */
[----:B------:R-:W-:Y:S01]  /*3ad0*/  FADD R13, R12, R19 ;  /* 0x000000130c0d7221 */ /* 0x000fe20000000000 */
[----:B------:R-:W-:-:S03]  /*3ae0*/  IMAD.SHL.U32 R12, R11, 0x800000, RZ ;  /* 0x008000000b0c7824 */ /* 0x000fc600078e00ff */
        /* <DEDUP_REMOVED lines=14> */
.L_x_13718:
        /* <DEDUP_REMOVED lines=12> */
[----:B------:R-:W-:Y:S05]  /*3c90*/  CALL.REL.NOINC `($__internal_200_$__cuda_sm3x_div_rn_noftz_f32_slowpath) ;  /* 0x0000001c00287944 */ /* 0x000fea0003c00000 */
[----:B------:R-:W-:-:S07]  /*3ca0*/  IMAD.MOV.U32 R14, RZ, RZ, R9 ;  /* 0x000000ffff0e7224 */ /* 0x000fce00078e0009 */
.L_x_13679:
[----:B------:R-:W-:Y:S05]  /*3cb0*/  BSYNC.RECONVERGENT B3 ;  /* 0x0000000000037941 */ /* 0x000fea0003800200 */
.L_x_13678:
        /* <DEDUP_REMOVED lines=12> */
[----:B------:R-:W-:Y:S05]  /*3d80*/  CALL.REL.NOINC `($__internal_200_$__cuda_sm3x_div_rn_noftz_f32_slowpath) ;  /* 0x0000001800ec7944 */ /* 0x000fea0003c00000 */
[----:B------:R-:W-:-:S07]  /*3d90*/  MOV R11, R9 ;  /* 0x00000009000b7202 */ /* 0x000fce0000000f00 */
.L_x_13681:
[----:B------:R-:W-:Y:S05]  /*3da0*/  BSYNC.RECONVERGENT B3 ;  /* 0x0000000000037941 */ /* 0x000fea0003800200 */
.L_x_13680:
        /* <DEDUP_REMOVED lines=12> */
[----:B------:R-:W-:Y:S05]  /*3e70*/  CALL.REL.NOINC `($__internal_200_$__cuda_sm3x_div_rn_noftz_f32_slowpath) ;  /* 0x0000001800b07944 */ /* 0x000fea0003c00000 */
[----:B------:R-:W-:-:S07]  /*3e80*/  IMAD.MOV.U32 R0, RZ, RZ, R9 ;  /* 0x000000ffff007224 */ /* 0x000fce00078e0009 */
.L_x_13683:
[----:B------:R-:W-:Y:S05]  /*3e90*/  BSYNC.RECONVERGENT B3 ;  /* 0x0000000000037941 */ /* 0x000fea0003800200 */
.L_x_13682:
        /* <DEDUP_REMOVED lines=14> */
.L_x_13685:
[----:B------:R-:W-:Y:S05]  /*3f80*/  BSYNC.RECONVERGENT B3 ;  /* 0x0000000000037941 */ /* 0x000fea0003800200 */
.L_x_13684:
        /* <DEDUP_REMOVED lines=14> */
.L_x_13687:
[----:B------:R-:W-:Y:S05]  /*4070*/  BSYNC.RECONVERGENT B3 ;  /* 0x0000000000037941 */ /* 0x000fea0003800200 */
.L_x_13686:
        /* <DEDUP_REMOVED lines=14> */
.L_x_13689:
[----:B------:R-:W-:Y:S05]  /*4160*/  BSYNC.RECONVERGENT B3 ;  /* 0x0000000000037941 */ /* 0x000fea0003800200 */
.L_x_13688:
        /* <DEDUP_REMOVED lines=14> */
.L_x_13691:
[----:B------:R-:W-:Y:S05]  /*4250*/  BSYNC.RECONVERGENT B3 ;  /* 0x0000000000037941 */ /* 0x000fea0003800200 */
.L_x_13690:
        /* <DEDUP_REMOVED lines=14> */
.L_x_13693:
[----:B------:R-:W-:Y:S05]  /*4340*/  BSYNC.RECONVERGENT B3 ;  /* 0x0000000000037941 */ /* 0x000fea0003800200 */
.L_x_13692:
        /* <DEDUP_REMOVED lines=14> */
.L_x_13695:
[----:B------:R-:W-:Y:S05]  /*4430*/  BSYNC.RECONVERGENT B3 ;  /* 0x0000000000037941 */ /* 0x000fea0003800200 */
.L_x_13694:
        /* <DEDUP_REMOVED lines=14> */
.L_x_13697:
[----:B------:R-:W-:Y:S05]  /*4520*/  BSYNC.RECONVERGENT B3 ;  /* 0x0000000000037941 */ /* 0x000fea0003800200 */
.L_x_13696:
        /* <DEDUP_REMOVED lines=14> */
.L_x_13699:
[----:B------:R-:W-:Y:S05]  /*4610*/  BSYNC.RECONVERGENT B3 ;  /* 0x0000000000037941 */ /* 0x000fea0003800200 */
.L_x_13698:
        /* <DEDUP_REMOVED lines=14> */
.L_x_13701:
[----:B------:R-:W-:Y:S05]  /*4700*/  BSYNC.RECONVERGENT B3 ;  /* 0x0000000000037941 */ /* 0x000fea0003800200 */
.L_x_13700:
        /* <DEDUP_REMOVED lines=14> */
.L_x_13703:
[----:B------:R-:W-:Y:S05]  /*47f0*/  BSYNC.RECONVERGENT B3 ;  /* 0x0000000000037941 */ /* 0x000fea0003800200 */
.L_x_13702:
        /* <DEDUP_REMOVED lines=13> */
.L_x_13705:
[----:B------:R-:W-:Y:S05]  /*48d0*/  BSYNC.RECONVERGENT B3 ;  /* 0x0000000000037941 */ /* 0x000fea0003800200 */
.L_x_13704:
        /* <DEDUP_REMOVED lines=54> */
.L_x_13676:
[----:B------:R-:W-:Y:S05]  /*4c40*/  EXIT ;  /* 0x000000000000794d */ /* 0x000fea0003800000 */
.L_x_13677:
[----:B------:R-:W-:Y:S01]  /*4c50*/  HFMA2 R11, -RZ, RZ, 0, 1.847743988037109375e-06 ;  /* 0x0000001fff0b7431 */ /* 0x000fe200000001ff */
[----:B------:R-:W-:Y:S01]  /*4c60*/  BSSY B1, `(.L_x_13707) ;  /* 0x0000006000017945 */ /* 0x000fe20003800000 */
[----:B------:R-:W-:Y:S02]  /*4c70*/  IMAD.MOV.U32 R12, RZ, RZ, 0x10 ;  /* 0x00000010ff0c7424 */ /* 0x000fe400078e00ff */
[----:B------:R-:W-:-:S07]  /*4c80*/  IMAD.MOV.U32 R15, RZ, RZ, -0x1 ;  /* 0xffffffffff0f7424 */ /* 0x000fce00078e00ff */
[----:B------:R-:W-:Y:S05]  /*4c90*/  WARPSYNC.COLLECTIVE R15, `(.L_x_13708) ;  /* 0x000000000f087348 */ /* 0x000fea0003c00000 */
[----:B------:R0:W1:Y:S02]  /*4ca0*/  SHFL.BFLY P6, R14, R13, R12, R11 ;  /* 0x0c00000c0d0e7389 */ /* 0x00006400000c000b */
[----:B01----:R-:W-:Y:S05]  /*4cb0*/  ENDCOLLECTIVE ;  /* 0x000000000000791b */ /* 0x003fea0003800000 */
.L_x_13708:
[----:B------:R-:W-:Y:S05]  /*4cc0*/  BSYNC B1 ;  /* 0x0000000000017941 */ /* 0x000fea0003800000 */
.L_x_13707:
[----:B------:R-:W-:Y:S01]  /*4cd0*/  FMNMX R13, R13, R14, !PT ;  /* 0x0000000e0d0d7209 */ /* 0x000fe20007800000 */
[----:B------:R-:W-:Y:S01]  /*4ce0*/  IMAD.MOV.U32 R11, RZ, RZ, 0x1f ;  /* 0x0000001fff0b7424 */ /* 0x000fe200078e00ff */
[----:B------:R-:W-:Y:S02]  /*4cf0*/  MOV R12, 0x8 ;  /* 0x00000008000c7802 */ /* 0x000fe40000000f00 */
[----:B------:R-:W-:-:S07]  /*4d00*/  MOV R15, 0xffffffff ;  /* 0xffffffff000f7802 */ /* 0x000fce0000000f00 */
[----:B------:R-:W-:Y:S05]  /*4d10*/  WARPSYNC.COLLECTIVE R15, `(.L_x_13709) ;  /* 0x000000000f087348 */ /* 0x000fea0003c00000 */
[----:B------:R0:W1:Y:S02]  /*4d20*/  SHFL.BFLY P6, R14, R13, R12, R11 ;  /* 0x0c00000c0d0e7389 */ /* 0x00006400000c000b */
[----:B01----:R-:W-:Y:S05]  /*4d30*/  ENDCOLLECTIVE ;  /* 0x000000000000791b */ /* 0x003fea0003800000 */
.L_x_13709:
[----:B------:R-:W-:Y:S01]  /*4d40*/  HFMA2 R12, -RZ, RZ, 0, 2.384185791015625e-07 ;  /* 0x00000004ff0c7431 */ /* 0x000fe200000001ff */
[----:B------:R-:W-:-:S05]  /*4d50*/  FMNMX R0, R13, R14, !PT ;  /* 0x0000000e0d007209 */ /* 0x000fca0007800000 */
[----:B------:R-:W-:-:S07]  /*4d60*/  IMAD.MOV.U32 R13, RZ, RZ, R0 ;  /* 0x000000ffff0d7224 */ /* 0x000fce00078e0000 */
[----:B------:R-:W-:Y:S05]  /*4d70*/  WARPSYNC.COLLECTIVE R15, `(.L_x_13710) ;  /* 0x000000000f087348 */ /* 0x000fea0003c00000 */
[----:B------:R0:W1:Y:S02]  /*4d80*/  SHFL.BFLY P6, R14, R13, R12, R11 ;  /* 0x0c00000c0d0e7389 */ /* 0x00006400000c000b */
[----:B01----:R-:W-:Y:S05]  /*4d90*/  ENDCOLLECTIVE ;  /* 0x000000000000791b */ /* 0x003fea0003800000 */
.L_x_13710:
[----:B------:R-:W-:Y:S02]  /*4da0*/  MOV R12, 0x2 ;  /* 0x00000002000c7802 */ /* 0x000fe40000000f00 */
[----:B------:R-:W-:-:S05]  /*4db0*/  FMNMX R2, R0, R14, !PT ;  /* 0x0000000e00027209 */ /* 0x000fca0007800000 */
[----:B------:R-:W-:-:S07]  /*4dc0*/  IMAD.MOV.U32 R13, RZ, RZ, R2 ;  /* 0x000000ffff0d7224 */ /* 0x000fce00078e0002 */
[----:B------:R-:W-:Y:S05]  /*4dd0*/  WARPSYNC.COLLECTIVE R15, `(.L_x_13711) ;  /* 0x000000000f087348 */ /* 0x000fea0003c00000 */
[----:B------:R0:W1:Y:S02]  /*4de0*/  SHFL.BFLY P6, R14, R13, R12, R11 ;  /* 0x0c00000c0d0e7389 */ /* 0x00006400000c000b */
[----:B01----:R-:W-:Y:S05]  /*4df0*/  ENDCOLLECTIVE ;  /* 0x000000000000791b */ /* 0x003fea0003800000 */
.L_x_13711:
[----:B------:R-:W-:Y:S01]  /*4e00*/  HFMA2 R12, -RZ, RZ, 0, 5.9604644775390625e-08 ;  /* 0x00000001ff0c7431 */ /* 0x000fe200000001ff */
[----:B------:R-:W-:-:S05]  /*4e10*/  FMNMX R3, R2, R14, !PT ;  /* 0x0000000e02037209 */ /* 0x000fca0007800000 */
[----:B------:R-:W-:-:S07]  /*4e20*/  IMAD.MOV.U32 R13, RZ, RZ, R3 ;  /* 0x000000ffff0d7224 */ /* 0x000fce00078e0003 */
[----:B------:R-:W-:Y:S05]  /*4e30*/  WARPSYNC.COLLECTIVE R15, `(.L_x_13712) ;  /* 0x000000000f087348 */ /* 0x000fea0003c00000 */
[----:B------:R0:W1:Y:S02]  /*4e40*/  SHFL.BFLY P6, R14, R13, R12, R11 ;  /* 0x0c00000c0d0e7389 */ /* 0x00006400000c000b */
[----:B01----:R-:W-:Y:S05]  /*4e50*/  ENDCOLLECTIVE ;  /* 0x000000000000791b */ /* 0x003fea0003800000 */
.L_x_13712:
        /* <DEDUP_REMOVED lines=149> */
.L_x_13713:
[----:B------:R-:W-:Y:S02]  /*57b0*/  IMAD.MOV.U32 R12, RZ, RZ, 0x8 ;  /* 0x00000008ff0c7424 */ /* 0x000fe400078e00ff */
[----:B------:R-:W-:-:S05]  /*57c0*/  FADD R26, R13, R14 ;  /* 0x0000000e0d1a7221 */ /* 0x000fca0000000000 */
[----:B------:R-:W-:-:S07]  /*57d0*/  MOV R13, R26 ;  /* 0x0000001a000d7202 */ /* 0x000fce0000000f00 */
[----:B------:R-:W-:Y:S05]  /*57e0*/  WARPSYNC.COLLECTIVE R15, `(.L_x_13714) ;  /* 0x000000000f087348 */ /* 0x000fea0003c00000 */
[----:B------:R0:W1:Y:S02]  /*57f0*/  SHFL.BFLY P6, R14, R13, R12, R11 ;  /* 0x0c00000c0d0e7389 */ /* 0x00006400000c000b */
[----:B01----:R-:W-:Y:S05]  /*5800*/  ENDCOLLECTIVE ;  /* 0x000000000000791b */ /* 0x003fea0003800000 */
.L_x_13714:
[----:B------:R-:W-:Y:S02]  /*5810*/  IMAD.MOV.U32 R12, RZ, RZ, 0x4 ;  /* 0x00000004ff0c7424 */ /* 0x000fe400078e00ff */
[----:B------:R-:W-:-:S05]  /*5820*/  FADD R27, R26, R14 ;  /* 0x0000000e1a1b7221 */ /* 0x000fca0000000000 */
[----:B------:R-:W-:-:S07]  /*5830*/  MOV R13, R27 ;  /* 0x0000001b000d7202 */ /* 0x000fce0000000f00 */
[----:B------:R-:W-:Y:S05]  /*5840*/  WARPSYNC.COLLECTIVE R15, `(.L_x_13715) ;  /* 0x000000000f087348 */ /* 0x000fea0003c00000 */
[----:B------:R0:W1:Y:S02]  /*5850*/  SHFL.BFLY P6, R14, R13, R12, R11 ;  /* 0x0c00000c0d0e7389 */ /* 0x00006400000c000b */
[----:B01----:R-:W-:Y:S05]  /*5860*/  ENDCOLLECTIVE ;  /* 0x000000000000791b */ /* 0x003fea0003800000 */
.L_x_13715:
[----:B------:R-:W-:Y:S02]  /*5870*/  IMAD.MOV.U32 R12, RZ, RZ, 0x2 ;  /* 0x00000002ff0c7424 */ /* 0x000fe400078e00ff */
[----:B------:R-:W-:-:S05]  /*5880*/  FADD R28, R27, R14 ;  /* 0x0000000e1b1c7221 */ /* 0x000fca0000000000 */
[----:B------:R-:W-:-:S07]  /*5890*/  MOV R13, R28 ;  /* 0x0000001c000d7202 */ /* 0x000fce0000000f00 */
[----:B------:R-:W-:Y:S05]  /*58a0*/  WARPSYNC.COLLECTIVE R15, `(.L_x_13716) ;  /* 0x000000000f087348 */ /* 0x000fea0003c00000 */
[----:B------:R0:W1:Y:S02]  /*58b0*/  SHFL.BFLY P6, R14, R13, R12, R11 ;  /* 0x0c00000c0d0e7389 */ /* 0x00006400000c000b */
[----:B01----:R-:W-:Y:S05]  /*58c0*/  ENDCOLLECTIVE ;  /* 0x000000000000791b */ /* 0x003fea0003800000 */
.L_x_13716:
[----:B------:R-:W-:Y:S02]  /*58d0*/  IMAD.MOV.U32 R12, RZ, RZ, 0x1 ;  /* 0x00000001ff0c7424 */ /* 0x000fe400078e00ff */
[----:B------:R-:W-:-:S05]  /*58e0*/  FADD R29, R28, R14 ;  /* 0x0000000e1c1d7221 */ /* 0x000fca0000000000 */
[----:B------:R-:W-:-:S07]  /*58f0*/  MOV R13, R29 ;  /* 0x0000001d000d7202 */ /* 0x000fce0000000f00 */
[----:B------:R-:W-:Y:S05]  /*5900*/  WARPSYNC.COLLECTIVE R15, `(.L_x_13717) ;  /* 0x000000000f087348 */ /* 0x000fea0003c00000 */
[----:B------:R0:W1:Y:S02]  /*5910*/  SHFL.BFLY P6, R14, R13, R12, R11 ;  /* 0x0c00000c0d0e7389 */ /* 0x00006400000c000b */
[----:B01----:R-:W-:Y:S05]  /*5920*/  ENDCOLLECTIVE ;  /* 0x000000000000791b */ /* 0x003fea0003800000 */
.L_x_13717:
[----:B------:R-:W-:Y:S05]  /*5930*/  BRA `(.L_x_13718) ;  /* 0xffffffe000a47947 */ /* 0x000fea000383ffff */
        .weak           $__internal_200_$__cuda_sm3x_div_rn_noftz_f32_slowpath
        .type           $__internal_200_$__cuda_sm3x_div_rn_noftz_f32_slowpath,@function
        .size           $__internal_200_$__cuda_sm3x_div_rn_noftz_f32_slowpath,(.L_x_37577 - $__internal_200_$__cuda_sm3x_div_rn_noftz_f32_slowpath)
$__internal_200_$__cuda_sm3x_div_rn_noftz_f32_slowpath:
        /* <DEDUP_REMOVED lines=34> */
.L_x_13720:
        /* <DEDUP_REMOVED lines=51> */
.L_x_13727:
[----:B------:R-:W-:-:S04]  /*5e90*/  LOP3.LUT R9, R9, 0x80000000, RZ, 0xc0, !PT ;  /* 0x8000000009097812 */ /* 0x000fc800078ec0ff */
[----:B------:R-:W-:Y:S01]  /*5ea0*/  LOP3.LUT R9, R9, 0x7f800000, RZ, 0xfc, !PT ;  /* 0x7f80000009097812 */ /* 0x000fe200078efcff */
[----:B------:R-:W-:Y:S06]  /*5eb0*/  BRA `(.L_x_13728) ;  /* 0x0000000000047947 */ /* 0x000fec0003800000 */
.L_x_13726:
[----:B------:R-:W-:-:S07]  /*5ec0*/  LEA R9, R30, R9, 0x17 ;  /* 0x000000091e097211 */ /* 0x000fce00078eb8ff */
.L_x_13728:
[----:B------:R-:W-:Y:S05]  /*5ed0*/  BSYNC.RECONVERGENT B2 ;  /* 0x0000000000027941 */ /* 0x000fea0003800200 */
.L_x_13725:
[----:B------:R-:W-:Y:S05]  /*5ee0*/  BRA `(.L_x_13729) ;  /* 0x0000000000207947 */ /* 0x000fea0003800000 */
.L_x_13724:
[----:B------:R-:W-:-:S04]  /*5ef0*/  LOP3.LUT R9, R12, 0x80000000, R9, 0x48, !PT ;  /* 0x800000000c097812 */ /* 0x000fc800078e4809 */
[----:B------:R-:W-:Y:S01]  /*5f00*/  LOP3.LUT R9, R9, 0x7f800000, RZ, 0xfc, !PT ;  /* 0x7f80000009097812 */ /* 0x000fe200078efcff */
[----:B------:R-:W-:Y:S06]  /*5f10*/  BRA `(.L_x_13729) ;  /* 0x0000000000147947 */ /* 0x000fec0003800000 */
.L_x_13723:
[----:B------:R-:W-:Y:S01]  /*5f20*/  LOP3.LUT R9, R12, 0x80000000, R9, 0x48, !PT ;  /* 0x800000000c097812 */ /* 0x000fe200078e4809 */
[----:B------:R-:W-:Y:S06]  /*5f30*/  BRA `(.L_x_13729) ;  /* 0x00000000000c7947 */ /* 0x000fec0003800000 */
.L_x_13722:
[----:B------:R-:W0:Y:S01]  /*5f40*/  MUFU.RSQ R9, -QNAN ;  /* 0xffc0000000097908 */ /* 0x000e220000001400 */
[----:B------:R-:W-:Y:S05]  /*5f50*/  BRA `(.L_x_13729) ;  /* 0x0000000000047947 */ /* 0x000fea0003800000 */
.L_x_13721:
[----:B------:R-:W-:-:S07]  /*5f60*/  FADD.FTZ R9, R9, R12 ;  /* 0x0000000c09097221 */ /* 0x000fce0000010000 */
.L_x_13729:
[----:B------:R-:W-:Y:S05]  /*5f70*/  BSYNC.RECONVERGENT B1 ;  /* 0x0000000000017941 */ /* 0x000fea0003800200 */
.L_x_13719:
[----:B------:R-:W-:Y:S02]  /*5f80*/  HFMA2 R13, -RZ, RZ, 0, 0 ;  /* 0x00000000ff0d7431 */ /* 0x000fe400000001ff */
[----:B------:R-:W-:-:S04]  /*5f90*/  IMAD.MOV.U32 R12, RZ, RZ, R15 ;  /* 0x000000ffff0c7224 */ /* 0x000fc800078e000f */
[----:B0-----:R-:W-:Y:S05]  /*5fa0*/  RET.REL.NODEC R12 `(_Z15SoftmaxWarpImplI22BroadcastScaleMaskLoadIffbLm3EiE11DirectStoreIffEfLi1ELi14ELi32ELi1ELb0EL9Algorithm0EEvT_T0_ll) ;  /* 0xffffffa00c147950 */ /* 0x001fea0003c3ffff */
.L_x_13730:
        /* <DEDUP_REMOVED lines=13> */
.L_x_37577:


//--------------------- .text._Z15SoftmaxWarpImplI22BroadcastScaleMaskLoadIffbLm3EiE11DirectStoreIffEfLi1ELi13ELi32ELi1ELb1EL9Algorithm0EEvT_T0_ll --------------------------
	.section	.text._Z15SoftmaxWarpImplI22BroadcastScaleMaskLoadIffbLm3EiE11DirectStoreIffEfLi1ELi13ELi32ELi1ELb1EL9Algorithm0EEvT_T0_ll,"ax",@progbits
	.align	128
        .global         _Z15SoftmaxWarpImplI22BroadcastScaleMaskLoadIffbLm3EiE11DirectStoreIffEfLi1ELi13ELi32ELi1ELb1EL9Algorithm0EEvT_T0_ll
        .type           _Z15SoftmaxWarpImplI22BroadcastScaleMaskLoadIffbLm3EiE11DirectStoreIffEfLi1ELi13ELi32ELi1ELb1EL9Algorithm0EEvT_T0_ll,@function
        .size           _Z15SoftmaxWarpImplI22BroadcastScaleMaskLoadIffbLm3EiE11DirectStoreIffEfLi1ELi13ELi32ELi1ELb1EL9Algorithm0EEvT_T0_ll,(.L_x_37578 - _Z15SoftmaxWarpImplI22BroadcastScaleMaskLoadIffbLm3EiE11DirectStoreIffEfLi1ELi13ELi32ELi1ELb1EL9Algorithm0EEvT_T0_ll)
        .other          _Z15SoftmaxWarpImplI22BroadcastScaleMaskLoadIffbLm3EiE11DirectStoreIffEfLi1ELi13ELi32ELi1ELb1EL9Algorithm0EEvT_T0_ll,@"STO_CUDA_ENTRY STV_DEFAULT"
_Z15SoftmaxWarpImplI22BroadcastScaleMaskLoadIffbLm3EiE11DirectStoreIffEfLi1ELi13ELi32ELi1ELb1EL9Algorithm0EEvT_T0_ll:
.text._Z15SoftmaxWarpImplI22BroadcastScaleMaskLoadIffbLm3EiE11DirectStoreIffEfLi1ELi13ELi32ELi1ELb1EL9Algorithm0EEvT_T0_ll:
        /* <DEDUP_REMOVED lines=29> */
.L_x_13731:
        /* <DEDUP_REMOVED lines=23> */
.L_x_13786:
[----:B0-2---:R-:W0:Y:S01]  /*0340*/  LDC.64 R14, c[0x0][0x408] ;  /* 0x00010200ff0e7b82 */ /* 0x005e220000000a00 */
        /* <DEDUP_REMOVED lines=97> */
.L_x_13734:
[----:B------:R-:W-:Y:S05]  /*0960*/  BSYNC.RECONVERGENT B1 ;  /* 0x0000000000017941 */ /* 0x000fea0003800200 */
.L_x_13733:
        /* <DEDUP_REMOVED lines=88> */
.L_x_13736:
[----:B------:R-:W-:Y:S05]  /*0ef0*/  BSYNC.RECONVERGENT B1 ;  /* 0x0000000000017941 */ /* 0x000fea0003800200 */
.L_x_13735:
        /* <DEDUP_REMOVED lines=93> */
.L_x_13738:
[----:B------:R-:W-:Y:S05]  /*14d0*/  BSYNC.RECONVERGENT B1 ;  /* 0x0000000000017941 */ /* 0x000fea0003800200 */
.L_x_13737:
        /* <DEDUP_REMOVED lines=91> */
.L_x_13740:
[----:B------:R-:W-:Y:S05]  /*1a90*/  BSYNC.RECONVERGENT B1 ;  /* 0x0000000000017941 */ /* 0x000fea0003800200 */
.L_x_13739:
        /* <DEDUP_REMOVED lines=89> */
.L_x_13742:
[----:B------:R-:W-:Y:S05]  /*2030*/  BSYNC.RECONVERGENT B1 ;  /* 0x0000000000017941 */ /* 0x000fea0003800200 */
.L_x_13741:
        /* <DEDUP_REMOVED lines=91> */
.L_x_13744:
[----:B------:R-:W-:Y:S05]  /*25f0*/  BSYNC.RECONVERGENT B1 ;  /* 0x0000000000017941 */ /* 0x000fea0003800200 */
.L_x_13743:
        /* <DEDUP_REMOVED lines=89> */
.L_x_13746:
[----:B------:R-:W-:Y:S05]  /*2b90*/  BSYNC.RECONVERGENT B1 ;  /* 0x0000000000017941 */ /* 0x000fea0003800200 */
.L_x_13745:
        /* <DEDUP_REMOVED lines=43> */
[----:B0-----:R-:W-:-:S12]  /*2e50*/  VIADD R15, R25, 0xffffffe ;  /* 0x0ffffffe190f7836 */ /* 0x001fd80000000000 */
        /* <DEDUP_REMOVED lines=8> */
[----:B------:R-:W-:Y:S01]  /*2ee0*/  HFMA2 R14, -RZ, RZ, 0, 0 ;  /* 0x00000000ff0e7431 */ /* 0x000fe200000001ff */
[----:B------:R-:W0:Y:S02]  /*2ef0*/  LDC.64 R36, c[0x0][0x398] ;  /* 0x0000e600ff247b82 */ /* 0x000e240000000a00 */
[----:B------:R-:W-:-:S06]  /*2f00*/  IABS R29, R25 ;  /* 0x00000019001d7213 */ /* 0x000fcc0000000000 */
[----:B------:R-:W1:Y:S01]  /*2f10*/  LDC.64 R38, c[0x0][0x3a0] ;  /* 0x0000e800ff267b82 */ /* 0x000e620000000a00 */
        /* <DEDUP_REMOVED lines=41> */
.L_x_13748:
[----:B------:R-:W-:Y:S05]  /*31b0*/  BSYNC.RECONVERGENT B1 ;  /* 0x0000000000017941 */ /* 0x000fea0003800200 */
.L_x_13747:
        /* <DEDUP_REMOVED lines=33> */
[----:B------:R-:W0:Y:S03]  /*33d0*/  F2I.FTZ.U32.TRUNC.NTZ R15, R15 ;  /* 0x0000000f000f7305 */ /* 0x000e26000021f000 */
[----:B------:R-:W-:-:S07]  /*33e0*/  ISETP.GE.AND P3, PT, R14, RZ, PT ;  /* 0x000000ff0e00720c */ /* 0x000fce0003f66270 */
[----:B------:R-:W-:Y:S01]  /*33f0*/  @P2 VIADD R23, R23, 0x1 ;  /* 0x0000000117172836 */ /* 0x000fe20000000000 */
[----:B------:R-:W-:-:S05]  /*3400*/  ISETP.NE.AND P2, PT, R36, RZ, PT ;  /* 0x000000ff2400720c */ /* 0x000fca0003f45270 */
[----:B------:R-:W-:Y:S01]  /*3410*/  @!P3 IADD3 R23, PT, PT, -R23, RZ, RZ ;  /* 0x000000ff1717b210 */ /* 0x000fe20007ffe1ff */
[----:B0-----:R-:W-:-:S04]  /*3420*/  IMAD.MOV R38, RZ, RZ, -R15 ;  /* 0x000000ffff267224 */ /* 0x001fc800078e0a0f */
[----:B------:R-:W-:Y:S02]  /*3430*/  IMAD R25, R38, R21, RZ ;  /* 0x0000001526197224 */ /* 0x000fe400078e02ff */
[----:B------:R-:W0:Y:S01]  /*3440*/  LDC.64 R38, c[0x0][0x3a0] ;  /* 0x0000e800ff267b82 */ /* 0x000e220000000a00 */
[----:B------:R-:W-:-:S05]  /*3450*/  @!P2 LOP3.LUT R23, RZ, R36, RZ, 0x33, !PT ;  /* 0x00000024ff17a212 */ /* 0x000fca00078e33ff */
[----:B------:R-:W-:-:S04]  /*3460*/  IMAD.MOV R14, RZ, RZ, -R23 ;  /* 0x000000ffff0e7224 */ /* 0x000fc800078e0a17 */
[----:B------:R-:W-:Y:S02]  /*3470*/  IMAD R27, R36, R14, R11 ;  /* 0x0000000e241b7224 */ /* 0x000fe400078e020b */
[----:B------:R-:W-:-:S03]  /*3480*/  HFMA2 R14, -RZ, RZ, 0, 0 ;  /* 0x00000000ff0e7431 */ /* 0x000fc600000001ff */
        /* <DEDUP_REMOVED lines=16> */
[----:B-1----:R-:W-:-:S04]  /*3590*/  ISETP.NE.U32.AND P2, PT, R14, 0x1, PT ;  /* 0x000000010e00780c */ /* 0x002fc80003f45070 */
[----:B------:R-:W-:Y:S02]  /*35a0*/  ISETP.NE.AND.EX P2, PT, R15, RZ, PT, P2 ;  /* 0x000000ff0f00720c */ /* 0x000fe40003f45320 */
        /* <DEDUP_REMOVED lines=24> */
.L_x_13750:
[----:B------:R-:W-:Y:S05]  /*3730*/  BSYNC.RECONVERGENT B1 ;  /* 0x0000000000017941 */ /* 0x000fea0003800200 */
.L_x_13749:
        /* <DEDUP_REMOVED lines=60> */
[----:B-1----:R-:W-:-:S04]  /*3b00*/  ISETP.NE.U32.AND P3, PT, R14, 0x1, PT ;  /* 0x000000010e00780c */ /* 0x002fc80003f65070 */
[----:B------:R-:W-:Y:S01]  /*3b10*/  ISETP.NE.AND.EX P3, PT, R15, RZ, PT, P3 ;  /* 0x000000ff0f00720c */ /* 0x000fe20003f65330 */
[----:B------:R-:W-:Y:S01]  /*3b20*/  @!P4 IMAD.MOV R25, RZ, RZ, -R25 ;  /* 0x000000ffff19c224 */ /* 0x000fe200078e0a19 */
        /* <DEDUP_REMOVED lines=24> */
.L_x_13752:
[----:B------:R-:W-:Y:S05]  /*3cb0*/  BSYNC.RECONVERGENT B1 ;  /* 0x0000000000017941 */ /* 0x000fea0003800200 */
.L_x_13751:
        /* <DEDUP_REMOVED lines=87> */
.L_x_13754:
[----:B------:R-:W-:Y:S05]  /*4230*/  BSYNC.RECONVERGENT B1 ;  /* 0x0000000000017941 */ /* 0x000fea0003800200 */
.L_x_13753:
        /* <DEDUP_REMOVED lines=43> */
[----:B------:R-:W-:Y:S02]  /*44f0*/  IMAD R27, R38, R21, RZ ;  /* 0x00000015261b7224 */ /* 0x000fe400078e02ff */
[----:B------:R-:W0:Y:S01]  /*4500*/  LDC.64 R38, c[0x0][0x3a0] ;  /* 0x0000e800ff267b82 */ /* 0x000e220000000a00 */
        /* <DEDUP_REMOVED lines=41> */
.L_x_13756:
[----:B------:R-:W-:Y:S05]  /*47a0*/  BSYNC.RECONVERGENT B1 ;  /* 0x0000000000017941 */ /* 0x000fea0003800200 */
.L_x_13755:
        /* <DEDUP_REMOVED lines=86> */
.L_x_13758:
[----:B------:R-:W-:Y:S05]  /*4d10*/  BSYNC.RECONVERGENT B1 ;  /* 0x0000000000017941 */ /* 0x000fea0003800200 */
.L_x_13757:
        /* <DEDUP_REMOVED lines=24> */
[-C--:B------:R-:W-:Y:S01]  /*4ea0*/  FFMA.SAT R28, R39, R12.reuse, 0.5 ;  /* 0x3f000000271c7423 */ /* 0x080fe2000000200c */
[----:B------:R-:W-:Y:S01]  /*4eb0*/  FADD R37, -R49, R30 ;  /* 0x0000001e31257221 */ /* 0x000fe20000000100 */
[----:B------:R-:W-:Y:S01]  /*4ec0*/  FADD R14, R29, -12583039 ;  /* 0xcb40007f1d0e7421 */ /* 0x000fe20000000000 */
[----:B------:R-:W-:Y:S01]  /*4ed0*/  FADD R22, R20, -12583039 ;  /* 0xcb40007f14167421 */ /* 0x000fe20000000000 */
[-C--:B------:R-:W-:Y:S01]  /*4ee0*/  FFMA.RM R28, R28, R11.reuse, 12582913 ;  /* 0x4b4000011c1c7423 */ /* 0x080fe2000000400b */
[----:B------:R-:W-:Y:S01]  /*4ef0*/  FADD R15, -R49, R32 ;  /* 0x00000020310f7221 */ /* 0x000fe20000000100 */
[----:B------:R-:W-:Y:S01]  /*4f00*/  FFMA R14, R45, 1.4426950216293334961, -R14 ;  /* 0x3fb8aa3b2d0e7823 */ /* 0x000fe2000000080e */
[----:B------:R-:W-:Y:S01]  /*4f10*/  FFMA R30, R43, 1.4426950216293334961, -R22 ;  /* 0x3fb8aa3b2b1e7823 */ /* 0x000fe20000000816 */
[-C--:B------:R-:W-:Y:S01]  /*4f20*/  FFMA.RM R22, R24, R11.reuse, 12582913 ;  /* 0x4b40000118167423 */ /* 0x080fe2000000400b */
        /* <DEDUP_REMOVED lines=19> */
[-C--:B------:R-:W-:Y:S01]  /*5060*/  FFMA.SAT R34, R35, R12.reuse, 0.5 ;  /* 0x3f00000023227423 */ /* 0x080fe2000000200c */
[----:B------:R-:W-:Y:S01]  /*5070*/  FADD R33, -R49, R44 ;  /* 0x0000002c31217221 */ /* 0x000fe20000000100 */
[----:B------:R-:W-:Y:S01]  /*5080*/  FFMA R37, R37, 1.925963033500011079e-08, R26 ;  /* 0x32a5706025257823 */ /* 0x000fe2000000001a */
[----:B------:R-:W-:Y:S01]  /*5090*/  FADD R26, R14, -12583039 ;  /* 0xcb40007f0e1a7421 */ /* 0x000fe20000000000 */
[----:B------:R-:W-:Y:S01]  /*50a0*/  FFMA R38, R27, 1.925963033500011079e-08, R38 ;  /* 0x32a570601b267823 */ /* 0x000fe20000000026 */
[-C--:B------:R-:W-:Y:S01]  /*50b0*/  FFMA.SAT R36, R33, R12.reuse, 0.5 ;  /* 0x3f00000021247423 */ /* 0x080fe2000000200c */
[----:B------:R-:W-:Y:S01]  /*50c0*/  FADD R23, -R49, R48 ;  /* 0x0000003031177221 */ /* 0x000fe20000000100 */
[----:B------:R-:W-:Y:S01]  /*50d0*/  FFMA R32, R15, 1.4426950216293334961, -R26 ;  /* 0x3fb8aa3b0f207823 */ /* 0x000fe2000000081a */
[-C--:B------:R-:W-:Y:S01]  /*50e0*/  FFMA.RM R26, R34, R11.reuse, 12582913 ;  /* 0x4b400001221a7423 */ /* 0x080fe2000000400b */
[-C--:B------:R-:W-:Y:S01]  /*50f0*/  FFMA.RM R27, R36, R11.reuse, 12582913 ;  /* 0x4b400001241b7423 */ /* 0x080fe2000000400b */
[----:B------:R-:W0:Y:S01]  /*5100*/  MUFU.EX2 R45, R45 ;  /* 0x0000002d002d7308 */ /* 0x000e220000000800 */
[-C--:B------:R-:W-:Y:S01]  /*5110*/  FFMA.SAT R36, R23, R12.reuse, 0.5 ;  /* 0x3f00000017247423 */ /* 0x080fe2000000200c */
[----:B------:R-:W-:Y:S01]  /*5120*/  FADD R34, R26, -12583039 ;  /* 0xcb40007f1a227421 */ /* 0x000fe20000000000 */
[----:B------:R-:W-:Y:S01]  /*5130*/  FFMA R32, R15, 1.925963033500011079e-08, R32 ;  /* 0x32a570600f207823 */ /* 0x000fe20000000020 */
[----:B------:R-:W-:Y:S01]  /*5140*/  FADD R21, -R49, R40 ;  /* 0x0000002831157221 */ /* 0x000fe20000000100 */
[----:B------:R-:W-:Y:S01]  /*5150*/  FFMA.RM R15, R36, R11, 12582913 ;  /* 0x4b400001240f7423 */ /* 0x000fe2000000400b */
[----:B------:R-:W-:Y:S01]  /*5160*/  FFMA R34, R35, 1.4426950216293334961, -R34 ;  /* 0x3fb8aa3b23227823 */ /* 0x000fe20000000822 */
[----:B------:R-:W-:Y:S01]  /*5170*/  SHF.L.U32 R40, R29, 0x17, RZ ;  /* 0x000000171d287819 */ /* 0x000fe200000006ff */
[----:B------:R-:W-:Y:S01]  /*5180*/  FADD R31, -R49, R50 ;  /* 0x00000032311f7221 */ /* 0x000fe20000000100 */
[----:B------:R-:W-:Y:S01]  /*5190*/  FFMA R30, R43, 1.925963033500011079e-08, R30 ;  /* 0x32a570602b1e7823 */ /* 0x000fe2000000001e */
[----:B------:R-:W-:Y:S01]  /*51a0*/  FFMA R35, R35, 1.925963033500011079e-08, R34 ;  /* 0x32a5706023237823 */ /* 0x000fe20000000022 */
[----:B------:R-:W-:Y:S01]  /*51b0*/  FADD R34, R27, -12583039 ;  /* 0xcb40007f1b227421 */ /* 0x000fe20000000000 */
[----:B------:R-:W-:Y:S01]  /*51c0*/  FFMA.SAT R42, R13, R12, 0.5 ;  /* 0x3f0000000d2a7423 */ /* 0x000fe2000000200c */
[----:B------:R-:W-:Y:S01]  /*51d0*/  MUFU.EX2 R39, R39 ;  /* 0x0000002700277308 */ /* 0x000fe20000000800 */
[----:B------:R-:W-:-:S02]  /*51e0*/  IMAD.SHL.U32 R22, R22, 0x800000, RZ ;  /* 0x0080000016167824 */ /* 0x000fc400078e00ff */
[----:B------:R-:W-:Y:S01]  /*51f0*/  FFMA R34, R33, 1.4426950216293334961, -R34 ;  /* 0x3fb8aa3b21227823 */ /* 0x000fe20000000822 */
[----:B------:R-:W-:-:S03]  /*5200*/  SHF.L.U32 R28, R28, 0x17, RZ ;  /* 0x000000171c1c7819 */ /* 0x000fc600000006ff */
[----:B------:R-:W-:Y:S01]  /*5210*/  FFMA R36, R33, 1.925963033500011079e-08, R34 ;  /* 0x32a5706021247823 */ /* 0x000fe20000000022 */
[C---:B------:R-:W-:Y:S01]  /*5220*/  FADD R34, R15.reuse, -12583039 ;  /* 0xcb40007f0f227421 */ /* 0x040fe20000000000 */
[----:B------:R-:W2:Y:S01]  /*5230*/  MUFU.EX2 R30, R30 ;  /* 0x0000001e001e7308 */ /* 0x000ea20000000800 */
[----:B------:R-:W-:Y:S02]  /*5240*/  SHF.L.U32 R15, R15, 0x17, RZ ;  /* 0x000000170f0f7819 */ /* 0x000fe400000006ff */
[----:B------:R-:W-:-:S04]  /*5250*/  FFMA R34, R23, 1.4426950216293334961, -R34 ;  /* 0x3fb8aa3b17227823 */ /* 0x000fc80000000822 */
[----:B------:R-:W-:Y:S01]  /*5260*/  FFMA R34, R23, 1.925963033500011079e-08, R34 ;  /* 0x32a5706017227823 */ /* 0x000fe20000000022 */
[----:B0-----:R-:W-:Y:S01]  /*5270*/  FMUL R23, R40, R45 ;  /* 0x0000002d28177220 */ /* 0x001fe20000400000 */
[----:B------:R-:W-:Y:S01]  /*5280*/  FFMA.SAT R40, R31, R12, 0.5 ;  /* 0x3f0000001f287423 */ /* 0x000fe2000000200c */
[----:B------:R-:W0:Y:S03]  /*5290*/  MUFU.EX2 R33, R41 ;  /* 0x0000002900217308 */ /* 0x000e260000000800 */
[----:B------:R-:W-:-:S04]  /*52a0*/  FFMA.RM R29, R40, R11, 12582913 ;  /* 0x4b400001281d7423 */ /* 0x000fc8000000400b */
[----:B------:R-:W-:Y:S01]  /*52b0*/  FADD R40, R29, -12583039 ;  /* 0xcb40007f1d287421 */ /* 0x000fe20000000000 */
[----:B------:R-:W3:Y:S03]  /*52c0*/  MUFU.EX2 R38, R38 ;  /* 0x0000002600267308 */ /* 0x000ee60000000800 */
[----:B------:R-:W-:-:S04]  /*52d0*/  FFMA R40, R31, 1.4426950216293334961, -R40 ;  /* 0x3fb8aa3b1f287823 */ /* 0x000fc80000000828 */
[----:B------:R-:W-:Y:S01]  /*52e0*/  FFMA R31, R31, 1.925963033500011079e-08, R40 ;  /* 0x32a570601f1f7823 */ /* 0x000fe20000000028 */
[----:B------:R-:W-:Y:S01]  /*52f0*/  FFMA.SAT R40, R21, R12, 0.5 ;  /* 0x3f00000015287423 */ /* 0x000fe2000000200c */
[----:B------:R-:W4:Y:S03]  /*5300*/  MUFU.EX2 R37, R37 ;  /* 0x0000002500257308 */ /* 0x000f260000000800 */
[-C--:B------:R-:W-:Y:S01]  /*5310*/  FFMA.RM R12, R40, R11.reuse, 12582913 ;  /* 0x4b400001280c7423 */ /* 0x080fe2000000400b */
[----:B------:R-:W-:-:S03]  /*5320*/  FFMA.RM R11, R42, R11, 12582913 ;  /* 0x4b4000012a0b7423 */ /* 0x000fc6000000400b */
[----:B------:R-:W-:Y:S01]  /*5330*/  FADD R40, R12, -12583039 ;  /* 0xcb40007f0c287421 */ /* 0x000fe20000000000 */
[----:B------:R-:W5:Y:S03]  /*5340*/  MUFU.EX2 R32, R32 ;  /* 0x0000002000207308 */ /* 0x000f660000000800 */
[----:B------:R-:W-:-:S04]  /*5350*/  FFMA R40, R21, 1.4426950216293334961, -R40 ;  /* 0x3fb8aa3b15287823 */ /* 0x000fc80000000828 */
[----:B------:R-:W-:Y:S01]  /*5360*/  FFMA R40, R21, 1.925963033500011079e-08, R40 ;  /* 0x32a5706015287823 */ /* 0x000fe20000000028 */
[----:B------:R-:W-:Y:S01]  /*5370*/  IMAD.SHL.U32 R21, R20, 0x800000, RZ ;  /* 0x0080000014157824 */ /* 0x000fe200078e00ff */
[----:B------:R-:W1:Y:S03]  /*5380*/  MUFU.EX2 R35, R35 ;  /* 0x0000002300237308 */ /* 0x000e660000000800 */
[----:B--2---:R-:W-:Y:S01]  /*5390*/  FMUL R20, R21, R30 ;  /* 0x0000001e15147220 */ /* 0x004fe20000400000 */
[----:B0-----:R-:W-:Y:S01]  /*53a0*/  FMUL R21, R22, R33 ;  /* 0x0000002116157220 */ /* 0x001fe20000400000 */
[----:B------:R-:W-:Y:S01]  /*53b0*/  FADD R33, RZ, R23 ;  /* 0x00000017ff217221 */ /* 0x000fe20000000000 */
[----:B------:R-:W-:Y:S01]  /*53c0*/  FMUL R22, R28, R39 ;  /* 0x000000271c167220 */ /* 0x000fe20000400000 */
[----:B------:R-:W-:Y:S01]  /*53d0*/  IMAD.SHL.U32 R39, R24, 0x800000, RZ ;  /* 0x0080000018277824 */ /* 0x000fe200078e00ff */
[----:B------:R-:W0:Y:S01]  /*53e0*/  MUFU.EX2 R36, R36 ;  /* 0x0000002400247308 */ /* 0x000e220000000800 */
[----:B------:R-:W-:Y:S01]  /*53f0*/  FADD R24, R33, R20 ;  /* 0x0000001421187221 */ /* 0x000fe20000000000 */
[----:B------:R-:W-:-:S02]  /*5400*/  IMAD.SHL.U32 R28, R25, 0x800000, RZ ;  /* 0x00800000191c7824 */ /* 0x000fc400078e00ff */
[C---:B------:R-:W-:Y:S01]  /*5410*/  FADD R30, R11.reuse, -12583039 ;  /* 0xcb40007f0b1e7421 */ /* 0x040fe20000000000 */
[----:B------:R-:W-:Y:S01]  /*5420*/  SHF.L.U32 R11, R11, 0x17, RZ ;  /* 0x000000170b0b7819 */ /* 0x000fe200000006ff */
[----:B------:R-:W-:Y:S01]  /*5430*/  FADD R33, R24, R21 ;  /* 0x0000001518217221 */ /* 0x000fe20000000000 */
[----:B---3--:R-:W-:Y:S01]  /*5440*/  FMUL R24, R39, R38 ;  /* 0x0000002627187220 */ /* 0x008fe20000400000 */
[----:B----4-:R-:W-:Y:S01]  /*5450*/  FMUL R25, R28, R37 ;  /* 0x000000251c197220 */ /* 0x010fe20000400000 */
[----:B------:R-:W2:Y:S01]  /*5460*/  MUFU.EX2 R34, R34 ;  /* 0x0000002200227308 */ /* 0x000ea20000000800 */
[----:B------:R-:W-:Y:S01]  /*5470*/  FADD R33, R33, R22 ;  /* 0x0000001621217221 */ /* 0x000fe20000000000 */
[----:B------:R-:W-:Y:S01]  /*5480*/  SHF.L.U32 R37, R14, 0x17, RZ ;  /* 0x000000170e257819 */ /* 0x000fe200000006ff */
[----:B------:R-:W-:Y:S01]  /*5490*/  FFMA R30, R13, 1.4426950216293334961, -R30 ;  /* 0x3fb8aa3b0d1e7823 */ /* 0x000fe2000000081e */
[----:B------:R-:W-:Y:S02]  /*54a0*/  IMAD.SHL.U32 R28, R26, 0x800000, RZ ;  /* 0x008000001a1c7824 */ /* 0x000fe400078e00ff */
[----:B------:R-:W-:Y:S01]  /*54b0*/  FADD R14, R33, R24 ;  /* 0x00000018210e7221 */ /* 0x000fe20000000000 */
[----:B-----5:R-:W-:Y:S01]  /*54c0*/  FMUL R26, R37, R32 ;  /* 0x00000020251a7220 */ /* 0x020fe20000400000 */
[----:B------:R-:W3:Y:S02]  /*54d0*/  MUFU.EX2 R31, R31 ;  /* 0x0000001f001f7308 */ /* 0x000ee40000000800 */
[----:B------:R-:W-:Y:S01]  /*54e0*/  FADD R33, R14, R25 ;  /* 0x000000190e217221 */ /* 0x000fe20000000000 */
[----:B------:R-:W-:Y:S01]  /*54f0*/  FFMA R37, R13, 1.925963033500011079e-08, R30 ;  /* 0x32a570600d257823 */ /* 0x000fe2000000001e */
[----:B------:R-:W-:-:S02]  /*5500*/  IMAD.SHL.U32 R13, R27, 0x800000, RZ ;  /* 0x008000001b0d7824 */ /* 0x000fc400078e00ff */
[----:B-1----:R-:W-:Y:S01]  /*5510*/  FMUL R27, R28, R35 ;  /* 0x000000231c1b7220 */ /* 0x002fe20000400000 */
[----:B------:R-:W-:Y:S01]  /*5520*/  FADD R14, R33, R26 ;  /* 0x0000001a210e7221 */ /* 0x000fe20000000000 */
[----:B------:R-:W-:Y:S02]  /*5530*/  IMAD.SHL.U32 R30, R29, 0x800000, RZ ;  /* 0x008000001d1e7824 */ /* 0x000fe400078e00ff */
[----:B0-----:R-:W-:Y:S01]  /*5540*/  FMUL R28, R13, R36 ;  /* 0x000000240d1c7220 */ /* 0x001fe20000400000 */
[----:B------:R-:W0:Y:S01]  /*5550*/  MUFU.EX2 R40, R40 ;  /* 0x0000002800287308 */ /* 0x000e220000000800 */
[----:B------:R-:W-:Y:S01]  /*5560*/  FADD R13, R14, R27 ;  /* 0x0000001b0e0d7221 */ /* 0x000fe20000000000 */
[----:B--2---:R-:W-:Y:S01]  /*5570*/  FMUL R29, R15, R34 ;  /* 0x000000220f1d7220 */ /* 0x004fe20000400000 */
[----:B------:R-:W-:Y:S02]  /*5580*/  IMAD.SHL.U32 R15, R12, 0x800000, RZ ;  /* 0x008000000c0f7824 */ /* 0x000fe400078e00ff */
[----:B------:R-:W-:-:S03]  /*5590*/  FADD R14, R13, R28 ;  /* 0x0000001c0d0e7221 */ /* 0x000fc60000000000 */
        /* <DEDUP_REMOVED lines=17> */
.L_x_13798:
        /* <DEDUP_REMOVED lines=12> */
[----:B0-----:R-:W-:Y:S05]  /*5770*/  CALL.REL.NOINC `($__internal_201_$__cuda_sm3x_div_rn_noftz_f32_slowpath) ;  /* 0x0000001c00307944 */ /* 0x001fea0003c00000 */
[----:B------:R-:W-:-:S07]  /*5780*/  IMAD.MOV.U32 R33, RZ, RZ, R11 ;  /* 0x000000ffff217224 */ /* 0x000fce00078e000b */
.L_x_13761:
[----:B------:R-:W-:Y:S05]  /*5790*/  BSYNC.RECONVERGENT B3 ;  /* 0x0000000000037941 */ /* 0x000fea0003800200 */
.L_x_13760:
        /* <DEDUP_REMOVED lines=12> */
[----:B0-----:R-:W-:Y:S05]  /*5860*/  CALL.REL.NOINC `($__internal_201_$__cuda_sm3x_div_rn_noftz_f32_slowpath) ;  /* 0x0000001800f47944 */ /* 0x001fea0003c00000 */
[----:B------:R-:W-:-:S07]  /*5870*/  IMAD.MOV.U32 R35, RZ, RZ, R11 ;  /* 0x000000ffff237224 */ /* 0x000fce00078e000b */
.L_x_13763:
[----:B------:R-:W-:Y:S05]  /*5880*/  BSYNC.RECONVERGENT B3 ;  /* 0x0000000000037941 */ /* 0x000fea0003800200 */
.L_x_13762:
        /* <DEDUP_REMOVED lines=14> */
.L_x_13765:
[----:B------:R-:W-:Y:S05]  /*5970*/  BSYNC.RECONVERGENT B3 ;  /* 0x0000000000037941 */ /* 0x000fea0003800200 */
.L_x_13764:
        /* <DEDUP_REMOVED lines=14> */
.L_x_13767:
[----:B------:R-:W-:Y:S05]  /*5a60*/  BSYNC.RECONVERGENT B3 ;  /* 0x0000000000037941 */ /* 0x000fea0003800200 */
.L_x_13766:
        /* <DEDUP_REMOVED lines=14> */
.L_x_13769:
[----:B------:R-:W-:Y:S05]  /*5b50*/  BSYNC.RECONVERGENT B3 ;  /* 0x0000000000037941 */ /* 0x000fea0003800200 */
.L_x_13768:
        /* <DEDUP_REMOVED lines=14> */
.L_x_13771:
[----:B------:R-:W-:Y:S05]  /*5c40*/  BSYNC.RECONVERGENT B3 ;  /* 0x0000000000037941 */ /* 0x000fea0003800200 */
.L_x_13770:
        /* <DEDUP_REMOVED lines=14> */
.L_x_13773:
[----:B------:R-:W-:Y:S05]  /*5d30*/  BSYNC.RECONVERGENT B3 ;  /* 0x0000000000037941 */ /* 0x000fea0003800200 */
.L_x_13772:
        /* <DEDUP_REMOVED lines=14> */
.L_x_13775:
[----:B------:R-:W-:Y:S05]  /*5e20*/  BSYNC.RECONVERGENT B3 ;  /* 0x0000000000037941 */ /* 0x000fea0003800200 */
.L_x_13774:
        /* <DEDUP_REMOVED lines=14> */
.L_x_13777:
[----:B------:R-:W-:Y:S05]  /*5f10*/  BSYNC.RECONVERGENT B3 ;  /* 0x0000000000037941 */ /* 0x000fea0003800200 */
.L_x_13776:
        /* <DEDUP_REMOVED lines=14> */
.L_x_13779:
[----:B------:R-:W-:Y:S05]  /*6000*/  BSYNC.RECONVERGENT B3 ;  /* 0x0000000000037941 */ /* 0x000fea0003800200 */
.L_x_13778:
        /* <DEDUP_REMOVED lines=14> */
.L_x_13781:
[----:B------:R-:W-:Y:S05]  /*60f0*/  BSYNC.RECONVERGENT B3 ;  /* 0x0000000000037941 */ /* 0x000fea0003800200 */
.L_x_13780:
        /* <DEDUP_REMOVED lines=14> */
.L_x_13783:
[----:B------:R-:W-:Y:S05]  /*61e0*/  BSYNC.RECONVERGENT B3 ;  /* 0x0000000000037941 */ /* 0x000fea0003800200 */
.L_x_13782:
        /* <DEDUP_REMOVED lines=13> */
.L_x_13785:
[----:B------:R-:W-:Y:S05]  /*62c0*/  BSYNC.RECONVERGENT B3 ;  /* 0x0000000000037941 */ /* 0x000fea0003800200 */
.L_x_13784:
[----:B------:R-:W-:Y:S02]  /*62d0*/  HFMA2 R13, -RZ, RZ, 0, 0 ;  /* 0x00000000ff0d7431 */ /* 0x000fe400000001ff */
[----:B------:R-:W-:Y:S01]  /*62e0*/  IMAD R14, R2, UR42, RZ ;  /* 0x0000002a020e7c24 */ /* 0x000fe2000f8e02ff */
[----:B------:R-:W-:Y:S01]  /*62f0*/  ISETP.GE.U32.AND P1, PT, R8, UR46, PT ;  /* 0x0000002e08007c0c */ /* 0x000fe2000bf26070 */
[----:B------:R-:W-:Y:S01]  /*6300*/  IMAD.MOV.U32 R12, RZ, RZ, R0 ;  /* 0x000000ffff0c7224 */ /* 0x000fe200078e0000 */
[----:B------:R-:W-:Y:S01]  /*6310*/  ISETP.GE.U32.AND P3, PT, R5, UR46, PT ;  /* 0x0000002e05007c0c */ /* 0x000fe2000bf66070 */
[----:B------:R-:W-:Y:S01]  /*6320*/  IMAD R15, R3, UR43, R14 ;  /* 0x0000002b030f7c24 */ /* 0x000fe2000f8e020e */
[----:B------:R-:W-:Y:S02]  /*6330*/  @!P0 R2UR UR4, R46 ;  /* 0x000000002e0482ca */ /* 0x000fe400000e0000 */
[----:B------:R-:W-:Y:S01]  /*6340*/  @!P0 R2UR UR5, R47 ;  /* 0x000000002f0582ca */ /* 0x000fe200000e0000 */
[----:B------:R-:W-:Y:S01]  /*6350*/  IMAD.WIDE.U32 R12, R3, UR42, R12 ;  /* 0x0000002a030c7c25 */ /* 0x000fe2000f8e000c */
[----:B------:R-:W-:-:S02]  /*6360*/  ISETP.GE.AND.EX P6, PT, RZ, UR47, PT, P1 ;  /* 0x0000002fff007c0c */ /* 0x000fc4000bfc6310 */
[----:B------:R-:W-:Y:S01]  /*6370*/  ISETP.GE.AND.EX P3, PT, RZ, UR47, PT, P3 ;  /* 0x0000002fff007c0c */ /* 0x000fe2000bf66330 */
[----:B------:R-:W-:Y:S01]  /*6380*/  IMAD.IADD R13, R13, 0x1, R15 ;  /* 0x000000010d0d7824 */ /* 0x000fe200078e020f */
[----:B------:R-:W-:Y:S02]  /*6390*/  LEA R14, P1, R12, UR40, 0x2 ;  /* 0x000000280c0e7c11 */ /* 0x000fe4000f8210ff */
[----:B------:R-:W-:Y:S02]  /*63a0*/  ISETP.GE.U32.AND P2, PT, R4, UR46, PT ;  /* 0x0000002e04007c0c */ /* 0x000fe4000bf46070 */
[----:B------:R-:W-:Y:S02]  /*63b0*/  ISETP.GE.U32.AND P4, PT, R6, UR46, PT ;  /* 0x0000002e06007c0c */ /* 0x000fe4000bf86070 */
[----:B------:R-:W-:Y:S02]  /*63c0*/  ISETP.GE.U32.AND P5, PT, R7, UR46, PT ;  /* 0x0000002e07007c0c */ /* 0x000fe4000bfa6070 */
[----:B------:R-:W-:Y:S01]  /*63d0*/  LEA.HI.X R15, R12, UR41, R13, 0x2, P1 ;  /* 0x000000290c0f7c11 */ /* 0x000fe200088f140d */
[----:B------:R-:W-:Y:S01]  /*63e0*/  VIADD R12, R0, 0x20 ;  /* 0x00000020000c7836 */ /* 0x000fe20000000000 */
[----:B------:R-:W-:-:S02]  /*63f0*/  ISETP.GE.AND.EX P2, PT, RZ, UR47, PT, P2 ;  /* 0x0000002fff007c0c */ /* 0x000fc4000bf46320 */
[----:B------:R-:W-:Y:S01]  /*6400*/  ISETP.GE.AND.EX P4, PT, RZ, UR47, PT, P4 ;  /* 0x0000002fff007c0c */ /* 0x000fe2000bf86340 */
[----:B------:R2:W-:Y:S01]  /*6410*/  @!P0 STG.E desc[UR4][R14.64], R33 ;  /* 0x000000210e008986 */ /* 0x0005e2000c101904 */
[----:B------:R-:W-:Y:S01]  /*6420*/  ISETP.GE.AND.EX P5, PT, RZ, UR47, PT, P5 ;  /* 0x0000002fff007c0c */ /* 0x000fe2000bfa6350 */
[----:B------:R-:W1:Y:S01]  /*6430*/  LDCU UR4, c[0x0][0x370] ;  /* 0x00006e00ff0477ac */ /* 0x000e620008000800 */
[----:B------:R-:W-:Y:S02]  /*6440*/  ISETP.GE.U32.AND P0, PT, R9, UR46, PT ;  /* 0x0000002e09007c0c */ /* 0x000fe4000bf06070 */
[----:B------:R-:W-:Y:S02]  /*6450*/  ISETP.GE.U32.AND P1, PT, R12, UR46, PT ;  /* 0x0000002e0c007c0c */ /* 0x000fe4000bf26070 */
[----:B------:R-:W1:Y:S01]  /*6460*/  LDC R12, c[0x0][0x364] ;  /* 0x0000d900ff0c7b82 */ /* 0x000e620000000800 */
        /* <DEDUP_REMOVED lines=55> */
.L_x_13732:
[----:B------:R-:W-:Y:S05]  /*67e0*/  EXIT ;  /* 0x000000000000794d */ /* 0x000fea0003800000 */
.L_x_13759:
[----:B------:R-:W-:Y:S01]  /*67f0*/  BSSY B1, `(.L_x_13787) ;  /* 0x0000007000017945 */ /* 0x000fe20003800000 */
[----:B------:R-:W-:Y:S01]  /*6800*/  MOV R12, 0x10 ;  /* 0x00000010000c7802 */ /* 0x000fe20000000f00 */
[----:B------:R-:W-:Y:S02]  /*6810*/  IMAD.MOV.U32 R11, RZ, RZ, 0x1f ;  /* 0x0000001fff0b7424 */ /* 0x000fe400078e00ff */
[----:B------:R-:W-:-:S07]  /*6820*/  IMAD.MOV.U32 R15, RZ, RZ, -0x1 ;  /* 0xffffffffff0f7424 */ /* 0x000fce00078e00ff */
[----:B-1----:R-:W-:Y:S05]  /*6830*/  WARPSYNC.COLLECTIVE R15, `(.L_x_13788) ;  /* 0x000000000f087348 */ /* 0x002fea0003c00000 */
[----:B------:R0:W2:Y:S02]  /*6840*/  SHFL.BFLY P6, R14, R13, R12, R11 ;  /* 0x0c00000c0d0e7389 */ /* 0x0000a400000c000b */
[----:B012---:R-:W-:Y:S05]  /*6850*/  ENDCOLLECTIVE ;  /* 0x000000000000791b */ /* 0x007fea0003800000 */
.L_x_13788:
[----:B------:R-:W-:Y:S05]  /*6860*/  BSYNC B1 ;  /* 0x0000000000017941 */ /* 0x000fea0003800000 */
.L_x_13787:
[----:B------:R-:W-:Y:S01]  /*6870*/  HFMA2 R12, -RZ, RZ, 0, 4.76837158203125e-07 ;  /* 0x00000008ff0c7431 */ /* 0x000fe200000001ff */
[----:B------:R-:W-:Y:S01]  /*6880*/  FMNMX R13, R14, R13, !PT ;  /* 0x0000000d0e0d7209 */ /* 0x000fe20007800000 */
[----:B------:R-:W-:Y:S02]  /*6890*/  IMAD.MOV.U32 R11, RZ, RZ, 0x1f ;  /* 0x0000001fff0b7424 */ /* 0x000fe400078e00ff */
[----:B------:R-:W-:-:S07]  /*68a0*/  IMAD.MOV.U32 R15, RZ, RZ, -0x1 ;  /* 0xffffffffff0f7424 */ /* 0x000fce00078e00ff */
[----:B------:R-:W-:Y:S05]  /*68b0*/  WARPSYNC.COLLECTIVE R15, `(.L_x_13789) ;  /* 0x000000000f087348 */ /* 0x000fea0003c00000 */
[----:B------:R0:W1:Y:S02]  /*68c0*/  SHFL.BFLY P6, R14, R13, R12, R11 ;  /* 0x0c00000c0d0e7389 */ /* 0x00006400000c000b */
[----:B01----:R-:W-:Y:S05]  /*68d0*/  ENDCOLLECTIVE ;  /* 0x000000000000791b */ /* 0x003fea0003800000 */
.L_x_13789:
[----:B------:R-:W-:Y:S01]  /*68e0*/  IMAD.MOV.U32 R12, RZ, RZ, 0x4 ;  /* 0x00000004ff0c7424 */ /* 0x000fe200078e00ff */
[----:B------:R-:W-:-:S04]  /*68f0*/  FMNMX R21, R13, R14, !PT ;  /* 0x0000000e0d157209 */ /* 0x000fc80007800000 */
[----:B------:R-:W-:-:S07]  /*6900*/  MOV R13, R21 ;  /* 0x00000015000d7202 */ /* 0x000fce0000000f00 */
[----:B------:R-:W-:Y:S05]  /*6910*/  WARPSYNC.COLLECTIVE R15, `(.L_x_13790) ;  /* 0x000000000f087348 */ /* 0x000fea0003c00000 */
[----:B------:R0:W1:Y:S02]  /*6920*/  SHFL.BFLY P6, R14, R13, R12, R11 ;  /* 0x0c00000c0d0e7389 */ /* 0x00006400000c000b */
[----:B01----:R-:W-:Y:S05]  /*6930*/  ENDCOLLECTIVE ;  /* 0x000000000000791b */ /* 0x003fea0003800000 */
.L_x_13790:
[----:B------:R-:W-:Y:S01]  /*6940*/  HFMA2 R12, -RZ, RZ, 0, 1.1920928955078125e-07 ;  /* 0x00000002ff0c7431 */ /* 0x000fe200000001ff */
[----:B------:R-:W-:-:S05]  /*6950*/  FMNMX R23, R21, R14, !PT ;  /* 0x0000000e15177209 */ /* 0x000fca0007800000 */
[----:B------:R-:W-:-:S07]  /*6960*/  IMAD.MOV.U32 R13, RZ, RZ, R23 ;  /* 0x000000ffff0d7224 */ /* 0x000fce00078e0017 */
[----:B------:R-:W-:Y:S05]  /*6970*/  WARPSYNC.COLLECTIVE R15, `(.L_x_13791) ;  /* 0x000000000f087348 */ /* 0x000fea0003c00000 */
[----:B------:R0:W1:Y:S02]  /*6980*/  SHFL.BFLY P6, R14, R13, R12, R11 ;  /* 0x0c00000c0d0e7389 */ /* 0x00006400000c000b */
[----:B01----:R-:W-:Y:S05]  /*6990*/  ENDCOLLECTIVE ;  /* 0x000000000000791b */ /* 0x003fea0003800000 */
.L_x_13791:
[----:B------:R-:W-:Y:S01]  /*69a0*/  IMAD.MOV.U32 R12, RZ, RZ, 0x1 ;  /* 0x00000001ff0c7424 */ /* 0x000fe200078e00ff */
[----:B------:R-:W-:-:S05]  /*69b0*/  FMNMX R25, R23, R14, !PT ;  /* 0x0000000e17197209 */ /* 0x000fca0007800000 */
[----:B------:R-:W-:-:S07]  /*69c0*/  IMAD.MOV.U32 R13, RZ, RZ, R25 ;  /* 0x000000ffff0d7224 */ /* 0x000fce00078e0019 */
[----:B------:R-:W-:Y:S05]  /*69d0*/  WARPSYNC.COLLECTIVE R15, `(.L_x_13792) ;  /* 0x000000000f087348 */ /* 0x000fea0003c00000 */
[----:B------:R0:W1:Y:S02]  /*69e0*/  SHFL.BFLY P6, R14, R13, R12, R11 ;  /* 0x0c00000c0d0e7389 */ /* 0x00006400000c000b */
[----:B01----:R-:W-:Y:S05]  /*69f0*/  ENDCOLLECTIVE ;  /* 0x000000000000791b */ /* 0x003fea0003800000 */
.L_x_13792:
[----:B------:R-:W-:Y:S01]  /*6a00*/  IMAD.MOV.U32 R11, RZ, RZ, 0x437c0000 ;  /* 0x437c0000ff0b7424 */ /* 0x000fe200078e00ff */
[----:B------:R-:W-:Y:S02]  /*6a10*/  FMNMX R23, R25, R14, !PT ;  /* 0x0000000e19177209 */ /* 0x000fe40007800000 */
[----:B------:R-:W-:-:S03]  /*6a20*/  MOV R14, 0x3bbb989d ;  /* 0x3bbb989d000e7802 */ /* 0x000fc60000000f00 */
        /* <DEDUP_REMOVED lines=8> */
[----:B------:R-:W-:Y:S01]  /*6ab0*/  FFMA.RM R12, R12, R11, 12582913 ;  /* 0x4b4000010c0c7423 */ /* 0x000fe2000000400b */
[C---:B------:R-:W-:Y:S01]  /*6ac0*/  FADD R13, -R23.reuse, R42 ;  /* 0x0000002a170d7221 */ /* 0x040fe20000000100 */
[C---:B------:R-:W-:Y:S01]  /*6ad0*/  FADD R15, -R23.reuse, R44 ;  /* 0x0000002c170f7221 */ /* 0x040fe20000000100 */
[C---:B------:R-:W-:Y:S01]  /*6ae0*/  FADD R37, -R23.reuse, R48 ;  /* 0x0000003017257221 */ /* 0x040fe20000000100 */
[C---:B------:R-:W-:Y:S01]  /*6af0*/  FADD R20, R12.reuse, -12583039 ;  /* 0xcb40007f0c147421 */ /* 0x040fe20000000000 */
[C---:B------:R-:W-:Y:S01]  /*6b00*/  FADD R39, -R23.reuse, R50 ;  /* 0x0000003217277221 */ /* 0x040fe20000000100 */
[C---:B------:R-:W-:Y:S01]  /*6b10*/  FADD R41, -R23.reuse, R40 ;  /* 0x0000002817297221 */ /* 0x040fe20000000100 */
[----:B------:R-:W-:Y:S01]  /*6b20*/  FADD R43, -R23, R34 ;  /* 0x00000022172b7221 */ /* 0x000fe20000000100 */
[----:B------:R-:W-:Y:S01]  /*6b30*/  FFMA R20, R35, 1.4426950216293334961, -R20 ;  /* 0x3fb8aa3b23147823 */ /* 0x000fe20000000814 */
[----:B------:R-:W-:Y:S01]  /*6b40*/  FFMA.SAT R22, R33, R14, 0.5 ;  /* 0x3f00000021167423 */ /* 0x000fe2000000200e */
[----:B------:R-:W-:-:S02]  /*6b50*/  IMAD.SHL.U32 R12, R12, 0x800000, RZ ;  /* 0x008000000c0c7824 */ /* 0x000fc400078e00ff */
[-C--:B------:R-:W-:Y:S01]  /*6b60*/  FFMA.SAT R24, R21, R14.reuse, 0.5 ;  /* 0x3f00000015187423 */ /* 0x080fe2000000200e */
[----:B------:R-:W-:Y:S01]  /*6b70*/  FFMA R20, R35, 1.925963033500011079e-08, R20 ;  /* 0x32a5706023147823 */ /* 0x000fe20000000014 */
[-C--:B------:R-:W-:Y:S01]  /*6b80*/  FFMA.RM R22, R22, R11.reuse, 12582913 ;  /* 0x4b40000116167423 */ /* 0x080fe2000000400b */
[-C--:B------:R-:W-:Y:S01]  /*6b90*/  FFMA.SAT R26, R25, R14.reuse, 0.5 ;  /* 0x3f000000191a7423 */ /* 0x080fe2000000200e */
[-C--:B------:R-:W-:Y:S01]  /*6ba0*/  FFMA.RM R24, R24, R11.reuse, 12582913 ;  /* 0x4b40000118187423 */ /* 0x080fe2000000400b */
[----:B------:R-:W0:Y:S01]  /*6bb0*/  MUFU.EX2 R23, R20 ;  /* 0x0000001400177308 */ /* 0x000e220000000800 */
[-C--:B------:R-:W-:Y:S01]  /*6bc0*/  FFMA.SAT R28, R29, R14.reuse, 0.5 ;  /* 0x3f0000001d1c7423 */ /* 0x080fe2000000200e */
[-C--:B------:R-:W-:Y:S01]  /*6bd0*/  FFMA.RM R26, R26, R11.reuse, 12582913 ;  /* 0x4b4000011a1a7423 */ /* 0x080fe2000000400b */
[-C--:B------:R-:W-:Y:S01]  /*6be0*/  FFMA.SAT R32, R37, R14.reuse, 0.5 ;  /* 0x3f00000025207423 */ /* 0x080fe2000000200e */
[-C--:B------:R-:W-:Y:S01]  /*6bf0*/  FFMA.SAT R30, R31, R14.reuse, 0.5 ;  /* 0x3f0000001f1e7423 */ /* 0x080fe2000000200e */
[-C--:B------:R-:W-:Y:S01]  /*6c00*/  FFMA.RM R28, R28, R11.reuse, 12582913 ;  /* 0x4b4000011c1c7423 */ /* 0x080fe2000000400b */
[----:B------:R-:W-:Y:S01]  /*6c10*/  FFMA.SAT R34, R41, R14, 0.5 ;  /* 0x3f00000029227423 */ /* 0x000fe2000000200e */
[-C--:B------:R-:W-:Y:S01]  /*6c20*/  FFMA.RM R32, R32, R11.reuse, 12582913 ;  /* 0x4b40000120207423 */ /* 0x080fe2000000400b */
[----:B------:R-:W-:-:S02]  /*6c30*/  FFMA.RM R30, R30, R11, 12582913 ;  /* 0x4b4000011e1e7423 */ /* 0x000fc4000000400b */
[----:B------:R-:W-:Y:S01]  /*6c40*/  FFMA.RM R34, R34, R11, 12582913 ;  /* 0x4b40000122227423 */ /* 0x000fe2000000400b */
[----:B0-----:R-:W-:Y:S01]  /*6c50*/  FMUL R23, R12, R23 ;  /* 0x000000170c177220 */ /* 0x001fe20000400000 */
[C---:B------:R-:W-:Y:S01]  /*6c60*/  FADD R12, R22.reuse, -12583039 ;  /* 0xcb40007f160c7421 */ /* 0x040fe20000000000 */
[----:B------:R-:W-:-:S03]  /*6c70*/  SHF.L.U32 R22, R22, 0x17, RZ ;  /* 0x0000001716167819 */ /* 0x000fc600000006ff */
[----:B------:R-:W-:-:S04]  /*6c80*/  FFMA R12, R33, 1.4426950216293334961, -R12 ;  /* 0x3fb8aa3b210c7823 */ /* 0x000fc8000000080c */
[----:B------:R-:W-:-:S04]  /*6c90*/  FFMA R12, R33, 1.925963033500011079e-08, R12 ;  /* 0x32a57060210c7823 */ /* 0x000fc8000000000c */
[----:B------:R0:W1:Y:S02]  /*6ca0*/  MUFU.EX2 R33, R12 ;  /* 0x0000000c00217308 */ /* 0x0000640000000800 */
[C---:B0-----:R-:W-:Y:S01]  /*6cb0*/  FADD R12, R26.reuse, -12583039 ;  /* 0xcb40007f1a0c7421 */ /* 0x041fe20000000000 */
[----:B------:R-:W-:-:S03]  /*6cc0*/  IMAD.SHL.U32 R26, R26, 0x800000, RZ ;  /* 0x008000001a1a7824 */ /* 0x000fc600078e00ff */
[C---:B------:R-:W-:Y:S01]  /*6cd0*/  FFMA R12, R25.reuse, 1.4426950216293334961, -R12 ;  /* 0x3fb8aa3b190c7823 */ /* 0x040fe2000000080c */
[----:B-1----:R-:W-:Y:S01]  /*6ce0*/  FMUL R20, R22, R33 ;  /* 0x0000002116147220 */ /* 0x002fe20000400000 */
[C---:B------:R-:W-:Y:S02]  /*6cf0*/  FADD R22, R24.reuse, -12583039 ;  /* 0xcb40007f18167421 */ /* 0x040fe40000000000 */
[----:B------:R-:W-:Y:S02]  /*6d00*/  FFMA R12, R25, 1.925963033500011079e-08, R12 ;  /* 0x32a57060190c7823 */ /* 0x000fe4000000000c */
[C---:B------:R-:W-:Y:S02]  /*6d10*/  FFMA R22, R21.reuse, 1.4426950216293334961, -R22 ;  /* 0x3fb8aa3b15167823 */ /* 0x040fe40000000816 */
[----:B------:R0:W-:Y:S02]  /*6d20*/  MUFU.EX2 R25, R12 ;  /* 0x0000000c00197308 */ /* 0x0001e40000000800 */
[----:B------:R-:W-:Y:S01]  /*6d30*/  FFMA R22, R21, 1.925963033500011079e-08, R22 ;  /* 0x32a5706015167823 */ /* 0x000fe20000000016 */
[----:B------:R-:W-:-:S02]  /*6d40*/  IMAD.SHL.U32 R21, R24, 0x800000, RZ ;  /* 0x0080000018157824 */ /* 0x000fc400078e00ff */
[----:B------:R-:W-:-:S03]  /*6d50*/  FFMA.SAT R24, R27, R14, 0.5 ;  /* 0x3f0000001b187423 */ /* 0x000fc6000000200e */
[----:B------:R-:W1:Y:S01]  /*6d60*/  MUFU.EX2 R22, R22 ;  /* 0x0000001600167308 */ /* 0x000e620000000800 */
[----:B------:R-:W-:Y:S01]  /*6d70*/  FFMA.RM R24, R24, R11, 12582913 ;  /* 0x4b40000118187423 */ /* 0x000fe2000000400b */
[----:B0-----:R-:W-:-:S04]  /*6d80*/  FADD R12, R28, -12583039 ;  /* 0xcb40007f1c0c7421 */ /* 0x001fc80000000000 */
[----:B------:R-:W-:-:S04]  /*6d90*/  FFMA R12, R29, 1.4426950216293334961, -R12 ;  /* 0x3fb8aa3b1d0c7823 */ /* 0x000fc8000000080c */
[----:B------:R-:W-:Y:S01]  /*6da0*/  FFMA R12, R29, 1.925963033500011079e-08, R12 ;  /* 0x32a570601d0c7823 */ /* 0x000fe2000000000c */
[----:B------:R-:W-:-:S05]  /*6db0*/  IMAD.SHL.U32 R29, R32, 0x800000, RZ ;  /* 0x00800000201d7824 */ /* 0x000fca00078e00ff */
[----:B------:R-:W-:Y:S01]  /*6dc0*/  MUFU.EX2 R12, R12 ;  /* 0x0000000c000c7308 */ /* 0x000fe20000000800 */
[----:B-1----:R-:W-:Y:S01]  /*6dd0*/  FMUL R21, R21, R22 ;  /* 0x0000001615157220 */ /* 0x002fe20000400000 */
[----:B------:R-:W-:Y:S01]  /*6de0*/  FMUL R22, R26, R25 ;  /* 0x000000191a167220 */ /* 0x000fe20000400000 */
        /* <DEDUP_REMOVED lines=8> */
[----:B------:R-:W-:Y:S02]  /*6e70*/  IMAD.SHL.U32 R25, R28, 0x800000, RZ ;  /* 0x008000001c197824 */ /* 0x000fe400078e00ff */
[----:B------:R-:W-:Y:S01]  /*6e80*/  FFMA.SAT R28, R13, R14, 0.5 ;  /* 0x3f0000000d1c7423 */ /* 0x000fe2000000200e */
[----:B------:R-:W-:Y:S01]  /*6e90*/  FFMA R31, R31, 1.925963033500011079e-08, R26 ;  /* 0x32a570601f1f7823 */ /* 0x000fe2000000001a */
[----:B------:R-:W-:Y:S02]  /*6ea0*/  IMAD.SHL.U32 R26, R30, 0x800000, RZ ;  /* 0x008000001e1a7824 */ /* 0x000fe400078e00ff */
[----:B------:R-:W-:Y:S01]  /*6eb0*/  FMUL R25, R25, R12 ;  /* 0x0000000c19197220 */ /* 0x000fe20000400000 */
[-C--:B------:R-:W-:Y:S01]  /*6ec0*/  FFMA.RM R28, R28, R11.reuse, 12582913 ;  /* 0x4b4000011c1c7423 */ /* 0x080fe2000000400b */
[----:B------:R-:W-:Y:S01]  /*6ed0*/  FFMA.SAT R30, R15, R14, 0.5 ;  /* 0x3f0000000f1e7423 */ /* 0x000fe2000000200e */
[----:B------:R-:W0:Y:S02]  /*6ee0*/  MUFU.EX2 R31, R31 ;  /* 0x0000001f001f7308 */ /* 0x000e240000000800 */
[C---:B------:R-:W-:Y:S01]  /*6ef0*/  FADD R12, R28.reuse, -12583039 ;  /* 0xcb40007f1c0c7421 */ /* 0x040fe20000000000 */
[----:B------:R-:W-:Y:S01]  /*6f00*/  SHF.L.U32 R27, R28, 0x17, RZ ;  /* 0x000000171c1b7819 */ /* 0x000fe200000006ff */
[----:B------:R-:W-:-:S02]  /*6f10*/  FFMA.RM R30, R30, R11, 12582913 ;  /* 0x4b4000011e1e7423 */ /* 0x000fc4000000400b */
[C---:B------:R-:W-:Y:S02]  /*6f20*/  FFMA R12, R13.reuse, 1.4426950216293334961, -R12 ;  /* 0x3fb8aa3b0d0c7823 */ /* 0x040fe4000000080c */
[----:B------:R-:W-:Y:S02]  /*6f30*/  FADD R28, R30, -12583039 ;  /* 0xcb40007f1e1c7421 */ /* 0x000fe40000000000 */
[----:B------:R-:W-:Y:S01]  /*6f40*/  FFMA R12, R13, 1.925963033500011079e-08, R12 ;  /* 0x32a570600d0c7823 */ /* 0x000fe2000000000c */
[----:B------:R-:W-:Y:S01]  /*6f50*/  FADD R13, RZ, R23 ;  /* 0x00000017ff0d7221 */ /* 0x000fe20000000000 */
[----:B------:R-:W-:-:S04]  /*6f60*/  FFMA R28, R15, 1.4426950216293334961, -R28 ;  /* 0x3fb8aa3b0f1c7823 */ /* 0x000fc8000000081c */
[----:B------:R-:W1:Y:S01]  /*6f70*/  MUFU.EX2 R12, R12 ;  /* 0x0000000c000c7308 */ /* 0x000e620000000800 */
[----:B------:R-:W-:Y:S01]  /*6f80*/  FFMA R15, R15, 1.925963033500011079e-08, R28 ;  /* 0x32a570600f0f7823 */ /* 0x000fe2000000001c */
[----:B------:R-:W-:Y:S02]  /*6f90*/  IMAD.SHL.U32 R28, R30, 0x800000, RZ ;  /* 0x008000001e1c7824 */ /* 0x000fe400078e00ff */
[-C--:B------:R-:W-:Y:S01]  /*6fa0*/  FFMA.SAT R30, R39, R14.reuse, 0.5 ;  /* 0x3f000000271e7423 */ /* 0x080fe2000000200e */
[----:B------:R-:W-:Y:S01]  /*6fb0*/  FFMA.SAT R14, R43, R14, 0.5 ;  /* 0x3f0000002b0e7423 */ /* 0x000fe2000000200e */
[----:B0-----:R-:W-:Y:S02]  /*6fc0*/  FMUL R26, R26, R31 ;  /* 0x0000001f1a1a7220 */ /* 0x001fe40000400000 */
[-C--:B------:R-:W-:Y:S01]  /*6fd0*/  FFMA.RM R30, R30, R11.reuse, 12582913 ;  /* 0x4b4000011e1e7423 */ /* 0x080fe2000000400b */
[----:B------:R-:W-:Y:S01]  /*6fe0*/  FFMA.RM R11, R14, R11, 12582913 ;  /* 0x4b4000010e0b7423 */ /* 0x000fe2000000400b */
[----:B------:R-:W0:Y:S01]  /*6ff0*/  MUFU.EX2 R15, R15 ;  /* 0x0000000f000f7308 */ /* 0x000e220000000800 */
[----:B-1----:R-:W-:Y:S01]  /*7000*/  FMUL R27, R27, R12 ;  /* 0x0000000c1b1b7220 */ /* 0x002fe20000400000 */
[----:B------:R-:W-:Y:S01]  /*7010*/  FADD R12, R32, -12583039 ;  /* 0xcb40007f200c7421 */ /* 0x000fe20000000000 */
[C---:B------:R-:W-:Y:S01]  /*7020*/  FADD R32, R30.reuse, -12583039 ;  /* 0xcb40007f1e207421 */ /* 0x040fe20000000000 */
[----:B------:R-:W-:-:S02]  /*7030*/  SHF.L.U32 R30, R30, 0x17, RZ ;  /* 0x000000171e1e7819 */ /* 0x000fc400000006ff */
[----:B------:R-:W-:Y:S01]  /*7040*/  FFMA R12, R37, 1.4426950216293334961, -R12 ;  /* 0x3fb8aa3b250c7823 */ /* 0x000fe2000000080c */
[----:B------:R-:W-:-:S03]  /*7050*/  FFMA R32, R39, 1.4426950216293334961, -R32 ;  /* 0x3fb8aa3b27207823 */ /* 0x000fc60000000820 */
[----:B------:R-:W-:Y:S01]  /*7060*/  FFMA R12, R37, 1.925963033500011079e-08, R12 ;  /* 0x32a57060250c7823 */ /* 0x000fe2000000000c */
[----:B------:R-:W-:Y:S01]  /*7070*/  FFMA R32, R39, 1.925963033500011079e-08, R32 ;  /* 0x32a5706027207823 */ /* 0x000fe20000000020 */
[----:B0-----:R-:W-:-:S03]  /*7080*/  FMUL R28, R28, R15 ;  /* 0x0000000f1c1c7220 */ /* 0x001fc60000400000 */
[----:B------:R0:W1:Y:S08]  /*7090*/  MUFU.EX2 R15, R32 ;  /* 0x00000020000f7308 */ /* 0x0000700000000800 */
[----:B------:R-:W2:Y:S01]  /*70a0*/  MUFU.EX2 R12, R12 ;  /* 0x0000000c000c7308 */ /* 0x000ea20000000800 */
[----:B0-----:R-:W-:Y:S02]  /*70b0*/  IMAD.SHL.U32 R32, R34, 0x800000, RZ ;  /* 0x0080000022207824 */ /* 0x001fe400078e00ff */
[----:B-1----:R-:W-:Y:S01]  /*70c0*/  FMUL R30, R30, R15 ;  /* 0x0000000f1e1e7220 */ /* 0x002fe20000400000 */
[----:B------:R-:W-:-:S02]  /*70d0*/  IMAD.MOV.U32 R15, RZ, RZ, -0x1 ;  /* 0xffffffffff0f7424 */ /* 0x000fc400078e00ff */
        /* <DEDUP_REMOVED lines=29> */
.L_x_13793:
[----:B------:R-:W-:Y:S02]  /*72b0*/  IMAD.MOV.U32 R12, RZ, RZ, 0x8 ;  /* 0x00000008ff0c7424 */ /* 0x000fe400078e00ff */
[----:B------:R-:W-:-:S05]  /*72c0*/  FADD R33, R13, R14 ;  /* 0x0000000e0d217221 */ /* 0x000fca0000000000 */
[----:B------:R-:W-:-:S07]  /*72d0*/  MOV R13, R33 ;  /* 0x00000021000d7202 */ /* 0x000fce0000000f00 */
[----:B------:R-:W-:Y:S05]  /*72e0*/  WARPSYNC.COLLECTIVE R15, `(.L_x_13794) ;  /* 0x000000000f087348 */ /* 0x000fea0003c00000 */
[----:B------:R0:W1:Y:S02]  /*72f0*/  SHFL.BFLY P6, R14, R13, R12, R11 ;  /* 0x0c00000c0d0e7389 */ /* 0x00006400000c000b */
[----:B01----:R-:W-:Y:S05]  /*7300*/  ENDCOLLECTIVE ;  /* 0x000000000000791b */ /* 0x003fea0003800000 */
.L_x_13794:
[----:B------:R-:W-:Y:S02]  /*7310*/  HFMA2 R12, -RZ, RZ, 0, 2.384185791015625e-07 ;  /* 0x00000004ff0c7431 */ /* 0x000fe400000001ff */
[----:B------:R-:W-:-:S04]  /*7320*/  FADD R34, R33, R14 ;  /* 0x0000000e21227221 */ /* 0x000fc80000000000 */
[----:B------:R-:W-:-:S07]  /*7330*/  IMAD.MOV.U32 R13, RZ, RZ, R34 ;  /* 0x000000ffff0d7224 */ /* 0x000fce00078e0022 */
[----:B------:R-:W-:Y:S05]  /*7340*/  WARPSYNC.COLLECTIVE R15, `(.L_x_13795) ;  /* 0x000000000f087348 */ /* 0x000fea0003c00000 */
[----:B------:R0:W1:Y:S02]  /*7350*/  SHFL.BFLY P6, R14, R13, R12, R11 ;  /* 0x0c00000c0d0e7389 */ /* 0x00006400000c000b */
[----:B01----:R-:W-:Y:S05]  /*7360*/  ENDCOLLECTIVE ;  /* 0x000000000000791b */ /* 0x003fea0003800000 */
.L_x_13795:
[----:B------:R-:W-:Y:S01]  /*7370*/  MOV R12, 0x2 ;  /* 0x00000002000c7802 */ /* 0x000fe20000000f00 */
[----:B------:R-:W-:-:S04]  /*7380*/  FADD R35, R34, R14 ;  /* 0x0000000e22237221 */ /* 0x000fc80000000000 */
[----:B------:R-:W-:-:S07]  /*7390*/  IMAD.MOV.U32 R13, RZ, RZ, R35 ;  /* 0x000000ffff0d7224 */ /* 0x000fce00078e0023 */
[----:B------:R-:W-:Y:S05]  /*73a0*/  WARPSYNC.COLLECTIVE R15, `(.L_x_13796) ;  /* 0x000000000f087348 */ /* 0x000fea0003c00000 */
[----:B------:R0:W1:Y:S02]  /*73b0*/  SHFL.BFLY P6, R14, R13, R12, R11 ;  /* 0x0c00000c0d0e7389 */ /* 0x00006400000c000b */
[----:B01----:R-:W-:Y:S05]  /*73c0*/  ENDCOLLECTIVE ;  /* 0x000000000000791b */ /* 0x003fea0003800000 */
.L_x_13796:
[----:B------:R-:W-:Y:S02]  /*73d0*/  HFMA2 R12, -RZ, RZ, 0, 5.9604644775390625e-08 ;  /* 0x00000001ff0c7431 */ /* 0x000fe400000001ff */
[----:B------:R-:W-:-:S04]  /*73e0*/  FADD R36, R35, R14 ;  /* 0x0000000e23247221 */ /* 0x000fc80000000000 */
[----:B------:R-:W-:-:S07]  /*73f0*/  IMAD.MOV.U32 R13, RZ, RZ, R36 ;  /* 0x000000ffff0d7224 */ /* 0x000fce00078e0024 */
[----:B------:R-:W-:Y:S05]  /*7400*/  WARPSYNC.COLLECTIVE R15, `(.L_x_13797) ;  /* 0x000000000f087348 */ /* 0x000fea0003c00000 */
[----:B------:R0:W1:Y:S02]  /*7410*/  SHFL.BFLY P6, R14, R13, R12, R11 ;  /* 0x0c00000c0d0e7389 */ /* 0x00006400000c000b */
[----:B01----:R-:W-:Y:S05]  /*7420*/  ENDCOLLECTIVE ;  /* 0x000000000000791b */ /* 0x003fea0003800000 */
.L_x_13797:
[----:B------:R-:W-:Y:S05]  /*7430*/  BRA `(.L_x_13798) ;  /* 0xffffffe0009c7947 */ /* 0x000fea000383ffff */
        .weak           $__internal_201_$__cuda_sm3x_div_rn_noftz_f32_slowpath
        .type           $__internal_201_$__cuda_sm3x_div_rn_noftz_f32_slowpath,@function
        .size           $__internal_201_$__cuda_sm3x_div_rn_noftz_f32_slowpath,(.L_x_37578 - $__internal_201_$__cuda_sm3x_div_rn_noftz_f32_slowpath)
$__internal_201_$__cuda_sm3x_div_rn_noftz_f32_slowpath:
        /* <DEDUP_REMOVED lines=35> */
.L_x_13800:
        /* <DEDUP_REMOVED lines=51> */
.L_x_13807:
[----:B------:R-:W-:-:S04]  /*79a0*/  LOP3.LUT R11, R11, 0x80000000, RZ, 0xc0, !PT ;  /* 0x800000000b0b7812 */ /* 0x000fc800078ec0ff */
[----:B------:R-:W-:Y:S01]  /*79b0*/  LOP3.LUT R11, R11, 0x7f800000, RZ, 0xfc, !PT ;  /* 0x7f8000000b0b7812 */ /* 0x000fe200078efcff */
[----:B------:R-:W-:Y:S06]  /*79c0*/  BRA `(.L_x_13808) ;  /* 0x0000000000047947 */ /* 0x000fec0003800000 */
.L_x_13806:
[----:B------:R-:W-:-:S07]  /*79d0*/  LEA R11, R36, R11, 0x17 ;  /* 0x0000000b240b7211 */ /* 0x000fce00078eb8ff */
.L_x_13808:
[----:B------:R-:W-:Y:S05]  /*79e0*/  BSYNC.RECONVERGENT B2 ;  /* 0x0000000000027941 */ /* 0x000fea0003800200 */
.L_x_13805:
[----:B------:R-:W-:Y:S05]  /*79f0*/  BRA `(.L_x_13809) ;  /* 0x0000000000207947 */ /* 0x000fea0003800000 */
.L_x_13804:
[----:B------:R-:W-:-:S04]  /*7a00*/  LOP3.LUT R11, R12, 0x80000000, R36, 0x48, !PT ;  /* 0x800000000c0b7812 */ /* 0x000fc800078e4824 */
[----:B------:R-:W-:Y:S01]  /*7a10*/  LOP3.LUT R11, R11, 0x7f800000, RZ, 0xfc, !PT ;  /* 0x7f8000000b0b7812 */ /* 0x000fe200078efcff */
[----:B------:R-:W-:Y:S06]  /*7a20*/  BRA `(.L_x_13809) ;  /* 0x0000000000147947 */ /* 0x000fec0003800000 */
.L_x_13803:
[----:B------:R-:W-:Y:S01]  /*7a30*/  LOP3.LUT R11, R12, 0x80000000, R36, 0x48, !PT ;  /* 0x800000000c0b7812 */ /* 0x000fe200078e4824 */
[----:B------:R-:W-:Y:S06]  /*7a40*/  BRA `(.L_x_13809) ;  /* 0x00000000000c7947 */ /* 0x000fec0003800000 */
.L_x_13802:
[----:B------:R-:W0:Y:S01]  /*7a50*/  MUFU.RSQ R11, -QNAN ;  /* 0xffc00000000b7908 */ /* 0x000e220000001400 */
[----:B------:R-:W-:Y:S05]  /*7a60*/  BRA `(.L_x_13809) ;  /* 0x0000000000047947 */ /* 0x000fea0003800000 */
.L_x_13801:
[----:B------:R-:W-:-:S07]  /*7a70*/  FADD.FTZ R11, R23, R12 ;  /* 0x0000000c170b7221 */ /* 0x000fce0000010000 */
.L_x_13809:
[----:B------:R-:W-:Y:S05]  /*7a80*/  BSYNC.RECONVERGENT B1 ;  /* 0x0000000000017941 */ /* 0x000fea0003800200 */
.L_x_13799:
[----:B------:R-:W-:Y:S02]  /*7a90*/  HFMA2 R13, -RZ, RZ, 0, 0 ;  /* 0x00000000ff0d7431 */ /* 0x000fe400000001ff */
[----:B------:R-:W-:-:S04]  /*7aa0*/  IMAD.MOV.U32 R12, RZ, RZ, R34 ;  /* 0x000000ffff0c7224 */ /* 0x000fc800078e0022 */
[----:B0-----:R-:W-:Y:S05]  /*7ab0*/  RET.REL.NODEC R12 `(_Z15SoftmaxWarpImplI22BroadcastScaleMaskLoadIffbLm3EiE11DirectStoreIffEfLi1ELi13ELi32ELi1ELb1EL9Algorithm0EEvT_T0_ll) ;  /* 0xffffff840c507950 */ /* 0x001fea0003c3ffff */
.L_x_13810:
        /* <DEDUP_REMOVED lines=12> */
.L_x_37578:


//--------------------- .text._Z15SoftmaxWarpImplI22BroadcastScaleMaskLoadIffbLm3EiE11DirectStoreIffEfLi1ELi13ELi32ELi1ELb0EL9Algorithm0EEvT_T0_ll --------------------------
	.section	.text._Z15SoftmaxWarpImplI22BroadcastScaleMaskLoadIffbLm3EiE11DirectStoreIffEfLi1ELi13ELi32ELi1ELb0EL9Algorithm0EEvT_T0_ll,"ax",@progbits
	.align	128
        .global         _Z15SoftmaxWarpImplI22BroadcastScaleMaskLoadIffbLm3EiE11DirectStoreIffEfLi1ELi13ELi32ELi1ELb0EL9Algorithm0EEvT_T0_ll
        .type           _Z15SoftmaxWarpImplI22BroadcastScaleMaskLoadIffbLm3EiE11DirectStoreIffEfLi1ELi13ELi32ELi1ELb0EL9Algorithm0EEvT_T0_ll,@function
        .size           _Z15SoftmaxWarpImplI22BroadcastScaleMaskLoadIffbLm3EiE11DirectStoreIffEfLi1ELi13ELi32ELi1ELb0EL9Algorithm0EEvT_T0_ll,(.L_x_37579 - _Z15SoftmaxWarpImplI22BroadcastScaleMaskLoadIffbLm3EiE11DirectStoreIffEfLi1ELi13ELi32ELi1ELb0EL9Algorithm0EEvT_T0_ll)
        .other          _Z15SoftmaxWarpImplI22BroadcastScaleMaskLoadIffbLm3EiE11DirectStoreIffEfLi1ELi13ELi32ELi1ELb0EL9Algorithm0EEvT_T0_ll,@"STO_CUDA_ENTRY STV_DEFAULT"
_Z15SoftmaxWarpImplI22BroadcastScaleMaskLoadIffbLm3EiE11DirectStoreIffEfLi1ELi13ELi32ELi1ELb0EL9Algorithm0EEvT_T0_ll:
.text._Z15SoftmaxWarpImplI22BroadcastScaleMaskLoadIffbLm3EiE11DirectStoreIffEfLi1ELi13ELi32ELi1ELb0EL9Algorithm0EEvT_T0_ll:
        /* <DEDUP_REMOVED lines=29> */
.L_x_13811:
        /* <DEDUP_REMOVED lines=14> */
.L_x_13840:
        /* <DEDUP_REMOVED lines=10> */
[----:B------:R-:W-:Y:S02]  /*0350*/  ISETP.NE.AND P6, PT, RZ, UR49, PT ;  /* 0x00000031ff007c0c */ /* 0x000fe4000bfc5270 */
[----:B------:R-:W-:Y:S02]  /*0360*/  LOP3.LUT R17, RZ, UR49, RZ, 0x33, !PT ;  /* 0x00000031ff117c12 */ /* 0x000fe4000f8e33ff */
[----:B-1----:R-:W-:Y:S01]  /*0370*/  R2UR UR10, R20 ;  /* 0x00000000140a72ca */ /* 0x002fe200000e0000 */
[----:B------:R-:W1:Y:S01]  /*0380*/  I2F.RP R0, UR9 ;  /* 0x0000000900007d06 */ /* 0x000e620008209400 */
[----:B------:R-:W-:-:S07]  /*0390*/  R2UR UR11, R21 ;  /* 0x00000000150b72ca */ /* 0x000fce00000e0000 */
[----:B-1----:R-:W1:Y:S02]  /*03a0*/  MUFU.RCP R0, R0 ;  /* 0x0000000000007308 */ /* 0x002e640000001000 */
[----:B-1----:R-:W-:-:S06]  /*03b0*/  VIADD R2, R0, 0xffffffe ;  /* 0x0ffffffe00027836 */ /* 0x002fcc0000000000 */
[----:B------:R-:W1:Y:S08]  /*03c0*/  I2F.RP R0, UR8 ;  /* 0x0000000800007d06 */ /* 0x000e700008209400 */
[----:B------:R-:W2:Y:S08]  /*03d0*/  F2I.FTZ.U32.TRUNC.NTZ R2, R2 ;  /* 0x0000000200027305 */ /* 0x000eb0000021f000 */
[----:B-1----:R-:W1:Y:S01]  /*03e0*/  MUFU.RCP R0, R0 ;  /* 0x0000000000007308 */ /* 0x002e620000001000 */
[----:B--2---:R-:W-:-:S02]  /*03f0*/  R2UR UR5, R2 ;  /* 0x00000000020572ca */ /* 0x004fc400000e0000 */
[----:B------:R-:W-:-:S11]  /*0400*/  IABS R2, R3 ;  /* 0x0000000300027213 */ /* 0x000fd60000000000 */
[----:B------:R-:W-:-:S04]  /*0410*/  UIADD3 UR6, UPT, UPT, URZ, -UR5, URZ ;  /* 0x80000005ff067290 */ /* 0x000fc8000fffe0ff */
[----:B------:R-:W-:-:S04]  /*0420*/  UIMAD UR6, UR6, UR9, URZ ;  /* 0x00000009060672a4 */ /* 0x000fc8000f8e02ff */
[----:B------:R-:W-:-:S07]  /*0430*/  UIMAD.WIDE.U32 UR4, UR5, UR6, UR4 ;  /* 0x00000006050472a5 */ /* 0x000fce000f8e0004 */
[----:B------:R-:W-:Y:S01]  /*0440*/  UMOV UR6, UR5 ;  /* 0x0000000500067c82 */ /* 0x000fe20008000000 */
[----:B------:R-:W-:Y:S01]  /*0450*/  UMOV UR4, URZ ;  /* 0x000000ff00047c82 */ /* 0x000fe20008000000 */
[----:B------:R-:W-:-:S04]  /*0460*/  IMAD.HI.U32 R5, R6, UR6, RZ ;  /* 0x0000000606057c27 */ /* 0x000fc8000f8e00ff */
[----:B------:R-:W-:Y:S02]  /*0470*/  IMAD.MOV R7, RZ, RZ, -R5 ;  /* 0x000000ffff077224 */ /* 0x000fe400078e0a05 */
[----:B------:R-:W-:-:S04]  /*0480*/  IMAD.HI.U32 R8, R2, UR6, RZ ;  /* 0x0000000602087c27 */ /* 0x000fc8000f8e00ff */
[----:B------:R-:W-:Y:S02]  /*0490*/  IMAD R6, R7, UR9, R6 ;  /* 0x0000000907067c24 */ /* 0x000fe4000f8e0206 */
[----:B------:R-:W-:-:S03]  /*04a0*/  IMAD.MOV R7, RZ, RZ, -R8 ;  /* 0x000000ffff077224 */ /* 0x000fc600078e0a08 */
[----:B------:R-:W-:Y:S01]  /*04b0*/  ISETP.LT.U32.AND P1, PT, R6, UR9, PT ;  /* 0x0000000906007c0c */ /* 0x000fe2000bf21070 */
[----:B------:R-:W-:Y:S01]  /*04c0*/  IMAD R7, R7, UR9, R2 ;  /* 0x0000000907077c24 */ /* 0x000fe2000f8e0202 */
[----:B-1----:R-:W-:Y:S02]  /*04d0*/  IADD3 R2, PT, PT, R0, 0xffffffe, RZ ;  /* 0x0ffffffe00027810 */ /* 0x002fe40007ffe0ff */
[----:B------:R-:W-:Y:S02]  /*04e0*/  LOP3.LUT R0, R4, UR49, RZ, 0x3c, !PT ;  /* 0x0000003104007c12 */ /* 0x000fe4000f8e3cff */
[----:B------:R-:W-:Y:S02]  /*04f0*/  ISETP.LT.U32.AND P3, PT, R7, UR9, PT ;  /* 0x0000000907007c0c */ /* 0x000fe4000bf61070 */
[----:B------:R-:W1:Y:S01]  /*0500*/  F2I.FTZ.U32.TRUNC.NTZ R2, R2 ;  /* 0x0000000200027305 */ /* 0x000e62000021f000 */
[----:B------:R-:W-:Y:S02]  /*0510*/  ISETP.GE.AND P2, PT, R0, RZ, PT ;  /* 0x000000ff0000720c */ /* 0x000fe40003f46270 */
[----:B------:R-:W-:-:S02]  /*0520*/  LOP3.LUT R0, R3, UR49, RZ, 0x3c, !PT ;  /* 0x0000003103007c12 */ /* 0x000fc4000f8e3cff */
[----:B------:R-:W-:Y:S01]  /*0530*/  @!P1 VIADD R6, R6, -UR9 ;  /* 0x8000000906069c36 */ /* 0x000fe20008000000 */
[----:B------:R-:W-:-:S04]  /*0540*/  @!P1 IADD3 R5, PT, PT, R5, 0x1, RZ ;  /* 0x0000000105059810 */ /* 0x000fc80007ffe0ff */
[----:B------:R-:W-:Y:S01]  /*0550*/  ISETP.GE.U32.AND P0, PT, R6, UR9, PT ;  /* 0x0000000906007c0c */ /* 0x000fe2000bf06070 */
[----:B------:R-:W-:Y:S02]  /*0560*/  @!P3 VIADD R7, R7, -UR9 ;  /* 0x800000090707bc36 */ /* 0x000fe40008000000 */
[----:B------:R-:W-:Y:S01]  /*0570*/  @!P3 VIADD R8, R8, 0x1 ;  /* 0x000000010808b836 */ /* 0x000fe20000000000 */
[----:B-1----:R-:W-:Y:S02]  /*0580*/  R2UR UR5, R2 ;  /* 0x00000000020572ca */ /* 0x002fe400000e0000 */
[----:B------:R-:W-:-:S07]  /*0590*/  ISETP.GE.U32.AND P1, PT, R7, UR9, PT ;  /* 0x0000000907007c0c */ /* 0x000fce000bf26070 */
[----:B------:R-:W-:Y:S01]  /*05a0*/  @P0 VIADD R5, R5, 0x1 ;  /* 0x0000000105050836 */ /* 0x000fe20000000000 */
[----:B------:R-:W-:-:S04]  /*05b0*/  ISETP.GE.AND P0, PT, R0, RZ, PT ;  /* 0x000000ff0000720c */ /* 0x000fc80003f06270 */
[----:B------:R-:W-:Y:S01]  /*05c0*/  @!P2 IADD3 R5, PT, PT, -R5, RZ, RZ ;  /* 0x000000ff0505a210 */ /* 0x000fe20007ffe1ff */
[----:B------:R-:W-:Y:S01]  /*05d0*/  UIADD3 UR7, UPT, UPT, URZ, -UR5, URZ ;  /* 0x80000005ff077290 */ /* 0x000fe2000fffe0ff */
[----:B------:R-:W-:Y:S02]  /*05e0*/  @P1 VIADD R8, R8, 0x1 ;  /* 0x0000000108081836 */ /* 0x000fe40000000000 */
[----:B------:R-:W-:Y:S01]  /*05f0*/  SEL R7, R17, R5, !P6 ;  /* 0x0000000511077207 */ /* 0x000fe20007000000 */
[----:B------:R-:W-:Y:S01]  /*0600*/  UIMAD UR7, UR7, UR8, URZ ;  /* 0x00000008070772a4 */ /* 0x000fe2000f8e02ff */
[----:B------:R-:W-:Y:S02]  /*0610*/  IMAD.MOV.U32 R0, RZ, RZ, R8 ;  /* 0x000000ffff007224 */ /* 0x000fe400078e0008 */
[----:B------:R-:W-:Y:S01]  /*0620*/  IADD3 R11, PT, PT, -R7, RZ, RZ ;  /* 0x000000ff070b7210 */ /* 0x000fe20007ffe1ff */
[----:B------:R-:W-:Y:S01]  /*0630*/  UIMAD.WIDE.U32 UR4, UR5, UR7, UR4 ;  /* 0x00000007050472a5 */ /* 0x000fe2000f8e0004 */
[----:B------:R-:W-:-:S02]  /*0640*/  @!P0 IMAD.MOV R0, RZ, RZ, -R0 ;  /* 0x000000ffff008224 */ /* 0x000fc400078e0a00 */
[----:B------:R-:W-:Y:S02]  /*0650*/  VIADD R5, R9, 0x60 ;  /* 0x0000006009057836 */ /* 0x000fe40000000000 */
[----:B------:R-:W-:Y:S01]  /*0660*/  IMAD R8, R11, UR49, R4 ;  /* 0x000000310b087c24 */ /* 0x000fe2000f8e0204 */
[----:B------:R-:W-:Y:S02]  /*0670*/  SEL R11, R17, R0, !P6 ;  /* 0x00000000110b7207 */ /* 0x000fe40007000000 */
[----:B------:R-:W-:Y:S02]  /*0680*/  IABS R15, R5 ;  /* 0x00000005000f7213 */ /* 0x000fe40000000000 */
[----:B------:R-:W-:Y:S02]  /*0690*/  IADD3 R2, PT, PT, -R11, RZ, RZ ;  /* 0x000000ff0b027210 */ /* 0x000fe40007ffe1ff */
[----:B------:R-:W-:Y:S01]  /*06a0*/  IABS R0, R8 ;  /* 0x0000000800007213 */ /* 0x000fe20000000000 */
[----:B------:R-:W-:Y:S01]  /*06b0*/  IMAD.HI.U32 R16, R15, UR6, RZ ;  /* 0x000000060f107c27 */ /* 0x000fe2000f8e00ff */
[----:B------:R-:W-:-:S03]  /*06c0*/  LOP3.LUT R26, R5, UR49, RZ, 0x3c, !PT ;  /* 0x00000031051a7c12 */ /* 0x000fc6000f8e3cff */
[----:B------:R-:W-:Y:S02]  /*06d0*/  IMAD R2, R2, UR49, R3 ;  /* 0x0000003102027c24 */ /* 0x000fe4000f8e0203 */
[----:B------:R-:W-:-:S03]  /*06e0*/  IMAD.HI.U32 R10, R0, UR5, RZ ;  /* 0x00000005000a7c27 */ /* 0x000fc6000f8e00ff */
[----:B------:R-:W-:Y:S01]  /*06f0*/  IABS R14, R2 ;  /* 0x00000002000e7213 */ /* 0x000fe20000000000 */
[----:B------:R-:W-:Y:S02]  /*0700*/  IMAD.MOV R13, RZ, RZ, -R10 ;  /* 0x000000ffff0d7224 */ /* 0x000fe400078e0a0a */
[----:B------:R-:W-:Y:S02]  /*0710*/  IMAD.MOV R12, RZ, RZ, -R16 ;  /* 0x000000ffff0c7224 */ /* 0x000fe400078e0a10 */
[----:B------:R-:W-:-:S04]  /*0720*/  IMAD.HI.U32 R6, R14, UR5, RZ ;  /* 0x000000050e067c27 */ /* 0x000fc8000f8e00ff */
[----:B------:R-:W-:Y:S01]  /*0730*/  IMAD R0, R13, UR8, R0 ;  /* 0x000000080d007c24 */ /* 0x000fe2000f8e0200 */
[----:B------:R-:W-:Y:S01]  /*0740*/  IADD3 R13, PT, PT, -R6, RZ, RZ ;  /* 0x000000ff060d7210 */ /* 0x000fe20007ffe1ff */
[----:B------:R-:W-:-:S03]  /*0750*/  IMAD R15, R12, UR9, R15 ;  /* 0x000000090c0f7c24 */ /* 0x000fc6000f8e020f */
[----:B------:R-:W-:Y:S01]  /*0760*/  ISETP.LT.U32.AND P2, PT, R0, UR8, PT ;  /* 0x0000000800007c0c */ /* 0x000fe2000bf41070 */
[----:B------:R-:W-:Y:S01]  /*0770*/  IMAD R14, R13, UR8, R14 ;  /* 0x000000080d0e7c24 */ /* 0x000fe2000f8e020e */
[----:B------:R-:W-:Y:S01]  /*0780*/  ISETP.LT.U32.AND P5, PT, R15, UR9, PT ;  /* 0x000000090f007c0c */ /* 0x000fe2000bfa1070 */
[----:B------:R-:W1:Y:S03]  /*0790*/  LDC.64 R12, c[0x0][0x398] ;  /* 0x0000e600ff0c7b82 */ /* 0x000e660000000a00 */
[----:B------:R-:W-:-:S07]  /*07a0*/  ISETP.LT.U32.AND P3, PT, R14, UR8, PT ;  /* 0x000000080e007c0c */ /* 0x000fce000bf61070 */
[----:B------:R-:W-:Y:S02]  /*07b0*/  @!P2 VIADD R0, R0, -UR8 ;  /* 0x800000080000ac36 */ /* 0x000fe40008000000 */
[----:B------:R-:W-:Y:S02]  /*07c0*/  @!P5 VIADD R15, R15, -UR9 ;  /* 0x800000090f0fdc36 */ /* 0x000fe40008000000 */
[----:B------:R-:W-:Y:S01]  /*07d0*/  @!P2 VIADD R10, R10, 0x1 ;  /* 0x000000010a0aa836 */ /* 0x000fe20000000000 */
[----:B------:R-:W-:Y:S01]  /*07e0*/  ISETP.GE.U32.AND P1, PT, R0, UR8, PT ;  /* 0x0000000800007c0c */ /* 0x000fe2000bf26070 */
[----:B------:R-:W-:Y:S01]  /*07f0*/  @!P5 VIADD R16, R16, 0x1 ;  /* 0x000000011010d836 */ /* 0x000fe20000000000 */
[----:B------:R-:W-:Y:S02]  /*0800*/  @!P3 IADD3 R14, PT, PT, R14, -UR8, RZ ;  /* 0x800000080e0ebc10 */ /* 0x000fe4000fffe0ff */
[----:B------:R-:W-:Y:S02]  /*0810*/  ISETP.GE.U32.AND P0, PT, R15, UR9, PT ;  /* 0x000000090f007c0c */ /* 0x000fe4000bf06070 */
[----:B------:R-:W-:-:S02]  /*0820*/  ISETP.GE.U32.AND P4, PT, R14, UR8, PT ;  /* 0x000000080e007c0c */ /* 0x000fc4000bf86070 */
[----:B------:R-:W2:Y:S01]  /*0830*/  LDC.64 R14, c[0x0][0x3a0] ;  /* 0x0000e800ff0e7b82 */ /* 0x000ea20000000a00 */
[----:B------:R-:W-:Y:S02]  /*0840*/  LOP3.LUT R0, R8, UR50, RZ, 0x3c, !PT ;  /* 0x0000003208007c12 */ /* 0x000fe4000f8e3cff */
[----:B------:R-:W-:Y:S02]  /*0850*/  @!P3 IADD3 R6, PT, PT, R6, 0x1, RZ ;  /* 0x000000010606b810 */ /* 0x000fe40007ffe0ff */
[----:B------:R-:W-:Y:S01]  /*0860*/  ISETP.GE.AND P2, PT, R0, RZ, PT ;  /* 0x000000ff0000720c */ /* 0x000fe20003f46270 */
[----:B------:R-:W-:Y:S01]  /*0870*/  @P1 VIADD R10, R10, 0x1 ;  /* 0x000000010a0a1836 */ /* 0x000fe20000000000 */
[----:B------:R-:W-:Y:S01]  /*0880*/  ISETP.GE.AND P3, PT, R26, RZ, PT ;  /* 0x000000ff1a00720c */ /* 0x000fe20003f66270 */
[----:B------:R-:W-:Y:S01]  /*0890*/  VIADD R0, R9, 0x80 ;  /* 0x0000008009007836 */ /* 0x000fe20000000000 */
[----:B0-----:R-:W-:Y:S02]  /*08a0*/  ISETP.NE.U32.AND P1, PT, R18, 0x1, PT ;  /* 0x000000011200780c */ /* 0x001fe40003f25070 */
[----:B------:R-:W-:Y:S01]  /*08b0*/  LOP3.LUT R18, R2, UR50, RZ, 0x3c, !PT ;  /* 0x0000003202127c12 */ /* 0x000fe2000f8e3cff */
[----:B------:R-:W-:Y:S01]  /*08c0*/  @P4 VIADD R6, R6, 0x1 ;  /* 0x0000000106064836 */ /* 0x000fe20000000000 */
[----:B------:R-:W-:-:S02]  /*08d0*/  @P0 IADD3 R16, PT, PT, R16, 0x1, RZ ;  /* 0x0000000110100810 */ /* 0x000fc40007ffe0ff */
[----:B------:R-:W-:Y:S02]  /*08e0*/  ISETP.NE.AND.EX P1, PT, R19, RZ, PT, P1 ;  /* 0x000000ff1300720c */ /* 0x000fe40003f25310 */
[----:B------:R-:W-:Y:S01]  /*08f0*/  IABS R19, R0 ;  /* 0x0000000000137213 */ /* 0x000fe20000000000 */
[----:B------:R-:W-:Y:S01]  /*0900*/  @!P2 IMAD.MOV R10, RZ, RZ, -R10 ;  /* 0x000000ffff0aa224 */ /* 0x000fe200078e0a0a */
[----:B------:R-:W-:Y:S01]  /*0910*/  ISETP.GE.AND P5, PT, R18, RZ, PT ;  /* 0x000000ff1200720c */ /* 0x000fe20003fa6270 */
[----:B------:R-:W-:Y:S01]  /*0920*/  IMAD.MOV.U32 R18, RZ, RZ, R16 ;  /* 0x000000ffff127224 */ /* 0x000fe200078e0010 */
[----:B-1----:R-:W-:Y:S01]  /*0930*/  ISETP.NE.U32.AND P2, PT, R12, 0x1, PT ;  /* 0x000000010c00780c */ /* 0x002fe20003f45070 */
[----:B------:R-:W-:Y:S01]  /*0940*/  IMAD.HI.U32 R12, R19, UR6, RZ ;  /* 0x00000006130c7c27 */ /* 0x000fe2000f8e00ff */
[----:B------:R-:W-:Y:S02]  /*0950*/  ISETP.NE.AND P0, PT, RZ, UR50, PT ;  /* 0x00000032ff007c0c */ /* 0x000fe4000bf05270 */
[----:B------:R-:W-:-:S02]  /*0960*/  LOP3.LUT R16, RZ, UR50, RZ, 0x33, !PT ;  /* 0x00000032ff107c12 */ /* 0x000fc4000f8e33ff */
[----:B------:R-:W-:Y:S02]  /*0970*/  @!P3 IADD3 R18, PT, PT, -R18, RZ, RZ ;  /* 0x000000ff1212b210 */ /* 0x000fe40007ffe1ff */
[----:B------:R-:W-:Y:S02]  /*0980*/  SEL R10, R16, R10, !P0 ;  /* 0x0000000a100a7207 */ /* 0x000fe40004000000 */
[----:B--2---:R-:W-:Y:S01]  /*0990*/  ISETP.NE.U32.AND P3, PT, R14, 0x1, PT ;  /* 0x000000010e00780c */ /* 0x004fe20003f65070 */
[----:B------:R-:W-:Y:S01]  /*09a0*/  IMAD.MOV R14, RZ, RZ, -R12 ;  /* 0x000000ffff0e7224 */ /* 0x000fe200078e0a0c */
[----:B------:R-:W-:Y:S02]  /*09b0*/  IADD3 R27, PT, PT, -R10, RZ, RZ ;  /* 0x000000ff0a1b7210 */ /* 0x000fe40007ffe1ff */
[----:B------:R-:W-:Y:S01]  /*09c0*/  ISETP.NE.AND.EX P2, PT, R13, RZ, PT, P2 ;  /* 0x000000ff0d00720c */ /* 0x000fe20003f45320 */
[----:B------:R-:W-:Y:S01]  /*09d0*/  IMAD R19, R14, UR9, R19 ;  /* 0x000000090e137c24 */ /* 0x000fe2000f8e0213 */
[----:B------:R-:W-:Y:S01]  /*09e0*/  SEL R14, R7, RZ, P1 ;  /* 0x000000ff070e7207 */ /* 0x000fe20000800000 */
[----:B------:R-:W-:Y:S01]  /*09f0*/  IMAD R7, R27, UR50, R8 ;  /* 0x000000321b077c24 */ /* 0x000fe2000f8e0208 */
[----:B------:R-:W-:-:S02]  /*0a00*/  ISETP.NE.AND.EX P3, PT, R15, RZ, PT, P3 ;  /* 0x000000ff0f00720c */ /* 0x000fc40003f65330 */
[----:B------:R-:W-:Y:S01]  /*0a10*/  SEL R10, R10, RZ, P2 ;  /* 0x000000ff0a0a7207 */ /* 0x000fe20001000000 */
[----:B------:R-:W-:Y:S01]  /*0a20*/  IMAD R13, R14, UR46, RZ ;  /* 0x0000002e0e0d7c24 */ /* 0x000fe2000f8e02ff */
[----:B------:R-:W-:Y:S02]  /*0a30*/  ISETP.LT.U32.AND P4, PT, R19, UR9, PT ;  /* 0x0000000913007c0c */ /* 0x000fe4000bf81070 */
[----:B------:R-:W-:Y:S01]  /*0a40*/  SEL R7, R7, RZ, P3 ;  /* 0x000000ff07077207 */ /* 0x000fe20001800000 */
[----:B------:R-:W-:Y:S01]  /*0a50*/  IMAD R14, R10, UR47, R13 ;  /* 0x0000002f0a0e7c24 */ /* 0x000fe2000f8e020d */
[----:B------:R-:W-:Y:S01]  /*0a60*/  SEL R8, R17, R18, !P6 ;  /* 0x0000001211087207 */ /* 0x000fe20007000000 */
[----:B------:R-:W-:Y:S01]  /*0a70*/  IMAD.MOV.U32 R13, RZ, RZ, R6 ;  /* 0x000000ffff0d7224 */ /* 0x000fe200078e0006 */
[----:B------:R-:W-:Y:S01]  /*0a80*/  LOP3.LUT R15, R0, UR49, RZ, 0x3c, !PT ;  /* 0x00000031000f7c12 */ /* 0x000fe2000f8e3cff */
[----:B------:R-:W-:Y:S01]  /*0a90*/  IMAD R7, R7, UR51, R14 ;  /* 0x0000003307077c24 */ /* 0x000fe2000f8e020e */
[----:B------:R-:W-:-:S02]  /*0aa0*/  IADD3 R18, PT, PT, -R8, RZ, RZ ;  /* 0x000000ff08127210 */ /* 0x000fc40007ffe1ff */
[----:B------:R-:W-:Y:S02]  /*0ab0*/  @!P5 IADD3 R13, PT, PT, -R13, RZ, RZ ;  /* 0x000000ff0d0dd210 */ /* 0x000fe40007ffe1ff */
[----:B------:R-:W-:Y:S01]  /*0ac0*/  IADD3 R6, P5, PT, R7, UR38, RZ ;  /* 0x0000002607067c10 */ /* 0x000fe2000ffbe0ff */
[----:B------:R-:W-:Y:S01]  /*0ad0*/  @!P4 VIADD R19, R19, -UR9 ;  /* 0x800000091313cc36 */ /* 0x000fe20008000000 */
[----:B------:R-:W-:Y:S01]  /*0ae0*/  SEL R13, R16, R13, !P0 ;  /* 0x0000000d100d7207 */ /* 0x000fe20004000000 */
[----:B------:R-:W-:Y:S01]  /*0af0*/  IMAD R10, R18, UR49, R5 ;  /* 0x00000031120a7c24 */ /* 0x000fe2000f8e0205 */
[----:B------:R-:W-:Y:S01]  /*0b00*/  LEA.HI.X.SX32 R7, R7, UR39, 0x1, P5 ;  /* 0x0000002707077c11 */ /* 0x000fe2000a8f0eff */
[----:B------:R-:W-:Y:S01]  /*0b10*/  @!P4 VIADD R12, R12, 0x1 ;  /* 0x000000010c0cc836 */ /* 0x000fe20000000000 */
[----:B------:R-:W-:Y:S02]  /*0b20*/  ISETP.GE.U32.AND P5, PT, R19, UR9, PT ;  /* 0x0000000913007c0c */ /* 0x000fe4000bfa6070 */
[----:B------:R-:W-:-:S02]  /*0b30*/  IABS R29, R10 ;  /* 0x0000000a001d7213 */ /* 0x000fc40000000000 */
[----:B------:R-:W-:Y:S01]  /*0b40*/  ISETP.GE.AND P4, PT, R15, RZ, PT ;  /* 0x000000ff0f00720c */ /* 0x000fe20003f86270 */
[----:B------:R-:W-:Y:S02]  /*0b50*/  IMAD.MOV R15, RZ, RZ, -R13 ;  /* 0x000000ffff0f7224 */ /* 0x000fe400078e0a0d */
[----:B------:R-:W-:-:S05]  /*0b60*/  IMAD.HI.U32 R14, R29, UR5, RZ ;  /* 0x000000051d0e7c27 */ /* 0x000fca000f8e00ff */
[----:B------:R-:W-:Y:S02]  /*0b70*/  IADD3 R18, PT, PT, -R14, RZ, RZ ;  /* 0x000000ff0e127210 */ /* 0x000fe40007ffe1ff */
[----:B------:R-:W-:-:S03]  /*0b80*/  @P5 IADD3 R12, PT, PT, R12, 0x1, RZ ;  /* 0x000000010c0c5810 */ /* 0x000fc60007ffe0ff */
[----:B------:R-:W-:Y:S01]  /*0b90*/  IMAD R29, R18, UR8, R29 ;  /* 0x00000008121d7c24 */ /* 0x000fe2000f8e021d */
[----:B------:R-:W-:Y:S01]  /*0ba0*/  MOV R26, R12 ;  /* 0x0000000c001a7202 */ /* 0x000fe20000000f00 */
[----:B------:R-:W-:Y:S01]  /*0bb0*/  IMAD R18, R15, UR50, R2 ;  /* 0x000000320f127c24 */ /* 0x000fe2000f8e0202 */
[----:B------:R-:W-:Y:S01]  /*0bc0*/  SEL R12, R11, RZ, P1 ;  /* 0x000000ff0b0c7207 */ /* 0x000fe20000800000 */
[----:B------:R0:W2:Y:S01]  /*0bd0*/  LDG.E.U8 R2, desc[UR10][R6.64] ;  /* 0x0000000a06027981 */ /* 0x0000a2000c1e1100 */
[----:B------:R-:W-:Y:S01]  /*0be0*/  SHF.R.S64 R15, RZ, 0x1e, R4 ;  /* 0x0000001eff0f7819 */ /* 0x000fe20000001004 */
[----:B------:R-:W-:Y:S01]  /*0bf0*/  @!P4 IMAD.MOV R26, RZ, RZ, -R26 ;  /* 0x000000ffff1ac224 */ /* 0x000fe200078e0a1a */
[----:B------:R-:W-:Y:S02]  /*0c00*/  SEL R13, R13, RZ, P2 ;  /* 0x000000ff0d0d7207 */ /* 0x000fe40001000000 */
[----:B------:R-:W-:Y:S02]  /*0c10*/  SEL R18, R18, RZ, P3 ;  /* 0x000000ff12127207 */ /* 0x000fe40001800000 */
[----:B------:R-:W-:Y:S01]  /*0c20*/  SEL R11, R17, R26, !P6 ;  /* 0x0000001a110b7207 */ /* 0x000fe20007000000 */
[----:B------:R-:W-:Y:S01]  /*0c30*/  IMAD R26, R12, UR46, RZ ;  /* 0x0000002e0c1a7c24 */ /* 0x000fe2000f8e02ff */
[----:B------:R-:W-:-:S02]  /*0c40*/  IADD3 R12, P4, PT, R15, UR36, RZ ;  /* 0x000000240f0c7c10 */ /* 0x000fc4000ff9e0ff */
[----:B0-----:R-:W-:Y:S01]  /*0c50*/  SHF.R.S64 R6, RZ, 0x1e, R3 ;  /* 0x0000001eff067819 */ /* 0x001fe20000001003 */
[----:B------:R-:W-:Y:S01]  /*0c60*/  IMAD R19, R13, UR47, R26 ;  /* 0x0000002f0d137c24 */ /* 0x000fe2000f8e021a */
[----:B------:R-:W-:Y:S02]  /*0c70*/  LEA.HI.X.SX32 R13, R4, UR37, 0x2, P4 ;  /* 0x00000025040d7c11 */ /* 0x000fe4000a0f16ff */
[----:B------:R-:W-:Y:S01]  /*0c80*/  R2UR UR12, R20 ;  /* 0x00000000140c72ca */ /* 0x000fe200000e0000 */
[----:B------:R-:W-:Y:S01]  /*0c90*/  IMAD R4, R18, UR51, R19 ;  /* 0x0000003312047c24 */ /* 0x000fe2000f8e0213 */
[----:B------:R-:W-:Y:S01]  /*0ca0*/  IADD3 R18, P5, PT, R6, UR36, RZ ;  /* 0x0000002406127c10 */ /* 0x000fe2000ffbe0ff */
[----:B------:R-:W3:Y:S01]  /*0cb0*/  LDG.E R7, desc[UR10][R12.64] ;  /* 0x0000000a0c077981 */ /* 0x000ee2000c1e1900 */
[----:B------:R-:W-:Y:S02]  /*0cc0*/  R2UR UR13, R21 ;  /* 0x00000000150d72ca */ /* 0x000fe400000e0000 */
[----:B------:R-:W-:-:S02]  /*0cd0*/  LEA.HI.X.SX32 R19, R3, UR37, 0x2, P5 ;  /* 0x0000002503137c11 */ /* 0x000fc4000a8f16ff */
[C---:B------:R-:W-:Y:S02]  /*0ce0*/  IADD3 R26, P5, PT, R4.reuse, UR38, RZ ;  /* 0x00000026041a7c10 */ /* 0x040fe4000ffbe0ff */
[----:B------:R-:W-:Y:S01]  /*0cf0*/  IADD3 R15, PT, PT, -R11, RZ, RZ ;  /* 0x000000ff0b0f7210 */ /* 0x000fe20007ffe1ff */
[----:B------:R-:W4:Y:S01]  /*0d00*/  LDG.E R6, desc[UR10][R18.64] ;  /* 0x0000000a12067981 */ /* 0x000f22000c1e1900 */
[----:B------:R-:W-:Y:S02]  /*0d10*/  LEA.HI.X.SX32 R27, R4, UR39, 0x1, P5 ;  /* 0x00000027041b7c11 */ /* 0x000fe4000a8f0eff */
[----:B------:R-:W-:Y:S01]  /*0d20*/  ISETP.LT.U32.AND P4, PT, R29, UR8, PT ;  /* 0x000000081d007c0c */ /* 0x000fe2000bf81070 */
[----:B------:R-:W-:Y:S02]  /*0d30*/  IMAD R15, R15, UR49, R0 ;  /* 0x000000310f0f7c24 */ /* 0x000fe4000f8e0200 */
[----:B------:R0:W5:Y:S03]  /*0d40*/  LDG.E.U8 R4, desc[UR12][R26.64] ;  /* 0x0000000c1a047981 */ /* 0x000166000c1e1100 */
[----:B------:R-:W-:-:S05]  /*0d50*/  IABS R30, R15 ;  /* 0x0000000f001e7213 */ /* 0x000fca0000000000 */
[----:B------:R-:W-:-:S04]  /*0d60*/  IMAD.HI.U32 R28, R30, UR5, RZ ;  /* 0x000000051e1c7c27 */ /* 0x000fc8000f8e00ff */
[----:B------:R-:W-:Y:S01]  /*0d70*/  @!P4 VIADD R29, R29, -UR8 ;  /* 0x800000081d1dcc36 */ /* 0x000fe20008000000 */
[----:B------:R-:W-:-:S04]  /*0d80*/  IADD3 R3, PT, PT, -R28, RZ, RZ ;  /* 0x000000ff1c037210 */ /* 0x000fc80007ffe1ff */
[----:B------:R-:W-:Y:S01]  /*0d90*/  ISETP.GE.U32.AND P5, PT, R29, UR8, PT ;  /* 0x000000081d007c0c */ /* 0x000fe2000bfa6070 */
[----:B------:R-:W-:Y:S01]  /*0da0*/  IMAD R30, R3, UR8, R30 ;  /* 0x00000008031e7c24 */ /* 0x000fe2000f8e021e */
[----:B------:R-:W-:Y:S01]  /*0db0*/  IADD3 R3, PT, PT, R9, 0xa0, RZ ;  /* 0x000000a009037810 */ /* 0x000fe20007ffe0ff */
[----:B------:R-:W-:-:S03]  /*0dc0*/  @!P4 VIADD R14, R14, 0x1 ;  /* 0x000000010e0ec836 */ /* 0x000fc60000000000 */
[----:B0-----:R-:W-:-:S05]  /*0dd0*/  IABS R27, R3 ;  /* 0x00000003001b7213 */ /* 0x001fca0000000000 */
[----:B------:R-:W-:-:S04]  /*0de0*/  IMAD.HI.U32 R26, R27, UR6, RZ ;  /* 0x000000061b1a7c27 */ /* 0x000fc8000f8e00ff */
[----:B------:R-:W-:Y:S01]  /*0df0*/  @P5 VIADD R14, R14, 0x1 ;  /* 0x000000010e0e5836 */ /* 0x000fe20000000000 */
[----:B------:R-:W-:Y:S01]  /*0e00*/  ISETP.LT.U32.AND P5, PT, R30, UR8, PT ;  /* 0x000000081e007c0c */ /* 0x000fe2000bfa1070 */
[----:B------:R-:W-:-:S04]  /*0e10*/  IMAD.MOV R18, RZ, RZ, -R26 ;  /* 0x000000ffff127224 */ /* 0x000fc800078e0a1a */
[----:B------:R-:W-:Y:S01]  /*0e20*/  IMAD R27, R18, UR9, R27 ;  /* 0x00000009121b7c24 */ /* 0x000fe2000f8e021b */
[----:B------:R-:W-:-:S07]  /*0e30*/  SHF.R.S64 R18, RZ, 0x1e, R0 ;  /* 0x0000001eff127819 */ /* 0x000fce0000001000 */
[----:B------:R-:W-:Y:S01]  /*0e40*/  @!P5 IADD3 R30, PT, PT, R30, -UR8, RZ ;  /* 0x800000081e1edc10 */ /* 0x000fe2000fffe0ff */
[----:B------:R-:W-:Y:S01]  /*0e50*/  @!P5 VIADD R28, R28, 0x1 ;  /* 0x000000011c1cd836 */ /* 0x000fe20000000000 */
[----:B------:R-:W-:-:S04]  /*0e60*/  IADD3 R18, P5, PT, R18, UR36, RZ ;  /* 0x0000002412127c10 */ /* 0x000fc8000ffbe0ff */
[----:B------:R-:W-:Y:S02]  /*0e70*/  LEA.HI.X.SX32 R19, R0, UR37, 0x2, P5 ;  /* 0x0000002500137c11 */ /* 0x000fe4000a8f16ff */
[----:B------:R-:W-:Y:S02]  /*0e80*/  ISETP.LT.U32.AND P5, PT, R27, UR9, PT ;  /* 0x000000091b007c0c */ /* 0x000fe4000bfa1070 */
[----:B------:R-:W-:-:S11]  /*0e90*/  SHF.R.S64 R12, RZ, 0x1e, R5 ;  /* 0x0000001eff0c7819 */ /* 0x000fd60000001005 */
[----:B------:R-:W-:Y:S01]  /*0ea0*/  @!P5 VIADD R27, R27, -UR9 ;  /* 0x800000091b1bdc36 */ /* 0x000fe20008000000 */
[----:B------:R-:W-:-:S04]  /*0eb0*/  @!P5 IADD3 R26, PT, PT, R26, 0x1, RZ ;  /* 0x000000011a1ad810 */ /* 0x000fc80007ffe0ff */
[----:B------:R-:W-:Y:S02]  /*0ec0*/  ISETP.GE.U32.AND P5, PT, R27, UR9, PT ;  /* 0x000000091b007c0c */ /* 0x000fe4000bfa6070 */
[----:B------:R-:W-:Y:S02]  /*0ed0*/  IADD3 R12, P4, PT, R12, UR36, RZ ;  /* 0x000000240c0c7c10 */ /* 0x000fe4000ff9e0ff */
[----:B------:R-:W-:Y:S02]  /*0ee0*/  LOP3.LUT R29, R10, UR50, RZ, 0x3c, !PT ;  /* 0x000000320a1d7c12 */ /* 0x000fe4000f8e3cff */
[----:B------:R-:W-:Y:S02]  /*0ef0*/  LEA.HI.X.SX32 R13, R5, UR37, 0x2, P4 ;  /* 0x00000025050d7c11 */ /* 0x000fe4000a0f16ff */
[----:B------:R-:W-:Y:S02]  /*0f00*/  ISETP.GE.AND P4, PT, R29, RZ, PT ;  /* 0x000000ff1d00720c */ /* 0x000fe40003f86270 */
[----:B------:R-:W-:Y:S01]  /*0f10*/  LOP3.LUT R0, R3, UR49, RZ, 0x3c, !PT ;  /* 0x0000003103007c12 */ /* 0x000fe2000f8e3cff */
[----:B------:R0:W4:Y:S02]  /*0f20*/  LDG.E R5, desc[UR10][R12.64] ;  /* 0x0000000a0c057981 */ /* 0x000124000c1e1900 */
[----:B------:R-:W-:-:S02]  /*0f30*/  @P5 IADD3 R26, PT, PT, R26, 0x1, RZ ;  /* 0x000000011a1a5810 */ /* 0x000fc40007ffe0ff */
[----:B------:R-:W-:Y:S02]  /*0f40*/  ISETP.GE.AND P5, PT, R0, RZ, PT ;  /* 0x000000ff0000720c */ /* 0x000fe40003fa6270 */
[----:B------:R-:W-:-:S04]  /*0f50*/  LOP3.LUT R0, R15, UR50, RZ, 0x3c, !PT ;  /* 0x000000320f007c12 */ /* 0x000fc8000f8e3cff */
[----:B------:R-:W-:Y:S02]  /*0f60*/  @!P4 IADD3 R14, PT, PT, -R14, RZ, RZ ;  /* 0x000000ff0e0ec210 */ /* 0x000fe40007ffe1ff */
[----:B------:R-:W-:-:S05]  /*0f70*/  ISETP.GE.U32.AND P4, PT, R30, UR8, PT ;  /* 0x000000081e007c0c */ /* 0x000fca000bf86070 */
[----:B------:R-:W-:Y:S01]  /*0f80*/  @!P5 IMAD.MOV R26, RZ, RZ, -R26 ;  /* 0x000000ffff1ad224 */ /* 0x000fe200078e0a1a */
[----:B------:R-:W-:Y:S02]  /*0f90*/  ISETP.GE.AND P5, PT, R0, RZ, PT ;  /* 0x000000ff0000720c */ /* 0x000fe40003fa6270 */
[----:B------:R-:W-:Y:S01]  /*0fa0*/  SEL R14, R16, R14, !P0 ;  /* 0x0000000e100e7207 */ /* 0x000fe20004000000 */
[----:B------:R1:W4:Y:S01]  /*0fb0*/  LDG.E R0, desc[UR10][R18.64] ;  /* 0x0000000a12007981 */ /* 0x000322000c1e1900 */
[----:B0-----:R-:W-:-:S03]  /*0fc0*/  SEL R12, R17, R26, !P6 ;  /* 0x0000001a110c7207 */ /* 0x001fc60007000000 */
[----:B------:R-:W-:Y:S01]  /*0fd0*/  @P4 VIADD R28, R28, 0x1 ;  /* 0x000000011c1c4836 */ /* 0x000fe20000000000 */
[----:B------:R-:W-:-:S05]  /*0fe0*/  IADD3 R26, PT, PT, -R12, RZ, RZ ;  /* 0x000000ff0c1a7210 */ /* 0x000fca0007ffe1ff */
[----:B------:R-:W-:Y:S02]  /*0ff0*/  @!P5 IMAD.MOV R28, RZ, RZ, -R28 ;  /* 0x000000ffff1cd224 */ /* 0x000fe400078e0a1c */
[----:B------:R-:W-:Y:S01]  /*1000*/  IMAD R13, R26, UR49, R3 ;  /* 0x000000311a0d7c24 */ /* 0x000fe2000f8e0203 */
[----:B------:R-:W-:Y:S02]  /*1010*/  IADD3 R27, PT, PT, -R14, RZ, RZ ;  /* 0x000000ff0e1b7210 */ /* 0x000fe40007ffe1ff */
[----:B------:R-:W-:Y:S02]  /*1020*/  SEL R8, R8, RZ, P1 ;  /* 0x000000ff08087207 */ /* 0x000fe40000800000 */
[----:B------:R-:W-:Y:S02]  /*1030*/  SEL R28, R16, R28, !P0 ;  /* 0x0000001c101c7207 */ /* 0x000fe40004000000 */
[----:B-1----:R-:W-:Y:S01]  /*1040*/  IABS R19, R13 ;  /* 0x0000000d00137213 */ /* 0x002fe20000000000 */
[----:B------:R-:W-:Y:S01]  /*1050*/  IMAD R10, R27, UR50, R10 ;  /* 0x000000321b0a7c24 */ /* 0x000fe2000f8e020a */
[----:B------:R-:W-:Y:S01]  /*1060*/  IADD3 R18, PT, PT, -R28, RZ, RZ ;  /* 0x000000ff1c127210 */ /* 0x000fe20007ffe1ff */
[----:B------:R-:W-:-:S02]  /*1070*/  IMAD R27, R8, UR46, RZ ;  /* 0x0000002e081b7c24 */ /* 0x000fc4000f8e02ff */
        /* <DEDUP_REMOVED lines=13> */
[----:B------:R-:W-:Y:S01]  /*1150*/  @!P5 IADD3 R19, PT, PT, -R19, RZ, RZ ;  /* 0x000000ff1313d210 */ /* 0x000fe20007ffe1ff */
[----:B------:R-:W-:Y:S01]  /*1160*/  IMAD R11, R11, UR46, RZ ;  /* 0x0000002e0b0b7c24 */ /* 0x000fe2000f8e02ff */
[----:B------:R-:W-:Y:S01]  /*1170*/  SEL R28, R28, RZ, P2 ;  /* 0x000000ff1c1c7207 */ /* 0x000fe20001000000 */
[----:B------:R-:W-:Y:S01]  /*1180*/  VIADD R8, R9, 0xc0 ;  /* 0x000000c009087836 */ /* 0x000fe20000000000 */
[----:B------:R-:W-:Y:S02]  /*1190*/  SEL R19, R16, R19, !P0 ;  /* 0x0000001310137207 */ /* 0x000fe40004000000 */
[----:B------:R-:W-:Y:S01]  /*11a0*/  SEL R12, R12, RZ, P1 ;  /* 0x000000ff0c0c7207 */ /* 0x000fe20000800000 */
[----:B------:R-:W-:Y:S01]  /*11b0*/  IMAD R28, R28, UR47, R11 ;  /* 0x0000002f1c1c7c24 */ /* 0x000fe2000f8e020b */
[C---:B------:R-:W-:Y:S02]  /*11c0*/  IADD3 R18, PT, PT, -R19.reuse, RZ, RZ ;  /* 0x000000ff13127210 */ /* 0x040fe40007ffe1ff */
[----:B------:R-:W-:Y:S01]  /*11d0*/  IABS R11, R8 ;  /* 0x00000008000b7213 */ /* 0x000fe20000000000 */
[----:B------:R-:W-:Y:S01]  /*11e0*/  IMAD R12, R12, UR46, RZ ;  /* 0x0000002e0c0c7c24 */ /* 0x000fe2000f8e02ff */
[----:B------:R-:W-:Y:S01]  /*11f0*/  SEL R19, R19, RZ, P2 ;  /* 0x000000ff13137207 */ /* 0x000fe20001000000 */
[----:B------:R-:W-:-:S02]  /*1200*/  IMAD R13, R18, UR50, R13 ;  /* 0x00000032120d7c24 */ /* 0x000fc4000f8e020d */
[----:B------:R-:W-:-:S04]  /*1210*/  IMAD.HI.U32 R18, R11, UR6, RZ ;  /* 0x000000060b127c27 */ /* 0x000fc8000f8e00ff */
[----:B------:R-:W-:Y:S02]  /*1220*/  IMAD R19, R19, UR47, R12 ;  /* 0x0000002f13137c24 */ /* 0x000fe4000f8e020c */
        /* <DEDUP_REMOVED lines=9> */
[----:B------:R-:W-:Y:S01]  /*12c0*/  IMAD R14, R14, UR47, R27 ;  /* 0x0000002f0e0e7c24 */ /* 0x000fe2000f8e021b */
[----:B------:R-:W-:-:S05]  /*12d0*/  SEL R11, R10, RZ, P3 ;  /* 0x000000ff0a0b7207 */ /* 0x000fca0001800000 */
[----:B------:R-:W-:Y:S01]  /*12e0*/  IMAD R11, R11, UR51, R14 ;  /* 0x000000330b0b7c24 */ /* 0x000fe2000f8e020e */
[----:B------:R-:W-:-:S04]  /*12f0*/  @P4 IADD3 R18, PT, PT, R18, 0x1, RZ ;  /* 0x0000000112124810 */ /* 0x000fc80007ffe0ff */
[----:B------:R-:W-:Y:S01]  /*1300*/  IADD3 R12, P4, PT, R11, UR38, RZ ;  /* 0x000000260b0c7c10 */ /* 0x000fe2000ff9e0ff */
[----:B------:R-:W-:Y:S01]  /*1310*/  @!P5 IMAD.MOV R18, RZ, RZ, -R18 ;  /* 0x000000ffff12d224 */ /* 0x000fe200078e0a12 */
[----:B------:R-:W-:Y:S02]  /*1320*/  SEL R26, R13, RZ, P3 ;  /* 0x000000ff0d1a7207 */ /* 0x000fe40001800000 */
[----:B------:R-:W-:Y:S02]  /*1330*/  LEA.HI.X.SX32 R13, R11, UR39, 0x1, P4 ;  /* 0x000000270b0d7c11 */ /* 0x000fe4000a0f0eff */
[----:B------:R-:W0:Y:S01]  /*1340*/  LDC.64 R10, c[0x0][0x3e8] ;  /* 0x0000fa00ff0a7b82 */ /* 0x000e220000000a00 */
[----:B------:R-:W-:Y:S01]  /*1350*/  SEL R18, R17, R18, !P6 ;  /* 0x0000001211127207 */ /* 0x000fe20007000000 */
[----:B------:R-:W-:-:S03]  /*1360*/  IMAD R26, R26, UR51, R19 ;  /* 0x000000331a1a7c24 */ /* 0x000fc6000f8e0213 */
[----:B------:R-:W-:Y:S02]  /*1370*/  IADD3 R19, PT, PT, -R18, RZ, RZ ;  /* 0x000000ff12137210 */ /* 0x000fe40007ffe1ff */
[----:B------:R-:W-:-:S03]  /*1380*/  SEL R15, R15, RZ, P3 ;  /* 0x000000ff0f0f7207 */ /* 0x000fc60001800000 */
[----:B------:R-:W-:Y:S02]  /*1390*/  IMAD R19, R19, UR49, R8 ;  /* 0x0000003113137c24 */ /* 0x000fe4000f8e0208 */
[----:B------:R-:W-:Y:S01]  /*13a0*/  IMAD R15, R15, UR51, R28 ;  /* 0x000000330f0f7c24 */ /* 0x000fe2000f8e021c */
[----:B--2---:R-:W-:Y:S01]  /*13b0*/  ISETP.NE.AND P0, PT, R2, RZ, PT ;  /* 0x000000ff0200720c */ /* 0x004fe20003f05270 */
[----:B------:R1:W2:Y:S01]  /*13c0*/  LDG.E.U8 R28, desc[UR10][R12.64] ;  /* 0x0000000a0c1c7981 */ /* 0x0002a2000c1e1100 */
[----:B------:R-:W-:Y:S02]  /*13d0*/  IABS R30, R19 ;  /* 0x00000013001e7213 */ /* 0x000fe40000000000 */
[C---:B------:R-:W-:Y:S02]  /*13e0*/  IADD3 R14, P4, PT, R15.reuse, UR38, RZ ;  /* 0x000000260f0e7c10 */ /* 0x040fe4000ff9e0ff */
[----:B------:R-:W-:Y:S01]  /*13f0*/  SHF.R.S64 R2, RZ, 0x1e, R3 ;  /* 0x0000001eff027819 */ /* 0x000fe20000001003 */
[----:B------:R-:W-:Y:S01]  /*1400*/  IMAD.HI.U32 R27, R30, UR5, RZ ;  /* 0x000000051e1b7c27 */ /* 0x000fe2000f8e00ff */
[----:B------:R-:W-:-:S02]  /*1410*/  LEA.HI.X.SX32 R15, R15, UR39, 0x1, P4 ;  /* 0x000000270f0f7c11 */ /* 0x000fc4000a0f0eff */
[----:B0-----:R-:W-:Y:S01]  /*1420*/  R2UR UR4, R11 ;  /* 0x000000000b0472ca */ /* 0x001fe200000e0000 */
[----:B------:R-:W-:Y:S01]  /*1430*/  IMAD.MOV R11, RZ, RZ, -R27 ;  /* 0x000000ffff0b7224 */ /* 0x000fe200078e0a1b */
[----:B------:R-:W-:Y:S01]  /*1440*/  IADD3 R2, P4, PT, R2, UR36, RZ ;  /* 0x0000002402027c10 */ /* 0x000fe2000ff9e0ff */
[----:B------:R0:W3:Y:S01]  /*1450*/  LDG.E.U8 R29, desc[UR10][R14.64] ;  /* 0x0000000a0e1d7981 */ /* 0x0000e2000c1e1100 */
[----:B-1----:R-:W-:Y:S01]  /*1460*/  SHF.R.S64 R12, RZ, 0x1e, R8 ;  /* 0x0000001eff0c7819 */ /* 0x002fe20000001008 */
[----:B------:R-:W-:Y:S01]  /*1470*/  IMAD R11, R11, UR8, R30 ;  /* 0x000000080b0b7c24 */ /* 0x000fe2000f8e021e */
[----:B------:R-:W-:Y:S02]  /*1480*/  LEA.HI.X.SX32 R3, R3, UR37, 0x2, P4 ;  /* 0x0000002503037c11 */ /* 0x000fe4000a0f16ff */
[----:B------:R-:W-:Y:S02]  /*1490*/  IADD3 R12, P4, PT, R12, UR36, RZ ;  /* 0x000000240c0c7c10 */ /* 0x000fe4000ff9e0ff */
[----:B------:R-:W-:Y:S01]  /*14a0*/  P2R R32, PR, RZ, 0x1 ;  /* 0x00000001ff207803 */ /* 0x000fe20000000000 */
[----:B------:R1:W4:Y:S01]  /*14b0*/  LDG.E R2, desc[UR10][R2.64] ;  /* 0x0000000a02027981 */ /* 0x000322000c1e1900 */
[----:B------:R-:W-:-:S02]  /*14c0*/  LEA.HI.X.SX32 R13, R8, UR37, 0x2, P4 ;  /* 0x00000025080d7c11 */ /* 0x000fc4000a0f16ff */
[----:B------:R-:W-:Y:S02]  /*14d0*/  ISETP.LT.U32.AND P4, PT, R11, UR8, PT ;  /* 0x000000080b007c0c */ /* 0x000fe4000bf81070 */
[----:B------:R-:W-:Y:S02]  /*14e0*/  LOP3.LUT R8, R19, UR50, RZ, 0x3c, !PT ;  /* 0x0000003213087c12 */ /* 0x000fe4000f8e3cff */
[----:B-----5:R-:W-:Y:S01]  /*14f0*/  ISETP.NE.AND P6, PT, R4, RZ, PT ;  /* 0x000000ff0400720c */ /* 0x020fe20003fc5270 */
[----:B------:R-:W-:-:S08]  /*1500*/  VIADD R4, R9, 0xe0 ;  /* 0x000000e009047836 */ /* 0x000fd00000000000 */
[----:B------:R-:W-:-:S04]  /*1510*/  @!P4 IADD3 R11, PT, PT, R11, -UR8, RZ ;  /* 0x800000080b0bcc10 */ /* 0x000fc8000fffe0ff */
[----:B------:R-:W-:Y:S02]  /*1520*/  ISETP.GE.U32.AND P0, PT, R11, UR8, PT ;  /* 0x000000080b007c0c */ /* 0x000fe4000bf06070 */
        /* <DEDUP_REMOVED lines=14> */
[----:B------:R-:W-:Y:S01]  /*1610*/  ISETP.NE.AND P6, PT, RZ, UR49, PT ;  /* 0x00000031ff007c0c */ /* 0x000fe2000bfc5270 */
[----:B------:R-:W-:-:S10]  /*1620*/  @P0 VIADD R27, R27, 0x1 ;  /* 0x000000011b1b0836 */ /* 0x000fd40000000000 */
[----:B------:R-:W-:-:S04]  /*1630*/  @!P4 IADD3 R8, PT, PT, -R8, RZ, RZ ;  /* 0x000000ff0808c210 */ /* 0x000fc80007ffe1ff */
[----:B------:R-:W-:Y:S01]  /*1640*/  SEL R30, R17, R8, !P6 ;  /* 0x00000008111e7207 */ /* 0x000fe20007000000 */
[----:B------:R-:W-:-:S04]  /*1650*/  @!P5 IMAD.MOV R27, RZ, RZ, -R27 ;  /* 0x000000ffff1bd224 */ /* 0x000fc800078e0a1b */
[----:B-1----:R-:W-:Y:S01]  /*1660*/  IMAD.MOV R3, RZ, RZ, -R30 ;  /* 0x000000ffff037224 */ /* 0x002fe200078e0a1e */
[----:B------:R-:W-:-:S03]  /*1670*/  ISETP.NE.AND P0, PT, RZ, UR50, PT ;  /* 0x00000032ff007c0c */ /* 0x000fc6000bf05270 */
[----:B------:R-:W-:Y:S01]  /*1680*/  IMAD R8, R3, UR49, R4 ;  /* 0x0000003103087c24 */ /* 0x000fe2000f8e0204 */
[----:B------:R-:W-:-:S04]  /*1690*/  SEL R27, R16, R27, !P0 ;  /* 0x0000001b101b7207 */ /* 0x000fc80004000000 */
[----:B------:R-:W-:Y:S02]  /*16a0*/  IABS R11, R8 ;  /* 0x00000008000b7213 */ /* 0x000fe40000000000 */
[----:B------:R-:W-:-:S03]  /*16b0*/  IADD3 R14, PT, PT, -R27, RZ, RZ ;  /* 0x000000ff1b0e7210 */ /* 0x000fc60007ffe1ff */
[----:B------:R-:W-:-:S04]  /*16c0*/  IMAD.HI.U32 R3, R11, UR5, RZ ;  /* 0x000000050b037c27 */ /* 0x000fc8000f8e00ff */
[----:B------:R-:W-:Y:S01]  /*16d0*/  IMAD R19, R14, UR50, R19 ;  /* 0x000000320e137c24 */ /* 0x000fe2000f8e0213 */
[----:B------:R-:W-:Y:S02]  /*16e0*/  IADD3 R14, PT, PT, -R3, RZ, RZ ;  /* 0x000000ff030e7210 */ /* 0x000fe40007ffe1ff */
[----:B------:R-:W-:-:S03]  /*16f0*/  IADD3 R34, P4, PT, R26, UR38, RZ ;  /* 0x000000261a227c10 */ /* 0x000fc6000ff9e0ff */
[----:B------:R-:W-:Y:S01]  /*1700*/  IMAD R11, R14, UR8, R11 ;  /* 0x000000080e0b7c24 */ /* 0x000fe2000f8e020b */
[----:B------:R-:W-:-:S04]  /*1710*/  LEA.HI.X.SX32 R35, R26, UR39, 0x1, P4 ;  /* 0x000000271a237c11 */ /* 0x000fc8000a0f0eff */
[----:B------:R-:W-:Y:S01]  /*1720*/  ISETP.LT.U32.AND P4, PT, R11, UR8, PT ;  /* 0x000000080b007c0c */ /* 0x000fe2000bf81070 */
[----:B------:R-:W5:-:S12]  /*1730*/  LDG.E.U8 R34, desc[UR10][R34.64] ;  /* 0x0000000a22227981 */ /* 0x000f58000c1e1100 */
[----:B------:R-:W-:Y:S01]  /*1740*/  @!P4 VIADD R11, R11, -UR8 ;  /* 0x800000080b0bcc36 */ /* 0x000fe20008000000 */
[----:B------:R-:W-:-:S04]  /*1750*/  @!P4 IADD3 R3, PT, PT, R3, 0x1, RZ ;  /* 0x000000010303c810 */ /* 0x000fc80007ffe0ff */
[----:B------:R-:W-:Y:S02]  /*1760*/  ISETP.GE.U32.AND P4, PT, R11, UR8, PT ;  /* 0x000000080b007c0c */ /* 0x000fe4000bf86070 */
[----:B------:R-:W-:Y:S02]  /*1770*/  LOP3.LUT R11, R8, UR50, RZ, 0x3c, !PT ;  /* 0x00000032080b7c12 */ /* 0x000fe4000f8e3cff */
[----:B------:R-:W-:-:S09]  /*1780*/  SEL R18, R18, RZ, P1 ;  /* 0x000000ff12127207 */ /* 0x000fd20000800000 */
[----:B------:R-:W-:Y:S01]  /*1790*/  @P4 VIADD R3, R3, 0x1 ;  /* 0x0000000103034836 */ /* 0x000fe20000000000 */
[----:B------:R-:W-:Y:S01]  /*17a0*/  ISETP.GE.AND P4, PT, R11, RZ, PT ;  /* 0x000000ff0b00720c */ /* 0x000fe20003f86270 */
[----:B------:R-:W-:Y:S01]  /*17b0*/  IMAD R18, R18, UR46, RZ ;  /* 0x0000002e12127c24 */ /* 0x000fe2000f8e02ff */
[----:B------:R-:W-:Y:S02]  /*17c0*/  SEL R27, R27, RZ, P2 ;  /* 0x000000ff1b1b7207 */ /* 0x000fe40001000000 */
[----:B------:R-:W-:Y:S02]  /*17d0*/  MOV R11, R3 ;  /* 0x00000003000b7202 */ /* 0x000fe40000000f00 */
[----:B------:R-:W-:Y:S01]  /*17e0*/  SEL R19, R19, RZ, P3 ;  /* 0x000000ff13137207 */ /* 0x000fe20001800000 */
[----:B------:R-:W-:Y:S01]  /*17f0*/  IMAD R18, R27, UR47, R18 ;  /* 0x0000002f1b127c24 */ /* 0x000fe2000f8e0212 */
[----:B------:R-:W-:Y:S01]  /*1800*/  SHF.R.S64 R14, RZ, 0x1e, R4 ;  /* 0x0000001eff0e7819 */ /* 0x000fe20000001004 */
[----:B------:R0:W4:Y:S04]  /*1810*/  LDG.E R3, desc[UR10][R12.64] ;  /* 0x0000000a0c037981 */ /* 0x000128000c1e1900 */
[----:B------:R-:W-:Y:S01]  /*1820*/  @!P4 IMAD.MOV R11, RZ, RZ, -R11 ;  /* 0x000000ffff0bc224 */ /* 0x000fe200078e0a0b */
[----:B------:R-:W-:Y:S01]  /*1830*/  IADD3 R14, P5, PT, R14, UR36, RZ ;  /* 0x000000240e0e7c10 */ /* 0x000fe2000ffbe0ff */
[----:B------:R-:W-:-:S03]  /*1840*/  IMAD R18, R19, UR51, R18 ;  /* 0x0000003313127c24 */ /* 0x000fc6000f8e0212 */
[----:B------:R-:W-:Y:S02]  /*1850*/  SEL R11, R16, R11, !P0 ;  /* 0x0000000b100b7207 */ /* 0x000fe40004000000 */
[----:B------:R-:W-:Y:S02]  /*1860*/  LEA.HI.X.SX32 R15, R4, UR37, 0x2, P5 ;  /* 0x00000025040f7c11 */ /* 0x000fe4000a8f16ff */
[----:B------:R-:W-:Y:S02]  /*1870*/  IADD3 R26, P4, PT, R18, UR38, RZ ;  /* 0x00000026121a7c10 */ /* 0x000fe4000ff9e0ff */
[----:B------:R-:W-:Y:S02]  /*1880*/  SEL R4, R30, RZ, P1 ;  /* 0x000000ff1e047207 */ /* 0x000fe40000800000 */
[----:B------:R-:W-:Y:S02]  /*1890*/  IADD3 R19, PT, PT, -R11, RZ, RZ ;  /* 0x000000ff0b137210 */ /* 0x000fe40007ffe1ff */
[----:B------:R-:W-:Y:S01]  /*18a0*/  LEA.HI.X.SX32 R27, R18, UR39, 0x1, P4 ;  /* 0x00000027121b7c11 */ /* 0x000fe2000a0f0eff */
[----:B------:R-:W-:-:S02]  /*18b0*/  IMAD R18, R4, UR46, RZ ;  /* 0x0000002e04127c24 */ /* 0x000fc4000f8e02ff */
[----:B------:R-:W-:Y:S02]  /*18c0*/  IMAD R4, R19, UR50, R8 ;  /* 0x0000003213047c24 */ /* 0x000fe4000f8e0208 */
[----:B------:R-:W-:Y:S01]  /*18d0*/  VIADD R8, R9, 0x100 ;  /* 0x0000010009087836 */ /* 0x000fe20000000000 */
[----:B------:R-:W-:Y:S01]  /*18e0*/  SEL R11, R11, RZ, P2 ;  /* 0x000000ff0b0b7207 */ /* 0x000fe20001000000 */
[----:B------:R-:W4:Y:S03]  /*18f0*/  LDG.E.U8 R26, desc[UR10][R26.64] ;  /* 0x0000000a1a1a7981 */ /* 0x000f26000c1e1100 */
[----:B0-----:R-:W-:Y:S01]  /*1900*/  IABS R13, R8 ;  /* 0x00000008000d7213 */ /* 0x001fe20000000000 */
        /* <DEDUP_REMOVED lines=24> */
[----:B------:R-:W4:Y:S02]  /*1a90*/  LDG.E R4, desc[UR10][R14.64] ;  /* 0x0000000a0e047981 */ /* 0x000f24000c1e1900 */
[C---:B------:R-:W-:Y:S02]  /*1aa0*/  ISETP.LT.U32.AND P4, PT, R18.reuse, UR8, PT ;  /* 0x0000000812007c0c */ /* 0x040fe4000bf81070 */
[----:B------:R0:W4:Y:S11]  /*1ab0*/  LDG.E.U8 R27, desc[UR10][R12.64] ;  /* 0x0000000a0c1b7981 */ /* 0x000136000c1e1100 */
        /* <DEDUP_REMOVED lines=20> */
[----:B------:R-:W4:Y:S03]  /*1c00*/  LDG.E R8, desc[UR10][R14.64] ;  /* 0x0000000a0e087981 */ /* 0x000f26000c1e1900 */
[----:B------:R-:W-:Y:S01]  /*1c10*/  LEA.HI.X.SX32 R13, R11, UR39, 0x1, P4 ;  /* 0x000000270b0d7c11 */ /* 0x000fe2000a0f0eff */
[----:B------:R-:W-:-:S04]  /*1c20*/  VIADD R11, R9, 0x120 ;  /* 0x00000120090b7836 */ /* 0x000fc80000000000 */
        /* <DEDUP_REMOVED lines=45> */
[----:B--2---:R-:W-:Y:S01]  /*1f00*/  ISETP.NE.AND P4, PT, R28, RZ, PT ;  /* 0x000000ff1c00720c */ /* 0x004fe20003f85270 */
[----:B------:R-:W-:-:S02]  /*1f10*/  IMAD.HI.U32 R28, R33, UR6, RZ ;  /* 0x00000006211c7c27 */ /* 0x000fc4000f8e00ff */
[----:B------:R1:W2:Y:S02]  /*1f20*/  LDG.E.U8 R19, desc[UR10][R12.64] ;  /* 0x0000000a0c137981 */ /* 0x0002a4000c1e1100 */
[----:B------:R-:W-:-:S04]  /*1f30*/  IMAD.MOV R36, RZ, RZ, -R28 ;  /* 0x000000ffff247224 */ /* 0x000fc800078e0a1c */
[----:B0-----:R-:W-:Y:S01]  /*1f40*/  IMAD R14, R36, UR9, R33 ;  /* 0x00000009240e7c24 */ /* 0x001fe2000f8e0221 */
        /* <DEDUP_REMOVED lines=33> */
[----:B------:R-:W-:-:S05]  /*2160*/  IABS R13, R9 ;  /* 0x00000009000d7213 */ /* 0x000fca0000000000 */
[----:B------:R-:W-:-:S04]  /*2170*/  IMAD.HI.U32 R12, R13, UR6, RZ ;  /* 0x000000060d0c7c27 */ /* 0x000fc8000f8e00ff */
[----:B------:R-:W-:-:S04]  /*2180*/  IMAD.MOV R14, RZ, RZ, -R12 ;  /* 0x000000ffff0e7224 */ /* 0x000fc800078e0a0c */
[----:B------:R-:W-:Y:S01]  /*2190*/  IMAD R13, R14, UR9, R13 ;  /* 0x000000090e0d7c24 */ /* 0x000fe2000f8e020d */
[----:B---3--:R-:W-:-:S04]  /*21a0*/  ISETP.NE.AND P4, PT, R29, RZ, PT ;  /* 0x000000ff1d00720c */ /* 0x008fc80003f85270 */
[----:B------:R-:W-:Y:S02]  /*21b0*/  ISETP.LT.U32.AND P5, PT, R13, UR9, PT ;  /* 0x000000090d007c0c */ /* 0x000fe4000bfa1070 */
[----:B------:R-:W-:Y:S02]  /*21c0*/  P2R R33, PR, RZ, 0x10 ;  /* 0x00000010ff217803 */ /* 0x000fe40000000000 */
[----:B-----5:R-:W-:Y:S01]  /*21d0*/  ISETP.NE.AND P4, PT, R34, RZ, PT ;  /* 0x000000ff2200720c */ /* 0x020fe20003f85270 */
[----:B------:R-:W-:-:S05]  /*21e0*/  VIADD R34, R9, 0x160 ;  /* 0x0000016009227836 */ /* 0x000fca0000000000 */
[----:B------:R-:W-:-:S03]  /*21f0*/  IABS R14, R34 ;  /* 0x00000022000e7213 */ /* 0x000fc60000000000 */
[----:B------:R-:W-:Y:S02]  /*2200*/  @!P5 IADD3 R13, PT, PT, R13, -UR9, RZ ;  /* 0x800000090d0ddc10 */ /* 0x000fe4000fffe0ff */
[----:B------:R-:W-:Y:S02]  /*2210*/  P2R R28, PR, RZ, 0x10 ;  /* 0x00000010ff1c7803 */ /* 0x000fe40000000000 */
[----:B------:R-:W-:Y:S01]  /*2220*/  ISETP.GE.U32.AND P4, PT, R13, UR9, PT ;  /* 0x000000090d007c0c */ /* 0x000fe2000bf86070 */
        /* <DEDUP_REMOVED lines=12> */
[----:B------:R-:W-:-:S04]  /*22f0*/  SEL R29, R17, R13, !P6 ;  /* 0x0000000d111d7207 */ /* 0x000fc80007000000 */
[----:B------:R-:W-:-:S05]  /*2300*/  IADD3 R13, PT, PT, -R29, RZ, RZ ;  /* 0x000000ff1d0d7210 */ /* 0x000fca0007ffe1ff */
[----:B------:R-:W-:-:S05]  /*2310*/  IMAD R35, R13, UR49, R34 ;  /* 0x000000310d237c24 */ /* 0x000fca000f8e0222 */
[----:B------:R-:W-:-:S05]  /*2320*/  IABS R14, R35 ;  /* 0x00000023000e7213 */ /* 0x000fca0000000000 */
[----:B------:R-:W-:-:S04]  /*2330*/  IMAD.HI.U32 R13, R14, UR5, RZ ;  /* 0x000000050e0d7c27 */ /* 0x000fc8000f8e00ff */
[----:B------:R-:W-:-:S04]  /*2340*/  IMAD.MOV R15, RZ, RZ, -R13 ;  /* 0x000000ffff0f7224 */ /* 0x000fc800078e0a0d */
[----:B------:R-:W-:Y:S02]  /*2350*/  IMAD R14, R15, UR8, R14 ;  /* 0x000000080f0e7c24 */ /* 0x000fe4000f8e020e */
[----:B------:R-:W-:-:S03]  /*2360*/  @!P5 VIADD R12, R12, 0x1 ;  /* 0x000000010c0cd836 */ /* 0x000fc60000000000 */
        /* <DEDUP_REMOVED lines=17> */
[----:B------:R-:W-:Y:S02]  /*2480*/  LOP3.LUT R13, R9, UR49, RZ, 0x3c, !PT ;  /* 0x00000031090d7c12 */ /* 0x000fe4000f8e3cff */
        /* <DEDUP_REMOVED lines=28> */
[C---:B------:R-:W-:Y:S02]  /*2650*/  IADD3 R12, P4, PT, R13.reuse, UR38, RZ ;  /* 0x000000260d0c7c10 */ /* 0x040fe4000ff9e0ff */
[----:B----4-:R-:W-:Y:S02]  /*2660*/  ISETP.NE.AND P5, PT, R26, RZ, PT ;  /* 0x000000ff1a00720c */ /* 0x010fe40003fa5270 */
[----:B------:R-:W-:Y:S02]  /*2670*/  LEA.HI.X.SX32 R13, R13, UR39, 0x1, P4 ;  /* 0x000000270d0d7c11 */ /* 0x000fe4000a0f0eff */
[----:B------:R-:W-:-:S03]  /*2680*/  IABS R26, R38 ;  /* 0x00000026001a7213 */ /* 0x000fc60000000000 */
[----:B------:R0:W3:Y:S01]  /*2690*/  LDG.E.U8 R36, desc[UR10][R12.64] ;  /* 0x0000000a0c247981 */ /* 0x0000e2000c1e1100 */
[----:B------:R-:W-:Y:S01]  /*26a0*/  IABS R40, UR49 ;  /* 0x0000003100287c13 */ /* 0x000fe20008000000 */
[----:B0-----:R-:W-:-:S04]  /*26b0*/  IMAD.HI.U32 R12, R26, UR6, RZ ;  /* 0x000000061a0c7c27 */ /* 0x001fc8000f8e00ff */
[----:B------:R-:W-:-:S04]  /*26c0*/  IMAD.MOV R13, RZ, RZ, -R12 ;  /* 0x000000ffff0d7224 */ /* 0x000fc800078e0a0c */
[----:B------:R-:W-:-:S05]  /*26d0*/  IMAD R13, R40, R13, R26 ;  /* 0x0000000d280d7224 */ /* 0x000fca00078e021a */
[----:B------:R-:W-:-:S13]  /*26e0*/  ISETP.GT.U32.AND P6, PT, R40, R13, PT ;  /* 0x0000000d2800720c */ /* 0x000fda0003fc4070 */
[----:B------:R-:W-:Y:S01]  /*26f0*/  @!P6 IADD3 R13, PT, PT, R13, -R40, RZ ;  /* 0x800000280d0de210 */ /* 0x000fe20007ffe0ff */
[----:B------:R-:W-:-:S03]  /*2700*/  @!P6 VIADD R12, R12, 0x1 ;  /* 0x000000010c0ce836 */ /* 0x000fc60000000000 */
[----:B------:R-:W-:Y:S02]  /*2710*/  ISETP.GE.U32.AND P6, PT, R13, R40, PT ;  /* 0x000000280d00720c */ /* 0x000fe40003fc6070 */
[----:B------:R-:W-:-:S11]  /*2720*/  LOP3.LUT R13, R38, UR49, RZ, 0x3c, !PT ;  /* 0x00000031260d7c12 */ /* 0x000fd6000f8e3cff */
[----:B------:R-:W-:Y:S02]  /*2730*/  @P6 IADD3 R12, PT, PT, R12, 0x1, RZ ;  /* 0x000000010c0c6810 */ /* 0x000fe40007ffe0ff */
[----:B------:R-:W-:Y:S02]  /*2740*/  ISETP.GE.AND P6, PT, R13, RZ, PT ;  /* 0x000000ff0d00720c */ /* 0x000fe40003fc6270 */
[----:B------:R-:W-:Y:S02]  /*2750*/  P2R R34, PR, RZ, 0x20 ;  /* 0x00000020ff227803 */ /* 0x000fe40000000000 */
[----:B------:R-:W-:-:S09]  /*2760*/  ISETP.NE.AND P5, PT, RZ, UR49, PT ;  /* 0x00000031ff007c0c */ /* 0x000fd2000bfa5270 */
        /* <DEDUP_REMOVED lines=26> */
[----:B------:R-:W-:Y:S01]  /*2910*/  ISETP.NE.AND P4, PT, R27, RZ, PT ;  /* 0x000000ff1b00720c */ /* 0x000fe20003f85270 */
[----:B------:R-:W-:-:S03]  /*2920*/  IMAD R12, R12, UR47, R15 ;  /* 0x0000002f0c0c7c24 */ /* 0x000fc6000f8e020f */
[----:B------:R-:W-:Y:S02]  /*2930*/  SEL R13, R13, RZ, P3 ;  /* 0x000000ff0d0d7207 */ /* 0x000fe40001800000 */
[----:B------:R-:W-:Y:S02]  /*2940*/  P2R R37, PR, RZ, 0x10 ;  /* 0x00000010ff257803 */ /* 0x000fe40000000000 */
[----:B------:R-:W-:Y:S01]  /*2950*/  ISETP.NE.AND P4, PT, R32, RZ, PT ;  /* 0x000000ff2000720c */ /* 0x000fe20003f85270 */
[----:B------:R-:W-:Y:S02]  /*2960*/  IMAD R32, R13, UR51, R12 ;  /* 0x000000330d207c24 */ /* 0x000fe4000f8e020c */
[----:B------:R-:W-:Y:S01]  /*2970*/  VIADD R12, R9, 0x140 ;  /* 0x00000140090c7836 */ /* 0x000fe20000000000 */
[----:B------:R-:W-:Y:S02]  /*2980*/  R2UR UR6, R20 ;  /* 0x00000000140672ca */ /* 0x000fe400000e0000 */
[----:B------:R-:W-:-:S02]  /*2990*/  R2UR UR7, R21 ;  /* 0x00000000150772ca */ /* 0x000fc400000e0000 */
[----:B------:R-:W-:-:S04]  /*29a0*/  SHF.R.S64 R16, RZ, 0x1e, R12 ;  /* 0x0000001eff107819 */ /* 0x000fc8000000100c */
[----:B------:R-:W-:Y:S02]  /*29b0*/  IADD3 R16, P0, PT, R16, UR36, RZ ;  /* 0x0000002410107c10 */ /* 0x000fe4000ff1e0ff */
[----:B------:R-:W-:Y:S02]  /*29c0*/  IADD3 R9, PT, PT, R9, 0x160, RZ ;  /* 0x0000016009097810 */ /* 0x000fe40007ffe0ff */
[----:B------:R-:W-:Y:S02]  /*29d0*/  LEA.HI.X.SX32 R17, R12, UR37, 0x2, P0 ;  /* 0x000000250c117c11 */ /* 0x000fe400080f16ff */
[----:B------:R-:W-:Y:S02]  /*29e0*/  R2UR UR8, R20 ;  /* 0x00000000140872ca */ /* 0x000fe400000e0000 */
[----:B------:R-:W-:Y:S02]  /*29f0*/  R2UR UR9, R21 ;  /* 0x00000000150972ca */ /* 0x000fe400000e0000 */
[----:B------:R-:W-:-:S02]  /*2a00*/  ISETP.NE.AND P6, PT, R28, RZ, PT ;  /* 0x000000ff1c00720c */ /* 0x000fc40003fc5270 */
[----:B------:R-:W-:Y:S01]  /*2a10*/  SHF.R.S64 R12, RZ, 0x1e, R9 ;  /* 0x0000001eff0c7819 */ /* 0x000fe20000001009 */
[----:B------:R0:W5:Y:S01]  /*2a20*/  LDG.E R28, desc[UR6][R16.64] ;  /* 0x00000006101c7981 */ /* 0x000162000c1e1900 */
[C---:B------:R-:W-:Y:S02]  /*2a30*/  IADD3 R14, P0, PT, R39.reuse, UR38, RZ ;  /* 0x00000026270e7c10 */ /* 0x040fe4000ff1e0ff */
[----:B------:R-:W-:Y:S02]  /*2a40*/  IADD3 R12, P1, PT, R12, UR36, RZ ;  /* 0x000000240c0c7c10 */ /* 0x000fe4000ff3e0ff */
[----:B------:R-:W-:Y:S02]  /*2a50*/  LEA.HI.X.SX32 R15, R39, UR39, 0x1, P0 ;  /* 0x00000027270f7c11 */ /* 0x000fe400080f0eff */
[----:B0-----:R-:W-:Y:S02]  /*2a60*/  IADD3 R16, P3, PT, R32, UR38, RZ ;  /* 0x0000002620107c10 */ /* 0x001fe4000ff7e0ff */
[----:B------:R-:W-:-:S02]  /*2a70*/  LEA.HI.X.SX32 R13, R9, UR37, 0x2, P1 ;  /* 0x00000025090d7c11 */ /* 0x000fc400088f16ff */
[----:B------:R-:W-:Y:S02]  /*2a80*/  LEA.HI.X.SX32 R17, R32, UR39, 0x1, P3 ;  /* 0x0000002720117c11 */ /* 0x000fe400098f0eff */
[----:B------:R-:W-:Y:S01]  /*2a90*/  IADD3 R26, P1, PT, R35, UR38, RZ ;  /* 0x00000026231a7c10 */ /* 0x000fe2000ff3e0ff */
[----:B------:R-:W5:Y:S01]  /*2aa0*/  LDG.E R12, desc[UR6][R12.64] ;  /* 0x000000060c0c7981 */ /* 0x000f62000c1e1900 */
[----:B------:R-:W-:-:S03]  /*2ab0*/  ISETP.NE.AND P5, PT, R31, RZ, PT ;  /* 0x000000ff1f00720c */ /* 0x000fc60003fa5270 */
[----:B------:R0:W5:Y:S01]  /*2ac0*/  LDG.E.U8 R31, desc[UR6][R14.64] ;  /* 0x000000060e1f7981 */ /* 0x000162000c1e1100 */
[----:B------:R-:W-:-:S03]  /*2ad0*/  LEA.HI.X.SX32 R27, R35, UR39, 0x1, P1 ;  /* 0x00000027231b7c11 */ /* 0x000fc600088f0eff */
[----:B------:R-:W5:Y:S04]  /*2ae0*/  LDG.E.U8 R17, desc[UR8][R16.64] ;  /* 0x0000000810117981 */ /* 0x000f68000c1e1100 */
[----:B------:R1:W5:Y:S01]  /*2af0*/  LDG.E.U8 R27, desc[UR6][R26.64] ;  /* 0x000000061a1b7981 */ /* 0x000362000c1e1100 */
[----:B0-----:R-:W-:-:S04]  /*2b00*/  SHF.R.S64 R14, RZ, 0x1e, R38 ;  /* 0x0000001eff0e7819 */ /* 0x001fc80000001026 */
[----:B------:R-:W-:-:S04]  /*2b10*/  IADD3 R14, P2, PT, R14, UR36, RZ ;  /* 0x000000240e0e7c10 */ /* 0x000fc8000ff5e0ff */
[----:B------:R-:W-:-:S05]  /*2b20*/  LEA.HI.X.SX32 R15, R38, UR37, 0x2, P2 ;  /* 0x00000025260f7c11 */ /* 0x000fca00090f16ff */
[----:B------:R-:W5:Y:S01]  /*2b30*/  LDG.E R14, desc[UR8][R14.64] ;  /* 0x000000080e0e7981 */ /* 0x000f62000c1e1900 */
[----:B------:R-:W-:Y:S01]  /*2b40*/  FMUL R7, R7, UR4 ;  /* 0x0000000407077c20 */ /* 0x000fe20008400000 */
[----:B------:R-:W-:-:S04]  /*2b50*/  ISETP.NE.AND P0, PT, R18, RZ, PT ;  /* 0x000000ff1200720c */ /* 0x000fc80003f05270 */
[----:B------:R-:W-:Y:S01]  /*2b60*/  FSEL R18, R7, R10, P4 ;  /* 0x0000000a07127208 */ /* 0x000fe20002000000 */
[----:B------:R-:W-:Y:S01]  /*2b70*/  FMUL R7, R6, UR4 ;  /* 0x0000000406077c20 */ /* 0x000fe20008400000 */
[----:B------:R-:W-:-:S04]  /*2b80*/  FMUL R5, R5, UR4 ;  /* 0x0000000405057c20 */ /* 0x000fc80008400000 */
[----:B------:R-:W-:Y:S02]  /*2b90*/  FSEL R6, R7, R10, P5 ;  /* 0x0000000a07067208 */ /* 0x000fe40002800000 */
[----:B------:R-:W-:Y:S02]  /*2ba0*/  ISETP.NE.AND P3, PT, R33, RZ, PT ;  /* 0x000000ff2100720c */ /* 0x000fe40003f65270 */
[----:B------:R-:W-:Y:S01]  /*2bb0*/  ISETP.NE.AND P5, PT, R34, RZ, PT ;  /* 0x000000ff2200720c */ /* 0x000fe20003fa5270 */
[----:B------:R-:W-:Y:S01]  /*2bc0*/  FMUL R3, R3, UR4 ;  /* 0x0000000403037c20 */ /* 0x000fe20008400000 */
[----:B------:R-:W-:-:S04]  /*2bd0*/  ISETP.NE.AND P4, PT, R37, RZ, PT ;  /* 0x000000ff2500720c */ /* 0x000fc80003f85270 */
[----:B------:R-:W-:Y:S02]  /*2be0*/  FSEL R32, R3, R10, P5 ;  /* 0x0000000a03207208 */ /* 0x000fe40002800000 */
[----:B---3--:R-:W-:Y:S01]  /*2bf0*/  ISETP.NE.AND P2, PT, R36, RZ, PT ;  /* 0x000000ff2400720c */ /* 0x008fe20003f45270 */
[----:B------:R-:W-:Y:S01]  /*2c00*/  FMUL R3, R8, UR4 ;  /* 0x0000000408037c20 */ /* 0x000fe20008400000 */
[----:B------:R-:W-:Y:S01]  /*2c10*/  FMUL R11, R11, UR4 ;  /* 0x000000040b0b7c20 */ /* 0x000fe20008400000 */
[----:B--2---:R-:W-:-:S03]  /*2c20*/  ISETP.NE.AND P1, PT, R19, RZ, PT ;  /* 0x000000ff1300720c */ /* 0x004fc60003f25270 */
[----:B------:R-:W-:Y:S01]  /*2c30*/  FSEL R36, R3, R10, P0 ;  /* 0x0000000a03247208 */ /* 0x000fe20000000000 */
[----:B----4-:R-:W-:-:S05]  /*2c40*/  FMUL R29, R29, UR4 ;  /* 0x000000041d1d7c20 */ /* 0x010fca0008400000 */
[----:B-1----:R-:W-:-:S04]  /*2c50*/  FSEL R26, R29, R10, P2 ;  /* 0x0000000a1d1a7208 */ /* 0x002fc80001000000 */
[----:B------:R-:W-:Y:S02]  /*2c60*/  FMNMX R7, R26, -INF , !PT ;  /* 0xff8000001a077809 */ /* 0x000fe40007800000 */
[----:B------:R-:W-:Y:S02]  /*2c70*/  ISETP.NE.AND P2, PT, R30, RZ, PT ;  /* 0x000000ff1e00720c */ /* 0x000fe40003f45270 */
[----:B------:R-:W-:Y:S01]  /*2c80*/  FMNMX R9, R7, R18, !PT ;  /* 0x0000001207097209 */ /* 0x000fe20007800000 */
[----:B------:R-:W-:Y:S01]  /*2c90*/  FMUL R7, R0, UR4 ;  /* 0x0000000400077c20 */ /* 0x000fe20008400000 */
[----:B------:R-:W-:Y:S02]  /*2ca0*/  FSEL R30, R5, R10, P2 ;  /* 0x0000000a051e7208 */ /* 0x000fe40001000000 */
[----:B------:R-:W-:Y:S01]  /*2cb0*/  FMNMX R9, R9, R6, !PT ;  /* 0x0000000609097209 */ /* 0x000fe20007800000 */
[----:B------:R-:W-:Y:S01]  /*2cc0*/  FMUL R5, R2, UR4 ;  /* 0x0000000402057c20 */ /* 0x000fe20008400000 */
[----:B------:R-:W-:-:S02]  /*2cd0*/  FSEL R34, R7, R10, P3 ;  /* 0x0000000a07227208 */ /* 0x000fc40001800000 */
[----:B------:R-:W-:Y:S02]  /*2ce0*/  FMNMX R9, R9, R30, !PT ;  /* 0x0000001e09097209 */ /* 0x000fe40007800000 */
[----:B------:R-:W-:Y:S02]  /*2cf0*/  FSEL R16, R5, R10, P6 ;  /* 0x0000000a05107208 */ /* 0x000fe40003000000 */
[----:B------:R-:W-:Y:S01]  /*2d00*/  FMNMX R9, R9, R34, !PT ;  /* 0x0000002209097209 */ /* 0x000fe20007800000 */
[----:B------:R-:W-:-:S03]  /*2d10*/  FMUL R5, R4, UR4 ;  /* 0x0000000404057c20 */ /* 0x000fc60008400000 */
[----:B------:R-:W-:Y:S02]  /*2d20*/  FMNMX R9, R9, R16, !PT ;  /* 0x0000001009097209 */ /* 0x000fe40007800000 */
[----:B------:R-:W-:Y:S02]  /*2d30*/  FSEL R8, R5, R10, P4 ;  /* 0x0000000a05087208 */ /* 0x000fe40002000000 */
[----:B------:R-:W-:-:S04]  /*2d40*/  FMNMX R9, R9, R32, !PT ;  /* 0x0000002009097209 */ /* 0x000fc80007800000 */
[----:B------:R-:W-:-:S04]  /*2d50*/  FMNMX R9, R9, R8, !PT ;  /* 0x0000000809097209 */ /* 0x000fc80007800000 */
[----:B------:R-:W-:Y:S01]  /*2d60*/  FMNMX R9, R9, R36, !PT ;  /* 0x0000002409097209 */ /* 0x000fe20007800000 */
[----:B-----5:R-:W-:Y:S01]  /*2d70*/  FMUL R3, R28, UR4 ;  /* 0x000000041c037c20 */ /* 0x020fe20008400000 */
[----:B------:R-:W-:-:S04]  /*2d80*/  FSEL R28, R11, R10, P1 ;  /* 0x0000000a0b1c7208 */ /* 0x000fc80000800000 */
[----:B------:R-:W-:Y:S01]  /*2d90*/  FMNMX R9, R9, R28, !PT ;  /* 0x0000001c09097209 */ /* 0x000fe20007800000 */
[----:B------:R-:W-:Y:S01]  /*2da0*/  FMUL R5, R12, UR4 ;  /* 0x000000040c057c20 */ /* 0x000fe20008400000 */
[----:B------:R-:W-:Y:S02]  /*2db0*/  ISETP.NE.AND P2, PT, R31, RZ, PT ;  /* 0x000000ff1f00720c */ /* 0x000fe40003f45270 */
[----:B------:R-:W-:Y:S02]  /*2dc0*/  ISETP.NE.AND P3, PT, R17, RZ, PT ;  /* 0x000000ff1100720c */ /* 0x000fe40003f65270 */
[----:B------:R-:W-:Y:S02]  /*2dd0*/  FSEL R40, R3, R10, P2 ;  /* 0x0000000a03287208 */ /* 0x000fe40001000000 */
[----:B------:R-:W-:Y:S02]  /*2de0*/  ISETP.NE.AND P0, PT, R27, RZ, PT ;  /* 0x000000ff1b00720c */ /* 0x000fe40003f05270 */
[----:B------:R-:W-:-:S02]  /*2df0*/  FMNMX R9, R9, R40, !PT ;  /* 0x0000002809097209 */ /* 0x000fc40007800000 */
[----:B------:R-:W-:-:S04]  /*2e00*/  FSEL R38, R5, R10, P0 ;  /* 0x0000000a05267208 */ /* 0x000fc80000000000 */
[----:B------:R-:W-:Y:S01]  /*2e10*/  FMNMX R9, R9, R38, !PT ;  /* 0x0000002609097209 */ /* 0x000fe20007800000 */
        /* <DEDUP_REMOVED lines=40> */
[----:B------:R-:W-:Y:S02]  /*30a0*/  FFMA.SAT R4, R30, R11, 0.5 ;  /* 0x3f0000001e047423 */ /* 0x000fe4000000200b */
[----:B------:R-:W-:Y:S01]  /*30b0*/  FFMA R3, R18, 1.4426950216293334961, -R3 ;  /* 0x3fb8aa3b12037823 */ /* 0x000fe20000000803 */
[C---:B------:R-:W-:Y:S01]  /*30c0*/  FADD R7, R2.reuse, -12583039 ;  /* 0xcb40007f02077421 */ /* 0x040fe20000000000 */
[----:B------:R-:W-:Y:S02]  /*30d0*/  IMAD.SHL.U32 R2, R2, 0x800000, RZ ;  /* 0x0080000002027824 */ /* 0x000fe400078e00ff */
[----:B------:R-:W-:Y:S01]  /*30e0*/  FFMA R18, R18, 1.925963033500011079e-08, R3 ;  /* 0x32a5706012127823 */ /* 0x000fe20000000003 */
[----:B------:R-:W-:Y:S01]  /*30f0*/  FFMA R7, R6, 1.4426950216293334961, -R7 ;  /* 0x3fb8aa3b06077823 */ /* 0x000fe20000000807 */
[----:B------:R-:W-:Y:S01]  /*3100*/  FFMA.RM R3, R4, R9, 12582913 ;  /* 0x4b40000104037423 */ /* 0x000fe20000004009 */
[----:B------:R-:W-:-:S02]  /*3110*/  FFMA.SAT R4, R34, R11, 0.5 ;  /* 0x3f00000022047423 */ /* 0x000fc4000000200b */
[----:B------:R-:W-:Y:S01]  /*3120*/  FFMA R12, R6, 1.925963033500011079e-08, R7 ;  /* 0x32a57060060c7823 */ /* 0x000fe20000000007 */
[C---:B------:R-:W-:Y:S01]  /*3130*/  FADD R13, R3.reuse, -12583039 ;  /* 0xcb40007f030d7421 */ /* 0x040fe20000000000 */
[----:B------:R-:W0:Y:S01]  /*3140*/  MUFU.EX2 R7, R26 ;  /* 0x0000001a00077308 */ /* 0x000e220000000800 */
[----:B------:R-:W-:Y:S01]  /*3150*/  FFMA.SAT R6, R16, R11, 0.5 ;  /* 0x3f00000010067423 */ /* 0x000fe2000000200b */
[----:B------:R-:W-:Y:S01]  /*3160*/  FFMA.RM R4, R4, R9, 12582913 ;  /* 0x4b40000104047423 */ /* 0x000fe20000004009 */
[----:B------:R-:W-:Y:S01]  /*3170*/  FFMA R13, R30, 1.4426950216293334961, -R13 ;  /* 0x3fb8aa3b1e0d7823 */ /* 0x000fe2000000080d */
[----:B------:R-:W-:Y:S02]  /*3180*/  SHF.L.U32 R3, R3, 0x17, RZ ;  /* 0x0000001703037819 */ /* 0x000fe400000006ff */
[----:B------:R-:W-:Y:S01]  /*3190*/  FADD R15, R4, -12583039 ;  /* 0xcb40007f040f7421 */ /* 0x000fe20000000000 */
[----:B------:R-:W-:Y:S01]  /*31a0*/  FFMA R30, R30, 1.925963033500011079e-08, R13 ;  /* 0x32a570601e1e7823 */ /* 0x000fe2000000000d */
[----:B------:R-:W-:Y:S01]  /*31b0*/  IMAD.SHL.U32 R4, R4, 0x800000, RZ ;  /* 0x0080000004047824 */ /* 0x000fe200078e00ff */
[----:B------:R1:W2:Y:S01]  /*31c0*/  MUFU.EX2 R13, R18 ;  /* 0x00000012000d7308 */ /* 0x0002a20000000800 */
[----:B------:R-:W-:-:S04]  /*31d0*/  FFMA R15, R34, 1.4426950216293334961, -R15 ;  /* 0x3fb8aa3b220f7823 */ /* 0x000fc8000000080f */
[----:B------:R-:W-:Y:S01]  /*31e0*/  FFMA R15, R34, 1.925963033500011079e-08, R15 ;  /* 0x32a57060220f7823 */ /* 0x000fe2000000000f */
[----:B0-----:R-:W-:Y:S01]  /*31f0*/  FMUL R7, R0, R7 ;  /* 0x0000000700077220 */ /* 0x001fe20000400000 */
[----:B------:R-:W-:Y:S01]  /*3200*/  SHF.L.U32 R0, R5, 0x17, RZ ;  /* 0x0000001705007819 */ /* 0x000fe200000006ff */
[----:B------:R-:W-:Y:S01]  /*3210*/  FFMA.RM R5, R6, R9, 12582913 ;  /* 0x4b40000106057423 */ /* 0x000fe20000004009 */
[-C--:B------:R-:W-:Y:S02]  /*3220*/  FFMA.SAT R6, R32, R11.reuse, 0.5 ;  /* 0x3f00000020067423 */ /* 0x080fe4000000200b */
[----:B------:R-:W0:Y:S01]  /*3230*/  MUFU.EX2 R15, R15 ;  /* 0x0000000f000f7308 */ /* 0x000e220000000800 */
[----:B-1----:R-:W-:Y:S01]  /*3240*/  FFMA.SAT R18, R10, R11, 0.5 ;  /* 0x3f0000000a127423 */ /* 0x002fe2000000200b */
[C---:B------:R-:W-:Y:S01]  /*3250*/  FADD R17, R5.reuse, -12583039 ;  /* 0xcb40007f05117421 */ /* 0x040fe20000000000 */
[----:B------:R-:W-:Y:S01]  /*3260*/  FFMA.RM R6, R6, R9, 12582913 ;  /* 0x4b40000106067423 */ /* 0x000fe20000004009 */
[----:B------:R-:W-:Y:S01]  /*3270*/  SHF.L.U32 R5, R5, 0x17, RZ ;  /* 0x0000001705057819 */ /* 0x000fe200000006ff */
[----:B--2---:R-:W-:Y:S01]  /*3280*/  FMUL R0, R0, R13 ;  /* 0x0000000d00007220 */ /* 0x004fe20000400000 */
[----:B------:R-:W-:-:S02]  /*3290*/  FFMA R17, R16, 1.4426950216293334961, -R17 ;  /* 0x3fb8aa3b10117823 */ /* 0x000fc40000000811 */
[----:B------:R1:W2:Y:S02]  /*32a0*/  MUFU.EX2 R13, R12 ;  /* 0x0000000c000d7308 */ /* 0x0002a40000000800 */
[----:B------:R-:W-:Y:S01]  /*32b0*/  FFMA R17, R16, 1.925963033500011079e-08, R17 ;  /* 0x32a5706010117823 */ /* 0x000fe20000000011 */
[----:B------:R-:W-:-:S05]  /*32c0*/  FFMA.SAT R16, R36, R11, 0.5 ;  /* 0x3f00000024107423 */ /* 0x000fca000000200b */
[----:B------:R-:W3:Y:S01]  /*32d0*/  MUFU.EX2 R14, R17 ;  /* 0x00000011000e7308 */ /* 0x000ee20000000800 */
[----:B-1----:R-:W-:Y:S01]  /*32e0*/  FFMA.SAT R12, R8, R11, 0.5 ;  /* 0x3f000000080c7423 */ /* 0x002fe2000000200b */
[----:B0-----:R-:W-:-:S03]  /*32f0*/  FMUL R4, R4, R15 ;  /* 0x0000000f04047220 */ /* 0x001fc60000400000 */
[----:B------:R-:W-:-:S03]  /*3300*/  FFMA.RM R12, R12, R9, 12582913 ;  /* 0x4b4000010c0c7423 */ /* 0x000fc60000004009 */
[----:B------:R-:W0:Y:S01]  /*3310*/  MUFU.EX2 R30, R30 ;  /* 0x0000001e001e7308 */ /* 0x000e220000000800 */
[----:B--2---:R-:W-:Y:S01]  /*3320*/  FMUL R2, R2, R13 ;  /* 0x0000000d02027220 */ /* 0x004fe20000400000 */
[C---:B------:R-:W-:Y:S01]  /*3330*/  FADD R13, R6.reuse, -12583039 ;  /* 0xcb40007f060d7421 */ /* 0x040fe20000000000 */
[----:B------:R-:W-:-:S03]  /*3340*/  IMAD.SHL.U32 R6, R6, 0x800000, RZ ;  /* 0x0080000006067824 */ /* 0x000fc600078e00ff */
[----:B------:R-:W-:Y:S01]  /*3350*/  FFMA R13, R32, 1.4426950216293334961, -R13 ;  /* 0x3fb8aa3b200d7823 */ /* 0x000fe2000000080d */
[----:B---3--:R-:W-:-:S03]  /*3360*/  FMUL R5, R5, R14 ;  /* 0x0000000e05057220 */ /* 0x008fc60000400000 */
[----:B------:R-:W-:Y:S01]  /*3370*/  FFMA R32, R32, 1.925963033500011079e-08, R13 ;  /* 0x32a5706020207823 */ /* 0x000fe2000000000d */
[----:B------:R-:W-:Y:S01]  /*3380*/  FFMA.SAT R14, R28, R11, 0.5 ;  /* 0x3f0000001c0e7423 */ /* 0x000fe2000000200b */
[C---:B------:R-:W-:Y:S01]  /*3390*/  FADD R13, R12.reuse, -12583039 ;  /* 0xcb40007f0c0d7421 */ /* 0x040fe20000000000 */
[----:B------:R-:W-:Y:S01]  /*33a0*/  SHF.L.U32 R12, R12, 0x17, RZ ;  /* 0x000000170c0c7819 */ /* 0x000fe200000006ff */
[----:B------:R-:W1:Y:S01]  /*33b0*/  MUFU.EX2 R17, R32 ;  /* 0x0000002000117308 */ /* 0x000e620000000800 */
[-C--:B------:R-:W-:Y:S01]  /*33c0*/  FFMA.RM R14, R14, R9.reuse, 12582913 ;  /* 0x4b4000010e0e7423 */ /* 0x080fe20000004009 */
[----:B------:R-:W-:Y:S01]  /*33d0*/  FFMA R13, R8, 1.4426950216293334961, -R13 ;  /* 0x3fb8aa3b080d7823 */ /* 0x000fe2000000080d */
[----:B0-----:R-:W-:Y:S02]  /*33e0*/  FMUL R3, R3, R30 ;  /* 0x0000001e03037220 */ /* 0x001fe40000400000 */
[----:B------:R-:W-:Y:S01]  /*33f0*/  FADD R15, R14, -12583039 ;  /* 0xcb40007f0e0f7421 */ /* 0x000fe20000000000 */
[----:B------:R-:W-:Y:S01]  /*3400*/  FFMA R8, R8, 1.925963033500011079e-08, R13 ;  /* 0x32a5706008087823 */ /* 0x000fe2000000000d */
[----:B------:R-:W-:Y:S01]  /*3410*/  FFMA.RM R13, R16, R9, 12582913 ;  /* 0x4b400001100d7423 */ /* 0x000fe20000004009 */
[----:B------:R-:W-:Y:S01]  /*3420*/  FFMA.SAT R16, R40, R11, 0.5 ;  /* 0x3f00000028107423 */ /* 0x000fe2000000200b */
[----:B------:R-:W-:Y:S01]  /*3430*/  FFMA R15, R28, 1.4426950216293334961, -R15 ;  /* 0x3fb8aa3b1c0f7823 */ /* 0x000fe2000000080f */
[----:B------:R-:W-:Y:S01]  /*3440*/  SHF.L.U32 R14, R14, 0x17, RZ ;  /* 0x000000170e0e7819 */ /* 0x000fe200000006ff */
[----:B------:R-:W-:-:S02]  /*3450*/  FADD R19, R13, -12583039 ;  /* 0xcb40007f0d137421 */ /* 0x000fc40000000000 */
[----:B------:R-:W-:Y:S01]  /*3460*/  FFMA R28, R28, 1.925963033500011079e-08, R15 ;  /* 0x32a570601c1c7823 */ /* 0x000fe2000000000f */
[----:B------:R-:W-:Y:S01]  /*3470*/  FFMA.RM R15, R16, R9, 12582913 ;  /* 0x4b400001100f7423 */ /* 0x000fe20000004009 */
[----:B------:R-:W-:Y:S01]  /*3480*/  FFMA.SAT R16, R38, R11, 0.5 ;  /* 0x3f00000026107423 */ /* 0x000fe2000000200b */
[----:B------:R-:W-:Y:S01]  /*3490*/  FFMA.RM R11, R18, R9, 12582913 ;  /* 0x4b400001120b7423 */ /* 0x000fe20000004009 */
[----:B-1----:R-:W-:Y:S01]  /*34a0*/  FMUL R6, R6, R17 ;  /* 0x0000001106067220 */ /* 0x002fe20000400000 */
[C---:B------:R-:W-:Y:S01]  /*34b0*/  FADD R17, R15.reuse, -12583039 ;  /* 0xcb40007f0f117421 */ /* 0x040fe20000000000 */
[----:B------:R-:W-:Y:S01]  /*34c0*/  FFMA R19, R36, 1.4426950216293334961, -R19 ;  /* 0x3fb8aa3b24137823 */ /* 0x000fe20000000813 */
[----:B------:R-:W0:Y:S01]  /*34d0*/  MUFU.EX2 R27, R28 ;  /* 0x0000001c001b7308 */ /* 0x000e220000000800 */
[----:B------:R-:W-:Y:S02]  /*34e0*/  IMAD.SHL.U32 R15, R15, 0x800000, RZ ;  /* 0x008000000f0f7824 */ /* 0x000fe400078e00ff */
[----:B------:R-:W-:Y:S01]  /*34f0*/  FFMA R17, R40, 1.4426950216293334961, -R17 ;  /* 0x3fb8aa3b28117823 */ /* 0x000fe20000000811 */
[----:B------:R-:W-:-:S03]  /*3500*/  FFMA R36, R36, 1.925963033500011079e-08, R19 ;  /* 0x32a5706024247823 */ /* 0x000fc60000000013 */
[----:B------:R-:W-:Y:S01]  /*3510*/  FFMA R40, R40, 1.925963033500011079e-08, R17 ;  /* 0x32a5706028287823 */ /* 0x000fe20000000011 */
[----:B------:R-:W-:Y:S01]  /*3520*/  FFMA.RM R17, R16, R9, 12582913 ;  /* 0x4b40000110117423 */ /* 0x000fe20000004009 */
[----:B------:R-:W1:Y:S03]  /*3530*/  MUFU.EX2 R19, R8 ;  /* 0x0000000800137308 */ /* 0x000e660000000800 */
[C---:B------:R-:W-:Y:S01]  /*3540*/  FADD R9, R17.reuse, -12583039 ;  /* 0xcb40007f11097421 */ /* 0x040fe20000000000 */
[----:B------:R-:W-:-:S03]  /*3550*/  SHF.L.U32 R17, R17, 0x17, RZ ;  /* 0x0000001711117819 */ /* 0x000fc600000006ff */
[----:B------:R-:W-:Y:S01]  /*3560*/  FFMA R9, R38, 1.4426950216293334961, -R9 ;  /* 0x3fb8aa3b26097823 */ /* 0x000fe20000000809 */
[----:B------:R-:W2:Y:S01]  /*3570*/  MUFU.EX2 R36, R36 ;  /* 0x0000002400247308 */ /* 0x000ea20000000800 */
[----:B0-----:R-:W-:Y:S02]  /*3580*/  FMUL R16, R14, R27 ;  /* 0x0000001b0e107220 */ /* 0x001fe40000400000 */
[----:B------:R-:W-:Y:S01]  /*3590*/  FFMA R38, R38, 1.925963033500011079e-08, R9 ;  /* 0x32a5706026267823 */ /* 0x000fe20000000009 */
[C---:B------:R-:W-:Y:S01]  /*35a0*/  FADD R9, R11.reuse, -12583039 ;  /* 0xcb40007f0b097421 */ /* 0x040fe20000000000 */
[----:B------:R-:W-:-:S03]  /*35b0*/  IMAD.SHL.U32 R11, R11, 0x800000, RZ ;  /* 0x008000000b0b7824 */ /* 0x000fc600078e00ff */
[----:B------:R-:W-:Y:S01]  /*35c0*/  FFMA R9, R10, 1.4426950216293334961, -R9 ;  /* 0x3fb8aa3b0a097823 */ /* 0x000fe20000000809 */
[----:B------:R-:W-:Y:S01]  /*35d0*/  MUFU.EX2 R40, R40 ;  /* 0x0000002800287308 */ /* 0x000fe20000000800 */
[----:B-1----:R-:W-:Y:S02]  /*35e0*/  FMUL R8, R12, R19 ;  /* 0x000000130c087220 */ /* 0x002fe40000400000 */
[----:B------:R-:W-:Y:S01]  /*35f0*/  FFMA R26, R10, 1.925963033500011079e-08, R9 ;  /* 0x32a570600a1a7823 */ /* 0x000fe20000000009 */
[----:B------:R-:W-:-:S04]  /*3600*/  FADD R9, RZ, R7 ;  /* 0x00000007ff097221 */ /* 0x000fc80000000000 */
[----:B------:R-:W-:Y:S01]  /*3610*/  FADD R9, R9, R0 ;  /* 0x0000000009097221 */ /* 0x000fe20000000000 */
[----:B------:R-:W0:Y:S03]  /*3620*/  MUFU.EX2 R38, R38 ;  /* 0x0000002600267308 */ /* 0x000e260000000800 */
[----:B------:R-:W-:-:S04]  /*3630*/  FADD R10, R9, R2 ;  /* 0x00000002090a7221 */ /* 0x000fc80000000000 */
[----:B------:R-:W-:Y:S01]  /*3640*/  FADD R9, R10, R3 ;  /* 0x000000030a097221 */ /* 0x000fe20000000000 */
[----:B------:R-:W1:Y:S03]  /*3650*/  MUFU.EX2 R26, R26 ;  /* 0x0000001a001a7308 */ /* 0x000e660000000800 */
[----:B------:R-:W-:Y:S01]  /*3660*/  FADD R10, R9, R4 ;  /* 0x00000004090a7221 */ /* 0x000fe20000000000 */
[----:B------:R-:W-:-:S03]  /*3670*/  IMAD.SHL.U32 R9, R13, 0x800000, RZ ;  /* 0x008000000d097824 */ /* 0x000fc600078e00ff */
[----:B------:R-:W-:Y:S01]  /*3680*/  FADD R13, R10, R5 ;  /* 0x000000050a0d7221 */ /* 0x000fe20000000000 */
[----:B--2---:R-:W-:Y:S01]  /*3690*/  FMUL R9, R9, R36 ;  /* 0x0000002409097220 */ /* 0x004fe20000400000 */
[----:B0-----:R-:W-:Y:S02]  /*36a0*/  FMUL R18, R17, R38 ;  /* 0x0000002611127220 */ /* 0x001fe40000400000 */
        /* <DEDUP_REMOVED lines=18> */
.L_x_13852:
        /* <DEDUP_REMOVED lines=12> */
[----:B0-----:R-:W-:Y:S05]  /*3890*/  CALL.REL.NOINC `($__internal_202_$__cuda_sm3x_div_rn_noftz_f32_slowpath) ;  /* 0x0000001800c07944 */ /* 0x001fea0003c00000 */
[----:B------:R-:W-:-:S07]  /*38a0*/  IMAD.MOV.U32 R11, RZ, RZ, R7 ;  /* 0x000000ffff0b7224 */ /* 0x000fce00078e0007 */
.L_x_13815:
[----:B------:R-:W-:Y:S05]  /*38b0*/  BSYNC.RECONVERGENT B3 ;  /* 0x0000000000037941 */ /* 0x000fea0003800200 */
.L_x_13814:
        /* <DEDUP_REMOVED lines=12> */
[----:B0-----:R-:W-:Y:S05]  /*3980*/  CALL.REL.NOINC `($__internal_202_$__cuda_sm3x_div_rn_noftz_f32_slowpath) ;  /* 0x0000001800847944 */ /* 0x001fea0003c00000 */
[----:B------:R-:W-:-:S07]  /*3990*/  MOV R14, R7 ;  /* 0x00000007000e7202 */ /* 0x000fce0000000f00 */
.L_x_13817:
[----:B------:R-:W-:Y:S05]  /*39a0*/  BSYNC.RECONVERGENT B3 ;  /* 0x0000000000037941 */ /* 0x000fea0003800200 */
.L_x_13816:
        /* <DEDUP_REMOVED lines=12> */
[----:B0-----:R-:W-:Y:S05]  /*3a70*/  CALL.REL.NOINC `($__internal_202_$__cuda_sm3x_div_rn_noftz_f32_slowpath) ;  /* 0x0000001800487944 */ /* 0x001fea0003c00000 */
[----:B------:R-:W-:-:S07]  /*3a80*/  IMAD.MOV.U32 R15, RZ, RZ, R7 ;  /* 0x000000ffff0f7224 */ /* 0x000fce00078e0007 */
.L_x_13819:
[----:B------:R-:W-:Y:S05]  /*3a90*/  BSYNC.RECONVERGENT B3 ;  /* 0x0000000000037941 */ /* 0x000fea0003800200 */
.L_x_13818:
        /* <DEDUP_REMOVED lines=14> */
.L_x_13821:
[----:B------:R-:W-:Y:S05]  /*3b80*/  BSYNC.RECONVERGENT B3 ;  /* 0x0000000000037941 */ /* 0x000fea0003800200 */
.L_x_13820:
        /* <DEDUP_REMOVED lines=14> */
.L_x_13823:
[----:B------:R-:W-:Y:S05]  /*3c70*/  BSYNC.RECONVERGENT B3 ;  /* 0x0000000000037941 */ /* 0x000fea0003800200 */
.L_x_13822:
        /* <DEDUP_REMOVED lines=14> */
.L_x_13825:
[----:B------:R-:W-:Y:S05]  /*3d60*/  BSYNC.RECONVERGENT B3 ;  /* 0x0000000000037941 */ /* 0x000fea0003800200 */
.L_x_13824:
        /* <DEDUP_REMOVED lines=14> */
.L_x_13827:
[----:B------:R-:W-:Y:S05]  /*3e50*/  BSYNC.RECONVERGENT B3 ;  /* 0x0000000000037941 */ /* 0x000fea0003800200 */
.L_x_13826:
        /* <DEDUP_REMOVED lines=14> */
.L_x_13829:
[----:B------:R-:W-:Y:S05]  /*3f40*/  BSYNC.RECONVERGENT B3 ;  /* 0x0000000000037941 */ /* 0x000fea0003800200 */
.L_x_13828:
        /* <DEDUP_REMOVED lines=14> */
.L_x_13831:
[----:B------:R-:W-:Y:S05]  /*4030*/  BSYNC.RECONVERGENT B3 ;  /* 0x0000000000037941 */ /* 0x000fea0003800200 */
.L_x_13830:
        /* <DEDUP_REMOVED lines=14> */
.L_x_13833:
[----:B------:R-:W-:Y:S05]  /*4120*/  BSYNC.RECONVERGENT B3 ;  /* 0x0000000000037941 */ /* 0x000fea0003800200 */
.L_x_13832:
        /* <DEDUP_REMOVED lines=14> */
.L_x_13835:
[----:B------:R-:W-:Y:S05]  /*4210*/  BSYNC.RECONVERGENT B3 ;  /* 0x0000000000037941 */ /* 0x000fea0003800200 */
.L_x_13834:
        /* <DEDUP_REMOVED lines=14> */
.L_x_13837:
[----:B------:R-:W-:Y:S05]  /*4300*/  BSYNC.RECONVERGENT B3 ;  /* 0x0000000000037941 */ /* 0x000fea0003800200 */
.L_x_13836:
        /* <DEDUP_REMOVED lines=13> */
.L_x_13839:
[----:B------:R-:W-:Y:S05]  /*43e0*/  BSYNC.RECONVERGENT B3 ;  /* 0x0000000000037941 */ /* 0x000fea0003800200 */
.L_x_13838:
        /* <DEDUP_REMOVED lines=53> */
.L_x_13812:
[----:B------:R-:W-:Y:S05]  /*4740*/  EXIT ;  /* 0x000000000000794d */ /* 0x000fea0003800000 */
.L_x_13813:
[----:B------:R-:W-:Y:S01]  /*4750*/  BSSY B1, `(.L_x_13841) ;  /* 0x0000007000017945 */ /* 0x000fe20003800000 */
[----:B------:R-:W-:Y:S01]  /*4760*/  MOV R12, 0x10 ;  /* 0x00000010000c7802 */ /* 0x000fe20000000f00 */
[----:B------:R-:W-:Y:S01]  /*4770*/  IMAD.MOV.U32 R11, RZ, RZ, 0x1f ;  /* 0x0000001fff0b7424 */ /* 0x000fe200078e00ff */
[----:B------:R-:W-:-:S07]  /*4780*/  MOV R15, 0xffffffff ;  /* 0xffffffff000f7802 */ /* 0x000fce0000000f00 */
[----:B------:R-:W-:Y:S05]  /*4790*/  WARPSYNC.COLLECTIVE R15, `(.L_x_13842) ;  /* 0x000000000f087348 */ /* 0x000fea0003c00000 */
[----:B------:R0:W1:Y:S02]  /*47a0*/  SHFL.BFLY P6, R14, R13, R12, R11 ;  /* 0x0c00000c0d0e7389 */ /* 0x00006400000c000b */
[----:B01----:R-:W-:Y:S05]  /*47b0*/  ENDCOLLECTIVE ;  /* 0x000000000000791b */ /* 0x003fea0003800000 */
.L_x_13842:
[----:B------:R-:W-:Y:S05]  /*47c0*/  BSYNC B1 ;  /* 0x0000000000017941 */ /* 0x000fea0003800000 */
.L_x_13841:
[----:B------:R-:W-:Y:S01]  /*47d0*/  HFMA2 R11, -RZ, RZ, 0, 1.847743988037109375e-06 ;  /* 0x0000001fff0b7431 */ /* 0x000fe200000001ff */
[----:B------:R-:W-:Y:S01]  /*47e0*/  FMNMX R13, R13, R14, !PT ;  /* 0x0000000e0d0d7209 */ /* 0x000fe20007800000 */
[----:B------:R-:W-:Y:S02]  /*47f0*/  IMAD.MOV.U32 R12, RZ, RZ, 0x8 ;  /* 0x00000008ff0c7424 */ /* 0x000fe400078e00ff */
[----:B------:R-:W-:-:S07]  /*4800*/  IMAD.MOV.U32 R15, RZ, RZ, -0x1 ;  /* 0xffffffffff0f7424 */ /* 0x000fce00078e00ff */
[----:B------:R-:W-:Y:S05]  /*4810*/  WARPSYNC.COLLECTIVE R15, `(.L_x_13843) ;  /* 0x000000000f087348 */ /* 0x000fea0003c00000 */
[----:B------:R0:W1:Y:S02]  /*4820*/  SHFL.BFLY P6, R14, R13, R12, R11 ;  /* 0x0c00000c0d0e7389 */ /* 0x00006400000c000b */
[----:B01----:R-:W-:Y:S05]  /*4830*/  ENDCOLLECTIVE ;  /* 0x000000000000791b */ /* 0x003fea0003800000 */
.L_x_13843:
[----:B------:R-:W-:Y:S01]  /*4840*/  IMAD.MOV.U32 R12, RZ, RZ, 0x4 ;  /* 0x00000004ff0c7424 */ /* 0x000fe200078e00ff */
[----:B------:R-:W-:-:S04]  /*4850*/  FMNMX R0, R13, R14, !PT ;  /* 0x0000000e0d007209 */ /* 0x000fc80007800000 */
[----:B------:R-:W-:-:S07]  /*4860*/  MOV R13, R0 ;  /* 0x00000000000d7202 */ /* 0x000fce0000000f00 */
[----:B------:R-:W-:Y:S05]  /*4870*/  WARPSYNC.COLLECTIVE R15, `(.L_x_13844) ;  /* 0x000000000f087348 */ /* 0x000fea0003c00000 */
[----:B------:R0:W1:Y:S02]  /*4880*/  SHFL.BFLY P6, R14, R13, R12, R11 ;  /* 0x0c00000c0d0e7389 */ /* 0x00006400000c000b */
[----:B01----:R-:W-:Y:S05]  /*4890*/  ENDCOLLECTIVE ;  /* 0x000000000000791b */ /* 0x003fea0003800000 */
.L_x_13844:
[----:B------:R-:W-:Y:S01]  /*48a0*/  IMAD.MOV.U32 R12, RZ, RZ, 0x2 ;  /* 0x00000002ff0c7424 */ /* 0x000fe200078e00ff */
[----:B------:R-:W-:-:S04]  /*48b0*/  FMNMX R2, R0, R14, !PT ;  /* 0x0000000e00027209 */ /* 0x000fc80007800000 */
[----:B------:R-:W-:-:S07]  /*48c0*/  MOV R13, R2 ;  /* 0x00000002000d7202 */ /* 0x000fce0000000f00 */
[----:B------:R-:W-:Y:S05]  /*48d0*/  WARPSYNC.COLLECTIVE R15, `(.L_x_13845) ;  /* 0x000000000f087348 */ /* 0x000fea0003c00000 */
[----:B------:R0:W1:Y:S02]  /*48e0*/  SHFL.BFLY P6, R14, R13, R12, R11 ;  /* 0x0c00000c0d0e7389 */ /* 0x00006400000c000b */
[----:B01----:R-:W-:Y:S05]  /*48f0*/  ENDCOLLECTIVE ;  /* 0x000000000000791b */ /* 0x003fea0003800000 */
.L_x_13845:
[----:B------:R-:W-:Y:S01]  /*4900*/  IMAD.MOV.U32 R12, RZ, RZ, 0x1 ;  /* 0x00000001ff0c7424 */ /* 0x000fe200078e00ff */
[----:B------:R-:W-:-:S04]  /*4910*/  FMNMX R3, R2, R14, !PT ;  /* 0x0000000e02037209 */ /* 0x000fc80007800000 */
[----:B------:R-:W-:-:S07]  /*4920*/  MOV R13, R3 ;  /* 0x00000003000d7202 */ /* 0x000fce0000000f00 */
[----:B------:R-:W-:Y:S05]  /*4930*/  WARPSYNC.COLLECTIVE R15, `(.L_x_13846) ;  /* 0x000000000f087348 */ /* 0x000fea0003c00000 */
[----:B------:R0:W1:Y:S02]  /*4940*/  SHFL.BFLY P6, R14, R13, R12, R11 ;  /* 0x0c00000c0d0e7389 */ /* 0x00006400000c000b */
[----:B01----:R-:W-:Y:S05]  /*4950*/  ENDCOLLECTIVE ;  /* 0x000000000000791b */ /* 0x003fea0003800000 */
.L_x_13846:
        /* <DEDUP_REMOVED lines=139> */
.L_x_13847:
[----:B------:R-:W-:Y:S02]  /*5210*/  IMAD.MOV.U32 R12, RZ, RZ, 0x8 ;  /* 0x00000008ff0c7424 */ /* 0x000fe400078e00ff */
[----:B------:R-:W-:-:S05]  /*5220*/  FADD R19, R13, R14 ;  /* 0x0000000e0d137221 */ /* 0x000fca0000000000 */
[----:B------:R-:W-:-:S07]  /*5230*/  MOV R13, R19 ;  /* 0x00000013000d7202 */ /* 0x000fce0000000f00 */
[----:B------:R-:W-:Y:S05]  /*5240*/  WARPSYNC.COLLECTIVE R15, `(.L_x_13848) ;  /* 0x000000000f087348 */ /* 0x000fea0003c00000 */
[----:B------:R0:W1:Y:S02]  /*5250*/  SHFL.BFLY P6, R14, R13, R12, R11 ;  /* 0x0c00000c0d0e7389 */ /* 0x00006400000c000b */
[----:B01----:R-:W-:Y:S05]  /*5260*/  ENDCOLLECTIVE ;  /* 0x000000000000791b */ /* 0x003fea0003800000 */
.L_x_13848:
[----:B------:R-:W-:Y:S02]  /*5270*/  IMAD.MOV.U32 R12, RZ, RZ, 0x4 ;  /* 0x00000004ff0c7424 */ /* 0x000fe400078e00ff */
[----:B------:R-:W-:-:S05]  /*5280*/  FADD R26, R19, R14 ;  /* 0x0000000e131a7221 */ /* 0x000fca0000000000 */
[----:B------:R-:W-:-:S07]  /*5290*/  MOV R13, R26 ;  /* 0x0000001a000d7202 */ /* 0x000fce0000000f00 */
[----:B------:R-:W-:Y:S05]  /*52a0*/  WARPSYNC.COLLECTIVE R15, `(.L_x_13849) ;  /* 0x000000000f087348 */ /* 0x000fea0003c00000 */
[----:B------:R0:W1:Y:S02]  /*52b0*/  SHFL.BFLY P6, R14, R13, R12, R11 ;  /* 0x0c00000c0d0e7389 */ /* 0x00006400000c000b */
[----:B01----:R-:W-:Y:S05]  /*52c0*/  ENDCOLLECTIVE ;  /* 0x000000000000791b */ /* 0x003fea0003800000 */
.L_x_13849:
[----:B------:R-:W-:Y:S02]  /*52d0*/  IMAD.MOV.U32 R12, RZ, RZ, 0x2 ;  /* 0x00000002ff0c7424 */ /* 0x000fe400078e00ff */
[----:B------:R-:W-:-:S05]  /*52e0*/  FADD R27, R26, R14 ;  /* 0x0000000e1a1b7221 */ /* 0x000fca0000000000 */
[----:B------:R-:W-:-:S07]  /*52f0*/  MOV R13, R27 ;  /* 0x0000001b000d7202 */ /* 0x000fce0000000f00 */
[----:B------:R-:W-:Y:S05]  /*5300*/  WARPSYNC.COLLECTIVE R15, `(.L_x_13850) ;  /* 0x000000000f087348 */ /* 0x000fea0003c00000 */
[----:B------:R0:W1:Y:S02]  /*5310*/  SHFL.BFLY P6, R14, R13, R12, R11 ;  /* 0x0c00000c0d0e7389 */ /* 0x00006400000c000b */
[----:B01----:R-:W-:Y:S05]  /*5320*/  ENDCOLLECTIVE ;  /* 0x000000000000791b */ /* 0x003fea0003800000 */
.L_x_13850:
[----:B------:R-:W-:Y:S02]  /*5330*/  IMAD.MOV.U32 R12, RZ, RZ, 0x1 ;  /* 0x00000001ff0c7424 */ /* 0x000fe400078e00ff */
[----:B------:R-:W-:-:S05]  /*5340*/  FADD R28, R27, R14 ;  /* 0x0000000e1b1c7221 */ /* 0x000fca0000000000 */
[----:B------:R-:W-:-:S07]  /*5350*/  MOV R13, R28 ;  /* 0x0000001c000d7202 */ /* 0x000fce0000000f00 */
[----:B------:R-:W-:Y:S05]  /*5360*/  WARPSYNC.COLLECTIVE R15, `(.L_x_13851) ;  /* 0x000000000f087348 */ /* 0x000fea0003c00000 */
[----:B------:R0:W1:Y:S02]  /*5370*/  SHFL.BFLY P6, R14, R13, R12, R11 ;  /* 0x0c00000c0d0e7389 */ /* 0x00006400000c000b */
[----:B01----:R-:W-:Y:S05]  /*5380*/  ENDCOLLECTIVE ;  /* 0x000000000000791b */ /* 0x003fea0003800000 */
.L_x_13851:
[----:B------:R-:W-:Y:S05]  /*5390*/  BRA `(.L_x_13852) ;  /* 0xffffffe4000c7947 */ /* 0x000fea000383ffff */
        .weak           $__internal_202_$__cuda_sm3x_div_rn_noftz_f32_slowpath
        .type           $__internal_202_$__cuda_sm3x_div_rn_noftz_f32_slowpath,@function
        .size           $__internal_202_$__cuda_sm3x_div_rn_noftz_f32_slowpath,(.L_x_37579 - $__internal_202_$__cuda_sm3x_div_rn_noftz_f32_slowpath)
$__internal_202_$__cuda_sm3x_div_rn_noftz_f32_slowpath:
        /* <DEDUP_REMOVED lines=34> */
.L_x_13854:
        /* <DEDUP_REMOVED lines=51> */
.L_x_13861:
[----:B------:R-:W-:-:S04]  /*58f0*/  LOP3.LUT R7, R7, 0x80000000, RZ, 0xc0, !PT ;  /* 0x8000000007077812 */ /* 0x000fc800078ec0ff */
[----:B------:R-:W-:Y:S01]  /*5900*/  LOP3.LUT R7, R7, 0x7f800000, RZ, 0xfc, !PT ;  /* 0x7f80000007077812 */ /* 0x000fe200078efcff */
[----:B------:R-:W-:Y:S06]  /*5910*/  BRA `(.L_x_13862) ;  /* 0x0000000000047947 */ /* 0x000fec0003800000 */
.L_x_13860:
[----:B------:R-:W-:-:S07]  /*5920*/  LEA R7, R32, R7, 0x17 ;  /* 0x0000000720077211 */ /* 0x000fce00078eb8ff */
.L_x_13862:
[----:B------:R-:W-:Y:S05]  /*5930*/  BSYNC.RECONVERGENT B2 ;  /* 0x0000000000027941 */ /* 0x000fea0003800200 */
.L_x_13859:
[----:B------:R-:W-:Y:S05]  /*5940*/  BRA `(.L_x_13863) ;  /* 0x0000000000207947 */ /* 0x000fea0003800000 */
.L_x_13858:
[----:B------:R-:W-:-:S04]  /*5950*/  LOP3.LUT R7, R12, 0x80000000, R7, 0x48, !PT ;  /* 0x800000000c077812 */ /* 0x000fc800078e4807 */
[----:B------:R-:W-:Y:S01]  /*5960*/  LOP3.LUT R7, R7, 0x7f800000, RZ, 0xfc, !PT ;  /* 0x7f80000007077812 */ /* 0x000fe200078efcff */
[----:B------:R-:W-:Y:S06]  /*5970*/  BRA `(.L_x_13863) ;  /* 0x0000000000147947 */ /* 0x000fec0003800000 */
.L_x_13857:
[----:B------:R-:W-:Y:S01]  /*5980*/  LOP3.LUT R7, R12, 0x80000000, R7, 0x48, !PT ;  /* 0x800000000c077812 */ /* 0x000fe200078e4807 */
[----:B------:R-:W-:Y:S06]  /*5990*/  BRA `(.L_x_13863) ;  /* 0x00000000000c7947 */ /* 0x000fec0003800000 */
.L_x_13856:
[----:B------:R-:W0:Y:S01]  /*59a0*/  MUFU.RSQ R7, -QNAN ;  /* 0xffc0000000077908 */ /* 0x000e220000001400 */
[----:B------:R-:W-:Y:S05]  /*59b0*/  BRA `(.L_x_13863) ;  /* 0x0000000000047947 */ /* 0x000fea0003800000 */
.L_x_13855:
[----:B------:R-:W-:-:S07]  /*59c0*/  FADD.FTZ R7, R7, R12 ;  /* 0x0000000c07077221 */ /* 0x000fce0000010000 */
.L_x_13863:
[----:B------:R-:W-:Y:S05]  /*59d0*/  BSYNC.RECONVERGENT B1 ;  /* 0x0000000000017941 */ /* 0x000fea0003800200 */
.L_x_13853:
[----:B------:R-:W-:Y:S02]  /*59e0*/  HFMA2 R13, -RZ, RZ, 0, 0 ;  /* 0x00000000ff0d7431 */ /* 0x000fe400000001ff */
[----:B------:R-:W-:-:S04]  /*59f0*/  IMAD.MOV.U32 R12, RZ, RZ, R26 ;  /* 0x000000ffff0c7224 */ /* 0x000fc800078e001a */
[----:B0-----:R-:W-:Y:S05]  /*5a00*/  RET.REL.NODEC R12 `(_Z15SoftmaxWarpImplI22BroadcastScaleMaskLoadIffbLm3EiE11DirectStoreIffEfLi1ELi13ELi32ELi1ELb0EL9Algorithm0EEvT_T0_ll) ;  /* 0xffffffa40c7c7950 */ /* 0x001fea0003c3ffff */
.L_x_13864:
        /* <DEDUP_REMOVED lines=15> */
.L_x_37579:


//--------------------- .text._Z15SoftmaxWarpImplI22BroadcastScaleMaskLoadIffbLm3EiE11DirectStoreIffEfLi1ELi12ELi32ELi1ELb1EL9Algorithm0EEvT_T0_ll --------------------------
	.section	.text._Z15SoftmaxWarpImplI22BroadcastScaleMaskLoadIffbLm3EiE11DirectStoreIffEfLi1ELi12ELi32ELi1ELb1EL9Algorithm0EEvT_T0_ll,"ax",@progbits
	.align	128
        .global         _Z15SoftmaxWarpImplI22BroadcastScaleMaskLoadIffbLm3EiE11DirectStoreIffEfLi1ELi12ELi32ELi1ELb1EL9Algorithm0EEvT_T0_ll
        .type           _Z15SoftmaxWarpImplI22BroadcastScaleMaskLoadIffbLm3EiE11DirectStoreIffEfLi1ELi12ELi32ELi1ELb1EL9Algorithm0EEvT_T0_ll,@function
        .size           _Z15SoftmaxWarpImplI22BroadcastScaleMaskLoadIffbLm3EiE11DirectStoreIffEfLi1ELi12ELi32ELi1ELb1EL9Algorithm0EEvT_T0_ll,(.L_x_37580 - _Z15SoftmaxWarpImplI22BroadcastScaleMaskLoadIffbLm3EiE11DirectStoreIffEfLi1ELi12ELi32ELi1ELb1EL9Algorithm0EEvT_T0_ll)
        .other          _Z15SoftmaxWarpImplI22BroadcastScaleMaskLoadIffbLm3EiE11DirectStoreIffEfLi1ELi12ELi32ELi1ELb1EL9Algorithm0EEvT_T0_ll,@"STO_CUDA_ENTRY STV_DEFAULT"
_Z15SoftmaxWarpImplI22BroadcastScaleMaskLoadIffbLm3EiE11DirectStoreIffEfLi1ELi12ELi32ELi1ELb1EL9Algorithm0EEvT_T0_ll:
.text._Z15SoftmaxWarpImplI22BroadcastScaleMaskLoadIffbLm3EiE11DirectStoreIffEfLi1ELi12ELi32ELi1ELb1EL9Algorithm0EEvT_T0_ll:
        /* <DEDUP_REMOVED lines=29> */
.L_x_13865:
        /* <DEDUP_REMOVED lines=21> */
[----:B------:R-:W-:-:S07]  /*0320*/  VIADD R18, R0, 0x160 ;  /* 0x0000016000127836 */ /* 0x000fce0000000000 */
.L_x_13916:
[----:B0-2---:R-:W0:Y:S01]  /*0330*/  LDC.64 R14, c[0x0][0x408] ;  /* 0x00010200ff0e7b82 */ /* 0x005e220000000a00 */
        /* <DEDUP_REMOVED lines=98> */
.L_x_13868:
[----:B------:R-:W-:Y:S05]  /*0960*/  BSYNC.RECONVERGENT B1 ;  /* 0x0000000000017941 */ /* 0x000fea0003800200 */
.L_x_13867:
        /* <DEDUP_REMOVED lines=89> */
.L_x_13870:
[----:B------:R-:W-:Y:S05]  /*0f00*/  BSYNC.RECONVERGENT B1 ;  /* 0x0000000000017941 */ /* 0x000fea0003800200 */
.L_x_13869:
        /* <DEDUP_REMOVED lines=95> */
.L_x_13872:
[----:B------:R-:W-:Y:S05]  /*1500*/  BSYNC.RECONVERGENT B1 ;  /* 0x0000000000017941 */ /* 0x000fea0003800200 */
.L_x_13871:
        /* <DEDUP_REMOVED lines=89> */
.L_x_13874:
[----:B------:R-:W-:Y:S05]  /*1aa0*/  BSYNC.RECONVERGENT B1 ;  /* 0x0000000000017941 */ /* 0x000fea0003800200 */
.L_x_13873:
        /* <DEDUP_REMOVED lines=91> */
.L_x_13876:
[----:B------:R-:W-:Y:S05]  /*2060*/  BSYNC.RECONVERGENT B1 ;  /* 0x0000000000017941 */ /* 0x000fea0003800200 */
.L_x_13875:
        /* <DEDUP_REMOVED lines=89> */
.L_x_13878:
[----:B------:R-:W-:Y:S05]  /*2600*/  BSYNC.RECONVERGENT B1 ;  /* 0x0000000000017941 */ /* 0x000fea0003800200 */
.L_x_13877:
        /* <DEDUP_REMOVED lines=54> */
[----:B------:R-:W-:Y:S01]  /*2970*/  HFMA2 R14, -RZ, RZ, 0, 0 ;  /* 0x00000000ff0e7431 */ /* 0x000fe200000001ff */
[----:B------:R-:W1:Y:S02]  /*2980*/  LDC.64 R30, c[0x0][0x398] ;  /* 0x0000e600ff1e7b82 */ /* 0x000e640000000a00 */
        /* <DEDUP_REMOVED lines=42> */
.L_x_13880:
[----:B------:R-:W-:Y:S05]  /*2c30*/  BSYNC.RECONVERGENT B1 ;  /* 0x0000000000017941 */ /* 0x000fea0003800200 */
.L_x_13879:
        /* <DEDUP_REMOVED lines=39> */
[----:B------:R-:W-:Y:S01]  /*2eb0*/  @!P4 LOP3.LUT R25, RZ, R36, RZ, 0x33, !PT ;  /* 0x00000024ff19c212 */ /* 0x000fe200078e33ff */
[----:B0-----:R-:W-:-:S03]  /*2ec0*/  IMAD.MOV R38, RZ, RZ, -R15 ;  /* 0x000000ffff267224 */ /* 0x001fc600078e0a0f */
[----:B------:R-:W-:Y:S01]  /*2ed0*/  IADD3 R14, PT, PT, -R25, RZ, RZ ;  /* 0x000000ff190e7210 */ /* 0x000fe20007ffe1ff */
[----:B------:R-:W-:-:S04]  /*2ee0*/  IMAD R23, R38, R21, RZ ;  /* 0x0000001526177224 */ /* 0x000fc800078e02ff */
[----:B------:R-:W-:Y:S01]  /*2ef0*/  IMAD R27, R36, R14, R11 ;  /* 0x0000000e241b7224 */ /* 0x000fe200078e020b */
[----:B------:R-:W0:Y:S01]  /*2f00*/  LDC.64 R38, c[0x0][0x3a0] ;  /* 0x0000e800ff267b82 */ /* 0x000e220000000a00 */
        /* <DEDUP_REMOVED lines=43> */
.L_x_13882:
[----:B------:R-:W-:Y:S05]  /*31c0*/  BSYNC.RECONVERGENT B1 ;  /* 0x0000000000017941 */ /* 0x000fea0003800200 */
.L_x_13881:
        /* <DEDUP_REMOVED lines=45> */
[----:B------:R-:W-:Y:S01]  /*34a0*/  IABS R36, R27 ;  /* 0x0000001b00247213 */ /* 0x000fe20000000000 */
[----:B------:R-:W0:Y:S02]  /*34b0*/  LDC.64 R38, c[0x0][0x3a0] ;  /* 0x0000e800ff267b82 */ /* 0x000e240000000a00 */
        /* <DEDUP_REMOVED lines=41> */
.L_x_13884:
[----:B------:R-:W-:Y:S05]  /*3750*/  BSYNC.RECONVERGENT B1 ;  /* 0x0000000000017941 */ /* 0x000fea0003800200 */
.L_x_13883:
        /* <DEDUP_REMOVED lines=87> */
.L_x_13886:
[----:B------:R-:W-:Y:S05]  /*3cd0*/  BSYNC.RECONVERGENT B1 ;  /* 0x0000000000017941 */ /* 0x000fea0003800200 */
.L_x_13885:
        /* <DEDUP_REMOVED lines=86> */
.L_x_13888:
[----:B------:R-:W-:Y:S05]  /*4240*/  BSYNC.RECONVERGENT B1 ;  /* 0x0000000000017941 */ /* 0x000fea0003800200 */
.L_x_13887:
        /* <DEDUP_REMOVED lines=86> */
.L_x_13890:
[----:B------:R-:W-:Y:S05]  /*47b0*/  BSYNC.RECONVERGENT B1 ;  /* 0x0000000000017941 */ /* 0x000fea0003800200 */
.L_x_13889:
        /* <DEDUP_REMOVED lines=22> */
[----:B------:R-:W-:Y:S01]  /*4920*/  FFMA.RM R21, R20, R11, 12582913 ;  /* 0x4b40000114157423 */ /* 0x000fe2000000400b */
[----:B------:R-:W-:Y:S01]  /*4930*/  FFMA.SAT R20, R14, R27, 0.5 ;  /* 0x3f0000000e147423 */ /* 0x000fe2000000201b */
        /* <DEDUP_REMOVED lines=8> */
[-C--:B------:R-:W-:Y:S01]  /*49c0*/  FFMA.RM R15, R46, R11.reuse, 12582913 ;  /* 0x4b4000012e0f7423 */ /* 0x080fe2000000400b */
[----:B------:R-:W-:Y:S01]  /*49d0*/  FFMA.RM R20, R22, R11, 12582913 ;  /* 0x4b40000116147423 */ /* 0x000fe2000000400b */
[----:B------:R-:W-:Y:S01]  /*49e0*/  FADD R13, R21, -12583039 ;  /* 0xcb40007f150d7421 */ /* 0x000fe20000000000 */
[----:B------:R-:W-:Y:S01]  /*49f0*/  FADD R23, R19, -12583039 ;  /* 0xcb40007f13177421 */ /* 0x000fe20000000000 */
        /* <DEDUP_REMOVED lines=10> */
[-C--:B------:R-:W-:Y:S01]  /*4aa0*/  FFMA.SAT R24, R26, R27.reuse, 0.5 ;  /* 0x3f0000001a187423 */ /* 0x080fe2000000201b */
[-C--:B------:R-:W-:Y:S01]  /*4ab0*/  FFMA.SAT R12, R28, R27.reuse, 0.5 ;  /* 0x3f0000001c0c7423 */ /* 0x080fe2000000201b */
[----:B------:R0:W2:Y:S01]  /*4ac0*/  MUFU.EX2 R22, R13 ;  /* 0x0000000d00167308 */ /* 0x0000a20000000800 */
[----:B------:R-:W-:Y:S01]  /*4ad0*/  FFMA.SAT R14, R30, R27, 0.5 ;  /* 0x3f0000001e0e7423 */ /* 0x000fe2000000201b */
[-C--:B------:R-:W-:Y:S01]  /*4ae0*/  FFMA.RM R24, R24, R11.reuse, 12582913 ;  /* 0x4b40000118187423 */ /* 0x080fe2000000400b */
[----:B------:R-:W-:Y:S01]  /*4af0*/  FFMA.RM R23, R12, R11, 12582913 ;  /* 0x4b4000010c177423 */ /* 0x000fe2000000400b */
[-C--:B------:R-:W-:Y:S01]  /*4b00*/  FFMA.SAT R36, R40, R27.reuse, 0.5 ;  /* 0x3f00000028247423 */ /* 0x080fe2000000201b */
[-C--:B------:R-:W-:Y:S01]  /*4b10*/  FFMA.SAT R46, R44, R27.reuse, 0.5 ;  /* 0x3f0000002c2e7423 */ /* 0x080fe2000000201b */
[-C--:B------:R-:W-:Y:S01]  /*4b20*/  FFMA.SAT R48, R38, R27.reuse, 0.5 ;  /* 0x3f00000026307423 */ /* 0x080fe2000000201b */
[----:B------:R-:W-:Y:S01]  /*4b30*/  FADD R37, R23, -12583039 ;  /* 0xcb40007f17257421 */ /* 0x000fe20000000000 */
[----:B------:R-:W3:Y:S01]  /*4b40*/  MUFU.EX2 R31, R31 ;  /* 0x0000001f001f7308 */ /* 0x000ee20000000800 */
[----:B0-----:R-:W-:Y:S01]  /*4b50*/  FADD R13, R24, -12583039 ;  /* 0xcb40007f180d7421 */ /* 0x001fe20000000000 */
[-C--:B------:R-:W-:Y:S01]  /*4b60*/  FFMA.SAT R50, R32, R27.reuse, 0.5 ;  /* 0x3f00000020327423 */ /* 0x080fe2000000201b */
[----:B------:R-:W-:Y:S01]  /*4b70*/  FFMA.SAT R52, R34, R27, 0.5 ;  /* 0x3f00000022347423 */ /* 0x000fe2000000201b */
[-C--:B------:R-:W-:Y:S01]  /*4b80*/  FFMA.RM R27, R14, R11.reuse, 12582913 ;  /* 0x4b4000010e1b7423 */ /* 0x080fe2000000400b */
[----:B------:R-:W-:Y:S01]  /*4b90*/  FFMA R35, R26, 1.4426950216293334961, -R13 ;  /* 0x3fb8aa3b1a237823 */ /* 0x000fe2000000080d */
[----:B------:R-:W-:Y:S01]  /*4ba0*/  FFMA R37, R28, 1.4426950216293334961, -R37 ;  /* 0x3fb8aa3b1c257823 */ /* 0x000fe20000000825 */
[----:B------:R-:W-:Y:S01]  /*4bb0*/  FFMA.RM R25, R36, R11, 12582913 ;  /* 0x4b40000124197423 */ /* 0x000fe2000000400b */
[----:B------:R-:W0:Y:S01]  /*4bc0*/  MUFU.EX2 R29, R29 ;  /* 0x0000001d001d7308 */ /* 0x000e220000000800 */
[----:B------:R-:W-:Y:S01]  /*4bd0*/  FFMA R35, R26, 1.925963033500011079e-08, R35 ;  /* 0x32a570601a237823 */ /* 0x000fe20000000023 */
[----:B------:R-:W-:Y:S01]  /*4be0*/  FADD R39, R27, -12583039 ;  /* 0xcb40007f1b277421 */ /* 0x000fe20000000000 */
[----:B------:R-:W-:Y:S01]  /*4bf0*/  FFMA R26, R28, 1.925963033500011079e-08, R37 ;  /* 0x32a570601c1a7823 */ /* 0x000fe20000000025 */
[----:B------:R-:W-:Y:S01]  /*4c00*/  FADD R37, R25, -12583039 ;  /* 0xcb40007f19257421 */ /* 0x000fe20000000000 */
[----:B------:R-:W-:-:S02]  /*4c10*/  IMAD.SHL.U32 R21, R21, 0x800000, RZ ;  /* 0x0080000015157824 */ /* 0x000fc400078e00ff */
[----:B------:R-:W-:Y:S01]  /*4c20*/  FFMA R39, R30, 1.4426950216293334961, -R39 ;  /* 0x3fb8aa3b1e277823 */ /* 0x000fe20000000827 */
[-C--:B------:R-:W-:Y:S01]  /*4c30*/  FFMA.RM R14, R46, R11.reuse, 12582913 ;  /* 0x4b4000012e0e7423 */ /* 0x080fe2000000400b */
[----:B------:R-:W4:Y:S01]  /*4c40*/  MUFU.EX2 R33, R33 ;  /* 0x0000002100217308 */ /* 0x000f220000000800 */
[----:B------:R-:W-:Y:S01]  /*4c50*/  FFMA R37, R40, 1.4426950216293334961, -R37 ;  /* 0x3fb8aa3b28257823 */ /* 0x000fe20000000825 */
[-C--:B------:R-:W-:Y:S01]  /*4c60*/  FFMA.RM R13, R48, R11.reuse, 12582913 ;  /* 0x4b400001300d7423 */ /* 0x080fe2000000400b */
[----:B------:R-:W-:Y:S01]  /*4c70*/  SHF.L.U32 R36, R19, 0x17, RZ ;  /* 0x0000001713247819 */ /* 0x000fe200000006ff */
[----:B------:R-:W-:Y:S01]  /*4c80*/  FFMA.RM R12, R50, R11, 12582913 ;  /* 0x4b400001320c7423 */ /* 0x000fe2000000400b */
[----:B------:R-:W-:Y:S01]  /*4c90*/  FFMA R28, R30, 1.925963033500011079e-08, R39 ;  /* 0x32a570601e1c7823 */ /* 0x000fe20000000027 */
[----:B--2---:R-:W-:Y:S01]  /*4ca0*/  FMUL R22, R21, R22 ;  /* 0x0000001615167220 */ /* 0x004fe20000400000 */
[----:B------:R-:W-:Y:S01]  /*4cb0*/  FFMA R30, R40, 1.925963033500011079e-08, R37 ;  /* 0x32a57060281e7823 */ /* 0x000fe20000000025 */
[----:B------:R-:W2:Y:S01]  /*4cc0*/  MUFU.EX2 R35, R35 ;  /* 0x0000002300237308 */ /* 0x000ea20000000800 */
[----:B------:R-:W-:Y:S01]  /*4cd0*/  FADD R39, R14, -12583039 ;  /* 0xcb40007f0e277421 */ /* 0x000fe20000000000 */
[----:B------:R-:W-:Y:S01]  /*4ce0*/  FADD R37, R13, -12583039 ;  /* 0xcb40007f0d257421 */ /* 0x000fe20000000000 */
[----:B------:R-:W-:Y:S01]  /*4cf0*/  FADD R21, R12, -12583039 ;  /* 0xcb40007f0c157421 */ /* 0x000fe20000000000 */
[----:B---3--:R-:W-:Y:S01]  /*4d00*/  FMUL R19, R36, R31 ;  /* 0x0000001f24137220 */ /* 0x008fe20000400000 */
[----:B------:R-:W-:-:S02]  /*4d10*/  IMAD.SHL.U32 R20, R20, 0x800000, RZ ;  /* 0x0080000014147824 */ /* 0x000fc400078e00ff */
[----:B------:R-:W-:Y:S01]  /*4d20*/  FADD R36, RZ, R22 ;  /* 0x00000016ff247221 */ /* 0x000fe20000000000 */
[----:B------:R-:W-:Y:S01]  /*4d30*/  FFMA R39, R44, 1.4426950216293334961, -R39 ;  /* 0x3fb8aa3b2c277823 */ /* 0x000fe20000000827 */
[----:B------:R-:W3:Y:S01]  /*4d40*/  MUFU.EX2 R26, R26 ;  /* 0x0000001a001a7308 */ /* 0x000ee20000000800 */
[----:B------:R-:W-:Y:S01]  /*4d50*/  FFMA R37, R38, 1.4426950216293334961, -R37 ;  /* 0x3fb8aa3b26257823 */ /* 0x000fe20000000825 */
[----:B------:R-:W-:Y:S01]  /*4d60*/  FFMA R21, R32, 1.4426950216293334961, -R21 ;  /* 0x3fb8aa3b20157823 */ /* 0x000fe20000000815 */
[----:B------:R-:W-:Y:S02]  /*4d70*/  IMAD.SHL.U32 R40, R15, 0x800000, RZ ;  /* 0x008000000f287824 */ /* 0x000fe400078e00ff */
[----:B0-----:R-:W-:Y:S01]  /*4d80*/  FMUL R20, R20, R29 ;  /* 0x0000001d14147220 */ /* 0x001fe20000400000 */
[----:B------:R-:W-:Y:S01]  /*4d90*/  FADD R15, R36, R19 ;  /* 0x00000013240f7221 */ /* 0x000fe20000000000 */
[----:B------:R-:W-:Y:S01]  /*4da0*/  FFMA R39, R44, 1.925963033500011079e-08, R39 ;  /* 0x32a570602c277823 */ /* 0x000fe20000000027 */
[----:B------:R-:W-:Y:S01]  /*4db0*/  FFMA R38, R38, 1.925963033500011079e-08, R37 ;  /* 0x32a5706026267823 */ /* 0x000fe20000000025 */
[----:B------:R-:W0:Y:S01]  /*4dc0*/  MUFU.EX2 R28, R28 ;  /* 0x0000001c001c7308 */ /* 0x000e220000000800 */
[----:B------:R-:W-:Y:S01]  /*4dd0*/  FFMA.RM R11, R52, R11, 12582913 ;  /* 0x4b400001340b7423 */ /* 0x000fe2000000400b */
[----:B------:R-:W-:Y:S01]  /*4de0*/  FFMA R37, R32, 1.925963033500011079e-08, R21 ;  /* 0x32a5706020257823 */ /* 0x000fe20000000015 */
[----:B------:R-:W-:Y:S01]  /*4df0*/  SHF.L.U32 R24, R24, 0x17, RZ ;  /* 0x0000001718187819 */ /* 0x000fe200000006ff */
[----:B----4-:R-:W-:Y:S01]  /*4e00*/  FMUL R21, R40, R33 ;  /* 0x0000002128157220 */ /* 0x010fe20000400000 */
[----:B------:R-:W-:Y:S01]  /*4e10*/  FADD R32, R15, R20 ;  /* 0x000000140f207221 */ /* 0x000fe20000000000 */
[----:B------:R-:W-:Y:S01]  /*4e20*/  FADD R29, R11, -12583039 ;  /* 0xcb40007f0b1d7421 */ /* 0x000fe20000000000 */
[----:B------:R-:W-:Y:S01]  /*4e30*/  IMAD.SHL.U32 R23, R23, 0x800000, RZ ;  /* 0x0080000017177824 */ /* 0x000fe200078e00ff */
[----:B------:R-:W4:Y:S01]  /*4e40*/  MUFU.EX2 R30, R30 ;  /* 0x0000001e001e7308 */ /* 0x000f220000000800 */
[----:B--2---:R-:W-:Y:S01]  /*4e50*/  FMUL R24, R24, R35 ;  /* 0x0000002318187220 */ /* 0x004fe20000400000 */
[----:B------:R-:W-:Y:S01]  /*4e60*/  FADD R15, R32, R21 ;  /* 0x00000015200f7221 */ /* 0x000fe20000000000 */
[----:B------:R-:W-:-:S02]  /*4e70*/  IMAD.SHL.U32 R27, R27, 0x800000, RZ ;  /* 0x008000001b1b7824 */ /* 0x000fc400078e00ff */
[C---:B------:R-:W-:Y:S01]  /*4e80*/  FFMA R29, R34.reuse, 1.4426950216293334961, -R29 ;  /* 0x3fb8aa3b221d7823 */ /* 0x040fe2000000081d */
[----:B---3--:R-:W-:Y:S01]  /*4e90*/  FMUL R23, R23, R26 ;  /* 0x0000001a17177220 */ /* 0x008fe20000400000 */
[----:B------:R-:W-:Y:S01]  /*4ea0*/  FADD R26, R15, R24 ;  /* 0x000000180f1a7221 */ /* 0x000fe20000000000 */
[----:B------:R-:W-:Y:S01]  /*4eb0*/  SHF.L.U32 R15, R25, 0x17, RZ ;  /* 0x00000017190f7819 */ /* 0x000fe200000006ff */
[----:B------:R-:W2:Y:S01]  /*4ec0*/  MUFU.EX2 R31, R39 ;  /* 0x00000027001f7308 */ /* 0x000ea20000000800 */
[----:B------:R-:W-:Y:S01]  /*4ed0*/  FFMA R29, R34, 1.925963033500011079e-08, R29 ;  /* 0x32a57060221d7823 */ /* 0x000fe2000000001d */
[----:B0-----:R-:W-:Y:S01]  /*4ee0*/  FMUL R25, R27, R28 ;  /* 0x0000001c1b197220 */ /* 0x001fe20000400000 */
[----:B------:R-:W-:Y:S01]  /*4ef0*/  FADD R28, R26, R23 ;  /* 0x000000171a1c7221 */ /* 0x000fe20000000000 */
[----:B------:R-:W-:Y:S01]  /*4f00*/  IMAD.SHL.U32 R14, R14, 0x800000, RZ ;  /* 0x008000000e0e7824 */ /* 0x000fe200078e00ff */
[----:B------:R-:W-:Y:S01]  /*4f10*/  SHF.L.U32 R12, R12, 0x17, RZ ;  /* 0x000000170c0c7819 */ /* 0x000fe200000006ff */
[----:B------:R-:W-:-:S02]  /*4f20*/  IMAD.SHL.U32 R13, R13, 0x800000, RZ ;  /* 0x008000000d0d7824 */ /* 0x000fc400078e00ff */
[----:B------:R-:W0:Y:S01]  /*4f30*/  MUFU.EX2 R38, R38 ;  /* 0x0000002600267308 */ /* 0x000e220000000800 */
[----:B----4-:R-:W-:Y:S01]  /*4f40*/  FMUL R26, R15, R30 ;  /* 0x0000001e0f1a7220 */ /* 0x010fe20000400000 */
[----:B------:R-:W-:Y:S01]  /*4f50*/  FADD R15, R28, R25 ;  /* 0x000000191c0f7221 */ /* 0x000fe20000000000 */
[----:B------:R-:W-:-:S05]  /*4f60*/  IMAD.SHL.U32 R11, R11, 0x800000, RZ ;  /* 0x008000000b0b7824 */ /* 0x000fca00078e00ff */
[----:B------:R-:W3:Y:S01]  /*4f70*/  MUFU.EX2 R37, R37 ;  /* 0x0000002500257308 */ /* 0x000ee20000000800 */
[----:B--2---:R-:W-:Y:S01]  /*4f80*/  FMUL R27, R14, R31 ;  /* 0x0000001f0e1b7220 */ /* 0x004fe20000400000 */
[----:B------:R-:W-:-:S06]  /*4f90*/  FADD R14, R15, R26 ;  /* 0x0000001a0f0e7221 */ /* 0x000fcc0000000000 */
[----:B------:R-:W2:Y:S01]  /*4fa0*/  MUFU.EX2 R32, R29 ;  /* 0x0000001d00207308 */ /* 0x000ea20000000800 */
[----:B0-----:R-:W-:Y:S01]  /*4fb0*/  FMUL R28, R13, R38 ;  /* 0x000000260d1c7220 */ /* 0x001fe20000400000 */
        /* <DEDUP_REMOVED lines=15> */
.L_x_13928:
        /* <DEDUP_REMOVED lines=12> */
[----:B01----:R-:W-:Y:S05]  /*5170*/  CALL.REL.NOINC `($__internal_203_$__cuda_sm3x_div_rn_noftz_f32_slowpath) ;  /* 0x0000001800b87944 */ /* 0x003fea0003c00000 */
[----:B------:R-:W-:-:S07]  /*5180*/  MOV R31, R11 ;  /* 0x0000000b001f7202 */ /* 0x000fce0000000f00 */
.L_x_13893:
[----:B------:R-:W-:Y:S05]  /*5190*/  BSYNC.RECONVERGENT B3 ;  /* 0x0000000000037941 */ /* 0x000fea0003800200 */
.L_x_13892:
        /* <DEDUP_REMOVED lines=12> */
[----:B01----:R-:W-:Y:S05]  /*5260*/  CALL.REL.NOINC `($__internal_203_$__cuda_sm3x_div_rn_noftz_f32_slowpath) ;  /* 0x00000018007c7944 */ /* 0x003fea0003c00000 */
[----:B------:R-:W-:-:S07]  /*5270*/  MOV R33, R11 ;  /* 0x0000000b00217202 */ /* 0x000fce0000000f00 */
.L_x_13895:
[----:B------:R-:W-:Y:S05]  /*5280*/  BSYNC.RECONVERGENT B3 ;  /* 0x0000000000037941 */ /* 0x000fea0003800200 */
.L_x_13894:
        /* <DEDUP_REMOVED lines=14> */
.L_x_13897:
[----:B------:R-:W-:Y:S05]  /*5370*/  BSYNC.RECONVERGENT B3 ;  /* 0x0000000000037941 */ /* 0x000fea0003800200 */
.L_x_13896:
        /* <DEDUP_REMOVED lines=14> */
.L_x_13899:
[----:B------:R-:W-:Y:S05]  /*5460*/  BSYNC.RECONVERGENT B3 ;  /* 0x0000000000037941 */ /* 0x000fea0003800200 */
.L_x_13898:
        /* <DEDUP_REMOVED lines=14> */
.L_x_13901:
[----:B------:R-:W-:Y:S05]  /*5550*/  BSYNC.RECONVERGENT B3 ;  /* 0x0000000000037941 */ /* 0x000fea0003800200 */
.L_x_13900:
        /* <DEDUP_REMOVED lines=14> */
.L_x_13903:
[----:B------:R-:W-:Y:S05]  /*5640*/  BSYNC.RECONVERGENT B3 ;  /* 0x0000000000037941 */ /* 0x000fea0003800200 */
.L_x_13902:
        /* <DEDUP_REMOVED lines=14> */
.L_x_13905:
[----:B------:R-:W-:Y:S05]  /*5730*/  BSYNC.RECONVERGENT B3 ;  /* 0x0000000000037941 */ /* 0x000fea0003800200 */
.L_x_13904:
        /* <DEDUP_REMOVED lines=14> */
.L_x_13907:
[----:B------:R-:W-:Y:S05]  /*5820*/  BSYNC.RECONVERGENT B3 ;  /* 0x0000000000037941 */ /* 0x000fea0003800200 */
.L_x_13906:
        /* <DEDUP_REMOVED lines=14> */
.L_x_13909:
[----:B------:R-:W-:Y:S05]  /*5910*/  BSYNC.RECONVERGENT B3 ;  /* 0x0000000000037941 */ /* 0x000fea0003800200 */
.L_x_13908:
        /* <DEDUP_REMOVED lines=14> */
.L_x_13911:
[----:B------:R-:W-:Y:S05]  /*5a00*/  BSYNC.RECONVERGENT B3 ;  /* 0x0000000000037941 */ /* 0x000fea0003800200 */
.L_x_13910:
        /* <DEDUP_REMOVED lines=14> */
.L_x_13913:
[----:B------:R-:W-:Y:S05]  /*5af0*/  BSYNC.RECONVERGENT B3 ;  /* 0x0000000000037941 */ /* 0x000fea0003800200 */
.L_x_13912:
        /* <DEDUP_REMOVED lines=13> */
.L_x_13915:
[----:B------:R-:W-:Y:S05]  /*5bd0*/  BSYNC.RECONVERGENT B3 ;  /* 0x0000000000037941 */ /* 0x000fea0003800200 */
.L_x_13914:
[----:B------:R-:W-:Y:S01]  /*5be0*/  MOV R12, R0 ;  /* 0x00000000000c7202 */ /* 0x000fe20000000f00 */
[----:B------:R-:W-:Y:S01]  /*5bf0*/  IMAD R14, R2, UR42, RZ ;  /* 0x0000002a020e7c24 */ /* 0x000fe2000f8e02ff */
[----:B------:R-:W-:Y:S01]  /*5c00*/  ISETP.GE.U32.AND P1, PT, R7, UR46, PT ;  /* 0x0000002e07007c0c */ /* 0x000fe2000bf26070 */
[----:B------:R-:W-:Y:S01]  /*5c10*/  IMAD.MOV.U32 R13, RZ, RZ, RZ ;  /* 0x000000ffff0d7224 */ /* 0x000fe200078e00ff */
[----:B------:R-:W-:Y:S01]  /*5c20*/  ISETP.GE.U32.AND P3, PT, R5, UR46, PT ;  /* 0x0000002e05007c0c */ /* 0x000fe2000bf66070 */
[C---:B------:R-:W-:Y:S01]  /*5c30*/  IMAD R15, R3.reuse, UR43, R14 ;  /* 0x0000002b030f7c24 */ /* 0x040fe2000f8e020e */
[----:B-1----:R-:W-:Y:S01]  /*5c40*/  @!P0 R2UR UR4, R42 ;  /* 0x000000002a0482ca */ /* 0x002fe200000e0000 */
[----:B------:R-:W-:Y:S01]  /*5c50*/  IMAD.WIDE.U32 R12, R3, UR42, R12 ;  /* 0x0000002a030c7c25 */ /* 0x000fe2000f8e000c */
[----:B------:R-:W-:Y:S02]  /*5c60*/  @!P0 R2UR UR5, R43 ;  /* 0x000000002b0582ca */ /* 0x000fe400000e0000 */
[----:B------:R-:W-:Y:S01]  /*5c70*/  ISETP.GE.AND.EX P5, PT, RZ, UR47, PT, P1 ;  /* 0x0000002fff007c0c */ /* 0x000fe2000bfa6310 */
[----:B------:R-:W-:Y:S01]  /*5c80*/  IMAD.IADD R13, R13, 0x1, R15 ;  /* 0x000000010d0d7824 */ /* 0x000fe200078e020f */
[----:B------:R-:W-:-:S02]  /*5c90*/  ISETP.GE.AND.EX P3, PT, RZ, UR47, PT, P3 ;  /* 0x0000002fff007c0c */ /* 0x000fc4000bf66330 */
[----:B------:R-:W-:Y:S02]  /*5ca0*/  LEA R14, P1, R12, UR40, 0x2 ;  /* 0x000000280c0e7c11 */ /* 0x000fe4000f8210ff */
[----:B------:R-:W-:Y:S02]  /*5cb0*/  ISETP.GE.U32.AND P2, PT, R4, UR46, PT ;  /* 0x0000002e04007c0c */ /* 0x000fe4000bf46070 */
[----:B------:R-:W-:Y:S02]  /*5cc0*/  ISETP.GE.U32.AND P4, PT, R6, UR46, PT ;  /* 0x0000002e06007c0c */ /* 0x000fe4000bf86070 */
[----:B------:R-:W-:Y:S02]  /*5cd0*/  LEA.HI.X R15, R12, UR41, R13, 0x2, P1 ;  /* 0x000000290c0f7c11 */ /* 0x000fe400088f140d */
[----:B------:R-:W-:Y:S02]  /*5ce0*/  ISETP.GE.AND.EX P2, PT, RZ, UR47, PT, P2 ;  /* 0x0000002fff007c0c */ /* 0x000fe4000bf46320 */
[----:B------:R-:W-:Y:S01]  /*5cf0*/  ISETP.GE.AND.EX P4, PT, RZ, UR47, PT, P4 ;  /* 0x0000002fff007c0c */ /* 0x000fe2000bf86340 */
[----:B------:R2:W-:Y:S01]  /*5d00*/  @!P0 STG.E desc[UR4][R14.64], R31 ;  /* 0x0000001f0e008986 */ /* 0x0005e2000c101904 */
[----:B------:R-:W-:Y:S01]  /*5d10*/  IADD3 R12, PT, PT, R0, 0x20, RZ ;  /* 0x00000020000c7810 */ /* 0x000fe20007ffe0ff */
[----:B------:R-:W1:Y:S01]  /*5d20*/  LDCU UR4, c[0x0][0x370] ;  /* 0x00006e00ff0477ac */ /* 0x000e620008000800 */
[----:B------:R-:W-:-:S02]  /*5d30*/  ISETP.GE.U32.AND P0, PT, R8, UR46, PT ;  /* 0x0000002e08007c0c */ /* 0x000fc4000bf06070 */
[----:B------:R-:W-:Y:S02]  /*5d40*/  ISETP.GE.U32.AND P1, PT, R12, UR46, PT ;  /* 0x0000002e0c007c0c */ /* 0x000fe4000bf26070 */
[----:B------:R-:W1:Y:S01]  /*5d50*/  LDC R12, c[0x0][0x364] ;  /* 0x0000d900ff0c7b82 */ /* 0x000e620000000800 */
        /* <DEDUP_REMOVED lines=52> */
.L_x_13866:
[----:B------:R-:W-:Y:S05]  /*60a0*/  EXIT ;  /* 0x000000000000794d */ /* 0x000fea0003800000 */
.L_x_13891:
[----:B------:R-:W-:Y:S01]  /*60b0*/  BSSY B1, `(.L_x_13917) ;  /* 0x0000007000017945 */ /* 0x000fe20003800000 */
[----:B------:R-:W-:Y:S01]  /*60c0*/  IMAD.MOV.U32 R12, RZ, RZ, 0x10 ;  /* 0x00000010ff0c7424 */ /* 0x000fe200078e00ff */
[----:B------:R-:W-:Y:S01]  /*60d0*/  MOV R15, 0xffffffff ;  /* 0xffffffff000f7802 */ /* 0x000fe20000000f00 */
[----:B------:R-:W-:-:S07]  /*60e0*/  IMAD.MOV.U32 R11, RZ, RZ, 0x1f ;  /* 0x0000001fff0b7424 */ /* 0x000fce00078e00ff */
[----:B-1----:R-:W-:Y:S05]  /*60f0*/  WARPSYNC.COLLECTIVE R15, `(.L_x_13918) ;  /* 0x000000000f087348 */ /* 0x002fea0003c00000 */
[----:B------:R0:W2:Y:S02]  /*6100*/  SHFL.BFLY P6, R14, R13, R12, R11 ;  /* 0x0c00000c0d0e7389 */ /* 0x0000a400000c000b */
[----:B012---:R-:W-:Y:S05]  /*6110*/  ENDCOLLECTIVE ;  /* 0x000000000000791b */ /* 0x007fea0003800000 */
.L_x_13918:
[----:B------:R-:W-:Y:S05]  /*6120*/  BSYNC B1 ;  /* 0x0000000000017941 */ /* 0x000fea0003800000 */
.L_x_13917:
[----:B------:R-:W-:Y:S01]  /*6130*/  FMNMX R13, R14, R13, !PT ;  /* 0x0000000d0e0d7209 */ /* 0x000fe20007800000 */
[----:B------:R-:W-:Y:S01]  /*6140*/  IMAD.MOV.U32 R12, RZ, RZ, 0x8 ;  /* 0x00000008ff0c7424 */ /* 0x000fe200078e00ff */
[----:B------:R-:W-:Y:S01]  /*6150*/  MOV R15, 0xffffffff ;  /* 0xffffffff000f7802 */ /* 0x000fe20000000f00 */
[----:B------:R-:W-:-:S07]  /*6160*/  IMAD.MOV.U32 R11, RZ, RZ, 0x1f ;  /* 0x0000001fff0b7424 */ /* 0x000fce00078e00ff */
[----:B------:R-:W-:Y:S05]  /*6170*/  WARPSYNC.COLLECTIVE R15, `(.L_x_13919) ;  /* 0x000000000f087348 */ /* 0x000fea0003c00000 */
[----:B------:R0:W1:Y:S02]  /*6180*/  SHFL.BFLY P6, R14, R13, R12, R11 ;  /* 0x0c00000c0d0e7389 */ /* 0x00006400000c000b */
[----:B01----:R-:W-:Y:S05]  /*6190*/  ENDCOLLECTIVE ;  /* 0x000000000000791b */ /* 0x003fea0003800000 */
.L_x_13919:
[----:B------:R-:W-:Y:S01]  /*61a0*/  IMAD.MOV.U32 R12, RZ, RZ, 0x4 ;  /* 0x00000004ff0c7424 */ /* 0x000fe200078e00ff */
[----:B------:R-:W-:-:S05]  /*61b0*/  FMNMX R21, R13, R14, !PT ;  /* 0x0000000e0d157209 */ /* 0x000fca0007800000 */
[----:B------:R-:W-:-:S07]  /*61c0*/  IMAD.MOV.U32 R13, RZ, RZ, R21 ;  /* 0x000000ffff0d7224 */ /* 0x000fce00078e0015 */
[----:B------:R-:W-:Y:S05]  /*61d0*/  WARPSYNC.COLLECTIVE R15, `(.L_x_13920) ;  /* 0x000000000f087348 */ /* 0x000fea0003c00000 */
[----:B------:R0:W1:Y:S02]  /*61e0*/  SHFL.BFLY P6, R14, R13, R12, R11 ;  /* 0x0c00000c0d0e7389 */ /* 0x00006400000c000b */
[----:B01----:R-:W-:Y:S05]  /*61f0*/  ENDCOLLECTIVE ;  /* 0x000000000000791b */ /* 0x003fea0003800000 */
.L_x_13920:
[----:B------:R-:W-:Y:S01]  /*6200*/  IMAD.MOV.U32 R12, RZ, RZ, 0x2 ;  /* 0x00000002ff0c7424 */ /* 0x000fe200078e00ff */
[----:B------:R-:W-:-:S04]  /*6210*/  FMNMX R23, R21, R14, !PT ;  /* 0x0000000e15177209 */ /* 0x000fc80007800000 */
[----:B------:R-:W-:-:S07]  /*6220*/  MOV R13, R23 ;  /* 0x00000017000d7202 */ /* 0x000fce0000000f00 */
[----:B------:R-:W-:Y:S05]  /*6230*/  WARPSYNC.COLLECTIVE R15, `(.L_x_13921) ;  /* 0x000000000f087348 */ /* 0x000fea0003c00000 */
[----:B------:R0:W1:Y:S02]  /*6240*/  SHFL.BFLY P6, R14, R13, R12, R11 ;  /* 0x0c00000c0d0e7389 */ /* 0x00006400000c000b */
[----:B01----:R-:W-:Y:S05]  /*6250*/  ENDCOLLECTIVE ;  /* 0x000000000000791b */ /* 0x003fea0003800000 */
.L_x_13921:
[----:B------:R-:W-:Y:S01]  /*6260*/  HFMA2 R12, -RZ, RZ, 0, 5.9604644775390625e-08 ;  /* 0x00000001ff0c7431 */ /* 0x000fe200000001ff */
[----:B------:R-:W-:-:S05]  /*6270*/  FMNMX R25, R23, R14, !PT ;  /* 0x0000000e17197209 */ /* 0x000fca0007800000 */
[----:B------:R-:W-:-:S07]  /*6280*/  IMAD.MOV.U32 R13, RZ, RZ, R25 ;  /* 0x000000ffff0d7224 */ /* 0x000fce00078e0019 */
[----:B------:R-:W-:Y:S05]  /*6290*/  WARPSYNC.COLLECTIVE R15, `(.L_x_13922) ;  /* 0x000000000f087348 */ /* 0x000fea0003c00000 */
[----:B------:R0:W1:Y:S02]  /*62a0*/  SHFL.BFLY P6, R14, R13, R12, R11 ;  /* 0x0c00000c0d0e7389 */ /* 0x00006400000c000b */
[----:B01----:R-:W-:Y:S05]  /*62b0*/  ENDCOLLECTIVE ;  /* 0x000000000000791b */ /* 0x003fea0003800000 */
.L_x_13922:
[----:B------:R-:W-:Y:S01]  /*62c0*/  IMAD.MOV.U32 R12, RZ, RZ, 0x437c0000 ;  /* 0x437c0000ff0c7424 */ /* 0x000fe200078e00ff */
        /* <DEDUP_REMOVED lines=8> */
[----:B------:R-:W-:Y:S01]  /*6350*/  FFMA.SAT R41, R27, R14, 0.5 ;  /* 0x3f0000001b297423 */ /* 0x000fe2000000200e */
[----:B------:R-:W-:Y:S01]  /*6360*/  FADD R23, -R29, R26 ;  /* 0x0000001a1d177221 */ /* 0x000fe20000000100 */
[-C--:B------:R-:W-:Y:S01]  /*6370*/  FFMA.RM R37, R37, R12.reuse, 12582913 ;  /* 0x4b40000125257423 */ /* 0x080fe2000000400c */
[----:B------:R-:W-:Y:S01]  /*6380*/  FFMA.RM R39, R39, R12, 12582913 ;  /* 0x4b40000127277423 */ /* 0x000fe2000000400c */
[C---:B------:R-:W-:Y:S01]  /*6390*/  FADD R21, -R29.reuse, R28 ;  /* 0x0000001c1d157221 */ /* 0x040fe20000000100 */
[----:B------:R-:W-:Y:S01]  /*63a0*/  FADD R25, -R29, R30 ;  /* 0x0000001e1d197221 */ /* 0x000fe20000000100 */
[----:B------:R-:W-:Y:S01]  /*63b0*/  FADD R20, R37, -12583039 ;  /* 0xcb40007f25147421 */ /* 0x000fe20000000000 */
[C---:B------:R-:W-:Y:S01]  /*63c0*/  FADD R22, R39.reuse, -12583039 ;  /* 0xcb40007f27167421 */ /* 0x040fe20000000000 */
[----:B------:R-:W-:-:S02]  /*63d0*/  IMAD.SHL.U32 R39, R39, 0x800000, RZ ;  /* 0x0080000027277824 */ /* 0x000fc400078e00ff */
[----:B------:R-:W-:Y:S01]  /*63e0*/  FADD R11, -R29, R32 ;  /* 0x000000201d0b7221 */ /* 0x000fe20000000100 */
[----:B------:R-:W-:Y:S01]  /*63f0*/  FFMA R20, R31, 1.4426950216293334961, -R20 ;  /* 0x3fb8aa3b1f147823 */ /* 0x000fe20000000814 */
[----:B------:R-:W-:Y:S01]  /*6400*/  FFMA R22, R33, 1.4426950216293334961, -R22 ;  /* 0x3fb8aa3b21167823 */ /* 0x000fe20000000816 */
[C---:B------:R-:W-:Y:S01]  /*6410*/  FADD R15, -R29.reuse, R44 ;  /* 0x0000002c1d0f7221 */ /* 0x040fe20000000100 */
[----:B------:R-:W-:Y:S01]  /*6420*/  FADD R35, -R29, R40 ;  /* 0x000000281d237221 */ /* 0x000fe20000000100 */
[----:B------:R-:W-:Y:S01]  /*6430*/  FFMA R31, R31, 1.925963033500011079e-08, R20 ;  /* 0x32a570601f1f7823 */ /* 0x000fe20000000014 */
[----:B------:R-:W-:Y:S01]  /*6440*/  FFMA.RM R20, R41, R12, 12582913 ;  /* 0x4b40000129147423 */ /* 0x000fe2000000400c */
[----:B------:R-:W-:Y:S01]  /*6450*/  FFMA R33, R33, 1.925963033500011079e-08, R22 ;  /* 0x32a5706021217823 */ /* 0x000fe20000000016 */
[----:B------:R-:W-:Y:S01]  /*6460*/  FFMA.SAT R41, R19, R14, 0.5 ;  /* 0x3f00000013297423 */ /* 0x000fe2000000200e */
[----:B------:R-:W-:Y:S01]  /*6470*/  FADD R13, -R29, R38 ;  /* 0x000000261d0d7221 */ /* 0x000fe20000000100 */
[C---:B------:R-:W-:Y:S01]  /*6480*/  FADD R22, R20.reuse, -12583039 ;  /* 0xcb40007f14167421 */ /* 0x040fe20000000000 */
[----:B------:R-:W0:Y:S01]  /*6490*/  MUFU.EX2 R31, R31 ;  /* 0x0000001f001f7308 */ /* 0x000e220000000800 */
[----:B------:R-:W-:Y:S01]  /*64a0*/  FFMA.RM R41, R41, R12, 12582913 ;  /* 0x4b40000129297423 */ /* 0x000fe2000000400c */
[----:B------:R-:W-:-:S02]  /*64b0*/  IMAD.SHL.U32 R20, R20, 0x800000, RZ ;  /* 0x0080000014147824 */ /* 0x000fc400078e00ff */
[----:B------:R-:W-:Y:S01]  /*64c0*/  FFMA R22, R27, 1.4426950216293334961, -R22 ;  /* 0x3fb8aa3b1b167823 */ /* 0x000fe20000000816 */
[----:B------:R-:W-:Y:S01]  /*64d0*/  FADD R29, -R29, R34 ;  /* 0x000000221d1d7221 */ /* 0x000fe20000000100 */
[C---:B------:R-:W-:Y:S01]  /*64e0*/  FADD R26, R41.reuse, -12583039 ;  /* 0xcb40007f291a7421 */ /* 0x040fe20000000000 */
[----:B------:R-:W-:Y:S01]  /*64f0*/  SHF.L.U32 R41, R41, 0x17, RZ ;  /* 0x0000001729297819 */ /* 0x000fe200000006ff */
[----:B------:R-:W-:Y:S01]  /*6500*/  FFMA R27, R27, 1.925963033500011079e-08, R22 ;  /* 0x32a570601b1b7823 */ /* 0x000fe20000000016 */
[----:B------:R-:W1:Y:S01]  /*6510*/  MUFU.EX2 R24, R33 ;  /* 0x0000002100187308 */ /* 0x000e620000000800 */
[----:B------:R-:W-:Y:S01]  /*6520*/  SHF.L.U32 R22, R37, 0x17, RZ ;  /* 0x0000001725167819 */ /* 0x000fe200000006ff */
[----:B------:R-:W-:-:S04]  /*6530*/  FFMA R26, R19, 1.4426950216293334961, -R26 ;  /* 0x3fb8aa3b131a7823 */ /* 0x000fc8000000081a */
[----:B------:R-:W-:Y:S02]  /*6540*/  FFMA R26, R19, 1.925963033500011079e-08, R26 ;  /* 0x32a57060131a7823 */ /* 0x000fe4000000001a */
[----:B------:R-:W2:Y:S01]  /*6550*/  MUFU.EX2 R27, R27 ;  /* 0x0000001b001b7308 */ /* 0x000ea20000000800 */
[----:B0-----:R-:W-:Y:S01]  /*6560*/  FMUL R22, R22, R31 ;  /* 0x0000001f16167220 */ /* 0x001fe20000400000 */
[----:B------:R-:W-:-:S06]  /*6570*/  FFMA.SAT R31, R23, R14, 0.5 ;  /* 0x3f000000171f7423 */ /* 0x000fcc000000200e */
[----:B------:R-:W0:Y:S01]  /*6580*/  MUFU.EX2 R26, R26 ;  /* 0x0000001a001a7308 */ /* 0x000e220000000800 */
[----:B-1----:R-:W-:Y:S01]  /*6590*/  FMUL R19, R39, R24 ;  /* 0x0000001827137220 */ /* 0x002fe20000400000 */
[----:B------:R-:W-:-:S04]  /*65a0*/  FFMA.RM R24, R31, R12, 12582913 ;  /* 0x4b4000011f187423 */ /* 0x000fc8000000400c */
[C---:B------:R-:W-:Y:S01]  /*65b0*/  FADD R28, R24.reuse, -12583039 ;  /* 0xcb40007f181c7421 */ /* 0x040fe20000000000 */
[----:B------:R-:W-:Y:S02]  /*65c0*/  IMAD.SHL.U32 R24, R24, 0x800000, RZ ;  /* 0x0080000018187824 */ /* 0x000fe400078e00ff */
[----:B--2---:R-:W-:Y:S01]  /*65d0*/  FMUL R20, R20, R27 ;  /* 0x0000001b14147220 */ /* 0x004fe20000400000 */
[----:B------:R-:W-:Y:S01]  /*65e0*/  FFMA R28, R23, 1.4426950216293334961, -R28 ;  /* 0x3fb8aa3b171c7823 */ /* 0x000fe2000000081c */
[----:B------:R-:W-:-:S03]  /*65f0*/  FFMA.SAT R27, R15, R14, 0.5 ;  /* 0x3f0000000f1b7423 */ /* 0x000fc6000000200e */
[----:B------:R-:W-:Y:S01]  /*6600*/  FFMA R28, R23, 1.925963033500011079e-08, R28 ;  /* 0x32a57060171c7823 */ /* 0x000fe2000000001c */
[----:B------:R-:W-:Y:S01]  /*6610*/  FFMA.SAT R23, R21, R14, 0.5 ;  /* 0x3f00000015177423 */ /* 0x000fe2000000200e */
[----:B------:R-:W-:-:S03]  /*6620*/  FFMA.RM R27, R27, R12, 12582913 ;  /* 0x4b4000011b1b7423 */ /* 0x000fc6000000400c */
[----:B------:R-:W-:Y:S01]  /*6630*/  FFMA.RM R30, R23, R12, 12582913 ;  /* 0x4b400001171e7423 */ /* 0x000fe2000000400c */
[----:B------:R-:W-:-:S03]  /*6640*/  FFMA.SAT R23, R25, R14, 0.5 ;  /* 0x3f00000019177423 */ /* 0x000fc6000000200e */
[----:B------:R-:W-:Y:S01]  /*6650*/  FADD R32, R30, -12583039 ;  /* 0xcb40007f1e207421 */ /* 0x000fe20000000000 */
[----:B------:R-:W-:Y:S02]  /*6660*/  FFMA.RM R31, R23, R12, 12582913 ;  /* 0x4b400001171f7423 */ /* 0x000fe4000000400c */
[----:B------:R-:W1:Y:S01]  /*6670*/  MUFU.EX2 R23, R28 ;  /* 0x0000001c00177308 */ /* 0x000e620000000800 */
[----:B------:R-:W-:-:S04]  /*6680*/  FFMA R32, R21, 1.4426950216293334961, -R32 ;  /* 0x3fb8aa3b15207823 */ /* 0x000fc80000000820 */
[----:B------:R-:W-:Y:S01]  /*6690*/  FFMA R32, R21, 1.925963033500011079e-08, R32 ;  /* 0x32a5706015207823 */ /* 0x000fe20000000020 */
[----:B0-----:R-:W-:Y:S01]  /*66a0*/  FMUL R21, R41, R26 ;  /* 0x0000001a29157220 */ /* 0x001fe20000400000 */
[----:B------:R-:W-:-:S04]  /*66b0*/  FADD R26, R31, -12583039 ;  /* 0xcb40007f1f1a7421 */ /* 0x000fc80000000000 */
[C---:B------:R-:W-:Y:S01]  /*66c0*/  FFMA R26, R25.reuse, 1.4426950216293334961, -R26 ;  /* 0x3fb8aa3b191a7823 */ /* 0x040fe2000000081a */
[----:B------:R-:W0:Y:S03]  /*66d0*/  MUFU.EX2 R32, R32 ;  /* 0x0000002000207308 */ /* 0x000e260000000800 */
[----:B------:R-:W-:Y:S01]  /*66e0*/  FFMA R33, R25, 1.925963033500011079e-08, R26 ;  /* 0x32a5706019217823 */ /* 0x000fe2000000001a */
[----:B------:R-:W-:Y:S01]  /*66f0*/  FFMA.SAT R25, R35, R14, 0.5 ;  /* 0x3f00000023197423 */ /* 0x000fe2000000200e */
[----:B-1----:R-:W-:Y:S01]  /*6700*/  FMUL R24, R24, R23 ;  /* 0x0000001718187220 */ /* 0x002fe20000400000 */
[----:B------:R-:W-:Y:S02]  /*6710*/  IMAD.SHL.U32 R23, R30, 0x800000, RZ ;  /* 0x008000001e177824 */ /* 0x000fe400078e00ff */
[----:B------:R-:W-:Y:S01]  /*6720*/  FADD R30, R27, -12583039 ;  /* 0xcb40007f1b1e7421 */ /* 0x000fe20000000000 */
[----:B------:R-:W1:Y:S01]  /*6730*/  MUFU.EX2 R28, R33 ;  /* 0x00000021001c7308 */ /* 0x000e620000000800 */
[----:B------:R-:W-:Y:S01]  /*6740*/  FFMA.RM R26, R25, R12, 12582913 ;  /* 0x4b400001191a7423 */ /* 0x000fe2000000400c */
[----:B------:R-:W-:Y:S01]  /*6750*/  SHF.L.U32 R25, R31, 0x17, RZ ;  /* 0x000000171f197819 */ /* 0x000fe200000006ff */
[----:B------:R-:W-:Y:S01]  /*6760*/  FFMA R30, R15, 1.4426950216293334961, -R30 ;  /* 0x3fb8aa3b0f1e7823 */ /* 0x000fe2000000081e */
[----:B------:R-:W-:Y:S01]  /*6770*/  FFMA.SAT R31, R29, R14, 0.5 ;  /* 0x3f0000001d1f7423 */ /* 0x000fe2000000200e */
[C---:B------:R-:W-:Y:S01]  /*6780*/  FADD R34, R26.reuse, -12583039 ;  /* 0xcb40007f1a227421 */ /* 0x040fe20000000000 */
[----:B------:R-:W-:-:S02]  /*6790*/  IMAD.SHL.U32 R26, R26, 0x800000, RZ ;  /* 0x008000001a1a7824 */ /* 0x000fc400078e00ff */
[----:B------:R-:W-:Y:S01]  /*67a0*/  FFMA R30, R15, 1.925963033500011079e-08, R30 ;  /* 0x32a570600f1e7823 */ /* 0x000fe2000000001e */
[----:B------:R-:W-:Y:S01]  /*67b0*/  FFMA.SAT R15, R13, R14, 0.5 ;  /* 0x3f0000000d0f7423 */ /* 0x000fe2000000200e */
[----:B0-----:R-:W-:Y:S01]  /*67c0*/  FMUL R23, R23, R32 ;  /* 0x0000002017177220 */ /* 0x001fe20000400000 */
[----:B------:R-:W-:Y:S01]  /*67d0*/  FFMA R34, R35, 1.4426950216293334961, -R34 ;  /* 0x3fb8aa3b23227823 */ /* 0x000fe20000000822 */
[----:B------:R-:W-:Y:S02]  /*67e0*/  IMAD.SHL.U32 R27, R27, 0x800000, RZ ;  /* 0x008000001b1b7824 */ /* 0x000fe400078e00ff */
[----:B------:R-:W-:Y:S01]  /*67f0*/  FFMA.RM R15, R15, R12, 12582913 ;  /* 0x4b4000010f0f7423 */ /* 0x000fe2000000400c */
[----:B------:R-:W0:Y:S01]  /*6800*/  MUFU.EX2 R30, R30 ;  /* 0x0000001e001e7308 */ /* 0x000e220000000800 */
[----:B------:R-:W-:Y:S01]  /*6810*/  FFMA R34, R35, 1.925963033500011079e-08, R34 ;  /* 0x32a5706023227823 */ /* 0x000fe20000000022 */
[----:B-1----:R-:W-:Y:S01]  /*6820*/  FMUL R25, R25, R28 ;  /* 0x0000001c19197220 */ /* 0x002fe20000400000 */
[C---:B------:R-:W-:Y:S01]  /*6830*/  FADD R28, R15.reuse, -12583039 ;  /* 0xcb40007f0f1c7421 */ /* 0x040fe20000000000 */
[----:B------:R-:W-:-:S03]  /*6840*/  SHF.L.U32 R15, R15, 0x17, RZ ;  /* 0x000000170f0f7819 */ /* 0x000fc600000006ff */
[----:B------:R-:W-:-:S04]  /*6850*/  FFMA R28, R13, 1.4426950216293334961, -R28 ;  /* 0x3fb8aa3b0d1c7823 */ /* 0x000fc8000000081c */
[----:B------:R-:W-:Y:S01]  /*6860*/  FFMA R28, R13, 1.925963033500011079e-08, R28 ;  /* 0x32a570600d1c7823 */ /* 0x000fe2000000001c */
[----:B------:R-:W-:Y:S01]  /*6870*/  FFMA.SAT R13, R11, R14, 0.5 ;  /* 0x3f0000000b0d7423 */ /* 0x000fe2000000200e */
[----:B0-----:R-:W-:-:S03]  /*6880*/  FMUL R27, R27, R30 ;  /* 0x0000001e1b1b7220 */ /* 0x001fc60000400000 */
        /* <DEDUP_REMOVED lines=9> */
[----:B------:R-:W-:-:S03]  /*6920*/  IMAD.SHL.U32 R12, R12, 0x800000, RZ ;  /* 0x008000000c0c7824 */ /* 0x000fc600078e00ff */
[----:B------:R-:W-:Y:S01]  /*6930*/  FFMA R14, R29, 1.4426950216293334961, -R14 ;  /* 0x3fb8aa3b1d0e7823 */ /* 0x000fe2000000080e */
[----:B------:R-:W2:Y:S01]  /*6940*/  MUFU.EX2 R32, R32 ;  /* 0x0000002000207308 */ /* 0x000ea20000000800 */
[----:B0-----:R-:W-:Y:S01]  /*6950*/  FMUL R28, R15, R28 ;  /* 0x0000001c0f1c7220 */ /* 0x001fe20000400000 */
[----:B------:R-:W-:Y:S02]  /*6960*/  IMAD.MOV.U32 R15, RZ, RZ, -0x1 ;  /* 0xffffffffff0f7424 */ /* 0x000fe400078e00ff */
        /* <DEDUP_REMOVED lines=22> */
.L_x_13923:
[----:B------:R-:W-:Y:S02]  /*6ad0*/  IMAD.MOV.U32 R12, RZ, RZ, 0x8 ;  /* 0x00000008ff0c7424 */ /* 0x000fe400078e00ff */
[----:B------:R-:W-:-:S05]  /*6ae0*/  FADD R31, R13, R14 ;  /* 0x0000000e0d1f7221 */ /* 0x000fca0000000000 */
[----:B------:R-:W-:-:S07]  /*6af0*/  MOV R13, R31 ;  /* 0x0000001f000d7202 */ /* 0x000fce0000000f00 */
[----:B------:R-:W-:Y:S05]  /*6b00*/  WARPSYNC.COLLECTIVE R15, `(.L_x_13924) ;  /* 0x000000000f087348 */ /* 0x000fea0003c00000 */
[----:B------:R0:W1:Y:S02]  /*6b10*/  SHFL.BFLY P6, R14, R13, R12, R11 ;  /* 0x0c00000c0d0e7389 */ /* 0x00006400000c000b */
[----:B01----:R-:W-:Y:S05]  /*6b20*/  ENDCOLLECTIVE ;  /* 0x000000000000791b */ /* 0x003fea0003800000 */
.L_x_13924:
[----:B------:R-:W-:Y:S02]  /*6b30*/  HFMA2 R12, -RZ, RZ, 0, 2.384185791015625e-07 ;  /* 0x00000004ff0c7431 */ /* 0x000fe400000001ff */
[----:B------:R-:W-:-:S04]  /*6b40*/  FADD R32, R31, R14 ;  /* 0x0000000e1f207221 */ /* 0x000fc80000000000 */
[----:B------:R-:W-:-:S07]  /*6b50*/  IMAD.MOV.U32 R13, RZ, RZ, R32 ;  /* 0x000000ffff0d7224 */ /* 0x000fce00078e0020 */
[----:B------:R-:W-:Y:S05]  /*6b60*/  WARPSYNC.COLLECTIVE R15, `(.L_x_13925) ;  /* 0x000000000f087348 */ /* 0x000fea0003c00000 */
[----:B------:R0:W1:Y:S02]  /*6b70*/  SHFL.BFLY P6, R14, R13, R12, R11 ;  /* 0x0c00000c0d0e7389 */ /* 0x00006400000c000b */
[----:B01----:R-:W-:Y:S05]  /*6b80*/  ENDCOLLECTIVE ;  /* 0x000000000000791b */ /* 0x003fea0003800000 */
.L_x_13925:
[----:B------:R-:W-:Y:S01]  /*6b90*/  MOV R12, 0x2 ;  /* 0x00000002000c7802 */ /* 0x000fe20000000f00 */
[----:B------:R-:W-:-:S04]  /*6ba0*/  FADD R33, R32, R14 ;  /* 0x0000000e20217221 */ /* 0x000fc80000000000 */
[----:B------:R-:W-:-:S07]  /*6bb0*/  IMAD.MOV.U32 R13, RZ, RZ, R33 ;  /* 0x000000ffff0d7224 */ /* 0x000fce00078e0021 */
[----:B------:R-:W-:Y:S05]  /*6bc0*/  WARPSYNC.COLLECTIVE R15, `(.L_x_13926) ;  /* 0x000000000f087348 */ /* 0x000fea0003c00000 */
[----:B------:R0:W1:Y:S02]  /*6bd0*/  SHFL.BFLY P6, R14, R13, R12, R11 ;  /* 0x0c00000c0d0e7389 */ /* 0x00006400000c000b */
[----:B01----:R-:W-:Y:S05]  /*6be0*/  ENDCOLLECTIVE ;  /* 0x000000000000791b */ /* 0x003fea0003800000 */
.L_x_13926:
[----:B------:R-:W-:Y:S02]  /*6bf0*/  HFMA2 R12, -RZ, RZ, 0, 5.9604644775390625e-08 ;  /* 0x00000001ff0c7431 */ /* 0x000fe400000001ff */
[----:B------:R-:W-:-:S04]  /*6c00*/  FADD R34, R33, R14 ;  /* 0x0000000e21227221 */ /* 0x000fc80000000000 */
[----:B------:R-:W-:-:S07]  /*6c10*/  IMAD.MOV.U32 R13, RZ, RZ, R34 ;  /* 0x000000ffff0d7224 */ /* 0x000fce00078e0022 */
[----:B------:R-:W-:Y:S05]  /*6c20*/  WARPSYNC.COLLECTIVE R15, `(.L_x_13927) ;  /* 0x000000000f087348 */ /* 0x000fea0003c00000 */
[----:B------:R0:W1:Y:S02]  /*6c30*/  SHFL.BFLY P6, R14, R13, R12, R11 ;  /* 0x0c00000c0d0e7389 */ /* 0x00006400000c000b */
[----:B01----:R-:W-:Y:S05]  /*6c40*/  ENDCOLLECTIVE ;  /* 0x000000000000791b */ /* 0x003fea0003800000 */
.L_x_13927:
[----:B------:R-:W-:Y:S05]  /*6c50*/  BRA `(.L_x_13928) ;  /* 0xffffffe400147947 */ /* 0x000fea000383ffff */
        .weak           $__internal_203_$__cuda_sm3x_div_rn_noftz_f32_slowpath
        .type           $__internal_203_$__cuda_sm3x_div_rn_noftz_f32_slowpath,@function
        .size           $__internal_203_$__cuda_sm3x_div_rn_noftz_f32_slowpath,(.L_x_37580 - $__internal_203_$__cuda_sm3x_div_rn_noftz_f32_slowpath)
$__internal_203_$__cuda_sm3x_div_rn_noftz_f32_slowpath:
        /* <DEDUP_REMOVED lines=34> */
.L_x_13930:
        /* <DEDUP_REMOVED lines=51> */
.L_x_13937:
[----:B------:R-:W-:-:S04]  /*71b0*/  LOP3.LUT R11, R11, 0x80000000, RZ, 0xc0, !PT ;  /* 0x800000000b0b7812 */ /* 0x000fc800078ec0ff */
[----:B------:R-:W-:Y:S01]  /*71c0*/  LOP3.LUT R11, R11, 0x7f800000, RZ, 0xfc, !PT ;  /* 0x7f8000000b0b7812 */ /* 0x000fe200078efcff */
[----:B------:R-:W-:Y:S06]  /*71d0*/  BRA `(.L_x_13938) ;  /* 0x0000000000047947 */ /* 0x000fec0003800000 */
.L_x_13936:
[----:B------:R-:W-:-:S07]  /*71e0*/  IMAD R11, R34, 0x800000, R11 ;  /* 0x00800000220b7824 */ /* 0x000fce00078e020b */
.L_x_13938:
[----:B------:R-:W-:Y:S05]  /*71f0*/  BSYNC.RECONVERGENT B2 ;  /* 0x0000000000027941 */ /* 0x000fea0003800200 */
.L_x_13935:
[----:B------:R-:W-:Y:S05]  /*7200*/  BRA `(.L_x_13939) ;  /* 0x0000000000207947 */ /* 0x000fea0003800000 */
.L_x_13934:
[----:B------:R-:W-:-:S04]  /*7210*/  LOP3.LUT R11, R11, 0x80000000, R22, 0x48, !PT ;  /* 0x800000000b0b7812 */ /* 0x000fc800078e4816 */
[----:B------:R-:W-:Y:S01]  /*7220*/  LOP3.LUT R11, R11, 0x7f800000, RZ, 0xfc, !PT ;  /* 0x7f8000000b0b7812 */ /* 0x000fe200078efcff */
[----:B------:R-:W-:Y:S06]  /*7230*/  BRA `(.L_x_13939) ;  /* 0x0000000000147947 */ /* 0x000fec0003800000 */
.L_x_13933:
[----:B------:R-:W-:Y:S01]  /*7240*/  LOP3.LUT R11, R11, 0x80000000, R22, 0x48, !PT ;  /* 0x800000000b0b7812 */ /* 0x000fe200078e4816 */
[----:B------:R-:W-:Y:S06]  /*7250*/  BRA `(.L_x_13939) ;  /* 0x00000000000c7947 */ /* 0x000fec0003800000 */
.L_x_13932:
[----:B------:R-:W0:Y:S01]  /*7260*/  MUFU.RSQ R11, -QNAN ;  /* 0xffc00000000b7908 */ /* 0x000e220000001400 */
[----:B------:R-:W-:Y:S05]  /*7270*/  BRA `(.L_x_13939) ;  /* 0x0000000000047947 */ /* 0x000fea0003800000 */
.L_x_13931:
[----:B------:R-:W-:-:S07]  /*7280*/  FADD.FTZ R11, R22, R11 ;  /* 0x0000000b160b7221 */ /* 0x000fce0000010000 */
.L_x_13939:
[----:B------:R-:W-:Y:S05]  /*7290*/  BSYNC.RECONVERGENT B1 ;  /* 0x0000000000017941 */ /* 0x000fea0003800200 */
.L_x_13929:
[----:B------:R-:W-:-:S04]  /*72a0*/  HFMA2 R13, -RZ, RZ, 0, 0 ;  /* 0x00000000ff0d7431 */ /* 0x000fc800000001ff */
[----:B0-----:R-:W-:Y:S05]  /*72b0*/  RET.REL.NODEC R12 `(_Z15SoftmaxWarpImplI22BroadcastScaleMaskLoadIffbLm3EiE11DirectStoreIffEfLi1ELi12ELi32ELi1ELb1EL9Algorithm0EEvT_T0_ll) ;  /* 0xffffff8c0c507950 */ /* 0x001fea0003c3ffff */
.L_x_13940:
        /* <DEDUP_REMOVED lines=12> */
.L_x_37580:


//--------------------- .text._Z15SoftmaxWarpImplI22BroadcastScaleMaskLoadIffbLm3EiE11DirectStoreIffEfLi1ELi12ELi32ELi1ELb0EL9Algorithm0EEvT_T0_ll --------------------------
	.section	.text._Z15SoftmaxWarpImplI22BroadcastScaleMaskLoadIffbLm3EiE11DirectStoreIffEfLi1ELi12ELi32ELi1ELb0EL9Algorithm0EEvT_T0_ll,"ax",@progbits
	.align	128
        .global         _Z15SoftmaxWarpImplI22BroadcastScaleMaskLoadIffbLm3EiE11DirectStoreIffEfLi1ELi12ELi32ELi1ELb0EL9Algorithm0EEvT_T0_ll
        .type           _Z15SoftmaxWarpImplI22BroadcastScaleMaskLoadIffbLm3EiE11DirectStoreIffEfLi1ELi12ELi32ELi1ELb0EL9Algorithm0EEvT_T0_ll,@function
        .size           _Z15SoftmaxWarpImplI22BroadcastScaleMaskLoadIffbLm3EiE11DirectStoreIffEfLi1ELi12ELi32ELi1ELb0EL9Algorithm0EEvT_T0_ll,(.L_x_37581 - _Z15SoftmaxWarpImplI22BroadcastScaleMaskLoadIffbLm3EiE11DirectStoreIffEfLi1ELi12ELi32ELi1ELb0EL9Algorithm0EEvT_T0_ll)
        .other          _Z15SoftmaxWarpImplI22BroadcastScaleMaskLoadIffbLm3EiE11DirectStoreIffEfLi1ELi12ELi32ELi1ELb0EL9Algorithm0EEvT_T0_ll,@"STO_CUDA_ENTRY STV_DEFAULT"
_Z15SoftmaxWarpImplI22BroadcastScaleMaskLoadIffbLm3EiE11DirectStoreIffEfLi1ELi12ELi32ELi1ELb0EL9Algorithm0EEvT_T0_ll:
.text._Z15SoftmaxWarpImplI22BroadcastScaleMaskLoadIffbLm3EiE11DirectStoreIffEfLi1ELi12ELi32ELi1ELb0EL9Algorithm0EEvT_T0_ll:
        /* <DEDUP_REMOVED lines=29> */
.L_x_13941:
        /* <DEDUP_REMOVED lines=14> */
.L_x_13968:
        /* <DEDUP_REMOVED lines=10> */
[----:B------:R-:W-:Y:S02]  /*0350*/  ISETP.NE.AND P6, PT, RZ, UR49, PT ;  /* 0x00000031ff007c0c */ /* 0x000fe4000bfc5270 */
[----:B------:R-:W-:Y:S01]  /*0360*/  LOP3.LUT R13, RZ, UR49, RZ, 0x33, !PT ;  /* 0x00000031ff0d7c12 */ /* 0x000fe2000f8e33ff */
[----:B------:R-:W2:Y:S01]  /*0370*/  LDC.64 R26, c[0x0][0x3a0] ;  /* 0x0000e800ff1a7b82 */ /* 0x000ea20000000a00 */
[----:B-1----:R-:W-:Y:S01]  /*0380*/  R2UR UR10, R18 ;  /* 0x00000000120a72ca */ /* 0x002fe200000e0000 */
[----:B------:R-:W1:Y:S01]  /*0390*/  I2F.RP R0, UR8 ;  /* 0x0000000800007d06 */ /* 0x000e620008209400 */
[----:B------:R-:W-:-:S07]  /*03a0*/  R2UR UR11, R19 ;  /* 0x00000000130b72ca */ /* 0x000fce00000e0000 */
[----:B-1----:R-:W1:Y:S02]  /*03b0*/  MUFU.RCP R0, R0 ;  /* 0x0000000000007308 */ /* 0x002e640000001000 */
[----:B-1----:R-:W-:-:S06]  /*03c0*/  VIADD R2, R0, 0xffffffe ;  /* 0x0ffffffe00027836 */ /* 0x002fcc0000000000 */
[----:B------:R-:W1:Y:S08]  /*03d0*/  I2F.RP R0, UR9 ;  /* 0x0000000900007d06 */ /* 0x000e700008209400 */
[----:B------:R-:W3:Y:S08]  /*03e0*/  F2I.FTZ.U32.TRUNC.NTZ R2, R2 ;  /* 0x0000000200027305 */ /* 0x000ef0000021f000 */
[----:B-1----:R-:W1:Y:S01]  /*03f0*/  MUFU.RCP R0, R0 ;  /* 0x0000000000007308 */ /* 0x002e620000001000 */
[----:B---3--:R-:W-:-:S02]  /*0400*/  R2UR UR5, R2 ;  /* 0x00000000020572ca */ /* 0x008fc400000e0000 */
        /* <DEDUP_REMOVED lines=27> */
[----:B------:R-:W-:Y:S01]  /*05c0*/  ISETP.GE.AND P0, PT, R0, RZ, PT ;  /* 0x000000ff0000720c */ /* 0x000fe20003f06270 */
[----:B------:R-:W-:-:S03]  /*05d0*/  VIADD R0, R14, 0x60 ;  /* 0x000000600e007836 */ /* 0x000fc60000000000 */
[----:B------:R-:W-:Y:S01]  /*05e0*/  @!P2 IADD3 R4, PT, PT, -R4, RZ, RZ ;  /* 0x000000ff0404a210 */ /* 0x000fe20007ffe1ff */
[----:B------:R-:W-:Y:S01]  /*05f0*/  UIADD3 UR7, UPT, UPT, URZ, -UR5, URZ ;  /* 0x80000005ff077290 */ /* 0x000fe2000fffe0ff */
[----:B------:R-:W-:Y:S01]  /*0600*/  @P1 VIADD R8, R8, 0x1 ;  /* 0x0000000108081836 */ /* 0x000fe20000000000 */
[----:B------:R-:W-:Y:S02]  /*0610*/  IABS R15, R0 ;  /* 0x00000000000f7213 */ /* 0x000fe40000000000 */
[----:B------:R-:W-:Y:S01]  /*0620*/  SEL R7, R13, R4, !P6 ;  /* 0x000000040d077207 */ /* 0x000fe20007000000 */
[----:B------:R-:W-:Y:S01]  /*0630*/  IMAD.MOV.U32 R10, RZ, RZ, R8 ;  /* 0x000000ffff0a7224 */ /* 0x000fe200078e0008 */
[----:B------:R-:W-:Y:S01]  /*0640*/  UIMAD UR7, UR7, UR9, URZ ;  /* 0x00000009070772a4 */ /* 0x000fe2000f8e02ff */
[----:B------:R-:W-:Y:S01]  /*0650*/  IMAD.HI.U32 R12, R15, UR6, RZ ;  /* 0x000000060f0c7c27 */ /* 0x000fe2000f8e00ff */
[----:B------:R-:W-:Y:S02]  /*0660*/  IADD3 R8, PT, PT, -R7, RZ, RZ ;  /* 0x000000ff07087210 */ /* 0x000fe40007ffe1ff */
[----:B------:R-:W-:Y:S01]  /*0670*/  UIMAD.WIDE.U32 UR4, UR5, UR7, UR4 ;  /* 0x00000007050472a5 */ /* 0x000fe2000f8e0004 */
[----:B------:R-:W-:-:S02]  /*0680*/  @!P0 IMAD.MOV R10, RZ, RZ, -R10 ;  /* 0x000000ffff0a8224 */ /* 0x000fc400078e0a0a */
        /* <DEDUP_REMOVED lines=11> */
[----:B------:R-:W-:-:S04]  /*0740*/  IMAD R2, R11, UR9, R2 ;  /* 0x000000090b027c24 */ /* 0x000fc8000f8e0202 */
[----:B------:R-:W-:Y:S01]  /*0750*/  IMAD.HI.U32 R6, R16, UR5, RZ ;  /* 0x0000000510067c27 */ /* 0x000fe2000f8e00ff */
[----:B------:R-:W-:-:S03]  /*0760*/  ISETP.LT.U32.AND P3, PT, R2, UR9, PT ;  /* 0x0000000902007c0c */ /* 0x000fc6000bf61070 */
[----:B------:R-:W-:Y:S01]  /*0770*/  @!P4 VIADD R15, R15, -UR8 ;  /* 0x800000080f0fcc36 */ /* 0x000fe20008000000 */
[----:B------:R-:W-:Y:S01]  /*0780*/  IADD3 R11, PT, PT, -R6, RZ, RZ ;  /* 0x000000ff060b7210 */ /* 0x000fe20007ffe1ff */
[----:B------:R-:W-:-:S03]  /*0790*/  @!P4 VIADD R12, R12, 0x1 ;  /* 0x000000010c0cc836 */ /* 0x000fc60000000000 */
[----:B------:R-:W-:Y:S01]  /*07a0*/  ISETP.GE.U32.AND P1, PT, R15, UR8, PT ;  /* 0x000000080f007c0c */ /* 0x000fe2000bf26070 */
[----:B------:R-:W-:Y:S02]  /*07b0*/  IMAD R11, R11, UR9, R16 ;  /* 0x000000090b0b7c24 */ /* 0x000fe4000f8e0210 */
[----:B------:R-:W1:Y:S02]  /*07c0*/  LDC.64 R16, c[0x0][0x398] ;  /* 0x0000e600ff107b82 */ /* 0x000e640000000a00 */
[----:B------:R-:W-:Y:S01]  /*07d0*/  @!P3 VIADD R2, R2, -UR9 ;  /* 0x800000090202bc36 */ /* 0x000fe20008000000 */
[----:B------:R-:W-:Y:S01]  /*07e0*/  ISETP.LT.U32.AND P0, PT, R11, UR9, PT ;  /* 0x000000090b007c0c */ /* 0x000fe2000bf01070 */
[----:B------:R-:W-:-:S03]  /*07f0*/  @!P3 VIADD R9, R9, 0x1 ;  /* 0x000000010909b836 */ /* 0x000fc60000000000 */
[----:B------:R-:W-:Y:S02]  /*0800*/  ISETP.GE.U32.AND P2, PT, R2, UR9, PT ;  /* 0x0000000902007c0c */ /* 0x000fe4000bf46070 */
[----:B------:R-:W-:Y:S02]  /*0810*/  LOP3.LUT R2, R8, UR50, RZ, 0x3c, !PT ;  /* 0x0000003208027c12 */ /* 0x000fe4000f8e3cff */
[----:B------:R-:W-:Y:S02]  /*0820*/  @P1 IADD3 R12, PT, PT, R12, 0x1, RZ ;  /* 0x000000010c0c1810 */ /* 0x000fe40007ffe0ff */
[----:B------:R-:W-:Y:S01]  /*0830*/  ISETP.GE.AND P5, PT, R2, RZ, PT ;  /* 0x000000ff0200720c */ /* 0x000fe20003fa6270 */
[----:B------:R-:W-:Y:S02]  /*0840*/  VIADD R2, R14, 0x80 ;  /* 0x000000800e027836 */ /* 0x000fe40000000000 */
[----:B------:R-:W-:Y:S02]  /*0850*/  @!P0 IADD3 R11, PT, PT, R11, -UR9, RZ ;  /* 0x800000090b0b8c10 */ /* 0x000fe4000fffe0ff */
[----:B------:R-:W-:-:S02]  /*0860*/  @!P0 IADD3 R6, PT, PT, R6, 0x1, RZ ;  /* 0x0000000106068810 */ /* 0x000fc40007ffe0ff */
[----:B------:R-:W-:Y:S01]  /*0870*/  ISETP.GE.U32.AND P3, PT, R11, UR9, PT ;  /* 0x000000090b007c0c */ /* 0x000fe2000bf66070 */
[----:B------:R-:W-:Y:S01]  /*0880*/  @P2 VIADD R9, R9, 0x1 ;  /* 0x0000000109092836 */ /* 0x000fe20000000000 */
[----:B------:R-:W-:Y:S02]  /*0890*/  LOP3.LUT R11, R0, UR49, RZ, 0x3c, !PT ;  /* 0x00000031000b7c12 */ /* 0x000fe4000f8e3cff */
[----:B------:R-:W-:Y:S02]  /*08a0*/  IABS R20, R2 ;  /* 0x0000000200147213 */ /* 0x000fe40000000000 */
[----:B------:R-:W-:Y:S01]  /*08b0*/  ISETP.GE.AND P0, PT, R11, RZ, PT ;  /* 0x000000ff0b00720c */ /* 0x000fe20003f06270 */
[----:B------:R-:W-:Y:S01]  /*08c0*/  @!P5 IMAD.MOV R9, RZ, RZ, -R9 ;  /* 0x000000ffff09d224 */ /* 0x000fe200078e0a09 */
[----:B-1----:R-:W-:Y:S01]  /*08d0*/  ISETP.NE.U32.AND P1, PT, R16, 0x1, PT ;  /* 0x000000011000780c */ /* 0x002fe20003f25070 */
[----:B------:R-:W-:Y:S01]  /*08e0*/  IMAD.MOV.U32 R16, RZ, RZ, R12 ;  /* 0x000000ffff107224 */ /* 0x000fe200078e000c */
[----:B------:R-:W-:Y:S01]  /*08f0*/  LOP3.LUT R11, R4, UR50, RZ, 0x3c, !PT ;  /* 0x00000032040b7c12 */ /* 0x000fe2000f8e3cff */
[----:B------:R-:W-:Y:S01]  /*0900*/  IMAD.HI.U32 R15, R20, UR6, RZ ;  /* 0x00000006140f7c27 */ /* 0x000fe2000f8e00ff */
[----:B------:R-:W-:-:S02]  /*0910*/  ISETP.NE.AND P5, PT, RZ, UR50, PT ;  /* 0x00000032ff007c0c */ /* 0x000fc4000bfa5270 */
[----:B------:R-:W-:Y:S01]  /*0920*/  LOP3.LUT R12, RZ, UR50, RZ, 0x33, !PT ;  /* 0x00000032ff0c7c12 */ /* 0x000fe2000f8e33ff */
[----:B------:R-:W-:Y:S01]  /*0930*/  @P3 VIADD R6, R6, 0x1 ;  /* 0x0000000106063836 */ /* 0x000fe20000000000 */
[----:B0-----:R-:W-:Y:S02]  /*0940*/  ISETP.NE.U32.AND P2, PT, R28, 0x1, PT ;  /* 0x000000011c00780c */ /* 0x001fe40003f45070 */
[----:B------:R-:W-:Y:S01]  /*0950*/  ISETP.GE.AND P4, PT, R11, RZ, PT ;  /* 0x000000ff0b00720c */ /* 0x000fe20003f86270 */
[----:B------:R-:W-:Y:S01]  /*0960*/  IMAD.MOV R11, RZ, RZ, -R15 ;  /* 0x000000ffff0b7224 */ /* 0x000fe200078e0a0f */
[----:B------:R-:W-:Y:S02]  /*0970*/  SEL R9, R12, R9, !P5 ;  /* 0x000000090c097207 */ /* 0x000fe40006800000 */
[----:B------:R-:W-:Y:S01]  /*0980*/  ISETP.NE.AND.EX P2, PT, R29, RZ, PT, P2 ;  /* 0x000000ff1d00720c */ /* 0x000fe20003f45320 */
[----:B------:R-:W-:Y:S01]  /*0990*/  IMAD R20, R11, UR8, R20 ;  /* 0x000000080b147c24 */ /* 0x000fe2000f8e0214 */
[----:B------:R-:W-:-:S02]  /*09a0*/  IADD3 R25, PT, PT, -R9, RZ, RZ ;  /* 0x000000ff09197210 */ /* 0x000fc40007ffe1ff */
[----:B------:R-:W-:Y:S02]  /*09b0*/  @!P0 IADD3 R16, PT, PT, -R16, RZ, RZ ;  /* 0x000000ff10108210 */ /* 0x000fe40007ffe1ff */
[----:B--2---:R-:W-:Y:S02]  /*09c0*/  ISETP.NE.U32.AND P0, PT, R26, 0x1, PT ;  /* 0x000000011a00780c */ /* 0x004fe40003f05070 */
[----:B------:R-:W-:Y:S01]  /*09d0*/  SEL R11, R7, RZ, P2 ;  /* 0x000000ff070b7207 */ /* 0x000fe20001000000 */
[----:B------:R-:W-:Y:S01]  /*09e0*/  IMAD R7, R25, UR50, R8 ;  /* 0x0000003219077c24 */ /* 0x000fe2000f8e0208 */
[----:B------:R-:W-:Y:S01]  /*09f0*/  ISETP.NE.AND.EX P1, PT, R17, RZ, PT, P1 ;  /* 0x000000ff1100720c */ /* 0x000fe20003f25310 */
[----:B------:R-:W-:Y:S01]  /*0a00*/  IMAD.MOV.U32 R17, RZ, RZ, R6 ;  /* 0x000000ffff117224 */ /* 0x000fe200078e0006 */
[----:B------:R-:W-:Y:S02]  /*0a10*/  ISETP.NE.AND.EX P0, PT, R27, RZ, PT, P0 ;  /* 0x000000ff1b00720c */ /* 0x000fe40003f05300 */
[----:B------:R-:W-:Y:S01]  /*0a20*/  SEL R8, R13, R16, !P6 ;  /* 0x000000100d087207 */ /* 0x000fe20007000000 */
[----:B------:R-:W-:Y:S01]  /*0a30*/  IMAD R16, R11, UR46, RZ ;  /* 0x0000002e0b107c24 */ /* 0x000fe2000f8e02ff */
[----:B------:R-:W-:-:S02]  /*0a40*/  SEL R9, R9, RZ, P1 ;  /* 0x000000ff09097207 */ /* 0x000fc40000800000 */
[----:B------:R-:W-:Y:S02]  /*0a50*/  ISETP.LT.U32.AND P3, PT, R20, UR8, PT ;  /* 0x0000000814007c0c */ /* 0x000fe4000bf61070 */
[----:B------:R-:W-:Y:S01]  /*0a60*/  SEL R7, R7, RZ, P0 ;  /* 0x000000ff07077207 */ /* 0x000fe20000000000 */
[----:B------:R-:W-:Y:S01]  /*0a70*/  IMAD R16, R9, UR47, R16 ;  /* 0x0000002f09107c24 */ /* 0x000fe2000f8e0210 */
[----:B------:R-:W-:Y:S02]  /*0a80*/  IADD3 R11, PT, PT, -R8, RZ, RZ ;  /* 0x000000ff080b7210 */ /* 0x000fe40007ffe1ff */
[----:B------:R-:W-:Y:S01]  /*0a90*/  @!P4 IADD3 R17, PT, PT, -R17, RZ, RZ ;  /* 0x000000ff1111c210 */ /* 0x000fe20007ffe1ff */
[----:B------:R-:W-:Y:S02]  /*0aa0*/  IMAD R7, R7, UR51, R16 ;  /* 0x0000003307077c24 */ /* 0x000fe4000f8e0210 */
[----:B------:R-:W-:Y:S01]  /*0ab0*/  IMAD R9, R11, UR49, R0 ;  /* 0x000000310b097c24 */ /* 0x000fe2000f8e0200 */
[----:B------:R-:W-:-:S02]  /*0ac0*/  SEL R17, R12, R17, !P5 ;  /* 0x000000110c117207 */ /* 0x000fc40006800000 */
[----:B------:R-:W-:Y:S01]  /*0ad0*/  IADD3 R6, P4, PT, R7, UR38, RZ ;  /* 0x0000002607067c10 */ /* 0x000fe2000ff9e0ff */
[----:B------:R-:W-:Y:S01]  /*0ae0*/  @!P3 VIADD R20, R20, -UR8 ;  /* 0x800000081414bc36 */ /* 0x000fe20008000000 */
[----:B------:R-:W-:Y:S01]  /*0af0*/  IABS R25, R9 ;  /* 0x0000000900197213 */ /* 0x000fe20000000000 */
[----:B------:R-:W-:Y:S01]  /*0b00*/  @!P3 VIADD R15, R15, 0x1 ;  /* 0x000000010f0fb836 */ /* 0x000fe20000000000 */
[----:B------:R-:W-:Y:S01]  /*0b10*/  LEA.HI.X.SX32 R7, R7, UR39, 0x1, P4 ;  /* 0x0000002707077c11 */ /* 0x000fe2000a0f0eff */
[----:B------:R-:W-:Y:S01]  /*0b20*/  IMAD.MOV R27, RZ, RZ, -R17 ;  /* 0x000000ffff1b7224 */ /* 0x000fe200078e0a11 */
[----:B------:R-:W-:Y:S01]  /*0b30*/  ISETP.GE.U32.AND P4, PT, R20, UR8, PT ;  /* 0x0000000814007c0c */ /* 0x000fe2000bf86070 */
[----:B------:R-:W-:Y:S01]  /*0b40*/  IMAD.HI.U32 R11, R25, UR5, RZ ;  /* 0x00000005190b7c27 */ /* 0x000fe2000f8e00ff */
[----:B------:R-:W-:-:S04]  /*0b50*/  LOP3.LUT R20, R2, UR49, RZ, 0x3c, !PT ;  /* 0x0000003102147c12 */ /* 0x000fc8000f8e3cff */
[----:B------:R-:W-:Y:S01]  /*0b60*/  ISETP.GE.AND P3, PT, R20, RZ, PT ;  /* 0x000000ff1400720c */ /* 0x000fe20003f66270 */
[----:B------:R-:W-:Y:S01]  /*0b70*/  IMAD R20, R27, UR50, R4 ;  /* 0x000000321b147c24 */ /* 0x000fe2000f8e0204 */
[----:B------:R-:W-:Y:S01]  /*0b80*/  IADD3 R16, PT, PT, -R11, RZ, RZ ;  /* 0x000000ff0b107210 */ /* 0x000fe20007ffe1ff */
[----:B------:R-:W2:Y:S04]  /*0b90*/  LDG.E.U8 R4, desc[UR10][R6.64] ;  /* 0x0000000a06047981 */ /* 0x000ea8000c1e1100 */
[----:B------:R-:W-:Y:S01]  /*0ba0*/  @P4 IADD3 R15, PT, PT, R15, 0x1, RZ ;  /* 0x000000010f0f4810 */ /* 0x000fe20007ffe0ff */
[----:B------:R-:W-:-:S03]  /*0bb0*/  IMAD R25, R16, UR9, R25 ;  /* 0x0000000910197c24 */ /* 0x000fc6000f8e0219 */
[----:B------:R-:W-:Y:S02]  /*0bc0*/  MOV R16, R15 ;  /* 0x0000000f00107202 */ /* 0x000fe40000000f00 */
[----:B------:R-:W-:-:S03]  /*0bd0*/  SEL R15, R10, RZ, P2 ;  /* 0x000000ff0a0f7207 */ /* 0x000fc60001000000 */
[----:B------:R-:W-:Y:S01]  /*0be0*/  @!P3 IMAD.MOV R16, RZ, RZ, -R16 ;  /* 0x000000ffff10b224 */ /* 0x000fe200078e0a10 */
[----:B------:R-:W-:Y:S01]  /*0bf0*/  SHF.R.S64 R27, RZ, 0x1e, R5 ;  /* 0x0000001eff1b7819 */ /* 0x000fe20000001005 */
[----:B------:R-:W-:Y:S01]  /*0c00*/  IMAD R26, R15, UR46, RZ ;  /* 0x0000002e0f1a7c24 */ /* 0x000fe2000f8e02ff */
[----:B------:R-:W-:Y:S02]  /*0c10*/  SEL R17, R17, RZ, P1 ;  /* 0x000000ff11117207 */ /* 0x000fe40000800000 */
[----:B------:R-:W-:Y:S02]  /*0c20*/  SEL R10, R13, R16, !P6 ;  /* 0x000000100d0a7207 */ /* 0x000fe40007000000 */
[----:B------:R-:W-:Y:S01]  /*0c30*/  IADD3 R16, P3, PT, R27, UR36, RZ ;  /* 0x000000241b107c10 */ /* 0x000fe2000ff7e0ff */
[----:B------:R-:W-:Y:S01]  /*0c40*/  IMAD R27, R17, UR47, R26 ;  /* 0x0000002f111b7c24 */ /* 0x000fe2000f8e021a */
[----:B------:R-:W-:Y:S02]  /*0c50*/  SEL R20, R20, RZ, P0 ;  /* 0x000000ff14147207 */ /* 0x000fe40000000000 */
[----:B------:R-:W-:-:S02]  /*0c60*/  SHF.R.S64 R26, RZ, 0x1e, R3 ;  /* 0x0000001eff1a7819 */ /* 0x000fc40000001003 */
[----:B------:R-:W-:Y:S01]  /*0c70*/  LEA.HI.X.SX32 R17, R5, UR37, 0x2, P3 ;  /* 0x0000002505117c11 */ /* 0x000fe200098f16ff */
[----:B------:R-:W-:Y:S01]  /*0c80*/  IMAD R5, R20, UR51, R27 ;  /* 0x0000003314057c24 */ /* 0x000fe2000f8e021b */
[----:B------:R-:W-:Y:S02]  /*0c90*/  IADD3 R26, P4, PT, R26, UR36, RZ ;  /* 0x000000241a1a7c10 */ /* 0x000fe4000ff9e0ff */
[----:B------:R-:W-:Y:S01]  /*0ca0*/  R2UR UR12, R18 ;  /* 0x00000000120c72ca */ /* 0x000fe200000e0000 */
[----:B------:R0:W3:Y:S01]  /*0cb0*/  LDG.E R6, desc[UR10][R16.64] ;  /* 0x0000000a10067981 */ /* 0x0000e2000c1e1900 */
[----:B------:R-:W-:Y:S02]  /*0cc0*/  R2UR UR13, R19 ;  /* 0x00000000130d72ca */ /* 0x000fe400000e0000 */
[----:B------:R-:W-:Y:S02]  /*0cd0*/  LEA.HI.X.SX32 R27, R3, UR37, 0x2, P4 ;  /* 0x00000025031b7c11 */ /* 0x000fe4000a0f16ff */
[----:B------:R-:W-:-:S02]  /*0ce0*/  IADD3 R28, P4, PT, R5, UR38, RZ ;  /* 0x00000026051c7c10 */ /* 0x000fc4000ff9e0ff */
[----:B------:R-:W-:Y:S01]  /*0cf0*/  IADD3 R15, PT, PT, -R10, RZ, RZ ;  /* 0x000000ff0a0f7210 */ /* 0x000fe20007ffe1ff */
[----:B------:R1:W4:Y:S01]  /*0d00*/  LDG.E R3, desc[UR10][R26.64] ;  /* 0x0000000a1a037981 */ /* 0x000322000c1e1900 */
[----:B------:R-:W-:-:S05]  /*0d10*/  LEA.HI.X.SX32 R29, R5, UR39, 0x1, P4 ;  /* 0x00000027051d7c11 */ /* 0x000fca000a0f0eff */
[----:B------:R5:W3:Y:S01]  /*0d20*/  LDG.E.U8 R7, desc[UR12][R28.64] ;  /* 0x0000000c1c077981 */ /* 0x000ae2000c1e1100 */
[----:B------:R-:W-:Y:S01]  /*0d30*/  ISETP.LT.U32.AND P3, PT, R25, UR9, PT ;  /* 0x0000000919007c0c */ /* 0x000fe2000bf61070 */
[----:B------:R-:W-:-:S05]  /*0d40*/  IMAD R15, R15, UR49, R2 ;  /* 0x000000310f0f7c24 */ /* 0x000fca000f8e0202 */
[----:B------:R-:W-:-:S05]  /*0d50*/  IABS R30, R15 ;  /* 0x0000000f001e7213 */ /* 0x000fca0000000000 */
[----:B------:R-:W-:-:S04]  /*0d60*/  IMAD.HI.U32 R20, R30, UR5, RZ ;  /* 0x000000051e147c27 */ /* 0x000fc8000f8e00ff */
[----:B------:R-:W-:Y:S01]  /*0d70*/  @!P3 VIADD R25, R25, -UR9 ;  /* 0x800000091919bc36 */ /* 0x000fe20008000000 */
[----:B------:R-:W-:-:S04]  /*0d80*/  IADD3 R5, PT, PT, -R20, RZ, RZ ;  /* 0x000000ff14057210 */ /* 0x000fc80007ffe1ff */
[----:B------:R-:W-:Y:S01]  /*0d90*/  ISETP.GE.U32.AND P4, PT, R25, UR9, PT ;  /* 0x0000000919007c0c */ /* 0x000fe2000bf86070 */
[----:B------:R-:W-:Y:S01]  /*0da0*/  IMAD R30, R5, UR9, R30 ;  /* 0x00000009051e7c24 */ /* 0x000fe2000f8e021e */
[----:B------:R-:W-:Y:S02]  /*0db0*/  IADD3 R5, PT, PT, R14, 0xa0, RZ ;  /* 0x000000a00e057810 */ /* 0x000fe40007ffe0ff */
[----:B0-----:R-:W-:Y:S01]  /*0dc0*/  SHF.R.S64 R16, RZ, 0x1e, R0 ;  /* 0x0000001eff107819 */ /* 0x001fe20000001000 */
[----:B------:R-:W-:Y:S01]  /*0dd0*/  @!P3 VIADD R11, R11, 0x1 ;  /* 0x000000010b0bb836 */ /* 0x000fe20000000000 */
[----:B-1----:R-:W-:Y:S02]  /*0de0*/  IABS R26, R5 ;  /* 0x00000005001a7213 */ /* 0x002fe40000000000 */
[----:B------:R-:W-:Y:S02]  /*0df0*/  IADD3 R16, P3, PT, R16, UR36, RZ ;  /* 0x0000002410107c10 */ /* 0x000fe4000ff7e0ff */
[----:B------:R-:W-:Y:S01]  /*0e00*/  LOP3.LUT R25, R9, UR50, RZ, 0x3c, !PT ;  /* 0x0000003209197c12 */ /* 0x000fe2000f8e3cff */
[----:B-----5:R-:W-:Y:S01]  /*0e10*/  IMAD.HI.U32 R28, R26, UR6, RZ ;  /* 0x000000061a1c7c27 */ /* 0x020fe2000f8e00ff */
[----:B------:R-:W-:-:S03]  /*0e20*/  LEA.HI.X.SX32 R17, R0, UR37, 0x2, P3 ;  /* 0x0000002500117c11 */ /* 0x000fc600098f16ff */
[----:B------:R-:W-:Y:S01]  /*0e30*/  @P4 VIADD R11, R11, 0x1 ;  /* 0x000000010b0b4836 */ /* 0x000fe20000000000 */
[----:B------:R-:W-:Y:S01]  /*0e40*/  ISETP.LT.U32.AND P4, PT, R30, UR9, PT ;  /* 0x000000091e007c0c */ /* 0x000fe2000bf81070 */
[----:B------:R0:W5:Y:S01]  /*0e50*/  LDG.E R0, desc[UR10][R16.64] ;  /* 0x0000000a10007981 */ /* 0x000162000c1e1900 */
[----:B------:R-:W-:Y:S01]  /*0e60*/  ISETP.GE.AND P3, PT, R25, RZ, PT ;  /* 0x000000ff1900720c */ /* 0x000fe20003f66270 */
[----:B------:R-:W-:Y:S01]  /*0e70*/  IMAD.MOV.U32 R25, RZ, RZ, R11 ;  /* 0x000000ffff197224 */ /* 0x000fe200078e000b */
[----:B------:R-:W-:-:S05]  /*0e80*/  IADD3 R11, PT, PT, -R28, RZ, RZ ;  /* 0x000000ff1c0b7210 */ /* 0x000fca0007ffe1ff */
[----:B------:R-:W-:Y:S01]  /*0e90*/  IMAD R11, R11, UR8, R26 ;  /* 0x000000080b0b7c24 */ /* 0x000fe2000f8e021a */
[----:B------:R-:W-:-:S03]  /*0ea0*/  SHF.R.S64 R26, RZ, 0x1e, R2 ;  /* 0x0000001eff1a7819 */ /* 0x000fc60000001002 */
[----:B------:R-:W-:Y:S02]  /*0eb0*/  @!P4 IADD3 R30, PT, PT, R30, -UR9, RZ ;  /* 0x800000091e1ecc10 */ /* 0x000fe4000fffe0ff */
[----:B------:R-:W-:Y:S02]  /*0ec0*/  @!P4 IADD3 R20, PT, PT, R20, 0x1, RZ ;  /* 0x000000011414c810 */ /* 0x000fe40007ffe0ff */
        /* <DEDUP_REMOVED lines=8> */
[----:B------:R-:W-:Y:S01]  /*0f50*/  ISETP.GE.AND P4, PT, R2, RZ, PT ;  /* 0x000000ff0200720c */ /* 0x000fe20003f86270 */
[----:B------:R-:W-:Y:S01]  /*0f60*/  @!P3 IMAD.MOV R25, RZ, RZ, -R25 ;  /* 0x000000ffff19b224 */ /* 0x000fe200078e0a19 */
[----:B------:R-:W-:Y:S02]  /*0f70*/  ISETP.GE.U32.AND P3, PT, R30, UR9, PT ;  /* 0x000000091e007c0c */ /* 0x000fe4000bf66070 */
[----:B------:R-:W-:-:S09]  /*0f80*/  LOP3.LUT R2, R15, UR50, RZ, 0x3c, !PT ;  /* 0x000000320f027c12 */ /* 0x000fd2000f8e3cff */
[----:B------:R-:W-:Y:S02]  /*0f90*/  @!P4 IADD3 R28, PT, PT, -R28, RZ, RZ ;  /* 0x000000ff1c1cc210 */ /* 0x000fe40007ffe1ff */
[----:B------:R-:W-:Y:S02]  /*0fa0*/  ISETP.GE.AND P4, PT, R2, RZ, PT ;  /* 0x000000ff0200720c */ /* 0x000fe40003f86270 */
[----:B------:R-:W-:Y:S01]  /*0fb0*/  SEL R11, R13, R28, !P6 ;  /* 0x0000001c0d0b7207 */ /* 0x000fe20007000000 */
[----:B------:R1:W5:Y:S01]  /*0fc0*/  LDG.E R2, desc[UR10][R26.64] ;  /* 0x0000000a1a027981 */ /* 0x000362000c1e1900 */
[----:B------:R-:W-:-:S03]  /*0fd0*/  SEL R25, R12, R25, !P5 ;  /* 0x000000190c197207 */ /* 0x000fc60006800000 */
[----:B0-----:R-:W-:Y:S01]  /*0fe0*/  IMAD.MOV R16, RZ, RZ, -R11 ;  /* 0x000000ffff107224 */ /* 0x001fe200078e0a0b */
[----:B------:R-:W-:Y:S01]  /*0ff0*/  @P3 IADD3 R20, PT, PT, R20, 0x1, RZ ;  /* 0x0000000114143810 */ /* 0x000fe20007ffe0ff */
[----:B------:R-:W-:Y:S02]  /*1000*/  IMAD.MOV R28, RZ, RZ, -R25 ;  /* 0x000000ffff1c7224 */ /* 0x000fe400078e0a19 */
[----:B------:R-:W-:Y:S01]  /*1010*/  IMAD R16, R16, UR49, R5 ;  /* 0x0000003110107c24 */ /* 0x000fe2000f8e0205 */
[----:B------:R-:W-:Y:S01]  /*1020*/  SEL R8, R8, RZ, P2 ;  /* 0x000000ff08087207 */ /* 0x000fe20001000000 */
[----:B------:R-:W-:Y:S01]  /*1030*/  IMAD R9, R28, UR50, R9 ;  /* 0x000000321c097c24 */ /* 0x000fe2000f8e0209 */
[----:B------:R-:W-:Y:S02]  /*1040*/  @!P4 IADD3 R20, PT, PT, -R20, RZ, RZ ;  /* 0x000000ff1414c210 */ /* 0x000fe40007ffe1ff */
[----:B------:R-:W-:Y:S01]  /*1050*/  IABS R28, R16 ;  /* 0x00000010001c7213 */ /* 0x000fe20000000000 */
[----:B------:R-:W-:Y:S01]  /*1060*/  IMAD R17, R8, UR46, RZ ;  /* 0x0000002e08117c24 */ /* 0x000fe2000f8e02ff */
[----:B------:R-:W-:-:S02]  /*1070*/  SEL R8, R25, RZ, P1 ;  /* 0x000000ff19087207 */ /* 0x000fc40000800000 */
[----:B------:R-:W-:Y:S01]  /*1080*/  SEL R20, R12, R20, !P5 ;  /* 0x000000140c147207 */ /* 0x000fe20006800000 */
[----:B------:R-:W-:Y:S02]  /*1090*/  IMAD.MOV.U32 R25, RZ, RZ, R28 ;  /* 0x000000ffff197224 */ /* 0x000fe400078e001c */
[----:B------:R-:W-:Y:S01]  /*10a0*/  IMAD R8, R8, UR47, R17 ;  /* 0x0000002f08087c24 */ /* 0x000fe2000f8e0211 */
[----:B-1----:R-:W-:Y:S01]  /*10b0*/  IADD3 R26, PT, PT, -R20, RZ, RZ ;  /* 0x000000ff141a7210 */ /* 0x002fe20007ffe1ff */
[----:B------:R-:W-:-:S04]  /*10c0*/  IMAD.HI.U32 R17, R25, UR5, RZ ;  /* 0x0000000519117c27 */ /* 0x000fc8000f8e00ff */
[----:B------:R-:W-:Y:S02]  /*10d0*/  IMAD R15, R26, UR50, R15 ;  /* 0x000000321a0f7c24 */ /* 0x000fe4000f8e020f */
[----:B------:R-:W-:-:S04]  /*10e0*/  IMAD.MOV R26, RZ, RZ, -R17 ;  /* 0x000000ffff1a7224 */ /* 0x000fc800078e0a11 */
[----:B------:R-:W-:-:S05]  /*10f0*/  IMAD R25, R26, UR9, R25 ;  /* 0x000000091a197c24 */ /* 0x000fca000f8e0219 */
[----:B------:R-:W-:-:S13]  /*1100*/  ISETP.LT.U32.AND P4, PT, R25, UR9, PT ;  /* 0x0000000919007c0c */ /* 0x000fda000bf81070 */
[----:B------:R-:W-:-:S04]  /*1110*/  @!P4 IADD3 R25, PT, PT, R25, -UR9, RZ ;  /* 0x800000091919cc10 */ /* 0x000fc8000fffe0ff */
[----:B------:R-:W-:Y:S01]  /*1120*/  ISETP.GE.U32.AND P3, PT, R25, UR9, PT ;  /* 0x0000000919007c0c */ /* 0x000fe2000bf66070 */
[----:B------:R-:W-:Y:S01]  /*1130*/  @!P4 VIADD R17, R17, 0x1 ;  /* 0x000000011111c836 */ /* 0x000fe20000000000 */
[----:B------:R-:W-:-:S04]  /*1140*/  LOP3.LUT R25, R16, UR50, RZ, 0x3c, !PT ;  /* 0x0000003210197c12 */ /* 0x000fc8000f8e3cff */
[----:B------:R-:W-:Y:S02]  /*1150*/  ISETP.GE.AND P4, PT, R25, RZ, PT ;  /* 0x000000ff1900720c */ /* 0x000fe40003f86270 */
[----:B------:R-:W-:-:S05]  /*1160*/  SEL R10, R10, RZ, P2 ;  /* 0x000000ff0a0a7207 */ /* 0x000fca0001000000 */
[----:B------:R-:W-:Y:S02]  /*1170*/  @P3 IADD3 R17, PT, PT, R17, 0x1, RZ ;  /* 0x0000000111113810 */ /* 0x000fe40007ffe0ff */
[----:B------:R-:W-:-:S03]  /*1180*/  SEL R20, R20, RZ, P1 ;  /* 0x000000ff14147207 */ /* 0x000fc60000800000 */
[----:B------:R-:W-:Y:S02]  /*1190*/  IMAD.MOV.U32 R25, RZ, RZ, R17 ;  /* 0x000000ffff197224 */ /* 0x000fe400078e0011 */
[----:B------:R-:W-:-:S03]  /*11a0*/  IMAD R17, R10, UR46, RZ ;  /* 0x0000002e0a117c24 */ /* 0x000fc6000f8e02ff */
[----:B------:R-:W-:Y:S01]  /*11b0*/  @!P4 IADD3 R25, PT, PT, -R25, RZ, RZ ;  /* 0x000000ff1919c210 */ /* 0x000fe20007ffe1ff */
[----:B------:R-:W-:Y:S02]  /*11c0*/  IMAD R20, R20, UR47, R17 ;  /* 0x0000002f14147c24 */ /* 0x000fe4000f8e0211 */
[----:B------:R-:W-:Y:S01]  /*11d0*/  VIADD R17, R14, 0xc0 ;  /* 0x000000c00e117836 */ /* 0x000fe20000000000 */
[----:B------:R-:W-:Y:S02]  /*11e0*/  SEL R25, R12, R25, !P5 ;  /* 0x000000190c197207 */ /* 0x000fe40006800000 */
[----:B------:R-:W-:Y:S02]  /*11f0*/  SEL R11, R11, RZ, P2 ;  /* 0x000000ff0b0b7207 */ /* 0x000fe40001000000 */
[----:B------:R-:W-:Y:S02]  /*1200*/  IABS R26, R17 ;  /* 0x00000011001a7213 */ /* 0x000fe40000000000 */
[----:B------:R-:W-:Y:S01]  /*1210*/  IADD3 R27, PT, PT, -R25, RZ, RZ ;  /* 0x000000ff191b7210 */ /* 0x000fe20007ffe1ff */
[----:B------:R-:W-:-:S02]  /*1220*/  IMAD R10, R11, UR46, RZ ;  /* 0x0000002e0b0a7c24 */ /* 0x000fc4000f8e02ff */
[----:B------:R-:W-:Y:S01]  /*1230*/  IMAD.HI.U32 R11, R26, UR6, RZ ;  /* 0x000000061a0b7c27 */ /* 0x000fe2000f8e00ff */
[----:B------:R-:W-:-:S03]  /*1240*/  SEL R25, R25, RZ, P1 ;  /* 0x000000ff19197207 */ /* 0x000fc60000800000 */
        /* <DEDUP_REMOVED lines=13> */
[----:B------:R-:W-:Y:S01]  /*1320*/  SEL R9, R9, RZ, P0 ;  /* 0x000000ff09097207 */ /* 0x000fe20000000000 */
[----:B------:R-:W-:-:S03]  /*1330*/  IMAD R31, R16, UR51, R25 ;  /* 0x00000033101f7c24 */ /* 0x000fc6000f8e0219 */
[----:B------:R-:W-:Y:S01]  /*1340*/  SEL R28, R13, R11, !P6 ;  /* 0x0000000b0d1c7207 */ /* 0x000fe20007000000 */
[----:B------:R-:W-:Y:S01]  /*1350*/  IMAD R9, R9, UR51, R8 ;  /* 0x0000003309097c24 */ /* 0x000fe2000f8e0208 */
[----:B------:R-:W-:Y:S01]  /*1360*/  SEL R15, R15, RZ, P0 ;  /* 0x000000ff0f0f7207 */ /* 0x000fe20000000000 */
[----:B------:R-:W0:Y:S01]  /*1370*/  LDC.64 R10, c[0x0][0x3e8] ;  /* 0x0000fa00ff0a7b82 */ /* 0x000e220000000a00 */
[----:B------:R-:W-:Y:S02]  /*1380*/  IADD3 R16, PT, PT, -R28, RZ, RZ ;  /* 0x000000ff1c107210 */ /* 0x000fe40007ffe1ff */
[----:B------:R-:W-:-:S03]  /*1390*/  IADD3 R8, P3, PT, R9, UR38, RZ ;  /* 0x0000002609087c10 */ /* 0x000fc6000ff7e0ff */
[----:B------:R-:W-:Y:S02]  /*13a0*/  IMAD R29, R16, UR49, R17 ;  /* 0x00000031101d7c24 */ /* 0x000fe4000f8e0211 */
[----:B------:R-:W-:Y:S01]  /*13b0*/  IMAD R15, R15, UR51, R20 ;  /* 0x000000330f0f7c24 */ /* 0x000fe2000f8e0214 */
[----:B------:R-:W-:Y:S02]  /*13c0*/  LEA.HI.X.SX32 R9, R9, UR39, 0x1, P3 ;  /* 0x0000002709097c11 */ /* 0x000fe400098f0eff */
[----:B------:R-:W-:Y:S02]  /*13d0*/  IABS R16, R29 ;  /* 0x0000001d00107213 */ /* 0x000fe40000000000 */
[C---:B------:R-:W-:Y:S01]  /*13e0*/  IADD3 R26, P3, PT, R15.reuse, UR38, RZ ;  /* 0x000000260f1a7c10 */ /* 0x040fe2000ff7e0ff */
[----:B------:R1:W4:Y:S02]  /*13f0*/  LDG.E.U8 R25, desc[UR10][R8.64] ;  /* 0x0000000a08197981 */ /* 0x000324000c1e1100 */
[----:B------:R-:W-:Y:S01]  /*1400*/  IMAD.HI.U32 R32, R16, UR5, RZ ;  /* 0x0000000510207c27 */ /* 0x000fe2000f8e00ff */
[----:B------:R-:W-:-:S02]  /*1410*/  LEA.HI.X.SX32 R27, R15, UR39, 0x1, P3 ;  /* 0x000000270f1b7c11 */ /* 0x000fc400098f0eff */
[----:B--2---:R-:W-:Y:S02]  /*1420*/  ISETP.NE.AND P3, PT, R4, RZ, PT ;  /* 0x000000ff0400720c */ /* 0x004fe40003f65270 */
[----:B------:R-:W-:Y:S01]  /*1430*/  SHF.R.S64 R4, RZ, 0x1e, R5 ;  /* 0x0000001eff047819 */ /* 0x000fe20000001005 */
[----:B------:R2:W5:Y:S01]  /*1440*/  LDG.E.U8 R15, desc[UR10][R26.64] ;  /* 0x0000000a1a0f7981 */ /* 0x000562000c1e1100 */
[----:B-1----:R-:W-:Y:S01]  /*1450*/  IMAD.MOV R9, RZ, RZ, -R32 ;  /* 0x000000ffff097224 */ /* 0x002fe200078e0a20 */
[----:B------:R-:W-:Y:S02]  /*1460*/  P2R R30, PR, RZ, 0x8 ;  /* 0x00000008ff1e7803 */ /* 0x000fe40000000000 */
[----:B------:R-:W-:Y:S01]  /*1470*/  IADD3 R4, P3, PT, R4, UR36, RZ ;  /* 0x0000002404047c10 */ /* 0x000fe2000ff7e0ff */
[----:B------:R-:W-:Y:S01]  /*1480*/  IMAD R8, R9, UR9, R16 ;  /* 0x0000000909087c24 */ /* 0x000fe2000f8e0210 */
[----:B------:R-:W-:Y:S02]  /*1490*/  SHF.R.S64 R16, RZ, 0x1e, R17 ;  /* 0x0000001eff107819 */ /* 0x000fe40000001011 */
[----:B------:R-:W-:-:S02]  /*14a0*/  LEA.HI.X.SX32 R5, R5, UR37, 0x2, P3 ;  /* 0x0000002505057c11 */ /* 0x000fc400098f16ff */
[----:B------:R-:W-:Y:S02]  /*14b0*/  IADD3 R16, P3, PT, R16, UR36, RZ ;  /* 0x0000002410107c10 */ /* 0x000fe4000ff7e0ff */
[----:B---3--:R-:W-:Y:S01]  /*14c0*/  ISETP.NE.AND P6, PT, R7, RZ, PT ;  /* 0x000000ff0700720c */ /* 0x008fe20003fc5270 */
[----:B------:R-:W3:Y:S01]  /*14d0*/  LDG.E R4, desc[UR10][R4.64] ;  /* 0x0000000a04047981 */ /* 0x000ee2000c1e1900 */
[----:B------:R-:W-:Y:S02]  /*14e0*/  LEA.HI.X.SX32 R17, R17, UR37, 0x2, P3 ;  /* 0x0000002511117c11 */ /* 0x000fe400098f16ff */
[----:B------:R-:W-:Y:S01]  /*14f0*/  ISETP.LT.U32.AND P3, PT, R8, UR9, PT ;  /* 0x0000000908007c0c */ /* 0x000fe2000bf61070 */
[----:B------:R-:W-:-:S05]  /*1500*/  VIADD R7, R14, 0xe0 ;  /* 0x000000e00e077836 */ /* 0x000fca0000000000 */
[----:B------:R-:W-:-:S07]  /*1510*/  IABS R9, R7 ;  /* 0x0000000700097213 */ /* 0x000fce0000000000 */
[----:B------:R-:W-:-:S04]  /*1520*/  @!P3 IADD3 R8, PT, PT, R8, -UR9, RZ ;  /* 0x800000090808bc10 */ /* 0x000fc8000fffe0ff */
[----:B------:R-:W-:Y:S02]  /*1530*/  ISETP.GE.U32.AND P4, PT, R8, UR9, PT ;  /* 0x0000000908007c0c */ /* 0x000fe4000bf86070 */
[----:B------:R-:W-:-:S04]  /*1540*/  LOP3.LUT R8, R29, UR50, RZ, 0x3c, !PT ;  /* 0x000000321d087c12 */ /* 0x000fc8000f8e3cff */
[----:B------:R-:W-:Y:S01]  /*1550*/  ISETP.GE.AND P5, PT, R8, RZ, PT ;  /* 0x000000ff0800720c */ /* 0x000fe20003fa6270 */
[----:B------:R-:W-:-:S05]  /*1560*/  IMAD.HI.U32 R8, R9, UR6, RZ ;  /* 0x0000000609087c27 */ /* 0x000fca000f8e00ff */
[----:B--2---:R-:W-:-:S05]  /*1570*/  IADD3 R26, PT, PT, -R8, RZ, RZ ;  /* 0x000000ff081a7210 */ /* 0x004fca0007ffe1ff */
[----:B------:R-:W-:Y:S01]  /*1580*/  IMAD R9, R26, UR8, R9 ;  /* 0x000000081a097c24 */ /* 0x000fe2000f8e0209 */
[----:B------:R-:W-:-:S04]  /*1590*/  P2R R20, PR, RZ, 0x40 ;  /* 0x00000040ff147803 */ /* 0x000fc80000000000 */
[----:B------:R-:W-:Y:S01]  /*15a0*/  ISETP.LT.U32.AND P6, PT, R9, UR8, PT ;  /* 0x0000000809007c0c */ /* 0x000fe2000bfc1070 */
[----:B------:R-:W-:-:S12]  /*15b0*/  @!P3 VIADD R32, R32, 0x1 ;  /* 0x000000012020b836 */ /* 0x000fd80000000000 */
[----:B------:R-:W-:-:S05]  /*15c0*/  @!P6 VIADD R9, R9, -UR8 ;  /* 0x800000080909ec36 */ /* 0x000fca0008000000 */
[----:B------:R-:W-:Y:S02]  /*15d0*/  ISETP.GE.U32.AND P3, PT, R9, UR8, PT ;  /* 0x0000000809007c0c */ /* 0x000fe4000bf66070 */
[----:B------:R-:W-:Y:S02]  /*15e0*/  @!P6 IADD3 R8, PT, PT, R8, 0x1, RZ ;  /* 0x000000010808e810 */ /* 0x000fe40007ffe0ff */
[----:B------:R-:W-:Y:S01]  /*15f0*/  LOP3.LUT R9, R7, UR49, RZ, 0x3c, !PT ;  /* 0x0000003107097c12 */ /* 0x000fe2000f8e3cff */
[----:B------:R-:W-:-:S08]  /*1600*/  @P4 VIADD R32, R32, 0x1 ;  /* 0x0000000120204836 */ /* 0x000fd00000000000 */
[----:B------:R-:W-:Y:S02]  /*1610*/  @P3 IADD3 R8, PT, PT, R8, 0x1, RZ ;  /* 0x0000000108083810 */ /* 0x000fe40007ffe0ff */
[----:B------:R-:W-:Y:S02]  /*1620*/  ISETP.GE.AND P3, PT, R9, RZ, PT ;  /* 0x000000ff0900720c */ /* 0x000fe40003f66270 */
[----:B------:R-:W-:Y:S02]  /*1630*/  MOV R26, R8 ;  /* 0x00000008001a7202 */ /* 0x000fe40000000f00 */
[----:B------:R-:W-:Y:S02]  /*1640*/  @!P5 IADD3 R32, PT, PT, -R32, RZ, RZ ;  /* 0x000000ff2020d210 */ /* 0x000fe40007ffe1ff */
[----:B------:R-:W-:Y:S02]  /*1650*/  ISETP.NE.AND P5, PT, RZ, UR50, PT ;  /* 0x00000032ff007c0c */ /* 0x000fe4000bfa5270 */
[----:B------:R-:W-:-:S02]  /*1660*/  ISETP.NE.AND P6, PT, RZ, UR49, PT ;  /* 0x00000031ff007c0c */ /* 0x000fc4000bfc5270 */
[----:B------:R-:W-:-:S03]  /*1670*/  SEL R32, R12, R32, !P5 ;  /* 0x000000200c207207 */ /* 0x000fc60006800000 */
[----:B------:R-:W-:Y:S01]  /*1680*/  @!P3 IMAD.MOV R26, RZ, RZ, -R26 ;  /* 0x000000ffff1ab224 */ /* 0x000fe200078e0a1a */
[C---:B------:R-:W-:Y:S02]  /*1690*/  IADD3 R8, P3, PT, R31.reuse, UR38, RZ ;  /* 0x000000261f087c10 */ /* 0x040fe4000ff7e0ff */
[----:B------:R-:W-:Y:S02]  /*16a0*/  SEL R28, R28, RZ, P2 ;  /* 0x000000ff1c1c7207 */ /* 0x000fe40001000000 */
[----:B------:R-:W-:Y:S02]  /*16b0*/  LEA.HI.X.SX32 R9, R31, UR39, 0x1, P3 ;  /* 0x000000271f097c11 */ /* 0x000fe400098f0eff */
[----:B------:R-:W-:Y:S01]  /*16c0*/  SEL R31, R13, R26, !P6 ;  /* 0x0000001a0d1f7207 */ /* 0x000fe20007000000 */
[----:B------:R-:W-:Y:S01]  /*16d0*/  IMAD.MOV R34, RZ, RZ, -R32 ;  /* 0x000000ffff227224 */ /* 0x000fe200078e0a20 */
[----:B0-----:R-:W-:Y:S01]  /*16e0*/  R2UR UR4, R11 ;  /* 0x000000000b0472ca */ /* 0x001fe200000e0000 */
[----:B------:R-:W-:Y:S01]  /*16f0*/  IMAD R11, R28, UR46, RZ ;  /* 0x0000002e1c0b7c24 */ /* 0x000fe2000f8e02ff */
[----:B------:R-:W-:Y:S01]  /*1700*/  SEL R32, R32, RZ, P1 ;  /* 0x000000ff20207207 */ /* 0x000fe20000800000 */
[----:B------:R0:W2:Y:S01]  /*1710*/  LDG.E.U8 R27, desc[UR10][R8.64] ;  /* 0x0000000a081b7981 */ /* 0x0000a2000c1e1100 */
[----:B------:R-:W-:-:S03]  /*1720*/  IADD3 R26, PT, PT, -R31, RZ, RZ ;  /* 0x000000ff1f1a7210 */ /* 0x000fc60007ffe1ff */
[----:B------:R-:W-:Y:S02]  /*1730*/  IMAD R32, R32, UR47, R11 ;  /* 0x0000002f20207c24 */ /* 0x000fe4000f8e020b */
        /* <DEDUP_REMOVED lines=13> */
[----:B------:R-:W-:-:S04]  /*1810*/  IADD3 R8, P4, PT, R8, UR36, RZ ;  /* 0x0000002408087c10 */ /* 0x000fc8000ff9e0ff */
[----:B------:R-:W-:Y:S01]  /*1820*/  LEA.HI.X.SX32 R9, R7, UR37, 0x2, P4 ;  /* 0x0000002507097c11 */ /* 0x000fe2000a0f16ff */
[----:B------:R-:W-:Y:S02]  /*1830*/  IMAD.MOV.U32 R7, RZ, RZ, R5 ;  /* 0x000000ffff077224 */ /* 0x000fe400078e0005 */
[----:B------:R-:W-:Y:S01]  /*1840*/  IMAD R29, R34, UR50, R29 ;  /* 0x00000032221d7c24 */ /* 0x000fe2000f8e021d */
[----:B------:R-:W-:Y:S01]  /*1850*/  SEL R26, R31, RZ, P2 ;  /* 0x000000ff1f1a7207 */ /* 0x000fe20001000000 */
[----:B------:R0:W3:Y:S01]  /*1860*/  LDG.E R5, desc[UR10][R16.64] ;  /* 0x0000000a10057981 */ /* 0x0000e2000c1e1900 */
[----:B------:R-:W-:Y:S02]  /*1870*/  @!P3 IADD3 R7, PT, PT, -R7, RZ, RZ ;  /* 0x000000ff0707b210 */ /* 0x000fe40007ffe1ff */
[----:B------:R-:W-:Y:S02]  /*1880*/  SEL R29, R29, RZ, P0 ;  /* 0x000000ff1d1d7207 */ /* 0x000fe40000000000 */
[----:B------:R-:W-:-:S03]  /*1890*/  SEL R7, R12, R7, !P5 ;  /* 0x000000070c077207 */ /* 0x000fc60006800000 */
[----:B------:R-:W-:Y:S02]  /*18a0*/  IMAD R29, R29, UR51, R32 ;  /* 0x000000331d1d7c24 */ /* 0x000fe4000f8e0220 */
[----:B------:R-:W-:Y:S01]  /*18b0*/  IMAD.MOV R32, RZ, RZ, -R7 ;  /* 0x000000ffff207224 */ /* 0x000fe200078e0a07 */
[----:B------:R-:W-:-:S03]  /*18c0*/  SEL R31, R7, RZ, P1 ;  /* 0x000000ff071f7207 */ /* 0x000fc60000800000 */
[----:B------:R-:W-:Y:S01]  /*18d0*/  IMAD R7, R32, UR50, R11 ;  /* 0x0000003220077c24 */ /* 0x000fe2000f8e020b */
[----:B------:R-:W-:Y:S02]  /*18e0*/  IADD3 R11, PT, PT, R14, 0x100, RZ ;  /* 0x000001000e0b7810 */ /* 0x000fe40007ffe0ff */
[C---:B------:R-:W-:Y:S02]  /*18f0*/  IADD3 R28, P3, PT, R29.reuse, UR38, RZ ;  /* 0x000000261d1c7c10 */ /* 0x040fe4000ff7e0ff */
[----:B0-----:R-:W-:Y:S02]  /*1900*/  IABS R17, R11 ;  /* 0x0000000b00117213 */ /* 0x001fe40000000000 */
[----:B------:R-:W-:-:S03]  /*1910*/  LEA.HI.X.SX32 R29, R29, UR39, 0x1, P3 ;  /* 0x000000271d1d7c11 */ /* 0x000fc600098f0eff */
[----:B------:R-:W-:-:S03]  /*1920*/  IMAD.HI.U32 R16, R17, UR6, RZ ;  /* 0x0000000611107c27 */ /* 0x000fc6000f8e00ff */
[----:B------:R0:W3:Y:S02]  /*1930*/  LDG.E.U8 R29, desc[UR10][R28.64] ;  /* 0x0000000a1c1d7981 */ /* 0x0000e4000c1e1100 */
        /* <DEDUP_REMOVED lines=10> */
[----:B------:R-:W-:Y:S01]  /*19e0*/  IMAD R26, R26, UR46, RZ ;  /* 0x0000002e1a1a7c24 */ /* 0x000fe2000f8e02ff */
[----:B------:R-:W-:-:S03]  /*19f0*/  SEL R7, R7, RZ, P0 ;  /* 0x000000ff07077207 */ /* 0x000fc60000000000 */
[----:B------:R-:W-:-:S04]  /*1a00*/  IMAD R26, R31, UR47, R26 ;  /* 0x0000002f1f1a7c24 */ /* 0x000fc8000f8e021a */
[----:B------:R-:W-:-:S04]  /*1a10*/  @!P3 IADD3 R28, PT, PT, -R28, RZ, RZ ;  /* 0x000000ff1c1cb210 */ /* 0x000fc80007ffe1ff */
[----:B------:R-:W-:Y:S01]  /*1a20*/  SEL R32, R13, R28, !P6 ;  /* 0x0000001c0d207207 */ /* 0x000fe20007000000 */
[----:B------:R-:W-:-:S04]  /*1a30*/  IMAD R7, R7, UR51, R26 ;  /* 0x0000003307077c24 */ /* 0x000fc8000f8e021a */
        /* <DEDUP_REMOVED lines=8> */
[----:B------:R0:W3:Y:S02]  /*1ac0*/  LDG.E R7, desc[UR10][R8.64] ;  /* 0x0000000a08077981 */ /* 0x0000e4000c1e1900 */
        /* <DEDUP_REMOVED lines=18> */
[----:B------:R-:W-:-:S05]  /*1bf0*/  IABS R9, R14 ;  /* 0x0000000e00097213 */ /* 0x000fca0000000000 */
[----:B------:R-:W-:Y:S01]  /*1c00*/  IMAD.HI.U32 R8, R9, UR6, RZ ;  /* 0x0000000609087c27 */ /* 0x000fe2000f8e00ff */
[----:B-1----:R-:W-:-:S04]  /*1c10*/  SHF.R.S64 R16, RZ, 0x1e, R11 ;  /* 0x0000001eff107819 */ /* 0x002fc8000000100b */
        /* <DEDUP_REMOVED lines=18> */
[----:B------:R-:W-:-:S04]  /*1d40*/  IMAD.HI.U32 R28, R31, UR5, RZ ;  /* 0x000000051f1c7c27 */ /* 0x000fc8000f8e00ff */
[----:B0-----:R-:W-:Y:S01]  /*1d50*/  IMAD.MOV R16, RZ, RZ, -R28 ;  /* 0x000000ffff107224 */ /* 0x001fe200078e0a1c */
        /* <DEDUP_REMOVED lines=21> */
[----:B------:R-:W-:-:S05]  /*1eb0*/  SEL R8, R8, RZ, P0 ;  /* 0x000000ff08087207 */ /* 0x000fca0000000000 */
[----:B------:R-:W-:Y:S02]  /*1ec0*/  IMAD R8, R8, UR51, R9 ;  /* 0x0000003308087c24 */ /* 0x000fe4000f8e0209 */
[----:B------:R-:W-:-:S05]  /*1ed0*/  IMAD.HI.U32 R9, R16, UR6, RZ ;  /* 0x0000000610097c27 */ /* 0x000fca000f8e00ff */
[----:B------:R-:W-:Y:S02]  /*1ee0*/  IADD3 R17, PT, PT, -R9, RZ, RZ ;  /* 0x000000ff09117210 */ /* 0x000fe40007ffe1ff */
[----:B----4-:R-:W-:-:S03]  /*1ef0*/  ISETP.NE.AND P3, PT, R25, RZ, PT ;  /* 0x000000ff1900720c */ /* 0x010fc60003f65270 */
        /* <DEDUP_REMOVED lines=32> */
[----:B------:R-:W-:Y:S01]  /*2100*/  IMAD R9, R9, UR47, R28 ;  /* 0x0000002f09097c24 */ /* 0x000fe2000f8e021c */
[----:B-----5:R-:W-:Y:S02]  /*2110*/  ISETP.NE.AND P5, PT, R15, RZ, PT ;  /* 0x000000ff0f00720c */ /* 0x020fe40003fa5270 */
        /* <DEDUP_REMOVED lines=33> */
[C---:B------:R-:W-:Y:S02]  /*2330*/  IADD3 R15, PT, PT, -R9.reuse, RZ, RZ ;  /* 0x000000ff090f7210 */ /* 0x040fe40007ffe1ff */
[----:B------:R-:W-:Y:S01]  /*2340*/  SEL R9, R9, RZ, P1 ;  /* 0x000000ff09097207 */ /* 0x000fe20000800000 */
[----:B------:R-:W-:Y:S02]  /*2350*/  IMAD R16, R16, UR46, RZ ;  /* 0x0000002e10107c24 */ /* 0x000fe4000f8e02ff */
[----:B------:R-:W-:Y:S02]  /*2360*/  IMAD R15, R15, UR50, R36 ;  /* 0x000000320f0f7c24 */ /* 0x000fe4000f8e0224 */
[----:B------:R-:W-:-:S03]  /*2370*/  IMAD R16, R9, UR47, R16 ;  /* 0x0000002f09107c24 */ /* 0x000fc6000f8e0210 */
[----:B------:R-:W-:-:S05]  /*2380*/  SEL R15, R15, RZ, P0 ;  /* 0x000000ff0f0f7207 */ /* 0x000fca0000000000 */
[----:B------:R-:W-:Y:S01]  /*2390*/  IMAD R25, R15, UR51, R16 ;  /* 0x000000330f197c24 */ /* 0x000fe2000f8e0210 */
[----:B------:R-:W-:-:S04]  /*23a0*/  IADD3 R16, P3, PT, R8, UR38, RZ ;  /* 0x0000002608107c10 */ /* 0x000fc8000ff7e0ff */
[----:B------:R-:W-:Y:S02]  /*23b0*/  LEA.HI.X.SX32 R17, R8, UR39, 0x1, P3 ;  /* 0x0000002708117c11 */ /* 0x000fe400098f0eff */
[----:B--2---:R-:W-:-:S03]  /*23c0*/  ISETP.NE.AND P4, PT, R27, RZ, PT ;  /* 0x000000ff1b00720c */ /* 0x004fc60003f85270 */
[----:B------:R0:W2:Y:S01]  /*23d0*/  LDG.E.U8 R27, desc[UR10][R16.64] ;  /* 0x0000000a101b7981 */ /* 0x0000a2000c1e1100 */
[----:B------:R-:W-:Y:S01]  /*23e0*/  VIADD R36, R14, 0x160 ;  /* 0x000001600e247836 */ /* 0x000fe20000000000 */
[----:B------:R-:W-:-:S04]  /*23f0*/  SHF.R.S64 R8, RZ, 0x1e, R14 ;  /* 0x0000001eff087819 */ /* 0x000fc8000000100e */
[----:B------:R-:W-:Y:S02]  /*2400*/  IADD3 R8, P6, PT, R8, UR36, RZ ;  /* 0x0000002408087c10 */ /* 0x000fe4000ffde0ff */
[----:B------:R-:W-:Y:S02]  /*2410*/  IABS R15, R36 ;  /* 0x00000024000f7213 */ /* 0x000fe40000000000 */
[----:B------:R-:W-:-:S03]  /*2420*/  LEA.HI.X.SX32 R9, R14, UR37, 0x2, P6 ;  /* 0x000000250e097c11 */ /* 0x000fc6000b0f16ff */
[----:B------:R-:W-:Y:S01]  /*2430*/  IMAD.HI.U32 R14, R15, UR6, RZ ;  /* 0x000000060f0e7c27 */ /* 0x000fe2000f8e00ff */
[----:B------:R-:W-:-:S04]  /*2440*/  IABS R38, UR49 ;  /* 0x0000003100267c13 */ /* 0x000fc80008000000 */
[----:B0-----:R-:W-:-:S05]  /*2450*/  IADD3 R16, PT, PT, -R14, RZ, RZ ;  /* 0x000000ff0e107210 */ /* 0x001fca0007ffe1ff */
[----:B------:R-:W-:-:S05]  /*2460*/  IMAD R15, R38, R16, R15 ;  /* 0x00000010260f7224 */ /* 0x000fca00078e020f */
[----:B------:R-:W-:-:S13]  /*2470*/  ISETP.GT.U32.AND P6, PT, R38, R15, PT ;  /* 0x0000000f2600720c */ /* 0x000fda0003fc4070 */
[----:B------:R-:W-:Y:S01]  /*2480*/  @!P6 IMAD.IADD R15, R15, 0x1, -R38 ;  /* 0x000000010f0fe824 */ /* 0x000fe200078e0a26 */
[----:B------:R-:W-:-:S04]  /*2490*/  @!P6 IADD3 R14, PT, PT, R14, 0x1, RZ ;  /* 0x000000010e0ee810 */ /* 0x000fc80007ffe0ff */
[----:B------:R-:W-:Y:S02]  /*24a0*/  ISETP.GE.U32.AND P6, PT, R15, R38, PT ;  /* 0x000000260f00720c */ /* 0x000fe40003fc6070 */
[----:B---3--:R-:W-:Y:S02]  /*24b0*/  ISETP.NE.AND P3, PT, R29, RZ, PT ;  /* 0x000000ff1d00720c */ /* 0x008fe40003f65270 */
[----:B------:R0:W3:Y:S02]  /*24c0*/  LDG.E R29, desc[UR10][R8.64] ;  /* 0x0000000a081d7981 */ /* 0x0000e4000c1e1900 */
[----:B0-----:R-:W-:-:S07]  /*24d0*/  LOP3.LUT R8, R36, UR49, RZ, 0x3c, !PT ;  /* 0x0000003124087c12 */ /* 0x001fce000f8e3cff */
        /* <DEDUP_REMOVED lines=21> */
[----:B------:R-:W-:Y:S01]  /*2630*/  IMAD.MOV R9, RZ, RZ, -R8 ;  /* 0x000000ffff097224 */ /* 0x000fe200078e0a08 */
[----:B------:R-:W-:Y:S01]  /*2640*/  SEL R8, R8, RZ, P1 ;  /* 0x000000ff08087207 */ /* 0x000fe20000800000 */
[----:B------:R-:W-:Y:S02]  /*2650*/  IMAD R13, R12, UR46, RZ ;  /* 0x0000002e0c0d7c24 */ /* 0x000fe4000f8e02ff */
[----:B------:R-:W-:Y:S02]  /*2660*/  IMAD R9, R9, UR50, R16 ;  /* 0x0000003209097c24 */ /* 0x000fe4000f8e0210 */
[----:B------:R-:W-:Y:S01]  /*2670*/  IMAD R13, R8, UR47, R13 ;  /* 0x0000002f080d7c24 */ /* 0x000fe2000f8e020d */
[----:B------:R-:W-:Y:S02]  /*2680*/  SHF.R.S64 R8, RZ, 0x1e, R35 ;  /* 0x0000001eff087819 */ /* 0x000fe40000001023 */
[----:B------:R-:W-:Y:S02]  /*2690*/  SEL R12, R9, RZ, P0 ;  /* 0x000000ff090c7207 */ /* 0x000fe40000000000 */
[----:B------:R-:W-:-:S02]  /*26a0*/  SHF.R.S64 R14, RZ, 0x1e, R34 ;  /* 0x0000001eff0e7819 */ /* 0x000fc40000001022 */
[----:B------:R-:W-:Y:S02]  /*26b0*/  R2UR UR6, R18 ;  /* 0x00000000120672ca */ /* 0x000fe400000e0000 */
[----:B------:R-:W-:Y:S02]  /*26c0*/  R2UR UR7, R19 ;  /* 0x00000000130772ca */ /* 0x000fe400000e0000 */
[----:B------:R-:W-:Y:S02]  /*26d0*/  IADD3 R8, P0, PT, R8, UR36, RZ ;  /* 0x0000002408087c10 */ /* 0x000fe4000ff1e0ff */
[----:B------:R-:W-:Y:S01]  /*26e0*/  ISETP.NE.AND P5, PT, R30, RZ, PT ;  /* 0x000000ff1e00720c */ /* 0x000fe20003fa5270 */
[----:B------:R-:W-:Y:S01]  /*26f0*/  IMAD R30, R12, UR51, R13 ;  /* 0x000000330c1e7c24 */ /* 0x000fe2000f8e020d */
[----:B------:R-:W-:Y:S02]  /*2700*/  IADD3 R14, P2, PT, R14, UR36, RZ ;  /* 0x000000240e0e7c10 */ /* 0x000fe4000ff5e0ff */
[----:B------:R-:W-:-:S02]  /*2710*/  LEA.HI.X.SX32 R9, R35, UR37, 0x2, P0 ;  /* 0x0000002523097c11 */ /* 0x000fc400080f16ff */
[----:B------:R-:W-:Y:S02]  /*2720*/  IADD3 R16, P0, PT, R28, UR38, RZ ;  /* 0x000000261c107c10 */ /* 0x000fe4000ff1e0ff */
[----:B------:R-:W-:Y:S02]  /*2730*/  SHF.R.S64 R12, RZ, 0x1e, R36 ;  /* 0x0000001eff0c7819 */ /* 0x000fe40000001024 */
[----:B------:R-:W-:Y:S01]  /*2740*/  LEA.HI.X.SX32 R15, R34, UR37, 0x2, P2 ;  /* 0x00000025220f7c11 */ /* 0x000fe200090f16ff */
[----:B------:R-:W4:Y:S01]  /*2750*/  LDG.E R9, desc[UR6][R8.64] ;  /* 0x0000000608097981 */ /* 0x000f22000c1e1900 */
[----:B------:R-:W-:Y:S02]  /*2760*/  LEA.HI.X.SX32 R17, R28, UR39, 0x1, P0 ;  /* 0x000000271c117c11 */ /* 0x000fe400080f0eff */
[----:B------:R-:W-:Y:S02]  /*2770*/  IADD3 R12, P0, PT, R12, UR36, RZ ;  /* 0x000000240c0c7c10 */ /* 0x000fe4000ff1e0ff */
[----:B------:R-:W-:-:S02]  /*2780*/  ISETP.NE.AND P1, PT, R33, RZ, PT ;  /* 0x000000ff2100720c */ /* 0x000fc40003f25270 */
[----:B------:R0:W5:Y:S01]  /*2790*/  LDG.E R33, desc[UR6][R14.64] ;  /* 0x000000060e217981 */ /* 0x000162000c1e1900 */
[----:B------:R-:W-:Y:S02]  /*27a0*/  LEA.HI.X.SX32 R13, R36, UR37, 0x2, P0 ;  /* 0x00000025240d7c11 */ /* 0x000fe400080f16ff */
[----:B------:R-:W-:Y:S01]  /*27b0*/  ISETP.NE.AND P0, PT, R26, RZ, PT ;  /* 0x000000ff1a00720c */ /* 0x000fe20003f05270 */
[----:B------:R-:W5:Y:S01]  /*27c0*/  LDG.E.U8 R17, desc[UR6][R16.64] ;  /* 0x0000000610117981 */ /* 0x000f62000c1e1100 */
[----:B------:R-:W-:Y:S02]  /*27d0*/  IADD3 R26, P6, PT, R30, UR38, RZ ;  /* 0x000000261e1a7c10 */ /* 0x000fe4000ffde0ff */
[----:B------:R-:W-:Y:S01]  /*27e0*/  R2UR UR8, R18 ;  /* 0x00000000120872ca */ /* 0x000fe200000e0000 */
[----:B------:R-:W5:Y:S01]  /*27f0*/  LDG.E R12, desc[UR10][R12.64] ;  /* 0x0000000a0c0c7981 */ /* 0x000f62000c1e1900 */
[----:B0-----:R-:W-:Y:S02]  /*2800*/  IADD3 R14, P2, PT, R25, UR38, RZ ;  /* 0x00000026190e7c10 */ /* 0x001fe4000ff5e0ff */
[----:B------:R-:W-:-:S02]  /*2810*/  R2UR UR9, R19 ;  /* 0x00000000130972ca */ /* 0x000fc400000e0000 */
[----:B------:R-:W-:-:S11]  /*2820*/  LEA.HI.X.SX32 R15, R25, UR39, 0x1, P2 ;  /* 0x00000027190f7c11 */ /* 0x000fd600090f0eff */
[----:B------:R0:W5:Y:S01]  /*2830*/  LDG.E.U8 R14, desc[UR8][R14.64] ;  /* 0x000000080e0e7981 */ /* 0x000162000c1e1100 */
[----:B--2---:R-:W-:Y:S02]  /*2840*/  ISETP.NE.AND P2, PT, R27, RZ, PT ;  /* 0x000000ff1b00720c */ /* 0x004fe40003f45270 */
[----:B------:R-:W-:-:S05]  /*2850*/  LEA.HI.X.SX32 R27, R30, UR39, 0x1, P6 ;  /* 0x000000271e1b7c11 */ /* 0x000fca000b0f0eff */
[----:B------:R-:W2:Y:S01]  /*2860*/  LDG.E.U8 R26, desc[UR10][R26.64] ;  /* 0x0000000a1a1a7981 */ /* 0x000ea2000c1e1100 */
[----:B------:R-:W-:Y:S01]  /*2870*/  FMUL R25, R6, UR4 ;  /* 0x0000000406197c20 */ /* 0x000fe20008400000 */
[----:B------:R-:W-:-:S04]  /*2880*/  FMUL R3, R3, UR4 ;  /* 0x0000000403037c20 */ /* 0x000fc80008400000 */
[-C--:B------:R-:W-:Y:S01]  /*2890*/  FSEL R6, R25, R10.reuse, P5 ;  /* 0x0000000a19067208 */ /* 0x080fe20002800000 */
[----:B------:R-:W-:Y:S01]  /*28a0*/  FMUL R25, R0, UR4 ;  /* 0x0000000400197c20 */ /* 0x000fe20008400000 */
[----:B------:R-:W-:Y:S02]  /*28b0*/  ISETP.NE.AND P6, PT, R32, RZ, PT ;  /* 0x000000ff2000720c */ /* 0x000fe40003fc5270 */
[----:B------:R-:W-:Y:S02]  /*28c0*/  ISETP.NE.AND P5, PT, R31, RZ, PT ;  /* 0x000000ff1f00720c */ /* 0x000fe40003fa5270 */
[----:B------:R-:W-:Y:S01]  /*28d0*/  FSEL R34, R25, R10, P6 ;  /* 0x0000000a19227208 */ /* 0x000fe20003000000 */
[----:B0-----:R-:W-:Y:S01]  /*28e0*/  FMUL R15, R4, UR4 ;  /* 0x00000004040f7c20 */ /* 0x001fe20008400000 */
[----:B------:R-:W-:Y:S01]  /*28f0*/  FMUL R5, R5, UR4 ;  /* 0x0000000405057c20 */ /* 0x000fe20008400000 */
[----:B------:R-:W-:-:S03]  /*2900*/  FMUL R7, R7, UR4 ;  /* 0x0000000407077c20 */ /* 0x000fc60008400000 */
[----:B------:R-:W-:Y:S01]  /*2910*/  FSEL R32, R15, R10, P4 ;  /* 0x0000000a0f207208 */ /* 0x000fe20002000000 */
[----:B---3--:R-:W-:-:S05]  /*2920*/  FMUL R29, R29, UR4 ;  /* 0x000000041d1d7c20 */ /* 0x008fca0008400000 */
[-C--:B------:R-:W-:Y:S02]  /*2930*/  FSEL R16, R29, R10.reuse, P2 ;  /* 0x0000000a1d107208 */ /* 0x080fe40001000000 */
[----:B------:R-:W-:Y:S02]  /*2940*/  ISETP.NE.AND P2, PT, R20, RZ, PT ;  /* 0x000000ff1400720c */ /* 0x000fe40003f45270 */
[----:B------:R-:W-:Y:S02]  /*2950*/  FMNMX R29, R16, -INF , !PT ;  /* 0xff800000101d7809 */ /* 0x000fe40007800000 */
[----:B------:R-:W-:Y:S02]  /*2960*/  FSEL R36, R3, R10, P2 ;  /* 0x0000000a03247208 */ /* 0x000fe40001000000 */
[----:B------:R-:W-:Y:S01]  /*2970*/  FMNMX R29, R29, R6, !PT ;  /* 0x000000061d1d7209 */ /* 0x000fe20007800000 */
[----:B------:R-:W-:-:S03]  /*2980*/  FMUL R3, R2, UR4 ;  /* 0x0000000402037c20 */ /* 0x000fc60008400000 */
[----:B------:R-:W-:Y:S02]  /*2990*/  FMNMX R29, R29, R36, !PT ;  /* 0x000000241d1d7209 */ /* 0x000fe40007800000 */
[----:B------:R-:W-:Y:S02]  /*29a0*/  FSEL R4, R3, R10, P5 ;  /* 0x0000000a03047208 */ /* 0x000fe40002800000 */
[----:B------:R-:W-:-:S04]  /*29b0*/  FMNMX R29, R29, R34, !PT ;  /* 0x000000221d1d7209 */ /* 0x000fc80007800000 */
[----:B------:R-:W-:Y:S02]  /*29c0*/  FMNMX R29, R29, R4, !PT ;  /* 0x000000041d1d7209 */ /* 0x000fe40007800000 */
[----:B------:R-:W-:Y:S02]  /*29d0*/  FSEL R30, R5, R10, P3 ;  /* 0x0000000a051e7208 */ /* 0x000fe40001800000 */
[----:B------:R-:W-:Y:S01]  /*29e0*/  FMNMX R29, R29, R32, !PT ;  /* 0x000000201d1d7209 */ /* 0x000fe20007800000 */
[----:B------:R-:W-:Y:S01]  /*29f0*/  FMUL R11, R11, UR4 ;  /* 0x000000040b0b7c20 */ /* 0x000fe20008400000 */
[----:B------:R-:W-:Y:S02]  /*2a00*/  FSEL R8, R7, R10, P1 ;  /* 0x0000000a07087208 */ /* 0x000fe40000800000 */
[----:B------:R-:W-:Y:S02]  /*2a10*/  FMNMX R29, R29, R30, !PT ;  /* 0x0000001e1d1d7209 */ /* 0x000fe40007800000 */
[----:B------:R-:W-:-:S02]  /*2a20*/  FSEL R28, R11, R10, P0 ;  /* 0x0000000a0b1c7208 */ /* 0x000fc40000000000 */
[----:B------:R-:W-:-:S04]  /*2a30*/  FMNMX R29, R29, R8, !PT ;  /* 0x000000081d1d7209 */ /* 0x000fc80007800000 */
[----:B------:R-:W-:Y:S01]  /*2a40*/  FMNMX R29, R29, R28, !PT ;  /* 0x0000001c1d1d7209 */ /* 0x000fe20007800000 */
[----:B----4-:R-:W-:Y:S01]  /*2a50*/  FMUL R9, R9, UR4 ;  /* 0x0000000409097c20 */ /* 0x010fe20008400000 */
[----:B-----5:R-:W-:Y:S01]  /*2a60*/  FMUL R33, R33, UR4 ;  /* 0x0000000421217c20 */ /* 0x020fe20008400000 */
[----:B------:R-:W-:Y:S02]  /*2a70*/  ISETP.NE.AND P2, PT, R17, RZ, PT ;  /* 0x000000ff1100720c */ /* 0x000fe40003f45270 */
[----:B------:R-:W-:-:S04]  /*2a80*/  ISETP.NE.AND P0, PT, R14, RZ, PT ;  /* 0x000000ff0e00720c */ /* 0x000fc80003f05270 */
[-C--:B------:R-:W-:Y:S02]  /*2a90*/  FSEL R20, R9, R10.reuse, P0 ;  /* 0x0000000a09147208 */ /* 0x080fe40000000000 */
[----:B--2---:R-:W-:Y:S02]  /*2aa0*/  ISETP.NE.AND P1, PT, R26, RZ, PT ;  /* 0x000000ff1a00720c */ /* 0x004fe40003f25270 */
[----:B------:R-:W-:-:S04]  /*2ab0*/  FSEL R26, R33, R10, P2 ;  /* 0x0000000a211a7208 */ /* 0x000fc80001000000 */
[----:B------:R-:W-:-:S04]  /*2ac0*/  FMNMX R29, R29, R26, !PT ;  /* 0x0000001a1d1d7209 */ /* 0x000fc80007800000 */
[----:B------:R-:W-:-:S03]  /*2ad0*/  FMNMX R13, R29, R20, !PT ;  /* 0x000000141d0d7209 */ /* 0x000fc60007800000 */
[----:B------:R-:W-:Y:S01]  /*2ae0*/  @P1 FMUL R10, R12, UR4 ;  /* 0x000000040c0a1c20 */ /* 0x000fe20008400000 */
        /* <DEDUP_REMOVED lines=25> */
[----:B------:R-:W-:Y:S01]  /*2c80*/  FFMA.SAT R6, R36, R7, 0.5 ;  /* 0x3f00000024067423 */ /* 0x000fe20000002007 */
        /* <DEDUP_REMOVED lines=8> */
[----:B------:R-:W-:Y:S01]  /*2d10*/  FFMA.RM R6, R6, R9, 12582913 ;  /* 0x4b40000106067423 */ /* 0x000fe20000004009 */
[----:B------:R-:W-:Y:S01]  /*2d20*/  FFMA R16, R16, 1.925963033500011079e-08, R3 ;  /* 0x32a5706010107823 */ /* 0x000fe20000000003 */
[----:B------:R-:W-:Y:S01]  /*2d30*/  FADD R3, R2, -12583039 ;  /* 0xcb40007f02037421 */ /* 0x000fe20000000000 */
[----:B------:R-:W-:Y:S01]  /*2d40*/  FFMA.SAT R14, R34, R7, 0.5 ;  /* 0x3f000000220e7423 */ /* 0x000fe20000002007 */
[----:B------:R-:W-:-:S02]  /*2d50*/  SHF.L.U32 R0, R0, 0x17, RZ ;  /* 0x0000001700007819 */ /* 0x000fc400000006ff */
[----:B------:R-:W-:Y:S01]  /*2d60*/  FFMA R5, R12, 1.4426950216293334961, -R3 ;  /* 0x3fb8aa3b0c057823 */ /* 0x000fe20000000803 */
[----:B------:R-:W-:-:S03]  /*2d70*/  FFMA.RM R3, R14, R9, 12582913 ;  /* 0x4b4000010e037423 */ /* 0x000fc60000004009 */
[----:B------:R-:W-:Y:S01]  /*2d80*/  FFMA R13, R12, 1.925963033500011079e-08, R5 ;  /* 0x32a570600c0d7823 */ /* 0x000fe20000000005 */
[----:B------:R-:W-:Y:S01]  /*2d90*/  FADD R5, R6, -12583039 ;  /* 0xcb40007f06057421 */ /* 0x000fe20000000000 */
[C---:B------:R-:W-:Y:S01]  /*2da0*/  FADD R11, R3.reuse, -12583039 ;  /* 0xcb40007f030b7421 */ /* 0x040fe20000000000 */
[----:B------:R-:W-:Y:S01]  /*2db0*/  FFMA.SAT R12, R4, R7, 0.5 ;  /* 0x3f000000040c7423 */ /* 0x000fe20000002007 */
[----:B------:R-:W-:Y:S02]  /*2dc0*/  IMAD.SHL.U32 R3, R3, 0x800000, RZ ;  /* 0x0080000003037824 */ /* 0x000fe400078e00ff */
[----:B------:R-:W-:Y:S01]  /*2dd0*/  FFMA R5, R36, 1.4426950216293334961, -R5 ;  /* 0x3fb8aa3b24057823 */ /* 0x000fe20000000805 */
[----:B------:R-:W-:Y:S01]  /*2de0*/  FFMA R11, R34, 1.4426950216293334961, -R11 ;  /* 0x3fb8aa3b220b7823 */ /* 0x000fe2000000080b */
[----:B------:R-:W-:Y:S02]  /*2df0*/  MUFU.EX2 R13, R13 ;  /* 0x0000000d000d7308 */ /* 0x000fe40000000800 */
[----:B------:R-:W-:Y:S01]  /*2e00*/  FFMA R36, R36, 1.925963033500011079e-08, R5 ;  /* 0x32a5706024247823 */ /* 0x000fe20000000005 */
[----:B------:R-:W-:Y:S01]  /*2e10*/  FFMA R34, R34, 1.925963033500011079e-08, R11 ;  /* 0x32a5706022227823 */ /* 0x000fe2000000000b */
[----:B------:R-:W-:Y:S01]  /*2e20*/  FFMA.RM R11, R12, R9, 12582913 ;  /* 0x4b4000010c0b7423 */ /* 0x000fe20000004009 */
[----:B------:R-:W-:-:S03]  /*2e30*/  FFMA.SAT R12, R32, R7, 0.5 ;  /* 0x3f000000200c7423 */ /* 0x000fc60000002007 */
[----:B------:R0:W1:Y:S01]  /*2e40*/  MUFU.EX2 R5, R16 ;  /* 0x0000001000057308 */ /* 0x0000620000000800 */
[----:B------:R-:W-:Y:S01]  /*2e50*/  FADD R15, R11, -12583039 ;  /* 0xcb40007f0b0f7421 */ /* 0x000fe20000000000 */
[----:B------:R-:W-:-:S03]  /*2e60*/  FFMA.RM R12, R12, R9, 12582913 ;  /* 0x4b4000010c0c7423 */ /* 0x000fc60000004009 */
[----:B------:R-:W-:-:S03]  /*2e70*/  FFMA R15, R4, 1.4426950216293334961, -R15 ;  /* 0x3fb8aa3b040f7823 */ /* 0x000fc6000000080f */
[----:B------:R-:W2:Y:S01]  /*2e80*/  MUFU.EX2 R17, R36 ;  /* 0x0000002400117308 */ /* 0x000ea20000000800 */
[----:B------:R-:W-:Y:S01]  /*2e90*/  FFMA R14, R4, 1.925963033500011079e-08, R15 ;  /* 0x32a57060040e7823 */ /* 0x000fe2000000000f */
[----:B------:R-:W-:Y:S01]  /*2ea0*/  FADD R15, R12, -12583039 ;  /* 0xcb40007f0c0f7421 */ /* 0x000fe20000000000 */
[-C--:B------:R-:W-:Y:S01]  /*2eb0*/  FFMA.SAT R4, R8, R7.reuse, 0.5 ;  /* 0x3f00000008047423 */ /* 0x080fe20000002007 */
[----:B0-----:R-:W-:Y:S02]  /*2ec0*/  FFMA.SAT R16, R20, R7, 0.5 ;  /* 0x3f00000014107423 */ /* 0x001fe40000002007 */
[----:B------:R-:W-:Y:S02]  /*2ed0*/  FFMA R15, R32, 1.4426950216293334961, -R15 ;  /* 0x3fb8aa3b200f7823 */ /* 0x000fe4000000080f */
[----:B------:R0:W3:Y:S01]  /*2ee0*/  MUFU.EX2 R25, R14 ;  /* 0x0000000e00197308 */ /* 0x0000e20000000800 */
[----:B-1----:R-:W-:Y:S01]  /*2ef0*/  FMUL R5, R0, R5 ;  /* 0x0000000500057220 */ /* 0x002fe20000400000 */
[----:B------:R-:W-:-:S02]  /*2f00*/  IMAD.SHL.U32 R0, R2, 0x800000, RZ ;  /* 0x0080000002007824 */ /* 0x000fc400078e00ff */
[----:B------:R-:W-:Y:S01]  /*2f10*/  FFMA.SAT R2, R30, R7, 0.5 ;  /* 0x3f0000001e027423 */ /* 0x000fe20000002007 */
[----:B------:R-:W-:Y:S01]  /*2f20*/  FFMA R32, R32, 1.925963033500011079e-08, R15 ;  /* 0x32a5706020207823 */ /* 0x000fe2000000000f */
[----:B------:R-:W-:Y:S01]  /*2f30*/  FFMA.RM R16, R16, R9, 12582913 ;  /* 0x4b40000110107423 */ /* 0x000fe20000004009 */
[----:B------:R-:W-:Y:S01]  /*2f40*/  FMUL R0, R0, R13 ;  /* 0x0000000d00007220 */ /* 0x000fe20000400000 */
[----:B------:R-:W-:Y:S01]  /*2f50*/  FFMA.RM R13, R2, R9, 12582913 ;  /* 0x4b400001020d7423 */ /* 0x000fe20000004009 */
[----:B------:R-:W-:Y:S01]  /*2f60*/  SHF.L.U32 R2, R6, 0x17, RZ ;  /* 0x0000001706027819 */ /* 0x000fe200000006ff */
[-C--:B------:R-:W-:Y:S01]  /*2f70*/  FFMA.SAT R6, R26, R7.reuse, 0.5 ;  /* 0x3f0000001a067423 */ /* 0x080fe20000002007 */
[----:B0-----:R-:W-:Y:S01]  /*2f80*/  FFMA.SAT R14, R10, R7, 0.5 ;  /* 0x3f0000000a0e7423 */ /* 0x001fe20000002007 */
[----:B------:R-:W-:Y:S01]  /*2f90*/  FADD R15, R13, -12583039 ;  /* 0xcb40007f0d0f7421 */ /* 0x000fe20000000000 */
[----:B------:R-:W0:Y:S01]  /*2fa0*/  MUFU.EX2 R34, R34 ;  /* 0x0000002200227308 */ /* 0x000e220000000800 */
[----:B--2---:R-:W-:Y:S01]  /*2fb0*/  FMUL R2, R2, R17 ;  /* 0x0000001102027220 */ /* 0x004fe20000400000 */
[----:B------:R-:W-:Y:S01]  /*2fc0*/  FFMA.RM R14, R14, R9, 12582913 ;  /* 0x4b4000010e0e7423 */ /* 0x000fe20000004009 */
[----:B------:R-:W-:-:S04]  /*2fd0*/  FFMA R15, R30, 1.4426950216293334961, -R15 ;  /* 0x3fb8aa3b1e0f7823 */ /* 0x000fc8000000080f */
[----:B------:R-:W-:Y:S01]  /*2fe0*/  FFMA R30, R30, 1.925963033500011079e-08, R15 ;  /* 0x32a570601e1e7823 */ /* 0x000fe2000000000f */
[-C--:B------:R-:W-:Y:S01]  /*2ff0*/  FFMA.RM R15, R4, R9.reuse, 12582913 ;  /* 0x4b400001040f7423 */ /* 0x080fe20000004009 */
[----:B------:R-:W-:Y:S01]  /*3000*/  SHF.L.U32 R4, R11, 0x17, RZ ;  /* 0x000000170b047819 */ /* 0x000fe200000006ff */
[----:B------:R-:W-:Y:S01]  /*3010*/  FFMA.RM R11, R6, R9, 12582913 ;  /* 0x4b400001060b7423 */ /* 0x000fe20000004009 */
[----:B------:R-:W-:Y:S02]  /*3020*/  IMAD.SHL.U32 R6, R12, 0x800000, RZ ;  /* 0x008000000c067824 */ /* 0x000fe400078e00ff */
[----:B------:R-:W-:Y:S01]  /*3030*/  FADD R17, R15, -12583039 ;  /* 0xcb40007f0f117421 */ /* 0x000fe20000000000 */
[----:B------:R-:W-:Y:S01]  /*3040*/  MUFU.EX2 R30, R30 ;  /* 0x0000001e001e7308 */ /* 0x000fe20000000800 */
[----:B---3--:R-:W-:Y:S01]  /*3050*/  FMUL R4, R4, R25 ;  /* 0x0000001904047220 */ /* 0x008fe20000400000 */
[----:B------:R-:W-:Y:S01]  /*3060*/  FADD R25, R11, -12583039 ;  /* 0xcb40007f0b197421 */ /* 0x000fe20000000000 */
[----:B------:R-:W-:Y:S01]  /*3070*/  FFMA R17, R8, 1.4426950216293334961, -R17 ;  /* 0x3fb8aa3b08117823 */ /* 0x000fe20000000811 */
[----:B0-----:R-:W-:Y:S01]  /*3080*/  FMUL R3, R3, R34 ;  /* 0x0000002203037220 */ /* 0x001fe20000400000 */
[----:B------:R-:W-:-:S02]  /*3090*/  IMAD.SHL.U32 R15, R15, 0x800000, RZ ;  /* 0x008000000f0f7824 */ /* 0x000fc400078e00ff */
[----:B------:R-:W-:Y:S01]  /*30a0*/  FFMA R25, R26, 1.4426950216293334961, -R25 ;  /* 0x3fb8aa3b1a197823 */ /* 0x000fe20000000819 */
[----:B------:R-:W-:Y:S01]  /*30b0*/  FFMA R17, R8, 1.925963033500011079e-08, R17 ;  /* 0x32a5706008117823 */ /* 0x000fe20000000011 */
[----:B------:R-:W-:Y:S02]  /*30c0*/  FFMA.SAT R8, R28, R7, 0.5 ;  /* 0x3f0000001c087423 */ /* 0x000fe40000002007 */
[----:B------:R-:W0:Y:S01]  /*30d0*/  MUFU.EX2 R7, R32 ;  /* 0x0000002000077308 */ /* 0x000e220000000800 */
[----:B------:R-:W-:Y:S01]  /*30e0*/  FFMA R25, R26, 1.925963033500011079e-08, R25 ;  /* 0x32a570601a197823 */ /* 0x000fe20000000019 */
[----:B------:R-:W-:Y:S01]  /*30f0*/  FFMA.RM R8, R8, R9, 12582913 ;  /* 0x4b40000108087423 */ /* 0x000fe20000004009 */
[C---:B------:R-:W-:Y:S01]  /*3100*/  FADD R9, R16.reuse, -12583039 ;  /* 0xcb40007f10097421 */ /* 0x040fe20000000000 */
[----:B------:R-:W-:Y:S02]  /*3110*/  SHF.L.U32 R16, R16, 0x17, RZ ;  /* 0x0000001710107819 */ /* 0x000fe400000006ff */
[----:B------:R-:W-:Y:S01]  /*3120*/  FADD R27, R8, -12583039 ;  /* 0xcb40007f081b7421 */ /* 0x000fe20000000000 */
[----:B------:R-:W-:Y:S01]  /*3130*/  FFMA R9, R20, 1.4426950216293334961, -R9 ;  /* 0x3fb8aa3b14097823 */ /* 0x000fe20000000809 */
[----:B------:R-:W-:Y:S02]  /*3140*/  MUFU.EX2 R25, R25 ;  /* 0x0000001900197308 */ /* 0x000fe40000000800 */
[----:B------:R-:W-:Y:S01]  /*3150*/  FFMA R27, R28, 1.4426950216293334961, -R27 ;  /* 0x3fb8aa3b1c1b7823 */ /* 0x000fe2000000081b */
[----:B------:R-:W-:Y:S01]  /*3160*/  FFMA R26, R20, 1.925963033500011079e-08, R9 ;  /* 0x32a57060141a7823 */ /* 0x000fe20000000009 */
[C---:B------:R-:W-:Y:S01]  /*3170*/  FADD R9, R14.reuse, -12583039 ;  /* 0xcb40007f0e097421 */ /* 0x040fe20000000000 */
[----:B------:R-:W-:-:S02]  /*3180*/  IMAD.SHL.U32 R14, R14, 0x800000, RZ ;  /* 0x008000000e0e7824 */ /* 0x000fc400078e00ff */
[----:B------:R-:W-:Y:S01]  /*3190*/  FFMA R28, R28, 1.925963033500011079e-08, R27 ;  /* 0x32a570601c1c7823 */ /* 0x000fe2000000001b */
[----:B------:R-:W-:Y:S01]  /*31a0*/  FFMA R9, R10, 1.4426950216293334961, -R9 ;  /* 0x3fb8aa3b0a097823 */ /* 0x000fe20000000809 */
[----:B0-----:R-:W-:Y:S01]  /*31b0*/  FMUL R6, R6, R7 ;  /* 0x0000000706067220 */ /* 0x001fe20000400000 */
[----:B------:R-:W-:Y:S01]  /*31c0*/  FADD R7, RZ, R5 ;  /* 0x00000005ff077221 */ /* 0x000fe20000000000 */
[----:B------:R-:W0:Y:S01]  /*31d0*/  MUFU.EX2 R20, R17 ;  /* 0x0000001100147308 */ /* 0x000e220000000800 */
[----:B------:R-:W-:Y:S02]  /*31e0*/  FFMA R27, R10, 1.925963033500011079e-08, R9 ;  /* 0x32a570600a1b7823 */ /* 0x000fe40000000009 */
[----:B------:R-:W-:-:S04]  /*31f0*/  FADD R7, R7, R0 ;  /* 0x0000000007077221 */ /* 0x000fc80000000000 */
[----:B------:R-:W-:Y:S01]  /*3200*/  FADD R10, R7, R2 ;  /* 0x00000002070a7221 */ /* 0x000fe20000000000 */
[----:B------:R-:W1:Y:S01]  /*3210*/  MUFU.EX2 R28, R28 ;  /* 0x0000001c001c7308 */ /* 0x000e620000000800 */
[----:B------:R-:W-:Y:S02]  /*3220*/  SHF.L.U32 R7, R13, 0x17, RZ ;  /* 0x000000170d077819 */ /* 0x000fe400000006ff */
[----:B------:R-:W-:-:S03]  /*3230*/  FADD R9, R10, R3 ;  /* 0x000000030a097221 */ /* 0x000fc60000000000 */
[----:B------:R-:W-:Y:S01]  /*3240*/  FMUL R7, R7, R30 ;  /* 0x0000001e07077220 */ /* 0x000fe20000400000 */
[----:B------:R-:W-:Y:S01]  /*3250*/  FADD R9, R9, R4 ;  /* 0x0000000409097221 */ /* 0x000fe20000000000 */
[----:B------:R-:W2:Y:S03]  /*3260*/  MUFU.EX2 R17, R26 ;  /* 0x0000001a00117308 */ /* 0x000ea60000000800 */
[----:B------:R-:W-:Y:S01]  /*3270*/  FADD R10, R9, R6 ;  /* 0x00000006090a7221 */ /* 0x000fe20000000000 */
[----:B------:R-:W-:Y:S01]  /*3280*/  SHF.L.U32 R9, R8, 0x17, RZ ;  /* 0x0000001708097819 */ /* 0x000fe200000006ff */
[----:B0-----:R-:W-:Y:S02]  /*3290*/  FMUL R8, R15, R20 ;  /* 0x000000140f087220 */ /* 0x001fe40000400000 */
[----:B------:R-:W-:Y:S01]  /*32a0*/  FADD R13, R10, R7 ;  /* 0x000000070a0d7221 */ /* 0x000fe20000000000 */
[----:B------:R-:W0:Y:S01]  /*32b0*/  MUFU.EX2 R27, R27 ;  /* 0x0000001b001b7308 */ /* 0x000e220000000800 */
[----:B------:R-:W-:-:S02]  /*32c0*/  IMAD.SHL.U32 R10, R11, 0x800000, RZ ;  /* 0x008000000b0a7824 */ /* 0x000fc400078e00ff */
[----:B-1----:R-:W-:Y:S01]  /*32d0*/  FMUL R9, R9, R28 ;  /* 0x0000001c09097220 */ /* 0x002fe20000400000 */
[----:B------:R-:W-:Y:S01]  /*32e0*/  FADD R12, R13, R8 ;  /* 0x000000080d0c7221 */ /* 0x000fe20000000000 */
[----:B------:R-:W-:-:S03]  /*32f0*/  FMUL R10, R10, R25 ;  /* 0x000000190a0a7220 */ /* 0x000fc60000400000 */
[----:B------:R-:W-:Y:S01]  /*3300*/  FADD R11, R12, R9 ;  /* 0x000000090c0b7221 */ /* 0x000fe20000000000 */
        /* <DEDUP_REMOVED lines=14> */
.L_x_13980:
        /* <DEDUP_REMOVED lines=12> */
[----:B------:R-:W-:Y:S05]  /*34b0*/  CALL.REL.NOINC `($__internal_204_$__cuda_sm3x_div_rn_noftz_f32_slowpath) ;  /* 0x0000001800507944 */ /* 0x000fea0003c00000 */
[----:B------:R-:W-:-:S07]  /*34c0*/  IMAD.MOV.U32 R11, RZ, RZ, R5 ;  /* 0x000000ffff0b7224 */ /* 0x000fce00078e0005 */
.L_x_13945:
[----:B------:R-:W-:Y:S05]  /*34d0*/  BSYNC.RECONVERGENT B3 ;  /* 0x0000000000037941 */ /* 0x000fea0003800200 */
.L_x_13944:
        /* <DEDUP_REMOVED lines=12> */
[----:B------:R-:W-:Y:S05]  /*35a0*/  CALL.REL.NOINC `($__internal_204_$__cuda_sm3x_div_rn_noftz_f32_slowpath) ;  /* 0x0000001800147944 */ /* 0x000fea0003c00000 */
[----:B------:R-:W-:-:S07]  /*35b0*/  MOV R14, R5 ;  /* 0x00000005000e7202 */ /* 0x000fce0000000f00 */
.L_x_13947:
[----:B------:R-:W-:Y:S05]  /*35c0*/  BSYNC.RECONVERGENT B3 ;  /* 0x0000000000037941 */ /* 0x000fea0003800200 */
.L_x_13946:
        /* <DEDUP_REMOVED lines=12> */
[----:B------:R-:W-:Y:S05]  /*3690*/  CALL.REL.NOINC `($__internal_204_$__cuda_sm3x_div_rn_noftz_f32_slowpath) ;  /* 0x0000001400d87944 */ /* 0x000fea0003c00000 */
[----:B------:R-:W-:-:S07]  /*36a0*/  IMAD.MOV.U32 R0, RZ, RZ, R5 ;  /* 0x000000ffff007224 */ /* 0x000fce00078e0005 */
.L_x_13949:
[----:B------:R-:W-:Y:S05]  /*36b0*/  BSYNC.RECONVERGENT B3 ;  /* 0x0000000000037941 */ /* 0x000fea0003800200 */
.L_x_13948:
        /* <DEDUP_REMOVED lines=14> */
.L_x_13951:
[----:B------:R-:W-:Y:S05]  /*37a0*/  BSYNC.RECONVERGENT B3 ;  /* 0x0000000000037941 */ /* 0x000fea0003800200 */
.L_x_13950:
        /* <DEDUP_REMOVED lines=14> */
.L_x_13953:
[----:B------:R-:W-:Y:S05]  /*3890*/  BSYNC.RECONVERGENT B3 ;  /* 0x0000000000037941 */ /* 0x000fea0003800200 */
.L_x_13952:
        /* <DEDUP_REMOVED lines=14> */
.L_x_13955:
[----:B------:R-:W-:Y:S05]  /*3980*/  BSYNC.RECONVERGENT B3 ;  /* 0x0000000000037941 */ /* 0x000fea0003800200 */
.L_x_13954:
        /* <DEDUP_REMOVED lines=14> */
.L_x_13957:
[----:B------:R-:W-:Y:S05]  /*3a70*/  BSYNC.RECONVERGENT B3 ;  /* 0x0000000000037941 */ /* 0x000fea0003800200 */
.L_x_13956:
        /* <DEDUP_REMOVED lines=14> */
.L_x_13959:
[----:B------:R-:W-:Y:S05]  /*3b60*/  BSYNC.RECONVERGENT B3 ;  /* 0x0000000000037941 */ /* 0x000fea0003800200 */
.L_x_13958:
        /* <DEDUP_REMOVED lines=14> */
.L_x_13961:
[----:B------:R-:W-:Y:S05]  /*3c50*/  BSYNC.RECONVERGENT B3 ;  /* 0x0000000000037941 */ /* 0x000fea0003800200 */
.L_x_13960:
        /* <DEDUP_REMOVED lines=14> */
.L_x_13963:
[----:B------:R-:W-:Y:S05]  /*3d40*/  BSYNC.RECONVERGENT B3 ;  /* 0x0000000000037941 */ /* 0x000fea0003800200 */
.L_x_13962:
        /* <DEDUP_REMOVED lines=14> */
.L_x_13965:
[----:B------:R-:W-:Y:S05]  /*3e30*/  BSYNC.RECONVERGENT B3 ;  /* 0x0000000000037941 */ /* 0x000fea0003800200 */
.L_x_13964:
        /* <DEDUP_REMOVED lines=13> */
.L_x_13967:
[----:B------:R-:W-:Y:S05]  /*3f10*/  BSYNC.RECONVERGENT B3 ;  /* 0x0000000000037941 */ /* 0x000fea0003800200 */
.L_x_13966:
        /* <DEDUP_REMOVED lines=50> */
.L_x_13942:
[----:B------:R-:W-:Y:S05]  /*4240*/  EXIT ;  /* 0x000000000000794d */ /* 0x000fea0003800000 */
.L_x_13943:
[----:B------:R-:W-:Y:S01]  /*4250*/  HFMA2 R11, -RZ, RZ, 0, 1.847743988037109375e-06 ;  /* 0x0000001fff0b7431 */ /* 0x000fe200000001ff */
[----:B------:R-:W-:Y:S01]  /*4260*/  BSSY B1, `(.L_x_13969) ;  /* 0x0000006000017945 */ /* 0x000fe20003800000 */
[----:B------:R-:W-:Y:S02]  /*4270*/  IMAD.MOV.U32 R12, RZ, RZ, 0x10 ;  /* 0x00000010ff0c7424 */ /* 0x000fe400078e00ff */
[----:B------:R-:W-:-:S07]  /*4280*/  IMAD.MOV.U32 R15, RZ, RZ, -0x1 ;  /* 0xffffffffff0f7424 */ /* 0x000fce00078e00ff */
[----:B------:R-:W-:Y:S05]  /*4290*/  WARPSYNC.COLLECTIVE R15, `(.L_x_13970) ;  /* 0x000000000f087348 */ /* 0x000fea0003c00000 */
[----:B------:R0:W1:Y:S02]  /*42a0*/  SHFL.BFLY P6, R14, R13, R12, R11 ;  /* 0x0c00000c0d0e7389 */ /* 0x00006400000c000b */
[----:B01----:R-:W-:Y:S05]  /*42b0*/  ENDCOLLECTIVE ;  /* 0x000000000000791b */ /* 0x003fea0003800000 */
.L_x_13970:
[----:B------:R-:W-:Y:S05]  /*42c0*/  BSYNC B1 ;  /* 0x0000000000017941 */ /* 0x000fea0003800000 */
.L_x_13969:
[----:B------:R-:W-:Y:S01]  /*42d0*/  FMNMX R13, R13, R14, !PT ;  /* 0x0000000e0d0d7209 */ /* 0x000fe20007800000 */
[----:B------:R-:W-:Y:S01]  /*42e0*/  IMAD.MOV.U32 R11, RZ, RZ, 0x1f ;  /* 0x0000001fff0b7424 */ /* 0x000fe200078e00ff */
[----:B------:R-:W-:Y:S02]  /*42f0*/  MOV R12, 0x8 ;  /* 0x00000008000c7802 */ /* 0x000fe40000000f00 */
[----:B------:R-:W-:-:S07]  /*4300*/  MOV R15, 0xffffffff ;  /* 0xffffffff000f7802 */ /* 0x000fce0000000f00 */
[----:B------:R-:W-:Y:S05]  /*4310*/  WARPSYNC.COLLECTIVE R15, `(.L_x_13971) ;  /* 0x000000000f087348 */ /* 0x000fea0003c00000 */
[----:B------:R0:W1:Y:S02]  /*4320*/  SHFL.BFLY P6, R14, R13, R12, R11 ;  /* 0x0c00000c0d0e7389 */ /* 0x00006400000c000b */
[----:B01----:R-:W-:Y:S05]  /*4330*/  ENDCOLLECTIVE ;  /* 0x000000000000791b */ /* 0x003fea0003800000 */
.L_x_13971:
[----:B------:R-:W-:Y:S01]  /*4340*/  HFMA2 R12, -RZ, RZ, 0, 2.384185791015625e-07 ;  /* 0x00000004ff0c7431 */ /* 0x000fe200000001ff */
[----:B------:R-:W-:-:S05]  /*4350*/  FMNMX R0, R13, R14, !PT ;  /* 0x0000000e0d007209 */ /* 0x000fca0007800000 */
[----:B------:R-:W-:-:S07]  /*4360*/  IMAD.MOV.U32 R13, RZ, RZ, R0 ;  /* 0x000000ffff0d7224 */ /* 0x000fce00078e0000 */
[----:B------:R-:W-:Y:S05]  /*4370*/  WARPSYNC.COLLECTIVE R15, `(.L_x_13972) ;  /* 0x000000000f087348 */ /* 0x000fea0003c00000 */
[----:B------:R0:W1:Y:S02]  /*4380*/  SHFL.BFLY P6, R14, R13, R12, R11 ;  /* 0x0c00000c0d0e7389 */ /* 0x00006400000c000b */
[----:B01----:R-:W-:Y:S05]  /*4390*/  ENDCOLLECTIVE ;  /* 0x000000000000791b */ /* 0x003fea0003800000 */
.L_x_13972:
[----:B------:R-:W-:Y:S02]  /*43a0*/  MOV R12, 0x2 ;  /* 0x00000002000c7802 */ /* 0x000fe40000000f00 */
[----:B------:R-:W-:-:S05]  /*43b0*/  FMNMX R2, R0, R14, !PT ;  /* 0x0000000e00027209 */ /* 0x000fca0007800000 */
[----:B------:R-:W-:-:S07]  /*43c0*/  IMAD.MOV.U32 R13, RZ, RZ, R2 ;  /* 0x000000ffff0d7224 */ /* 0x000fce00078e0002 */
[----:B------:R-:W-:Y:S05]  /*43d0*/  WARPSYNC.COLLECTIVE R15, `(.L_x_13973) ;  /* 0x000000000f087348 */ /* 0x000fea0003c00000 */
[----:B------:R0:W1:Y:S02]  /*43e0*/  SHFL.BFLY P6, R14, R13, R12, R11 ;  /* 0x0c00000c0d0e7389 */ /* 0x00006400000c000b */
[----:B01----:R-:W-:Y:S05]  /*43f0*/  ENDCOLLECTIVE ;  /* 0x000000000000791b */ /* 0x003fea0003800000 */
.L_x_13973:
[----:B------:R-:W-:Y:S01]  /*4400*/  HFMA2 R12, -RZ, RZ, 0, 5.9604644775390625e-08 ;  /* 0x00000001ff0c7431 */ /* 0x000fe200000001ff */
[----:B------:R-:W-:-:S05]  /*4410*/  FMNMX R3, R2, R14, !PT ;  /* 0x0000000e02037209 */ /* 0x000fca0007800000 */
[----:B------:R-:W-:-:S07]  /*4420*/  IMAD.MOV.U32 R13, RZ, RZ, R3 ;  /* 0x000000ffff0d7224 */ /* 0x000fce00078e0003 */
[----:B------:R-:W-:Y:S05]  /*4430*/  WARPSYNC.COLLECTIVE R15, `(.L_x_13974) ;  /* 0x000000000f087348 */ /* 0x000fea0003c00000 */
[----:B------:R0:W1:Y:S02]  /*4440*/  SHFL.BFLY P6, R14, R13, R12, R11 ;  /* 0x0c00000c0d0e7389 */ /* 0x00006400000c000b */
[----:B01----:R-:W-:Y:S05]  /*4450*/  ENDCOLLECTIVE ;  /* 0x000000000000791b */ /* 0x003fea0003800000 */
.L_x_13974:
        /* <DEDUP_REMOVED lines=129> */
.L_x_13975:
[----:B------:R-:W-:Y:S02]  /*4c70*/  IMAD.MOV.U32 R12, RZ, RZ, 0x8 ;  /* 0x00000008ff0c7424 */ /* 0x000fe400078e00ff */
[----:B------:R-:W-:-:S05]  /*4c80*/  FADD R20, R13, R14 ;  /* 0x0000000e0d147221 */ /* 0x000fca0000000000 */
[----:B------:R-:W-:-:S07]  /*4c90*/  MOV R13, R20 ;  /* 0x00000014000d7202 */ /* 0x000fce0000000f00 */
[----:B------:R-:W-:Y:S05]  /*4ca0*/  WARPSYNC.COLLECTIVE R15, `(.L_x_13976) ;  /* 0x000000000f087348 */ /* 0x000fea0003c00000 */
[----:B------:R0:W1:Y:S02]  /*4cb0*/  SHFL.BFLY P6, R14, R13, R12, R11 ;  /* 0x0c00000c0d0e7389 */ /* 0x00006400000c000b */
[----:B01----:R-:W-:Y:S05]  /*4cc0*/  ENDCOLLECTIVE ;  /* 0x000000000000791b */ /* 0x003fea0003800000 */
.L_x_13976:
[----:B------:R-:W-:Y:S02]  /*4cd0*/  IMAD.MOV.U32 R12, RZ, RZ, 0x4 ;  /* 0x00000004ff0c7424 */ /* 0x000fe400078e00ff */
[----:B------:R-:W-:-:S05]  /*4ce0*/  FADD R25, R20, R14 ;  /* 0x0000000e14197221 */ /* 0x000fca0000000000 */
[----:B------:R-:W-:-:S07]  /*4cf0*/  MOV R13, R25 ;  /* 0x00000019000d7202 */ /* 0x000fce0000000f00 */
[----:B------:R-:W-:Y:S05]  /*4d00*/  WARPSYNC.COLLECTIVE R15, `(.L_x_13977) ;  /* 0x000000000f087348 */ /* 0x000fea0003c00000 */
[----:B------:R0:W1:Y:S02]  /*4d10*/  SHFL.BFLY P6, R14, R13, R12, R11 ;  /* 0x0c00000c0d0e7389 */ /* 0x00006400000c000b */
[----:B01----:R-:W-:Y:S05]  /*4d20*/  ENDCOLLECTIVE ;  /* 0x000000000000791b */ /* 0x003fea0003800000 */
.L_x_13977:
[----:B------:R-:W-:Y:S02]  /*4d30*/  IMAD.MOV.U32 R12, RZ, RZ, 0x2 ;  /* 0x00000002ff0c7424 */ /* 0x000fe400078e00ff */
[----:B------:R-:W-:-:S05]  /*4d40*/  FADD R26, R25, R14 ;  /* 0x0000000e191a7221 */ /* 0x000fca0000000000 */
[----:B------:R-:W-:-:S07]  /*4d50*/  MOV R13, R26 ;  /* 0x0000001a000d7202 */ /* 0x000fce0000000f00 */
[----:B------:R-:W-:Y:S05]  /*4d60*/  WARPSYNC.COLLECTIVE R15, `(.L_x_13978) ;  /* 0x000000000f087348 */ /* 0x000fea0003c00000 */
[----:B------:R0:W1:Y:S02]  /*4d70*/  SHFL.BFLY P6, R14, R13, R12, R11 ;  /* 0x0c00000c0d0e7389 */ /* 0x00006400000c000b */
[----:B01----:R-:W-:Y:S05]  /*4d80*/  ENDCOLLECTIVE ;  /* 0x000000000000791b */ /* 0x003fea0003800000 */
.L_x_13978:
[----:B------:R-:W-:Y:S02]  /*4d90*/  IMAD.MOV.U32 R12, RZ, RZ, 0x1 ;  /* 0x00000001ff0c7424 */ /* 0x000fe400078e00ff */
[----:B------:R-:W-:-:S05]  /*4da0*/  FADD R27, R26, R14 ;  /* 0x0000000e1a1b7221 */ /* 0x000fca0000000000 */
[----:B------:R-:W-:-:S07]  /*4db0*/  MOV R13, R27 ;  /* 0x0000001b000d7202 */ /* 0x000fce0000000f00 */
[----:B------:R-:W-:Y:S05]  /*4dc0*/  WARPSYNC.COLLECTIVE R15, `(.L_x_13979) ;  /* 0x000000000f087348 */ /* 0x000fea0003c00000 */
[----:B------:R0:W1:Y:S02]  /*4dd0*/  SHFL.BFLY P6, R14, R13, R12, R11 ;  /* 0x0c00000c0d0e7389 */ /* 0x00006400000c000b */
[----:B01----:R-:W-:Y:S05]  /*4de0*/  ENDCOLLECTIVE ;  /* 0x000000000000791b */ /* 0x003fea0003800000 */
.L_x_13979:
[----:B------:R-:W-:Y:S05]  /*4df0*/  BRA `(.L_x_13980) ;  /* 0xffffffe4007c7947 */ /* 0x000fea000383ffff */
        .weak           $__internal_204_$__cuda_sm3x_div_rn_noftz_f32_slowpath
        .type           $__internal_204_$__cuda_sm3x_div_rn_noftz_f32_slowpath,@function
        .size           $__internal_204_$__cuda_sm3x_div_rn_noftz_f32_slowpath,(.L_x_37581 - $__internal_204_$__cuda_sm3x_div_rn_noftz_f32_slowpath)
$__internal_204_$__cuda_sm3x_div_rn_noftz_f32_slowpath:
        /* <DEDUP_REMOVED lines=34> */
.L_x_13982:
        /* <DEDUP_REMOVED lines=51> */
.L_x_13989:
[----:B------:R-:W-:-:S04]  /*5350*/  LOP3.LUT R5, R5, 0x80000000, RZ, 0xc0, !PT ;  /* 0x8000000005057812 */ /* 0x000fc800078ec0ff */
[----:B------:R-:W-:Y:S01]  /*5360*/  LOP3.LUT R5, R5, 0x7f800000, RZ, 0xfc, !PT ;  /* 0x7f80000005057812 */ /* 0x000fe200078efcff */
[----:B------:R-:W-:Y:S06]  /*5370*/  BRA `(.L_x_13990) ;  /* 0x0000000000047947 */ /* 0x000fec0003800000 */
.L_x_13988:
[----:B------:R-:W-:-:S07]  /*5380*/  LEA R5, R20, R5, 0x17 ;  /* 0x0000000514057211 */ /* 0x000fce00078eb8ff */
.L_x_13990:
[----:B------:R-:W-:Y:S05]  /*5390*/  BSYNC.RECONVERGENT B2 ;  /* 0x0000000000027941 */ /* 0x000fea0003800200 */
.L_x_13987:
[----:B------:R-:W-:Y:S05]  /*53a0*/  BRA `(.L_x_13991) ;  /* 0x0000000000207947 */ /* 0x000fea0003800000 */
.L_x_13986:
[----:B------:R-:W-:-:S04]  /*53b0*/  LOP3.LUT R5, R12, 0x80000000, R5, 0x48, !PT ;  /* 0x800000000c057812 */ /* 0x000fc800078e4805 */
[----:B------:R-:W-:Y:S01]  /*53c0*/  LOP3.LUT R5, R5, 0x7f800000, RZ, 0xfc, !PT ;  /* 0x7f80000005057812 */ /* 0x000fe200078efcff */
[----:B------:R-:W-:Y:S06]  /*53d0*/  BRA `(.L_x_13991) ;  /* 0x0000000000147947 */ /* 0x000fec0003800000 */
.L_x_13985:
[----:B------:R-:W-:Y:S01]  /*53e0*/  LOP3.LUT R5, R12, 0x80000000, R5, 0x48, !PT ;  /* 0x800000000c057812 */ /* 0x000fe200078e4805 */
[----:B------:R-:W-:Y:S06]  /*53f0*/  BRA `(.L_x_13991) ;  /* 0x00000000000c7947 */ /* 0x000fec0003800000 */
.L_x_13984:
[----:B------:R-:W0:Y:S01]  /*5400*/  MUFU.RSQ R5, -QNAN ;  /* 0xffc0000000057908 */ /* 0x000e220000001400 */
[----:B------:R-:W-:Y:S05]  /*5410*/  BRA `(.L_x_13991) ;  /* 0x0000000000047947 */ /* 0x000fea0003800000 */
.L_x_13983:
[----:B------:R-:W-:-:S07]  /*5420*/  FADD.FTZ R5, R5, R12 ;  /* 0x0000000c05057221 */ /* 0x000fce0000010000 */
.L_x_13991:
[----:B------:R-:W-:Y:S05]  /*5430*/  BSYNC.RECONVERGENT B1 ;  /* 0x0000000000017941 */ /* 0x000fea0003800200 */
.L_x_13981:
[----:B------:R-:W-:Y:S02]  /*5440*/  HFMA2 R13, -RZ, RZ, 0, 0 ;  /* 0x00000000ff0d7431 */ /* 0x000fe400000001ff */
[----:B------:R-:W-:-:S04]  /*5450*/  IMAD.MOV.U32 R12, RZ, RZ, R15 ;  /* 0x000000ffff0c7224 */ /* 0x000fc800078e000f */
[----:B0-----:R-:W-:Y:S05]  /*5460*/  RET.REL.NODEC R12 `(_Z15SoftmaxWarpImplI22BroadcastScaleMaskLoadIffbLm3EiE11DirectStoreIffEfLi1ELi12ELi32ELi1ELb0EL9Algorithm0EEvT_T0_ll) ;  /* 0xffffffa80ce47950 */ /* 0x001fea0003c3ffff */
.L_x_13992:
        /* <DEDUP_REMOVED lines=9> */
.L_x_37581:


//--------------------- .text._Z15SoftmaxWarpImplI22BroadcastScaleMaskLoadIffbLm3EiE11DirectStoreIffEfLi1ELi11ELi32ELi1ELb1EL9Algorithm0EEvT_T0_ll --------------------------
	.section	.text._Z15SoftmaxWarpImplI22BroadcastScaleMaskLoadIffbLm3EiE11DirectStoreIffEfLi1ELi11ELi32ELi1ELb1EL9Algorithm0EEvT_T0_ll,"ax",@progbits
	.align	128
        .global         _Z15SoftmaxWarpImplI22BroadcastScaleMaskLoadIffbLm3EiE11DirectStoreIffEfLi1ELi11ELi32ELi1ELb1EL9Algorithm0EEvT_T0_ll
        .type           _Z15SoftmaxWarpImplI22BroadcastScaleMaskLoadIffbLm3EiE11DirectStoreIffEfLi1ELi11ELi32ELi1ELb1EL9Algorithm0EEvT_T0_ll,@function
        .size           _Z15SoftmaxWarpImplI22BroadcastScaleMaskLoadIffbLm3EiE11DirectStoreIffEfLi1ELi11ELi32ELi1ELb1EL9Algorithm0EEvT_T0_ll,(.L_x_37582 - _Z15SoftmaxWarpImplI22BroadcastScaleMaskLoadIffbLm3EiE11DirectStoreIffEfLi1ELi11ELi32ELi1ELb1EL9Algorithm0EEvT_T0_ll)
        .other          _Z15SoftmaxWarpImplI22BroadcastScaleMaskLoadIffbLm3EiE11DirectStoreIffEfLi1ELi11ELi32ELi1ELb1EL9Algorithm0EEvT_T0_ll,@"STO_CUDA_ENTRY STV_DEFAULT"
_Z15SoftmaxWarpImplI22BroadcastScaleMaskLoadIffbLm3EiE11DirectStoreIffEfLi1ELi11ELi32ELi1ELb1EL9Algorithm0EEvT_T0_ll:
.text._Z15SoftmaxWarpImplI22BroadcastScaleMaskLoadIffbLm3EiE11DirectStoreIffEfLi1ELi11ELi32ELi1ELb1EL9Algorithm0EEvT_T0_ll:
        /* <DEDUP_REMOVED lines=29> */
.L_x_13993:
        /* <DEDUP_REMOVED lines=22> */
[----:B------:R-:W-:-:S07]  /*0330*/  VIADD R30, R18, 0x120 ;  /* 0x00000120121e7836 */ /* 0x000fce0000000000 */
.L_x_14040:
[----:B0-----:R-:W0:Y:S01]  /*0340*/  LDC.64 R10, c[0x0][0x408] ;  /* 0x00010200ff0a7b82 */ /* 0x001e220000000a00 */
[----:B------:R-:W-:Y:S01]  /*0350*/  BSSY.RECONVERGENT B1, `(.L_x_13995) ;  /* 0x000005b000017945 */ /* 0x000fe20003800200 */
[----:B------:R-:W-:Y:S02]  /*0360*/  IMAD.MOV.U32 R0, RZ, RZ, -0x800000 ;  /* 0xff800000ff007424 */ /* 0x000fe400078e00ff */
[----:B------:R-:W-:Y:S01]  /*0370*/  IMAD.MOV.U32 R13, RZ, RZ, -0x800000 ;  /* 0xff800000ff0d7424 */ /* 0x000fe200078e00ff */
[----:B0-----:R-:W-:-:S04]  /*0380*/  ISETP.GE.U32.AND P0, PT, R18, R10, PT ;  /* 0x0000000a1200720c */ /* 0x001fc80003f06070 */
        /* <DEDUP_REMOVED lines=16> */
[----:B------:R-:W0:Y:S08]  /*0490*/  I2F.RP R5, R12 ;  /* 0x0000000c00057306 */ /* 0x000e300000209400 */
[----:B------:R1:W3:Y:S08]  /*04a0*/  F2I.FTZ.U32.TRUNC.NTZ R3, R2 ;  /* 0x0000000200037305 */ /* 0x0002f0000021f000 */
[----:B0-----:R-:W0:Y:S01]  /*04b0*/  MUFU.RCP R5, R5 ;  /* 0x0000000500057308 */ /* 0x001e220000001000 */
[----:B-1----:R-:W-:-:S02]  /*04c0*/  IMAD.MOV.U32 R2, RZ, RZ, RZ ;  /* 0x000000ffff027224 */ /* 0x002fc400078e00ff */
[----:B---3--:R-:W-:-:S04]  /*04d0*/  IMAD.MOV R9, RZ, RZ, -R3 ;  /* 0x000000ffff097224 */ /* 0x008fc800078e0a03 */
[----:B------:R-:W-:-:S04]  /*04e0*/  IMAD R9, R9, R6, RZ ;  /* 0x0000000609097224 */ /* 0x000fc800078e02ff */
[----:B------:R-:W-:-:S06]  /*04f0*/  IMAD.HI.U32 R3, R3, R9, R2 ;  /* 0x0000000903037227 */ /* 0x000fcc00078e0002 */
        /* <DEDUP_REMOVED lines=22> */
[----:B------:R-:W-:-:S04]  /*0660*/  IMAD.HI.U32 R2, R3, R5, R2 ;  /* 0x0000000503027227 */ /* 0x000fc800078e0002 */
[----:B------:R-:W-:Y:S02]  /*0670*/  IMAD.MOV.U32 R3, RZ, RZ, R8 ;  /* 0x000000ffff037224 */ /* 0x000fe400078e0008 */
[----:B------:R-:W0:Y:S02]  /*0680*/  LDC.64 R8, c[0x0][0x3a0] ;  /* 0x0000e800ff087b82 */ /* 0x000e240000000a00 */
        /* <DEDUP_REMOVED lines=39> */
.L_x_13996:
[----:B------:R-:W-:Y:S05]  /*0900*/  BSYNC.RECONVERGENT B1 ;  /* 0x0000000000017941 */ /* 0x000fea0003800200 */
.L_x_13995:
[----:B------:R-:W-:Y:S01]  /*0910*/  VIADD R7, R18, 0x20 ;  /* 0x0000002012077836 */ /* 0x000fe20000000000 */
[----:B------:R-:W-:Y:S01]  /*0920*/  BSSY.RECONVERGENT B1, `(.L_x_13997) ;  /* 0x000005d000017945 */ /* 0x000fe20003800200 */
[-C--:B------:R-:W-:Y:S02]  /*0930*/  ISETP.GE.U32.AND P1, PT, R21, R10.reuse, PT ;  /* 0x0000000a1500720c */ /* 0x080fe40003f26070 */
[-C--:B------:R-:W-:Y:S02]  /*0940*/  ISETP.GE.U32.AND P3, PT, R22, R10.reuse, PT ;  /* 0x0000000a1600720c */ /* 0x080fe40003f66070 */
[----:B------:R-:W-:Y:S02]  /*0950*/  ISETP.GE.U32.AND P2, PT, R7, R10, PT ;  /* 0x0000000a0700720c */ /* 0x000fe40003f46070 */
[----:B------:R-:W-:Y:S02]  /*0960*/  MOV R2, 0xff800000 ;  /* 0xff80000000027802 */ /* 0x000fe40000000f00 */
        /* <DEDUP_REMOVED lines=38> */
[----:B------:R-:W-:Y:S02]  /*0bd0*/  IMAD.MOV.U32 R8, RZ, RZ, R4 ;  /* 0x000000ffff087224 */ /* 0x000fe400078e0004 */
[----:B------:R-:W-:Y:S02]  /*0be0*/  IMAD.MOV.U32 R4, RZ, RZ, RZ ;  /* 0x000000ffff047224 */ /* 0x000fe400078e00ff */
[----:B------:R-:W-:Y:S01]  /*0bf0*/  @!P5 IMAD.MOV R8, RZ, RZ, -R8 ;  /* 0x000000ffff08d224 */ /* 0x000fe200078e0a08 */
[----:B------:R-:W-:-:S05]  /*0c00*/  @!P4 LOP3.LUT R8, RZ, R9, RZ, 0x33, !PT ;  /* 0x00000009ff08c212 */ /* 0x000fca00078e33ff */
[----:B------:R-:W-:Y:S01]  /*0c10*/  IMAD.MOV R7, RZ, RZ, -R8 ;  /* 0x000000ffff077224 */ /* 0x000fe200078e0a08 */
[----:B0-----:R-:W-:-:S03]  /*0c20*/  IADD3 R15, PT, PT, RZ, -R5, RZ ;  /* 0x80000005ff0f7210 */ /* 0x001fc60007ffe0ff */
        /* <DEDUP_REMOVED lines=44> */
.L_x_13998:
[----:B------:R-:W-:Y:S05]  /*0ef0*/  BSYNC.RECONVERGENT B1 ;  /* 0x0000000000017941 */ /* 0x000fea0003800200 */
.L_x_13997:
        /* <DEDUP_REMOVED lines=94> */
.L_x_14000:
[----:B------:R-:W-:Y:S05]  /*14e0*/  BSYNC.RECONVERGENT B1 ;  /* 0x0000000000017941 */ /* 0x000fea0003800200 */
.L_x_13999:
        /* <DEDUP_REMOVED lines=92> */
.L_x_14002:
[----:B------:R-:W-:Y:S05]  /*1ab0*/  BSYNC.RECONVERGENT B1 ;  /* 0x0000000000017941 */ /* 0x000fea0003800200 */
.L_x_14001:
        /* <DEDUP_REMOVED lines=90> */
.L_x_14004:
[----:B------:R-:W-:Y:S05]  /*2060*/  BSYNC.RECONVERGENT B1 ;  /* 0x0000000000017941 */ /* 0x000fea0003800200 */
.L_x_14003:
        /* <DEDUP_REMOVED lines=40> */
[----:B------:R-:W-:Y:S02]  /*22f0*/  LOP3.LUT R9, R3, R12, RZ, 0x3c, !PT ;  /* 0x0000000c03097212 */ /* 0x000fe400078e3cff */
[----:B0-----:R-:W-:-:S04]  /*2300*/  IADD3 R10, PT, PT, R15, 0xffffffe, RZ ;  /* 0x0ffffffe0f0a7810 */ /* 0x001fc80007ffe0ff */
[----:B------:R0:W1:Y:S05]  /*2310*/  F2I.FTZ.U32.TRUNC.NTZ R11, R10 ;  /* 0x0000000a000b7305 */ /* 0x00006a000021f000 */
[----:B------:R-:W-:Y:S01]  /*2320*/  @P5 VIADD R7, R7, 0x1 ;  /* 0x0000000107075836 */ /* 0x000fe20000000000 */
[----:B------:R-:W-:-:S03]  /*2330*/  ISETP.GE.AND P5, PT, R9, RZ, PT ;  /* 0x000000ff0900720c */ /* 0x000fc60003fa6270 */
[----:B------:R-:W-:Y:S02]  /*2340*/  IMAD.MOV.U32 R16, RZ, RZ, R7 ;  /* 0x000000ffff107224 */ /* 0x000fe400078e0007 */
        /* <DEDUP_REMOVED lines=51> */
.L_x_14006:
[----:B------:R-:W-:Y:S05]  /*2680*/  BSYNC.RECONVERGENT B1 ;  /* 0x0000000000017941 */ /* 0x000fea0003800200 */
.L_x_14005:
        /* <DEDUP_REMOVED lines=19> */
[----:B------:R-:W-:Y:S01]  /*27c0*/  IMAD.HI.U32 R32, R15, R9, R14 ;  /* 0x000000090f207227 */ /* 0x000fe200078e000e */
[----:B------:R-:W-:-:S05]  /*27d0*/  IABS R9, R3 ;  /* 0x0000000300097213 */ /* 0x000fca0000000000 */
[----:B------:R-:W-:Y:S01]  /*27e0*/  IMAD.HI.U32 R7, R32, R9, RZ ;  /* 0x0000000920077227 */ /* 0x000fe200078e00ff */
[----:B-1----:R-:W-:-:S03]  /*27f0*/  IABS R32, R5 ;  /* 0x0000000500207213 */ /* 0x002fc60000000000 */
        /* <DEDUP_REMOVED lines=15> */
[----:B0-----:R-:W-:-:S04]  /*28f0*/  IMAD.MOV.U32 R14, RZ, RZ, RZ ;  /* 0x000000ffff0e7224 */ /* 0x001fc800078e00ff */
[----:B------:R-:W-:-:S04]  /*2900*/  @!P6 IMAD.MOV R11, RZ, RZ, -R11 ;  /* 0x000000ffff0be224 */ /* 0x000fc800078e0a0b */
        /* <DEDUP_REMOVED lines=20> */
[----:B------:R-:W-:Y:S02]  /*2a50*/  ISETP.NE.AND.EX P6, PT, R15, RZ, PT, P6 ;  /* 0x000000ff0f00720c */ /* 0x000fe40003fc5360 */
[----:B------:R-:W-:Y:S02]  /*2a60*/  @!P5 IADD3 R7, PT, PT, -R7, RZ, RZ ;  /* 0x000000ff0707d210 */ /* 0x000fe40007ffe1ff */
[----:B------:R-:W-:Y:S02]  /*2a70*/  ISETP.NE.AND P5, PT, R5, RZ, PT ;  /* 0x000000ff0500720c */ /* 0x000fe40003fa5270 */
[----:B------:R-:W-:Y:S02]  /*2a80*/  SEL R9, R11, RZ, P6 ;  /* 0x000000ff0b097207 */ /* 0x000fe40003000000 */
[----:B--2---:R-:W-:-:S04]  /*2a90*/  ISETP.NE.U32.AND P6, PT, R34, 0x1, PT ;  /* 0x000000012200780c */ /* 0x004fc80003fc5070 */
[----:B------:R-:W-:-:S05]  /*2aa0*/  ISETP.NE.AND.EX P6, PT, R35, RZ, PT, P6 ;  /* 0x000000ff2300720c */ /* 0x000fca0003fc5360 */
[----:B------:R-:W-:Y:S02]  /*2ab0*/  @!P5 LOP3.LUT R7, RZ, R5, RZ, 0x33, !PT ;  /* 0x00000005ff07d212 */ /* 0x000fe400078e33ff */
[----:B-1----:R-:W-:Y:S02]  /*2ac0*/  ISETP.NE.U32.AND P5, PT, R32, 0x1, PT ;  /* 0x000000012000780c */ /* 0x002fe40003fa5070 */
[----:B------:R-:W-:Y:S01]  /*2ad0*/  SHF.R.S64 R32, RZ, 0x1e, R3 ;  /* 0x0000001eff207819 */ /* 0x000fe20000001003 */
[----:B------:R-:W-:Y:S01]  /*2ae0*/  IMAD.MOV R12, RZ, RZ, -R7 ;  /* 0x000000ffff0c7224 */ /* 0x000fe200078e0a07 */
[----:B------:R-:W-:-:S03]  /*2af0*/  ISETP.NE.AND.EX P5, PT, R33, RZ, PT, P5 ;  /* 0x000000ff2100720c */ /* 0x000fc60003fa5350 */
[----:B------:R-:W-:Y:S01]  /*2b00*/  IMAD R5, R5, R12, R16 ;  /* 0x0000000c05057224 */ /* 0x000fe200078e0210 */
[----:B------:R-:W-:Y:S01]  /*2b10*/  SEL R7, R7, RZ, P5 ;  /* 0x000000ff07077207 */ /* 0x000fe20002800000 */
        /* <DEDUP_REMOVED lines=14> */
.L_x_14008:
[----:B------:R-:W-:Y:S05]  /*2c00*/  BSYNC.RECONVERGENT B1 ;  /* 0x0000000000017941 */ /* 0x000fea0003800200 */
.L_x_14007:
        /* <DEDUP_REMOVED lines=14> */
[----:B------:R0:W2:Y:S01]  /*2cf0*/  F2I.FTZ.U32.TRUNC.NTZ R15, R14 ;  /* 0x0000000e000f7305 */ /* 0x0000a2000021f000 */
[----:B------:R-:W-:Y:S01]  /*2d00*/  IABS R11, R3 ;  /* 0x00000003000b7213 */ /* 0x000fe20000000000 */
[----:B0-----:R-:W-:Y:S02]  /*2d10*/  IMAD.MOV.U32 R14, RZ, RZ, RZ ;  /* 0x000000ffff0e7224 */ /* 0x001fe400078e00ff */
[----:B--2---:R-:W-:-:S04]  /*2d20*/  IMAD.MOV R7, RZ, RZ, -R15 ;  /* 0x000000ffff077224 */ /* 0x004fc800078e0a0f */
[----:B------:R-:W-:-:S04]  /*2d30*/  IMAD R7, R7, R32, RZ ;  /* 0x0000002007077224 */ /* 0x000fc800078e02ff */
[----:B------:R-:W-:Y:S01]  /*2d40*/  IMAD.HI.U32 R34, R15, R7, R14 ;  /* 0x000000070f227227 */ /* 0x000fe200078e000e */
[----:B-1----:R-:W-:-:S04]  /*2d50*/  IABS R7, R5 ;  /* 0x0000000500077213 */ /* 0x002fc80000000000 */
[----:B------:R-:W0:Y:S01]  /*2d60*/  I2F.RP R33, R7 ;  /* 0x0000000700217306 */ /* 0x000e220000209400 */
        /* <DEDUP_REMOVED lines=10> */
[----:B------:R-:W-:-:S03]  /*2e10*/  ISETP.GE.U32.AND P5, PT, R11, R32, PT ;  /* 0x000000200b00720c */ /* 0x000fc60003fa6070 */
[----:B------:R0:W2:Y:S02]  /*2e20*/  F2I.FTZ.U32.TRUNC.NTZ R15, R14 ;  /* 0x0000000e000f7305 */ /* 0x0000a4000021f000 */
[----:B0-----:R-:W-:-:S08]  /*2e30*/  IMAD.MOV.U32 R14, RZ, RZ, RZ ;  /* 0x000000ffff0e7224 */ /* 0x001fd000078e00ff */
[----:B------:R-:W-:Y:S02]  /*2e40*/  @P5 IADD3 R9, PT, PT, R9, 0x1, RZ ;  /* 0x0000000109095810 */ /* 0x000fe40007ffe0ff */
[----:B--2---:R-:W-:-:S03]  /*2e50*/  IADD3 R32, PT, PT, RZ, -R15, RZ ;  /* 0x8000000fff207210 */ /* 0x004fc60007ffe0ff */
[----:B------:R-:W-:Y:S02]  /*2e60*/  IMAD.MOV.U32 R36, RZ, RZ, R9 ;  /* 0x000000ffff247224 */ /* 0x000fe400078e0009 */
[----:B------:R-:W-:Y:S02]  /*2e70*/  IMAD R11, R32, R7, RZ ;  /* 0x00000007200b7224 */ /* 0x000fe400078e02ff */
[----:B------:R-:W0:Y:S02]  /*2e80*/  LDC.64 R32, c[0x0][0x398] ;  /* 0x0000e600ff207b82 */ /* 0x000e240000000a00 */
        /* <DEDUP_REMOVED lines=9> */
[----:B------:R-:W2:Y:S02]  /*2f20*/  LDC.64 R14, c[0x0][0x390] ;  /* 0x0000e400ff0e7b82 */ /* 0x000ea40000000a00 */
[----:B------:R-:W-:-:S04]  /*2f30*/  IMAD.MOV R11, RZ, RZ, -R9 ;  /* 0x000000ffff0b7224 */ /* 0x000fc800078e0a09 */
[----:B------:R-:W-:-:S05]  /*2f40*/  IMAD R12, R7, R11, R12 ;  /* 0x0000000b070c7224 */ /* 0x000fca00078e020c */
[----:B------:R-:W-:-:S13]  /*2f50*/  ISETP.GT.U32.AND P5, PT, R7, R12, PT ;  /* 0x0000000c0700720c */ /* 0x000fda0003fa4070 */
[----:B------:R-:W-:Y:S01]  /*2f60*/  @!P5 IMAD.IADD R12, R12, 0x1, -R7 ;  /* 0x000000010c0cd824 */ /* 0x000fe200078e0a07 */
[----:B------:R-:W-:Y:S02]  /*2f70*/  @!P5 IADD3 R9, PT, PT, R9, 0x1, RZ ;  /* 0x000000010909d810 */ /* 0x000fe40007ffe0ff */
[----:B0-----:R-:W-:Y:S02]  /*2f80*/  ISETP.NE.U32.AND P5, PT, R32, 0x1, PT ;  /* 0x000000012000780c */ /* 0x001fe40003fa5070 */
[----:B------:R-:W-:Y:S02]  /*2f90*/  ISETP.GE.U32.AND P1, PT, R12, R7, PT ;  /* 0x000000070c00720c */ /* 0x000fe40003f26070 */
[----:B------:R-:W-:Y:S02]  /*2fa0*/  LOP3.LUT R7, R42, R5, RZ, 0x3c, !PT ;  /* 0x000000052a077212 */ /* 0x000fe400078e3cff */
[----:B------:R-:W-:Y:S02]  /*2fb0*/  ISETP.NE.AND.EX P5, PT, R33, RZ, PT, P5 ;  /* 0x000000ff2100720c */ /* 0x000fe40003fa5350 */
[----:B------:R-:W-:-:S02]  /*2fc0*/  ISETP.GE.AND P6, PT, R7, RZ, PT ;  /* 0x000000ff0700720c */ /* 0x000fc40003fc6270 */
[----:B------:R-:W-:-:S05]  /*2fd0*/  SHF.R.S64 R32, RZ, 0x1e, R3 ;  /* 0x0000001eff207819 */ /* 0x000fca0000001003 */
[----:B------:R-:W-:Y:S01]  /*2fe0*/  @P1 VIADD R9, R9, 0x1 ;  /* 0x0000000109091836 */ /* 0x000fe20000000000 */
[----:B--2---:R-:W-:-:S04]  /*2ff0*/  ISETP.NE.U32.AND P1, PT, R14, 0x1, PT ;  /* 0x000000010e00780c */ /* 0x004fc80003f25070 */
[----:B------:R-:W-:Y:S01]  /*3000*/  ISETP.NE.AND.EX P1, PT, R15, RZ, PT, P1 ;  /* 0x000000ff0f00720c */ /* 0x000fe20003f25310 */
[----:B------:R-:W-:Y:S01]  /*3010*/  @!P6 IMAD.MOV R9, RZ, RZ, -R9 ;  /* 0x000000ffff09e224 */ /* 0x000fe200078e0a09 */
[----:B------:R-:W-:Y:S02]  /*3020*/  ISETP.NE.AND P6, PT, R5, RZ, PT ;  /* 0x000000ff0500720c */ /* 0x000fe40003fc5270 */
[----:B------:R-:W-:-:S11]  /*3030*/  SEL R7, R36, RZ, P1 ;  /* 0x000000ff24077207 */ /* 0x000fd60000800000 */
[----:B------:R-:W-:Y:S02]  /*3040*/  @!P6 LOP3.LUT R9, RZ, R5, RZ, 0x33, !PT ;  /* 0x00000005ff09e212 */ /* 0x000fe400078e33ff */
[----:B-1----:R-:W-:Y:S02]  /*3050*/  ISETP.NE.U32.AND P6, PT, R34, 0x1, PT ;  /* 0x000000012200780c */ /* 0x002fe40003fc5070 */
[----:B------:R-:W-:Y:S02]  /*3060*/  IADD3 R12, PT, PT, -R9, RZ, RZ ;  /* 0x000000ff090c7210 */ /* 0x000fe40007ffe1ff */
[----:B------:R-:W-:Y:S02]  /*3070*/  ISETP.NE.AND.EX P6, PT, R35, RZ, PT, P6 ;  /* 0x000000ff2300720c */ /* 0x000fe40003fc5360 */
[----:B------:R-:W-:Y:S01]  /*3080*/  SEL R9, R9, RZ, P5 ;  /* 0x000000ff09097207 */ /* 0x000fe20002800000 */
[----:B------:R-:W-:Y:S02]  /*3090*/  IMAD R5, R5, R12, R42 ;  /* 0x0000000c05057224 */ /* 0x000fe400078e022a */
        /* <DEDUP_REMOVED lines=14> */
.L_x_14010:
[----:B------:R-:W-:Y:S05]  /*3180*/  BSYNC.RECONVERGENT B1 ;  /* 0x0000000000017941 */ /* 0x000fea0003800200 */
.L_x_14009:
        /* <DEDUP_REMOVED lines=18> */
[----:B------:R-:W-:-:S05]  /*32b0*/  IMAD R3, R19, UR50, R29 ;  /* 0x0000003213037c24 */ /* 0x000fca000f8e021d */
        /* <DEDUP_REMOVED lines=12> */
[----:B0-----:R-:W-:-:S04]  /*3380*/  IADD3 R14, PT, PT, R11, 0xffffffe, RZ ;  /* 0x0ffffffe0b0e7810 */ /* 0x001fc80007ffe0ff */
[----:B------:R0:W1:Y:S07]  /*3390*/  F2I.FTZ.U32.TRUNC.NTZ R15, R14 ;  /* 0x0000000e000f7305 */ /* 0x00006e000021f000 */
[----:B------:R-:W-:-:S05]  /*33a0*/  @P1 VIADD R7, R7, 0x1 ;  /* 0x0000000107071836 */ /* 0x000fca0000000000 */
[----:B------:R-:W-:Y:S01]  /*33b0*/  MOV R11, R7 ;  /* 0x00000007000b7202 */ /* 0x000fe20000000f00 */
[----:B0-----:R-:W-:Y:S02]  /*33c0*/  HFMA2 R14, -RZ, RZ, 0, 0 ;  /* 0x00000000ff0e7431 */ /* 0x001fe400000001ff */
[----:B-1----:R-:W-:-:S04]  /*33d0*/  IMAD.MOV R9, RZ, RZ, -R15 ;  /* 0x000000ffff097224 */ /* 0x002fc800078e0a0f */
        /* <DEDUP_REMOVED lines=22> */
[----:B0-----:R-:W-:Y:S02]  /*3540*/  ISETP.NE.U32.AND P1, PT, R32, 0x1, PT ;  /* 0x000000012000780c */ /* 0x001fe40003f25070 */
[----:B------:R-:W-:Y:S02]  /*3550*/  SHF.R.S64 R32, RZ, 0x1e, R3 ;  /* 0x0000001eff207819 */ /* 0x000fe40000001003 */
[----:B------:R-:W-:Y:S01]  /*3560*/  @!P5 IMAD.MOV R7, RZ, RZ, -R7 ;  /* 0x000000ffff07d224 */ /* 0x000fe200078e0a07 */
[----:B------:R-:W-:-:S05]  /*3570*/  @!P2 LOP3.LUT R7, RZ, R5, RZ, 0x33, !PT ;  /* 0x00000005ff07a212 */ /* 0x000fca00078e33ff */
[----:B------:R-:W-:-:S04]  /*3580*/  IMAD.MOV R12, RZ, RZ, -R7 ;  /* 0x000000ffff0c7224 */ /* 0x000fc800078e0a07 */
[----:B------:R-:W-:Y:S02]  /*3590*/  IMAD R5, R5, R12, R14 ;  /* 0x0000000c05057224 */ /* 0x000fe400078e020e */
[----:B------:R-:W0:Y:S02]  /*35a0*/  LDC.64 R14, c[0x0][0x390] ;  /* 0x0000e400ff0e7b82 */ /* 0x000e240000000a00 */
[----:B0-----:R-:W-:-:S04]  /*35b0*/  ISETP.NE.U32.AND P2, PT, R14, 0x1, PT ;  /* 0x000000010e00780c */ /* 0x001fc80003f45070 */
        /* <DEDUP_REMOVED lines=20> */
.L_x_14012:
[----:B------:R-:W-:Y:S05]  /*3700*/  BSYNC.RECONVERGENT B1 ;  /* 0x0000000000017941 */ /* 0x000fea0003800200 */
.L_x_14011:
        /* <DEDUP_REMOVED lines=16> */
[----:B------:R-:W-:-:S04]  /*3810*/  IMAD.HI.U32 R36, R15, R3, R14 ;  /* 0x000000030f247227 */ /* 0x000fc800078e000e */
[----:B------:R-:W-:-:S05]  /*3820*/  IMAD R3, R19, UR50, R30 ;  /* 0x0000003213037c24 */ /* 0x000fca000f8e021e */
[----:B------:R-:W-:-:S05]  /*3830*/  IABS R9, R3 ;  /* 0x0000000300097213 */ /* 0x000fca0000000000 */
[----:B------:R-:W-:Y:S01]  /*3840*/  IMAD.HI.U32 R7, R36, R9, RZ ;  /* 0x0000000924077227 */ /* 0x000fe200078e00ff */
[----:B-1----:R-:W-:-:S04]  /*3850*/  IABS R36, R5 ;  /* 0x0000000500247213 */ /* 0x002fc80000000000 */
[----:B------:R-:W0:Y:S01]  /*3860*/  I2F.RP R11, R36 ;  /* 0x00000024000b7306 */ /* 0x000e220000209400 */
        /* <DEDUP_REMOVED lines=8> */
[----:B0-----:R-:W-:-:S04]  /*38f0*/  VIADD R14, R11, 0xffffffe ;  /* 0x0ffffffe0b0e7836 */ /* 0x001fc80000000000 */
[----:B------:R0:W1:Y:S08]  /*3900*/  F2I.FTZ.U32.TRUNC.NTZ R15, R14 ;  /* 0x0000000e000f7305 */ /* 0x000070000021f000 */
[----:B------:R-:W-:Y:S01]  /*3910*/  @P1 IADD3 R7, PT, PT, R7, 0x1, RZ ;  /* 0x0000000107071810 */ /* 0x000fe20007ffe0ff */
[----:B0-----:R-:W-:-:S04]  /*3920*/  IMAD.MOV.U32 R14, RZ, RZ, RZ ;  /* 0x000000ffff0e7224 */ /* 0x001fc800078e00ff */
[----:B------:R-:W-:Y:S01]  /*3930*/  IMAD.MOV.U32 R11, RZ, RZ, R7 ;  /* 0x000000ffff0b7224 */ /* 0x000fe200078e0007 */
[----:B-1----:R-:W-:-:S05]  /*3940*/  IADD3 R9, PT, PT, RZ, -R15, RZ ;  /* 0x8000000fff097210 */ /* 0x002fca0007ffe0ff */
        /* <DEDUP_REMOVED lines=22> */
[----:B0-----:R-:W-:Y:S02]  /*3ab0*/  ISETP.NE.U32.AND P1, PT, R32, 0x1, PT ;  /* 0x000000012000780c */ /* 0x001fe40003f25070 */
[----:B------:R-:W-:-:S03]  /*3ac0*/  SHF.R.S64 R32, RZ, 0x1e, R3 ;  /* 0x0000001eff207819 */ /* 0x000fc60000001003 */
[----:B------:R-:W-:Y:S01]  /*3ad0*/  @!P3 IMAD.MOV R7, RZ, RZ, -R7 ;  /* 0x000000ffff07b224 */ /* 0x000fe200078e0a07 */
[----:B------:R-:W-:-:S04]  /*3ae0*/  @!P2 LOP3.LUT R7, RZ, R5, RZ, 0x33, !PT ;  /* 0x00000005ff07a212 */ /* 0x000fc800078e33ff */
[----:B------:R-:W-:-:S05]  /*3af0*/  IADD3 R12, PT, PT, -R7, RZ, RZ ;  /* 0x000000ff070c7210 */ /* 0x000fca0007ffe1ff */
        /* <DEDUP_REMOVED lines=23> */
.L_x_14014:
[----:B------:R-:W-:Y:S05]  /*3c70*/  BSYNC.RECONVERGENT B1 ;  /* 0x0000000000017941 */ /* 0x000fea0003800200 */
.L_x_14013:
        /* <DEDUP_REMOVED lines=26> */
[-C--:B------:R-:W-:Y:S02]  /*3e20*/  @!P2 IADD3 R9, PT, PT, R9, -R32.reuse, RZ ;  /* 0x800000200909a210 */ /* 0x080fe40007ffe0ff */
[----:B------:R-:W-:Y:S02]  /*3e30*/  @!P2 IADD3 R7, PT, PT, R7, 0x1, RZ ;  /* 0x000000010707a810 */ /* 0x000fe40007ffe0ff */
[----:B------:R-:W-:Y:S02]  /*3e40*/  ISETP.GE.U32.AND P1, PT, R9, R32, PT ;  /* 0x000000200900720c */ /* 0x000fe40003f26070 */
[----:B------:R-:W-:Y:S01]  /*3e50*/  ISETP.NE.AND P2, PT, R12, RZ, PT ;  /* 0x000000ff0c00720c */ /* 0x000fe20003f45270 */
[----:B0-----:R-:W-:-:S04]  /*3e60*/  VIADD R14, R11, 0xffffffe ;  /* 0x0ffffffe0b0e7836 */ /* 0x001fc80000000000 */
[----:B------:R0:W1:Y:S06]  /*3e70*/  F2I.FTZ.U32.TRUNC.NTZ R15, R14 ;  /* 0x0000000e000f7305 */ /* 0x00006c000021f000 */
[----:B------:R-:W-:-:S04]  /*3e80*/  @P1 VIADD R7, R7, 0x1 ;  /* 0x0000000107071836 */ /* 0x000fc80000000000 */
[----:B------:R-:W-:Y:S02]  /*3e90*/  IMAD.MOV.U32 R11, RZ, RZ, R7 ;  /* 0x000000ffff0b7224 */ /* 0x000fe400078e0007 */
[----:B0-----:R-:W-:Y:S02]  /*3ea0*/  IMAD.MOV.U32 R14, RZ, RZ, RZ ;  /* 0x000000ffff0e7224 */ /* 0x001fe400078e00ff */
[----:B-1----:R-:W-:-:S04]  /*3eb0*/  IMAD.MOV R9, RZ, RZ, -R15 ;  /* 0x000000ffff097224 */ /* 0x002fc800078e0a0f */
        /* <DEDUP_REMOVED lines=24> */
[----:B------:R-:W-:Y:S02]  /*4040*/  @!P3 IADD3 R7, PT, PT, -R7, RZ, RZ ;  /* 0x000000ff0707b210 */ /* 0x000fe40007ffe1ff */
        /* <DEDUP_REMOVED lines=25> */
.L_x_14016:
[----:B------:R-:W-:Y:S05]  /*41e0*/  BSYNC.RECONVERGENT B1 ;  /* 0x0000000000017941 */ /* 0x000fea0003800200 */
.L_x_14015:
        /* <DEDUP_REMOVED lines=24> */
[----:B------:R-:W-:Y:S01]  /*4370*/  FFMA.SAT R0, R32, R11, 0.5 ;  /* 0x3f00000020007423 */ /* 0x000fe2000000200b */
[----:B------:R-:W-:Y:S01]  /*4380*/  FADD R16, -R15, R16 ;  /* 0x000000100f107221 */ /* 0x000fe20000000100 */
[----:B------:R-:W-:Y:S01]  /*4390*/  FADD R5, R3, -12583039 ;  /* 0xcb40007f03057421 */ /* 0x000fe20000000000 */
[----:B------:R-:W-:Y:S01]  /*43a0*/  FADD R7, R2, -12583039 ;  /* 0xcb40007f02077421 */ /* 0x000fe20000000000 */
[----:B------:R-:W-:Y:S01]  /*43b0*/  FFMA.RM R0, R0, R9, 12582913 ;  /* 0x4b40000100007423 */ /* 0x000fe20000004009 */
[C---:B------:R-:W-:Y:S01]  /*43c0*/  FADD R34, -R15.reuse, R34 ;  /* 0x000000220f227221 */ /* 0x040fe20000000100 */
[----:B------:R-:W-:Y:S01]  /*43d0*/  FFMA R5, R12, 1.4426950216293334961, -R5 ;  /* 0x3fb8aa3b0c057823 */ /* 0x000fe20000000805 */
[----:B------:R-:W-:Y:S01]  /*43e0*/  FFMA R7, R4, 1.4426950216293334961, -R7 ;  /* 0x3fb8aa3b04077823 */ /* 0x000fe20000000807 */
[C---:B------:R-:W-:Y:S01]  /*43f0*/  FADD R42, -R15.reuse, R42 ;  /* 0x0000002a0f2a7221 */ /* 0x040fe20000000100 */
[C---:B------:R-:W-:Y:S01]  /*4400*/  FADD R38, -R15.reuse, R38 ;  /* 0x000000260f267221 */ /* 0x040fe20000000100 */
[----:B------:R-:W-:Y:S01]  /*4410*/  FFMA R14, R12, 1.925963033500011079e-08, R5 ;  /* 0x32a570600c0e7823 */ /* 0x000fe20000000005 */
[----:B------:R-:W-:Y:S01]  /*4420*/  FADD R40, -R15, R40 ;  /* 0x000000280f287221 */ /* 0x000fe20000000100 */
[----:B------:R-:W-:Y:S01]  /*4430*/  FADD R5, R0, -12583039 ;  /* 0xcb40007f00057421 */ /* 0x000fe20000000000 */
[----:B------:R-:W-:Y:S01]  /*4440*/  FFMA R15, R4, 1.925963033500011079e-08, R7 ;  /* 0x32a57060040f7823 */ /* 0x000fe20000000007 */
[----:B------:R-:W-:Y:S01]  /*4450*/  FFMA.SAT R4, R6, R11, 0.5 ;  /* 0x3f00000006047423 */ /* 0x000fe2000000200b */
[----:B------:R-:W-:Y:S01]  /*4460*/  IMAD.SHL.U32 R3, R3, 0x800000, RZ ;  /* 0x0080000003037824 */ /* 0x000fe200078e00ff */
[----:B------:R-:W0:Y:S01]  /*4470*/  MUFU.EX2 R14, R14 ;  /* 0x0000000e000e7308 */ /* 0x000e220000000800 */
[----:B------:R-:W-:Y:S01]  /*4480*/  FFMA R5, R32, 1.4426950216293334961, -R5 ;  /* 0x3fb8aa3b20057823 */ /* 0x000fe20000000805 */
[----:B------:R-:W-:Y:S01]  /*4490*/  FFMA.RM R7, R4, R9, 12582913 ;  /* 0x4b40000104077423 */ /* 0x000fe20000004009 */
[----:B------:R-:W-:Y:S01]  /*44a0*/  FFMA.SAT R4, R8, R11, 0.5 ;  /* 0x3f00000008047423 */ /* 0x000fe2000000200b */
[----:B------:R-:W-:-:S02]  /*44b0*/  IMAD.SHL.U32 R0, R0, 0x800000, RZ ;  /* 0x0080000000007824 */ /* 0x000fc400078e00ff */
[----:B------:R-:W-:Y:S01]  /*44c0*/  FFMA R32, R32, 1.925963033500011079e-08, R5 ;  /* 0x32a5706020207823 */ /* 0x000fe20000000005 */
[----:B------:R-:W-:Y:S01]  /*44d0*/  FADD R5, R7, -12583039 ;  /* 0xcb40007f07057421 */ /* 0x000fe20000000000 */
[----:B------:R-:W-:Y:S01]  /*44e0*/  SHF.L.U32 R2, R2, 0x17, RZ ;  /* 0x0000001702027819 */ /* 0x000fe200000006ff */
[----:B------:R-:W2:Y:S01]  /*44f0*/  MUFU.EX2 R15, R15 ;  /* 0x0000000f000f7308 */ /* 0x000ea20000000800 */
[----:B------:R-:W-:Y:S01]  /*4500*/  FFMA.SAT R36, R42, R11, 0.5 ;  /* 0x3f0000002a247423 */ /* 0x000fe2000000200b */
[----:B------:R-:W-:Y:S01]  /*4510*/  FFMA R13, R6, 1.4426950216293334961, -R5 ;  /* 0x3fb8aa3b060d7823 */ /* 0x000fe20000000805 */
[----:B------:R-:W-:-:S03]  /*4520*/  FFMA.RM R5, R4, R9, 12582913 ;  /* 0x4b40000104057423 */ /* 0x000fc60000004009 */
[----:B------:R-:W-:Y:S01]  /*4530*/  FFMA R13, R6, 1.925963033500011079e-08, R13 ;  /* 0x32a57060060d7823 */ /* 0x000fe2000000000d */
[----:B------:R-:W-:Y:S01]  /*4540*/  FADD R33, R5, -12583039 ;  /* 0xcb40007f05217421 */ /* 0x000fe20000000000 */
[----:B------:R-:W-:Y:S01]  /*4550*/  FFMA.SAT R6, R10, R11, 0.5 ;  /* 0x3f0000000a067423 */ /* 0x000fe2000000200b */
[----:B0-----:R-:W-:Y:S01]  /*4560*/  FMUL R4, R3, R14 ;  /* 0x0000000e03047220 */ /* 0x001fe20000400000 */
[----:B------:R-:W-:Y:S01]  /*4570*/  IMAD.SHL.U32 R5, R5, 0x800000, RZ ;  /* 0x0080000005057824 */ /* 0x000fe200078e00ff */
[----:B------:R-:W0:Y:S01]  /*4580*/  MUFU.EX2 R3, R32 ;  /* 0x0000002000037308 */ /* 0x000e220000000800 */
[----:B------:R-:W-:Y:S01]  /*4590*/  FFMA R33, R8, 1.4426950216293334961, -R33 ;  /* 0x3fb8aa3b08217823 */ /* 0x000fe20000000821 */
[----:B------:R-:W-:-:S03]  /*45a0*/  FFMA.RM R6, R6, R9, 12582913 ;  /* 0x4b40000106067423 */ /* 0x000fc60000004009 */
[----:B------:R-:W-:Y:S01]  /*45b0*/  FFMA R12, R8, 1.925963033500011079e-08, R33 ;  /* 0x32a57060080c7823 */ /* 0x000fe20000000021 */
[----:B------:R-:W-:Y:S01]  /*45c0*/  FADD R33, R6, -12583039 ;  /* 0xcb40007f06217421 */ /* 0x000fe20000000000 */
[----:B------:R-:W-:Y:S01]  /*45d0*/  FFMA.SAT R8, R16, R11, 0.5 ;  /* 0x3f00000010087423 */ /* 0x000fe2000000200b */
[----:B------:R-:W-:Y:S01]  /*45e0*/  MUFU.EX2 R32, R13 ;  /* 0x0000000d00207308 */ /* 0x000fe20000000800 */
[----:B--2---:R-:W-:Y:S01]  /*45f0*/  FMUL R2, R2, R15 ;  /* 0x0000000f02027220 */ /* 0x004fe20000400000 */
[----:B------:R-:W-:Y:S01]  /*4600*/  FFMA R33, R10, 1.4426950216293334961, -R33 ;  /* 0x3fb8aa3b0a217823 */ /* 0x000fe20000000821 */
[-C--:B------:R-:W-:Y:S01]  /*4610*/  FFMA.RM R8, R8, R9.reuse, 12582913 ;  /* 0x4b40000108087423 */ /* 0x080fe20000004009 */
[----:B------:R-:W-:Y:S01]  /*4620*/  FFMA.RM R15, R36, R9, 12582913 ;  /* 0x4b400001240f7423 */ /* 0x000fe20000004009 */
[-C--:B------:R-:W-:Y:S01]  /*4630*/  FFMA.SAT R36, R40, R11.reuse, 0.5 ;  /* 0x3f00000028247423 */ /* 0x080fe2000000200b */
[----:B------:R-:W-:Y:S01]  /*4640*/  FFMA R14, R10, 1.925963033500011079e-08, R33 ;  /* 0x32a570600a0e7823 */ /* 0x000fe20000000021 */
[----:B------:R-:W-:Y:S01]  /*4650*/  FFMA.SAT R10, R34, R11, 0.5 ;  /* 0x3f000000220a7423 */ /* 0x000fe2000000200b */
[----:B------:R-:W2:Y:S01]  /*4660*/  MUFU.EX2 R12, R12 ;  /* 0x0000000c000c7308 */ /* 0x000ea20000000800 */
[----:B0-----:R-:W-:Y:S01]  /*4670*/  FMUL R0, R0, R3 ;  /* 0x0000000300007220 */ /* 0x001fe20000400000 */
[----:B------:R-:W-:Y:S01]  /*4680*/  FADD R3, R8, -12583039 ;  /* 0xcb40007f08037421 */ /* 0x000fe20000000000 */
[----:B------:R-:W-:Y:S01]  /*4690*/  FFMA.RM R10, R10, R9, 12582913 ;  /* 0x4b4000010a0a7423 */ /* 0x000fe20000004009 */
[----:B------:R-:W-:-:S02]  /*46a0*/  SHF.L.U32 R6, R6, 0x17, RZ ;  /* 0x0000001706067819 */ /* 0x000fc400000006ff */
[----:B------:R-:W-:-:S04]  /*46b0*/  FFMA R3, R16, 1.4426950216293334961, -R3 ;  /* 0x3fb8aa3b10037823 */ /* 0x000fc80000000803 */
[----:B------:R-:W-:Y:S01]  /*46c0*/  FFMA R16, R16, 1.925963033500011079e-08, R3 ;  /* 0x32a5706010107823 */ /* 0x000fe20000000003 */
[----:B------:R-:W-:-:S04]  /*46d0*/  FADD R3, R10, -12583039 ;  /* 0xcb40007f0a037421 */ /* 0x000fc80000000000 */
[C---:B------:R-:W-:Y:S01]  /*46e0*/  FFMA R3, R34.reuse, 1.4426950216293334961, -R3 ;  /* 0x3fb8aa3b22037823 */ /* 0x040fe20000000803 */
[----:B------:R-:W-:Y:S01]  /*46f0*/  MUFU.EX2 R16, R16 ;  /* 0x0000001000107308 */ /* 0x000fe20000000800 */
[----:B--2---:R-:W-:Y:S02]  /*4700*/  FMUL R5, R5, R12 ;  /* 0x0000000c05057220 */ /* 0x004fe40000400000 */
[----:B------:R-:W-:Y:S01]  /*4710*/  FFMA R34, R34, 1.925963033500011079e-08, R3 ;  /* 0x32a5706022227823 */ /* 0x000fe20000000003 */
[----:B------:R-:W-:Y:S02]  /*4720*/  IMAD.SHL.U32 R3, R7, 0x800000, RZ ;  /* 0x0080000007037824 */ /* 0x000fe400078e00ff */
[----:B------:R-:W-:Y:S02]  /*4730*/  FADD R7, R15, -12583039 ;  /* 0xcb40007f0f077421 */ /* 0x000fe40000000000 */
[----:B------:R-:W-:Y:S01]  /*4740*/  FMUL R3, R3, R32 ;  /* 0x0000002003037220 */ /* 0x000fe20000400000 */
[----:B------:R-:W-:Y:S01]  /*4750*/  FFMA.SAT R32, R38, R11, 0.5 ;  /* 0x3f00000026207423 */ /* 0x000fe2000000200b */
[----:B------:R-:W-:Y:S01]  /*4760*/  FFMA R7, R42, 1.4426950216293334961, -R7 ;  /* 0x3fb8aa3b2a077823 */ /* 0x000fe20000000807 */
[-C--:B------:R-:W-:Y:S01]  /*4770*/  FFMA.RM R11, R36, R9.reuse, 12582913 ;  /* 0x4b400001240b7423 */ /* 0x080fe20000004009 */
[----:B------:R-:W-:Y:S01]  /*4780*/  MUFU.EX2 R33, R34 ;  /* 0x0000002200217308 */ /* 0x000fe20000000800 */
[----:B------:R-:W-:Y:S01]  /*4790*/  FFMA.RM R13, R32, R9, 12582913 ;  /* 0x4b400001200d7423 */ /* 0x000fe20000004009 */
[----:B------:R-:W-:-:S03]  /*47a0*/  FFMA R42, R42, 1.925963033500011079e-08, R7 ;  /* 0x32a570602a2a7823 */ /* 0x000fc60000000007 */
[C---:B------:R-:W-:Y:S01]  /*47b0*/  FADD R7, R13.reuse, -12583039 ;  /* 0xcb40007f0d077421 */ /* 0x040fe20000000000 */
[----:B------:R-:W-:Y:S02]  /*47c0*/  IMAD.SHL.U32 R13, R13, 0x800000, RZ ;  /* 0x008000000d0d7824 */ /* 0x000fe400078e00ff */
[----:B------:R-:W0:Y:S01]  /*47d0*/  MUFU.EX2 R9, R14 ;  /* 0x0000000e00097308 */ /* 0x000e220000000800 */
[----:B------:R-:W-:-:S04]  /*47e0*/  FFMA R7, R38, 1.4426950216293334961, -R7 ;  /* 0x3fb8aa3b26077823 */ /* 0x000fc80000000807 */
[----:B------:R-:W-:Y:S01]  /*47f0*/  FFMA R38, R38, 1.925963033500011079e-08, R7 ;  /* 0x32a5706026267823 */ /* 0x000fe20000000007 */
[----:B------:R-:W-:Y:S02]  /*4800*/  FADD R7, R11, -12583039 ;  /* 0xcb40007f0b077421 */ /* 0x000fe40000000000 */
[----:B------:R-:W-:Y:S02]  /*4810*/  MUFU.EX2 R42, R42 ;  /* 0x0000002a002a7308 */ /* 0x000fe40000000800 */
[----:B------:R-:W-:-:S04]  /*4820*/  FFMA R7, R40, 1.4426950216293334961, -R7 ;  /* 0x3fb8aa3b28077823 */ /* 0x000fc80000000807 */
[----:B------:R-:W-:Y:S01]  /*4830*/  FFMA R40, R40, 1.925963033500011079e-08, R7 ;  /* 0x32a5706028287823 */ /* 0x000fe20000000007 */
[----:B------:R-:W-:Y:S01]  /*4840*/  FADD R7, RZ, R4 ;  /* 0x00000004ff077221 */ /* 0x000fe20000000000 */
[----:B------:R-:W2:Y:S01]  /*4850*/  MUFU.EX2 R38, R38 ;  /* 0x0000002600267308 */ /* 0x000ea20000000800 */
[----:B0-----:R-:W-:Y:S02]  /*4860*/  FMUL R6, R6, R9 ;  /* 0x0000000906067220 */ /* 0x001fe40000400000 */
[----:B------:R-:W-:-:S04]  /*4870*/  FADD R7, R7, R0 ;  /* 0x0000000007077221 */ /* 0x000fc80000000000 */
[----:B------:R-:W-:Y:S01]  /*4880*/  FADD R12, R7, R2 ;  /* 0x00000002070c7221 */ /* 0x000fe20000000000 */
[----:B------:R-:W-:Y:S01]  /*4890*/  IMAD.SHL.U32 R7, R8, 0x800000, RZ ;  /* 0x0080000008077824 */ /* 0x000fe200078e00ff */
[----:B------:R-:W0:Y:S01]  /*48a0*/  MUFU.EX2 R35, R40 ;  /* 0x0000002800237308 */ /* 0x000e220000000800 */
[----:B------:R-:W-:Y:S02]  /*48b0*/  IMAD.SHL.U32 R8, R10, 0x800000, RZ ;  /* 0x008000000a087824 */ /* 0x000fe400078e00ff */
[----:B------:R-:W-:Y:S01]  /*48c0*/  FADD R12, R12, R3 ;  /* 0x000000030c0c7221 */ /* 0x000fe20000000000 */
[----:B------:R-:W-:Y:S01]  /*48d0*/  FMUL R7, R7, R16 ;  /* 0x0000001007077220 */ /* 0x000fe20000400000 */
[----:B------:R-:W-:Y:S02]  /*48e0*/  FMUL R8, R8, R33 ;  /* 0x0000002108087220 */ /* 0x000fe40000400000 */
[----:B------:R-:W-:Y:S01]  /*48f0*/  FADD R9, R12, R5 ;  /* 0x000000050c097221 */ /* 0x000fe20000000000 */
[----:B------:R-:W-:-:S02]  /*4900*/  IMAD.SHL.U32 R12, R11, 0x800000, RZ ;  /* 0x008000000b0c7824 */ /* 0x000fc400078e00ff */
[----:B--2---:R-:W-:Y:S01]  /*4910*/  FMUL R16, R13, R38 ;  /* 0x000000260d107220 */ /* 0x004fe20000400000 */
        /* <DEDUP_REMOVED lines=18> */
.L_x_14052:
        /* <DEDUP_REMOVED lines=11> */
[----:B01----:R-:W-:Y:S05]  /*4af0*/  CALL.REL.NOINC `($__internal_205_$__cuda_sm3x_div_rn_noftz_f32_slowpath) ;  /* 0x0000001800107944 */ /* 0x003fea0003c00000 */
[----:B------:R-:W-:-:S07]  /*4b00*/  MOV R14, R4 ;  /* 0x00000004000e7202 */ /* 0x000fce0000000f00 */
.L_x_14019:
[----:B------:R-:W-:Y:S05]  /*4b10*/  BSYNC.RECONVERGENT B3 ;  /* 0x0000000000037941 */ /* 0x000fea0003800200 */
.L_x_14018:
        /* <DEDUP_REMOVED lines=11> */
[----:B01----:R-:W-:Y:S05]  /*4bd0*/  CALL.REL.NOINC `($__internal_205_$__cuda_sm3x_div_rn_noftz_f32_slowpath) ;  /* 0x0000001400d87944 */ /* 0x003fea0003c00000 */
[----:B------:R-:W-:-:S07]  /*4be0*/  IMAD.MOV.U32 R15, RZ, RZ, R4 ;  /* 0x000000ffff0f7224 */ /* 0x000fce00078e0004 */
.L_x_14021:
[----:B------:R-:W-:Y:S05]  /*4bf0*/  BSYNC.RECONVERGENT B3 ;  /* 0x0000000000037941 */ /* 0x000fea0003800200 */
.L_x_14020:
        /* <DEDUP_REMOVED lines=11> */
[----:B01----:R-:W-:Y:S05]  /*4cb0*/  CALL.REL.NOINC `($__internal_205_$__cuda_sm3x_div_rn_noftz_f32_slowpath) ;  /* 0x0000001400a07944 */ /* 0x003fea0003c00000 */
[----:B------:R-:W-:-:S07]  /*4cc0*/  IMAD.MOV.U32 R0, RZ, RZ, R4 ;  /* 0x000000ffff007224 */ /* 0x000fce00078e0004 */
.L_x_14023:
[----:B------:R-:W-:Y:S05]  /*4cd0*/  BSYNC.RECONVERGENT B3 ;  /* 0x0000000000037941 */ /* 0x000fea0003800200 */
.L_x_14022:
        /* <DEDUP_REMOVED lines=12> */
[----:B------:R-:W-:-:S07]  /*4da0*/  MOV R2, R4 ;  /* 0x0000000400027202 */ /* 0x000fce0000000f00 */
.L_x_14025:
[----:B------:R-:W-:Y:S05]  /*4db0*/  BSYNC.RECONVERGENT B3 ;  /* 0x0000000000037941 */ /* 0x000fea0003800200 */
.L_x_14024:
        /* <DEDUP_REMOVED lines=13> */
.L_x_14027:
[----:B------:R-:W-:Y:S05]  /*4e90*/  BSYNC.RECONVERGENT B3 ;  /* 0x0000000000037941 */ /* 0x000fea0003800200 */
.L_x_14026:
        /* <DEDUP_REMOVED lines=13> */
.L_x_14029:
[----:B------:R-:W-:Y:S05]  /*4f70*/  BSYNC.RECONVERGENT B3 ;  /* 0x0000000000037941 */ /* 0x000fea0003800200 */
.L_x_14028:
        /* <DEDUP_REMOVED lines=13> */
.L_x_14031:
[----:B------:R-:W-:Y:S05]  /*5050*/  BSYNC.RECONVERGENT B3 ;  /* 0x0000000000037941 */ /* 0x000fea0003800200 */
.L_x_14030:
        /* <DEDUP_REMOVED lines=13> */
.L_x_14033:
[----:B------:R-:W-:Y:S05]  /*5130*/  BSYNC.RECONVERGENT B3 ;  /* 0x0000000000037941 */ /* 0x000fea0003800200 */
.L_x_14032:
        /* <DEDUP_REMOVED lines=13> */
.L_x_14035:
[----:B------:R-:W-:Y:S05]  /*5210*/  BSYNC.RECONVERGENT B3 ;  /* 0x0000000000037941 */ /* 0x000fea0003800200 */
.L_x_14034:
        /* <DEDUP_REMOVED lines=10> */
[----:B------:R-:W-:-:S07]  /*52c0*/  MOV R12, 0x52e0 ;  /* 0x000052e0000c7802 */ /* 0x000fce0000000f00 */
[----:B-1----:R-:W-:Y:S05]  /*52d0*/  CALL.REL.NOINC `($__internal_205_$__cuda_sm3x_div_rn_noftz_f32_slowpath) ;  /* 0x0000001000187944 */ /* 0x002fea0003c00000 */
[----:B------:R-:W-:-:S07]  /*52e0*/  MOV R35, R4 ;  /* 0x0000000400237202 */ /* 0x000fce0000000f00 */
.L_x_14037:
[----:B------:R-:W-:Y:S05]  /*52f0*/  BSYNC.RECONVERGENT B3 ;  /* 0x0000000000037941 */ /* 0x000fea0003800200 */
.L_x_14036:
        /* <DEDUP_REMOVED lines=11> */
[----:B-1----:R-:W-:Y:S05]  /*53b0*/  CALL.REL.NOINC `($__internal_205_$__cuda_sm3x_div_rn_noftz_f32_slowpath) ;  /* 0x0000000c00e07944 */ /* 0x002fea0003c00000 */
[----:B------:R-:W-:-:S07]  /*53c0*/  IMAD.MOV.U32 R13, RZ, RZ, R4 ;  /* 0x000000ffff0d7224 */ /* 0x000fce00078e0004 */
.L_x_14039:
[----:B------:R-:W-:Y:S05]  /*53d0*/  BSYNC.RECONVERGENT B3 ;  /* 0x0000000000037941 */ /* 0x000fea0003800200 */
.L_x_14038:
        /* <DEDUP_REMOVED lines=12> */
[C---:B------:R-:W-:Y:S02]  /*54a0*/  LEA R10, P1, R8.reuse, UR40, 0x2 ;  /* 0x00000028080a7c11 */ /* 0x040fe4000f8210ff */
[----:B------:R-:W-:Y:S02]  /*54b0*/  ISETP.GE.U32.AND P4, PT, R23, UR46, PT ;  /* 0x0000002e17007c0c */ /* 0x000fe4000bf86070 */
[----:B------:R-:W-:Y:S02]  /*54c0*/  LEA.HI.X R11, R8, UR41, R9, 0x2, P1 ;  /* 0x00000029080b7c11 */ /* 0x000fe400088f1409 */
[----:B------:R-:W-:Y:S02]  /*54d0*/  ISETP.GE.AND.EX P4, PT, RZ, UR47, PT, P4 ;  /* 0x0000002fff007c0c */ /* 0x000fe4000bf86340 */
[----:B------:R-:W-:Y:S01]  /*54e0*/  IADD3 R4, PT, PT, R18, 0x20, RZ ;  /* 0x0000002012047810 */ /* 0x000fe20007ffe0ff */
[----:B------:R0:W-:Y:S01]  /*54f0*/  @!P0 STG.E desc[UR4][R10.64], R14 ;  /* 0x0000000e0a008986 */ /* 0x0001e2000c101904 */
[----:B------:R-:W-:-:S02]  /*5500*/  ISETP.GE.U32.AND P0, PT, R24, UR46, PT ;  /* 0x0000002e18007c0c */ /* 0x000fc4000bf06070 */
[C---:B------:R-:W-:Y:S02]  /*5510*/  @!P2 R2UR UR6, R26.reuse ;  /* 0x000000001a06a2ca */ /* 0x040fe400000e0000 */
[C---:B------:R-:W-:Y:S02]  /*5520*/  @!P2 R2UR UR7, R27.reuse ;  /* 0x000000001b07a2ca */ /* 0x040fe400000e0000 */
[----:B------:R-:W-:Y:S02]  /*5530*/  ISETP.GE.AND.EX P0, PT, RZ, UR47, PT, P0 ;  /* 0x0000002fff007c0c */ /* 0x000fe4000bf06300 */
[C---:B------:R-:W-:Y:S02]  /*5540*/  @!P3 R2UR UR8, R26.reuse ;  /* 0x000000001a08b2ca */ /* 0x040fe400000e0000 */
[----:B------:R-:W-:Y:S02]  /*5550*/  @!P3 R2UR UR9, R27 ;  /* 0x000000001b09b2ca */ /* 0x000fe400000e0000 */
[----:B------:R-:W-:-:S02]  /*5560*/  @!P4 R2UR UR10, R26 ;  /* 0x000000001a0ac2ca */ /* 0x000fc400000e0000 */
[----:B------:R-:W-:Y:S02]  /*5570*/  @!P4 R2UR UR11, R27 ;  /* 0x000000001b0bc2ca */ /* 0x000fe400000e0000 */
[----:B------:R-:W-:Y:S01]  /*5580*/  ISETP.GE.U32.AND P1, PT, R4, UR46, PT ;  /* 0x0000002e04007c0c */ /* 0x000fe2000bf26070 */
[----:B------:R0:W-:Y:S01]  /*5590*/  @!P2 STG.E desc[UR6][R10.64+0x100], R0 ;  /* 0x000100000a00a986 */ /* 0x0001e2000c101906 */
[----:B------:R-:W-:Y:S02]  /*55a0*/  ISETP.GE.U32.AND P6, PT, R29, UR46, PT ;  /* 0x0000002e1d007c0c */ /* 0x000fe4000bfc6070 */
[----:B------:R-:W-:Y:S02]  /*55b0*/  @!P0 R2UR UR6, R26 ;  /* 0x000000001a0682ca */ /* 0x000fe400000e0000 */
[----:B------:R-:W-:Y:S01]  /*55c0*/  @!P0 R2UR UR7, R27 ;  /* 0x000000001b0782ca */ /* 0x000fe200000e0000 */
[----:B------:R0:W-:Y:S01]  /*55d0*/  @!P3 STG.E desc[UR8][R10.64+0x180], R2 ;  /* 0x000180020a00b986 */ /* 0x0001e2000c101908 */
[----:B------:R-:W-:-:S02]  /*55e0*/  ISETP.GE.U32.AND P3, PT, R28, UR46, PT ;  /* 0x0000002e1c007c0c */ /* 0x000fc4000bf66070 */
[----:B------:R-:W-:Y:S01]  /*55f0*/  ISETP.GE.U32.AND P5, PT, R30, UR46, PT ;  /* 0x0000002e1e007c0c */ /* 0x000fe2000bfa6070 */
[----:B------:R0:W-:Y:S01]  /*5600*/  @!P4 STG.E desc[UR10][R10.64+0x200], R3 ;  /* 0x000200030a00c986 */ /* 0x0001e2000c10190a */
[----:B------:R-:W-:Y:S02]  /*5610*/  ISETP.GE.U32.AND P4, PT, R25, UR46, PT ;  /* 0x0000002e19007c0c */ /* 0x000fe4000bf86070 */
[----:B------:R-:W-:Y:S02]  /*5620*/  ISETP.GE.U32.AND P2, PT, R31, UR46, PT ;  /* 0x0000002e1f007c0c */ /* 0x000fe4000bf46070 */
[----:B------:R-:W-:Y:S02]  /*5630*/  ISETP.GE.AND.EX P4, PT, RZ, UR47, PT, P4 ;  /* 0x0000002fff007c0c */ /* 0x000fe4000bf86340 */
[----:B------:R-:W-:Y:S01]  /*5640*/  ISETP.GE.AND.EX P3, PT, RZ, UR47, PT, P3 ;  /* 0x0000002fff007c0c */ /* 0x000fe2000bf66330 */
[----:B------:R0:W-:Y:S01]  /*5650*/  @!P0 STG.E desc[UR6][R10.64+0x280], R5 ;  /* 0x000280050a008986 */ /* 0x0001e2000c101906 */
        /* <DEDUP_REMOVED lines=28> */
.L_x_13994:
[----:B------:R-:W-:Y:S05]  /*5820*/  EXIT ;  /* 0x000000000000794d */ /* 0x000fea0003800000 */
.L_x_14017:
[----:B------:R-:W-:Y:S01]  /*5830*/  BSSY B1, `(.L_x_14041) ;  /* 0x0000007000017945 */ /* 0x000fe20003800000 */
[----:B------:R-:W-:Y:S01]  /*5840*/  IMAD.MOV.U32 R12, RZ, RZ, 0x10 ;  /* 0x00000010ff0c7424 */ /* 0x000fe200078e00ff */
[----:B------:R-:W-:Y:S01]  /*5850*/  MOV R15, 0xffffffff ;  /* 0xffffffff000f7802 */ /* 0x000fe20000000f00 */
[----:B------:R-:W-:-:S07]  /*5860*/  IMAD.MOV.U32 R11, RZ, RZ, 0x1f ;  /* 0x0000001fff0b7424 */ /* 0x000fce00078e00ff */
[----:B-1----:R-:W-:Y:S05]  /*5870*/  WARPSYNC.COLLECTIVE R15, `(.L_x_14042) ;  /* 0x000000000f087348 */ /* 0x002fea0003c00000 */
[----:B------:R0:W2:Y:S02]  /*5880*/  SHFL.BFLY P6, R14, R13, R12, R11 ;  /* 0x0c00000c0d0e7389 */ /* 0x0000a400000c000b */
[----:B012---:R-:W-:Y:S05]  /*5890*/  ENDCOLLECTIVE ;  /* 0x000000000000791b */ /* 0x007fea0003800000 */
.L_x_14042:
[----:B------:R-:W-:Y:S05]  /*58a0*/  BSYNC B1 ;  /* 0x0000000000017941 */ /* 0x000fea0003800000 */
.L_x_14041:
[----:B------:R-:W-:Y:S01]  /*58b0*/  FMNMX R13, R14, R13, !PT ;  /* 0x0000000d0e0d7209 */ /* 0x000fe20007800000 */
[----:B------:R-:W-:Y:S01]  /*58c0*/  IMAD.MOV.U32 R12, RZ, RZ, 0x8 ;  /* 0x00000008ff0c7424 */ /* 0x000fe200078e00ff */
[----:B------:R-:W-:Y:S01]  /*58d0*/  MOV R15, 0xffffffff ;  /* 0xffffffff000f7802 */ /* 0x000fe20000000f00 */
[----:B------:R-:W-:-:S07]  /*58e0*/  IMAD.MOV.U32 R11, RZ, RZ, 0x1f ;  /* 0x0000001fff0b7424 */ /* 0x000fce00078e00ff */
[----:B------:R-:W-:Y:S05]  /*58f0*/  WARPSYNC.COLLECTIVE R15, `(.L_x_14043) ;  /* 0x000000000f087348 */ /* 0x000fea0003c00000 */
[----:B------:R0:W1:Y:S02]  /*5900*/  SHFL.BFLY P6, R14, R13, R12, R11 ;  /* 0x0c00000c0d0e7389 */ /* 0x00006400000c000b */
[----:B01----:R-:W-:Y:S05]  /*5910*/  ENDCOLLECTIVE ;  /* 0x000000000000791b */ /* 0x003fea0003800000 */
.L_x_14043:
[----:B------:R-:W-:Y:S01]  /*5920*/  IMAD.MOV.U32 R12, RZ, RZ, 0x4 ;  /* 0x00000004ff0c7424 */ /* 0x000fe200078e00ff */
[----:B------:R-:W-:-:S05]  /*5930*/  FMNMX R3, R13, R14, !PT ;  /* 0x0000000e0d037209 */ /* 0x000fca0007800000 */
[----:B------:R-:W-:-:S07]  /*5940*/  IMAD.MOV.U32 R13, RZ, RZ, R3 ;  /* 0x000000ffff0d7224 */ /* 0x000fce00078e0003 */
[----:B------:R-:W-:Y:S05]  /*5950*/  WARPSYNC.COLLECTIVE R15, `(.L_x_14044) ;  /* 0x000000000f087348 */ /* 0x000fea0003c00000 */
[----:B------:R0:W1:Y:S02]  /*5960*/  SHFL.BFLY P6, R14, R13, R12, R11 ;  /* 0x0c00000c0d0e7389 */ /* 0x00006400000c000b */
[----:B01----:R-:W-:Y:S05]  /*5970*/  ENDCOLLECTIVE ;  /* 0x000000000000791b */ /* 0x003fea0003800000 */
.L_x_14044:
[----:B------:R-:W-:Y:S01]  /*5980*/  IMAD.MOV.U32 R12, RZ, RZ, 0x2 ;  /* 0x00000002ff0c7424 */ /* 0x000fe200078e00ff */
[----:B------:R-:W-:-:S04]  /*5990*/  FMNMX R5, R3, R14, !PT ;  /* 0x0000000e03057209 */ /* 0x000fc80007800000 */
[----:B------:R-:W-:-:S07]  /*59a0*/  MOV R13, R5 ;  /* 0x00000005000d7202 */ /* 0x000fce0000000f00 */
[----:B------:R-:W-:Y:S05]  /*59b0*/  WARPSYNC.COLLECTIVE R15, `(.L_x_14045) ;  /* 0x000000000f087348 */ /* 0x000fea0003c00000 */
[----:B------:R0:W1:Y:S02]  /*59c0*/  SHFL.BFLY P6, R14, R13, R12, R11 ;  /* 0x0c00000c0d0e7389 */ /* 0x00006400000c000b */
[----:B01----:R-:W-:Y:S05]  /*59d0*/  ENDCOLLECTIVE ;  /* 0x000000000000791b */ /* 0x003fea0003800000 */
.L_x_14045:
[----:B------:R-:W-:Y:S01]  /*59e0*/  HFMA2 R12, -RZ, RZ, 0, 5.9604644775390625e-08 ;  /* 0x00000001ff0c7431 */ /* 0x000fe200000001ff */
[----:B------:R-:W-:-:S05]  /*59f0*/  FMNMX R7, R5, R14, !PT ;  /* 0x0000000e05077209 */ /* 0x000fca0007800000 */
[----:B------:R-:W-:-:S07]  /*5a00*/  IMAD.MOV.U32 R13, RZ, RZ, R7 ;  /* 0x000000ffff0d7224 */ /* 0x000fce00078e0007 */
[----:B------:R-:W-:Y:S05]  /*5a10*/  WARPSYNC.COLLECTIVE R15, `(.L_x_14046) ;  /* 0x000000000f087348 */ /* 0x000fea0003c00000 */
[----:B------:R0:W1:Y:S02]  /*5a20*/  SHFL.BFLY P6, R14, R13, R12, R11 ;  /* 0x0c00000c0d0e7389 */ /* 0x00006400000c000b */
[----:B01----:R-:W-:Y:S05]  /*5a30*/  ENDCOLLECTIVE ;  /* 0x000000000000791b */ /* 0x003fea0003800000 */
.L_x_14046:
        /* <DEDUP_REMOVED lines=13> */
[C---:B------:R-:W-:Y:S01]  /*5b10*/  FADD R42, -R7.reuse, R42 ;  /* 0x0000002a072a7221 */ /* 0x040fe20000000100 */
[C---:B------:R-:W-:Y:S01]  /*5b20*/  FADD R38, -R7.reuse, R38 ;  /* 0x0000002607267221 */ /* 0x040fe20000000100 */
[----:B------:R-:W-:Y:S01]  /*5b30*/  FADD R40, -R7, R40 ;  /* 0x0000002807287221 */ /* 0x000fe20000000100 */
[C---:B------:R-:W-:Y:S01]  /*5b40*/  FADD R7, R5.reuse, -12583039 ;  /* 0xcb40007f05077421 */ /* 0x040fe20000000000 */
[----:B------:R-:W-:Y:S01]  /*5b50*/  SHF.L.U32 R4, R5, 0x17, RZ ;  /* 0x0000001705047819 */ /* 0x000fe200000006ff */
[-C--:B------:R-:W-:Y:S01]  /*5b60*/  FFMA.SAT R5, R3, R11.reuse, 0.5 ;  /* 0x3f00000003057423 */ /* 0x080fe2000000200b */
[----:B------:R-:W-:Y:S01]  /*5b70*/  FFMA.SAT R9, R10, R11, 0.5 ;  /* 0x3f0000000a097423 */ /* 0x000fe2000000200b */
[----:B------:R-:W-:-:S02]  /*5b80*/  FFMA R7, R0, 1.4426950216293334961, -R7 ;  /* 0x3fb8aa3b00077823 */ /* 0x000fc40000000807 */
[-C--:B------:R-:W-:Y:S01]  /*5b90*/  FFMA.RM R5, R5, R12.reuse, 12582913 ;  /* 0x4b40000105057423 */ /* 0x080fe2000000400c */
[----:B------:R-:W-:Y:S01]  /*5ba0*/  FFMA.RM R9, R9, R12, 12582913 ;  /* 0x4b40000109097423 */ /* 0x000fe2000000400c */
[----:B------:R-:W-:Y:S02]  /*5bb0*/  FFMA R7, R0, 1.925963033500011079e-08, R7 ;  /* 0x32a5706000077823 */ /* 0x000fe40000000007 */
[----:B------:R-:W-:Y:S01]  /*5bc0*/  FADD R0, R5, -12583039 ;  /* 0xcb40007f05007421 */ /* 0x000fe20000000000 */
[----:B------:R-:W-:-:S03]  /*5bd0*/  FADD R13, R9, -12583039 ;  /* 0xcb40007f090d7421 */ /* 0x000fc60000000000 */
[C---:B------:R-:W-:Y:S01]  /*5be0*/  FFMA R0, R3.reuse, 1.4426950216293334961, -R0 ;  /* 0x3fb8aa3b03007823 */ /* 0x040fe20000000800 */
[----:B------:R-:W0:Y:S01]  /*5bf0*/  MUFU.EX2 R7, R7 ;  /* 0x0000000700077308 */ /* 0x000e220000000800 */
[----:B------:R-:W-:Y:S02]  /*5c00*/  FFMA R13, R10, 1.4426950216293334961, -R13 ;  /* 0x3fb8aa3b0a0d7823 */ /* 0x000fe4000000080d */
[----:B------:R-:W-:Y:S01]  /*5c10*/  FFMA R3, R3, 1.925963033500011079e-08, R0 ;  /* 0x32a5706003037823 */ /* 0x000fe20000000000 */
[----:B------:R-:W-:Y:S02]  /*5c20*/  IMAD.SHL.U32 R0, R5, 0x800000, RZ ;  /* 0x0080000005007824 */ /* 0x000fe400078e00ff */
[----:B------:R-:W-:Y:S01]  /*5c30*/  FFMA.SAT R5, R2, R11, 0.5 ;  /* 0x3f00000002057423 */ /* 0x000fe2000000200b */
[----:B------:R-:W-:Y:S02]  /*5c40*/  FFMA R13, R10, 1.925963033500011079e-08, R13 ;  /* 0x32a570600a0d7823 */ /* 0x000fe4000000000d */
[----:B------:R-:W1:Y:S01]  /*5c50*/  MUFU.EX2 R3, R3 ;  /* 0x0000000300037308 */ /* 0x000e620000000800 */
[----:B------:R-:W-:Y:S01]  /*5c60*/  FFMA.RM R5, R5, R12, 12582913 ;  /* 0x4b40000105057423 */ /* 0x000fe2000000400c */
[----:B0-----:R-:W-:-:S03]  /*5c70*/  FMUL R4, R4, R7 ;  /* 0x0000000704047220 */ /* 0x001fc60000400000 */
[----:B------:R-:W-:-:S03]  /*5c80*/  FADD R7, R5, -12583039 ;  /* 0xcb40007f05077421 */ /* 0x000fc60000000000 */
[----:B------:R-:W-:Y:S01]  /*5c90*/  MUFU.EX2 R13, R13 ;  /* 0x0000000d000d7308 */ /* 0x000fe20000000800 */
[----:B------:R-:W-:Y:S01]  /*5ca0*/  FFMA R7, R2, 1.4426950216293334961, -R7 ;  /* 0x3fb8aa3b02077823 */ /* 0x000fe20000000807 */
[----:B-1----:R-:W-:Y:S01]  /*5cb0*/  FMUL R0, R0, R3 ;  /* 0x0000000300007220 */ /* 0x002fe20000400000 */
[----:B------:R-:W-:Y:S02]  /*5cc0*/  FFMA.SAT R3, R6, R11, 0.5 ;  /* 0x3f00000006037423 */ /* 0x000fe4000000200b */
[----:B------:R-:W-:Y:S01]  /*5cd0*/  FFMA R7, R2, 1.925963033500011079e-08, R7 ;  /* 0x32a5706002077823 */ /* 0x000fe20000000007 */
[----:B------:R-:W-:Y:S02]  /*5ce0*/  IMAD.SHL.U32 R2, R5, 0x800000, RZ ;  /* 0x0080000005027824 */ /* 0x000fe400078e00ff */
[----:B------:R-:W-:-:S03]  /*5cf0*/  FFMA.RM R3, R3, R12, 12582913 ;  /* 0x4b40000103037423 */ /* 0x000fc6000000400c */
[----:B------:R-:W0:Y:S01]  /*5d00*/  MUFU.EX2 R7, R7 ;  /* 0x0000000700077308 */ /* 0x000e220000000800 */
        /* <DEDUP_REMOVED lines=12> */
[----:B------:R0:W2:Y:S01]  /*5dd0*/  MUFU.EX2 R8, R7 ;  /* 0x0000000700087308 */ /* 0x0000a20000000800 */
[----:B-1----:R-:W-:Y:S01]  /*5de0*/  FMUL R3, R3, R6 ;  /* 0x0000000603037220 */ /* 0x002fe20000400000 */
[----:B------:R-:W-:-:S04]  /*5df0*/  IMAD.SHL.U32 R6, R9, 0x800000, RZ ;  /* 0x0080000009067824 */ /* 0x000fc800078e00ff */
[----:B------:R-:W-:Y:S01]  /*5e00*/  FMUL R6, R6, R13 ;  /* 0x0000000d06067220 */ /* 0x000fe20000400000 */
[-C--:B------:R-:W-:Y:S01]  /*5e10*/  FFMA.SAT R13, R34, R11.reuse, 0.5 ;  /* 0x3f000000220d7423 */ /* 0x080fe2000000200b */
[----:B0-----:R-:W-:-:S03]  /*5e20*/  FFMA.SAT R7, R16, R11, 0.5 ;  /* 0x3f00000010077423 */ /* 0x001fc6000000200b */
[-C--:B------:R-:W-:Y:S01]  /*5e30*/  FFMA.RM R13, R13, R12.reuse, 12582913 ;  /* 0x4b4000010d0d7423 */ /* 0x080fe2000000400c */
[----:B------:R-:W-:-:S03]  /*5e40*/  FFMA.RM R7, R7, R12, 12582913 ;  /* 0x4b40000107077423 */ /* 0x000fc6000000400c */
[----:B------:R-:W-:Y:S01]  /*5e50*/  FADD R15, R13, -12583039 ;  /* 0xcb40007f0d0f7421 */ /* 0x000fe20000000000 */
[----:B------:R-:W-:Y:S01]  /*5e60*/  FADD R9, R7, -12583039 ;  /* 0xcb40007f07097421 */ /* 0x000fe20000000000 */
[----:B--2---:R-:W-:Y:S01]  /*5e70*/  FMUL R5, R5, R8 ;  /* 0x0000000805057220 */ /* 0x004fe20000400000 */
[----:B------:R-:W-:Y:S01]  /*5e80*/  SHF.L.U32 R7, R7, 0x17, RZ ;  /* 0x0000001707077819 */ /* 0x000fe200000006ff */
[----:B------:R-:W-:Y:S01]  /*5e90*/  FFMA R15, R34, 1.4426950216293334961, -R15 ;  /* 0x3fb8aa3b220f7823 */ /* 0x000fe2000000080f */
[----:B------:R-:W-:-:S03]  /*5ea0*/  FFMA R9, R16, 1.4426950216293334961, -R9 ;  /* 0x3fb8aa3b10097823 */ /* 0x000fc60000000809 */
[----:B------:R-:W-:Y:S01]  /*5eb0*/  FFMA R15, R34, 1.925963033500011079e-08, R15 ;  /* 0x32a57060220f7823 */ /* 0x000fe2000000000f */
[----:B------:R-:W-:-:S04]  /*5ec0*/  FFMA R9, R16, 1.925963033500011079e-08, R9 ;  /* 0x32a5706010097823 */ /* 0x000fc80000000009 */
[----:B------:R0:W1:Y:S08]  /*5ed0*/  MUFU.EX2 R8, R9 ;  /* 0x0000000900087308 */ /* 0x0000700000000800 */
[----:B------:R-:W2:Y:S01]  /*5ee0*/  MUFU.EX2 R15, R15 ;  /* 0x0000000f000f7308 */ /* 0x000ea20000000800 */
[----:B0-----:R-:W-:-:S04]  /*5ef0*/  FFMA.SAT R9, R42, R11, 0.5 ;  /* 0x3f0000002a097423 */ /* 0x001fc8000000200b */
[----:B------:R-:W-:Y:S01]  /*5f00*/  FFMA.RM R9, R9, R12, 12582913 ;  /* 0x4b40000109097423 */ /* 0x000fe2000000400c */
[----:B-1----:R-:W-:Y:S01]  /*5f10*/  FMUL R7, R7, R8 ;  /* 0x0000000807077220 */ /* 0x002fe20000400000 */
[----:B------:R-:W-:Y:S02]  /*5f20*/  IMAD.SHL.U32 R8, R13, 0x800000, RZ ;  /* 0x008000000d087824 */ /* 0x000fe400078e00ff */
[C---:B------:R-:W-:Y:S01]  /*5f30*/  FADD R13, R9.reuse, -12583039 ;  /* 0xcb40007f090d7421 */ /* 0x040fe20000000000 */
[----:B------:R-:W-:-:S03]  /*5f40*/  IMAD.SHL.U32 R9, R9, 0x800000, RZ ;  /* 0x0080000009097824 */ /* 0x000fc600078e00ff */
[----:B------:R-:W-:Y:S01]  /*5f50*/  FFMA R13, R42, 1.4426950216293334961, -R13 ;  /* 0x3fb8aa3b2a0d7823 */ /* 0x000fe2000000080d */
[----:B--2---:R-:W-:Y:S01]  /*5f60*/  FMUL R8, R8, R15 ;  /* 0x0000000f08087220 */ /* 0x004fe20000400000 */
        /* <DEDUP_REMOVED lines=11> */
[----:B------:R-:W-:Y:S01]  /*6020*/  FFMA R11, R40, 1.4426950216293334961, -R11 ;  /* 0x3fb8aa3b280b7823 */ /* 0x000fe2000000080b */
[----:B------:R-:W1:Y:S01]  /*6030*/  MUFU.EX2 R38, R38 ;  /* 0x0000002600267308 */ /* 0x000e620000000800 */
[----:B0-----:R-:W-:Y:S01]  /*6040*/  FMUL R9, R9, R10 ;  /* 0x0000000a09097220 */ /* 0x001fe20000400000 */
[----:B------:R-:W-:Y:S02]  /*6050*/  IMAD.SHL.U32 R10, R12, 0x800000, RZ ;  /* 0x008000000c0a7824 */ /* 0x000fe400078e00ff */
[----:B------:R-:W-:-:S04]  /*6060*/  FFMA R40, R40, 1.925963033500011079e-08, R11 ;  /* 0x32a5706028287823 */ /* 0x000fc8000000000b */
[----:B------:R-:W0:Y:S01]  /*6070*/  MUFU.EX2 R11, R40 ;  /* 0x00000028000b7308 */ /* 0x000e220000000800 */
[----:B-1----:R-:W-:Y:S01]  /*6080*/  FMUL R16, R15, R38 ;  /* 0x000000260f107220 */ /* 0x002fe20000400000 */
[----:B------:R-:W-:Y:S02]  /*6090*/  IMAD.MOV.U32 R15, RZ, RZ, -0x1 ;  /* 0xffffffffff0f7424 */ /* 0x000fe400078e00ff */
        /* <DEDUP_REMOVED lines=13> */
[----:B------:R-:W-:-:S07]  /*6170*/  MOV R11, 0x1f ;  /* 0x0000001f000b7802 */ /* 0x000fce0000000f00 */
[----:B------:R-:W-:Y:S05]  /*6180*/  WARPSYNC.COLLECTIVE R15, `(.L_x_14047) ;  /* 0x000000000f087348 */ /* 0x000fea0003c00000 */
[----:B------:R0:W1:Y:S02]  /*6190*/  SHFL.BFLY P6, R14, R13, R12, R11 ;  /* 0x0c00000c0d0e7389 */ /* 0x00006400000c000b */
[----:B01----:R-:W-:Y:S05]  /*61a0*/  ENDCOLLECTIVE ;  /* 0x000000000000791b */ /* 0x003fea0003800000 */
.L_x_14047:
[----:B------:R-:W-:Y:S02]  /*61b0*/  HFMA2 R12, -RZ, RZ, 0, 4.76837158203125e-07 ;  /* 0x00000008ff0c7431 */ /* 0x000fe400000001ff */
[----:B------:R-:W-:-:S04]  /*61c0*/  FADD R32, R13, R14 ;  /* 0x0000000e0d207221 */ /* 0x000fc80000000000 */
[----:B------:R-:W-:-:S07]  /*61d0*/  IMAD.MOV.U32 R13, RZ, RZ, R32 ;  /* 0x000000ffff0d7224 */ /* 0x000fce00078e0020 */
[----:B------:R-:W-:Y:S05]  /*61e0*/  WARPSYNC.COLLECTIVE R15, `(.L_x_14048) ;  /* 0x000000000f087348 */ /* 0x000fea0003c00000 */
[----:B------:R0:W1:Y:S02]  /*61f0*/  SHFL.BFLY P6, R14, R13, R12, R11 ;  /* 0x0c00000c0d0e7389 */ /* 0x00006400000c000b */
[----:B01----:R-:W-:Y:S05]  /*6200*/  ENDCOLLECTIVE ;  /* 0x000000000000791b */ /* 0x003fea0003800000 */
.L_x_14048:
[----:B------:R-:W-:Y:S02]  /*6210*/  IMAD.MOV.U32 R12, RZ, RZ, 0x4 ;  /* 0x00000004ff0c7424 */ /* 0x000fe400078e00ff */
[----:B------:R-:W-:-:S04]  /*6220*/  FADD R33, R32, R14 ;  /* 0x0000000e20217221 */ /* 0x000fc80000000000 */
[----:B------:R-:W-:-:S07]  /*6230*/  IMAD.MOV.U32 R13, RZ, RZ, R33 ;  /* 0x000000ffff0d7224 */ /* 0x000fce00078e0021 */
[----:B------:R-:W-:Y:S05]  /*6240*/  WARPSYNC.COLLECTIVE R15, `(.L_x_14049) ;  /* 0x000000000f087348 */ /* 0x000fea0003c00000 */
[----:B------:R0:W1:Y:S02]  /*6250*/  SHFL.BFLY P6, R14, R13, R12, R11 ;  /* 0x0c00000c0d0e7389 */ /* 0x00006400000c000b */
[----:B01----:R-:W-:Y:S05]  /*6260*/  ENDCOLLECTIVE ;  /* 0x000000000000791b */ /* 0x003fea0003800000 */
.L_x_14049:
[----:B------:R-:W-:Y:S02]  /*6270*/  IMAD.MOV.U32 R12, RZ, RZ, 0x2 ;  /* 0x00000002ff0c7424 */ /* 0x000fe400078e00ff */
[----:B------:R-:W-:-:S05]  /*6280*/  FADD R34, R33, R14 ;  /* 0x0000000e21227221 */ /* 0x000fca0000000000 */
[----:B------:R-:W-:-:S07]  /*6290*/  MOV R13, R34 ;  /* 0x00000022000d7202 */ /* 0x000fce0000000f00 */
[----:B------:R-:W-:Y:S05]  /*62a0*/  WARPSYNC.COLLECTIVE R15, `(.L_x_14050) ;  /* 0x000000000f087348 */ /* 0x000fea0003c00000 */
[----:B------:R0:W1:Y:S02]  /*62b0*/  SHFL.BFLY P6, R14, R13, R12, R11 ;  /* 0x0c00000c0d0e7389 */ /* 0x00006400000c000b */
[----:B01----:R-:W-:Y:S05]  /*62c0*/  ENDCOLLECTIVE ;  /* 0x000000000000791b */ /* 0x003fea0003800000 */
.L_x_14050:
[----:B------:R-:W-:Y:S02]  /*62d0*/  HFMA2 R12, -RZ, RZ, 0, 5.9604644775390625e-08 ;  /* 0x00000001ff0c7431 */ /* 0x000fe400000001ff */
[----:B------:R-:W-:-:S04]  /*62e0*/  FADD R35, R34, R14 ;  /* 0x0000000e22237221 */ /* 0x000fc80000000000 */
[----:B------:R-:W-:-:S07]  /*62f0*/  IMAD.MOV.U32 R13, RZ, RZ, R35 ;  /* 0x000000ffff0d7224 */ /* 0x000fce00078e0023 */
[----:B------:R-:W-:Y:S05]  /*6300*/  WARPSYNC.COLLECTIVE R15, `(.L_x_14051) ;  /* 0x000000000f087348 */ /* 0x000fea0003c00000 */
[----:B------:R0:W1:Y:S02]  /*6310*/  SHFL.BFLY P6, R14, R13, R12, R11 ;  /* 0x0c00000c0d0e7389 */ /* 0x00006400000c000b */
[----:B01----:R-:W-:Y:S05]  /*6320*/  ENDCOLLECTIVE ;  /* 0x000000000000791b */ /* 0x003fea0003800000 */
.L_x_14051:
[----:B------:R-:W-:Y:S05]  /*6330*/  BRA `(.L_x_14052) ;  /* 0xffffffe400c07947 */ /* 0x000fea000383ffff */
        .weak           $__internal_205_$__cuda_sm3x_div_rn_noftz_f32_slowpath
        .type           $__internal_205_$__cuda_sm3x_div_rn_noftz_f32_slowpath,@function
        .size           $__internal_205_$__cuda_sm3x_div_rn_noftz_f32_slowpath,(.L_x_37582 - $__internal_205_$__cuda_sm3x_div_rn_noftz_f32_slowpath)
$__internal_205_$__cuda_sm3x_div_rn_noftz_f32_slowpath:
        /* <DEDUP_REMOVED lines=35> */
.L_x_14054:
        /* <DEDUP_REMOVED lines=51> */
.L_x_14061:
[----:B------:R-:W-:-:S04]  /*68a0*/  LOP3.LUT R4, R4, 0x80000000, RZ, 0xc0, !PT ;  /* 0x8000000004047812 */ /* 0x000fc800078ec0ff */
[----:B------:R-:W-:Y:S01]  /*68b0*/  LOP3.LUT R4, R4, 0x7f800000, RZ, 0xfc, !PT ;  /* 0x7f80000004047812 */ /* 0x000fe200078efcff */
[----:B------:R-:W-:Y:S06]  /*68c0*/  BRA `(.L_x_14062) ;  /* 0x0000000000047947 */ /* 0x000fec0003800000 */
.L_x_14060:
[----:B------:R-:W-:-:S07]  /*68d0*/  IMAD R4, R32, 0x800000, R4 ;  /* 0x0080000020047824 */ /* 0x000fce00078e0204 */
.L_x_14062:
[----:B------:R-:W-:Y:S05]  /*68e0*/  BSYNC.RECONVERGENT B2 ;  /* 0x0000000000027941 */ /* 0x000fea0003800200 */
.L_x_14059:
[----:B------:R-:W-:Y:S05]  /*68f0*/  BRA `(.L_x_14063) ;  /* 0x0000000000207947 */ /* 0x000fea0003800000 */
.L_x_14058:
[----:B------:R-:W-:-:S04]  /*6900*/  LOP3.LUT R4, R37, 0x80000000, R4, 0x48, !PT ;  /* 0x8000000025047812 */ /* 0x000fc800078e4804 */
[----:B------:R-:W-:Y:S01]  /*6910*/  LOP3.LUT R4, R4, 0x7f800000, RZ, 0xfc, !PT ;  /* 0x7f80000004047812 */ /* 0x000fe200078efcff */
[----:B------:R-:W-:Y:S06]  /*6920*/  BRA `(.L_x_14063) ;  /* 0x0000000000147947 */ /* 0x000fec0003800000 */
.L_x_14057:
[----:B------:R-:W-:Y:S01]  /*6930*/  LOP3.LUT R4, R37, 0x80000000, R4, 0x48, !PT ;  /* 0x8000000025047812 */ /* 0x000fe200078e4804 */
[----:B------:R-:W-:Y:S06]  /*6940*/  BRA `(.L_x_14063) ;  /* 0x00000000000c7947 */ /* 0x000fec0003800000 */
.L_x_14056:
[----:B------:R-:W0:Y:S01]  /*6950*/  MUFU.RSQ R4, -QNAN ;  /* 0xffc0000000047908 */ /* 0x000e220000001400 */
[----:B------:R-:W-:Y:S05]  /*6960*/  BRA `(.L_x_14063) ;  /* 0x0000000000047947 */ /* 0x000fea0003800000 */
.L_x_14055:
[----:B------:R-:W-:-:S07]  /*6970*/  FADD.FTZ R4, R4, R11 ;  /* 0x0000000b04047221 */ /* 0x000fce0000010000 */
.L_x_14063:
[----:B------:R-:W-:Y:S05]  /*6980*/  BSYNC.RECONVERGENT B1 ;  /* 0x0000000000017941 */ /* 0x000fea0003800200 */
.L_x_14053:
[----:B------:R-:W-:-:S04]  /*6990*/  HFMA2 R13, -RZ, RZ, 0, 0 ;  /* 0x00000000ff0d7431 */ /* 0x000fc800000001ff */
[----:B0-----:R-:W-:Y:S05]  /*69a0*/  RET.REL.NODEC R12 `(_Z15SoftmaxWarpImplI22BroadcastScaleMaskLoadIffbLm3EiE11DirectStoreIffEfLi1ELi11ELi32ELi1ELb1EL9Algorithm0EEvT_T0_ll) ;  /* 0xffffff940c947950 */ /* 0x001fea0003c3ffff */
.L_x_14064:
        /* <DEDUP_REMOVED lines=13> */
.L_x_37582:


//--------------------- .text._Z15SoftmaxWarpImplI22BroadcastScaleMaskLoadIffbLm3EiE11DirectStoreIffEfLi1ELi11ELi32ELi1ELb0EL9Algorithm0EEvT_T0_ll --------------------------
	.section	.text._Z15SoftmaxWarpImplI22BroadcastScaleMaskLoadIffbLm3EiE11DirectStoreIffEfLi1ELi11ELi32ELi1ELb0EL9Algorithm0EEvT_T0_ll,"ax",@progbits
	.align	128
        .global         _Z15SoftmaxWarpImplI22BroadcastScaleMaskLoadIffbLm3EiE11DirectStoreIffEfLi1ELi11ELi32ELi1ELb0EL9Algorithm0EEvT_T0_ll
        .type           _Z15SoftmaxWarpImplI22BroadcastScaleMaskLoadIffbLm3EiE11DirectStoreIffEfLi1ELi11ELi32ELi1ELb0EL9Algorithm0EEvT_T0_ll,@function
        .size           _Z15SoftmaxWarpImplI22BroadcastScaleMaskLoadIffbLm3EiE11DirectStoreIffEfLi1ELi11ELi32ELi1ELb0EL9Algorithm0EEvT_T0_ll,(.L_x_37583 - _Z15SoftmaxWarpImplI22BroadcastScaleMaskLoadIffbLm3EiE11DirectStoreIffEfLi1ELi11ELi32ELi1ELb0EL9Algorithm0EEvT_T0_ll)
        .other          _Z15SoftmaxWarpImplI22BroadcastScaleMaskLoadIffbLm3EiE11DirectStoreIffEfLi1ELi11ELi32ELi1ELb0EL9Algorithm0EEvT_T0_ll,@"STO_CUDA_ENTRY STV_DEFAULT"
_Z15SoftmaxWarpImplI22BroadcastScaleMaskLoadIffbLm3EiE11DirectStoreIffEfLi1ELi11ELi32ELi1ELb0EL9Algorithm0EEvT_T0_ll:
.text._Z15SoftmaxWarpImplI22BroadcastScaleMaskLoadIffbLm3EiE11DirectStoreIffEfLi1ELi11ELi32ELi1ELb0EL9Algorithm0EEvT_T0_ll:
        /* <DEDUP_REMOVED lines=29> */
.L_x_14065:
        /* <DEDUP_REMOVED lines=14> */
.L_x_14090:
[----:B--2---:R-:W-:Y:S01]  /*02b0*/  IABS R0, UR49 ;  /* 0x0000003100007c13 */ /* 0x004fe20008000000 */
[----:B------:R-:W-:Y:S01]  /*02c0*/  UMOV UR4, URZ ;  /* 0x000000ff00047c82 */ /* 0x000fe20008000000 */
[----:B------:R-:W-:Y:S01]  /*02d0*/  IABS R3, UR50 ;  /* 0x0000003200037c13 */ /* 0x000fe20008000000 */
[----:B0-----:R-:W-:Y:S01]  /*02e0*/  IMAD R15, R20, UR48, R21 ;  /* 0x00000030140f7c24 */ /* 0x001fe2000f8e0215 */
[----:B------:R-:W-:Y:S01]  /*02f0*/  R2UR UR8, R0 ;  /* 0x00000000000872ca */ /* 0x000fe200000e0000 */
[----:B------:R-:W0:Y:S01]  /*0300*/  LDC.64 R12, c[0x0][0x390] ;  /* 0x0000e400ff0c7b82 */ /* 0x000e220000000a00 */
[----:B------:R-:W-:Y:S01]  /*0310*/  R2UR UR9, R3 ;  /* 0x00000000030972ca */ /* 0x000fe200000e0000 */
[----:B------:R-:W-:Y:S01]  /*0320*/  VIADD R24, R15, 0x40 ;  /* 0x000000400f187836 */ /* 0x000fe20000000000 */
[----:B------:R-:W-:Y:S02]  /*0330*/  ISETP.NE.AND P5, PT, RZ, UR49, PT ;  /* 0x00000031ff007c0c */ /* 0x000fe4000bfa5270 */
[----:B------:R-:W-:-:S02]  /*0340*/  LOP3.LUT R25, RZ, UR49, RZ, 0x33, !PT ;  /* 0x00000031ff197c12 */ /* 0x000fc4000f8e33ff */
[----:B------:R-:W-:Y:S01]  /*0350*/  IADD3 R6, PT, PT, R15, 0x20, RZ ;  /* 0x000000200f067810 */ /* 0x000fe20007ffe0ff */
[----:B------:R-:W2:Y:S01]  /*0360*/  LDC.64 R10, c[0x0][0x3a0] ;  /* 0x0000e800ff0a7b82 */ /* 0x000ea20000000a00 */
[----:B------:R-:W-:Y:S02]  /*0370*/  ISETP.NE.AND P6, PT, RZ, UR50, PT ;  /* 0x00000032ff007c0c */ /* 0x000fe4000bfc5270 */
[----:B------:R-:W-:Y:S01]  /*0380*/  IABS R8, R6 ;  /* 0x0000000600087213 */ /* 0x000fe20000000000 */
[----:B------:R-:W3:Y:S01]  /*0390*/  I2F.RP R0, UR8 ;  /* 0x0000000800007d06 */ /* 0x000ee20008209400 */
[----:B------:R-:W-:Y:S02]  /*03a0*/  LOP3.LUT R14, RZ, UR50, RZ, 0x33, !PT ;  /* 0x00000032ff0e7c12 */ /* 0x000fe4000f8e33ff */
[----:B------:R-:W-:Y:S02]  /*03b0*/  IABS R23, R24 ;  /* 0x0000001800177213 */ /* 0x000fe40000000000 */
[----:B-1----:R-:W-:-:S02]  /*03c0*/  R2UR UR10, R18 ;  /* 0x00000000120a72ca */ /* 0x002fc400000e0000 */
[----:B------:R-:W-:Y:S01]  /*03d0*/  R2UR UR11, R19 ;  /* 0x00000000130b72ca */ /* 0x000fe200000e0000 */
[----:B------:R-:W1:Y:S08]  /*03e0*/  I2F.RP R3, UR9 ;  /* 0x0000000900037d06 */ /* 0x000e700008209400 */
[----:B---3--:R-:W3:Y:S08]  /*03f0*/  MUFU.RCP R0, R0 ;  /* 0x0000000000007308 */ /* 0x008ef00000001000 */
[----:B-1----:R-:W1:Y:S01]  /*0400*/  MUFU.RCP R3, R3 ;  /* 0x0000000300037308 */ /* 0x002e620000001000 */
[----:B---3--:R-:W-:-:S07]  /*0410*/  VIADD R2, R0, 0xffffffe ;  /* 0x0ffffffe00027836 */ /* 0x008fce0000000000 */
[----:B------:R-:W3:Y:S01]  /*0420*/  F2I.FTZ.U32.TRUNC.NTZ R2, R2 ;  /* 0x0000000200027305 */ /* 0x000ee2000021f000 */
[----:B-1----:R-:W-:-:S07]  /*0430*/  IADD3 R4, PT, PT, R3, 0xffffffe, RZ ;  /* 0x0ffffffe03047810 */ /* 0x002fce0007ffe0ff */
[----:B------:R-:W1:Y:S01]  /*0440*/  F2I.FTZ.U32.TRUNC.NTZ R4, R4 ;  /* 0x0000000400047305 */ /* 0x000e62000021f000 */
[----:B---3--:R-:W-:Y:S02]  /*0450*/  R2UR UR5, R2 ;  /* 0x00000000020572ca */ /* 0x008fe400000e0000 */
[----:B------:R-:W-:-:S11]  /*0460*/  IABS R2, R15 ;  /* 0x0000000f00027213 */ /* 0x000fd60000000000 */
[----:B------:R-:W-:-:S04]  /*0470*/  UIADD3 UR6, UPT, UPT, URZ, -UR5, URZ ;  /* 0x80000005ff067290 */ /* 0x000fc8000fffe0ff */
[----:B------:R-:W-:-:S04]  /*0480*/  UIMAD UR6, UR6, UR8, URZ ;  /* 0x00000008060672a4 */ /* 0x000fc8000f8e02ff */
[----:B------:R-:W-:-:S07]  /*0490*/  UIMAD.WIDE.U32 UR4, UR5, UR6, UR4 ;  /* 0x00000006050472a5 */ /* 0x000fce000f8e0004 */
[----:B------:R-:W-:Y:S01]  /*04a0*/  UMOV UR6, UR5 ;  /* 0x0000000500067c82 */ /* 0x000fe20008000000 */
[----:B-1----:R-:W-:Y:S01]  /*04b0*/  R2UR UR5, R4 ;  /* 0x00000000040572ca */ /* 0x002fe200000e0000 */
[----:B------:R-:W-:Y:S01]  /*04c0*/  IMAD.HI.U32 R0, R2, UR6, RZ ;  /* 0x0000000602007c27 */ /* 0x000fe2000f8e00ff */
[----:B------:R-:W-:-:S03]  /*04d0*/  UMOV UR4, URZ ;  /* 0x000000ff00047c82 */ /* 0x000fc60008000000 */
[----:B------:R-:W-:-:S04]  /*04e0*/  IMAD.MOV R5, RZ, RZ, -R0 ;  /* 0x000000ffff057224 */ /* 0x000fc800078e0a00 */
[----:B------:R-:W-:Y:S02]  /*04f0*/  IMAD R2, R5, UR8, R2 ;  /* 0x0000000805027c24 */ /* 0x000fe4000f8e0202 */
[----:B------:R-:W-:Y:S02]  /*0500*/  IMAD.HI.U32 R5, R8, UR6, RZ ;  /* 0x0000000608057c27 */ /* 0x000fe4000f8e00ff */
[----:B------:R-:W-:Y:S01]  /*0510*/  UIADD3 UR7, UPT, UPT, URZ, -UR5, URZ ;  /* 0x80000005ff077290 */ /* 0x000fe2000fffe0ff */
[----:B------:R-:W-:Y:S01]  /*0520*/  ISETP.LT.U32.AND P1, PT, R2, UR8, PT ;  /* 0x0000000802007c0c */ /* 0x000fe2000bf21070 */
[----:B------:R-:W-:Y:S02]  /*0530*/  IMAD.MOV R9, RZ, RZ, -R5 ;  /* 0x000000ffff097224 */ /* 0x000fe400078e0a05 */
[----:B------:R-:W-:-:S04]  /*0540*/  UIMAD UR7, UR7, UR9, URZ ;  /* 0x00000009070772a4 */ /* 0x000fc8000f8e02ff */
[----:B------:R-:W-:-:S06]  /*0550*/  UIMAD.WIDE.U32 UR4, UR5, UR7, UR4 ;  /* 0x00000007050472a5 */ /* 0x000fcc000f8e0004 */
        /* <DEDUP_REMOVED lines=11> */
[----:B------:R-:W-:-:S04]  /*0610*/  IMAD.HI.U32 R3, R4, UR5, RZ ;  /* 0x0000000504037c27 */ /* 0x000fc8000f8e00ff */
[----:B------:R-:W-:-:S04]  /*0620*/  IMAD.MOV R7, RZ, RZ, -R3 ;  /* 0x000000ffff077224 */ /* 0x000fc800078e0a03 */
[----:B------:R-:W-:Y:S02]  /*0630*/  IMAD R4, R7, UR9, R4 ;  /* 0x0000000907047c24 */ /* 0x000fe4000f8e0204 */
[----:B------:R-:W-:Y:S02]  /*0640*/  IMAD R7, R9, UR8, R8 ;  /* 0x0000000809077c24 */ /* 0x000fe4000f8e0208 */
[----:B------:R-:W1:Y:S01]  /*0650*/  LDC.64 R8, c[0x0][0x398] ;  /* 0x0000e600ff087b82 */ /* 0x000e620000000a00 */
[----:B------:R-:W-:Y:S02]  /*0660*/  ISETP.LT.U32.AND P4, PT, R4, UR9, PT ;  /* 0x0000000904007c0c */ /* 0x000fe4000bf81070 */
[----:B------:R-:W-:-:S11]  /*0670*/  ISETP.LT.U32.AND P0, PT, R7, UR8, PT ;  /* 0x0000000807007c0c */ /* 0x000fd6000bf01070 */
[----:B------:R-:W-:Y:S02]  /*0680*/  @!P4 IADD3 R4, PT, PT, R4, -UR9, RZ ;  /* 0x800000090404cc10 */ /* 0x000fe4000fffe0ff */
[----:B------:R-:W-:Y:S01]  /*0690*/  @!P0 VIADD R7, R7, -UR8 ;  /* 0x8000000807078c36 */ /* 0x000fe20008000000 */
[----:B------:R-:W-:Y:S01]  /*06a0*/  @!P4 IADD3 R3, PT, PT, R3, 0x1, RZ ;  /* 0x000000010303c810 */ /* 0x000fe20007ffe0ff */
[----:B------:R-:W-:Y:S01]  /*06b0*/  @!P0 VIADD R5, R5, 0x1 ;  /* 0x0000000105058836 */ /* 0x000fe20000000000 */
[----:B------:R-:W-:Y:S02]  /*06c0*/  ISETP.GE.U32.AND P3, PT, R4, UR9, PT ;  /* 0x0000000904007c0c */ /* 0x000fe4000bf66070 */
[----:B------:R-:W-:Y:S02]  /*06d0*/  LOP3.LUT R4, R2, UR50, RZ, 0x3c, !PT ;  /* 0x0000003202047c12 */ /* 0x000fe4000f8e3cff */
[----:B------:R-:W-:Y:S02]  /*06e0*/  ISETP.GE.U32.AND P1, PT, R7, UR8, PT ;  /* 0x0000000807007c0c */ /* 0x000fe4000bf26070 */
[----:B------:R-:W-:-:S02]  /*06f0*/  ISETP.GE.AND P2, PT, R4, RZ, PT ;  /* 0x000000ff0400720c */ /* 0x000fc40003f46270 */
[----:B------:R-:W-:Y:S02]  /*0700*/  LOP3.LUT R4, R6, UR49, RZ, 0x3c, !PT ;  /* 0x0000003106047c12 */ /* 0x000fe4000f8e3cff */
[----:B0-----:R-:W-:-:S03]  /*0710*/  ISETP.NE.U32.AND P0, PT, R12, 0x1, PT ;  /* 0x000000010c00780c */ /* 0x001fc60003f05070 */
[----:B------:R-:W-:Y:S01]  /*0720*/  @P3 VIADD R3, R3, 0x1 ;  /* 0x0000000103033836 */ /* 0x000fe20000000000 */
[----:B------:R-:W-:Y:S01]  /*0730*/  ISETP.GE.AND P3, PT, R4, RZ, PT ;  /* 0x000000ff0400720c */ /* 0x000fe20003f66270 */
[----:B------:R-:W-:Y:S01]  /*0740*/  IMAD.HI.U32 R4, R23, UR6, RZ ;  /* 0x0000000617047c27 */ /* 0x000fe2000f8e00ff */
[----:B------:R-:W-:-:S03]  /*0750*/  ISETP.NE.AND.EX P0, PT, R13, RZ, PT, P0 ;  /* 0x000000ff0d00720c */ /* 0x000fc60003f05300 */
[----:B------:R-:W-:Y:S01]  /*0760*/  @P1 VIADD R5, R5, 0x1 ;  /* 0x0000000105051836 */ /* 0x000fe20000000000 */
[----:B------:R-:W-:Y:S01]  /*0770*/  @!P2 IADD3 R3, PT, PT, -R3, RZ, RZ ;  /* 0x000000ff0303a210 */ /* 0x000fe20007ffe1ff */
[----:B------:R-:W-:Y:S01]  /*0780*/  IMAD.MOV R26, RZ, RZ, -R4 ;  /* 0x000000ffff1a7224 */ /* 0x000fe200078e0a04 */
[----:B-1----:R-:W-:Y:S02]  /*0790*/  ISETP.NE.U32.AND P1, PT, R8, 0x1, PT ;  /* 0x000000010800780c */ /* 0x002fe40003f25070 */
[----:B------:R-:W-:Y:S02]  /*07a0*/  SEL R3, R14, R3, !P6 ;  /* 0x000000030e037207 */ /* 0x000fe40007000000 */
[----:B------:R-:W-:Y:S01]  /*07b0*/  MOV R16, R5 ;  /* 0x0000000500107202 */ /* 0x000fe20000000f00 */
[----:B------:R-:W-:Y:S01]  /*07c0*/  IMAD R5, R26, UR8, R23 ;  /* 0x000000081a057c24 */ /* 0x000fe2000f8e0217 */
[----:B--2---:R-:W-:Y:S01]  /*07d0*/  ISETP.NE.U32.AND P2, PT, R10, 0x1, PT ;  /* 0x000000010a00780c */ /* 0x004fe20003f45070 */
[----:B------:R-:W-:Y:S01]  /*07e0*/  IMAD.MOV R7, RZ, RZ, -R3 ;  /* 0x000000ffff077224 */ /* 0x000fe200078e0a03 */
[----:B------:R-:W-:Y:S01]  /*07f0*/  ISETP.NE.AND.EX P1, PT, R9, RZ, PT, P1 ;  /* 0x000000ff0900720c */ /* 0x000fe20003f25310 */
[----:B------:R-:W-:Y:S01]  /*0800*/  @!P3 IMAD.MOV R16, RZ, RZ, -R16 ;  /* 0x000000ffff10b224 */ /* 0x000fe200078e0a10 */
[----:B------:R-:W-:Y:S01]  /*0810*/  SEL R0, R0, RZ, P0 ;  /* 0x000000ff00007207 */ /* 0x000fe20000000000 */
[----:B------:R-:W-:Y:S01]  /*0820*/  IMAD R2, R7, UR50, R2 ;  /* 0x0000003207027c24 */ /* 0x000fe2000f8e0202 */
[----:B------:R-:W-:-:S02]  /*0830*/  ISETP.NE.AND.EX P2, PT, R11, RZ, PT, P2 ;  /* 0x000000ff0b00720c */ /* 0x000fc40003f45320 */
[----:B------:R-:W-:Y:S01]  /*0840*/  SEL R7, R25, R16, !P5 ;  /* 0x0000001019077207 */ /* 0x000fe20006800000 */
[----:B------:R-:W-:Y:S01]  /*0850*/  IMAD R0, R0, UR46, RZ ;  /* 0x0000002e00007c24 */ /* 0x000fe2000f8e02ff */
[----:B------:R-:W-:Y:S02]  /*0860*/  SEL R3, R3, RZ, P1 ;  /* 0x000000ff03037207 */ /* 0x000fe40000800000 */
[----:B------:R-:W-:Y:S02]  /*0870*/  IADD3 R9, PT, PT, -R7, RZ, RZ ;  /* 0x000000ff07097210 */ /* 0x000fe40007ffe1ff */
[----:B------:R-:W-:Y:S01]  /*0880*/  ISETP.LT.U32.AND P4, PT, R5, UR8, PT ;  /* 0x0000000805007c0c */ /* 0x000fe2000bf81070 */
[----:B------:R-:W-:Y:S01]  /*0890*/  IMAD R3, R3, UR47, R0 ;  /* 0x0000002f03037c24 */ /* 0x000fe2000f8e0200 */
[----:B------:R-:W-:Y:S01]  /*08a0*/  SEL R2, R2, RZ, P2 ;  /* 0x000000ff02027207 */ /* 0x000fe20001000000 */
[----:B------:R-:W-:Y:S02]  /*08b0*/  IMAD R9, R9, UR49, R6 ;  /* 0x0000003109097c24 */ /* 0x000fe4000f8e0206 */
[----:B------:R-:W-:-:S02]  /*08c0*/  VIADD R0, R15, 0x60 ;  /* 0x000000600f007836 */ /* 0x000fc40000000000 */
[----:B------:R-:W-:Y:S01]  /*08d0*/  IMAD R3, R2, UR51, R3 ;  /* 0x0000003302037c24 */ /* 0x000fe2000f8e0203 */
[----:B------:R-:W-:Y:S02]  /*08e0*/  IABS R10, R9 ;  /* 0x00000009000a7213 */ /* 0x000fe40000000000 */
[----:B------:R-:W-:Y:S02]  /*08f0*/  IABS R13, R0 ;  /* 0x00000000000d7213 */ /* 0x000fe40000000000 */
[----:B------:R-:W-:Y:S01]  /*0900*/  IADD3 R2, P3, PT, R3, UR38, RZ ;  /* 0x0000002603027c10 */ /* 0x000fe2000ff7e0ff */
[----:B------:R-:W-:Y:S02]  /*0910*/  @!P4 VIADD R5, R5, -UR8 ;  /* 0x800000080505cc36 */ /* 0x000fe40008000000 */
[----:B------:R-:W-:Y:S01]  /*0920*/  IMAD.HI.U32 R8, R10, UR5, RZ ;  /* 0x000000050a087c27 */ /* 0x000fe2000f8e00ff */
[----:B------:R-:W-:Y:S02]  /*0930*/  LEA.HI.X.SX32 R3, R3, UR39, 0x1, P3 ;  /* 0x0000002703037c11 */ /* 0x000fe400098f0eff */
[----:B------:R-:W-:Y:S01]  /*0940*/  ISETP.GE.U32.AND P3, PT, R5, UR8, PT ;  /* 0x0000000805007c0c */ /* 0x000fe2000bf66070 */
[----:B------:R-:W-:Y:S01]  /*0950*/  @!P4 VIADD R4, R4, 0x1 ;  /* 0x000000010404c836 */ /* 0x000fe20000000000 */
[----:B------:R-:W-:Y:S01]  /*0960*/  IADD3 R5, PT, PT, -R8, RZ, RZ ;  /* 0x000000ff08057210 */ /* 0x000fe20007ffe1ff */
[----:B------:R-:W-:-:S04]  /*0970*/  IMAD.HI.U32 R12, R13, UR6, RZ ;  /* 0x000000060d0c7c27 */ /* 0x000fc8000f8e00ff */
[----:B------:R-:W-:Y:S01]  /*0980*/  IMAD R5, R5, UR9, R10 ;  /* 0x0000000905057c24 */ /* 0x000fe2000f8e020a */
[----:B------:R-:W-:-:S04]  /*0990*/  LOP3.LUT R10, R24, UR49, RZ, 0x3c, !PT ;  /* 0x00000031180a7c12 */ /* 0x000fc8000f8e3cff */
[----:B------:R-:W-:Y:S01]  /*09a0*/  ISETP.LT.U32.AND P4, PT, R5, UR9, PT ;  /* 0x0000000905007c0c */ /* 0x000fe2000bf81070 */
[----:B------:R-:W-:Y:S01]  /*09b0*/  @P3 VIADD R4, R4, 0x1 ;  /* 0x0000000104043836 */ /* 0x000fe20000000000 */
[----:B------:R-:W-:Y:S02]  /*09c0*/  ISETP.GE.AND P3, PT, R10, RZ, PT ;  /* 0x000000ff0a00720c */ /* 0x000fe40003f66270 */
[----:B------:R-:W-:-:S05]  /*09d0*/  IADD3 R10, PT, PT, -R12, RZ, RZ ;  /* 0x000000ff0c0a7210 */ /* 0x000fca0007ffe1ff */
[----:B------:R-:W-:-:S04]  /*09e0*/  IMAD R13, R10, UR8, R13 ;  /* 0x000000080a0d7c24 */ /* 0x000fc8000f8e020d */
[----:B------:R-:W-:Y:S02]  /*09f0*/  @!P4 VIADD R8, R8, 0x1 ;  /* 0x000000010808c836 */ /* 0x000fe40000000000 */
[----:B------:R-:W-:Y:S01]  /*0a00*/  @!P4 VIADD R5, R5, -UR9 ;  /* 0x800000090505cc36 */ /* 0x000fe20008000000 */
[----:B------:R-:W-:Y:S02]  /*0a10*/  ISETP.LT.U32.AND P4, PT, R13, UR8, PT ;  /* 0x000000080d007c0c */ /* 0x000fe4000bf81070 */
[----:B------:R-:W-:Y:S02]  /*0a20*/  @!P3 IADD3 R4, PT, PT, -R4, RZ, RZ ;  /* 0x000000ff0404b210 */ /* 0x000fe40007ffe1ff */
[----:B------:R-:W-:Y:S02]  /*0a30*/  ISETP.GE.U32.AND P3, PT, R5, UR9, PT ;  /* 0x0000000905007c0c */ /* 0x000fe4000bf66070 */
[----:B------:R-:W-:Y:S01]  /*0a40*/  SEL R10, R25, R4, !P5 ;  /* 0x00000004190a7207 */ /* 0x000fe20006800000 */
[----:B------:R0:W2:Y:S01]  /*0a50*/  LDG.E.U8 R5, desc[UR10][R2.64] ;  /* 0x0000000a02057981 */ /* 0x0000a2000c1e1100 */
[----:B------:R-:W-:-:S03]  /*0a60*/  LOP3.LUT R4, R9, UR50, RZ, 0x3c, !PT ;  /* 0x0000003209047c12 */ /* 0x000fc6000f8e3cff */
[----:B------:R-:W-:Y:S02]  /*0a70*/  IMAD.MOV R11, RZ, RZ, -R10 ;  /* 0x000000ffff0b7224 */ /* 0x000fe400078e0a0a */
[----:B------:R-:W-:Y:S02]  /*0a80*/  @!P4 VIADD R13, R13, -UR8 ;  /* 0x800000080d0dcc36 */ /* 0x000fe40008000000 */
[----:B------:R-:W-:Y:S01]  /*0a90*/  @!P4 VIADD R12, R12, 0x1 ;  /* 0x000000010c0cc836 */ /* 0x000fe20000000000 */
[----:B------:R-:W-:Y:S01]  /*0aa0*/  ISETP.GE.AND P4, PT, R4, RZ, PT ;  /* 0x000000ff0400720c */ /* 0x000fe20003f86270 */
[----:B------:R-:W-:Y:S01]  /*0ab0*/  IMAD R11, R11, UR49, R24 ;  /* 0x000000310b0b7c24 */ /* 0x000fe2000f8e0218 */
[----:B------:R-:W-:Y:S02]  /*0ac0*/  @P3 IADD3 R8, PT, PT, R8, 0x1, RZ ;  /* 0x0000000108083810 */ /* 0x000fe40007ffe0ff */
[----:B------:R-:W-:Y:S02]  /*0ad0*/  ISETP.GE.U32.AND P3, PT, R13, UR8, PT ;  /* 0x000000080d007c0c */ /* 0x000fe4000bf66070 */
[----:B------:R-:W-:-:S02]  /*0ae0*/  LOP3.LUT R4, R0, UR49, RZ, 0x3c, !PT ;  /* 0x0000003100047c12 */ /* 0x000fc4000f8e3cff */
[----:B------:R-:W-:-:S05]  /*0af0*/  IABS R13, R11 ;  /* 0x0000000b000d7213 */ /* 0x000fca0000000000 */
[----:B------:R-:W-:Y:S02]  /*0b00*/  @!P4 IMAD.MOV R8, RZ, RZ, -R8 ;  /* 0x000000ffff08c224 */ /* 0x000fe400078e0a08 */
[----:B------:R-:W-:-:S04]  /*0b10*/  IMAD.HI.U32 R26, R13, UR5, RZ ;  /* 0x000000050d1a7c27 */ /* 0x000fc8000f8e00ff */
[----:B------:R-:W-:Y:S01]  /*0b20*/  @P3 VIADD R12, R12, 0x1 ;  /* 0x000000010c0c3836 */ /* 0x000fe20000000000 */
[----:B------:R-:W-:Y:S02]  /*0b30*/  ISETP.GE.AND P3, PT, R4, RZ, PT ;  /* 0x000000ff0400720c */ /* 0x000fe40003f66270 */
[----:B------:R-:W-:Y:S02]  /*0b40*/  SEL R8, R14, R8, !P6 ;  /* 0x000000080e087207 */ /* 0x000fe40007000000 */
[----:B------:R-:W-:Y:S02]  /*0b50*/  IADD3 R4, PT, PT, -R26, RZ, RZ ;  /* 0x000000ff1a047210 */ /* 0x000fe40007ffe1ff */
[----:B------:R-:W-:Y:S01]  /*0b60*/  SEL R7, R7, RZ, P0 ;  /* 0x000000ff07077207 */ /* 0x000fe20000000000 */
[----:B------:R-:W-:Y:S01]  /*0b70*/  IMAD.MOV R28, RZ, RZ, -R8 ;  /* 0x000000ffff1c7224 */ /* 0x000fe200078e0a08 */
[----:B------:R-:W-:Y:S01]  /*0b80*/  SHF.R.S64 R16, RZ, 0x1e, R15 ;  /* 0x0000001eff107819 */ /* 0x000fe2000000100f */
[----:B------:R-:W-:-:S04]  /*0b90*/  IMAD R13, R4, UR9, R13 ;  /* 0x00000009040d7c24 */ /* 0x000fc8000f8e020d */
[----:B------:R-:W-:Y:S01]  /*0ba0*/  @!P3 IADD3 R12, PT, PT, -R12, RZ, RZ ;  /* 0x000000ff0c0cb210 */ /* 0x000fe20007ffe1ff */
[----:B0-----:R-:W-:Y:S01]  /*0bb0*/  IMAD R2, R28, UR50, R9 ;  /* 0x000000321c027c24 */ /* 0x001fe2000f8e0209 */
[----:B------:R-:W-:Y:S02]  /*0bc0*/  SEL R4, R8, RZ, P1 ;  /* 0x000000ff08047207 */ /* 0x000fe40000800000 */
[----:B------:R-:W-:Y:S01]  /*0bd0*/  SEL R12, R25, R12, !P5 ;  /* 0x0000000c190c7207 */ /* 0x000fe20006800000 */
[----:B------:R-:W-:Y:S01]  /*0be0*/  IMAD R7, R7, UR46, RZ ;  /* 0x0000002e07077c24 */ /* 0x000fe2000f8e02ff */
[----:B------:R-:W-:Y:S02]  /*0bf0*/  IADD3 R8, P3, PT, R16, UR36, RZ ;  /* 0x0000002410087c10 */ /* 0x000fe4000ff7e0ff */
[----:B------:R-:W-:Y:S01]  /*0c00*/  IADD3 R23, PT, PT, -R12, RZ, RZ ;  /* 0x000000ff0c177210 */ /* 0x000fe20007ffe1ff */
[----:B------:R-:W-:Y:S01]  /*0c10*/  IMAD R7, R4, UR47, R7 ;  /* 0x0000002f04077c24 */ /* 0x000fe2000f8e0207 */
[----:B------:R-:W-:-:S02]  /*0c20*/  SEL R2, R2, RZ, P2 ;  /* 0x000000ff02027207 */ /* 0x000fc40001000000 */
[----:B------:R-:W-:Y:S01]  /*0c30*/  LEA.HI.X.SX32 R9, R15, UR37, 0x2, P3 ;  /* 0x000000250f097c11 */ /* 0x000fe200098f16ff */
[----:B------:R-:W-:Y:S01]  /*0c40*/  IMAD R23, R23, UR49, R0 ;  /* 0x0000003117177c24 */ /* 0x000fe2000f8e0200 */
[----:B------:R-:W-:Y:S02]  /*0c50*/  SHF.R.S64 R3, RZ, 0x1e, R6 ;  /* 0x0000001eff037819 */ /* 0x000fe40000001006 */
[----:B------:R-:W-:Y:S01]  /*0c60*/  ISETP.LT.U32.AND P3, PT, R13, UR9, PT ;  /* 0x000000090d007c0c */ /* 0x000fe2000bf61070 */
[----:B------:R-:W-:Y:S01]  /*0c70*/  IMAD R7, R2, UR51, R7 ;  /* 0x0000003302077c24 */ /* 0x000fe2000f8e0207 */
[----:B------:R-:W-:Y:S01]  /*0c80*/  IADD3 R2, P4, PT, R3, UR36, RZ ;  /* 0x0000002403027c10 */ /* 0x000fe2000ff9e0ff */
[----:B------:R0:W3:Y:S01]  /*0c90*/  LDG.E R4, desc[UR10][R8.64] ;  /* 0x0000000a08047981 */ /* 0x0000e2000c1e1900 */
[----:B------:R-:W-:Y:S02]  /*0ca0*/  R2UR UR12, R18 ;  /* 0x00000000120c72ca */ /* 0x000fe400000e0000 */
[----:B------:R-:W-:-:S02]  /*0cb0*/  R2UR UR13, R19 ;  /* 0x00000000130d72ca */ /* 0x000fc400000e0000 */
[----:B------:R-:W-:Y:S02]  /*0cc0*/  IABS R29, R23 ;  /* 0x00000017001d7213 */ /* 0x000fe40000000000 */
[----:B------:R-:W-:Y:S02]  /*0cd0*/  LEA.HI.X.SX32 R3, R6, UR37, 0x2, P4 ;  /* 0x0000002506037c11 */ /* 0x000fe4000a0f16ff */
[----:B------:R-:W-:Y:S01]  /*0ce0*/  IADD3 R6, P4, PT, R7, UR38, RZ ;  /* 0x0000002607067c10 */ /* 0x000fe2000ff9e0ff */
[----:B------:R-:W-:-:S03]  /*0cf0*/  IMAD.HI.U32 R27, R29, UR5, RZ ;  /* 0x000000051d1b7c27 */ /* 0x000fc6000f8e00ff */
[----:B------:R-:W-:Y:S01]  /*0d00*/  LEA.HI.X.SX32 R7, R7, UR39, 0x1, P4 ;  /* 0x0000002707077c11 */ /* 0x000fe2000a0f0eff */
[----:B------:R-:W-:Y:S01]  /*0d10*/  @!P3 VIADD R13, R13, -UR9 ;  /* 0x800000090d0dbc36 */ /* 0x000fe20008000000 */
[----:B0-----:R-:W-:Y:S01]  /*0d20*/  IADD3 R8, PT, PT, -R27, RZ, RZ ;  /* 0x000000ff1b087210 */ /* 0x001fe20007ffe1ff */
[----:B------:R-:W-:Y:S01]  /*0d30*/  @!P3 VIADD R26, R26, 0x1 ;  /* 0x000000011a1ab836 */ /* 0x000fe20000000000 */
[----:B------:R0:W4:Y:S02]  /*0d40*/  LDG.E R3, desc[UR10][R2.64] ;  /* 0x0000000a02037981 */ /* 0x000124000c1e1900 */
[----:B------:R-:W-:Y:S02]  /*0d50*/  ISETP.GE.U32.AND P4, PT, R13, UR9, PT ;  /* 0x000000090d007c0c */ /* 0x000fe4000bf86070 */
[----:B------:R1:W5:Y:S01]  /*0d60*/  LDG.E.U8 R16, desc[UR12][R6.64] ;  /* 0x0000000c06107981 */ /* 0x000362000c1e1100 */
[----:B------:R-:W-:Y:S01]  /*0d70*/  IMAD R29, R8, UR9, R29 ;  /* 0x00000009081d7c24 */ /* 0x000fe2000f8e021d */
[----:B------:R-:W-:-:S02]  /*0d80*/  SHF.R.S64 R8, RZ, 0x1e, R24 ;  /* 0x0000001eff087819 */ /* 0x000fc40000001018 */
[----:B------:R-:W-:Y:S02]  /*0d90*/  IADD3 R13, PT, PT, R15, 0x80, RZ ;  /* 0x000000800f0d7810 */ /* 0x000fe40007ffe0ff */
[----:B------:R-:W-:Y:S02]  /*0da0*/  IADD3 R8, P3, PT, R8, UR36, RZ ;  /* 0x0000002408087c10 */ /* 0x000fe4000ff7e0ff */
[----:B------:R-:W-:Y:S02]  /*0db0*/  LOP3.LUT R28, R11, UR50, RZ, 0x3c, !PT ;  /* 0x000000320b1c7c12 */ /* 0x000fe4000f8e3cff */
[----:B0-----:R-:W-:Y:S02]  /*0dc0*/  IABS R2, R13 ;  /* 0x0000000d00027213 */ /* 0x001fe40000000000 */
[----:B------:R-:W-:Y:S01]  /*0dd0*/  LEA.HI.X.SX32 R9, R24, UR37, 0x2, P3 ;  /* 0x0000002518097c11 */ /* 0x000fe200098f16ff */
[----:B------:R-:W-:Y:S01]  /*0de0*/  @P4 VIADD R26, R26, 0x1 ;  /* 0x000000011a1a4836 */ /* 0x000fe20000000000 */
[----:B------:R-:W-:-:S02]  /*0df0*/  ISETP.GE.AND P3, PT, R28, RZ, PT ;  /* 0x000000ff1c00720c */ /* 0x000fc40003f66270 */
[----:B------:R-:W-:Y:S02]  /*0e00*/  MOV R28, R2 ;  /* 0x00000002001c7202 */ /* 0x000fe40000000f00 */
[----:B------:R-:W-:Y:S01]  /*0e10*/  ISETP.LT.U32.AND P4, PT, R29, UR9, PT ;  /* 0x000000091d007c0c */ /* 0x000fe2000bf81070 */
[----:B------:R0:W4:Y:S02]  /*0e20*/  LDG.E R2, desc[UR10][R8.64] ;  /* 0x0000000a08027981 */ /* 0x000124000c1e1900 */
[----:B------:R-:W-:Y:S01]  /*0e30*/  IMAD.HI.U32 R24, R28, UR6, RZ ;  /* 0x000000061c187c27 */ /* 0x000fe2000f8e00ff */
[----:B-1----:R-:W-:-:S04]  /*0e40*/  SHF.R.S64 R6, RZ, 0x1e, R0 ;  /* 0x0000001eff067819 */ /* 0x002fc80000001000 */
[----:B------:R-:W-:-:S05]  /*0e50*/  IADD3 R7, PT, PT, -R24, RZ, RZ ;  /* 0x000000ff18077210 */ /* 0x000fca0007ffe1ff */
[----:B------:R-:W-:Y:S01]  /*0e60*/  @!P4 VIADD R29, R29, -UR9 ;  /* 0x800000091d1dcc36 */ /* 0x000fe20008000000 */
[----:B------:R-:W-:Y:S01]  /*0e70*/  @!P4 IADD3 R27, PT, PT, R27, 0x1, RZ ;  /* 0x000000011b1bc810 */ /* 0x000fe20007ffe0ff */
        /* <DEDUP_REMOVED lines=10> */
[----:B------:R-:W-:-:S12]  /*0f20*/  @!P3 IMAD.MOV R26, RZ, RZ, -R26 ;  /* 0x000000ffff1ab224 */ /* 0x000fd800078e0a1a */
[----:B------:R-:W-:-:S04]  /*0f30*/  @!P4 IADD3 R24, PT, PT, -R24, RZ, RZ ;  /* 0x000000ff1818c210 */ /* 0x000fc80007ffe1ff */
[----:B0-----:R-:W-:Y:S02]  /*0f40*/  SEL R8, R25, R24, !P5 ;  /* 0x0000001819087207 */ /* 0x001fe40006800000 */
[----:B------:R-:W-:-:S03]  /*0f50*/  SEL R26, R14, R26, !P6 ;  /* 0x0000001a0e1a7207 */ /* 0x000fc60007000000 */
[----:B------:R-:W-:Y:S02]  /*0f60*/  IMAD.MOV R24, RZ, RZ, -R8 ;  /* 0x000000ffff187224 */ /* 0x000fe400078e0a08 */
[----:B------:R-:W-:Y:S02]  /*0f70*/  IMAD.MOV R28, RZ, RZ, -R26 ;  /* 0x000000ffff1c7224 */ /* 0x000fe400078e0a1a */
[----:B------:R-:W-:Y:S01]  /*0f80*/  IMAD R24, R24, UR49, R13 ;  /* 0x0000003118187c24 */ /* 0x000fe2000f8e020d */
[----:B------:R-:W-:Y:S01]  /*0f90*/  LOP3.LUT R0, R23, UR50, RZ, 0x3c, !PT ;  /* 0x0000003217007c12 */ /* 0x000fe2000f8e3cff */
[----:B------:R-:W-:Y:S01]  /*0fa0*/  IMAD R11, R28, UR50, R11 ;  /* 0x000000321c0b7c24 */ /* 0x000fe2000f8e020b */
[----:B------:R-:W-:Y:S02]  /*0fb0*/  SEL R10, R10, RZ, P0 ;  /* 0x000000ff0a0a7207 */ /* 0x000fe40000000000 */
[----:B------:R-:W-:Y:S02]  /*0fc0*/  IABS R28, R24 ;  /* 0x00000018001c7213 */ /* 0x000fe40000000000 */
[----:B------:R-:W-:-:S02]  /*0fd0*/  ISETP.GE.U32.AND P3, PT, R29, UR9, PT ;  /* 0x000000091d007c0c */ /* 0x000fc4000bf66070 */
[----:B------:R-:W-:Y:S01]  /*0fe0*/  ISETP.GE.AND P4, PT, R0, RZ, PT ;  /* 0x000000ff0000720c */ /* 0x000fe20003f86270 */
[----:B------:R-:W-:Y:S01]  /*0ff0*/  IMAD R9, R10, UR46, RZ ;  /* 0x0000002e0a097c24 */ /* 0x000fe2000f8e02ff */
[----:B------:R0:W4:Y:S01]  /*1000*/  LDG.E R0, desc[UR10][R6.64] ;  /* 0x0000000a06007981 */ /* 0x000122000c1e1900 */
[----:B------:R-:W-:Y:S01]  /*1010*/  SEL R26, R26, RZ, P1 ;  /* 0x000000ff1a1a7207 */ /* 0x000fe20000800000 */
[----:B0-----:R-:W-:-:S04]  /*1020*/  IMAD.HI.U32 R7, R28, UR5, RZ ;  /* 0x000000051c077c27 */ /* 0x001fc8000f8e00ff */
[----:B------:R-:W-:Y:S01]  /*1030*/  IMAD R6, R26, UR47, R9 ;  /* 0x0000002f1a067c24 */ /* 0x000fe2000f8e0209 */
[----:B------:R-:W-:Y:S02]  /*1040*/  IADD3 R9, PT, PT, -R7, RZ, RZ ;  /* 0x000000ff07097210 */ /* 0x000fe40007ffe1ff */
[----:B------:R-:W-:-:S03]  /*1050*/  @P3 IADD3 R27, PT, PT, R27, 0x1, RZ ;  /* 0x000000011b1b3810 */ /* 0x000fc60007ffe0ff */
[----:B------:R-:W-:Y:S01]  /*1060*/  IMAD R9, R9, UR9, R28 ;  /* 0x0000000909097c24 */ /* 0x000fe2000f8e021c */
[----:B------:R-:W-:-:S04]  /*1070*/  @!P4 IADD3 R27, PT, PT, -R27, RZ, RZ ;  /* 0x000000ff1b1bc210 */ /* 0x000fc80007ffe1ff */
[----:B------:R-:W-:-:S13]  /*1080*/  ISETP.LT.U32.AND P4, PT, R9, UR9, PT ;  /* 0x0000000909007c0c */ /* 0x000fda000bf81070 */
[----:B------:R-:W-:-:S05]  /*1090*/  @!P4 VIADD R9, R9, -UR9 ;  /* 0x800000090909cc36 */ /* 0x000fca0008000000 */
[----:B------:R-:W-:Y:S02]  /*10a0*/  ISETP.GE.U32.AND P3, PT, R9, UR9, PT ;  /* 0x0000000909007c0c */ /* 0x000fe4000bf66070 */
[----:B------:R-:W-:Y:S02]  /*10b0*/  LOP3.LUT R9, R24, UR50, RZ, 0x3c, !PT ;  /* 0x0000003218097c12 */ /* 0x000fe4000f8e3cff */
[----:B------:R-:W-:Y:S02]  /*10c0*/  @!P4 IADD3 R7, PT, PT, R7, 0x1, RZ ;  /* 0x000000010707c810 */ /* 0x000fe40007ffe0ff */
[----:B------:R-:W-:Y:S02]  /*10d0*/  ISETP.GE.AND P4, PT, R9, RZ, PT ;  /* 0x000000ff0900720c */ /* 0x000fe40003f86270 */
[----:B------:R-:W-:-:S05]  /*10e0*/  SEL R27, R14, R27, !P6 ;  /* 0x0000001b0e1b7207 */ /* 0x000fca0007000000 */
[----:B------:R-:W-:Y:S01]  /*10f0*/  @P3 VIADD R7, R7, 0x1 ;  /* 0x0000000107073836 */ /* 0x000fe20000000000 */
[----:B------:R-:W-:-:S04]  /*1100*/  SEL R12, R12, RZ, P0 ;  /* 0x000000ff0c0c7207 */ /* 0x000fc80000000000 */
[----:B------:R-:W-:Y:S01]  /*1110*/  MOV R29, R7 ;  /* 0x00000007001d7202 */ /* 0x000fe20000000f00 */
[----:B------:R-:W-:Y:S01]  /*1120*/  IMAD R12, R12, UR46, RZ ;  /* 0x0000002e0c0c7c24 */ /* 0x000fe2000f8e02ff */
[----:B------:R-:W-:Y:S02]  /*1130*/  SEL R7, R27, RZ, P1 ;  /* 0x000000ff1b077207 */ /* 0x000fe40000800000 */
[----:B------:R-:W-:Y:S01]  /*1140*/  IADD3 R9, PT, PT, R15, 0xa0, RZ ;  /* 0x000000a00f097810 */ /* 0x000fe20007ffe0ff */
[----:B------:R-:W-:Y:S02]  /*1150*/  @!P4 IMAD.MOV R29, RZ, RZ, -R29 ;  /* 0x000000ffff1dc224 */ /* 0x000fe400078e0a1d */
[----:B------:R-:W-:Y:S01]  /*1160*/  IMAD R7, R7, UR47, R12 ;  /* 0x0000002f07077c24 */ /* 0x000fe2000f8e020c */
[----:B------:R-:W-:Y:S01]  /*1170*/  IABS R12, R9 ;  /* 0x00000009000c7213 */ /* 0x000fe20000000000 */
[----:B------:R-:W-:Y:S01]  /*1180*/  IMAD.MOV R10, RZ, RZ, -R27 ;  /* 0x000000ffff0a7224 */ /* 0x000fe200078e0a1b */
[----:B------:R-:W-:-:S02]  /*1190*/  SEL R29, R14, R29, !P6 ;  /* 0x0000001d0e1d7207 */ /* 0x000fc40007000000 */
[----:B------:R-:W-:Y:S01]  /*11a0*/  SEL R8, R8, RZ, P0 ;  /* 0x000000ff08087207 */ /* 0x000fe20000000000 */
[----:B------:R-:W-:Y:S02]  /*11b0*/  IMAD R23, R10, UR50, R23 ;  /* 0x000000320a177c24 */ /* 0x000fe4000f8e0217 */
[----:B------:R-:W-:Y:S02]  /*11c0*/  IMAD.MOV R27, RZ, RZ, -R29 ;  /* 0x000000ffff1b7224 */ /* 0x000fe400078e0a1d */
[----:B------:R-:W-:Y:S01]  /*11d0*/  IMAD.HI.U32 R10, R12, UR6, RZ ;  /* 0x000000060c0a7c27 */ /* 0x000fe2000f8e00ff */
[----:B------:R-:W-:-:S03]  /*11e0*/  SEL R29, R29, RZ, P1 ;  /* 0x000000ff1d1d7207 */ /* 0x000fc60000800000 */
[----:B------:R-:W-:Y:S01]  /*11f0*/  IMAD R24, R27, UR50, R24 ;  /* 0x000000321b187c24 */ /* 0x000fe2000f8e0218 */
[----:B------:R-:W-:Y:S01]  /*1200*/  IADD3 R27, PT, PT, -R10, RZ, RZ ;  /* 0x000000ff0a1b7210 */ /* 0x000fe20007ffe1ff */
[----:B------:R-:W-:-:S04]  /*1210*/  IMAD R8, R8, UR46, RZ ;  /* 0x0000002e08087c24 */ /* 0x000fc8000f8e02ff */
        /* <DEDUP_REMOVED lines=10> */
[----:B------:R-:W-:-:S05]  /*12c0*/  SEL R8, R23, RZ, P2 ;  /* 0x000000ff17087207 */ /* 0x000fca0001000000 */
[----:B------:R-:W-:Y:S01]  /*12d0*/  @!P4 IADD3 R10, PT, PT, -R10, RZ, RZ ;  /* 0x000000ff0a0ac210 */ /* 0x000fe20007ffe1ff */
[----:B------:R-:W-:-:S03]  /*12e0*/  IMAD R6, R11, UR51, R6 ;  /* 0x000000330b067c24 */ /* 0x000fc6000f8e0206 */
[----:B------:R-:W-:Y:S02]  /*12f0*/  SEL R23, R25, R10, !P5 ;  /* 0x0000000a19177207 */ /* 0x000fe40006800000 */
[----:B------:R-:W0:Y:S03]  /*1300*/  LDC.64 R10, c[0x0][0x3e8] ;  /* 0x0000fa00ff0a7b82 */ /* 0x000e260000000a00 */
[----:B------:R-:W-:Y:S01]  /*1310*/  IMAD.MOV R30, RZ, RZ, -R23 ;  /* 0x000000ffff1e7224 */ /* 0x000fe200078e0a17 */
[----:B------:R-:W-:Y:S01]  /*1320*/  IADD3 R26, P3, PT, R6, UR38, RZ ;  /* 0x00000026061a7c10 */ /* 0x000fe2000ff7e0ff */
[----:B------:R-:W-:Y:S02]  /*1330*/  IMAD R7, R8, UR51, R7 ;  /* 0x0000003308077c24 */ /* 0x000fe4000f8e0207 */
[----:B------:R-:W-:Y:S01]  /*1340*/  IMAD R30, R30, UR49, R9 ;  /* 0x000000311e1e7c24 */ /* 0x000fe2000f8e0209 */
[----:B------:R-:W-:-:S02]  /*1350*/  LEA.HI.X.SX32 R27, R6, UR39, 0x1, P3 ;  /* 0x00000027061b7c11 */ /* 0x000fc400098f0eff */
[C---:B------:R-:W-:Y:S02]  /*1360*/  IADD3 R6, P3, PT, R7.reuse, UR38, RZ ;  /* 0x0000002607067c10 */ /* 0x040fe4000ff7e0ff */
[----:B------:R-:W-:Y:S01]  /*1370*/  IABS R8, R30 ;  /* 0x0000001e00087213 */ /* 0x000fe20000000000 */
[----:B------:R1:W3:Y:S01]  /*1380*/  LDG.E.U8 R26, desc[UR10][R26.64] ;  /* 0x0000000a1a1a7981 */ /* 0x0002e2000c1e1100 */
[----:B------:R-:W-:Y:S02]  /*1390*/  LEA.HI.X.SX32 R7, R7, UR39, 0x1, P3 ;  /* 0x0000002707077c11 */ /* 0x000fe400098f0eff */
[----:B--2---:R-:W-:Y:S01]  /*13a0*/  ISETP.NE.AND P3, PT, R5, RZ, PT ;  /* 0x000000ff0500720c */ /* 0x004fe20003f65270 */
[----:B------:R-:W-:Y:S01]  /*13b0*/  IMAD.HI.U32 R5, R8, UR5, RZ ;  /* 0x0000000508057c27 */ /* 0x000fe2000f8e00ff */
[----:B------:R-:W-:Y:S02]  /*13c0*/  SHF.R.S64 R12, RZ, 0x1e, R13 ;  /* 0x0000001eff0c7819 */ /* 0x000fe4000000100d */
[----:B0-----:R-:W-:-:S02]  /*13d0*/  R2UR UR4, R11 ;  /* 0x000000000b0472ca */ /* 0x001fc400000e0000 */
[----:B------:R-:W-:Y:S02]  /*13e0*/  IADD3 R11, PT, PT, -R5, RZ, RZ ;  /* 0x000000ff050b7210 */ /* 0x000fe40007ffe1ff */
[----:B-1----:R-:W-:Y:S02]  /*13f0*/  P2R R27, PR, RZ, 0x8 ;  /* 0x00000008ff1b7803 */ /* 0x002fe40000000000 */
[----:B------:R-:W-:Y:S01]  /*1400*/  IADD3 R12, P3, PT, R12, UR36, RZ ;  /* 0x000000240c0c7c10 */ /* 0x000fe2000ff7e0ff */
[----:B------:R-:W-:Y:S01]  /*1410*/  IMAD R11, R11, UR9, R8 ;  /* 0x000000090b0b7c24 */ /* 0x000fe2000f8e0208 */
[----:B------:R-:W-:Y:S02]  /*1420*/  SHF.R.S64 R8, RZ, 0x1e, R9 ;  /* 0x0000001eff087819 */ /* 0x000fe40000001009 */
[----:B------:R-:W-:Y:S02]  /*1430*/  LEA.HI.X.SX32 R13, R13, UR37, 0x2, P3 ;  /* 0x000000250d0d7c11 */ /* 0x000fe400098f16ff */
[----:B------:R-:W-:-:S04]  /*1440*/  IADD3 R8, P3, PT, R8, UR36, RZ ;  /* 0x0000002408087c10 */ /* 0x000fc8000ff7e0ff */
[----:B------:R-:W-:Y:S02]  /*1450*/  LEA.HI.X.SX32 R9, R9, UR37, 0x2, P3 ;  /* 0x0000002509097c11 */ /* 0x000fe400098f16ff */
[----:B------:R-:W-:Y:S02]  /*1460*/  ISETP.LT.U32.AND P3, PT, R11, UR9, PT ;  /* 0x000000090b007c0c */ /* 0x000fe4000bf61070 */
[----:B------:R-:W-:-:S05]  /*1470*/  SEL R24, R24, RZ, P2 ;  /* 0x000000ff18187207 */ /* 0x000fca0001000000 */
[----:B------:R-:W-:Y:S02]  /*1480*/  IMAD R28, R24, UR51, R29 ;  /* 0x00000033181c7c24 */ /* 0x000fe4000f8e021d */
[----:B------:R0:W2:Y:S04]  /*1490*/  LDG.E.U8 R24, desc[UR10][R6.64] ;  /* 0x0000000a06187981 */ /* 0x0000a8000c1e1100 */
[----:B------:R-:W-:-:S05]  /*14a0*/  @!P3 VIADD R11, R11, -UR9 ;  /* 0x800000090b0bbc36 */ /* 0x000fca0008000000 */
[----:B------:R-:W-:Y:S02]  /*14b0*/  ISETP.GE.U32.AND P4, PT, R11, UR9, PT ;  /* 0x000000090b007c0c */ /* 0x000fe4000bf86070 */
[----:B0-----:R-:W-:Y:S02]  /*14c0*/  LOP3.LUT R6, R30, UR50, RZ, 0x3c, !PT ;  /* 0x000000321e067c12 */ /* 0x001fe4000f8e3cff */
[----:B------:R-:W-:Y:S02]  /*14d0*/  IADD3 R11, PT, PT, R15, 0xc0, RZ ;  /* 0x000000c00f0b7810 */ /* 0x000fe40007ffe0ff */
[----:B------:R-:W-:Y:S02]  /*14e0*/  ISETP.GE.AND P5, PT, R6, RZ, PT ;  /* 0x000000ff0600720c */ /* 0x000fe40003fa6270 */
[----:B------:R-:W-:-:S05]  /*14f0*/  IABS R6, R11 ;  /* 0x0000000b00067213 */ /* 0x000fca0000000000 */
[----:B------:R-:W-:-:S04]  /*1500*/  IMAD.HI.U32 R32, R6, UR6, RZ ;  /* 0x0000000606207c27 */ /* 0x000fc8000f8e00ff */
[----:B------:R-:W-:Y:S01]  /*1510*/  IMAD.MOV R7, RZ, RZ, -R32 ;  /* 0x000000ffff077224 */ /* 0x000fe200078e0a20 */
[----:B-----5:R-:W-:-:S03]  /*1520*/  ISETP.NE.AND P6, PT, R16, RZ, PT ;  /* 0x000000ff1000720c */ /* 0x020fc60003fc5270 */
[----:B------:R-:W-:Y:S01]  /*1530*/  IMAD R6, R7, UR8, R6 ;  /* 0x0000000807067c24 */ /* 0x000fe2000f8e0206 */
[----:B------:R-:W-:-:S04]  /*1540*/  P2R R16, PR, RZ, 0x40 ;  /* 0x00000040ff107803 */ /* 0x000fc80000000000 */
[----:B------:R-:W-:Y:S02]  /*1550*/  ISETP.LT.U32.AND P6, PT, R6, UR8, PT ;  /* 0x0000000806007c0c */ /* 0x000fe4000bfc1070 */
[----:B------:R-:W-:-:S11]  /*1560*/  @!P3 IADD3 R5, PT, PT, R5, 0x1, RZ ;  /* 0x000000010505b810 */ /* 0x000fd60007ffe0ff */
[----:B------:R-:W-:-:S04]  /*1570*/  @!P6 IADD3 R6, PT, PT, R6, -UR8, RZ ;  /* 0x800000080606ec10 */ /* 0x000fc8000fffe0ff */
[----:B------:R-:W-:Y:S01]  /*1580*/  ISETP.GE.U32.AND P3, PT, R6, UR8, PT ;  /* 0x0000000806007c0c */ /* 0x000fe2000bf66070 */
[----:B------:R-:W-:Y:S01]  /*1590*/  @!P6 VIADD R32, R32, 0x1 ;  /* 0x000000012020e836 */ /* 0x000fe20000000000 */
[----:B------:R-:W-:Y:S02]  /*15a0*/  LOP3.LUT R6, R11, UR49, RZ, 0x3c, !PT ;  /* 0x000000310b067c12 */ /* 0x000fe4000f8e3cff */
[----:B------:R-:W-:-:S09]  /*15b0*/  @P4 IADD3 R5, PT, PT, R5, 0x1, RZ ;  /* 0x0000000105054810 */ /* 0x000fd20007ffe0ff */
[----:B------:R-:W-:Y:S01]  /*15c0*/  @P3 VIADD R32, R32, 0x1 ;  /* 0x0000000120203836 */ /* 0x000fe20000000000 */
[----:B------:R-:W-:Y:S02]  /*15d0*/  ISETP.GE.AND P3, PT, R6, RZ, PT ;  /* 0x000000ff0600720c */ /* 0x000fe40003f66270 */
[----:B------:R-:W-:Y:S02]  /*15e0*/  MOV R31, R5 ;  /* 0x00000005001f7202 */ /* 0x000fe40000000f00 */
[----:B------:R-:W-:Y:S01]  /*15f0*/  SEL R23, R23, RZ, P0 ;  /* 0x000000ff17177207 */ /* 0x000fe20000000000 */
[----:B------:R0:W5:Y:S02]  /*1600*/  LDG.E R5, desc[UR10][R12.64] ;  /* 0x0000000a0c057981 */ /* 0x000164000c1e1900 */
[----:B------:R-:W-:Y:S01]  /*1610*/  @!P5 IMAD.MOV R31, RZ, RZ, -R31 ;  /* 0x000000ffff1fd224 */ /* 0x000fe200078e0a1f */
[----:B------:R-:W-:-:S05]  /*1620*/  ISETP.NE.AND P5, PT, RZ, UR49, PT ;  /* 0x00000031ff007c0c */ /* 0x000fca000bfa5270 */
[----:B------:R-:W-:Y:S01]  /*1630*/  @!P3 IMAD.MOV R32, RZ, RZ, -R32 ;  /* 0x000000ffff20b224 */ /* 0x000fe200078e0a20 */
[----:B------:R-:W-:-:S04]  /*1640*/  IADD3 R6, P3, PT, R28, UR38, RZ ;  /* 0x000000261c067c10 */ /* 0x000fc8000ff7e0ff */
[----:B------:R-:W-:Y:S02]  /*1650*/  SEL R32, R25, R32, !P5 ;  /* 0x0000002019207207 */ /* 0x000fe40006800000 */
[----:B------:R-:W-:-:S03]  /*1660*/  LEA.HI.X.SX32 R7, R28, UR39, 0x1, P3 ;  /* 0x000000271c077c11 */ /* 0x000fc600098f0eff */
[----:B0-----:R-:W-:Y:S02]  /*1670*/  IMAD.MOV R12, RZ, RZ, -R32 ;  /* 0x000000ffff0c7224 */ /* 0x001fe400078e0a20 */
[----:B------:R-:W-:Y:S01]  /*1680*/  IMAD R28, R23, UR46, RZ ;  /* 0x0000002e171c7c24 */ /* 0x000fe2000f8e02ff */
[----:B------:R0:W4:Y:S01]  /*1690*/  LDG.E.U8 R29, desc[UR10][R6.64] ;  /* 0x0000000a061d7981 */ /* 0x000122000c1e1100 */
[----:B------:R-:W-:-:S05]  /*16a0*/  IMAD R23, R12, UR49, R11 ;  /* 0x000000310c177c24 */ /* 0x000fca000f8e020b */
[----:B0-----:R-:W-:-:S05]  /*16b0*/  IABS R6, R23 ;  /* 0x0000001700067213 */ /* 0x001fca0000000000 */
[----:B------:R-:W-:-:S05]  /*16c0*/  IMAD.HI.U32 R12, R6, UR5, RZ ;  /* 0x00000005060c7c27 */ /* 0x000fca000f8e00ff */
[----:B------:R-:W-:-:S05]  /*16d0*/  IADD3 R7, PT, PT, -R12, RZ, RZ ;  /* 0x000000ff0c077210 */ /* 0x000fca0007ffe1ff */
[----:B------:R-:W-:-:S05]  /*16e0*/  IMAD R6, R7, UR9, R6 ;  /* 0x0000000907067c24 */ /* 0x000fca000f8e0206 */
[----:B------:R-:W-:Y:S02]  /*16f0*/  ISETP.LT.U32.AND P3, PT, R6, UR9, PT ;  /* 0x0000000906007c0c */ /* 0x000fe4000bf61070 */
[----:B------:R-:W-:-:S04]  /*1700*/  ISETP.NE.AND P6, PT, RZ, UR50, PT ;  /* 0x00000032ff007c0c */ /* 0x000fc8000bfc5270 */
[----:B------:R-:W-:-:S07]  /*1710*/  SEL R31, R14, R31, !P6 ;  /* 0x0000001f0e1f7207 */ /* 0x000fce0007000000 */
[----:B------:R-:W-:Y:S01]  /*1720*/  @!P3 VIADD R6, R6, -UR9 ;  /* 0x800000090606bc36 */ /* 0x000fe20008000000 */
[----:B------:R-:W-:-:S04]  /*1730*/  @!P3 IADD3 R12, PT, PT, R12, 0x1, RZ ;  /* 0x000000010c0cb810 */ /* 0x000fc80007ffe0ff */
[----:B------:R-:W-:Y:S02]  /*1740*/  ISETP.GE.U32.AND P3, PT, R6, UR9, PT ;  /* 0x0000000906007c0c */ /* 0x000fe4000bf66070 */
[----:B------:R-:W-:Y:S02]  /*1750*/  IADD3 R33, PT, PT, -R31, RZ, RZ ;  /* 0x000000ff1f217210 */ /* 0x000fe40007ffe1ff */
[----:B------:R-:W-:Y:S02]  /*1760*/  LOP3.LUT R6, R23, UR50, RZ, 0x3c, !PT ;  /* 0x0000003217067c12 */ /* 0x000fe4000f8e3cff */
[----:B------:R-:W-:Y:S01]  /*1770*/  SEL R31, R31, RZ, P1 ;  /* 0x000000ff1f1f7207 */ /* 0x000fe20000800000 */
[----:B------:R-:W-:-:S06]  /*1780*/  IMAD R30, R33, UR50, R30 ;  /* 0x00000032211e7c24 */ /* 0x000fcc000f8e021e */
[----:B------:R-:W-:Y:S01]  /*1790*/  @P3 VIADD R12, R12, 0x1 ;  /* 0x000000010c0c3836 */ /* 0x000fe20000000000 */
[----:B------:R-:W-:Y:S01]  /*17a0*/  ISETP.GE.AND P3, PT, R6, RZ, PT ;  /* 0x000000ff0600720c */ /* 0x000fe20003f66270 */
[----:B------:R-:W-:Y:S01]  /*17b0*/  IMAD R31, R31, UR47, R28 ;  /* 0x0000002f1f1f7c24 */ /* 0x000fe2000f8e021c */
[----:B------:R-:W-:-:S05]  /*17c0*/  SEL R30, R30, RZ, P2 ;  /* 0x000000ff1e1e7207 */ /* 0x000fca0001000000 */
[----:B------:R-:W-:Y:S01]  /*17d0*/  IMAD R30, R30, UR51, R31 ;  /* 0x000000331e1e7c24 */ /* 0x000fe2000f8e021f */
[----:B------:R-:W-:-:S05]  /*17e0*/  MOV R31, R12 ;  /* 0x0000000c001f7202 */ /* 0x000fca0000000f00 */
[----:B------:R-:W-:-:S05]  /*17f0*/  @!P3 IMAD.MOV R31, RZ, RZ, -R31 ;  /* 0x000000ffff1fb224 */ /* 0x000fca00078e0a1f */
[----:B------:R-:W-:Y:S02]  /*1800*/  SEL R31, R14, R31, !P6 ;  /* 0x0000001f0e1f7207 */ /* 0x000fe40007000000 */
[----:B------:R-:W-:Y:S02]  /*1810*/  SHF.R.S64 R6, RZ, 0x1e, R11 ;  /* 0x0000001eff067819 */ /* 0x000fe4000000100b */
[----:B------:R-:W-:Y:S02]  /*1820*/  IADD3 R28, PT, PT, -R31, RZ, RZ ;  /* 0x000000ff1f1c7210 */ /* 0x000fe40007ffe1ff */
[----:B------:R-:W-:-:S03]  /*1830*/  IADD3 R6, P4, PT, R6, UR36, RZ ;  /* 0x0000002406067c10 */ /* 0x000fc6000ff9e0ff */
[----:B------:R-:W-:Y:S02]  /*1840*/  IMAD R23, R28, UR50, R23 ;  /* 0x000000321c177c24 */ /* 0x000fe4000f8e0217 */
[----:B------:R-:W-:Y:S01]  /*1850*/  VIADD R28, R15, 0xe0 ;  /* 0x000000e00f1c7836 */ /* 0x000fe20000000000 */
[----:B------:R-:W-:Y:S02]  /*1860*/  LEA.HI.X.SX32 R7, R11, UR37, 0x2, P4 ;  /* 0x000000250b077c11 */ /* 0x000fe4000a0f16ff */
[----:B------:R0:W5:Y:S01]  /*1870*/  LDG.E R11, desc[UR10][R8.64] ;  /* 0x0000000a080b7981 */ /* 0x000162000c1e1900 */
[----:B------:R-:W-:Y:S02]  /*1880*/  IADD3 R12, P3, PT, R30, UR38, RZ ;  /* 0x000000261e0c7c10 */ /* 0x000fe4000ff7e0ff */
[----:B0-----:R-:W-:-:S05]  /*1890*/  IABS R9, R28 ;  /* 0x0000001c00097213 */ /* 0x001fca0000000000 */
[----:B------:R-:W-:Y:S01]  /*18a0*/  IMAD.HI.U32 R8, R9, UR6, RZ ;  /* 0x0000000609087c27 */ /* 0x000fe2000f8e00ff */
[----:B------:R-:W-:-:S04]  /*18b0*/  LEA.HI.X.SX32 R13, R30, UR39, 0x1, P3 ;  /* 0x000000271e0d7c11 */ /* 0x000fc800098f0eff */
[----:B------:R-:W-:Y:S01]  /*18c0*/  IADD3 R30, PT, PT, -R8, RZ, RZ ;  /* 0x000000ff081e7210 */ /* 0x000fe20007ffe1ff */
[----:B------:R-:W5:Y:S04]  /*18d0*/  LDG.E.U8 R12, desc[UR10][R12.64] ;  /* 0x0000000a0c0c7981 */ /* 0x000f68000c1e1100 */
        /* <DEDUP_REMOVED lines=9> */
[----:B------:R-:W-:Y:S02]  /*1970*/  SEL R32, R32, RZ, P0 ;  /* 0x000000ff20207207 */ /* 0x000fe40000000000 */
[----:B------:R-:W-:-:S05]  /*1980*/  SEL R31, R31, RZ, P1 ;  /* 0x000000ff1f1f7207 */ /* 0x000fca0000800000 */
[----:B------:R-:W-:Y:S02]  /*1990*/  @!P3 IMAD.MOV R30, RZ, RZ, -R30 ;  /* 0x000000ffff1eb224 */ /* 0x000fe400078e0a1e */
[----:B------:R-:W-:-:S03]  /*19a0*/  IMAD R32, R32, UR46, RZ ;  /* 0x0000002e20207c24 */ /* 0x000fc6000f8e02ff */
[----:B------:R-:W-:Y:S01]  /*19b0*/  SEL R30, R25, R30, !P5 ;  /* 0x0000001e191e7207 */ /* 0x000fe20006800000 */
[----:B------:R-:W-:-:S03]  /*19c0*/  IMAD R32, R31, UR47, R32 ;  /* 0x0000002f1f207c24 */ /* 0x000fc6000f8e0220 */
[----:B------:R-:W-:Y:S02]  /*19d0*/  IADD3 R31, PT, PT, -R30, RZ, RZ ;  /* 0x000000ff1e1f7210 */ /* 0x000fe40007ffe1ff */
[----:B------:R-:W-:-:S03]  /*19e0*/  SEL R23, R23, RZ, P2 ;  /* 0x000000ff17177207 */ /* 0x000fc60001000000 */
[----:B------:R-:W-:Y:S02]  /*19f0*/  IMAD R35, R31, UR49, R28 ;  /* 0x000000311f237c24 */ /* 0x000fe4000f8e021c */
[----:B------:R-:W-:-:S03]  /*1a00*/  IMAD R23, R23, UR51, R32 ;  /* 0x0000003317177c24 */ /* 0x000fc6000f8e0220 */
[----:B------:R-:W-:-:S05]  /*1a10*/  IABS R32, R35 ;  /* 0x0000002300207213 */ /* 0x000fca0000000000 */
[----:B------:R-:W-:-:S04]  /*1a20*/  IMAD.HI.U32 R31, R32, UR5, RZ ;  /* 0x00000005201f7c27 */ /* 0x000fc8000f8e00ff */
[----:B------:R-:W-:Y:S01]  /*1a30*/  IMAD.MOV R33, RZ, RZ, -R31 ;  /* 0x000000ffff217224 */ /* 0x000fe200078e0a1f */
[----:B------:R-:W-:-:S03]  /*1a40*/  IADD3 R8, P3, PT, R23, UR38, RZ ;  /* 0x0000002617087c10 */ /* 0x000fc6000ff7e0ff */
[----:B------:R-:W-:Y:S01]  /*1a50*/  IMAD R32, R33, UR9, R32 ;  /* 0x0000000921207c24 */ /* 0x000fe2000f8e0220 */
[----:B------:R-:W-:Y:S02]  /*1a60*/  LEA.HI.X.SX32 R9, R23, UR39, 0x1, P3 ;  /* 0x0000002717097c11 */ /* 0x000fe400098f0eff */
[----:B------:R0:W5:Y:S02]  /*1a70*/  LDG.E R23, desc[UR10][R6.64] ;  /* 0x0000000a06177981 */ /* 0x000164000c1e1900 */
[C---:B------:R-:W-:Y:S02]  /*1a80*/  ISETP.LT.U32.AND P3, PT, R32.reuse, UR9, PT ;  /* 0x0000000920007c0c */ /* 0x040fe4000bf61070 */
[----:B------:R1:W5:Y:S11]  /*1a90*/  LDG.E.U8 R13, desc[UR10][R8.64] ;  /* 0x0000000a080d7981 */ /* 0x000376000c1e1100 */
        /* <DEDUP_REMOVED lines=22> */
[----:B------:R0:W5:Y:S03]  /*1c00*/  LDG.E R28, desc[UR10][R6.64] ;  /* 0x0000000a061c7981 */ /* 0x000166000c1e1900 */
[----:B------:R-:W-:Y:S01]  /*1c10*/  LEA.HI.X.SX32 R9, R31, UR39, 0x1, P3 ;  /* 0x000000271f097c11 */ /* 0x000fe200098f0eff */
[----:B------:R-:W-:-:S04]  /*1c20*/  IMAD.HI.U32 R31, R32, UR6, RZ ;  /* 0x00000006201f7c27 */ /* 0x000fc8000f8e00ff */
[----:B------:R1:W5:Y:S01]  /*1c30*/  LDG.E.U8 R30, desc[UR12][R8.64] ;  /* 0x0000000c081e7981 */ /* 0x000362000c1e1100 */
        /* <DEDUP_REMOVED lines=52> */
[----:B--2---:R-:W-:-:S04]  /*1f80*/  ISETP.NE.AND P3, PT, R24, RZ, PT ;  /* 0x000000ff1800720c */ /* 0x004fc80003f65270 */
        /* <DEDUP_REMOVED lines=50> */
[----:B------:R-:W-:-:S09]  /*22b0*/  ISETP.NE.AND P3, PT, R27, RZ, PT ;  /* 0x000000ff1b00720c */ /* 0x000fd20003f65270 */
[----:B------:R-:W-:-:S04]  /*22c0*/  @!P5 IADD3 R7, PT, PT, -R7, RZ, RZ ;  /* 0x000000ff0707d210 */ /* 0x000fc80007ffe1ff */
[----:B------:R-:W-:-:S05]  /*22d0*/  SEL R14, R14, R7, !P6 ;  /* 0x000000070e0e7207 */ /* 0x000fca0007000000 */
[----:B------:R-:W-:-:S04]  /*22e0*/  IMAD.MOV R27, RZ, RZ, -R14 ;  /* 0x000000ffff1b7224 */ /* 0x000fc800078e0a0e */
[----:B------:R-:W-:Y:S01]  /*22f0*/  IMAD R27, R27, UR50, R6 ;  /* 0x000000321b1b7c24 */ /* 0x000fe2000f8e0206 */
[----:B------:R-:W-:Y:S02]  /*2300*/  SHF.R.S64 R6, RZ, 0x1e, R33 ;  /* 0x0000001eff067819 */ /* 0x000fe40000001021 */
[----:B-----5:R-:W-:Y:S02]  /*2310*/  ISETP.NE.AND P5, PT, R12, RZ, PT ;  /* 0x000000ff0c00720c */ /* 0x020fe40003fa5270 */
[----:B------:R-:W-:Y:S02]  /*2320*/  IADD3 R6, P6, PT, R6, UR36, RZ ;  /* 0x0000002406067c10 */ /* 0x000fe4000ffde0ff */
[----:B------:R-:W-:Y:S02]  /*2330*/  SEL R25, R25, RZ, P0 ;  /* 0x000000ff19197207 */ /* 0x000fe40000000000 */
[----:B------:R-:W-:Y:S02]  /*2340*/  SHF.R.S64 R8, RZ, 0x1e, R9 ;  /* 0x0000001eff087819 */ /* 0x000fe40000001009 */
[----:B------:R-:W-:-:S02]  /*2350*/  SHF.R.S64 R12, RZ, 0x1e, R15 ;  /* 0x0000001eff0c7819 */ /* 0x000fc4000000100f */
[----:B------:R-:W-:Y:S01]  /*2360*/  LEA.HI.X.SX32 R7, R33, UR37, 0x2, P6 ;  /* 0x0000002521077c11 */ /* 0x000fe2000b0f16ff */
[----:B------:R-:W-:Y:S01]  /*2370*/  IMAD R25, R25, UR46, RZ ;  /* 0x0000002e19197c24 */ /* 0x000fe2000f8e02ff */
[----:B------:R-:W-:Y:S02]  /*2380*/  IADD3 R8, P6, PT, R8, UR36, RZ ;  /* 0x0000002408087c10 */ /* 0x000fe4000ffde0ff */
[----:B------:R-:W-:Y:S02]  /*2390*/  SEL R14, R14, RZ, P1 ;  /* 0x000000ff0e0e7207 */ /* 0x000fe40000800000 */
[----:B------:R-:W-:Y:S02]  /*23a0*/  IADD3 R12, P1, PT, R12, UR36, RZ ;  /* 0x000000240c0c7c10 */ /* 0x000fe4000ff3e0ff */
[----:B------:R-:W-:Y:S01]  /*23b0*/  ISETP.NE.AND P0, PT, R13, RZ, PT ;  /* 0x000000ff0d00720c */ /* 0x000fe20003f05270 */
[----:B------:R-:W-:Y:S01]  /*23c0*/  IMAD R14, R14, UR47, R25 ;  /* 0x0000002f0e0e7c24 */ /* 0x000fe2000f8e0219 */
[----:B------:R-:W-:-:S02]  /*23d0*/  LEA.HI.X.SX32 R9, R9, UR37, 0x2, P6 ;  /* 0x0000002509097c11 */ /* 0x000fc4000b0f16ff */
[----:B------:R-:W-:Y:S02]  /*23e0*/  SEL R27, R27, RZ, P2 ;  /* 0x000000ff1b1b7207 */ /* 0x000fe40001000000 */
[----:B------:R-:W-:Y:S02]  /*23f0*/  ISETP.NE.AND P6, PT, R26, RZ, PT ;  /* 0x000000ff1a00720c */ /* 0x000fe40003fc5270 */
[----:B------:R-:W-:Y:S02]  /*2400*/  LEA.HI.X.SX32 R13, R15, UR37, 0x2, P1 ;  /* 0x000000250f0d7c11 */ /* 0x000fe400088f16ff */
[----:B------:R-:W-:Y:S01]  /*2410*/  IADD3 R26, P1, PT, R32, UR38, RZ ;  /* 0x00000026201a7c10 */ /* 0x000fe2000ff3e0ff */
[----:B------:R-:W-:-:S03]  /*2420*/  IMAD R25, R27, UR51, R14 ;  /* 0x000000331b197c24 */ /* 0x000fc6000f8e020e */
[----:B------:R-:W-:Y:S02]  /*2430*/  LEA.HI.X.SX32 R27, R32, UR39, 0x1, P1 ;  /* 0x00000027201b7c11 */ /* 0x000fe400088f0eff */
[----:B------:R-:W-:Y:S02]  /*2440*/  IADD3 R14, P1, PT, R24, UR38, RZ ;  /* 0x00000026180e7c10 */ /* 0x000fe4000ff3e0ff */
[----:B------:R-:W-:Y:S02]  /*2450*/  R2UR UR6, R18 ;  /* 0x00000000120672ca */ /* 0x000fe400000e0000 */
[----:B------:R-:W-:Y:S02]  /*2460*/  R2UR UR7, R19 ;  /* 0x00000000130772ca */ /* 0x000fe400000e0000 */
[----:B------:R-:W-:Y:S02]  /*2470*/  LEA.HI.X.SX32 R15, R24, UR39, 0x1, P1 ;  /* 0x00000027180f7c11 */ /* 0x000fe400088f0eff */
[----:B------:R-:W-:-:S02]  /*2480*/  IADD3 R24, P2, PT, R25, UR38, RZ ;  /* 0x0000002619187c10 */ /* 0x000fc4000ff5e0ff */
[----:B------:R-:W-:Y:S01]  /*2490*/  R2UR UR8, R18 ;  /* 0x00000000120872ca */ /* 0x000fe200000e0000 */
[----:B------:R-:W2:Y:S01]  /*24a0*/  LDG.E.U8 R14, desc[UR10][R14.64] ;  /* 0x0000000a0e0e7981 */ /* 0x000ea2000c1e1100 */
[----:B------:R-:W-:Y:S02]  /*24b0*/  R2UR UR9, R19 ;  /* 0x00000000130972ca */ /* 0x000fe400000e0000 */
[----:B------:R-:W-:Y:S02]  /*24c0*/  LEA.HI.X.SX32 R25, R25, UR39, 0x1, P2 ;  /* 0x0000002719197c11 */ /* 0x000fe400090f0eff */
[----:B------:R-:W-:Y:S01]  /*24d0*/  ISETP.NE.AND P2, PT, R16, RZ, PT ;  /* 0x000000ff1000720c */ /* 0x000fe20003f45270 */
[----:B------:R0:W3:Y:S04]  /*24e0*/  LDG.E.U8 R27, desc[UR6][R26.64] ;  /* 0x000000061a1b7981 */ /* 0x0000e8000c1e1100 */
[----:B------:R-:W4:Y:S04]  /*24f0*/  LDG.E.U8 R25, desc[UR12][R24.64] ;  /* 0x0000000c18197981 */ /* 0x000f28000c1e1100 */
[----:B------:R1:W5:Y:S04]  /*2500*/  LDG.E R16, desc[UR6][R6.64] ;  /* 0x0000000606107981 */ /* 0x000368000c1e1900 */
[----:B------:R-:W5:Y:S04]  /*2510*/  LDG.E R9, desc[UR8][R8.64] ;  /* 0x0000000808097981 */ /* 0x000f68000c1e1900 */
[----:B------:R1:W5:Y:S01]  /*2520*/  LDG.E R12, desc[UR6][R12.64] ;  /* 0x000000060c0c7981 */ /* 0x000362000c1e1900 */
[----:B------:R-:W-:Y:S01]  /*2530*/  FMUL R29, R4, UR4 ;  /* 0x00000004041d7c20 */ /* 0x000fe20008400000 */
[----:B------:R-:W-:-:S04]  /*2540*/  FMUL R3, R3, UR4 ;  /* 0x0000000403037c20 */ /* 0x000fc80008400000 */
[-C--:B------:R-:W-:Y:S01]  /*2550*/  FSEL R4, R29, R10.reuse, P3 ;  /* 0x0000000a1d047208 */ /* 0x080fe20001800000 */
[----:B------:R-:W-:Y:S01]  /*2560*/  FMUL R29, R2, UR4 ;  /* 0x00000004021d7c20 */ /* 0x000fe20008400000 */
[----:B------:R-:W-:Y:S02]  /*2570*/  ISETP.NE.AND P3, PT, R31, RZ, PT ;  /* 0x000000ff1f00720c */ /* 0x000fe40003f65270 */
[-C--:B0-----:R-:W-:Y:S02]  /*2580*/  FSEL R26, R3, R10.reuse, P2 ;  /* 0x0000000a031a7208 */ /* 0x081fe40001000000 */
[----:B------:R-:W-:Y:S01]  /*2590*/  FMNMX R31, R4, -INF , !PT ;  /* 0xff800000041f7809 */ /* 0x000fe20007800000 */
[----:B------:R-:W-:Y:S01]  /*25a0*/  FMUL R3, R0, UR4 ;  /* 0x0000000400037c20 */ /* 0x000fe20008400000 */
[----:B-1----:R-:W-:Y:S02]  /*25b0*/  FSEL R6, R29, R10, P6 ;  /* 0x0000000a1d067208 */ /* 0x002fe40003000000 */
        /* <DEDUP_REMOVED lines=8> */
[----:B------:R-:W-:Y:S02]  /*2640*/  FSEL R23, R11, R10, P5 ;  /* 0x0000000a0b177208 */ /* 0x000fe40002800000 */
[----:B------:R-:W-:Y:S01]  /*2650*/  FMNMX R0, R0, R7, !PT ;  /* 0x0000000700007209 */ /* 0x000fe20007800000 */
[----:B------:R-:W-:Y:S01]  /*2660*/  FMUL R11, R28, UR4 ;  /* 0x000000041c0b7c20 */ /* 0x000fe20008400000 */
[----:B------:R-:W-:-:S02]  /*2670*/  ISETP.NE.AND P1, PT, R30, RZ, PT ;  /* 0x000000ff1e00720c */ /* 0x000fc40003f25270 */
[-C--:B------:R-:W-:Y:S02]  /*2680*/  FSEL R24, R3, R10.reuse, P0 ;  /* 0x0000000a03187208 */ /* 0x080fe40000000000 */
[----:B------:R-:W-:Y:S02]  /*2690*/  FMNMX R13, R0, R23, !PT ;  /* 0x00000017000d7209 */ /* 0x000fe40007800000 */
[----:B------:R-:W-:Y:S02]  /*26a0*/  FSEL R8, R11, R10, P1 ;  /* 0x0000000a0b087208 */ /* 0x000fe40000800000 */
[----:B------:R-:W-:-:S04]  /*26b0*/  FMNMX R13, R13, R24, !PT ;  /* 0x000000180d0d7209 */ /* 0x000fc80007800000 */
[----:B------:R-:W-:Y:S02]  /*26c0*/  FMNMX R0, R13, R8, !PT ;  /* 0x000000080d007209 */ /* 0x000fe40007800000 */
[----:B--2---:R-:W-:Y:S02]  /*26d0*/  ISETP.NE.AND P0, PT, R14, RZ, PT ;  /* 0x000000ff0e00720c */ /* 0x004fe40003f05270 */
[----:B---3--:R-:W-:Y:S02]  /*26e0*/  ISETP.NE.AND P2, PT, R27, RZ, PT ;  /* 0x000000ff1b00720c */ /* 0x008fe40003f45270 */
[----:B----4-:R-:W-:Y:S01]  /*26f0*/  ISETP.NE.AND P3, PT, R25, RZ, PT ;  /* 0x000000ff1900720c */ /* 0x010fe20003f65270 */
[----:B-----5:R-:W-:Y:S01]  /*2700*/  FMUL R3, R16, UR4 ;  /* 0x0000000410037c20 */ /* 0x020fe20008400000 */
[----:B------:R-:W-:-:S04]  /*2710*/  FMUL R11, R9, UR4 ;  /* 0x00000004090b7c20 */ /* 0x000fc80008400000 */
        /* <DEDUP_REMOVED lines=31> */
[----:B------:R-:W-:Y:S01]  /*2910*/  FADD R5, R3, -12583039 ;  /* 0xcb40007f03057421 */ /* 0x000fe20000000000 */
[-C--:B------:R-:W-:Y:S01]  /*2920*/  FFMA.RM R13, R13, R4.reuse, 12582913 ;  /* 0x4b4000010d0d7423 */ /* 0x080fe20000004004 */
        /* <DEDUP_REMOVED lines=20> */
[----:B------:R-:W0:Y:S01]  /*2a70*/  MUFU.EX2 R30, R30 ;  /* 0x0000001e001e7308 */ /* 0x000e220000000800 */
[----:B------:R-:W-:Y:S01]  /*2a80*/  FFMA R25, R12, 1.4426950216293334961, -R7 ;  /* 0x3fb8aa3b0c197823 */ /* 0x000fe20000000807 */
[----:B------:R-:W-:Y:S01]  /*2a90*/  FFMA.RM R7, R9, R4, 12582913 ;  /* 0x4b40000109077423 */ /* 0x000fe20000004004 */
[----:B------:R-:W-:Y:S01]  /*2aa0*/  SHF.L.U32 R3, R3, 0x17, RZ ;  /* 0x0000001703037819 */ /* 0x000fe200000006ff */
[----:B------:R-:W-:-:S02]  /*2ab0*/  IMAD.SHL.U32 R5, R5, 0x800000, RZ ;  /* 0x0080000005057824 */ /* 0x000fc400078e00ff */
[----:B------:R-:W-:Y:S01]  /*2ac0*/  FFMA R25, R12, 1.925963033500011079e-08, R25 ;  /* 0x32a570600c197823 */ /* 0x000fe20000000019 */
[----:B------:R-:W-:Y:S01]  /*2ad0*/  FADD R9, R7, -12583039 ;  /* 0xcb40007f07097421 */ /* 0x000fe20000000000 */
[-C--:B------:R-:W-:Y:S02]  /*2ae0*/  FFMA.RM R12, R27, R4.reuse, 12582913 ;  /* 0x4b4000011b0c7423 */ /* 0x080fe40000004004 */
[----:B------:R-:W1:Y:S01]  /*2af0*/  MUFU.EX2 R27, R26 ;  /* 0x0000001a001b7308 */ /* 0x000e620000000800 */
[----:B------:R-:W-:Y:S01]  /*2b00*/  FFMA R23, R2, 1.4426950216293334961, -R9 ;  /* 0x3fb8aa3b02177823 */ /* 0x000fe20000000809 */
[----:B------:R-:W-:Y:S01]  /*2b10*/  FFMA.RM R9, R15, R4, 12582913 ;  /* 0x4b4000010f097423 */ /* 0x000fe20000004004 */
[----:B------:R-:W-:Y:S02]  /*2b20*/  FADD R29, R12, -12583039 ;  /* 0xcb40007f0c1d7421 */ /* 0x000fe40000000000 */
[----:B------:R-:W-:Y:S01]  /*2b30*/  FFMA R23, R2, 1.925963033500011079e-08, R23 ;  /* 0x32a5706002177823 */ /* 0x000fe20000000017 */
[----:B------:R-:W-:Y:S01]  /*2b40*/  FADD R15, R9, -12583039 ;  /* 0xcb40007f090f7421 */ /* 0x000fe20000000000 */
[----:B------:R-:W-:Y:S01]  /*2b50*/  FFMA R29, R24, 1.4426950216293334961, -R29 ;  /* 0x3fb8aa3b181d7823 */ /* 0x000fe2000000081d */
[----:B------:R-:W-:Y:S01]  /*2b60*/  SHF.L.U32 R2, R14, 0x17, RZ ;  /* 0x000000170e027819 */ /* 0x000fe200000006ff */
[----:B0-----:R-:W-:Y:S01]  /*2b70*/  FMUL R3, R3, R30 ;  /* 0x0000001e03037220 */ /* 0x001fe20000400000 */
[----:B------:R-:W-:Y:S01]  /*2b80*/  FFMA R15, R0, 1.4426950216293334961, -R15 ;  /* 0x3fb8aa3b000f7823 */ /* 0x000fe2000000080f */
[----:B------:R-:W-:Y:S01]  /*2b90*/  FFMA R24, R24, 1.925963033500011079e-08, R29 ;  /* 0x32a5706018187823 */ /* 0x000fe2000000001d */
[----:B------:R-:W-:Y:S02]  /*2ba0*/  MUFU.EX2 R23, R23 ;  /* 0x0000001700177308 */ /* 0x000fe40000000800 */
[----:B------:R-:W-:Y:S01]  /*2bb0*/  FFMA R15, R0, 1.925963033500011079e-08, R15 ;  /* 0x32a57060000f7823 */ /* 0x000fe2000000000f */
[----:B------:R-:W-:-:S02]  /*2bc0*/  IMAD.SHL.U32 R0, R13, 0x800000, RZ ;  /* 0x008000000d007824 */ /* 0x000fc400078e00ff */
[-C--:B------:R-:W-:Y:S01]  /*2bd0*/  FFMA.RM R13, R31, R4.reuse, 12582913 ;  /* 0x4b4000011f0d7423 */ /* 0x080fe20000004004 */
[----:B------:R-:W-:Y:S01]  /*2be0*/  FFMA.SAT R31, R10, R11, 0.5 ;  /* 0x3f0000000a1f7423 */ /* 0x000fe2000000200b */
[----:B-1----:R-:W-:Y:S01]  /*2bf0*/  FMUL R0, R0, R27 ;  /* 0x0000001b00007220 */ /* 0x002fe20000400000 */
[----:B------:R-:W0:Y:S01]  /*2c00*/  MUFU.EX2 R29, R28 ;  /* 0x0000001c001d7308 */ /* 0x000e220000000800 */
[----:B------:R-:W-:Y:S01]  /*2c10*/  FADD R27, R13, -12583039 ;  /* 0xcb40007f0d1b7421 */ /* 0x000fe20000000000 */
[----:B------:R-:W-:Y:S01]  /*2c20*/  FFMA.RM R14, R31, R4, 12582913 ;  /* 0x4b4000011f0e7423 */ /* 0x000fe20000004004 */
[----:B------:R-:W-:Y:S02]  /*2c30*/  IMAD.SHL.U32 R13, R13, 0x800000, RZ ;  /* 0x008000000d0d7824 */ /* 0x000fe400078e00ff */
[----:B------:R-:W-:-:S03]  /*2c40*/  FFMA R27, R8, 1.4426950216293334961, -R27 ;  /* 0x3fb8aa3b081b7823 */ /* 0x000fc6000000081b */
[----:B------:R1:W2:Y:S01]  /*2c50*/  MUFU.EX2 R28, R25 ;  /* 0x00000019001c7308 */ /* 0x0002a20000000800 */
[----:B------:R-:W-:Y:S01]  /*2c60*/  FFMA R26, R8, 1.925963033500011079e-08, R27 ;  /* 0x32a57060081a7823 */ /* 0x000fe2000000001b */
[----:B------:R-:W-:-:S04]  /*2c70*/  FFMA.SAT R27, R6, R11, 0.5 ;  /* 0x3f000000061b7423 */ /* 0x000fc8000000200b */
[-C--:B------:R-:W-:Y:S02]  /*2c80*/  FFMA.RM R8, R27, R4.reuse, 12582913 ;  /* 0x4b4000011b087423 */ /* 0x080fe40000004004 */
[----:B------:R-:W3:Y:S01]  /*2c90*/  MUFU.EX2 R15, R15 ;  /* 0x0000000f000f7308 */ /* 0x000ee20000000800 */
[----:B0-----:R-:W-:Y:S01]  /*2ca0*/  FMUL R2, R2, R29 ;  /* 0x0000001d02027220 */ /* 0x001fe20000400000 */
[----:B------:R-:W-:Y:S01]  /*2cb0*/  FFMA.SAT R29, R16, R11, 0.5 ;  /* 0x3f000000101d7423 */ /* 0x000fe2000000200b */
[----:B------:R-:W-:Y:S01]  /*2cc0*/  FADD R27, R8, -12583039 ;  /* 0xcb40007f081b7421 */ /* 0x000fe20000000000 */
[C---:B-1----:R-:W-:Y:S01]  /*2cd0*/  FADD R25, R14.reuse, -12583039 ;  /* 0xcb40007f0e197421 */ /* 0x042fe20000000000 */
[----:B------:R-:W-:Y:S01]  /*2ce0*/  SHF.L.U32 R14, R14, 0x17, RZ ;  /* 0x000000170e0e7819 */ /* 0x000fe200000006ff */
[----:B------:R-:W-:Y:S01]  /*2cf0*/  FFMA.RM R11, R29, R4, 12582913 ;  /* 0x4b4000011d0b7423 */ /* 0x000fe20000004004 */
[C---:B------:R-:W-:Y:S01]  /*2d00*/  FFMA R27, R6.reuse, 1.4426950216293334961, -R27 ;  /* 0x3fb8aa3b061b7823 */ /* 0x040fe2000000081b */
[----:B------:R-:W0:Y:S01]  /*2d10*/  MUFU.EX2 R24, R24 ;  /* 0x0000001800187308 */ /* 0x000e220000000800 */
[----:B--2---:R-:W-:Y:S01]  /*2d20*/  FMUL R4, R5, R28 ;  /* 0x0000001c05047220 */ /* 0x004fe20000400000 */
[----:B------:R-:W-:Y:S01]  /*2d30*/  FADD R29, R11, -12583039 ;  /* 0xcb40007f0b1d7421 */ /* 0x000fe20000000000 */
[----:B------:R-:W-:Y:S01]  /*2d40*/  FADD R5, RZ, R3 ;  /* 0x00000003ff057221 */ /* 0x000fe20000000000 */
[----:B------:R-:W-:Y:S01]  /*2d50*/  FFMA R27, R6, 1.925963033500011079e-08, R27 ;  /* 0x32a57060061b7823 */ /* 0x000fe2000000001b */
[----:B------:R-:W-:Y:S01]  /*2d60*/  SHF.L.U32 R6, R7, 0x17, RZ ;  /* 0x0000001707067819 */ /* 0x000fe200000006ff */
[----:B------:R-:W-:Y:S01]  /*2d70*/  FFMA R29, R16, 1.4426950216293334961, -R29 ;  /* 0x3fb8aa3b101d7823 */ /* 0x000fe2000000081d */
[----:B------:R-:W-:Y:S01]  /*2d80*/  FADD R7, R5, R0 ;  /* 0x0000000005077221 */ /* 0x000fe20000000000 */
[----:B------:R-:W-:-:S02]  /*2d90*/  FFMA R25, R10, 1.4426950216293334961, -R25 ;  /* 0x3fb8aa3b0a197823 */ /* 0x000fc40000000819 */
[----:B------:R-:W-:Y:S01]  /*2da0*/  FFMA R29, R16, 1.925963033500011079e-08, R29 ;  /* 0x32a57060101d7823 */ /* 0x000fe2000000001d */
[----:B------:R-:W-:Y:S01]  /*2db0*/  FADD R7, R7, R2 ;  /* 0x0000000207077221 */ /* 0x000fe20000000000 */
[----:B------:R1:W2:Y:S01]  /*2dc0*/  MUFU.EX2 R16, R26 ;  /* 0x0000001a00107308 */ /* 0x0002a20000000800 */
[----:B------:R-:W-:Y:S01]  /*2dd0*/  FFMA R25, R10, 1.925963033500011079e-08, R25 ;  /* 0x32a570600a197823 */ /* 0x000fe20000000019 */
[----:B------:R-:W-:Y:S01]  /*2de0*/  FMUL R5, R6, R23 ;  /* 0x0000001706057220 */ /* 0x000fe20000400000 */
[----:B------:R-:W-:-:S04]  /*2df0*/  IMAD.SHL.U32 R6, R9, 0x800000, RZ ;  /* 0x0080000009067824 */ /* 0x000fc800078e00ff */
[----:B---3--:R-:W-:Y:S01]  /*2e00*/  FMUL R6, R6, R15 ;  /* 0x0000000f06067220 */ /* 0x008fe20000400000 */
[----:B------:R-:W3:Y:S01]  /*2e10*/  MUFU.EX2 R10, R27 ;  /* 0x0000001b000a7308 */ /* 0x000ee20000000800 */
[----:B-1----:R-:W-:Y:S01]  /*2e20*/  FADD R26, R7, R4 ;  /* 0x00000004071a7221 */ /* 0x002fe20000000000 */
[----:B------:R-:W-:-:S03]  /*2e30*/  SHF.L.U32 R7, R12, 0x17, RZ ;  /* 0x000000170c077819 */ /* 0x000fc600000006ff */
[----:B------:R-:W-:Y:S02]  /*2e40*/  FADD R9, R26, R5 ;  /* 0x000000051a097221 */ /* 0x000fe40000000000 */
[----:B0-----:R-:W-:Y:S01]  /*2e50*/  FMUL R7, R7, R24 ;  /* 0x0000001807077220 */ /* 0x001fe20000400000 */
[----:B------:R-:W0:Y:S01]  /*2e60*/  MUFU.EX2 R29, R29 ;  /* 0x0000001d001d7308 */ /* 0x000e220000000800 */
[----:B------:R-:W-:Y:S01]  /*2e70*/  FADD R12, R9, R6 ;  /* 0x00000006090c7221 */ /* 0x000fe20000000000 */
[----:B------:R-:W-:Y:S01]  /*2e80*/  SHF.L.U32 R9, R8, 0x17, RZ ;  /* 0x0000001708097819 */ /* 0x000fe200000006ff */
[----:B--2---:R-:W-:Y:S01]  /*2e90*/  FMUL R8, R13, R16 ;  /* 0x000000100d087220 */ /* 0x004fe20000400000 */
[----:B------:R-:W-:Y:S02]  /*2ea0*/  IMAD.SHL.U32 R16, R11, 0x800000, RZ ;  /* 0x008000000b107824 */ /* 0x000fe400078e00ff */
[----:B------:R-:W-:Y:S02]  /*2eb0*/  FADD R13, R12, R7 ;  /* 0x000000070c0d7221 */ /* 0x000fe40000000000 */
        /* <DEDUP_REMOVED lines=17> */
.L_x_14102:
        /* <DEDUP_REMOVED lines=12> */
[----:B0-----:R-:W-:Y:S05]  /*3090*/  CALL.REL.NOINC `($__internal_206_$__cuda_sm3x_div_rn_noftz_f32_slowpath) ;  /* 0x0000001400e07944 */ /* 0x001fea0003c00000 */
[----:B------:R-:W-:-:S07]  /*30a0*/  MOV R11, R3 ;  /* 0x00000003000b7202 */ /* 0x000fce0000000f00 */
.L_x_14069:
[----:B------:R-:W-:Y:S05]  /*30b0*/  BSYNC.RECONVERGENT B3 ;  /* 0x0000000000037941 */ /* 0x000fea0003800200 */
.L_x_14068:
        /* <DEDUP_REMOVED lines=12> */
[----:B0-----:R-:W-:Y:S05]  /*3180*/  CALL.REL.NOINC `($__internal_206_$__cuda_sm3x_div_rn_noftz_f32_slowpath) ;  /* 0x0000001400a47944 */ /* 0x001fea0003c00000 */
[----:B------:R-:W-:-:S07]  /*3190*/  IMAD.MOV.U32 R14, RZ, RZ, R3 ;  /* 0x000000ffff0e7224 */ /* 0x000fce00078e0003 */
.L_x_14071:
[----:B------:R-:W-:Y:S05]  /*31a0*/  BSYNC.RECONVERGENT B3 ;  /* 0x0000000000037941 */ /* 0x000fea0003800200 */
.L_x_14070:
        /* <DEDUP_REMOVED lines=12> */
[----:B0-----:R-:W-:Y:S05]  /*3270*/  CALL.REL.NOINC `($__internal_206_$__cuda_sm3x_div_rn_noftz_f32_slowpath) ;  /* 0x0000001400687944 */ /* 0x001fea0003c00000 */
[----:B------:R-:W-:-:S07]  /*3280*/  MOV R0, R3 ;  /* 0x0000000300007202 */ /* 0x000fce0000000f00 */
.L_x_14073:
[----:B------:R-:W-:Y:S05]  /*3290*/  BSYNC.RECONVERGENT B3 ;  /* 0x0000000000037941 */ /* 0x000fea0003800200 */
.L_x_14072:
        /* <DEDUP_REMOVED lines=14> */
.L_x_14075:
[----:B------:R-:W-:Y:S05]  /*3380*/  BSYNC.RECONVERGENT B3 ;  /* 0x0000000000037941 */ /* 0x000fea0003800200 */
.L_x_14074:
        /* <DEDUP_REMOVED lines=14> */
.L_x_14077:
[----:B------:R-:W-:Y:S05]  /*3470*/  BSYNC.RECONVERGENT B3 ;  /* 0x0000000000037941 */ /* 0x000fea0003800200 */
.L_x_14076:
        /* <DEDUP_REMOVED lines=14> */
.L_x_14079:
[----:B------:R-:W-:Y:S05]  /*3560*/  BSYNC.RECONVERGENT B3 ;  /* 0x0000000000037941 */ /* 0x000fea0003800200 */
.L_x_14078:
        /* <DEDUP_REMOVED lines=14> */
.L_x_14081:
[----:B------:R-:W-:Y:S05]  /*3650*/  BSYNC.RECONVERGENT B3 ;  /* 0x0000000000037941 */ /* 0x000fea0003800200 */
.L_x_14080:
        /* <DEDUP_REMOVED lines=14> */
.L_x_14083:
[----:B------:R-:W-:Y:S05]  /*3740*/  BSYNC.RECONVERGENT B3 ;  /* 0x0000000000037941 */ /* 0x000fea0003800200 */
.L_x_14082:
        /* <DEDUP_REMOVED lines=14> */
.L_x_14085:
[----:B------:R-:W-:Y:S05]  /*3830*/  BSYNC.RECONVERGENT B3 ;  /* 0x0000000000037941 */ /* 0x000fea0003800200 */
.L_x_14084:
        /* <DEDUP_REMOVED lines=14> */
.L_x_14087:
[----:B------:R-:W-:Y:S05]  /*3920*/  BSYNC.RECONVERGENT B3 ;  /* 0x0000000000037941 */ /* 0x000fea0003800200 */
.L_x_14086:
        /* <DEDUP_REMOVED lines=13> */
.L_x_14089:
[----:B------:R-:W-:Y:S05]  /*3a00*/  BSYNC.RECONVERGENT B3 ;  /* 0x0000000000037941 */ /* 0x000fea0003800200 */
.L_x_14088:
        /* <DEDUP_REMOVED lines=47> */
.L_x_14066:
[----:B------:R-:W-:Y:S05]  /*3d00*/  EXIT ;  /* 0x000000000000794d */ /* 0x000fea0003800000 */
.L_x_14067:
[----:B------:R-:W-:Y:S01]  /*3d10*/  HFMA2 R11, -RZ, RZ, 0, 1.847743988037109375e-06 ;  /* 0x0000001fff0b7431 */ /* 0x000fe200000001ff */
[----:B------:R-:W-:Y:S01]  /*3d20*/  BSSY B1, `(.L_x_14091) ;  /* 0x0000006000017945 */ /* 0x000fe20003800000 */
[----:B------:R-:W-:Y:S02]  /*3d30*/  IMAD.MOV.U32 R12, RZ, RZ, 0x10 ;  /* 0x00000010ff0c7424 */ /* 0x000fe400078e00ff */
[----:B------:R-:W-:-:S07]  /*3d40*/  IMAD.MOV.U32 R15, RZ, RZ, -0x1 ;  /* 0xffffffffff0f7424 */ /* 0x000fce00078e00ff */
[----:B------:R-:W-:Y:S05]  /*3d50*/  WARPSYNC.COLLECTIVE R15, `(.L_x_14092) ;  /* 0x000000000f087348 */ /* 0x000fea0003c00000 */
[----:B------:R0:W1:Y:S02]  /*3d60*/  SHFL.BFLY P6, R14, R13, R12, R11 ;  /* 0x0c00000c0d0e7389 */ /* 0x00006400000c000b */
[----:B01----:R-:W-:Y:S05]  /*3d70*/  ENDCOLLECTIVE ;  /* 0x000000000000791b */ /* 0x003fea0003800000 */
.L_x_14092:
[----:B------:R-:W-:Y:S05]  /*3d80*/  BSYNC B1 ;  /* 0x0000000000017941 */ /* 0x000fea0003800000 */
.L_x_14091:
[----:B------:R-:W-:Y:S01]  /*3d90*/  FMNMX R13, R13, R14, !PT ;  /* 0x0000000e0d0d7209 */ /* 0x000fe20007800000 */
[----:B------:R-:W-:Y:S01]  /*3da0*/  IMAD.MOV.U32 R11, RZ, RZ, 0x1f ;  /* 0x0000001fff0b7424 */ /* 0x000fe200078e00ff */
[----:B------:R-:W-:Y:S02]  /*3db0*/  MOV R12, 0x8 ;  /* 0x00000008000c7802 */ /* 0x000fe40000000f00 */
[----:B------:R-:W-:-:S07]  /*3dc0*/  MOV R15, 0xffffffff ;  /* 0xffffffff000f7802 */ /* 0x000fce0000000f00 */
[----:B------:R-:W-:Y:S05]  /*3dd0*/  WARPSYNC.COLLECTIVE R15, `(.L_x_14093) ;  /* 0x000000000f087348 */ /* 0x000fea0003c00000 */
[----:B------:R0:W1:Y:S02]  /*3de0*/  SHFL.BFLY P6, R14, R13, R12, R11 ;  /* 0x0c00000c0d0e7389 */ /* 0x00006400000c000b */
[----:B01----:R-:W-:Y:S05]  /*3df0*/  ENDCOLLECTIVE ;  /* 0x000000000000791b */ /* 0x003fea0003800000 */
.L_x_14093:
[----:B------:R-:W-:Y:S01]  /*3e00*/  HFMA2 R12, -RZ, RZ, 0, 2.384185791015625e-07 ;  /* 0x00000004ff0c7431 */ /* 0x000fe200000001ff */
[----:B------:R-:W-:-:S05]  /*3e10*/  FMNMX R0, R13, R14, !PT ;  /* 0x0000000e0d007209 */ /* 0x000fca0007800000 */
[----:B------:R-:W-:-:S07]  /*3e20*/  IMAD.MOV.U32 R13, RZ, RZ, R0 ;  /* 0x000000ffff0d7224 */ /* 0x000fce00078e0000 */
[----:B------:R-:W-:Y:S05]  /*3e30*/  WARPSYNC.COLLECTIVE R15, `(.L_x_14094) ;  /* 0x000000000f087348 */ /* 0x000fea0003c00000 */
[----:B------:R0:W1:Y:S02]  /*3e40*/  SHFL.BFLY P6, R14, R13, R12, R11 ;  /* 0x0c00000c0d0e7389 */ /* 0x00006400000c000b */
[----:B01----:R-:W-:Y:S05]  /*3e50*/  ENDCOLLECTIVE ;  /* 0x000000000000791b */ /* 0x003fea0003800000 */
.L_x_14094:
[----:B------:R-:W-:Y:S02]  /*3e60*/  MOV R12, 0x2 ;  /* 0x00000002000c7802 */ /* 0x000fe40000000f00 */
[----:B------:R-:W-:-:S05]  /*3e70*/  FMNMX R2, R0, R14, !PT ;  /* 0x0000000e00027209 */ /* 0x000fca0007800000 */
[----:B------:R-:W-:-:S07]  /*3e80*/  IMAD.MOV.U32 R13, RZ, RZ, R2 ;  /* 0x000000ffff0d7224 */ /* 0x000fce00078e0002 */
[----:B------:R-:W-:Y:S05]  /*3e90*/  WARPSYNC.COLLECTIVE R15, `(.L_x_14095) ;  /* 0x000000000f087348 */ /* 0x000fea0003c00000 */
[----:B------:R0:W1:Y:S02]  /*3ea0*/  SHFL.BFLY P6, R14, R13, R12, R11 ;  /* 0x0c00000c0d0e7389 */ /* 0x00006400000c000b */
[----:B01----:R-:W-:Y:S05]  /*3eb0*/  ENDCOLLECTIVE ;  /* 0x000000000000791b */ /* 0x003fea0003800000 */
.L_x_14095:
[----:B------:R-:W-:Y:S01]  /*3ec0*/  HFMA2 R12, -RZ, RZ, 0, 5.9604644775390625e-08 ;  /* 0x00000001ff0c7431 */ /* 0x000fe200000001ff */
[----:B------:R-:W-:-:S05]  /*3ed0*/  FMNMX R3, R2, R14, !PT ;  /* 0x0000000e02037209 */ /* 0x000fca0007800000 */
[----:B------:R-:W-:-:S07]  /*3ee0*/  IMAD.MOV.U32 R13, RZ, RZ, R3 ;  /* 0x000000ffff0d7224 */ /* 0x000fce00078e0003 */
[----:B------:R-:W-:Y:S05]  /*3ef0*/  WARPSYNC.COLLECTIVE R15, `(.L_x_14096) ;  /* 0x000000000f087348 */ /* 0x000fea0003c00000 */
[----:B------:R0:W1:Y:S02]  /*3f00*/  SHFL.BFLY P6, R14, R13, R12, R11 ;  /* 0x0c00000c0d0e7389 */ /* 0x00006400000c000b */
[----:B01----:R-:W-:Y:S05]  /*3f10*/  ENDCOLLECTIVE ;  /* 0x000000000000791b */ /* 0x003fea0003800000 */
.L_x_14096:
        /* <DEDUP_REMOVED lines=83> */
[-C--:B------:R-:W-:Y:S01]  /*4450*/  FFMA.SAT R15, R16, R13.reuse, 0.5 ;  /* 0x3f000000100f7423 */ /* 0x080fe2000000200d */
[----:B------:R-:W-:-:S03]  /*4460*/  FFMA.SAT R13, R11, R13, 0.5 ;  /* 0x3f0000000b0d7423 */ /* 0x000fc6000000200d */
[-C--:B------:R-:W-:Y:S01]  /*4470*/  FFMA.RM R15, R15, R10.reuse, 12582913 ;  /* 0x4b4000010f0f7423 */ /* 0x080fe2000000400a */
[----:B------:R-:W-:Y:S01]  /*4480*/  FFMA.RM R14, R13, R10, 12582913 ;  /* 0x4b4000010d0e7423 */ /* 0x000fe2000000400a */
[----:B------:R-:W1:Y:S01]  /*4490*/  MUFU.EX2 R12, R12 ;  /* 0x0000000c000c7308 */ /* 0x000e620000000800 */
[----:B0-----:R-:W-:Y:S01]  /*44a0*/  FMUL R8, R8, R23 ;  /* 0x0000001708087220 */ /* 0x001fe20000400000 */
[C---:B------:R-:W-:Y:S01]  /*44b0*/  FADD R13, R15.reuse, -12583039 ;  /* 0xcb40007f0f0d7421 */ /* 0x040fe20000000000 */
[----:B------:R-:W-:Y:S02]  /*44c0*/  SHF.L.U32 R10, R15, 0x17, RZ ;  /* 0x000000170f0a7819 */ /* 0x000fe400000006ff */
[----:B------:R-:W-:Y:S01]  /*44d0*/  MOV R15, 0xffffffff ;  /* 0xffffffff000f7802 */ /* 0x000fe20000000f00 */
[----:B------:R-:W-:-:S04]  /*44e0*/  FFMA R13, R16, 1.4426950216293334961, -R13 ;  /* 0x3fb8aa3b100d7823 */ /* 0x000fc8000000080d */
[----:B------:R-:W-:-:S04]  /*44f0*/  FFMA R16, R16, 1.925963033500011079e-08, R13 ;  /* 0x32a5706010107823 */ /* 0x000fc8000000000d */
[----:B------:R-:W0:Y:S01]  /*4500*/  MUFU.EX2 R13, R16 ;  /* 0x00000010000d7308 */ /* 0x000e220000000800 */
[----:B-1----:R-:W-:Y:S01]  /*4510*/  FMUL R9, R9, R12 ;  /* 0x0000000c09097220 */ /* 0x002fe20000400000 */
[C---:B------:R-:W-:Y:S01]  /*4520*/  FADD R12, R14.reuse, -12583039 ;  /* 0xcb40007f0e0c7421 */ /* 0x040fe20000000000 */
[----:B------:R-:W-:-:S03]  /*4530*/  IMAD.SHL.U32 R14, R14, 0x800000, RZ ;  /* 0x008000000e0e7824 */ /* 0x000fc600078e00ff */
[----:B------:R-:W-:-:S04]  /*4540*/  FFMA R12, R11, 1.4426950216293334961, -R12 ;  /* 0x3fb8aa3b0b0c7823 */ /* 0x000fc8000000080c */
[----:B------:R-:W-:Y:S01]  /*4550*/  FFMA R11, R11, 1.925963033500011079e-08, R12 ;  /* 0x32a570600b0b7823 */ /* 0x000fe2000000000c */
[----:B0-----:R-:W-:Y:S01]  /*4560*/  FMUL R10, R10, R13 ;  /* 0x0000000d0a0a7220 */ /* 0x001fe20000400000 */
[----:B------:R-:W-:-:S04]  /*4570*/  FADD R13, RZ, R3 ;  /* 0x00000003ff0d7221 */ /* 0x000fc80000000000 */
[----:B------:R-:W0:Y:S01]  /*4580*/  MUFU.EX2 R11, R11 ;  /* 0x0000000b000b7308 */ /* 0x000e220000000800 */
        /* <DEDUP_REMOVED lines=16> */
.L_x_14097:
[----:B------:R-:W-:Y:S02]  /*4690*/  HFMA2 R12, -RZ, RZ, 0, 4.76837158203125e-07 ;  /* 0x00000008ff0c7431 */ /* 0x000fe400000001ff */
[----:B------:R-:W-:-:S04]  /*46a0*/  FADD R23, R13, R14 ;  /* 0x0000000e0d177221 */ /* 0x000fc80000000000 */
[----:B------:R-:W-:-:S07]  /*46b0*/  IMAD.MOV.U32 R13, RZ, RZ, R23 ;  /* 0x000000ffff0d7224 */ /* 0x000fce00078e0017 */
[----:B------:R-:W-:Y:S05]  /*46c0*/  WARPSYNC.COLLECTIVE R15, `(.L_x_14098) ;  /* 0x000000000f087348 */ /* 0x000fea0003c00000 */
[----:B------:R0:W1:Y:S02]  /*46d0*/  SHFL.BFLY P6, R14, R13, R12, R11 ;  /* 0x0c00000c0d0e7389 */ /* 0x00006400000c000b */
[----:B01----:R-:W-:Y:S05]  /*46e0*/  ENDCOLLECTIVE ;  /* 0x000000000000791b */ /* 0x003fea0003800000 */
.L_x_14098:
[----:B------:R-:W-:Y:S01]  /*46f0*/  MOV R12, 0x4 ;  /* 0x00000004000c7802 */ /* 0x000fe20000000f00 */
[----:B------:R-:W-:-:S04]  /*4700*/  FADD R24, R23, R14 ;  /* 0x0000000e17187221 */ /* 0x000fc80000000000 */
[----:B------:R-:W-:-:S07]  /*4710*/  IMAD.MOV.U32 R13, RZ, RZ, R24 ;  /* 0x000000ffff0d7224 */ /* 0x000fce00078e0018 */
[----:B------:R-:W-:Y:S05]  /*4720*/  WARPSYNC.COLLECTIVE R15, `(.L_x_14099) ;  /* 0x000000000f087348 */ /* 0x000fea0003c00000 */
[----:B------:R0:W1:Y:S02]  /*4730*/  SHFL.BFLY P6, R14, R13, R12, R11 ;  /* 0x0c00000c0d0e7389 */ /* 0x00006400000c000b */
[----:B01----:R-:W-:Y:S05]  /*4740*/  ENDCOLLECTIVE ;  /* 0x000000000000791b */ /* 0x003fea0003800000 */
.L_x_14099:
[----:B------:R-:W-:Y:S02]  /*4750*/  HFMA2 R12, -RZ, RZ, 0, 1.1920928955078125e-07 ;  /* 0x00000002ff0c7431 */ /* 0x000fe400000001ff */
[----:B------:R-:W-:-:S04]  /*4760*/  FADD R25, R24, R14 ;  /* 0x0000000e18197221 */ /* 0x000fc80000000000 */
[----:B------:R-:W-:-:S07]  /*4770*/  IMAD.MOV.U32 R13, RZ, RZ, R25 ;  /* 0x000000ffff0d7224 */ /* 0x000fce00078e0019 */
[----:B------:R-:W-:Y:S05]  /*4780*/  WARPSYNC.COLLECTIVE R15, `(.L_x_14100) ;  /* 0x000000000f087348 */ /* 0x000fea0003c00000 */
[----:B------:R0:W1:Y:S02]  /*4790*/  SHFL.BFLY P6, R14, R13, R12, R11 ;  /* 0x0c00000c0d0e7389 */ /* 0x00006400000c000b */
[----:B01----:R-:W-:Y:S05]  /*47a0*/  ENDCOLLECTIVE ;  /* 0x000000000000791b */ /* 0x003fea0003800000 */
.L_x_14100:
[----:B------:R-:W-:Y:S01]  /*47b0*/  MOV R12, 0x1 ;  /* 0x00000001000c7802 */ /* 0x000fe20000000f00 */
[----:B------:R-:W-:-:S04]  /*47c0*/  FADD R26, R25, R14 ;  /* 0x0000000e191a7221 */ /* 0x000fc80000000000 */
[----:B------:R-:W-:-:S07]  /*47d0*/  IMAD.MOV.U32 R13, RZ, RZ, R26 ;  /* 0x000000ffff0d7224 */ /* 0x000fce00078e001a */
[----:B------:R-:W-:Y:S05]  /*47e0*/  WARPSYNC.COLLECTIVE R15, `(.L_x_14101) ;  /* 0x000000000f087348 */ /* 0x000fea0003c00000 */
[----:B------:R0:W1:Y:S02]  /*47f0*/  SHFL.BFLY P6, R14, R13, R12, R11 ;  /* 0x0c00000c0d0e7389 */ /* 0x00006400000c000b */
[----:B01----:R-:W-:Y:S05]  /*4800*/  ENDCOLLECTIVE ;  /* 0x000000000000791b */ /* 0x003fea0003800000 */
.L_x_14101:
[----:B------:R-:W-:Y:S05]  /*4810*/  BRA `(.L_x_14102) ;  /* 0xffffffe400ec7947 */ /* 0x000fea000383ffff */
        .weak           $__internal_206_$__cuda_sm3x_div_rn_noftz_f32_slowpath
        .type           $__internal_206_$__cuda_sm3x_div_rn_noftz_f32_slowpath,@function
        .size           $__internal_206_$__cuda_sm3x_div_rn_noftz_f32_slowpath,(.L_x_37583 - $__internal_206_$__cuda_sm3x_div_rn_noftz_f32_slowpath)
$__internal_206_$__cuda_sm3x_div_rn_noftz_f32_slowpath:
        /* <DEDUP_REMOVED lines=34> */
.L_x_14104:
        /* <DEDUP_REMOVED lines=51> */
.L_x_14111:
[----:B------:R-:W-:-:S04]  /*4d70*/  LOP3.LUT R12, R12, 0x80000000, RZ, 0xc0, !PT ;  /* 0x800000000c0c7812 */ /* 0x000fc800078ec0ff */
[----:B------:R-:W-:Y:S01]  /*4d80*/  LOP3.LUT R12, R12, 0x7f800000, RZ, 0xfc, !PT ;  /* 0x7f8000000c0c7812 */ /* 0x000fe200078efcff */
[----:B------:R-:W-:Y:S06]  /*4d90*/  BRA `(.L_x_14112) ;  /* 0x0000000000047947 */ /* 0x000fec0003800000 */
.L_x_14110:
[----:B------:R-:W-:-:S07]  /*4da0*/  IMAD R12, R27, 0x800000, R12 ;  /* 0x008000001b0c7824 */ /* 0x000fce00078e020c */
.L_x_14112:
[----:B------:R-:W-:Y:S05]  /*4db0*/  BSYNC.RECONVERGENT B2 ;  /* 0x0000000000027941 */ /* 0x000fea0003800200 */
.L_x_14109:
[----:B------:R-:W-:Y:S05]  /*4dc0*/  BRA `(.L_x_14113) ;  /* 0x0000000000207947 */ /* 0x000fea0003800000 */
.L_x_14108:
[----:B------:R-:W-:-:S04]  /*4dd0*/  LOP3.LUT R12, R12, 0x80000000, R3, 0x48, !PT ;  /* 0x800000000c0c7812 */ /* 0x000fc800078e4803 */
[----:B------:R-:W-:Y:S01]  /*4de0*/  LOP3.LUT R12, R12, 0x7f800000, RZ, 0xfc, !PT ;  /* 0x7f8000000c0c7812 */ /* 0x000fe200078efcff */
[----:B------:R-:W-:Y:S06]  /*4df0*/  BRA `(.L_x_14113) ;  /* 0x0000000000147947 */ /* 0x000fec0003800000 */
.L_x_14107:
[----:B------:R-:W-:Y:S01]  /*4e00*/  LOP3.LUT R12, R12, 0x80000000, R3, 0x48, !PT ;  /* 0x800000000c0c7812 */ /* 0x000fe200078e4803 */
[----:B------:R-:W-:Y:S06]  /*4e10*/  BRA `(.L_x_14113) ;  /* 0x00000000000c7947 */ /* 0x000fec0003800000 */
.L_x_14106:
[----:B------:R-:W0:Y:S01]  /*4e20*/  MUFU.RSQ R12, -QNAN ;  /* 0xffc00000000c7908 */ /* 0x000e220000001400 */
[----:B------:R-:W-:Y:S05]  /*4e30*/  BRA `(.L_x_14113) ;  /* 0x0000000000047947 */ /* 0x000fea0003800000 */
.L_x_14105:
[----:B------:R-:W-:-:S07]  /*4e40*/  FADD.FTZ R12, R3, R12 ;  /* 0x0000000c030c7221 */ /* 0x000fce0000010000 */
.L_x_14113:
[----:B------:R-:W-:Y:S05]  /*4e50*/  BSYNC.RECONVERGENT B1 ;  /* 0x0000000000017941 */ /* 0x000fea0003800200 */
.L_x_14103:
[----:B------:R-:W-:Y:S01]  /*4e60*/  HFMA2 R13, -RZ, RZ, 0, 0 ;  /* 0x00000000ff0d7431 */ /* 0x000fe200000001ff */
[----:B0-----:R-:W-:Y:S01]  /*4e70*/  MOV R3, R12 ;  /* 0x0000000c00037202 */ /* 0x001fe20000000f00 */
[----:B------:R-:W-:-:S04]  /*4e80*/  IMAD.MOV.U32 R12, RZ, RZ, R23 ;  /* 0x000000ffff0c7224 */ /* 0x000fc800078e0017 */
[----:B------:R-:W-:Y:S05]  /*4e90*/  RET.REL.NODEC R12 `(_Z15SoftmaxWarpImplI22BroadcastScaleMaskLoadIffbLm3EiE11DirectStoreIffEfLi1ELi11ELi32ELi1ELb0EL9Algorithm0EEvT_T0_ll) ;  /* 0xffffffb00c587950 */ /* 0x000fea0003c3ffff */
.L_x_14114:
        /* <DEDUP_REMOVED lines=14> */
.L_x_37583:


//--------------------- .text._Z15SoftmaxWarpImplI22BroadcastScaleMaskLoadIffbLm3EiE11DirectStoreIffEfLi1ELi10ELi32ELi1ELb1EL9Algorithm0EEvT_T0_ll --------------------------
	.section	.text._Z15SoftmaxWarpImplI22BroadcastScaleMaskLoadIffbLm3EiE11DirectStoreIffEfLi1ELi10ELi32ELi1ELb1EL9Algorithm0EEvT_T0_ll,"ax",@progbits
	.align	128
        .global         _Z15SoftmaxWarpImplI22BroadcastScaleMaskLoadIffbLm3EiE11DirectStoreIffEfLi1ELi10ELi32ELi1ELb1EL9Algorithm0EEvT_T0_ll
        .type           _Z15SoftmaxWarpImplI22BroadcastScaleMaskLoadIffbLm3EiE11DirectStoreIffEfLi1ELi10ELi32ELi1ELb1EL9Algorithm0EEvT_T0_ll,@function
        .size           _Z15SoftmaxWarpImplI22BroadcastScaleMaskLoadIffbLm3EiE11DirectStoreIffEfLi1ELi10ELi32ELi1ELb1EL9Algorithm0EEvT_T0_ll,(.L_x_37584 - _Z15SoftmaxWarpImplI22BroadcastScaleMaskLoadIffbLm3EiE11DirectStoreIffEfLi1ELi10ELi32ELi1ELb1EL9Algorithm0EEvT_T0_ll)
        .other          _Z15SoftmaxWarpImplI22BroadcastScaleMaskLoadIffbLm3EiE11DirectStoreIffEfLi1ELi10ELi32ELi1ELb1EL9Algorithm0EEvT_T0_ll,@"STO_CUDA_ENTRY STV_DEFAULT"
_Z15SoftmaxWarpImplI22BroadcastScaleMaskLoadIffbLm3EiE11DirectStoreIffEfLi1ELi10ELi32ELi1ELb1EL9Algorithm0EEvT_T0_ll:
.text._Z15SoftmaxWarpImplI22BroadcastScaleMaskLoadIffbLm3EiE11DirectStoreIffEfLi1ELi10ELi32ELi1ELb1EL9Algorithm0EEvT_T0_ll:
        /* <DEDUP_REMOVED lines=29> */
.L_x_14115:
        /* <DEDUP_REMOVED lines=17> */
[C---:B------:R-:W-:Y:S01]  /*02e0*/  VIADD R7, R2.reuse, 0x60 ;  /* 0x0000006002077836 */ /* 0x040fe20000000000 */
[C---:B------:R-:W-:Y:S01]  /*02f0*/  IADD3 R16, PT, PT, R2.reuse, 0xe0, RZ ;  /* 0x000000e002107810 */ /* 0x040fe20007ffe0ff */
[C---:B------:R-:W-:Y:S02]  /*0300*/  VIADD R9, R2.reuse, 0xa0 ;  /* 0x000000a002097836 */ /* 0x040fe40000000000 */
[----:B------:R-:W-:-:S02]  /*0310*/  VIADD R10, R2, 0xc0 ;  /* 0x000000c0020a7836 */ /* 0x000fc40000000000 */
[----:B------:R-:W-:-:S07]  /*0320*/  VIADD R17, R2, 0x100 ;  /* 0x0000010002117836 */ /* 0x000fce0000000000 */
.L_x_14158:
[----:B0-2---:R-:W0:Y:S01]  /*0330*/  LDC.64 R14, c[0x0][0x408] ;  /* 0x00010200ff0e7b82 */ /* 0x005e220000000a00 */
[----:B------:R-:W-:Y:S01]  /*0340*/  BSSY.RECONVERGENT B1, `(.L_x_14117) ;  /* 0x0000061000017945 */ /* 0x000fe20003800200 */
[----:B------:R-:W-:Y:S01]  /*0350*/  IMAD.MOV.U32 R18, RZ, RZ, -0x800000 ;  /* 0xff800000ff127424 */ /* 0x000fe200078e00ff */
[----:B------:R-:W-:Y:S02]  /*0360*/  MOV R13, 0xff800000 ;  /* 0xff800000000d7802 */ /* 0x000fe40000000f00 */
[-C--:B0-----:R-:W-:Y:S02]  /*0370*/  ISETP.GE.U32.AND P0, PT, R2, R14.reuse, PT ;  /* 0x0000000e0200720c */ /* 0x081fe40003f06070 */
        /* <DEDUP_REMOVED lines=39> */
[----:B0-----:R-:W-:-:S04]  /*05f0*/  IADD3 R18, PT, PT, R21, 0xffffffe, RZ ;  /* 0x0ffffffe15127810 */ /* 0x001fc80007ffe0ff */
[----:B------:R0:W2:Y:S01]  /*0600*/  F2I.FTZ.U32.TRUNC.NTZ R19, R18 ;  /* 0x0000001200137305 */ /* 0x0000a2000021f000 */
[----:B------:R-:W-:-:S05]  /*0610*/  @P4 VIADD R13, R13, 0x1 ;  /* 0x000000010d0d4836 */ /* 0x000fca0000000000 */
[----:B------:R-:W-:Y:S01]  /*0620*/  MOV R26, R13 ;  /* 0x0000000d001a7202 */ /* 0x000fe20000000f00 */
[----:B0-----:R-:W-:-:S04]  /*0630*/  IMAD.MOV.U32 R18, RZ, RZ, RZ ;  /* 0x000000ffff127224 */ /* 0x001fc800078e00ff */
[----:B------:R-:W-:Y:S01]  /*0640*/  @!P5 IMAD.MOV R26, RZ, RZ, -R26 ;  /* 0x000000ffff1ad224 */ /* 0x000fe200078e0a1a */
[----:B------:R-:W-:Y:S01]  /*0650*/  @!P6 LOP3.LUT R26, RZ, R20, RZ, 0x33, !PT ;  /* 0x00000014ff1ae212 */ /* 0x000fe200078e33ff */
[----:B--2---:R-:W-:-:S03]  /*0660*/  IMAD.MOV R21, RZ, RZ, -R19 ;  /* 0x000000ffff157224 */ /* 0x004fc600078e0a13 */
[----:B------:R-:W-:-:S05]  /*0670*/  IADD3 R13, PT, PT, -R26, RZ, RZ ;  /* 0x000000ff1a0d7210 */ /* 0x000fca0007ffe1ff */
        /* <DEDUP_REMOVED lines=45> */
.L_x_14118:
[----:B------:R-:W-:Y:S05]  /*0950*/  BSYNC.RECONVERGENT B1 ;  /* 0x0000000000017941 */ /* 0x000fea0003800200 */
.L_x_14117:
        /* <DEDUP_REMOVED lines=88> */
.L_x_14120:
[----:B------:R-:W-:Y:S05]  /*0ee0*/  BSYNC.RECONVERGENT B1 ;  /* 0x0000000000017941 */ /* 0x000fea0003800200 */
.L_x_14119:
        /* <DEDUP_REMOVED lines=87> */
.L_x_14122:
[----:B------:R-:W-:Y:S05]  /*1460*/  BSYNC.RECONVERGENT B1 ;  /* 0x0000000000017941 */ /* 0x000fea0003800200 */
.L_x_14121:
        /* <DEDUP_REMOVED lines=17> */
[----:B------:R0:W1:Y:S08]  /*1580*/  F2I.FTZ.U32.TRUNC.NTZ R25, R24 ;  /* 0x0000001800197305 */ /* 0x000070000021f000 */
[----:B------:R-:W2:Y:S01]  /*1590*/  I2F.RP R27, R19 ;  /* 0x00000013001b7306 */ /* 0x000ea20000209400 */
[----:B0-----:R-:W-:Y:S02]  /*15a0*/  IMAD.MOV.U32 R24, RZ, RZ, RZ ;  /* 0x000000ffff187224 */ /* 0x001fe400078e00ff */
[----:B-1----:R-:W-:-:S04]  /*15b0*/  IMAD.MOV R21, RZ, RZ, -R25 ;  /* 0x000000ffff157224 */ /* 0x002fc800078e0a19 */
[----:B------:R-:W-:-:S04]  /*15c0*/  IMAD R21, R21, R28, RZ ;  /* 0x0000001c15157224 */ /* 0x000fc800078e02ff */
[----:B------:R-:W-:Y:S01]  /*15d0*/  IMAD.HI.U32 R30, R25, R21, R24 ;  /* 0x00000015191e7227 */ /* 0x000fe200078e0018 */
[----:B--2---:R-:W0:Y:S05]  /*15e0*/  MUFU.RCP R27, R27 ;  /* 0x0000001b001b7308 */ /* 0x004e2a0000001000 */
[----:B------:R-:W-:-:S05]  /*15f0*/  IMAD.HI.U32 R21, R30, R23, RZ ;  /* 0x000000171e157227 */ /* 0x000fca00078e00ff */
[----:B------:R-:W-:-:S05]  /*1600*/  IADD3 R24, PT, PT, -R21, RZ, RZ ;  /* 0x000000ff15187210 */ /* 0x000fca0007ffe1ff */
[----:B------:R-:W-:Y:S02]  /*1610*/  IMAD R23, R28, R24, R23 ;  /* 0x000000181c177224 */ /* 0x000fe400078e0217 */
[----:B0-----:R-:W-:-:S03]  /*1620*/  VIADD R24, R27, 0xffffffe ;  /* 0x0ffffffe1b187836 */ /* 0x001fc60000000000 */
        /* <DEDUP_REMOVED lines=9> */
[----:B------:R-:W-:-:S07]  /*16c0*/  ISETP.GE.AND P3, PT, R23, RZ, PT ;  /* 0x000000ff1700720c */ /* 0x000fce0003f66270 */
[----:B------:R-:W-:-:S06]  /*16d0*/  @P1 VIADD R21, R21, 0x1 ;  /* 0x0000000115151836 */ /* 0x000fcc0000000000 */
[----:B------:R-:W-:Y:S01]  /*16e0*/  @!P3 IMAD.MOV R21, RZ, RZ, -R21 ;  /* 0x000000ffff15b224 */ /* 0x000fe200078e0a15 */
[----:B------:R-:W-:-:S05]  /*16f0*/  @!P2 LOP3.LUT R21, RZ, R26, RZ, 0x33, !PT ;  /* 0x0000001aff15a212 */ /* 0x000fca00078e33ff */
[----:B------:R-:W-:-:S04]  /*1700*/  IMAD.MOV R23, RZ, RZ, -R21 ;  /* 0x000000ffff177224 */ /* 0x000fc800078e0a15 */
        /* <DEDUP_REMOVED lines=44> */
.L_x_14124:
[----:B------:R-:W-:Y:S05]  /*19d0*/  BSYNC.RECONVERGENT B1 ;  /* 0x0000000000017941 */ /* 0x000fea0003800200 */
.L_x_14123:
[-C--:B------:R-:W-:Y:S01]  /*19e0*/  ISETP.GE.U32.AND P5, PT, R8, R14.reuse, PT ;  /* 0x0000000e0800720c */ /* 0x080fe20003fa6070 */
[----:B------:R-:W-:Y:S01]  /*19f0*/  BSSY.RECONVERGENT B1, `(.L_x_14125) ;  /* 0x0000065000017945 */ /* 0x000fe20003800200 */
[----:B------:R-:W-:Y:S01]  /*1a00*/  IADD3 R19, PT, PT, R2, 0x120, RZ ;  /* 0x0000012002137810 */ /* 0x000fe20007ffe0ff */
[----:B------:R-:W-:Y:S01]  /*1a10*/  IMAD.MOV.U32 R26, RZ, RZ, -0x800000 ;  /* 0xff800000ff1a7424 */ /* 0x000fe200078e00ff */
        /* <DEDUP_REMOVED lines=19> */
[----:B------:R-:W1:Y:S01]  /*1b50*/  LDC.64 R30, c[0x0][0x3a0] ;  /* 0x0000e800ff1e7b82 */ /* 0x000e620000000a00 */
        /* <DEDUP_REMOVED lines=33> */
[----:B------:R-:W-:Y:S02]  /*1d70*/  HFMA2 R14, -RZ, RZ, 0, 0 ;  /* 0x00000000ff0e7431 */ /* 0x000fe400000001ff */
[----:B------:R-:W-:-:S05]  /*1d80*/  IMAD R23, R28, R23, R11 ;  /* 0x000000171c177224 */ /* 0x000fca00078e020b */
        /* <DEDUP_REMOVED lines=43> */
.L_x_14126:
[----:B------:R-:W-:Y:S05]  /*2040*/  BSYNC.RECONVERGENT B1 ;  /* 0x0000000000017941 */ /* 0x000fea0003800200 */
.L_x_14125:
        /* <DEDUP_REMOVED lines=37> */
[----:B------:R-:W-:Y:S01]  /*22a0*/  @!P5 IADD3 R23, PT, PT, -R23, RZ, RZ ;  /* 0x000000ff1717d210 */ /* 0x000fe20007ffe1ff */
[----:B0-----:R-:W-:Y:S02]  /*22b0*/  HFMA2 R14, -RZ, RZ, 0, 0 ;  /* 0x00000000ff0e7431 */ /* 0x001fe400000001ff */
[----:B-1----:R-:W-:-:S05]  /*22c0*/  IMAD.MOV R30, RZ, RZ, -R15 ;  /* 0x000000ffff1e7224 */ /* 0x002fca00078e0a0f */
[----:B------:R-:W-:Y:S01]  /*22d0*/  @!P3 LOP3.LUT R23, RZ, R28, RZ, 0x33, !PT ;  /* 0x0000001cff17b212 */ /* 0x000fe200078e33ff */
[----:B------:R-:W-:-:S04]  /*22e0*/  IMAD R27, R30, R21, RZ ;  /* 0x000000151e1b7224 */ /* 0x000fc800078e02ff */
[----:B------:R-:W-:Y:S01]  /*22f0*/  IMAD.MOV R25, RZ, RZ, -R23 ;  /* 0x000000ffff197224 */ /* 0x000fe200078e0a17 */
[----:B------:R-:W0:Y:S01]  /*2300*/  LDC.64 R30, c[0x0][0x3a0] ;  /* 0x0000e800ff1e7b82 */ /* 0x000e220000000a00 */
[----:B------:R-:W-:-:S04]  /*2310*/  IMAD.HI.U32 R27, R15, R27, R14 ;  /* 0x0000001b0f1b7227 */ /* 0x000fc800078e000e */
[----:B------:R-:W-:-:S05]  /*2320*/  IMAD R25, R28, R25, R11 ;  /* 0x000000191c197224 */ /* 0x000fca00078e020b */
        /* <DEDUP_REMOVED lines=41> */
.L_x_14128:
[----:B------:R-:W-:Y:S05]  /*25c0*/  BSYNC.RECONVERGENT B1 ;  /* 0x0000000000017941 */ /* 0x000fea0003800200 */
.L_x_14127:
        /* <DEDUP_REMOVED lines=42> */
[----:B------:R-:W-:Y:S02]  /*2870*/  IMAD.MOV R25, RZ, RZ, -R23 ;  /* 0x000000ffff197224 */ /* 0x000fe400078e0a17 */
[----:B------:R-:W-:Y:S02]  /*2880*/  IMAD.MOV.U32 R14, RZ, RZ, RZ ;  /* 0x000000ffff0e7224 */ /* 0x000fe400078e00ff */
[----:B------:R-:W-:Y:S02]  /*2890*/  IMAD R25, R28, R25, R11 ;  /* 0x000000191c197224 */ /* 0x000fe400078e020b */
[----:B------:R-:W-:Y:S01]  /*28a0*/  IMAD.HI.U32 R27, R15, R27, R14 ;  /* 0x0000001b0f1b7227 */ /* 0x000fe200078e000e */
[----:B------:R-:W0:Y:S02]  /*28b0*/  LDC.64 R28, c[0x0][0x398] ;  /* 0x0000e600ff1c7b82 */ /* 0x000e240000000a00 */
        /* <DEDUP_REMOVED lines=15> */
[----:B0-----:R-:W-:Y:S02]  /*29b0*/  ISETP.NE.U32.AND P3, PT, R28, 0x1, PT ;  /* 0x000000011c00780c */ /* 0x001fe40003f65070 */
[----:B--2---:R-:W-:Y:S02]  /*29c0*/  ISETP.NE.U32.AND P5, PT, R30, 0x1, PT ;  /* 0x000000011e00780c */ /* 0x004fe40003fa5070 */
[----:B-1----:R-:W-:Y:S01]  /*29d0*/  ISETP.NE.U32.AND P2, PT, R14, 0x1, PT ;  /* 0x000000010e00780c */ /* 0x002fe20003f45070 */
[----:B------:R-:W-:Y:S01]  /*29e0*/  IMAD.MOV R14, RZ, RZ, -R27 ;  /* 0x000000ffff0e7224 */ /* 0x000fe200078e0a1b */
[----:B------:R-:W-:Y:S02]  /*29f0*/  ISETP.NE.AND.EX P3, PT, R29, RZ, PT, P3 ;  /* 0x000000ff1d00720c */ /* 0x000fe40003f65330 */
[----:B------:R-:W-:Y:S01]  /*2a00*/  ISETP.NE.AND.EX P2, PT, R15, RZ, PT, P2 ;  /* 0x000000ff0f00720c */ /* 0x000fe20003f45320 */
[----:B------:R-:W-:Y:S01]  /*2a10*/  IMAD R12, R12, R14, R25 ;  /* 0x0000000e0c0c7224 */ /* 0x000fe200078e0219 */
[----:B------:R-:W-:-:S02]  /*2a20*/  ISETP.NE.AND.EX P5, PT, R31, RZ, PT, P5 ;  /* 0x000000ff1f00720c */ /* 0x000fc40003fa5350 */
[----:B------:R-:W-:Y:S02]  /*2a30*/  SEL R23, R23, RZ, P2 ;  /* 0x000000ff17177207 */ /* 0x000fe40001000000 */
[----:B------:R-:W-:Y:S02]  /*2a40*/  SEL R27, R27, RZ, P3 ;  /* 0x000000ff1b1b7207 */ /* 0x000fe40001800000 */
[----:B------:R-:W-:Y:S01]  /*2a50*/  SEL R12, R12, RZ, P5 ;  /* 0x000000ff0c0c7207 */ /* 0x000fe20002800000 */
[----:B------:R-:W-:Y:S01]  /*2a60*/  IMAD R14, R23, UR44, RZ ;  /* 0x0000002c170e7c24 */ /* 0x000fe2000f8e02ff */
        /* <DEDUP_REMOVED lines=13> */
.L_x_14130:
[----:B------:R-:W-:Y:S05]  /*2b40*/  BSYNC.RECONVERGENT B1 ;  /* 0x0000000000017941 */ /* 0x000fea0003800200 */
.L_x_14129:
        /* <DEDUP_REMOVED lines=18> */
[----:B------:R-:W-:Y:S01]  /*2c70*/  IMAD R25, R30, R23, RZ ;  /* 0x000000171e197224 */ /* 0x000fe200078e02ff */
[----:B------:R-:W-:-:S03]  /*2c80*/  IABS R30, R11 ;  /* 0x0000000b001e7213 */ /* 0x000fc60000000000 */
        /* <DEDUP_REMOVED lines=17> */
[----:B------:R-:W-:Y:S01]  /*2da0*/  MOV R23, R14 ;  /* 0x0000000e00177202 */ /* 0x000fe20000000f00 */
[----:B0-----:R-:W-:-:S04]  /*2db0*/  IMAD.MOV R14, RZ, RZ, -R15 ;  /* 0x000000ffff0e7224 */ /* 0x001fc800078e0a0f */
[----:B------:R-:W-:Y:S01]  /*2dc0*/  @!P3 IMAD.MOV R23, RZ, RZ, -R23 ;  /* 0x000000ffff17b224 */ /* 0x000fe200078e0a17 */
[----:B------:R-:W-:Y:S01]  /*2dd0*/  @!P2 LOP3.LUT R23, RZ, R28, RZ, 0x33, !PT ;  /* 0x0000001cff17a212 */ /* 0x000fe200078e33ff */
[----:B------:R-:W-:Y:S02]  /*2de0*/  IMAD R29, R14, R21, RZ ;  /* 0x000000150e1d7224 */ /* 0x000fe400078e02ff */
[----:B------:R-:W-:Y:S01]  /*2df0*/  IMAD.MOV.U32 R14, RZ, RZ, RZ ;  /* 0x000000ffff0e7224 */ /* 0x000fe200078e00ff */
[----:B------:R-:W-:-:S03]  /*2e00*/  IADD3 R25, PT, PT, -R23, RZ, RZ ;  /* 0x000000ff17197210 */ /* 0x000fc60007ffe1ff */
[----:B------:R-:W-:-:S04]  /*2e10*/  IMAD.HI.U32 R29, R15, R29, R14 ;  /* 0x0000001d0f1d7227 */ /* 0x000fc800078e000e */
        /* <DEDUP_REMOVED lines=11> */
[----:B------:R-:W2:Y:S01]  /*2ed0*/  LDC.64 R28, c[0x0][0x398] ;  /* 0x0000e600ff1c7b82 */ /* 0x000ea20000000a00 */
[----:B------:R-:W-:Y:S02]  /*2ee0*/  LOP3.LUT R21, R25, R12, RZ, 0x3c, !PT ;  /* 0x0000000c19157212 */ /* 0x000fe400078e3cff */
[----:B0-----:R-:W-:Y:S02]  /*2ef0*/  ISETP.NE.U32.AND P1, PT, R14, 0x1, PT ;  /* 0x000000010e00780c */ /* 0x001fe40003f25070 */
[----:B------:R-:W-:-:S02]  /*2f00*/  ISETP.GE.AND P2, PT, R21, RZ, PT ;  /* 0x000000ff1500720c */ /* 0x000fc40003f46270 */
[----:B------:R-:W-:-:S04]  /*2f10*/  ISETP.NE.AND.EX P1, PT, R15, RZ, PT, P1 ;  /* 0x000000ff0f00720c */ /* 0x000fc80003f25310 */
[----:B------:R-:W-:Y:S01]  /*2f20*/  @P5 VIADD R27, R27, 0x1 ;  /* 0x000000011b1b5836 */ /* 0x000fe20000000000 */
[----:B------:R-:W-:-:S06]  /*2f30*/  SEL R23, R23, RZ, P1 ;  /* 0x000000ff17177207 */ /* 0x000fcc0000800000 */
[----:B------:R-:W-:Y:S02]  /*2f40*/  @!P2 IADD3 R27, PT, PT, -R27, RZ, RZ ;  /* 0x000000ff1b1ba210 */ /* 0x000fe40007ffe1ff */
[----:B------:R-:W-:Y:S02]  /*2f50*/  @!P3 LOP3.LUT R27, RZ, R12, RZ, 0x33, !PT ;  /* 0x0000000cff1bb212 */ /* 0x000fe400078e33ff */
[----:B--2---:R-:W-:-:S03]  /*2f60*/  ISETP.NE.U32.AND P2, PT, R28, 0x1, PT ;  /* 0x000000011c00780c */ /* 0x004fc60003f45070 */
[----:B------:R-:W-:Y:S01]  /*2f70*/  IMAD.MOV R14, RZ, RZ, -R27 ;  /* 0x000000ffff0e7224 */ /* 0x000fe200078e0a1b */
[----:B------:R-:W-:Y:S02]  /*2f80*/  SHF.R.S64 R28, RZ, 0x1e, R11 ;  /* 0x0000001eff1c7819 */ /* 0x000fe4000000100b */
        /* <DEDUP_REMOVED lines=19> */
.L_x_14132:
[----:B------:R-:W-:Y:S05]  /*30c0*/  BSYNC.RECONVERGENT B1 ;  /* 0x0000000000017941 */ /* 0x000fea0003800200 */
.L_x_14131:
        /* <DEDUP_REMOVED lines=56> */
[----:B------:R-:W1:Y:S01]  /*3450*/  LDC.64 R28, c[0x0][0x3a0] ;  /* 0x0000e800ff1c7b82 */ /* 0x000e620000000a00 */
[----:B0-----:R-:W-:Y:S02]  /*3460*/  ISETP.NE.U32.AND P1, PT, R14, 0x1, PT ;  /* 0x000000010e00780c */ /* 0x001fe40003f25070 */
[----:B------:R-:W-:-:S02]  /*3470*/  ISETP.GE.AND P3, PT, R21, RZ, PT ;  /* 0x000000ff1500720c */ /* 0x000fc40003f66270 */
[----:B------:R-:W-:-:S03]  /*3480*/  ISETP.NE.AND.EX P1, PT, R15, RZ, PT, P1 ;  /* 0x000000ff0f00720c */ /* 0x000fc60003f25310 */
[----:B------:R-:W0:Y:S01]  /*3490*/  LDC.64 R14, c[0x0][0x398] ;  /* 0x0000e600ff0e7b82 */ /* 0x000e220000000a00 */
[----:B------:R-:W-:Y:S01]  /*34a0*/  SEL R23, R23, RZ, P1 ;  /* 0x000000ff17177207 */ /* 0x000fe20000800000 */
[----:B------:R-:W-:-:S06]  /*34b0*/  @P2 VIADD R27, R27, 0x1 ;  /* 0x000000011b1b2836 */ /* 0x000fcc0000000000 */
[----:B------:R-:W-:Y:S01]  /*34c0*/  @!P3 IMAD.MOV R27, RZ, RZ, -R27 ;  /* 0x000000ffff1bb224 */ /* 0x000fe200078e0a1b */
[----:B------:R-:W-:Y:S02]  /*34d0*/  @!P5 LOP3.LUT R27, RZ, R12, RZ, 0x33, !PT ;  /* 0x0000000cff1bd212 */ /* 0x000fe400078e33ff */
[----:B0-----:R-:W-:Y:S02]  /*34e0*/  ISETP.NE.U32.AND P2, PT, R14, 0x1, PT ;  /* 0x000000010e00780c */ /* 0x001fe40003f45070 */
[----:B------:R-:W-:Y:S02]  /*34f0*/  IADD3 R14, PT, PT, -R27, RZ, RZ ;  /* 0x000000ff1b0e7210 */ /* 0x000fe40007ffe1ff */
[----:B------:R-:W-:Y:S02]  /*3500*/  ISETP.NE.AND.EX P3, PT, R15, RZ, PT, P2 ;  /* 0x000000ff0f00720c */ /* 0x000fe40003f65320 */
[----:B-1----:R-:W-:Y:S01]  /*3510*/  ISETP.NE.U32.AND P2, PT, R28, 0x1, PT ;  /* 0x000000011c00780c */ /* 0x002fe20003f45070 */
[----:B------:R-:W-:Y:S01]  /*3520*/  IMAD R12, R12, R14, R25 ;  /* 0x0000000e0c0c7224 */ /* 0x000fe200078e0219 */
[----:B------:R-:W-:Y:S01]  /*3530*/  SEL R27, R27, RZ, P3 ;  /* 0x000000ff1b1b7207 */ /* 0x000fe20001800000 */
[----:B------:R-:W-:Y:S01]  /*3540*/  IMAD R14, R23, UR44, RZ ;  /* 0x0000002c170e7c24 */ /* 0x000fe2000f8e02ff */
        /* <DEDUP_REMOVED lines=15> */
.L_x_14134:
[----:B------:R-:W-:Y:S05]  /*3640*/  BSYNC.RECONVERGENT B1 ;  /* 0x0000000000017941 */ /* 0x000fea0003800200 */
.L_x_14133:
        /* <DEDUP_REMOVED lines=10> */
[----:B-1----:R-:W-:-:S07]  /*36f0*/  ISETP.NE.AND P5, PT, R12, RZ, PT ;  /* 0x000000ff0c00720c */ /* 0x002fce0003fa5270 */
[----:B0-----:R-:W0:Y:S02]  /*3700*/  MUFU.RCP R11, R11 ;  /* 0x0000000b000b7308 */ /* 0x001e240000001000 */
[----:B0-----:R-:W-:Y:S02]  /*3710*/  VIADD R14, R11, 0xffffffe ;  /* 0x0ffffffe0b0e7836 */ /* 0x001fe40000000000 */
[----:B------:R-:W-:-:S04]  /*3720*/  IMAD R11, R3, UR50, R19 ;  /* 0x00000032030b7c24 */ /* 0x000fc8000f8e0213 */
[----:B------:R0:W1:Y:S02]  /*3730*/  F2I.FTZ.U32.TRUNC.NTZ R15, R14 ;  /* 0x0000000e000f7305 */ /* 0x000064000021f000 */
[----:B0-----:R-:W-:Y:S02]  /*3740*/  HFMA2 R14, -RZ, RZ, 0, 0 ;  /* 0x00000000ff0e7431 */ /* 0x001fe400000001ff */
[----:B-1----:R-:W-:-:S04]  /*3750*/  IMAD.MOV R28, RZ, RZ, -R15 ;  /* 0x000000ffff1c7224 */ /* 0x002fc800078e0a0f */
[----:B------:R-:W-:-:S04]  /*3760*/  IMAD R21, R28, R23, RZ ;  /* 0x000000171c157224 */ /* 0x000fc800078e02ff */
[----:B------:R-:W-:Y:S01]  /*3770*/  IMAD.HI.U32 R15, R15, R21, R14 ;  /* 0x000000150f0f7227 */ /* 0x000fe200078e000e */
[----:B------:R-:W-:Y:S02]  /*3780*/  IABS R21, R12 ;  /* 0x0000000c00157213 */ /* 0x000fe40000000000 */
        /* <DEDUP_REMOVED lines=18> */
[----:B------:R-:W-:-:S03]  /*38b0*/  LOP3.LUT R14, R11, R26, RZ, 0x3c, !PT ;  /* 0x0000001a0b0e7212 */ /* 0x000fc600078e3cff */
[----:B------:R-:W-:Y:S01]  /*38c0*/  IMAD.MOV.U32 R23, RZ, RZ, R25 ;  /* 0x000000ffff177224 */ /* 0x000fe200078e0019 */
        /* <DEDUP_REMOVED lines=18> */
[----:B------:R-:W-:-:S03]  /*39f0*/  ISETP.NE.AND.EX P1, PT, R15, RZ, PT, P1 ;  /* 0x000000ff0f00720c */ /* 0x000fc60003f25310 */
[----:B------:R-:W0:Y:S01]  /*3a00*/  LDC.64 R14, c[0x0][0x398] ;  /* 0x0000e600ff0e7b82 */ /* 0x000e220000000a00 */
[----:B------:R-:W-:Y:S01]  /*3a10*/  SEL R23, R23, RZ, P1 ;  /* 0x000000ff17177207 */ /* 0x000fe20000800000 */
[----:B------:R-:W-:-:S04]  /*3a20*/  @P2 VIADD R28, R28, 0x1 ;  /* 0x000000011c1c2836 */ /* 0x000fc80000000000 */
[----:B------:R-:W-:Y:S02]  /*3a30*/  IMAD R23, R23, UR44, RZ ;  /* 0x0000002c17177c24 */ /* 0x000fe4000f8e02ff */
[----:B------:R-:W-:Y:S02]  /*3a40*/  @!P4 IADD3 R28, PT, PT, -R28, RZ, RZ ;  /* 0x000000ff1c1cc210 */ /* 0x000fe40007ffe1ff */
[----:B------:R-:W-:Y:S02]  /*3a50*/  @!P5 LOP3.LUT R28, RZ, R12, RZ, 0x33, !PT ;  /* 0x0000000cff1cd212 */ /* 0x000fe400078e33ff */
[----:B0-----:R-:W-:-:S03]  /*3a60*/  ISETP.NE.U32.AND P2, PT, R14, 0x1, PT ;  /* 0x000000010e00780c */ /* 0x001fc60003f45070 */
[----:B------:R-:W-:Y:S01]  /*3a70*/  IMAD.MOV R14, RZ, RZ, -R28 ;  /* 0x000000ffff0e7224 */ /* 0x000fe200078e0a1c */
[----:B------:R-:W-:-:S03]  /*3a80*/  ISETP.NE.AND.EX P3, PT, R15, RZ, PT, P2 ;  /* 0x000000ff0f00720c */ /* 0x000fc60003f65320 */
[----:B------:R-:W-:Y:S01]  /*3a90*/  IMAD R12, R12, R14, R25 ;  /* 0x0000000e0c0c7224 */ /* 0x000fe200078e0219 */
[----:B-1----:R-:W-:Y:S02]  /*3aa0*/  ISETP.NE.U32.AND P2, PT, R26, 0x1, PT ;  /* 0x000000011a00780c */ /* 0x002fe40003f45070 */
[----:B------:R-:W-:Y:S02]  /*3ab0*/  SEL R28, R28, RZ, P3 ;  /* 0x000000ff1c1c7207 */ /* 0x000fe40001800000 */
[----:B------:R-:W-:-:S03]  /*3ac0*/  ISETP.NE.AND.EX P2, PT, R27, RZ, PT, P2 ;  /* 0x000000ff1b00720c */ /* 0x000fc60003f45320 */
        /* <DEDUP_REMOVED lines=14> */
.L_x_14136:
[----:B------:R-:W-:Y:S05]  /*3bb0*/  BSYNC.RECONVERGENT B1 ;  /* 0x0000000000017941 */ /* 0x000fea0003800200 */
.L_x_14135:
        /* <DEDUP_REMOVED lines=26> */
[----:B------:R-:W-:Y:S01]  /*3d60*/  FADD R13, R18, -12583039 ;  /* 0xcb40007f120d7421 */ /* 0x000fe20000000000 */
[----:B------:R-:W-:Y:S01]  /*3d70*/  FADD R26, -R15, R26 ;  /* 0x0000001a0f1a7221 */ /* 0x000fe20000000100 */
[----:B------:R-:W-:Y:S01]  /*3d80*/  FFMA.SAT R15, R20, R11, 0.5 ;  /* 0x3f000000140f7423 */ /* 0x000fe2000000200b */
[----:B------:R-:W-:Y:S01]  /*3d90*/  FFMA.RM R23, R23, R12, 12582913 ;  /* 0x4b40000117177423 */ /* 0x000fe2000000400c */
[----:B------:R-:W-:Y:S01]  /*3da0*/  FFMA R13, R42, 1.4426950216293334961, -R13 ;  /* 0x3fb8aa3b2a0d7823 */ /* 0x000fe2000000080d */
[----:B------:R-:W-:-:S02]  /*3db0*/  IMAD.SHL.U32 R18, R18, 0x800000, RZ ;  /* 0x0080000012127824 */ /* 0x000fc400078e00ff */
[----:B------:R-:W-:Y:S01]  /*3dc0*/  FFMA.RM R14, R15, R12, 12582913 ;  /* 0x4b4000010f0e7423 */ /* 0x000fe2000000400c */
[----:B------:R-:W-:Y:S01]  /*3dd0*/  FFMA R25, R42, 1.925963033500011079e-08, R13 ;  /* 0x32a570602a197823 */ /* 0x000fe2000000000d */
[----:B------:R-:W-:Y:S02]  /*3de0*/  FADD R13, R23, -12583039 ;  /* 0xcb40007f170d7421 */ /* 0x000fe40000000000 */
[----:B------:R-:W-:Y:S02]  /*3df0*/  FADD R15, R14, -12583039 ;  /* 0xcb40007f0e0f7421 */ /* 0x000fe40000000000 */
[----:B------:R-:W-:Y:S02]  /*3e00*/  FFMA R13, R28, 1.4426950216293334961, -R13 ;  /* 0x3fb8aa3b1c0d7823 */ /* 0x000fe4000000080d */
[----:B------:R-:W-:Y:S01]  /*3e10*/  FFMA R15, R20, 1.4426950216293334961, -R15 ;  /* 0x3fb8aa3b140f7823 */ /* 0x000fe2000000080f */
[----:B------:R-:W0:Y:S01]  /*3e20*/  MUFU.EX2 R25, R25 ;  /* 0x0000001900197308 */ /* 0x000e220000000800 */
[----:B------:R-:W-:Y:S01]  /*3e30*/  FFMA R29, R28, 1.925963033500011079e-08, R13 ;  /* 0x32a570601c1d7823 */ /* 0x000fe2000000000d */
[-C--:B------:R-:W-:Y:S01]  /*3e40*/  FFMA.SAT R13, R24, R11.reuse, 0.5 ;  /* 0x3f000000180d7423 */ /* 0x080fe2000000200b */
[----:B------:R-:W-:Y:S01]  /*3e50*/  FFMA R28, R20, 1.925963033500011079e-08, R15 ;  /* 0x32a57060141c7823 */ /* 0x000fe2000000000f */
[----:B------:R-:W-:-:S02]  /*3e60*/  FFMA.SAT R15, R22, R11, 0.5 ;  /* 0x3f000000160f7423 */ /* 0x000fc4000000200b */
[-C--:B------:R-:W-:Y:S02]  /*3e70*/  FFMA.RM R20, R13, R12.reuse, 12582913 ;  /* 0x4b4000010d147423 */ /* 0x080fe4000000400c */
[----:B------:R-:W2:Y:S01]  /*3e80*/  MUFU.EX2 R29, R29 ;  /* 0x0000001d001d7308 */ /* 0x000ea20000000800 */
[----:B------:R-:W-:Y:S01]  /*3e90*/  FFMA.RM R13, R15, R12, 12582913 ;  /* 0x4b4000010f0d7423 */ /* 0x000fe2000000400c */
[C---:B------:R-:W-:Y:S01]  /*3ea0*/  FADD R15, R20.reuse, -12583039 ;  /* 0xcb40007f140f7421 */ /* 0x040fe20000000000 */
[----:B------:R-:W-:Y:S02]  /*3eb0*/  IMAD.SHL.U32 R32, R20, 0x800000, RZ ;  /* 0x0080000014207824 */ /* 0x000fe400078e00ff */
[----:B------:R-:W-:Y:S01]  /*3ec0*/  FADD R21, R13, -12583039 ;  /* 0xcb40007f0d157421 */ /* 0x000fe20000000000 */
[----:B------:R-:W-:Y:S02]  /*3ed0*/  FFMA R15, R24, 1.4426950216293334961, -R15 ;  /* 0x3fb8aa3b180f7823 */ /* 0x000fe4000000080f */
[----:B------:R-:W-:Y:S01]  /*3ee0*/  MUFU.EX2 R28, R28 ;  /* 0x0000001c001c7308 */ /* 0x000fe20000000800 */
[----:B------:R-:W-:Y:S01]  /*3ef0*/  FFMA R21, R22, 1.4426950216293334961, -R21 ;  /* 0x3fb8aa3b16157823 */ /* 0x000fe20000000815 */
[----:B------:R-:W-:Y:S01]  /*3f00*/  FFMA R27, R24, 1.925963033500011079e-08, R15 ;  /* 0x32a57060181b7823 */ /* 0x000fe2000000000f */
[----:B------:R-:W-:-:S02]  /*3f10*/  FFMA.SAT R15, R34, R11, 0.5 ;  /* 0x3f000000220f7423 */ /* 0x000fc4000000200b */
[----:B------:R-:W-:Y:S02]  /*3f20*/  FFMA R22, R22, 1.925963033500011079e-08, R21 ;  /* 0x32a5706016167823 */ /* 0x000fe40000000015 */
[----:B------:R-:W-:Y:S01]  /*3f30*/  FFMA.RM R15, R15, R12, 12582913 ;  /* 0x4b4000010f0f7423 */ /* 0x000fe2000000400c */
[----:B------:R-:W3:Y:S03]  /*3f40*/  MUFU.EX2 R27, R27 ;  /* 0x0000001b001b7308 */ /* 0x000ee60000000800 */
[C---:B------:R-:W-:Y:S01]  /*3f50*/  FADD R21, R15.reuse, -12583039 ;  /* 0xcb40007f0f157421 */ /* 0x040fe20000000000 */
[----:B------:R-:W-:-:S03]  /*3f60*/  SHF.L.U32 R15, R15, 0x17, RZ ;  /* 0x000000170f0f7819 */ /* 0x000fc600000006ff */
[----:B------:R-:W-:-:S04]  /*3f70*/  FFMA R21, R34, 1.4426950216293334961, -R21 ;  /* 0x3fb8aa3b22157823 */ /* 0x000fc80000000815 */
[----:B------:R-:W-:Y:S01]  /*3f80*/  FFMA R34, R34, 1.925963033500011079e-08, R21 ;  /* 0x32a5706022227823 */ /* 0x000fe20000000015 */
[----:B------:R-:W-:-:S04]  /*3f90*/  FFMA.SAT R21, R36, R11, 0.5 ;  /* 0x3f00000024157423 */ /* 0x000fc8000000200b */
[-C--:B------:R-:W-:Y:S01]  /*3fa0*/  FFMA.RM R24, R21, R12.reuse, 12582913 ;  /* 0x4b40000115187423 */ /* 0x080fe2000000400c */
[----:B0-----:R-:W-:Y:S01]  /*3fb0*/  FMUL R21, R18, R25 ;  /* 0x0000001912157220 */ /* 0x001fe20000400000 */
[----:B------:R-:W-:Y:S01]  /*3fc0*/  FFMA.SAT R25, R30, R11, 0.5 ;  /* 0x3f0000001e197423 */ /* 0x000fe2000000200b */
[----:B------:R-:W-:Y:S02]  /*3fd0*/  IMAD.SHL.U32 R18, R23, 0x800000, RZ ;  /* 0x0080000017127824 */ /* 0x000fe400078e00ff */
[----:B------:R-:W-:Y:S01]  /*3fe0*/  FADD R31, R24, -12583039 ;  /* 0xcb40007f181f7421 */ /* 0x000fe20000000000 */
[----:B------:R-:W-:Y:S01]  /*3ff0*/  MUFU.EX2 R34, R34 ;  /* 0x0000002200227308 */ /* 0x000fe20000000800 */
[----:B------:R-:W-:Y:S01]  /*4000*/  FFMA.RM R25, R25, R12, 12582913 ;  /* 0x4b40000119197423 */ /* 0x000fe2000000400c */
[----:B--2---:R-:W-:Y:S01]  /*4010*/  FMUL R18, R18, R29 ;  /* 0x0000001d12127220 */ /* 0x004fe20000400000 */
[----:B------:R-:W-:Y:S01]  /*4020*/  FFMA.SAT R29, R26, R11, 0.5 ;  /* 0x3f0000001a1d7423 */ /* 0x000fe2000000200b */
[----:B------:R-:W-:Y:S01]  /*4030*/  FFMA R31, R36, 1.4426950216293334961, -R31 ;  /* 0x3fb8aa3b241f7823 */ /* 0x000fe2000000081f */
[----:B------:R-:W-:-:S03]  /*4040*/  FADD R23, R25, -12583039 ;  /* 0xcb40007f19177421 */ /* 0x000fc60000000000 */
[----:B------:R-:W-:Y:S01]  /*4050*/  FFMA R36, R36, 1.925963033500011079e-08, R31 ;  /* 0x32a5706024247823 */ /* 0x000fe2000000001f */
[----:B------:R-:W-:-:S04]  /*4060*/  FFMA R23, R30, 1.4426950216293334961, -R23 ;  /* 0x3fb8aa3b1e177823 */ /* 0x000fc80000000817 */
[----:B------:R-:W-:Y:S01]  /*4070*/  FFMA R30, R30, 1.925963033500011079e-08, R23 ;  /* 0x32a570601e1e7823 */ /* 0x000fe20000000017 */
[----:B------:R-:W-:-:S04]  /*4080*/  FFMA.SAT R23, R40, R11, 0.5 ;  /* 0x3f00000028177423 */ /* 0x000fc8000000200b */
[-C--:B------:R-:W-:Y:S01]  /*4090*/  FFMA.RM R11, R23, R12.reuse, 12582913 ;  /* 0x4b400001170b7423 */ /* 0x080fe2000000400c */
[----:B------:R-:W-:Y:S01]  /*40a0*/  FFMA.RM R12, R29, R12, 12582913 ;  /* 0x4b4000011d0c7423 */ /* 0x000fe2000000400c */
[----:B------:R3:W0:Y:S02]  /*40b0*/  MUFU.EX2 R23, R22 ;  /* 0x0000001600177308 */ /* 0x0006240000000800 */
[----:B------:R-:W-:Y:S01]  /*40c0*/  FADD R29, R11, -12583039 ;  /* 0xcb40007f0b1d7421 */ /* 0x000fe20000000000 */
[----:B------:R-:W-:-:S03]  /*40d0*/  FADD R31, R12, -12583039 ;  /* 0xcb40007f0c1f7421 */ /* 0x000fc60000000000 */
[----:B------:R-:W-:Y:S01]  /*40e0*/  FFMA R29, R40, 1.4426950216293334961, -R29 ;  /* 0x3fb8aa3b281d7823 */ /* 0x000fe2000000081d */
[----:B------:R-:W-:Y:S01]  /*40f0*/  FFMA R31, R26, 1.4426950216293334961, -R31 ;  /* 0x3fb8aa3b1a1f7823 */ /* 0x000fe2000000081f */
[----:B------:R-:W-:Y:S01]  /*4100*/  MUFU.EX2 R30, R30 ;  /* 0x0000001e001e7308 */ /* 0x000fe20000000800 */
[----:B---3--:R-:W-:Y:S01]  /*4110*/  FMUL R22, R32, R27 ;  /* 0x0000001b20167220 */ /* 0x008fe20000400000 */
[----:B------:R-:W-:Y:S01]  /*4120*/  FFMA R40, R40, 1.925963033500011079e-08, R29 ;  /* 0x32a5706028287823 */ /* 0x000fe2000000001d */
[----:B------:R-:W-:Y:S01]  /*4130*/  SHF.L.U32 R29, R14, 0x17, RZ ;  /* 0x000000170e1d7819 */ /* 0x000fe200000006ff */
[----:B------:R-:W-:Y:S01]  /*4140*/  FADD R27, RZ, R21 ;  /* 0x00000015ff1b7221 */ /* 0x000fe20000000000 */
[----:B------:R-:W-:Y:S01]  /*4150*/  FFMA R31, R26, 1.925963033500011079e-08, R31 ;  /* 0x32a570601a1f7823 */ /* 0x000fe2000000001f */
[----:B------:R-:W-:Y:S02]  /*4160*/  IMAD.SHL.U32 R26, R13, 0x800000, RZ ;  /* 0x008000000d1a7824 */ /* 0x000fe400078e00ff */
[----:B------:R-:W2:Y:S01]  /*4170*/  MUFU.EX2 R14, R36 ;  /* 0x00000024000e7308 */ /* 0x000ea20000000800 */
[----:B------:R-:W-:Y:S01]  /*4180*/  FMUL R20, R29, R28 ;  /* 0x0000001c1d147220 */ /* 0x000fe20000400000 */
[----:B------:R-:W-:Y:S01]  /*4190*/  FADD R27, R27, R18 ;  /* 0x000000121b1b7221 */ /* 0x000fe20000000000 */
[----:B0-----:R-:W-:-:S03]  /*41a0*/  FMUL R23, R26, R23 ;  /* 0x000000171a177220 */ /* 0x001fc60000400000 */
[----:B------:R-:W-:Y:S02]  /*41b0*/  FADD R27, R27, R20 ;  /* 0x000000141b1b7221 */ /* 0x000fe40000000000 */
[----:B------:R-:W0:Y:S02]  /*41c0*/  MUFU.EX2 R40, R40 ;  /* 0x0000002800287308 */ /* 0x000e240000000800 */
[----:B------:R-:W-:Y:S01]  /*41d0*/  FADD R26, R27, R22 ;  /* 0x000000161b1a7221 */ /* 0x000fe20000000000 */
[----:B------:R-:W-:Y:S02]  /*41e0*/  IMAD.SHL.U32 R27, R24, 0x800000, RZ ;  /* 0x00800000181b7824 */ /* 0x000fe400078e00ff */
[----:B------:R-:W-:Y:S01]  /*41f0*/  FMUL R24, R15, R34 ;  /* 0x000000220f187220 */ /* 0x000fe20000400000 */
[----:B------:R-:W-:Y:S02]  /*4200*/  IMAD.SHL.U32 R15, R25, 0x800000, RZ ;  /* 0x00800000190f7824 */ /* 0x000fe400078e00ff */
[----:B------:R-:W-:Y:S01]  /*4210*/  FADD R13, R26, R23 ;  /* 0x000000171a0d7221 */ /* 0x000fe20000000000 */
[----:B------:R-:W-:Y:S01]  /*4220*/  IMAD.SHL.U32 R26, R12, 0x800000, RZ ;  /* 0x008000000c1a7824 */ /* 0x000fe200078e00ff */
[----:B------:R-:W3:Y:S01]  /*4230*/  MUFU.EX2 R31, R31 ;  /* 0x0000001f001f7308 */ /* 0x000ee20000000800 */
[----:B--2---:R-:W-:Y:S01]  /*4240*/  FMUL R25, R27, R14 ;  /* 0x0000000e1b197220 */ /* 0x004fe20000400000 */
[----:B------:R-:W-:Y:S01]  /*4250*/  FADD R14, R13, R24 ;  /* 0x000000180d0e7221 */ /* 0x000fe20000000000 */
[----:B------:R-:W-:Y:S01]  /*4260*/  SHF.L.U32 R27, R11, 0x17, RZ ;  /* 0x000000170b1b7819 */ /* 0x000fe200000006ff */
[----:B------:R-:W-:-:S02]  /*4270*/  FMUL R28, R15, R30 ;  /* 0x0000001e0f1c7220 */ /* 0x000fc40000400000 */
[----:B------:R-:W-:Y:S02]  /*4280*/  FADD R11, R14, R25 ;  /* 0x000000190e0b7221 */ /* 0x000fe40000000000 */
[----:B0-----:R-:W-:Y:S02]  /*4290*/  FMUL R27, R27, R40 ;  /* 0x000000281b1b7220 */ /* 0x001fe40000400000 */
        /* <DEDUP_REMOVED lines=13> */
.L_x_14170:
        /* <DEDUP_REMOVED lines=12> */
[----:B01----:R-:W-:Y:S05]  /*4430*/  CALL.REL.NOINC `($__internal_207_$__cuda_sm3x_div_rn_noftz_f32_slowpath) ;  /* 0x0000001400b87944 */ /* 0x003fea0003c00000 */
[----:B------:R-:W-:-:S07]  /*4440*/  MOV R29, R11 ;  /* 0x0000000b001d7202 */ /* 0x000fce0000000f00 */
.L_x_14139:
[----:B------:R-:W-:Y:S05]  /*4450*/  BSYNC.RECONVERGENT B3 ;  /* 0x0000000000037941 */ /* 0x000fea0003800200 */
.L_x_14138:
        /* <DEDUP_REMOVED lines=12> */
[----:B01----:R-:W-:Y:S05]  /*4520*/  CALL.REL.NOINC `($__internal_207_$__cuda_sm3x_div_rn_noftz_f32_slowpath) ;  /* 0x00000014007c7944 */ /* 0x003fea0003c00000 */
[----:B------:R-:W-:-:S07]  /*4530*/  MOV R31, R11 ;  /* 0x0000000b001f7202 */ /* 0x000fce0000000f00 */
.L_x_14141:
[----:B------:R-:W-:Y:S05]  /*4540*/  BSYNC.RECONVERGENT B3 ;  /* 0x0000000000037941 */ /* 0x000fea0003800200 */
.L_x_14140:
        /* <DEDUP_REMOVED lines=14> */
.L_x_14143:
[----:B------:R-:W-:Y:S05]  /*4630*/  BSYNC.RECONVERGENT B3 ;  /* 0x0000000000037941 */ /* 0x000fea0003800200 */
.L_x_14142:
        /* <DEDUP_REMOVED lines=14> */
.L_x_14145:
[----:B------:R-:W-:Y:S05]  /*4720*/  BSYNC.RECONVERGENT B3 ;  /* 0x0000000000037941 */ /* 0x000fea0003800200 */
.L_x_14144:
        /* <DEDUP_REMOVED lines=14> */
.L_x_14147:
[----:B------:R-:W-:Y:S05]  /*4810*/  BSYNC.RECONVERGENT B3 ;  /* 0x0000000000037941 */ /* 0x000fea0003800200 */
.L_x_14146:
        /* <DEDUP_REMOVED lines=14> */
.L_x_14149:
[----:B------:R-:W-:Y:S05]  /*4900*/  BSYNC.RECONVERGENT B3 ;  /* 0x0000000000037941 */ /* 0x000fea0003800200 */
.L_x_14148:
        /* <DEDUP_REMOVED lines=14> */
.L_x_14151:
[----:B------:R-:W-:Y:S05]  /*49f0*/  BSYNC.RECONVERGENT B3 ;  /* 0x0000000000037941 */ /* 0x000fea0003800200 */
.L_x_14150:
        /* <DEDUP_REMOVED lines=14> */
.L_x_14153:
[----:B------:R-:W-:Y:S05]  /*4ae0*/  BSYNC.RECONVERGENT B3 ;  /* 0x0000000000037941 */ /* 0x000fea0003800200 */
.L_x_14152:
        /* <DEDUP_REMOVED lines=14> */
.L_x_14155:
[----:B------:R-:W-:Y:S05]  /*4bd0*/  BSYNC.RECONVERGENT B3 ;  /* 0x0000000000037941 */ /* 0x000fea0003800200 */
.L_x_14154:
        /* <DEDUP_REMOVED lines=13> */
.L_x_14157:
[----:B------:R-:W-:Y:S05]  /*4cb0*/  BSYNC.RECONVERGENT B3 ;  /* 0x0000000000037941 */ /* 0x000fea0003800200 */
.L_x_14156:
[----:B------:R-:W-:Y:S01]  /*4cc0*/  MOV R12, R2 ;  /* 0x00000002000c7202 */ /* 0x000fe20000000f00 */
[----:B------:R-:W-:Y:S01]  /*4cd0*/  IMAD R14, R5, UR42, RZ ;  /* 0x0000002a050e7c24 */ /* 0x000fe2000f8e02ff */
[----:B------:R-:W-:Y:S01]  /*4ce0*/  ISETP.GE.U32.AND P1, PT, R4, UR46, PT ;  /* 0x0000002e04007c0c */ /* 0x000fe2000bf26070 */
[----:B------:R-:W-:Y:S01]  /*4cf0*/  IMAD.MOV.U32 R13, RZ, RZ, RZ ;  /* 0x000000ffff0d7224 */ /* 0x000fe200078e00ff */
[----:B-1----:R-:W-:Y:S01]  /*4d00*/  @!P0 R2UR UR4, R38 ;  /* 0x00000000260482ca */ /* 0x002fe200000e0000 */
        /* <DEDUP_REMOVED lines=14> */
[----:B------:R-:W-:Y:S02]  /*4df0*/  ISETP.GE.AND.EX P0, PT, RZ, UR47, PT, P0 ;  /* 0x0000002fff007c0c */ /* 0x000fe4000bf06300 */
[C---:B------:R-:W-:Y:S02]  /*4e00*/  @!P2 R2UR UR7, R39.reuse ;  /* 0x000000002707a2ca */ /* 0x040fe400000e0000 */
[----:B------:R-:W-:Y:S02]  /*4e10*/  @!P3 R2UR UR8, R38 ;  /* 0x000000002608b2ca */ /* 0x000fe400000e0000 */
[----:B------:R-:W-:Y:S02]  /*4e20*/  @!P3 R2UR UR9, R39 ;  /* 0x000000002709b2ca */ /* 0x000fe400000e0000 */
[----:B------:R-:W-:Y:S02]  /*4e30*/  ISETP.GE.U32.AND P6, PT, R10, UR46, PT ;  /* 0x0000002e0a007c0c */ /* 0x000fe4000bfc6070 */
[----:B------:R-:W-:-:S02]  /*4e40*/  ISETP.GE.U32.AND P5, PT, R16, UR46, PT ;  /* 0x0000002e10007c0c */ /* 0x000fc4000bfa6070 */
[----:B------:R-:W-:Y:S02]  /*4e50*/  ISETP.GE.AND.EX P4, PT, RZ, UR47, PT, P4 ;  /* 0x0000002fff007c0c */ /* 0x000fe4000bf86340 */
[----:B------:R-:W-:Y:S01]  /*4e60*/  @!P0 R2UR UR4, R38 ;  /* 0x00000000260482ca */ /* 0x000fe200000e0000 */
[----:B------:R2:W-:Y:S01]  /*4e70*/  @!P2 STG.E desc[UR6][R14.64+0x80], R31 ;  /* 0x0000801f0e00a986 */ /* 0x0005e2000c101906 */
[----:B------:R-:W-:Y:S02]  /*4e80*/  @!P0 R2UR UR5, R39 ;  /* 0x00000000270582ca */ /* 0x000fe400000e0000 */
[----:B------:R-:W-:Y:S01]  /*4e90*/  ISETP.GE.U32.AND P2, PT, R17, UR46, PT ;  /* 0x0000002e11007c0c */ /* 0x000fe2000bf46070 */
[----:B------:R2:W-:Y:S01]  /*4ea0*/  @!P3 STG.E desc[UR8][R14.64+0x100], R33 ;  /* 0x000100210e00b986 */ /* 0x0005e2000c101908 */
[----:B------:R-:W-:Y:S02]  /*4eb0*/  ISETP.GE.U32.AND P3, PT, R9, UR46, PT ;  /* 0x0000002e09007c0c */ /* 0x000fe4000bf66070 */
[----:B------:R-:W-:-:S02]  /*4ec0*/  ISETP.GE.AND.EX P6, PT, RZ, UR47, PT, P6 ;  /* 0x0000002fff007c0c */ /* 0x000fc4000bfc6360 */
        /* <DEDUP_REMOVED lines=29> */
.L_x_14116:
[----:B------:R-:W-:Y:S05]  /*50a0*/  EXIT ;  /* 0x000000000000794d */ /* 0x000fea0003800000 */
.L_x_14137:
[----:B------:R-:W-:Y:S01]  /*50b0*/  HFMA2 R12, -RZ, RZ, 0, 9.5367431640625e-07 ;  /* 0x00000010ff0c7431 */ /* 0x000fe200000001ff */
[----:B------:R-:W-:Y:S01]  /*50c0*/  BSSY B1, `(.L_x_14159) ;  /* 0x0000006000017945 */ /* 0x000fe20003800000 */
[----:B------:R-:W-:Y:S02]  /*50d0*/  IMAD.MOV.U32 R11, RZ, RZ, 0x1f ;  /* 0x0000001fff0b7424 */ /* 0x000fe400078e00ff */
[----:B------:R-:W-:-:S07]  /*50e0*/  IMAD.MOV.U32 R15, RZ, RZ, -0x1 ;  /* 0xffffffffff0f7424 */ /* 0x000fce00078e00ff */
[----:B-1----:R-:W-:Y:S05]  /*50f0*/  WARPSYNC.COLLECTIVE R15, `(.L_x_14160) ;  /* 0x000000000f087348 */ /* 0x002fea0003c00000 */
[----:B------:R0:W2:Y:S02]  /*5100*/  SHFL.BFLY P6, R14, R13, R12, R11 ;  /* 0x0c00000c0d0e7389 */ /* 0x0000a400000c000b */
[----:B012---:R-:W-:Y:S05]  /*5110*/  ENDCOLLECTIVE ;  /* 0x000000000000791b */ /* 0x007fea0003800000 */
.L_x_14160:
[----:B------:R-:W-:Y:S05]  /*5120*/  BSYNC B1 ;  /* 0x0000000000017941 */ /* 0x000fea0003800000 */
.L_x_14159:
[----:B------:R-:W-:Y:S01]  /*5130*/  FMNMX R13, R14, R13, !PT ;  /* 0x0000000d0e0d7209 */ /* 0x000fe20007800000 */
[----:B------:R-:W-:Y:S01]  /*5140*/  IMAD.MOV.U32 R11, RZ, RZ, 0x1f ;  /* 0x0000001fff0b7424 */ /* 0x000fe200078e00ff */
[----:B------:R-:W-:Y:S01]  /*5150*/  MOV R12, 0x8 ;  /* 0x00000008000c7802 */ /* 0x000fe20000000f00 */
[----:B------:R-:W-:-:S07]  /*5160*/  IMAD.MOV.U32 R15, RZ, RZ, -0x1 ;  /* 0xffffffffff0f7424 */ /* 0x000fce00078e00ff */
[----:B------:R-:W-:Y:S05]  /*5170*/  WARPSYNC.COLLECTIVE R15, `(.L_x_14161) ;  /* 0x000000000f087348 */ /* 0x000fea0003c00000 */
[----:B------:R0:W1:Y:S02]  /*5180*/  SHFL.BFLY P6, R14, R13, R12, R11 ;  /* 0x0c00000c0d0e7389 */ /* 0x00006400000c000b */
[----:B01----:R-:W-:Y:S05]  /*5190*/  ENDCOLLECTIVE ;  /* 0x000000000000791b */ /* 0x003fea0003800000 */
.L_x_14161:
[----:B------:R-:W-:Y:S01]  /*51a0*/  IMAD.MOV.U32 R12, RZ, RZ, 0x4 ;  /* 0x00000004ff0c7424 */ /* 0x000fe200078e00ff */
[----:B------:R-:W-:-:S04]  /*51b0*/  FMNMX R21, R13, R14, !PT ;  /* 0x0000000e0d157209 */ /* 0x000fc80007800000 */
[----:B------:R-:W-:-:S07]  /*51c0*/  MOV R13, R21 ;  /* 0x00000015000d7202 */ /* 0x000fce0000000f00 */
[----:B------:R-:W-:Y:S05]  /*51d0*/  WARPSYNC.COLLECTIVE R15, `(.L_x_14162) ;  /* 0x000000000f087348 */ /* 0x000fea0003c00000 */
[----:B------:R0:W1:Y:S02]  /*51e0*/  SHFL.BFLY P6, R14, R13, R12, R11 ;  /* 0x0c00000c0d0e7389 */ /* 0x00006400000c000b */
[----:B01----:R-:W-:Y:S05]  /*51f0*/  ENDCOLLECTIVE ;  /* 0x000000000000791b */ /* 0x003fea0003800000 */
.L_x_14162:
[----:B------:R-:W-:Y:S01]  /*5200*/  HFMA2 R12, -RZ, RZ, 0, 1.1920928955078125e-07 ;  /* 0x00000002ff0c7431 */ /* 0x000fe200000001ff */
[----:B------:R-:W-:-:S05]  /*5210*/  FMNMX R23, R21, R14, !PT ;  /* 0x0000000e15177209 */ /* 0x000fca0007800000 */
[----:B------:R-:W-:-:S07]  /*5220*/  IMAD.MOV.U32 R13, RZ, RZ, R23 ;  /* 0x000000ffff0d7224 */ /* 0x000fce00078e0017 */
[----:B------:R-:W-:Y:S05]  /*5230*/  WARPSYNC.COLLECTIVE R15, `(.L_x_14163) ;  /* 0x000000000f087348 */ /* 0x000fea0003c00000 */
[----:B------:R0:W1:Y:S02]  /*5240*/  SHFL.BFLY P6, R14, R13, R12, R11 ;  /* 0x0c00000c0d0e7389 */ /* 0x00006400000c000b */
[----:B01----:R-:W-:Y:S05]  /*5250*/  ENDCOLLECTIVE ;  /* 0x000000000000791b */ /* 0x003fea0003800000 */
.L_x_14163:
[----:B------:R-:W-:Y:S01]  /*5260*/  IMAD.MOV.U32 R12, RZ, RZ, 0x1 ;  /* 0x00000001ff0c7424 */ /* 0x000fe200078e00ff */
[----:B------:R-:W-:-:S05]  /*5270*/  FMNMX R25, R23, R14, !PT ;  /* 0x0000000e17197209 */ /* 0x000fca0007800000 */
[----:B------:R-:W-:-:S07]  /*5280*/  IMAD.MOV.U32 R13, RZ, RZ, R25 ;  /* 0x000000ffff0d7224 */ /* 0x000fce00078e0019 */
[----:B------:R-:W-:Y:S05]  /*5290*/  WARPSYNC.COLLECTIVE R15, `(.L_x_14164) ;  /* 0x000000000f087348 */ /* 0x000fea0003c00000 */
[----:B------:R0:W1:Y:S02]  /*52a0*/  SHFL.BFLY P6, R14, R13, R12, R11 ;  /* 0x0c00000c0d0e7389 */ /* 0x00006400000c000b */
[----:B01----:R-:W-:Y:S05]  /*52b0*/  ENDCOLLECTIVE ;  /* 0x000000000000791b */ /* 0x003fea0003800000 */
.L_x_14164:
        /* <DEDUP_REMOVED lines=93> */
[----:B------:R-:W-:Y:S01]  /*5890*/  FADD R11, R11, R18 ;  /* 0x000000120b0b7221 */ /* 0x000fe20000000000 */
[----:B------:R-:W0:Y:S03]  /*58a0*/  MUFU.EX2 R13, R13 ;  /* 0x0000000d000d7308 */ /* 0x000e260000000800 */
        /* <DEDUP_REMOVED lines=14> */
.L_x_14165:
[----:B------:R-:W-:Y:S02]  /*5990*/  IMAD.MOV.U32 R12, RZ, RZ, 0x8 ;  /* 0x00000008ff0c7424 */ /* 0x000fe400078e00ff */
[----:B------:R-:W-:-:S05]  /*59a0*/  FADD R29, R13, R14 ;  /* 0x0000000e0d1d7221 */ /* 0x000fca0000000000 */
[----:B------:R-:W-:-:S07]  /*59b0*/  MOV R13, R29 ;  /* 0x0000001d000d7202 */ /* 0x000fce0000000f00 */
[----:B------:R-:W-:Y:S05]  /*59c0*/  WARPSYNC.COLLECTIVE R15, `(.L_x_14166) ;  /* 0x000000000f087348 */ /* 0x000fea0003c00000 */
[----:B------:R0:W1:Y:S02]  /*59d0*/  SHFL.BFLY P6, R14, R13, R12, R11 ;  /* 0x0c00000c0d0e7389 */ /* 0x00006400000c000b */
[----:B01----:R-:W-:Y:S05]  /*59e0*/  ENDCOLLECTIVE ;  /* 0x000000000000791b */ /* 0x003fea0003800000 */
.L_x_14166:
[----:B------:R-:W-:Y:S02]  /*59f0*/  HFMA2 R12, -RZ, RZ, 0, 2.384185791015625e-07 ;  /* 0x00000004ff0c7431 */ /* 0x000fe400000001ff */
[----:B------:R-:W-:-:S04]  /*5a00*/  FADD R30, R29, R14 ;  /* 0x0000000e1d1e7221 */ /* 0x000fc80000000000 */
[----:B------:R-:W-:-:S07]  /*5a10*/  IMAD.MOV.U32 R13, RZ, RZ, R30 ;  /* 0x000000ffff0d7224 */ /* 0x000fce00078e001e */
[----:B------:R-:W-:Y:S05]  /*5a20*/  WARPSYNC.COLLECTIVE R15, `(.L_x_14167) ;  /* 0x000000000f087348 */ /* 0x000fea0003c00000 */
[----:B------:R0:W1:Y:S02]  /*5a30*/  SHFL.BFLY P6, R14, R13, R12, R11 ;  /* 0x0c00000c0d0e7389 */ /* 0x00006400000c000b */
[----:B01----:R-:W-:Y:S05]  /*5a40*/  ENDCOLLECTIVE ;  /* 0x000000000000791b */ /* 0x003fea0003800000 */
.L_x_14167:
[----:B------:R-:W-:Y:S02]  /*5a50*/  IMAD.MOV.U32 R12, RZ, RZ, 0x2 ;  /* 0x00000002ff0c7424 */ /* 0x000fe400078e00ff */
[----:B------:R-:W-:-:S04]  /*5a60*/  FADD R31, R30, R14 ;  /* 0x0000000e1e1f7221 */ /* 0x000fc80000000000 */
[----:B------:R-:W-:-:S07]  /*5a70*/  IMAD.MOV.U32 R13, RZ, RZ, R31 ;  /* 0x000000ffff0d7224 */ /* 0x000fce00078e001f */
[----:B------:R-:W-:Y:S05]  /*5a80*/  WARPSYNC.COLLECTIVE R15, `(.L_x_14168) ;  /* 0x000000000f087348 */ /* 0x000fea0003c00000 */
[----:B------:R0:W1:Y:S02]  /*5a90*/  SHFL.BFLY P6, R14, R13, R12, R11 ;  /* 0x0c00000c0d0e7389 */ /* 0x00006400000c000b */
[----:B01----:R-:W-:Y:S05]  /*5aa0*/  ENDCOLLECTIVE ;  /* 0x000000000000791b */ /* 0x003fea0003800000 */
.L_x_14168:
[----:B------:R-:W-:Y:S02]  /*5ab0*/  IMAD.MOV.U32 R12, RZ, RZ, 0x1 ;  /* 0x00000001ff0c7424 */ /* 0x000fe400078e00ff */
[----:B------:R-:W-:-:S05]  /*5ac0*/  FADD R32, R31, R14 ;  /* 0x0000000e1f207221 */ /* 0x000fca0000000000 */
[----:B------:R-:W-:-:S07]  /*5ad0*/  MOV R13, R32 ;  /* 0x00000020000d7202 */ /* 0x000fce0000000f00 */
[----:B------:R-:W-:Y:S05]  /*5ae0*/  WARPSYNC.COLLECTIVE R15, `(.L_x_14169) ;  /* 0x000000000f087348 */ /* 0x000fea0003c00000 */
[----:B------:R0:W1:Y:S02]  /*5af0*/  SHFL.BFLY P6, R14, R13, R12, R11 ;  /* 0x0c00000c0d0e7389 */ /* 0x00006400000c000b */
[----:B01----:R-:W-:Y:S05]  /*5b00*/  ENDCOLLECTIVE ;  /* 0x000000000000791b */ /* 0x003fea0003800000 */
.L_x_14169:
[----:B------:R-:W-:Y:S05]  /*5b10*/  BRA `(.L_x_14170) ;  /* 0xffffffe800147947 */ /* 0x000fea000383ffff */
        .weak           $__internal_207_$__cuda_sm3x_div_rn_noftz_f32_slowpath
        .type           $__internal_207_$__cuda_sm3x_div_rn_noftz_f32_slowpath,@function
        .size           $__internal_207_$__cuda_sm3x_div_rn_noftz_f32_slowpath,(.L_x_37584 - $__internal_207_$__cuda_sm3x_div_rn_noftz_f32_slowpath)
$__internal_207_$__cuda_sm3x_div_rn_noftz_f32_slowpath:
        /* <DEDUP_REMOVED lines=34> */
.L_x_14172:
[----:B------:R-:W-:Y:S01]  /*5d40*/  LEA R45, R13, 0xc0800000, 0x17 ;  /* 0xc08000000d2d7811 */ /* 0x000fe200078eb8ff */
[----:B------:R-:W-:Y:S01]  /*5d50*/  BSSY.RECONVERGENT B2, `(.L_x_14177) ;  /* 0x0000036000027945 */ /* 0x000fe20003800200 */
[----:B------:R-:W-:-:S03]  /*5d60*/  IADD3 R32, PT, PT, R11, -0x7f, RZ ;  /* 0xffffff810b207810 */ /* 0x000fc60007ffe0ff */
[----:B------:R-:W-:-:S04]  /*5d70*/  IMAD.IADD R45, R12, 0x1, -R45 ;  /* 0x000000010c2d7824 */ /* 0x000fc800078e0a2d */
[----:B------:R0:W1:Y:S01]  /*5d80*/  MUFU.RCP R12, R45 ;  /* 0x0000002d000c7308 */ /* 0x0000620000001000 */
[----:B------:R-:W-:Y:S01]  /*5d90*/  FADD.FTZ R34, -R45, -RZ ;  /* 0x800000ff2d227221 */ /* 0x000fe20000010100 */
[----:B0-----:R-:W-:-:S05]  /*5da0*/  IADD3 R45, PT, PT, R32, 0x7f, -R13 ;  /* 0x0000007f202d7810 */ /* 0x001fca0007ffe80d */
[----:B------:R-:W-:Y:S02]  /*5db0*/  IMAD.IADD R30, R45, 0x1, R30 ;  /* 0x000000012d1e7824 */ /* 0x000fe400078e021e */
        /* <DEDUP_REMOVED lines=43> */
.L_x_14179:
[----:B------:R-:W-:-:S04]  /*6070*/  LOP3.LUT R11, R11, 0x80000000, RZ, 0xc0, !PT ;  /* 0x800000000b0b7812 */ /* 0x000fc800078ec0ff */
[----:B------:R-:W-:Y:S01]  /*6080*/  LOP3.LUT R11, R11, 0x7f800000, RZ, 0xfc, !PT ;  /* 0x7f8000000b0b7812 */ /* 0x000fe200078efcff */
[----:B------:R-:W-:Y:S06]  /*6090*/  BRA `(.L_x_14180) ;  /* 0x0000000000047947 */ /* 0x000fec0003800000 */
.L_x_14178:
[----:B------:R-:W-:-:S07]  /*60a0*/  IMAD R11, R30, 0x800000, R11 ;  /* 0x008000001e0b7824 */ /* 0x000fce00078e020b */
.L_x_14180:
[----:B------:R-:W-:Y:S05]  /*60b0*/  BSYNC.RECONVERGENT B2 ;  /* 0x0000000000027941 */ /* 0x000fea0003800200 */
.L_x_14177:
[----:B------:R-:W-:Y:S05]  /*60c0*/  BRA `(.L_x_14181) ;  /* 0x0000000000207947 */ /* 0x000fea0003800000 */
.L_x_14176:
[----:B------:R-:W-:-:S04]  /*60d0*/  LOP3.LUT R11, R12, 0x80000000, R21, 0x48, !PT ;  /* 0x800000000c0b7812 */ /* 0x000fc800078e4815 */
[----:B------:R-:W-:Y:S01]  /*60e0*/  LOP3.LUT R11, R11, 0x7f800000, RZ, 0xfc, !PT ;  /* 0x7f8000000b0b7812 */ /* 0x000fe200078efcff */
[----:B------:R-:W-:Y:S06]  /*60f0*/  BRA `(.L_x_14181) ;  /* 0x0000000000147947 */ /* 0x000fec0003800000 */
.L_x_14175:
[----:B------:R-:W-:Y:S01]  /*6100*/  LOP3.LUT R11, R12, 0x80000000, R21, 0x48, !PT ;  /* 0x800000000c0b7812 */ /* 0x000fe200078e4815 */
[----:B------:R-:W-:Y:S06]  /*6110*/  BRA `(.L_x_14181) ;  /* 0x00000000000c7947 */ /* 0x000fec0003800000 */
.L_x_14174:
[----:B------:R-:W0:Y:S01]  /*6120*/  MUFU.RSQ R11, -QNAN ;  /* 0xffc00000000b7908 */ /* 0x000e220000001400 */
[----:B------:R-:W-:Y:S05]  /*6130*/  BRA `(.L_x_14181) ;  /* 0x0000000000047947 */ /* 0x000fea0003800000 */
.L_x_14173:
[----:B------:R-:W-:-:S07]  /*6140*/  FADD.FTZ R11, R21, R12 ;  /* 0x0000000c150b7221 */ /* 0x000fce0000010000 */
.L_x_14181:
[----:B------:R-:W-:Y:S05]  /*6150*/  BSYNC.RECONVERGENT B1 ;  /* 0x0000000000017941 */ /* 0x000fea0003800200 */
.L_x_14171:
[----:B------:R-:W-:Y:S02]  /*6160*/  HFMA2 R13, -RZ, RZ, 0, 0 ;  /* 0x00000000ff0d7431 */ /* 0x000fe400000001ff */
[----:B------:R-:W-:-:S04]  /*6170*/  IMAD.MOV.U32 R12, RZ, RZ, R14 ;  /* 0x000000ffff0c7224 */ /* 0x000fc800078e000e */
[----:B0-----:R-:W-:Y:S05]  /*6180*/  RET.REL.NODEC R12 `(_Z15SoftmaxWarpImplI22BroadcastScaleMaskLoadIffbLm3EiE11DirectStoreIffEfLi1ELi10ELi32ELi1ELb1EL9Algorithm0EEvT_T0_ll) ;  /* 0xffffff9c0c9c7950 */ /* 0x001fea0003c3ffff */
.L_x_14182:
        /* <DEDUP_REMOVED lines=15> */
.L_x_37584:


//--------------------- .text._Z15SoftmaxWarpImplI22BroadcastScaleMaskLoadIffbLm3EiE11DirectStoreIffEfLi1ELi10ELi32ELi1ELb0EL9Algorithm0EEvT_T0_ll --------------------------
	.section	.text._Z15SoftmaxWarpImplI22BroadcastScaleMaskLoadIffbLm3EiE11DirectStoreIffEfLi1ELi10ELi32ELi1ELb0EL9Algorithm0EEvT_T0_ll,"ax",@progbits
	.align	128
        .global         _Z15SoftmaxWarpImplI22BroadcastScaleMaskLoadIffbLm3EiE11DirectStoreIffEfLi1ELi10ELi32ELi1ELb0EL9Algorithm0EEvT_T0_ll
        .type           _Z15SoftmaxWarpImplI22BroadcastScaleMaskLoadIffbLm3EiE11DirectStoreIffEfLi1ELi10ELi32ELi1ELb0EL9Algorithm0EEvT_T0_ll,@function
        .size           _Z15SoftmaxWarpImplI22BroadcastScaleMaskLoadIffbLm3EiE11DirectStoreIffEfLi1ELi10ELi32ELi1ELb0EL9Algorithm0EEvT_T0_ll,(.L_x_37585 - _Z15SoftmaxWarpImplI22BroadcastScaleMaskLoadIffbLm3EiE11DirectStoreIffEfLi1ELi10ELi32ELi1ELb0EL9Algorithm0EEvT_T0_ll)
        .other          _Z15SoftmaxWarpImplI22BroadcastScaleMaskLoadIffbLm3EiE11DirectStoreIffEfLi1ELi10ELi32ELi1ELb0EL9Algorithm0EEvT_T0_ll,@"STO_CUDA_ENTRY STV_DEFAULT"
_Z15SoftmaxWarpImplI22BroadcastScaleMaskLoadIffbLm3EiE11DirectStoreIffEfLi1ELi10ELi32ELi1ELb0EL9Algorithm0EEvT_T0_ll:
.text._Z15SoftmaxWarpImplI22BroadcastScaleMaskLoadIffbLm3EiE11DirectStoreIffEfLi1ELi10ELi32ELi1ELb0EL9Algorithm0EEvT_T0_ll:
        /* <DEDUP_REMOVED lines=29> */
.L_x_14183:
        /* <DEDUP_REMOVED lines=14> */
.L_x_14206:
[----:B------:R-:W-:Y:S01]  /*02b0*/  IABS R0, UR49 ;  /* 0x0000003100007c13 */ /* 0x000fe20008000000 */
[----:B0-2---:R-:W-:Y:S01]  /*02c0*/  IMAD R11, R21, UR48, R22 ;  /* 0x00000030150b7c24 */ /* 0x005fe2000f8e0216 */
[----:B------:R-:W-:Y:S01]  /*02d0*/  IABS R4, UR50 ;  /* 0x0000003200047c13 */ /* 0x000fe20008000000 */
[----:B------:R-:W-:Y:S01]  /*02e0*/  UMOV UR4, URZ ;  /* 0x000000ff00047c82 */ /* 0x000fe20008000000 */
[----:B------:R-:W-:Y:S02]  /*02f0*/  R2UR UR7, R0 ;  /* 0x00000000000772ca */ /* 0x000fe400000e0000 */
[----:B------:R-:W-:Y:S02]  /*0300*/  R2UR UR8, R4 ;  /* 0x00000000040872ca */ /* 0x000fe400000e0000 */
[----:B------:R-:W-:Y:S02]  /*0310*/  IABS R6, R11 ;  /* 0x0000000b00067213 */ /* 0x000fe40000000000 */
[----:B------:R-:W-:-:S02]  /*0320*/  ISETP.NE.AND P4, PT, RZ, UR49, PT ;  /* 0x00000031ff007c0c */ /* 0x000fc4000bf85270 */
[----:B------:R-:W-:Y:S02]  /*0330*/  IADD3 R13, PT, PT, R11, 0x40, RZ ;  /* 0x000000400b0d7810 */ /* 0x000fe40007ffe0ff */
[C---:B-1----:R-:W-:Y:S02]  /*0340*/  R2UR UR10, R16.reuse ;  /* 0x00000000100a72ca */ /* 0x042fe400000e0000 */
[C---:B------:R-:W-:Y:S01]  /*0350*/  R2UR UR11, R17.reuse ;  /* 0x00000000110b72ca */ /* 0x040fe200000e0000 */
[----:B------:R-:W0:Y:S01]  /*0360*/  I2F.RP R0, UR7 ;  /* 0x0000000700007d06 */ /* 0x000e220008209400 */
[----:B------:R-:W-:Y:S02]  /*0370*/  R2UR UR12, R16 ;  /* 0x00000000100c72ca */ /* 0x000fe400000e0000 */
[----:B------:R-:W-:-:S05]  /*0380*/  R2UR UR13, R17 ;  /* 0x00000000110d72ca */ /* 0x000fca00000e0000 */
[----:B------:R-:W1:Y:S08]  /*0390*/  I2F.RP R4, UR8 ;  /* 0x0000000800047d06 */ /* 0x000e700008209400 */
[----:B0-----:R-:W0:Y:S08]  /*03a0*/  MUFU.RCP R0, R0 ;  /* 0x0000000000007308 */ /* 0x001e300000001000 */
[----:B-1----:R-:W1:Y:S01]  /*03b0*/  MUFU.RCP R4, R4 ;  /* 0x0000000400047308 */ /* 0x002e620000001000 */
[----:B0-----:R-:W-:-:S02]  /*03c0*/  VIADD R2, R0, 0xffffffe ;  /* 0x0ffffffe00027836 */ /* 0x001fc40000000000 */
[----:B------:R-:W-:-:S05]  /*03d0*/  VIADD R0, R11, 0x20 ;  /* 0x000000200b007836 */ /* 0x000fca0000000000 */
[----:B------:R0:W2:Y:S01]  /*03e0*/  F2I.FTZ.U32.TRUNC.NTZ R3, R2 ;  /* 0x0000000200037305 */ /* 0x0000a2000021f000 */
[----:B------:R-:W-:Y:S01]  /*03f0*/  IABS R8, R0 ;  /* 0x0000000000087213 */ /* 0x000fe20000000000 */
[----:B-1----:R-:W-:Y:S01]  /*0400*/  VIADD R5, R4, 0xffffffe ;  /* 0x0ffffffe04057836 */ /* 0x002fe20000000000 */
[----:B0-----:R-:W-:-:S05]  /*0410*/  MOV R2, RZ ;  /* 0x000000ff00027202 */ /* 0x001fca0000000f00 */
[----:B------:R-:W0:Y:S01]  /*0420*/  F2I.FTZ.U32.TRUNC.NTZ R5, R5 ;  /* 0x0000000500057305 */ /* 0x000e22000021f000 */
[----:B--2---:R-:W-:-:S04]  /*0430*/  IMAD.MOV R9, RZ, RZ, -R3 ;  /* 0x000000ffff097224 */ /* 0x004fc800078e0a03 */
[----:B------:R-:W-:-:S04]  /*0440*/  IMAD R9, R9, UR7, RZ ;  /* 0x0000000709097c24 */ /* 0x000fc8000f8e02ff */
[----:B------:R-:W-:Y:S01]  /*0450*/  IMAD.HI.U32 R9, R3, R9, R2 ;  /* 0x0000000903097227 */ /* 0x000fe200078e0002 */
[----:B0-----:R-:W-:-:S05]  /*0460*/  R2UR UR5, R5 ;  /* 0x00000000050572ca */ /* 0x001fca00000e0000 */
[----:B------:R-:W-:-:S04]  /*0470*/  IMAD.HI.U32 R2, R9, R6, RZ ;  /* 0x0000000609027227 */ /* 0x000fc800078e00ff */
[----:B------:R-:W-:-:S04]  /*0480*/  IMAD.MOV R3, RZ, RZ, -R2 ;  /* 0x000000ffff037224 */ /* 0x000fc800078e0a02 */
[----:B------:R-:W-:Y:S01]  /*0490*/  IMAD R3, R3, UR7, R6 ;  /* 0x0000000703037c24 */ /* 0x000fe2000f8e0206 */
[----:B------:R-:W-:Y:S01]  /*04a0*/  UIADD3 UR6, UPT, UPT, URZ, -UR5, URZ ;  /* 0x80000005ff067290 */ /* 0x000fe2000fffe0ff */
[----:B------:R-:W-:-:S03]  /*04b0*/  IMAD.HI.U32 R6, R9, R8, RZ ;  /* 0x0000000809067227 */ /* 0x000fc600078e00ff */
[----:B------:R-:W-:Y:S01]  /*04c0*/  ISETP.LT.U32.AND P1, PT, R3, UR7, PT ;  /* 0x0000000703007c0c */ /* 0x000fe2000bf21070 */
[----:B------:R-:W-:Y:S01]  /*04d0*/  UIMAD UR6, UR6, UR8, URZ ;  /* 0x00000008060672a4 */ /* 0x000fe2000f8e02ff */
[----:B------:R-:W-:-:S03]  /*04e0*/  IADD3 R7, PT, PT, -R6, RZ, RZ ;  /* 0x000000ff06077210 */ /* 0x000fc60007ffe1ff */
[----:B------:R-:W-:Y:S02]  /*04f0*/  UIMAD.WIDE.U32 UR4, UR5, UR6, UR4 ;  /* 0x00000006050472a5 */ /* 0x000fe4000f8e0004 */
[----:B------:R-:W-:Y:S01]  /*0500*/  IMAD R7, R7, UR7, R8 ;  /* 0x0000000707077c24 */ /* 0x000fe2000f8e0208 */
[----:B------:R-:W-:-:S04]  /*0510*/  LOP3.LUT R8, RZ, UR49, RZ, 0x33, !PT ;  /* 0x00000031ff087c12 */ /* 0x000fc8000f8e33ff */
[----:B------:R-:W-:Y:S01]  /*0520*/  ISETP.LT.U32.AND P3, PT, R7, UR7, PT ;  /* 0x0000000707007c0c */ /* 0x000fe2000bf61070 */
[----:B------:R-:W-:Y:S02]  /*0530*/  @!P1 VIADD R3, R3, -UR7 ;  /* 0x8000000703039c36 */ /* 0x000fe40008000000 */
[----:B------:R-:W-:-:S03]  /*0540*/  @!P1 VIADD R2, R2, 0x1 ;  /* 0x0000000102029836 */ /* 0x000fc60000000000 */
[----:B------:R-:W-:Y:S02]  /*0550*/  ISETP.GE.U32.AND P0, PT, R3, UR7, PT ;  /* 0x0000000703007c0c */ /* 0x000fe4000bf06070 */
[----:B------:R-:W-:-:S04]  /*0560*/  LOP3.LUT R3, R11, UR49, RZ, 0x3c, !PT ;  /* 0x000000310b037c12 */ /* 0x000fc8000f8e3cff */
[----:B------:R-:W-:Y:S02]  /*0570*/  ISETP.GE.AND P2, PT, R3, RZ, PT ;  /* 0x000000ff0300720c */ /* 0x000fe40003f46270 */
[----:B------:R-:W-:Y:S02]  /*0580*/  @!P3 IADD3 R7, PT, PT, R7, -UR7, RZ ;  /* 0x800000070707bc10 */ /* 0x000fe4000fffe0ff */
[----:B------:R-:W-:Y:S02]  /*0590*/  LOP3.LUT R3, R0, UR49, RZ, 0x3c, !PT ;  /* 0x0000003100037c12 */ /* 0x000fe4000f8e3cff */
[----:B------:R-:W-:Y:S01]  /*05a0*/  ISETP.GE.U32.AND P1, PT, R7, UR7, PT ;  /* 0x0000000707007c0c */ /* 0x000fe2000bf26070 */
[----:B------:R-:W-:Y:S01]  /*05b0*/  @P0 VIADD R2, R2, 0x1 ;  /* 0x0000000102020836 */ /* 0x000fe20000000000 */
[----:B------:R-:W-:Y:S02]  /*05c0*/  ISETP.GE.AND P0, PT, R3, RZ, PT ;  /* 0x000000ff0300720c */ /* 0x000fe40003f06270 */
[----:B------:R-:W-:-:S02]  /*05d0*/  @!P3 IADD3 R6, PT, PT, R6, 0x1, RZ ;  /* 0x000000010606b810 */ /* 0x000fc40007ffe0ff */
[----:B------:R-:W-:Y:S01]  /*05e0*/  IABS R3, R13 ;  /* 0x0000000d00037213 */ /* 0x000fe20000000000 */
[----:B------:R-:W-:-:S05]  /*05f0*/  @!P2 IMAD.MOV R2, RZ, RZ, -R2 ;  /* 0x000000ffff02a224 */ /* 0x000fca00078e0a02 */
[----:B------:R-:W-:Y:S01]  /*0600*/  SEL R24, R8, R2, !P4 ;  /* 0x0000000208187207 */ /* 0x000fe20006000000 */
[----:B------:R-:W-:-:S04]  /*0610*/  @P1 VIADD R6, R6, 0x1 ;  /* 0x0000000106061836 */ /* 0x000fc80000000000 */
[----:B------:R-:W-:Y:S02]  /*0620*/  IMAD.MOV R2, RZ, RZ, -R24 ;  /* 0x000000ffff027224 */ /* 0x000fe400078e0a18 */
[----:B------:R-:W-:Y:S02]  /*0630*/  @!P0 IMAD.MOV R6, RZ, RZ, -R6 ;  /* 0x000000ffff068224 */ /* 0x000fe400078e0a06 */
[----:B------:R-:W-:Y:S01]  /*0640*/  IMAD R19, R2, UR49, R11 ;  /* 0x0000003102137c24 */ /* 0x000fe2000f8e020b */
[----:B------:R-:W-:Y:S02]  /*0650*/  MOV R2, R3 ;  /* 0x0000000300027202 */ /* 0x000fe40000000f00 */
[----:B------:R-:W-:Y:S02]  /*0660*/  SEL R12, R8, R6, !P4 ;  /* 0x00000006080c7207 */ /* 0x000fe40006000000 */
[----:B------:R-:W-:Y:S01]  /*0670*/  IABS R26, R19 ;  /* 0x00000013001a7213 */ /* 0x000fe20000000000 */
[----:B------:R-:W-:Y:S01]  /*0680*/  IMAD.HI.U32 R25, R9, R2, RZ ;  /* 0x0000000209197227 */ /* 0x000fe200078e00ff */
[----:B------:R-:W-:-:S03]  /*0690*/  SHF.R.S64 R6, RZ, 0x1e, R0 ;  /* 0x0000001eff067819 */ /* 0x000fc60000001000 */
[----:B------:R-:W-:Y:S01]  /*06a0*/  IMAD.MOV R15, RZ, RZ, -R12 ;  /* 0x000000ffff0f7224 */ /* 0x000fe200078e0a0c */
[----:B------:R-:W-:Y:S01]  /*06b0*/  IADD3 R6, P1, PT, R6, UR36, RZ ;  /* 0x0000002406067c10 */ /* 0x000fe2000ff3e0ff */
[----:B------:R-:W-:-:S04]  /*06c0*/  IMAD.HI.U32 R10, R26, UR5, RZ ;  /* 0x000000051a0a7c27 */ /* 0x000fc8000f8e00ff */
[----:B------:R-:W-:Y:S01]  /*06d0*/  IMAD R15, R15, UR49, R0 ;  /* 0x000000310f0f7c24 */ /* 0x000fe2000f8e0200 */
[----:B------:R-:W-:Y:S01]  /*06e0*/  IADD3 R3, PT, PT, -R10, RZ, RZ ;  /* 0x000000ff0a037210 */ /* 0x000fe20007ffe1ff */
[----:B------:R-:W-:-:S03]  /*06f0*/  IMAD.MOV R27, RZ, RZ, -R25 ;  /* 0x000000ffff1b7224 */ /* 0x000fc600078e0a19 */
[----:B------:R-:W-:Y:S01]  /*0700*/  IABS R28, R15 ;  /* 0x0000000f001c7213 */ /* 0x000fe20000000000 */
[----:B------:R-:W-:Y:S01]  /*0710*/  IMAD R27, R27, UR7, R2 ;  /* 0x000000071b1b7c24 */ /* 0x000fe2000f8e0202 */
[----:B------:R-:W-:Y:S01]  /*0720*/  SHF.R.S64 R2, RZ, 0x1e, R11 ;  /* 0x0000001eff027819 */ /* 0x000fe2000000100b */
[----:B------:R-:W-:Y:S02]  /*0730*/  IMAD R26, R3, UR8, R26 ;  /* 0x00000008031a7c24 */ /* 0x000fe4000f8e021a */
[----:B------:R-:W-:Y:S01]  /*0740*/  IMAD.HI.U32 R18, R28, UR5, RZ ;  /* 0x000000051c127c27 */ /* 0x000fe2000f8e00ff */
[----:B------:R-:W-:Y:S02]  /*0750*/  IADD3 R2, P0, PT, R2, UR36, RZ ;  /* 0x0000002402027c10 */ /* 0x000fe4000ff1e0ff */
[----:B------:R-:W-:Y:S01]  /*0760*/  ISETP.LT.U32.AND P5, PT, R27, UR7, PT ;  /* 0x000000071b007c0c */ /* 0x000fe2000bfa1070 */
[----:B------:R-:W-:Y:S01]  /*0770*/  IMAD.MOV R5, RZ, RZ, -R18 ;  /* 0x000000ffff057224 */ /* 0x000fe200078e0a12 */
[----:B------:R-:W-:-:S02]  /*0780*/  LEA.HI.X.SX32 R3, R11, UR37, 0x2, P0 ;  /* 0x000000250b037c11 */ /* 0x000fc400080f16ff */
[----:B------:R-:W-:Y:S01]  /*0790*/  ISETP.LT.U32.AND P0, PT, R26, UR8, PT ;  /* 0x000000081a007c0c */ /* 0x000fe2000bf01070 */
[----:B------:R-:W-:Y:S02]  /*07a0*/  IMAD R28, R5, UR8, R28 ;  /* 0x00000008051c7c24 */ /* 0x000fe4000f8e021c */
[----:B------:R-:W0:Y:S01]  /*07b0*/  LDC.64 R4, c[0x0][0x390] ;  /* 0x0000e400ff047b82 */ /* 0x000e220000000a00 */
[----:B------:R1:W2:Y:S01]  /*07c0*/  LDG.E R14, desc[UR10][R2.64] ;  /* 0x0000000a020e7981 */ /* 0x0002a2000c1e1900 */
[----:B------:R-:W-:-:S04]  /*07d0*/  LEA.HI.X.SX32 R7, R0, UR37, 0x2, P1 ;  /* 0x0000002500077c11 */ /* 0x000fc800088f16ff */
[----:B------:R-:W-:-:S04]  /*07e0*/  @!P5 VIADD R27, R27, -UR7 ;  /* 0x800000071b1bdc36 */ /* 0x000fc80008000000 */
[----:B------:R-:W-:Y:S01]  /*07f0*/  @!P0 IADD3 R26, PT, PT, R26, -UR8, RZ ;  /* 0x800000081a1a8c10 */ /* 0x000fe2000fffe0ff */
[----:B------:R-:W-:Y:S01]  /*0800*/  @!P5 VIADD R25, R25, 0x1 ;  /* 0x000000011919d836 */ /* 0x000fe20000000000 */
[----:B------:R-:W-:Y:S01]  /*0810*/  ISETP.GE.U32.AND P2, PT, R27, UR7, PT ;  /* 0x000000071b007c0c */ /* 0x000fe2000bf46070 */
[----:B-1----:R-:W1:Y:S01]  /*0820*/  LDC.64 R2, c[0x0][0x398] ;  /* 0x0000e600ff027b82 */ /* 0x002e620000000a00 */
[----:B------:R-:W-:Y:S01]  /*0830*/  ISETP.GE.U32.AND P3, PT, R26, UR8, PT ;  /* 0x000000081a007c0c */ /* 0x000fe2000bf66070 */
[----:B------:R-:W-:Y:S01]  /*0840*/  @!P0 VIADD R10, R10, 0x1 ;  /* 0x000000010a0a8836 */ /* 0x000fe20000000000 */
[----:B------:R-:W-:Y:S01]  /*0850*/  LOP3.LUT R26, R13, UR49, RZ, 0x3c, !PT ;  /* 0x000000310d1a7c12 */ /* 0x000fe2000f8e3cff */
[----:B------:R3:W4:Y:S01]  /*0860*/  LDG.E R0, desc[UR12][R6.64] ;  /* 0x0000000c06007981 */ /* 0x000722000c1e1900 */
[----:B------:R-:W-:Y:S02]  /*0870*/  LOP3.LUT R27, R19, UR50, RZ, 0x3c, !PT ;  /* 0x00000032131b7c12 */ /* 0x000fe4000f8e3cff */
[----:B------:R-:W-:-:S02]  /*0880*/  ISETP.LT.U32.AND P6, PT, R28, UR8, PT ;  /* 0x000000081c007c0c */ /* 0x000fc4000bfc1070 */
[----:B------:R-:W-:Y:S02]  /*0890*/  ISETP.GE.AND P5, PT, R26, RZ, PT ;  /* 0x000000ff1a00720c */ /* 0x000fe40003fa6270 */
[----:B------:R-:W-:Y:S02]  /*08a0*/  ISETP.GE.AND P1, PT, R27, RZ, PT ;  /* 0x000000ff1b00720c */ /* 0x000fe40003f26270 */
[----:B0-----:R-:W-:Y:S01]  /*08b0*/  ISETP.NE.U32.AND P0, PT, R4, 0x1, PT ;  /* 0x000000010400780c */ /* 0x001fe20003f05070 */
[----:B------:R-:W-:Y:S01]  /*08c0*/  @P3 VIADD R10, R10, 0x1 ;  /* 0x000000010a0a3836 */ /* 0x000fe20000000000 */
[----:B------:R-:W-:Y:S02]  /*08d0*/  @P2 IADD3 R25, PT, PT, R25, 0x1, RZ ;  /* 0x0000000119192810 */ /* 0x000fe40007ffe0ff */
[----:B------:R-:W-:Y:S01]  /*08e0*/  ISETP.NE.AND.EX P0, PT, R5, RZ, PT, P0 ;  /* 0x000000ff0500720c */ /* 0x000fe20003f05300 */
[----:B---3--:R-:W-:Y:S01]  /*08f0*/  IMAD.MOV.U32 R7, RZ, RZ, R10 ;  /* 0x000000ffff077224 */ /* 0x008fe200078e000a */
[----:B------:R-:W0:Y:S01]  /*0900*/  LDC.64 R4, c[0x0][0x3a0] ;  /* 0x0000e800ff047b82 */ /* 0x000e220000000a00 */
[----:B------:R-:W-:Y:S01]  /*0910*/  @!P6 VIADD R28, R28, -UR8 ;  /* 0x800000081c1cec36 */ /* 0x000fe20008000000 */
[----:B------:R-:W-:Y:S01]  /*0920*/  ISETP.NE.AND P3, PT, RZ, UR50, PT ;  /* 0x00000032ff007c0c */ /* 0x000fe2000bf65270 */
[----:B------:R-:W-:Y:S01]  /*0930*/  @!P6 VIADD R18, R18, 0x1 ;  /* 0x000000011212e836 */ /* 0x000fe20000000000 */
[----:B------:R-:W-:Y:S01]  /*0940*/  @!P5 IADD3 R25, PT, PT, -R25, RZ, RZ ;  /* 0x000000ff1919d210 */ /* 0x000fe20007ffe1ff */
[----:B------:R-:W-:Y:S01]  /*0950*/  @!P1 IMAD.MOV R7, RZ, RZ, -R7 ;  /* 0x000000ffff079224 */ /* 0x000fe200078e0a07 */
[----:B------:R-:W-:-:S02]  /*0960*/  LOP3.LUT R10, RZ, UR50, RZ, 0x33, !PT ;  /* 0x00000032ff0a7c12 */ /* 0x000fc4000f8e33ff */
[----:B------:R-:W-:Y:S02]  /*0970*/  ISETP.GE.U32.AND P2, PT, R28, UR8, PT ;  /* 0x000000081c007c0c */ /* 0x000fe4000bf46070 */
[----:B------:R-:W-:Y:S02]  /*0980*/  SEL R6, R8, R25, !P4 ;  /* 0x0000001908067207 */ /* 0x000fe40006000000 */
[----:B------:R-:W-:Y:S02]  /*0990*/  SEL R25, R10, R7, !P3 ;  /* 0x000000070a197207 */ /* 0x000fe40005800000 */
[----:B------:R-:W-:Y:S02]  /*09a0*/  IADD3 R26, PT, PT, -R6, RZ, RZ ;  /* 0x000000ff061a7210 */ /* 0x000fe40007ffe1ff */
[----:B-1----:R-:W-:Y:S01]  /*09b0*/  ISETP.NE.U32.AND P1, PT, R2, 0x1, PT ;  /* 0x000000010200780c */ /* 0x002fe20003f25070 */
[----:B------:R-:W-:Y:S01]  /*09c0*/  IMAD.MOV R2, RZ, RZ, -R25 ;  /* 0x000000ffff027224 */ /* 0x000fe200078e0a19 */
[----:B------:R-:W-:Y:S01]  /*09d0*/  SEL R24, R24, RZ, P0 ;  /* 0x000000ff18187207 */ /* 0x000fe20000000000 */
[----:B------:R-:W-:Y:S01]  /*09e0*/  IMAD R7, R26, UR49, R13 ;  /* 0x000000311a077c24 */ /* 0x000fe2000f8e020d */
[----:B------:R-:W-:Y:S01]  /*09f0*/  ISETP.NE.AND.EX P1, PT, R3, RZ, PT, P1 ;  /* 0x000000ff0300720c */ /* 0x000fe20003f25310 */
[----:B------:R-:W-:Y:S01]  /*0a00*/  IMAD R2, R2, UR50, R19 ;  /* 0x0000003202027c24 */ /* 0x000fe2000f8e0213 */
[----:B------:R-:W-:Y:S01]  /*0a10*/  LOP3.LUT R3, R15, UR50, RZ, 0x3c, !PT ;  /* 0x000000320f037c12 */ /* 0x000fe2000f8e3cff */
[----:B------:R-:W-:Y:S01]  /*0a20*/  VIADD R19, R11, 0x60 ;  /* 0x000000600b137836 */ /* 0x000fe20000000000 */
[----:B------:R-:W-:Y:S01]  /*0a30*/  @P2 IADD3 R18, PT, PT, R18, 0x1, RZ ;  /* 0x0000000112122810 */ /* 0x000fe20007ffe0ff */
[----:B------:R-:W-:Y:S01]  /*0a40*/  IMAD R24, R24, UR46, RZ ;  /* 0x0000002e18187c24 */ /* 0x000fe2000f8e02ff */
[----:B------:R-:W-:-:S02]  /*0a50*/  IABS R26, R7 ;  /* 0x00000007001a7213 */ /* 0x000fc40000000000 */
[----:B------:R-:W-:Y:S02]  /*0a60*/  ISETP.GE.AND P5, PT, R3, RZ, PT ;  /* 0x000000ff0300720c */ /* 0x000fe40003fa6270 */
[----:B------:R-:W-:Y:S01]  /*0a70*/  SEL R3, R25, RZ, P1 ;  /* 0x000000ff19037207 */ /* 0x000fe20000800000 */
[----:B------:R-:W-:Y:S01]  /*0a80*/  IMAD.MOV.U32 R25, RZ, RZ, R18 ;  /* 0x000000ffff197224 */ /* 0x000fe200078e0012 */
[----:B0-----:R-:W-:Y:S01]  /*0a90*/  ISETP.NE.U32.AND P2, PT, R4, 0x1, PT ;  /* 0x000000010400780c */ /* 0x001fe20003f45070 */
[----:B------:R-:W-:Y:S01]  /*0aa0*/  IMAD.HI.U32 R18, R26, UR5, RZ ;  /* 0x000000051a127c27 */ /* 0x000fe2000f8e00ff */
[----:B------:R-:W-:Y:S02]  /*0ab0*/  IABS R28, R19 ;  /* 0x00000013001c7213 */ /* 0x000fe40000000000 */
[----:B------:R-:W-:Y:S01]  /*0ac0*/  ISETP.NE.AND.EX P2, PT, R5, RZ, PT, P2 ;  /* 0x000000ff0500720c */ /* 0x000fe20003f45320 */
[----:B------:R-:W-:Y:S01]  /*0ad0*/  IMAD.MOV R5, RZ, RZ, -R18 ;  /* 0x000000ffff057224 */ /* 0x000fe200078e0a12 */
[----:B------:R-:W-:Y:S01]  /*0ae0*/  SEL R12, R12, RZ, P0 ;  /* 0x000000ff0c0c7207 */ /* 0x000fe20000000000 */
[----:B------:R-:W-:Y:S01]  /*0af0*/  IMAD.HI.U32 R4, R9, R28, RZ ;  /* 0x0000001c09047227 */ /* 0x000fe200078e00ff */
[----:B------:R-:W-:-:S02]  /*0b00*/  SEL R2, R2, RZ, P2 ;  /* 0x000000ff02027207 */ /* 0x000fc40001000000 */
[----:B------:R-:W-:Y:S01]  /*0b10*/  @!P5 IADD3 R25, PT, PT, -R25, RZ, RZ ;  /* 0x000000ff1919d210 */ /* 0x000fe20007ffe1ff */
[----:B------:R-:W-:Y:S02]  /*0b20*/  IMAD R3, R3, UR47, R24 ;  /* 0x0000002f03037c24 */ /* 0x000fe4000f8e0218 */
[----:B------:R-:W-:Y:S01]  /*0b30*/  IMAD R24, R5, UR8, R26 ;  /* 0x0000000805187c24 */ /* 0x000fe2000f8e021a */
[----:B------:R-:W-:Y:S01]  /*0b40*/  IADD3 R5, PT, PT, -R4, RZ, RZ ;  /* 0x000000ff04057210 */ /* 0x000fe20007ffe1ff */
[----:B------:R-:W-:Y:S01]  /*0b50*/  IMAD R12, R12, UR46, RZ ;  /* 0x0000002e0c0c7c24 */ /* 0x000fe2000f8e02ff */
[----:B------:R-:W-:Y:S01]  /*0b60*/  SEL R25, R10, R25, !P3 ;  /* 0x000000190a197207 */ /* 0x000fe20005800000 */
[----:B------:R-:W-:Y:S02]  /*0b70*/  IMAD R3, R2, UR51, R3 ;  /* 0x0000003302037c24 */ /* 0x000fe4000f8e0203 */
[----:B------:R-:W-:Y:S02]  /*0b80*/  IMAD R5, R5, UR7, R28 ;  /* 0x0000000705057c24 */ /* 0x000fe4000f8e021c */
[----:B------:R-:W-:Y:S01]  /*0b90*/  IMAD.MOV R26, RZ, RZ, -R25 ;  /* 0x000000ffff1a7224 */ /* 0x000fe200078e0a19 */
[----:B------:R-:W-:-:S02]  /*0ba0*/  SEL R25, R25, RZ, P1 ;  /* 0x000000ff19197207 */ /* 0x000fc40000800000 */
[----:B------:R-:W-:Y:S01]  /*0bb0*/  ISETP.LT.U32.AND P6, PT, R5, UR7, PT ;  /* 0x0000000705007c0c */ /* 0x000fe2000bfc1070 */
[----:B------:R-:W-:-:S05]  /*0bc0*/  IMAD R15, R26, UR50, R15 ;  /* 0x000000321a0f7c24 */ /* 0x000fca000f8e020f */
[----:B------:R-:W-:-:S07]  /*0bd0*/  SEL R15, R15, RZ, P2 ;  /* 0x000000ff0f0f7207 */ /* 0x000fce0001000000 */
[----:B------:R-:W-:Y:S01]  /*0be0*/  @!P6 VIADD R5, R5, -UR7 ;  /* 0x800000070505ec36 */ /* 0x000fe20008000000 */
[----:B------:R-:W-:-:S04]  /*0bf0*/  @!P6 IADD3 R4, PT, PT, R4, 0x1, RZ ;  /* 0x000000010404e810 */ /* 0x000fc80007ffe0ff */
[----:B------:R-:W-:Y:S02]  /*0c00*/  ISETP.GE.U32.AND P5, PT, R5, UR7, PT ;  /* 0x0000000705007c0c */ /* 0x000fe4000bfa6070 */
[----:B------:R-:W-:-:S04]  /*0c10*/  LOP3.LUT R5, R19, UR49, RZ, 0x3c, !PT ;  /* 0x0000003113057c12 */ /* 0x000fc8000f8e3cff */
[----:B------:R-:W-:-:S07]  /*0c20*/  ISETP.GE.AND P6, PT, R5, RZ, PT ;  /* 0x000000ff0500720c */ /* 0x000fce0003fc6270 */
[----:B------:R-:W-:-:S05]  /*0c30*/  @P5 VIADD R4, R4, 0x1 ;  /* 0x0000000104045836 */ /* 0x000fca0000000000 */
[----:B------:R-:W-:Y:S01]  /*0c40*/  MOV R5, R4 ;  /* 0x0000000400057202 */ /* 0x000fe20000000f00 */
[----:B------:R-:W-:Y:S01]  /*0c50*/  IMAD R4, R25, UR47, R12 ;  /* 0x0000002f19047c24 */ /* 0x000fe2000f8e020c */
[----:B------:R-:W-:-:S03]  /*0c60*/  SHF.R.S64 R12, RZ, 0x1e, R13 ;  /* 0x0000001eff0c7819 */ /* 0x000fc6000000100d */
[----:B------:R-:W-:Y:S01]  /*0c70*/  @!P6 IMAD.MOV R5, RZ, RZ, -R5 ;  /* 0x000000ffff05e224 */ /* 0x000fe200078e0a05 */
[----:B------:R-:W-:Y:S02]  /*0c80*/  ISETP.LT.U32.AND P6, PT, R24, UR8, PT ;  /* 0x0000000818007c0c */ /* 0x000fe4000bfc1070 */
[----:B------:R-:W-:Y:S02]  /*0c90*/  IADD3 R12, P5, PT, R12, UR36, RZ ;  /* 0x000000240c0c7c10 */ /* 0x000fe4000ffbe0ff */
[----:B------:R-:W-:Y:S01]  /*0ca0*/  SEL R26, R8, R5, !P4 ;  /* 0x00000005081a7207 */ /* 0x000fe20006000000 */
[----:B------:R-:W-:Y:S01]  /*0cb0*/  IMAD R5, R15, UR51, R4 ;  /* 0x000000330f057c24 */ /* 0x000fe2000f8e0204 */
[----:B------:R-:W-:Y:S02]  /*0cc0*/  LEA.HI.X.SX32 R13, R13, UR37, 0x2, P5 ;  /* 0x000000250d0d7c11 */ /* 0x000fe4000a8f16ff */
[----:B------:R-:W-:-:S03]  /*0cd0*/  IADD3 R2, PT, PT, -R26, RZ, RZ ;  /* 0x000000ff1a027210 */ /* 0x000fc60007ffe1ff */
[----:B------:R0:W3:Y:S02]  /*0ce0*/  LDG.E R15, desc[UR10][R12.64] ;  /* 0x0000000a0c0f7981 */ /* 0x0000e4000c1e1900 */
[----:B------:R-:W-:Y:S01]  /*0cf0*/  IMAD R27, R2, UR49, R19 ;  /* 0x00000031021b7c24 */ /* 0x000fe2000f8e0213 */
[----:B------:R-:W-:Y:S01]  /*0d00*/  IADD3 R2, P5, PT, R3, UR38, RZ ;  /* 0x0000002603027c10 */ /* 0x000fe2000ffbe0ff */
[----:B------:R-:W-:-:S03]  /*0d10*/  @!P6 VIADD R24, R24, -UR8 ;  /* 0x800000081818ec36 */ /* 0x000fc60008000000 */
[----:B------:R-:W-:Y:S02]  /*0d20*/  LEA.HI.X.SX32 R3, R3, UR39, 0x1, P5 ;  /* 0x0000002703037c11 */ /* 0x000fe4000a8f0eff */
[C---:B------:R-:W-:Y:S02]  /*0d30*/  IADD3 R4, P5, PT, R5.reuse, UR38, RZ ;  /* 0x0000002605047c10 */ /* 0x040fe4000ffbe0ff */
[----:B------:R-:W-:Y:S02]  /*0d40*/  IABS R25, R27 ;  /* 0x0000001b00197213 */ /* 0x000fe40000000000 */
[----:B------:R-:W-:Y:S02]  /*0d50*/  LEA.HI.X.SX32 R5, R5, UR39, 0x1, P5 ;  /* 0x0000002705057c11 */ /* 0x000fe4000a8f0eff */
[----:B------:R-:W-:Y:S01]  /*0d60*/  ISETP.GE.U32.AND P5, PT, R24, UR8, PT ;  /* 0x0000000818007c0c */ /* 0x000fe2000bfa6070 */
[----:B------:R-:W-:Y:S01]  /*0d70*/  IMAD.HI.U32 R28, R25, UR5, RZ ;  /* 0x00000005191c7c27 */ /* 0x000fe2000f8e00ff */
[----:B------:R-:W-:-:S02]  /*0d80*/  LOP3.LUT R24, R7, UR50, RZ, 0x3c, !PT ;  /* 0x0000003207187c12 */ /* 0x000fc4000f8e3cff */
[----:B------:R-:W-:Y:S01]  /*0d90*/  @!P6 IADD3 R18, PT, PT, R18, 0x1, RZ ;  /* 0x000000011212e810 */ /* 0x000fe20007ffe0ff */
[----:B0-----:R-:W-:Y:S01]  /*0da0*/  IMAD.MOV R12, RZ, RZ, -R28 ;  /* 0x000000ffff0c7224 */ /* 0x001fe200078e0a1c */
[----:B------:R-:W-:Y:S02]  /*0db0*/  ISETP.GE.AND P6, PT, R24, RZ, PT ;  /* 0x000000ff1800720c */ /* 0x000fe40003fc6270 */
[----:B------:R-:W-:Y:S01]  /*0dc0*/  SHF.R.S64 R24, RZ, 0x1e, R19 ;  /* 0x0000001eff187819 */ /* 0x000fe20000001013 */
[----:B------:R-:W-:-:S04]  /*0dd0*/  IMAD R12, R12, UR8, R25 ;  /* 0x000000080c0c7c24 */ /* 0x000fc8000f8e0219 */
[----:B------:R-:W-:Y:S02]  /*0de0*/  @P5 IADD3 R18, PT, PT, R18, 0x1, RZ ;  /* 0x0000000112125810 */ /* 0x000fe40007ffe0ff */
[----:B------:R-:W-:-:S04]  /*0df0*/  IADD3 R24, P5, PT, R24, UR36, RZ ;  /* 0x0000002418187c10 */ /* 0x000fc8000ffbe0ff */
[----:B------:R-:W-:Y:S02]  /*0e00*/  LEA.HI.X.SX32 R25, R19, UR37, 0x2, P5 ;  /* 0x0000002513197c11 */ /* 0x000fe4000a8f16ff */
[----:B------:R-:W-:Y:S01]  /*0e10*/  ISETP.LT.U32.AND P5, PT, R12, UR8, PT ;  /* 0x000000080c007c0c */ /* 0x000fe2000bfa1070 */
[----:B------:R-:W-:Y:S01]  /*0e20*/  IMAD.MOV.U32 R13, RZ, RZ, R18 ;  /* 0x000000ffff0d7224 */ /* 0x000fe200078e0012 */
[----:B------:R-:W5:Y:S04]  /*0e30*/  LDG.E.U8 R19, desc[UR12][R4.64] ;  /* 0x0000000c04137981 */ /* 0x000f68000c1e1100 */
[----:B------:R-:W2:Y:S01]  /*0e40*/  LDG.E.U8 R18, desc[UR10][R2.64] ;  /* 0x0000000a02127981 */ /* 0x000ea2000c1e1100 */
[----:B------:R-:W-:-:S03]  /*0e50*/  @!P6 IMAD.MOV R13, RZ, RZ, -R13 ;  /* 0x000000ffff0de224 */ /* 0x000fc600078e0a0d */
[----:B------:R0:W3:Y:S03]  /*0e60*/  LDG.E R24, desc[UR10][R24.64] ;  /* 0x0000000a18187981 */ /* 0x0000e6000c1e1900 */
[----:B------:R-:W-:-:S04]  /*0e70*/  @!P5 IADD3 R12, PT, PT, R12, -UR8, RZ ;  /* 0x800000080c0cdc10 */ /* 0x000fc8000fffe0ff */
[----:B------:R-:W-:Y:S02]  /*0e80*/  ISETP.GE.U32.AND P6, PT, R12, UR8, PT ;  /* 0x000000080c007c0c */ /* 0x000fe4000bfc6070 */
[----:B------:R-:W-:Y:S02]  /*0e90*/  IADD3 R12, PT, PT, R11, 0x80, RZ ;  /* 0x000000800b0c7810 */ /* 0x000fe40007ffe0ff */
[----:B0-----:R-:W-:Y:S02]  /*0ea0*/  LOP3.LUT R25, R27, UR50, RZ, 0x3c, !PT ;  /* 0x000000321b197c12 */ /* 0x001fe4000f8e3cff */
[----:B------:R-:W-:Y:S01]  /*0eb0*/  IABS R32, R12 ;  /* 0x0000000c00207213 */ /* 0x000fe20000000000 */
[----:B------:R-:W-:Y:S01]  /*0ec0*/  @!P5 VIADD R28, R28, 0x1 ;  /* 0x000000011c1cd836 */ /* 0x000fe20000000000 */
[----:B------:R-:W-:-:S03]  /*0ed0*/  ISETP.GE.AND P5, PT, R25, RZ, PT ;  /* 0x000000ff1900720c */ /* 0x000fc60003fa6270 */
[----:B------:R-:W-:-:S04]  /*0ee0*/  IMAD.HI.U32 R25, R9, R32, RZ ;  /* 0x0000002009197227 */ /* 0x000fc800078e00ff */
[----:B------:R-:W-:-:S04]  /*0ef0*/  IMAD.MOV R3, RZ, RZ, -R25 ;  /* 0x000000ffff037224 */ /* 0x000fc800078e0a19 */
[----:B------:R-:W-:Y:S01]  /*0f00*/  IMAD R2, R3, UR7, R32 ;  /* 0x0000000703027c24 */ /* 0x000fe2000f8e0220 */
[----:B------:R-:W-:-:S04]  /*0f10*/  @P6 IADD3 R28, PT, PT, R28, 0x1, RZ ;  /* 0x000000011c1c6810 */ /* 0x000fc80007ffe0ff */
[----:B------:R-:W-:-:S13]  /*0f20*/  ISETP.LT.U32.AND P6, PT, R2, UR7, PT ;  /* 0x0000000702007c0c */ /* 0x000fda000bfc1070 */
[----:B------:R-:W-:Y:S01]  /*0f30*/  @!P6 IADD3 R2, PT, PT, R2, -UR7, RZ ;  /* 0x800000070202ec10 */ /* 0x000fe2000fffe0ff */
[----:B------:R-:W-:-:S03]  /*0f40*/  @!P6 VIADD R25, R25, 0x1 ;  /* 0x000000011919e836 */ /* 0x000fc60000000000 */
[----:B------:R-:W-:Y:S02]  /*0f50*/  ISETP.GE.U32.AND P6, PT, R2, UR7, PT ;  /* 0x0000000702007c0c */ /* 0x000fe4000bfc6070 */
[----:B------:R-:W-:-:S11]  /*0f60*/  LOP3.LUT R2, R12, UR49, RZ, 0x3c, !PT ;  /* 0x000000310c027c12 */ /* 0x000fd6000f8e3cff */
[----:B------:R-:W-:Y:S01]  /*0f70*/  @P6 VIADD R25, R25, 0x1 ;  /* 0x0000000119196836 */ /* 0x000fe20000000000 */
[----:B------:R-:W-:Y:S02]  /*0f80*/  ISETP.GE.AND P6, PT, R2, RZ, PT ;  /* 0x000000ff0200720c */ /* 0x000fe40003fc6270 */
[----:B------:R-:W-:Y:S02]  /*0f90*/  SEL R13, R10, R13, !P3 ;  /* 0x0000000d0a0d7207 */ /* 0x000fe40005800000 */
[----:B------:R-:W-:-:S09]  /*0fa0*/  @!P5 IADD3 R28, PT, PT, -R28, RZ, RZ ;  /* 0x000000ff1c1cd210 */ /* 0x000fd20007ffe1ff */
[----:B------:R-:W-:-:S04]  /*0fb0*/  @!P6 IADD3 R25, PT, PT, -R25, RZ, RZ ;  /* 0x000000ff1919e210 */ /* 0x000fc80007ffe1ff */
[----:B------:R-:W-:Y:S02]  /*0fc0*/  SEL R4, R8, R25, !P4 ;  /* 0x0000001908047207 */ /* 0x000fe40006000000 */
[C---:B------:R-:W-:Y:S02]  /*0fd0*/  IADD3 R30, PT, PT, -R13.reuse, RZ, RZ ;  /* 0x000000ff0d1e7210 */ /* 0x040fe40007ffe1ff */
[----:B------:R-:W-:Y:S01]  /*0fe0*/  SEL R5, R13, RZ, P1 ;  /* 0x000000ff0d057207 */ /* 0x000fe20000800000 */
[----:B------:R-:W-:Y:S01]  /*0ff0*/  IMAD.MOV R13, RZ, RZ, -R4 ;  /* 0x000000ffff0d7224 */ /* 0x000fe200078e0a04 */
[----:B------:R-:W-:-:S03]  /*1000*/  SEL R28, R10, R28, !P3 ;  /* 0x0000001c0a1c7207 */ /* 0x000fc60005800000 */
[----:B------:R-:W-:Y:S01]  /*1010*/  IMAD R13, R13, UR49, R12 ;  /* 0x000000310d0d7c24 */ /* 0x000fe2000f8e020c */
[----:B------:R-:W-:Y:S01]  /*1020*/  SEL R6, R6, RZ, P0 ;  /* 0x000000ff06067207 */ /* 0x000fe20000000000 */
[----:B------:R-:W-:-:S03]  /*1030*/  IMAD.MOV R2, RZ, RZ, -R28 ;  /* 0x000000ffff027224 */ /* 0x000fc600078e0a1c */
[----:B------:R-:W-:Y:S01]  /*1040*/  IABS R25, R13 ;  /* 0x0000000d00197213 */ /* 0x000fe20000000000 */
[----:B------:R-:W-:Y:S01]  /*1050*/  IMAD R6, R6, UR46, RZ ;  /* 0x0000002e06067c24 */ /* 0x000fe2000f8e02ff */
[----:B------:R-:W-:Y:S01]  /*1060*/  SEL R26, R26, RZ, P0 ;  /* 0x000000ff1a1a7207 */ /* 0x000fe20000000000 */
[----:B------:R-:W-:Y:S02]  /*1070*/  IMAD R27, R2, UR50, R27 ;  /* 0x00000032021b7c24 */ /* 0x000fe4000f8e021b */
[----:B------:R-:W-:-:S04]  /*1080*/  IMAD.HI.U32 R2, R25, UR5, RZ ;  /* 0x0000000519027c27 */ /* 0x000fc8000f8e00ff */
[----:B------:R-:W-:Y:S01]  /*1090*/  IMAD R5, R5, UR47, R6 ;  /* 0x0000002f05057c24 */ /* 0x000fe2000f8e0206 */
[----:B------:R-:W-:Y:S01]  /*10a0*/  SEL R6, R28, RZ, P1 ;  /* 0x000000ff1c067207 */ /* 0x000fe20000800000 */
[----:B------:R-:W-:Y:S01]  /*10b0*/  IMAD R3, R26, UR46, RZ ;  /* 0x0000002e1a037c24 */ /* 0x000fe2000f8e02ff */
        /* <DEDUP_REMOVED lines=19> */
[----:B------:R-:W-:Y:S01]  /*11f0*/  IABS R30, R26 ;  /* 0x0000001a001e7213 */ /* 0x000fe20000000000 */
[----:B------:R0:W3:Y:S02]  /*1200*/  LDG.E R25, desc[UR10][R2.64] ;  /* 0x0000000a02197981 */ /* 0x0000e4000c1e1900 */
[----:B------:R-:W-:Y:S01]  /*1210*/  IMAD R13, R12, UR50, R13 ;  /* 0x000000320c0d7c24 */ /* 0x000fe2000f8e020d */
[----:B------:R-:W-:Y:S01]  /*1220*/  SEL R12, R7, RZ, P2 ;  /* 0x000000ff070c7207 */ /* 0x000fe20001000000 */
[----:B------:R-:W-:-:S05]  /*1230*/  IMAD.HI.U32 R7, R9, R30, RZ ;  /* 0x0000001e09077227 */ /* 0x000fca00078e00ff */
        /* <DEDUP_REMOVED lines=8> */
[----:B------:R-:W-:Y:S02]  /*12c0*/  SEL R4, R4, RZ, P0 ;  /* 0x000000ff04047207 */ /* 0x000fe40000000000 */
[----:B------:R-:W-:-:S03]  /*12d0*/  SEL R27, R27, RZ, P2 ;  /* 0x000000ff1b1b7207 */ /* 0x000fc60001000000 */
[----:B------:R-:W-:Y:S01]  /*12e0*/  @P5 VIADD R7, R7, 0x1 ;  /* 0x0000000107075836 */ /* 0x000fe20000000000 */
[----:B------:R-:W-:Y:S01]  /*12f0*/  SEL R28, R28, RZ, P1 ;  /* 0x000000ff1c1c7207 */ /* 0x000fe20000800000 */
[----:B------:R-:W-:Y:S01]  /*1300*/  IMAD R29, R4, UR46, RZ ;  /* 0x0000002e041d7c24 */ /* 0x000fe2000f8e02ff */
[----:B------:R-:W-:-:S03]  /*1310*/  SEL R13, R13, RZ, P2 ;  /* 0x000000ff0d0d7207 */ /* 0x000fc60001000000 */
[----:B------:R-:W-:Y:S01]  /*1320*/  @!P6 IADD3 R7, PT, PT, -R7, RZ, RZ ;  /* 0x000000ff0707e210 */ /* 0x000fe20007ffe1ff */
[----:B------:R-:W-:Y:S02]  /*1330*/  IMAD R5, R12, UR51, R5 ;  /* 0x000000330c057c24 */ /* 0x000fe4000f8e0205 */
[----:B------:R-:W-:Y:S01]  /*1340*/  IMAD R3, R27, UR51, R6 ;  /* 0x000000331b037c24 */ /* 0x000fe2000f8e0206 */
[----:B------:R-:W-:Y:S01]  /*1350*/  SEL R27, R8, R7, !P4 ;  /* 0x00000007081b7207 */ /* 0x000fe20006000000 */
[----:B------:R-:W-:Y:S01]  /*1360*/  IMAD R4, R28, UR47, R29 ;  /* 0x0000002f1c047c24 */ /* 0x000fe2000f8e021d */
[----:B------:R-:W-:-:S03]  /*1370*/  IADD3 R6, P5, PT, R5, UR38, RZ ;  /* 0x0000002605067c10 */ /* 0x000fc6000ffbe0ff */
[----:B------:R-:W-:Y:S02]  /*1380*/  IMAD R28, R13, UR51, R4 ;  /* 0x000000330d1c7c24 */ /* 0x000fe4000f8e0204 */
[----:B------:R-:W-:Y:S01]  /*1390*/  IMAD.MOV R13, RZ, RZ, -R27 ;  /* 0x000000ffff0d7224 */ /* 0x000fe200078e0a1b */
[----:B------:R-:W-:Y:S02]  /*13a0*/  LEA.HI.X.SX32 R7, R5, UR39, 0x1, P5 ;  /* 0x0000002705077c11 */ /* 0x000fe4000a8f0eff */
[----:B------:R-:W-:Y:S01]  /*13b0*/  IADD3 R2, P5, PT, R3, UR38, RZ ;  /* 0x0000002603027c10 */ /* 0x000fe2000ffbe0ff */
[----:B------:R-:W-:Y:S02]  /*13c0*/  IMAD R30, R13, UR49, R26 ;  /* 0x000000310d1e7c24 */ /* 0x000fe4000f8e021a */
[----:B------:R0:W4:Y:S01]  /*13d0*/  LDG.E.U8 R12, desc[UR10][R6.64] ;  /* 0x0000000a060c7981 */ /* 0x000122000c1e1100 */
[----:B------:R-:W-:Y:S02]  /*13e0*/  LEA.HI.X.SX32 R3, R3, UR39, 0x1, P5 ;  /* 0x0000002703037c11 */ /* 0x000fe4000a8f0eff */
[----:B------:R-:W-:-:S02]  /*13f0*/  IABS R31, R30 ;  /* 0x0000001e001f7213 */ /* 0x000fc40000000000 */
[C---:B------:R-:W-:Y:S01]  /*1400*/  IADD3 R4, P5, PT, R28.reuse, UR38, RZ ;  /* 0x000000261c047c10 */ /* 0x040fe2000ffbe0ff */
[----:B------:R1:W3:Y:S03]  /*1410*/  LDG.E.U8 R13, desc[UR12][R2.64] ;  /* 0x0000000c020d7981 */ /* 0x0002e6000c1e1100 */
[----:B------:R-:W-:Y:S01]  /*1420*/  LEA.HI.X.SX32 R5, R28, UR39, 0x1, P5 ;  /* 0x000000271c057c11 */ /* 0x000fe2000a8f0eff */
[----:B------:R-:W-:Y:S01]  /*1430*/  IMAD.HI.U32 R28, R31, UR5, RZ ;  /* 0x000000051f1c7c27 */ /* 0x000fe2000f8e00ff */
[----:B0-----:R-:W-:-:S03]  /*1440*/  SHF.R.S64 R6, RZ, 0x1e, R26 ;  /* 0x0000001eff067819 */ /* 0x001fc6000000101a */
[----:B------:R0:W3:Y:S01]  /*1450*/  LDG.E.U8 R29, desc[UR10][R4.64] ;  /* 0x0000000a041d7981 */ /* 0x0000e2000c1e1100 */
[----:B------:R-:W-:-:S05]  /*1460*/  IADD3 R32, PT, PT, -R28, RZ, RZ ;  /* 0x000000ff1c207210 */ /* 0x000fca0007ffe1ff */
[----:B------:R-:W-:-:S05]  /*1470*/  IMAD R31, R32, UR8, R31 ;  /* 0x00000008201f7c24 */ /* 0x000fca000f8e021f */
[----:B------:R-:W-:Y:S02]  /*1480*/  ISETP.LT.U32.AND P6, PT, R31, UR8, PT ;  /* 0x000000081f007c0c */ /* 0x000fe4000bfc1070 */
[----:B-1----:R-:W-:-:S11]  /*1490*/  LOP3.LUT R2, R30, UR50, RZ, 0x3c, !PT ;  /* 0x000000321e027c12 */ /* 0x002fd6000f8e3cff */
[----:B------:R-:W-:Y:S01]  /*14a0*/  @!P6 VIADD R31, R31, -UR8 ;  /* 0x800000081f1fec36 */ /* 0x000fe20008000000 */
[----:B------:R-:W-:-:S04]  /*14b0*/  @!P6 IADD3 R28, PT, PT, R28, 0x1, RZ ;  /* 0x000000011c1ce810 */ /* 0x000fc80007ffe0ff */
[----:B------:R-:W-:Y:S02]  /*14c0*/  ISETP.GE.U32.AND P5, PT, R31, UR8, PT ;  /* 0x000000081f007c0c */ /* 0x000fe4000bfa6070 */
[----:B------:R-:W-:-:S11]  /*14d0*/  ISETP.GE.AND P6, PT, R2, RZ, PT ;  /* 0x000000ff0200720c */ /* 0x000fd60003fc6270 */
[----:B------:R-:W-:Y:S01]  /*14e0*/  @P5 VIADD R28, R28, 0x1 ;  /* 0x000000011c1c5836 */ /* 0x000fe20000000000 */
[----:B------:R-:W-:-:S04]  /*14f0*/  IADD3 R6, P5, PT, R6, UR36, RZ ;  /* 0x0000002406067c10 */ /* 0x000fc8000ffbe0ff */
[----:B------:R-:W-:Y:S02]  /*1500*/  @!P6 IADD3 R28, PT, PT, -R28, RZ, RZ ;  /* 0x000000ff1c1ce210 */ /* 0x000fe40007ffe1ff */
[----:B------:R-:W-:Y:S02]  /*1510*/  LEA.HI.X.SX32 R7, R26, UR37, 0x2, P5 ;  /* 0x000000251a077c11 */ /* 0x000fe4000a8f16ff */
[----:B--2---:R-:W-:Y:S02]  /*1520*/  ISETP.NE.AND P6, PT, R18, RZ, PT ;  /* 0x000000ff1200720c */ /* 0x004fe40003fc5270 */
[----:B-----5:R-:W-:Y:S02]  /*1530*/  ISETP.NE.AND P5, PT, R19, RZ, PT ;  /* 0x000000ff1300720c */ /* 0x020fe40003fa5270 */
[----:B------:R-:W1:Y:S01]  /*1540*/  LDC.64 R18, c[0x0][0x3e8] ;  /* 0x0000fa00ff127b82 */ /* 0x000e620000000a00 */
[----:B------:R-:W-:Y:S02]  /*1550*/  SEL R2, R10, R28, !P3 ;  /* 0x0000001c0a027207 */ /* 0x000fe40005800000 */
[----:B0-----:R-:W-:-:S03]  /*1560*/  IADD3 R5, PT, PT, R11, 0xc0, RZ ;  /* 0x000000c00b057810 */ /* 0x001fc60007ffe0ff */
[----:B------:R-:W-:Y:S01]  /*1570*/  IMAD.MOV R3, RZ, RZ, -R2 ;  /* 0x000000ffff037224 */ /* 0x000fe200078e0a02 */
[----:B------:R-:W-:-:S03]  /*1580*/  IABS R4, R5 ;  /* 0x0000000500047213 */ /* 0x000fc60000000000 */
[----:B------:R-:W-:Y:S02]  /*1590*/  IMAD R30, R3, UR50, R30 ;  /* 0x00000032031e7c24 */ /* 0x000fe4000f8e021e */
[----:B------:R-:W-:Y:S01]  /*15a0*/  IMAD.HI.U32 R3, R9, R4, RZ ;  /* 0x0000000409037227 */ /* 0x000fe200078e00ff */
[----:B------:R-:W-:Y:S02]  /*15b0*/  P2R R28, PR, RZ, 0x20 ;  /* 0x00000020ff1c7803 */ /* 0x000fe40000000000 */
[----:B-1----:R-:W-:Y:S01]  /*15c0*/  R2UR UR4, R19 ;  /* 0x00000000130472ca */ /* 0x002fe200000e0000 */
        /* <DEDUP_REMOVED lines=8> */
[----:B------:R-:W-:Y:S02]  /*1650*/  @P5 IADD3 R3, PT, PT, R3, 0x1, RZ ;  /* 0x0000000103035810 */ /* 0x000fe40007ffe0ff */
[----:B------:R-:W-:-:S03]  /*1660*/  ISETP.GE.AND P5, PT, R4, RZ, PT ;  /* 0x000000ff0400720c */ /* 0x000fc60003fa6270 */
[----:B------:R-:W-:Y:S01]  /*1670*/  IMAD.MOV.U32 R19, RZ, RZ, R3 ;  /* 0x000000ffff137224 */ /* 0x000fe200078e0003 */
[----:B------:R-:W-:Y:S01]  /*1680*/  SEL R2, R2, RZ, P1 ;  /* 0x000000ff02027207 */ /* 0x000fe20000800000 */
[----:B------:R-:W-:-:S04]  /*1690*/  IMAD R27, R27, UR46, RZ ;  /* 0x0000002e1b1b7c24 */ /* 0x000fc8000f8e02ff */
        /* <DEDUP_REMOVED lines=19> */
[----:B------:R0:W2:Y:S01]  /*17d0*/  LDG.E R19, desc[UR10][R6.64] ;  /* 0x0000000a06137981 */ /* 0x0000a2000c1e1900 */
[----:B------:R-:W-:-:S09]  /*17e0*/  MOV R33, R2 ;  /* 0x0000000200217202 */ /* 0x000fd20000000f00 */
[----:B------:R-:W-:-:S05]  /*17f0*/  @!P5 IMAD.MOV R33, RZ, RZ, -R33 ;  /* 0x000000ffff21d224 */ /* 0x000fca00078e0a21 */
[----:B------:R-:W-:Y:S01]  /*1800*/  SEL R33, R10, R33, !P3 ;  /* 0x000000210a217207 */ /* 0x000fe20005800000 */
[----:B0-----:R-:W-:-:S03]  /*1810*/  IMAD R6, R27, UR46, RZ ;  /* 0x0000002e1b067c24 */ /* 0x001fc6000f8e02ff */
[C---:B------:R-:W-:Y:S02]  /*1820*/  IADD3 R35, PT, PT, -R33.reuse, RZ, RZ ;  /* 0x000000ff21237210 */ /* 0x040fe40007ffe1ff */
[----:B------:R-:W-:Y:S02]  /*1830*/  SEL R33, R33, RZ, P1 ;  /* 0x000000ff21217207 */ /* 0x000fe40000800000 */
[----:B------:R-:W-:-:S03]  /*1840*/  IADD3 R2, P5, PT, R3, UR38, RZ ;  /* 0x0000002603027c10 */ /* 0x000fc6000ffbe0ff */
[----:B------:R-:W-:Y:S02]  /*1850*/  IMAD R33, R33, UR47, R6 ;  /* 0x0000002f21217c24 */ /* 0x000fe4000f8e0206 */
[----:B------:R-:W-:Y:S01]  /*1860*/  VIADD R6, R11, 0xe0 ;  /* 0x000000e00b067836 */ /* 0x000fe20000000000 */
[----:B------:R-:W-:-:S04]  /*1870*/  LEA.HI.X.SX32 R3, R3, UR39, 0x1, P5 ;  /* 0x0000002703037c11 */ /* 0x000fc8000a8f0eff */
[----:B------:R-:W-:Y:S01]  /*1880*/  IABS R32, R6 ;  /* 0x0000000600207213 */ /* 0x000fe20000000000 */
[----:B------:R0:W5:Y:S01]  /*1890*/  LDG.E.U8 R31, desc[UR10][R2.64] ;  /* 0x0000000a021f7981 */ /* 0x000162000c1e1100 */
[----:B------:R-:W-:Y:S01]  /*18a0*/  IMAD R30, R35, UR50, R4 ;  /* 0x00000032231e7c24 */ /* 0x000fe2000f8e0204 */
[----:B------:R-:W-:Y:S02]  /*18b0*/  SHF.R.S64 R4, RZ, 0x1e, R5 ;  /* 0x0000001eff047819 */ /* 0x000fe40000001005 */
[----:B0-----:R-:W-:-:S05]  /*18c0*/  IMAD.HI.U32 R2, R9, R32, RZ ;  /* 0x0000002009027227 */ /* 0x001fca00078e00ff */
        /* <DEDUP_REMOVED lines=18> */
[----:B------:R-:W-:-:S03]  /*19f0*/  SEL R30, R8, R33, !P4 ;  /* 0x00000021081e7207 */ /* 0x000fc60006000000 */
[----:B------:R1:W5:Y:S01]  /*1a00*/  LDG.E.U8 R7, desc[UR10][R2.64] ;  /* 0x0000000a02077981 */ /* 0x000362000c1e1100 */
[----:B------:R-:W-:-:S05]  /*1a10*/  IADD3 R33, PT, PT, -R30, RZ, RZ ;  /* 0x000000ff1e217210 */ /* 0x000fca0007ffe1ff */
        /* <DEDUP_REMOVED lines=24> */
[----:B------:R-:W-:-:S05]  /*1ba0*/  IMAD.HI.U32 R2, R9, R4, RZ ;  /* 0x0000000409027227 */ /* 0x000fca00078e00ff */
        /* <DEDUP_REMOVED lines=29> */
[----:B------:R-:W-:-:S04]  /*1d80*/  SEL R3, R10, R3, !P3 ;  /* 0x000000030a037207 */ /* 0x000fc80005800000 */
[----:B------:R-:W-:Y:S01]  /*1d90*/  SEL R12, R3, RZ, P1 ;  /* 0x000000ff030c7207 */ /* 0x000fe20000800000 */
[----:B------:R-:W-:Y:S02]  /*1da0*/  IMAD.MOV R35, RZ, RZ, -R3 ;  /* 0x000000ffff237224 */ /* 0x000fe400078e0a03 */
[----:B------:R-:W-:Y:S01]  /*1db0*/  IMAD R3, R2, UR46, RZ ;  /* 0x0000002e02037c24 */ /* 0x000fe2000f8e02ff */
[----:B------:R-:W-:-:S05]  /*1dc0*/  IABS R2, R11 ;  /* 0x0000000b00027213 */ /* 0x000fca0000000000 */
[----:B------:R-:W-:-:S04]  /*1dd0*/  IMAD.HI.U32 R9, R9, R2, RZ ;  /* 0x0000000209097227 */ /* 0x000fc800078e00ff */
        /* <DEDUP_REMOVED lines=31> */
[----:B------:R-:W-:-:S04]  /*1fd0*/  SHF.R.S64 R2, RZ, 0x1e, R6 ;  /* 0x0000001eff027819 */ /* 0x000fc80000001006 */
[----:B------:R-:W-:Y:S02]  /*1fe0*/  IADD3 R2, P4, PT, R2, UR36, RZ ;  /* 0x0000002402027c10 */ /* 0x000fe4000ff9e0ff */
[----:B------:R-:W-:Y:S02]  /*1ff0*/  SHF.R.S64 R4, RZ, 0x1e, R5 ;  /* 0x0000001eff047819 */ /* 0x000fe40000001005 */
[----:B------:R-:W-:Y:S02]  /*2000*/  LEA.HI.X.SX32 R3, R6, UR37, 0x2, P4 ;  /* 0x0000002506037c11 */ /* 0x000fe4000a0f16ff */
[----:B------:R-:W-:Y:S02]  /*2010*/  SHF.R.S64 R6, RZ, 0x1e, R11 ;  /* 0x0000001eff067819 */ /* 0x000fe4000000100b */
[----:B------:R-:W-:Y:S02]  /*2020*/  IADD3 R4, P5, PT, R4, UR36, RZ ;  /* 0x0000002404047c10 */ /* 0x000fe4000ffbe0ff */
[----:B------:R-:W-:-:S02]  /*2030*/  P2R R26, PR, RZ, 0x40 ;  /* 0x00000040ff1a7803 */ /* 0x000fc40000000000 */
[----:B------:R-:W-:Y:S02]  /*2040*/  IADD3 R6, P6, PT, R6, UR36, RZ ;  /* 0x0000002406067c10 */ /* 0x000fe4000ffde0ff */
[----:B------:R-:W-:Y:S01]  /*2050*/  LEA.HI.X.SX32 R5, R5, UR37, 0x2, P5 ;  /* 0x0000002505057c11 */ /* 0x000fe2000a8f16ff */
[----:B------:R-:W-:Y:S01]  /*2060*/  IMAD R32, R35, UR50, R32 ;  /* 0x0000003223207c24 */ /* 0x000fe2000f8e0220 */
[----:B-----5:R-:W-:Y:S02]  /*2070*/  ISETP.NE.AND P5, PT, R7, RZ, PT ;  /* 0x000000ff0700720c */ /* 0x020fe40003fa5270 */
[----:B------:R-:W-:Y:S01]  /*2080*/  LEA.HI.X.SX32 R7, R11, UR37, 0x2, P6 ;  /* 0x000000250b077c11 */ /* 0x000fe2000b0f16ff */
[----:B------:R-:W3:Y:S01]  /*2090*/  LDG.E R4, desc[UR10][R4.64] ;  /* 0x0000000a04047981 */ /* 0x000ee2000c1e1900 */
[----:B------:R-:W-:Y:S02]  /*20a0*/  ISETP.NE.AND P6, PT, R13, RZ, PT ;  /* 0x000000ff0d00720c */ /* 0x000fe40003fc5270 */
[----:B------:R-:W-:-:S02]  /*20b0*/  SEL R13, R8, RZ, P0 ;  /* 0x000000ff080d7207 */ /* 0x000fc40000000000 */
[----:B------:R-:W-:Y:S02]  /*20c0*/  SEL R11, R32, RZ, P2 ;  /* 0x000000ff200b7207 */ /* 0x000fe40001000000 */
[----:B------:R-:W-:Y:S01]  /*20d0*/  SEL R10, R10, RZ, P1 ;  /* 0x000000ff0a0a7207 */ /* 0x000fe20000800000 */
[----:B------:R-:W-:Y:S01]  /*20e0*/  IMAD R13, R13, UR46, RZ ;  /* 0x0000002e0d0d7c24 */ /* 0x000fe2000f8e02ff */
[----:B------:R-:W-:Y:S01]  /*20f0*/  ISETP.NE.AND P3, PT, R29, RZ, PT ;  /* 0x000000ff1d00720c */ /* 0x000fe20003f65270 */
[----:B------:R-:W-:Y:S01]  /*2100*/  IMAD R11, R11, UR51, R12 ;  /* 0x000000330b0b7c24 */ /* 0x000fe2000f8e020c */
[----:B------:R-:W-:Y:S01]  /*2110*/  SEL R29, R9, RZ, P2 ;  /* 0x000000ff091d7207 */ /* 0x000fe20001000000 */
[----:B------:R-:W-:Y:S01]  /*2120*/  IMAD R12, R10, UR47, R13 ;  /* 0x0000002f0a0c7c24 */ /* 0x000fe2000f8e020d */
[----:B------:R-:W-:Y:S02]  /*2130*/  IADD3 R8, P0, PT, R30, UR38, RZ ;  /* 0x000000261e087c10 */ /* 0x000fe4000ff1e0ff */
[----:B------:R-:W-:Y:S01]  /*2140*/  R2UR UR14, R16 ;  /* 0x00000000100e72ca */ /* 0x000fe200000e0000 */
[----:B------:R-:W-:Y:S01]  /*2150*/  IMAD R29, R29, UR51, R12 ;  /* 0x000000331d1d7c24 */ /* 0x000fe2000f8e020c */
[----:B------:R-:W-:-:S02]  /*2160*/  LEA.HI.X.SX32 R9, R30, UR39, 0x1, P0 ;  /* 0x000000271e097c11 */ /* 0x000fc400080f0eff */
[----:B------:R-:W-:Y:S02]  /*2170*/  IADD3 R10, P0, PT, R11, UR38, RZ ;  /* 0x000000260b0a7c10 */ /* 0x000fe4000ff1e0ff */
[C---:B------:R-:W-:Y:S02]  /*2180*/  R2UR UR15, R17.reuse ;  /* 0x00000000110f72ca */ /* 0x040fe400000e0000 */
[C---:B------:R-:W-:Y:S02]  /*2190*/  R2UR UR6, R16.reuse ;  /* 0x00000000100672ca */ /* 0x040fe400000e0000 */
[----:B------:R-:W-:Y:S02]  /*21a0*/  R2UR UR7, R17 ;  /* 0x00000000110772ca */ /* 0x000fe400000e0000 */
[----:B------:R-:W-:Y:S02]  /*21b0*/  LEA.HI.X.SX32 R11, R11, UR39, 0x1, P0 ;  /* 0x000000270b0b7c11 */ /* 0x000fe400080f0eff */
[----:B------:R-:W-:-:S02]  /*21c0*/  R2UR UR8, R16 ;  /* 0x00000000100872ca */ /* 0x000fc400000e0000 */
[----:B------:R-:W-:Y:S02]  /*21d0*/  R2UR UR9, R17 ;  /* 0x00000000110972ca */ /* 0x000fe400000e0000 */
[C---:B------:R-:W-:Y:S01]  /*21e0*/  IADD3 R12, P0, PT, R29.reuse, UR38, RZ ;  /* 0x000000261d0c7c10 */ /* 0x040fe2000ff1e0ff */
[----:B------:R-:W4:Y:S03]  /*21f0*/  LDG.E.U8 R11, desc[UR12][R10.64] ;  /* 0x0000000c0a0b7981 */ /* 0x000f26000c1e1100 */
[----:B------:R-:W-:Y:S01]  /*2200*/  LEA.HI.X.SX32 R13, R29, UR39, 0x1, P0 ;  /* 0x000000271d0d7c11 */ /* 0x000fe200080f0eff */
[----:B------:R0:W5:Y:S04]  /*2210*/  LDG.E R2, desc[UR6][R2.64] ;  /* 0x0000000602027981 */ /* 0x000168000c1e1900 */
[----:B------:R-:W4:Y:S04]  /*2220*/  LDG.E.U8 R12, desc[UR14][R12.64] ;  /* 0x0000000e0c0c7981 */ /* 0x000f28000c1e1100 */
[----:B------:R-:W4:Y:S04]  /*2230*/  LDG.E.U8 R9, desc[UR8][R8.64] ;  /* 0x0000000808097981 */ /* 0x000f28000c1e1100 */
[----:B------:R1:W4:Y:S01]  /*2240*/  LDG.E R7, desc[UR6][R6.64] ;  /* 0x0000000606077981 */ /* 0x000322000c1e1900 */
[----:B------:R-:W-:Y:S01]  /*2250*/  FMUL R29, R14, UR4 ;  /* 0x000000040e1d7c20 */ /* 0x000fe20008400000 */
[----:B------:R-:W-:-:S02]  /*2260*/  ISETP.NE.AND P0, PT, R26, RZ, PT ;  /* 0x000000ff1a00720c */ /* 0x000fc40003f05270 */
[----:B------:R-:W-:Y:S01]  /*2270*/  ISETP.NE.AND P4, PT, R31, RZ, PT ;  /* 0x000000ff1f00720c */ /* 0x000fe20003f85270 */
[----:B------:R-:W-:Y:S01]  /*2280*/  FMUL R31, R0, UR4 ;  /* 0x00000004001f7c20 */ /* 0x000fe20008400000 */
[----:B------:R-:W-:Y:S02]  /*2290*/  ISETP.NE.AND P2, PT, R28, RZ, PT ;  /* 0x000000ff1c00720c */ /* 0x000fe40003f45270 */
[-C--:B------:R-:W-:Y:S01]  /*22a0*/  FSEL R34, R29, R18.reuse, P0 ;  /* 0x000000121d227208 */ /* 0x080fe20000000000 */
[----:B------:R-:W-:Y:S01]  /*22b0*/  FMUL R15, R15, UR4 ;  /* 0x000000040f0f7c20 */ /* 0x000fe20008400000 */
[----:B------:R-:W-:Y:S02]  /*22c0*/  ISETP.NE.AND P1, PT, R33, RZ, PT ;  /* 0x000000ff2100720c */ /* 0x000fe40003f25270 */
[-C--:B------:R-:W-:Y:S02]  /*22d0*/  FSEL R32, R31, R18.reuse, P2 ;  /* 0x000000121f207208 */ /* 0x080fe40001000000 */
[----:B------:R-:W-:Y:S01]  /*22e0*/  FMNMX R29, R34, -INF , !PT ;  /* 0xff800000221d7809 */ /* 0x000fe20007800000 */
[----:B0-----:R-:W-:Y:S01]  /*22f0*/  FMUL R3, R24, UR4 ;  /* 0x0000000418037c20 */ /* 0x001fe20008400000 */
[----:B------:R-:W-:-:S02]  /*2300*/  FSEL R30, R15, R18, P1 ;  /* 0x000000120f1e7208 */ /* 0x000fc40000800000 */
[----:B------:R-:W-:Y:S01]  /*2310*/  FMNMX R29, R29, R32, !PT ;  /* 0x000000201d1d7209 */ /* 0x000fe20007800000 */
[----:B------:R-:W-:Y:S01]  /*2320*/  FMUL R25, R25, UR4 ;  /* 0x0000000419197c20 */ /* 0x000fe20008400000 */
[----:B-1----:R-:W-:Y:S02]  /*2330*/  FSEL R6, R3, R18, P6 ;  /* 0x0000001203067208 */ /* 0x002fe40003000000 */
[----:B------:R-:W-:Y:S01]  /*2340*/  FMNMX R29, R29, R30, !PT ;  /* 0x0000001e1d1d7209 */ /* 0x000fe20007800000 */
[----:B--2---:R-:W-:Y:S01]  /*2350*/  FMUL R19, R19, UR4 ;  /* 0x0000000413137c20 */ /* 0x004fe20008400000 */
        /* <DEDUP_REMOVED lines=8> */
[----:B---3--:R-:W-:Y:S01]  /*23e0*/  FMUL R5, R4, UR4 ;  /* 0x0000000404057c20 */ /* 0x008fe20008400000 */
[----:B-----5:R-:W-:Y:S01]  /*23f0*/  FMUL R3, R2, UR4 ;  /* 0x0000000402037c20 */ /* 0x020fe20008400000 */
[----:B----4-:R-:W-:Y:S02]  /*2400*/  ISETP.NE.AND P2, PT, R12, RZ, PT ;  /* 0x000000ff0c00720c */ /* 0x010fe40003f45270 */
        /* <DEDUP_REMOVED lines=50> */
[----:B------:R-:W-:Y:S01]  /*2730*/  FFMA.RM R7, R15, R4, 12582913 ;  /* 0x4b4000010f077423 */ /* 0x000fe20000004004 */
[----:B------:R-:W-:Y:S01]  /*2740*/  FFMA.SAT R15, R10, R5, 0.5 ;  /* 0x3f0000000a0f7423 */ /* 0x000fe20000002005 */
[----:B------:R-:W-:Y:S01]  /*2750*/  FFMA R11, R12, 1.4426950216293334961, -R11 ;  /* 0x3fb8aa3b0c0b7823 */ /* 0x000fe2000000080b */
[----:B------:R-:W-:Y:S01]  /*2760*/  FFMA R30, R30, 1.925963033500011079e-08, R9 ;  /* 0x32a570601e1e7823 */ /* 0x000fe20000000009 */
[----:B------:R-:W-:Y:S01]  /*2770*/  FADD R9, R7, -12583039 ;  /* 0xcb40007f07097421 */ /* 0x000fe20000000000 */
[----:B------:R-:W-:-:S02]  /*2780*/  IMAD.SHL.U32 R0, R0, 0x800000, RZ ;  /* 0x0080000000007824 */ /* 0x000fc400078e00ff */
[----:B------:R-:W-:Y:S01]  /*2790*/  FFMA R19, R12, 1.925963033500011079e-08, R11 ;  /* 0x32a570600c137823 */ /* 0x000fe2000000000b */
[----:B------:R-:W-:Y:S01]  /*27a0*/  FFMA.SAT R25, R28, R5, 0.5 ;  /* 0x3f0000001c197423 */ /* 0x000fe20000002005 */
[----:B------:R-:W-:Y:S01]  /*27b0*/  FFMA R11, R8, 1.4426950216293334961, -R9 ;  /* 0x3fb8aa3b080b7823 */ /* 0x000fe20000000809 */
[-C--:B------:R-:W-:Y:S01]  /*27c0*/  FFMA.RM R9, R15, R4.reuse, 12582913 ;  /* 0x4b4000010f097423 */ /* 0x080fe20000004004 */
[----:B------:R-:W0:Y:S01]  /*27d0*/  MUFU.EX2 R13, R13 ;  /* 0x0000000d000d7308 */ /* 0x000e220000000800 */
[----:B------:R-:W-:Y:S01]  /*27e0*/  SHF.L.U32 R2, R2, 0x17, RZ ;  /* 0x0000001702027819 */ /* 0x000fe200000006ff */
[----:B------:R-:W-:Y:S01]  /*27f0*/  FFMA R14, R8, 1.925963033500011079e-08, R11 ;  /* 0x32a57060080e7823 */ /* 0x000fe2000000000b */
[----:B------:R-:W-:Y:S01]  /*2800*/  FADD R15, R9, -12583039 ;  /* 0xcb40007f090f7421 */ /* 0x000fe20000000000 */
[----:B------:R-:W-:Y:S01]  /*2810*/  FFMA.RM R8, R25, R4, 12582913 ;  /* 0x4b40000119087423 */ /* 0x000fe20000004004 */
[----:B------:R-:W-:Y:S02]  /*2820*/  IMAD.SHL.U32 R3, R3, 0x800000, RZ ;  /* 0x0080000003037824 */ /* 0x000fe400078e00ff */
[----:B------:R-:W-:Y:S01]  /*2830*/  FFMA R15, R10, 1.4426950216293334961, -R15 ;  /* 0x3fb8aa3b0a0f7823 */ /* 0x000fe2000000080f */
[----:B------:R-:W1:Y:S01]  /*2840*/  MUFU.EX2 R11, R34 ;  /* 0x00000022000b7308 */ /* 0x000e620000000800 */
[----:B------:R-:W-:-:S02]  /*2850*/  FADD R25, R8, -12583039 ;  /* 0xcb40007f08197421 */ /* 0x000fc40000000000 */
[----:B------:R-:W-:Y:S02]  /*2860*/  FFMA R15, R10, 1.925963033500011079e-08, R15 ;  /* 0x32a570600a0f7823 */ /* 0x000fe4000000000f */
[----:B------:R-:W-:-:S03]  /*2870*/  FFMA R25, R28, 1.4426950216293334961, -R25 ;  /* 0x3fb8aa3b1c197823 */ /* 0x000fc60000000819 */
[----:B------:R-:W2:Y:S01]  /*2880*/  MUFU.EX2 R30, R30 ;  /* 0x0000001e001e7308 */ /* 0x000ea20000000800 */
[----:B------:R-:W-:Y:S01]  /*2890*/  FFMA R28, R28, 1.925963033500011079e-08, R25 ;  /* 0x32a570601c1c7823 */ /* 0x000fe20000000019 */
[----:B0-----:R-:W-:-:S06]  /*28a0*/  FMUL R2, R2, R13 ;  /* 0x0000000d02027220 */ /* 0x001fcc0000400000 */
[----:B------:R-:W0:Y:S01]  /*28b0*/  MUFU.EX2 R19, R19 ;  /* 0x0000001300137308 */ /* 0x000e220000000800 */
[----:B-1----:R-:W-:Y:S01]  /*28c0*/  FMUL R0, R0, R11 ;  /* 0x0000000b00007220 */ /* 0x002fe20000400000 */
[----:B------:R-:W-:-:S04]  /*28d0*/  FFMA.SAT R11, R24, R5, 0.5 ;  /* 0x3f000000180b7423 */ /* 0x000fc80000002005 */
[----:B------:R-:W-:Y:S02]  /*28e0*/  FFMA.RM R10, R11, R4, 12582913 ;  /* 0x4b4000010b0a7423 */ /* 0x000fe40000004004 */
[----:B------:R-:W1:Y:S01]  /*28f0*/  MUFU.EX2 R14, R14 ;  /* 0x0000000e000e7308 */ /* 0x000e620000000800 */
[----:B--2---:R-:W-:Y:S01]  /*2900*/  FMUL R3, R3, R30 ;  /* 0x0000001e03037220 */ /* 0x004fe20000400000 */
[C---:B------:R-:W-:Y:S01]  /*2910*/  FADD R11, R10.reuse, -12583039 ;  /* 0xcb40007f0a0b7421 */ /* 0x040fe20000000000 */
[----:B------:R-:W-:-:S03]  /*2920*/  SHF.L.U32 R10, R10, 0x17, RZ ;  /* 0x000000170a0a7819 */ /* 0x000fc600000006ff */
[C---:B------:R-:W-:Y:S02]  /*2930*/  FFMA R11, R24.reuse, 1.4426950216293334961, -R11 ;  /* 0x3fb8aa3b180b7823 */ /* 0x040fe4000000080b */
[----:B------:R-:W2:Y:S02]  /*2940*/  MUFU.EX2 R15, R15 ;  /* 0x0000000f000f7308 */ /* 0x000ea40000000800 */
[----:B------:R-:W-:Y:S01]  /*2950*/  FFMA R25, R24, 1.925963033500011079e-08, R11 ;  /* 0x32a5706018197823 */ /* 0x000fe2000000000b */
[-C--:B------:R-:W-:Y:S01]  /*2960*/  FFMA.SAT R11, R26, R5.reuse, 0.5 ;  /* 0x3f0000001a0b7423 */ /* 0x080fe20000002005 */
[----:B------:R-:W-:-:S03]  /*2970*/  FFMA.SAT R5, R18, R5, 0.5 ;  /* 0x3f00000012057423 */ /* 0x000fc60000002005 */
[-C--:B------:R-:W-:Y:S01]  /*2980*/  FFMA.RM R11, R11, R4.reuse, 12582913 ;  /* 0x4b4000010b0b7423 */ /* 0x080fe20000004004 */
[----:B------:R-:W-:Y:S01]  /*2990*/  FFMA.RM R12, R5, R4, 12582913 ;  /* 0x4b400001050c7423 */ /* 0x000fe20000004004 */
[----:B------:R-:W-:Y:S01]  /*29a0*/  SHF.L.U32 R4, R6, 0x17, RZ ;  /* 0x0000001706047819 */ /* 0x000fe200000006ff */
[----:B------:R-:W3:Y:S01]  /*29b0*/  MUFU.EX2 R24, R28 ;  /* 0x0000001c00187308 */ /* 0x000ee20000000800 */
[C---:B------:R-:W-:Y:S01]  /*29c0*/  FADD R5, R11.reuse, -12583039 ;  /* 0xcb40007f0b057421 */ /* 0x040fe20000000000 */
[----:B------:R-:W-:Y:S02]  /*29d0*/  FADD R13, R12, -12583039 ;  /* 0xcb40007f0c0d7421 */ /* 0x000fe40000000000 */
[----:B0-----:R-:W-:Y:S01]  /*29e0*/  FMUL R4, R4, R19 ;  /* 0x0000001304047220 */ /* 0x001fe20000400000 */
[----:B------:R-:W-:Y:S01]  /*29f0*/  FFMA R5, R26, 1.4426950216293334961, -R5 ;  /* 0x3fb8aa3b1a057823 */ /* 0x000fe20000000805 */
[----:B------:R-:W-:Y:S02]  /*2a00*/  FFMA R19, R18, 1.4426950216293334961, -R13 ;  /* 0x3fb8aa3b12137823 */ /* 0x000fe4000000080d */
[----:B------:R-:W0:Y:S01]  /*2a10*/  MUFU.EX2 R25, R25 ;  /* 0x0000001900197308 */ /* 0x000e220000000800 */
[----:B------:R-:W-:Y:S01]  /*2a20*/  FFMA R26, R26, 1.925963033500011079e-08, R5 ;  /* 0x32a570601a1a7823 */ /* 0x000fe20000000005 */
[----:B------:R-:W-:Y:S01]  /*2a30*/  FADD R5, RZ, R0 ;  /* 0x00000000ff057221 */ /* 0x000fe20000000000 */
[----:B------:R-:W-:Y:S01]  /*2a40*/  FFMA R19, R18, 1.925963033500011079e-08, R19 ;  /* 0x32a5706012137823 */ /* 0x000fe20000000013 */
[----:B------:R-:W-:-:S02]  /*2a50*/  IMAD.SHL.U32 R18, R11, 0x800000, RZ ;  /* 0x008000000b127824 */ /* 0x000fc400078e00ff */
[----:B------:R-:W-:Y:S01]  /*2a60*/  FADD R6, R5, R2 ;  /* 0x0000000205067221 */ /* 0x000fe20000000000 */
[----:B------:R-:W-:Y:S01]  /*2a70*/  IMAD.SHL.U32 R5, R7, 0x800000, RZ ;  /* 0x0080000007057824 */ /* 0x000fe200078e00ff */
[----:B------:R-:W4:Y:S02]  /*2a80*/  MUFU.EX2 R13, R26 ;  /* 0x0000001a000d7308 */ /* 0x000f240000000800 */
[----:B------:R-:W-:Y:S01]  /*2a90*/  FADD R7, R6, R3 ;  /* 0x0000000306077221 */ /* 0x000fe20000000000 */
[----:B------:R-:W-:Y:S01]  /*2aa0*/  SHF.L.U32 R6, R9, 0x17, RZ ;  /* 0x0000001709067819 */ /* 0x000fe200000006ff */
[----:B-1----:R-:W-:Y:S01]  /*2ab0*/  FMUL R5, R5, R14 ;  /* 0x0000000e05057220 */ /* 0x002fe20000400000 */
[----:B------:R-:W-:Y:S02]  /*2ac0*/  IMAD.SHL.U32 R9, R8, 0x800000, RZ ;  /* 0x0080000008097824 */ /* 0x000fe400078e00ff */
[----:B------:R-:W-:Y:S01]  /*2ad0*/  FADD R14, R7, R4 ;  /* 0x00000004070e7221 */ /* 0x000fe20000000000 */
[----:B------:R-:W1:Y:S01]  /*2ae0*/  MUFU.EX2 R28, R19 ;  /* 0x00000013001c7308 */ /* 0x000e620000000800 */
[----:B--2---:R-:W-:-:S02]  /*2af0*/  FMUL R6, R6, R15 ;  /* 0x0000000f06067220 */ /* 0x004fc40000400000 */
[----:B------:R-:W-:Y:S01]  /*2b00*/  FADD R7, R14, R5 ;  /* 0x000000050e077221 */ /* 0x000fe20000000000 */
[----:B---3--:R-:W-:-:S03]  /*2b10*/  FMUL R8, R9, R24 ;  /* 0x0000001809087220 */ /* 0x008fc60000400000 */
[----:B------:R-:W-:Y:S01]  /*2b20*/  FADD R9, R7, R6 ;  /* 0x0000000607097221 */ /* 0x000fe20000000000 */
[----:B0-----:R-:W-:Y:S01]  /*2b30*/  FMUL R7, R10, R25 ;  /* 0x000000190a077220 */ /* 0x001fe20000400000 */
[----:B----4-:R-:W-:Y:S02]  /*2b40*/  FMUL R10, R18, R13 ;  /* 0x0000000d120a7220 */ /* 0x010fe40000400000 */
[----:B------:R-:W-:Y:S01]  /*2b50*/  FADD R14, R9, R8 ;  /* 0x00000008090e7221 */ /* 0x000fe20000000000 */
[----:B------:R-:W-:-:S03]  /*2b60*/  SHF.L.U32 R9, R12, 0x17, RZ ;  /* 0x000000170c097819 */ /* 0x000fc600000006ff */
[----:B------:R-:W-:Y:S02]  /*2b70*/  FADD R11, R14, R7 ;  /* 0x000000070e0b7221 */ /* 0x000fe40000000000 */
[----:B-1----:R-:W-:Y:S02]  /*2b80*/  FMUL R9, R9, R28 ;  /* 0x0000001c09097220 */ /* 0x002fe40000400000 */
        /* <DEDUP_REMOVED lines=11> */
.L_x_14218:
        /* <DEDUP_REMOVED lines=11> */
[----:B0-----:R-:W-:Y:S05]  /*2cf0*/  CALL.REL.NOINC `($__internal_208_$__cuda_sm3x_div_rn_noftz_f32_slowpath) ;  /* 0x00000014004c7944 */ /* 0x001fea0003c00000 */
[----:B------:R-:W-:-:S07]  /*2d00*/  IMAD.MOV.U32 R14, RZ, RZ, R0 ;  /* 0x000000ffff0e7224 */ /* 0x000fce00078e0000 */
.L_x_14187:
[----:B------:R-:W-:Y:S05]  /*2d10*/  BSYNC.RECONVERGENT B3 ;  /* 0x0000000000037941 */ /* 0x000fea0003800200 */
.L_x_14186:
        /* <DEDUP_REMOVED lines=11> */
[----:B0-----:R-:W-:Y:S05]  /*2dd0*/  CALL.REL.NOINC `($__internal_208_$__cuda_sm3x_div_rn_noftz_f32_slowpath) ;  /* 0x0000001400147944 */ /* 0x001fea0003c00000 */
[----:B------:R-:W-:-:S07]  /*2de0*/  IMAD.MOV.U32 R15, RZ, RZ, R0 ;  /* 0x000000ffff0f7224 */ /* 0x000fce00078e0000 */
.L_x_14189:
[----:B------:R-:W-:Y:S05]  /*2df0*/  BSYNC.RECONVERGENT B3 ;  /* 0x0000000000037941 */ /* 0x000fea0003800200 */
.L_x_14188:
        /* <DEDUP_REMOVED lines=13> */
.L_x_14191:
[----:B------:R-:W-:Y:S05]  /*2ed0*/  BSYNC.RECONVERGENT B3 ;  /* 0x0000000000037941 */ /* 0x000fea0003800200 */
.L_x_14190:
        /* <DEDUP_REMOVED lines=13> */
.L_x_14193:
[----:B------:R-:W-:Y:S05]  /*2fb0*/  BSYNC.RECONVERGENT B3 ;  /* 0x0000000000037941 */ /* 0x000fea0003800200 */
.L_x_14192:
        /* <DEDUP_REMOVED lines=13> */
.L_x_14195:
[----:B------:R-:W-:Y:S05]  /*3090*/  BSYNC.RECONVERGENT B3 ;  /* 0x0000000000037941 */ /* 0x000fea0003800200 */
.L_x_14194:
        /* <DEDUP_REMOVED lines=13> */
.L_x_14197:
[----:B------:R-:W-:Y:S05]  /*3170*/  BSYNC.RECONVERGENT B3 ;  /* 0x0000000000037941 */ /* 0x000fea0003800200 */
.L_x_14196:
        /* <DEDUP_REMOVED lines=13> */
.L_x_14199:
[----:B------:R-:W-:Y:S05]  /*3250*/  BSYNC.RECONVERGENT B3 ;  /* 0x0000000000037941 */ /* 0x000fea0003800200 */
.L_x_14198:
        /* <DEDUP_REMOVED lines=11> */
[----:B------:R-:W-:Y:S05]  /*3310*/  CALL.REL.NOINC `($__internal_208_$__cuda_sm3x_div_rn_noftz_f32_slowpath) ;  /* 0x0000000c00c47944 */ /* 0x000fea0003c00000 */
[----:B------:R-:W-:-:S07]  /*3320*/  IMAD.MOV.U32 R6, RZ, RZ, R0 ;  /* 0x000000ffff067224 */ /* 0x000fce00078e0000 */
.L_x_14201:
[----:B------:R-:W-:Y:S05]  /*3330*/  BSYNC.RECONVERGENT B3 ;  /* 0x0000000000037941 */ /* 0x000fea0003800200 */
.L_x_14200:
        /* <DEDUP_REMOVED lines=11> */
[----:B------:R-:W-:Y:S05]  /*33f0*/  CALL.REL.NOINC `($__internal_208_$__cuda_sm3x_div_rn_noftz_f32_slowpath) ;  /* 0x0000000c008c7944 */ /* 0x000fea0003c00000 */
[----:B------:R-:W-:-:S07]  /*3400*/  IMAD.MOV.U32 R7, RZ, RZ, R0 ;  /* 0x000000ffff077224 */ /* 0x000fce00078e0000 */
.L_x_14203:
[----:B------:R-:W-:Y:S05]  /*3410*/  BSYNC.RECONVERGENT B3 ;  /* 0x0000000000037941 */ /* 0x000fea0003800200 */
.L_x_14202:
        /* <DEDUP_REMOVED lines=13> */
.L_x_14205:
[----:B------:R-:W-:Y:S05]  /*34f0*/  BSYNC.RECONVERGENT B3 ;  /* 0x0000000000037941 */ /* 0x000fea0003800200 */
.L_x_14204:
        /* <DEDUP_REMOVED lines=44> */
.L_x_14184:
[----:B------:R-:W-:Y:S05]  /*37c0*/  EXIT ;  /* 0x000000000000794d */ /* 0x000fea0003800000 */
.L_x_14185:
[----:B------:R-:W-:Y:S01]  /*37d0*/  HFMA2 R11, -RZ, RZ, 0, 1.847743988037109375e-06 ;  /* 0x0000001fff0b7431 */ /* 0x000fe200000001ff */
[----:B------:R-:W-:Y:S01]  /*37e0*/  BSSY B1, `(.L_x_14207) ;  /* 0x0000006000017945 */ /* 0x000fe20003800000 */
[----:B------:R-:W-:Y:S02]  /*37f0*/  IMAD.MOV.U32 R12, RZ, RZ, 0x10 ;  /* 0x00000010ff0c7424 */ /* 0x000fe400078e00ff */
[----:B------:R-:W-:-:S07]  /*3800*/  IMAD.MOV.U32 R15, RZ, RZ, -0x1 ;  /* 0xffffffffff0f7424 */ /* 0x000fce00078e00ff */
[----:B------:R-:W-:Y:S05]  /*3810*/  WARPSYNC.COLLECTIVE R15, `(.L_x_14208) ;  /* 0x000000000f087348 */ /* 0x000fea0003c00000 */
[----:B------:R0:W1:Y:S02]  /*3820*/  SHFL.BFLY P6, R14, R13, R12, R11 ;  /* 0x0c00000c0d0e7389 */ /* 0x00006400000c000b */
[----:B01----:R-:W-:Y:S05]  /*3830*/  ENDCOLLECTIVE ;  /* 0x000000000000791b */ /* 0x003fea0003800000 */
.L_x_14208:
[----:B------:R-:W-:Y:S05]  /*3840*/  BSYNC B1 ;  /* 0x0000000000017941 */ /* 0x000fea0003800000 */
.L_x_14207:
        /* <DEDUP_REMOVED lines=8> */
.L_x_14209:
[----:B------:R-:W-:Y:S01]  /*38d0*/  HFMA2 R12, -RZ, RZ, 0, 2.384185791015625e-07 ;  /* 0x00000004ff0c7431 */ /* 0x000fe200000001ff */
[----:B------:R-:W-:-:S05]  /*38e0*/  FMNMX R0, R13, R14, !PT ;  /* 0x0000000e0d007209 */ /* 0x000fca0007800000 */
[----:B------:R-:W-:-:S07]  /*38f0*/  IMAD.MOV.U32 R13, RZ, RZ, R0 ;  /* 0x000000ffff0d7224 */ /* 0x000fce00078e0000 */
[----:B------:R-:W-:Y:S05]  /*3900*/  WARPSYNC.COLLECTIVE R15, `(.L_x_14210) ;  /* 0x000000000f087348 */ /* 0x000fea0003c00000 */
[----:B------:R0:W1:Y:S02]  /*3910*/  SHFL.BFLY P6, R14, R13, R12, R11 ;  /* 0x0c00000c0d0e7389 */ /* 0x00006400000c000b */
[----:B01----:R-:W-:Y:S05]  /*3920*/  ENDCOLLECTIVE ;  /* 0x000000000000791b */ /* 0x003fea0003800000 */
.L_x_14210:
[----:B------:R-:W-:Y:S02]  /*3930*/  MOV R12, 0x2 ;  /* 0x00000002000c7802 */ /* 0x000fe40000000f00 */
[----:B------:R-:W-:-:S05]  /*3940*/  FMNMX R2, R0, R14, !PT ;  /* 0x0000000e00027209 */ /* 0x000fca0007800000 */
[----:B------:R-:W-:-:S07]  /*3950*/  IMAD.MOV.U32 R13, RZ, RZ, R2 ;  /* 0x000000ffff0d7224 */ /* 0x000fce00078e0002 */
[----:B------:R-:W-:Y:S05]  /*3960*/  WARPSYNC.COLLECTIVE R15, `(.L_x_14211) ;  /* 0x000000000f087348 */ /* 0x000fea0003c00000 */
[----:B------:R0:W1:Y:S02]  /*3970*/  SHFL.BFLY P6, R14, R13, R12, R11 ;  /* 0x0c00000c0d0e7389 */ /* 0x00006400000c000b */
[----:B01----:R-:W-:Y:S05]  /*3980*/  ENDCOLLECTIVE ;  /* 0x000000000000791b */ /* 0x003fea0003800000 */
.L_x_14211:
[----:B------:R-:W-:Y:S01]  /*3990*/  HFMA2 R12, -RZ, RZ, 0, 5.9604644775390625e-08 ;  /* 0x00000001ff0c7431 */ /* 0x000fe200000001ff */
[----:B------:R-:W-:-:S05]  /*39a0*/  FMNMX R3, R2, R14, !PT ;  /* 0x0000000e02037209 */ /* 0x000fca0007800000 */
[----:B------:R-:W-:-:S07]  /*39b0*/  IMAD.MOV.U32 R13, RZ, RZ, R3 ;  /* 0x000000ffff0d7224 */ /* 0x000fce00078e0003 */
[----:B------:R-:W-:Y:S05]  /*39c0*/  WARPSYNC.COLLECTIVE R15, `(.L_x_14212) ;  /* 0x000000000f087348 */ /* 0x000fea0003c00000 */
[----:B------:R0:W1:Y:S02]  /*39d0*/  SHFL.BFLY P6, R14, R13, R12, R11 ;  /* 0x0c00000c0d0e7389 */ /* 0x00006400000c000b */
[----:B01----:R-:W-:Y:S05]  /*39e0*/  ENDCOLLECTIVE ;  /* 0x000000000000791b */ /* 0x003fea0003800000 */
.L_x_14212:
        /* <DEDUP_REMOVED lines=33> */
[----:B------:R-:W-:Y:S01]  /*3c00*/  FFMA.SAT R12, R8, R9, 0.5 ;  /* 0x3f000000080c7423 */ /* 0x000fe20000002009 */
[----:B------:R-:W1:Y:S03]  /*3c10*/  MUFU.EX2 R4, R7 ;  /* 0x0000000700047308 */ /* 0x000e660000000800 */
[----:B------:R-:W-:Y:S01]  /*3c20*/  FFMA.RM R12, R12, R11, 12582913 ;  /* 0x4b4000010c0c7423 */ /* 0x000fe2000000400b */
        /* <DEDUP_REMOVED lines=65> */
[----:B------:R-:W-:-:S03]  /*4040*/  HFMA2 R11, -RZ, RZ, 0, 1.847743988037109375e-06 ;  /* 0x0000001fff0b7431 */ /* 0x000fc600000001ff */
[----:B------:R-:W-:Y:S01]  /*4050*/  FADD R13, R12, R9 ;  /* 0x000000090c0d7221 */ /* 0x000fe20000000000 */
[----:B------:R-:W-:-:S07]  /*4060*/  IMAD.MOV.U32 R12, RZ, RZ, 0x10 ;  /* 0x00000010ff0c7424 */ /* 0x000fce00078e00ff */
[----:B------:R-:W-:Y:S05]  /*4070*/  WARPSYNC.COLLECTIVE R15, `(.L_x_14213) ;  /* 0x000000000f087348 */ /* 0x000fea0003c00000 */
[----:B------:R0:W1:Y:S02]  /*4080*/  SHFL.BFLY P6, R14, R13, R12, R11 ;  /* 0x0c00000c0d0e7389 */ /* 0x00006400000c000b */
[----:B01----:R-:W-:Y:S05]  /*4090*/  ENDCOLLECTIVE ;  /* 0x000000000000791b */ /* 0x003fea0003800000 */
.L_x_14213:
[----:B------:R-:W-:Y:S01]  /*40a0*/  MOV R12, 0x8 ;  /* 0x00000008000c7802 */ /* 0x000fe20000000f00 */
[----:B------:R-:W-:-:S04]  /*40b0*/  FADD R18, R13, R14 ;  /* 0x0000000e0d127221 */ /* 0x000fc80000000000 */
[----:B------:R-:W-:-:S07]  /*40c0*/  IMAD.MOV.U32 R13, RZ, RZ, R18 ;  /* 0x000000ffff0d7224 */ /* 0x000fce00078e0012 */
[----:B------:R-:W-:Y:S05]  /*40d0*/  WARPSYNC.COLLECTIVE R15, `(.L_x_14214) ;  /* 0x000000000f087348 */ /* 0x000fea0003c00000 */
[----:B------:R0:W1:Y:S02]  /*40e0*/  SHFL.BFLY P6, R14, R13, R12, R11 ;  /* 0x0c00000c0d0e7389 */ /* 0x00006400000c000b */
[----:B01----:R-:W-:Y:S05]  /*40f0*/  ENDCOLLECTIVE ;  /* 0x000000000000791b */ /* 0x003fea0003800000 */
.L_x_14214:
[----:B------:R-:W-:Y:S02]  /*4100*/  HFMA2 R12, -RZ, RZ, 0, 2.384185791015625e-07 ;  /* 0x00000004ff0c7431 */ /* 0x000fe400000001ff */
[----:B------:R-:W-:-:S04]  /*4110*/  FADD R19, R18, R14 ;  /* 0x0000000e12137221 */ /* 0x000fc80000000000 */
[----:B------:R-:W-:-:S07]  /*4120*/  IMAD.MOV.U32 R13, RZ, RZ, R19 ;  /* 0x000000ffff0d7224 */ /* 0x000fce00078e0013 */
[----:B------:R-:W-:Y:S05]  /*4130*/  WARPSYNC.COLLECTIVE R15, `(.L_x_14215) ;  /* 0x000000000f087348 */ /* 0x000fea0003c00000 */
[----:B------:R0:W1:Y:S02]  /*4140*/  SHFL.BFLY P6, R14, R13, R12, R11 ;  /* 0x0c00000c0d0e7389 */ /* 0x00006400000c000b */
[----:B01----:R-:W-:Y:S05]  /*4150*/  ENDCOLLECTIVE ;  /* 0x000000000000791b */ /* 0x003fea0003800000 */
.L_x_14215:
[----:B------:R-:W-:Y:S01]  /*4160*/  MOV R12, 0x2 ;  /* 0x00000002000c7802 */ /* 0x000fe20000000f00 */
[----:B------:R-:W-:-:S04]  /*4170*/  FADD R24, R19, R14 ;  /* 0x0000000e13187221 */ /* 0x000fc80000000000 */
[----:B------:R-:W-:-:S07]  /*4180*/  IMAD.MOV.U32 R13, RZ, RZ, R24 ;  /* 0x000000ffff0d7224 */ /* 0x000fce00078e0018 */
[----:B------:R-:W-:Y:S05]  /*4190*/  WARPSYNC.COLLECTIVE R15, `(.L_x_14216) ;  /* 0x000000000f087348 */ /* 0x000fea0003c00000 */
[----:B------:R0:W1:Y:S02]  /*41a0*/  SHFL.BFLY P6, R14, R13, R12, R11 ;  /* 0x0c00000c0d0e7389 */ /* 0x00006400000c000b */
[----:B01----:R-:W-:Y:S05]  /*41b0*/  ENDCOLLECTIVE ;  /* 0x000000000000791b */ /* 0x003fea0003800000 */
.L_x_14216:
[----:B------:R-:W-:Y:S02]  /*41c0*/  HFMA2 R12, -RZ, RZ, 0, 5.9604644775390625e-08 ;  /* 0x00000001ff0c7431 */ /* 0x000fe400000001ff */
[----:B------:R-:W-:-:S04]  /*41d0*/  FADD R25, R24, R14 ;  /* 0x0000000e18197221 */ /* 0x000fc80000000000 */
[----:B------:R-:W-:-:S07]  /*41e0*/  IMAD.MOV.U32 R13, RZ, RZ, R25 ;  /* 0x000000ffff0d7224 */ /* 0x000fce00078e0019 */
[----:B------:R-:W-:Y:S05]  /*41f0*/  WARPSYNC.COLLECTIVE R15, `(.L_x_14217) ;  /* 0x000000000f087348 */ /* 0x000fea0003c00000 */
[----:B------:R0:W1:Y:S02]  /*4200*/  SHFL.BFLY P6, R14, R13, R12, R11 ;  /* 0x0c00000c0d0e7389 */ /* 0x00006400000c000b */
[----:B01----:R-:W-:Y:S05]  /*4210*/  ENDCOLLECTIVE ;  /* 0x000000000000791b */ /* 0x003fea0003800000 */
.L_x_14217:
[----:B------:R-:W-:Y:S05]  /*4220*/  BRA `(.L_x_14218) ;  /* 0xffffffe800847947 */ /* 0x000fea000383ffff */
        .weak           $__internal_208_$__cuda_sm3x_div_rn_noftz_f32_slowpath
        .type           $__internal_208_$__cuda_sm3x_div_rn_noftz_f32_slowpath,@function
        .size           $__internal_208_$__cuda_sm3x_div_rn_noftz_f32_slowpath,(.L_x_37585 - $__internal_208_$__cuda_sm3x_div_rn_noftz_f32_slowpath)
$__internal_208_$__cuda_sm3x_div_rn_noftz_f32_slowpath:
        /* <DEDUP_REMOVED lines=35> */
.L_x_14220:
        /* <DEDUP_REMOVED lines=51> */
.L_x_14227:
[----:B------:R-:W-:-:S04]  /*4790*/  LOP3.LUT R0, R0, 0x80000000, RZ, 0xc0, !PT ;  /* 0x8000000000007812 */ /* 0x000fc800078ec0ff */
[----:B------:R-:W-:Y:S01]  /*47a0*/  LOP3.LUT R0, R0, 0x7f800000, RZ, 0xfc, !PT ;  /* 0x7f80000000007812 */ /* 0x000fe200078efcff */
[----:B------:R-:W-:Y:S06]  /*47b0*/  BRA `(.L_x_14228) ;  /* 0x0000000000047947 */ /* 0x000fec0003800000 */
.L_x_14226:
[----:B------:R-:W-:-:S07]  /*47c0*/  LEA R0, R29, R0, 0x17 ;  /* 0x000000001d007211 */ /* 0x000fce00078eb8ff */
.L_x_14228:
[----:B------:R-:W-:Y:S05]  /*47d0*/  BSYNC.RECONVERGENT B2 ;  /* 0x0000000000027941 */ /* 0x000fea0003800200 */
.L_x_14225:
[----:B------:R-:W-:Y:S05]  /*47e0*/  BRA `(.L_x_14229) ;  /* 0x0000000000207947 */ /* 0x000fea0003800000 */
.L_x_14224:
[----:B------:R-:W-:-:S04]  /*47f0*/  LOP3.LUT R0, R25, 0x80000000, R0, 0x48, !PT ;  /* 0x8000000019007812 */ /* 0x000fc800078e4800 */
[----:B------:R-:W-:Y:S01]  /*4800*/  LOP3.LUT R0, R0, 0x7f800000, RZ, 0xfc, !PT ;  /* 0x7f80000000007812 */ /* 0x000fe200078efcff */
[----:B------:R-:W-:Y:S06]  /*4810*/  BRA `(.L_x_14229) ;  /* 0x0000000000147947 */ /* 0x000fec0003800000 */
.L_x_14223:
[----:B------:R-:W-:Y:S01]  /*4820*/  LOP3.LUT R0, R25, 0x80000000, R0, 0x48, !PT ;  /* 0x8000000019007812 */ /* 0x000fe200078e4800 */
[----:B------:R-:W-:Y:S06]  /*4830*/  BRA `(.L_x_14229) ;  /* 0x00000000000c7947 */ /* 0x000fec0003800000 */
.L_x_14222:
[----:B------:R-:W0:Y:S01]  /*4840*/  MUFU.RSQ R0, -QNAN ;  /* 0xffc0000000007908 */ /* 0x000e220000001400 */
[----:B------:R-:W-:Y:S05]  /*4850*/  BRA `(.L_x_14229) ;  /* 0x0000000000047947 */ /* 0x000fea0003800000 */
.L_x_14221:
[----:B------:R-:W-:-:S07]  /*4860*/  FADD.FTZ R0, R0, R11 ;  /* 0x0000000b00007221 */ /* 0x000fce0000010000 */
.L_x_14229:
[----:B------:R-:W-:Y:S05]  /*4870*/  BSYNC.RECONVERGENT B1 ;  /* 0x0000000000017941 */ /* 0x000fea0003800200 */
.L_x_14219:
[----:B------:R-:W-:Y:S02]  /*4880*/  HFMA2 R13, -RZ, RZ, 0, 0 ;  /* 0x00000000ff0d7431 */ /* 0x000fe400000001ff */
[----:B------:R-:W-:-:S04]  /*4890*/  IMAD.MOV.U32 R12, RZ, RZ, R18 ;  /* 0x000000ffff0c7224 */ /* 0x000fc800078e0012 */
[----:B0-----:R-:W-:Y:S05]  /*48a0*/  RET.REL.NODEC R12 `(_Z15SoftmaxWarpImplI22BroadcastScaleMaskLoadIffbLm3EiE11DirectStoreIffEfLi1ELi10ELi32ELi1ELb0EL9Algorithm0EEvT_T0_ll) ;  /* 0xffffffb40cd47950 */ /* 0x001fea0003c3ffff */
.L_x_14230:
        /* <DEDUP_REMOVED lines=13> */
.L_x_37585:


//--------------------- .text._Z15SoftmaxWarpImplI22BroadcastScaleMaskLoadIffbLm3EiE11DirectStoreIffEfLi1ELi9ELi32ELi1ELb1EL9Algorithm0EEvT_T0_ll --------------------------
	.section	.text._Z15SoftmaxWarpImplI22BroadcastScaleMaskLoadIffbLm3EiE11DirectStoreIffEfLi1ELi9ELi32ELi1ELb1EL9Algorithm0EEvT_T0_ll,"ax",@progbits
	.align	128
        .global         _Z15SoftmaxWarpImplI22BroadcastScaleMaskLoadIffbLm3EiE11DirectStoreIffEfLi1ELi9ELi32ELi1ELb1EL9Algorithm0EEvT_T0_ll
        .type           _Z15SoftmaxWarpImplI22BroadcastScaleMaskLoadIffbLm3EiE11DirectStoreIffEfLi1ELi9ELi32ELi1ELb1EL9Algorithm0EEvT_T0_ll,@function
        .size           _Z15SoftmaxWarpImplI22BroadcastScaleMaskLoadIffbLm3EiE11DirectStoreIffEfLi1ELi9ELi32ELi1ELb1EL9Algorithm0EEvT_T0_ll,(.L_x_37586 - _Z15SoftmaxWarpImplI22BroadcastScaleMaskLoadIffbLm3EiE11DirectStoreIffEfLi1ELi9ELi32ELi1ELb1EL9Algorithm0EEvT_T0_ll)
        .other          _Z15SoftmaxWarpImplI22BroadcastScaleMaskLoadIffbLm3EiE11DirectStoreIffEfLi1ELi9ELi32ELi1ELb1EL9Algorithm0EEvT_T0_ll,@"STO_CUDA_ENTRY STV_DEFAULT"
_Z15SoftmaxWarpImplI22BroadcastScaleMaskLoadIffbLm3EiE11DirectStoreIffEfLi1ELi9ELi32ELi1ELb1EL9Algorithm0EEvT_T0_ll:
.text._Z15SoftmaxWarpImplI22BroadcastScaleMaskLoadIffbLm3EiE11DirectStoreIffEfLi1ELi9ELi32ELi1ELb1EL9Algorithm0EEvT_T0_ll:
        /* <DEDUP_REMOVED lines=29> */
.L_x_14231:
        /* <DEDUP_REMOVED lines=20> */
[----:B------:R-:W-:-:S07]  /*0310*/  VIADD R10, R2, 0xe0 ;  /* 0x000000e0020a7836 */ /* 0x000fce0000000000 */
.L_x_14270:
[----:B0-2---:R-:W0:Y:S01]  /*0320*/  LDC.64 R14, c[0x0][0x408] ;  /* 0x00010200ff0e7b82 */ /* 0x005e220000000a00 */
[C---:B------:R-:W-:Y:S01]  /*0330*/  VIADD R11, R2.reuse, 0x20 ;  /* 0x00000020020b7836 */ /* 0x040fe20000000000 */
[----:B------:R-:W-:Y:S01]  /*0340*/  BSSY.RECONVERGENT B1, `(.L_x_14233) ;  /* 0x0000060000017945 */ /* 0x000fe20003800200 */
[----:B------:R-:W-:Y:S01]  /*0350*/  IMAD.MOV.U32 R17, RZ, RZ, -0x800000 ;  /* 0xff800000ff117424 */ /* 0x000fe200078e00ff */
[----:B------:R-:W-:Y:S02]  /*0360*/  MOV R13, 0xff800000 ;  /* 0xff800000000d7802 */ /* 0x000fe40000000f00 */
        /* <DEDUP_REMOVED lines=93> */
.L_x_14234:
[----:B------:R-:W-:Y:S05]  /*0940*/  BSYNC.RECONVERGENT B1 ;  /* 0x0000000000017941 */ /* 0x000fea0003800200 */
.L_x_14233:
        /* <DEDUP_REMOVED lines=55> */
[----:B------:R-:W-:-:S11]  /*0cc0*/  ISETP.GE.AND P4, PT, R19, RZ, PT ;  /* 0x000000ff1300720c */ /* 0x000fd60003f86270 */
[----:B------:R-:W-:Y:S01]  /*0cd0*/  @!P3 IMAD.IADD R20, R20, 0x1, -R21 ;  /* 0x000000011414b824 */ /* 0x000fe200078e0a15 */
[----:B------:R-:W-:Y:S02]  /*0ce0*/  @!P3 IADD3 R18, PT, PT, R18, 0x1, RZ ;  /* 0x000000011212b810 */ /* 0x000fe40007ffe0ff */
[----:B0-----:R-:W-:Y:S02]  /*0cf0*/  ISETP.NE.U32.AND P3, PT, R22, 0x1, PT ;  /* 0x000000011600780c */ /* 0x001fe40003f65070 */
[----:B------:R-:W-:Y:S02]  /*0d00*/  ISETP.GE.U32.AND P0, PT, R20, R21, PT ;  /* 0x000000151400720c */ /* 0x000fe40003f06070 */
[----:B------:R-:W0:Y:S11]  /*0d10*/  LDC.64 R20, c[0x0][0x3a0] ;  /* 0x0000e800ff147b82 */ /* 0x000e360000000a00 */
[----:B------:R-:W-:Y:S01]  /*0d20*/  @P0 VIADD R18, R18, 0x1 ;  /* 0x0000000112120836 */ /* 0x000fe20000000000 */
[----:B-1----:R-:W-:-:S03]  /*0d30*/  ISETP.NE.U32.AND P0, PT, R26, 0x1, PT ;  /* 0x000000011a00780c */ /* 0x002fc60003f05070 */
        /* <DEDUP_REMOVED lines=25> */
.L_x_14236:
[----:B------:R-:W-:Y:S05]  /*0ed0*/  BSYNC.RECONVERGENT B1 ;  /* 0x0000000000017941 */ /* 0x000fea0003800200 */
.L_x_14235:
        /* <DEDUP_REMOVED lines=65> */
[----:B------:R-:W2:Y:S08]  /*12f0*/  LDC.64 R20, c[0x0][0x398] ;  /* 0x0000e600ff147b82 */ /* 0x000eb00000000a00 */
[----:B------:R-:W-:-:S02]  /*1300*/  @!P4 IADD3 R28, PT, PT, -R28, RZ, RZ ;  /* 0x000000ff1c1cc210 */ /* 0x000fc40007ffe1ff */
[----:B------:R-:W-:-:S13]  /*1310*/  ISETP.NE.AND P4, PT, R12, RZ, PT ;  /* 0x000000ff0c00720c */ /* 0x000fda0003f85270 */
[----:B------:R-:W-:Y:S02]  /*1320*/  @!P4 LOP3.LUT R28, RZ, R12, RZ, 0x33, !PT ;  /* 0x0000000cff1cc212 */ /* 0x000fe400078e33ff */
[----:B0-----:R-:W-:Y:S02]  /*1330*/  ISETP.NE.U32.AND P4, PT, R22, 0x1, PT ;  /* 0x000000011600780c */ /* 0x001fe40003f85070 */
[----:B------:R-:W-:Y:S02]  /*1340*/  SHF.R.S64 R22, RZ, 0x1e, R11 ;  /* 0x0000001eff167819 */ /* 0x000fe4000000100b */
[----:B------:R-:W-:-:S04]  /*1350*/  ISETP.NE.AND.EX P4, PT, R23, RZ, PT, P4 ;  /* 0x000000ff1700720c */ /* 0x000fc80003f85340 */
[----:B------:R-:W-:Y:S02]  /*1360*/  SEL R19, R19, RZ, P4 ;  /* 0x000000ff13137207 */ /* 0x000fe40002000000 */
[----:B--2---:R-:W-:-:S03]  /*1370*/  ISETP.NE.U32.AND P4, PT, R20, 0x1, PT ;  /* 0x000000011400780c */ /* 0x004fc60003f85070 */
[----:B------:R-:W-:Y:S01]  /*1380*/  IMAD R19, R19, UR44, RZ ;  /* 0x0000002c13137c24 */ /* 0x000fe2000f8e02ff */
        /* <DEDUP_REMOVED lines=19> */
.L_x_14238:
[----:B------:R-:W-:Y:S05]  /*14c0*/  BSYNC.RECONVERGENT B1 ;  /* 0x0000000000017941 */ /* 0x000fea0003800200 */
.L_x_14237:
        /* <DEDUP_REMOVED lines=46> */
[----:B------:R-:W-:Y:S02]  /*17b0*/  ISETP.NE.AND P5, PT, R22, RZ, PT ;  /* 0x000000ff1600720c */ /* 0x000fe40003fa5270 */
[----:B0-----:R-:W-:-:S11]  /*17c0*/  IADD3 R26, PT, PT, RZ, -R15, RZ ;  /* 0x8000000fff1a7210 */ /* 0x001fd60007ffe0ff */
        /* <DEDUP_REMOVED lines=49> */
.L_x_14240:
[----:B------:R-:W-:Y:S05]  /*1ae0*/  BSYNC.RECONVERGENT B1 ;  /* 0x0000000000017941 */ /* 0x000fea0003800200 */
.L_x_14239:
        /* <DEDUP_REMOVED lines=34> */
[----:B------:R-:W-:-:S07]  /*1d10*/  ISETP.GE.AND P5, PT, R14, RZ, PT ;  /* 0x000000ff0e00720c */ /* 0x000fce0003fa6270 */
[----:B------:R-:W-:Y:S01]  /*1d20*/  @P3 VIADD R21, R21, 0x1 ;  /* 0x0000000115153836 */ /* 0x000fe20000000000 */
[----:B------:R-:W-:-:S05]  /*1d30*/  ISETP.NE.AND P3, PT, R26, RZ, PT ;  /* 0x000000ff1a00720c */ /* 0x000fca0003f65270 */
[----:B------:R-:W-:Y:S01]  /*1d40*/  @!P5 IMAD.MOV R21, RZ, RZ, -R21 ;  /* 0x000000ffff15d224 */ /* 0x000fe200078e0a15 */
[----:B0-----:R-:W-:-:S05]  /*1d50*/  IADD3 R30, PT, PT, RZ, -R15, RZ ;  /* 0x8000000fff1e7210 */ /* 0x001fca0007ffe0ff */
[----:B------:R-:W-:Y:S02]  /*1d60*/  IMAD R23, R30, R19, RZ ;  /* 0x000000131e177224 */ /* 0x000fe400078e02ff */
[----:B------:R-:W-:Y:S01]  /*1d70*/  @!P3 LOP3.LUT R21, RZ, R26, RZ, 0x33, !PT ;  /* 0x0000001aff15b212 */ /* 0x000fe200078e33ff */
[----:B------:R-:W0:Y:S04]  /*1d80*/  LDC.64 R30, c[0x0][0x3a0] ;  /* 0x0000e800ff1e7b82 */ /* 0x000e280000000a00 */
[----:B------:R-:W-:-:S04]  /*1d90*/  IMAD.MOV R14, RZ, RZ, -R21 ;  /* 0x000000ffff0e7224 */ /* 0x000fc800078e0a15 */
        /* <DEDUP_REMOVED lines=44> */
.L_x_14242:
[----:B------:R-:W-:Y:S05]  /*2060*/  BSYNC.RECONVERGENT B1 ;  /* 0x0000000000017941 */ /* 0x000fea0003800200 */
.L_x_14241:
        /* <DEDUP_REMOVED lines=87> */
.L_x_14244:
[----:B------:R-:W-:Y:S05]  /*25e0*/  BSYNC.RECONVERGENT B1 ;  /* 0x0000000000017941 */ /* 0x000fea0003800200 */
.L_x_14243:
        /* <DEDUP_REMOVED lines=87> */
.L_x_14246:
[----:B------:R-:W-:Y:S05]  /*2b60*/  BSYNC.RECONVERGENT B1 ;  /* 0x0000000000017941 */ /* 0x000fea0003800200 */
.L_x_14245:
        /* <DEDUP_REMOVED lines=86> */
.L_x_14248:
[----:B------:R-:W-:Y:S05]  /*30d0*/  BSYNC.RECONVERGENT B1 ;  /* 0x0000000000017941 */ /* 0x000fea0003800200 */
.L_x_14247:
        /* <DEDUP_REMOVED lines=86> */
.L_x_14250:
[----:B------:R-:W-:Y:S05]  /*3640*/  BSYNC.RECONVERGENT B1 ;  /* 0x0000000000017941 */ /* 0x000fea0003800200 */
.L_x_14249:
[----:B------:R-:W-:-:S03]  /*3650*/  UMOV UR4, 0xffffffff ;  /* 0xffffffff00047882 */ /* 0x000fc60000000000 */
[----:B------:R-:W-:Y:S05]  /*3660*/  BRA.DIV UR4, `(.L_x_14251) ;  /* 0x0000001204c07947 */ /* 0x000fea000b800000 */
        /* <DEDUP_REMOVED lines=26> */
[C---:B------:R-:W-:Y:S01]  /*3810*/  FADD R38, -R29.reuse, R38 ;  /* 0x000000261d267221 */ /* 0x040fe20000000100 */
[C---:B------:R-:W-:Y:S01]  /*3820*/  FADD R28, -R29.reuse, R28 ;  /* 0x0000001c1d1c7221 */ /* 0x040fe20000000100 */
[----:B------:R-:W-:Y:S01]  /*3830*/  FFMA R15, R14, 1.4426950216293334961, -R15 ;  /* 0x3fb8aa3b0e0f7823 */ /* 0x000fe2000000080f */
[----:B------:R-:W-:Y:S01]  /*3840*/  FFMA R19, R18, 1.4426950216293334961, -R17 ;  /* 0x3fb8aa3b12137823 */ /* 0x000fe20000000811 */
[----:B------:R-:W-:-:S02]  /*3850*/  FADD R36, -R29, R36 ;  /* 0x000000241d247221 */ /* 0x000fc40000000100 */
[----:B------:R-:W-:Y:S01]  /*3860*/  FFMA R17, R14, 1.925963033500011079e-08, R15 ;  /* 0x32a570600e117823 */ /* 0x000fe2000000000f */
[----:B------:R-:W-:Y:S01]  /*3870*/  FFMA.SAT R14, R20, R27, 0.5 ;  /* 0x3f000000140e7423 */ /* 0x000fe2000000201b */
[----:B------:R-:W-:Y:S01]  /*3880*/  FFMA R18, R18, 1.925963033500011079e-08, R19 ;  /* 0x32a5706012127823 */ /* 0x000fe20000000013 */
[----:B------:R-:W-:Y:S01]  /*3890*/  FFMA.RM R15, R30, R13, 12582913 ;  /* 0x4b4000011e0f7423 */ /* 0x000fe2000000400d */
[----:B------:R-:W-:Y:S01]  /*38a0*/  FFMA.SAT R40, R36, R27, 0.5 ;  /* 0x3f00000024287423 */ /* 0x000fe2000000201b */
[----:B------:R-:W-:Y:S01]  /*38b0*/  FFMA.RM R14, R14, R13, 12582913 ;  /* 0x4b4000010e0e7423 */ /* 0x000fe2000000400d */
[----:B------:R-:W0:Y:S01]  /*38c0*/  MUFU.EX2 R17, R17 ;  /* 0x0000001100117308 */ /* 0x000e220000000800 */
[----:B------:R-:W-:Y:S02]  /*38d0*/  FADD R21, R15, -12583039 ;  /* 0xcb40007f0f157421 */ /* 0x000fe40000000000 */
[----:B------:R-:W-:Y:S02]  /*38e0*/  FADD R19, R14, -12583039 ;  /* 0xcb40007f0e137421 */ /* 0x000fe40000000000 */
[----:B------:R-:W-:-:S02]  /*38f0*/  FFMA R21, R22, 1.4426950216293334961, -R21 ;  /* 0x3fb8aa3b16157823 */ /* 0x000fc40000000815 */
[----:B------:R-:W-:Y:S01]  /*3900*/  FFMA R19, R20, 1.4426950216293334961, -R19 ;  /* 0x3fb8aa3b14137823 */ /* 0x000fe20000000813 */
[----:B------:R-:W2:Y:S01]  /*3910*/  MUFU.EX2 R18, R18 ;  /* 0x0000001200127308 */ /* 0x000ea20000000800 */
[----:B------:R-:W-:Y:S01]  /*3920*/  FFMA R30, R22, 1.925963033500011079e-08, R21 ;  /* 0x32a57060161e7823 */ /* 0x000fe20000000015 */
[----:B------:R-:W-:Y:S01]  /*3930*/  FFMA.SAT R22, R38, R27, 0.5 ;  /* 0x3f00000026167423 */ /* 0x000fe2000000201b */
[----:B------:R-:W-:Y:S01]  /*3940*/  FFMA R23, R20, 1.925963033500011079e-08, R19 ;  /* 0x32a5706014177823 */ /* 0x000fe20000000013 */
[----:B------:R-:W-:Y:S01]  /*3950*/  FFMA.RM R19, R32, R13, 12582913 ;  /* 0x4b40000120137423 */ /* 0x000fe2000000400d */
[-C--:B------:R-:W-:Y:S01]  /*3960*/  FFMA.SAT R20, R34, R27.reuse, 0.5 ;  /* 0x3f00000022147423 */ /* 0x080fe2000000201b */
[----:B------:R-:W-:Y:S02]  /*3970*/  FFMA.SAT R32, R28, R27, 0.5 ;  /* 0x3f0000001c207423 */ /* 0x000fe4000000201b */
[----:B------:R-:W-:Y:S01]  /*3980*/  FADD R29, R19, -12583039 ;  /* 0xcb40007f131d7421 */ /* 0x000fe20000000000 */
[-C--:B------:R-:W-:Y:S01]  /*3990*/  FFMA.RM R21, R20, R13.reuse, 12582913 ;  /* 0x4b40000114157423 */ /* 0x080fe2000000400d */
[-C--:B------:R-:W-:Y:S01]  /*39a0*/  FFMA.RM R20, R22, R13.reuse, 12582913 ;  /* 0x4b40000116147423 */ /* 0x080fe2000000400d */
[----:B------:R-:W-:Y:S01]  /*39b0*/  FFMA.RM R22, R32, R13, 12582913 ;  /* 0x4b40000120167423 */ /* 0x000fe2000000400d */
[----:B------:R-:W-:Y:S01]  /*39c0*/  FFMA R29, R26, 1.4426950216293334961, -R29 ;  /* 0x3fb8aa3b1a1d7823 */ /* 0x000fe2000000081d */
[----:B------:R-:W-:Y:S01]  /*39d0*/  FADD R27, R21, -12583039 ;  /* 0xcb40007f151b7421 */ /* 0x000fe20000000000 */
[----:B------:R-:W3:Y:S01]  /*39e0*/  MUFU.EX2 R23, R23 ;  /* 0x0000001700177308 */ /* 0x000ee20000000800 */
[----:B------:R-:W-:-:S02]  /*39f0*/  IMAD.SHL.U32 R32, R11, 0x800000, RZ ;  /* 0x008000000b207824 */ /* 0x000fc400078e00ff */
[----:B------:R-:W-:Y:S01]  /*3a00*/  FFMA R26, R26, 1.925963033500011079e-08, R29 ;  /* 0x32a570601a1a7823 */ /* 0x000fe2000000001d */
[----:B------:R-:W-:Y:S01]  /*3a10*/  FADD R29, R20, -12583039 ;  /* 0xcb40007f141d7421 */ /* 0x000fe20000000000 */
[----:B------:R-:W-:Y:S01]  /*3a20*/  FFMA R27, R34, 1.4426950216293334961, -R27 ;  /* 0x3fb8aa3b221b7823 */ /* 0x000fe2000000081b */
[----:B------:R-:W-:Y:S02]  /*3a30*/  FFMA.RM R13, R40, R13, 12582913 ;  /* 0x4b400001280d7423 */ /* 0x000fe4000000400d */
[----:B------:R-:W-:Y:S01]  /*3a40*/  FFMA R31, R38, 1.4426950216293334961, -R29 ;  /* 0x3fb8aa3b261f7823 */ /* 0x000fe2000000081d */
[----:B------:R-:W-:Y:S01]  /*3a50*/  FFMA R29, R34, 1.925963033500011079e-08, R27 ;  /* 0x32a57060221d7823 */ /* 0x000fe2000000001b */
[----:B------:R-:W-:Y:S01]  /*3a60*/  FADD R27, R22, -12583039 ;  /* 0xcb40007f161b7421 */ /* 0x000fe20000000000 */
[----:B------:R-:W4:Y:S01]  /*3a70*/  MUFU.EX2 R30, R30 ;  /* 0x0000001e001e7308 */ /* 0x000f220000000800 */
[----:B------:R-:W-:Y:S01]  /*3a80*/  FFMA R38, R38, 1.925963033500011079e-08, R31 ;  /* 0x32a5706026267823 */ /* 0x000fe2000000001f */
[----:B------:R-:W-:Y:S01]  /*3a90*/  SHF.L.U32 R31, R12, 0x17, RZ ;  /* 0x000000170c1f7819 */ /* 0x000fe200000006ff */
[----:B------:R-:W-:Y:S01]  /*3aa0*/  FFMA R27, R28, 1.4426950216293334961, -R27 ;  /* 0x3fb8aa3b1c1b7823 */ /* 0x000fe2000000081b */
[C---:B------:R-:W-:Y:S01]  /*3ab0*/  FADD R33, R13.reuse, -12583039 ;  /* 0xcb40007f0d217421 */ /* 0x040fe20000000000 */
[----:B------:R-:W-:-:S02]  /*3ac0*/  IMAD.SHL.U32 R13, R13, 0x800000, RZ ;  /* 0x008000000d0d7824 */ /* 0x000fc400078e00ff */
[----:B------:R-:W-:Y:S01]  /*3ad0*/  FFMA R12, R28, 1.925963033500011079e-08, R27 ;  /* 0x32a570601c0c7823 */ /* 0x000fe2000000001b */
[----:B------:R-:W5:Y:S01]  /*3ae0*/  MUFU.EX2 R26, R26 ;  /* 0x0000001a001a7308 */ /* 0x000f620000000800 */
[----:B0-----:R-:W-:Y:S01]  /*3af0*/  FMUL R27, R32, R17 ;  /* 0x00000011201b7220 */ /* 0x001fe20000400000 */
[----:B--2---:R-:W-:Y:S01]  /*3b00*/  FMUL R17, R31, R18 ;  /* 0x000000121f117220 */ /* 0x004fe20000400000 */
[----:B------:R-:W-:Y:S02]  /*3b10*/  IMAD.SHL.U32 R18, R14, 0x800000, RZ ;  /* 0x008000000e127824 */ /* 0x000fe400078e00ff */
[----:B------:R-:W-:Y:S01]  /*3b20*/  FFMA R33, R36, 1.4426950216293334961, -R33 ;  /* 0x3fb8aa3b24217823 */ /* 0x000fe20000000821 */
[----:B------:R-:W-:Y:S01]  /*3b30*/  FADD R14, RZ, R27 ;  /* 0x0000001bff0e7221 */ /* 0x000fe20000000000 */
[----:B------:R-:W-:Y:S02]  /*3b40*/  IMAD.SHL.U32 R31, R15, 0x800000, RZ ;  /* 0x008000000f1f7824 */ /* 0x000fe400078e00ff */
[----:B---3--:R-:W-:Y:S01]  /*3b50*/  FMUL R18, R18, R23 ;  /* 0x0000001712127220 */ /* 0x008fe20000400000 */
[----:B------:R-:W0:Y:S01]  /*3b60*/  MUFU.EX2 R29, R29 ;  /* 0x0000001d001d7308 */ /* 0x000e220000000800 */
[----:B------:R-:W-:Y:S01]  /*3b70*/  FADD R15, R14, R17 ;  /* 0x000000110e0f7221 */ /* 0x000fe20000000000 */
[----:B------:R-:W-:Y:S01]  /*3b80*/  FFMA R33, R36, 1.925963033500011079e-08, R33 ;  /* 0x32a5706024217823 */ /* 0x000fe20000000021 */
[----:B------:R-:W-:Y:S01]  /*3b90*/  SHF.L.U32 R23, R19, 0x17, RZ ;  /* 0x0000001713177819 */ /* 0x000fe200000006ff */
[----:B----4-:R-:W-:Y:S01]  /*3ba0*/  FMUL R19, R31, R30 ;  /* 0x0000001e1f137220 */ /* 0x010fe20000400000 */
[----:B------:R-:W-:Y:S01]  /*3bb0*/  FADD R14, R15, R18 ;  /* 0x000000120f0e7221 */ /* 0x000fe20000000000 */
[----:B------:R-:W-:-:S02]  /*3bc0*/  IMAD.SHL.U32 R28, R21, 0x800000, RZ ;  /* 0x00800000151c7824 */ /* 0x000fc400078e00ff */
[----:B------:R-:W2:Y:S01]  /*3bd0*/  MUFU.EX2 R11, R38 ;  /* 0x00000026000b7308 */ /* 0x000ea20000000800 */
[----:B-----5:R-:W-:Y:S01]  /*3be0*/  FMUL R21, R23, R26 ;  /* 0x0000001a17157220 */ /* 0x020fe20000400000 */
[----:B------:R-:W-:Y:S01]  /*3bf0*/  FADD R14, R14, R19 ;  /* 0x000000130e0e7221 */ /* 0x000fe20000000000 */
[----:B------:R-:W-:Y:S01]  /*3c00*/  IMAD.SHL.U32 R26, R20, 0x800000, RZ ;  /* 0x00800000141a7824 */ /* 0x000fe200078e00ff */
[----:B------:R-:W-:Y:S02]  /*3c10*/  SHF.L.U32 R23, R22, 0x17, RZ ;  /* 0x0000001716177819 */ /* 0x000fe400000006ff */
[----:B------:R-:W-:Y:S02]  /*3c20*/  FADD R15, R14, R21 ;  /* 0x000000150e0f7221 */ /* 0x000fe40000000000 */
[----:B------:R-:W3:Y:S01]  /*3c30*/  MUFU.EX2 R12, R12 ;  /* 0x0000000c000c7308 */ /* 0x000ee20000000800 */
[----:B0-----:R-:W-:-:S04]  /*3c40*/  FMUL R20, R28, R29 ;  /* 0x0000001d1c147220 */ /* 0x001fc80000400000 */
[----:B------:R-:W-:-:S03]  /*3c50*/  FADD R15, R15, R20 ;  /* 0x000000140f0f7221 */ /* 0x000fc60000000000 */
[----:B------:R-:W0:Y:S01]  /*3c60*/  MUFU.EX2 R30, R33 ;  /* 0x00000021001e7308 */ /* 0x000e220000000800 */
[----:B--2---:R-:W-:Y:S01]  /*3c70*/  FMUL R26, R26, R11 ;  /* 0x0000000b1a1a7220 */ /* 0x004fe20000400000 */
[----:B---3--:R-:W-:-:S03]  /*3c80*/  FMUL R23, R23, R12 ;  /* 0x0000000c17177220 */ /* 0x008fc60000400000 */
        /* <DEDUP_REMOVED lines=13> */
.L_x_14282:
        /* <DEDUP_REMOVED lines=12> */
[----:B01----:R-:W-:Y:S05]  /*3e20*/  CALL.REL.NOINC `($__internal_209_$__cuda_sm3x_div_rn_noftz_f32_slowpath) ;  /* 0x0000001400447944 */ /* 0x003fea0003c00000 */
[----:B------:R-:W-:-:S07]  /*3e30*/  MOV R14, R11 ;  /* 0x0000000b000e7202 */ /* 0x000fce0000000f00 */
.L_x_14253:
[----:B------:R-:W-:Y:S05]  /*3e40*/  BSYNC.RECONVERGENT B1 ;  /* 0x0000000000017941 */ /* 0x000fea0003800200 */
.L_x_14252:
        /* <DEDUP_REMOVED lines=12> */
[----:B01----:R-:W-:Y:S05]  /*3f10*/  CALL.REL.NOINC `($__internal_209_$__cuda_sm3x_div_rn_noftz_f32_slowpath) ;  /* 0x0000001400087944 */ /* 0x003fea0003c00000 */
[----:B------:R-:W-:-:S07]  /*3f20*/  MOV R28, R11 ;  /* 0x0000000b001c7202 */ /* 0x000fce0000000f00 */
.L_x_14255:
[----:B------:R-:W-:Y:S05]  /*3f30*/  BSYNC.RECONVERGENT B1 ;  /* 0x0000000000017941 */ /* 0x000fea0003800200 */
.L_x_14254:
        /* <DEDUP_REMOVED lines=14> */
.L_x_14257:
[----:B------:R-:W-:Y:S05]  /*4020*/  BSYNC.RECONVERGENT B1 ;  /* 0x0000000000017941 */ /* 0x000fea0003800200 */
.L_x_14256:
        /* <DEDUP_REMOVED lines=14> */
.L_x_14259:
[----:B------:R-:W-:Y:S05]  /*4110*/  BSYNC.RECONVERGENT B1 ;  /* 0x0000000000017941 */ /* 0x000fea0003800200 */
.L_x_14258:
        /* <DEDUP_REMOVED lines=14> */
.L_x_14261:
[----:B------:R-:W-:Y:S05]  /*4200*/  BSYNC.RECONVERGENT B1 ;  /* 0x0000000000017941 */ /* 0x000fea0003800200 */
.L_x_14260:
        /* <DEDUP_REMOVED lines=14> */
.L_x_14263:
[----:B------:R-:W-:Y:S05]  /*42f0*/  BSYNC.RECONVERGENT B1 ;  /* 0x0000000000017941 */ /* 0x000fea0003800200 */
.L_x_14262:
        /* <DEDUP_REMOVED lines=14> */
.L_x_14265:
[----:B------:R-:W-:Y:S05]  /*43e0*/  BSYNC.RECONVERGENT B1 ;  /* 0x0000000000017941 */ /* 0x000fea0003800200 */
.L_x_14264:
        /* <DEDUP_REMOVED lines=14> */
.L_x_14267:
[----:B------:R-:W-:Y:S05]  /*44d0*/  BSYNC.RECONVERGENT B1 ;  /* 0x0000000000017941 */ /* 0x000fea0003800200 */
.L_x_14266:
        /* <DEDUP_REMOVED lines=13> */
.L_x_14269:
[----:B------:R-:W-:Y:S05]  /*45b0*/  BSYNC.RECONVERGENT B1 ;  /* 0x0000000000017941 */ /* 0x000fea0003800200 */
.L_x_14268:
[----:B------:R-:W-:Y:S01]  /*45c0*/  IADD3 R12, PT, PT, R2, 0x20, RZ ;  /* 0x00000020020c7810 */ /* 0x000fe20007ffe0ff */
[----:B------:R-:W-:Y:S01]  /*45d0*/  IMAD R22, R5, UR42, RZ ;  /* 0x0000002a05167c24 */ /* 0x000fe2000f8e02ff */
[----:B-1----:R-:W-:Y:S01]  /*45e0*/  @!P1 R2UR UR4, R24 ;  /* 0x00000000180492ca */ /* 0x002fe200000e0000 */
        /* <DEDUP_REMOVED lines=10> */
[----:B------:R-:W-:Y:S02]  /*4690*/  LEA R22, P0, R12, UR40, 0x2 ;  /* 0x000000280c167c11 */ /* 0x000fe4000f8010ff */
[----:B------:R-:W-:Y:S02]  /*46a0*/  ISETP.GE.U32.AND P4, PT, R8, UR46, PT ;  /* 0x0000002e08007c0c */ /* 0x000fe4000bf86070 */
[----:B------:R-:W-:Y:S02]  /*46b0*/  LEA.HI.X R23, R12, UR41, R13, 0x2, P0 ;  /* 0x000000290c177c11 */ /* 0x000fe400080f140d */
[----:B------:R-:W-:-:S02]  /*46c0*/  ISETP.GE.U32.AND P0, PT, R4, UR46, PT ;  /* 0x0000002e04007c0c */ /* 0x000fc4000bf06070 */
[----:B------:R-:W-:Y:S01]  /*46d0*/  @!P2 R2UR UR6, R24 ;  /* 0x000000001806a2ca */ /* 0x000fe200000e0000 */
[----:B------:R2:W-:Y:S01]  /*46e0*/  @!P1 STG.E desc[UR4][R22.64], R14 ;  /* 0x0000000e16009986 */ /* 0x0005e2000c101904 */
[----:B------:R-:W-:Y:S02]  /*46f0*/  ISETP.GE.AND.EX P0, PT, RZ, UR47, PT, P0 ;  /* 0x0000002fff007c0c */ /* 0x000fe4000bf06300 */
[----:B------:R-:W-:Y:S02]  /*4700*/  @!P2 R2UR UR7, R25 ;  /* 0x000000001907a2ca */ /* 0x000fe400000e0000 */
[----:B------:R-:W-:Y:S02]  /*4710*/  ISETP.GE.U32.AND P3, PT, R9, UR46, PT ;  /* 0x0000002e09007c0c */ /* 0x000fe4000bf66070 */
[----:B------:R-:W-:Y:S02]  /*4720*/  ISETP.GE.U32.AND P1, PT, R16, UR46, PT ;  /* 0x0000002e10007c0c */ /* 0x000fe4000bf26070 */
[----:B------:R-:W-:-:S02]  /*4730*/  ISETP.GE.AND.EX P6, PT, RZ, UR47, PT, P6 ;  /* 0x0000002fff007c0c */ /* 0x000fc4000bfc6360 */
[----:B------:R-:W-:Y:S02]  /*4740*/  ISETP.GE.AND.EX P5, PT, RZ, UR47, PT, P5 ;  /* 0x0000002fff007c0c */ /* 0x000fe4000bfa6350 */
[----:B------:R-:W-:Y:S02]  /*4750*/  ISETP.GE.AND.EX P4, PT, RZ, UR47, PT, P4 ;  /* 0x0000002fff007c0c */ /* 0x000fe4000bf86340 */
[----:B------:R-:W-:Y:S01]  /*4760*/  @!P0 R2UR UR4, R24 ;  /* 0x00000000180482ca */ /* 0x000fe200000e0000 */
[----:B------:R2:W-:Y:S01]  /*4770*/  @!P2 STG.E desc[UR6][R22.64+0x80], R28 ;  /* 0x0000801c1600a986 */ /* 0x0005e2000c101906 */
[----:B------:R-:W-:Y:S02]  /*4780*/  @!P0 R2UR UR5, R25 ;  /* 0x00000000190582ca */ /* 0x000fe400000e0000 */
[----:B------:R-:W-:Y:S02]  /*4790*/  ISETP.GE.U32.AND P2, PT, R10, UR46, PT ;  /* 0x0000002e0a007c0c */ /* 0x000fe4000bf46070 */
[----:B------:R-:W-:-:S02]  /*47a0*/  ISETP.GE.AND.EX P3, PT, RZ, UR47, PT, P3 ;  /* 0x0000002fff007c0c */ /* 0x000fc4000bf66330 */
[----:B------:R-:W-:Y:S02]  /*47b0*/  ISETP.GE.AND.EX P2, PT, RZ, UR47, PT, P2 ;  /* 0x0000002fff007c0c */ /* 0x000fe4000bf46320 */
[----:B------:R-:W-:Y:S02]  /*47c0*/  ISETP.GE.AND.EX P1, PT, RZ, UR47, PT, P1 ;  /* 0x0000002fff007c0c */ /* 0x000fe4000bf26310 */
[----:B------:R-:W-:Y:S02]  /*47d0*/  @!P6 R2UR UR6, R24 ;  /* 0x000000001806e2ca */ /* 0x000fe400000e0000 */
[----:B------:R-:W-:Y:S01]  /*47e0*/  @!P6 R2UR UR7, R25 ;  /* 0x000000001907e2ca */ /* 0x000fe200000e0000 */
[----:B------:R2:W-:Y:S01]  /*47f0*/  @!P0 STG.E desc[UR4][R22.64+0x100], R15 ;  /* 0x0001000f16008986 */ /* 0x0005e2000c101904 */
[----:B------:R-:W-:Y:S02]  /*4800*/  IADD3 R3, P0, PT, R0, R3, RZ ;  /* 0x0000000300037210 */ /* 0x000fe40007f1e0ff */
[----:B------:R-:W-:-:S02]  /*4810*/  @!P5 R2UR UR8, R24 ;  /* 0x000000001808d2ca */ /* 0x000fc400000e0000 */
[----:B------:R-:W-:Y:S02]  /*4820*/  LEA.HI.X.SX32 R5, R0, R5, 0x1, P0 ;  /* 0x0000000500057211 */ /* 0x000fe400000f0eff */
[----:B------:R-:W-:Y:S02]  /*4830*/  ISETP.GE.U32.AND P0, PT, R3, UR48, PT ;  /* 0x0000003003007c0c */ /* 0x000fe4000bf06070 */
[C---:B------:R-:W-:Y:S02]  /*4840*/  @!P5 R2UR UR9, R25.reuse ;  /* 0x000000001909d2ca */ /* 0x040fe400000e0000 */
[C---:B------:R-:W-:Y:S01]  /*4850*/  @!P4 R2UR UR10, R24.reuse ;  /* 0x00000000180ac2ca */ /* 0x040fe200000e0000 */
[----:B------:R2:W-:Y:S01]  /*4860*/  @!P6 STG.E desc[UR6][R22.64+0x180], R17 ;  /* 0x000180111600e986 */ /* 0x0005e2000c101906 */
[----:B------:R-:W-:Y:S02]  /*4870*/  @!P4 R2UR UR11, R25 ;  /* 0x00000000190bc2ca */ /* 0x000fe400000e0000 */
        /* <DEDUP_REMOVED lines=14> */
.L_x_14232:
[----:B------:R-:W-:Y:S05]  /*4960*/  EXIT ;  /* 0x000000000000794d */ /* 0x000fea0003800000 */
.L_x_14251:
[----:B------:R-:W-:Y:S01]  /*4970*/  BSSY B1, `(.L_x_14271) ;  /* 0x0000007000017945 */ /* 0x000fe20003800000 */
[----:B------:R-:W-:Y:S01]  /*4980*/  IMAD.MOV.U32 R12, RZ, RZ, 0x10 ;  /* 0x00000010ff0c7424 */ /* 0x000fe200078e00ff */
[----:B------:R-:W-:Y:S01]  /*4990*/  MOV R15, 0xffffffff ;  /* 0xffffffff000f7802 */ /* 0x000fe20000000f00 */
[----:B------:R-:W-:-:S07]  /*49a0*/  IMAD.MOV.U32 R11, RZ, RZ, 0x1f ;  /* 0x0000001fff0b7424 */ /* 0x000fce00078e00ff */
[----:B-1----:R-:W-:Y:S05]  /*49b0*/  WARPSYNC.COLLECTIVE R15, `(.L_x_14272) ;  /* 0x000000000f087348 */ /* 0x002fea0003c00000 */
[----:B------:R0:W2:Y:S02]  /*49c0*/  SHFL.BFLY P6, R14, R13, R12, R11 ;  /* 0x0c00000c0d0e7389 */ /* 0x0000a400000c000b */
[----:B012---:R-:W-:Y:S05]  /*49d0*/  ENDCOLLECTIVE ;  /* 0x000000000000791b */ /* 0x007fea0003800000 */
.L_x_14272:
[----:B------:R-:W-:Y:S05]  /*49e0*/  BSYNC B1 ;  /* 0x0000000000017941 */ /* 0x000fea0003800000 */
.L_x_14271:
[----:B------:R-:W-:Y:S01]  /*49f0*/  FMNMX R13, R14, R13, !PT ;  /* 0x0000000d0e0d7209 */ /* 0x000fe20007800000 */
[----:B------:R-:W-:Y:S01]  /*4a00*/  IMAD.MOV.U32 R12, RZ, RZ, 0x8 ;  /* 0x00000008ff0c7424 */ /* 0x000fe200078e00ff */
[----:B------:R-:W-:Y:S01]  /*4a10*/  MOV R15, 0xffffffff ;  /* 0xffffffff000f7802 */ /* 0x000fe20000000f00 */
[----:B------:R-:W-:-:S07]  /*4a20*/  IMAD.MOV.U32 R11, RZ, RZ, 0x1f ;  /* 0x0000001fff0b7424 */ /* 0x000fce00078e00ff */
[----:B------:R-:W-:Y:S05]  /*4a30*/  WARPSYNC.COLLECTIVE R15, `(.L_x_14273) ;  /* 0x000000000f087348 */ /* 0x000fea0003c00000 */
[----:B------:R0:W1:Y:S02]  /*4a40*/  SHFL.BFLY P6, R14, R13, R12, R11 ;  /* 0x0c00000c0d0e7389 */ /* 0x00006400000c000b */
[----:B01----:R-:W-:Y:S05]  /*4a50*/  ENDCOLLECTIVE ;  /* 0x000000000000791b */ /* 0x003fea0003800000 */
.L_x_14273:
[----:B------:R-:W-:Y:S01]  /*4a60*/  IMAD.MOV.U32 R12, RZ, RZ, 0x4 ;  /* 0x00000004ff0c7424 */ /* 0x000fe200078e00ff */
[----:B------:R-:W-:-:S05]  /*4a70*/  FMNMX R19, R13, R14, !PT ;  /* 0x0000000e0d137209 */ /* 0x000fca0007800000 */
[----:B------:R-:W-:-:S07]  /*4a80*/  IMAD.MOV.U32 R13, RZ, RZ, R19 ;  /* 0x000000ffff0d7224 */ /* 0x000fce00078e0013 */
[----:B------:R-:W-:Y:S05]  /*4a90*/  WARPSYNC.COLLECTIVE R15, `(.L_x_14274) ;  /* 0x000000000f087348 */ /* 0x000fea0003c00000 */
[----:B------:R0:W1:Y:S02]  /*4aa0*/  SHFL.BFLY P6, R14, R13, R12, R11 ;  /* 0x0c00000c0d0e7389 */ /* 0x00006400000c000b */
[----:B01----:R-:W-:Y:S05]  /*4ab0*/  ENDCOLLECTIVE ;  /* 0x000000000000791b */ /* 0x003fea0003800000 */
.L_x_14274:
[----:B------:R-:W-:Y:S01]  /*4ac0*/  IMAD.MOV.U32 R12, RZ, RZ, 0x2 ;  /* 0x00000002ff0c7424 */ /* 0x000fe200078e00ff */
[----:B------:R-:W-:-:S04]  /*4ad0*/  FMNMX R21, R19, R14, !PT ;  /* 0x0000000e13157209 */ /* 0x000fc80007800000 */
[----:B------:R-:W-:-:S07]  /*4ae0*/  MOV R13, R21 ;  /* 0x00000015000d7202 */ /* 0x000fce0000000f00 */
[----:B------:R-:W-:Y:S05]  /*4af0*/  WARPSYNC.COLLECTIVE R15, `(.L_x_14275) ;  /* 0x000000000f087348 */ /* 0x000fea0003c00000 */
[----:B------:R0:W1:Y:S02]  /*4b00*/  SHFL.BFLY P6, R14, R13, R12, R11 ;  /* 0x0c00000c0d0e7389 */ /* 0x00006400000c000b */
[----:B01----:R-:W-:Y:S05]  /*4b10*/  ENDCOLLECTIVE ;  /* 0x000000000000791b */ /* 0x003fea0003800000 */
.L_x_14275:
[----:B------:R-:W-:Y:S01]  /*4b20*/  HFMA2 R12, -RZ, RZ, 0, 5.9604644775390625e-08 ;  /* 0x00000001ff0c7431 */ /* 0x000fe200000001ff */
[----:B------:R-:W-:-:S05]  /*4b30*/  FMNMX R23, R21, R14, !PT ;  /* 0x0000000e15177209 */ /* 0x000fca0007800000 */
[----:B------:R-:W-:-:S07]  /*4b40*/  IMAD.MOV.U32 R13, RZ, RZ, R23 ;  /* 0x000000ffff0d7224 */ /* 0x000fce00078e0017 */
[----:B------:R-:W-:Y:S05]  /*4b50*/  WARPSYNC.COLLECTIVE R15, `(.L_x_14276) ;  /* 0x000000000f087348 */ /* 0x000fea0003c00000 */
[----:B------:R0:W1:Y:S02]  /*4b60*/  SHFL.BFLY P6, R14, R13, R12, R11 ;  /* 0x0c00000c0d0e7389 */ /* 0x00006400000c000b */
[----:B01----:R-:W-:Y:S05]  /*4b70*/  ENDCOLLECTIVE ;  /* 0x000000000000791b */ /* 0x003fea0003800000 */
.L_x_14276:
[----:B------:R-:W-:Y:S01]  /*4b80*/  FMNMX R27, R23, R14, !PT ;  /* 0x0000000e171b7209 */ /* 0x000fe20007800000 */
[----:B------:R-:W-:-:S04]  /*4b90*/  IMAD.MOV.U32 R14, RZ, RZ, 0x3bbb989d ;  /* 0x3bbb989dff0e7424 */ /* 0x000fc800078e00ff */
[C---:B------:R-:W-:Y:S01]  /*4ba0*/  FADD R17, -R27.reuse, R17 ;  /* 0x000000111b117221 */ /* 0x040fe20000000100 */
[C---:B------:R-:W-:Y:S01]  /*4bb0*/  FADD R21, -R27.reuse, R22 ;  /* 0x000000161b157221 */ /* 0x040fe20000000100 */
[----:B------:R-:W-:Y:S02]  /*4bc0*/  IMAD.MOV.U32 R22, RZ, RZ, 0x437c0000 ;  /* 0x437c0000ff167424 */ /* 0x000fe400078e00ff */
        /* <DEDUP_REMOVED lines=11> */
[----:B------:R-:W-:-:S02]  /*4c80*/  FFMA.SAT R33, R21, R14, 0.5 ;  /* 0x3f00000015217423 */ /* 0x000fc4000000200e */
[----:B------:R-:W-:Y:S02]  /*4c90*/  FFMA R18, R17, 1.4426950216293334961, -R18 ;  /* 0x3fb8aa3b11127823 */ /* 0x000fe40000000812 */
[----:B------:R-:W-:Y:S02]  /*4ca0*/  FFMA.RM R33, R33, R22, 12582913 ;  /* 0x4b40000121217423 */ /* 0x000fe40000004016 */
[----:B------:R-:W-:Y:S01]  /*4cb0*/  FFMA R18, R17, 1.925963033500011079e-08, R18 ;  /* 0x32a5706011127823 */ /* 0x000fe20000000012 */
[----:B------:R-:W-:-:S03]  /*4cc0*/  FFMA.SAT R17, R31, R14, 0.5 ;  /* 0x3f0000001f117423 */ /* 0x000fc6000000200e */
[----:B------:R-:W0:Y:S01]  /*4cd0*/  MUFU.EX2 R27, R18 ;  /* 0x00000012001b7308 */ /* 0x000e220000000800 */
[----:B------:R-:W-:Y:S01]  /*4ce0*/  FFMA.RM R17, R17, R22, 12582913 ;  /* 0x4b40000111117423 */ /* 0x000fe20000004016 */
[----:B0-----:R-:W-:-:S03]  /*4cf0*/  FMUL R27, R12, R27 ;  /* 0x0000001b0c1b7220 */ /* 0x001fc60000400000 */
        /* <DEDUP_REMOVED lines=10> */
[----:B------:R-:W-:Y:S02]  /*4da0*/  IMAD.SHL.U32 R18, R31, 0x800000, RZ ;  /* 0x008000001f127824 */ /* 0x000fe400078e00ff */
[----:B------:R-:W-:Y:S01]  /*4db0*/  FFMA.SAT R31, R29, R14, 0.5 ;  /* 0x3f0000001d1f7423 */ /* 0x000fe2000000200e */
[----:B0-----:R-:W-:Y:S01]  /*4dc0*/  FMUL R17, R17, R12 ;  /* 0x0000000c11117220 */ /* 0x001fe20000400000 */
[C---:B------:R-:W-:Y:S01]  /*4dd0*/  FADD R12, R33.reuse, -12583039 ;  /* 0xcb40007f210c7421 */ /* 0x040fe20000000000 */
[----:B------:R-:W0:Y:S01]  /*4de0*/  MUFU.EX2 R19, R19 ;  /* 0x0000001300137308 */ /* 0x000e220000000800 */
[----:B------:R-:W-:Y:S01]  /*4df0*/  SHF.L.U32 R33, R33, 0x17, RZ ;  /* 0x0000001721217819 */ /* 0x000fe200000006ff */
[----:B------:R-:W-:Y:S01]  /*4e00*/  FFMA.RM R31, R31, R22, 12582913 ;  /* 0x4b4000011f1f7423 */ /* 0x000fe20000004016 */
[----:B------:R-:W-:-:S04]  /*4e10*/  FFMA R12, R21, 1.4426950216293334961, -R12 ;  /* 0x3fb8aa3b150c7823 */ /* 0x000fc8000000080c */
[----:B------:R-:W-:Y:S01]  /*4e20*/  FFMA R12, R21, 1.925963033500011079e-08, R12 ;  /* 0x32a57060150c7823 */ /* 0x000fe2000000000c */
[----:B------:R-:W-:-:S04]  /*4e30*/  FFMA.SAT R21, R23, R14, 0.5 ;  /* 0x3f00000017157423 */ /* 0x000fc8000000200e */
[----:B------:R-:W-:Y:S01]  /*4e40*/  FFMA.RM R21, R21, R22, 12582913 ;  /* 0x4b40000115157423 */ /* 0x000fe20000004016 */
[----:B------:R-:W1:Y:S03]  /*4e50*/  MUFU.EX2 R12, R12 ;  /* 0x0000000c000c7308 */ /* 0x000e660000000800 */
[C---:B------:R-:W-:Y:S01]  /*4e60*/  FADD R20, R21.reuse, -12583039 ;  /* 0xcb40007f15147421 */ /* 0x040fe20000000000 */
[----:B0-----:R-:W-:Y:S01]  /*4e70*/  FMUL R18, R18, R19 ;  /* 0x0000001312127220 */ /* 0x001fe20000400000 */
[----:B------:R-:W-:Y:S02]  /*4e80*/  IMAD.SHL.U32 R21, R21, 0x800000, RZ ;  /* 0x0080000015157824 */ /* 0x000fe400078e00ff */
        /* <DEDUP_REMOVED lines=18> */
[----:B-1----:R-:W-:Y:S01]  /*4fb0*/  FMUL R20, R23, R12 ;  /* 0x0000000c17147220 */ /* 0x002fe20000400000 */
[----:B------:R-:W-:-:S03]  /*4fc0*/  FFMA.SAT R23, R15, R14, 0.5 ;  /* 0x3f0000000f177423 */ /* 0x000fc6000000200e */
[----:B------:R-:W0:Y:S01]  /*4fd0*/  MUFU.EX2 R13, R13 ;  /* 0x0000000d000d7308 */ /* 0x000e220000000800 */
[----:B------:R-:W-:Y:S01]  /*4fe0*/  FFMA.RM R23, R23, R22, 12582913 ;  /* 0x4b40000117177423 */ /* 0x000fe20000004016 */
[----:B------:R-:W-:-:S03]  /*4ff0*/  IMAD.SHL.U32 R22, R31, 0x800000, RZ ;  /* 0x008000001f167824 */ /* 0x000fc600078e00ff */
[C---:B------:R-:W-:Y:S01]  /*5000*/  FADD R12, R23.reuse, -12583039 ;  /* 0xcb40007f170c7421 */ /* 0x040fe20000000000 */
[----:B------:R-:W-:-:S03]  /*5010*/  IMAD.SHL.U32 R23, R23, 0x800000, RZ ;  /* 0x0080000017177824 */ /* 0x000fc600078e00ff */
[----:B------:R-:W-:-:S04]  /*5020*/  FFMA R12, R15, 1.4426950216293334961, -R12 ;  /* 0x3fb8aa3b0f0c7823 */ /* 0x000fc8000000080c */
[----:B------:R-:W-:Y:S01]  /*5030*/  FFMA R15, R15, 1.925963033500011079e-08, R12 ;  /* 0x32a570600f0f7823 */ /* 0x000fe2000000000c */
[----:B------:R-:W-:Y:S01]  /*5040*/  FADD R12, R31, -12583039 ;  /* 0xcb40007f1f0c7421 */ /* 0x000fe20000000000 */
[----:B0-----:R-:W-:Y:S02]  /*5050*/  FMUL R26, R26, R13 ;  /* 0x0000000d1a1a7220 */ /* 0x001fe40000400000 */
[----:B------:R0:W1:Y:S01]  /*5060*/  MUFU.EX2 R14, R15 ;  /* 0x0000000f000e7308 */ /* 0x0000620000000800 */
[----:B------:R-:W-:-:S04]  /*5070*/  FFMA R12, R29, 1.4426950216293334961, -R12 ;  /* 0x3fb8aa3b1d0c7823 */ /* 0x000fc8000000080c */
[----:B------:R-:W-:Y:S01]  /*5080*/  FFMA R29, R29, 1.925963033500011079e-08, R12 ;  /* 0x32a570601d1d7823 */ /* 0x000fe2000000000c */
[----:B------:R-:W-:Y:S01]  /*5090*/  FADD R12, RZ, R27 ;  /* 0x0000001bff0c7221 */ /* 0x000fe20000000000 */
[----:B0-----:R-:W-:-:S03]  /*50a0*/  IMAD.MOV.U32 R15, RZ, RZ, -0x1 ;  /* 0xffffffffff0f7424 */ /* 0x001fc600078e00ff */
        /* <DEDUP_REMOVED lines=16> */
.L_x_14277:
[----:B------:R-:W-:Y:S02]  /*51b0*/  IMAD.MOV.U32 R12, RZ, RZ, 0x8 ;  /* 0x00000008ff0c7424 */ /* 0x000fe400078e00ff */
[----:B------:R-:W-:-:S05]  /*51c0*/  FADD R28, R13, R14 ;  /* 0x0000000e0d1c7221 */ /* 0x000fca0000000000 */
[----:B------:R-:W-:-:S07]  /*51d0*/  MOV R13, R28 ;  /* 0x0000001c000d7202 */ /* 0x000fce0000000f00 */
[----:B------:R-:W-:Y:S05]  /*51e0*/  WARPSYNC.COLLECTIVE R15, `(.L_x_14278) ;  /* 0x000000000f087348 */ /* 0x000fea0003c00000 */
[----:B------:R0:W1:Y:S02]  /*51f0*/  SHFL.BFLY P6, R14, R13, R12, R11 ;  /* 0x0c00000c0d0e7389 */ /* 0x00006400000c000b */
[----:B01----:R-:W-:Y:S05]  /*5200*/  ENDCOLLECTIVE ;  /* 0x000000000000791b */ /* 0x003fea0003800000 */
.L_x_14278:
[----:B------:R-:W-:Y:S02]  /*5210*/  HFMA2 R12, -RZ, RZ, 0, 2.384185791015625e-07 ;  /* 0x00000004ff0c7431 */ /* 0x000fe400000001ff */
[----:B------:R-:W-:-:S04]  /*5220*/  FADD R29, R28, R14 ;  /* 0x0000000e1c1d7221 */ /* 0x000fc80000000000 */
[----:B------:R-:W-:-:S07]  /*5230*/  IMAD.MOV.U32 R13, RZ, RZ, R29 ;  /* 0x000000ffff0d7224 */ /* 0x000fce00078e001d */
[----:B------:R-:W-:Y:S05]  /*5240*/  WARPSYNC.COLLECTIVE R15, `(.L_x_14279) ;  /* 0x000000000f087348 */ /* 0x000fea0003c00000 */
[----:B------:R0:W1:Y:S02]  /*5250*/  SHFL.BFLY P6, R14, R13, R12, R11 ;  /* 0x0c00000c0d0e7389 */ /* 0x00006400000c000b */
[----:B01----:R-:W-:Y:S05]  /*5260*/  ENDCOLLECTIVE ;  /* 0x000000000000791b */ /* 0x003fea0003800000 */
.L_x_14279:
[----:B------:R-:W-:Y:S02]  /*5270*/  IMAD.MOV.U32 R12, RZ, RZ, 0x2 ;  /* 0x00000002ff0c7424 */ /* 0x000fe400078e00ff */
[----:B------:R-:W-:-:S04]  /*5280*/  FADD R30, R29, R14 ;  /* 0x0000000e1d1e7221 */ /* 0x000fc80000000000 */
[----:B------:R-:W-:-:S07]  /*5290*/  IMAD.MOV.U32 R13, RZ, RZ, R30 ;  /* 0x000000ffff0d7224 */ /* 0x000fce00078e001e */
[----:B------:R-:W-:Y:S05]  /*52a0*/  WARPSYNC.COLLECTIVE R15, `(.L_x_14280) ;  /* 0x000000000f087348 */ /* 0x000fea0003c00000 */
[----:B------:R0:W1:Y:S02]  /*52b0*/  SHFL.BFLY P6, R14, R13, R12, R11 ;  /* 0x0c00000c0d0e7389 */ /* 0x00006400000c000b */
[----:B01----:R-:W-:Y:S05]  /*52c0*/  ENDCOLLECTIVE ;  /* 0x000000000000791b */ /* 0x003fea0003800000 */
.L_x_14280:
[----:B------:R-:W-:Y:S02]  /*52d0*/  IMAD.MOV.U32 R12, RZ, RZ, 0x1 ;  /* 0x00000001ff0c7424 */ /* 0x000fe400078e00ff */
[----:B------:R-:W-:-:S05]  /*52e0*/  FADD R31, R30, R14 ;  /* 0x0000000e1e1f7221 */ /* 0x000fca0000000000 */
[----:B------:R-:W-:-:S07]  /*52f0*/  MOV R13, R31 ;  /* 0x0000001f000d7202 */ /* 0x000fce0000000f00 */
[----:B------:R-:W-:Y:S05]  /*5300*/  WARPSYNC.COLLECTIVE R15, `(.L_x_14281) ;  /* 0x000000000f087348 */ /* 0x000fea0003c00000 */
[----:B------:R0:W1:Y:S02]  /*5310*/  SHFL.BFLY P6, R14, R13, R12, R11 ;  /* 0x0c00000c0d0e7389 */ /* 0x00006400000c000b */
[----:B01----:R-:W-:Y:S05]  /*5320*/  ENDCOLLECTIVE ;  /* 0x000000000000791b */ /* 0x003fea0003800000 */
.L_x_14281:
[----:B------:R-:W-:Y:S05]  /*5330*/  BRA `(.L_x_14282) ;  /* 0xffffffe800887947 */ /* 0x000fea000383ffff */
        .weak           $__internal_209_$__cuda_sm3x_div_rn_noftz_f32_slowpath
        .type           $__internal_209_$__cuda_sm3x_div_rn_noftz_f32_slowpath,@function
        .size           $__internal_209_$__cuda_sm3x_div_rn_noftz_f32_slowpath,(.L_x_37586 - $__internal_209_$__cuda_sm3x_div_rn_noftz_f32_slowpath)
$__internal_209_$__cuda_sm3x_div_rn_noftz_f32_slowpath:
        /* <DEDUP_REMOVED lines=34> */
.L_x_14284:
        /* <DEDUP_REMOVED lines=51> */
.L_x_14291:
[----:B------:R-:W-:-:S04]  /*5890*/  LOP3.LUT R11, R11, 0x80000000, RZ, 0xc0, !PT ;  /* 0x800000000b0b7812 */ /* 0x000fc800078ec0ff */
[----:B------:R-:W-:Y:S01]  /*58a0*/  LOP3.LUT R11, R11, 0x7f800000, RZ, 0xfc, !PT ;  /* 0x7f8000000b0b7812 */ /* 0x000fe200078efcff */
[----:B------:R-:W-:Y:S06]  /*58b0*/  BRA `(.L_x_14292) ;  /* 0x0000000000047947 */ /* 0x000fec0003800000 */
.L_x_14290:
[----:B------:R-:W-:-:S07]  /*58c0*/  IMAD R11, R34, 0x800000, R11 ;  /* 0x00800000220b7824 */ /* 0x000fce00078e020b */
.L_x_14292:
[----:B------:R-:W-:Y:S05]  /*58d0*/  BSYNC.RECONVERGENT B3 ;  /* 0x0000000000037941 */ /* 0x000fea0003800200 */
.L_x_14289:
[----:B------:R-:W-:Y:S05]  /*58e0*/  BRA `(.L_x_14293) ;  /* 0x0000000000207947 */ /* 0x000fea0003800000 */
.L_x_14288:
[----:B------:R-:W-:-:S04]  /*58f0*/  LOP3.LUT R11, R12, 0x80000000, R27, 0x48, !PT ;  /* 0x800000000c0b7812 */ /* 0x000fc800078e481b */
[----:B------:R-:W-:Y:S01]  /*5900*/  LOP3.LUT R11, R11, 0x7f800000, RZ, 0xfc, !PT ;  /* 0x7f8000000b0b7812 */ /* 0x000fe200078efcff */
[----:B------:R-:W-:Y:S06]  /*5910*/  BRA `(.L_x_14293) ;  /* 0x0000000000147947 */ /* 0x000fec0003800000 */
.L_x_14287:
[----:B------:R-:W-:Y:S01]  /*5920*/  LOP3.LUT R11, R12, 0x80000000, R27, 0x48, !PT ;  /* 0x800000000c0b7812 */ /* 0x000fe200078e481b */
[----:B------:R-:W-:Y:S06]  /*5930*/  BRA `(.L_x_14293) ;  /* 0x00000000000c7947 */ /* 0x000fec0003800000 */
.L_x_14286:
[----:B------:R-:W0:Y:S01]  /*5940*/  MUFU.RSQ R11, -QNAN ;  /* 0xffc00000000b7908 */ /* 0x000e220000001400 */
[----:B------:R-:W-:Y:S05]  /*5950*/  BRA `(.L_x_14293) ;  /* 0x0000000000047947 */ /* 0x000fea0003800000 */
.L_x_14285:
[----:B------:R-:W-:-:S07]  /*5960*/  FADD.FTZ R11, R27, R12 ;  /* 0x0000000c1b0b7221 */ /* 0x000fce0000010000 */
.L_x_14293:
[----:B------:R-:W-:Y:S05]  /*5970*/  BSYNC.RECONVERGENT B2 ;  /* 0x0000000000027941 */ /* 0x000fea0003800200 */
.L_x_14283:
[----:B------:R-:W-:Y:S02]  /*5980*/  HFMA2 R13, -RZ, RZ, 0, 0 ;  /* 0x00000000ff0d7431 */ /* 0x000fe400000001ff */
[----:B------:R-:W-:-:S04]  /*5990*/  IMAD.MOV.U32 R12, RZ, RZ, R29 ;  /* 0x000000ffff0c7224 */ /* 0x000fc800078e001d */
[----:B0-----:R-:W-:Y:S05]  /*59a0*/  RET.REL.NODEC R12 `(_Z15SoftmaxWarpImplI22BroadcastScaleMaskLoadIffbLm3EiE11DirectStoreIffEfLi1ELi9ELi32ELi1ELb1EL9Algorithm0EEvT_T0_ll) ;  /* 0xffffffa40c947950 */ /* 0x001fea0003c3ffff */
.L_x_14294:
        /* <DEDUP_REMOVED lines=13> */
.L_x_37586:


//--------------------- .text._Z15SoftmaxWarpImplI22BroadcastScaleMaskLoadIffbLm3EiE11DirectStoreIffEfLi1ELi9ELi32ELi1ELb0EL9Algorithm0EEvT_T0_ll --------------------------
	.section	.text._Z15SoftmaxWarpImplI22BroadcastScaleMaskLoadIffbLm3EiE11DirectStoreIffEfLi1ELi9ELi32ELi1ELb0EL9Algorithm0EEvT_T0_ll,"ax",@progbits
	.align	128
        .global         _Z15SoftmaxWarpImplI22BroadcastScaleMaskLoadIffbLm3EiE11DirectStoreIffEfLi1ELi9ELi32ELi1ELb0EL9Algorithm0EEvT_T0_ll
        .type           _Z15SoftmaxWarpImplI22BroadcastScaleMaskLoadIffbLm3EiE11DirectStoreIffEfLi1ELi9ELi32ELi1ELb0EL9Algorithm0EEvT_T0_ll,@function
        .size           _Z15SoftmaxWarpImplI22BroadcastScaleMaskLoadIffbLm3EiE11DirectStoreIffEfLi1ELi9ELi32ELi1ELb0EL9Algorithm0EEvT_T0_ll,(.L_x_37587 - _Z15SoftmaxWarpImplI22BroadcastScaleMaskLoadIffbLm3EiE11DirectStoreIffEfLi1ELi9ELi32ELi1ELb0EL9Algorithm0EEvT_T0_ll)
        .other          _Z15SoftmaxWarpImplI22BroadcastScaleMaskLoadIffbLm3EiE11DirectStoreIffEfLi1ELi9ELi32ELi1ELb0EL9Algorithm0EEvT_T0_ll,@"STO_CUDA_ENTRY STV_DEFAULT"
_Z15SoftmaxWarpImplI22BroadcastScaleMaskLoadIffbLm3EiE11DirectStoreIffEfLi1ELi9ELi32ELi1ELb0EL9Algorithm0EEvT_T0_ll:
.text._Z15SoftmaxWarpImplI22BroadcastScaleMaskLoadIffbLm3EiE11DirectStoreIffEfLi1ELi9ELi32ELi1ELb0EL9Algorithm0EEvT_T0_ll:
        /* <DEDUP_REMOVED lines=29> */
.L_x_14295:
        /* <DEDUP_REMOVED lines=14> */
.L_x_14316:
[----:B--2---:R-:W-:Y:S01]  /*02b0*/  IABS R0, UR49 ;  /* 0x0000003100007c13 */ /* 0x004fe20008000000 */
[----:B0-----:R-:W-:Y:S01]  /*02c0*/  IMAD R3, R18, UR48, R20 ;  /* 0x0000003012037c24 */ /* 0x001fe2000f8e0214 */
[----:B------:R-:W-:Y:S01]  /*02d0*/  IABS R2, UR50 ;  /* 0x0000003200027c13 */ /* 0x000fe20008000000 */
[----:B------:R-:W-:Y:S01]  /*02e0*/  UMOV UR4, URZ ;  /* 0x000000ff00047c82 */ /* 0x000fe20008000000 */
[----:B------:R-:W-:Y:S01]  /*02f0*/  R2UR UR7, R0 ;  /* 0x00000000000772ca */ /* 0x000fe200000e0000 */
[----:B------:R-:W0:Y:S01]  /*0300*/  LDC.64 R22, c[0x0][0x390] ;  /* 0x0000e400ff167b82 */ /* 0x000e220000000a00 */
[----:B------:R-:W-:Y:S02]  /*0310*/  R2UR UR8, R2 ;  /* 0x00000000020872ca */ /* 0x000fe400000e0000 */
[----:B------:R-:W-:Y:S02]  /*0320*/  IABS R2, R3 ;  /* 0x0000000300027213 */ /* 0x000fe40000000000 */
[----:B------:R-:W-:-:S02]  /*0330*/  ISETP.NE.AND P6, PT, RZ, UR49, PT ;  /* 0x00000031ff007c0c */ /* 0x000fc4000bfc5270 */
[----:B------:R-:W-:Y:S02]  /*0340*/  IADD3 R27, PT, PT, R3, 0x40, RZ ;  /* 0x00000040031b7810 */ /* 0x000fe40007ffe0ff */
[----:B-1----:R-:W-:Y:S02]  /*0350*/  R2UR UR10, R16 ;  /* 0x00000000100a72ca */ /* 0x002fe400000e0000 */
[----:B------:R-:W-:Y:S01]  /*0360*/  IABS R12, R27 ;  /* 0x0000001b000c7213 */ /* 0x000fe20000000000 */
[----:B------:R-:W1:Y:S01]  /*0370*/  I2F.RP R0, UR7 ;  /* 0x0000000700007d06 */ /* 0x000e620008209400 */
[----:B------:R-:W-:Y:S02]  /*0380*/  LOP3.LUT R25, R27, UR49, RZ, 0x3c, !PT ;  /* 0x000000311b197c12 */ /* 0x000fe4000f8e3cff */
[----:B------:R-:W-:-:S05]  /*0390*/  R2UR UR11, R17 ;  /* 0x00000000110b72ca */ /* 0x000fca00000e0000 */
[----:B------:R-:W2:Y:S08]  /*03a0*/  I2F.RP R6, UR8 ;  /* 0x0000000800067d06 */ /* 0x000eb00008209400 */
[----:B-1----:R-:W1:Y:S08]  /*03b0*/  MUFU.RCP R0, R0 ;  /* 0x0000000000007308 */ /* 0x002e700000001000 */
[----:B--2---:R-:W-:Y:S01]  /*03c0*/  MUFU.RCP R6, R6 ;  /* 0x0000000600067308 */ /* 0x004fe20000001000 */
[----:B-1----:R-:W-:-:S07]  /*03d0*/  VIADD R4, R0, 0xffffffe ;  /* 0x0ffffffe00047836 */ /* 0x002fce0000000000 */
[----:B------:R1:W2:Y:S02]  /*03e0*/  F2I.FTZ.U32.TRUNC.NTZ R5, R4 ;  /* 0x0000000400057305 */ /* 0x0002a4000021f000 */
[----:B-1----:R-:W-:Y:S01]  /*03f0*/  MOV R4, RZ ;  /* 0x000000ff00047202 */ /* 0x002fe20000000f00 */
[----:B--2---:R-:W-:-:S04]  /*0400*/  IMAD.MOV R7, RZ, RZ, -R5 ;  /* 0x000000ffff077224 */ /* 0x004fc800078e0a05 */
[----:B------:R-:W-:-:S04]  /*0410*/  IMAD R7, R7, UR7, RZ ;  /* 0x0000000707077c24 */ /* 0x000fc8000f8e02ff */
[----:B------:R-:W-:-:S04]  /*0420*/  IMAD.HI.U32 R7, R5, R7, R4 ;  /* 0x0000000705077227 */ /* 0x000fc800078e0004 */
[----:B------:R-:W-:Y:S02]  /*0430*/  IMAD.MOV.U32 R4, RZ, RZ, R2 ;  /* 0x000000ffff047224 */ /* 0x000fe400078e0002 */
[----:B------:R-:W-:Y:S02]  /*0440*/  VIADD R2, R3, 0x20 ;  /* 0x0000002003027836 */ /* 0x000fe40000000000 */
[----:B------:R-:W-:-:S03]  /*0450*/  IMAD.HI.U32 R0, R7, R4, RZ ;  /* 0x0000000407007227 */ /* 0x000fc600078e00ff */
[----:B------:R-:W-:Y:S02]  /*0460*/  IABS R8, R2 ;  /* 0x0000000200087213 */ /* 0x000fe40000000000 */
[----:B------:R-:W-:-:S03]  /*0470*/  IADD3 R5, PT, PT, -R0, RZ, RZ ;  /* 0x000000ff00057210 */ /* 0x000fc60007ffe1ff */
[----:B------:R-:W-:-:S04]  /*0480*/  IMAD.HI.U32 R9, R7, R8, RZ ;  /* 0x0000000807097227 */ /* 0x000fc800078e00ff */
[----:B------:R-:W-:Y:S02]  /*0490*/  IMAD R4, R5, UR7, R4 ;  /* 0x0000000705047c24 */ /* 0x000fe4000f8e0204 */
[----:B------:R-:W-:-:S03]  /*04a0*/  IMAD.MOV R5, RZ, RZ, -R9 ;  /* 0x000000ffff057224 */ /* 0x000fc600078e0a09 */
[----:B------:R-:W-:Y:S01]  /*04b0*/  ISETP.LT.U32.AND P1, PT, R4, UR7, PT ;  /* 0x0000000704007c0c */ /* 0x000fe2000bf21070 */
[----:B------:R-:W-:Y:S02]  /*04c0*/  IMAD R8, R5, UR7, R8 ;  /* 0x0000000705087c24 */ /* 0x000fe4000f8e0208 */
[----:B------:R-:W-:-:S03]  /*04d0*/  VIADD R5, R6, 0xffffffe ;  /* 0x0ffffffe06057836 */ /* 0x000fc60000000000 */
[----:B------:R-:W-:-:S03]  /*04e0*/  ISETP.LT.U32.AND P3, PT, R8, UR7, PT ;  /* 0x0000000708007c0c */ /* 0x000fc6000bf61070 */
[----:B------:R-:W1:Y:S04]  /*04f0*/  F2I.FTZ.U32.TRUNC.NTZ R5, R5 ;  /* 0x0000000500057305 */ /* 0x000e68000021f000 */
[----:B------:R-:W-:Y:S01]  /*0500*/  @!P1 IADD3 R4, PT, PT, R4, -UR7, RZ ;  /* 0x8000000704049c10 */ /* 0x000fe2000fffe0ff */
[----:B------:R-:W-:-:S03]  /*0510*/  @!P1 VIADD R0, R0, 0x1 ;  /* 0x0000000100009836 */ /* 0x000fc60000000000 */
[----:B------:R-:W-:Y:S02]  /*0520*/  ISETP.GE.U32.AND P0, PT, R4, UR7, PT ;  /* 0x0000000704007c0c */ /* 0x000fe4000bf06070 */
[----:B------:R-:W-:Y:S01]  /*0530*/  LOP3.LUT R4, R3, UR49, RZ, 0x3c, !PT ;  /* 0x0000003103047c12 */ /* 0x000fe2000f8e3cff */
[----:B------:R-:W-:Y:S02]  /*0540*/  @!P3 VIADD R8, R8, -UR7 ;  /* 0x800000070808bc36 */ /* 0x000fe40008000000 */
[----:B------:R-:W-:Y:S01]  /*0550*/  @!P3 VIADD R9, R9, 0x1 ;  /* 0x000000010909b836 */ /* 0x000fe20000000000 */
[----:B------:R-:W-:Y:S02]  /*0560*/  ISETP.GE.AND P2, PT, R4, RZ, PT ;  /* 0x000000ff0400720c */ /* 0x000fe40003f46270 */
[----:B------:R-:W-:Y:S02]  /*0570*/  ISETP.GE.U32.AND P1, PT, R8, UR7, PT ;  /* 0x0000000708007c0c */ /* 0x000fe4000bf26070 */
[----:B------:R-:W-:-:S02]  /*0580*/  LOP3.LUT R4, R2, UR49, RZ, 0x3c, !PT ;  /* 0x0000003102047c12 */ /* 0x000fc4000f8e3cff */
[----:B-1----:R-:W-:Y:S02]  /*0590*/  R2UR UR5, R5 ;  /* 0x00000000050572ca */ /* 0x002fe400000e0000 */
[----:B------:R-:W-:Y:S02]  /*05a0*/  @P0 IADD3 R0, PT, PT, R0, 0x1, RZ ;  /* 0x0000000100000810 */ /* 0x000fe40007ffe0ff */
[----:B------:R-:W-:Y:S02]  /*05b0*/  ISETP.GE.AND P0, PT, R4, RZ, PT ;  /* 0x000000ff0400720c */ /* 0x000fe40003f06270 */
[----:B------:R-:W-:Y:S01]  /*05c0*/  LOP3.LUT R8, RZ, UR49, RZ, 0x33, !PT ;  /* 0x00000031ff087c12 */ /* 0x000fe2000f8e33ff */
[----:B------:R-:W-:Y:S02]  /*05d0*/  @!P2 IMAD.MOV R0, RZ, RZ, -R0 ;  /* 0x000000ffff00a224 */ /* 0x000fe400078e0a00 */
[----:B------:R-:W-:-:S03]  /*05e0*/  @P1 IADD3 R9, PT, PT, R9, 0x1, RZ ;  /* 0x0000000109091810 */ /* 0x000fc60007ffe0ff */
[----:B------:R-:W-:Y:S01]  /*05f0*/  SEL R19, R8, R0, !P6 ;  /* 0x0000000008137207 */ /* 0x000fe20007000000 */
[----:B------:R-:W-:-:S04]  /*0600*/  UIADD3 UR6, UPT, UPT, URZ, -UR5, URZ ;  /* 0x80000005ff067290 */ /* 0x000fc8000fffe0ff */
[----:B------:R-:W-:Y:S01]  /*0610*/  IMAD.MOV R24, RZ, RZ, -R19 ;  /* 0x000000ffff187224 */ /* 0x000fe200078e0a13 */
[----:B------:R-:W-:Y:S01]  /*0620*/  UIMAD UR6, UR6, UR8, URZ ;  /* 0x00000008060672a4 */ /* 0x000fe2000f8e02ff */
[----:B------:R-:W-:Y:S02]  /*0630*/  @!P0 IMAD.MOV R9, RZ, RZ, -R9 ;  /* 0x000000ffff098224 */ /* 0x000fe400078e0a09 */
[----:B------:R-:W-:Y:S01]  /*0640*/  IMAD R24, R24, UR49, R3 ;  /* 0x0000003118187c24 */ /* 0x000fe2000f8e0203 */
[----:B------:R-:W-:Y:S02]  /*0650*/  UIMAD.WIDE.U32 UR4, UR5, UR6, UR4 ;  /* 0x00000006050472a5 */ /* 0x000fe4000f8e0004 */
[----:B------:R-:W-:Y:S02]  /*0660*/  SEL R0, R8, R9, !P6 ;  /* 0x0000000908007207 */ /* 0x000fe40007000000 */
[----:B------:R-:W-:-:S03]  /*0670*/  IABS R6, R24 ;  /* 0x0000001800067213 */ /* 0x000fc60000000000 */
[----:B------:R-:W-:Y:S02]  /*0680*/  IMAD.MOV R5, RZ, RZ, -R0 ;  /* 0x000000ffff057224 */ /* 0x000fe400078e0a00 */
[----:B------:R-:W-:-:S04]  /*0690*/  IMAD.HI.U32 R9, R6, UR5, RZ ;  /* 0x0000000506097c27 */ /* 0x000fc8000f8e00ff */
[----:B------:R-:W-:Y:S02]  /*06a0*/  IMAD R4, R5, UR49, R2 ;  /* 0x0000003105047c24 */ /* 0x000fe4000f8e0202 */
[----:B------:R-:W-:Y:S02]  /*06b0*/  IMAD.MOV R11, RZ, RZ, -R9 ;  /* 0x000000ffff0b7224 */ /* 0x000fe400078e0a09 */
[----:B------:R-:W-:Y:S01]  /*06c0*/  IMAD.HI.U32 R5, R7, R12, RZ ;  /* 0x0000000c07057227 */ /* 0x000fe200078e00ff */
[----:B------:R-:W-:-:S03]  /*06d0*/  IABS R14, R4 ;  /* 0x00000004000e7213 */ /* 0x000fc60000000000 */
[----:B------:R-:W-:Y:S01]  /*06e0*/  IMAD R6, R11, UR8, R6 ;  /* 0x000000080b067c24 */ /* 0x000fe2000f8e0206 */
[----:B------:R-:W-:Y:S01]  /*06f0*/  IADD3 R15, PT, PT, -R5, RZ, RZ ;  /* 0x000000ff050f7210 */ /* 0x000fe20007ffe1ff */
[----:B------:R-:W-:-:S03]  /*0700*/  IMAD.HI.U32 R11, R14, UR5, RZ ;  /* 0x000000050e0b7c27 */ /* 0x000fc6000f8e00ff */
[----:B------:R-:W-:Y:S01]  /*0710*/  ISETP.LT.U32.AND P3, PT, R6, UR8, PT ;  /* 0x0000000806007c0c */ /* 0x000fe2000bf61070 */
[----:B------:R-:W-:Y:S02]  /*0720*/  IMAD.MOV R13, RZ, RZ, -R11 ;  /* 0x000000ffff0d7224 */ /* 0x000fe400078e0a0b */
[----:B------:R-:W-:Y:S02]  /*0730*/  IMAD R15, R15, UR7, R12 ;  /* 0x000000070f0f7c24 */ /* 0x000fe4000f8e020c */
[----:B------:R-:W-:Y:S02]  /*0740*/  IMAD R14, R13, UR8, R14 ;  /* 0x000000080d0e7c24 */ /* 0x000fe4000f8e020e */
[----:B------:R-:W1:Y:S01]  /*0750*/  LDC.64 R12, c[0x0][0x398] ;  /* 0x0000e600ff0c7b82 */ /* 0x000e620000000a00 */
[----:B------:R-:W-:Y:S02]  /*0760*/  ISETP.LT.U32.AND P4, PT, R15, UR7, PT ;  /* 0x000000070f007c0c */ /* 0x000fe4000bf81070 */
[----:B------:R-:W-:-:S03]  /*0770*/  ISETP.LT.U32.AND P0, PT, R14, UR8, PT ;  /* 0x000000080e007c0c */ /* 0x000fc6000bf01070 */
[----:B------:R-:W-:Y:S02]  /*0780*/  @!P3 VIADD R6, R6, -UR8 ;  /* 0x800000080606bc36 */ /* 0x000fe40008000000 */
[----:B------:R-:W-:-:S03]  /*0790*/  @!P3 VIADD R9, R9, 0x1 ;  /* 0x000000010909b836 */ /* 0x000fc60000000000 */
[----:B------:R-:W-:Y:S02]  /*07a0*/  ISETP.GE.U32.AND P2, PT, R6, UR8, PT ;  /* 0x0000000806007c0c */ /* 0x000fe4000bf46070 */
[----:B------:R-:W-:Y:S02]  /*07b0*/  LOP3.LUT R6, R24, UR50, RZ, 0x3c, !PT ;  /* 0x0000003218067c12 */ /* 0x000fe4000f8e3cff */
[----:B------:R-:W-:Y:S01]  /*07c0*/  @!P4 IADD3 R15, PT, PT, R15, -UR7, RZ ;  /* 0x800000070f0fcc10 */ /* 0x000fe2000fffe0ff */
[----:B------:R-:W-:Y:S01]  /*07d0*/  @!P0 VIADD R14, R14, -UR8 ;  /* 0x800000080e0e8c36 */ /* 0x000fe20008000000 */
[----:B------:R-:W-:Y:S01]  /*07e0*/  ISETP.GE.AND P5, PT, R6, RZ, PT ;  /* 0x000000ff0600720c */ /* 0x000fe20003fa6270 */
[----:B------:R-:W-:Y:S01]  /*07f0*/  VIADD R6, R3, 0x60 ;  /* 0x0000006003067836 */ /* 0x000fe20000000000 */
[----:B------:R-:W-:Y:S01]  /*0800*/  ISETP.GE.U32.AND P1, PT, R15, UR7, PT ;  /* 0x000000070f007c0c */ /* 0x000fe2000bf26070 */
[----:B------:R-:W-:Y:S01]  /*0810*/  @!P0 VIADD R11, R11, 0x1 ;  /* 0x000000010b0b8836 */ /* 0x000fe20000000000 */
[----:B------:R-:W-:-:S02]  /*0820*/  ISETP.GE.U32.AND P3, PT, R14, UR8, PT ;  /* 0x000000080e007c0c */ /* 0x000fc4000bf66070 */
[----:B------:R-:W2:Y:S01]  /*0830*/  LDC.64 R14, c[0x0][0x3a0] ;  /* 0x0000e800ff0e7b82 */ /* 0x000ea20000000a00 */
[----:B------:R-:W-:Y:S02]  /*0840*/  @P2 IADD3 R9, PT, PT, R9, 0x1, RZ ;  /* 0x0000000109092810 */ /* 0x000fe40007ffe0ff */
[----:B0-----:R-:W-:Y:S02]  /*0850*/  ISETP.NE.U32.AND P2, PT, R22, 0x1, PT ;  /* 0x000000011600780c */ /* 0x001fe40003f45070 */
[----:B------:R-:W-:Y:S01]  /*0860*/  @!P4 IADD3 R5, PT, PT, R5, 0x1, RZ ;  /* 0x000000010505c810 */ /* 0x000fe20007ffe0ff */
[----:B------:R-:W-:Y:S01]  /*0870*/  IMAD.MOV.U32 R22, RZ, RZ, R9 ;  /* 0x000000ffff167224 */ /* 0x000fe200078e0009 */
[----:B------:R-:W-:Y:S02]  /*0880*/  ISETP.NE.AND.EX P2, PT, R23, RZ, PT, P2 ;  /* 0x000000ff1700720c */ /* 0x000fe40003f45320 */
[----:B------:R-:W-:Y:S01]  /*0890*/  LOP3.LUT R23, R4, UR50, RZ, 0x3c, !PT ;  /* 0x0000003204177c12 */ /* 0x000fe2000f8e3cff */
[----:B------:R-:W-:Y:S01]  /*08a0*/  @P1 VIADD R5, R5, 0x1 ;  /* 0x0000000105051836 */ /* 0x000fe20000000000 */
[----:B------:R-:W-:Y:S01]  /*08b0*/  IABS R26, R6 ;  /* 0x00000006001a7213 */ /* 0x000fe20000000000 */
[----:B------:R-:W-:Y:S01]  /*08c0*/  @P3 VIADD R11, R11, 0x1 ;  /* 0x000000010b0b3836 */ /* 0x000fe20000000000 */
[----:B------:R-:W-:-:S02]  /*08d0*/  ISETP.GE.AND P0, PT, R25, RZ, PT ;  /* 0x000000ff1900720c */ /* 0x000fc40003f06270 */
[----:B------:R-:W-:Y:S01]  /*08e0*/  ISETP.GE.AND P4, PT, R23, RZ, PT ;  /* 0x000000ff1700720c */ /* 0x000fe20003f86270 */
[----:B------:R-:W-:Y:S01]  /*08f0*/  IMAD.MOV.U32 R23, RZ, RZ, R5 ;  /* 0x000000ffff177224 */ /* 0x000fe200078e0005 */
[----:B------:R-:W-:Y:S01]  /*0900*/  @!P5 IADD3 R22, PT, PT, -R22, RZ, RZ ;  /* 0x000000ff1616d210 */ /* 0x000fe20007ffe1ff */
[----:B------:R-:W-:Y:S01]  /*0910*/  IMAD.HI.U32 R5, R7, R26, RZ ;  /* 0x0000001a07057227 */ /* 0x000fe200078e00ff */
[----:B------:R-:W-:Y:S02]  /*0920*/  ISETP.NE.AND P5, PT, RZ, UR50, PT ;  /* 0x00000032ff007c0c */ /* 0x000fe4000bfa5270 */
[----:B------:R-:W-:Y:S02]  /*0930*/  LOP3.LUT R9, RZ, UR50, RZ, 0x33, !PT ;  /* 0x00000032ff097c12 */ /* 0x000fe4000f8e33ff */
[----:B------:R-:W-:Y:S02]  /*0940*/  IADD3 R29, PT, PT, -R5, RZ, RZ ;  /* 0x000000ff051d7210 */ /* 0x000fe40007ffe1ff */
[----:B------:R-:W-:Y:S01]  /*0950*/  SEL R22, R9, R22, !P5 ;  /* 0x0000001609167207 */ /* 0x000fe20006800000 */
[----:B------:R-:W-:Y:S01]  /*0960*/  @!P0 IMAD.MOV R23, RZ, RZ, -R23 ;  /* 0x000000ffff178224 */ /* 0x000fe200078e0a17 */
[----:B-1----:R-:W-:Y:S01]  /*0970*/  ISETP.NE.U32.AND P1, PT, R12, 0x1, PT ;  /* 0x000000010c00780c */ /* 0x002fe20003f25070 */
        /* <DEDUP_REMOVED lines=8> */
[----:B------:R-:W-:Y:S01]  /*0a00*/  SEL R22, R22, RZ, P1 ;  /* 0x000000ff16167207 */ /* 0x000fe20000800000 */
[----:B------:R-:W-:Y:S01]  /*0a10*/  IMAD R19, R19, UR46, RZ ;  /* 0x0000002e13137c24 */ /* 0x000fe2000f8e02ff */
[----:B------:R-:W-:Y:S02]  /*0a20*/  SEL R24, R8, R23, !P6 ;  /* 0x0000001708187207 */ /* 0x000fe40007000000 */
[----:B------:R-:W-:Y:S01]  /*0a30*/  ISETP.LT.U32.AND P3, PT, R12, UR7, PT ;  /* 0x000000070c007c0c */ /* 0x000fe2000bf61070 */
[----:B------:R-:W-:Y:S01]  /*0a40*/  IMAD R19, R22, UR47, R19 ;  /* 0x0000002f16137c24 */ /* 0x000fe2000f8e0213 */
[----:B------:R-:W-:Y:S02]  /*0a50*/  SEL R14, R14, RZ, P0 ;  /* 0x000000ff0e0e7207 */ /* 0x000fe40000000000 */
[----:B------:R-:W-:Y:S02]  /*0a60*/  IADD3 R26, PT, PT, -R24, RZ, RZ ;  /* 0x000000ff181a7210 */ /* 0x000fe40007ffe1ff */
[----:B------:R-:W-:Y:S01]  /*0a70*/  SEL R11, R9, R11, !P5 ;  /* 0x0000000b090b7207 */ /* 0x000fe20006800000 */
[----:B------:R-:W-:Y:S01]  /*0a80*/  IMAD R19, R14, UR51, R19 ;  /* 0x000000330e137c24 */ /* 0x000fe2000f8e0213 */
[----:B------:R-:W-:Y:S01]  /*0a90*/  SEL R0, R0, RZ, P2 ;  /* 0x000000ff00007207 */ /* 0x000fe20001000000 */
[----:B------:R-:W-:Y:S01]  /*0aa0*/  IMAD R25, R26, UR49, R27 ;  /* 0x000000311a197c24 */ /* 0x000fe2000f8e021b */
[----:B------:R-:W-:-:S02]  /*0ab0*/  IADD3 R13, PT, PT, -R11, RZ, RZ ;  /* 0x000000ff0b0d7210 */ /* 0x000fc40007ffe1ff */
[----:B------:R-:W-:Y:S01]  /*0ac0*/  IADD3 R14, P4, PT, R19, UR38, RZ ;  /* 0x00000026130e7c10 */ /* 0x000fe2000ff9e0ff */
[----:B------:R-:W-:Y:S01]  /*0ad0*/  @!P3 VIADD R12, R12, -UR7 ;  /* 0x800000070c0cbc36 */ /* 0x000fe20008000000 */
[----:B------:R-:W-:Y:S01]  /*0ae0*/  IABS R22, R25 ;  /* 0x0000001900167213 */ /* 0x000fe20000000000 */
[----:B------:R-:W-:Y:S01]  /*0af0*/  @!P3 VIADD R5, R5, 0x1 ;  /* 0x000000010505b836 */ /* 0x000fe20000000000 */
[----:B------:R-:W-:Y:S01]  /*0b00*/  LEA.HI.X.SX32 R15, R19, UR39, 0x1, P4 ;  /* 0x00000027130f7c11 */ /* 0x000fe2000a0f0eff */
[----:B------:R-:W-:Y:S01]  /*0b10*/  IMAD R4, R13, UR50, R4 ;  /* 0x000000320d047c24 */ /* 0x000fe2000f8e0204 */
[----:B------:R-:W-:Y:S01]  /*0b20*/  ISETP.GE.U32.AND P4, PT, R12, UR7, PT ;  /* 0x000000070c007c0c */ /* 0x000fe2000bf86070 */
[----:B------:R-:W-:Y:S01]  /*0b30*/  IMAD.HI.U32 R19, R22, UR5, RZ ;  /* 0x0000000516137c27 */ /* 0x000fe2000f8e00ff */
[----:B------:R-:W-:Y:S02]  /*0b40*/  SEL R12, R11, RZ, P1 ;  /* 0x000000ff0b0c7207 */ /* 0x000fe40000800000 */
[----:B------:R-:W-:Y:S01]  /*0b50*/  LOP3.LUT R26, R6, UR49, RZ, 0x3c, !PT ;  /* 0x00000031061a7c12 */ /* 0x000fe2000f8e3cff */
[----:B------:R-:W-:Y:S01]  /*0b60*/  IMAD.MOV R23, RZ, RZ, -R19 ;  /* 0x000000ffff177224 */ /* 0x000fe200078e0a13 */
[----:B------:R-:W-:Y:S01]  /*0b70*/  SEL R4, R4, RZ, P0 ;  /* 0x000000ff04047207 */ /* 0x000fe20000000000 */
[----:B------:R-:W-:Y:S01]  /*0b80*/  IMAD R13, R0, UR46, RZ ;  /* 0x0000002e000d7c24 */ /* 0x000fe2000f8e02ff */
[----:B------:R-:W-:Y:S01]  /*0b90*/  ISETP.GE.AND P3, PT, R26, RZ, PT ;  /* 0x000000ff1a00720c */ /* 0x000fe20003f66270 */
[----:B------:R-:W-:Y:S01]  /*0ba0*/  IMAD R11, R23, UR8, R22 ;  /* 0x00000008170b7c24 */ /* 0x000fe2000f8e0216 */
[----:B------:R-:W-:Y:S01]  /*0bb0*/  SHF.R.S64 R22, RZ, 0x1e, R3 ;  /* 0x0000001eff167819 */ /* 0x000fe20000001003 */
[----:B------:R-:W-:Y:S01]  /*0bc0*/  IMAD R13, R12, UR47, R13 ;  /* 0x0000002f0c0d7c24 */ /* 0x000fe2000f8e020d */
[----:B------:R-:W-:-:S02]  /*0bd0*/  SHF.R.S64 R12, RZ, 0x1e, R2 ;  /* 0x0000001eff0c7819 */ /* 0x000fc40000001002 */
[----:B------:R-:W-:Y:S02]  /*0be0*/  @P4 IADD3 R5, PT, PT, R5, 0x1, RZ ;  /* 0x0000000105054810 */ /* 0x000fe40007ffe0ff */
[----:B------:R-:W-:-:S03]  /*0bf0*/  IADD3 R22, P4, PT, R22, UR36, RZ ;  /* 0x0000002416167c10 */ /* 0x000fc6000ff9e0ff */
[----:B------:R-:W-:Y:S01]  /*0c00*/  IMAD.MOV.U32 R29, RZ, RZ, R5 ;  /* 0x000000ffff1d7224 */ /* 0x000fe200078e0005 */
[----:B------:R-:W-:Y:S01]  /*0c10*/  LEA.HI.X.SX32 R23, R3, UR37, 0x2, P4 ;  /* 0x0000002503177c11 */ /* 0x000fe2000a0f16ff */
[----:B------:R-:W-:Y:S01]  /*0c20*/  IMAD R5, R4, UR51, R13 ;  /* 0x0000003304057c24 */ /* 0x000fe2000f8e020d */
[----:B------:R-:W-:Y:S01]  /*0c30*/  ISETP.LT.U32.AND P4, PT, R11, UR8, PT ;  /* 0x000000080b007c0c */ /* 0x000fe2000bf81070 */
[----:B------:R-:W-:Y:S01]  /*0c40*/  @!P3 IMAD.MOV R29, RZ, RZ, -R29 ;  /* 0x000000ffff1db224 */ /* 0x000fe200078e0a1d */
[----:B------:R-:W-:Y:S01]  /*0c50*/  IADD3 R12, P3, PT, R12, UR36, RZ ;  /* 0x000000240c0c7c10 */ /* 0x000fe2000ff7e0ff */
[----:B------:R0:W2:Y:S03]  /*0c60*/  LDG.E R0, desc[UR10][R22.64] ;  /* 0x0000000a16007981 */ /* 0x0000a6000c1e1900 */
[----:B------:R-:W-:Y:S02]  /*0c70*/  LEA.HI.X.SX32 R13, R2, UR37, 0x2, P3 ;  /* 0x00000025020d7c11 */ /* 0x000fe400098f16ff */
[----:B------:R-:W-:-:S02]  /*0c80*/  IADD3 R4, P3, PT, R5, UR38, RZ ;  /* 0x0000002605047c10 */ /* 0x000fc4000ff7e0ff */
[----:B------:R-:W-:-:S03]  /*0c90*/  SEL R26, R8, R29, !P6 ;  /* 0x0000001d081a7207 */ /* 0x000fc60007000000 */
[----:B------:R-:W-:Y:S01]  /*0ca0*/  @!P4 VIADD R11, R11, -UR8 ;  /* 0x800000080b0bcc36 */ /* 0x000fe20008000000 */
[----:B------:R-:W-:-:S04]  /*0cb0*/  LEA.HI.X.SX32 R5, R5, UR39, 0x1, P3 ;  /* 0x0000002705057c11 */ /* 0x000fc800098f0eff */
[----:B------:R-:W-:Y:S02]  /*0cc0*/  ISETP.GE.U32.AND P3, PT, R11, UR8, PT ;  /* 0x000000080b007c0c */ /* 0x000fe4000bf66070 */
[----:B------:R1:W3:Y:S01]  /*0cd0*/  LDG.E.U8 R11, desc[UR10][R14.64] ;  /* 0x0000000a0e0b7981 */ /* 0x0002e2000c1e1100 */
[----:B------:R-:W-:-:S05]  /*0ce0*/  IADD3 R29, PT, PT, -R26, RZ, RZ ;  /* 0x000000ff1a1d7210 */ /* 0x000fca0007ffe1ff */
[----:B------:R-:W-:Y:S01]  /*0cf0*/  IMAD R28, R29, UR49, R6 ;  /* 0x000000311d1c7c24 */ /* 0x000fe2000f8e0206 */
[----:B------:R-:W-:Y:S02]  /*0d00*/  R2UR UR12, R16 ;  /* 0x00000000100c72ca */ /* 0x000fe400000e0000 */
[----:B------:R-:W-:Y:S02]  /*0d10*/  R2UR UR13, R17 ;  /* 0x00000000110d72ca */ /* 0x000fe400000e0000 */
[----:B0-----:R-:W-:Y:S02]  /*0d20*/  LOP3.LUT R23, R25, UR50, RZ, 0x3c, !PT ;  /* 0x0000003219177c12 */ /* 0x001fe4000f8e3cff */
[----:B------:R-:W-:Y:S02]  /*0d30*/  IABS R29, R28 ;  /* 0x0000001c001d7213 */ /* 0x000fe40000000000 */
[----:B------:R-:W-:Y:S02]  /*0d40*/  @!P4 IADD3 R19, PT, PT, R19, 0x1, RZ ;  /* 0x000000011313c810 */ /* 0x000fe40007ffe0ff */
[----:B------:R-:W-:Y:S01]  /*0d50*/  ISETP.GE.AND P4, PT, R23, RZ, PT ;  /* 0x000000ff1700720c */ /* 0x000fe20003f86270 */
[----:B------:R-:W-:Y:S01]  /*0d60*/  IMAD.HI.U32 R22, R29, UR5, RZ ;  /* 0x000000051d167c27 */ /* 0x000fe2000f8e00ff */
[----:B------:R-:W-:-:S03]  /*0d70*/  SHF.R.S64 R23, RZ, 0x1e, R27 ;  /* 0x0000001eff177819 */ /* 0x000fc6000000101b */
[----:B------:R-:W-:Y:S01]  /*0d80*/  @P3 VIADD R19, R19, 0x1 ;  /* 0x0000000113133836 */ /* 0x000fe20000000000 */
[----:B-1----:R-:W-:Y:S01]  /*0d90*/  IADD3 R14, P3, PT, R23, UR36, RZ ;  /* 0x00000024170e7c10 */ /* 0x002fe2000ff7e0ff */
[----:B------:R-:W-:Y:S01]  /*0da0*/  IMAD.MOV R30, RZ, RZ, -R22 ;  /* 0x000000ffff1e7224 */ /* 0x000fe200078e0a16 */
[----:B------:R-:W-:Y:S01]  /*0db0*/  SHF.R.S64 R23, RZ, 0x1e, R6 ;  /* 0x0000001eff177819 */ /* 0x000fe20000001006 */
[----:B------:R0:W4:Y:S01]  /*0dc0*/  LDG.E R2, desc[UR12][R12.64] ;  /* 0x0000000c0c027981 */ /* 0x000122000c1e1900 */
[----:B------:R-:W-:Y:S01]  /*0dd0*/  LEA.HI.X.SX32 R15, R27, UR37, 0x2, P3 ;  /* 0x000000251b0f7c11 */ /* 0x000fe200098f16ff */
[----:B------:R-:W-:Y:S02]  /*0de0*/  IMAD R29, R30, UR8, R29 ;  /* 0x000000081e1d7c24 */ /* 0x000fe4000f8e021d */
[----:B------:R1:W5:Y:S01]  /*0df0*/  LDG.E.U8 R27, desc[UR10][R4.64] ;  /* 0x0000000a041b7981 */ /* 0x000362000c1e1100 */
[----:B0-----:R-:W-:-:S04]  /*0e00*/  IADD3 R12, P3, PT, R23, UR36, RZ ;  /* 0x00000024170c7c10 */ /* 0x001fc8000ff7e0ff */
[----:B------:R-:W-:Y:S02]  /*0e10*/  LEA.HI.X.SX32 R13, R6, UR37, 0x2, P3 ;  /* 0x00000025060d7c11 */ /* 0x000fe400098f16ff */
[----:B------:R-:W-:Y:S01]  /*0e20*/  ISETP.LT.U32.AND P3, PT, R29, UR8, PT ;  /* 0x000000081d007c0c */ /* 0x000fe2000bf61070 */
[----:B------:R-:W-:Y:S01]  /*0e30*/  VIADD R23, R3, 0x80 ;  /* 0x0000008003177836 */ /* 0x000fe20000000000 */
[----:B------:R-:W-:Y:S02]  /*0e40*/  R2UR UR14, R16 ;  /* 0x00000000100e72ca */ /* 0x000fe400000e0000 */
[----:B------:R-:W-:Y:S01]  /*0e50*/  R2UR UR15, R17 ;  /* 0x00000000110f72ca */ /* 0x000fe200000e0000 */
[----:B------:R-:W-:Y:S01]  /*0e60*/  @!P4 IMAD.MOV R19, RZ, RZ, -R19 ;  /* 0x000000ffff13c224 */ /* 0x000fe200078e0a13 */
[----:B------:R-:W-:Y:S01]  /*0e70*/  IABS R30, R23 ;  /* 0x00000017001e7213 */ /* 0x000fe20000000000 */
[----:B------:R-:W4:Y:S06]  /*0e80*/  LDG.E R6, desc[UR12][R14.64] ;  /* 0x0000000c0e067981 */ /* 0x000f2c000c1e1900 */
[----:B------:R-:W-:Y:S01]  /*0e90*/  @!P3 IADD3 R29, PT, PT, R29, -UR8, RZ ;  /* 0x800000081d1dbc10 */ /* 0x000fe2000fffe0ff */
[----:B-1----:R-:W-:-:S03]  /*0ea0*/  IMAD.HI.U32 R5, R7, R30, RZ ;  /* 0x0000001e07057227 */ /* 0x002fc600078e00ff */
[----:B------:R-:W-:Y:S01]  /*0eb0*/  ISETP.GE.U32.AND P4, PT, R29, UR8, PT ;  /* 0x000000081d007c0c */ /* 0x000fe2000bf86070 */
[----:B------:R0:W4:Y:S01]  /*0ec0*/  LDG.E R12, desc[UR14][R12.64] ;  /* 0x0000000e0c0c7981 */ /* 0x000122000c1e1900 */
[----:B------:R-:W-:Y:S02]  /*0ed0*/  @!P3 VIADD R22, R22, 0x1 ;  /* 0x000000011616b836 */ /* 0x000fe40000000000 */
[----:B0-----:R-:W-:-:S04]  /*0ee0*/  IMAD.MOV R13, RZ, RZ, -R5 ;  /* 0x000000ffff0d7224 */ /* 0x001fc800078e0a05 */
[----:B------:R-:W-:-:S05]  /*0ef0*/  IMAD R13, R13, UR7, R30 ;  /* 0x000000070d0d7c24 */ /* 0x000fca000f8e021e */
[----:B------:R-:W-:Y:S01]  /*0f00*/  @P4 VIADD R22, R22, 0x1 ;  /* 0x0000000116164836 */ /* 0x000fe20000000000 */
[----:B------:R-:W-:-:S13]  /*0f10*/  ISETP.LT.U32.AND P4, PT, R13, UR7, PT ;  /* 0x000000070d007c0c */ /* 0x000fda000bf81070 */
[----:B------:R-:W-:Y:S01]  /*0f20*/  @!P4 VIADD R13, R13, -UR7 ;  /* 0x800000070d0dcc36 */ /* 0x000fe20008000000 */
[----:B------:R-:W-:-:S04]  /*0f30*/  @!P4 IADD3 R5, PT, PT, R5, 0x1, RZ ;  /* 0x000000010505c810 */ /* 0x000fc80007ffe0ff */
[----:B------:R-:W-:Y:S02]  /*0f40*/  ISETP.GE.U32.AND P4, PT, R13, UR7, PT ;  /* 0x000000070d007c0c */ /* 0x000fe4000bf86070 */
[----:B------:R-:W-:-:S11]  /*0f50*/  LOP3.LUT R13, R23, UR49, RZ, 0x3c, !PT ;  /* 0x00000031170d7c12 */ /* 0x000fd6000f8e3cff */
[----:B------:R-:W-:Y:S01]  /*0f60*/  @P4 VIADD R5, R5, 0x1 ;  /* 0x0000000105054836 */ /* 0x000fe20000000000 */
[----:B------:R-:W-:Y:S02]  /*0f70*/  ISETP.GE.AND P4, PT, R13, RZ, PT ;  /* 0x000000ff0d00720c */ /* 0x000fe40003f86270 */
[----:B------:R-:W-:-:S04]  /*0f80*/  LOP3.LUT R29, R28, UR50, RZ, 0x3c, !PT ;  /* 0x000000321c1d7c12 */ /* 0x000fc8000f8e3cff */
[----:B------:R-:W-:-:S07]  /*0f90*/  ISETP.GE.AND P3, PT, R29, RZ, PT ;  /* 0x000000ff1d00720c */ /* 0x000fce0003f66270 */
[----:B------:R-:W-:-:S04]  /*0fa0*/  @!P4 IADD3 R5, PT, PT, -R5, RZ, RZ ;  /* 0x000000ff0505c210 */ /* 0x000fc80007ffe1ff */
[----:B------:R-:W-:Y:S02]  /*0fb0*/  SEL R5, R8, R5, !P6 ;  /* 0x0000000508057207 */ /* 0x000fe40007000000 */
[----:B------:R-:W-:Y:S02]  /*0fc0*/  SEL R19, R9, R19, !P5 ;  /* 0x0000001309137207 */ /* 0x000fe40006800000 */
[----:B------:R-:W-:Y:S01]  /*0fd0*/  SEL R24, R24, RZ, P2 ;  /* 0x000000ff18187207 */ /* 0x000fe20001000000 */
[----:B------:R-:W-:Y:S01]  /*0fe0*/  IMAD.MOV R14, RZ, RZ, -R5 ;  /* 0x000000ffff0e7224 */ /* 0x000fe200078e0a05 */
[----:B------:R-:W-:-:S03]  /*0ff0*/  SEL R13, R19, RZ, P1 ;  /* 0x000000ff130d7207 */ /* 0x000fc60000800000 */
[----:B------:R-:W-:Y:S02]  /*1000*/  IMAD R24, R24, UR46, RZ ;  /* 0x0000002e18187c24 */ /* 0x000fe4000f8e02ff */
[----:B------:R-:W-:Y:S01]  /*1010*/  IMAD R14, R14, UR49, R23 ;  /* 0x000000310e0e7c24 */ /* 0x000fe2000f8e0217 */
[----:B------:R-:W-:Y:S01]  /*1020*/  @!P3 IADD3 R22, PT, PT, -R22, RZ, RZ ;  /* 0x000000ff1616b210 */ /* 0x000fe20007ffe1ff */
[----:B------:R-:W-:-:S03]  /*1030*/  IMAD R13, R13, UR47, R24 ;  /* 0x0000002f0d0d7c24 */ /* 0x000fc6000f8e0218 */
[----:B------:R-:W-:Y:S02]  /*1040*/  IABS R24, R14 ;  /* 0x0000000e00187213 */ /* 0x000fe40000000000 */
[----:B------:R-:W-:Y:S02]  /*1050*/  IADD3 R4, PT, PT, -R19, RZ, RZ ;  /* 0x000000ff13047210 */ /* 0x000fe40007ffe1ff */
[----:B------:R-:W-:Y:S01]  /*1060*/  SEL R22, R9, R22, !P5 ;  /* 0x0000001609167207 */ /* 0x000fe20006800000 */
[----:B------:R-:W-:-:S04]  /*1070*/  IMAD.HI.U32 R19, R24, UR5, RZ ;  /* 0x0000000518137c27 */ /* 0x000fc8000f8e00ff */
[----:B------:R-:W-:Y:S01]  /*1080*/  IMAD R4, R4, UR50, R25 ;  /* 0x0000003204047c24 */ /* 0x000fe2000f8e0219 */
[----:B------:R-:W-:Y:S01]  /*1090*/  IADD3 R25, PT, PT, -R19, RZ, RZ ;  /* 0x000000ff13197210 */ /* 0x000fe20007ffe1ff */
[----:B------:R-:W-:-:S04]  /*10a0*/  IMAD.MOV R15, RZ, RZ, -R22 ;  /* 0x000000ffff0f7224 */ /* 0x000fc800078e0a16 */
[----:B------:R-:W-:Y:S01]  /*10b0*/  IMAD R28, R15, UR50, R28 ;  /* 0x000000320f1c7c24 */ /* 0x000fe2000f8e021c */
[----:B------:R-:W-:Y:S01]  /*10c0*/  SEL R15, R22, RZ, P1 ;  /* 0x000000ff160f7207 */ /* 0x000fe20000800000 */
        /* <DEDUP_REMOVED lines=14> */
[----:B------:R-:W-:-:S03]  /*11b0*/  IABS R24, R25 ;  /* 0x0000001900187213 */ /* 0x000fc60000000000 */
[----:B------:R-:W-:Y:S02]  /*11c0*/  IMAD R22, R5, UR46, RZ ;  /* 0x0000002e05167c24 */ /* 0x000fe4000f8e02ff */
[----:B------:R-:W-:Y:S01]  /*11d0*/  IMAD.HI.U32 R5, R7, R24, RZ ;  /* 0x0000001807057227 */ /* 0x000fe200078e00ff */
[----:B------:R-:W-:-:S03]  /*11e0*/  SEL R4, R4, RZ, P0 ;  /* 0x000000ff04047207 */ /* 0x000fc60000000000 */
[----:B------:R-:W-:Y:S02]  /*11f0*/  IMAD.MOV R29, RZ, RZ, -R5 ;  /* 0x000000ffff1d7224 */ /* 0x000fe400078e0a05 */
[----:B------:R-:W-:Y:S02]  /*1200*/  IMAD R13, R4, UR51, R13 ;  /* 0x00000033040d7c24 */ /* 0x000fe4000f8e020d */
        /* <DEDUP_REMOVED lines=9> */
[----:B------:R-:W-:Y:S02]  /*12a0*/  SEL R19, R19, RZ, P1 ;  /* 0x000000ff13137207 */ /* 0x000fe40000800000 */
[----:B------:R-:W-:-:S03]  /*12b0*/  SEL R28, R28, RZ, P0 ;  /* 0x000000ff1c1c7207 */ /* 0x000fc60000000000 */
[----:B------:R-:W-:Y:S01]  /*12c0*/  @P3 IADD3 R5, PT, PT, R5, 0x1, RZ ;  /* 0x0000000105053810 */ /* 0x000fe20007ffe0ff */
[----:B------:R-:W-:Y:S01]  /*12d0*/  IMAD R15, R15, UR47, R26 ;  /* 0x0000002f0f0f7c24 */ /* 0x000fe2000f8e021a */
[----:B------:R-:W-:Y:S01]  /*12e0*/  SEL R14, R14, RZ, P0 ;  /* 0x000000ff0e0e7207 */ /* 0x000fe20000000000 */
[----:B------:R-:W-:Y:S01]  /*12f0*/  IMAD R19, R19, UR47, R22 ;  /* 0x0000002f13137c24 */ /* 0x000fe2000f8e0216 */
[----:B------:R-:W-:Y:S02]  /*1300*/  IADD3 R4, P3, PT, R13, UR38, RZ ;  /* 0x000000260d047c10 */ /* 0x000fe4000ff7e0ff */
[----:B------:R-:W-:Y:S02]  /*1310*/  @!P4 IMAD.MOV R5, RZ, RZ, -R5 ;  /* 0x000000ffff05c224 */ /* 0x000fe400078e0a05 */
[----:B------:R-:W-:Y:S02]  /*1320*/  IMAD R15, R28, UR51, R15 ;  /* 0x000000331c0f7c24 */ /* 0x000fe4000f8e020f */
[----:B------:R-:W-:Y:S01]  /*1330*/  IMAD R28, R14, UR51, R19 ;  /* 0x000000330e1c7c24 */ /* 0x000fe2000f8e0213 */
[----:B------:R-:W-:-:S02]  /*1340*/  SEL R24, R8, R5, !P6 ;  /* 0x0000000508187207 */ /* 0x000fc40007000000 */
[----:B------:R-:W-:Y:S02]  /*1350*/  LEA.HI.X.SX32 R5, R13, UR39, 0x1, P3 ;  /* 0x000000270d057c11 */ /* 0x000fe400098f0eff */
[----:B------:R-:W-:-:S03]  /*1360*/  IADD3 R14, P3, PT, R15, UR38, RZ ;  /* 0x000000260f0e7c10 */ /* 0x000fc6000ff7e0ff */
[----:B------:R0:W2:Y:S01]  /*1370*/  LDG.E.U8 R13, desc[UR10][R4.64] ;  /* 0x0000000a040d7981 */ /* 0x0000a2000c1e1100 */
[----:B------:R-:W-:-:S05]  /*1380*/  LEA.HI.X.SX32 R15, R15, UR39, 0x1, P3 ;  /* 0x000000270f0f7c11 */ /* 0x000fca00098f0eff */
[----:B------:R1:W4:Y:S01]  /*1390*/  LDG.E.U8 R19, desc[UR12][R14.64] ;  /* 0x0000000c0e137981 */ /* 0x000322000c1e1100 */
[----:B------:R-:W-:-:S05]  /*13a0*/  IADD3 R26, PT, PT, -R24, RZ, RZ ;  /* 0x000000ff181a7210 */ /* 0x000fca0007ffe1ff */
[----:B------:R-:W-:Y:S01]  /*13b0*/  IMAD R26, R26, UR49, R25 ;  /* 0x000000311a1a7c24 */ /* 0x000fe2000f8e0219 */
[----:B---3--:R-:W-:-:S04]  /*13c0*/  ISETP.NE.AND P3, PT, R11, RZ, PT ;  /* 0x000000ff0b00720c */ /* 0x008fc80003f65270 */
[----:B------:R-:W-:Y:S02]  /*13d0*/  IABS R31, R26 ;  /* 0x0000001a001f7213 */ /* 0x000fe40000000000 */
[----:B------:R-:W-:-:S03]  /*13e0*/  SHF.R.S64 R22, RZ, 0x1e, R23 ;  /* 0x0000001eff167819 */ /* 0x000fc60000001017 */
[----:B------:R-:W-:Y:S01]  /*13f0*/  IMAD.HI.U32 R30, R31, UR5, RZ ;  /* 0x000000051f1e7c27 */ /* 0x000fe2000f8e00ff */
[----:B------:R-:W-:Y:S02]  /*1400*/  P2R R29, PR, RZ, 0x8 ;  /* 0x00000008ff1d7803 */ /* 0x000fe40000000000 */
[----:B------:R-:W-:Y:S01]  /*1410*/  IADD3 R22, P3, PT, R22, UR36, RZ ;  /* 0x0000002416167c10 */ /* 0x000fe2000ff7e0ff */
[----:B------:R-:W-:Y:S01]  /*1420*/  IMAD.MOV R32, RZ, RZ, -R30 ;  /* 0x000000ffff207224 */ /* 0x000fe200078e0a1e */
[----:B0-----:R-:W-:Y:S02]  /*1430*/  SHF.R.S64 R4, RZ, 0x1e, R25 ;  /* 0x0000001eff047819 */ /* 0x001fe40000001019 */
[----:B------:R-:W-:Y:S01]  /*1440*/  LEA.HI.X.SX32 R23, R23, UR37, 0x2, P3 ;  /* 0x0000002517177c11 */ /* 0x000fe200098f16ff */
[----:B------:R-:W-:Y:S01]  /*1450*/  IMAD R11, R32, UR8, R31 ;  /* 0x00000008200b7c24 */ /* 0x000fe2000f8e021f */
[----:B------:R-:W-:Y:S02]  /*1460*/  IADD3 R4, P3, PT, R4, UR36, RZ ;  /* 0x0000002404047c10 */ /* 0x000fe4000ff7e0ff */
[----:B-----5:R-:W-:Y:S01]  /*1470*/  ISETP.NE.AND P6, PT, R27, RZ, PT ;  /* 0x000000ff1b00720c */ /* 0x020fe20003fc5270 */
[----:B------:R-:W3:Y:S01]  /*1480*/  LDG.E R22, desc[UR10][R22.64] ;  /* 0x0000000a16167981 */ /* 0x000ee2000c1e1900 */
[----:B------:R-:W-:-:S02]  /*1490*/  LEA.HI.X.SX32 R5, R25, UR37, 0x2, P3 ;  /* 0x0000002519057c11 */ /* 0x000fc400098f16ff */
[----:B------:R-:W-:Y:S01]  /*14a0*/  ISETP.LT.U32.AND P3, PT, R11, UR8, PT ;  /* 0x000000080b007c0c */ /* 0x000fe2000bf61070 */
[----:B------:R-:W-:-:S05]  /*14b0*/  VIADD R25, R3, 0xc0 ;  /* 0x000000c003197836 */ /* 0x000fca0000000000 */
[----:B-1----:R-:W-:-:S07]  /*14c0*/  IABS R14, R25 ;  /* 0x00000019000e7213 */ /* 0x002fce0000000000 */
[----:B------:R-:W-:Y:S01]  /*14d0*/  @!P3 IADD3 R11, PT, PT, R11, -UR8, RZ ;  /* 0x800000080b0bbc10 */ /* 0x000fe2000fffe0ff */
[----:B------:R-:W-:-:S03]  /*14e0*/  IMAD.HI.U32 R31, R7, R14, RZ ;  /* 0x0000000e071f7227 */ /* 0x000fc600078e00ff */
[----:B------:R-:W-:Y:S02]  /*14f0*/  ISETP.GE.U32.AND P4, PT, R11, UR8, PT ;  /* 0x000000080b007c0c */ /* 0x000fe4000bf86070 */
[----:B------:R-:W-:-:S04]  /*1500*/  LOP3.LUT R11, R26, UR50, RZ, 0x3c, !PT ;  /* 0x000000321a0b7c12 */ /* 0x000fc8000f8e3cff */
[----:B------:R-:W-:Y:S02]  /*1510*/  ISETP.GE.AND P5, PT, R11, RZ, PT ;  /* 0x000000ff0b00720c */ /* 0x000fe40003fa6270 */
        /* <DEDUP_REMOVED lines=9> */
[----:B------:R-:W-:Y:S01]  /*15b0*/  @P4 VIADD R30, R30, 0x1 ;  /* 0x000000011e1e4836 */ /* 0x000fe20000000000 */
[----:B------:R-:W-:-:S07]  /*15c0*/  ISETP.NE.AND P4, PT, RZ, UR50, PT ;  /* 0x00000032ff007c0c */ /* 0x000fce000bf85270 */
[----:B------:R-:W-:Y:S02]  /*15d0*/  @P3 IADD3 R31, PT, PT, R31, 0x1, RZ ;  /* 0x000000011f1f3810 */ /* 0x000fe40007ffe0ff */
[----:B------:R-:W-:Y:S01]  /*15e0*/  ISETP.GE.AND P3, PT, R11, RZ, PT ;  /* 0x000000ff0b00720c */ /* 0x000fe20003f66270 */
[----:B------:R-:W-:-:S05]  /*15f0*/  @!P5 IMAD.MOV R30, RZ, RZ, -R30 ;  /* 0x000000ffff1ed224 */ /* 0x000fca00078e0a1e */
[----:B------:R-:W-:Y:S02]  /*1600*/  SEL R30, R9, R30, !P4 ;  /* 0x0000001e091e7207 */ /* 0x000fe40006000000 */
[----:B------:R-:W-:Y:S02]  /*1610*/  SEL R24, R24, RZ, P2 ;  /* 0x000000ff18187207 */ /* 0x000fe40001000000 */
[----:B------:R-:W-:-:S03]  /*1620*/  IADD3 R33, PT, PT, -R30, RZ, RZ ;  /* 0x000000ff1e217210 */ /* 0x000fc60007ffe1ff */
[----:B------:R-:W-:Y:S02]  /*1630*/  @!P3 IADD3 R31, PT, PT, -R31, RZ, RZ ;  /* 0x000000ff1f1fb210 */ /* 0x000fe40007ffe1ff */
[C---:B------:R-:W-:Y:S02]  /*1640*/  IADD3 R14, P3, PT, R28.reuse, UR38, RZ ;  /* 0x000000261c0e7c10 */ /* 0x040fe4000ff7e0ff */
[----:B------:R-:W-:Y:S02]  /*1650*/  ISETP.NE.AND P6, PT, RZ, UR49, PT ;  /* 0x00000031ff007c0c */ /* 0x000fe4000bfc5270 */
[----:B------:R-:W-:Y:S01]  /*1660*/  LEA.HI.X.SX32 R15, R28, UR39, 0x1, P3 ;  /* 0x000000271c0f7c11 */ /* 0x000fe200098f0eff */
[----:B------:R-:W-:Y:S01]  /*1670*/  IMAD R28, R33, UR50, R26 ;  /* 0x00000032211c7c24 */ /* 0x000fe2000f8e021a */
[----:B------:R-:W-:Y:S01]  /*1680*/  SEL R30, R30, RZ, P1 ;  /* 0x000000ff1e1e7207 */ /* 0x000fe20000800000 */
[----:B------:R-:W-:Y:S01]  /*1690*/  IMAD R33, R24, UR46, RZ ;  /* 0x0000002e18217c24 */ /* 0x000fe2000f8e02ff */
[----:B------:R-:W-:Y:S01]  /*16a0*/  SEL R26, R8, R31, !P6 ;  /* 0x0000001f081a7207 */ /* 0x000fe20007000000 */
[----:B------:R0:W5:Y:S02]  /*16b0*/  LDG.E.U8 R11, desc[UR10][R14.64] ;  /* 0x0000000a0e0b7981 */ /* 0x000164000c1e1100 */
[----:B------:R-:W-:-:S02]  /*16c0*/  IMAD R33, R30, UR47, R33 ;  /* 0x0000002f1e217c24 */ /* 0x000fc4000f8e0221 */
[----:B------:R-:W-:-:S04]  /*16d0*/  IMAD.MOV R30, RZ, RZ, -R26 ;  /* 0x000000ffff1e7224 */ /* 0x000fc800078e0a1a */
[----:B------:R-:W-:-:S05]  /*16e0*/  IMAD R30, R30, UR49, R25 ;  /* 0x000000311e1e7c24 */ /* 0x000fca000f8e0219 */
[----:B0-----:R-:W-:-:S05]  /*16f0*/  IABS R15, R30 ;  /* 0x0000001e000f7213 */ /* 0x001fca0000000000 */
[----:B------:R-:W-:-:S05]  /*1700*/  IMAD.HI.U32 R14, R15, UR5, RZ ;  /* 0x000000050f0e7c27 */ /* 0x000fca000f8e00ff */
        /* <DEDUP_REMOVED lines=12> */
[----:B------:R-:W-:-:S09]  /*17d0*/  MOV R32, R14 ;  /* 0x0000000e00207202 */ /* 0x000fd20000000f00 */
[----:B------:R-:W-:Y:S01]  /*17e0*/  @!P3 IMAD.MOV R32, RZ, RZ, -R32 ;  /* 0x000000ffff20b224 */ /* 0x000fe200078e0a20 */
[----:B------:R-:W-:-:S04]  /*17f0*/  IADD3 R14, P3, PT, R28, UR38, RZ ;  /* 0x000000261c0e7c10 */ /* 0x000fc8000ff7e0ff */
[----:B------:R-:W-:Y:S01]  /*1800*/  LEA.HI.X.SX32 R15, R28, UR39, 0x1, P3 ;  /* 0x000000271c0f7c11 */ /* 0x000fe200098f0eff */
[----:B------:R-:W-:Y:S01]  /*1810*/  VIADD R28, R3, 0xe0 ;  /* 0x000000e0031c7836 */ /* 0x000fe20000000000 */
[----:B------:R-:W-:-:S03]  /*1820*/  SEL R31, R9, R32, !P4 ;  /* 0x00000020091f7207 */ /* 0x000fc60006000000 */
[----:B------:R1:W3:Y:S01]  /*1830*/  LDG.E.U8 R23, desc[UR10][R14.64] ;  /* 0x0000000a0e177981 */ /* 0x0002e2000c1e1100 */
[----:B------:R-:W-:Y:S02]  /*1840*/  IABS R34, R28 ;  /* 0x0000001c00227213 */ /* 0x000fe40000000000 */
[----:B------:R-:W-:-:S03]  /*1850*/  IADD3 R33, PT, PT, -R31, RZ, RZ ;  /* 0x000000ff1f217210 */ /* 0x000fc60007ffe1ff */
[----:B------:R-:W-:-:S04]  /*1860*/  IMAD.HI.U32 R32, R7, R34, RZ ;  /* 0x0000002207207227 */ /* 0x000fc800078e00ff */
[----:B------:R-:W-:Y:S01]  /*1870*/  IMAD R30, R33, UR50, R30 ;  /* 0x00000032211e7c24 */ /* 0x000fe2000f8e021e */
[----:B------:R-:W-:-:S05]  /*1880*/  IADD3 R33, PT, PT, -R32, RZ, RZ ;  /* 0x000000ff20217210 */ /* 0x000fca0007ffe1ff */
[----:B0-----:R-:W-:-:S05]  /*1890*/  IMAD R4, R33, UR7, R34 ;  /* 0x0000000721047c24 */ /* 0x001fca000f8e0222 */
        /* <DEDUP_REMOVED lines=11> */
[----:B------:R-:W-:-:S03]  /*1950*/  VIADD R3, R3, 0x100 ;  /* 0x0000010003037836 */ /* 0x000fc60000000000 */
[----:B-1----:R-:W-:Y:S02]  /*1960*/  IABS R14, R5 ;  /* 0x00000005000e7213 */ /* 0x002fe40000000000 */
[----:B--2---:R-:W-:Y:S02]  /*1970*/  ISETP.NE.AND P3, PT, R13, RZ, PT ;  /* 0x000000ff0d00720c */ /* 0x004fe40003f65270 */
[----:B------:R-:W-:Y:S01]  /*1980*/  IABS R32, R3 ;  /* 0x0000000300207213 */ /* 0x000fe20000000000 */
[----:B------:R-:W-:Y:S01]  /*1990*/  IMAD.HI.U32 R13, R14, UR5, RZ ;  /* 0x000000050e0d7c27 */ /* 0x000fe2000f8e00ff */
[----:B------:R-:W-:Y:S02]  /*19a0*/  P2R R15, PR, RZ, 0x8 ;  /* 0x00000008ff0f7803 */ /* 0x000fe40000000000 */
[----:B----4-:R-:W-:Y:S01]  /*19b0*/  ISETP.NE.AND P3, PT, R19, RZ, PT ;  /* 0x000000ff1300720c */ /* 0x010fe20003f65270 */
[----:B------:R-:W-:Y:S01]  /*19c0*/  IMAD.HI.U32 R7, R7, R32, RZ ;  /* 0x0000002007077227 */ /* 0x000fe200078e00ff */
[----:B------:R-:W-:-:S05]  /*19d0*/  IADD3 R19, PT, PT, -R13, RZ, RZ ;  /* 0x000000ff0d137210 */ /* 0x000fca0007ffe1ff */
        /* <DEDUP_REMOVED lines=11> */
[----:B------:R-:W-:Y:S02]  /*1a90*/  ISETP.LT.U32.AND P4, PT, R14, UR8, PT ;  /* 0x000000080e007c0c */ /* 0x000fe4000bf81070 */
[----:B------:R-:W-:Y:S02]  /*1aa0*/  SEL R8, R8, R7, !P6 ;  /* 0x0000000708087207 */ /* 0x000fe40007000000 */
[----:B------:R-:W-:-:S09]  /*1ab0*/  LOP3.LUT R7, R5, UR50, RZ, 0x3c, !PT ;  /* 0x0000003205077c12 */ /* 0x000fd2000f8e3cff */
[----:B------:R-:W-:Y:S01]  /*1ac0*/  @!P4 VIADD R14, R14, -UR8 ;  /* 0x800000080e0ecc36 */ /* 0x000fe20008000000 */
[----:B------:R-:W-:-:S04]  /*1ad0*/  @!P4 IADD3 R13, PT, PT, R13, 0x1, RZ ;  /* 0x000000010d0dc810 */ /* 0x000fc80007ffe0ff */
[----:B------:R-:W-:Y:S01]  /*1ae0*/  ISETP.GE.U32.AND P4, PT, R14, UR8, PT ;  /* 0x000000080e007c0c */ /* 0x000fe2000bf86070 */
[----:B------:R-:W-:Y:S01]  /*1af0*/  IMAD.MOV R14, RZ, RZ, -R8 ;  /* 0x000000ffff0e7224 */ /* 0x000fe200078e0a08 */
[----:B------:R-:W-:-:S03]  /*1b00*/  ISETP.GE.AND P5, PT, R7, RZ, PT ;  /* 0x000000ff0700720c */ /* 0x000fc60003fa6270 */
[----:B------:R-:W-:-:S05]  /*1b10*/  IMAD R7, R14, UR49, R3 ;  /* 0x000000310e077c24 */ /* 0x000fca000f8e0203 */
        /* <DEDUP_REMOVED lines=10> */
[----:B------:R-:W-:Y:S02]  /*1bc0*/  @P4 IADD3 R14, PT, PT, R14, 0x1, RZ ;  /* 0x000000010e0e4810 */ /* 0x000fe40007ffe0ff */
[----:B------:R-:W-:Y:S02]  /*1bd0*/  ISETP.GE.AND P4, PT, R19, RZ, PT ;  /* 0x000000ff1300720c */ /* 0x000fe40003f86270 */
[----:B------:R-:W-:Y:S01]  /*1be0*/  MOV R32, R14 ;  /* 0x0000000e00207202 */ /* 0x000fe20000000f00 */
[----:B------:R-:W-:Y:S01]  /*1bf0*/  @!P5 IMAD.MOV R13, RZ, RZ, -R13 ;  /* 0x000000ffff0dd224 */ /* 0x000fe200078e0a0d */
[----:B------:R-:W-:Y:S02]  /*1c00*/  SEL R26, R26, RZ, P2 ;  /* 0x000000ff1a1a7207 */ /* 0x000fe40001000000 */
[----:B------:R-:W-:Y:S02]  /*1c10*/  ISETP.NE.AND P6, PT, RZ, UR50, PT ;  /* 0x00000032ff007c0c */ /* 0x000fe4000bfc5270 */
[----:B------:R-:W-:Y:S01]  /*1c20*/  SEL R31, R31, RZ, P1 ;  /* 0x000000ff1f1f7207 */ /* 0x000fe20000800000 */
[----:B------:R-:W-:-:S04]  /*1c30*/  IMAD R26, R26, UR46, RZ ;  /* 0x0000002e1a1a7c24 */ /* 0x000fc8000f8e02ff */
[----:B------:R-:W-:Y:S01]  /*1c40*/  @!P4 IMAD.MOV R32, RZ, RZ, -R32 ;  /* 0x000000ffff20c224 */ /* 0x000fe200078e0a20 */
[C---:B------:R-:W-:Y:S02]  /*1c50*/  SEL R14, R9.reuse, R13, !P6 ;  /* 0x0000000d090e7207 */ /* 0x040fe40007000000 */
[----:B------:R-:W-:Y:S02]  /*1c60*/  SEL R4, R4, RZ, P2 ;  /* 0x000000ff04047207 */ /* 0x000fe40001000000 */
[----:B------:R-:W-:Y:S01]  /*1c70*/  SEL R9, R9, R32, !P6 ;  /* 0x0000002009097207 */ /* 0x000fe20007000000 */
[----:B------:R-:W-:Y:S01]  /*1c80*/  IMAD R26, R31, UR47, R26 ;  /* 0x0000002f1f1a7c24 */ /* 0x000fe2000f8e021a */
[----:B------:R-:W-:Y:S02]  /*1c90*/  SEL R13, R30, RZ, P0 ;  /* 0x000000ff1e0d7207 */ /* 0x000fe40000000000 */
[----:B------:R-:W-:Y:S01]  /*1ca0*/  ISETP.NE.AND P6, PT, R15, RZ, PT ;  /* 0x000000ff0f00720c */ /* 0x000fe20003fc5270 */
[----:B------:R-:W-:Y:S01]  /*1cb0*/  IMAD R15, R4, UR46, RZ ;  /* 0x0000002e040f7c24 */ /* 0x000fe2000f8e02ff */
[----:B------:R-:W-:Y:S01]  /*1cc0*/  SEL R8, R8, RZ, P2 ;  /* 0x000000ff08087207 */ /* 0x000fe20001000000 */
[----:B------:R-:W-:-:S02]  /*1cd0*/  IMAD.MOV R4, RZ, RZ, -R9 ;  /* 0x000000ffff047224 */ /* 0x000fc400078e0a09 */
[----:B------:R-:W-:Y:S01]  /*1ce0*/  IMAD R13, R13, UR51, R26 ;  /* 0x000000330d0d7c24 */ /* 0x000fe2000f8e021a */
[----:B------:R-:W-:Y:S01]  /*1cf0*/  IADD3 R26, PT, PT, -R14, RZ, RZ ;  /* 0x000000ff0e1a7210 */ /* 0x000fe20007ffe1ff */
[----:B------:R-:W-:Y:S01]  /*1d00*/  IMAD R7, R4, UR50, R7 ;  /* 0x0000003204077c24 */ /* 0x000fe2000f8e0207 */
[----:B------:R-:W-:Y:S01]  /*1d10*/  SEL R9, R9, RZ, P1 ;  /* 0x000000ff09097207 */ /* 0x000fe20000800000 */
[----:B------:R-:W-:Y:S01]  /*1d20*/  IMAD R8, R8, UR46, RZ ;  /* 0x0000002e08087c24 */ /* 0x000fe2000f8e02ff */
[----:B------:R-:W-:Y:S01]  /*1d30*/  SEL R14, R14, RZ, P1 ;  /* 0x000000ff0e0e7207 */ /* 0x000fe20000800000 */
[----:B------:R-:W-:Y:S01]  /*1d40*/  IMAD R5, R26, UR50, R5 ;  /* 0x000000321a057c24 */ /* 0x000fe2000f8e0205 */
[----:B------:R-:W-:Y:S01]  /*1d50*/  SEL R7, R7, RZ, P0 ;  /* 0x000000ff07077207 */ /* 0x000fe20000000000 */
[----:B------:R-:W-:Y:S01]  /*1d60*/  IMAD R8, R9, UR47, R8 ;  /* 0x0000002f09087c24 */ /* 0x000fe2000f8e0208 */
[----:B------:R-:W-:Y:S02]  /*1d70*/  SHF.R.S64 R36, RZ, 0x1e, R25 ;  /* 0x0000001eff247819 */ /* 0x000fe40000001019 */
[----:B------:R-:W-:-:S02]  /*1d80*/  R2UR UR4, R16 ;  /* 0x00000000100472ca */ /* 0x000fc400000e0000 */
[----:B------:R-:W-:Y:S01]  /*1d90*/  R2UR UR5, R17 ;  /* 0x00000000110572ca */ /* 0x000fe200000e0000 */
[----:B------:R-:W-:Y:S01]  /*1da0*/  IMAD R14, R14, UR47, R15 ;  /* 0x0000002f0e0e7c24 */ /* 0x000fe2000f8e020f */
[----:B------:R-:W-:Y:S01]  /*1db0*/  SEL R5, R5, RZ, P0 ;  /* 0x000000ff05057207 */ /* 0x000fe20000000000 */
[----:B------:R-:W-:Y:S01]  /*1dc0*/  IMAD R9, R7, UR51, R8 ;  /* 0x0000003307097c24 */ /* 0x000fe2000f8e0208 */
[----:B------:R-:W-:Y:S02]  /*1dd0*/  IADD3 R36, P2, PT, R36, UR36, RZ ;  /* 0x0000002424247c10 */ /* 0x000fe4000ff5e0ff */
[----:B------:R-:W-:Y:S01]  /*1de0*/  IADD3 R26, P0, PT, R13, UR38, RZ ;  /* 0x000000260d1a7c10 */ /* 0x000fe2000ff1e0ff */
[----:B------:R-:W-:Y:S01]  /*1df0*/  IMAD R7, R5, UR51, R14 ;  /* 0x0000003305077c24 */ /* 0x000fe2000f8e020e */
[----:B------:R-:W-:Y:S02]  /*1e00*/  LEA.HI.X.SX32 R37, R25, UR37, 0x2, P2 ;  /* 0x0000002519257c11 */ /* 0x000fe400090f16ff */
[----:B------:R-:W-:-:S02]  /*1e10*/  ISETP.NE.AND P5, PT, R27, RZ, PT ;  /* 0x000000ff1b00720c */ /* 0x000fc40003fa5270 */
[----:B------:R-:W-:Y:S01]  /*1e20*/  IADD3 R4, P2, PT, R9, UR38, RZ ;  /* 0x0000002609047c10 */ /* 0x000fe2000ff5e0ff */
[----:B------:R-:W2:Y:S01]  /*1e30*/  LDG.E R36, desc[UR4][R36.64] ;  /* 0x0000000424247981 */ /* 0x000ea2000c1e1900 */
[C---:B------:R-:W-:Y:S02]  /*1e40*/  R2UR UR6, R16.reuse ;  /* 0x00000000100672ca */ /* 0x040fe400000e0000 */
[----:B------:R-:W-:Y:S02]  /*1e50*/  R2UR UR7, R17 ;  /* 0x00000000110772ca */ /* 0x000fe400000e0000 */
[----:B------:R-:W-:Y:S02]  /*1e60*/  LEA.HI.X.SX32 R27, R13, UR39, 0x1, P0 ;  /* 0x000000270d1b7c11 */ /* 0x000fe400080f0eff */
[----:B------:R-:W-:Y:S02]  /*1e70*/  SHF.R.S64 R14, RZ, 0x1e, R28 ;  /* 0x0000001eff0e7819 */ /* 0x000fe4000000101c */
[----:B------:R-:W-:Y:S01]  /*1e80*/  R2UR UR8, R16 ;  /* 0x00000000100872ca */ /* 0x000fe200000e0000 */
[----:B------:R-:W4:Y:S01]  /*1e90*/  LDG.E.U8 R26, desc[UR4][R26.64] ;  /* 0x000000041a1a7981 */ /* 0x000f22000c1e1100 */
[----:B------:R-:W-:-:S02]  /*1ea0*/  R2UR UR9, R17 ;  /* 0x00000000110972ca */ /* 0x000fc400000e0000 */
[----:B------:R-:W-:Y:S02]  /*1eb0*/  IADD3 R8, P1, PT, R7, UR38, RZ ;  /* 0x0000002607087c10 */ /* 0x000fe4000ff3e0ff */
[----:B------:R-:W-:Y:S02]  /*1ec0*/  LEA.HI.X.SX32 R5, R9, UR39, 0x1, P2 ;  /* 0x0000002709057c11 */ /* 0x000fe400090f0eff */
[----:B------:R-:W-:Y:S02]  /*1ed0*/  IADD3 R14, P0, PT, R14, UR36, RZ ;  /* 0x000000240e0e7c10 */ /* 0x000fe4000ff1e0ff */
[----:B------:R-:W-:Y:S02]  /*1ee0*/  ISETP.NE.AND P4, PT, R29, RZ, PT ;  /* 0x000000ff1d00720c */ /* 0x000fe40003f85270 */
[----:B------:R-:W-:Y:S02]  /*1ef0*/  LEA.HI.X.SX32 R9, R7, UR39, 0x1, P1 ;  /* 0x0000002707097c11 */ /* 0x000fe400088f0eff */
[----:B------:R-:W-:Y:S01]  /*1f00*/  SHF.R.S64 R29, RZ, 0x1e, R3 ;  /* 0x0000001eff1d7819 */ /* 0x000fe20000001003 */
[----:B------:R0:W2:Y:S01]  /*1f10*/  LDG.E.U8 R7, desc[UR10][R4.64] ;  /* 0x0000000a04077981 */ /* 0x0000a2000c1e1100 */
[----:B------:R-:W-:-:S02]  /*1f20*/  LEA.HI.X.SX32 R15, R28, UR37, 0x2, P0 ;  /* 0x000000251c0f7c11 */ /* 0x000fc400080f16ff */
[----:B------:R-:W-:Y:S01]  /*1f30*/  IADD3 R28, P0, PT, R29, UR36, RZ ;  /* 0x000000241d1c7c10 */ /* 0x000fe2000ff1e0ff */
[----:B------:R-:W2:Y:S04]  /*1f40*/  LDG.E.U8 R9, desc[UR8][R8.64] ;  /* 0x0000000808097981 */ /* 0x000ea8000c1e1100 */
[----:B------:R-:W2:Y:S01]  /*1f50*/  LDG.E R14, desc[UR6][R14.64] ;  /* 0x000000060e0e7981 */ /* 0x000ea2000c1e1900 */
[----:B------:R-:W-:Y:S01]  /*1f60*/  LEA.HI.X.SX32 R29, R3, UR37, 0x2, P0 ;  /* 0x00000025031d7c11 */ /* 0x000fe200080f16ff */
[----:B0-----:R-:W0:Y:S05]  /*1f70*/  LDC.64 R4, c[0x0][0x3e8] ;  /* 0x0000fa00ff047b82 */ /* 0x001e2a0000000a00 */
[----:B------:R1:W2:Y:S01]  /*1f80*/  LDG.E R29, desc[UR4][R28.64] ;  /* 0x000000041c1d7981 */ /* 0x0002a2000c1e1900 */
[----:B-----5:R-:W-:Y:S01]  /*1f90*/  ISETP.NE.AND P1, PT, R11, RZ, PT ;  /* 0x000000ff0b00720c */ /* 0x020fe20003f25270 */
[-C--:B0-----:R-:W-:Y:S01]  /*1fa0*/  FMUL R3, R0, R5.reuse ;  /* 0x0000000500037220 */ /* 0x081fe20000400000 */
[----:B------:R-:W-:-:S04]  /*1fb0*/  FMUL R11, R2, R5 ;  /* 0x00000005020b7220 */ /* 0x000fc80000400000 */
[-C--:B------:R-:W-:Y:S01]  /*1fc0*/  FSEL R34, R3, R4.reuse, P4 ;  /* 0x0000000403227208 */ /* 0x080fe20002000000 */
[-C--:B------:R-:W-:Y:S01]  /*1fd0*/  FMUL R3, R6, R5.reuse ;  /* 0x0000000506037220 */ /* 0x080fe20000400000 */
[-C--:B------:R-:W-:Y:S02]  /*1fe0*/  FSEL R32, R11, R4.reuse, P5 ;  /* 0x000000040b207208 */ /* 0x080fe40002800000 */
[----:B------:R-:W-:Y:S01]  /*1ff0*/  FMNMX R13, R34, -INF , !PT ;  /* 0xff800000220d7809 */ /* 0x000fe20007800000 */
[-C--:B------:R-:W-:Y:S01]  /*2000*/  FMUL R11, R12, R5.reuse ;  /* 0x000000050c0b7220 */ /* 0x080fe20000400000 */
[----:B------:R-:W-:Y:S02]  /*2010*/  FSEL R30, R3, R4, P6 ;  /* 0x00000004031e7208 */ /* 0x000fe40003000000 */
[----:B------:R-:W-:Y:S01]  /*2020*/  FMNMX R13, R13, R32, !PT ;  /* 0x000000200d0d7209 */ /* 0x000fe20007800000 */
[----:B---3--:R-:W-:Y:S01]  /*2030*/  FMUL R3, R22, R5 ;  /* 0x0000000516037220 */ /* 0x008fe20000400000 */
[----:B-1----:R-:W-:-:S02]  /*2040*/  FSEL R28, R11, R4, P3 ;  /* 0x000000040b1c7208 */ /* 0x002fc40001800000 */
[----:B------:R-:W-:Y:S01]  /*2050*/  FMNMX R13, R13, R30, !PT ;  /* 0x0000001e0d0d7209 */ /* 0x000fe20007800000 */
[-C--:B------:R-:W-:Y:S01]  /*2060*/  FMUL R11, R24, R5.reuse ;  /* 0x00000005180b7220 */ /* 0x080fe20000400000 */
[----:B------:R-:W-:Y:S02]  /*2070*/  ISETP.NE.AND P0, PT, R23, RZ, PT ;  /* 0x000000ff1700720c */ /* 0x000fe40003f05270 */
[----:B------:R-:W-:Y:S02]  /*2080*/  FMNMX R13, R13, R28, !PT ;  /* 0x0000001c0d0d7209 */ /* 0x000fe40007800000 */
[-C--:B------:R-:W-:Y:S01]  /*2090*/  FSEL R8, R11, R4.reuse, P0 ;  /* 0x000000040b087208 */ /* 0x080fe20000000000 */
[----:B------:R-:W-:Y:S01]  /*20a0*/  UMOV UR4, 0xffffffff ;  /* 0xffffffff00047882 */ /* 0x000fe20000000000 */
[----:B----4-:R-:W-:Y:S02]  /*20b0*/  ISETP.NE.AND P2, PT, R26, RZ, PT ;  /* 0x000000ff1a00720c */ /* 0x010fe40003f45270 */
[----:B------:R-:W-:Y:S01]  /*20c0*/  FSEL R26, R3, R4, P1 ;  /* 0x00000004031a7208 */ /* 0x000fe20000800000 */
[----:B--2---:R-:W-:-:S03]  /*20d0*/  FMUL R3, R36, R5 ;  /* 0x0000000524037220 */ /* 0x004fc60000400000 */
[----:B------:R-:W-:Y:S02]  /*20e0*/  FMNMX R13, R13, R26, !PT ;  /* 0x0000001a0d0d7209 */ /* 0x000fe40007800000 */
[----:B------:R-:W-:Y:S02]  /*20f0*/  FSEL R22, R3, R4, P2 ;  /* 0x0000000403167208 */ /* 0x000fe40001000000 */
[----:B------:R-:W-:Y:S02]  /*2100*/  ISETP.NE.AND P1, PT, R7, RZ, PT ;  /* 0x000000ff0700720c */ /* 0x000fe40003f25270 */
[----:B------:R-:W-:Y:S02]  /*2110*/  FMNMX R13, R13, R8, !PT ;  /* 0x000000080d0d7209 */ /* 0x000fe40007800000 */
[----:B------:R-:W-:Y:S01]  /*2120*/  ISETP.NE.AND P0, PT, R9, RZ, PT ;  /* 0x000000ff0900720c */ /* 0x000fe20003f05270 */
[----:B------:R-:W-:Y:S01]  /*2130*/  FMUL R7, R14, R5 ;  /* 0x000000050e077220 */ /* 0x000fe20000400000 */
[----:B------:R-:W-:-:S04]  /*2140*/  FMNMX R13, R13, R22, !PT ;  /* 0x000000160d0d7209 */ /* 0x000fc80007800000 */
[----:B------:R-:W-:-:S03]  /*2150*/  FSEL R24, R7, R4, P0 ;  /* 0x0000000407187208 */ /* 0x000fc60000000000 */
[----:B------:R-:W-:Y:S01]  /*2160*/  @P1 FMUL R4, R29, R5 ;  /* 0x000000051d041220 */ /* 0x000fe20000400000 */
        /* <DEDUP_REMOVED lines=62> */
[----:B------:R-:W-:Y:S01]  /*2550*/  SHF.L.U32 R12, R12, 0x17, RZ ;  /* 0x000000170c0c7819 */ /* 0x000fe200000006ff */
[----:B------:R-:W-:Y:S01]  /*2560*/  FFMA R26, R11, 1.925963033500011079e-08, R24 ;  /* 0x32a570600b1a7823 */ /* 0x000fe20000000018 */
[----:B------:R-:W2:Y:S01]  /*2570*/  MUFU.EX2 R23, R23 ;  /* 0x0000001700177308 */ /* 0x000ea20000000800 */
[----:B------:R-:W-:Y:S01]  /*2580*/  FADD R24, R13, -12583039 ;  /* 0xcb40007f0d187421 */ /* 0x000fe20000000000 */
[----:B------:R-:W-:Y:S01]  /*2590*/  FFMA.RM R11, R30, R5, 12582913 ;  /* 0x4b4000011e0b7423 */ /* 0x000fe20000004005 */
[----:B------:R-:W-:Y:S01]  /*25a0*/  FFMA R28, R9, 1.4426950216293334961, -R28 ;  /* 0x3fb8aa3b091c7823 */ /* 0x000fe2000000081c */
[----:B------:R-:W-:Y:S01]  /*25b0*/  SHF.L.U32 R5, R0, 0x17, RZ ;  /* 0x0000001700057819 */ /* 0x000fe200000006ff */
[----:B------:R-:W-:Y:S01]  /*25c0*/  FFMA R24, R7, 1.4426950216293334961, -R24 ;  /* 0x3fb8aa3b07187823 */ /* 0x000fe20000000818 */
[----:B------:R-:W-:Y:S02]  /*25d0*/  IMAD.SHL.U32 R0, R2, 0x800000, RZ ;  /* 0x0080000002007824 */ /* 0x000fe400078e00ff */
        /* <DEDUP_REMOVED lines=13> */
[----:B------:R-:W-:Y:S01]  /*26b0*/  IMAD.SHL.U32 R14, R14, 0x800000, RZ ;  /* 0x008000000e0e7824 */ /* 0x000fe200078e00ff */
[----:B------:R-:W-:Y:S01]  /*26c0*/  SHF.L.U32 R13, R13, 0x17, RZ ;  /* 0x000000170d0d7819 */ /* 0x000fe200000006ff */
[----:B------:R-:W-:-:S02]  /*26d0*/  FADD R4, R5, R2 ;  /* 0x0000000205047221 */ /* 0x000fc40000000000 */
        /* <DEDUP_REMOVED lines=27> */
.L_x_14328:
        /* <DEDUP_REMOVED lines=12> */
[----:B0-----:R-:W-:Y:S05]  /*2950*/  CALL.REL.NOINC `($__internal_210_$__cuda_sm3x_div_rn_noftz_f32_slowpath) ;  /* 0x0000001400047944 */ /* 0x001fea0003c00000 */
[----:B------:R-:W-:-:S07]  /*2960*/  MOV R11, R9 ;  /* 0x00000009000b7202 */ /* 0x000fce0000000f00 */
.L_x_14299:
[----:B------:R-:W-:Y:S05]  /*2970*/  BSYNC.RECONVERGENT B1 ;  /* 0x0000000000017941 */ /* 0x000fea0003800200 */
.L_x_14298:
        /* <DEDUP_REMOVED lines=12> */
[----:B0-----:R-:W-:Y:S05]  /*2a40*/  CALL.REL.NOINC `($__internal_210_$__cuda_sm3x_div_rn_noftz_f32_slowpath) ;  /* 0x0000001000c87944 */ /* 0x001fea0003c00000 */
[----:B------:R-:W-:-:S07]  /*2a50*/  IMAD.MOV.U32 R14, RZ, RZ, R9 ;  /* 0x000000ffff0e7224 */ /* 0x000fce00078e0009 */
.L_x_14301:
[----:B------:R-:W-:Y:S05]  /*2a60*/  BSYNC.RECONVERGENT B1 ;  /* 0x0000000000017941 */ /* 0x000fea0003800200 */
.L_x_14300:
        /* <DEDUP_REMOVED lines=12> */
[----:B0-----:R-:W-:Y:S05]  /*2b30*/  CALL.REL.NOINC `($__internal_210_$__cuda_sm3x_div_rn_noftz_f32_slowpath) ;  /* 0x00000010008c7944 */ /* 0x001fea0003c00000 */
[----:B------:R-:W-:-:S07]  /*2b40*/  MOV R0, R9 ;  /* 0x0000000900007202 */ /* 0x000fce0000000f00 */
.L_x_14303:
[----:B------:R-:W-:Y:S05]  /*2b50*/  BSYNC.RECONVERGENT B1 ;  /* 0x0000000000017941 */ /* 0x000fea0003800200 */
.L_x_14302:
        /* <DEDUP_REMOVED lines=14> */
.L_x_14305:
[----:B------:R-:W-:Y:S05]  /*2c40*/  BSYNC.RECONVERGENT B1 ;  /* 0x0000000000017941 */ /* 0x000fea0003800200 */
.L_x_14304:
        /* <DEDUP_REMOVED lines=14> */
.L_x_14307:
[----:B------:R-:W-:Y:S05]  /*2d30*/  BSYNC.RECONVERGENT B1 ;  /* 0x0000000000017941 */ /* 0x000fea0003800200 */
.L_x_14306:
        /* <DEDUP_REMOVED lines=14> */
.L_x_14309:
[----:B------:R-:W-:Y:S05]  /*2e20*/  BSYNC.RECONVERGENT B1 ;  /* 0x0000000000017941 */ /* 0x000fea0003800200 */
.L_x_14308:
        /* <DEDUP_REMOVED lines=14> */
.L_x_14311:
[----:B------:R-:W-:Y:S05]  /*2f10*/  BSYNC.RECONVERGENT B1 ;  /* 0x0000000000017941 */ /* 0x000fea0003800200 */
.L_x_14310:
        /* <DEDUP_REMOVED lines=14> */
.L_x_14313:
[----:B------:R-:W-:Y:S05]  /*3000*/  BSYNC.RECONVERGENT B1 ;  /* 0x0000000000017941 */ /* 0x000fea0003800200 */
.L_x_14312:
        /* <DEDUP_REMOVED lines=14> */
.L_x_14315:
[----:B------:R-:W-:Y:S05]  /*30f0*/  BSYNC.RECONVERGENT B1 ;  /* 0x0000000000017941 */ /* 0x000fea0003800200 */
.L_x_14314:
        /* <DEDUP_REMOVED lines=41> */
.L_x_14296:
[----:B------:R-:W-:Y:S05]  /*3390*/  EXIT ;  /* 0x000000000000794d */ /* 0x000fea0003800000 */
.L_x_14297:
[----:B------:R-:W-:Y:S01]  /*33a0*/  BSSY B1, `(.L_x_14317) ;  /* 0x0000007000017945 */ /* 0x000fe20003800000 */
[----:B------:R-:W-:Y:S01]  /*33b0*/  MOV R12, 0x10 ;  /* 0x00000010000c7802 */ /* 0x000fe20000000f00 */
[----:B------:R-:W-:Y:S01]  /*33c0*/  IMAD.MOV.U32 R11, RZ, RZ, 0x1f ;  /* 0x0000001fff0b7424 */ /* 0x000fe200078e00ff */
[----:B------:R-:W-:-:S07]  /*33d0*/  MOV R15, 0xffffffff ;  /* 0xffffffff000f7802 */ /* 0x000fce0000000f00 */
[----:B------:R-:W-:Y:S05]  /*33e0*/  WARPSYNC.COLLECTIVE R15, `(.L_x_14318) ;  /* 0x000000000f087348 */ /* 0x000fea0003c00000 */
[----:B------:R0:W1:Y:S02]  /*33f0*/  SHFL.BFLY P6, R14, R13, R12, R11 ;  /* 0x0c00000c0d0e7389 */ /* 0x00006400000c000b */
[----:B01----:R-:W-:Y:S05]  /*3400*/  ENDCOLLECTIVE ;  /* 0x000000000000791b */ /* 0x003fea0003800000 */
.L_x_14318:
[----:B------:R-:W-:Y:S05]  /*3410*/  BSYNC B1 ;  /* 0x0000000000017941 */ /* 0x000fea0003800000 */
.L_x_14317:
        /* <DEDUP_REMOVED lines=9> */
.L_x_14319:
[----:B------:R-:W-:Y:S01]  /*34b0*/  IMAD.MOV.U32 R12, RZ, RZ, 0x4 ;  /* 0x00000004ff0c7424 */ /* 0x000fe200078e00ff */
[----:B------:R-:W-:-:S04]  /*34c0*/  FMNMX R0, R13, R14, !PT ;  /* 0x0000000e0d007209 */ /* 0x000fc80007800000 */
[----:B------:R-:W-:-:S07]  /*34d0*/  MOV R13, R0 ;  /* 0x00000000000d7202 */ /* 0x000fce0000000f00 */
[----:B------:R-:W-:Y:S05]  /*34e0*/  WARPSYNC.COLLECTIVE R15, `(.L_x_14320) ;  /* 0x000000000f087348 */ /* 0x000fea0003c00000 */
[----:B------:R0:W1:Y:S02]  /*34f0*/  SHFL.BFLY P6, R14, R13, R12, R11 ;  /* 0x0c00000c0d0e7389 */ /* 0x00006400000c000b */
[----:B01----:R-:W-:Y:S05]  /*3500*/  ENDCOLLECTIVE ;  /* 0x000000000000791b */ /* 0x003fea0003800000 */
.L_x_14320:
[----:B------:R-:W-:Y:S01]  /*3510*/  IMAD.MOV.U32 R12, RZ, RZ, 0x2 ;  /* 0x00000002ff0c7424 */ /* 0x000fe200078e00ff */
[----:B------:R-:W-:-:S04]  /*3520*/  FMNMX R2, R0, R14, !PT ;  /* 0x0000000e00027209 */ /* 0x000fc80007800000 */
[----:B------:R-:W-:-:S07]  /*3530*/  MOV R13, R2 ;  /* 0x00000002000d7202 */ /* 0x000fce0000000f00 */
[----:B------:R-:W-:Y:S05]  /*3540*/  WARPSYNC.COLLECTIVE R15, `(.L_x_14321) ;  /* 0x000000000f087348 */ /* 0x000fea0003c00000 */
[----:B------:R0:W1:Y:S02]  /*3550*/  SHFL.BFLY P6, R14, R13, R12, R11 ;  /* 0x0c00000c0d0e7389 */ /* 0x00006400000c000b */
[----:B01----:R-:W-:Y:S05]  /*3560*/  ENDCOLLECTIVE ;  /* 0x000000000000791b */ /* 0x003fea0003800000 */
.L_x_14321:
[----:B------:R-:W-:Y:S01]  /*3570*/  IMAD.MOV.U32 R12, RZ, RZ, 0x1 ;  /* 0x00000001ff0c7424 */ /* 0x000fe200078e00ff */
[----:B------:R-:W-:-:S04]  /*3580*/  FMNMX R3, R2, R14, !PT ;  /* 0x0000000e02037209 */ /* 0x000fc80007800000 */
[----:B------:R-:W-:-:S07]  /*3590*/  MOV R13, R3 ;  /* 0x00000003000d7202 */ /* 0x000fce0000000f00 */
[----:B------:R-:W-:Y:S05]  /*35a0*/  WARPSYNC.COLLECTIVE R15, `(.L_x_14322) ;  /* 0x000000000f087348 */ /* 0x000fea0003c00000 */
[----:B------:R0:W1:Y:S02]  /*35b0*/  SHFL.BFLY P6, R14, R13, R12, R11 ;  /* 0x0c00000c0d0e7389 */ /* 0x00006400000c000b */
[----:B01----:R-:W-:Y:S05]  /*35c0*/  ENDCOLLECTIVE ;  /* 0x000000000000791b */ /* 0x003fea0003800000 */
.L_x_14322:
        /* <DEDUP_REMOVED lines=11> */
[----:B------:R-:W-:Y:S01]  /*3680*/  FADD R27, R4, -R9 ;  /* 0x80000009041b7221 */ /* 0x000fe20000000000 */
[-C--:B------:R-:W-:Y:S01]  /*3690*/  FFMA.SAT R4, R25, R6.reuse, 0.5 ;  /* 0x3f00000019047423 */ /* 0x080fe20000002006 */
[C---:B------:R-:W-:Y:S01]  /*36a0*/  FADD R2, R0.reuse, -12583039 ;  /* 0xcb40007f00027421 */ /* 0x040fe20000000000 */
[----:B------:R-:W-:Y:S01]  /*36b0*/  SHF.L.U32 R0, R0, 0x17, RZ ;  /* 0x0000001700007819 */ /* 0x000fe200000006ff */
        /* <DEDUP_REMOVED lines=17> */
[----:B------:R-:W-:Y:S01]  /*37d0*/  SHF.L.U32 R2, R8, 0x17, RZ ;  /* 0x0000001708027819 */ /* 0x000fe200000006ff */
[----:B------:R-:W-:-:S04]  /*37e0*/  FFMA R0, R25, 1.4426950216293334961, -R0 ;  /* 0x3fb8aa3b19007823 */ /* 0x000fc80000000800 */
[----:B------:R-:W0:Y:S01]  /*37f0*/  MUFU.EX2 R3, R3 ;  /* 0x0000000300037308 */ /* 0x000e220000000800 */
[----:B------:R-:W-:Y:S01]  /*3800*/  FFMA R25, R25, 1.925963033500011079e-08, R0 ;  /* 0x32a5706019197823 */ /* 0x000fe20000000000 */
[----:B------:R-:W-:Y:S02]  /*3810*/  IMAD.SHL.U32 R0, R4, 0x800000, RZ ;  /* 0x0080000004007824 */ /* 0x000fe400078e00ff */
        /* <DEDUP_REMOVED lines=24> */
[----:B0-----:R-:W-:Y:S01]  /*39a0*/  SHF.L.U32 R8, R12, 0x17, RZ ;  /* 0x000000170c087819 */ /* 0x001fe200000006ff */
        /* <DEDUP_REMOVED lines=18> */
[----:B------:R-:W-:Y:S02]  /*3ad0*/  IMAD.SHL.U32 R7, R22, 0x800000, RZ ;  /* 0x0080000016077824 */ /* 0x000fe400078e00ff */
[----:B------:R-:W-:Y:S01]  /*3ae0*/  FADD R6, R6, R3 ;  /* 0x0000000306067221 */ /* 0x000fe20000000000 */
[----:B------:R-:W0:Y:S01]  /*3af0*/  MUFU.EX2 R27, R27 ;  /* 0x0000001b001b7308 */ /* 0x000e220000000800 */
[----:B-1----:R-:W-:Y:S02]  /*3b00*/  IMAD.MOV.U32 R15, RZ, RZ, -0x1 ;  /* 0xffffffffff0f7424 */ /* 0x002fe400078e00ff */
[----:B------:R-:W-:Y:S01]  /*3b10*/  FADD R11, R6, R5 ;  /* 0x00000005060b7221 */ /* 0x000fe20000000000 */
[----:B------:R-:W-:Y:S01]  /*3b20*/  SHF.L.U32 R6, R13, 0x17, RZ ;  /* 0x000000170d067819 */ /* 0x000fe200000006ff */
[----:B--2---:R-:W-:-:S02]  /*3b30*/  FMUL R7, R7, R12 ;  /* 0x0000000c07077220 */ /* 0x004fc40000400000 */
[----:B------:R-:W-:-:S04]  /*3b40*/  FADD R11, R11, R4 ;  /* 0x000000040b0b7221 */ /* 0x000fc80000000000 */
[----:B------:R-:W-:Y:S01]  /*3b50*/  FADD R12, R11, R8 ;  /* 0x000000080b0c7221 */ /* 0x000fe20000000000 */
[----:B------:R-:W-:-:S03]  /*3b60*/  MOV R11, 0x1f ;  /* 0x0000001f000b7802 */ /* 0x000fc60000000f00 */
[----:B------:R-:W-:Y:S01]  /*3b70*/  FADD R13, R12, R7 ;  /* 0x000000070c0d7221 */ /* 0x000fe20000000000 */
[----:B------:R-:W-:Y:S02]  /*3b80*/  IMAD.MOV.U32 R12, RZ, RZ, 0x10 ;  /* 0x00000010ff0c7424 */ /* 0x000fe400078e00ff */
[----:B0-----:R-:W-:-:S04]  /*3b90*/  FMUL R6, R6, R27 ;  /* 0x0000001b06067220 */ /* 0x001fc80000400000 */
[----:B------:R-:W-:-:S07]  /*3ba0*/  FADD R13, R13, R6 ;  /* 0x000000060d0d7221 */ /* 0x000fce0000000000 */
[----:B------:R-:W-:Y:S05]  /*3bb0*/  WARPSYNC.COLLECTIVE R15, `(.L_x_14323) ;  /* 0x000000000f087348 */ /* 0x000fea0003c00000 */
[----:B------:R0:W1:Y:S02]  /*3bc0*/  SHFL.BFLY P6, R14, R13, R12, R11 ;  /* 0x0c00000c0d0e7389 */ /* 0x00006400000c000b */
[----:B01----:R-:W-:Y:S05]  /*3bd0*/  ENDCOLLECTIVE ;  /* 0x000000000000791b */ /* 0x003fea0003800000 */
.L_x_14323:
[----:B------:R-:W-:Y:S02]  /*3be0*/  IMAD.MOV.U32 R12, RZ, RZ, 0x8 ;  /* 0x00000008ff0c7424 */ /* 0x000fe400078e00ff */
[----:B------:R-:W-:-:S05]  /*3bf0*/  FADD R19, R13, R14 ;  /* 0x0000000e0d137221 */ /* 0x000fca0000000000 */
[----:B------:R-:W-:-:S07]  /*3c00*/  MOV R13, R19 ;  /* 0x00000013000d7202 */ /* 0x000fce0000000f00 */
[----:B------:R-:W-:Y:S05]  /*3c10*/  WARPSYNC.COLLECTIVE R15, `(.L_x_14324) ;  /* 0x000000000f087348 */ /* 0x000fea0003c00000 */
[----:B------:R0:W1:Y:S02]  /*3c20*/  SHFL.BFLY P6, R14, R13, R12, R11 ;  /* 0x0c00000c0d0e7389 */ /* 0x00006400000c000b */
[----:B01----:R-:W-:Y:S05]  /*3c30*/  ENDCOLLECTIVE ;  /* 0x000000000000791b */ /* 0x003fea0003800000 */
.L_x_14324:
[----:B------:R-:W-:Y:S02]  /*3c40*/  IMAD.MOV.U32 R12, RZ, RZ, 0x4 ;  /* 0x00000004ff0c7424 */ /* 0x000fe400078e00ff */
[----:B------:R-:W-:-:S05]  /*3c50*/  FADD R22, R19, R14 ;  /* 0x0000000e13167221 */ /* 0x000fca0000000000 */
[----:B------:R-:W-:-:S07]  /*3c60*/  MOV R13, R22 ;  /* 0x00000016000d7202 */ /* 0x000fce0000000f00 */
[----:B------:R-:W-:Y:S05]  /*3c70*/  WARPSYNC.COLLECTIVE R15, `(.L_x_14325) ;  /* 0x000000000f087348 */ /* 0x000fea0003c00000 */
[----:B------:R0:W1:Y:S02]  /*3c80*/  SHFL.BFLY P6, R14, R13, R12, R11 ;  /* 0x0c00000c0d0e7389 */ /* 0x00006400000c000b */
[----:B01----:R-:W-:Y:S05]  /*3c90*/  ENDCOLLECTIVE ;  /* 0x000000000000791b */ /* 0x003fea0003800000 */
.L_x_14325:
[----:B------:R-:W-:Y:S02]  /*3ca0*/  IMAD.MOV.U32 R12, RZ, RZ, 0x2 ;  /* 0x00000002ff0c7424 */ /* 0x000fe400078e00ff */
[----:B------:R-:W-:-:S05]  /*3cb0*/  FADD R23, R22, R14 ;  /* 0x0000000e16177221 */ /* 0x000fca0000000000 */
[----:B------:R-:W-:-:S07]  /*3cc0*/  MOV R13, R23 ;  /* 0x00000017000d7202 */ /* 0x000fce0000000f00 */
[----:B------:R-:W-:Y:S05]  /*3cd0*/  WARPSYNC.COLLECTIVE R15, `(.L_x_14326) ;  /* 0x000000000f087348 */ /* 0x000fea0003c00000 */
[----:B------:R0:W1:Y:S02]  /*3ce0*/  SHFL.BFLY P6, R14, R13, R12, R11 ;  /* 0x0c00000c0d0e7389 */ /* 0x00006400000c000b */
[----:B01----:R-:W-:Y:S05]  /*3cf0*/  ENDCOLLECTIVE ;  /* 0x000000000000791b */ /* 0x003fea0003800000 */
.L_x_14326:
[----:B------:R-:W-:Y:S02]  /*3d00*/  IMAD.MOV.U32 R12, RZ, RZ, 0x1 ;  /* 0x00000001ff0c7424 */ /* 0x000fe400078e00ff */
[----:B------:R-:W-:-:S05]  /*3d10*/  FADD R24, R23, R14 ;  /* 0x0000000e17187221 */ /* 0x000fca0000000000 */
[----:B------:R-:W-:-:S07]  /*3d20*/  MOV R13, R24 ;  /* 0x00000018000d7202 */ /* 0x000fce0000000f00 */
[----:B------:R-:W-:Y:S05]  /*3d30*/  WARPSYNC.COLLECTIVE R15, `(.L_x_14327) ;  /* 0x000000000f087348 */ /* 0x000fea0003c00000 */
[----:B------:R0:W1:Y:S02]  /*3d40*/  SHFL.BFLY P6, R14, R13, R12, R11 ;  /* 0x0c00000c0d0e7389 */ /* 0x00006400000c000b */
[----:B01----:R-:W-:Y:S05]  /*3d50*/  ENDCOLLECTIVE ;  /* 0x000000000000791b */ /* 0x003fea0003800000 */
.L_x_14327:
[----:B------:R-:W-:Y:S05]  /*3d60*/  BRA `(.L_x_14328) ;  /* 0xffffffe800c87947 */ /* 0x000fea000383ffff */
        .weak           $__internal_210_$__cuda_sm3x_div_rn_noftz_f32_slowpath
        .type           $__internal_210_$__cuda_sm3x_div_rn_noftz_f32_slowpath,@function
        .size           $__internal_210_$__cuda_sm3x_div_rn_noftz_f32_slowpath,(.L_x_37587 - $__internal_210_$__cuda_sm3x_div_rn_noftz_f32_slowpath)
$__internal_210_$__cuda_sm3x_div_rn_noftz_f32_slowpath:
        /* <DEDUP_REMOVED lines=34> */
.L_x_14330:
        /* <DEDUP_REMOVED lines=51> */
.L_x_14337:
[----:B------:R-:W-:-:S04]  /*42c0*/  LOP3.LUT R9, R9, 0x80000000, RZ, 0xc0, !PT ;  /* 0x8000000009097812 */ /* 0x000fc800078ec0ff */
[----:B------:R-:W-:Y:S01]  /*42d0*/  LOP3.LUT R9, R9, 0x7f800000, RZ, 0xfc, !PT ;  /* 0x7f80000009097812 */ /* 0x000fe200078efcff */
[----:B------:R-:W-:Y:S06]  /*42e0*/  BRA `(.L_x_14338) ;  /* 0x0000000000047947 */ /* 0x000fec0003800000 */
.L_x_14336:
[----:B------:R-:W-:-:S07]  /*42f0*/  LEA R9, R28, R9, 0x17 ;  /* 0x000000091c097211 */ /* 0x000fce00078eb8ff */
.L_x_14338:
[----:B------:R-:W-:Y:S05]  /*4300*/  BSYNC.RECONVERGENT B3 ;  /* 0x0000000000037941 */ /* 0x000fea0003800200 */
.L_x_14335:
[----:B------:R-:W-:Y:S05]  /*4310*/  BRA `(.L_x_14339) ;  /* 0x0000000000207947 */ /* 0x000fea0003800000 */
.L_x_14334:
[----:B------:R-:W-:-:S04]  /*4320*/  LOP3.LUT R9, R12, 0x80000000, R9, 0x48, !PT ;  /* 0x800000000c097812 */ /* 0x000fc800078e4809 */
[----:B------:R-:W-:Y:S01]  /*4330*/  LOP3.LUT R9, R9, 0x7f800000, RZ, 0xfc, !PT ;  /* 0x7f80000009097812 */ /* 0x000fe200078efcff */
[----:B------:R-:W-:Y:S06]  /*4340*/  BRA `(.L_x_14339) ;  /* 0x0000000000147947 */ /* 0x000fec0003800000 */
.L_x_14333:
[----:B------:R-:W-:Y:S01]  /*4350*/  LOP3.LUT R9, R12, 0x80000000, R9, 0x48, !PT ;  /* 0x800000000c097812 */ /* 0x000fe200078e4809 */
[----:B------:R-:W-:Y:S06]  /*4360*/  BRA `(.L_x_14339) ;  /* 0x00000000000c7947 */ /* 0x000fec0003800000 */
.L_x_14332:
[----:B------:R-:W0:Y:S01]  /*4370*/  MUFU.RSQ R9, -QNAN ;  /* 0xffc0000000097908 */ /* 0x000e220000001400 */
[----:B------:R-:W-:Y:S05]  /*4380*/  BRA `(.L_x_14339) ;  /* 0x0000000000047947 */ /* 0x000fea0003800000 */
.L_x_14331:
[----:B------:R-:W-:-:S07]  /*4390*/  FADD.FTZ R9, R9, R12 ;  /* 0x0000000c09097221 */ /* 0x000fce0000010000 */
.L_x_14339:
[----:B------:R-:W-:Y:S05]  /*43a0*/  BSYNC.RECONVERGENT B2 ;  /* 0x0000000000027941 */ /* 0x000fea0003800200 */
.L_x_14329:
[----:B------:R-:W-:Y:S02]  /*43b0*/  HFMA2 R13, -RZ, RZ, 0, 0 ;  /* 0x00000000ff0d7431 */ /* 0x000fe400000001ff */
[----:B------:R-:W-:-:S04]  /*43c0*/  IMAD.MOV.U32 R12, RZ, RZ, R22 ;  /* 0x000000ffff0c7224 */ /* 0x000fc800078e0016 */
[----:B0-----:R-:W-:Y:S05]  /*43d0*/  RET.REL.NODEC R12 `(_Z15SoftmaxWarpImplI22BroadcastScaleMaskLoadIffbLm3EiE11DirectStoreIffEfLi1ELi9ELi32ELi1ELb0EL9Algorithm0EEvT_T0_ll) ;  /* 0xffffffbc0c087950 */ /* 0x001fea0003c3ffff */
.L_x_14340:
        /* <DEDUP_REMOVED lines=10> */
.L_x_37587:


//--------------------- .text._Z15SoftmaxWarpImplI22BroadcastScaleMaskLoadIffbLm3EiE11DirectStoreIffEfLi1ELi8ELi32ELi1ELb1EL9Algorithm0EEvT_T0_ll --------------------------
	.section	.text._Z15SoftmaxWarpImplI22BroadcastScaleMaskLoadIffbLm3EiE11DirectStoreIffEfLi1ELi8ELi32ELi1ELb1EL9Algorithm0EEvT_T0_ll,"ax",@progbits
	.align	128
        .global         _Z15SoftmaxWarpImplI22BroadcastScaleMaskLoadIffbLm3EiE11DirectStoreIffEfLi1ELi8ELi32ELi1ELb1EL9Algorithm0EEvT_T0_ll
        .type           _Z15SoftmaxWarpImplI22BroadcastScaleMaskLoadIffbLm3EiE11DirectStoreIffEfLi1ELi8ELi32ELi1ELb1EL9Algorithm0EEvT_T0_ll,@function
        .size           _Z15SoftmaxWarpImplI22BroadcastScaleMaskLoadIffbLm3EiE11DirectStoreIffEfLi1ELi8ELi32ELi1ELb1EL9Algorithm0EEvT_T0_ll,(.L_x_37588 - _Z15SoftmaxWarpImplI22BroadcastScaleMaskLoadIffbLm3EiE11DirectStoreIffEfLi1ELi8ELi32ELi1ELb1EL9Algorithm0EEvT_T0_ll)
        .other          _Z15SoftmaxWarpImplI22BroadcastScaleMaskLoadIffbLm3EiE11DirectStoreIffEfLi1ELi8ELi32ELi1ELb1EL9Algorithm0EEvT_T0_ll,@"STO_CUDA_ENTRY STV_DEFAULT"
_Z15SoftmaxWarpImplI22BroadcastScaleMaskLoadIffbLm3EiE11DirectStoreIffEfLi1ELi8ELi32ELi1ELb1EL9Algorithm0EEvT_T0_ll:
.text._Z15SoftmaxWarpImplI22BroadcastScaleMaskLoadIffbLm3EiE11DirectStoreIffEfLi1ELi8ELi32ELi1ELb1EL9Algorithm0EEvT_T0_ll:
        /* <DEDUP_REMOVED lines=29> */
.L_x_14341:
        /* <DEDUP_REMOVED lines=19> */
.L_x_14376:
        /* <DEDUP_REMOVED lines=36> */
[----:B------:R-:W-:Y:S01]  /*0540*/  @!P3 IMAD.IADD R13, R13, 0x1, -R20 ;  /* 0x000000010d0db824 */ /* 0x000fe200078e0a14 */
[----:B------:R-:W-:Y:S01]  /*0550*/  @!P3 IADD3 R17, PT, PT, R17, 0x1, RZ ;  /* 0x000000011111b810 */ /* 0x000fe20007ffe0ff */
[----:B0-----:R-:W0:Y:S03]  /*0560*/  MUFU.RCP R19, R19 ;  /* 0x0000001300137308 */ /* 0x001e260000001000 */
[----:B------:R-:W-:Y:S02]  /*0570*/  ISETP.GE.U32.AND P3, PT, R13, R20, PT ;  /* 0x000000140d00720c */ /* 0x000fe40003f66070 */
[----:B------:R-:W-:-:S11]  /*0580*/  LOP3.LUT R13, R11, R12, RZ, 0x3c, !PT ;  /* 0x0000000c0b0d7212 */ /* 0x000fd600078e3cff */
[----:B------:R-:W-:Y:S01]  /*0590*/  @P3 VIADD R17, R17, 0x1 ;  /* 0x0000000111113836 */ /* 0x000fe20000000000 */
[----:B------:R-:W-:Y:S02]  /*05a0*/  ISETP.GE.AND P3, PT, R13, RZ, PT ;  /* 0x000000ff0d00720c */ /* 0x000fe40003f66270 */
[----:B0-----:R-:W-:-:S06]  /*05b0*/  IADD3 R13, PT, PT, R19, 0xffffffe, RZ ;  /* 0x0ffffffe130d7810 */ /* 0x001fcc0007ffe0ff */
        /* <DEDUP_REMOVED lines=10> */
[----:B------:R-:W-:-:S06]  /*0660*/  IMAD.HI.U32 R12, R13, R19, R12 ;  /* 0x000000130d0c7227 */ /* 0x000fcc00078e000c */
[----:B------:R-:W-:Y:S01]  /*0670*/  IMAD.HI.U32 R19, R12, R21, RZ ;  /* 0x000000150c137227 */ /* 0x000fe200078e00ff */
[----:B------:R-:W-:-:S03]  /*0680*/  LOP3.LUT R12, R23, R16, RZ, 0x3c, !PT ;  /* 0x00000010170c7212 */ /* 0x000fc600078e3cff */
[----:B------:R-:W-:-:S04]  /*0690*/  IMAD.MOV R13, RZ, RZ, -R19 ;  /* 0x000000ffff0d7224 */ /* 0x000fc800078e0a13 */
[C---:B------:R-:W-:Y:S02]  /*06a0*/  IMAD R13, R18.reuse, R13, R21 ;  /* 0x0000000d120d7224 */ /* 0x040fe400078e0215 */
[----:B------:R-:W0:Y:S03]  /*06b0*/  LDC.64 R20, c[0x0][0x3a0] ;  /* 0x0000e800ff147b82 */ /* 0x000e260000000a00 */
[----:B------:R-:W-:-:S13]  /*06c0*/  ISETP.GT.U32.AND P3, PT, R18, R13, PT ;  /* 0x0000000d1200720c */ /* 0x000fda0003f64070 */
[----:B------:R-:W-:Y:S01]  /*06d0*/  @!P3 IMAD.IADD R13, R13, 0x1, -R18 ;  /* 0x000000010d0db824 */ /* 0x000fe200078e0a12 */
[----:B------:R-:W-:-:S04]  /*06e0*/  @!P3 IADD3 R19, PT, PT, R19, 0x1, RZ ;  /* 0x000000011313b810 */ /* 0x000fc80007ffe0ff */
[----:B------:R-:W-:-:S13]  /*06f0*/  ISETP.GE.U32.AND P3, PT, R13, R18, PT ;  /* 0x000000120d00720c */ /* 0x000fda0003f66070 */
        /* <DEDUP_REMOVED lines=13> */
[----:B--2---:R-:W-:Y:S02]  /*07d0*/  ISETP.NE.U32.AND P3, PT, R18, 0x1, PT ;  /* 0x000000011200780c */ /* 0x004fe40003f65070 */
        /* <DEDUP_REMOVED lines=19> */
.L_x_14344:
[----:B------:R-:W-:Y:S05]  /*0910*/  BSYNC.RECONVERGENT B1 ;  /* 0x0000000000017941 */ /* 0x000fea0003800200 */
.L_x_14343:
        /* <DEDUP_REMOVED lines=35> */
[----:B0-----:R-:W-:-:S06]  /*0b50*/  IADD3 R19, PT, PT, R22, 0xffffffe, RZ ;  /* 0x0ffffffe16137810 */ /* 0x001fcc0007ffe0ff */
[----:B------:R-:W0:Y:S05]  /*0b60*/  F2I.FTZ.U32.TRUNC.NTZ R19, R19 ;  /* 0x0000001300137305 */ /* 0x000e2a000021f000 */
[----:B------:R-:W-:Y:S01]  /*0b70*/  @!P4 IMAD.MOV R17, RZ, RZ, -R17 ;  /* 0x000000ffff11c224 */ /* 0x000fe200078e0a11 */
[----:B------:R-:W-:-:S13]  /*0b80*/  ISETP.NE.AND P4, PT, R20, RZ, PT ;  /* 0x000000ff1400720c */ /* 0x000fda0003f85270 */
[----:B------:R-:W-:Y:S01]  /*0b90*/  @!P4 LOP3.LUT R17, RZ, R20, RZ, 0x33, !PT ;  /* 0x00000014ff11c212 */ /* 0x000fe200078e33ff */
[----:B0-----:R-:W-:-:S03]  /*0ba0*/  IMAD.MOV R18, RZ, RZ, -R19 ;  /* 0x000000ffff127224 */ /* 0x001fc600078e0a13 */
[----:B------:R-:W-:Y:S01]  /*0bb0*/  IADD3 R25, PT, PT, -R17, RZ, RZ ;  /* 0x000000ff11197210 */ /* 0x000fe20007ffe1ff */
[----:B------:R-:W-:Y:S02]  /*0bc0*/  IMAD R23, R18, R21, RZ ;  /* 0x0000001512177224 */ /* 0x000fe400078e02ff */
[----:B------:R-:W-:Y:S02]  /*0bd0*/  IMAD.MOV.U32 R18, RZ, RZ, RZ ;  /* 0x000000ffff127224 */ /* 0x000fe400078e00ff */
[----:B------:R-:W-:Y:S02]  /*0be0*/  IMAD R25, R20, R25, R11 ;  /* 0x0000001914197224 */ /* 0x000fe400078e020b */
[----:B------:R-:W-:-:S03]  /*0bf0*/  IMAD.HI.U32 R23, R19, R23, R18 ;  /* 0x0000001713177227 */ /* 0x000fc600078e0012 */
[----:B------:R-:W-:-:S05]  /*0c00*/  IABS R20, R25 ;  /* 0x0000001900147213 */ /* 0x000fca0000000000 */
        /* <DEDUP_REMOVED lines=12> */
[----:B------:R-:W1:Y:S01]  /*0cd0*/  LDC.64 R18, c[0x0][0x390] ;  /* 0x0000e400ff127b82 */ /* 0x000e620000000a00 */
[----:B------:R-:W-:-:S07]  /*0ce0*/  IMAD.MOV.U32 R24, RZ, RZ, R20 ;  /* 0x000000ffff187224 */ /* 0x000fce00078e0014 */
[----:B------:R-:W2:Y:S03]  /*0cf0*/  LDC.64 R20, c[0x0][0x398] ;  /* 0x0000e600ff147b82 */ /* 0x000ea60000000a00 */
        /* <DEDUP_REMOVED lines=28> */
.L_x_14346:
[----:B------:R-:W-:Y:S05]  /*0ec0*/  BSYNC.RECONVERGENT B1 ;  /* 0x0000000000017941 */ /* 0x000fea0003800200 */
.L_x_14345:
        /* <DEDUP_REMOVED lines=35> */
[----:B------:R-:W-:Y:S01]  /*1100*/  LOP3.LUT R14, R11, R20, RZ, 0x3c, !PT ;  /* 0x000000140b0e7212 */ /* 0x000fe200078e3cff */
[----:B0-----:R-:W0:Y:S03]  /*1110*/  MUFU.RCP R23, R23 ;  /* 0x0000001700177308 */ /* 0x001e260000001000 */
[----:B------:R-:W-:-:S13]  /*1120*/  ISETP.GT.U32.AND P5, PT, R22, R15, PT ;  /* 0x0000000f1600720c */ /* 0x000fda0003fa4070 */
[----:B------:R-:W-:Y:S01]  /*1130*/  @!P5 IMAD.IADD R15, R15, 0x1, -R22 ;  /* 0x000000010f0fd824 */ /* 0x000fe200078e0a16 */
[----:B------:R-:W-:-:S04]  /*1140*/  @!P5 IADD3 R24, PT, PT, R24, 0x1, RZ ;  /* 0x000000011818d810 */ /* 0x000fc80007ffe0ff */
[----:B------:R-:W-:Y:S02]  /*1150*/  ISETP.GE.U32.AND P5, PT, R15, R22, PT ;  /* 0x000000160f00720c */ /* 0x000fe40003fa6070 */
[----:B0-----:R-:W-:-:S06]  /*1160*/  IADD3 R15, PT, PT, R23, 0xffffffe, RZ ;  /* 0x0ffffffe170f7810 */ /* 0x001fcc0007ffe0ff */
[----:B------:R-:W0:Y:S05]  /*1170*/  F2I.FTZ.U32.TRUNC.NTZ R15, R15 ;  /* 0x0000000f000f7305 */ /* 0x000e2a000021f000 */
[----:B------:R-:W-:Y:S01]  /*1180*/  @P5 VIADD R24, R24, 0x1 ;  /* 0x0000000118185836 */ /* 0x000fe20000000000 */
[----:B------:R-:W-:Y:S01]  /*1190*/  ISETP.GE.AND P5, PT, R14, RZ, PT ;  /* 0x000000ff0e00720c */ /* 0x000fe20003fa6270 */
[----:B0-----:R-:W-:-:S12]  /*11a0*/  IMAD.MOV R14, RZ, RZ, -R15 ;  /* 0x000000ffff0e7224 */ /* 0x001fd800078e0a0f */
[----:B------:R-:W-:Y:S01]  /*11b0*/  @!P5 IMAD.MOV R24, RZ, RZ, -R24 ;  /* 0x000000ffff18d224 */ /* 0x000fe200078e0a18 */
[----:B------:R-:W-:Y:S01]  /*11c0*/  ISETP.NE.AND P5, PT, R20, RZ, PT ;  /* 0x000000ff1400720c */ /* 0x000fe20003fa5270 */
[----:B------:R-:W-:Y:S02]  /*11d0*/  IMAD R23, R14, R21, RZ ;  /* 0x000000150e177224 */ /* 0x000fe400078e02ff */
[----:B------:R-:W-:-:S04]  /*11e0*/  IMAD.MOV.U32 R14, RZ, RZ, RZ ;  /* 0x000000ffff0e7224 */ /* 0x000fc800078e00ff */
[----:B------:R-:W-:-:S06]  /*11f0*/  IMAD.HI.U32 R23, R15, R23, R14 ;  /* 0x000000170f177227 */ /* 0x000fcc00078e000e */
[----:B------:R-:W-:-:S04]  /*1200*/  @!P5 LOP3.LUT R24, RZ, R20, RZ, 0x33, !PT ;  /* 0x00000014ff18d212 */ /* 0x000fc800078e33ff */
[----:B------:R-:W-:-:S05]  /*1210*/  IADD3 R25, PT, PT, -R24, RZ, RZ ;  /* 0x000000ff18197210 */ /* 0x000fca0007ffe1ff */
[----:B------:R-:W-:-:S05]  /*1220*/  IMAD R25, R20, R25, R11 ;  /* 0x0000001914197224 */ /* 0x000fca00078e020b */
        /* <DEDUP_REMOVED lines=44> */
.L_x_14348:
[----:B------:R-:W-:Y:S05]  /*14f0*/  BSYNC.RECONVERGENT B1 ;  /* 0x0000000000017941 */ /* 0x000fea0003800200 */
.L_x_14347:
        /* <DEDUP_REMOVED lines=41> */
[----:B------:R-:W-:Y:S02]  /*1790*/  IMAD.MOV R27, RZ, RZ, -R26 ;  /* 0x000000ffff1b7224 */ /* 0x000fe400078e0a1a */
[----:B------:R-:W-:Y:S02]  /*17a0*/  IMAD R23, R24, R21, RZ ;  /* 0x0000001518177224 */ /* 0x000fe400078e02ff */
[----:B------:R-:W-:Y:S01]  /*17b0*/  IMAD R27, R22, R27, R11 ;  /* 0x0000001b161b7224 */ /* 0x000fe200078e020b */
[----:B------:R-:W0:Y:S01]  /*17c0*/  LDC.64 R24, c[0x0][0x3a0] ;  /* 0x0000e800ff187b82 */ /* 0x000e220000000a00 */
        /* <DEDUP_REMOVED lines=42> */
.L_x_14350:
[----:B------:R-:W-:Y:S05]  /*1a70*/  BSYNC.RECONVERGENT B1 ;  /* 0x0000000000017941 */ /* 0x000fea0003800200 */
.L_x_14349:
        /* <DEDUP_REMOVED lines=87> */
.L_x_14352:
[----:B------:R-:W-:Y:S05]  /*1ff0*/  BSYNC.RECONVERGENT B1 ;  /* 0x0000000000017941 */ /* 0x000fea0003800200 */
.L_x_14351:
        /* <DEDUP_REMOVED lines=87> */
.L_x_14354:
[----:B------:R-:W-:Y:S05]  /*2570*/  BSYNC.RECONVERGENT B1 ;  /* 0x0000000000017941 */ /* 0x000fea0003800200 */
.L_x_14353:
        /* <DEDUP_REMOVED lines=13> */
[----:B0-----:R-:W-:Y:S01]  /*2650*/  VIADD R14, R18, 0xffffffe ;  /* 0x0ffffffe120e7836 */ /* 0x001fe20000000000 */
[----:B------:R-:W-:-:S05]  /*2660*/  IABS R18, R12 ;  /* 0x0000000c00127213 */ /* 0x000fca0000000000 */
[----:B------:R0:W1:Y:S02]  /*2670*/  F2I.FTZ.U32.TRUNC.NTZ R15, R14 ;  /* 0x0000000e000f7305 */ /* 0x000064000021f000 */
[----:B0-----:R-:W-:Y:S01]  /*2680*/  MOV R14, RZ ;  /* 0x000000ff000e7202 */ /* 0x001fe20000000f00 */
        /* <DEDUP_REMOVED lines=17> */
[----:B0-----:R-:W-:-:S06]  /*27a0*/  IADD3 R15, PT, PT, R23, 0xffffffe, RZ ;  /* 0x0ffffffe170f7810 */ /* 0x001fcc0007ffe0ff */
[----:B------:R-:W0:Y:S04]  /*27b0*/  F2I.FTZ.U32.TRUNC.NTZ R15, R15 ;  /* 0x0000000f000f7305 */ /* 0x000e28000021f000 */
[----:B------:R-:W-:-:S05]  /*27c0*/  @P0 VIADD R14, R14, 0x1 ;  /* 0x000000010e0e0836 */ /* 0x000fca0000000000 */
[----:B------:R-:W-:Y:S01]  /*27d0*/  MOV R21, R14 ;  /* 0x0000000e00157202 */ /* 0x000fe20000000f00 */
[----:B------:R-:W-:-:S04]  /*27e0*/  IMAD.MOV.U32 R14, RZ, RZ, RZ ;  /* 0x000000ffff0e7224 */ /* 0x000fc800078e00ff */
[----:B------:R-:W-:Y:S01]  /*27f0*/  @!P3 IMAD.MOV R21, RZ, RZ, -R21 ;  /* 0x000000ffff15b224 */ /* 0x000fe200078e0a15 */
[----:B------:R-:W-:Y:S01]  /*2800*/  @!P1 LOP3.LUT R21, RZ, R22, RZ, 0x33, !PT ;  /* 0x00000016ff159212 */ /* 0x000fe200078e33ff */
[----:B0-----:R-:W-:-:S03]  /*2810*/  IMAD.MOV R23, RZ, RZ, -R15 ;  /* 0x000000ffff177224 */ /* 0x001fc600078e0a0f */
        /* <DEDUP_REMOVED lines=14> */
[----:B------:R-:W2:Y:S01]  /*2900*/  LDC.64 R22, c[0x0][0x398] ;  /* 0x0000e600ff167b82 */ /* 0x000ea20000000a00 */
[----:B------:R-:W-:Y:S02]  /*2910*/  LOP3.LUT R18, R27, R12, RZ, 0x3c, !PT ;  /* 0x0000000c1b127212 */ /* 0x000fe400078e3cff */
[----:B0-----:R-:W-:Y:S02]  /*2920*/  ISETP.NE.U32.AND P1, PT, R14, 0x1, PT ;  /* 0x000000010e00780c */ /* 0x001fe40003f25070 */
        /* <DEDUP_REMOVED lines=28> */
.L_x_14356:
[----:B------:R-:W-:Y:S05]  /*2af0*/  BSYNC.RECONVERGENT B1 ;  /* 0x0000000000017941 */ /* 0x000fea0003800200 */
.L_x_14355:
        /* <DEDUP_REMOVED lines=18> */
[----:B------:R-:W-:Y:S01]  /*2c20*/  IMAD R23, R24, R21, RZ ;  /* 0x0000001518177224 */ /* 0x000fe200078e02ff */
[----:B------:R-:W-:-:S03]  /*2c30*/  IABS R24, R11 ;  /* 0x0000000b00187213 */ /* 0x000fc60000000000 */
        /* <DEDUP_REMOVED lines=17> */
[----:B------:R-:W-:Y:S02]  /*2d50*/  IMAD.MOV.U32 R21, RZ, RZ, R14 ;  /* 0x000000ffff157224 */ /* 0x000fe400078e000e */
[----:B-1----:R-:W-:-:S03]  /*2d60*/  IMAD.MOV R14, RZ, RZ, -R15 ;  /* 0x000000ffff0e7224 */ /* 0x002fc600078e0a0f */
[----:B------:R-:W-:Y:S02]  /*2d70*/  @!P3 IADD3 R21, PT, PT, -R21, RZ, RZ ;  /* 0x000000ff1515b210 */ /* 0x000fe40007ffe1ff */
[----:B------:R-:W-:Y:S01]  /*2d80*/  @!P1 LOP3.LUT R21, RZ, R22, RZ, 0x33, !PT ;  /* 0x00000016ff159212 */ /* 0x000fe200078e33ff */
[----:B------:R-:W-:Y:S02]  /*2d90*/  IMAD R23, R14, R19, RZ ;  /* 0x000000130e177224 */ /* 0x000fe400078e02ff */
[----:B------:R-:W-:Y:S02]  /*2da0*/  HFMA2 R14, -RZ, RZ, 0, 0 ;  /* 0x00000000ff0e7431 */ /* 0x000fe400000001ff */
        /* <DEDUP_REMOVED lines=43> */
.L_x_14358:
[----:B------:R-:W-:Y:S05]  /*3060*/  BSYNC.RECONVERGENT B1 ;  /* 0x0000000000017941 */ /* 0x000fea0003800200 */
.L_x_14357:
        /* <DEDUP_REMOVED lines=32> */
[----:B------:R-:W-:Y:S01]  /*3270*/  FADD R34, -R25, R18 ;  /* 0x0000001219227221 */ /* 0x000fe20000000100 */
[-C--:B------:R-:W-:Y:S01]  /*3280*/  FFMA.RM R18, R33, R14.reuse, 12582913 ;  /* 0x4b40000121127423 */ /* 0x080fe2000000400e */
        /* <DEDUP_REMOVED lines=14> */
[-C--:B------:R-:W-:Y:S01]  /*3370*/  FFMA.RM R20, R29, R14.reuse, 12582913 ;  /* 0x4b4000011d147423 */ /* 0x080fe2000000400e */
[----:B------:R-:W-:Y:S01]  /*3380*/  FFMA R22, R26, 1.925963033500011079e-08, R27 ;  /* 0x32a570601a167823 */ /* 0x000fe2000000001b */
[----:B------:R-:W-:Y:S01]  /*3390*/  FADD R26, -R25, R19 ;  /* 0x00000013191a7221 */ /* 0x000fe20000000100 */
[----:B------:R-:W2:Y:S01]  /*33a0*/  MUFU.EX2 R16, R16 ;  /* 0x0000001000107308 */ /* 0x000ea20000000800 */
[----:B------:R-:W-:Y:S01]  /*33b0*/  FADD R29, R20, -12583039 ;  /* 0xcb40007f141d7421 */ /* 0x000fe20000000000 */
[----:B------:R-:W-:Y:S01]  /*33c0*/  FADD R27, R18, -12583039 ;  /* 0xcb40007f121b7421 */ /* 0x000fe20000000000 */
[----:B------:R-:W-:Y:S01]  /*33d0*/  FFMA.SAT R33, R26, R11, 0.5 ;  /* 0x3f0000001a217423 */ /* 0x000fe2000000200b */
[----:B------:R-:W-:Y:S01]  /*33e0*/  FADD R25, R24, -12583039 ;  /* 0xcb40007f18197421 */ /* 0x000fe20000000000 */
[----:B------:R-:W-:Y:S01]  /*33f0*/  FFMA R29, R28, 1.4426950216293334961, -R29 ;  /* 0x3fb8aa3b1c1d7823 */ /* 0x000fe2000000081d */
[----:B------:R-:W-:Y:S01]  /*3400*/  FFMA R27, R32, 1.4426950216293334961, -R27 ;  /* 0x3fb8aa3b201b7823 */ /* 0x000fe2000000081b */
[----:B------:R-:W-:Y:S01]  /*3410*/  FFMA.RM R14, R33, R14, 12582913 ;  /* 0x4b400001210e7423 */ /* 0x000fe2000000400e */
[----:B------:R-:W3:Y:S01]  /*3420*/  MUFU.EX2 R21, R21 ;  /* 0x0000001500157308 */ /* 0x000ee20000000800 */
[----:B------:R-:W-:Y:S01]  /*3430*/  FFMA R29, R28, 1.925963033500011079e-08, R29 ;  /* 0x32a570601c1d7823 */ /* 0x000fe2000000001d */
[----:B------:R-:W-:Y:S01]  /*3440*/  FFMA R11, R32, 1.925963033500011079e-08, R27 ;  /* 0x32a57060200b7823 */ /* 0x000fe2000000001b */
[----:B------:R-:W-:Y:S01]  /*3450*/  FADD R27, R14, -12583039 ;  /* 0xcb40007f0e1b7421 */ /* 0x000fe20000000000 */
[----:B------:R-:W-:Y:S01]  /*3460*/  FFMA R25, R34, 1.4426950216293334961, -R25 ;  /* 0x3fb8aa3b22197823 */ /* 0x000fe20000000819 */
[----:B0-----:R-:W-:Y:S01]  /*3470*/  FMUL R23, R12, R23 ;  /* 0x000000170c177220 */ /* 0x001fe20000400000 */
[----:B------:R-:W-:-:S02]  /*3480*/  IMAD.SHL.U32 R28, R13, 0x800000, RZ ;  /* 0x008000000d1c7824 */ /* 0x000fc400078e00ff */
[----:B------:R-:W-:Y:S01]  /*3490*/  FFMA R27, R26, 1.4426950216293334961, -R27 ;  /* 0x3fb8aa3b1a1b7823 */ /* 0x000fe2000000081b */
[----:B------:R-:W0:Y:S01]  /*34a0*/  MUFU.EX2 R22, R22 ;  /* 0x0000001600167308 */ /* 0x000e220000000800 */
[----:B------:R-:W-:Y:S01]  /*34b0*/  FFMA R25, R34, 1.925963033500011079e-08, R25 ;  /* 0x32a5706022197823 */ /* 0x000fe20000000019 */
[----:B--2---:R-:W-:Y:S01]  /*34c0*/  FMUL R16, R15, R16 ;  /* 0x000000100f107220 */ /* 0x004fe20000400000 */
[----:B------:R-:W-:Y:S01]  /*34d0*/  FADD R13, RZ, R23 ;  /* 0x00000017ff0d7221 */ /* 0x000fe20000000000 */
[----:B------:R-:W-:Y:S01]  /*34e0*/  FFMA R27, R26, 1.925963033500011079e-08, R27 ;  /* 0x32a570601a1b7823 */ /* 0x000fe2000000001b */
[----:B------:R-:W-:Y:S01]  /*34f0*/  SHF.L.U32 R15, R17, 0x17, RZ ;  /* 0x00000017110f7819 */ /* 0x000fe200000006ff */
[----:B------:R-:W-:Y:S02]  /*3500*/  IMAD.SHL.U32 R20, R20, 0x800000, RZ ;  /* 0x0080000014147824 */ /* 0x000fe400078e00ff */
[----:B------:R-:W-:Y:S01]  /*3510*/  FADD R26, R13, R16 ;  /* 0x000000100d1a7221 */ /* 0x000fe20000000000 */
[----:B------:R-:W2:Y:S01]  /*3520*/  MUFU.EX2 R19, R29 ;  /* 0x0000001d00137308 */ /* 0x000ea20000000800 */
[----:B---3--:R-:W-:Y:S01]  /*3530*/  FMUL R17, R28, R21 ;  /* 0x000000151c117220 */ /* 0x008fe20000400000 */
[----:B------:R-:W-:-:S03]  /*3540*/  IMAD.SHL.U32 R14, R14, 0x800000, RZ ;  /* 0x008000000e0e7824 */ /* 0x000fc600078e00ff */
[----:B------:R-:W-:Y:S01]  /*3550*/  FADD R13, R26, R17 ;  /* 0x000000111a0d7221 */ /* 0x000fe20000000000 */
[----:B------:R-:W-:Y:S02]  /*3560*/  IMAD.SHL.U32 R26, R18, 0x800000, RZ ;  /* 0x00800000121a7824 */ /* 0x000fe400078e00ff */
[----:B------:R-:W3:Y:S01]  /*3570*/  MUFU.EX2 R11, R11 ;  /* 0x0000000b000b7308 */ /* 0x000ee20000000800 */
[----:B0-----:R-:W-:-:S04]  /*3580*/  FMUL R22, R15, R22 ;  /* 0x000000160f167220 */ /* 0x001fc80000400000 */
[----:B------:R-:W-:-:S03]  /*3590*/  FADD R18, R13, R22 ;  /* 0x000000160d127221 */ /* 0x000fc60000000000 */
[----:B------:R-:W0:Y:S01]  /*35a0*/  MUFU.EX2 R12, R25 ;  /* 0x00000019000c7308 */ /* 0x000e220000000800 */
[----:B--2---:R-:W-:Y:S01]  /*35b0*/  FMUL R21, R20, R19 ;  /* 0x0000001314157220 */ /* 0x004fe20000400000 */
[----:B------:R-:W-:-:S06]  /*35c0*/  SHF.L.U32 R19, R24, 0x17, RZ ;  /* 0x0000001718137819 */ /* 0x000fcc00000006ff */
[----:B------:R-:W2:Y:S01]  /*35d0*/  MUFU.EX2 R27, R27 ;  /* 0x0000001b001b7308 */ /* 0x000ea20000000800 */
[----:B---3--:R-:W-:Y:S01]  /*35e0*/  FMUL R20, R26, R11 ;  /* 0x0000000b1a147220 */ /* 0x008fe20000400000 */
[----:B------:R-:W-:Y:S01]  /*35f0*/  FADD R11, R18, R21 ;  /* 0x00000015120b7221 */ /* 0x000fe20000000000 */
[----:B0-----:R-:W-:-:S03]  /*3600*/  FMUL R19, R19, R12 ;  /* 0x0000000c13137220 */ /* 0x001fc60000400000 */
[----:B------:R-:W-:-:S04]  /*3610*/  FADD R12, R11, R20 ;  /* 0x000000140b0c7221 */ /* 0x000fc80000000000 */
        /* <DEDUP_REMOVED lines=12> */
.L_x_14388:
        /* <DEDUP_REMOVED lines=12> */
[----:B01----:R-:W-:Y:S05]  /*37a0*/  CALL.REL.NOINC `($__internal_211_$__cuda_sm3x_div_rn_noftz_f32_slowpath) ;  /* 0x0000001000d47944 */ /* 0x003fea0003c00000 */
[----:B------:R-:W-:-:S07]  /*37b0*/  MOV R25, R11 ;  /* 0x0000000b00197202 */ /* 0x000fce0000000f00 */
.L_x_14361:
[----:B------:R-:W-:Y:S05]  /*37c0*/  BSYNC.RECONVERGENT B1 ;  /* 0x0000000000017941 */ /* 0x000fea0003800200 */
.L_x_14360:
        /* <DEDUP_REMOVED lines=10> */
[----:B------:R-:W-:Y:S01]  /*3870*/  MOV R15, 0x38a0 ;  /* 0x000038a0000f7802 */ /* 0x000fe20000000f00 */
[----:B------:R-:W-:-:S07]  /*3880*/  IMAD.MOV.U32 R12, RZ, RZ, R14 ;  /* 0x000000ffff0c7224 */ /* 0x000fce00078e000e */
[----:B-1----:R-:W-:Y:S05]  /*3890*/  CALL.REL.NOINC `($__internal_211_$__cuda_sm3x_div_rn_noftz_f32_slowpath) ;  /* 0x0000001000987944 */ /* 0x002fea0003c00000 */
[----:B------:R-:W-:-:S07]  /*38a0*/  MOV R27, R11 ;  /* 0x0000000b001b7202 */ /* 0x000fce0000000f00 */
.L_x_14363:
[----:B------:R-:W-:Y:S05]  /*38b0*/  BSYNC.RECONVERGENT B1 ;  /* 0x0000000000017941 */ /* 0x000fea0003800200 */
.L_x_14362:
        /* <DEDUP_REMOVED lines=12> */
[----:B-1----:R-:W-:Y:S05]  /*3980*/  CALL.REL.NOINC `($__internal_211_$__cuda_sm3x_div_rn_noftz_f32_slowpath) ;  /* 0x00000010005c7944 */ /* 0x002fea0003c00000 */
[----:B------:R-:W-:-:S07]  /*3990*/  MOV R29, R11 ;  /* 0x0000000b001d7202 */ /* 0x000fce0000000f00 */
.L_x_14365:
[----:B------:R-:W-:Y:S05]  /*39a0*/  BSYNC.RECONVERGENT B1 ;  /* 0x0000000000017941 */ /* 0x000fea0003800200 */
.L_x_14364:
        /* <DEDUP_REMOVED lines=14> */
.L_x_14367:
[----:B------:R-:W-:Y:S05]  /*3a90*/  BSYNC.RECONVERGENT B1 ;  /* 0x0000000000017941 */ /* 0x000fea0003800200 */
.L_x_14366:
        /* <DEDUP_REMOVED lines=14> */
.L_x_14369:
[----:B------:R-:W-:Y:S05]  /*3b80*/  BSYNC.RECONVERGENT B1 ;  /* 0x0000000000017941 */ /* 0x000fea0003800200 */
.L_x_14368:
        /* <DEDUP_REMOVED lines=14> */
.L_x_14371:
[----:B------:R-:W-:Y:S05]  /*3c70*/  BSYNC.RECONVERGENT B1 ;  /* 0x0000000000017941 */ /* 0x000fea0003800200 */
.L_x_14370:
        /* <DEDUP_REMOVED lines=14> */
.L_x_14373:
[----:B------:R-:W-:Y:S05]  /*3d60*/  BSYNC.RECONVERGENT B1 ;  /* 0x0000000000017941 */ /* 0x000fea0003800200 */
.L_x_14372:
        /* <DEDUP_REMOVED lines=13> */
.L_x_14375:
[----:B------:R-:W-:Y:S05]  /*3e40*/  BSYNC.RECONVERGENT B1 ;  /* 0x0000000000017941 */ /* 0x000fea0003800200 */
.L_x_14374:
        /* <DEDUP_REMOVED lines=17> */
[----:B------:R-:W1:Y:S01]  /*3f60*/  LDCU UR4, c[0x0][0x370] ;  /* 0x00006e00ff0477ac */ /* 0x000e620008000800 */
[----:B------:R-:W1:Y:S01]  /*3f70*/  LDC R12, c[0x0][0x364] ;  /* 0x0000d900ff0c7b82 */ /* 0x000e620000000800 */
        /* <DEDUP_REMOVED lines=9> */
[----:B------:R-:W-:Y:S02]  /*4010*/  ISETP.GE.AND.EX P2, PT, RZ, UR47, PT, P2 ;  /* 0x0000002fff007c0c */ /* 0x000fe4000bf46320 */
[----:B------:R-:W-:Y:S02]  /*4020*/  @!P1 R2UR UR6, R30 ;  /* 0x000000001e0692ca */ /* 0x000fe400000e0000 */
[----:B------:R-:W-:Y:S01]  /*4030*/  @!P1 R2UR UR7, R31 ;  /* 0x000000001f0792ca */ /* 0x000fe200000e0000 */
[----:B-1----:R-:W-:Y:S01]  /*4040*/  IMAD R12, R12, UR4, RZ ;  /* 0x000000040c0c7c24 */ /* 0x002fe2000f8e02ff */
[----:B------:R-:W-:-:S02]  /*4050*/  @!P6 R2UR UR10, R30 ;  /* 0x000000001e0ae2ca */ /* 0x000fc400000e0000 */
[C---:B------:R-:W-:Y:S02]  /*4060*/  @!P6 R2UR UR11, R31.reuse ;  /* 0x000000001f0be2ca */ /* 0x040fe400000e0000 */
[----:B------:R-:W-:Y:S01]  /*4070*/  @!P5 R2UR UR12, R30 ;  /* 0x000000001e0cd2ca */ /* 0x000fe200000e0000 */
[----:B------:R0:W-:Y:S01]  /*4080*/  @!P0 STG.E desc[UR8][R14.64+0x100], R29 ;  /* 0x0001001d0e008986 */ /* 0x0001e2000c101908 */
[C---:B------:R-:W-:Y:S02]  /*4090*/  IADD3 R3, P0, PT, R12.reuse, R3, RZ ;  /* 0x000000030c037210 */ /* 0x040fe40007f1e0ff */
[----:B------:R-:W-:Y:S02]  /*40a0*/  @!P5 R2UR UR13, R31 ;  /* 0x000000001f0dd2ca */ /* 0x000fe400000e0000 */
[----:B------:R-:W-:Y:S01]  /*40b0*/  LEA.HI.X.SX32 R2, R12, R2, 0x1, P0 ;  /* 0x000000020c027211 */ /* 0x000fe200000f0eff */
[----:B------:R0:W-:Y:S01]  /*40c0*/  @!P1 STG.E desc[UR6][R14.64+0x80], R27 ;  /* 0x0000801b0e009986 */ /* 0x0001e2000c101906 */
[----:B------:R-:W-:-:S02]  /*40d0*/  ISETP.GE.U32.AND P0, PT, R3, UR48, PT ;  /* 0x0000003003007c0c */ /* 0x000fc4000bf06070 */
[C---:B------:R-:W-:Y:S01]  /*40e0*/  @!P4 R2UR UR14, R30.reuse ;  /* 0x000000001e0ec2ca */ /* 0x040fe200000e0000 */
[----:B------:R0:W-:Y:S01]  /*40f0*/  @!P6 STG.E desc[UR10][R14.64+0x180], R17 ;  /* 0x000180110e00e986 */ /* 0x0001e2000c10190a */
[C---:B------:R-:W-:Y:S02]  /*4100*/  @!P4 R2UR UR15, R31.reuse ;  /* 0x000000001f0fc2ca */ /* 0x040fe400000e0000 */
[C---:B------:R-:W-:Y:S02]  /*4110*/  @!P3 R2UR UR16, R30.reuse ;  /* 0x000000001e10b2ca */ /* 0x040fe400000e0000 */
[C---:B------:R-:W-:Y:S01]  /*4120*/  @!P3 R2UR UR17, R31.reuse ;  /* 0x000000001f11b2ca */ /* 0x040fe200000e0000 */
[----:B------:R0:W-:Y:S01]  /*4130*/  @!P5 STG.E desc[UR12][R14.64+0x200], R33 ;  /* 0x000200210e00d986 */ /* 0x0001e2000c10190c */
[----:B------:R-:W-:Y:S02]  /*4140*/  @!P2 R2UR UR18, R30 ;  /* 0x000000001e12a2ca */ /* 0x000fe400000e0000 */
[----:B------:R-:W-:-:S02]  /*4150*/  @!P2 R2UR UR19, R31 ;  /* 0x000000001f13a2ca */ /* 0x000fc400000e0000 */
[----:B------:R-:W-:-:S03]  /*4160*/  ISETP.GE.AND.EX P0, PT, R2, UR49, PT, P0 ;  /* 0x0000003102007c0c */ /* 0x000fc6000bf06300 */
[----:B------:R0:W-:Y:S04]  /*4170*/  @!P4 STG.E desc[UR14][R14.64+0x280], R21 ;  /* 0x000280150e00c986 */ /* 0x0001e8000c10190e */
[----:B------:R0:W-:Y:S04]  /*4180*/  @!P3 STG.E desc[UR16][R14.64+0x300], R35 ;  /* 0x000300230e00b986 */ /* 0x0001e8000c101910 */
[----:B------:R0:W-:Y:S02]  /*4190*/  @!P2 STG.E desc[UR18][R14.64+0x380], R11 ;  /* 0x0003800b0e00a986 */ /* 0x0001e4000c101912 */
[----:B------:R-:W-:Y:S05]  /*41a0*/  @!P0 BRA `(.L_x_14376) ;  /* 0xffffffc000548947 */ /* 0x000fea000383ffff */
[----:B------:R-:W-:Y:S05]  /*41b0*/  BSYNC B0 ;  /* 0x0000000000007941 */ /* 0x000fea0003800000 */
.L_x_14342:
[----:B------:R-:W-:Y:S05]  /*41c0*/  EXIT ;  /* 0x000000000000794d */ /* 0x000fea0003800000 */
.L_x_14359:
[----:B------:R-:W-:Y:S01]  /*41d0*/  HFMA2 R12, -RZ, RZ, 0, 9.5367431640625e-07 ;  /* 0x00000010ff0c7431 */ /* 0x000fe200000001ff */
[----:B------:R-:W-:Y:S01]  /*41e0*/  BSSY B1, `(.L_x_14377) ;  /* 0x0000006000017945 */ /* 0x000fe20003800000 */
[----:B------:R-:W-:Y:S02]  /*41f0*/  IMAD.MOV.U32 R11, RZ, RZ, 0x1f ;  /* 0x0000001fff0b7424 */ /* 0x000fe400078e00ff */
[----:B------:R-:W-:-:S07]  /*4200*/  IMAD.MOV.U32 R15, RZ, RZ, -0x1 ;  /* 0xffffffffff0f7424 */ /* 0x000fce00078e00ff */
[----:B-1----:R-:W-:Y:S05]  /*4210*/  WARPSYNC.COLLECTIVE R15, `(.L_x_14378) ;  /* 0x000000000f087348 */ /* 0x002fea0003c00000 */
[----:B------:R0:W2:Y:S02]  /*4220*/  SHFL.BFLY P6, R14, R13, R12, R11 ;  /* 0x0c00000c0d0e7389 */ /* 0x0000a400000c000b */
[----:B012---:R-:W-:Y:S05]  /*4230*/  ENDCOLLECTIVE ;  /* 0x000000000000791b */ /* 0x007fea0003800000 */
.L_x_14378:
[----:B------:R-:W-:Y:S05]  /*4240*/  BSYNC B1 ;  /* 0x0000000000017941 */ /* 0x000fea0003800000 */
.L_x_14377:
[----:B------:R-:W-:Y:S01]  /*4250*/  FMNMX R13, R14, R13, !PT ;  /* 0x0000000d0e0d7209 */ /* 0x000fe20007800000 */
[----:B------:R-:W-:Y:S01]  /*4260*/  IMAD.MOV.U32 R11, RZ, RZ, 0x1f ;  /* 0x0000001fff0b7424 */ /* 0x000fe200078e00ff */
[----:B------:R-:W-:Y:S01]  /*4270*/  MOV R12, 0x8 ;  /* 0x00000008000c7802 */ /* 0x000fe20000000f00 */
[----:B------:R-:W-:-:S07]  /*4280*/  IMAD.MOV.U32 R15, RZ, RZ, -0x1 ;  /* 0xffffffffff0f7424 */ /* 0x000fce00078e00ff */
[----:B------:R-:W-:Y:S05]  /*4290*/  WARPSYNC.COLLECTIVE R15, `(.L_x_14379) ;  /* 0x000000000f087348 */ /* 0x000fea0003c00000 */
[----:B------:R0:W1:Y:S02]  /*42a0*/  SHFL.BFLY P6, R14, R13, R12, R11 ;  /* 0x0c00000c0d0e7389 */ /* 0x00006400000c000b */
[----:B01----:R-:W-:Y:S05]  /*42b0*/  ENDCOLLECTIVE ;  /* 0x000000000000791b */ /* 0x003fea0003800000 */
.L_x_14379:
[----:B------:R-:W-:Y:S01]  /*42c0*/  IMAD.MOV.U32 R12, RZ, RZ, 0x4 ;  /* 0x00000004ff0c7424 */ /* 0x000fe200078e00ff */
[----:B------:R-:W-:-:S04]  /*42d0*/  FMNMX R21, R13, R14, !PT ;  /* 0x0000000e0d157209 */ /* 0x000fc80007800000 */
[----:B------:R-:W-:-:S07]  /*42e0*/  MOV R13, R21 ;  /* 0x00000015000d7202 */ /* 0x000fce0000000f00 */
[----:B------:R-:W-:Y:S05]  /*42f0*/  WARPSYNC.COLLECTIVE R15, `(.L_x_14380) ;  /* 0x000000000f087348 */ /* 0x000fea0003c00000 */
[----:B------:R0:W1:Y:S02]  /*4300*/  SHFL.BFLY P6, R14, R13, R12, R11 ;  /* 0x0c00000c0d0e7389 */ /* 0x00006400000c000b */
[----:B01----:R-:W-:Y:S05]  /*4310*/  ENDCOLLECTIVE ;  /* 0x000000000000791b */ /* 0x003fea0003800000 */
.L_x_14380:
[----:B------:R-:W-:Y:S01]  /*4320*/  HFMA2 R12, -RZ, RZ, 0, 1.1920928955078125e-07 ;  /* 0x00000002ff0c7431 */ /* 0x000fe200000001ff */
[----:B------:R-:W-:-:S05]  /*4330*/  FMNMX R22, R21, R14, !PT ;  /* 0x0000000e15167209 */ /* 0x000fca0007800000 */
[----:B------:R-:W-:-:S07]  /*4340*/  IMAD.MOV.U32 R13, RZ, RZ, R22 ;  /* 0x000000ffff0d7224 */ /* 0x000fce00078e0016 */
[----:B------:R-:W-:Y:S05]  /*4350*/  WARPSYNC.COLLECTIVE R15, `(.L_x_14381) ;  /* 0x000000000f087348 */ /* 0x000fea0003c00000 */
[----:B------:R0:W1:Y:S02]  /*4360*/  SHFL.BFLY P6, R14, R13, R12, R11 ;  /* 0x0c00000c0d0e7389 */ /* 0x00006400000c000b */
[----:B01----:R-:W-:Y:S05]  /*4370*/  ENDCOLLECTIVE ;  /* 0x000000000000791b */ /* 0x003fea0003800000 */
.L_x_14381:
[----:B------:R-:W-:Y:S01]  /*4380*/  IMAD.MOV.U32 R12, RZ, RZ, 0x1 ;  /* 0x00000001ff0c7424 */ /* 0x000fe200078e00ff */
[----:B------:R-:W-:-:S05]  /*4390*/  FMNMX R23, R22, R14, !PT ;  /* 0x0000000e16177209 */ /* 0x000fca0007800000 */
[----:B------:R-:W-:-:S07]  /*43a0*/  IMAD.MOV.U32 R13, RZ, RZ, R23 ;  /* 0x000000ffff0d7224 */ /* 0x000fce00078e0017 */
[----:B------:R-:W-:Y:S05]  /*43b0*/  WARPSYNC.COLLECTIVE R15, `(.L_x_14382) ;  /* 0x000000000f087348 */ /* 0x000fea0003c00000 */
[----:B------:R0:W1:Y:S02]  /*43c0*/  SHFL.BFLY P6, R14, R13, R12, R11 ;  /* 0x0c00000c0d0e7389 */ /* 0x00006400000c000b */
[----:B01----:R-:W-:Y:S05]  /*43d0*/  ENDCOLLECTIVE ;  /* 0x000000000000791b */ /* 0x003fea0003800000 */
.L_x_14382:
        /* <DEDUP_REMOVED lines=14> */
[-C--:B------:R-:W-:Y:S01]  /*44c0*/  FFMA.RM R15, R20, R11.reuse, 12582913 ;  /* 0x4b400001140f7423 */ /* 0x080fe2000000400b */
[----:B------:R-:W-:Y:S01]  /*44d0*/  FADD R16, R13, -12583039 ;  /* 0xcb40007f0d107421 */ /* 0x000fe20000000000 */
[C---:B------:R-:W-:Y:S01]  /*44e0*/  FADD R18, R12.reuse, -12583039 ;  /* 0xcb40007f0c127421 */ /* 0x040fe20000000000 */
[----:B------:R-:W-:Y:S01]  /*44f0*/  SHF.L.U32 R12, R12, 0x17, RZ ;  /* 0x000000170c0c7819 */ /* 0x000fe200000006ff */
[----:B------:R-:W-:Y:S01]  /*4500*/  FADD R20, R15, -12583039 ;  /* 0xcb40007f0f147421 */ /* 0x000fe20000000000 */
[----:B------:R-:W-:Y:S01]  /*4510*/  FFMA R16, R33, 1.4426950216293334961, -R16 ;  /* 0x3fb8aa3b21107823 */ /* 0x000fe20000000810 */
[----:B------:R-:W-:Y:S01]  /*4520*/  FFMA R18, R29, 1.4426950216293334961, -R18 ;  /* 0x3fb8aa3b1d127823 */ /* 0x000fe20000000812 */
[----:B------:R-:W-:Y:S01]  /*4530*/  FFMA.SAT R22, R27, R14, 0.5 ;  /* 0x3f0000001b167423 */ /* 0x000fe2000000200e */
[----:B------:R-:W-:Y:S01]  /*4540*/  FFMA R20, R23, 1.4426950216293334961, -R20 ;  /* 0x3fb8aa3b17147823 */ /* 0x000fe20000000814 */
[----:B------:R-:W-:Y:S01]  /*4550*/  FFMA R16, R33, 1.925963033500011079e-08, R16 ;  /* 0x32a5706021107823 */ /* 0x000fe20000000010 */
[----:B------:R-:W-:Y:S01]  /*4560*/  FFMA R18, R29, 1.925963033500011079e-08, R18 ;  /* 0x32a570601d127823 */ /* 0x000fe20000000012 */
[----:B------:R-:W-:Y:S01]  /*4570*/  FADD R25, -R35, R32 ;  /* 0x0000002023197221 */ /* 0x000fe20000000100 */
[----:B------:R-:W-:Y:S01]  /*4580*/  FFMA R20, R23, 1.925963033500011079e-08, R20 ;  /* 0x32a5706017147823 */ /* 0x000fe20000000014 */
[----:B------:R-:W-:Y:S01]  /*4590*/  IMAD.SHL.U32 R23, R13, 0x800000, RZ ;  /* 0x008000000d177824 */ /* 0x000fe200078e00ff */
[----:B------:R-:W-:Y:S01]  /*45a0*/  MUFU.EX2 R29, R18 ;  /* 0x00000012001d7308 */ /* 0x000fe20000000800 */
[----:B------:R-:W-:Y:S01]  /*45b0*/  FFMA.RM R13, R22, R11, 12582913 ;  /* 0x4b400001160d7423 */ /* 0x000fe2000000400b */
[----:B------:R-:W-:-:S03]  /*45c0*/  FADD R19, -R35, R19 ;  /* 0x0000001323137221 */ /* 0x000fc60000000100 */
[----:B------:R-:W-:-:S03]  /*45d0*/  FADD R22, R13, -12583039 ;  /* 0xcb40007f0d167421 */ /* 0x000fc60000000000 */
[----:B------:R-:W0:Y:S01]  /*45e0*/  MUFU.EX2 R16, R16 ;  /* 0x0000001000107308 */ /* 0x000e220000000800 */
[----:B------:R-:W-:-:S04]  /*45f0*/  FFMA R22, R27, 1.4426950216293334961, -R22 ;  /* 0x3fb8aa3b1b167823 */ /* 0x000fc80000000816 */
[----:B------:R-:W-:Y:S01]  /*4600*/  FFMA R27, R27, 1.925963033500011079e-08, R22 ;  /* 0x32a570601b1b7823 */ /* 0x000fe20000000016 */
[----:B------:R-:W-:Y:S02]  /*4610*/  FFMA.SAT R22, R25, R14, 0.5 ;  /* 0x3f00000019167423 */ /* 0x000fe4000000200e */
[----:B------:R-:W1:Y:S08]  /*4620*/  MUFU.EX2 R20, R20 ;  /* 0x0000001400147308 */ /* 0x000e700000000800 */
[----:B------:R-:W2:Y:S01]  /*4630*/  MUFU.EX2 R27, R27 ;  /* 0x0000001b001b7308 */ /* 0x000ea20000000800 */
[----:B0-----:R-:W-:Y:S01]  /*4640*/  FMUL R23, R23, R16 ;  /* 0x0000001017177220 */ /* 0x001fe20000400000 */
[----:B------:R-:W-:Y:S01]  /*4650*/  FMUL R16, R12, R29 ;  /* 0x0000001d0c107220 */ /* 0x000fe20000400000 */
        /* <DEDUP_REMOVED lines=8> */
[----:B-1----:R-:W-:Y:S02]  /*46e0*/  FMUL R17, R17, R20 ;  /* 0x0000001411117220 */ /* 0x002fe40000400000 */
[----:B------:R-:W-:Y:S01]  /*46f0*/  FADD R22, R15, -12583039 ;  /* 0xcb40007f0f167421 */ /* 0x000fe20000000000 */
[----:B------:R-:W-:Y:S01]  /*4700*/  FFMA.SAT R20, R21, R14, 0.5 ;  /* 0x3f00000015147423 */ /* 0x000fe2000000200e */
[----:B------:R-:W-:Y:S02]  /*4710*/  IMAD.SHL.U32 R15, R15, 0x800000, RZ ;  /* 0x008000000f0f7824 */ /* 0x000fe400078e00ff */
[----:B------:R-:W-:-:S04]  /*4720*/  FFMA R22, R25, 1.4426950216293334961, -R22 ;  /* 0x3fb8aa3b19167823 */ /* 0x000fc80000000816 */
[----:B------:R-:W-:Y:S01]  /*4730*/  FFMA R24, R25, 1.925963033500011079e-08, R22 ;  /* 0x32a5706019187823 */ /* 0x000fe20000000016 */
[----:B------:R-:W-:Y:S01]  /*4740*/  FFMA.SAT R22, R19, R14, 0.5 ;  /* 0x3f00000013167423 */ /* 0x000fe2000000200e */
[-C--:B------:R-:W-:Y:S01]  /*4750*/  FFMA.RM R14, R20, R11.reuse, 12582913 ;  /* 0x4b400001140e7423 */ /* 0x080fe2000000400b */
[----:B------:R-:W0:Y:S02]  /*4760*/  MUFU.EX2 R25, R18 ;  /* 0x0000001200197308 */ /* 0x000e240000000800 */
[----:B------:R-:W-:Y:S01]  /*4770*/  FFMA.RM R11, R22, R11, 12582913 ;  /* 0x4b400001160b7423 */ /* 0x000fe2000000400b */
[C---:B------:R-:W-:Y:S01]  /*4780*/  FADD R20, R14.reuse, -12583039 ;  /* 0xcb40007f0e147421 */ /* 0x040fe20000000000 */
[----:B------:R-:W-:Y:S02]  /*4790*/  IMAD.SHL.U32 R22, R13, 0x800000, RZ ;  /* 0x008000000d167824 */ /* 0x000fe400078e00ff */
[----:B------:R-:W-:Y:S01]  /*47a0*/  FADD R13, RZ, R23 ;  /* 0x00000017ff0d7221 */ /* 0x000fe20000000000 */
[----:B------:R-:W-:-:S02]  /*47b0*/  IMAD.SHL.U32 R14, R14, 0x800000, RZ ;  /* 0x008000000e0e7824 */ /* 0x000fc400078e00ff */
[C---:B------:R-:W-:Y:S01]  /*47c0*/  FFMA R20, R21.reuse, 1.4426950216293334961, -R20 ;  /* 0x3fb8aa3b15147823 */ /* 0x040fe20000000814 */
[----:B------:R-:W1:Y:S01]  /*47d0*/  MUFU.EX2 R24, R24 ;  /* 0x0000001800187308 */ /* 0x000e620000000800 */
[----:B--2---:R-:W-:Y:S02]  /*47e0*/  FMUL R22, R22, R27 ;  /* 0x0000001b16167220 */ /* 0x004fe40000400000 */
[----:B------:R-:W-:Y:S01]  /*47f0*/  FFMA R26, R21, 1.925963033500011079e-08, R20 ;  /* 0x32a57060151a7823 */ /* 0x000fe20000000014 */
[C---:B------:R-:W-:Y:S01]  /*4800*/  FADD R20, R11.reuse, -12583039 ;  /* 0xcb40007f0b147421 */ /* 0x040fe20000000000 */
[----:B------:R-:W-:-:S03]  /*4810*/  SHF.L.U32 R11, R11, 0x17, RZ ;  /* 0x000000170b0b7819 */ /* 0x000fc600000006ff */
[----:B------:R-:W-:Y:S01]  /*4820*/  FFMA R20, R19, 1.4426950216293334961, -R20 ;  /* 0x3fb8aa3b13147823 */ /* 0x000fe20000000814 */
[----:B0-----:R-:W-:Y:S01]  /*4830*/  FMUL R21, R12, R25 ;  /* 0x000000190c157220 */ /* 0x001fe20000400000 */
[----:B------:R-:W-:Y:S02]  /*4840*/  FADD R12, R13, R16 ;  /* 0x000000100d0c7221 */ /* 0x000fe40000000000 */
[----:B------:R-:W-:Y:S02]  /*4850*/  FFMA R28, R19, 1.925963033500011079e-08, R20 ;  /* 0x32a57060131c7823 */ /* 0x000fe40000000014 */
[----:B------:R-:W0:Y:S01]  /*4860*/  MUFU.EX2 R19, R26 ;  /* 0x0000001a00137308 */ /* 0x000e220000000800 */
[----:B------:R-:W-:Y:S01]  /*4870*/  FADD R13, R12, R17 ;  /* 0x000000110c0d7221 */ /* 0x000fe20000000000 */
[----:B-1----:R-:W-:Y:S01]  /*4880*/  FMUL R20, R15, R24 ;  /* 0x000000180f147220 */ /* 0x002fe20000400000 */
[----:B------:R-:W-:Y:S02]  /*4890*/  MOV R15, 0xffffffff ;  /* 0xffffffff000f7802 */ /* 0x000fe40000000f00 */
[----:B------:R-:W-:-:S03]  /*48a0*/  FADD R12, R13, R22 ;  /* 0x000000160d0c7221 */ /* 0x000fc60000000000 */
[----:B------:R-:W1:Y:S01]  /*48b0*/  MUFU.EX2 R28, R28 ;  /* 0x0000001c001c7308 */ /* 0x000e620000000800 */
[----:B------:R-:W-:-:S04]  /*48c0*/  FADD R13, R12, R21 ;  /* 0x000000150c0d7221 */ /* 0x000fc80000000000 */
[----:B------:R-:W-:Y:S01]  /*48d0*/  FADD R12, R13, R20 ;  /* 0x000000140d0c7221 */ /* 0x000fe20000000000 */
[----:B0-----:R-:W-:-:S04]  /*48e0*/  FMUL R19, R14, R19 ;  /* 0x000000130e137220 */ /* 0x001fc80000400000 */
[----:B------:R-:W-:Y:S01]  /*48f0*/  FADD R13, R12, R19 ;  /* 0x000000130c0d7221 */ /* 0x000fe20000000000 */
[----:B------:R-:W-:Y:S02]  /*4900*/  IMAD.MOV.U32 R12, RZ, RZ, 0x10 ;  /* 0x00000010ff0c7424 */ /* 0x000fe400078e00ff */
[----:B-1----:R-:W-:Y:S01]  /*4910*/  FMUL R18, R11, R28 ;  /* 0x0000001c0b127220 */ /* 0x002fe20000400000 */
[----:B------:R-:W-:-:S03]  /*4920*/  IMAD.MOV.U32 R11, RZ, RZ, 0x1f ;  /* 0x0000001fff0b7424 */ /* 0x000fc600078e00ff */
[----:B------:R-:W-:-:S07]  /*4930*/  FADD R13, R13, R18 ;  /* 0x000000120d0d7221 */ /* 0x000fce0000000000 */
[----:B------:R-:W-:Y:S05]  /*4940*/  WARPSYNC.COLLECTIVE R15, `(.L_x_14383) ;  /* 0x000000000f087348 */ /* 0x000fea0003c00000 */
[----:B------:R0:W1:Y:S02]  /*4950*/  SHFL.BFLY P6, R14, R13, R12, R11 ;  /* 0x0c00000c0d0e7389 */ /* 0x00006400000c000b */
[----:B01----:R-:W-:Y:S05]  /*4960*/  ENDCOLLECTIVE ;  /* 0x000000000000791b */ /* 0x003fea0003800000 */
.L_x_14383:
[----:B------:R-:W-:Y:S02]  /*4970*/  IMAD.MOV.U32 R12, RZ, RZ, 0x8 ;  /* 0x00000008ff0c7424 */ /* 0x000fe400078e00ff */
[----:B------:R-:W-:-:S04]  /*4980*/  FADD R24, R13, R14 ;  /* 0x0000000e0d187221 */ /* 0x000fc80000000000 */
[----:B------:R-:W-:-:S07]  /*4990*/  IMAD.MOV.U32 R13, RZ, RZ, R24 ;  /* 0x000000ffff0d7224 */ /* 0x000fce00078e0018 */
[----:B------:R-:W-:Y:S05]  /*49a0*/  WARPSYNC.COLLECTIVE R15, `(.L_x_14384) ;  /* 0x000000000f087348 */ /* 0x000fea0003c00000 */
[----:B------:R0:W1:Y:S02]  /*49b0*/  SHFL.BFLY P6, R14, R13, R12, R11 ;  /* 0x0c00000c0d0e7389 */ /* 0x00006400000c000b */
[----:B01----:R-:W-:Y:S05]  /*49c0*/  ENDCOLLECTIVE ;  /* 0x000000000000791b */ /* 0x003fea0003800000 */
.L_x_14384:
[----:B------:R-:W-:Y:S02]  /*49d0*/  IMAD.MOV.U32 R12, RZ, RZ, 0x4 ;  /* 0x00000004ff0c7424 */ /* 0x000fe400078e00ff */
[----:B------:R-:W-:-:S05]  /*49e0*/  FADD R25, R24, R14 ;  /* 0x0000000e18197221 */ /* 0x000fca0000000000 */
[----:B------:R-:W-:-:S07]  /*49f0*/  MOV R13, R25 ;  /* 0x00000019000d7202 */ /* 0x000fce0000000f00 */
[----:B------:R-:W-:Y:S05]  /*4a00*/  WARPSYNC.COLLECTIVE R15, `(.L_x_14385) ;  /* 0x000000000f087348 */ /* 0x000fea0003c00000 */
[----:B------:R0:W1:Y:S02]  /*4a10*/  SHFL.BFLY P6, R14, R13, R12, R11 ;  /* 0x0c00000c0d0e7389 */ /* 0x00006400000c000b */
[----:B01----:R-:W-:Y:S05]  /*4a20*/  ENDCOLLECTIVE ;  /* 0x000000000000791b */ /* 0x003fea0003800000 */
.L_x_14385:
[----:B------:R-:W-:Y:S02]  /*4a30*/  HFMA2 R12, -RZ, RZ, 0, 1.1920928955078125e-07 ;  /* 0x00000002ff0c7431 */ /* 0x000fe400000001ff */
[----:B------:R-:W-:-:S04]  /*4a40*/  FADD R26, R25, R14 ;  /* 0x0000000e191a7221 */ /* 0x000fc80000000000 */
[----:B------:R-:W-:-:S07]  /*4a50*/  IMAD.MOV.U32 R13, RZ, RZ, R26 ;  /* 0x000000ffff0d7224 */ /* 0x000fce00078e001a */
[----:B------:R-:W-:Y:S05]  /*4a60*/  WARPSYNC.COLLECTIVE R15, `(.L_x_14386) ;  /* 0x000000000f087348 */ /* 0x000fea0003c00000 */
[----:B------:R0:W1:Y:S02]  /*4a70*/  SHFL.BFLY P6, R14, R13, R12, R11 ;  /* 0x0c00000c0d0e7389 */ /* 0x00006400000c000b */
[----:B01----:R-:W-:Y:S05]  /*4a80*/  ENDCOLLECTIVE ;  /* 0x000000000000791b */ /* 0x003fea0003800000 */
.L_x_14386:
[----:B------:R-:W-:Y:S02]  /*4a90*/  IMAD.MOV.U32 R12, RZ, RZ, 0x1 ;  /* 0x00000001ff0c7424 */ /* 0x000fe400078e00ff */
[----:B------:R-:W-:-:S04]  /*4aa0*/  FADD R27, R26, R14 ;  /* 0x0000000e1a1b7221 */ /* 0x000fc80000000000 */
[----:B------:R-:W-:-:S07]  /*4ab0*/  IMAD.MOV.U32 R13, RZ, RZ, R27 ;  /* 0x000000ffff0d7224 */ /* 0x000fce00078e001b */
[----:B------:R-:W-:Y:S05]  /*4ac0*/  WARPSYNC.COLLECTIVE R15, `(.L_x_14387) ;  /* 0x000000000f087348 */ /* 0x000fea0003c00000 */
[----:B------:R0:W1:Y:S02]  /*4ad0*/  SHFL.BFLY P6, R14, R13, R12, R11 ;  /* 0x0c00000c0d0e7389 */ /* 0x00006400000c000b */
[----:B01----:R-:W-:Y:S05]  /*4ae0*/  ENDCOLLECTIVE ;  /* 0x000000000000791b */ /* 0x003fea0003800000 */
.L_x_14387:
[----:B------:R-:W-:Y:S05]  /*4af0*/  BRA `(.L_x_14388) ;  /* 0xffffffe800f87947 */ /* 0x000fea000383ffff */
        .weak           $__internal_211_$__cuda_sm3x_div_rn_noftz_f32_slowpath
        .type           $__internal_211_$__cuda_sm3x_div_rn_noftz_f32_slowpath,@function
        .size           $__internal_211_$__cuda_sm3x_div_rn_noftz_f32_slowpath,(.L_x_37588 - $__internal_211_$__cuda_sm3x_div_rn_noftz_f32_slowpath)
$__internal_211_$__cuda_sm3x_div_rn_noftz_f32_slowpath:
        /* <DEDUP_REMOVED lines=36> */
.L_x_14390:
        /* <DEDUP_REMOVED lines=51> */
.L_x_14397:
[----:B------:R-:W-:-:S04]  /*5070*/  LOP3.LUT R12, R12, 0x80000000, RZ, 0xc0, !PT ;  /* 0x800000000c0c7812 */ /* 0x000fc800078ec0ff */
[----:B------:R-:W-:Y:S01]  /*5080*/  LOP3.LUT R12, R12, 0x7f800000, RZ, 0xfc, !PT ;  /* 0x7f8000000c0c7812 */ /* 0x000fe200078efcff */
[----:B------:R-:W-:Y:S06]  /*5090*/  BRA `(.L_x_14398) ;  /* 0x0000000000047947 */ /* 0x000fec0003800000 */
.L_x_14396:
[----:B------:R-:W-:-:S07]  /*50a0*/  IMAD R12, R37, 0x800000, R12 ;  /* 0x00800000250c7824 */ /* 0x000fce00078e020c */
.L_x_14398:
[----:B------:R-:W-:Y:S05]  /*50b0*/  BSYNC.RECONVERGENT B3 ;  /* 0x0000000000037941 */ /* 0x000fea0003800200 */
.L_x_14395:
[----:B------:R-:W-:Y:S05]  /*50c0*/  BRA `(.L_x_14399) ;  /* 0x0000000000207947 */ /* 0x000fea0003800000 */
.L_x_14394:
[----:B------:R-:W-:-:S04]  /*50d0*/  LOP3.LUT R12, R12, 0x80000000, R23, 0x48, !PT ;  /* 0x800000000c0c7812 */ /* 0x000fc800078e4817 */
[----:B------:R-:W-:Y:S01]  /*50e0*/  LOP3.LUT R12, R12, 0x7f800000, RZ, 0xfc, !PT ;  /* 0x7f8000000c0c7812 */ /* 0x000fe200078efcff */
[----:B------:R-:W-:Y:S06]  /*50f0*/  BRA `(.L_x_14399) ;  /* 0x0000000000147947 */ /* 0x000fec0003800000 */
.L_x_14393:
[----:B------:R-:W-:Y:S01]  /*5100*/  LOP3.LUT R12, R12, 0x80000000, R23, 0x48, !PT ;  /* 0x800000000c0c7812 */ /* 0x000fe200078e4817 */
[----:B------:R-:W-:Y:S06]  /*5110*/  BRA `(.L_x_14399) ;  /* 0x00000000000c7947 */ /* 0x000fec0003800000 */
.L_x_14392:
[----:B------:R-:W0:Y:S01]  /*5120*/  MUFU.RSQ R12, -QNAN ;  /* 0xffc00000000c7908 */ /* 0x000e220000001400 */
[----:B------:R-:W-:Y:S05]  /*5130*/  BRA `(.L_x_14399) ;  /* 0x0000000000047947 */ /* 0x000fea0003800000 */
.L_x_14391:
[----:B------:R-:W-:-:S07]  /*5140*/  FADD.FTZ R12, R23, R12 ;  /* 0x0000000c170c7221 */ /* 0x000fce0000010000 */
.L_x_14399:
[----:B------:R-:W-:Y:S05]  /*5150*/  BSYNC.RECONVERGENT B2 ;  /* 0x0000000000027941 */ /* 0x000fea0003800200 */
.L_x_14389:
[----:B0-----:R-:W-:Y:S01]  /*5160*/  IMAD.MOV.U32 R11, RZ, RZ, R12 ;  /* 0x000000ffff0b7224 */ /* 0x001fe200078e000c */
[----:B------:R-:W-:Y:S01]  /*5170*/  MOV R12, R15 ;  /* 0x0000000f000c7202 */ /* 0x000fe20000000f00 */
[----:B------:R-:W-:-:S04]  /*5180*/  IMAD.MOV.U32 R13, RZ, RZ, 0x0 ;  /* 0x00000000ff0d7424 */ /* 0x000fc800078e00ff */
[----:B------:R-:W-:Y:S05]  /*5190*/  RET.REL.NODEC R12 `(_Z15SoftmaxWarpImplI22BroadcastScaleMaskLoadIffbLm3EiE11DirectStoreIffEfLi1ELi8ELi32ELi1ELb1EL9Algorithm0EEvT_T0_ll) ;  /* 0xffffffac0c987950 */ /* 0x000fea0003c3ffff */
.L_x_14400:
        /* <DEDUP_REMOVED lines=14> */
.L_x_37588:


//--------------------- .text._Z15SoftmaxWarpImplI22BroadcastScaleMaskLoadIffbLm3EiE11DirectStoreIffEfLi1ELi8ELi32ELi1ELb0EL9Algorithm0EEvT_T0_ll --------------------------
	.section	.text._Z15SoftmaxWarpImplI22BroadcastScaleMaskLoadIffbLm3EiE11DirectStoreIffEfLi1ELi8ELi32ELi1ELb0EL9Algorithm0EEvT_T0_ll,"ax",@progbits
	.align	128
        .global         _Z15SoftmaxWarpImplI22BroadcastScaleMaskLoadIffbLm3EiE11DirectStoreIffEfLi1ELi8ELi32ELi1ELb0EL9Algorithm0EEvT_T0_ll
        .type           _Z15SoftmaxWarpImplI22BroadcastScaleMaskLoadIffbLm3EiE11DirectStoreIffEfLi1ELi8ELi32ELi1ELb0EL9Algorithm0EEvT_T0_ll,@function
        .size           _Z15SoftmaxWarpImplI22BroadcastScaleMaskLoadIffbLm3EiE11DirectStoreIffEfLi1ELi8ELi32ELi1ELb0EL9Algorithm0EEvT_T0_ll,(.L_x_37589 - _Z15SoftmaxWarpImplI22BroadcastScaleMaskLoadIffbLm3EiE11DirectStoreIffEfLi1ELi8ELi32ELi1ELb0EL9Algorithm0EEvT_T0_ll)
        .other          _Z15SoftmaxWarpImplI22BroadcastScaleMaskLoadIffbLm3EiE11DirectStoreIffEfLi1ELi8ELi32ELi1ELb0EL9Algorithm0EEvT_T0_ll,@"STO_CUDA_ENTRY STV_DEFAULT"
_Z15SoftmaxWarpImplI22BroadcastScaleMaskLoadIffbLm3EiE11DirectStoreIffEfLi1ELi8ELi32ELi1ELb0EL9Algorithm0EEvT_T0_ll:
.text._Z15SoftmaxWarpImplI22BroadcastScaleMaskLoadIffbLm3EiE11DirectStoreIffEfLi1ELi8ELi32ELi1ELb0EL9Algorithm0EEvT_T0_ll:
        /* <DEDUP_REMOVED lines=29> */
.L_x_14401:
        /* <DEDUP_REMOVED lines=14> */
.L_x_14420:
[----:B--2---:R-:W-:Y:S01]  /*02b0*/  IABS R0, UR49 ;  /* 0x0000003100007c13 */ /* 0x004fe20008000000 */
[----:B------:R-:W-:Y:S01]  /*02c0*/  UMOV UR4, URZ ;  /* 0x000000ff00047c82 */ /* 0x000fe20008000000 */
[----:B------:R-:W-:Y:S01]  /*02d0*/  IABS R4, UR50 ;  /* 0x0000003200047c13 */ /* 0x000fe20008000000 */
[----:B0-----:R-:W2:Y:S01]  /*02e0*/  LDC.64 R22, c[0x0][0x390] ;  /* 0x0000e400ff167b82 */ /* 0x001ea20000000a00 */
[----:B------:R-:W-:Y:S02]  /*02f0*/  R2UR UR7, R0 ;  /* 0x00000000000772ca */ /* 0x000fe400000e0000 */
[----:B------:R-:W-:Y:S01]  /*0300*/  R2UR UR8, R4 ;  /* 0x00000000040872ca */ /* 0x000fe200000e0000 */
[----:B0-----:R-:W-:Y:S01]  /*0310*/  IMAD R4, R18, UR48, R19 ;  /* 0x0000003012047c24 */ /* 0x001fe2000f8e0213 */
[----:B------:R-:W-:Y:S02]  /*0320*/  ISETP.NE.AND P6, PT, RZ, UR49, PT ;  /* 0x00000031ff007c0c */ /* 0x000fe4000bfc5270 */
[----:B-1----:R-:W-:Y:S01]  /*0330*/  R2UR UR10, R16 ;  /* 0x00000000100a72ca */ /* 0x002fe200000e0000 */
[----:B------:R-:W-:Y:S01]  /*0340*/  VIADD R27, R4, 0x40 ;  /* 0x00000040041b7836 */ /* 0x000fe20000000000 */
[----:B------:R-:W-:-:S02]  /*0350*/  IABS R6, R4 ;  /* 0x0000000400067213 */ /* 0x000fc40000000000 */
[----:B------:R-:W-:Y:S02]  /*0360*/  R2UR UR11, R17 ;  /* 0x00000000110b72ca */ /* 0x000fe400000e0000 */
[----:B------:R-:W-:Y:S01]  /*0370*/  LOP3.LUT R25, R27, UR49, RZ, 0x3c, !PT ;  /* 0x000000311b197c12 */ /* 0x000fe2000f8e3cff */
[----:B------:R-:W0:Y:S08]  /*0380*/  I2F.RP R0, UR7 ;  /* 0x0000000700007d06 */ /* 0x000e300008209400 */
[----:B------:R-:W1:Y:S08]  /*0390*/  I2F.RP R5, UR8 ;  /* 0x0000000800057d06 */ /* 0x000e700008209400 */
[----:B0-----:R-:W0:Y:S08]  /*03a0*/  MUFU.RCP R0, R0 ;  /* 0x0000000000007308 */ /* 0x001e300000001000 */
[----:B-1----:R-:W-:Y:S01]  /*03b0*/  MUFU.RCP R5, R5 ;  /* 0x0000000500057308 */ /* 0x002fe20000001000 */
[----:B0-----:R-:W-:-:S07]  /*03c0*/  VIADD R2, R0, 0xffffffe ;  /* 0x0ffffffe00027836 */ /* 0x001fce0000000000 */
[----:B------:R0:W1:Y:S02]  /*03d0*/  F2I.FTZ.U32.TRUNC.NTZ R3, R2 ;  /* 0x0000000200037305 */ /* 0x000064000021f000 */
[----:B0-----:R-:W-:Y:S01]  /*03e0*/  MOV R2, RZ ;  /* 0x000000ff00027202 */ /* 0x001fe20000000f00 */
[----:B-1----:R-:W-:-:S04]  /*03f0*/  IMAD.MOV R7, RZ, RZ, -R3 ;  /* 0x000000ffff077224 */ /* 0x002fc800078e0a03 */
[----:B------:R-:W-:-:S04]  /*0400*/  IMAD R7, R7, UR7, RZ ;  /* 0x0000000707077c24 */ /* 0x000fc8000f8e02ff */
[----:B------:R-:W-:-:S04]  /*0410*/  IMAD.HI.U32 R7, R3, R7, R2 ;  /* 0x0000000703077227 */ /* 0x000fc800078e0002 */
[----:B------:R-:W-:Y:S02]  /*0420*/  VIADD R2, R4, 0x20 ;  /* 0x0000002004027836 */ /* 0x000fe40000000000 */
[----:B------:R-:W-:-:S03]  /*0430*/  IMAD.HI.U32 R0, R7, R6, RZ ;  /* 0x0000000607007227 */ /* 0x000fc600078e00ff */
[----:B------:R-:W-:Y:S01]  /*0440*/  IABS R12, R2 ;  /* 0x00000002000c7213 */ /* 0x000fe20000000000 */
[----:B------:R-:W-:-:S04]  /*0450*/  IMAD.MOV R3, RZ, RZ, -R0 ;  /* 0x000000ffff037224 */ /* 0x000fc800078e0a00 */
[----:B------:R-:W-:Y:S02]  /*0460*/  IMAD R3, R3, UR7, R6 ;  /* 0x0000000703037c24 */ /* 0x000fe4000f8e0206 */
[----:B------:R-:W-:-:S03]  /*0470*/  IMAD.HI.U32 R8, R7, R12, RZ ;  /* 0x0000000c07087227 */ /* 0x000fc600078e00ff */
[----:B------:R-:W-:Y:S01]  /*0480*/  ISETP.LT.U32.AND P1, PT, R3, UR7, PT ;  /* 0x0000000703007c0c */ /* 0x000fe2000bf21070 */
[----:B------:R-:W-:Y:S01]  /*0490*/  VIADD R6, R5, 0xffffffe ;  /* 0x0ffffffe05067836 */ /* 0x000fe20000000000 */
[----:B------:R-:W-:-:S05]  /*04a0*/  IADD3 R9, PT, PT, -R8, RZ, RZ ;  /* 0x000000ff08097210 */ /* 0x000fca0007ffe1ff */
[----:B------:R-:W-:Y:S01]  /*04b0*/  IMAD R9, R9, UR7, R12 ;  /* 0x0000000709097c24 */ /* 0x000fe2000f8e020c */
[----:B------:R-:W0:Y:S01]  /*04c0*/  F2I.FTZ.U32.TRUNC.NTZ R6, R6 ;  /* 0x0000000600067305 */ /* 0x000e22000021f000 */
[----:B------:R-:W-:-:S03]  /*04d0*/  IABS R12, R27 ;  /* 0x0000001b000c7213 */ /* 0x000fc60000000000 */
[----:B------:R-:W-:Y:S01]  /*04e0*/  ISETP.LT.U32.AND P3, PT, R9, UR7, PT ;  /* 0x0000000709007c0c */ /* 0x000fe2000bf61070 */
[----:B------:R-:W-:Y:S02]  /*04f0*/  @!P1 VIADD R3, R3, -UR7 ;  /* 0x8000000703039c36 */ /* 0x000fe40008000000 */
[----:B------:R-:W-:-:S03]  /*0500*/  @!P1 VIADD R0, R0, 0x1 ;  /* 0x0000000100009836 */ /* 0x000fc60000000000 */
[----:B------:R-:W-:Y:S02]  /*0510*/  ISETP.GE.U32.AND P0, PT, R3, UR7, PT ;  /* 0x0000000703007c0c */ /* 0x000fe4000bf06070 */
[----:B------:R-:W-:Y:S02]  /*0520*/  LOP3.LUT R3, R4, UR49, RZ, 0x3c, !PT ;  /* 0x0000003104037c12 */ /* 0x000fe4000f8e3cff */
[----:B0-----:R-:W-:Y:S02]  /*0530*/  R2UR UR5, R6 ;  /* 0x00000000060572ca */ /* 0x001fe400000e0000 */
[----:B------:R-:W-:Y:S02]  /*0540*/  ISETP.GE.AND P2, PT, R3, RZ, PT ;  /* 0x000000ff0300720c */ /* 0x000fe40003f46270 */
[----:B------:R-:W-:Y:S02]  /*0550*/  @!P3 IADD3 R9, PT, PT, R9, -UR7, RZ ;  /* 0x800000070909bc10 */ /* 0x000fe4000fffe0ff */
[----:B------:R-:W-:-:S02]  /*0560*/  LOP3.LUT R3, R2, UR49, RZ, 0x3c, !PT ;  /* 0x0000003102037c12 */ /* 0x000fc4000f8e3cff */
[----:B------:R-:W-:Y:S01]  /*0570*/  ISETP.GE.U32.AND P1, PT, R9, UR7, PT ;  /* 0x0000000709007c0c */ /* 0x000fe2000bf26070 */
[----:B------:R-:W-:Y:S01]  /*0580*/  @P0 VIADD R0, R0, 0x1 ;  /* 0x0000000100000836 */ /* 0x000fe20000000000 */
[----:B------:R-:W-:Y:S01]  /*0590*/  ISETP.GE.AND P0, PT, R3, RZ, PT ;  /* 0x000000ff0300720c */ /* 0x000fe20003f06270 */
[----:B------:R-:W-:Y:S01]  /*05a0*/  IMAD.HI.U32 R9, R7, R12, RZ ;  /* 0x0000000c07097227 */ /* 0x000fe200078e00ff */
[----:B------:R-:W-:Y:S01]  /*05b0*/  @!P3 IADD3 R8, PT, PT, R8, 0x1, RZ ;  /* 0x000000010808b810 */ /* 0x000fe20007ffe0ff */
[----:B------:R-:W-:Y:S01]  /*05c0*/  UIADD3 UR6, UPT, UPT, URZ, -UR5, URZ ;  /* 0x80000005ff067290 */ /* 0x000fe2000fffe0ff */
[----:B------:R-:W-:Y:S01]  /*05d0*/  LOP3.LUT R3, RZ, UR49, RZ, 0x33, !PT ;  /* 0x00000031ff037c12 */ /* 0x000fe2000f8e33ff */
[----:B------:R-:W-:Y:S02]  /*05e0*/  @!P2 IMAD.MOV R0, RZ, RZ, -R0 ;  /* 0x000000ffff00a224 */ /* 0x000fe400078e0a00 */
[----:B------:R-:W-:Y:S01]  /*05f0*/  UIMAD UR6, UR6, UR8, URZ ;  /* 0x00000008060672a4 */ /* 0x000fe2000f8e02ff */
[----:B------:R-:W-:-:S02]  /*0600*/  IMAD.MOV R15, RZ, RZ, -R9 ;  /* 0x000000ffff0f7224 */ /* 0x000fc400078e0a09 */
[----:B------:R-:W-:Y:S01]  /*0610*/  SEL R20, R3, R0, !P6 ;  /* 0x0000000003147207 */ /* 0x000fe20007000000 */
[----:B------:R-:W-:Y:S01]  /*0620*/  @P1 VIADD R8, R8, 0x1 ;  /* 0x0000000108081836 */ /* 0x000fe20000000000 */
[----:B------:R-:W-:Y:S01]  /*0630*/  UIMAD.WIDE.U32 UR4, UR5, UR6, UR4 ;  /* 0x00000006050472a5 */ /* 0x000fe2000f8e0004 */
[----:B------:R-:W-:Y:S01]  /*0640*/  IMAD R15, R15, UR7, R12 ;  /* 0x000000070f0f7c24 */ /* 0x000fe2000f8e020c */
[----:B------:R-:W-:Y:S01]  /*0650*/  IADD3 R5, PT, PT, -R20, RZ, RZ ;  /* 0x000000ff14057210 */ /* 0x000fe20007ffe1ff */
[----:B------:R-:W-:-:S03]  /*0660*/  @!P0 IMAD.MOV R8, RZ, RZ, -R8 ;  /* 0x000000ffff088224 */ /* 0x000fc600078e0a08 */
[----:B------:R-:W-:Y:S01]  /*0670*/  ISETP.LT.U32.AND P4, PT, R15, UR7, PT ;  /* 0x000000070f007c0c */ /* 0x000fe2000bf81070 */
[----:B------:R-:W-:Y:S01]  /*0680*/  IMAD R24, R5, UR49, R4 ;  /* 0x0000003105187c24 */ /* 0x000fe2000f8e0204 */
[----:B------:R-:W-:-:S04]  /*0690*/  SEL R0, R3, R8, !P6 ;  /* 0x0000000803007207 */ /* 0x000fc80007000000 */
[----:B------:R-:W-:Y:S02]  /*06a0*/  IADD3 R5, PT, PT, -R0, RZ, RZ ;  /* 0x000000ff00057210 */ /* 0x000fe40007ffe1ff */
[----:B------:R-:W-:-:S03]  /*06b0*/  IABS R6, R24 ;  /* 0x0000001800067213 */ /* 0x000fc60000000000 */
[----:B------:R-:W-:Y:S02]  /*06c0*/  IMAD R8, R5, UR49, R2 ;  /* 0x0000003105087c24 */ /* 0x000fe4000f8e0202 */
[----:B------:R-:W-:-:S03]  /*06d0*/  IMAD.HI.U32 R5, R6, UR5, RZ ;  /* 0x0000000506057c27 */ /* 0x000fc6000f8e00ff */
[----:B------:R-:W-:Y:S01]  /*06e0*/  IABS R14, R8 ;  /* 0x00000008000e7213 */ /* 0x000fe20000000000 */
[----:B------:R-:W-:Y:S02]  /*06f0*/  IMAD.MOV R11, RZ, RZ, -R5 ;  /* 0x000000ffff0b7224 */ /* 0x000fe400078e0a05 */
[----:B------:R-:W-:Y:S02]  /*0700*/  @!P4 VIADD R15, R15, -UR7 ;  /* 0x800000070f0fcc36 */ /* 0x000fe40008000000 */
[----:B------:R-:W-:Y:S02]  /*0710*/  IMAD R6, R11, UR8, R6 ;  /* 0x000000080b067c24 */ /* 0x000fe4000f8e0206 */
[----:B------:R-:W-:Y:S01]  /*0720*/  IMAD.HI.U32 R11, R14, UR5, RZ ;  /* 0x000000050e0b7c27 */ /* 0x000fe2000f8e00ff */
[----:B------:R-:W-:Y:S02]  /*0730*/  ISETP.GE.U32.AND P1, PT, R15, UR7, PT ;  /* 0x000000070f007c0c */ /* 0x000fe4000bf26070 */
[----:B------:R-:W-:Y:S01]  /*0740*/  ISETP.LT.U32.AND P3, PT, R6, UR8, PT ;  /* 0x0000000806007c0c */ /* 0x000fe2000bf61070 */
[----:B------:R-:W-:Y:S01]  /*0750*/  @!P4 VIADD R9, R9, 0x1 ;  /* 0x000000010909c836 */ /* 0x000fe20000000000 */
[----:B------:R-:W-:-:S05]  /*0760*/  IADD3 R13, PT, PT, -R11, RZ, RZ ;  /* 0x000000ff0b0d7210 */ /* 0x000fca0007ffe1ff */
[----:B------:R-:W-:Y:S02]  /*0770*/  IMAD R14, R13, UR8, R14 ;  /* 0x000000080d0e7c24 */ /* 0x000fe4000f8e020e */
[----:B------:R-:W0:Y:S02]  /*0780*/  LDC.64 R12, c[0x0][0x398] ;  /* 0x0000e600ff0c7b82 */ /* 0x000e240000000a00 */
[----:B------:R-:W-:Y:S01]  /*0790*/  @P1 VIADD R9, R9, 0x1 ;  /* 0x0000000109091836 */ /* 0x000fe20000000000 */
[----:B------:R-:W-:Y:S01]  /*07a0*/  ISETP.LT.U32.AND P0, PT, R14, UR8, PT ;  /* 0x000000080e007c0c */ /* 0x000fe2000bf01070 */
[----:B------:R-:W-:Y:S02]  /*07b0*/  @!P3 VIADD R6, R6, -UR8 ;  /* 0x800000080606bc36 */ /* 0x000fe40008000000 */
[----:B------:R-:W-:Y:S01]  /*07c0*/  @!P3 VIADD R5, R5, 0x1 ;  /* 0x000000010505b836 */ /* 0x000fe20000000000 */
[----:B------:R-:W-:Y:S02]  /*07d0*/  MOV R26, R9 ;  /* 0x00000009001a7202 */ /* 0x000fe40000000f00 */
[----:B------:R-:W-:-:S02]  /*07e0*/  ISETP.GE.U32.AND P2, PT, R6, UR8, PT ;  /* 0x0000000806007c0c */ /* 0x000fc4000bf46070 */
[----:B------:R-:W-:-:S04]  /*07f0*/  LOP3.LUT R6, R24, UR50, RZ, 0x3c, !PT ;  /* 0x0000003218067c12 */ /* 0x000fc8000f8e3cff */
[----:B------:R-:W-:Y:S01]  /*0800*/  ISETP.GE.AND P5, PT, R6, RZ, PT ;  /* 0x000000ff0600720c */ /* 0x000fe20003fa6270 */
[----:B------:R-:W-:Y:S01]  /*0810*/  VIADD R6, R4, 0x60 ;  /* 0x0000006004067836 */ /* 0x000fe20000000000 */
[----:B------:R-:W-:Y:S02]  /*0820*/  @!P0 IADD3 R14, PT, PT, R14, -UR8, RZ ;  /* 0x800000080e0e8c10 */ /* 0x000fe4000fffe0ff */
[----:B------:R-:W-:Y:S02]  /*0830*/  @!P0 IADD3 R11, PT, PT, R11, 0x1, RZ ;  /* 0x000000010b0b8810 */ /* 0x000fe40007ffe0ff */
[----:B------:R-:W-:Y:S01]  /*0840*/  ISETP.GE.U32.AND P3, PT, R14, UR8, PT ;  /* 0x000000080e007c0c */ /* 0x000fe2000bf66070 */
[----:B------:R-:W-:Y:S01]  /*0850*/  @P2 VIADD R5, R5, 0x1 ;  /* 0x0000000105052836 */ /* 0x000fe20000000000 */
[----:B------:R-:W1:Y:S01]  /*0860*/  LDC.64 R14, c[0x0][0x3a0] ;  /* 0x0000e800ff0e7b82 */ /* 0x000e620000000a00 */
[----:B--2---:R-:W-:Y:S02]  /*0870*/  ISETP.NE.U32.AND P2, PT, R22, 0x1, PT ;  /* 0x000000011600780c */ /* 0x004fe40003f45070 */
[----:B------:R-:W-:-:S02]  /*0880*/  ISETP.GE.AND P0, PT, R25, RZ, PT ;  /* 0x000000ff1900720c */ /* 0x000fc40003f06270 */
[----:B------:R-:W-:Y:S02]  /*0890*/  MOV R22, R5 ;  /* 0x0000000500167202 */ /* 0x000fe40000000f00 */
[----:B------:R-:W-:Y:S02]  /*08a0*/  IABS R28, R6 ;  /* 0x00000006001c7213 */ /* 0x000fe40000000000 */
[----:B------:R-:W-:Y:S01]  /*08b0*/  LOP3.LUT R5, RZ, UR50, RZ, 0x33, !PT ;  /* 0x00000032ff057c12 */ /* 0x000fe2000f8e33ff */
[----:B------:R-:W-:Y:S01]  /*08c0*/  @!P5 IMAD.MOV R22, RZ, RZ, -R22 ;  /* 0x000000ffff16d224 */ /* 0x000fe200078e0a16 */
[----:B------:R-:W-:Y:S01]  /*08d0*/  ISETP.NE.AND P5, PT, RZ, UR50, PT ;  /* 0x00000032ff007c0c */ /* 0x000fe2000bfa5270 */
[----:B------:R-:W-:Y:S01]  /*08e0*/  IMAD.HI.U32 R9, R7, R28, RZ ;  /* 0x0000001c07097227 */ /* 0x000fe200078e00ff */
[----:B------:R-:W-:Y:S02]  /*08f0*/  ISETP.NE.AND.EX P2, PT, R23, RZ, PT, P2 ;  /* 0x000000ff1700720c */ /* 0x000fe40003f45320 */
[----:B------:R-:W-:Y:S01]  /*0900*/  LOP3.LUT R23, R8, UR50, RZ, 0x3c, !PT ;  /* 0x0000003208177c12 */ /* 0x000fe2000f8e3cff */
[----:B------:R-:W-:Y:S01]  /*0910*/  IMAD.MOV R25, RZ, RZ, -R9 ;  /* 0x000000ffff197224 */ /* 0x000fe200078e0a09 */
[----:B------:R-:W-:Y:S01]  /*0920*/  SEL R22, R5, R22, !P5 ;  /* 0x0000001605167207 */ /* 0x000fe20006800000 */
[----:B------:R-:W-:Y:S01]  /*0930*/  @!P0 IMAD.MOV R26, RZ, RZ, -R26 ;  /* 0x000000ffff1a8224 */ /* 0x000fe200078e0a1a */
[----:B------:R-:W-:Y:S01]  /*0940*/  ISETP.GE.AND P4, PT, R23, RZ, PT ;  /* 0x000000ff1700720c */ /* 0x000fe20003f86270 */
[----:B------:R-:W-:Y:S01]  /*0950*/  @P3 VIADD R11, R11, 0x1 ;  /* 0x000000010b0b3836 */ /* 0x000fe20000000000 */
[----:B0-----:R-:W-:Y:S01]  /*0960*/  ISETP.NE.U32.AND P1, PT, R12, 0x1, PT ;  /* 0x000000010c00780c */ /* 0x001fe20003f25070 */
[----:B------:R-:W-:Y:S01]  /*0970*/  IMAD R12, R25, UR7, R28 ;  /* 0x00000007190c7c24 */ /* 0x000fe2000f8e021c */
[----:B------:R-:W-:-:S02]  /*0980*/  IADD3 R23, PT, PT, -R22, RZ, RZ ;  /* 0x000000ff16177210 */ /* 0x000fc40007ffe1ff */
[----:B-1----:R-:W-:Y:S02]  /*0990*/  ISETP.NE.U32.AND P0, PT, R14, 0x1, PT ;  /* 0x000000010e00780c */ /* 0x002fe40003f05070 */
[----:B------:R-:W-:Y:S01]  /*09a0*/  ISETP.NE.AND.EX P1, PT, R13, RZ, PT, P1 ;  /* 0x000000ff0d00720c */ /* 0x000fe20003f25310 */
[----:B------:R-:W-:Y:S01]  /*09b0*/  IMAD R14, R23, UR50, R24 ;  /* 0x00000032170e7c24 */ /* 0x000fe2000f8e0218 */
[----:B------:R-:W-:Y:S02]  /*09c0*/  SEL R20, R20, RZ, P2 ;  /* 0x000000ff14147207 */ /* 0x000fe40001000000 */
[----:B------:R-:W-:Y:S02]  /*09d0*/  SEL R24, R3, R26, !P6 ;  /* 0x0000001a03187207 */ /* 0x000fe40007000000 */
[----:B------:R-:W-:Y:S01]  /*09e0*/  ISETP.NE.AND.EX P0, PT, R15, RZ, PT, P0 ;  /* 0x000000ff0f00720c */ /* 0x000fe20003f05300 */
[----:B------:R-:W-:Y:S01]  /*09f0*/  IMAD R13, R20, UR46, RZ ;  /* 0x0000002e140d7c24 */ /* 0x000fe2000f8e02ff */
[----:B------:R-:W-:Y:S01]  /*0a00*/  SEL R22, R22, RZ, P1 ;  /* 0x000000ff16167207 */ /* 0x000fe20000800000 */
[----:B------:R-:W-:Y:S01]  /*0a10*/  IMAD.MOV R20, RZ, RZ, -R24 ;  /* 0x000000ffff147224 */ /* 0x000fe200078e0a18 */
[----:B------:R-:W-:-:S02]  /*0a20*/  ISETP.LT.U32.AND P3, PT, R12, UR7, PT ;  /* 0x000000070c007c0c */ /* 0x000fc4000bf61070 */
[----:B------:R-:W-:Y:S01]  /*0a30*/  SEL R14, R14, RZ, P0 ;  /* 0x000000ff0e0e7207 */ /* 0x000fe20000000000 */
[----:B------:R-:W-:Y:S01]  /*0a40*/  IMAD R13, R22, UR47, R13 ;  /* 0x0000002f160d7c24 */ /* 0x000fe2000f8e020d */
[----:B------:R-:W-:Y:S01]  /*0a50*/  @!P4 IADD3 R11, PT, PT, -R11, RZ, RZ ;  /* 0x000000ff0b0bc210 */ /* 0x000fe20007ffe1ff */
[----:B------:R-:W-:Y:S01]  /*0a60*/  IMAD R25, R20, UR49, R27 ;  /* 0x0000003114197c24 */ /* 0x000fe2000f8e021b */
[----:B------:R-:W-:Y:S01]  /*0a70*/  LOP3.LUT R26, R6, UR49, RZ, 0x3c, !PT ;  /* 0x00000031061a7c12 */ /* 0x000fe2000f8e3cff */
[----:B------:R-:W-:Y:S01]  /*0a80*/  IMAD R13, R14, UR51, R13 ;  /* 0x000000330e0d7c24 */ /* 0x000fe2000f8e020d */
[----:B------:R-:W-:Y:S02]  /*0a90*/  SEL R20, R5, R11, !P5 ;  /* 0x0000000b05147207 */ /* 0x000fe40006800000 */
[----:B------:R-:W-:Y:S02]  /*0aa0*/  IABS R22, R25 ;  /* 0x0000001900167213 */ /* 0x000fe40000000000 */
[C---:B------:R-:W-:Y:S01]  /*0ab0*/  IADD3 R14, P4, PT, R13.reuse, UR38, RZ ;  /* 0x000000260d0e7c10 */ /* 0x040fe2000ff9e0ff */
[----:B------:R-:W-:Y:S01]  /*0ac0*/  @!P3 VIADD R12, R12, -UR7 ;  /* 0x800000070c0cbc36 */ /* 0x000fe20008000000 */
[----:B------:R-:W-:Y:S01]  /*0ad0*/  SEL R0, R0, RZ, P2 ;  /* 0x000000ff00007207 */ /* 0x000fe20001000000 */
[----:B------:R-:W-:Y:S01]  /*0ae0*/  IMAD.MOV R23, RZ, RZ, -R20 ;  /* 0x000000ffff177224 */ /* 0x000fe200078e0a14 */
[----:B------:R-:W-:Y:S01]  /*0af0*/  LEA.HI.X.SX32 R15, R13, UR39, 0x1, P4 ;  /* 0x000000270d0f7c11 */ /* 0x000fe2000a0f0eff */
[----:B------:R-:W-:Y:S01]  /*0b00*/  IMAD.HI.U32 R11, R22, UR5, RZ ;  /* 0x00000005160b7c27 */ /* 0x000fe2000f8e00ff */
[----:B------:R-:W-:-:S02]  /*0b10*/  ISETP.GE.U32.AND P4, PT, R12, UR7, PT ;  /* 0x000000070c007c0c */ /* 0x000fc4000bf86070 */
[----:B------:R-:W-:Y:S01]  /*0b20*/  SEL R12, R20, RZ, P1 ;  /* 0x000000ff140c7207 */ /* 0x000fe20000800000 */
[----:B------:R-:W-:Y:S01]  /*0b30*/  IMAD R8, R23, UR50, R8 ;  /* 0x0000003217087c24 */ /* 0x000fe2000f8e0208 */
[----:B------:R-:W-:Y:S01]  /*0b40*/  IADD3 R23, PT, PT, -R11, RZ, RZ ;  /* 0x000000ff0b177210 */ /* 0x000fe20007ffe1ff */
[----:B------:R-:W-:Y:S01]  /*0b50*/  @!P3 VIADD R9, R9, 0x1 ;  /* 0x000000010909b836 */ /* 0x000fe20000000000 */
[----:B------:R-:W-:Y:S01]  /*0b60*/  ISETP.GE.AND P3, PT, R26, RZ, PT ;  /* 0x000000ff1a00720c */ /* 0x000fe20003f66270 */
[----:B------:R-:W-:Y:S01]  /*0b70*/  IMAD R13, R0, UR46, RZ ;  /* 0x0000002e000d7c24 */ /* 0x000fe2000f8e02ff */
[----:B------:R-:W-:Y:S01]  /*0b80*/  SEL R8, R8, RZ, P0 ;  /* 0x000000ff08087207 */ /* 0x000fe20000000000 */
[----:B------:R-:W-:Y:S01]  /*0b90*/  IMAD R20, R23, UR8, R22 ;  /* 0x0000000817147c24 */ /* 0x000fe2000f8e0216 */
[----:B------:R-:W-:Y:S01]  /*0ba0*/  SHF.R.S64 R22, RZ, 0x1e, R4 ;  /* 0x0000001eff167819 */ /* 0x000fe20000001004 */
[----:B------:R-:W-:Y:S01]  /*0bb0*/  IMAD R13, R12, UR47, R13 ;  /* 0x0000002f0c0d7c24 */ /* 0x000fe2000f8e020d */
[----:B------:R-:W-:Y:S01]  /*0bc0*/  SHF.R.S64 R12, RZ, 0x1e, R2 ;  /* 0x0000001eff0c7819 */ /* 0x000fe20000001002 */
[----:B------:R-:W-:Y:S01]  /*0bd0*/  @P4 VIADD R9, R9, 0x1 ;  /* 0x0000000109094836 */ /* 0x000fe20000000000 */
[----:B------:R-:W-:-:S04]  /*0be0*/  IADD3 R22, P4, PT, R22, UR36, RZ ;  /* 0x0000002416167c10 */ /* 0x000fc8000ff9e0ff */
[----:B------:R-:W-:Y:S02]  /*0bf0*/  LEA.HI.X.SX32 R23, R4, UR37, 0x2, P4 ;  /* 0x0000002504177c11 */ /* 0x000fe4000a0f16ff */
[----:B------:R-:W-:Y:S02]  /*0c00*/  ISETP.LT.U32.AND P4, PT, R20, UR8, PT ;  /* 0x0000000814007c0c */ /* 0x000fe4000bf81070 */
[----:B------:R-:W-:Y:S01]  /*0c10*/  MOV R26, R9 ;  /* 0x00000009001a7202 */ /* 0x000fe20000000f00 */
[----:B------:R-:W-:Y:S01]  /*0c20*/  IMAD R9, R8, UR51, R13 ;  /* 0x0000003308097c24 */ /* 0x000fe2000f8e020d */
[----:B------:R0:W2:Y:S03]  /*0c30*/  LDG.E R0, desc[UR10][R22.64] ;  /* 0x0000000a16007981 */ /* 0x0000a6000c1e1900 */
[----:B------:R-:W-:Y:S01]  /*0c40*/  @!P3 IMAD.MOV R26, RZ, RZ, -R26 ;  /* 0x000000ffff1ab224 */ /* 0x000fe200078e0a1a */
[----:B------:R-:W-:-:S04]  /*0c50*/  IADD3 R12, P3, PT, R12, UR36, RZ ;  /* 0x000000240c0c7c10 */ /* 0x000fc8000ff7e0ff */
[----:B------:R-:W-:Y:S02]  /*0c60*/  LEA.HI.X.SX32 R13, R2, UR37, 0x2, P3 ;  /* 0x00000025020d7c11 */ /* 0x000fe400098f16ff */
[C---:B------:R-:W-:Y:S02]  /*0c70*/  IADD3 R8, P3, PT, R9.reuse, UR38, RZ ;  /* 0x0000002609087c10 */ /* 0x040fe4000ff7e0ff */
[----:B------:R-:W-:Y:S02]  /*0c80*/  @!P4 IADD3 R20, PT, PT, R20, -UR8, RZ ;  /* 0x800000081414cc10 */ /* 0x000fe4000fffe0ff */
[----:B------:R-:W-:Y:S02]  /*0c90*/  LEA.HI.X.SX32 R9, R9, UR39, 0x1, P3 ;  /* 0x0000002709097c11 */ /* 0x000fe400098f0eff */
[----:B------:R-:W-:Y:S02]  /*0ca0*/  ISETP.GE.U32.AND P3, PT, R20, UR8, PT ;  /* 0x0000000814007c0c */ /* 0x000fe4000bf66070 */
[----:B0-----:R-:W-:-:S02]  /*0cb0*/  LOP3.LUT R23, R25, UR50, RZ, 0x3c, !PT ;  /* 0x0000003219177c12 */ /* 0x001fc4000f8e3cff */
[----:B------:R-:W-:Y:S02]  /*0cc0*/  R2UR UR12, R16 ;  /* 0x00000000100c72ca */ /* 0x000fe400000e0000 */
[----:B------:R-:W-:Y:S01]  /*0cd0*/  R2UR UR13, R17 ;  /* 0x00000000110d72ca */ /* 0x000fe200000e0000 */
[----:B------:R-:W-:Y:S01]  /*0ce0*/  @!P4 VIADD R11, R11, 0x1 ;  /* 0x000000010b0bc836 */ /* 0x000fe20000000000 */
[----:B------:R-:W-:Y:S01]  /*0cf0*/  ISETP.GE.AND P4, PT, R23, RZ, PT ;  /* 0x000000ff1700720c */ /* 0x000fe20003f86270 */
[----:B------:R0:W3:Y:S01]  /*0d00*/  LDG.E.U8 R20, desc[UR10][R14.64] ;  /* 0x0000000a0e147981 */ /* 0x0000e2000c1e1100 */
[----:B------:R-:W-:Y:S02]  /*0d10*/  SHF.R.S64 R23, RZ, 0x1e, R27 ;  /* 0x0000001eff177819 */ /* 0x000fe4000000101b */
[----:B------:R-:W-:Y:S02]  /*0d20*/  SEL R26, R3, R26, !P6 ;  /* 0x0000001a031a7207 */ /* 0x000fe40007000000 */
[----:B------:R-:W-:-:S02]  /*0d30*/  @P3 IADD3 R11, PT, PT, R11, 0x1, RZ ;  /* 0x000000010b0b3810 */ /* 0x000fc40007ffe0ff */
[----:B0-----:R-:W-:-:S03]  /*0d40*/  IADD3 R14, P3, PT, R23, UR36, RZ ;  /* 0x00000024170e7c10 */ /* 0x001fc6000ff7e0ff */
[----:B------:R0:W4:Y:S01]  /*0d50*/  LDG.E R2, desc[UR12][R12.64] ;  /* 0x0000000c0c027981 */ /* 0x000122000c1e1900 */
[----:B------:R-:W-:Y:S02]  /*0d60*/  SHF.R.S64 R23, RZ, 0x1e, R6 ;  /* 0x0000001eff177819 */ /* 0x000fe40000001006 */
[----:B------:R-:W-:Y:S02]  /*0d70*/  LEA.HI.X.SX32 R15, R27, UR37, 0x2, P3 ;  /* 0x000000251b0f7c11 */ /* 0x000fe400098f16ff */
[----:B0-----:R-:W-:Y:S02]  /*0d80*/  IADD3 R12, P3, PT, R23, UR36, RZ ;  /* 0x00000024170c7c10 */ /* 0x001fe4000ff7e0ff */
[----:B------:R0:W5:Y:S01]  /*0d90*/  LDG.E.U8 R23, desc[UR10][R8.64] ;  /* 0x0000000a08177981 */ /* 0x000162000c1e1100 */
[----:B------:R-:W-:-:S04]  /*0da0*/  IMAD.MOV R29, RZ, RZ, -R26 ;  /* 0x000000ffff1d7224 */ /* 0x000fc800078e0a1a */
[----:B------:R-:W-:-:S05]  /*0db0*/  IMAD R28, R29, UR49, R6 ;  /* 0x000000311d1c7c24 */ /* 0x000fca000f8e0206 */
[----:B------:R-:W-:-:S05]  /*0dc0*/  IABS R29, R28 ;  /* 0x0000001c001d7213 */ /* 0x000fca0000000000 */
[----:B------:R-:W-:-:S04]  /*0dd0*/  IMAD.HI.U32 R22, R29, UR5, RZ ;  /* 0x000000051d167c27 */ /* 0x000fc8000f8e00ff */
[----:B------:R-:W-:-:S04]  /*0de0*/  IMAD.MOV R30, RZ, RZ, -R22 ;  /* 0x000000ffff1e7224 */ /* 0x000fc800078e0a16 */
[----:B------:R-:W-:Y:S01]  /*0df0*/  IMAD R29, R30, UR8, R29 ;  /* 0x000000081e1d7c24 */ /* 0x000fe2000f8e021d */
[----:B------:R-:W-:Y:S01]  /*0e00*/  LEA.HI.X.SX32 R13, R6, UR37, 0x2, P3 ;  /* 0x00000025060d7c11 */ /* 0x000fe200098f16ff */
[----:B------:R-:W-:Y:S01]  /*0e10*/  VIADD R27, R4, 0x80 ;  /* 0x00000080041b7836 */ /* 0x000fe20000000000 */
[----:B------:R-:W-:Y:S01]  /*0e20*/  R2UR UR14, R16 ;  /* 0x00000000100e72ca */ /* 0x000fe200000e0000 */
[----:B------:R-:W4:Y:S01]  /*0e30*/  LDG.E R6, desc[UR12][R14.64] ;  /* 0x0000000c0e067981 */ /* 0x000f22000c1e1900 */
[----:B------:R-:W-:Y:S02]  /*0e40*/  ISETP.LT.U32.AND P3, PT, R29, UR8, PT ;  /* 0x000000081d007c0c */ /* 0x000fe4000bf61070 */
[----:B------:R-:W-:Y:S02]  /*0e50*/  R2UR UR15, R17 ;  /* 0x00000000110f72ca */ /* 0x000fe400000e0000 */
[----:B------:R-:W-:Y:S02]  /*0e60*/  IABS R30, R27 ;  /* 0x0000001b001e7213 */ /* 0x000fe40000000000 */
[----:B------:R-:W-:-:S03]  /*0e70*/  @!P4 IADD3 R11, PT, PT, -R11, RZ, RZ ;  /* 0x000000ff0b0bc210 */ /* 0x000fc60007ffe1ff */
[----:B0-----:R-:W-:-:S04]  /*0e80*/  IMAD.HI.U32 R9, R7, R30, RZ ;  /* 0x0000001e07097227 */ /* 0x001fc800078e00ff */
[----:B------:R-:W-:Y:S02]  /*0e90*/  @!P3 VIADD R29, R29, -UR8 ;  /* 0x800000081d1dbc36 */ /* 0x000fe40008000000 */
[----:B------:R0:W4:Y:S03]  /*0ea0*/  LDG.E R12, desc[UR14][R12.64] ;  /* 0x0000000e0c0c7981 */ /* 0x000126000c1e1900 */
[----:B------:R-:W-:Y:S01]  /*0eb0*/  ISETP.GE.U32.AND P4, PT, R29, UR8, PT ;  /* 0x000000081d007c0c */ /* 0x000fe2000bf86070 */
[----:B------:R-:W-:Y:S01]  /*0ec0*/  @!P3 VIADD R22, R22, 0x1 ;  /* 0x000000011616b836 */ /* 0x000fe20000000000 */
[----:B0-----:R-:W-:-:S05]  /*0ed0*/  IADD3 R13, PT, PT, -R9, RZ, RZ ;  /* 0x000000ff090d7210 */ /* 0x001fca0007ffe1ff */
[----:B------:R-:W-:-:S06]  /*0ee0*/  IMAD R13, R13, UR7, R30 ;  /* 0x000000070d0d7c24 */ /* 0x000fcc000f8e021e */
[----:B------:R-:W-:Y:S01]  /*0ef0*/  @P4 VIADD R22, R22, 0x1 ;  /* 0x0000000116164836 */ /* 0x000fe20000000000 */
[----:B------:R-:W-:-:S13]  /*0f00*/  ISETP.LT.U32.AND P4, PT, R13, UR7, PT ;  /* 0x000000070d007c0c */ /* 0x000fda000bf81070 */
[----:B------:R-:W-:Y:S01]  /*0f10*/  @!P4 IADD3 R13, PT, PT, R13, -UR7, RZ ;  /* 0x800000070d0dcc10 */ /* 0x000fe2000fffe0ff */
[----:B------:R-:W-:-:S03]  /*0f20*/  @!P4 VIADD R9, R9, 0x1 ;  /* 0x000000010909c836 */ /* 0x000fc60000000000 */
[----:B------:R-:W-:Y:S02]  /*0f30*/  ISETP.GE.U32.AND P4, PT, R13, UR7, PT ;  /* 0x000000070d007c0c */ /* 0x000fe4000bf86070 */
[----:B------:R-:W-:-:S11]  /*0f40*/  LOP3.LUT R13, R27, UR49, RZ, 0x3c, !PT ;  /* 0x000000311b0d7c12 */ /* 0x000fd6000f8e3cff */
[----:B------:R-:W-:Y:S01]  /*0f50*/  @P4 VIADD R9, R9, 0x1 ;  /* 0x0000000109094836 */ /* 0x000fe20000000000 */
[----:B------:R-:W-:Y:S02]  /*0f60*/  ISETP.GE.AND P4, PT, R13, RZ, PT ;  /* 0x000000ff0d00720c */ /* 0x000fe40003f86270 */
[----:B------:R-:W-:-:S04]  /*0f70*/  LOP3.LUT R29, R28, UR50, RZ, 0x3c, !PT ;  /* 0x000000321c1d7c12 */ /* 0x000fc8000f8e3cff */
[----:B------:R-:W-:Y:S02]  /*0f80*/  ISETP.GE.AND P3, PT, R29, RZ, PT ;  /* 0x000000ff1d00720c */ /* 0x000fe40003f66270 */
[----:B------:R-:W-:-:S05]  /*0f90*/  SEL R11, R5, R11, !P5 ;  /* 0x0000000b050b7207 */ /* 0x000fca0006800000 */
[----:B------:R-:W-:Y:S01]  /*0fa0*/  @!P4 IMAD.MOV R9, RZ, RZ, -R9 ;  /* 0x000000ffff09c224 */ /* 0x000fe200078e0a09 */
[----:B------:R-:W-:-:S04]  /*0fb0*/  SEL R24, R24, RZ, P2 ;  /* 0x000000ff18187207 */ /* 0x000fc80001000000 */
[----:B------:R-:W-:Y:S01]  /*0fc0*/  SEL R9, R3, R9, !P6 ;  /* 0x0000000903097207 */ /* 0x000fe20007000000 */
[----:B------:R-:W-:-:S03]  /*0fd0*/  IMAD.MOV R8, RZ, RZ, -R11 ;  /* 0x000000ffff087224 */ /* 0x000fc600078e0a0b */
[----:B------:R-:W-:Y:S01]  /*0fe0*/  IADD3 R14, PT, PT, -R9, RZ, RZ ;  /* 0x000000ff090e7210 */ /* 0x000fe20007ffe1ff */
[----:B------:R-:W-:Y:S01]  /*0ff0*/  IMAD R8, R8, UR50, R25 ;  /* 0x0000003208087c24 */ /* 0x000fe2000f8e0219 */
[----:B------:R-:W-:Y:S01]  /*1000*/  SEL R11, R11, RZ, P1 ;  /* 0x000000ff0b0b7207 */ /* 0x000fe20000800000 */
[----:B------:R-:W-:Y:S02]  /*1010*/  @!P3 IMAD.MOV R22, RZ, RZ, -R22 ;  /* 0x000000ffff16b224 */ /* 0x000fe400078e0a16 */
[----:B------:R-:W-:Y:S02]  /*1020*/  IMAD R24, R24, UR46, RZ ;  /* 0x0000002e18187c24 */ /* 0x000fe4000f8e02ff */
[----:B------:R-:W-:Y:S01]  /*1030*/  IMAD R25, R14, UR49, R27 ;  /* 0x000000310e197c24 */ /* 0x000fe2000f8e021b */
[----:B------:R-:W-:Y:S01]  /*1040*/  SEL R22, R5, R22, !P5 ;  /* 0x0000001605167207 */ /* 0x000fe20006800000 */
[----:B------:R-:W-:Y:S01]  /*1050*/  IMAD R11, R11, UR47, R24 ;  /* 0x0000002f0b0b7c24 */ /* 0x000fe2000f8e0218 */
[----:B------:R-:W-:-:S02]  /*1060*/  SEL R26, R26, RZ, P2 ;  /* 0x000000ff1a1a7207 */ /* 0x000fc40001000000 */
[----:B------:R-:W-:Y:S01]  /*1070*/  IABS R24, R25 ;  /* 0x0000001900187213 */ /* 0x000fe20000000000 */
[----:B------:R-:W-:Y:S01]  /*1080*/  IMAD.MOV R13, RZ, RZ, -R22 ;  /* 0x000000ffff0d7224 */ /* 0x000fe200078e0a16 */
[----:B------:R-:W-:Y:S01]  /*1090*/  SEL R14, R22, RZ, P1 ;  /* 0x000000ff160e7207 */ /* 0x000fe20000800000 */
[----:B------:R-:W-:Y:S02]  /*10a0*/  IMAD R15, R26, UR46, RZ ;  /* 0x0000002e1a0f7c24 */ /* 0x000fe4000f8e02ff */
        /* <DEDUP_REMOVED lines=14> */
[----:B------:R-:W-:-:S03]  /*1190*/  SEL R9, R9, RZ, P2 ;  /* 0x000000ff09097207 */ /* 0x000fc60001000000 */
[----:B------:R-:W-:Y:S01]  /*11a0*/  IMAD R25, R22, UR50, R25 ;  /* 0x0000003216197c24 */ /* 0x000fe2000f8e0219 */
[----:B------:R-:W-:Y:S01]  /*11b0*/  IADD3 R22, PT, PT, R4, 0xa0, RZ ;  /* 0x000000a004167810 */ /* 0x000fe20007ffe0ff */
[----:B------:R-:W-:Y:S01]  /*11c0*/  IMAD R13, R13, UR50, R28 ;  /* 0x000000320d0d7c24 */ /* 0x000fe2000f8e021c */
[----:B------:R-:W-:Y:S01]  /*11d0*/  SEL R28, R15, RZ, P1 ;  /* 0x000000ff0f1c7207 */ /* 0x000fe20000800000 */
[----:B------:R-:W-:Y:S01]  /*11e0*/  IMAD R9, R9, UR46, RZ ;  /* 0x0000002e09097c24 */ /* 0x000fe2000f8e02ff */
[----:B------:R-:W-:Y:S02]  /*11f0*/  IABS R24, R22 ;  /* 0x0000001600187213 */ /* 0x000fe40000000000 */
[----:B------:R-:W-:Y:S01]  /*1200*/  SEL R8, R8, RZ, P0 ;  /* 0x000000ff08087207 */ /* 0x000fe20000000000 */
[----:B------:R-:W-:Y:S02]  /*1210*/  IMAD R28, R28, UR47, R9 ;  /* 0x0000002f1c1c7c24 */ /* 0x000fe4000f8e0209 */
[----:B------:R-:W-:-:S04]  /*1220*/  IMAD.HI.U32 R9, R7, R24, RZ ;  /* 0x0000001807097227 */ /* 0x000fc800078e00ff */
        /* <DEDUP_REMOVED lines=11> */
[----:B------:R-:W-:Y:S02]  /*12e0*/  SEL R24, R3, R9, !P6 ;  /* 0x0000000903187207 */ /* 0x000fe40007000000 */
[----:B------:R-:W-:Y:S02]  /*12f0*/  SEL R13, R13, RZ, P0 ;  /* 0x000000ff0d0d7207 */ /* 0x000fe40000000000 */
[----:B------:R-:W-:-:S03]  /*1300*/  IADD3 R9, PT, PT, -R24, RZ, RZ ;  /* 0x000000ff18097210 */ /* 0x000fc60007ffe1ff */
[----:B------:R-:W-:Y:S02]  /*1310*/  IMAD R13, R13, UR51, R14 ;  /* 0x000000330d0d7c24 */ /* 0x000fe4000f8e020e */
[----:B------:R-:W-:Y:S01]  /*1320*/  IMAD R26, R9, UR49, R22 ;  /* 0x00000031091a7c24 */ /* 0x000fe2000f8e0216 */
[----:B------:R-:W-:-:S04]  /*1330*/  IADD3 R14, P3, PT, R8, UR38, RZ ;  /* 0x00000026080e7c10 */ /* 0x000fc8000ff7e0ff */
[----:B------:R-:W-:Y:S02]  /*1340*/  IABS R29, R26 ;  /* 0x0000001a001d7213 */ /* 0x000fe40000000000 */
[----:B------:R-:W-:Y:S02]  /*1350*/  LEA.HI.X.SX32 R15, R8, UR39, 0x1, P3 ;  /* 0x00000027080f7c11 */ /* 0x000fe400098f0eff */
[----:B------:R-:W-:Y:S01]  /*1360*/  IADD3 R8, P3, PT, R13, UR38, RZ ;  /* 0x000000260d087c10 */ /* 0x000fe2000ff7e0ff */
[----:B------:R-:W-:Y:S01]  /*1370*/  IMAD.HI.U32 R31, R29, UR5, RZ ;  /* 0x000000051d1f7c27 */ /* 0x000fe2000f8e00ff */
[----:B------:R-:W-:Y:S01]  /*1380*/  SHF.R.S64 R30, RZ, 0x1e, R27 ;  /* 0x0000001eff1e7819 */ /* 0x000fe2000000101b */
[----:B------:R-:W2:Y:S01]  /*1390*/  LDG.E.U8 R11, desc[UR10][R14.64] ;  /* 0x0000000a0e0b7981 */ /* 0x000ea2000c1e1100 */
[----:B------:R-:W-:Y:S02]  /*13a0*/  LEA.HI.X.SX32 R9, R13, UR39, 0x1, P3 ;  /* 0x000000270d097c11 */ /* 0x000fe400098f0eff */
[----:B---3--:R-:W-:Y:S01]  /*13b0*/  ISETP.NE.AND P3, PT, R20, RZ, PT ;  /* 0x000000ff1400720c */ /* 0x008fe20003f65270 */
[----:B------:R-:W-:-:S02]  /*13c0*/  IMAD.MOV R20, RZ, RZ, -R31 ;  /* 0x000000ffff147224 */ /* 0x000fc400078e0a1f */
[----:B------:R0:W3:Y:S02]  /*13d0*/  LDG.E.U8 R13, desc[UR12][R8.64] ;  /* 0x0000000c080d7981 */ /* 0x0000e4000c1e1100 */
[----:B------:R-:W-:Y:S01]  /*13e0*/  IMAD R20, R20, UR8, R29 ;  /* 0x0000000814147c24 */ /* 0x000fe2000f8e021d */
[----:B------:R-:W-:Y:S02]  /*13f0*/  P2R R29, PR, RZ, 0x8 ;  /* 0x00000008ff1d7803 */ /* 0x000fe40000000000 */
[----:B-----5:R-:W-:Y:S01]  /*1400*/  ISETP.NE.AND P5, PT, R23, RZ, PT ;  /* 0x000000ff1700720c */ /* 0x020fe20003fa5270 */
[----:B------:R-:W-:Y:S01]  /*1410*/  VIADD R23, R4, 0xc0 ;  /* 0x000000c004177836 */ /* 0x000fe20000000000 */
[----:B0-----:R-:W-:Y:S02]  /*1420*/  LOP3.LUT R8, R26, UR50, RZ, 0x3c, !PT ;  /* 0x000000321a087c12 */ /* 0x001fe4000f8e3cff */
[----:B------:R-:W-:Y:S02]  /*1430*/  IADD3 R14, P3, PT, R30, UR36, RZ ;  /* 0x000000241e0e7c10 */ /* 0x000fe4000ff7e0ff */
[----:B------:R-:W-:-:S02]  /*1440*/  P2R R30, PR, RZ, 0x20 ;  /* 0x00000020ff1e7803 */ /* 0x000fc40000000000 */
[----:B------:R-:W-:Y:S02]  /*1450*/  ISETP.GE.AND P5, PT, R8, RZ, PT ;  /* 0x000000ff0800720c */ /* 0x000fe40003fa6270 */
[----:B------:R-:W-:-:S05]  /*1460*/  IABS R8, R23 ;  /* 0x0000001700087213 */ /* 0x000fca0000000000 */
[----:B------:R-:W-:-:S05]  /*1470*/  IMAD.HI.U32 R32, R7, R8, RZ ;  /* 0x0000000807207227 */ /* 0x000fca00078e00ff */
[----:B------:R-:W-:-:S05]  /*1480*/  IADD3 R9, PT, PT, -R32, RZ, RZ ;  /* 0x000000ff20097210 */ /* 0x000fca0007ffe1ff */
[----:B------:R-:W-:Y:S01]  /*1490*/  IMAD R8, R9, UR7, R8 ;  /* 0x0000000709087c24 */ /* 0x000fe2000f8e0208 */
[----:B------:R-:W-:-:S04]  /*14a0*/  LEA.HI.X.SX32 R15, R27, UR37, 0x2, P3 ;  /* 0x000000251b0f7c11 */ /* 0x000fc800098f16ff */
[----:B------:R-:W-:Y:S01]  /*14b0*/  ISETP.LT.U32.AND P6, PT, R8, UR7, PT ;  /* 0x0000000708007c0c */ /* 0x000fe2000bfc1070 */
[----:B------:R0:W5:Y:S01]  /*14c0*/  LDG.E R14, desc[UR10][R14.64] ;  /* 0x0000000a0e0e7981 */ /* 0x000162000c1e1900 */
[----:B------:R-:W-:-:S11]  /*14d0*/  ISETP.LT.U32.AND P3, PT, R20, UR8, PT ;  /* 0x0000000814007c0c */ /* 0x000fd6000bf61070 */
[----:B------:R-:W-:Y:S02]  /*14e0*/  @!P6 VIADD R8, R8, -UR7 ;  /* 0x800000070808ec36 */ /* 0x000fe40008000000 */
[----:B------:R-:W-:Y:S01]  /*14f0*/  @!P3 IADD3 R20, PT, PT, R20, -UR8, RZ ;  /* 0x800000081414bc10 */ /* 0x000fe2000fffe0ff */
[----:B------:R-:W-:Y:S02]  /*1500*/  @!P3 VIADD R31, R31, 0x1 ;  /* 0x000000011f1fb836 */ /* 0x000fe40000000000 */
[----:B------:R-:W-:Y:S02]  /*1510*/  ISETP.GE.U32.AND P3, PT, R8, UR7, PT ;  /* 0x0000000708007c0c */ /* 0x000fe4000bf66070 */
[----:B------:R-:W-:Y:S02]  /*1520*/  ISETP.GE.U32.AND P4, PT, R20, UR8, PT ;  /* 0x0000000814007c0c */ /* 0x000fe4000bf86070 */
[----:B------:R-:W-:Y:S02]  /*1530*/  @!P6 IADD3 R32, PT, PT, R32, 0x1, RZ ;  /* 0x000000012020e810 */ /* 0x000fe40007ffe0ff */
[----:B------:R-:W-:-:S02]  /*1540*/  LOP3.LUT R8, R23, UR49, RZ, 0x3c, !PT ;  /* 0x0000003117087c12 */ /* 0x000fc4000f8e3cff */
[----:B------:R-:W-:-:S05]  /*1550*/  SEL R25, R25, RZ, P0 ;  /* 0x000000ff19197207 */ /* 0x000fca0000000000 */
[----:B------:R-:W-:Y:S02]  /*1560*/  @P3 IADD3 R32, PT, PT, R32, 0x1, RZ ;  /* 0x0000000120203810 */ /* 0x000fe40007ffe0ff */
[----:B------:R-:W-:Y:S01]  /*1570*/  ISETP.GE.AND P3, PT, R8, RZ, PT ;  /* 0x000000ff0800720c */ /* 0x000fe20003f66270 */
[----:B------:R-:W-:Y:S01]  /*1580*/  @P4 VIADD R31, R31, 0x1 ;  /* 0x000000011f1f4836 */ /* 0x000fe20000000000 */
[----:B------:R-:W-:Y:S01]  /*1590*/  ISETP.NE.AND P4, PT, RZ, UR50, PT ;  /* 0x00000032ff007c0c */ /* 0x000fe2000bf85270 */
[----:B------:R-:W-:Y:S02]  /*15a0*/  IMAD R25, R25, UR51, R28 ;  /* 0x0000003319197c24 */ /* 0x000fe4000f8e021c */
[----:B------:R-:W-:Y:S01]  /*15b0*/  @!P5 IMAD.MOV R31, RZ, RZ, -R31 ;  /* 0x000000ffff1fd224 */ /* 0x000fe200078e0a1f */
[----:B------:R-:W-:-:S04]  /*15c0*/  ISETP.NE.AND P6, PT, RZ, UR49, PT ;  /* 0x00000031ff007c0c */ /* 0x000fc8000bfc5270 */
[----:B------:R-:W-:-:S03]  /*15d0*/  SEL R28, R5, R31, !P4 ;  /* 0x0000001f051c7207 */ /* 0x000fc60006000000 */
[----:B------:R-:W-:Y:S02]  /*15e0*/  @!P3 IADD3 R32, PT, PT, -R32, RZ, RZ ;  /* 0x000000ff2020b210 */ /* 0x000fe40007ffe1ff */
[C---:B------:R-:W-:Y:S02]  /*15f0*/  IADD3 R8, P3, PT, R25.reuse, UR38, RZ ;  /* 0x0000002619087c10 */ /* 0x040fe4000ff7e0ff */
[----:B------:R-:W-:Y:S02]  /*1600*/  IADD3 R27, PT, PT, -R28, RZ, RZ ;  /* 0x000000ff1c1b7210 */ /* 0x000fe40007ffe1ff */
[----:B------:R-:W-:Y:S02]  /*1610*/  LEA.HI.X.SX32 R9, R25, UR39, 0x1, P3 ;  /* 0x0000002719097c11 */ /* 0x000fe400098f0eff */
[----:B------:R-:W-:Y:S01]  /*1620*/  SEL R25, R3, R32, !P6 ;  /* 0x0000002003197207 */ /* 0x000fe20007000000 */
[----:B------:R-:W-:Y:S02]  /*1630*/  IMAD R27, R27, UR50, R26 ;  /* 0x000000321b1b7c24 */ /* 0x000fe4000f8e021a */
[----:B------:R1:W5:Y:S02]  /*1640*/  LDG.E.U8 R20, desc[UR10][R8.64] ;  /* 0x0000000a08147981 */ /* 0x000364000c1e1100 */
[----:B------:R-:W-:-:S04]  /*1650*/  IMAD.MOV R26, RZ, RZ, -R25 ;  /* 0x000000ffff1a7224 */ /* 0x000fc800078e0a19 */
[----:B------:R-:W-:-:S05]  /*1660*/  IMAD R26, R26, UR49, R23 ;  /* 0x000000311a1a7c24 */ /* 0x000fca000f8e0217 */
[----:B------:R-:W-:-:S05]  /*1670*/  IABS R32, R26 ;  /* 0x0000001a00207213 */ /* 0x000fca0000000000 */
[----:B------:R-:W-:-:S05]  /*1680*/  IMAD.HI.U32 R31, R32, UR5, RZ ;  /* 0x00000005201f7c27 */ /* 0x000fca000f8e00ff */
[----:B0-----:R-:W-:-:S05]  /*1690*/  IADD3 R15, PT, PT, -R31, RZ, RZ ;  /* 0x000000ff1f0f7210 */ /* 0x001fca0007ffe1ff */
[----:B-1----:R-:W-:-:S05]  /*16a0*/  IMAD R8, R15, UR8, R32 ;  /* 0x000000080f087c24 */ /* 0x002fca000f8e0220 */
[----:B------:R-:W-:Y:S02]  /*16b0*/  ISETP.LT.U32.AND P3, PT, R8, UR8, PT ;  /* 0x0000000808007c0c */ /* 0x000fe4000bf61070 */
[----:B------:R-:W-:-:S11]  /*16c0*/  IADD3 R15, PT, PT, R4, 0xe0, RZ ;  /* 0x000000e0040f7810 */ /* 0x000fd60007ffe0ff */
[----:B------:R-:W-:-:S05]  /*16d0*/  @!P3 VIADD R8, R8, -UR8 ;  /* 0x800000080808bc36 */ /* 0x000fca0008000000 */
[----:B------:R-:W-:Y:S02]  /*16e0*/  ISETP.GE.U32.AND P4, PT, R8, UR8, PT ;  /* 0x0000000808007c0c */ /* 0x000fe4000bf86070 */
[----:B------:R-:W-:-:S04]  /*16f0*/  LOP3.LUT R8, R26, UR50, RZ, 0x3c, !PT ;  /* 0x000000321a087c12 */ /* 0x000fc8000f8e3cff */
[----:B------:R-:W-:Y:S02]  /*1700*/  ISETP.GE.AND P5, PT, R8, RZ, PT ;  /* 0x000000ff0800720c */ /* 0x000fe40003fa6270 */
[----:B------:R-:W-:-:S05]  /*1710*/  IABS R8, R15 ;  /* 0x0000000f00087213 */ /* 0x000fca0000000000 */
[----:B------:R-:W-:-:S04]  /*1720*/  IMAD.HI.U32 R4, R7, R8, RZ ;  /* 0x0000000807047227 */ /* 0x000fc800078e00ff */
[----:B------:R-:W-:-:S04]  /*1730*/  IMAD.MOV R7, RZ, RZ, -R4 ;  /* 0x000000ffff077224 */ /* 0x000fc800078e0a04 */
[----:B------:R-:W-:-:S05]  /*1740*/  IMAD R7, R7, UR7, R8 ;  /* 0x0000000707077c24 */ /* 0x000fca000f8e0208 */
        /* <DEDUP_REMOVED lines=8> */
[----:B------:R-:W-:Y:S02]  /*17d0*/  @P4 IADD3 R31, PT, PT, R31, 0x1, RZ ;  /* 0x000000011f1f4810 */ /* 0x000fe40007ffe0ff */
[----:B------:R-:W-:-:S09]  /*17e0*/  ISETP.NE.AND P4, PT, RZ, UR49, PT ;  /* 0x00000031ff007c0c */ /* 0x000fd2000bf85270 */
[----:B------:R-:W-:Y:S01]  /*17f0*/  @!P3 IMAD.MOV R4, RZ, RZ, -R4 ;  /* 0x000000ffff04b224 */ /* 0x000fe200078e0a04 */
[----:B------:R-:W-:-:S04]  /*1800*/  SEL R24, R24, RZ, P2 ;  /* 0x000000ff18187207 */ /* 0x000fc80001000000 */
[----:B------:R-:W-:Y:S02]  /*1810*/  SEL R4, R3, R4, !P4 ;  /* 0x0000000403047207 */ /* 0x000fe40006000000 */
[----:B------:R-:W-:Y:S02]  /*1820*/  @!P5 IADD3 R31, PT, PT, -R31, RZ, RZ ;  /* 0x000000ff1f1fd210 */ /* 0x000fe40007ffe1ff */
[----:B------:R-:W-:Y:S02]  /*1830*/  IADD3 R8, PT, PT, -R4, RZ, RZ ;  /* 0x000000ff04087210 */ /* 0x000fe40007ffe1ff */
[----:B------:R-:W-:Y:S01]  /*1840*/  ISETP.NE.AND P6, PT, RZ, UR50, PT ;  /* 0x00000032ff007c0c */ /* 0x000fe2000bfc5270 */
[----:B------:R-:W-:Y:S01]  /*1850*/  IMAD R7, R24, UR46, RZ ;  /* 0x0000002e18077c24 */ /* 0x000fe2000f8e02ff */
[----:B------:R-:W-:Y:S01]  /*1860*/  SEL R28, R28, RZ, P1 ;  /* 0x000000ff1c1c7207 */ /* 0x000fe20000800000 */
[----:B------:R-:W-:Y:S01]  /*1870*/  IMAD R8, R8, UR49, R15 ;  /* 0x0000003108087c24 */ /* 0x000fe2000f8e020f */
[----:B------:R-:W-:-:S02]  /*1880*/  SEL R31, R5, R31, !P6 ;  /* 0x0000001f051f7207 */ /* 0x000fc40007000000 */
[----:B------:R-:W-:Y:S01]  /*1890*/  SEL R25, R25, RZ, P2 ;  /* 0x000000ff19197207 */ /* 0x000fe20001000000 */
[----:B------:R-:W-:Y:S01]  /*18a0*/  IMAD R28, R28, UR47, R7 ;  /* 0x0000002f1c1c7c24 */ /* 0x000fe2000f8e0207 */
[----:B------:R-:W-:Y:S01]  /*18b0*/  SEL R7, R27, RZ, P0 ;  /* 0x000000ff1b077207 */ /* 0x000fe20000000000 */
[----:B------:R-:W-:Y:S01]  /*18c0*/  IMAD.MOV R9, RZ, RZ, -R31 ;  /* 0x000000ffff097224 */ /* 0x000fe200078e0a1f */
[----:B------:R-:W-:Y:S01]  /*18d0*/  IABS R27, R8 ;  /* 0x00000008001b7213 */ /* 0x000fe20000000000 */
[----:B------:R-:W-:Y:S01]  /*18e0*/  IMAD R24, R25, UR46, RZ ;  /* 0x0000002e19187c24 */ /* 0x000fe2000f8e02ff */
[----:B------:R-:W-:Y:S01]  /*18f0*/  SEL R3, R31, RZ, P1 ;  /* 0x000000ff1f037207 */ /* 0x000fe20000800000 */
[----:B------:R-:W-:Y:S02]  /*1900*/  IMAD R26, R9, UR50, R26 ;  /* 0x00000032091a7c24 */ /* 0x000fe4000f8e021a */
        /* <DEDUP_REMOVED lines=11> */
[----:B------:R-:W-:-:S11]  /*19c0*/  SHF.R.S64 R24, RZ, 0x1e, R22 ;  /* 0x0000001eff187819 */ /* 0x000fd60000001016 */
[----:B------:R-:W-:-:S05]  /*19d0*/  @!P3 IMAD.MOV R9, RZ, RZ, -R9 ;  /* 0x000000ffff09b224 */ /* 0x000fca00078e0a09 */
[----:B------:R-:W-:Y:S02]  /*19e0*/  SEL R5, R5, R9, !P6 ;  /* 0x0000000905057207 */ /* 0x000fe40007000000 */
[----:B------:R-:W-:Y:S02]  /*19f0*/  SEL R9, R4, RZ, P2 ;  /* 0x000000ff04097207 */ /* 0x000fe40001000000 */
[C---:B------:R-:W-:Y:S02]  /*1a00*/  IADD3 R25, PT, PT, -R5.reuse, RZ, RZ ;  /* 0x000000ff05197210 */ /* 0x040fe40007ffe1ff */
[----:B------:R-:W-:-:S03]  /*1a10*/  SEL R5, R5, RZ, P1 ;  /* 0x000000ff05057207 */ /* 0x000fc60000800000 */
[----:B------:R-:W-:Y:S01]  /*1a20*/  IMAD R4, R25, UR50, R8 ;  /* 0x0000003219047c24 */ /* 0x000fe2000f8e0208 */
[----:B------:R-:W-:Y:S01]  /*1a30*/  IADD3 R8, P2, PT, R24, UR36, RZ ;  /* 0x0000002418087c10 */ /* 0x000fe2000ff5e0ff */
[----:B------:R-:W-:Y:S01]  /*1a40*/  IMAD R24, R9, UR46, RZ ;  /* 0x0000002e09187c24 */ /* 0x000fe2000f8e02ff */
[----:B------:R-:W-:Y:S02]  /*1a50*/  R2UR UR4, R16 ;  /* 0x00000000100472ca */ /* 0x000fe400000e0000 */
[----:B------:R-:W-:Y:S01]  /*1a60*/  R2UR UR5, R17 ;  /* 0x00000000110572ca */ /* 0x000fe200000e0000 */
[----:B------:R-:W-:Y:S01]  /*1a70*/  IMAD R5, R5, UR47, R24 ;  /* 0x0000002f05057c24 */ /* 0x000fe2000f8e0218 */
[----:B------:R-:W-:Y:S01]  /*1a80*/  SEL R4, R4, RZ, P0 ;  /* 0x000000ff04047207 */ /* 0x000fe20000000000 */
[----:B------:R-:W-:Y:S01]  /*1a90*/  IMAD R7, R7, UR51, R28 ;  /* 0x0000003307077c24 */ /* 0x000fe2000f8e021c */
[----:B------:R-:W-:-:S03]  /*1aa0*/  SEL R26, R26, RZ, P0 ;  /* 0x000000ff1a1a7207 */ /* 0x000fc60000000000 */
[----:B------:R-:W-:Y:S01]  /*1ab0*/  IMAD R5, R4, UR51, R5 ;  /* 0x0000003304057c24 */ /* 0x000fe2000f8e0205 */
[----:B------:R-:W-:Y:S01]  /*1ac0*/  LEA.HI.X.SX32 R9, R22, UR37, 0x2, P2 ;  /* 0x0000002516097c11 */ /* 0x000fe200090f16ff */
[----:B------:R-:W-:Y:S01]  /*1ad0*/  IMAD R3, R26, UR51, R3 ;  /* 0x000000331a037c24 */ /* 0x000fe2000f8e0203 */
[----:B------:R-:W-:Y:S02]  /*1ae0*/  IADD3 R24, P0, PT, R7, UR38, RZ ;  /* 0x0000002607187c10 */ /* 0x000fe4000ff1e0ff */
[----:B------:R-:W-:Y:S01]  /*1af0*/  IADD3 R4, P2, PT, R5, UR38, RZ ;  /* 0x0000002605047c10 */ /* 0x000fe2000ff5e0ff */
[----:B------:R0:W5:Y:S01]  /*1b00*/  LDG.E R32, desc[UR4][R8.64] ;  /* 0x0000000408207981 */ /* 0x000162000c1e1900 */
[----:B------:R-:W-:Y:S02]  /*1b10*/  R2UR UR6, R16 ;  /* 0x00000000100672ca */ /* 0x000fe400000e0000 */
[----:B------:R-:W-:Y:S02]  /*1b20*/  R2UR UR7, R17 ;  /* 0x00000000110772ca */ /* 0x000fe400000e0000 */
[----:B------:R-:W-:-:S02]  /*1b30*/  SHF.R.S64 R22, RZ, 0x1e, R23 ;  /* 0x0000001eff167819 */ /* 0x000fc40000001017 */
[----:B------:R-:W-:Y:S02]  /*1b40*/  R2UR UR8, R16 ;  /* 0x00000000100872ca */ /* 0x000fe400000e0000 */
[----:B------:R-:W-:Y:S02]  /*1b50*/  R2UR UR9, R17 ;  /* 0x00000000110972ca */ /* 0x000fe400000e0000 */
[----:B------:R-:W-:Y:S02]  /*1b60*/  LEA.HI.X.SX32 R25, R7, UR39, 0x1, P0 ;  /* 0x0000002707197c11 */ /* 0x000fe400080f0eff */
[----:B0-----:R-:W-:Y:S02]  /*1b70*/  IADD3 R8, P1, PT, R3, UR38, RZ ;  /* 0x0000002603087c10 */ /* 0x001fe4000ff3e0ff */
[----:B------:R-:W-:Y:S01]  /*1b80*/  LEA.HI.X.SX32 R5, R5, UR39, 0x1, P2 ;  /* 0x0000002705057c11 */ /* 0x000fe200090f0eff */
[----:B------:R-:W5:Y:S01]  /*1b90*/  LDG.E.U8 R24, desc[UR4][R24.64] ;  /* 0x0000000418187981 */ /* 0x000f62000c1e1100 */
[----:B------:R-:W-:-:S02]  /*1ba0*/  IADD3 R22, P0, PT, R22, UR36, RZ ;  /* 0x0000002416167c10 */ /* 0x000fc4000ff1e0ff */
[----:B------:R-:W-:Y:S02]  /*1bb0*/  LEA.HI.X.SX32 R9, R3, UR39, 0x1, P1 ;  /* 0x0000002703097c11 */ /* 0x000fe400088f0eff */
[----:B------:R0:W5:Y:S01]  /*1bc0*/  LDG.E.U8 R3, desc[UR10][R4.64] ;  /* 0x0000000a04037981 */ /* 0x000162000c1e1100 */
[----:B------:R-:W-:Y:S02]  /*1bd0*/  SHF.R.S64 R26, RZ, 0x1e, R15 ;  /* 0x0000001eff1a7819 */ /* 0x000fe4000000100f */
[----:B------:R-:W-:Y:S01]  /*1be0*/  LEA.HI.X.SX32 R23, R23, UR37, 0x2, P0 ;  /* 0x0000002517177c11 */ /* 0x000fe200080f16ff */
[----:B------:R1:W5:Y:S01]  /*1bf0*/  LDG.E.U8 R9, desc[UR8][R8.64] ;  /* 0x0000000808097981 */ /* 0x000362000c1e1100 */
[----:B------:R-:W-:-:S03]  /*1c00*/  IADD3 R26, P0, PT, R26, UR36, RZ ;  /* 0x000000241a1a7c10 */ /* 0x000fc6000ff1e0ff */
[----:B------:R5:W5:Y:S01]  /*1c10*/  LDG.E R36, desc[UR6][R22.64] ;  /* 0x0000000616247981 */ /* 0x000b62000c1e1900 */
[----:B------:R-:W-:Y:S01]  /*1c20*/  LEA.HI.X.SX32 R27, R15, UR37, 0x2, P0 ;  /* 0x000000250f1b7c11 */ /* 0x000fe200080f16ff */
[----:B0-----:R-:W0:Y:S04]  /*1c30*/  LDC.64 R4, c[0x0][0x3e8] ;  /* 0x0000fa00ff047b82 */ /* 0x001e280000000a00 */
[----:B------:R5:W5:Y:S01]  /*1c40*/  LDG.E R34, desc[UR4][R26.64] ;  /* 0x000000041a227981 */ /* 0x000b62000c1e1900 */
[----:B------:R-:W-:Y:S02]  /*1c50*/  ISETP.NE.AND P4, PT, R29, RZ, PT ;  /* 0x000000ff1d00720c */ /* 0x000fe40003f85270 */
[----:B--2---:R-:W-:Y:S02]  /*1c60*/  ISETP.NE.AND P0, PT, R11, RZ, PT ;  /* 0x000000ff0b00720c */ /* 0x004fe40003f05270 */
[----:B------:R-:W-:-:S02]  /*1c70*/  ISETP.NE.AND P6, PT, R30, RZ, PT ;  /* 0x000000ff1e00720c */ /* 0x000fc40003fc5270 */
[----:B---3--:R-:W-:Y:S01]  /*1c80*/  ISETP.NE.AND P1, PT, R13, RZ, PT ;  /* 0x000000ff0d00720c */ /* 0x008fe20003f25270 */
[-C--:B0-----:R-:W-:Y:S01]  /*1c90*/  FMUL R7, R0, R5.reuse ;  /* 0x0000000500077220 */ /* 0x081fe20000400000 */
[----:B----4-:R-:W-:-:S04]  /*1ca0*/  FMUL R11, R2, R5 ;  /* 0x00000005020b7220 */ /* 0x010fc80000400000 */
[-C--:B------:R-:W-:Y:S01]  /*1cb0*/  FSEL R30, R7, R4.reuse, P4 ;  /* 0x00000004071e7208 */ /* 0x080fe20002000000 */
[-C--:B------:R-:W-:Y:S01]  /*1cc0*/  FMUL R7, R6, R5.reuse ;  /* 0x0000000506077220 */ /* 0x080fe20000400000 */
[-C--:B-1----:R-:W-:Y:S02]  /*1cd0*/  FSEL R8, R11, R4.reuse, P6 ;  /* 0x000000040b087208 */ /* 0x082fe40003000000 */
[----:B------:R-:W-:Y:S01]  /*1ce0*/  FMNMX R13, R30, -INF , !PT ;  /* 0xff8000001e0d7809 */ /* 0x000fe20007800000 */
[-C--:B------:R-:W-:Y:S01]  /*1cf0*/  FMUL R11, R12, R5.reuse ;  /* 0x000000050c0b7220 */ /* 0x080fe20000400000 */
[----:B------:R-:W-:Y:S02]  /*1d00*/  FSEL R28, R7, R4, P0 ;  /* 0x00000004071c7208 */ /* 0x000fe40000000000 */
[----:B------:R-:W-:Y:S01]  /*1d10*/  FMNMX R13, R13, R8, !PT ;  /* 0x000000080d0d7209 */ /* 0x000fe20007800000 */
[----:B-----5:R-:W-:Y:S01]  /*1d20*/  FMUL R7, R14, R5 ;  /* 0x000000050e077220 */ /* 0x020fe20000400000 */
[----:B------:R-:W-:-:S02]  /*1d30*/  ISETP.NE.AND P2, PT, R20, RZ, PT ;  /* 0x000000ff1400720c */ /* 0x000fc40003f45270 */
[----:B------:R-:W-:Y:S02]  /*1d40*/  FSEL R20, R11, R4, P1 ;  /* 0x000000040b147208 */ /* 0x000fe40000800000 */
[----:B------:R-:W-:Y:S02]  /*1d50*/  FMNMX R13, R13, R28, !PT ;  /* 0x0000001c0d0d7209 */ /* 0x000fe40007800000 */
[----:B------:R-:W-:Y:S02]  /*1d60*/  FSEL R22, R7, R4, P2 ;  /* 0x0000000407167208 */ /* 0x000fe40001000000 */
[----:B------:R-:W-:-:S04]  /*1d70*/  FMNMX R13, R13, R20, !PT ;  /* 0x000000140d0d7209 */ /* 0x000fc80007800000 */
[----:B------:R-:W-:Y:S01]  /*1d80*/  FMNMX R13, R13, R22, !PT ;  /* 0x000000160d0d7209 */ /* 0x000fe20007800000 */
[----:B------:R-:W-:Y:S01]  /*1d90*/  UMOV UR4, 0xffffffff ;  /* 0xffffffff00047882 */ /* 0x000fe20000000000 */
[----:B------:R-:W-:Y:S02]  /*1da0*/  ISETP.NE.AND P0, PT, R24, RZ, PT ;  /* 0x000000ff1800720c */ /* 0x000fe40003f05270 */
[----:B------:R-:W-:Y:S01]  /*1db0*/  ISETP.NE.AND P3, PT, R3, RZ, PT ;  /* 0x000000ff0300720c */ /* 0x000fe20003f65270 */
[----:B------:R-:W-:Y:S01]  /*1dc0*/  FMUL R3, R32, R5 ;  /* 0x0000000520037220 */ /* 0x000fe20000400000 */
[----:B------:R-:W-:-:S04]  /*1dd0*/  ISETP.NE.AND P1, PT, R9, RZ, PT ;  /* 0x000000ff0900720c */ /* 0x000fc80003f25270 */
[----:B------:R-:W-:Y:S01]  /*1de0*/  FSEL R24, R3, R4, P0 ;  /* 0x0000000403187208 */ /* 0x000fe20000000000 */
[----:B------:R-:W-:-:S03]  /*1df0*/  FMUL R7, R36, R5 ;  /* 0x0000000524077220 */ /* 0x000fc60000400000 */
[----:B------:R-:W-:Y:S02]  /*1e00*/  FMNMX R13, R13, R24, !PT ;  /* 0x000000180d0d7209 */ /* 0x000fe40007800000 */
[----:B------:R-:W-:Y:S01]  /*1e10*/  FSEL R26, R7, R4, P1 ;  /* 0x00000004071a7208 */ /* 0x000fe20000800000 */
[----:B------:R-:W-:-:S03]  /*1e20*/  @P3 FMUL R4, R34, R5 ;  /* 0x0000000522043220 */ /* 0x000fc60000400000 */
        /* <DEDUP_REMOVED lines=25> */
[----:B------:R-:W-:Y:S01]  /*1fc0*/  FFMA.RM R3, R3, R6, 12582913 ;  /* 0x4b40000103037423 */ /* 0x000fe20000004006 */
[----:B------:R-:W-:Y:S01]  /*1fd0*/  FFMA.SAT R25, R22, R5, 0.5 ;  /* 0x3f00000016197423 */ /* 0x000fe20000002005 */
[----:B------:R-:W-:Y:S01]  /*1fe0*/  FADD R7, R0, -12583039 ;  /* 0xcb40007f00077421 */ /* 0x000fe20000000000 */
[----:B------:R-:W-:Y:S01]  /*1ff0*/  FADD R13, R2, -12583039 ;  /* 0xcb40007f020d7421 */ /* 0x000fe20000000000 */
[----:B------:R-:W-:Y:S01]  /*2000*/  FADD R15, R3, -12583039 ;  /* 0xcb40007f030f7421 */ /* 0x000fe20000000000 */
[----:B------:R-:W-:Y:S01]  /*2010*/  FADD R26, R26, -R9 ;  /* 0x800000091a1a7221 */ /* 0x000fe20000000000 */
[----:B------:R-:W-:Y:S01]  /*2020*/  FFMA R7, R30, 1.4426950216293334961, -R7 ;  /* 0x3fb8aa3b1e077823 */ /* 0x000fe20000000807 */
[----:B------:R-:W-:Y:S01]  /*2030*/  FFMA R13, R8, 1.4426950216293334961, -R13 ;  /* 0x3fb8aa3b080d7823 */ /* 0x000fe2000000080d */
[----:B------:R-:W-:Y:S01]  /*2040*/  FFMA R15, R28, 1.4426950216293334961, -R15 ;  /* 0x3fb8aa3b1c0f7823 */ /* 0x000fe2000000080f */
[----:B------:R-:W-:-:S02]  /*2050*/  IMAD.SHL.U32 R0, R0, 0x800000, RZ ;  /* 0x0080000000007824 */ /* 0x000fc400078e00ff */
        /* <DEDUP_REMOVED lines=10> */
[----:B------:R-:W-:-:S03]  /*2100*/  FFMA.SAT R25, R28, R5, 0.5 ;  /* 0x3f0000001c197423 */ /* 0x000fc60000002005 */
        /* <DEDUP_REMOVED lines=28> */
[----:B------:R-:W-:Y:S01]  /*22d0*/  SHF.L.U32 R12, R7, 0x17, RZ ;  /* 0x00000017070c7819 */ /* 0x000fe200000006ff */
[----:B--2---:R-:W-:Y:S01]  /*22e0*/  FMUL R2, R2, R13 ;  /* 0x0000000d02027220 */ /* 0x004fe20000400000 */
[----:B------:R-:W-:Y:S01]  /*22f0*/  FADD R5, R0, R3 ;  /* 0x0000000300057221 */ /* 0x000fe20000000000 */
[----:B------:R-:W-:Y:S01]  /*2300*/  IMAD.SHL.U32 R13, R8, 0x800000, RZ ;  /* 0x00800000080d7824 */ /* 0x000fe200078e00ff */
[----:B------:R-:W-:Y:S01]  /*2310*/  SHF.L.U32 R9, R9, 0x17, RZ ;  /* 0x0000001709097819 */ /* 0x000fe200000006ff */
        /* <DEDUP_REMOVED lines=25> */
.L_x_14432:
        /* <DEDUP_REMOVED lines=11> */
[----:B0-----:R-:W-:Y:S05]  /*2560*/  CALL.REL.NOINC `($__internal_212_$__cuda_sm3x_div_rn_noftz_f32_slowpath) ;  /* 0x0000001000787944 */ /* 0x001fea0003c00000 */
[----:B------:R-:W-:-:S07]  /*2570*/  IMAD.MOV.U32 R11, RZ, RZ, R4 ;  /* 0x000000ffff0b7224 */ /* 0x000fce00078e0004 */
.L_x_14405:
[----:B------:R-:W-:Y:S05]  /*2580*/  BSYNC.RECONVERGENT B1 ;  /* 0x0000000000017941 */ /* 0x000fea0003800200 */
.L_x_14404:
        /* <DEDUP_REMOVED lines=11> */
[----:B0-----:R-:W-:Y:S05]  /*2640*/  CALL.REL.NOINC `($__internal_212_$__cuda_sm3x_div_rn_noftz_f32_slowpath) ;  /* 0x0000001000407944 */ /* 0x001fea0003c00000 */
[----:B------:R-:W-:-:S07]  /*2650*/  IMAD.MOV.U32 R14, RZ, RZ, R4 ;  /* 0x000000ffff0e7224 */ /* 0x000fce00078e0004 */
.L_x_14407:
[----:B------:R-:W-:Y:S05]  /*2660*/  BSYNC.RECONVERGENT B1 ;  /* 0x0000000000017941 */ /* 0x000fea0003800200 */
.L_x_14406:
        /* <DEDUP_REMOVED lines=13> */
.L_x_14409:
[----:B------:R-:W-:Y:S05]  /*2740*/  BSYNC.RECONVERGENT B1 ;  /* 0x0000000000017941 */ /* 0x000fea0003800200 */
.L_x_14408:
        /* <DEDUP_REMOVED lines=13> */
.L_x_14411:
[----:B------:R-:W-:Y:S05]  /*2820*/  BSYNC.RECONVERGENT B1 ;  /* 0x0000000000017941 */ /* 0x000fea0003800200 */
.L_x_14410:
        /* <DEDUP_REMOVED lines=13> */
.L_x_14413:
[----:B------:R-:W-:Y:S05]  /*2900*/  BSYNC.RECONVERGENT B1 ;  /* 0x0000000000017941 */ /* 0x000fea0003800200 */
.L_x_14412:
        /* <DEDUP_REMOVED lines=13> */
.L_x_14415:
[----:B------:R-:W-:Y:S05]  /*29e0*/  BSYNC.RECONVERGENT B1 ;  /* 0x0000000000017941 */ /* 0x000fea0003800200 */
.L_x_14414:
        /* <DEDUP_REMOVED lines=13> */
.L_x_14417:
[----:B------:R-:W-:Y:S05]  /*2ac0*/  BSYNC.RECONVERGENT B1 ;  /* 0x0000000000017941 */ /* 0x000fea0003800200 */
.L_x_14416:
        /* <DEDUP_REMOVED lines=13> */
.L_x_14419:
[----:B------:R-:W-:Y:S05]  /*2ba0*/  BSYNC.RECONVERGENT B1 ;  /* 0x0000000000017941 */ /* 0x000fea0003800200 */
.L_x_14418:
        /* <DEDUP_REMOVED lines=38> */
.L_x_14402:
[----:B------:R-:W-:Y:S05]  /*2e10*/  EXIT ;  /* 0x000000000000794d */ /* 0x000fea0003800000 */
.L_x_14403:
[----:B------:R-:W-:Y:S01]  /*2e20*/  HFMA2 R11, -RZ, RZ, 0, 1.847743988037109375e-06 ;  /* 0x0000001fff0b7431 */ /* 0x000fe200000001ff */
[----:B------:R-:W-:Y:S01]  /*2e30*/  BSSY B1, `(.L_x_14421) ;  /* 0x0000006000017945 */ /* 0x000fe20003800000 */
[----:B------:R-:W-:Y:S02]  /*2e40*/  IMAD.MOV.U32 R12, RZ, RZ, 0x10 ;  /* 0x00000010ff0c7424 */ /* 0x000fe400078e00ff */
[----:B------:R-:W-:-:S07]  /*2e50*/  IMAD.MOV.U32 R15, RZ, RZ, -0x1 ;  /* 0xffffffffff0f7424 */ /* 0x000fce00078e00ff */
[----:B------:R-:W-:Y:S05]  /*2e60*/  WARPSYNC.COLLECTIVE R15, `(.L_x_14422) ;  /* 0x000000000f087348 */ /* 0x000fea0003c00000 */
[----:B------:R0:W1:Y:S02]  /*2e70*/  SHFL.BFLY P6, R14, R13, R12, R11 ;  /* 0x0c00000c0d0e7389 */ /* 0x00006400000c000b */
[----:B01----:R-:W-:Y:S05]  /*2e80*/  ENDCOLLECTIVE ;  /* 0x000000000000791b */ /* 0x003fea0003800000 */
.L_x_14422:
[----:B------:R-:W-:Y:S05]  /*2e90*/  BSYNC B1 ;  /* 0x0000000000017941 */ /* 0x000fea0003800000 */
.L_x_14421:
        /* <DEDUP_REMOVED lines=9> */
.L_x_14423:
[----:B------:R-:W-:Y:S01]  /*2f30*/  HFMA2 R12, -RZ, RZ, 0, 2.384185791015625e-07 ;  /* 0x00000004ff0c7431 */ /* 0x000fe200000001ff */
[----:B------:R-:W-:-:S05]  /*2f40*/  FMNMX R0, R13, R14, !PT ;  /* 0x0000000e0d007209 */ /* 0x000fca0007800000 */
[----:B------:R-:W-:-:S07]  /*2f50*/  IMAD.MOV.U32 R13, RZ, RZ, R0 ;  /* 0x000000ffff0d7224 */ /* 0x000fce00078e0000 */
[----:B------:R-:W-:Y:S05]  /*2f60*/  WARPSYNC.COLLECTIVE R15, `(.L_x_14424) ;  /* 0x000000000f087348 */ /* 0x000fea0003c00000 */
[----:B------:R0:W1:Y:S02]  /*2f70*/  SHFL.BFLY P6, R14, R13, R12, R11 ;  /* 0x0c00000c0d0e7389 */ /* 0x00006400000c000b */
[----:B01----:R-:W-:Y:S05]  /*2f80*/  ENDCOLLECTIVE ;  /* 0x000000000000791b */ /* 0x003fea0003800000 */
.L_x_14424:
[----:B------:R-:W-:Y:S02]  /*2f90*/  MOV R12, 0x2 ;  /* 0x00000002000c7802 */ /* 0x000fe40000000f00 */
[----:B------:R-:W-:-:S05]  /*2fa0*/  FMNMX R2, R0, R14, !PT ;  /* 0x0000000e00027209 */ /* 0x000fca0007800000 */
[----:B------:R-:W-:-:S07]  /*2fb0*/  IMAD.MOV.U32 R13, RZ, RZ, R2 ;  /* 0x000000ffff0d7224 */ /* 0x000fce00078e0002 */
[----:B------:R-:W-:Y:S05]  /*2fc0*/  WARPSYNC.COLLECTIVE R15, `(.L_x_14425) ;  /* 0x000000000f087348 */ /* 0x000fea0003c00000 */
[----:B------:R0:W1:Y:S02]  /*2fd0*/  SHFL.BFLY P6, R14, R13, R12, R11 ;  /* 0x0c00000c0d0e7389 */ /* 0x00006400000c000b */
[----:B01----:R-:W-:Y:S05]  /*2fe0*/  ENDCOLLECTIVE ;  /* 0x000000000000791b */ /* 0x003fea0003800000 */
.L_x_14425:
[----:B------:R-:W-:Y:S01]  /*2ff0*/  HFMA2 R12, -RZ, RZ, 0, 5.9604644775390625e-08 ;  /* 0x00000001ff0c7431 */ /* 0x000fe200000001ff */
[----:B------:R-:W-:-:S05]  /*3000*/  FMNMX R3, R2, R14, !PT ;  /* 0x0000000e02037209 */ /* 0x000fca0007800000 */
[----:B------:R-:W-:-:S07]  /*3010*/  IMAD.MOV.U32 R13, RZ, RZ, R3 ;  /* 0x000000ffff0d7224 */ /* 0x000fce00078e0003 */
[----:B------:R-:W-:Y:S05]  /*3020*/  WARPSYNC.COLLECTIVE R15, `(.L_x_14426) ;  /* 0x000000000f087348 */ /* 0x000fea0003c00000 */
[----:B------:R0:W1:Y:S02]  /*3030*/  SHFL.BFLY P6, R14, R13, R12, R11 ;  /* 0x0c00000c0d0e7389 */ /* 0x00006400000c000b */
[----:B01----:R-:W-:Y:S05]  /*3040*/  ENDCOLLECTIVE ;  /* 0x000000000000791b */ /* 0x003fea0003800000 */
.L_x_14426:
        /* <DEDUP_REMOVED lines=17> */
[----:B------:R-:W-:Y:S02]  /*3160*/  IMAD.SHL.U32 R4, R7, 0x800000, RZ ;  /* 0x0080000007047824 */ /* 0x000fe400078e00ff */
[----:B------:R-:W-:Y:S01]  /*3170*/  FADD R7, R13, -12583039 ;  /* 0xcb40007f0d077421 */ /* 0x000fe20000000000 */
[----:B------:R-:W-:Y:S01]  /*3180*/  FFMA R11, R8, 1.4426950216293334961, -R11 ;  /* 0x3fb8aa3b080b7823 */ /* 0x000fe2000000080b */
[----:B------:R-:W-:Y:S01]  /*3190*/  FFMA R9, R2, 1.4426950216293334961, -R9 ;  /* 0x3fb8aa3b02097823 */ /* 0x000fe20000000809 */
[----:B------:R-:W-:Y:S01]  /*31a0*/  SHF.L.U32 R3, R3, 0x17, RZ ;  /* 0x0000001703037819 */ /* 0x000fe200000006ff */
[----:B------:R-:W-:Y:S01]  /*31b0*/  FFMA R7, R0, 1.4426950216293334961, -R7 ;  /* 0x3fb8aa3b00077823 */ /* 0x000fe20000000807 */
[----:B------:R-:W-:Y:S01]  /*31c0*/  FFMA R11, R8, 1.925963033500011079e-08, R11 ;  /* 0x32a57060080b7823 */ /* 0x000fe2000000000b */
[----:B------:R-:W-:-:S02]  /*31d0*/  FFMA R9, R2, 1.925963033500011079e-08, R9 ;  /* 0x32a5706002097823 */ /* 0x000fc40000000009 */
        /* <DEDUP_REMOVED lines=53> */
[----:B------:R-:W-:Y:S02]  /*3530*/  HFMA2 R11, -RZ, RZ, 0, 1.847743988037109375e-06 ;  /* 0x0000001fff0b7431 */ /* 0x000fe400000001ff */
[----:B0-----:R-:W-:Y:S01]  /*3540*/  FMUL R7, R12, R15 ;  /* 0x0000000f0c077220 */ /* 0x001fe20000400000 */
[----:B------:R-:W-:Y:S01]  /*3550*/  FADD R12, R9, R8 ;  /* 0x00000008090c7221 */ /* 0x000fe20000000000 */
[----:B------:R-:W-:-:S03]  /*3560*/  IMAD.MOV.U32 R15, RZ, RZ, -0x1 ;  /* 0xffffffffff0f7424 */ /* 0x000fc600078e00ff */
[----:B------:R-:W-:Y:S01]  /*3570*/  FADD R13, R12, R7 ;  /* 0x000000070c0d7221 */ /* 0x000fe20000000000 */
[----:B------:R-:W-:-:S07]  /*3580*/  IMAD.MOV.U32 R12, RZ, RZ, 0x10 ;  /* 0x00000010ff0c7424 */ /* 0x000fce00078e00ff */
[----:B------:R-:W-:Y:S05]  /*3590*/  WARPSYNC.COLLECTIVE R15, `(.L_x_14427) ;  /* 0x000000000f087348 */ /* 0x000fea0003c00000 */
[----:B------:R0:W1:Y:S02]  /*35a0*/  SHFL.BFLY P6, R14, R13, R12, R11 ;  /* 0x0c00000c0d0e7389 */ /* 0x00006400000c000b */
[----:B01----:R-:W-:Y:S05]  /*35b0*/  ENDCOLLECTIVE ;  /* 0x000000000000791b */ /* 0x003fea0003800000 */
.L_x_14427:
[----:B------:R-:W-:Y:S02]  /*35c0*/  IMAD.MOV.U32 R12, RZ, RZ, 0x8 ;  /* 0x00000008ff0c7424 */ /* 0x000fe400078e00ff */
[----:B------:R-:W-:-:S05]  /*35d0*/  FADD R9, R13, R14 ;  /* 0x0000000e0d097221 */ /* 0x000fca0000000000 */
[----:B------:R-:W-:-:S07]  /*35e0*/  MOV R13, R9 ;  /* 0x00000009000d7202 */ /* 0x000fce0000000f00 */
[----:B------:R-:W-:Y:S05]  /*35f0*/  WARPSYNC.COLLECTIVE R15, `(.L_x_14428) ;  /* 0x000000000f087348 */ /* 0x000fea0003c00000 */
[----:B------:R0:W1:Y:S02]  /*3600*/  SHFL.BFLY P6, R14, R13, R12, R11 ;  /* 0x0c00000c0d0e7389 */ /* 0x00006400000c000b */
[----:B01----:R-:W-:Y:S05]  /*3610*/  ENDCOLLECTIVE ;  /* 0x000000000000791b */ /* 0x003fea0003800000 */
.L_x_14428:
[----:B------:R-:W-:Y:S02]  /*3620*/  IMAD.MOV.U32 R12, RZ, RZ, 0x4 ;  /* 0x00000004ff0c7424 */ /* 0x000fe400078e00ff */
[----:B------:R-:W-:-:S05]  /*3630*/  FADD R20, R9, R14 ;  /* 0x0000000e09147221 */ /* 0x000fca0000000000 */
[----:B------:R-:W-:-:S07]  /*3640*/  MOV R13, R20 ;  /* 0x00000014000d7202 */ /* 0x000fce0000000f00 */
[----:B------:R-:W-:Y:S05]  /*3650*/  WARPSYNC.COLLECTIVE R15, `(.L_x_14429) ;  /* 0x000000000f087348 */ /* 0x000fea0003c00000 */
[----:B------:R0:W1:Y:S02]  /*3660*/  SHFL.BFLY P6, R14, R13, R12, R11 ;  /* 0x0c00000c0d0e7389 */ /* 0x00006400000c000b */
[----:B01----:R-:W-:Y:S05]  /*3670*/  ENDCOLLECTIVE ;  /* 0x000000000000791b */ /* 0x003fea0003800000 */
.L_x_14429:
[----:B------:R-:W-:Y:S02]  /*3680*/  IMAD.MOV.U32 R12, RZ, RZ, 0x2 ;  /* 0x00000002ff0c7424 */ /* 0x000fe400078e00ff */
[----:B------:R-:W-:-:S05]  /*3690*/  FADD R22, R20, R14 ;  /* 0x0000000e14167221 */ /* 0x000fca0000000000 */
[----:B------:R-:W-:-:S07]  /*36a0*/  MOV R13, R22 ;  /* 0x00000016000d7202 */ /* 0x000fce0000000f00 */
[----:B------:R-:W-:Y:S05]  /*36b0*/  WARPSYNC.COLLECTIVE R15, `(.L_x_14430) ;  /* 0x000000000f087348 */ /* 0x000fea0003c00000 */
[----:B------:R0:W1:Y:S02]  /*36c0*/  SHFL.BFLY P6, R14, R13, R12, R11 ;  /* 0x0c00000c0d0e7389 */ /* 0x00006400000c000b */
[----:B01----:R-:W-:Y:S05]  /*36d0*/  ENDCOLLECTIVE ;  /* 0x000000000000791b */ /* 0x003fea0003800000 */
.L_x_14430:
[----:B------:R-:W-:Y:S02]  /*36e0*/  IMAD.MOV.U32 R12, RZ, RZ, 0x1 ;  /* 0x00000001ff0c7424 */ /* 0x000fe400078e00ff */
[----:B------:R-:W-:-:S05]  /*36f0*/  FADD R23, R22, R14 ;  /* 0x0000000e16177221 */ /* 0x000fca0000000000 */
[----:B------:R-:W-:-:S07]  /*3700*/  MOV R13, R23 ;  /* 0x00000017000d7202 */ /* 0x000fce0000000f00 */
[----:B------:R-:W-:Y:S05]  /*3710*/  WARPSYNC.COLLECTIVE R15, `(.L_x_14431) ;  /* 0x000000000f087348 */ /* 0x000fea0003c00000 */
[----:B------:R0:W1:Y:S02]  /*3720*/  SHFL.BFLY P6, R14, R13, R12, R11 ;  /* 0x0c00000c0d0e7389 */ /* 0x00006400000c000b */
[----:B01----:R-:W-:Y:S05]  /*3730*/  ENDCOLLECTIVE ;  /* 0x000000000000791b */ /* 0x003fea0003800000 */
.L_x_14431:
[----:B------:R-:W-:Y:S05]  /*3740*/  BRA `(.L_x_14432) ;  /* 0xffffffec00587947 */ /* 0x000fea000383ffff */
        .weak           $__internal_212_$__cuda_sm3x_div_rn_noftz_f32_slowpath
        .type           $__internal_212_$__cuda_sm3x_div_rn_noftz_f32_slowpath,@function
        .size           $__internal_212_$__cuda_sm3x_div_rn_noftz_f32_slowpath,(.L_x_37589 - $__internal_212_$__cuda_sm3x_div_rn_noftz_f32_slowpath)
$__internal_212_$__cuda_sm3x_div_rn_noftz_f32_slowpath:
        /* <DEDUP_REMOVED lines=35> */
.L_x_14434:
        /* <DEDUP_REMOVED lines=51> */
.L_x_14441:
[----:B------:R-:W-:-:S04]  /*3cb0*/  LOP3.LUT R4, R4, 0x80000000, RZ, 0xc0, !PT ;  /* 0x8000000004047812 */ /* 0x000fc800078ec0ff */
[----:B------:R-:W-:Y:S01]  /*3cc0*/  LOP3.LUT R4, R4, 0x7f800000, RZ, 0xfc, !PT ;  /* 0x7f80000004047812 */ /* 0x000fe200078efcff */
[----:B------:R-:W-:Y:S06]  /*3cd0*/  BRA `(.L_x_14442) ;  /* 0x0000000000047947 */ /* 0x000fec0003800000 */
.L_x_14440:
[----:B------:R-:W-:-:S07]  /*3ce0*/  IMAD R4, R22, 0x800000, R4 ;  /* 0x0080000016047824 */ /* 0x000fce00078e0204 */
.L_x_14442:
[----:B------:R-:W-:Y:S05]  /*3cf0*/  BSYNC.RECONVERGENT B3 ;  /* 0x0000000000037941 */ /* 0x000fea0003800200 */
.L_x_14439:
[----:B------:R-:W-:Y:S05]  /*3d00*/  BRA `(.L_x_14443) ;  /* 0x0000000000207947 */ /* 0x000fea0003800000 */
.L_x_14438:
[----:B------:R-:W-:-:S04]  /*3d10*/  LOP3.LUT R4, R23, 0x80000000, R4, 0x48, !PT ;  /* 0x8000000017047812 */ /* 0x000fc800078e4804 */
[----:B------:R-:W-:Y:S01]  /*3d20*/  LOP3.LUT R4, R4, 0x7f800000, RZ, 0xfc, !PT ;  /* 0x7f80000004047812 */ /* 0x000fe200078efcff */
[----:B------:R-:W-:Y:S06]  /*3d30*/  BRA `(.L_x_14443) ;  /* 0x0000000000147947 */ /* 0x000fec0003800000 */
.L_x_14437:
[----:B------:R-:W-:Y:S01]  /*3d40*/  LOP3.LUT R4, R23, 0x80000000, R4, 0x48, !PT ;  /* 0x8000000017047812 */ /* 0x000fe200078e4804 */
[----:B------:R-:W-:Y:S06]  /*3d50*/  BRA `(.L_x_14443) ;  /* 0x00000000000c7947 */ /* 0x000fec0003800000 */
.L_x_14436:
[----:B------:R-:W0:Y:S01]  /*3d60*/  MUFU.RSQ R4, -QNAN ;  /* 0xffc0000000047908 */ /* 0x000e220000001400 */
[----:B------:R-:W-:Y:S05]  /*3d70*/  BRA `(.L_x_14443) ;  /* 0x0000000000047947 */ /* 0x000fea0003800000 */
.L_x_14435:
[----:B------:R-:W-:-:S07]  /*3d80*/  FADD.FTZ R4, R4, R9 ;  /* 0x0000000904047221 */ /* 0x000fce0000010000 */
.L_x_14443:
[----:B------:R-:W-:Y:S05]  /*3d90*/  BSYNC.RECONVERGENT B2 ;  /* 0x0000000000027941 */ /* 0x000fea0003800200 */
.L_x_14433:
[----:B------:R-:W-:-:S04]  /*3da0*/  HFMA2 R13, -RZ, RZ, 0, 0 ;  /* 0x00000000ff0d7431 */ /* 0x000fc800000001ff */
[----:B0-----:R-:W-:Y:S05]  /*3db0*/  RET.REL.NODEC R12 `(_Z15SoftmaxWarpImplI22BroadcastScaleMaskLoadIffbLm3EiE11DirectStoreIffEfLi1ELi8ELi32ELi1ELb0EL9Algorithm0EEvT_T0_ll) ;  /* 0xffffffc00c907950 */ /* 0x001fea0003c3ffff */
.L_x_14444:
        /* <DEDUP_REMOVED lines=12> */
.L_x_37589:


//--------------------- .text._Z15SoftmaxWarpImplI22BroadcastScaleMaskLoadIffbLm3EiE11DirectStoreIffEfLi1ELi7ELi32ELi1ELb1EL9Algorithm0EEvT_T0_ll --------------------------
	.section	.text._Z15SoftmaxWarpImplI22BroadcastScaleMaskLoadIffbLm3EiE11DirectStoreIffEfLi1ELi7ELi32ELi1ELb1EL9Algorithm0EEvT_T0_ll,"ax",@progbits
	.align	128
        .global         _Z15SoftmaxWarpImplI22BroadcastScaleMaskLoadIffbLm3EiE11DirectStoreIffEfLi1ELi7ELi32ELi1ELb1EL9Algorithm0EEvT_T0_ll
        .type           _Z15SoftmaxWarpImplI22BroadcastScaleMaskLoadIffbLm3EiE11DirectStoreIffEfLi1ELi7ELi32ELi1ELb1EL9Algorithm0EEvT_T0_ll,@function
        .size           _Z15SoftmaxWarpImplI22BroadcastScaleMaskLoadIffbLm3EiE11DirectStoreIffEfLi1ELi7ELi32ELi1ELb1EL9Algorithm0EEvT_T0_ll,(.L_x_37590 - _Z15SoftmaxWarpImplI22BroadcastScaleMaskLoadIffbLm3EiE11DirectStoreIffEfLi1ELi7ELi32ELi1ELb1EL9Algorithm0EEvT_T0_ll)
        .other          _Z15SoftmaxWarpImplI22BroadcastScaleMaskLoadIffbLm3EiE11DirectStoreIffEfLi1ELi7ELi32ELi1ELb1EL9Algorithm0EEvT_T0_ll,@"STO_CUDA_ENTRY STV_DEFAULT"
_Z15SoftmaxWarpImplI22BroadcastScaleMaskLoadIffbLm3EiE11DirectStoreIffEfLi1ELi7ELi32ELi1ELb1EL9Algorithm0EEvT_T0_ll:
.text._Z15SoftmaxWarpImplI22BroadcastScaleMaskLoadIffbLm3EiE11DirectStoreIffEfLi1ELi7ELi32ELi1ELb1EL9Algorithm0EEvT_T0_ll:
        /* <DEDUP_REMOVED lines=29> */
.L_x_14445:
        /* <DEDUP_REMOVED lines=20> */
.L_x_14476:
        /* <DEDUP_REMOVED lines=96> */
.L_x_14448:
[----:B------:R-:W-:Y:S05]  /*0910*/  BSYNC.RECONVERGENT B1 ;  /* 0x0000000000017941 */ /* 0x000fea0003800200 */
.L_x_14447:
        /* <DEDUP_REMOVED lines=98> */
.L_x_14450:
[----:B------:R-:W-:Y:S05]  /*0f40*/  BSYNC.RECONVERGENT B1 ;  /* 0x0000000000017941 */ /* 0x000fea0003800200 */
.L_x_14449:
        /* <DEDUP_REMOVED lines=31> */
[----:B------:R-:W-:Y:S02]  /*1140*/  ISETP.GE.U32.AND P2, PT, R24, R19, PT ;  /* 0x000000131800720c */ /* 0x000fe40003f46070 */
[----:B------:R-:W1:Y:S01]  /*1150*/  LDC.64 R24, c[0x0][0x3a0] ;  /* 0x0000e800ff187b82 */ /* 0x000e620000000a00 */
[----:B0-----:R-:W-:-:S06]  /*1160*/  VIADD R15, R21, 0xffffffe ;  /* 0x0ffffffe150f7836 */ /* 0x001fcc0000000000 */
[----:B------:R-:W0:Y:S04]  /*1170*/  F2I.FTZ.U32.TRUNC.NTZ R15, R15 ;  /* 0x0000000f000f7305 */ /* 0x000e28000021f000 */
[----:B------:R-:W-:Y:S01]  /*1180*/  @P2 VIADD R14, R14, 0x1 ;  /* 0x000000010e0e2836 */ /* 0x000fe20000000000 */
[----:B------:R-:W-:-:S04]  /*1190*/  ISETP.NE.AND P2, PT, R22, RZ, PT ;  /* 0x000000ff1600720c */ /* 0x000fc80003f45270 */
[----:B------:R-:W-:-:S05]  /*11a0*/  MOV R19, R14 ;  /* 0x0000000e00137202 */ /* 0x000fca0000000f00 */
[----:B------:R-:W-:Y:S02]  /*11b0*/  @!P5 IMAD.MOV R19, RZ, RZ, -R19 ;  /* 0x000000ffff13d224 */ /* 0x000fe400078e0a13 */
[----:B0-----:R-:W-:Y:S02]  /*11c0*/  IMAD.MOV R14, RZ, RZ, -R15 ;  /* 0x000000ffff0e7224 */ /* 0x001fe400078e0a0f */
[----:B------:R-:W-:Y:S02]  /*11d0*/  @!P2 LOP3.LUT R19, RZ, R22, RZ, 0x33, !PT ;  /* 0x00000016ff13a212 */ /* 0x000fe400078e33ff */
[----:B------:R-:W-:Y:S02]  /*11e0*/  IMAD R23, R14, R17, RZ ;  /* 0x000000110e177224 */ /* 0x000fe400078e02ff */
[----:B------:R-:W-:Y:S01]  /*11f0*/  IADD3 R21, PT, PT, -R19, RZ, RZ ;  /* 0x000000ff13157210 */ /* 0x000fe20007ffe1ff */
[----:B------:R-:W-:-:S04]  /*1200*/  IMAD.MOV.U32 R14, RZ, RZ, RZ ;  /* 0x000000ffff0e7224 */ /* 0x000fc800078e00ff */
[----:B------:R-:W-:Y:S02]  /*1210*/  IMAD R21, R22, R21, R11 ;  /* 0x0000001516157224 */ /* 0x000fe400078e020b */
[----:B------:R-:W-:-:S03]  /*1220*/  IMAD.HI.U32 R23, R15, R23, R14 ;  /* 0x000000170f177227 */ /* 0x000fc600078e000e */
        /* <DEDUP_REMOVED lines=41> */
.L_x_14452:
[----:B------:R-:W-:Y:S05]  /*14c0*/  BSYNC.RECONVERGENT B1 ;  /* 0x0000000000017941 */ /* 0x000fea0003800200 */
.L_x_14451:
        /* <DEDUP_REMOVED lines=87> */
.L_x_14454:
[----:B------:R-:W-:Y:S05]  /*1a40*/  BSYNC.RECONVERGENT B1 ;  /* 0x0000000000017941 */ /* 0x000fea0003800200 */
.L_x_14453:
        /* <DEDUP_REMOVED lines=35> */
[----:B0-----:R-:W-:-:S06]  /*1c80*/  VIADD R15, R21, 0xffffffe ;  /* 0x0ffffffe150f7836 */ /* 0x001fcc0000000000 */
[----:B------:R-:W0:Y:S04]  /*1c90*/  F2I.FTZ.U32.TRUNC.NTZ R15, R15 ;  /* 0x0000000f000f7305 */ /* 0x000e28000021f000 */
        /* <DEDUP_REMOVED lines=50> */
.L_x_14456:
[----:B------:R-:W-:Y:S05]  /*1fc0*/  BSYNC.RECONVERGENT B1 ;  /* 0x0000000000017941 */ /* 0x000fea0003800200 */
.L_x_14455:
        /* <DEDUP_REMOVED lines=37> */
[----:B------:R-:W-:-:S05]  /*2220*/  IMAD.MOV.U32 R19, RZ, RZ, R14 ;  /* 0x000000ffff137224 */ /* 0x000fca00078e000e */
[----:B------:R-:W-:Y:S01]  /*2230*/  @!P3 IADD3 R19, PT, PT, -R19, RZ, RZ ;  /* 0x000000ff1313b210 */ /* 0x000fe20007ffe1ff */
[----:B-1----:R-:W-:Y:S01]  /*2240*/  IMAD.MOV R14, RZ, RZ, -R15 ;  /* 0x000000ffff0e7224 */ /* 0x002fe200078e0a0f */
[----:B------:R-:W-:-:S03]  /*2250*/  @!P2 LOP3.LUT R19, RZ, R24, RZ, 0x33, !PT ;  /* 0x00000018ff13a212 */ /* 0x000fc600078e33ff */
[----:B------:R-:W-:Y:S01]  /*2260*/  IMAD R23, R14, R17, RZ ;  /* 0x000000110e177224 */ /* 0x000fe200078e02ff */
[----:B------:R-:W-:Y:S01]  /*2270*/  MOV R14, RZ ;  /* 0x000000ff000e7202 */ /* 0x000fe20000000f00 */
        /* <DEDUP_REMOVED lines=43> */
.L_x_14458:
[----:B------:R-:W-:Y:S05]  /*2530*/  BSYNC.RECONVERGENT B1 ;  /* 0x0000000000017941 */ /* 0x000fea0003800200 */
.L_x_14457:
        /* <DEDUP_REMOVED lines=86> */
.L_x_14460:
[----:B------:R-:W-:Y:S05]  /*2aa0*/  BSYNC.RECONVERGENT B1 ;  /* 0x0000000000017941 */ /* 0x000fea0003800200 */
.L_x_14459:
        /* <DEDUP_REMOVED lines=14> */
[C---:B------:R-:W-:Y:S01]  /*2b90*/  FADD R12, -R23.reuse, R16 ;  /* 0x00000010170c7221 */ /* 0x040fe20000000100 */
[C---:B------:R-:W-:Y:S01]  /*2ba0*/  FADD R16, -R23.reuse, R20 ;  /* 0x0000001417107221 */ /* 0x040fe20000000100 */
[C---:B------:R-:W-:Y:S01]  /*2bb0*/  FADD R20, -R23.reuse, R22 ;  /* 0x0000001617147221 */ /* 0x040fe20000000100 */
[C---:B------:R-:W-:Y:S01]  /*2bc0*/  FADD R30, -R23.reuse, R30 ;  /* 0x0000001e171e7221 */ /* 0x040fe20000000100 */
        /* <DEDUP_REMOVED lines=11> */
[----:B------:R-:W-:Y:S01]  /*2c80*/  FFMA.SAT R29, R24, R11, 0.5 ;  /* 0x3f000000181d7423 */ /* 0x000fe2000000200b */
[----:B------:R-:W-:Y:S01]  /*2c90*/  FFMA R17, R12, 1.4426950216293334961, -R17 ;  /* 0x3fb8aa3b0c117823 */ /* 0x000fe20000000811 */
[----:B------:R-:W-:-:S03]  /*2ca0*/  FFMA R19, R16, 1.4426950216293334961, -R19 ;  /* 0x3fb8aa3b10137823 */ /* 0x000fc60000000813 */
[----:B------:R-:W-:Y:S01]  /*2cb0*/  FFMA R22, R12, 1.925963033500011079e-08, R17 ;  /* 0x32a570600c167823 */ /* 0x000fe20000000011 */
[-C--:B------:R-:W-:Y:S01]  /*2cc0*/  FFMA.RM R12, R21, R14.reuse, 12582913 ;  /* 0x4b400001150c7423 */ /* 0x080fe2000000400e */
[-C--:B------:R-:W-:Y:S01]  /*2cd0*/  FFMA.SAT R17, R30, R11.reuse, 0.5 ;  /* 0x3f0000001e117423 */ /* 0x080fe2000000200b */
[----:B------:R-:W-:Y:S01]  /*2ce0*/  FFMA R16, R16, 1.925963033500011079e-08, R19 ;  /* 0x32a5706010107823 */ /* 0x000fe20000000013 */
[----:B------:R-:W-:Y:S01]  /*2cf0*/  FFMA.SAT R19, R34, R11, 0.5 ;  /* 0x3f00000022137423 */ /* 0x000fe2000000200b */
[----:B------:R-:W-:Y:S01]  /*2d00*/  FADD R21, R12, -12583039 ;  /* 0xcb40007f0c157421 */ /* 0x000fe20000000000 */
[-C--:B------:R-:W-:Y:S01]  /*2d10*/  FFMA.RM R17, R17, R14.reuse, 12582913 ;  /* 0x4b40000111117423 */ /* 0x080fe2000000400e */
[----:B------:R-:W-:Y:S01]  /*2d20*/  MUFU.EX2 R22, R22 ;  /* 0x0000001600167308 */ /* 0x000fe20000000800 */
[----:B------:R-:W-:Y:S01]  /*2d30*/  FFMA.RM R19, R19, R14, 12582913 ;  /* 0x4b40000113137423 */ /* 0x000fe2000000400e */
[----:B------:R-:W-:Y:S01]  /*2d40*/  FFMA R21, R20, 1.4426950216293334961, -R21 ;  /* 0x3fb8aa3b14157823 */ /* 0x000fe20000000815 */
[----:B------:R-:W-:-:S02]  /*2d50*/  FADD R25, R17, -12583039 ;  /* 0xcb40007f11197421 */ /* 0x000fc40000000000 */
[----:B------:R-:W-:Y:S01]  /*2d60*/  FADD R27, R19, -12583039 ;  /* 0xcb40007f131b7421 */ /* 0x000fe20000000000 */
[----:B------:R-:W-:Y:S01]  /*2d70*/  FFMA R20, R20, 1.925963033500011079e-08, R21 ;  /* 0x32a5706014147823 */ /* 0x000fe20000000015 */
[----:B------:R-:W-:Y:S01]  /*2d80*/  FFMA.SAT R21, R28, R11, 0.5 ;  /* 0x3f0000001c157423 */ /* 0x000fe2000000200b */
[----:B------:R-:W0:Y:S01]  /*2d90*/  MUFU.EX2 R16, R16 ;  /* 0x0000001000107308 */ /* 0x000e220000000800 */
[----:B------:R-:W-:Y:S01]  /*2da0*/  FFMA R25, R30, 1.4426950216293334961, -R25 ;  /* 0x3fb8aa3b1e197823 */ /* 0x000fe20000000819 */
[----:B------:R-:W-:Y:S01]  /*2db0*/  FFMA R27, R34, 1.4426950216293334961, -R27 ;  /* 0x3fb8aa3b221b7823 */ /* 0x000fe2000000081b */
[-C--:B------:R-:W-:Y:S01]  /*2dc0*/  FFMA.RM R21, R21, R14.reuse, 12582913 ;  /* 0x4b40000115157423 */ /* 0x080fe2000000400e */
[----:B------:R-:W-:Y:S01]  /*2dd0*/  FFMA.RM R14, R29, R14, 12582913 ;  /* 0x4b4000011d0e7423 */ /* 0x000fe2000000400e */
[----:B------:R-:W-:Y:S01]  /*2de0*/  FFMA R25, R30, 1.925963033500011079e-08, R25 ;  /* 0x32a570601e197823 */ /* 0x000fe20000000019 */
[----:B------:R-:W-:Y:S01]  /*2df0*/  FFMA R11, R34, 1.925963033500011079e-08, R27 ;  /* 0x32a57060220b7823 */ /* 0x000fe2000000001b */
[----:B------:R-:W-:Y:S01]  /*2e00*/  FADD R23, R21, -12583039 ;  /* 0xcb40007f15177421 */ /* 0x000fe20000000000 */
[----:B------:R-:W2:Y:S01]  /*2e10*/  MUFU.EX2 R20, R20 ;  /* 0x0000001400147308 */ /* 0x000ea20000000800 */
[C---:B------:R-:W-:Y:S01]  /*2e20*/  FADD R27, R14.reuse, -12583039 ;  /* 0xcb40007f0e1b7421 */ /* 0x040fe20000000000 */
[----:B------:R-:W-:-:S02]  /*2e30*/  IMAD.SHL.U32 R14, R14, 0x800000, RZ ;  /* 0x008000000e0e7824 */ /* 0x000fc400078e00ff */
[----:B------:R-:W-:Y:S01]  /*2e40*/  FFMA R23, R28, 1.4426950216293334961, -R23 ;  /* 0x3fb8aa3b1c177823 */ /* 0x000fe20000000817 */
[----:B------:R-:W-:-:S03]  /*2e50*/  FFMA R27, R24, 1.4426950216293334961, -R27 ;  /* 0x3fb8aa3b181b7823 */ /* 0x000fc6000000081b */
[----:B------:R-:W-:Y:S01]  /*2e60*/  FFMA R28, R28, 1.925963033500011079e-08, R23 ;  /* 0x32a570601c1c7823 */ /* 0x000fe20000000017 */
[----:B------:R3:W4:Y:S01]  /*2e70*/  MUFU.EX2 R18, R25 ;  /* 0x0000001900127308 */ /* 0x0007220000000800 */
[----:B------:R-:W-:Y:S02]  /*2e80*/  IMAD.SHL.U32 R23, R13, 0x800000, RZ ;  /* 0x008000000d177824 */ /* 0x000fe400078e00ff */
[----:B------:R-:W-:Y:S01]  /*2e90*/  FFMA R27, R24, 1.925963033500011079e-08, R27 ;  /* 0x32a57060181b7823 */ /* 0x000fe2000000001b */
[----:B0-----:R-:W-:Y:S01]  /*2ea0*/  FMUL R16, R15, R16 ;  /* 0x000000100f107220 */ /* 0x001fe20000400000 */
[----:B------:R-:W-:Y:S01]  /*2eb0*/  SHF.L.U32 R24, R21, 0x17, RZ ;  /* 0x0000001715187819 */ /* 0x000fe200000006ff */
[----:B------:R-:W-:Y:S01]  /*2ec0*/  FMUL R22, R23, R22 ;  /* 0x0000001617167220 */ /* 0x000fe20000400000 */
[----:B------:R-:W-:Y:S01]  /*2ed0*/  SHF.L.U32 R23, R12, 0x17, RZ ;  /* 0x000000170c177819 */ /* 0x000fe200000006ff */
[----:B------:R-:W0:Y:S02]  /*2ee0*/  MUFU.EX2 R11, R11 ;  /* 0x0000000b000b7308 */ /* 0x000e240000000800 */
[----:B------:R-:W-:Y:S01]  /*2ef0*/  FADD R15, RZ, R22 ;  /* 0x00000016ff0f7221 */ /* 0x000fe20000000000 */
[----:B---3--:R-:W-:-:S02]  /*2f00*/  IMAD.SHL.U32 R25, R17, 0x800000, RZ ;  /* 0x0080000011197824 */ /* 0x008fc400078e00ff */
[----:B--2---:R-:W-:Y:S01]  /*2f10*/  FMUL R17, R23, R20 ;  /* 0x0000001417117220 */ /* 0x004fe20000400000 */
[----:B------:R-:W-:Y:S02]  /*2f20*/  IMAD.SHL.U32 R20, R19, 0x800000, RZ ;  /* 0x0080000013147824 */ /* 0x000fe400078e00ff */
[----:B------:R-:W-:Y:S01]  /*2f30*/  FADD R12, R15, R16 ;  /* 0x000000100f0c7221 */ /* 0x000fe20000000000 */
[----:B------:R-:W2:Y:S01]  /*2f40*/  MUFU.EX2 R13, R28 ;  /* 0x0000001c000d7308 */ /* 0x000ea20000000800 */
[----:B----4-:R-:W-:Y:S02]  /*2f50*/  FMUL R18, R25, R18 ;  /* 0x0000001219127220 */ /* 0x010fe40000400000 */
[----:B------:R-:W-:-:S04]  /*2f60*/  FADD R15, R12, R17 ;  /* 0x000000110c0f7221 */ /* 0x000fc80000000000 */
[----:B------:R-:W-:Y:S01]  /*2f70*/  FADD R12, R15, R18 ;  /* 0x000000120f0c7221 */ /* 0x000fe20000000000 */
[----:B------:R-:W3:Y:S01]  /*2f80*/  MUFU.EX2 R27, R27 ;  /* 0x0000001b001b7308 */ /* 0x000ee20000000800 */
[----:B0-----:R-:W-:-:S04]  /*2f90*/  FMUL R19, R20, R11 ;  /* 0x0000000b14137220 */ /* 0x001fc80000400000 */
        /* <DEDUP_REMOVED lines=14> */
.L_x_14488:
        /* <DEDUP_REMOVED lines=12> */
[----:B01----:R-:W-:Y:S05]  /*3140*/  CALL.REL.NOINC `($__internal_213_$__cuda_sm3x_div_rn_noftz_f32_slowpath) ;  /* 0x0000001000507944 */ /* 0x003fea0003c00000 */
[----:B------:R-:W-:-:S07]  /*3150*/  MOV R23, R11 ;  /* 0x0000000b00177202 */ /* 0x000fce0000000f00 */
.L_x_14463:
[----:B------:R-:W-:Y:S05]  /*3160*/  BSYNC.RECONVERGENT B1 ;  /* 0x0000000000017941 */ /* 0x000fea0003800200 */
.L_x_14462:
        /* <DEDUP_REMOVED lines=12> */
[----:B01----:R-:W-:Y:S05]  /*3230*/  CALL.REL.NOINC `($__internal_213_$__cuda_sm3x_div_rn_noftz_f32_slowpath) ;  /* 0x0000001000147944 */ /* 0x003fea0003c00000 */
[----:B------:R-:W-:-:S07]  /*3240*/  MOV R27, R11 ;  /* 0x0000000b001b7202 */ /* 0x000fce0000000f00 */
.L_x_14465:
[----:B------:R-:W-:Y:S05]  /*3250*/  BSYNC.RECONVERGENT B1 ;  /* 0x0000000000017941 */ /* 0x000fea0003800200 */
.L_x_14464:
        /* <DEDUP_REMOVED lines=14> */
.L_x_14467:
[----:B------:R-:W-:Y:S05]  /*3340*/  BSYNC.RECONVERGENT B1 ;  /* 0x0000000000017941 */ /* 0x000fea0003800200 */
.L_x_14466:
        /* <DEDUP_REMOVED lines=14> */
.L_x_14469:
[----:B------:R-:W-:Y:S05]  /*3430*/  BSYNC.RECONVERGENT B1 ;  /* 0x0000000000017941 */ /* 0x000fea0003800200 */
.L_x_14468:
        /* <DEDUP_REMOVED lines=14> */
.L_x_14471:
[----:B------:R-:W-:Y:S05]  /*3520*/  BSYNC.RECONVERGENT B1 ;  /* 0x0000000000017941 */ /* 0x000fea0003800200 */
.L_x_14470:
        /* <DEDUP_REMOVED lines=14> */
.L_x_14473:
[----:B------:R-:W-:Y:S05]  /*3610*/  BSYNC.RECONVERGENT B1 ;  /* 0x0000000000017941 */ /* 0x000fea0003800200 */
.L_x_14472:
        /* <DEDUP_REMOVED lines=13> */
.L_x_14475:
[----:B------:R-:W-:Y:S05]  /*36f0*/  BSYNC.RECONVERGENT B1 ;  /* 0x0000000000017941 */ /* 0x000fea0003800200 */
.L_x_14474:
        /* <DEDUP_REMOVED lines=47> */
.L_x_14446:
[----:B------:R-:W-:Y:S05]  /*39f0*/  EXIT ;  /* 0x000000000000794d */ /* 0x000fea0003800000 */
.L_x_14461:
[----:B------:R-:W-:Y:S01]  /*3a00*/  HFMA2 R12, -RZ, RZ, 0, 9.5367431640625e-07 ;  /* 0x00000010ff0c7431 */ /* 0x000fe200000001ff */
[----:B------:R-:W-:Y:S01]  /*3a10*/  BSSY B1, `(.L_x_14477) ;  /* 0x0000006000017945 */ /* 0x000fe20003800000 */
[----:B------:R-:W-:Y:S02]  /*3a20*/  IMAD.MOV.U32 R11, RZ, RZ, 0x1f ;  /* 0x0000001fff0b7424 */ /* 0x000fe400078e00ff */
[----:B------:R-:W-:-:S07]  /*3a30*/  IMAD.MOV.U32 R15, RZ, RZ, -0x1 ;  /* 0xffffffffff0f7424 */ /* 0x000fce00078e00ff */
[----:B-1----:R-:W-:Y:S05]  /*3a40*/  WARPSYNC.COLLECTIVE R15, `(.L_x_14478) ;  /* 0x000000000f087348 */ /* 0x002fea0003c00000 */
[----:B------:R0:W2:Y:S02]  /*3a50*/  SHFL.BFLY P6, R14, R13, R12, R11 ;  /* 0x0c00000c0d0e7389 */ /* 0x0000a400000c000b */
[----:B012---:R-:W-:Y:S05]  /*3a60*/  ENDCOLLECTIVE ;  /* 0x000000000000791b */ /* 0x007fea0003800000 */
.L_x_14478:
[----:B------:R-:W-:Y:S05]  /*3a70*/  BSYNC B1 ;  /* 0x0000000000017941 */ /* 0x000fea0003800000 */
.L_x_14477:
[----:B------:R-:W-:Y:S01]  /*3a80*/  FMNMX R13, R14, R13, !PT ;  /* 0x0000000d0e0d7209 */ /* 0x000fe20007800000 */
[----:B------:R-:W-:Y:S01]  /*3a90*/  IMAD.MOV.U32 R11, RZ, RZ, 0x1f ;  /* 0x0000001fff0b7424 */ /* 0x000fe200078e00ff */
[----:B------:R-:W-:Y:S01]  /*3aa0*/  MOV R12, 0x8 ;  /* 0x00000008000c7802 */ /* 0x000fe20000000f00 */
[----:B------:R-:W-:-:S07]  /*3ab0*/  IMAD.MOV.U32 R15, RZ, RZ, -0x1 ;  /* 0xffffffffff0f7424 */ /* 0x000fce00078e00ff */
[----:B------:R-:W-:Y:S05]  /*3ac0*/  WARPSYNC.COLLECTIVE R15, `(.L_x_14479) ;  /* 0x000000000f087348 */ /* 0x000fea0003c00000 */
[----:B------:R0:W1:Y:S02]  /*3ad0*/  SHFL.BFLY P6, R14, R13, R12, R11 ;  /* 0x0c00000c0d0e7389 */ /* 0x00006400000c000b */
[----:B01----:R-:W-:Y:S05]  /*3ae0*/  ENDCOLLECTIVE ;  /* 0x000000000000791b */ /* 0x003fea0003800000 */
.L_x_14479:
[----:B------:R-:W-:Y:S01]  /*3af0*/  IMAD.MOV.U32 R12, RZ, RZ, 0x4 ;  /* 0x00000004ff0c7424 */ /* 0x000fe200078e00ff */
[----:B------:R-:W-:-:S04]  /*3b00*/  FMNMX R17, R13, R14, !PT ;  /* 0x0000000e0d117209 */ /* 0x000fc80007800000 */
[----:B------:R-:W-:-:S07]  /*3b10*/  MOV R13, R17 ;  /* 0x00000011000d7202 */ /* 0x000fce0000000f00 */
[----:B------:R-:W-:Y:S05]  /*3b20*/  WARPSYNC.COLLECTIVE R15, `(.L_x_14480) ;  /* 0x000000000f087348 */ /* 0x000fea0003c00000 */
[----:B------:R0:W1:Y:S02]  /*3b30*/  SHFL.BFLY P6, R14, R13, R12, R11 ;  /* 0x0c00000c0d0e7389 */ /* 0x00006400000c000b */
[----:B01----:R-:W-:Y:S05]  /*3b40*/  ENDCOLLECTIVE ;  /* 0x000000000000791b */ /* 0x003fea0003800000 */
.L_x_14480:
[----:B------:R-:W-:Y:S01]  /*3b50*/  HFMA2 R12, -RZ, RZ, 0, 1.1920928955078125e-07 ;  /* 0x00000002ff0c7431 */ /* 0x000fe200000001ff */
[----:B------:R-:W-:-:S05]  /*3b60*/  FMNMX R19, R17, R14, !PT ;  /* 0x0000000e11137209 */ /* 0x000fca0007800000 */
[----:B------:R-:W-:-:S07]  /*3b70*/  IMAD.MOV.U32 R13, RZ, RZ, R19 ;  /* 0x000000ffff0d7224 */ /* 0x000fce00078e0013 */
[----:B------:R-:W-:Y:S05]  /*3b80*/  WARPSYNC.COLLECTIVE R15, `(.L_x_14481) ;  /* 0x000000000f087348 */ /* 0x000fea0003c00000 */
[----:B------:R0:W1:Y:S02]  /*3b90*/  SHFL.BFLY P6, R14, R13, R12, R11 ;  /* 0x0c00000c0d0e7389 */ /* 0x00006400000c000b */
[----:B01----:R-:W-:Y:S05]  /*3ba0*/  ENDCOLLECTIVE ;  /* 0x000000000000791b */ /* 0x003fea0003800000 */
.L_x_14481:
[----:B------:R-:W-:Y:S01]  /*3bb0*/  IMAD.MOV.U32 R12, RZ, RZ, 0x1 ;  /* 0x00000001ff0c7424 */ /* 0x000fe200078e00ff */
[----:B------:R-:W-:-:S05]  /*3bc0*/  FMNMX R21, R19, R14, !PT ;  /* 0x0000000e13157209 */ /* 0x000fca0007800000 */
[----:B------:R-:W-:-:S07]  /*3bd0*/  IMAD.MOV.U32 R13, RZ, RZ, R21 ;  /* 0x000000ffff0d7224 */ /* 0x000fce00078e0015 */
[----:B------:R-:W-:Y:S05]  /*3be0*/  WARPSYNC.COLLECTIVE R15, `(.L_x_14482) ;  /* 0x000000000f087348 */ /* 0x000fea0003c00000 */
[----:B------:R0:W1:Y:S02]  /*3bf0*/  SHFL.BFLY P6, R14, R13, R12, R11 ;  /* 0x0c00000c0d0e7389 */ /* 0x00006400000c000b */
[----:B01----:R-:W-:Y:S05]  /*3c00*/  ENDCOLLECTIVE ;  /* 0x000000000000791b */ /* 0x003fea0003800000 */
.L_x_14482:
[----:B------:R-:W-:Y:S02]  /*3c10*/  FMNMX R23, R21, R14, !PT ;  /* 0x0000000e15177209 */ /* 0x000fe40007800000 */
[----:B------:R-:W-:-:S03]  /*3c20*/  MOV R14, 0x3bbb989d ;  /* 0x3bbb989d000e7802 */ /* 0x000fc60000000f00 */
[C---:B------:R-:W-:Y:S01]  /*3c30*/  FADD R25, -R23.reuse, R16 ;  /* 0x0000001017197221 */ /* 0x040fe20000000100 */
[----:B------:R-:W-:Y:S02]  /*3c40*/  IMAD.MOV.U32 R16, RZ, RZ, 0x437c0000 ;  /* 0x437c0000ff107424 */ /* 0x000fe400078e00ff */
[C---:B------:R-:W-:Y:S01]  /*3c50*/  FADD R19, -R23.reuse, R22 ;  /* 0x0000001617137221 */ /* 0x040fe20000000100 */
[----:B------:R-:W-:Y:S01]  /*3c60*/  FADD R21, -R23, R20 ;  /* 0x0000001417157221 */ /* 0x000fe20000000100 */
[-C--:B------:R-:W-:Y:S01]  /*3c70*/  FFMA.SAT R17, R25, R14.reuse, 0.5 ;  /* 0x3f00000019117423 */ /* 0x080fe2000000200e */
[C---:B------:R-:W-:Y:S01]  /*3c80*/  FADD R27, -R23.reuse, R30 ;  /* 0x0000001e171b7221 */ /* 0x040fe20000000100 */
[----:B------:R-:W-:Y:S01]  /*3c90*/  FADD R13, -R23, R34 ;  /* 0x00000022170d7221 */ /* 0x000fe20000000100 */
[----:B------:R-:W-:Y:S01]  /*3ca0*/  FFMA.SAT R15, R21, R14, 0.5 ;  /* 0x3f000000150f7423 */ /* 0x000fe2000000200e */
[-C--:B------:R-:W-:Y:S01]  /*3cb0*/  FFMA.RM R17, R17, R16.reuse, 12582913 ;  /* 0x4b40000111117423 */ /* 0x080fe20000004010 */
[C---:B------:R-:W-:Y:S01]  /*3cc0*/  FADD R11, -R23.reuse, R28 ;  /* 0x0000001c170b7221 */ /* 0x040fe20000000100 */
[----:B------:R-:W-:Y:S01]  /*3cd0*/  FADD R23, -R23, R18 ;  /* 0x0000001217177221 */ /* 0x000fe20000000100 */
        /* <DEDUP_REMOVED lines=10> */
[----:B------:R-:W0:Y:S03]  /*3d80*/  MUFU.EX2 R24, R24 ;  /* 0x0000001800187308 */ /* 0x000e260000000800 */
[----:B------:R-:W-:-:S04]  /*3d90*/  FADD R20, R12, -12583039 ;  /* 0xcb40007f0c147421 */ /* 0x000fc80000000000 */
[C---:B------:R-:W-:Y:S01]  /*3da0*/  FFMA R20, R19.reuse, 1.4426950216293334961, -R20 ;  /* 0x3fb8aa3b13147823 */ /* 0x040fe20000000814 */
[----:B------:R-:W-:Y:S03]  /*3db0*/  MUFU.EX2 R21, R21 ;  /* 0x0000001500157308 */ /* 0x000fe60000000800 */
[----:B------:R-:W-:Y:S01]  /*3dc0*/  FFMA R20, R19, 1.925963033500011079e-08, R20 ;  /* 0x32a5706013147823 */ /* 0x000fe20000000014 */
[----:B------:R-:W-:-:S04]  /*3dd0*/  FFMA.SAT R19, R27, R14, 0.5 ;  /* 0x3f0000001b137423 */ /* 0x000fc8000000200e */
[----:B------:R-:W-:Y:S01]  /*3de0*/  FFMA.RM R18, R19, R16, 12582913 ;  /* 0x4b40000113127423 */ /* 0x000fe20000004010 */
[----:B------:R-:W-:Y:S01]  /*3df0*/  FFMA.SAT R19, R13, R14, 0.5 ;  /* 0x3f0000000d137423 */ /* 0x000fe2000000200e */
[----:B------:R-:W1:Y:S02]  /*3e00*/  MUFU.EX2 R20, R20 ;  /* 0x0000001400147308 */ /* 0x000e640000000800 */
[C---:B------:R-:W-:Y:S01]  /*3e10*/  FADD R22, R18.reuse, -12583039 ;  /* 0xcb40007f12167421 */ /* 0x040fe20000000000 */
[----:B------:R-:W-:Y:S01]  /*3e20*/  FFMA.RM R19, R19, R16, 12582913 ;  /* 0x4b40000113137423 */ /* 0x000fe20000004010 */
[----:B------:R-:W-:Y:S02]  /*3e30*/  IMAD.SHL.U32 R18, R18, 0x800000, RZ ;  /* 0x0080000012127824 */ /* 0x000fe400078e00ff */
[----:B------:R-:W-:Y:S01]  /*3e40*/  FFMA R22, R27, 1.4426950216293334961, -R22 ;  /* 0x3fb8aa3b1b167823 */ /* 0x000fe20000000816 */
[----:B------:R-:W-:-:S03]  /*3e50*/  FADD R26, R19, -12583039 ;  /* 0xcb40007f131a7421 */ /* 0x000fc60000000000 */
[----:B------:R-:W-:Y:S01]  /*3e60*/  FFMA R27, R27, 1.925963033500011079e-08, R22 ;  /* 0x32a570601b1b7823 */ /* 0x000fe20000000016 */
[----:B------:R-:W-:Y:S01]  /*3e70*/  FFMA R26, R13, 1.4426950216293334961, -R26 ;  /* 0x3fb8aa3b0d1a7823 */ /* 0x000fe2000000081a */
[----:B0-----:R-:W-:Y:S01]  /*3e80*/  FMUL R22, R17, R24 ;  /* 0x0000001811167220 */ /* 0x001fe20000400000 */
[-C--:B------:R-:W-:Y:S02]  /*3e90*/  FFMA.SAT R17, R23, R14.reuse, 0.5 ;  /* 0x3f00000017117423 */ /* 0x080fe4000000200e */
[----:B------:R-:W-:Y:S01]  /*3ea0*/  FFMA R26, R13, 1.925963033500011079e-08, R26 ;  /* 0x32a570600d1a7823 */ /* 0x000fe2000000001a */
[----:B------:R-:W-:Y:S01]  /*3eb0*/  FFMA.SAT R13, R11, R14, 0.5 ;  /* 0x3f0000000b0d7423 */ /* 0x000fe2000000200e */
[----:B------:R-:W0:Y:S03]  /*3ec0*/  MUFU.EX2 R27, R27 ;  /* 0x0000001b001b7308 */ /* 0x000e260000000800 */
[-C--:B------:R-:W-:Y:S01]  /*3ed0*/  FFMA.RM R14, R13, R16.reuse, 12582913 ;  /* 0x4b4000010d0e7423 */ /* 0x080fe20000004010 */
[----:B------:R-:W-:Y:S01]  /*3ee0*/  FFMA.RM R13, R17, R16, 12582913 ;  /* 0x4b400001110d7423 */ /* 0x000fe20000004010 */
[----:B------:R-:W-:-:S02]  /*3ef0*/  IMAD.SHL.U32 R17, R12, 0x800000, RZ ;  /* 0x008000000c117824 */ /* 0x000fc400078e00ff */
[C---:B------:R-:W-:Y:S01]  /*3f00*/  FADD R16, R14.reuse, -12583039 ;  /* 0xcb40007f0e107421 */ /* 0x040fe20000000000 */
[----:B------:R-:W-:Y:S02]  /*3f10*/  IMAD.SHL.U32 R14, R14, 0x800000, RZ ;  /* 0x008000000e0e7824 */ /* 0x000fe400078e00ff */
[----:B-1----:R-:W-:Y:S01]  /*3f20*/  FMUL R17, R17, R20 ;  /* 0x0000001411117220 */ /* 0x002fe20000400000 */
[----:B------:R-:W-:Y:S01]  /*3f30*/  SHF.L.U32 R20, R19, 0x17, RZ ;  /* 0x0000001713147819 */ /* 0x000fe200000006ff */
[----:B------:R-:W-:-:S04]  /*3f40*/  FFMA R16, R11, 1.4426950216293334961, -R16 ;  /* 0x3fb8aa3b0b107823 */ /* 0x000fc80000000810 */
[----:B------:R-:W-:Y:S01]  /*3f50*/  FFMA R24, R11, 1.925963033500011079e-08, R16 ;  /* 0x32a570600b187823 */ /* 0x000fe20000000010 */
[C---:B------:R-:W-:Y:S01]  /*3f60*/  FADD R16, R13.reuse, -12583039 ;  /* 0xcb40007f0d107421 */ /* 0x040fe20000000000 */
[----:B------:R-:W1:Y:S01]  /*3f70*/  MUFU.EX2 R11, R26 ;  /* 0x0000001a000b7308 */ /* 0x000e620000000800 */
[----:B0-----:R-:W-:Y:S01]  /*3f80*/  FMUL R18, R18, R27 ;  /* 0x0000001b12127220 */ /* 0x001fe20000400000 */
[----:B------:R-:W-:Y:S02]  /*3f90*/  IMAD.SHL.U32 R13, R13, 0x800000, RZ ;  /* 0x008000000d0d7824 */ /* 0x000fe400078e00ff */
[----:B------:R-:W-:-:S04]  /*3fa0*/  FFMA R16, R23, 1.4426950216293334961, -R16 ;  /* 0x3fb8aa3b17107823 */ /* 0x000fc80000000810 */
[----:B------:R-:W-:Y:S01]  /*3fb0*/  FFMA R25, R23, 1.925963033500011079e-08, R16 ;  /* 0x32a5706017197823 */ /* 0x000fe20000000010 */
[----:B------:R-:W-:Y:S01]  /*3fc0*/  SHF.L.U32 R16, R15, 0x17, RZ ;  /* 0x000000170f107819 */ /* 0x000fe200000006ff */
[----:B------:R-:W0:Y:S01]  /*3fd0*/  MUFU.EX2 R23, R24 ;  /* 0x0000001800177308 */ /* 0x000e220000000800 */
[----:B------:R-:W-:-:S03]  /*3fe0*/  FADD R15, RZ, R22 ;  /* 0x00000016ff0f7221 */ /* 0x000fc60000000000 */
[----:B------:R-:W-:-:S04]  /*3ff0*/  FMUL R16, R16, R21 ;  /* 0x0000001510107220 */ /* 0x000fc80000400000 */
[----:B------:R-:W2:Y:S01]  /*4000*/  MUFU.EX2 R28, R25 ;  /* 0x00000019001c7308 */ /* 0x000ea20000000800 */
[----:B------:R-:W-:Y:S01]  /*4010*/  FADD R12, R15, R16 ;  /* 0x000000100f0c7221 */ /* 0x000fe20000000000 */
[----:B-1----:R-:W-:-:S03]  /*4020*/  FMUL R19, R20, R11 ;  /* 0x0000000b14137220 */ /* 0x002fc60000400000 */
[----:B------:R-:W-:-:S04]  /*4030*/  FADD R15, R12, R17 ;  /* 0x000000110c0f7221 */ /* 0x000fc80000000000 */
[----:B------:R-:W-:Y:S01]  /*4040*/  FADD R12, R15, R18 ;  /* 0x000000120f0c7221 */ /* 0x000fe20000000000 */
[----:B0-----:R-:W-:Y:S01]  /*4050*/  FMUL R20, R14, R23 ;  /* 0x000000170e147220 */ /* 0x001fe20000400000 */
[----:B------:R-:W-:Y:S02]  /*4060*/  IMAD.MOV.U32 R15, RZ, RZ, -0x1 ;  /* 0xffffffffff0f7424 */ /* 0x000fe400078e00ff */
[----:B------:R-:W-:Y:S01]  /*4070*/  FADD R11, R12, R19 ;  /* 0x000000130c0b7221 */ /* 0x000fe20000000000 */
[----:B--2---:R-:W-:-:S03]  /*4080*/  FMUL R21, R13, R28 ;  /* 0x0000001c0d157220 */ /* 0x004fc60000400000 */
[----:B------:R-:W-:Y:S01]  /*4090*/  FADD R12, R11, R20 ;  /* 0x000000140b0c7221 */ /* 0x000fe20000000000 */
[----:B------:R-:W-:-:S03]  /*40a0*/  IMAD.MOV.U32 R11, RZ, RZ, 0x1f ;  /* 0x0000001fff0b7424 */ /* 0x000fc600078e00ff */
[----:B------:R-:W-:Y:S01]  /*40b0*/  FADD R13, R12, R21 ;  /* 0x000000150c0d7221 */ /* 0x000fe20000000000 */
[----:B------:R-:W-:-:S07]  /*40c0*/  HFMA2 R12, -RZ, RZ, 0, 9.5367431640625e-07 ;  /* 0x00000010ff0c7431 */ /* 0x000fce00000001ff */
[----:B------:R-:W-:Y:S05]  /*40d0*/  WARPSYNC.COLLECTIVE R15, `(.L_x_14483) ;  /* 0x000000000f087348 */ /* 0x000fea0003c00000 */
[----:B------:R0:W1:Y:S02]  /*40e0*/  SHFL.BFLY P6, R14, R13, R12, R11 ;  /* 0x0c00000c0d0e7389 */ /* 0x00006400000c000b */
[----:B01----:R-:W-:Y:S05]  /*40f0*/  ENDCOLLECTIVE ;  /* 0x000000000000791b */ /* 0x003fea0003800000 */
.L_x_14483:
[----:B------:R-:W-:Y:S02]  /*4100*/  IMAD.MOV.U32 R12, RZ, RZ, 0x8 ;  /* 0x00000008ff0c7424 */ /* 0x000fe400078e00ff */
[----:B------:R-:W-:-:S05]  /*4110*/  FADD R23, R13, R14 ;  /* 0x0000000e0d177221 */ /* 0x000fca0000000000 */
[----:B------:R-:W-:-:S07]  /*4120*/  MOV R13, R23 ;  /* 0x00000017000d7202 */ /* 0x000fce0000000f00 */
[----:B------:R-:W-:Y:S05]  /*4130*/  WARPSYNC.COLLECTIVE R15, `(.L_x_14484) ;  /* 0x000000000f087348 */ /* 0x000fea0003c00000 */
[----:B------:R0:W1:Y:S02]  /*4140*/  SHFL.BFLY P6, R14, R13, R12, R11 ;  /* 0x0c00000c0d0e7389 */ /* 0x00006400000c000b */
[----:B01----:R-:W-:Y:S05]  /*4150*/  ENDCOLLECTIVE ;  /* 0x000000000000791b */ /* 0x003fea0003800000 */
.L_x_14484:
[----:B------:R-:W-:Y:S02]  /*4160*/  HFMA2 R12, -RZ, RZ, 0, 2.384185791015625e-07 ;  /* 0x00000004ff0c7431 */ /* 0x000fe400000001ff */
[----:B------:R-:W-:-:S04]  /*4170*/  FADD R24, R23, R14 ;  /* 0x0000000e17187221 */ /* 0x000fc80000000000 */
[----:B------:R-:W-:-:S07]  /*4180*/  IMAD.MOV.U32 R13, RZ, RZ, R24 ;  /* 0x000000ffff0d7224 */ /* 0x000fce00078e0018 */
[----:B------:R-:W-:Y:S05]  /*4190*/  WARPSYNC.COLLECTIVE R15, `(.L_x_14485) ;  /* 0x000000000f087348 */ /* 0x000fea0003c00000 */
[----:B------:R0:W1:Y:S02]  /*41a0*/  SHFL.BFLY P6, R14, R13, R12, R11 ;  /* 0x0c00000c0d0e7389 */ /* 0x00006400000c000b */
[----:B01----:R-:W-:Y:S05]  /*41b0*/  ENDCOLLECTIVE ;  /* 0x000000000000791b */ /* 0x003fea0003800000 */
.L_x_14485:
[----:B------:R-:W-:Y:S02]  /*41c0*/  IMAD.MOV.U32 R12, RZ, RZ, 0x2 ;  /* 0x00000002ff0c7424 */ /* 0x000fe400078e00ff */
[----:B------:R-:W-:-:S04]  /*41d0*/  FADD R25, R24, R14 ;  /* 0x0000000e18197221 */ /* 0x000fc80000000000 */
[----:B------:R-:W-:-:S07]  /*41e0*/  IMAD.MOV.U32 R13, RZ, RZ, R25 ;  /* 0x000000ffff0d7224 */ /* 0x000fce00078e0019 */
[----:B------:R-:W-:Y:S05]  /*41f0*/  WARPSYNC.COLLECTIVE R15, `(.L_x_14486) ;  /* 0x000000000f087348 */ /* 0x000fea0003c00000 */
[----:B------:R0:W1:Y:S02]  /*4200*/  SHFL.BFLY P6, R14, R13, R12, R11 ;  /* 0x0c00000c0d0e7389 */ /* 0x00006400000c000b */
[----:B01----:R-:W-:Y:S05]  /*4210*/  ENDCOLLECTIVE ;  /* 0x000000000000791b */ /* 0x003fea0003800000 */
.L_x_14486:
[----:B------:R-:W-:Y:S02]  /*4220*/  IMAD.MOV.U32 R12, RZ, RZ, 0x1 ;  /* 0x00000001ff0c7424 */ /* 0x000fe400078e00ff */
[----:B------:R-:W-:-:S05]  /*4230*/  FADD R26, R25, R14 ;  /* 0x0000000e191a7221 */ /* 0x000fca0000000000 */
[----:B------:R-:W-:-:S07]  /*4240*/  MOV R13, R26 ;  /* 0x0000001a000d7202 */ /* 0x000fce0000000f00 */
[----:B------:R-:W-:Y:S05]  /*4250*/  WARPSYNC.COLLECTIVE R15, `(.L_x_14487) ;  /* 0x000000000f087348 */ /* 0x000fea0003c00000 */
[----:B------:R0:W1:Y:S02]  /*4260*/  SHFL.BFLY P6, R14, R13, R12, R11 ;  /* 0x0c00000c0d0e7389 */ /* 0x00006400000c000b */
[----:B01----:R-:W-:Y:S05]  /*4270*/  ENDCOLLECTIVE ;  /* 0x000000000000791b */ /* 0x003fea0003800000 */
.L_x_14487:
[----:B------:R-:W-:Y:S05]  /*4280*/  BRA `(.L_x_14488) ;  /* 0xffffffec007c7947 */ /* 0x000fea000383ffff */
        .weak           $__internal_213_$__cuda_sm3x_div_rn_noftz_f32_slowpath
        .type           $__internal_213_$__cuda_sm3x_div_rn_noftz_f32_slowpath,@function
        .size           $__internal_213_$__cuda_sm3x_div_rn_noftz_f32_slowpath,(.L_x_37590 - $__internal_213_$__cuda_sm3x_div_rn_noftz_f32_slowpath)
$__internal_213_$__cuda_sm3x_div_rn_noftz_f32_slowpath:
        /* <DEDUP_REMOVED lines=35> */
.L_x_14490:
        /* <DEDUP_REMOVED lines=51> */
.L_x_14497:
[----:B------:R-:W-:-:S04]  /*47f0*/  LOP3.LUT R11, R11, 0x80000000, RZ, 0xc0, !PT ;  /* 0x800000000b0b7812 */ /* 0x000fc800078ec0ff */
[----:B------:R-:W-:Y:S01]  /*4800*/  LOP3.LUT R11, R11, 0x7f800000, RZ, 0xfc, !PT ;  /* 0x7f8000000b0b7812 */ /* 0x000fe200078efcff */
[----:B------:R-:W-:Y:S06]  /*4810*/  BRA `(.L_x_14498) ;  /* 0x0000000000047947 */ /* 0x000fec0003800000 */
.L_x_14496:
[----:B------:R-:W-:-:S07]  /*4820*/  IMAD R11, R12, 0x800000, R11 ;  /* 0x008000000c0b7824 */ /* 0x000fce00078e020b */
.L_x_14498:
[----:B------:R-:W-:Y:S05]  /*4830*/  BSYNC.RECONVERGENT B3 ;  /* 0x0000000000037941 */ /* 0x000fea0003800200 */
.L_x_14495:
[----:B------:R-:W-:Y:S05]  /*4840*/  BRA `(.L_x_14499) ;  /* 0x0000000000207947 */ /* 0x000fea0003800000 */
.L_x_14494:
[----:B------:R-:W-:-:S04]  /*4850*/  LOP3.LUT R11, R11, 0x80000000, R31, 0x48, !PT ;  /* 0x800000000b0b7812 */ /* 0x000fc800078e481f */
[----:B------:R-:W-:Y:S01]  /*4860*/  LOP3.LUT R11, R11, 0x7f800000, RZ, 0xfc, !PT ;  /* 0x7f8000000b0b7812 */ /* 0x000fe200078efcff */
[----:B------:R-:W-:Y:S06]  /*4870*/  BRA `(.L_x_14499) ;  /* 0x0000000000147947 */ /* 0x000fec0003800000 */
.L_x_14493:
[----:B------:R-:W-:Y:S01]  /*4880*/  LOP3.LUT R11, R11, 0x80000000, R31, 0x48, !PT ;  /* 0x800000000b0b7812 */ /* 0x000fe200078e481f */
[----:B------:R-:W-:Y:S06]  /*4890*/  BRA `(.L_x_14499) ;  /* 0x00000000000c7947 */ /* 0x000fec0003800000 */
.L_x_14492:
[----:B------:R-:W0:Y:S01]  /*48a0*/  MUFU.RSQ R11, -QNAN ;  /* 0xffc00000000b7908 */ /* 0x000e220000001400 */
[----:B------:R-:W-:Y:S05]  /*48b0*/  BRA `(.L_x_14499) ;  /* 0x0000000000047947 */ /* 0x000fea0003800000 */
.L_x_14491:
[----:B------:R-:W-:-:S07]  /*48c0*/  FADD.FTZ R11, R22, R11 ;  /* 0x0000000b160b7221 */ /* 0x000fce0000010000 */
.L_x_14499:
[----:B------:R-:W-:Y:S05]  /*48d0*/  BSYNC.RECONVERGENT B2 ;  /* 0x0000000000027941 */ /* 0x000fea0003800200 */
.L_x_14489:
[----:B------:R-:W-:Y:S01]  /*48e0*/  MOV R12, R14 ;  /* 0x0000000e000c7202 */ /* 0x000fe20000000f00 */
[----:B------:R-:W-:-:S04]  /*48f0*/  IMAD.MOV.U32 R13, RZ, RZ, 0x0 ;  /* 0x00000000ff0d7424 */ /* 0x000fc800078e00ff */
[----:B0-----:R-:W-:Y:S05]  /*4900*/  RET.REL.NODEC R12 `(_Z15SoftmaxWarpImplI22BroadcastScaleMaskLoadIffbLm3EiE11DirectStoreIffEfLi1ELi7ELi32ELi1ELb1EL9Algorithm0EEvT_T0_ll) ;  /* 0xffffffb40cbc7950 */ /* 0x001fea0003c3ffff */
.L_x_14500:
        /* <DEDUP_REMOVED lines=15> */
.L_x_37590:


//--------------------- .text._Z15SoftmaxWarpImplI22BroadcastScaleMaskLoadIffbLm3EiE11DirectStoreIffEfLi1ELi7ELi32ELi1ELb0EL9Algorithm0EEvT_T0_ll --------------------------
	.section	.text._Z15SoftmaxWarpImplI22BroadcastScaleMaskLoadIffbLm3EiE11DirectStoreIffEfLi1ELi7ELi32ELi1ELb0EL9Algorithm0EEvT_T0_ll,"ax",@progbits
	.align	128
        .global         _Z15SoftmaxWarpImplI22BroadcastScaleMaskLoadIffbLm3EiE11DirectStoreIffEfLi1ELi7ELi32ELi1ELb0EL9Algorithm0EEvT_T0_ll
        .type           _Z15SoftmaxWarpImplI22BroadcastScaleMaskLoadIffbLm3EiE11DirectStoreIffEfLi1ELi7ELi32ELi1ELb0EL9Algorithm0EEvT_T0_ll,@function
        .size           _Z15SoftmaxWarpImplI22BroadcastScaleMaskLoadIffbLm3EiE11DirectStoreIffEfLi1ELi7ELi32ELi1ELb0EL9Algorithm0EEvT_T0_ll,(.L_x_37591 - _Z15SoftmaxWarpImplI22BroadcastScaleMaskLoadIffbLm3EiE11DirectStoreIffEfLi1ELi7ELi32ELi1ELb0EL9Algorithm0EEvT_T0_ll)
        .other          _Z15SoftmaxWarpImplI22BroadcastScaleMaskLoadIffbLm3EiE11DirectStoreIffEfLi1ELi7ELi32ELi1ELb0EL9Algorithm0EEvT_T0_ll,@"STO_CUDA_ENTRY STV_DEFAULT"
_Z15SoftmaxWarpImplI22BroadcastScaleMaskLoadIffbLm3EiE11DirectStoreIffEfLi1ELi7ELi32ELi1ELb0EL9Algorithm0EEvT_T0_ll:
.text._Z15SoftmaxWarpImplI22BroadcastScaleMaskLoadIffbLm3EiE11DirectStoreIffEfLi1ELi7ELi32ELi1ELb0EL9Algorithm0EEvT_T0_ll:
        /* <DEDUP_REMOVED lines=29> */
.L_x_14501:
        /* <DEDUP_REMOVED lines=14> */
.L_x_14518:
[----:B--2---:R-:W-:Y:S01]  /*02b0*/  IABS R4, UR49 ;  /* 0x0000003100047c13 */ /* 0x004fe20008000000 */
[----:B0-----:R-:W-:Y:S01]  /*02c0*/  IMAD R8, R3, UR48, R2 ;  /* 0x0000003003087c24 */ /* 0x001fe2000f8e0202 */
[----:B------:R-:W-:Y:S01]  /*02d0*/  UMOV UR4, URZ ;  /* 0x000000ff00047c82 */ /* 0x000fe20008000000 */
[----:B-1----:R-:W-:Y:S02]  /*02e0*/  R2UR UR12, R6 ;  /* 0x00000000060c72ca */ /* 0x002fe400000e0000 */
[----:B------:R-:W-:Y:S02]  /*02f0*/  R2UR UR7, R4 ;  /* 0x00000000040772ca */ /* 0x000fe400000e0000 */
[----:B------:R-:W-:Y:S02]  /*0300*/  IABS R4, UR50 ;  /* 0x0000003200047c13 */ /* 0x000fe40008000000 */
[----:B------:R-:W-:Y:S02]  /*0310*/  IADD3 R12, PT, PT, R8, 0x40, RZ ;  /* 0x00000040080c7810 */ /* 0x000fe40007ffe0ff */
[----:B------:R-:W-:-:S02]  /*0320*/  R2UR UR8, R4 ;  /* 0x00000000040872ca */ /* 0x000fc400000e0000 */
[----:B------:R-:W-:Y:S02]  /*0330*/  IADD3 R4, PT, PT, R8, 0x20, RZ ;  /* 0x0000002008047810 */ /* 0x000fe40007ffe0ff */
[C---:B------:R-:W-:Y:S02]  /*0340*/  R2UR UR13, R7.reuse ;  /* 0x00000000070d72ca */ /* 0x040fe400000e0000 */
[----:B------:R-:W-:Y:S01]  /*0350*/  IABS R16, R4 ;  /* 0x0000000400107213 */ /* 0x000fe20000000000 */
[----:B------:R-:W0:Y:S01]  /*0360*/  I2F.RP R9, UR7 ;  /* 0x0000000700097d06 */ /* 0x000e220008209400 */
[----:B------:R-:W-:Y:S02]  /*0370*/  SHF.R.S64 R18, RZ, 0x1e, R8 ;  /* 0x0000001eff127819 */ /* 0x000fe40000001008 */
[----:B------:R-:W-:Y:S02]  /*0380*/  R2UR UR10, R6 ;  /* 0x00000000060a72ca */ /* 0x000fe400000e0000 */
[----:B------:R-:W-:-:S03]  /*0390*/  R2UR UR11, R7 ;  /* 0x00000000070b72ca */ /* 0x000fc600000e0000 */
[----:B------:R-:W1:Y:S08]  /*03a0*/  I2F.RP R14, UR8 ;  /* 0x00000008000e7d06 */ /* 0x000e700008209400 */
[----:B0-----:R-:W0:Y:S08]  /*03b0*/  MUFU.RCP R9, R9 ;  /* 0x0000000900097308 */ /* 0x001e300000001000 */
[----:B-1----:R-:W-:Y:S01]  /*03c0*/  MUFU.RCP R14, R14 ;  /* 0x0000000e000e7308 */ /* 0x002fe20000001000 */
[----:B0-----:R-:W-:Y:S01]  /*03d0*/  VIADD R10, R9, 0xffffffe ;  /* 0x0ffffffe090a7836 */ /* 0x001fe20000000000 */
[----:B------:R-:W-:-:S06]  /*03e0*/  IABS R9, R8 ;  /* 0x0000000800097213 */ /* 0x000fcc0000000000 */
[----:B------:R0:W1:Y:S02]  /*03f0*/  F2I.FTZ.U32.TRUNC.NTZ R11, R10 ;  /* 0x0000000a000b7305 */ /* 0x000064000021f000 */
[----:B0-----:R-:W-:Y:S02]  /*0400*/  IMAD.MOV.U32 R10, RZ, RZ, RZ ;  /* 0x000000ffff0a7224 */ /* 0x001fe400078e00ff */
[----:B-1----:R-:W-:-:S04]  /*0410*/  IMAD.MOV R13, RZ, RZ, -R11 ;  /* 0x000000ffff0d7224 */ /* 0x002fc800078e0a0b */
[----:B------:R-:W-:-:S04]  /*0420*/  IMAD R13, R13, UR7, RZ ;  /* 0x000000070d0d7c24 */ /* 0x000fc8000f8e02ff */
[----:B------:R-:W-:-:S04]  /*0430*/  IMAD.HI.U32 R13, R11, R13, R10 ;  /* 0x0000000d0b0d7227 */ /* 0x000fc800078e000a */
[----:B------:R-:W-:Y:S02]  /*0440*/  IMAD.MOV.U32 R10, RZ, RZ, R9 ;  /* 0x000000ffff0a7224 */ /* 0x000fe400078e0009 */
[----:B------:R-:W-:-:S04]  /*0450*/  IMAD.HI.U32 R9, R13, R16, RZ ;  /* 0x000000100d097227 */ /* 0x000fc800078e00ff */
[----:B------:R-:W-:-:S04]  /*0460*/  IMAD.HI.U32 R11, R13, R10, RZ ;  /* 0x0000000a0d0b7227 */ /* 0x000fc800078e00ff */
[----:B------:R-:W-:Y:S01]  /*0470*/  IMAD.MOV R17, RZ, RZ, -R9 ;  /* 0x000000ffff117224 */ /* 0x000fe200078e0a09 */
[----:B------:R-:W-:-:S03]  /*0480*/  IADD3 R15, PT, PT, -R11, RZ, RZ ;  /* 0x000000ff0b0f7210 */ /* 0x000fc60007ffe1ff */
[----:B------:R-:W-:Y:S02]  /*0490*/  IMAD R16, R17, UR7, R16 ;  /* 0x0000000711107c24 */ /* 0x000fe4000f8e0210 */
[----:B------:R-:W-:Y:S02]  /*04a0*/  IMAD R10, R15, UR7, R10 ;  /* 0x000000070f0a7c24 */ /* 0x000fe4000f8e020a */
[----:B------:R-:W-:Y:S01]  /*04b0*/  VIADD R15, R14, 0xffffffe ;  /* 0x0ffffffe0e0f7836 */ /* 0x000fe20000000000 */
[----:B------:R-:W-:Y:S02]  /*04c0*/  ISETP.LT.U32.AND P4, PT, R16, UR7, PT ;  /* 0x0000000710007c0c */ /* 0x000fe4000bf81070 */
[----:B------:R-:W-:Y:S02]  /*04d0*/  ISETP.LT.U32.AND P2, PT, R10, UR7, PT ;  /* 0x000000070a007c0c */ /* 0x000fe4000bf41070 */
[----:B------:R-:W-:Y:S01]  /*04e0*/  IABS R14, R12 ;  /* 0x0000000c000e7213 */ /* 0x000fe20000000000 */
[----:B------:R-:W0:Y:S08]  /*04f0*/  F2I.FTZ.U32.TRUNC.NTZ R15, R15 ;  /* 0x0000000f000f7305 */ /* 0x000e30000021f000 */
[----:B------:R-:W-:-:S02]  /*0500*/  @!P4 VIADD R16, R16, -UR7 ;  /* 0x800000071010cc36 */ /* 0x000fc40008000000 */
[----:B------:R-:W-:Y:S02]  /*0510*/  @!P2 VIADD R10, R10, -UR7 ;  /* 0x800000070a0aac36 */ /* 0x000fe40008000000 */
[----:B------:R-:W-:Y:S01]  /*0520*/  @!P2 VIADD R11, R11, 0x1 ;  /* 0x000000010b0ba836 */ /* 0x000fe20000000000 */
[----:B------:R-:W-:Y:S01]  /*0530*/  ISETP.GE.U32.AND P1, PT, R16, UR7, PT ;  /* 0x0000000710007c0c */ /* 0x000fe2000bf26070 */
[----:B------:R-:W-:Y:S01]  /*0540*/  @!P4 VIADD R9, R9, 0x1 ;  /* 0x000000010909c836 */ /* 0x000fe20000000000 */
[----:B------:R-:W-:Y:S02]  /*0550*/  ISETP.GE.U32.AND P0, PT, R10, UR7, PT ;  /* 0x000000070a007c0c */ /* 0x000fe4000bf06070 */
[----:B------:R-:W-:Y:S02]  /*0560*/  LOP3.LUT R10, R8, UR49, RZ, 0x3c, !PT ;  /* 0x00000031080a7c12 */ /* 0x000fe4000f8e3cff */
[----:B------:R-:W-:Y:S02]  /*0570*/  MOV R16, R14 ;  /* 0x0000000e00107202 */ /* 0x000fe40000000f00 */
[----:B------:R-:W-:-:S02]  /*0580*/  ISETP.GE.AND P3, PT, R10, RZ, PT ;  /* 0x000000ff0a00720c */ /* 0x000fc40003f66270 */
[----:B------:R-:W-:Y:S01]  /*0590*/  LOP3.LUT R14, R4, UR49, RZ, 0x3c, !PT ;  /* 0x00000031040e7c12 */ /* 0x000fe2000f8e3cff */
[----:B------:R-:W-:Y:S01]  /*05a0*/  IMAD.HI.U32 R10, R13, R16, RZ ;  /* 0x000000100d0a7227 */ /* 0x000fe200078e00ff */
[----:B0-----:R-:W-:Y:S02]  /*05b0*/  R2UR UR5, R15 ;  /* 0x000000000f0572ca */ /* 0x001fe400000e0000 */
[----:B------:R-:W-:Y:S01]  /*05c0*/  ISETP.GE.AND P5, PT, R14, RZ, PT ;  /* 0x000000ff0e00720c */ /* 0x000fe20003fa6270 */
[----:B------:R-:W-:Y:S01]  /*05d0*/  @P0 VIADD R11, R11, 0x1 ;  /* 0x000000010b0b0836 */ /* 0x000fe20000000000 */
[----:B------:R-:W-:Y:S01]  /*05e0*/  IADD3 R15, PT, PT, -R10, RZ, RZ ;  /* 0x000000ff0a0f7210 */ /* 0x000fe20007ffe1ff */
[----:B------:R-:W-:Y:S01]  /*05f0*/  @P1 VIADD R9, R9, 0x1 ;  /* 0x0000000109091836 */ /* 0x000fe20000000000 */
[----:B------:R-:W-:Y:S02]  /*0600*/  ISETP.NE.AND P2, PT, RZ, UR49, PT ;  /* 0x00000031ff007c0c */ /* 0x000fe4000bf45270 */
[----:B------:R-:W-:Y:S01]  /*0610*/  MOV R14, R11 ;  /* 0x0000000b000e7202 */ /* 0x000fe20000000f00 */
[----:B------:R-:W-:Y:S01]  /*0620*/  IMAD R15, R15, UR7, R16 ;  /* 0x000000070f0f7c24 */ /* 0x000fe2000f8e0210 */
[----:B------:R-:W-:-:S02]  /*0630*/  LOP3.LUT R11, RZ, UR49, RZ, 0x33, !PT ;  /* 0x00000031ff0b7c12 */ /* 0x000fc4000f8e33ff */
[----:B------:R-:W-:Y:S01]  /*0640*/  SHF.R.S64 R16, RZ, 0x1e, R4 ;  /* 0x0000001eff107819 */ /* 0x000fe20000001004 */
[----:B------:R-:W-:Y:S01]  /*0650*/  @!P3 IMAD.MOV R14, RZ, RZ, -R14 ;  /* 0x000000ffff0eb224 */ /* 0x000fe200078e0a0e */
[----:B------:R-:W-:Y:S01]  /*0660*/  ISETP.LT.U32.AND P1, PT, R15, UR7, PT ;  /* 0x000000070f007c0c */ /* 0x000fe2000bf21070 */
[----:B------:R-:W-:Y:S01]  /*0670*/  @!P5 IMAD.MOV R9, RZ, RZ, -R9 ;  /* 0x000000ffff09d224 */ /* 0x000fe200078e0a09 */
[----:B------:R-:W-:Y:S02]  /*0680*/  UIADD3 UR6, UPT, UPT, URZ, -UR5, URZ ;  /* 0x80000005ff067290 */ /* 0x000fe4000fffe0ff */
[C---:B------:R-:W-:Y:S02]  /*0690*/  SEL R21, R11.reuse, R14, !P2 ;  /* 0x0000000e0b157207 */ /* 0x040fe40005000000 */
[----:B------:R-:W-:Y:S01]  /*06a0*/  SEL R22, R11, R9, !P2 ;  /* 0x000000090b167207 */ /* 0x000fe20005000000 */
[----:B------:R-:W-:Y:S01]  /*06b0*/  UIMAD UR6, UR6, UR8, URZ ;  /* 0x00000008060672a4 */ /* 0x000fe2000f8e02ff */
[----:B------:R-:W-:-:S02]  /*06c0*/  IADD3 R23, PT, PT, -R21, RZ, RZ ;  /* 0x000000ff15177210 */ /* 0x000fc40007ffe1ff */
[----:B------:R-:W-:Y:S01]  /*06d0*/  LOP3.LUT R14, R12, UR49, RZ, 0x3c, !PT ;  /* 0x000000310c0e7c12 */ /* 0x000fe2000f8e3cff */
[----:B------:R-:W-:Y:S01]  /*06e0*/  IMAD.MOV R9, RZ, RZ, -R22 ;  /* 0x000000ffff097224 */ /* 0x000fe200078e0a16 */
[----:B------:R-:W-:Y:S01]  /*06f0*/  UIMAD.WIDE.U32 UR4, UR5, UR6, UR4 ;  /* 0x00000006050472a5 */ /* 0x000fe2000f8e0004 */
[----:B------:R-:W-:Y:S01]  /*0700*/  @!P1 VIADD R15, R15, -UR7 ;  /* 0x800000070f0f9c36 */ /* 0x000fe20008000000 */
[----:B------:R-:W-:Y:S01]  /*0710*/  ISETP.GE.AND P3, PT, R14, RZ, PT ;  /* 0x000000ff0e00720c */ /* 0x000fe20003f66270 */
[----:B------:R-:W-:Y:S01]  /*0720*/  IMAD R24, R9, UR49, R4 ;  /* 0x0000003109187c24 */ /* 0x000fe2000f8e0204 */
[----:B------:R-:W-:Y:S01]  /*0730*/  @!P1 IADD3 R10, PT, PT, R10, 0x1, RZ ;  /* 0x000000010a0a9810 */ /* 0x000fe20007ffe0ff */
[----:B------:R-:W-:Y:S01]  /*0740*/  IMAD R23, R23, UR49, R8 ;  /* 0x0000003117177c24 */ /* 0x000fe2000f8e0208 */
[----:B------:R-:W-:Y:S02]  /*0750*/  ISETP.GE.U32.AND P0, PT, R15, UR7, PT ;  /* 0x000000070f007c0c */ /* 0x000fe4000bf06070 */
[----:B------:R-:W-:-:S02]  /*0760*/  IABS R28, R24 ;  /* 0x00000018001c7213 */ /* 0x000fc40000000000 */
[----:B------:R-:W-:-:S03]  /*0770*/  IABS R27, R23 ;  /* 0x00000017001b7213 */ /* 0x000fc60000000000 */
[----:B------:R-:W-:-:S04]  /*0780*/  IMAD.HI.U32 R9, R28, UR5, RZ ;  /* 0x000000051c097c27 */ /* 0x000fc8000f8e00ff */
[----:B------:R-:W-:Y:S02]  /*0790*/  IMAD.HI.U32 R25, R27, UR5, RZ ;  /* 0x000000051b197c27 */ /* 0x000fe4000f8e00ff */
[----:B------:R-:W-:Y:S02]  /*07a0*/  @P0 IADD3 R10, PT, PT, R10, 0x1, RZ ;  /* 0x000000010a0a0810 */ /* 0x000fe40007ffe0ff */
[----:B------:R-:W-:Y:S01]  /*07b0*/  IMAD.MOV R15, RZ, RZ, -R9 ;  /* 0x000000ffff0f7224 */ /* 0x000fe200078e0a09 */
[----:B------:R-:W-:Y:S01]  /*07c0*/  IADD3 R18, P0, PT, R18, UR36, RZ ;  /* 0x0000002412127c10 */ /* 0x000fe2000ff1e0ff */
[----:B------:R-:W-:Y:S02]  /*07d0*/  IMAD.MOV R14, RZ, RZ, -R25 ;  /* 0x000000ffff0e7224 */ /* 0x000fe400078e0a19 */
[----:B------:R-:W-:Y:S01]  /*07e0*/  IMAD R28, R15, UR8, R28 ;  /* 0x000000080f1c7c24 */ /* 0x000fe2000f8e021c */
[----:B------:R-:W-:Y:S01]  /*07f0*/  LEA.HI.X.SX32 R19, R8, UR37, 0x2, P0 ;  /* 0x0000002508137c11 */ /* 0x000fe200080f16ff */
[----:B------:R-:W-:Y:S01]  /*0800*/  @!P3 IMAD.MOV R10, RZ, RZ, -R10 ;  /* 0x000000ffff0ab224 */ /* 0x000fe200078e0a0a */
[----:B------:R-:W-:Y:S01]  /*0810*/  IADD3 R16, P3, PT, R16, UR36, RZ ;  /* 0x0000002410107c10 */ /* 0x000fe2000ff7e0ff */
[----:B------:R-:W-:Y:S01]  /*0820*/  IMAD R27, R14, UR8, R27 ;  /* 0x000000080e1b7c24 */ /* 0x000fe2000f8e021b */
[----:B------:R-:W-:-:S02]  /*0830*/  ISETP.LT.U32.AND P1, PT, R28, UR8, PT ;  /* 0x000000081c007c0c */ /* 0x000fc4000bf21070 */
[----:B------:R-:W-:Y:S02]  /*0840*/  SEL R20, R11, R10, !P2 ;  /* 0x0000000a0b147207 */ /* 0x000fe40005000000 */
[----:B------:R-:W-:Y:S02]  /*0850*/  ISETP.LT.U32.AND P6, PT, R27, UR8, PT ;  /* 0x000000081b007c0c */ /* 0x000fe4000bfc1070 */
[----:B------:R-:W-:Y:S01]  /*0860*/  LEA.HI.X.SX32 R17, R4, UR37, 0x2, P3 ;  /* 0x0000002504117c11 */ /* 0x000fe200098f16ff */
[----:B------:R-:W-:Y:S01]  /*0870*/  IMAD.MOV R15, RZ, RZ, -R20 ;  /* 0x000000ffff0f7224 */ /* 0x000fe200078e0a14 */
[----:B------:R-:W2:Y:S03]  /*0880*/  LDG.E R4, desc[UR10][R18.64] ;  /* 0x0000000a12047981 */ /* 0x000ea6000c1e1900 */
[----:B------:R-:W-:Y:S01]  /*0890*/  IMAD R26, R15, UR49, R12 ;  /* 0x000000310f1a7c24 */ /* 0x000fe2000f8e020c */
[----:B------:R0:W3:Y:S01]  /*08a0*/  LDG.E R10, desc[UR12][R16.64] ;  /* 0x0000000c100a7981 */ /* 0x0000e2000c1e1900 */
[----:B------:R-:W-:Y:S01]  /*08b0*/  @!P1 VIADD R28, R28, -UR8 ;  /* 0x800000081c1c9c36 */ /* 0x000fe20008000000 */
[----:B------:R-:W1:Y:S02]  /*08c0*/  LDC.64 R14, c[0x0][0x390] ;  /* 0x0000e400ff0e7b82 */ /* 0x000e640000000a00 */
[----:B------:R-:W-:-:S02]  /*08d0*/  IABS R29, R26 ;  /* 0x0000001a001d7213 */ /* 0x000fc40000000000 */
[----:B------:R-:W-:Y:S02]  /*08e0*/  @!P6 IADD3 R27, PT, PT, R27, -UR8, RZ ;  /* 0x800000081b1bec10 */ /* 0x000fe4000fffe0ff */
[----:B------:R-:W-:Y:S02]  /*08f0*/  ISETP.GE.U32.AND P4, PT, R28, UR8, PT ;  /* 0x000000081c007c0c */ /* 0x000fe4000bf86070 */
[----:B------:R-:W-:Y:S01]  /*0900*/  ISETP.GE.U32.AND P0, PT, R27, UR8, PT ;  /* 0x000000081b007c0c */ /* 0x000fe2000bf06070 */
[----:B------:R-:W-:Y:S01]  /*0910*/  IMAD.HI.U32 R27, R29, UR5, RZ ;  /* 0x000000051d1b7c27 */ /* 0x000fe2000f8e00ff */
[----:B------:R-:W-:Y:S02]  /*0920*/  LOP3.LUT R28, R23, UR50, RZ, 0x3c, !PT ;  /* 0x00000032171c7c12 */ /* 0x000fe4000f8e3cff */
[----:B0-----:R-:W-:Y:S02]  /*0930*/  SHF.R.S64 R16, RZ, 0x1e, R12 ;  /* 0x0000001eff107819 */ /* 0x001fe4000000100c */
[----:B------:R-:W-:Y:S01]  /*0940*/  ISETP.GE.AND P3, PT, R28, RZ, PT ;  /* 0x000000ff1c00720c */ /* 0x000fe20003f66270 */
[----:B------:R-:W-:Y:S01]  /*0950*/  IMAD.MOV R28, RZ, RZ, -R27 ;  /* 0x000000ffff1c7224 */ /* 0x000fe200078e0a1b */
[----:B------:R-:W-:-:S02]  /*0960*/  @!P6 IADD3 R25, PT, PT, R25, 0x1, RZ ;  /* 0x000000011919e810 */ /* 0x000fc40007ffe0ff */
[----:B------:R-:W-:Y:S01]  /*0970*/  IADD3 R16, P6, PT, R16, UR36, RZ ;  /* 0x0000002410107c10 */ /* 0x000fe2000ffde0ff */
[----:B------:R-:W-:-:S03]  /*0980*/  IMAD R28, R28, UR8, R29 ;  /* 0x000000081c1c7c24 */ /* 0x000fc6000f8e021d */
[----:B------:R-:W-:Y:S02]  /*0990*/  LEA.HI.X.SX32 R17, R12, UR37, 0x2, P6 ;  /* 0x000000250c117c11 */ /* 0x000fe4000b0f16ff */
[----:B------:R-:W-:Y:S02]  /*09a0*/  ISETP.LT.U32.AND P6, PT, R28, UR8, PT ;  /* 0x000000081c007c0c */ /* 0x000fe4000bfc1070 */
[----:B------:R-:W-:Y:S01]  /*09b0*/  LOP3.LUT R18, R24, UR50, RZ, 0x3c, !PT ;  /* 0x0000003218127c12 */ /* 0x000fe2000f8e3cff */
[----:B------:R-:W-:Y:S01]  /*09c0*/  @P0 VIADD R25, R25, 0x1 ;  /* 0x0000000119190836 */ /* 0x000fe20000000000 */
[----:B------:R0:W4:Y:S02]  /*09d0*/  LDG.E R12, desc[UR10][R16.64] ;  /* 0x0000000a100c7981 */ /* 0x000124000c1e1900 */
[----:B------:R-:W-:Y:S02]  /*09e0*/  ISETP.GE.AND P5, PT, R18, RZ, PT ;  /* 0x000000ff1200720c */ /* 0x000fe40003fa6270 */
[----:B------:R-:W5:Y:S01]  /*09f0*/  LDC.64 R18, c[0x0][0x398] ;  /* 0x0000e600ff127b82 */ /* 0x000f620000000a00 */
[----:B------:R-:W-:-:S04]  /*0a00*/  @!P3 IADD3 R25, PT, PT, -R25, RZ, RZ ;  /* 0x000000ff1919b210 */ /* 0x000fc80007ffe1ff */
[----:B------:R-:W-:Y:S01]  /*0a10*/  @!P6 VIADD R28, R28, -UR8 ;  /* 0x800000081c1cec36 */ /* 0x000fe20008000000 */
[----:B-1----:R-:W-:Y:S01]  /*0a20*/  ISETP.NE.U32.AND P0, PT, R14, 0x1, PT ;  /* 0x000000010e00780c */ /* 0x002fe20003f05070 */
[----:B------:R-:W-:Y:S01]  /*0a30*/  @!P1 VIADD R9, R9, 0x1 ;  /* 0x0000000109099836 */ /* 0x000fe20000000000 */
[----:B------:R-:W-:Y:S02]  /*0a40*/  LOP3.LUT R14, R26, UR50, RZ, 0x3c, !PT ;  /* 0x000000321a0e7c12 */ /* 0x000fe4000f8e3cff */
[----:B------:R-:W-:Y:S01]  /*0a50*/  ISETP.GE.U32.AND P3, PT, R28, UR8, PT ;  /* 0x000000081c007c0c */ /* 0x000fe2000bf66070 */
[----:B------:R-:W-:Y:S01]  /*0a60*/  @P4 VIADD R9, R9, 0x1 ;  /* 0x0000000109094836 */ /* 0x000fe20000000000 */
[----:B------:R-:W-:Y:S02]  /*0a70*/  ISETP.GE.AND P4, PT, R14, RZ, PT ;  /* 0x000000ff0e00720c */ /* 0x000fe40003f86270 */
[----:B------:R-:W-:Y:S01]  /*0a80*/  @!P6 IADD3 R27, PT, PT, R27, 0x1, RZ ;  /* 0x000000011b1be810 */ /* 0x000fe20007ffe0ff */
[----:B0-----:R-:W-:Y:S01]  /*0a90*/  IMAD.MOV.U32 R16, RZ, RZ, R9 ;  /* 0x000000ffff107224 */ /* 0x001fe200078e0009 */
[----:B------:R-:W-:-:S02]  /*0aa0*/  ISETP.NE.AND P6, PT, RZ, UR50, PT ;  /* 0x00000032ff007c0c */ /* 0x000fc4000bfc5270 */
[----:B------:R-:W-:Y:S01]  /*0ab0*/  LOP3.LUT R9, RZ, UR50, RZ, 0x33, !PT ;  /* 0x00000032ff097c12 */ /* 0x000fe2000f8e33ff */
[----:B------:R-:W-:-:S04]  /*0ac0*/  @!P5 IMAD.MOV R16, RZ, RZ, -R16 ;  /* 0x000000ffff10d224 */ /* 0x000fc800078e0a10 */
[----:B------:R-:W-:Y:S01]  /*0ad0*/  @P3 IADD3 R27, PT, PT, R27, 0x1, RZ ;  /* 0x000000011b1b3810 */ /* 0x000fe20007ffe0ff */
[----:B------:R-:W-:Y:S01]  /*0ae0*/  VIADD R17, R8, 0x60 ;  /* 0x0000006008117836 */ /* 0x000fe20000000000 */
[----:B------:R-:W-:Y:S02]  /*0af0*/  ISETP.NE.AND.EX P0, PT, R15, RZ, PT, P0 ;  /* 0x000000ff0f00720c */ /* 0x000fe40003f05300 */
[----:B-----5:R-:W-:Y:S01]  /*0b00*/  ISETP.NE.U32.AND P1, PT, R18, 0x1, PT ;  /* 0x000000011200780c */ /* 0x020fe20003f25070 */
[----:B------:R-:W-:Y:S01]  /*0b10*/  @!P4 IMAD.MOV R27, RZ, RZ, -R27 ;  /* 0x000000ffff1bc224 */ /* 0x000fe200078e0a1b */
[----:B------:R-:W-:Y:S02]  /*0b20*/  SEL R15, R9, R16, !P6 ;  /* 0x00000010090f7207 */ /* 0x000fe40007000000 */
[----:B------:R-:W-:Y:S02]  /*0b30*/  ISETP.NE.AND.EX P1, PT, R19, RZ, PT, P1 ;  /* 0x000000ff1300720c */ /* 0x000fe40003f25310 */
[----:B------:R-:W-:Y:S01]  /*0b40*/  IABS R18, R17 ;  /* 0x0000001100127213 */ /* 0x000fe20000000000 */
[----:B------:R-:W-:Y:S01]  /*0b50*/  IMAD.MOV R19, RZ, RZ, -R15 ;  /* 0x000000ffff137224 */ /* 0x000fe200078e0a0f */
[----:B------:R-:W-:-:S02]  /*0b60*/  SEL R16, R9, R27, !P6 ;  /* 0x0000001b09107207 */ /* 0x000fc40007000000 */
[----:B------:R-:W-:Y:S01]  /*0b70*/  SEL R14, R9, R25, !P6 ;  /* 0x00000019090e7207 */ /* 0x000fe20007000000 */
[----:B------:R-:W-:Y:S02]  /*0b80*/  IMAD R24, R19, UR50, R24 ;  /* 0x0000003213187c24 */ /* 0x000fe4000f8e0218 */
[----:B------:R-:W-:Y:S02]  /*0b90*/  IMAD.MOV R25, RZ, RZ, -R16 ;  /* 0x000000ffff197224 */ /* 0x000fe400078e0a10 */
[----:B------:R-:W-:-:S04]  /*0ba0*/  IMAD.HI.U32 R19, R13, R18, RZ ;  /* 0x000000120d137227 */ /* 0x000fc800078e00ff */
        /* <DEDUP_REMOVED lines=11> */
[----:B------:R-:W-:-:S03]  /*0c60*/  SEL R19, R22, RZ, P0 ;  /* 0x000000ff16137207 */ /* 0x000fc60000000000 */
[----:B------:R-:W-:Y:S01]  /*0c70*/  @!P5 IMAD.MOV R18, RZ, RZ, -R18 ;  /* 0x000000ffff12d224 */ /* 0x000fe200078e0a12 */
[C---:B------:R-:W-:Y:S02]  /*0c80*/  IADD3 R28, PT, PT, -R14.reuse, RZ, RZ ;  /* 0x000000ff0e1c7210 */ /* 0x040fe40007ffe1ff */
[----:B------:R-:W-:Y:S02]  /*0c90*/  SEL R21, R21, RZ, P0 ;  /* 0x000000ff15157207 */ /* 0x000fe40000000000 */
[----:B------:R-:W-:Y:S01]  /*0ca0*/  SEL R22, R14, RZ, P1 ;  /* 0x000000ff0e167207 */ /* 0x000fe20000800000 */
[----:B------:R-:W-:Y:S01]  /*0cb0*/  IMAD R14, R19, UR46, RZ ;  /* 0x0000002e130e7c24 */ /* 0x000fe2000f8e02ff */
[----:B------:R-:W-:Y:S02]  /*0cc0*/  SEL R15, R15, RZ, P1 ;  /* 0x000000ff0f0f7207 */ /* 0x000fe40000800000 */
[----:B------:R-:W-:Y:S01]  /*0cd0*/  SEL R25, R11, R18, !P2 ;  /* 0x000000120b197207 */ /* 0x000fe20005000000 */
[----:B------:R-:W-:-:S02]  /*0ce0*/  IMAD R21, R21, UR46, RZ ;  /* 0x0000002e15157c24 */ /* 0x000fc4000f8e02ff */
[----:B------:R-:W-:Y:S01]  /*0cf0*/  IMAD R19, R15, UR47, R14 ;  /* 0x0000002f0f137c24 */ /* 0x000fe2000f8e020e */
[----:B------:R-:W-:Y:S01]  /*0d00*/  IADD3 R18, PT, PT, -R25, RZ, RZ ;  /* 0x000000ff19127210 */ /* 0x000fe20007ffe1ff */
[----:B------:R-:W0:Y:S01]  /*0d10*/  LDC.64 R14, c[0x0][0x3a0] ;  /* 0x0000e800ff0e7b82 */ /* 0x000e220000000a00 */
[----:B------:R-:W-:-:S03]  /*0d20*/  IMAD R22, R22, UR47, R21 ;  /* 0x0000002f16167c24 */ /* 0x000fc6000f8e0215 */
[----:B------:R-:W-:Y:S01]  /*0d30*/  IMAD R21, R18, UR49, R17 ;  /* 0x0000003112157c24 */ /* 0x000fe2000f8e0211 */
[----:B------:R-:W-:Y:S01]  /*0d40*/  SEL R20, R20, RZ, P0 ;  /* 0x000000ff14147207 */ /* 0x000fe20000000000 */
[----:B------:R-:W-:-:S03]  /*0d50*/  IMAD R23, R28, UR50, R23 ;  /* 0x000000321c177c24 */ /* 0x000fc6000f8e0217 */
[----:B------:R-:W-:Y:S01]  /*0d60*/  IABS R28, R21 ;  /* 0x00000015001c7213 */ /* 0x000fe20000000000 */
[----:B------:R-:W-:Y:S01]  /*0d70*/  IMAD R27, R20, UR46, RZ ;  /* 0x0000002e141b7c24 */ /* 0x000fe2000f8e02ff */
[----:B------:R-:W-:-:S03]  /*0d80*/  SEL R18, R16, RZ, P1 ;  /* 0x000000ff10127207 */ /* 0x000fc60000800000 */
[----:B------:R-:W-:-:S04]  /*0d90*/  IMAD.MOV.U32 R20, RZ, RZ, R28 ;  /* 0x000000ffff147224 */ /* 0x000fc800078e001c */
        /* <DEDUP_REMOVED lines=13> */
[----:B------:R-:W-:-:S05]  /*0e70*/  @!P5 IMAD.MOV R14, RZ, RZ, -R14 ;  /* 0x000000ffff0ed224 */ /* 0x000fca00078e0a0e */
[----:B------:R-:W-:-:S05]  /*0e80*/  SEL R27, R9, R14, !P6 ;  /* 0x0000000e091b7207 */ /* 0x000fca0007000000 */
[----:B------:R-:W-:Y:S01]  /*0e90*/  IMAD.MOV R14, RZ, RZ, -R27 ;  /* 0x000000ffff0e7224 */ /* 0x000fe200078e0a1b */
[----:B------:R-:W-:-:S03]  /*0ea0*/  SEL R25, R25, RZ, P0 ;  /* 0x000000ff19197207 */ /* 0x000fc60000000000 */
[----:B------:R-:W-:Y:S01]  /*0eb0*/  IMAD R14, R14, UR50, R21 ;  /* 0x000000320e0e7c24 */ /* 0x000fe2000f8e0215 */
[----:B------:R-:W-:Y:S01]  /*0ec0*/  IADD3 R21, PT, PT, R8, 0x80, RZ ;  /* 0x0000008008157810 */ /* 0x000fe20007ffe0ff */
[----:B------:R-:W-:Y:S01]  /*0ed0*/  IMAD R25, R25, UR46, RZ ;  /* 0x0000002e19197c24 */ /* 0x000fe2000f8e02ff */
[----:B------:R-:W-:Y:S02]  /*0ee0*/  SEL R27, R27, RZ, P1 ;  /* 0x000000ff1b1b7207 */ /* 0x000fe40000800000 */
[----:B------:R-:W-:-:S03]  /*0ef0*/  IABS R28, R21 ;  /* 0x00000015001c7213 */ /* 0x000fc60000000000 */
[----:B------:R-:W-:Y:S02]  /*0f00*/  IMAD R25, R27, UR47, R25 ;  /* 0x0000002f1b197c24 */ /* 0x000fe4000f8e0219 */
[----:B------:R-:W-:Y:S01]  /*0f10*/  IMAD.HI.U32 R27, R13, R28, RZ ;  /* 0x0000001c0d1b7227 */ /* 0x000fe200078e00ff */
[----:B------:R-:W-:-:S03]  /*0f20*/  ISETP.NE.AND.EX P3, PT, R15, RZ, PT, P3 ;  /* 0x000000ff0f00720c */ /* 0x000fc60003f65330 */
[----:B------:R-:W-:-:S04]  /*0f30*/  IMAD.MOV R15, RZ, RZ, -R27 ;  /* 0x000000ffff0f7224 */ /* 0x000fc800078e0a1b */
[----:B------:R-:W-:-:S05]  /*0f40*/  IMAD R28, R15, UR7, R28 ;  /* 0x000000070f1c7c24 */ /* 0x000fca000f8e021c */
[----:B------:R-:W-:Y:S02]  /*0f50*/  ISETP.LT.U32.AND P5, PT, R28, UR7, PT ;  /* 0x000000071c007c0c */ /* 0x000fe4000bfa1070 */
[----:B------:R-:W-:-:S04]  /*0f60*/  SHF.R.S64 R16, RZ, 0x1e, R17 ;  /* 0x0000001eff107819 */ /* 0x000fc80000001011 */
[----:B------:R-:W-:Y:S02]  /*0f70*/  IADD3 R16, P4, PT, R16, UR36, RZ ;  /* 0x0000002410107c10 */ /* 0x000fe4000ff9e0ff */
[----:B------:R-:W-:Y:S02]  /*0f80*/  LOP3.LUT R15, R21, UR49, RZ, 0x3c, !PT ;  /* 0x00000031150f7c12 */ /* 0x000fe4000f8e3cff */
[----:B------:R-:W-:-:S03]  /*0f90*/  LEA.HI.X.SX32 R17, R17, UR37, 0x2, P4 ;  /* 0x0000002511117c11 */ /* 0x000fc6000a0f16ff */
[----:B------:R-:W-:Y:S01]  /*0fa0*/  @!P5 IADD3 R28, PT, PT, R28, -UR7, RZ ;  /* 0x800000071c1cdc10 */ /* 0x000fe2000fffe0ff */
[----:B------:R-:W-:Y:S01]  /*0fb0*/  @!P5 VIADD R27, R27, 0x1 ;  /* 0x000000011b1bd836 */ /* 0x000fe20000000000 */
[----:B------:R0:W5:Y:S02]  /*0fc0*/  LDG.E R20, desc[UR10][R16.64] ;  /* 0x0000000a10147981 */ /* 0x000164000c1e1900 */
[----:B------:R-:W-:Y:S02]  /*0fd0*/  ISETP.GE.U32.AND P4, PT, R28, UR7, PT ;  /* 0x000000071c007c0c */ /* 0x000fe4000bf86070 */
[----:B------:R-:W-:-:S11]  /*0fe0*/  ISETP.GE.AND P5, PT, R15, RZ, PT ;  /* 0x000000ff0f00720c */ /* 0x000fd60003fa6270 */
[----:B------:R-:W-:-:S05]  /*0ff0*/  @P4 IADD3 R27, PT, PT, R27, 0x1, RZ ;  /* 0x000000011b1b4810 */ /* 0x000fca0007ffe0ff */
[----:B------:R-:W-:-:S05]  /*1000*/  @!P5 IMAD.MOV R27, RZ, RZ, -R27 ;  /* 0x000000ffff1bd224 */ /* 0x000fca00078e0a1b */
[----:B0-----:R-:W-:-:S04]  /*1010*/  SEL R16, R11, R27, !P2 ;  /* 0x0000001b0b107207 */ /* 0x001fc80005000000 */
[----:B------:R-:W-:-:S05]  /*1020*/  IADD3 R28, PT, PT, -R16, RZ, RZ ;  /* 0x000000ff101c7210 */ /* 0x000fca0007ffe1ff */
[----:B------:R-:W-:Y:S01]  /*1030*/  IMAD R27, R28, UR49, R21 ;  /* 0x000000311c1b7c24 */ /* 0x000fe2000f8e0215 */
[----:B------:R-:W-:-:S04]  /*1040*/  SEL R17, R23, RZ, P3 ;  /* 0x000000ff17117207 */ /* 0x000fc80001800000 */
[----:B------:R-:W-:Y:S01]  /*1050*/  IABS R15, R27 ;  /* 0x0000001b000f7213 */ /* 0x000fe20000000000 */
[----:B------:R-:W-:Y:S01]  /*1060*/  IMAD R17, R17, UR51, R22 ;  /* 0x0000003311117c24 */ /* 0x000fe2000f8e0216 */
[----:B------:R-:W-:-:S03]  /*1070*/  SEL R24, R24, RZ, P3 ;  /* 0x000000ff18187207 */ /* 0x000fc60001800000 */
[----:B------:R-:W-:-:S04]  /*1080*/  IMAD.MOV.U32 R23, RZ, RZ, R15 ;  /* 0x000000ffff177224 */ /* 0x000fc800078e000f */
[----:B------:R-:W-:-:S04]  /*1090*/  IMAD.HI.U32 R22, R23, UR5, RZ ;  /* 0x0000000517167c27 */ /* 0x000fc8000f8e00ff */
[----:B------:R-:W-:Y:S01]  /*10a0*/  IMAD R15, R24, UR51, R19 ;  /* 0x00000033180f7c24 */ /* 0x000fe2000f8e0213 */
[----:B------:R-:W-:-:S05]  /*10b0*/  IADD3 R24, PT, PT, -R22, RZ, RZ ;  /* 0x000000ff16187210 */ /* 0x000fca0007ffe1ff */
[----:B------:R-:W-:-:S05]  /*10c0*/  IMAD R23, R24, UR8, R23 ;  /* 0x0000000818177c24 */ /* 0x000fca000f8e0217 */
[----:B------:R-:W-:Y:S02]  /*10d0*/  ISETP.LT.U32.AND P5, PT, R23, UR8, PT ;  /* 0x0000000817007c0c */ /* 0x000fe4000bfa1070 */
[----:B------:R-:W-:-:S11]  /*10e0*/  LOP3.LUT R19, R27, UR50, RZ, 0x3c, !PT ;  /* 0x000000321b137c12 */ /* 0x000fd6000f8e3cff */
[----:B------:R-:W-:Y:S01]  /*10f0*/  @!P5 VIADD R23, R23, -UR8 ;  /* 0x800000081717dc36 */ /* 0x000fe20008000000 */
[----:B------:R-:W-:-:S04]  /*1100*/  @!P5 IADD3 R22, PT, PT, R22, 0x1, RZ ;  /* 0x000000011616d810 */ /* 0x000fc80007ffe0ff */
[----:B------:R-:W-:Y:S02]  /*1110*/  ISETP.GE.U32.AND P4, PT, R23, UR8, PT ;  /* 0x0000000817007c0c */ /* 0x000fe4000bf86070 */
[----:B------:R-:W-:-:S11]  /*1120*/  ISETP.GE.AND P5, PT, R19, RZ, PT ;  /* 0x000000ff1300720c */ /* 0x000fd60003fa6270 */
[----:B------:R-:W-:-:S05]  /*1130*/  @P4 VIADD R22, R22, 0x1 ;  /* 0x0000000116164836 */ /* 0x000fca0000000000 */
        /* <DEDUP_REMOVED lines=8> */
[----:B------:R-:W-:Y:S01]  /*11c0*/  IMAD.MOV.U32 R16, RZ, RZ, R28 ;  /* 0x000000ffff107224 */ /* 0x000fe200078e001c */
[----:B------:R-:W-:Y:S02]  /*11d0*/  SEL R23, R19, RZ, P1 ;  /* 0x000000ff13177207 */ /* 0x000fe40000800000 */
[----:B------:R-:W-:Y:S01]  /*11e0*/  SEL R19, R26, RZ, P3 ;  /* 0x000000ff1a137207 */ /* 0x000fe20001800000 */
[----:B------:R-:W-:-:S05]  /*11f0*/  IMAD.HI.U32 R26, R13, R16, RZ ;  /* 0x000000100d1a7227 */ /* 0x000fca00078e00ff */
        /* <DEDUP_REMOVED lines=10> */
[----:B------:R-:W-:Y:S02]  /*12a0*/  IMAD R23, R23, UR47, R24 ;  /* 0x0000002f17177c24 */ /* 0x000fe4000f8e0218 */
[----:B------:R-:W-:Y:S02]  /*12b0*/  IMAD R24, R14, UR51, R25 ;  /* 0x000000330e187c24 */ /* 0x000fe4000f8e0219 */
[----:B------:R-:W-:Y:S02]  /*12c0*/  @!P5 IADD3 R26, PT, PT, -R26, RZ, RZ ;  /* 0x000000ff1a1ad210 */ /* 0x000fe40007ffe1ff */
[----:B------:R-:W-:Y:S02]  /*12d0*/  SEL R14, R27, RZ, P3 ;  /* 0x000000ff1b0e7207 */ /* 0x000fe40001800000 */
[----:B------:R-:W-:-:S02]  /*12e0*/  IADD3 R16, P4, PT, R17, UR38, RZ ;  /* 0x0000002611107c10 */ /* 0x000fc4000ff9e0ff */
[----:B------:R-:W-:Y:S01]  /*12f0*/  SEL R25, R11, R26, !P2 ;  /* 0x0000001a0b197207 */ /* 0x000fe20005000000 */
[----:B------:R-:W-:Y:S01]  /*1300*/  IMAD R23, R14, UR51, R23 ;  /* 0x000000330e177c24 */ /* 0x000fe2000f8e0217 */
[----:B------:R-:W-:Y:S01]  /*1310*/  LEA.HI.X.SX32 R17, R17, UR39, 0x1, P4 ;  /* 0x0000002711117c11 */ /* 0x000fe2000a0f0eff */
[----:B------:R-:W-:Y:S01]  /*1320*/  IMAD R19, R19, UR51, R18 ;  /* 0x0000003313137c24 */ /* 0x000fe2000f8e0212 */
[C---:B------:R-:W-:Y:S01]  /*1330*/  IADD3 R14, P4, PT, R15.reuse, UR38, RZ ;  /* 0x000000260f0e7c10 */ /* 0x040fe2000ff9e0ff */
[----:B------:R-:W-:Y:S02]  /*1340*/  IMAD.MOV R27, RZ, RZ, -R25 ;  /* 0x000000ffff1b7224 */ /* 0x000fe400078e0a19 */
[----:B------:R0:W4:Y:S01]  /*1350*/  LDG.E.U8 R26, desc[UR10][R16.64] ;  /* 0x0000000a101a7981 */ /* 0x000122000c1e1100 */
[----:B------:R-:W-:Y:S01]  /*1360*/  LEA.HI.X.SX32 R15, R15, UR39, 0x1, P4 ;  /* 0x000000270f0f7c11 */ /* 0x000fe2000a0f0eff */
[----:B------:R-:W-:Y:S01]  /*1370*/  IMAD R28, R27, UR49, R22 ;  /* 0x000000311b1c7c24 */ /* 0x000fe2000f8e0216 */
[----:B------:R-:W-:-:S03]  /*1380*/  IADD3 R18, P4, PT, R19, UR38, RZ ;  /* 0x0000002613127c10 */ /* 0x000fc6000ff9e0ff */
[----:B------:R1:W5:Y:S01]  /*1390*/  LDG.E.U8 R27, desc[UR12][R14.64] ;  /* 0x0000000c0e1b7981 */ /* 0x000362000c1e1100 */
[----:B------:R-:W-:Y:S02]  /*13a0*/  LEA.HI.X.SX32 R19, R19, UR39, 0x1, P4 ;  /* 0x0000002713137c11 */ /* 0x000fe4000a0f0eff */
[----:B------:R-:W-:Y:S02]  /*13b0*/  IABS R29, R28 ;  /* 0x0000001c001d7213 */ /* 0x000fe40000000000 */
[C---:B0-----:R-:W-:Y:S01]  /*13c0*/  IADD3 R16, P4, PT, R24.reuse, UR38, RZ ;  /* 0x0000002618107c10 */ /* 0x041fe2000ff9e0ff */
[----:B------:R0:W5:Y:S03]  /*13d0*/  LDG.E.U8 R18, desc[UR10][R18.64] ;  /* 0x0000000a12127981 */ /* 0x000166000c1e1100 */
[----:B------:R-:W-:Y:S01]  /*13e0*/  LEA.HI.X.SX32 R17, R24, UR39, 0x1, P4 ;  /* 0x0000002718117c11 */ /* 0x000fe2000a0f0eff */
[----:B------:R-:W-:-:S04]  /*13f0*/  IMAD.HI.U32 R24, R29, UR5, RZ ;  /* 0x000000051d187c27 */ /* 0x000fc8000f8e00ff */
[----:B------:R2:W5:Y:S01]  /*1400*/  LDG.E.U8 R16, desc[UR12][R16.64] ;  /* 0x0000000c10107981 */ /* 0x000562000c1e1100 */
[----:B-1----:R-:W-:-:S05]  /*1410*/  IADD3 R14, PT, PT, -R24, RZ, RZ ;  /* 0x000000ff180e7210 */ /* 0x002fca0007ffe1ff */
[----:B------:R-:W-:-:S05]  /*1420*/  IMAD R29, R14, UR8, R29 ;  /* 0x000000080e1d7c24 */ /* 0x000fca000f8e021d */
[----:B------:R-:W-:Y:S02]  /*1430*/  ISETP.LT.U32.AND P5, PT, R29, UR8, PT ;  /* 0x000000081d007c0c */ /* 0x000fe4000bfa1070 */
[----:B------:R-:W-:-:S11]  /*1440*/  LOP3.LUT R14, R28, UR50, RZ, 0x3c, !PT ;  /* 0x000000321c0e7c12 */ /* 0x000fd6000f8e3cff */
[----:B------:R-:W-:Y:S01]  /*1450*/  @!P5 VIADD R29, R29, -UR8 ;  /* 0x800000081d1ddc36 */ /* 0x000fe20008000000 */
[----:B------:R-:W-:-:S04]  /*1460*/  @!P5 IADD3 R24, PT, PT, R24, 0x1, RZ ;  /* 0x000000011818d810 */ /* 0x000fc80007ffe0ff */
[----:B------:R-:W-:Y:S02]  /*1470*/  ISETP.GE.U32.AND P4, PT, R29, UR8, PT ;  /* 0x000000081d007c0c */ /* 0x000fe4000bf86070 */
[----:B------:R-:W-:Y:S02]  /*1480*/  ISETP.GE.AND P5, PT, R14, RZ, PT ;  /* 0x000000ff0e00720c */ /* 0x000fe40003fa6270 */
[----:B0-----:R-:W-:-:S09]  /*1490*/  IADD3 R19, PT, PT, R8, 0xc0, RZ ;  /* 0x000000c008137810 */ /* 0x001fd20007ffe0ff */
[----:B------:R-:W-:-:S04]  /*14a0*/  @P4 VIADD R24, R24, 0x1 ;  /* 0x0000000118184836 */ /* 0x000fc80000000000 */
[----:B------:R-:W-:Y:S01]  /*14b0*/  @!P5 IMAD.MOV R24, RZ, RZ, -R24 ;  /* 0x000000ffff18d224 */ /* 0x000fe200078e0a18 */
[----:B------:R-:W-:-:S04]  /*14c0*/  IABS R14, R19 ;  /* 0x00000013000e7213 */ /* 0x000fc80000000000 */
[----:B------:R-:W-:Y:S01]  /*14d0*/  SEL R8, R9, R24, !P6 ;  /* 0x0000001809087207 */ /* 0x000fe20007000000 */
[----:B------:R-:W-:-:S03]  /*14e0*/  IMAD.HI.U32 R13, R13, R14, RZ ;  /* 0x0000000e0d0d7227 */ /* 0x000fc600078e00ff */
[----:B------:R-:W-:-:S05]  /*14f0*/  IADD3 R15, PT, PT, -R8, RZ, RZ ;  /* 0x000000ff080f7210 */ /* 0x000fca0007ffe1ff */
        /* <DEDUP_REMOVED lines=16> */
[----:B--2---:R-:W-:-:S04]  /*1600*/  IMAD.MOV R17, RZ, RZ, -R15 ;  /* 0x000000ffff117224 */ /* 0x004fc800078e0a0f */
        /* <DEDUP_REMOVED lines=10> */
[----:B------:R-:W-:Y:S02]  /*16b0*/  SEL R25, R25, RZ, P0 ;  /* 0x000000ff19197207 */ /* 0x000fe40000000000 */
[----:B------:R-:W-:Y:S02]  /*16c0*/  IADD3 R14, PT, PT, -R9, RZ, RZ ;  /* 0x000000ff090e7210 */ /* 0x000fe40007ffe1ff */
[----:B------:R-:W-:Y:S01]  /*16d0*/  SEL R11, R11, RZ, P0 ;  /* 0x000000ff0b0b7207 */ /* 0x000fe20000000000 */
[----:B------:R-:W-:Y:S01]  /*16e0*/  IMAD R25, R25, UR46, RZ ;  /* 0x0000002e19197c24 */ /* 0x000fe2000f8e02ff */
[----:B------:R-:W-:Y:S01]  /*16f0*/  SEL R8, R8, RZ, P1 ;  /* 0x000000ff08087207 */ /* 0x000fe20000800000 */
[----:B------:R-:W-:Y:S01]  /*1700*/  IMAD R13, R14, UR50, R13 ;  /* 0x000000320e0d7c24 */ /* 0x000fe2000f8e020d */
[----:B------:R-:W-:Y:S01]  /*1710*/  SEL R9, R9, RZ, P1 ;  /* 0x000000ff09097207 */ /* 0x000fe20000800000 */
[----:B------:R-:W-:Y:S01]  /*1720*/  IMAD R14, R11, UR46, RZ ;  /* 0x0000002e0b0e7c24 */ /* 0x000fe2000f8e02ff */
[----:B------:R-:W-:Y:S01]  /*1730*/  SHF.R.S64 R24, RZ, 0x1e, R21 ;  /* 0x0000001eff187819 */ /* 0x000fe20000001015 */
[----:B------:R-:W-:Y:S01]  /*1740*/  IMAD R8, R8, UR47, R25 ;  /* 0x0000002f08087c24 */ /* 0x000fe2000f8e0219 */
[----:B------:R-:W-:Y:S01]  /*1750*/  SEL R13, R13, RZ, P3 ;  /* 0x000000ff0d0d7207 */ /* 0x000fe20001800000 */
[----:B------:R-:W-:Y:S01]  /*1760*/  IMAD R14, R9, UR47, R14 ;  /* 0x0000002f090e7c24 */ /* 0x000fe2000f8e020e */
[----:B------:R-:W-:-:S02]  /*1770*/  SEL R17, R28, RZ, P3 ;  /* 0x000000ff1c117207 */ /* 0x000fc40001800000 */
[----:B------:R-:W-:Y:S02]  /*1780*/  IADD3 R24, P0, PT, R24, UR36, RZ ;  /* 0x0000002418187c10 */ /* 0x000fe4000ff1e0ff */
[----:B------:R-:W-:Y:S02]  /*1790*/  R2UR UR4, R6 ;  /* 0x00000000060472ca */ /* 0x000fe400000e0000 */
[----:B------:R-:W-:Y:S01]  /*17a0*/  R2UR UR5, R7 ;  /* 0x00000000070572ca */ /* 0x000fe200000e0000 */
[----:B------:R-:W-:Y:S01]  /*17b0*/  IMAD R13, R13, UR51, R14 ;  /* 0x000000330d0d7c24 */ /* 0x000fe2000f8e020e */
[----:B------:R-:W-:Y:S01]  /*17c0*/  LEA.HI.X.SX32 R25, R21, UR37, 0x2, P0 ;  /* 0x0000002515197c11 */ /* 0x000fe200080f16ff */
[----:B------:R-:W-:Y:S01]  /*17d0*/  IMAD R17, R17, UR51, R8 ;  /* 0x0000003311117c24 */ /* 0x000fe2000f8e0208 */
[----:B------:R-:W-:Y:S02]  /*17e0*/  IADD3 R8, P0, PT, R23, UR38, RZ ;  /* 0x0000002617087c10 */ /* 0x000fe4000ff1e0ff */
[----:B------:R-:W-:-:S02]  /*17f0*/  IADD3 R14, P2, PT, R13, UR38, RZ ;  /* 0x000000260d0e7c10 */ /* 0x000fc4000ff5e0ff */
[----:B------:R-:W-:Y:S02]  /*1800*/  LEA.HI.X.SX32 R9, R23, UR39, 0x1, P0 ;  /* 0x0000002717097c11 */ /* 0x000fe400080f0eff */
[C---:B------:R-:W-:Y:S02]  /*1810*/  R2UR UR6, R6.reuse ;  /* 0x00000000060672ca */ /* 0x040fe400000e0000 */
[C---:B------:R-:W-:Y:S01]  /*1820*/  R2UR UR7, R7.reuse ;  /* 0x00000000070772ca */ /* 0x040fe200000e0000 */
[----:B------:R0:W2:Y:S01]  /*1830*/  LDG.E R11, desc[UR4][R24.64] ;  /* 0x00000004180b7981 */ /* 0x0000a2000c1e1900 */
[----:B------:R-:W-:Y:S02]  /*1840*/  SHF.R.S64 R28, RZ, 0x1e, R22 ;  /* 0x0000001eff1c7819 */ /* 0x000fe40000001016 */
[----:B------:R-:W-:Y:S02]  /*1850*/  R2UR UR8, R6 ;  /* 0x00000000060872ca */ /* 0x000fe400000e0000 */
[----:B------:R-:W-:-:S02]  /*1860*/  R2UR UR9, R7 ;  /* 0x00000000070972ca */ /* 0x000fc400000e0000 */
[----:B------:R-:W-:Y:S02]  /*1870*/  LEA.HI.X.SX32 R15, R13, UR39, 0x1, P2 ;  /* 0x000000270d0f7c11 */ /* 0x000fe400090f0eff */
[----:B------:R1:W2:Y:S01]  /*1880*/  LDG.E.U8 R13, desc[UR4][R8.64] ;  /* 0x00000004080d7981 */ /* 0x0002a2000c1e1100 */
[----:B------:R-:W-:Y:S02]  /*1890*/  IADD3 R28, P0, PT, R28, UR36, RZ ;  /* 0x000000241c1c7c10 */ /* 0x000fe4000ff1e0ff */
[C---:B0-----:R-:W-:Y:S01]  /*18a0*/  IADD3 R24, P1, PT, R17.reuse, UR38, RZ ;  /* 0x0000002611187c10 */ /* 0x041fe2000ff3e0ff */
[----:B------:R0:W2:Y:S01]  /*18b0*/  LDG.E.U8 R14, desc[UR10][R14.64] ;  /* 0x0000000a0e0e7981 */ /* 0x0000a2000c1e1100 */
[----:B------:R-:W-:Y:S02]  /*18c0*/  SHF.R.S64 R23, RZ, 0x1e, R19 ;  /* 0x0000001eff177819 */ /* 0x000fe40000001013 */
[----:B------:R-:W-:Y:S02]  /*18d0*/  LEA.HI.X.SX32 R29, R22, UR37, 0x2, P0 ;  /* 0x00000025161d7c11 */ /* 0x000fe400080f16ff */
[----:B------:R-:W-:Y:S01]  /*18e0*/  LEA.HI.X.SX32 R25, R17, UR39, 0x1, P1 ;  /* 0x0000002711197c11 */ /* 0x000fe200088f0eff */
[----:B-1----:R-:W0:Y:S01]  /*18f0*/  LDC.64 R8, c[0x0][0x3e8] ;  /* 0x0000fa00ff087b82 */ /* 0x002e220000000a00 */
[----:B------:R-:W-:Y:S01]  /*1900*/  IADD3 R22, P0, PT, R23, UR36, RZ ;  /* 0x0000002417167c10 */ /* 0x000fe2000ff1e0ff */
[----:B------:R-:W2:Y:S04]  /*1910*/  LDG.E R28, desc[UR6][R28.64] ;  /* 0x000000061c1c7981 */ /* 0x000ea8000c1e1900 */
[----:B------:R-:W2:Y:S01]  /*1920*/  LDG.E.U8 R24, desc[UR8][R24.64] ;  /* 0x0000000818187981 */ /* 0x000ea2000c1e1100 */
[----:B------:R-:W-:-:S05]  /*1930*/  LEA.HI.X.SX32 R23, R19, UR37, 0x2, P0 ;  /* 0x0000002513177c11 */ /* 0x000fca00080f16ff */
[----:B------:R-:W2:Y:S01]  /*1940*/  LDG.E R22, desc[UR4][R22.64] ;  /* 0x0000000416167981 */ /* 0x000ea2000c1e1900 */
[-C--:B0-----:R-:W-:Y:S01]  /*1950*/  FMUL R15, R4, R9.reuse ;  /* 0x00000009040f7220 */ /* 0x081fe20000400000 */
[----:B---3--:R-:W-:Y:S01]  /*1960*/  FMUL R17, R10, R9 ;  /* 0x000000090a117220 */ /* 0x008fe20000400000 */
[----:B----4-:R-:W-:-:S04]  /*1970*/  ISETP.NE.AND P0, PT, R26, RZ, PT ;  /* 0x000000ff1a00720c */ /* 0x010fc80003f05270 */
[-C--:B------:R-:W-:Y:S02]  /*1980*/  FSEL R10, R15, R8.reuse, P0 ;  /* 0x000000080f0a7208 */ /* 0x080fe40000000000 */
[----:B-----5:R-:W-:Y:S01]  /*1990*/  ISETP.NE.AND P1, PT, R27, RZ, PT ;  /* 0x000000ff1b00720c */ /* 0x020fe20003f25270 */
[----:B------:R-:W-:Y:S01]  /*19a0*/  FMUL R15, R12, R9 ;  /* 0x000000090c0f7220 */ /* 0x000fe20000400000 */
[----:B------:R-:W-:Y:S02]  /*19b0*/  FMNMX R19, R10, -INF , !PT ;  /* 0xff8000000a137809 */ /* 0x000fe40007800000 */
[----:B------:R-:W-:Y:S02]  /*19c0*/  ISETP.NE.AND P2, PT, R18, RZ, PT ;  /* 0x000000ff1200720c */ /* 0x000fe40003f45270 */
[----:B------:R-:W-:Y:S02]  /*19d0*/  ISETP.NE.AND P0, PT, R16, RZ, PT ;  /* 0x000000ff1000720c */ /* 0x000fe40003f05270 */
[----:B------:R-:W-:-:S02]  /*19e0*/  FSEL R16, R17, R8, P1 ;  /* 0x0000000811107208 */ /* 0x000fc40000800000 */
[----:B------:R-:W-:Y:S02]  /*19f0*/  FSEL R17, R15, R8, P2 ;  /* 0x000000080f117208 */ /* 0x000fe40001000000 */
[----:B------:R-:W-:-:S04]  /*1a00*/  FMNMX R4, R19, R16, !PT ;  /* 0x0000001013047209 */ /* 0x000fc80007800000 */
[----:B------:R-:W-:Y:S01]  /*1a10*/  FMNMX R15, R4, R17, !PT ;  /* 0x00000011040f7209 */ /* 0x000fe20007800000 */
[----:B------:R-:W-:Y:S01]  /*1a20*/  UMOV UR4, 0xffffffff ;  /* 0xffffffff00047882 */ /* 0x000fe20000000000 */
[-C--:B--2---:R-:W-:Y:S01]  /*1a30*/  FMUL R11, R11, R9.reuse ;  /* 0x000000090b0b7220 */ /* 0x084fe20000400000 */
[----:B------:R-:W-:Y:S01]  /*1a40*/  ISETP.NE.AND P1, PT, R13, RZ, PT ;  /* 0x000000ff0d00720c */ /* 0x000fe20003f25270 */
[----:B------:R-:W-:Y:S01]  /*1a50*/  FMUL R13, R20, R9 ;  /* 0x00000009140d7220 */ /* 0x000fe20000400000 */
[----:B------:R-:W-:-:S04]  /*1a60*/  ISETP.NE.AND P2, PT, R14, RZ, PT ;  /* 0x000000ff0e00720c */ /* 0x000fc80003f45270 */
[-C--:B------:R-:W-:Y:S02]  /*1a70*/  FSEL R20, R13, R8.reuse, P0 ;  /* 0x000000080d147208 */ /* 0x080fe40000000000 */
[----:B------:R-:W-:Y:S02]  /*1a80*/  FSEL R19, R11, R8, P1 ;  /* 0x000000080b137208 */ /* 0x000fe40000800000 */
[----:B------:R-:W-:Y:S01]  /*1a90*/  FMNMX R4, R15, R20, !PT ;  /* 0x000000140f047209 */ /* 0x000fe20007800000 */
[----:B------:R-:W-:Y:S01]  /*1aa0*/  FMUL R13, R28, R9 ;  /* 0x000000091c0d7220 */ /* 0x000fe20000400000 */
        /* <DEDUP_REMOVED lines=28> */
[-C--:B------:R-:W-:Y:S01]  /*1c70*/  FFMA.SAT R13, R12, R11.reuse, 0.5 ;  /* 0x3f0000000c0d7423 */ /* 0x080fe2000000200b */
[-C--:B------:R-:W-:Y:S01]  /*1c80*/  FFMA.SAT R25, R18, R11.reuse, 0.5 ;  /* 0x3f00000012197423 */ /* 0x080fe2000000200b */
[----:B------:R-:W-:Y:S01]  /*1c90*/  FADD R24, R8, -R23 ;  /* 0x8000001708187221 */ /* 0x000fe20000000000 */
[----:B------:R-:W-:Y:S01]  /*1ca0*/  FADD R9, R4, -12583039 ;  /* 0xcb40007f04097421 */ /* 0x000fe20000000000 */
[-C--:B------:R-:W-:Y:S01]  /*1cb0*/  FFMA.RM R10, R13, R14.reuse, 12582913 ;  /* 0x4b4000010d0a7423 */ /* 0x080fe2000000400e */
[-C--:B------:R-:W-:Y:S01]  /*1cc0*/  FFMA.RM R8, R25, R14.reuse, 12582913 ;  /* 0x4b40000119087423 */ /* 0x080fe2000000400e */
[-C--:B------:R-:W-:Y:S01]  /*1cd0*/  FFMA.SAT R25, R24, R11.reuse, 0.5 ;  /* 0x3f00000018197423 */ /* 0x080fe2000000200b */
[----:B------:R-:W-:Y:S01]  /*1ce0*/  FFMA R9, R22, 1.4426950216293334961, -R9 ;  /* 0x3fb8aa3b16097823 */ /* 0x000fe20000000809 */
[----:B------:R-:W-:Y:S01]  /*1cf0*/  FADD R15, R10, -12583039 ;  /* 0xcb40007f0a0f7421 */ /* 0x000fe20000000000 */
[----:B------:R-:W-:Y:S01]  /*1d00*/  IMAD.SHL.U32 R4, R4, 0x800000, RZ ;  /* 0x0080000004047824 */ /* 0x000fe200078e00ff */
[----:B------:R-:W-:Y:S01]  /*1d10*/  SHF.L.U32 R10, R10, 0x17, RZ ;  /* 0x000000170a0a7819 */ /* 0x000fe200000006ff */
[----:B------:R-:W-:Y:S01]  /*1d20*/  FFMA R13, R22, 1.925963033500011079e-08, R9 ;  /* 0x32a57060160d7823 */ /* 0x000fe20000000009 */
[-C--:B------:R-:W-:Y:S01]  /*1d30*/  FFMA.RM R9, R17, R14.reuse, 12582913 ;  /* 0x4b40000111097423 */ /* 0x080fe2000000400e */
[----:B------:R-:W-:Y:S01]  /*1d40*/  FFMA R15, R12, 1.4426950216293334961, -R15 ;  /* 0x3fb8aa3b0c0f7823 */ /* 0x000fe2000000080f */
[----:B------:R-:W-:Y:S01]  /*1d50*/  FADD R22, R19, -R23 ;  /* 0x8000001713167221 */ /* 0x000fe20000000000 */
[----:B------:R-:W-:Y:S01]  /*1d60*/  FADD R23, R8, -12583039 ;  /* 0xcb40007f08177421 */ /* 0x000fe20000000000 */
[----:B------:R-:W-:Y:S01]  /*1d70*/  FADD R17, R9, -12583039 ;  /* 0xcb40007f09117421 */ /* 0x000fe20000000000 */
[----:B------:R-:W-:Y:S01]  /*1d80*/  FFMA R15, R12, 1.925963033500011079e-08, R15 ;  /* 0x32a570600c0f7823 */ /* 0x000fe2000000000f */
[-C--:B------:R-:W-:Y:S01]  /*1d90*/  FFMA.RM R12, R21, R14.reuse, 12582913 ;  /* 0x4b400001150c7423 */ /* 0x080fe2000000400e */
[----:B------:R-:W-:Y:S01]  /*1da0*/  FFMA.SAT R21, R22, R11, 0.5 ;  /* 0x3f00000016157423 */ /* 0x000fe2000000200b */
[----:B------:R-:W-:Y:S01]  /*1db0*/  FFMA R17, R16, 1.4426950216293334961, -R17 ;  /* 0x3fb8aa3b10117823 */ /* 0x000fe20000000811 */
[----:B------:R-:W0:Y:S01]  /*1dc0*/  MUFU.EX2 R13, R13 ;  /* 0x0000000d000d7308 */ /* 0x000e220000000800 */
[----:B------:R-:W-:Y:S01]  /*1dd0*/  FADD R19, R12, -12583039 ;  /* 0xcb40007f0c137421 */ /* 0x000fe20000000000 */
[----:B------:R-:W-:Y:S01]  /*1de0*/  FFMA R23, R18, 1.4426950216293334961, -R23 ;  /* 0x3fb8aa3b12177823 */ /* 0x000fe20000000817 */
[----:B------:R-:W-:Y:S01]  /*1df0*/  FFMA R17, R16, 1.925963033500011079e-08, R17 ;  /* 0x32a5706010117823 */ /* 0x000fe20000000011 */
[-C--:B------:R-:W-:Y:S01]  /*1e00*/  FFMA.RM R16, R21, R14.reuse, 12582913 ;  /* 0x4b40000115107423 */ /* 0x080fe2000000400e */
[----:B------:R-:W-:Y:S01]  /*1e10*/  FFMA R19, R20, 1.4426950216293334961, -R19 ;  /* 0x3fb8aa3b14137823 */ /* 0x000fe20000000813 */
[----:B------:R-:W-:-:S02]  /*1e20*/  FFMA.RM R14, R25, R14, 12582913 ;  /* 0x4b400001190e7423 */ /* 0x000fc4000000400e */
[----:B------:R-:W-:Y:S01]  /*1e30*/  FADD R21, R16, -12583039 ;  /* 0xcb40007f10157421 */ /* 0x000fe20000000000 */
[----:B------:R-:W1:Y:S01]  /*1e40*/  MUFU.EX2 R15, R15 ;  /* 0x0000000f000f7308 */ /* 0x000e620000000800 */
[----:B------:R-:W-:Y:S01]  /*1e50*/  FFMA R19, R20, 1.925963033500011079e-08, R19 ;  /* 0x32a5706014137823 */ /* 0x000fe20000000013 */
[----:B------:R-:W-:Y:S01]  /*1e60*/  FFMA R20, R18, 1.925963033500011079e-08, R23 ;  /* 0x32a5706012147823 */ /* 0x000fe20000000017 */
[----:B------:R-:W-:-:S04]  /*1e70*/  FFMA R21, R22, 1.4426950216293334961, -R21 ;  /* 0x3fb8aa3b16157823 */ /* 0x000fc80000000815 */
[----:B------:R-:W-:Y:S01]  /*1e80*/  FFMA R11, R22, 1.925963033500011079e-08, R21 ;  /* 0x32a57060160b7823 */ /* 0x000fe20000000015 */
[----:B------:R-:W2:Y:S01]  /*1e90*/  MUFU.EX2 R17, R17 ;  /* 0x0000001100117308 */ /* 0x000ea20000000800 */
[----:B------:R-:W-:Y:S01]  /*1ea0*/  FADD R21, R14, -12583039 ;  /* 0xcb40007f0e157421 */ /* 0x000fe20000000000 */
[----:B0-----:R-:W-:Y:S01]  /*1eb0*/  FMUL R18, R4, R13 ;  /* 0x0000000d04127220 */ /* 0x001fe20000400000 */
[----:B------:R-:W-:Y:S01]  /*1ec0*/  IMAD.SHL.U32 R22, R9, 0x800000, RZ ;  /* 0x0080000009167824 */ /* 0x000fe200078e00ff */
[----:B------:R-:W-:Y:S01]  /*1ed0*/  SHF.L.U32 R13, R8, 0x17, RZ ;  /* 0x00000017080d7819 */ /* 0x000fe200000006ff */
[C---:B------:R-:W-:Y:S01]  /*1ee0*/  FFMA R21, R24.reuse, 1.4426950216293334961, -R21 ;  /* 0x3fb8aa3b18157823 */ /* 0x040fe20000000815 */
[----:B------:R-:W-:Y:S02]  /*1ef0*/  FADD R9, RZ, R18 ;  /* 0x00000012ff097221 */ /* 0x000fe40000000000 */
[----:B------:R-:W0:Y:S01]  /*1f00*/  MUFU.EX2 R19, R19 ;  /* 0x0000001300137308 */ /* 0x000e220000000800 */
[----:B------:R-:W-:Y:S01]  /*1f10*/  FFMA R21, R24, 1.925963033500011079e-08, R21 ;  /* 0x32a5706018157823 */ /* 0x000fe20000000015 */
[----:B-1----:R-:W-:Y:S01]  /*1f20*/  FMUL R4, R10, R15 ;  /* 0x0000000f0a047220 */ /* 0x002fe20000400000 */
[----:B------:R-:W-:Y:S01]  /*1f30*/  SHF.L.U32 R24, R12, 0x17, RZ ;  /* 0x000000170c187819 */ /* 0x000fe200000006ff */
[----:B------:R-:W-:-:S02]  /*1f40*/  IMAD.SHL.U32 R15, R14, 0x800000, RZ ;  /* 0x008000000e0f7824 */ /* 0x000fc400078e00ff */
[----:B------:R-:W-:Y:S02]  /*1f50*/  FADD R10, R9, R4 ;  /* 0x00000004090a7221 */ /* 0x000fe40000000000 */
[----:B------:R-:W1:Y:S01]  /*1f60*/  MUFU.EX2 R11, R11 ;  /* 0x0000000b000b7308 */ /* 0x000e620000000800 */
[----:B--2---:R-:W-:Y:S01]  /*1f70*/  FMUL R17, R22, R17 ;  /* 0x0000001116117220 */ /* 0x004fe20000400000 */
[----:B------:R-:W-:-:S03]  /*1f80*/  IMAD.SHL.U32 R22, R16, 0x800000, RZ ;  /* 0x0080000010167824 */ /* 0x000fc600078e00ff */
[----:B------:R-:W-:-:S03]  /*1f90*/  FADD R9, R10, R17 ;  /* 0x000000110a097221 */ /* 0x000fc60000000000 */
[----:B------:R-:W2:Y:S01]  /*1fa0*/  MUFU.EX2 R20, R20 ;  /* 0x0000001400147308 */ /* 0x000ea20000000800 */
[----:B0-----:R-:W-:-:S07]  /*1fb0*/  FMUL R16, R24, R19 ;  /* 0x0000001318107220 */ /* 0x001fce0000400000 */
[----:B------:R-:W0:Y:S01]  /*1fc0*/  MUFU.EX2 R12, R21 ;  /* 0x00000015000c7308 */ /* 0x000e220000000800 */
[----:B-1----:R-:W-:Y:S01]  /*1fd0*/  FMUL R10, R22, R11 ;  /* 0x0000000b160a7220 */ /* 0x002fe20000400000 */
[----:B------:R-:W-:-:S04]  /*1fe0*/  FADD R11, R9, R16 ;  /* 0x00000010090b7221 */ /* 0x000fc80000000000 */
        /* <DEDUP_REMOVED lines=14> */
.L_x_14530:
        /* <DEDUP_REMOVED lines=12> */
[----:B0-----:R-:W-:Y:S05]  /*2190*/  CALL.REL.NOINC `($__internal_214_$__cuda_sm3x_div_rn_noftz_f32_slowpath) ;  /* 0x0000001000247944 */ /* 0x001fea0003c00000 */
[----:B------:R-:W-:-:S07]  /*21a0*/  IMAD.MOV.U32 R14, RZ, RZ, R18 ;  /* 0x000000ffff0e7224 */ /* 0x000fce00078e0012 */
.L_x_14505:
[----:B------:R-:W-:Y:S05]  /*21b0*/  BSYNC.RECONVERGENT B1 ;  /* 0x0000000000017941 */ /* 0x000fea0003800200 */
.L_x_14504:
        /* <DEDUP_REMOVED lines=12> */
[----:B0-----:R-:W-:Y:S05]  /*2280*/  CALL.REL.NOINC `($__internal_214_$__cuda_sm3x_div_rn_noftz_f32_slowpath) ;  /* 0x0000000c00e87944 */ /* 0x001fea0003c00000 */
[----:B------:R-:W-:-:S07]  /*2290*/  MOV R15, R18 ;  /* 0x00000012000f7202 */ /* 0x000fce0000000f00 */
.L_x_14507:
[----:B------:R-:W-:Y:S05]  /*22a0*/  BSYNC.RECONVERGENT B1 ;  /* 0x0000000000017941 */ /* 0x000fea0003800200 */
.L_x_14506:
        /* <DEDUP_REMOVED lines=12> */
[----:B0-----:R-:W-:Y:S05]  /*2370*/  CALL.REL.NOINC `($__internal_214_$__cuda_sm3x_div_rn_noftz_f32_slowpath) ;  /* 0x0000000c00ac7944 */ /* 0x001fea0003c00000 */
[----:B------:R-:W-:-:S07]  /*2380*/  IMAD.MOV.U32 R4, RZ, RZ, R18 ;  /* 0x000000ffff047224 */ /* 0x000fce00078e0012 */
.L_x_14509:
[----:B------:R-:W-:Y:S05]  /*2390*/  BSYNC.RECONVERGENT B1 ;  /* 0x0000000000017941 */ /* 0x000fea0003800200 */
.L_x_14508:
        /* <DEDUP_REMOVED lines=14> */
.L_x_14511:
[----:B------:R-:W-:Y:S05]  /*2480*/  BSYNC.RECONVERGENT B1 ;  /* 0x0000000000017941 */ /* 0x000fea0003800200 */
.L_x_14510:
        /* <DEDUP_REMOVED lines=14> */
.L_x_14513:
[----:B------:R-:W-:Y:S05]  /*2570*/  BSYNC.RECONVERGENT B1 ;  /* 0x0000000000017941 */ /* 0x000fea0003800200 */
.L_x_14512:
        /* <DEDUP_REMOVED lines=14> */
.L_x_14515:
[----:B------:R-:W-:Y:S05]  /*2660*/  BSYNC.RECONVERGENT B1 ;  /* 0x0000000000017941 */ /* 0x000fea0003800200 */
.L_x_14514:
        /* <DEDUP_REMOVED lines=14> */
.L_x_14517:
[----:B------:R-:W-:Y:S05]  /*2750*/  BSYNC.RECONVERGENT B1 ;  /* 0x0000000000017941 */ /* 0x000fea0003800200 */
.L_x_14516:
        /* <DEDUP_REMOVED lines=35> */
.L_x_14502:
[----:B------:R-:W-:Y:S05]  /*2990*/  EXIT ;  /* 0x000000000000794d */ /* 0x000fea0003800000 */
.L_x_14503:
[----:B------:R-:W-:Y:S01]  /*29a0*/  HFMA2 R11, -RZ, RZ, 0, 1.847743988037109375e-06 ;  /* 0x0000001fff0b7431 */ /* 0x000fe200000001ff */
[----:B------:R-:W-:Y:S01]  /*29b0*/  BSSY B1, `(.L_x_14519) ;  /* 0x0000006000017945 */ /* 0x000fe20003800000 */
[----:B------:R-:W-:Y:S02]  /*29c0*/  IMAD.MOV.U32 R12, RZ, RZ, 0x10 ;  /* 0x00000010ff0c7424 */ /* 0x000fe400078e00ff */
[----:B------:R-:W-:-:S07]  /*29d0*/  IMAD.MOV.U32 R15, RZ, RZ, -0x1 ;  /* 0xffffffffff0f7424 */ /* 0x000fce00078e00ff */
[----:B------:R-:W-:Y:S05]  /*29e0*/  WARPSYNC.COLLECTIVE R15, `(.L_x_14520) ;  /* 0x000000000f087348 */ /* 0x000fea0003c00000 */
[----:B------:R0:W1:Y:S02]  /*29f0*/  SHFL.BFLY P6, R14, R13, R12, R11 ;  /* 0x0c00000c0d0e7389 */ /* 0x00006400000c000b */
[----:B01----:R-:W-:Y:S05]  /*2a00*/  ENDCOLLECTIVE ;  /* 0x000000000000791b */ /* 0x003fea0003800000 */
.L_x_14520:
[----:B------:R-:W-:Y:S05]  /*2a10*/  BSYNC B1 ;  /* 0x0000000000017941 */ /* 0x000fea0003800000 */
.L_x_14519:
[----:B------:R-:W-:Y:S01]  /*2a20*/  FMNMX R13, R13, R14, !PT ;  /* 0x0000000e0d0d7209 */ /* 0x000fe20007800000 */
[----:B------:R-:W-:Y:S01]  /*2a30*/  IMAD.MOV.U32 R11, RZ, RZ, 0x1f ;  /* 0x0000001fff0b7424 */ /* 0x000fe200078e00ff */
[----:B------:R-:W-:Y:S02]  /*2a40*/  MOV R12, 0x8 ;  /* 0x00000008000c7802 */ /* 0x000fe40000000f00 */
[----:B------:R-:W-:-:S07]  /*2a50*/  MOV R15, 0xffffffff ;  /* 0xffffffff000f7802 */ /* 0x000fce0000000f00 */
[----:B------:R-:W-:Y:S05]  /*2a60*/  WARPSYNC.COLLECTIVE R15, `(.L_x_14521) ;  /* 0x000000000f087348 */ /* 0x000fea0003c00000 */
[----:B------:R0:W1:Y:S02]  /*2a70*/  SHFL.BFLY P6, R14, R13, R12, R11 ;  /* 0x0c00000c0d0e7389 */ /* 0x00006400000c000b */
[----:B01----:R-:W-:Y:S05]  /*2a80*/  ENDCOLLECTIVE ;  /* 0x000000000000791b */ /* 0x003fea0003800000 */
.L_x_14521:
[----:B------:R-:W-:Y:S01]  /*2a90*/  HFMA2 R12, -RZ, RZ, 0, 2.384185791015625e-07 ;  /* 0x00000004ff0c7431 */ /* 0x000fe200000001ff */
[----:B------:R-:W-:-:S05]  /*2aa0*/  FMNMX R4, R13, R14, !PT ;  /* 0x0000000e0d047209 */ /* 0x000fca0007800000 */
[----:B------:R-:W-:-:S07]  /*2ab0*/  IMAD.MOV.U32 R13, RZ, RZ, R4 ;  /* 0x000000ffff0d7224 */ /* 0x000fce00078e0004 */
[----:B------:R-:W-:Y:S05]  /*2ac0*/  WARPSYNC.COLLECTIVE R15, `(.L_x_14522) ;  /* 0x000000000f087348 */ /* 0x000fea0003c00000 */
[----:B------:R0:W1:Y:S02]  /*2ad0*/  SHFL.BFLY P6, R14, R13, R12, R11 ;  /* 0x0c00000c0d0e7389 */ /* 0x00006400000c000b */
[----:B01----:R-:W-:Y:S05]  /*2ae0*/  ENDCOLLECTIVE ;  /* 0x000000000000791b */ /* 0x003fea0003800000 */
.L_x_14522:
[----:B------:R-:W-:Y:S02]  /*2af0*/  MOV R12, 0x2 ;  /* 0x00000002000c7802 */ /* 0x000fe40000000f00 */
[----:B------:R-:W-:-:S05]  /*2b00*/  FMNMX R9, R4, R14, !PT ;  /* 0x0000000e04097209 */ /* 0x000fca0007800000 */
[----:B------:R-:W-:-:S07]  /*2b10*/  IMAD.MOV.U32 R13, RZ, RZ, R9 ;  /* 0x000000ffff0d7224 */ /* 0x000fce00078e0009 */
[----:B------:R-:W-:Y:S05]  /*2b20*/  WARPSYNC.COLLECTIVE R15, `(.L_x_14523) ;  /* 0x000000000f087348 */ /* 0x000fea0003c00000 */
[----:B------:R0:W1:Y:S02]  /*2b30*/  SHFL.BFLY P6, R14, R13, R12, R11 ;  /* 0x0c00000c0d0e7389 */ /* 0x00006400000c000b */
[----:B01----:R-:W-:Y:S05]  /*2b40*/  ENDCOLLECTIVE ;  /* 0x000000000000791b */ /* 0x003fea0003800000 */
.L_x_14523:
[----:B------:R-:W-:Y:S01]  /*2b50*/  HFMA2 R12, -RZ, RZ, 0, 5.9604644775390625e-08 ;  /* 0x00000001ff0c7431 */ /* 0x000fe200000001ff */
[----:B------:R-:W-:Y:S01]  /*2b60*/  FMNMX R21, R9, R14, !PT ;  /* 0x0000000e09157209 */ /* 0x000fe20007800000 */
[----:B------:R-:W-:-:S04]  /*2b70*/  IMAD.MOV.U32 R9, RZ, RZ, 0x3bbb989d ;  /* 0x3bbb989dff097424 */ /* 0x000fc800078e00ff */
[----:B------:R-:W-:-:S07]  /*2b80*/  IMAD.MOV.U32 R13, RZ, RZ, R21 ;  /* 0x000000ffff0d7224 */ /* 0x000fce00078e0015 */
[----:B------:R-:W-:Y:S05]  /*2b90*/  WARPSYNC.COLLECTIVE R15, `(.L_x_14524) ;  /* 0x000000000f087348 */ /* 0x000fea0003c00000 */
[----:B------:R0:W1:Y:S02]  /*2ba0*/  SHFL.BFLY P6, R14, R13, R12, R11 ;  /* 0x0c00000c0d0e7389 */ /* 0x00006400000c000b */
[----:B01----:R-:W-:Y:S05]  /*2bb0*/  ENDCOLLECTIVE ;  /* 0x000000000000791b */ /* 0x003fea0003800000 */
.L_x_14524:
[----:B------:R-:W-:-:S05]  /*2bc0*/  FMNMX R21, R21, R14, !PT ;  /* 0x0000000e15157209 */ /* 0x000fca0007800000 */
[--C-:B------:R-:W-:Y:S01]  /*2bd0*/  FADD R22, R10, -R21.reuse ;  /* 0x800000150a167221 */ /* 0x100fe20000000000 */
[----:B------:R-:W-:Y:S01]  /*2be0*/  MOV R10, 0x437c0000 ;  /* 0x437c0000000a7802 */ /* 0x000fe20000000f00 */
[--C-:B------:R-:W-:Y:S01]  /*2bf0*/  FADD R14, R16, -R21.reuse ;  /* 0x80000015100e7221 */ /* 0x100fe20000000000 */
[--C-:B------:R-:W-:Y:S01]  /*2c00*/  FADD R20, R20, -R21.reuse ;  /* 0x8000001514147221 */ /* 0x100fe20000000000 */
[-C--:B------:R-:W-:Y:S01]  /*2c10*/  FFMA.SAT R23, R22, R9.reuse, 0.5 ;  /* 0x3f00000016177423 */ /* 0x080fe20000002009 */
[--C-:B------:R-:W-:Y:S01]  /*2c20*/  FADD R16, R19, -R21.reuse ;  /* 0x8000001513107221 */ /* 0x100fe20000000000 */
[----:B------:R-:W-:Y:S01]  /*2c30*/  FFMA.SAT R13, R14, R9, 0.5 ;  /* 0x3f0000000e0d7423 */ /* 0x000fe20000002009 */
[--C-:B------:R-:W-:Y:S01]  /*2c40*/  FADD R12, R18, -R21.reuse ;  /* 0x80000015120c7221 */ /* 0x100fe20000000000 */
[-C--:B------:R-:W-:Y:S01]  /*2c50*/  FFMA.RM R4, R23, R10.reuse, 12582913 ;  /* 0x4b40000117047423 */ /* 0x080fe2000000400a */
[----:B------:R-:W-:Y:S01]  /*2c60*/  FADD R8, R8, -R21 ;  /* 0x8000001508087221 */ /* 0x000fe20000000000 */
[----:B------:R-:W-:-:S02]  /*2c70*/  FFMA.RM R13, R13, R10, 12582913 ;  /* 0x4b4000010d0d7423 */ /* 0x000fc4000000400a */
[C---:B------:R-:W-:Y:S01]  /*2c80*/  FADD R23, R4.reuse, -12583039 ;  /* 0xcb40007f04177421 */ /* 0x040fe20000000000 */
[----:B------:R-:W-:Y:S02]  /*2c90*/  IMAD.SHL.U32 R4, R4, 0x800000, RZ ;  /* 0x0080000004047824 */ /* 0x000fe400078e00ff */
[----:B------:R-:W-:Y:S01]  /*2ca0*/  FADD R11, R13, -12583039 ;  /* 0xcb40007f0d0b7421 */ /* 0x000fe20000000000 */
[----:B------:R-:W-:-:S03]  /*2cb0*/  FFMA R23, R22, 1.4426950216293334961, -R23 ;  /* 0x3fb8aa3b16177823 */ /* 0x000fc60000000817 */
[----:B------:R-:W-:Y:S01]  /*2cc0*/  FFMA R15, R14, 1.4426950216293334961, -R11 ;  /* 0x3fb8aa3b0e0f7823 */ /* 0x000fe2000000080b */
[----:B------:R-:W-:Y:S01]  /*2cd0*/  FFMA R23, R22, 1.925963033500011079e-08, R23 ;  /* 0x32a5706016177823 */ /* 0x000fe20000000017 */
[----:B------:R-:W-:Y:S02]  /*2ce0*/  FADD R22, R17, -R21 ;  /* 0x8000001511167221 */ /* 0x000fe40000000000 */
[----:B------:R-:W-:Y:S02]  /*2cf0*/  FFMA R15, R14, 1.925963033500011079e-08, R15 ;  /* 0x32a570600e0f7823 */ /* 0x000fe4000000000f */
        /* <DEDUP_REMOVED lines=9> */
[----:B------:R-:W-:Y:S02]  /*2d90*/  SHF.L.U32 R4, R13, 0x17, RZ ;  /* 0x000000170d047819 */ /* 0x000fe400000006ff */
        /* <DEDUP_REMOVED lines=43> */
[----:B------:R-:W-:-:S03]  /*3050*/  HFMA2 R12, -RZ, RZ, 0, 9.5367431640625e-07 ;  /* 0x00000010ff0c7431 */ /* 0x000fc600000001ff */
[----:B------:R-:W-:-:S07]  /*3060*/  FADD R13, R13, R8 ;  /* 0x000000080d0d7221 */ /* 0x000fce0000000000 */
[----:B------:R-:W-:Y:S05]  /*3070*/  WARPSYNC.COLLECTIVE R15, `(.L_x_14525) ;  /* 0x000000000f087348 */ /* 0x000fea0003c00000 */
[----:B------:R0:W1:Y:S02]  /*3080*/  SHFL.BFLY P6, R14, R13, R12, R11 ;  /* 0x0c00000c0d0e7389 */ /* 0x00006400000c000b */
[----:B01----:R-:W-:Y:S05]  /*3090*/  ENDCOLLECTIVE ;  /* 0x000000000000791b */ /* 0x003fea0003800000 */
.L_x_14525:
[----:B------:R-:W-:Y:S02]  /*30a0*/  HFMA2 R12, -RZ, RZ, 0, 4.76837158203125e-07 ;  /* 0x00000008ff0c7431 */ /* 0x000fe400000001ff */
[----:B------:R-:W-:-:S04]  /*30b0*/  FADD R19, R13, R14 ;  /* 0x0000000e0d137221 */ /* 0x000fc80000000000 */
[----:B------:R-:W-:-:S07]  /*30c0*/  IMAD.MOV.U32 R13, RZ, RZ, R19 ;  /* 0x000000ffff0d7224 */ /* 0x000fce00078e0013 */
[----:B------:R-:W-:Y:S05]  /*30d0*/  WARPSYNC.COLLECTIVE R15, `(.L_x_14526) ;  /* 0x000000000f087348 */ /* 0x000fea0003c00000 */
[----:B------:R0:W1:Y:S02]  /*30e0*/  SHFL.BFLY P6, R14, R13, R12, R11 ;  /* 0x0c00000c0d0e7389 */ /* 0x00006400000c000b */
[----:B01----:R-:W-:Y:S05]  /*30f0*/  ENDCOLLECTIVE ;  /* 0x000000000000791b */ /* 0x003fea0003800000 */
.L_x_14526:
[----:B------:R-:W-:Y:S01]  /*3100*/  MOV R12, 0x4 ;  /* 0x00000004000c7802 */ /* 0x000fe20000000f00 */
[----:B------:R-:W-:-:S04]  /*3110*/  FADD R20, R19, R14 ;  /* 0x0000000e13147221 */ /* 0x000fc80000000000 */
[----:B------:R-:W-:-:S07]  /*3120*/  IMAD.MOV.U32 R13, RZ, RZ, R20 ;  /* 0x000000ffff0d7224 */ /* 0x000fce00078e0014 */
[----:B------:R-:W-:Y:S05]  /*3130*/  WARPSYNC.COLLECTIVE R15, `(.L_x_14527) ;  /* 0x000000000f087348 */ /* 0x000fea0003c00000 */
[----:B------:R0:W1:Y:S02]  /*3140*/  SHFL.BFLY P6, R14, R13, R12, R11 ;  /* 0x0c00000c0d0e7389 */ /* 0x00006400000c000b */
[----:B01----:R-:W-:Y:S05]  /*3150*/  ENDCOLLECTIVE ;  /* 0x000000000000791b */ /* 0x003fea0003800000 */
.L_x_14527:
[----:B------:R-:W-:Y:S02]  /*3160*/  HFMA2 R12, -RZ, RZ, 0, 1.1920928955078125e-07 ;  /* 0x00000002ff0c7431 */ /* 0x000fe400000001ff */
[----:B------:R-:W-:-:S04]  /*3170*/  FADD R21, R20, R14 ;  /* 0x0000000e14157221 */ /* 0x000fc80000000000 */
[----:B------:R-:W-:-:S07]  /*3180*/  IMAD.MOV.U32 R13, RZ, RZ, R21 ;  /* 0x000000ffff0d7224 */ /* 0x000fce00078e0015 */
[----:B------:R-:W-:Y:S05]  /*3190*/  WARPSYNC.COLLECTIVE R15, `(.L_x_14528) ;  /* 0x000000000f087348 */ /* 0x000fea0003c00000 */
[----:B------:R0:W1:Y:S02]  /*31a0*/  SHFL.BFLY P6, R14, R13, R12, R11 ;  /* 0x0c00000c0d0e7389 */ /* 0x00006400000c000b */
[----:B01----:R-:W-:Y:S05]  /*31b0*/  ENDCOLLECTIVE ;  /* 0x000000000000791b */ /* 0x003fea0003800000 */
.L_x_14528:
[----:B------:R-:W-:Y:S01]  /*31c0*/  MOV R12, 0x1 ;  /* 0x00000001000c7802 */ /* 0x000fe20000000f00 */
[----:B------:R-:W-:-:S04]  /*31d0*/  FADD R22, R21, R14 ;  /* 0x0000000e15167221 */ /* 0x000fc80000000000 */
[----:B------:R-:W-:-:S07]  /*31e0*/  IMAD.MOV.U32 R13, RZ, RZ, R22 ;  /* 0x000000ffff0d7224 */ /* 0x000fce00078e0016 */
[----:B------:R-:W-:Y:S05]  /*31f0*/  WARPSYNC.COLLECTIVE R15, `(.L_x_14529) ;  /* 0x000000000f087348 */ /* 0x000fea0003c00000 */
[----:B------:R0:W1:Y:S02]  /*3200*/  SHFL.BFLY P6, R14, R13, R12, R11 ;  /* 0x0c00000c0d0e7389 */ /* 0x00006400000c000b */
[----:B01----:R-:W-:Y:S05]  /*3210*/  ENDCOLLECTIVE ;  /* 0x000000000000791b */ /* 0x003fea0003800000 */
.L_x_14529:
[----:B------:R-:W-:Y:S05]  /*3220*/  BRA `(.L_x_14530) ;  /* 0xffffffec00a87947 */ /* 0x000fea000383ffff */
        .weak           $__internal_214_$__cuda_sm3x_div_rn_noftz_f32_slowpath
        .type           $__internal_214_$__cuda_sm3x_div_rn_noftz_f32_slowpath,@function
        .size           $__internal_214_$__cuda_sm3x_div_rn_noftz_f32_slowpath,(.L_x_37591 - $__internal_214_$__cuda_sm3x_div_rn_noftz_f32_slowpath)
$__internal_214_$__cuda_sm3x_div_rn_noftz_f32_slowpath:
        /* <DEDUP_REMOVED lines=35> */
.L_x_14532:
        /* <DEDUP_REMOVED lines=51> */
.L_x_14539:
[----:B------:R-:W-:-:S04]  /*3790*/  LOP3.LUT R18, R18, 0x80000000, RZ, 0xc0, !PT ;  /* 0x8000000012127812 */ /* 0x000fc800078ec0ff */
[----:B------:R-:W-:Y:S01]  /*37a0*/  LOP3.LUT R18, R18, 0x7f800000, RZ, 0xfc, !PT ;  /* 0x7f80000012127812 */ /* 0x000fe200078efcff */
[----:B------:R-:W-:Y:S06]  /*37b0*/  BRA `(.L_x_14540) ;  /* 0x0000000000047947 */ /* 0x000fec0003800000 */
.L_x_14538:
[----:B------:R-:W-:-:S07]  /*37c0*/  LEA R18, R13, R18, 0x17 ;  /* 0x000000120d127211 */ /* 0x000fce00078eb8ff */
.L_x_14540:
[----:B------:R-:W-:Y:S05]  /*37d0*/  BSYNC.RECONVERGENT B3 ;  /* 0x0000000000037941 */ /* 0x000fea0003800200 */
.L_x_14537:
[----:B------:R-:W-:Y:S05]  /*37e0*/  BRA `(.L_x_14541) ;  /* 0x0000000000207947 */ /* 0x000fea0003800000 */
.L_x_14536:
[----:B------:R-:W-:-:S04]  /*37f0*/  LOP3.LUT R11, R11, 0x80000000, R22, 0x48, !PT ;  /* 0x800000000b0b7812 */ /* 0x000fc800078e4816 */
[----:B------:R-:W-:Y:S01]  /*3800*/  LOP3.LUT R18, R11, 0x7f800000, RZ, 0xfc, !PT ;  /* 0x7f8000000b127812 */ /* 0x000fe200078efcff */
[----:B------:R-:W-:Y:S06]  /*3810*/  BRA `(.L_x_14541) ;  /* 0x0000000000147947 */ /* 0x000fec0003800000 */
.L_x_14535:
[----:B------:R-:W-:Y:S01]  /*3820*/  LOP3.LUT R18, R11, 0x80000000, R22, 0x48, !PT ;  /* 0x800000000b127812 */ /* 0x000fe200078e4816 */
[----:B------:R-:W-:Y:S06]  /*3830*/  BRA `(.L_x_14541) ;  /* 0x00000000000c7947 */ /* 0x000fec0003800000 */
.L_x_14534:
[----:B------:R-:W0:Y:S01]  /*3840*/  MUFU.RSQ R18, -QNAN ;  /* 0xffc0000000127908 */ /* 0x000e220000001400 */
[----:B------:R-:W-:Y:S05]  /*3850*/  BRA `(.L_x_14541) ;  /* 0x0000000000047947 */ /* 0x000fea0003800000 */
.L_x_14533:
[----:B------:R-:W-:-:S07]  /*3860*/  FADD.FTZ R18, R18, R11 ;  /* 0x0000000b12127221 */ /* 0x000fce0000010000 */
.L_x_14541:
[----:B------:R-:W-:Y:S05]  /*3870*/  BSYNC.RECONVERGENT B2 ;  /* 0x0000000000027941 */ /* 0x000fea0003800200 */
.L_x_14531:
[----:B------:R-:W-:Y:S02]  /*3880*/  HFMA2 R13, -RZ, RZ, 0, 0 ;  /* 0x00000000ff0d7431 */ /* 0x000fe400000001ff */
[----:B------:R-:W-:-:S04]  /*3890*/  IMAD.MOV.U32 R12, RZ, RZ, R20 ;  /* 0x000000ffff0c7224 */ /* 0x000fc800078e0014 */
[----:B0-----:R-:W-:Y:S05]  /*38a0*/  RET.REL.NODEC R12 `(_Z15SoftmaxWarpImplI22BroadcastScaleMaskLoadIffbLm3EiE11DirectStoreIffEfLi1ELi7ELi32ELi1ELb0EL9Algorithm0EEvT_T0_ll) ;  /* 0xffffffc40cd47950 */ /* 0x001fea0003c3ffff */
.L_x_14542:
        /* <DEDUP_REMOVED lines=13> */
.L_x_37591:


//--------------------- .text._Z15SoftmaxWarpImplI22BroadcastScaleMaskLoadIffbLm3EiE11DirectStoreIffEfLi1ELi6ELi32ELi1ELb1EL9Algorithm0EEvT_T0_ll --------------------------
	.section	.text._Z15SoftmaxWarpImplI22BroadcastScaleMaskLoadIffbLm3EiE11DirectStoreIffEfLi1ELi6ELi32ELi1ELb1EL9Algorithm0EEvT_T0_ll,"ax",@progbits
	.align	128
        .global         _Z15SoftmaxWarpImplI22BroadcastScaleMaskLoadIffbLm3EiE11DirectStoreIffEfLi1ELi6ELi32ELi1ELb1EL9Algorithm0EEvT_T0_ll
        .type           _Z15SoftmaxWarpImplI22BroadcastScaleMaskLoadIffbLm3EiE11DirectStoreIffEfLi1ELi6ELi32ELi1ELb1EL9Algorithm0EEvT_T0_ll,@function
        .size           _Z15SoftmaxWarpImplI22BroadcastScaleMaskLoadIffbLm3EiE11DirectStoreIffEfLi1ELi6ELi32ELi1ELb1EL9Algorithm0EEvT_T0_ll,(.L_x_37592 - _Z15SoftmaxWarpImplI22BroadcastScaleMaskLoadIffbLm3EiE11DirectStoreIffEfLi1ELi6ELi32ELi1ELb1EL9Algorithm0EEvT_T0_ll)
        .other          _Z15SoftmaxWarpImplI22BroadcastScaleMaskLoadIffbLm3EiE11DirectStoreIffEfLi1ELi6ELi32ELi1ELb1EL9Algorithm0EEvT_T0_ll,@"STO_CUDA_ENTRY STV_DEFAULT"
_Z15SoftmaxWarpImplI22BroadcastScaleMaskLoadIffbLm3EiE11DirectStoreIffEfLi1ELi6ELi32ELi1ELb1EL9Algorithm0EEvT_T0_ll:
.text._Z15SoftmaxWarpImplI22BroadcastScaleMaskLoadIffbLm3EiE11DirectStoreIffEfLi1ELi6ELi32ELi1ELb1EL9Algorithm0EEvT_T0_ll:
        /* <DEDUP_REMOVED lines=29> */
.L_x_14543:
        /* <DEDUP_REMOVED lines=18> */
.L_x_14570:
[----:B0-2---:R-:W0:Y:S01]  /*02f0*/  LDC.64 R2, c[0x0][0x408] ;  /* 0x00010200ff027b82 */ /* 0x005e220000000a00 */
[----:B------:R-:W-:Y:S01]  /*0300*/  VIADD R17, R27, 0xa0 ;  /* 0x000000a01b117836 */ /* 0x000fe20000000000 */
[----:B------:R-:W-:Y:S01]  /*0310*/  BSSY.RECONVERGENT B1, `(.L_x_14545) ;  /* 0x0000065000017945 */ /* 0x000fe20003800200 */
[----:B------:R-:W-:Y:S01]  /*0320*/  IMAD.MOV.U32 R31, RZ, RZ, -0x800000 ;  /* 0xff800000ff1f7424 */ /* 0x000fe200078e00ff */
[----:B------:R-:W-:Y:S01]  /*0330*/  MOV R13, 0xff800000 ;  /* 0xff800000000d7802 */ /* 0x000fe20000000f00 */
[----:B------:R-:W-:-:S03]  /*0340*/  IMAD.MOV.U32 R5, RZ, RZ, -0x800000 ;  /* 0xff800000ff057424 */ /* 0x000fc600078e00ff */
[----:B------:R-:W2:Y:S01]  /*0350*/  LDC R0, c[0x0][0x3b4] ;  /* 0x0000ed00ff007b82 */ /* 0x000ea20000000800 */
[-C--:B0-----:R-:W-:Y:S02]  /*0360*/  ISETP.GE.U32.AND P0, PT, R27, R2.reuse, PT ;  /* 0x000000021b00720c */ /* 0x081fe40003f06070 */
[-C--:B------:R-:W-:Y:S02]  /*0370*/  ISETP.GE.U32.AND P3, PT, R25, R2.reuse, PT ;  /* 0x000000021900720c */ /* 0x080fe40003f66070 */
[-C--:B------:R-:W-:Y:S02]  /*0380*/  ISETP.GE.U32.AND P2, PT, R23, R2.reuse, PT ;  /* 0x000000021700720c */ /* 0x080fe40003f46070 */
[-C--:B------:R-:W-:Y:S02]  /*0390*/  ISETP.GE.U32.AND P1, PT, R21, R2.reuse, PT ;  /* 0x000000021500720c */ /* 0x080fe40003f26070 */
[-C--:B------:R-:W-:Y:S02]  /*03a0*/  ISETP.GE.U32.AND P4, PT, R19, R2.reuse, PT ;  /* 0x000000021300720c */ /* 0x080fe40003f86070 */
[----:B------:R-:W-:-:S02]  /*03b0*/  ISETP.GE.U32.AND P5, PT, R17, R2, PT ;  /* 0x000000021100720c */ /* 0x000fc40003fa6070 */
[----:B------:R-:W0:Y:S01]  /*03c0*/  LDC R2, c[0x0][0x3b0] ;  /* 0x0000ec00ff027b82 */ /* 0x000e220000000800 */
[-C--:B------:R-:W-:Y:S02]  /*03d0*/  ISETP.GE.AND.EX P0, PT, RZ, R3.reuse, PT, P0 ;  /* 0x00000003ff00720c */ /* 0x080fe40003f06300 */
[-C--:B------:R-:W-:Y:S02]  /*03e0*/  ISETP.GE.AND.EX P3, PT, RZ, R3.reuse, PT, P3 ;  /* 0x00000003ff00720c */ /* 0x080fe40003f66330 */
[-C--:B------:R-:W-:Y:S02]  /*03f0*/  ISETP.GE.AND.EX P2, PT, RZ, R3.reuse, PT, P2 ;  /* 0x00000003ff00720c */ /* 0x080fe40003f46320 */
[-C--:B------:R-:W-:Y:S02]  /*0400*/  ISETP.GE.AND.EX P1, PT, RZ, R3.reuse, PT, P1 ;  /* 0x00000003ff00720c */ /* 0x080fe40003f26310 */
[-C--:B------:R-:W-:Y:S02]  /*0410*/  ISETP.GE.AND.EX P4, PT, RZ, R3.reuse, PT, P4 ;  /* 0x00000003ff00720c */ /* 0x080fe40003f86340 */
[----:B------:R-:W-:-:S03]  /*0420*/  ISETP.GE.AND.EX P5, PT, RZ, R3, PT, P5 ;  /* 0x00000003ff00720c */ /* 0x000fc60003fa6350 */
[----:B--2---:R-:W-:Y:S10]  /*0430*/  @P0 BRA `(.L_x_14546) ;  /* 0x0000000400480947 */ /* 0x004ff40003800000 */
[----:B0-----:R-:W-:Y:S01]  /*0440*/  IABS R11, R2 ;  /* 0x00000002000b7213 */ /* 0x001fe20000000000 */
[----:B------:R-:W-:Y:S01]  /*0450*/  IMAD R3, R18, UR50, R27 ;  /* 0x0000003212037c24 */ /* 0x000fe2000f8e021b */
[C---:B-1----:R-:W-:Y:S02]  /*0460*/  R2UR UR6, R8.reuse ;  /* 0x00000000080672ca */ /* 0x042fe400000e0000 */
[----:B------:R-:W0:Y:S01]  /*0470*/  I2F.RP R4, R11 ;  /* 0x0000000b00047306 */ /* 0x000e220000209400 */
[C---:B------:R-:W-:Y:S02]  /*0480*/  R2UR UR7, R9.reuse ;  /* 0x00000000090772ca */ /* 0x040fe400000e0000 */
[----:B------:R-:W-:Y:S02]  /*0490*/  R2UR UR4, R8 ;  /* 0x00000000080472ca */ /* 0x000fe400000e0000 */
[----:B------:R-:W-:-:S03]  /*04a0*/  R2UR UR5, R9 ;  /* 0x00000000090572ca */ /* 0x000fc600000e0000 */
        /* <DEDUP_REMOVED lines=10> */
[----:B------:R-:W-:Y:S01]  /*0550*/  IMAD R6, R11, R4, R10 ;  /* 0x000000040b067224 */ /* 0x000fe200078e020a */
[----:B------:R-:W-:-:S04]  /*0560*/  IABS R4, R0 ;  /* 0x0000000000047213 */ /* 0x000fc80000000000 */
        /* <DEDUP_REMOVED lines=11> */
[----:B------:R0:W1:Y:S08]  /*0620*/  F2I.FTZ.U32.TRUNC.NTZ R7, R6 ;  /* 0x0000000600077305 */ /* 0x000070000021f000 */
[----:B------:R-:W-:Y:S01]  /*0630*/  @!P6 IMAD.MOV R14, RZ, RZ, -R14 ;  /* 0x000000ffff0ee224 */ /* 0x000fe200078e0a0e */
[----:B------:R-:W-:Y:S01]  /*0640*/  ISETP.NE.AND P6, PT, R2, RZ, PT ;  /* 0x000000ff0200720c */ /* 0x000fe20003fc5270 */
[----:B0-----:R-:W-:Y:S01]  /*0650*/  IMAD.MOV.U32 R6, RZ, RZ, RZ ;  /* 0x000000ffff067224 */ /* 0x001fe200078e00ff */
[----:B-1----:R-:W-:-:S05]  /*0660*/  IADD3 R13, PT, PT, RZ, -R7, RZ ;  /* 0x80000007ff0d7210 */ /* 0x002fca0007ffe0ff */
[----:B------:R-:W-:-:S06]  /*0670*/  IMAD R13, R13, R4, RZ ;  /* 0x000000040d0d7224 */ /* 0x000fcc00078e02ff */
        /* <DEDUP_REMOVED lines=15> */
[----:B0-----:R-:W-:-:S04]  /*0770*/  ISETP.NE.U32.AND P6, PT, R12, 0x1, PT ;  /* 0x000000010c00780c */ /* 0x001fc80003fc5070 */
[----:B------:R-:W-:Y:S02]  /*0780*/  ISETP.NE.AND.EX P6, PT, R13, RZ, PT, P6 ;  /* 0x000000ff0d00720c */ /* 0x000fe40003fc5360 */
[----:B------:R-:W0:Y:S02]  /*0790*/  LDC.64 R12, c[0x0][0x398] ;  /* 0x0000e600ff0c7b82 */ /* 0x000e240000000a00 */
[----:B------:R-:W-:Y:S02]  /*07a0*/  SEL R4, R14, RZ, P6 ;  /* 0x000000ff0e047207 */ /* 0x000fe40003000000 */
[----:B------:R-:W-:-:S03]  /*07b0*/  ISETP.GE.AND P6, PT, R6, RZ, PT ;  /* 0x000000ff0600720c */ /* 0x000fc60003fc6270 */
[----:B------:R-:W-:Y:S01]  /*07c0*/  IMAD R4, R4, UR44, RZ ;  /* 0x0000002c04047c24 */ /* 0x000fe2000f8e02ff */
[----:B------:R-:W1:Y:S09]  /*07d0*/  LDC.64 R14, c[0x0][0x3a0] ;  /* 0x0000e800ff0e7b82 */ /* 0x000e720000000a00 */
        /* <DEDUP_REMOVED lines=24> */
.L_x_14546:
[----:B------:R-:W-:Y:S05]  /*0960*/  BSYNC.RECONVERGENT B1 ;  /* 0x0000000000017941 */ /* 0x000fea0003800200 */
.L_x_14545:
[----:B------:R-:W-:Y:S04]  /*0970*/  BSSY.RECONVERGENT B1, `(.L_x_14547) ;  /* 0x0000055000017945 */ /* 0x000fe80003800200 */
[----:B------:R-:W-:Y:S05]  /*0980*/  @P3 BRA `(.L_x_14548) ;  /* 0x00000004004c3947 */ /* 0x000fea0003800000 */
[----:B0-----:R-:W-:Y:S01]  /*0990*/  IABS R12, R2 ;  /* 0x00000002000c7213 */ /* 0x001fe20000000000 */
[----:B------:R-:W-:Y:S01]  /*09a0*/  IMAD R5, R18, UR50, R25 ;  /* 0x0000003212057c24 */ /* 0x000fe2000f8e0219 */
[----:B------:R-:W0:Y:S01]  /*09b0*/  LDC.64 R14, c[0x0][0x3a0] ;  /* 0x0000e800ff0e7b82 */ /* 0x000e220000000a00 */
[----:B------:R-:W-:Y:S01]  /*09c0*/  IMAD.MOV.U32 R6, RZ, RZ, RZ ;  /* 0x000000ffff067224 */ /* 0x000fe200078e00ff */
[----:B------:R-:W2:Y:S01]  /*09d0*/  I2F.RP R4, R12 ;  /* 0x0000000c00047306 */ /* 0x000ea20000209400 */
[C---:B-1----:R-:W-:Y:S02]  /*09e0*/  R2UR UR6, R8.reuse ;  /* 0x00000000080672ca */ /* 0x042fe400000e0000 */
[----:B------:R-:W-:Y:S02]  /*09f0*/  IABS R10, R5 ;  /* 0x00000005000a7213 */ /* 0x000fe40000000000 */
[----:B------:R-:W-:Y:S02]  /*0a00*/  R2UR UR7, R9 ;  /* 0x00000000090772ca */ /* 0x000fe400000e0000 */
[----:B------:R-:W-:-:S02]  /*0a10*/  R2UR UR4, R8 ;  /* 0x00000000080472ca */ /* 0x000fc400000e0000 */
[----:B------:R-:W-:Y:S01]  /*0a20*/  R2UR UR5, R9 ;  /* 0x00000000090572ca */ /* 0x000fe200000e0000 */
[----:B--2---:R-:W1:Y:S02]  /*0a30*/  MUFU.RCP R4, R4 ;  /* 0x0000000400047308 */ /* 0x004e640000001000 */
[----:B-1----:R-:W-:Y:S01]  /*0a40*/  VIADD R7, R4, 0xffffffe ;  /* 0x0ffffffe04077836 */ /* 0x002fe20000000000 */
[----:B------:R-:W-:-:S05]  /*0a50*/  IABS R4, R0 ;  /* 0x0000000000047213 */ /* 0x000fca0000000000 */
[----:B------:R-:W1:Y:S02]  /*0a60*/  F2I.FTZ.U32.TRUNC.NTZ R7, R7 ;  /* 0x0000000700077305 */ /* 0x000e64000021f000 */
[----:B-1----:R-:W-:-:S04]  /*0a70*/  IMAD.MOV R3, RZ, RZ, -R7 ;  /* 0x000000ffff037224 */ /* 0x002fc800078e0a07 */
        /* <DEDUP_REMOVED lines=10> */
[----:B------:R-:W-:-:S03]  /*0b20*/  @!P6 VIADD R6, R6, 0x1 ;  /* 0x000000010606e836 */ /* 0x000fc60000000000 */
[----:B------:R-:W-:Y:S02]  /*0b30*/  ISETP.GE.U32.AND P3, PT, R3, R12, PT ;  /* 0x0000000c0300720c */ /* 0x000fe40003f66070 */
[----:B------:R-:W-:-:S04]  /*0b40*/  LOP3.LUT R3, R5, R2, RZ, 0x3c, !PT ;  /* 0x0000000205037212 */ /* 0x000fc800078e3cff */
[----:B------:R-:W-:Y:S02]  /*0b50*/  ISETP.GE.AND P6, PT, R3, RZ, PT ;  /* 0x000000ff0300720c */ /* 0x000fe40003fc6270 */
[----:B-1----:R-:W-:-:S05]  /*0b60*/  IADD3 R3, PT, PT, R7, 0xffffffe, RZ ;  /* 0x0ffffffe07037810 */ /* 0x002fca0007ffe0ff */
[----:B------:R-:W-:Y:S01]  /*0b70*/  @P3 VIADD R6, R6, 0x1 ;  /* 0x0000000106063836 */ /* 0x000fe20000000000 */
[----:B------:R-:W-:Y:S01]  /*0b80*/  ISETP.NE.AND P3, PT, R2, RZ, PT ;  /* 0x000000ff0200720c */ /* 0x000fe20003f65270 */
[----:B------:R-:W1:Y:S04]  /*0b90*/  F2I.FTZ.U32.TRUNC.NTZ R3, R3 ;  /* 0x0000000300037305 */ /* 0x000e68000021f000 */
[----:B------:R-:W-:-:S08]  /*0ba0*/  @!P6 IMAD.MOV R6, RZ, RZ, -R6 ;  /* 0x000000ffff06e224 */ /* 0x000fd000078e0a06 */
[----:B------:R-:W-:Y:S01]  /*0bb0*/  @!P3 LOP3.LUT R6, RZ, R2, RZ, 0x33, !PT ;  /* 0x00000002ff06b212 */ /* 0x000fe200078e33ff */
[----:B-1----:R-:W-:-:S03]  /*0bc0*/  IMAD.MOV R11, RZ, RZ, -R3 ;  /* 0x000000ffff0b7224 */ /* 0x002fc600078e0a03 */
[----:B------:R-:W-:Y:S01]  /*0bd0*/  IADD3 R7, PT, PT, -R6, RZ, RZ ;  /* 0x000000ff06077210 */ /* 0x000fe20007ffe1ff */
[----:B------:R-:W-:-:S04]  /*0be0*/  IMAD R11, R11, R4, RZ ;  /* 0x000000040b0b7224 */ /* 0x000fc800078e02ff */
        /* <DEDUP_REMOVED lines=45> */
.L_x_14548:
[----:B------:R-:W-:Y:S05]  /*0ec0*/  BSYNC.RECONVERGENT B1 ;  /* 0x0000000000017941 */ /* 0x000fea0003800200 */
.L_x_14547:
[----:B------:R-:W-:Y:S01]  /*0ed0*/  BSSY.RECONVERGENT B1, `(.L_x_14549) ;  /* 0x0000059000017945 */ /* 0x000fe20003800200 */
[----:B------:R-:W-:Y:S01]  /*0ee0*/  MOV R7, 0xff800000 ;  /* 0xff80000000077802 */ /* 0x000fe20000000f00 */
[----:B------:R-:W-:Y:S02]  /*0ef0*/  IMAD.MOV.U32 R10, RZ, RZ, -0x800000 ;  /* 0xff800000ff0a7424 */ /* 0x000fe400078e00ff */
[----:B------:R-:W-:Y:S05]  /*0f00*/  @P2 BRA `(.L_x_14550) ;  /* 0x0000000400542947 */ /* 0x000fea0003800000 */
[----:B------:R-:W2:Y:S01]  /*0f10*/  LDC R11, c[0x0][0x3b0] ;  /* 0x0000ec00ff0b7b82 */ /* 0x000ea20000000800 */
[----:B------:R-:W-:Y:S01]  /*0f20*/  IMAD R0, R18, UR50, R23 ;  /* 0x0000003212007c24 */ /* 0x000fe2000f8e0217 */
[C---:B-1----:R-:W-:Y:S02]  /*0f30*/  R2UR UR6, R8.reuse ;  /* 0x00000000080672ca */ /* 0x042fe400000e0000 */
[C---:B------:R-:W-:Y:S02]  /*0f40*/  R2UR UR7, R9.reuse ;  /* 0x00000000090772ca */ /* 0x040fe400000e0000 */
[----:B------:R-:W-:Y:S02]  /*0f50*/  IABS R10, R0 ;  /* 0x00000000000a7213 */ /* 0x000fe40000000000 */
[----:B------:R-:W1:Y:S01]  /*0f60*/  LDC R4, c[0x0][0x3b4] ;  /* 0x0000ed00ff047b82 */ /* 0x000e620000000800 */
[----:B------:R-:W-:Y:S02]  /*0f70*/  R2UR UR4, R8 ;  /* 0x00000000080472ca */ /* 0x000fe400000e0000 */
[----:B------:R-:W-:-:S02]  /*0f80*/  R2UR UR5, R9 ;  /* 0x00000000090572ca */ /* 0x000fc400000e0000 */
[----:B--2---:R-:W-:-:S04]  /*0f90*/  IABS R15, R11 ;  /* 0x0000000b000f7213 */ /* 0x004fc80000000000 */
[----:B------:R-:W2:Y:S08]  /*0fa0*/  I2F.RP R6, R15 ;  /* 0x0000000f00067306 */ /* 0x000eb00000209400 */
[----:B--2---:R-:W2:Y:S02]  /*0fb0*/  MUFU.RCP R6, R6 ;  /* 0x0000000600067308 */ /* 0x004ea40000001000 */
[----:B--2---:R-:W-:Y:S01]  /*0fc0*/  VIADD R3, R6, 0xffffffe ;  /* 0x0ffffffe06037836 */ /* 0x004fe20000000000 */
        /* <DEDUP_REMOVED lines=73> */
.L_x_14550:
[----:B------:R-:W-:Y:S05]  /*1460*/  BSYNC.RECONVERGENT B1 ;  /* 0x0000000000017941 */ /* 0x000fea0003800200 */
.L_x_14549:
[----:B------:R-:W-:Y:S01]  /*1470*/  BSSY.RECONVERGENT B1, `(.L_x_14551) ;  /* 0x0000058000017945 */ /* 0x000fe20003800200 */
[----:B------:R-:W-:-:S03]  /*1480*/  IMAD.MOV.U32 R4, RZ, RZ, -0x800000 ;  /* 0xff800000ff047424 */ /* 0x000fc600078e00ff */
        /* <DEDUP_REMOVED lines=8> */
[----:B------:R-:W-:-:S05]  /*1510*/  R2UR UR5, R9 ;  /* 0x00000000090572ca */ /* 0x000fca00000e0000 */
[----:B------:R-:W3:Y:S01]  /*1520*/  LDC.64 R32, c[0x0][0x3a0] ;  /* 0x0000e800ff207b82 */ /* 0x000ee20000000a00 */
        /* <DEDUP_REMOVED lines=33> */
[----:B------:R-:W-:-:S05]  /*1740*/  HFMA2 R2, -RZ, RZ, 0, 0 ;  /* 0x00000000ff027431 */ /* 0x000fca00000001ff */
[----:B------:R-:W-:Y:S01]  /*1750*/  IMAD.HI.U32 R2, R3, R15, R2 ;  /* 0x0000000f03027227 */ /* 0x000fe200078e0002 */
        /* <DEDUP_REMOVED lines=11> */
[----:B------:R-:W-:Y:S02]  /*1810*/  LOP3.LUT R6, R11, R4, RZ, 0x3c, !PT ;  /* 0x000000040b067212 */ /* 0x000fe400078e3cff */
[----:B0-----:R-:W-:-:S02]  /*1820*/  ISETP.NE.U32.AND P1, PT, R2, 0x1, PT ;  /* 0x000000010200780c */ /* 0x001fc40003f25070 */
[----:B------:R-:W-:-:S06]  /*1830*/  ISETP.GE.AND P6, PT, R6, RZ, PT ;  /* 0x000000ff0600720c */ /* 0x000fcc0003fc6270 */
[----:B------:R-:W-:-:S07]  /*1840*/  @P2 VIADD R20, R20, 0x1 ;  /* 0x0000000114142836 */ /* 0x000fce0000000000 */
[----:B------:R-:W-:Y:S01]  /*1850*/  @!P6 IMAD.MOV R20, RZ, RZ, -R20 ;  /* 0x000000ffff14e224 */ /* 0x000fe200078e0a14 */
[----:B------:R-:W-:Y:S02]  /*1860*/  @!P3 LOP3.LUT R20, RZ, R4, RZ, 0x33, !PT ;  /* 0x00000004ff14b212 */ /* 0x000fe400078e33ff */
[----:B------:R-:W-:Y:S02]  /*1870*/  ISETP.NE.AND.EX P3, PT, R3, RZ, PT, P1 ;  /* 0x000000ff0300720c */ /* 0x000fe40003f65310 */
[----:B------:R-:W-:Y:S02]  /*1880*/  IADD3 R2, PT, PT, -R20, RZ, RZ ;  /* 0x000000ff14027210 */ /* 0x000fe40007ffe1ff */
[----:B-1----:R-:W-:Y:S02]  /*1890*/  ISETP.NE.U32.AND P2, PT, R14, 0x1, PT ;  /* 0x000000010e00780c */ /* 0x002fe40003f45070 */
[----:B---3--:R-:W-:Y:S01]  /*18a0*/  ISETP.NE.U32.AND P1, PT, R32, 0x1, PT ;  /* 0x000000012000780c */ /* 0x008fe20003f25070 */
[----:B------:R-:W-:Y:S01]  /*18b0*/  IMAD R4, R4, R2, R11 ;  /* 0x0000000204047224 */ /* 0x000fe200078e020b */
[----:B------:R-:W-:-:S02]  /*18c0*/  ISETP.NE.AND.EX P2, PT, R15, RZ, PT, P2 ;  /* 0x000000ff0f00720c */ /* 0x000fc40003f45320 */
[----:B------:R-:W-:Y:S02]  /*18d0*/  SEL R12, R12, RZ, P3 ;  /* 0x000000ff0c0c7207 */ /* 0x000fe40001800000 */
        /* <DEDUP_REMOVED lines=17> */
.L_x_14552:
[----:B------:R-:W-:Y:S05]  /*19f0*/  BSYNC.RECONVERGENT B1 ;  /* 0x0000000000017941 */ /* 0x000fea0003800200 */
.L_x_14551:
[----:B------:R-:W-:Y:S01]  /*1a00*/  BSSY.RECONVERGENT B1, `(.L_x_14553) ;  /* 0x0000057000017945 */ /* 0x000fe20003800200 */
[----:B------:R-:W-:-:S03]  /*1a10*/  IMAD.MOV.U32 R20, RZ, RZ, -0x800000 ;  /* 0xff800000ff147424 */ /* 0x000fc600078e00ff */
[----:B------:R-:W-:Y:S05]  /*1a20*/  @P4 BRA `(.L_x_14554) ;  /* 0x0000000400504947 */ /* 0x000fea0003800000 */
[----:B------:R-:W2:Y:S01]  /*1a30*/  LDC R15, c[0x0][0x3b0] ;  /* 0x0000ec00ff0f7b82 */ /* 0x000ea20000000800 */
[C---:B-1----:R-:W-:Y:S02]  /*1a40*/  R2UR UR6, R8.reuse ;  /* 0x00000000080672ca */ /* 0x042fe400000e0000 */
[C---:B------:R-:W-:Y:S02]  /*1a50*/  R2UR UR7, R9.reuse ;  /* 0x00000000090772ca */ /* 0x040fe400000e0000 */
[----:B------:R-:W-:Y:S02]  /*1a60*/  R2UR UR4, R8 ;  /* 0x00000000080472ca */ /* 0x000fe400000e0000 */
[----:B------:R-:W-:Y:S01]  /*1a70*/  R2UR UR5, R9 ;  /* 0x00000000090572ca */ /* 0x000fe200000e0000 */
[----:B------:R-:W1:Y:S01]  /*1a80*/  LDC R6, c[0x0][0x3b4] ;  /* 0x0000ed00ff067b82 */ /* 0x000e620000000800 */
[----:B--2---:R-:W-:-:S04]  /*1a90*/  IABS R12, R15 ;  /* 0x0000000f000c7213 */ /* 0x004fc80000000000 */
[----:B------:R-:W2:Y:S01]  /*1aa0*/  I2F.RP R0, R12 ;  /* 0x0000000c00007306 */ /* 0x000ea20000209400 */
[----:B-1----:R-:W-:-:S07]  /*1ab0*/  IABS R11, R6 ;  /* 0x00000006000b7213 */ /* 0x002fce0000000000 */
[----:B------:R-:W1:Y:S08]  /*1ac0*/  I2F.RP R20, R11 ;  /* 0x0000000b00147306 */ /* 0x000e700000209400 */
[----:B--2---:R-:W0:Y:S08]  /*1ad0*/  MUFU.RCP R0, R0 ;  /* 0x0000000000007308 */ /* 0x004e300000001000 */
        /* <DEDUP_REMOVED lines=20> */
[----:B------:R-:W-:Y:S01]  /*1c20*/  IMAD R33, R2, R11, RZ ;  /* 0x0000000b02217224 */ /* 0x000fe200078e02ff */
[----:B------:R-:W-:-:S05]  /*1c30*/  MOV R2, RZ ;  /* 0x000000ff00027202 */ /* 0x000fca0000000f00 */
[----:B------:R-:W-:Y:S01]  /*1c40*/  IMAD.HI.U32 R35, R3, R33, R2 ;  /* 0x0000002103237227 */ /* 0x000fe200078e0002 */
[----:B------:R-:W-:-:S04]  /*1c50*/  LOP3.LUT R2, R0, R15, RZ, 0x3c, !PT ;  /* 0x0000000f00027212 */ /* 0x000fc800078e3cff */
[----:B------:R-:W-:Y:S01]  /*1c60*/  ISETP.GE.AND P3, PT, R2, RZ, PT ;  /* 0x000000ff0200720c */ /* 0x000fe20003f66270 */
[----:B------:R-:W-:-:S05]  /*1c70*/  @P1 VIADD R14, R14, 0x1 ;  /* 0x000000010e0e1836 */ /* 0x000fca0000000000 */
[----:B------:R-:W-:-:S07]  /*1c80*/  MOV R12, R14 ;  /* 0x0000000e000c7202 */ /* 0x000fce0000000f00 */
        /* <DEDUP_REMOVED lines=20> */
[----:B------:R-:W-:Y:S02]  /*1dd0*/  SEL R12, R12, RZ, P1 ;  /* 0x000000ff0c0c7207 */ /* 0x000fe40000800000 */
[----:B------:R-:W-:-:S05]  /*1de0*/  @P2 IADD3 R20, PT, PT, R20, 0x1, RZ ;  /* 0x0000000114142810 */ /* 0x000fca0007ffe0ff */
[----:B------:R-:W-:Y:S01]  /*1df0*/  @!P4 IMAD.MOV R20, RZ, RZ, -R20 ;  /* 0x000000ffff14c224 */ /* 0x000fe200078e0a14 */
[----:B------:R-:W-:Y:S02]  /*1e00*/  @!P3 LOP3.LUT R20, RZ, R6, RZ, 0x33, !PT ;  /* 0x00000006ff14b212 */ /* 0x000fe400078e33ff */
[----:B0-----:R-:W-:-:S03]  /*1e10*/  ISETP.NE.U32.AND P2, PT, R2, 0x1, PT ;  /* 0x000000010200780c */ /* 0x001fc60003f45070 */
[----:B------:R-:W-:Y:S01]  /*1e20*/  IMAD.MOV R2, RZ, RZ, -R20 ;  /* 0x000000ffff027224 */ /* 0x000fe200078e0a14 */
[----:B------:R-:W-:-:S03]  /*1e30*/  ISETP.NE.AND.EX P3, PT, R3, RZ, PT, P2 ;  /* 0x000000ff0300720c */ /* 0x000fc60003f65320 */
[----:B------:R-:W-:Y:S01]  /*1e40*/  IMAD R6, R6, R2, R33 ;  /* 0x0000000206067224 */ /* 0x000fe200078e0221 */
[----:B-1----:R-:W-:Y:S01]  /*1e50*/  ISETP.NE.U32.AND P2, PT, R14, 0x1, PT ;  /* 0x000000010e00780c */ /* 0x002fe20003f45070 */
        /* <DEDUP_REMOVED lines=17> */
.L_x_14554:
[----:B------:R-:W-:Y:S05]  /*1f70*/  BSYNC.RECONVERGENT B1 ;  /* 0x0000000000017941 */ /* 0x000fea0003800200 */
.L_x_14553:
[----:B------:R-:W-:Y:S04]  /*1f80*/  BSSY.RECONVERGENT B1, `(.L_x_14555) ;  /* 0x0000056000017945 */ /* 0x000fe80003800200 */
        /* <DEDUP_REMOVED lines=20> */
[----:B------:R-:W-:Y:S02]  /*20d0*/  IABS R15, R0 ;  /* 0x00000000000f7213 */ /* 0x000fe40000000000 */
[----:B------:R-:W-:-:S03]  /*20e0*/  IADD3 R3, PT, PT, R22, 0xffffffe, RZ ;  /* 0x0ffffffe16037810 */ /* 0x000fc60007ffe0ff */
[----:B------:R-:W-:-:S03]  /*20f0*/  IMAD.HI.U32 R14, R14, R15, RZ ;  /* 0x0000000f0e0e7227 */ /* 0x000fc600078e00ff */
[----:B------:R-:W0:Y:S01]  /*2100*/  F2I.FTZ.U32.TRUNC.NTZ R3, R3 ;  /* 0x0000000300037305 */ /* 0x000e22000021f000 */
[----:B------:R-:W-:-:S04]  /*2110*/  IMAD.MOV R2, RZ, RZ, -R14 ;  /* 0x000000ffff027224 */ /* 0x000fc800078e0a0e */
[----:B------:R-:W-:Y:S02]  /*2120*/  IMAD R15, R12, R2, R15 ;  /* 0x000000020c0f7224 */ /* 0x000fe400078e020f */
[----:B------:R-:W-:-:S03]  /*2130*/  IMAD.MOV.U32 R2, RZ, RZ, RZ ;  /* 0x000000ffff027224 */ /* 0x000fc600078e00ff */
[----:B------:R-:W-:Y:S01]  /*2140*/  ISETP.GT.U32.AND P2, PT, R12, R15, PT ;  /* 0x0000000f0c00720c */ /* 0x000fe20003f44070 */
[----:B0-----:R-:W-:-:S12]  /*2150*/  IMAD.MOV R33, RZ, RZ, -R3 ;  /* 0x000000ffff217224 */ /* 0x001fd800078e0a03 */
[-C--:B------:R-:W-:Y:S01]  /*2160*/  @!P2 IADD3 R15, PT, PT, R15, -R12.reuse, RZ ;  /* 0x8000000c0f0fa210 */ /* 0x080fe20007ffe0ff */
[----:B------:R-:W-:Y:S01]  /*2170*/  @!P2 VIADD R14, R14, 0x1 ;  /* 0x000000010e0ea836 */ /* 0x000fe20000000000 */
[----:B------:R-:W-:Y:S02]  /*2180*/  ISETP.NE.AND P2, PT, R7, RZ, PT ;  /* 0x000000ff0700720c */ /* 0x000fe40003f45270 */
[----:B------:R-:W-:Y:S01]  /*2190*/  ISETP.GE.U32.AND P1, PT, R15, R12, PT ;  /* 0x0000000c0f00720c */ /* 0x000fe20003f26070 */
[----:B------:R-:W-:-:S04]  /*21a0*/  IMAD R15, R33, R6, RZ ;  /* 0x00000006210f7224 */ /* 0x000fc800078e02ff */
[----:B------:R-:W-:Y:S01]  /*21b0*/  IMAD.HI.U32 R22, R3, R15, R2 ;  /* 0x0000000f03167227 */ /* 0x000fe200078e0002 */
[----:B------:R-:W-:-:S04]  /*21c0*/  LOP3.LUT R2, R0, R7, RZ, 0x3c, !PT ;  /* 0x0000000700027212 */ /* 0x000fc800078e3cff */
[----:B------:R-:W-:-:S03]  /*21d0*/  ISETP.GE.AND P3, PT, R2, RZ, PT ;  /* 0x000000ff0200720c */ /* 0x000fc60003f66270 */
[----:B------:R-:W-:-:S05]  /*21e0*/  @P1 IADD3 R14, PT, PT, R14, 0x1, RZ ;  /* 0x000000010e0e1810 */ /* 0x000fca0007ffe0ff */
[----:B------:R-:W-:-:S05]  /*21f0*/  IMAD.MOV.U32 R12, RZ, RZ, R14 ;  /* 0x000000ffff0c7224 */ /* 0x000fca00078e000e */
        /* <DEDUP_REMOVED lines=14> */
[----:B------:R-:W-:Y:S02]  /*22e0*/  LOP3.LUT R6, R14, R11, RZ, 0x3c, !PT ;  /* 0x0000000b0e067212 */ /* 0x000fe400078e3cff */
[----:B0-----:R-:W-:Y:S02]  /*22f0*/  ISETP.NE.U32.AND P1, PT, R2, 0x1, PT ;  /* 0x000000010200780c */ /* 0x001fe40003f25070 */
[----:B------:R-:W-:-:S02]  /*2300*/  ISETP.GE.AND P4, PT, R6, RZ, PT ;  /* 0x000000ff0600720c */ /* 0x000fc40003f86270 */
[----:B------:R-:W-:Y:S01]  /*2310*/  ISETP.NE.AND.EX P1, PT, R3, RZ, PT, P1 ;  /* 0x000000ff0300720c */ /* 0x000fe20003f25310 */
[----:B------:R-:W0:Y:S03]  /*2320*/  LDC.64 R6, c[0x0][0x3a0] ;  /* 0x0000e800ff067b82 */ /* 0x000e260000000a00 */
[----:B------:R-:W-:Y:S01]  /*2330*/  SEL R12, R12, RZ, P1 ;  /* 0x000000ff0c0c7207 */ /* 0x000fe20000800000 */
[----:B------:R-:W-:-:S04]  /*2340*/  @P2 VIADD R15, R15, 0x1 ;  /* 0x000000010f0f2836 */ /* 0x000fc80000000000 */
[----:B------:R-:W1:Y:S01]  /*2350*/  LDC.64 R2, c[0x0][0x398] ;  /* 0x0000e600ff027b82 */ /* 0x000e620000000a00 */
[----:B------:R-:W-:Y:S02]  /*2360*/  IMAD R12, R12, UR44, RZ ;  /* 0x0000002c0c0c7c24 */ /* 0x000fe4000f8e02ff */
[----:B------:R-:W-:Y:S01]  /*2370*/  @!P4 IMAD.MOV R15, RZ, RZ, -R15 ;  /* 0x000000ffff0fc224 */ /* 0x000fe200078e0a0f */
[----:B------:R-:W-:Y:S02]  /*2380*/  @!P3 LOP3.LUT R15, RZ, R11, RZ, 0x33, !PT ;  /* 0x0000000bff0fb212 */ /* 0x000fe400078e33ff */
[----:B-1----:R-:W-:Y:S02]  /*2390*/  ISETP.NE.U32.AND P2, PT, R2, 0x1, PT ;  /* 0x000000010200780c */ /* 0x002fe40003f45070 */
[----:B------:R-:W-:Y:S02]  /*23a0*/  IADD3 R2, PT, PT, -R15, RZ, RZ ;  /* 0x000000ff0f027210 */ /* 0x000fe40007ffe1ff */
[----:B------:R-:W-:-:S02]  /*23b0*/  ISETP.NE.AND.EX P3, PT, R3, RZ, PT, P2 ;  /* 0x000000ff0300720c */ /* 0x000fc40003f65320 */
[----:B0-----:R-:W-:Y:S01]  /*23c0*/  ISETP.NE.U32.AND P2, PT, R6, 0x1, PT ;  /* 0x000000010600780c */ /* 0x001fe20003f45070 */
        /* <DEDUP_REMOVED lines=17> */
.L_x_14556:
[----:B------:R-:W-:Y:S05]  /*24e0*/  BSYNC.RECONVERGENT B1 ;  /* 0x0000000000017941 */ /* 0x000fea0003800200 */
.L_x_14555:
        /* <DEDUP_REMOVED lines=35> */
[----:B------:R-:W-:Y:S01]  /*2720*/  FADD R15, -R14, R20 ;  /* 0x000000140e0f7221 */ /* 0x000fe20000000100 */
[----:B------:R-:W-:Y:S01]  /*2730*/  FFMA R2, R31, 1.925963033500011079e-08, R2 ;  /* 0x32a570601f027823 */ /* 0x000fe20000000002 */
[----:B------:R-:W-:Y:S01]  /*2740*/  FFMA R12, R33, 1.4426950216293334961, -R12 ;  /* 0x3fb8aa3b210c7823 */ /* 0x000fe2000000080c */
[----:B------:R-:W-:Y:S01]  /*2750*/  FADD R14, R4, -12583039 ;  /* 0xcb40007f040e7421 */ /* 0x000fe20000000000 */
[----:B------:R-:W-:Y:S01]  /*2760*/  FFMA.SAT R20, R15, R6, 0.5 ;  /* 0x3f0000000f147423 */ /* 0x000fe20000002006 */
[----:B------:R-:W-:Y:S01]  /*2770*/  MUFU.EX2 R10, R10 ;  /* 0x0000000a000a7308 */ /* 0x000fe20000000800 */
[----:B------:R-:W-:Y:S01]  /*2780*/  FFMA R12, R33, 1.925963033500011079e-08, R12 ;  /* 0x32a57060210c7823 */ /* 0x000fe2000000000c */
[----:B------:R-:W-:Y:S01]  /*2790*/  FFMA R14, R13, 1.4426950216293334961, -R14 ;  /* 0x3fb8aa3b0d0e7823 */ /* 0x000fe2000000080e */
[-C--:B------:R-:W-:Y:S01]  /*27a0*/  FFMA.RM R6, R20, R11.reuse, 12582913 ;  /* 0x4b40000114067423 */ /* 0x080fe2000000400b */
[----:B------:R-:W-:Y:S01]  /*27b0*/  FFMA.RM R11, R22, R11, 12582913 ;  /* 0x4b400001160b7423 */ /* 0x000fe2000000400b */
[----:B------:R-:W-:-:S02]  /*27c0*/  IMAD.SHL.U32 R3, R3, 0x800000, RZ ;  /* 0x0080000003037824 */ /* 0x000fc400078e00ff */
[----:B------:R-:W-:Y:S01]  /*27d0*/  FFMA R13, R13, 1.925963033500011079e-08, R14 ;  /* 0x32a570600d0d7823 */ /* 0x000fe2000000000e */
[----:B------:R-:W-:Y:S01]  /*27e0*/  FADD R20, R6, -12583039 ;  /* 0xcb40007f06147421 */ /* 0x000fe20000000000 */
[----:B------:R-:W0:Y:S01]  /*27f0*/  MUFU.EX2 R2, R2 ;  /* 0x0000000200027308 */ /* 0x000e220000000800 */
[----:B------:R-:W-:Y:S02]  /*2800*/  SHF.L.U32 R4, R4, 0x17, RZ ;  /* 0x0000001704047819 */ /* 0x000fe400000006ff */
[----:B------:R-:W-:-:S04]  /*2810*/  FFMA R20, R15, 1.4426950216293334961, -R20 ;  /* 0x3fb8aa3b0f147823 */ /* 0x000fc80000000814 */
[----:B------:R-:W-:Y:S01]  /*2820*/  FFMA R14, R15, 1.925963033500011079e-08, R20 ;  /* 0x32a570600f0e7823 */ /* 0x000fe20000000014 */
[----:B------:R-:W2:Y:S01]  /*2830*/  MUFU.EX2 R12, R12 ;  /* 0x0000000c000c7308 */ /* 0x000ea20000000800 */
[----:B------:R-:W-:-:S04]  /*2840*/  FADD R20, R11, -12583039 ;  /* 0xcb40007f0b147421 */ /* 0x000fc80000000000 */
[----:B------:R-:W-:-:S03]  /*2850*/  FFMA R20, R7, 1.4426950216293334961, -R20 ;  /* 0x3fb8aa3b07147823 */ /* 0x000fc60000000814 */
[----:B------:R-:W3:Y:S01]  /*2860*/  MUFU.EX2 R13, R13 ;  /* 0x0000000d000d7308 */ /* 0x000ee20000000800 */
[----:B------:R-:W-:Y:S01]  /*2870*/  FFMA R20, R7, 1.925963033500011079e-08, R20 ;  /* 0x32a5706007147823 */ /* 0x000fe20000000014 */
[----:B------:R-:W-:Y:S02]  /*2880*/  IMAD.SHL.U32 R7, R0, 0x800000, RZ ;  /* 0x0080000000077824 */ /* 0x000fe400078e00ff */
[----:B0-----:R-:W-:Y:S02]  /*2890*/  FMUL R2, R5, R2 ;  /* 0x0000000205027220 */ /* 0x001fe40000400000 */
[----:B------:R-:W-:Y:S02]  /*28a0*/  FMUL R0, R7, R10 ;  /* 0x0000000a07007220 */ /* 0x000fe40000400000 */
[----:B------:R-:W-:Y:S01]  /*28b0*/  FADD R5, RZ, R2 ;  /* 0x00000002ff057221 */ /* 0x000fe20000000000 */
[----:B------:R-:W0:Y:S01]  /*28c0*/  MUFU.EX2 R14, R14 ;  /* 0x0000000e000e7308 */ /* 0x000e220000000800 */
[----:B--2---:R-:W-:-:S02]  /*28d0*/  FMUL R3, R3, R12 ;  /* 0x0000000c03037220 */ /* 0x004fc40000400000 */
[----:B------:R-:W-:Y:S01]  /*28e0*/  FADD R10, R5, R0 ;  /* 0x00000000050a7221 */ /* 0x000fe20000000000 */
[----:B------:R-:W-:Y:S02]  /*28f0*/  IMAD.SHL.U32 R5, R6, 0x800000, RZ ;  /* 0x0080000006057824 */ /* 0x000fe400078e00ff */
[----:B------:R-:W-:Y:S02]  /*2900*/  IMAD.SHL.U32 R6, R11, 0x800000, RZ ;  /* 0x008000000b067824 */ /* 0x000fe400078e00ff */
[----:B------:R-:W-:Y:S01]  /*2910*/  FADD R7, R10, R3 ;  /* 0x000000030a077221 */ /* 0x000fe20000000000 */
[----:B------:R-:W2:Y:S01]  /*2920*/  MUFU.EX2 R15, R20 ;  /* 0x00000014000f7308 */ /* 0x000ea20000000800 */
[----:B---3--:R-:W-:-:S04]  /*2930*/  FMUL R4, R4, R13 ;  /* 0x0000000d04047220 */ /* 0x008fc80000400000 */
        /* <DEDUP_REMOVED lines=14> */
.L_x_14582:
        /* <DEDUP_REMOVED lines=11> */
[----:B01----:R-:W-:Y:S05]  /*2ad0*/  CALL.REL.NOINC `($__internal_215_$__cuda_sm3x_div_rn_noftz_f32_slowpath) ;  /* 0x0000000c00c87944 */ /* 0x003fea0003c00000 */
[----:B------:R-:W-:-:S07]  /*2ae0*/  MOV R13, R2 ;  /* 0x00000002000d7202 */ /* 0x000fce0000000f00 */
.L_x_14559:
[----:B------:R-:W-:Y:S05]  /*2af0*/  BSYNC.RECONVERGENT B1 ;  /* 0x0000000000017941 */ /* 0x000fea0003800200 */
.L_x_14558:
        /* <DEDUP_REMOVED lines=11> */
[----:B01----:R-:W-:Y:S05]  /*2bb0*/  CALL.REL.NOINC `($__internal_215_$__cuda_sm3x_div_rn_noftz_f32_slowpath) ;  /* 0x0000000c00907944 */ /* 0x003fea0003c00000 */
[----:B------:R-:W-:-:S07]  /*2bc0*/  IMAD.MOV.U32 R12, RZ, RZ, R2 ;  /* 0x000000ffff0c7224 */ /* 0x000fce00078e0002 */
.L_x_14561:
[----:B------:R-:W-:Y:S05]  /*2bd0*/  BSYNC.RECONVERGENT B1 ;  /* 0x0000000000017941 */ /* 0x000fea0003800200 */
.L_x_14560:
        /* <DEDUP_REMOVED lines=11> */
[----:B01----:R-:W-:Y:S05]  /*2c90*/  CALL.REL.NOINC `($__internal_215_$__cuda_sm3x_div_rn_noftz_f32_slowpath) ;  /* 0x0000000c00587944 */ /* 0x003fea0003c00000 */
[----:B------:R-:W-:-:S07]  /*2ca0*/  IMAD.MOV.U32 R14, RZ, RZ, R2 ;  /* 0x000000ffff0e7224 */ /* 0x000fce00078e0002 */
.L_x_14563:
[----:B------:R-:W-:Y:S05]  /*2cb0*/  BSYNC.RECONVERGENT B1 ;  /* 0x0000000000017941 */ /* 0x000fea0003800200 */
.L_x_14562:
        /* <DEDUP_REMOVED lines=12> */
[----:B------:R-:W-:-:S07]  /*2d80*/  MOV R0, R2 ;  /* 0x0000000200007202 */ /* 0x000fce0000000f00 */
.L_x_14565:
[----:B------:R-:W-:Y:S05]  /*2d90*/  BSYNC.RECONVERGENT B1 ;  /* 0x0000000000017941 */ /* 0x000fea0003800200 */
.L_x_14564:
        /* <DEDUP_REMOVED lines=13> */
.L_x_14567:
[----:B------:R-:W-:Y:S05]  /*2e70*/  BSYNC.RECONVERGENT B1 ;  /* 0x0000000000017941 */ /* 0x000fea0003800200 */
.L_x_14566:
        /* <DEDUP_REMOVED lines=13> */
.L_x_14569:
[----:B------:R-:W-:Y:S05]  /*2f50*/  BSYNC.RECONVERGENT B1 ;  /* 0x0000000000017941 */ /* 0x000fea0003800200 */
.L_x_14568:
        /* <DEDUP_REMOVED lines=21> */
[----:B------:R-:W-:-:S03]  /*30b0*/  IADD3 R18, P0, PT, R29, R18, RZ ;  /* 0x000000121d127210 */ /* 0x000fc60007f1e0ff */
        /* <DEDUP_REMOVED lines=20> */
.L_x_14544:
[----:B------:R-:W-:Y:S05]  /*3200*/  EXIT ;  /* 0x000000000000794d */ /* 0x000fea0003800000 */
.L_x_14557:
[----:B------:R-:W-:Y:S01]  /*3210*/  BSSY B1, `(.L_x_14571) ;  /* 0x0000007000017945 */ /* 0x000fe20003800000 */
[----:B------:R-:W-:Y:S01]  /*3220*/  IMAD.MOV.U32 R12, RZ, RZ, 0x10 ;  /* 0x00000010ff0c7424 */ /* 0x000fe200078e00ff */
[----:B------:R-:W-:Y:S01]  /*3230*/  MOV R11, 0x1f ;  /* 0x0000001f000b7802 */ /* 0x000fe20000000f00 */
[----:B------:R-:W-:-:S07]  /*3240*/  IMAD.MOV.U32 R15, RZ, RZ, -0x1 ;  /* 0xffffffffff0f7424 */ /* 0x000fce00078e00ff */
[----:B01----:R-:W-:Y:S05]  /*3250*/  WARPSYNC.COLLECTIVE R15, `(.L_x_14572) ;  /* 0x000000000f087348 */ /* 0x003fea0003c00000 */
[----:B------:R2:W3:Y:S02]  /*3260*/  SHFL.BFLY P6, R14, R13, R12, R11 ;  /* 0x0c00000c0d0e7389 */ /* 0x0004e400000c000b */
[----:B0123--:R-:W-:Y:S05]  /*3270*/  ENDCOLLECTIVE ;  /* 0x000000000000791b */ /* 0x00ffea0003800000 */
.L_x_14572:
[----:B------:R-:W-:Y:S05]  /*3280*/  BSYNC B1 ;  /* 0x0000000000017941 */ /* 0x000fea0003800000 */
.L_x_14571:
[----:B------:R-:W-:Y:S01]  /*3290*/  HFMA2 R11, -RZ, RZ, 0, 1.847743988037109375e-06 ;  /* 0x0000001fff0b7431 */ /* 0x000fe200000001ff */
[----:B------:R-:W-:Y:S01]  /*32a0*/  FMNMX R13, R14, R13, !PT ;  /* 0x0000000d0e0d7209 */ /* 0x000fe20007800000 */
[----:B------:R-:W-:Y:S02]  /*32b0*/  IMAD.MOV.U32 R12, RZ, RZ, 0x8 ;  /* 0x00000008ff0c7424 */ /* 0x000fe400078e00ff */
[----:B------:R-:W-:-:S07]  /*32c0*/  IMAD.MOV.U32 R15, RZ, RZ, -0x1 ;  /* 0xffffffffff0f7424 */ /* 0x000fce00078e00ff */
[----:B------:R-:W-:Y:S05]  /*32d0*/  WARPSYNC.COLLECTIVE R15, `(.L_x_14573) ;  /* 0x000000000f087348 */ /* 0x000fea0003c00000 */
[----:B------:R0:W1:Y:S02]  /*32e0*/  SHFL.BFLY P6, R14, R13, R12, R11 ;  /* 0x0c00000c0d0e7389 */ /* 0x00006400000c000b */
[----:B01----:R-:W-:Y:S05]  /*32f0*/  ENDCOLLECTIVE ;  /* 0x000000000000791b */ /* 0x003fea0003800000 */
.L_x_14573:
[----:B------:R-:W-:Y:S02]  /*3300*/  MOV R12, 0x4 ;  /* 0x00000004000c7802 */ /* 0x000fe40000000f00 */
[----:B------:R-:W-:-:S05]  /*3310*/  FMNMX R0, R13, R14, !PT ;  /* 0x0000000e0d007209 */ /* 0x000fca0007800000 */
[----:B------:R-:W-:-:S07]  /*3320*/  IMAD.MOV.U32 R13, RZ, RZ, R0 ;  /* 0x000000ffff0d7224 */ /* 0x000fce00078e0000 */
[----:B------:R-:W-:Y:S05]  /*3330*/  WARPSYNC.COLLECTIVE R15, `(.L_x_14574) ;  /* 0x000000000f087348 */ /* 0x000fea0003c00000 */
[----:B------:R0:W1:Y:S02]  /*3340*/  SHFL.BFLY P6, R14, R13, R12, R11 ;  /* 0x0c00000c0d0e7389 */ /* 0x00006400000c000b */
[----:B01----:R-:W-:Y:S05]  /*3350*/  ENDCOLLECTIVE ;  /* 0x000000000000791b */ /* 0x003fea0003800000 */
.L_x_14574:
[----:B------:R-:W-:Y:S01]  /*3360*/  IMAD.MOV.U32 R12, RZ, RZ, 0x2 ;  /* 0x00000002ff0c7424 */ /* 0x000fe200078e00ff */
[----:B------:R-:W-:-:S05]  /*3370*/  FMNMX R2, R0, R14, !PT ;  /* 0x0000000e00027209 */ /* 0x000fca0007800000 */
[----:B------:R-:W-:-:S07]  /*3380*/  IMAD.MOV.U32 R13, RZ, RZ, R2 ;  /* 0x000000ffff0d7224 */ /* 0x000fce00078e0002 */
[----:B------:R-:W-:Y:S05]  /*3390*/  WARPSYNC.COLLECTIVE R15, `(.L_x_14575) ;  /* 0x000000000f087348 */ /* 0x000fea0003c00000 */
[----:B------:R0:W1:Y:S02]  /*33a0*/  SHFL.BFLY P6, R14, R13, R12, R11 ;  /* 0x0c00000c0d0e7389 */ /* 0x00006400000c000b */
[----:B01----:R-:W-:Y:S05]  /*33b0*/  ENDCOLLECTIVE ;  /* 0x000000000000791b */ /* 0x003fea0003800000 */
.L_x_14575:
[----:B------:R-:W-:Y:S01]  /*33c0*/  IMAD.MOV.U32 R12, RZ, RZ, 0x1 ;  /* 0x00000001ff0c7424 */ /* 0x000fe200078e00ff */
[----:B------:R-:W-:-:S04]  /*33d0*/  FMNMX R3, R2, R14, !PT ;  /* 0x0000000e02037209 */ /* 0x000fc80007800000 */
[----:B------:R-:W-:-:S07]  /*33e0*/  MOV R13, R3 ;  /* 0x00000003000d7202 */ /* 0x000fce0000000f00 */
[----:B------:R-:W-:Y:S05]  /*33f0*/  WARPSYNC.COLLECTIVE R15, `(.L_x_14576) ;  /* 0x000000000f087348 */ /* 0x000fea0003c00000 */
[----:B------:R0:W1:Y:S02]  /*3400*/  SHFL.BFLY P6, R14, R13, R12, R11 ;  /* 0x0c00000c0d0e7389 */ /* 0x00006400000c000b */
[----:B01----:R-:W-:Y:S05]  /*3410*/  ENDCOLLECTIVE ;  /* 0x000000000000791b */ /* 0x003fea0003800000 */
.L_x_14576:
[----:B------:R-:W-:-:S05]  /*3420*/  FMNMX R6, R3, R14, !PT ;  /* 0x0000000e03067209 */ /* 0x000fca0007800000 */
[C---:B------:R-:W-:Y:S01]  /*3430*/  FADD R14, -R6.reuse, R5 ;  /* 0x00000005060e7221 */ /* 0x040fe20000000100 */
[C---:B------:R-:W-:Y:S01]  /*3440*/  FADD R3, -R6.reuse, R10 ;  /* 0x0000000a06037221 */ /* 0x040fe20000000100 */
[C---:B------:R-:W-:Y:S01]  /*3450*/  FADD R0, -R6.reuse, R31 ;  /* 0x0000001f06007221 */ /* 0x040fe20000000100 */
[C---:B------:R-:W-:Y:S01]  /*3460*/  FADD R4, -R6.reuse, R4 ;  /* 0x0000000406047221 */ /* 0x040fe20000000100 */
[C---:B------:R-:W-:Y:S01]  /*3470*/  FADD R5, -R6.reuse, R20 ;  /* 0x0000001406057221 */ /* 0x040fe20000000100 */
[----:B------:R-:W-:Y:S02]  /*3480*/  HFMA2 R10, -RZ, RZ, 3.7421875, 0 ;  /* 0x437c0000ff0a7431 */ /* 0x000fe400000001ff */
[----:B------:R-:W-:Y:S01]  /*3490*/  FADD R6, -R6, R7 ;  /* 0x0000000706067221 */ /* 0x000fe20000000100 */
[----:B------:R-:W-:-:S04]  /*34a0*/  IMAD.MOV.U32 R7, RZ, RZ, 0x3bbb989d ;  /* 0x3bbb989dff077424 */ /* 0x000fc800078e00ff */
        /* <DEDUP_REMOVED lines=14> */
[----:B------:R-:W-:Y:S02]  /*3590*/  FFMA R15, R14, 1.925963033500011079e-08, R15 ;  /* 0x32a570600e0f7823 */ /* 0x000fe4000000000f */
        /* <DEDUP_REMOVED lines=11> */
[----:B-1----:R-:W-:Y:S01]  /*3650*/  FMUL R0, R0, R15 ;  /* 0x0000000f00007220 */ /* 0x002fe20000400000 */
[----:B------:R-:W-:Y:S02]  /*3660*/  MOV R15, 0xffffffff ;  /* 0xffffffff000f7802 */ /* 0x000fe40000000f00 */
[----:B------:R-:W-:Y:S01]  /*3670*/  FFMA R13, R4, 1.925963033500011079e-08, R13 ;  /* 0x32a57060040d7823 */ /* 0x000fe2000000000d */
[----:B------:R-:W-:Y:S02]  /*3680*/  IMAD.SHL.U32 R4, R11, 0x800000, RZ ;  /* 0x008000000b047824 */ /* 0x000fe400078e00ff */
        /* <DEDUP_REMOVED lines=12> */
[----:B------:R-:W-:Y:S01]  /*3750*/  FFMA R7, R6, 1.925963033500011079e-08, R7 ;  /* 0x32a5706006077823 */ /* 0x000fe20000000007 */
[----:B------:R-:W-:Y:S02]  /*3760*/  FADD R11, RZ, R2 ;  /* 0x00000002ff0b7221 */ /* 0x000fe40000000000 */
[----:B------:R-:W1:Y:S02]  /*3770*/  MUFU.EX2 R10, R10 ;  /* 0x0000000a000a7308 */ /* 0x000e640000000800 */
[----:B------:R-:W-:Y:S01]  /*3780*/  FADD R6, R11, R0 ;  /* 0x000000000b067221 */ /* 0x000fe20000000000 */
[----:B0-----:R-:W-:-:S03]  /*3790*/  FMUL R4, R4, R13 ;  /* 0x0000000d04047220 */ /* 0x001fc60000400000 */
[----:B------:R-:W-:Y:S01]  /*37a0*/  FADD R11, R6, R3 ;  /* 0x00000003060b7221 */ /* 0x000fe20000000000 */
[----:B------:R-:W-:Y:S01]  /*37b0*/  SHF.L.U32 R6, R12, 0x17, RZ ;  /* 0x000000170c067819 */ /* 0x000fe200000006ff */
[----:B------:R-:W-:Y:S01]  /*37c0*/  IMAD.MOV.U32 R12, RZ, RZ, 0x10 ;  /* 0x00000010ff0c7424 */ /* 0x000fe200078e00ff */
[----:B------:R-:W0:Y:S01]  /*37d0*/  MUFU.EX2 R7, R7 ;  /* 0x0000000700077308 */ /* 0x000e220000000800 */
[----:B-1----:R-:W-:Y:S01]  /*37e0*/  FMUL R5, R5, R10 ;  /* 0x0000000a05057220 */ /* 0x002fe20000400000 */
[----:B------:R-:W-:Y:S01]  /*37f0*/  FADD R10, R11, R4 ;  /* 0x000000040b0a7221 */ /* 0x000fe20000000000 */
[----:B------:R-:W-:-:S03]  /*3800*/  IMAD.MOV.U32 R11, RZ, RZ, 0x1f ;  /* 0x0000001fff0b7424 */ /* 0x000fc600078e00ff */
[----:B------:R-:W-:Y:S01]  /*3810*/  FADD R13, R10, R5 ;  /* 0x000000050a0d7221 */ /* 0x000fe20000000000 */
[----:B0-----:R-:W-:-:S04]  /*3820*/  FMUL R6, R6, R7 ;  /* 0x0000000706067220 */ /* 0x001fc80000400000 */
[----:B------:R-:W-:-:S07]  /*3830*/  FADD R13, R13, R6 ;  /* 0x000000060d0d7221 */ /* 0x000fce0000000000 */
[----:B------:R-:W-:Y:S05]  /*3840*/  WARPSYNC.COLLECTIVE R15, `(.L_x_14577) ;  /* 0x000000000f087348 */ /* 0x000fea0003c00000 */
[----:B------:R0:W1:Y:S02]  /*3850*/  SHFL.BFLY P6, R14, R13, R12, R11 ;  /* 0x0c00000c0d0e7389 */ /* 0x00006400000c000b */
[----:B01----:R-:W-:Y:S05]  /*3860*/  ENDCOLLECTIVE ;  /* 0x000000000000791b */ /* 0x003fea0003800000 */
.L_x_14577:
[----:B------:R-:W-:Y:S02]  /*3870*/  IMAD.MOV.U32 R12, RZ, RZ, 0x8 ;  /* 0x00000008ff0c7424 */ /* 0x000fe400078e00ff */
[----:B------:R-:W-:-:S04]  /*3880*/  FADD R7, R13, R14 ;  /* 0x0000000e0d077221 */ /* 0x000fc80000000000 */
[----:B------:R-:W-:-:S07]  /*3890*/  IMAD.MOV.U32 R13, RZ, RZ, R7 ;  /* 0x000000ffff0d7224 */ /* 0x000fce00078e0007 */
[----:B------:R-:W-:Y:S05]  /*38a0*/  WARPSYNC.COLLECTIVE R15, `(.L_x_14578) ;  /* 0x000000000f087348 */ /* 0x000fea0003c00000 */
[----:B------:R0:W1:Y:S02]  /*38b0*/  SHFL.BFLY P6, R14, R13, R12, R11 ;  /* 0x0c00000c0d0e7389 */ /* 0x00006400000c000b */
[----:B01----:R-:W-:Y:S05]  /*38c0*/  ENDCOLLECTIVE ;  /* 0x000000000000791b */ /* 0x003fea0003800000 */
.L_x_14578:
[----:B------:R-:W-:Y:S02]  /*38d0*/  IMAD.MOV.U32 R12, RZ, RZ, 0x4 ;  /* 0x00000004ff0c7424 */ /* 0x000fe400078e00ff */
[----:B------:R-:W-:-:S05]  /*38e0*/  FADD R10, R7, R14 ;  /* 0x0000000e070a7221 */ /* 0x000fca0000000000 */
[----:B------:R-:W-:-:S07]  /*38f0*/  MOV R13, R10 ;  /* 0x0000000a000d7202 */ /* 0x000fce0000000f00 */
[----:B------:R-:W-:Y:S05]  /*3900*/  WARPSYNC.COLLECTIVE R15, `(.L_x_14579) ;  /* 0x000000000f087348 */ /* 0x000fea0003c00000 */
[----:B------:R0:W1:Y:S02]  /*3910*/  SHFL.BFLY P6, R14, R13, R12, R11 ;  /* 0x0c00000c0d0e7389 */ /* 0x00006400000c000b */
[----:B01----:R-:W-:Y:S05]  /*3920*/  ENDCOLLECTIVE ;  /* 0x000000000000791b */ /* 0x003fea0003800000 */
.L_x_14579:
[----:B------:R-:W-:Y:S02]  /*3930*/  HFMA2 R12, -RZ, RZ, 0, 1.1920928955078125e-07 ;  /* 0x00000002ff0c7431 */ /* 0x000fe400000001ff */
[----:B------:R-:W-:-:S04]  /*3940*/  FADD R20, R10, R14 ;  /* 0x0000000e0a147221 */ /* 0x000fc80000000000 */
[----:B------:R-:W-:-:S07]  /*3950*/  IMAD.MOV.U32 R13, RZ, RZ, R20 ;  /* 0x000000ffff0d7224 */ /* 0x000fce00078e0014 */
[----:B------:R-:W-:Y:S05]  /*3960*/  WARPSYNC.COLLECTIVE R15, `(.L_x_14580) ;  /* 0x000000000f087348 */ /* 0x000fea0003c00000 */
[----:B------:R0:W1:Y:S02]  /*3970*/  SHFL.BFLY P6, R14, R13, R12, R11 ;  /* 0x0c00000c0d0e7389 */ /* 0x00006400000c000b */
[----:B01----:R-:W-:Y:S05]  /*3980*/  ENDCOLLECTIVE ;  /* 0x000000000000791b */ /* 0x003fea0003800000 */
.L_x_14580:
[----:B------:R-:W-:Y:S02]  /*3990*/  IMAD.MOV.U32 R12, RZ, RZ, 0x1 ;  /* 0x00000001ff0c7424 */ /* 0x000fe400078e00ff */
[----:B------:R-:W-:-:S04]  /*39a0*/  FADD R22, R20, R14 ;  /* 0x0000000e14167221 */ /* 0x000fc80000000000 */
[----:B------:R-:W-:-:S07]  /*39b0*/  IMAD.MOV.U32 R13, RZ, RZ, R22 ;  /* 0x000000ffff0d7224 */ /* 0x000fce00078e0016 */
[----:B------:R-:W-:Y:S05]  /*39c0*/  WARPSYNC.COLLECTIVE R15, `(.L_x_14581) ;  /* 0x000000000f087348 */ /* 0x000fea0003c00000 */
[----:B------:R0:W1:Y:S02]  /*39d0*/  SHFL.BFLY P6, R14, R13, R12, R11 ;  /* 0x0c00000c0d0e7389 */ /* 0x00006400000c000b */
[----:B01----:R-:W-:Y:S05]  /*39e0*/  ENDCOLLECTIVE ;  /* 0x000000000000791b */ /* 0x003fea0003800000 */
.L_x_14581:
[----:B------:R-:W-:Y:S05]  /*39f0*/  BRA `(.L_x_14582) ;  /* 0xfffffff000087947 */ /* 0x000fea000383ffff */
        .weak           $__internal_215_$__cuda_sm3x_div_rn_noftz_f32_slowpath
        .type           $__internal_215_$__cuda_sm3x_div_rn_noftz_f32_slowpath,@function
        .size           $__internal_215_$__cuda_sm3x_div_rn_noftz_f32_slowpath,(.L_x_37592 - $__internal_215_$__cuda_sm3x_div_rn_noftz_f32_slowpath)
$__internal_215_$__cuda_sm3x_div_rn_noftz_f32_slowpath:
        /* <DEDUP_REMOVED lines=35> */
.L_x_14584:
        /* <DEDUP_REMOVED lines=51> */
.L_x_14591:
[----:B------:R-:W-:-:S04]  /*3f60*/  LOP3.LUT R2, R2, 0x80000000, RZ, 0xc0, !PT ;  /* 0x8000000002027812 */ /* 0x000fc800078ec0ff */
[----:B------:R-:W-:Y:S01]  /*3f70*/  LOP3.LUT R2, R2, 0x7f800000, RZ, 0xfc, !PT ;  /* 0x7f80000002027812 */ /* 0x000fe200078efcff */
[----:B------:R-:W-:Y:S06]  /*3f80*/  BRA `(.L_x_14592) ;  /* 0x0000000000047947 */ /* 0x000fec0003800000 */
.L_x_14590:
[----:B------:R-:W-:-:S07]  /*3f90*/  LEA R2, R22, R2, 0x17 ;  /* 0x0000000216027211 */ /* 0x000fce00078eb8ff */
.L_x_14592:
[----:B------:R-:W-:Y:S05]  /*3fa0*/  BSYNC.RECONVERGENT B3 ;  /* 0x0000000000037941 */ /* 0x000fea0003800200 */
.L_x_14589:
[----:B------:R-:W-:Y:S05]  /*3fb0*/  BRA `(.L_x_14593) ;  /* 0x0000000000207947 */ /* 0x000fea0003800000 */
.L_x_14588:
[----:B------:R-:W-:-:S04]  /*3fc0*/  LOP3.LUT R2, R31, 0x80000000, R2, 0x48, !PT ;  /* 0x800000001f027812 */ /* 0x000fc800078e4802 */
[----:B------:R-:W-:Y:S01]  /*3fd0*/  LOP3.LUT R2, R2, 0x7f800000, RZ, 0xfc, !PT ;  /* 0x7f80000002027812 */ /* 0x000fe200078efcff */
[----:B------:R-:W-:Y:S06]  /*3fe0*/  BRA `(.L_x_14593) ;  /* 0x0000000000147947 */ /* 0x000fec0003800000 */
.L_x_14587:
[----:B------:R-:W-:Y:S01]  /*3ff0*/  LOP3.LUT R2, R31, 0x80000000, R2, 0x48, !PT ;  /* 0x800000001f027812 */ /* 0x000fe200078e4802 */
[----:B------:R-:W-:Y:S06]  /*4000*/  BRA `(.L_x_14593) ;  /* 0x00000000000c7947 */ /* 0x000fec0003800000 */
.L_x_14586:
[----:B------:R-:W0:Y:S01]  /*4010*/  MUFU.RSQ R2, -QNAN ;  /* 0xffc0000000027908 */ /* 0x000e220000001400 */
[----:B------:R-:W-:Y:S05]  /*4020*/  BRA `(.L_x_14593) ;  /* 0x0000000000047947 */ /* 0x000fea0003800000 */
.L_x_14585:
[----:B------:R-:W-:-:S07]  /*4030*/  FADD.FTZ R2, R2, R7 ;  /* 0x0000000702027221 */ /* 0x000fce0000010000 */
.L_x_14593:
[----:B------:R-:W-:Y:S05]  /*4040*/  BSYNC.RECONVERGENT B2 ;  /* 0x0000000000027941 */ /* 0x000fea0003800200 */
.L_x_14583:
[----:B------:R-:W-:-:S04]  /*4050*/  IMAD.MOV.U32 R11, RZ, RZ, 0x0 ;  /* 0x00000000ff0b7424 */ /* 0x000fc800078e00ff */
[----:B0-----:R-:W-:Y:S05]  /*4060*/  RET.REL.NODEC R10 `(_Z15SoftmaxWarpImplI22BroadcastScaleMaskLoadIffbLm3EiE11DirectStoreIffEfLi1ELi6ELi32ELi1ELb1EL9Algorithm0EEvT_T0_ll) ;  /* 0xffffffbc0ae47950 */ /* 0x001fea0003c3ffff */
.L_x_14594:
        /* <DEDUP_REMOVED lines=9> */
.L_x_37592:


//--------------------- .text._Z15SoftmaxWarpImplI22BroadcastScaleMaskLoadIffbLm3EiE11DirectStoreIffEfLi1ELi6ELi32ELi1ELb0EL9Algorithm0EEvT_T0_ll --------------------------
	.section	.text._Z15SoftmaxWarpImplI22BroadcastScaleMaskLoadIffbLm3EiE11DirectStoreIffEfLi1ELi6ELi32ELi1ELb0EL9Algorithm0EEvT_T0_ll,"ax",@progbits
	.align	128
        .global         _Z15SoftmaxWarpImplI22BroadcastScaleMaskLoadIffbLm3EiE11DirectStoreIffEfLi1ELi6ELi32ELi1ELb0EL9Algorithm0EEvT_T0_ll
        .type           _Z15SoftmaxWarpImplI22BroadcastScaleMaskLoadIffbLm3EiE11DirectStoreIffEfLi1ELi6ELi32ELi1ELb0EL9Algorithm0EEvT_T0_ll,@function
        .size           _Z15SoftmaxWarpImplI22BroadcastScaleMaskLoadIffbLm3EiE11DirectStoreIffEfLi1ELi6ELi32ELi1ELb0EL9Algorithm0EEvT_T0_ll,(.L_x_37593 - _Z15SoftmaxWarpImplI22BroadcastScaleMaskLoadIffbLm3EiE11DirectStoreIffEfLi1ELi6ELi32ELi1ELb0EL9Algorithm0EEvT_T0_ll)
        .other          _Z15SoftmaxWarpImplI22BroadcastScaleMaskLoadIffbLm3EiE11DirectStoreIffEfLi1ELi6ELi32ELi1ELb0EL9Algorithm0EEvT_T0_ll,@"STO_CUDA_ENTRY STV_DEFAULT"
_Z15SoftmaxWarpImplI22BroadcastScaleMaskLoadIffbLm3EiE11DirectStoreIffEfLi1ELi6ELi32ELi1ELb0EL9Algorithm0EEvT_T0_ll:
.text._Z15SoftmaxWarpImplI22BroadcastScaleMaskLoadIffbLm3EiE11DirectStoreIffEfLi1ELi6ELi32ELi1ELb0EL9Algorithm0EEvT_T0_ll:
        /* <DEDUP_REMOVED lines=27> */
.L_x_14595:
        /* <DEDUP_REMOVED lines=14> */
.L_x_14610:
[----:B--2---:R-:W2:Y:S01]  /*0290*/  LDC R14, c[0x0][0x3b0] ;  /* 0x0000ec00ff0e7b82 */ /* 0x004ea20000000800 */
[----:B0-----:R-:W-:Y:S01]  /*02a0*/  IMAD R23, R3, UR48, R2 ;  /* 0x0000003003177c24 */ /* 0x001fe2000f8e0202 */
[----:B-1----:R-:W-:Y:S02]  /*02b0*/  R2UR UR4, R6 ;  /* 0x00000000060472ca */ /* 0x002fe400000e0000 */
[----:B------:R-:W-:Y:S02]  /*02c0*/  R2UR UR5, R7 ;  /* 0x00000000070572ca */ /* 0x000fe400000e0000 */
[----:B------:R-:W-:Y:S02]  /*02d0*/  IABS R12, R23 ;  /* 0x00000017000c7213 */ /* 0x000fe40000000000 */
[C---:B------:R-:W-:Y:S01]  /*02e0*/  IADD3 R8, PT, PT, R23.reuse, 0x20, RZ ;  /* 0x0000002017087810 */ /* 0x040fe20007ffe0ff */
[----:B------:R-:W0:Y:S01]  /*02f0*/  LDC R15, c[0x0][0x3b4] ;  /* 0x0000ed00ff0f7b82 */ /* 0x000e220000000800 */
[----:B------:R-:W-:-:S02]  /*0300*/  IADD3 R13, PT, PT, R23, 0x40, RZ ;  /* 0x00000040170d7810 */ /* 0x000fc40007ffe0ff */
[----:B------:R-:W-:Y:S02]  /*0310*/  IABS R19, R8 ;  /* 0x0000000800137213 */ /* 0x000fe40000000000 */
[----:B------:R-:W-:Y:S02]  /*0320*/  IABS R25, R13 ;  /* 0x0000000d00197213 */ /* 0x000fe40000000000 */
[----:B--2---:R-:W-:-:S04]  /*0330*/  IABS R4, R14 ;  /* 0x0000000e00047213 */ /* 0x004fc80000000000 */
[----:B------:R-:W1:Y:S08]  /*0340*/  I2F.RP R9, R4 ;  /* 0x0000000400097306 */ /* 0x000e700000209400 */
[----:B-1----:R-:W1:Y:S02]  /*0350*/  MUFU.RCP R9, R9 ;  /* 0x0000000900097308 */ /* 0x002e640000001000 */
[----:B-1----:R-:W-:-:S06]  /*0360*/  VIADD R10, R9, 0xffffffe ;  /* 0x0ffffffe090a7836 */ /* 0x002fcc0000000000 */
[----:B------:R1:W2:Y:S02]  /*0370*/  F2I.FTZ.U32.TRUNC.NTZ R11, R10 ;  /* 0x0000000a000b7305 */ /* 0x0002a4000021f000 */
[----:B-1----:R-:W-:Y:S02]  /*0380*/  IMAD.MOV.U32 R10, RZ, RZ, RZ ;  /* 0x000000ffff0a7224 */ /* 0x002fe400078e00ff */
[----:B--2---:R-:W-:-:S04]  /*0390*/  IMAD.MOV R29, RZ, RZ, -R11 ;  /* 0x000000ffff1d7224 */ /* 0x004fc800078e0a0b */
[----:B------:R-:W-:-:S04]  /*03a0*/  IMAD R29, R29, R4, RZ ;  /* 0x000000041d1d7224 */ /* 0x000fc800078e02ff */
[----:B------:R-:W-:-:S04]  /*03b0*/  IMAD.HI.U32 R29, R11, R29, R10 ;  /* 0x0000001d0b1d7227 */ /* 0x000fc800078e000a */
[----:B------:R-:W-:Y:S01]  /*03c0*/  IMAD.MOV.U32 R11, RZ, RZ, R12 ;  /* 0x000000ffff0b7224 */ /* 0x000fe200078e000c */
[----:B------:R-:W-:Y:S01]  /*03d0*/  IADD3 R12, PT, PT, R23, 0x60, RZ ;  /* 0x00000060170c7810 */ /* 0x000fe20007ffe0ff */
[----:B------:R-:W-:-:S03]  /*03e0*/  IMAD.HI.U32 R20, R29, R19, RZ ;  /* 0x000000131d147227 */ /* 0x000fc600078e00ff */
[----:B------:R-:W-:Y:S01]  /*03f0*/  IABS R17, R12 ;  /* 0x0000000c00117213 */ /* 0x000fe20000000000 */
[----:B------:R-:W-:-:S04]  /*0400*/  IMAD.HI.U32 R22, R29, R11, RZ ;  /* 0x0000000b1d167227 */ /* 0x000fc800078e00ff */
[----:B------:R-:W-:Y:S02]  /*0410*/  IMAD.MOV R9, RZ, RZ, -R22 ;  /* 0x000000ffff097224 */ /* 0x000fe400078e0a16 */
[----:B------:R-:W-:-:S04]  /*0420*/  IMAD.HI.U32 R16, R29, R25, RZ ;  /* 0x000000191d107227 */ /* 0x000fc800078e00ff */
[C---:B------:R-:W-:Y:S02]  /*0430*/  IMAD R11, R4.reuse, R9, R11 ;  /* 0x00000009040b7224 */ /* 0x040fe400078e020b */
[----:B------:R-:W-:Y:S02]  /*0440*/  IMAD.MOV R9, RZ, RZ, -R20 ;  /* 0x000000ffff097224 */ /* 0x000fe400078e0a14 */
[----:B------:R-:W-:Y:S01]  /*0450*/  IMAD.MOV R10, RZ, RZ, -R16 ;  /* 0x000000ffff0a7224 */ /* 0x000fe200078e0a10 */
[C---:B------:R-:W-:Y:S01]  /*0460*/  ISETP.GT.U32.AND P3, PT, R4.reuse, R11, PT ;  /* 0x0000000b0400720c */ /* 0x040fe20003f64070 */
[C---:B------:R-:W-:Y:S02]  /*0470*/  IMAD R19, R4.reuse, R9, R19 ;  /* 0x0000000904137224 */ /* 0x040fe400078e0213 */
[C---:B------:R-:W-:Y:S02]  /*0480*/  IMAD R25, R4.reuse, R10, R25 ;  /* 0x0000000a04197224 */ /* 0x040fe400078e0219 */
[----:B------:R-:W-:Y:S01]  /*0490*/  VIADD R9, R23, 0x80 ;  /* 0x0000008017097836 */ /* 0x000fe20000000000 */
[C---:B------:R-:W-:Y:S01]  /*04a0*/  ISETP.GT.U32.AND P1, PT, R4.reuse, R19, PT ;  /* 0x000000130400720c */ /* 0x040fe20003f24070 */
[----:B------:R-:W-:Y:S01]  /*04b0*/  IMAD.HI.U32 R21, R29, R17, RZ ;  /* 0x000000111d157227 */ /* 0x000fe200078e00ff */
[----:B------:R-:W-:-:S02]  /*04c0*/  ISETP.GT.U32.AND P0, PT, R4, R25, PT ;  /* 0x000000190400720c */ /* 0x000fc40003f04070 */
[----:B------:R-:W-:Y:S01]  /*04d0*/  IABS R10, R9 ;  /* 0x00000009000a7213 */ /* 0x000fe20000000000 */
[----:B------:R-:W-:Y:S02]  /*04e0*/  IMAD.MOV R18, RZ, RZ, -R21 ;  /* 0x000000ffff127224 */ /* 0x000fe400078e0a15 */
[----:B------:R-:W-:Y:S01]  /*04f0*/  @!P3 IADD3 R11, PT, PT, R11, -R4, RZ ;  /* 0x800000040b0bb210 */ /* 0x000fe20007ffe0ff */
[----:B------:R-:W-:Y:S02]  /*0500*/  @!P3 VIADD R22, R22, 0x1 ;  /* 0x000000011616b836 */ /* 0x000fe40000000000 */
[----:B------:R-:W-:Y:S01]  /*0510*/  IMAD.HI.U32 R27, R29, R10, RZ ;  /* 0x0000000a1d1b7227 */ /* 0x000fe200078e00ff */
[----:B------:R-:W-:Y:S02]  /*0520*/  ISETP.GE.U32.AND P4, PT, R11, R4, PT ;  /* 0x000000040b00720c */ /* 0x000fe40003f86070 */
[----:B------:R-:W-:Y:S01]  /*0530*/  IADD3 R11, PT, PT, R23, 0xa0, RZ ;  /* 0x000000a0170b7810 */ /* 0x000fe20007ffe0ff */
[----:B------:R-:W-:-:S02]  /*0540*/  @!P1 IMAD.IADD R19, R19, 0x1, -R4 ;  /* 0x0000000113139824 */ /* 0x000fc400078e0a04 */
[----:B------:R-:W-:Y:S01]  /*0550*/  IMAD R17, R4, R18, R17 ;  /* 0x0000001204117224 */ /* 0x000fe200078e0211 */
[----:B------:R-:W-:Y:S01]  /*0560*/  IABS R18, R11 ;  /* 0x0000000b00127213 */ /* 0x000fe20000000000 */
[----:B------:R-:W-:Y:S01]  /*0570*/  @!P0 IMAD.IADD R25, R25, 0x1, -R4 ;  /* 0x0000000119198824 */ /* 0x000fe200078e0a04 */
[-C--:B------:R-:W-:Y:S01]  /*0580*/  ISETP.GE.U32.AND P2, PT, R19, R4.reuse, PT ;  /* 0x000000041300720c */ /* 0x080fe20003f46070 */
[----:B------:R-:W-:Y:S01]  /*0590*/  @!P1 VIADD R20, R20, 0x1 ;  /* 0x0000000114149836 */ /* 0x000fe20000000000 */
[----:B------:R-:W-:Y:S01]  /*05a0*/  IADD3 R19, PT, PT, -R27, RZ, RZ ;  /* 0x000000ff1b137210 */ /* 0x000fe20007ffe1ff */
[----:B------:R-:W-:Y:S01]  /*05b0*/  @!P0 VIADD R16, R16, 0x1 ;  /* 0x0000000110108836 */ /* 0x000fe20000000000 */
[----:B------:R-:W-:Y:S01]  /*05c0*/  ISETP.GE.U32.AND P6, PT, R25, R4, PT ;  /* 0x000000041900720c */ /* 0x000fe20003fc6070 */
[----:B------:R-:W-:Y:S01]  /*05d0*/  IMAD.MOV.U32 R25, RZ, RZ, R18 ;  /* 0x000000ffff197224 */ /* 0x000fe200078e0012 */
[C---:B------:R-:W-:Y:S01]  /*05e0*/  ISETP.GT.U32.AND P5, PT, R4.reuse, R17, PT ;  /* 0x000000110400720c */ /* 0x040fe20003fa4070 */
[----:B------:R-:W-:Y:S01]  /*05f0*/  IMAD R19, R4, R19, R10 ;  /* 0x0000001304137224 */ /* 0x000fe200078e020a */
[----:B0-----:R-:W-:Y:S01]  /*0600*/  IABS R10, R15 ;  /* 0x0000000f000a7213 */ /* 0x001fe20000000000 */
[----:B------:R-:W-:-:S03]  /*0610*/  IMAD.HI.U32 R29, R29, R25, RZ ;  /* 0x000000191d1d7227 */ /* 0x000fc600078e00ff */
[----:B------:R-:W0:Y:S01]  /*0620*/  I2F.RP R26, R10 ;  /* 0x0000000a001a7306 */ /* 0x000e220000209400 */
[----:B------:R-:W-:Y:S01]  /*0630*/  IMAD.MOV R18, RZ, RZ, -R29 ;  /* 0x000000ffff127224 */ /* 0x000fe200078e0a1d */
[----:B------:R-:W-:Y:S01]  /*0640*/  ISETP.GT.U32.AND P3, PT, R4, R19, PT ;  /* 0x000000130400720c */ /* 0x000fe20003f64070 */
[----:B------:R-:W-:Y:S02]  /*0650*/  @P4 VIADD R22, R22, 0x1 ;  /* 0x0000000116164836 */ /* 0x000fe40000000000 */
[----:B------:R-:W-:Y:S01]  /*0660*/  IMAD R25, R4, R18, R25 ;  /* 0x0000001204197224 */ /* 0x000fe200078e0219 */
[----:B------:R-:W-:Y:S01]  /*0670*/  SHF.R.S64 R18, RZ, 0x1e, R23 ;  /* 0x0000001eff127819 */ /* 0x000fe20000001017 */
[----:B------:R-:W-:Y:S01]  /*0680*/  @P2 VIADD R20, R20, 0x1 ;  /* 0x0000000114142836 */ /* 0x000fe20000000000 */
[----:B------:R-:W-:Y:S02]  /*0690*/  @!P5 IADD3 R17, PT, PT, R17, -R4, RZ ;  /* 0x800000041111d210 */ /* 0x000fe40007ffe0ff */
[----:B------:R-:W-:-:S02]  /*06a0*/  ISETP.GT.U32.AND P1, PT, R4, R25, PT ;  /* 0x000000190400720c */ /* 0x000fc40003f24070 */
[-C--:B------:R-:W-:Y:S02]  /*06b0*/  ISETP.GE.U32.AND P4, PT, R17, R4.reuse, PT ;  /* 0x000000041100720c */ /* 0x080fe40003f86070 */
[----:B------:R-:W-:Y:S01]  /*06c0*/  IADD3 R18, P0, PT, R18, UR36, RZ ;  /* 0x0000002412127c10 */ /* 0x000fe2000ff1e0ff */
[----:B0-----:R-:W0:Y:S01]  /*06d0*/  MUFU.RCP R17, R26 ;  /* 0x0000001a00117308 */ /* 0x001e220000001000 */
[----:B------:R-:W-:Y:S02]  /*06e0*/  @!P3 IADD3 R19, PT, PT, R19, -R4, RZ ;  /* 0x800000041313b210 */ /* 0x000fe40007ffe0ff */
[----:B------:R-:W-:Y:S02]  /*06f0*/  LOP3.LUT R24, R23, R14, RZ, 0x3c, !PT ;  /* 0x0000000e17187212 */ /* 0x000fe400078e3cff */
[----:B------:R-:W-:Y:S02]  /*0700*/  ISETP.GE.U32.AND P2, PT, R19, R4, PT ;  /* 0x000000041300720c */ /* 0x000fe40003f46070 */
[----:B------:R-:W-:-:S02]  /*0710*/  LEA.HI.X.SX32 R19, R23, UR37, 0x2, P0 ;  /* 0x0000002517137c11 */ /* 0x000fc400080f16ff */
[----:B------:R-:W-:Y:S01]  /*0720*/  @!P1 IADD3 R25, PT, PT, R25, -R4, RZ ;  /* 0x8000000419199210 */ /* 0x000fe20007ffe0ff */
[----:B------:R-:W-:-:S03]  /*0730*/  @P6 VIADD R16, R16, 0x1 ;  /* 0x0000000110106836 */ /* 0x000fc60000000000 */
[----:B------:R-:W-:Y:S02]  /*0740*/  ISETP.GE.U32.AND P0, PT, R25, R4, PT ;  /* 0x000000041900720c */ /* 0x000fe40003f06070 */
[-C--:B------:R-:W-:Y:S02]  /*0750*/  LOP3.LUT R25, R8, R14.reuse, RZ, 0x3c, !PT ;  /* 0x0000000e08197212 */ /* 0x080fe400078e3cff */
[----:B------:R-:W-:Y:S01]  /*0760*/  @!P5 IADD3 R21, PT, PT, R21, 0x1, RZ ;  /* 0x000000011515d810 */ /* 0x000fe20007ffe0ff */
[----:B0-----:R-:W-:Y:S01]  /*0770*/  VIADD R17, R17, 0xffffffe ;  /* 0x0ffffffe11117836 */ /* 0x001fe20000000000 */
[----:B------:R-:W-:Y:S01]  /*0780*/  ISETP.GE.AND P6, PT, R24, RZ, PT ;  /* 0x000000ff1800720c */ /* 0x000fe20003fc6270 */
[----:B------:R-:W-:Y:S01]  /*0790*/  @!P3 VIADD R27, R27, 0x1 ;  /* 0x000000011b1bb836 */ /* 0x000fe20000000000 */
[----:B------:R-:W-:Y:S01]  /*07a0*/  ISETP.GE.AND P5, PT, R25, RZ, PT ;  /* 0x000000ff1900720c */ /* 0x000fe20003fa6270 */
[----:B------:R0:W2:Y:S01]  /*07b0*/  LDG.E R4, desc[UR4][R18.64] ;  /* 0x0000000412047981 */ /* 0x0000a2000c1e1900 */
[----:B------:R-:W-:Y:S01]  /*07c0*/  LOP3.LUT R25, R12, R14, RZ, 0x3c, !PT ;  /* 0x0000000e0c197212 */ /* 0x000fe200078e3cff */
[----:B------:R-:W1:Y:S01]  /*07d0*/  F2I.FTZ.U32.TRUNC.NTZ R17, R17 ;  /* 0x0000001100117305 */ /* 0x000e62000021f000 */
[----:B------:R-:W-:Y:S01]  /*07e0*/  @P2 VIADD R27, R27, 0x1 ;  /* 0x000000011b1b2836 */ /* 0x000fe20000000000 */
[----:B------:R-:W-:Y:S01]  /*07f0*/  ISETP.NE.AND P2, PT, R14, RZ, PT ;  /* 0x000000ff0e00720c */ /* 0x000fe20003f45270 */
[----:B------:R-:W-:Y:S01]  /*0800*/  @P4 VIADD R21, R21, 0x1 ;  /* 0x0000000115154836 */ /* 0x000fe20000000000 */
[----:B------:R-:W-:Y:S01]  /*0810*/  ISETP.GE.AND P3, PT, R25, RZ, PT ;  /* 0x000000ff1900720c */ /* 0x000fe20003f66270 */
[----:B------:R-:W-:Y:S01]  /*0820*/  @!P1 VIADD R29, R29, 0x1 ;  /* 0x000000011d1d9836 */ /* 0x000fe20000000000 */
[----:B------:R-:W-:-:S02]  /*0830*/  MOV R25, R22 ;  /* 0x0000001600197202 */ /* 0x000fc40000000f00 */
[-C--:B------:R-:W-:Y:S02]  /*0840*/  LOP3.LUT R22, RZ, R14.reuse, RZ, 0x33, !PT ;  /* 0x0000000eff167212 */ /* 0x080fe400078e33ff */
[-C--:B------:R-:W-:Y:S01]  /*0850*/  LOP3.LUT R24, R13, R14.reuse, RZ, 0x3c, !PT ;  /* 0x0000000e0d187212 */ /* 0x080fe200078e3cff */
[----:B------:R-:W-:Y:S01]  /*0860*/  @!P6 IMAD.MOV R25, RZ, RZ, -R25 ;  /* 0x000000ffff19e224 */ /* 0x000fe200078e0a19 */
[----:B0-----:R-:W-:Y:S02]  /*0870*/  LOP3.LUT R18, R9, R14, RZ, 0x3c, !PT ;  /* 0x0000000e09127212 */ /* 0x001fe400078e3cff */
[----:B------:R-:W-:Y:S02]  /*0880*/  ISETP.GE.AND P4, PT, R24, RZ, PT ;  /* 0x000000ff1800720c */ /* 0x000fe40003f86270 */
[----:B------:R-:W-:Y:S01]  /*0890*/  SEL R25, R22, R25, !P2 ;  /* 0x0000001916197207 */ /* 0x000fe20005000000 */
[----:B------:R-:W-:Y:S01]  /*08a0*/  @!P3 IMAD.MOV R21, RZ, RZ, -R21 ;  /* 0x000000ffff15b224 */ /* 0x000fe200078e0a15 */
[----:B-1----:R-:W-:-:S02]  /*08b0*/  IADD3 R19, PT, PT, RZ, -R17, RZ ;  /* 0x80000011ff137210 */ /* 0x002fc40007ffe0ff */
[----:B------:R-:W-:Y:S01]  /*08c0*/  ISETP.GE.AND P6, PT, R18, RZ, PT ;  /* 0x000000ff1200720c */ /* 0x000fe20003fc6270 */
[----:B------:R-:W-:Y:S01]  /*08d0*/  IMAD.MOV R24, RZ, RZ, -R25 ;  /* 0x000000ffff187224 */ /* 0x000fe200078e0a19 */
[----:B------:R-:W-:Y:S02]  /*08e0*/  LOP3.LUT R18, R11, R14, RZ, 0x3c, !PT ;  /* 0x0000000e0b127212 */ /* 0x000fe400078e3cff */
[----:B------:R-:W-:Y:S01]  /*08f0*/  @P0 IADD3 R29, PT, PT, R29, 0x1, RZ ;  /* 0x000000011d1d0810 */ /* 0x000fe20007ffe0ff */
[----:B------:R-:W-:Y:S01]  /*0900*/  IMAD R24, R14, R24, R23 ;  /* 0x000000180e187224 */ /* 0x000fe200078e0217 */
[----:B------:R-:W-:Y:S01]  /*0910*/  ISETP.GE.AND P1, PT, R18, RZ, PT ;  /* 0x000000ff1200720c */ /* 0x000fe20003f26270 */
[----:B------:R-:W-:Y:S02]  /*0920*/  IMAD R23, R19, R10, RZ ;  /* 0x0000000a13177224 */ /* 0x000fe400078e02ff */
[----:B------:R-:W-:Y:S02]  /*0930*/  IMAD.MOV.U32 R19, RZ, RZ, R16 ;  /* 0x000000ffff137224 */ /* 0x000fe400078e0010 */
[----:B------:R-:W-:-:S02]  /*0940*/  IMAD.MOV.U32 R16, RZ, RZ, RZ ;  /* 0x000000ffff107224 */ /* 0x000fc400078e00ff */
[----:B------:R-:W-:Y:S01]  /*0950*/  IMAD.MOV.U32 R18, RZ, RZ, R20 ;  /* 0x000000ffff127224 */ /* 0x000fe200078e0014 */
[----:B------:R-:W-:Y:S01]  /*0960*/  @!P6 IADD3 R27, PT, PT, -R27, RZ, RZ ;  /* 0x000000ff1b1be210 */ /* 0x000fe20007ffe1ff */
[----:B------:R-:W-:Y:S01]  /*0970*/  IMAD.HI.U32 R23, R17, R23, R16 ;  /* 0x0000001711177227 */ /* 0x000fe200078e0010 */
[----:B------:R-:W-:Y:S02]  /*0980*/  IABS R17, R24 ;  /* 0x0000001800117213 */ /* 0x000fe40000000000 */
[----:B------:R-:W-:Y:S01]  /*0990*/  @!P5 IADD3 R18, PT, PT, -R18, RZ, RZ ;  /* 0x000000ff1212d210 */ /* 0x000fe20007ffe1ff */
[----:B------:R-:W-:Y:S01]  /*09a0*/  @!P4 IMAD.MOV R19, RZ, RZ, -R19 ;  /* 0x000000ffff13c224 */ /* 0x000fe200078e0a13 */
[C---:B------:R-:W-:Y:S01]  /*09b0*/  SEL R20, R22.reuse, R21, !P2 ;  /* 0x0000001516147207 */ /* 0x040fe20005000000 */
[----:B------:R-:W-:Y:S01]  /*09c0*/  IMAD.HI.U32 R26, R23, R17, RZ ;  /* 0x00000011171a7227 */ /* 0x000fe200078e00ff */
[C---:B------:R-:W-:Y:S02]  /*09d0*/  SEL R18, R22.reuse, R18, !P2 ;  /* 0x0000001216127207 */ /* 0x040fe40005000000 */
[----:B------:R-:W-:Y:S01]  /*09e0*/  SEL R19, R22, R19, !P2 ;  /* 0x0000001316137207 */ /* 0x000fe20005000000 */
[----:B------:R-:W-:Y:S01]  /*09f0*/  @!P1 IMAD.MOV R29, RZ, RZ, -R29 ;  /* 0x000000ffff1d9224 */ /* 0x000fe200078e0a1d */
[----:B------:R-:W-:-:S02]  /*0a00*/  IADD3 R16, PT, PT, -R26, RZ, RZ ;  /* 0x000000ff1a107210 */ /* 0x000fc40007ffe1ff */
[C---:B------:R-:W-:Y:S02]  /*0a10*/  SEL R21, R22.reuse, R27, !P2 ;  /* 0x0000001b16157207 */ /* 0x040fe40005000000 */
[----:B------:R-:W-:Y:S01]  /*0a20*/  SEL R22, R22, R29, !P2 ;  /* 0x0000001d16167207 */ /* 0x000fe20005000000 */
[----:B------:R-:W-:Y:S02]  /*0a30*/  IMAD R17, R10, R16, R17 ;  /* 0x000000100a117224 */ /* 0x000fe400078e0211 */
[----:B------:R-:W-:-:S03]  /*0a40*/  IMAD.MOV R28, RZ, RZ, -R21 ;  /* 0x000000ffff1c7224 */ /* 0x000fc600078e0a15 */
[----:B------:R-:W-:Y:S01]  /*0a50*/  ISETP.GT.U32.AND P3, PT, R10, R17, PT ;  /* 0x000000110a00720c */ /* 0x000fe20003f64070 */
[----:B------:R-:W-:-:S12]  /*0a60*/  IMAD R28, R14, R28, R9 ;  /* 0x0000001c0e1c7224 */ /* 0x000fd800078e0209 */
[----:B------:R-:W-:Y:S02]  /*0a70*/  @!P3 IMAD.IADD R17, R17, 0x1, -R10 ;  /* 0x000000011111b824 */ /* 0x000fe400078e0a0a */
[----:B------:R-:W-:Y:S01]  /*0a80*/  @!P3 VIADD R26, R26, 0x1 ;  /* 0x000000011a1ab836 */ /* 0x000fe20000000000 */
[----:B------:R-:W-:Y:S02]  /*0a90*/  ISETP.NE.AND P3, PT, R15, RZ, PT ;  /* 0x000000ff0f00720c */ /* 0x000fe40003f65270 */
[----:B------:R-:W-:Y:S02]  /*0aa0*/  ISETP.GE.U32.AND P2, PT, R17, R10, PT ;  /* 0x0000000a1100720c */ /* 0x000fe40003f46070 */
[----:B------:R-:W0:Y:S11]  /*0ab0*/  LDC.64 R16, c[0x0][0x390] ;  /* 0x0000e400ff107b82 */ /* 0x000e360000000a00 */
[----:B------:R-:W-:-:S05]  /*0ac0*/  @P2 IADD3 R26, PT, PT, R26, 0x1, RZ ;  /* 0x000000011a1a2810 */ /* 0x000fca0007ffe0ff */
[----:B------:R-:W-:Y:S01]  /*0ad0*/  IMAD.MOV.U32 R27, RZ, RZ, R26 ;  /* 0x000000ffff1b7224 */ /* 0x000fe200078e001a */
[----:B------:R-:W-:Y:S02]  /*0ae0*/  LOP3.LUT R26, RZ, R15, RZ, 0x33, !PT ;  /* 0x0000000fff1a7212 */ /* 0x000fe400078e33ff */
[----:B0-----:R-:W-:-:S04]  /*0af0*/  ISETP.NE.U32.AND P0, PT, R16, 0x1, PT ;  /* 0x000000011000780c */ /* 0x001fc80003f05070 */
[----:B------:R-:W-:Y:S02]  /*0b00*/  ISETP.NE.AND.EX P0, PT, R17, RZ, PT, P0 ;  /* 0x000000ff1100720c */ /* 0x000fe40003f05300 */
[----:B------:R-:W0:Y:S02]  /*0b10*/  LDC.64 R16, c[0x0][0x398] ;  /* 0x0000e600ff107b82 */ /* 0x000e240000000a00 */
[----:B------:R-:W-:Y:S02]  /*0b20*/  SEL R25, R25, RZ, P0 ;  /* 0x000000ff19197207 */ /* 0x000fe40000000000 */
[----:B------:R-:W-:Y:S02]  /*0b30*/  SEL R21, R21, RZ, P0 ;  /* 0x000000ff15157207 */ /* 0x000fe40000000000 */
[----:B0-----:R-:W-:Y:S02]  /*0b40*/  ISETP.NE.U32.AND P1, PT, R16, 0x1, PT ;  /* 0x000000011000780c */ /* 0x001fe40003f25070 */
[----:B------:R-:W-:-:S02]  /*0b50*/  LOP3.LUT R16, R24, R15, RZ, 0x3c, !PT ;  /* 0x0000000f18107212 */ /* 0x000fc400078e3cff */
[----:B------:R-:W-:Y:S02]  /*0b60*/  ISETP.NE.AND.EX P1, PT, R17, RZ, PT, P1 ;  /* 0x000000ff1100720c */ /* 0x000fe40003f25310 */
[----:B------:R-:W-:Y:S01]  /*0b70*/  ISETP.GE.AND P4, PT, R16, RZ, PT ;  /* 0x000000ff1000720c */ /* 0x000fe20003f86270 */
[----:B------:R-:W-:-:S12]  /*0b80*/  IMAD R16, R25, UR46, RZ ;  /* 0x0000002e19107c24 */ /* 0x000fd8000f8e02ff */
[----:B------:R-:W-:-:S05]  /*0b90*/  @!P4 IMAD.MOV R27, RZ, RZ, -R27 ;  /* 0x000000ffff1bc224 */ /* 0x000fca00078e0a1b */
[----:B------:R-:W-:-:S04]  /*0ba0*/  SEL R27, R26, R27, !P3 ;  /* 0x0000001b1a1b7207 */ /* 0x000fc80005800000 */
[C---:B------:R-:W-:Y:S02]  /*0bb0*/  IADD3 R17, PT, PT, -R27.reuse, RZ, RZ ;  /* 0x000000ff1b117210 */ /* 0x040fe40007ffe1ff */
[----:B------:R-:W-:-:S03]  /*0bc0*/  SEL R27, R27, RZ, P1 ;  /* 0x000000ff1b1b7207 */ /* 0x000fc60000800000 */
[----:B------:R-:W-:Y:S02]  /*0bd0*/  IMAD R24, R15, R17, R24 ;  /* 0x000000110f187224 */ /* 0x000fe400078e0218 */
[----:B------:R-:W-:Y:S02]  /*0be0*/  IMAD R25, R27, UR47, R16 ;  /* 0x0000002f1b197c24 */ /* 0x000fe4000f8e0210 */
[----:B------:R-:W0:Y:S01]  /*0bf0*/  LDC.64 R16, c[0x0][0x3a0] ;  /* 0x0000e800ff107b82 */ /* 0x000e220000000a00 */
[----:B------:R-:W-:Y:S01]  /*0c00*/  IMAD.MOV R27, RZ, RZ, -R18 ;  /* 0x000000ffff1b7224 */ /* 0x000fe200078e0a12 */
[----:B------:R-:W-:-:S05]  /*0c10*/  SEL R18, R18, RZ, P0 ;  /* 0x000000ff12127207 */ /* 0x000fca0000000000 */
[----:B------:R-:W-:Y:S01]  /*0c20*/  IMAD R18, R18, UR46, RZ ;  /* 0x0000002e12127c24 */ /* 0x000fe2000f8e02ff */
[----:B0-----:R-:W-:Y:S01]  /*0c30*/  ISETP.NE.U32.AND P2, PT, R16, 0x1, PT ;  /* 0x000000011000780c */ /* 0x001fe20003f45070 */
[----:B------:R-:W-:-:S03]  /*0c40*/  IMAD R16, R14, R27, R8 ;  /* 0x0000001b0e107224 */ /* 0x000fc600078e0208 */
[----:B------:R-:W-:Y:S02]  /*0c50*/  ISETP.NE.AND.EX P2, PT, R17, RZ, PT, P2 ;  /* 0x000000ff1100720c */ /* 0x000fe40003f45320 */
[----:B------:R-:W-:Y:S02]  /*0c60*/  IABS R27, R16 ;  /* 0x00000010001b7213 */ /* 0x000fe40000000000 */
[----:B------:R-:W-:-:S03]  /*0c70*/  SEL R24, R24, RZ, P2 ;  /* 0x000000ff18187207 */ /* 0x000fc60001000000 */
[----:B------:R-:W-:-:S04]  /*0c80*/  IMAD.HI.U32 R17, R23, R27, RZ ;  /* 0x0000001b17117227 */ /* 0x000fc800078e00ff */
[----:B------:R-:W-:Y:S02]  /*0c90*/  IMAD R24, R24, UR49, R25 ;  /* 0x0000003118187c24 */ /* 0x000fe4000f8e0219 */
        /* <DEDUP_REMOVED lines=8> */
[----:B------:R-:W-:-:S06]  /*0d20*/  @P4 IADD3 R17, PT, PT, R17, 0x1, RZ ;  /* 0x0000000111114810 */ /* 0x000fcc0007ffe0ff */
[----:B------:R-:W-:-:S05]  /*0d30*/  @!P6 IMAD.MOV R17, RZ, RZ, -R17 ;  /* 0x000000ffff11e224 */ /* 0x000fca00078e0a11 */
[----:B------:R-:W-:-:S04]  /*0d40*/  SEL R25, R26, R17, !P3 ;  /* 0x000000111a197207 */ /* 0x000fc80005800000 */
[C---:B------:R-:W-:Y:S02]  /*0d50*/  IADD3 R17, PT, PT, -R25.reuse, RZ, RZ ;  /* 0x000000ff19117210 */ /* 0x040fe40007ffe1ff */
[----:B------:R-:W-:-:S03]  /*0d60*/  SEL R25, R25, RZ, P1 ;  /* 0x000000ff19197207 */ /* 0x000fc60000800000 */
[----:B------:R-:W-:Y:S02]  /*0d70*/  IMAD R17, R15, R17, R16 ;  /* 0x000000110f117224 */ /* 0x000fe400078e0210 */
[----:B------:R-:W-:Y:S01]  /*0d80*/  IMAD.MOV R16, RZ, RZ, -R19 ;  /* 0x000000ffff107224 */ /* 0x000fe200078e0a13 */
[----:B------:R-:W-:Y:S01]  /*0d90*/  SEL R19, R19, RZ, P0 ;  /* 0x000000ff13137207 */ /* 0x000fe20000000000 */
[----:B------:R-:W-:Y:S01]  /*0da0*/  IMAD R18, R25, UR47, R18 ;  /* 0x0000002f19127c24 */ /* 0x000fe2000f8e0212 */
[----:B------:R-:W-:Y:S01]  /*0db0*/  SEL R17, R17, RZ, P2 ;  /* 0x000000ff11117207 */ /* 0x000fe20001000000 */
[----:B------:R-:W-:Y:S02]  /*0dc0*/  IMAD R16, R14, R16, R13 ;  /* 0x000000100e107224 */ /* 0x000fe400078e020d */
[----:B------:R-:W-:Y:S02]  /*0dd0*/  IMAD R19, R19, UR46, RZ ;  /* 0x0000002e13137c24 */ /* 0x000fe4000f8e02ff */
[----:B------:R-:W-:Y:S01]  /*0de0*/  IMAD R25, R17, UR49, R18 ;  /* 0x0000003111197c24 */ /* 0x000fe2000f8e0212 */
[----:B------:R-:W-:-:S05]  /*0df0*/  IABS R27, R16 ;  /* 0x00000010001b7213 */ /* 0x000fca0000000000 */
[----:B------:R-:W-:-:S05]  /*0e00*/  IMAD.HI.U32 R17, R23, R27, RZ ;  /* 0x0000001b17117227 */ /* 0x000fca00078e00ff */
[----:B------:R-:W-:-:S05]  /*0e10*/  IADD3 R18, PT, PT, -R17, RZ, RZ ;  /* 0x000000ff11127210 */ /* 0x000fca0007ffe1ff */
[----:B------:R-:W-:Y:S01]  /*0e20*/  IMAD R27, R10, R18, R27 ;  /* 0x000000120a1b7224 */ /* 0x000fe200078e021b */
[----:B------:R-:W-:-:S04]  /*0e30*/  LOP3.LUT R18, R16, R15, RZ, 0x3c, !PT ;  /* 0x0000000f10127212 */ /* 0x000fc800078e3cff */
[----:B------:R-:W-:Y:S02]  /*0e40*/  ISETP.GT.U32.AND P5, PT, R10, R27, PT ;  /* 0x0000001b0a00720c */ /* 0x000fe40003fa4070 */
[----:B------:R-:W-:-:S11]  /*0e50*/  ISETP.GE.AND P6, PT, R18, RZ, PT ;  /* 0x000000ff1200720c */ /* 0x000fd60003fc6270 */
[----:B------:R-:W-:Y:S01]  /*0e60*/  @!P5 IMAD.IADD R27, R27, 0x1, -R10 ;  /* 0x000000011b1bd824 */ /* 0x000fe200078e0a0a */
[----:B------:R-:W-:-:S04]  /*0e70*/  @!P5 IADD3 R17, PT, PT, R17, 0x1, RZ ;  /* 0x000000011111d810 */ /* 0x000fc80007ffe0ff */
[----:B------:R-:W-:Y:S02]  /*0e80*/  ISETP.GE.U32.AND P4, PT, R27, R10, PT ;  /* 0x0000000a1b00720c */ /* 0x000fe40003f86070 */
[C---:B------:R-:W-:Y:S02]  /*0e90*/  IADD3 R27, PT, PT, -R20.reuse, RZ, RZ ;  /* 0x000000ff141b7210 */ /* 0x040fe40007ffe1ff */
[----:B------:R-:W-:-:S05]  /*0ea0*/  SEL R20, R20, RZ, P0 ;  /* 0x000000ff14147207 */ /* 0x000fca0000000000 */
[----:B------:R-:W-:-:S04]  /*0eb0*/  IMAD R20, R20, UR46, RZ ;  /* 0x0000002e14147c24 */ /* 0x000fc8000f8e02ff */
[----:B------:R-:W-:-:S05]  /*0ec0*/  @P4 VIADD R17, R17, 0x1 ;  /* 0x0000000111114836 */ /* 0x000fca0000000000 */
[----:B------:R-:W-:-:S04]  /*0ed0*/  @!P6 IADD3 R17, PT, PT, -R17, RZ, RZ ;  /* 0x000000ff1111e210 */ /* 0x000fc80007ffe1ff */
[----:B------:R-:W-:-:S05]  /*0ee0*/  SEL R18, R26, R17, !P3 ;  /* 0x000000111a127207 */ /* 0x000fca0005800000 */
[----:B------:R-:W-:Y:S01]  /*0ef0*/  IMAD.MOV R17, RZ, RZ, -R18 ;  /* 0x000000ffff117224 */ /* 0x000fe200078e0a12 */
[----:B------:R-:W-:-:S03]  /*0f00*/  SEL R18, R18, RZ, P1 ;  /* 0x000000ff12127207 */ /* 0x000fc60000800000 */
[----:B------:R-:W-:Y:S02]  /*0f10*/  IMAD R17, R15, R17, R16 ;  /* 0x000000110f117224 */ /* 0x000fe400078e0210 */
[----:B------:R-:W-:Y:S02]  /*0f20*/  IMAD R16, R14, R27, R12 ;  /* 0x0000001b0e107224 */ /* 0x000fe400078e020c */
[----:B------:R-:W-:Y:S01]  /*0f30*/  IMAD R18, R18, UR47, R19 ;  /* 0x0000002f12127c24 */ /* 0x000fe2000f8e0213 */
[----:B------:R-:W-:Y:S02]  /*0f40*/  SEL R17, R17, RZ, P2 ;  /* 0x000000ff11117207 */ /* 0x000fe40001000000 */
[----:B------:R-:W-:-:S03]  /*0f50*/  IABS R19, R16 ;  /* 0x0000001000137213 */ /* 0x000fc60000000000 */
[----:B------:R-:W-:Y:S02]  /*0f60*/  IMAD R27, R17, UR49, R18 ;  /* 0x00000031111b7c24 */ /* 0x000fe4000f8e0212 */
[----:B------:R-:W-:-:S04]  /*0f70*/  IMAD.HI.U32 R17, R23, R19, RZ ;  /* 0x0000001317117227 */ /* 0x000fc800078e00ff */
[----:B------:R-:W-:-:S04]  /*0f80*/  IMAD.MOV R18, RZ, RZ, -R17 ;  /* 0x000000ffff127224 */ /* 0x000fc800078e0a11 */
[----:B------:R-:W-:Y:S01]  /*0f90*/  IMAD R19, R10, R18, R19 ;  /* 0x000000120a137224 */ /* 0x000fe200078e0213 */
[----:B------:R-:W-:-:S04]  /*0fa0*/  LOP3.LUT R18, R16, R15, RZ, 0x3c, !PT ;  /* 0x0000000f10127212 */ /* 0x000fc800078e3cff */
[----:B------:R-:W-:Y:S02]  /*0fb0*/  ISETP.GT.U32.AND P5, PT, R10, R19, PT ;  /* 0x000000130a00720c */ /* 0x000fe40003fa4070 */
[----:B------:R-:W-:-:S11]  /*0fc0*/  ISETP.GE.AND P6, PT, R18, RZ, PT ;  /* 0x000000ff1200720c */ /* 0x000fd60003fc6270 */
[----:B------:R-:W-:Y:S01]  /*0fd0*/  @!P5 IADD3 R19, PT, PT, R19, -R10, RZ ;  /* 0x8000000a1313d210 */ /* 0x000fe20007ffe0ff */
[----:B------:R-:W-:-:S03]  /*0fe0*/  @!P5 VIADD R17, R17, 0x1 ;  /* 0x000000011111d836 */ /* 0x000fc60000000000 */
[----:B------:R-:W-:-:S13]  /*0ff0*/  ISETP.GE.U32.AND P4, PT, R19, R10, PT ;  /* 0x0000000a1300720c */ /* 0x000fda0003f86070 */
[----:B------:R-:W-:-:S05]  /*1000*/  @P4 IADD3 R17, PT, PT, R17, 0x1, RZ ;  /* 0x0000000111114810 */ /* 0x000fca0007ffe0ff */
[----:B------:R-:W-:-:S05]  /*1010*/  @!P6 IMAD.MOV R17, RZ, RZ, -R17 ;  /* 0x000000ffff11e224 */ /* 0x000fca00078e0a11 */
[----:B------:R-:W-:-:S04]  /*1020*/  SEL R17, R26, R17, !P3 ;  /* 0x000000111a117207 */ /* 0x000fc80005800000 */
[C---:B------:R-:W-:Y:S02]  /*1030*/  IADD3 R18, PT, PT, -R17.reuse, RZ, RZ ;  /* 0x000000ff11127210 */ /* 0x040fe40007ffe1ff */
[----:B------:R-:W-:-:S03]  /*1040*/  SEL R17, R17, RZ, P1 ;  /* 0x000000ff11117207 */ /* 0x000fc60000800000 */
[----:B------:R-:W-:Y:S01]  /*1050*/  IMAD R16, R15, R18, R16 ;  /* 0x000000120f107224 */ /* 0x000fe200078e0210 */
[----:B------:R-:W-:Y:S01]  /*1060*/  IABS R18, R28 ;  /* 0x0000001c00127213 */ /* 0x000fe20000000000 */
[----:B------:R-:W-:-:S03]  /*1070*/  IMAD R17, R17, UR47, R20 ;  /* 0x0000002f11117c24 */ /* 0x000fc6000f8e0214 */
[----:B------:R-:W-:-:S05]  /*1080*/  SEL R16, R16, RZ, P2 ;  /* 0x000000ff10107207 */ /* 0x000fca0001000000 */
[----:B------:R-:W-:Y:S02]  /*1090*/  IMAD R20, R16, UR49, R17 ;  /* 0x0000003110147c24 */ /* 0x000fe4000f8e0211 */
[----:B------:R-:W-:-:S05]  /*10a0*/  IMAD.HI.U32 R16, R23, R18, RZ ;  /* 0x0000001217107227 */ /* 0x000fca00078e00ff */
[----:B------:R-:W-:-:S05]  /*10b0*/  IADD3 R17, PT, PT, -R16, RZ, RZ ;  /* 0x000000ff10117210 */ /* 0x000fca0007ffe1ff */
[----:B------:R-:W-:Y:S02]  /*10c0*/  IMAD R17, R10, R17, R18 ;  /* 0x000000110a117224 */ /* 0x000fe400078e0212 */
[----:B------:R-:W-:-:S03]  /*10d0*/  IMAD R18, R21, UR46, RZ ;  /* 0x0000002e15127c24 */ /* 0x000fc6000f8e02ff */
[----:B------:R-:W-:-:S13]  /*10e0*/  ISETP.GT.U32.AND P5, PT, R10, R17, PT ;  /* 0x000000110a00720c */ /* 0x000fda0003fa4070 */
[----:B------:R-:W-:Y:S01]  /*10f0*/  @!P5 IMAD.IADD R17, R17, 0x1, -R10 ;  /* 0x000000011111d824 */ /* 0x000fe200078e0a0a */
[----:B------:R-:W-:-:S04]  /*1100*/  @!P5 IADD3 R16, PT, PT, R16, 0x1, RZ ;  /* 0x000000011010d810 */ /* 0x000fc80007ffe0ff */
[----:B------:R-:W-:Y:S02]  /*1110*/  ISETP.GE.U32.AND P4, PT, R17, R10, PT ;  /* 0x0000000a1100720c */ /* 0x000fe40003f86070 */
[----:B------:R-:W-:-:S04]  /*1120*/  LOP3.LUT R17, R28, R15, RZ, 0x3c, !PT ;  /* 0x0000000f1c117212 */ /* 0x000fc800078e3cff */
[----:B------:R-:W-:-:S07]  /*1130*/  ISETP.GE.AND P6, PT, R17, RZ, PT ;  /* 0x000000ff1100720c */ /* 0x000fce0003fc6270 */
[----:B------:R-:W-:-:S06]  /*1140*/  @P4 VIADD R16, R16, 0x1 ;  /* 0x0000000110104836 */ /* 0x000fcc0000000000 */
[----:B------:R-:W-:-:S04]  /*1150*/  @!P6 IADD3 R16, PT, PT, -R16, RZ, RZ ;  /* 0x000000ff1010e210 */ /* 0x000fc80007ffe1ff */
[----:B------:R-:W-:-:S04]  /*1160*/  SEL R17, R26, R16, !P3 ;  /* 0x000000101a117207 */ /* 0x000fc80005800000 */
[----:B------:R-:W-:Y:S01]  /*1170*/  SEL R21, R17, RZ, P1 ;  /* 0x000000ff11157207 */ /* 0x000fe20000800000 */
[----:B------:R-:W-:-:S04]  /*1180*/  IMAD.MOV R16, RZ, RZ, -R17 ;  /* 0x000000ffff107224 */ /* 0x000fc800078e0a11 */
[----:B------:R-:W-:Y:S01]  /*1190*/  IMAD R28, R15, R16, R28 ;  /* 0x000000100f1c7224 */ /* 0x000fe200078e021c */
[----:B------:R-:W-:Y:S01]  /*11a0*/  IADD3 R16, PT, PT, -R22, RZ, RZ ;  /* 0x000000ff16107210 */ /* 0x000fe20007ffe1ff */
[----:B------:R-:W-:-:S04]  /*11b0*/  IMAD R21, R21, UR47, R18 ;  /* 0x0000002f15157c24 */ /* 0x000fc8000f8e0212 */
[----:B------:R-:W-:-:S05]  /*11c0*/  IMAD R14, R14, R16, R11 ;  /* 0x000000100e0e7224 */ /* 0x000fca00078e020b */
[----:B------:R-:W-:-:S05]  /*11d0*/  IABS R16, R14 ;  /* 0x0000000e00107213 */ /* 0x000fca0000000000 */
[----:B------:R-:W-:-:S04]  /*11e0*/  IMAD.HI.U32 R23, R23, R16, RZ ;  /* 0x0000001017177227 */ /* 0x000fc800078e00ff */
[----:B------:R-:W-:-:S04]  /*11f0*/  IMAD.MOV R17, RZ, RZ, -R23 ;  /* 0x000000ffff117224 */ /* 0x000fc800078e0a17 */
[----:B------:R-:W-:Y:S01]  /*1200*/  IMAD R17, R10, R17, R16 ;  /* 0x000000110a117224 */ /* 0x000fe200078e0210 */
[----:B------:R-:W-:-:S04]  /*1210*/  SHF.R.S64 R16, RZ, 0x1e, R8 ;  /* 0x0000001eff107819 */ /* 0x000fc80000001008 */
[----:B------:R-:W-:Y:S02]  /*1220*/  ISETP.GT.U32.AND P5, PT, R10, R17, PT ;  /* 0x000000110a00720c */ /* 0x000fe40003fa4070 */
[----:B------:R-:W-:-:S11]  /*1230*/  IADD3 R16, P6, PT, R16, UR36, RZ ;  /* 0x0000002410107c10 */ /* 0x000fd6000ffde0ff */
[----:B------:R-:W-:Y:S01]  /*1240*/  @!P5 IADD3 R17, PT, PT, R17, -R10, RZ ;  /* 0x8000000a1111d210 */ /* 0x000fe20007ffe0ff */
[----:B------:R-:W-:-:S03]  /*1250*/  @!P5 VIADD R23, R23, 0x1 ;  /* 0x000000011717d836 */ /* 0x000fc60000000000 */
[----:B------:R-:W-:Y:S02]  /*1260*/  ISETP.GE.U32.AND P4, PT, R17, R10, PT ;  /* 0x0000000a1100720c */ /* 0x000fe40003f86070 */
[----:B------:R-:W-:Y:S02]  /*1270*/  LOP3.LUT R10, R14, R15, RZ, 0x3c, !PT ;  /* 0x0000000f0e0a7212 */ /* 0x000fe400078e3cff */
[----:B------:R-:W-:Y:S02]  /*1280*/  LEA.HI.X.SX32 R17, R8, UR37, 0x2, P6 ;  /* 0x0000002508117c11 */ /* 0x000fe4000b0f16ff */
[----:B------:R-:W-:Y:S02]  /*1290*/  ISETP.GE.AND P5, PT, R10, RZ, PT ;  /* 0x000000ff0a00720c */ /* 0x000fe40003fa6270 */
[----:B------:R-:W-:Y:S01]  /*12a0*/  SHF.R.S64 R10, RZ, 0x1e, R12 ;  /* 0x0000001eff0a7819 */ /* 0x000fe2000000100c */
[----:B------:R0:W3:Y:S04]  /*12b0*/  LDG.E R8, desc[UR4][R16.64] ;  /* 0x0000000410087981 */ /* 0x0000e8000c1e1900 */
[----:B------:R-:W-:-:S06]  /*12c0*/  @P4 IADD3 R23, PT, PT, R23, 0x1, RZ ;  /* 0x0000000117174810 */ /* 0x000fcc0007ffe0ff */
[----:B------:R-:W-:Y:S01]  /*12d0*/  @!P5 IMAD.MOV R23, RZ, RZ, -R23 ;  /* 0x000000ffff17d224 */ /* 0x000fe200078e0a17 */
[----:B0-----:R-:W-:Y:S02]  /*12e0*/  IADD3 R16, P5, PT, R10, UR36, RZ ;  /* 0x000000240a107c10 */ /* 0x001fe4000ffbe0ff */
[----:B------:R-:W-:Y:S02]  /*12f0*/  SHF.R.S64 R18, RZ, 0x1e, R13 ;  /* 0x0000001eff127819 */ /* 0x000fe4000000100d */
[----:B------:R-:W-:Y:S02]  /*1300*/  SEL R23, R26, R23, !P3 ;  /* 0x000000171a177207 */ /* 0x000fe40005800000 */
[----:B------:R-:W-:Y:S02]  /*1310*/  LEA.HI.X.SX32 R17, R12, UR37, 0x2, P5 ;  /* 0x000000250c117c11 */ /* 0x000fe4000a8f16ff */
[----:B------:R-:W-:Y:S02]  /*1320*/  IADD3 R18, P4, PT, R18, UR36, RZ ;  /* 0x0000002412127c10 */ /* 0x000fe4000ff9e0ff */
[----:B------:R-:W-:-:S02]  /*1330*/  SEL R22, R22, RZ, P0 ;  /* 0x000000ff16167207 */ /* 0x000fc40000000000 */
[----:B------:R-:W-:Y:S02]  /*1340*/  IADD3 R12, PT, PT, -R23, RZ, RZ ;  /* 0x000000ff170c7210 */ /* 0x000fe40007ffe1ff */
[----:B------:R-:W-:Y:S01]  /*1350*/  LEA.HI.X.SX32 R19, R13, UR37, 0x2, P4 ;  /* 0x000000250d137c11 */ /* 0x000fe2000a0f16ff */
[----:B------:R-:W-:Y:S01]  /*1360*/  IMAD R22, R22, UR46, RZ ;  /* 0x0000002e16167c24 */ /* 0x000fe2000f8e02ff */
[----:B------:R-:W-:Y:S01]  /*1370*/  SEL R23, R23, RZ, P1 ;  /* 0x000000ff17177207 */ /* 0x000fe20000800000 */
[----:B------:R-:W-:Y:S01]  /*1380*/  IMAD R14, R15, R12, R14 ;  /* 0x0000000c0f0e7224 */ /* 0x000fe200078e020e */
[----:B------:R-:W-:Y:S01]  /*1390*/  R2UR UR6, R6 ;  /* 0x00000000060672ca */ /* 0x000fe200000e0000 */
[----:B------:R0:W4:Y:S01]  /*13a0*/  LDG.E R10, desc[UR4][R18.64] ;  /* 0x00000004120a7981 */ /* 0x000122000c1e1900 */
[----:B------:R-:W-:Y:S01]  /*13b0*/  R2UR UR7, R7 ;  /* 0x00000000070772ca */ /* 0x000fe200000e0000 */
[----:B------:R-:W-:Y:S01]  /*13c0*/  IMAD R22, R23, UR47, R22 ;  /* 0x0000002f17167c24 */ /* 0x000fe2000f8e0216 */
[----:B------:R-:W-:-:S02]  /*13d0*/  SEL R23, R14, RZ, P2 ;  /* 0x000000ff0e177207 */ /* 0x000fc40001000000 */
[----:B------:R-:W-:Y:S02]  /*13e0*/  R2UR UR8, R6 ;  /* 0x00000000060872ca */ /* 0x000fe400000e0000 */
[----:B------:R-:W-:Y:S02]  /*13f0*/  R2UR UR9, R7 ;  /* 0x00000000070972ca */ /* 0x000fe400000e0000 */
[----:B0-----:R-:W-:Y:S02]  /*1400*/  IADD3 R18, P0, PT, R24, UR38, RZ ;  /* 0x0000002618127c10 */ /* 0x001fe4000ff1e0ff */
[----:B------:R-:W-:Y:S01]  /*1410*/  IADD3 R14, P1, PT, R25, UR38, RZ ;  /* 0x00000026190e7c10 */ /* 0x000fe2000ff3e0ff */
[----:B------:R-:W-:Y:S01]  /*1420*/  IMAD R23, R23, UR49, R22 ;  /* 0x0000003117177c24 */ /* 0x000fe2000f8e0216 */
[----:B------:R-:W-:Y:S01]  /*1430*/  SEL R28, R28, RZ, P2 ;  /* 0x000000ff1c1c7207 */ /* 0x000fe20001000000 */
[----:B------:R-:W5:Y:S01]  /*1440*/  LDG.E R16, desc[UR6][R16.64] ;  /* 0x0000000610107981 */ /* 0x000f62000c1e1900 */
[----:B------:R-:W-:-:S02]  /*1450*/  LEA.HI.X.SX32 R19, R24, UR39, 0x1, P0 ;  /* 0x0000002718137c11 */ /* 0x000fc400080f0eff */
[----:B------:R-:W-:Y:S02]  /*1460*/  IADD3 R12, P2, PT, R27, UR38, RZ ;  /* 0x000000261b0c7c10 */ /* 0x000fe4000ff5e0ff */
[----:B------:R-:W-:Y:S02]  /*1470*/  IADD3 R24, P0, PT, R20, UR38, RZ ;  /* 0x0000002614187c10 */ /* 0x000fe4000ff1e0ff */
[----:B------:R-:W-:Y:S02]  /*1480*/  R2UR UR10, R6 ;  /* 0x00000000060a72ca */ /* 0x000fe400000e0000 */
[----:B------:R-:W-:Y:S01]  /*1490*/  R2UR UR11, R7 ;  /* 0x00000000070b72ca */ /* 0x000fe200000e0000 */
[----:B------:R0:W4:Y:S01]  /*14a0*/  LDG.E.U8 R17, desc[UR4][R18.64] ;  /* 0x0000000412117981 */ /* 0x000122000c1e1100 */
[----:B------:R-:W-:Y:S02]  /*14b0*/  LEA.HI.X.SX32 R15, R25, UR39, 0x1, P1 ;  /* 0x00000027190f7c11 */ /* 0x000fe400088f0eff */
[----:B------:R-:W-:Y:S01]  /*14c0*/  LEA.HI.X.SX32 R13, R27, UR39, 0x1, P2 ;  /* 0x000000271b0d7c11 */ /* 0x000fe200090f0eff */
[----:B------:R-:W-:Y:S01]  /*14d0*/  IMAD R21, R28, UR49, R21 ;  /* 0x000000311c157c24 */ /* 0x000fe2000f8e0215 */
[----:B------:R-:W-:Y:S01]  /*14e0*/  IADD3 R22, P2, PT, R23, UR38, RZ ;  /* 0x0000002617167c10 */ /* 0x000fe2000ff5e0ff */
[----:B------:R-:W5:Y:S01]  /*14f0*/  LDG.E.U8 R14, desc[UR6][R14.64] ;  /* 0x000000060e0e7981 */ /* 0x000f62000c1e1100 */
[----:B------:R-:W-:-:S02]  /*1500*/  LEA.HI.X.SX32 R25, R20, UR39, 0x1, P0 ;  /* 0x0000002714197c11 */ /* 0x000fc400080f0eff */
[----:B------:R-:W-:Y:S01]  /*1510*/  SHF.R.S64 R20, RZ, 0x1e, R9 ;  /* 0x0000001eff147819 */ /* 0x000fe20000001009 */
[----:B------:R1:W5:Y:S01]  /*1520*/  LDG.E.U8 R26, desc[UR8][R12.64] ;  /* 0x000000080c1a7981 */ /* 0x000362000c1e1100 */
[----:B------:R-:W-:Y:S02]  /*1530*/  LEA.HI.X.SX32 R23, R23, UR39, 0x1, P2 ;  /* 0x0000002717177c11 */ /* 0x000fe400090f0eff */
[C---:B0-----:R-:W-:Y:S01]  /*1540*/  IADD3 R18, P1, PT, R21.reuse, UR38, RZ ;  /* 0x0000002615127c10 */ /* 0x041fe2000ff3e0ff */
[----:B------:R-:W5:Y:S01]  /*1550*/  LDG.E.U8 R24, desc[UR4][R24.64] ;  /* 0x0000000418187981 */ /* 0x000f62000c1e1100 */
[----:B------:R-:W-:Y:S02]  /*1560*/  SHF.R.S64 R28, RZ, 0x1e, R11 ;  /* 0x0000001eff1c7819 */ /* 0x000fe4000000100b */
[----:B-1----:R-:W-:Y:S01]  /*1570*/  IADD3 R12, P0, PT, R20, UR36, RZ ;  /* 0x00000024140c7c10 */ /* 0x002fe2000ff1e0ff */
[----:B------:R-:W5:Y:S01]  /*1580*/  LDG.E.U8 R22, desc[UR10][R22.64] ;  /* 0x0000000a16167981 */ /* 0x000f62000c1e1100 */
[----:B------:R-:W-:-:S02]  /*1590*/  LEA.HI.X.SX32 R19, R21, UR39, 0x1, P1 ;  /* 0x0000002715137c11 */ /* 0x000fc400088f0eff */
[----:B------:R-:W-:Y:S01]  /*15a0*/  LEA.HI.X.SX32 R13, R9, UR37, 0x2, P0 ;  /* 0x00000025090d7c11 */ /* 0x000fe200080f16ff */
[----:B------:R-:W2:Y:S01]  /*15b0*/  LDC.64 R20, c[0x0][0x3e8] ;  /* 0x0000fa00ff147b82 */ /* 0x000ea20000000a00 */
[----:B------:R-:W-:Y:S01]  /*15c0*/  IADD3 R28, P0, PT, R28, UR36, RZ ;  /* 0x000000241c1c7c10 */ /* 0x000fe2000ff1e0ff */
[----:B------:R0:W5:Y:S04]  /*15d0*/  LDG.E.U8 R9, desc[UR8][R18.64] ;  /* 0x0000000812097981 */ /* 0x000168000c1e1100 */
[----:B------:R1:W5:Y:S01]  /*15e0*/  LDG.E R12, desc[UR6][R12.64] ;  /* 0x000000060c0c7981 */ /* 0x000362000c1e1900 */
[----:B------:R-:W-:-:S05]  /*15f0*/  LEA.HI.X.SX32 R29, R11, UR37, 0x2, P0 ;  /* 0x000000250b1d7c11 */ /* 0x000fca00080f16ff */
[----:B------:R-:W5:Y:S01]  /*1600*/  LDG.E R28, desc[UR4][R28.64] ;  /* 0x000000041c1c7981 */ /* 0x000f62000c1e1900 */
[-C--:B--2---:R-:W-:Y:S01]  /*1610*/  FMUL R11, R4, R21.reuse ;  /* 0x00000015040b7220 */ /* 0x084fe20000400000 */
[----:B------:R-:W-:Y:S01]  /*1620*/  UMOV UR4, 0xffffffff ;  /* 0xffffffff00047882 */ /* 0x000fe20000000000 */
[----:B---3--:R-:W-:Y:S01]  /*1630*/  FMUL R15, R8, R21 ;  /* 0x00000015080f7220 */ /* 0x008fe20000400000 */
[----:B----4-:R-:W-:-:S04]  /*1640*/  ISETP.NE.AND P0, PT, R17, RZ, PT ;  /* 0x000000ff1100720c */ /* 0x010fc80003f05270 */
[----:B0-----:R-:W-:Y:S02]  /*1650*/  FSEL R19, R11, R20, P0 ;  /* 0x000000140b137208 */ /* 0x001fe40000000000 */
[----:B-----5:R-:W-:Y:S01]  /*1660*/  ISETP.NE.AND P1, PT, R14, RZ, PT ;  /* 0x000000ff0e00720c */ /* 0x020fe20003f25270 */
[----:B------:R-:W-:-:S03]  /*1670*/  FMUL R11, R10, R21 ;  /* 0x000000150a0b7220 */ /* 0x000fc60000400000 */
[-C--:B------:R-:W-:Y:S02]  /*1680*/  FSEL R10, R15, R20.reuse, P1 ;  /* 0x000000140f0a7208 */ /* 0x080fe40000800000 */
[----:B------:R-:W-:Y:S02]  /*1690*/  ISETP.NE.AND P2, PT, R26, RZ, PT ;  /* 0x000000ff1a00720c */ /* 0x000fe40003f45270 */
[----:B------:R-:W-:Y:S01]  /*16a0*/  FMNMX R15, R19, -INF , !PT ;  /* 0xff800000130f7809 */ /* 0x000fe20007800000 */
[----:B-1----:R-:W-:Y:S01]  /*16b0*/  FMUL R13, R16, R21 ;  /* 0x00000015100d7220 */ /* 0x002fe20000400000 */
[----:B------:R-:W-:Y:S02]  /*16c0*/  ISETP.NE.AND P0, PT, R24, RZ, PT ;  /* 0x000000ff1800720c */ /* 0x000fe40003f05270 */
[----:B------:R-:W-:Y:S02]  /*16d0*/  FSEL R18, R11, R20, P2 ;  /* 0x000000140b127208 */ /* 0x000fe40001000000 */
[----:B------:R-:W-:-:S02]  /*16e0*/  ISETP.NE.AND P3, PT, R22, RZ, PT ;  /* 0x000000ff1600720c */ /* 0x000fc40003f65270 */
[----:B------:R-:W-:Y:S02]  /*16f0*/  FMNMX R15, R15, R10, !PT ;  /* 0x0000000a0f0f7209 */ /* 0x000fe40007800000 */
[----:B------:R-:W-:Y:S02]  /*1700*/  FSEL R16, R13, R20, P0 ;  /* 0x000000140d107208 */ /* 0x000fe40000000000 */
[----:B------:R-:W-:Y:S02]  /*1710*/  ISETP.NE.AND P1, PT, R9, RZ, PT ;  /* 0x000000ff0900720c */ /* 0x000fe40003f25270 */
[----:B------:R-:W-:Y:S01]  /*1720*/  FMNMX R15, R15, R18, !PT ;  /* 0x000000120f0f7209 */ /* 0x000fe20007800000 */
        /* <DEDUP_REMOVED lines=26> */
[----:B------:R-:W-:Y:S01]  /*18d0*/  FADD R20, R20, -R15 ;  /* 0x8000000f14147221 */ /* 0x000fe20000000000 */
[-C--:B------:R-:W-:Y:S01]  /*18e0*/  FFMA.RM R4, R13, R12.reuse, 12582913 ;  /* 0x4b4000010d047423 */ /* 0x080fe2000000400c */
[-C--:B------:R-:W-:Y:S01]  /*18f0*/  FFMA.RM R8, R19, R12.reuse, 12582913 ;  /* 0x4b40000113087423 */ /* 0x080fe2000000400c */
[----:B------:R-:W-:-:S02]  /*1900*/  FFMA.RM R9, R9, R12, 12582913 ;  /* 0x4b40000109097423 */ /* 0x000fc4000000400c */
[----:B------:R-:W-:Y:S01]  /*1910*/  FADD R13, R4, -12583039 ;  /* 0xcb40007f040d7421 */ /* 0x000fe20000000000 */
[----:B------:R-:W-:Y:S01]  /*1920*/  FADD R19, R8, -12583039 ;  /* 0xcb40007f08137421 */ /* 0x000fe20000000000 */
[C---:B------:R-:W-:Y:S01]  /*1930*/  FADD R21, R9.reuse, -12583039 ;  /* 0xcb40007f09157421 */ /* 0x040fe20000000000 */
[----:B------:R-:W-:Y:S02]  /*1940*/  IMAD.SHL.U32 R23, R9, 0x800000, RZ ;  /* 0x0080000009177824 */ /* 0x000fe400078e00ff */
[----:B------:R-:W-:Y:S01]  /*1950*/  FFMA R13, R22, 1.4426950216293334961, -R13 ;  /* 0x3fb8aa3b160d7823 */ /* 0x000fe2000000080d */
[----:B------:R-:W-:Y:S01]  /*1960*/  FFMA R19, R14, 1.4426950216293334961, -R19 ;  /* 0x3fb8aa3b0e137823 */ /* 0x000fe20000000813 */
[----:B------:R-:W-:Y:S02]  /*1970*/  FFMA R21, R18, 1.4426950216293334961, -R21 ;  /* 0x3fb8aa3b12157823 */ /* 0x000fe40000000815 */
[----:B------:R-:W-:Y:S01]  /*1980*/  FFMA R10, R22, 1.925963033500011079e-08, R13 ;  /* 0x32a57060160a7823 */ /* 0x000fe2000000000d */
[-C--:B------:R-:W-:Y:S01]  /*1990*/  FFMA.SAT R13, R16, R11.reuse, 0.5 ;  /* 0x3f000000100d7423 */ /* 0x080fe2000000200b */
[----:B------:R-:W-:Y:S01]  /*19a0*/  FADD R22, R17, -R15 ;  /* 0x8000000f11167221 */ /* 0x000fe20000000000 */
[----:B------:R-:W-:Y:S01]  /*19b0*/  FFMA R14, R14, 1.925963033500011079e-08, R19 ;  /* 0x32a570600e0e7823 */ /* 0x000fe20000000013 */
[----:B------:R-:W-:Y:S01]  /*19c0*/  FFMA R18, R18, 1.925963033500011079e-08, R21 ;  /* 0x32a5706012127823 */ /* 0x000fe20000000015 */
[-C--:B------:R-:W-:Y:S01]  /*19d0*/  FFMA.RM R13, R13, R12.reuse, 12582913 ;  /* 0x4b4000010d0d7423 */ /* 0x080fe2000000400c */
[-C--:B------:R-:W-:Y:S01]  /*19e0*/  FFMA.SAT R19, R22, R11.reuse, 0.5 ;  /* 0x3f00000016137423 */ /* 0x080fe2000000200b */
[----:B------:R-:W-:Y:S01]  /*19f0*/  FFMA.SAT R21, R20, R11, 0.5 ;  /* 0x3f00000014157423 */ /* 0x000fe2000000200b */
[----:B------:R-:W0:Y:S01]  /*1a00*/  MUFU.EX2 R10, R10 ;  /* 0x0000000a000a7308 */ /* 0x000e220000000800 */
[----:B------:R-:W-:Y:S01]  /*1a10*/  FADD R17, R13, -12583039 ;  /* 0xcb40007f0d117421 */ /* 0x000fe20000000000 */
[-C--:B------:R-:W-:Y:S01]  /*1a20*/  FFMA.RM R15, R19, R12.reuse, 12582913 ;  /* 0x4b400001130f7423 */ /* 0x080fe2000000400c */
[----:B------:R-:W-:-:S02]  /*1a30*/  FFMA.RM R12, R21, R12, 12582913 ;  /* 0x4b400001150c7423 */ /* 0x000fc4000000400c */
[C---:B------:R-:W-:Y:S01]  /*1a40*/  FFMA R17, R16.reuse, 1.4426950216293334961, -R17 ;  /* 0x3fb8aa3b10117823 */ /* 0x040fe20000000811 */
[----:B------:R-:W-:Y:S02]  /*1a50*/  FADD R19, R15, -12583039 ;  /* 0xcb40007f0f137421 */ /* 0x000fe40000000000 */
[----:B------:R-:W1:Y:S01]  /*1a60*/  MUFU.EX2 R14, R14 ;  /* 0x0000000e000e7308 */ /* 0x000e620000000800 */
[----:B------:R-:W-:Y:S01]  /*1a70*/  FFMA R11, R16, 1.925963033500011079e-08, R17 ;  /* 0x32a57060100b7823 */ /* 0x000fe20000000011 */
[----:B------:R-:W-:Y:S01]  /*1a80*/  FFMA R19, R22, 1.4426950216293334961, -R19 ;  /* 0x3fb8aa3b16137823 */ /* 0x000fe20000000813 */
[C---:B------:R-:W-:Y:S01]  /*1a90*/  FADD R17, R12.reuse, -12583039 ;  /* 0xcb40007f0c117421 */ /* 0x040fe20000000000 */
[----:B------:R-:W-:Y:S02]  /*1aa0*/  SHF.L.U32 R12, R12, 0x17, RZ ;  /* 0x000000170c0c7819 */ /* 0x000fe400000006ff */
[----:B------:R-:W-:Y:S01]  /*1ab0*/  FFMA R19, R22, 1.925963033500011079e-08, R19 ;  /* 0x32a5706016137823 */ /* 0x000fe20000000013 */
[----:B------:R-:W-:Y:S01]  /*1ac0*/  FFMA R21, R20, 1.4426950216293334961, -R17 ;  /* 0x3fb8aa3b14157823 */ /* 0x000fe20000000811 */
[----:B------:R-:W2:Y:S01]  /*1ad0*/  MUFU.EX2 R18, R18 ;  /* 0x0000001200127308 */ /* 0x000ea20000000800 */
[----:B------:R-:W-:Y:S01]  /*1ae0*/  IMAD.SHL.U32 R17, R4, 0x800000, RZ ;  /* 0x0080000004117824 */ /* 0x000fe200078e00ff */
[----:B------:R-:W-:Y:S01]  /*1af0*/  SHF.L.U32 R4, R13, 0x17, RZ ;  /* 0x000000170d047819 */ /* 0x000fe200000006ff */
[----:B------:R-:W-:Y:S01]  /*1b00*/  FFMA R20, R20, 1.925963033500011079e-08, R21 ;  /* 0x32a5706014147823 */ /* 0x000fe20000000015 */
[----:B------:R-:W-:Y:S01]  /*1b10*/  SHF.L.U32 R21, R8, 0x17, RZ ;  /* 0x0000001708157819 */ /* 0x000fe200000006ff */
[----:B0-----:R-:W-:Y:S01]  /*1b20*/  FMUL R17, R17, R10 ;  /* 0x0000000a11117220 */ /* 0x001fe20000400000 */
[----:B------:R-:W-:-:S02]  /*1b30*/  IMAD.SHL.U32 R8, R15, 0x800000, RZ ;  /* 0x008000000f087824 */ /* 0x000fc400078e00ff */
[----:B------:R-:W0:Y:S01]  /*1b40*/  MUFU.EX2 R11, R11 ;  /* 0x0000000b000b7308 */ /* 0x000e220000000800 */
[----:B-1----:R-:W-:Y:S01]  /*1b50*/  FMUL R16, R21, R14 ;  /* 0x0000000e15107220 */ /* 0x002fe20000400000 */
[----:B------:R-:W-:-:S04]  /*1b60*/  FADD R9, RZ, R17 ;  /* 0x00000011ff097221 */ /* 0x000fc80000000000 */
[----:B------:R-:W-:Y:S02]  /*1b70*/  FADD R13, R9, R16 ;  /* 0x00000010090d7221 */ /* 0x000fe40000000000 */
[----:B------:R-:W1:Y:S01]  /*1b80*/  MUFU.EX2 R19, R19 ;  /* 0x0000001300137308 */ /* 0x000e620000000800 */
[----:B--2---:R-:W-:-:S07]  /*1b90*/  FMUL R10, R23, R18 ;  /* 0x00000012170a7220 */ /* 0x004fce0000400000 */
[----:B------:R-:W2:Y:S01]  /*1ba0*/  MUFU.EX2 R25, R20 ;  /* 0x0000001400197308 */ /* 0x000ea20000000800 */
[----:B0-----:R-:W-:Y:S01]  /*1bb0*/  FMUL R9, R4, R11 ;  /* 0x0000000b04097220 */ /* 0x001fe20000400000 */
[----:B------:R-:W-:-:S04]  /*1bc0*/  FADD R4, R13, R10 ;  /* 0x0000000a0d047221 */ /* 0x000fc80000000000 */
        /* <DEDUP_REMOVED lines=14> */
.L_x_14622:
        /* <DEDUP_REMOVED lines=12> */
[----:B------:R-:W-:Y:S05]  /*1d70*/  CALL.REL.NOINC `($__internal_216_$__cuda_sm3x_div_rn_noftz_f32_slowpath) ;  /* 0x0000000c00b07944 */ /* 0x000fea0003c00000 */
[----:B------:R-:W-:-:S07]  /*1d80*/  MOV R14, R11 ;  /* 0x0000000b000e7202 */ /* 0x000fce0000000f00 */
.L_x_14599:
[----:B------:R-:W-:Y:S05]  /*1d90*/  BSYNC.RECONVERGENT B1 ;  /* 0x0000000000017941 */ /* 0x000fea0003800200 */
.L_x_14598:
        /* <DEDUP_REMOVED lines=12> */
[----:B------:R-:W-:Y:S05]  /*1e60*/  CALL.REL.NOINC `($__internal_216_$__cuda_sm3x_div_rn_noftz_f32_slowpath) ;  /* 0x0000000c00747944 */ /* 0x000fea0003c00000 */
[----:B------:R-:W-:-:S07]  /*1e70*/  IMAD.MOV.U32 R15, RZ, RZ, R11 ;  /* 0x000000ffff0f7224 */ /* 0x000fce00078e000b */
.L_x_14601:
[----:B------:R-:W-:Y:S05]  /*1e80*/  BSYNC.RECONVERGENT B1 ;  /* 0x0000000000017941 */ /* 0x000fea0003800200 */
.L_x_14600:
        /* <DEDUP_REMOVED lines=12> */
[----:B------:R-:W-:Y:S05]  /*1f50*/  CALL.REL.NOINC `($__internal_216_$__cuda_sm3x_div_rn_noftz_f32_slowpath) ;  /* 0x0000000c00387944 */ /* 0x000fea0003c00000 */
[----:B------:R-:W-:-:S07]  /*1f60*/  MOV R16, R11 ;  /* 0x0000000b00107202 */ /* 0x000fce0000000f00 */
.L_x_14603:
[----:B------:R-:W-:Y:S05]  /*1f70*/  BSYNC.RECONVERGENT B1 ;  /* 0x0000000000017941 */ /* 0x000fea0003800200 */
.L_x_14602:
        /* <DEDUP_REMOVED lines=14> */
.L_x_14605:
[----:B------:R-:W-:Y:S05]  /*2060*/  BSYNC.RECONVERGENT B1 ;  /* 0x0000000000017941 */ /* 0x000fea0003800200 */
.L_x_14604:
        /* <DEDUP_REMOVED lines=14> */
.L_x_14607:
[----:B------:R-:W-:Y:S05]  /*2150*/  BSYNC.RECONVERGENT B1 ;  /* 0x0000000000017941 */ /* 0x000fea0003800200 */
.L_x_14606:
        /* <DEDUP_REMOVED lines=13> */
.L_x_14609:
[----:B------:R-:W-:Y:S05]  /*2230*/  BSYNC.RECONVERGENT B1 ;  /* 0x0000000000017941 */ /* 0x000fea0003800200 */
.L_x_14608:
        /* <DEDUP_REMOVED lines=24> */
[----:B------:R-:W-:Y:S02]  /*23c0*/  R2UR UR14, R6 ;  /* 0x00000000060e72ca */ /* 0x000fe400000e0000 */
[----:B------:R-:W-:Y:S01]  /*23d0*/  R2UR UR15, R7 ;  /* 0x00000000070f72ca */ /* 0x000fe200000e0000 */
[----:B------:R2:W-:Y:S01]  /*23e0*/  STG.E desc[UR10][R18.64+0x180], R10 ;  /* 0x0001800a12007986 */ /* 0x0005e2000c10190a */
[----:B------:R-:W-:-:S07]  /*23f0*/  ISETP.GE.AND.EX P0, PT, R5, UR45, PT, P0 ;  /* 0x0000002d05007c0c */ /* 0x000fce000bf06300 */
[----:B------:R2:W-:Y:S04]  /*2400*/  STG.E desc[UR12][R18.64+0x200], R9 ;  /* 0x0002000912007986 */ /* 0x0005e8000c10190c */
[----:B------:R2:W-:Y:S02]  /*2410*/  STG.E desc[UR14][R18.64+0x280], R11 ;  /* 0x0002800b12007986 */ /* 0x0005e4000c10190e */
[----:B------:R-:W-:Y:S05]  /*2420*/  @!P0 BRA `(.L_x_14610) ;  /* 0xffffffdc00988947 */ /* 0x000fea000383ffff */
[----:B------:R-:W-:Y:S05]  /*2430*/  BSYNC B0 ;  /* 0x0000000000007941 */ /* 0x000fea0003800000 */
.L_x_14596:
[----:B------:R-:W-:Y:S05]  /*2440*/  EXIT ;  /* 0x000000000000794d */ /* 0x000fea0003800000 */
.L_x_14597:
[----:B------:R-:W-:Y:S01]  /*2450*/  BSSY B1, `(.L_x_14611) ;  /* 0x0000007000017945 */ /* 0x000fe20003800000 */
[----:B------:R-:W-:Y:S01]  /*2460*/  MOV R12, 0x10 ;  /* 0x00000010000c7802 */ /* 0x000fe20000000f00 */
[----:B------:R-:W-:Y:S01]  /*2470*/  IMAD.MOV.U32 R11, RZ, RZ, 0x1f ;  /* 0x0000001fff0b7424 */ /* 0x000fe200078e00ff */
[----:B------:R-:W-:-:S07]  /*2480*/  MOV R15, 0xffffffff ;  /* 0xffffffff000f7802 */ /* 0x000fce0000000f00 */
[----:B------:R-:W-:Y:S05]  /*2490*/  WARPSYNC.COLLECTIVE R15, `(.L_x_14612) ;  /* 0x000000000f087348 */ /* 0x000fea0003c00000 */
[----:B------:R0:W1:Y:S02]  /*24a0*/  SHFL.BFLY P6, R14, R13, R12, R11 ;  /* 0x0c00000c0d0e7389 */ /* 0x00006400000c000b */
[----:B01----:R-:W-:Y:S05]  /*24b0*/  ENDCOLLECTIVE ;  /* 0x000000000000791b */ /* 0x003fea0003800000 */
.L_x_14612:
[----:B------:R-:W-:Y:S05]  /*24c0*/  BSYNC B1 ;  /* 0x0000000000017941 */ /* 0x000fea0003800000 */
.L_x_14611:
[----:B------:R-:W-:Y:S01]  /*24d0*/  HFMA2 R11, -RZ, RZ, 0, 1.847743988037109375e-06 ;  /* 0x0000001fff0b7431 */ /* 0x000fe200000001ff */
[----:B------:R-:W-:Y:S01]  /*24e0*/  FMNMX R13, R13, R14, !PT ;  /* 0x0000000e0d0d7209 */ /* 0x000fe20007800000 */
[----:B------:R-:W-:Y:S02]  /*24f0*/  IMAD.MOV.U32 R12, RZ, RZ, 0x8 ;  /* 0x00000008ff0c7424 */ /* 0x000fe400078e00ff */
[----:B------:R-:W-:-:S07]  /*2500*/  IMAD.MOV.U32 R15, RZ, RZ, -0x1 ;  /* 0xffffffffff0f7424 */ /* 0x000fce00078e00ff */
[----:B------:R-:W-:Y:S05]  /*2510*/  WARPSYNC.COLLECTIVE R15, `(.L_x_14613) ;  /* 0x000000000f087348 */ /* 0x000fea0003c00000 */
[----:B------:R0:W1:Y:S02]  /*2520*/  SHFL.BFLY P6, R14, R13, R12, R11 ;  /* 0x0c00000c0d0e7389 */ /* 0x00006400000c000b */
[----:B01----:R-:W-:Y:S05]  /*2530*/  ENDCOLLECTIVE ;  /* 0x000000000000791b */ /* 0x003fea0003800000 */
.L_x_14613:
[----:B------:R-:W-:Y:S01]  /*2540*/  IMAD.MOV.U32 R12, RZ, RZ, 0x4 ;  /* 0x00000004ff0c7424 */ /* 0x000fe200078e00ff */
[----:B------:R-:W-:-:S04]  /*2550*/  FMNMX R4, R13, R14, !PT ;  /* 0x0000000e0d047209 */ /* 0x000fc80007800000 */
[----:B------:R-:W-:-:S07]  /*2560*/  MOV R13, R4 ;  /* 0x00000004000d7202 */ /* 0x000fce0000000f00 */
[----:B------:R-:W-:Y:S05]  /*2570*/  WARPSYNC.COLLECTIVE R15, `(.L_x_14614) ;  /* 0x000000000f087348 */ /* 0x000fea0003c00000 */
[----:B------:R0:W1:Y:S02]  /*2580*/  SHFL.BFLY P6, R14, R13, R12, R11 ;  /* 0x0c00000c0d0e7389 */ /* 0x00006400000c000b */
[----:B01----:R-:W-:Y:S05]  /*2590*/  ENDCOLLECTIVE ;  /* 0x000000000000791b */ /* 0x003fea0003800000 */
.L_x_14614:
[----:B------:R-:W-:Y:S01]  /*25a0*/  IMAD.MOV.U32 R12, RZ, RZ, 0x2 ;  /* 0x00000002ff0c7424 */ /* 0x000fe200078e00ff */
[----:B------:R-:W-:-:S04]  /*25b0*/  FMNMX R8, R4, R14, !PT ;  /* 0x0000000e04087209 */ /* 0x000fc80007800000 */
[----:B------:R-:W-:-:S07]  /*25c0*/  MOV R13, R8 ;  /* 0x00000008000d7202 */ /* 0x000fce0000000f00 */
[----:B------:R-:W-:Y:S05]  /*25d0*/  WARPSYNC.COLLECTIVE R15, `(.L_x_14615) ;  /* 0x000000000f087348 */ /* 0x000fea0003c00000 */
[----:B------:R0:W1:Y:S02]  /*25e0*/  SHFL.BFLY P6, R14, R13, R12, R11 ;  /* 0x0c00000c0d0e7389 */ /* 0x00006400000c000b */
[----:B01----:R-:W-:Y:S05]  /*25f0*/  ENDCOLLECTIVE ;  /* 0x000000000000791b */ /* 0x003fea0003800000 */
.L_x_14615:
[----:B------:R-:W-:Y:S01]  /*2600*/  IMAD.MOV.U32 R12, RZ, RZ, 0x1 ;  /* 0x00000001ff0c7424 */ /* 0x000fe200078e00ff */
[----:B------:R-:W-:Y:S01]  /*2610*/  FMNMX R9, R8, R14, !PT ;  /* 0x0000000e08097209 */ /* 0x000fe20007800000 */
[----:B------:R-:W-:-:S03]  /*2620*/  IMAD.MOV.U32 R8, RZ, RZ, 0x437c0000 ;  /* 0x437c0000ff087424 */ /* 0x000fc600078e00ff */
[----:B------:R-:W-:-:S07]  /*2630*/  MOV R13, R9 ;  /* 0x00000009000d7202 */ /* 0x000fce0000000f00 */
[----:B------:R-:W-:Y:S05]  /*2640*/  WARPSYNC.COLLECTIVE R15, `(.L_x_14616) ;  /* 0x000000000f087348 */ /* 0x000fea0003c00000 */
[----:B------:R0:W1:Y:S02]  /*2650*/  SHFL.BFLY P6, R14, R13, R12, R11 ;  /* 0x0c00000c0d0e7389 */ /* 0x00006400000c000b */
[----:B01----:R-:W-:Y:S05]  /*2660*/  ENDCOLLECTIVE ;  /* 0x000000000000791b */ /* 0x003fea0003800000 */
.L_x_14616:
[----:B------:R-:W-:Y:S01]  /*2670*/  FMNMX R21, R9, R14, !PT ;  /* 0x0000000e09157209 */ /* 0x000fe20007800000 */
[----:B------:R-:W-:-:S04]  /*2680*/  HFMA2 R9, -RZ, RZ, 0.96630859375, -0.0022525787353515625 ;  /* 0x3bbb989dff097431 */ /* 0x000fc800000001ff */
        /* <DEDUP_REMOVED lines=8> */
[-C--:B------:R-:W-:Y:S01]  /*2710*/  FFMA.SAT R17, R14, R9.reuse, 0.5 ;  /* 0x3f0000000e117423 */ /* 0x080fe20000002009 */
[----:B------:R-:W-:Y:S01]  /*2720*/  FFMA.SAT R23, R20, R9, 0.5 ;  /* 0x3f00000014177423 */ /* 0x000fe20000002009 */
[-C--:B------:R-:W-:Y:S01]  /*2730*/  FFMA.RM R4, R19, R8.reuse, 12582913 ;  /* 0x4b40000113047423 */ /* 0x080fe20000004008 */
[----:B------:R-:W-:-:S03]  /*2740*/  FFMA.RM R13, R13, R8, 12582913 ;  /* 0x4b4000010d0d7423 */ /* 0x000fc60000004008 */
[C---:B------:R-:W-:Y:S01]  /*2750*/  FADD R11, R4.reuse, -12583039 ;  /* 0xcb40007f040b7421 */ /* 0x040fe20000000000 */
[----:B------:R-:W-:-:S03]  /*2760*/  SHF.L.U32 R4, R4, 0x17, RZ ;  /* 0x0000001704047819 */ /* 0x000fc600000006ff */
[C---:B------:R-:W-:Y:S01]  /*2770*/  FFMA R15, R22.reuse, 1.4426950216293334961, -R11 ;  /* 0x3fb8aa3b160f7823 */ /* 0x040fe2000000080b */
[----:B------:R-:W-:Y:S01]  /*2780*/  FFMA.RM R11, R17, R8, 12582913 ;  /* 0x4b400001110b7423 */ /* 0x000fe20000004008 */
[C---:B------:R-:W-:Y:S01]  /*2790*/  FADD R17, R13.reuse, -12583039 ;  /* 0xcb40007f0d117421 */ /* 0x040fe20000000000 */
[----:B------:R-:W-:Y:S02]  /*27a0*/  IMAD.SHL.U32 R13, R13, 0x800000, RZ ;  /* 0x008000000d0d7824 */ /* 0x000fe400078e00ff */
[----:B------:R-:W-:Y:S01]  /*27b0*/  FFMA R15, R22, 1.925963033500011079e-08, R15 ;  /* 0x32a57060160f7823 */ /* 0x000fe2000000000f */
[----:B------:R-:W-:Y:S01]  /*27c0*/  FADD R19, R11, -12583039 ;  /* 0xcb40007f0b137421 */ /* 0x000fe20000000000 */
[----:B------:R-:W-:-:S03]  /*27d0*/  FFMA R17, R10, 1.4426950216293334961, -R17 ;  /* 0x3fb8aa3b0a117823 */ /* 0x000fc60000000811 */
[----:B------:R-:W-:Y:S01]  /*27e0*/  FFMA R19, R14, 1.4426950216293334961, -R19 ;  /* 0x3fb8aa3b0e137823 */ /* 0x000fe20000000813 */
[----:B------:R-:W-:Y:S01]  /*27f0*/  FFMA R18, R10, 1.925963033500011079e-08, R17 ;  /* 0x32a570600a127823 */ /* 0x000fe20000000011 */
[----:B------:R-:W-:Y:S02]  /*2800*/  FFMA.SAT R17, R16, R9, 0.5 ;  /* 0x3f00000010117423 */ /* 0x000fe40000002009 */
[----:B------:R-:W-:Y:S02]  /*2810*/  FFMA R14, R14, 1.925963033500011079e-08, R19 ;  /* 0x32a570600e0e7823 */ /* 0x000fe40000000013 */
[----:B------:R-:W-:Y:S02]  /*2820*/  FFMA.RM R10, R17, R8, 12582913 ;  /* 0x4b400001110a7423 */ /* 0x000fe40000004008 */
[----:B------:R-:W0:Y:S02]  /*2830*/  MUFU.EX2 R17, R15 ;  /* 0x0000000f00117308 */ /* 0x000e240000000800 */
[----:B------:R-:W-:-:S04]  /*2840*/  FADD R19, R10, -12583039 ;  /* 0xcb40007f0a137421 */ /* 0x000fc80000000000 */
[C---:B------:R-:W-:Y:S02]  /*2850*/  FFMA R19, R16.reuse, 1.4426950216293334961, -R19 ;  /* 0x3fb8aa3b10137823 */ /* 0x040fe40000000813 */
[----:B------:R-:W-:Y:S02]  /*2860*/  MUFU.EX2 R14, R14 ;  /* 0x0000000e000e7308 */ /* 0x000fe40000000800 */
[----:B------:R-:W-:Y:S01]  /*2870*/  FFMA R21, R16, 1.925963033500011079e-08, R19 ;  /* 0x32a5706010157823 */ /* 0x000fe20000000013 */
[----:B------:R-:W-:-:S04]  /*2880*/  FFMA.SAT R19, R12, R9, 0.5 ;  /* 0x3f0000000c137423 */ /* 0x000fc80000002009 */
[-C--:B------:R-:W-:Y:S01]  /*2890*/  FFMA.RM R9, R19, R8.reuse, 12582913 ;  /* 0x4b40000113097423 */ /* 0x080fe20000004008 */
[----:B------:R-:W1:Y:S01]  /*28a0*/  MUFU.EX2 R16, R18 ;  /* 0x0000001200107308 */ /* 0x000e620000000800 */
[----:B------:R-:W-:Y:S01]  /*28b0*/  FFMA.RM R8, R23, R8, 12582913 ;  /* 0x4b40000117087423 */ /* 0x000fe20000004008 */
[----:B0-----:R-:W-:Y:S01]  /*28c0*/  FMUL R17, R4, R17 ;  /* 0x0000001104117220 */ /* 0x001fe20000400000 */
[----:B------:R-:W-:-:S04]  /*28d0*/  FADD R19, R9, -12583039 ;  /* 0xcb40007f09137421 */ /* 0x000fc80000000000 */
[----:B------:R-:W-:-:S04]  /*28e0*/  FFMA R19, R12, 1.4426950216293334961, -R19 ;  /* 0x3fb8aa3b0c137823 */ /* 0x000fc80000000813 */
[----:B------:R-:W-:Y:S01]  /*28f0*/  FFMA R15, R12, 1.925963033500011079e-08, R19 ;  /* 0x32a570600c0f7823 */ /* 0x000fe20000000013 */
[----:B------:R-:W-:Y:S01]  /*2900*/  FADD R19, R8, -12583039 ;  /* 0xcb40007f08137421 */ /* 0x000fe20000000000 */
[----:B------:R-:W0:Y:S03]  /*2910*/  MUFU.EX2 R12, R21 ;  /* 0x00000015000c7308 */ /* 0x000e260000000800 */
[----:B------:R-:W-:Y:S01]  /*2920*/  FFMA R19, R20, 1.4426950216293334961, -R19 ;  /* 0x3fb8aa3b14137823 */ /* 0x000fe20000000813 */
[----:B-1----:R-:W-:Y:S01]  /*2930*/  FMUL R16, R13, R16 ;  /* 0x000000100d107220 */ /* 0x002fe20000400000 */
[----:B------:R-:W-:Y:S02]  /*2940*/  IMAD.SHL.U32 R13, R10, 0x800000, RZ ;  /* 0x008000000a0d7824 */ /* 0x000fe400078e00ff */
[----:B------:R-:W-:Y:S01]  /*2950*/  FFMA R20, R20, 1.925963033500011079e-08, R19 ;  /* 0x32a5706014147823 */ /* 0x000fe20000000013 */
[----:B------:R-:W1:Y:S01]  /*2960*/  MUFU.EX2 R15, R15 ;  /* 0x0000000f000f7308 */ /* 0x000e620000000800 */
[----:B------:R-:W-:Y:S01]  /*2970*/  SHF.L.U32 R19, R11, 0x17, RZ ;  /* 0x000000170b137819 */ /* 0x000fe200000006ff */
[----:B------:R-:W-:-:S04]  /*2980*/  FADD R11, RZ, R17 ;  /* 0x00000011ff0b7221 */ /* 0x000fc80000000000 */
[----:B------:R-:W-:Y:S01]  /*2990*/  FMUL R10, R19, R14 ;  /* 0x0000000e130a7220 */ /* 0x000fe20000400000 */
[----:B------:R-:W-:Y:S01]  /*29a0*/  FADD R11, R11, R16 ;  /* 0x000000100b0b7221 */ /* 0x000fe20000000000 */
[----:B------:R-:W2:Y:S01]  /*29b0*/  MUFU.EX2 R23, R20 ;  /* 0x0000001400177308 */ /* 0x000ea20000000800 */
[----:B------:R-:W-:Y:S01]  /*29c0*/  SHF.L.U32 R14, R9, 0x17, RZ ;  /* 0x00000017090e7819 */ /* 0x000fe200000006ff */
[----:B0-----:R-:W-:Y:S01]  /*29d0*/  FMUL R9, R13, R12 ;  /* 0x0000000c0d097220 */ /* 0x001fe20000400000 */
[----:B------:R-:W-:Y:S01]  /*29e0*/  FADD R4, R11, R10 ;  /* 0x0000000a0b047221 */ /* 0x000fe20000000000 */
[----:B------:R-:W-:-:S03]  /*29f0*/  IMAD.SHL.U32 R12, R8, 0x800000, RZ ;  /* 0x00800000080c7824 */ /* 0x000fc600078e00ff */
[----:B------:R-:W-:Y:S01]  /*2a00*/  FADD R11, R4, R9 ;  /* 0x00000009040b7221 */ /* 0x000fe20000000000 */
[----:B-1----:R-:W-:Y:S01]  /*2a10*/  FMUL R8, R14, R15 ;  /* 0x0000000f0e087220 */ /* 0x002fe20000400000 */
[----:B------:R-:W-:-:S03]  /*2a20*/  MOV R15, 0xffffffff ;  /* 0xffffffff000f7802 */ /* 0x000fc60000000f00 */
[----:B------:R-:W-:Y:S01]  /*2a30*/  FADD R11, R11, R8 ;  /* 0x000000080b0b7221 */ /* 0x000fe20000000000 */
[----:B--2---:R-:W-:Y:S01]  /*2a40*/  FMUL R4, R12, R23 ;  /* 0x000000170c047220 */ /* 0x004fe20000400000 */
[----:B------:R-:W-:-:S03]  /*2a50*/  MOV R12, 0x10 ;  /* 0x00000010000c7802 */ /* 0x000fc60000000f00 */
[----:B------:R-:W-:Y:S01]  /*2a60*/  FADD R13, R11, R4 ;  /* 0x000000040b0d7221 */ /* 0x000fe20000000000 */
[----:B------:R-:W-:-:S07]  /*2a70*/  IMAD.MOV.U32 R11, RZ, RZ, 0x1f ;  /* 0x0000001fff0b7424 */ /* 0x000fce00078e00ff */
[----:B------:R-:W-:Y:S05]  /*2a80*/  WARPSYNC.COLLECTIVE R15, `(.L_x_14617) ;  /* 0x000000000f087348 */ /* 0x000fea0003c00000 */
[----:B------:R0:W1:Y:S02]  /*2a90*/  SHFL.BFLY P6, R14, R13, R12, R11 ;  /* 0x0c00000c0d0e7389 */ /* 0x00006400000c000b */
[----:B01----:R-:W-:Y:S05]  /*2aa0*/  ENDCOLLECTIVE ;  /* 0x000000000000791b */ /* 0x003fea0003800000 */
.L_x_14617:
[----:B------:R-:W-:Y:S02]  /*2ab0*/  HFMA2 R12, -RZ, RZ, 0, 4.76837158203125e-07 ;  /* 0x00000008ff0c7431 */ /* 0x000fe400000001ff */
[----:B------:R-:W-:-:S04]  /*2ac0*/  FADD R18, R13, R14 ;  /* 0x0000000e0d127221 */ /* 0x000fc80000000000 */
[----:B------:R-:W-:-:S07]  /*2ad0*/  IMAD.MOV.U32 R13, RZ, RZ, R18 ;  /* 0x000000ffff0d7224 */ /* 0x000fce00078e0012 */
[----:B------:R-:W-:Y:S05]  /*2ae0*/  WARPSYNC.COLLECTIVE R15, `(.L_x_14618) ;  /* 0x000000000f087348 */ /* 0x000fea0003c00000 */
[----:B------:R0:W1:Y:S02]  /*2af0*/  SHFL.BFLY P6, R14, R13, R12, R11 ;  /* 0x0c00000c0d0e7389 */ /* 0x00006400000c000b */
[----:B01----:R-:W-:Y:S05]  /*2b00*/  ENDCOLLECTIVE ;  /* 0x000000000000791b */ /* 0x003fea0003800000 */
.L_x_14618:
[----:B------:R-:W-:Y:S01]  /*2b10*/  MOV R12, 0x4 ;  /* 0x00000004000c7802 */ /* 0x000fe20000000f00 */
[----:B------:R-:W-:-:S04]  /*2b20*/  FADD R19, R18, R14 ;  /* 0x0000000e12137221 */ /* 0x000fc80000000000 */
[----:B------:R-:W-:-:S07]  /*2b30*/  IMAD.MOV.U32 R13, RZ, RZ, R19 ;  /* 0x000000ffff0d7224 */ /* 0x000fce00078e0013 */
[----:B------:R-:W-:Y:S05]  /*2b40*/  WARPSYNC.COLLECTIVE R15, `(.L_x_14619) ;  /* 0x000000000f087348 */ /* 0x000fea0003c00000 */
[----:B------:R0:W1:Y:S02]  /*2b50*/  SHFL.BFLY P6, R14, R13, R12, R11 ;  /* 0x0c00000c0d0e7389 */ /* 0x00006400000c000b */
[----:B01----:R-:W-:Y:S05]  /*2b60*/  ENDCOLLECTIVE ;  /* 0x000000000000791b */ /* 0x003fea0003800000 */
.L_x_14619:
[----:B------:R-:W-:Y:S02]  /*2b70*/  HFMA2 R12, -RZ, RZ, 0, 1.1920928955078125e-07 ;  /* 0x00000002ff0c7431 */ /* 0x000fe400000001ff */
[----:B------:R-:W-:-:S04]  /*2b80*/  FADD R20, R19, R14 ;  /* 0x0000000e13147221 */ /* 0x000fc80000000000 */
[----:B------:R-:W-:-:S07]  /*2b90*/  IMAD.MOV.U32 R13, RZ, RZ, R20 ;  /* 0x000000ffff0d7224 */ /* 0x000fce00078e0014 */
[----:B------:R-:W-:Y:S05]  /*2ba0*/  WARPSYNC.COLLECTIVE R15, `(.L_x_14620) ;  /* 0x000000000f087348 */ /* 0x000fea0003c00000 */
[----:B------:R0:W1:Y:S02]  /*2bb0*/  SHFL.BFLY P6, R14, R13, R12, R11 ;  /* 0x0c00000c0d0e7389 */ /* 0x00006400000c000b */
[----:B01----:R-:W-:Y:S05]  /*2bc0*/  ENDCOLLECTIVE ;  /* 0x000000000000791b */ /* 0x003fea0003800000 */
.L_x_14620:
[----:B------:R-:W-:Y:S01]  /*2bd0*/  MOV R12, 0x1 ;  /* 0x00000001000c7802 */ /* 0x000fe20000000f00 */
[----:B------:R-:W-:-:S04]  /*2be0*/  FADD R21, R20, R14 ;  /* 0x0000000e14157221 */ /* 0x000fc80000000000 */
[----:B------:R-:W-:-:S07]  /*2bf0*/  IMAD.MOV.U32 R13, RZ, RZ, R21 ;  /* 0x000000ffff0d7224 */ /* 0x000fce00078e0015 */
[----:B------:R-:W-:Y:S05]  /*2c00*/  WARPSYNC.COLLECTIVE R15, `(.L_x_14621) ;  /* 0x000000000f087348 */ /* 0x000fea0003c00000 */
[----:B------:R0:W1:Y:S02]  /*2c10*/  SHFL.BFLY P6, R14, R13, R12, R11 ;  /* 0x0c00000c0d0e7389 */ /* 0x00006400000c000b */
[----:B01----:R-:W-:Y:S05]  /*2c20*/  ENDCOLLECTIVE ;  /* 0x000000000000791b */ /* 0x003fea0003800000 */
.L_x_14621:
[----:B------:R-:W-:Y:S05]  /*2c30*/  BRA `(.L_x_14622) ;  /* 0xfffffff0001c7947 */ /* 0x000fea000383ffff */
        .weak           $__internal_216_$__cuda_sm3x_div_rn_noftz_f32_slowpath
        .type           $__internal_216_$__cuda_sm3x_div_rn_noftz_f32_slowpath,@function
        .size           $__internal_216_$__cuda_sm3x_div_rn_noftz_f32_slowpath,(.L_x_37593 - $__internal_216_$__cuda_sm3x_div_rn_noftz_f32_slowpath)
$__internal_216_$__cuda_sm3x_div_rn_noftz_f32_slowpath:
        /* <DEDUP_REMOVED lines=35> */
.L_x_14624:
        /* <DEDUP_REMOVED lines=51> */
.L_x_14631:
[----:B------:R-:W-:-:S04]  /*31a0*/  LOP3.LUT R11, R11, 0x80000000, RZ, 0xc0, !PT ;  /* 0x800000000b0b7812 */ /* 0x000fc800078ec0ff */
[----:B------:R-:W-:Y:S01]  /*31b0*/  LOP3.LUT R11, R11, 0x7f800000, RZ, 0xfc, !PT ;  /* 0x7f8000000b0b7812 */ /* 0x000fe200078efcff */
[----:B------:R-:W-:Y:S06]  /*31c0*/  BRA `(.L_x_14632) ;  /* 0x0000000000047947 */ /* 0x000fec0003800000 */
.L_x_14630:
[----:B------:R-:W-:-:S07]  /*31d0*/  LEA R11, R18, R11, 0x17 ;  /* 0x0000000b120b7211 */ /* 0x000fce00078eb8ff */
.L_x_14632:
[----:B------:R-:W-:Y:S05]  /*31e0*/  BSYNC.RECONVERGENT B3 ;  /* 0x0000000000037941 */ /* 0x000fea0003800200 */
.L_x_14629:
[----:B------:R-:W-:Y:S05]  /*31f0*/  BRA `(.L_x_14633) ;  /* 0x0000000000207947 */ /* 0x000fea0003800000 */
.L_x_14628:
[----:B------:R-:W-:-:S04]  /*3200*/  LOP3.LUT R11, R12, 0x80000000, R20, 0x48, !PT ;  /* 0x800000000c0b7812 */ /* 0x000fc800078e4814 */
[----:B------:R-:W-:Y:S01]  /*3210*/  LOP3.LUT R11, R11, 0x7f800000, RZ, 0xfc, !PT ;  /* 0x7f8000000b0b7812 */ /* 0x000fe200078efcff */
[----:B------:R-:W-:Y:S06]  /*3220*/  BRA `(.L_x_14633) ;  /* 0x0000000000147947 */ /* 0x000fec0003800000 */
.L_x_14627:
[----:B------:R-:W-:Y:S01]  /*3230*/  LOP3.LUT R11, R12, 0x80000000, R20, 0x48, !PT ;  /* 0x800000000c0b7812 */ /* 0x000fe200078e4814 */
[----:B------:R-:W-:Y:S06]  /*3240*/  BRA `(.L_x_14633) ;  /* 0x00000000000c7947 */ /* 0x000fec0003800000 */
.L_x_14626:
[----:B------:R-:W0:Y:S01]  /*3250*/  MUFU.RSQ R11, -QNAN ;  /* 0xffc00000000b7908 */ /* 0x000e220000001400 */
[----:B------:R-:W-:Y:S05]  /*3260*/  BRA `(.L_x_14633) ;  /* 0x0000000000047947 */ /* 0x000fea0003800000 */
.L_x_14625:
[----:B------:R-:W-:-:S07]  /*3270*/  FADD.FTZ R11, R17, R12 ;  /* 0x0000000c110b7221 */ /* 0x000fce0000010000 */
.L_x_14633:
[----:B------:R-:W-:Y:S05]  /*3280*/  BSYNC.RECONVERGENT B2 ;  /* 0x0000000000027941 */ /* 0x000fea0003800200 */
.L_x_14623:
[----:B------:R-:W-:Y:S02]  /*3290*/  HFMA2 R13, -RZ, RZ, 0, 0 ;  /* 0x00000000ff0d7431 */ /* 0x000fe400000001ff */
[----:B------:R-:W-:-:S04]  /*32a0*/  IMAD.MOV.U32 R12, RZ, RZ, R19 ;  /* 0x000000ffff0c7224 */ /* 0x000fc800078e0013 */
[----:B0-----:R-:W-:Y:S05]  /*32b0*/  RET.REL.NODEC R12 `(_Z15SoftmaxWarpImplI22BroadcastScaleMaskLoadIffbLm3EiE11DirectStoreIffEfLi1ELi6ELi32ELi1ELb0EL9Algorithm0EEvT_T0_ll) ;  /* 0xffffffcc0c507950 */ /* 0x001fea0003c3ffff */
.L_x_14634:
        /* <DEDUP_REMOVED lines=12> */
.L_x_37593:


//--------------------- .text._Z15SoftmaxWarpImplI22BroadcastScaleMaskLoadIffbLm3EiE11DirectStoreIffEfLi1ELi5ELi32ELi1ELb1EL9Algorithm0EEvT_T0_ll --------------------------
	.section	.text._Z15SoftmaxWarpImplI22BroadcastScaleMaskLoadIffbLm3EiE11DirectStoreIffEfLi1ELi5ELi32ELi1ELb1EL9Algorithm0EEvT_T0_ll,"ax",@progbits
	.align	128
        .global         _Z15SoftmaxWarpImplI22BroadcastScaleMaskLoadIffbLm3EiE11DirectStoreIffEfLi1ELi5ELi32ELi1ELb1EL9Algorithm0EEvT_T0_ll
        .type           _Z15SoftmaxWarpImplI22BroadcastScaleMaskLoadIffbLm3EiE11DirectStoreIffEfLi1ELi5ELi32ELi1ELb1EL9Algorithm0EEvT_T0_ll,@function
        .size           _Z15SoftmaxWarpImplI22BroadcastScaleMaskLoadIffbLm3EiE11DirectStoreIffEfLi1ELi5ELi32ELi1ELb1EL9Algorithm0EEvT_T0_ll,(.L_x_37594 - _Z15SoftmaxWarpImplI22BroadcastScaleMaskLoadIffbLm3EiE11DirectStoreIffEfLi1ELi5ELi32ELi1ELb1EL9Algorithm0EEvT_T0_ll)
        .other          _Z15SoftmaxWarpImplI22BroadcastScaleMaskLoadIffbLm3EiE11DirectStoreIffEfLi1ELi5ELi32ELi1ELb1EL9Algorithm0EEvT_T0_ll,@"STO_CUDA_ENTRY STV_DEFAULT"
_Z15SoftmaxWarpImplI22BroadcastScaleMaskLoadIffbLm3EiE11DirectStoreIffEfLi1ELi5ELi32ELi1ELb1EL9Algorithm0EEvT_T0_ll:
.text._Z15SoftmaxWarpImplI22BroadcastScaleMaskLoadIffbLm3EiE11DirectStoreIffEfLi1ELi5ELi32ELi1ELb1EL9Algorithm0EEvT_T0_ll:
        /* <DEDUP_REMOVED lines=29> */
.L_x_14635:
        /* <DEDUP_REMOVED lines=18> */
.L_x_14658:
[----:B0-----:R-:W0:Y:S01]  /*02f0*/  LDC.64 R10, c[0x0][0x408] ;  /* 0x00010200ff0a7b82 */ /* 0x001e220000000a00 */
[----:B------:R-:W-:Y:S01]  /*0300*/  BSSY.RECONVERGENT B1, `(.L_x_14637) ;  /* 0x0000062000017945 */ /* 0x000fe20003800200 */
[----:B--2---:R-:W-:Y:S02]  /*0310*/  IMAD.MOV.U32 R9, RZ, RZ, -0x800000 ;  /* 0xff800000ff097424 */ /* 0x004fe400078e00ff */
[----:B------:R-:W-:-:S04]  /*0320*/  IMAD.MOV.U32 R13, RZ, RZ, -0x800000 ;  /* 0xff800000ff0d7424 */ /* 0x000fc800078e00ff */
[----:B------:R-:W2:Y:S01]  /*0330*/  LDC R12, c[0x0][0x3b4] ;  /* 0x0000ed00ff0c7b82 */ /* 0x000ea20000000800 */
[-C--:B0-----:R-:W-:Y:S02]  /*0340*/  ISETP.GE.U32.AND P0, PT, R2, R10.reuse, PT ;  /* 0x0000000a0200720c */ /* 0x081fe40003f06070 */
        /* <DEDUP_REMOVED lines=9> */
[----:B------:R-:W0:Y:S01]  /*03e0*/  LDC R11, c[0x0][0x3b0] ;  /* 0x0000ec00ff0b7b82 */ /* 0x000e220000000800 */
[----:B------:R-:W-:Y:S02]  /*03f0*/  MOV R10, 0xff800000 ;  /* 0xff800000000a7802 */ /* 0x000fe40000000f00 */
[----:B--2---:R-:W-:Y:S08]  /*0400*/  @P0 BRA `(.L_x_14638) ;  /* 0x0000000400440947 */ /* 0x004ff00003800000 */
[----:B0-----:R-:W-:Y:S01]  /*0410*/  IABS R13, R11 ;  /* 0x0000000b000d7213 */ /* 0x001fe20000000000 */
[----:B------:R-:W-:Y:S01]  /*0420*/  IMAD R20, R3, UR50, R2 ;  /* 0x0000003203147c24 */ /* 0x000fe2000f8e0202 */
[----:B------:R-:W0:Y:S01]  /*0430*/  LDC.64 R18, c[0x0][0x3a0] ;  /* 0x0000e800ff127b82 */ /* 0x000e220000000a00 */
[C---:B-1----:R-:W-:Y:S01]  /*0440*/  R2UR UR6, R26.reuse ;  /* 0x000000001a0672ca */ /* 0x042fe200000e0000 */
[----:B------:R-:W1:Y:S01]  /*0450*/  I2F.RP R9, R13 ;  /* 0x0000000d00097306 */ /* 0x000e620000209400 */
[C---:B------:R-:W-:Y:S02]  /*0460*/  R2UR UR7, R27.reuse ;  /* 0x000000001b0772ca */ /* 0x040fe400000e0000 */
[----:B------:R-:W-:Y:S02]  /*0470*/  R2UR UR4, R26 ;  /* 0x000000001a0472ca */ /* 0x000fe400000e0000 */
[----:B------:R-:W-:-:S03]  /*0480*/  R2UR UR5, R27 ;  /* 0x000000001b0572ca */ /* 0x000fc600000e0000 */
[----:B-1----:R-:W1:Y:S02]  /*0490*/  MUFU.RCP R9, R9 ;  /* 0x0000000900097308 */ /* 0x002e640000001000 */
[----:B-1----:R-:W-:Y:S01]  /*04a0*/  VIADD R14, R9, 0xffffffe ;  /* 0x0ffffffe090e7836 */ /* 0x002fe20000000000 */
[----:B------:R-:W-:-:S05]  /*04b0*/  IABS R9, R12 ;  /* 0x0000000c00097213 */ /* 0x000fca0000000000 */
[----:B------:R1:W2:Y:S02]  /*04c0*/  F2I.FTZ.U32.TRUNC.NTZ R15, R14 ;  /* 0x0000000e000f7305 */ /* 0x0002a4000021f000 */
[----:B-1----:R-:W-:Y:S02]  /*04d0*/  IMAD.MOV.U32 R14, RZ, RZ, RZ ;  /* 0x000000ffff0e7224 */ /* 0x002fe400078e00ff */
[----:B--2---:R-:W-:-:S04]  /*04e0*/  IMAD.MOV R16, RZ, RZ, -R15 ;  /* 0x000000ffff107224 */ /* 0x004fc800078e0a0f */
        /* <DEDUP_REMOVED lines=13> */
[----:B------:R-:W-:Y:S01]  /*05c0*/  ISETP.GE.AND P5, PT, R13, RZ, PT ;  /* 0x000000ff0d00720c */ /* 0x000fe20003fa6270 */
[----:B-1----:R-:W-:-:S06]  /*05d0*/  VIADD R14, R16, 0xffffffe ;  /* 0x0ffffffe100e7836 */ /* 0x002fcc0000000000 */
[----:B------:R-:W-:Y:S02]  /*05e0*/  @P6 IADD3 R21, PT, PT, R21, 0x1, RZ ;  /* 0x0000000115156810 */ /* 0x000fe40007ffe0ff */
[----:B------:R-:W-:Y:S01]  /*05f0*/  ISETP.NE.AND P6, PT, R11, RZ, PT ;  /* 0x000000ff0b00720c */ /* 0x000fe20003fc5270 */
[----:B------:R1:W2:Y:S03]  /*0600*/  F2I.FTZ.U32.TRUNC.NTZ R15, R14 ;  /* 0x0000000e000f7305 */ /* 0x0002a6000021f000 */
[----:B------:R-:W-:Y:S02]  /*0610*/  @!P5 IMAD.MOV R21, RZ, RZ, -R21 ;  /* 0x000000ffff15d224 */ /* 0x000fe400078e0a15 */
[----:B-1----:R-:W-:-:S07]  /*0620*/  HFMA2 R14, -RZ, RZ, 0, 0 ;  /* 0x00000000ff0e7431 */ /* 0x002fce00000001ff */
[----:B------:R-:W-:Y:S01]  /*0630*/  @!P6 LOP3.LUT R21, RZ, R11, RZ, 0x33, !PT ;  /* 0x0000000bff15e212 */ /* 0x000fe200078e33ff */
[----:B--2---:R-:W-:-:S04]  /*0640*/  IMAD.MOV R16, RZ, RZ, -R15 ;  /* 0x000000ffff107224 */ /* 0x004fc800078e0a0f */
[----:B------:R-:W-:Y:S02]  /*0650*/  IMAD.MOV R13, RZ, RZ, -R21 ;  /* 0x000000ffff0d7224 */ /* 0x000fe400078e0a15 */
[----:B------:R-:W-:Y:S02]  /*0660*/  IMAD R17, R16, R9, RZ ;  /* 0x0000000910117224 */ /* 0x000fe400078e02ff */
        /* <DEDUP_REMOVED lines=43> */
.L_x_14638:
[----:B------:R-:W-:Y:S05]  /*0920*/  BSYNC.RECONVERGENT B1 ;  /* 0x0000000000017941 */ /* 0x000fea0003800200 */
.L_x_14637:
[----:B------:R-:W-:Y:S04]  /*0930*/  BSSY.RECONVERGENT B1, `(.L_x_14639) ;  /* 0x0000055000017945 */ /* 0x000fe80003800200 */
[----:B------:R-:W-:Y:S05]  /*0940*/  @P1 BRA `(.L_x_14640) ;  /* 0x00000004004c1947 */ /* 0x000fea0003800000 */
[----:B0-----:R-:W-:Y:S01]  /*0950*/  IABS R10, R11 ;  /* 0x0000000b000a7213 */ /* 0x001fe20000000000 */
        /* <DEDUP_REMOVED lines=31> */
[----:B------:R-:W-:Y:S01]  /*0b50*/  @P5 IADD3 R19, PT, PT, R19, 0x1, RZ ;  /* 0x0000000113135810 */ /* 0x000fe20007ffe0ff */
[----:B-1----:R-:W-:-:S05]  /*0b60*/  IMAD.MOV R17, RZ, RZ, -R15 ;  /* 0x000000ffff117224 */ /* 0x002fca00078e0a0f */
[----:B------:R-:W-:Y:S01]  /*0b70*/  @!P1 IMAD.MOV R19, RZ, RZ, -R19 ;  /* 0x000000ffff139224 */ /* 0x000fe200078e0a13 */
[----:B------:R-:W-:-:S04]  /*0b80*/  @!P6 LOP3.LUT R19, RZ, R11, RZ, 0x33, !PT ;  /* 0x0000000bff13e212 */ /* 0x000fc800078e33ff */
[----:B------:R-:W-:-:S05]  /*0b90*/  IADD3 R21, PT, PT, -R19, RZ, RZ ;  /* 0x000000ff13157210 */ /* 0x000fca0007ffe1ff */
[----:B------:R-:W-:Y:S02]  /*0ba0*/  IMAD R21, R11, R21, R18 ;  /* 0x000000150b157224 */ /* 0x000fe400078e0212 */
[----:B------:R-:W-:-:S03]  /*0bb0*/  IMAD R11, R17, R16, RZ ;  /* 0x00000010110b7224 */ /* 0x000fc600078e02ff */
[----:B------:R-:W-:Y:S01]  /*0bc0*/  IABS R10, R21 ;  /* 0x00000015000a7213 */ /* 0x000fe20000000000 */
[----:B------:R-:W-:Y:S01]  /*0bd0*/  IMAD.HI.U32 R14, R15, R11, R14 ;  /* 0x0000000b0f0e7227 */ /* 0x000fe200078e000e */
[----:B------:R-:W-:-:S03]  /*0be0*/  LOP3.LUT R22, R21, R12, RZ, 0x3c, !PT ;  /* 0x0000000c15167212 */ /* 0x000fc600078e3cff */
[----:B------:R-:W-:Y:S01]  /*0bf0*/  IMAD.MOV.U32 R15, RZ, RZ, R10 ;  /* 0x000000ffff0f7224 */ /* 0x000fe200078e000a */
[----:B------:R-:W-:-:S03]  /*0c00*/  ISETP.GE.AND P6, PT, R22, RZ, PT ;  /* 0x000000ff1600720c */ /* 0x000fc60003fc6270 */
        /* <DEDUP_REMOVED lines=9> */
[----:B------:R-:W1:Y:S08]  /*0ca0*/  LDC.64 R14, c[0x0][0x398] ;  /* 0x0000e600ff0e7b82 */ /* 0x000e700000000a00 */
[----:B------:R-:W2:Y:S03]  /*0cb0*/  LDC.64 R16, c[0x0][0x3a0] ;  /* 0x0000e800ff107b82 */ /* 0x000ea60000000a00 */
[----:B------:R-:W-:-:S02]  /*0cc0*/  @P5 IADD3 R20, PT, PT, R20, 0x1, RZ ;  /* 0x0000000114145810 */ /* 0x000fc40007ffe0ff */
[----:B0-----:R-:W-:-:S03]  /*0cd0*/  ISETP.NE.U32.AND P5, PT, R10, 0x1, PT ;  /* 0x000000010a00780c */ /* 0x001fc60003fa5070 */
[----:B------:R-:W-:Y:S01]  /*0ce0*/  @!P6 IMAD.MOV R20, RZ, RZ, -R20 ;  /* 0x000000ffff14e224 */ /* 0x000fe200078e0a14 */
[----:B------:R-:W-:Y:S02]  /*0cf0*/  @!P1 LOP3.LUT R20, RZ, R12, RZ, 0x33, !PT ;  /* 0x0000000cff149212 */ /* 0x000fe400078e33ff */
[----:B------:R-:W-:-:S03]  /*0d00*/  ISETP.NE.AND.EX P5, PT, R11, RZ, PT, P5 ;  /* 0x000000ff0b00720c */ /* 0x000fc60003fa5350 */
[----:B------:R-:W-:Y:S01]  /*0d10*/  IMAD.MOV R10, RZ, RZ, -R20 ;  /* 0x000000ffff0a7224 */ /* 0x000fe200078e0a14 */
[----:B------:R-:W-:Y:S02]  /*0d20*/  SEL R19, R19, RZ, P5 ;  /* 0x000000ff13137207 */ /* 0x000fe40002800000 */
[----:B-1----:R-:W-:Y:S01]  /*0d30*/  ISETP.NE.U32.AND P1, PT, R14, 0x1, PT ;  /* 0x000000010e00780c */ /* 0x002fe20003f25070 */
[----:B------:R-:W-:Y:S02]  /*0d40*/  IMAD R12, R12, R10, R21 ;  /* 0x0000000a0c0c7224 */ /* 0x000fe400078e0215 */
[----:B------:R-:W-:Y:S01]  /*0d50*/  IMAD R19, R19, UR44, RZ ;  /* 0x0000002c13137c24 */ /* 0x000fe2000f8e02ff */
[----:B------:R-:W-:Y:S02]  /*0d60*/  ISETP.NE.AND.EX P1, PT, R15, RZ, PT, P1 ;  /* 0x000000ff0f00720c */ /* 0x000fe40003f25310 */
[----:B--2---:R-:W-:Y:S02]  /*0d70*/  ISETP.NE.U32.AND P6, PT, R16, 0x1, PT ;  /* 0x000000011000780c */ /* 0x004fe40003fc5070 */
        /* <DEDUP_REMOVED lines=16> */
.L_x_14640:
[----:B------:R-:W-:Y:S05]  /*0e80*/  BSYNC.RECONVERGENT B1 ;  /* 0x0000000000017941 */ /* 0x000fea0003800200 */
.L_x_14639:
[----:B------:R-:W-:Y:S01]  /*0e90*/  BSSY.RECONVERGENT B1, `(.L_x_14641) ;  /* 0x000005a000017945 */ /* 0x000fe20003800200 */
[----:B------:R-:W-:Y:S01]  /*0ea0*/  MOV R22, 0xff800000 ;  /* 0xff80000000167802 */ /* 0x000fe20000000f00 */
        /* <DEDUP_REMOVED lines=12> */
[----:B------:R-:W1:Y:S01]  /*0f70*/  I2F.RP R16, R17 ;  /* 0x0000001100107306 */ /* 0x000e620000209400 */
[----:B0-----:R-:W-:-:S07]  /*0f80*/  ISETP.NE.AND P6, PT, R12, RZ, PT ;  /* 0x000000ff0c00720c */ /* 0x001fce0003fc5270 */
[----:B-1----:R-:W0:Y:S02]  /*0f90*/  MUFU.RCP R16, R16 ;  /* 0x0000001000107308 */ /* 0x002e240000001000 */
[----:B0-----:R-:W-:Y:S02]  /*0fa0*/  IADD3 R15, PT, PT, R16, 0xffffffe, RZ ;  /* 0x0ffffffe100f7810 */ /* 0x001fe40007ffe0ff */
[----:B------:R-:W-:-:S04]  /*0fb0*/  IABS R16, R12 ;  /* 0x0000000c00107213 */ /* 0x000fc80000000000 */
        /* <DEDUP_REMOVED lines=71> */
.L_x_14642:
[----:B------:R-:W-:Y:S05]  /*1430*/  BSYNC.RECONVERGENT B1 ;  /* 0x0000000000017941 */ /* 0x000fea0003800200 */
.L_x_14641:
        /* <DEDUP_REMOVED lines=14> */
[----:B0-----:R-:W-:Y:S01]  /*1520*/  VIADD R15, R16, 0xffffffe ;  /* 0x0ffffffe100f7836 */ /* 0x001fe20000000000 */
[----:B------:R-:W-:-:S05]  /*1530*/  IABS R16, R12 ;  /* 0x0000000c00107213 */ /* 0x000fca0000000000 */
        /* <DEDUP_REMOVED lines=39> */
[----:B------:R-:W-:Y:S01]  /*17b0*/  @!P2 IMAD.IADD R17, R17, 0x1, -R16 ;  /* 0x000000011111a824 */ /* 0x000fe200078e0a10 */
[----:B------:R-:W-:-:S04]  /*17c0*/  @!P2 IADD3 R22, PT, PT, R22, 0x1, RZ ;  /* 0x000000011616a810 */ /* 0x000fc80007ffe0ff */
[----:B------:R-:W-:Y:S02]  /*17d0*/  ISETP.GE.U32.AND P1, PT, R17, R16, PT ;  /* 0x000000101100720c */ /* 0x000fe40003f26070 */
[----:B------:R-:W2:Y:S01]  /*17e0*/  LDC.64 R16, c[0x0][0x398] ;  /* 0x0000e600ff107b82 */ /* 0x000ea20000000a00 */
[----:B-1----:R-:W-:-:S10]  /*17f0*/  ISETP.NE.U32.AND P2, PT, R14, 0x1, PT ;  /* 0x000000010e00780c */ /* 0x002fd40003f45070 */
[----:B------:R-:W-:-:S04]  /*1800*/  @P1 VIADD R22, R22, 0x1 ;  /* 0x0000000116161836 */ /* 0x000fc80000000000 */
        /* <DEDUP_REMOVED lines=26> */
.L_x_14644:
[----:B------:R-:W-:Y:S05]  /*19b0*/  BSYNC.RECONVERGENT B1 ;  /* 0x0000000000017941 */ /* 0x000fea0003800200 */
.L_x_14643:
        /* <DEDUP_REMOVED lines=59> */
[----:B-1----:R-:W-:-:S10]  /*1d70*/  ISETP.NE.U32.AND P2, PT, R14, 0x1, PT ;  /* 0x000000010e00780c */ /* 0x002fd40003f45070 */
[----:B------:R-:W-:-:S05]  /*1d80*/  @P1 IADD3 R23, PT, PT, R23, 0x1, RZ ;  /* 0x0000000117171810 */ /* 0x000fca0007ffe0ff */
        /* <DEDUP_REMOVED lines=26> */
.L_x_14646:
[----:B------:R-:W-:Y:S05]  /*1f30*/  BSYNC.RECONVERGENT B1 ;  /* 0x0000000000017941 */ /* 0x000fea0003800200 */
.L_x_14645:
[----:B------:R-:W-:-:S03]  /*1f40*/  UMOV UR4, 0xffffffff ;  /* 0xffffffff00047882 */ /* 0x000fc60000000000 */
[----:B------:R-:W-:Y:S05]  /*1f50*/  BRA.DIV UR4, `(.L_x_14647) ;  /* 0x0000000a04e07947 */ /* 0x000fea000b800000 */
[----:B------:R-:W2:Y:S01]  /*1f60*/  SHFL.BFLY PT, R14, R13, 0x10, 0x1f ;  /* 0x0e001f000d0e7f89 */ /* 0x000ea200000e0000 */
[----:B0-----:R-:W-:Y:S02]  /*1f70*/  HFMA2 R11, -RZ, RZ, 0.96630859375, -0.0022525787353515625 ;  /* 0x3bbb989dff0b7431 */ /* 0x001fe400000001ff */
[----:B------:R-:W-:Y:S01]  /*1f80*/  IMAD.MOV.U32 R12, RZ, RZ, 0x437c0000 ;  /* 0x437c0000ff0c7424 */ /* 0x000fe200078e00ff */
        /* <DEDUP_REMOVED lines=35> */
[----:B------:R-:W-:-:S02]  /*21c0*/  IMAD.SHL.U32 R13, R13, 0x800000, RZ ;  /* 0x008000000d0d7824 */ /* 0x000fc400078e00ff */
[----:B------:R-:W-:Y:S01]  /*21d0*/  FFMA R11, R22, 1.4426950216293334961, -R11 ;  /* 0x3fb8aa3b160b7823 */ /* 0x000fe2000000080b */
[----:B------:R-:W-:Y:S02]  /*21e0*/  IMAD.SHL.U32 R14, R14, 0x800000, RZ ;  /* 0x008000000e0e7824 */ /* 0x000fe400078e00ff */
[----:B------:R-:W-:Y:S01]  /*21f0*/  FFMA R18, R24, 1.925963033500011079e-08, R21 ;  /* 0x32a5706018127823 */ /* 0x000fe20000000015 */
[----:B------:R-:W-:Y:S01]  /*2200*/  FADD R21, R12, -12583039 ;  /* 0xcb40007f0c157421 */ /* 0x000fe20000000000 */
[----:B------:R-:W2:Y:S01]  /*2210*/  MUFU.EX2 R15, R19 ;  /* 0x00000013000f7308 */ /* 0x000ea20000000800 */
[----:B------:R-:W-:Y:S02]  /*2220*/  FFMA R17, R22, 1.925963033500011079e-08, R11 ;  /* 0x32a5706016117823 */ /* 0x000fe4000000000b */
[----:B------:R-:W-:-:S04]  /*2230*/  FFMA R21, R20, 1.4426950216293334961, -R21 ;  /* 0x3fb8aa3b14157823 */ /* 0x000fc80000000815 */
[----:B------:R-:W-:Y:S01]  /*2240*/  FFMA R11, R20, 1.925963033500011079e-08, R21 ;  /* 0x32a57060140b7823 */ /* 0x000fe20000000015 */
[----:B------:R-:W3:Y:S01]  /*2250*/  MUFU.EX2 R18, R18 ;  /* 0x0000001200127308 */ /* 0x000ee20000000800 */
[----:B------:R-:W-:Y:S01]  /*2260*/  SHF.L.U32 R20, R10, 0x17, RZ ;  /* 0x000000170a147819 */ /* 0x000fe200000006ff */
[----:B0-----:R-:W-:-:S04]  /*2270*/  FMUL R10, R9, R16 ;  /* 0x00000010090a7220 */ /* 0x001fc80000400000 */
[----:B------:R-:W-:Y:S02]  /*2280*/  FADD R16, RZ, R10 ;  /* 0x0000000aff107221 */ /* 0x000fe40000000000 */
[----:B------:R-:W0:Y:S01]  /*2290*/  MUFU.EX2 R17, R17 ;  /* 0x0000001100117308 */ /* 0x000e220000000800 */
[----:B--2---:R-:W-:-:S07]  /*22a0*/  FMUL R9, R20, R15 ;  /* 0x0000000f14097220 */ /* 0x004fce0000400000 */
[----:B------:R-:W2:Y:S01]  /*22b0*/  MUFU.EX2 R11, R11 ;  /* 0x0000000b000b7308 */ /* 0x000ea20000000800 */
[----:B---3--:R-:W-:Y:S01]  /*22c0*/  FMUL R18, R13, R18 ;  /* 0x000000120d127220 */ /* 0x008fe20000400000 */
[----:B------:R-:W-:Y:S01]  /*22d0*/  FADD R13, R16, R9 ;  /* 0x00000009100d7221 */ /* 0x000fe20000000000 */
[----:B------:R-:W-:-:S03]  /*22e0*/  SHF.L.U32 R16, R12, 0x17, RZ ;  /* 0x000000170c107819 */ /* 0x000fc600000006ff */
        /* <DEDUP_REMOVED lines=14> */
.L_x_14670:
        /* <DEDUP_REMOVED lines=12> */
[----:B01----:R-:W-:Y:S05]  /*2490*/  CALL.REL.NOINC `($__internal_217_$__cuda_sm3x_div_rn_noftz_f32_slowpath) ;  /* 0x0000000c00647944 */ /* 0x003fea0003c00000 */
[----:B------:R-:W-:-:S07]  /*24a0*/  IMAD.MOV.U32 R15, RZ, RZ, R12 ;  /* 0x000000ffff0f7224 */ /* 0x000fce00078e000c */
.L_x_14649:
[----:B------:R-:W-:Y:S05]  /*24b0*/  BSYNC.RECONVERGENT B1 ;  /* 0x0000000000017941 */ /* 0x000fea0003800200 */
.L_x_14648:
        /* <DEDUP_REMOVED lines=12> */
[----:B01----:R-:W-:Y:S05]  /*2580*/  CALL.REL.NOINC `($__internal_217_$__cuda_sm3x_div_rn_noftz_f32_slowpath) ;  /* 0x0000000c00287944 */ /* 0x003fea0003c00000 */
[----:B------:R-:W-:-:S07]  /*2590*/  IMAD.MOV.U32 R19, RZ, RZ, R12 ;  /* 0x000000ffff137224 */ /* 0x000fce00078e000c */
.L_x_14651:
[----:B------:R-:W-:Y:S05]  /*25a0*/  BSYNC.RECONVERGENT B1 ;  /* 0x0000000000017941 */ /* 0x000fea0003800200 */
.L_x_14650:
        /* <DEDUP_REMOVED lines=14> */
.L_x_14653:
[----:B------:R-:W-:Y:S05]  /*2690*/  BSYNC.RECONVERGENT B1 ;  /* 0x0000000000017941 */ /* 0x000fea0003800200 */
.L_x_14652:
        /* <DEDUP_REMOVED lines=14> */
.L_x_14655:
[----:B------:R-:W-:Y:S05]  /*2780*/  BSYNC.RECONVERGENT B1 ;  /* 0x0000000000017941 */ /* 0x000fea0003800200 */
.L_x_14654:
        /* <DEDUP_REMOVED lines=14> */
.L_x_14657:
[----:B------:R-:W-:Y:S05]  /*2870*/  BSYNC.RECONVERGENT B1 ;  /* 0x0000000000017941 */ /* 0x000fea0003800200 */
.L_x_14656:
        /* <DEDUP_REMOVED lines=17> */
[----:B------:R-:W-:Y:S02]  /*2990*/  ISETP.GE.AND.EX P4, PT, RZ, UR47, PT, P4 ;  /* 0x0000002fff007c0c */ /* 0x000fe4000bf86340 */
[----:B------:R-:W-:-:S02]  /*29a0*/  ISETP.GE.AND.EX P1, PT, RZ, UR47, PT, P1 ;  /* 0x0000002fff007c0c */ /* 0x000fc4000bf26310 */
[----:B------:R-:W-:-:S04]  /*29b0*/  IADD3 R3, P0, PT, R0, R3, RZ ;  /* 0x0000000300037210 */ /* 0x000fc80007f1e0ff */
        /* <DEDUP_REMOVED lines=17> */
.L_x_14636:
[----:B------:R-:W-:Y:S05]  /*2ad0*/  EXIT ;  /* 0x000000000000794d */ /* 0x000fea0003800000 */
.L_x_14647:
[----:B------:R-:W-:Y:S01]  /*2ae0*/  HFMA2 R12, -RZ, RZ, 0, 9.5367431640625e-07 ;  /* 0x00000010ff0c7431 */ /* 0x000fe200000001ff */
[----:B------:R-:W-:Y:S01]  /*2af0*/  BSSY B1, `(.L_x_14659) ;  /* 0x0000006000017945 */ /* 0x000fe20003800000 */
[----:B0-----:R-:W-:Y:S02]  /*2b00*/  IMAD.MOV.U32 R11, RZ, RZ, 0x1f ;  /* 0x0000001fff0b7424 */ /* 0x001fe400078e00ff */
[----:B------:R-:W-:-:S07]  /*2b10*/  IMAD.MOV.U32 R15, RZ, RZ, -0x1 ;  /* 0xffffffffff0f7424 */ /* 0x000fce00078e00ff */
[----:B-1----:R-:W-:Y:S05]  /*2b20*/  WARPSYNC.COLLECTIVE R15, `(.L_x_14660) ;  /* 0x000000000f087348 */ /* 0x002fea0003c00000 */
[----:B------:R0:W2:Y:S02]  /*2b30*/  SHFL.BFLY P6, R14, R13, R12, R11 ;  /* 0x0c00000c0d0e7389 */ /* 0x0000a400000c000b */
[----:B012---:R-:W-:Y:S05]  /*2b40*/  ENDCOLLECTIVE ;  /* 0x000000000000791b */ /* 0x007fea0003800000 */
.L_x_14660:
[----:B------:R-:W-:Y:S05]  /*2b50*/  BSYNC B1 ;  /* 0x0000000000017941 */ /* 0x000fea0003800000 */
.L_x_14659:
[----:B------:R-:W-:Y:S01]  /*2b60*/  FMNMX R13, R14, R13, !PT ;  /* 0x0000000d0e0d7209 */ /* 0x000fe20007800000 */
[----:B------:R-:W-:Y:S01]  /*2b70*/  IMAD.MOV.U32 R11, RZ, RZ, 0x1f ;  /* 0x0000001fff0b7424 */ /* 0x000fe200078e00ff */
[----:B------:R-:W-:Y:S01]  /*2b80*/  MOV R12, 0x8 ;  /* 0x00000008000c7802 */ /* 0x000fe20000000f00 */
[----:B------:R-:W-:-:S07]  /*2b90*/  IMAD.MOV.U32 R15, RZ, RZ, -0x1 ;  /* 0xffffffffff0f7424 */ /* 0x000fce00078e00ff */
[----:B------:R-:W-:Y:S05]  /*2ba0*/  WARPSYNC.COLLECTIVE R15, `(.L_x_14661) ;  /* 0x000000000f087348 */ /* 0x000fea0003c00000 */
[----:B------:R0:W1:Y:S02]  /*2bb0*/  SHFL.BFLY P6, R14, R13, R12, R11 ;  /* 0x0c00000c0d0e7389 */ /* 0x00006400000c000b */
[----:B01----:R-:W-:Y:S05]  /*2bc0*/  ENDCOLLECTIVE ;  /* 0x000000000000791b */ /* 0x003fea0003800000 */
.L_x_14661:
[----:B------:R-:W-:Y:S01]  /*2bd0*/  IMAD.MOV.U32 R12, RZ, RZ, 0x4 ;  /* 0x00000004ff0c7424 */ /* 0x000fe200078e00ff */
[----:B------:R-:W-:-:S04]  /*2be0*/  FMNMX R16, R13, R14, !PT ;  /* 0x0000000e0d107209 */ /* 0x000fc80007800000 */
[----:B------:R-:W-:-:S07]  /*2bf0*/  MOV R13, R16 ;  /* 0x00000010000d7202 */ /* 0x000fce0000000f00 */
[----:B------:R-:W-:Y:S05]  /*2c00*/  WARPSYNC.COLLECTIVE R15, `(.L_x_14662) ;  /* 0x000000000f087348 */ /* 0x000fea0003c00000 */
[----:B------:R0:W1:Y:S02]  /*2c10*/  SHFL.BFLY P6, R14, R13, R12, R11 ;  /* 0x0c00000c0d0e7389 */ /* 0x00006400000c000b */
[----:B01----:R-:W-:Y:S05]  /*2c20*/  ENDCOLLECTIVE ;  /* 0x000000000000791b */ /* 0x003fea0003800000 */
.L_x_14662:
[----:B------:R-:W-:Y:S01]  /*2c30*/  HFMA2 R12, -RZ, RZ, 0, 1.1920928955078125e-07 ;  /* 0x00000002ff0c7431 */ /* 0x000fe200000001ff */
[----:B------:R-:W-:Y:S02]  /*2c40*/  FMNMX R17, R16, R14, !PT ;  /* 0x0000000e10117209 */ /* 0x000fe40007800000 */
[----:B------:R-:W-:-:S03]  /*2c50*/  MOV R16, 0x3bbb989d ;  /* 0x3bbb989d00107802 */ /* 0x000fc60000000f00 */
[----:B------:R-:W-:-:S07]  /*2c60*/  IMAD.MOV.U32 R13, RZ, RZ, R17 ;  /* 0x000000ffff0d7224 */ /* 0x000fce00078e0011 */
[----:B------:R-:W-:Y:S05]  /*2c70*/  WARPSYNC.COLLECTIVE R15, `(.L_x_14663) ;  /* 0x000000000f087348 */ /* 0x000fea0003c00000 */
[----:B------:R0:W1:Y:S02]  /*2c80*/  SHFL.BFLY P6, R14, R13, R12, R11 ;  /* 0x0c00000c0d0e7389 */ /* 0x00006400000c000b */
[----:B01----:R-:W-:Y:S05]  /*2c90*/  ENDCOLLECTIVE ;  /* 0x000000000000791b */ /* 0x003fea0003800000 */
.L_x_14663:
[----:B------:R-:W-:Y:S01]  /*2ca0*/  IMAD.MOV.U32 R12, RZ, RZ, 0x1 ;  /* 0x00000001ff0c7424 */ /* 0x000fe200078e00ff */
[----:B------:R-:W-:-:S05]  /*2cb0*/  FMNMX R18, R17, R14, !PT ;  /* 0x0000000e11127209 */ /* 0x000fca0007800000 */
[----:B------:R-:W-:-:S07]  /*2cc0*/  IMAD.MOV.U32 R13, RZ, RZ, R18 ;  /* 0x000000ffff0d7224 */ /* 0x000fce00078e0012 */
[----:B------:R-:W-:Y:S05]  /*2cd0*/  WARPSYNC.COLLECTIVE R15, `(.L_x_14664) ;  /* 0x000000000f087348 */ /* 0x000fea0003c00000 */
[----:B------:R0:W1:Y:S02]  /*2ce0*/  SHFL.BFLY P6, R14, R13, R12, R11 ;  /* 0x0c00000c0d0e7389 */ /* 0x00006400000c000b */
[----:B01----:R-:W-:Y:S05]  /*2cf0*/  ENDCOLLECTIVE ;  /* 0x000000000000791b */ /* 0x003fea0003800000 */
.L_x_14664:
        /* <DEDUP_REMOVED lines=12> */
[----:B------:R-:W-:Y:S02]  /*2dc0*/  IMAD.SHL.U32 R10, R10, 0x800000, RZ ;  /* 0x008000000a0a7824 */ /* 0x000fe400078e00ff */
[----:B------:R-:W-:Y:S01]  /*2dd0*/  FADD R18, R13, -12583039 ;  /* 0xcb40007f0d127421 */ /* 0x000fe20000000000 */
[----:B------:R-:W-:Y:S01]  /*2de0*/  FFMA.SAT R15, R21, R16, 0.5 ;  /* 0x3f000000150f7423 */ /* 0x000fe20000002010 */
[----:B------:R-:W-:Y:S02]  /*2df0*/  FFMA R12, R23, 1.4426950216293334961, -R12 ;  /* 0x3fb8aa3b170c7823 */ /* 0x000fe4000000080c */
[----:B------:R-:W-:-:S02]  /*2e00*/  FFMA R18, R9, 1.4426950216293334961, -R18 ;  /* 0x3fb8aa3b09127823 */ /* 0x000fc40000000812 */
[----:B------:R-:W-:Y:S02]  /*2e10*/  FFMA R12, R23, 1.925963033500011079e-08, R12 ;  /* 0x32a57060170c7823 */ /* 0x000fe4000000000c */
[----:B------:R-:W-:Y:S01]  /*2e20*/  FFMA R18, R9, 1.925963033500011079e-08, R18 ;  /* 0x32a5706009127823 */ /* 0x000fe20000000012 */
[----:B------:R-:W-:Y:S01]  /*2e30*/  SHF.L.U32 R9, R13, 0x17, RZ ;  /* 0x000000170d097819 */ /* 0x000fe200000006ff */
        /* <DEDUP_REMOVED lines=13> */
[----:B------:R-:W-:Y:S01]  /*2f10*/  MOV R15, 0xffffffff ;  /* 0xffffffff000f7802 */ /* 0x000fe20000000f00 */
[----:B------:R-:W0:Y:S01]  /*2f20*/  MUFU.EX2 R18, R19 ;  /* 0x0000001300127308 */ /* 0x000e220000000800 */
[----:B------:R-:W-:Y:S01]  /*2f30*/  FADD R16, R12, -12583039 ;  /* 0xcb40007f0c107421 */ /* 0x000fe20000000000 */
[C---:B------:R-:W-:Y:S01]  /*2f40*/  FADD R20, R14.reuse, -12583039 ;  /* 0xcb40007f0e147421 */ /* 0x040fe20000000000 */
[----:B------:R-:W-:Y:S02]  /*2f50*/  SHF.L.U32 R14, R14, 0x17, RZ ;  /* 0x000000170e0e7819 */ /* 0x000fe400000006ff */
[----:B------:R-:W-:Y:S01]  /*2f60*/  FFMA R16, R17, 1.4426950216293334961, -R16 ;  /* 0x3fb8aa3b11107823 */ /* 0x000fe20000000810 */
[----:B------:R-:W-:-:S03]  /*2f70*/  FFMA R20, R21, 1.4426950216293334961, -R20 ;  /* 0x3fb8aa3b15147823 */ /* 0x000fc60000000814 */
[----:B------:R-:W-:Y:S01]  /*2f80*/  FFMA R16, R17, 1.925963033500011079e-08, R16 ;  /* 0x32a5706011107823 */ /* 0x000fe20000000010 */
[----:B------:R-:W-:Y:S01]  /*2f90*/  FFMA R20, R21, 1.925963033500011079e-08, R20 ;  /* 0x32a5706015147823 */ /* 0x000fe20000000014 */
[----:B------:R-:W-:Y:S02]  /*2fa0*/  IMAD.SHL.U32 R17, R12, 0x800000, RZ ;  /* 0x008000000c117824 */ /* 0x000fe400078e00ff */
[----:B------:R-:W-:Y:S01]  /*2fb0*/  FADD R12, RZ, R10 ;  /* 0x0000000aff0c7221 */ /* 0x000fe20000000000 */
[----:B------:R-:W-:Y:S01]  /*2fc0*/  MUFU.EX2 R13, R20 ;  /* 0x00000014000d7308 */ /* 0x000fe20000000800 */
[----:B0-----:R-:W-:Y:S02]  /*2fd0*/  FMUL R18, R11, R18 ;  /* 0x000000120b127220 */ /* 0x001fe40000400000 */
[----:B------:R-:W-:-:S05]  /*2fe0*/  FADD R11, R12, R9 ;  /* 0x000000090c0b7221 */ /* 0x000fca0000000000 */
[----:B------:R-:W0:Y:S01]  /*2ff0*/  MUFU.EX2 R16, R16 ;  /* 0x0000001000107308 */ /* 0x000e220000000800 */
[----:B------:R-:W-:Y:S01]  /*3000*/  FADD R12, R11, R18 ;  /* 0x000000120b0c7221 */ /* 0x000fe20000000000 */
[----:B------:R-:W-:Y:S02]  /*3010*/  IMAD.MOV.U32 R11, RZ, RZ, 0x1f ;  /* 0x0000001fff0b7424 */ /* 0x000fe400078e00ff */
        /* <DEDUP_REMOVED lines=8> */
.L_x_14665:
[----:B------:R-:W-:Y:S02]  /*30a0*/  IMAD.MOV.U32 R12, RZ, RZ, 0x8 ;  /* 0x00000008ff0c7424 */ /* 0x000fe400078e00ff */
[----:B------:R-:W-:-:S04]  /*30b0*/  FADD R19, R13, R14 ;  /* 0x0000000e0d137221 */ /* 0x000fc80000000000 */
[----:B------:R-:W-:-:S07]  /*30c0*/  IMAD.MOV.U32 R13, RZ, RZ, R19 ;  /* 0x000000ffff0d7224 */ /* 0x000fce00078e0013 */
[----:B------:R-:W-:Y:S05]  /*30d0*/  WARPSYNC.COLLECTIVE R15, `(.L_x_14666) ;  /* 0x000000000f087348 */ /* 0x000fea0003c00000 */
[----:B------:R0:W1:Y:S02]  /*30e0*/  SHFL.BFLY P6, R14, R13, R12, R11 ;  /* 0x0c00000c0d0e7389 */ /* 0x00006400000c000b */
[----:B01----:R-:W-:Y:S05]  /*30f0*/  ENDCOLLECTIVE ;  /* 0x000000000000791b */ /* 0x003fea0003800000 */
.L_x_14666:
[----:B------:R-:W-:Y:S02]  /*3100*/  IMAD.MOV.U32 R12, RZ, RZ, 0x4 ;  /* 0x00000004ff0c7424 */ /* 0x000fe400078e00ff */
[----:B------:R-:W-:-:S05]  /*3110*/  FADD R20, R19, R14 ;  /* 0x0000000e13147221 */ /* 0x000fca0000000000 */
[----:B------:R-:W-:-:S07]  /*3120*/  MOV R13, R20 ;  /* 0x00000014000d7202 */ /* 0x000fce0000000f00 */
[----:B------:R-:W-:Y:S05]  /*3130*/  WARPSYNC.COLLECTIVE R15, `(.L_x_14667) ;  /* 0x000000000f087348 */ /* 0x000fea0003c00000 */
[----:B------:R0:W1:Y:S02]  /*3140*/  SHFL.BFLY P6, R14, R13, R12, R11 ;  /* 0x0c00000c0d0e7389 */ /* 0x00006400000c000b */
[----:B01----:R-:W-:Y:S05]  /*3150*/  ENDCOLLECTIVE ;  /* 0x000000000000791b */ /* 0x003fea0003800000 */
.L_x_14667:
[----:B------:R-:W-:Y:S02]  /*3160*/  HFMA2 R12, -RZ, RZ, 0, 1.1920928955078125e-07 ;  /* 0x00000002ff0c7431 */ /* 0x000fe400000001ff */
[----:B------:R-:W-:-:S04]  /*3170*/  FADD R21, R20, R14 ;  /* 0x0000000e14157221 */ /* 0x000fc80000000000 */
[----:B------:R-:W-:-:S07]  /*3180*/  IMAD.MOV.U32 R13, RZ, RZ, R21 ;  /* 0x000000ffff0d7224 */ /* 0x000fce00078e0015 */
[----:B------:R-:W-:Y:S05]  /*3190*/  WARPSYNC.COLLECTIVE R15, `(.L_x_14668) ;  /* 0x000000000f087348 */ /* 0x000fea0003c00000 */
[----:B------:R0:W1:Y:S02]  /*31a0*/  SHFL.BFLY P6, R14, R13, R12, R11 ;  /* 0x0c00000c0d0e7389 */ /* 0x00006400000c000b */
[----:B01----:R-:W-:Y:S05]  /*31b0*/  ENDCOLLECTIVE ;  /* 0x000000000000791b */ /* 0x003fea0003800000 */
.L_x_14668:
[----:B------:R-:W-:Y:S02]  /*31c0*/  IMAD.MOV.U32 R12, RZ, RZ, 0x1 ;  /* 0x00000001ff0c7424 */ /* 0x000fe400078e00ff */
[----:B------:R-:W-:-:S04]  /*31d0*/  FADD R22, R21, R14 ;  /* 0x0000000e15167221 */ /* 0x000fc80000000000 */
[----:B------:R-:W-:-:S07]  /*31e0*/  IMAD.MOV.U32 R13, RZ, RZ, R22 ;  /* 0x000000ffff0d7224 */ /* 0x000fce00078e0016 */
[----:B------:R-:W-:Y:S05]  /*31f0*/  WARPSYNC.COLLECTIVE R15, `(.L_x_14669) ;  /* 0x000000000f087348 */ /* 0x000fea0003c00000 */
[----:B------:R0:W1:Y:S02]  /*3200*/  SHFL.BFLY P6, R14, R13, R12, R11 ;  /* 0x0c00000c0d0e7389 */ /* 0x00006400000c000b */
[----:B01----:R-:W-:Y:S05]  /*3210*/  ENDCOLLECTIVE ;  /* 0x000000000000791b */ /* 0x003fea0003800000 */
.L_x_14669:
[----:B------:R-:W-:Y:S05]  /*3220*/  BRA `(.L_x_14670) ;  /* 0xfffffff000687947 */ /* 0x000fea000383ffff */
        .weak           $__internal_217_$__cuda_sm3x_div_rn_noftz_f32_slowpath
        .type           $__internal_217_$__cuda_sm3x_div_rn_noftz_f32_slowpath,@function
        .size           $__internal_217_$__cuda_sm3x_div_rn_noftz_f32_slowpath,(.L_x_37594 - $__internal_217_$__cuda_sm3x_div_rn_noftz_f32_slowpath)
$__internal_217_$__cuda_sm3x_div_rn_noftz_f32_slowpath:
        /* <DEDUP_REMOVED lines=36> */
.L_x_14672:
        /* <DEDUP_REMOVED lines=51> */
.L_x_14679:
[----:B------:R-:W-:-:S04]  /*37a0*/  LOP3.LUT R11, R11, 0x80000000, RZ, 0xc0, !PT ;  /* 0x800000000b0b7812 */ /* 0x000fc800078ec0ff */
[----:B------:R-:W-:Y:S01]  /*37b0*/  LOP3.LUT R11, R11, 0x7f800000, RZ, 0xfc, !PT ;  /* 0x7f8000000b0b7812 */ /* 0x000fe200078efcff */
[----:B------:R-:W-:Y:S06]  /*37c0*/  BRA `(.L_x_14680) ;  /* 0x0000000000047947 */ /* 0x000fec0003800000 */
.L_x_14678:
[----:B------:R-:W-:-:S07]  /*37d0*/  IMAD R11, R23, 0x800000, R11 ;  /* 0x00800000170b7824 */ /* 0x000fce00078e020b */
.L_x_14680:
[----:B------:R-:W-:Y:S05]  /*37e0*/  BSYNC.RECONVERGENT B3 ;  /* 0x0000000000037941 */ /* 0x000fea0003800200 */
.L_x_14677:
[----:B------:R-:W-:Y:S05]  /*37f0*/  BRA `(.L_x_14681) ;  /* 0x0000000000207947 */ /* 0x000fea0003800000 */
.L_x_14676:
[----:B------:R-:W-:-:S04]  /*3800*/  LOP3.LUT R11, R11, 0x80000000, R10, 0x48, !PT ;  /* 0x800000000b0b7812 */ /* 0x000fc800078e480a */
[----:B------:R-:W-:Y:S01]  /*3810*/  LOP3.LUT R11, R11, 0x7f800000, RZ, 0xfc, !PT ;  /* 0x7f8000000b0b7812 */ /* 0x000fe200078efcff */
[----:B------:R-:W-:Y:S06]  /*3820*/  BRA `(.L_x_14681) ;  /* 0x0000000000147947 */ /* 0x000fec0003800000 */
.L_x_14675:
[----:B------:R-:W-:Y:S01]  /*3830*/  LOP3.LUT R11, R11, 0x80000000, R10, 0x48, !PT ;  /* 0x800000000b0b7812 */ /* 0x000fe200078e480a */
[----:B------:R-:W-:Y:S06]  /*3840*/  BRA `(.L_x_14681) ;  /* 0x00000000000c7947 */ /* 0x000fec0003800000 */
.L_x_14674:
[----:B------:R-:W0:Y:S01]  /*3850*/  MUFU.RSQ R11, -QNAN ;  /* 0xffc00000000b7908 */ /* 0x000e220000001400 */
[----:B------:R-:W-:Y:S05]  /*3860*/  BRA `(.L_x_14681) ;  /* 0x0000000000047947 */ /* 0x000fea0003800000 */
.L_x_14673:
[----:B------:R-:W-:-:S07]  /*3870*/  FADD.FTZ R11, R10, R11 ;  /* 0x0000000b0a0b7221 */ /* 0x000fce0000010000 */
.L_x_14681:
[----:B------:R-:W-:Y:S05]  /*3880*/  BSYNC.RECONVERGENT B2 ;  /* 0x0000000000027941 */ /* 0x000fea0003800200 */
.L_x_14671:
[----:B0-----:R-:W-:Y:S01]  /*3890*/  IMAD.MOV.U32 R12, RZ, RZ, R11 ;  /* 0x000000ffff0c7224 */ /* 0x001fe200078e000b */
[----:B------:R-:W-:Y:S01]  /*38a0*/  MOV R10, R14 ;  /* 0x0000000e000a7202 */ /* 0x000fe20000000f00 */
[----:B------:R-:W-:-:S04]  /*38b0*/  IMAD.MOV.U32 R11, RZ, RZ, 0x0 ;  /* 0x00000000ff0b7424 */ /* 0x000fc800078e00ff */
[----:B------:R-:W-:Y:S05]  /*38c0*/  RET.REL.NODEC R10 `(_Z15SoftmaxWarpImplI22BroadcastScaleMaskLoadIffbLm3EiE11DirectStoreIffEfLi1ELi5ELi32ELi1ELb1EL9Algorithm0EEvT_T0_ll) ;  /* 0xffffffc40acc7950 */ /* 0x000fea0003c3ffff */
.L_x_14682:
        /* <DEDUP_REMOVED lines=11> */
.L_x_37594:


//--------------------- .text._Z15SoftmaxWarpImplI22BroadcastScaleMaskLoadIffbLm3EiE11DirectStoreIffEfLi1ELi5ELi32ELi1ELb0EL9Algorithm0EEvT_T0_ll --------------------------
	.section	.text._Z15SoftmaxWarpImplI22BroadcastScaleMaskLoadIffbLm3EiE11DirectStoreIffEfLi1ELi5ELi32ELi1ELb0EL9Algorithm0EEvT_T0_ll,"ax",@progbits
	.align	128
        .global         _Z15SoftmaxWarpImplI22BroadcastScaleMaskLoadIffbLm3EiE11DirectStoreIffEfLi1ELi5ELi32ELi1ELb0EL9Algorithm0EEvT_T0_ll
        .type           _Z15SoftmaxWarpImplI22BroadcastScaleMaskLoadIffbLm3EiE11DirectStoreIffEfLi1ELi5ELi32ELi1ELb0EL9Algorithm0EEvT_T0_ll,@function
        .size           _Z15SoftmaxWarpImplI22BroadcastScaleMaskLoadIffbLm3EiE11DirectStoreIffEfLi1ELi5ELi32ELi1ELb0EL9Algorithm0EEvT_T0_ll,(.L_x_37595 - _Z15SoftmaxWarpImplI22BroadcastScaleMaskLoadIffbLm3EiE11DirectStoreIffEfLi1ELi5ELi32ELi1ELb0EL9Algorithm0EEvT_T0_ll)
        .other          _Z15SoftmaxWarpImplI22BroadcastScaleMaskLoadIffbLm3EiE11DirectStoreIffEfLi1ELi5ELi32ELi1ELb0EL9Algorithm0EEvT_T0_ll,@"STO_CUDA_ENTRY STV_DEFAULT"
_Z15SoftmaxWarpImplI22BroadcastScaleMaskLoadIffbLm3EiE11DirectStoreIffEfLi1ELi5ELi32ELi1ELb0EL9Algorithm0EEvT_T0_ll:
.text._Z15SoftmaxWarpImplI22BroadcastScaleMaskLoadIffbLm3EiE11DirectStoreIffEfLi1ELi5ELi32ELi1ELb0EL9Algorithm0EEvT_T0_ll:
        /* <DEDUP_REMOVED lines=27> */
.L_x_14683:
        /* <DEDUP_REMOVED lines=14> */
.L_x_14696:
[----:B--2---:R-:W2:Y:S01]  /*0290*/  LDC R12, c[0x0][0x3b0] ;  /* 0x0000ec00ff0c7b82 */ /* 0x004ea20000000800 */
[----:B0-----:R-:W-:Y:S01]  /*02a0*/  IMAD R11, R9, UR48, R10 ;  /* 0x00000030090b7c24 */ /* 0x001fe2000f8e020a */
[----:B-1----:R-:W-:Y:S01]  /*02b0*/  R2UR UR4, R6 ;  /* 0x00000000060472ca */ /* 0x002fe200000e0000 */
[----:B------:R-:W-:Y:S01]  /*02c0*/  IMAD.MOV.U32 R20, RZ, RZ, RZ ;  /* 0x000000ffff147224 */ /* 0x000fe200078e00ff */
[----:B------:R-:W-:Y:S01]  /*02d0*/  R2UR UR5, R7 ;  /* 0x00000000070572ca */ /* 0x000fe200000e0000 */
[C---:B------:R-:W-:Y:S01]  /*02e0*/  VIADD R15, R11.reuse, 0x40 ;  /* 0x000000400b0f7836 */ /* 0x040fe20000000000 */
[----:B------:R-:W-:Y:S02]  /*02f0*/  IABS R5, R11 ;  /* 0x0000000b00057213 */ /* 0x000fe40000000000 */
[----:B------:R-:W-:Y:S01]  /*0300*/  IADD3 R13, PT, PT, R11, 0x20, RZ ;  /* 0x000000200b0d7810 */ /* 0x000fe20007ffe0ff */
[----:B------:R-:W0:Y:S01]  /*0310*/  LDC R14, c[0x0][0x3b4] ;  /* 0x0000ed00ff0e7b82 */ /* 0x000e220000000800 */
[----:B------:R-:W-:-:S02]  /*0320*/  SHF.R.S64 R2, RZ, 0x1e, R11 ;  /* 0x0000001eff027819 */ /* 0x000fc4000000100b */
[----:B------:R-:W-:Y:S02]  /*0330*/  IABS R25, R13 ;  /* 0x0000000d00197213 */ /* 0x000fe40000000000 */
[----:B------:R-:W-:Y:S02]  /*0340*/  IABS R23, R15 ;  /* 0x0000000f00177213 */ /* 0x000fe40000000000 */
[----:B------:R-:W-:Y:S02]  /*0350*/  IADD3 R2, P0, PT, R2, UR36, RZ ;  /* 0x0000002402027c10 */ /* 0x000fe4000ff1e0ff */
[----:B--2---:R-:W-:-:S04]  /*0360*/  IABS R22, R12 ;  /* 0x0000000c00167213 */ /* 0x004fc80000000000 */
[----:B------:R-:W1:Y:S01]  /*0370*/  I2F.RP R0, R22 ;  /* 0x0000001600007306 */ /* 0x000e620000209400 */
[----:B0-----:R-:W-:-:S07]  /*0380*/  IABS R4, R14 ;  /* 0x0000000e00047213 */ /* 0x001fce0000000000 */
[----:B-1----:R-:W0:Y:S02]  /*0390*/  MUFU.RCP R0, R0 ;  /* 0x0000000000007308 */ /* 0x002e240000001000 */
[----:B0-----:R-:W-:-:S06]  /*03a0*/  VIADD R21, R0, 0xffffffe ;  /* 0x0ffffffe00157836 */ /* 0x001fcc0000000000 */
[----:B------:R-:W0:Y:S02]  /*03b0*/  F2I.FTZ.U32.TRUNC.NTZ R21, R21 ;  /* 0x0000001500157305 */ /* 0x000e24000021f000 */
[----:B0-----:R-:W-:-:S04]  /*03c0*/  IMAD.MOV R3, RZ, RZ, -R21 ;  /* 0x000000ffff037224 */ /* 0x001fc800078e0a15 */
[----:B------:R-:W-:-:S04]  /*03d0*/  IMAD R3, R3, R22, RZ ;  /* 0x0000001603037224 */ /* 0x000fc800078e02ff */
[----:B------:R-:W-:Y:S01]  /*03e0*/  IMAD.HI.U32 R20, R21, R3, R20 ;  /* 0x0000000315147227 */ /* 0x000fe200078e0014 */
[----:B------:R-:W-:-:S05]  /*03f0*/  LEA.HI.X.SX32 R3, R11, UR37, 0x2, P0 ;  /* 0x000000250b037c11 */ /* 0x000fca00080f16ff */
[----:B------:R-:W-:-:S04]  /*0400*/  IMAD.HI.U32 R19, R20, R5, RZ ;  /* 0x0000000514137227 */ /* 0x000fc800078e00ff */
[----:B------:R-:W-:Y:S01]  /*0410*/  IMAD.HI.U32 R18, R20, R25, RZ ;  /* 0x0000001914127227 */ /* 0x000fe200078e00ff */
[----:B------:R-:W-:-:S03]  /*0420*/  IADD3 R0, PT, PT, -R19, RZ, RZ ;  /* 0x000000ff13007210 */ /* 0x000fc60007ffe1ff */
[----:B------:R-:W-:-:S04]  /*0430*/  IMAD.HI.U32 R17, R20, R23, RZ ;  /* 0x0000001714117227 */ /* 0x000fc800078e00ff */
[C---:B------:R-:W-:Y:S02]  /*0440*/  IMAD R5, R22.reuse, R0, R5 ;  /* 0x0000000016057224 */ /* 0x040fe400078e0205 */
[----:B------:R-:W-:Y:S02]  /*0450*/  IMAD.MOV R0, RZ, RZ, -R18 ;  /* 0x000000ffff007224 */ /* 0x000fe400078e0a12 */
[----:B------:R-:W-:Y:S01]  /*0460*/  IMAD.MOV R24, RZ, RZ, -R17 ;  /* 0x000000ffff187224 */ /* 0x000fe200078e0a11 */
[C---:B------:R-:W-:Y:S01]  /*0470*/  ISETP.GT.U32.AND P6, PT, R22.reuse, R5, PT ;  /* 0x000000051600720c */ /* 0x040fe20003fc4070 */
[C---:B------:R-:W-:Y:S01]  /*0480*/  IMAD R25, R22.reuse, R0, R25 ;  /* 0x0000000016197224 */ /* 0x040fe200078e0219 */
[----:B------:R-:W-:Y:S01]  /*0490*/  IADD3 R21, PT, PT, R11, 0x60, RZ ;  /* 0x000000600b157810 */ /* 0x000fe20007ffe0ff */
[C---:B------:R-:W-:Y:S01]  /*04a0*/  IMAD R23, R22.reuse, R24, R23 ;  /* 0x0000001816177224 */ /* 0x040fe200078e0217 */
[----:B------:R-:W0:Y:S01]  /*04b0*/  I2F.RP R26, R4 ;  /* 0x00000004001a7306 */ /* 0x000e220000209400 */
[----:B------:R1:W2:Y:S01]  /*04c0*/  LDG.E R0, desc[UR4][R2.64] ;  /* 0x0000000402007981 */ /* 0x0002a2000c1e1900 */
[----:B------:R-:W-:-:S02]  /*04d0*/  ISETP.GT.U32.AND P0, PT, R22, R25, PT ;  /* 0x000000191600720c */ /* 0x000fc40003f04070 */
[----:B------:R-:W-:Y:S02]  /*04e0*/  IABS R29, R21 ;  /* 0x00000015001d7213 */ /* 0x000fe40000000000 */
[----:B------:R-:W-:-:S03]  /*04f0*/  ISETP.GT.U32.AND P1, PT, R22, R23, PT ;  /* 0x000000171600720c */ /* 0x000fc60003f24070 */
[----:B------:R-:W-:Y:S02]  /*0500*/  @!P6 IMAD.IADD R5, R5, 0x1, -R22 ;  /* 0x000000010505e824 */ /* 0x000fe400078e0a16 */
[----:B-1----:R-:W-:-:S03]  /*0510*/  IMAD.HI.U32 R2, R20, R29, RZ ;  /* 0x0000001d14027227 */ /* 0x002fc600078e00ff */
[-C--:B------:R-:W-:Y:S01]  /*0520*/  ISETP.GE.U32.AND P4, PT, R5, R22.reuse, PT ;  /* 0x000000160500720c */ /* 0x080fe20003f86070 */
[----:B------:R-:W-:Y:S01]  /*0530*/  VIADD R5, R11, 0x80 ;  /* 0x000000800b057836 */ /* 0x000fe20000000000 */
[----:B------:R-:W-:-:S04]  /*0540*/  @!P0 IADD3 R25, PT, PT, R25, -R22, RZ ;  /* 0x8000001619198210 */ /* 0x000fc80007ffe0ff */
[-C--:B------:R-:W-:Y:S01]  /*0550*/  ISETP.GE.U32.AND P2, PT, R25, R22.reuse, PT ;  /* 0x000000161900720c */ /* 0x080fe20003f46070 */
[----:B------:R-:W-:Y:S01]  /*0560*/  IMAD.MOV R25, RZ, RZ, -R2 ;  /* 0x000000ffff197224 */ /* 0x000fe200078e0a02 */
[----:B------:R-:W-:Y:S01]  /*0570*/  IABS R27, R5 ;  /* 0x00000005001b7213 */ /* 0x000fe20000000000 */
[----:B------:R-:W-:Y:S02]  /*0580*/  @!P1 IMAD.IADD R23, R23, 0x1, -R22 ;  /* 0x0000000117179824 */ /* 0x000fe400078e0a16 */
[----:B------:R-:W-:Y:S02]  /*0590*/  IMAD R25, R22, R25, R29 ;  /* 0x0000001916197224 */ /* 0x000fe400078e021d */
[----:B------:R-:W-:Y:S01]  /*05a0*/  IMAD.HI.U32 R20, R20, R27, RZ ;  /* 0x0000001b14147227 */ /* 0x000fe200078e00ff */
[----:B0-----:R-:W0:Y:S01]  /*05b0*/  MUFU.RCP R3, R26 ;  /* 0x0000001a00037308 */ /* 0x001e220000001000 */
[----:B------:R-:W-:Y:S02]  /*05c0*/  ISETP.GE.U32.AND P5, PT, R23, R22, PT ;  /* 0x000000161700720c */ /* 0x000fe40003fa6070 */
[----:B------:R-:W-:-:S02]  /*05d0*/  ISETP.GT.U32.AND P3, PT, R22, R25, PT ;  /* 0x000000191600720c */ /* 0x000fc40003f64070 */
[----:B------:R-:W-:Y:S01]  /*05e0*/  IADD3 R23, PT, PT, -R20, RZ, RZ ;  /* 0x000000ff14177210 */ /* 0x000fe20007ffe1ff */
[----:B------:R-:W-:-:S04]  /*05f0*/  @!P6 VIADD R19, R19, 0x1 ;  /* 0x000000011313e836 */ /* 0x000fc80000000000 */
[----:B------:R-:W-:Y:S01]  /*0600*/  IMAD R23, R22, R23, R27 ;  /* 0x0000001716177224 */ /* 0x000fe200078e021b */
[----:B------:R-:W-:Y:S01]  /*0610*/  @P4 IADD3 R19, PT, PT, R19, 0x1, RZ ;  /* 0x0000000113134810 */ /* 0x000fe20007ffe0ff */
[----:B------:R-:W-:Y:S01]  /*0620*/  @!P0 VIADD R18, R18, 0x1 ;  /* 0x0000000112128836 */ /* 0x000fe20000000000 */
[----:B------:R-:W-:Y:S02]  /*0630*/  LOP3.LUT R24, R11, R12, RZ, 0x3c, !PT ;  /* 0x0000000c0b187212 */ /* 0x000fe400078e3cff */
[----:B------:R-:W-:Y:S01]  /*0640*/  ISETP.GT.U32.AND P4, PT, R22, R23, PT ;  /* 0x000000171600720c */ /* 0x000fe20003f84070 */
[----:B------:R-:W-:Y:S01]  /*0650*/  @!P3 IMAD.IADD R25, R25, 0x1, -R22 ;  /* 0x000000011919b824 */ /* 0x000fe200078e0a16 */
[----:B------:R-:W-:Y:S01]  /*0660*/  ISETP.GE.AND P6, PT, R24, RZ, PT ;  /* 0x000000ff1800720c */ /* 0x000fe20003fc6270 */
[----:B0-----:R-:W-:Y:S01]  /*0670*/  VIADD R3, R3, 0xffffffe ;  /* 0x0ffffffe03037836 */ /* 0x001fe20000000000 */
[----:B------:R-:W-:Y:S02]  /*0680*/  @P2 IADD3 R18, PT, PT, R18, 0x1, RZ ;  /* 0x0000000112122810 */ /* 0x000fe40007ffe0ff */
[----:B------:R-:W-:-:S02]  /*0690*/  ISETP.GE.U32.AND P2, PT, R25, R22, PT ;  /* 0x000000161900720c */ /* 0x000fc40003f46070 */
[-C--:B------:R-:W-:Y:S01]  /*06a0*/  LOP3.LUT R24, R13, R12.reuse, RZ, 0x3c, !PT ;  /* 0x0000000c0d187212 */ /* 0x080fe200078e3cff */
[----:B------:R-:W0:Y:S01]  /*06b0*/  F2I.FTZ.U32.TRUNC.NTZ R3, R3 ;  /* 0x0000000300037305 */ /* 0x000e22000021f000 */
[-C--:B------:R-:W-:Y:S02]  /*06c0*/  LOP3.LUT R25, R21, R12.reuse, RZ, 0x3c, !PT ;  /* 0x0000000c15197212 */ /* 0x080fe400078e3cff */
[----:B------:R-:W-:Y:S01]  /*06d0*/  ISETP.GE.AND P0, PT, R24, RZ, PT ;  /* 0x000000ff1800720c */ /* 0x000fe20003f06270 */
[----:B------:R-:W-:Y:S01]  /*06e0*/  IMAD.MOV.U32 R24, RZ, RZ, R19 ;  /* 0x000000ffff187224 */ /* 0x000fe200078e0013 */
[----:B------:R-:W-:Y:S01]  /*06f0*/  @!P3 IADD3 R2, PT, PT, R2, 0x1, RZ ;  /* 0x000000010202b810 */ /* 0x000fe20007ffe0ff */
[----:B------:R-:W-:Y:S01]  /*0700*/  @!P4 IMAD.IADD R23, R23, 0x1, -R22 ;  /* 0x000000011717c824 */ /* 0x000fe200078e0a16 */
[----:B------:R-:W-:Y:S01]  /*0710*/  ISETP.GE.AND P3, PT, R25, RZ, PT ;  /* 0x000000ff1900720c */ /* 0x000fe20003f66270 */
[----:B------:R-:W-:Y:S01]  /*0720*/  @!P1 VIADD R17, R17, 0x1 ;  /* 0x0000000111119836 */ /* 0x000fe20000000000 */
[----:B------:R-:W-:Y:S01]  /*0730*/  ISETP.NE.AND P1, PT, R12, RZ, PT ;  /* 0x000000ff0c00720c */ /* 0x000fe20003f25270 */
[----:B------:R-:W-:Y:S01]  /*0740*/  @!P6 IMAD.MOV R24, RZ, RZ, -R24 ;  /* 0x000000ffff18e224 */ /* 0x000fe200078e0a18 */
[----:B------:R-:W-:Y:S01]  /*0750*/  LOP3.LUT R19, RZ, R12, RZ, 0x33, !PT ;  /* 0x0000000cff137212 */ /* 0x000fe200078e33ff */
[----:B------:R-:W-:Y:S01]  /*0760*/  @P2 VIADD R2, R2, 0x1 ;  /* 0x0000000102022836 */ /* 0x000fe20000000000 */
[----:B------:R-:W-:-:S02]  /*0770*/  ISETP.GE.U32.AND P6, PT, R23, R22, PT ;  /* 0x000000161700720c */ /* 0x000fc40003fc6070 */
[----:B------:R-:W-:Y:S02]  /*0780*/  LOP3.LUT R22, R15, R12, RZ, 0x3c, !PT ;  /* 0x0000000c0f167212 */ /* 0x000fe400078e3cff */
[----:B------:R-:W-:Y:S02]  /*0790*/  SEL R25, R19, R24, !P1 ;  /* 0x0000001813197207 */ /* 0x000fe40004800000 */
[----:B------:R-:W-:Y:S02]  /*07a0*/  ISETP.GE.AND P2, PT, R22, RZ, PT ;  /* 0x000000ff1600720c */ /* 0x000fe40003f46270 */
[----:B------:R-:W-:Y:S01]  /*07b0*/  MOV R22, R2 ;  /* 0x0000000200167202 */ /* 0x000fe20000000f00 */
[----:B------:R-:W-:Y:S01]  /*07c0*/  IMAD.MOV R23, RZ, RZ, -R25 ;  /* 0x000000ffff177224 */ /* 0x000fe200078e0a19 */
[----:B0-----:R-:W-:Y:S02]  /*07d0*/  IADD3 R27, PT, PT, RZ, -R3, RZ ;  /* 0x80000003ff1b7210 */ /* 0x001fe40007ffe0ff */
[----:B------:R-:W-:Y:S01]  /*07e0*/  LOP3.LUT R2, R5, R12, RZ, 0x3c, !PT ;  /* 0x0000000c05027212 */ /* 0x000fe200078e3cff */
[----:B------:R-:W-:-:S02]  /*07f0*/  @!P3 IMAD.MOV R22, RZ, RZ, -R22 ;  /* 0x000000ffff16b224 */ /* 0x000fc400078e0a16 */
[----:B------:R-:W-:Y:S01]  /*0800*/  IMAD R27, R27, R4, RZ ;  /* 0x000000041b1b7224 */ /* 0x000fe200078e02ff */
[----:B------:R-:W-:Y:S01]  /*0810*/  ISETP.GE.AND P3, PT, R2, RZ, PT ;  /* 0x000000ff0200720c */ /* 0x000fe20003f66270 */
[----:B------:R-:W-:Y:S02]  /*0820*/  IMAD R23, R12, R23, R11 ;  /* 0x000000170c177224 */ /* 0x000fe400078e020b */
[----:B------:R-:W-:-:S04]  /*0830*/  IMAD.MOV.U32 R2, RZ, RZ, RZ ;  /* 0x000000ffff027224 */ /* 0x000fc800078e00ff */
[----:B------:R-:W-:Y:S01]  /*0840*/  IMAD.HI.U32 R24, R3, R27, R2 ;  /* 0x0000001b03187227 */ /* 0x000fe200078e0002 */
[----:B------:R-:W-:-:S05]  /*0850*/  IABS R3, R23 ;  /* 0x0000001700037213 */ /* 0x000fca0000000000 */
[----:B------:R-:W-:Y:S01]  /*0860*/  IMAD.HI.U32 R26, R24, R3, RZ ;  /* 0x00000003181a7227 */ /* 0x000fe200078e00ff */
[----:B------:R-:W-:-:S04]  /*0870*/  SEL R22, R19, R22, !P1 ;  /* 0x0000001613167207 */ /* 0x000fc80004800000 */
[----:B------:R-:W-:Y:S01]  /*0880*/  IADD3 R2, PT, PT, -R26, RZ, RZ ;  /* 0x000000ff1a027210 */ /* 0x000fe20007ffe1ff */
[----:B------:R-:W-:-:S04]  /*0890*/  @!P4 VIADD R20, R20, 0x1 ;  /* 0x000000011414c836 */ /* 0x000fc80000000000 */
[----:B------:R-:W-:Y:S02]  /*08a0*/  IMAD R3, R4, R2, R3 ;  /* 0x0000000204037224 */ /* 0x000fe400078e0203 */
[----:B------:R-:W-:Y:S02]  /*08b0*/  IMAD.MOV R2, RZ, RZ, -R22 ;  /* 0x000000ffff027224 */ /* 0x000fe400078e0a16 */
[----:B------:R-:W-:Y:S01]  /*08c0*/  @P6 VIADD R20, R20, 0x1 ;  /* 0x0000000114146836 */ /* 0x000fe20000000000 */
[----:B------:R-:W-:Y:S01]  /*08d0*/  @P5 IADD3 R17, PT, PT, R17, 0x1, RZ ;  /* 0x0000000111115810 */ /* 0x000fe20007ffe0ff */
[----:B------:R-:W-:Y:S01]  /*08e0*/  IMAD R21, R12, R2, R21 ;  /* 0x000000020c157224 */ /* 0x000fe200078e0215 */
[----:B------:R-:W-:Y:S01]  /*08f0*/  ISETP.GT.U32.AND P5, PT, R4, R3, PT ;  /* 0x000000030400720c */ /* 0x000fe20003fa4070 */
[----:B------:R-:W-:Y:S01]  /*0900*/  IMAD.MOV.U32 R2, RZ, RZ, R20 ;  /* 0x000000ffff027224 */ /* 0x000fe200078e0014 */
[----:B------:R-:W-:Y:S01]  /*0910*/  @!P0 IADD3 R18, PT, PT, -R18, RZ, RZ ;  /* 0x000000ff12128210 */ /* 0x000fe20007ffe1ff */
[----:B------:R-:W-:Y:S01]  /*0920*/  @!P2 IMAD.MOV R17, RZ, RZ, -R17 ;  /* 0x000000ffff11a224 */ /* 0x000fe200078e0a11 */
[----:B------:R-:W-:Y:S01]  /*0930*/  IABS R27, R21 ;  /* 0x00000015001b7213 */ /* 0x000fe20000000000 */
[----:B------:R-:W-:Y:S01]  /*0940*/  @!P3 IMAD.MOV R2, RZ, RZ, -R2 ;  /* 0x000000ffff02b224 */ /* 0x000fe200078e0a02 */
[----:B------:R-:W-:-:S02]  /*0950*/  SEL R20, R19, R18, !P1 ;  /* 0x0000001213147207 */ /* 0x000fc40004800000 */
[C---:B------:R-:W-:Y:S02]  /*0960*/  SEL R18, R19.reuse, R17, !P1 ;  /* 0x0000001113127207 */ /* 0x040fe40004800000 */
[----:B------:R-:W-:Y:S01]  /*0970*/  SEL R17, R19, R2, !P1 ;  /* 0x0000000213117207 */ /* 0x000fe20004800000 */
[----:B------:R-:W-:Y:S02]  /*0980*/  IMAD.HI.U32 R19, R24, R27, RZ ;  /* 0x0000001b18137227 */ /* 0x000fe400078e00ff */
[-C--:B------:R-:W-:Y:S02]  /*0990*/  @!P5 IADD3 R3, PT, PT, R3, -R4.reuse, RZ ;  /* 0x800000040303d210 */ /* 0x080fe40007ffe0ff */
[----:B------:R-:W-:Y:S02]  /*09a0*/  IMAD.MOV R2, RZ, RZ, -R19 ;  /* 0x000000ffff027224 */ /* 0x000fe400078e0a13 */
[----:B------:R-:W-:Y:S02]  /*09b0*/  ISETP.GE.U32.AND P6, PT, R3, R4, PT ;  /* 0x000000040300720c */ /* 0x000fe40003fc6070 */
[----:B------:R-:W-:-:S02]  /*09c0*/  IMAD R27, R4, R2, R27 ;  /* 0x00000002041b7224 */ /* 0x000fc400078e021b */
[----:B------:R-:W0:Y:S02]  /*09d0*/  LDC.64 R2, c[0x0][0x390] ;  /* 0x0000e400ff027b82 */ /* 0x000e240000000a00 */
[----:B0-----:R-:W-:-:S04]  /*09e0*/  ISETP.NE.U32.AND P0, PT, R2, 0x1, PT ;  /* 0x000000010200780c */ /* 0x001fc80003f05070 */
[----:B------:R-:W-:Y:S02]  /*09f0*/  ISETP.NE.AND.EX P0, PT, R3, RZ, PT, P0 ;  /* 0x000000ff0300720c */ /* 0x000fe40003f05300 */
[----:B------:R-:W0:Y:S01]  /*0a00*/  LDC.64 R2, c[0x0][0x398] ;  /* 0x0000e600ff027b82 */ /* 0x000e220000000a00 */
[----:B------:R-:W-:Y:S02]  /*0a10*/  ISETP.GT.U32.AND P3, PT, R4, R27, PT ;  /* 0x0000001b0400720c */ /* 0x000fe40003f64070 */
[----:B------:R-:W-:-:S05]  /*0a20*/  @!P5 IADD3 R26, PT, PT, R26, 0x1, RZ ;  /* 0x000000011a1ad810 */ /* 0x000fca0007ffe0ff */
[----:B------:R-:W-:-:S06]  /*0a30*/  @P6 VIADD R26, R26, 0x1 ;  /* 0x000000011a1a6836 */ /* 0x000fcc0000000000 */
[----:B------:R-:W-:Y:S01]  /*0a40*/  @!P3 IMAD.IADD R27, R27, 0x1, -R4 ;  /* 0x000000011b1bb824 */ /* 0x000fe200078e0a04 */
[----:B0-----:R-:W-:Y:S02]  /*0a50*/  ISETP.NE.U32.AND P1, PT, R2, 0x1, PT ;  /* 0x000000010200780c */ /* 0x001fe40003f25070 */
[----:B------:R-:W-:-:S04]  /*0a60*/  LOP3.LUT R2, R23, R14, RZ, 0x3c, !PT ;  /* 0x0000000e17027212 */ /* 0x000fc800078e3cff */
[----:B------:R-:W-:Y:S02]  /*0a70*/  ISETP.GE.AND P2, PT, R2, RZ, PT ;  /* 0x000000ff0200720c */ /* 0x000fe40003f46270 */
[----:B------:R-:W-:Y:S01]  /*0a80*/  ISETP.GE.U32.AND P4, PT, R27, R4, PT ;  /* 0x000000041b00720c */ /* 0x000fe20003f86070 */
[----:B------:R-:W-:Y:S01]  /*0a90*/  IMAD.MOV.U32 R27, RZ, RZ, R26 ;  /* 0x000000ffff1b7224 */ /* 0x000fe200078e001a */
[----:B------:R-:W-:Y:S02]  /*0aa0*/  ISETP.NE.AND P5, PT, R14, RZ, PT ;  /* 0x000000ff0e00720c */ /* 0x000fe40003fa5270 */
[----:B------:R-:W-:Y:S02]  /*0ab0*/  LOP3.LUT R26, RZ, R14, RZ, 0x33, !PT ;  /* 0x0000000eff1a7212 */ /* 0x000fe400078e33ff */
[----:B------:R-:W-:-:S05]  /*0ac0*/  SEL R25, R25, RZ, P0 ;  /* 0x000000ff19197207 */ /* 0x000fca0000000000 */
[----:B------:R-:W-:Y:S02]  /*0ad0*/  @!P2 IADD3 R27, PT, PT, -R27, RZ, RZ ;  /* 0x000000ff1b1ba210 */ /* 0x000fe40007ffe1ff */
[----:B------:R-:W-:Y:S02]  /*0ae0*/  ISETP.NE.AND.EX P1, PT, R3, RZ, PT, P1 ;  /* 0x000000ff0300720c */ /* 0x000fe40003f25310 */
[----:B------:R-:W-:Y:S01]  /*0af0*/  SEL R27, R26, R27, !P5 ;  /* 0x0000001b1a1b7207 */ /* 0x000fe20006800000 */
[----:B------:R-:W-:-:S04]  /*0b00*/  IMAD R2, R25, UR46, RZ ;  /* 0x0000002e19027c24 */ /* 0x000fc8000f8e02ff */
[----:B------:R-:W-:Y:S01]  /*0b10*/  IMAD.MOV R3, RZ, RZ, -R27 ;  /* 0x000000ffff037224 */ /* 0x000fe200078e0a1b */
[----:B------:R-:W-:-:S03]  /*0b20*/  SEL R27, R27, RZ, P1 ;  /* 0x000000ff1b1b7207 */ /* 0x000fc60000800000 */
[----:B------:R-:W-:Y:S02]  /*0b30*/  IMAD R25, R14, R3, R23 ;  /* 0x000000030e197224 */ /* 0x000fe400078e0217 */
[----:B------:R-:W-:Y:S02]  /*0b40*/  IMAD R27, R27, UR47, R2 ;  /* 0x0000002f1b1b7c24 */ /* 0x000fe4000f8e0202 */
[----:B------:R-:W0:Y:S01]  /*0b50*/  LDC.64 R2, c[0x0][0x3a0] ;  /* 0x0000e800ff027b82 */ /* 0x000e220000000a00 */
[----:B------:R-:W-:-:S05]  /*0b60*/  @!P3 VIADD R19, R19, 0x1 ;  /* 0x000000011313b836 */ /* 0x000fca0000000000 */
[----:B------:R-:W-:Y:S02]  /*0b70*/  @P4 IADD3 R19, PT, PT, R19, 0x1, RZ ;  /* 0x0000000113134810 */ /* 0x000fe40007ffe0ff */
[----:B0-----:R-:W-:Y:S02]  /*0b80*/  ISETP.NE.U32.AND P2, PT, R2, 0x1, PT ;  /* 0x000000010200780c */ /* 0x001fe40003f45070 */
[----:B------:R-:W-:-:S04]  /*0b90*/  LOP3.LUT R2, R21, R14, RZ, 0x3c, !PT ;  /* 0x0000000e15027212 */ /* 0x000fc800078e3cff */
[----:B------:R-:W-:Y:S01]  /*0ba0*/  ISETP.GE.AND P6, PT, R2, RZ, PT ;  /* 0x000000ff0200720c */ /* 0x000fe20003fc6270 */
[----:B------:R-:W-:Y:S01]  /*0bb0*/  IMAD.MOV R29, RZ, RZ, -R20 ;  /* 0x000000ffff1d7224 */ /* 0x000fe200078e0a14 */
[----:B------:R-:W-:-:S11]  /*0bc0*/  SEL R22, R22, RZ, P0 ;  /* 0x000000ff16167207 */ /* 0x000fd60000000000 */
[----:B------:R-:W-:-:S05]  /*0bd0*/  @!P6 IMAD.MOV R19, RZ, RZ, -R19 ;  /* 0x000000ffff13e224 */ /* 0x000fca00078e0a13 */
[----:B------:R-:W-:-:S04]  /*0be0*/  SEL R2, R26, R19, !P5 ;  /* 0x000000131a027207 */ /* 0x000fc80006800000 */
[----:B------:R-:W-:Y:S01]  /*0bf0*/  IADD3 R23, PT, PT, -R2, RZ, RZ ;  /* 0x000000ff02177210 */ /* 0x000fe20007ffe1ff */
[----:B------:R-:W-:Y:S01]  /*0c00*/  IMAD R29, R12, R29, R13 ;  /* 0x0000001d0c1d7224 */ /* 0x000fe200078e020d */
[----:B------:R-:W-:Y:S01]  /*0c10*/  ISETP.NE.AND.EX P2, PT, R3, RZ, PT, P2 ;  /* 0x000000ff0300720c */ /* 0x000fe20003f45320 */
[----:B------:R-:W-:Y:S02]  /*0c20*/  IMAD R22, R22, UR46, RZ ;  /* 0x0000002e16167c24 */ /* 0x000fe4000f8e02ff */
[----:B------:R-:W-:Y:S01]  /*0c30*/  IMAD R23, R14, R23, R21 ;  /* 0x000000170e177224 */ /* 0x000fe200078e0215 */
[----:B------:R-:W-:Y:S02]  /*0c40*/  SEL R21, R2, RZ, P1 ;  /* 0x000000ff02157207 */ /* 0x000fe40000800000 */
[----:B------:R-:W-:-:S03]  /*0c50*/  IABS R3, R29 ;  /* 0x0000001d00037213 */ /* 0x000fc60000000000 */
[----:B------:R-:W-:Y:S01]  /*0c60*/  IMAD R21, R21, UR47, R22 ;  /* 0x0000002f15157c24 */ /* 0x000fe2000f8e0216 */
[----:B------:R-:W-:Y:S01]  /*0c70*/  SEL R22, R25, RZ, P2 ;  /* 0x000000ff19167207 */ /* 0x000fe20001000000 */
[----:B------:R-:W-:-:S04]  /*0c80*/  IMAD.HI.U32 R2, R24, R3, RZ ;  /* 0x0000000318027227 */ /* 0x000fc800078e00ff */
[----:B------:R-:W-:Y:S02]  /*0c90*/  IMAD R19, R22, UR49, R27 ;  /* 0x0000003116137c24 */ /* 0x000fe4000f8e021b */
[----:B------:R-:W-:-:S04]  /*0ca0*/  IMAD.MOV R22, RZ, RZ, -R2 ;  /* 0x000000ffff167224 */ /* 0x000fc800078e0a02 */
[----:B------:R-:W-:-:S05]  /*0cb0*/  IMAD R3, R4, R22, R3 ;  /* 0x0000001604037224 */ /* 0x000fca00078e0203 */
[----:B------:R-:W-:-:S13]  /*0cc0*/  ISETP.GT.U32.AND P4, PT, R4, R3, PT ;  /* 0x000000030400720c */ /* 0x000fda0003f84070 */
[----:B------:R-:W-:-:S05]  /*0cd0*/  @!P4 IMAD.IADD R3, R3, 0x1, -R4 ;  /* 0x000000010303c824 */ /* 0x000fca00078e0a04 */
[----:B------:R-:W-:Y:S02]  /*0ce0*/  ISETP.GE.U32.AND P3, PT, R3, R4, PT ;  /* 0x000000040300720c */ /* 0x000fe40003f66070 */
[----:B------:R-:W-:-:S04]  /*0cf0*/  LOP3.LUT R3, R29, R14, RZ, 0x3c, !PT ;  /* 0x0000000e1d037212 */ /* 0x000fc800078e3cff */
[----:B------:R-:W-:Y:S02]  /*0d00*/  ISETP.GE.AND P6, PT, R3, RZ, PT ;  /* 0x000000ff0300720c */ /* 0x000fe40003fc6270 */
[----:B------:R-:W-:-:S05]  /*0d10*/  @!P4 IADD3 R2, PT, PT, R2, 0x1, RZ ;  /* 0x000000010202c810 */ /* 0x000fca0007ffe0ff */
[----:B------:R-:W-:Y:S01]  /*0d20*/  @P3 VIADD R2, R2, 0x1 ;  /* 0x0000000102023836 */ /* 0x000fe20000000000 */
[----:B------:R-:W-:-:S05]  /*0d30*/  IADD3 R3, PT, PT, -R18, RZ, RZ ;  /* 0x000000ff12037210 */ /* 0x000fca0007ffe1ff */
[----:B------:R-:W-:Y:S01]  /*0d40*/  @!P6 IMAD.MOV R2, RZ, RZ, -R2 ;  /* 0x000000ffff02e224 */ /* 0x000fe200078e0a02 */
[----:B------:R-:W-:Y:S01]  /*0d50*/  SEL R20, R20, RZ, P0 ;  /* 0x000000ff14147207 */ /* 0x000fe20000000000 */
[----:B------:R-:W-:-:S03]  /*0d60*/  IMAD R3, R12, R3, R15 ;  /* 0x000000030c037224 */ /* 0x000fc600078e020f */
[----:B------:R-:W-:Y:S01]  /*0d70*/  SEL R2, R26, R2, !P5 ;  /* 0x000000021a027207 */ /* 0x000fe20006800000 */
[----:B------:R-:W-:Y:S01]  /*0d80*/  IMAD R27, R20, UR46, RZ ;  /* 0x0000002e141b7c24 */ /* 0x000fe2000f8e02ff */
[----:B------:R-:W-:-:S03]  /*0d90*/  IABS R25, R3 ;  /* 0x0000000300197213 */ /* 0x000fc60000000000 */
[----:B------:R-:W-:Y:S01]  /*0da0*/  IMAD.MOV R22, RZ, RZ, -R2 ;  /* 0x000000ffff167224 */ /* 0x000fe200078e0a02 */
[----:B------:R-:W-:-:S05]  /*0db0*/  SEL R2, R2, RZ, P1 ;  /* 0x000000ff02027207 */ /* 0x000fca0000800000 */
[----:B------:R-:W-:Y:S02]  /*0dc0*/  IMAD R27, R2, UR47, R27 ;  /* 0x0000002f021b7c24 */ /* 0x000fe4000f8e021b */
[----:B------:R-:W-:-:S04]  /*0dd0*/  IMAD.HI.U32 R2, R24, R25, RZ ;  /* 0x0000001918027227 */ /* 0x000fc800078e00ff */
[----:B------:R-:W-:Y:S02]  /*0de0*/  IMAD R29, R14, R22, R29 ;  /* 0x000000160e1d7224 */ /* 0x000fe400078e021d */
[----:B------:R-:W-:-:S04]  /*0df0*/  IMAD.MOV R22, RZ, RZ, -R2 ;  /* 0x000000ffff167224 */ /* 0x000fc800078e0a02 */
[----:B------:R-:W-:-:S05]  /*0e00*/  IMAD R25, R4, R22, R25 ;  /* 0x0000001604197224 */ /* 0x000fca00078e0219 */
[----:B------:R-:W-:Y:S02]  /*0e10*/  ISETP.GT.U32.AND P4, PT, R4, R25, PT ;  /* 0x000000190400720c */ /* 0x000fe40003f84070 */
[----:B------:R-:W-:-:S11]  /*0e20*/  LOP3.LUT R22, R3, R14, RZ, 0x3c, !PT ;  /* 0x0000000e03167212 */ /* 0x000fd600078e3cff */
[----:B------:R-:W-:-:S04]  /*0e30*/  @!P4 IADD3 R25, PT, PT, R25, -R4, RZ ;  /* 0x800000041919c210 */ /* 0x000fc80007ffe0ff */
[----:B------:R-:W-:Y:S01]  /*0e40*/  ISETP.GE.U32.AND P3, PT, R25, R4, PT ;  /* 0x000000041900720c */ /* 0x000fe20003f66070 */
[----:B------:R-:W-:Y:S01]  /*0e50*/  IMAD.MOV R25, RZ, RZ, -R17 ;  /* 0x000000ffff197224 */ /* 0x000fe200078e0a11 */
[----:B------:R-:W-:Y:S01]  /*0e60*/  ISETP.GE.AND P6, PT, R22, RZ, PT ;  /* 0x000000ff1600720c */ /* 0x000fe20003fc6270 */
[----:B------:R-:W-:Y:S02]  /*0e70*/  @!P4 VIADD R2, R2, 0x1 ;  /* 0x000000010202c836 */ /* 0x000fe40000000000 */
[----:B------:R-:W-:Y:S01]  /*0e80*/  IMAD R25, R12, R25, R5 ;  /* 0x000000190c197224 */ /* 0x000fe200078e0205 */
[----:B------:R-:W-:-:S04]  /*0e90*/  SEL R20, R29, RZ, P2 ;  /* 0x000000ff1d147207 */ /* 0x000fc80001000000 */
[----:B------:R-:W-:-:S03]  /*0ea0*/  IABS R29, R25 ;  /* 0x00000019001d7213 */ /* 0x000fc60000000000 */
[----:B------:R-:W-:Y:S02]  /*0eb0*/  @P3 IADD3 R2, PT, PT, R2, 0x1, RZ ;  /* 0x0000000102023810 */ /* 0x000fe40007ffe0ff */
[----:B------:R-:W-:-:S04]  /*0ec0*/  IMAD.HI.U32 R28, R24, R29, RZ ;  /* 0x0000001d181c7227 */ /* 0x000fc800078e00ff */
[----:B------:R-:W-:Y:S02]  /*0ed0*/  @!P6 IMAD.MOV R2, RZ, RZ, -R2 ;  /* 0x000000ffff02e224 */ /* 0x000fe400078e0a02 */
[----:B------:R-:W-:-:S03]  /*0ee0*/  IMAD R20, R20, UR49, R27 ;  /* 0x0000003114147c24 */ /* 0x000fc6000f8e021b */
[----:B------:R-:W-:Y:S02]  /*0ef0*/  SEL R27, R26, R2, !P5 ;  /* 0x000000021a1b7207 */ /* 0x000fe40006800000 */
[----:B------:R-:W-:-:S05]  /*0f00*/  IADD3 R2, PT, PT, -R28, RZ, RZ ;  /* 0x000000ff1c027210 */ /* 0x000fca0007ffe1ff */
[----:B------:R-:W-:-:S05]  /*0f10*/  IMAD R29, R4, R2, R29 ;  /* 0x00000002041d7224 */ /* 0x000fca00078e021d */
[----:B------:R-:W-:Y:S01]  /*0f20*/  ISETP.GT.U32.AND P6, PT, R4, R29, PT ;  /* 0x0000001d0400720c */ /* 0x000fe20003fc4070 */
[----:B------:R-:W-:-:S04]  /*0f30*/  IMAD.MOV R22, RZ, RZ, -R27 ;  /* 0x000000ffff167224 */ /* 0x000fc800078e0a1b */
[----:B------:R-:W-:Y:S01]  /*0f40*/  IMAD R22, R14, R22, R3 ;  /* 0x000000160e167224 */ /* 0x000fe200078e0203 */
[----:B------:R-:W-:-:S07]  /*0f50*/  LOP3.LUT R3, R25, R14, RZ, 0x3c, !PT ;  /* 0x0000000e19037212 */ /* 0x000fce00078e3cff */
[----:B------:R-:W-:-:S05]  /*0f60*/  @!P6 IMAD.IADD R29, R29, 0x1, -R4 ;  /* 0x000000011d1de824 */ /* 0x000fca00078e0a04 */
[----:B------:R-:W-:Y:S01]  /*0f70*/  ISETP.GE.U32.AND P3, PT, R29, R4, PT ;  /* 0x000000041d00720c */ /* 0x000fe20003f66070 */
[----:B------:R-:W-:Y:S01]  /*0f80*/  @!P6 VIADD R28, R28, 0x1 ;  /* 0x000000011c1ce836 */ /* 0x000fe20000000000 */
[----:B------:R-:W-:-:S11]  /*0f90*/  ISETP.GE.AND P6, PT, R3, RZ, PT ;  /* 0x000000ff0300720c */ /* 0x000fd60003fc6270 */
[----:B------:R-:W-:-:S05]  /*0fa0*/  @P3 IADD3 R28, PT, PT, R28, 0x1, RZ ;  /* 0x000000011c1c3810 */ /* 0x000fca0007ffe0ff */
[----:B------:R-:W-:Y:S01]  /*0fb0*/  @!P6 IMAD.MOV R28, RZ, RZ, -R28 ;  /* 0x000000ffff1ce224 */ /* 0x000fe200078e0a1c */
[----:B------:R-:W-:-:S04]  /*0fc0*/  SHF.R.S64 R2, RZ, 0x1e, R13 ;  /* 0x0000001eff027819 */ /* 0x000fc8000000100d */
[----:B------:R-:W-:Y:S02]  /*0fd0*/  SEL R26, R26, R28, !P5 ;  /* 0x0000001c1a1a7207 */ /* 0x000fe40006800000 */
[----:B------:R-:W-:Y:S02]  /*0fe0*/  SEL R17, R17, RZ, P0 ;  /* 0x000000ff11117207 */ /* 0x000fe40000000000 */
[----:B------:R-:W-:Y:S02]  /*0ff0*/  IADD3 R4, PT, PT, -R26, RZ, RZ ;  /* 0x000000ff1a047210 */ /* 0x000fe40007ffe1ff */
[----:B------:R-:W-:Y:S01]  /*1000*/  SEL R18, R18, RZ, P0 ;  /* 0x000000ff12127207 */ /* 0x000fe20000000000 */
[----:B------:R-:W-:Y:S01]  /*1010*/  IMAD R17, R17, UR46, RZ ;  /* 0x0000002e11117c24 */ /* 0x000fe2000f8e02ff */
[----:B------:R-:W-:Y:S01]  /*1020*/  IADD3 R2, P4, PT, R2, UR36, RZ ;  /* 0x0000002402027c10 */ /* 0x000fe2000ff9e0ff */
[----:B------:R-:W-:Y:S01]  /*1030*/  IMAD R14, R14, R4, R25 ;  /* 0x000000040e0e7224 */ /* 0x000fe200078e0219 */
[----:B------:R-:W-:Y:S01]  /*1040*/  SEL R26, R26, RZ, P1 ;  /* 0x000000ff1a1a7207 */ /* 0x000fe20000800000 */
[----:B------:R-:W-:Y:S01]  /*1050*/  IMAD R18, R18, UR46, RZ ;  /* 0x0000002e12127c24 */ /* 0x000fe2000f8e02ff */
[----:B------:R-:W-:-:S02]  /*1060*/  SEL R27, R27, RZ, P1 ;  /* 0x000000ff1b1b7207 */ /* 0x000fc40000800000 */
[----:B------:R-:W-:Y:S01]  /*1070*/  LEA.HI.X.SX32 R3, R13, UR37, 0x2, P4 ;  /* 0x000000250d037c11 */ /* 0x000fe2000a0f16ff */
[----:B------:R-:W-:Y:S01]  /*1080*/  IMAD R26, R26, UR47, R17 ;  /* 0x0000002f1a1a7c24 */ /* 0x000fe2000f8e0211 */
[----:B------:R-:W-:Y:S01]  /*1090*/  SHF.R.S64 R12, RZ, 0x1e, R15 ;  /* 0x0000001eff0c7819 */ /* 0x000fe2000000100f */
[----:B------:R-:W-:Y:S01]  /*10a0*/  IMAD R27, R27, UR47, R18 ;  /* 0x0000002f1b1b7c24 */ /* 0x000fe2000f8e0212 */
[----:B------:R-:W-:Y:S01]  /*10b0*/  SEL R22, R22, RZ, P2 ;  /* 0x000000ff16167207 */ /* 0x000fe20001000000 */
[----:B------:R0:W3:Y:S01]  /*10c0*/  LDG.E R24, desc[UR4][R2.64] ;  /* 0x0000000402187981 */ /* 0x0000e2000c1e1900 */
[----:B------:R-:W-:Y:S02]  /*10d0*/  SEL R17, R14, RZ, P2 ;  /* 0x000000ff0e117207 */ /* 0x000fe40001000000 */
[----:B------:R-:W-:Y:S02]  /*10e0*/  R2UR UR6, R6 ;  /* 0x00000000060672ca */ /* 0x000fe400000e0000 */
[----:B------:R-:W-:-:S02]  /*10f0*/  R2UR UR7, R7 ;  /* 0x00000000070772ca */ /* 0x000fc400000e0000 */
[----:B------:R-:W-:Y:S01]  /*1100*/  IADD3 R12, P3, PT, R12, UR36, RZ ;  /* 0x000000240c0c7c10 */ /* 0x000fe2000ff7e0ff */
[----:B------:R-:W-:Y:S01]  /*1110*/  IMAD R22, R22, UR49, R27 ;  /* 0x0000003116167c24 */ /* 0x000fe2000f8e021b */
[----:B------:R-:W-:Y:S01]  /*1120*/  SEL R4, R23, RZ, P2 ;  /* 0x000000ff17047207 */ /* 0x000fe20001000000 */
[----:B------:R-:W-:Y:S01]  /*1130*/  IMAD R26, R17, UR49, R26 ;  /* 0x00000031111a7c24 */ /* 0x000fe2000f8e021a */
[----:B0-----:R-:W-:Y:S01]  /*1140*/  IADD3 R2, P0, PT, R19, UR38, RZ ;  /* 0x0000002613027c10 */ /* 0x001fe2000ff1e0ff */
[----:B------:R-:W-:Y:S01]  /*1150*/  VIADD R23, R11, 0x60 ;  /* 0x000000600b177836 */ /* 0x000fe20000000000 */
[----:B------:R-:W-:Y:S02]  /*1160*/  IADD3 R14, P1, PT, R20, UR38, RZ ;  /* 0x00000026140e7c10 */ /* 0x000fe4000ff3e0ff */
[----:B------:R-:W-:Y:S02]  /*1170*/  R2UR UR10, R6 ;  /* 0x00000000060a72ca */ /* 0x000fe400000e0000 */
[----:B------:R-:W-:-:S02]  /*1180*/  R2UR UR11, R7 ;  /* 0x00000000070b72ca */ /* 0x000fc400000e0000 */
[----:B------:R-:W-:Y:S02]  /*1190*/  LEA.HI.X.SX32 R13, R15, UR37, 0x2, P3 ;  /* 0x000000250f0d7c11 */ /* 0x000fe400098f16ff */
[----:B------:R-:W-:Y:S02]  /*11a0*/  LEA.HI.X.SX32 R3, R19, UR39, 0x1, P0 ;  /* 0x0000002713037c11 */ /* 0x000fe400080f0eff */
[----:B------:R-:W-:Y:S01]  /*11b0*/  LEA.HI.X.SX32 R15, R20, UR39, 0x1, P1 ;  /* 0x00000027140f7c11 */ /* 0x000fe200088f0eff */
[----:B------:R-:W-:Y:S01]  /*11c0*/  IMAD R4, R4, UR49, R21 ;  /* 0x0000003104047c24 */ /* 0x000fe2000f8e0215 */
[----:B------:R-:W-:Y:S01]  /*11d0*/  IADD3 R18, P0, PT, R22, UR38, RZ ;  /* 0x0000002616127c10 */ /* 0x000fe2000ff1e0ff */
[----:B------:R-:W4:Y:S01]  /*11e0*/  LDG.E R12, desc[UR4][R12.64] ;  /* 0x000000040c0c7981 */ /* 0x000f22000c1e1900 */
[----:B------:R-:W-:Y:S02]  /*11f0*/  IADD3 R20, P2, PT, R26, UR38, RZ ;  /* 0x000000261a147c10 */ /* 0x000fe4000ff5e0ff */
[----:B------:R-:W-:Y:S01]  /*1200*/  SHF.R.S64 R11, RZ, 0x1e, R23 ;  /* 0x0000001eff0b7819 */ /* 0x000fe20000001017 */
[----:B------:R0:W5:Y:S01]  /*1210*/  LDG.E.U8 R17, desc[UR6][R14.64] ;  /* 0x000000060e117981 */ /* 0x000162000c1e1100 */
[----:B------:R-:W-:-:S02]  /*1220*/  R2UR UR8, R6 ;  /* 0x00000000060872ca */ /* 0x000fc400000e0000 */
[----:B------:R-:W-:Y:S02]  /*1230*/  R2UR UR9, R7 ;  /* 0x00000000070972ca */ /* 0x000fe400000e0000 */
[----:B------:R-:W-:Y:S01]  /*1240*/  LEA.HI.X.SX32 R19, R22, UR39, 0x1, P0 ;  /* 0x0000002716137c11 */ /* 0x000fe200080f0eff */
[----:B------:R1:W3:Y:S01]  /*1250*/  LDG.E.U8 R13, desc[UR4][R2.64] ;  /* 0x00000004020d7981 */ /* 0x0002e2000c1e1100 */
[----:B------:R-:W-:Y:S02]  /*1260*/  LEA.HI.X.SX32 R21, R26, UR39, 0x1, P2 ;  /* 0x000000271a157c11 */ /* 0x000fe400090f0eff */
[----:B0-----:R-:W-:Y:S01]  /*1270*/  IADD3 R14, P0, PT, R11, UR36, RZ ;  /* 0x000000240b0e7c10 */ /* 0x001fe2000ff1e0ff */
[----:B------:R-:W4:Y:S01]  /*1280*/  LDG.E.U8 R18, desc[UR4][R18.64] ;  /* 0x0000000412127981 */ /* 0x000f22000c1e1100 */
[----:B------:R-:W-:Y:S02]  /*1290*/  SHF.R.S64 R22, RZ, 0x1e, R5 ;  /* 0x0000001eff167819 */ /* 0x000fe40000001005 */
[----:B-1----:R-:W-:Y:S01]  /*12a0*/  IADD3 R2, P1, PT, R4, UR38, RZ ;  /* 0x0000002604027c10 */ /* 0x002fe2000ff3e0ff */
[----:B------:R0:W4:Y:S01]  /*12b0*/  LDG.E.U8 R20, desc[UR10][R20.64] ;  /* 0x0000000a14147981 */ /* 0x000122000c1e1100 */
[----:B------:R-:W-:-:S02]  /*12c0*/  LEA.HI.X.SX32 R15, R23, UR37, 0x2, P0 ;  /* 0x00000025170f7c11 */ /* 0x000fc400080f16ff */
[----:B------:R-:W-:Y:S02]  /*12d0*/  LEA.HI.X.SX32 R3, R4, UR39, 0x1, P1 ;  /* 0x0000002704037c11 */ /* 0x000fe400088f0eff */
[----:B------:R-:W-:Y:S01]  /*12e0*/  IADD3 R22, P0, PT, R22, UR36, RZ ;  /* 0x0000002416167c10 */ /* 0x000fe2000ff1e0ff */
[----:B------:R-:W4:Y:S04]  /*12f0*/  LDG.E R14, desc[UR6][R14.64] ;  /* 0x000000060e0e7981 */ /* 0x000f28000c1e1900 */
[----:B------:R1:W4:Y:S01]  /*1300*/  LDG.E.U8 R2, desc[UR8][R2.64] ;  /* 0x0000000802027981 */ /* 0x000322000c1e1100 */
[----:B------:R-:W-:Y:S02]  /*1310*/  LEA.HI.X.SX32 R23, R5, UR37, 0x2, P0 ;  /* 0x0000002505177c11 */ /* 0x000fe400080f16ff */
[----:B------:R-:W2:Y:S03]  /*1320*/  LDC.64 R4, c[0x0][0x3e8] ;  /* 0x0000fa00ff047b82 */ /* 0x000ea60000000a00 */
[----:B------:R-:W4:Y:S01]  /*1330*/  LDG.E R22, desc[UR4][R22.64] ;  /* 0x0000000416167981 */ /* 0x000f22000c1e1900 */
[----:B------:R-:W-:Y:S01]  /*1340*/  UMOV UR4, 0xffffffff ;  /* 0xffffffff00047882 */ /* 0x000fe20000000000 */
[----:B--2---:R-:W-:Y:S01]  /*1350*/  FMUL R11, R0, R5 ;  /* 0x00000005000b7220 */ /* 0x004fe20000400000 */
[----:B-----5:R-:W-:-:S02]  /*1360*/  ISETP.NE.AND P1, PT, R17, RZ, PT ;  /* 0x000000ff1100720c */ /* 0x020fc40003f25270 */
[----:B---3--:R-:W-:Y:S01]  /*1370*/  ISETP.NE.AND P0, PT, R13, RZ, PT ;  /* 0x000000ff0d00720c */ /* 0x008fe20003f05270 */
[----:B------:R-:W-:-:S03]  /*1380*/  FMUL R13, R24, R5 ;  /* 0x00000005180d7220 */ /* 0x000fc60000400000 */
[-C--:B0-----:R-:W-:Y:S01]  /*1390*/  FSEL R21, R11, R4.reuse, P0 ;  /* 0x000000040b157208 */ /* 0x081fe20000000000 */
[-C--:B----4-:R-:W-:Y:S01]  /*13a0*/  FMUL R17, R12, R5.reuse ;  /* 0x000000050c117220 */ /* 0x090fe20000400000 */
[----:B------:R-:W-:Y:S02]  /*13b0*/  ISETP.NE.AND P2, PT, R18, RZ, PT ;  /* 0x000000ff1200720c */ /* 0x000fe40003f45270 */
[-C--:B------:R-:W-:Y:S02]  /*13c0*/  FSEL R18, R13, R4.reuse, P1 ;  /* 0x000000040d127208 */ /* 0x080fe40000800000 */
[----:B------:R-:W-:Y:S02]  /*13d0*/  ISETP.NE.AND P3, PT, R20, RZ, PT ;  /* 0x000000ff1400720c */ /* 0x000fe40003f65270 */
[----:B-1----:R-:W-:Y:S02]  /*13e0*/  FMNMX R3, R21, -INF , !PT ;  /* 0xff80000015037809 */ /* 0x002fe40007800000 */
        /* <DEDUP_REMOVED lines=47> */
[----:B------:R-:W-:-:S02]  /*16e0*/  IMAD.SHL.U32 R4, R4, 0x800000, RZ ;  /* 0x0080000004047824 */ /* 0x000fc400078e00ff */
[----:B------:R-:W-:Y:S01]  /*16f0*/  FFMA.RM R11, R22, R11, 12582913 ;  /* 0x4b400001160b7423 */ /* 0x000fe2000000400b */
[----:B------:R-:W-:Y:S01]  /*1700*/  FFMA R12, R12, 1.925963033500011079e-08, R17 ;  /* 0x32a570600c0c7823 */ /* 0x000fe20000000011 */
[C---:B------:R-:W-:Y:S01]  /*1710*/  FFMA R5, R18.reuse, 1.4426950216293334961, -R5 ;  /* 0x3fb8aa3b12057823 */ /* 0x040fe20000000805 */
[----:B------:R1:W2:Y:S01]  /*1720*/  MUFU.EX2 R14, R15 ;  /* 0x0000000f000e7308 */ /* 0x0002a20000000800 */
[C---:B------:R-:W-:Y:S01]  /*1730*/  FADD R17, R11.reuse, -12583039 ;  /* 0xcb40007f0b117421 */ /* 0x040fe20000000000 */
[----:B------:R-:W-:Y:S01]  /*1740*/  SHF.L.U32 R11, R11, 0x17, RZ ;  /* 0x000000170b0b7819 */ /* 0x000fe200000006ff */
[----:B------:R-:W-:Y:S02]  /*1750*/  FFMA R18, R18, 1.925963033500011079e-08, R5 ;  /* 0x32a5706012127823 */ /* 0x000fe40000000005 */
[----:B------:R-:W-:-:S03]  /*1760*/  FFMA R5, R20, 1.4426950216293334961, -R17 ;  /* 0x3fb8aa3b14057823 */ /* 0x000fc60000000811 */
[----:B------:R-:W3:Y:S01]  /*1770*/  MUFU.EX2 R12, R12 ;  /* 0x0000000c000c7308 */ /* 0x000ee20000000800 */
[----:B------:R-:W-:Y:S01]  /*1780*/  FFMA R20, R20, 1.925963033500011079e-08, R5 ;  /* 0x32a5706014147823 */ /* 0x000fe20000000005 */
[----:B-1----:R-:W-:Y:S02]  /*1790*/  IMAD.SHL.U32 R15, R2, 0x800000, RZ ;  /* 0x00800000020f7824 */ /* 0x002fe400078e00ff */
[----:B0-----:R-:W-:Y:S01]  /*17a0*/  FMUL R5, R0, R13 ;  /* 0x0000000d00057220 */ /* 0x001fe20000400000 */
[----:B------:R-:W-:-:S03]  /*17b0*/  SHF.L.U32 R13, R3, 0x17, RZ ;  /* 0x00000017030d7819 */ /* 0x000fc600000006ff */
        /* <DEDUP_REMOVED lines=20> */
.L_x_14708:
        /* <DEDUP_REMOVED lines=12> */
[----:B0-----:R-:W-:Y:S05]  /*19c0*/  CALL.REL.NOINC `($__internal_218_$__cuda_sm3x_div_rn_noftz_f32_slowpath) ;  /* 0x0000000c00447944 */ /* 0x001fea0003c00000 */
[----:B------:R-:W-:-:S07]  /*19d0*/  MOV R11, R5 ;  /* 0x00000005000b7202 */ /* 0x000fce0000000f00 */
.L_x_14687:
[----:B------:R-:W-:Y:S05]  /*19e0*/  BSYNC.RECONVERGENT B1 ;  /* 0x0000000000017941 */ /* 0x000fea0003800200 */
.L_x_14686:
        /* <DEDUP_REMOVED lines=12> */
[----:B0-----:R-:W-:Y:S05]  /*1ab0*/  CALL.REL.NOINC `($__internal_218_$__cuda_sm3x_div_rn_noftz_f32_slowpath) ;  /* 0x0000000c00087944 */ /* 0x001fea0003c00000 */
[----:B------:R-:W-:-:S07]  /*1ac0*/  IMAD.MOV.U32 R14, RZ, RZ, R5 ;  /* 0x000000ffff0e7224 */ /* 0x000fce00078e0005 */
.L_x_14689:
[----:B------:R-:W-:Y:S05]  /*1ad0*/  BSYNC.RECONVERGENT B1 ;  /* 0x0000000000017941 */ /* 0x000fea0003800200 */
.L_x_14688:
        /* <DEDUP_REMOVED lines=12> */
[----:B0-----:R-:W-:Y:S05]  /*1ba0*/  CALL.REL.NOINC `($__internal_218_$__cuda_sm3x_div_rn_noftz_f32_slowpath) ;  /* 0x0000000800cc7944 */ /* 0x001fea0003c00000 */
[----:B------:R-:W-:-:S07]  /*1bb0*/  MOV R0, R5 ;  /* 0x0000000500007202 */ /* 0x000fce0000000f00 */
.L_x_14691:
[----:B------:R-:W-:Y:S05]  /*1bc0*/  BSYNC.RECONVERGENT B1 ;  /* 0x0000000000017941 */ /* 0x000fea0003800200 */
.L_x_14690:
        /* <DEDUP_REMOVED lines=14> */
.L_x_14693:
[----:B------:R-:W-:Y:S05]  /*1cb0*/  BSYNC.RECONVERGENT B1 ;  /* 0x0000000000017941 */ /* 0x000fea0003800200 */
.L_x_14692:
        /* <DEDUP_REMOVED lines=14> */
.L_x_14695:
[----:B------:R-:W-:Y:S05]  /*1da0*/  BSYNC.RECONVERGENT B1 ;  /* 0x0000000000017941 */ /* 0x000fea0003800200 */
.L_x_14694:
        /* <DEDUP_REMOVED lines=29> */
.L_x_14684:
[----:B------:R-:W-:Y:S05]  /*1f80*/  EXIT ;  /* 0x000000000000794d */ /* 0x000fea0003800000 */
.L_x_14685:
[----:B------:R-:W-:Y:S01]  /*1f90*/  BSSY B1, `(.L_x_14697) ;  /* 0x0000007000017945 */ /* 0x000fe20003800000 */
[----:B------:R-:W-:Y:S01]  /*1fa0*/  MOV R12, 0x10 ;  /* 0x00000010000c7802 */ /* 0x000fe20000000f00 */
[----:B------:R-:W-:Y:S01]  /*1fb0*/  IMAD.MOV.U32 R11, RZ, RZ, 0x1f ;  /* 0x0000001fff0b7424 */ /* 0x000fe200078e00ff */
[----:B------:R-:W-:-:S07]  /*1fc0*/  MOV R15, 0xffffffff ;  /* 0xffffffff000f7802 */ /* 0x000fce0000000f00 */
[----:B------:R-:W-:Y:S05]  /*1fd0*/  WARPSYNC.COLLECTIVE R15, `(.L_x_14698) ;  /* 0x000000000f087348 */ /* 0x000fea0003c00000 */
[----:B------:R0:W1:Y:S02]  /*1fe0*/  SHFL.BFLY P6, R14, R13, R12, R11 ;  /* 0x0c00000c0d0e7389 */ /* 0x00006400000c000b */
[----:B01----:R-:W-:Y:S05]  /*1ff0*/  ENDCOLLECTIVE ;  /* 0x000000000000791b */ /* 0x003fea0003800000 */
.L_x_14698:
[----:B------:R-:W-:Y:S05]  /*2000*/  BSYNC B1 ;  /* 0x0000000000017941 */ /* 0x000fea0003800000 */
.L_x_14697:
[----:B------:R-:W-:Y:S01]  /*2010*/  HFMA2 R11, -RZ, RZ, 0, 1.847743988037109375e-06 ;  /* 0x0000001fff0b7431 */ /* 0x000fe200000001ff */
[----:B------:R-:W-:Y:S01]  /*2020*/  FMNMX R13, R13, R14, !PT ;  /* 0x0000000e0d0d7209 */ /* 0x000fe20007800000 */
[----:B------:R-:W-:Y:S02]  /*2030*/  IMAD.MOV.U32 R12, RZ, RZ, 0x8 ;  /* 0x00000008ff0c7424 */ /* 0x000fe400078e00ff */
[----:B------:R-:W-:-:S07]  /*2040*/  IMAD.MOV.U32 R15, RZ, RZ, -0x1 ;  /* 0xffffffffff0f7424 */ /* 0x000fce00078e00ff */
[----:B------:R-:W-:Y:S05]  /*2050*/  WARPSYNC.COLLECTIVE R15, `(.L_x_14699) ;  /* 0x000000000f087348 */ /* 0x000fea0003c00000 */
[----:B------:R0:W1:Y:S02]  /*2060*/  SHFL.BFLY P6, R14, R13, R12, R11 ;  /* 0x0c00000c0d0e7389 */ /* 0x00006400000c000b */
[----:B01----:R-:W-:Y:S05]  /*2070*/  ENDCOLLECTIVE ;  /* 0x000000000000791b */ /* 0x003fea0003800000 */
.L_x_14699:
[----:B------:R-:W-:Y:S01]  /*2080*/  IMAD.MOV.U32 R12, RZ, RZ, 0x4 ;  /* 0x00000004ff0c7424 */ /* 0x000fe200078e00ff */
[----:B------:R-:W-:-:S04]  /*2090*/  FMNMX R0, R13, R14, !PT ;  /* 0x0000000e0d007209 */ /* 0x000fc80007800000 */
[----:B------:R-:W-:-:S07]  /*20a0*/  MOV R13, R0 ;  /* 0x00000000000d7202 */ /* 0x000fce0000000f00 */
[----:B------:R-:W-:Y:S05]  /*20b0*/  WARPSYNC.COLLECTIVE R15, `(.L_x_14700) ;  /* 0x000000000f087348 */ /* 0x000fea0003c00000 */
[----:B------:R0:W1:Y:S02]  /*20c0*/  SHFL.BFLY P6, R14, R13, R12, R11 ;  /* 0x0c00000c0d0e7389 */ /* 0x00006400000c000b */
[----:B01----:R-:W-:Y:S05]  /*20d0*/  ENDCOLLECTIVE ;  /* 0x000000000000791b */ /* 0x003fea0003800000 */
.L_x_14700:
[----:B------:R-:W-:Y:S01]  /*20e0*/  IMAD.MOV.U32 R12, RZ, RZ, 0x2 ;  /* 0x00000002ff0c7424 */ /* 0x000fe200078e00ff */
[----:B------:R-:W-:Y:S01]  /*20f0*/  FMNMX R2, R0, R14, !PT ;  /* 0x0000000e00027209 */ /* 0x000fe20007800000 */
[----:B------:R-:W-:-:S03]  /*2100*/  HFMA2 R0, -RZ, RZ, 0.96630859375, -0.0022525787353515625 ;  /* 0x3bbb989dff007431 */ /* 0x000fc600000001ff */
[----:B------:R-:W-:-:S07]  /*2110*/  MOV R13, R2 ;  /* 0x00000002000d7202 */ /* 0x000fce0000000f00 */
[----:B------:R-:W-:Y:S05]  /*2120*/  WARPSYNC.COLLECTIVE R15, `(.L_x_14701) ;  /* 0x000000000f087348 */ /* 0x000fea0003c00000 */
[----:B------:R0:W1:Y:S02]  /*2130*/  SHFL.BFLY P6, R14, R13, R12, R11 ;  /* 0x0c00000c0d0e7389 */ /* 0x00006400000c000b */
[----:B01----:R-:W-:Y:S05]  /*2140*/  ENDCOLLECTIVE ;  /* 0x000000000000791b */ /* 0x003fea0003800000 */
.L_x_14701:
[----:B------:R-:W-:Y:S01]  /*2150*/  IMAD.MOV.U32 R12, RZ, RZ, 0x1 ;  /* 0x00000001ff0c7424 */ /* 0x000fe200078e00ff */
[----:B------:R-:W-:-:S04]  /*2160*/  FMNMX R3, R2, R14, !PT ;  /* 0x0000000e02037209 */ /* 0x000fc80007800000 */
[----:B------:R-:W-:-:S07]  /*2170*/  MOV R13, R3 ;  /* 0x00000003000d7202 */ /* 0x000fce0000000f00 */
[----:B------:R-:W-:Y:S05]  /*2180*/  WARPSYNC.COLLECTIVE R15, `(.L_x_14702) ;  /* 0x000000000f087348 */ /* 0x000fea0003c00000 */
[----:B------:R0:W1:Y:S02]  /*2190*/  SHFL.BFLY P6, R14, R13, R12, R11 ;  /* 0x0c00000c0d0e7389 */ /* 0x00006400000c000b */
[----:B01----:R-:W-:Y:S05]  /*21a0*/  ENDCOLLECTIVE ;  /* 0x000000000000791b */ /* 0x003fea0003800000 */
.L_x_14702:
        /* <DEDUP_REMOVED lines=9> */
[-C--:B------:R-:W-:Y:S01]  /*2240*/  FFMA.SAT R4, R17, R0.reuse, 0.5 ;  /* 0x3f00000011047423 */ /* 0x080fe20000002000 */
        /* <DEDUP_REMOVED lines=9> */
[----:B------:R-:W-:Y:S01]  /*22e0*/  SHF.L.U32 R15, R4, 0x17, RZ ;  /* 0x00000017040f7819 */ /* 0x000fe200000006ff */
[----:B------:R-:W-:Y:S01]  /*22f0*/  FFMA R14, R17, 1.4426950216293334961, -R14 ;  /* 0x3fb8aa3b110e7823 */ /* 0x000fe2000000080e */
[----:B------:R-:W-:Y:S01]  /*2300*/  FFMA R5, R5, 1.925963033500011079e-08, R18 ;  /* 0x32a5706005057823 */ /* 0x000fe20000000012 */
[----:B------:R-:W-:Y:S01]  /*2310*/  FFMA R13, R21, 1.925963033500011079e-08, R12 ;  /* 0x32a57060150d7823 */ /* 0x000fe2000000000c */
[-C--:B------:R-:W-:Y:S01]  /*2320*/  FFMA.SAT R12, R19, R0.reuse, 0.5 ;  /* 0x3f000000130c7423 */ /* 0x080fe20000002000 */
[----:B------:R-:W-:Y:S01]  /*2330*/  FFMA.SAT R18, R11, R0, 0.5 ;  /* 0x3f0000000b127423 */ /* 0x000fe20000002000 */
[----:B------:R-:W-:-:S02]  /*2340*/  FFMA R14, R17, 1.925963033500011079e-08, R14 ;  /* 0x32a57060110e7823 */ /* 0x000fc4000000000e */
[-C--:B------:R-:W-:Y:S01]  /*2350*/  FFMA.RM R12, R12, R3.reuse, 12582913 ;  /* 0x4b4000010c0c7423 */ /* 0x080fe20000004003 */
[----:B------:R-:W0:Y:S01]  /*2360*/  MUFU.EX2 R5, R5 ;  /* 0x0000000500057308 */ /* 0x000e220000000800 */
[----:B------:R-:W-:Y:S02]  /*2370*/  FFMA.RM R3, R18, R3, 12582913 ;  /* 0x4b40000112037423 */ /* 0x000fe40000004003 */
[C---:B------:R-:W-:Y:S01]  /*2380*/  FADD R0, R12.reuse, -12583039 ;  /* 0xcb40007f0c007421 */ /* 0x040fe20000000000 */
[----:B------:R-:W-:Y:S02]  /*2390*/  IMAD.SHL.U32 R12, R12, 0x800000, RZ ;  /* 0x008000000c0c7824 */ /* 0x000fe400078e00ff */
[C---:B------:R-:W-:Y:S01]  /*23a0*/  FADD R18, R3.reuse, -12583039 ;  /* 0xcb40007f03127421 */ /* 0x040fe20000000000 */
[----:B------:R-:W-:Y:S01]  /*23b0*/  SHF.L.U32 R4, R3, 0x17, RZ ;  /* 0x0000001703047819 */ /* 0x000fe200000006ff */
[----:B------:R-:W-:Y:S01]  /*23c0*/  FFMA R0, R19, 1.4426950216293334961, -R0 ;  /* 0x3fb8aa3b13007823 */ /* 0x000fe20000000800 */
[----:B------:R-:W1:Y:S01]  /*23d0*/  MUFU.EX2 R13, R13 ;  /* 0x0000000d000d7308 */ /* 0x000e620000000800 */
[----:B------:R-:W-:-:S02]  /*23e0*/  FFMA R18, R11, 1.4426950216293334961, -R18 ;  /* 0x3fb8aa3b0b127823 */ /* 0x000fc40000000812 */
        /* <DEDUP_REMOVED lines=22> */
.L_x_14703:
[----:B------:R-:W-:Y:S02]  /*2550*/  IMAD.MOV.U32 R12, RZ, RZ, 0x8 ;  /* 0x00000008ff0c7424 */ /* 0x000fe400078e00ff */
[----:B------:R-:W-:-:S05]  /*2560*/  FADD R17, R13, R14 ;  /* 0x0000000e0d117221 */ /* 0x000fca0000000000 */
[----:B------:R-:W-:-:S07]  /*2570*/  MOV R13, R17 ;  /* 0x00000011000d7202 */ /* 0x000fce0000000f00 */
[----:B------:R-:W-:Y:S05]  /*2580*/  WARPSYNC.COLLECTIVE R15, `(.L_x_14704) ;  /* 0x000000000f087348 */ /* 0x000fea0003c00000 */
[----:B------:R0:W1:Y:S02]  /*2590*/  SHFL.BFLY P6, R14, R13, R12, R11 ;  /* 0x0c00000c0d0e7389 */ /* 0x00006400000c000b */
[----:B01----:R-:W-:Y:S05]  /*25a0*/  ENDCOLLECTIVE ;  /* 0x000000000000791b */ /* 0x003fea0003800000 */
.L_x_14704:
[----:B------:R-:W-:Y:S02]  /*25b0*/  IMAD.MOV.U32 R12, RZ, RZ, 0x4 ;  /* 0x00000004ff0c7424 */ /* 0x000fe400078e00ff */
[----:B------:R-:W-:-:S05]  /*25c0*/  FADD R18, R17, R14 ;  /* 0x0000000e11127221 */ /* 0x000fca0000000000 */
[----:B------:R-:W-:-:S07]  /*25d0*/  MOV R13, R18 ;  /* 0x00000012000d7202 */ /* 0x000fce0000000f00 */
[----:B------:R-:W-:Y:S05]  /*25e0*/  WARPSYNC.COLLECTIVE R15, `(.L_x_14705) ;  /* 0x000000000f087348 */ /* 0x000fea0003c00000 */
[----:B------:R0:W1:Y:S02]  /*25f0*/  SHFL.BFLY P6, R14, R13, R12, R11 ;  /* 0x0c00000c0d0e7389 */ /* 0x00006400000c000b */
[----:B01----:R-:W-:Y:S05]  /*2600*/  ENDCOLLECTIVE ;  /* 0x000000000000791b */ /* 0x003fea0003800000 */
.L_x_14705:
[----:B------:R-:W-:Y:S02]  /*2610*/  IMAD.MOV.U32 R12, RZ, RZ, 0x2 ;  /* 0x00000002ff0c7424 */ /* 0x000fe400078e00ff */
[----:B------:R-:W-:-:S05]  /*2620*/  FADD R19, R18, R14 ;  /* 0x0000000e12137221 */ /* 0x000fca0000000000 */
[----:B------:R-:W-:-:S07]  /*2630*/  MOV R13, R19 ;  /* 0x00000013000d7202 */ /* 0x000fce0000000f00 */
[----:B------:R-:W-:Y:S05]  /*2640*/  WARPSYNC.COLLECTIVE R15, `(.L_x_14706) ;  /* 0x000000000f087348 */ /* 0x000fea0003c00000 */
[----:B------:R0:W1:Y:S02]  /*2650*/  SHFL.BFLY P6, R14, R13, R12, R11 ;  /* 0x0c00000c0d0e7389 */ /* 0x00006400000c000b */
[----:B01----:R-:W-:Y:S05]  /*2660*/  ENDCOLLECTIVE ;  /* 0x000000000000791b */ /* 0x003fea0003800000 */
.L_x_14706:
[----:B------:R-:W-:Y:S02]  /*2670*/  IMAD.MOV.U32 R12, RZ, RZ, 0x1 ;  /* 0x00000001ff0c7424 */ /* 0x000fe400078e00ff */
[----:B------:R-:W-:-:S05]  /*2680*/  FADD R20, R19, R14 ;  /* 0x0000000e13147221 */ /* 0x000fca0000000000 */
[----:B------:R-:W-:-:S07]  /*2690*/  MOV R13, R20 ;  /* 0x00000014000d7202 */ /* 0x000fce0000000f00 */
[----:B------:R-:W-:Y:S05]  /*26a0*/  WARPSYNC.COLLECTIVE R15, `(.L_x_14707) ;  /* 0x000000000f087348 */ /* 0x000fea0003c00000 */
[----:B------:R0:W1:Y:S02]  /*26b0*/  SHFL.BFLY P6, R14, R13, R12, R11 ;  /* 0x0c00000c0d0e7389 */ /* 0x00006400000c000b */
[----:B01----:R-:W-:Y:S05]  /*26c0*/  ENDCOLLECTIVE ;  /* 0x000000000000791b */ /* 0x003fea0003800000 */
.L_x_14707:
[----:B------:R-:W-:Y:S05]  /*26d0*/  BRA `(.L_x_14708) ;  /* 0xfffffff000887947 */ /* 0x000fea000383ffff */
        .weak           $__internal_218_$__cuda_sm3x_div_rn_noftz_f32_slowpath
        .type           $__internal_218_$__cuda_sm3x_div_rn_noftz_f32_slowpath,@function
        .size           $__internal_218_$__cuda_sm3x_div_rn_noftz_f32_slowpath,(.L_x_37595 - $__internal_218_$__cuda_sm3x_div_rn_noftz_f32_slowpath)
$__internal_218_$__cuda_sm3x_div_rn_noftz_f32_slowpath:
        /* <DEDUP_REMOVED lines=34> */
.L_x_14710:
        /* <DEDUP_REMOVED lines=51> */
.L_x_14717:
[----:B------:R-:W-:-:S04]  /*2c30*/  LOP3.LUT R5, R5, 0x80000000, RZ, 0xc0, !PT ;  /* 0x8000000005057812 */ /* 0x000fc800078ec0ff */
[----:B------:R-:W-:Y:S01]  /*2c40*/  LOP3.LUT R5, R5, 0x7f800000, RZ, 0xfc, !PT ;  /* 0x7f80000005057812 */ /* 0x000fe200078efcff */
[----:B------:R-:W-:Y:S06]  /*2c50*/  BRA `(.L_x_14718) ;  /* 0x0000000000047947 */ /* 0x000fec0003800000 */
.L_x_14716:
[----:B------:R-:W-:-:S07]  /*2c60*/  LEA R5, R13, R5, 0x17 ;  /* 0x000000050d057211 */ /* 0x000fce00078eb8ff */
.L_x_14718:
[----:B------:R-:W-:Y:S05]  /*2c70*/  BSYNC.RECONVERGENT B3 ;  /* 0x0000000000037941 */ /* 0x000fea0003800200 */
.L_x_14715:
[----:B------:R-:W-:Y:S05]  /*2c80*/  BRA `(.L_x_14719) ;  /* 0x0000000000207947 */ /* 0x000fea0003800000 */
.L_x_14714:
[----:B------:R-:W-:-:S04]  /*2c90*/  LOP3.LUT R5, R12, 0x80000000, R5, 0x48, !PT ;  /* 0x800000000c057812 */ /* 0x000fc800078e4805 */
[----:B------:R-:W-:Y:S01]  /*2ca0*/  LOP3.LUT R5, R5, 0x7f800000, RZ, 0xfc, !PT ;  /* 0x7f80000005057812 */ /* 0x000fe200078efcff */
[----:B------:R-:W-:Y:S06]  /*2cb0*/  BRA `(.L_x_14719) ;  /* 0x0000000000147947 */ /* 0x000fec0003800000 */
.L_x_14713:
[----:B------:R-:W-:Y:S01]  /*2cc0*/  LOP3.LUT R5, R12, 0x80000000, R5, 0x48, !PT ;  /* 0x800000000c057812 */ /* 0x000fe200078e4805 */
[----:B------:R-:W-:Y:S06]  /*2cd0*/  BRA `(.L_x_14719) ;  /* 0x00000000000c7947 */ /* 0x000fec0003800000 */
.L_x_14712:
[----:B------:R-:W0:Y:S01]  /*2ce0*/  MUFU.RSQ R5, -QNAN ;  /* 0xffc0000000057908 */ /* 0x000e220000001400 */
[----:B------:R-:W-:Y:S05]  /*2cf0*/  BRA `(.L_x_14719) ;  /* 0x0000000000047947 */ /* 0x000fea0003800000 */
.L_x_14711:
[----:B------:R-:W-:-:S07]  /*2d00*/  FADD.FTZ R5, R5, R12 ;  /* 0x0000000c05057221 */ /* 0x000fce0000010000 */
.L_x_14719:
[----:B------:R-:W-:Y:S05]  /*2d10*/  BSYNC.RECONVERGENT B2 ;  /* 0x0000000000027941 */ /* 0x000fea0003800200 */
.L_x_14709:
[----:B------:R-:W-:Y:S02]  /*2d20*/  HFMA2 R13, -RZ, RZ, 0, 0 ;  /* 0x00000000ff0d7431 */ /* 0x000fe400000001ff */
[----:B------:R-:W-:-:S04]  /*2d30*/  IMAD.MOV.U32 R12, RZ, RZ, R17 ;  /* 0x000000ffff0c7224 */ /* 0x000fc800078e0011 */
[----:B0-----:R-:W-:Y:S05]  /*2d40*/  RET.REL.NODEC R12 `(_Z15SoftmaxWarpImplI22BroadcastScaleMaskLoadIffbLm3EiE11DirectStoreIffEfLi1ELi5ELi32ELi1ELb0EL9Algorithm0EEvT_T0_ll) ;  /* 0xffffffd00cac7950 */ /* 0x001fea0003c3ffff */
.L_x_14720:
        /* <DEDUP_REMOVED lines=11> */
.L_x_37595:


//--------------------- .text._Z15SoftmaxWarpImplI22BroadcastScaleMaskLoadIffbLm3EiE11DirectStoreIffEfLi1ELi4ELi32ELi1ELb1EL9Algorithm0EEvT_T0_ll --------------------------
	.section	.text._Z15SoftmaxWarpImplI22BroadcastScaleMaskLoadIffbLm3EiE11DirectStoreIffEfLi1ELi4ELi32ELi1ELb1EL9Algorithm0EEvT_T0_ll,"ax",@progbits
	.align	128
        .global         _Z15SoftmaxWarpImplI22BroadcastScaleMaskLoadIffbLm3EiE11DirectStoreIffEfLi1ELi4ELi32ELi1ELb1EL9Algorithm0EEvT_T0_ll
        .type           _Z15SoftmaxWarpImplI22BroadcastScaleMaskLoadIffbLm3EiE11DirectStoreIffEfLi1ELi4ELi32ELi1ELb1EL9Algorithm0EEvT_T0_ll,@function
        .size           _Z15SoftmaxWarpImplI22BroadcastScaleMaskLoadIffbLm3EiE11DirectStoreIffEfLi1ELi4ELi32ELi1ELb1EL9Algorithm0EEvT_T0_ll,(.L_x_37596 - _Z15SoftmaxWarpImplI22BroadcastScaleMaskLoadIffbLm3EiE11DirectStoreIffEfLi1ELi4ELi32ELi1ELb1EL9Algorithm0EEvT_T0_ll)
        .other          _Z15SoftmaxWarpImplI22BroadcastScaleMaskLoadIffbLm3EiE11DirectStoreIffEfLi1ELi4ELi32ELi1ELb1EL9Algorithm0EEvT_T0_ll,@"STO_CUDA_ENTRY STV_DEFAULT"
_Z15SoftmaxWarpImplI22BroadcastScaleMaskLoadIffbLm3EiE11DirectStoreIffEfLi1ELi4ELi32ELi1ELb1EL9Algorithm0EEvT_T0_ll:
.text._Z15SoftmaxWarpImplI22BroadcastScaleMaskLoadIffbLm3EiE11DirectStoreIffEfLi1ELi4ELi32ELi1ELb1EL9Algorithm0EEvT_T0_ll:
        /* <DEDUP_REMOVED lines=29> */
.L_x_14721:
        /* <DEDUP_REMOVED lines=17> */
.L_x_14740:
[----:B0-2---:R-:W0:Y:S01]  /*02e0*/  LDC.64 R2, c[0x0][0x408] ;  /* 0x00010200ff027b82 */ /* 0x005e220000000a00 */
[----:B------:R-:W-:Y:S01]  /*02f0*/  BSSY.RECONVERGENT B1, `(.L_x_14723) ;  /* 0x0000060000017945 */ /* 0x000fe20003800200 */
[----:B------:R-:W-:Y:S02]  /*0300*/  IMAD.MOV.U32 R0, RZ, RZ, -0x800000 ;  /* 0xff800000ff007424 */ /* 0x000fe400078e00ff */
[----:B------:R-:W-:-:S04]  /*0310*/  IMAD.MOV.U32 R13, RZ, RZ, -0x800000 ;  /* 0xff800000ff0d7424 */ /* 0x000fc800078e00ff */
[----:B------:R-:W2:Y:S08]  /*0320*/  LDC R12, c[0x0][0x3b0] ;  /* 0x0000ec00ff0c7b82 */ /* 0x000eb00000000800 */
[----:B------:R-:W3:Y:S01]  /*0330*/  LDC.64 R14, c[0x0][0x3a0] ;  /* 0x0000e800ff0e7b82 */ /* 0x000ee20000000a00 */
        /* <DEDUP_REMOVED lines=21> */
[----:B0-----:R-:W-:-:S04]  /*0490*/  IABS R0, R3 ;  /* 0x0000000300007213 */ /* 0x001fc80000000000 */
[----:B------:R0:W1:Y:S08]  /*04a0*/  F2I.FTZ.U32.TRUNC.NTZ R21, R20 ;  /* 0x0000001400157305 */ /* 0x000070000021f000 */
[----:B------:R-:W2:Y:S01]  /*04b0*/  I2F.RP R22, R0 ;  /* 0x0000000000167306 */ /* 0x000ea20000209400 */
[----:B0-----:R-:W-:Y:S02]  /*04c0*/  IMAD.MOV.U32 R20, RZ, RZ, RZ ;  /* 0x000000ffff147224 */ /* 0x001fe400078e00ff */
[----:B-1----:R-:W-:-:S04]  /*04d0*/  IMAD.MOV R13, RZ, RZ, -R21 ;  /* 0x000000ffff0d7224 */ /* 0x002fc800078e0a15 */
[----:B------:R-:W-:-:S04]  /*04e0*/  IMAD R13, R13, R4, RZ ;  /* 0x000000040d0d7224 */ /* 0x000fc800078e02ff */
[----:B------:R-:W-:Y:S01]  /*04f0*/  IMAD.HI.U32 R21, R21, R13, R20 ;  /* 0x0000000d15157227 */ /* 0x000fe200078e0014 */
[----:B--2---:R-:W0:Y:S05]  /*0500*/  MUFU.RCP R22, R22 ;  /* 0x0000001600167308 */ /* 0x004e2a0000001000 */
[----:B------:R-:W-:-:S04]  /*0510*/  IMAD.HI.U32 R13, R21, R19, RZ ;  /* 0x00000013150d7227 */ /* 0x000fc800078e00ff */
[----:B------:R-:W-:-:S04]  /*0520*/  IMAD.MOV R20, RZ, RZ, -R13 ;  /* 0x000000ffff147224 */ /* 0x000fc800078e0a0d */
[----:B------:R-:W-:Y:S02]  /*0530*/  IMAD R19, R4, R20, R19 ;  /* 0x0000001404137224 */ /* 0x000fe400078e0213 */
[----:B0-----:R-:W-:-:S03]  /*0540*/  VIADD R20, R22, 0xffffffe ;  /* 0x0ffffffe16147836 */ /* 0x001fc60000000000 */
[----:B------:R-:W-:Y:S01]  /*0550*/  ISETP.GT.U32.AND P6, PT, R4, R19, PT ;  /* 0x000000130400720c */ /* 0x000fe20003fc4070 */
[----:B------:R0:W1:Y:S02]  /*0560*/  F2I.FTZ.U32.TRUNC.NTZ R21, R20 ;  /* 0x0000001400157305 */ /* 0x000064000021f000 */
[----:B0-----:R-:W-:-:S10]  /*0570*/  IMAD.MOV.U32 R20, RZ, RZ, RZ ;  /* 0x000000ffff147224 */ /* 0x001fd400078e00ff */
[-C--:B------:R-:W-:Y:S01]  /*0580*/  @!P6 IADD3 R19, PT, PT, R19, -R4.reuse, RZ ;  /* 0x800000041313e210 */ /* 0x080fe20007ffe0ff */
[----:B------:R-:W-:Y:S01]  /*0590*/  @!P6 VIADD R13, R13, 0x1 ;  /* 0x000000010d0de836 */ /* 0x000fe20000000000 */
[----:B------:R-:W-:Y:S02]  /*05a0*/  ISETP.NE.AND P6, PT, R12, RZ, PT ;  /* 0x000000ff0c00720c */ /* 0x000fe40003fc5270 */
[----:B------:R-:W-:Y:S01]  /*05b0*/  ISETP.GE.U32.AND P4, PT, R19, R4, PT ;  /* 0x000000041300720c */ /* 0x000fe20003f86070 */
[----:B-1----:R-:W-:Y:S01]  /*05c0*/  IMAD.MOV R19, RZ, RZ, -R21 ;  /* 0x000000ffff137224 */ /* 0x002fe200078e0a15 */
[----:B------:R-:W-:-:S03]  /*05d0*/  LOP3.LUT R4, R11, R12, RZ, 0x3c, !PT ;  /* 0x0000000c0b047212 */ /* 0x000fc600078e3cff */
[----:B------:R-:W-:Y:S01]  /*05e0*/  IMAD R19, R19, R0, RZ ;  /* 0x0000000013137224 */ /* 0x000fe200078e02ff */
[----:B------:R-:W-:-:S03]  /*05f0*/  ISETP.GE.AND P5, PT, R4, RZ, PT ;  /* 0x000000ff0400720c */ /* 0x000fc60003fa6270 */
[----:B------:R-:W-:-:S04]  /*0600*/  IMAD.HI.U32 R20, R21, R19, R20 ;  /* 0x0000001315147227 */ /* 0x000fc800078e0014 */
[----:B------:R-:W-:-:S06]  /*0610*/  @P4 VIADD R13, R13, 0x1 ;  /* 0x000000010d0d4836 */ /* 0x000fcc0000000000 */
[----:B------:R-:W-:Y:S02]  /*0620*/  @!P5 IADD3 R13, PT, PT, -R13, RZ, RZ ;  /* 0x000000ff0d0dd210 */ /* 0x000fe40007ffe1ff */
        /* <DEDUP_REMOVED lines=20> */
[----:B------:R-:W-:Y:S02]  /*0770*/  @!P4 LOP3.LUT R19, RZ, R3, RZ, 0x33, !PT ;  /* 0x00000003ff13c212 */ /* 0x000fe400078e33ff */
[----:B------:R-:W-:Y:S02]  /*0780*/  ISETP.NE.U32.AND P6, PT, R14, 0x1, PT ;  /* 0x000000010e00780c */ /* 0x000fe40003fc5070 */
        /* <DEDUP_REMOVED lines=22> */
.L_x_14724:
[----:B------:R-:W-:Y:S05]  /*08f0*/  BSYNC.RECONVERGENT B1 ;  /* 0x0000000000017941 */ /* 0x000fea0003800200 */
.L_x_14723:
        /* <DEDUP_REMOVED lines=34> */
[----:B0-----:R-:W-:-:S04]  /*0b20*/  IMAD.MOV.U32 R20, RZ, RZ, RZ ;  /* 0x000000ffff147224 */ /* 0x001fc800078e00ff */
        /* <DEDUP_REMOVED lines=22> */
[----:B0-----:R-:W-:Y:S02]  /*0c90*/  ISETP.NE.U32.AND P1, PT, R20, 0x1, PT ;  /* 0x000000011400780c */ /* 0x001fe40003f25070 */
[----:B------:R-:W-:-:S04]  /*0ca0*/  SHF.R.S64 R20, RZ, 0x1e, R11 ;  /* 0x0000001eff147819 */ /* 0x000fc8000000100b */
[----:B------:R-:W-:Y:S02]  /*0cb0*/  @!P5 IADD3 R24, PT, PT, -R24, RZ, RZ ;  /* 0x000000ff1818d210 */ /* 0x000fe40007ffe1ff */
[----:B------:R-:W-:Y:S02]  /*0cc0*/  @!P4 LOP3.LUT R24, RZ, R3, RZ, 0x33, !PT ;  /* 0x00000003ff18c212 */ /* 0x000fe400078e33ff */
[----:B------:R-:W-:Y:S02]  /*0cd0*/  ISETP.NE.AND.EX P5, PT, R21, RZ, PT, P1 ;  /* 0x000000ff1500720c */ /* 0x000fe40003fa5310 */
[----:B-1----:R-:W-:Y:S01]  /*0ce0*/  ISETP.NE.U32.AND P4, PT, R22, 0x1, PT ;  /* 0x000000011600780c */ /* 0x002fe20003f85070 */
[----:B------:R-:W-:Y:S01]  /*0cf0*/  IMAD.MOV R2, RZ, RZ, -R24 ;  /* 0x000000ffff027224 */ /* 0x000fe200078e0a18 */
[----:B------:R-:W-:Y:S02]  /*0d00*/  ISETP.NE.U32.AND P1, PT, R14, 0x1, PT ;  /* 0x000000010e00780c */ /* 0x000fe40003f25070 */
[----:B------:R-:W-:Y:S01]  /*0d10*/  ISETP.NE.AND.EX P4, PT, R23, RZ, PT, P4 ;  /* 0x000000ff1700720c */ /* 0x000fe20003f85340 */
        /* <DEDUP_REMOVED lines=18> */
.L_x_14726:
[----:B------:R-:W-:Y:S05]  /*0e40*/  BSYNC.RECONVERGENT B1 ;  /* 0x0000000000017941 */ /* 0x000fea0003800200 */
.L_x_14725:
[----:B------:R-:W-:Y:S01]  /*0e50*/  BSSY.RECONVERGENT B1, `(.L_x_14727) ;  /* 0x0000057000017945 */ /* 0x000fe20003800200 */
[----:B------:R-:W-:Y:S02]  /*0e60*/  IMAD.MOV.U32 R4, RZ, RZ, -0x800000 ;  /* 0xff800000ff047424 */ /* 0x000fe400078e00ff */
[----:B------:R-:W-:Y:S01]  /*0e70*/  IMAD.MOV.U32 R24, RZ, RZ, -0x800000 ;  /* 0xff800000ff187424 */ /* 0x000fe200078e00ff */
[----:B------:R-:W-:Y:S06]  /*0e80*/  @P2 BRA `(.L_x_14728) ;  /* 0x00000004004c2947 */ /* 0x000fec0003800000 */
[----:B------:R-:W-:Y:S01]  /*0e90*/  IABS R19, R12 ;  /* 0x0000000c00137213 */ /* 0x000fe20000000000 */
[----:B------:R-:W-:Y:S01]  /*0ea0*/  IMAD R11, R7, UR50, R17 ;  /* 0x00000032070b7c24 */ /* 0x000fe2000f8e0211 */
[----:B0-----:R-:W-:Y:S02]  /*0eb0*/  ISETP.NE.AND P5, PT, R3, RZ, PT ;  /* 0x000000ff0300720c */ /* 0x001fe40003fa5270 */
[----:B------:R-:W0:Y:S01]  /*0ec0*/  I2F.RP R20, R19 ;  /* 0x0000001300147306 */ /* 0x000e220000209400 */
[C---:B-1----:R-:W-:Y:S02]  /*0ed0*/  R2UR UR6, R8.reuse ;  /* 0x00000000080672ca */ /* 0x042fe400000e0000 */
[----:B------:R-:W-:Y:S02]  /*0ee0*/  IABS R22, R11 ;  /* 0x0000000b00167213 */ /* 0x000fe40000000000 */
[----:B------:R-:W-:Y:S02]  /*0ef0*/  R2UR UR7, R9 ;  /* 0x00000000090772ca */ /* 0x000fe400000e0000 */
[----:B------:R-:W-:-:S02]  /*0f00*/  R2UR UR4, R8 ;  /* 0x00000000080472ca */ /* 0x000fc400000e0000 */
[----:B------:R-:W-:Y:S01]  /*0f10*/  R2UR UR5, R9 ;  /* 0x00000000090572ca */ /* 0x000fe200000e0000 */
[----:B0-----:R-:W0:Y:S02]  /*0f20*/  MUFU.RCP R20, R20 ;  /* 0x0000001400147308 */ /* 0x001e240000001000 */
[----:B0-----:R-:W-:Y:S02]  /*0f30*/  IADD3 R15, PT, PT, R20, 0xffffffe, RZ ;  /* 0x0ffffffe140f7810 */ /* 0x001fe40007ffe0ff */
[----:B------:R-:W-:-:S04]  /*0f40*/  IABS R20, R3 ;  /* 0x0000000300147213 */ /* 0x000fc80000000000 */
[----:B------:R-:W0:Y:S02]  /*0f50*/  F2I.FTZ.U32.TRUNC.NTZ R15, R15 ;  /* 0x0000000f000f7305 */ /* 0x000e24000021f000 */
[----:B0-----:R-:W-:-:S04]  /*0f60*/  IMAD.MOV R14, RZ, RZ, -R15 ;  /* 0x000000ffff0e7224 */ /* 0x001fc800078e0a0f */
[----:B------:R-:W-:Y:S02]  /*0f70*/  IMAD R21, R14, R19, RZ ;  /* 0x000000130e157224 */ /* 0x000fe400078e02ff */
[----:B------:R-:W-:-:S04]  /*0f80*/  IMAD.MOV.U32 R14, RZ, RZ, RZ ;  /* 0x000000ffff0e7224 */ /* 0x000fc800078e00ff */
        /* <DEDUP_REMOVED lines=26> */
[----:B------:R-:W-:-:S03]  /*1130*/  LOP3.LUT R25, R12, R3, RZ, 0x3c, !PT ;  /* 0x000000030c197212 */ /* 0x000fc600078e3cff */
[----:B------:R-:W-:Y:S01]  /*1140*/  IMAD.MOV.U32 R21, RZ, RZ, R22 ;  /* 0x000000ffff157224 */ /* 0x000fe200078e0016 */
[----:B------:R-:W-:Y:S01]  /*1150*/  ISETP.GE.AND P4, PT, R25, RZ, PT ;  /* 0x000000ff1900720c */ /* 0x000fe20003f86270 */
        /* <DEDUP_REMOVED lines=38> */
.L_x_14728:
[----:B------:R-:W-:Y:S05]  /*13c0*/  BSYNC.RECONVERGENT B1 ;  /* 0x0000000000017941 */ /* 0x000fea0003800200 */
.L_x_14727:
[----:B------:R-:W-:Y:S04]  /*13d0*/  BSSY.RECONVERGENT B1, `(.L_x_14729) ;  /* 0x0000057000017945 */ /* 0x000fe80003800200 */
[----:B------:R-:W-:Y:S05]  /*13e0*/  @P3 BRA `(.L_x_14730) ;  /* 0x0000000400543947 */ /* 0x000fea0003800000 */
[----:B------:R-:W2:Y:S01]  /*13f0*/  LDC R21, c[0x0][0x3b0] ;  /* 0x0000ec00ff157b82 */ /* 0x000ea20000000800 */
[----:B------:R-:W-:Y:S01]  /*1400*/  IMAD R4, R7, UR50, R18 ;  /* 0x0000003207047c24 */ /* 0x000fe2000f8e0212 */
[----:B0-----:R-:W-:Y:S02]  /*1410*/  ISETP.NE.AND P4, PT, R3, RZ, PT ;  /* 0x000000ff0300720c */ /* 0x001fe40003f85270 */
[C---:B-1----:R-:W-:Y:S02]  /*1420*/  R2UR UR6, R8.reuse ;  /* 0x00000000080672ca */ /* 0x042fe400000e0000 */
[----:B------:R-:W-:Y:S02]  /*1430*/  IABS R20, R4 ;  /* 0x0000000400147213 */ /* 0x000fe40000000000 */
[----:B------:R-:W0:Y:S01]  /*1440*/  LDC.64 R22, c[0x0][0x3a0] ;  /* 0x0000e800ff167b82 */ /* 0x000e220000000a00 */
[----:B------:R-:W-:Y:S02]  /*1450*/  R2UR UR7, R9 ;  /* 0x00000000090772ca */ /* 0x000fe400000e0000 */
[----:B------:R-:W-:-:S02]  /*1460*/  R2UR UR4, R8 ;  /* 0x00000000080472ca */ /* 0x000fc400000e0000 */
[----:B------:R-:W-:Y:S02]  /*1470*/  R2UR UR5, R9 ;  /* 0x00000000090572ca */ /* 0x000fe400000e0000 */
[----:B--2---:R-:W-:-:S04]  /*1480*/  IABS R11, R21 ;  /* 0x00000015000b7213 */ /* 0x004fc80000000000 */
[----:B------:R-:W1:Y:S08]  /*1490*/  I2F.RP R12, R11 ;  /* 0x0000000b000c7306 */ /* 0x000e700000209400 */
[----:B-1----:R-:W1:Y:S02]  /*14a0*/  MUFU.RCP R12, R12 ;  /* 0x0000000c000c7308 */ /* 0x002e640000001000 */
[----:B-1----:R-:W-:-:S06]  /*14b0*/  IADD3 R15, PT, PT, R12, 0xffffffe, RZ ;  /* 0x0ffffffe0c0f7810 */ /* 0x002fcc0007ffe0ff */
[----:B------:R-:W1:Y:S02]  /*14c0*/  F2I.FTZ.U32.TRUNC.NTZ R15, R15 ;  /* 0x0000000f000f7305 */ /* 0x000e64000021f000 */
[----:B-1----:R-:W-:-:S04]  /*14d0*/  IMAD.MOV R14, RZ, RZ, -R15 ;  /* 0x000000ffff0e7224 */ /* 0x002fc800078e0a0f */
[----:B------:R-:W-:Y:S02]  /*14e0*/  IMAD R19, R14, R11, RZ ;  /* 0x0000000b0e137224 */ /* 0x000fe400078e02ff */
[----:B------:R-:W-:-:S04]  /*14f0*/  IMAD.MOV.U32 R14, RZ, RZ, RZ ;  /* 0x000000ffff0e7224 */ /* 0x000fc800078e00ff */
[----:B------:R-:W-:Y:S01]  /*1500*/  IMAD.HI.U32 R19, R15, R19, R14 ;  /* 0x000000130f137227 */ /* 0x000fe200078e000e */
[----:B------:R-:W-:Y:S02]  /*1510*/  MOV R14, R20 ;  /* 0x00000014000e7202 */ /* 0x000fe40000000f00 */
[----:B------:R-:W-:-:S03]  /*1520*/  IABS R20, R3 ;  /* 0x0000000300147213 */ /* 0x000fc60000000000 */
        /* <DEDUP_REMOVED lines=65> */
.L_x_14730:
[----:B------:R-:W-:Y:S05]  /*1940*/  BSYNC.RECONVERGENT B1 ;  /* 0x0000000000017941 */ /* 0x000fea0003800200 */
.L_x_14729:
        /* <DEDUP_REMOVED lines=19> */
[-C--:B------:R-:W-:Y:S01]  /*1a80*/  FFMA.SAT R3, R12, R11.reuse, 0.5 ;  /* 0x3f0000000c037423 */ /* 0x080fe2000000200b */
[-C--:B------:R-:W-:Y:S01]  /*1a90*/  FFMA.SAT R21, R24, R11.reuse, 0.5 ;  /* 0x3f00000018157423 */ /* 0x080fe2000000200b */
[-C--:B------:R-:W-:Y:S01]  /*1aa0*/  FFMA.RM R2, R13, R0.reuse, 12582913 ;  /* 0x4b4000010d027423 */ /* 0x080fe20000004000 */
[----:B------:R-:W-:Y:S01]  /*1ab0*/  FFMA.SAT R15, R4, R11, 0.5 ;  /* 0x3f000000040f7423 */ /* 0x000fe2000000200b */
[----:B------:R-:W-:-:S02]  /*1ac0*/  FFMA.RM R3, R3, R0, 12582913 ;  /* 0x4b40000103037423 */ /* 0x000fc40000004000 */
[----:B------:R-:W-:Y:S02]  /*1ad0*/  FADD R13, R2, -12583039 ;  /* 0xcb40007f020d7421 */ /* 0x000fe40000000000 */
[C---:B------:R-:W-:Y:S01]  /*1ae0*/  FADD R19, R3.reuse, -12583039 ;  /* 0xcb40007f03137421 */ /* 0x040fe20000000000 */
[----:B------:R-:W-:Y:S01]  /*1af0*/  SHF.L.U32 R3, R3, 0x17, RZ ;  /* 0x0000001703037819 */ /* 0x000fe200000006ff */
[----:B------:R-:W-:Y:S02]  /*1b00*/  FFMA R13, R14, 1.4426950216293334961, -R13 ;  /* 0x3fb8aa3b0e0d7823 */ /* 0x000fe4000000080d */
[----:B------:R-:W-:Y:S02]  /*1b10*/  FFMA R19, R12, 1.4426950216293334961, -R19 ;  /* 0x3fb8aa3b0c137823 */ /* 0x000fe40000000813 */
[----:B------:R-:W-:Y:S01]  /*1b20*/  FFMA R14, R14, 1.925963033500011079e-08, R13 ;  /* 0x32a570600e0e7823 */ /* 0x000fe2000000000d */
[-C--:B------:R-:W-:Y:S01]  /*1b30*/  FFMA.RM R13, R21, R0.reuse, 12582913 ;  /* 0x4b400001150d7423 */ /* 0x080fe20000004000 */
[----:B------:R-:W-:Y:S01]  /*1b40*/  FFMA.RM R0, R15, R0, 12582913 ;  /* 0x4b4000010f007423 */ /* 0x000fe20000004000 */
[----:B------:R-:W-:-:S02]  /*1b50*/  FFMA R19, R12, 1.925963033500011079e-08, R19 ;  /* 0x32a570600c137823 */ /* 0x000fc40000000013 */
[----:B------:R-:W-:Y:S01]  /*1b60*/  FADD R11, R13, -12583039 ;  /* 0xcb40007f0d0b7421 */ /* 0x000fe20000000000 */
[----:B------:R-:W0:Y:S01]  /*1b70*/  MUFU.EX2 R14, R14 ;  /* 0x0000000e000e7308 */ /* 0x000e220000000800 */
[C---:B------:R-:W-:Y:S01]  /*1b80*/  FADD R15, R0.reuse, -12583039 ;  /* 0xcb40007f000f7421 */ /* 0x040fe20000000000 */
[----:B------:R-:W-:Y:S02]  /*1b90*/  IMAD.SHL.U32 R0, R0, 0x800000, RZ ;  /* 0x0080000000007824 */ /* 0x000fe400078e00ff */
[----:B------:R-:W-:-:S04]  /*1ba0*/  FFMA R11, R24, 1.4426950216293334961, -R11 ;  /* 0x3fb8aa3b180b7823 */ /* 0x000fc8000000080b */
[----:B------:R-:W-:Y:S01]  /*1bb0*/  FFMA R24, R24, 1.925963033500011079e-08, R11 ;  /* 0x32a5706018187823 */ /* 0x000fe2000000000b */
[----:B------:R-:W2:Y:S01]  /*1bc0*/  MUFU.EX2 R12, R19 ;  /* 0x00000013000c7308 */ /* 0x000ea20000000800 */
[----:B------:R-:W-:-:S04]  /*1bd0*/  FFMA R11, R4, 1.4426950216293334961, -R15 ;  /* 0x3fb8aa3b040b7823 */ /* 0x000fc8000000080f */
[----:B------:R-:W-:Y:S01]  /*1be0*/  FFMA R20, R4, 1.925963033500011079e-08, R11 ;  /* 0x32a5706004147823 */ /* 0x000fe2000000000b */
[----:B------:R-:W-:Y:S02]  /*1bf0*/  IMAD.SHL.U32 R11, R2, 0x800000, RZ ;  /* 0x00800000020b7824 */ /* 0x000fe400078e00ff */
[----:B------:R-:W3:Y:S01]  /*1c00*/  MUFU.EX2 R15, R24 ;  /* 0x00000018000f7308 */ /* 0x000ee20000000800 */
[----:B------:R-:W-:Y:S02]  /*1c10*/  IMAD.SHL.U32 R2, R13, 0x800000, RZ ;  /* 0x008000000d027824 */ /* 0x000fe400078e00ff */
[----:B0-----:R-:W-:-:S05]  /*1c20*/  FMUL R4, R11, R14 ;  /* 0x0000000e0b047220 */ /* 0x001fca0000400000 */
[----:B------:R-:W0:Y:S01]  /*1c30*/  MUFU.EX2 R21, R20 ;  /* 0x0000001400157308 */ /* 0x000e220000000800 */
[----:B--2---:R-:W-:Y:S01]  /*1c40*/  FMUL R3, R3, R12 ;  /* 0x0000000c03037220 */ /* 0x004fe20000400000 */
[----:B------:R-:W-:-:S04]  /*1c50*/  FADD R12, RZ, R4 ;  /* 0x00000004ff0c7221 */ /* 0x000fc80000000000 */
        /* <DEDUP_REMOVED lines=14> */
.L_x_14752:
        /* <DEDUP_REMOVED lines=11> */
[----:B01----:R-:W-:Y:S05]  /*1df0*/  CALL.REL.NOINC `($__internal_219_$__cuda_sm3x_div_rn_noftz_f32_slowpath) ;  /* 0x0000000800e07944 */ /* 0x003fea0003c00000 */
[----:B------:R-:W-:-:S07]  /*1e00*/  MOV R14, R4 ;  /* 0x00000004000e7202 */ /* 0x000fce0000000f00 */
.L_x_14733:
[----:B------:R-:W-:Y:S05]  /*1e10*/  BSYNC.RECONVERGENT B1 ;  /* 0x0000000000017941 */ /* 0x000fea0003800200 */
.L_x_14732:
        /* <DEDUP_REMOVED lines=11> */
[----:B01----:R-:W-:Y:S05]  /*1ed0*/  CALL.REL.NOINC `($__internal_219_$__cuda_sm3x_div_rn_noftz_f32_slowpath) ;  /* 0x0000000800a87944 */ /* 0x003fea0003c00000 */
[----:B------:R-:W-:-:S07]  /*1ee0*/  IMAD.MOV.U32 R15, RZ, RZ, R4 ;  /* 0x000000ffff0f7224 */ /* 0x000fce00078e0004 */
.L_x_14735:
[----:B------:R-:W-:Y:S05]  /*1ef0*/  BSYNC.RECONVERGENT B1 ;  /* 0x0000000000017941 */ /* 0x000fea0003800200 */
.L_x_14734:
        /* <DEDUP_REMOVED lines=11> */
[----:B01----:R-:W-:Y:S05]  /*1fb0*/  CALL.REL.NOINC `($__internal_219_$__cuda_sm3x_div_rn_noftz_f32_slowpath) ;  /* 0x0000000800707944 */ /* 0x003fea0003c00000 */
[----:B------:R-:W-:-:S07]  /*1fc0*/  IMAD.MOV.U32 R3, RZ, RZ, R4 ;  /* 0x000000ffff037224 */ /* 0x000fce00078e0004 */
.L_x_14737:
[----:B------:R-:W-:Y:S05]  /*1fd0*/  BSYNC.RECONVERGENT B1 ;  /* 0x0000000000017941 */ /* 0x000fea0003800200 */
.L_x_14736:
        /* <DEDUP_REMOVED lines=12> */
[----:B------:R-:W-:-:S07]  /*20a0*/  MOV R19, R4 ;  /* 0x0000000400137202 */ /* 0x000fce0000000f00 */
.L_x_14739:
[----:B------:R-:W-:Y:S05]  /*20b0*/  BSYNC.RECONVERGENT B1 ;  /* 0x0000000000017941 */ /* 0x000fea0003800200 */
.L_x_14738:
[----:B------:R-:W-:Y:S01]  /*20c0*/  IMAD R0, R10, UR42, RZ ;  /* 0x0000002a0a007c24 */ /* 0x000fe2000f8e02ff */
[----:B-1----:R-:W-:Y:S01]  /*20d0*/  @!P0 R2UR UR4, R8 ;  /* 0x00000000080482ca */ /* 0x002fe200000e0000 */
[----:B------:R-:W-:Y:S01]  /*20e0*/  IMAD.MOV.U32 R12, RZ, RZ, R6 ;  /* 0x000000ffff0c7224 */ /* 0x000fe200078e0006 */
[----:B------:R-:W-:Y:S01]  /*20f0*/  @!P0 R2UR UR5, R9 ;  /* 0x00000000090582ca */ /* 0x000fe200000e0000 */
[----:B------:R-:W-:Y:S01]  /*2100*/  IMAD.MOV.U32 R13, RZ, RZ, RZ ;  /* 0x000000ffff0d7224 */ /* 0x000fe200078e00ff */
[----:B------:R-:W-:Y:S01]  /*2110*/  ISETP.GE.U32.AND P1, PT, R16, UR46, PT ;  /* 0x0000002e10007c0c */ /* 0x000fe2000bf26070 */
[----:B------:R-:W-:Y:S01]  /*2120*/  IMAD R11, R7, UR43, R0 ;  /* 0x0000002b070b7c24 */ /* 0x000fe2000f8e0200 */
        /* <DEDUP_REMOVED lines=10> */
[C---:B------:R-:W-:Y:S02]  /*21d0*/  IADD3 R7, P0, PT, R5.reuse, R7, RZ ;  /* 0x0000000705077210 */ /* 0x040fe40007f1e0ff */
[C---:B------:R-:W-:Y:S02]  /*21e0*/  @!P1 R2UR UR6, R8.reuse ;  /* 0x00000000080692ca */ /* 0x040fe400000e0000 */
        /* <DEDUP_REMOVED lines=13> */
.L_x_14722:
[----:B------:R-:W-:Y:S05]  /*22c0*/  EXIT ;  /* 0x000000000000794d */ /* 0x000fea0003800000 */
.L_x_14731:
[----:B------:R-:W-:Y:S01]  /*22d0*/  BSSY B1, `(.L_x_14741) ;  /* 0x0000007000017945 */ /* 0x000fe20003800000 */
[----:B------:R-:W-:Y:S01]  /*22e0*/  IMAD.MOV.U32 R12, RZ, RZ, 0x10 ;  /* 0x00000010ff0c7424 */ /* 0x000fe200078e00ff */
[----:B------:R-:W-:Y:S01]  /*22f0*/  MOV R15, 0xffffffff ;  /* 0xffffffff000f7802 */ /* 0x000fe20000000f00 */
[----:B------:R-:W-:-:S07]  /*2300*/  IMAD.MOV.U32 R11, RZ, RZ, 0x1f ;  /* 0x0000001fff0b7424 */ /* 0x000fce00078e00ff */
[----:B01----:R-:W-:Y:S05]  /*2310*/  WARPSYNC.COLLECTIVE R15, `(.L_x_14742) ;  /* 0x000000000f087348 */ /* 0x003fea0003c00000 */
[----:B------:R2:W3:Y:S02]  /*2320*/  SHFL.BFLY P6, R14, R13, R12, R11 ;  /* 0x0c00000c0d0e7389 */ /* 0x0004e400000c000b */
[----:B0123--:R-:W-:Y:S05]  /*2330*/  ENDCOLLECTIVE ;  /* 0x000000000000791b */ /* 0x00ffea0003800000 */
.L_x_14742:
[----:B------:R-:W-:Y:S05]  /*2340*/  BSYNC B1 ;  /* 0x0000000000017941 */ /* 0x000fea0003800000 */
.L_x_14741:
        /* <DEDUP_REMOVED lines=8> */
.L_x_14743:
[----:B------:R-:W-:Y:S01]  /*23d0*/  IMAD.MOV.U32 R12, RZ, RZ, 0x4 ;  /* 0x00000004ff0c7424 */ /* 0x000fe200078e00ff */
[----:B------:R-:W-:-:S05]  /*23e0*/  FMNMX R3, R13, R14, !PT ;  /* 0x0000000e0d037209 */ /* 0x000fca0007800000 */
[----:B------:R-:W-:-:S07]  /*23f0*/  IMAD.MOV.U32 R13, RZ, RZ, R3 ;  /* 0x000000ffff0d7224 */ /* 0x000fce00078e0003 */
[----:B------:R-:W-:Y:S05]  /*2400*/  WARPSYNC.COLLECTIVE R15, `(.L_x_14744) ;  /* 0x000000000f087348 */ /* 0x000fea0003c00000 */
[----:B------:R0:W1:Y:S02]  /*2410*/  SHFL.BFLY P6, R14, R13, R12, R11 ;  /* 0x0c00000c0d0e7389 */ /* 0x00006400000c000b */
[----:B01----:R-:W-:Y:S05]  /*2420*/  ENDCOLLECTIVE ;  /* 0x000000000000791b */ /* 0x003fea0003800000 */
.L_x_14744:
[----:B------:R-:W-:Y:S01]  /*2430*/  IMAD.MOV.U32 R12, RZ, RZ, 0x2 ;  /* 0x00000002ff0c7424 */ /* 0x000fe200078e00ff */
[----:B------:R-:W-:Y:S01]  /*2440*/  FMNMX R19, R3, R14, !PT ;  /* 0x0000000e03137209 */ /* 0x000fe20007800000 */
[----:B------:R-:W-:-:S03]  /*2450*/  IMAD.MOV.U32 R3, RZ, RZ, 0x437c0000 ;  /* 0x437c0000ff037424 */ /* 0x000fc600078e00ff */
[----:B------:R-:W-:-:S07]  /*2460*/  MOV R13, R19 ;  /* 0x00000013000d7202 */ /* 0x000fce0000000f00 */
[----:B------:R-:W-:Y:S05]  /*2470*/  WARPSYNC.COLLECTIVE R15, `(.L_x_14745) ;  /* 0x000000000f087348 */ /* 0x000fea0003c00000 */
[----:B------:R0:W1:Y:S02]  /*2480*/  SHFL.BFLY P6, R14, R13, R12, R11 ;  /* 0x0c00000c0d0e7389 */ /* 0x00006400000c000b */
[----:B01----:R-:W-:Y:S05]  /*2490*/  ENDCOLLECTIVE ;  /* 0x000000000000791b */ /* 0x003fea0003800000 */
.L_x_14745:
[----:B------:R-:W-:Y:S01]  /*24a0*/  HFMA2 R12, -RZ, RZ, 0, 5.9604644775390625e-08 ;  /* 0x00000001ff0c7431 */ /* 0x000fe200000001ff */
[----:B------:R-:W-:-:S05]  /*24b0*/  FMNMX R20, R19, R14, !PT ;  /* 0x0000000e13147209 */ /* 0x000fca0007800000 */
[----:B------:R-:W-:-:S07]  /*24c0*/  IMAD.MOV.U32 R13, RZ, RZ, R20 ;  /* 0x000000ffff0d7224 */ /* 0x000fce00078e0014 */
[----:B------:R-:W-:Y:S05]  /*24d0*/  WARPSYNC.COLLECTIVE R15, `(.L_x_14746) ;  /* 0x000000000f087348 */ /* 0x000fea0003c00000 */
[----:B------:R0:W1:Y:S02]  /*24e0*/  SHFL.BFLY P6, R14, R13, R12, R11 ;  /* 0x0c00000c0d0e7389 */ /* 0x00006400000c000b */
[----:B01----:R-:W-:Y:S05]  /*24f0*/  ENDCOLLECTIVE ;  /* 0x000000000000791b */ /* 0x003fea0003800000 */
.L_x_14746:
[----:B------:R-:W-:-:S05]  /*2500*/  FMNMX R19, R20, R14, !PT ;  /* 0x0000000e14137209 */ /* 0x000fca0007800000 */
[C---:B------:R-:W-:Y:S01]  /*2510*/  FADD R20, -R19.reuse, R0 ;  /* 0x0000000013147221 */ /* 0x040fe20000000100 */
[C---:B------:R-:W-:Y:S01]  /*2520*/  FADD R14, -R19.reuse, R2 ;  /* 0x00000002130e7221 */ /* 0x040fe20000000100 */
[C---:B------:R-:W-:Y:S01]  /*2530*/  FADD R2, -R19.reuse, R24 ;  /* 0x0000001813027221 */ /* 0x040fe20000000100 */
[----:B------:R-:W-:Y:S01]  /*2540*/  FADD R4, -R19, R4 ;  /* 0x0000000413047221 */ /* 0x000fe20000000100 */
[-C--:B------:R-:W-:Y:S01]  /*2550*/  FFMA.SAT R0, R20, R21.reuse, 0.5 ;  /* 0x3f00000014007423 */ /* 0x080fe20000002015 */
[-C--:B------:R-:W-:Y:S02]  /*2560*/  FFMA.SAT R12, R14, R21.reuse, 0.5 ;  /* 0x3f0000000e0c7423 */ /* 0x080fe40000002015 */
[----:B------:R-:W-:Y:S01]  /*2570*/  FFMA.SAT R22, R4, R21, 0.5 ;  /* 0x3f00000004167423 */ /* 0x000fe20000002015 */
[----:B------:R-:W-:-:S04]  /*2580*/  FFMA.RM R0, R0, R3, 12582913 ;  /* 0x4b40000100007423 */ /* 0x000fc80000004003 */
[C---:B------:R-:W-:Y:S01]  /*2590*/  FADD R11, R0.reuse, -12583039 ;  /* 0xcb40007f000b7421 */ /* 0x040fe20000000000 */
[----:B------:R-:W-:-:S03]  /*25a0*/  SHF.L.U32 R0, R0, 0x17, RZ ;  /* 0x0000001700007819 */ /* 0x000fc600000006ff */
[----:B------:R-:W-:Y:S01]  /*25b0*/  FFMA R13, R20, 1.4426950216293334961, -R11 ;  /* 0x3fb8aa3b140d7823 */ /* 0x000fe2000000080b */
[----:B------:R-:W-:Y:S01]  /*25c0*/  FFMA.RM R11, R12, R3, 12582913 ;  /* 0x4b4000010c0b7423 */ /* 0x000fe20000004003 */
[----:B------:R-:W-:Y:S02]  /*25d0*/  FFMA.SAT R12, R2, R21, 0.5 ;  /* 0x3f000000020c7423 */ /* 0x000fe40000002015 */
[----:B------:R-:W-:Y:S01]  /*25e0*/  FFMA R20, R20, 1.925963033500011079e-08, R13 ;  /* 0x32a5706014147823 */ /* 0x000fe2000000000d */
[C---:B------:R-:W-:Y:S01]  /*25f0*/  FADD R13, R11.reuse, -12583039 ;  /* 0xcb40007f0b0d7421 */ /* 0x040fe20000000000 */
[----:B------:R-:W-:-:S03]  /*2600*/  IMAD.SHL.U32 R11, R11, 0x800000, RZ ;  /* 0x008000000b0b7824 */ /* 0x000fc600078e00ff */
[----:B------:R-:W-:Y:S01]  /*2610*/  FFMA R15, R14, 1.4426950216293334961, -R13 ;  /* 0x3fb8aa3b0e0f7823 */ /* 0x000fe2000000080d */
[-C--:B------:R-:W-:Y:S01]  /*2620*/  FFMA.RM R13, R12, R3.reuse, 12582913 ;  /* 0x4b4000010c0d7423 */ /* 0x080fe20000004003 */
[----:B------:R-:W-:Y:S02]  /*2630*/  FFMA.RM R12, R22, R3, 12582913 ;  /* 0x4b400001160c7423 */ /* 0x000fe40000004003 */
[----:B------:R-:W-:Y:S01]  /*2640*/  FFMA R15, R14, 1.925963033500011079e-08, R15 ;  /* 0x32a570600e0f7823 */ /* 0x000fe2000000000f */
[C---:B------:R-:W-:Y:S01]  /*2650*/  FADD R19, R13.reuse, -12583039 ;  /* 0xcb40007f0d137421 */ /* 0x040fe20000000000 */
[----:B------:R-:W-:Y:S01]  /*2660*/  FADD R21, R12, -12583039 ;  /* 0xcb40007f0c157421 */ /* 0x000fe20000000000 */
[----:B------:R-:W0:Y:S01]  /*2670*/  MUFU.EX2 R3, R20 ;  /* 0x0000001400037308 */ /* 0x000e220000000800 */
[----:B------:R-:W-:Y:S02]  /*2680*/  IMAD.SHL.U32 R13, R13, 0x800000, RZ ;  /* 0x008000000d0d7824 */ /* 0x000fe400078e00ff */
[----:B------:R-:W-:Y:S01]  /*2690*/  FFMA R19, R2, 1.4426950216293334961, -R19 ;  /* 0x3fb8aa3b02137823 */ /* 0x000fe20000000813 */
[----:B------:R-:W-:Y:S01]  /*26a0*/  FFMA R21, R4, 1.4426950216293334961, -R21 ;  /* 0x3fb8aa3b04157823 */ /* 0x000fe20000000815 */
[----:B------:R-:W-:-:S02]  /*26b0*/  SHF.L.U32 R12, R12, 0x17, RZ ;  /* 0x000000170c0c7819 */ /* 0x000fc400000006ff */
[----:B------:R-:W-:Y:S01]  /*26c0*/  FFMA R19, R2, 1.925963033500011079e-08, R19 ;  /* 0x32a5706002137823 */ /* 0x000fe20000000013 */
[----:B------:R-:W-:Y:S01]  /*26d0*/  FFMA R21, R4, 1.925963033500011079e-08, R21 ;  /* 0x32a5706004157823 */ /* 0x000fe20000000015 */
[----:B------:R1:W2:Y:S08]  /*26e0*/  MUFU.EX2 R2, R15 ;  /* 0x0000000f00027308 */ /* 0x0002b00000000800 */
[----:B------:R-:W3:Y:S01]  /*26f0*/  MUFU.EX2 R14, R19 ;  /* 0x00000013000e7308 */ /* 0x000ee20000000800 */
[----:B0-----:R-:W-:Y:S01]  /*2700*/  FMUL R4, R0, R3 ;  /* 0x0000000300047220 */ /* 0x001fe20000400000 */
[----:B-1----:R-:W-:-:S03]  /*2710*/  MOV R15, 0xffffffff ;  /* 0xffffffff000f7802 */ /* 0x002fc60000000f00 */
[----:B------:R-:W-:-:S03]  /*2720*/  FADD R0, RZ, R4 ;  /* 0x00000004ff007221 */ /* 0x000fc60000000000 */
[----:B------:R-:W0:Y:S01]  /*2730*/  MUFU.EX2 R21, R21 ;  /* 0x0000001500157308 */ /* 0x000e220000000800 */
[----:B--2---:R-:W-:-:S04]  /*2740*/  FMUL R3, R11, R2 ;  /* 0x000000020b037220 */ /* 0x004fc80000400000 */
[----:B------:R-:W-:Y:S01]  /*2750*/  FADD R11, R0, R3 ;  /* 0x00000003000b7221 */ /* 0x000fe20000000000 */
[----:B---3--:R-:W-:-:S04]  /*2760*/  FMUL R2, R13, R14 ;  /* 0x0000000e0d027220 */ /* 0x008fc80000400000 */
[----:B------:R-:W-:Y:S01]  /*2770*/  FADD R11, R11, R2 ;  /* 0x000000020b0b7221 */ /* 0x000fe20000000000 */
[----:B0-----:R-:W-:Y:S01]  /*2780*/  FMUL R0, R12, R21 ;  /* 0x000000150c007220 */ /* 0x001fe20000400000 */
[----:B------:R-:W-:-:S03]  /*2790*/  IMAD.MOV.U32 R12, RZ, RZ, 0x10 ;  /* 0x00000010ff0c7424 */ /* 0x000fc600078e00ff */
[----:B------:R-:W-:Y:S01]  /*27a0*/  FADD R13, R11, R0 ;  /* 0x000000000b0d7221 */ /* 0x000fe20000000000 */
[----:B------:R-:W-:-:S07]  /*27b0*/  IMAD.MOV.U32 R11, RZ, RZ, 0x1f ;  /* 0x0000001fff0b7424 */ /* 0x000fce00078e00ff */
[----:B------:R-:W-:Y:S05]  /*27c0*/  WARPSYNC.COLLECTIVE R15, `(.L_x_14747) ;  /* 0x000000000f087348 */ /* 0x000fea0003c00000 */
[----:B------:R0:W1:Y:S02]  /*27d0*/  SHFL.BFLY P6, R14, R13, R12, R11 ;  /* 0x0c00000c0d0e7389 */ /* 0x00006400000c000b */
[----:B01----:R-:W-:Y:S05]  /*27e0*/  ENDCOLLECTIVE ;  /* 0x000000000000791b */ /* 0x003fea0003800000 */
.L_x_14747:
[----:B------:R-:W-:Y:S02]  /*27f0*/  IMAD.MOV.U32 R12, RZ, RZ, 0x8 ;  /* 0x00000008ff0c7424 */ /* 0x000fe400078e00ff */
[----:B------:R-:W-:-:S04]  /*2800*/  FADD R19, R13, R14 ;  /* 0x0000000e0d137221 */ /* 0x000fc80000000000 */
[----:B------:R-:W-:-:S07]  /*2810*/  IMAD.MOV.U32 R13, RZ, RZ, R19 ;  /* 0x000000ffff0d7224 */ /* 0x000fce00078e0013 */
[----:B------:R-:W-:Y:S05]  /*2820*/  WARPSYNC.COLLECTIVE R15, `(.L_x_14748) ;  /* 0x000000000f087348 */ /* 0x000fea0003c00000 */
[----:B------:R0:W1:Y:S02]  /*2830*/  SHFL.BFLY P6, R14, R13, R12, R11 ;  /* 0x0c00000c0d0e7389 */ /* 0x00006400000c000b */
[----:B01----:R-:W-:Y:S05]  /*2840*/  ENDCOLLECTIVE ;  /* 0x000000000000791b */ /* 0x003fea0003800000 */
.L_x_14748:
[----:B------:R-:W-:Y:S02]  /*2850*/  IMAD.MOV.U32 R12, RZ, RZ, 0x4 ;  /* 0x00000004ff0c7424 */ /* 0x000fe400078e00ff */
[----:B------:R-:W-:-:S05]  /*2860*/  FADD R20, R19, R14 ;  /* 0x0000000e13147221 */ /* 0x000fca0000000000 */
[----:B------:R-:W-:-:S07]  /*2870*/  MOV R13, R20 ;  /* 0x00000014000d7202 */ /* 0x000fce0000000f00 */
[----:B------:R-:W-:Y:S05]  /*2880*/  WARPSYNC.COLLECTIVE R15, `(.L_x_14749) ;  /* 0x000000000f087348 */ /* 0x000fea0003c00000 */
[----:B------:R0:W1:Y:S02]  /*2890*/  SHFL.BFLY P6, R14, R13, R12, R11 ;  /* 0x0c00000c0d0e7389 */ /* 0x00006400000c000b */
[----:B01----:R-:W-:Y:S05]  /*28a0*/  ENDCOLLECTIVE ;  /* 0x000000000000791b */ /* 0x003fea0003800000 */
.L_x_14749:
[----:B------:R-:W-:Y:S02]  /*28b0*/  HFMA2 R12, -RZ, RZ, 0, 1.1920928955078125e-07 ;  /* 0x00000002ff0c7431 */ /* 0x000fe400000001ff */
[----:B------:R-:W-:-:S04]  /*28c0*/  FADD R21, R20, R14 ;  /* 0x0000000e14157221 */ /* 0x000fc80000000000 */
[----:B------:R-:W-:-:S07]  /*28d0*/  IMAD.MOV.U32 R13, RZ, RZ, R21 ;  /* 0x000000ffff0d7224 */ /* 0x000fce00078e0015 */
[----:B------:R-:W-:Y:S05]  /*28e0*/  WARPSYNC.COLLECTIVE R15, `(.L_x_14750) ;  /* 0x000000000f087348 */ /* 0x000fea0003c00000 */
[----:B------:R0:W1:Y:S02]  /*28f0*/  SHFL.BFLY P6, R14, R13, R12, R11 ;  /* 0x0c00000c0d0e7389 */ /* 0x00006400000c000b */
[----:B01----:R-:W-:Y:S05]  /*2900*/  ENDCOLLECTIVE ;  /* 0x000000000000791b */ /* 0x003fea0003800000 */
.L_x_14750:
[----:B------:R-:W-:Y:S02]  /*2910*/  IMAD.MOV.U32 R12, RZ, RZ, 0x1 ;  /* 0x00000001ff0c7424 */ /* 0x000fe400078e00ff */
[----:B------:R-:W-:-:S04]  /*2920*/  FADD R22, R21, R14 ;  /* 0x0000000e15167221 */ /* 0x000fc80000000000 */
[----:B------:R-:W-:-:S07]  /*2930*/  IMAD.MOV.U32 R13, RZ, RZ, R22 ;  /* 0x000000ffff0d7224 */ /* 0x000fce00078e0016 */
[----:B------:R-:W-:Y:S05]  /*2940*/  WARPSYNC.COLLECTIVE R15, `(.L_x_14751) ;  /* 0x000000000f087348 */ /* 0x000fea0003c00000 */
[----:B------:R0:W1:Y:S02]  /*2950*/  SHFL.BFLY P6, R14, R13, R12, R11 ;  /* 0x0c00000c0d0e7389 */ /* 0x00006400000c000b */
[----:B01----:R-:W-:Y:S05]  /*2960*/  ENDCOLLECTIVE ;  /* 0x000000000000791b */ /* 0x003fea0003800000 */
.L_x_14751:
[----:B------:R-:W-:Y:S05]  /*2970*/  BRA `(.L_x_14752) ;  /* 0xfffffff000f07947 */ /* 0x000fea000383ffff */
        .weak           $__internal_219_$__cuda_sm3x_div_rn_noftz_f32_slowpath
        .type           $__internal_219_$__cuda_sm3x_div_rn_noftz_f32_slowpath,@function
        .size           $__internal_219_$__cuda_sm3x_div_rn_noftz_f32_slowpath,(.L_x_37596 - $__internal_219_$__cuda_sm3x_div_rn_noftz_f32_slowpath)
$__internal_219_$__cuda_sm3x_div_rn_noftz_f32_slowpath:
        /* <DEDUP_REMOVED lines=35> */
.L_x_14754:
        /* <DEDUP_REMOVED lines=51> */
.L_x_14761:
[----:B------:R-:W-:-:S04]  /*2ee0*/  LOP3.LUT R4, R4, 0x80000000, RZ, 0xc0, !PT ;  /* 0x8000000004047812 */ /* 0x000fc800078ec0ff */
[----:B------:R-:W-:Y:S01]  /*2ef0*/  LOP3.LUT R4, R4, 0x7f800000, RZ, 0xfc, !PT ;  /* 0x7f80000004047812 */ /* 0x000fe200078efcff */
[----:B------:R-:W-:Y:S06]  /*2f00*/  BRA `(.L_x_14762) ;  /* 0x0000000000047947 */ /* 0x000fec0003800000 */
.L_x_14760:
[----:B------:R-:W-:-:S07]  /*2f10*/  LEA R4, R20, R4, 0x17 ;  /* 0x0000000414047211 */ /* 0x000fce00078eb8ff */
.L_x_14762:
[----:B------:R-:W-:Y:S05]  /*2f20*/  BSYNC.RECONVERGENT B3 ;  /* 0x0000000000037941 */ /* 0x000fea0003800200 */
.L_x_14759:
[----:B------:R-:W-:Y:S05]  /*2f30*/  BRA `(.L_x_14763) ;  /* 0x0000000000207947 */ /* 0x000fea0003800000 */
.L_x_14758:
[----:B------:R-:W-:-:S04]  /*2f40*/  LOP3.LUT R4, R21, 0x80000000, R4, 0x48, !PT ;  /* 0x8000000015047812 */ /* 0x000fc800078e4804 */
[----:B------:R-:W-:Y:S01]  /*2f50*/  LOP3.LUT R4, R4, 0x7f800000, RZ, 0xfc, !PT ;  /* 0x7f80000004047812 */ /* 0x000fe200078efcff */
[----:B------:R-:W-:Y:S06]  /*2f60*/  BRA `(.L_x_14763) ;  /* 0x0000000000147947 */ /* 0x000fec0003800000 */
.L_x_14757:
[----:B------:R-:W-:Y:S01]  /*2f70*/  LOP3.LUT R4, R21, 0x80000000, R4, 0x48, !PT ;  /* 0x8000000015047812 */ /* 0x000fe200078e4804 */
[----:B------:R-:W-:Y:S06]  /*2f80*/  BRA `(.L_x_14763) ;  /* 0x00000000000c7947 */ /* 0x000fec0003800000 */
.L_x_14756:
[----:B------:R-:W0:Y:S01]  /*2f90*/  MUFU.RSQ R4, -QNAN ;  /* 0xffc0000000047908 */ /* 0x000e220000001400 */
[----:B------:R-:W-:Y:S05]  /*2fa0*/  BRA `(.L_x_14763) ;  /* 0x0000000000047947 */ /* 0x000fea0003800000 */
.L_x_14755:
[----:B------:R-:W-:-:S07]  /*2fb0*/  FADD.FTZ R4, R4, R11 ;  /* 0x0000000b04047221 */ /* 0x000fce0000010000 */
.L_x_14763:
[----:B------:R-:W-:Y:S05]  /*2fc0*/  BSYNC.RECONVERGENT B2 ;  /* 0x0000000000027941 */ /* 0x000fea0003800200 */
.L_x_14753:
[----:B------:R-:W-:-:S04]  /*2fd0*/  IMAD.MOV.U32 R13, RZ, RZ, 0x0 ;  /* 0x00000000ff0d7424 */ /* 0x000fc800078e00ff */
[----:B0-----:R-:W-:Y:S05]  /*2fe0*/  RET.REL.NODEC R12 `(_Z15SoftmaxWarpImplI22BroadcastScaleMaskLoadIffbLm3EiE11DirectStoreIffEfLi1ELi4ELi32ELi1ELb1EL9Algorithm0EEvT_T0_ll) ;  /* 0xffffffd00c047950 */ /* 0x001fea0003c3ffff */
.L_x_14764:
        /* <DEDUP_REMOVED lines=9> */
.L_x_37596:


//--------------------- .text._Z15SoftmaxWarpImplI22BroadcastScaleMaskLoadIffbLm3EiE11DirectStoreIffEfLi1ELi4ELi32ELi1ELb0EL9Algorithm0EEvT_T0_ll --------------------------
	.section	.text._Z15SoftmaxWarpImplI22BroadcastScaleMaskLoadIffbLm3EiE11DirectStoreIffEfLi1ELi4ELi32ELi1ELb0EL9Algorithm0EEvT_T0_ll,"ax",@progbits
	.align	128
        .global         _Z15SoftmaxWarpImplI22BroadcastScaleMaskLoadIffbLm3EiE11DirectStoreIffEfLi1ELi4ELi32ELi1ELb0EL9Algorithm0EEvT_T0_ll
        .type           _Z15SoftmaxWarpImplI22BroadcastScaleMaskLoadIffbLm3EiE11DirectStoreIffEfLi1ELi4ELi32ELi1ELb0EL9Algorithm0EEvT_T0_ll,@function
        .size           _Z15SoftmaxWarpImplI22BroadcastScaleMaskLoadIffbLm3EiE11DirectStoreIffEfLi1ELi4ELi32ELi1ELb0EL9Algorithm0EEvT_T0_ll,(.L_x_37597 - _Z15SoftmaxWarpImplI22BroadcastScaleMaskLoadIffbLm3EiE11DirectStoreIffEfLi1ELi4ELi32ELi1ELb0EL9Algorithm0EEvT_T0_ll)
        .other          _Z15SoftmaxWarpImplI22BroadcastScaleMaskLoadIffbLm3EiE11DirectStoreIffEfLi1ELi4ELi32ELi1ELb0EL9Algorithm0EEvT_T0_ll,@"STO_CUDA_ENTRY STV_DEFAULT"
_Z15SoftmaxWarpImplI22BroadcastScaleMaskLoadIffbLm3EiE11DirectStoreIffEfLi1ELi4ELi32ELi1ELb0EL9Algorithm0EEvT_T0_ll:
.text._Z15SoftmaxWarpImplI22BroadcastScaleMaskLoadIffbLm3EiE11DirectStoreIffEfLi1ELi4ELi32ELi1ELb0EL9Algorithm0EEvT_T0_ll:
        /* <DEDUP_REMOVED lines=27> */
.L_x_14765:
        /* <DEDUP_REMOVED lines=14> */
.L_x_14776:
[----:B--2---:R-:W2:Y:S01]  /*0290*/  LDC R13, c[0x0][0x3b0] ;  /* 0x0000ec00ff0d7b82 */ /* 0x004ea20000000800 */
[----:B------:R-:W-:Y:S01]  /*02a0*/  MOV R18, RZ ;  /* 0x000000ff00127202 */ /* 0x000fe20000000f00 */
[----:B0-----:R-:W-:Y:S01]  /*02b0*/  IMAD R0, R9, UR48, R10 ;  /* 0x0000003009007c24 */ /* 0x001fe2000f8e020a */
[----:B-1----:R-:W-:Y:S02]  /*02c0*/  R2UR UR4, R6 ;  /* 0x00000000060472ca */ /* 0x002fe400000e0000 */
[----:B------:R-:W-:Y:S01]  /*02d0*/  R2UR UR5, R7 ;  /* 0x00000000070572ca */ /* 0x000fe200000e0000 */
[C---:B------:R-:W-:Y:S01]  /*02e0*/  VIADD R14, R0.reuse, 0x20 ;  /* 0x00000020000e7836 */ /* 0x040fe20000000000 */
[----:B------:R-:W-:Y:S01]  /*02f0*/  IADD3 R4, PT, PT, R0, 0x40, RZ ;  /* 0x0000004000047810 */ /* 0x000fe20007ffe0ff */
[----:B------:R-:W0:Y:S03]  /*0300*/  LDC R17, c[0x0][0x3b4] ;  /* 0x0000ed00ff117b82 */ /* 0x000e260000000800 */
[----:B------:R-:W-:-:S02]  /*0310*/  IABS R21, R14 ;  /* 0x0000000e00157213 */ /* 0x000fc40000000000 */
[----:B------:R-:W-:Y:S02]  /*0320*/  IABS R25, R4 ;  /* 0x0000000400197213 */ /* 0x000fe40000000000 */
[-C--:B--2---:R-:W-:Y:S02]  /*0330*/  IABS R2, R13.reuse ;  /* 0x0000000d00027213 */ /* 0x084fe40000000000 */
[----:B------:R-:W-:Y:S02]  /*0340*/  LOP3.LUT R23, RZ, R13, RZ, 0x33, !PT ;  /* 0x0000000dff177212 */ /* 0x000fe400078e33ff */
[----:B------:R-:W1:Y:S01]  /*0350*/  I2F.RP R3, R2 ;  /* 0x0000000200037306 */ /* 0x000e620000209400 */
[----:B0-----:R-:W-:-:S07]  /*0360*/  IABS R5, R17 ;  /* 0x0000001100057213 */ /* 0x001fce0000000000 */
[----:B-1----:R-:W0:Y:S02]  /*0370*/  MUFU.RCP R3, R3 ;  /* 0x0000000300037308 */ /* 0x002e240000001000 */
[----:B0-----:R-:W-:Y:S01]  /*0380*/  VIADD R19, R3, 0xffffffe ;  /* 0x0ffffffe03137836 */ /* 0x001fe20000000000 */
[----:B------:R-:W-:-:S05]  /*0390*/  IABS R3, R0 ;  /* 0x0000000000037213 */ /* 0x000fca0000000000 */
[----:B------:R-:W0:Y:S02]  /*03a0*/  F2I.FTZ.U32.TRUNC.NTZ R19, R19 ;  /* 0x0000001300137305 */ /* 0x000e24000021f000 */
[----:B0-----:R-:W-:-:S04]  /*03b0*/  IMAD.MOV R11, RZ, RZ, -R19 ;  /* 0x000000ffff0b7224 */ /* 0x001fc800078e0a13 */
[----:B------:R-:W-:-:S04]  /*03c0*/  IMAD R11, R11, R2, RZ ;  /* 0x000000020b0b7224 */ /* 0x000fc800078e02ff */
[----:B------:R-:W-:Y:S02]  /*03d0*/  IMAD.HI.U32 R18, R19, R11, R18 ;  /* 0x0000000b13127227 */ /* 0x000fe400078e0012 */
[----:B------:R-:W0:Y:S04]  /*03e0*/  I2F.RP R11, R5 ;  /* 0x00000005000b7306 */ /* 0x000e280000209400 */
[----:B------:R-:W-:-:S04]  /*03f0*/  IMAD.HI.U32 R15, R18, R3, RZ ;  /* 0x00000003120f7227 */ /* 0x000fc800078e00ff */
[----:B------:R-:W-:Y:S02]  /*0400*/  IMAD.MOV R12, RZ, RZ, -R15 ;  /* 0x000000ffff0c7224 */ /* 0x000fe400078e0a0f */
[----:B------:R-:W-:-:S04]  /*0410*/  IMAD.HI.U32 R19, R18, R25, RZ ;  /* 0x0000001912137227 */ /* 0x000fc800078e00ff */
[----:B------:R-:W-:Y:S01]  /*0420*/  IMAD R3, R2, R12, R3 ;  /* 0x0000000c02037224 */ /* 0x000fe200078e0203 */
[----:B0-----:R-:W0:Y:S01]  /*0430*/  MUFU.RCP R11, R11 ;  /* 0x0000000b000b7308 */ /* 0x001e220000001000 */
[----:B------:R-:W-:-:S03]  /*0440*/  IMAD.HI.U32 R12, R18, R21, RZ ;  /* 0x00000015120c7227 */ /* 0x000fc600078e00ff */
[C---:B------:R-:W-:Y:S01]  /*0450*/  ISETP.GT.U32.AND P0, PT, R2.reuse, R3, PT ;  /* 0x000000030200720c */ /* 0x040fe20003f04070 */
[----:B------:R-:W-:Y:S02]  /*0460*/  IMAD.MOV R20, RZ, RZ, -R12 ;  /* 0x000000ffff147224 */ /* 0x000fe400078e0a0c */
[----:B------:R-:W-:Y:S02]  /*0470*/  IMAD.MOV R22, RZ, RZ, -R19 ;  /* 0x000000ffff167224 */ /* 0x000fe400078e0a13 */
[C---:B------:R-:W-:Y:S02]  /*0480*/  IMAD R21, R2.reuse, R20, R21 ;  /* 0x0000001402157224 */ /* 0x040fe400078e0215 */
[C---:B------:R-:W-:Y:S01]  /*0490*/  IMAD R25, R2.reuse, R22, R25 ;  /* 0x0000001602197224 */ /* 0x040fe200078e0219 */
[----:B------:R-:W-:Y:S02]  /*04a0*/  IABS R22, R13 ;  /* 0x0000000d00167213 */ /* 0x000fe40000000000 */
[----:B------:R-:W-:-:S02]  /*04b0*/  ISETP.GT.U32.AND P1, PT, R2, R21, PT ;  /* 0x000000150200720c */ /* 0x000fc40003f24070 */
[----:B------:R-:W-:Y:S01]  /*04c0*/  ISETP.GT.U32.AND P5, PT, R2, R25, PT ;  /* 0x000000190200720c */ /* 0x000fe20003fa4070 */
[----:B0-----:R-:W-:Y:S01]  /*04d0*/  VIADD R20, R11, 0xffffffe ;  /* 0x0ffffffe0b147836 */ /* 0x001fe20000000000 */
[-C--:B------:R-:W-:Y:S02]  /*04e0*/  @!P0 IADD3 R3, PT, PT, R3, -R2.reuse, RZ ;  /* 0x8000000203038210 */ /* 0x080fe40007ffe0ff */
[C---:B------:R-:W-:Y:S02]  /*04f0*/  LOP3.LUT R11, R0.reuse, R13, RZ, 0x3c, !PT ;  /* 0x0000000d000b7212 */ /* 0x040fe400078e3cff */
[----:B------:R-:W-:Y:S02]  /*0500*/  ISETP.GE.U32.AND P2, PT, R3, R2, PT ;  /* 0x000000020300720c */ /* 0x000fe40003f46070 */
[----:B------:R-:W0:Y:S01]  /*0510*/  F2I.FTZ.U32.TRUNC.NTZ R3, R20 ;  /* 0x0000001400037305 */ /* 0x000e22000021f000 */
[----:B------:R-:W-:Y:S01]  /*0520*/  ISETP.GE.AND P4, PT, R11, RZ, PT ;  /* 0x000000ff0b00720c */ /* 0x000fe20003f86270 */
[----:B------:R-:W-:Y:S01]  /*0530*/  VIADD R11, R0, 0x60 ;  /* 0x00000060000b7836 */ /* 0x000fe20000000000 */
[----:B------:R-:W-:Y:S01]  /*0540*/  @!P0 IADD3 R15, PT, PT, R15, 0x1, RZ ;  /* 0x000000010f0f8810 */ /* 0x000fe20007ffe0ff */
[--C-:B------:R-:W-:Y:S01]  /*0550*/  @!P1 IMAD.IADD R21, R21, 0x1, -R2.reuse ;  /* 0x0000000115159824 */ /* 0x100fe200078e0a02 */
[----:B------:R-:W-:Y:S01]  /*0560*/  ISETP.NE.AND P0, PT, R13, RZ, PT ;  /* 0x000000ff0d00720c */ /* 0x000fe20003f05270 */
[----:B------:R-:W-:-:S02]  /*0570*/  @!P5 IMAD.IADD R25, R25, 0x1, -R2 ;  /* 0x000000011919d824 */ /* 0x000fc400078e0a02 */
[----:B------:R-:W-:Y:S01]  /*0580*/  @!P1 VIADD R12, R12, 0x1 ;  /* 0x000000010c0c9836 */ /* 0x000fe20000000000 */
[-C--:B------:R-:W-:Y:S02]  /*0590*/  ISETP.GE.U32.AND P3, PT, R21, R2.reuse, PT ;  /* 0x000000021500720c */ /* 0x080fe40003f66070 */
[----:B------:R-:W-:Y:S01]  /*05a0*/  ISETP.GE.U32.AND P6, PT, R25, R2, PT ;  /* 0x000000021900720c */ /* 0x000fe20003fc6070 */
[----:B------:R-:W-:Y:S02]  /*05b0*/  @P2 VIADD R15, R15, 0x1 ;  /* 0x000000010f0f2836 */ /* 0x000fe40000000000 */
[----:B------:R-:W-:Y:S01]  /*05c0*/  HFMA2 R2, -RZ, RZ, 0, 0 ;  /* 0x00000000ff027431 */ /* 0x000fe200000001ff */
[----:B------:R-:W-:Y:S02]  /*05d0*/  IABS R21, R11 ;  /* 0x0000000b00157213 */ /* 0x000fe40000000000 */
[----:B0-----:R-:W-:Y:S01]  /*05e0*/  IADD3 R20, PT, PT, RZ, -R3, RZ ;  /* 0x80000003ff147210 */ /* 0x001fe20007ffe0ff */
[----:B------:R-:W-:-:S02]  /*05f0*/  @!P4 IMAD.MOV R15, RZ, RZ, -R15 ;  /* 0x000000ffff0fc224 */ /* 0x000fc400078e0a0f */
[----:B------:R-:W-:-:S04]  /*0600*/  IMAD.HI.U32 R18, R18, R21, RZ ;  /* 0x0000001512127227 */ /* 0x000fc800078e00ff */
[----:B------:R-:W-:Y:S01]  /*0610*/  IMAD R25, R20, R5, RZ ;  /* 0x0000000514197224 */ /* 0x000fe200078e02ff */
[----:B------:R-:W-:Y:S01]  /*0620*/  SEL R20, R23, R15, !P0 ;  /* 0x0000000f17147207 */ /* 0x000fe20004000000 */
[----:B------:R-:W-:Y:S02]  /*0630*/  @P3 VIADD R12, R12, 0x1 ;  /* 0x000000010c0c3836 */ /* 0x000fe40000000000 */
[----:B------:R-:W-:Y:S01]  /*0640*/  IMAD.HI.U32 R15, R3, R25, R2 ;  /* 0x00000019030f7227 */ /* 0x000fe200078e0002 */
[----:B------:R-:W-:-:S03]  /*0650*/  IADD3 R3, PT, PT, -R18, RZ, RZ ;  /* 0x000000ff12037210 */ /* 0x000fc60007ffe1ff */
[----:B------:R-:W-:Y:S02]  /*0660*/  IMAD.MOV.U32 R2, RZ, RZ, R22 ;  /* 0x000000ffff027224 */ /* 0x000fe400078e0016 */
[----:B------:R-:W-:Y:S02]  /*0670*/  IMAD.MOV R26, RZ, RZ, -R20 ;  /* 0x000000ffff1a7224 */ /* 0x000fe400078e0a14 */
[----:B------:R-:W-:Y:S01]  /*0680*/  IMAD R21, R2, R3, R21 ;  /* 0x0000000302157224 */ /* 0x000fe200078e0215 */
[----:B------:R-:W-:Y:S01]  /*0690*/  LOP3.LUT R3, R14, R13, RZ, 0x3c, !PT ;  /* 0x0000000d0e037212 */ /* 0x000fe200078e3cff */
[----:B------:R-:W-:-:S03]  /*06a0*/  IMAD R26, R13, R26, R0 ;  /* 0x0000001a0d1a7224 */ /* 0x000fc600078e0200 */
[----:B------:R-:W-:Y:S02]  /*06b0*/  ISETP.GT.U32.AND P2, PT, R2, R21, PT ;  /* 0x000000150200720c */ /* 0x000fe40003f44070 */
[----:B------:R-:W-:Y:S02]  /*06c0*/  ISETP.GE.AND P4, PT, R3, RZ, PT ;  /* 0x000000ff0300720c */ /* 0x000fe40003f86270 */
[----:B------:R-:W-:-:S05]  /*06d0*/  IABS R28, R26 ;  /* 0x0000001a001c7213 */ /* 0x000fca0000000000 */
[----:B------:R-:W-:-:S04]  /*06e0*/  IMAD.HI.U32 R24, R15, R28, RZ ;  /* 0x0000001c0f187227 */ /* 0x000fc800078e00ff */
[----:B------:R-:W-:Y:S01]  /*06f0*/  @!P2 IMAD.IADD R21, R21, 0x1, -R2 ;  /* 0x000000011515a824 */ /* 0x000fe200078e0a02 */
[----:B------:R-:W-:Y:S01]  /*0700*/  IADD3 R3, PT, PT, -R24, RZ, RZ ;  /* 0x000000ff18037210 */ /* 0x000fe20007ffe1ff */
[----:B------:R-:W-:-:S03]  /*0710*/  @!P4 IMAD.MOV R12, RZ, RZ, -R12 ;  /* 0x000000ffff0cc224 */ /* 0x000fc600078e0a0c */
[----:B------:R-:W-:Y:S01]  /*0720*/  ISETP.GE.U32.AND P4, PT, R21, R2, PT ;  /* 0x000000021500720c */ /* 0x000fe20003f86070 */
[----:B------:R-:W-:Y:S01]  /*0730*/  IMAD R28, R5, R3, R28 ;  /* 0x00000003051c7224 */ /* 0x000fe200078e021c */
[----:B------:R-:W-:Y:S02]  /*0740*/  SHF.R.S64 R2, RZ, 0x1e, R0 ;  /* 0x0000001eff027819 */ /* 0x000fe40000001000 */
[----:B------:R-:W-:Y:S02]  /*0750*/  SEL R12, R23, R12, !P0 ;  /* 0x0000000c170c7207 */ /* 0x000fe40004000000 */
[----:B------:R-:W-:Y:S02]  /*0760*/  IADD3 R2, P3, PT, R2, UR36, RZ ;  /* 0x0000002402027c10 */ /* 0x000fe4000ff7e0ff */
[----:B------:R-:W-:Y:S02]  /*0770*/  IADD3 R22, PT, PT, -R12, RZ, RZ ;  /* 0x000000ff0c167210 */ /* 0x000fe40007ffe1ff */
[----:B------:R-:W-:-:S02]  /*0780*/  LEA.HI.X.SX32 R3, R0, UR37, 0x2, P3 ;  /* 0x0000002500037c11 */ /* 0x000fc400098f16ff */
[-C--:B------:R-:W-:Y:S01]  /*0790*/  LOP3.LUT R27, R4, R13.reuse, RZ, 0x3c, !PT ;  /* 0x0000000d041b7212 */ /* 0x080fe200078e3cff */
[----:B------:R-:W-:Y:S01]  /*07a0*/  @!P5 VIADD R19, R19, 0x1 ;  /* 0x000000011313d836 */ /* 0x000fe20000000000 */
[----:B------:R-:W-:Y:S01]  /*07b0*/  ISETP.GT.U32.AND P1, PT, R5, R28, PT ;  /* 0x0000001c0500720c */ /* 0x000fe20003f24070 */
[----:B------:R0:W2:Y:S01]  /*07c0*/  LDG.E R0, desc[UR4][R2.64] ;  /* 0x0000000402007981 */ /* 0x0000a2000c1e1900 */
[----:B------:R-:W-:Y:S01]  /*07d0*/  ISETP.GE.AND P5, PT, R27, RZ, PT ;  /* 0x000000ff1b00720c */ /* 0x000fe20003fa6270 */
[----:B------:R-:W-:Y:S01]  /*07e0*/  IMAD R22, R13, R22, R14 ;  /* 0x000000160d167224 */ /* 0x000fe200078e020e */
[----:B------:R-:W-:Y:S01]  /*07f0*/  LOP3.LUT R27, R11, R13, RZ, 0x3c, !PT ;  /* 0x0000000d0b1b7212 */ /* 0x000fe200078e3cff */
[----:B------:R-:W-:Y:S01]  /*0800*/  @P6 VIADD R19, R19, 0x1 ;  /* 0x0000000113136836 */ /* 0x000fe20000000000 */
[----:B0-----:R-:W0:Y:S02]  /*0810*/  LDC.64 R2, c[0x0][0x390] ;  /* 0x0000e400ff027b82 */ /* 0x001e240000000a00 */
[----:B------:R-:W-:Y:S01]  /*0820*/  ISETP.GE.AND P6, PT, R27, RZ, PT ;  /* 0x000000ff1b00720c */ /* 0x000fe20003fc6270 */
[----:B------:R-:W-:Y:S01]  /*0830*/  @!P2 VIADD R18, R18, 0x1 ;  /* 0x000000011212a836 */ /* 0x000fe20000000000 */
[----:B------:R-:W-:-:S03]  /*0840*/  IABS R21, R22 ;  /* 0x0000001600157213 */ /* 0x000fc60000000000 */
[----:B------:R-:W-:Y:S02]  /*0850*/  @!P1 IMAD.IADD R28, R28, 0x1, -R5 ;  /* 0x000000011c1c9824 */ /* 0x000fe400078e0a05 */
[----:B------:R-:W-:Y:S01]  /*0860*/  IMAD.HI.U32 R25, R15, R21, RZ ;  /* 0x000000150f197227 */ /* 0x000fe200078e00ff */
[----:B------:R-:W-:Y:S02]  /*0870*/  @P4 IADD3 R18, PT, PT, R18, 0x1, RZ ;  /* 0x0000000112124810 */ /* 0x000fe40007ffe0ff */
[----:B------:R-:W-:Y:S01]  /*0880*/  ISETP.GE.U32.AND P3, PT, R28, R5, PT ;  /* 0x000000051c00720c */ /* 0x000fe20003f66070 */
[----:B------:R-:W-:Y:S01]  /*0890*/  @!P5 IMAD.MOV R19, RZ, RZ, -R19 ;  /* 0x000000ffff13d224 */ /* 0x000fe200078e0a13 */
[----:B------:R-:W-:Y:S01]  /*08a0*/  IADD3 R28, PT, PT, -R25, RZ, RZ ;  /* 0x000000ff191c7210 */ /* 0x000fe20007ffe1ff */
[----:B------:R-:W-:-:S04]  /*08b0*/  @!P6 IMAD.MOV R18, RZ, RZ, -R18 ;  /* 0x000000ffff12e224 */ /* 0x000fc800078e0a12 */
[----:B------:R-:W-:Y:S01]  /*08c0*/  IMAD R28, R5, R28, R21 ;  /* 0x0000001c051c7224 */ /* 0x000fe200078e0215 */
[C---:B------:R-:W-:Y:S02]  /*08d0*/  SEL R21, R23.reuse, R19, !P0 ;  /* 0x0000001317157207 */ /* 0x040fe40004000000 */
[----:B------:R-:W-:Y:S01]  /*08e0*/  SEL R23, R23, R18, !P0 ;  /* 0x0000001217177207 */ /* 0x000fe20004000000 */
[----:B------:R-:W-:Y:S01]  /*08f0*/  @!P1 VIADD R24, R24, 0x1 ;  /* 0x0000000118189836 */ /* 0x000fe20000000000 */
[----:B------:R-:W1:Y:S01]  /*0900*/  LDC.64 R18, c[0x0][0x398] ;  /* 0x0000e600ff127b82 */ /* 0x000e620000000a00 */
[----:B0-----:R-:W-:Y:S02]  /*0910*/  ISETP.NE.U32.AND P0, PT, R2, 0x1, PT ;  /* 0x000000010200780c */ /* 0x001fe40003f05070 */
[----:B------:R-:W-:Y:S01]  /*0920*/  LOP3.LUT R2, R26, R17, RZ, 0x3c, !PT ;  /* 0x000000111a027212 */ /* 0x000fe200078e3cff */
[----:B------:R-:W-:-:S03]  /*0930*/  @P3 VIADD R24, R24, 0x1 ;  /* 0x0000000118183836 */ /* 0x000fc60000000000 */
[----:B------:R-:W-:Y:S02]  /*0940*/  ISETP.GE.AND P5, PT, R2, RZ, PT ;  /* 0x000000ff0200720c */ /* 0x000fe40003fa6270 */
[----:B------:R-:W-:Y:S02]  /*0950*/  MOV R27, R24 ;  /* 0x00000018001b7202 */ /* 0x000fe40000000f00 */
[----:B------:R-:W-:Y:S02]  /*0960*/  ISETP.NE.AND P3, PT, R17, RZ, PT ;  /* 0x000000ff1100720c */ /* 0x000fe40003f65270 */
[----:B------:R-:W-:Y:S02]  /*0970*/  LOP3.LUT R24, RZ, R17, RZ, 0x33, !PT ;  /* 0x00000011ff187212 */ /* 0x000fe400078e33ff */
[----:B------:R-:W-:-:S05]  /*0980*/  ISETP.GT.U32.AND P2, PT, R5, R28, PT ;  /* 0x0000001c0500720c */ /* 0x000fca0003f44070 */
[----:B------:R-:W-:-:S05]  /*0990*/  @!P5 IMAD.MOV R27, RZ, RZ, -R27 ;  /* 0x000000ffff1bd224 */ /* 0x000fca00078e0a1b */
[----:B------:R-:W-:-:S05]  /*09a0*/  SEL R27, R24, R27, !P3 ;  /* 0x0000001b181b7207 */ /* 0x000fca0005800000 */
[----:B------:R-:W-:Y:S01]  /*09b0*/  IMAD.MOV R2, RZ, RZ, -R27 ;  /* 0x000000ffff027224 */ /* 0x000fe200078e0a1b */
[----:B------:R-:W-:Y:S02]  /*09c0*/  ISETP.NE.AND.EX P0, PT, R3, RZ, PT, P0 ;  /* 0x000000ff0300720c */ /* 0x000fe40003f05300 */
[-C--:B------:R-:W-:Y:S01]  /*09d0*/  @!P2 IADD3 R28, PT, PT, R28, -R5.reuse, RZ ;  /* 0x800000051c1ca210 */ /* 0x080fe20007ffe0ff */
[----:B------:R-:W-:Y:S02]  /*09e0*/  IMAD R26, R17, R2, R26 ;  /* 0x00000002111a7224 */ /* 0x000fe400078e021a */
[----:B------:R-:W0:Y:S01]  /*09f0*/  LDC.64 R2, c[0x0][0x3a0] ;  /* 0x0000e800ff027b82 */ /* 0x000e220000000a00 */
[----:B------:R-:W-:Y:S02]  /*0a00*/  ISETP.GE.U32.AND P4, PT, R28, R5, PT ;  /* 0x000000051c00720c */ /* 0x000fe40003f86070 */
[----:B-1----:R-:W-:Y:S02]  /*0a10*/  ISETP.NE.U32.AND P1, PT, R18, 0x1, PT ;  /* 0x000000011200780c */ /* 0x002fe40003f25070 */
[----:B------:R-:W-:-:S02]  /*0a20*/  LOP3.LUT R18, R22, R17, RZ, 0x3c, !PT ;  /* 0x0000001116127212 */ /* 0x000fc400078e3cff */
[----:B------:R-:W-:Y:S02]  /*0a30*/  ISETP.NE.AND.EX P1, PT, R19, RZ, PT, P1 ;  /* 0x000000ff1300720c */ /* 0x000fe40003f25310 */
[----:B------:R-:W-:Y:S01]  /*0a40*/  ISETP.GE.AND P5, PT, R18, RZ, PT ;  /* 0x000000ff1200720c */ /* 0x000fe20003fa6270 */
[----:B------:R-:W-:Y:S01]  /*0a50*/  IMAD.MOV R18, RZ, RZ, -R21 ;  /* 0x000000ffff127224 */ /* 0x000fe200078e0a15 */
[----:B------:R-:W-:Y:S02]  /*0a60*/  SEL R20, R20, RZ, P0 ;  /* 0x000000ff14147207 */ /* 0x000fe40000000000 */
[----:B------:R-:W-:Y:S01]  /*0a70*/  @!P2 IADD3 R25, PT, PT, R25, 0x1, RZ ;  /* 0x000000011919a810 */ /* 0x000fe20007ffe0ff */
[----:B------:R-:W-:Y:S01]  /*0a80*/  IMAD R18, R13, R18, R4 ;  /* 0x000000120d127224 */ /* 0x000fe200078e0204 */
[----:B------:R-:W-:Y:S01]  /*0a90*/  SEL R19, R27, RZ, P1 ;  /* 0x000000ff1b137207 */ /* 0x000fe20000800000 */
[----:B------:R-:W-:Y:S02]  /*0aa0*/  IMAD R20, R20, UR46, RZ ;  /* 0x0000002e14147c24 */ /* 0x000fe4000f8e02ff */
[----:B------:R-:W-:-:S02]  /*0ab0*/  @P4 VIADD R25, R25, 0x1 ;  /* 0x0000000119194836 */ /* 0x000fc40000000000 */
[----:B------:R-:W-:Y:S01]  /*0ac0*/  IMAD R19, R19, UR47, R20 ;  /* 0x0000002f13137c24 */ /* 0x000fe2000f8e0214 */
[----:B------:R-:W-:Y:S02]  /*0ad0*/  IABS R20, R18 ;  /* 0x0000001200147213 */ /* 0x000fe40000000000 */
[----:B------:R-:W-:Y:S02]  /*0ae0*/  @!P5 IADD3 R25, PT, PT, -R25, RZ, RZ ;  /* 0x000000ff1919d210 */ /* 0x000fe40007ffe1ff */
[----:B0-----:R-:W-:Y:S01]  /*0af0*/  ISETP.NE.U32.AND P2, PT, R2, 0x1, PT ;  /* 0x000000010200780c */ /* 0x001fe20003f45070 */
[----:B------:R-:W-:Y:S01]  /*0b00*/  IMAD.MOV.U32 R2, RZ, RZ, R20 ;  /* 0x000000ffff027224 */ /* 0x000fe200078e0014 */
[----:B------:R-:W-:Y:S02]  /*0b10*/  SEL R20, R24, R25, !P3 ;  /* 0x0000001918147207 */ /* 0x000fe40005800000 */
[----:B------:R-:W-:Y:S01]  /*0b20*/  ISETP.NE.AND.EX P2, PT, R3, RZ, PT, P2 ;  /* 0x000000ff0300720c */ /* 0x000fe20003f45320 */
[----:B------:R-:W-:-:S04]  /*0b30*/  IMAD.HI.U32 R25, R15, R2, RZ ;  /* 0x000000020f197227 */ /* 0x000fc800078e00ff */
[----:B------:R-:W-:-:S04]  /*0b40*/  IMAD.MOV R3, RZ, RZ, -R20 ;  /* 0x000000ffff037224 */ /* 0x000fc800078e0a14 */
[----:B------:R-:W-:Y:S01]  /*0b50*/  IMAD R22, R17, R3, R22 ;  /* 0x0000000311167224 */ /* 0x000fe200078e0216 */
[----:B------:R-:W-:-:S05]  /*0b60*/  IADD3 R3, PT, PT, -R25, RZ, RZ ;  /* 0x000000ff19037210 */ /* 0x000fca0007ffe1ff */
[----:B------:R-:W-:-:S05]  /*0b70*/  IMAD R2, R5, R3, R2 ;  /* 0x0000000305027224 */ /* 0x000fca00078e0202 */
[----:B------:R-:W-:-:S13]  /*0b80*/  ISETP.GT.U32.AND P6, PT, R5, R2, PT ;  /* 0x000000020500720c */ /* 0x000fda0003fc4070 */
[----:B------:R-:W-:-:S05]  /*0b90*/  @!P6 IMAD.IADD R2, R2, 0x1, -R5 ;  /* 0x000000010202e824 */ /* 0x000fca00078e0a05 */
[----:B------:R-:W-:Y:S02]  /*0ba0*/  ISETP.GE.U32.AND P5, PT, R2, R5, PT ;  /* 0x000000050200720c */ /* 0x000fe40003fa6070 */
[----:B------:R-:W-:-:S04]  /*0bb0*/  LOP3.LUT R2, R18, R17, RZ, 0x3c, !PT ;  /* 0x0000001112027212 */ /* 0x000fc800078e3cff */
[----:B------:R-:W-:Y:S01]  /*0bc0*/  ISETP.GE.AND P4, PT, R2, RZ, PT ;  /* 0x000000ff0200720c */ /* 0x000fe20003f86270 */
[----:B------:R-:W-:Y:S01]  /*0bd0*/  @!P6 VIADD R25, R25, 0x1 ;  /* 0x000000011919e836 */ /* 0x000fe20000000000 */
[----:B------:R-:W-:Y:S02]  /*0be0*/  SHF.R.S64 R2, RZ, 0x1e, R14 ;  /* 0x0000001eff027819 */ /* 0x000fe4000000100e */
[----:B------:R-:W-:Y:S02]  /*0bf0*/  IADD3 R28, PT, PT, -R23, RZ, RZ ;  /* 0x000000ff171c7210 */ /* 0x000fe40007ffe1ff */
[----:B------:R-:W-:Y:S01]  /*0c00*/  IADD3 R2, P6, PT, R2, UR36, RZ ;  /* 0x0000002402027c10 */ /* 0x000fe2000ffde0ff */
[----:B------:R-:W-:-:S03]  /*0c10*/  @P5 VIADD R25, R25, 0x1 ;  /* 0x0000000119195836 */ /* 0x000fc60000000000 */
[----:B------:R-:W-:Y:S01]  /*0c20*/  LEA.HI.X.SX32 R3, R14, UR37, 0x2, P6 ;  /* 0x000000250e037c11 */ /* 0x000fe2000b0f16ff */
[----:B------:R-:W-:Y:S02]  /*0c30*/  IMAD R14, R13, R28, R11 ;  /* 0x0000001c0d0e7224 */ /* 0x000fe400078e020b */
[----:B------:R-:W-:Y:S02]  /*0c40*/  @!P4 IMAD.MOV R25, RZ, RZ, -R25 ;  /* 0x000000ffff19c224 */ /* 0x000fe400078e0a19 */
[----:B------:R0:W3:Y:S01]  /*0c50*/  LDG.E R2, desc[UR4][R2.64] ;  /* 0x0000000402027981 */ /* 0x0000e2000c1e1900 */
[----:B------:R-:W-:Y:S02]  /*0c60*/  IABS R28, R14 ;  /* 0x0000000e001c7213 */ /* 0x000fe40000000000 */
[----:B------:R-:W-:-:S04]  /*0c70*/  SEL R13, R24, R25, !P3 ;  /* 0x00000019180d7207 */ /* 0x000fc80005800000 */
[----:B------:R-:W-:Y:S01]  /*0c80*/  IADD3 R25, PT, PT, -R13, RZ, RZ ;  /* 0x000000ff0d197210 */ /* 0x000fe20007ffe1ff */
[----:B------:R-:W-:-:S04]  /*0c90*/  IMAD.HI.U32 R15, R15, R28, RZ ;  /* 0x0000001c0f0f7227 */ /* 0x000fc800078e00ff */
[----:B------:R-:W-:Y:S02]  /*0ca0*/  IMAD R18, R17, R25, R18 ;  /* 0x0000001911127224 */ /* 0x000fe400078e0212 */
[----:B------:R-:W-:-:S04]  /*0cb0*/  IMAD.MOV R25, RZ, RZ, -R15 ;  /* 0x000000ffff197224 */ /* 0x000fc800078e0a0f */
[----:B------:R-:W-:-:S05]  /*0cc0*/  IMAD R28, R5, R25, R28 ;  /* 0x00000019051c7224 */ /* 0x000fca00078e021c */
[----:B------:R-:W-:Y:S02]  /*0cd0*/  ISETP.GT.U32.AND P5, PT, R5, R28, PT ;  /* 0x0000001c0500720c */ /* 0x000fe40003fa4070 */
[----:B0-----:R-:W-:-:S11]  /*0ce0*/  LOP3.LUT R3, R14, R17, RZ, 0x3c, !PT ;  /* 0x000000110e037212 */ /* 0x001fd600078e3cff */
[----:B------:R-:W-:Y:S01]  /*0cf0*/  @!P5 IMAD.IADD R28, R28, 0x1, -R5 ;  /* 0x000000011c1cd824 */ /* 0x000fe200078e0a05 */
[----:B------:R-:W-:-:S04]  /*0d00*/  ISETP.GE.AND P6, PT, R3, RZ, PT ;  /* 0x000000ff0300720c */ /* 0x000fc80003fc6270 */
[----:B------:R-:W-:Y:S02]  /*0d10*/  ISETP.GE.U32.AND P4, PT, R28, R5, PT ;  /* 0x000000051c00720c */ /* 0x000fe40003f86070 */
[----:B------:R-:W-:-:S11]  /*0d20*/  @!P5 IADD3 R15, PT, PT, R15, 0x1, RZ ;  /* 0x000000010f0fd810 */ /* 0x000fd60007ffe0ff */
[----:B------:R-:W-:-:S04]  /*0d30*/  @P4 VIADD R15, R15, 0x1 ;  /* 0x000000010f0f4836 */ /* 0x000fc80000000000 */
[----:B------:R-:W-:-:S05]  /*0d40*/  @!P6 IMAD.MOV R15, RZ, RZ, -R15 ;  /* 0x000000ffff0fe224 */ /* 0x000fca00078e0a0f */
[----:B------:R-:W-:Y:S02]  /*0d50*/  SEL R24, R24, R15, !P3 ;  /* 0x0000000f18187207 */ /* 0x000fe40005800000 */
[----:B------:R-:W-:Y:S02]  /*0d60*/  SEL R12, R12, RZ, P0 ;  /* 0x000000ff0c0c7207 */ /* 0x000fe40000000000 */
[----:B------:R-:W-:Y:S02]  /*0d70*/  IADD3 R5, PT, PT, -R24, RZ, RZ ;  /* 0x000000ff18057210 */ /* 0x000fe40007ffe1ff */
[----:B------:R-:W-:Y:S02]  /*0d80*/  SEL R23, R23, RZ, P0 ;  /* 0x000000ff17177207 */ /* 0x000fe40000000000 */
[----:B------:R-:W-:Y:S01]  /*0d90*/  SEL R26, R26, RZ, P2 ;  /* 0x000000ff1a1a7207 */ /* 0x000fe20001000000 */
[----:B------:R-:W-:Y:S01]  /*0da0*/  IMAD R14, R17, R5, R14 ;  /* 0x00000005110e7224 */ /* 0x000fe200078e020e */
[----:B------:R-:W-:Y:S01]  /*0db0*/  SEL R3, R20, RZ, P1 ;  /* 0x000000ff14037207 */ /* 0x000fe20000800000 */
[----:B------:R-:W-:Y:S01]  /*0dc0*/  IMAD R12, R12, UR46, RZ ;  /* 0x0000002e0c0c7c24 */ /* 0x000fe2000f8e02ff */
[----:B------:R-:W-:Y:S01]  /*0dd0*/  SEL R24, R24, RZ, P1 ;  /* 0x000000ff18187207 */ /* 0x000fe20000800000 */
[----:B------:R-:W-:Y:S01]  /*0de0*/  IMAD R23, R23, UR46, RZ ;  /* 0x0000002e17177c24 */ /* 0x000fe2000f8e02ff */
[----:B------:R-:W-:Y:S01]  /*0df0*/  SEL R21, R21, RZ, P0 ;  /* 0x000000ff15157207 */ /* 0x000fe20000000000 */
[----:B------:R-:W-:Y:S01]  /*0e00*/  IMAD R19, R26, UR49, R19 ;  /* 0x000000311a137c24 */ /* 0x000fe2000f8e0213 */
[----:B------:R-:W-:Y:S01]  /*0e10*/  SEL R22, R22, RZ, P2 ;  /* 0x000000ff16167207 */ /* 0x000fe20001000000 */
[----:B------:R-:W-:Y:S01]  /*0e20*/  IMAD R3, R3, UR47, R12 ;  /* 0x0000002f03037c24 */ /* 0x000fe2000f8e020c */
[----:B------:R-:W-:Y:S01]  /*0e30*/  SEL R14, R14, RZ, P2 ;  /* 0x000000ff0e0e7207 */ /* 0x000fe20001000000 */
[----:B------:R-:W-:Y:S01]  /*0e40*/  IMAD R23, R24, UR47, R23 ;  /* 0x0000002f18177c24 */ /* 0x000fe2000f8e0217 */
[----:B------:R-:W-:Y:S01]  /*0e50*/  SEL R13, R13, RZ, P1 ;  /* 0x000000ff0d0d7207 */ /* 0x000fe20000800000 */
[----:B------:R-:W-:Y:S01]  /*0e60*/  IMAD R28, R21, UR46, RZ ;  /* 0x0000002e151c7c24 */ /* 0x000fe2000f8e02ff */
[----:B------:R-:W-:Y:S01]  /*0e70*/  IADD3 R20, P0, PT, R19, UR38, RZ ;  /* 0x0000002613147c10 */ /* 0x000fe2000ff1e0ff */
[----:B------:R-:W-:Y:S01]  /*0e80*/  IMAD R3, R22, UR49, R3 ;  /* 0x0000003116037c24 */ /* 0x000fe2000f8e0203 */
[----:B------:R-:W-:Y:S01]  /*0e90*/  SEL R18, R18, RZ, P2 ;  /* 0x000000ff12127207 */ /* 0x000fe20001000000 */
[----:B------:R-:W-:Y:S01]  /*0ea0*/  IMAD R5, R14, UR49, R23 ;  /* 0x000000310e057c24 */ /* 0x000fe2000f8e0217 */
[----:B------:R-:W-:Y:S01]  /*0eb0*/  R2UR UR10, R6 ;  /* 0x00000000060a72ca */ /* 0x000fe200000e0000 */
[----:B------:R-:W-:Y:S01]  /*0ec0*/  IMAD R13, R13, UR47, R28 ;  /* 0x0000002f0d0d7c24 */ /* 0x000fe2000f8e021c */
[----:B------:R-:W-:-:S02]  /*0ed0*/  R2UR UR11, R7 ;  /* 0x00000000070b72ca */ /* 0x000fc400000e0000 */
[----:B------:R-:W-:Y:S02]  /*0ee0*/  R2UR UR6, R6 ;  /* 0x00000000060672ca */ /* 0x000fe400000e0000 */
[----:B------:R-:W-:Y:S01]  /*0ef0*/  R2UR UR7, R7 ;  /* 0x00000000070772ca */ /* 0x000fe200000e0000 */
[----:B------:R-:W-:Y:S01]  /*0f00*/  IMAD R13, R18, UR49, R13 ;  /* 0x00000031120d7c24 */ /* 0x000fe2000f8e020d */
[----:B------:R-:W-:Y:S02]  /*0f10*/  LEA.HI.X.SX32 R21, R19, UR39, 0x1, P0 ;  /* 0x0000002713157c11 */ /* 0x000fe400080f0eff */
[----:B------:R-:W-:Y:S02]  /*0f20*/  IADD3 R22, P0, PT, R3, UR38, RZ ;  /* 0x0000002603167c10 */ /* 0x000fe4000ff1e0ff */
[----:B------:R-:W-:Y:S01]  /*0f30*/  IADD3 R14, P2, PT, R5, UR38, RZ ;  /* 0x00000026050e7c10 */ /* 0x000fe2000ff5e0ff */
[----:B------:R-:W4:Y:S01]  /*0f40*/  LDG.E.U8 R20, desc[UR4][R20.64] ;  /* 0x0000000414147981 */ /* 0x000f22000c1e1100 */
[----:B------:R-:W-:-:S02]  /*0f50*/  SHF.R.S64 R18, RZ, 0x1e, R4 ;  /* 0x0000001eff127819 */ /* 0x000fc40000001004 */
[----:B------:R-:W-:Y:S02]  /*0f60*/  R2UR UR8, R6 ;  /* 0x00000000060872ca */ /* 0x000fe400000e0000 */
[----:B------:R-:W-:Y:S02]  /*0f70*/  R2UR UR9, R7 ;  /* 0x00000000070972ca */ /* 0x000fe400000e0000 */
[----:B------:R-:W-:Y:S02]  /*0f80*/  LEA.HI.X.SX32 R23, R3, UR39, 0x1, P0 ;  /* 0x0000002703177c11 */ /* 0x000fe400080f0eff */
[----:B------:R-:W-:Y:S02]  /*0f90*/  LEA.HI.X.SX32 R15, R5, UR39, 0x1, P2 ;  /* 0x00000027050f7c11 */ /* 0x000fe400090f0eff */
[----:B------:R-:W-:Y:S01]  /*0fa0*/  IADD3 R18, P0, PT, R18, UR36, RZ ;  /* 0x0000002412127c10 */ /* 0x000fe2000ff1e0ff */
[----:B------:R-:W5:Y:S01]  /*0fb0*/  LDG.E.U8 R22, desc[UR6][R22.64] ;  /* 0x0000000616167981 */ /* 0x000f62000c1e1100 */
[----:B------:R-:W-:-:S02]  /*0fc0*/  IADD3 R12, P1, PT, R13, UR38, RZ ;  /* 0x000000260d0c7c10 */ /* 0x000fc4000ff3e0ff */
[----:B------:R-:W-:Y:S01]  /*0fd0*/  SHF.R.S64 R24, RZ, 0x1e, R11 ;  /* 0x0000001eff187819 */ /* 0x000fe2000000100b */
[----:B------:R-:W5:Y:S01]  /*0fe0*/  LDG.E.U8 R14, desc[UR10][R14.64] ;  /* 0x0000000a0e0e7981 */ /* 0x000f62000c1e1100 */
[----:B------:R-:W-:Y:S02]  /*0ff0*/  LEA.HI.X.SX32 R19, R4, UR37, 0x2, P0 ;  /* 0x0000002504137c11 */ /* 0x000fe400080f16ff */
[----:B------:R-:W-:Y:S01]  /*1000*/  LEA.HI.X.SX32 R13, R13, UR39, 0x1, P1 ;  /* 0x000000270d0d7c11 */ /* 0x000fe200088f0eff */
[----:B------:R-:W2:Y:S01]  /*1010*/  LDC.64 R4, c[0x0][0x3e8] ;  /* 0x0000fa00ff047b82 */ /* 0x000ea20000000a00 */
[----:B------:R-:W-:Y:S01]  /*1020*/  IADD3 R24, P0, PT, R24, UR36, RZ ;  /* 0x0000002418187c10 */ /* 0x000fe2000ff1e0ff */
[----:B------:R-:W5:Y:S04]  /*1030*/  LDG.E R18, desc[UR4][R18.64] ;  /* 0x0000000412127981 */ /* 0x000f68000c1e1900 */
[----:B------:R-:W5:Y:S01]  /*1040*/  LDG.E.U8 R12, desc[UR8][R12.64] ;  /* 0x000000080c0c7981 */ /* 0x000f62000c1e1100 */
[----:B------:R-:W-:-:S05]  /*1050*/  LEA.HI.X.SX32 R25, R11, UR37, 0x2, P0 ;  /* 0x000000250b197c11 */ /* 0x000fca00080f16ff */
[----:B------:R-:W5:Y:S01]  /*1060*/  LDG.E R24, desc[UR6][R24.64] ;  /* 0x0000000618187981 */ /* 0x000f62000c1e1900 */
[-C--:B--2---:R-:W-:Y:S01]  /*1070*/  FMUL R3, R0, R5.reuse ;  /* 0x0000000500037220 */ /* 0x084fe20000400000 */
[----:B------:R-:W-:Y:S01]  /*1080*/  UMOV UR4, 0xffffffff ;  /* 0xffffffff00047882 */ /* 0x000fe20000000000 */
[----:B---3--:R-:W-:Y:S01]  /*1090*/  FMUL R11, R2, R5 ;  /* 0x00000005020b7220 */ /* 0x008fe20000400000 */
[----:B----4-:R-:W-:Y:S02]  /*10a0*/  ISETP.NE.AND P0, PT, R20, RZ, PT ;  /* 0x000000ff1400720c */ /* 0x010fe40003f05270 */
[----:B-----5:R-:W-:Y:S02]  /*10b0*/  ISETP.NE.AND P1, PT, R22, RZ, PT ;  /* 0x000000ff1600720c */ /* 0x020fe40003f25270 */
[----:B------:R-:W-:Y:S02]  /*10c0*/  FSEL R22, R3, R4, P0 ;  /* 0x0000000403167208 */ /* 0x000fe40000000000 */
[----:B------:R-:W-:-:S02]  /*10d0*/  ISETP.NE.AND P2, PT, R14, RZ, PT ;  /* 0x000000ff0e00720c */ /* 0x000fc40003f45270 */
[----:B------:R-:W-:Y:S02]  /*10e0*/  FSEL R20, R11, R4, P1 ;  /* 0x000000040b147208 */ /* 0x000fe40000800000 */
[----:B------:R-:W-:Y:S01]  /*10f0*/  FMNMX R11, R22, -INF , !PT ;  /* 0xff800000160b7809 */ /* 0x000fe20007800000 */
[----:B------:R-:W-:Y:S01]  /*1100*/  FMUL R3, R18, R5 ;  /* 0x0000000512037220 */ /* 0x000fe20000400000 */
[----:B------:R-:W-:Y:S02]  /*1110*/  ISETP.NE.AND P0, PT, R12, RZ, PT ;  /* 0x000000ff0c00720c */ /* 0x000fe40003f05270 */
[----:B------:R-:W-:Y:S02]  /*1120*/  FMNMX R11, R11, R20, !PT ;  /* 0x000000140b0b7209 */ /* 0x000fe40007800000 */
[----:B------:R-:W-:-:S03]  /*1130*/  FSEL R18, R3, R4, P0 ;  /* 0x0000000403127208 */ /* 0x000fc60000000000 */
[----:B------:R-:W-:Y:S01]  /*1140*/  @P2 FMUL R4, R24, R5 ;  /* 0x0000000518042220 */ /* 0x000fe20000400000 */
        /* <DEDUP_REMOVED lines=37> */
[----:B------:R-:W-:Y:S01]  /*13a0*/  IMAD.SHL.U32 R2, R2, 0x800000, RZ ;  /* 0x0080000002027824 */ /* 0x000fe200078e00ff */
[----:B------:R-:W-:Y:S01]  /*13b0*/  SHF.L.U32 R17, R17, 0x17, RZ ;  /* 0x0000001711117819 */ /* 0x000fe200000006ff */
[----:B------:R-:W-:Y:S01]  /*13c0*/  FFMA R11, R18, 1.925963033500011079e-08, R11 ;  /* 0x32a57060120b7823 */ /* 0x000fe2000000000b */
[C---:B------:R-:W-:Y:S01]  /*13d0*/  FFMA R5, R14.reuse, 1.4426950216293334961, -R5 ;  /* 0x3fb8aa3b0e057823 */ /* 0x040fe20000000805 */
[----:B------:R-:W1:Y:S03]  /*13e0*/  MUFU.EX2 R15, R15 ;  /* 0x0000000f000f7308 */ /* 0x000e660000000800 */
[----:B------:R-:W-:Y:S01]  /*13f0*/  FFMA R14, R14, 1.925963033500011079e-08, R5 ;  /* 0x32a570600e0e7823 */ /* 0x000fe20000000005 */
[----:B------:R-:W-:-:S04]  /*1400*/  SHF.L.U32 R5, R0, 0x17, RZ ;  /* 0x0000001700057819 */ /* 0x000fc800000006ff */
        /* <DEDUP_REMOVED lines=20> */
.L_x_14788:
        /* <DEDUP_REMOVED lines=11> */
[----:B0-----:R-:W-:Y:S05]  /*1600*/  CALL.REL.NOINC `($__internal_220_$__cuda_sm3x_div_rn_noftz_f32_slowpath) ;  /* 0x0000000800c87944 */ /* 0x001fea0003c00000 */
[----:B------:R-:W-:-:S07]  /*1610*/  IMAD.MOV.U32 R11, RZ, RZ, R4 ;  /* 0x000000ffff0b7224 */ /* 0x000fce00078e0004 */
.L_x_14769:
[----:B------:R-:W-:Y:S05]  /*1620*/  BSYNC.RECONVERGENT B1 ;  /* 0x0000000000017941 */ /* 0x000fea0003800200 */
.L_x_14768:
        /* <DEDUP_REMOVED lines=11> */
[----:B0-----:R-:W-:Y:S05]  /*16e0*/  CALL.REL.NOINC `($__internal_220_$__cuda_sm3x_div_rn_noftz_f32_slowpath) ;  /* 0x0000000800907944 */ /* 0x001fea0003c00000 */
[----:B------:R-:W-:-:S07]  /*16f0*/  MOV R12, R4 ;  /* 0x00000004000c7202 */ /* 0x000fce0000000f00 */
.L_x_14771:
[----:B------:R-:W-:Y:S05]  /*1700*/  BSYNC.RECONVERGENT B1 ;  /* 0x0000000000017941 */ /* 0x000fea0003800200 */
.L_x_14770:
        /* <DEDUP_REMOVED lines=12> */
[----:B------:R-:W-:-:S07]  /*17d0*/  IMAD.MOV.U32 R3, RZ, RZ, R4 ;  /* 0x000000ffff037224 */ /* 0x000fce00078e0004 */
.L_x_14773:
[----:B------:R-:W-:Y:S05]  /*17e0*/  BSYNC.RECONVERGENT B1 ;  /* 0x0000000000017941 */ /* 0x000fea0003800200 */
.L_x_14772:
        /* <DEDUP_REMOVED lines=11> */
[----:B0-----:R-:W-:Y:S05]  /*18a0*/  CALL.REL.NOINC `($__internal_220_$__cuda_sm3x_div_rn_noftz_f32_slowpath) ;  /* 0x0000000800207944 */ /* 0x001fea0003c00000 */
[----:B------:R-:W-:-:S07]  /*18b0*/  IMAD.MOV.U32 R13, RZ, RZ, R4 ;  /* 0x000000ffff0d7224 */ /* 0x000fce00078e0004 */
.L_x_14775:
[----:B------:R-:W-:Y:S05]  /*18c0*/  BSYNC.RECONVERGENT B1 ;  /* 0x0000000000017941 */ /* 0x000fea0003800200 */
.L_x_14774:
[----:B------:R-:W-:Y:S02]  /*18d0*/  HFMA2 R5, -RZ, RZ, 0, 0 ;  /* 0x00000000ff057431 */ /* 0x000fe400000001ff */
[----:B------:R-:W-:Y:S01]  /*18e0*/  IMAD.MOV.U32 R4, RZ, RZ, R10 ;  /* 0x000000ffff047224 */ /* 0x000fe200078e000a */
[----:B------:R-:W-:Y:S01]  /*18f0*/  R2UR UR4, R6 ;  /* 0x00000000060472ca */ /* 0x000fe200000e0000 */
        /* <DEDUP_REMOVED lines=19> */
[----:B------:R2:W-:Y:S04]  /*1a30*/  STG.E desc[UR8][R4.64+0x100], R3 ;  /* 0x0001000304007986 */ /* 0x0005e8000c101908 */
[----:B------:R2:W-:Y:S08]  /*1a40*/  STG.E desc[UR10][R4.64+0x180], R13 ;  /* 0x0001800d04007986 */ /* 0x0005f0000c10190a */
[----:B------:R-:W-:Y:S05]  /*1a50*/  @!P0 BRA `(.L_x_14776) ;  /* 0xffffffe8000c8947 */ /* 0x000fea000383ffff */
[----:B------:R-:W-:Y:S05]  /*1a60*/  BSYNC B0 ;  /* 0x0000000000007941 */ /* 0x000fea0003800000 */
.L_x_14766:
[----:B------:R-:W-:Y:S05]  /*1a70*/  EXIT ;  /* 0x000000000000794d */ /* 0x000fea0003800000 */
.L_x_14767:
[----:B------:R-:W-:Y:S01]  /*1a80*/  BSSY B1, `(.L_x_14777) ;  /* 0x0000007000017945 */ /* 0x000fe20003800000 */
[----:B------:R-:W-:Y:S01]  /*1a90*/  IMAD.MOV.U32 R12, RZ, RZ, 0x10 ;  /* 0x00000010ff0c7424 */ /* 0x000fe200078e00ff */
[----:B------:R-:W-:Y:S01]  /*1aa0*/  MOV R11, 0x1f ;  /* 0x0000001f000b7802 */ /* 0x000fe20000000f00 */
[----:B------:R-:W-:-:S07]  /*1ab0*/  IMAD.MOV.U32 R15, RZ, RZ, -0x1 ;  /* 0xffffffffff0f7424 */ /* 0x000fce00078e00ff */
[----:B------:R-:W-:Y:S05]  /*1ac0*/  WARPSYNC.COLLECTIVE R15, `(.L_x_14778) ;  /* 0x000000000f087348 */ /* 0x000fea0003c00000 */
[----:B------:R0:W1:Y:S02]  /*1ad0*/  SHFL.BFLY P6, R14, R13, R12, R11 ;  /* 0x0c00000c0d0e7389 */ /* 0x00006400000c000b */
[----:B01----:R-:W-:Y:S05]  /*1ae0*/  ENDCOLLECTIVE ;  /* 0x000000000000791b */ /* 0x003fea0003800000 */
.L_x_14778:
[----:B------:R-:W-:Y:S05]  /*1af0*/  BSYNC B1 ;  /* 0x0000000000017941 */ /* 0x000fea0003800000 */
.L_x_14777:
[----:B------:R-:W-:Y:S01]  /*1b00*/  FMNMX R13, R13, R14, !PT ;  /* 0x0000000e0d0d7209 */ /* 0x000fe20007800000 */
[----:B------:R-:W-:Y:S01]  /*1b10*/  IMAD.MOV.U32 R12, RZ, RZ, 0x8 ;  /* 0x00000008ff0c7424 */ /* 0x000fe200078e00ff */
[----:B------:R-:W-:Y:S01]  /*1b20*/  MOV R11, 0x1f ;  /* 0x0000001f000b7802 */ /* 0x000fe20000000f00 */
[----:B------:R-:W-:-:S07]  /*1b30*/  IMAD.MOV.U32 R15, RZ, RZ, -0x1 ;  /* 0xffffffffff0f7424 */ /* 0x000fce00078e00ff */
[----:B------:R-:W-:Y:S05]  /*1b40*/  WARPSYNC.COLLECTIVE R15, `(.L_x_14779) ;  /* 0x000000000f087348 */ /* 0x000fea0003c00000 */
[----:B------:R0:W1:Y:S02]  /*1b50*/  SHFL.BFLY P6, R14, R13, R12, R11 ;  /* 0x0c00000c0d0e7389 */ /* 0x00006400000c000b */
[----:B01----:R-:W-:Y:S05]  /*1b60*/  ENDCOLLECTIVE ;  /* 0x000000000000791b */ /* 0x003fea0003800000 */
.L_x_14779:
[----:B------:R-:W-:Y:S01]  /*1b70*/  HFMA2 R12, -RZ, RZ, 0, 2.384185791015625e-07 ;  /* 0x00000004ff0c7431 */ /* 0x000fe200000001ff */
[----:B------:R-:W-:-:S05]  /*1b80*/  FMNMX R0, R13, R14, !PT ;  /* 0x0000000e0d007209 */ /* 0x000fca0007800000 */
[----:B------:R-:W-:-:S07]  /*1b90*/  IMAD.MOV.U32 R13, RZ, RZ, R0 ;  /* 0x000000ffff0d7224 */ /* 0x000fce00078e0000 */
[----:B------:R-:W-:Y:S05]  /*1ba0*/  WARPSYNC.COLLECTIVE R15, `(.L_x_14780) ;  /* 0x000000000f087348 */ /* 0x000fea0003c00000 */
[----:B------:R0:W1:Y:S02]  /*1bb0*/  SHFL.BFLY P6, R14, R13, R12, R11 ;  /* 0x0c00000c0d0e7389 */ /* 0x00006400000c000b */
[----:B01----:R-:W-:Y:S05]  /*1bc0*/  ENDCOLLECTIVE ;  /* 0x000000000000791b */ /* 0x003fea0003800000 */
.L_x_14780:
[----:B------:R-:W-:Y:S01]  /*1bd0*/  IMAD.MOV.U32 R12, RZ, RZ, 0x2 ;  /* 0x00000002ff0c7424 */ /* 0x000fe200078e00ff */
[----:B------:R-:W-:-:S05]  /*1be0*/  FMNMX R2, R0, R14, !PT ;  /* 0x0000000e00027209 */ /* 0x000fca0007800000 */
[----:B------:R-:W-:-:S07]  /*1bf0*/  IMAD.MOV.U32 R13, RZ, RZ, R2 ;  /* 0x000000ffff0d7224 */ /* 0x000fce00078e0002 */
[----:B------:R-:W-:Y:S05]  /*1c00*/  WARPSYNC.COLLECTIVE R15, `(.L_x_14781) ;  /* 0x000000000f087348 */ /* 0x000fea0003c00000 */
[----:B------:R0:W1:Y:S02]  /*1c10*/  SHFL.BFLY P6, R14, R13, R12, R11 ;  /* 0x0c00000c0d0e7389 */ /* 0x00006400000c000b */
[----:B01----:R-:W-:Y:S05]  /*1c20*/  ENDCOLLECTIVE ;  /* 0x000000000000791b */ /* 0x003fea0003800000 */
.L_x_14781:
[----:B------:R-:W-:Y:S01]  /*1c30*/  IMAD.MOV.U32 R12, RZ, RZ, 0x1 ;  /* 0x00000001ff0c7424 */ /* 0x000fe200078e00ff */
[----:B------:R-:W-:Y:S01]  /*1c40*/  FMNMX R3, R2, R14, !PT ;  /* 0x0000000e02037209 */ /* 0x000fe20007800000 */
[----:B------:R-:W-:-:S03]  /*1c50*/  HFMA2 R2, -RZ, RZ, 3.7421875, 0 ;  /* 0x437c0000ff027431 */ /* 0x000fc600000001ff */
[----:B------:R-:W-:-:S07]  /*1c60*/  MOV R13, R3 ;  /* 0x00000003000d7202 */ /* 0x000fce0000000f00 */
[----:B------:R-:W-:Y:S05]  /*1c70*/  WARPSYNC.COLLECTIVE R15, `(.L_x_14782) ;  /* 0x000000000f087348 */ /* 0x000fea0003c00000 */
[----:B------:R0:W1:Y:S02]  /*1c80*/  SHFL.BFLY P6, R14, R13, R12, R11 ;  /* 0x0c00000c0d0e7389 */ /* 0x00006400000c000b */
[----:B01----:R-:W-:Y:S05]  /*1c90*/  ENDCOLLECTIVE ;  /* 0x000000000000791b */ /* 0x003fea0003800000 */
.L_x_14782:
        /* <DEDUP_REMOVED lines=20> */
[----:B------:R-:W-:Y:S01]  /*1de0*/  SHF.L.U32 R19, R19, 0x17, RZ ;  /* 0x0000001713137819 */ /* 0x000fe200000006ff */
        /* <DEDUP_REMOVED lines=9> */
[----:B------:R-:W-:Y:S02]  /*1e80*/  IMAD.SHL.U32 R5, R0, 0x800000, RZ ;  /* 0x0080000000057824 */ /* 0x000fe400078e00ff */
[----:B------:R-:W2:Y:S01]  /*1e90*/  MUFU.EX2 R11, R14 ;  /* 0x0000000e000b7308 */ /* 0x000ea20000000800 */
[----:B------:R-:W-:Y:S02]  /*1ea0*/  IMAD.SHL.U32 R2, R3, 0x800000, RZ ;  /* 0x0080000003027824 */ /* 0x000fe400078e00ff */
[----:B0-----:R-:W-:-:S04]  /*1eb0*/  FMUL R4, R5, R4 ;  /* 0x0000000405047220 */ /* 0x001fc80000400000 */
[----:B------:R-:W-:Y:S01]  /*1ec0*/  FADD R0, RZ, R4 ;  /* 0x00000004ff007221 */ /* 0x000fe20000000000 */
[----:B------:R0:W3:Y:S01]  /*1ed0*/  MUFU.EX2 R18, R15 ;  /* 0x0000000f00127308 */ /* 0x0000e20000000800 */
[----:B-1----:R-:W-:Y:S01]  /*1ee0*/  FMUL R3, R19, R12 ;  /* 0x0000000c13037220 */ /* 0x002fe20000400000 */
[----:B------:R-:W-:-:S03]  /*1ef0*/  IMAD.MOV.U32 R12, RZ, RZ, 0x10 ;  /* 0x00000010ff0c7424 */ /* 0x000fc600078e00ff */
[----:B------:R-:W-:Y:S01]  /*1f00*/  FADD R5, R0, R3 ;  /* 0x0000000300057221 */ /* 0x000fe20000000000 */
[----:B--2---:R-:W-:Y:S01]  /*1f10*/  FMUL R2, R2, R11 ;  /* 0x0000000b02027220 */ /* 0x004fe20000400000 */
[----:B------:R-:W-:Y:S01]  /*1f20*/  MOV R11, 0x1f ;  /* 0x0000001f000b7802 */ /* 0x000fe20000000f00 */
[----:B0-----:R-:W-:Y:S02]  /*1f30*/  IMAD.MOV.U32 R15, RZ, RZ, -0x1 ;  /* 0xffffffffff0f7424 */ /* 0x001fe400078e00ff */
[----:B------:R-:W-:Y:S01]  /*1f40*/  FADD R5, R5, R2 ;  /* 0x0000000205057221 */ /* 0x000fe20000000000 */
[----:B---3--:R-:W-:-:S04]  /*1f50*/  FMUL R0, R13, R18 ;  /* 0x000000120d007220 */ /* 0x008fc80000400000 */
[----:B------:R-:W-:-:S07]  /*1f60*/  FADD R13, R5, R0 ;  /* 0x00000000050d7221 */ /* 0x000fce0000000000 */
[----:B------:R-:W-:Y:S05]  /*1f70*/  WARPSYNC.COLLECTIVE R15, `(.L_x_14783) ;  /* 0x000000000f087348 */ /* 0x000fea0003c00000 */
[----:B------:R0:W1:Y:S02]  /*1f80*/  SHFL.BFLY P6, R14, R13, R12, R11 ;  /* 0x0c00000c0d0e7389 */ /* 0x00006400000c000b */
[----:B01----:R-:W-:Y:S05]  /*1f90*/  ENDCOLLECTIVE ;  /* 0x000000000000791b */ /* 0x003fea0003800000 */
.L_x_14783:
[----:B------:R-:W-:Y:S02]  /*1fa0*/  IMAD.MOV.U32 R12, RZ, RZ, 0x8 ;  /* 0x00000008ff0c7424 */ /* 0x000fe400078e00ff */
[----:B------:R-:W-:-:S05]  /*1fb0*/  FADD R5, R13, R14 ;  /* 0x0000000e0d057221 */ /* 0x000fca0000000000 */
[----:B------:R-:W-:-:S07]  /*1fc0*/  MOV R13, R5 ;  /* 0x00000005000d7202 */ /* 0x000fce0000000f00 */
[----:B------:R-:W-:Y:S05]  /*1fd0*/  WARPSYNC.COLLECTIVE R15, `(.L_x_14784) ;  /* 0x000000000f087348 */ /* 0x000fea0003c00000 */
[----:B------:R0:W1:Y:S02]  /*1fe0*/  SHFL.BFLY P6, R14, R13, R12, R11 ;  /* 0x0c00000c0d0e7389 */ /* 0x00006400000c000b */
[----:B01----:R-:W-:Y:S05]  /*1ff0*/  ENDCOLLECTIVE ;  /* 0x000000000000791b */ /* 0x003fea0003800000 */
.L_x_14784:
[----:B------:R-:W-:Y:S02]  /*2000*/  IMAD.MOV.U32 R12, RZ, RZ, 0x4 ;  /* 0x00000004ff0c7424 */ /* 0x000fe400078e00ff */
[----:B------:R-:W-:-:S05]  /*2010*/  FADD R17, R5, R14 ;  /* 0x0000000e05117221 */ /* 0x000fca0000000000 */
[----:B------:R-:W-:-:S07]  /*2020*/  MOV R13, R17 ;  /* 0x00000011000d7202 */ /* 0x000fce0000000f00 */
[----:B------:R-:W-:Y:S05]  /*2030*/  WARPSYNC.COLLECTIVE R15, `(.L_x_14785) ;  /* 0x000000000f087348 */ /* 0x000fea0003c00000 */
[----:B------:R0:W1:Y:S02]  /*2040*/  SHFL.BFLY P6, R14, R13, R12, R11 ;  /* 0x0c00000c0d0e7389 */ /* 0x00006400000c000b */
[----:B01----:R-:W-:Y:S05]  /*2050*/  ENDCOLLECTIVE ;  /* 0x000000000000791b */ /* 0x003fea0003800000 */
.L_x_14785:
[----:B------:R-:W-:Y:S02]  /*2060*/  IMAD.MOV.U32 R12, RZ, RZ, 0x2 ;  /* 0x00000002ff0c7424 */ /* 0x000fe400078e00ff */
[----:B------:R-:W-:-:S05]  /*2070*/  FADD R18, R17, R14 ;  /* 0x0000000e11127221 */ /* 0x000fca0000000000 */
[----:B------:R-:W-:-:S07]  /*2080*/  MOV R13, R18 ;  /* 0x00000012000d7202 */ /* 0x000fce0000000f00 */
[----:B------:R-:W-:Y:S05]  /*2090*/  WARPSYNC.COLLECTIVE R15, `(.L_x_14786) ;  /* 0x000000000f087348 */ /* 0x000fea0003c00000 */
[----:B------:R0:W1:Y:S02]  /*20a0*/  SHFL.BFLY P6, R14, R13, R12, R11 ;  /* 0x0c00000c0d0e7389 */ /* 0x00006400000c000b */
[----:B01----:R-:W-:Y:S05]  /*20b0*/  ENDCOLLECTIVE ;  /* 0x000000000000791b */ /* 0x003fea0003800000 */
.L_x_14786:
[----:B------:R-:W-:Y:S02]  /*20c0*/  IMAD.MOV.U32 R12, RZ, RZ, 0x1 ;  /* 0x00000001ff0c7424 */ /* 0x000fe400078e00ff */
[----:B------:R-:W-:-:S05]  /*20d0*/  FADD R19, R18, R14 ;  /* 0x0000000e12137221 */ /* 0x000fca0000000000 */
[----:B------:R-:W-:-:S07]  /*20e0*/  MOV R13, R19 ;  /* 0x00000013000d7202 */ /* 0x000fce0000000f00 */
[----:B------:R-:W-:Y:S05]  /*20f0*/  WARPSYNC.COLLECTIVE R15, `(.L_x_14787) ;  /* 0x000000000f087348 */ /* 0x000fea0003c00000 */
[----:B------:R0:W1:Y:S02]  /*2100*/  SHFL.BFLY P6, R14, R13, R12, R11 ;  /* 0x0c00000c0d0e7389 */ /* 0x00006400000c000b */
[----:B01----:R-:W-:Y:S05]  /*2110*/  ENDCOLLECTIVE ;  /* 0x000000000000791b */ /* 0x003fea0003800000 */
.L_x_14787:
[----:B------:R-:W-:Y:S05]  /*2120*/  BRA `(.L_x_14788) ;  /* 0xfffffff400087947 */ /* 0x000fea000383ffff */
        .weak           $__internal_220_$__cuda_sm3x_div_rn_noftz_f32_slowpath
        .type           $__internal_220_$__cuda_sm3x_div_rn_noftz_f32_slowpath,@function
        .size           $__internal_220_$__cuda_sm3x_div_rn_noftz_f32_slowpath,(.L_x_37597 - $__internal_220_$__cuda_sm3x_div_rn_noftz_f32_slowpath)
$__internal_220_$__cuda_sm3x_div_rn_noftz_f32_slowpath:
        /* <DEDUP_REMOVED lines=35> */
.L_x_14790:
        /* <DEDUP_REMOVED lines=51> */
.L_x_14797:
[----:B------:R-:W-:-:S04]  /*2690*/  LOP3.LUT R4, R4, 0x80000000, RZ, 0xc0, !PT ;  /* 0x8000000004047812 */ /* 0x000fc800078ec0ff */
[----:B------:R-:W-:Y:S01]  /*26a0*/  LOP3.LUT R4, R4, 0x7f800000, RZ, 0xfc, !PT ;  /* 0x7f80000004047812 */ /* 0x000fe200078efcff */
[----:B------:R-:W-:Y:S06]  /*26b0*/  BRA `(.L_x_14798) ;  /* 0x0000000000047947 */ /* 0x000fec0003800000 */
.L_x_14796:
[----:B------:R-:W-:-:S07]  /*26c0*/  IMAD R4, R20, 0x800000, R4 ;  /* 0x0080000014047824 */ /* 0x000fce00078e0204 */
.L_x_14798:
[----:B------:R-:W-:Y:S05]  /*26d0*/  BSYNC.RECONVERGENT B3 ;  /* 0x0000000000037941 */ /* 0x000fea0003800200 */
.L_x_14795:
[----:B------:R-:W-:Y:S05]  /*26e0*/  BRA `(.L_x_14799) ;  /* 0x0000000000207947 */ /* 0x000fea0003800000 */
.L_x_14794:
[----:B------:R-:W-:-:S04]  /*26f0*/  LOP3.LUT R4, R17, 0x80000000, R4, 0x48, !PT ;  /* 0x8000000011047812 */ /* 0x000fc800078e4804 */
[----:B------:R-:W-:Y:S01]  /*2700*/  LOP3.LUT R4, R4, 0x7f800000, RZ, 0xfc, !PT ;  /* 0x7f80000004047812 */ /* 0x000fe200078efcff */
[----:B------:R-:W-:Y:S06]  /*2710*/  BRA `(.L_x_14799) ;  /* 0x0000000000147947 */ /* 0x000fec0003800000 */
.L_x_14793:
[----:B------:R-:W-:Y:S01]  /*2720*/  LOP3.LUT R4, R17, 0x80000000, R4, 0x48, !PT ;  /* 0x8000000011047812 */ /* 0x000fe200078e4804 */
[----:B------:R-:W-:Y:S06]  /*2730*/  BRA `(.L_x_14799) ;  /* 0x00000000000c7947 */ /* 0x000fec0003800000 */
.L_x_14792:
[----:B------:R-:W0:Y:S01]  /*2740*/  MUFU.RSQ R4, -QNAN ;  /* 0xffc0000000047908 */ /* 0x000e220000001400 */
[----:B------:R-:W-:Y:S05]  /*2750*/  BRA `(.L_x_14799) ;  /* 0x0000000000047947 */ /* 0x000fea0003800000 */
.L_x_14791:
[----:B------:R-:W-:-:S07]  /*2760*/  FADD.FTZ R4, R4, R5 ;  /* 0x0000000504047221 */ /* 0x000fce0000010000 */
.L_x_14799:
[----:B------:R-:W-:Y:S05]  /*2770*/  BSYNC.RECONVERGENT B2 ;  /* 0x0000000000027941 */ /* 0x000fea0003800200 */
.L_x_14789:
[----:B------:R-:W-:-:S04]  /*2780*/  HFMA2 R15, -RZ, RZ, 0, 0 ;  /* 0x00000000ff0f7431 */ /* 0x000fc800000001ff */
[----:B0-----:R-:W-:Y:S05]  /*2790*/  RET.REL.NODEC R14 `(_Z15SoftmaxWarpImplI22BroadcastScaleMaskLoadIffbLm3EiE11DirectStoreIffEfLi1ELi4ELi32ELi1ELb0EL9Algorithm0EEvT_T0_ll) ;  /* 0xffffffd80e187950 */ /* 0x001fea0003c3ffff */
.L_x_14800:
        /* <DEDUP_REMOVED lines=14> */
.L_x_37597:


//--------------------- .text._Z15SoftmaxWarpImplI22BroadcastScaleMaskLoadIffbLm3EiE11DirectStoreIffEfLi1ELi3ELi32ELi1ELb1EL9Algorithm0EEvT_T0_ll --------------------------
	.section	.text._Z15SoftmaxWarpImplI22BroadcastScaleMaskLoadIffbLm3EiE11DirectStoreIffEfLi1ELi3ELi32ELi1ELb1EL9Algorithm0EEvT_T0_ll,"ax",@progbits
	.align	128
        .global         _Z15SoftmaxWarpImplI22BroadcastScaleMaskLoadIffbLm3EiE11DirectStoreIffEfLi1ELi3ELi32ELi1ELb1EL9Algorithm0EEvT_T0_ll
        .type           _Z15SoftmaxWarpImplI22BroadcastScaleMaskLoadIffbLm3EiE11DirectStoreIffEfLi1ELi3ELi32ELi1ELb1EL9Algorithm0EEvT_T0_ll,@function
        .size           _Z15SoftmaxWarpImplI22BroadcastScaleMaskLoadIffbLm3EiE11DirectStoreIffEfLi1ELi3ELi32ELi1ELb1EL9Algorithm0EEvT_T0_ll,(.L_x_37598 - _Z15SoftmaxWarpImplI22BroadcastScaleMaskLoadIffbLm3EiE11DirectStoreIffEfLi1ELi3ELi32ELi1ELb1EL9Algorithm0EEvT_T0_ll)
        .other          _Z15SoftmaxWarpImplI22BroadcastScaleMaskLoadIffbLm3EiE11DirectStoreIffEfLi1ELi3ELi32ELi1ELb1EL9Algorithm0EEvT_T0_ll,@"STO_CUDA_ENTRY STV_DEFAULT"
_Z15SoftmaxWarpImplI22BroadcastScaleMaskLoadIffbLm3EiE11DirectStoreIffEfLi1ELi3ELi32ELi1ELb1EL9Algorithm0EEvT_T0_ll:
.text._Z15SoftmaxWarpImplI22BroadcastScaleMaskLoadIffbLm3EiE11DirectStoreIffEfLi1ELi3ELi32ELi1ELb1EL9Algorithm0EEvT_T0_ll:
        /* <DEDUP_REMOVED lines=29> */
.L_x_14801:
        /* <DEDUP_REMOVED lines=17> */
[----:B0-----:R-:W-:-:S02]  /*02e0*/  VIADD R6, R3, 0x20 ;  /* 0x0000002003067836 */ /* 0x001fc40000000000 */
[----:B------:R-:W-:-:S07]  /*02f0*/  VIADD R8, R3, 0x40 ;  /* 0x0000004003087836 */ /* 0x000fce0000000000 */
.L_x_14816:
[----:B0-----:R-:W0:Y:S01]  /*0300*/  LDC.64 R10, c[0x0][0x3a0] ;  /* 0x0000e800ff0a7b82 */ /* 0x001e220000000a00 */
[-C--:B----4-:R-:W-:Y:S01]  /*0310*/  ISETP.GE.U32.AND P0, PT, R3, R16.reuse, PT ;  /* 0x000000100300720c */ /* 0x090fe20003f06070 */
[----:B------:R-:W-:Y:S01]  /*0320*/  BSSY.RECONVERGENT B1, `(.L_x_14803) ;  /* 0x000005a000017945 */ /* 0x000fe20003800200 */
[-C--:B------:R-:W-:Y:S01]  /*0330*/  ISETP.GE.U32.AND P1, PT, R6, R16.reuse, PT ;  /* 0x000000100600720c */ /* 0x080fe20003f26070 */
[----:B---3--:R-:W-:Y:S01]  /*0340*/  IMAD.MOV.U32 R13, RZ, RZ, -0x800000 ;  /* 0xff800000ff0d7424 */ /* 0x008fe200078e00ff */
[-C--:B------:R-:W-:Y:S02]  /*0350*/  ISETP.GE.AND.EX P0, PT, RZ, R17.reuse, PT, P0 ;  /* 0x00000011ff00720c */ /* 0x080fe40003f06300 */
[----:B------:R-:W-:Y:S02]  /*0360*/  ISETP.GE.U32.AND P2, PT, R8, R16, PT ;  /* 0x000000100800720c */ /* 0x000fe40003f46070 */
[-C--:B------:R-:W-:Y:S02]  /*0370*/  ISETP.GE.AND.EX P1, PT, RZ, R17.reuse, PT, P1 ;  /* 0x00000011ff00720c */ /* 0x080fe40003f26310 */
[----:B------:R-:W-:-:S02]  /*0380*/  ISETP.GE.AND.EX P2, PT, RZ, R17, PT, P2 ;  /* 0x00000011ff00720c */ /* 0x000fc40003f46320 */
[----:B------:R-:W-:-:S05]  /*0390*/  MOV R9, 0xff800000 ;  /* 0xff80000000097802 */ /* 0x000fca0000000f00 */
[----:B------:R-:W-:Y:S06]  /*03a0*/  @P0 BRA `(.L_x_14804) ;  /* 0x0000000400440947 */ /* 0x000fec0003800000 */
[----:B-1----:R-:W-:Y:S01]  /*03b0*/  IABS R15, R2 ;  /* 0x00000002000f7213 */ /* 0x002fe20000000000 */
[----:B------:R-:W-:Y:S01]  /*03c0*/  IMAD R9, R5, UR50, R3 ;  /* 0x0000003205097c24 */ /* 0x000fe2000f8e0203 */
[C---:B---3--:R-:W-:Y:S02]  /*03d0*/  R2UR UR6, R20.reuse ;  /* 0x00000000140672ca */ /* 0x048fe400000e0000 */
        /* <DEDUP_REMOVED lines=78> */
.L_x_14804:
[----:B------:R-:W-:Y:S05]  /*08c0*/  BSYNC.RECONVERGENT B1 ;  /* 0x0000000000017941 */ /* 0x000fea0003800200 */
.L_x_14803:
[----:B------:R-:W-:Y:S01]  /*08d0*/  BSSY.RECONVERGENT B1, `(.L_x_14805) ;  /* 0x0000055000017945 */ /* 0x000fe20003800200 */
[----:B------:R-:W-:-:S03]  /*08e0*/  IMAD.MOV.U32 R22, RZ, RZ, -0x800000 ;  /* 0xff800000ff167424 */ /* 0x000fc600078e00ff */
[----:B------:R-:W-:Y:S05]  /*08f0*/  @P1 BRA `(.L_x_14806) ;  /* 0x0000000400481947 */ /* 0x000fea0003800000 */
        /* <DEDUP_REMOVED lines=12> */
[----:B-1----:R-:W-:Y:S01]  /*09c0*/  MOV R14, RZ ;  /* 0x000000ff000e7202 */ /* 0x002fe20000000f00 */
[----:B--2---:R-:W-:-:S04]  /*09d0*/  IMAD.MOV R19, RZ, RZ, -R15 ;  /* 0x000000ffff137224 */ /* 0x004fc800078e0a0f */
[----:B------:R-:W-:-:S04]  /*09e0*/  IMAD R19, R19, R18, RZ ;  /* 0x0000001213137224 */ /* 0x000fc800078e02ff */
[----:B------:R-:W-:Y:S02]  /*09f0*/  IMAD.HI.U32 R22, R15, R19, R14 ;  /* 0x000000130f167227 */ /* 0x000fe400078e000e */
[----:B------:R-:W1:Y:S02]  /*0a00*/  I2F.RP R19, R12 ;  /* 0x0000000c00137306 */ /* 0x000e640000209400 */
[----:B------:R-:W-:-:S04]  /*0a10*/  IMAD.MOV.U32 R15, RZ, RZ, R24 ;  /* 0x000000ffff0f7224 */ /* 0x000fc800078e0018 */
[----:B------:R-:W-:-:S04]  /*0a20*/  IMAD.HI.U32 R22, R22, R15, RZ ;  /* 0x0000000f16167227 */ /* 0x000fc800078e00ff */
[----:B------:R-:W-:-:S04]  /*0a30*/  IMAD.MOV R14, RZ, RZ, -R22 ;  /* 0x000000ffff0e7224 */ /* 0x000fc800078e0a16 */
[----:B------:R-:W-:Y:S01]  /*0a40*/  IMAD R15, R18, R14, R15 ;  /* 0x0000000e120f7224 */ /* 0x000fe200078e020f */
[----:B-1----:R-:W1:Y:S01]  /*0a50*/  MUFU.RCP R19, R19 ;  /* 0x0000001300137308 */ /* 0x002e620000001000 */
[----:B------:R-:W-:-:S03]  /*0a60*/  LOP3.LUT R14, R23, R2, RZ, 0x3c, !PT ;  /* 0x00000002170e7212 */ /* 0x000fc600078e3cff */
[----:B------:R-:W-:Y:S02]  /*0a70*/  ISETP.GT.U32.AND P3, PT, R18, R15, PT ;  /* 0x0000000f1200720c */ /* 0x000fe40003f64070 */
[----:B------:R-:W-:-:S11]  /*0a80*/  ISETP.GE.AND P4, PT, R14, RZ, PT ;  /* 0x000000ff0e00720c */ /* 0x000fd60003f86270 */
[----:B------:R-:W-:Y:S01]  /*0a90*/  @!P3 IMAD.IADD R15, R15, 0x1, -R18 ;  /* 0x000000010f0fb824 */ /* 0x000fe200078e0a12 */
[----:B-1----:R-:W-:Y:S01]  /*0aa0*/  IADD3 R14, PT, PT, R19, 0xffffffe, RZ ;  /* 0x0ffffffe130e7810 */ /* 0x002fe20007ffe0ff */
[----:B------:R-:W-:Y:S01]  /*0ab0*/  @!P3 VIADD R22, R22, 0x1 ;  /* 0x000000011616b836 */ /* 0x000fe20000000000 */
[----:B------:R-:W-:Y:S02]  /*0ac0*/  ISETP.NE.AND P3, PT, R2, RZ, PT ;  /* 0x000000ff0200720c */ /* 0x000fe40003f65270 */
[----:B------:R-:W-:Y:S02]  /*0ad0*/  ISETP.GE.U32.AND P1, PT, R15, R18, PT ;  /* 0x000000120f00720c */ /* 0x000fe40003f26070 */
[----:B------:R1:W2:Y:S02]  /*0ae0*/  F2I.FTZ.U32.TRUNC.NTZ R15, R14 ;  /* 0x0000000e000f7305 */ /* 0x0002a4000021f000 */
[----:B-1----:R-:W-:-:S09]  /*0af0*/  IMAD.MOV.U32 R14, RZ, RZ, RZ ;  /* 0x000000ffff0e7224 */ /* 0x002fd200078e00ff */
[----:B------:R-:W-:-:S04]  /*0b00*/  @P1 VIADD R22, R22, 0x1 ;  /* 0x0000000116161836 */ /* 0x000fc80000000000 */
        /* <DEDUP_REMOVED lines=22> */
[----:B-1----:R-:W-:Y:S02]  /*0c70*/  ISETP.NE.U32.AND P1, PT, R14, 0x1, PT ;  /* 0x000000010e00780c */ /* 0x002fe40003f25070 */
[----:B------:R-:W-:-:S04]  /*0c80*/  SHF.R.S64 R14, RZ, 0x1e, R23 ;  /* 0x0000001eff0e7819 */ /* 0x000fc80000001017 */
[----:B------:R-:W-:Y:S02]  /*0c90*/  @!P4 IADD3 R24, PT, PT, -R24, RZ, RZ ;  /* 0x000000ff1818c210 */ /* 0x000fe40007ffe1ff */
[----:B------:R-:W-:Y:S02]  /*0ca0*/  @!P3 LOP3.LUT R24, RZ, R0, RZ, 0x33, !PT ;  /* 0x00000000ff18b212 */ /* 0x000fe400078e33ff */
[----:B------:R-:W-:Y:S02]  /*0cb0*/  ISETP.NE.AND.EX P4, PT, R15, RZ, PT, P1 ;  /* 0x000000ff0f00720c */ /* 0x000fe40003f85310 */
[----:B--2---:R-:W-:Y:S02]  /*0cc0*/  ISETP.NE.U32.AND P3, PT, R18, 0x1, PT ;  /* 0x000000011200780c */ /* 0x004fe40003f65070 */
[----:B0-----:R-:W-:Y:S01]  /*0cd0*/  ISETP.NE.U32.AND P1, PT, R10, 0x1, PT ;  /* 0x000000010a00780c */ /* 0x001fe20003f25070 */
[----:B------:R-:W-:Y:S01]  /*0ce0*/  IMAD.MOV R10, RZ, RZ, -R24 ;  /* 0x000000ffff0a7224 */ /* 0x000fe200078e0a18 */
[----:B------:R-:W-:-:S02]  /*0cf0*/  ISETP.NE.AND.EX P3, PT, R19, RZ, PT, P3 ;  /* 0x000000ff1300720c */ /* 0x000fc40003f65330 */
        /* <DEDUP_REMOVED lines=18> */
.L_x_14806:
[----:B------:R-:W-:Y:S05]  /*0e20*/  BSYNC.RECONVERGENT B1 ;  /* 0x0000000000017941 */ /* 0x000fea0003800200 */
.L_x_14805:
[----:B------:R-:W-:Y:S01]  /*0e30*/  BSSY.RECONVERGENT B1, `(.L_x_14807) ;  /* 0x0000057000017945 */ /* 0x000fe20003800200 */
[----:B------:R-:W-:-:S03]  /*0e40*/  IMAD.MOV.U32 R24, RZ, RZ, -0x800000 ;  /* 0xff800000ff187424 */ /* 0x000fc600078e00ff */
[----:B------:R-:W-:Y:S05]  /*0e50*/  @P2 BRA `(.L_x_14808) ;  /* 0x0000000400502947 */ /* 0x000fea0003800000 */
[----:B-1----:R-:W-:Y:S01]  /*0e60*/  IABS R12, R2 ;  /* 0x00000002000c7213 */ /* 0x002fe20000000000 */
[----:B------:R-:W-:Y:S01]  /*0e70*/  IMAD R23, R5, UR50, R8 ;  /* 0x0000003205177c24 */ /* 0x000fe2000f8e0208 */
[----:B--2---:R-:W-:Y:S01]  /*0e80*/  ISETP.NE.AND P4, PT, R0, RZ, PT ;  /* 0x000000ff0000720c */ /* 0x004fe20003f85270 */
[----:B0-----:R-:W-:Y:S01]  /*0e90*/  IMAD.MOV.U32 R10, RZ, RZ, RZ ;  /* 0x000000ffff0a7224 */ /* 0x001fe200078e00ff */
[----:B------:R-:W0:Y:S01]  /*0ea0*/  I2F.RP R14, R12 ;  /* 0x0000000c000e7306 */ /* 0x000e220000209400 */
[C---:B---3--:R-:W-:Y:S02]  /*0eb0*/  R2UR UR6, R20.reuse ;  /* 0x00000000140672ca */ /* 0x048fe400000e0000 */
[----:B------:R-:W-:Y:S02]  /*0ec0*/  IABS R18, R23 ;  /* 0x0000001700127213 */ /* 0x000fe40000000000 */
[----:B------:R-:W-:Y:S02]  /*0ed0*/  R2UR UR7, R21 ;  /* 0x00000000150772ca */ /* 0x000fe400000e0000 */
[----:B------:R-:W-:-:S02]  /*0ee0*/  R2UR UR4, R20 ;  /* 0x00000000140472ca */ /* 0x000fc400000e0000 */
[----:B------:R-:W-:Y:S01]  /*0ef0*/  R2UR UR5, R21 ;  /* 0x00000000150572ca */ /* 0x000fe200000e0000 */
[----:B0-----:R-:W0:Y:S02]  /*0f00*/  MUFU.RCP R14, R14 ;  /* 0x0000000e000e7308 */ /* 0x001e240000001000 */
[----:B0-----:R-:W-:Y:S01]  /*0f10*/  VIADD R15, R14, 0xffffffe ;  /* 0x0ffffffe0e0f7836 */ /* 0x001fe20000000000 */
[----:B------:R-:W-:-:S05]  /*0f20*/  IABS R14, R0 ;  /* 0x00000000000e7213 */ /* 0x000fca0000000000 */
[----:B------:R-:W0:Y:S02]  /*0f30*/  F2I.FTZ.U32.TRUNC.NTZ R11, R15 ;  /* 0x0000000f000b7305 */ /* 0x000e24000021f000 */
[----:B0-----:R-:W-:-:S05]  /*0f40*/  IADD3 R19, PT, PT, RZ, -R11, RZ ;  /* 0x8000000bff137210 */ /* 0x001fca0007ffe0ff */
        /* <DEDUP_REMOVED lines=69> */
.L_x_14808:
[----:B------:R-:W-:Y:S05]  /*13a0*/  BSYNC.RECONVERGENT B1 ;  /* 0x0000000000017941 */ /* 0x000fea0003800200 */
.L_x_14807:
[----:B------:R-:W-:-:S03]  /*13b0*/  UMOV UR4, 0xffffffff ;  /* 0xffffffff00047882 */ /* 0x000fc60000000000 */
[----:B------:R-:W-:Y:S05]  /*13c0*/  BRA.DIV UR4, `(.L_x_14809) ;  /* 0x0000000604f07947 */ /* 0x000fea000b800000 */
[----:B------:R-:W4:Y:S01]  /*13d0*/  SHFL.BFLY PT, R14, R13, 0x10, 0x1f ;  /* 0x0e001f000d0e7f89 */ /* 0x000f2200000e0000 */
        /* <DEDUP_REMOVED lines=30> */
[----:B------:R-:W-:-:S02]  /*15c0*/  FFMA R19, R24, 1.925963033500011079e-08, R19 ;  /* 0x32a5706018137823 */ /* 0x000fc40000000013 */
[----:B------:R-:W0:Y:S08]  /*15d0*/  MUFU.EX2 R18, R13 ;  /* 0x0000000d00127308 */ /* 0x000e300000000800 */
[----:B------:R-:W4:Y:S08]  /*15e0*/  MUFU.EX2 R15, R15 ;  /* 0x0000000f000f7308 */ /* 0x000f300000000800 */
[----:B------:R-:W5:Y:S01]  /*15f0*/  MUFU.EX2 R12, R19 ;  /* 0x00000013000c7308 */ /* 0x000f620000000800 */
[----:B0-----:R-:W-:Y:S01]  /*1600*/  FMUL R18, R9, R18 ;  /* 0x0000001209127220 */ /* 0x001fe20000400000 */
[----:B------:R-:W-:-:S03]  /*1610*/  IMAD.SHL.U32 R9, R11, 0x800000, RZ ;  /* 0x008000000b097824 */ /* 0x000fc600078e00ff */
[----:B------:R-:W-:Y:S01]  /*1620*/  FADD R11, RZ, R18 ;  /* 0x00000012ff0b7221 */ /* 0x000fe20000000000 */
[----:B----4-:R-:W-:Y:S01]  /*1630*/  FMUL R10, R10, R15 ;  /* 0x0000000f0a0a7220 */ /* 0x010fe20000400000 */
[----:B-----5:R-:W-:-:S03]  /*1640*/  FMUL R9, R9, R12 ;  /* 0x0000000c09097220 */ /* 0x020fc60000400000 */
        /* <DEDUP_REMOVED lines=11> */
.L_x_14828:
        /* <DEDUP_REMOVED lines=10> */
[----:B------:R-:W-:Y:S02]  /*17a0*/  MOV R11, R19 ;  /* 0x00000013000b7202 */ /* 0x000fe40000000f00 */
[----:B------:R-:W-:-:S07]  /*17b0*/  MOV R22, 0x17d0 ;  /* 0x000017d000167802 */ /* 0x000fce0000000f00 */
[----:B0123--:R-:W-:Y:S05]  /*17c0*/  CALL.REL.NOINC `($__internal_221_$__cuda_sm3x_div_rn_noftz_f32_slowpath) ;  /* 0x0000000800707944 */ /* 0x00ffea0003c00000 */
[----:B------:R-:W-:-:S07]  /*17d0*/  IMAD.MOV.U32 R14, RZ, RZ, R11 ;  /* 0x000000ffff0e7224 */ /* 0x000fce00078e000b */
.L_x_14811:
[----:B------:R-:W-:Y:S05]  /*17e0*/  BSYNC.RECONVERGENT B1 ;  /* 0x0000000000017941 */ /* 0x000fea0003800200 */
.L_x_14810:
        /* <DEDUP_REMOVED lines=10> */
[----:B------:R-:W-:Y:S02]  /*1890*/  MOV R11, R19 ;  /* 0x00000013000b7202 */ /* 0x000fe40000000f00 */
[----:B------:R-:W-:-:S07]  /*18a0*/  MOV R22, 0x18c0 ;  /* 0x000018c000167802 */ /* 0x000fce0000000f00 */
[----:B0123--:R-:W-:Y:S05]  /*18b0*/  CALL.REL.NOINC `($__internal_221_$__cuda_sm3x_div_rn_noftz_f32_slowpath) ;  /* 0x0000000800347944 */ /* 0x00ffea0003c00000 */
[----:B------:R-:W-:-:S07]  /*18c0*/  IMAD.MOV.U32 R15, RZ, RZ, R11 ;  /* 0x000000ffff0f7224 */ /* 0x000fce00078e000b */
.L_x_14813:
[----:B------:R-:W-:Y:S05]  /*18d0*/  BSYNC.RECONVERGENT B1 ;  /* 0x0000000000017941 */ /* 0x000fea0003800200 */
.L_x_14812:
        /* <DEDUP_REMOVED lines=14> */
.L_x_14815:
[----:B------:R-:W-:Y:S05]  /*19c0*/  BSYNC.RECONVERGENT B1 ;  /* 0x0000000000017941 */ /* 0x000fea0003800200 */
.L_x_14814:
[----:B------:R-:W-:Y:S02]  /*19d0*/  HFMA2 R11, -RZ, RZ, 0, 0 ;  /* 0x00000000ff0b7431 */ /* 0x000fe400000001ff */
[----:B------:R-:W-:Y:S01]  /*19e0*/  IMAD R12, R7, UR42, RZ ;  /* 0x0000002a070c7c24 */ /* 0x000fe2000f8e02ff */
[----:B---3--:R-:W-:Y:S01]  /*19f0*/  @!P0 R2UR UR4, R20 ;  /* 0x00000000140482ca */ /* 0x008fe200000e0000 */
[----:B------:R-:W-:Y:S01]  /*1a00*/  IMAD.MOV.U32 R10, RZ, RZ, R3 ;  /* 0x000000ffff0a7224 */ /* 0x000fe200078e0003 */
[----:B------:R-:W-:Y:S01]  /*1a10*/  @!P0 R2UR UR5, R21 ;  /* 0x00000000150582ca */ /* 0x000fe200000e0000 */
[C---:B------:R-:W-:Y:S01]  /*1a20*/  IMAD R9, R5.reuse, UR43, R12 ;  /* 0x0000002b05097c24 */ /* 0x040fe2000f8e020c */
[----:B------:R-:W-:Y:S02]  /*1a30*/  ISETP.GE.U32.AND P1, PT, R6, UR46, PT ;  /* 0x0000002e06007c0c */ /* 0x000fe4000bf26070 */
[----:B------:R-:W-:Y:S01]  /*1a40*/  ISETP.GE.U32.AND P2, PT, R8, UR46, PT ;  /* 0x0000002e08007c0c */ /* 0x000fe2000bf46070 */
[----:B------:R-:W-:Y:S01]  /*1a50*/  IMAD.WIDE.U32 R10, R5, UR42, R10 ;  /* 0x0000002a050a7c25 */ /* 0x000fe2000f8e000a */
[----:B------:R-:W-:-:S02]  /*1a60*/  ISETP.GE.AND.EX P1, PT, RZ, UR47, PT, P1 ;  /* 0x0000002fff007c0c */ /* 0x000fc4000bf26310 */
[----:B------:R-:W-:Y:S01]  /*1a70*/  ISETP.GE.AND.EX P2, PT, RZ, UR47, PT, P2 ;  /* 0x0000002fff007c0c */ /* 0x000fe2000bf46320 */
[----:B------:R-:W-:Y:S01]  /*1a80*/  IMAD.IADD R9, R11, 0x1, R9 ;  /* 0x000000010b097824 */ /* 0x000fe200078e0209 */
[----:B------:R-:W-:-:S04]  /*1a90*/  LEA R12, P3, R10, UR40, 0x2 ;  /* 0x000000280a0c7c11 */ /* 0x000fc8000f8610ff */
        /* <DEDUP_REMOVED lines=14> */
.L_x_14802:
[----:B------:R-:W-:Y:S05]  /*1b80*/  EXIT ;  /* 0x000000000000794d */ /* 0x000fea0003800000 */
.L_x_14809:
[----:B------:R-:W-:Y:S01]  /*1b90*/  BSSY B1, `(.L_x_14817) ;  /* 0x0000007000017945 */ /* 0x000fe20003800000 */
[----:B------:R-:W-:Y:S01]  /*1ba0*/  IMAD.MOV.U32 R12, RZ, RZ, 0x10 ;  /* 0x00000010ff0c7424 */ /* 0x000fe200078e00ff */
[----:B0-----:R-:W-:Y:S01]  /*1bb0*/  MOV R11, 0x1f ;  /* 0x0000001f000b7802 */ /* 0x001fe20000000f00 */
[----:B------:R-:W-:-:S07]  /*1bc0*/  IMAD.MOV.U32 R15, RZ, RZ, -0x1 ;  /* 0xffffffffff0f7424 */ /* 0x000fce00078e00ff */
[----:B-123--:R-:W-:Y:S05]  /*1bd0*/  WARPSYNC.COLLECTIVE R15, `(.L_x_14818) ;  /* 0x000000000f087348 */ /* 0x00efea0003c00000 */
[----:B------:R0:W4:Y:S02]  /*1be0*/  SHFL.BFLY P6, R14, R13, R12, R11 ;  /* 0x0c00000c0d0e7389 */ /* 0x00012400000c000b */
[----:B01234-:R-:W-:Y:S05]  /*1bf0*/  ENDCOLLECTIVE ;  /* 0x000000000000791b */ /* 0x01ffea0003800000 */
.L_x_14818:
[----:B------:R-:W-:Y:S05]  /*1c00*/  BSYNC B1 ;  /* 0x0000000000017941 */ /* 0x000fea0003800000 */
.L_x_14817:
        /* <DEDUP_REMOVED lines=8> */
.L_x_14819:
[----:B------:R-:W-:Y:S02]  /*1c90*/  MOV R12, 0x4 ;  /* 0x00000004000c7802 */ /* 0x000fe40000000f00 */
[----:B------:R-:W-:-:S05]  /*1ca0*/  FMNMX R10, R13, R14, !PT ;  /* 0x0000000e0d0a7209 */ /* 0x000fca0007800000 */
[----:B------:R-:W-:-:S07]  /*1cb0*/  IMAD.MOV.U32 R13, RZ, RZ, R10 ;  /* 0x000000ffff0d7224 */ /* 0x000fce00078e000a */
[----:B------:R-:W-:Y:S05]  /*1cc0*/  WARPSYNC.COLLECTIVE R15, `(.L_x_14820) ;  /* 0x000000000f087348 */ /* 0x000fea0003c00000 */
[----:B------:R0:W1:Y:S02]  /*1cd0*/  SHFL.BFLY P6, R14, R13, R12, R11 ;  /* 0x0c00000c0d0e7389 */ /* 0x00006400000c000b */
[----:B01----:R-:W-:Y:S05]  /*1ce0*/  ENDCOLLECTIVE ;  /* 0x000000000000791b */ /* 0x003fea0003800000 */
.L_x_14820:
[----:B------:R-:W-:Y:S01]  /*1cf0*/  IMAD.MOV.U32 R12, RZ, RZ, 0x2 ;  /* 0x00000002ff0c7424 */ /* 0x000fe200078e00ff */
[----:B------:R-:W-:-:S05]  /*1d00*/  FMNMX R18, R10, R14, !PT ;  /* 0x0000000e0a127209 */ /* 0x000fca0007800000 */
[----:B------:R-:W-:-:S07]  /*1d10*/  IMAD.MOV.U32 R13, RZ, RZ, R18 ;  /* 0x000000ffff0d7224 */ /* 0x000fce00078e0012 */
[----:B------:R-:W-:Y:S05]  /*1d20*/  WARPSYNC.COLLECTIVE R15, `(.L_x_14821) ;  /* 0x000000000f087348 */ /* 0x000fea0003c00000 */
[----:B------:R0:W1:Y:S02]  /*1d30*/  SHFL.BFLY P6, R14, R13, R12, R11 ;  /* 0x0c00000c0d0e7389 */ /* 0x00006400000c000b */
[----:B01----:R-:W-:Y:S05]  /*1d40*/  ENDCOLLECTIVE ;  /* 0x000000000000791b */ /* 0x003fea0003800000 */
.L_x_14821:
[----:B------:R-:W-:Y:S01]  /*1d50*/  IMAD.MOV.U32 R12, RZ, RZ, 0x1 ;  /* 0x00000001ff0c7424 */ /* 0x000fe200078e00ff */
[----:B------:R-:W-:-:S04]  /*1d60*/  FMNMX R19, R18, R14, !PT ;  /* 0x0000000e12137209 */ /* 0x000fc80007800000 */
[----:B------:R-:W-:-:S07]  /*1d70*/  MOV R13, R19 ;  /* 0x00000013000d7202 */ /* 0x000fce0000000f00 */
[----:B------:R-:W-:Y:S05]  /*1d80*/  WARPSYNC.COLLECTIVE R15, `(.L_x_14822) ;  /* 0x000000000f087348 */ /* 0x000fea0003c00000 */
[----:B------:R0:W1:Y:S02]  /*1d90*/  SHFL.BFLY P6, R14, R13, R12, R11 ;  /* 0x0c00000c0d0e7389 */ /* 0x00006400000c000b */
[----:B01----:R-:W-:Y:S05]  /*1da0*/  ENDCOLLECTIVE ;  /* 0x000000000000791b */ /* 0x003fea0003800000 */
.L_x_14822:
[----:B------:R-:W-:Y:S01]  /*1db0*/  FMNMX R19, R19, R14, !PT ;  /* 0x0000000e13137209 */ /* 0x000fe20007800000 */
[----:B------:R-:W-:-:S04]  /*1dc0*/  HFMA2 R14, -RZ, RZ, 3.7421875, 0 ;  /* 0x437c0000ff0e7431 */ /* 0x000fc800000001ff */
[C---:B------:R-:W-:Y:S01]  /*1dd0*/  FADD R10, -R19.reuse, R9 ;  /* 0x00000009130a7221 */ /* 0x040fe20000000100 */
[C---:B------:R-:W-:Y:S01]  /*1de0*/  FADD R22, -R19.reuse, R22 ;  /* 0x0000001613167221 */ /* 0x040fe20000000100 */
[----:B------:R-:W-:Y:S02]  /*1df0*/  FADD R24, -R19, R24 ;  /* 0x0000001813187221 */ /* 0x000fe40000000100 */
[-C--:B------:R-:W-:Y:S02]  /*1e00*/  FFMA.SAT R9, R10, R23.reuse, 0.5 ;  /* 0x3f0000000a097423 */ /* 0x080fe40000002017 */
[-C--:B------:R-:W-:Y:S01]  /*1e10*/  FFMA.SAT R11, R24, R23.reuse, 0.5 ;  /* 0x3f000000180b7423 */ /* 0x080fe20000002017 */
[----:B------:R-:W-:Y:S01]  /*1e20*/  FFMA.SAT R23, R22, R23, 0.5 ;  /* 0x3f00000016177423 */ /* 0x000fe20000002017 */
[----:B------:R-:W-:-:S03]  /*1e30*/  FFMA.RM R9, R9, R14, 12582913 ;  /* 0x4b40000109097423 */ /* 0x000fc6000000400e */
[----:B------:R-:W-:Y:S01]  /*1e40*/  FFMA.RM R23, R23, R14, 12582913 ;  /* 0x4b40000117177423 */ /* 0x000fe2000000400e */
[C---:B------:R-:W-:Y:S01]  /*1e50*/  FADD R19, R9.reuse, -12583039 ;  /* 0xcb40007f09137421 */ /* 0x040fe20000000000 */
[----:B------:R-:W-:-:S03]  /*1e60*/  IMAD.SHL.U32 R9, R9, 0x800000, RZ ;  /* 0x0080000009097824 */ /* 0x000fc600078e00ff */
[----:B------:R-:W-:-:S04]  /*1e70*/  FFMA R19, R10, 1.4426950216293334961, -R19 ;  /* 0x3fb8aa3b0a137823 */ /* 0x000fc80000000813 */
[----:B------:R-:W-:Y:S01]  /*1e80*/  FFMA R19, R10, 1.925963033500011079e-08, R19 ;  /* 0x32a570600a137823 */ /* 0x000fe20000000013 */
[----:B------:R-:W-:-:S03]  /*1e90*/  FFMA.RM R10, R11, R14, 12582913 ;  /* 0x4b4000010b0a7423 */ /* 0x000fc6000000400e */
[----:B------:R-:W0:Y:S01]  /*1ea0*/  MUFU.EX2 R18, R19 ;  /* 0x0000001300127308 */ /* 0x000e220000000800 */
[----:B------:R-:W-:-:S04]  /*1eb0*/  FADD R11, R10, -12583039 ;  /* 0xcb40007f0a0b7421 */ /* 0x000fc80000000000 */
[----:B------:R-:W-:-:S04]  /*1ec0*/  FFMA R11, R24, 1.4426950216293334961, -R11 ;  /* 0x3fb8aa3b180b7823 */ /* 0x000fc8000000080b */
[----:B------:R-:W-:Y:S01]  /*1ed0*/  FFMA R24, R24, 1.925963033500011079e-08, R11 ;  /* 0x32a5706018187823 */ /* 0x000fe2000000000b */
[C---:B------:R-:W-:Y:S01]  /*1ee0*/  FADD R11, R23.reuse, -12583039 ;  /* 0xcb40007f170b7421 */ /* 0x040fe20000000000 */
[----:B------:R-:W-:-:S03]  /*1ef0*/  IMAD.SHL.U32 R23, R23, 0x800000, RZ ;  /* 0x0080000017177824 */ /* 0x000fc600078e00ff */
[C---:B------:R-:W-:Y:S01]  /*1f00*/  FFMA R11, R22.reuse, 1.4426950216293334961, -R11 ;  /* 0x3fb8aa3b160b7823 */ /* 0x040fe2000000080b */
[----:B------:R-:W1:Y:S01]  /*1f10*/  MUFU.EX2 R24, R24 ;  /* 0x0000001800187308 */ /* 0x000e620000000800 */
[----:B0-----:R-:W-:Y:S02]  /*1f20*/  FMUL R18, R9, R18 ;  /* 0x0000001209127220 */ /* 0x001fe40000400000 */
[----:B------:R-:W-:Y:S01]  /*1f30*/  FFMA R22, R22, 1.925963033500011079e-08, R11 ;  /* 0x32a5706016167823 */ /* 0x000fe2000000000b */
[----:B------:R-:W-:Y:S01]  /*1f40*/  SHF.L.U32 R9, R10, 0x17, RZ ;  /* 0x000000170a097819 */ /* 0x000fe200000006ff */
[----:B------:R-:W-:-:S04]  /*1f50*/  FADD R11, RZ, R18 ;  /* 0x00000012ff0b7221 */ /* 0x000fc80000000000 */
[----:B------:R-:W0:Y:S01]  /*1f60*/  MUFU.EX2 R22, R22 ;  /* 0x0000001600167308 */ /* 0x000e220000000800 */
[----:B-1----:R-:W-:Y:S01]  /*1f70*/  FMUL R9, R9, R24 ;  /* 0x0000001809097220 */ /* 0x002fe20000400000 */
[----:B0-----:R-:W-:-:S04]  /*1f80*/  FMUL R10, R23, R22 ;  /* 0x00000016170a7220 */ /* 0x001fc80000400000 */
[----:B------:R-:W-:Y:S01]  /*1f90*/  FADD R12, R11, R10 ;  /* 0x0000000a0b0c7221 */ /* 0x000fe20000000000 */
[----:B------:R-:W-:-:S03]  /*1fa0*/  IMAD.MOV.U32 R11, RZ, RZ, 0x1f ;  /* 0x0000001fff0b7424 */ /* 0x000fc600078e00ff */
[----:B------:R-:W-:Y:S01]  /*1fb0*/  FADD R13, R12, R9 ;  /* 0x000000090c0d7221 */ /* 0x000fe20000000000 */
[----:B------:R-:W-:-:S07]  /*1fc0*/  IMAD.MOV.U32 R12, RZ, RZ, 0x10 ;  /* 0x00000010ff0c7424 */ /* 0x000fce00078e00ff */
[----:B------:R-:W-:Y:S05]  /*1fd0*/  WARPSYNC.COLLECTIVE R15, `(.L_x_14823) ;  /* 0x000000000f087348 */ /* 0x000fea0003c00000 */
[----:B------:R0:W1:Y:S02]  /*1fe0*/  SHFL.BFLY P6, R14, R13, R12, R11 ;  /* 0x0c00000c0d0e7389 */ /* 0x00006400000c000b */
[----:B01----:R-:W-:Y:S05]  /*1ff0*/  ENDCOLLECTIVE ;  /* 0x000000000000791b */ /* 0x003fea0003800000 */
.L_x_14823:
[----:B------:R-:W-:Y:S02]  /*2000*/  IMAD.MOV.U32 R12, RZ, RZ, 0x8 ;  /* 0x00000008ff0c7424 */ /* 0x000fe400078e00ff */
[----:B------:R-:W-:-:S05]  /*2010*/  FADD R19, R13, R14 ;  /* 0x0000000e0d137221 */ /* 0x000fca0000000000 */
[----:B------:R-:W-:-:S07]  /*2020*/  MOV R13, R19 ;  /* 0x00000013000d7202 */ /* 0x000fce0000000f00 */
[----:B------:R-:W-:Y:S05]  /*2030*/  WARPSYNC.COLLECTIVE R15, `(.L_x_14824) ;  /* 0x000000000f087348 */ /* 0x000fea0003c00000 */
[----:B------:R0:W1:Y:S02]  /*2040*/  SHFL.BFLY P6, R14, R13, R12, R11 ;  /* 0x0c00000c0d0e7389 */ /* 0x00006400000c000b */
[----:B01----:R-:W-:Y:S05]  /*2050*/  ENDCOLLECTIVE ;  /* 0x000000000000791b */ /* 0x003fea0003800000 */
.L_x_14824:
[----:B------:R-:W-:Y:S02]  /*2060*/  HFMA2 R12, -RZ, RZ, 0, 2.384185791015625e-07 ;  /* 0x00000004ff0c7431 */ /* 0x000fe400000001ff */
[----:B------:R-:W-:-:S04]  /*2070*/  FADD R22, R19, R14 ;  /* 0x0000000e13167221 */ /* 0x000fc80000000000 */
[----:B------:R-:W-:-:S07]  /*2080*/  IMAD.MOV.U32 R13, RZ, RZ, R22 ;  /* 0x000000ffff0d7224 */ /* 0x000fce00078e0016 */
[----:B------:R-:W-:Y:S05]  /*2090*/  WARPSYNC.COLLECTIVE R15, `(.L_x_14825) ;  /* 0x000000000f087348 */ /* 0x000fea0003c00000 */
[----:B------:R0:W1:Y:S02]  /*20a0*/  SHFL.BFLY P6, R14, R13, R12, R11 ;  /* 0x0c00000c0d0e7389 */ /* 0x00006400000c000b */
[----:B01----:R-:W-:Y:S05]  /*20b0*/  ENDCOLLECTIVE ;  /* 0x000000000000791b */ /* 0x003fea0003800000 */
.L_x_14825:
[----:B------:R-:W-:Y:S02]  /*20c0*/  IMAD.MOV.U32 R12, RZ, RZ, 0x2 ;  /* 0x00000002ff0c7424 */ /* 0x000fe400078e00ff */
[----:B------:R-:W-:-:S04]  /*20d0*/  FADD R23, R22, R14 ;  /* 0x0000000e16177221 */ /* 0x000fc80000000000 */
[----:B------:R-:W-:-:S07]  /*20e0*/  IMAD.MOV.U32 R13, RZ, RZ, R23 ;  /* 0x000000ffff0d7224 */ /* 0x000fce00078e0017 */
[----:B------:R-:W-:Y:S05]  /*20f0*/  WARPSYNC.COLLECTIVE R15, `(.L_x_14826) ;  /* 0x000000000f087348 */ /* 0x000fea0003c00000 */
[----:B------:R0:W1:Y:S02]  /*2100*/  SHFL.BFLY P6, R14, R13, R12, R11 ;  /* 0x0c00000c0d0e7389 */ /* 0x00006400000c000b */
[----:B01----:R-:W-:Y:S05]  /*2110*/  ENDCOLLECTIVE ;  /* 0x000000000000791b */ /* 0x003fea0003800000 */
.L_x_14826:
[----:B------:R-:W-:Y:S02]  /*2120*/  IMAD.MOV.U32 R12, RZ, RZ, 0x1 ;  /* 0x00000001ff0c7424 */ /* 0x000fe400078e00ff */
[----:B------:R-:W-:-:S05]  /*2130*/  FADD R24, R23, R14 ;  /* 0x0000000e17187221 */ /* 0x000fca0000000000 */
[----:B------:R-:W-:-:S07]  /*2140*/  MOV R13, R24 ;  /* 0x00000018000d7202 */ /* 0x000fce0000000f00 */
[----:B------:R-:W-:Y:S05]  /*2150*/  WARPSYNC.COLLECTIVE R15, `(.L_x_14827) ;  /* 0x000000000f087348 */ /* 0x000fea0003c00000 */
[----:B------:R0:W1:Y:S02]  /*2160*/  SHFL.BFLY P6, R14, R13, R12, R11 ;  /* 0x0c00000c0d0e7389 */ /* 0x00006400000c000b */
[----:B01----:R-:W-:Y:S05]  /*2170*/  ENDCOLLECTIVE ;  /* 0x000000000000791b */ /* 0x003fea0003800000 */
.L_x_14827:
[----:B------:R-:W-:Y:S05]  /*2180*/  BRA `(.L_x_14828) ;  /* 0xfffffff4005c7947 */ /* 0x000fea000383ffff */
        .weak           $__internal_221_$__cuda_sm3x_div_rn_noftz_f32_slowpath
        .type           $__internal_221_$__cuda_sm3x_div_rn_noftz_f32_slowpath,@function
        .size           $__internal_221_$__cuda_sm3x_div_rn_noftz_f32_slowpath,(.L_x_37598 - $__internal_221_$__cuda_sm3x_div_rn_noftz_f32_slowpath)
$__internal_221_$__cuda_sm3x_div_rn_noftz_f32_slowpath:
        /* <DEDUP_REMOVED lines=35> */
.L_x_14830:
        /* <DEDUP_REMOVED lines=51> */
.L_x_14837:
[----:B------:R-:W-:-:S04]  /*26f0*/  LOP3.LUT R11, R11, 0x80000000, RZ, 0xc0, !PT ;  /* 0x800000000b0b7812 */ /* 0x000fc800078ec0ff */
[----:B------:R-:W-:Y:S01]  /*2700*/  LOP3.LUT R11, R11, 0x7f800000, RZ, 0xfc, !PT ;  /* 0x7f8000000b0b7812 */ /* 0x000fe200078efcff */
[----:B------:R-:W-:Y:S06]  /*2710*/  BRA `(.L_x_14838) ;  /* 0x0000000000047947 */ /* 0x000fec0003800000 */
.L_x_14836:
[----:B------:R-:W-:-:S07]  /*2720*/  IMAD R11, R12, 0x800000, R11 ;  /* 0x008000000c0b7824 */ /* 0x000fce00078e020b */
.L_x_14838:
[----:B------:R-:W-:Y:S05]  /*2730*/  BSYNC.RECONVERGENT B3 ;  /* 0x0000000000037941 */ /* 0x000fea0003800200 */
.L_x_14835:
[----:B------:R-:W-:Y:S05]  /*2740*/  BRA `(.L_x_14839) ;  /* 0x0000000000207947 */ /* 0x000fea0003800000 */
.L_x_14834:
[----:B------:R-:W-:-:S04]  /*2750*/  LOP3.LUT R11, R11, 0x80000000, R23, 0x48, !PT ;  /* 0x800000000b0b7812 */ /* 0x000fc800078e4817 */
[----:B------:R-:W-:Y:S01]  /*2760*/  LOP3.LUT R11, R11, 0x7f800000, RZ, 0xfc, !PT ;  /* 0x7f8000000b0b7812 */ /* 0x000fe200078efcff */
[----:B------:R-:W-:Y:S06]  /*2770*/  BRA `(.L_x_14839) ;  /* 0x0000000000147947 */ /* 0x000fec0003800000 */
.L_x_14833:
[----:B------:R-:W-:Y:S01]  /*2780*/  LOP3.LUT R11, R11, 0x80000000, R23, 0x48, !PT ;  /* 0x800000000b0b7812 */ /* 0x000fe200078e4817 */
[----:B------:R-:W-:Y:S06]  /*2790*/  BRA `(.L_x_14839) ;  /* 0x00000000000c7947 */ /* 0x000fec0003800000 */
.L_x_14832:
[----:B------:R-:W0:Y:S01]  /*27a0*/  MUFU.RSQ R11, -QNAN ;  /* 0xffc00000000b7908 */ /* 0x000e220000001400 */
[----:B------:R-:W-:Y:S05]  /*27b0*/  BRA `(.L_x_14839) ;  /* 0x0000000000047947 */ /* 0x000fea0003800000 */
.L_x_14831:
[----:B------:R-:W-:-:S07]  /*27c0*/  FADD.FTZ R11, R18, R11 ;  /* 0x0000000b120b7221 */ /* 0x000fce0000010000 */
.L_x_14839:
[----:B------:R-:W-:Y:S05]  /*27d0*/  BSYNC.RECONVERGENT B2 ;  /* 0x0000000000027941 */ /* 0x000fea0003800200 */
.L_x_14829:
[----:B------:R-:W-:Y:S01]  /*27e0*/  MOV R12, R22 ;  /* 0x00000016000c7202 */ /* 0x000fe20000000f00 */
[----:B------:R-:W-:-:S04]  /*27f0*/  IMAD.MOV.U32 R13, RZ, RZ, 0x0 ;  /* 0x00000000ff0d7424 */ /* 0x000fc800078e00ff */
[----:B0-----:R-:W-:Y:S05]  /*2800*/  RET.REL.NODEC R12 `(_Z15SoftmaxWarpImplI22BroadcastScaleMaskLoadIffbLm3EiE11DirectStoreIffEfLi1ELi3ELi32ELi1ELb1EL9Algorithm0EEvT_T0_ll) ;  /* 0xffffffd40cfc7950 */ /* 0x001fea0003c3ffff */
.L_x_14840:
        /* <DEDUP_REMOVED lines=15> */
.L_x_37598:


//--------------------- .text._Z15SoftmaxWarpImplI22BroadcastScaleMaskLoadIffbLm3EiE11DirectStoreIffEfLi1ELi3ELi32ELi1ELb0EL9Algorithm0EEvT_T0_ll --------------------------
	.section	.text._Z15SoftmaxWarpImplI22BroadcastScaleMaskLoadIffbLm3EiE11DirectStoreIffEfLi1ELi3ELi32ELi1ELb0EL9Algorithm0EEvT_T0_ll,"ax",@progbits
	.align	128
        .global         _Z15SoftmaxWarpImplI22BroadcastScaleMaskLoadIffbLm3EiE11DirectStoreIffEfLi1ELi3ELi32ELi1ELb0EL9Algorithm0EEvT_T0_ll
        .type           _Z15SoftmaxWarpImplI22BroadcastScaleMaskLoadIffbLm3EiE11DirectStoreIffEfLi1ELi3ELi32ELi1ELb0EL9Algorithm0EEvT_T0_ll,@function
        .size           _Z15SoftmaxWarpImplI22BroadcastScaleMaskLoadIffbLm3EiE11DirectStoreIffEfLi1ELi3ELi32ELi1ELb0EL9Algorithm0EEvT_T0_ll,(.L_x_37599 - _Z15SoftmaxWarpImplI22BroadcastScaleMaskLoadIffbLm3EiE11DirectStoreIffEfLi1ELi3ELi32ELi1ELb0EL9Algorithm0EEvT_T0_ll)
        .other          _Z15SoftmaxWarpImplI22BroadcastScaleMaskLoadIffbLm3EiE11DirectStoreIffEfLi1ELi3ELi32ELi1ELb0EL9Algorithm0EEvT_T0_ll,@"STO_CUDA_ENTRY STV_DEFAULT"
_Z15SoftmaxWarpImplI22BroadcastScaleMaskLoadIffbLm3EiE11DirectStoreIffEfLi1ELi3ELi32ELi1ELb0EL9Algorithm0EEvT_T0_ll:
.text._Z15SoftmaxWarpImplI22BroadcastScaleMaskLoadIffbLm3EiE11DirectStoreIffEfLi1ELi3ELi32ELi1ELb0EL9Algorithm0EEvT_T0_ll:
        /* <DEDUP_REMOVED lines=27> */
.L_x_14841:
        /* <DEDUP_REMOVED lines=14> */
.L_x_14850:
[----:B0-----:R-:W2:Y:S01]  /*0290*/  LDC R18, c[0x0][0x3b0] ;  /* 0x0000ec00ff127b82 */ /* 0x001ea20000000800 */
[----:B0-----:R-:W-:Y:S01]  /*02a0*/  IMAD R7, R9, UR48, R10 ;  /* 0x0000003009077c24 */ /* 0x001fe2000f8e020a */
[----:B-1----:R-:W-:Y:S02]  /*02b0*/  R2UR UR4, R4 ;  /* 0x00000000040472ca */ /* 0x002fe400000e0000 */
[----:B------:R-:W-:Y:S02]  /*02c0*/  R2UR UR5, R5 ;  /* 0x00000000050572ca */ /* 0x000fe400000e0000 */
[----:B------:R-:W-:Y:S02]  /*02d0*/  IABS R12, R7 ;  /* 0x00000007000c7213 */ /* 0x000fe40000000000 */
[----:B------:R-:W0:Y:S01]  /*02e0*/  LDC R0, c[0x0][0x3b4] ;  /* 0x0000ed00ff007b82 */ /* 0x000e220000000800 */
[----:B--2---:R-:W-:-:S04]  /*02f0*/  IABS R6, R18 ;  /* 0x0000001200067213 */ /* 0x004fc80000000000 */
[----:B------:R-:W1:Y:S01]  /*0300*/  I2F.RP R11, R6 ;  /* 0x00000006000b7306 */ /* 0x000e620000209400 */
[----:B0-----:R-:W-:-:S07]  /*0310*/  IABS R19, R0 ;  /* 0x0000000000137213 */ /* 0x001fce0000000000 */
[----:B------:R-:W0:Y:S08]  /*0320*/  I2F.RP R14, R19 ;  /* 0x00000013000e7306 */ /* 0x000e300000209400 */
[----:B-1----:R-:W1:Y:S08]  /*0330*/  MUFU.RCP R11, R11 ;  /* 0x0000000b000b7308 */ /* 0x002e700000001000 */
[----:B0-----:R-:W0:Y:S01]  /*0340*/  MUFU.RCP R14, R14 ;  /* 0x0000000e000e7308 */ /* 0x001e220000001000 */
[----:B-1----:R-:W-:-:S02]  /*0350*/  VIADD R2, R11, 0xffffffe ;  /* 0x0ffffffe0b027836 */ /* 0x002fc40000000000 */
[----:B------:R-:W-:-:S05]  /*0360*/  VIADD R11, R7, 0x20 ;  /* 0x00000020070b7836 */ /* 0x000fca0000000000 */
[----:B------:R1:W2:Y:S01]  /*0370*/  F2I.FTZ.U32.TRUNC.NTZ R3, R2 ;  /* 0x0000000200037305 */ /* 0x0002a2000021f000 */
[----:B------:R-:W-:Y:S01]  /*0380*/  IABS R17, R11 ;  /* 0x0000000b00117213 */ /* 0x000fe20000000000 */
[----:B0-----:R-:W-:Y:S01]  /*0390*/  VIADD R14, R14, 0xffffffe ;  /* 0x0ffffffe0e0e7836 */ /* 0x001fe20000000000 */
[----:B-1----:R-:W-:Y:S01]  /*03a0*/  MOV R2, RZ ;  /* 0x000000ff00027202 */ /* 0x002fe20000000f00 */
[----:B--2---:R-:W-:-:S04]  /*03b0*/  IMAD.MOV R15, RZ, RZ, -R3 ;  /* 0x000000ffff0f7224 */ /* 0x004fc800078e0a03 */
        /* <DEDUP_REMOVED lines=8> */
[C---:B------:R-:W-:Y:S01]  /*0440*/  ISETP.GT.U32.AND P4, PT, R6.reuse, R3, PT ;  /* 0x000000030600720c */ /* 0x040fe20003f84070 */
[----:B------:R-:W-:Y:S01]  /*0450*/  IMAD R17, R6, R12, R17 ;  /* 0x0000000c06117224 */ /* 0x000fe200078e0211 */
[----:B------:R-:W-:-:S04]  /*0460*/  IADD3 R12, PT, PT, R7, 0x40, RZ ;  /* 0x00000040070c7810 */ /* 0x000fc80007ffe0ff */
[----:B------:R-:W-:Y:S02]  /*0470*/  ISETP.GT.U32.AND P1, PT, R6, R17, PT ;  /* 0x000000110600720c */ /* 0x000fe40003f24070 */
[----:B------:R-:W-:-:S05]  /*0480*/  IABS R27, R12 ;  /* 0x0000000c001b7213 */ /* 0x000fca0000000000 */
[----:B------:R-:W-:Y:S01]  /*0490*/  @!P4 IMAD.IADD R3, R3, 0x1, -R6 ;  /* 0x000000010303c824 */ /* 0x000fe200078e0a06 */
[----:B------:R-:W-:Y:S01]  /*04a0*/  @!P4 IADD3 R13, PT, PT, R13, 0x1, RZ ;  /* 0x000000010d0dc810 */ /* 0x000fe20007ffe0ff */
[----:B------:R-:W-:-:S03]  /*04b0*/  IMAD.HI.U32 R15, R15, R27, RZ ;  /* 0x0000001b0f0f7227 */ /* 0x000fc600078e00ff */
[----:B------:R-:W-:Y:S01]  /*04c0*/  ISETP.GE.U32.AND P0, PT, R3, R6, PT ;  /* 0x000000060300720c */ /* 0x000fe20003f06070 */
[----:B------:R-:W-:Y:S01]  /*04d0*/  @!P1 IMAD.IADD R17, R17, 0x1, -R6 ;  /* 0x0000000111119824 */ /* 0x000fe200078e0a06 */
[----:B------:R-:W-:Y:S01]  /*04e0*/  LOP3.LUT R3, R7, R18, RZ, 0x3c, !PT ;  /* 0x0000001207037212 */ /* 0x000fe200078e3cff */
[----:B------:R-:W-:Y:S01]  /*04f0*/  @!P1 VIADD R2, R2, 0x1 ;  /* 0x0000000102029836 */ /* 0x000fe20000000000 */
[----:B------:R-:W-:Y:S02]  /*0500*/  IADD3 R20, PT, PT, -R15, RZ, RZ ;  /* 0x000000ff0f147210 */ /* 0x000fe40007ffe1ff */
[----:B------:R-:W-:Y:S02]  /*0510*/  ISETP.GE.AND P2, PT, R3, RZ, PT ;  /* 0x000000ff0300720c */ /* 0x000fe40003f46270 */
[----:B------:R-:W-:Y:S01]  /*0520*/  ISETP.GE.U32.AND P3, PT, R17, R6, PT ;  /* 0x000000061100720c */ /* 0x000fe20003f66070 */
[----:B------:R-:W-:Y:S01]  /*0530*/  IMAD R27, R6, R20, R27 ;  /* 0x00000014061b7224 */ /* 0x000fe200078e021b */
[----:B------:R-:W-:-:S02]  /*0540*/  LOP3.LUT R3, R11, R18, RZ, 0x3c, !PT ;  /* 0x000000120b037212 */ /* 0x000fc400078e3cff */
[----:B------:R-:W-:Y:S01]  /*0550*/  LOP3.LUT R17, RZ, R18, RZ, 0x33, !PT ;  /* 0x00000012ff117212 */ /* 0x000fe200078e33ff */
[----:B------:R-:W-:Y:S01]  /*0560*/  @P0 VIADD R13, R13, 0x1 ;  /* 0x000000010d0d0836 */ /* 0x000fe20000000000 */
[----:B------:R-:W-:Y:S02]  /*0570*/  ISETP.GE.AND P4, PT, R3, RZ, PT ;  /* 0x000000ff0300720c */ /* 0x000fe40003f86270 */
[----:B------:R-:W0:Y:S01]  /*0580*/  F2I.FTZ.U32.TRUNC.NTZ R3, R14 ;  /* 0x0000000e00037305 */ /* 0x000e22000021f000 */
[----:B------:R-:W-:Y:S02]  /*0590*/  ISETP.NE.AND P0, PT, R18, RZ, PT ;  /* 0x000000ff1200720c */ /* 0x000fe40003f05270 */
[----:B------:R-:W-:Y:S01]  /*05a0*/  @!P2 IMAD.MOV R13, RZ, RZ, -R13 ;  /* 0x000000ffff0da224 */ /* 0x000fe200078e0a0d */
[----:B------:R-:W-:Y:S01]  /*05b0*/  ISETP.GT.U32.AND P2, PT, R6, R27, PT ;  /* 0x0000001b0600720c */ /* 0x000fe20003f44070 */
[----:B------:R-:W-:-:S03]  /*05c0*/  @P3 VIADD R2, R2, 0x1 ;  /* 0x0000000102023836 */ /* 0x000fc60000000000 */
[----:B------:R-:W-:-:S03]  /*05d0*/  SEL R13, R17, R13, !P0 ;  /* 0x0000000d110d7207 */ /* 0x000fc60004000000 */
[----:B------:R-:W-:Y:S02]  /*05e0*/  @!P4 IMAD.MOV R2, RZ, RZ, -R2 ;  /* 0x000000ffff02c224 */ /* 0x000fe400078e0a02 */
[----:B------:R-:W-:Y:S01]  /*05f0*/  IMAD.MOV R23, RZ, RZ, -R13 ;  /* 0x000000ffff177224 */ /* 0x000fe200078e0a0d */
[----:B0-----:R-:W-:Y:S02]  /*0600*/  IADD3 R20, PT, PT, RZ, -R3, RZ ;  /* 0x80000003ff147210 */ /* 0x001fe40007ffe0ff */
[----:B------:R-:W-:Y:S01]  /*0610*/  SEL R14, R17, R2, !P0 ;  /* 0x00000002110e7207 */ /* 0x000fe20004000000 */
[----:B------:R-:W-:Y:S01]  /*0620*/  IMAD R23, R18, R23, R7 ;  /* 0x0000001712177224 */ /* 0x000fe200078e0207 */
[-C--:B------:R-:W-:Y:S01]  /*0630*/  @!P2 IADD3 R27, PT, PT, R27, -R6.reuse, RZ ;  /* 0x800000061b1ba210 */ /* 0x080fe20007ffe0ff */
[----:B------:R-:W-:Y:S01]  /*0640*/  IMAD R21, R20, R19, RZ ;  /* 0x0000001314157224 */ /* 0x000fe200078e02ff */
[----:B------:R-:W-:Y:S01]  /*0650*/  IADD3 R25, PT, PT, -R14, RZ, RZ ;  /* 0x000000ff0e197210 */ /* 0x000fe20007ffe1ff */
[----:B------:R-:W-:Y:S01]  /*0660*/  IMAD.MOV.U32 R2, RZ, RZ, RZ ;  /* 0x000000ffff027224 */ /* 0x000fe200078e00ff */
[----:B------:R-:W-:Y:S01]  /*0670*/  IABS R22, R23 ;  /* 0x0000001700167213 */ /* 0x000fe20000000000 */
[----:B------:R-:W-:Y:S01]  /*0680*/  @!P2 VIADD R15, R15, 0x1 ;  /* 0x000000010f0fa836 */ /* 0x000fe20000000000 */
[----:B------:R-:W-:Y:S01]  /*0690*/  ISETP.GE.U32.AND P1, PT, R27, R6, PT ;  /* 0x000000061b00720c */ /* 0x000fe20003f26070 */
[----:B------:R-:W-:Y:S01]  /*06a0*/  IMAD.HI.U32 R20, R3, R21, R2 ;  /* 0x0000001503147227 */ /* 0x000fe200078e0002 */
[----:B------:R-:W-:-:S03]  /*06b0*/  LOP3.LUT R6, R12, R18, RZ, 0x3c, !PT ;  /* 0x000000120c067212 */ /* 0x000fc600078e3cff */
[----:B------:R-:W-:Y:S01]  /*06c0*/  IMAD R25, R18, R25, R11 ;  /* 0x0000001912197224 */ /* 0x000fe200078e020b */
[----:B------:R-:W-:Y:S01]  /*06d0*/  ISETP.GE.AND P3, PT, R6, RZ, PT ;  /* 0x000000ff0600720c */ /* 0x000fe20003f66270 */
[----:B------:R-:W-:Y:S01]  /*06e0*/  IMAD.MOV.U32 R2, RZ, RZ, R22 ;  /* 0x000000ffff027224 */ /* 0x000fe200078e0016 */
[----:B------:R-:W-:Y:S02]  /*06f0*/  SHF.R.S64 R6, RZ, 0x1e, R7 ;  /* 0x0000001eff067819 */ /* 0x000fe40000001007 */
[----:B------:R-:W-:Y:S01]  /*0700*/  IABS R24, R25 ;  /* 0x0000001900187213 */ /* 0x000fe20000000000 */
[----:B------:R-:W-:-:S04]  /*0710*/  IMAD.HI.U32 R21, R20, R2, RZ ;  /* 0x0000000214157227 */ /* 0x000fc800078e00ff */
[----:B------:R-:W-:Y:S02]  /*0720*/  IMAD.MOV R3, RZ, RZ, -R21 ;  /* 0x000000ffff037224 */ /* 0x000fe400078e0a15 */
[----:B------:R-:W-:-:S04]  /*0730*/  IMAD.HI.U32 R22, R20, R24, RZ ;  /* 0x0000001814167227 */ /* 0x000fc800078e00ff */
[----:B------:R-:W-:Y:S01]  /*0740*/  IMAD R2, R19, R3, R2 ;  /* 0x0000000313027224 */ /* 0x000fe200078e0202 */
[----:B------:R-:W-:Y:S01]  /*0750*/  IADD3 R3, PT, PT, -R22, RZ, RZ ;  /* 0x000000ff16037210 */ /* 0x000fe20007ffe1ff */
[----:B------:R-:W-:-:S03]  /*0760*/  @P1 VIADD R15, R15, 0x1 ;  /* 0x000000010f0f1836 */ /* 0x000fc60000000000 */
[C---:B------:R-:W-:Y:S01]  /*0770*/  ISETP.GT.U32.AND P1, PT, R19.reuse, R2, PT ;  /* 0x000000021300720c */ /* 0x040fe20003f24070 */
[----:B------:R-:W-:Y:S02]  /*0780*/  IMAD R24, R19, R3, R24 ;  /* 0x0000000313187224 */ /* 0x000fe400078e0218 */
[----:B------:R-:W-:-:S03]  /*0790*/  @!P3 IMAD.MOV R15, RZ, RZ, -R15 ;  /* 0x000000ffff0fb224 */ /* 0x000fc600078e0a0f */
[----:B------:R-:W-:Y:S02]  /*07a0*/  ISETP.GT.U32.AND P2, PT, R19, R24, PT ;  /* 0x000000181300720c */ /* 0x000fe40003f44070 */
[----:B------:R-:W-:Y:S02]  /*07b0*/  SEL R17, R17, R15, !P0 ;  /* 0x0000000f11117207 */ /* 0x000fe40004000000 */
[----:B------:R-:W-:-:S03]  /*07c0*/  IADD3 R6, P0, PT, R6, UR36, RZ ;  /* 0x0000002406067c10 */ /* 0x000fc6000ff1e0ff */
[-C--:B------:R-:W-:Y:S01]  /*07d0*/  @!P1 IADD3 R2, PT, PT, R2, -R19.reuse, RZ ;  /* 0x8000001302029210 */ /* 0x080fe20007ffe0ff */
[----:B------:R-:W-:Y:S01]  /*07e0*/  IMAD.MOV R15, RZ, RZ, -R17 ;  /* 0x000000ffff0f7224 */ /* 0x000fe200078e0a11 */
[----:B------:R-:W-:Y:S02]  /*07f0*/  LEA.HI.X.SX32 R7, R7, UR37, 0x2, P0 ;  /* 0x0000002507077c11 */ /* 0x000fe400080f16ff */
[----:B------:R-:W-:Y:S01]  /*0800*/  ISETP.GE.U32.AND P3, PT, R2, R19, PT ;  /* 0x000000130200720c */ /* 0x000fe20003f66070 */
[----:B------:R-:W-:Y:S01]  /*0810*/  IMAD R15, R18, R15, R12 ;  /* 0x0000000f120f7224 */ /* 0x000fe200078e020c */
[----:B------:R-:W-:Y:S01]  /*0820*/  LOP3.LUT R2, R23, R0, RZ, 0x3c, !PT ;  /* 0x0000000017027212 */ /* 0x000fe200078e3cff */
[----:B------:R-:W-:Y:S01]  /*0830*/  @!P2 IMAD.IADD R24, R24, 0x1, -R19 ;  /* 0x000000011818a824 */ /* 0x000fe200078e0a13 */
[----:B------:R-:W-:Y:S01]  /*0840*/  @!P1 IADD3 R21, PT, PT, R21, 0x1, RZ ;  /* 0x0000000115159810 */ /* 0x000fe20007ffe0ff */
[----:B------:R-:W-:Y:S01]  /*0850*/  @!P2 VIADD R22, R22, 0x1 ;  /* 0x000000011616a836 */ /* 0x000fe20000000000 */
[----:B------:R-:W-:Y:S01]  /*0860*/  ISETP.GE.AND P0, PT, R2, RZ, PT ;  /* 0x000000ff0200720c */ /* 0x000fe20003f06270 */
[----:B------:R0:W2:Y:S01]  /*0870*/  LDG.E R18, desc[UR4][R6.64] ;  /* 0x0000000406127981 */ /* 0x0000a2000c1e1900 */
[----:B------:R-:W-:-:S02]  /*0880*/  ISETP.GE.U32.AND P4, PT, R24, R19, PT ;  /* 0x000000131800720c */ /* 0x000fc40003f86070 */
[----:B------:R-:W-:Y:S02]  /*0890*/  IABS R26, R15 ;  /* 0x0000000f001a7213 */ /* 0x000fe40000000000 */
[----:B------:R-:W-:-:S03]  /*08a0*/  LOP3.LUT R2, R25, R0, RZ, 0x3c, !PT ;  /* 0x0000000019027212 */ /* 0x000fc600078e3cff */
[----:B------:R-:W-:Y:S01]  /*08b0*/  IMAD.HI.U32 R20, R20, R26, RZ ;  /* 0x0000001a14147227 */ /* 0x000fe200078e00ff */
[----:B------:R-:W-:Y:S02]  /*08c0*/  ISETP.GE.AND P1, PT, R2, RZ, PT ;  /* 0x000000ff0200720c */ /* 0x000fe40003f26270 */
[----:B------:R-:W1:Y:S01]  /*08d0*/  LDC.64 R2, c[0x0][0x390] ;  /* 0x0000e400ff027b82 */ /* 0x000e620000000a00 */
[----:B------:R-:W-:Y:S02]  /*08e0*/  @P3 VIADD R21, R21, 0x1 ;  /* 0x0000000115153836 */ /* 0x000fe40000000000 */
[----:B------:R-:W-:Y:S02]  /*08f0*/  @P4 VIADD R22, R22, 0x1 ;  /* 0x0000000116164836 */ /* 0x000fe40000000000 */
[----:B0-----:R-:W-:Y:S01]  /*0900*/  IMAD.MOV R7, RZ, RZ, -R20 ;  /* 0x000000ffff077224 */ /* 0x001fe200078e0a14 */
[----:B------:R-:W-:Y:S02]  /*0910*/  MOV R24, R21 ;  /* 0x0000001500187202 */ /* 0x000fe40000000f00 */
[----:B------:R-:W-:Y:S01]  /*0920*/  MOV R6, R22 ;  /* 0x0000001600067202 */ /* 0x000fe20000000f00 */
[----:B------:R-:W-:Y:S01]  /*0930*/  IMAD R26, R19, R7, R26 ;  /* 0x00000007131a7224 */ /* 0x000fe200078e021a */
[----:B------:R-:W-:Y:S01]  /*0940*/  ISETP.NE.AND P2, PT, R0, RZ, PT ;  /* 0x000000ff0000720c */ /* 0x000fe20003f45270 */
[----:B------:R-:W-:-:S02]  /*0950*/  @!P0 IMAD.MOV R24, RZ, RZ, -R24 ;  /* 0x000000ffff188224 */ /* 0x000fc400078e0a18 */
[----:B------:R-:W-:Y:S01]  /*0960*/  @!P1 IMAD.MOV R6, RZ, RZ, -R6 ;  /* 0x000000ffff069224 */ /* 0x000fe200078e0a06 */
[----:B------:R-:W-:Y:S02]  /*0970*/  ISETP.GT.U32.AND P1, PT, R19, R26, PT ;  /* 0x0000001a1300720c */ /* 0x000fe40003f24070 */
[----:B------:R-:W-:-:S04]  /*0980*/  LOP3.LUT R21, RZ, R0, RZ, 0x33, !PT ;  /* 0x00000000ff157212 */ /* 0x000fc800078e33ff */
[C---:B------:R-:W-:Y:S02]  /*0990*/  SEL R22, R21.reuse, R24, !P2 ;  /* 0x0000001815167207 */ /* 0x040fe40005000000 */
[----:B------:R-:W-:Y:S02]  /*09a0*/  SEL R24, R21, R6, !P2 ;  /* 0x0000000615187207 */ /* 0x000fe40005000000 */
[----:B------:R-:W-:-:S03]  /*09b0*/  IADD3 R7, PT, PT, -R22, RZ, RZ ;  /* 0x000000ff16077210 */ /* 0x000fc60007ffe1ff */
[----:B------:R-:W-:Y:S02]  /*09c0*/  IMAD.MOV R6, RZ, RZ, -R24 ;  /* 0x000000ffff067224 */ /* 0x000fe400078e0a18 */
[----:B------:R-:W-:Y:S01]  /*09d0*/  @!P1 IMAD.IADD R26, R26, 0x1, -R19 ;  /* 0x000000011a1a9824 */ /* 0x000fe200078e0a13 */
[----:B-1----:R-:W-:Y:S01]  /*09e0*/  ISETP.NE.U32.AND P0, PT, R2, 0x1, PT ;  /* 0x000000010200780c */ /* 0x002fe20003f05070 */
[C---:B------:R-:W-:Y:S01]  /*09f0*/  IMAD R23, R0.reuse, R7, R23 ;  /* 0x0000000700177224 */ /* 0x040fe200078e0217 */
[----:B------:R-:W-:Y:S01]  /*0a00*/  LOP3.LUT R2, R15, R0, RZ, 0x3c, !PT ;  /* 0x000000000f027212 */ /* 0x000fe200078e3cff */
[----:B------:R-:W-:Y:S01]  /*0a10*/  IMAD R25, R0, R6, R25 ;  /* 0x0000000600197224 */ /* 0x000fe200078e0219 */
[----:B------:R-:W-:Y:S01]  /*0a20*/  ISETP.GE.U32.AND P3, PT, R26, R19, PT ;  /* 0x000000131a00720c */ /* 0x000fe20003f66070 */
[----:B------:R-:W0:Y:S01]  /*0a30*/  LDC.64 R6, c[0x0][0x398] ;  /* 0x0000e600ff067b82 */ /* 0x000e220000000a00 */
[----:B------:R-:W-:Y:S02]  /*0a40*/  ISETP.GE.AND P4, PT, R2, RZ, PT ;  /* 0x000000ff0200720c */ /* 0x000fe40003f86270 */
[----:B------:R-:W-:-:S05]  /*0a50*/  ISETP.NE.AND.EX P0, PT, R3, RZ, PT, P0 ;  /* 0x000000ff0300720c */ /* 0x000fca0003f05300 */
[----:B------:R-:W1:Y:S01]  /*0a60*/  LDC.64 R2, c[0x0][0x3a0] ;  /* 0x0000e800ff027b82 */ /* 0x000e620000000a00 */
[----:B------:R-:W-:-:S05]  /*0a70*/  @!P1 IADD3 R20, PT, PT, R20, 0x1, RZ ;  /* 0x0000000114149810 */ /* 0x000fca0007ffe0ff */
[----:B------:R-:W-:-:S04]  /*0a80*/  @P3 VIADD R20, R20, 0x1 ;  /* 0x0000000114143836 */ /* 0x000fc80000000000 */
[----:B------:R-:W-:-:S05]  /*0a90*/  @!P4 IMAD.MOV R20, RZ, RZ, -R20 ;  /* 0x000000ffff14c224 */ /* 0x000fca00078e0a14 */
[----:B------:R-:W-:Y:S02]  /*0aa0*/  SEL R21, R21, R20, !P2 ;  /* 0x0000001415157207 */ /* 0x000fe40005000000 */
[----:B0-----:R-:W-:Y:S02]  /*0ab0*/  ISETP.NE.U32.AND P1, PT, R6, 0x1, PT ;  /* 0x000000010600780c */ /* 0x001fe40003f25070 */
[----:B------:R-:W-:Y:S02]  /*0ac0*/  IADD3 R6, PT, PT, -R21, RZ, RZ ;  /* 0x000000ff15067210 */ /* 0x000fe40007ffe1ff */
[----:B------:R-:W-:Y:S02]  /*0ad0*/  ISETP.NE.AND.EX P1, PT, R7, RZ, PT, P1 ;  /* 0x000000ff0700720c */ /* 0x000fe40003f25310 */
[----:B------:R-:W-:Y:S02]  /*0ae0*/  SEL R17, R17, RZ, P0 ;  /* 0x000000ff11117207 */ /* 0x000fe40000000000 */
[----:B-1----:R-:W-:Y:S01]  /*0af0*/  ISETP.NE.U32.AND P2, PT, R2, 0x1, PT ;  /* 0x000000010200780c */ /* 0x002fe20003f45070 */
[----:B------:R-:W-:Y:S01]  /*0b00*/  IMAD R0, R0, R6, R15 ;  /* 0x0000000600007224 */ /* 0x000fe200078e020f */
[----:B------:R-:W-:-:S02]  /*0b10*/  SEL R13, R13, RZ, P0 ;  /* 0x000000ff0d0d7207 */ /* 0x000fc40000000000 */
[----:B------:R-:W-:Y:S01]  /*0b20*/  SEL R14, R14, RZ, P0 ;  /* 0x000000ff0e0e7207 */ /* 0x000fe20000000000 */
[----:B------:R-:W-:Y:S01]  /*0b30*/  IMAD R2, R17, UR46, RZ ;  /* 0x0000002e11027c24 */ /* 0x000fe2000f8e02ff */
[----:B------:R-:W-:Y:S02]  /*0b40*/  SEL R21, R21, RZ, P1 ;  /* 0x000000ff15157207 */ /* 0x000fe40000800000 */
[----:B------:R-:W-:Y:S01]  /*0b50*/  ISETP.NE.AND.EX P0, PT, R3, RZ, PT, P2 ;  /* 0x000000ff0300720c */ /* 0x000fe20003f05320 */
[----:B------:R-:W-:Y:S01]  /*0b60*/  IMAD R13, R13, UR46, RZ ;  /* 0x0000002e0d0d7c24 */ /* 0x000fe2000f8e02ff */
[----:B------:R-:W-:Y:S01]  /*0b70*/  SEL R22, R22, RZ, P1 ;  /* 0x000000ff16167207 */ /* 0x000fe20000800000 */
[----:B------:R-:W-:Y:S01]  /*0b80*/  IMAD R21, R21, UR47, R2 ;  /* 0x0000002f15157c24 */ /* 0x000fe2000f8e0202 */
[----:B------:R-:W-:Y:S01]  /*0b90*/  SEL R0, R0, RZ, P0 ;  /* 0x000000ff00007207 */ /* 0x000fe20000000000 */
[----:B------:R-:W-:Y:S01]  /*0ba0*/  IMAD R7, R14, UR46, RZ ;  /* 0x0000002e0e077c24 */ /* 0x000fe2000f8e02ff */
[----:B------:R-:W-:Y:S01]  /*0bb0*/  SEL R24, R24, RZ, P1 ;  /* 0x000000ff18187207 */ /* 0x000fe20000800000 */
[----:B------:R-:W-:Y:S01]  /*0bc0*/  IMAD R22, R22, UR47, R13 ;  /* 0x0000002f16167c24 */ /* 0x000fe2000f8e020d */
[----:B------:R-:W-:-:S02]  /*0bd0*/  SEL R23, R23, RZ, P0 ;  /* 0x000000ff17177207 */ /* 0x000fc40000000000 */
[----:B------:R-:W-:Y:S01]  /*0be0*/  SHF.R.S64 R2, RZ, 0x1e, R11 ;  /* 0x0000001eff027819 */ /* 0x000fe2000000100b */
[----:B------:R-:W-:Y:S01]  /*0bf0*/  IMAD R0, R0, UR49, R21 ;  /* 0x0000003100007c24 */ /* 0x000fe2000f8e0215 */
[----:B------:R-:W-:Y:S01]  /*0c00*/  SEL R25, R25, RZ, P0 ;  /* 0x000000ff19197207 */ /* 0x000fe20000000000 */
[----:B------:R-:W-:Y:S01]  /*0c10*/  IMAD R24, R24, UR47, R7 ;  /* 0x0000002f18187c24 */ /* 0x000fe2000f8e0207 */
[----:B------:R-:W-:Y:S01]  /*0c20*/  R2UR UR10, R4 ;  /* 0x00000000040a72ca */ /* 0x000fe200000e0000 */
[----:B------:R-:W-:Y:S01]  /*0c30*/  IMAD R23, R23, UR49, R22 ;  /* 0x0000003117177c24 */ /* 0x000fe2000f8e0216 */
[----:B------:R-:W-:Y:S02]  /*0c40*/  R2UR UR11, R5 ;  /* 0x00000000050b72ca */ /* 0x000fe400000e0000 */
[----:B------:R-:W-:Y:S01]  /*0c50*/  IADD3 R2, P0, PT, R2, UR36, RZ ;  /* 0x0000002402027c10 */ /* 0x000fe2000ff1e0ff */
[----:B------:R-:W-:Y:S01]  /*0c60*/  IMAD R24, R25, UR49, R24 ;  /* 0x0000003119187c24 */ /* 0x000fe2000f8e0218 */
[----:B------:R-:W-:Y:S01]  /*0c70*/  IADD3 R20, P1, PT, R0, UR38, RZ ;  /* 0x0000002600147c10 */ /* 0x000fe2000ff3e0ff */
[----:B------:R-:W2:Y:S01]  /*0c80*/  LDC.64 R6, c[0x0][0x3e8] ;  /* 0x0000fa00ff067b82 */ /* 0x000ea20000000a00 */
[----:B------:R-:W-:-:S02]  /*0c90*/  R2UR UR6, R4 ;  /* 0x00000000040672ca */ /* 0x000fc400000e0000 */
[----:B------:R-:W-:Y:S02]  /*0ca0*/  R2UR UR7, R5 ;  /* 0x00000000050772ca */ /* 0x000fe400000e0000 */
[----:B------:R-:W-:Y:S02]  /*0cb0*/  LEA.HI.X.SX32 R3, R11, UR37, 0x2, P0 ;  /* 0x000000250b037c11 */ /* 0x000fe400080f16ff */
[----:B------:R-:W-:Y:S02]  /*0cc0*/  R2UR UR8, R4 ;  /* 0x00000000040872ca */ /* 0x000fe400000e0000 */
[----:B------:R-:W-:Y:S02]  /*0cd0*/  R2UR UR9, R5 ;  /* 0x00000000050972ca */ /* 0x000fe400000e0000 */
[----:B------:R-:W-:Y:S02]  /*0ce0*/  IADD3 R22, P0, PT, R23, UR38, RZ ;  /* 0x0000002617167c10 */ /* 0x000fe4000ff1e0ff */
[----:B------:R-:W-:-:S02]  /*0cf0*/  LEA.HI.X.SX32 R21, R0, UR39, 0x1, P1 ;  /* 0x0000002700157c11 */ /* 0x000fc400088f0eff */
[C---:B------:R-:W-:Y:S01]  /*0d00*/  IADD3 R14, P1, PT, R24.reuse, UR38, RZ ;  /* 0x00000026180e7c10 */ /* 0x040fe2000ff3e0ff */
[----:B------:R2:W3:Y:S01]  /*0d10*/  LDG.E R2, desc[UR6][R2.64] ;  /* 0x0000000602027981 */ /* 0x0004e2000c1e1900 */
[----:B------:R-:W-:Y:S02]  /*0d20*/  LEA.HI.X.SX32 R23, R23, UR39, 0x1, P0 ;  /* 0x0000002717177c11 */ /* 0x000fe400080f0eff */
[----:B------:R-:W-:Y:S01]  /*0d30*/  SHF.R.S64 R25, RZ, 0x1e, R12 ;  /* 0x0000001eff197819 */ /* 0x000fe2000000100c */
[----:B------:R-:W4:Y:S01]  /*0d40*/  LDG.E.U8 R20, desc[UR10][R20.64] ;  /* 0x0000000a14147981 */ /* 0x000f22000c1e1100 */
[----:B------:R-:W-:-:S03]  /*0d50*/  LEA.HI.X.SX32 R15, R24, UR39, 0x1, P1 ;  /* 0x00000027180f7c11 */ /* 0x000fc600088f0eff */
[----:B------:R-:W5:Y:S01]  /*0d60*/  LDG.E.U8 R22, desc[UR4][R22.64] ;  /* 0x0000000416167981 */ /* 0x000f62000c1e1100 */
[----:B------:R-:W-:-:S03]  /*0d70*/  IADD3 R24, P0, PT, R25, UR36, RZ ;  /* 0x0000002419187c10 */ /* 0x000fc6000ff1e0ff */
[----:B------:R-:W5:Y:S01]  /*0d80*/  LDG.E.U8 R14, desc[UR8][R14.64] ;  /* 0x000000080e0e7981 */ /* 0x000f62000c1e1100 */
[----:B------:R-:W-:-:S05]  /*0d90*/  LEA.HI.X.SX32 R25, R12, UR37, 0x2, P0 ;  /* 0x000000250c197c11 */ /* 0x000fca00080f16ff */
[----:B------:R-:W5:Y:S01]  /*0da0*/  LDG.E R24, desc[UR6][R24.64] ;  /* 0x0000000618187981 */ /* 0x000f62000c1e1900 */
[----:B------:R-:W-:Y:S01]  /*0db0*/  UMOV UR4, 0xffffffff ;  /* 0xffffffff00047882 */ /* 0x000fe20000000000 */
[-C--:B--2---:R-:W-:Y:S01]  /*0dc0*/  FMUL R3, R18, R7.reuse ;  /* 0x0000000712037220 */ /* 0x084fe20000400000 */
[----:B----4-:R-:W-:Y:S01]  /*0dd0*/  ISETP.NE.AND P2, PT, R20, RZ, PT ;  /* 0x000000ff1400720c */ /* 0x010fe20003f45270 */
[----:B---3--:R-:W-:Y:S01]  /*0de0*/  FMUL R11, R2, R7 ;  /* 0x00000007020b7220 */ /* 0x008fe20000400000 */
[----:B-----5:R-:W-:Y:S02]  /*0df0*/  ISETP.NE.AND P0, PT, R22, RZ, PT ;  /* 0x000000ff1600720c */ /* 0x020fe40003f05270 */
[----:B------:R-:W-:Y:S02]  /*0e00*/  ISETP.NE.AND P1, PT, R14, RZ, PT ;  /* 0x000000ff0e00720c */ /* 0x000fe40003f25270 */
[-C--:B------:R-:W-:Y:S02]  /*0e10*/  FSEL R20, R3, R6.reuse, P0 ;  /* 0x0000000603147208 */ /* 0x080fe40000000000 */
[----:B------:R-:W-:-:S02]  /*0e20*/  FSEL R18, R11, R6, P1 ;  /* 0x000000060b127208 */ /* 0x000fc40000800000 */
[----:B------:R-:W-:-:S03]  /*0e30*/  FMNMX R3, R20, -INF , !PT ;  /* 0xff80000014037809 */ /* 0x000fc60007800000 */
        /* <DEDUP_REMOVED lines=41> */
[----:B------:R-:W-:-:S03]  /*10d0*/  IMAD.SHL.U32 R0, R13, 0x800000, RZ ;  /* 0x008000000d007824 */ /* 0x000fc600078e00ff */
[----:B------:R-:W-:Y:S01]  /*10e0*/  FADD R7, RZ, R3 ;  /* 0x00000003ff077221 */ /* 0x000fe20000000000 */
        /* <DEDUP_REMOVED lines=12> */
.L_x_14862:
        /* <DEDUP_REMOVED lines=11> */
[----:B0-----:R-:W-:Y:S05]  /*1260*/  CALL.REL.NOINC `($__internal_222_$__cuda_sm3x_div_rn_noftz_f32_slowpath) ;  /* 0x0000000800587944 */ /* 0x001fea0003c00000 */
[----:B------:R-:W-:-:S07]  /*1270*/  MOV R7, R3 ;  /* 0x0000000300077202 */ /* 0x000fce0000000f00 */
.L_x_14845:
[----:B------:R-:W-:Y:S05]  /*1280*/  BSYNC.RECONVERGENT B1 ;  /* 0x0000000000017941 */ /* 0x000fea0003800200 */
.L_x_14844:
        /* <DEDUP_REMOVED lines=11> */
[----:B0-----:R-:W-:Y:S05]  /*1340*/  CALL.REL.NOINC `($__internal_222_$__cuda_sm3x_div_rn_noftz_f32_slowpath) ;  /* 0x0000000800207944 */ /* 0x001fea0003c00000 */
[----:B------:R-:W-:-:S07]  /*1350*/  IMAD.MOV.U32 R11, RZ, RZ, R3 ;  /* 0x000000ffff0b7224 */ /* 0x000fce00078e0003 */
.L_x_14847:
[----:B------:R-:W-:Y:S05]  /*1360*/  BSYNC.RECONVERGENT B1 ;  /* 0x0000000000017941 */ /* 0x000fea0003800200 */
.L_x_14846:
        /* <DEDUP_REMOVED lines=11> */
[----:B0-----:R-:W-:Y:S05]  /*1420*/  CALL.REL.NOINC `($__internal_222_$__cuda_sm3x_div_rn_noftz_f32_slowpath) ;  /* 0x0000000400e87944 */ /* 0x001fea0003c00000 */
[----:B------:R-:W-:-:S07]  /*1430*/  IMAD.MOV.U32 R15, RZ, RZ, R3 ;  /* 0x000000ffff0f7224 */ /* 0x000fce00078e0003 */
.L_x_14849:
[----:B------:R-:W-:Y:S05]  /*1440*/  BSYNC.RECONVERGENT B1 ;  /* 0x0000000000017941 */ /* 0x000fea0003800200 */
.L_x_14848:
        /* <DEDUP_REMOVED lines=11> */
[----:B------:R-:W-:-:S03]  /*1500*/  LEA R2, P0, R12, UR40, 0x2 ;  /* 0x000000280c027c11 */ /* 0x000fc6000f8010ff */
[----:B------:R-:W-:-:S05]  /*1510*/  IMAD.IADD R3, R13, 0x1, R3 ;  /* 0x000000010d037824 */ /* 0x000fca00078e0203 */
        /* <DEDUP_REMOVED lines=10> */
.L_x_14842:
[----:B------:R-:W-:Y:S05]  /*15c0*/  EXIT ;  /* 0x000000000000794d */ /* 0x000fea0003800000 */
.L_x_14843:
[----:B------:R-:W-:Y:S01]  /*15d0*/  BSSY B1, `(.L_x_14851) ;  /* 0x0000007000017945 */ /* 0x000fe20003800000 */
[----:B------:R-:W-:Y:S01]  /*15e0*/  IMAD.MOV.U32 R12, RZ, RZ, 0x10 ;  /* 0x00000010ff0c7424 */ /* 0x000fe200078e00ff */
[----:B------:R-:W-:Y:S01]  /*15f0*/  MOV R11, 0x1f ;  /* 0x0000001f000b7802 */ /* 0x000fe20000000f00 */
[----:B------:R-:W-:-:S07]  /*1600*/  IMAD.MOV.U32 R15, RZ, RZ, -0x1 ;  /* 0xffffffffff0f7424 */ /* 0x000fce00078e00ff */
[----:B------:R-:W-:Y:S05]  /*1610*/  WARPSYNC.COLLECTIVE R15, `(.L_x_14852) ;  /* 0x000000000f087348 */ /* 0x000fea0003c00000 */
[----:B------:R0:W1:Y:S02]  /*1620*/  SHFL.BFLY P6, R14, R13, R12, R11 ;  /* 0x0c00000c0d0e7389 */ /* 0x00006400000c000b */
[----:B01----:R-:W-:Y:S05]  /*1630*/  ENDCOLLECTIVE ;  /* 0x000000000000791b */ /* 0x003fea0003800000 */
.L_x_14852:
[----:B------:R-:W-:Y:S05]  /*1640*/  BSYNC B1 ;  /* 0x0000000000017941 */ /* 0x000fea0003800000 */
.L_x_14851:
[----:B------:R-:W-:Y:S01]  /*1650*/  HFMA2 R11, -RZ, RZ, 0, 1.847743988037109375e-06 ;  /* 0x0000001fff0b7431 */ /* 0x000fe200000001ff */
[----:B------:R-:W-:Y:S01]  /*1660*/  FMNMX R13, R13, R14, !PT ;  /* 0x0000000e0d0d7209 */ /* 0x000fe20007800000 */
[----:B------:R-:W-:Y:S02]  /*1670*/  IMAD.MOV.U32 R12, RZ, RZ, 0x8 ;  /* 0x00000008ff0c7424 */ /* 0x000fe400078e00ff */
[----:B------:R-:W-:Y:S02]  /*1680*/  HFMA2 R17, -RZ, RZ, 3.7421875, 0 ;  /* 0x437c0000ff117431 */ /* 0x000fe400000001ff */
[----:B------:R-:W-:Y:S02]  /*1690*/  IMAD.MOV.U32 R15, RZ, RZ, -0x1 ;  /* 0xffffffffff0f7424 */ /* 0x000fe400078e00ff */
[----:B------:R-:W-:-:S07]  /*16a0*/  IMAD.MOV.U32 R7, RZ, RZ, 0x3bbb989d ;  /* 0x3bbb989dff077424 */ /* 0x000fce00078e00ff */
[----:B------:R-:W-:Y:S05]  /*16b0*/  WARPSYNC.COLLECTIVE R15, `(.L_x_14853) ;  /* 0x000000000f087348 */ /* 0x000fea0003c00000 */
[----:B------:R0:W1:Y:S02]  /*16c0*/  SHFL.BFLY P6, R14, R13, R12, R11 ;  /* 0x0c00000c0d0e7389 */ /* 0x00006400000c000b */
[----:B01----:R-:W-:Y:S05]  /*16d0*/  ENDCOLLECTIVE ;  /* 0x000000000000791b */ /* 0x003fea0003800000 */
.L_x_14853:
[----:B------:R-:W-:Y:S02]  /*16e0*/  MOV R12, 0x4 ;  /* 0x00000004000c7802 */ /* 0x000fe40000000f00 */
[----:B------:R-:W-:-:S05]  /*16f0*/  FMNMX R0, R13, R14, !PT ;  /* 0x0000000e0d007209 */ /* 0x000fca0007800000 */
[----:B------:R-:W-:-:S07]  /*1700*/  IMAD.MOV.U32 R13, RZ, RZ, R0 ;  /* 0x000000ffff0d7224 */ /* 0x000fce00078e0000 */
[----:B------:R-:W-:Y:S05]  /*1710*/  WARPSYNC.COLLECTIVE R15, `(.L_x_14854) ;  /* 0x000000000f087348 */ /* 0x000fea0003c00000 */
[----:B------:R0:W1:Y:S02]  /*1720*/  SHFL.BFLY P6, R14, R13, R12, R11 ;  /* 0x0c00000c0d0e7389 */ /* 0x00006400000c000b */
[----:B01----:R-:W-:Y:S05]  /*1730*/  ENDCOLLECTIVE ;  /* 0x000000000000791b */ /* 0x003fea0003800000 */
.L_x_14854:
[----:B------:R-:W-:Y:S01]  /*1740*/  IMAD.MOV.U32 R12, RZ, RZ, 0x2 ;  /* 0x00000002ff0c7424 */ /* 0x000fe200078e00ff */
[----:B------:R-:W-:-:S05]  /*1750*/  FMNMX R2, R0, R14, !PT ;  /* 0x0000000e00027209 */ /* 0x000fca0007800000 */
[----:B------:R-:W-:-:S07]  /*1760*/  IMAD.MOV.U32 R13, RZ, RZ, R2 ;  /* 0x000000ffff0d7224 */ /* 0x000fce00078e0002 */
[----:B------:R-:W-:Y:S05]  /*1770*/  WARPSYNC.COLLECTIVE R15, `(.L_x_14855) ;  /* 0x000000000f087348 */ /* 0x000fea0003c00000 */
[----:B------:R0:W1:Y:S02]  /*1780*/  SHFL.BFLY P6, R14, R13, R12, R11 ;  /* 0x0c00000c0d0e7389 */ /* 0x00006400000c000b */
[----:B01----:R-:W-:Y:S05]  /*1790*/  ENDCOLLECTIVE ;  /* 0x000000000000791b */ /* 0x003fea0003800000 */
.L_x_14855:
[----:B------:R-:W-:Y:S01]  /*17a0*/  IMAD.MOV.U32 R12, RZ, RZ, 0x1 ;  /* 0x00000001ff0c7424 */ /* 0x000fe200078e00ff */
[----:B------:R-:W-:-:S04]  /*17b0*/  FMNMX R3, R2, R14, !PT ;  /* 0x0000000e02037209 */ /* 0x000fc80007800000 */
[----:B------:R-:W-:-:S07]  /*17c0*/  MOV R13, R3 ;  /* 0x00000003000d7202 */ /* 0x000fce0000000f00 */
[----:B------:R-:W-:Y:S05]  /*17d0*/  WARPSYNC.COLLECTIVE R15, `(.L_x_14856) ;  /* 0x000000000f087348 */ /* 0x000fea0003c00000 */
[----:B------:R0:W1:Y:S02]  /*17e0*/  SHFL.BFLY P6, R14, R13, R12, R11 ;  /* 0x0c00000c0d0e7389 */ /* 0x00006400000c000b */
[----:B01----:R-:W-:Y:S05]  /*17f0*/  ENDCOLLECTIVE ;  /* 0x000000000000791b */ /* 0x003fea0003800000 */
.L_x_14856:
        /* <DEDUP_REMOVED lines=19> */
[----:B------:R-:W-:Y:S02]  /*1930*/  IMAD.SHL.U32 R2, R18, 0x800000, RZ ;  /* 0x0080000012027824 */ /* 0x000fe400078e00ff */
[----:B------:R-:W0:Y:S01]  /*1940*/  MUFU.EX2 R7, R14 ;  /* 0x0000000e00077308 */ /* 0x000e220000000800 */
[----:B------:R-:W-:-:S07]  /*1950*/  FFMA R6, R6, 1.925963033500011079e-08, R3 ;  /* 0x32a5706006067823 */ /* 0x000fce0000000003 */
[----:B------:R-:W1:Y:S08]  /*1960*/  MUFU.EX2 R19, R19 ;  /* 0x0000001300137308 */ /* 0x000e700000000800 */
[----:B------:R-:W2:Y:S01]  /*1970*/  MUFU.EX2 R11, R6 ;  /* 0x00000006000b7308 */ /* 0x000ea20000000800 */
[----:B0-----:R-:W-:Y:S01]  /*1980*/  FMUL R2, R2, R7 ;  /* 0x0000000702027220 */ /* 0x001fe20000400000 */
[----:B-1----:R-:W-:Y:S01]  /*1990*/  FMUL R3, R0, R19 ;  /* 0x0000001300037220 */ /* 0x002fe20000400000 */
[----:B------:R-:W-:Y:S01]  /*19a0*/  SHF.L.U32 R0, R12, 0x17, RZ ;  /* 0x000000170c007819 */ /* 0x000fe200000006ff */
[----:B------:R-:W-:-:S02]  /*19b0*/  IMAD.MOV.U32 R12, RZ, RZ, 0x10 ;  /* 0x00000010ff0c7424 */ /* 0x000fc400078e00ff */
[----:B------:R-:W-:Y:S02]  /*19c0*/  FADD R7, RZ, R3 ;  /* 0x00000003ff077221 */ /* 0x000fe40000000000 */
[----:B--2---:R-:W-:Y:S02]  /*19d0*/  FMUL R0, R0, R11 ;  /* 0x0000000b00007220 */ /* 0x004fe40000400000 */
[----:B------:R-:W-:Y:S01]  /*19e0*/  FADD R7, R7, R2 ;  /* 0x0000000207077221 */ /* 0x000fe20000000000 */
[----:B------:R-:W-:-:S03]  /*19f0*/  IMAD.MOV.U32 R11, RZ, RZ, 0x1f ;  /* 0x0000001fff0b7424 */ /* 0x000fc600078e00ff */
[----:B------:R-:W-:-:S07]  /*1a00*/  FADD R13, R7, R0 ;  /* 0x00000000070d7221 */ /* 0x000fce0000000000 */
[----:B------:R-:W-:Y:S05]  /*1a10*/  WARPSYNC.COLLECTIVE R15, `(.L_x_14857) ;  /* 0x000000000f087348 */ /* 0x000fea0003c00000 */
[----:B------:R0:W1:Y:S02]  /*1a20*/  SHFL.BFLY P6, R14, R13, R12, R11 ;  /* 0x0c00000c0d0e7389 */ /* 0x00006400000c000b */
[----:B01----:R-:W-:Y:S05]  /*1a30*/  ENDCOLLECTIVE ;  /* 0x000000000000791b */ /* 0x003fea0003800000 */
.L_x_14857:
[----:B------:R-:W-:Y:S02]  /*1a40*/  IMAD.MOV.U32 R12, RZ, RZ, 0x8 ;  /* 0x00000008ff0c7424 */ /* 0x000fe400078e00ff */
[----:B------:R-:W-:-:S05]  /*1a50*/  FADD R6, R13, R14 ;  /* 0x0000000e0d067221 */ /* 0x000fca0000000000 */
[----:B------:R-:W-:-:S07]  /*1a60*/  MOV R13, R6 ;  /* 0x00000006000d7202 */ /* 0x000fce0000000f00 */
[----:B------:R-:W-:Y:S05]  /*1a70*/  WARPSYNC.COLLECTIVE R15, `(.L_x_14858) ;  /* 0x000000000f087348 */ /* 0x000fea0003c00000 */
[----:B------:R0:W1:Y:S02]  /*1a80*/  SHFL.BFLY P6, R14, R13, R12, R11 ;  /* 0x0c00000c0d0e7389 */ /* 0x00006400000c000b */
[----:B01----:R-:W-:Y:S05]  /*1a90*/  ENDCOLLECTIVE ;  /* 0x000000000000791b */ /* 0x003fea0003800000 */
.L_x_14858:
[----:B------:R-:W-:Y:S02]  /*1aa0*/  HFMA2 R12, -RZ, RZ, 0, 2.384185791015625e-07 ;  /* 0x00000004ff0c7431 */ /* 0x000fe400000001ff */
[----:B------:R-:W-:-:S04]  /*1ab0*/  FADD R7, R6, R14 ;  /* 0x0000000e06077221 */ /* 0x000fc80000000000 */
[----:B------:R-:W-:-:S07]  /*1ac0*/  IMAD.MOV.U32 R13, RZ, RZ, R7 ;  /* 0x000000ffff0d7224 */ /* 0x000fce00078e0007 */
[----:B------:R-:W-:Y:S05]  /*1ad0*/  WARPSYNC.COLLECTIVE R15, `(.L_x_14859) ;  /* 0x000000000f087348 */ /* 0x000fea0003c00000 */
[----:B------:R0:W1:Y:S02]  /*1ae0*/  SHFL.BFLY P6, R14, R13, R12, R11 ;  /* 0x0c00000c0d0e7389 */ /* 0x00006400000c000b */
[----:B01----:R-:W-:Y:S05]  /*1af0*/  ENDCOLLECTIVE ;  /* 0x000000000000791b */ /* 0x003fea0003800000 */
.L_x_14859:
[----:B------:R-:W-:Y:S02]  /*1b00*/  IMAD.MOV.U32 R12, RZ, RZ, 0x2 ;  /* 0x00000002ff0c7424 */ /* 0x000fe400078e00ff */
[----:B------:R-:W-:-:S04]  /*1b10*/  FADD R17, R7, R14 ;  /* 0x0000000e07117221 */ /* 0x000fc80000000000 */
[----:B------:R-:W-:-:S07]  /*1b20*/  IMAD.MOV.U32 R13, RZ, RZ, R17 ;  /* 0x000000ffff0d7224 */ /* 0x000fce00078e0011 */
[----:B------:R-:W-:Y:S05]  /*1b30*/  WARPSYNC.COLLECTIVE R15, `(.L_x_14860) ;  /* 0x000000000f087348 */ /* 0x000fea0003c00000 */
[----:B------:R0:W1:Y:S02]  /*1b40*/  SHFL.BFLY P6, R14, R13, R12, R11 ;  /* 0x0c00000c0d0e7389 */ /* 0x00006400000c000b */
[----:B01----:R-:W-:Y:S05]  /*1b50*/  ENDCOLLECTIVE ;  /* 0x000000000000791b */ /* 0x003fea0003800000 */
.L_x_14860:
[----:B------:R-:W-:Y:S02]  /*1b60*/  IMAD.MOV.U32 R12, RZ, RZ, 0x1 ;  /* 0x00000001ff0c7424 */ /* 0x000fe400078e00ff */
[----:B------:R-:W-:-:S05]  /*1b70*/  FADD R18, R17, R14 ;  /* 0x0000000e11127221 */ /* 0x000fca0000000000 */
[----:B------:R-:W-:-:S07]  /*1b80*/  MOV R13, R18 ;  /* 0x00000012000d7202 */ /* 0x000fce0000000f00 */
[----:B------:R-:W-:Y:S05]  /*1b90*/  WARPSYNC.COLLECTIVE R15, `(.L_x_14861) ;  /* 0x000000000f087348 */ /* 0x000fea0003c00000 */
[----:B------:R0:W1:Y:S02]  /*1ba0*/  SHFL.BFLY P6, R14, R13, R12, R11 ;  /* 0x0c00000c0d0e7389 */ /* 0x00006400000c000b */
[----:B01----:R-:W-:Y:S05]  /*1bb0*/  ENDCOLLECTIVE ;  /* 0x000000000000791b */ /* 0x003fea0003800000 */
.L_x_14861:
[----:B------:R-:W-:Y:S05]  /*1bc0*/  BRA `(.L_x_14862) ;  /* 0xfffffff400787947 */ /* 0x000fea000383ffff */
        .weak           $__internal_222_$__cuda_sm3x_div_rn_noftz_f32_slowpath
        .type           $__internal_222_$__cuda_sm3x_div_rn_noftz_f32_slowpath,@function
        .size           $__internal_222_$__cuda_sm3x_div_rn_noftz_f32_slowpath,(.L_x_37599 - $__internal_222_$__cuda_sm3x_div_rn_noftz_f32_slowpath)
$__internal_222_$__cuda_sm3x_div_rn_noftz_f32_slowpath:
        /* <DEDUP_REMOVED lines=35> */
.L_x_14864:
        /* <DEDUP_REMOVED lines=51> */
.L_x_14871:
[----:B------:R-:W-:-:S04]  /*2130*/  LOP3.LUT R3, R3, 0x80000000, RZ, 0xc0, !PT ;  /* 0x8000000003037812 */ /* 0x000fc800078ec0ff */
[----:B------:R-:W-:Y:S01]  /*2140*/  LOP3.LUT R3, R3, 0x7f800000, RZ, 0xfc, !PT ;  /* 0x7f80000003037812 */ /* 0x000fe200078efcff */
[----:B------:R-:W-:Y:S06]  /*2150*/  BRA `(.L_x_14872) ;  /* 0x0000000000047947 */ /* 0x000fec0003800000 */
.L_x_14870:
[----:B------:R-:W-:-:S07]  /*2160*/  IMAD R3, R14, 0x800000, R3 ;  /* 0x008000000e037824 */ /* 0x000fce00078e0203 */
.L_x_14872:
[----:B------:R-:W-:Y:S05]  /*2170*/  BSYNC.RECONVERGENT B3 ;  /* 0x0000000000037941 */ /* 0x000fea0003800200 */
.L_x_14869:
[----:B------:R-:W-:Y:S05]  /*2180*/  BRA `(.L_x_14873) ;  /* 0x0000000000207947 */ /* 0x000fea0003800000 */
.L_x_14868:
[----:B------:R-:W-:-:S04]  /*2190*/  LOP3.LUT R3, R18, 0x80000000, R3, 0x48, !PT ;  /* 0x8000000012037812 */ /* 0x000fc800078e4803 */
[----:B------:R-:W-:Y:S01]  /*21a0*/  LOP3.LUT R3, R3, 0x7f800000, RZ, 0xfc, !PT ;  /* 0x7f80000003037812 */ /* 0x000fe200078efcff */
[----:B------:R-:W-:Y:S06]  /*21b0*/  BRA `(.L_x_14873) ;  /* 0x0000000000147947 */ /* 0x000fec0003800000 */
.L_x_14867:
[----:B------:R-:W-:Y:S01]  /*21c0*/  LOP3.LUT R3, R18, 0x80000000, R3, 0x48, !PT ;  /* 0x8000000012037812 */ /* 0x000fe200078e4803 */
[----:B------:R-:W-:Y:S06]  /*21d0*/  BRA `(.L_x_14873) ;  /* 0x00000000000c7947 */ /* 0x000fec0003800000 */
.L_x_14866:
[----:B------:R-:W0:Y:S01]  /*21e0*/  MUFU.RSQ R3, -QNAN ;  /* 0xffc0000000037908 */ /* 0x000e220000001400 */
[----:B------:R-:W-:Y:S05]  /*21f0*/  BRA `(.L_x_14873) ;  /* 0x0000000000047947 */ /* 0x000fea0003800000 */
.L_x_14865:
[----:B------:R-:W-:-:S07]  /*2200*/  FADD.FTZ R3, R3, R6 ;  /* 0x0000000603037221 */ /* 0x000fce0000010000 */
.L_x_14873:
[----:B------:R-:W-:Y:S05]  /*2210*/  BSYNC.RECONVERGENT B2 ;  /* 0x0000000000027941 */ /* 0x000fea0003800200 */
.L_x_14863:
[----:B------:R-:W-:-:S04]  /*2220*/  HFMA2 R13, -RZ, RZ, 0, 0 ;  /* 0x00000000ff0d7431 */ /* 0x000fc800000001ff */
[----:B0-----:R-:W-:Y:S05]  /*2230*/  RET.REL.NODEC R12 `(_Z15SoftmaxWarpImplI22BroadcastScaleMaskLoadIffbLm3EiE11DirectStoreIffEfLi1ELi3ELi32ELi1ELb0EL9Algorithm0EEvT_T0_ll) ;  /* 0xffffffdc0c707950 */ /* 0x001fea0003c3ffff */
.L_x_14874:
        /* <DEDUP_REMOVED lines=12> */
.L_x_37599:


//--------------------- .text._Z15SoftmaxWarpImplI22BroadcastScaleMaskLoadIffbLm3EiE11DirectStoreIffEfLi1ELi2ELi32ELi1ELb1EL9Algorithm0EEvT_T0_ll --------------------------
	.section	.text._Z15SoftmaxWarpImplI22BroadcastScaleMaskLoadIffbLm3EiE11DirectStoreIffEfLi1ELi2ELi32ELi1ELb1EL9Algorithm0EEvT_T0_ll,"ax",@progbits
	.align	128
        .global         _Z15SoftmaxWarpImplI22BroadcastScaleMaskLoadIffbLm3EiE11DirectStoreIffEfLi1ELi2ELi32ELi1ELb1EL9Algorithm0EEvT_T0_ll
        .type           _Z15SoftmaxWarpImplI22BroadcastScaleMaskLoadIffbLm3EiE11DirectStoreIffEfLi1ELi2ELi32ELi1ELb1EL9Algorithm0EEvT_T0_ll,@function
        .size           _Z15SoftmaxWarpImplI22BroadcastScaleMaskLoadIffbLm3EiE11DirectStoreIffEfLi1ELi2ELi32ELi1ELb1EL9Algorithm0EEvT_T0_ll,(.L_x_37600 - _Z15SoftmaxWarpImplI22BroadcastScaleMaskLoadIffbLm3EiE11DirectStoreIffEfLi1ELi2ELi32ELi1ELb1EL9Algorithm0EEvT_T0_ll)
        .other          _Z15SoftmaxWarpImplI22BroadcastScaleMaskLoadIffbLm3EiE11DirectStoreIffEfLi1ELi2ELi32ELi1ELb1EL9Algorithm0EEvT_T0_ll,@"STO_CUDA_ENTRY STV_DEFAULT"
_Z15SoftmaxWarpImplI22BroadcastScaleMaskLoadIffbLm3EiE11DirectStoreIffEfLi1ELi2ELi32ELi1ELb1EL9Algorithm0EEvT_T0_ll:
.text._Z15SoftmaxWarpImplI22BroadcastScaleMaskLoadIffbLm3EiE11DirectStoreIffEfLi1ELi2ELi32ELi1ELb1EL9Algorithm0EEvT_T0_ll:
        /* <DEDUP_REMOVED lines=29> */
.L_x_14875:
        /* <DEDUP_REMOVED lines=18> */
.L_x_14886:
[----:B0-----:R-:W0:Y:S01]  /*02f0*/  LDC.64 R2, c[0x0][0x390] ;  /* 0x0000e400ff027b82 */ /* 0x001e220000000a00 */
[-C--:B----4-:R-:W-:Y:S01]  /*0300*/  ISETP.GE.U32.AND P0, PT, R19, R6.reuse, PT ;  /* 0x000000061300720c */ /* 0x090fe20003f06070 */
[----:B------:R-:W-:Y:S01]  /*0310*/  BSSY.RECONVERGENT B1, `(.L_x_14877) ;  /* 0x000005a000017945 */ /* 0x000fe20003800200 */
[----:B------:R-:W-:Y:S01]  /*0320*/  ISETP.GE.U32.AND P1, PT, R9, R6, PT ;  /* 0x000000060900720c */ /* 0x000fe20003f26070 */
[----:B------:R-:W-:Y:S01]  /*0330*/  IMAD.MOV.U32 R20, RZ, RZ, -0x800000 ;  /* 0xff800000ff147424 */ /* 0x000fe200078e00ff */
[-C--:B------:R-:W-:Y:S02]  /*0340*/  ISETP.GE.AND.EX P0, PT, RZ, R7.reuse, PT, P0 ;  /* 0x00000007ff00720c */ /* 0x080fe40003f06300 */
[----:B------:R-:W-:Y:S01]  /*0350*/  ISETP.GE.AND.EX P1, PT, RZ, R7, PT, P1 ;  /* 0x00000007ff00720c */ /* 0x000fe20003f26310 */
[----:B---3--:R-:W4:Y:S01]  /*0360*/  LDC.64 R14, c[0x0][0x398] ;  /* 0x0000e600ff0e7b82 */ /* 0x008f220000000a00 */
[----:B------:R-:W-:-:S09]  /*0370*/  MOV R13, 0xff800000 ;  /* 0xff800000000d7802 */ /* 0x000fd20000000f00 */
[----:B------:R-:W-:Y:S05]  /*0380*/  @P0 BRA `(.L_x_14878) ;  /* 0x0000000400480947 */ /* 0x000fea0003800000 */
[----:B-1----:R-:W-:Y:S01]  /*0390*/  IABS R18, R17 ;  /* 0x0000001100127213 */ /* 0x002fe20000000000 */
[----:B------:R-:W-:Y:S01]  /*03a0*/  IMAD R0, R10, UR50, R19 ;  /* 0x000000320a007c24 */ /* 0x000fe2000f8e0213 */
[C---:B---3--:R-:W-:Y:S02]  /*03b0*/  R2UR UR6, R4.reuse ;  /* 0x00000000040672ca */ /* 0x048fe400000e0000 */
        /* <DEDUP_REMOVED lines=10> */
[----:B------:R-:W3:Y:S01]  /*0460*/  I2F.RP R22, R11 ;  /* 0x0000000b00167306 */ /* 0x000ee20000209400 */
[----:B-1----:R-:W-:Y:S02]  /*0470*/  IMAD.MOV.U32 R12, RZ, RZ, RZ ;  /* 0x000000ffff0c7224 */ /* 0x002fe400078e00ff */
[----:B--2---:R-:W-:-:S04]  /*0480*/  IMAD.MOV R23, RZ, RZ, -R13 ;  /* 0x000000ffff177224 */ /* 0x004fc800078e0a0d */
[----:B------:R-:W-:-:S04]  /*0490*/  IMAD R23, R23, R18, RZ ;  /* 0x0000001217177224 */ /* 0x000fc800078e02ff */
[----:B------:R-:W-:Y:S01]  /*04a0*/  IMAD.HI.U32 R13, R13, R23, R12 ;  /* 0x000000170d0d7227 */ /* 0x000fe200078e000c */
[----:B------:R-:W-:Y:S01]  /*04b0*/  MOV R23, R20 ;  /* 0x0000001400177202 */ /* 0x000fe20000000f00 */
[----:B---3--:R-:W1:Y:S01]  /*04c0*/  MUFU.RCP R22, R22 ;  /* 0x0000001600167308 */ /* 0x008e620000001000 */
[----:B------:R-:W-:-:S03]  /*04d0*/  LOP3.LUT R12, R0, R17, RZ, 0x3c, !PT ;  /* 0x00000011000c7212 */ /* 0x000fc600078e3cff */
[----:B------:R-:W-:Y:S01]  /*04e0*/  IMAD.HI.U32 R20, R13, R23, RZ ;  /* 0x000000170d147227 */ /* 0x000fe200078e00ff */
[----:B------:R-:W-:-:S03]  /*04f0*/  ISETP.GE.AND P3, PT, R12, RZ, PT ;  /* 0x000000ff0c00720c */ /* 0x000fc60003f66270 */
[----:B------:R-:W-:-:S04]  /*0500*/  IMAD.MOV R13, RZ, RZ, -R20 ;  /* 0x000000ffff0d7224 */ /* 0x000fc800078e0a14 */
[----:B------:R-:W-:-:S05]  /*0510*/  IMAD R13, R18, R13, R23 ;  /* 0x0000000d120d7224 */ /* 0x000fca00078e0217 */
[----:B------:R-:W-:Y:S01]  /*0520*/  ISETP.GT.U32.AND P4, PT, R18, R13, PT ;  /* 0x0000000d1200720c */ /* 0x000fe20003f84070 */
[----:B-1----:R-:W-:-:S12]  /*0530*/  VIADD R12, R22, 0xffffffe ;  /* 0x0ffffffe160c7836 */ /* 0x002fd80000000000 */
        /* <DEDUP_REMOVED lines=13> */
[----:B------:R-:W-:-:S04]  /*0610*/  IMAD.HI.U32 R12, R13, R25, R12 ;  /* 0x000000190d0c7227 */ /* 0x000fc800078e000c */
        /* <DEDUP_REMOVED lines=18> */
[----:B------:R-:W-:Y:S02]  /*0740*/  @!P3 LOP3.LUT R20, RZ, R16, RZ, 0x33, !PT ;  /* 0x00000010ff14b212 */ /* 0x000fe400078e33ff */
[----:B----4-:R-:W-:Y:S02]  /*0750*/  ISETP.NE.U32.AND P4, PT, R14, 0x1, PT ;  /* 0x000000010e00780c */ /* 0x010fe40003f85070 */
[----:B------:R-:W-:Y:S01]  /*0760*/  SEL R18, R18, RZ, P2 ;  /* 0x000000ff12127207 */ /* 0x000fe20001000000 */
[----:B------:R-:W-:Y:S01]  /*0770*/  IMAD.MOV R11, RZ, RZ, -R20 ;  /* 0x000000ffff0b7224 */ /* 0x000fe200078e0a14 */
[----:B-1----:R-:W-:-:S02]  /*0780*/  ISETP.NE.U32.AND P3, PT, R12, 0x1, PT ;  /* 0x000000010c00780c */ /* 0x002fc40003f65070 */
        /* <DEDUP_REMOVED lines=18> */
.L_x_14878:
[----:B------:R-:W-:Y:S05]  /*08b0*/  BSYNC.RECONVERGENT B1 ;  /* 0x0000000000017941 */ /* 0x000fea0003800200 */
.L_x_14877:
[----:B------:R-:W-:Y:S01]  /*08c0*/  BSSY.RECONVERGENT B1, `(.L_x_14879) ;  /* 0x0000054000017945 */ /* 0x000fe20003800200 */
[----:B------:R-:W-:-:S03]  /*08d0*/  IMAD.MOV.U32 R18, RZ, RZ, -0x800000 ;  /* 0xff800000ff127424 */ /* 0x000fc600078e00ff */
[----:B------:R-:W-:Y:S05]  /*08e0*/  @P1 BRA `(.L_x_14880) ;  /* 0x0000000400441947 */ /* 0x000fea0003800000 */
[----:B-1----:R-:W-:Y:S01]  /*08f0*/  IABS R12, R17 ;  /* 0x00000011000c7213 */ /* 0x002fe20000000000 */
[----:B------:R-:W-:Y:S01]  /*0900*/  IMAD R0, R10, UR50, R9 ;  /* 0x000000320a007c24 */ /* 0x000fe2000f8e0209 */
[----:B--2---:R-:W-:Y:S02]  /*0910*/  ISETP.NE.AND P4, PT, R16, RZ, PT ;  /* 0x000000ff1000720c */ /* 0x004fe40003f85270 */
[----:B------:R-:W1:Y:S01]  /*0920*/  I2F.RP R11, R12 ;  /* 0x0000000c000b7306 */ /* 0x000e620000209400 */
[C---:B---3--:R-:W-:Y:S02]  /*0930*/  R2UR UR6, R4.reuse ;  /* 0x00000000040672ca */ /* 0x048fe400000e0000 */
[----:B------:R-:W-:Y:S02]  /*0940*/  IABS R24, R0 ;  /* 0x0000000000187213 */ /* 0x000fe40000000000 */
[----:B------:R-:W-:Y:S02]  /*0950*/  R2UR UR7, R5 ;  /* 0x00000000050772ca */ /* 0x000fe400000e0000 */
[----:B------:R-:W-:-:S02]  /*0960*/  R2UR UR4, R4 ;  /* 0x00000000040472ca */ /* 0x000fc400000e0000 */
[----:B------:R-:W-:Y:S01]  /*0970*/  R2UR UR5, R5 ;  /* 0x00000000050572ca */ /* 0x000fe200000e0000 */
[----:B-1----:R-:W1:Y:S02]  /*0980*/  MUFU.RCP R11, R11 ;  /* 0x0000000b000b7308 */ /* 0x002e640000001000 */
[----:B-1----:R-:W-:Y:S01]  /*0990*/  VIADD R22, R11, 0xffffffe ;  /* 0x0ffffffe0b167836 */ /* 0x002fe20000000000 */
[----:B------:R-:W-:-:S05]  /*09a0*/  IABS R11, R16 ;  /* 0x00000010000b7213 */ /* 0x000fca0000000000 */
[----:B------:R1:W2:Y:S02]  /*09b0*/  F2I.FTZ.U32.TRUNC.NTZ R23, R22 ;  /* 0x0000001600177305 */ /* 0x0002a4000021f000 */
[----:B-1----:R-:W-:Y:S01]  /*09c0*/  IMAD.MOV.U32 R22, RZ, RZ, RZ ;  /* 0x000000ffff167224 */ /* 0x002fe200078e00ff */
[----:B--2---:R-:W-:-:S05]  /*09d0*/  IADD3 R25, PT, PT, RZ, -R23, RZ ;  /* 0x80000017ff197210 */ /* 0x004fca0007ffe0ff */
[----:B------:R-:W-:-:S04]  /*09e0*/  IMAD R25, R25, R12, RZ ;  /* 0x0000000c19197224 */ /* 0x000fc800078e02ff */
        /* <DEDUP_REMOVED lines=16> */
[----:B------:R-:W-:Y:S02]  /*0af0*/  @P1 VIADD R18, R18, 0x1 ;  /* 0x0000000112121836 */ /* 0x000fe40000000000 */
[----:B-1----:R-:W-:-:S03]  /*0b00*/  HFMA2 R22, -RZ, RZ, 0, 0 ;  /* 0x00000000ff167431 */ /* 0x002fc600000001ff */
        /* <DEDUP_REMOVED lines=21> */
[----:B----4-:R-:W-:Y:S02]  /*0c60*/  ISETP.NE.U32.AND P1, PT, R14, 0x1, PT ;  /* 0x000000010e00780c */ /* 0x010fe40003f25070 */
[----:B------:R-:W-:Y:S02]  /*0c70*/  SHF.R.S64 R14, RZ, 0x1e, R0 ;  /* 0x0000001eff0e7819 */ /* 0x000fe40000001000 */
[----:B------:R-:W-:Y:S01]  /*0c80*/  @!P3 IMAD.MOV R18, RZ, RZ, -R18 ;  /* 0x000000ffff12b224 */ /* 0x000fe200078e0a12 */
[----:B------:R-:W-:Y:S02]  /*0c90*/  @!P4 LOP3.LUT R18, RZ, R16, RZ, 0x33, !PT ;  /* 0x00000010ff12c212 */ /* 0x000fe400078e33ff */
[----:B------:R-:W-:Y:S02]  /*0ca0*/  ISETP.NE.AND.EX P3, PT, R3, RZ, PT, P2 ;  /* 0x000000ff0300720c */ /* 0x000fe40003f65320 */
[----:B------:R-:W-:Y:S01]  /*0cb0*/  ISETP.NE.AND.EX P2, PT, R15, RZ, PT, P1 ;  /* 0x000000ff0f00720c */ /* 0x000fe20003f45310 */
[----:B------:R-:W-:Y:S01]  /*0cc0*/  IMAD.MOV R2, RZ, RZ, -R18 ;  /* 0x000000ffff027224 */ /* 0x000fe200078e0a12 */
[----:B------:R-:W-:-:S02]  /*0cd0*/  SEL R12, R12, RZ, P3 ;  /* 0x000000ff0c0c7207 */ /* 0x000fc40001800000 */
[----:B0-----:R-:W-:Y:S01]  /*0ce0*/  ISETP.NE.U32.AND P1, PT, R22, 0x1, PT ;  /* 0x000000011600780c */ /* 0x001fe20003f25070 */
        /* <DEDUP_REMOVED lines=17> */
.L_x_14880:
[----:B------:R-:W-:Y:S05]  /*0e00*/  BSYNC.RECONVERGENT B1 ;  /* 0x0000000000017941 */ /* 0x000fea0003800200 */
.L_x_14879:
[----:B------:R-:W-:-:S03]  /*0e10*/  UMOV UR4, 0xffffffff ;  /* 0xffffffff00047882 */ /* 0x000fc60000000000 */
[----:B------:R-:W-:Y:S05]  /*0e20*/  BRA.DIV UR4, `(.L_x_14881) ;  /* 0x0000000604707947 */ /* 0x000fea000b800000 */
[----:B----4-:R-:W4:Y:S01]  /*0e30*/  SHFL.BFLY PT, R14, R13, 0x10, 0x1f ;  /* 0x0e001f000d0e7f89 */ /* 0x010f2200000e0000 */
[----:B------:R-:W-:Y:S02]  /*0e40*/  HFMA2 R23, -RZ, RZ, 3.7421875, 0 ;  /* 0x437c0000ff177431 */ /* 0x000fe400000001ff */
[----:B------:R-:W-:Y:S01]  /*0e50*/  IMAD.MOV.U32 R15, RZ, RZ, 0x3bbb989d ;  /* 0x3bbb989dff0f7424 */ /* 0x000fe200078e00ff */
[----:B----4-:R-:W-:-:S05]  /*0e60*/  FMNMX R13, R14, R13, !PT ;  /* 0x0000000d0e0d7209 */ /* 0x010fca0007800000 */
[----:B------:R-:W4:Y:S02]  /*0e70*/  SHFL.BFLY PT, R14, R13, 0x8, 0x1f ;  /* 0x0d001f000d0e7f89 */ /* 0x000f2400000e0000 */
[----:B----4-:R-:W-:-:S05]  /*0e80*/  FMNMX R0, R13, R14, !PT ;  /* 0x0000000e0d007209 */ /* 0x010fca0007800000 */
        /* <DEDUP_REMOVED lines=16> */
[----:B------:R-:W-:Y:S01]  /*0f90*/  FFMA R3, R18, 1.4426950216293334961, -R3 ;  /* 0x3fb8aa3b12037823 */ /* 0x000fe20000000803 */
[----:B------:R-:W-:Y:S02]  /*0fa0*/  IMAD.SHL.U32 R0, R0, 0x800000, RZ ;  /* 0x0080000000007824 */ /* 0x000fe400078e00ff */
[----:B------:R-:W-:Y:S01]  /*0fb0*/  FFMA R11, R20, 1.925963033500011079e-08, R11 ;  /* 0x32a57060140b7823 */ /* 0x000fe2000000000b */
[----:B------:R-:W-:-:S05]  /*0fc0*/  FFMA R15, R18, 1.925963033500011079e-08, R3 ;  /* 0x32a57060120f7823 */ /* 0x000fca0000000003 */
        /* <DEDUP_REMOVED lines=15> */
.L_x_14898:
        /* <DEDUP_REMOVED lines=11> */
[----:B0123--:R-:W-:Y:S05]  /*1170*/  CALL.REL.NOINC `($__internal_223_$__cuda_sm3x_div_rn_noftz_f32_slowpath) ;  /* 0x0000000400f47944 */ /* 0x00ffea0003c00000 */
[----:B------:R-:W-:-:S07]  /*1180*/  IMAD.MOV.U32 R11, RZ, RZ, R2 ;  /* 0x000000ffff0b7224 */ /* 0x000fce00078e0002 */
.L_x_14883:
[----:B------:R-:W-:Y:S05]  /*1190*/  BSYNC.RECONVERGENT B1 ;  /* 0x0000000000017941 */ /* 0x000fea0003800200 */
.L_x_14882:
        /* <DEDUP_REMOVED lines=11> */
[----:B0123--:R-:W-:Y:S05]  /*1250*/  CALL.REL.NOINC `($__internal_223_$__cuda_sm3x_div_rn_noftz_f32_slowpath) ;  /* 0x0000000400bc7944 */ /* 0x00ffea0003c00000 */
[----:B------:R-:W-:-:S07]  /*1260*/  IMAD.MOV.U32 R15, RZ, RZ, R2 ;  /* 0x000000ffff0f7224 */ /* 0x000fce00078e0002 */
.L_x_14885:
[----:B------:R-:W-:Y:S05]  /*1270*/  BSYNC.RECONVERGENT B1 ;  /* 0x0000000000017941 */ /* 0x000fea0003800200 */
.L_x_14884:
        /* <DEDUP_REMOVED lines=8> */
[----:B------:R-:W-:-:S04]  /*1300*/  ISETP.GE.AND.EX P1, PT, RZ, UR45, PT, P1 ;  /* 0x0000002dff007c0c */ /* 0x000fc8000bf26310 */
[----:B------:R-:W-:Y:S02]  /*1310*/  IADD3 R3, PT, PT, R3, R13, RZ ;  /* 0x0000000d03037210 */ /* 0x000fe40007ffe0ff */
[----:B------:R-:W-:-:S04]  /*1320*/  LEA R12, P2, R2, UR40, 0x2 ;  /* 0x00000028020c7c11 */ /* 0x000fc8000f8410ff */
[----:B------:R-:W-:-:S03]  /*1330*/  LEA.HI.X R13, R2, UR41, R3, 0x2, P2 ;  /* 0x00000029020d7c11 */ /* 0x000fc600090f1403 */
[----:B------:R-:W-:Y:S02]  /*1340*/  @!P1 R2UR UR6, R4 ;  /* 0x00000000040692ca */ /* 0x000fe400000e0000 */
[----:B------:R3:W-:Y:S01]  /*1350*/  @!P0 STG.E desc[UR4][R12.64], R11 ;  /* 0x0000000b0c008986 */ /* 0x0007e2000c101904 */
[----:B------:R-:W-:Y:S02]  /*1360*/  IADD3 R10, P0, PT, R21, R10, RZ ;  /* 0x0000000a150a7210 */ /* 0x000fe40007f1e0ff */
[----:B------:R-:W-:Y:S02]  /*1370*/  @!P1 R2UR UR7, R5 ;  /* 0x00000000050792ca */ /* 0x000fe400000e0000 */
[----:B------:R-:W-:Y:S02]  /*1380*/  LEA.HI.X.SX32 R8, R21, R8, 0x1, P0 ;  /* 0x0000000815087211 */ /* 0x000fe400000f0eff */
[----:B------:R-:W-:-:S04]  /*1390*/  ISETP.GE.U32.AND P0, PT, R10, UR48, PT ;  /* 0x000000300a007c0c */ /* 0x000fc8000bf06070 */
[----:B------:R-:W-:-:S05]  /*13a0*/  ISETP.GE.AND.EX P0, PT, R8, UR49, PT, P0 ;  /* 0x0000003108007c0c */ /* 0x000fca000bf06300 */
[----:B------:R3:W-:Y:S08]  /*13b0*/  @!P1 STG.E desc[UR6][R12.64+0x80], R15 ;  /* 0x0000800f0c009986 */ /* 0x0007f0000c101906 */
[----:B------:R-:W-:Y:S05]  /*13c0*/  @!P0 BRA `(.L_x_14886) ;  /* 0xffffffec00c88947 */ /* 0x000fea000383ffff */
[----:B------:R-:W-:Y:S05]  /*13d0*/  BSYNC B0 ;  /* 0x0000000000007941 */ /* 0x000fea0003800000 */
.L_x_14876:
[----:B------:R-:W-:Y:S05]  /*13e0*/  EXIT ;  /* 0x000000000000794d */ /* 0x000fea0003800000 */
.L_x_14881:
[----:B------:R-:W-:Y:S01]  /*13f0*/  BSSY B1, `(.L_x_14887) ;  /* 0x0000007000017945 */ /* 0x000fe20003800000 */
[----:B------:R-:W-:Y:S02]  /*1400*/  IMAD.MOV.U32 R12, RZ, RZ, 0x10 ;  /* 0x00000010ff0c7424 */ /* 0x000fe400078e00ff */
[----:B------:R-:W-:Y:S02]  /*1410*/  IMAD.MOV.U32 R11, RZ, RZ, 0x1f ;  /* 0x0000001fff0b7424 */ /* 0x000fe400078e00ff */
[----:B----4-:R-:W-:-:S07]  /*1420*/  IMAD.MOV.U32 R15, RZ, RZ, -0x1 ;  /* 0xffffffffff0f7424 */ /* 0x010fce00078e00ff */
[----:B0123--:R-:W-:Y:S05]  /*1430*/  WARPSYNC.COLLECTIVE R15, `(.L_x_14888) ;  /* 0x000000000f087348 */ /* 0x00ffea0003c00000 */
[----:B------:R4:W0:Y:S02]  /*1440*/  SHFL.BFLY P6, R14, R13, R12, R11 ;  /* 0x0c00000c0d0e7389 */ /* 0x00082400000c000b */
[----:B01234-:R-:W-:Y:S05]  /*1450*/  ENDCOLLECTIVE ;  /* 0x000000000000791b */ /* 0x01ffea0003800000 */
.L_x_14888:
[----:B------:R-:W-:Y:S05]  /*1460*/  BSYNC B1 ;  /* 0x0000000000017941 */ /* 0x000fea0003800000 */
.L_x_14887:
[----:B------:R-:W-:Y:S01]  /*1470*/  HFMA2 R12, -RZ, RZ, 0, 4.76837158203125e-07 ;  /* 0x00000008ff0c7431 */ /* 0x000fe200000001ff */
        /* <DEDUP_REMOVED lines=8> */
.L_x_14889:
[----:B------:R-:W-:Y:S02]  /*1500*/  MOV R12, 0x4 ;  /* 0x00000004000c7802 */ /* 0x000fe40000000f00 */
[----:B------:R-:W-:-:S05]  /*1510*/  FMNMX R0, R13, R14, !PT ;  /* 0x0000000e0d007209 */ /* 0x000fca0007800000 */
[----:B------:R-:W-:-:S07]  /*1520*/  IMAD.MOV.U32 R13, RZ, RZ, R0 ;  /* 0x000000ffff0d7224 */ /* 0x000fce00078e0000 */
[----:B------:R-:W-:Y:S05]  /*1530*/  WARPSYNC.COLLECTIVE R15, `(.L_x_14890) ;  /* 0x000000000f087348 */ /* 0x000fea0003c00000 */
[----:B------:R0:W1:Y:S02]  /*1540*/  SHFL.BFLY P6, R14, R13, R12, R11 ;  /* 0x0c00000c0d0e7389 */ /* 0x00006400000c000b */
[----:B01----:R-:W-:Y:S05]  /*1550*/  ENDCOLLECTIVE ;  /* 0x000000000000791b */ /* 0x003fea0003800000 */
.L_x_14890:
[----:B------:R-:W-:Y:S01]  /*1560*/  IMAD.MOV.U32 R12, RZ, RZ, 0x2 ;  /* 0x00000002ff0c7424 */ /* 0x000fe200078e00ff */
[----:B------:R-:W-:-:S05]  /*1570*/  FMNMX R2, R0, R14, !PT ;  /* 0x0000000e00027209 */ /* 0x000fca0007800000 */
[----:B------:R-:W-:-:S07]  /*1580*/  IMAD.MOV.U32 R13, RZ, RZ, R2 ;  /* 0x000000ffff0d7224 */ /* 0x000fce00078e0002 */
[----:B------:R-:W-:Y:S05]  /*1590*/  WARPSYNC.COLLECTIVE R15, `(.L_x_14891) ;  /* 0x000000000f087348 */ /* 0x000fea0003c00000 */
[----:B------:R0:W1:Y:S02]  /*15a0*/  SHFL.BFLY P6, R14, R13, R12, R11 ;  /* 0x0c00000c0d0e7389 */ /* 0x00006400000c000b */
[----:B01----:R-:W-:Y:S05]  /*15b0*/  ENDCOLLECTIVE ;  /* 0x000000000000791b */ /* 0x003fea0003800000 */
.L_x_14891:
[----:B------:R-:W-:Y:S01]  /*15c0*/  HFMA2 R12, -RZ, RZ, 0, 5.9604644775390625e-08 ;  /* 0x00000001ff0c7431 */ /* 0x000fe200000001ff */
[----:B------:R-:W-:-:S05]  /*15d0*/  FMNMX R3, R2, R14, !PT ;  /* 0x0000000e02037209 */ /* 0x000fca0007800000 */
[----:B------:R-:W-:-:S07]  /*15e0*/  IMAD.MOV.U32 R13, RZ, RZ, R3 ;  /* 0x000000ffff0d7224 */ /* 0x000fce00078e0003 */
[----:B------:R-:W-:Y:S05]  /*15f0*/  WARPSYNC.COLLECTIVE R15, `(.L_x_14892) ;  /* 0x000000000f087348 */ /* 0x000fea0003c00000 */
[----:B------:R0:W1:Y:S02]  /*1600*/  SHFL.BFLY P6, R14, R13, R12, R11 ;  /* 0x0c00000c0d0e7389 */ /* 0x00006400000c000b */
[----:B01----:R-:W-:Y:S05]  /*1610*/  ENDCOLLECTIVE ;  /* 0x000000000000791b */ /* 0x003fea0003800000 */
.L_x_14892:
[----:B------:R-:W-:Y:S01]  /*1620*/  IMAD.MOV.U32 R12, RZ, RZ, 0x10 ;  /* 0x00000010ff0c7424 */ /* 0x000fe200078e00ff */
        /* <DEDUP_REMOVED lines=18> */
[----:B------:R-:W-:Y:S01]  /*1750*/  MOV R11, 0x1f ;  /* 0x0000001f000b7802 */ /* 0x000fe20000000f00 */
[----:B-1----:R-:W-:-:S04]  /*1760*/  FMUL R2, R2, R3 ;  /* 0x0000000302027220 */ /* 0x002fc80000400000 */
[----:B------:R-:W-:-:S04]  /*1770*/  FADD R13, RZ, R2 ;  /* 0x00000002ff0d7221 */ /* 0x000fc80000000000 */
[----:B------:R-:W-:-:S07]  /*1780*/  FADD R13, R13, R0 ;  /* 0x000000000d0d7221 */ /* 0x000fce0000000000 */
[----:B------:R-:W-:Y:S05]  /*1790*/  WARPSYNC.COLLECTIVE R15, `(.L_x_14893) ;  /* 0x000000000f087348 */ /* 0x000fea0003c00000 */
[----:B------:R0:W1:Y:S02]  /*17a0*/  SHFL.BFLY P6, R14, R13, R12, R11 ;  /* 0x0c00000c0d0e7389 */ /* 0x00006400000c000b */
[----:B01----:R-:W-:Y:S05]  /*17b0*/  ENDCOLLECTIVE ;  /* 0x000000000000791b */ /* 0x003fea0003800000 */
.L_x_14893:
[----:B------:R-:W-:Y:S02]  /*17c0*/  IMAD.MOV.U32 R12, RZ, RZ, 0x8 ;  /* 0x00000008ff0c7424 */ /* 0x000fe400078e00ff */
[----:B------:R-:W-:-:S04]  /*17d0*/  FADD R3, R13, R14 ;  /* 0x0000000e0d037221 */ /* 0x000fc80000000000 */
[----:B------:R-:W-:-:S07]  /*17e0*/  IMAD.MOV.U32 R13, RZ, RZ, R3 ;  /* 0x000000ffff0d7224 */ /* 0x000fce00078e0003 */
[----:B------:R-:W-:Y:S05]  /*17f0*/  WARPSYNC.COLLECTIVE R15, `(.L_x_14894) ;  /* 0x000000000f087348 */ /* 0x000fea0003c00000 */
[----:B------:R0:W1:Y:S02]  /*1800*/  SHFL.BFLY P6, R14, R13, R12, R11 ;  /* 0x0c00000c0d0e7389 */ /* 0x00006400000c000b */
[----:B01----:R-:W-:Y:S05]  /*1810*/  ENDCOLLECTIVE ;  /* 0x000000000000791b */ /* 0x003fea0003800000 */
.L_x_14894:
[----:B------:R-:W-:Y:S02]  /*1820*/  IMAD.MOV.U32 R12, RZ, RZ, 0x4 ;  /* 0x00000004ff0c7424 */ /* 0x000fe400078e00ff */
[----:B------:R-:W-:-:S05]  /*1830*/  FADD R18, R3, R14 ;  /* 0x0000000e03127221 */ /* 0x000fca0000000000 */
[----:B------:R-:W-:-:S07]  /*1840*/  MOV R13, R18 ;  /* 0x00000012000d7202 */ /* 0x000fce0000000f00 */
[----:B------:R-:W-:Y:S05]  /*1850*/  WARPSYNC.COLLECTIVE R15, `(.L_x_14895) ;  /* 0x000000000f087348 */ /* 0x000fea0003c00000 */
[----:B------:R0:W1:Y:S02]  /*1860*/  SHFL.BFLY P6, R14, R13, R12, R11 ;  /* 0x0c00000c0d0e7389 */ /* 0x00006400000c000b */
[----:B01----:R-:W-:Y:S05]  /*1870*/  ENDCOLLECTIVE ;  /* 0x000000000000791b */ /* 0x003fea0003800000 */
.L_x_14895:
[----:B------:R-:W-:Y:S02]  /*1880*/  HFMA2 R12, -RZ, RZ, 0, 1.1920928955078125e-07 ;  /* 0x00000002ff0c7431 */ /* 0x000fe400000001ff */
[----:B------:R-:W-:-:S04]  /*1890*/  FADD R20, R18, R14 ;  /* 0x0000000e12147221 */ /* 0x000fc80000000000 */
[----:B------:R-:W-:-:S07]  /*18a0*/  IMAD.MOV.U32 R13, RZ, RZ, R20 ;  /* 0x000000ffff0d7224 */ /* 0x000fce00078e0014 */
[----:B------:R-:W-:Y:S05]  /*18b0*/  WARPSYNC.COLLECTIVE R15, `(.L_x_14896) ;  /* 0x000000000f087348 */ /* 0x000fea0003c00000 */
[----:B------:R0:W1:Y:S02]  /*18c0*/  SHFL.BFLY P6, R14, R13, R12, R11 ;  /* 0x0c00000c0d0e7389 */ /* 0x00006400000c000b */
[----:B01----:R-:W-:Y:S05]  /*18d0*/  ENDCOLLECTIVE ;  /* 0x000000000000791b */ /* 0x003fea0003800000 */
.L_x_14896:
[----:B------:R-:W-:Y:S02]  /*18e0*/  IMAD.MOV.U32 R12, RZ, RZ, 0x1 ;  /* 0x00000001ff0c7424 */ /* 0x000fe400078e00ff */
[----:B------:R-:W-:-:S04]  /*18f0*/  FADD R22, R20, R14 ;  /* 0x0000000e14167221 */ /* 0x000fc80000000000 */
[----:B------:R-:W-:-:S07]  /*1900*/  IMAD.MOV.U32 R13, RZ, RZ, R22 ;  /* 0x000000ffff0d7224 */ /* 0x000fce00078e0016 */
[----:B------:R-:W-:Y:S05]  /*1910*/  WARPSYNC.COLLECTIVE R15, `(.L_x_14897) ;  /* 0x000000000f087348 */ /* 0x000fea0003c00000 */
[----:B------:R0:W1:Y:S02]  /*1920*/  SHFL.BFLY P6, R14, R13, R12, R11 ;  /* 0x0c00000c0d0e7389 */ /* 0x00006400000c000b */
[----:B01----:R-:W-:Y:S05]  /*1930*/  ENDCOLLECTIVE ;  /* 0x000000000000791b */ /* 0x003fea0003800000 */
.L_x_14897:
[----:B------:R-:W-:Y:S05]  /*1940*/  BRA `(.L_x_14898) ;  /* 0xfffffff400dc7947 */ /* 0x000fea000383ffff */
        .weak           $__internal_223_$__cuda_sm3x_div_rn_noftz_f32_slowpath
        .type           $__internal_223_$__cuda_sm3x_div_rn_noftz_f32_slowpath,@function
        .size           $__internal_223_$__cuda_sm3x_div_rn_noftz_f32_slowpath,(.L_x_37600 - $__internal_223_$__cuda_sm3x_div_rn_noftz_f32_slowpath)
$__internal_223_$__cuda_sm3x_div_rn_noftz_f32_slowpath:
        /* <DEDUP_REMOVED lines=35> */
.L_x_14900:
        /* <DEDUP_REMOVED lines=51> */
.L_x_14907:
[----:B------:R-:W-:-:S04]  /*1eb0*/  LOP3.LUT R2, R2, 0x80000000, RZ, 0xc0, !PT ;  /* 0x8000000002027812 */ /* 0x000fc800078ec0ff */
[----:B------:R-:W-:Y:S01]  /*1ec0*/  LOP3.LUT R2, R2, 0x7f800000, RZ, 0xfc, !PT ;  /* 0x7f80000002027812 */ /* 0x000fe200078efcff */
[----:B------:R-:W-:Y:S06]  /*1ed0*/  BRA `(.L_x_14908) ;  /* 0x0000000000047947 */ /* 0x000fec0003800000 */
.L_x_14906:
[----:B------:R-:W-:-:S07]  /*1ee0*/  LEA R2, R25, R2, 0x17 ;  /* 0x0000000219027211 */ /* 0x000fce00078eb8ff */
.L_x_14908:
[----:B------:R-:W-:Y:S05]  /*1ef0*/  BSYNC.RECONVERGENT B3 ;  /* 0x0000000000037941 */ /* 0x000fea0003800200 */
.L_x_14905:
[----:B------:R-:W-:Y:S05]  /*1f00*/  BRA `(.L_x_14909) ;  /* 0x0000000000207947 */ /* 0x000fea0003800000 */
.L_x_14904:
[----:B------:R-:W-:-:S04]  /*1f10*/  LOP3.LUT R2, R15, 0x80000000, R2, 0x48, !PT ;  /* 0x800000000f027812 */ /* 0x000fc800078e4802 */
[----:B------:R-:W-:Y:S01]  /*1f20*/  LOP3.LUT R2, R2, 0x7f800000, RZ, 0xfc, !PT ;  /* 0x7f80000002027812 */ /* 0x000fe200078efcff */
[----:B------:R-:W-:Y:S06]  /*1f30*/  BRA `(.L_x_14909) ;  /* 0x0000000000147947 */ /* 0x000fec0003800000 */
.L_x_14903:
[----:B------:R-:W-:Y:S01]  /*1f40*/  LOP3.LUT R2, R15, 0x80000000, R2, 0x48, !PT ;  /* 0x800000000f027812 */ /* 0x000fe200078e4802 */
[----:B------:R-:W-:Y:S06]  /*1f50*/  BRA `(.L_x_14909) ;  /* 0x00000000000c7947 */ /* 0x000fec0003800000 */
.L_x_14902:
[----:B------:R-:W0:Y:S01]  /*1f60*/  MUFU.RSQ R2, -QNAN ;  /* 0xffc0000000027908 */ /* 0x000e220000001400 */
[----:B------:R-:W-:Y:S05]  /*1f70*/  BRA `(.L_x_14909) ;  /* 0x0000000000047947 */ /* 0x000fea0003800000 */
.L_x_14901:
[----:B------:R-:W-:-:S07]  /*1f80*/  FADD.FTZ R2, R2, R3 ;  /* 0x0000000302027221 */ /* 0x000fce0000010000 */
.L_x_14909:
[----:B------:R-:W-:Y:S05]  /*1f90*/  BSYNC.RECONVERGENT B2 ;  /* 0x0000000000027941 */ /* 0x000fea0003800200 */
.L_x_14899:
[----:B------:R-:W-:-:S04]  /*1fa0*/  IMAD.MOV.U32 R13, RZ, RZ, 0x0 ;  /* 0x00000000ff0d7424 */ /* 0x000fc800078e00ff */
[----:B0-----:R-:W-:Y:S05]  /*1fb0*/  RET.REL.NODEC R12 `(_Z15SoftmaxWarpImplI22BroadcastScaleMaskLoadIffbLm3EiE11DirectStoreIffEfLi1ELi2ELi32ELi1ELb1EL9Algorithm0EEvT_T0_ll) ;  /* 0xffffffe00c107950 */ /* 0x001fea0003c3ffff */
.L_x_14910:
        /* <DEDUP_REMOVED lines=12> */
.L_x_37600:


//--------------------- .text._Z15SoftmaxWarpImplI22BroadcastScaleMaskLoadIffbLm3EiE11DirectStoreIffEfLi1ELi2ELi32ELi1ELb0EL9Algorithm0EEvT_T0_ll --------------------------
	.section	.text._Z15SoftmaxWarpImplI22BroadcastScaleMaskLoadIffbLm3EiE11DirectStoreIffEfLi1ELi2ELi32ELi1ELb0EL9Algorithm0EEvT_T0_ll,"ax",@progbits
	.align	128
        .global         _Z15SoftmaxWarpImplI22BroadcastScaleMaskLoadIffbLm3EiE11DirectStoreIffEfLi1ELi2ELi32ELi1ELb0EL9Algorithm0EEvT_T0_ll
        .type           _Z15SoftmaxWarpImplI22BroadcastScaleMaskLoadIffbLm3EiE11DirectStoreIffEfLi1ELi2ELi32ELi1ELb0EL9Algorithm0EEvT_T0_ll,@function
        .size           _Z15SoftmaxWarpImplI22BroadcastScaleMaskLoadIffbLm3EiE11DirectStoreIffEfLi1ELi2ELi32ELi1ELb0EL9Algorithm0EEvT_T0_ll,(.L_x_37601 - _Z15SoftmaxWarpImplI22BroadcastScaleMaskLoadIffbLm3EiE11DirectStoreIffEfLi1ELi2ELi32ELi1ELb0EL9Algorithm0EEvT_T0_ll)
        .other          _Z15SoftmaxWarpImplI22BroadcastScaleMaskLoadIffbLm3EiE11DirectStoreIffEfLi1ELi2ELi32ELi1ELb0EL9Algorithm0EEvT_T0_ll,@"STO_CUDA_ENTRY STV_DEFAULT"
_Z15SoftmaxWarpImplI22BroadcastScaleMaskLoadIffbLm3EiE11DirectStoreIffEfLi1ELi2ELi32ELi1ELb0EL9Algorithm0EEvT_T0_ll:
.text._Z15SoftmaxWarpImplI22BroadcastScaleMaskLoadIffbLm3EiE11DirectStoreIffEfLi1ELi2ELi32ELi1ELb0EL9Algorithm0EEvT_T0_ll:
        /* <DEDUP_REMOVED lines=27> */
.L_x_14911:
        /* <DEDUP_REMOVED lines=15> */
[----:B------:R-:W3:Y:S02]  /*02a0*/  LDC.64 R4, c[0x0][0x358] ;  /* 0x0000d600ff047b82 */ /* 0x000ee40000000a00 */
.L_x_14918:
[----:B-1----:R-:W-:Y:S01]  /*02b0*/  IABS R2, R16 ;  /* 0x0000001000027213 */ /* 0x002fe20000000000 */
[----:B0-----:R-:W-:Y:S01]  /*02c0*/  IMAD R7, R9, UR48, R18 ;  /* 0x0000003009077c24 */ /* 0x001fe2000f8e0212 */
[C---:B---3--:R-:W-:Y:S02]  /*02d0*/  R2UR UR8, R4.reuse ;  /* 0x00000000040872ca */ /* 0x048fe400000e0000 */
[----:B------:R-:W0:Y:S01]  /*02e0*/  I2F.RP R0, R2 ;  /* 0x0000000200007306 */ /* 0x000e220000209400 */
[----:B------:R-:W-:Y:S02]  /*02f0*/  R2UR UR9, R5 ;  /* 0x00000000050972ca */ /* 0x000fe400000e0000 */
[----:B------:R-:W-:Y:S02]  /*0300*/  IADD3 R11, PT, PT, R7, 0x20, RZ ;  /* 0x00000020070b7810 */ /* 0x000fe40007ffe0ff */
[----:B------:R-:W-:Y:S02]  /*0310*/  R2UR UR4, R4 ;  /* 0x00000000040472ca */ /* 0x000fe400000e0000 */
[----:B------:R-:W-:-:S02]  /*0320*/  IABS R15, R11 ;  /* 0x0000000b000f7213 */ /* 0x000fc40000000000 */
[C---:B------:R-:W-:Y:S02]  /*0330*/  R2UR UR5, R5.reuse ;  /* 0x00000000050572ca */ /* 0x040fe400000e0000 */
        /* <DEDUP_REMOVED lines=9> */
[----:B------:R-:W-:Y:S01]  /*03d0*/  IMAD.HI.U32 R13, R13, R3, R12 ;  /* 0x000000030d0d7227 */ /* 0x000fe200078e000c */
[----:B------:R-:W-:Y:S01]  /*03e0*/  IABS R3, R7 ;  /* 0x0000000700037213 */ /* 0x000fe20000000000 */
[----:B------:R-:W0:Y:S04]  /*03f0*/  I2F.RP R12, R0 ;  /* 0x00000000000c7306 */ /* 0x000e280000209400 */
[----:B------:R-:W-:-:S04]  /*0400*/  IMAD.HI.U32 R6, R13, R15, RZ ;  /* 0x0000000f0d067227 */ /* 0x000fc800078e00ff */
[----:B------:R-:W-:Y:S02]  /*0410*/  IMAD.MOV R14, RZ, RZ, -R6 ;  /* 0x000000ffff0e7224 */ /* 0x000fe400078e0a06 */
        /* <DEDUP_REMOVED lines=9> */
[----:B------:R-:W-:Y:S01]  /*04b0*/  @!P4 IADD3 R15, PT, PT, R15, -R2, RZ ;  /* 0x800000020f0fc210 */ /* 0x000fe20007ffe0ff */
[----:B------:R-:W-:-:S03]  /*04c0*/  @!P4 VIADD R6, R6, 0x1 ;  /* 0x000000010606c836 */ /* 0x000fc60000000000 */
[-C--:B------:R-:W-:Y:S02]  /*04d0*/  ISETP.GE.U32.AND P3, PT, R15, R2.reuse, PT ;  /* 0x000000020f00720c */ /* 0x080fe40003f66070 */
[----:B------:R-:W-:Y:S02]  /*04e0*/  @!P2 IMAD.IADD R3, R3, 0x1, -R2 ;  /* 0x000000010303a824 */ /* 0x000fe400078e0a02 */
[----:B------:R-:W-:Y:S01]  /*04f0*/  @!P2 VIADD R13, R13, 0x1 ;  /* 0x000000010d0da836 */ /* 0x000fe20000000000 */
[----:B------:R-:W-:Y:S02]  /*0500*/  ISETP.NE.AND P2, PT, R16, RZ, PT ;  /* 0x000000ff1000720c */ /* 0x000fe40003f45270 */
[----:B------:R-:W-:Y:S01]  /*0510*/  ISETP.GE.U32.AND P0, PT, R3, R2, PT ;  /* 0x000000020300720c */ /* 0x000fe20003f06070 */
[----:B0-----:R-:W-:Y:S01]  /*0520*/  VIADD R3, R12, 0xffffffe ;  /* 0x0ffffffe0c037836 */ /* 0x001fe20000000000 */
[-C--:B------:R-:W-:Y:S02]  /*0530*/  LOP3.LUT R2, R7, R16.reuse, RZ, 0x3c, !PT ;  /* 0x0000001007027212 */ /* 0x080fe400078e3cff */
[----:B------:R-:W-:-:S02]  /*0540*/  LOP3.LUT R12, RZ, R16, RZ, 0x33, !PT ;  /* 0x00000010ff0c7212 */ /* 0x000fc400078e33ff */
[----:B------:R-:W-:Y:S01]  /*0550*/  @P3 IADD3 R6, PT, PT, R6, 0x1, RZ ;  /* 0x0000000106063810 */ /* 0x000fe20007ffe0ff */
[----:B------:R-:W0:Y:S01]  /*0560*/  F2I.FTZ.U32.TRUNC.NTZ R3, R3 ;  /* 0x0000000300037305 */ /* 0x000e22000021f000 */
[----:B------:R-:W-:Y:S02]  /*0570*/  ISETP.GE.AND P3, PT, R2, RZ, PT ;  /* 0x000000ff0200720c */ /* 0x000fe40003f66270 */
[----:B------:R-:W-:Y:S01]  /*0580*/  MOV R2, RZ ;  /* 0x000000ff00027202 */ /* 0x000fe20000000f00 */
[----:B------:R-:W-:Y:S02]  /*0590*/  @!P1 IMAD.MOV R6, RZ, RZ, -R6 ;  /* 0x000000ffff069224 */ /* 0x000fe400078e0a06 */
[----:B------:R-:W-:-:S03]  /*05a0*/  @P0 VIADD R13, R13, 0x1 ;  /* 0x000000010d0d0836 */ /* 0x000fc60000000000 */
[----:B------:R-:W-:-:S05]  /*05b0*/  SEL R6, R12, R6, !P2 ;  /* 0x000000060c067207 */ /* 0x000fca0005000000 */
[----:B------:R-:W-:Y:S01]  /*05c0*/  IMAD.MOV R19, RZ, RZ, -R6 ;  /* 0x000000ffff137224 */ /* 0x000fe200078e0a06 */
[----:B------:R-:W-:Y:S01]  /*05d0*/  @!P3 IADD3 R13, PT, PT, -R13, RZ, RZ ;  /* 0x000000ff0d0db210 */ /* 0x000fe20007ffe1ff */
[----:B0-----:R-:W-:Y:S02]  /*05e0*/  IMAD.MOV R15, RZ, RZ, -R3 ;  /* 0x000000ffff0f7224 */ /* 0x001fe400078e0a03 */
[----:B------:R-:W-:Y:S01]  /*05f0*/  IMAD R19, R16, R19, R11 ;  /* 0x0000001310137224 */ /* 0x000fe200078e020b */
[----:B------:R-:W-:Y:S01]  /*0600*/  SEL R12, R12, R13, !P2 ;  /* 0x0000000d0c0c7207 */ /* 0x000fe20005000000 */
[----:B------:R-:W-:-:S03]  /*0610*/  IMAD R15, R15, R0, RZ ;  /* 0x000000000f0f7224 */ /* 0x000fc600078e02ff */
[----:B------:R-:W-:Y:S01]  /*0620*/  IABS R14, R19 ;  /* 0x00000013000e7213 */ /* 0x000fe20000000000 */
[----:B------:R-:W-:Y:S01]  /*0630*/  IMAD.MOV R13, RZ, RZ, -R12 ;  /* 0x000000ffff0d7224 */ /* 0x000fe200078e0a0c */
[----:B------:R-:W-:Y:S01]  /*0640*/  LOP3.LUT R24, R19, R10, RZ, 0x3c, !PT ;  /* 0x0000000a13187212 */ /* 0x000fe200078e3cff */
[----:B------:R-:W-:-:S03]  /*0650*/  IMAD.HI.U32 R2, R3, R15, R2 ;  /* 0x0000000f03027227 */ /* 0x000fc600078e0002 */
[----:B------:R-:W-:Y:S01]  /*0660*/  ISETP.GE.AND P2, PT, R24, RZ, PT ;  /* 0x000000ff1800720c */ /* 0x000fe20003f46270 */
[----:B------:R-:W-:Y:S02]  /*0670*/  IMAD R13, R16, R13, R7 ;  /* 0x0000000d100d7224 */ /* 0x000fe400078e0207 */
[----:B------:R-:W-:-:S03]  /*0680*/  IMAD.MOV.U32 R3, RZ, RZ, R14 ;  /* 0x000000ffff037224 */ /* 0x000fc600078e000e */
[----:B------:R-:W-:Y:S01]  /*0690*/  IABS R21, R13 ;  /* 0x0000000d00157213 */ /* 0x000fe20000000000 */
[----:B------:R-:W-:-:S04]  /*06a0*/  IMAD.HI.U32 R23, R2, R3, RZ ;  /* 0x0000000302177227 */ /* 0x000fc800078e00ff */
[----:B------:R-:W-:Y:S02]  /*06b0*/  IMAD.MOV R14, RZ, RZ, -R23 ;  /* 0x000000ffff0e7224 */ /* 0x000fe400078e0a17 */
[----:B------:R-:W-:-:S04]  /*06c0*/  IMAD.HI.U32 R22, R2, R21, RZ ;  /* 0x0000001502167227 */ /* 0x000fc800078e00ff */
[C---:B------:R-:W-:Y:S02]  /*06d0*/  IMAD R3, R0.reuse, R14, R3 ;  /* 0x0000000e00037224 */ /* 0x040fe400078e0203 */
[----:B------:R-:W-:Y:S01]  /*06e0*/  IMAD.MOV R2, RZ, RZ, -R22 ;  /* 0x000000ffff027224 */ /* 0x000fe200078e0a16 */
[----:B------:R-:W0:Y:S02]  /*06f0*/  LDC.64 R14, c[0x0][0x390] ;  /* 0x0000e400ff0e7b82 */ /* 0x000e240000000a00 */
[C---:B------:R-:W-:Y:S01]  /*0700*/  ISETP.GT.U32.AND P4, PT, R0.reuse, R3, PT ;  /* 0x000000030000720c */ /* 0x040fe20003f84070 */
[----:B------:R-:W-:-:S05]  /*0710*/  IMAD R21, R0, R2, R21 ;  /* 0x0000000200157224 */ /* 0x000fca00078e0215 */
[----:B------:R-:W-:-:S07]  /*0720*/  ISETP.GT.U32.AND P3, PT, R0, R21, PT ;  /* 0x000000150000720c */ /* 0x000fce0003f64070 */
[----:B------:R-:W-:Y:S01]  /*0730*/  @!P4 IADD3 R3, PT, PT, R3, -R0, RZ ;  /* 0x800000000303c210 */ /* 0x000fe20007ffe0ff */
[----:B------:R-:W-:-:S03]  /*0740*/  @!P4 VIADD R23, R23, 0x1 ;  /* 0x000000011717c836 */ /* 0x000fc60000000000 */
[-C--:B------:R-:W-:Y:S02]  /*0750*/  ISETP.GE.U32.AND P1, PT, R3, R0.reuse, PT ;  /* 0x000000000300720c */ /* 0x080fe40003f26070 */
[----:B------:R-:W-:Y:S01]  /*0760*/  @!P3 IMAD.IADD R21, R21, 0x1, -R0 ;  /* 0x000000011515b824 */ /* 0x000fe200078e0a00 */
[----:B------:R-:W1:Y:S01]  /*0770*/  LDC.64 R2, c[0x0][0x398] ;  /* 0x0000e600ff027b82 */ /* 0x000e620000000a00 */
[----:B------:R-:W-:Y:S02]  /*0780*/  @!P3 IADD3 R22, PT, PT, R22, 0x1, RZ ;  /* 0x000000011616b810 */ /* 0x000fe40007ffe0ff */
[----:B------:R-:W-:Y:S02]  /*0790*/  ISETP.NE.AND P3, PT, R10, RZ, PT ;  /* 0x000000ff0a00720c */ /* 0x000fe40003f65270 */
[----:B------:R-:W-:Y:S02]  /*07a0*/  ISETP.GE.U32.AND P0, PT, R21, R0, PT ;  /* 0x000000001500720c */ /* 0x000fe40003f06070 */
[----:B------:R-:W-:Y:S01]  /*07b0*/  LOP3.LUT R0, R13, R10, RZ, 0x3c, !PT ;  /* 0x0000000a0d007212 */ /* 0x000fe200078e3cff */
[----:B------:R-:W2:Y:S02]  /*07c0*/  LDC.64 R20, c[0x0][0x3a0] ;  /* 0x0000e800ff147b82 */ /* 0x000ea40000000a00 */
[----:B------:R-:W-:Y:S01]  /*07d0*/  @P1 VIADD R23, R23, 0x1 ;  /* 0x0000000117171836 */ /* 0x000fe20000000000 */
[----:B------:R-:W-:-:S03]  /*07e0*/  ISETP.GE.AND P1, PT, R0, RZ, PT ;  /* 0x000000ff0000720c */ /* 0x000fc60003f26270 */
[----:B------:R-:W-:Y:S01]  /*07f0*/  IMAD.MOV.U32 R0, RZ, RZ, R23 ;  /* 0x000000ffff007224 */ /* 0x000fe200078e0017 */
[----:B------:R-:W-:-:S03]  /*0800*/  LOP3.LUT R23, RZ, R10, RZ, 0x33, !PT ;  /* 0x0000000aff177212 */ /* 0x000fc600078e33ff */
[----:B------:R-:W-:Y:S02]  /*0810*/  @!P2 IMAD.MOV R0, RZ, RZ, -R0 ;  /* 0x000000ffff00a224 */ /* 0x000fe400078e0a00 */
[----:B------:R-:W-:Y:S01]  /*0820*/  @P0 VIADD R22, R22, 0x1 ;  /* 0x0000000116160836 */ /* 0x000fe20000000000 */
[----:B0-----:R-:W-:Y:S02]  /*0830*/  ISETP.NE.U32.AND P0, PT, R14, 0x1, PT ;  /* 0x000000010e00780c */ /* 0x001fe40003f05070 */
[----:B------:R-:W-:Y:S02]  /*0840*/  SEL R0, R23, R0, !P3 ;  /* 0x0000000017007207 */ /* 0x000fe40005800000 */
[----:B-1----:R-:W-:Y:S02]  /*0850*/  ISETP.NE.U32.AND P2, PT, R2, 0x1, PT ;  /* 0x000000010200780c */ /* 0x002fe40003f45070 */
[----:B------:R-:W-:Y:S01]  /*0860*/  ISETP.NE.AND.EX P0, PT, R15, RZ, PT, P0 ;  /* 0x000000ff0f00720c */ /* 0x000fe20003f05300 */
[----:B------:R-:W-:Y:S01]  /*0870*/  IMAD.MOV R2, RZ, RZ, -R0 ;  /* 0x000000ffff027224 */ /* 0x000fe200078e0a00 */
[----:B------:R-:W-:-:S02]  /*0880*/  @!P1 IADD3 R22, PT, PT, -R22, RZ, RZ ;  /* 0x000000ff16169210 */ /* 0x000fc40007ffe1ff */
[----:B------:R-:W-:Y:S01]  /*0890*/  ISETP.NE.AND.EX P2, PT, R3, RZ, PT, P2 ;  /* 0x000000ff0300720c */ /* 0x000fe20003f45320 */
[----:B------:R-:W-:Y:S01]  /*08a0*/  IMAD R19, R10, R2, R19 ;  /* 0x000000020a137224 */ /* 0x000fe200078e0213 */
[----:B--2---:R-:W-:Y:S02]  /*08b0*/  ISETP.NE.U32.AND P1, PT, R20, 0x1, PT ;  /* 0x000000011400780c */ /* 0x004fe40003f25070 */
[----:B------:R-:W-:Y:S02]  /*08c0*/  SEL R6, R6, RZ, P0 ;  /* 0x000000ff06067207 */ /* 0x000fe40000000000 */
[----:B------:R-:W-:Y:S02]  /*08d0*/  SEL R22, R23, R22, !P3 ;  /* 0x0000001617167207 */ /* 0x000fe40005800000 */
[----:B------:R-:W-:Y:S01]  /*08e0*/  ISETP.NE.AND.EX P1, PT, R21, RZ, PT, P1 ;  /* 0x000000ff1500720c */ /* 0x000fe20003f25310 */
[----:B------:R-:W-:Y:S01]  /*08f0*/  IMAD R3, R6, UR46, RZ ;  /* 0x0000002e06037c24 */ /* 0x000fe2000f8e02ff */
[----:B------:R-:W-:Y:S01]  /*0900*/  SEL R0, R0, RZ, P2 ;  /* 0x000000ff00007207 */ /* 0x000fe20001000000 */
[----:B------:R-:W-:Y:S01]  /*0910*/  IMAD.MOV R2, RZ, RZ, -R22 ;  /* 0x000000ffff027224 */ /* 0x000fe200078e0a16 */
[----:B------:R-:W-:-:S02]  /*0920*/  SEL R12, R12, RZ, P0 ;  /* 0x000000ff0c0c7207 */ /* 0x000fc40000000000 */
[----:B------:R-:W-:Y:S01]  /*0930*/  SEL R19, R19, RZ, P1 ;  /* 0x000000ff13137207 */ /* 0x000fe20000800000 */
[----:B------:R-:W-:Y:S01]  /*0940*/  IMAD R0, R0, UR47, R3 ;  /* 0x0000002f00007c24 */ /* 0x000fe2000f8e0203 */
[----:B------:R-:W-:Y:S01]  /*0950*/  SEL R22, R22, RZ, P2 ;  /* 0x000000ff16167207 */ /* 0x000fe20001000000 */
[----:B------:R-:W-:Y:S02]  /*0960*/  IMAD R13, R10, R2, R13 ;  /* 0x000000020a0d7224 */ /* 0x000fe400078e020d */
[----:B------:R-:W-:Y:S01]  /*0970*/  IMAD R3, R12, UR46, RZ ;  /* 0x0000002e0c037c24 */ /* 0x000fe2000f8e02ff */
        /* <DEDUP_REMOVED lines=12> */
[----:B------:R-:W-:Y:S01]  /*0a40*/  LEA.HI.X.SX32 R15, R22, UR39, 0x1, P1 ;  /* 0x00000027160f7c11 */ /* 0x000fe200088f0eff */
[----:B------:R-:W0:Y:S01]  /*0a50*/  LDC.64 R6, c[0x0][0x3e8] ;  /* 0x0000fa00ff067b82 */ /* 0x000e220000000a00 */
[----:B------:R-:W-:Y:S01]  /*0a60*/  IADD3 R22, P0, PT, R23, UR36, RZ ;  /* 0x0000002417167c10 */ /* 0x000fe2000ff1e0ff */
[----:B------:R-:W0:Y:S04]  /*0a70*/  LDG.E R12, desc[UR4][R12.64] ;  /* 0x000000040c0c7981 */ /* 0x000e28000c1e1900 */
[----:B------:R-:W3:Y:S01]  /*0a80*/  LDG.E.U8 R14, desc[UR6][R14.64] ;  /* 0x000000060e0e7981 */ /* 0x000ee2000c1e1100 */
[----:B------:R-:W-:-:S05]  /*0a90*/  LEA.HI.X.SX32 R23, R11, UR37, 0x2, P0 ;  /* 0x000000250b177c11 */ /* 0x000fca00080f16ff */
[----:B------:R-:W4:Y:S01]  /*0aa0*/  LDG.E R22, desc[UR8][R22.64] ;  /* 0x0000000816167981 */ /* 0x000f22000c1e1900 */
[----:B------:R-:W-:Y:S01]  /*0ab0*/  UMOV UR4, 0xffffffff ;  /* 0xffffffff00047882 */ /* 0x000fe20000000000 */
[----:B--2---:R-:W-:Y:S01]  /*0ac0*/  ISETP.NE.AND P1, PT, R2, RZ, PT ;  /* 0x000000ff0200720c */ /* 0x004fe20003f25270 */
[----:B0-----:R-:W-:Y:S01]  /*0ad0*/  FMUL R3, R12, R7 ;  /* 0x000000070c037220 */ /* 0x001fe20000400000 */
[----:B---3--:R-:W-:-:S04]  /*0ae0*/  ISETP.NE.AND P0, PT, R14, RZ, PT ;  /* 0x000000ff0e00720c */ /* 0x008fc80003f05270 */
[----:B------:R-:W-:-:S07]  /*0af0*/  FSEL R20, R3, R6, P0 ;  /* 0x0000000603147208 */ /* 0x000fce0000000000 */
[----:B----4-:R-:W-:Y:S01]  /*0b00*/  @P1 FMUL R6, R22, R7 ;  /* 0x0000000716061220 */ /* 0x010fe20000400000 */
[----:B------:R-:W-:-:S04]  /*0b10*/  FMNMX R3, R20, -INF , !PT ;  /* 0xff80000014037809 */ /* 0x000fc80007800000 */
        /* <DEDUP_REMOVED lines=24> */
[----:B------:R-:W-:Y:S01]  /*0ca0*/  FFMA R3, R6, 1.4426950216293334961, -R3 ;  /* 0x3fb8aa3b06037823 */ /* 0x000fe20000000803 */
[----:B------:R-:W-:Y:S02]  /*0cb0*/  IMAD.SHL.U32 R0, R0, 0x800000, RZ ;  /* 0x0080000000007824 */ /* 0x000fe400078e00ff */
        /* <DEDUP_REMOVED lines=17> */
.L_x_14930:
        /* <DEDUP_REMOVED lines=11> */
[----:B0-----:R-:W-:Y:S05]  /*0e80*/  CALL.REL.NOINC `($__internal_224_$__cuda_sm3x_div_rn_noftz_f32_slowpath) ;  /* 0x0000000400e47944 */ /* 0x001fea0003c00000 */
[----:B------:R-:W-:-:S07]  /*0e90*/  MOV R6, R2 ;  /* 0x0000000200067202 */ /* 0x000fce0000000f00 */
.L_x_14915:
[----:B------:R-:W-:Y:S05]  /*0ea0*/  BSYNC.RECONVERGENT B1 ;  /* 0x0000000000017941 */ /* 0x000fea0003800200 */
.L_x_14914:
        /* <DEDUP_REMOVED lines=11> */
[----:B0-----:R-:W-:Y:S05]  /*0f60*/  CALL.REL.NOINC `($__internal_224_$__cuda_sm3x_div_rn_noftz_f32_slowpath) ;  /* 0x0000000400ac7944 */ /* 0x001fea0003c00000 */
[----:B------:R-:W-:-:S07]  /*0f70*/  IMAD.MOV.U32 R7, RZ, RZ, R2 ;  /* 0x000000ffff077224 */ /* 0x000fce00078e0002 */
.L_x_14917:
[----:B------:R-:W-:Y:S05]  /*0f80*/  BSYNC.RECONVERGENT B1 ;  /* 0x0000000000017941 */ /* 0x000fea0003800200 */
.L_x_14916:
[----:B0-----:R-:W-:Y:S02]  /*0f90*/  HFMA2 R19, -RZ, RZ, 0, 0 ;  /* 0x00000000ff137431 */ /* 0x001fe400000001ff */
        /* <DEDUP_REMOVED lines=16> */
[----:B----4-:R-:W-:Y:S05]  /*10a0*/  @!P0 BRA `(.L_x_14918) ;  /* 0xfffffff000808947 */ /* 0x010fea000383ffff */
[----:B------:R-:W-:Y:S05]  /*10b0*/  BSYNC B0 ;  /* 0x0000000000007941 */ /* 0x000fea0003800000 */
.L_x_14912:
[----:B------:R-:W-:Y:S05]  /*10c0*/  EXIT ;  /* 0x000000000000794d */ /* 0x000fea0003800000 */
.L_x_14913:
[----:B------:R-:W-:Y:S01]  /*10d0*/  BSSY B1, `(.L_x_14919) ;  /* 0x0000007000017945 */ /* 0x000fe20003800000 */
[----:B------:R-:W-:Y:S01]  /*10e0*/  IMAD.MOV.U32 R12, RZ, RZ, 0x10 ;  /* 0x00000010ff0c7424 */ /* 0x000fe200078e00ff */
[----:B------:R-:W-:Y:S01]  /*10f0*/  MOV R11, 0x1f ;  /* 0x0000001f000b7802 */ /* 0x000fe20000000f00 */
[----:B------:R-:W-:-:S07]  /*1100*/  IMAD.MOV.U32 R15, RZ, RZ, -0x1 ;  /* 0xffffffffff0f7424 */ /* 0x000fce00078e00ff */
[----:B------:R-:W-:Y:S05]  /*1110*/  WARPSYNC.COLLECTIVE R15, `(.L_x_14920) ;  /* 0x000000000f087348 */ /* 0x000fea0003c00000 */
[----:B------:R0:W1:Y:S02]  /*1120*/  SHFL.BFLY P6, R14, R13, R12, R11 ;  /* 0x0c00000c0d0e7389 */ /* 0x00006400000c000b */
[----:B01----:R-:W-:Y:S05]  /*1130*/  ENDCOLLECTIVE ;  /* 0x000000000000791b */ /* 0x003fea0003800000 */
.L_x_14920:
[----:B------:R-:W-:Y:S05]  /*1140*/  BSYNC B1 ;  /* 0x0000000000017941 */ /* 0x000fea0003800000 */
.L_x_14919:
        /* <DEDUP_REMOVED lines=9> */
.L_x_14921:
[----:B------:R-:W-:Y:S02]  /*11e0*/  MOV R12, 0x4 ;  /* 0x00000004000c7802 */ /* 0x000fe40000000f00 */
[----:B------:R-:W-:-:S05]  /*11f0*/  FMNMX R0, R13, R14, !PT ;  /* 0x0000000e0d007209 */ /* 0x000fca0007800000 */
[----:B------:R-:W-:-:S07]  /*1200*/  IMAD.MOV.U32 R13, RZ, RZ, R0 ;  /* 0x000000ffff0d7224 */ /* 0x000fce00078e0000 */
[----:B------:R-:W-:Y:S05]  /*1210*/  WARPSYNC.COLLECTIVE R15, `(.L_x_14922) ;  /* 0x000000000f087348 */ /* 0x000fea0003c00000 */
[----:B------:R0:W1:Y:S02]  /*1220*/  SHFL.BFLY P6, R14, R13, R12, R11 ;  /* 0x0c00000c0d0e7389 */ /* 0x00006400000c000b */
[----:B01----:R-:W-:Y:S05]  /*1230*/  ENDCOLLECTIVE ;  /* 0x000000000000791b */ /* 0x003fea0003800000 */
.L_x_14922:
[----:B------:R-:W-:Y:S01]  /*1240*/  IMAD.MOV.U32 R12, RZ, RZ, 0x2 ;  /* 0x00000002ff0c7424 */ /* 0x000fe200078e00ff */
[----:B------:R-:W-:-:S05]  /*1250*/  FMNMX R2, R0, R14, !PT ;  /* 0x0000000e00027209 */ /* 0x000fca0007800000 */
[----:B------:R-:W-:-:S07]  /*1260*/  IMAD.MOV.U32 R13, RZ, RZ, R2 ;  /* 0x000000ffff0d7224 */ /* 0x000fce00078e0002 */
[----:B------:R-:W-:Y:S05]  /*1270*/  WARPSYNC.COLLECTIVE R15, `(.L_x_14923) ;  /* 0x000000000f087348 */ /* 0x000fea0003c00000 */
[----:B------:R0:W1:Y:S02]  /*1280*/  SHFL.BFLY P6, R14, R13, R12, R11 ;  /* 0x0c00000c0d0e7389 */ /* 0x00006400000c000b */
[----:B01----:R-:W-:Y:S05]  /*1290*/  ENDCOLLECTIVE ;  /* 0x000000000000791b */ /* 0x003fea0003800000 */
.L_x_14923:
[----:B------:R-:W-:Y:S01]  /*12a0*/  IMAD.MOV.U32 R12, RZ, RZ, 0x1 ;  /* 0x00000001ff0c7424 */ /* 0x000fe200078e00ff */
[----:B------:R-:W-:-:S04]  /*12b0*/  FMNMX R3, R2, R14, !PT ;  /* 0x0000000e02037209 */ /* 0x000fc80007800000 */
[----:B------:R-:W-:-:S07]  /*12c0*/  MOV R13, R3 ;  /* 0x00000003000d7202 */ /* 0x000fce0000000f00 */
[----:B------:R-:W-:Y:S05]  /*12d0*/  WARPSYNC.COLLECTIVE R15, `(.L_x_14924) ;  /* 0x000000000f087348 */ /* 0x000fea0003c00000 */
[----:B------:R0:W1:Y:S02]  /*12e0*/  SHFL.BFLY P6, R14, R13, R12, R11 ;  /* 0x0c00000c0d0e7389 */ /* 0x00006400000c000b */
[----:B01----:R-:W-:Y:S05]  /*12f0*/  ENDCOLLECTIVE ;  /* 0x000000000000791b */ /* 0x003fea0003800000 */
.L_x_14924:
[----:B------:R-:W-:Y:S02]  /*1300*/  MOV R12, 0x10 ;  /* 0x00000010000c7802 */ /* 0x000fe40000000f00 */
        /* <DEDUP_REMOVED lines=24> */
.L_x_14925:
[----:B------:R-:W-:Y:S02]  /*1490*/  IMAD.MOV.U32 R12, RZ, RZ, 0x8 ;  /* 0x00000008ff0c7424 */ /* 0x000fe400078e00ff */
[----:B------:R-:W-:-:S04]  /*14a0*/  FADD R3, R13, R14 ;  /* 0x0000000e0d037221 */ /* 0x000fc80000000000 */
[----:B------:R-:W-:-:S07]  /*14b0*/  IMAD.MOV.U32 R13, RZ, RZ, R3 ;  /* 0x000000ffff0d7224 */ /* 0x000fce00078e0003 */
[----:B------:R-:W-:Y:S05]  /*14c0*/  WARPSYNC.COLLECTIVE R15, `(.L_x_14926) ;  /* 0x000000000f087348 */ /* 0x000fea0003c00000 */
[----:B------:R0:W1:Y:S02]  /*14d0*/  SHFL.BFLY P6, R14, R13, R12, R11 ;  /* 0x0c00000c0d0e7389 */ /* 0x00006400000c000b */
[----:B01----:R-:W-:Y:S05]  /*14e0*/  ENDCOLLECTIVE ;  /* 0x000000000000791b */ /* 0x003fea0003800000 */
.L_x_14926:
[----:B------:R-:W-:Y:S02]  /*14f0*/  IMAD.MOV.U32 R12, RZ, RZ, 0x4 ;  /* 0x00000004ff0c7424 */ /* 0x000fe400078e00ff */
[----:B------:R-:W-:-:S05]  /*1500*/  FADD R6, R3, R14 ;  /* 0x0000000e03067221 */ /* 0x000fca0000000000 */
[----:B------:R-:W-:-:S07]  /*1510*/  MOV R13, R6 ;  /* 0x00000006000d7202 */ /* 0x000fce0000000f00 */
[----:B------:R-:W-:Y:S05]  /*1520*/  WARPSYNC.COLLECTIVE R15, `(.L_x_14927) ;  /* 0x000000000f087348 */ /* 0x000fea0003c00000 */
[----:B------:R0:W1:Y:S02]  /*1530*/  SHFL.BFLY P6, R14, R13, R12, R11 ;  /* 0x0c00000c0d0e7389 */ /* 0x00006400000c000b */
[----:B01----:R-:W-:Y:S05]  /*1540*/  ENDCOLLECTIVE ;  /* 0x000000000000791b */ /* 0x003fea0003800000 */
.L_x_14927:
[----:B------:R-:W-:Y:S02]  /*1550*/  HFMA2 R12, -RZ, RZ, 0, 1.1920928955078125e-07 ;  /* 0x00000002ff0c7431 */ /* 0x000fe400000001ff */
[----:B------:R-:W-:-:S04]  /*1560*/  FADD R7, R6, R14 ;  /* 0x0000000e06077221 */ /* 0x000fc80000000000 */
[----:B------:R-:W-:-:S07]  /*1570*/  IMAD.MOV.U32 R13, RZ, RZ, R7 ;  /* 0x000000ffff0d7224 */ /* 0x000fce00078e0007 */
[----:B------:R-:W-:Y:S05]  /*1580*/  WARPSYNC.COLLECTIVE R15, `(.L_x_14928) ;  /* 0x000000000f087348 */ /* 0x000fea0003c00000 */
[----:B------:R0:W1:Y:S02]  /*1590*/  SHFL.BFLY P6, R14, R13, R12, R11 ;  /* 0x0c00000c0d0e7389 */ /* 0x00006400000c000b */
[----:B01----:R-:W-:Y:S05]  /*15a0*/  ENDCOLLECTIVE ;  /* 0x000000000000791b */ /* 0x003fea0003800000 */
.L_x_14928:
[----:B------:R-:W-:Y:S02]  /*15b0*/  IMAD.MOV.U32 R12, RZ, RZ, 0x1 ;  /* 0x00000001ff0c7424 */ /* 0x000fe400078e00ff */
[----:B------:R-:W-:-:S04]  /*15c0*/  FADD R19, R7, R14 ;  /* 0x0000000e07137221 */ /* 0x000fc80000000000 */
[----:B------:R-:W-:-:S07]  /*15d0*/  IMAD.MOV.U32 R13, RZ, RZ, R19 ;  /* 0x000000ffff0d7224 */ /* 0x000fce00078e0013 */
[----:B------:R-:W-:Y:S05]  /*15e0*/  WARPSYNC.COLLECTIVE R15, `(.L_x_14929) ;  /* 0x000000000f087348 */ /* 0x000fea0003c00000 */
[----:B------:R0:W1:Y:S02]  /*15f0*/  SHFL.BFLY P6, R14, R13, R12, R11 ;  /* 0x0c00000c0d0e7389 */ /* 0x00006400000c000b */
[----:B01----:R-:W-:Y:S05]  /*1600*/  ENDCOLLECTIVE ;  /* 0x000000000000791b */ /* 0x003fea0003800000 */
.L_x_14929:
[----:B------:R-:W-:Y:S05]  /*1610*/  BRA `(.L_x_14930) ;  /* 0xfffffff400ec7947 */ /* 0x000fea000383ffff */
        .weak           $__internal_224_$__cuda_sm3x_div_rn_noftz_f32_slowpath
        .type           $__internal_224_$__cuda_sm3x_div_rn_noftz_f32_slowpath,@function
        .size           $__internal_224_$__cuda_sm3x_div_rn_noftz_f32_slowpath,(.L_x_37601 - $__internal_224_$__cuda_sm3x_div_rn_noftz_f32_slowpath)
$__internal_224_$__cuda_sm3x_div_rn_noftz_f32_slowpath:
        /* <DEDUP_REMOVED lines=35> */
.L_x_14932:
        /* <DEDUP_REMOVED lines=51> */
.L_x_14939:
[----:B------:R-:W-:-:S04]  /*1b80*/  LOP3.LUT R2, R2, 0x80000000, RZ, 0xc0, !PT ;  /* 0x8000000002027812 */ /* 0x000fc800078ec0ff */
[----:B------:R-:W-:Y:S01]  /*1b90*/  LOP3.LUT R2, R2, 0x7f800000, RZ, 0xfc, !PT ;  /* 0x7f80000002027812 */ /* 0x000fe200078efcff */
[----:B------:R-:W-:Y:S06]  /*1ba0*/  BRA `(.L_x_14940) ;  /* 0x0000000000047947 */ /* 0x000fec0003800000 */
.L_x_14938:
[----:B------:R-:W-:-:S07]  /*1bb0*/  LEA R2, R20, R2, 0x17 ;  /* 0x0000000214027211 */ /* 0x000fce00078eb8ff */
.L_x_14940:
[----:B------:R-:W-:Y:S05]  /*1bc0*/  BSYNC.RECONVERGENT B3 ;  /* 0x0000000000037941 */ /* 0x000fea0003800200 */
.L_x_14937:
[----:B------:R-:W-:Y:S05]  /*1bd0*/  BRA `(.L_x_14941) ;  /* 0x0000000000207947 */ /* 0x000fea0003800000 */
.L_x_14936:
[----:B------:R-:W-:-:S04]  /*1be0*/  LOP3.LUT R2, R13, 0x80000000, R2, 0x48, !PT ;  /* 0x800000000d027812 */ /* 0x000fc800078e4802 */
[----:B------:R-:W-:Y:S01]  /*1bf0*/  LOP3.LUT R2, R2, 0x7f800000, RZ, 0xfc, !PT ;  /* 0x7f80000002027812 */ /* 0x000fe200078efcff */
[----:B------:R-:W-:Y:S06]  /*1c00*/  BRA `(.L_x_14941) ;  /* 0x0000000000147947 */ /* 0x000fec0003800000 */
.L_x_14935:
[----:B------:R-:W-:Y:S01]  /*1c10*/  LOP3.LUT R2, R13, 0x80000000, R2, 0x48, !PT ;  /* 0x800000000d027812 */ /* 0x000fe200078e4802 */
[----:B------:R-:W-:Y:S06]  /*1c20*/  BRA `(.L_x_14941) ;  /* 0x00000000000c7947 */ /* 0x000fec0003800000 */
.L_x_14934:
[----:B------:R-:W0:Y:S01]  /*1c30*/  MUFU.RSQ R2, -QNAN ;  /* 0xffc0000000027908 */ /* 0x000e220000001400 */
[----:B------:R-:W-:Y:S05]  /*1c40*/  BRA `(.L_x_14941) ;  /* 0x0000000000047947 */ /* 0x000fea0003800000 */
.L_x_14933:
[----:B------:R-:W-:-:S07]  /*1c50*/  FADD.FTZ R2, R2, R3 ;  /* 0x0000000302027221 */ /* 0x000fce0000010000 */
.L_x_14941:
[----:B------:R-:W-:Y:S05]  /*1c60*/  BSYNC.RECONVERGENT B2 ;  /* 0x0000000000027941 */ /* 0x000fea0003800200 */
.L_x_14931:
[----:B------:R-:W-:-:S04]  /*1c70*/  IMAD.MOV.U32 R13, RZ, RZ, 0x0 ;  /* 0x00000000ff0d7424 */ /* 0x000fc800078e00ff */
[----:B0-----:R-:W-:Y:S05]  /*1c80*/  RET.REL.NODEC R12 `(_Z15SoftmaxWarpImplI22BroadcastScaleMaskLoadIffbLm3EiE11DirectStoreIffEfLi1ELi2ELi32ELi1ELb0EL9Algorithm0EEvT_T0_ll) ;  /* 0xffffffe00cdc7950 */ /* 0x001fea0003c3ffff */
.L_x_14942:
        /* <DEDUP_REMOVED lines=15> */
.L_x_37601:


//--------------------- .text._Z15SoftmaxWarpImplI22BroadcastScaleMaskLoadIffbLm3EiE11DirectStoreIffEfLi1ELi1ELi32ELi1ELb1EL9Algorithm0EEvT_T0_ll --------------------------
	.section	.text._Z15SoftmaxWarpImplI22BroadcastScaleMaskLoadIffbLm3EiE11DirectStoreIffEfLi1ELi1ELi32ELi1ELb1EL9Algorithm0EEvT_T0_ll,"ax",@progbits
	.align	128
        .global         _Z15SoftmaxWarpImplI22BroadcastScaleMaskLoadIffbLm3EiE11DirectStoreIffEfLi1ELi1ELi32ELi1ELb1EL9Algorithm0EEvT_T0_ll
        .type           _Z15SoftmaxWarpImplI22BroadcastScaleMaskLoadIffbLm3EiE11DirectStoreIffEfLi1ELi1ELi32ELi1ELb1EL9Algorithm0EEvT_T0_ll,@function
        .size           _Z15SoftmaxWarpImplI22BroadcastScaleMaskLoadIffbLm3EiE11DirectStoreIffEfLi1ELi1ELi32ELi1ELb1EL9Algorithm0EEvT_T0_ll,(.L_x_37602 - _Z15SoftmaxWarpImplI22BroadcastScaleMaskLoadIffbLm3EiE11DirectStoreIffEfLi1ELi1ELi32ELi1ELb1EL9Algorithm0EEvT_T0_ll)
        .other          _Z15SoftmaxWarpImplI22BroadcastScaleMaskLoadIffbLm3EiE11DirectStoreIffEfLi1ELi1ELi32ELi1ELb1EL9Algorithm0EEvT_T0_ll,@"STO_CUDA_ENTRY STV_DEFAULT"
_Z15SoftmaxWarpImplI22BroadcastScaleMaskLoadIffbLm3EiE11DirectStoreIffEfLi1ELi1ELi32ELi1ELb1EL9Algorithm0EEvT_T0_ll:
.text._Z15SoftmaxWarpImplI22BroadcastScaleMaskLoadIffbLm3EiE11DirectStoreIffEfLi1ELi1ELi32ELi1ELb1EL9Algorithm0EEvT_T0_ll:
        /* <DEDUP_REMOVED lines=29> */
.L_x_14943:
        /* <DEDUP_REMOVED lines=16> */
[----:B------:R-:W4:Y:S08]  /*02d0*/  LDC.64 R8, c[0x0][0x390] ;  /* 0x0000e400ff087b82 */ /* 0x000f300000000a00 */
[----:B------:R-:W0:Y:S08]  /*02e0*/  LDC.64 R6, c[0x0][0x398] ;  /* 0x0000e600ff067b82 */ /* 0x000e300000000a00 */
[----:B------:R-:W0:Y:S02]  /*02f0*/  LDC.64 R4, c[0x0][0x3a0] ;  /* 0x0000e800ff047b82 */ /* 0x000e240000000a00 */
.L_x_14952:
        /* <DEDUP_REMOVED lines=8> */
[C---:B---3--:R-:W-:Y:S02]  /*0380*/  R2UR UR6, R2.reuse ;  /* 0x00000000020672ca */ /* 0x048fe400000e0000 */
        /* <DEDUP_REMOVED lines=50> */
[----:B----4-:R-:W-:-:S04]  /*06b0*/  ISETP.NE.U32.AND P1, PT, R8, 0x1, PT ;  /* 0x000000010800780c */ /* 0x010fc80003f25070 */
[----:B------:R-:W-:Y:S02]  /*06c0*/  ISETP.NE.AND.EX P1, PT, R9, RZ, PT, P1 ;  /* 0x000000ff0900720c */ /* 0x000fe40003f25310 */
[----:B------:R-:W-:Y:S02]  /*06d0*/  @!P3 IADD3 R10, PT, PT, -R10, RZ, RZ ;  /* 0x000000ff0a0ab210 */ /* 0x000fe40007ffe1ff */
[----:B------:R-:W-:Y:S02]  /*06e0*/  @!P2 LOP3.LUT R10, RZ, R19, RZ, 0x33, !PT ;  /* 0x00000013ff0aa212 */ /* 0x000fe400078e33ff */
[----:B------:R-:W-:Y:S02]  /*06f0*/  ISETP.NE.U32.AND P3, PT, R6, 0x1, PT ;  /* 0x000000010600780c */ /* 0x000fe40003f65070 */
[----:B------:R-:W-:Y:S01]  /*0700*/  ISETP.NE.U32.AND P2, PT, R4, 0x1, PT ;  /* 0x000000010400780c */ /* 0x000fe20003f45070 */
        /* <DEDUP_REMOVED lines=21> */
.L_x_14946:
[----:B------:R-:W-:Y:S05]  /*0860*/  BSYNC.RECONVERGENT B1 ;  /* 0x0000000000017941 */ /* 0x000fea0003800200 */
.L_x_14945:
        /* <DEDUP_REMOVED lines=33> */
.L_x_14964:
        /* <DEDUP_REMOVED lines=11> */
[----:B-1234-:R-:W-:Y:S05]  /*0b30*/  CALL.REL.NOINC `($__internal_225_$__cuda_sm3x_div_rn_noftz_f32_slowpath) ;  /* 0x0000000400887944 */ /* 0x01efea0003c00000 */
[----:B------:R-:W-:-:S07]  /*0b40*/  IMAD.MOV.U32 R15, RZ, RZ, R0 ;  /* 0x000000ffff0f7224 */ /* 0x000fce00078e0000 */
.L_x_14949:
[----:B------:R-:W-:Y:S05]  /*0b50*/  BSYNC.RECONVERGENT B1 ;  /* 0x0000000000017941 */ /* 0x000fea0003800200 */
.L_x_14948:
[----:B------:R-:W-:Y:S04]  /*0b60*/  BSSY.RECONVERGENT B1, `(.L_x_14950) ;  /* 0x000000d000017945 */ /* 0x000fe80003800200 */
[----:B------:R-:W-:Y:S05]  /*0b70*/  @P0 BRA `(.L_x_14951) ;  /* 0x00000000002c0947 */ /* 0x000fea0003800000 */
[----:B------:R-:W-:Y:S01]  /*0b80*/  IMAD R13, R17, UR42, RZ ;  /* 0x0000002a110d7c24 */ /* 0x000fe2000f8e02ff */
[----:B---3--:R-:W-:Y:S01]  /*0b90*/  R2UR UR4, R2 ;  /* 0x00000000020472ca */ /* 0x008fe200000e0000 */
        /* <DEDUP_REMOVED lines=9> */
.L_x_14951:
[----:B------:R-:W-:Y:S05]  /*0c30*/  BSYNC.RECONVERGENT B1 ;  /* 0x0000000000017941 */ /* 0x000fea0003800200 */
.L_x_14950:
[----:B------:R-:W-:-:S04]  /*0c40*/  IADD3 R18, P0, PT, R22, R18, RZ ;  /* 0x0000001216127210 */ /* 0x000fc80007f1e0ff */
[----:B------:R-:W-:Y:S02]  /*0c50*/  LEA.HI.X.SX32 R17, R22, R17, 0x1, P0 ;  /* 0x0000001116117211 */ /* 0x000fe400000f0eff */
[----:B------:R-:W-:-:S04]  /*0c60*/  ISETP.GE.U32.AND P0, PT, R18, UR46, PT ;  /* 0x0000002e12007c0c */ /* 0x000fc8000bf06070 */
[----:B------:R-:W-:-:S13]  /*0c70*/  ISETP.GE.AND.EX P0, PT, R17, UR47, PT, P0 ;  /* 0x0000002f11007c0c */ /* 0x000fda000bf06300 */
[----:B------:R-:W-:Y:S05]  /*0c80*/  @!P0 BRA `(.L_x_14952) ;  /* 0xfffffff4009c8947 */ /* 0x000fea000383ffff */
[----:B------:R-:W-:Y:S05]  /*0c90*/  BSYNC B0 ;  /* 0x0000000000007941 */ /* 0x000fea0003800000 */
.L_x_14944:
[----:B------:R-:W-:Y:S05]  /*0ca0*/  EXIT ;  /* 0x000000000000794d */ /* 0x000fea0003800000 */
.L_x_14947:
[----:B------:R-:W-:Y:S01]  /*0cb0*/  BSSY B1, `(.L_x_14953) ;  /* 0x0000007000017945 */ /* 0x000fe20003800000 */
[----:B------:R-:W-:Y:S02]  /*0cc0*/  IMAD.MOV.U32 R12, RZ, RZ, 0x10 ;  /* 0x00000010ff0c7424 */ /* 0x000fe400078e00ff */
[----:B------:R-:W-:Y:S02]  /*0cd0*/  IMAD.MOV.U32 R11, RZ, RZ, 0x1f ;  /* 0x0000001fff0b7424 */ /* 0x000fe400078e00ff */
[----:B------:R-:W-:-:S07]  /*0ce0*/  IMAD.MOV.U32 R15, RZ, RZ, -0x1 ;  /* 0xffffffffff0f7424 */ /* 0x000fce00078e00ff */
[----:B-1234-:R-:W-:Y:S05]  /*0cf0*/  WARPSYNC.COLLECTIVE R15, `(.L_x_14954) ;  /* 0x000000000f087348 */ /* 0x01efea0003c00000 */
[----:B------:R0:W0:Y:S02]  /*0d00*/  SHFL.BFLY P6, R14, R13, R12, R11 ;  /* 0x0c00000c0d0e7389 */ /* 0x00002400000c000b */
[----:B01234-:R-:W-:Y:S05]  /*0d10*/  ENDCOLLECTIVE ;  /* 0x000000000000791b */ /* 0x01ffea0003800000 */
.L_x_14954:
[----:B------:R-:W-:Y:S05]  /*0d20*/  BSYNC B1 ;  /* 0x0000000000017941 */ /* 0x000fea0003800000 */
.L_x_14953:
        /* <DEDUP_REMOVED lines=8> */
.L_x_14955:
[----:B------:R-:W-:Y:S02]  /*0db0*/  MOV R12, 0x4 ;  /* 0x00000004000c7802 */ /* 0x000fe40000000f00 */
[----:B------:R-:W-:-:S05]  /*0dc0*/  FMNMX R0, R13, R14, !PT ;  /* 0x0000000e0d007209 */ /* 0x000fca0007800000 */
[----:B------:R-:W-:-:S07]  /*0dd0*/  IMAD.MOV.U32 R13, RZ, RZ, R0 ;  /* 0x000000ffff0d7224 */ /* 0x000fce00078e0000 */
[----:B------:R-:W-:Y:S05]  /*0de0*/  WARPSYNC.COLLECTIVE R15, `(.L_x_14956) ;  /* 0x000000000f087348 */ /* 0x000fea0003c00000 */
[----:B------:R0:W1:Y:S02]  /*0df0*/  SHFL.BFLY P6, R14, R13, R12, R11 ;  /* 0x0c00000c0d0e7389 */ /* 0x00006400000c000b */
[----:B01----:R-:W-:Y:S05]  /*0e00*/  ENDCOLLECTIVE ;  /* 0x000000000000791b */ /* 0x003fea0003800000 */
.L_x_14956:
[----:B------:R-:W-:Y:S01]  /*0e10*/  IMAD.MOV.U32 R12, RZ, RZ, 0x2 ;  /* 0x00000002ff0c7424 */ /* 0x000fe200078e00ff */
[----:B------:R-:W-:Y:S01]  /*0e20*/  FMNMX R10, R0, R14, !PT ;  /* 0x0000000e000a7209 */ /* 0x000fe20007800000 */
[----:B------:R-:W-:-:S04]  /*0e30*/  IMAD.MOV.U32 R0, RZ, RZ, 0x437c0000 ;  /* 0x437c0000ff007424 */ /* 0x000fc800078e00ff */
[----:B------:R-:W-:-:S07]  /*0e40*/  IMAD.MOV.U32 R13, RZ, RZ, R10 ;  /* 0x000000ffff0d7224 */ /* 0x000fce00078e000a */
[----:B------:R-:W-:Y:S05]  /*0e50*/  WARPSYNC.COLLECTIVE R15, `(.L_x_14957) ;  /* 0x000000000f087348 */ /* 0x000fea0003c00000 */
[----:B------:R0:W1:Y:S02]  /*0e60*/  SHFL.BFLY P6, R14, R13, R12, R11 ;  /* 0x0c00000c0d0e7389 */ /* 0x00006400000c000b */
[----:B01----:R-:W-:Y:S05]  /*0e70*/  ENDCOLLECTIVE ;  /* 0x000000000000791b */ /* 0x003fea0003800000 */
.L_x_14957:
[----:B------:R-:W-:Y:S01]  /*0e80*/  HFMA2 R12, -RZ, RZ, 0, 5.9604644775390625e-08 ;  /* 0x00000001ff0c7431 */ /* 0x000fe200000001ff */
[----:B------:R-:W-:-:S05]  /*0e90*/  FMNMX R16, R10, R14, !PT ;  /* 0x0000000e0a107209 */ /* 0x000fca0007800000 */
[----:B------:R-:W-:-:S07]  /*0ea0*/  IMAD.MOV.U32 R13, RZ, RZ, R16 ;  /* 0x000000ffff0d7224 */ /* 0x000fce00078e0010 */
[----:B------:R-:W-:Y:S05]  /*0eb0*/  WARPSYNC.COLLECTIVE R15, `(.L_x_14958) ;  /* 0x000000000f087348 */ /* 0x000fea0003c00000 */
[----:B------:R0:W1:Y:S02]  /*0ec0*/  SHFL.BFLY P6, R14, R13, R12, R11 ;  /* 0x0c00000c0d0e7389 */ /* 0x00006400000c000b */
[----:B01----:R-:W-:Y:S05]  /*0ed0*/  ENDCOLLECTIVE ;  /* 0x000000000000791b */ /* 0x003fea0003800000 */
.L_x_14958:
        /* <DEDUP_REMOVED lines=15> */
.L_x_14959:
[----:B------:R-:W-:Y:S02]  /*0fd0*/  IMAD.MOV.U32 R12, RZ, RZ, 0x8 ;  /* 0x00000008ff0c7424 */ /* 0x000fe400078e00ff */
[----:B------:R-:W-:-:S04]  /*0fe0*/  FADD R10, R13, R14 ;  /* 0x0000000e0d0a7221 */ /* 0x000fc80000000000 */
[----:B------:R-:W-:-:S07]  /*0ff0*/  IMAD.MOV.U32 R13, RZ, RZ, R10 ;  /* 0x000000ffff0d7224 */ /* 0x000fce00078e000a */
[----:B------:R-:W-:Y:S05]  /*1000*/  WARPSYNC.COLLECTIVE R15, `(.L_x_14960) ;  /* 0x000000000f087348 */ /* 0x000fea0003c00000 */
[----:B------:R0:W1:Y:S02]  /*1010*/  SHFL.BFLY P6, R14, R13, R12, R11 ;  /* 0x0c00000c0d0e7389 */ /* 0x00006400000c000b */
[----:B01----:R-:W-:Y:S05]  /*1020*/  ENDCOLLECTIVE ;  /* 0x000000000000791b */ /* 0x003fea0003800000 */
.L_x_14960:
[----:B------:R-:W-:Y:S02]  /*1030*/  HFMA2 R12, -RZ, RZ, 0, 2.384185791015625e-07 ;  /* 0x00000004ff0c7431 */ /* 0x000fe400000001ff */
[----:B------:R-:W-:-:S04]  /*1040*/  FADD R16, R10, R14 ;  /* 0x0000000e0a107221 */ /* 0x000fc80000000000 */
[----:B------:R-:W-:-:S07]  /*1050*/  IMAD.MOV.U32 R13, RZ, RZ, R16 ;  /* 0x000000ffff0d7224 */ /* 0x000fce00078e0010 */
[----:B------:R-:W-:Y:S05]  /*1060*/  WARPSYNC.COLLECTIVE R15, `(.L_x_14961) ;  /* 0x000000000f087348 */ /* 0x000fea0003c00000 */
[----:B------:R0:W1:Y:S02]  /*1070*/  SHFL.BFLY P6, R14, R13, R12, R11 ;  /* 0x0c00000c0d0e7389 */ /* 0x00006400000c000b */
[----:B01----:R-:W-:Y:S05]  /*1080*/  ENDCOLLECTIVE ;  /* 0x000000000000791b */ /* 0x003fea0003800000 */
.L_x_14961:
[----:B------:R-:W-:Y:S02]  /*1090*/  IMAD.MOV.U32 R12, RZ, RZ, 0x2 ;  /* 0x00000002ff0c7424 */ /* 0x000fe400078e00ff */
[----:B------:R-:W-:-:S04]  /*10a0*/  FADD R23, R16, R14 ;  /* 0x0000000e10177221 */ /* 0x000fc80000000000 */
[----:B------:R-:W-:-:S07]  /*10b0*/  IMAD.MOV.U32 R13, RZ, RZ, R23 ;  /* 0x000000ffff0d7224 */ /* 0x000fce00078e0017 */
[----:B------:R-:W-:Y:S05]  /*10c0*/  WARPSYNC.COLLECTIVE R15, `(.L_x_14962) ;  /* 0x000000000f087348 */ /* 0x000fea0003c00000 */
[----:B------:R0:W1:Y:S02]  /*10d0*/  SHFL.BFLY P6, R14, R13, R12, R11 ;  /* 0x0c00000c0d0e7389 */ /* 0x00006400000c000b */
[----:B01----:R-:W-:Y:S05]  /*10e0*/  ENDCOLLECTIVE ;  /* 0x000000000000791b */ /* 0x003fea0003800000 */
.L_x_14962:
[----:B------:R-:W-:Y:S01]  /*10f0*/  MOV R12, 0x1 ;  /* 0x00000001000c7802 */ /* 0x000fe20000000f00 */
[----:B------:R-:W-:-:S04]  /*1100*/  FADD R24, R23, R14 ;  /* 0x0000000e17187221 */ /* 0x000fc80000000000 */
[----:B------:R-:W-:-:S07]  /*1110*/  IMAD.MOV.U32 R13, RZ, RZ, R24 ;  /* 0x000000ffff0d7224 */ /* 0x000fce00078e0018 */
[----:B------:R-:W-:Y:S05]  /*1120*/  WARPSYNC.COLLECTIVE R15, `(.L_x_14963) ;  /* 0x000000000f087348 */ /* 0x000fea0003c00000 */
[----:B------:R0:W1:Y:S02]  /*1130*/  SHFL.BFLY P6, R14, R13, R12, R11 ;  /* 0x0c00000c0d0e7389 */ /* 0x00006400000c000b */
[----:B01----:R-:W-:Y:S05]  /*1140*/  ENDCOLLECTIVE ;  /* 0x000000000000791b */ /* 0x003fea0003800000 */
.L_x_14963:
[----:B------:R-:W-:Y:S05]  /*1150*/  BRA `(.L_x_14964) ;  /* 0xfffffff800487947 */ /* 0x000fea000383ffff */
        .weak           $__internal_225_$__cuda_sm3x_div_rn_noftz_f32_slowpath
        .type           $__internal_225_$__cuda_sm3x_div_rn_noftz_f32_slowpath,@function
        .size           $__internal_225_$__cuda_sm3x_div_rn_noftz_f32_slowpath,(.L_x_37602 - $__internal_225_$__cuda_sm3x_div_rn_noftz_f32_slowpath)
$__internal_225_$__cuda_sm3x_div_rn_noftz_f32_slowpath:
        /* <DEDUP_REMOVED lines=36> */
.L_x_14966:
        /* <DEDUP_REMOVED lines=51> */
.L_x_14973:
[----:B------:R-:W-:-:S04]  /*16d0*/  LOP3.LUT R0, R0, 0x80000000, RZ, 0xc0, !PT ;  /* 0x8000000000007812 */ /* 0x000fc800078ec0ff */
[----:B------:R-:W-:Y:S01]  /*16e0*/  LOP3.LUT R0, R0, 0x7f800000, RZ, 0xfc, !PT ;  /* 0x7f80000000007812 */ /* 0x000fe200078efcff */
[----:B------:R-:W-:Y:S06]  /*16f0*/  BRA `(.L_x_14974) ;  /* 0x0000000000047947 */ /* 0x000fec0003800000 */
.L_x_14972:
[----:B------:R-:W-:-:S07]  /*1700*/  IMAD R0, R13, 0x800000, R0 ;  /* 0x008000000d007824 */ /* 0x000fce00078e0200 */
.L_x_14974:
[----:B------:R-:W-:Y:S05]  /*1710*/  BSYNC.RECONVERGENT B3 ;  /* 0x0000000000037941 */ /* 0x000fea0003800200 */
.L_x_14971:
[----:B------:R-:W-:Y:S05]  /*1720*/  BRA `(.L_x_14975) ;  /* 0x0000000000207947 */ /* 0x000fea0003800000 */
.L_x_14970:
[----:B------:R-:W-:-:S04]  /*1730*/  LOP3.LUT R0, R23, 0x80000000, R14, 0x48, !PT ;  /* 0x8000000017007812 */ /* 0x000fc800078e480e */
[----:B------:R-:W-:Y:S01]  /*1740*/  LOP3.LUT R0, R0, 0x7f800000, RZ, 0xfc, !PT ;  /* 0x7f80000000007812 */ /* 0x000fe200078efcff */
[----:B------:R-:W-:Y:S06]  /*1750*/  BRA `(.L_x_14975) ;  /* 0x0000000000147947 */ /* 0x000fec0003800000 */
.L_x_14969:
[----:B------:R-:W-:Y:S01]  /*1760*/  LOP3.LUT R0, R23, 0x80000000, R14, 0x48, !PT ;  /* 0x8000000017007812 */ /* 0x000fe200078e480e */
[----:B------:R-:W-:Y:S06]  /*1770*/  BRA `(.L_x_14975) ;  /* 0x00000000000c7947 */ /* 0x000fec0003800000 */
.L_x_14968:
[----:B------:R-:W0:Y:S01]  /*1780*/  MUFU.RSQ R0, -QNAN ;  /* 0xffc0000000007908 */ /* 0x000e220000001400 */
[----:B------:R-:W-:Y:S05]  /*1790*/  BRA `(.L_x_14975) ;  /* 0x0000000000047947 */ /* 0x000fea0003800000 */
.L_x_14967:
[----:B------:R-:W-:-:S07]  /*17a0*/  FADD.FTZ R0, R0, R11 ;  /* 0x0000000b00007221 */ /* 0x000fce0000010000 */
.L_x_14975:
[----:B------:R-:W-:Y:S05]  /*17b0*/  BSYNC.RECONVERGENT B2 ;  /* 0x0000000000027941 */ /* 0x000fea0003800200 */
.L_x_14965:
[----:B------:R-:W-:-:S04]  /*17c0*/  IMAD.MOV.U32 R11, RZ, RZ, 0x0 ;  /* 0x00000000ff0b7424 */ /* 0x000fc800078e00ff */
[----:B0-----:R-:W-:Y:S05]  /*17d0*/  RET.REL.NODEC R10 `(_Z15SoftmaxWarpImplI22BroadcastScaleMaskLoadIffbLm3EiE11DirectStoreIffEfLi1ELi1ELi32ELi1ELb1EL9Algorithm0EEvT_T0_ll) ;  /* 0xffffffe80a087950 */ /* 0x001fea0003c3ffff */
.L_x_14976:
        /* <DEDUP_REMOVED lines=10> */
.L_x_37602:


//--------------------- .text._Z15SoftmaxWarpImplI22BroadcastScaleMaskLoadIffbLm3EiE11DirectStoreIffEfLi1ELi1ELi32ELi1ELb0EL9Algorithm0EEvT_T0_ll --------------------------
	.section	.text._Z15SoftmaxWarpImplI22BroadcastScaleMaskLoadIffbLm3EiE11DirectStoreIffEfLi1ELi1ELi32ELi1ELb0EL9Algorithm0EEvT_T0_ll,"ax",@progbits
	.align	128
        .global         _Z15SoftmaxWarpImplI22BroadcastScaleMaskLoadIffbLm3EiE11DirectStoreIffEfLi1ELi1ELi32ELi1ELb0EL9Algorithm0EEvT_T0_ll
        .type           _Z15SoftmaxWarpImplI22BroadcastScaleMaskLoadIffbLm3EiE11DirectStoreIffEfLi1ELi1ELi32ELi1ELb0EL9Algorithm0EEvT_T0_ll,@function
        .size           _Z15SoftmaxWarpImplI22BroadcastScaleMaskLoadIffbLm3EiE11DirectStoreIffEfLi1ELi1ELi32ELi1ELb0EL9Algorithm0EEvT_T0_ll,(.L_x_37603 - _Z15SoftmaxWarpImplI22BroadcastScaleMaskLoadIffbLm3EiE11DirectStoreIffEfLi1ELi1ELi32ELi1ELb0EL9Algorithm0EEvT_T0_ll)
        .other          _Z15SoftmaxWarpImplI22BroadcastScaleMaskLoadIffbLm3EiE11DirectStoreIffEfLi1ELi1ELi32ELi1ELb0EL9Algorithm0EEvT_T0_ll,@"STO_CUDA_ENTRY STV_DEFAULT"
_Z15SoftmaxWarpImplI22BroadcastScaleMaskLoadIffbLm3EiE11DirectStoreIffEfLi1ELi1ELi32ELi1ELb0EL9Algorithm0EEvT_T0_ll:
.text._Z15SoftmaxWarpImplI22BroadcastScaleMaskLoadIffbLm3EiE11DirectStoreIffEfLi1ELi1ELi32ELi1ELb0EL9Algorithm0EEvT_T0_ll:
        /* <DEDUP_REMOVED lines=9> */
[----:B------:R-:W0:Y:S01]  /*0090*/  LDCU.128 UR36, c[0x0][0x380] ;  /* 0x00007000ff2477ac */ /* 0x000e220008000c00 */
        /* <DEDUP_REMOVED lines=18> */
.L_x_14977:
        /* <DEDUP_REMOVED lines=19> */
.L_x_14982:
[----:B-1----:R-:W-:Y:S01]  /*02f0*/  IABS R10, R20 ;  /* 0x00000014000a7213 */ /* 0x002fe20000000000 */
[----:B0-----:R-:W-:Y:S01]  /*0300*/  IMAD R13, R18, UR48, R21 ;  /* 0x00000030120d7c24 */ /* 0x001fe2000f8e0215 */
        /* <DEDUP_REMOVED lines=51> */
[----:B----4-:R-:W-:-:S04]  /*0640*/  ISETP.NE.U32.AND P0, PT, R8, 0x1, PT ;  /* 0x000000010800780c */ /* 0x010fc80003f05070 */
[----:B------:R-:W-:Y:S01]  /*0650*/  ISETP.NE.AND.EX P0, PT, R9, RZ, PT, P0 ;  /* 0x000000ff0900720c */ /* 0x000fe20003f05300 */
[----:B------:R-:W-:Y:S01]  /*0660*/  @!P2 IMAD.MOV R10, RZ, RZ, -R10 ;  /* 0x000000ffff0aa224 */ /* 0x000fe200078e0a0a */
[----:B------:R-:W-:Y:S02]  /*0670*/  @!P1 LOP3.LUT R10, RZ, R19, RZ, 0x33, !PT ;  /* 0x00000013ff0a9212 */ /* 0x000fe400078e33ff */
[----:B------:R-:W-:Y:S02]  /*0680*/  ISETP.NE.U32.AND P2, PT, R6, 0x1, PT ;  /* 0x000000010600780c */ /* 0x000fe40003f45070 */
[----:B------:R-:W-:Y:S02]  /*0690*/  IADD3 R0, PT, PT, -R10, RZ, RZ ;  /* 0x000000ff0a007210 */ /* 0x000fe40007ffe1ff */
        /* <DEDUP_REMOVED lines=54> */
.L_x_14994:
        /* <DEDUP_REMOVED lines=11> */
[----:B0-----:R-:W-:Y:S05]  /*0ab0*/  CALL.REL.NOINC `($__internal_226_$__cuda_sm3x_div_rn_noftz_f32_slowpath) ;  /* 0x00000004007c7944 */ /* 0x001fea0003c00000 */
[----:B------:R-:W-:-:S07]  /*0ac0*/  MOV R15, R0 ;  /* 0x00000000000f7202 */ /* 0x000fce0000000f00 */
.L_x_14981:
[----:B------:R-:W-:Y:S05]  /*0ad0*/  BSYNC.RECONVERGENT B1 ;  /* 0x0000000000017941 */ /* 0x000fea0003800200 */
.L_x_14980:
        /* <DEDUP_REMOVED lines=17> */
.L_x_14978:
[----:B------:R-:W-:Y:S05]  /*0bf0*/  EXIT ;  /* 0x000000000000794d */ /* 0x000fea0003800000 */
.L_x_14979:
[----:B------:R-:W-:Y:S01]  /*0c00*/  HFMA2 R12, -RZ, RZ, 0, 9.5367431640625e-07 ;  /* 0x00000010ff0c7431 */ /* 0x000fe200000001ff */
[----:B------:R-:W-:Y:S01]  /*0c10*/  BSSY B1, `(.L_x_14983) ;  /* 0x0000006000017945 */ /* 0x000fe20003800000 */
[----:B------:R-:W-:Y:S02]  /*0c20*/  IMAD.MOV.U32 R11, RZ, RZ, 0x1f ;  /* 0x0000001fff0b7424 */ /* 0x000fe400078e00ff */
[----:B------:R-:W-:-:S07]  /*0c30*/  IMAD.MOV.U32 R15, RZ, RZ, -0x1 ;  /* 0xffffffffff0f7424 */ /* 0x000fce00078e00ff */
[----:B------:R-:W-:Y:S05]  /*0c40*/  WARPSYNC.COLLECTIVE R15, `(.L_x_14984) ;  /* 0x000000000f087348 */ /* 0x000fea0003c00000 */
[----:B------:R0:W1:Y:S02]  /*0c50*/  SHFL.BFLY P6, R14, R13, R12, R11 ;  /* 0x0c00000c0d0e7389 */ /* 0x00006400000c000b */
[----:B01----:R-:W-:Y:S05]  /*0c60*/  ENDCOLLECTIVE ;  /* 0x000000000000791b */ /* 0x003fea0003800000 */
.L_x_14984:
[----:B------:R-:W-:Y:S05]  /*0c70*/  BSYNC B1 ;  /* 0x0000000000017941 */ /* 0x000fea0003800000 */
.L_x_14983:
        /* <DEDUP_REMOVED lines=8> */
.L_x_14985:
[----:B------:R-:W-:Y:S01]  /*0d00*/  IMAD.MOV.U32 R12, RZ, RZ, 0x4 ;  /* 0x00000004ff0c7424 */ /* 0x000fe200078e00ff */
[----:B------:R-:W-:-:S05]  /*0d10*/  FMNMX R0, R13, R14, !PT ;  /* 0x0000000e0d007209 */ /* 0x000fca0007800000 */
[----:B------:R-:W-:-:S07]  /*0d20*/  IMAD.MOV.U32 R13, RZ, RZ, R0 ;  /* 0x000000ffff0d7224 */ /* 0x000fce00078e0000 */
[----:B------:R-:W-:Y:S05]  /*0d30*/  WARPSYNC.COLLECTIVE R15, `(.L_x_14986) ;  /* 0x000000000f087348 */ /* 0x000fea0003c00000 */
[----:B------:R0:W1:Y:S02]  /*0d40*/  SHFL.BFLY P6, R14, R13, R12, R11 ;  /* 0x0c00000c0d0e7389 */ /* 0x00006400000c000b */
[----:B01----:R-:W-:Y:S05]  /*0d50*/  ENDCOLLECTIVE ;  /* 0x000000000000791b */ /* 0x003fea0003800000 */
.L_x_14986:
[----:B------:R-:W-:Y:S01]  /*0d60*/  IMAD.MOV.U32 R12, RZ, RZ, 0x2 ;  /* 0x00000002ff0c7424 */ /* 0x000fe200078e00ff */
[----:B------:R-:W-:Y:S01]  /*0d70*/  FMNMX R10, R0, R14, !PT ;  /* 0x0000000e000a7209 */ /* 0x000fe20007800000 */
[----:B------:R-:W-:-:S03]  /*0d80*/  IMAD.MOV.U32 R0, RZ, RZ, 0x437c0000 ;  /* 0x437c0000ff007424 */ /* 0x000fc600078e00ff */
[----:B------:R-:W-:-:S07]  /*0d90*/  MOV R13, R10 ;  /* 0x0000000a000d7202 */ /* 0x000fce0000000f00 */
[----:B------:R-:W-:Y:S05]  /*0da0*/  WARPSYNC.COLLECTIVE R15, `(.L_x_14987) ;  /* 0x000000000f087348 */ /* 0x000fea0003c00000 */
[----:B------:R0:W1:Y:S02]  /*0db0*/  SHFL.BFLY P6, R14, R13, R12, R11 ;  /* 0x0c00000c0d0e7389 */ /* 0x00006400000c000b */
[----:B01----:R-:W-:Y:S05]  /*0dc0*/  ENDCOLLECTIVE ;  /* 0x000000000000791b */ /* 0x003fea0003800000 */
.L_x_14987:
[----:B------:R-:W-:Y:S01]  /*0dd0*/  IMAD.MOV.U32 R12, RZ, RZ, 0x1 ;  /* 0x00000001ff0c7424 */ /* 0x000fe200078e00ff */
[----:B------:R-:W-:-:S05]  /*0de0*/  FMNMX R16, R10, R14, !PT ;  /* 0x0000000e0a107209 */ /* 0x000fca0007800000 */
[----:B------:R-:W-:-:S07]  /*0df0*/  IMAD.MOV.U32 R13, RZ, RZ, R16 ;  /* 0x000000ffff0d7224 */ /* 0x000fce00078e0010 */
[----:B------:R-:W-:Y:S05]  /*0e00*/  WARPSYNC.COLLECTIVE R15, `(.L_x_14988) ;  /* 0x000000000f087348 */ /* 0x000fea0003c00000 */
[----:B------:R0:W1:Y:S02]  /*0e10*/  SHFL.BFLY P6, R14, R13, R12, R11 ;  /* 0x0c00000c0d0e7389 */ /* 0x00006400000c000b */
[----:B01----:R-:W-:Y:S05]  /*0e20*/  ENDCOLLECTIVE ;  /* 0x000000000000791b */ /* 0x003fea0003800000 */
.L_x_14988:
        /* <DEDUP_REMOVED lines=15> */
.L_x_14989:
[----:B------:R-:W-:Y:S02]  /*0f20*/  IMAD.MOV.U32 R12, RZ, RZ, 0x8 ;  /* 0x00000008ff0c7424 */ /* 0x000fe400078e00ff */
[----:B------:R-:W-:-:S05]  /*0f30*/  FADD R10, R13, R14 ;  /* 0x0000000e0d0a7221 */ /* 0x000fca0000000000 */
[----:B------:R-:W-:-:S07]  /*0f40*/  MOV R13, R10 ;  /* 0x0000000a000d7202 */ /* 0x000fce0000000f00 */
[----:B------:R-:W-:Y:S05]  /*0f50*/  WARPSYNC.COLLECTIVE R15, `(.L_x_14990) ;  /* 0x000000000f087348 */ /* 0x000fea0003c00000 */
[----:B------:R0:W1:Y:S02]  /*0f60*/  SHFL.BFLY P6, R14, R13, R12, R11 ;  /* 0x0c00000c0d0e7389 */ /* 0x00006400000c000b */
[----:B01----:R-:W-:Y:S05]  /*0f70*/  ENDCOLLECTIVE ;  /* 0x000000000000791b */ /* 0x003fea0003800000 */
.L_x_14990:
[----:B------:R-:W-:Y:S02]  /*0f80*/  IMAD.MOV.U32 R12, RZ, RZ, 0x4 ;  /* 0x00000004ff0c7424 */ /* 0x000fe400078e00ff */
[----:B------:R-:W-:-:S04]  /*0f90*/  FADD R16, R10, R14 ;  /* 0x0000000e0a107221 */ /* 0x000fc80000000000 */
[----:B------:R-:W-:-:S07]  /*0fa0*/  IMAD.MOV.U32 R13, RZ, RZ, R16 ;  /* 0x000000ffff0d7224 */ /* 0x000fce00078e0010 */
[----:B------:R-:W-:Y:S05]  /*0fb0*/  WARPSYNC.COLLECTIVE R15, `(.L_x_14991) ;  /* 0x000000000f087348 */ /* 0x000fea0003c00000 */
[----:B------:R0:W1:Y:S02]  /*0fc0*/  SHFL.BFLY P6, R14, R13, R12, R11 ;  /* 0x0c00000c0d0e7389 */ /* 0x00006400000c000b */
[----:B01----:R-:W-:Y:S05]  /*0fd0*/  ENDCOLLECTIVE ;  /* 0x000000000000791b */ /* 0x003fea0003800000 */
.L_x_14991:
[----:B------:R-:W-:Y:S02]  /*0fe0*/  IMAD.MOV.U32 R12, RZ, RZ, 0x2 ;  /* 0x00000002ff0c7424 */ /* 0x000fe400078e00ff */
[----:B------:R-:W-:-:S05]  /*0ff0*/  FADD R23, R16, R14 ;  /* 0x0000000e10177221 */ /* 0x000fca0000000000 */
[----:B------:R-:W-:-:S07]  /*1000*/  MOV R13, R23 ;  /* 0x00000017000d7202 */ /* 0x000fce0000000f00 */
[----:B------:R-:W-:Y:S05]  /*1010*/  WARPSYNC.COLLECTIVE R15, `(.L_x_14992) ;  /* 0x000000000f087348 */ /* 0x000fea0003c00000 */
[----:B------:R0:W1:Y:S02]  /*1020*/  SHFL.BFLY P6, R14, R13, R12, R11 ;  /* 0x0c00000c0d0e7389 */ /* 0x00006400000c000b */
[----:B01----:R-:W-:Y:S05]  /*1030*/  ENDCOLLECTIVE ;  /* 0x000000000000791b */ /* 0x003fea0003800000 */
.L_x_14992:
[----:B------:R-:W-:Y:S02]  /*1040*/  IMAD.MOV.U32 R12, RZ, RZ, 0x1 ;  /* 0x00000001ff0c7424 */ /* 0x000fe400078e00ff */
[----:B------:R-:W-:-:S04]  /*1050*/  FADD R24, R23, R14 ;  /* 0x0000000e17187221 */ /* 0x000fc80000000000 */
[----:B------:R-:W-:-:S07]  /*1060*/  IMAD.MOV.U32 R13, RZ, RZ, R24 ;  /* 0x000000ffff0d7224 */ /* 0x000fce00078e0018 */
[----:B------:R-:W-:Y:S05]  /*1070*/  WARPSYNC.COLLECTIVE R15, `(.L_x_14993) ;  /* 0x000000000f087348 */ /* 0x000fea0003c00000 */
[----:B------:R0:W1:Y:S02]  /*1080*/  SHFL.BFLY P6, R14, R13, R12, R11 ;  /* 0x0c00000c0d0e7389 */ /* 0x00006400000c000b */
[----:B01----:R-:W-:Y:S05]  /*1090*/  ENDCOLLECTIVE ;  /* 0x000000000000791b */ /* 0x003fea0003800000 */
.L_x_14993:
[----:B------:R-:W-:Y:S05]  /*10a0*/  BRA `(.L_x_14994) ;  /* 0xfffffff800547947 */ /* 0x000fea000383ffff */
        .weak           $__internal_226_$__cuda_sm3x_div_rn_noftz_f32_slowpath
        .type           $__internal_226_$__cuda_sm3x_div_rn_noftz_f32_slowpath,@function
        .size           $__internal_226_$__cuda_sm3x_div_rn_noftz_f32_slowpath,(.L_x_37603 - $__internal_226_$__cuda_sm3x_div_rn_noftz_f32_slowpath)
$__internal_226_$__cuda_sm3x_div_rn_noftz_f32_slowpath:
        /* <DEDUP_REMOVED lines=36> */
.L_x_14996:
        /* <DEDUP_REMOVED lines=51> */
.L_x_15003:
[----:B------:R-:W-:-:S04]  /*1620*/  LOP3.LUT R0, R0, 0x80000000, RZ, 0xc0, !PT ;  /* 0x8000000000007812 */ /* 0x000fc800078ec0ff */
[----:B------:R-:W-:Y:S01]  /*1630*/  LOP3.LUT R0, R0, 0x7f800000, RZ, 0xfc, !PT ;  /* 0x7f80000000007812 */ /* 0x000fe200078efcff */
[----:B------:R-:W-:Y:S06]  /*1640*/  BRA `(.L_x_15004) ;  /* 0x0000000000047947 */ /* 0x000fec0003800000 */
.L_x_15002:
[----:B------:R-:W-:-:S07]  /*1650*/  LEA R0, R13, R0, 0x17 ;  /* 0x000000000d007211 */ /* 0x000fce00078eb8ff */
.L_x_15004:
[----:B------:R-:W-:Y:S05]  /*1660*/  BSYNC.RECONVERGENT B3 ;  /* 0x0000000000037941 */ /* 0x000fea0003800200 */
.L_x_15001:
[----:B------:R-:W-:Y:S05]  /*1670*/  BRA `(.L_x_15005) ;  /* 0x0000000000207947 */ /* 0x000fea0003800000 */
.L_x_15000:
[----:B------:R-:W-:-:S04]  /*1680*/  LOP3.LUT R0, R23, 0x80000000, R14, 0x48, !PT ;  /* 0x8000000017007812 */ /* 0x000fc800078e480e */
[----:B------:R-:W-:Y:S01]  /*1690*/  LOP3.LUT R0, R0, 0x7f800000, RZ, 0xfc, !PT ;  /* 0x7f80000000007812 */ /* 0x000fe200078efcff */
[----:B------:R-:W-:Y:S06]  /*16a0*/  BRA `(.L_x_15005) ;  /* 0x0000000000147947 */ /* 0x000fec0003800000 */
.L_x_14999:
[----:B------:R-:W-:Y:S01]  /*16b0*/  LOP3.LUT R0, R23, 0x80000000, R14, 0x48, !PT ;  /* 0x8000000017007812 */ /* 0x000fe200078e480e */
[----:B------:R-:W-:Y:S06]  /*16c0*/  BRA `(.L_x_15005) ;  /* 0x00000000000c7947 */ /* 0x000fec0003800000 */
.L_x_14998:
[----:B------:R-:W0:Y:S01]  /*16d0*/  MUFU.RSQ R0, -QNAN ;  /* 0xffc0000000007908 */ /* 0x000e220000001400 */
[----:B------:R-:W-:Y:S05]  /*16e0*/  BRA `(.L_x_15005) ;  /* 0x0000000000047947 */ /* 0x000fea0003800000 */
.L_x_14997:
[----:B------:R-:W-:-:S07]  /*16f0*/  FADD.FTZ R0, R0, R11 ;  /* 0x0000000b00007221 */ /* 0x000fce0000010000 */
.L_x_15005:
[----:B------:R-:W-:Y:S05]  /*1700*/  BSYNC.RECONVERGENT B2 ;  /* 0x0000000000027941 */ /* 0x000fea0003800200 */
.L_x_14995:
[----:B------:R-:W-:-:S04]  /*1710*/  IMAD.MOV.U32 R11, RZ, RZ, 0x0 ;  /* 0x00000000ff0b7424 */ /* 0x000fc800078e00ff */
[----:B0-----:R-:W-:Y:S05]  /*1720*/  RET.REL.NODEC R10 `(_Z15SoftmaxWarpImplI22BroadcastScaleMaskLoadIffbLm3EiE11DirectStoreIffEfLi1ELi1ELi32ELi1ELb0EL9Algorithm0EEvT_T0_ll) ;  /* 0xffffffe80a347950 */ /* 0x001fea0003c3ffff */
.L_x_15006:
        /* <DEDUP_REMOVED lines=13> */
.L_x_37603:


//--------------------- .text._Z15SoftmaxWarpImplI22BroadcastScaleMaskLoadIffbLm3EiE11DirectStoreIffEfLi1ELi1ELi32ELi2ELb1EL9Algorithm0EEvT_T0_ll --------------------------
	.section	.text._Z15SoftmaxWarpImplI22BroadcastScaleMaskLoadIffbLm3EiE11DirectStoreIffEfLi1ELi1ELi32ELi2ELb1EL9Algorithm0EEvT_T0_ll,"ax",@progbits
	.align	128
        .global         _Z15SoftmaxWarpImplI22BroadcastScaleMaskLoadIffbLm3EiE11DirectStoreIffEfLi1ELi1ELi32ELi2ELb1EL9Algorithm0EEvT_T0_ll
        .type           _Z15SoftmaxWarpImplI22BroadcastScaleMaskLoadIffbLm3EiE11DirectStoreIffEfLi1ELi1ELi32ELi2ELb1EL9Algorithm0EEvT_T0_ll,@function
        .size           _Z15SoftmaxWarpImplI22BroadcastScaleMaskLoadIffbLm3EiE11DirectStoreIffEfLi1ELi1ELi32ELi2ELb1EL9Algorithm0EEvT_T0_ll,(.L_x_37604 - _Z15SoftmaxWarpImplI22BroadcastScaleMaskLoadIffbLm3EiE11DirectStoreIffEfLi1ELi1ELi32ELi2ELb1EL9Algorithm0EEvT_T0_ll)
        .other          _Z15SoftmaxWarpImplI22BroadcastScaleMaskLoadIffbLm3EiE11DirectStoreIffEfLi1ELi1ELi32ELi2ELb1EL9Algorithm0EEvT_T0_ll,@"STO_CUDA_ENTRY STV_DEFAULT"
_Z15SoftmaxWarpImplI22BroadcastScaleMaskLoadIffbLm3EiE11DirectStoreIffEfLi1ELi1ELi32ELi2ELb1EL9Algorithm0EEvT_T0_ll:
.text._Z15SoftmaxWarpImplI22BroadcastScaleMaskLoadIffbLm3EiE11DirectStoreIffEfLi1ELi1ELi32ELi2ELb1EL9Algorithm0EEvT_T0_ll:
        /* <DEDUP_REMOVED lines=29> */
.L_x_15007:
        /* <DEDUP_REMOVED lines=18> */
[----:B------:R-:W4:Y:S08]  /*02f0*/  LDC.64 R6, c[0x0][0x358] ;  /* 0x0000d600ff067b82 */ /* 0x000f300000000a00 */
[----:B------:R-:W0:Y:S08]  /*0300*/  LDC.64 R8, c[0x0][0x390] ;  /* 0x0000e400ff087b82 */ /* 0x000e300000000a00 */
[----:B------:R-:W0:Y:S02]  /*0310*/  LDC.64 R16, c[0x0][0x398] ;  /* 0x0000e600ff107b82 */ /* 0x000e240000000a00 */
.L_x_15022:
[----:B-1----:R-:W1:Y:S01]  /*0320*/  LDC.64 R2, c[0x0][0x3a0] ;  /* 0x0000e800ff027b82 */ /* 0x002e620000000a00 */
        /* <DEDUP_REMOVED lines=48> */
[----:B------:R-:W-:-:S03]  /*0630*/  SHF.R.S64 R14, RZ, 0x1e, R0 ;  /* 0x0000001eff0e7819 */ /* 0x000fc60000001000 */
        /* <DEDUP_REMOVED lines=11> */
[----:B------:R-:W-:-:S04]  /*06f0*/  ISETP.NE.U32.AND P1, PT, R8, 0x1, PT ;  /* 0x000000010800780c */ /* 0x000fc80003f25070 */
[----:B------:R-:W-:Y:S01]  /*0700*/  @!P3 IMAD.MOV R4, RZ, RZ, -R4 ;  /* 0x000000ffff04b224 */ /* 0x000fe200078e0a04 */
[----:B------:R-:W-:Y:S02]  /*0710*/  @!P2 LOP3.LUT R4, RZ, R21, RZ, 0x33, !PT ;  /* 0x00000015ff04a212 */ /* 0x000fe400078e33ff */
[----:B------:R-:W-:Y:S02]  /*0720*/  ISETP.NE.U32.AND P3, PT, R16, 0x1, PT ;  /* 0x000000011000780c */ /* 0x000fe40003f65070 */
[----:B------:R-:W-:Y:S01]  /*0730*/  ISETP.NE.AND.EX P1, PT, R9, RZ, PT, P1 ;  /* 0x000000ff0900720c */ /* 0x000fe20003f25310 */
        /* <DEDUP_REMOVED lines=17> */
[----:B--2---:R-:W-:Y:S01]  /*0850*/  ISETP.NE.AND P1, PT, R10, RZ, PT ;  /* 0x000000ff0a00720c */ /* 0x004fe20003f25270 */
[----:B----4-:R-:W-:-:S12]  /*0860*/  FMUL R4, R14, UR52 ;  /* 0x000000340e047c20 */ /* 0x010fd80008400000 */
[----:B------:R-:W0:Y:S02]  /*0870*/  @!P1 LDC R4, c[0x0][0x3e8] ;  /* 0x0000fa00ff049b82 */ /* 0x000e240000000800 */
[----:B0-----:R-:W-:-:S07]  /*0880*/  FMNMX R13, R4, -INF , !PT ;  /* 0xff800000040d7809 */ /* 0x001fce0007800000 */
.L_x_15010:
[----:B------:R-:W-:Y:S05]  /*0890*/  BSYNC.RECONVERGENT B1 ;  /* 0x0000000000017941 */ /* 0x000fea0003800200 */
.L_x_15009:
[----:B------:R-:W-:Y:S01]  /*08a0*/  BSSY.RECONVERGENT B1, `(.L_x_15011) ;  /* 0x0000054000017945 */ /* 0x000fe20003800200 */
[----:B------:R-:W-:Y:S01]  /*08b0*/  MOV R5, 0xff800000 ;  /* 0xff80000000057802 */ /* 0x000fe20000000f00 */
[----:B------:R-:W-:Y:S02]  /*08c0*/  IMAD.MOV.U32 R0, RZ, RZ, -0x800000 ;  /* 0xff800000ff007424 */ /* 0x000fe400078e00ff */
[----:B------:R-:W-:Y:S05]  /*08d0*/  @P0 BRA `(.L_x_15012) ;  /* 0x0000000400400947 */ /* 0x000fea0003800000 */
[----:B-1----:R-:W-:Y:S01]  /*08e0*/  IABS R12, R23 ;  /* 0x00000017000c7213 */ /* 0x002fe20000000000 */
[----:B---3--:R-:W-:Y:S01]  /*08f0*/  IMAD R5, R19, UR50, R22 ;  /* 0x0000003213057c24 */ /* 0x008fe2000f8e0216 */
[----:B----4-:R-:W-:Y:S02]  /*0900*/  R2UR UR6, R6 ;  /* 0x00000000060672ca */ /* 0x010fe400000e0000 */
[----:B------:R-:W0:Y:S01]  /*0910*/  I2F.RP R14, R12 ;  /* 0x0000000c000e7306 */ /* 0x000e220000209400 */
[----:B------:R-:W-:Y:S01]  /*0920*/  IMAD.IADD R0, R24, 0x1, R5 ;  /* 0x0000000118007824 */ /* 0x000fe200078e0205 */
[C---:B------:R-:W-:Y:S02]  /*0930*/  R2UR UR7, R7.reuse ;  /* 0x00000000070772ca */ /* 0x040fe400000e0000 */
[----:B------:R-:W-:Y:S02]  /*0940*/  R2UR UR4, R6 ;  /* 0x00000000060472ca */ /* 0x000fe400000e0000 */
[----:B------:R-:W-:-:S02]  /*0950*/  R2UR UR5, R7 ;  /* 0x00000000070572ca */ /* 0x000fc400000e0000 */
        /* <DEDUP_REMOVED lines=8> */
[----:B------:R-:W-:Y:S02]  /*09e0*/  MOV R11, R15 ;  /* 0x0000000f000b7202 */ /* 0x000fe40000000f00 */
        /* <DEDUP_REMOVED lines=36> */
[----:B------:R-:W-:-:S04]  /*0c30*/  ISETP.NE.U32.AND P1, PT, R8, 0x1, PT ;  /* 0x000000010800780c */ /* 0x000fc80003f25070 */
[----:B------:R-:W-:Y:S01]  /*0c40*/  ISETP.NE.AND.EX P1, PT, R9, RZ, PT, P1 ;  /* 0x000000ff0900720c */ /* 0x000fe20003f25310 */
[----:B------:R-:W-:Y:S01]  /*0c50*/  @!P3 IMAD.MOV R10, RZ, RZ, -R10 ;  /* 0x000000ffff0ab224 */ /* 0x000fe200078e0a0a */
[----:B------:R-:W-:Y:S02]  /*0c60*/  @!P2 LOP3.LUT R10, RZ, R21, RZ, 0x33, !PT ;  /* 0x00000015ff0aa212 */ /* 0x000fe400078e33ff */
[----:B------:R-:W-:Y:S02]  /*0c70*/  ISETP.NE.U32.AND P3, PT, R16, 0x1, PT ;  /* 0x000000011000780c */ /* 0x000fe40003f65070 */
[----:B------:R-:W-:Y:S02]  /*0c80*/  ISETP.NE.U32.AND P2, PT, R2, 0x1, PT ;  /* 0x000000010200780c */ /* 0x000fe40003f45070 */
[----:B------:R-:W-:Y:S02]  /*0c90*/  IADD3 R2, PT, PT, -R10, RZ, RZ ;  /* 0x000000ff0a027210 */ /* 0x000fe40007ffe1ff */
[----:B------:R-:W-:-:S02]  /*0ca0*/  ISETP.NE.AND.EX P3, PT, R17, RZ, PT, P3 ;  /* 0x000000ff1100720c */ /* 0x000fc40003f65330 */
[----:B------:R-:W-:Y:S01]  /*0cb0*/  SEL R14, R14, RZ, P1 ;  /* 0x000000ff0e0e7207 */ /* 0x000fe20000800000 */
[----:B------:R-:W-:Y:S01]  /*0cc0*/  IMAD R12, R21, R2, R12 ;  /* 0x00000002150c7224 */ /* 0x000fe200078e020c */
        /* <DEDUP_REMOVED lines=17> */
.L_x_15012:
[----:B------:R-:W-:Y:S05]  /*0de0*/  BSYNC.RECONVERGENT B1 ;  /* 0x0000000000017941 */ /* 0x000fea0003800200 */
.L_x_15011:
[----:B------:R-:W-:-:S03]  /*0df0*/  UMOV UR4, 0xffffffff ;  /* 0xffffffff00047882 */ /* 0x000fc60000000000 */
[----:B------:R-:W-:Y:S05]  /*0e00*/  BRA.DIV UR4, `(.L_x_15013) ;  /* 0x0000000604f07947 */ /* 0x000fea000b800000 */
[----:B------:R-:W0:Y:S01]  /*0e10*/  SHFL.BFLY PT, R14, R13, 0x10, 0x1f ;  /* 0x0e001f000d0e7f89 */ /* 0x000e2200000e0000 */
[----:B------:R-:W-:-:S03]  /*0e20*/  IMAD.MOV.U32 R11, RZ, RZ, 0x3bbb989d ;  /* 0x3bbb989dff0b7424 */ /* 0x000fc600078e00ff */
[----:B------:R-:W5:Y:S01]  /*0e30*/  SHFL.BFLY PT, R25, R0, 0x10, 0x1f ;  /* 0x0e001f0000197f89 */ /* 0x000f6200000e0000 */
[----:B0-----:R-:W-:Y:S02]  /*0e40*/  FMNMX R13, R14, R13, !PT ;  /* 0x0000000d0e0d7209 */ /* 0x001fe40007800000 */
[----:B-----5:R-:W-:-:S03]  /*0e50*/  FMNMX R26, R25, R0, !PT ;  /* 0x00000000191a7209 */ /* 0x020fc60007800000 */
[----:B------:R-:W0:Y:S04]  /*0e60*/  SHFL.BFLY PT, R14, R13, 0x8, 0x1f ;  /* 0x0d001f000d0e7f89 */ /* 0x000e2800000e0000 */
[----:B------:R-:W5:Y:S01]  /*0e70*/  SHFL.BFLY PT, R25, R26, 0x8, 0x1f ;  /* 0x0d001f001a197f89 */ /* 0x000f6200000e0000 */
[----:B0-----:R-:W-:Y:S01]  /*0e80*/  FMNMX R10, R13, R14, !PT ;  /* 0x0000000e0d0a7209 */ /* 0x001fe20007800000 */
[----:B------:R-:W-:Y:S01]  /*0e90*/  IMAD.MOV.U32 R13, RZ, RZ, 0x437c0000 ;  /* 0x437c0000ff0d7424 */ /* 0x000fe200078e00ff */
[----:B-----5:R-:W-:-:S03]  /*0ea0*/  FMNMX R28, R26, R25, !PT ;  /* 0x000000191a1c7209 */ /* 0x020fc60007800000 */
[----:B------:R-:W0:Y:S04]  /*0eb0*/  SHFL.BFLY PT, R14, R10, 0x4, 0x1f ;  /* 0x0c801f000a0e7f89 */ /* 0x000e2800000e0000 */
[----:B------:R-:W5:Y:S01]  /*0ec0*/  SHFL.BFLY PT, R27, R28, 0x4, 0x1f ;  /* 0x0c801f001c1b7f89 */ /* 0x000f6200000e0000 */
[----:B0-----:R-:W-:Y:S02]  /*0ed0*/  FMNMX R25, R10, R14, !PT ;  /* 0x0000000e0a197209 */ /* 0x001fe40007800000 */
[----:B-----5:R-:W-:-:S03]  /*0ee0*/  FMNMX R0, R28, R27, !PT ;  /* 0x0000001b1c007209 */ /* 0x020fc60007800000 */
[----:B------:R-:W1:Y:S04]  /*0ef0*/  SHFL.BFLY PT, R14, R25, 0x2, 0x1f ;  /* 0x0c401f00190e7f89 */ /* 0x000e6800000e0000 */
[----:B------:R-:W0:Y:S01]  /*0f00*/  SHFL.BFLY PT, R27, R0, 0x2, 0x1f ;  /* 0x0c401f00001b7f89 */ /* 0x000e2200000e0000 */
        /* <DEDUP_REMOVED lines=13> */
[----:B------:R-:W-:Y:S02]  /*0fe0*/  SHF.L.U32 R0, R2, 0x17, RZ ;  /* 0x0000001702007819 */ /* 0x000fe400000006ff */
[C---:B------:R-:W-:Y:S01]  /*0ff0*/  FFMA R3, R4.reuse, 1.4426950216293334961, -R3 ;  /* 0x3fb8aa3b04037823 */ /* 0x040fe20000000803 */
[C---:B------:R-:W-:Y:S01]  /*1000*/  FADD R11, R5.reuse, -12583039 ;  /* 0xcb40007f050b7421 */ /* 0x040fe20000000000 */
[----:B------:R-:W-:Y:S02]  /*1010*/  IMAD.SHL.U32 R2, R5, 0x800000, RZ ;  /* 0x0080000005027824 */ /* 0x000fe400078e00ff */
        /* <DEDUP_REMOVED lines=28> */
.L_x_15044:
        /* <DEDUP_REMOVED lines=11> */
[----:B--234-:R-:W-:Y:S05]  /*1290*/  CALL.REL.NOINC `($__internal_227_$__cuda_sm3x_div_rn_noftz_f32_slowpath) ;  /* 0x0000000c00387944 */ /* 0x01cfea0003c00000 */
[----:B------:R-:W-:-:S07]  /*12a0*/  IMAD.MOV.U32 R15, RZ, RZ, R0 ;  /* 0x000000ffff0f7224 */ /* 0x000fce00078e0000 */
.L_x_15015:
[----:B------:R-:W-:Y:S05]  /*12b0*/  BSYNC.RECONVERGENT B1 ;  /* 0x0000000000017941 */ /* 0x000fea0003800200 */
.L_x_15014:
        /* <DEDUP_REMOVED lines=10> */
[----:B----4-:R-:W-:Y:S02]  /*1360*/  R2UR UR4, R6 ;  /* 0x00000000060472ca */ /* 0x010fe400000e0000 */
[----:B------:R-:W-:Y:S01]  /*1370*/  R2UR UR5, R7 ;  /* 0x00000000070572ca */ /* 0x000fe200000e0000 */
[C---:B------:R-:W-:Y:S02]  /*1380*/  IMAD R13, R19.reuse, UR43, R12 ;  /* 0x0000002b130d7c24 */ /* 0x040fe4000f8e020c */
[----:B------:R-:W-:-:S04]  /*1390*/  IMAD.WIDE.U32 R10, R19, UR42, R24 ;  /* 0x0000002a130a7c25 */ /* 0x000fc8000f8e0018 */
[----:B------:R-:W-:Y:S01]  /*13a0*/  IMAD.IADD R11, R11, 0x1, R13 ;  /* 0x000000010b0b7824 */ /* 0x000fe200078e020d */
[----:B------:R-:W-:-:S04]  /*13b0*/  LEA R12, P2, R10, UR40, 0x2 ;  /* 0x000000280a0c7c11 */ /* 0x000fc8000f8410ff */
[----:B------:R-:W-:-:S05]  /*13c0*/  LEA.HI.X R13, R10, UR41, R11, 0x2, P2 ;  /* 0x000000290a0d7c11 */ /* 0x000fca00090f140b */
[----:B------:R0:W-:Y:S04]  /*13d0*/  STG.E desc[UR4][R12.64], R15 ;  /* 0x0000000f0c007986 */ /* 0x0001e8000c101904 */
.L_x_15017:
[----:B------:R-:W-:Y:S05]  /*13e0*/  BSYNC.RECONVERGENT B1 ;  /* 0x0000000000017941 */ /* 0x000fea0003800200 */
.L_x_15016:
[----:B------:R-:W-:Y:S01]  /*13f0*/  BSSY.RECONVERGENT B1, `(.L_x_15018) ;  /* 0x0000008000017945 */ /* 0x000fe20003800200 */
[----:B------:R-:W-:-:S03]  /*1400*/  FFMA R11, R3, R4, R0 ;  /* 0x00000004030b7223 */ /* 0x000fc60000000000 */
[----:B------:R-:W-:Y:S05]  /*1410*/  @!P1 BRA `(.L_x_15019) ;  /* 0x0000000000149947 */ /* 0x000fea0003800000 */
[----:B------:R-:W-:Y:S01]  /*1420*/  IMAD.MOV.U32 R0, RZ, RZ, R2 ;  /* 0x000000ffff007224 */ /* 0x000fe200078e0002 */
[----:B------:R-:W-:Y:S02]  /*1430*/  MOV R3, R5 ;  /* 0x0000000500037202 */ /* 0x000fe40000000f00 */
[----:B------:R-:W-:-:S07]  /*1440*/  MOV R4, 0x1460 ;  /* 0x0000146000047802 */ /* 0x000fce0000000f00 */
[----:B0-234-:R-:W-:Y:S05]  /*1450*/  CALL.REL.NOINC `($__internal_227_$__cuda_sm3x_div_rn_noftz_f32_slowpath) ;  /* 0x0000000800c87944 */ /* 0x01dfea0003c00000 */
[----:B------:R-:W-:-:S07]  /*1460*/  IMAD.MOV.U32 R11, RZ, RZ, R0 ;  /* 0x000000ffff0b7224 */ /* 0x000fce00078e0000 */
.L_x_15019:
[----:B------:R-:W-:Y:S05]  /*1470*/  BSYNC.RECONVERGENT B1 ;  /* 0x0000000000017941 */ /* 0x000fea0003800200 */
.L_x_15018:
[----:B------:R-:W-:Y:S04]  /*1480*/  BSSY.RECONVERGENT B1, `(.L_x_15020) ;  /* 0x000000d000017945 */ /* 0x000fe80003800200 */
[----:B------:R-:W-:Y:S05]  /*1490*/  @P0 BRA `(.L_x_15021) ;  /* 0x00000000002c0947 */ /* 0x000fea0003800000 */
[----:B------:R-:W1:Y:S01]  /*14a0*/  LDC.64 R2, c[0x0][0x3f8] ;  /* 0x0000fe00ff027b82 */ /* 0x000e620000000a00 */
[----:B------:R-:W-:Y:S01]  /*14b0*/  IMAD R0, R18, UR42, RZ ;  /* 0x0000002a12007c24 */ /* 0x000fe2000f8e02ff */
[----:B----4-:R-:W-:Y:S02]  /*14c0*/  R2UR UR4, R6 ;  /* 0x00000000060472ca */ /* 0x010fe400000e0000 */
        /* <DEDUP_REMOVED lines=8> */
.L_x_15021:
[----:B------:R-:W-:Y:S05]  /*1550*/  BSYNC.RECONVERGENT B1 ;  /* 0x0000000000017941 */ /* 0x000fea0003800200 */
.L_x_15020:
[----:B------:R-:W-:-:S04]  /*1560*/  IADD3 R19, P0, PT, R20, R19, RZ ;  /* 0x0000001314137210 */ /* 0x000fc80007f1e0ff */
[----:B------:R-:W-:Y:S02]  /*1570*/  LEA.HI.X.SX32 R18, R20, R18, 0x1, P0 ;  /* 0x0000001214127211 */ /* 0x000fe400000f0eff */
[----:B------:R-:W-:-:S04]  /*1580*/  ISETP.GE.U32.AND P0, PT, R19, UR48, PT ;  /* 0x0000003013007c0c */ /* 0x000fc8000bf06070 */
[----:B------:R-:W-:-:S13]  /*1590*/  ISETP.GE.AND.EX P0, PT, R18, UR49, PT, P0 ;  /* 0x0000003112007c0c */ /* 0x000fda000bf06300 */
[----:B------:R-:W-:Y:S05]  /*15a0*/  @!P0 BRA `(.L_x_15022) ;  /* 0xffffffec005c8947 */ /* 0x000fea000383ffff */
[----:B------:R-:W-:Y:S05]  /*15b0*/  BSYNC B0 ;  /* 0x0000000000007941 */ /* 0x000fea0003800000 */
.L_x_15008:
[----:B------:R-:W-:Y:S05]  /*15c0*/  EXIT ;  /* 0x000000000000794d */ /* 0x000fea0003800000 */
.L_x_15013:
[----:B------:R-:W-:Y:S01]  /*15d0*/  HFMA2 R12, -RZ, RZ, 0, 9.5367431640625e-07 ;  /* 0x00000010ff0c7431 */ /* 0x000fe200000001ff */
[----:B------:R-:W-:Y:S01]  /*15e0*/  BSSY B1, `(.L_x_15023) ;  /* 0x0000006000017945 */ /* 0x000fe20003800000 */
[----:B------:R-:W-:Y:S02]  /*15f0*/  IMAD.MOV.U32 R11, RZ, RZ, 0x1f ;  /* 0x0000001fff0b7424 */ /* 0x000fe400078e00ff */
[----:B------:R-:W-:-:S07]  /*1600*/  IMAD.MOV.U32 R15, RZ, RZ, -0x1 ;  /* 0xffffffffff0f7424 */ /* 0x000fce00078e00ff */
[----:B-1234-:R-:W-:Y:S05]  /*1610*/  WARPSYNC.COLLECTIVE R15, `(.L_x_15024) ;  /* 0x000000000f087348 */ /* 0x01efea0003c00000 */
[----:B------:R0:W0:Y:S02]  /*1620*/  SHFL.BFLY P6, R14, R13, R12, R11 ;  /* 0x0c00000c0d0e7389 */ /* 0x00002400000c000b */
[----:B01234-:R-:W-:Y:S05]  /*1630*/  ENDCOLLECTIVE ;  /* 0x000000000000791b */ /* 0x01ffea0003800000 */
.L_x_15024:
[----:B------:R-:W-:Y:S05]  /*1640*/  BSYNC B1 ;  /* 0x0000000000017941 */ /* 0x000fea0003800000 */
.L_x_15023:
[----:B------:R-:W-:Y:S01]  /*1650*/  FMNMX R13, R14, R13, !PT ;  /* 0x0000000d0e0d7209 */ /* 0x000fe20007800000 */
[----:B------:R-:W-:Y:S01]  /*1660*/  IMAD.MOV.U32 R11, RZ, RZ, 0x1f ;  /* 0x0000001fff0b7424 */ /* 0x000fe200078e00ff */
[----:B------:R-:W-:Y:S01]  /*1670*/  MOV R12, 0x8 ;  /* 0x00000008000c7802 */ /* 0x000fe20000000f00 */
[----:B------:R-:W-:-:S07]  /*1680*/  IMAD.MOV.U32 R15, RZ, RZ, -0x1 ;  /* 0xffffffffff0f7424 */ /* 0x000fce00078e00ff */
[----:B------:R-:W-:Y:S05]  /*1690*/  WARPSYNC.COLLECTIVE R15, `(.L_x_15025) ;  /* 0x000000000f087348 */ /* 0x000fea0003c00000 */
[----:B------:R0:W1:Y:S02]  /*16a0*/  SHFL.BFLY P6, R14, R13, R12, R11 ;  /* 0x0c00000c0d0e7389 */ /* 0x00006400000c000b */
[----:B01----:R-:W-:Y:S05]  /*16b0*/  ENDCOLLECTIVE ;  /* 0x000000000000791b */ /* 0x003fea0003800000 */
.L_x_15025:
[----:B------:R-:W-:Y:S01]  /*16c0*/  IMAD.MOV.U32 R12, RZ, RZ, 0x4 ;  /* 0x00000004ff0c7424 */ /* 0x000fe200078e00ff */
[----:B------:R-:W-:-:S04]  /*16d0*/  FMNMX R10, R13, R14, !PT ;  /* 0x0000000e0d0a7209 */ /* 0x000fc80007800000 */
[----:B------:R-:W-:-:S07]  /*16e0*/  MOV R13, R10 ;  /* 0x0000000a000d7202 */ /* 0x000fce0000000f00 */
[----:B------:R-:W-:Y:S05]  /*16f0*/  WARPSYNC.COLLECTIVE R15, `(.L_x_15026) ;  /* 0x000000000f087348 */ /* 0x000fea0003c00000 */
[----:B------:R0:W1:Y:S02]  /*1700*/  SHFL.BFLY P6, R14, R13, R12, R11 ;  /* 0x0c00000c0d0e7389 */ /* 0x00006400000c000b */
[----:B01----:R-:W-:Y:S05]  /*1710*/  ENDCOLLECTIVE ;  /* 0x000000000000791b */ /* 0x003fea0003800000 */
.L_x_15026:
[----:B------:R-:W-:Y:S01]  /*1720*/  HFMA2 R12, -RZ, RZ, 0, 1.1920928955078125e-07 ;  /* 0x00000002ff0c7431 */ /* 0x000fe200000001ff */
[----:B------:R-:W-:-:S05]  /*1730*/  FMNMX R25, R10, R14, !PT ;  /* 0x0000000e0a197209 */ /* 0x000fca0007800000 */
[----:B------:R-:W-:-:S07]  /*1740*/  IMAD.MOV.U32 R13, RZ, RZ, R25 ;  /* 0x000000ffff0d7224 */ /* 0x000fce00078e0019 */
[----:B------:R-:W-:Y:S05]  /*1750*/  WARPSYNC.COLLECTIVE R15, `(.L_x_15027) ;  /* 0x000000000f087348 */ /* 0x000fea0003c00000 */
[----:B------:R0:W1:Y:S02]  /*1760*/  SHFL.BFLY P6, R14, R13, R12, R11 ;  /* 0x0c00000c0d0e7389 */ /* 0x00006400000c000b */
[----:B01----:R-:W-:Y:S05]  /*1770*/  ENDCOLLECTIVE ;  /* 0x000000000000791b */ /* 0x003fea0003800000 */
.L_x_15027:
[----:B------:R-:W-:Y:S01]  /*1780*/  IMAD.MOV.U32 R12, RZ, RZ, 0x1 ;  /* 0x00000001ff0c7424 */ /* 0x000fe200078e00ff */
[----:B------:R-:W-:-:S05]  /*1790*/  FMNMX R3, R25, R14, !PT ;  /* 0x0000000e19037209 */ /* 0x000fca0007800000 */
[----:B------:R-:W-:-:S07]  /*17a0*/  IMAD.MOV.U32 R13, RZ, RZ, R3 ;  /* 0x000000ffff0d7224 */ /* 0x000fce00078e0003 */
[----:B------:R-:W-:Y:S05]  /*17b0*/  WARPSYNC.COLLECTIVE R15, `(.L_x_15028) ;  /* 0x000000000f087348 */ /* 0x000fea0003c00000 */
[----:B------:R0:W1:Y:S02]  /*17c0*/  SHFL.BFLY P6, R14, R13, R12, R11 ;  /* 0x0c00000c0d0e7389 */ /* 0x00006400000c000b */
[----:B01----:R-:W-:Y:S05]  /*17d0*/  ENDCOLLECTIVE ;  /* 0x000000000000791b */ /* 0x003fea0003800000 */
.L_x_15028:
[----:B------:R-:W-:Y:S02]  /*17e0*/  IMAD.MOV.U32 R13, RZ, RZ, R0 ;  /* 0x000000ffff0d7224 */ /* 0x000fe400078e0000 */
[----:B------:R-:W-:Y:S01]  /*17f0*/  IMAD.MOV.U32 R12, RZ, RZ, 0x10 ;  /* 0x00000010ff0c7424 */ /* 0x000fe200078e00ff */
[----:B------:R-:W-:-:S07]  /*1800*/  MOV R2, R14 ;  /* 0x0000000e00027202 */ /* 0x000fce0000000f00 */
[----:B------:R-:W-:Y:S05]  /*1810*/  WARPSYNC.COLLECTIVE R15, `(.L_x_15029) ;  /* 0x000000000f087348 */ /* 0x000fea0003c00000 */
[----:B------:R0:W1:Y:S02]  /*1820*/  SHFL.BFLY P6, R14, R13, R12, R11 ;  /* 0x0c00000c0d0e7389 */ /* 0x00006400000c000b */
[----:B01----:R-:W-:Y:S05]  /*1830*/  ENDCOLLECTIVE ;  /* 0x000000000000791b */ /* 0x003fea0003800000 */
.L_x_15029:
[----:B------:R-:W-:Y:S01]  /*1840*/  IMAD.MOV.U32 R12, RZ, RZ, 0x8 ;  /* 0x00000008ff0c7424 */ /* 0x000fe200078e00ff */
[----:B------:R-:W-:-:S04]  /*1850*/  MOV R25, R14 ;  /* 0x0000000e00197202 */ /* 0x000fc80000000f00 */
[----:B------:R-:W-:-:S05]  /*1860*/  FMNMX R26, R25, R0, !PT ;  /* 0x00000000191a7209 */ /* 0x000fca0007800000 */
[----:B------:R-:W-:-:S07]  /*1870*/  IMAD.MOV.U32 R13, RZ, RZ, R26 ;  /* 0x000000ffff0d7224 */ /* 0x000fce00078e001a */
[----:B------:R-:W-:Y:S05]  /*1880*/  WARPSYNC.COLLECTIVE R15, `(.L_x_15030) ;  /* 0x000000000f087348 */ /* 0x000fea0003c00000 */
[----:B------:R0:W1:Y:S02]  /*1890*/  SHFL.BFLY P6, R14, R13, R12, R11 ;  /* 0x0c00000c0d0e7389 */ /* 0x00006400000c000b */
[----:B01----:R-:W-:Y:S05]  /*18a0*/  ENDCOLLECTIVE ;  /* 0x000000000000791b */ /* 0x003fea0003800000 */
.L_x_15030:
[----:B------:R-:W-:Y:S01]  /*18b0*/  IMAD.MOV.U32 R12, RZ, RZ, 0x4 ;  /* 0x00000004ff0c7424 */ /* 0x000fe200078e00ff */
[----:B------:R-:W-:-:S04]  /*18c0*/  MOV R25, R14 ;  /* 0x0000000e00197202 */ /* 0x000fc80000000f00 */
[----:B------:R-:W-:-:S05]  /*18d0*/  FMNMX R28, R26, R25, !PT ;  /* 0x000000191a1c7209 */ /* 0x000fca0007800000 */
[----:B------:R-:W-:-:S07]  /*18e0*/  IMAD.MOV.U32 R13, RZ, RZ, R28 ;  /* 0x000000ffff0d7224 */ /* 0x000fce00078e001c */
[----:B------:R-:W-:Y:S05]  /*18f0*/  WARPSYNC.COLLECTIVE R15, `(.L_x_15031) ;  /* 0x000000000f087348 */ /* 0x000fea0003c00000 */
[----:B------:R0:W1:Y:S02]  /*1900*/  SHFL.BFLY P6, R14, R13, R12, R11 ;  /* 0x0c00000c0d0e7389 */ /* 0x00006400000c000b */
[----:B01----:R-:W-:Y:S05]  /*1910*/  ENDCOLLECTIVE ;  /* 0x000000000000791b */ /* 0x003fea0003800000 */
.L_x_15031:
[----:B------:R-:W-:Y:S01]  /*1920*/  IMAD.MOV.U32 R12, RZ, RZ, 0x2 ;  /* 0x00000002ff0c7424 */ /* 0x000fe200078e00ff */
[----:B------:R-:W-:-:S04]  /*1930*/  MOV R27, R14 ;  /* 0x0000000e001b7202 */ /* 0x000fc80000000f00 */
[----:B------:R-:W-:-:S05]  /*1940*/  FMNMX R0, R28, R27, !PT ;  /* 0x0000001b1c007209 */ /* 0x000fca0007800000 */
[----:B------:R-:W-:-:S07]  /*1950*/  IMAD.MOV.U32 R13, RZ, RZ, R0 ;  /* 0x000000ffff0d7224 */ /* 0x000fce00078e0000 */
[----:B------:R-:W-:Y:S05]  /*1960*/  WARPSYNC.COLLECTIVE R15, `(.L_x_15032) ;  /* 0x000000000f087348 */ /* 0x000fea0003c00000 */
[----:B------:R0:W1:Y:S02]  /*1970*/  SHFL.BFLY P6, R14, R13, R12, R11 ;  /* 0x0c00000c0d0e7389 */ /* 0x00006400000c000b */
[----:B01----:R-:W-:Y:S05]  /*1980*/  ENDCOLLECTIVE ;  /* 0x000000000000791b */ /* 0x003fea0003800000 */
.L_x_15032:
[----:B------:R-:W-:Y:S01]  /*1990*/  IMAD.MOV.U32 R12, RZ, RZ, 0x1 ;  /* 0x00000001ff0c7424 */ /* 0x000fe200078e00ff */
[----:B------:R-:W-:-:S04]  /*19a0*/  MOV R27, R14 ;  /* 0x0000000e001b7202 */ /* 0x000fc80000000f00 */
[----:B------:R-:W-:Y:S02]  /*19b0*/  FMNMX R26, R0, R27, !PT ;  /* 0x0000001b001a7209 */ /* 0x000fe40007800000 */
[----:B------:R-:W-:Y:S01]  /*19c0*/  FMNMX R27, R3, R2, !PT ;  /* 0x00000002031b7209 */ /* 0x000fe20007800000 */
[----:B------:R-:W-:Y:S02]  /*19d0*/  HFMA2 R2, -RZ, RZ, 0.96630859375, -0.0022525787353515625 ;  /* 0x3bbb989dff027431 */ /* 0x000fe400000001ff */
[----:B------:R-:W-:Y:S02]  /*19e0*/  IMAD.MOV.U32 R3, RZ, RZ, 0x437c0000 ;  /* 0x437c0000ff037424 */ /* 0x000fe400078e00ff */
[----:B------:R-:W-:Y:S02]  /*19f0*/  IMAD.MOV.U32 R13, RZ, RZ, R26 ;  /* 0x000000ffff0d7224 */ /* 0x000fe400078e001a */
[----:B------:R-:W-:-:S07]  /*1a00*/  FADD R27, -R27, R4 ;  /* 0x000000041b1b7221 */ /* 0x000fce0000000100 */
[----:B------:R-:W-:Y:S05]  /*1a10*/  WARPSYNC.COLLECTIVE R15, `(.L_x_15033) ;  /* 0x000000000f087348 */ /* 0x000fea0003c00000 */
[----:B------:R0:W1:Y:S02]  /*1a20*/  SHFL.BFLY P6, R14, R13, R12, R11 ;  /* 0x0c00000c0d0e7389 */ /* 0x00006400000c000b */
[----:B01----:R-:W-:Y:S05]  /*1a30*/  ENDCOLLECTIVE ;  /* 0x000000000000791b */ /* 0x003fea0003800000 */
.L_x_15033:
[----:B------:R-:W-:-:S04]  /*1a40*/  FFMA.SAT R0, R27, R2, 0.5 ;  /* 0x3f0000001b007423 */ /* 0x000fc80000002002 */
[----:B------:R-:W-:-:S04]  /*1a50*/  FFMA.RM R0, R0, R3, 12582913 ;  /* 0x4b40000100007423 */ /* 0x000fc80000004003 */
[C---:B------:R-:W-:Y:S01]  /*1a60*/  FADD R4, R0.reuse, -12583039 ;  /* 0xcb40007f00047421 */ /* 0x040fe20000000000 */
[----:B------:R-:W-:-:S03]  /*1a70*/  IMAD.SHL.U32 R0, R0, 0x800000, RZ ;  /* 0x0080000000007824 */ /* 0x000fc600078e00ff */
[----:B------:R-:W-:Y:S01]  /*1a80*/  FFMA R4, R27, 1.4426950216293334961, -R4 ;  /* 0x3fb8aa3b1b047823 */ /* 0x000fe20000000804 */
[----:B------:R-:W-:-:S03]  /*1a90*/  MOV R12, 0x10 ;  /* 0x00000010000c7802 */ /* 0x000fc60000000f00 */
[----:B------:R-:W-:-:S06]  /*1aa0*/  FFMA R27, R27, 1.925963033500011079e-08, R4 ;  /* 0x32a570601b1b7823 */ /* 0x000fcc0000000004 */
[----:B------:R-:W0:Y:S01]  /*1ab0*/  MUFU.EX2 R27, R27 ;  /* 0x0000001b001b7308 */ /* 0x000e220000000800 */
[----:B------:R-:W-:-:S05]  /*1ac0*/  FMNMX R14, R26, R14, !PT ;  /* 0x0000000e1a0e7209 */ /* 0x000fca0007800000 */
[----:B------:R-:W-:-:S04]  /*1ad0*/  FADD R5, -R14, R5 ;  /* 0x000000050e057221 */ /* 0x000fc80000000100 */
[----:B------:R-:W-:-:S04]  /*1ae0*/  FFMA.SAT R2, R5, R2, 0.5 ;  /* 0x3f00000005027423 */ /* 0x000fc80000002002 */
[----:B------:R-:W-:Y:S01]  /*1af0*/  FFMA.RM R2, R2, R3, 12582913 ;  /* 0x4b40000102027423 */ /* 0x000fe20000004003 */
[----:B0-----:R-:W-:-:S04]  /*1b00*/  FMUL R0, R0, R27 ;  /* 0x0000001b00007220 */ /* 0x001fc80000400000 */
[----:B------:R-:W-:-:S07]  /*1b10*/  FADD R13, RZ, R0 ;  /* 0x00000000ff0d7221 */ /* 0x000fce0000000000 */
[----:B------:R-:W-:Y:S05]  /*1b20*/  WARPSYNC.COLLECTIVE R15, `(.L_x_15034) ;  /* 0x000000000f087348 */ /* 0x000fea0003c00000 */
[----:B------:R0:W1:Y:S02]  /*1b30*/  SHFL.BFLY P6, R14, R13, R12, R11 ;  /* 0x0c00000c0d0e7389 */ /* 0x00006400000c000b */
[----:B01----:R-:W-:Y:S05]  /*1b40*/  ENDCOLLECTIVE ;  /* 0x000000000000791b */ /* 0x003fea0003800000 */
.L_x_15034:
[----:B------:R-:W-:Y:S02]  /*1b50*/  IMAD.MOV.U32 R12, RZ, RZ, 0x8 ;  /* 0x00000008ff0c7424 */ /* 0x000fe400078e00ff */
[----:B------:R-:W-:-:S04]  /*1b60*/  FADD R4, R13, R14 ;  /* 0x0000000e0d047221 */ /* 0x000fc80000000000 */
[----:B------:R-:W-:-:S07]  /*1b70*/  IMAD.MOV.U32 R13, RZ, RZ, R4 ;  /* 0x000000ffff0d7224 */ /* 0x000fce00078e0004 */
[----:B------:R-:W-:Y:S05]  /*1b80*/  WARPSYNC.COLLECTIVE R15, `(.L_x_15035) ;  /* 0x000000000f087348 */ /* 0x000fea0003c00000 */
[----:B------:R0:W1:Y:S02]  /*1b90*/  SHFL.BFLY P6, R14, R13, R12, R11 ;  /* 0x0c00000c0d0e7389 */ /* 0x00006400000c000b */
[----:B01----:R-:W-:Y:S05]  /*1ba0*/  ENDCOLLECTIVE ;  /* 0x000000000000791b */ /* 0x003fea0003800000 */
.L_x_15035:
[----:B------:R-:W-:Y:S02]  /*1bb0*/  IMAD.MOV.U32 R12, RZ, RZ, 0x4 ;  /* 0x00000004ff0c7424 */ /* 0x000fe400078e00ff */
[----:B------:R-:W-:Y:S01]  /*1bc0*/  FADD R10, R4, R14 ;  /* 0x0000000e040a7221 */ /* 0x000fe20000000000 */
[C---:B------:R-:W-:Y:S01]  /*1bd0*/  FADD R4, R2.reuse, -12583039 ;  /* 0xcb40007f02047421 */ /* 0x040fe20000000000 */
[----:B------:R-:W-:-:S03]  /*1be0*/  IMAD.SHL.U32 R2, R2, 0x800000, RZ ;  /* 0x0080000002027824 */ /* 0x000fc600078e00ff */
[----:B------:R-:W-:Y:S01]  /*1bf0*/  MOV R13, R10 ;  /* 0x0000000a000d7202 */ /* 0x000fe20000000f00 */
[----:B------:R-:W-:-:S07]  /*1c00*/  FFMA R4, R5, 1.4426950216293334961, -R4 ;  /* 0x3fb8aa3b05047823 */ /* 0x000fce0000000804 */
[----:B------:R-:W-:Y:S05]  /*1c10*/  WARPSYNC.COLLECTIVE R15, `(.L_x_15036) ;  /* 0x000000000f087348 */ /* 0x000fea0003c00000 */
[----:B------:R0:W1:Y:S02]  /*1c20*/  SHFL.BFLY P6, R14, R13, R12, R11 ;  /* 0x0c00000c0d0e7389 */ /* 0x00006400000c000b */
[----:B01----:R-:W-:Y:S05]  /*1c30*/  ENDCOLLECTIVE ;  /* 0x000000000000791b */ /* 0x003fea0003800000 */
.L_x_15036:
[----:B------:R-:W-:Y:S02]  /*1c40*/  HFMA2 R12, -RZ, RZ, 0, 1.1920928955078125e-07 ;  /* 0x00000002ff0c7431 */ /* 0x000fe400000001ff */
[----:B------:R-:W-:Y:S01]  /*1c50*/  FADD R25, R10, R14 ;  /* 0x0000000e0a197221 */ /* 0x000fe20000000000 */
[----:B------:R-:W-:-:S03]  /*1c60*/  FFMA R10, R5, 1.925963033500011079e-08, R4 ;  /* 0x32a57060050a7823 */ /* 0x000fc60000000004 */
[----:B------:R-:W-:Y:S01]  /*1c70*/  IMAD.MOV.U32 R13, RZ, RZ, R25 ;  /* 0x000000ffff0d7224 */ /* 0x000fe200078e0019 */
[----:B------:R0:W1:Y:S06]  /*1c80*/  MUFU.EX2 R3, R10 ;  /* 0x0000000a00037308 */ /* 0x00006c0000000800 */
[----:B01----:R-:W-:Y:S05]  /*1c90*/  WARPSYNC.COLLECTIVE R15, `(.L_x_15037) ;  /* 0x000000000f087348 */ /* 0x003fea0003c00000 */
[----:B------:R2:W3:Y:S02]  /*1ca0*/  SHFL.BFLY P6, R14, R13, R12, R11 ;  /* 0x0c00000c0d0e7389 */ /* 0x0004e400000c000b */
[----:B0123--:R-:W-:Y:S05]  /*1cb0*/  ENDCOLLECTIVE ;  /* 0x000000000000791b */ /* 0x00ffea0003800000 */
.L_x_15037:
[----:B------:R-:W-:Y:S01]  /*1cc0*/  FMUL R2, R2, R3 ;  /* 0x0000000302027220 */ /* 0x000fe20000400000 */
[----:B------:R-:W-:-:S03]  /*1cd0*/  MOV R12, 0x1 ;  /* 0x00000001000c7802 */ /* 0x000fc60000000f00 */
[----:B------:R-:W-:Y:S01]  /*1ce0*/  FADD R5, RZ, R2 ;  /* 0x00000002ff057221 */ /* 0x000fe20000000000 */
[----:B------:R-:W-:-:S04]  /*1cf0*/  FADD R4, R25, R14 ;  /* 0x0000000e19047221 */ /* 0x000fc80000000000 */
[----:B------:R-:W-:-:S07]  /*1d00*/  IMAD.MOV.U32 R13, RZ, RZ, R4 ;  /* 0x000000ffff0d7224 */ /* 0x000fce00078e0004 */
[----:B------:R-:W-:Y:S05]  /*1d10*/  WARPSYNC.COLLECTIVE R15, `(.L_x_15038) ;  /* 0x000000000f087348 */ /* 0x000fea0003c00000 */
[----:B------:R0:W1:Y:S02]  /*1d20*/  SHFL.BFLY P6, R14, R13, R12, R11 ;  /* 0x0c00000c0d0e7389 */ /* 0x00006400000c000b */
[----:B01----:R-:W-:Y:S05]  /*1d30*/  ENDCOLLECTIVE ;  /* 0x000000000000791b */ /* 0x003fea0003800000 */
.L_x_15038:
[----:B------:R-:W-:Y:S02]  /*1d40*/  HFMA2 R12, -RZ, RZ, 0, 9.5367431640625e-07 ;  /* 0x00000010ff0c7431 */ /* 0x000fe400000001ff */
[----:B------:R-:W-:Y:S02]  /*1d50*/  IMAD.MOV.U32 R13, RZ, RZ, R5 ;  /* 0x000000ffff0d7224 */ /* 0x000fe400078e0005 */
[----:B------:R-:W-:-:S07]  /*1d60*/  IMAD.MOV.U32 R3, RZ, RZ, R14 ;  /* 0x000000ffff037224 */ /* 0x000fce00078e000e */
[----:B------:R-:W-:Y:S05]  /*1d70*/  WARPSYNC.COLLECTIVE R15, `(.L_x_15039) ;  /* 0x000000000f087348 */ /* 0x000fea0003c00000 */
[----:B------:R0:W1:Y:S02]  /*1d80*/  SHFL.BFLY P6, R14, R13, R12, R11 ;  /* 0x0c00000c0d0e7389 */ /* 0x00006400000c000b */
[----:B01----:R-:W-:Y:S05]  /*1d90*/  ENDCOLLECTIVE ;  /* 0x000000000000791b */ /* 0x003fea0003800000 */
.L_x_15039:
        /* <DEDUP_REMOVED lines=8> */
.L_x_15040:
[----:B------:R-:W-:Y:S02]  /*1e20*/  HFMA2 R12, -RZ, RZ, 0, 2.384185791015625e-07 ;  /* 0x00000004ff0c7431 */ /* 0x000fe400000001ff */
[----:B------:R-:W-:-:S04]  /*1e30*/  IMAD.MOV.U32 R25, RZ, RZ, R14 ;  /* 0x000000ffff197224 */ /* 0x000fc800078e000e */
[----:B------:R-:W-:-:S04]  /*1e40*/  FADD R27, R26, R25 ;  /* 0x000000191a1b7221 */ /* 0x000fc80000000000 */
[----:B------:R-:W-:-:S07]  /*1e50*/  IMAD.MOV.U32 R13, RZ, RZ, R27 ;  /* 0x000000ffff0d7224 */ /* 0x000fce00078e001b */
[----:B------:R-:W-:Y:S05]  /*1e60*/  WARPSYNC.COLLECTIVE R15, `(.L_x_15041) ;  /* 0x000000000f087348 */ /* 0x000fea0003c00000 */
[----:B------:R0:W1:Y:S02]  /*1e70*/  SHFL.BFLY P6, R14, R13, R12, R11 ;  /* 0x0c00000c0d0e7389 */ /* 0x00006400000c000b */
[----:B01----:R-:W-:Y:S05]  /*1e80*/  ENDCOLLECTIVE ;  /* 0x000000000000791b */ /* 0x003fea0003800000 */
.L_x_15041:
[----:B------:R-:W-:Y:S01]  /*1e90*/  MOV R12, 0x2 ;  /* 0x00000002000c7802 */ /* 0x000fe20000000f00 */
[----:B------:R-:W-:-:S04]  /*1ea0*/  IMAD.MOV.U32 R28, RZ, RZ, R14 ;  /* 0x000000ffff1c7224 */ /* 0x000fc800078e000e */
[----:B------:R-:W-:-:S04]  /*1eb0*/  FADD R28, R27, R28 ;  /* 0x0000001c1b1c7221 */ /* 0x000fc80000000000 */
[----:B------:R-:W-:-:S07]  /*1ec0*/  IMAD.MOV.U32 R13, RZ, RZ, R28 ;  /* 0x000000ffff0d7224 */ /* 0x000fce00078e001c */
[----:B------:R-:W-:Y:S05]  /*1ed0*/  WARPSYNC.COLLECTIVE R15, `(.L_x_15042) ;  /* 0x000000000f087348 */ /* 0x000fea0003c00000 */
[----:B------:R0:W1:Y:S02]  /*1ee0*/  SHFL.BFLY P6, R14, R13, R12, R11 ;  /* 0x0c00000c0d0e7389 */ /* 0x00006400000c000b */
[----:B01----:R-:W-:Y:S05]  /*1ef0*/  ENDCOLLECTIVE ;  /* 0x000000000000791b */ /* 0x003fea0003800000 */
.L_x_15042:
[----:B------:R-:W-:Y:S02]  /*1f00*/  HFMA2 R12, -RZ, RZ, 0, 5.9604644775390625e-08 ;  /* 0x00000001ff0c7431 */ /* 0x000fe400000001ff */
[----:B------:R-:W-:-:S04]  /*1f10*/  IMAD.MOV.U32 R5, RZ, RZ, R14 ;  /* 0x000000ffff057224 */ /* 0x000fc800078e000e */
[----:B------:R-:W-:-:S04]  /*1f20*/  FADD R5, R28, R5 ;  /* 0x000000051c057221 */ /* 0x000fc80000000000 */
[----:B------:R-:W-:-:S07]  /*1f30*/  IMAD.MOV.U32 R13, RZ, RZ, R5 ;  /* 0x000000ffff0d7224 */ /* 0x000fce00078e0005 */
[----:B------:R-:W-:Y:S05]  /*1f40*/  WARPSYNC.COLLECTIVE R15, `(.L_x_15043) ;  /* 0x000000000f087348 */ /* 0x000fea0003c00000 */
[----:B------:R0:W1:Y:S02]  /*1f50*/  SHFL.BFLY P6, R14, R13, R12, R11 ;  /* 0x0c00000c0d0e7389 */ /* 0x00006400000c000b */
[----:B01----:R-:W-:Y:S05]  /*1f60*/  ENDCOLLECTIVE ;  /* 0x000000000000791b */ /* 0x003fea0003800000 */
.L_x_15043:
[----:B------:R-:W-:Y:S05]  /*1f70*/  BRA `(.L_x_15044) ;  /* 0xfffffff000987947 */ /* 0x000fea000383ffff */
        .weak           $__internal_227_$__cuda_sm3x_div_rn_noftz_f32_slowpath
        .type           $__internal_227_$__cuda_sm3x_div_rn_noftz_f32_slowpath,@function
        .size           $__internal_227_$__cuda_sm3x_div_rn_noftz_f32_slowpath,(.L_x_37604 - $__internal_227_$__cuda_sm3x_div_rn_noftz_f32_slowpath)
$__internal_227_$__cuda_sm3x_div_rn_noftz_f32_slowpath:
        /* <DEDUP_REMOVED lines=34> */
.L_x_15046:
        /* <DEDUP_REMOVED lines=51> */
.L_x_15053:
[----:B------:R-:W-:-:S04]  /*24d0*/  LOP3.LUT R0, R0, 0x80000000, RZ, 0xc0, !PT ;  /* 0x8000000000007812 */ /* 0x000fc800078ec0ff */
[----:B------:R-:W-:Y:S01]  /*24e0*/  LOP3.LUT R0, R0, 0x7f800000, RZ, 0xfc, !PT ;  /* 0x7f80000000007812 */ /* 0x000fe200078efcff */
[----:B------:R-:W-:Y:S06]  /*24f0*/  BRA `(.L_x_15054) ;  /* 0x0000000000047947 */ /* 0x000fec0003800000 */
.L_x_15052:
[----:B------:R-:W-:-:S07]  /*2500*/  LEA R0, R10, R0, 0x17 ;  /* 0x000000000a007211 */ /* 0x000fce00078eb8ff */
.L_x_15054:
[----:B------:R-:W-:Y:S05]  /*2510*/  BSYNC.RECONVERGENT B3 ;  /* 0x0000000000037941 */ /* 0x000fea0003800200 */
.L_x_15051:
[----:B------:R-:W-:Y:S05]  /*2520*/  BRA `(.L_x_15055) ;  /* 0x0000000000207947 */ /* 0x000fea0003800000 */
.L_x_15050:
[----:B------:R-:W-:-:S04]  /*2530*/  LOP3.LUT R0, R3, 0x80000000, R0, 0x48, !PT ;  /* 0x8000000003007812 */ /* 0x000fc800078e4800 */
[----:B------:R-:W-:Y:S01]  /*2540*/  LOP3.LUT R0, R0, 0x7f800000, RZ, 0xfc, !PT ;  /* 0x7f80000000007812 */ /* 0x000fe200078efcff */
[----:B------:R-:W-:Y:S06]  /*2550*/  BRA `(.L_x_15055) ;  /* 0x0000000000147947 */ /* 0x000fec0003800000 */
.L_x_15049:
[----:B------:R-:W-:Y:S01]  /*2560*/  LOP3.LUT R0, R3, 0x80000000, R0, 0x48, !PT ;  /* 0x8000000003007812 */ /* 0x000fe200078e4800 */
[----:B------:R-:W-:Y:S06]  /*2570*/  BRA `(.L_x_15055) ;  /* 0x00000000000c7947 */ /* 0x000fec0003800000 */
.L_x_15048:
[----:B------:R-:W0:Y:S01]  /*2580*/  MUFU.RSQ R0, -QNAN ;  /* 0xffc0000000007908 */ /* 0x000e220000001400 */
[----:B------:R-:W-:Y:S05]  /*2590*/  BRA `(.L_x_15055) ;  /* 0x0000000000047947 */ /* 0x000fea0003800000 */
.L_x_15047:
[----:B------:R-:W-:-:S07]  /*25a0*/  FADD.FTZ R0, R0, R3 ;  /* 0x0000000300007221 */ /* 0x000fce0000010000 */
.L_x_15055:
[----:B------:R-:W-:Y:S05]  /*25b0*/  BSYNC.RECONVERGENT B2 ;  /* 0x0000000000027941 */ /* 0x000fea0003800200 */
.L_x_15045:
[----:B------:R-:W-:Y:S02]  /*25c0*/  HFMA2 R11, -RZ, RZ, 0, 0 ;  /* 0x00000000ff0b7431 */ /* 0x000fe400000001ff */
[----:B------:R-:W-:-:S04]  /*25d0*/  IMAD.MOV.U32 R10, RZ, RZ, R4 ;  /* 0x000000ffff0a7224 */ /* 0x000fc800078e0004 */
[----:B0-----:R-:W-:Y:S05]  /*25e0*/  RET.REL.NODEC R10 `(_Z15SoftmaxWarpImplI22BroadcastScaleMaskLoadIffbLm3EiE11DirectStoreIffEfLi1ELi1ELi32ELi2ELb1EL9Algorithm0EEvT_T0_ll) ;  /* 0xffffffd80a847950 */ /* 0x001fea0003c3ffff */
.L_x_15056:
        /* <DEDUP_REMOVED lines=9> */
.L_x_37604:


//--------------------- .text._Z15SoftmaxWarpImplI22BroadcastScaleMaskLoadIffbLm3EiE11DirectStoreIffEfLi1ELi1ELi32ELi2ELb0EL9Algorithm0EEvT_T0_ll --------------------------
	.section	.text._Z15SoftmaxWarpImplI22BroadcastScaleMaskLoadIffbLm3EiE11DirectStoreIffEfLi1ELi1ELi32ELi2ELb0EL9Algorithm0EEvT_T0_ll,"ax",@progbits
	.align	128
        .global         _Z15SoftmaxWarpImplI22BroadcastScaleMaskLoadIffbLm3EiE11DirectStoreIffEfLi1ELi1ELi32ELi2ELb0EL9Algorithm0EEvT_T0_ll
        .type           _Z15SoftmaxWarpImplI22BroadcastScaleMaskLoadIffbLm3EiE11DirectStoreIffEfLi1ELi1ELi32ELi2ELb0EL9Algorithm0EEvT_T0_ll,@function
        .size           _Z15SoftmaxWarpImplI22BroadcastScaleMaskLoadIffbLm3EiE11DirectStoreIffEfLi1ELi1ELi32ELi2ELb0EL9Algorithm0EEvT_T0_ll,(.L_x_37605 - _Z15SoftmaxWarpImplI22BroadcastScaleMaskLoadIffbLm3EiE11DirectStoreIffEfLi1ELi1ELi32ELi2ELb0EL9Algorithm0EEvT_T0_ll)
        .other          _Z15SoftmaxWarpImplI22BroadcastScaleMaskLoadIffbLm3EiE11DirectStoreIffEfLi1ELi1ELi32ELi2ELb0EL9Algorithm0EEvT_T0_ll,@"STO_CUDA_ENTRY STV_DEFAULT"
_Z15SoftmaxWarpImplI22BroadcastScaleMaskLoadIffbLm3EiE11DirectStoreIffEfLi1ELi1ELi32ELi2ELb0EL9Algorithm0EEvT_T0_ll:
.text._Z15SoftmaxWarpImplI22BroadcastScaleMaskLoadIffbLm3EiE11DirectStoreIffEfLi1ELi1ELi32ELi2ELb0EL9Algorithm0EEvT_T0_ll:
        /* <DEDUP_REMOVED lines=27> */
.L_x_15057:
        /* <DEDUP_REMOVED lines=17> */
[----:B------:R-:W3:Y:S02]  /*02c0*/  LDC.64 R8, c[0x0][0x358] ;  /* 0x0000d600ff087b82 */ /* 0x000ee40000000a00 */
.L_x_15064:
[----:B-1----:R-:W-:Y:S01]  /*02d0*/  IABS R2, R19 ;  /* 0x0000001300027213 */ /* 0x002fe20000000000 */
[----:B0-----:R-:W-:Y:S01]  /*02e0*/  IMAD R4, R16, UR48, R20 ;  /* 0x0000003010047c24 */ /* 0x001fe2000f8e0214 */
[----:B---3--:R-:W-:Y:S02]  /*02f0*/  R2UR UR8, R8 ;  /* 0x00000000080872ca */ /* 0x008fe400000e0000 */
[----:B------:R-:W0:Y:S01]  /*0300*/  I2F.RP R3, R2 ;  /* 0x0000000200037306 */ /* 0x000e220000209400 */
[----:B------:R-:W-:Y:S01]  /*0310*/  VIADD R0, R4, UR48 ;  /* 0x0000003004007c36 */ /* 0x000fe20008000000 */
[----:B------:R-:W-:Y:S02]  /*0320*/  R2UR UR9, R9 ;  /* 0x00000000090972ca */ /* 0x000fe400000e0000 */
[----:B------:R-:W-:Y:S02]  /*0330*/  R2UR UR4, R8 ;  /* 0x00000000080472ca */ /* 0x000fe400000e0000 */
[----:B------:R-:W-:-:S02]  /*0340*/  IABS R13, R0 ;  /* 0x00000000000d7213 */ /* 0x000fc40000000000 */
[C---:B------:R-:W-:Y:S02]  /*0350*/  R2UR UR5, R9.reuse ;  /* 0x00000000090572ca */ /* 0x040fe400000e0000 */
[----:B------:R-:W-:Y:S02]  /*0360*/  R2UR UR6, R8 ;  /* 0x00000000080672ca */ /* 0x000fe400000e0000 */
[----:B------:R-:W-:Y:S01]  /*0370*/  R2UR UR7, R9 ;  /* 0x00000000090772ca */ /* 0x000fe200000e0000 */
[----:B0-----:R-:W0:Y:S02]  /*0380*/  MUFU.RCP R3, R3 ;  /* 0x0000000300037308 */ /* 0x001e240000001000 */
[----:B0-----:R-:W-:Y:S02]  /*0390*/  IADD3 R10, PT, PT, R3, 0xffffffe, RZ ;  /* 0x0ffffffe030a7810 */ /* 0x001fe40007ffe0ff */
[----:B------:R-:W-:-:S04]  /*03a0*/  IABS R3, R4 ;  /* 0x0000000400037213 */ /* 0x000fc80000000000 */
[----:B------:R0:W1:Y:S02]  /*03b0*/  F2I.FTZ.U32.TRUNC.NTZ R11, R10 ;  /* 0x0000000a000b7305 */ /* 0x000064000021f000 */
[----:B0-----:R-:W-:Y:S01]  /*03c0*/  MOV R10, RZ ;  /* 0x000000ff000a7202 */ /* 0x001fe20000000f00 */
[----:B-1----:R-:W-:-:S04]  /*03d0*/  IMAD.MOV R5, RZ, RZ, -R11 ;  /* 0x000000ffff057224 */ /* 0x002fc800078e0a0b */
[----:B------:R-:W-:-:S04]  /*03e0*/  IMAD R5, R5, R2, RZ ;  /* 0x0000000205057224 */ /* 0x000fc800078e02ff */
[----:B------:R-:W-:Y:S01]  /*03f0*/  IMAD.HI.U32 R11, R11, R5, R10 ;  /* 0x000000050b0b7227 */ /* 0x000fe200078e000a */
[----:B--2---:R-:W-:-:S04]  /*0400*/  IABS R5, R18 ;  /* 0x0000001200057213 */ /* 0x004fc80000000000 */
[----:B------:R-:W0:Y:S01]  /*0410*/  I2F.RP R10, R5 ;  /* 0x00000005000a7306 */ /* 0x000e220000209400 */
[----:B------:R-:W-:-:S04]  /*0420*/  IMAD.HI.U32 R6, R11, R13, RZ ;  /* 0x0000000d0b067227 */ /* 0x000fc800078e00ff */
[----:B------:R-:W-:Y:S02]  /*0430*/  IMAD.MOV R12, RZ, RZ, -R6 ;  /* 0x000000ffff0c7224 */ /* 0x000fe400078e0a06 */
[----:B------:R-:W-:-:S04]  /*0440*/  IMAD.HI.U32 R11, R11, R3, RZ ;  /* 0x000000030b0b7227 */ /* 0x000fc800078e00ff */
[C---:B------:R-:W-:Y:S02]  /*0450*/  IMAD R13, R2.reuse, R12, R13 ;  /* 0x0000000c020d7224 */ /* 0x040fe400078e020d */
[----:B------:R-:W-:Y:S01]  /*0460*/  IMAD.MOV R12, RZ, RZ, -R11 ;  /* 0x000000ffff0c7224 */ /* 0x000fe200078e0a0b */
[----:B0-----:R-:W0:Y:S02]  /*0470*/  MUFU.RCP R10, R10 ;  /* 0x0000000a000a7308 */ /* 0x001e240000001000 */
[C---:B------:R-:W-:Y:S01]  /*0480*/  ISETP.GT.U32.AND P4, PT, R2.reuse, R13, PT ;  /* 0x0000000d0200720c */ /* 0x040fe20003f84070 */
[----:B------:R-:W-:Y:S01]  /*0490*/  IMAD R3, R2, R12, R3 ;  /* 0x0000000c02037224 */ /* 0x000fe200078e0203 */
[----:B------:R-:W-:-:S04]  /*04a0*/  LOP3.LUT R12, R0, R19, RZ, 0x3c, !PT ;  /* 0x00000013000c7212 */ /* 0x000fc800078e3cff */
[----:B------:R-:W-:Y:S02]  /*04b0*/  ISETP.GT.U32.AND P2, PT, R2, R3, PT ;  /* 0x000000030200720c */ /* 0x000fe40003f44070 */
[----:B------:R-:W-:-:S05]  /*04c0*/  ISETP.GE.AND P1, PT, R12, RZ, PT ;  /* 0x000000ff0c00720c */ /* 0x000fca0003f26270 */
[-C--:B------:R-:W-:Y:S02]  /*04d0*/  @!P4 IADD3 R13, PT, PT, R13, -R2.reuse, RZ ;  /* 0x800000020d0dc210 */ /* 0x080fe40007ffe0ff */
[----:B------:R-:W-:Y:S02]  /*04e0*/  @!P4 IADD3 R6, PT, PT, R6, 0x1, RZ ;  /* 0x000000010606c810 */ /* 0x000fe40007ffe0ff */
[-C--:B------:R-:W-:Y:S02]  /*04f0*/  ISETP.GE.U32.AND P3, PT, R13, R2.reuse, PT ;  /* 0x000000020d00720c */ /* 0x080fe40003f66070 */
[----:B------:R-:W-:Y:S02]  /*0500*/  @!P2 IMAD.IADD R3, R3, 0x1, -R2 ;  /* 0x000000010303a824 */ /* 0x000fe400078e0a02 */
[----:B------:R-:W-:Y:S01]  /*0510*/  @!P2 VIADD R11, R11, 0x1 ;  /* 0x000000010b0ba836 */ /* 0x000fe20000000000 */
[----:B------:R-:W-:Y:S02]  /*0520*/  ISETP.NE.AND P2, PT, R19, RZ, PT ;  /* 0x000000ff1300720c */ /* 0x000fe40003f45270 */
[----:B------:R-:W-:Y:S01]  /*0530*/  ISETP.GE.U32.AND P0, PT, R3, R2, PT ;  /* 0x000000020300720c */ /* 0x000fe20003f06070 */
[----:B0-----:R-:W-:Y:S01]  /*0540*/  VIADD R3, R10, 0xffffffe ;  /* 0x0ffffffe0a037836 */ /* 0x001fe20000000000 */
[----:B------:R-:W-:-:S02]  /*0550*/  LOP3.LUT R2, R4, R19, RZ, 0x3c, !PT ;  /* 0x0000001304027212 */ /* 0x000fc400078e3cff */
[----:B------:R-:W-:Y:S02]  /*0560*/  LOP3.LUT R10, RZ, R19, RZ, 0x33, !PT ;  /* 0x00000013ff0a7212 */ /* 0x000fe400078e33ff */
[----:B------:R-:W-:Y:S01]  /*0570*/  @P3 VIADD R6, R6, 0x1 ;  /* 0x0000000106063836 */ /* 0x000fe20000000000 */
[----:B------:R-:W0:Y:S01]  /*0580*/  F2I.FTZ.U32.TRUNC.NTZ R3, R3 ;  /* 0x0000000300037305 */ /* 0x000e22000021f000 */
[----:B------:R-:W-:Y:S02]  /*0590*/  ISETP.GE.AND P3, PT, R2, RZ, PT ;  /* 0x000000ff0200720c */ /* 0x000fe40003f66270 */
[----:B------:R-:W-:-:S03]  /*05a0*/  @!P1 IMAD.MOV R6, RZ, RZ, -R6 ;  /* 0x000000ffff069224 */ /* 0x000fc600078e0a06 */
[----:B------:R-:W-:Y:S02]  /*05b0*/  @P0 IADD3 R11, PT, PT, R11, 0x1, RZ ;  /* 0x000000010b0b0810 */ /* 0x000fe40007ffe0ff */
[----:B------:R-:W-:-:S05]  /*05c0*/  SEL R6, R10, R6, !P2 ;  /* 0x000000060a067207 */ /* 0x000fca0005000000 */
[----:B------:R-:W-:Y:S01]  /*05d0*/  IMAD.MOV R21, RZ, RZ, -R6 ;  /* 0x000000ffff157224 */ /* 0x000fe200078e0a06 */
[----:B0-----:R-:W-:Y:S01]  /*05e0*/  IADD3 R2, PT, PT, RZ, -R3, RZ ;  /* 0x80000003ff027210 */ /* 0x001fe20007ffe0ff */
[----:B------:R-:W-:Y:S02]  /*05f0*/  @!P3 IMAD.MOV R11, RZ, RZ, -R11 ;  /* 0x000000ffff0bb224 */ /* 0x000fe400078e0a0b */
[----:B------:R-:W-:Y:S02]  /*0600*/  IMAD R21, R19, R21, R0 ;  /* 0x0000001513157224 */ /* 0x000fe400078e0200 */
[----:B------:R-:W-:Y:S02]  /*0610*/  IMAD R13, R2, R5, RZ ;  /* 0x00000005020d7224 */ /* 0x000fe400078e02ff */
[----:B------:R-:W-:Y:S01]  /*0620*/  HFMA2 R2, -RZ, RZ, 0, 0 ;  /* 0x00000000ff027431 */ /* 0x000fe200000001ff */
[----:B------:R-:W-:Y:S02]  /*0630*/  SEL R10, R10, R11, !P2 ;  /* 0x0000000b0a0a7207 */ /* 0x000fe40005000000 */
[----:B------:R-:W-:-:S02]  /*0640*/  IABS R12, R21 ;  /* 0x00000015000c7213 */ /* 0x000fc40000000000 */
[----:B------:R-:W-:Y:S01]  /*0650*/  LOP3.LUT R24, R21, R18, RZ, 0x3c, !PT ;  /* 0x0000001215187212 */ /* 0x000fe200078e3cff */
[----:B------:R-:W-:-:S03]  /*0660*/  IMAD.MOV R11, RZ, RZ, -R10 ;  /* 0x000000ffff0b7224 */ /* 0x000fc600078e0a0a */
[----:B------:R-:W-:Y:S01]  /*0670*/  ISETP.GE.AND P2, PT, R24, RZ, PT ;  /* 0x000000ff1800720c */ /* 0x000fe20003f46270 */
[----:B------:R-:W-:Y:S02]  /*0680*/  IMAD R11, R19, R11, R4 ;  /* 0x0000000b130b7224 */ /* 0x000fe400078e0204 */
[----:B------:R-:W-:-:S03]  /*0690*/  IMAD.HI.U32 R2, R3, R13, R2 ;  /* 0x0000000d03027227 */ /* 0x000fc600078e0002 */
[----:B------:R-:W-:Y:S01]  /*06a0*/  IABS R14, R11 ;  /* 0x0000000b000e7213 */ /* 0x000fe20000000000 */
[----:B------:R-:W-:-:S04]  /*06b0*/  IMAD.MOV.U32 R3, RZ, RZ, R12 ;  /* 0x000000ffff037224 */ /* 0x000fc800078e000c */
[----:B------:R-:W-:-:S04]  /*06c0*/  IMAD.HI.U32 R23, R2, R3, RZ ;  /* 0x0000000302177227 */ /* 0x000fc800078e00ff */
[----:B------:R-:W-:Y:S02]  /*06d0*/  IMAD.MOV R12, RZ, RZ, -R23 ;  /* 0x000000ffff0c7224 */ /* 0x000fe400078e0a17 */
[----:B------:R-:W-:-:S04]  /*06e0*/  IMAD.HI.U32 R22, R2, R14, RZ ;  /* 0x0000000e02167227 */ /* 0x000fc800078e00ff */
[C---:B------:R-:W-:Y:S01]  /*06f0*/  IMAD R2, R5.reuse, R12, R3 ;  /* 0x0000000c05027224 */ /* 0x040fe200078e0203 */
[----:B------:R-:W-:Y:S01]  /*0700*/  IADD3 R3, PT, PT, -R22, RZ, RZ ;  /* 0x000000ff16037210 */ /* 0x000fe20007ffe1ff */
[----:B------:R-:W0:Y:S03]  /*0710*/  LDC.64 R12, c[0x0][0x390] ;  /* 0x0000e400ff0c7b82 */ /* 0x000e260000000a00 */
[C---:B------:R-:W-:Y:S01]  /*0720*/  ISETP.GT.U32.AND P4, PT, R5.reuse, R2, PT ;  /* 0x000000020500720c */ /* 0x040fe20003f84070 */
[----:B------:R-:W-:-:S05]  /*0730*/  IMAD R14, R5, R3, R14 ;  /* 0x00000003050e7224 */ /* 0x000fca00078e020e */
[----:B------:R-:W-:-:S07]  /*0740*/  ISETP.GT.U32.AND P3, PT, R5, R14, PT ;  /* 0x0000000e0500720c */ /* 0x000fce0003f64070 */
[----:B------:R-:W-:Y:S01]  /*0750*/  @!P4 IMAD.IADD R2, R2, 0x1, -R5 ;  /* 0x000000010202c824 */ /* 0x000fe200078e0a05 */
[----:B------:R-:W-:-:S04]  /*0760*/  @!P4 IADD3 R23, PT, PT, R23, 0x1, RZ ;  /* 0x000000011717c810 */ /* 0x000fc80007ffe0ff */
[-C--:B------:R-:W-:Y:S01]  /*0770*/  ISETP.GE.U32.AND P1, PT, R2, R5.reuse, PT ;  /* 0x000000050200720c */ /* 0x080fe20003f26070 */
[----:B------:R-:W-:Y:S01]  /*0780*/  @!P3 IMAD.IADD R14, R14, 0x1, -R5 ;  /* 0x000000010e0eb824 */ /* 0x000fe200078e0a05 */
[----:B------:R-:W1:Y:S01]  /*0790*/  LDC.64 R2, c[0x0][0x398] ;  /* 0x0000e600ff027b82 */ /* 0x000e620000000a00 */
[----:B------:R-:W-:Y:S01]  /*07a0*/  @!P3 VIADD R22, R22, 0x1 ;  /* 0x000000011616b836 */ /* 0x000fe20000000000 */
[----:B------:R-:W-:Y:S02]  /*07b0*/  ISETP.NE.AND P3, PT, R18, RZ, PT ;  /* 0x000000ff1200720c */ /* 0x000fe40003f65270 */
[----:B------:R-:W-:Y:S02]  /*07c0*/  ISETP.GE.U32.AND P0, PT, R14, R5, PT ;  /* 0x000000050e00720c */ /* 0x000fe40003f06070 */
[----:B------:R-:W-:Y:S02]  /*07d0*/  LOP3.LUT R5, R11, R18, RZ, 0x3c, !PT ;  /* 0x000000120b057212 */ /* 0x000fe400078e3cff */
[----:B------:R-:W2:Y:S03]  /*07e0*/  LDC.64 R14, c[0x0][0x3a0] ;  /* 0x0000e800ff0e7b82 */ /* 0x000ea60000000a00 */
[----:B------:R-:W-:Y:S01]  /*07f0*/  @P1 VIADD R23, R23, 0x1 ;  /* 0x0000000117171836 */ /* 0x000fe20000000000 */
[----:B------:R-:W-:-:S02]  /*0800*/  ISETP.GE.AND P1, PT, R5, RZ, PT ;  /* 0x000000ff0500720c */ /* 0x000fc40003f26270 */
[----:B------:R-:W-:Y:S01]  /*0810*/  LOP3.LUT R5, RZ, R18, RZ, 0x33, !PT ;  /* 0x00000012ff057212 */ /* 0x000fe200078e33ff */
[----:B------:R-:W-:Y:S02]  /*0820*/  @!P2 IMAD.MOV R23, RZ, RZ, -R23 ;  /* 0x000000ffff17a224 */ /* 0x000fe400078e0a17 */
[----:B------:R-:W-:Y:S02]  /*0830*/  @P0 IADD3 R22, PT, PT, R22, 0x1, RZ ;  /* 0x0000000116160810 */ /* 0x000fe40007ffe0ff */
[----:B0-----:R-:W-:Y:S02]  /*0840*/  ISETP.NE.U32.AND P0, PT, R12, 0x1, PT ;  /* 0x000000010c00780c */ /* 0x001fe40003f05070 */
[----:B------:R-:W-:Y:S02]  /*0850*/  SEL R23, R5, R23, !P3 ;  /* 0x0000001705177207 */ /* 0x000fe40005800000 */
[----:B------:R-:W-:Y:S02]  /*0860*/  ISETP.NE.AND.EX P0, PT, R13, RZ, PT, P0 ;  /* 0x000000ff0d00720c */ /* 0x000fe40003f05300 */
[----:B-1----:R-:W-:Y:S01]  /*0870*/  ISETP.NE.U32.AND P2, PT, R2, 0x1, PT ;  /* 0x000000010200780c */ /* 0x002fe20003f45070 */
[----:B------:R-:W-:Y:S01]  /*0880*/  @!P1 IMAD.MOV R22, RZ, RZ, -R22 ;  /* 0x000000ffff169224 */ /* 0x000fe200078e0a16 */
[----:B------:R-:W-:-:S02]  /*0890*/  IADD3 R2, PT, PT, -R23, RZ, RZ ;  /* 0x000000ff17027210 */ /* 0x000fc40007ffe1ff */
[----:B------:R-:W-:Y:S02]  /*08a0*/  ISETP.NE.AND.EX P2, PT, R3, RZ, PT, P2 ;  /* 0x000000ff0300720c */ /* 0x000fe40003f45320 */
[----:B------:R-:W-:Y:S01]  /*08b0*/  SEL R6, R6, RZ, P0 ;  /* 0x000000ff06067207 */ /* 0x000fe20000000000 */
[----:B------:R-:W-:Y:S01]  /*08c0*/  IMAD R21, R18, R2, R21 ;  /* 0x0000000212157224 */ /* 0x000fe200078e0215 */
[----:B--2---:R-:W-:Y:S02]  /*08d0*/  ISETP.NE.U32.AND P1, PT, R14, 0x1, PT ;  /* 0x000000010e00780c */ /* 0x004fe40003f25070 */
[----:B------:R-:W-:Y:S01]  /*08e0*/  SEL R5, R5, R22, !P3 ;  /* 0x0000001605057207 */ /* 0x000fe20005800000 */
[----:B------:R-:W-:Y:S01]  /*08f0*/  IMAD R6, R6, UR46, RZ ;  /* 0x0000002e06067c24 */ /* 0x000fe2000f8e02ff */
[----:B------:R-:W-:Y:S02]  /*0900*/  ISETP.NE.AND.EX P1, PT, R15, RZ, PT, P1 ;  /* 0x000000ff0f00720c */ /* 0x000fe40003f25310 */
[----:B------:R-:W-:Y:S01]  /*0910*/  SEL R23, R23, RZ, P2 ;  /* 0x000000ff17177207 */ /* 0x000fe20001000000 */
[----:B------:R-:W-:Y:S01]  /*0920*/  IMAD.MOV R2, RZ, RZ, -R5 ;  /* 0x000000ffff027224 */ /* 0x000fe200078e0a05 */
[----:B------:R-:W-:-:S02]  /*0930*/  SEL R21, R21, RZ, P1 ;  /* 0x000000ff15157207 */ /* 0x000fc40000800000 */
[----:B------:R-:W-:Y:S01]  /*0940*/  SEL R10, R10, RZ, P0 ;  /* 0x000000ff0a0a7207 */ /* 0x000fe20000000000 */
[----:B------:R-:W-:Y:S01]  /*0950*/  IMAD R6, R23, UR47, R6 ;  /* 0x0000002f17067c24 */ /* 0x000fe2000f8e0206 */
[----:B------:R-:W-:Y:S01]  /*0960*/  SEL R5, R5, RZ, P2 ;  /* 0x000000ff05057207 */ /* 0x000fe20001000000 */
[----:B------:R-:W-:Y:S01]  /*0970*/  IMAD R11, R18, R2, R11 ;  /* 0x00000002120b7224 */ /* 0x000fe200078e020b */
[----:B------:R-:W-:Y:S01]  /*0980*/  SHF.R.S64 R14, RZ, 0x1e, R4 ;  /* 0x0000001eff0e7819 */ /* 0x000fe20000001004 */
[----:B------:R-:W-:Y:S02]  /*0990*/  IMAD R6, R21, UR49, R6 ;  /* 0x0000003115067c24 */ /* 0x000fe4000f8e0206 */
[----:B------:R-:W-:Y:S01]  /*09a0*/  IMAD R10, R10, UR46, RZ ;  /* 0x0000002e0a0a7c24 */ /* 0x000fe2000f8e02ff */
[----:B------:R-:W-:Y:S02]  /*09b0*/  SEL R11, R11, RZ, P1 ;  /* 0x000000ff0b0b7207 */ /* 0x000fe40000800000 */
[----:B------:R-:W-:Y:S01]  /*09c0*/  IADD3 R2, P0, PT, R6, UR38, RZ ;  /* 0x0000002606027c10 */ /* 0x000fe2000ff1e0ff */
[----:B------:R-:W-:-:S03]  /*09d0*/  IMAD R10, R5, UR47, R10 ;  /* 0x0000002f050a7c24 */ /* 0x000fc6000f8e020a */
[----:B------:R-:W-:Y:S01]  /*09e0*/  LEA.HI.X.SX32 R3, R6, UR39, 0x1, P0 ;  /* 0x0000002706037c11 */ /* 0x000fe200080f0eff */
[----:B------:R-:W-:Y:S01]  /*09f0*/  IMAD R10, R11, UR49, R10 ;  /* 0x000000310b0a7c24 */ /* 0x000fe2000f8e020a */
[----:B------:R-:W-:Y:S02]  /*0a00*/  IADD3 R14, P0, PT, R14, UR36, RZ ;  /* 0x000000240e0e7c10 */ /* 0x000fe4000ff1e0ff */
[----:B------:R-:W-:Y:S01]  /*0a10*/  SHF.R.S64 R5, RZ, 0x1e, R0 ;  /* 0x0000001eff057819 */ /* 0x000fe20000001000 */
[----:B------:R-:W2:Y:S01]  /*0a20*/  LDG.E.U8 R2, desc[UR8][R2.64] ;  /* 0x0000000802027981 */ /* 0x000ea2000c1e1100 */
[----:B------:R-:W-:Y:S02]  /*0a30*/  IADD3 R24, P1, PT, R10, UR38, RZ ;  /* 0x000000260a187c10 */ /* 0x000fe4000ff3e0ff */
        /* <DEDUP_REMOVED lines=17> */
[----:B------:R-:W0:Y:S04]  /*0b50*/  SHFL.BFLY PT, R14, R13, 0x10, 0x1f ;  /* 0x0e001f000d0e7f89 */ /* 0x000e2800000e0000 */
[----:B------:R-:W1:Y:S01]  /*0b60*/  SHFL.BFLY PT, R3, R0, 0x10, 0x1f ;  /* 0x0e001f0000037f89 */ /* 0x000e6200000e0000 */
[----:B0-----:R-:W-:Y:S02]  /*0b70*/  FMNMX R13, R13, R14, !PT ;  /* 0x0000000e0d0d7209 */ /* 0x001fe40007800000 */
[----:B-1----:R-:W-:-:S03]  /*0b80*/  FMNMX R5, R0, R3, !PT ;  /* 0x0000000300057209 */ /* 0x002fc60007800000 */
[----:B------:R-:W0:Y:S04]  /*0b90*/  SHFL.BFLY PT, R14, R13, 0x8, 0x1f ;  /* 0x0d001f000d0e7f89 */ /* 0x000e2800000e0000 */
[----:B------:R-:W1:Y:S01]  /*0ba0*/  SHFL.BFLY PT, R4, R5, 0x8, 0x1f ;  /* 0x0d001f0005047f89 */ /* 0x000e6200000e0000 */
[----:B0-----:R-:W-:Y:S02]  /*0bb0*/  FMNMX R2, R13, R14, !PT ;  /* 0x0000000e0d027209 */ /* 0x001fe40007800000 */
[----:B------:R-:W-:Y:S02]  /*0bc0*/  MOV R13, 0x437c0000 ;  /* 0x437c0000000d7802 */ /* 0x000fe40000000f00 */
[----:B-1----:R-:W-:Y:S01]  /*0bd0*/  FMNMX R25, R5, R4, !PT ;  /* 0x0000000405197209 */ /* 0x002fe20007800000 */
        /* <DEDUP_REMOVED lines=22> */
[----:B------:R-:W-:-:S03]  /*0d40*/  FFMA R3, R22, 1.4426950216293334961, -R3 ;  /* 0x3fb8aa3b16037823 */ /* 0x000fc60000000803 */
[----:B------:R-:W-:Y:S01]  /*0d50*/  FFMA R2, R11, 1.4426950216293334961, -R2 ;  /* 0x3fb8aa3b0b027823 */ /* 0x000fe20000000802 */
[----:B------:R-:W-:-:S03]  /*0d60*/  FFMA R22, R22, 1.925963033500011079e-08, R3 ;  /* 0x32a5706016167823 */ /* 0x000fc60000000003 */
[----:B------:R-:W-:Y:S01]  /*0d70*/  FFMA R11, R11, 1.925963033500011079e-08, R2 ;  /* 0x32a570600b0b7823 */ /* 0x000fe20000000002 */
        /* <DEDUP_REMOVED lines=26> */
.L_x_15086:
        /* <DEDUP_REMOVED lines=12> */
[----:B------:R-:W-:Y:S05]  /*0fe0*/  CALL.REL.NOINC `($__internal_228_$__cuda_sm3x_div_rn_noftz_f32_slowpath) ;  /* 0x0000000c00107944 */ /* 0x000fea0003c00000 */
.L_x_15061:
[----:B------:R-:W-:Y:S05]  /*0ff0*/  BSYNC.RECONVERGENT B1 ;  /* 0x0000000000017941 */ /* 0x000fea0003800200 */
.L_x_15060:
        /* <DEDUP_REMOVED lines=22> */
[----:B------:R-:W-:Y:S05]  /*1160*/  CALL.REL.NOINC `($__internal_228_$__cuda_sm3x_div_rn_noftz_f32_slowpath) ;  /* 0x0000000800b07944 */ /* 0x000fea0003c00000 */
[----:B------:R-:W-:-:S07]  /*1170*/  IMAD.MOV.U32 R15, RZ, RZ, R13 ;  /* 0x000000ffff0f7224 */ /* 0x000fce00078e000d */
.L_x_15063:
[----:B------:R-:W-:Y:S05]  /*1180*/  BSYNC.RECONVERGENT B1 ;  /* 0x0000000000017941 */ /* 0x000fea0003800200 */
.L_x_15062:
[----:B------:R-:W0:Y:S01]  /*1190*/  LDC.64 R10, c[0x0][0x3f8] ;  /* 0x0000fe00ff0a7b82 */ /* 0x000e220000000a00 */
[----:B------:R-:W-:Y:S02]  /*11a0*/  R2UR UR4, R8 ;  /* 0x00000000080472ca */ /* 0x000fe400000e0000 */
[----:B------:R-:W-:Y:S02]  /*11b0*/  R2UR UR5, R9 ;  /* 0x00000000090572ca */ /* 0x000fe400000e0000 */
[----:B0-----:R-:W-:-:S04]  /*11c0*/  LEA R2, P0, R10, R4, 0x2 ;  /* 0x000000040a027211 */ /* 0x001fc800078010ff */
[----:B------:R-:W-:Y:S02]  /*11d0*/  LEA.HI.X R3, R10, R5, R11, 0x2, P0 ;  /* 0x000000050a037211 */ /* 0x000fe400000f140b */
[----:B------:R-:W-:-:S05]  /*11e0*/  IADD3 R16, P0, PT, R17, R16, RZ ;  /* 0x0000001011107210 */ /* 0x000fca0007f1e0ff */
[----:B------:R4:W-:Y:S01]  /*11f0*/  STG.E desc[UR4][R2.64], R15 ;  /* 0x0000000f02007986 */ /* 0x0009e2000c101904 */
[----:B------:R-:W-:Y:S02]  /*1200*/  LEA.HI.X.SX32 R7, R17, R7, 0x1, P0 ;  /* 0x0000000711077211 */ /* 0x000fe400000f0eff */
[----:B------:R-:W-:-:S04]  /*1210*/  ISETP.GE.U32.AND P0, PT, R16, UR44, PT ;  /* 0x0000002c10007c0c */ /* 0x000fc8000bf06070 */
[----:B------:R-:W-:-:S13]  /*1220*/  ISETP.GE.AND.EX P0, PT, R7, UR45, PT, P0 ;  /* 0x0000002d07007c0c */ /* 0x000fda000bf06300 */
[----:B----4-:R-:W-:Y:S05]  /*1230*/  @!P0 BRA `(.L_x_15064) ;  /* 0xfffffff000248947 */ /* 0x010fea000383ffff */
[----:B------:R-:W-:Y:S05]  /*1240*/  BSYNC B0 ;  /* 0x0000000000007941 */ /* 0x000fea0003800000 */
.L_x_15058:
[----:B------:R-:W-:Y:S05]  /*1250*/  EXIT ;  /* 0x000000000000794d */ /* 0x000fea0003800000 */
.L_x_15059:
[----:B------:R-:W-:Y:S01]  /*1260*/  BSSY B1, `(.L_x_15065) ;  /* 0x0000007000017945 */ /* 0x000fe20003800000 */
[----:B------:R-:W-:Y:S01]  /*1270*/  MOV R12, 0x10 ;  /* 0x00000010000c7802 */ /* 0x000fe20000000f00 */
[----:B------:R-:W-:Y:S02]  /*1280*/  IMAD.MOV.U32 R11, RZ, RZ, 0x1f ;  /* 0x0000001fff0b7424 */ /* 0x000fe400078e00ff */
[----:B------:R-:W-:-:S07]  /*1290*/  IMAD.MOV.U32 R15, RZ, RZ, -0x1 ;  /* 0xffffffffff0f7424 */ /* 0x000fce00078e00ff */
[----:B------:R-:W-:Y:S05]  /*12a0*/  WARPSYNC.COLLECTIVE R15, `(.L_x_15066) ;  /* 0x000000000f087348 */ /* 0x000fea0003c00000 */
[----:B------:R0:W1:Y:S02]  /*12b0*/  SHFL.BFLY P6, R14, R13, R12, R11 ;  /* 0x0c00000c0d0e7389 */ /* 0x00006400000c000b */
[----:B01----:R-:W-:Y:S05]  /*12c0*/  ENDCOLLECTIVE ;  /* 0x000000000000791b */ /* 0x003fea0003800000 */
.L_x_15066:
[----:B------:R-:W-:Y:S05]  /*12d0*/  BSYNC B1 ;  /* 0x0000000000017941 */ /* 0x000fea0003800000 */
.L_x_15065:
[----:B------:R-:W-:Y:S01]  /*12e0*/  HFMA2 R12, -RZ, RZ, 0, 4.76837158203125e-07 ;  /* 0x00000008ff0c7431 */ /* 0x000fe200000001ff */
[----:B------:R-:W-:Y:S01]  /*12f0*/  FMNMX R13, R13, R14, !PT ;  /* 0x0000000e0d0d7209 */ /* 0x000fe20007800000 */
[----:B------:R-:W-:Y:S02]  /*1300*/  IMAD.MOV.U32 R11, RZ, RZ, 0x1f ;  /* 0x0000001fff0b7424 */ /* 0x000fe400078e00ff */
[----:B------:R-:W-:-:S07]  /*1310*/  IMAD.MOV.U32 R15, RZ, RZ, -0x1 ;  /* 0xffffffffff0f7424 */ /* 0x000fce00078e00ff */
[----:B------:R-:W-:Y:S05]  /*1320*/  WARPSYNC.COLLECTIVE R15, `(.L_x_15067) ;  /* 0x000000000f087348 */ /* 0x000fea0003c00000 */
[----:B------:R0:W1:Y:S02]  /*1330*/  SHFL.BFLY P6, R14, R13, R12, R11 ;  /* 0x0c00000c0d0e7389 */ /* 0x00006400000c000b */
[----:B01----:R-:W-:Y:S05]  /*1340*/  ENDCOLLECTIVE ;  /* 0x000000000000791b */ /* 0x003fea0003800000 */
.L_x_15067:
[----:B------:R-:W-:Y:S01]  /*1350*/  IMAD.MOV.U32 R12, RZ, RZ, 0x4 ;  /* 0x00000004ff0c7424 */ /* 0x000fe200078e00ff */
[----:B------:R-:W-:-:S04]  /*1360*/  FMNMX R2, R13, R14, !PT ;  /* 0x0000000e0d027209 */ /* 0x000fc80007800000 */
[----:B------:R-:W-:-:S07]  /*1370*/  MOV R13, R2 ;  /* 0x00000002000d7202 */ /* 0x000fce0000000f00 */
[----:B------:R-:W-:Y:S05]  /*1380*/  WARPSYNC.COLLECTIVE R15, `(.L_x_15068) ;  /* 0x000000000f087348 */ /* 0x000fea0003c00000 */
[----:B------:R0:W1:Y:S02]  /*1390*/  SHFL.BFLY P6, R14, R13, R12, R11 ;  /* 0x0c00000c0d0e7389 */ /* 0x00006400000c000b */
[----:B01----:R-:W-:Y:S05]  /*13a0*/  ENDCOLLECTIVE ;  /* 0x000000000000791b */ /* 0x003fea0003800000 */
.L_x_15068:
[----:B------:R-:W-:Y:S01]  /*13b0*/  HFMA2 R12, -RZ, RZ, 0, 1.1920928955078125e-07 ;  /* 0x00000002ff0c7431 */ /* 0x000fe200000001ff */
[----:B------:R-:W-:-:S05]  /*13c0*/  FMNMX R3, R2, R14, !PT ;  /* 0x0000000e02037209 */ /* 0x000fca0007800000 */
[----:B------:R-:W-:-:S07]  /*13d0*/  IMAD.MOV.U32 R13, RZ, RZ, R3 ;  /* 0x000000ffff0d7224 */ /* 0x000fce00078e0003 */
[----:B------:R-:W-:Y:S05]  /*13e0*/  WARPSYNC.COLLECTIVE R15, `(.L_x_15069) ;  /* 0x000000000f087348 */ /* 0x000fea0003c00000 */
[----:B------:R0:W1:Y:S02]  /*13f0*/  SHFL.BFLY P6, R14, R13, R12, R11 ;  /* 0x0c00000c0d0e7389 */ /* 0x00006400000c000b */
[----:B01----:R-:W-:Y:S05]  /*1400*/  ENDCOLLECTIVE ;  /* 0x000000000000791b */ /* 0x003fea0003800000 */
.L_x_15069:
[----:B------:R-:W-:Y:S01]  /*1410*/  IMAD.MOV.U32 R12, RZ, RZ, 0x1 ;  /* 0x00000001ff0c7424 */ /* 0x000fe200078e00ff */
[----:B------:R-:W-:-:S05]  /*1420*/  FMNMX R21, R3, R14, !PT ;  /* 0x0000000e03157209 */ /* 0x000fca0007800000 */
[----:B------:R-:W-:-:S07]  /*1430*/  IMAD.MOV.U32 R13, RZ, RZ, R21 ;  /* 0x000000ffff0d7224 */ /* 0x000fce00078e0015 */
[----:B------:R-:W-:Y:S05]  /*1440*/  WARPSYNC.COLLECTIVE R15, `(.L_x_15070) ;  /* 0x000000000f087348 */ /* 0x000fea0003c00000 */
[----:B------:R0:W1:Y:S02]  /*1450*/  SHFL.BFLY P6, R14, R13, R12, R11 ;  /* 0x0c00000c0d0e7389 */ /* 0x00006400000c000b */
[----:B01----:R-:W-:Y:S05]  /*1460*/  ENDCOLLECTIVE ;  /* 0x000000000000791b */ /* 0x003fea0003800000 */
.L_x_15070:
[----:B------:R-:W-:Y:S02]  /*1470*/  IMAD.MOV.U32 R13, RZ, RZ, R0 ;  /* 0x000000ffff0d7224 */ /* 0x000fe400078e0000 */
[----:B------:R-:W-:Y:S01]  /*1480*/  IMAD.MOV.U32 R12, RZ, RZ, 0x10 ;  /* 0x00000010ff0c7424 */ /* 0x000fe200078e00ff */
[----:B------:R-:W-:-:S07]  /*1490*/  MOV R24, R14 ;  /* 0x0000000e00187202 */ /* 0x000fce0000000f00 */
[----:B------:R-:W-:Y:S05]  /*14a0*/  WARPSYNC.COLLECTIVE R15, `(.L_x_15071) ;  /* 0x000000000f087348 */ /* 0x000fea0003c00000 */
[----:B------:R0:W1:Y:S02]  /*14b0*/  SHFL.BFLY P6, R14, R13, R12, R11 ;  /* 0x0c00000c0d0e7389 */ /* 0x00006400000c000b */
[----:B01----:R-:W-:Y:S05]  /*14c0*/  ENDCOLLECTIVE ;  /* 0x000000000000791b */ /* 0x003fea0003800000 */
.L_x_15071:
[----:B------:R-:W-:-:S05]  /*14d0*/  FMNMX R23, R21, R24, !PT ;  /* 0x0000001815177209 */ /* 0x000fca0007800000 */
[----:B------:R-:W-:Y:S01]  /*14e0*/  FADD R23, R22, -R23 ;  /* 0x8000001716177221 */ /* 0x000fe20000000000 */
[----:B------:R-:W-:Y:S01]  /*14f0*/  IMAD.MOV.U32 R12, RZ, RZ, 0x8 ;  /* 0x00000008ff0c7424 */ /* 0x000fe200078e00ff */
[----:B------:R-:W-:-:S04]  /*1500*/  MOV R3, R14 ;  /* 0x0000000e00037202 */ /* 0x000fc80000000f00 */
[----:B------:R-:W-:Y:S01]  /*1510*/  FMNMX R5, R0, R3, !PT ;  /* 0x0000000300057209 */ /* 0x000fe20007800000 */
[----:B------:R-:W-:Y:S02]  /*1520*/  IMAD.MOV.U32 R0, RZ, RZ, 0x3bbb989d ;  /* 0x3bbb989dff007424 */ /* 0x000fe400078e00ff */
[----:B------:R-:W-:Y:S02]  /*1530*/  IMAD.MOV.U32 R3, RZ, RZ, 0x437c0000 ;  /* 0x437c0000ff037424 */ /* 0x000fe400078e00ff */
[----:B------:R-:W-:Y:S02]  /*1540*/  IMAD.MOV.U32 R13, RZ, RZ, R5 ;  /* 0x000000ffff0d7224 */ /* 0x000fe400078e0005 */
[----:B------:R-:W-:-:S07]  /*1550*/  FFMA.SAT R2, R23, R0, 0.5 ;  /* 0x3f00000017027423 */ /* 0x000fce0000002000 */
[----:B------:R-:W-:Y:S05]  /*1560*/  WARPSYNC.COLLECTIVE R15, `(.L_x_15072) ;  /* 0x000000000f087348 */ /* 0x000fea0003c00000 */
[----:B------:R0:W1:Y:S02]  /*1570*/  SHFL.BFLY P6, R14, R13, R12, R11 ;  /* 0x0c00000c0d0e7389 */ /* 0x00006400000c000b */
[----:B01----:R-:W-:Y:S05]  /*1580*/  ENDCOLLECTIVE ;  /* 0x000000000000791b */ /* 0x003fea0003800000 */
.L_x_15072:
[----:B------:R-:W-:-:S04]  /*1590*/  FFMA.RM R2, R2, R3, 12582913 ;  /* 0x4b40000102027423 */ /* 0x000fc80000004003 */
[C---:B------:R-:W-:Y:S01]  /*15a0*/  FADD R6, R2.reuse, -12583039 ;  /* 0xcb40007f02067421 */ /* 0x040fe20000000000 */
[----:B------:R-:W-:-:S03]  /*15b0*/  SHF.L.U32 R2, R2, 0x17, RZ ;  /* 0x0000001702027819 */ /* 0x000fc600000006ff */
[----:B------:R-:W-:-:S04]  /*15c0*/  FFMA R6, R23, 1.4426950216293334961, -R6 ;  /* 0x3fb8aa3b17067823 */ /* 0x000fc80000000806 */
[----:B------:R-:W-:Y:S01]  /*15d0*/  FFMA R22, R23, 1.925963033500011079e-08, R6 ;  /* 0x32a5706017167823 */ /* 0x000fe20000000006 */
[----:B------:R-:W-:Y:S01]  /*15e0*/  IMAD.MOV.U32 R12, RZ, RZ, 0x4 ;  /* 0x00000004ff0c7424 */ /* 0x000fe200078e00ff */
[----:B------:R-:W-:-:S04]  /*15f0*/  MOV R4, R14 ;  /* 0x0000000e00047202 */ /* 0x000fc80000000f00 */
[----:B------:R-:W-:Y:S02]  /*1600*/  FMNMX R25, R5, R4, !PT ;  /* 0x0000000405197209 */ /* 0x000fe40007800000 */
[----:B------:R0:W1:Y:S03]  /*1610*/  MUFU.EX2 R5, R22 ;  /* 0x0000001600057308 */ /* 0x0000660000000800 */
[----:B------:R-:W-:-:S07]  /*1620*/  IMAD.MOV.U32 R13, RZ, RZ, R25 ;  /* 0x000000ffff0d7224 */ /* 0x000fce00078e0019 */
[----:B01----:R-:W-:Y:S05]  /*1630*/  WARPSYNC.COLLECTIVE R15, `(.L_x_15073) ;  /* 0x000000000f087348 */ /* 0x003fea0003c00000 */
[----:B------:R2:W3:Y:S02]  /*1640*/  SHFL.BFLY P6, R14, R13, R12, R11 ;  /* 0x0c00000c0d0e7389 */ /* 0x0004e400000c000b */
[----:B0123--:R-:W-:Y:S05]  /*1650*/  ENDCOLLECTIVE ;  /* 0x000000000000791b */ /* 0x00ffea0003800000 */
.L_x_15073:
[----:B------:R-:W-:-:S04]  /*1660*/  FMUL R2, R2, R5 ;  /* 0x0000000502027220 */ /* 0x000fc80000400000 */
[----:B------:R-:W-:Y:S01]  /*1670*/  FADD R21, RZ, R2 ;  /* 0x00000002ff157221 */ /* 0x000fe20000000000 */
[----:B------:R-:W-:Y:S01]  /*1680*/  IMAD.MOV.U32 R12, RZ, RZ, 0x2 ;  /* 0x00000002ff0c7424 */ /* 0x000fe200078e00ff */
[----:B------:R-:W-:-:S04]  /*1690*/  MOV R4, R14 ;  /* 0x0000000e00047202 */ /* 0x000fc80000000f00 */
[----:B------:R-:W-:-:S04]  /*16a0*/  FMNMX R4, R25, R4, !PT ;  /* 0x0000000419047209 */ /* 0x000fc80007800000 */
[----:B------:R-:W-:-:S07]  /*16b0*/  MOV R13, R4 ;  /* 0x00000004000d7202 */ /* 0x000fce0000000f00 */
[----:B------:R-:W-:Y:S05]  /*16c0*/  WARPSYNC.COLLECTIVE R15, `(.L_x_15074) ;  /* 0x000000000f087348 */ /* 0x000fea0003c00000 */
[----:B------:R0:W1:Y:S02]  /*16d0*/  SHFL.BFLY P6, R14, R13, R12, R11 ;  /* 0x0c00000c0d0e7389 */ /* 0x00006400000c000b */
[----:B01----:R-:W-:Y:S05]  /*16e0*/  ENDCOLLECTIVE ;  /* 0x000000000000791b */ /* 0x003fea0003800000 */
.L_x_15074:
[----:B------:R-:W-:Y:S02]  /*16f0*/  IMAD.MOV.U32 R12, RZ, RZ, 0x1 ;  /* 0x00000001ff0c7424 */ /* 0x000fe400078e00ff */
[----:B------:R-:W-:-:S05]  /*1700*/  IMAD.MOV.U32 R23, RZ, RZ, R14 ;  /* 0x000000ffff177224 */ /* 0x000fca00078e000e */
[----:B------:R-:W-:-:S05]  /*1710*/  FMNMX R5, R4, R23, !PT ;  /* 0x0000001704057209 */ /* 0x000fca0007800000 */
[----:B------:R-:W-:-:S07]  /*1720*/  IMAD.MOV.U32 R13, RZ, RZ, R5 ;  /* 0x000000ffff0d7224 */ /* 0x000fce00078e0005 */
[----:B------:R-:W-:Y:S05]  /*1730*/  WARPSYNC.COLLECTIVE R15, `(.L_x_15075) ;  /* 0x000000000f087348 */ /* 0x000fea0003c00000 */
[----:B------:R0:W1:Y:S02]  /*1740*/  SHFL.BFLY P6, R14, R13, R12, R11 ;  /* 0x0c00000c0d0e7389 */ /* 0x00006400000c000b */
[----:B01----:R-:W-:Y:S05]  /*1750*/  ENDCOLLECTIVE ;  /* 0x000000000000791b */ /* 0x003fea0003800000 */
.L_x_15075:
[----:B------:R-:W-:Y:S02]  /*1760*/  IMAD.MOV.U32 R13, RZ, RZ, R21 ;  /* 0x000000ffff0d7224 */ /* 0x000fe400078e0015 */
[----:B------:R-:W-:Y:S01]  /*1770*/  IMAD.MOV.U32 R12, RZ, RZ, 0x10 ;  /* 0x00000010ff0c7424 */ /* 0x000fe200078e00ff */
[----:B------:R-:W-:-:S07]  /*1780*/  MOV R6, R14 ;  /* 0x0000000e00067202 */ /* 0x000fce0000000f00 */
[----:B------:R-:W-:Y:S05]  /*1790*/  WARPSYNC.COLLECTIVE R15, `(.L_x_15076) ;  /* 0x000000000f087348 */ /* 0x000fea0003c00000 */
[----:B------:R0:W1:Y:S02]  /*17a0*/  SHFL.BFLY P6, R14, R13, R12, R11 ;  /* 0x0c00000c0d0e7389 */ /* 0x00006400000c000b */
[----:B01----:R-:W-:Y:S05]  /*17b0*/  ENDCOLLECTIVE ;  /* 0x000000000000791b */ /* 0x003fea0003800000 */
.L_x_15076:
[----:B------:R-:W-:Y:S01]  /*17c0*/  FMNMX R5, R5, R6, !PT ;  /* 0x0000000605057209 */ /* 0x000fe20007800000 */
[----:B------:R-:W-:Y:S02]  /*17d0*/  IMAD.MOV.U32 R12, RZ, RZ, 0x8 ;  /* 0x00000008ff0c7424 */ /* 0x000fe400078e00ff */
[----:B------:R-:W-:Y:S02]  /*17e0*/  FADD R22, R21, R14 ;  /* 0x0000000e15167221 */ /* 0x000fe40000000000 */
[----:B------:R-:W-:-:S03]  /*17f0*/  FADD R21, R10, -R5 ;  /* 0x800000050a157221 */ /* 0x000fc60000000000 */
[----:B------:R-:W-:Y:S01]  /*1800*/  MOV R13, R22 ;  /* 0x00000016000d7202 */ /* 0x000fe20000000f00 */
[----:B------:R-:W-:-:S07]  /*1810*/  FFMA.SAT R0, R21, R0, 0.5 ;  /* 0x3f00000015007423 */ /* 0x000fce0000002000 */
[----:B------:R-:W-:Y:S05]  /*1820*/  WARPSYNC.COLLECTIVE R15, `(.L_x_15077) ;  /* 0x000000000f087348 */ /* 0x000fea0003c00000 */
[----:B------:R0:W1:Y:S02]  /*1830*/  SHFL.BFLY P6, R14, R13, R12, R11 ;  /* 0x0c00000c0d0e7389 */ /* 0x00006400000c000b */
[----:B01----:R-:W-:Y:S05]  /*1840*/  ENDCOLLECTIVE ;  /* 0x000000000000791b */ /* 0x003fea0003800000 */
.L_x_15077:
[----:B------:R-:W-:-:S04]  /*1850*/  FFMA.RM R0, R0, R3, 12582913 ;  /* 0x4b40000100007423 */ /* 0x000fc80000004003 */
[C---:B------:R-:W-:Y:S01]  /*1860*/  FADD R6, R0.reuse, -12583039 ;  /* 0xcb40007f00067421 */ /* 0x040fe20000000000 */
[----:B------:R-:W-:-:S03]  /*1870*/  SHF.L.U32 R0, R0, 0x17, RZ ;  /* 0x0000001700007819 */ /* 0x000fc600000006ff */
[----:B------:R-:W-:Y:S01]  /*1880*/  FFMA R6, R21, 1.4426950216293334961, -R6 ;  /* 0x3fb8aa3b15067823 */ /* 0x000fe20000000806 */
[----:B------:R-:W-:Y:S02]  /*1890*/  HFMA2 R12, -RZ, RZ, 0, 2.384185791015625e-07 ;  /* 0x00000004ff0c7431 */ /* 0x000fe400000001ff */
[----:B------:R-:W-:-:S04]  /*18a0*/  FADD R4, R22, R14 ;  /* 0x0000000e16047221 */ /* 0x000fc80000000000 */
[----:B------:R-:W-:-:S07]  /*18b0*/  IMAD.MOV.U32 R13, RZ, RZ, R4 ;  /* 0x000000ffff0d7224 */ /* 0x000fce00078e0004 */
[----:B------:R-:W-:Y:S05]  /*18c0*/  WARPSYNC.COLLECTIVE R15, `(.L_x_15078) ;  /* 0x000000000f087348 */ /* 0x000fea0003c00000 */
[----:B------:R0:W1:Y:S02]  /*18d0*/  SHFL.BFLY P6, R14, R13, R12, R11 ;  /* 0x0c00000c0d0e7389 */ /* 0x00006400000c000b */
[----:B01----:R-:W-:Y:S05]  /*18e0*/  ENDCOLLECTIVE ;  /* 0x000000000000791b */ /* 0x003fea0003800000 */
.L_x_15078:
[----:B------:R-:W-:Y:S02]  /*18f0*/  IMAD.MOV.U32 R12, RZ, RZ, 0x2 ;  /* 0x00000002ff0c7424 */ /* 0x000fe400078e00ff */
[----:B------:R-:W-:Y:S01]  /*1900*/  FADD R5, R4, R14 ;  /* 0x0000000e04057221 */ /* 0x000fe20000000000 */
[----:B------:R-:W-:-:S03]  /*1910*/  FFMA R4, R21, 1.925963033500011079e-08, R6 ;  /* 0x32a5706015047823 */ /* 0x000fc60000000006 */
[----:B------:R-:W-:Y:S01]  /*1920*/  IMAD.MOV.U32 R13, RZ, RZ, R5 ;  /* 0x000000ffff0d7224 */ /* 0x000fe200078e0005 */
[----:B------:R0:W1:Y:S06]  /*1930*/  MUFU.EX2 R3, R4 ;  /* 0x0000000400037308 */ /* 0x00006c0000000800 */
[----:B01----:R-:W-:Y:S05]  /*1940*/  WARPSYNC.COLLECTIVE R15, `(.L_x_15079) ;  /* 0x000000000f087348 */ /* 0x003fea0003c00000 */
[----:B------:R2:W3:Y:S02]  /*1950*/  SHFL.BFLY P6, R14, R13, R12, R11 ;  /* 0x0c00000c0d0e7389 */ /* 0x0004e400000c000b */
[----:B0123--:R-:W-:Y:S05]  /*1960*/  ENDCOLLECTIVE ;  /* 0x000000000000791b */ /* 0x00ffea0003800000 */
.L_x_15079:
[----:B------:R-:W-:Y:S01]  /*1970*/  FMUL R0, R0, R3 ;  /* 0x0000000300007220 */ /* 0x000fe20000400000 */
[----:B------:R-:W-:-:S03]  /*1980*/  IMAD.MOV.U32 R12, RZ, RZ, 0x1 ;  /* 0x00000001ff0c7424 */ /* 0x000fc600078e00ff */
[----:B------:R-:W-:Y:S01]  /*1990*/  FADD R3, RZ, R0 ;  /* 0x00000000ff037221 */ /* 0x000fe20000000000 */
[----:B------:R-:W-:-:S04]  /*19a0*/  FADD R6, R5, R14 ;  /* 0x0000000e05067221 */ /* 0x000fc80000000000 */
[----:B------:R-:W-:-:S07]  /*19b0*/  IMAD.MOV.U32 R13, RZ, RZ, R6 ;  /* 0x000000ffff0d7224 */ /* 0x000fce00078e0006 */
[----:B------:R-:W-:Y:S05]  /*19c0*/  WARPSYNC.COLLECTIVE R15, `(.L_x_15080) ;  /* 0x000000000f087348 */ /* 0x000fea0003c00000 */
[----:B------:R0:W1:Y:S02]  /*19d0*/  SHFL.BFLY P6, R14, R13, R12, R11 ;  /* 0x0c00000c0d0e7389 */ /* 0x00006400000c000b */
[----:B01----:R-:W-:Y:S05]  /*19e0*/  ENDCOLLECTIVE ;  /* 0x000000000000791b */ /* 0x003fea0003800000 */
.L_x_15080:
[----:B------:R-:W-:Y:S02]  /*19f0*/  IMAD.MOV.U32 R13, RZ, RZ, R3 ;  /* 0x000000ffff0d7224 */ /* 0x000fe400078e0003 */
[----:B------:R-:W-:Y:S01]  /*1a00*/  IMAD.MOV.U32 R12, RZ, RZ, 0x10 ;  /* 0x00000010ff0c7424 */ /* 0x000fe200078e00ff */
[----:B------:R-:W-:-:S07]  /*1a10*/  MOV R21, R14 ;  /* 0x0000000e00157202 */ /* 0x000fce0000000f00 */
[----:B------:R-:W-:Y:S05]  /*1a20*/  WARPSYNC.COLLECTIVE R15, `(.L_x_15081) ;  /* 0x000000000f087348 */ /* 0x000fea0003c00000 */
[----:B------:R0:W1:Y:S02]  /*1a30*/  SHFL.BFLY P6, R14, R13, R12, R11 ;  /* 0x0c00000c0d0e7389 */ /* 0x00006400000c000b */
[----:B01----:R-:W-:Y:S05]  /*1a40*/  ENDCOLLECTIVE ;  /* 0x000000000000791b */ /* 0x003fea0003800000 */
.L_x_15081:
        /* <DEDUP_REMOVED lines=8> */
.L_x_15082:
[----:B------:R-:W-:Y:S01]  /*1ad0*/  IMAD.MOV.U32 R12, RZ, RZ, 0x4 ;  /* 0x00000004ff0c7424 */ /* 0x000fe200078e00ff */
[----:B------:R-:W-:-:S05]  /*1ae0*/  MOV R5, R14 ;  /* 0x0000000e00057202 */ /* 0x000fca0000000f00 */
[----:B------:R-:W-:-:S04]  /*1af0*/  FADD R23, R10, R5 ;  /* 0x000000050a177221 */ /* 0x000fc80000000000 */
[----:B------:R-:W-:-:S07]  /*1b00*/  IMAD.MOV.U32 R13, RZ, RZ, R23 ;  /* 0x000000ffff0d7224 */ /* 0x000fce00078e0017 */
[----:B------:R-:W-:Y:S05]  /*1b10*/  WARPSYNC.COLLECTIVE R15, `(.L_x_15083) ;  /* 0x000000000f087348 */ /* 0x000fea0003c00000 */
[----:B------:R0:W1:Y:S02]  /*1b20*/  SHFL.BFLY P6, R14, R13, R12, R11 ;  /* 0x0c00000c0d0e7389 */ /* 0x00006400000c000b */
[----:B01----:R-:W-:Y:S05]  /*1b30*/  ENDCOLLECTIVE ;  /* 0x000000000000791b */ /* 0x003fea0003800000 */
.L_x_15083:
[----:B------:R-:W-:Y:S01]  /*1b40*/  IMAD.MOV.U32 R12, RZ, RZ, 0x2 ;  /* 0x00000002ff0c7424 */ /* 0x000fe200078e00ff */
[----:B------:R-:W-:-:S05]  /*1b50*/  MOV R24, R14 ;  /* 0x0000000e00187202 */ /* 0x000fca0000000f00 */
[----:B------:R-:W-:-:S04]  /*1b60*/  FADD R24, R23, R24 ;  /* 0x0000001817187221 */ /* 0x000fc80000000000 */
[----:B------:R-:W-:-:S07]  /*1b70*/  IMAD.MOV.U32 R13, RZ, RZ, R24 ;  /* 0x000000ffff0d7224 */ /* 0x000fce00078e0018 */
[----:B------:R-:W-:Y:S05]  /*1b80*/  WARPSYNC.COLLECTIVE R15, `(.L_x_15084) ;  /* 0x000000000f087348 */ /* 0x000fea0003c00000 */
[----:B------:R0:W1:Y:S02]  /*1b90*/  SHFL.BFLY P6, R14, R13, R12, R11 ;  /* 0x0c00000c0d0e7389 */ /* 0x00006400000c000b */
[----:B01----:R-:W-:Y:S05]  /*1ba0*/  ENDCOLLECTIVE ;  /* 0x000000000000791b */ /* 0x003fea0003800000 */
.L_x_15084:
[----:B------:R-:W-:Y:S01]  /*1bb0*/  IMAD.MOV.U32 R12, RZ, RZ, 0x1 ;  /* 0x00000001ff0c7424 */ /* 0x000fe200078e00ff */
[----:B------:R-:W-:-:S05]  /*1bc0*/  MOV R3, R14 ;  /* 0x0000000e00037202 */ /* 0x000fca0000000f00 */
[----:B------:R-:W-:-:S04]  /*1bd0*/  FADD R3, R24, R3 ;  /* 0x0000000318037221 */ /* 0x000fc80000000000 */
[----:B------:R-:W-:-:S07]  /*1be0*/  IMAD.MOV.U32 R13, RZ, RZ, R3 ;  /* 0x000000ffff0d7224 */ /* 0x000fce00078e0003 */
[----:B------:R-:W-:Y:S05]  /*1bf0*/  WARPSYNC.COLLECTIVE R15, `(.L_x_15085) ;  /* 0x000000000f087348 */ /* 0x000fea0003c00000 */
[----:B------:R0:W1:Y:S02]  /*1c00*/  SHFL.BFLY P6, R14, R13, R12, R11 ;  /* 0x0c00000c0d0e7389 */ /* 0x00006400000c000b */
[----:B01----:R-:W-:Y:S05]  /*1c10*/  ENDCOLLECTIVE ;  /* 0x000000000000791b */ /* 0x003fea0003800000 */
.L_x_15085:
[----:B------:R-:W-:Y:S05]  /*1c20*/  BRA `(.L_x_15086) ;  /* 0xfffffff000bc7947 */ /* 0x000fea000383ffff */
        .weak           $__internal_228_$__cuda_sm3x_div_rn_noftz_f32_slowpath
        .type           $__internal_228_$__cuda_sm3x_div_rn_noftz_f32_slowpath,@function
        .size           $__internal_228_$__cuda_sm3x_div_rn_noftz_f32_slowpath,(.L_x_37605 - $__internal_228_$__cuda_sm3x_div_rn_noftz_f32_slowpath)
$__internal_228_$__cuda_sm3x_div_rn_noftz_f32_slowpath:
        /* <DEDUP_REMOVED lines=34> */
.L_x_15088:
        /* <DEDUP_REMOVED lines=51> */
.L_x_15095:
[----:B------:R-:W-:-:S04]  /*2180*/  LOP3.LUT R2, R2, 0x80000000, RZ, 0xc0, !PT ;  /* 0x8000000002027812 */ /* 0x000fc800078ec0ff */
[----:B------:R-:W-:Y:S01]  /*2190*/  LOP3.LUT R2, R2, 0x7f800000, RZ, 0xfc, !PT ;  /* 0x7f80000002027812 */ /* 0x000fe200078efcff */
[----:B------:R-:W-:Y:S06]  /*21a0*/  BRA `(.L_x_15096) ;  /* 0x0000000000047947 */ /* 0x000fec0003800000 */
.L_x_15094:
[----:B------:R-:W-:-:S07]  /*21b0*/  IMAD R2, R13, 0x800000, R2 ;  /* 0x008000000d027824 */ /* 0x000fce00078e0202 */
.L_x_15096:
[----:B------:R-:W-:Y:S05]  /*21c0*/  BSYNC.RECONVERGENT B3 ;  /* 0x0000000000037941 */ /* 0x000fea0003800200 */
.L_x_15093:
[----:B------:R-:W-:Y:S05]  /*21d0*/  BRA `(.L_x_15097) ;  /* 0x0000000000207947 */ /* 0x000fea0003800000 */
.L_x_15092:
[----:B------:R-:W-:-:S04]  /*21e0*/  LOP3.LUT R2, R3, 0x80000000, R2, 0x48, !PT ;  /* 0x8000000003027812 */ /* 0x000fc800078e4802 */
[----:B------:R-:W-:Y:S01]  /*21f0*/  LOP3.LUT R2, R2, 0x7f800000, RZ, 0xfc, !PT ;  /* 0x7f80000002027812 */ /* 0x000fe200078efcff */
[----:B------:R-:W-:Y:S06]  /*2200*/  BRA `(.L_x_15097) ;  /* 0x0000000000147947 */ /* 0x000fec0003800000 */
.L_x_15091:
[----:B------:R-:W-:Y:S01]  /*2210*/  LOP3.LUT R2, R3, 0x80000000, R2, 0x48, !PT ;  /* 0x8000000003027812 */ /* 0x000fe200078e4802 */
[----:B------:R-:W-:Y:S06]  /*2220*/  BRA `(.L_x_15097) ;  /* 0x00000000000c7947 */ /* 0x000fec0003800000 */
.L_x_15090:
[----:B------:R-:W0:Y:S01]  /*2230*/  MUFU.RSQ R2, -QNAN ;  /* 0xffc0000000027908 */ /* 0x000e220000001400 */
[----:B------:R-:W-:Y:S05]  /*2240*/  BRA `(.L_x_15097) ;  /* 0x0000000000047947 */ /* 0x000fea0003800000 */
.L_x_15089:
[----:B------:R-:W-:-:S07]  /*2250*/  FADD.FTZ R2, R2, R3 ;  /* 0x0000000302027221 */ /* 0x000fce0000010000 */
.L_x_15097:
[----:B------:R-:W-:Y:S05]  /*2260*/  BSYNC.RECONVERGENT B2 ;  /* 0x0000000000027941 */ /* 0x000fea0003800200 */
.L_x_15087:
[----:B------:R-:W-:Y:S01]  /*2270*/  HFMA2 R3, -RZ, RZ, 0, 0 ;  /* 0x00000000ff037431 */ /* 0x000fe200000001ff */
[----:B0-----:R-:W-:Y:S01]  /*2280*/  MOV R13, R2 ;  /* 0x00000002000d7202 */ /* 0x001fe20000000f00 */
[----:B------:R-:W-:-:S04]  /*2290*/  IMAD.MOV.U32 R2, RZ, RZ, R6 ;  /* 0x000000ffff027224 */ /* 0x000fc800078e0006 */
[----:B------:R-:W-:Y:S05]  /*22a0*/  RET.REL.NODEC R2 `(_Z15SoftmaxWarpImplI22BroadcastScaleMaskLoadIffbLm3EiE11DirectStoreIffEfLi1ELi1ELi32ELi2ELb0EL9Algorithm0EEvT_T0_ll) ;  /* 0xffffffdc02547950 */ /* 0x000fea0003c3ffff */
.L_x_15098:
        /* <DEDUP_REMOVED lines=13> */
.L_x_37605:


//--------------------- .text._Z15SoftmaxWarpImplI22BroadcastScaleMaskLoadIffbLm3EiE11DirectStoreIffEfLi1ELi1ELi16ELi1ELb1EL9Algorithm0EEvT_T0_ll --------------------------
	.section	.text._Z15SoftmaxWarpImplI22BroadcastScaleMaskLoadIffbLm3EiE11DirectStoreIffEfLi1ELi1ELi16ELi1ELb1EL9Algorithm0EEvT_T0_ll,"ax",@progbits
	.align	128
        .global         _Z15SoftmaxWarpImplI22BroadcastScaleMaskLoadIffbLm3EiE11DirectStoreIffEfLi1ELi1ELi16ELi1ELb1EL9Algorithm0EEvT_T0_ll
        .type           _Z15SoftmaxWarpImplI22BroadcastScaleMaskLoadIffbLm3EiE11DirectStoreIffEfLi1ELi1ELi16ELi1ELb1EL9Algorithm0EEvT_T0_ll,@function
        .size           _Z15SoftmaxWarpImplI22BroadcastScaleMaskLoadIffbLm3EiE11DirectStoreIffEfLi1ELi1ELi16ELi1ELb1EL9Algorithm0EEvT_T0_ll,(.L_x_37606 - _Z15SoftmaxWarpImplI22BroadcastScaleMaskLoadIffbLm3EiE11DirectStoreIffEfLi1ELi1ELi16ELi1ELb1EL9Algorithm0EEvT_T0_ll)
        .other          _Z15SoftmaxWarpImplI22BroadcastScaleMaskLoadIffbLm3EiE11DirectStoreIffEfLi1ELi1ELi16ELi1ELb1EL9Algorithm0EEvT_T0_ll,@"STO_CUDA_ENTRY STV_DEFAULT"
_Z15SoftmaxWarpImplI22BroadcastScaleMaskLoadIffbLm3EiE11DirectStoreIffEfLi1ELi1ELi16ELi1ELb1EL9Algorithm0EEvT_T0_ll:
.text._Z15SoftmaxWarpImplI22BroadcastScaleMaskLoadIffbLm3EiE11DirectStoreIffEfLi1ELi1ELi16ELi1ELb1EL9Algorithm0EEvT_T0_ll:
        /* <DEDUP_REMOVED lines=29> */
.L_x_15099:
        /* <DEDUP_REMOVED lines=19> */
.L_x_15108:
        /* <DEDUP_REMOVED lines=17> */
[----:B0-----:R-:W-:Y:S02]  /*0410*/  IMAD.MOV.U32 R12, RZ, RZ, RZ ;  /* 0x000000ffff0c7224 */ /* 0x001fe400078e00ff */
[----:B-1----:R-:W-:-:S04]  /*0420*/  IMAD.MOV R15, RZ, RZ, -R13 ;  /* 0x000000ffff0f7224 */ /* 0x002fc800078e0a0d */
[----:B------:R-:W-:-:S04]  /*0430*/  IMAD R15, R15, R10, RZ ;  /* 0x0000000a0f0f7224 */ /* 0x000fc800078e02ff */
[----:B------:R-:W-:Y:S01]  /*0440*/  IMAD.HI.U32 R13, R13, R15, R12 ;  /* 0x0000000f0d0d7227 */ /* 0x000fe200078e000c */
        /* <DEDUP_REMOVED lines=19> */
[----:B0-----:R-:W-:-:S04]  /*0580*/  IMAD.MOV.U32 R10, RZ, RZ, RZ ;  /* 0x000000ffff0a7224 */ /* 0x001fc800078e00ff */
[----:B------:R-:W-:Y:S02]  /*0590*/  IMAD.MOV R15, RZ, RZ, -R13 ;  /* 0x000000ffff0f7224 */ /* 0x000fe400078e0a0d */
[----:B-1----:R-:W-:Y:S02]  /*05a0*/  IMAD.MOV R23, RZ, RZ, -R11 ;  /* 0x000000ffff177224 */ /* 0x002fe400078e0a0b */
        /* <DEDUP_REMOVED lines=8> */
[----:B------:R-:W-:-:S04]  /*0630*/  SHF.R.S64 R14, RZ, 0x1e, R0 ;  /* 0x0000001eff0e7819 */ /* 0x000fc80000001000 */
        /* <DEDUP_REMOVED lines=34> */
.L_x_15102:
[----:B------:R-:W-:Y:S05]  /*0860*/  BSYNC.RECONVERGENT B1 ;  /* 0x0000000000017941 */ /* 0x000fea0003800200 */
.L_x_15101:
        /* <DEDUP_REMOVED lines=29> */
.L_x_15118:
        /* <DEDUP_REMOVED lines=11> */
[----:B-1234-:R-:W-:Y:S05]  /*0af0*/  CALL.REL.NOINC `($__internal_229_$__cuda_sm3x_div_rn_noftz_f32_slowpath) ;  /* 0x0000000400587944 */ /* 0x01efea0003c00000 */
[----:B------:R-:W-:-:S07]  /*0b00*/  IMAD.MOV.U32 R15, RZ, RZ, R0 ;  /* 0x000000ffff0f7224 */ /* 0x000fce00078e0000 */
.L_x_15105:
[----:B------:R-:W-:Y:S05]  /*0b10*/  BSYNC.RECONVERGENT B1 ;  /* 0x0000000000017941 */ /* 0x000fea0003800200 */
.L_x_15104:
        /* <DEDUP_REMOVED lines=13> */
.L_x_15107:
[----:B------:R-:W-:Y:S05]  /*0bf0*/  BSYNC.RECONVERGENT B1 ;  /* 0x0000000000017941 */ /* 0x000fea0003800200 */
.L_x_15106:
[----:B------:R-:W-:-:S04]  /*0c00*/  IADD3 R17, P0, PT, R21, R17, RZ ;  /* 0x0000001115117210 */ /* 0x000fc80007f1e0ff */
[----:B------:R-:W-:Y:S02]  /*0c10*/  LEA.HI.X.SX32 R16, R21, R16, 0x1, P0 ;  /* 0x0000001015107211 */ /* 0x000fe400000f0eff */
[----:B------:R-:W-:-:S04]  /*0c20*/  ISETP.GE.U32.AND P0, PT, R17, UR46, PT ;  /* 0x0000002e11007c0c */ /* 0x000fc8000bf06070 */
[----:B------:R-:W-:-:S13]  /*0c30*/  ISETP.GE.AND.EX P0, PT, R16, UR47, PT, P0 ;  /* 0x0000002f10007c0c */ /* 0x000fda000bf06300 */
[----:B------:R-:W-:Y:S05]  /*0c40*/  @!P0 BRA `(.L_x_15108) ;  /* 0xfffffff400ac8947 */ /* 0x000fea000383ffff */
[----:B------:R-:W-:Y:S05]  /*0c50*/  BSYNC B0 ;  /* 0x0000000000007941 */ /* 0x000fea0003800000 */
.L_x_15100:
[----:B------:R-:W-:Y:S05]  /*0c60*/  EXIT ;  /* 0x000000000000794d */ /* 0x000fea0003800000 */
.L_x_15103:
[----:B------:R-:W-:Y:S01]  /*0c70*/  BSSY B1, `(.L_x_15109) ;  /* 0x0000007000017945 */ /* 0x000fe20003800000 */
[----:B------:R-:W-:Y:S02]  /*0c80*/  IMAD.MOV.U32 R12, RZ, RZ, 0x8 ;  /* 0x00000008ff0c7424 */ /* 0x000fe400078e00ff */
[----:B------:R-:W-:Y:S02]  /*0c90*/  IMAD.MOV.U32 R11, RZ, RZ, 0x1f ;  /* 0x0000001fff0b7424 */ /* 0x000fe400078e00ff */
[----:B------:R-:W-:-:S07]  /*0ca0*/  IMAD.MOV.U32 R15, RZ, RZ, -0x1 ;  /* 0xffffffffff0f7424 */ /* 0x000fce00078e00ff */
[----:B-1234-:R-:W-:Y:S05]  /*0cb0*/  WARPSYNC.COLLECTIVE R15, `(.L_x_15110) ;  /* 0x000000000f087348 */ /* 0x01efea0003c00000 */
[----:B------:R0:W0:Y:S02]  /*0cc0*/  SHFL.BFLY P6, R14, R13, R12, R11 ;  /* 0x0c00000c0d0e7389 */ /* 0x00002400000c000b */
[----:B01234-:R-:W-:Y:S05]  /*0cd0*/  ENDCOLLECTIVE ;  /* 0x000000000000791b */ /* 0x01ffea0003800000 */
.L_x_15110:
[----:B------:R-:W-:Y:S05]  /*0ce0*/  BSYNC B1 ;  /* 0x0000000000017941 */ /* 0x000fea0003800000 */
.L_x_15109:
[----:B------:R-:W-:Y:S01]  /*0cf0*/  HFMA2 R12, -RZ, RZ, 0, 2.384185791015625e-07 ;  /* 0x00000004ff0c7431 */ /* 0x000fe200000001ff */
[----:B------:R-:W-:Y:S01]  /*0d00*/  FMNMX R13, R14, R13, !PT ;  /* 0x0000000d0e0d7209 */ /* 0x000fe20007800000 */
[----:B------:R-:W-:Y:S02]  /*0d10*/  IMAD.MOV.U32 R11, RZ, RZ, 0x1f ;  /* 0x0000001fff0b7424 */ /* 0x000fe400078e00ff */
[----:B------:R-:W-:Y:S02]  /*0d20*/  IMAD.MOV.U32 R15, RZ, RZ, -0x1 ;  /* 0xffffffffff0f7424 */ /* 0x000fe400078e00ff */
[----:B------:R-:W-:-:S07]  /*0d30*/  IMAD.MOV.U32 R25, RZ, RZ, 0x3bbb989d ;  /* 0x3bbb989dff197424 */ /* 0x000fce00078e00ff */
[----:B------:R-:W-:Y:S05]  /*0d40*/  WARPSYNC.COLLECTIVE R15, `(.L_x_15111) ;  /* 0x000000000f087348 */ /* 0x000fea0003c00000 */
[----:B------:R0:W1:Y:S02]  /*0d50*/  SHFL.BFLY P6, R14, R13, R12, R11 ;  /* 0x0c00000c0d0e7389 */ /* 0x00006400000c000b */
[----:B01----:R-:W-:Y:S05]  /*0d60*/  ENDCOLLECTIVE ;  /* 0x000000000000791b */ /* 0x003fea0003800000 */
.L_x_15111:
[----:B------:R-:W-:Y:S02]  /*0d70*/  MOV R12, 0x2 ;  /* 0x00000002000c7802 */ /* 0x000fe40000000f00 */
[----:B------:R-:W-:-:S05]  /*0d80*/  FMNMX R0, R13, R14, !PT ;  /* 0x0000000e0d007209 */ /* 0x000fca0007800000 */
[----:B------:R-:W-:-:S07]  /*0d90*/  IMAD.MOV.U32 R13, RZ, RZ, R0 ;  /* 0x000000ffff0d7224 */ /* 0x000fce00078e0000 */
[----:B------:R-:W-:Y:S05]  /*0da0*/  WARPSYNC.COLLECTIVE R15, `(.L_x_15112) ;  /* 0x000000000f087348 */ /* 0x000fea0003c00000 */
[----:B------:R0:W1:Y:S02]  /*0db0*/  SHFL.BFLY P6, R14, R13, R12, R11 ;  /* 0x0c00000c0d0e7389 */ /* 0x00006400000c000b */
[----:B01----:R-:W-:Y:S05]  /*0dc0*/  ENDCOLLECTIVE ;  /* 0x000000000000791b */ /* 0x003fea0003800000 */
.L_x_15112:
[----:B------:R-:W-:Y:S01]  /*0dd0*/  IMAD.MOV.U32 R12, RZ, RZ, 0x1 ;  /* 0x00000001ff0c7424 */ /* 0x000fe200078e00ff */
[----:B------:R-:W-:Y:S01]  /*0de0*/  FMNMX R10, R0, R14, !PT ;  /* 0x0000000e000a7209 */ /* 0x000fe20007800000 */
[----:B------:R-:W-:-:S04]  /*0df0*/  HFMA2 R0, -RZ, RZ, 3.7421875, 0 ;  /* 0x437c0000ff007431 */ /* 0x000fc800000001ff */
[----:B------:R-:W-:-:S07]  /*0e00*/  IMAD.MOV.U32 R13, RZ, RZ, R10 ;  /* 0x000000ffff0d7224 */ /* 0x000fce00078e000a */
[----:B------:R-:W-:Y:S05]  /*0e10*/  WARPSYNC.COLLECTIVE R15, `(.L_x_15113) ;  /* 0x000000000f087348 */ /* 0x000fea0003c00000 */
[----:B------:R0:W1:Y:S02]  /*0e20*/  SHFL.BFLY P6, R14, R13, R12, R11 ;  /* 0x0c00000c0d0e7389 */ /* 0x00006400000c000b */
[----:B01----:R-:W-:Y:S05]  /*0e30*/  ENDCOLLECTIVE ;  /* 0x000000000000791b */ /* 0x003fea0003800000 */
.L_x_15113:
[----:B------:R-:W-:Y:S01]  /*0e40*/  IMAD.MOV.U32 R12, RZ, RZ, 0x8 ;  /* 0x00000008ff0c7424 */ /* 0x000fe200078e00ff */
        /* <DEDUP_REMOVED lines=14> */
.L_x_15114:
[----:B------:R-:W-:Y:S01]  /*0f30*/  MOV R12, 0x4 ;  /* 0x00000004000c7802 */ /* 0x000fe20000000f00 */
[----:B------:R-:W-:-:S04]  /*0f40*/  FADD R10, R13, R14 ;  /* 0x0000000e0d0a7221 */ /* 0x000fc80000000000 */
[----:B------:R-:W-:-:S07]  /*0f50*/  IMAD.MOV.U32 R13, RZ, RZ, R10 ;  /* 0x000000ffff0d7224 */ /* 0x000fce00078e000a */
[----:B------:R-:W-:Y:S05]  /*0f60*/  WARPSYNC.COLLECTIVE R15, `(.L_x_15115) ;  /* 0x000000000f087348 */ /* 0x000fea0003c00000 */
[----:B------:R0:W1:Y:S02]  /*0f70*/  SHFL.BFLY P6, R14, R13, R12, R11 ;  /* 0x0c00000c0d0e7389 */ /* 0x00006400000c000b */
[----:B01----:R-:W-:Y:S05]  /*0f80*/  ENDCOLLECTIVE ;  /* 0x000000000000791b */ /* 0x003fea0003800000 */
.L_x_15115:
[----:B------:R-:W-:Y:S02]  /*0f90*/  IMAD.MOV.U32 R12, RZ, RZ, 0x2 ;  /* 0x00000002ff0c7424 */ /* 0x000fe400078e00ff */
[----:B------:R-:W-:-:S04]  /*0fa0*/  FADD R22, R10, R14 ;  /* 0x0000000e0a167221 */ /* 0x000fc80000000000 */
[----:B------:R-:W-:-:S07]  /*0fb0*/  IMAD.MOV.U32 R13, RZ, RZ, R22 ;  /* 0x000000ffff0d7224 */ /* 0x000fce00078e0016 */
[----:B------:R-:W-:Y:S05]  /*0fc0*/  WARPSYNC.COLLECTIVE R15, `(.L_x_15116) ;  /* 0x000000000f087348 */ /* 0x000fea0003c00000 */
[----:B------:R0:W1:Y:S02]  /*0fd0*/  SHFL.BFLY P6, R14, R13, R12, R11 ;  /* 0x0c00000c0d0e7389 */ /* 0x00006400000c000b */
[----:B01----:R-:W-:Y:S05]  /*0fe0*/  ENDCOLLECTIVE ;  /* 0x000000000000791b */ /* 0x003fea0003800000 */
.L_x_15116:
[----:B------:R-:W-:Y:S02]  /*0ff0*/  HFMA2 R12, -RZ, RZ, 0, 5.9604644775390625e-08 ;  /* 0x00000001ff0c7431 */ /* 0x000fe400000001ff */
[----:B------:R-:W-:-:S04]  /*1000*/  FADD R23, R22, R14 ;  /* 0x0000000e16177221 */ /* 0x000fc80000000000 */
[----:B------:R-:W-:-:S07]  /*1010*/  IMAD.MOV.U32 R13, RZ, RZ, R23 ;  /* 0x000000ffff0d7224 */ /* 0x000fce00078e0017 */
[----:B------:R-:W-:Y:S05]  /*1020*/  WARPSYNC.COLLECTIVE R15, `(.L_x_15117) ;  /* 0x000000000f087348 */ /* 0x000fea0003c00000 */
[----:B------:R0:W1:Y:S02]  /*1030*/  SHFL.BFLY P6, R14, R13, R12, R11 ;  /* 0x0c00000c0d0e7389 */ /* 0x00006400000c000b */
[----:B01----:R-:W-:Y:S05]  /*1040*/  ENDCOLLECTIVE ;  /* 0x000000000000791b */ /* 0x003fea0003800000 */
.L_x_15117:
[----:B------:R-:W-:Y:S05]  /*1050*/  BRA `(.L_x_15118) ;  /* 0xfffffff800787947 */ /* 0x000fea000383ffff */
        .weak           $__internal_229_$__cuda_sm3x_div_rn_noftz_f32_slowpath
        .type           $__internal_229_$__cuda_sm3x_div_rn_noftz_f32_slowpath,@function
        .size           $__internal_229_$__cuda_sm3x_div_rn_noftz_f32_slowpath,(.L_x_37606 - $__internal_229_$__cuda_sm3x_div_rn_noftz_f32_slowpath)
$__internal_229_$__cuda_sm3x_div_rn_noftz_f32_slowpath:
        /* <DEDUP_REMOVED lines=36> */
.L_x_15120:
        /* <DEDUP_REMOVED lines=51> */
.L_x_15127:
[----:B------:R-:W-:-:S04]  /*15d0*/  LOP3.LUT R0, R0, 0x80000000, RZ, 0xc0, !PT ;  /* 0x8000000000007812 */ /* 0x000fc800078ec0ff */
[----:B------:R-:W-:Y:S01]  /*15e0*/  LOP3.LUT R0, R0, 0x7f800000, RZ, 0xfc, !PT ;  /* 0x7f80000000007812 */ /* 0x000fe200078efcff */
[----:B------:R-:W-:Y:S06]  /*15f0*/  BRA `(.L_x_15128) ;  /* 0x0000000000047947 */ /* 0x000fec0003800000 */
.L_x_15126:
[----:B------:R-:W-:-:S07]  /*1600*/  IMAD R0, R13, 0x800000, R0 ;  /* 0x008000000d007824 */ /* 0x000fce00078e0200 */
.L_x_15128:
[----:B------:R-:W-:Y:S05]  /*1610*/  BSYNC.RECONVERGENT B3 ;  /* 0x0000000000037941 */ /* 0x000fea0003800200 */
.L_x_15125:
[----:B------:R-:W-:Y:S05]  /*1620*/  BRA `(.L_x_15129) ;  /* 0x0000000000207947 */ /* 0x000fea0003800000 */
.L_x_15124:
[----:B------:R-:W-:-:S04]  /*1630*/  LOP3.LUT R0, R23, 0x80000000, R14, 0x48, !PT ;  /* 0x8000000017007812 */ /* 0x000fc800078e480e */
[----:B------:R-:W-:Y:S01]  /*1640*/  LOP3.LUT R0, R0, 0x7f800000, RZ, 0xfc, !PT ;  /* 0x7f80000000007812 */ /* 0x000fe200078efcff */
[----:B------:R-:W-:Y:S06]  /*1650*/  BRA `(.L_x_15129) ;  /* 0x0000000000147947 */ /* 0x000fec0003800000 */
.L_x_15123:
[----:B------:R-:W-:Y:S01]  /*1660*/  LOP3.LUT R0, R23, 0x80000000, R14, 0x48, !PT ;  /* 0x8000000017007812 */ /* 0x000fe200078e480e */
[----:B------:R-:W-:Y:S06]  /*1670*/  BRA `(.L_x_15129) ;  /* 0x00000000000c7947 */ /* 0x000fec0003800000 */
.L_x_15122:
[----:B------:R-:W0:Y:S01]  /*1680*/  MUFU.RSQ R0, -QNAN ;  /* 0xffc0000000007908 */ /* 0x000e220000001400 */
[----:B------:R-:W-:Y:S05]  /*1690*/  BRA `(.L_x_15129) ;  /* 0x0000000000047947 */ /* 0x000fea0003800000 */
.L_x_15121:
[----:B------:R-:W-:-:S07]  /*16a0*/  FADD.FTZ R0, R0, R11 ;  /* 0x0000000b00007221 */ /* 0x000fce0000010000 */
.L_x_15129:
[----:B------:R-:W-:Y:S05]  /*16b0*/  BSYNC.RECONVERGENT B2 ;  /* 0x0000000000027941 */ /* 0x000fea0003800200 */
.L_x_15119:
[----:B------:R-:W-:-:S04]  /*16c0*/  IMAD.MOV.U32 R11, RZ, RZ, 0x0 ;  /* 0x00000000ff0b7424 */ /* 0x000fc800078e00ff */
[----:B0-----:R-:W-:Y:S05]  /*16d0*/  RET.REL.NODEC R10 `(_Z15SoftmaxWarpImplI22BroadcastScaleMaskLoadIffbLm3EiE11DirectStoreIffEfLi1ELi1ELi16ELi1ELb1EL9Algorithm0EEvT_T0_ll) ;  /* 0xffffffe80a487950 */ /* 0x001fea0003c3ffff */
.L_x_15130:
        /* <DEDUP_REMOVED lines=10> */
.L_x_37606:


//--------------------- .text._Z15SoftmaxWarpImplI22BroadcastScaleMaskLoadIffbLm3EiE11DirectStoreIffEfLi1ELi1ELi16ELi1ELb0EL9Algorithm0EEvT_T0_ll --------------------------
	.section	.text._Z15SoftmaxWarpImplI22BroadcastScaleMaskLoadIffbLm3EiE11DirectStoreIffEfLi1ELi1ELi16ELi1ELb0EL9Algorithm0EEvT_T0_ll,"ax",@progbits
	.align	128
        .global         _Z15SoftmaxWarpImplI22BroadcastScaleMaskLoadIffbLm3EiE11DirectStoreIffEfLi1ELi1ELi16ELi1ELb0EL9Algorithm0EEvT_T0_ll
        .type           _Z15SoftmaxWarpImplI22BroadcastScaleMaskLoadIffbLm3EiE11DirectStoreIffEfLi1ELi1ELi16ELi1ELb0EL9Algorithm0EEvT_T0_ll,@function
        .size           _Z15SoftmaxWarpImplI22BroadcastScaleMaskLoadIffbLm3EiE11DirectStoreIffEfLi1ELi1ELi16ELi1ELb0EL9Algorithm0EEvT_T0_ll,(.L_x_37607 - _Z15SoftmaxWarpImplI22BroadcastScaleMaskLoadIffbLm3EiE11DirectStoreIffEfLi1ELi1ELi16ELi1ELb0EL9Algorithm0EEvT_T0_ll)
        .other          _Z15SoftmaxWarpImplI22BroadcastScaleMaskLoadIffbLm3EiE11DirectStoreIffEfLi1ELi1ELi16ELi1ELb0EL9Algorithm0EEvT_T0_ll,@"STO_CUDA_ENTRY STV_DEFAULT"
_Z15SoftmaxWarpImplI22BroadcastScaleMaskLoadIffbLm3EiE11DirectStoreIffEfLi1ELi1ELi16ELi1ELb0EL9Algorithm0EEvT_T0_ll:
.text._Z15SoftmaxWarpImplI22BroadcastScaleMaskLoadIffbLm3EiE11DirectStoreIffEfLi1ELi1ELi16ELi1ELb0EL9Algorithm0EEvT_T0_ll:
        /* <DEDUP_REMOVED lines=28> */
.L_x_15131:
        /* <DEDUP_REMOVED lines=19> */
.L_x_15136:
        /* <DEDUP_REMOVED lines=15> */
[----:B--2---:R-:W-:-:S03]  /*03e0*/  IABS R12, R18 ;  /* 0x00000012000c7213 */ /* 0x004fc60000000000 */
        /* <DEDUP_REMOVED lines=93> */
.L_x_15146:
        /* <DEDUP_REMOVED lines=11> */
[----:B0-----:R-:W-:Y:S05]  /*0a70*/  CALL.REL.NOINC `($__internal_230_$__cuda_sm3x_div_rn_noftz_f32_slowpath) ;  /* 0x00000004004c7944 */ /* 0x001fea0003c00000 */
[----:B------:R-:W-:-:S07]  /*0a80*/  IMAD.MOV.U32 R15, RZ, RZ, R0 ;  /* 0x000000ffff0f7224 */ /* 0x000fce00078e0000 */
.L_x_15135:
[----:B------:R-:W-:Y:S05]  /*0a90*/  BSYNC.RECONVERGENT B1 ;  /* 0x0000000000017941 */ /* 0x000fea0003800200 */
.L_x_15134:
        /* <DEDUP_REMOVED lines=17> */
.L_x_15132:
[----:B------:R-:W-:Y:S05]  /*0bb0*/  EXIT ;  /* 0x000000000000794d */ /* 0x000fea0003800000 */
.L_x_15133:
[----:B------:R-:W-:Y:S01]  /*0bc0*/  BSSY B1, `(.L_x_15137) ;  /* 0x0000007000017945 */ /* 0x000fe20003800000 */
[----:B------:R-:W-:Y:S02]  /*0bd0*/  IMAD.MOV.U32 R12, RZ, RZ, 0x8 ;  /* 0x00000008ff0c7424 */ /* 0x000fe400078e00ff */
[----:B------:R-:W-:Y:S02]  /*0be0*/  IMAD.MOV.U32 R11, RZ, RZ, 0x1f ;  /* 0x0000001fff0b7424 */ /* 0x000fe400078e00ff */
[----:B------:R-:W-:-:S07]  /*0bf0*/  IMAD.MOV.U32 R15, RZ, RZ, -0x1 ;  /* 0xffffffffff0f7424 */ /* 0x000fce00078e00ff */
[----:B------:R-:W-:Y:S05]  /*0c00*/  WARPSYNC.COLLECTIVE R15, `(.L_x_15138) ;  /* 0x000000000f087348 */ /* 0x000fea0003c00000 */
[----:B------:R0:W1:Y:S02]  /*0c10*/  SHFL.BFLY P6, R14, R13, R12, R11 ;  /* 0x0c00000c0d0e7389 */ /* 0x00006400000c000b */
[----:B01----:R-:W-:Y:S05]  /*0c20*/  ENDCOLLECTIVE ;  /* 0x000000000000791b */ /* 0x003fea0003800000 */
.L_x_15138:
[----:B------:R-:W-:Y:S05]  /*0c30*/  BSYNC B1 ;  /* 0x0000000000017941 */ /* 0x000fea0003800000 */
.L_x_15137:
        /* <DEDUP_REMOVED lines=8> */
.L_x_15139:
[----:B------:R-:W-:Y:S02]  /*0cc0*/  MOV R12, 0x2 ;  /* 0x00000002000c7802 */ /* 0x000fe40000000f00 */
[----:B------:R-:W-:-:S05]  /*0cd0*/  FMNMX R0, R13, R14, !PT ;  /* 0x0000000e0d007209 */ /* 0x000fca0007800000 */
[----:B------:R-:W-:-:S07]  /*0ce0*/  IMAD.MOV.U32 R13, RZ, RZ, R0 ;  /* 0x000000ffff0d7224 */ /* 0x000fce00078e0000 */
[----:B------:R-:W-:Y:S05]  /*0cf0*/  WARPSYNC.COLLECTIVE R15, `(.L_x_15140) ;  /* 0x000000000f087348 */ /* 0x000fea0003c00000 */
[----:B------:R0:W1:Y:S02]  /*0d00*/  SHFL.BFLY P6, R14, R13, R12, R11 ;  /* 0x0c00000c0d0e7389 */ /* 0x00006400000c000b */
[----:B01----:R-:W-:Y:S05]  /*0d10*/  ENDCOLLECTIVE ;  /* 0x000000000000791b */ /* 0x003fea0003800000 */
.L_x_15140:
[----:B------:R-:W-:Y:S01]  /*0d20*/  IMAD.MOV.U32 R12, RZ, RZ, 0x1 ;  /* 0x00000001ff0c7424 */ /* 0x000fe200078e00ff */
[----:B------:R-:W-:Y:S01]  /*0d30*/  FMNMX R10, R0, R14, !PT ;  /* 0x0000000e000a7209 */ /* 0x000fe20007800000 */
[----:B------:R-:W-:-:S04]  /*0d40*/  HFMA2 R0, -RZ, RZ, 3.7421875, 0 ;  /* 0x437c0000ff007431 */ /* 0x000fc800000001ff */
[----:B------:R-:W-:-:S07]  /*0d50*/  IMAD.MOV.U32 R13, RZ, RZ, R10 ;  /* 0x000000ffff0d7224 */ /* 0x000fce00078e000a */
[----:B------:R-:W-:Y:S05]  /*0d60*/  WARPSYNC.COLLECTIVE R15, `(.L_x_15141) ;  /* 0x000000000f087348 */ /* 0x000fea0003c00000 */
[----:B------:R0:W1:Y:S02]  /*0d70*/  SHFL.BFLY P6, R14, R13, R12, R11 ;  /* 0x0c00000c0d0e7389 */ /* 0x00006400000c000b */
[----:B01----:R-:W-:Y:S05]  /*0d80*/  ENDCOLLECTIVE ;  /* 0x000000000000791b */ /* 0x003fea0003800000 */
.L_x_15141:
        /* <DEDUP_REMOVED lines=15> */
.L_x_15142:
[----:B------:R-:W-:Y:S01]  /*0e80*/  MOV R12, 0x4 ;  /* 0x00000004000c7802 */ /* 0x000fe20000000f00 */
[----:B------:R-:W-:-:S04]  /*0e90*/  FADD R10, R13, R14 ;  /* 0x0000000e0d0a7221 */ /* 0x000fc80000000000 */
[----:B------:R-:W-:-:S07]  /*0ea0*/  IMAD.MOV.U32 R13, RZ, RZ, R10 ;  /* 0x000000ffff0d7224 */ /* 0x000fce00078e000a */
[----:B------:R-:W-:Y:S05]  /*0eb0*/  WARPSYNC.COLLECTIVE R15, `(.L_x_15143) ;  /* 0x000000000f087348 */ /* 0x000fea0003c00000 */
[----:B------:R0:W1:Y:S02]  /*0ec0*/  SHFL.BFLY P6, R14, R13, R12, R11 ;  /* 0x0c00000c0d0e7389 */ /* 0x00006400000c000b */
[----:B01----:R-:W-:Y:S05]  /*0ed0*/  ENDCOLLECTIVE ;  /* 0x000000000000791b */ /* 0x003fea0003800000 */
.L_x_15143:
[----:B------:R-:W-:Y:S02]  /*0ee0*/  IMAD.MOV.U32 R12, RZ, RZ, 0x2 ;  /* 0x00000002ff0c7424 */ /* 0x000fe400078e00ff */
[----:B------:R-:W-:-:S04]  /*0ef0*/  FADD R22, R10, R14 ;  /* 0x0000000e0a167221 */ /* 0x000fc80000000000 */
[----:B------:R-:W-:-:S07]  /*0f00*/  IMAD.MOV.U32 R13, RZ, RZ, R22 ;  /* 0x000000ffff0d7224 */ /* 0x000fce00078e0016 */
[----:B------:R-:W-:Y:S05]  /*0f10*/  WARPSYNC.COLLECTIVE R15, `(.L_x_15144) ;  /* 0x000000000f087348 */ /* 0x000fea0003c00000 */
[----:B------:R0:W1:Y:S02]  /*0f20*/  SHFL.BFLY P6, R14, R13, R12, R11 ;  /* 0x0c00000c0d0e7389 */ /* 0x00006400000c000b */
[----:B01----:R-:W-:Y:S05]  /*0f30*/  ENDCOLLECTIVE ;  /* 0x000000000000791b */ /* 0x003fea0003800000 */
.L_x_15144:
[----:B------:R-:W-:Y:S02]  /*0f40*/  HFMA2 R12, -RZ, RZ, 0, 5.9604644775390625e-08 ;  /* 0x00000001ff0c7431 */ /* 0x000fe400000001ff */
[----:B------:R-:W-:-:S04]  /*0f50*/  FADD R23, R22, R14 ;  /* 0x0000000e16177221 */ /* 0x000fc80000000000 */
[----:B------:R-:W-:-:S07]  /*0f60*/  IMAD.MOV.U32 R13, RZ, RZ, R23 ;  /* 0x000000ffff0d7224 */ /* 0x000fce00078e0017 */
[----:B------:R-:W-:Y:S05]  /*0f70*/  WARPSYNC.COLLECTIVE R15, `(.L_x_15145) ;  /* 0x000000000f087348 */ /* 0x000fea0003c00000 */
[----:B------:R0:W1:Y:S02]  /*0f80*/  SHFL.BFLY P6, R14, R13, R12, R11 ;  /* 0x0c00000c0d0e7389 */ /* 0x00006400000c000b */
[----:B01----:R-:W-:Y:S05]  /*0f90*/  ENDCOLLECTIVE ;  /* 0x000000000000791b */ /* 0x003fea0003800000 */
.L_x_15145:
[----:B------:R-:W-:Y:S05]  /*0fa0*/  BRA `(.L_x_15146) ;  /* 0xfffffff800847947 */ /* 0x000fea000383ffff */
        .weak           $__internal_230_$__cuda_sm3x_div_rn_noftz_f32_slowpath
        .type           $__internal_230_$__cuda_sm3x_div_rn_noftz_f32_slowpath,@function
        .size           $__internal_230_$__cuda_sm3x_div_rn_noftz_f32_slowpath,(.L_x_37607 - $__internal_230_$__cuda_sm3x_div_rn_noftz_f32_slowpath)
$__internal_230_$__cuda_sm3x_div_rn_noftz_f32_slowpath:
        /* <DEDUP_REMOVED lines=36> */
.L_x_15148:
        /* <DEDUP_REMOVED lines=51> */
.L_x_15155:
[----:B------:R-:W-:-:S04]  /*1520*/  LOP3.LUT R0, R0, 0x80000000, RZ, 0xc0, !PT ;  /* 0x8000000000007812 */ /* 0x000fc800078ec0ff */
[----:B------:R-:W-:Y:S01]  /*1530*/  LOP3.LUT R0, R0, 0x7f800000, RZ, 0xfc, !PT ;  /* 0x7f80000000007812 */ /* 0x000fe200078efcff */
[----:B------:R-:W-:Y:S06]  /*1540*/  BRA `(.L_x_15156) ;  /* 0x0000000000047947 */ /* 0x000fec0003800000 */
.L_x_15154:
[----:B------:R-:W-:-:S07]  /*1550*/  IMAD R0, R13, 0x800000, R0 ;  /* 0x008000000d007824 */ /* 0x000fce00078e0200 */
.L_x_15156:
[----:B------:R-:W-:Y:S05]  /*1560*/  BSYNC.RECONVERGENT B3 ;  /* 0x0000000000037941 */ /* 0x000fea0003800200 */
.L_x_15153:
[----:B------:R-:W-:Y:S05]  /*1570*/  BRA `(.L_x_15157) ;  /* 0x0000000000207947 */ /* 0x000fea0003800000 */
.L_x_15152:
[----:B------:R-:W-:-:S04]  /*1580*/  LOP3.LUT R0, R23, 0x80000000, R14, 0x48, !PT ;  /* 0x8000000017007812 */ /* 0x000fc800078e480e */
[----:B------:R-:W-:Y:S01]  /*1590*/  LOP3.LUT R0, R0, 0x7f800000, RZ, 0xfc, !PT ;  /* 0x7f80000000007812 */ /* 0x000fe200078efcff */
[----:B------:R-:W-:Y:S06]  /*15a0*/  BRA `(.L_x_15157) ;  /* 0x0000000000147947 */ /* 0x000fec0003800000 */
.L_x_15151:
[----:B------:R-:W-:Y:S01]  /*15b0*/  LOP3.LUT R0, R23, 0x80000000, R14, 0x48, !PT ;  /* 0x8000000017007812 */ /* 0x000fe200078e480e */
[----:B------:R-:W-:Y:S06]  /*15c0*/  BRA `(.L_x_15157) ;  /* 0x00000000000c7947 */ /* 0x000fec0003800000 */
.L_x_15150:
[----:B------:R-:W0:Y:S01]  /*15d0*/  MUFU.RSQ R0, -QNAN ;  /* 0xffc0000000007908 */ /* 0x000e220000001400 */
[----:B------:R-:W-:Y:S05]  /*15e0*/  BRA `(.L_x_15157) ;  /* 0x0000000000047947 */ /* 0x000fea0003800000 */
.L_x_15149:
[----:B------:R-:W-:-:S07]  /*15f0*/  FADD.FTZ R0, R0, R11 ;  /* 0x0000000b00007221 */ /* 0x000fce0000010000 */
.L_x_15157:
[----:B------:R-:W-:Y:S05]  /*1600*/  BSYNC.RECONVERGENT B2 ;  /* 0x0000000000027941 */ /* 0x000fea0003800200 */
.L_x_15147:
[----:B------:R-:W-:-:S04]  /*1610*/  IMAD.MOV.U32 R11, RZ, RZ, 0x0 ;  /* 0x00000000ff0b7424 */ /* 0x000fc800078e00ff */
[----:B0-----:R-:W-:Y:S05]  /*1620*/  RET.REL.NODEC R10 `(_Z15SoftmaxWarpImplI22BroadcastScaleMaskLoadIffbLm3EiE11DirectStoreIffEfLi1ELi1ELi16ELi1ELb0EL9Algorithm0EEvT_T0_ll) ;  /* 0xffffffe80a747950 */ /* 0x001fea0003c3ffff */
.L_x_15158:
        /* <DEDUP_REMOVED lines=13> */
.L_x_37607:


//--------------------- .text._Z15SoftmaxWarpImplI22BroadcastScaleMaskLoadIffbLm3EiE11DirectStoreIffEfLi1ELi1ELi16ELi2ELb1EL9Algorithm0EEvT_T0_ll --------------------------
	.section	.text._Z15SoftmaxWarpImplI22BroadcastScaleMaskLoadIffbLm3EiE11DirectStoreIffEfLi1ELi1ELi16ELi2ELb1EL9Algorithm0EEvT_T0_ll,"ax",@progbits
	.align	128
        .global         _Z15SoftmaxWarpImplI22BroadcastScaleMaskLoadIffbLm3EiE11DirectStoreIffEfLi1ELi1ELi16ELi2ELb1EL9Algorithm0EEvT_T0_ll
        .type           _Z15SoftmaxWarpImplI22BroadcastScaleMaskLoadIffbLm3EiE11DirectStoreIffEfLi1ELi1ELi16ELi2ELb1EL9Algorithm0EEvT_T0_ll,@function
        .size           _Z15SoftmaxWarpImplI22BroadcastScaleMaskLoadIffbLm3EiE11DirectStoreIffEfLi1ELi1ELi16ELi2ELb1EL9Algorithm0EEvT_T0_ll,(.L_x_37608 - _Z15SoftmaxWarpImplI22BroadcastScaleMaskLoadIffbLm3EiE11DirectStoreIffEfLi1ELi1ELi16ELi2ELb1EL9Algorithm0EEvT_T0_ll)
        .other          _Z15SoftmaxWarpImplI22BroadcastScaleMaskLoadIffbLm3EiE11DirectStoreIffEfLi1ELi1ELi16ELi2ELb1EL9Algorithm0EEvT_T0_ll,@"STO_CUDA_ENTRY STV_DEFAULT"
_Z15SoftmaxWarpImplI22BroadcastScaleMaskLoadIffbLm3EiE11DirectStoreIffEfLi1ELi1ELi16ELi2ELb1EL9Algorithm0EEvT_T0_ll:
.text._Z15SoftmaxWarpImplI22BroadcastScaleMaskLoadIffbLm3EiE11DirectStoreIffEfLi1ELi1ELi16ELi2ELb1EL9Algorithm0EEvT_T0_ll:
        /* <DEDUP_REMOVED lines=29> */
.L_x_15159:
        /* <DEDUP_REMOVED lines=21> */
.L_x_15174:
[----:B-1----:R-:W1:Y:S01]  /*0320*/  LDC.64 R2, c[0x0][0x3a0] ;  /* 0x0000e800ff027b82 */ /* 0x002e620000000a00 */
        /* <DEDUP_REMOVED lines=86> */
.L_x_15162:
[----:B------:R-:W-:Y:S05]  /*0890*/  BSYNC.RECONVERGENT B1 ;  /* 0x0000000000017941 */ /* 0x000fea0003800200 */
.L_x_15161:
        /* <DEDUP_REMOVED lines=84> */
.L_x_15164:
[----:B------:R-:W-:Y:S05]  /*0de0*/  BSYNC.RECONVERGENT B1 ;  /* 0x0000000000017941 */ /* 0x000fea0003800200 */
.L_x_15163:
        /* <DEDUP_REMOVED lines=28> */
[----:B------:R-:W-:Y:S01]  /*0fb0*/  FFMA R3, R4, 1.4426950216293334961, -R3 ;  /* 0x3fb8aa3b04037823 */ /* 0x000fe20000000803 */
        /* <DEDUP_REMOVED lines=26> */
.L_x_15192:
        /* <DEDUP_REMOVED lines=11> */
[----:B--234-:R-:W-:Y:S05]  /*1210*/  CALL.REL.NOINC `($__internal_231_$__cuda_sm3x_div_rn_noftz_f32_slowpath) ;  /* 0x0000000800d07944 */ /* 0x01cfea0003c00000 */
[----:B------:R-:W-:-:S07]  /*1220*/  IMAD.MOV.U32 R15, RZ, RZ, R0 ;  /* 0x000000ffff0f7224 */ /* 0x000fce00078e0000 */
.L_x_15167:
[----:B------:R-:W-:Y:S05]  /*1230*/  BSYNC.RECONVERGENT B1 ;  /* 0x0000000000017941 */ /* 0x000fea0003800200 */
.L_x_15166:
        /* <DEDUP_REMOVED lines=18> */
.L_x_15169:
[----:B------:R-:W-:Y:S05]  /*1360*/  BSYNC.RECONVERGENT B1 ;  /* 0x0000000000017941 */ /* 0x000fea0003800200 */
.L_x_15168:
[----:B------:R-:W-:Y:S01]  /*1370*/  BSSY.RECONVERGENT B1, `(.L_x_15170) ;  /* 0x0000008000017945 */ /* 0x000fe20003800200 */
[----:B------:R-:W-:-:S03]  /*1380*/  FFMA R11, R3, R4, R0 ;  /* 0x00000004030b7223 */ /* 0x000fc60000000000 */
[----:B------:R-:W-:Y:S05]  /*1390*/  @!P1 BRA `(.L_x_15171) ;  /* 0x0000000000149947 */ /* 0x000fea0003800000 */
[----:B------:R-:W-:Y:S01]  /*13a0*/  IMAD.MOV.U32 R0, RZ, RZ, R2 ;  /* 0x000000ffff007224 */ /* 0x000fe200078e0002 */
[----:B------:R-:W-:Y:S02]  /*13b0*/  MOV R3, R5 ;  /* 0x0000000500037202 */ /* 0x000fe40000000f00 */
[----:B------:R-:W-:-:S07]  /*13c0*/  MOV R4, 0x13e0 ;  /* 0x000013e000047802 */ /* 0x000fce0000000f00 */
[----:B0-234-:R-:W-:Y:S05]  /*13d0*/  CALL.REL.NOINC `($__internal_231_$__cuda_sm3x_div_rn_noftz_f32_slowpath) ;  /* 0x0000000800607944 */ /* 0x01dfea0003c00000 */
[----:B------:R-:W-:-:S07]  /*13e0*/  IMAD.MOV.U32 R11, RZ, RZ, R0 ;  /* 0x000000ffff0b7224 */ /* 0x000fce00078e0000 */
.L_x_15171:
[----:B------:R-:W-:Y:S05]  /*13f0*/  BSYNC.RECONVERGENT B1 ;  /* 0x0000000000017941 */ /* 0x000fea0003800200 */
.L_x_15170:
        /* <DEDUP_REMOVED lines=13> */
.L_x_15173:
[----:B------:R-:W-:Y:S05]  /*14d0*/  BSYNC.RECONVERGENT B1 ;  /* 0x0000000000017941 */ /* 0x000fea0003800200 */
.L_x_15172:
[----:B------:R-:W-:-:S04]  /*14e0*/  IADD3 R19, P0, PT, R20, R19, RZ ;  /* 0x0000001314137210 */ /* 0x000fc80007f1e0ff */
[----:B------:R-:W-:Y:S02]  /*14f0*/  LEA.HI.X.SX32 R18, R20, R18, 0x1, P0 ;  /* 0x0000001214127211 */ /* 0x000fe400000f0eff */
[----:B------:R-:W-:-:S04]  /*1500*/  ISETP.GE.U32.AND P0, PT, R19, UR48, PT ;  /* 0x0000003013007c0c */ /* 0x000fc8000bf06070 */
[----:B------:R-:W-:-:S13]  /*1510*/  ISETP.GE.AND.EX P0, PT, R18, UR49, PT, P0 ;  /* 0x0000003112007c0c */ /* 0x000fda000bf06300 */
[----:B------:R-:W-:Y:S05]  /*1520*/  @!P0 BRA `(.L_x_15174) ;  /* 0xffffffec007c8947 */ /* 0x000fea000383ffff */
[----:B------:R-:W-:Y:S05]  /*1530*/  BSYNC B0 ;  /* 0x0000000000007941 */ /* 0x000fea0003800000 */
.L_x_15160:
[----:B------:R-:W-:Y:S05]  /*1540*/  EXIT ;  /* 0x000000000000794d */ /* 0x000fea0003800000 */
.L_x_15165:
[----:B------:R-:W-:Y:S01]  /*1550*/  HFMA2 R12, -RZ, RZ, 0, 4.76837158203125e-07 ;  /* 0x00000008ff0c7431 */ /* 0x000fe200000001ff */
[----:B------:R-:W-:Y:S01]  /*1560*/  BSSY B1, `(.L_x_15175) ;  /* 0x0000006000017945 */ /* 0x000fe20003800000 */
[----:B------:R-:W-:Y:S02]  /*1570*/  IMAD.MOV.U32 R11, RZ, RZ, 0x1f ;  /* 0x0000001fff0b7424 */ /* 0x000fe400078e00ff */
[----:B------:R-:W-:-:S07]  /*1580*/  IMAD.MOV.U32 R15, RZ, RZ, -0x1 ;  /* 0xffffffffff0f7424 */ /* 0x000fce00078e00ff */
[----:B-1234-:R-:W-:Y:S05]  /*1590*/  WARPSYNC.COLLECTIVE R15, `(.L_x_15176) ;  /* 0x000000000f087348 */ /* 0x01efea0003c00000 */
[----:B------:R0:W0:Y:S02]  /*15a0*/  SHFL.BFLY P6, R14, R13, R12, R11 ;  /* 0x0c00000c0d0e7389 */ /* 0x00002400000c000b */
[----:B01234-:R-:W-:Y:S05]  /*15b0*/  ENDCOLLECTIVE ;  /* 0x000000000000791b */ /* 0x01ffea0003800000 */
.L_x_15176:
[----:B------:R-:W-:Y:S05]  /*15c0*/  BSYNC B1 ;  /* 0x0000000000017941 */ /* 0x000fea0003800000 */
.L_x_15175:
[----:B------:R-:W-:Y:S01]  /*15d0*/  FMNMX R13, R14, R13, !PT ;  /* 0x0000000d0e0d7209 */ /* 0x000fe20007800000 */
[----:B------:R-:W-:Y:S01]  /*15e0*/  IMAD.MOV.U32 R11, RZ, RZ, 0x1f ;  /* 0x0000001fff0b7424 */ /* 0x000fe200078e00ff */
[----:B------:R-:W-:Y:S01]  /*15f0*/  MOV R12, 0x4 ;  /* 0x00000004000c7802 */ /* 0x000fe20000000f00 */
[----:B------:R-:W-:-:S07]  /*1600*/  IMAD.MOV.U32 R15, RZ, RZ, -0x1 ;  /* 0xffffffffff0f7424 */ /* 0x000fce00078e00ff */
[----:B------:R-:W-:Y:S05]  /*1610*/  WARPSYNC.COLLECTIVE R15, `(.L_x_15177) ;  /* 0x000000000f087348 */ /* 0x000fea0003c00000 */
[----:B------:R0:W1:Y:S02]  /*1620*/  SHFL.BFLY P6, R14, R13, R12, R11 ;  /* 0x0c00000c0d0e7389 */ /* 0x00006400000c000b */
[----:B01----:R-:W-:Y:S05]  /*1630*/  ENDCOLLECTIVE ;  /* 0x000000000000791b */ /* 0x003fea0003800000 */
.L_x_15177:
[----:B------:R-:W-:Y:S01]  /*1640*/  IMAD.MOV.U32 R12, RZ, RZ, 0x2 ;  /* 0x00000002ff0c7424 */ /* 0x000fe200078e00ff */
[----:B------:R-:W-:-:S04]  /*1650*/  FMNMX R10, R13, R14, !PT ;  /* 0x0000000e0d0a7209 */ /* 0x000fc80007800000 */
[----:B------:R-:W-:-:S07]  /*1660*/  MOV R13, R10 ;  /* 0x0000000a000d7202 */ /* 0x000fce0000000f00 */
[----:B------:R-:W-:Y:S05]  /*1670*/  WARPSYNC.COLLECTIVE R15, `(.L_x_15178) ;  /* 0x000000000f087348 */ /* 0x000fea0003c00000 */
[----:B------:R0:W1:Y:S02]  /*1680*/  SHFL.BFLY P6, R14, R13, R12, R11 ;  /* 0x0c00000c0d0e7389 */ /* 0x00006400000c000b */
[----:B01----:R-:W-:Y:S05]  /*1690*/  ENDCOLLECTIVE ;  /* 0x000000000000791b */ /* 0x003fea0003800000 */
.L_x_15178:
[----:B------:R-:W-:Y:S01]  /*16a0*/  HFMA2 R12, -RZ, RZ, 0, 5.9604644775390625e-08 ;  /* 0x00000001ff0c7431 */ /* 0x000fe200000001ff */
[----:B------:R-:W-:-:S05]  /*16b0*/  FMNMX R3, R10, R14, !PT ;  /* 0x0000000e0a037209 */ /* 0x000fca0007800000 */
[----:B------:R-:W-:-:S07]  /*16c0*/  IMAD.MOV.U32 R13, RZ, RZ, R3 ;  /* 0x000000ffff0d7224 */ /* 0x000fce00078e0003 */
[----:B------:R-:W-:Y:S05]  /*16d0*/  WARPSYNC.COLLECTIVE R15, `(.L_x_15179) ;  /* 0x000000000f087348 */ /* 0x000fea0003c00000 */
[----:B------:R0:W1:Y:S02]  /*16e0*/  SHFL.BFLY P6, R14, R13, R12, R11 ;  /* 0x0c00000c0d0e7389 */ /* 0x00006400000c000b */
[----:B01----:R-:W-:Y:S05]  /*16f0*/  ENDCOLLECTIVE ;  /* 0x000000000000791b */ /* 0x003fea0003800000 */
.L_x_15179:
[----:B------:R-:W-:Y:S01]  /*1700*/  IMAD.MOV.U32 R13, RZ, RZ, R0 ;  /* 0x000000ffff0d7224 */ /* 0x000fe200078e0000 */
[----:B------:R-:W-:Y:S01]  /*1710*/  MOV R12, 0x8 ;  /* 0x00000008000c7802 */ /* 0x000fe20000000f00 */
[----:B------:R-:W-:-:S07]  /*1720*/  IMAD.MOV.U32 R2, RZ, RZ, R14 ;  /* 0x000000ffff027224 */ /* 0x000fce00078e000e */
[----:B------:R-:W-:Y:S05]  /*1730*/  WARPSYNC.COLLECTIVE R15, `(.L_x_15180) ;  /* 0x000000000f087348 */ /* 0x000fea0003c00000 */
[----:B------:R0:W1:Y:S02]  /*1740*/  SHFL.BFLY P6, R14, R13, R12, R11 ;  /* 0x0c00000c0d0e7389 */ /* 0x00006400000c000b */
[----:B01----:R-:W-:Y:S05]  /*1750*/  ENDCOLLECTIVE ;  /* 0x000000000000791b */ /* 0x003fea0003800000 */
.L_x_15180:
[----:B------:R-:W-:Y:S02]  /*1760*/  HFMA2 R12, -RZ, RZ, 0, 2.384185791015625e-07 ;  /* 0x00000004ff0c7431 */ /* 0x000fe400000001ff */
[----:B------:R-:W-:-:S05]  /*1770*/  IMAD.MOV.U32 R25, RZ, RZ, R14 ;  /* 0x000000ffff197224 */ /* 0x000fca00078e000e */
[----:B------:R-:W-:-:S05]  /*1780*/  FMNMX R26, R25, R0, !PT ;  /* 0x00000000191a7209 */ /* 0x000fca0007800000 */
[----:B------:R-:W-:-:S07]  /*1790*/  IMAD.MOV.U32 R13, RZ, RZ, R26 ;  /* 0x000000ffff0d7224 */ /* 0x000fce00078e001a */
[----:B------:R-:W-:Y:S05]  /*17a0*/  WARPSYNC.COLLECTIVE R15, `(.L_x_15181) ;  /* 0x000000000f087348 */ /* 0x000fea0003c00000 */
[----:B------:R0:W1:Y:S02]  /*17b0*/  SHFL.BFLY P6, R14, R13, R12, R11 ;  /* 0x0c00000c0d0e7389 */ /* 0x00006400000c000b */
[----:B01----:R-:W-:Y:S05]  /*17c0*/  ENDCOLLECTIVE ;  /* 0x000000000000791b */ /* 0x003fea0003800000 */
.L_x_15181:
[----:B------:R-:W-:Y:S01]  /*17d0*/  MOV R12, 0x2 ;  /* 0x00000002000c7802 */ /* 0x000fe20000000f00 */
[----:B------:R-:W-:-:S05]  /*17e0*/  IMAD.MOV.U32 R25, RZ, RZ, R14 ;  /* 0x000000ffff197224 */ /* 0x000fca00078e000e */
[----:B------:R-:W-:Y:S02]  /*17f0*/  FMNMX R27, R26, R25, !PT ;  /* 0x000000191a1b7209 */ /* 0x000fe40007800000 */
[----:B------:R-:W-:Y:S01]  /*1800*/  FMNMX R25, R3, R2, !PT ;  /* 0x0000000203197209 */ /* 0x000fe20007800000 */
[----:B------:R-:W-:Y:S02]  /*1810*/  IMAD.MOV.U32 R2, RZ, RZ, 0x3bbb989d ;  /* 0x3bbb989dff027424 */ /* 0x000fe400078e00ff */
[----:B------:R-:W-:Y:S02]  /*1820*/  IMAD.MOV.U32 R13, RZ, RZ, R27 ;  /* 0x000000ffff0d7224 */ /* 0x000fe400078e001b */
[----:B------:R-:W-:Y:S01]  /*1830*/  FADD R25, -R25, R4 ;  /* 0x0000000419197221 */ /* 0x000fe20000000100 */
[----:B------:R-:W-:-:S07]  /*1840*/  IMAD.MOV.U32 R3, RZ, RZ, 0x437c0000 ;  /* 0x437c0000ff037424 */ /* 0x000fce00078e00ff */
[----:B------:R-:W-:Y:S05]  /*1850*/  WARPSYNC.COLLECTIVE R15, `(.L_x_15182) ;  /* 0x000000000f087348 */ /* 0x000fea0003c00000 */
[----:B------:R0:W1:Y:S02]  /*1860*/  SHFL.BFLY P6, R14, R13, R12, R11 ;  /* 0x0c00000c0d0e7389 */ /* 0x00006400000c000b */
[----:B01----:R-:W-:Y:S05]  /*1870*/  ENDCOLLECTIVE ;  /* 0x000000000000791b */ /* 0x003fea0003800000 */
.L_x_15182:
[----:B------:R-:W-:-:S04]  /*1880*/  FFMA.SAT R0, R25, R2, 0.5 ;  /* 0x3f00000019007423 */ /* 0x000fc80000002002 */
[----:B------:R-:W-:-:S04]  /*1890*/  FFMA.RM R0, R0, R3, 12582913 ;  /* 0x4b40000100007423 */ /* 0x000fc80000004003 */
[C---:B------:R-:W-:Y:S01]  /*18a0*/  FADD R4, R0.reuse, -12583039 ;  /* 0xcb40007f00047421 */ /* 0x040fe20000000000 */
[----:B------:R-:W-:-:S03]  /*18b0*/  SHF.L.U32 R0, R0, 0x17, RZ ;  /* 0x0000001700007819 */ /* 0x000fc600000006ff */
[----:B------:R-:W-:Y:S01]  /*18c0*/  FFMA R4, R25, 1.4426950216293334961, -R4 ;  /* 0x3fb8aa3b19047823 */ /* 0x000fe20000000804 */
[----:B------:R-:W-:-:S03]  /*18d0*/  HFMA2 R12, -RZ, RZ, 0, 5.9604644775390625e-08 ;  /* 0x00000001ff0c7431 */ /* 0x000fc600000001ff */
[----:B------:R-:W-:-:S06]  /*18e0*/  FFMA R25, R25, 1.925963033500011079e-08, R4 ;  /* 0x32a5706019197823 */ /* 0x000fcc0000000004 */
[----:B------:R-:W0:Y:S01]  /*18f0*/  MUFU.EX2 R25, R25 ;  /* 0x0000001900197308 */ /* 0x000e220000000800 */
[----:B------:R-:W-:-:S05]  /*1900*/  IMAD.MOV.U32 R28, RZ, RZ, R14 ;  /* 0x000000ffff1c7224 */ /* 0x000fca00078e000e */
[----:B------:R-:W-:-:S05]  /*1910*/  FMNMX R28, R27, R28, !PT ;  /* 0x0000001c1b1c7209 */ /* 0x000fca0007800000 */
[----:B------:R-:W-:-:S07]  /*1920*/  IMAD.MOV.U32 R13, RZ, RZ, R28 ;  /* 0x000000ffff0d7224 */ /* 0x000fce00078e001c */
[----:B0-----:R-:W-:Y:S05]  /*1930*/  WARPSYNC.COLLECTIVE R15, `(.L_x_15183) ;  /* 0x000000000f087348 */ /* 0x001fea0003c00000 */
[----:B------:R1:W2:Y:S02]  /*1940*/  SHFL.BFLY P6, R14, R13, R12, R11 ;  /* 0x0c00000c0d0e7389 */ /* 0x0002a400000c000b */
[----:B012---:R-:W-:Y:S05]  /*1950*/  ENDCOLLECTIVE ;  /* 0x000000000000791b */ /* 0x007fea0003800000 */
.L_x_15183:
[----:B------:R-:W-:-:S04]  /*1960*/  FMUL R0, R0, R25 ;  /* 0x0000001900007220 */ /* 0x000fc80000400000 */
[----:B------:R-:W-:Y:S01]  /*1970*/  FADD R13, RZ, R0 ;  /* 0x00000000ff0d7221 */ /* 0x000fe20000000000 */
[----:B------:R-:W-:Y:S01]  /*1980*/  IMAD.MOV.U32 R12, RZ, RZ, 0x8 ;  /* 0x00000008ff0c7424 */ /* 0x000fe200078e00ff */
[----:B------:R-:W-:-:S05]  /*1990*/  FMNMX R14, R28, R14, !PT ;  /* 0x0000000e1c0e7209 */ /* 0x000fca0007800000 */
[----:B------:R-:W-:-:S07]  /*19a0*/  FADD R5, -R14, R5 ;  /* 0x000000050e057221 */ /* 0x000fce0000000100 */
[----:B------:R-:W-:Y:S05]  /*19b0*/  WARPSYNC.COLLECTIVE R15, `(.L_x_15184) ;  /* 0x000000000f087348 */ /* 0x000fea0003c00000 */
[----:B------:R0:W1:Y:S02]  /*19c0*/  SHFL.BFLY P6, R14, R13, R12, R11 ;  /* 0x0c00000c0d0e7389 */ /* 0x00006400000c000b */
[----:B01----:R-:W-:Y:S05]  /*19d0*/  ENDCOLLECTIVE ;  /* 0x000000000000791b */ /* 0x003fea0003800000 */
.L_x_15184:
[----:B------:R-:W-:-:S04]  /*19e0*/  FFMA.SAT R2, R5, R2, 0.5 ;  /* 0x3f00000005027423 */ /* 0x000fc80000002002 */
[----:B------:R-:W-:-:S04]  /*19f0*/  FFMA.RM R2, R2, R3, 12582913 ;  /* 0x4b40000102027423 */ /* 0x000fc80000004003 */
[C---:B------:R-:W-:Y:S01]  /*1a00*/  FADD R4, R2.reuse, -12583039 ;  /* 0xcb40007f02047421 */ /* 0x040fe20000000000 */
[----:B------:R-:W-:Y:S02]  /*1a10*/  SHF.L.U32 R2, R2, 0x17, RZ ;  /* 0x0000001702027819 */ /* 0x000fe400000006ff */
[----:B------:R-:W-:Y:S01]  /*1a20*/  MOV R12, 0x4 ;  /* 0x00000004000c7802 */ /* 0x000fe20000000f00 */
[----:B------:R-:W-:Y:S01]  /*1a30*/  FFMA R4, R5, 1.4426950216293334961, -R4 ;  /* 0x3fb8aa3b05047823 */ /* 0x000fe20000000804 */
[----:B------:R-:W-:-:S04]  /*1a40*/  FADD R10, R13, R14 ;  /* 0x0000000e0d0a7221 */ /* 0x000fc80000000000 */
[----:B------:R-:W-:-:S07]  /*1a50*/  IMAD.MOV.U32 R13, RZ, RZ, R10 ;  /* 0x000000ffff0d7224 */ /* 0x000fce00078e000a */
[----:B------:R-:W-:Y:S05]  /*1a60*/  WARPSYNC.COLLECTIVE R15, `(.L_x_15185) ;  /* 0x000000000f087348 */ /* 0x000fea0003c00000 */
[----:B------:R0:W1:Y:S02]  /*1a70*/  SHFL.BFLY P6, R14, R13, R12, R11 ;  /* 0x0c00000c0d0e7389 */ /* 0x00006400000c000b */
[----:B01----:R-:W-:Y:S05]  /*1a80*/  ENDCOLLECTIVE ;  /* 0x000000000000791b */ /* 0x003fea0003800000 */
.L_x_15185:
        /* <DEDUP_REMOVED lines=8> */
.L_x_15186:
        /* <DEDUP_REMOVED lines=8> */
.L_x_15187:
[----:B------:R-:W-:Y:S02]  /*1b90*/  IMAD.MOV.U32 R13, RZ, RZ, R5 ;  /* 0x000000ffff0d7224 */ /* 0x000fe400078e0005 */
[----:B------:R-:W-:Y:S01]  /*1ba0*/  IMAD.MOV.U32 R12, RZ, RZ, 0x8 ;  /* 0x00000008ff0c7424 */ /* 0x000fe200078e00ff */
[----:B------:R-:W-:-:S07]  /*1bb0*/  MOV R3, R14 ;  /* 0x0000000e00037202 */ /* 0x000fce0000000f00 */
[----:B------:R-:W-:Y:S05]  /*1bc0*/  WARPSYNC.COLLECTIVE R15, `(.L_x_15188) ;  /* 0x000000000f087348 */ /* 0x000fea0003c00000 */
[----:B------:R0:W1:Y:S02]  /*1bd0*/  SHFL.BFLY P6, R14, R13, R12, R11 ;  /* 0x0c00000c0d0e7389 */ /* 0x00006400000c000b */
[----:B01----:R-:W-:Y:S05]  /*1be0*/  ENDCOLLECTIVE ;  /* 0x000000000000791b */ /* 0x003fea0003800000 */
.L_x_15188:
        /* <DEDUP_REMOVED lines=8> */
.L_x_15189:
[----:B------:R-:W-:Y:S01]  /*1c70*/  IMAD.MOV.U32 R12, RZ, RZ, 0x2 ;  /* 0x00000002ff0c7424 */ /* 0x000fe200078e00ff */
[----:B------:R-:W-:-:S05]  /*1c80*/  MOV R27, R14 ;  /* 0x0000000e001b7202 */ /* 0x000fca0000000f00 */
[----:B------:R-:W-:-:S04]  /*1c90*/  FADD R27, R26, R27 ;  /* 0x0000001b1a1b7221 */ /* 0x000fc80000000000 */
[----:B------:R-:W-:-:S07]  /*1ca0*/  IMAD.MOV.U32 R13, RZ, RZ, R27 ;  /* 0x000000ffff0d7224 */ /* 0x000fce00078e001b */
[----:B------:R-:W-:Y:S05]  /*1cb0*/  WARPSYNC.COLLECTIVE R15, `(.L_x_15190) ;  /* 0x000000000f087348 */ /* 0x000fea0003c00000 */
[----:B------:R0:W1:Y:S02]  /*1cc0*/  SHFL.BFLY P6, R14, R13, R12, R11 ;  /* 0x0c00000c0d0e7389 */ /* 0x00006400000c000b */
[----:B01----:R-:W-:Y:S05]  /*1cd0*/  ENDCOLLECTIVE ;  /* 0x000000000000791b */ /* 0x003fea0003800000 */
.L_x_15190:
[----:B------:R-:W-:Y:S01]  /*1ce0*/  IMAD.MOV.U32 R12, RZ, RZ, 0x1 ;  /* 0x00000001ff0c7424 */ /* 0x000fe200078e00ff */
[----:B------:R-:W-:-:S05]  /*1cf0*/  MOV R28, R14 ;  /* 0x0000000e001c7202 */ /* 0x000fca0000000f00 */
[----:B------:R-:W-:-:S04]  /*1d00*/  FADD R28, R27, R28 ;  /* 0x0000001c1b1c7221 */ /* 0x000fc80000000000 */
[----:B------:R-:W-:-:S07]  /*1d10*/  IMAD.MOV.U32 R13, RZ, RZ, R28 ;  /* 0x000000ffff0d7224 */ /* 0x000fce00078e001c */
[----:B------:R-:W-:Y:S05]  /*1d20*/  WARPSYNC.COLLECTIVE R15, `(.L_x_15191) ;  /* 0x000000000f087348 */ /* 0x000fea0003c00000 */
[----:B------:R0:W1:Y:S02]  /*1d30*/  SHFL.BFLY P6, R14, R13, R12, R11 ;  /* 0x0c00000c0d0e7389 */ /* 0x00006400000c000b */
[----:B01----:R-:W-:Y:S05]  /*1d40*/  ENDCOLLECTIVE ;  /* 0x000000000000791b */ /* 0x003fea0003800000 */
.L_x_15191:
[----:B------:R-:W-:Y:S05]  /*1d50*/  BRA `(.L_x_15192) ;  /* 0xfffffff400007947 */ /* 0x000fea000383ffff */
        .weak           $__internal_231_$__cuda_sm3x_div_rn_noftz_f32_slowpath
        .type           $__internal_231_$__cuda_sm3x_div_rn_noftz_f32_slowpath,@function
        .size           $__internal_231_$__cuda_sm3x_div_rn_noftz_f32_slowpath,(.L_x_37608 - $__internal_231_$__cuda_sm3x_div_rn_noftz_f32_slowpath)
$__internal_231_$__cuda_sm3x_div_rn_noftz_f32_slowpath:
        /* <DEDUP_REMOVED lines=34> */
.L_x_15194:
        /* <DEDUP_REMOVED lines=51> */
.L_x_15201:
[----:B------:R-:W-:-:S04]  /*22b0*/  LOP3.LUT R0, R0, 0x80000000, RZ, 0xc0, !PT ;  /* 0x8000000000007812 */ /* 0x000fc800078ec0ff */
[----:B------:R-:W-:Y:S01]  /*22c0*/  LOP3.LUT R0, R0, 0x7f800000, RZ, 0xfc, !PT ;  /* 0x7f80000000007812 */ /* 0x000fe200078efcff */
[----:B------:R-:W-:Y:S06]  /*22d0*/  BRA `(.L_x_15202) ;  /* 0x0000000000047947 */ /* 0x000fec0003800000 */
.L_x_15200:
[----:B------:R-:W-:-:S07]  /*22e0*/  IMAD R0, R10, 0x800000, R0 ;  /* 0x008000000a007824 */ /* 0x000fce00078e0200 */
.L_x_15202:
[----:B------:R-:W-:Y:S05]  /*22f0*/  BSYNC.RECONVERGENT B3 ;  /* 0x0000000000037941 */ /* 0x000fea0003800200 */
.L_x_15199:
[----:B------:R-:W-:Y:S05]  /*2300*/  BRA `(.L_x_15203) ;  /* 0x0000000000207947 */ /* 0x000fea0003800000 */
.L_x_15198:
[----:B------:R-:W-:-:S04]  /*2310*/  LOP3.LUT R0, R3, 0x80000000, R0, 0x48, !PT ;  /* 0x8000000003007812 */ /* 0x000fc800078e4800 */
[----:B------:R-:W-:Y:S01]  /*2320*/  LOP3.LUT R0, R0, 0x7f800000, RZ, 0xfc, !PT ;  /* 0x7f80000000007812 */ /* 0x000fe200078efcff */
[----:B------:R-:W-:Y:S06]  /*2330*/  BRA `(.L_x_15203) ;  /* 0x0000000000147947 */ /* 0x000fec0003800000 */
.L_x_15197:
[----:B------:R-:W-:Y:S01]  /*2340*/  LOP3.LUT R0, R3, 0x80000000, R0, 0x48, !PT ;  /* 0x8000000003007812 */ /* 0x000fe200078e4800 */
[----:B------:R-:W-:Y:S06]  /*2350*/  BRA `(.L_x_15203) ;  /* 0x00000000000c7947 */ /* 0x000fec0003800000 */
.L_x_15196:
[----:B------:R-:W0:Y:S01]  /*2360*/  MUFU.RSQ R0, -QNAN ;  /* 0xffc0000000007908 */ /* 0x000e220000001400 */
[----:B------:R-:W-:Y:S05]  /*2370*/  BRA `(.L_x_15203) ;  /* 0x0000000000047947 */ /* 0x000fea0003800000 */
.L_x_15195:
[----:B------:R-:W-:-:S07]  /*2380*/  FADD.FTZ R0, R0, R3 ;  /* 0x0000000300007221 */ /* 0x000fce0000010000 */
.L_x_15203:
[----:B------:R-:W-:Y:S05]  /*2390*/  BSYNC.RECONVERGENT B2 ;  /* 0x0000000000027941 */ /* 0x000fea0003800200 */
.L_x_15193:
[----:B------:R-:W-:Y:S01]  /*23a0*/  MOV R10, R4 ;  /* 0x00000004000a7202 */ /* 0x000fe20000000f00 */
[----:B------:R-:W-:-:S04]  /*23b0*/  IMAD.MOV.U32 R11, RZ, RZ, 0x0 ;  /* 0x00000000ff0b7424 */ /* 0x000fc800078e00ff */
[----:B0-----:R-:W-:Y:S05]  /*23c0*/  RET.REL.NODEC R10 `(_Z15SoftmaxWarpImplI22BroadcastScaleMaskLoadIffbLm3EiE11DirectStoreIffEfLi1ELi1ELi16ELi2ELb1EL9Algorithm0EEvT_T0_ll) ;  /* 0xffffffdc0a0c7950 */ /* 0x001fea0003c3ffff */
.L_x_15204:
        /* <DEDUP_REMOVED lines=11> */
.L_x_37608:


//--------------------- .text._Z15SoftmaxWarpImplI22BroadcastScaleMaskLoadIffbLm3EiE11DirectStoreIffEfLi1ELi1ELi16ELi2ELb0EL9Algorithm0EEvT_T0_ll --------------------------
	.section	.text._Z15SoftmaxWarpImplI22BroadcastScaleMaskLoadIffbLm3EiE11DirectStoreIffEfLi1ELi1ELi16ELi2ELb0EL9Algorithm0EEvT_T0_ll,"ax",@progbits
	.align	128
        .global         _Z15SoftmaxWarpImplI22BroadcastScaleMaskLoadIffbLm3EiE11DirectStoreIffEfLi1ELi1ELi16ELi2ELb0EL9Algorithm0EEvT_T0_ll
        .type           _Z15SoftmaxWarpImplI22BroadcastScaleMaskLoadIffbLm3EiE11DirectStoreIffEfLi1ELi1ELi16ELi2ELb0EL9Algorithm0EEvT_T0_ll,@function
        .size           _Z15SoftmaxWarpImplI22BroadcastScaleMaskLoadIffbLm3EiE11DirectStoreIffEfLi1ELi1ELi16ELi2ELb0EL9Algorithm0EEvT_T0_ll,(.L_x_37609 - _Z15SoftmaxWarpImplI22BroadcastScaleMaskLoadIffbLm3EiE11DirectStoreIffEfLi1ELi1ELi16ELi2ELb0EL9Algorithm0EEvT_T0_ll)
        .other          _Z15SoftmaxWarpImplI22BroadcastScaleMaskLoadIffbLm3EiE11DirectStoreIffEfLi1ELi1ELi16ELi2ELb0EL9Algorithm0EEvT_T0_ll,@"STO_CUDA_ENTRY STV_DEFAULT"
_Z15SoftmaxWarpImplI22BroadcastScaleMaskLoadIffbLm3EiE11DirectStoreIffEfLi1ELi1ELi16ELi2ELb0EL9Algorithm0EEvT_T0_ll:
.text._Z15SoftmaxWarpImplI22BroadcastScaleMaskLoadIffbLm3EiE11DirectStoreIffEfLi1ELi1ELi16ELi2ELb0EL9Algorithm0EEvT_T0_ll:
        /* <DEDUP_REMOVED lines=27> */
.L_x_15205:
        /* <DEDUP_REMOVED lines=18> */
.L_x_15212:
        /* <DEDUP_REMOVED lines=44> */
[----:B------:R-:W-:Y:S01]  /*0590*/  ISETP.GE.AND P3, PT, R2, RZ, PT ;  /* 0x000000ff0200720c */ /* 0x000fe20003f66270 */
[----:B------:R-:W-:Y:S02]  /*05a0*/  HFMA2 R2, -RZ, RZ, 0, 0 ;  /* 0x00000000ff027431 */ /* 0x000fe400000001ff */
[----:B------:R-:W-:Y:S02]  /*05b0*/  @!P1 IMAD.MOV R9, RZ, RZ, -R9 ;  /* 0x000000ffff099224 */ /* 0x000fe400078e0a09 */
[----:B------:R-:W-:-:S03]  /*05c0*/  @P0 IADD3 R10, PT, PT, R10, 0x1, RZ ;  /* 0x000000010a0a0810 */ /* 0x000fc60007ffe0ff */
[----:B------:R-:W-:-:S05]  /*05d0*/  SEL R9, R11, R9, !P2 ;  /* 0x000000090b097207 */ /* 0x000fca0005000000 */
[----:B------:R-:W-:Y:S02]  /*05e0*/  IMAD.MOV R21, RZ, RZ, -R9 ;  /* 0x000000ffff157224 */ /* 0x000fe400078e0a09 */
[----:B------:R-:W-:Y:S01]  /*05f0*/  @!P3 IMAD.MOV R10, RZ, RZ, -R10 ;  /* 0x000000ffff0ab224 */ /* 0x000fe200078e0a0a */
[----:B0-----:R-:W-:Y:S01]  /*0600*/  IADD3 R13, PT, PT, RZ, -R3, RZ ;  /* 0x80000003ff0d7210 */ /* 0x001fe20007ffe0ff */
[----:B------:R-:W-:-:S03]  /*0610*/  IMAD R21, R19, R21, R0 ;  /* 0x0000001513157224 */ /* 0x000fc600078e0200 */
[----:B------:R-:W-:Y:S01]  /*0620*/  SEL R10, R11, R10, !P2 ;  /* 0x0000000a0b0a7207 */ /* 0x000fe20005000000 */
[----:B------:R-:W-:Y:S01]  /*0630*/  IMAD R13, R13, R8, RZ ;  /* 0x000000080d0d7224 */ /* 0x000fe200078e02ff */
[----:B------:R-:W-:Y:S02]  /*0640*/  IABS R12, R21 ;  /* 0x00000015000c7213 */ /* 0x000fe40000000000 */
[----:B------:R-:W-:Y:S01]  /*0650*/  LOP3.LUT R24, R21, R18, RZ, 0x3c, !PT ;  /* 0x0000001215187212 */ /* 0x000fe200078e3cff */
[----:B------:R-:W-:Y:S02]  /*0660*/  IMAD.MOV R11, RZ, RZ, -R10 ;  /* 0x000000ffff0b7224 */ /* 0x000fe400078e0a0a */
[----:B------:R-:W-:Y:S01]  /*0670*/  IMAD.HI.U32 R2, R3, R13, R2 ;  /* 0x0000000d03027227 */ /* 0x000fe200078e0002 */
[----:B------:R-:W-:-:S03]  /*0680*/  ISETP.GE.AND P2, PT, R24, RZ, PT ;  /* 0x000000ff1800720c */ /* 0x000fc60003f46270 */
[----:B------:R-:W-:Y:S02]  /*0690*/  IMAD.MOV.U32 R3, RZ, RZ, R12 ;  /* 0x000000ffff037224 */ /* 0x000fe400078e000c */
[----:B------:R-:W-:Y:S02]  /*06a0*/  IMAD R11, R19, R11, R4 ;  /* 0x0000000b130b7224 */ /* 0x000fe400078e0204 */
[----:B------:R-:W-:-:S03]  /*06b0*/  IMAD.HI.U32 R23, R2, R3, RZ ;  /* 0x0000000302177227 */ /* 0x000fc600078e00ff */
[----:B------:R-:W-:Y:S01]  /*06c0*/  IABS R15, R11 ;  /* 0x0000000b000f7213 */ /* 0x000fe20000000000 */
[----:B------:R-:W-:-:S04]  /*06d0*/  IMAD.MOV R12, RZ, RZ, -R23 ;  /* 0x000000ffff0c7224 */ /* 0x000fc800078e0a17 */
[----:B------:R-:W-:-:S04]  /*06e0*/  IMAD.HI.U32 R22, R2, R15, RZ ;  /* 0x0000000f02167227 */ /* 0x000fc800078e00ff */
[----:B------:R-:W-:Y:S01]  /*06f0*/  IMAD R3, R8, R12, R3 ;  /* 0x0000000c08037224 */ /* 0x000fe200078e0203 */
        /* <DEDUP_REMOVED lines=16> */
[----:B------:R-:W-:-:S04]  /*0800*/  ISETP.GE.AND P1, PT, R8, RZ, PT ;  /* 0x000000ff0800720c */ /* 0x000fc80003f26270 */
[----:B------:R-:W-:Y:S01]  /*0810*/  MOV R8, R23 ;  /* 0x0000001700087202 */ /* 0x000fe20000000f00 */
[----:B------:R-:W-:Y:S01]  /*0820*/  @P0 VIADD R22, R22, 0x1 ;  /* 0x0000000116160836 */ /* 0x000fe20000000000 */
[----:B------:R-:W-:Y:S02]  /*0830*/  LOP3.LUT R23, RZ, R18, RZ, 0x33, !PT ;  /* 0x00000012ff177212 */ /* 0x000fe400078e33ff */
[----:B0-----:R-:W-:Y:S01]  /*0840*/  ISETP.NE.U32.AND P0, PT, R12, 0x1, PT ;  /* 0x000000010c00780c */ /* 0x001fe20003f05070 */
[----:B------:R-:W-:Y:S01]  /*0850*/  @!P2 IMAD.MOV R8, RZ, RZ, -R8 ;  /* 0x000000ffff08a224 */ /* 0x000fe200078e0a08 */
[----:B-1----:R-:W-:-:S04]  /*0860*/  ISETP.NE.U32.AND P2, PT, R2, 0x1, PT ;  /* 0x000000010200780c */ /* 0x002fc80003f45070 */
[----:B------:R-:W-:Y:S02]  /*0870*/  SEL R8, R23, R8, !P3 ;  /* 0x0000000817087207 */ /* 0x000fe40005800000 */
[----:B------:R-:W-:Y:S02]  /*0880*/  ISETP.NE.AND.EX P0, PT, R13, RZ, PT, P0 ;  /* 0x000000ff0d00720c */ /* 0x000fe40003f05300 */
[----:B------:R-:W-:Y:S01]  /*0890*/  @!P1 IADD3 R22, PT, PT, -R22, RZ, RZ ;  /* 0x000000ff16169210 */ /* 0x000fe20007ffe1ff */
[----:B------:R-:W-:Y:S01]  /*08a0*/  IMAD.MOV R2, RZ, RZ, -R8 ;  /* 0x000000ffff027224 */ /* 0x000fe200078e0a08 */
[----:B------:R-:W-:Y:S02]  /*08b0*/  ISETP.NE.AND.EX P2, PT, R3, RZ, PT, P2 ;  /* 0x000000ff0300720c */ /* 0x000fe40003f45320 */
[----:B--2---:R-:W-:Y:S01]  /*08c0*/  ISETP.NE.U32.AND P1, PT, R14, 0x1, PT ;  /* 0x000000010e00780c */ /* 0x004fe20003f25070 */
[----:B------:R-:W-:Y:S01]  /*08d0*/  IMAD R21, R18, R2, R21 ;  /* 0x0000000212157224 */ /* 0x000fe200078e0215 */
[----:B------:R-:W-:-:S02]  /*08e0*/  SEL R9, R9, RZ, P0 ;  /* 0x000000ff09097207 */ /* 0x000fc40000000000 */
[----:B------:R-:W-:Y:S02]  /*08f0*/  SEL R22, R23, R22, !P3 ;  /* 0x0000001617167207 */ /* 0x000fe40005800000 */
[----:B------:R-:W-:Y:S01]  /*0900*/  ISETP.NE.AND.EX P1, PT, R15, RZ, PT, P1 ;  /* 0x000000ff0f00720c */ /* 0x000fe20003f25310 */
[----:B------:R-:W-:Y:S01]  /*0910*/  IMAD R9, R9, UR46, RZ ;  /* 0x0000002e09097c24 */ /* 0x000fe2000f8e02ff */
[----:B------:R-:W-:Y:S01]  /*0920*/  SEL R8, R8, RZ, P2 ;  /* 0x000000ff08087207 */ /* 0x000fe20001000000 */
[----:B------:R-:W-:Y:S01]  /*0930*/  IMAD.MOV R2, RZ, RZ, -R22 ;  /* 0x000000ffff027224 */ /* 0x000fe200078e0a16 */
[----:B------:R-:W-:Y:S02]  /*0940*/  SEL R21, R21, RZ, P1 ;  /* 0x000000ff15157207 */ /* 0x000fe40000800000 */
[----:B------:R-:W-:Y:S01]  /*0950*/  SEL R10, R10, RZ, P0 ;  /* 0x000000ff0a0a7207 */ /* 0x000fe20000000000 */
[----:B------:R-:W-:Y:S01]  /*0960*/  IMAD R8, R8, UR47, R9 ;  /* 0x0000002f08087c24 */ /* 0x000fe2000f8e0209 */
[----:B------:R-:W-:Y:S01]  /*0970*/  SEL R22, R22, RZ, P2 ;  /* 0x000000ff16167207 */ /* 0x000fe20001000000 */
[----:B------:R-:W-:-:S02]  /*0980*/  IMAD R11, R18, R2, R11 ;  /* 0x00000002120b7224 */ /* 0x000fc400078e020b */
[----:B------:R-:W-:Y:S02]  /*0990*/  IMAD R8, R21, UR49, R8 ;  /* 0x0000003115087c24 */ /* 0x000fe4000f8e0208 */
[----:B------:R-:W-:Y:S01]  /*09a0*/  IMAD R3, R10, UR46, RZ ;  /* 0x0000002e0a037c24 */ /* 0x000fe2000f8e02ff */
[----:B------:R-:W-:Y:S02]  /*09b0*/  SEL R11, R11, RZ, P1 ;  /* 0x000000ff0b0b7207 */ /* 0x000fe40000800000 */
[----:B------:R-:W-:Y:S01]  /*09c0*/  IADD3 R2, P0, PT, R8, UR38, RZ ;  /* 0x0000002608027c10 */ /* 0x000fe2000ff1e0ff */
[----:B------:R-:W-:Y:S01]  /*09d0*/  IMAD R22, R22, UR47, R3 ;  /* 0x0000002f16167c24 */ /* 0x000fe2000f8e0203 */
[----:B------:R-:W-:Y:S02]  /*09e0*/  SHF.R.S64 R10, RZ, 0x1e, R4 ;  /* 0x0000001eff0a7819 */ /* 0x000fe40000001004 */
[----:B------:R-:W-:Y:S01]  /*09f0*/  LEA.HI.X.SX32 R3, R8, UR39, 0x1, P0 ;  /* 0x0000002708037c11 */ /* 0x000fe200080f0eff */
[----:B------:R-:W-:Y:S01]  /*0a00*/  IMAD R8, R11, UR49, R22 ;  /* 0x000000310b087c24 */ /* 0x000fe2000f8e0216 */
[----:B------:R-:W-:-:S02]  /*0a10*/  IADD3 R10, P0, PT, R10, UR36, RZ ;  /* 0x000000240a0a7c10 */ /* 0x000fc4000ff1e0ff */
[----:B------:R-:W-:Y:S01]  /*0a20*/  SHF.R.S64 R22, RZ, 0x1e, R0 ;  /* 0x0000001eff167819 */ /* 0x000fe20000001000 */
[----:B------:R-:W2:Y:S01]  /*0a30*/  LDG.E.U8 R2, desc[UR8][R2.64] ;  /* 0x0000000802027981 */ /* 0x000ea2000c1e1100 */
[----:B------:R-:W-:Y:S02]  /*0a40*/  IADD3 R14, P1, PT, R8, UR38, RZ ;  /* 0x00000026080e7c10 */ /* 0x000fe4000ff3e0ff */
[----:B------:R-:W-:Y:S02]  /*0a50*/  LEA.HI.X.SX32 R11, R4, UR37, 0x2, P0 ;  /* 0x00000025040b7c11 */ /* 0x000fe400080f16ff */
[----:B------:R-:W-:Y:S02]  /*0a60*/  LEA.HI.X.SX32 R15, R8, UR39, 0x1, P1 ;  /* 0x00000027080f7c11 */ /* 0x000fe400088f0eff */
        /* <DEDUP_REMOVED lines=43> */
[----:B------:R-:W-:Y:S02]  /*0d20*/  SHF.L.U32 R2, R2, 0x17, RZ ;  /* 0x0000001702027819 */ /* 0x000fe400000006ff */
        /* <DEDUP_REMOVED lines=24> */
.L_x_15230:
        /* <DEDUP_REMOVED lines=11> */
[----:B------:R-:W-:Y:S05]  /*0f60*/  CALL.REL.NOINC `($__internal_232_$__cuda_sm3x_div_rn_noftz_f32_slowpath) ;  /* 0x0000000800ac7944 */ /* 0x000fea0003c00000 */
[----:B------:R-:W-:-:S07]  /*0f70*/  IMAD.MOV.U32 R13, RZ, RZ, R0 ;  /* 0x000000ffff0d7224 */ /* 0x000fce00078e0000 */
.L_x_15209:
[----:B------:R-:W-:Y:S05]  /*0f80*/  BSYNC.RECONVERGENT B1 ;  /* 0x0000000000017941 */ /* 0x000fea0003800200 */
.L_x_15208:
        /* <DEDUP_REMOVED lines=22> */
[----:B------:R-:W-:Y:S05]  /*10f0*/  CALL.REL.NOINC `($__internal_232_$__cuda_sm3x_div_rn_noftz_f32_slowpath) ;  /* 0x0000000800487944 */ /* 0x000fea0003c00000 */
[----:B------:R-:W-:-:S07]  /*1100*/  MOV R11, R0 ;  /* 0x00000000000b7202 */ /* 0x000fce0000000f00 */
.L_x_15211:
[----:B------:R-:W-:Y:S05]  /*1110*/  BSYNC.RECONVERGENT B1 ;  /* 0x0000000000017941 */ /* 0x000fea0003800200 */
.L_x_15210:
        /* <DEDUP_REMOVED lines=12> */
.L_x_15206:
[----:B------:R-:W-:Y:S05]  /*11e0*/  EXIT ;  /* 0x000000000000794d */ /* 0x000fea0003800000 */
.L_x_15207:
[----:B------:R-:W-:Y:S01]  /*11f0*/  BSSY B1, `(.L_x_15213) ;  /* 0x0000007000017945 */ /* 0x000fe20003800000 */
[----:B------:R-:W-:Y:S01]  /*1200*/  IMAD.MOV.U32 R12, RZ, RZ, 0x8 ;  /* 0x00000008ff0c7424 */ /* 0x000fe200078e00ff */
[----:B------:R-:W-:Y:S01]  /*1210*/  MOV R15, 0xffffffff ;  /* 0xffffffff000f7802 */ /* 0x000fe20000000f00 */
[----:B------:R-:W-:-:S07]  /*1220*/  IMAD.MOV.U32 R11, RZ, RZ, 0x1f ;  /* 0x0000001fff0b7424 */ /* 0x000fce00078e00ff */
[----:B------:R-:W-:Y:S05]  /*1230*/  WARPSYNC.COLLECTIVE R15, `(.L_x_15214) ;  /* 0x000000000f087348 */ /* 0x000fea0003c00000 */
[----:B------:R0:W1:Y:S02]  /*1240*/  SHFL.BFLY P6, R14, R13, R12, R11 ;  /* 0x0c00000c0d0e7389 */ /* 0x00006400000c000b */
[----:B01----:R-:W-:Y:S05]  /*1250*/  ENDCOLLECTIVE ;  /* 0x000000000000791b */ /* 0x003fea0003800000 */
.L_x_15214:
[----:B------:R-:W-:Y:S05]  /*1260*/  BSYNC B1 ;  /* 0x0000000000017941 */ /* 0x000fea0003800000 */
.L_x_15213:
[----:B------:R-:W-:Y:S01]  /*1270*/  FMNMX R13, R13, R14, !PT ;  /* 0x0000000e0d0d7209 */ /* 0x000fe20007800000 */
[----:B------:R-:W-:Y:S01]  /*1280*/  IMAD.MOV.U32 R12, RZ, RZ, 0x4 ;  /* 0x00000004ff0c7424 */ /* 0x000fe200078e00ff */
[----:B------:R-:W-:Y:S01]  /*1290*/  MOV R15, 0xffffffff ;  /* 0xffffffff000f7802 */ /* 0x000fe20000000f00 */
[----:B------:R-:W-:-:S07]  /*12a0*/  IMAD.MOV.U32 R11, RZ, RZ, 0x1f ;  /* 0x0000001fff0b7424 */ /* 0x000fce00078e00ff */
[----:B------:R-:W-:Y:S05]  /*12b0*/  WARPSYNC.COLLECTIVE R15, `(.L_x_15215) ;  /* 0x000000000f087348 */ /* 0x000fea0003c00000 */
[----:B------:R0:W1:Y:S02]  /*12c0*/  SHFL.BFLY P6, R14, R13, R12, R11 ;  /* 0x0c00000c0d0e7389 */ /* 0x00006400000c000b */
[----:B01----:R-:W-:Y:S05]  /*12d0*/  ENDCOLLECTIVE ;  /* 0x000000000000791b */ /* 0x003fea0003800000 */
.L_x_15215:
[----:B------:R-:W-:Y:S01]  /*12e0*/  IMAD.MOV.U32 R12, RZ, RZ, 0x2 ;  /* 0x00000002ff0c7424 */ /* 0x000fe200078e00ff */
[----:B------:R-:W-:-:S05]  /*12f0*/  FMNMX R2, R13, R14, !PT ;  /* 0x0000000e0d027209 */ /* 0x000fca0007800000 */
[----:B------:R-:W-:-:S07]  /*1300*/  IMAD.MOV.U32 R13, RZ, RZ, R2 ;  /* 0x000000ffff0d7224 */ /* 0x000fce00078e0002 */
[----:B------:R-:W-:Y:S05]  /*1310*/  WARPSYNC.COLLECTIVE R15, `(.L_x_15216) ;  /* 0x000000000f087348 */ /* 0x000fea0003c00000 */
[----:B------:R0:W1:Y:S02]  /*1320*/  SHFL.BFLY P6, R14, R13, R12, R11 ;  /* 0x0c00000c0d0e7389 */ /* 0x00006400000c000b */
[----:B01----:R-:W-:Y:S05]  /*1330*/  ENDCOLLECTIVE ;  /* 0x000000000000791b */ /* 0x003fea0003800000 */
.L_x_15216:
[----:B------:R-:W-:Y:S01]  /*1340*/  IMAD.MOV.U32 R12, RZ, RZ, 0x1 ;  /* 0x00000001ff0c7424 */ /* 0x000fe200078e00ff */
[----:B------:R-:W-:Y:S01]  /*1350*/  FMNMX R3, R2, R14, !PT ;  /* 0x0000000e02037209 */ /* 0x000fe20007800000 */
[----:B------:R-:W-:-:S03]  /*1360*/  HFMA2 R2, -RZ, RZ, 0.96630859375, -0.0022525787353515625 ;  /* 0x3bbb989dff027431 */ /* 0x000fc600000001ff */
[----:B------:R-:W-:-:S07]  /*1370*/  MOV R13, R3 ;  /* 0x00000003000d7202 */ /* 0x000fce0000000f00 */
[----:B------:R-:W-:Y:S05]  /*1380*/  WARPSYNC.COLLECTIVE R15, `(.L_x_15217) ;  /* 0x000000000f087348 */ /* 0x000fea0003c00000 */
[----:B------:R0:W1:Y:S02]  /*1390*/  SHFL.BFLY P6, R14, R13, R12, R11 ;  /* 0x0c00000c0d0e7389 */ /* 0x00006400000c000b */
[----:B01----:R-:W-:Y:S05]  /*13a0*/  ENDCOLLECTIVE ;  /* 0x000000000000791b */ /* 0x003fea0003800000 */
.L_x_15217:
[----:B------:R-:W-:Y:S01]  /*13b0*/  MOV R13, R0 ;  /* 0x00000000000d7202 */ /* 0x000fe20000000f00 */
[----:B------:R-:W-:Y:S02]  /*13c0*/  IMAD.MOV.U32 R12, RZ, RZ, 0x8 ;  /* 0x00000008ff0c7424 */ /* 0x000fe400078e00ff */
[----:B------:R-:W-:-:S07]  /*13d0*/  IMAD.MOV.U32 R10, RZ, RZ, R14 ;  /* 0x000000ffff0a7224 */ /* 0x000fce00078e000e */
[----:B------:R-:W-:Y:S05]  /*13e0*/  WARPSYNC.COLLECTIVE R15, `(.L_x_15218) ;  /* 0x000000000f087348 */ /* 0x000fea0003c00000 */
[----:B------:R0:W1:Y:S02]  /*13f0*/  SHFL.BFLY P6, R14, R13, R12, R11 ;  /* 0x0c00000c0d0e7389 */ /* 0x00006400000c000b */
[----:B01----:R-:W-:Y:S05]  /*1400*/  ENDCOLLECTIVE ;  /* 0x000000000000791b */ /* 0x003fea0003800000 */
.L_x_15218:
        /* <DEDUP_REMOVED lines=12> */
.L_x_15219:
        /* <DEDUP_REMOVED lines=12> */
.L_x_15220:
        /* <DEDUP_REMOVED lines=9> */
.L_x_15221:
[----:B------:R-:W-:Y:S01]  /*1620*/  MOV R13, R9 ;  /* 0x00000009000d7202 */ /* 0x000fe20000000f00 */
[----:B------:R-:W-:Y:S02]  /*1630*/  IMAD.MOV.U32 R12, RZ, RZ, 0x8 ;  /* 0x00000008ff0c7424 */ /* 0x000fe400078e00ff */
[----:B------:R-:W-:-:S07]  /*1640*/  IMAD.MOV.U32 R22, RZ, RZ, R14 ;  /* 0x000000ffff167224 */ /* 0x000fce00078e000e */
[----:B------:R-:W-:Y:S05]  /*1650*/  WARPSYNC.COLLECTIVE R15, `(.L_x_15222) ;  /* 0x000000000f087348 */ /* 0x000fea0003c00000 */
[----:B------:R0:W1:Y:S02]  /*1660*/  SHFL.BFLY P6, R14, R13, R12, R11 ;  /* 0x0c00000c0d0e7389 */ /* 0x00006400000c000b */
[----:B01----:R-:W-:Y:S05]  /*1670*/  ENDCOLLECTIVE ;  /* 0x000000000000791b */ /* 0x003fea0003800000 */
.L_x_15222:
        /* <DEDUP_REMOVED lines=14> */
.L_x_15223:
        /* <DEDUP_REMOVED lines=9> */
.L_x_15224:
[----:B------:R-:W-:Y:S02]  /*17f0*/  IMAD.MOV.U32 R12, RZ, RZ, 0x1 ;  /* 0x00000001ff0c7424 */ /* 0x000fe400078e00ff */
[----:B------:R-:W-:-:S04]  /*1800*/  FADD R9, R8, R14 ;  /* 0x0000000e08097221 */ /* 0x000fc80000000000 */
[----:B------:R-:W-:-:S07]  /*1810*/  IMAD.MOV.U32 R13, RZ, RZ, R9 ;  /* 0x000000ffff0d7224 */ /* 0x000fce00078e0009 */
[----:B------:R-:W-:Y:S05]  /*1820*/  WARPSYNC.COLLECTIVE R15, `(.L_x_15225) ;  /* 0x000000000f087348 */ /* 0x000fea0003c00000 */
[----:B------:R0:W1:Y:S02]  /*1830*/  SHFL.BFLY P6, R14, R13, R12, R11 ;  /* 0x0c00000c0d0e7389 */ /* 0x00006400000c000b */
[----:B01----:R-:W-:Y:S05]  /*1840*/  ENDCOLLECTIVE ;  /* 0x000000000000791b */ /* 0x003fea0003800000 */
.L_x_15225:
[----:B------:R-:W-:Y:S02]  /*1850*/  IMAD.MOV.U32 R13, RZ, RZ, R3 ;  /* 0x000000ffff0d7224 */ /* 0x000fe400078e0003 */
[----:B------:R-:W-:Y:S01]  /*1860*/  IMAD.MOV.U32 R12, RZ, RZ, 0x8 ;  /* 0x00000008ff0c7424 */ /* 0x000fe200078e00ff */
[----:B------:R-:W-:-:S07]  /*1870*/  MOV R10, R14 ;  /* 0x0000000e000a7202 */ /* 0x000fce0000000f00 */
[----:B------:R-:W-:Y:S05]  /*1880*/  WARPSYNC.COLLECTIVE R15, `(.L_x_15226) ;  /* 0x000000000f087348 */ /* 0x000fea0003c00000 */
[----:B------:R0:W1:Y:S02]  /*1890*/  SHFL.BFLY P6, R14, R13, R12, R11 ;  /* 0x0c00000c0d0e7389 */ /* 0x00006400000c000b */
[----:B01----:R-:W-:Y:S05]  /*18a0*/  ENDCOLLECTIVE ;  /* 0x000000000000791b */ /* 0x003fea0003800000 */
.L_x_15226:
        /* <DEDUP_REMOVED lines=8> */
.L_x_15227:
[----:B------:R-:W-:Y:S01]  /*1930*/  IMAD.MOV.U32 R12, RZ, RZ, 0x2 ;  /* 0x00000002ff0c7424 */ /* 0x000fe200078e00ff */
[----:B------:R-:W-:-:S05]  /*1940*/  MOV R22, R14 ;  /* 0x0000000e00167202 */ /* 0x000fca0000000f00 */
[----:B------:R-:W-:-:S04]  /*1950*/  FADD R22, R21, R22 ;  /* 0x0000001615167221 */ /* 0x000fc80000000000 */
[----:B------:R-:W-:-:S07]  /*1960*/  IMAD.MOV.U32 R13, RZ, RZ, R22 ;  /* 0x000000ffff0d7224 */ /* 0x000fce00078e0016 */
[----:B------:R-:W-:Y:S05]  /*1970*/  WARPSYNC.COLLECTIVE R15, `(.L_x_15228) ;  /* 0x000000000f087348 */ /* 0x000fea0003c00000 */
[----:B------:R0:W1:Y:S02]  /*1980*/  SHFL.BFLY P6, R14, R13, R12, R11 ;  /* 0x0c00000c0d0e7389 */ /* 0x00006400000c000b */
[----:B01----:R-:W-:Y:S05]  /*1990*/  ENDCOLLECTIVE ;  /* 0x000000000000791b */ /* 0x003fea0003800000 */
.L_x_15228:
[----:B------:R-:W-:Y:S01]  /*19a0*/  IMAD.MOV.U32 R12, RZ, RZ, 0x1 ;  /* 0x00000001ff0c7424 */ /* 0x000fe200078e00ff */
[----:B------:R-:W-:-:S05]  /*19b0*/  MOV R23, R14 ;  /* 0x0000000e00177202 */ /* 0x000fca0000000f00 */
[----:B------:R-:W-:-:S04]  /*19c0*/  FADD R23, R22, R23 ;  /* 0x0000001716177221 */ /* 0x000fc80000000000 */
[----:B------:R-:W-:-:S07]  /*19d0*/  IMAD.MOV.U32 R13, RZ, RZ, R23 ;  /* 0x000000ffff0d7224 */ /* 0x000fce00078e0017 */
[----:B------:R-:W-:Y:S05]  /*19e0*/  WARPSYNC.COLLECTIVE R15, `(.L_x_15229) ;  /* 0x000000000f087348 */ /* 0x000fea0003c00000 */
[----:B------:R0:W1:Y:S02]  /*19f0*/  SHFL.BFLY P6, R14, R13, R12, R11 ;  /* 0x0c00000c0d0e7389 */ /* 0x00006400000c000b */
[----:B01----:R-:W-:Y:S05]  /*1a00*/  ENDCOLLECTIVE ;  /* 0x000000000000791b */ /* 0x003fea0003800000 */
.L_x_15229:
[----:B------:R-:W-:Y:S05]  /*1a10*/  BRA `(.L_x_15230) ;  /* 0xfffffff400247947 */ /* 0x000fea000383ffff */
        .weak           $__internal_232_$__cuda_sm3x_div_rn_noftz_f32_slowpath
        .type           $__internal_232_$__cuda_sm3x_div_rn_noftz_f32_slowpath,@function
        .size           $__internal_232_$__cuda_sm3x_div_rn_noftz_f32_slowpath,(.L_x_37609 - $__internal_232_$__cuda_sm3x_div_rn_noftz_f32_slowpath)
$__internal_232_$__cuda_sm3x_div_rn_noftz_f32_slowpath:
        /* <DEDUP_REMOVED lines=34> */
.L_x_15232:
        /* <DEDUP_REMOVED lines=51> */
.L_x_15239:
[----:B------:R-:W-:-:S04]  /*1f70*/  LOP3.LUT R0, R0, 0x80000000, RZ, 0xc0, !PT ;  /* 0x8000000000007812 */ /* 0x000fc800078ec0ff */
[----:B------:R-:W-:Y:S01]  /*1f80*/  LOP3.LUT R0, R0, 0x7f800000, RZ, 0xfc, !PT ;  /* 0x7f80000000007812 */ /* 0x000fe200078efcff */
[----:B------:R-:W-:Y:S06]  /*1f90*/  BRA `(.L_x_15240) ;  /* 0x0000000000047947 */ /* 0x000fec0003800000 */
.L_x_15238:
[----:B------:R-:W-:-:S07]  /*1fa0*/  IMAD R0, R11, 0x800000, R0 ;  /* 0x008000000b007824 */ /* 0x000fce00078e0200 */
.L_x_15240:
[----:B------:R-:W-:Y:S05]  /*1fb0*/  BSYNC.RECONVERGENT B3 ;  /* 0x0000000000037941 */ /* 0x000fea0003800200 */
.L_x_15237:
[----:B------:R-:W-:Y:S05]  /*1fc0*/  BRA `(.L_x_15241) ;  /* 0x0000000000207947 */ /* 0x000fea0003800000 */
.L_x_15236:
[----:B------:R-:W-:-:S04]  /*1fd0*/  LOP3.LUT R0, R3, 0x80000000, R0, 0x48, !PT ;  /* 0x8000000003007812 */ /* 0x000fc800078e4800 */
[----:B------:R-:W-:Y:S01]  /*1fe0*/  LOP3.LUT R0, R0, 0x7f800000, RZ, 0xfc, !PT ;  /* 0x7f80000000007812 */ /* 0x000fe200078efcff */
[----:B------:R-:W-:Y:S06]  /*1ff0*/  BRA `(.L_x_15241) ;  /* 0x0000000000147947 */ /* 0x000fec0003800000 */
.L_x_15235:
[----:B------:R-:W-:Y:S01]  /*2000*/  LOP3.LUT R0, R3, 0x80000000, R0, 0x48, !PT ;  /* 0x8000000003007812 */ /* 0x000fe200078e4800 */
[----:B------:R-:W-:Y:S06]  /*2010*/  BRA `(.L_x_15241) ;  /* 0x00000000000c7947 */ /* 0x000fec0003800000 */
.L_x_15234:
[----:B------:R-:W0:Y:S01]  /*2020*/  MUFU.RSQ R0, -QNAN ;  /* 0xffc0000000007908 */ /* 0x000e220000001400 */
[----:B------:R-:W-:Y:S05]  /*2030*/  BRA `(.L_x_15241) ;  /* 0x0000000000047947 */ /* 0x000fea0003800000 */
.L_x_15233:
[----:B------:R-:W-:-:S07]  /*2040*/  FADD.FTZ R0, R0, R3 ;  /* 0x0000000300007221 */ /* 0x000fce0000010000 */
.L_x_15241:
[----:B------:R-:W-:Y:S05]  /*2050*/  BSYNC.RECONVERGENT B2 ;  /* 0x0000000000027941 */ /* 0x000fea0003800200 */
.L_x_15231:
[----:B------:R-:W-:Y:S01]  /*2060*/  MOV R10, R4 ;  /* 0x00000004000a7202 */ /* 0x000fe20000000f00 */
[----:B------:R-:W-:-:S04]  /*2070*/  IMAD.MOV.U32 R11, RZ, RZ, 0x0 ;  /* 0x00000000ff0b7424 */ /* 0x000fc800078e00ff */
[----:B0-----:R-:W-:Y:S05]  /*2080*/  RET.REL.NODEC R10 `(_Z15SoftmaxWarpImplI22BroadcastScaleMaskLoadIffbLm3EiE11DirectStoreIffEfLi1ELi1ELi16ELi2ELb0EL9Algorithm0EEvT_T0_ll) ;  /* 0xffffffdc0adc7950 */ /* 0x001fea0003c3ffff */
.L_x_15242:
        /* <DEDUP_REMOVED lines=15> */
.L_x_37609:


//--------------------- .text._Z15SoftmaxWarpImplI22BroadcastScaleMaskLoadIffbLm3EiE11DirectStoreIffEfLi1ELi1ELi8ELi1ELb1EL9Algorithm0EEvT_T0_ll --------------------------
	.section	.text._Z15SoftmaxWarpImplI22BroadcastScaleMaskLoadIffbLm3EiE11DirectStoreIffEfLi1ELi1ELi8ELi1ELb1EL9Algorithm0EEvT_T0_ll,"ax",@progbits
	.align	128
        .global         _Z15SoftmaxWarpImplI22BroadcastScaleMaskLoadIffbLm3EiE11DirectStoreIffEfLi1ELi1ELi8ELi1ELb1EL9Algorithm0EEvT_T0_ll
        .type           _Z15SoftmaxWarpImplI22BroadcastScaleMaskLoadIffbLm3EiE11DirectStoreIffEfLi1ELi1ELi8ELi1ELb1EL9Algorithm0EEvT_T0_ll,@function
        .size           _Z15SoftmaxWarpImplI22BroadcastScaleMaskLoadIffbLm3EiE11DirectStoreIffEfLi1ELi1ELi8ELi1ELb1EL9Algorithm0EEvT_T0_ll,(.L_x_37610 - _Z15SoftmaxWarpImplI22BroadcastScaleMaskLoadIffbLm3EiE11DirectStoreIffEfLi1ELi1ELi8ELi1ELb1EL9Algorithm0EEvT_T0_ll)
        .other          _Z15SoftmaxWarpImplI22BroadcastScaleMaskLoadIffbLm3EiE11DirectStoreIffEfLi1ELi1ELi8ELi1ELb1EL9Algorithm0EEvT_T0_ll,@"STO_CUDA_ENTRY STV_DEFAULT"
_Z15SoftmaxWarpImplI22BroadcastScaleMaskLoadIffbLm3EiE11DirectStoreIffEfLi1ELi1ELi8ELi1ELb1EL9Algorithm0EEvT_T0_ll:
.text._Z15SoftmaxWarpImplI22BroadcastScaleMaskLoadIffbLm3EiE11DirectStoreIffEfLi1ELi1ELi8ELi1ELb1EL9Algorithm0EEvT_T0_ll:
        /* <DEDUP_REMOVED lines=29> */
.L_x_15243:
        /* <DEDUP_REMOVED lines=19> */
.L_x_15252:
        /* <DEDUP_REMOVED lines=86> */
.L_x_15246:
[----:B------:R-:W-:Y:S05]  /*0860*/  BSYNC.RECONVERGENT B1 ;  /* 0x0000000000017941 */ /* 0x000fea0003800200 */
.L_x_15245:
        /* <DEDUP_REMOVED lines=25> */
.L_x_15260:
        /* <DEDUP_REMOVED lines=11> */
[----:B-1234-:R-:W-:Y:S05]  /*0ab0*/  CALL.REL.NOINC `($__internal_233_$__cuda_sm3x_div_rn_noftz_f32_slowpath) ;  /* 0x0000000400287944 */ /* 0x01efea0003c00000 */
[----:B------:R-:W-:-:S07]  /*0ac0*/  MOV R15, R0 ;  /* 0x00000000000f7202 */ /* 0x000fce0000000f00 */
.L_x_15249:
[----:B------:R-:W-:Y:S05]  /*0ad0*/  BSYNC.RECONVERGENT B1 ;  /* 0x0000000000017941 */ /* 0x000fea0003800200 */
.L_x_15248:
        /* <DEDUP_REMOVED lines=13> */
.L_x_15251:
[----:B------:R-:W-:Y:S05]  /*0bb0*/  BSYNC.RECONVERGENT B1 ;  /* 0x0000000000017941 */ /* 0x000fea0003800200 */
.L_x_15250:
[----:B------:R-:W-:-:S04]  /*0bc0*/  IADD3 R17, P0, PT, R21, R17, RZ ;  /* 0x0000001115117210 */ /* 0x000fc80007f1e0ff */
[----:B------:R-:W-:Y:S02]  /*0bd0*/  LEA.HI.X.SX32 R16, R21, R16, 0x1, P0 ;  /* 0x0000001015107211 */ /* 0x000fe400000f0eff */
[----:B------:R-:W-:-:S04]  /*0be0*/  ISETP.GE.U32.AND P0, PT, R17, UR46, PT ;  /* 0x0000002e11007c0c */ /* 0x000fc8000bf06070 */
[----:B------:R-:W-:-:S13]  /*0bf0*/  ISETP.GE.AND.EX P0, PT, R16, UR47, PT, P0 ;  /* 0x0000002f10007c0c */ /* 0x000fda000bf06300 */
[----:B------:R-:W-:Y:S05]  /*0c00*/  @!P0 BRA `(.L_x_15252) ;  /* 0xfffffff400bc8947 */ /* 0x000fea000383ffff */
[----:B------:R-:W-:Y:S05]  /*0c10*/  BSYNC B0 ;  /* 0x0000000000007941 */ /* 0x000fea0003800000 */
.L_x_15244:
[----:B------:R-:W-:Y:S05]  /*0c20*/  EXIT ;  /* 0x000000000000794d */ /* 0x000fea0003800000 */
.L_x_15247:
[----:B------:R-:W-:Y:S01]  /*0c30*/  HFMA2 R11, -RZ, RZ, 0, 1.847743988037109375e-06 ;  /* 0x0000001fff0b7431 */ /* 0x000fe200000001ff */
[----:B------:R-:W-:Y:S01]  /*0c40*/  BSSY B1, `(.L_x_15253) ;  /* 0x0000006000017945 */ /* 0x000fe20003800000 */
[----:B------:R-:W-:Y:S02]  /*0c50*/  IMAD.MOV.U32 R12, RZ, RZ, 0x4 ;  /* 0x00000004ff0c7424 */ /* 0x000fe400078e00ff */
[----:B------:R-:W-:-:S07]  /*0c60*/  IMAD.MOV.U32 R15, RZ, RZ, -0x1 ;  /* 0xffffffffff0f7424 */ /* 0x000fce00078e00ff */
[----:B-1234-:R-:W-:Y:S05]  /*0c70*/  WARPSYNC.COLLECTIVE R15, `(.L_x_15254) ;  /* 0x000000000f087348 */ /* 0x01efea0003c00000 */
[----:B------:R0:W0:Y:S02]  /*0c80*/  SHFL.BFLY P6, R14, R13, R12, R11 ;  /* 0x0c00000c0d0e7389 */ /* 0x00002400000c000b */
[----:B01234-:R-:W-:Y:S05]  /*0c90*/  ENDCOLLECTIVE ;  /* 0x000000000000791b */ /* 0x01ffea0003800000 */
.L_x_15254:
[----:B------:R-:W-:Y:S05]  /*0ca0*/  BSYNC B1 ;  /* 0x0000000000017941 */ /* 0x000fea0003800000 */
.L_x_15253:
        /* <DEDUP_REMOVED lines=9> */
.L_x_15255:
[----:B------:R-:W-:Y:S01]  /*0d40*/  IMAD.MOV.U32 R12, RZ, RZ, 0x1 ;  /* 0x00000001ff0c7424 */ /* 0x000fe200078e00ff */
[----:B------:R-:W-:-:S04]  /*0d50*/  FMNMX R0, R13, R14, !PT ;  /* 0x0000000e0d007209 */ /* 0x000fc80007800000 */
[----:B------:R-:W-:-:S07]  /*0d60*/  MOV R13, R0 ;  /* 0x00000000000d7202 */ /* 0x000fce0000000f00 */
[----:B------:R-:W-:Y:S05]  /*0d70*/  WARPSYNC.COLLECTIVE R15, `(.L_x_15256) ;  /* 0x000000000f087348 */ /* 0x000fea0003c00000 */
[----:B------:R0:W1:Y:S02]  /*0d80*/  SHFL.BFLY P6, R14, R13, R12, R11 ;  /* 0x0c00000c0d0e7389 */ /* 0x00006400000c000b */
[----:B01----:R-:W-:Y:S05]  /*0d90*/  ENDCOLLECTIVE ;  /* 0x000000000000791b */ /* 0x003fea0003800000 */
.L_x_15256:
[----:B------:R-:W-:Y:S01]  /*0da0*/  HFMA2 R12, -RZ, RZ, 0, 2.384185791015625e-07 ;  /* 0x00000004ff0c7431 */ /* 0x000fe200000001ff */
        /* <DEDUP_REMOVED lines=14> */
.L_x_15257:
[----:B------:R-:W-:Y:S02]  /*0e90*/  IMAD.MOV.U32 R12, RZ, RZ, 0x2 ;  /* 0x00000002ff0c7424 */ /* 0x000fe400078e00ff */
[----:B------:R-:W-:-:S04]  /*0ea0*/  FADD R10, R13, R14 ;  /* 0x0000000e0d0a7221 */ /* 0x000fc80000000000 */
[----:B------:R-:W-:-:S07]  /*0eb0*/  IMAD.MOV.U32 R13, RZ, RZ, R10 ;  /* 0x000000ffff0d7224 */ /* 0x000fce00078e000a */
[----:B------:R-:W-:Y:S05]  /*0ec0*/  WARPSYNC.COLLECTIVE R15, `(.L_x_15258) ;  /* 0x000000000f087348 */ /* 0x000fea0003c00000 */
[----:B------:R0:W1:Y:S02]  /*0ed0*/  SHFL.BFLY P6, R14, R13, R12, R11 ;  /* 0x0c00000c0d0e7389 */ /* 0x00006400000c000b */
[----:B01----:R-:W-:Y:S05]  /*0ee0*/  ENDCOLLECTIVE ;  /* 0x000000000000791b */ /* 0x003fea0003800000 */
.L_x_15258:
[----:B------:R-:W-:Y:S01]  /*0ef0*/  MOV R12, 0x1 ;  /* 0x00000001000c7802 */ /* 0x000fe20000000f00 */
[----:B------:R-:W-:-:S04]  /*0f00*/  FADD R22, R10, R14 ;  /* 0x0000000e0a167221 */ /* 0x000fc80000000000 */
[----:B------:R-:W-:-:S07]  /*0f10*/  IMAD.MOV.U32 R13, RZ, RZ, R22 ;  /* 0x000000ffff0d7224 */ /* 0x000fce00078e0016 */
[----:B------:R-:W-:Y:S05]  /*0f20*/  WARPSYNC.COLLECTIVE R15, `(.L_x_15259) ;  /* 0x000000000f087348 */ /* 0x000fea0003c00000 */
[----:B------:R0:W1:Y:S02]  /*0f30*/  SHFL.BFLY P6, R14, R13, R12, R11 ;  /* 0x0c00000c0d0e7389 */ /* 0x00006400000c000b */
[----:B01----:R-:W-:Y:S05]  /*0f40*/  ENDCOLLECTIVE ;  /* 0x000000000000791b */ /* 0x003fea0003800000 */
.L_x_15259:
[----:B------:R-:W-:Y:S05]  /*0f50*/  BRA `(.L_x_15260) ;  /* 0xfffffff800a87947 */ /* 0x000fea000383ffff */
        .weak           $__internal_233_$__cuda_sm3x_div_rn_noftz_f32_slowpath
        .type           $__internal_233_$__cuda_sm3x_div_rn_noftz_f32_slowpath,@function
        .size           $__internal_233_$__cuda_sm3x_div_rn_noftz_f32_slowpath,(.L_x_37610 - $__internal_233_$__cuda_sm3x_div_rn_noftz_f32_slowpath)
$__internal_233_$__cuda_sm3x_div_rn_noftz_f32_slowpath:
        /* <DEDUP_REMOVED lines=36> */
.L_x_15262:
        /* <DEDUP_REMOVED lines=51> */
.L_x_15269:
[----:B------:R-:W-:-:S04]  /*14d0*/  LOP3.LUT R0, R0, 0x80000000, RZ, 0xc0, !PT ;  /* 0x8000000000007812 */ /* 0x000fc800078ec0ff */
[----:B------:R-:W-:Y:S01]  /*14e0*/  LOP3.LUT R0, R0, 0x7f800000, RZ, 0xfc, !PT ;  /* 0x7f80000000007812 */ /* 0x000fe200078efcff */
[----:B------:R-:W-:Y:S06]  /*14f0*/  BRA `(.L_x_15270) ;  /* 0x0000000000047947 */ /* 0x000fec0003800000 */
.L_x_15268:
[----:B------:R-:W-:-:S07]  /*1500*/  IMAD R0, R13, 0x800000, R0 ;  /* 0x008000000d007824 */ /* 0x000fce00078e0200 */
.L_x_15270:
[----:B------:R-:W-:Y:S05]  /*1510*/  BSYNC.RECONVERGENT B3 ;  /* 0x0000000000037941 */ /* 0x000fea0003800200 */
.L_x_15267:
[----:B------:R-:W-:Y:S05]  /*1520*/  BRA `(.L_x_15271) ;  /* 0x0000000000207947 */ /* 0x000fea0003800000 */
.L_x_15266:
[----:B------:R-:W-:-:S04]  /*1530*/  LOP3.LUT R0, R23, 0x80000000, R14, 0x48, !PT ;  /* 0x8000000017007812 */ /* 0x000fc800078e480e */
[----:B------:R-:W-:Y:S01]  /*1540*/  LOP3.LUT R0, R0, 0x7f800000, RZ, 0xfc, !PT ;  /* 0x7f80000000007812 */ /* 0x000fe200078efcff */
[----:B------:R-:W-:Y:S06]  /*1550*/  BRA `(.L_x_15271) ;  /* 0x0000000000147947 */ /* 0x000fec0003800000 */
.L_x_15265:
[----:B------:R-:W-:Y:S01]  /*1560*/  LOP3.LUT R0, R23, 0x80000000, R14, 0x48, !PT ;  /* 0x8000000017007812 */ /* 0x000fe200078e480e */
[----:B------:R-:W-:Y:S06]  /*1570*/  BRA `(.L_x_15271) ;  /* 0x00000000000c7947 */ /* 0x000fec0003800000 */
.L_x_15264:
[----:B------:R-:W0:Y:S01]  /*1580*/  MUFU.RSQ R0, -QNAN ;  /* 0xffc0000000007908 */ /* 0x000e220000001400 */
[----:B------:R-:W-:Y:S05]  /*1590*/  BRA `(.L_x_15271) ;  /* 0x0000000000047947 */ /* 0x000fea0003800000 */
.L_x_15263:
[----:B------:R-:W-:-:S07]  /*15a0*/  FADD.FTZ R0, R0, R11 ;  /* 0x0000000b00007221 */ /* 0x000fce0000010000 */
.L_x_15271:
[----:B------:R-:W-:Y:S05]  /*15b0*/  BSYNC.RECONVERGENT B2 ;  /* 0x0000000000027941 */ /* 0x000fea0003800200 */
.L_x_15261:
[----:B------:R-:W-:-:S04]  /*15c0*/  IMAD.MOV.U32 R11, RZ, RZ, 0x0 ;  /* 0x00000000ff0b7424 */ /* 0x000fc800078e00ff */
[----:B0-----:R-:W-:Y:S05]  /*15d0*/  RET.REL.NODEC R10 `(_Z15SoftmaxWarpImplI22BroadcastScaleMaskLoadIffbLm3EiE11DirectStoreIffEfLi1ELi1ELi8ELi1ELb1EL9Algorithm0EEvT_T0_ll) ;  /* 0xffffffe80a887950 */ /* 0x001fea0003c3ffff */
.L_x_15272:
        /* <DEDUP_REMOVED lines=10> */
.L_x_37610:


//--------------------- .text._Z15SoftmaxWarpImplI22BroadcastScaleMaskLoadIffbLm3EiE11DirectStoreIffEfLi1ELi1ELi8ELi1ELb0EL9Algorithm0EEvT_T0_ll --------------------------
	.section	.text._Z15SoftmaxWarpImplI22BroadcastScaleMaskLoadIffbLm3EiE11DirectStoreIffEfLi1ELi1ELi8ELi1ELb0EL9Algorithm0EEvT_T0_ll,"ax",@progbits
	.align	128
        .global         _Z15SoftmaxWarpImplI22BroadcastScaleMaskLoadIffbLm3EiE11DirectStoreIffEfLi1ELi1ELi8ELi1ELb0EL9Algorithm0EEvT_T0_ll
        .type           _Z15SoftmaxWarpImplI22BroadcastScaleMaskLoadIffbLm3EiE11DirectStoreIffEfLi1ELi1ELi8ELi1ELb0EL9Algorithm0EEvT_T0_ll,@function
        .size           _Z15SoftmaxWarpImplI22BroadcastScaleMaskLoadIffbLm3EiE11DirectStoreIffEfLi1ELi1ELi8ELi1ELb0EL9Algorithm0EEvT_T0_ll,(.L_x_37611 - _Z15SoftmaxWarpImplI22BroadcastScaleMaskLoadIffbLm3EiE11DirectStoreIffEfLi1ELi1ELi8ELi1ELb0EL9Algorithm0EEvT_T0_ll)
        .other          _Z15SoftmaxWarpImplI22BroadcastScaleMaskLoadIffbLm3EiE11DirectStoreIffEfLi1ELi1ELi8ELi1ELb0EL9Algorithm0EEvT_T0_ll,@"STO_CUDA_ENTRY STV_DEFAULT"
_Z15SoftmaxWarpImplI22BroadcastScaleMaskLoadIffbLm3EiE11DirectStoreIffEfLi1ELi1ELi8ELi1ELb0EL9Algorithm0EEvT_T0_ll:
.text._Z15SoftmaxWarpImplI22BroadcastScaleMaskLoadIffbLm3EiE11DirectStoreIffEfLi1ELi1ELi8ELi1ELb0EL9Algorithm0EEvT_T0_ll:
        /* <DEDUP_REMOVED lines=28> */
.L_x_15273:
        /* <DEDUP_REMOVED lines=19> */
.L_x_15278:
        /* <DEDUP_REMOVED lines=42> */
[----:B------:R-:W-:-:S04]  /*0590*/  IMAD.HI.U32 R10, R10, R11, RZ ;  /* 0x0000000b0a0a7227 */ /* 0x000fc800078e00ff */
[----:B------:R-:W-:-:S04]  /*05a0*/  IMAD.MOV R14, RZ, RZ, -R10 ;  /* 0x000000ffff0e7224 */ /* 0x000fc800078e0a0a */
[----:B------:R-:W-:Y:S01]  /*05b0*/  IMAD R11, R12, R14, R11 ;  /* 0x0000000e0c0b7224 */ /* 0x000fe200078e020b */
[----:B------:R-:W-:-:S04]  /*05c0*/  SHF.R.S64 R14, RZ, 0x1e, R0 ;  /* 0x0000001eff0e7819 */ /* 0x000fc80000001000 */
        /* <DEDUP_REMOVED lines=59> */
.L_x_15286:
        /* <DEDUP_REMOVED lines=11> */
[----:B0-----:R-:W-:Y:S05]  /*0a30*/  CALL.REL.NOINC `($__internal_234_$__cuda_sm3x_div_rn_noftz_f32_slowpath) ;  /* 0x00000004001c7944 */ /* 0x001fea0003c00000 */
[----:B------:R-:W-:-:S07]  /*0a40*/  IMAD.MOV.U32 R15, RZ, RZ, R0 ;  /* 0x000000ffff0f7224 */ /* 0x000fce00078e0000 */
.L_x_15277:
[----:B------:R-:W-:Y:S05]  /*0a50*/  BSYNC.RECONVERGENT B1 ;  /* 0x0000000000017941 */ /* 0x000fea0003800200 */
.L_x_15276:
[----:B------:R-:W-:Y:S01]  /*0a60*/  MOV R11, RZ ;  /* 0x000000ff000b7202 */ /* 0x000fe20000000f00 */
        /* <DEDUP_REMOVED lines=16> */
.L_x_15274:
[----:B------:R-:W-:Y:S05]  /*0b70*/  EXIT ;  /* 0x000000000000794d */ /* 0x000fea0003800000 */
.L_x_15275:
[----:B------:R-:W-:Y:S01]  /*0b80*/  BSSY B1, `(.L_x_15279) ;  /* 0x0000007000017945 */ /* 0x000fe20003800000 */
[----:B------:R-:W-:Y:S02]  /*0b90*/  IMAD.MOV.U32 R12, RZ, RZ, 0x4 ;  /* 0x00000004ff0c7424 */ /* 0x000fe400078e00ff */
[----:B------:R-:W-:Y:S02]  /*0ba0*/  IMAD.MOV.U32 R11, RZ, RZ, 0x1f ;  /* 0x0000001fff0b7424 */ /* 0x000fe400078e00ff */
[----:B------:R-:W-:-:S07]  /*0bb0*/  IMAD.MOV.U32 R15, RZ, RZ, -0x1 ;  /* 0xffffffffff0f7424 */ /* 0x000fce00078e00ff */
[----:B------:R-:W-:Y:S05]  /*0bc0*/  WARPSYNC.COLLECTIVE R15, `(.L_x_15280) ;  /* 0x000000000f087348 */ /* 0x000fea0003c00000 */
[----:B------:R0:W1:Y:S02]  /*0bd0*/  SHFL.BFLY P6, R14, R13, R12, R11 ;  /* 0x0c00000c0d0e7389 */ /* 0x00006400000c000b */
[----:B01----:R-:W-:Y:S05]  /*0be0*/  ENDCOLLECTIVE ;  /* 0x000000000000791b */ /* 0x003fea0003800000 */
.L_x_15280:
[----:B------:R-:W-:Y:S05]  /*0bf0*/  BSYNC B1 ;  /* 0x0000000000017941 */ /* 0x000fea0003800000 */
.L_x_15279:
[----:B------:R-:W-:Y:S01]  /*0c00*/  HFMA2 R12, -RZ, RZ, 0, 1.1920928955078125e-07 ;  /* 0x00000002ff0c7431 */ /* 0x000fe200000001ff */
        /* <DEDUP_REMOVED lines=8> */
.L_x_15281:
[----:B------:R-:W-:Y:S02]  /*0c90*/  MOV R12, 0x1 ;  /* 0x00000001000c7802 */ /* 0x000fe40000000f00 */
[----:B------:R-:W-:-:S05]  /*0ca0*/  FMNMX R0, R13, R14, !PT ;  /* 0x0000000e0d007209 */ /* 0x000fca0007800000 */
[----:B------:R-:W-:-:S07]  /*0cb0*/  IMAD.MOV.U32 R13, RZ, RZ, R0 ;  /* 0x000000ffff0d7224 */ /* 0x000fce00078e0000 */
[----:B------:R-:W-:Y:S05]  /*0cc0*/  WARPSYNC.COLLECTIVE R15, `(.L_x_15282) ;  /* 0x000000000f087348 */ /* 0x000fea0003c00000 */
[----:B------:R0:W1:Y:S02]  /*0cd0*/  SHFL.BFLY P6, R14, R13, R12, R11 ;  /* 0x0c00000c0d0e7389 */ /* 0x00006400000c000b */
[----:B01----:R-:W-:Y:S05]  /*0ce0*/  ENDCOLLECTIVE ;  /* 0x000000000000791b */ /* 0x003fea0003800000 */
.L_x_15282:
[----:B------:R-:W-:Y:S01]  /*0cf0*/  HFMA2 R12, -RZ, RZ, 0, 2.384185791015625e-07 ;  /* 0x00000004ff0c7431 */ /* 0x000fe200000001ff */
        /* <DEDUP_REMOVED lines=14> */
.L_x_15283:
[----:B------:R-:W-:Y:S02]  /*0de0*/  IMAD.MOV.U32 R12, RZ, RZ, 0x2 ;  /* 0x00000002ff0c7424 */ /* 0x000fe400078e00ff */
[----:B------:R-:W-:-:S04]  /*0df0*/  FADD R10, R13, R14 ;  /* 0x0000000e0d0a7221 */ /* 0x000fc80000000000 */
[----:B------:R-:W-:-:S07]  /*0e00*/  IMAD.MOV.U32 R13, RZ, RZ, R10 ;  /* 0x000000ffff0d7224 */ /* 0x000fce00078e000a */
[----:B------:R-:W-:Y:S05]  /*0e10*/  WARPSYNC.COLLECTIVE R15, `(.L_x_15284) ;  /* 0x000000000f087348 */ /* 0x000fea0003c00000 */
[----:B------:R0:W1:Y:S02]  /*0e20*/  SHFL.BFLY P6, R14, R13, R12, R11 ;  /* 0x0c00000c0d0e7389 */ /* 0x00006400000c000b */
[----:B01----:R-:W-:Y:S05]  /*0e30*/  ENDCOLLECTIVE ;  /* 0x000000000000791b */ /* 0x003fea0003800000 */
.L_x_15284:
[----:B------:R-:W-:Y:S01]  /*0e40*/  MOV R12, 0x1 ;  /* 0x00000001000c7802 */ /* 0x000fe20000000f00 */
[----:B------:R-:W-:-:S04]  /*0e50*/  FADD R22, R10, R14 ;  /* 0x0000000e0a167221 */ /* 0x000fc80000000000 */
[----:B------:R-:W-:-:S07]  /*0e60*/  IMAD.MOV.U32 R13, RZ, RZ, R22 ;  /* 0x000000ffff0d7224 */ /* 0x000fce00078e0016 */
[----:B------:R-:W-:Y:S05]  /*0e70*/  WARPSYNC.COLLECTIVE R15, `(.L_x_15285) ;  /* 0x000000000f087348 */ /* 0x000fea0003c00000 */
[----:B------:R0:W1:Y:S02]  /*0e80*/  SHFL.BFLY P6, R14, R13, R12, R11 ;  /* 0x0c00000c0d0e7389 */ /* 0x00006400000c000b */
[----:B01----:R-:W-:Y:S05]  /*0e90*/  ENDCOLLECTIVE ;  /* 0x000000000000791b */ /* 0x003fea0003800000 */
.L_x_15285:
[----:B------:R-:W-:Y:S05]  /*0ea0*/  BRA `(.L_x_15286) ;  /* 0xfffffff800b47947 */ /* 0x000fea000383ffff */
        .weak           $__internal_234_$__cuda_sm3x_div_rn_noftz_f32_slowpath
        .type           $__internal_234_$__cuda_sm3x_div_rn_noftz_f32_slowpath,@function
        .size           $__internal_234_$__cuda_sm3x_div_rn_noftz_f32_slowpath,(.L_x_37611 - $__internal_234_$__cuda_sm3x_div_rn_noftz_f32_slowpath)
$__internal_234_$__cuda_sm3x_div_rn_noftz_f32_slowpath:
        /* <DEDUP_REMOVED lines=36> */
.L_x_15288:
        /* <DEDUP_REMOVED lines=51> */
.L_x_15295:
[----:B------:R-:W-:-:S04]  /*1420*/  LOP3.LUT R0, R0, 0x80000000, RZ, 0xc0, !PT ;  /* 0x8000000000007812 */ /* 0x000fc800078ec0ff */
[----:B------:R-:W-:Y:S01]  /*1430*/  LOP3.LUT R0, R0, 0x7f800000, RZ, 0xfc, !PT ;  /* 0x7f80000000007812 */ /* 0x000fe200078efcff */
[----:B------:R-:W-:Y:S06]  /*1440*/  BRA `(.L_x_15296) ;  /* 0x0000000000047947 */ /* 0x000fec0003800000 */
.L_x_15294:
[----:B------:R-:W-:-:S07]  /*1450*/  IMAD R0, R13, 0x800000, R0 ;  /* 0x008000000d007824 */ /* 0x000fce00078e0200 */
.L_x_15296:
[----:B------:R-:W-:Y:S05]  /*1460*/  BSYNC.RECONVERGENT B3 ;  /* 0x0000000000037941 */ /* 0x000fea0003800200 */
.L_x_15293:
[----:B------:R-:W-:Y:S05]  /*1470*/  BRA `(.L_x_15297) ;  /* 0x0000000000207947 */ /* 0x000fea0003800000 */
.L_x_15292:
[----:B------:R-:W-:-:S04]  /*1480*/  LOP3.LUT R0, R23, 0x80000000, R14, 0x48, !PT ;  /* 0x8000000017007812 */ /* 0x000fc800078e480e */
[----:B------:R-:W-:Y:S01]  /*1490*/  LOP3.LUT R0, R0, 0x7f800000, RZ, 0xfc, !PT ;  /* 0x7f80000000007812 */ /* 0x000fe200078efcff */
[----:B------:R-:W-:Y:S06]  /*14a0*/  BRA `(.L_x_15297) ;  /* 0x0000000000147947 */ /* 0x000fec0003800000 */
.L_x_15291:
[----:B------:R-:W-:Y:S01]  /*14b0*/  LOP3.LUT R0, R23, 0x80000000, R14, 0x48, !PT ;  /* 0x8000000017007812 */ /* 0x000fe200078e480e */
[----:B------:R-:W-:Y:S06]  /*14c0*/  BRA `(.L_x_15297) ;  /* 0x00000000000c7947 */ /* 0x000fec0003800000 */
.L_x_15290:
[----:B------:R-:W0:Y:S01]  /*14d0*/  MUFU.RSQ R0, -QNAN ;  /* 0xffc0000000007908 */ /* 0x000e220000001400 */
[----:B------:R-:W-:Y:S05]  /*14e0*/  BRA `(.L_x_15297) ;  /* 0x0000000000047947 */ /* 0x000fea0003800000 */
.L_x_15289:
[----:B------:R-:W-:-:S07]  /*14f0*/  FADD.FTZ R0, R0, R11 ;  /* 0x0000000b00007221 */ /* 0x000fce0000010000 */
.L_x_15297:
[----:B------:R-:W-:Y:S05]  /*1500*/  BSYNC.RECONVERGENT B2 ;  /* 0x0000000000027941 */ /* 0x000fea0003800200 */
.L_x_15287:
[----:B------:R-:W-:-:S04]  /*1510*/  IMAD.MOV.U32 R11, RZ, RZ, 0x0 ;  /* 0x00000000ff0b7424 */ /* 0x000fc800078e00ff */
[----:B0-----:R-:W-:Y:S05]  /*1520*/  RET.REL.NODEC R10 `(_Z15SoftmaxWarpImplI22BroadcastScaleMaskLoadIffbLm3EiE11DirectStoreIffEfLi1ELi1ELi8ELi1ELb0EL9Algorithm0EEvT_T0_ll) ;  /* 0xffffffe80ab47950 */ /* 0x001fea0003c3ffff */
.L_x_15298:
        /* <DEDUP_REMOVED lines=13> */
.L_x_37611:


//--------------------- .text._Z15SoftmaxWarpImplI22BroadcastScaleMaskLoadIffbLm3EiE11DirectStoreIffEfLi1ELi1ELi8ELi2ELb1EL9Algorithm0EEvT_T0_ll --------------------------
	.section	.text._Z15SoftmaxWarpImplI22BroadcastScaleMaskLoadIffbLm3EiE11DirectStoreIffEfLi1ELi1ELi8ELi2ELb1EL9Algorithm0EEvT_T0_ll,"ax",@progbits
	.align	128
        .global         _Z15SoftmaxWarpImplI22BroadcastScaleMaskLoadIffbLm3EiE11DirectStoreIffEfLi1ELi1ELi8ELi2ELb1EL9Algorithm0EEvT_T0_ll
        .type           _Z15SoftmaxWarpImplI22BroadcastScaleMaskLoadIffbLm3EiE11DirectStoreIffEfLi1ELi1ELi8ELi2ELb1EL9Algorithm0EEvT_T0_ll,@function
        .size           _Z15SoftmaxWarpImplI22BroadcastScaleMaskLoadIffbLm3EiE11DirectStoreIffEfLi1ELi1ELi8ELi2ELb1EL9Algorithm0EEvT_T0_ll,(.L_x_37612 - _Z15SoftmaxWarpImplI22BroadcastScaleMaskLoadIffbLm3EiE11DirectStoreIffEfLi1ELi1ELi8ELi2ELb1EL9Algorithm0EEvT_T0_ll)
        .other          _Z15SoftmaxWarpImplI22BroadcastScaleMaskLoadIffbLm3EiE11DirectStoreIffEfLi1ELi1ELi8ELi2ELb1EL9Algorithm0EEvT_T0_ll,@"STO_CUDA_ENTRY STV_DEFAULT"
_Z15SoftmaxWarpImplI22BroadcastScaleMaskLoadIffbLm3EiE11DirectStoreIffEfLi1ELi1ELi8ELi2ELb1EL9Algorithm0EEvT_T0_ll:
.text._Z15SoftmaxWarpImplI22BroadcastScaleMaskLoadIffbLm3EiE11DirectStoreIffEfLi1ELi1ELi8ELi2ELb1EL9Algorithm0EEvT_T0_ll:
        /* <DEDUP_REMOVED lines=29> */
.L_x_15299:
        /* <DEDUP_REMOVED lines=21> */
.L_x_15314:
        /* <DEDUP_REMOVED lines=27> */
[----:B------:R-:W-:Y:S01]  /*04d0*/  SHF.R.S64 R24, RZ, 0x1e, R5 ;  /* 0x0000001eff187819 */ /* 0x000fe20000001005 */
[----:B0-----:R-:W0:Y:S03]  /*04e0*/  MUFU.RCP R15, R15 ;  /* 0x0000000f000f7308 */ /* 0x001e260000001000 */
        /* <DEDUP_REMOVED lines=57> */
.L_x_15302:
[----:B------:R-:W-:Y:S05]  /*0880*/  BSYNC.RECONVERGENT B1 ;  /* 0x0000000000017941 */ /* 0x000fea0003800200 */
.L_x_15301:
[----:B------:R-:W-:Y:S01]  /*0890*/  BSSY.RECONVERGENT B1, `(.L_x_15303) ;  /* 0x0000054000017945 */ /* 0x000fe20003800200 */
[----:B------:R-:W-:Y:S02]  /*08a0*/  IMAD.MOV.U32 R5, RZ, RZ, -0x800000 ;  /* 0xff800000ff057424 */ /* 0x000fe400078e00ff */
[----:B------:R-:W-:Y:S01]  /*08b0*/  IMAD.MOV.U32 R0, RZ, RZ, -0x800000 ;  /* 0xff800000ff007424 */ /* 0x000fe200078e00ff */
[----:B------:R-:W-:Y:S06]  /*08c0*/  @P0 BRA `(.L_x_15304) ;  /* 0x0000000400400947 */ /* 0x000fec0003800000 */
[----:B-1----:R-:W-:Y:S01]  /*08d0*/  IABS R11, R20 ;  /* 0x00000014000b7213 */ /* 0x002fe20000000000 */
[----:B---3--:R-:W-:Y:S01]  /*08e0*/  IMAD R5, R10, UR50, R21 ;  /* 0x000000320a057c24 */ /* 0x008fe2000f8e0215 */
[----:B----4-:R-:W-:Y:S01]  /*08f0*/  R2UR UR6, R6 ;  /* 0x00000000060672ca */ /* 0x010fe200000e0000 */
[----:B------:R-:W-:Y:S01]  /*0900*/  IMAD.MOV.U32 R14, RZ, RZ, RZ ;  /* 0x000000ffff0e7224 */ /* 0x000fe200078e00ff */
[----:B------:R-:W0:Y:S01]  /*0910*/  I2F.RP R0, R11 ;  /* 0x0000000b00007306 */ /* 0x000e220000209400 */
[----:B------:R-:W-:Y:S01]  /*0920*/  IMAD.IADD R5, R22, 0x1, R5 ;  /* 0x0000000116057824 */ /* 0x000fe200078e0205 */
[C---:B------:R-:W-:Y:S02]  /*0930*/  R2UR UR7, R7.reuse ;  /* 0x00000000070772ca */ /* 0x040fe400000e0000 */
[----:B------:R-:W-:Y:S02]  /*0940*/  R2UR UR4, R6 ;  /* 0x00000000060472ca */ /* 0x000fe400000e0000 */
[----:B------:R-:W-:-:S02]  /*0950*/  R2UR UR5, R7 ;  /* 0x00000000070572ca */ /* 0x000fc400000e0000 */
[----:B0-----:R-:W0:Y:S02]  /*0960*/  MUFU.RCP R0, R0 ;  /* 0x0000000000007308 */ /* 0x001e240000001000 */
[----:B0-----:R-:W-:Y:S01]  /*0970*/  VIADD R15, R0, 0xffffffe ;  /* 0x0ffffffe000f7836 */ /* 0x001fe20000000000 */
[----:B--2---:R-:W-:-:S05]  /*0980*/  IABS R0, R18 ;  /* 0x0000001200007213 */ /* 0x004fca0000000000 */
[----:B------:R-:W0:Y:S08]  /*0990*/  I2F.RP R24, R0 ;  /* 0x0000000000187306 */ /* 0x000e300000209400 */
[----:B------:R-:W1:Y:S08]  /*09a0*/  F2I.FTZ.U32.TRUNC.NTZ R15, R15 ;  /* 0x0000000f000f7305 */ /* 0x000e70000021f000 */
[----:B0-----:R-:W0:Y:S01]  /*09b0*/  MUFU.RCP R24, R24 ;  /* 0x0000001800187308 */ /* 0x001e220000001000 */
[----:B-1----:R-:W-:-:S05]  /*09c0*/  IADD3 R12, PT, PT, RZ, -R15, RZ ;  /* 0x8000000fff0c7210 */ /* 0x002fca0007ffe0ff */
        /* <DEDUP_REMOVED lines=64> */
.L_x_15304:
[----:B------:R-:W-:Y:S05]  /*0dd0*/  BSYNC.RECONVERGENT B1 ;  /* 0x0000000000017941 */ /* 0x000fea0003800200 */
.L_x_15303:
[----:B------:R-:W-:-:S03]  /*0de0*/  UMOV UR4, 0xffffffff ;  /* 0xffffffff00047882 */ /* 0x000fc60000000000 */
[----:B------:R-:W-:Y:S05]  /*0df0*/  BRA.DIV UR4, `(.L_x_15305) ;  /* 0x0000000604b07947 */ /* 0x000fea000b800000 */
[----:B------:R-:W0:Y:S01]  /*0e00*/  SHFL.BFLY PT, R14, R13, 0x4, 0x1f ;  /* 0x0c801f000d0e7f89 */ /* 0x000e2200000e0000 */
[----:B------:R-:W-:-:S03]  /*0e10*/  IMAD.MOV.U32 R11, RZ, RZ, 0x437c0000 ;  /* 0x437c0000ff0b7424 */ /* 0x000fc600078e00ff */
        /* <DEDUP_REMOVED lines=9> */
[----:B0-----:R-:W-:Y:S01]  /*0eb0*/  FMNMX R24, R2, R3, !PT ;  /* 0x0000000302187209 */ /* 0x001fe20007800000 */
[----:B------:R-:W-:Y:S01]  /*0ec0*/  HFMA2 R3, -RZ, RZ, 0.96630859375, -0.0022525787353515625 ;  /* 0x3bbb989dff037431 */ /* 0x000fe200000001ff */
        /* <DEDUP_REMOVED lines=11> */
[C---:B------:R-:W-:Y:S01]  /*0f80*/  FFMA R5, R14.reuse, 1.4426950216293334961, -R5 ;  /* 0x3fb8aa3b0e057823 */ /* 0x040fe20000000805 */
[----:B------:R-:W-:Y:S01]  /*0f90*/  FFMA R23, R23, 1.925963033500011079e-08, R2 ;  /* 0x32a5706017177823 */ /* 0x000fe20000000002 */
[----:B------:R-:W-:Y:S02]  /*0fa0*/  SHF.L.U32 R2, R3, 0x17, RZ ;  /* 0x0000001703027819 */ /* 0x000fe400000006ff */
[----:B------:R-:W-:-:S03]  /*0fb0*/  FFMA R11, R14, 1.925963033500011079e-08, R5 ;  /* 0x32a570600e0b7823 */ /* 0x000fc60000000005 */
        /* <DEDUP_REMOVED lines=17> */
.L_x_15328:
        /* <DEDUP_REMOVED lines=11> */
[----:B--234-:R-:W-:Y:S05]  /*1180*/  CALL.REL.NOINC `($__internal_235_$__cuda_sm3x_div_rn_noftz_f32_slowpath) ;  /* 0x0000000800687944 */ /* 0x01cfea0003c00000 */
[----:B------:R-:W-:-:S07]  /*1190*/  IMAD.MOV.U32 R5, RZ, RZ, R0 ;  /* 0x000000ffff057224 */ /* 0x000fce00078e0000 */
.L_x_15307:
[----:B------:R-:W-:Y:S05]  /*11a0*/  BSYNC.RECONVERGENT B1 ;  /* 0x0000000000017941 */ /* 0x000fea0003800200 */
.L_x_15306:
        /* <DEDUP_REMOVED lines=17> */
[----:B------:R0:W-:Y:S04]  /*12c0*/  STG.E desc[UR4][R14.64], R5 ;  /* 0x000000050e007986 */ /* 0x0001e8000c101904 */
.L_x_15309:
[----:B------:R-:W-:Y:S05]  /*12d0*/  BSYNC.RECONVERGENT B1 ;  /* 0x0000000000017941 */ /* 0x000fea0003800200 */
.L_x_15308:
[----:B------:R-:W-:Y:S01]  /*12e0*/  BSSY.RECONVERGENT B1, `(.L_x_15310) ;  /* 0x0000008000017945 */ /* 0x000fe20003800200 */
[----:B------:R-:W-:-:S03]  /*12f0*/  FFMA R11, R3, R11, R0 ;  /* 0x0000000b030b7223 */ /* 0x000fc60000000000 */
[----:B------:R-:W-:Y:S05]  /*1300*/  @!P1 BRA `(.L_x_15311) ;  /* 0x0000000000149947 */ /* 0x000fea0003800000 */
[----:B------:R-:W-:Y:S01]  /*1310*/  IMAD.MOV.U32 R0, RZ, RZ, R2 ;  /* 0x000000ffff007224 */ /* 0x000fe200078e0002 */
[----:B------:R-:W-:Y:S01]  /*1320*/  MOV R12, 0x1350 ;  /* 0x00001350000c7802 */ /* 0x000fe20000000f00 */
[----:B------:R-:W-:-:S07]  /*1330*/  IMAD.MOV.U32 R3, RZ, RZ, R25 ;  /* 0x000000ffff037224 */ /* 0x000fce00078e0019 */
[----:B0-234-:R-:W-:Y:S05]  /*1340*/  CALL.REL.NOINC `($__internal_235_$__cuda_sm3x_div_rn_noftz_f32_slowpath) ;  /* 0x0000000400f87944 */ /* 0x01dfea0003c00000 */
[----:B------:R-:W-:-:S07]  /*1350*/  MOV R11, R0 ;  /* 0x00000000000b7202 */ /* 0x000fce0000000f00 */
.L_x_15311:
[----:B------:R-:W-:Y:S05]  /*1360*/  BSYNC.RECONVERGENT B1 ;  /* 0x0000000000017941 */ /* 0x000fea0003800200 */
.L_x_15310:
[----:B------:R-:W-:Y:S04]  /*1370*/  BSSY.RECONVERGENT B1, `(.L_x_15312) ;  /* 0x000000d000017945 */ /* 0x000fe80003800200 */
[----:B------:R-:W-:Y:S05]  /*1380*/  @P0 BRA `(.L_x_15313) ;  /* 0x00000000002c0947 */ /* 0x000fea0003800000 */
[----:B------:R-:W1:Y:S01]  /*1390*/  LDC.64 R2, c[0x0][0x3f8] ;  /* 0x0000fe00ff027b82 */ /* 0x000e620000000a00 */
[----:B0-----:R-:W-:Y:S01]  /*13a0*/  IMAD R5, R4, UR42, RZ ;  /* 0x0000002a04057c24 */ /* 0x001fe2000f8e02ff */
        /* <DEDUP_REMOVED lines=9> */
.L_x_15313:
[----:B------:R-:W-:Y:S05]  /*1440*/  BSYNC.RECONVERGENT B1 ;  /* 0x0000000000017941 */ /* 0x000fea0003800200 */
.L_x_15312:
[----:B------:R-:W-:-:S04]  /*1450*/  IADD3 R10, P0, PT, R19, R10, RZ ;  /* 0x0000000a130a7210 */ /* 0x000fc80007f1e0ff */
[----:B------:R-:W-:Y:S02]  /*1460*/  LEA.HI.X.SX32 R4, R19, R4, 0x1, P0 ;  /* 0x0000000413047211 */ /* 0x000fe400000f0eff */
[----:B------:R-:W-:-:S04]  /*1470*/  ISETP.GE.U32.AND P0, PT, R10, UR48, PT ;  /* 0x000000300a007c0c */ /* 0x000fc8000bf06070 */
[----:B------:R-:W-:-:S13]  /*1480*/  ISETP.GE.AND.EX P0, PT, R4, UR49, PT, P0 ;  /* 0x0000003104007c0c */ /* 0x000fda000bf06300 */
[----:B------:R-:W-:Y:S05]  /*1490*/  @!P0 BRA `(.L_x_15314) ;  /* 0xffffffec00a08947 */ /* 0x000fea000383ffff */
[----:B------:R-:W-:Y:S05]  /*14a0*/  BSYNC B0 ;  /* 0x0000000000007941 */ /* 0x000fea0003800000 */
.L_x_15300:
[----:B------:R-:W-:Y:S05]  /*14b0*/  EXIT ;  /* 0x000000000000794d */ /* 0x000fea0003800000 */
.L_x_15305:
[----:B------:R-:W-:Y:S01]  /*14c0*/  HFMA2 R11, -RZ, RZ, 0, 1.847743988037109375e-06 ;  /* 0x0000001fff0b7431 */ /* 0x000fe200000001ff */
[----:B------:R-:W-:Y:S01]  /*14d0*/  BSSY B1, `(.L_x_15315) ;  /* 0x0000006000017945 */ /* 0x000fe20003800000 */
[----:B------:R-:W-:Y:S02]  /*14e0*/  IMAD.MOV.U32 R12, RZ, RZ, 0x4 ;  /* 0x00000004ff0c7424 */ /* 0x000fe400078e00ff */
[----:B------:R-:W-:-:S07]  /*14f0*/  IMAD.MOV.U32 R15, RZ, RZ, -0x1 ;  /* 0xffffffffff0f7424 */ /* 0x000fce00078e00ff */
[----:B-1234-:R-:W-:Y:S05]  /*1500*/  WARPSYNC.COLLECTIVE R15, `(.L_x_15316) ;  /* 0x000000000f087348 */ /* 0x01efea0003c00000 */
[----:B------:R0:W0:Y:S02]  /*1510*/  SHFL.BFLY P6, R14, R13, R12, R11 ;  /* 0x0c00000c0d0e7389 */ /* 0x00002400000c000b */
[----:B01234-:R-:W-:Y:S05]  /*1520*/  ENDCOLLECTIVE ;  /* 0x000000000000791b */ /* 0x01ffea0003800000 */
.L_x_15316:
[----:B------:R-:W-:Y:S05]  /*1530*/  BSYNC B1 ;  /* 0x0000000000017941 */ /* 0x000fea0003800000 */
.L_x_15315:
[----:B------:R-:W-:Y:S01]  /*1540*/  FMNMX R13, R14, R13, !PT ;  /* 0x0000000d0e0d7209 */ /* 0x000fe20007800000 */
[----:B------:R-:W-:Y:S01]  /*1550*/  IMAD.MOV.U32 R12, RZ, RZ, 0x2 ;  /* 0x00000002ff0c7424 */ /* 0x000fe200078e00ff */
[----:B------:R-:W-:Y:S01]  /*1560*/  MOV R11, 0x1f ;  /* 0x0000001f000b7802 */ /* 0x000fe20000000f00 */
[----:B------:R-:W-:-:S07]  /*1570*/  IMAD.MOV.U32 R15, RZ, RZ, -0x1 ;  /* 0xffffffffff0f7424 */ /* 0x000fce00078e00ff */
[----:B------:R-:W-:Y:S05]  /*1580*/  WARPSYNC.COLLECTIVE R15, `(.L_x_15317) ;  /* 0x000000000f087348 */ /* 0x000fea0003c00000 */
[----:B------:R0:W1:Y:S02]  /*1590*/  SHFL.BFLY P6, R14, R13, R12, R11 ;  /* 0x0c00000c0d0e7389 */ /* 0x00006400000c000b */
[----:B01----:R-:W-:Y:S05]  /*15a0*/  ENDCOLLECTIVE ;  /* 0x000000000000791b */ /* 0x003fea0003800000 */
.L_x_15317:
[----:B------:R-:W-:Y:S01]  /*15b0*/  HFMA2 R12, -RZ, RZ, 0, 5.9604644775390625e-08 ;  /* 0x00000001ff0c7431 */ /* 0x000fe200000001ff */
[----:B------:R-:W-:-:S05]  /*15c0*/  FMNMX R2, R13, R14, !PT ;  /* 0x0000000e0d027209 */ /* 0x000fca0007800000 */
[----:B------:R-:W-:-:S07]  /*15d0*/  IMAD.MOV.U32 R13, RZ, RZ, R2 ;  /* 0x000000ffff0d7224 */ /* 0x000fce00078e0002 */
[----:B------:R-:W-:Y:S05]  /*15e0*/  WARPSYNC.COLLECTIVE R15, `(.L_x_15318) ;  /* 0x000000000f087348 */ /* 0x000fea0003c00000 */
[----:B------:R0:W1:Y:S02]  /*15f0*/  SHFL.BFLY P6, R14, R13, R12, R11 ;  /* 0x0c00000c0d0e7389 */ /* 0x00006400000c000b */
[----:B01----:R-:W-:Y:S05]  /*1600*/  ENDCOLLECTIVE ;  /* 0x000000000000791b */ /* 0x003fea0003800000 */
.L_x_15318:
[----:B------:R-:W-:Y:S01]  /*1610*/  IMAD.MOV.U32 R13, RZ, RZ, R0 ;  /* 0x000000ffff0d7224 */ /* 0x000fe200078e0000 */
[----:B------:R-:W-:Y:S01]  /*1620*/  MOV R12, 0x4 ;  /* 0x00000004000c7802 */ /* 0x000fe20000000f00 */
[----:B------:R-:W-:-:S07]  /*1630*/  IMAD.MOV.U32 R3, RZ, RZ, R14 ;  /* 0x000000ffff037224 */ /* 0x000fce00078e000e */
[----:B------:R-:W-:Y:S05]  /*1640*/  WARPSYNC.COLLECTIVE R15, `(.L_x_15319) ;  /* 0x000000000f087348 */ /* 0x000fea0003c00000 */
[----:B------:R0:W1:Y:S02]  /*1650*/  SHFL.BFLY P6, R14, R13, R12, R11 ;  /* 0x0c00000c0d0e7389 */ /* 0x00006400000c000b */
[----:B01----:R-:W-:Y:S05]  /*1660*/  ENDCOLLECTIVE ;  /* 0x000000000000791b */ /* 0x003fea0003800000 */
.L_x_15319:
[----:B------:R-:W-:Y:S02]  /*1670*/  HFMA2 R12, -RZ, RZ, 0, 1.1920928955078125e-07 ;  /* 0x00000002ff0c7431 */ /* 0x000fe400000001ff */
[----:B------:R-:W-:-:S05]  /*1680*/  IMAD.MOV.U32 R25, RZ, RZ, R14 ;  /* 0x000000ffff197224 */ /* 0x000fca00078e000e */
[----:B------:R-:W-:-:S05]  /*1690*/  FMNMX R25, R25, R0, !PT ;  /* 0x0000000019197209 */ /* 0x000fca0007800000 */
[----:B------:R-:W-:-:S07]  /*16a0*/  IMAD.MOV.U32 R13, RZ, RZ, R25 ;  /* 0x000000ffff0d7224 */ /* 0x000fce00078e0019 */
[----:B------:R-:W-:Y:S05]  /*16b0*/  WARPSYNC.COLLECTIVE R15, `(.L_x_15320) ;  /* 0x000000000f087348 */ /* 0x000fea0003c00000 */
[----:B------:R0:W1:Y:S02]  /*16c0*/  SHFL.BFLY P6, R14, R13, R12, R11 ;  /* 0x0c00000c0d0e7389 */ /* 0x00006400000c000b */
[----:B01----:R-:W-:Y:S05]  /*16d0*/  ENDCOLLECTIVE ;  /* 0x000000000000791b */ /* 0x003fea0003800000 */
.L_x_15320:
        /* <DEDUP_REMOVED lines=11> */
.L_x_15321:
[----:B------:R-:W-:-:S04]  /*1790*/  FFMA.SAT R0, R23, R2, 0.5 ;  /* 0x3f00000017007423 */ /* 0x000fc80000002002 */
[----:B------:R-:W-:Y:S01]  /*17a0*/  FFMA.RM R0, R0, R3, 12582913 ;  /* 0x4b40000100007423 */ /* 0x000fe20000004003 */
[----:B------:R-:W-:Y:S01]  /*17b0*/  IMAD.MOV.U32 R12, RZ, RZ, 0x4 ;  /* 0x00000004ff0c7424 */ /* 0x000fe200078e00ff */
[----:B------:R-:W-:-:S05]  /*17c0*/  FMNMX R14, R26, R14, !PT ;  /* 0x0000000e1a0e7209 */ /* 0x000fca0007800000 */
[----:B------:R-:W-:Y:S01]  /*17d0*/  FADD R5, -R14, R5 ;  /* 0x000000050e057221 */ /* 0x000fe20000000100 */
[C---:B------:R-:W-:Y:S01]  /*17e0*/  FADD R14, R0.reuse, -12583039 ;  /* 0xcb40007f000e7421 */ /* 0x040fe20000000000 */
[----:B------:R-:W-:Y:S02]  /*17f0*/  SHF.L.U32 R0, R0, 0x17, RZ ;  /* 0x0000001700007819 */ /* 0x000fe400000006ff */
        /* <DEDUP_REMOVED lines=8> */
[----:B------:R-:W-:-:S06]  /*1880*/  FFMA R25, R5, 1.925963033500011079e-08, R24 ;  /* 0x32a5706005197823 */ /* 0x000fcc0000000018 */
[----:B------:R-:W1:Y:S01]  /*1890*/  MUFU.EX2 R25, R25 ;  /* 0x0000001900197308 */ /* 0x000e620000000800 */
[----:B0-----:R-:W-:-:S04]  /*18a0*/  FMUL R0, R0, R23 ;  /* 0x0000001700007220 */ /* 0x001fc80000400000 */
[----:B------:R-:W-:-:S07]  /*18b0*/  FADD R13, RZ, R0 ;  /* 0x00000000ff0d7221 */ /* 0x000fce0000000000 */
[----:B-1----:R-:W-:Y:S05]  /*18c0*/  WARPSYNC.COLLECTIVE R15, `(.L_x_15322) ;  /* 0x000000000f087348 */ /* 0x002fea0003c00000 */
[----:B------:R0:W2:Y:S02]  /*18d0*/  SHFL.BFLY P6, R14, R13, R12, R11 ;  /* 0x0c00000c0d0e7389 */ /* 0x0000a400000c000b */
[----:B012---:R-:W-:Y:S05]  /*18e0*/  ENDCOLLECTIVE ;  /* 0x000000000000791b */ /* 0x007fea0003800000 */
.L_x_15322:
        /* <DEDUP_REMOVED lines=8> */
.L_x_15323:
[----:B------:R-:W-:Y:S01]  /*1970*/  MOV R12, 0x1 ;  /* 0x00000001000c7802 */ /* 0x000fe20000000f00 */
[----:B------:R-:W-:-:S04]  /*1980*/  FADD R23, R3, R14 ;  /* 0x0000000e03177221 */ /* 0x000fc80000000000 */
[----:B------:R-:W-:-:S07]  /*1990*/  IMAD.MOV.U32 R13, RZ, RZ, R23 ;  /* 0x000000ffff0d7224 */ /* 0x000fce00078e0017 */
[----:B------:R-:W-:Y:S05]  /*19a0*/  WARPSYNC.COLLECTIVE R15, `(.L_x_15324) ;  /* 0x000000000f087348 */ /* 0x000fea0003c00000 */
[----:B------:R0:W1:Y:S02]  /*19b0*/  SHFL.BFLY P6, R14, R13, R12, R11 ;  /* 0x0c00000c0d0e7389 */ /* 0x00006400000c000b */
[----:B01----:R-:W-:Y:S05]  /*19c0*/  ENDCOLLECTIVE ;  /* 0x000000000000791b */ /* 0x003fea0003800000 */
.L_x_15324:
[----:B------:R-:W-:Y:S02]  /*19d0*/  HFMA2 R12, -RZ, RZ, 0, 2.384185791015625e-07 ;  /* 0x00000004ff0c7431 */ /* 0x000fe400000001ff */
[----:B------:R-:W-:Y:S02]  /*19e0*/  IMAD.MOV.U32 R13, RZ, RZ, R5 ;  /* 0x000000ffff0d7224 */ /* 0x000fe400078e0005 */
[----:B------:R-:W-:-:S07]  /*19f0*/  IMAD.MOV.U32 R24, RZ, RZ, R14 ;  /* 0x000000ffff187224 */ /* 0x000fce00078e000e */
[----:B------:R-:W-:Y:S05]  /*1a00*/  WARPSYNC.COLLECTIVE R15, `(.L_x_15325) ;  /* 0x000000000f087348 */ /* 0x000fea0003c00000 */
[----:B------:R0:W1:Y:S02]  /*1a10*/  SHFL.BFLY P6, R14, R13, R12, R11 ;  /* 0x0c00000c0d0e7389 */ /* 0x00006400000c000b */
[----:B01----:R-:W-:Y:S05]  /*1a20*/  ENDCOLLECTIVE ;  /* 0x000000000000791b */ /* 0x003fea0003800000 */
.L_x_15325:
        /* <DEDUP_REMOVED lines=8> */
.L_x_15326:
[----:B------:R-:W-:Y:S02]  /*1ab0*/  HFMA2 R12, -RZ, RZ, 0, 5.9604644775390625e-08 ;  /* 0x00000001ff0c7431 */ /* 0x000fe400000001ff */
[----:B------:R-:W-:-:S04]  /*1ac0*/  IMAD.MOV.U32 R25, RZ, RZ, R14 ;  /* 0x000000ffff197224 */ /* 0x000fc800078e000e */
[----:B------:R-:W-:-:S04]  /*1ad0*/  FADD R25, R26, R25 ;  /* 0x000000191a197221 */ /* 0x000fc80000000000 */
[----:B------:R-:W-:-:S07]  /*1ae0*/  IMAD.MOV.U32 R13, RZ, RZ, R25 ;  /* 0x000000ffff0d7224 */ /* 0x000fce00078e0019 */
[----:B------:R-:W-:Y:S05]  /*1af0*/  WARPSYNC.COLLECTIVE R15, `(.L_x_15327) ;  /* 0x000000000f087348 */ /* 0x000fea0003c00000 */
[----:B------:R0:W1:Y:S02]  /*1b00*/  SHFL.BFLY P6, R14, R13, R12, R11 ;  /* 0x0c00000c0d0e7389 */ /* 0x00006400000c000b */
[----:B01----:R-:W-:Y:S05]  /*1b10*/  ENDCOLLECTIVE ;  /* 0x000000000000791b */ /* 0x003fea0003800000 */
.L_x_15327:
[----:B------:R-:W-:Y:S05]  /*1b20*/  BRA `(.L_x_15328) ;  /* 0xfffffff400687947 */ /* 0x000fea000383ffff */
        .weak           $__internal_235_$__cuda_sm3x_div_rn_noftz_f32_slowpath
        .type           $__internal_235_$__cuda_sm3x_div_rn_noftz_f32_slowpath,@function
        .size           $__internal_235_$__cuda_sm3x_div_rn_noftz_f32_slowpath,(.L_x_37612 - $__internal_235_$__cuda_sm3x_div_rn_noftz_f32_slowpath)
$__internal_235_$__cuda_sm3x_div_rn_noftz_f32_slowpath:
        /* <DEDUP_REMOVED lines=34> */
.L_x_15330:
        /* <DEDUP_REMOVED lines=51> */
.L_x_15337:
[----:B------:R-:W-:-:S04]  /*2080*/  LOP3.LUT R0, R0, 0x80000000, RZ, 0xc0, !PT ;  /* 0x8000000000007812 */ /* 0x000fc800078ec0ff */
[----:B------:R-:W-:Y:S01]  /*2090*/  LOP3.LUT R0, R0, 0x7f800000, RZ, 0xfc, !PT ;  /* 0x7f80000000007812 */ /* 0x000fe200078efcff */
[----:B------:R-:W-:Y:S06]  /*20a0*/  BRA `(.L_x_15338) ;  /* 0x0000000000047947 */ /* 0x000fec0003800000 */
.L_x_15336:
[----:B------:R-:W-:-:S07]  /*20b0*/  LEA R0, R14, R0, 0x17 ;  /* 0x000000000e007211 */ /* 0x000fce00078eb8ff */
.L_x_15338:
[----:B------:R-:W-:Y:S05]  /*20c0*/  BSYNC.RECONVERGENT B3 ;  /* 0x0000000000037941 */ /* 0x000fea0003800200 */
.L_x_15335:
[----:B------:R-:W-:Y:S05]  /*20d0*/  BRA `(.L_x_15339) ;  /* 0x0000000000207947 */ /* 0x000fea0003800000 */
.L_x_15334:
[----:B------:R-:W-:-:S04]  /*20e0*/  LOP3.LUT R0, R3, 0x80000000, R0, 0x48, !PT ;  /* 0x8000000003007812 */ /* 0x000fc800078e4800 */
[----:B------:R-:W-:Y:S01]  /*20f0*/  LOP3.LUT R0, R0, 0x7f800000, RZ, 0xfc, !PT ;  /* 0x7f80000000007812 */ /* 0x000fe200078efcff */
[----:B------:R-:W-:Y:S06]  /*2100*/  BRA `(.L_x_15339) ;  /* 0x0000000000147947 */ /* 0x000fec0003800000 */
.L_x_15333:
[----:B------:R-:W-:Y:S01]  /*2110*/  LOP3.LUT R0, R3, 0x80000000, R0, 0x48, !PT ;  /* 0x8000000003007812 */ /* 0x000fe200078e4800 */
[----:B------:R-:W-:Y:S06]  /*2120*/  BRA `(.L_x_15339) ;  /* 0x00000000000c7947 */ /* 0x000fec0003800000 */
.L_x_15332:
[----:B------:R-:W0:Y:S01]  /*2130*/  MUFU.RSQ R0, -QNAN ;  /* 0xffc0000000007908 */ /* 0x000e220000001400 */
[----:B------:R-:W-:Y:S05]  /*2140*/  BRA `(.L_x_15339) ;  /* 0x0000000000047947 */ /* 0x000fea0003800000 */
.L_x_15331:
[----:B------:R-:W-:-:S07]  /*2150*/  FADD.FTZ R0, R0, R3 ;  /* 0x0000000300007221 */ /* 0x000fce0000010000 */
.L_x_15339:
[----:B------:R-:W-:Y:S05]  /*2160*/  BSYNC.RECONVERGENT B2 ;  /* 0x0000000000027941 */ /* 0x000fea0003800200 */
.L_x_15329:
[----:B------:R-:W-:-:S04]  /*2170*/  IMAD.MOV.U32 R13, RZ, RZ, 0x0 ;  /* 0x00000000ff0d7424 */ /* 0x000fc800078e00ff */
[----:B0-----:R-:W-:Y:S05]  /*2180*/  RET.REL.NODEC R12 `(_Z15SoftmaxWarpImplI22BroadcastScaleMaskLoadIffbLm3EiE11DirectStoreIffEfLi1ELi1ELi8ELi2ELb1EL9Algorithm0EEvT_T0_ll) ;  /* 0xffffffdc0c9c7950 */ /* 0x001fea0003c3ffff */
.L_x_15340:
        /* <DEDUP_REMOVED lines=15> */
.L_x_37612:


//--------------------- .text._Z15SoftmaxWarpImplI22BroadcastScaleMaskLoadIffbLm3EiE11DirectStoreIffEfLi1ELi1ELi8ELi2ELb0EL9Algorithm0EEvT_T0_ll --------------------------
	.section	.text._Z15SoftmaxWarpImplI22BroadcastScaleMaskLoadIffbLm3EiE11DirectStoreIffEfLi1ELi1ELi8ELi2ELb0EL9Algorithm0EEvT_T0_ll,"ax",@progbits
	.align	128
        .global         _Z15SoftmaxWarpImplI22BroadcastScaleMaskLoadIffbLm3EiE11DirectStoreIffEfLi1ELi1ELi8ELi2ELb0EL9Algorithm0EEvT_T0_ll
        .type           _Z15SoftmaxWarpImplI22BroadcastScaleMaskLoadIffbLm3EiE11DirectStoreIffEfLi1ELi1ELi8ELi2ELb0EL9Algorithm0EEvT_T0_ll,@function
        .size           _Z15SoftmaxWarpImplI22BroadcastScaleMaskLoadIffbLm3EiE11DirectStoreIffEfLi1ELi1ELi8ELi2ELb0EL9Algorithm0EEvT_T0_ll,(.L_x_37613 - _Z15SoftmaxWarpImplI22BroadcastScaleMaskLoadIffbLm3EiE11DirectStoreIffEfLi1ELi1ELi8ELi2ELb0EL9Algorithm0EEvT_T0_ll)
        .other          _Z15SoftmaxWarpImplI22BroadcastScaleMaskLoadIffbLm3EiE11DirectStoreIffEfLi1ELi1ELi8ELi2ELb0EL9Algorithm0EEvT_T0_ll,@"STO_CUDA_ENTRY STV_DEFAULT"
_Z15SoftmaxWarpImplI22BroadcastScaleMaskLoadIffbLm3EiE11DirectStoreIffEfLi1ELi1ELi8ELi2ELb0EL9Algorithm0EEvT_T0_ll:
.text._Z15SoftmaxWarpImplI22BroadcastScaleMaskLoadIffbLm3EiE11DirectStoreIffEfLi1ELi1ELi8ELi2ELb0EL9Algorithm0EEvT_T0_ll:
        /* <DEDUP_REMOVED lines=27> */
.L_x_15341:
        /* <DEDUP_REMOVED lines=18> */
.L_x_15348:
        /* <DEDUP_REMOVED lines=19> */
[----:B--2---:R-:W-:-:S04]  /*0400*/  IABS R5, R18 ;  /* 0x0000001200057213 */ /* 0x004fc80000000000 */
[----:B------:R-:W0:Y:S01]  /*0410*/  I2F.RP R11, R5 ;  /* 0x00000005000b7306 */ /* 0x000e220000209400 */
[----:B------:R-:W-:-:S04]  /*0420*/  IMAD.HI.U32 R6, R7, R13, RZ ;  /* 0x0000000d07067227 */ /* 0x000fc800078e00ff */
[----:B------:R-:W-:Y:S01]  /*0430*/  IMAD.HI.U32 R7, R7, R3, RZ ;  /* 0x0000000307077227 */ /* 0x000fe200078e00ff */
[----:B------:R-:W-:-:S05]  /*0440*/  IADD3 R12, PT, PT, -R6, RZ, RZ ;  /* 0x000000ff060c7210 */ /* 0x000fca0007ffe1ff */
        /* <DEDUP_REMOVED lines=8> */
[----:B------:R-:W-:Y:S02]  /*04d0*/  @!P4 IMAD.IADD R13, R13, 0x1, -R2 ;  /* 0x000000010d0dc824 */ /* 0x000fe400078e0a02 */
[----:B------:R-:W-:-:S03]  /*04e0*/  @!P4 VIADD R6, R6, 0x1 ;  /* 0x000000010606c836 */ /* 0x000fc60000000000 */
[-C--:B------:R-:W-:Y:S01]  /*04f0*/  ISETP.GE.U32.AND P3, PT, R13, R2.reuse, PT ;  /* 0x000000020d00720c */ /* 0x080fe20003f66070 */
[----:B------:R-:W-:Y:S02]  /*0500*/  @!P2 IMAD.IADD R3, R3, 0x1, -R2 ;  /* 0x000000010303a824 */ /* 0x000fe400078e0a02 */
[----:B------:R-:W-:Y:S01]  /*0510*/  @!P2 VIADD R7, R7, 0x1 ;  /* 0x000000010707a836 */ /* 0x000fe20000000000 */
[----:B------:R-:W-:Y:S02]  /*0520*/  ISETP.NE.AND P2, PT, R19, RZ, PT ;  /* 0x000000ff1300720c */ /* 0x000fe40003f45270 */
[----:B------:R-:W-:Y:S02]  /*0530*/  ISETP.GE.U32.AND P0, PT, R3, R2, PT ;  /* 0x000000020300720c */ /* 0x000fe40003f06070 */
[----:B0-----:R-:W-:Y:S02]  /*0540*/  IADD3 R3, PT, PT, R11, 0xffffffe, RZ ;  /* 0x0ffffffe0b037810 */ /* 0x001fe40007ffe0ff */
[----:B------:R-:W-:-:S03]  /*0550*/  LOP3.LUT R2, R4, R19, RZ, 0x3c, !PT ;  /* 0x0000001304027212 */ /* 0x000fc600078e3cff */
[----:B------:R-:W-:Y:S01]  /*0560*/  @P3 VIADD R6, R6, 0x1 ;  /* 0x0000000106063836 */ /* 0x000fe20000000000 */
[----:B------:R-:W0:Y:S01]  /*0570*/  F2I.FTZ.U32.TRUNC.NTZ R3, R3 ;  /* 0x0000000300037305 */ /* 0x000e22000021f000 */
[----:B------:R-:W-:Y:S02]  /*0580*/  ISETP.GE.AND P3, PT, R2, RZ, PT ;  /* 0x000000ff0200720c */ /* 0x000fe40003f66270 */
[----:B------:R-:W-:Y:S01]  /*0590*/  @!P1 IMAD.MOV R6, RZ, RZ, -R6 ;  /* 0x000000ffff069224 */ /* 0x000fe200078e0a06 */
[----:B------:R-:W-:Y:S02]  /*05a0*/  LOP3.LUT R2, RZ, R19, RZ, 0x33, !PT ;  /* 0x00000013ff027212 */ /* 0x000fe400078e33ff */
[----:B------:R-:W-:Y:S02]  /*05b0*/  @P0 IADD3 R7, PT, PT, R7, 0x1, RZ ;  /* 0x0000000107070810 */ /* 0x000fe40007ffe0ff */
[----:B------:R-:W-:-:S05]  /*05c0*/  SEL R6, R2, R6, !P2 ;  /* 0x0000000602067207 */ /* 0x000fca0005000000 */
[----:B------:R-:W-:Y:S02]  /*05d0*/  IMAD.MOV R21, RZ, RZ, -R6 ;  /* 0x000000ffff157224 */ /* 0x000fe400078e0a06 */
[----:B------:R-:W-:Y:S01]  /*05e0*/  @!P3 IMAD.MOV R7, RZ, RZ, -R7 ;  /* 0x000000ffff07b224 */ /* 0x000fe200078e0a07 */
[----:B0-----:R-:W-:Y:S01]  /*05f0*/  IADD3 R11, PT, PT, RZ, -R3, RZ ;  /* 0x80000003ff0b7210 */ /* 0x001fe20007ffe0ff */
[----:B------:R-:W-:-:S03]  /*0600*/  IMAD R21, R19, R21, R0 ;  /* 0x0000001513157224 */ /* 0x000fc600078e0200 */
[----:B------:R-:W-:Y:S01]  /*0610*/  SEL R7, R2, R7, !P2 ;  /* 0x0000000702077207 */ /* 0x000fe20005000000 */
[----:B------:R-:W-:Y:S01]  /*0620*/  IMAD.MOV.U32 R2, RZ, RZ, R11 ;  /* 0x000000ffff027224 */ /* 0x000fe200078e000b */
[----:B------:R-:W-:Y:S02]  /*0630*/  IABS R12, R21 ;  /* 0x00000015000c7213 */ /* 0x000fe40000000000 */
[----:B------:R-:W-:Y:S01]  /*0640*/  IADD3 R11, PT, PT, -R7, RZ, RZ ;  /* 0x000000ff070b7210 */ /* 0x000fe20007ffe1ff */
[----:B------:R-:W-:Y:S01]  /*0650*/  IMAD R13, R2, R5, RZ ;  /* 0x00000005020d7224 */ /* 0x000fe200078e02ff */
[----:B------:R-:W-:Y:S01]  /*0660*/  LOP3.LUT R24, R21, R18, RZ, 0x3c, !PT ;  /* 0x0000001215187212 */ /* 0x000fe200078e3cff */
[----:B------:R-:W-:Y:S02]  /*0670*/  IMAD.MOV.U32 R2, RZ, RZ, RZ ;  /* 0x000000ffff027224 */ /* 0x000fe400078e00ff */
[----:B------:R-:W-:Y:S01]  /*0680*/  IMAD R11, R19, R11, R4 ;  /* 0x0000000b130b7224 */ /* 0x000fe200078e0204 */
[----:B------:R-:W-:Y:S01]  /*0690*/  ISETP.GE.AND P2, PT, R24, RZ, PT ;  /* 0x000000ff1800720c */ /* 0x000fe20003f46270 */
[----:B------:R-:W-:-:S03]  /*06a0*/  IMAD.HI.U32 R2, R3, R13, R2 ;  /* 0x0000000d03027227 */ /* 0x000fc600078e0002 */
[----:B------:R-:W-:Y:S01]  /*06b0*/  IABS R14, R11 ;  /* 0x0000000b000e7213 */ /* 0x000fe20000000000 */
[----:B------:R-:W-:-:S04]  /*06c0*/  IMAD.MOV.U32 R3, RZ, RZ, R12 ;  /* 0x000000ffff037224 */ /* 0x000fc800078e000c */
[----:B------:R-:W-:-:S04]  /*06d0*/  IMAD.HI.U32 R23, R2, R3, RZ ;  /* 0x0000000302177227 */ /* 0x000fc800078e00ff */
[----:B------:R-:W-:Y:S01]  /*06e0*/  IMAD.HI.U32 R22, R2, R14, RZ ;  /* 0x0000000e02167227 */ /* 0x000fe200078e00ff */
[----:B------:R-:W-:-:S05]  /*06f0*/  IADD3 R12, PT, PT, -R23, RZ, RZ ;  /* 0x000000ff170c7210 */ /* 0x000fca0007ffe1ff */
[C---:B------:R-:W-:Y:S02]  /*0700*/  IMAD R2, R5.reuse, R12, R3 ;  /* 0x0000000c05027224 */ /* 0x040fe400078e0203 */
[----:B------:R-:W-:Y:S01]  /*0710*/  IMAD.MOV R3, RZ, RZ, -R22 ;  /* 0x000000ffff037224 */ /* 0x000fe200078e0a16 */
[----:B------:R-:W0:Y:S02]  /*0720*/  LDC.64 R12, c[0x0][0x390] ;  /* 0x0000e400ff0c7b82 */ /* 0x000e240000000a00 */
[C---:B------:R-:W-:Y:S01]  /*0730*/  ISETP.GT.U32.AND P4, PT, R5.reuse, R2, PT ;  /* 0x000000020500720c */ /* 0x040fe20003f84070 */
[----:B------:R-:W-:-:S05]  /*0740*/  IMAD R14, R5, R3, R14 ;  /* 0x00000003050e7224 */ /* 0x000fca00078e020e */
[----:B------:R-:W-:-:S07]  /*0750*/  ISETP.GT.U32.AND P3, PT, R5, R14, PT ;  /* 0x0000000e0500720c */ /* 0x000fce0003f64070 */
[----:B------:R-:W-:Y:S02]  /*0760*/  @!P4 IMAD.IADD R2, R2, 0x1, -R5 ;  /* 0x000000010202c824 */ /* 0x000fe400078e0a05 */
[----:B------:R-:W-:-:S03]  /*0770*/  @!P4 VIADD R23, R23, 0x1 ;  /* 0x000000011717c836 */ /* 0x000fc60000000000 */
[-C--:B------:R-:W-:Y:S02]  /*0780*/  ISETP.GE.U32.AND P1, PT, R2, R5.reuse, PT ;  /* 0x000000050200720c */ /* 0x080fe40003f26070 */
[-C--:B------:R-:W-:Y:S01]  /*0790*/  @!P3 IADD3 R14, PT, PT, R14, -R5.reuse, RZ ;  /* 0x800000050e0eb210 */ /* 0x080fe20007ffe0ff */
[----:B------:R-:W1:Y:S01]  /*07a0*/  LDC.64 R2, c[0x0][0x398] ;  /* 0x0000e600ff027b82 */ /* 0x000e620000000a00 */
[----:B------:R-:W-:Y:S02]  /*07b0*/  @!P3 IADD3 R22, PT, PT, R22, 0x1, RZ ;  /* 0x000000011616b810 */ /* 0x000fe40007ffe0ff */
[----:B------:R-:W-:Y:S02]  /*07c0*/  ISETP.GE.U32.AND P0, PT, R14, R5, PT ;  /* 0x000000050e00720c */ /* 0x000fe40003f06070 */
[----:B------:R-:W-:Y:S02]  /*07d0*/  LOP3.LUT R5, R11, R18, RZ, 0x3c, !PT ;  /* 0x000000120b057212 */ /* 0x000fe400078e3cff */
[----:B------:R-:W-:Y:S01]  /*07e0*/  ISETP.NE.AND P3, PT, R18, RZ, PT ;  /* 0x000000ff1200720c */ /* 0x000fe20003f65270 */
[----:B------:R-:W2:Y:S02]  /*07f0*/  LDC.64 R14, c[0x0][0x3a0] ;  /* 0x0000e800ff0e7b82 */ /* 0x000ea40000000a00 */
[----:B------:R-:W-:Y:S01]  /*0800*/  @P1 VIADD R23, R23, 0x1 ;  /* 0x0000000117171836 */ /* 0x000fe20000000000 */
[----:B------:R-:W-:-:S02]  /*0810*/  ISETP.GE.AND P1, PT, R5, RZ, PT ;  /* 0x000000ff0500720c */ /* 0x000fc40003f26270 */
[----:B------:R-:W-:Y:S01]  /*0820*/  LOP3.LUT R5, RZ, R18, RZ, 0x33, !PT ;  /* 0x00000012ff057212 */ /* 0x000fe200078e33ff */
[----:B------:R-:W-:Y:S02]  /*0830*/  @!P2 IMAD.MOV R23, RZ, RZ, -R23 ;  /* 0x000000ffff17a224 */ /* 0x000fe400078e0a17 */
[----:B------:R-:W-:Y:S01]  /*0840*/  @P0 VIADD R22, R22, 0x1 ;  /* 0x0000000116160836 */ /* 0x000fe20000000000 */
[----:B0-----:R-:W-:Y:S02]  /*0850*/  ISETP.NE.U32.AND P0, PT, R12, 0x1, PT ;  /* 0x000000010c00780c */ /* 0x001fe40003f05070 */
[----:B------:R-:W-:Y:S02]  /*0860*/  SEL R23, R5, R23, !P3 ;  /* 0x0000001705177207 */ /* 0x000fe40005800000 */
[----:B------:R-:W-:Y:S02]  /*0870*/  ISETP.NE.AND.EX P0, PT, R13, RZ, PT, P0 ;  /* 0x000000ff0d00720c */ /* 0x000fe40003f05300 */
[----:B-1----:R-:W-:Y:S01]  /*0880*/  ISETP.NE.U32.AND P2, PT, R2, 0x1, PT ;  /* 0x000000010200780c */ /* 0x002fe20003f45070 */
[----:B------:R-:W-:Y:S01]  /*0890*/  IMAD.MOV R2, RZ, RZ, -R23 ;  /* 0x000000ffff027224 */ /* 0x000fe200078e0a17 */
[----:B------:R-:W-:-:S02]  /*08a0*/  @!P1 IADD3 R22, PT, PT, -R22, RZ, RZ ;  /* 0x000000ff16169210 */ /* 0x000fc40007ffe1ff */
[----:B------:R-:W-:Y:S01]  /*08b0*/  ISETP.NE.AND.EX P2, PT, R3, RZ, PT, P2 ;  /* 0x000000ff0300720c */ /* 0x000fe20003f45320 */
[----:B------:R-:W-:Y:S01]  /*08c0*/  IMAD R21, R18, R2, R21 ;  /* 0x0000000212157224 */ /* 0x000fe200078e0215 */
[----:B------:R-:W-:Y:S02]  /*08d0*/  SEL R6, R6, RZ, P0 ;  /* 0x000000ff06067207 */ /* 0x000fe40000000000 */
        /* <DEDUP_REMOVED lines=41> */
[----:B------:R-:W-:Y:S02]  /*0b70*/  HFMA2 R12, -RZ, RZ, 0.96630859375, -0.0022525787353515625 ;  /* 0x3bbb989dff0c7431 */ /* 0x000fe400000001ff */
        /* <DEDUP_REMOVED lines=17> */
[C---:B------:R-:W-:Y:S01]  /*0c90*/  FADD R2, R0.reuse, -12583039 ;  /* 0xcb40007f00027421 */ /* 0x040fe20000000000 */
[----:B------:R-:W-:Y:S01]  /*0ca0*/  FFMA.RM R5, R5, R11, 12582913 ;  /* 0x4b40000105057423 */ /* 0x000fe2000000400b */
[----:B------:R-:W-:Y:S02]  /*0cb0*/  IMAD.SHL.U32 R0, R0, 0x800000, RZ ;  /* 0x0080000000007824 */ /* 0x000fe400078e00ff */
[----:B------:R-:W-:Y:S01]  /*0cc0*/  FFMA R2, R3, 1.4426950216293334961, -R2 ;  /* 0x3fb8aa3b03027823 */ /* 0x000fe20000000802 */
[----:B------:R-:W-:-:S03]  /*0cd0*/  FADD R6, R5, -12583039 ;  /* 0xcb40007f05067421 */ /* 0x000fc60000000000 */
[----:B------:R-:W-:Y:S01]  /*0ce0*/  FFMA R4, R3, 1.925963033500011079e-08, R2 ;  /* 0x32a5706003047823 */ /* 0x000fe20000000002 */
[----:B------:R-:W-:Y:S01]  /*0cf0*/  FFMA R6, R7, 1.4426950216293334961, -R6 ;  /* 0x3fb8aa3b07067823 */ /* 0x000fe20000000806 */
        /* <DEDUP_REMOVED lines=19> */
.L_x_15362:
        /* <DEDUP_REMOVED lines=12> */
[----:B------:R-:W-:Y:S05]  /*0ef0*/  CALL.REL.NOINC `($__internal_236_$__cuda_sm3x_div_rn_noftz_f32_slowpath) ;  /* 0x0000000800487944 */ /* 0x000fea0003c00000 */
[----:B------:R-:W-:-:S07]  /*0f00*/  IMAD.MOV.U32 R3, RZ, RZ, R0 ;  /* 0x000000ffff037224 */ /* 0x000fce00078e0000 */
.L_x_15345:
[----:B------:R-:W-:Y:S05]  /*0f10*/  BSYNC.RECONVERGENT B1 ;  /* 0x0000000000017941 */ /* 0x000fea0003800200 */
.L_x_15344:
        /* <DEDUP_REMOVED lines=23> */
[----:B------:R-:W-:Y:S05]  /*1090*/  CALL.REL.NOINC `($__internal_236_$__cuda_sm3x_div_rn_noftz_f32_slowpath) ;  /* 0x0000000400e07944 */ /* 0x000fea0003c00000 */
[----:B------:R-:W-:-:S07]  /*10a0*/  IMAD.MOV.U32 R7, RZ, RZ, R0 ;  /* 0x000000ffff077224 */ /* 0x000fce00078e0000 */
.L_x_15347:
[----:B------:R-:W-:Y:S05]  /*10b0*/  BSYNC.RECONVERGENT B1 ;  /* 0x0000000000017941 */ /* 0x000fea0003800200 */
.L_x_15346:
        /* <DEDUP_REMOVED lines=12> */
.L_x_15342:
[----:B------:R-:W-:Y:S05]  /*1180*/  EXIT ;  /* 0x000000000000794d */ /* 0x000fea0003800000 */
.L_x_15343:
[----:B------:R-:W-:Y:S01]  /*1190*/  HFMA2 R12, -RZ, RZ, 0, 2.384185791015625e-07 ;  /* 0x00000004ff0c7431 */ /* 0x000fe200000001ff */
[----:B------:R-:W-:Y:S01]  /*11a0*/  BSSY B1, `(.L_x_15349) ;  /* 0x0000006000017945 */ /* 0x000fe20003800000 */
[----:B------:R-:W-:Y:S02]  /*11b0*/  IMAD.MOV.U32 R11, RZ, RZ, 0x1f ;  /* 0x0000001fff0b7424 */ /* 0x000fe400078e00ff */
[----:B------:R-:W-:-:S07]  /*11c0*/  IMAD.MOV.U32 R15, RZ, RZ, -0x1 ;  /* 0xffffffffff0f7424 */ /* 0x000fce00078e00ff */
[----:B------:R-:W-:Y:S05]  /*11d0*/  WARPSYNC.COLLECTIVE R15, `(.L_x_15350) ;  /* 0x000000000f087348 */ /* 0x000fea0003c00000 */
[----:B------:R0:W1:Y:S02]  /*11e0*/  SHFL.BFLY P6, R14, R13, R12, R11 ;  /* 0x0c00000c0d0e7389 */ /* 0x00006400000c000b */
[----:B01----:R-:W-:Y:S05]  /*11f0*/  ENDCOLLECTIVE ;  /* 0x000000000000791b */ /* 0x003fea0003800000 */
.L_x_15350:
[----:B------:R-:W-:Y:S05]  /*1200*/  BSYNC B1 ;  /* 0x0000000000017941 */ /* 0x000fea0003800000 */
.L_x_15349:
[----:B------:R-:W-:Y:S01]  /*1210*/  FMNMX R13, R13, R14, !PT ;  /* 0x0000000e0d0d7209 */ /* 0x000fe20007800000 */
[----:B------:R-:W-:Y:S01]  /*1220*/  IMAD.MOV.U32 R11, RZ, RZ, 0x1f ;  /* 0x0000001fff0b7424 */ /* 0x000fe200078e00ff */
[----:B------:R-:W-:Y:S01]  /*1230*/  MOV R12, 0x2 ;  /* 0x00000002000c7802 */ /* 0x000fe20000000f00 */
[----:B------:R-:W-:-:S07]  /*1240*/  IMAD.MOV.U32 R15, RZ, RZ, -0x1 ;  /* 0xffffffffff0f7424 */ /* 0x000fce00078e00ff */
[----:B------:R-:W-:Y:S05]  /*1250*/  WARPSYNC.COLLECTIVE R15, `(.L_x_15351) ;  /* 0x000000000f087348 */ /* 0x000fea0003c00000 */
[----:B------:R0:W1:Y:S02]  /*1260*/  SHFL.BFLY P6, R14, R13, R12, R11 ;  /* 0x0c00000c0d0e7389 */ /* 0x00006400000c000b */
[----:B01----:R-:W-:Y:S05]  /*1270*/  ENDCOLLECTIVE ;  /* 0x000000000000791b */ /* 0x003fea0003800000 */
.L_x_15351:
[----:B------:R-:W-:Y:S01]  /*1280*/  IMAD.MOV.U32 R12, RZ, RZ, 0x1 ;  /* 0x00000001ff0c7424 */ /* 0x000fe200078e00ff */
[----:B------:R-:W-:-:S04]  /*1290*/  FMNMX R2, R13, R14, !PT ;  /* 0x0000000e0d027209 */ /* 0x000fc80007800000 */
[----:B------:R-:W-:-:S07]  /*12a0*/  MOV R13, R2 ;  /* 0x00000002000d7202 */ /* 0x000fce0000000f00 */
[----:B------:R-:W-:Y:S05]  /*12b0*/  WARPSYNC.COLLECTIVE R15, `(.L_x_15352) ;  /* 0x000000000f087348 */ /* 0x000fea0003c00000 */
[----:B------:R0:W1:Y:S02]  /*12c0*/  SHFL.BFLY P6, R14, R13, R12, R11 ;  /* 0x0c00000c0d0e7389 */ /* 0x00006400000c000b */
[----:B01----:R-:W-:Y:S05]  /*12d0*/  ENDCOLLECTIVE ;  /* 0x000000000000791b */ /* 0x003fea0003800000 */
.L_x_15352:
[----:B------:R-:W-:Y:S01]  /*12e0*/  MOV R13, R0 ;  /* 0x00000000000d7202 */ /* 0x000fe20000000f00 */
[----:B------:R-:W-:Y:S02]  /*12f0*/  IMAD.MOV.U32 R12, RZ, RZ, 0x4 ;  /* 0x00000004ff0c7424 */ /* 0x000fe400078e00ff */
[----:B------:R-:W-:-:S07]  /*1300*/  IMAD.MOV.U32 R3, RZ, RZ, R14 ;  /* 0x000000ffff037224 */ /* 0x000fce00078e000e */
[----:B------:R-:W-:Y:S05]  /*1310*/  WARPSYNC.COLLECTIVE R15, `(.L_x_15353) ;  /* 0x000000000f087348 */ /* 0x000fea0003c00000 */
[----:B------:R0:W1:Y:S02]  /*1320*/  SHFL.BFLY P6, R14, R13, R12, R11 ;  /* 0x0c00000c0d0e7389 */ /* 0x00006400000c000b */
[----:B01----:R-:W-:Y:S05]  /*1330*/  ENDCOLLECTIVE ;  /* 0x000000000000791b */ /* 0x003fea0003800000 */
.L_x_15353:
        /* <DEDUP_REMOVED lines=13> */
.L_x_15354:
        /* <DEDUP_REMOVED lines=12> */
.L_x_15355:
        /* <DEDUP_REMOVED lines=9> */
.L_x_15356:
        /* <DEDUP_REMOVED lines=14> */
.L_x_15357:
        /* <DEDUP_REMOVED lines=8> */
.L_x_15358:
[----:B------:R-:W-:Y:S02]  /*16c0*/  HFMA2 R12, -RZ, RZ, 0, 2.384185791015625e-07 ;  /* 0x00000004ff0c7431 */ /* 0x000fe400000001ff */
[----:B------:R-:W-:Y:S02]  /*16d0*/  IMAD.MOV.U32 R13, RZ, RZ, R3 ;  /* 0x000000ffff0d7224 */ /* 0x000fe400078e0003 */
[----:B------:R-:W-:-:S07]  /*16e0*/  IMAD.MOV.U32 R7, RZ, RZ, R14 ;  /* 0x000000ffff077224 */ /* 0x000fce00078e000e */
[----:B------:R-:W-:Y:S05]  /*16f0*/  WARPSYNC.COLLECTIVE R15, `(.L_x_15359) ;  /* 0x000000000f087348 */ /* 0x000fea0003c00000 */
[----:B------:R0:W1:Y:S02]  /*1700*/  SHFL.BFLY P6, R14, R13, R12, R11 ;  /* 0x0c00000c0d0e7389 */ /* 0x00006400000c000b */
[----:B01----:R-:W-:Y:S05]  /*1710*/  ENDCOLLECTIVE ;  /* 0x000000000000791b */ /* 0x003fea0003800000 */
.L_x_15359:
        /* <DEDUP_REMOVED lines=8> */
.L_x_15360:
[----:B------:R-:W-:Y:S02]  /*17a0*/  HFMA2 R12, -RZ, RZ, 0, 5.9604644775390625e-08 ;  /* 0x00000001ff0c7431 */ /* 0x000fe400000001ff */
[----:B------:R-:W-:-:S04]  /*17b0*/  IMAD.MOV.U32 R21, RZ, RZ, R14 ;  /* 0x000000ffff157224 */ /* 0x000fc800078e000e */
[----:B------:R-:W-:-:S04]  /*17c0*/  FADD R21, R22, R21 ;  /* 0x0000001516157221 */ /* 0x000fc80000000000 */
[----:B------:R-:W-:-:S07]  /*17d0*/  IMAD.MOV.U32 R13, RZ, RZ, R21 ;  /* 0x000000ffff0d7224 */ /* 0x000fce00078e0015 */
[----:B------:R-:W-:Y:S05]  /*17e0*/  WARPSYNC.COLLECTIVE R15, `(.L_x_15361) ;  /* 0x000000000f087348 */ /* 0x000fea0003c00000 */
[----:B------:R0:W1:Y:S02]  /*17f0*/  SHFL.BFLY P6, R14, R13, R12, R11 ;  /* 0x0c00000c0d0e7389 */ /* 0x00006400000c000b */
[----:B01----:R-:W-:Y:S05]  /*1800*/  ENDCOLLECTIVE ;  /* 0x000000000000791b */ /* 0x003fea0003800000 */
.L_x_15361:
[----:B------:R-:W-:Y:S05]  /*1810*/  BRA `(.L_x_15362) ;  /* 0xfffffff400847947 */ /* 0x000fea000383ffff */
        .weak           $__internal_236_$__cuda_sm3x_div_rn_noftz_f32_slowpath
        .type           $__internal_236_$__cuda_sm3x_div_rn_noftz_f32_slowpath,@function
        .size           $__internal_236_$__cuda_sm3x_div_rn_noftz_f32_slowpath,(.L_x_37613 - $__internal_236_$__cuda_sm3x_div_rn_noftz_f32_slowpath)
$__internal_236_$__cuda_sm3x_div_rn_noftz_f32_slowpath:
        /* <DEDUP_REMOVED lines=34> */
.L_x_15364:
        /* <DEDUP_REMOVED lines=51> */
.L_x_15371:
[----:B------:R-:W-:-:S04]  /*1d70*/  LOP3.LUT R0, R0, 0x80000000, RZ, 0xc0, !PT ;  /* 0x8000000000007812 */ /* 0x000fc800078ec0ff */
[----:B------:R-:W-:Y:S01]  /*1d80*/  LOP3.LUT R0, R0, 0x7f800000, RZ, 0xfc, !PT ;  /* 0x7f80000000007812 */ /* 0x000fe200078efcff */
[----:B------:R-:W-:Y:S06]  /*1d90*/  BRA `(.L_x_15372) ;  /* 0x0000000000047947 */ /* 0x000fec0003800000 */
.L_x_15370:
[----:B------:R-:W-:-:S07]  /*1da0*/  LEA R0, R14, R0, 0x17 ;  /* 0x000000000e007211 */ /* 0x000fce00078eb8ff */
.L_x_15372:
[----:B------:R-:W-:Y:S05]  /*1db0*/  BSYNC.RECONVERGENT B3 ;  /* 0x0000000000037941 */ /* 0x000fea0003800200 */
.L_x_15369:
[----:B------:R-:W-:Y:S05]  /*1dc0*/  BRA `(.L_x_15373) ;  /* 0x0000000000207947 */ /* 0x000fea0003800000 */
.L_x_15368:
[----:B------:R-:W-:-:S04]  /*1dd0*/  LOP3.LUT R0, R3, 0x80000000, R0, 0x48, !PT ;  /* 0x8000000003007812 */ /* 0x000fc800078e4800 */
[----:B------:R-:W-:Y:S01]  /*1de0*/  LOP3.LUT R0, R0, 0x7f800000, RZ, 0xfc, !PT ;  /* 0x7f80000000007812 */ /* 0x000fe200078efcff */
[----:B------:R-:W-:Y:S06]  /*1df0*/  BRA `(.L_x_15373) ;  /* 0x0000000000147947 */ /* 0x000fec0003800000 */
.L_x_15367:
[----:B------:R-:W-:Y:S01]  /*1e00*/  LOP3.LUT R0, R3, 0x80000000, R0, 0x48, !PT ;  /* 0x8000000003007812 */ /* 0x000fe200078e4800 */
[----:B------:R-:W-:Y:S06]  /*1e10*/  BRA `(.L_x_15373) ;  /* 0x00000000000c7947 */ /* 0x000fec0003800000 */
.L_x_15366:
[----:B------:R-:W0:Y:S01]  /*1e20*/  MUFU.RSQ R0, -QNAN ;  /* 0xffc0000000007908 */ /* 0x000e220000001400 */
[----:B------:R-:W-:Y:S05]  /*1e30*/  BRA `(.L_x_15373) ;  /* 0x0000000000047947 */ /* 0x000fea0003800000 */
.L_x_15365:
[----:B------:R-:W-:-:S07]  /*1e40*/  FADD.FTZ R0, R0, R3 ;  /* 0x0000000300007221 */ /* 0x000fce0000010000 */
.L_x_15373:
[----:B------:R-:W-:Y:S05]  /*1e50*/  BSYNC.RECONVERGENT B2 ;  /* 0x0000000000027941 */ /* 0x000fea0003800200 */
.L_x_15363:
[----:B------:R-:W-:-:S04]  /*1e60*/  IMAD.MOV.U32 R7, RZ, RZ, 0x0 ;  /* 0x00000000ff077424 */ /* 0x000fc800078e00ff */
[----:B0-----:R-:W-:Y:S05]  /*1e70*/  RET.REL.NODEC R6 `(_Z15SoftmaxWarpImplI22BroadcastScaleMaskLoadIffbLm3EiE11DirectStoreIffEfLi1ELi1ELi8ELi2ELb0EL9Algorithm0EEvT_T0_ll) ;  /* 0xffffffe006607950 */ /* 0x001fea0003c3ffff */
.L_x_15374:
        /* <DEDUP_REMOVED lines=16> */
.L_x_37613:


//--------------------- .text._Z15SoftmaxWarpImplI22BroadcastScaleMaskLoadIffbLm3EiE11DirectStoreIffEfLi1ELi1ELi4ELi1ELb1EL9Algorithm0EEvT_T0_ll --------------------------
	.section	.text._Z15SoftmaxWarpImplI22BroadcastScaleMaskLoadIffbLm3EiE11DirectStoreIffEfLi1ELi1ELi4ELi1ELb1EL9Algorithm0EEvT_T0_ll,"ax",@progbits
	.align	128
        .global         _Z15SoftmaxWarpImplI22BroadcastScaleMaskLoadIffbLm3EiE11DirectStoreIffEfLi1ELi1ELi4ELi1ELb1EL9Algorithm0EEvT_T0_ll
        .type           _Z15SoftmaxWarpImplI22BroadcastScaleMaskLoadIffbLm3EiE11DirectStoreIffEfLi1ELi1ELi4ELi1ELb1EL9Algorithm0EEvT_T0_ll,@function
        .size           _Z15SoftmaxWarpImplI22BroadcastScaleMaskLoadIffbLm3EiE11DirectStoreIffEfLi1ELi1ELi4ELi1ELb1EL9Algorithm0EEvT_T0_ll,(.L_x_37614 - _Z15SoftmaxWarpImplI22BroadcastScaleMaskLoadIffbLm3EiE11DirectStoreIffEfLi1ELi1ELi4ELi1ELb1EL9Algorithm0EEvT_T0_ll)
        .other          _Z15SoftmaxWarpImplI22BroadcastScaleMaskLoadIffbLm3EiE11DirectStoreIffEfLi1ELi1ELi4ELi1ELb1EL9Algorithm0EEvT_T0_ll,@"STO_CUDA_ENTRY STV_DEFAULT"
_Z15SoftmaxWarpImplI22BroadcastScaleMaskLoadIffbLm3EiE11DirectStoreIffEfLi1ELi1ELi4ELi1ELb1EL9Algorithm0EEvT_T0_ll:
.text._Z15SoftmaxWarpImplI22BroadcastScaleMaskLoadIffbLm3EiE11DirectStoreIffEfLi1ELi1ELi4ELi1ELb1EL9Algorithm0EEvT_T0_ll:
        /* <DEDUP_REMOVED lines=29> */
.L_x_15375:
        /* <DEDUP_REMOVED lines=19> */
.L_x_15384:
        /* <DEDUP_REMOVED lines=38> */
[----:B------:R-:W-:Y:S01]  /*0560*/  @!P2 IADD3 R13, PT, PT, -R13, RZ, RZ ;  /* 0x000000ff0d0da210 */ /* 0x000fe20007ffe1ff */
[----:B0-----:R-:W-:Y:S01]  /*0570*/  IMAD.MOV.U32 R10, RZ, RZ, RZ ;  /* 0x000000ffff0a7224 */ /* 0x001fe200078e00ff */
[----:B------:R-:W-:-:S05]  /*0580*/  @!P3 LOP3.LUT R13, RZ, R19, RZ, 0x33, !PT ;  /* 0x00000013ff0db212 */ /* 0x000fca00078e33ff */
[----:B------:R-:W-:Y:S02]  /*0590*/  IMAD.MOV R15, RZ, RZ, -R13 ;  /* 0x000000ffff0f7224 */ /* 0x000fe400078e0a0d */
[----:B-1----:R-:W-:Y:S02]  /*05a0*/  IMAD.MOV R23, RZ, RZ, -R11 ;  /* 0x000000ffff177224 */ /* 0x002fe400078e0a0b */
        /* <DEDUP_REMOVED lines=43> */
.L_x_15378:
[----:B------:R-:W-:Y:S05]  /*0860*/  BSYNC.RECONVERGENT B1 ;  /* 0x0000000000017941 */ /* 0x000fea0003800200 */
.L_x_15377:
        /* <DEDUP_REMOVED lines=21> */
.L_x_15390:
        /* <DEDUP_REMOVED lines=11> */
[----:B-1234-:R-:W-:Y:S05]  /*0a70*/  CALL.REL.NOINC `($__internal_237_$__cuda_sm3x_div_rn_noftz_f32_slowpath) ;  /* 0x0000000000f87944 */ /* 0x01efea0003c00000 */
[----:B------:R-:W-:-:S07]  /*0a80*/  IMAD.MOV.U32 R15, RZ, RZ, R0 ;  /* 0x000000ffff0f7224 */ /* 0x000fce00078e0000 */
.L_x_15381:
[----:B------:R-:W-:Y:S05]  /*0a90*/  BSYNC.RECONVERGENT B1 ;  /* 0x0000000000017941 */ /* 0x000fea0003800200 */
.L_x_15380:
[----:B------:R-:W-:Y:S04]  /*0aa0*/  BSSY.RECONVERGENT B1, `(.L_x_15382) ;  /* 0x000000d000017945 */ /* 0x000fe80003800200 */
[----:B------:R-:W-:Y:S05]  /*0ab0*/  @P0 BRA `(.L_x_15383) ;  /* 0x00000000002c0947 */ /* 0x000fea0003800000 */
[----:B------:R-:W-:Y:S01]  /*0ac0*/  MOV R10, R20 ;  /* 0x00000014000a7202 */ /* 0x000fe20000000f00 */
[----:B------:R-:W-:Y:S01]  /*0ad0*/  IMAD R0, R16, UR42, RZ ;  /* 0x0000002a10007c24 */ /* 0x000fe2000f8e02ff */
[----:B---3--:R-:W-:Y:S01]  /*0ae0*/  R2UR UR4, R2 ;  /* 0x00000000020472ca */ /* 0x008fe200000e0000 */
        /* <DEDUP_REMOVED lines=8> */
.L_x_15383:
[----:B------:R-:W-:Y:S05]  /*0b70*/  BSYNC.RECONVERGENT B1 ;  /* 0x0000000000017941 */ /* 0x000fea0003800200 */
.L_x_15382:
[----:B------:R-:W-:-:S04]  /*0b80*/  IADD3 R17, P0, PT, R21, R17, RZ ;  /* 0x0000001115117210 */ /* 0x000fc80007f1e0ff */
[----:B------:R-:W-:Y:S02]  /*0b90*/  LEA.HI.X.SX32 R16, R21, R16, 0x1, P0 ;  /* 0x0000001015107211 */ /* 0x000fe400000f0eff */
[----:B------:R-:W-:-:S04]  /*0ba0*/  ISETP.GE.U32.AND P0, PT, R17, UR46, PT ;  /* 0x0000002e11007c0c */ /* 0x000fc8000bf06070 */
[----:B------:R-:W-:-:S13]  /*0bb0*/  ISETP.GE.AND.EX P0, PT, R16, UR47, PT, P0 ;  /* 0x0000002f10007c0c */ /* 0x000fda000bf06300 */
[----:B------:R-:W-:Y:S05]  /*0bc0*/  @!P0 BRA `(.L_x_15384) ;  /* 0xfffffff400cc8947 */ /* 0x000fea000383ffff */
[----:B------:R-:W-:Y:S05]  /*0bd0*/  BSYNC B0 ;  /* 0x0000000000007941 */ /* 0x000fea0003800000 */
.L_x_15376:
[----:B------:R-:W-:Y:S05]  /*0be0*/  EXIT ;  /* 0x000000000000794d */ /* 0x000fea0003800000 */
.L_x_15379:
[----:B------:R-:W-:Y:S01]  /*0bf0*/  BSSY B1, `(.L_x_15385) ;  /* 0x0000007000017945 */ /* 0x000fe20003800000 */
[----:B------:R-:W-:Y:S01]  /*0c00*/  IMAD.MOV.U32 R12, RZ, RZ, 0x2 ;  /* 0x00000002ff0c7424 */ /* 0x000fe200078e00ff */
[----:B------:R-:W-:Y:S01]  /*0c10*/  MOV R15, 0xffffffff ;  /* 0xffffffff000f7802 */ /* 0x000fe20000000f00 */
[----:B------:R-:W-:-:S07]  /*0c20*/  IMAD.MOV.U32 R11, RZ, RZ, 0x1f ;  /* 0x0000001fff0b7424 */ /* 0x000fce00078e00ff */
[----:B-1234-:R-:W-:Y:S05]  /*0c30*/  WARPSYNC.COLLECTIVE R15, `(.L_x_15386) ;  /* 0x000000000f087348 */ /* 0x01efea0003c00000 */
[----:B------:R0:W0:Y:S02]  /*0c40*/  SHFL.BFLY P6, R14, R13, R12, R11 ;  /* 0x0c00000c0d0e7389 */ /* 0x00002400000c000b */
[----:B01234-:R-:W-:Y:S05]  /*0c50*/  ENDCOLLECTIVE ;  /* 0x000000000000791b */ /* 0x01ffea0003800000 */
.L_x_15386:
[----:B------:R-:W-:Y:S05]  /*0c60*/  BSYNC B1 ;  /* 0x0000000000017941 */ /* 0x000fea0003800000 */
.L_x_15385:
[----:B------:R-:W-:Y:S01]  /*0c70*/  FMNMX R13, R14, R13, !PT ;  /* 0x0000000d0e0d7209 */ /* 0x000fe20007800000 */
[----:B------:R-:W-:Y:S02]  /*0c80*/  IMAD.MOV.U32 R12, RZ, RZ, 0x1 ;  /* 0x00000001ff0c7424 */ /* 0x000fe400078e00ff */
[----:B------:R-:W-:Y:S02]  /*0c90*/  HFMA2 R0, -RZ, RZ, 3.7421875, 0 ;  /* 0x437c0000ff007431 */ /* 0x000fe400000001ff */
[----:B------:R-:W-:Y:S02]  /*0ca0*/  IMAD.MOV.U32 R11, RZ, RZ, 0x1f ;  /* 0x0000001fff0b7424 */ /* 0x000fe400078e00ff */
[----:B------:R-:W-:Y:S02]  /*0cb0*/  IMAD.MOV.U32 R15, RZ, RZ, -0x1 ;  /* 0xffffffffff0f7424 */ /* 0x000fe400078e00ff */
[----:B------:R-:W-:-:S07]  /*0cc0*/  IMAD.MOV.U32 R23, RZ, RZ, 0x3bbb989d ;  /* 0x3bbb989dff177424 */ /* 0x000fce00078e00ff */
[----:B------:R-:W-:Y:S05]  /*0cd0*/  WARPSYNC.COLLECTIVE R15, `(.L_x_15387) ;  /* 0x000000000f087348 */ /* 0x000fea0003c00000 */
[----:B------:R0:W1:Y:S02]  /*0ce0*/  SHFL.BFLY P6, R14, R13, R12, R11 ;  /* 0x0c00000c0d0e7389 */ /* 0x00006400000c000b */
[----:B01----:R-:W-:Y:S05]  /*0cf0*/  ENDCOLLECTIVE ;  /* 0x000000000000791b */ /* 0x003fea0003800000 */
.L_x_15387:
        /* <DEDUP_REMOVED lines=15> */
.L_x_15388:
[----:B------:R-:W-:Y:S02]  /*0df0*/  IMAD.MOV.U32 R12, RZ, RZ, 0x1 ;  /* 0x00000001ff0c7424 */ /* 0x000fe400078e00ff */
[----:B------:R-:W-:-:S04]  /*0e00*/  FADD R10, R13, R14 ;  /* 0x0000000e0d0a7221 */ /* 0x000fc80000000000 */
[----:B------:R-:W-:-:S07]  /*0e10*/  IMAD.MOV.U32 R13, RZ, RZ, R10 ;  /* 0x000000ffff0d7224 */ /* 0x000fce00078e000a */
[----:B------:R-:W-:Y:S05]  /*0e20*/  WARPSYNC.COLLECTIVE R15, `(.L_x_15389) ;  /* 0x000000000f087348 */ /* 0x000fea0003c00000 */
[----:B------:R0:W1:Y:S02]  /*0e30*/  SHFL.BFLY P6, R14, R13, R12, R11 ;  /* 0x0c00000c0d0e7389 */ /* 0x00006400000c000b */
[----:B01----:R-:W-:Y:S05]  /*0e40*/  ENDCOLLECTIVE ;  /* 0x000000000000791b */ /* 0x003fea0003800000 */
.L_x_15389:
[----:B------:R-:W-:Y:S05]  /*0e50*/  BRA `(.L_x_15390) ;  /* 0xfffffff800d87947 */ /* 0x000fea000383ffff */
        .weak           $__internal_237_$__cuda_sm3x_div_rn_noftz_f32_slowpath
        .type           $__internal_237_$__cuda_sm3x_div_rn_noftz_f32_slowpath,@function
        .size           $__internal_237_$__cuda_sm3x_div_rn_noftz_f32_slowpath,(.L_x_37614 - $__internal_237_$__cuda_sm3x_div_rn_noftz_f32_slowpath)
$__internal_237_$__cuda_sm3x_div_rn_noftz_f32_slowpath:
        /* <DEDUP_REMOVED lines=36> */
.L_x_15392:
        /* <DEDUP_REMOVED lines=51> */
.L_x_15399:
[----:B------:R-:W-:-:S04]  /*13d0*/  LOP3.LUT R0, R0, 0x80000000, RZ, 0xc0, !PT ;  /* 0x8000000000007812 */ /* 0x000fc800078ec0ff */
[----:B------:R-:W-:Y:S01]  /*13e0*/  LOP3.LUT R0, R0, 0x7f800000, RZ, 0xfc, !PT ;  /* 0x7f80000000007812 */ /* 0x000fe200078efcff */
[----:B------:R-:W-:Y:S06]  /*13f0*/  BRA `(.L_x_15400) ;  /* 0x0000000000047947 */ /* 0x000fec0003800000 */
.L_x_15398:
[----:B------:R-:W-:-:S07]  /*1400*/  IMAD R0, R13, 0x800000, R0 ;  /* 0x008000000d007824 */ /* 0x000fce00078e0200 */
.L_x_15400:
[----:B------:R-:W-:Y:S05]  /*1410*/  BSYNC.RECONVERGENT B3 ;  /* 0x0000000000037941 */ /* 0x000fea0003800200 */
.L_x_15397:
[----:B------:R-:W-:Y:S05]  /*1420*/  BRA `(.L_x_15401) ;  /* 0x0000000000207947 */ /* 0x000fea0003800000 */
.L_x_15396:
[----:B------:R-:W-:-:S04]  /*1430*/  LOP3.LUT R0, R23, 0x80000000, R14, 0x48, !PT ;  /* 0x8000000017007812 */ /* 0x000fc800078e480e */
[----:B------:R-:W-:Y:S01]  /*1440*/  LOP3.LUT R0, R0, 0x7f800000, RZ, 0xfc, !PT ;  /* 0x7f80000000007812 */ /* 0x000fe200078efcff */
[----:B------:R-:W-:Y:S06]  /*1450*/  BRA `(.L_x_15401) ;  /* 0x0000000000147947 */ /* 0x000fec0003800000 */
.L_x_15395:
[----:B------:R-:W-:Y:S01]  /*1460*/  LOP3.LUT R0, R23, 0x80000000, R14, 0x48, !PT ;  /* 0x8000000017007812 */ /* 0x000fe200078e480e */
[----:B------:R-:W-:Y:S06]  /*1470*/  BRA `(.L_x_15401) ;  /* 0x00000000000c7947 */ /* 0x000fec0003800000 */
.L_x_15394:
[----:B------:R-:W0:Y:S01]  /*1480*/  MUFU.RSQ R0, -QNAN ;  /* 0xffc0000000007908 */ /* 0x000e220000001400 */
[----:B------:R-:W-:Y:S05]  /*1490*/  BRA `(.L_x_15401) ;  /* 0x0000000000047947 */ /* 0x000fea0003800000 */
.L_x_15393:
[----:B------:R-:W-:-:S07]  /*14a0*/  FADD.FTZ R0, R0, R11 ;  /* 0x0000000b00007221 */ /* 0x000fce0000010000 */
.L_x_15401:
[----:B------:R-:W-:Y:S05]  /*14b0*/  BSYNC.RECONVERGENT B2 ;  /* 0x0000000000027941 */ /* 0x000fea0003800200 */
.L_x_15391:
[----:B------:R-:W-:-:S04]  /*14c0*/  IMAD.MOV.U32 R11, RZ, RZ, 0x0 ;  /* 0x00000000ff0b7424 */ /* 0x000fc800078e00ff */
[----:B0-----:R-:W-:Y:S05]  /*14d0*/  RET.REL.NODEC R10 `(_Z15SoftmaxWarpImplI22BroadcastScaleMaskLoadIffbLm3EiE11DirectStoreIffEfLi1ELi1ELi4ELi1ELb1EL9Algorithm0EEvT_T0_ll) ;  /* 0xffffffe80ac87950 */ /* 0x001fea0003c3ffff */
.L_x_15402:
        /* <DEDUP_REMOVED lines=10> */
.L_x_37614:


//--------------------- .text._Z15SoftmaxWarpImplI22BroadcastScaleMaskLoadIffbLm3EiE11DirectStoreIffEfLi1ELi1ELi4ELi1ELb0EL9Algorithm0EEvT_T0_ll --------------------------
	.section	.text._Z15SoftmaxWarpImplI22BroadcastScaleMaskLoadIffbLm3EiE11DirectStoreIffEfLi1ELi1ELi4ELi1ELb0EL9Algorithm0EEvT_T0_ll,"ax",@progbits
	.align	128
        .global         _Z15SoftmaxWarpImplI22BroadcastScaleMaskLoadIffbLm3EiE11DirectStoreIffEfLi1ELi1ELi4ELi1ELb0EL9Algorithm0EEvT_T0_ll
        .type           _Z15SoftmaxWarpImplI22BroadcastScaleMaskLoadIffbLm3EiE11DirectStoreIffEfLi1ELi1ELi4ELi1ELb0EL9Algorithm0EEvT_T0_ll,@function
        .size           _Z15SoftmaxWarpImplI22BroadcastScaleMaskLoadIffbLm3EiE11DirectStoreIffEfLi1ELi1ELi4ELi1ELb0EL9Algorithm0EEvT_T0_ll,(.L_x_37616 - _Z15SoftmaxWarpImplI22BroadcastScaleMaskLoadIffbLm3EiE11DirectStoreIffEfLi1ELi1ELi4ELi1ELb0EL9Algorithm0EEvT_T0_ll)
        .other          _Z15SoftmaxWarpImplI22BroadcastScaleMaskLoadIffbLm3EiE11DirectStoreIffEfLi1ELi1ELi4ELi1ELb0EL9Algorithm0EEvT_T0_ll,@"STO_CUDA_ENTRY STV_DEFAULT"
_Z15SoftmaxWarpImplI22BroadcastScaleMaskLoadIffbLm3EiE11DirectStoreIffEfLi1ELi1ELi4ELi1ELb0EL9Algorithm0EEvT_T0_ll:
.text._Z15SoftmaxWarpImplI22BroadcastScaleMaskLoadIffbLm3EiE11DirectStoreIffEfLi1ELi1ELi4ELi1ELb0EL9Algorithm0EEvT_T0_ll:
        /* <DEDUP_REMOVED lines=28> */
.L_x_15403:
        /* <DEDUP_REMOVED lines=47> */
.L_x_15405:
[----:B------:R-:W-:-:S07]  /*04b0*/  MOV R0, 0x4d0 ;  /* 0x000004d000007802 */ /* 0x000fce0000000f00 */
[----:B------:R-:W-:Y:S05]  /*04c0*/  CALL.REL.NOINC `($__internal_238_$__cuda_sm20_div_u64) ;  /* 0x00000020004c7944 */ /* 0x000fea0003c00000 */
.L_x_15406:
[----:B------:R-:W-:Y:S05]  /*04d0*/  BSYNC.RECONVERGENT B0 ;  /* 0x0000000000007941 */ /* 0x000fea0003800200 */
.L_x_15404:
[----:B------:R-:W-:Y:S01]  /*04e0*/  IADD3 R16, P1, PT, R6, R16, RZ ;  /* 0x0000001006107210 */ /* 0x000fe20007f3e0ff */
[----:B------:R-:W0:Y:S01]  /*04f0*/  S2R R2, SR_TID.X ;  /* 0x0000000000027919 */ /* 0x000e220000002100 */
[----:B------:R-:W1:Y:S01]  /*0500*/  LDC.64 R4, c[0x0][0x358] ;  /* 0x0000d600ff047b82 */ /* 0x000e620000000a00 */
[----:B------:R-:W-:Y:S01]  /*0510*/  BSSY B0, `(.L_x_15407) ;  /* 0x0000090000007945 */ /* 0x000fe20003800000 */
[----:B------:R-:W-:Y:S02]  /*0520*/  LOP3.LUT R0, R16, 0x1, RZ, 0xc0, !PT ;  /* 0x0000000110007812 */ /* 0x000fe400078ec0ff */
[----:B------:R-:W-:Y:S02]  /*0530*/  IADD3.X R23, PT, PT, RZ, R7, RZ, P1, !PT ;  /* 0x00000007ff177210 */ /* 0x000fe40000ffe4ff */
[----:B------:R-:W-:-:S04]  /*0540*/  ISETP.NE.U32.AND P0, PT, R0, 0x1, PT ;  /* 0x000000010000780c */ /* 0x000fc80003f05070 */
[----:B------:R-:W-:-:S13]  /*0550*/  ISETP.NE.U32.AND.EX P0, PT, RZ, RZ, PT, P0 ;  /* 0x000000ffff00720c */ /* 0x000fda0003f05100 */
[----:B------:R-:W-:Y:S05]  /*0560*/  @!P0 BRA `(.L_x_15408) ;  /* 0x0000000800288947 */ /* 0x000fea0003800000 */
[----:B------:R-:W2:Y:S01]  /*0570*/  LDC R11, c[0x0][0x3b0] ;  /* 0x0000ec00ff0b7b82 */ /* 0x000ea20000000800 */
[----:B------:R-:W0:Y:S01]  /*0580*/  LDCU UR4, c[0x0][0x3e0] ;  /* 0x00007c00ff0477ac */ /* 0x000e220008000800 */
[----:B-1----:R-:W-:Y:S01]  /*0590*/  R2UR UR7, R5 ;  /* 0x00000000050772ca */ /* 0x002fe200000e0000 */
[----:B------:R-:W1:Y:S05]  /*05a0*/  LDCU UR6, c[0x0][0x3d0] ;  /* 0x00007a00ff0677ac */ /* 0x000e6a0008000800 */
[----:B------:R-:W3:Y:S01]  /*05b0*/  LDC R6, c[0x0][0x3b4] ;  /* 0x0000ed00ff067b82 */ /* 0x000ee20000000800 */
[----:B------:R-:W4:Y:S07]  /*05c0*/  LDCU.128 UR8, c[0x0][0x380] ;  /* 0x00007000ff0877ac */ /* 0x000f2e0008000c00 */
[----:B------:R-:W5:Y:S01]  /*05d0*/  LDC.64 R24, c[0x0][0x390] ;  /* 0x0000e400ff187b82 */ /* 0x000f620000000a00 */
[----:B0-----:R-:W-:Y:S01]  /*05e0*/  IMAD R0, R21, UR4, R2 ;  /* 0x0000000415007c24 */ /* 0x001fe2000f8e0202 */
[----:B------:R-:W0:Y:S01]  /*05f0*/  LDCU.64 UR4, c[0x0][0x3c8] ;  /* 0x00007900ff0477ac */ /* 0x000e220008000a00 */
[----:B--2---:R-:W-:-:S05]  /*0600*/  IABS R17, R11 ;  /* 0x0000000b00117213 */ /* 0x004fca0000000000 */
[----:B------:R-:W2:Y:S01]  /*0610*/  LDC.64 R26, c[0x0][0x398] ;  /* 0x0000e600ff1a7b82 */ /* 0x000ea20000000a00 */
[----:B------:R-:W-:Y:S01]  /*0620*/  IABS R20, R0 ;  /* 0x0000000000147213 */ /* 0x000fe20000000000 */
[----:B------:R-:W1:Y:S06]  /*0630*/  I2F.RP R7, R17 ;  /* 0x0000001100077306 */ /* 0x000e6c0000209400 */
[----:B------:R-:W4:Y:S02]  /*0640*/  LDC.64 R28, c[0x0][0x3a0] ;  /* 0x0000e800ff1c7b82 */ /* 0x000f240000000a00 */
[----:B-1----:R-:W1:Y:S02]  /*0650*/  MUFU.RCP R7, R7 ;  /* 0x0000000700077308 */ /* 0x002e640000001000 */
[----:B-1----:R-:W-:Y:S01]  /*0660*/  VIADD R12, R7, 0xffffffe ;  /* 0x0ffffffe070c7836 */ /* 0x002fe20000000000 */
[----:B---3--:R-:W-:-:S05]  /*0670*/  IABS R7, R6 ;  /* 0x0000000600077213 */ /* 0x008fca0000000000 */
[----:B------:R1:W3:Y:S02]  /*0680*/  F2I.FTZ.U32.TRUNC.NTZ R13, R12 ;  /* 0x0000000c000d7305 */ /* 0x0002e4000021f000 */
[----:B-1----:R-:W-:Y:S01]  /*0690*/  MOV R12, RZ ;  /* 0x000000ff000c7202 */ /* 0x002fe20000000f00 */
        /* <DEDUP_REMOVED lines=17> */
[----:B------:R-:W-:-:S06]  /*07b0*/  @P0 VIADD R14, R14, 0x1 ;  /* 0x000000010e0e0836 */ /* 0x000fcc0000000000 */
[----:B------:R-:W-:Y:S02]  /*07c0*/  @!P2 IADD3 R14, PT, PT, -R14, RZ, RZ ;  /* 0x000000ff0e0ea210 */ /* 0x000fe40007ffe1ff */
[----:B------:R-:W-:Y:S01]  /*07d0*/  @!P1 LOP3.LUT R14, RZ, R11, RZ, 0x33, !PT ;  /* 0x0000000bff0e9212 */ /* 0x000fe200078e33ff */
[----:B-1----:R-:W-:Y:S01]  /*07e0*/  HFMA2 R12, -RZ, RZ, 0, 0 ;  /* 0x00000000ff0c7431 */ /* 0x002fe200000001ff */
[----:B------:R-:W-:-:S03]  /*07f0*/  ISETP.NE.AND P2, PT, R6, RZ, PT ;  /* 0x000000ff0600720c */ /* 0x000fc60003f45270 */
        /* <DEDUP_REMOVED lines=16> */
[----:B------:R-:W-:-:S07]  /*0900*/  ISETP.GE.AND P3, PT, R7, RZ, PT ;  /* 0x000000ff0700720c */ /* 0x000fce0003f66270 */
[----:B------:R-:W-:Y:S01]  /*0910*/  @P0 VIADD R12, R12, 0x1 ;  /* 0x000000010c0c0836 */ /* 0x000fe20000000000 */
[----:B-----5:R-:W-:-:S04]  /*0920*/  ISETP.NE.U32.AND P0, PT, R24, 0x1, PT ;  /* 0x000000011800780c */ /* 0x020fc80003f05070 */
[----:B------:R-:W-:Y:S01]  /*0930*/  ISETP.NE.AND.EX P0, PT, R25, RZ, PT, P0 ;  /* 0x000000ff1900720c */ /* 0x000fe20003f05300 */
[----:B------:R-:W-:Y:S01]  /*0940*/  @!P3 IMAD.MOV R12, RZ, RZ, -R12 ;  /* 0x000000ffff0cb224 */ /* 0x000fe200078e0a0c */
[----:B------:R-:W-:Y:S02]  /*0950*/  @!P2 LOP3.LUT R12, RZ, R6, RZ, 0x33, !PT ;  /* 0x00000006ff0ca212 */ /* 0x000fe400078e33ff */
[----:B----4-:R-:W-:Y:S02]  /*0960*/  ISETP.NE.U32.AND P2, PT, R28, 0x1, PT ;  /* 0x000000011c00780c */ /* 0x010fe40003f45070 */
[----:B------:R-:W-:Y:S02]  /*0970*/  IADD3 R7, PT, PT, -R12, RZ, RZ ;  /* 0x000000ff0c077210 */ /* 0x000fe40007ffe1ff */
[----:B------:R-:W-:Y:S02]  /*0980*/  SEL R14, R14, RZ, P0 ;  /* 0x000000ff0e0e7207 */ /* 0x000fe40000000000 */
[----:B------:R-:W-:Y:S01]  /*0990*/  ISETP.NE.AND.EX P0, PT, R29, RZ, PT, P2 ;  /* 0x000000ff1d00720c */ /* 0x000fe20003f05320 */
[----:B------:R-:W-:Y:S01]  /*09a0*/  IMAD R6, R6, R7, R15 ;  /* 0x0000000706067224 */ /* 0x000fe200078e020f */
[----:B------:R-:W-:Y:S01]  /*09b0*/  SEL R12, R12, RZ, P1 ;  /* 0x000000ff0c0c7207 */ /* 0x000fe20000800000 */
[----:B0-----:R-:W-:Y:S01]  /*09c0*/  IMAD R7, R14, UR4, RZ ;  /* 0x000000040e077c24 */ /* 0x001fe2000f8e02ff */
[----:B------:R-:W-:-:S02]  /*09d0*/  R2UR UR4, R4 ;  /* 0x00000000040472ca */ /* 0x000fc400000e0000 */
[----:B------:R-:W-:Y:S01]  /*09e0*/  SEL R6, R6, RZ, P0 ;  /* 0x000000ff06067207 */ /* 0x000fe20000000000 */
[----:B------:R-:W-:Y:S01]  /*09f0*/  IMAD R7, R12, UR5, R7 ;  /* 0x000000050c077c24 */ /* 0x000fe2000f8e0207 */
[----:B------:R-:W-:-:S03]  /*0a00*/  R2UR UR5, R5 ;  /* 0x00000000050572ca */ /* 0x000fc600000e0000 */
[----:B------:R-:W-:Y:S01]  /*0a10*/  IMAD R6, R6, UR6, R7 ;  /* 0x0000000606067c24 */ /* 0x000fe2000f8e0207 */
[----:B------:R-:W-:Y:S02]  /*0a20*/  R2UR UR6, R4 ;  /* 0x00000000040672ca */ /* 0x000fe400000e0000 */
[----:B------:R-:W-:Y:S02]  /*0a30*/  SHF.R.S64 R7, RZ, 0x1e, R0 ;  /* 0x0000001eff077819 */ /* 0x000fe40000001000 */
[----:B------:R-:W-:-:S04]  /*0a40*/  IADD3 R14, P0, PT, R6, UR10, RZ ;  /* 0x0000000a060e7c10 */ /* 0x000fc8000ff1e0ff */
        /* <DEDUP_REMOVED lines=31> */
.L_x_15424:
        /* <DEDUP_REMOVED lines=13> */
[----:B------:R-:W-:Y:S05]  /*0d10*/  CALL.REL.NOINC `($__internal_239_$__cuda_sm3x_div_rn_noftz_f32_slowpath) ;  /* 0x0000001c00487944 */ /* 0x000fea0003c00000 */
[----:B------:R-:W-:-:S07]  /*0d20*/  MOV R11, R0 ;  /* 0x00000000000b7202 */ /* 0x000fce0000000f00 */
.L_x_15411:
[----:B------:R-:W-:Y:S05]  /*0d30*/  BSYNC.RECONVERGENT B1 ;  /* 0x0000000000017941 */ /* 0x000fea0003800200 */
.L_x_15410:
[----:B------:R-:W0:Y:S01]  /*0d40*/  LDCU.128 UR4, c[0x0][0x3f0] ;  /* 0x00007e00ff0477ac */ /* 0x000e220008000c00 */
[----:B------:R-:W-:Y:S02]  /*0d50*/  IMAD.MOV.U32 R3, RZ, RZ, RZ ;  /* 0x000000ffff037224 */ /* 0x000fe400078e00ff */
[----:B0-----:R-:W-:Y:S01]  /*0d60*/  IMAD R0, R10, UR6, RZ ;  /* 0x000000060a007c24 */ /* 0x001fe2000f8e02ff */
[----:B------:R-:W-:Y:S01]  /*0d70*/  MOV R10, R8 ;  /* 0x00000008000a7202 */ /* 0x000fe20000000f00 */
[----:B------:R-:W-:Y:S01]  /*0d80*/  IMAD.WIDE.U32 R6, R21, UR6, R2 ;  /* 0x0000000615067c25 */ /* 0x000fe2000f8e0002 */
[----:B------:R-:W-:-:S03]  /*0d90*/  R2UR UR6, R4 ;  /* 0x00000000040672ca */ /* 0x000fc600000e0000 */
[----:B------:R-:W-:Y:S01]  /*0da0*/  IMAD R13, R21, UR7, R0 ;  /* 0x00000007150d7c24 */ /* 0x000fe2000f8e0200 */
[----:B------:R-:W-:Y:S01]  /*0db0*/  R2UR UR7, R5 ;  /* 0x00000000050772ca */ /* 0x000fe200000e0000 */
[----:B------:R-:W-:Y:S01]  /*0dc0*/  IMAD.MOV.U32 R21, RZ, RZ, R9 ;  /* 0x000000ffff157224 */ /* 0x000fe200078e0009 */
[----:B------:R-:W-:Y:S01]  /*0dd0*/  LEA R12, P0, R6, UR4, 0x2 ;  /* 0x00000004060c7c11 */ /* 0x000fe2000f8010ff */
[----:B------:R-:W-:-:S05]  /*0de0*/  IMAD.IADD R7, R7, 0x1, R13 ;  /* 0x0000000107077824 */ /* 0x000fca00078e020d */
[----:B------:R-:W-:-:S05]  /*0df0*/  LEA.HI.X R13, R6, UR5, R7, 0x2, P0 ;  /* 0x00000005060d7c11 */ /* 0x000fca00080f1407 */
[----:B------:R2:W-:Y:S02]  /*0e00*/  STG.E desc[UR6][R12.64], R11 ;  /* 0x0000000b0c007986 */ /* 0x0005e4000c101906 */
.L_x_15408:
[----:B------:R-:W-:Y:S05]  /*0e10*/  BSYNC B0 ;  /* 0x0000000000007941 */ /* 0x000fea0003800000 */
.L_x_15407:
[----:B------:R-:W-:Y:S01]  /*0e20*/  ISETP.NE.U32.AND P0, PT, R16, RZ, PT ;  /* 0x000000ff1000720c */ /* 0x000fe20003f05070 */
[----:B------:R-:W3:Y:S03]  /*0e30*/  LDC R20, c[0x0][0x3b0] ;  /* 0x0000ec00ff147b82 */ /* 0x000ee60000000800 */
[----:B------:R-:W-:-:S05]  /*0e40*/  ISETP.NE.AND.EX P0, PT, R23, RZ, PT, P0 ;  /* 0x000000ff1700720c */ /* 0x000fca0003f05300 */
[----:B------:R-:W4:Y:S08]  /*0e50*/  LDC R22, c[0x0][0x3b4] ;  /* 0x0000ed00ff167b82 */ /* 0x000f300000000800 */
[----:B------:R-:W0:Y:S08]  /*0e60*/  LDC.64 R16, c[0x0][0x390] ;  /* 0x0000e400ff107b82 */ /* 0x000e300000000a00 */
[----:B------:R-:W0:Y:S08]  /*0e70*/  LDC.64 R8, c[0x0][0x398] ;  /* 0x0000e600ff087b82 */ /* 0x000e300000000a00 */
[----:B------:R-:W0:Y:S01]  /*0e80*/  LDC.64 R6, c[0x0][0x3a0] ;  /* 0x0000e800ff067b82 */ /* 0x000e220000000a00 */
[----:B------:R-:W-:Y:S05]  /*0e90*/  @!P0 EXIT ;  /* 0x000000000000894d */ /* 0x000fea0003800000 */
[----:B------:R-:W-:Y:S01]  /*0ea0*/  BSSY B0, `(.L_x_15412) ;  /* 0x0000102000007945 */ /* 0x000fe20003800000 */
.L_x_15419:
[----:B---3--:R-:W-:Y:S01]  /*0eb0*/  IABS R24, R20 ;  /* 0x0000001400187213 */ /* 0x008fe20000000000 */
[----:B0-2---:R-:W-:Y:S01]  /*0ec0*/  IMAD R11, R21, UR48, R2 ;  /* 0x00000030150b7c24 */ /* 0x005fe2000f8e0202 */
        /* <DEDUP_REMOVED lines=8> */
[----:B0-----:R-:W-:Y:S01]  /*0f50*/  VIADD R14, R0, 0xffffffe ;  /* 0x0ffffffe000e7836 */ /* 0x001fe20000000000 */
[----:B----4-:R-:W-:-:S05]  /*0f60*/  IABS R0, R22 ;  /* 0x0000001600007213 */ /* 0x010fca0000000000 */
[----:B------:R-:W0:Y:S02]  /*0f70*/  F2I.FTZ.U32.TRUNC.NTZ R13, R14 ;  /* 0x0000000e000d7305 */ /* 0x000e24000021f000 */
[----:B0-----:R-:W-:-:S05]  /*0f80*/  IADD3 R15, PT, PT, RZ, -R13, RZ ;  /* 0x8000000dff0f7210 */ /* 0x001fca0007ffe0ff */
        /* <DEDUP_REMOVED lines=70> */
[----:B------:R-:W-:Y:S01]  /*13f0*/  IMAD.MOV.U32 R11, RZ, RZ, 0x3bbb989d ;  /* 0x3bbb989dff0b7424 */ /* 0x000fe200078e00ff */
[----:B------:R-:W-:Y:S02]  /*1400*/  MOV R15, 0x437c0000 ;  /* 0x437c0000000f7802 */ /* 0x000fe40000000f00 */
        /* <DEDUP_REMOVED lines=16> */
.L_x_15430:
        /* <DEDUP_REMOVED lines=13> */
[----:B------:R-:W-:Y:S05]  /*15e0*/  CALL.REL.NOINC `($__internal_239_$__cuda_sm3x_div_rn_noftz_f32_slowpath) ;  /* 0x0000001400147944 */ /* 0x000fea0003c00000 */
[----:B------:R-:W-:-:S07]  /*15f0*/  IMAD.MOV.U32 R27, RZ, RZ, R0 ;  /* 0x000000ffff1b7224 */ /* 0x000fce00078e0000 */
.L_x_15415:
[----:B------:R-:W-:Y:S05]  /*1600*/  BSYNC.RECONVERGENT B1 ;  /* 0x0000000000017941 */ /* 0x000fea0003800200 */
.L_x_15414:
[----:B------:R-:W-:Y:S01]  /*1610*/  IABS R24, R20 ;  /* 0x0000001400187213 */ /* 0x000fe20000000000 */
[----:B------:R-:W-:Y:S01]  /*1620*/  IMAD.MOV.U32 R14, RZ, RZ, R2 ;  /* 0x000000ffff0e7224 */ /* 0x000fe200078e0002 */
[----:B------:R-:W-:Y:S01]  /*1630*/  IADD3 R23, P3, PT, R18, R21, RZ ;  /* 0x0000001512177210 */ /* 0x000fe20007f7e0ff */
[----:B------:R-:W-:Y:S01]  /*1640*/  IMAD.MOV.U32 R15, RZ, RZ, RZ ;  /* 0x000000ffff0f7224 */ /* 0x000fe200078e00ff */
[----:B------:R-:W0:Y:S01]  /*1650*/  I2F.RP R0, R24 ;  /* 0x0000001800007306 */ /* 0x000e220000209400 */
[C---:B------:R-:W-:Y:S02]  /*1660*/  R2UR UR4, R4.reuse ;  /* 0x00000000040472ca */ /* 0x040fe400000e0000 */
[----:B------:R-:W-:Y:S01]  /*1670*/  IMAD R11, R23, UR48, R14 ;  /* 0x00000030170b7c24 */ /* 0x000fe2000f8e020e */
[----:B------:R-:W-:Y:S02]  /*1680*/  R2UR UR5, R5 ;  /* 0x00000000050572ca */ /* 0x000fe400000e0000 */
[----:B------:R-:W-:-:S02]  /*1690*/  R2UR UR8, R4 ;  /* 0x00000000040872ca */ /* 0x000fc400000e0000 */
[C---:B------:R-:W-:Y:S02]  /*16a0*/  R2UR UR9, R5.reuse ;  /* 0x00000000050972ca */ /* 0x040fe400000e0000 */
[----:B------:R-:W-:Y:S02]  /*16b0*/  R2UR UR6, R4 ;  /* 0x00000000040672ca */ /* 0x000fe400000e0000 */
[----:B------:R-:W-:Y:S01]  /*16c0*/  R2UR UR7, R5 ;  /* 0x00000000050772ca */ /* 0x000fe200000e0000 */
[----:B0-----:R-:W0:Y:S02]  /*16d0*/  MUFU.RCP R0, R0 ;  /* 0x0000000000007308 */ /* 0x001e240000001000 */
[----:B0-----:R-:W-:Y:S01]  /*16e0*/  VIADD R12, R0, 0xffffffe ;  /* 0x0ffffffe000c7836 */ /* 0x001fe20000000000 */
[----:B------:R-:W-:-:S05]  /*16f0*/  IABS R0, R22 ;  /* 0x0000001600007213 */ /* 0x000fca0000000000 */
[----:B------:R0:W1:Y:S02]  /*1700*/  F2I.FTZ.U32.TRUNC.NTZ R13, R12 ;  /* 0x0000000c000d7305 */ /* 0x000064000021f000 */
[----:B0-----:R-:W-:Y:S01]  /*1710*/  HFMA2 R12, -RZ, RZ, 0, 0 ;  /* 0x00000000ff0c7431 */ /* 0x001fe200000001ff */
[----:B-1----:R-:W-:-:S05]  /*1720*/  IADD3 R25, PT, PT, RZ, -R13, RZ ;  /* 0x8000000dff197210 */ /* 0x002fca0007ffe0ff */
[----:B------:R-:W-:-:S04]  /*1730*/  IMAD R25, R25, R24, RZ ;  /* 0x0000001819197224 */ /* 0x000fc800078e02ff */
        /* <DEDUP_REMOVED lines=12> */
[----:B------:R-:W-:Y:S01]  /*1800*/  IMAD R24, R10, UR42, RZ ;  /* 0x0000002a0a187c24 */ /* 0x000fe2000f8e02ff */
[----:B------:R-:W-:Y:S02]  /*1810*/  LOP3.LUT R13, R11, R20, RZ, 0x3c, !PT ;  /* 0x000000140b0d7212 */ /* 0x000fe400078e3cff */
[----:B0-----:R-:W-:Y:S01]  /*1820*/  IADD3 R28, PT, PT, R26, 0xffffffe, RZ ;  /* 0x0ffffffe1a1c7810 */ /* 0x001fe20007ffe0ff */
[----:B------:R-:W-:Y:S01]  /*1830*/  IMAD R29, R21, UR43, R24 ;  /* 0x0000002b151d7c24 */ /* 0x000fe2000f8e0218 */
[----:B------:R-:W-:Y:S01]  /*1840*/  ISETP.GE.AND P5, PT, R13, RZ, PT ;  /* 0x000000ff0d00720c */ /* 0x000fe20003fa6270 */
[----:B------:R-:W-:Y:S01]  /*1850*/  IMAD.WIDE.U32 R24, R21, UR42, R14 ;  /* 0x0000002a15187c25 */ /* 0x000fe2000f8e000e */
[----:B------:R0:W1:Y:S03]  /*1860*/  F2I.FTZ.U32.TRUNC.NTZ R13, R28 ;  /* 0x0000001c000d7305 */ /* 0x000066000021f000 */
[----:B------:R-:W-:-:S02]  /*1870*/  IMAD.IADD R15, R25, 0x1, R29 ;  /* 0x00000001190f7824 */ /* 0x000fc400078e021d */
[----:B------:R-:W-:Y:S01]  /*1880*/  @P4 VIADD R12, R12, 0x1 ;  /* 0x000000010c0c4836 */ /* 0x000fe20000000000 */
[C---:B------:R-:W-:Y:S02]  /*1890*/  LEA R14, P4, R24.reuse, UR40, 0x2 ;  /* 0x00000028180e7c11 */ /* 0x040fe4000f8810ff */
[----:B0-----:R-:W-:Y:S02]  /*18a0*/  SHF.R.S64 R28, RZ, 0x1e, R11 ;  /* 0x0000001eff1c7819 */ /* 0x001fe4000000100b */
[----:B------:R-:W-:Y:S02]  /*18b0*/  MOV R21, R12 ;  /* 0x0000000c00157202 */ /* 0x000fe40000000f00 */
[----:B------:R-:W-:Y:S02]  /*18c0*/  LEA.HI.X R15, R24, UR41, R15, 0x2, P4 ;  /* 0x00000029180f7c11 */ /* 0x000fe4000a0f140f */
[----:B-1----:R-:W-:Y:S01]  /*18d0*/  IADD3 R29, PT, PT, RZ, -R13, RZ ;  /* 0x8000000dff1d7210 */ /* 0x002fe20007ffe0ff */
[----:B------:R-:W-:Y:S01]  /*18e0*/  @!P5 IMAD.MOV R21, RZ, RZ, -R21 ;  /* 0x000000ffff15d224 */ /* 0x000fe200078e0a15 */
[----:B------:R-:W-:Y:S01]  /*18f0*/  @!P6 LOP3.LUT R21, RZ, R20, RZ, 0x33, !PT ;  /* 0x00000014ff15e212 */ /* 0x000fe200078e33ff */
[----:B------:R0:W-:Y:S02]  /*1900*/  STG.E desc[UR4][R14.64], R27 ;  /* 0x0000001b0e007986 */ /* 0x0001e4000c101904 */
[----:B------:R-:W-:-:S02]  /*1910*/  IMAD R29, R29, R0, RZ ;  /* 0x000000001d1d7224 */ /* 0x000fc400078e02ff */
[----:B------:R-:W-:Y:S01]  /*1920*/  IMAD.MOV R12, RZ, RZ, -R21 ;  /* 0x000000ffff0c7224 */ /* 0x000fe200078e0a15 */
[----:B------:R-:W-:-:S03]  /*1930*/  SEL R21, R21, RZ, P0 ;  /* 0x000000ff15157207 */ /* 0x000fc60000000000 */
[----:B------:R-:W-:Y:S02]  /*1940*/  IMAD R25, R20, R12, R11 ;  /* 0x0000000c14197224 */ /* 0x000fe400078e020b */
[----:B------:R-:W-:Y:S02]  /*1950*/  IMAD.MOV.U32 R12, RZ, RZ, RZ ;  /* 0x000000ffff0c7224 */ /* 0x000fe400078e00ff */
[----:B------:R-:W-:Y:S02]  /*1960*/  IMAD R21, R21, UR44, RZ ;  /* 0x0000002c15157c24 */ /* 0x000fe4000f8e02ff */
        /* <DEDUP_REMOVED lines=12> */
[----:B------:R-:W-:-:S06]  /*1a30*/  @P5 IADD3 R12, PT, PT, R12, 0x1, RZ ;  /* 0x000000010c0c5810 */ /* 0x000fcc0007ffe0ff */
[----:B------:R-:W-:Y:S01]  /*1a40*/  @!P4 IMAD.MOV R12, RZ, RZ, -R12 ;  /* 0x000000ffff0cc224 */ /* 0x000fe200078e0a0c */
        /* <DEDUP_REMOVED lines=14> */
[----:B------:R-:W-:Y:S02]  /*1b30*/  IADD3.X R24, PT, PT, R19, R10, RZ, P3, !PT ;  /* 0x0000000a13187210 */ /* 0x000fe40001ffe4ff */
[----:B--2---:R-:W-:Y:S01]  /*1b40*/  ISETP.NE.AND P0, PT, R30, RZ, PT ;  /* 0x000000ff1e00720c */ /* 0x004fe20003f05270 */
[----:B---3--:R-:W-:-:S12]  /*1b50*/  FMUL R21, R28, UR50 ;  /* 0x000000321c157c20 */ /* 0x008fd80008400000 */
[----:B------:R-:W1:Y:S02]  /*1b60*/  @!P0 LDC R21, c[0x0][0x3e8] ;  /* 0x0000fa00ff158b82 */ /* 0x000e640000000800 */
[----:B-1----:R-:W-:Y:S01]  /*1b70*/  FMNMX R13, R21, -INF , !PT ;  /* 0xff800000150d7809 */ /* 0x002fe20007800000 */
[----:B0-----:R-:W-:Y:S06]  /*1b80*/  BRA.DIV UR4, `(.L_x_15416) ;  /* 0x0000000a04007947 */ /* 0x001fec000b800000 */
        /* <DEDUP_REMOVED lines=19> */
.L_x_15436:
        /* <DEDUP_REMOVED lines=15> */
.L_x_15418:
[----:B------:R-:W-:Y:S05]  /*1db0*/  BSYNC.RECONVERGENT B1 ;  /* 0x0000000000017941 */ /* 0x000fea0003800200 */
.L_x_15417:
        /* <DEDUP_REMOVED lines=16> */
[----:B------:R-:W-:Y:S05]  /*1ec0*/  BSYNC B0 ;  /* 0x0000000000007941 */ /* 0x000fea0003800000 */
.L_x_15412:
[----:B------:R-:W-:Y:S05]  /*1ed0*/  EXIT ;  /* 0x000000000000794d */ /* 0x000fea0003800000 */
.L_x_15409:
[----:B------:R-:W-:Y:S01]  /*1ee0*/  IMAD.MOV.U32 R12, RZ, RZ, 0x2 ;  /* 0x00000002ff0c7424 */ /* 0x000fe200078e00ff */
[----:B------:R-:W-:Y:S01]  /*1ef0*/  MOV R11, 0x1f ;  /* 0x0000001f000b7802 */ /* 0x000fe20000000f00 */
[----:B------:R-:W-:Y:S02]  /*1f00*/  IMAD.MOV.U32 R15, RZ, RZ, -0x1 ;  /* 0xffffffffff0f7424 */ /* 0x000fe400078e00ff */
[----:B------:R-:W-:Y:S02]  /*1f10*/  IMAD.MOV.U32 R7, RZ, RZ, 0x3bbb989d ;  /* 0x3bbb989dff077424 */ /* 0x000fe400078e00ff */
[----:B------:R-:W-:-:S07]  /*1f20*/  IMAD.MOV.U32 R6, RZ, RZ, 0x437c0000 ;  /* 0x437c0000ff067424 */ /* 0x000fce00078e00ff */
[----:B------:R-:W-:Y:S05]  /*1f30*/  WARPSYNC.COLLECTIVE R15, `(.L_x_15420) ;  /* 0x000000000f087348 */ /* 0x000fea0003c00000 */
[----:B------:R0:W1:Y:S02]  /*1f40*/  SHFL.BFLY P6, R14, R13, R12, R11 ;  /* 0x0c00000c0d0e7389 */ /* 0x00006400000c000b */
[----:B01----:R-:W-:Y:S05]  /*1f50*/  ENDCOLLECTIVE ;  /* 0x000000000000791b */ /* 0x003fea0003800000 */
.L_x_15420:
[----:B------:R-:W-:Y:S02]  /*1f60*/  MOV R12, 0x1 ;  /* 0x00000001000c7802 */ /* 0x000fe40000000f00 */
[----:B------:R-:W-:-:S05]  /*1f70*/  FMNMX R0, R13, R14, !PT ;  /* 0x0000000e0d007209 */ /* 0x000fca0007800000 */
[----:B------:R-:W-:-:S07]  /*1f80*/  IMAD.MOV.U32 R13, RZ, RZ, R0 ;  /* 0x000000ffff0d7224 */ /* 0x000fce00078e0000 */
[----:B------:R-:W-:Y:S05]  /*1f90*/  WARPSYNC.COLLECTIVE R15, `(.L_x_15421) ;  /* 0x000000000f087348 */ /* 0x000fea0003c00000 */
[----:B------:R0:W1:Y:S02]  /*1fa0*/  SHFL.BFLY P6, R14, R13, R12, R11 ;  /* 0x0c00000c0d0e7389 */ /* 0x00006400000c000b */
[----:B01----:R-:W-:Y:S05]  /*1fb0*/  ENDCOLLECTIVE ;  /* 0x000000000000791b */ /* 0x003fea0003800000 */
.L_x_15421:
        /* <DEDUP_REMOVED lines=15> */
.L_x_15422:
[----:B------:R-:W-:Y:S01]  /*20b0*/  MOV R12, 0x1 ;  /* 0x00000001000c7802 */ /* 0x000fe20000000f00 */
[----:B------:R-:W-:-:S04]  /*20c0*/  FADD R0, R13, R14 ;  /* 0x0000000e0d007221 */ /* 0x000fc80000000000 */
[----:B------:R-:W-:-:S07]  /*20d0*/  IMAD.MOV.U32 R13, RZ, RZ, R0 ;  /* 0x000000ffff0d7224 */ /* 0x000fce00078e0000 */
[----:B------:R-:W-:Y:S05]  /*20e0*/  WARPSYNC.COLLECTIVE R15, `(.L_x_15423) ;  /* 0x000000000f087348 */ /* 0x000fea0003c00000 */
[----:B------:R0:W1:Y:S02]  /*20f0*/  SHFL.BFLY P6, R14, R13, R12, R11 ;  /* 0x0c00000c0d0e7389 */ /* 0x00006400000c000b */
[----:B01----:R-:W-:Y:S05]  /*2100*/  ENDCOLLECTIVE ;  /* 0x000000000000791b */ /* 0x003fea0003800000 */
.L_x_15423:
[----:B------:R-:W-:Y:S05]  /*2110*/  BRA `(.L_x_15424) ;  /* 0xffffffe800c87947 */ /* 0x000fea000383ffff */
.L_x_15413:
[----:B------:R-:W-:Y:S01]  /*2120*/  BSSY B1, `(.L_x_15425) ;  /* 0x0000007000017945 */ /* 0x000fe20003800000 */
[----:B------:R-:W-:Y:S01]  /*2130*/  IMAD.MOV.U32 R12, RZ, RZ, 0x2 ;  /* 0x00000002ff0c7424 */ /* 0x000fe200078e00ff */
[----:B------:R-:W-:Y:S01]  /*2140*/  MOV R15, 0xffffffff ;  /* 0xffffffff000f7802 */ /* 0x000fe20000000f00 */
[----:B------:R-:W-:-:S07]  /*2150*/  IMAD.MOV.U32 R11, RZ, RZ, 0x1f ;  /* 0x0000001fff0b7424 */ /* 0x000fce00078e00ff */
[----:B------:R-:W-:Y:S05]  /*2160*/  WARPSYNC.COLLECTIVE R15, `(.L_x_15426) ;  /* 0x000000000f087348 */ /* 0x000fea0003c00000 */
[----:B------:R0:W1:Y:S02]  /*2170*/  SHFL.BFLY P6, R14, R13, R12, R11 ;  /* 0x0c00000c0d0e7389 */ /* 0x00006400000c000b */
[----:B01----:R-:W-:Y:S05]  /*2180*/  ENDCOLLECTIVE ;  /* 0x000000000000791b */ /* 0x003fea0003800000 */
.L_x_15426:
[----:B------:R-:W-:Y:S05]  /*2190*/  BSYNC B1 ;  /* 0x0000000000017941 */ /* 0x000fea0003800000 */
.L_x_15425:
        /* <DEDUP_REMOVED lines=8> */
.L_x_15427:
[----:B------:R-:W-:Y:S01]  /*2220*/  IMAD.MOV.U32 R12, RZ, RZ, 0x2 ;  /* 0x00000002ff0c7424 */ /* 0x000fe200078e00ff */
[----:B------:R-:W-:-:S05]  /*2230*/  FMNMX R14, R13, R14, !PT ;  /* 0x0000000e0d0e7209 */ /* 0x000fca0007800000 */
[----:B------:R-:W-:Y:S01]  /*2240*/  FADD R14, R23, -R14 ;  /* 0x8000000e170e7221 */ /* 0x000fe20000000000 */
[----:B------:R-:W-:-:S04]  /*2250*/  IMAD.MOV.U32 R23, RZ, RZ, 0x3bbb989d ;  /* 0x3bbb989dff177424 */ /* 0x000fc800078e00ff */
        /* <DEDUP_REMOVED lines=8> */
[----:B------:R-:W-:-:S07]  /*22e0*/  FADD R13, RZ, R23 ;  /* 0x00000017ff0d7221 */ /* 0x000fce0000000000 */
[----:B------:R-:W-:Y:S05]  /*22f0*/  WARPSYNC.COLLECTIVE R15, `(.L_x_15428) ;  /* 0x000000000f087348 */ /* 0x000fea0003c00000 */
[----:B------:R0:W1:Y:S02]  /*2300*/  SHFL.BFLY P6, R14, R13, R12, R11 ;  /* 0x0c00000c0d0e7389 */ /* 0x00006400000c000b */
[----:B01----:R-:W-:Y:S05]  /*2310*/  ENDCOLLECTIVE ;  /* 0x000000000000791b */ /* 0x003fea0003800000 */
.L_x_15428:
[----:B------:R-:W-:Y:S02]  /*2320*/  HFMA2 R12, -RZ, RZ, 0, 5.9604644775390625e-08 ;  /* 0x00000001ff0c7431 */ /* 0x000fe400000001ff */
[----:B------:R-:W-:-:S04]  /*2330*/  FADD R0, R13, R14 ;  /* 0x0000000e0d007221 */ /* 0x000fc80000000000 */
[----:B------:R-:W-:-:S07]  /*2340*/  IMAD.MOV.U32 R13, RZ, RZ, R0 ;  /* 0x000000ffff0d7224 */ /* 0x000fce00078e0000 */
[----:B------:R-:W-:Y:S05]  /*2350*/  WARPSYNC.COLLECTIVE R15, `(.L_x_15429) ;  /* 0x000000000f087348 */ /* 0x000fea0003c00000 */
[----:B------:R0:W1:Y:S02]  /*2360*/  SHFL.BFLY P6, R14, R13, R12, R11 ;  /* 0x0c00000c0d0e7389 */ /* 0x00006400000c000b */
[----:B01----:R-:W-:Y:S05]  /*2370*/  ENDCOLLECTIVE ;  /* 0x000000000000791b */ /* 0x003fea0003800000 */
.L_x_15429:
[----:B------:R-:W-:Y:S05]  /*2380*/  BRA `(.L_x_15430) ;  /* 0xfffffff000607947 */ /* 0x000fea000383ffff */
.L_x_15416:
[----:B------:R-:W-:Y:S01]  /*2390*/  BSSY B1, `(.L_x_15431) ;  /* 0x0000007000017945 */ /* 0x000fe20003800000 */
[----:B------:R-:W-:Y:S01]  /*23a0*/  IMAD.MOV.U32 R12, RZ, RZ, 0x2 ;  /* 0x00000002ff0c7424 */ /* 0x000fe200078e00ff */
[----:B------:R-:W-:Y:S01]  /*23b0*/  MOV R15, 0xffffffff ;  /* 0xffffffff000f7802 */ /* 0x000fe20000000f00 */
[----:B------:R-:W-:-:S07]  /*23c0*/  IMAD.MOV.U32 R11, RZ, RZ, 0x1f ;  /* 0x0000001fff0b7424 */ /* 0x000fce00078e00ff */
[----:B------:R-:W-:Y:S05]  /*23d0*/  WARPSYNC.COLLECTIVE R15, `(.L_x_15432) ;  /* 0x000000000f087348 */ /* 0x000fea0003c00000 */
[----:B------:R0:W1:Y:S02]  /*23e0*/  SHFL.BFLY P6, R14, R13, R12, R11 ;  /* 0x0c00000c0d0e7389 */ /* 0x00006400000c000b */
[----:B01----:R-:W-:Y:S05]  /*23f0*/  ENDCOLLECTIVE ;  /* 0x000000000000791b */ /* 0x003fea0003800000 */
.L_x_15432:
[----:B------:R-:W-:Y:S05]  /*2400*/  BSYNC B1 ;  /* 0x0000000000017941 */ /* 0x000fea0003800000 */
.L_x_15431:
        /* <DEDUP_REMOVED lines=8> */
.L_x_15433:
        /* <DEDUP_REMOVED lines=16> */
.L_x_15434:
[----:B------:R-:W-:Y:S02]  /*2590*/  HFMA2 R12, -RZ, RZ, 0, 5.9604644775390625e-08 ;  /* 0x00000001ff0c7431 */ /* 0x000fe400000001ff */
[----:B------:R-:W-:-:S04]  /*25a0*/  FADD R0, R13, R14 ;  /* 0x0000000e0d007221 */ /* 0x000fc80000000000 */
[----:B------:R-:W-:-:S07]  /*25b0*/  IMAD.MOV.U32 R13, RZ, RZ, R0 ;  /* 0x000000ffff0d7224 */ /* 0x000fce00078e0000 */
[----:B------:R-:W-:Y:S05]  /*25c0*/  WARPSYNC.COLLECTIVE R15, `(.L_x_15435) ;  /* 0x000000000f087348 */ /* 0x000fea0003c00000 */
[----:B------:R0:W1:Y:S02]  /*25d0*/  SHFL.BFLY P6, R14, R13, R12, R11 ;  /* 0x0c00000c0d0e7389 */ /* 0x00006400000c000b */
[----:B01----:R-:W-:Y:S05]  /*25e0*/  ENDCOLLECTIVE ;  /* 0x000000000000791b */ /* 0x003fea0003800000 */
.L_x_15435:
[----:B------:R-:W-:Y:S05]  /*25f0*/  BRA `(.L_x_15436) ;  /* 0xfffffff400b07947 */ /* 0x000fea000383ffff */
        .weak           $__internal_238_$__cuda_sm20_div_u64
        .type           $__internal_238_$__cuda_sm20_div_u64,@function
        .size           $__internal_238_$__cuda_sm20_div_u64,($__internal_239_$__cuda_sm3x_div_rn_noftz_f32_slowpath - $__internal_238_$__cuda_sm20_div_u64)
$__internal_238_$__cuda_sm20_div_u64:
        /* <DEDUP_REMOVED lines=14> */
[----:B------:R-:W-:-:S05]  /*26e0*/  IMAD.HI.U32 R6, P1, R5, R13, R6 ;  /* 0x0000000d05067227 */ /* 0x000fca0007820006 */
[----:B------:R-:W-:Y:S01]  /*26f0*/  IADD3 R7, P2, PT, R11, R6, RZ ;  /* 0x000000060b077210 */ /* 0x000fe20007f5e0ff */
[----:B------:R-:W-:-:S04]  /*2700*/  IMAD.X R6, R15, 0x1, R5, P0 ;  /* 0x000000010f067824 */ /* 0x000fc800000e0605 */
[----:B------:R-:W-:Y:S01]  /*2710*/  IMAD.WIDE.U32 R4, R7, R18, RZ ;  /* 0x0000001207047225 */ /* 0x000fe200078e00ff */
[----:B------:R-:W-:-:S03]  /*2720*/  IADD3.X R11, PT, PT, RZ, RZ, R6, P2, P1 ;  /* 0x000000ffff0b7210 */ /* 0x000fc600017e2406 */
[----:B------:R-:W-:Y:S01]  /*2730*/  IMAD R5, R7, R19, R5 ;  /* 0x0000001307057224 */ /* 0x000fe200078e0205 */
[----:B------:R-:W-:-:S03]  /*2740*/  IADD3 R13, P0, PT, RZ, -R4, RZ ;  /* 0x80000004ff0d7210 */ /* 0x000fc60007f1e0ff */
[----:B------:R-:W-:Y:S02]  /*2750*/  IMAD R5, R11, R18, R5 ;  /* 0x000000120b057224 */ /* 0x000fe400078e0205 */
[----:B------:R-:W-:-:S04]  /*2760*/  IMAD.HI.U32 R6, R7, R13, RZ ;  /* 0x0000000d07067227 */ /* 0x000fc800078e00ff */
[----:B------:R-:W-:Y:S02]  /*2770*/  IMAD.X R4, RZ, RZ, ~R5, P0 ;  /* 0x000000ffff047224 */ /* 0x000fe400000e0e05 */
[----:B------:R-:W-:Y:S02]  /*2780*/  IMAD.MOV.U32 R5, RZ, RZ, RZ ;  /* 0x000000ffff057224 */ /* 0x000fe400078e00ff */
[----:B------:R-:W-:-:S04]  /*2790*/  IMAD.WIDE.U32 R6, P0, R7, R4, R6 ;  /* 0x0000000407067225 */ /* 0x000fc80007800006 */
[C---:B------:R-:W-:Y:S02]  /*27a0*/  IMAD R12, R11.reuse, R4, RZ ;  /* 0x000000040b0c7224 */ /* 0x040fe400078e02ff */
[----:B------:R-:W-:-:S04]  /*27b0*/  IMAD.HI.U32 R7, P1, R11, R13, R6 ;  /* 0x0000000d0b077227 */ /* 0x000fc80007820006 */
[----:B------:R-:W-:Y:S01]  /*27c0*/  IMAD.HI.U32 R4, R11, R4, RZ ;  /* 0x000000040b047227 */ /* 0x000fe200078e00ff */
[----:B------:R-:W-:-:S04]  /*27d0*/  IADD3 R7, P2, PT, R12, R7, RZ ;  /* 0x000000070c077210 */ /* 0x000fc80007f5e0ff */
[----:B------:R-:W-:Y:S01]  /*27e0*/  IADD3.X R11, PT, PT, R4, R11, RZ, P0, !PT ;  /* 0x0000000b040b7210 */ /* 0x000fe200007fe4ff */
        /* <DEDUP_REMOVED lines=8> */
[----:B------:R-:W-:-:S03]  /*2870*/  IMAD.WIDE.U32 R4, R7, R18, RZ ;  /* 0x0000001207047225 */ /* 0x000fc600078e00ff */
[----:B------:R-:W-:Y:S01]  /*2880*/  IADD3.X R11, PT, PT, RZ, R6, RZ, P1, !PT ;  /* 0x00000006ff0b7210 */ /* 0x000fe20000ffe4ff */
        /* <DEDUP_REMOVED lines=9> */
[----:B------:R-:W-:Y:S02]  /*2920*/  IADD3.X R4, PT, PT, RZ, R11, RZ, P2, !PT ;  /* 0x0000000bff047210 */ /* 0x000fe400017fe4ff */
[----:B------:R-:W-:Y:S02]  /*2930*/  SEL R5, R5, R3, P0 ;  /* 0x0000000305057207 */ /* 0x000fe40000000000 */
[----:B------:R-:W-:-:S02]  /*2940*/  SEL R3, R2, R7, P0 ;  /* 0x0000000702037207 */ /* 0x000fc40000000000 */
[----:B------:R-:W-:Y:S02]  /*2950*/  SEL R12, R12, R6, P0 ;  /* 0x000000060c0c7207 */ /* 0x000fe40000000000 */
[----:B------:R-:W-:Y:S02]  /*2960*/  SEL R2, R4, R11, P0 ;  /* 0x0000000b04027207 */ /* 0x000fe40000000000 */
[----:B------:R-:W-:Y:S02]  /*2970*/  ISETP.GE.U32.AND P0, PT, R5, R18, PT ;  /* 0x000000120500720c */ /* 0x000fe40003f06070 */
[----:B------:R-:W-:Y:S02]  /*2980*/  IADD3 R6, P2, PT, R3, 0x1, RZ ;  /* 0x0000000103067810 */ /* 0x000fe40007f5e0ff */
[----:B------:R-:W-:Y:S02]  /*2990*/  ISETP.GE.U32.AND.EX P0, PT, R12, R19, PT, P0 ;  /* 0x000000130c00720c */ /* 0x000fe40003f06100 */
[----:B------:R-:W-:Y:S01]  /*29a0*/  ISETP.NE.U32.AND P1, PT, R18, RZ, PT ;  /* 0x000000ff1200720c */ /* 0x000fe20003f25070 */
[----:B------:R-:W-:Y:S01]  /*29b0*/  IMAD.X R7, RZ, RZ, R2, P2 ;  /* 0x000000ffff077224 */ /* 0x000fe200010e0602 */
[----:B------:R-:W-:Y:S01]  /*29c0*/  SEL R6, R6, R3, P0 ;  /* 0x0000000306067207 */ /* 0x000fe20000000000 */
[----:B------:R-:W-:Y:S01]  /*29d0*/  HFMA2 R3, -RZ, RZ, 0, 0 ;  /* 0x00000000ff037431 */ /* 0x000fe200000001ff */
[----:B------:R-:W-:-:S02]  /*29e0*/  ISETP.NE.AND.EX P1, PT, R19, RZ, PT, P1 ;  /* 0x000000ff1300720c */ /* 0x000fc40003f25310 */
[----:B------:R-:W-:Y:S01]  /*29f0*/  SEL R7, R7, R2, P0 ;  /* 0x0000000207077207 */ /* 0x000fe20000000000 */
[----:B------:R-:W-:Y:S01]  /*2a00*/  IMAD.MOV.U32 R2, RZ, RZ, R0 ;  /* 0x000000ffff027224 */ /* 0x000fe200078e0000 */
[----:B------:R-:W-:Y:S02]  /*2a10*/  SEL R6, R6, 0xffffffff, P1 ;  /* 0xffffffff06067807 */ /* 0x000fe40000800000 */
[----:B------:R-:W-:Y:S01]  /*2a20*/  SEL R7, R7, 0xffffffff, P1 ;  /* 0xffffffff07077807 */ /* 0x000fe20000800000 */
[----:B------:R-:W-:Y:S06]  /*2a30*/  RET.REL.NODEC R2 `(_Z15SoftmaxWarpImplI22BroadcastScaleMaskLoadIffbLm3EiE11DirectStoreIffEfLi1ELi1ELi4ELi1ELb0EL9Algorithm0EEvT_T0_ll) ;  /* 0xffffffd402707950 */ /* 0x000fec0003c3ffff */
        .weak           $__internal_239_$__cuda_sm3x_div_rn_noftz_f32_slowpath
        .type           $__internal_239_$__cuda_sm3x_div_rn_noftz_f32_slowpath,@function
        .size           $__internal_239_$__cuda_sm3x_div_rn_noftz_f32_slowpath,(.L_x_37616 - $__internal_239_$__cuda_sm3x_div_rn_noftz_f32_slowpath)
$__internal_239_$__cuda_sm3x_div_rn_noftz_f32_slowpath:
        /* <DEDUP_REMOVED lines=34> */
.L_x_15438:
        /* <DEDUP_REMOVED lines=51> */
.L_x_15445:
[----:B------:R-:W-:-:S04]  /*2f90*/  LOP3.LUT R0, R0, 0x80000000, RZ, 0xc0, !PT ;  /* 0x8000000000007812 */ /* 0x000fc800078ec0ff */
[----:B------:R-:W-:Y:S01]  /*2fa0*/  LOP3.LUT R0, R0, 0x7f800000, RZ, 0xfc, !PT ;  /* 0x7f80000000007812 */ /* 0x000fe200078efcff */
[----:B------:R-:W-:Y:S06]  /*2fb0*/  BRA `(.L_x_15446) ;  /* 0x0000000000047947 */ /* 0x000fec0003800000 */
.L_x_15444:
[----:B------:R-:W-:-:S07]  /*2fc0*/  LEA R0, R25, R0, 0x17 ;  /* 0x0000000019007211 */ /* 0x000fce00078eb8ff */
.L_x_15446:
[----:B------:R-:W-:Y:S05]  /*2fd0*/  BSYNC.RECONVERGENT B3 ;  /* 0x0000000000037941 */ /* 0x000fea0003800200 */
.L_x_15443:
[----:B------:R-:W-:Y:S05]  /*2fe0*/  BRA `(.L_x_15447) ;  /* 0x0000000000207947 */ /* 0x000fea0003800000 */
.L_x_15442:
[----:B------:R-:W-:-:S04]  /*2ff0*/  LOP3.LUT R0, R11, 0x80000000, R0, 0x48, !PT ;  /* 0x800000000b007812 */ /* 0x000fc800078e4800 */
[----:B------:R-:W-:Y:S01]  /*3000*/  LOP3.LUT R0, R0, 0x7f800000, RZ, 0xfc, !PT ;  /* 0x7f80000000007812 */ /* 0x000fe200078efcff */
[----:B------:R-:W-:Y:S06]  /*3010*/  BRA `(.L_x_15447) ;  /* 0x0000000000147947 */ /* 0x000fec0003800000 */
.L_x_15441:
[----:B------:R-:W-:Y:S01]  /*3020*/  LOP3.LUT R0, R11, 0x80000000, R0, 0x48, !PT ;  /* 0x800000000b007812 */ /* 0x000fe200078e4800 */
[----:B------:R-:W-:Y:S06]  /*3030*/  BRA `(.L_x_15447) ;  /* 0x00000000000c7947 */ /* 0x000fec0003800000 */
.L_x_15440:
[----:B------:R-:W0:Y:S01]  /*3040*/  MUFU.RSQ R0, -QNAN ;  /* 0xffc0000000007908 */ /* 0x000e220000001400 */
[----:B------:R-:W-:Y:S05]  /*3050*/  BRA `(.L_x_15447) ;  /* 0x0000000000047947 */ /* 0x000fea0003800000 */
.L_x_15439:
[----:B------:R-:W-:-:S07]  /*3060*/  FADD.FTZ R0, R0, R11 ;  /* 0x0000000b00007221 */ /* 0x000fce0000010000 */
.L_x_15447:
[----:B------:R-:W-:Y:S05]  /*3070*/  BSYNC.RECONVERGENT B2 ;  /* 0x0000000000027941 */ /* 0x000fea0003800200 */
.L_x_15437:
[----:B------:R-:W-:-:S04]  /*3080*/  IMAD.MOV.U32 R13, RZ, RZ, 0x0 ;  /* 0x00000000ff0d7424 */ /* 0x000fc800078e00ff */
[----:B0-----:R-:W-:Y:S05]  /*3090*/  RET.REL.NODEC R12 `(_Z15SoftmaxWarpImplI22BroadcastScaleMaskLoadIffbLm3EiE11DirectStoreIffEfLi1ELi1ELi4ELi1ELb0EL9Algorithm0EEvT_T0_ll) ;  /* 0xffffffcc0cd87950 */ /* 0x001fea0003c3ffff */
.L_x_15448:
        /* <DEDUP_REMOVED lines=14> */
.L_x_37616:


//--------------------- .text._Z15SoftmaxWarpImplI22BroadcastScaleMaskLoadIffbLm3EiE11DirectStoreIffEfLi1ELi1ELi4ELi2ELb1EL9Algorithm0EEvT_T0_ll --------------------------
	.section	.text._Z15SoftmaxWarpImplI22BroadcastScaleMaskLoadIffbLm3EiE11DirectStoreIffEfLi1ELi1ELi4ELi2ELb1EL9Algorithm0EEvT_T0_ll,"ax",@progbits
	.align	128
        .global         _Z15SoftmaxWarpImplI22BroadcastScaleMaskLoadIffbLm3EiE11DirectStoreIffEfLi1ELi1ELi4ELi2ELb1EL9Algorithm0EEvT_T0_ll
        .type           _Z15SoftmaxWarpImplI22BroadcastScaleMaskLoadIffbLm3EiE11DirectStoreIffEfLi1ELi1ELi4ELi2ELb1EL9Algorithm0EEvT_T0_ll,@function
        .size           _Z15SoftmaxWarpImplI22BroadcastScaleMaskLoadIffbLm3EiE11DirectStoreIffEfLi1ELi1ELi4ELi2ELb1EL9Algorithm0EEvT_T0_ll,(.L_x_37617 - _Z15SoftmaxWarpImplI22BroadcastScaleMaskLoadIffbLm3EiE11DirectStoreIffEfLi1ELi1ELi4ELi2ELb1EL9Algorithm0EEvT_T0_ll)
        .other          _Z15SoftmaxWarpImplI22BroadcastScaleMaskLoadIffbLm3EiE11DirectStoreIffEfLi1ELi1ELi4ELi2ELb1EL9Algorithm0EEvT_T0_ll,@"STO_CUDA_ENTRY STV_DEFAULT"
_Z15SoftmaxWarpImplI22BroadcastScaleMaskLoadIffbLm3EiE11DirectStoreIffEfLi1ELi1ELi4ELi2ELb1EL9Algorithm0EEvT_T0_ll:
.text._Z15SoftmaxWarpImplI22BroadcastScaleMaskLoadIffbLm3EiE11DirectStoreIffEfLi1ELi1ELi4ELi2ELb1EL9Algorithm0EEvT_T0_ll:
        /* <DEDUP_REMOVED lines=29> */
.L_x_15449:
        /* <DEDUP_REMOVED lines=21> */
.L_x_15464:
        /* <DEDUP_REMOVED lines=11> */
[----:B------:R-:W-:Y:S02]  /*03d0*/  R2UR UR7, R5 ;  /* 0x00000000050772ca */ /* 0x000fe400000e0000 */
[----:B------:R-:W-:Y:S02]  /*03e0*/  IABS R23, R11 ;  /* 0x0000000b00177213 */ /* 0x000fe40000000000 */
[----:B------:R-:W-:Y:S02]  /*03f0*/  SHF.R.S64 R26, RZ, 0x1e, R11 ;  /* 0x0000001eff1a7819 */ /* 0x000fe4000000100b */
[----:B------:R-:W-:-:S02]  /*0400*/  R2UR UR4, R4 ;  /* 0x00000000040472ca */ /* 0x000fc400000e0000 */
[----:B------:R-:W-:Y:S01]  /*0410*/  R2UR UR5, R5 ;  /* 0x00000000050572ca */ /* 0x000fe200000e0000 */
[----:B0-----:R-:W0:Y:S02]  /*0420*/  MUFU.RCP R0, R0 ;  /* 0x0000000000007308 */ /* 0x001e240000001000 */
[----:B0-----:R-:W-:Y:S01]  /*0430*/  VIADD R12, R0, 0xffffffe ;  /* 0x0ffffffe000c7836 */ /* 0x001fe20000000000 */
[----:B--2---:R-:W-:-:S05]  /*0440*/  IABS R0, R18 ;  /* 0x0000001200007213 */ /* 0x004fca0000000000 */
[----:B------:R0:W1:Y:S08]  /*0450*/  F2I.FTZ.U32.TRUNC.NTZ R13, R12 ;  /* 0x0000000c000d7305 */ /* 0x000070000021f000 */
[----:B------:R-:W2:Y:S01]  /*0460*/  I2F.RP R17, R0 ;  /* 0x0000000000117306 */ /* 0x000ea20000209400 */
[----:B0-----:R-:W-:Y:S02]  /*0470*/  HFMA2 R12, -RZ, RZ, 0, 0 ;  /* 0x00000000ff0c7431 */ /* 0x001fe400000001ff */
[----:B-1----:R-:W-:-:S04]  /*0480*/  IMAD.MOV R15, RZ, RZ, -R13 ;  /* 0x000000ffff0f7224 */ /* 0x002fc800078e0a0d */
[----:B------:R-:W-:-:S04]  /*0490*/  IMAD R15, R15, R14, RZ ;  /* 0x0000000e0f0f7224 */ /* 0x000fc800078e02ff */
[----:B------:R-:W-:Y:S01]  /*04a0*/  IMAD.HI.U32 R13, R13, R15, R12 ;  /* 0x0000000f0d0d7227 */ /* 0x000fe200078e000c */
[----:B--2---:R-:W0:Y:S01]  /*04b0*/  MUFU.RCP R17, R17 ;  /* 0x0000001100117308 */ /* 0x004e220000001000 */
[----:B------:R-:W-:-:S04]  /*04c0*/  LOP3.LUT R12, R11, R20, RZ, 0x3c, !PT ;  /* 0x000000140b0c7212 */ /* 0x000fc800078e3cff */
[----:B------:R-:W-:Y:S01]  /*04d0*/  IMAD.HI.U32 R15, R13, R23, RZ ;  /* 0x000000170d0f7227 */ /* 0x000fe200078e00ff */
[----:B------:R-:W-:-:S03]  /*04e0*/  ISETP.GE.AND P2, PT, R12, RZ, PT ;  /* 0x000000ff0c00720c */ /* 0x000fc60003f46270 */
[----:B------:R-:W-:-:S04]  /*04f0*/  IMAD.MOV R13, RZ, RZ, -R15 ;  /* 0x000000ffff0d7224 */ /* 0x000fc800078e0a0f */
[----:B------:R-:W-:Y:S02]  /*0500*/  IMAD R13, R14, R13, R23 ;  /* 0x0000000d0e0d7224 */ /* 0x000fe400078e0217 */
[----:B0-----:R-:W-:-:S03]  /*0510*/  VIADD R12, R17, 0xffffffe ;  /* 0x0ffffffe110c7836 */ /* 0x001fc60000000000 */
[----:B------:R-:W-:-:S13]  /*0520*/  ISETP.GT.U32.AND P3, PT, R14, R13, PT ;  /* 0x0000000d0e00720c */ /* 0x000fda0003f64070 */
[----:B------:R-:W-:Y:S01]  /*0530*/  @!P3 IMAD.IADD R13, R13, 0x1, -R14 ;  /* 0x000000010d0db824 */ /* 0x000fe200078e0a0e */
[----:B------:R-:W-:Y:S02]  /*0540*/  @!P3 IADD3 R15, PT, PT, R15, 0x1, RZ ;  /* 0x000000010f0fb810 */ /* 0x000fe40007ffe0ff */
[----:B------:R-:W-:Y:S02]  /*0550*/  ISETP.NE.AND P3, PT, R20, RZ, PT ;  /* 0x000000ff1400720c */ /* 0x000fe40003f65270 */
[----:B------:R-:W-:Y:S02]  /*0560*/  ISETP.GE.U32.AND P1, PT, R13, R14, PT ;  /* 0x0000000e0d00720c */ /* 0x000fe40003f26070 */
[----:B------:R0:W1:Y:S02]  /*0570*/  F2I.FTZ.U32.TRUNC.NTZ R13, R12 ;  /* 0x0000000c000d7305 */ /* 0x000064000021f000 */
[----:B0-----:R-:W-:-:S09]  /*0580*/  IMAD.MOV.U32 R12, RZ, RZ, RZ ;  /* 0x000000ffff0c7224 */ /* 0x001fd200078e00ff */
[----:B------:R-:W-:-:S04]  /*0590*/  @P1 VIADD R15, R15, 0x1 ;  /* 0x000000010f0f1836 */ /* 0x000fc80000000000 */
        /* <DEDUP_REMOVED lines=47> */
.L_x_15452:
[----:B------:R-:W-:Y:S05]  /*0890*/  BSYNC.RECONVERGENT B1 ;  /* 0x0000000000017941 */ /* 0x000fea0003800200 */
.L_x_15451:
[----:B------:R-:W-:Y:S01]  /*08a0*/  BSSY.RECONVERGENT B1, `(.L_x_15453) ;  /* 0x0000055000017945 */ /* 0x000fe20003800200 */
[----:B------:R-:W-:Y:S02]  /*08b0*/  IMAD.MOV.U32 R23, RZ, RZ, -0x800000 ;  /* 0xff800000ff177424 */ /* 0x000fe400078e00ff */
[----:B------:R-:W-:Y:S01]  /*08c0*/  IMAD.MOV.U32 R0, RZ, RZ, -0x800000 ;  /* 0xff800000ff007424 */ /* 0x000fe200078e00ff */
[----:B------:R-:W-:Y:S06]  /*08d0*/  @P0 BRA `(.L_x_15454) ;  /* 0x0000000400440947 */ /* 0x000fec0003800000 */
[----:B-1----:R-:W-:Y:S01]  /*08e0*/  IABS R12, R20 ;  /* 0x00000014000c7213 */ /* 0x002fe20000000000 */
[----:B---3--:R-:W-:Y:S01]  /*08f0*/  IMAD R11, R16, UR50, R21 ;  /* 0x00000032100b7c24 */ /* 0x008fe2000f8e0215 */
[----:B----4-:R-:W-:Y:S02]  /*0900*/  R2UR UR6, R4 ;  /* 0x00000000040672ca */ /* 0x010fe400000e0000 */
[----:B------:R-:W0:Y:S01]  /*0910*/  I2F.RP R0, R12 ;  /* 0x0000000c00007306 */ /* 0x000e220000209400 */
[----:B------:R-:W-:Y:S01]  /*0920*/  IMAD.IADD R11, R22, 0x1, R11 ;  /* 0x00000001160b7824 */ /* 0x000fe200078e020b */
[----:B------:R-:W-:Y:S02]  /*0930*/  R2UR UR7, R5 ;  /* 0x00000000050772ca */ /* 0x000fe400000e0000 */
[----:B------:R-:W-:Y:S02]  /*0940*/  R2UR UR4, R4 ;  /* 0x00000000040472ca */ /* 0x000fe400000e0000 */
[----:B------:R-:W-:-:S02]  /*0950*/  IABS R23, R11 ;  /* 0x0000000b00177213 */ /* 0x000fc40000000000 */
[----:B------:R-:W-:Y:S01]  /*0960*/  R2UR UR5, R5 ;  /* 0x00000000050572ca */ /* 0x000fe200000e0000 */
[----:B0-----:R-:W0:Y:S02]  /*0970*/  MUFU.RCP R0, R0 ;  /* 0x0000000000007308 */ /* 0x001e240000001000 */
[----:B0-----:R-:W-:Y:S02]  /*0980*/  IADD3 R14, PT, PT, R0, 0xffffffe, RZ ;  /* 0x0ffffffe000e7810 */ /* 0x001fe40007ffe0ff */
[----:B--2---:R-:W-:-:S04]  /*0990*/  IABS R0, R18 ;  /* 0x0000001200007213 */ /* 0x004fc80000000000 */
        /* <DEDUP_REMOVED lines=39> */
[----:B------:R-:W-:Y:S02]  /*0c10*/  LOP3.LUT R0, R17, R18, RZ, 0x3c, !PT ;  /* 0x0000001211007212 */ /* 0x000fe400078e3cff */
[----:B------:R-:W-:Y:S02]  /*0c20*/  SHF.R.S64 R15, RZ, 0x1e, R11 ;  /* 0x0000001eff0f7819 */ /* 0x000fe4000000100b */
        /* <DEDUP_REMOVED lines=28> */
.L_x_15454:
[----:B------:R-:W-:Y:S05]  /*0df0*/  BSYNC.RECONVERGENT B1 ;  /* 0x0000000000017941 */ /* 0x000fea0003800200 */
.L_x_15453:
[----:B------:R-:W-:-:S03]  /*0e00*/  UMOV UR4, 0xffffffff ;  /* 0xffffffff00047882 */ /* 0x000fc60000000000 */
[----:B------:R-:W-:Y:S05]  /*0e10*/  BRA.DIV UR4, `(.L_x_15455) ;  /* 0x0000000604907947 */ /* 0x000fea000b800000 */
[----:B------:R-:W1:Y:S01]  /*0e20*/  SHFL.BFLY PT, R14, R13, 0x2, 0x1f ;  /* 0x0c401f000d0e7f89 */ /* 0x000e6200000e0000 */
[----:B------:R-:W-:Y:S02]  /*0e30*/  HFMA2 R12, -RZ, RZ, 0.96630859375, -0.0022525787353515625 ;  /* 0x3bbb989dff0c7431 */ /* 0x000fe400000001ff */
[----:B------:R-:W-:Y:S01]  /*0e40*/  IMAD.MOV.U32 R15, RZ, RZ, 0x437c0000 ;  /* 0x437c0000ff0f7424 */ /* 0x000fe200078e00ff */
[----:B------:R-:W0:Y:S01]  /*0e50*/  SHFL.BFLY PT, R17, R0, 0x2, 0x1f ;  /* 0x0c401f0000117f89 */ /* 0x000e2200000e0000 */
[----:B-1----:R-:W-:Y:S02]  /*0e60*/  FMNMX R2, R14, R13, !PT ;  /* 0x0000000d0e027209 */ /* 0x002fe40007800000 */
[----:B0-----:R-:W-:-:S03]  /*0e70*/  FMNMX R17, R17, R0, !PT ;  /* 0x0000000011117209 */ /* 0x001fc60007800000 */
        /* <DEDUP_REMOVED lines=31> */
.L_x_15474:
        /* <DEDUP_REMOVED lines=11> */
[----:B--234-:R-:W-:Y:S05]  /*1120*/  CALL.REL.NOINC `($__internal_240_$__cuda_sm3x_div_rn_noftz_f32_slowpath) ;  /* 0x0000000800047944 */ /* 0x01cfea0003c00000 */
[----:B------:R-:W-:-:S07]  /*1130*/  IMAD.MOV.U32 R15, RZ, RZ, R2 ;  /* 0x000000ffff0f7224 */ /* 0x000fce00078e0002 */
.L_x_15457:
[----:B------:R-:W-:Y:S05]  /*1140*/  BSYNC.RECONVERGENT B1 ;  /* 0x0000000000017941 */ /* 0x000fea0003800200 */
.L_x_15456:
        /* <DEDUP_REMOVED lines=18> */
.L_x_15459:
[----:B------:R-:W-:Y:S05]  /*1270*/  BSYNC.RECONVERGENT B1 ;  /* 0x0000000000017941 */ /* 0x000fea0003800200 */
.L_x_15458:
[----:B------:R-:W-:Y:S01]  /*1280*/  BSSY.RECONVERGENT B1, `(.L_x_15460) ;  /* 0x0000008000017945 */ /* 0x000fe20003800200 */
[----:B------:R-:W-:-:S03]  /*1290*/  FFMA R17, R17, R24, R14 ;  /* 0x0000001811117223 */ /* 0x000fc6000000000e */
[----:B------:R-:W-:Y:S05]  /*12a0*/  @!P1 BRA `(.L_x_15461) ;  /* 0x0000000000149947 */ /* 0x000fea0003800000 */
[----:B------:R-:W-:Y:S01]  /*12b0*/  IMAD.MOV.U32 R2, RZ, RZ, R0 ;  /* 0x000000ffff027224 */ /* 0x000fe200078e0000 */
[----:B0-----:R-:W-:Y:S01]  /*12c0*/  MOV R12, 0x12f0 ;  /* 0x000012f0000c7802 */ /* 0x001fe20000000f00 */
[----:B------:R-:W-:-:S07]  /*12d0*/  IMAD.MOV.U32 R3, RZ, RZ, R11 ;  /* 0x000000ffff037224 */ /* 0x000fce00078e000b */
[----:B--234-:R-:W-:Y:S05]  /*12e0*/  CALL.REL.NOINC `($__internal_240_$__cuda_sm3x_div_rn_noftz_f32_slowpath) ;  /* 0x0000000400947944 */ /* 0x01cfea0003c00000 */
[----:B------:R-:W-:-:S07]  /*12f0*/  MOV R17, R2 ;  /* 0x0000000200117202 */ /* 0x000fce0000000f00 */
.L_x_15461:
[----:B------:R-:W-:Y:S05]  /*1300*/  BSYNC.RECONVERGENT B1 ;  /* 0x0000000000017941 */ /* 0x000fea0003800200 */
.L_x_15460:
        /* <DEDUP_REMOVED lines=13> */
.L_x_15463:
[----:B------:R-:W-:Y:S05]  /*13e0*/  BSYNC.RECONVERGENT B1 ;  /* 0x0000000000017941 */ /* 0x000fea0003800200 */
.L_x_15462:
[----:B------:R-:W-:-:S04]  /*13f0*/  IADD3 R16, P0, PT, R19, R16, RZ ;  /* 0x0000001013107210 */ /* 0x000fc80007f1e0ff */
[----:B------:R-:W-:Y:S02]  /*1400*/  LEA.HI.X.SX32 R10, R19, R10, 0x1, P0 ;  /* 0x0000000a130a7211 */ /* 0x000fe400000f0eff */
[----:B------:R-:W-:-:S04]  /*1410*/  ISETP.GE.U32.AND P0, PT, R16, UR48, PT ;  /* 0x0000003010007c0c */ /* 0x000fc8000bf06070 */
[----:B------:R-:W-:-:S13]  /*1420*/  ISETP.GE.AND.EX P0, PT, R10, UR49, PT, P0 ;  /* 0x000000310a007c0c */ /* 0x000fda000bf06300 */
[----:B------:R-:W-:Y:S05]  /*1430*/  @!P0 BRA `(.L_x_15464) ;  /* 0xffffffec00b88947 */ /* 0x000fea000383ffff */
[----:B------:R-:W-:Y:S05]  /*1440*/  BSYNC B0 ;  /* 0x0000000000007941 */ /* 0x000fea0003800000 */
.L_x_15450:
[----:B------:R-:W-:Y:S05]  /*1450*/  EXIT ;  /* 0x000000000000794d */ /* 0x000fea0003800000 */
.L_x_15455:
[----:B------:R-:W-:Y:S01]  /*1460*/  HFMA2 R11, -RZ, RZ, 0, 1.847743988037109375e-06 ;  /* 0x0000001fff0b7431 */ /* 0x000fe200000001ff */
[----:B------:R-:W-:Y:S01]  /*1470*/  BSSY B1, `(.L_x_15465) ;  /* 0x0000006000017945 */ /* 0x000fe20003800000 */
[----:B------:R-:W-:Y:S02]  /*1480*/  IMAD.MOV.U32 R12, RZ, RZ, 0x2 ;  /* 0x00000002ff0c7424 */ /* 0x000fe400078e00ff */
[----:B------:R-:W-:-:S07]  /*1490*/  IMAD.MOV.U32 R15, RZ, RZ, -0x1 ;  /* 0xffffffffff0f7424 */ /* 0x000fce00078e00ff */
[----:B-1234-:R-:W-:Y:S05]  /*14a0*/  WARPSYNC.COLLECTIVE R15, `(.L_x_15466) ;  /* 0x000000000f087348 */ /* 0x01efea0003c00000 */
[----:B------:R0:W0:Y:S02]  /*14b0*/  SHFL.BFLY P6, R14, R13, R12, R11 ;  /* 0x0c00000c0d0e7389 */ /* 0x00002400000c000b */
[----:B01234-:R-:W-:Y:S05]  /*14c0*/  ENDCOLLECTIVE ;  /* 0x000000000000791b */ /* 0x01ffea0003800000 */
.L_x_15466:
[----:B------:R-:W-:Y:S05]  /*14d0*/  BSYNC B1 ;  /* 0x0000000000017941 */ /* 0x000fea0003800000 */
.L_x_15465:
[----:B------:R-:W-:Y:S01]  /*14e0*/  FMNMX R2, R14, R13, !PT ;  /* 0x0000000d0e027209 */ /* 0x000fe20007800000 */
[----:B------:R-:W-:Y:S01]  /*14f0*/  IMAD.MOV.U32 R11, RZ, RZ, 0x1f ;  /* 0x0000001fff0b7424 */ /* 0x000fe200078e00ff */
[----:B------:R-:W-:Y:S01]  /*1500*/  MOV R12, 0x1 ;  /* 0x00000001000c7802 */ /* 0x000fe20000000f00 */
[----:B------:R-:W-:Y:S02]  /*1510*/  IMAD.MOV.U32 R15, RZ, RZ, -0x1 ;  /* 0xffffffffff0f7424 */ /* 0x000fe400078e00ff */
[----:B------:R-:W-:-:S07]  /*1520*/  IMAD.MOV.U32 R13, RZ, RZ, R2 ;  /* 0x000000ffff0d7224 */ /* 0x000fce00078e0002 */
[----:B------:R-:W-:Y:S05]  /*1530*/  WARPSYNC.COLLECTIVE R15, `(.L_x_15467) ;  /* 0x000000000f087348 */ /* 0x000fea0003c00000 */
[----:B------:R0:W1:Y:S02]  /*1540*/  SHFL.BFLY P6, R14, R13, R12, R11 ;  /* 0x0c00000c0d0e7389 */ /* 0x00006400000c000b */
[----:B01----:R-:W-:Y:S05]  /*1550*/  ENDCOLLECTIVE ;  /* 0x000000000000791b */ /* 0x003fea0003800000 */
.L_x_15467:
[----:B------:R-:W-:Y:S02]  /*1560*/  IMAD.MOV.U32 R13, RZ, RZ, R0 ;  /* 0x000000ffff0d7224 */ /* 0x000fe400078e0000 */
[----:B------:R-:W-:Y:S01]  /*1570*/  IMAD.MOV.U32 R12, RZ, RZ, 0x2 ;  /* 0x00000002ff0c7424 */ /* 0x000fe200078e00ff */
[----:B------:R-:W-:-:S07]  /*1580*/  MOV R3, R14 ;  /* 0x0000000e00037202 */ /* 0x000fce0000000f00 */
[----:B------:R-:W-:Y:S05]  /*1590*/  WARPSYNC.COLLECTIVE R15, `(.L_x_15468) ;  /* 0x000000000f087348 */ /* 0x000fea0003c00000 */
[----:B------:R0:W1:Y:S02]  /*15a0*/  SHFL.BFLY P6, R14, R13, R12, R11 ;  /* 0x0c00000c0d0e7389 */ /* 0x00006400000c000b */
[----:B01----:R-:W-:Y:S05]  /*15b0*/  ENDCOLLECTIVE ;  /* 0x000000000000791b */ /* 0x003fea0003800000 */
.L_x_15468:
[----:B------:R-:W-:-:S05]  /*15c0*/  FMNMX R3, R2, R3, !PT ;  /* 0x0000000302037209 */ /* 0x000fca0007800000 */
[----:B------:R-:W-:Y:S01]  /*15d0*/  FADD R3, -R3, R24 ;  /* 0x0000001803037221 */ /* 0x000fe20000000100 */
[----:B------:R-:W-:Y:S01]  /*15e0*/  IMAD.MOV.U32 R12, RZ, RZ, 0x1 ;  /* 0x00000001ff0c7424 */ /* 0x000fe200078e00ff */
[----:B------:R-:W-:-:S04]  /*15f0*/  MOV R17, R14 ;  /* 0x0000000e00117202 */ /* 0x000fc80000000f00 */
[----:B------:R-:W-:Y:S01]  /*1600*/  FMNMX R17, R17, R0, !PT ;  /* 0x0000000011117209 */ /* 0x000fe20007800000 */
[----:B------:R-:W-:-:S04]  /*1610*/  HFMA2 R0, -RZ, RZ, 0.96630859375, -0.0022525787353515625 ;  /* 0x3bbb989dff007431 */ /* 0x000fc800000001ff */
[----:B------:R-:W-:-:S07]  /*1620*/  IMAD.MOV.U32 R13, RZ, RZ, R17 ;  /* 0x000000ffff0d7224 */ /* 0x000fce00078e0011 */
[----:B------:R-:W-:Y:S05]  /*1630*/  WARPSYNC.COLLECTIVE R15, `(.L_x_15469) ;  /* 0x000000000f087348 */ /* 0x000fea0003c00000 */
[----:B------:R0:W1:Y:S02]  /*1640*/  SHFL.BFLY P6, R14, R13, R12, R11 ;  /* 0x0c00000c0d0e7389 */ /* 0x00006400000c000b */
[----:B01----:R-:W-:Y:S05]  /*1650*/  ENDCOLLECTIVE ;  /* 0x000000000000791b */ /* 0x003fea0003800000 */
.L_x_15469:
[----:B------:R-:W-:Y:S01]  /*1660*/  FFMA.SAT R2, R3, R0, 0.5 ;  /* 0x3f00000003027423 */ /* 0x000fe20000002000 */
[----:B------:R-:W-:Y:S01]  /*1670*/  FMNMX R14, R17, R14, !PT ;  /* 0x0000000e110e7209 */ /* 0x000fe20007800000 */
[----:B------:R-:W-:-:S04]  /*1680*/  IMAD.MOV.U32 R17, RZ, RZ, 0x437c0000 ;  /* 0x437c0000ff117424 */ /* 0x000fc800078e00ff */
[----:B------:R-:W-:Y:S01]  /*1690*/  FFMA.RM R2, R2, R17, 12582913 ;  /* 0x4b40000102027423 */ /* 0x000fe20000004011 */
[----:B------:R-:W-:-:S03]  /*16a0*/  FADD R23, -R14, R23 ;  /* 0x000000170e177221 */ /* 0x000fc60000000100 */
[C---:B------:R-:W-:Y:S01]  /*16b0*/  FADD R14, R2.reuse, -12583039 ;  /* 0xcb40007f020e7421 */ /* 0x040fe20000000000 */
[----:B------:R-:W-:Y:S01]  /*16c0*/  FFMA.SAT R0, R23, R0, 0.5 ;  /* 0x3f00000017007423 */ /* 0x000fe20000002000 */
[----:B------:R-:W-:Y:S02]  /*16d0*/  IMAD.SHL.U32 R2, R2, 0x800000, RZ ;  /* 0x0080000002027824 */ /* 0x000fe400078e00ff */
[----:B------:R-:W-:Y:S01]  /*16e0*/  FFMA R14, R3, 1.4426950216293334961, -R14 ;  /* 0x3fb8aa3b030e7823 */ /* 0x000fe2000000080e */
[----:B------:R-:W-:-:S03]  /*16f0*/  FFMA.RM R0, R0, R17, 12582913 ;  /* 0x4b40000100007423 */ /* 0x000fc60000004011 */
[----:B------:R-:W-:Y:S01]  /*1700*/  FFMA R3, R3, 1.925963033500011079e-08, R14 ;  /* 0x32a5706003037823 */ /* 0x000fe2000000000e */
[C---:B------:R-:W-:Y:S01]  /*1710*/  FADD R12, R0.reuse, -12583039 ;  /* 0xcb40007f000c7421 */ /* 0x040fe20000000000 */
[----:B------:R-:W-:-:S03]  /*1720*/  IMAD.SHL.U32 R0, R0, 0x800000, RZ ;  /* 0x0080000000007824 */ /* 0x000fc600078e00ff */
[C---:B------:R-:W-:Y:S01]  /*1730*/  FFMA R12, R23.reuse, 1.4426950216293334961, -R12 ;  /* 0x3fb8aa3b170c7823 */ /* 0x040fe2000000080c */
[----:B------:R-:W0:Y:S03]  /*1740*/  MUFU.EX2 R3, R3 ;  /* 0x0000000300037308 */ /* 0x000e260000000800 */
[----:B------:R-:W-:Y:S01]  /*1750*/  FFMA R23, R23, 1.925963033500011079e-08, R12 ;  /* 0x32a5706017177823 */ /* 0x000fe2000000000c */
[----:B------:R-:W-:-:S05]  /*1760*/  MOV R12, 0x2 ;  /* 0x00000002000c7802 */ /* 0x000fca0000000f00 */
[----:B------:R-:W1:Y:S01]  /*1770*/  MUFU.EX2 R23, R23 ;  /* 0x0000001700177308 */ /* 0x000e620000000800 */
[----:B0-----:R-:W-:-:S04]  /*1780*/  FMUL R2, R2, R3 ;  /* 0x0000000302027220 */ /* 0x001fc80000400000 */
[----:B------:R-:W-:-:S07]  /*1790*/  FADD R13, RZ, R2 ;  /* 0x00000002ff0d7221 */ /* 0x000fce0000000000 */
[----:B-1----:R-:W-:Y:S05]  /*17a0*/  WARPSYNC.COLLECTIVE R15, `(.L_x_15470) ;  /* 0x000000000f087348 */ /* 0x002fea0003c00000 */
[----:B------:R0:W2:Y:S02]  /*17b0*/  SHFL.BFLY P6, R14, R13, R12, R11 ;  /* 0x0c00000c0d0e7389 */ /* 0x0000a400000c000b */
[----:B012---:R-:W-:Y:S05]  /*17c0*/  ENDCOLLECTIVE ;  /* 0x000000000000791b */ /* 0x007fea0003800000 */
.L_x_15470:
[----:B------:R-:W-:-:S04]  /*17d0*/  FMUL R0, R0, R23 ;  /* 0x0000001700007220 */ /* 0x000fc80000400000 */
[----:B------:R-:W-:Y:S01]  /*17e0*/  FADD R3, RZ, R0 ;  /* 0x00000000ff037221 */ /* 0x000fe20000000000 */
[----:B------:R-:W-:Y:S02]  /*17f0*/  HFMA2 R12, -RZ, RZ, 0, 5.9604644775390625e-08 ;  /* 0x00000001ff0c7431 */ /* 0x000fe400000001ff */
[----:B------:R-:W-:-:S04]  /*1800*/  FADD R17, R13, R14 ;  /* 0x0000000e0d117221 */ /* 0x000fc80000000000 */
[----:B------:R-:W-:-:S07]  /*1810*/  IMAD.MOV.U32 R13, RZ, RZ, R17 ;  /* 0x000000ffff0d7224 */ /* 0x000fce00078e0011 */
[----:B------:R-:W-:Y:S05]  /*1820*/  WARPSYNC.COLLECTIVE R15, `(.L_x_15471) ;  /* 0x000000000f087348 */ /* 0x000fea0003c00000 */
[----:B------:R0:W1:Y:S02]  /*1830*/  SHFL.BFLY P6, R14, R13, R12, R11 ;  /* 0x0c00000c0d0e7389 */ /* 0x00006400000c000b */
[----:B01----:R-:W-:Y:S05]  /*1840*/  ENDCOLLECTIVE ;  /* 0x000000000000791b */ /* 0x003fea0003800000 */
.L_x_15471:
[----:B------:R-:W-:Y:S01]  /*1850*/  IMAD.MOV.U32 R13, RZ, RZ, R3 ;  /* 0x000000ffff0d7224 */ /* 0x000fe200078e0003 */
[----:B------:R-:W-:Y:S01]  /*1860*/  MOV R12, 0x2 ;  /* 0x00000002000c7802 */ /* 0x000fe20000000f00 */
[----:B------:R-:W-:-:S07]  /*1870*/  IMAD.MOV.U32 R24, RZ, RZ, R14 ;  /* 0x000000ffff187224 */ /* 0x000fce00078e000e */
[----:B------:R-:W-:Y:S05]  /*1880*/  WARPSYNC.COLLECTIVE R15, `(.L_x_15472) ;  /* 0x000000000f087348 */ /* 0x000fea0003c00000 */
[----:B------:R0:W1:Y:S02]  /*1890*/  SHFL.BFLY P6, R14, R13, R12, R11 ;  /* 0x0c00000c0d0e7389 */ /* 0x00006400000c000b */
[----:B01----:R-:W-:Y:S05]  /*18a0*/  ENDCOLLECTIVE ;  /* 0x000000000000791b */ /* 0x003fea0003800000 */
.L_x_15472:
[----:B------:R-:W-:Y:S02]  /*18b0*/  HFMA2 R12, -RZ, RZ, 0, 5.9604644775390625e-08 ;  /* 0x00000001ff0c7431 */ /* 0x000fe400000001ff */
[----:B------:R-:W-:-:S04]  /*18c0*/  IMAD.MOV.U32 R26, RZ, RZ, R14 ;  /* 0x000000ffff1a7224 */ /* 0x000fc800078e000e */
[----:B------:R-:W-:Y:S01]  /*18d0*/  FADD R26, R3, R26 ;  /* 0x0000001a031a7221 */ /* 0x000fe20000000000 */
[----:B------:R-:W-:-:S03]  /*18e0*/  FADD R3, R17, R24 ;  /* 0x0000001811037221 */ /* 0x000fc60000000000 */
[----:B------:R-:W-:-:S07]  /*18f0*/  IMAD.MOV.U32 R13, RZ, RZ, R26 ;  /* 0x000000ffff0d7224 */ /* 0x000fce00078e001a */
[----:B------:R-:W-:Y:S05]  /*1900*/  WARPSYNC.COLLECTIVE R15, `(.L_x_15473) ;  /* 0x000000000f087348 */ /* 0x000fea0003c00000 */
[----:B------:R0:W1:Y:S02]  /*1910*/  SHFL.BFLY P6, R14, R13, R12, R11 ;  /* 0x0c00000c0d0e7389 */ /* 0x00006400000c000b */
[----:B01----:R-:W-:Y:S05]  /*1920*/  ENDCOLLECTIVE ;  /* 0x000000000000791b */ /* 0x003fea0003800000 */
.L_x_15473:
[----:B------:R-:W-:Y:S05]  /*1930*/  BRA `(.L_x_15474) ;  /* 0xfffffff400cc7947 */ /* 0x000fea000383ffff */
        .weak           $__internal_240_$__cuda_sm3x_div_rn_noftz_f32_slowpath
        .type           $__internal_240_$__cuda_sm3x_div_rn_noftz_f32_slowpath,@function
        .size           $__internal_240_$__cuda_sm3x_div_rn_noftz_f32_slowpath,(.L_x_37617 - $__internal_240_$__cuda_sm3x_div_rn_noftz_f32_slowpath)
$__internal_240_$__cuda_sm3x_div_rn_noftz_f32_slowpath:
        /* <DEDUP_REMOVED lines=34> */
.L_x_15476:
        /* <DEDUP_REMOVED lines=51> */
.L_x_15483:
[----:B------:R-:W-:-:S04]  /*1e90*/  LOP3.LUT R2, R2, 0x80000000, RZ, 0xc0, !PT ;  /* 0x8000000002027812 */ /* 0x000fc800078ec0ff */
[----:B------:R-:W-:Y:S01]  /*1ea0*/  LOP3.LUT R2, R2, 0x7f800000, RZ, 0xfc, !PT ;  /* 0x7f80000002027812 */ /* 0x000fe200078efcff */
[----:B------:R-:W-:Y:S06]  /*1eb0*/  BRA `(.L_x_15484) ;  /* 0x0000000000047947 */ /* 0x000fec0003800000 */
.L_x_15482:
[----:B------:R-:W-:-:S07]  /*1ec0*/  LEA R2, R17, R2, 0x17 ;  /* 0x0000000211027211 */ /* 0x000fce00078eb8ff */
.L_x_15484:
[----:B------:R-:W-:Y:S05]  /*1ed0*/  BSYNC.RECONVERGENT B3 ;  /* 0x0000000000037941 */ /* 0x000fea0003800200 */
.L_x_15481:
[----:B------:R-:W-:Y:S05]  /*1ee0*/  BRA `(.L_x_15485) ;  /* 0x0000000000207947 */ /* 0x000fea0003800000 */
.L_x_15480:
[----:B------:R-:W-:-:S04]  /*1ef0*/  LOP3.LUT R2, R3, 0x80000000, R2, 0x48, !PT ;  /* 0x8000000003027812 */ /* 0x000fc800078e4802 */
[----:B------:R-:W-:Y:S01]  /*1f00*/  LOP3.LUT R2, R2, 0x7f800000, RZ, 0xfc, !PT ;  /* 0x7f80000002027812 */ /* 0x000fe200078efcff */
[----:B------:R-:W-:Y:S06]  /*1f10*/  BRA `(.L_x_15485) ;  /* 0x0000000000147947 */ /* 0x000fec0003800000 */
.L_x_15479:
[----:B------:R-:W-:Y:S01]  /*1f20*/  LOP3.LUT R2, R3, 0x80000000, R2, 0x48, !PT ;  /* 0x8000000003027812 */ /* 0x000fe200078e4802 */
[----:B------:R-:W-:Y:S06]  /*1f30*/  BRA `(.L_x_15485) ;  /* 0x00000000000c7947 */ /* 0x000fec0003800000 */
.L_x_15478:
[----:B------:R-:W0:Y:S01]  /*1f40*/  MUFU.RSQ R2, -QNAN ;  /* 0xffc0000000027908 */ /* 0x000e220000001400 */
[----:B------:R-:W-:Y:S05]  /*1f50*/  BRA `(.L_x_15485) ;  /* 0x0000000000047947 */ /* 0x000fea0003800000 */
.L_x_15477:
[----:B------:R-:W-:-:S07]  /*1f60*/  FADD.FTZ R2, R2, R3 ;  /* 0x0000000302027221 */ /* 0x000fce0000010000 */
.L_x_15485:
[----:B------:R-:W-:Y:S05]  /*1f70*/  BSYNC.RECONVERGENT B2 ;  /* 0x0000000000027941 */ /* 0x000fea0003800200 */
.L_x_15475:
[----:B------:R-:W-:-:S04]  /*1f80*/  IMAD.MOV.U32 R13, RZ, RZ, 0x0 ;  /* 0x00000000ff0d7424 */ /* 0x000fc800078e00ff */
[----:B0-----:R-:W-:Y:S05]  /*1f90*/  RET.REL.NODEC R12 `(_Z15SoftmaxWarpImplI22BroadcastScaleMaskLoadIffbLm3EiE11DirectStoreIffEfLi1ELi1ELi4ELi2ELb1EL9Algorithm0EEvT_T0_ll) ;  /* 0xffffffe00c187950 */ /* 0x001fea0003c3ffff */
.L_x_15486:
        /* <DEDUP_REMOVED lines=14> */
.L_x_37617:


//--------------------- .text._Z15SoftmaxWarpImplI22BroadcastScaleMaskLoadIffbLm3EiE11DirectStoreIffEfLi1ELi1ELi4ELi2ELb0EL9Algorithm0EEvT_T0_ll --------------------------
	.section	.text._Z15SoftmaxWarpImplI22BroadcastScaleMaskLoadIffbLm3EiE11DirectStoreIffEfLi1ELi1ELi4ELi2ELb0EL9Algorithm0EEvT_T0_ll,"ax",@progbits
	.align	128
        .global         _Z15SoftmaxWarpImplI22BroadcastScaleMaskLoadIffbLm3EiE11DirectStoreIffEfLi1ELi1ELi4ELi2ELb0EL9Algorithm0EEvT_T0_ll
        .type           _Z15SoftmaxWarpImplI22BroadcastScaleMaskLoadIffbLm3EiE11DirectStoreIffEfLi1ELi1ELi4ELi2ELb0EL9Algorithm0EEvT_T0_ll,@function
        .size           _Z15SoftmaxWarpImplI22BroadcastScaleMaskLoadIffbLm3EiE11DirectStoreIffEfLi1ELi1ELi4ELi2ELb0EL9Algorithm0EEvT_T0_ll,(.L_x_37618 - _Z15SoftmaxWarpImplI22BroadcastScaleMaskLoadIffbLm3EiE11DirectStoreIffEfLi1ELi1ELi4ELi2ELb0EL9Algorithm0EEvT_T0_ll)
        .other          _Z15SoftmaxWarpImplI22BroadcastScaleMaskLoadIffbLm3EiE11DirectStoreIffEfLi1ELi1ELi4ELi2ELb0EL9Algorithm0EEvT_T0_ll,@"STO_CUDA_ENTRY STV_DEFAULT"
_Z15SoftmaxWarpImplI22BroadcastScaleMaskLoadIffbLm3EiE11DirectStoreIffEfLi1ELi1ELi4ELi2ELb0EL9Algorithm0EEvT_T0_ll:
.text._Z15SoftmaxWarpImplI22BroadcastScaleMaskLoadIffbLm3EiE11DirectStoreIffEfLi1ELi1ELi4ELi2ELb0EL9Algorithm0EEvT_T0_ll:
        /* <DEDUP_REMOVED lines=27> */
.L_x_15487:
        /* <DEDUP_REMOVED lines=18> */
.L_x_15494:
        /* <DEDUP_REMOVED lines=40> */
[----:B------:R-:W-:-:S02]  /*0550*/  LOP3.LUT R2, R4, R17, RZ, 0x3c, !PT ;  /* 0x0000001104027212 */ /* 0x000fc400078e3cff */
[----:B------:R-:W-:Y:S01]  /*0560*/  LOP3.LUT R12, RZ, R17, RZ, 0x33, !PT ;  /* 0x00000011ff0c7212 */ /* 0x000fe200078e33ff */
[----:B------:R-:W-:Y:S01]  /*0570*/  @P3 VIADD R11, R11, 0x1 ;  /* 0x000000010b0b3836 */ /* 0x000fe20000000000 */
[----:B------:R-:W0:Y:S01]  /*0580*/  F2I.FTZ.U32.TRUNC.NTZ R3, R3 ;  /* 0x0000000300037305 */ /* 0x000e22000021f000 */
[----:B------:R-:W-:Y:S02]  /*0590*/  ISETP.GE.AND P3, PT, R2, RZ, PT ;  /* 0x000000ff0200720c */ /* 0x000fe40003f66270 */
[----:B------:R-:W-:Y:S02]  /*05a0*/  @!P1 IMAD.MOV R11, RZ, RZ, -R11 ;  /* 0x000000ffff0b9224 */ /* 0x000fe400078e0a0b */
[----:B------:R-:W-:-:S03]  /*05b0*/  @P0 IADD3 R13, PT, PT, R13, 0x1, RZ ;  /* 0x000000010d0d0810 */ /* 0x000fc60007ffe0ff */
[----:B------:R-:W-:-:S04]  /*05c0*/  SEL R11, R12, R11, !P2 ;  /* 0x0000000b0c0b7207 */ /* 0x000fc80005000000 */
[----:B------:R-:W-:Y:S02]  /*05d0*/  IADD3 R19, PT, PT, -R11, RZ, RZ ;  /* 0x000000ff0b137210 */ /* 0x000fe40007ffe1ff */
[----:B------:R-:W-:Y:S02]  /*05e0*/  @!P3 IMAD.MOV R13, RZ, RZ, -R13 ;  /* 0x000000ffff0db224 */ /* 0x000fe400078e0a0d */
[--C-:B0-----:R-:W-:Y:S02]  /*05f0*/  IMAD.MOV R2, RZ, RZ, -R3.reuse ;  /* 0x000000ffff027224 */ /* 0x101fe400078e0a03 */
[----:B------:R-:W-:Y:S01]  /*0600*/  IMAD R19, R17, R19, R0 ;  /* 0x0000001311137224 */ /* 0x000fe200078e0200 */
[----:B------:R-:W-:Y:S01]  /*0610*/  SEL R12, R12, R13, !P2 ;  /* 0x0000000d0c0c7207 */ /* 0x000fe20005000000 */
[----:B------:R-:W-:Y:S02]  /*0620*/  IMAD R15, R2, R5, RZ ;  /* 0x00000005020f7224 */ /* 0x000fe400078e02ff */
[----:B------:R-:W-:Y:S01]  /*0630*/  IMAD.MOV.U32 R2, RZ, RZ, RZ ;  /* 0x000000ffff027224 */ /* 0x000fe200078e00ff */
[----:B------:R-:W-:Y:S01]  /*0640*/  IABS R14, R19 ;  /* 0x00000013000e7213 */ /* 0x000fe20000000000 */
[----:B------:R-:W-:Y:S01]  /*0650*/  IMAD.MOV R13, RZ, RZ, -R12 ;  /* 0x000000ffff0d7224 */ /* 0x000fe200078e0a0c */
[----:B------:R-:W-:Y:S01]  /*0660*/  LOP3.LUT R24, R19, R16, RZ, 0x3c, !PT ;  /* 0x0000001013187212 */ /* 0x000fe200078e3cff */
[----:B------:R-:W-:-:S03]  /*0670*/  IMAD.HI.U32 R2, R3, R15, R2 ;  /* 0x0000000f03027227 */ /* 0x000fc600078e0002 */
[----:B------:R-:W-:Y:S01]  /*0680*/  ISETP.GE.AND P2, PT, R24, RZ, PT ;  /* 0x000000ff1800720c */ /* 0x000fe20003f46270 */
[----:B------:R-:W-:Y:S02]  /*0690*/  IMAD.MOV.U32 R3, RZ, RZ, R14 ;  /* 0x000000ffff037224 */ /* 0x000fe400078e000e */
[----:B------:R-:W-:Y:S02]  /*06a0*/  IMAD R13, R17, R13, R4 ;  /* 0x0000000d110d7224 */ /* 0x000fe400078e0204 */
[----:B------:R-:W-:-:S03]  /*06b0*/  IMAD.HI.U32 R23, R2, R3, RZ ;  /* 0x0000000302177227 */ /* 0x000fc600078e00ff */
[----:B------:R-:W-:Y:S02]  /*06c0*/  IABS R20, R13 ;  /* 0x0000000d00147213 */ /* 0x000fe40000000000 */
[----:B------:R-:W-:-:S03]  /*06d0*/  IADD3 R14, PT, PT, -R23, RZ, RZ ;  /* 0x000000ff170e7210 */ /* 0x000fc60007ffe1ff */
[----:B------:R-:W-:-:S04]  /*06e0*/  IMAD.HI.U32 R22, R2, R20, RZ ;  /* 0x0000001402167227 */ /* 0x000fc800078e00ff */
[C---:B------:R-:W-:Y:S02]  /*06f0*/  IMAD R2, R5.reuse, R14, R3 ;  /* 0x0000000e05027224 */ /* 0x040fe400078e0203 */
[----:B------:R-:W-:Y:S01]  /*0700*/  IMAD.MOV R3, RZ, RZ, -R22 ;  /* 0x000000ffff037224 */ /* 0x000fe200078e0a16 */
[----:B------:R-:W0:Y:S02]  /*0710*/  LDC.64 R14, c[0x0][0x390] ;  /* 0x0000e400ff0e7b82 */ /* 0x000e240000000a00 */
        /* <DEDUP_REMOVED lines=15> */
[----:B------:R-:W-:Y:S02]  /*0810*/  LOP3.LUT R5, RZ, R16, RZ, 0x33, !PT ;  /* 0x00000010ff057212 */ /* 0x000fe400078e33ff */
[----:B------:R-:W-:Y:S01]  /*0820*/  @!P2 IADD3 R23, PT, PT, -R23, RZ, RZ ;  /* 0x000000ff1717a210 */ /* 0x000fe20007ffe1ff */
[----:B------:R-:W-:Y:S01]  /*0830*/  @P0 VIADD R22, R22, 0x1 ;  /* 0x0000000116160836 */ /* 0x000fe20000000000 */
[----:B0-----:R-:W-:Y:S02]  /*0840*/  ISETP.NE.U32.AND P0, PT, R14, 0x1, PT ;  /* 0x000000010e00780c */ /* 0x001fe40003f05070 */
[----:B------:R-:W-:Y:S02]  /*0850*/  SEL R23, R5, R23, !P3 ;  /* 0x0000001705177207 */ /* 0x000fe40005800000 */
[----:B------:R-:W-:Y:S02]  /*0860*/  ISETP.NE.AND.EX P0, PT, R15, RZ, PT, P0 ;  /* 0x000000ff0f00720c */ /* 0x000fe40003f05300 */
[----:B-1----:R-:W-:Y:S01]  /*0870*/  ISETP.NE.U32.AND P2, PT, R2, 0x1, PT ;  /* 0x000000010200780c */ /* 0x002fe20003f45070 */
[----:B------:R-:W-:Y:S01]  /*0880*/  @!P1 IMAD.MOV R22, RZ, RZ, -R22 ;  /* 0x000000ffff169224 */ /* 0x000fe200078e0a16 */
[----:B------:R-:W-:Y:S01]  /*0890*/  SEL R11, R11, RZ, P0 ;  /* 0x000000ff0b0b7207 */ /* 0x000fe20000000000 */
[----:B------:R-:W-:Y:S01]  /*08a0*/  IMAD.MOV R2, RZ, RZ, -R23 ;  /* 0x000000ffff027224 */ /* 0x000fe200078e0a17 */
[----:B------:R-:W-:-:S02]  /*08b0*/  ISETP.NE.AND.EX P2, PT, R3, RZ, PT, P2 ;  /* 0x000000ff0300720c */ /* 0x000fc40003f45320 */
[----:B------:R-:W-:Y:S01]  /*08c0*/  SEL R5, R5, R22, !P3 ;  /* 0x0000001605057207 */ /* 0x000fe20005800000 */
[----:B------:R-:W-:Y:S01]  /*08d0*/  IMAD R19, R16, R2, R19 ;  /* 0x0000000210137224 */ /* 0x000fe200078e0213 */
[----:B--2---:R-:W-:Y:S01]  /*08e0*/  ISETP.NE.U32.AND P1, PT, R20, 0x1, PT ;  /* 0x000000011400780c */ /* 0x004fe20003f25070 */
        /* <DEDUP_REMOVED lines=18> */
[----:B------:R-:W-:Y:S01]  /*0a10*/  IADD3 R20, P1, PT, R12, UR38, RZ ;  /* 0x000000260c147c10 */ /* 0x000fe2000ff3e0ff */
[----:B------:R-:W2:Y:S01]  /*0a20*/  LDG.E.U8 R2, desc[UR8][R2.64] ;  /* 0x0000000802027981 */ /* 0x000ea2000c1e1100 */
[----:B------:R-:W-:Y:S02]  /*0a30*/  SHF.R.S64 R22, RZ, 0x1e, R0 ;  /* 0x0000001eff167819 */ /* 0x000fe40000001000 */
[----:B------:R-:W-:Y:S02]  /*0a40*/  LEA.HI.X.SX32 R15, R4, UR37, 0x2, P0 ;  /* 0x00000025040f7c11 */ /* 0x000fe400080f16ff */
[----:B------:R-:W-:Y:S01]  /*0a50*/  LEA.HI.X.SX32 R21, R12, UR39, 0x1, P1 ;  /* 0x000000270c157c11 */ /* 0x000fe200088f0eff */
[----:B------:R-:W0:Y:S01]  /*0a60*/  LDC.64 R4, c[0x0][0x3e8] ;  /* 0x0000fa00ff047b82 */ /* 0x000e220000000a00 */
[----:B------:R-:W-:Y:S01]  /*0a70*/  IADD3 R22, P0, PT, R22, UR36, RZ ;  /* 0x0000002416167c10 */ /* 0x000fe2000ff1e0ff */
[----:B------:R-:W0:Y:S03]  /*0a80*/  LDG.E R14, desc[UR4][R14.64] ;  /* 0x000000040e0e7981 */ /* 0x000e26000c1e1900 */
[----:B------:R-:W-:Y:S01]  /*0a90*/  LEA.HI.X.SX32 R23, R0, UR37, 0x2, P0 ;  /* 0x0000002500177c11 */ /* 0x000fe200080f16ff */
[----:B------:R-:W3:Y:S04]  /*0aa0*/  LDG.E.U8 R20, desc[UR6][R20.64] ;  /* 0x0000000614147981 */ /* 0x000ee8000c1e1100 */
        /* <DEDUP_REMOVED lines=25> */
[----:B------:R-:W-:Y:S02]  /*0c40*/  FADD R0, R12, -12583039 ;  /* 0xcb40007f0c007421 */ /* 0x000fe40000000000 */
[----:B------:R-:W-:-:S02]  /*0c50*/  FFMA.RM R4, R2, R15, 12582913 ;  /* 0x4b40000102047423 */ /* 0x000fc4000000400f */
[C---:B------:R-:W-:Y:S02]  /*0c60*/  FFMA R0, R11.reuse, 1.4426950216293334961, -R0 ;  /* 0x3fb8aa3b0b007823 */ /* 0x040fe40000000800 */
[C---:B------:R-:W-:Y:S02]  /*0c70*/  FADD R2, R4.reuse, -12583039 ;  /* 0xcb40007f04027421 */ /* 0x040fe40000000000 */
[----:B------:R-:W-:Y:S01]  /*0c80*/  FFMA R11, R11, 1.925963033500011079e-08, R0 ;  /* 0x32a570600b0b7823 */ /* 0x000fe20000000000 */
[----:B------:R-:W-:Y:S02]  /*0c90*/  IMAD.SHL.U32 R0, R4, 0x800000, RZ ;  /* 0x0080000004007824 */ /* 0x000fe400078e00ff */
[----:B------:R-:W-:-:S04]  /*0ca0*/  FFMA R2, R3, 1.4426950216293334961, -R2 ;  /* 0x3fb8aa3b03027823 */ /* 0x000fc80000000802 */
[----:B------:R-:W-:Y:S01]  /*0cb0*/  FFMA R15, R3, 1.925963033500011079e-08, R2 ;  /* 0x32a57060030f7823 */ /* 0x000fe20000000002 */
[----:B------:R-:W0:Y:S01]  /*0cc0*/  MUFU.EX2 R11, R11 ;  /* 0x0000000b000b7308 */ /* 0x000e220000000800 */
[----:B------:R-:W-:-:S07]  /*0cd0*/  IMAD.SHL.U32 R2, R12, 0x800000, RZ ;  /* 0x008000000c027824 */ /* 0x000fce00078e00ff */
        /* <DEDUP_REMOVED lines=12> */
.L_x_15504:
        /* <DEDUP_REMOVED lines=12> */
[----:B------:R-:W-:Y:S05]  /*0e60*/  CALL.REL.NOINC `($__internal_241_$__cuda_sm3x_div_rn_noftz_f32_slowpath) ;  /* 0x0000000400d87944 */ /* 0x000fea0003c00000 */
[----:B------:R-:W-:-:S07]  /*0e70*/  IMAD.MOV.U32 R13, RZ, RZ, R2 ;  /* 0x000000ffff0d7224 */ /* 0x000fce00078e0002 */
.L_x_15491:
[----:B------:R-:W-:Y:S05]  /*0e80*/  BSYNC.RECONVERGENT B1 ;  /* 0x0000000000017941 */ /* 0x000fea0003800200 */
.L_x_15490:
        /* <DEDUP_REMOVED lines=22> */
[----:B------:R-:W-:Y:S05]  /*0ff0*/  CALL.REL.NOINC `($__internal_241_$__cuda_sm3x_div_rn_noftz_f32_slowpath) ;  /* 0x0000000400747944 */ /* 0x000fea0003c00000 */
[----:B------:R-:W-:-:S07]  /*1000*/  IMAD.MOV.U32 R15, RZ, RZ, R2 ;  /* 0x000000ffff0f7224 */ /* 0x000fce00078e0002 */
.L_x_15493:
[----:B------:R-:W-:Y:S05]  /*1010*/  BSYNC.RECONVERGENT B1 ;  /* 0x0000000000017941 */ /* 0x000fea0003800200 */
.L_x_15492:
        /* <DEDUP_REMOVED lines=12> */
.L_x_15488:
[----:B------:R-:W-:Y:S05]  /*10e0*/  EXIT ;  /* 0x000000000000794d */ /* 0x000fea0003800000 */
.L_x_15489:
[----:B------:R-:W-:Y:S01]  /*10f0*/  HFMA2 R11, -RZ, RZ, 0, 1.847743988037109375e-06 ;  /* 0x0000001fff0b7431 */ /* 0x000fe200000001ff */
[----:B------:R-:W-:Y:S01]  /*1100*/  BSSY B1, `(.L_x_15495) ;  /* 0x0000006000017945 */ /* 0x000fe20003800000 */
[----:B------:R-:W-:Y:S02]  /*1110*/  IMAD.MOV.U32 R12, RZ, RZ, 0x2 ;  /* 0x00000002ff0c7424 */ /* 0x000fe400078e00ff */
[----:B------:R-:W-:-:S07]  /*1120*/  IMAD.MOV.U32 R15, RZ, RZ, -0x1 ;  /* 0xffffffffff0f7424 */ /* 0x000fce00078e00ff */
[----:B------:R-:W-:Y:S05]  /*1130*/  WARPSYNC.COLLECTIVE R15, `(.L_x_15496) ;  /* 0x000000000f087348 */ /* 0x000fea0003c00000 */
[----:B------:R0:W1:Y:S02]  /*1140*/  SHFL.BFLY P6, R14, R13, R12, R11 ;  /* 0x0c00000c0d0e7389 */ /* 0x00006400000c000b */
[----:B01----:R-:W-:Y:S05]  /*1150*/  ENDCOLLECTIVE ;  /* 0x000000000000791b */ /* 0x003fea0003800000 */
.L_x_15496:
[----:B------:R-:W-:Y:S05]  /*1160*/  BSYNC B1 ;  /* 0x0000000000017941 */ /* 0x000fea0003800000 */
.L_x_15495:
[----:B------:R-:W-:Y:S01]  /*1170*/  FMNMX R2, R13, R14, !PT ;  /* 0x0000000e0d027209 */ /* 0x000fe20007800000 */
[----:B------:R-:W-:Y:S01]  /*1180*/  IMAD.MOV.U32 R11, RZ, RZ, 0x1f ;  /* 0x0000001fff0b7424 */ /* 0x000fe200078e00ff */
[----:B------:R-:W-:Y:S01]  /*1190*/  MOV R12, 0x1 ;  /* 0x00000001000c7802 */ /* 0x000fe20000000f00 */
[----:B------:R-:W-:Y:S02]  /*11a0*/  IMAD.MOV.U32 R15, RZ, RZ, -0x1 ;  /* 0xffffffffff0f7424 */ /* 0x000fe400078e00ff */
[----:B------:R-:W-:Y:S02]  /*11b0*/  IMAD.MOV.U32 R13, RZ, RZ, R2 ;  /* 0x000000ffff0d7224 */ /* 0x000fe400078e0002 */
[----:B------:R-:W-:-:S07]  /*11c0*/  IMAD.MOV.U32 R19, RZ, RZ, 0x437c0000 ;  /* 0x437c0000ff137424 */ /* 0x000fce00078e00ff */
[----:B------:R-:W-:Y:S05]  /*11d0*/  WARPSYNC.COLLECTIVE R15, `(.L_x_15497) ;  /* 0x000000000f087348 */ /* 0x000fea0003c00000 */
[----:B------:R0:W1:Y:S02]  /*11e0*/  SHFL.BFLY P6, R14, R13, R12, R11 ;  /* 0x0c00000c0d0e7389 */ /* 0x00006400000c000b */
[----:B01----:R-:W-:Y:S05]  /*11f0*/  ENDCOLLECTIVE ;  /* 0x000000000000791b */ /* 0x003fea0003800000 */
.L_x_15497:
[----:B------:R-:W-:Y:S02]  /*1200*/  IMAD.MOV.U32 R13, RZ, RZ, R0 ;  /* 0x000000ffff0d7224 */ /* 0x000fe400078e0000 */
[----:B------:R-:W-:Y:S01]  /*1210*/  IMAD.MOV.U32 R12, RZ, RZ, 0x2 ;  /* 0x00000002ff0c7424 */ /* 0x000fe200078e00ff */
[----:B------:R-:W-:-:S07]  /*1220*/  MOV R3, R14 ;  /* 0x0000000e00037202 */ /* 0x000fce0000000f00 */
[----:B------:R-:W-:Y:S05]  /*1230*/  WARPSYNC.COLLECTIVE R15, `(.L_x_15498) ;  /* 0x000000000f087348 */ /* 0x000fea0003c00000 */
[----:B------:R0:W1:Y:S02]  /*1240*/  SHFL.BFLY P6, R14, R13, R12, R11 ;  /* 0x0c00000c0d0e7389 */ /* 0x00006400000c000b */
[----:B01----:R-:W-:Y:S05]  /*1250*/  ENDCOLLECTIVE ;  /* 0x000000000000791b */ /* 0x003fea0003800000 */
.L_x_15498:
[----:B------:R-:W-:-:S05]  /*1260*/  FMNMX R3, R2, R3, !PT ;  /* 0x0000000302037209 */ /* 0x000fca0007800000 */
[----:B------:R-:W-:Y:S01]  /*1270*/  FADD R3, R24, -R3 ;  /* 0x8000000318037221 */ /* 0x000fe20000000000 */
[----:B------:R-:W-:Y:S01]  /*1280*/  HFMA2 R12, -RZ, RZ, 0, 5.9604644775390625e-08 ;  /* 0x00000001ff0c7431 */ /* 0x000fe200000001ff */
[----:B------:R-:W-:-:S04]  /*1290*/  MOV R5, R14 ;  /* 0x0000000e00057202 */ /* 0x000fc80000000f00 */
[----:B------:R-:W-:Y:S01]  /*12a0*/  FMNMX R5, R0, R5, !PT ;  /* 0x0000000500057209 */ /* 0x000fe20007800000 */
[----:B------:R-:W-:-:S04]  /*12b0*/  IMAD.MOV.U32 R0, RZ, RZ, 0x3bbb989d ;  /* 0x3bbb989dff007424 */ /* 0x000fc800078e00ff */
[----:B------:R-:W-:Y:S01]  /*12c0*/  FFMA.SAT R2, R3, R0, 0.5 ;  /* 0x3f00000003027423 */ /* 0x000fe20000002000 */
[----:B------:R-:W-:-:S03]  /*12d0*/  IMAD.MOV.U32 R13, RZ, RZ, R5 ;  /* 0x000000ffff0d7224 */ /* 0x000fc600078e0005 */
[----:B------:R-:W-:-:S07]  /*12e0*/  FFMA.RM R2, R2, R19, 12582913 ;  /* 0x4b40000102027423 */ /* 0x000fce0000004013 */
[----:B------:R-:W-:Y:S05]  /*12f0*/  WARPSYNC.COLLECTIVE R15, `(.L_x_15499) ;  /* 0x000000000f087348 */ /* 0x000fea0003c00000 */
[----:B------:R0:W1:Y:S02]  /*1300*/  SHFL.BFLY P6, R14, R13, R12, R11 ;  /* 0x0c00000c0d0e7389 */ /* 0x00006400000c000b */
[----:B01----:R-:W-:Y:S05]  /*1310*/  ENDCOLLECTIVE ;  /* 0x000000000000791b */ /* 0x003fea0003800000 */
.L_x_15499:
[----:B------:R-:W-:-:S04]  /*1320*/  FADD R20, R2, -12583039 ;  /* 0xcb40007f02147421 */ /* 0x000fc80000000000 */
[----:B------:R-:W-:-:S04]  /*1330*/  FFMA R20, R3, 1.4426950216293334961, -R20 ;  /* 0x3fb8aa3b03147823 */ /* 0x000fc80000000814 */
[----:B------:R-:W-:Y:S01]  /*1340*/  FFMA R20, R3, 1.925963033500011079e-08, R20 ;  /* 0x32a5706003147823 */ /* 0x000fe20000000014 */
[----:B------:R-:W-:Y:S01]  /*1350*/  IMAD.SHL.U32 R3, R2, 0x800000, RZ ;  /* 0x0080000002037824 */ /* 0x000fe200078e00ff */
[----:B------:R-:W-:-:S04]  /*1360*/  MOV R12, 0x2 ;  /* 0x00000002000c7802 */ /* 0x000fc80000000f00 */
[----:B------:R-:W0:Y:S01]  /*1370*/  MUFU.EX2 R20, R20 ;  /* 0x0000001400147308 */ /* 0x000e220000000800 */
[----:B------:R-:W-:-:S05]  /*1380*/  FMNMX R5, R5, R14, !PT ;  /* 0x0000000e05057209 */ /* 0x000fca0007800000 */
[----:B------:R-:W-:Y:S01]  /*1390*/  FADD R5, R4, -R5 ;  /* 0x8000000504057221 */ /* 0x000fe20000000000 */
[----:B0-----:R-:W-:-:S03]  /*13a0*/  FMUL R2, R3, R20 ;  /* 0x0000001403027220 */ /* 0x001fc60000400000 */
[----:B------:R-:W-:Y:S01]  /*13b0*/  FFMA.SAT R0, R5, R0, 0.5 ;  /* 0x3f00000005007423 */ /* 0x000fe20000002000 */
[----:B------:R-:W-:-:S03]  /*13c0*/  FADD R13, RZ, R2 ;  /* 0x00000002ff0d7221 */ /* 0x000fc60000000000 */
[----:B------:R-:W-:-:S07]  /*13d0*/  FFMA.RM R0, R0, R19, 12582913 ;  /* 0x4b40000100007423 */ /* 0x000fce0000004013 */
[----:B------:R-:W-:Y:S05]  /*13e0*/  WARPSYNC.COLLECTIVE R15, `(.L_x_15500) ;  /* 0x000000000f087348 */ /* 0x000fea0003c00000 */
[----:B------:R0:W1:Y:S02]  /*13f0*/  SHFL.BFLY P6, R14, R13, R12, R11 ;  /* 0x0c00000c0d0e7389 */ /* 0x00006400000c000b */
[----:B01----:R-:W-:Y:S05]  /*1400*/  ENDCOLLECTIVE ;  /* 0x000000000000791b */ /* 0x003fea0003800000 */
.L_x_15500:
[C---:B------:R-:W-:Y:S01]  /*1410*/  FADD R4, R0.reuse, -12583039 ;  /* 0xcb40007f00047421 */ /* 0x040fe20000000000 */
[----:B------:R-:W-:-:S03]  /*1420*/  IMAD.SHL.U32 R0, R0, 0x800000, RZ ;  /* 0x0080000000007824 */ /* 0x000fc600078e00ff */
[----:B------:R-:W-:-:S04]  /*1430*/  FFMA R4, R5, 1.4426950216293334961, -R4 ;  /* 0x3fb8aa3b05047823 */ /* 0x000fc80000000804 */
[----:B------:R-:W-:Y:S01]  /*1440*/  FFMA R19, R5, 1.925963033500011079e-08, R4 ;  /* 0x32a5706005137823 */ /* 0x000fe20000000004 */
[----:B------:R-:W-:-:S05]  /*1450*/  HFMA2 R12, -RZ, RZ, 0, 5.9604644775390625e-08 ;  /* 0x00000001ff0c7431 */ /* 0x000fca00000001ff */
[----:B------:R-:W0:Y:S01]  /*1460*/  MUFU.EX2 R19, R19 ;  /* 0x0000001300137308 */ /* 0x000e220000000800 */
[----:B------:R-:W-:-:S04]  /*1470*/  FADD R4, R13, R14 ;  /* 0x0000000e0d047221 */ /* 0x000fc80000000000 */
[----:B------:R-:W-:Y:S02]  /*1480*/  IMAD.MOV.U32 R13, RZ, RZ, R4 ;  /* 0x000000ffff0d7224 */ /* 0x000fe400078e0004 */
[----:B0-----:R-:W-:-:S07]  /*1490*/  FMUL R0, R0, R19 ;  /* 0x0000001300007220 */ /* 0x001fce0000400000 */
[----:B------:R-:W-:Y:S05]  /*14a0*/  WARPSYNC.COLLECTIVE R15, `(.L_x_15501) ;  /* 0x000000000f087348 */ /* 0x000fea0003c00000 */
[----:B------:R0:W1:Y:S02]  /*14b0*/  SHFL.BFLY P6, R14, R13, R12, R11 ;  /* 0x0c00000c0d0e7389 */ /* 0x00006400000c000b */
[----:B01----:R-:W-:Y:S05]  /*14c0*/  ENDCOLLECTIVE ;  /* 0x000000000000791b */ /* 0x003fea0003800000 */
.L_x_15501:
[----:B------:R-:W-:-:S04]  /*14d0*/  FADD R3, RZ, R0 ;  /* 0x00000000ff037221 */ /* 0x000fc80000000000 */
[----:B------:R-:W-:Y:S01]  /*14e0*/  IMAD.MOV.U32 R13, RZ, RZ, R3 ;  /* 0x000000ffff0d7224 */ /* 0x000fe200078e0003 */
[----:B------:R-:W-:Y:S01]  /*14f0*/  MOV R12, 0x2 ;  /* 0x00000002000c7802 */ /* 0x000fe20000000f00 */
[----:B------:R-:W-:-:S07]  /*1500*/  IMAD.MOV.U32 R5, RZ, RZ, R14 ;  /* 0x000000ffff057224 */ /* 0x000fce00078e000e */
[----:B------:R-:W-:Y:S05]  /*1510*/  WARPSYNC.COLLECTIVE R15, `(.L_x_15502) ;  /* 0x000000000f087348 */ /* 0x000fea0003c00000 */
[----:B------:R0:W1:Y:S02]  /*1520*/  SHFL.BFLY P6, R14, R13, R12, R11 ;  /* 0x0c00000c0d0e7389 */ /* 0x00006400000c000b */
[----:B01----:R-:W-:Y:S05]  /*1530*/  ENDCOLLECTIVE ;  /* 0x000000000000791b */ /* 0x003fea0003800000 */
.L_x_15502:
[----:B------:R-:W-:Y:S01]  /*1540*/  FADD R5, R4, R5 ;  /* 0x0000000504057221 */ /* 0x000fe20000000000 */
[----:B------:R-:W-:Y:S02]  /*1550*/  HFMA2 R12, -RZ, RZ, 0, 5.9604644775390625e-08 ;  /* 0x00000001ff0c7431 */ /* 0x000fe400000001ff */
[----:B------:R-:W-:-:S04]  /*1560*/  IMAD.MOV.U32 R20, RZ, RZ, R14 ;  /* 0x000000ffff147224 */ /* 0x000fc800078e000e */
[----:B------:R-:W-:-:S04]  /*1570*/  FADD R20, R3, R20 ;  /* 0x0000001403147221 */ /* 0x000fc80000000000 */
[----:B------:R-:W-:-:S07]  /*1580*/  IMAD.MOV.U32 R13, RZ, RZ, R20 ;  /* 0x000000ffff0d7224 */ /* 0x000fce00078e0014 */
[----:B------:R-:W-:Y:S05]  /*1590*/  WARPSYNC.COLLECTIVE R15, `(.L_x_15503) ;  /* 0x000000000f087348 */ /* 0x000fea0003c00000 */
[----:B------:R0:W1:Y:S02]  /*15a0*/  SHFL.BFLY P6, R14, R13, R12, R11 ;  /* 0x0c00000c0d0e7389 */ /* 0x00006400000c000b */
[----:B01----:R-:W-:Y:S05]  /*15b0*/  ENDCOLLECTIVE ;  /* 0x000000000000791b */ /* 0x003fea0003800000 */
.L_x_15503:
[----:B------:R-:W-:Y:S05]  /*15c0*/  BRA `(.L_x_15504) ;  /* 0xfffffff400f47947 */ /* 0x000fea000383ffff */
        .weak           $__internal_241_$__cuda_sm3x_div_rn_noftz_f32_slowpath
        .type           $__internal_241_$__cuda_sm3x_div_rn_noftz_f32_slowpath,@function
        .size           $__internal_241_$__cuda_sm3x_div_rn_noftz_f32_slowpath,(.L_x_37618 - $__internal_241_$__cuda_sm3x_div_rn_noftz_f32_slowpath)
$__internal_241_$__cuda_sm3x_div_rn_noftz_f32_slowpath:
        /* <DEDUP_REMOVED lines=34> */
.L_x_15506:
        /* <DEDUP_REMOVED lines=51> */
.L_x_15513:
[----:B------:R-:W-:-:S04]  /*1b20*/  LOP3.LUT R2, R2, 0x80000000, RZ, 0xc0, !PT ;  /* 0x8000000002027812 */ /* 0x000fc800078ec0ff */
[----:B------:R-:W-:Y:S01]  /*1b30*/  LOP3.LUT R2, R2, 0x7f800000, RZ, 0xfc, !PT ;  /* 0x7f80000002027812 */ /* 0x000fe200078efcff */
[----:B------:R-:W-:Y:S06]  /*1b40*/  BRA `(.L_x_15514) ;  /* 0x0000000000047947 */ /* 0x000fec0003800000 */
.L_x_15512:
[----:B------:R-:W-:-:S07]  /*1b50*/  LEA R2, R15, R2, 0x17 ;  /* 0x000000020f027211 */ /* 0x000fce00078eb8ff */
.L_x_15514:
[----:B------:R-:W-:Y:S05]  /*1b60*/  BSYNC.RECONVERGENT B3 ;  /* 0x0000000000037941 */ /* 0x000fea0003800200 */
.L_x_15511:
[----:B------:R-:W-:Y:S05]  /*1b70*/  BRA `(.L_x_15515) ;  /* 0x0000000000207947 */ /* 0x000fea0003800000 */
.L_x_15510:
[----:B------:R-:W-:-:S04]  /*1b80*/  LOP3.LUT R2, R3, 0x80000000, R2, 0x48, !PT ;  /* 0x8000000003027812 */ /* 0x000fc800078e4802 */
[----:B------:R-:W-:Y:S01]  /*1b90*/  LOP3.LUT R2, R2, 0x7f800000, RZ, 0xfc, !PT ;  /* 0x7f80000002027812 */ /* 0x000fe200078efcff */
[----:B------:R-:W-:Y:S06]  /*1ba0*/  BRA `(.L_x_15515) ;  /* 0x0000000000147947 */ /* 0x000fec0003800000 */
.L_x_15509:
[----:B------:R-:W-:Y:S01]  /*1bb0*/  LOP3.LUT R2, R3, 0x80000000, R2, 0x48, !PT ;  /* 0x8000000003027812 */ /* 0x000fe200078e4802 */
[----:B------:R-:W-:Y:S06]  /*1bc0*/  BRA `(.L_x_15515) ;  /* 0x00000000000c7947 */ /* 0x000fec0003800000 */
.L_x_15508:
[----:B------:R-:W0:Y:S01]  /*1bd0*/  MUFU.RSQ R2, -QNAN ;  /* 0xffc0000000027908 */ /* 0x000e220000001400 */
[----:B------:R-:W-:Y:S05]  /*1be0*/  BRA `(.L_x_15515) ;  /* 0x0000000000047947 */ /* 0x000fea0003800000 */
.L_x_15507:
[----:B------:R-:W-:-:S07]  /*1bf0*/  FADD.FTZ R2, R2, R3 ;  /* 0x0000000302027221 */ /* 0x000fce0000010000 */
.L_x_15515:
[----:B------:R-:W-:Y:S05]  /*1c00*/  BSYNC.RECONVERGENT B2 ;  /* 0x0000000000027941 */ /* 0x000fea0003800200 */
.L_x_15505:
[----:B------:R-:W-:-:S04]  /*1c10*/  IMAD.MOV.U32 R13, RZ, RZ, 0x0 ;  /* 0x00000000ff0d7424 */ /* 0x000fc800078e00ff */
[----:B0-----:R-:W-:Y:S05]  /*1c20*/  RET.REL.NODEC R12 `(_Z15SoftmaxWarpImplI22BroadcastScaleMaskLoadIffbLm3EiE11DirectStoreIffEfLi1ELi1ELi4ELi2ELb0EL9Algorithm0EEvT_T0_ll) ;  /* 0xffffffe00cf47950 */ /* 0x001fea0003c3ffff */
.L_x_15516:
        /* <DEDUP_REMOVED lines=13> */
.L_x_37618:


//--------------------- .text._Z15SoftmaxWarpImplI22BroadcastScaleMaskLoadIffbLm3EiE11DirectStoreIffEfLi1ELi1ELi2ELi1ELb1EL9Algorithm0EEvT_T0_ll --------------------------
	.section	.text._Z15SoftmaxWarpImplI22BroadcastScaleMaskLoadIffbLm3EiE11DirectStoreIffEfLi1ELi1ELi2ELi1ELb1EL9Algorithm0EEvT_T0_ll,"ax",@progbits
	.align	128
        .global         _Z15SoftmaxWarpImplI22BroadcastScaleMaskLoadIffbLm3EiE11DirectStoreIffEfLi1ELi1ELi2ELi1ELb1EL9Algorithm0EEvT_T0_ll
        .type           _Z15SoftmaxWarpImplI22BroadcastScaleMaskLoadIffbLm3EiE11DirectStoreIffEfLi1ELi1ELi2ELi1ELb1EL9Algorithm0EEvT_T0_ll,@function
        .size           _Z15SoftmaxWarpImplI22BroadcastScaleMaskLoadIffbLm3EiE11DirectStoreIffEfLi1ELi1ELi2ELi1ELb1EL9Algorithm0EEvT_T0_ll,(.L_x_37620 - _Z15SoftmaxWarpImplI22BroadcastScaleMaskLoadIffbLm3EiE11DirectStoreIffEfLi1ELi1ELi2ELi1ELb1EL9Algorithm0EEvT_T0_ll)
        .other          _Z15SoftmaxWarpImplI22BroadcastScaleMaskLoadIffbLm3EiE11DirectStoreIffEfLi1ELi1ELi2ELi1ELb1EL9Algorithm0EEvT_T0_ll,@"STO_CUDA_ENTRY STV_DEFAULT"
_Z15SoftmaxWarpImplI22BroadcastScaleMaskLoadIffbLm3EiE11DirectStoreIffEfLi1ELi1ELi2ELi1ELb1EL9Algorithm0EEvT_T0_ll:
.text._Z15SoftmaxWarpImplI22BroadcastScaleMaskLoadIffbLm3EiE11DirectStoreIffEfLi1ELi1ELi2ELi1ELb1EL9Algorithm0EEvT_T0_ll:
        /* <DEDUP_REMOVED lines=29> */
.L_x_15517:
        /* <DEDUP_REMOVED lines=45> */
[----:B------:R-:W-:-:S05]  /*04a0*/  @!P2 LOP3.LUT R2, RZ, R10, RZ, 0x33, !PT ;  /* 0x0000000aff02a212 */ /* 0x000fca00078e33ff */
[----:B------:R-:W-:Y:S01]  /*04b0*/  IMAD.MOV.U32 R12, RZ, RZ, R2 ;  /* 0x000000ffff0c7224 */ /* 0x000fe200078e0002 */
[----:B------:R-:W-:Y:S06]  /*04c0*/  BRA `(.L_x_15520) ;  /* 0x0000000000087947 */ /* 0x000fec0003800000 */
.L_x_15519:
[----:B------:R-:W-:-:S07]  /*04d0*/  MOV R0, 0x4f0 ;  /* 0x000004f000007802 */ /* 0x000fce0000000f00 */
[----:B------:R-:W-:Y:S05]  /*04e0*/  CALL.REL.NOINC `($__internal_242_$__cuda_sm20_div_u64) ;  /* 0x00000020000c7944 */ /* 0x000fea0003c00000 */
.L_x_15520:
[----:B------:R-:W-:Y:S05]  /*04f0*/  BSYNC.RECONVERGENT B0 ;  /* 0x0000000000007941 */ /* 0x000fea0003800200 */
.L_x_15518:
[----:B------:R-:W-:Y:S01]  /*0500*/  IADD3 R16, P1, PT, R12, R16, RZ ;  /* 0x000000100c107210 */ /* 0x000fe20007f3e0ff */
[----:B------:R-:W0:Y:S01]  /*0510*/  S2R R2, SR_TID.X ;  /* 0x0000000000027919 */ /* 0x000e220000002100 */
[----:B------:R-:W1:Y:S01]  /*0520*/  LDC.64 R4, c[0x0][0x358] ;  /* 0x0000d600ff047b82 */ /* 0x000e620000000a00 */
[----:B------:R-:W-:Y:S01]  /*0530*/  BSSY B0, `(.L_x_15521) ;  /* 0x0000095000007945 */ /* 0x000fe20003800000 */
[----:B------:R-:W-:Y:S01]  /*0540*/  LOP3.LUT R0, R16, 0x1, RZ, 0xc0, !PT ;  /* 0x0000000110007812 */ /* 0x000fe200078ec0ff */
[----:B------:R-:W-:Y:S01]  /*0550*/  IMAD.MOV.U32 R21, RZ, RZ, R9 ;  /* 0x000000ffff157224 */ /* 0x000fe200078e0009 */
[----:B------:R-:W-:Y:S01]  /*0560*/  IADD3.X R18, PT, PT, RZ, R13, RZ, P1, !PT ;  /* 0x0000000dff127210 */ /* 0x000fe20000ffe4ff */
[----:B------:R-:W-:Y:S01]  /*0570*/  IMAD.MOV.U32 R20, RZ, RZ, R6 ;  /* 0x000000ffff147224 */ /* 0x000fe200078e0006 */
[----:B------:R-:W-:-:S04]  /*0580*/  ISETP.NE.U32.AND P0, PT, R0, 0x1, PT ;  /* 0x000000010000780c */ /* 0x000fc80003f05070 */
[----:B------:R-:W-:-:S13]  /*0590*/  ISETP.NE.U32.AND.EX P0, PT, RZ, RZ, PT, P0 ;  /* 0x000000ffff00720c */ /* 0x000fda0003f05100 */
[----:B------:R-:W-:Y:S05]  /*05a0*/  @!P0 BRA `(.L_x_15522) ;  /* 0x0000000800348947 */ /* 0x000fea0003800000 */
[----:B------:R-:W0:Y:S01]  /*05b0*/  LDCU.64 UR4, c[0x0][0x408] ;  /* 0x00008100ff0477ac */ /* 0x000e220008000a00 */
[----:B------:R-:W-:Y:S01]  /*05c0*/  BSSY.RECONVERGENT B1, `(.L_x_15523) ;  /* 0x000005e000017945 */ /* 0x000fe20003800200 */
[----:B------:R-:W-:Y:S01]  /*05d0*/  IMAD.MOV.U32 R17, RZ, RZ, -0x800000 ;  /* 0xff800000ff117424 */ /* 0x000fe200078e00ff */
[----:B------:R-:W-:Y:S02]  /*05e0*/  MOV R13, 0xff800000 ;  /* 0xff800000000d7802 */ /* 0x000fe40000000f00 */
[----:B0-----:R-:W-:-:S04]  /*05f0*/  ISETP.GE.U32.AND P0, PT, R2, UR4, PT ;  /* 0x0000000402007c0c */ /* 0x001fc8000bf06070 */
[----:B------:R-:W-:-:S13]  /*0600*/  ISETP.GE.AND.EX P0, PT, RZ, UR5, PT, P0 ;  /* 0x00000005ff007c0c */ /* 0x000fda000bf06300 */
[----:B------:R-:W-:Y:S05]  /*0610*/  @P0 BRA `(.L_x_15524) ;  /* 0x0000000400600947 */ /* 0x000fea0003800000 */
[----:B------:R-:W0:Y:S01]  /*0620*/  LDC R15, c[0x0][0x3b0] ;  /* 0x0000ec00ff0f7b82 */ /* 0x000e220000000800 */
[----:B------:R-:W2:Y:S01]  /*0630*/  LDCU UR4, c[0x0][0x3e0] ;  /* 0x00007c00ff0477ac */ /* 0x000ea20008000800 */
[----:B-1----:R-:W-:Y:S01]  /*0640*/  R2UR UR7, R5 ;  /* 0x00000000050772ca */ /* 0x002fe200000e0000 */
[----:B------:R-:W1:Y:S05]  /*0650*/  LDCU UR6, c[0x0][0x3d0] ;  /* 0x00007a00ff0677ac */ /* 0x000e6a0008000800 */
[----:B------:R-:W3:Y:S01]  /*0660*/  LDC R7, c[0x0][0x3b4] ;  /* 0x0000ed00ff077b82 */ /* 0x000ee20000000800 */
[----:B------:R-:W4:Y:S07]  /*0670*/  LDCU.128 UR8, c[0x0][0x380] ;  /* 0x00007000ff0877ac */ /* 0x000f2e0008000c00 */
[----:B------:R-:W5:Y:S01]  /*0680*/  LDC.64 R22, c[0x0][0x390] ;  /* 0x0000e400ff167b82 */ /* 0x000f620000000a00 */
[----:B--2---:R-:W-:Y:S01]  /*0690*/  IMAD R0, R9, UR4, R2 ;  /* 0x0000000409007c24 */ /* 0x004fe2000f8e0202 */
[----:B------:R-:W2:Y:S01]  /*06a0*/  LDCU.64 UR4, c[0x0][0x3c8] ;  /* 0x00007900ff0477ac */ /* 0x000ea20008000a00 */
[----:B0-----:R-:W-:-:S05]  /*06b0*/  IABS R21, R15 ;  /* 0x0000000f00157213 */ /* 0x001fca0000000000 */
[----:B------:R-:W0:Y:S01]  /*06c0*/  LDC.64 R24, c[0x0][0x398] ;  /* 0x0000e600ff187b82 */ /* 0x000e220000000a00 */
[----:B------:R-:W-:Y:S01]  /*06d0*/  IABS R20, R0 ;  /* 0x0000000000147213 */ /* 0x000fe20000000000 */
[----:B------:R-:W1:Y:S08]  /*06e0*/  I2F.RP R11, R21 ;  /* 0x00000015000b7306 */ /* 0x000e700000209400 */
[----:B-1----:R-:W1:Y:S02]  /*06f0*/  MUFU.RCP R11, R11 ;  /* 0x0000000b000b7308 */ /* 0x002e640000001000 */
[----:B-1----:R-:W-:Y:S01]  /*0700*/  VIADD R12, R11, 0xffffffe ;  /* 0x0ffffffe0b0c7836 */ /* 0x002fe20000000000 */
[----:B---3--:R-:W-:-:S05]  /*0710*/  IABS R11, R7 ;  /* 0x00000007000b7213 */ /* 0x008fca0000000000 */
[----:B------:R1:W3:Y:S02]  /*0720*/  F2I.FTZ.U32.TRUNC.NTZ R13, R12 ;  /* 0x0000000c000d7305 */ /* 0x0002e4000021f000 */
[----:B-1----:R-:W-:Y:S02]  /*0730*/  IMAD.MOV.U32 R12, RZ, RZ, RZ ;  /* 0x000000ffff0c7224 */ /* 0x002fe400078e00ff */
[----:B---3--:R-:W-:-:S04]  /*0740*/  IMAD.MOV R14, RZ, RZ, -R13 ;  /* 0x000000ffff0e7224 */ /* 0x008fc800078e0a0d */
        /* <DEDUP_REMOVED lines=15> */
[----:B------:R1:W3:Y:S02]  /*0840*/  F2I.FTZ.U32.TRUNC.NTZ R13, R12 ;  /* 0x0000000c000d7305 */ /* 0x0002e4000021f000 */
[----:B------:R-:W-:-:S06]  /*0850*/  @P1 IADD3 R14, PT, PT, R14, 0x1, RZ ;  /* 0x000000010e0e1810 */ /* 0x000fcc0007ffe0ff */
[----:B------:R-:W-:Y:S01]  /*0860*/  @!P3 IMAD.MOV R14, RZ, RZ, -R14 ;  /* 0x000000ffff0eb224 */ /* 0x000fe200078e0a0e */
        /* <DEDUP_REMOVED lines=18> */
[----:B------:R-:W0:Y:S01]  /*0990*/  LDC.64 R20, c[0x0][0x3a0] ;  /* 0x0000e800ff147b82 */ /* 0x000e220000000a00 */
[----:B------:R-:W-:Y:S02]  /*09a0*/  ISETP.NE.AND.EX P2, PT, R25, RZ, PT, P2 ;  /* 0x000000ff1900720c */ /* 0x000fe40003f45320 */
[----:B------:R-:W-:-:S07]  /*09b0*/  ISETP.GE.AND P4, PT, R11, RZ, PT ;  /* 0x000000ff0b00720c */ /* 0x000fce0003f86270 */
[----:B------:R-:W-:Y:S02]  /*09c0*/  @P1 IADD3 R12, PT, PT, R12, 0x1, RZ ;  /* 0x000000010c0c1810 */ /* 0x000fe40007ffe0ff */
[----:B-----5:R-:W-:-:S04]  /*09d0*/  ISETP.NE.U32.AND P1, PT, R22, 0x1, PT ;  /* 0x000000011600780c */ /* 0x020fc80003f25070 */
        /* <DEDUP_REMOVED lines=8> */
[----:B--2---:R-:W-:Y:S01]  /*0a60*/  IMAD R11, R14, UR4, RZ ;  /* 0x000000040e0b7c24 */ /* 0x004fe2000f8e02ff */
[----:B------:R-:W-:Y:S02]  /*0a70*/  ISETP.NE.AND.EX P1, PT, R21, RZ, PT, P3 ;  /* 0x000000ff1500720c */ /* 0x000fe40003f25330 */
[----:B------:R-:W-:Y:S01]  /*0a80*/  SHF.R.S64 R14, RZ, 0x1e, R0 ;  /* 0x0000001eff0e7819 */ /* 0x000fe20000001000 */
[----:B------:R-:W-:Y:S01]  /*0a90*/  IMAD R12, R12, UR5, R11 ;  /* 0x000000050c0c7c24 */ /* 0x000fe2000f8e020b */
[----:B------:R-:W-:-:S02]  /*0aa0*/  SEL R7, R7, RZ, P1 ;  /* 0x000000ff07077207 */ /* 0x000fc40000800000 */
[C---:B------:R-:W-:Y:S02]  /*0ab0*/  R2UR UR4, R4.reuse ;  /* 0x00000000040472ca */ /* 0x040fe400000e0000 */
[----:B------:R-:W-:Y:S01]  /*0ac0*/  R2UR UR5, R5 ;  /* 0x00000000050572ca */ /* 0x000fe200000e0000 */
[----:B------:R-:W-:Y:S01]  /*0ad0*/  IMAD R7, R7, UR6, R12 ;  /* 0x0000000607077c24 */ /* 0x000fe2000f8e020c */
[----:B------:R-:W-:-:S04]  /*0ae0*/  R2UR UR6, R4 ;  /* 0x00000000040672ca */ /* 0x000fc800000e0000 */
[----:B----4-:R-:W-:-:S04]  /*0af0*/  IADD3 R20, P1, PT, R7, UR10, RZ ;  /* 0x0000000a07147c10 */ /* 0x010fc8000ff3e0ff */
        /* <DEDUP_REMOVED lines=10> */
.L_x_15524:
[----:B------:R-:W-:Y:S05]  /*0ba0*/  BSYNC.RECONVERGENT B1 ;  /* 0x0000000000017941 */ /* 0x000fea0003800200 */
.L_x_15523:
[----:B------:R-:W-:-:S03]  /*0bb0*/  UMOV UR4, 0xffffffff ;  /* 0xffffffff00047882 */ /* 0x000fc60000000000 */
[----:B------:R-:W-:Y:S05]  /*0bc0*/  BRA.DIV UR4, `(.L_x_15525) ;  /* 0x0000001604187947 */ /* 0x000fea000b800000 */
[----:B------:R-:W0:Y:S01]  /*0bd0*/  SHFL.BFLY PT, R14, R13, 0x1, 0x1f ;  /* 0x0c201f000d0e7f89 */ /* 0x000e2200000e0000 */
[----:B------:R-:W-:Y:S02]  /*0be0*/  HFMA2 R11, -RZ, RZ, 3.7421875, 0 ;  /* 0x437c0000ff0b7431 */ /* 0x000fe400000001ff */
        /* <DEDUP_REMOVED lines=12> */
[----:B------:R0:W2:Y:S02]  /*0cb0*/  SHFL.BFLY PT, R14, R13, 0x1, 0x1f ;  /* 0x0c201f000d0e7f89 */ /* 0x0000a400000e0000 */
.L_x_15546:
        /* <DEDUP_REMOVED lines=12> */
[----:B-1----:R-:W-:Y:S05]  /*0d80*/  CALL.REL.NOINC `($__internal_243_$__cuda_sm3x_div_rn_noftz_f32_slowpath) ;  /* 0x0000001800f87944 */ /* 0x002fea0003c00000 */
.L_x_15527:
[----:B------:R-:W-:Y:S05]  /*0d90*/  BSYNC.RECONVERGENT B1 ;  /* 0x0000000000017941 */ /* 0x000fea0003800200 */
.L_x_15526:
[----:B------:R-:W-:Y:S01]  /*0da0*/  IMAD.MOV.U32 R21, RZ, RZ, R3 ;  /* 0x000000ffff157224 */ /* 0x000fe200078e0003 */
[----:B------:R-:W-:Y:S01]  /*0db0*/  MOV R20, R8 ;  /* 0x0000000800147202 */ /* 0x000fe20000000f00 */
[----:B------:R-:W-:Y:S06]  /*0dc0*/  @P0 BRA `(.L_x_15522) ;  /* 0x00000000002c0947 */ /* 0x000fec0003800000 */
[----:B------:R-:W0:Y:S01]  /*0dd0*/  LDCU.128 UR4, c[0x0][0x3f0] ;  /* 0x00007e00ff0477ac */ /* 0x000e220008000c00 */
[----:B------:R-:W-:Y:S02]  /*0de0*/  IMAD.MOV.U32 R3, RZ, RZ, RZ ;  /* 0x000000ffff037224 */ /* 0x000fe400078e00ff */
[----:B0-----:R-:W-:Y:S02]  /*0df0*/  IMAD R0, R6, UR6, RZ ;  /* 0x0000000606007c24 */ /* 0x001fe4000f8e02ff */
[----:B------:R-:W-:Y:S01]  /*0e00*/  IMAD.WIDE.U32 R6, R9, UR6, R2 ;  /* 0x0000000609067c25 */ /* 0x000fe2000f8e0002 */
[----:B-1----:R-:W-:-:S03]  /*0e10*/  R2UR UR6, R4 ;  /* 0x00000000040672ca */ /* 0x002fc600000e0000 */
[----:B------:R-:W-:Y:S01]  /*0e20*/  IMAD R9, R9, UR7, R0 ;  /* 0x0000000709097c24 */ /* 0x000fe2000f8e0200 */
[----:B------:R-:W-:Y:S02]  /*0e30*/  R2UR UR7, R5 ;  /* 0x00000000050772ca */ /* 0x000fe400000e0000 */
[----:B------:R-:W-:Y:S01]  /*0e40*/  LEA R8, P0, R6, UR4, 0x2 ;  /* 0x0000000406087c11 */ /* 0x000fe2000f8010ff */
[----:B------:R-:W-:-:S05]  /*0e50*/  IMAD.IADD R7, R7, 0x1, R9 ;  /* 0x0000000107077824 */ /* 0x000fca00078e0209 */
[----:B------:R-:W-:-:S05]  /*0e60*/  LEA.HI.X R9, R6, UR5, R7, 0x2, P0 ;  /* 0x0000000506097c11 */ /* 0x000fca00080f1407 */
[----:B------:R2:W-:Y:S02]  /*0e70*/  STG.E desc[UR6][R8.64], R11 ;  /* 0x0000000b08007986 */ /* 0x0005e4000c101906 */
.L_x_15522:
[----:B------:R-:W-:Y:S05]  /*0e80*/  BSYNC B0 ;  /* 0x0000000000007941 */ /* 0x000fea0003800000 */
.L_x_15521:
[----:B------:R-:W-:Y:S01]  /*0e90*/  ISETP.NE.U32.AND P0, PT, R16, RZ, PT ;  /* 0x000000ff1000720c */ /* 0x000fe20003f05070 */
[----:B------:R-:W3:Y:S03]  /*0ea0*/  LDC R22, c[0x0][0x3b0] ;  /* 0x0000ec00ff167b82 */ /* 0x000ee60000000800 */
[----:B------:R-:W-:-:S05]  /*0eb0*/  ISETP.NE.AND.EX P0, PT, R18, RZ, PT, P0 ;  /* 0x000000ff1200720c */ /* 0x000fca0003f05300 */
[----:B------:R-:W4:Y:S08]  /*0ec0*/  LDC R23, c[0x0][0x3b4] ;  /* 0x0000ed00ff177b82 */ /* 0x000f300000000800 */
[----:B------:R-:W0:Y:S08]  /*0ed0*/  LDC.64 R6, c[0x0][0x390] ;  /* 0x0000e400ff067b82 */ /* 0x000e300000000a00 */
[----:B--2---:R-:W2:Y:S08]  /*0ee0*/  LDC.64 R8, c[0x0][0x398] ;  /* 0x0000e600ff087b82 */ /* 0x004eb00000000a00 */
[----:B------:R-:W0:Y:S01]  /*0ef0*/  LDC.64 R16, c[0x0][0x3a0] ;  /* 0x0000e800ff107b82 */ /* 0x000e220000000a00 */
[----:B------:R-:W-:Y:S05]  /*0f00*/  @!P0 EXIT ;  /* 0x000000000000894d */ /* 0x000fea0003800000 */
[----:B------:R-:W-:Y:S01]  /*0f10*/  BSSY B0, `(.L_x_15528) ;  /* 0x0000110000007945 */ /* 0x000fe20003800000 */
.L_x_15543:
[----:B0-----:R-:W-:Y:S01]  /*0f20*/  ISETP.GE.U32.AND P0, PT, R2, UR44, PT ;  /* 0x0000002c02007c0c */ /* 0x001fe2000bf06070 */
[----:B------:R-:W-:Y:S01]  /*0f30*/  BSSY.RECONVERGENT B1, `(.L_x_15529) ;  /* 0x0000056000017945 */ /* 0x000fe20003800200 */
[----:B------:R-:W-:Y:S01]  /*0f40*/  IMAD.MOV.U32 R0, RZ, RZ, -0x800000 ;  /* 0xff800000ff007424 */ /* 0x000fe200078e00ff */
[----:B------:R-:W-:Y:S02]  /*0f50*/  MOV R13, 0xff800000 ;  /* 0xff800000000d7802 */ /* 0x000fe40000000f00 */
[----:B------:R-:W-:-:S13]  /*0f60*/  ISETP.GE.AND.EX P0, PT, RZ, UR45, PT, P0 ;  /* 0x0000002dff007c0c */ /* 0x000fda000bf06300 */
[----:B------:R-:W-:Y:S05]  /*0f70*/  @P0 BRA `(.L_x_15530) ;  /* 0x0000000400440947 */ /* 0x000fea0003800000 */
[----:B---3--:R-:W-:Y:S01]  /*0f80*/  IABS R18, R22 ;  /* 0x0000001600127213 */ /* 0x008fe20000000000 */
        /* <DEDUP_REMOVED lines=12> */
[----:B0-----:R-:W-:-:S04]  /*1050*/  IMAD.MOV R15, RZ, RZ, -R13 ;  /* 0x000000ffff0f7224 */ /* 0x001fc800078e0a0d */
        /* <DEDUP_REMOVED lines=20> */
[----:B------:R-:W-:-:S05]  /*11a0*/  @!P2 LOP3.LUT R15, RZ, R22, RZ, 0x33, !PT ;  /* 0x00000016ff0fa212 */ /* 0x000fca00078e33ff */
[----:B------:R-:W-:Y:S01]  /*11b0*/  IMAD.MOV R12, RZ, RZ, -R15 ;  /* 0x000000ffff0c7224 */ /* 0x000fe200078e0a0f */
[----:B0-----:R-:W-:-:S03]  /*11c0*/  IADD3 R25, PT, PT, RZ, -R13, RZ ;  /* 0x8000000dff197210 */ /* 0x001fc60007ffe0ff */
[----:B------:R-:W-:Y:S02]  /*11d0*/  IMAD R18, R22, R12, R11 ;  /* 0x0000000c16127224 */ /* 0x000fe400078e020b */
[----:B------:R-:W-:Y:S02]  /*11e0*/  IMAD.MOV.U32 R12, RZ, RZ, RZ ;  /* 0x000000ffff0c7224 */ /* 0x000fe400078e00ff */
[----:B------:R-:W-:Y:S01]  /*11f0*/  IMAD R25, R25, R0, RZ ;  /* 0x0000000019197224 */ /* 0x000fe200078e02ff */
[----:B------:R-:W-:-:S03]  /*1200*/  IABS R14, R18 ;  /* 0x00000012000e7213 */ /* 0x000fc60000000000 */
        /* <DEDUP_REMOVED lines=14> */
[----:B------:R-:W-:-:S05]  /*12f0*/  ISETP.NE.U32.AND P1, PT, R6, 0x1, PT ;  /* 0x000000010600780c */ /* 0x000fca0003f25070 */
[----:B------:R-:W-:Y:S02]  /*1300*/  @!P3 IADD3 R12, PT, PT, -R12, RZ, RZ ;  /* 0x000000ff0c0cb210 */ /* 0x000fe40007ffe1ff */
[----:B------:R-:W-:Y:S02]  /*1310*/  @!P2 LOP3.LUT R12, RZ, R23, RZ, 0x33, !PT ;  /* 0x00000017ff0ca212 */ /* 0x000fe400078e33ff */
[----:B--2---:R-:W-:Y:S02]  /*1320*/  ISETP.NE.U32.AND P2, PT, R8, 0x1, PT ;  /* 0x000000010800780c */ /* 0x004fe40003f45070 */
        /* <DEDUP_REMOVED lines=22> */
.L_x_15530:
[----:B------:R-:W-:Y:S05]  /*1490*/  BSYNC.RECONVERGENT B1 ;  /* 0x0000000000017941 */ /* 0x000fea0003800200 */
.L_x_15529:
[----:B------:R-:W-:-:S03]  /*14a0*/  UMOV UR4, 0xffffffff ;  /* 0xffffffff00047882 */ /* 0x000fc60000000000 */
[----:B------:R-:W-:Y:S05]  /*14b0*/  BRA.DIV UR4, `(.L_x_15531) ;  /* 0x0000000e04387947 */ /* 0x000fea000b800000 */
[----:B------:R-:W0:Y:S01]  /*14c0*/  SHFL.BFLY PT, R14, R13, 0x1, 0x1f ;  /* 0x0c201f000d0e7f89 */ /* 0x000e2200000e0000 */
[----:B------:R-:W-:Y:S02]  /*14d0*/  IMAD.MOV.U32 R12, RZ, RZ, 0x3bbb989d ;  /* 0x3bbb989dff0c7424 */ /* 0x000fe400078e00ff */
[----:B------:R-:W-:Y:S01]  /*14e0*/  IMAD.MOV.U32 R15, RZ, RZ, 0x437c0000 ;  /* 0x437c0000ff0f7424 */ /* 0x000fe200078e00ff */
        /* <DEDUP_REMOVED lines=11> */
[----:B------:R0:W0:Y:S02]  /*15a0*/  SHFL.BFLY PT, R14, R13, 0x1, 0x1f ;  /* 0x0c201f000d0e7f89 */ /* 0x00002400000e0000 */
.L_x_15550:
        /* <DEDUP_REMOVED lines=12> */
[----:B-1234-:R-:W-:Y:S05]  /*1670*/  CALL.REL.NOINC `($__internal_243_$__cuda_sm3x_div_rn_noftz_f32_slowpath) ;  /* 0x0000001000bc7944 */ /* 0x01efea0003c00000 */
.L_x_15533:
[----:B------:R-:W-:Y:S05]  /*1680*/  BSYNC.RECONVERGENT B1 ;  /* 0x0000000000017941 */ /* 0x000fea0003800200 */
.L_x_15532:
[----:B------:R-:W-:Y:S01]  /*1690*/  BSSY.RECONVERGENT B1, `(.L_x_15534) ;  /* 0x000000f000017945 */ /* 0x000fe20003800200 */
[----:B------:R-:W-:Y:S01]  /*16a0*/  IADD3 R25, P4, PT, R10, R21, RZ ;  /* 0x000000150a197210 */ /* 0x000fe20007f9e0ff */
[----:B------:R-:W-:Y:S02]  /*16b0*/  IMAD.MOV.U32 R0, RZ, RZ, -0x800000 ;  /* 0xff800000ff007424 */ /* 0x000fe400078e00ff */
[----:B------:R-:W-:Y:S10]  /*16c0*/  @P0 BRA `(.L_x_15535) ;  /* 0x00000000002c0947 */ /* 0x000ff40003800000 */
[----:B------:R-:W-:Y:S02]  /*16d0*/  HFMA2 R13, -RZ, RZ, 0, 0 ;  /* 0x00000000ff0d7431 */ /* 0x000fe400000001ff */
        /* <DEDUP_REMOVED lines=10> */
.L_x_15535:
[----:B------:R-:W-:Y:S05]  /*1780*/  BSYNC.RECONVERGENT B1 ;  /* 0x0000000000017941 */ /* 0x000fea0003800200 */
.L_x_15534:
[----:B------:R-:W-:Y:S01]  /*1790*/  BSSY.RECONVERGENT B1, `(.L_x_15536) ;  /* 0x0000054000017945 */ /* 0x000fe20003800200 */
[----:B------:R-:W-:-:S03]  /*17a0*/  IMAD.MOV.U32 R13, RZ, RZ, -0x800000 ;  /* 0xff800000ff0d7424 */ /* 0x000fc600078e00ff */
[----:B------:R-:W-:Y:S05]  /*17b0*/  @P0 BRA `(.L_x_15537) ;  /* 0x0000000400440947 */ /* 0x000fea0003800000 */
[----:B---3--:R-:W-:Y:S01]  /*17c0*/  IABS R18, R22 ;  /* 0x0000001600127213 */ /* 0x008fe20000000000 */
[----:B0-----:R-:W-:Y:S01]  /*17d0*/  IMAD R11, R25, UR50, R2 ;  /* 0x00000032190b7c24 */ /* 0x001fe2000f8e0202 */
        /* <DEDUP_REMOVED lines=57> */
[----:B--2---:R-:W-:Y:S02]  /*1b70*/  ISETP.NE.U32.AND P3, PT, R8, 0x1, PT ;  /* 0x000000010800780c */ /* 0x004fe40003f65070 */
        /* <DEDUP_REMOVED lines=21> */
.L_x_15537:
[----:B------:R-:W-:Y:S05]  /*1cd0*/  BSYNC.RECONVERGENT B1 ;  /* 0x0000000000017941 */ /* 0x000fea0003800200 */
.L_x_15536:
[----:B------:R-:W-:Y:S01]  /*1ce0*/  UMOV UR4, 0xffffffff ;  /* 0xffffffff00047882 */ /* 0x000fe20000000000 */
[----:B------:R-:W-:Y:S02]  /*1cf0*/  IMAD.X R20, R19, 0x1, R20, P4 ;  /* 0x0000000113147824 */ /* 0x000fe400020e0614 */
[----:B------:R-:W-:Y:S05]  /*1d00*/  BRA.DIV UR4, `(.L_x_15538) ;  /* 0x0000000604947947 */ /* 0x000fea000b800000 */
[----:B0-----:R-:W0:Y:S01]  /*1d10*/  SHFL.BFLY PT, R14, R13, 0x1, 0x1f ;  /* 0x0c201f000d0e7f89 */ /* 0x001e2200000e0000 */
        /* <DEDUP_REMOVED lines=14> */
.L_x_15554:
        /* <DEDUP_REMOVED lines=10> */
[----:B------:R-:W-:Y:S02]  /*1ea0*/  MOV R11, R15 ;  /* 0x0000000f000b7202 */ /* 0x000fe40000000f00 */
[----:B------:R-:W-:-:S07]  /*1eb0*/  MOV R12, 0x1ed0 ;  /* 0x00001ed0000c7802 */ /* 0x000fce0000000f00 */
[----:B-1234-:R-:W-:Y:S05]  /*1ec0*/  CALL.REL.NOINC `($__internal_243_$__cuda_sm3x_div_rn_noftz_f32_slowpath) ;  /* 0x0000000800a87944 */ /* 0x01efea0003c00000 */
.L_x_15540:
[----:B------:R-:W-:Y:S05]  /*1ed0*/  BSYNC.RECONVERGENT B1 ;  /* 0x0000000000017941 */ /* 0x000fea0003800200 */
.L_x_15539:
[----:B------:R-:W-:Y:S04]  /*1ee0*/  BSSY.RECONVERGENT B1, `(.L_x_15541) ;  /* 0x000000d000017945 */ /* 0x000fe80003800200 */
[----:B------:R-:W-:Y:S05]  /*1ef0*/  @P0 BRA `(.L_x_15542) ;  /* 0x00000000002c0947 */ /* 0x000fea0003800000 */
[----:B------:R-:W-:Y:S01]  /*1f00*/  IMAD R0, R20, UR42, RZ ;  /* 0x0000002a14007c24 */ /* 0x000fe2000f8e02ff */
[----:B-1----:R-:W-:Y:S01]  /*1f10*/  R2UR UR4, R4 ;  /* 0x00000000040472ca */ /* 0x002fe200000e0000 */
        /* <DEDUP_REMOVED lines=9> */
.L_x_15542:
[----:B------:R-:W-:Y:S05]  /*1fb0*/  BSYNC.RECONVERGENT B1 ;  /* 0x0000000000017941 */ /* 0x000fea0003800200 */
.L_x_15541:
[----:B------:R-:W-:-:S05]  /*1fc0*/  IADD3 R21, P0, PT, R10, R25, RZ ;  /* 0x000000190a157210 */ /* 0x000fca0007f1e0ff */
[----:B------:R-:W-:Y:S01]  /*1fd0*/  IMAD.X R20, R19, 0x1, R20, P0 ;  /* 0x0000000113147824 */ /* 0x000fe200000e0614 */
[----:B------:R-:W-:-:S04]  /*1fe0*/  ISETP.GE.U32.AND P0, PT, R21, UR48, PT ;  /* 0x0000003015007c0c */ /* 0x000fc8000bf06070 */
[----:B------:R-:W-:-:S13]  /*1ff0*/  ISETP.GE.AND.EX P0, PT, R20, UR49, PT, P0 ;  /* 0x0000003114007c0c */ /* 0x000fda000bf06300 */
[----:B------:R-:W-:Y:S05]  /*2000*/  @!P0 BRA `(.L_x_15543) ;  /* 0xffffffec00c48947 */ /* 0x000fea000383ffff */
[----:B------:R-:W-:Y:S05]  /*2010*/  BSYNC B0 ;  /* 0x0000000000007941 */ /* 0x000fea0003800000 */
.L_x_15528:
[----:B------:R-:W-:Y:S05]  /*2020*/  EXIT ;  /* 0x000000000000794d */ /* 0x000fea0003800000 */
.L_x_15525:
[----:B------:R-:W-:Y:S02]  /*2030*/  HFMA2 R11, -RZ, RZ, 0, 1.847743988037109375e-06 ;  /* 0x0000001fff0b7431 */ /* 0x000fe400000001ff */
[----:B------:R-:W-:Y:S01]  /*2040*/  IMAD.MOV.U32 R12, RZ, RZ, 0x1 ;  /* 0x00000001ff0c7424 */ /* 0x000fe200078e00ff */
[----:B------:R-:W-:Y:S01]  /*2050*/  MOV R0, 0x437c0000 ;  /* 0x437c000000007802 */ /* 0x000fe20000000f00 */
[----:B------:R-:W-:Y:S02]  /*2060*/  IMAD.MOV.U32 R15, RZ, RZ, -0x1 ;  /* 0xffffffffff0f7424 */ /* 0x000fe400078e00ff */
[----:B------:R-:W-:-:S07]  /*2070*/  IMAD.MOV.U32 R7, RZ, RZ, 0x3bbb989d ;  /* 0x3bbb989dff077424 */ /* 0x000fce00078e00ff */
[----:B-1----:R-:W-:Y:S05]  /*2080*/  WARPSYNC.COLLECTIVE R15, `(.L_x_15544) ;  /* 0x000000000f087348 */ /* 0x002fea0003c00000 */
[----:B------:R0:W2:Y:S02]  /*2090*/  SHFL.BFLY P6, R14, R13, R12, R11 ;  /* 0x0c00000c0d0e7389 */ /* 0x0000a400000c000b */
[----:B012---:R-:W-:Y:S05]  /*20a0*/  ENDCOLLECTIVE ;  /* 0x000000000000791b */ /* 0x007fea0003800000 */
.L_x_15544:
        /* <DEDUP_REMOVED lines=14> */
.L_x_15545:
[----:B------:R-:W-:Y:S05]  /*2190*/  BRA `(.L_x_15546) ;  /* 0xffffffe800c87947 */ /* 0x000fea000383ffff */
.L_x_15531:
[----:B------:R-:W-:Y:S01]  /*21a0*/  HFMA2 R11, -RZ, RZ, 0, 1.847743988037109375e-06 ;  /* 0x0000001fff0b7431 */ /* 0x000fe200000001ff */
[----:B------:R-:W-:Y:S01]  /*21b0*/  BSSY B1, `(.L_x_15547) ;  /* 0x0000006000017945 */ /* 0x000fe20003800000 */
[----:B------:R-:W-:Y:S02]  /*21c0*/  IMAD.MOV.U32 R12, RZ, RZ, 0x1 ;  /* 0x00000001ff0c7424 */ /* 0x000fe400078e00ff */
[----:B------:R-:W-:-:S07]  /*21d0*/  IMAD.MOV.U32 R15, RZ, RZ, -0x1 ;  /* 0xffffffffff0f7424 */ /* 0x000fce00078e00ff */
[----:B-1234-:R-:W-:Y:S05]  /*21e0*/  WARPSYNC.COLLECTIVE R15, `(.L_x_15548) ;  /* 0x000000000f087348 */ /* 0x01efea0003c00000 */
[----:B------:R0:W0:Y:S02]  /*21f0*/  SHFL.BFLY P6, R14, R13, R12, R11 ;  /* 0x0c00000c0d0e7389 */ /* 0x00002400000c000b */
[----:B01234-:R-:W-:Y:S05]  /*2200*/  ENDCOLLECTIVE ;  /* 0x000000000000791b */ /* 0x01ffea0003800000 */
.L_x_15548:
[----:B------:R-:W-:Y:S05]  /*2210*/  BSYNC B1 ;  /* 0x0000000000017941 */ /* 0x000fea0003800000 */
.L_x_15547:
[----:B------:R-:W-:Y:S01]  /*2220*/  FMNMX R13, R14, R13, !PT ;  /* 0x0000000d0e0d7209 */ /* 0x000fe20007800000 */
[----:B------:R-:W-:Y:S01]  /*2230*/  IMAD.MOV.U32 R15, RZ, RZ, -0x1 ;  /* 0xffffffffff0f7424 */ /* 0x000fe200078e00ff */
[----:B------:R-:W-:-:S03]  /*2240*/  MOV R11, 0x437c0000 ;  /* 0x437c0000000b7802 */ /* 0x000fc60000000f00 */
[----:B------:R-:W-:Y:S01]  /*2250*/  FADD R13, -R13, R0 ;  /* 0x000000000d0d7221 */ /* 0x000fe20000000100 */
[----:B------:R-:W-:-:S04]  /*2260*/  IMAD.MOV.U32 R0, RZ, RZ, 0x3bbb989d ;  /* 0x3bbb989dff007424 */ /* 0x000fc800078e00ff */
[----:B------:R-:W-:-:S04]  /*2270*/  FFMA.SAT R0, R13, R0, 0.5 ;  /* 0x3f0000000d007423 */ /* 0x000fc80000002000 */
[----:B------:R-:W-:-:S04]  /*2280*/  FFMA.RM R0, R0, R11, 12582913 ;  /* 0x4b40000100007423 */ /* 0x000fc8000000400b */
[C---:B------:R-:W-:Y:S01]  /*2290*/  FADD R12, R0.reuse, -12583039 ;  /* 0xcb40007f000c7421 */ /* 0x040fe20000000000 */
[----:B------:R-:W-:-:S03]  /*22a0*/  IMAD.SHL.U32 R0, R0, 0x800000, RZ ;  /* 0x0080000000007824 */ /* 0x000fc600078e00ff */
[----:B------:R-:W-:-:S04]  /*22b0*/  FFMA R12, R13, 1.4426950216293334961, -R12 ;  /* 0x3fb8aa3b0d0c7823 */ /* 0x000fc8000000080c */
[----:B------:R-:W-:Y:S01]  /*22c0*/  FFMA R18, R13, 1.925963033500011079e-08, R12 ;  /* 0x32a570600d127823 */ /* 0x000fe2000000000c */
[----:B------:R-:W-:-:S03]  /*22d0*/  IMAD.MOV.U32 R12, RZ, RZ, 0x1 ;  /* 0x00000001ff0c7424 */ /* 0x000fc600078e00ff */
[----:B------:R-:W0:Y:S02]  /*22e0*/  MUFU.EX2 R11, R18 ;  /* 0x00000012000b7308 */ /* 0x000e240000000800 */
[----:B0-----:R-:W-:Y:S01]  /*22f0*/  FMUL R0, R0, R11 ;  /* 0x0000000b00007220 */ /* 0x001fe20000400000 */
[----:B------:R-:W-:-:S03]  /*2300*/  HFMA2 R11, -RZ, RZ, 0, 1.847743988037109375e-06 ;  /* 0x0000001fff0b7431 */ /* 0x000fc600000001ff */
[----:B------:R-:W-:-:S07]  /*2310*/  FADD R13, RZ, R0 ;  /* 0x00000000ff0d7221 */ /* 0x000fce0000000000 */
[----:B------:R-:W-:Y:S05]  /*2320*/  WARPSYNC.COLLECTIVE R15, `(.L_x_15549) ;  /* 0x000000000f087348 */ /* 0x000fea0003c00000 */
[----:B------:R0:W1:Y:S02]  /*2330*/  SHFL.BFLY P6, R14, R13, R12, R11 ;  /* 0x0c00000c0d0e7389 */ /* 0x00006400000c000b */
[----:B01----:R-:W-:Y:S05]  /*2340*/  ENDCOLLECTIVE ;  /* 0x000000000000791b */ /* 0x003fea0003800000 */
.L_x_15549:
[----:B------:R-:W-:Y:S05]  /*2350*/  BRA `(.L_x_15550) ;  /* 0xfffffff000947947 */ /* 0x000fea000383ffff */
.L_x_15538:
[----:B------:R-:W-:Y:S01]  /*2360*/  BSSY B1, `(.L_x_15551) ;  /* 0x0000007000017945 */ /* 0x000fe20003800000 */
[----:B------:R-:W-:Y:S01]  /*2370*/  IMAD.MOV.U32 R12, RZ, RZ, 0x1 ;  /* 0x00000001ff0c7424 */ /* 0x000fe200078e00ff */
[----:B0-----:R-:W-:Y:S01]  /*2380*/  MOV R11, 0x1f ;  /* 0x0000001f000b7802 */ /* 0x001fe20000000f00 */
[----:B------:R-:W-:-:S07]  /*2390*/  IMAD.MOV.U32 R15, RZ, RZ, -0x1 ;  /* 0xffffffffff0f7424 */ /* 0x000fce00078e00ff */
[----:B-1234-:R-:W-:Y:S05]  /*23a0*/  WARPSYNC.COLLECTIVE R15, `(.L_x_15552) ;  /* 0x000000000f087348 */ /* 0x01efea0003c00000 */
[----:B------:R0:W0:Y:S02]  /*23b0*/  SHFL.BFLY P6, R14, R13, R12, R11 ;  /* 0x0c00000c0d0e7389 */ /* 0x00002400000c000b */
[----:B01234-:R-:W-:Y:S05]  /*23c0*/  ENDCOLLECTIVE ;  /* 0x000000000000791b */ /* 0x01ffea0003800000 */
.L_x_15552:
[----:B------:R-:W-:Y:S05]  /*23d0*/  BSYNC B1 ;  /* 0x0000000000017941 */ /* 0x000fea0003800000 */
.L_x_15551:
[----:B------:R-:W-:Y:S01]  /*23e0*/  FMNMX R13, R14, R13, !PT ;  /* 0x0000000d0e0d7209 */ /* 0x000fe20007800000 */
[----:B------:R-:W-:Y:S02]  /*23f0*/  HFMA2 R11, -RZ, RZ, 3.7421875, 0 ;  /* 0x437c0000ff0b7431 */ /* 0x000fe400000001ff */
[----:B------:R-:W-:Y:S02]  /*2400*/  IMAD.MOV.U32 R15, RZ, RZ, -0x1 ;  /* 0xffffffffff0f7424 */ /* 0x000fe400078e00ff */
        /* <DEDUP_REMOVED lines=11> */
[----:B------:R-:W-:-:S03]  /*24c0*/  MOV R11, 0x1f ;  /* 0x0000001f000b7802 */ /* 0x000fc60000000f00 */
[----:B------:R-:W-:-:S07]  /*24d0*/  FADD R13, RZ, R0 ;  /* 0x00000000ff0d7221 */ /* 0x000fce0000000000 */
[----:B------:R-:W-:Y:S05]  /*24e0*/  WARPSYNC.COLLECTIVE R15, `(.L_x_15553) ;  /* 0x000000000f087348 */ /* 0x000fea0003c00000 */
[----:B------:R0:W1:Y:S02]  /*24f0*/  SHFL.BFLY P6, R14, R13, R12, R11 ;  /* 0x0c00000c0d0e7389 */ /* 0x00006400000c000b */
[----:B01----:R-:W-:Y:S05]  /*2500*/  ENDCOLLECTIVE ;  /* 0x000000000000791b */ /* 0x003fea0003800000 */
.L_x_15553:
[----:B------:R-:W-:Y:S05]  /*2510*/  BRA `(.L_x_15554) ;  /* 0xfffffff800387947 */ /* 0x000fea000383ffff */
        .weak           $__internal_242_$__cuda_sm20_div_u64
        .type           $__internal_242_$__cuda_sm20_div_u64,@function
        .size           $__internal_242_$__cuda_sm20_div_u64,($__internal_243_$__cuda_sm3x_div_rn_noftz_f32_slowpath - $__internal_242_$__cuda_sm20_div_u64)
$__internal_242_$__cuda_sm20_div_u64:
[----:B------:R-:W-:-:S04]  /*2520*/  IMAD.MOV.U32 R11, RZ, RZ, R19 ;  /* 0x000000ffff0b7224 */ /* 0x000fc800078e0013 */
[----:B------:R-:W0:Y:S08]  /*2530*/  I2F.U64.RP R4, R10 ;  /* 0x0000000a00047312 */ /* 0x000e300000309000 */
[----:B0-----:R-:W0:Y:S02]  /*2540*/  MUFU.RCP R4, R4 ;  /* 0x0000000400047308 */ /* 0x001e240000001000 */
[----:B0-----:R-:W-:-:S06]  /*2550*/  IADD3 R12, PT, PT, R4, 0x1ffffffe, RZ ;  /* 0x1ffffffe040c7810 */ /* 0x001fcc0007ffe0ff */
[----:B------:R-:W0:Y:S02]  /*2560*/  F2I.U64.TRUNC R12, R12 ;  /* 0x0000000c000c7311 */ /* 0x000e24000020d800 */
[----:B0-----:R-:W-:-:S04]  /*2570*/  IMAD.WIDE.U32 R14, R12, R10, RZ ;  /* 0x0000000a0c0e7225 */ /* 0x001fc800078e00ff */
[C---:B------:R-:W-:Y:S01]  /*2580*/  IMAD R7, R12.reuse, R19, R15 ;  /* 0x000000130c077224 */ /* 0x040fe200078e020f */
[----:B------:R-:W-:Y:S01]  /*2590*/  IADD3 R17, P0, PT, RZ, -R14, RZ ;  /* 0x8000000eff117210 */ /* 0x000fe20007f1e0ff */
[----:B------:R-:W-:Y:S02]  /*25a0*/  IMAD.MOV.U32 R15, RZ, RZ, R12 ;  /* 0x000000ffff0f7224 */ /* 0x000fe400078e000c */
[----:B------:R-:W-:Y:S02]  /*25b0*/  IMAD R7, R13, R10, R7 ;  /* 0x0000000a0d077224 */ /* 0x000fe400078e0207 */
[----:B------:R-:W-:-:S04]  /*25c0*/  IMAD.HI.U32 R14, R12, R17, RZ ;  /* 0x000000110c0e7227 */ /* 0x000fc800078e00ff */
[----:B------:R-:W-:-:S04]  /*25d0*/  IMAD.X R7, RZ, RZ, ~R7, P0 ;  /* 0x000000ffff077224 */ /* 0x000fc800000e0e07 */
[----:B------:R-:W-:-:S04]  /*25e0*/  IMAD.WIDE.U32 R14, P0, R12, R7, R14 ;  /* 0x000000070c0e7225 */ /* 0x000fc8000780000e */
[C---:B------:R-:W-:Y:S02]  /*25f0*/  IMAD R11, R13.reuse, R7, RZ ;  /* 0x000000070d0b7224 */ /* 0x040fe400078e02ff */
[----:B------:R-:W-:-:S04]  /*2600*/  IMAD.HI.U32 R14, P1, R13, R17, R14 ;  /* 0x000000110d0e7227 */ /* 0x000fc8000782000e */
[----:B------:R-:W-:Y:S01]  /*2610*/  IMAD.HI.U32 R7, R13, R7, RZ ;  /* 0x000000070d077227 */ /* 0x000fe200078e00ff */
[----:B------:R-:W-:-:S04]  /*2620*/  IADD3 R15, P2, PT, R11, R14, RZ ;  /* 0x0000000e0b0f7210 */ /* 0x000fc80007f5e0ff */
[----:B------:R-:W-:Y:S01]  /*2630*/  IADD3.X R4, PT, PT, R7, R13, RZ, P0, !PT ;  /* 0x0000000d07047210 */ /* 0x000fe200007fe4ff */
[----:B------:R-:W-:-:S03]  /*2640*/  IMAD.WIDE.U32 R12, R15, R10, RZ ;  /* 0x0000000a0f0c7225 */ /* 0x000fc600078e00ff */
[----:B------:R-:W-:Y:S01]  /*2650*/  IADD3.X R7, PT, PT, RZ, RZ, R4, P2, P1 ;  /* 0x000000ffff077210 */ /* 0x000fe200017e2404 */
[----:B------:R-:W-:Y:S01]  /*2660*/  IMAD R4, R15, R19, R13 ;  /* 0x000000130f047224 */ /* 0x000fe200078e020d */
[----:B------:R-:W-:Y:S01]  /*2670*/  IADD3 R11, P0, PT, RZ, -R12, RZ ;  /* 0x8000000cff0b7210 */ /* 0x000fe20007f1e0ff */
[----:B------:R-:W-:Y:S02]  /*2680*/  HFMA2 R13, -RZ, RZ, 0, 0 ;  /* 0x00000000ff0d7431 */ /* 0x000fe400000001ff */
        /* <DEDUP_REMOVED lines=18> */
[----:B------:R-:W-:Y:S02]  /*27b0*/  IMAD.X R11, RZ, RZ, R4, P1 ;  /* 0x000000ffff0b7224 */ /* 0x000fe400008e0604 */
[----:B------:R-:W-:Y:S01]  /*27c0*/  IMAD R4, R7, R19, R13 ;  /* 0x0000001307047224 */ /* 0x000fe200078e020d */
[----:B------:R-:W-:-:S03]  /*27d0*/  IADD3 R13, P1, PT, -R12, R5, RZ ;  /* 0x000000050c0d7210 */ /* 0x000fc60007f3e1ff */
[-C--:B------:R-:W-:Y:S01]  /*27e0*/  IMAD R5, R11, R10.reuse, R4 ;  /* 0x0000000a0b057224 */ /* 0x080fe200078e0204 */
[----:B------:R-:W-:-:S04]  /*27f0*/  ISETP.GE.U32.AND P0, PT, R13, R10, PT ;  /* 0x0000000a0d00720c */ /* 0x000fc80003f06070 */
[----:B------:R-:W-:Y:S02]  /*2800*/  IADD3.X R12, PT, PT, ~R5, R2, RZ, P1, !PT ;  /* 0x00000002050c7210 */ /* 0x000fe40000ffe5ff */
[----:B------:R-:W-:Y:S02]  /*2810*/  IADD3 R5, P1, PT, -R10, R13, RZ ;  /* 0x0000000d0a057210 */ /* 0x000fe40007f3e1ff */
[----:B------:R-:W-:Y:S02]  /*2820*/  IADD3 R2, P2, PT, R7, 0x1, RZ ;  /* 0x0000000107027810 */ /* 0x000fe40007f5e0ff */
[C---:B------:R-:W-:Y:S01]  /*2830*/  ISETP.GE.U32.AND.EX P0, PT, R12.reuse, R19, PT, P0 ;  /* 0x000000130c00720c */ /* 0x040fe20003f06100 */
[----:B------:R-:W-:Y:S01]  /*2840*/  IMAD.X R14, R12, 0x1, ~R19, P1 ;  /* 0x000000010c0e7824 */ /* 0x000fe200008e0e13 */
[----:B------:R-:W-:Y:S01]  /*2850*/  ISETP.NE.U32.AND P1, PT, R10, RZ, PT ;  /* 0x000000ff0a00720c */ /* 0x000fe20003f25070 */
[----:B------:R-:W-:Y:S01]  /*2860*/  IMAD.X R4, RZ, RZ, R11, P2 ;  /* 0x000000ffff047224 */ /* 0x000fe200010e060b */
[----:B------:R-:W-:-:S02]  /*2870*/  SEL R5, R5, R13, P0 ;  /* 0x0000000d05057207 */ /* 0x000fc40000000000 */
[----:B------:R-:W-:Y:S02]  /*2880*/  SEL R7, R2, R7, P0 ;  /* 0x0000000702077207 */ /* 0x000fe40000000000 */
[----:B------:R-:W-:Y:S02]  /*2890*/  SEL R14, R14, R12, P0 ;  /* 0x0000000c0e0e7207 */ /* 0x000fe40000000000 */
[----:B------:R-:W-:Y:S01]  /*28a0*/  SEL R2, R4, R11, P0 ;  /* 0x0000000b04027207 */ /* 0x000fe20000000000 */
[----:B------:R-:W-:Y:S01]  /*28b0*/  IMAD.MOV.U32 R4, RZ, RZ, R0 ;  /* 0x000000ffff047224 */ /* 0x000fe200078e0000 */
[----:B------:R-:W-:Y:S01]  /*28c0*/  ISETP.GE.U32.AND P0, PT, R5, R10, PT ;  /* 0x0000000a0500720c */ /* 0x000fe20003f06070 */
[----:B------:R-:W-:Y:S01]  /*28d0*/  IMAD.MOV.U32 R5, RZ, RZ, 0x0 ;  /* 0x00000000ff057424 */ /* 0x000fe200078e00ff */
[----:B------:R-:W-:Y:S02]  /*28e0*/  IADD3 R12, P2, PT, R7, 0x1, RZ ;  /* 0x00000001070c7810 */ /* 0x000fe40007f5e0ff */
[----:B------:R-:W-:-:S02]  /*28f0*/  ISETP.GE.U32.AND.EX P0, PT, R14, R19, PT, P0 ;  /* 0x000000130e00720c */ /* 0x000fc40003f06100 */
[-C--:B------:R-:W-:Y:S02]  /*2900*/  IADD3.X R13, PT, PT, RZ, R2.reuse, RZ, P2, !PT ;  /* 0x00000002ff0d7210 */ /* 0x080fe400017fe4ff */
[----:B------:R-:W-:Y:S02]  /*2910*/  ISETP.NE.AND.EX P1, PT, R19, RZ, PT, P1 ;  /* 0x000000ff1300720c */ /* 0x000fe40003f25310 */
[----:B------:R-:W-:Y:S02]  /*2920*/  SEL R12, R12, R7, P0 ;  /* 0x000000070c0c7207 */ /* 0x000fe40000000000 */
[----:B------:R-:W-:Y:S02]  /*2930*/  SEL R13, R13, R2, P0 ;  /* 0x000000020d0d7207 */ /* 0x000fe40000000000 */
[----:B------:R-:W-:Y:S02]  /*2940*/  SEL R12, R12, 0xffffffff, P1 ;  /* 0xffffffff0c0c7807 */ /* 0x000fe40000800000 */
[----:B------:R-:W-:Y:S01]  /*2950*/  SEL R13, R13, 0xffffffff, P1 ;  /* 0xffffffff0d0d7807 */ /* 0x000fe20000800000 */
[----:B------:R-:W-:Y:S06]  /*2960*/  RET.REL.NODEC R4 `(_Z15SoftmaxWarpImplI22BroadcastScaleMaskLoadIffbLm3EiE11DirectStoreIffEfLi1ELi1ELi2ELi1ELb1EL9Algorithm0EEvT_T0_ll) ;  /* 0xffffffd404a47950 */ /* 0x000fec0003c3ffff */
        .weak           $__internal_243_$__cuda_sm3x_div_rn_noftz_f32_slowpath
        .type           $__internal_243_$__cuda_sm3x_div_rn_noftz_f32_slowpath,@function
        .size           $__internal_243_$__cuda_sm3x_div_rn_noftz_f32_slowpath,(.L_x_37620 - $__internal_243_$__cuda_sm3x_div_rn_noftz_f32_slowpath)
$__internal_243_$__cuda_sm3x_div_rn_noftz_f32_slowpath:
        /* <DEDUP_REMOVED lines=34> */
.L_x_15556:
        /* <DEDUP_REMOVED lines=51> */
.L_x_15563:
[----:B------:R-:W-:-:S04]  /*2ec0*/  LOP3.LUT R0, R0, 0x80000000, RZ, 0xc0, !PT ;  /* 0x8000000000007812 */ /* 0x000fc800078ec0ff */
[----:B------:R-:W-:Y:S01]  /*2ed0*/  LOP3.LUT R0, R0, 0x7f800000, RZ, 0xfc, !PT ;  /* 0x7f80000000007812 */ /* 0x000fe200078efcff */
[----:B------:R-:W-:Y:S06]  /*2ee0*/  BRA `(.L_x_15564) ;  /* 0x0000000000047947 */ /* 0x000fec0003800000 */
.L_x_15562:
[----:B------:R-:W-:-:S07]  /*2ef0*/  IMAD R0, R27, 0x800000, R0 ;  /* 0x008000001b007824 */ /* 0x000fce00078e0200 */
.L_x_15564:
[----:B------:R-:W-:Y:S05]  /*2f00*/  BSYNC.RECONVERGENT B3 ;  /* 0x0000000000037941 */ /* 0x000fea0003800200 */
.L_x_15561:
[----:B------:R-:W-:Y:S05]  /*2f10*/  BRA `(.L_x_15565) ;  /* 0x0000000000207947 */ /* 0x000fea0003800000 */
.L_x_15560:
[----:B------:R-:W-:-:S04]  /*2f20*/  LOP3.LUT R0, R11, 0x80000000, R0, 0x48, !PT ;  /* 0x800000000b007812 */ /* 0x000fc800078e4800 */
[----:B------:R-:W-:Y:S01]  /*2f30*/  LOP3.LUT R0, R0, 0x7f800000, RZ, 0xfc, !PT ;  /* 0x7f80000000007812 */ /* 0x000fe200078efcff */
[----:B------:R-:W-:Y:S06]  /*2f40*/  BRA `(.L_x_15565) ;  /* 0x0000000000147947 */ /* 0x000fec0003800000 */
.L_x_15559:
[----:B------:R-:W-:Y:S01]  /*2f50*/  LOP3.LUT R0, R11, 0x80000000, R0, 0x48, !PT ;  /* 0x800000000b007812 */ /* 0x000fe200078e4800 */
[----:B------:R-:W-:Y:S06]  /*2f60*/  BRA `(.L_x_15565) ;  /* 0x00000000000c7947 */ /* 0x000fec0003800000 */
.L_x_15558:
[----:B------:R-:W0:Y:S01]  /*2f70*/  MUFU.RSQ R0, -QNAN ;  /* 0xffc0000000007908 */ /* 0x000e220000001400 */
[----:B------:R-:W-:Y:S05]  /*2f80*/  BRA `(.L_x_15565) ;  /* 0x0000000000047947 */ /* 0x000fea0003800000 */
.L_x_15557:
[----:B------:R-:W-:-:S07]  /*2f90*/  FADD.FTZ R0, R0, R11 ;  /* 0x0000000b00007221 */ /* 0x000fce0000010000 */
.L_x_15565:
[----:B------:R-:W-:Y:S05]  /*2fa0*/  BSYNC.RECONVERGENT B2 ;  /* 0x0000000000027941 */ /* 0x000fea0003800200 */
.L_x_15555:
[----:B------:R-:W-:Y:S01]  /*2fb0*/  IMAD.MOV.U32 R13, RZ, RZ, 0x0 ;  /* 0x00000000ff0d7424 */ /* 0x000fe200078e00ff */
[----:B0-----:R-:W-:-:S03]  /*2fc0*/  MOV R11, R0 ;  /* 0x00000000000b7202 */ /* 0x001fc60000000f00 */
[----:B------:R-:W-:Y:S05]  /*2fd0*/  RET.REL.NODEC R12 `(_Z15SoftmaxWarpImplI22BroadcastScaleMaskLoadIffbLm3EiE11DirectStoreIffEfLi1ELi1ELi2ELi1ELb1EL9Algorithm0EEvT_T0_ll) ;  /* 0xffffffd00c087950 */ /* 0x000fea0003c3ffff */
.L_x_15566:
        /* <DEDUP_REMOVED lines=10> */
.L_x_37620:


//--------------------- .text._Z15SoftmaxWarpImplI22BroadcastScaleMaskLoadIffbLm3EiE11DirectStoreIffEfLi1ELi1ELi2ELi1ELb0EL9Algorithm0EEvT_T0_ll --------------------------
	.section	.text._Z15SoftmaxWarpImplI22BroadcastScaleMaskLoadIffbLm3EiE11DirectStoreIffEfLi1ELi1ELi2ELi1ELb0EL9Algorithm0EEvT_T0_ll,"ax",@progbits
	.align	128
        .global         _Z15SoftmaxWarpImplI22BroadcastScaleMaskLoadIffbLm3EiE11DirectStoreIffEfLi1ELi1ELi2ELi1ELb0EL9Algorithm0EEvT_T0_ll
        .type           _Z15SoftmaxWarpImplI22BroadcastScaleMaskLoadIffbLm3EiE11DirectStoreIffEfLi1ELi1ELi2ELi1ELb0EL9Algorithm0EEvT_T0_ll,@function
        .size           _Z15SoftmaxWarpImplI22BroadcastScaleMaskLoadIffbLm3EiE11DirectStoreIffEfLi1ELi1ELi2ELi1ELb0EL9Algorithm0EEvT_T0_ll,(.L_x_37622 - _Z15SoftmaxWarpImplI22BroadcastScaleMaskLoadIffbLm3EiE11DirectStoreIffEfLi1ELi1ELi2ELi1ELb0EL9Algorithm0EEvT_T0_ll)
        .other          _Z15SoftmaxWarpImplI22BroadcastScaleMaskLoadIffbLm3EiE11DirectStoreIffEfLi1ELi1ELi2ELi1ELb0EL9Algorithm0EEvT_T0_ll,@"STO_CUDA_ENTRY STV_DEFAULT"
_Z15SoftmaxWarpImplI22BroadcastScaleMaskLoadIffbLm3EiE11DirectStoreIffEfLi1ELi1ELi2ELi1ELb0EL9Algorithm0EEvT_T0_ll:
.text._Z15SoftmaxWarpImplI22BroadcastScaleMaskLoadIffbLm3EiE11DirectStoreIffEfLi1ELi1ELi2ELi1ELb0EL9Algorithm0EEvT_T0_ll:
        /* <DEDUP_REMOVED lines=28> */
.L_x_15567:
        /* <DEDUP_REMOVED lines=47> */
.L_x_15569:
[----:B------:R-:W-:-:S07]  /*04b0*/  MOV R0, 0x4d0 ;  /* 0x000004d000007802 */ /* 0x000fce0000000f00 */
[----:B------:R-:W-:Y:S05]  /*04c0*/  CALL.REL.NOINC `($__internal_244_$__cuda_sm20_div_u64) ;  /* 0x0000001c00747944 */ /* 0x000fea0003c00000 */
.L_x_15570:
[----:B------:R-:W-:Y:S05]  /*04d0*/  BSYNC.RECONVERGENT B0 ;  /* 0x0000000000007941 */ /* 0x000fea0003800200 */
.L_x_15568:
        /* <DEDUP_REMOVED lines=18> */
[----:B--2---:R-:W-:-:S03]  /*0600*/  IABS R17, R15 ;  /* 0x0000000f00117213 */ /* 0x004fc60000000000 */
[----:B------:R-:W-:Y:S01]  /*0610*/  IABS R22, R0 ;  /* 0x0000000000167213 */ /* 0x000fe20000000000 */
[----:B------:R-:W2:Y:S08]  /*0620*/  I2F.RP R11, R17 ;  /* 0x00000011000b7306 */ /* 0x000eb00000209400 */
[----:B--2---:R-:W2:Y:S02]  /*0630*/  MUFU.RCP R11, R11 ;  /* 0x0000000b000b7308 */ /* 0x004ea40000001000 */
[----:B--2---:R-:W-:-:S02]  /*0640*/  IADD3 R12, PT, PT, R11, 0xffffffe, RZ ;  /* 0x0ffffffe0b0c7810 */ /* 0x004fc40007ffe0ff */
[----:B---3--:R-:W-:-:S04]  /*0650*/  IABS R11, R7 ;  /* 0x00000007000b7213 */ /* 0x008fc80000000000 */
[----:B------:R2:W3:Y:S08]  /*0660*/  F2I.FTZ.U32.TRUNC.NTZ R13, R12 ;  /* 0x0000000c000d7305 */ /* 0x0004f0000021f000 */
[----:B------:R-:W1:Y:S01]  /*0670*/  I2F.RP R16, R11 ;  /* 0x0000000b00107306 */ /* 0x000e620000209400 */
[----:B--2---:R-:W-:Y:S02]  /*0680*/  IMAD.MOV.U32 R12, RZ, RZ, RZ ;  /* 0x000000ffff0c7224 */ /* 0x004fe400078e00ff */
[----:B---3--:R-:W-:-:S04]  /*0690*/  IMAD.MOV R14, RZ, RZ, -R13 ;  /* 0x000000ffff0e7224 */ /* 0x008fc800078e0a0d */
[----:B------:R-:W-:-:S04]  /*06a0*/  IMAD R23, R14, R17, RZ ;  /* 0x000000110e177224 */ /* 0x000fc800078e02ff */
[----:B------:R-:W-:Y:S01]  /*06b0*/  IMAD.HI.U32 R13, R13, R23, R12 ;  /* 0x000000170d0d7227 */ /* 0x000fe200078e000c */
[----:B-1----:R-:W1:Y:S05]  /*06c0*/  MUFU.RCP R16, R16 ;  /* 0x0000001000107308 */ /* 0x002e6a0000001000 */
        /* <DEDUP_REMOVED lines=15> */
[----:B------:R-:W-:Y:S02]  /*07c0*/  @!P1 LOP3.LUT R14, RZ, R15, RZ, 0x33, !PT ;  /* 0x0000000fff0e9212 */ /* 0x000fe400078e33ff */
[----:B------:R-:W-:-:S03]  /*07d0*/  ISETP.NE.AND P2, PT, R7, RZ, PT ;  /* 0x000000ff0700720c */ /* 0x000fc60003f45270 */
[----:B------:R-:W-:Y:S02]  /*07e0*/  IMAD.MOV R16, RZ, RZ, -R14 ;  /* 0x000000ffff107224 */ /* 0x000fe400078e0a0e */
[--C-:B--2---:R-:W-:Y:S02]  /*07f0*/  IMAD.MOV R22, RZ, RZ, -R13.reuse ;  /* 0x000000ffff167224 */ /* 0x104fe400078e0a0d */
[----:B------:R-:W-:Y:S02]  /*0800*/  IMAD R26, R15, R16, R0 ;  /* 0x000000100f1a7224 */ /* 0x000fe400078e0200 */
[----:B------:R-:W-:Y:S02]  /*0810*/  IMAD R15, R22, R11, RZ ;  /* 0x0000000b160f7224 */ /* 0x000fe400078e02ff */
[----:B------:R-:W1:Y:S01]  /*0820*/  LDC.64 R22, c[0x0][0x390] ;  /* 0x0000e400ff167b82 */ /* 0x000e620000000a00 */
[----:B------:R-:W-:Y:S01]  /*0830*/  IABS R16, R26 ;  /* 0x0000001a00107213 */ /* 0x000fe20000000000 */
[----:B------:R-:W-:-:S06]  /*0840*/  IMAD.HI.U32 R12, R13, R15, R12 ;  /* 0x0000000f0d0c7227 */ /* 0x000fcc00078e000c */
[----:B------:R-:W-:-:S05]  /*0850*/  IMAD.HI.U32 R12, R12, R16, RZ ;  /* 0x000000100c0c7227 */ /* 0x000fca00078e00ff */
[----:B------:R-:W-:-:S05]  /*0860*/  IADD3 R13, PT, PT, -R12, RZ, RZ ;  /* 0x000000ff0c0d7210 */ /* 0x000fca0007ffe1ff */
[----:B------:R-:W-:-:S05]  /*0870*/  IMAD R16, R11, R13, R16 ;  /* 0x0000000d0b107224 */ /* 0x000fca00078e0210 */
[----:B------:R-:W-:-:S13]  /*0880*/  ISETP.GT.U32.AND P1, PT, R11, R16, PT ;  /* 0x000000100b00720c */ /* 0x000fda0003f24070 */
[----:B------:R-:W-:Y:S02]  /*0890*/  @!P1 IMAD.IADD R16, R16, 0x1, -R11 ;  /* 0x0000000110109824 */ /* 0x000fe400078e0a0b */
[----:B------:R-:W-:Y:S01]  /*08a0*/  @!P1 VIADD R12, R12, 0x1 ;  /* 0x000000010c0c9836 */ /* 0x000fe20000000000 */
[----:B-----5:R-:W-:Y:S02]  /*08b0*/  ISETP.NE.U32.AND P1, PT, R24, 0x1, PT ;  /* 0x000000011800780c */ /* 0x020fe40003f25070 */
[----:B------:R-:W-:Y:S02]  /*08c0*/  ISETP.GE.U32.AND P0, PT, R16, R11, PT ;  /* 0x0000000b1000720c */ /* 0x000fe40003f06070 */
[----:B------:R-:W-:Y:S01]  /*08d0*/  LOP3.LUT R11, R26, R7, RZ, 0x3c, !PT ;  /* 0x000000071a0b7212 */ /* 0x000fe200078e3cff */
[----:B------:R-:W2:Y:S01]  /*08e0*/  LDC.64 R16, c[0x0][0x3a0] ;  /* 0x0000e800ff107b82 */ /* 0x000ea20000000a00 */
[----:B------:R-:W-:Y:S02]  /*08f0*/  ISETP.NE.AND.EX P1, PT, R25, RZ, PT, P1 ;  /* 0x000000ff1900720c */ /* 0x000fe40003f25310 */
[----:B------:R-:W-:-:S07]  /*0900*/  ISETP.GE.AND P3, PT, R11, RZ, PT ;  /* 0x000000ff0b00720c */ /* 0x000fce0003f66270 */
[----:B------:R-:W-:Y:S01]  /*0910*/  @P0 VIADD R12, R12, 0x1 ;  /* 0x000000010c0c0836 */ /* 0x000fe20000000000 */
[----:B-1----:R-:W-:-:S04]  /*0920*/  ISETP.NE.U32.AND P0, PT, R22, 0x1, PT ;  /* 0x000000011600780c */ /* 0x002fc80003f05070 */
[----:B------:R-:W-:Y:S02]  /*0930*/  ISETP.NE.AND.EX P0, PT, R23, RZ, PT, P0 ;  /* 0x000000ff1700720c */ /* 0x000fe40003f05300 */
[----:B------:R-:W-:Y:S02]  /*0940*/  @!P3 IADD3 R12, PT, PT, -R12, RZ, RZ ;  /* 0x000000ff0c0cb210 */ /* 0x000fe40007ffe1ff */
[----:B------:R-:W-:Y:S02]  /*0950*/  @!P2 LOP3.LUT R12, RZ, R7, RZ, 0x33, !PT ;  /* 0x00000007ff0ca212 */ /* 0x000fe400078e33ff */
[----:B------:R-:W-:-:S03]  /*0960*/  SEL R14, R14, RZ, P0 ;  /* 0x000000ff0e0e7207 */ /* 0x000fc60000000000 */
[----:B------:R-:W-:Y:S01]  /*0970*/  IMAD.MOV R22, RZ, RZ, -R12 ;  /* 0x000000ffff167224 */ /* 0x000fe200078e0a0c */
[----:B--2---:R-:W-:Y:S01]  /*0980*/  ISETP.NE.U32.AND P2, PT, R16, 0x1, PT ;  /* 0x000000011000780c */ /* 0x004fe20003f45070 */
[----:B0-----:R-:W-:Y:S01]  /*0990*/  IMAD R11, R14, UR4, RZ ;  /* 0x000000040e0b7c24 */ /* 0x001fe2000f8e02ff */
[----:B------:R-:W-:Y:S01]  /*09a0*/  SEL R12, R12, RZ, P1 ;  /* 0x000000ff0c0c7207 */ /* 0x000fe20000800000 */
[----:B------:R-:W-:Y:S01]  /*09b0*/  IMAD R7, R7, R22, R26 ;  /* 0x0000001607077224 */ /* 0x000fe200078e021a */
[----:B------:R-:W-:Y:S02]  /*09c0*/  ISETP.NE.AND.EX P0, PT, R17, RZ, PT, P2 ;  /* 0x000000ff1100720c */ /* 0x000fe40003f05320 */
[----:B------:R-:W-:Y:S01]  /*09d0*/  SHF.R.S64 R14, RZ, 0x1e, R0 ;  /* 0x0000001eff0e7819 */ /* 0x000fe20000001000 */
[----:B------:R-:W-:Y:S01]  /*09e0*/  IMAD R12, R12, UR5, R11 ;  /* 0x000000050c0c7c24 */ /* 0x000fe2000f8e020b */
[----:B------:R-:W-:Y:S02]  /*09f0*/  SEL R7, R7, RZ, P0 ;  /* 0x000000ff07077207 */ /* 0x000fe40000000000 */
[----:B------:R-:W-:-:S02]  /*0a00*/  R2UR UR4, R4 ;  /* 0x00000000040472ca */ /* 0x000fc400000e0000 */
        /* <DEDUP_REMOVED lines=30> */
[----:B------:R0:W1:Y:S02]  /*0bf0*/  SHFL.BFLY PT, R14, R13, 0x1, 0x1f ;  /* 0x0c201f000d0e7f89 */ /* 0x00006400000e0000 */
.L_x_15586:
        /* <DEDUP_REMOVED lines=12> */
[----:B------:R-:W-:Y:S05]  /*0cc0*/  CALL.REL.NOINC `($__internal_245_$__cuda_sm3x_div_rn_noftz_f32_slowpath) ;  /* 0x0000001800887944 */ /* 0x000fea0003c00000 */
[----:B------:R-:W-:-:S07]  /*0cd0*/  IMAD.MOV.U32 R7, RZ, RZ, R11 ;  /* 0x000000ffff077224 */ /* 0x000fce00078e000b */
.L_x_15575:
[----:B------:R-:W-:Y:S05]  /*0ce0*/  BSYNC.RECONVERGENT B1 ;  /* 0x0000000000017941 */ /* 0x000fea0003800200 */
.L_x_15574:
[----:B------:R-:W0:Y:S01]  /*0cf0*/  LDCU.128 UR4, c[0x0][0x3f0] ;  /* 0x00007e00ff0477ac */ /* 0x000e220008000c00 */
[----:B------:R-:W-:Y:S02]  /*0d00*/  IMAD.MOV.U32 R3, RZ, RZ, RZ ;  /* 0x000000ffff037224 */ /* 0x000fe400078e00ff */
[----:B0-----:R-:W-:Y:S02]  /*0d10*/  IMAD R0, R18, UR6, RZ ;  /* 0x0000000612007c24 */ /* 0x001fe4000f8e02ff */
[----:B------:R-:W-:Y:S01]  /*0d20*/  IMAD.WIDE.U32 R12, R21, UR6, R2 ;  /* 0x00000006150c7c25 */ /* 0x000fe2000f8e0002 */
[----:B------:R-:W-:-:S03]  /*0d30*/  R2UR UR6, R4 ;  /* 0x00000000040672ca */ /* 0x000fc600000e0000 */
[----:B------:R-:W-:Y:S01]  /*0d40*/  IMAD R11, R21, UR7, R0 ;  /* 0x00000007150b7c24 */ /* 0x000fe2000f8e0200 */
[----:B------:R-:W-:Y:S01]  /*0d50*/  R2UR UR7, R5 ;  /* 0x00000000050772ca */ /* 0x000fe200000e0000 */
[----:B------:R-:W-:Y:S01]  /*0d60*/  IMAD.MOV.U32 R18, RZ, RZ, R6 ;  /* 0x000000ffff127224 */ /* 0x000fe200078e0006 */
[----:B------:R-:W-:Y:S01]  /*0d70*/  LEA R14, P0, R12, UR4, 0x2 ;  /* 0x000000040c0e7c11 */ /* 0x000fe2000f8010ff */
[----:B------:R-:W-:Y:S01]  /*0d80*/  IMAD.MOV.U32 R21, RZ, RZ, R9 ;  /* 0x000000ffff157224 */ /* 0x000fe200078e0009 */
[----:B------:R-:W-:-:S04]  /*0d90*/  IADD3 R11, PT, PT, R13, R11, RZ ;  /* 0x0000000b0d0b7210 */ /* 0x000fc80007ffe0ff */
[----:B------:R-:W-:-:S05]  /*0da0*/  LEA.HI.X R15, R12, UR5, R11, 0x2, P0 ;  /* 0x000000050c0f7c11 */ /* 0x000fca00080f140b */
[----:B------:R2:W-:Y:S02]  /*0db0*/  STG.E desc[UR6][R14.64], R7 ;  /* 0x000000070e007986 */ /* 0x0005e4000c101906 */
.L_x_15572:
[----:B------:R-:W-:Y:S05]  /*0dc0*/  BSYNC B0 ;  /* 0x0000000000007941 */ /* 0x000fea0003800000 */
.L_x_15571:
[----:B------:R-:W-:Y:S01]  /*0dd0*/  ISETP.NE.U32.AND P0, PT, R8, RZ, PT ;  /* 0x000000ff0800720c */ /* 0x000fe20003f05070 */
[----:B------:R-:W3:Y:S03]  /*0de0*/  LDC R23, c[0x0][0x3b0] ;  /* 0x0000ec00ff177b82 */ /* 0x000ee60000000800 */
[----:B------:R-:W-:-:S05]  /*0df0*/  ISETP.NE.AND.EX P0, PT, R20, RZ, PT, P0 ;  /* 0x000000ff1400720c */ /* 0x000fca0003f05300 */
[----:B------:R-:W4:Y:S08]  /*0e00*/  LDC R22, c[0x0][0x3b4] ;  /* 0x0000ed00ff167b82 */ /* 0x000f300000000800 */
[----:B--2---:R-:W2:Y:S08]  /*0e10*/  LDC.64 R6, c[0x0][0x390] ;  /* 0x0000e400ff067b82 */ /* 0x004eb00000000a00 */
[----:B------:R-:W0:Y:S08]  /*0e20*/  LDC.64 R8, c[0x0][0x398] ;  /* 0x0000e600ff087b82 */ /* 0x000e300000000a00 */
[----:B------:R-:W0:Y:S01]  /*0e30*/  LDC.64 R16, c[0x0][0x3a0] ;  /* 0x0000e800ff107b82 */ /* 0x000e220000000a00 */
[----:B------:R-:W-:Y:S05]  /*0e40*/  @!P0 EXIT ;  /* 0x000000000000894d */ /* 0x000fea0003800000 */
[----:B------:R-:W-:Y:S01]  /*0e50*/  BSSY B0, `(.L_x_15576) ;  /* 0x00000f4000007945 */ /* 0x000fe20003800000 */
.L_x_15583:
        /* <DEDUP_REMOVED lines=50> */
[----:B------:R-:W-:Y:S02]  /*1180*/  LOP3.LUT R11, R25, R22, RZ, 0x3c, !PT ;  /* 0x00000016190b7212 */ /* 0x000fe400078e3cff */
[----:B------:R-:W-:Y:S02]  /*1190*/  SHF.R.S64 R14, RZ, 0x1e, R0 ;  /* 0x0000001eff0e7819 */ /* 0x000fe40000001000 */
[----:B------:R-:W-:-:S07]  /*11a0*/  ISETP.GE.AND P2, PT, R11, RZ, PT ;  /* 0x000000ff0b00720c */ /* 0x000fce0003f46270 */
[----:B------:R-:W-:Y:S01]  /*11b0*/  @P0 VIADD R12, R12, 0x1 ;  /* 0x000000010c0c0836 */ /* 0x000fe20000000000 */
[----:B--2---:R-:W-:-:S04]  /*11c0*/  ISETP.NE.U32.AND P0, PT, R6, 0x1, PT ;  /* 0x000000010600780c */ /* 0x004fc80003f05070 */
        /* <DEDUP_REMOVED lines=41> */
[----:B------:R0:W1:Y:S02]  /*1460*/  SHFL.BFLY PT, R14, R13, 0x1, 0x1f ;  /* 0x0c201f000d0e7f89 */ /* 0x00006400000e0000 */
.L_x_15590:
[----:B-1----:R-:W-:Y:S01]  /*1470*/  FADD R15, R13, R14 ;  /* 0x0000000e0d0f7221 */ /* 0x002fe20000000000 */
[----:B------:R-:W-:Y:S03]  /*1480*/  BSSY.RECONVERGENT B1, `(.L_x_15578) ;  /* 0x000000c000017945 */ /* 0x000fe60003800200 */
[----:B------:R-:W1:Y:S08]  /*1490*/  MUFU.RCP R11, R15 ;  /* 0x0000000f000b7308 */ /* 0x000e700000001000 */
        /* <DEDUP_REMOVED lines=8> */
[----:B------:R-:W-:-:S07]  /*1520*/  MOV R12, 0x1540 ;  /* 0x00001540000c7802 */ /* 0x000fce0000000f00 */
[----:B------:R-:W-:Y:S05]  /*1530*/  CALL.REL.NOINC `($__internal_245_$__cuda_sm3x_div_rn_noftz_f32_slowpath) ;  /* 0x00000010006c7944 */ /* 0x000fea0003c00000 */
.L_x_15579:
[----:B------:R-:W-:Y:S05]  /*1540*/  BSYNC.RECONVERGENT B1 ;  /* 0x0000000000017941 */ /* 0x000fea0003800200 */
.L_x_15578:
[----:B------:R-:W-:Y:S01]  /*1550*/  IABS R20, R23 ;  /* 0x0000001700147213 */ /* 0x000fe20000000000 */
[----:B------:R-:W-:Y:S01]  /*1560*/  IMAD.MOV.U32 R15, RZ, RZ, RZ ;  /* 0x000000ffff0f7224 */ /* 0x000fe200078e00ff */
[----:B------:R-:W-:Y:S02]  /*1570*/  IADD3 R25, P3, PT, R10, R21, RZ ;  /* 0x000000150a197210 */ /* 0x000fe40007f7e0ff */
[----:B------:R-:W0:Y:S01]  /*1580*/  I2F.RP R14, R20 ;  /* 0x00000014000e7306 */ /* 0x000e220000209400 */
[----:B------:R-:W-:Y:S02]  /*1590*/  IABS R24, R22 ;  /* 0x0000001600187213 */ /* 0x000fe40000000000 */
[C---:B------:R-:W-:Y:S02]  /*15a0*/  R2UR UR4, R4.reuse ;  /* 0x00000000040472ca */ /* 0x040fe400000e0000 */
[----:B------:R-:W-:Y:S02]  /*15b0*/  R2UR UR5, R5 ;  /* 0x00000000050572ca */ /* 0x000fe400000e0000 */
[----:B------:R-:W-:-:S02]  /*15c0*/  R2UR UR8, R4 ;  /* 0x00000000040872ca */ /* 0x000fc400000e0000 */
[C---:B------:R-:W-:Y:S02]  /*15d0*/  R2UR UR9, R5.reuse ;  /* 0x00000000050972ca */ /* 0x040fe400000e0000 */
[----:B------:R-:W-:Y:S02]  /*15e0*/  R2UR UR6, R4 ;  /* 0x00000000040672ca */ /* 0x000fe400000e0000 */
[----:B------:R-:W-:Y:S01]  /*15f0*/  R2UR UR7, R5 ;  /* 0x00000000050772ca */ /* 0x000fe200000e0000 */
[----:B0-----:R-:W0:Y:S02]  /*1600*/  MUFU.RCP R14, R14 ;  /* 0x0000000e000e7308 */ /* 0x001e240000001000 */
[----:B0-----:R-:W-:Y:S02]  /*1610*/  VIADD R12, R14, 0xffffffe ;  /* 0x0ffffffe0e0c7836 */ /* 0x001fe40000000000 */
[----:B------:R-:W-:-:S04]  /*1620*/  IMAD.MOV.U32 R14, RZ, RZ, R2 ;  /* 0x000000ffff0e7224 */ /* 0x000fc800078e0002 */
[----:B------:R0:W1:Y:S01]  /*1630*/  F2I.FTZ.U32.TRUNC.NTZ R13, R12 ;  /* 0x0000000c000d7305 */ /* 0x000062000021f000 */
[----:B------:R-:W-:Y:S02]  /*1640*/  IMAD R0, R25, UR48, R14 ;  /* 0x0000003019007c24 */ /* 0x000fe4000f8e020e */
[----:B0-----:R-:W-:Y:S01]  /*1650*/  HFMA2 R12, -RZ, RZ, 0, 0 ;  /* 0x00000000ff0c7431 */ /* 0x001fe200000001ff */
[----:B-1----:R-:W-:-:S05]  /*1660*/  IADD3 R27, PT, PT, RZ, -R13, RZ ;  /* 0x8000000dff1b7210 */ /* 0x002fca0007ffe0ff */
[----:B------:R-:W-:-:S04]  /*1670*/  IMAD R27, R27, R20, RZ ;  /* 0x000000141b1b7224 */ /* 0x000fc800078e02ff */
[----:B------:R-:W-:Y:S01]  /*1680*/  IMAD.HI.U32 R26, R13, R27, R12 ;  /* 0x0000001b0d1a7227 */ /* 0x000fe200078e000c */
[----:B------:R-:W-:Y:S01]  /*1690*/  IABS R13, R0 ;  /* 0x00000000000d7213 */ /* 0x000fe20000000000 */
[----:B------:R-:W0:Y:S04]  /*16a0*/  I2F.RP R27, R24 ;  /* 0x00000018001b7306 */ /* 0x000e280000209400 */
[----:B------:R-:W-:-:S04]  /*16b0*/  IMAD.HI.U32 R26, R26, R13, RZ ;  /* 0x0000000d1a1a7227 */ /* 0x000fc800078e00ff */
[----:B------:R-:W-:-:S04]  /*16c0*/  IMAD.MOV R12, RZ, RZ, -R26 ;  /* 0x000000ffff0c7224 */ /* 0x000fc800078e0a1a */
[----:B------:R-:W-:Y:S01]  /*16d0*/  IMAD R13, R20, R12, R13 ;  /* 0x0000000c140d7224 */ /* 0x000fe200078e020d */
[----:B------:R-:W-:Y:S01]  /*16e0*/  LOP3.LUT R12, R0, R23, RZ, 0x3c, !PT ;  /* 0x00000017000c7212 */ /* 0x000fe200078e3cff */
[----:B0-----:R-:W0:Y:S03]  /*16f0*/  MUFU.RCP R27, R27 ;  /* 0x0000001b001b7308 */ /* 0x001e260000001000 */
[----:B------:R-:W-:Y:S02]  /*1700*/  ISETP.GT.U32.AND P6, PT, R20, R13, PT ;  /* 0x0000000d1400720c */ /* 0x000fe40003fc4070 */
[----:B------:R-:W-:Y:S01]  /*1710*/  ISETP.GE.AND P5, PT, R12, RZ, PT ;  /* 0x000000ff0c00720c */ /* 0x000fe20003fa6270 */
[----:B------:R-:W-:-:S10]  /*1720*/  IMAD R12, R18, UR42, RZ ;  /* 0x0000002a120c7c24 */ /* 0x000fd4000f8e02ff */
[----:B------:R-:W-:Y:S02]  /*1730*/  @!P6 IMAD.IADD R13, R13, 0x1, -R20 ;  /* 0x000000010d0de824 */ /* 0x000fe400078e0a14 */
[----:B------:R-:W-:Y:S01]  /*1740*/  @!P6 VIADD R26, R26, 0x1 ;  /* 0x000000011a1ae836 */ /* 0x000fe20000000000 */
[----:B------:R-:W-:Y:S02]  /*1750*/  ISETP.NE.AND P6, PT, R23, RZ, PT ;  /* 0x000000ff1700720c */ /* 0x000fe40003fc5270 */
[----:B------:R-:W-:Y:S02]  /*1760*/  ISETP.GE.U32.AND P4, PT, R13, R20, PT ;  /* 0x000000140d00720c */ /* 0x000fe40003f86070 */
[----:B0-----:R-:W-:Y:S01]  /*1770*/  IADD3 R13, PT, PT, R27, 0xffffffe, RZ ;  /* 0x0ffffffe1b0d7810 */ /* 0x001fe20007ffe0ff */
[C---:B------:R-:W-:Y:S02]  /*1780*/  IMAD R27, R21.reuse, UR43, R12 ;  /* 0x0000002b151b7c24 */ /* 0x040fe4000f8e020c */
[----:B------:R-:W-:-:S03]  /*1790*/  IMAD.WIDE.U32 R20, R21, UR42, R14 ;  /* 0x0000002a15147c25 */ /* 0x000fc6000f8e000e */
[----:B------:R-:W0:Y:S01]  /*17a0*/  F2I.FTZ.U32.TRUNC.NTZ R13, R13 ;  /* 0x0000000d000d7305 */ /* 0x000e22000021f000 */
[----:B------:R-:W-:-:S04]  /*17b0*/  IMAD.IADD R15, R21, 0x1, R27 ;  /* 0x00000001150f7824 */ /* 0x000fc800078e021b */
[----:B------:R-:W-:Y:S01]  /*17c0*/  @P4 VIADD R26, R26, 0x1 ;  /* 0x000000011a1a4836 */ /* 0x000fe20000000000 */
[----:B------:R-:W-:-:S04]  /*17d0*/  LEA R14, P4, R20, UR40, 0x2 ;  /* 0x00000028140e7c11 */ /* 0x000fc8000f8810ff */
[----:B------:R-:W-:Y:S02]  /*17e0*/  @!P5 IADD3 R26, PT, PT, -R26, RZ, RZ ;  /* 0x000000ff1a1ad210 */ /* 0x000fe40007ffe1ff */
[----:B------:R-:W-:Y:S02]  /*17f0*/  @!P6 LOP3.LUT R26, RZ, R23, RZ, 0x33, !PT ;  /* 0x00000017ff1ae212 */ /* 0x000fe400078e33ff */
[----:B------:R-:W-:Y:S01]  /*1800*/  LEA.HI.X R15, R20, UR41, R15, 0x2, P4 ;  /* 0x00000029140f7c11 */ /* 0x000fe2000a0f140f */
[----:B0-----:R-:W-:Y:S01]  /*1810*/  IMAD.MOV R27, RZ, RZ, -R13 ;  /* 0x000000ffff1b7224 */ /* 0x001fe200078e0a0d */
[C---:B------:R-:W-:Y:S02]  /*1820*/  IADD3 R12, PT, PT, -R26.reuse, RZ, RZ ;  /* 0x000000ff1a0c7210 */ /* 0x040fe40007ffe1ff */
[----:B------:R-:W-:Y:S01]  /*1830*/  SEL R26, R26, RZ, P0 ;  /* 0x000000ff1a1a7207 */ /* 0x000fe20000000000 */
[----:B------:R-:W-:Y:S01]  /*1840*/  IMAD R27, R27, R24, RZ ;  /* 0x000000181b1b7224 */ /* 0x000fe200078e02ff */
[----:B------:R0:W-:Y:S01]  /*1850*/  STG.E desc[UR4][R14.64], R11 ;  /* 0x0000000b0e007986 */ /* 0x0001e2000c101904 */
[----:B------:R-:W-:-:S02]  /*1860*/  IMAD R21, R23, R12, R0 ;  /* 0x0000000c17157224 */ /* 0x000fc400078e0200 */
        /* <DEDUP_REMOVED lines=13> */
[----:B------:R-:W-:-:S06]  /*1940*/  @P5 VIADD R12, R12, 0x1 ;  /* 0x000000010c0c5836 */ /* 0x000fcc0000000000 */
[----:B------:R-:W-:Y:S02]  /*1950*/  @!P4 IADD3 R12, PT, PT, -R12, RZ, RZ ;  /* 0x000000ff0c0cc210 */ /* 0x000fe40007ffe1ff */
[----:B------:R-:W-:-:S05]  /*1960*/  @!P6 LOP3.LUT R12, RZ, R22, RZ, 0x33, !PT ;  /* 0x00000016ff0ce212 */ /* 0x000fca00078e33ff */
[----:B------:R-:W-:Y:S01]  /*1970*/  IMAD.MOV R13, RZ, RZ, -R12 ;  /* 0x000000ffff0d7224 */ /* 0x000fe200078e0a0c */
[----:B------:R-:W-:-:S03]  /*1980*/  SEL R12, R12, RZ, P1 ;  /* 0x000000ff0c0c7207 */ /* 0x000fc60000800000 */
[----:B------:R-:W-:Y:S02]  /*1990*/  IMAD R13, R22, R13, R21 ;  /* 0x0000000d160d7224 */ /* 0x000fe400078e0215 */
        /* <DEDUP_REMOVED lines=15> */
[----:B------:R-:W1:Y:S02]  /*1a90*/  @!P0 LDC R0, c[0x0][0x3e8] ;  /* 0x0000fa00ff008b82 */ /* 0x000e640000000800 */
[----:B-1----:R-:W-:Y:S01]  /*1aa0*/  FMNMX R13, R0, -INF , !PT ;  /* 0xff800000000d7809 */ /* 0x002fe20007800000 */
[----:B0-----:R-:W-:Y:S06]  /*1ab0*/  BRA.DIV UR4, `(.L_x_15580) ;  /* 0x0000000604887947 */ /* 0x001fec000b800000 */
[----:B------:R-:W0:Y:S01]  /*1ac0*/  SHFL.BFLY PT, R14, R13, 0x1, 0x1f ;  /* 0x0c201f000d0e7f89 */ /* 0x000e2200000e0000 */
[----:B------:R-:W-:Y:S01]  /*1ad0*/  MOV R12, 0x3bbb989d ;  /* 0x3bbb989d000c7802 */ /* 0x000fe20000000f00 */
        /* <DEDUP_REMOVED lines=13> */
.L_x_15594:
        /* <DEDUP_REMOVED lines=11> */
[----:B------:R-:W-:-:S07]  /*1c60*/  MOV R12, 0x1c80 ;  /* 0x00001c80000c7802 */ /* 0x000fce0000000f00 */
[----:B------:R-:W-:Y:S05]  /*1c70*/  CALL.REL.NOINC `($__internal_245_$__cuda_sm3x_div_rn_noftz_f32_slowpath) ;  /* 0x00000008009c7944 */ /* 0x000fea0003c00000 */
.L_x_15582:
[----:B------:R-:W-:Y:S05]  /*1c80*/  BSYNC.RECONVERGENT B1 ;  /* 0x0000000000017941 */ /* 0x000fea0003800200 */
.L_x_15581:
        /* <DEDUP_REMOVED lines=17> */
.L_x_15576:
[----:B------:R-:W-:Y:S05]  /*1da0*/  EXIT ;  /* 0x000000000000794d */ /* 0x000fea0003800000 */
.L_x_15573:
[----:B------:R-:W-:Y:S02]  /*1db0*/  HFMA2 R11, -RZ, RZ, 0, 1.847743988037109375e-06 ;  /* 0x0000001fff0b7431 */ /* 0x000fe400000001ff */
[----:B------:R-:W-:Y:S01]  /*1dc0*/  IMAD.MOV.U32 R12, RZ, RZ, 0x1 ;  /* 0x00000001ff0c7424 */ /* 0x000fe200078e00ff */
[----:B------:R-:W-:Y:S01]  /*1dd0*/  MOV R0, 0x437c0000 ;  /* 0x437c000000007802 */ /* 0x000fe20000000f00 */
[----:B------:R-:W-:Y:S02]  /*1de0*/  IMAD.MOV.U32 R15, RZ, RZ, -0x1 ;  /* 0xffffffffff0f7424 */ /* 0x000fe400078e00ff */
[----:B------:R-:W-:-:S07]  /*1df0*/  IMAD.MOV.U32 R7, RZ, RZ, 0x3bbb989d ;  /* 0x3bbb989dff077424 */ /* 0x000fce00078e00ff */
[----:B------:R-:W-:Y:S05]  /*1e00*/  WARPSYNC.COLLECTIVE R15, `(.L_x_15584) ;  /* 0x000000000f087348 */ /* 0x000fea0003c00000 */
[----:B------:R0:W1:Y:S02]  /*1e10*/  SHFL.BFLY P6, R14, R13, R12, R11 ;  /* 0x0c00000c0d0e7389 */ /* 0x00006400000c000b */
[----:B01----:R-:W-:Y:S05]  /*1e20*/  ENDCOLLECTIVE ;  /* 0x000000000000791b */ /* 0x003fea0003800000 */
.L_x_15584:
        /* <DEDUP_REMOVED lines=14> */
.L_x_15585:
[----:B------:R-:W-:Y:S05]  /*1f10*/  BRA `(.L_x_15586) ;  /* 0xffffffec00387947 */ /* 0x000fea000383ffff */
.L_x_15577:
[----:B------:R-:W-:Y:S01]  /*1f20*/  BSSY B1, `(.L_x_15587) ;  /* 0x0000007000017945 */ /* 0x000fe20003800000 */
[----:B------:R-:W-:Y:S01]  /*1f30*/  IMAD.MOV.U32 R12, RZ, RZ, 0x1 ;  /* 0x00000001ff0c7424 */ /* 0x000fe200078e00ff */
[----:B------:R-:W-:Y:S01]  /*1f40*/  MOV R11, 0x1f ;  /* 0x0000001f000b7802 */ /* 0x000fe20000000f00 */
[----:B------:R-:W-:-:S07]  /*1f50*/  IMAD.MOV.U32 R15, RZ, RZ, -0x1 ;  /* 0xffffffffff0f7424 */ /* 0x000fce00078e00ff */
[----:B------:R-:W-:Y:S05]  /*1f60*/  WARPSYNC.COLLECTIVE R15, `(.L_x_15588) ;  /* 0x000000000f087348 */ /* 0x000fea0003c00000 */
[----:B------:R0:W1:Y:S02]  /*1f70*/  SHFL.BFLY P6, R14, R13, R12, R11 ;  /* 0x0c00000c0d0e7389 */ /* 0x00006400000c000b */
[----:B01----:R-:W-:Y:S05]  /*1f80*/  ENDCOLLECTIVE ;  /* 0x000000000000791b */ /* 0x003fea0003800000 */
.L_x_15588:
[----:B------:R-:W-:Y:S05]  /*1f90*/  BSYNC B1 ;  /* 0x0000000000017941 */ /* 0x000fea0003800000 */
.L_x_15587:
[----:B------:R-:W-:Y:S01]  /*1fa0*/  FMNMX R13, R13, R14, !PT ;  /* 0x0000000e0d0d7209 */ /* 0x000fe20007800000 */
[----:B------:R-:W-:Y:S02]  /*1fb0*/  HFMA2 R11, -RZ, RZ, 3.7421875, 0 ;  /* 0x437c0000ff0b7431 */ /* 0x000fe400000001ff */
[----:B------:R-:W-:Y:S02]  /*1fc0*/  IMAD.MOV.U32 R15, RZ, RZ, -0x1 ;  /* 0xffffffffff0f7424 */ /* 0x000fe400078e00ff */
[----:B------:R-:W-:Y:S01]  /*1fd0*/  FADD R13, R0, -R13 ;  /* 0x8000000d000d7221 */ /* 0x000fe20000000000 */
        /* <DEDUP_REMOVED lines=15> */
.L_x_15589:
[----:B------:R-:W-:Y:S05]  /*20d0*/  BRA `(.L_x_15590) ;  /* 0xfffffff000e47947 */ /* 0x000fea000383ffff */
.L_x_15580:
[----:B------:R-:W-:Y:S01]  /*20e0*/  BSSY B1, `(.L_x_15591) ;  /* 0x0000007000017945 */ /* 0x000fe20003800000 */
[----:B------:R-:W-:Y:S01]  /*20f0*/  IMAD.MOV.U32 R12, RZ, RZ, 0x1 ;  /* 0x00000001ff0c7424 */ /* 0x000fe200078e00ff */
[----:B------:R-:W-:Y:S01]  /*2100*/  MOV R11, 0x1f ;  /* 0x0000001f000b7802 */ /* 0x000fe20000000f00 */
[----:B------:R-:W-:-:S07]  /*2110*/  IMAD.MOV.U32 R15, RZ, RZ, -0x1 ;  /* 0xffffffffff0f7424 */ /* 0x000fce00078e00ff */
[----:B------:R-:W-:Y:S05]  /*2120*/  WARPSYNC.COLLECTIVE R15, `(.L_x_15592) ;  /* 0x000000000f087348 */ /* 0x000fea0003c00000 */
[----:B------:R0:W1:Y:S02]  /*2130*/  SHFL.BFLY P6, R14, R13, R12, R11 ;  /* 0x0c00000c0d0e7389 */ /* 0x00006400000c000b */
[----:B01----:R-:W-:Y:S05]  /*2140*/  ENDCOLLECTIVE ;  /* 0x000000000000791b */ /* 0x003fea0003800000 */
.L_x_15592:
[----:B------:R-:W-:Y:S05]  /*2150*/  BSYNC B1 ;  /* 0x0000000000017941 */ /* 0x000fea0003800000 */
.L_x_15591:
        /* <DEDUP_REMOVED lines=19> */
.L_x_15593:
[----:B------:R-:W-:Y:S05]  /*2290*/  BRA `(.L_x_15594) ;  /* 0xfffffff800447947 */ /* 0x000fea000383ffff */
        .weak           $__internal_244_$__cuda_sm20_div_u64
        .type           $__internal_244_$__cuda_sm20_div_u64,@function
        .size           $__internal_244_$__cuda_sm20_div_u64,($__internal_245_$__cuda_sm3x_div_rn_noftz_f32_slowpath - $__internal_244_$__cuda_sm20_div_u64)
$__internal_244_$__cuda_sm20_div_u64:
[----:B------:R-:W-:-:S04]  /*22a0*/  IMAD.MOV.U32 R11, RZ, RZ, R19 ;  /* 0x000000ffff0b7224 */ /* 0x000fc800078e0013 */
[----:B------:R-:W0:Y:S08]  /*22b0*/  I2F.U64.RP R7, R10 ;  /* 0x0000000a00077312 */ /* 0x000e300000309000 */
[----:B0-----:R-:W0:Y:S02]  /*22c0*/  MUFU.RCP R7, R7 ;  /* 0x0000000700077308 */ /* 0x001e240000001000 */
[----:B0-----:R-:W-:-:S06]  /*22d0*/  IADD3 R4, PT, PT, R7, 0x1ffffffe, RZ ;  /* 0x1ffffffe07047810 */ /* 0x001fcc0007ffe0ff */
[----:B------:R-:W0:Y:S02]  /*22e0*/  F2I.U64.TRUNC R4, R4 ;  /* 0x0000000400047311 */ /* 0x000e24000020d800 */
[----:B0-----:R-:W-:-:S04]  /*22f0*/  IMAD.WIDE.U32 R12, R4, R10, RZ ;  /* 0x0000000a040c7225 */ /* 0x001fc800078e00ff */
[----:B------:R-:W-:Y:S01]  /*2300*/  IMAD R13, R4, R19, R13 ;  /* 0x00000013040d7224 */ /* 0x000fe200078e020d */
[----:B------:R-:W-:-:S03]  /*2310*/  IADD3 R15, P0, PT, RZ, -R12, RZ ;  /* 0x8000000cff0f7210 */ /* 0x000fc60007f1e0ff */
[----:B------:R-:W-:Y:S02]  /*2320*/  IMAD R13, R5, R10, R13 ;  /* 0x0000000a050d7224 */ /* 0x000fe400078e020d */
[----:B------:R-:W-:-:S04]  /*2330*/  IMAD.HI.U32 R12, R4, R15, RZ ;  /* 0x0000000f040c7227 */ /* 0x000fc800078e00ff */
[----:B------:R-:W-:Y:S02]  /*2340*/  IMAD.X R17, RZ, RZ, ~R13, P0 ;  /* 0x000000ffff117224 */ /* 0x000fe400000e0e0d */
[----:B------:R-:W-:Y:S02]  /*2350*/  IMAD.MOV.U32 R13, RZ, RZ, R4 ;  /* 0x000000ffff0d7224 */ /* 0x000fe400078e0004 */
[-C--:B------:R-:W-:Y:S02]  /*2360*/  IMAD R11, R5, R17.reuse, RZ ;  /* 0x00000011050b7224 */ /* 0x080fe400078e02ff */
[----:B------:R-:W-:-:S04]  /*2370*/  IMAD.WIDE.U32 R12, P0, R4, R17, R12 ;  /* 0x00000011040c7225 */ /* 0x000fc8000780000c */
[----:B------:R-:W-:-:S04]  /*2380*/  IMAD.HI.U32 R7, R5, R17, RZ ;  /* 0x0000001105077227 */ /* 0x000fc800078e00ff */
[----:B------:R-:W-:Y:S01]  /*2390*/  IMAD.HI.U32 R12, P1, R5, R15, R12 ;  /* 0x0000000f050c7227 */ /* 0x000fe2000782000c */
[----:B------:R-:W-:-:S04]  /*23a0*/  IADD3.X R7, PT, PT, R7, R5, RZ, P0, !PT ;  /* 0x0000000507077210 */ /* 0x000fc800007fe4ff */
        /* <DEDUP_REMOVED lines=28> */
[----:B------:R-:W-:-:S05]  /*2570*/  IMAD R5, R7, R10, R5 ;  /* 0x0000000a07057224 */ /* 0x000fca00078e0205 */
        /* <DEDUP_REMOVED lines=10> */
[----:B------:R-:W-:Y:S02]  /*2620*/  SEL R2, R4, R7, P0 ;  /* 0x0000000704027207 */ /* 0x000fe40000000000 */
[----:B------:R-:W-:Y:S01]  /*2630*/  ISETP.GE.U32.AND P0, PT, R3, R10, PT ;  /* 0x0000000a0300720c */ /* 0x000fe20003f06070 */
[----:B------:R-:W-:Y:S01]  /*2640*/  IMAD.MOV.U32 R3, RZ, RZ, 0x0 ;  /* 0x00000000ff037424 */ /* 0x000fe200078e00ff */
[----:B------:R-:W-:Y:S02]  /*2650*/  IADD3 R12, P2, PT, R11, 0x1, RZ ;  /* 0x000000010b0c7810 */ /* 0x000fe40007f5e0ff */
[----:B------:R-:W-:-:S02]  /*2660*/  ISETP.GE.U32.AND.EX P0, PT, R14, R19, PT, P0 ;  /* 0x000000130e00720c */ /* 0x000fc40003f06100 */
[-C--:B------:R-:W-:Y:S02]  /*2670*/  IADD3.X R13, PT, PT, RZ, R2.reuse, RZ, P2, !PT ;  /* 0x00000002ff0d7210 */ /* 0x080fe400017fe4ff */
[----:B------:R-:W-:Y:S02]  /*2680*/  ISETP.NE.AND.EX P1, PT, R19, RZ, PT, P1 ;  /* 0x000000ff1300720c */ /* 0x000fe40003f25310 */
[----:B------:R-:W-:Y:S01]  /*2690*/  SEL R13, R13, R2, P0 ;  /* 0x000000020d0d7207 */ /* 0x000fe20000000000 */
[----:B------:R-:W-:Y:S01]  /*26a0*/  IMAD.MOV.U32 R2, RZ, RZ, R0 ;  /* 0x000000ffff027224 */ /* 0x000fe200078e0000 */
[----:B------:R-:W-:Y:S02]  /*26b0*/  SEL R12, R12, R11, P0 ;  /* 0x0000000b0c0c7207 */ /* 0x000fe40000000000 */
[----:B------:R-:W-:Y:S02]  /*26c0*/  SEL R13, R13, 0xffffffff, P1 ;  /* 0xffffffff0d0d7807 */ /* 0x000fe40000800000 */
[----:B------:R-:W-:Y:S01]  /*26d0*/  SEL R12, R12, 0xffffffff, P1 ;  /* 0xffffffff0c0c7807 */ /* 0x000fe20000800000 */
[----:B------:R-:W-:Y:S06]  /*26e0*/  RET.REL.NODEC R2 `(_Z15SoftmaxWarpImplI22BroadcastScaleMaskLoadIffbLm3EiE11DirectStoreIffEfLi1ELi1ELi2ELi1ELb0EL9Algorithm0EEvT_T0_ll) ;  /* 0xffffffd802447950 */ /* 0x000fec0003c3ffff */
        .weak           $__internal_245_$__cuda_sm3x_div_rn_noftz_f32_slowpath
        .type           $__internal_245_$__cuda_sm3x_div_rn_noftz_f32_slowpath,@function
        .size           $__internal_245_$__cuda_sm3x_div_rn_noftz_f32_slowpath,(.L_x_37622 - $__internal_245_$__cuda_sm3x_div_rn_noftz_f32_slowpath)
$__internal_245_$__cuda_sm3x_div_rn_noftz_f32_slowpath:
        /* <DEDUP_REMOVED lines=34> */
.L_x_15596:
        /* <DEDUP_REMOVED lines=51> */
.L_x_15603:
[----:B------:R-:W-:-:S04]  /*2c40*/  LOP3.LUT R0, R0, 0x80000000, RZ, 0xc0, !PT ;  /* 0x8000000000007812 */ /* 0x000fc800078ec0ff */
[----:B------:R-:W-:Y:S01]  /*2c50*/  LOP3.LUT R0, R0, 0x7f800000, RZ, 0xfc, !PT ;  /* 0x7f80000000007812 */ /* 0x000fe200078efcff */
[----:B------:R-:W-:Y:S06]  /*2c60*/  BRA `(.L_x_15604) ;  /* 0x0000000000047947 */ /* 0x000fec0003800000 */
.L_x_15602:
[----:B------:R-:W-:-:S07]  /*2c70*/  IMAD R0, R27, 0x800000, R0 ;  /* 0x008000001b007824 */ /* 0x000fce00078e0200 */
.L_x_15604:
[----:B------:R-:W-:Y:S05]  /*2c80*/  BSYNC.RECONVERGENT B3 ;  /* 0x0000000000037941 */ /* 0x000fea0003800200 */
.L_x_15601:
[----:B------:R-:W-:Y:S05]  /*2c90*/  BRA `(.L_x_15605) ;  /* 0x0000000000207947 */ /* 0x000fea0003800000 */
.L_x_15600:
[----:B------:R-:W-:-:S04]  /*2ca0*/  LOP3.LUT R0, R11, 0x80000000, R0, 0x48, !PT ;  /* 0x800000000b007812 */ /* 0x000fc800078e4800 */
[----:B------:R-:W-:Y:S01]  /*2cb0*/  LOP3.LUT R0, R0, 0x7f800000, RZ, 0xfc, !PT ;  /* 0x7f80000000007812 */ /* 0x000fe200078efcff */
[----:B------:R-:W-:Y:S06]  /*2cc0*/  BRA `(.L_x_15605) ;  /* 0x0000000000147947 */ /* 0x000fec0003800000 */
.L_x_15599:
[----:B------:R-:W-:Y:S01]  /*2cd0*/  LOP3.LUT R0, R11, 0x80000000, R0, 0x48, !PT ;  /* 0x800000000b007812 */ /* 0x000fe200078e4800 */
[----:B------:R-:W-:Y:S06]  /*2ce0*/  BRA `(.L_x_15605) ;  /* 0x00000000000c7947 */ /* 0x000fec0003800000 */
.L_x_15598:
[----:B------:R-:W0:Y:S01]  /*2cf0*/  MUFU.RSQ R0, -QNAN ;  /* 0xffc0000000007908 */ /* 0x000e220000001400 */
[----:B------:R-:W-:Y:S05]  /*2d00*/  BRA `(.L_x_15605) ;  /* 0x0000000000047947 */ /* 0x000fea0003800000 */
.L_x_15597:
[----:B------:R-:W-:-:S07]  /*2d10*/  FADD.FTZ R0, R0, R11 ;  /* 0x0000000b00007221 */ /* 0x000fce0000010000 */
.L_x_15605:
[----:B------:R-:W-:Y:S05]  /*2d20*/  BSYNC.RECONVERGENT B2 ;  /* 0x0000000000027941 */ /* 0x000fea0003800200 */
.L_x_15595:
[----:B------:R-:W-:Y:S01]  /*2d30*/  IMAD.MOV.U32 R13, RZ, RZ, 0x0 ;  /* 0x00000000ff0d7424 */ /* 0x000fe200078e00ff */
[----:B0-----:R-:W-:-:S03]  /*2d40*/  MOV R11, R0 ;  /* 0x00000000000b7202 */ /* 0x001fc60000000f00 */
[----:B------:R-:W-:Y:S05]  /*2d50*/  RET.REL.NODEC R12 `(_Z15SoftmaxWarpImplI22BroadcastScaleMaskLoadIffbLm3EiE11DirectStoreIffEfLi1ELi1ELi2ELi1ELb0EL9Algorithm0EEvT_T0_ll) ;  /* 0xffffffd00ca87950 */ /* 0x000fea0003c3ffff */
.L_x_15606:
        /* <DEDUP_REMOVED lines=10> */
.L_x_37622:


//--------------------- .text._Z15SoftmaxWarpImplI22BroadcastScaleMaskLoadIffbLm3EiE11DirectStoreIffEfLi1ELi1ELi2ELi2ELb1EL9Algorithm0EEvT_T0_ll --------------------------
	.section	.text._Z15SoftmaxWarpImplI22BroadcastScaleMaskLoadIffbLm3EiE11DirectStoreIffEfLi1ELi1ELi2ELi2ELb1EL9Algorithm0EEvT_T0_ll,"ax",@progbits
	.align	128
        .global         _Z15SoftmaxWarpImplI22BroadcastScaleMaskLoadIffbLm3EiE11DirectStoreIffEfLi1ELi1ELi2ELi2ELb1EL9Algorithm0EEvT_T0_ll
        .type           _Z15SoftmaxWarpImplI22BroadcastScaleMaskLoadIffbLm3EiE11DirectStoreIffEfLi1ELi1ELi2ELi2ELb1EL9Algorithm0EEvT_T0_ll,@function
        .size           _Z15SoftmaxWarpImplI22BroadcastScaleMaskLoadIffbLm3EiE11DirectStoreIffEfLi1ELi1ELi2ELi2ELb1EL9Algorithm0EEvT_T0_ll,(.L_x_37623 - _Z15SoftmaxWarpImplI22BroadcastScaleMaskLoadIffbLm3EiE11DirectStoreIffEfLi1ELi1ELi2ELi2ELb1EL9Algorithm0EEvT_T0_ll)
        .other          _Z15SoftmaxWarpImplI22BroadcastScaleMaskLoadIffbLm3EiE11DirectStoreIffEfLi1ELi1ELi2ELi2ELb1EL9Algorithm0EEvT_T0_ll,@"STO_CUDA_ENTRY STV_DEFAULT"
_Z15SoftmaxWarpImplI22BroadcastScaleMaskLoadIffbLm3EiE11DirectStoreIffEfLi1ELi1ELi2ELi2ELb1EL9Algorithm0EEvT_T0_ll:
.text._Z15SoftmaxWarpImplI22BroadcastScaleMaskLoadIffbLm3EiE11DirectStoreIffEfLi1ELi1ELi2ELi2ELb1EL9Algorithm0EEvT_T0_ll:
        /* <DEDUP_REMOVED lines=29> */
.L_x_15607:
        /* <DEDUP_REMOVED lines=21> */
.L_x_15622:
        /* <DEDUP_REMOVED lines=87> */
.L_x_15610:
[----:B------:R-:W-:Y:S05]  /*0890*/  BSYNC.RECONVERGENT B1 ;  /* 0x0000000000017941 */ /* 0x000fea0003800200 */
.L_x_15609:
        /* <DEDUP_REMOVED lines=13> */
[----:B0-----:R-:W-:Y:S02]  /*0970*/  IADD3 R2, PT, PT, R12, 0xffffffe, RZ ;  /* 0x0ffffffe0c027810 */ /* 0x001fe40007ffe0ff */
[----:B--2---:R-:W-:-:S04]  /*0980*/  IABS R12, R19 ;  /* 0x00000013000c7213 */ /* 0x004fc80000000000 */
        /* <DEDUP_REMOVED lines=43> */
[----:B------:R-:W-:-:S04]  /*0c40*/  ISETP.NE.U32.AND P1, PT, R8, 0x1, PT ;  /* 0x000000010800780c */ /* 0x000fc80003f25070 */
        /* <DEDUP_REMOVED lines=25> */
.L_x_15612:
[----:B------:R-:W-:Y:S05]  /*0de0*/  BSYNC.RECONVERGENT B1 ;  /* 0x0000000000017941 */ /* 0x000fea0003800200 */
.L_x_15611:
[----:B------:R-:W-:-:S03]  /*0df0*/  UMOV UR4, 0xffffffff ;  /* 0xffffffff00047882 */ /* 0x000fc60000000000 */
[----:B------:R-:W-:Y:S05]  /*0e00*/  BRA.DIV UR4, `(.L_x_15613) ;  /* 0x0000000604707947 */ /* 0x000fea000b800000 */
[----:B------:R-:W0:Y:S01]  /*0e10*/  SHFL.BFLY PT, R3, R0, 0x1, 0x1f ;  /* 0x0c201f0000037f89 */ /* 0x000e2200000e0000 */
[----:B-1----:R-:W-:Y:S02]  /*0e20*/  HFMA2 R11, -RZ, RZ, 0.96630859375, -0.0022525787353515625 ;  /* 0x3bbb989dff0b7431 */ /* 0x002fe400000001ff */
[----:B------:R-:W-:Y:S01]  /*0e30*/  IMAD.MOV.U32 R12, RZ, RZ, 0x437c0000 ;  /* 0x437c0000ff0c7424 */ /* 0x000fe200078e00ff */
        /* <DEDUP_REMOVED lines=26> */
.L_x_15628:
        /* <DEDUP_REMOVED lines=11> */
[----:B--234-:R-:W-:Y:S05]  /*1090*/  CALL.REL.NOINC `($__internal_246_$__cuda_sm3x_div_rn_noftz_f32_slowpath) ;  /* 0x00000004009c7944 */ /* 0x01cfea0003c00000 */
.L_x_15615:
[----:B------:R-:W-:Y:S05]  /*10a0*/  BSYNC.RECONVERGENT B1 ;  /* 0x0000000000017941 */ /* 0x000fea0003800200 */
.L_x_15614:
        /* <DEDUP_REMOVED lines=19> */
.L_x_15617:
[----:B------:R-:W-:Y:S05]  /*11e0*/  BSYNC.RECONVERGENT B1 ;  /* 0x0000000000017941 */ /* 0x000fea0003800200 */
.L_x_15616:
[----:B------:R-:W-:Y:S01]  /*11f0*/  BSSY.RECONVERGENT B1, `(.L_x_15618) ;  /* 0x0000008000017945 */ /* 0x000fe20003800200 */
[----:B------:R-:W-:-:S03]  /*1200*/  FFMA R25, R25, R14, R10 ;  /* 0x0000000e19197223 */ /* 0x000fc6000000000a */
[----:B------:R-:W-:Y:S05]  /*1210*/  @!P1 BRA `(.L_x_15619) ;  /* 0x0000000000149947 */ /* 0x000fea0003800000 */
[----:B------:R-:W-:Y:S01]  /*1220*/  IMAD.MOV.U32 R2, RZ, RZ, R0 ;  /* 0x000000ffff027224 */ /* 0x000fe200078e0000 */
[----:B------:R-:W-:Y:S02]  /*1230*/  MOV R3, R11 ;  /* 0x0000000b00037202 */ /* 0x000fe40000000f00 */
[----:B------:R-:W-:-:S07]  /*1240*/  MOV R10, 0x1260 ;  /* 0x00001260000a7802 */ /* 0x000fce0000000f00 */
[----:B0-234-:R-:W-:Y:S05]  /*1250*/  CALL.REL.NOINC `($__internal_246_$__cuda_sm3x_div_rn_noftz_f32_slowpath) ;  /* 0x00000004002c7944 */ /* 0x01dfea0003c00000 */
[----:B------:R-:W-:-:S07]  /*1260*/  IMAD.MOV.U32 R25, RZ, RZ, R15 ;  /* 0x000000ffff197224 */ /* 0x000fce00078e000f */
.L_x_15619:
[----:B------:R-:W-:Y:S05]  /*1270*/  BSYNC.RECONVERGENT B1 ;  /* 0x0000000000017941 */ /* 0x000fea0003800200 */
.L_x_15618:
        /* <DEDUP_REMOVED lines=13> */
.L_x_15621:
[----:B------:R-:W-:Y:S05]  /*1350*/  BSYNC.RECONVERGENT B1 ;  /* 0x0000000000017941 */ /* 0x000fea0003800200 */
.L_x_15620:
[----:B------:R-:W-:-:S04]  /*1360*/  IADD3 R23, P0, PT, R21, R23, RZ ;  /* 0x0000001715177210 */ /* 0x000fc80007f1e0ff */
[----:B------:R-:W-:Y:S02]  /*1370*/  LEA.HI.X.SX32 R22, R21, R22, 0x1, P0 ;  /* 0x0000001615167211 */ /* 0x000fe400000f0eff */
[----:B------:R-:W-:-:S04]  /*1380*/  ISETP.GE.U32.AND P0, PT, R23, UR48, PT ;  /* 0x0000003017007c0c */ /* 0x000fc8000bf06070 */
[----:B------:R-:W-:-:S13]  /*1390*/  ISETP.GE.AND.EX P0, PT, R22, UR49, PT, P0 ;  /* 0x0000003116007c0c */ /* 0x000fda000bf06300 */
[----:B------:R-:W-:Y:S05]  /*13a0*/  @!P0 BRA `(.L_x_15622) ;  /* 0xffffffec00dc8947 */ /* 0x000fea000383ffff */
[----:B------:R-:W-:Y:S05]  /*13b0*/  BSYNC B0 ;  /* 0x0000000000007941 */ /* 0x000fea0003800000 */
.L_x_15608:
[----:B------:R-:W-:Y:S05]  /*13c0*/  EXIT ;  /* 0x000000000000794d */ /* 0x000fea0003800000 */
.L_x_15613:
[----:B------:R-:W-:Y:S01]  /*13d0*/  HFMA2 R12, -RZ, RZ, 0, 5.9604644775390625e-08 ;  /* 0x00000001ff0c7431 */ /* 0x000fe200000001ff */
[----:B------:R-:W-:Y:S01]  /*13e0*/  BSSY B1, `(.L_x_15623) ;  /* 0x0000007000017945 */ /* 0x000fe20003800000 */
[----:B------:R-:W-:Y:S02]  /*13f0*/  IMAD.MOV.U32 R13, RZ, RZ, R0 ;  /* 0x000000ffff0d7224 */ /* 0x000fe400078e0000 */
[----:B-1----:R-:W-:Y:S02]  /*1400*/  IMAD.MOV.U32 R11, RZ, RZ, 0x1f ;  /* 0x0000001fff0b7424 */ /* 0x002fe400078e00ff */
[----:B------:R-:W-:-:S07]  /*1410*/  IMAD.MOV.U32 R15, RZ, RZ, -0x1 ;  /* 0xffffffffff0f7424 */ /* 0x000fce00078e00ff */
[----:B--234-:R-:W-:Y:S05]  /*1420*/  WARPSYNC.COLLECTIVE R15, `(.L_x_15624) ;  /* 0x000000000f087348 */ /* 0x01cfea0003c00000 */
[----:B------:R0:W1:Y:S02]  /*1430*/  SHFL.BFLY P6, R14, R13, R12, R11 ;  /* 0x0c00000c0d0e7389 */ /* 0x00006400000c000b */
[----:B01234-:R-:W-:Y:S05]  /*1440*/  ENDCOLLECTIVE ;  /* 0x000000000000791b */ /* 0x01ffea0003800000 */
.L_x_15624:
[----:B------:R-:W-:Y:S05]  /*1450*/  BSYNC B1 ;  /* 0x0000000000017941 */ /* 0x000fea0003800000 */
.L_x_15623:
[----:B------:R-:W-:Y:S01]  /*1460*/  MOV R13, R2 ;  /* 0x00000002000d7202 */ /* 0x000fe20000000f00 */
[----:B------:R-:W-:Y:S01]  /*1470*/  IMAD.MOV.U32 R12, RZ, RZ, 0x1 ;  /* 0x00000001ff0c7424 */ /* 0x000fe200078e00ff */
[----:B------:R-:W-:Y:S01]  /*1480*/  MOV R15, 0xffffffff ;  /* 0xffffffff000f7802 */ /* 0x000fe20000000f00 */
[----:B------:R-:W-:Y:S02]  /*1490*/  IMAD.MOV.U32 R11, RZ, RZ, 0x1f ;  /* 0x0000001fff0b7424 */ /* 0x000fe400078e00ff */
[----:B------:R-:W-:Y:S02]  /*14a0*/  IMAD.MOV.U32 R3, RZ, RZ, R14 ;  /* 0x000000ffff037224 */ /* 0x000fe400078e000e */
[----:B------:R-:W-:-:S07]  /*14b0*/  IMAD.MOV.U32 R25, RZ, RZ, 0x437c0000 ;  /* 0x437c0000ff197424 */ /* 0x000fce00078e00ff */
[----:B------:R-:W-:Y:S05]  /*14c0*/  WARPSYNC.COLLECTIVE R15, `(.L_x_15625) ;  /* 0x000000000f087348 */ /* 0x000fea0003c00000 */
[----:B------:R0:W1:Y:S02]  /*14d0*/  SHFL.BFLY P6, R14, R13, R12, R11 ;  /* 0x0c00000c0d0e7389 */ /* 0x00006400000c000b */
[----:B01----:R-:W-:Y:S05]  /*14e0*/  ENDCOLLECTIVE ;  /* 0x000000000000791b */ /* 0x003fea0003800000 */
.L_x_15625:
[----:B------:R-:W-:Y:S01]  /*14f0*/  FMNMX R3, R3, R0, !PT ;  /* 0x0000000003037209 */ /* 0x000fe20007800000 */
[----:B------:R-:W-:-:S04]  /*1500*/  IMAD.MOV.U32 R0, RZ, RZ, 0x3bbb989d ;  /* 0x3bbb989dff007424 */ /* 0x000fc800078e00ff */
[----:B------:R-:W-:Y:S01]  /*1510*/  FADD R3, -R3, R16 ;  /* 0x0000001003037221 */ /* 0x000fe20000000100 */
[----:B------:R-:W-:-:S05]  /*1520*/  FMNMX R2, R14, R2, !PT ;  /* 0x000000020e027209 */ /* 0x000fca0007800000 */
[----:B------:R-:W-:Y:S01]  /*1530*/  FADD R27, -R2, R27 ;  /* 0x0000001b021b7221 */ /* 0x000fe20000000100 */
[----:B------:R-:W-:-:S03]  /*1540*/  FFMA.SAT R2, R3, R0, 0.5 ;  /* 0x3f00000003027423 */ /* 0x000fc60000002000 */
[----:B------:R-:W-:Y:S01]  /*1550*/  FFMA.SAT R0, R27, R0, 0.5 ;  /* 0x3f0000001b007423 */ /* 0x000fe20000002000 */
[----:B------:R-:W-:-:S03]  /*1560*/  FFMA.RM R2, R2, R25, 12582913 ;  /* 0x4b40000102027423 */ /* 0x000fc60000004019 */
[----:B------:R-:W-:Y:S01]  /*1570*/  FFMA.RM R25, R0, R25, 12582913 ;  /* 0x4b40000100197423 */ /* 0x000fe20000004019 */
[C---:B------:R-:W-:Y:S01]  /*1580*/  FADD R0, R2.reuse, -12583039 ;  /* 0xcb40007f02007421 */ /* 0x040fe20000000000 */
[----:B------:R-:W-:-:S03]  /*1590*/  SHF.L.U32 R2, R2, 0x17, RZ ;  /* 0x0000001702027819 */ /* 0x000fc600000006ff */
[----:B------:R-:W-:-:S04]  /*15a0*/  FFMA R0, R3, 1.4426950216293334961, -R0 ;  /* 0x3fb8aa3b03007823 */ /* 0x000fc80000000800 */
[----:B------:R-:W-:Y:S01]  /*15b0*/  FFMA R10, R3, 1.925963033500011079e-08, R0 ;  /* 0x32a57060030a7823 */ /* 0x000fe20000000000 */
[----:B------:R-:W-:-:S03]  /*15c0*/  FADD R0, R25, -12583039 ;  /* 0xcb40007f19007421 */ /* 0x000fc60000000000 */
[----:B------:R-:W0:Y:S01]  /*15d0*/  MUFU.EX2 R3, R10 ;  /* 0x0000000a00037308 */ /* 0x000e220000000800 */
[----:B------:R-:W-:-:S04]  /*15e0*/  FFMA R0, R27, 1.4426950216293334961, -R0 ;  /* 0x3fb8aa3b1b007823 */ /* 0x000fc80000000800 */
[----:B------:R-:W-:Y:S01]  /*15f0*/  FFMA R27, R27, 1.925963033500011079e-08, R0 ;  /* 0x32a570601b1b7823 */ /* 0x000fe20000000000 */
[----:B------:R-:W-:-:S05]  /*1600*/  IMAD.SHL.U32 R0, R25, 0x800000, RZ ;  /* 0x0080000019007824 */ /* 0x000fca00078e00ff */
[----:B------:R-:W1:Y:S01]  /*1610*/  MUFU.EX2 R27, R27 ;  /* 0x0000001b001b7308 */ /* 0x000e620000000800 */
[----:B0-----:R-:W-:-:S04]  /*1620*/  FMUL R2, R2, R3 ;  /* 0x0000000302027220 */ /* 0x001fc80000400000 */
[----:B------:R-:W-:-:S04]  /*1630*/  FADD R3, RZ, R2 ;  /* 0x00000002ff037221 */ /* 0x000fc80000000000 */
[----:B------:R-:W-:Y:S02]  /*1640*/  IMAD.MOV.U32 R13, RZ, RZ, R3 ;  /* 0x000000ffff0d7224 */ /* 0x000fe400078e0003 */
[----:B-1----:R-:W-:-:S07]  /*1650*/  FMUL R0, R0, R27 ;  /* 0x0000001b00007220 */ /* 0x002fce0000400000 */
[----:B------:R-:W-:Y:S05]  /*1660*/  WARPSYNC.COLLECTIVE R15, `(.L_x_15626) ;  /* 0x000000000f087348 */ /* 0x000fea0003c00000 */
[----:B------:R0:W1:Y:S02]  /*1670*/  SHFL.BFLY P6, R14, R13, R12, R11 ;  /* 0x0c00000c0d0e7389 */ /* 0x00006400000c000b */
[----:B01----:R-:W-:Y:S05]  /*1680*/  ENDCOLLECTIVE ;  /* 0x000000000000791b */ /* 0x003fea0003800000 */
.L_x_15626:
[----:B------:R-:W-:-:S04]  /*1690*/  FADD R10, RZ, R0 ;  /* 0x00000000ff0a7221 */ /* 0x000fc80000000000 */
[----:B------:R-:W-:Y:S01]  /*16a0*/  IMAD.MOV.U32 R13, RZ, RZ, R10 ;  /* 0x000000ffff0d7224 */ /* 0x000fe200078e000a */
[----:B------:R-:W-:-:S07]  /*16b0*/  MOV R16, R14 ;  /* 0x0000000e00107202 */ /* 0x000fce0000000f00 */
[----:B------:R-:W-:Y:S05]  /*16c0*/  WARPSYNC.COLLECTIVE R15, `(.L_x_15627) ;  /* 0x000000000f087348 */ /* 0x000fea0003c00000 */
[----:B------:R0:W1:Y:S02]  /*16d0*/  SHFL.BFLY P6, R14, R13, R12, R11 ;  /* 0x0c00000c0d0e7389 */ /* 0x00006400000c000b */
[----:B01----:R-:W-:Y:S05]  /*16e0*/  ENDCOLLECTIVE ;  /* 0x000000000000791b */ /* 0x003fea0003800000 */
.L_x_15627:
[----:B------:R-:W-:Y:S01]  /*16f0*/  FADD R3, R3, R16 ;  /* 0x0000001003037221 */ /* 0x000fe20000000000 */
[----:B------:R-:W-:Y:S06]  /*1700*/  BRA `(.L_x_15628) ;  /* 0xfffffff800347947 */ /* 0x000fec000383ffff */
        .weak           $__internal_246_$__cuda_sm3x_div_rn_noftz_f32_slowpath
        .type           $__internal_246_$__cuda_sm3x_div_rn_noftz_f32_slowpath,@function
        .size           $__internal_246_$__cuda_sm3x_div_rn_noftz_f32_slowpath,(.L_x_37623 - $__internal_246_$__cuda_sm3x_div_rn_noftz_f32_slowpath)
$__internal_246_$__cuda_sm3x_div_rn_noftz_f32_slowpath:
        /* <DEDUP_REMOVED lines=34> */
.L_x_15630:
        /* <DEDUP_REMOVED lines=51> */
.L_x_15637:
[----:B------:R-:W-:-:S04]  /*1c60*/  LOP3.LUT R2, R2, 0x80000000, RZ, 0xc0, !PT ;  /* 0x8000000002027812 */ /* 0x000fc800078ec0ff */
[----:B------:R-:W-:Y:S01]  /*1c70*/  LOP3.LUT R2, R2, 0x7f800000, RZ, 0xfc, !PT ;  /* 0x7f80000002027812 */ /* 0x000fe200078efcff */
[----:B------:R-:W-:Y:S06]  /*1c80*/  BRA `(.L_x_15638) ;  /* 0x0000000000047947 */ /* 0x000fec0003800000 */
.L_x_15636:
[----:B------:R-:W-:-:S07]  /*1c90*/  IMAD R2, R12, 0x800000, R2 ;  /* 0x008000000c027824 */ /* 0x000fce00078e0202 */
.L_x_15638:
[----:B------:R-:W-:Y:S05]  /*1ca0*/  BSYNC.RECONVERGENT B3 ;  /* 0x0000000000037941 */ /* 0x000fea0003800200 */
.L_x_15635:
[----:B------:R-:W-:Y:S05]  /*1cb0*/  BRA `(.L_x_15639) ;  /* 0x0000000000207947 */ /* 0x000fea0003800000 */
.L_x_15634:
[----:B------:R-:W-:-:S04]  /*1cc0*/  LOP3.LUT R2, R3, 0x80000000, R2, 0x48, !PT ;  /* 0x8000000003027812 */ /* 0x000fc800078e4802 */
[----:B------:R-:W-:Y:S01]  /*1cd0*/  LOP3.LUT R2, R2, 0x7f800000, RZ, 0xfc, !PT ;  /* 0x7f80000002027812 */ /* 0x000fe200078efcff */
[----:B------:R-:W-:Y:S06]  /*1ce0*/  BRA `(.L_x_15639) ;  /* 0x0000000000147947 */ /* 0x000fec0003800000 */
.L_x_15633:
[----:B------:R-:W-:Y:S01]  /*1cf0*/  LOP3.LUT R2, R3, 0x80000000, R2, 0x48, !PT ;  /* 0x8000000003027812 */ /* 0x000fe200078e4802 */
[----:B------:R-:W-:Y:S06]  /*1d00*/  BRA `(.L_x_15639) ;  /* 0x00000000000c7947 */ /* 0x000fec0003800000 */
.L_x_15632:
[----:B------:R-:W0:Y:S01]  /*1d10*/  MUFU.RSQ R2, -QNAN ;  /* 0xffc0000000027908 */ /* 0x000e220000001400 */
[----:B------:R-:W-:Y:S05]  /*1d20*/  BRA `(.L_x_15639) ;  /* 0x0000000000047947 */ /* 0x000fea0003800000 */
.L_x_15631:
[----:B------:R-:W-:-:S07]  /*1d30*/  FADD.FTZ R2, R2, R3 ;  /* 0x0000000302027221 */ /* 0x000fce0000010000 */
.L_x_15639:
[----:B------:R-:W-:Y:S05]  /*1d40*/  BSYNC.RECONVERGENT B2 ;  /* 0x0000000000027941 */ /* 0x000fea0003800200 */
.L_x_15629:
[----:B0-----:R-:W-:Y:S01]  /*1d50*/  IMAD.MOV.U32 R15, RZ, RZ, R2 ;  /* 0x000000ffff0f7224 */ /* 0x001fe200078e0002 */
[----:B------:R-:W-:Y:S01]  /*1d60*/  MOV R2, R10 ;  /* 0x0000000a00027202 */ /* 0x000fe20000000f00 */
[----:B------:R-:W-:-:S04]  /*1d70*/  IMAD.MOV.U32 R3, RZ, RZ, 0x0 ;  /* 0x00000000ff037424 */ /* 0x000fc800078e00ff */
[----:B------:R-:W-:Y:S05]  /*1d80*/  RET.REL.NODEC R2 `(_Z15SoftmaxWarpImplI22BroadcastScaleMaskLoadIffbLm3EiE11DirectStoreIffEfLi1ELi1ELi2ELi2ELb1EL9Algorithm0EEvT_T0_ll) ;  /* 0xffffffe0029c7950 */ /* 0x000fea0003c3ffff */
.L_x_15640:
        /* <DEDUP_REMOVED lines=15> */
.L_x_37623:


//--------------------- .text._Z15SoftmaxWarpImplI22BroadcastScaleMaskLoadIffbLm3EiE11DirectStoreIffEfLi1ELi1ELi2ELi2ELb0EL9Algorithm0EEvT_T0_ll --------------------------
	.section	.text._Z15SoftmaxWarpImplI22BroadcastScaleMaskLoadIffbLm3EiE11DirectStoreIffEfLi1ELi1ELi2ELi2ELb0EL9Algorithm0EEvT_T0_ll,"ax",@progbits
	.align	128
        .global         _Z15SoftmaxWarpImplI22BroadcastScaleMaskLoadIffbLm3EiE11DirectStoreIffEfLi1ELi1ELi2ELi2ELb0EL9Algorithm0EEvT_T0_ll
        .type           _Z15SoftmaxWarpImplI22BroadcastScaleMaskLoadIffbLm3EiE11DirectStoreIffEfLi1ELi1ELi2ELi2ELb0EL9Algorithm0EEvT_T0_ll,@function
        .size           _Z15SoftmaxWarpImplI22BroadcastScaleMaskLoadIffbLm3EiE11DirectStoreIffEfLi1ELi1ELi2ELi2ELb0EL9Algorithm0EEvT_T0_ll,(.L_x_37624 - _Z15SoftmaxWarpImplI22BroadcastScaleMaskLoadIffbLm3EiE11DirectStoreIffEfLi1ELi1ELi2ELi2ELb0EL9Algorithm0EEvT_T0_ll)
        .other          _Z15SoftmaxWarpImplI22BroadcastScaleMaskLoadIffbLm3EiE11DirectStoreIffEfLi1ELi1ELi2ELi2ELb0EL9Algorithm0EEvT_T0_ll,@"STO_CUDA_ENTRY STV_DEFAULT"
_Z15SoftmaxWarpImplI22BroadcastScaleMaskLoadIffbLm3EiE11DirectStoreIffEfLi1ELi1ELi2ELi2ELb0EL9Algorithm0EEvT_T0_ll:
.text._Z15SoftmaxWarpImplI22BroadcastScaleMaskLoadIffbLm3EiE11DirectStoreIffEfLi1ELi1ELi2ELi2ELb0EL9Algorithm0EEvT_T0_ll:
        /* <DEDUP_REMOVED lines=27> */
.L_x_15641:
        /* <DEDUP_REMOVED lines=18> */
.L_x_15648:
[----:B-1----:R-:W-:Y:S01]  /*02d0*/  IABS R2, R18 ;  /* 0x0000001200027213 */ /* 0x002fe20000000000 */
[----:B0-----:R-:W-:Y:S01]  /*02e0*/  IMAD R11, R10, UR48, R19 ;  /* 0x000000300a0b7c24 */ /* 0x001fe2000f8e0213 */
[C---:B---3--:R-:W-:Y:S02]  /*02f0*/  R2UR UR8, R6.reuse ;  /* 0x00000000060872ca */ /* 0x048fe400000e0000 */
        /* <DEDUP_REMOVED lines=10> */
[----:B--2---:R-:W-:-:S04]  /*03a0*/  IABS R0, R17 ;  /* 0x0000001100007213 */ /* 0x004fc80000000000 */
[----:B------:R0:W1:Y:S08]  /*03b0*/  F2I.FTZ.U32.TRUNC.NTZ R13, R12 ;  /* 0x0000000c000d7305 */ /* 0x000070000021f000 */
[----:B------:R-:W2:Y:S01]  /*03c0*/  I2F.RP R8, R0 ;  /* 0x0000000000087306 */ /* 0x000ea20000209400 */
[----:B0-----:R-:W-:Y:S02]  /*03d0*/  IMAD.MOV.U32 R12, RZ, RZ, RZ ;  /* 0x000000ffff0c7224 */ /* 0x001fe400078e00ff */
[----:B-1----:R-:W-:-:S04]  /*03e0*/  IMAD.MOV R3, RZ, RZ, -R13 ;  /* 0x000000ffff037224 */ /* 0x002fc800078e0a0d */
[----:B------:R-:W-:-:S04]  /*03f0*/  IMAD R3, R3, R2, RZ ;  /* 0x0000000203037224 */ /* 0x000fc800078e02ff */
[----:B------:R-:W-:Y:S01]  /*0400*/  IMAD.HI.U32 R13, R13, R3, R12 ;  /* 0x000000030d0d7227 */ /* 0x000fe200078e000c */
[----:B------:R-:W-:Y:S01]  /*0410*/  IABS R3, R11 ;  /* 0x0000000b00037213 */ /* 0x000fe20000000000 */
[----:B--2---:R-:W0:Y:S04]  /*0420*/  MUFU.RCP R8, R8 ;  /* 0x0000000800087308 */ /* 0x004e280000001000 */
[----:B------:R-:W-:-:S04]  /*0430*/  IMAD.HI.U32 R4, R13, R15, RZ ;  /* 0x0000000f0d047227 */ /* 0x000fc800078e00ff */
[----:B------:R-:W-:Y:S01]  /*0440*/  IMAD.HI.U32 R13, R13, R3, RZ ;  /* 0x000000030d0d7227 */ /* 0x000fe200078e00ff */
[----:B------:R-:W-:-:S05]  /*0450*/  IADD3 R12, PT, PT, -R4, RZ, RZ ;  /* 0x000000ff040c7210 */ /* 0x000fca0007ffe1ff */
[----:B------:R-:W-:Y:S02]  /*0460*/  IMAD R15, R2, R12, R15 ;  /* 0x0000000c020f7224 */ /* 0x000fe400078e020f */
[----:B------:R-:W-:-:S03]  /*0470*/  IMAD.MOV R12, RZ, RZ, -R13 ;  /* 0x000000ffff0c7224 */ /* 0x000fc600078e0a0d */
        /* <DEDUP_REMOVED lines=23> */
[----:B0-----:R-:W-:Y:S02]  /*05f0*/  IMAD.MOV R2, RZ, RZ, -R3 ;  /* 0x000000ffff027224 */ /* 0x001fe400078e0a03 */
[----:B------:R-:W-:Y:S01]  /*0600*/  IMAD R22, R18, R22, R5 ;  /* 0x0000001612167224 */ /* 0x000fe200078e0205 */
[----:B------:R-:W-:Y:S01]  /*0610*/  SEL R8, R8, R13, !P2 ;  /* 0x0000000d08087207 */ /* 0x000fe20005000000 */
[----:B------:R-:W-:Y:S02]  /*0620*/  IMAD.MOV.U32 R13, RZ, RZ, R2 ;  /* 0x000000ffff0d7224 */ /* 0x000fe400078e0002 */
[----:B------:R-:W-:Y:S01]  /*0630*/  IMAD.MOV.U32 R2, RZ, RZ, RZ ;  /* 0x000000ffff027224 */ /* 0x000fe200078e00ff */
[----:B------:R-:W-:Y:S01]  /*0640*/  IABS R12, R22 ;  /* 0x00000016000c7213 */ /* 0x000fe20000000000 */
[----:B------:R-:W-:Y:S01]  /*0650*/  IMAD R13, R13, R0, RZ ;  /* 0x000000000d0d7224 */ /* 0x000fe200078e02ff */
[----:B------:R-:W-:Y:S01]  /*0660*/  LOP3.LUT R24, R22, R17, RZ, 0x3c, !PT ;  /* 0x0000001116187212 */ /* 0x000fe200078e3cff */
[----:B------:R-:W-:-:S02]  /*0670*/  IMAD.MOV R20, RZ, RZ, -R8 ;  /* 0x000000ffff147224 */ /* 0x000fc400078e0a08 */
[----:B------:R-:W-:Y:S01]  /*0680*/  IMAD.HI.U32 R2, R3, R13, R2 ;  /* 0x0000000d03027227 */ /* 0x000fe200078e0002 */
[----:B------:R-:W-:Y:S02]  /*0690*/  MOV R3, R12 ;  /* 0x0000000c00037202 */ /* 0x000fe40000000f00 */
[----:B------:R-:W-:Y:S01]  /*06a0*/  ISETP.GE.AND P2, PT, R24, RZ, PT ;  /* 0x000000ff1800720c */ /* 0x000fe20003f46270 */
[----:B------:R-:W-:Y:S02]  /*06b0*/  IMAD R20, R18, R20, R11 ;  /* 0x0000001412147224 */ /* 0x000fe400078e020b */
[----:B------:R-:W-:-:S03]  /*06c0*/  IMAD.HI.U32 R23, R2, R3, RZ ;  /* 0x0000000302177227 */ /* 0x000fc600078e00ff */
[----:B------:R-:W-:Y:S01]  /*06d0*/  IABS R15, R20 ;  /* 0x00000014000f7213 */ /* 0x000fe20000000000 */
[----:B------:R-:W-:-:S04]  /*06e0*/  IMAD.MOV R12, RZ, RZ, -R23 ;  /* 0x000000ffff0c7224 */ /* 0x000fc800078e0a17 */
[----:B------:R-:W-:-:S04]  /*06f0*/  IMAD.HI.U32 R21, R2, R15, RZ ;  /* 0x0000000f02157227 */ /* 0x000fc800078e00ff */
        /* <DEDUP_REMOVED lines=8> */
[-C--:B------:R-:W-:Y:S01]  /*0780*/  ISETP.GE.U32.AND P1, PT, R3, R0.reuse, PT ;  /* 0x000000000300720c */ /* 0x080fe20003f26070 */
[----:B------:R-:W-:Y:S01]  /*0790*/  @!P3 VIADD R21, R21, 0x1 ;  /* 0x000000011515b836 */ /* 0x000fe20000000000 */
[-C--:B------:R-:W-:Y:S01]  /*07a0*/  @!P3 IADD3 R15, PT, PT, R15, -R0.reuse, RZ ;  /* 0x800000000f0fb210 */ /* 0x080fe20007ffe0ff */
[----:B------:R-:W1:Y:S01]  /*07b0*/  LDC.64 R2, c[0x0][0x398] ;  /* 0x0000e600ff027b82 */ /* 0x000e620000000a00 */
[----:B------:R-:W-:Y:S02]  /*07c0*/  ISETP.NE.AND P3, PT, R17, RZ, PT ;  /* 0x000000ff1100720c */ /* 0x000fe40003f65270 */
[----:B------:R-:W-:Y:S02]  /*07d0*/  ISETP.GE.U32.AND P0, PT, R15, R0, PT ;  /* 0x000000000f00720c */ /* 0x000fe40003f06070 */
[----:B------:R-:W-:-:S03]  /*07e0*/  LOP3.LUT R0, R20, R17, RZ, 0x3c, !PT ;  /* 0x0000001114007212 */ /* 0x000fc600078e3cff */
[----:B------:R-:W2:Y:S02]  /*07f0*/  LDC.64 R14, c[0x0][0x3a0] ;  /* 0x0000e800ff0e7b82 */ /* 0x000ea40000000a00 */
[----:B------:R-:W-:Y:S01]  /*0800*/  @P1 VIADD R23, R23, 0x1 ;  /* 0x0000000117171836 */ /* 0x000fe20000000000 */
[----:B------:R-:W-:Y:S02]  /*0810*/  ISETP.GE.AND P1, PT, R0, RZ, PT ;  /* 0x000000ff0000720c */ /* 0x000fe40003f26270 */
[----:B------:R-:W-:Y:S01]  /*0820*/  LOP3.LUT R0, RZ, R17, RZ, 0x33, !PT ;  /* 0x00000011ff007212 */ /* 0x000fe200078e33ff */
[----:B------:R-:W-:Y:S02]  /*0830*/  @!P2 IMAD.MOV R23, RZ, RZ, -R23 ;  /* 0x000000ffff17a224 */ /* 0x000fe400078e0a17 */
[----:B------:R-:W-:Y:S02]  /*0840*/  @P0 IADD3 R21, PT, PT, R21, 0x1, RZ ;  /* 0x0000000115150810 */ /* 0x000fe40007ffe0ff */
[----:B0-----:R-:W-:-:S02]  /*0850*/  ISETP.NE.U32.AND P0, PT, R12, 0x1, PT ;  /* 0x000000010c00780c */ /* 0x001fc40003f05070 */
[----:B------:R-:W-:Y:S02]  /*0860*/  SEL R23, R0, R23, !P3 ;  /* 0x0000001700177207 */ /* 0x000fe40005800000 */
[----:B------:R-:W-:Y:S02]  /*0870*/  ISETP.NE.AND.EX P0, PT, R13, RZ, PT, P0 ;  /* 0x000000ff0d00720c */ /* 0x000fe40003f05300 */
[----:B-1----:R-:W-:Y:S01]  /*0880*/  ISETP.NE.U32.AND P2, PT, R2, 0x1, PT ;  /* 0x000000010200780c */ /* 0x002fe20003f45070 */
[----:B------:R-:W-:Y:S01]  /*0890*/  @!P1 IMAD.MOV R21, RZ, RZ, -R21 ;  /* 0x000000ffff159224 */ /* 0x000fe200078e0a15 */
[----:B------:R-:W-:Y:S01]  /*08a0*/  SEL R4, R4, RZ, P0 ;  /* 0x000000ff04047207 */ /* 0x000fe20000000000 */
[----:B------:R-:W-:Y:S01]  /*08b0*/  IMAD.MOV R2, RZ, RZ, -R23 ;  /* 0x000000ffff027224 */ /* 0x000fe200078e0a17 */
[----:B------:R-:W-:Y:S02]  /*08c0*/  ISETP.NE.AND.EX P2, PT, R3, RZ, PT, P2 ;  /* 0x000000ff0300720c */ /* 0x000fe40003f45320 */
[----:B------:R-:W-:Y:S01]  /*08d0*/  SEL R0, R0, R21, !P3 ;  /* 0x0000001500007207 */ /* 0x000fe20005800000 */
[----:B------:R-:W-:Y:S01]  /*08e0*/  IMAD R22, R17, R2, R22 ;  /* 0x0000000211167224 */ /* 0x000fe200078e0216 */
[----:B--2---:R-:W-:Y:S01]  /*08f0*/  ISETP.NE.U32.AND P1, PT, R14, 0x1, PT ;  /* 0x000000010e00780c */ /* 0x004fe20003f25070 */
[----:B------:R-:W-:Y:S01]  /*0900*/  IMAD R4, R4, UR46, RZ ;  /* 0x0000002e04047c24 */ /* 0x000fe2000f8e02ff */
[----:B------:R-:W-:-:S02]  /*0910*/  SEL R23, R23, RZ, P2 ;  /* 0x000000ff17177207 */ /* 0x000fc40001000000 */
[----:B------:R-:W-:Y:S02]  /*0920*/  ISETP.NE.AND.EX P1, PT, R15, RZ, PT, P1 ;  /* 0x000000ff0f00720c */ /* 0x000fe40003f25310 */
[----:B------:R-:W-:Y:S01]  /*0930*/  IADD3 R2, PT, PT, -R0, RZ, RZ ;  /* 0x000000ff00027210 */ /* 0x000fe20007ffe1ff */
[----:B------:R-:W-:Y:S01]  /*0940*/  IMAD R23, R23, UR47, R4 ;  /* 0x0000002f17177c24 */ /* 0x000fe2000f8e0204 */
[----:B------:R-:W-:Y:S02]  /*0950*/  SEL R22, R22, RZ, P1 ;  /* 0x000000ff16167207 */ /* 0x000fe40000800000 */
[----:B------:R-:W-:Y:S01]  /*0960*/  SEL R8, R8, RZ, P0 ;  /* 0x000000ff08087207 */ /* 0x000fe20000000000 */
[----:B------:R-:W-:Y:S01]  /*0970*/  IMAD R20, R17, R2, R20 ;  /* 0x0000000211147224 */ /* 0x000fe200078e0214 */
[----:B------:R-:W-:Y:S01]  /*0980*/  SEL R0, R0, RZ, P2 ;  /* 0x000000ff00007207 */ /* 0x000fe20001000000 */
[----:B------:R-:W-:Y:S01]  /*0990*/  IMAD R22, R22, UR49, R23 ;  /* 0x0000003116167c24 */ /* 0x000fe2000f8e0217 */
[----:B------:R-:W-:Y:S01]  /*09a0*/  SHF.R.S64 R12, RZ, 0x1e, R11 ;  /* 0x0000001eff0c7819 */ /* 0x000fe2000000100b */
[----:B------:R-:W-:Y:S01]  /*09b0*/  IMAD R3, R8, UR46, RZ ;  /* 0x0000002e08037c24 */ /* 0x000fe2000f8e02ff */
[----:B------:R-:W-:-:S02]  /*09c0*/  SEL R20, R20, RZ, P1 ;  /* 0x000000ff14147207 */ /* 0x000fc40000800000 */
[----:B------:R-:W-:Y:S01]  /*09d0*/  IADD3 R2, P0, PT, R22, UR38, RZ ;  /* 0x0000002616027c10 */ /* 0x000fe2000ff1e0ff */
[----:B------:R-:W-:-:S03]  /*09e0*/  IMAD R13, R0, UR47, R3 ;  /* 0x0000002f000d7c24 */ /* 0x000fc6000f8e0203 */
[----:B------:R-:W-:Y:S01]  /*09f0*/  LEA.HI.X.SX32 R3, R22, UR39, 0x1, P0 ;  /* 0x0000002716037c11 */ /* 0x000fe200080f0eff */
[----:B------:R-:W-:Y:S01]  /*0a00*/  IMAD R0, R20, UR49, R13 ;  /* 0x0000003114007c24 */ /* 0x000fe2000f8e020d */
[----:B------:R-:W-:Y:S02]  /*0a10*/  IADD3 R12, P0, PT, R12, UR36, RZ ;  /* 0x000000240c0c7c10 */ /* 0x000fe4000ff1e0ff */
[----:B------:R-:W-:Y:S01]  /*0a20*/  SHF.R.S64 R20, RZ, 0x1e, R5 ;  /* 0x0000001eff147819 */ /* 0x000fe20000001005 */
[----:B------:R-:W2:Y:S01]  /*0a30*/  LDG.E.U8 R2, desc[UR8][R2.64] ;  /* 0x0000000802027981 */ /* 0x000ea2000c1e1100 */
[C---:B------:R-:W-:Y:S02]  /*0a40*/  IADD3 R14, P1, PT, R0.reuse, UR38, RZ ;  /* 0x00000026000e7c10 */ /* 0x040fe4000ff3e0ff */
[----:B------:R-:W-:Y:S02]  /*0a50*/  LEA.HI.X.SX32 R13, R11, UR37, 0x2, P0 ;  /* 0x000000250b0d7c11 */ /* 0x000fe400080f16ff */
[----:B------:R-:W-:-:S02]  /*0a60*/  LEA.HI.X.SX32 R15, R0, UR39, 0x1, P1 ;  /* 0x00000027000f7c11 */ /* 0x000fc400088f0eff */
[----:B------:R-:W-:Y:S01]  /*0a70*/  IADD3 R20, P0, PT, R20, UR36, RZ ;  /* 0x0000002414147c10 */ /* 0x000fe2000ff1e0ff */
[----:B------:R-:W3:Y:S03]  /*0a80*/  LDG.E R12, desc[UR4][R12.64] ;  /* 0x000000040c0c7981 */ /* 0x000ee6000c1e1900 */
[----:B------:R-:W-:Y:S01]  /*0a90*/  LEA.HI.X.SX32 R21, R5, UR37, 0x2, P0 ;  /* 0x0000002505157c11 */ /* 0x000fe200080f16ff */
[----:B------:R-:W4:Y:S01]  /*0aa0*/  LDG.E.U8 R14, desc[UR6][R14.64] ;  /* 0x000000060e0e7981 */ /* 0x000f22000c1e1100 */
        /* <DEDUP_REMOVED lines=12> */
[----:B------:R-:W-:Y:S02]  /*0b70*/  IMAD.MOV.U32 R11, RZ, RZ, 0x3bbb989d ;  /* 0x3bbb989dff0b7424 */ /* 0x000fe400078e00ff */
[----:B------:R-:W-:Y:S01]  /*0b80*/  IMAD.MOV.U32 R12, RZ, RZ, 0x437c0000 ;  /* 0x437c0000ff0c7424 */ /* 0x000fe200078e00ff */
        /* <DEDUP_REMOVED lines=12> */
[----:B------:R-:W-:Y:S02]  /*0c50*/  SHF.L.U32 R0, R0, 0x17, RZ ;  /* 0x0000001700007819 */ /* 0x000fe400000006ff */
        /* <DEDUP_REMOVED lines=13> */
.L_x_15654:
        /* <DEDUP_REMOVED lines=11> */
[----:B------:R-:W-:Y:S05]  /*0de0*/  CALL.REL.NOINC `($__internal_247_$__cuda_sm3x_div_rn_noftz_f32_slowpath) ;  /* 0x0000000400707944 */ /* 0x000fea0003c00000 */
.L_x_15645:
[----:B------:R-:W-:Y:S05]  /*0df0*/  BSYNC.RECONVERGENT B1 ;  /* 0x0000000000017941 */ /* 0x000fea0003800200 */
.L_x_15644:
        /* <DEDUP_REMOVED lines=23> */
[----:B------:R-:W-:Y:S05]  /*0f70*/  CALL.REL.NOINC `($__internal_247_$__cuda_sm3x_div_rn_noftz_f32_slowpath) ;  /* 0x00000004000c7944 */ /* 0x000fea0003c00000 */
[----:B------:R-:W-:-:S07]  /*0f80*/  IMAD.MOV.U32 R15, RZ, RZ, R13 ;  /* 0x000000ffff0f7224 */ /* 0x000fce00078e000d */
.L_x_15647:
[----:B------:R-:W-:Y:S05]  /*0f90*/  BSYNC.RECONVERGENT B1 ;  /* 0x0000000000017941 */ /* 0x000fea0003800200 */
.L_x_15646:
        /* <DEDUP_REMOVED lines=12> */
.L_x_15642:
[----:B------:R-:W-:Y:S05]  /*1060*/  EXIT ;  /* 0x000000000000794d */ /* 0x000fea0003800000 */
.L_x_15643:
[----:B------:R-:W-:Y:S01]  /*1070*/  HFMA2 R12, -RZ, RZ, 0, 5.9604644775390625e-08 ;  /* 0x00000001ff0c7431 */ /* 0x000fe200000001ff */
[----:B------:R-:W-:Y:S01]  /*1080*/  BSSY B1, `(.L_x_15649) ;  /* 0x0000007000017945 */ /* 0x000fe20003800000 */
[----:B------:R-:W-:Y:S02]  /*1090*/  IMAD.MOV.U32 R13, RZ, RZ, R3 ;  /* 0x000000ffff0d7224 */ /* 0x000fe400078e0003 */
[----:B------:R-:W-:Y:S02]  /*10a0*/  IMAD.MOV.U32 R11, RZ, RZ, 0x1f ;  /* 0x0000001fff0b7424 */ /* 0x000fe400078e00ff */
[----:B------:R-:W-:-:S07]  /*10b0*/  IMAD.MOV.U32 R15, RZ, RZ, -0x1 ;  /* 0xffffffffff0f7424 */ /* 0x000fce00078e00ff */
[----:B------:R-:W-:Y:S05]  /*10c0*/  WARPSYNC.COLLECTIVE R15, `(.L_x_15650) ;  /* 0x000000000f087348 */ /* 0x000fea0003c00000 */
[----:B------:R0:W1:Y:S02]  /*10d0*/  SHFL.BFLY P6, R14, R13, R12, R11 ;  /* 0x0c00000c0d0e7389 */ /* 0x00006400000c000b */
[----:B01----:R-:W-:Y:S05]  /*10e0*/  ENDCOLLECTIVE ;  /* 0x000000000000791b */ /* 0x003fea0003800000 */
.L_x_15650:
[----:B------:R-:W-:Y:S05]  /*10f0*/  BSYNC B1 ;  /* 0x0000000000017941 */ /* 0x000fea0003800000 */
.L_x_15649:
[----:B------:R-:W-:Y:S01]  /*1100*/  MOV R13, R0 ;  /* 0x00000000000d7202 */ /* 0x000fe20000000f00 */
[----:B------:R-:W-:Y:S02]  /*1110*/  IMAD.MOV.U32 R12, RZ, RZ, 0x1 ;  /* 0x00000001ff0c7424 */ /* 0x000fe400078e00ff */
[----:B------:R-:W-:Y:S02]  /*1120*/  HFMA2 R5, -RZ, RZ, 0.96630859375, -0.0022525787353515625 ;  /* 0x3bbb989dff057431 */ /* 0x000fe400000001ff */
[----:B------:R-:W-:Y:S02]  /*1130*/  IMAD.MOV.U32 R11, RZ, RZ, 0x1f ;  /* 0x0000001fff0b7424 */ /* 0x000fe400078e00ff */
[----:B------:R-:W-:Y:S02]  /*1140*/  IMAD.MOV.U32 R15, RZ, RZ, -0x1 ;  /* 0xffffffffff0f7424 */ /* 0x000fe400078e00ff */
[----:B------:R-:W-:Y:S02]  /*1150*/  IMAD.MOV.U32 R2, RZ, RZ, R14 ;  /* 0x000000ffff027224 */ /* 0x000fe400078e000e */
[----:B------:R-:W-:-:S07]  /*1160*/  IMAD.MOV.U32 R21, RZ, RZ, 0x437c0000 ;  /* 0x437c0000ff157424 */ /* 0x000fce00078e00ff */
[----:B------:R-:W-:Y:S05]  /*1170*/  WARPSYNC.COLLECTIVE R15, `(.L_x_15651) ;  /* 0x000000000f087348 */ /* 0x000fea0003c00000 */
[----:B------:R0:W1:Y:S02]  /*1180*/  SHFL.BFLY P6, R14, R13, R12, R11 ;  /* 0x0c00000c0d0e7389 */ /* 0x00006400000c000b */
[----:B01----:R-:W-:Y:S05]  /*1190*/  ENDCOLLECTIVE ;  /* 0x000000000000791b */ /* 0x003fea0003800000 */
.L_x_15651:
        /* <DEDUP_REMOVED lines=8> */
[----:B------:R-:W-:Y:S02]  /*1220*/  IMAD.SHL.U32 R0, R0, 0x800000, RZ ;  /* 0x0080000000007824 */ /* 0x000fe400078e00ff */
        /* <DEDUP_REMOVED lines=10> */
[----:B------:R-:W-:-:S05]  /*12d0*/  FADD R3, RZ, R2 ;  /* 0x00000002ff037221 */ /* 0x000fca0000000000 */
[----:B------:R-:W-:Y:S01]  /*12e0*/  MOV R13, R3 ;  /* 0x00000003000d7202 */ /* 0x000fe20000000f00 */
[----:B-1----:R-:W-:-:S07]  /*12f0*/  FMUL R0, R0, R5 ;  /* 0x0000000500007220 */ /* 0x002fce0000400000 */
[----:B------:R-:W-:Y:S05]  /*1300*/  WARPSYNC.COLLECTIVE R15, `(.L_x_15652) ;  /* 0x000000000f087348 */ /* 0x000fea0003c00000 */
[----:B------:R0:W1:Y:S02]  /*1310*/  SHFL.BFLY P6, R14, R13, R12, R11 ;  /* 0x0c00000c0d0e7389 */ /* 0x00006400000c000b */
[----:B01----:R-:W-:Y:S05]  /*1320*/  ENDCOLLECTIVE ;  /* 0x000000000000791b */ /* 0x003fea0003800000 */
.L_x_15652:
[----:B------:R-:W-:-:S04]  /*1330*/  FADD R4, RZ, R0 ;  /* 0x00000000ff047221 */ /* 0x000fc80000000000 */
[----:B------:R-:W-:Y:S02]  /*1340*/  IMAD.MOV.U32 R13, RZ, RZ, R4 ;  /* 0x000000ffff0d7224 */ /* 0x000fe400078e0004 */
[----:B------:R-:W-:-:S07]  /*1350*/  IMAD.MOV.U32 R8, RZ, RZ, R14 ;  /* 0x000000ffff087224 */ /* 0x000fce00078e000e */
[----:B------:R-:W-:Y:S05]  /*1360*/  WARPSYNC.COLLECTIVE R15, `(.L_x_15653) ;  /* 0x000000000f087348 */ /* 0x000fea0003c00000 */
[----:B------:R0:W1:Y:S02]  /*1370*/  SHFL.BFLY P6, R14, R13, R12, R11 ;  /* 0x0c00000c0d0e7389 */ /* 0x00006400000c000b */
[----:B01----:R-:W-:Y:S05]  /*1380*/  ENDCOLLECTIVE ;  /* 0x000000000000791b */ /* 0x003fea0003800000 */
.L_x_15653:
[----:B------:R-:W-:Y:S01]  /*1390*/  FADD R3, R3, R8 ;  /* 0x0000000803037221 */ /* 0x000fe20000000000 */
[----:B------:R-:W-:Y:S06]  /*13a0*/  BRA `(.L_x_15654) ;  /* 0xfffffff800607947 */ /* 0x000fec000383ffff */
        .weak           $__internal_247_$__cuda_sm3x_div_rn_noftz_f32_slowpath
        .type           $__internal_247_$__cuda_sm3x_div_rn_noftz_f32_slowpath,@function
        .size           $__internal_247_$__cuda_sm3x_div_rn_noftz_f32_slowpath,(.L_x_37624 - $__internal_247_$__cuda_sm3x_div_rn_noftz_f32_slowpath)
$__internal_247_$__cuda_sm3x_div_rn_noftz_f32_slowpath:
        /* <DEDUP_REMOVED lines=34> */
.L_x_15656:
        /* <DEDUP_REMOVED lines=51> */
.L_x_15663:
[----:B------:R-:W-:-:S04]  /*1900*/  LOP3.LUT R2, R2, 0x80000000, RZ, 0xc0, !PT ;  /* 0x8000000002027812 */ /* 0x000fc800078ec0ff */
[----:B------:R-:W-:Y:S01]  /*1910*/  LOP3.LUT R2, R2, 0x7f800000, RZ, 0xfc, !PT ;  /* 0x7f80000002027812 */ /* 0x000fe200078efcff */
[----:B------:R-:W-:Y:S06]  /*1920*/  BRA `(.L_x_15664) ;  /* 0x0000000000047947 */ /* 0x000fec0003800000 */
.L_x_15662:
[----:B------:R-:W-:-:S07]  /*1930*/  IMAD R2, R13, 0x800000, R2 ;  /* 0x008000000d027824 */ /* 0x000fce00078e0202 */
.L_x_15664:
[----:B------:R-:W-:Y:S05]  /*1940*/  BSYNC.RECONVERGENT B3 ;  /* 0x0000000000037941 */ /* 0x000fea0003800200 */
.L_x_15661:
[----:B------:R-:W-:Y:S05]  /*1950*/  BRA `(.L_x_15665) ;  /* 0x0000000000207947 */ /* 0x000fea0003800000 */
.L_x_15660:
[----:B------:R-:W-:-:S04]  /*1960*/  LOP3.LUT R2, R3, 0x80000000, R2, 0x48, !PT ;  /* 0x8000000003027812 */ /* 0x000fc800078e4802 */
[----:B------:R-:W-:Y:S01]  /*1970*/  LOP3.LUT R2, R2, 0x7f800000, RZ, 0xfc, !PT ;  /* 0x7f80000002027812 */ /* 0x000fe200078efcff */
[----:B------:R-:W-:Y:S06]  /*1980*/  BRA `(.L_x_15665) ;  /* 0x0000000000147947 */ /* 0x000fec0003800000 */
.L_x_15659:
[----:B------:R-:W-:Y:S01]  /*1990*/  LOP3.LUT R2, R3, 0x80000000, R2, 0x48, !PT ;  /* 0x8000000003027812 */ /* 0x000fe200078e4802 */
[----:B------:R-:W-:Y:S06]  /*19a0*/  BRA `(.L_x_15665) ;  /* 0x00000000000c7947 */ /* 0x000fec0003800000 */
.L_x_15658:
[----:B------:R-:W0:Y:S01]  /*19b0*/  MUFU.RSQ R2, -QNAN ;  /* 0xffc0000000027908 */ /* 0x000e220000001400 */
[----:B------:R-:W-:Y:S05]  /*19c0*/  BRA `(.L_x_15665) ;  /* 0x0000000000047947 */ /* 0x000fea0003800000 */
.L_x_15657:
[----:B------:R-:W-:-:S07]  /*19d0*/  FADD.FTZ R2, R2, R3 ;  /* 0x0000000302027221 */ /* 0x000fce0000010000 */
.L_x_15665:
[----:B------:R-:W-:Y:S05]  /*19e0*/  BSYNC.RECONVERGENT B2 ;  /* 0x0000000000027941 */ /* 0x000fea0003800200 */
.L_x_15655:
[----:B0-----:R-:W-:Y:S01]  /*19f0*/  IMAD.MOV.U32 R13, RZ, RZ, R2 ;  /* 0x000000ffff0d7224 */ /* 0x001fe200078e0002 */
[----:B------:R-:W-:Y:S01]  /*1a00*/  MOV R2, R8 ;  /* 0x0000000800027202 */ /* 0x000fe20000000f00 */
[----:B------:R-:W-:-:S04]  /*1a10*/  IMAD.MOV.U32 R3, RZ, RZ, 0x0 ;  /* 0x00000000ff037424 */ /* 0x000fc800078e00ff */
[----:B------:R-:W-:Y:S05]  /*1a20*/  RET.REL.NODEC R2 `(_Z15SoftmaxWarpImplI22BroadcastScaleMaskLoadIffbLm3EiE11DirectStoreIffEfLi1ELi1ELi2ELi2ELb0EL9Algorithm0EEvT_T0_ll) ;  /* 0xffffffe402747950 */ /* 0x000fea0003c3ffff */
.L_x_15666:
        /* <DEDUP_REMOVED lines=13> */
.L_x_37624:


//--------------------- .text._Z15SoftmaxWarpImplI22BroadcastScaleMaskLoadIffbLm3EiE11DirectStoreIffEfLi1ELi1ELi1ELi1ELb1EL9Algorithm0EEvT_T0_ll --------------------------
	.section	.text._Z15SoftmaxWarpImplI22BroadcastScaleMaskLoadIffbLm3EiE11DirectStoreIffEfLi1ELi1ELi1ELi1ELb1EL9Algorithm0EEvT_T0_ll,"ax",@progbits
	.align	128
        .global         _Z15SoftmaxWarpImplI22BroadcastScaleMaskLoadIffbLm3EiE11DirectStoreIffEfLi1ELi1ELi1ELi1ELb1EL9Algorithm0EEvT_T0_ll
        .type           _Z15SoftmaxWarpImplI22BroadcastScaleMaskLoadIffbLm3EiE11DirectStoreIffEfLi1ELi1ELi1ELi1ELb1EL9Algorithm0EEvT_T0_ll,@function
        .size           _Z15SoftmaxWarpImplI22BroadcastScaleMaskLoadIffbLm3EiE11DirectStoreIffEfLi1ELi1ELi1ELi1ELb1EL9Algorithm0EEvT_T0_ll,(.L_x_37626 - _Z15SoftmaxWarpImplI22BroadcastScaleMaskLoadIffbLm3EiE11DirectStoreIffEfLi1ELi1ELi1ELi1ELb1EL9Algorithm0EEvT_T0_ll)
        .other          _Z15SoftmaxWarpImplI22BroadcastScaleMaskLoadIffbLm3EiE11DirectStoreIffEfLi1ELi1ELi1ELi1ELb1EL9Algorithm0EEvT_T0_ll,@"STO_CUDA_ENTRY STV_DEFAULT"
_Z15SoftmaxWarpImplI22BroadcastScaleMaskLoadIffbLm3EiE11DirectStoreIffEfLi1ELi1ELi1ELi1ELb1EL9Algorithm0EEvT_T0_ll:
.text._Z15SoftmaxWarpImplI22BroadcastScaleMaskLoadIffbLm3EiE11DirectStoreIffEfLi1ELi1ELi1ELi1ELb1EL9Algorithm0EEvT_T0_ll:
        /* <DEDUP_REMOVED lines=29> */
.L_x_15667:
        /* <DEDUP_REMOVED lines=47> */
.L_x_15669:
[----:B------:R-:W-:-:S07]  /*04c0*/  MOV R2, 0x4e0 ;  /* 0x000004e000027802 */ /* 0x000fce0000000f00 */
[----:B------:R-:W-:Y:S05]  /*04d0*/  CALL.REL.NOINC `($__internal_248_$__cuda_sm20_div_u64) ;  /* 0x0000001800987944 */ /* 0x000fea0003c00000 */
[----:B------:R-:W-:Y:S02]  /*04e0*/  IMAD.MOV.U32 R2, RZ, RZ, R4 ;  /* 0x000000ffff027224 */ /* 0x000fe400078e0004 */
[----:B------:R-:W-:-:S07]  /*04f0*/  IMAD.MOV.U32 R3, RZ, RZ, R9 ;  /* 0x000000ffff037224 */ /* 0x000fce00078e0009 */
.L_x_15670:
[----:B------:R-:W-:Y:S05]  /*0500*/  BSYNC.RECONVERGENT B0 ;  /* 0x0000000000007941 */ /* 0x000fea0003800200 */
.L_x_15668:
[----:B------:R-:W-:Y:S01]  /*0510*/  IADD3 R13, P1, PT, R2, R0, RZ ;  /* 0x00000000020d7210 */ /* 0x000fe20007f3e0ff */
[----:B------:R-:W0:Y:S01]  /*0520*/  S2R R4, SR_TID.X ;  /* 0x0000000000047919 */ /* 0x000e220000002100 */
[----:B------:R-:W1:Y:S01]  /*0530*/  LDC.64 R14, c[0x0][0x358] ;  /* 0x0000d600ff0e7b82 */ /* 0x000e620000000a00 */
[----:B------:R-:W-:Y:S01]  /*0540*/  BSSY.RECONVERGENT B0, `(.L_x_15671) ;  /* 0x0000090000007945 */ /* 0x000fe20003800200 */
[----:B------:R-:W-:Y:S01]  /*0550*/  LOP3.LUT R0, R13, 0x1, RZ, 0xc0, !PT ;  /* 0x000000010d007812 */ /* 0x000fe200078ec0ff */
[----:B------:R-:W-:Y:S02]  /*0560*/  IMAD.X R10, RZ, RZ, R3, P1 ;  /* 0x000000ffff0a7224 */ /* 0x000fe400008e0603 */
[----:B------:R-:W-:Y:S01]  /*0570*/  IMAD.MOV.U32 R9, RZ, RZ, R11 ;  /* 0x000000ffff097224 */ /* 0x000fe200078e000b */
[----:B------:R-:W-:Y:S01]  /*0580*/  ISETP.NE.U32.AND P0, PT, R0, 0x1, PT ;  /* 0x000000010000780c */ /* 0x000fe20003f05070 */
[----:B------:R-:W-:-:S03]  /*0590*/  IMAD.MOV.U32 R8, RZ, RZ, R12 ;  /* 0x000000ffff087224 */ /* 0x000fc600078e000c */
[----:B------:R-:W-:-:S13]  /*05a0*/  ISETP.NE.U32.AND.EX P0, PT, RZ, RZ, PT, P0 ;  /* 0x000000ffff00720c */ /* 0x000fda0003f05100 */
[----:B------:R-:W-:Y:S05]  /*05b0*/  @!P0 BRA `(.L_x_15672) ;  /* 0x0000000800208947 */ /* 0x000fea0003800000 */
[----:B------:R-:W0:Y:S01]  /*05c0*/  LDCU.64 UR4, c[0x0][0x408] ;  /* 0x00008100ff0477ac */ /* 0x000e220008000a00 */
[----:B------:R-:W-:Y:S01]  /*05d0*/  BSSY.RECONVERGENT B1, `(.L_x_15673) ;  /* 0x000005e000017945 */ /* 0x000fe20003800200 */
[----:B------:R-:W-:Y:S01]  /*05e0*/  MOV R0, 0xff800000 ;  /* 0xff80000000007802 */ /* 0x000fe20000000f00 */
[----:B------:R-:W-:Y:S01]  /*05f0*/  IMAD.MOV.U32 R17, RZ, RZ, -0x800000 ;  /* 0xff800000ff117424 */ /* 0x000fe200078e00ff */
        /* <DEDUP_REMOVED lines=38> */
[----:B------:R-:W-:-:S06]  /*0860*/  @P1 VIADD R18, R18, 0x1 ;  /* 0x0000000112121836 */ /* 0x000fcc0000000000 */
[----:B------:R-:W-:Y:S01]  /*0870*/  @!P3 IMAD.MOV R18, RZ, RZ, -R18 ;  /* 0x000000ffff12b224 */ /* 0x000fe200078e0a12 */
[----:B------:R-:W-:Y:S01]  /*0880*/  @!P2 LOP3.LUT R18, RZ, R17, RZ, 0x33, !PT ;  /* 0x00000011ff12a212 */ /* 0x000fe200078e33ff */
[----:B-1----:R-:W-:Y:S01]  /*0890*/  IMAD.MOV.U32 R8, RZ, RZ, RZ ;  /* 0x000000ffff087224 */ /* 0x002fe200078e00ff */
[----:B------:R-:W-:Y:S02]  /*08a0*/  ISETP.NE.AND P3, PT, R2, RZ, PT ;  /* 0x000000ff0200720c */ /* 0x000fe40003f65270 */
[----:B------:R-:W-:Y:S01]  /*08b0*/  IADD3 R19, PT, PT, -R18, RZ, RZ ;  /* 0x000000ff12137210 */ /* 0x000fe20007ffe1ff */
[----:B---3--:R-:W-:-:S04]  /*08c0*/  IMAD.MOV R20, RZ, RZ, -R9 ;  /* 0x000000ffff147224 */ /* 0x008fc800078e0a09 */
        /* <DEDUP_REMOVED lines=16> */
[----:B------:R-:W-:Y:S01]  /*09d0*/  @P1 VIADD R8, R8, 0x1 ;  /* 0x0000000108081836 */ /* 0x000fe20000000000 */
[----:B-----5:R-:W-:-:S04]  /*09e0*/  ISETP.NE.U32.AND P1, PT, R22, 0x1, PT ;  /* 0x000000011600780c */ /* 0x020fc80003f25070 */
[----:B------:R-:W-:Y:S02]  /*09f0*/  ISETP.NE.AND.EX P1, PT, R23, RZ, PT, P1 ;  /* 0x000000ff1700720c */ /* 0x000fe40003f25310 */
[----:B------:R-:W-:Y:S02]  /*0a00*/  @!P4 IADD3 R8, PT, PT, -R8, RZ, RZ ;  /* 0x000000ff0808c210 */ /* 0x000fe40007ffe1ff */
[----:B------:R-:W-:Y:S02]  /*0a10*/  @!P3 LOP3.LUT R8, RZ, R2, RZ, 0x33, !PT ;  /* 0x00000002ff08b212 */ /* 0x000fe400078e33ff */
[----:B------:R-:W-:-:S03]  /*0a20*/  SEL R18, R18, RZ, P1 ;  /* 0x000000ff12127207 */ /* 0x000fc60000800000 */
[----:B------:R-:W-:Y:S01]  /*0a30*/  IMAD.MOV R3, RZ, RZ, -R8 ;  /* 0x000000ffff037224 */ /* 0x000fe200078e0a08 */
[----:B0-----:R-:W-:Y:S02]  /*0a40*/  ISETP.NE.U32.AND P3, PT, R20, 0x1, PT ;  /* 0x000000011400780c */ /* 0x001fe40003f65070 */
[----:B------:R-:W-:Y:S01]  /*0a50*/  SEL R8, R8, RZ, P2 ;  /* 0x000000ff08087207 */ /* 0x000fe20001000000 */
[----:B------:R-:W-:Y:S01]  /*0a60*/  IMAD R2, R2, R3, R19 ;  /* 0x0000000302027224 */ /* 0x000fe200078e0213 */
[----:B------:R-:W-:Y:S01]  /*0a70*/  ISETP.NE.AND.EX P1, PT, R21, RZ, PT, P3 ;  /* 0x000000ff1500720c */ /* 0x000fe20003f25330 */
[----:B--2---:R-:W-:Y:S01]  /*0a80*/  IMAD R3, R18, UR4, RZ ;  /* 0x0000000412037c24 */ /* 0x004fe2000f8e02ff */
[----:B------:R-:W-:Y:S02]  /*0a90*/  R2UR UR4, R14 ;  /* 0x000000000e0472ca */ /* 0x000fe400000e0000 */
[----:B------:R-:W-:Y:S01]  /*0aa0*/  SEL R2, R2, RZ, P1 ;  /* 0x000000ff02027207 */ /* 0x000fe20000800000 */
[----:B------:R-:W-:Y:S01]  /*0ab0*/  IMAD R3, R8, UR5, R3 ;  /* 0x0000000508037c24 */ /* 0x000fe2000f8e0203 */
[----:B------:R-:W-:-:S03]  /*0ac0*/  R2UR UR5, R15 ;  /* 0x000000000f0572ca */ /* 0x000fc600000e0000 */
[----:B------:R-:W-:Y:S01]  /*0ad0*/  IMAD R2, R2, UR6, R3 ;  /* 0x0000000602027c24 */ /* 0x000fe2000f8e0203 */
[----:B------:R-:W-:Y:S02]  /*0ae0*/  R2UR UR6, R14 ;  /* 0x000000000e0672ca */ /* 0x000fe400000e0000 */
[----:B------:R-:W-:Y:S02]  /*0af0*/  SHF.R.S64 R3, RZ, 0x1e, R0 ;  /* 0x0000001eff037819 */ /* 0x000fe40000001000 */
        /* <DEDUP_REMOVED lines=11> */
.L_x_15674:
[----:B------:R-:W-:Y:S05]  /*0bb0*/  BSYNC.RECONVERGENT B1 ;  /* 0x0000000000017941 */ /* 0x000fea0003800200 */
.L_x_15673:
        /* <DEDUP_REMOVED lines=23> */
[----:B-1----:R-:W-:Y:S05]  /*0d30*/  CALL.REL.NOINC `($__internal_249_$__cuda_sm3x_div_rn_noftz_f32_slowpath) ;  /* 0x00000014008c7944 */ /* 0x002fea0003c00000 */
[----:B------:R-:W-:-:S07]  /*0d40*/  MOV R19, R0 ;  /* 0x0000000000137202 */ /* 0x000fce0000000f00 */
.L_x_15676:
[----:B------:R-:W-:Y:S05]  /*0d50*/  BSYNC.RECONVERGENT B1 ;  /* 0x0000000000017941 */ /* 0x000fea0003800200 */
.L_x_15675:
[----:B------:R-:W-:Y:S02]  /*0d60*/  IMAD.MOV.U32 R9, RZ, RZ, R5 ;  /* 0x000000ffff097224 */ /* 0x000fe400078e0005 */
[----:B------:R-:W-:Y:S01]  /*0d70*/  IMAD.MOV.U32 R8, RZ, RZ, R16 ;  /* 0x000000ffff087224 */ /* 0x000fe200078e0010 */
        /* <DEDUP_REMOVED lines=12> */
.L_x_15672:
[----:B------:R-:W-:Y:S05]  /*0e40*/  BSYNC.RECONVERGENT B0 ;  /* 0x0000000000007941 */ /* 0x000fea0003800200 */
.L_x_15671:
[----:B------:R-:W3:Y:S01]  /*0e50*/  LDC R11, c[0x0][0x3b0] ;  /* 0x0000ec00ff0b7b82 */ /* 0x000ee20000000800 */
[----:B------:R-:W-:-:S04]  /*0e60*/  ISETP.NE.U32.AND P0, PT, R13, RZ, PT ;  /* 0x000000ff0d00720c */ /* 0x000fc80003f05070 */
[----:B------:R-:W-:-:S03]  /*0e70*/  ISETP.NE.AND.EX P0, PT, R10, RZ, PT, P0 ;  /* 0x000000ff0a00720c */ /* 0x000fc60003f05300 */
[----:B------:R-:W4:Y:S08]  /*0e80*/  LDC R12, c[0x0][0x3b4] ;  /* 0x0000ed00ff0c7b82 */ /* 0x000f300000000800 */
[----:B------:R-:W0:Y:S08]  /*0e90*/  LDC.64 R20, c[0x0][0x390] ;  /* 0x0000e400ff147b82 */ /* 0x000e300000000a00 */
[----:B--2---:R-:W2:Y:S08]  /*0ea0*/  LDC.64 R18, c[0x0][0x398] ;  /* 0x0000e600ff127b82 */ /* 0x004eb00000000a00 */
[----:B------:R-:W0:Y:S01]  /*0eb0*/  LDC.64 R16, c[0x0][0x3a0] ;  /* 0x0000e800ff107b82 */ /* 0x000e220000000a00 */
[----:B------:R-:W-:Y:S05]  /*0ec0*/  @!P0 EXIT ;  /* 0x000000000000894d */ /* 0x000fea0003800000 */
[----:B------:R-:W-:Y:S01]  /*0ed0*/  BSSY.RECONVERGENT B0, `(.L_x_15677) ;  /* 0x0000105000007945 */ /* 0x000fe20003800200 */
.L_x_15690:
        /* <DEDUP_REMOVED lines=60> */
[----:B------:R-:W-:-:S05]  /*12a0*/  ISETP.NE.U32.AND P1, PT, R20, 0x1, PT ;  /* 0x000000011400780c */ /* 0x000fca0003f25070 */
[----:B------:R-:W-:Y:S01]  /*12b0*/  @!P3 IMAD.MOV R2, RZ, RZ, -R2 ;  /* 0x000000ffff02b224 */ /* 0x000fe200078e0a02 */
        /* <DEDUP_REMOVED lines=25> */
.L_x_15679:
[----:B------:R-:W-:Y:S05]  /*1450*/  BSYNC.RECONVERGENT B1 ;  /* 0x0000000000017941 */ /* 0x000fea0003800200 */
.L_x_15678:
[----:B------:R-:W-:Y:S02]  /*1460*/  HFMA2 R3, -RZ, RZ, 3.7421875, 0 ;  /* 0x437c0000ff037431 */ /* 0x000fe400000001ff */
[----:B------:R-:W-:Y:S02]  /*1470*/  IMAD.MOV.U32 R2, RZ, RZ, 0x3bbb989d ;  /* 0x3bbb989dff027424 */ /* 0x000fe400078e00ff */
[----:B------:R-:W-:Y:S01]  /*1480*/  FADD R13, -R13, R0 ;  /* 0x000000000d0d7221 */ /* 0x000fe20000000100 */
[----:B------:R-:W-:Y:S03]  /*1490*/  BSSY.RECONVERGENT B1, `(.L_x_15680) ;  /* 0x0000016000017945 */ /* 0x000fe60003800200 */
        /* <DEDUP_REMOVED lines=19> */
[----:B-1234-:R-:W-:Y:S05]  /*15d0*/  CALL.REL.NOINC `($__internal_249_$__cuda_sm3x_div_rn_noftz_f32_slowpath) ;  /* 0x0000000c00647944 */ /* 0x01efea0003c00000 */
[----:B------:R-:W-:-:S07]  /*15e0*/  IMAD.MOV.U32 R25, RZ, RZ, R0 ;  /* 0x000000ffff197224 */ /* 0x000fce00078e0000 */
.L_x_15681:
[----:B------:R-:W-:Y:S05]  /*15f0*/  BSYNC.RECONVERGENT B1 ;  /* 0x0000000000017941 */ /* 0x000fea0003800200 */
.L_x_15680:
[----:B------:R-:W-:Y:S01]  /*1600*/  BSSY.RECONVERGENT B1, `(.L_x_15682) ;  /* 0x000000f000017945 */ /* 0x000fe20003800200 */
[----:B------:R-:W-:Y:S01]  /*1610*/  IADD3 R13, P4, PT, R6, R9, RZ ;  /* 0x00000009060d7210 */ /* 0x000fe20007f9e0ff */
[----:B------:R-:W-:Y:S02]  /*1620*/  IMAD.MOV.U32 R0, RZ, RZ, -0x800000 ;  /* 0xff800000ff007424 */ /* 0x000fe400078e00ff */
[----:B------:R-:W-:Y:S10]  /*1630*/  @P0 BRA `(.L_x_15683) ;  /* 0x00000000002c0947 */ /* 0x000ff40003800000 */
[----:B------:R-:W-:Y:S01]  /*1640*/  MOV R2, R4 ;  /* 0x0000000400027202 */ /* 0x000fe20000000f00 */
[----:B------:R-:W-:Y:S01]  /*1650*/  IMAD.MOV.U32 R3, RZ, RZ, RZ ;  /* 0x000000ffff037224 */ /* 0x000fe200078e00ff */
        /* <DEDUP_REMOVED lines=9> */
.L_x_15683:
[----:B------:R-:W-:Y:S05]  /*16f0*/  BSYNC.RECONVERGENT B1 ;  /* 0x0000000000017941 */ /* 0x000fea0003800200 */
.L_x_15682:
[----:B------:R-:W-:Y:S01]  /*1700*/  BSSY.RECONVERGENT B1, `(.L_x_15684) ;  /* 0x0000053000017945 */ /* 0x000fe20003800200 */
[----:B------:R-:W-:-:S03]  /*1710*/  IMAD.MOV.U32 R9, RZ, RZ, -0x800000 ;  /* 0xff800000ff097424 */ /* 0x000fc600078e00ff */
[----:B------:R-:W-:Y:S05]  /*1720*/  @P0 BRA `(.L_x_15685) ;  /* 0x0000000400400947 */ /* 0x000fea0003800000 */
[----:B0--3--:R-:W-:Y:S01]  /*1730*/  IABS R22, R11 ;  /* 0x0000000b00167213 */ /* 0x009fe20000000000 */
        /* <DEDUP_REMOVED lines=50> */
[----:B------:R-:W-:-:S13]  /*1a60*/  ISETP.GE.U32.AND P1, PT, R10, R9, PT ;  /* 0x000000090a00720c */ /* 0x000fda0003f26070 */
[----:B------:R-:W-:Y:S01]  /*1a70*/  @P1 VIADD R2, R2, 0x1 ;  /* 0x0000000102021836 */ /* 0x000fe20000000000 */
[----:B------:R-:W-:-:S03]  /*1a80*/  ISETP.NE.U32.AND P1, PT, R20, 0x1, PT ;  /* 0x000000011400780c */ /* 0x000fc60003f25070 */
        /* <DEDUP_REMOVED lines=26> */
.L_x_15685:
[----:B------:R-:W-:Y:S05]  /*1c30*/  BSYNC.RECONVERGENT B1 ;  /* 0x0000000000017941 */ /* 0x000fea0003800200 */
.L_x_15684:
[----:B------:R-:W-:Y:S02]  /*1c40*/  HFMA2 R3, -RZ, RZ, 3.7421875, 0 ;  /* 0x437c0000ff037431 */ /* 0x000fe400000001ff */
[----:B------:R-:W-:Y:S02]  /*1c50*/  IMAD.MOV.U32 R2, RZ, RZ, 0x3bbb989d ;  /* 0x3bbb989dff027424 */ /* 0x000fe400078e00ff */
[----:B------:R-:W-:Y:S01]  /*1c60*/  FADD R9, -R9, R0 ;  /* 0x0000000009097221 */ /* 0x000fe20000000100 */
[----:B------:R-:W-:Y:S01]  /*1c70*/  BSSY.RECONVERGENT B1, `(.L_x_15686) ;  /* 0x0000017000017945 */ /* 0x000fe20003800200 */
[----:B------:R-:W-:Y:S02]  /*1c80*/  IMAD.X R8, R7, 0x1, R8, P4 ;  /* 0x0000000107087824 */ /* 0x000fe400020e0608 */
[----:B------:R-:W-:-:S04]  /*1c90*/  FFMA.SAT R0, R9, R2, 0.5 ;  /* 0x3f00000009007423 */ /* 0x000fc80000002002 */
[----:B------:R-:W-:-:S04]  /*1ca0*/  FFMA.RM R0, R0, R3, 12582913 ;  /* 0x4b40000100007423 */ /* 0x000fc80000004003 */
[C---:B------:R-:W-:Y:S01]  /*1cb0*/  FADD R2, R0.reuse, -12583039 ;  /* 0xcb40007f00027421 */ /* 0x040fe20000000000 */
[----:B------:R-:W-:-:S03]  /*1cc0*/  IMAD.SHL.U32 R0, R0, 0x800000, RZ ;  /* 0x0080000000007824 */ /* 0x000fc600078e00ff */
        /* <DEDUP_REMOVED lines=17> */
.L_x_15687:
[----:B------:R-:W-:Y:S05]  /*1de0*/  BSYNC.RECONVERGENT B1 ;  /* 0x0000000000017941 */ /* 0x000fea0003800200 */
.L_x_15686:
[----:B------:R-:W-:Y:S04]  /*1df0*/  BSSY.RECONVERGENT B1, `(.L_x_15688) ;  /* 0x000000d000017945 */ /* 0x000fe80003800200 */
[----:B------:R-:W-:Y:S05]  /*1e00*/  @P0 BRA `(.L_x_15689) ;  /* 0x00000000002c0947 */ /* 0x000fea0003800000 */
[----:B------:R-:W-:Y:S01]  /*1e10*/  MOV R2, R4 ;  /* 0x0000000400027202 */ /* 0x000fe20000000f00 */
[----:B------:R-:W-:Y:S01]  /*1e20*/  IMAD R0, R8, UR42, RZ ;  /* 0x0000002a08007c24 */ /* 0x000fe2000f8e02ff */
[----:B-1----:R-:W-:Y:S01]  /*1e30*/  R2UR UR4, R14 ;  /* 0x000000000e0472ca */ /* 0x002fe200000e0000 */
        /* <DEDUP_REMOVED lines=8> */
.L_x_15689:
[----:B------:R-:W-:Y:S05]  /*1ec0*/  BSYNC.RECONVERGENT B1 ;  /* 0x0000000000017941 */ /* 0x000fea0003800200 */
.L_x_15688:
[----:B0-----:R-:W-:-:S05]  /*1ed0*/  IADD3 R9, P0, PT, R6, R13, RZ ;  /* 0x0000000d06097210 */ /* 0x001fca0007f1e0ff */
[----:B------:R-:W-:Y:S01]  /*1ee0*/  IMAD.X R8, R7, 0x1, R8, P0 ;  /* 0x0000000107087824 */ /* 0x000fe200000e0608 */
[----:B------:R-:W-:-:S04]  /*1ef0*/  ISETP.GE.U32.AND P0, PT, R9, UR48, PT ;  /* 0x0000003009007c0c */ /* 0x000fc8000bf06070 */
[----:B------:R-:W-:-:S13]  /*1f00*/  ISETP.GE.AND.EX P0, PT, R8, UR49, PT, P0 ;  /* 0x0000003108007c0c */ /* 0x000fda000bf06300 */
[----:B------:R-:W-:Y:S05]  /*1f10*/  @!P0 BRA `(.L_x_15690) ;  /* 0xffffffec00f08947 */ /* 0x000fea000383ffff */
[----:B------:R-:W-:Y:S05]  /*1f20*/  BSYNC.RECONVERGENT B0 ;  /* 0x0000000000007941 */ /* 0x000fea0003800200 */
.L_x_15677:
[----:B------:R-:W-:Y:S05]  /*1f30*/  EXIT ;  /* 0x000000000000794d */ /* 0x000fea0003800000 */
        .weak           $__internal_248_$__cuda_sm20_div_u64
        .type           $__internal_248_$__cuda_sm20_div_u64,@function
        .size           $__internal_248_$__cuda_sm20_div_u64,($__internal_249_$__cuda_sm3x_div_rn_noftz_f32_slowpath - $__internal_248_$__cuda_sm20_div_u64)
$__internal_248_$__cuda_sm20_div_u64:
        /* <DEDUP_REMOVED lines=54> */
[----:B------:R-:W-:Y:S02]  /*22a0*/  IADD3 R4, P2, PT, R13, 0x1, RZ ;  /* 0x000000010d047810 */ /* 0x000fe40007f5e0ff */
[----:B------:R-:W-:Y:S02]  /*22b0*/  SEL R10, R10, R14, P0 ;  /* 0x0000000e0a0a7207 */ /* 0x000fe40000000000 */
[----:B------:R-:W-:Y:S01]  /*22c0*/  ISETP.GE.U32.AND P0, PT, R3, R6, PT ;  /* 0x000000060300720c */ /* 0x000fe20003f06070 */
[----:B------:R-:W-:Y:S01]  /*22d0*/  IMAD.X R9, RZ, RZ, R8, P2 ;  /* 0x000000ffff097224 */ /* 0x000fe200010e0608 */
[----:B------:R-:W-:Y:S01]  /*22e0*/  ISETP.NE.U32.AND P1, PT, R6, RZ, PT ;  /* 0x000000ff0600720c */ /* 0x000fe20003f25070 */
[----:B------:R-:W-:Y:S01]  /*22f0*/  IMAD.MOV.U32 R3, RZ, RZ, 0x0 ;  /* 0x00000000ff037424 */ /* 0x000fe200078e00ff */
[----:B------:R-:W-:-:S02]  /*2300*/  ISETP.GE.U32.AND.EX P0, PT, R10, R7, PT, P0 ;  /* 0x000000070a00720c */ /* 0x000fc40003f06100 */
[----:B------:R-:W-:Y:S02]  /*2310*/  ISETP.NE.AND.EX P1, PT, R7, RZ, PT, P1 ;  /* 0x000000ff0700720c */ /* 0x000fe40003f25310 */
[----:B------:R-:W-:Y:S02]  /*2320*/  SEL R4, R4, R13, P0 ;  /* 0x0000000d04047207 */ /* 0x000fe40000000000 */
[----:B------:R-:W-:Y:S02]  /*2330*/  SEL R9, R9, R8, P0 ;  /* 0x0000000809097207 */ /* 0x000fe40000000000 */
[----:B------:R-:W-:Y:S02]  /*2340*/  SEL R4, R4, 0xffffffff, P1 ;  /* 0xffffffff04047807 */ /* 0x000fe40000800000 */
[----:B------:R-:W-:Y:S01]  /*2350*/  SEL R9, R9, 0xffffffff, P1 ;  /* 0xffffffff09097807 */ /* 0x000fe20000800000 */
[----:B------:R-:W-:Y:S06]  /*2360*/  RET.REL.NODEC R2 `(_Z15SoftmaxWarpImplI22BroadcastScaleMaskLoadIffbLm3EiE11DirectStoreIffEfLi1ELi1ELi1ELi1ELb1EL9Algorithm0EEvT_T0_ll) ;  /* 0xffffffdc02247950 */ /* 0x000fec0003c3ffff */
        .weak           $__internal_249_$__cuda_sm3x_div_rn_noftz_f32_slowpath
        .type           $__internal_249_$__cuda_sm3x_div_rn_noftz_f32_slowpath,@function
        .size           $__internal_249_$__cuda_sm3x_div_rn_noftz_f32_slowpath,(.L_x_37626 - $__internal_249_$__cuda_sm3x_div_rn_noftz_f32_slowpath)
$__internal_249_$__cuda_sm3x_div_rn_noftz_f32_slowpath:
        /* <DEDUP_REMOVED lines=34> */
.L_x_15692:
        /* <DEDUP_REMOVED lines=51> */
.L_x_15699:
[----:B------:R-:W-:-:S04]  /*28c0*/  LOP3.LUT R0, R0, 0x80000000, RZ, 0xc0, !PT ;  /* 0x8000000000007812 */ /* 0x000fc800078ec0ff */
[----:B------:R-:W-:Y:S01]  /*28d0*/  LOP3.LUT R0, R0, 0x7f800000, RZ, 0xfc, !PT ;  /* 0x7f80000000007812 */ /* 0x000fe200078efcff */
[----:B------:R-:W-:Y:S06]  /*28e0*/  BRA `(.L_x_15700) ;  /* 0x0000000000047947 */ /* 0x000fec0003800000 */
.L_x_15698:
[----:B------:R-:W-:-:S07]  /*28f0*/  IMAD R0, R22, 0x800000, R0 ;  /* 0x0080000016007824 */ /* 0x000fce00078e0200 */
.L_x_15700:
[----:B------:R-:W-:Y:S05]  /*2900*/  BSYNC.RECONVERGENT B3 ;  /* 0x0000000000037941 */ /* 0x000fea0003800200 */
.L_x_15697:
[----:B------:R-:W-:Y:S05]  /*2910*/  BRA `(.L_x_15701) ;  /* 0x0000000000207947 */ /* 0x000fea0003800000 */
.L_x_15696:
[----:B------:R-:W-:-:S04]  /*2920*/  LOP3.LUT R0, R3, 0x80000000, R0, 0x48, !PT ;  /* 0x8000000003007812 */ /* 0x000fc800078e4800 */
[----:B------:R-:W-:Y:S01]  /*2930*/  LOP3.LUT R0, R0, 0x7f800000, RZ, 0xfc, !PT ;  /* 0x7f80000000007812 */ /* 0x000fe200078efcff */
[----:B------:R-:W-:Y:S06]  /*2940*/  BRA `(.L_x_15701) ;  /* 0x0000000000147947 */ /* 0x000fec0003800000 */
.L_x_15695:
[----:B------:R-:W-:Y:S01]  /*2950*/  LOP3.LUT R0, R3, 0x80000000, R0, 0x48, !PT ;  /* 0x8000000003007812 */ /* 0x000fe200078e4800 */
[----:B------:R-:W-:Y:S06]  /*2960*/  BRA `(.L_x_15701) ;  /* 0x00000000000c7947 */ /* 0x000fec0003800000 */
.L_x_15694:
[----:B------:R-:W0:Y:S01]  /*2970*/  MUFU.RSQ R0, -QNAN ;  /* 0xffc0000000007908 */ /* 0x000e220000001400 */
[----:B------:R-:W-:Y:S05]  /*2980*/  BRA `(.L_x_15701) ;  /* 0x0000000000047947 */ /* 0x000fea0003800000 */
.L_x_15693:
[----:B------:R-:W-:-:S07]  /*2990*/  FADD.FTZ R0, R0, R3 ;  /* 0x0000000300007221 */ /* 0x000fce0000010000 */
.L_x_15701:
[----:B------:R-:W-:Y:S05]  /*29a0*/  BSYNC.RECONVERGENT B2 ;  /* 0x0000000000027941 */ /* 0x000fea0003800200 */
.L_x_15691:
[----:B------:R-:W-:-:S04]  /*29b0*/  IMAD.MOV.U32 R3, RZ, RZ, 0x0 ;  /* 0x00000000ff037424 */ /* 0x000fc800078e00ff */
[----:B0-----:R-:W-:Y:S05]  /*29c0*/  RET.REL.NODEC R2 `(_Z15SoftmaxWarpImplI22BroadcastScaleMaskLoadIffbLm3EiE11DirectStoreIffEfLi1ELi1ELi1ELi1ELb1EL9Algorithm0EEvT_T0_ll) ;  /* 0xffffffd4028c7950 */ /* 0x001fea0003c3ffff */
.L_x_15702:
        /* <DEDUP_REMOVED lines=11> */
.L_x_37626:


//--------------------- .text._Z15SoftmaxWarpImplI22BroadcastScaleMaskLoadIffbLm3EiE11DirectStoreIffEfLi1ELi1ELi1ELi1ELb0EL9Algorithm0EEvT_T0_ll --------------------------
	.section	.text._Z15SoftmaxWarpImplI22BroadcastScaleMaskLoadIffbLm3EiE11DirectStoreIffEfLi1ELi1ELi1ELi1ELb0EL9Algorithm0EEvT_T0_ll,"ax",@progbits
	.align	128
        .global         _Z15SoftmaxWarpImplI22BroadcastScaleMaskLoadIffbLm3EiE11DirectStoreIffEfLi1ELi1ELi1ELi1ELb0EL9Algorithm0EEvT_T0_ll
        .type           _Z15SoftmaxWarpImplI22BroadcastScaleMaskLoadIffbLm3EiE11DirectStoreIffEfLi1ELi1ELi1ELi1ELb0EL9Algorithm0EEvT_T0_ll,@function
        .size           _Z15SoftmaxWarpImplI22BroadcastScaleMaskLoadIffbLm3EiE11DirectStoreIffEfLi1ELi1ELi1ELi1ELb0EL9Algorithm0EEvT_T0_ll,(.L_x_37628 - _Z15SoftmaxWarpImplI22BroadcastScaleMaskLoadIffbLm3EiE11DirectStoreIffEfLi1ELi1ELi1ELi1ELb0EL9Algorithm0EEvT_T0_ll)
        .other          _Z15SoftmaxWarpImplI22BroadcastScaleMaskLoadIffbLm3EiE11DirectStoreIffEfLi1ELi1ELi1ELi1ELb0EL9Algorithm0EEvT_T0_ll,@"STO_CUDA_ENTRY STV_DEFAULT"
_Z15SoftmaxWarpImplI22BroadcastScaleMaskLoadIffbLm3EiE11DirectStoreIffEfLi1ELi1ELi1ELi1ELb0EL9Algorithm0EEvT_T0_ll:
.text._Z15SoftmaxWarpImplI22BroadcastScaleMaskLoadIffbLm3EiE11DirectStoreIffEfLi1ELi1ELi1ELi1ELb0EL9Algorithm0EEvT_T0_ll:
        /* <DEDUP_REMOVED lines=28> */
.L_x_15703:
        /* <DEDUP_REMOVED lines=29> */
[----:B------:R-:W-:Y:S01]  /*0390*/  ISETP.NE.U32.AND P2, PT, R2, RZ, PT ;  /* 0x000000ff0200720c */ /* 0x000fe20003f45070 */
[----:B------:R-:W-:-:S05]  /*03a0*/  IMAD.MOV.U32 R17, RZ, RZ, RZ ;  /* 0x000000ffff117224 */ /* 0x000fca00078e00ff */
        /* <DEDUP_REMOVED lines=16> */
.L_x_15705:
[----:B------:R-:W-:-:S07]  /*04b0*/  MOV R0, 0x4d0 ;  /* 0x000004d000007802 */ /* 0x000fce0000000f00 */
[----:B------:R-:W-:Y:S05]  /*04c0*/  CALL.REL.NOINC `($__internal_250_$__cuda_sm20_div_u64) ;  /* 0x0000001400fc7944 */ /* 0x000fea0003c00000 */
.L_x_15706:
[----:B------:R-:W-:Y:S05]  /*04d0*/  BSYNC.RECONVERGENT B0 ;  /* 0x0000000000007941 */ /* 0x000fea0003800200 */
.L_x_15704:
        /* <DEDUP_REMOVED lines=54> */
[----:B------:R-:W-:-:S04]  /*0840*/  IMAD.HI.U32 R16, R17, R19, R16 ;  /* 0x0000001311107227 */ /* 0x000fc800078e0010 */
[----:B------:R-:W-:Y:S02]  /*0850*/  IMAD.MOV.U32 R17, RZ, RZ, R20 ;  /* 0x000000ffff117224 */ /* 0x000fe400078e0014 */
[----:B------:R-:W1:Y:S02]  /*0860*/  LDC.64 R20, c[0x0][0x390] ;  /* 0x0000e400ff147b82 */ /* 0x000e640000000a00 */
        /* <DEDUP_REMOVED lines=12> */
[----:B-1----:R-:W-:-:S04]  /*0930*/  ISETP.NE.U32.AND P0, PT, R20, 0x1, PT ;  /* 0x000000011400780c */ /* 0x002fc80003f05070 */
[----:B------:R-:W-:Y:S01]  /*0940*/  ISETP.NE.AND.EX P0, PT, R21, RZ, PT, P0 ;  /* 0x000000ff1500720c */ /* 0x000fe20003f05300 */
[----:B------:R-:W-:Y:S01]  /*0950*/  @!P3 IMAD.MOV R16, RZ, RZ, -R16 ;  /* 0x000000ffff10b224 */ /* 0x000fe200078e0a10 */
[----:B------:R-:W-:Y:S02]  /*0960*/  @!P2 LOP3.LUT R16, RZ, R3, RZ, 0x33, !PT ;  /* 0x00000003ff10a212 */ /* 0x000fe400078e33ff */
[----:B-----5:R-:W-:Y:S02]  /*0970*/  ISETP.NE.U32.AND P2, PT, R24, 0x1, PT ;  /* 0x000000011800780c */ /* 0x020fe40003f45070 */
[----:B------:R-:W-:Y:S01]  /*0980*/  SEL R18, R18, RZ, P0 ;  /* 0x000000ff12127207 */ /* 0x000fe20000000000 */
[----:B------:R-:W-:Y:S01]  /*0990*/  IMAD.MOV R12, RZ, RZ, -R16 ;  /* 0x000000ffff0c7224 */ /* 0x000fe200078e0a10 */
[----:B------:R-:W-:Y:S02]  /*09a0*/  ISETP.NE.AND.EX P0, PT, R25, RZ, PT, P2 ;  /* 0x000000ff1900720c */ /* 0x000fe40003f05320 */
[----:B------:R-:W-:Y:S01]  /*09b0*/  SEL R16, R16, RZ, P1 ;  /* 0x000000ff10107207 */ /* 0x000fe20000800000 */
[----:B------:R-:W-:-:S02]  /*09c0*/  IMAD R3, R3, R12, R26 ;  /* 0x0000000c03037224 */ /* 0x000fc400078e021a */
[----:B0-----:R-:W-:Y:S01]  /*09d0*/  IMAD R17, R18, UR4, RZ ;  /* 0x0000000412117c24 */ /* 0x001fe2000f8e02ff */
        /* <DEDUP_REMOVED lines=41> */
[----:B------:R-:W-:Y:S05]  /*0c70*/  CALL.REL.NOINC `($__internal_251_$__cuda_sm3x_div_rn_noftz_f32_slowpath) ;  /* 0x0000001400287944 */ /* 0x000fea0003c00000 */
.L_x_15710:
[----:B------:R-:W-:Y:S05]  /*0c80*/  BSYNC.RECONVERGENT B1 ;  /* 0x0000000000017941 */ /* 0x000fea0003800200 */
.L_x_15709:
[----:B------:R-:W0:Y:S01]  /*0c90*/  LDCU.128 UR4, c[0x0][0x3f0] ;  /* 0x00007e00ff0477ac */ /* 0x000e220008000c00 */
[----:B------:R-:W-:Y:S02]  /*0ca0*/  IMAD.MOV.U32 R5, RZ, RZ, RZ ;  /* 0x000000ffff057224 */ /* 0x000fe400078e00ff */
[----:B0-----:R-:W-:Y:S01]  /*0cb0*/  IMAD R0, R6, UR6, RZ ;  /* 0x0000000606007c24 */ /* 0x001fe2000f8e02ff */
[----:B------:R-:W-:Y:S01]  /*0cc0*/  MOV R6, R8 ;  /* 0x0000000800067202 */ /* 0x000fe20000000f00 */
[----:B------:R-:W-:Y:S01]  /*0cd0*/  IMAD.WIDE.U32 R16, R9, UR6, R4 ;  /* 0x0000000609107c25 */ /* 0x000fe2000f8e0004 */
[----:B------:R-:W-:-:S03]  /*0ce0*/  R2UR UR6, R14 ;  /* 0x000000000e0672ca */ /* 0x000fc600000e0000 */
[----:B------:R-:W-:Y:S01]  /*0cf0*/  IMAD R9, R9, UR7, R0 ;  /* 0x0000000709097c24 */ /* 0x000fe2000f8e0200 */
[----:B------:R-:W-:Y:S02]  /*0d00*/  R2UR UR7, R15 ;  /* 0x000000000f0772ca */ /* 0x000fe400000e0000 */
[----:B------:R-:W-:Y:S01]  /*0d10*/  LEA R18, P0, R16, UR4, 0x2 ;  /* 0x0000000410127c11 */ /* 0x000fe2000f8010ff */
[----:B------:R-:W-:-:S05]  /*0d20*/  IMAD.IADD R9, R17, 0x1, R9 ;  /* 0x0000000111097824 */ /* 0x000fca00078e0209 */
[----:B------:R-:W-:Y:S01]  /*0d30*/  LEA.HI.X R19, R16, UR5, R9, 0x2, P0 ;  /* 0x0000000510137c11 */ /* 0x000fe200080f1409 */
[----:B------:R-:W-:-:S04]  /*0d40*/  IMAD.MOV.U32 R9, RZ, RZ, R13 ;  /* 0x000000ffff097224 */ /* 0x000fc800078e000d */
[----:B------:R2:W-:Y:S03]  /*0d50*/  STG.E desc[UR6][R18.64], R3 ;  /* 0x0000000312007986 */ /* 0x0005e6000c101906 */
.L_x_15708:
[----:B------:R-:W-:Y:S05]  /*0d60*/  BSYNC.RECONVERGENT B0 ;  /* 0x0000000000007941 */ /* 0x000fea0003800200 */
.L_x_15707:
        /* <DEDUP_REMOVED lines=8> */
[----:B------:R-:W-:Y:S01]  /*0df0*/  BSSY.RECONVERGENT B0, `(.L_x_15711) ;  /* 0x00000eb000007945 */ /* 0x000fe20003800200 */
.L_x_15716:
[----:B----4-:R-:W-:Y:S01]  /*0e00*/  IABS R23, R10 ;  /* 0x0000000a00177213 */ /* 0x010fe20000000000 */
[----:B0-----:R-:W-:Y:S01]  /*0e10*/  IMAD R3, R9, UR48, R4 ;  /* 0x0000003009037c24 */ /* 0x001fe2000f8e0204 */
        /* <DEDUP_REMOVED lines=8> */
[----:B---3--:R-:W-:-:S05]  /*0ea0*/  IABS R0, R8 ;  /* 0x0000000800007213 */ /* 0x008fca0000000000 */
        /* <DEDUP_REMOVED lines=22> */
[----:B0-----:R-:W-:Y:S02]  /*1010*/  HFMA2 R12, -RZ, RZ, 0, 0 ;  /* 0x00000000ff0c7431 */ /* 0x001fe400000001ff */
[----:B------:R-:W-:Y:S01]  /*1020*/  @!P2 IMAD.MOV R22, RZ, RZ, -R22 ;  /* 0x000000ffff16a224 */ /* 0x000fe200078e0a16 */
        /* <DEDUP_REMOVED lines=70> */
[----:B------:R-:W-:-:S07]  /*1490*/  IMAD.MOV.U32 R27, RZ, RZ, R3 ;  /* 0x000000ffff1b7224 */ /* 0x000fce00078e0003 */
.L_x_15713:
[----:B------:R-:W-:Y:S05]  /*14a0*/  BSYNC.RECONVERGENT B1 ;  /* 0x0000000000017941 */ /* 0x000fea0003800200 */
.L_x_15712:
[----:B------:R-:W-:Y:S01]  /*14b0*/  IABS R24, R10 ;  /* 0x0000000a00187213 */ /* 0x000fe20000000000 */
[----:B------:R-:W-:Y:S01]  /*14c0*/  IMAD.MOV.U32 R23, RZ, RZ, RZ ;  /* 0x000000ffff177224 */ /* 0x000fe200078e00ff */
[----:B------:R-:W-:Y:S02]  /*14d0*/  IADD3 R11, P3, PT, R2, R9, RZ ;  /* 0x00000009020b7210 */ /* 0x000fe40007f7e0ff */
[----:B------:R-:W0:Y:S01]  /*14e0*/  I2F.RP R0, R24 ;  /* 0x0000001800007306 */ /* 0x000e220000209400 */
[----:B------:R-:W-:Y:S02]  /*14f0*/  MOV R22, R4 ;  /* 0x0000000400167202 */ /* 0x000fe40000000f00 */
[C---:B------:R-:W-:Y:S02]  /*1500*/  R2UR UR4, R14.reuse ;  /* 0x000000000e0472ca */ /* 0x040fe400000e0000 */
[----:B------:R-:W-:Y:S01]  /*1510*/  R2UR UR5, R15 ;  /* 0x000000000f0572ca */ /* 0x000fe200000e0000 */
[----:B------:R-:W-:Y:S01]  /*1520*/  IMAD R3, R11, UR48, R22 ;  /* 0x000000300b037c24 */ /* 0x000fe2000f8e0216 */
        /* <DEDUP_REMOVED lines=8> */
[----:B0-----:R-:W-:Y:S02]  /*15b0*/  IMAD.MOV.U32 R12, RZ, RZ, RZ ;  /* 0x000000ffff0c7224 */ /* 0x001fe400078e00ff */
[----:B-1----:R-:W-:-:S04]  /*15c0*/  IMAD.MOV R25, RZ, RZ, -R13 ;  /* 0x000000ffff197224 */ /* 0x002fc800078e0a0d */
        /* <DEDUP_REMOVED lines=19> */
[----:B------:R-:W0:Y:S04]  /*1700*/  F2I.FTZ.U32.TRUNC.NTZ R13, R28 ;  /* 0x0000001c000d7305 */ /* 0x000e28000021f000 */
[----:B------:R-:W-:Y:S01]  /*1710*/  IADD3 R23, PT, PT, R25, R29, RZ ;  /* 0x0000001d19177210 */ /* 0x000fe20007ffe0ff */
[----:B------:R-:W-:Y:S01]  /*1720*/  @P4 VIADD R12, R12, 0x1 ;  /* 0x000000010c0c4836 */ /* 0x000fe20000000000 */
[----:B------:R-:W-:-:S03]  /*1730*/  LEA R22, P4, R24, UR40, 0x2 ;  /* 0x0000002818167c11 */ /* 0x000fc6000f8810ff */
[----:B------:R-:W-:Y:S01]  /*1740*/  IMAD.MOV.U32 R9, RZ, RZ, R12 ;  /* 0x000000ffff097224 */ /* 0x000fe200078e000c */
[----:B------:R-:W-:-:S03]  /*1750*/  LEA.HI.X R23, R24, UR41, R23, 0x2, P4 ;  /* 0x0000002918177c11 */ /* 0x000fc6000a0f1417 */
[----:B------:R-:W-:Y:S01]  /*1760*/  @!P5 IMAD.MOV R9, RZ, RZ, -R9 ;  /* 0x000000ffff09d224 */ /* 0x000fe200078e0a09 */
[----:B------:R-:W-:Y:S01]  /*1770*/  @!P6 LOP3.LUT R9, RZ, R10, RZ, 0x33, !PT ;  /* 0x0000000aff09e212 */ /* 0x000fe200078e33ff */
[----:B0-----:R-:W-:Y:S01]  /*1780*/  IMAD.MOV R29, RZ, RZ, -R13 ;  /* 0x000000ffff1d7224 */ /* 0x001fe200078e0a0d */
[----:B------:R0:W-:Y:S03]  /*1790*/  STG.E desc[UR4][R22.64], R27 ;  /* 0x0000001b16007986 */ /* 0x0001e6000c101904 */
[----:B------:R-:W-:Y:S01]  /*17a0*/  IMAD.MOV R12, RZ, RZ, -R9 ;  /* 0x000000ffff0c7224 */ /* 0x000fe200078e0a09 */
[----:B------:R-:W-:Y:S01]  /*17b0*/  SEL R9, R9, RZ, P0 ;  /* 0x000000ff09097207 */ /* 0x000fe20000000000 */
[----:B------:R-:W-:Y:S02]  /*17c0*/  IMAD R29, R29, R0, RZ ;  /* 0x000000001d1d7224 */ /* 0x000fe400078e02ff */
[----:B------:R-:W-:-:S02]  /*17d0*/  IMAD R25, R10, R12, R3 ;  /* 0x0000000c0a197224 */ /* 0x000fc400078e0203 */
[----:B------:R-:W-:Y:S02]  /*17e0*/  IMAD.MOV.U32 R12, RZ, RZ, RZ ;  /* 0x000000ffff0c7224 */ /* 0x000fe400078e00ff */
[----:B------:R-:W-:Y:S02]  /*17f0*/  IMAD R9, R9, UR44, RZ ;  /* 0x0000002c09097c24 */ /* 0x000fe4000f8e02ff */
        /* <DEDUP_REMOVED lines=13> */
[----:B------:R-:W-:Y:S01]  /*18d0*/  @!P4 IMAD.MOV R12, RZ, RZ, -R12 ;  /* 0x000000ffff0cc224 */ /* 0x000fe200078e0a0c */
[----:B------:R-:W-:-:S05]  /*18e0*/  @!P6 LOP3.LUT R12, RZ, R8, RZ, 0x33, !PT ;  /* 0x00000008ff0ce212 */ /* 0x000fca00078e33ff */
[----:B------:R-:W-:Y:S01]  /*18f0*/  IMAD.MOV R13, RZ, RZ, -R12 ;  /* 0x000000ffff0d7224 */ /* 0x000fe200078e0a0c */
[----:B------:R-:W-:-:S03]  /*1900*/  SEL R12, R12, RZ, P1 ;  /* 0x000000ff0c0c7207 */ /* 0x000fc60000800000 */
[----:B------:R-:W-:Y:S02]  /*1910*/  IMAD R0, R8, R13, R25 ;  /* 0x0000000d08007224 */ /* 0x000fe400078e0219 */
        /* <DEDUP_REMOVED lines=10> */
[----:B------:R-:W-:Y:S02]  /*19c0*/  HFMA2 R26, -RZ, RZ, 0.96630859375, -0.0022525787353515625 ;  /* 0x3bbb989dff1a7431 */ /* 0x000fe400000001ff */
[----:B------:R-:W-:Y:S01]  /*19d0*/  IMAD.MOV.U32 R9, RZ, RZ, 0x437c0000 ;  /* 0x437c0000ff097424 */ /* 0x000fe200078e00ff */
[----:B------:R-:W-:Y:S01]  /*19e0*/  BSSY.RECONVERGENT B1, `(.L_x_15714) ;  /* 0x000001b000017945 */ /* 0x000fe20003800200 */
[----:B------:R-:W-:Y:S01]  /*19f0*/  IMAD.X R6, R7, 0x1, R6, P3 ;  /* 0x0000000107067824 */ /* 0x000fe200018e0606 */
[----:B--2---:R-:W-:Y:S01]  /*1a00*/  ISETP.NE.AND P0, PT, R24, RZ, PT ;  /* 0x000000ff1800720c */ /* 0x004fe20003f05270 */
[----:B---3--:R-:W-:-:S12]  /*1a10*/  FMUL R0, R12, UR50 ;  /* 0x000000320c007c20 */ /* 0x008fd80008400000 */
[----:B------:R-:W1:Y:S02]  /*1a20*/  @!P0 LDC R0, c[0x0][0x3e8] ;  /* 0x0000fa00ff008b82 */ /* 0x000e640000000800 */
[----:B-1----:R-:W-:-:S05]  /*1a30*/  FMNMX R3, R0, -INF , !PT ;  /* 0xff80000000037809 */ /* 0x002fca0007800000 */
[----:B------:R-:W-:-:S04]  /*1a40*/  FADD R3, R0, -R3 ;  /* 0x8000000300037221 */ /* 0x000fc80000000000 */
[----:B------:R-:W-:-:S04]  /*1a50*/  FFMA.SAT R0, R3, R26, 0.5 ;  /* 0x3f00000003007423 */ /* 0x000fc8000000201a */
[----:B------:R-:W-:-:S04]  /*1a60*/  FFMA.RM R0, R0, R9, 12582913 ;  /* 0x4b40000100007423 */ /* 0x000fc80000004009 */
[C---:B0-----:R-:W-:Y:S01]  /*1a70*/  FADD R22, R0.reuse, -12583039 ;  /* 0xcb40007f00167421 */ /* 0x041fe20000000000 */
        /* <DEDUP_REMOVED lines=17> */
.L_x_15715:
[----:B------:R-:W-:Y:S05]  /*1b90*/  BSYNC.RECONVERGENT B1 ;  /* 0x0000000000017941 */ /* 0x000fea0003800200 */
.L_x_15714:
        /* <DEDUP_REMOVED lines=17> */
.L_x_15711:
[----:B------:R-:W-:Y:S05]  /*1cb0*/  EXIT ;  /* 0x000000000000794d */ /* 0x000fea0003800000 */
        .weak           $__internal_250_$__cuda_sm20_div_u64
        .type           $__internal_250_$__cuda_sm20_div_u64,@function
        .size           $__internal_250_$__cuda_sm20_div_u64,($__internal_251_$__cuda_sm3x_div_rn_noftz_f32_slowpath - $__internal_250_$__cuda_sm20_div_u64)
$__internal_250_$__cuda_sm20_div_u64:
[----:B------:R-:W-:Y:S01]  /*1cc0*/  IMAD.MOV.U32 R18, RZ, RZ, R2 ;  /* 0x000000ffff127224 */ /* 0x000fe200078e0002 */
[----:B------:R-:W-:-:S04]  /*1cd0*/  MOV R19, R7 ;  /* 0x0000000700137202 */ /* 0x000fc80000000f00 */
        /* <DEDUP_REMOVED lines=56> */
[----:B------:R-:W-:Y:S01]  /*2060*/  HFMA2 R5, -RZ, RZ, 0, 0 ;  /* 0x00000000ff057431 */ /* 0x000fe200000001ff */
[----:B------:R-:W-:Y:S02]  /*2070*/  IADD3 R16, P2, PT, R11, 0x1, RZ ;  /* 0x000000010b107810 */ /* 0x000fe40007f5e0ff */
[----:B------:R-:W-:Y:S02]  /*2080*/  ISETP.GE.U32.AND P0, PT, R3, R2, PT ;  /* 0x000000020300720c */ /* 0x000fe40003f06070 */
[----:B------:R-:W-:Y:S01]  /*2090*/  ISETP.NE.AND.EX P1, PT, R7, RZ, PT, P1 ;  /* 0x000000ff0700720c */ /* 0x000fe20003f25310 */
[----:B------:R-:W-:Y:S01]  /*20a0*/  IMAD.X R17, RZ, RZ, R4, P2 ;  /* 0x000000ffff117224 */ /* 0x000fe200010e0604 */
[----:B------:R-:W-:-:S04]  /*20b0*/  ISETP.GE.U32.AND.EX P0, PT, R14, R7, PT, P0 ;  /* 0x000000070e00720c */ /* 0x000fc80003f06100 */
[----:B------:R-:W-:Y:S01]  /*20c0*/  SEL R17, R17, R4, P0 ;  /* 0x0000000411117207 */ /* 0x000fe20000000000 */
[----:B------:R-:W-:Y:S01]  /*20d0*/  IMAD.MOV.U32 R4, RZ, RZ, R0 ;  /* 0x000000ffff047224 */ /* 0x000fe200078e0000 */
[----:B------:R-:W-:Y:S02]  /*20e0*/  SEL R16, R16, R11, P0 ;  /* 0x0000000b10107207 */ /* 0x000fe40000000000 */
[----:B------:R-:W-:Y:S02]  /*20f0*/  SEL R17, R17, 0xffffffff, P1 ;  /* 0xffffffff11117807 */ /* 0x000fe40000800000 */
[----:B------:R-:W-:Y:S01]  /*2100*/  SEL R16, R16, 0xffffffff, P1 ;  /* 0xffffffff10107807 */ /* 0x000fe20000800000 */
[----:B------:R-:W-:Y:S06]  /*2110*/  RET.REL.NODEC R4 `(_Z15SoftmaxWarpImplI22BroadcastScaleMaskLoadIffbLm3EiE11DirectStoreIffEfLi1ELi1ELi1ELi1ELb0EL9Algorithm0EEvT_T0_ll) ;  /* 0xffffffdc04b87950 */ /* 0x000fec0003c3ffff */
        .weak           $__internal_251_$__cuda_sm3x_div_rn_noftz_f32_slowpath
        .type           $__internal_251_$__cuda_sm3x_div_rn_noftz_f32_slowpath,@function
        .size           $__internal_251_$__cuda_sm3x_div_rn_noftz_f32_slowpath,(.L_x_37628 - $__internal_251_$__cuda_sm3x_div_rn_noftz_f32_slowpath)
$__internal_251_$__cuda_sm3x_div_rn_noftz_f32_slowpath:
        /* <DEDUP_REMOVED lines=34> */
.L_x_15718:
        /* <DEDUP_REMOVED lines=51> */
.L_x_15725:
[----:B------:R-:W-:-:S04]  /*2670*/  LOP3.LUT R0, R0, 0x80000000, RZ, 0xc0, !PT ;  /* 0x8000000000007812 */ /* 0x000fc800078ec0ff */
[----:B------:R-:W-:Y:S01]  /*2680*/  LOP3.LUT R0, R0, 0x7f800000, RZ, 0xfc, !PT ;  /* 0x7f80000000007812 */ /* 0x000fe200078efcff */
[----:B------:R-:W-:Y:S06]  /*2690*/  BRA `(.L_x_15726) ;  /* 0x0000000000047947 */ /* 0x000fec0003800000 */
.L_x_15724:
[----:B------:R-:W-:-:S07]  /*26a0*/  IMAD R0, R23, 0x800000, R0 ;  /* 0x0080000017007824 */ /* 0x000fce00078e0200 */
.L_x_15726:
[----:B------:R-:W-:Y:S05]  /*26b0*/  BSYNC.RECONVERGENT B3 ;  /* 0x0000000000037941 */ /* 0x000fea0003800200 */
.L_x_15723:
[----:B------:R-:W-:Y:S05]  /*26c0*/  BRA `(.L_x_15727) ;  /* 0x0000000000207947 */ /* 0x000fea0003800000 */
.L_x_15722:
[----:B------:R-:W-:-:S04]  /*26d0*/  LOP3.LUT R0, R3, 0x80000000, R0, 0x48, !PT ;  /* 0x8000000003007812 */ /* 0x000fc800078e4800 */
[----:B------:R-:W-:Y:S01]  /*26e0*/  LOP3.LUT R0, R0, 0x7f800000, RZ, 0xfc, !PT ;  /* 0x7f80000000007812 */ /* 0x000fe200078efcff */
[----:B------:R-:W-:Y:S06]  /*26f0*/  BRA `(.L_x_15727) ;  /* 0x0000000000147947 */ /* 0x000fec0003800000 */
.L_x_15721:
[----:B------:R-:W-:Y:S01]  /*2700*/  LOP3.LUT R0, R3, 0x80000000, R0, 0x48, !PT ;  /* 0x8000000003007812 */ /* 0x000fe200078e4800 */
[----:B------:R-:W-:Y:S06]  /*2710*/  BRA `(.L_x_15727) ;  /* 0x00000000000c7947 */ /* 0x000fec0003800000 */
.L_x_15720:
[----:B------:R-:W0:Y:S01]  /*2720*/  MUFU.RSQ R0, -QNAN ;  /* 0xffc0000000007908 */ /* 0x000e220000001400 */
[----:B------:R-:W-:Y:S05]  /*2730*/  BRA `(.L_x_15727) ;  /* 0x0000000000047947 */ /* 0x000fea0003800000 */
.L_x_15719:
[----:B------:R-:W-:-:S07]  /*2740*/  FADD.FTZ R0, R0, R3 ;  /* 0x0000000300007221 */ /* 0x000fce0000010000 */
.L_x_15727:
[----:B------:R-:W-:Y:S05]  /*2750*/  BSYNC.RECONVERGENT B2 ;  /* 0x0000000000027941 */ /* 0x000fea0003800200 */
.L_x_15717:
[----:B------:R-:W-:Y:S01]  /*2760*/  IMAD.MOV.U32 R22, RZ, RZ, R12 ;  /* 0x000000ffff167224 */ /* 0x000fe200078e000c */
[----:B0-----:R-:W-:Y:S01]  /*2770*/  MOV R3, R0 ;  /* 0x0000000000037202 */ /* 0x001fe20000000f00 */
[----:B------:R-:W-:-:S04]  /*2780*/  IMAD.MOV.U32 R23, RZ, RZ, 0x0 ;  /* 0x00000000ff177424 */ /* 0x000fc800078e00ff */
[----:B------:R-:W-:Y:S05]  /*2790*/  RET.REL.NODEC R22 `(_Z15SoftmaxWarpImplI22BroadcastScaleMaskLoadIffbLm3EiE11DirectStoreIffEfLi1ELi1ELi1ELi1ELb0EL9Algorithm0EEvT_T0_ll) ;  /* 0xffffffd816187950 */ /* 0x000fea0003c3ffff */
.L_x_15728:
        /* <DEDUP_REMOVED lines=14> */
.L_x_37628:


//--------------------- .text._Z15SoftmaxWarpImplI22BroadcastScaleMaskLoadIffbLm3EiE11DirectStoreIffEfLi1ELi1ELi1ELi2ELb1EL9Algorithm0EEvT_T0_ll --------------------------
	.section	.text._Z15SoftmaxWarpImplI22BroadcastScaleMaskLoadIffbLm3EiE11DirectStoreIffEfLi1ELi1ELi1ELi2ELb1EL9Algorithm0EEvT_T0_ll,"ax",@progbits
	.align	128
        .global         _Z15SoftmaxWarpImplI22BroadcastScaleMaskLoadIffbLm3EiE11DirectStoreIffEfLi1ELi1ELi1ELi2ELb1EL9Algorithm0EEvT_T0_ll
        .type           _Z15SoftmaxWarpImplI22BroadcastScaleMaskLoadIffbLm3EiE11DirectStoreIffEfLi1ELi1ELi1ELi2ELb1EL9Algorithm0EEvT_T0_ll,@function
        .size           _Z15SoftmaxWarpImplI22BroadcastScaleMaskLoadIffbLm3EiE11DirectStoreIffEfLi1ELi1ELi1ELi2ELb1EL9Algorithm0EEvT_T0_ll,(.L_x_37629 - _Z15SoftmaxWarpImplI22BroadcastScaleMaskLoadIffbLm3EiE11DirectStoreIffEfLi1ELi1ELi1ELi2ELb1EL9Algorithm0EEvT_T0_ll)
        .other          _Z15SoftmaxWarpImplI22BroadcastScaleMaskLoadIffbLm3EiE11DirectStoreIffEfLi1ELi1ELi1ELi2ELb1EL9Algorithm0EEvT_T0_ll,@"STO_CUDA_ENTRY STV_DEFAULT"
_Z15SoftmaxWarpImplI22BroadcastScaleMaskLoadIffbLm3EiE11DirectStoreIffEfLi1ELi1ELi1ELi2ELb1EL9Algorithm0EEvT_T0_ll:
.text._Z15SoftmaxWarpImplI22BroadcastScaleMaskLoadIffbLm3EiE11DirectStoreIffEfLi1ELi1ELi1ELi2ELb1EL9Algorithm0EEvT_T0_ll:
        /* <DEDUP_REMOVED lines=29> */
.L_x_15729:
        /* <DEDUP_REMOVED lines=18> */
[----:B------:R-:W4:Y:S08]  /*02f0*/  LDC.64 R14, c[0x0][0x358] ;  /* 0x0000d600ff0e7b82 */ /* 0x000f300000000a00 */
[----:B------:R-:W0:Y:S08]  /*0300*/  LDC.64 R12, c[0x0][0x390] ;  /* 0x0000e400ff0c7b82 */ /* 0x000e300000000a00 */
[----:B------:R-:W0:Y:S02]  /*0310*/  LDC.64 R10, c[0x0][0x398] ;  /* 0x0000e600ff0a7b82 */ /* 0x000e240000000a00 */
.L_x_15743:
[----:B-1----:R-:W1:Y:S01]  /*0320*/  LDC.64 R18, c[0x0][0x3a0] ;  /* 0x0000e800ff127b82 */ /* 0x002e620000000a00 */
        /* <DEDUP_REMOVED lines=17> */
[----:B------:R0:W1:Y:S08]  /*0440*/  F2I.FTZ.U32.TRUNC.NTZ R3, R2 ;  /* 0x0000000200037305 */ /* 0x000070000021f000 */
[----:B------:R-:W2:Y:S01]  /*0450*/  I2F.RP R22, R16 ;  /* 0x0000001000167306 */ /* 0x000ea20000209400 */
[----:B0-----:R-:W-:Y:S01]  /*0460*/  IMAD.MOV.U32 R2, RZ, RZ, RZ ;  /* 0x000000ffff027224 */ /* 0x001fe200078e00ff */
[----:B-1----:R-:W-:-:S05]  /*0470*/  IADD3 R21, PT, PT, RZ, -R3, RZ ;  /* 0x80000003ff157210 */ /* 0x002fca0007ffe0ff */
[----:B------:R-:W-:Y:S01]  /*0480*/  IMAD R21, R21, R20, RZ ;  /* 0x0000001415157224 */ /* 0x000fe200078e02ff */
[----:B--2---:R-:W0:Y:S03]  /*0490*/  MUFU.RCP R22, R22 ;  /* 0x0000001600167308 */ /* 0x004e260000001000 */
[----:B------:R-:W-:Y:S01]  /*04a0*/  IMAD.HI.U32 R3, R3, R21, R2 ;  /* 0x0000001503037227 */ /* 0x000fe200078e0002 */
[----:B------:R-:W-:-:S04]  /*04b0*/  LOP3.LUT R2, R0, R5, RZ, 0x3c, !PT ;  /* 0x0000000500027212 */ /* 0x000fc800078e3cff */
[----:B------:R-:W-:Y:S01]  /*04c0*/  ISETP.GE.AND P2, PT, R2, RZ, PT ;  /* 0x000000ff0200720c */ /* 0x000fe20003f46270 */
[----:B------:R-:W-:-:S04]  /*04d0*/  IMAD.HI.U32 R21, R3, R23, RZ ;  /* 0x0000001703157227 */ /* 0x000fc800078e00ff */
[----:B------:R-:W-:-:S04]  /*04e0*/  IMAD.MOV R3, RZ, RZ, -R21 ;  /* 0x000000ffff037224 */ /* 0x000fc800078e0a15 */
[----:B------:R-:W-:Y:S02]  /*04f0*/  IMAD R3, R20, R3, R23 ;  /* 0x0000000314037224 */ /* 0x000fe400078e0217 */
[----:B0-----:R-:W-:-:S03]  /*0500*/  VIADD R2, R22, 0xffffffe ;  /* 0x0ffffffe16027836 */ /* 0x001fc60000000000 */
[----:B------:R-:W-:-:S13]  /*0510*/  ISETP.GT.U32.AND P3, PT, R20, R3, PT ;  /* 0x000000031400720c */ /* 0x000fda0003f64070 */
[----:B------:R-:W-:Y:S02]  /*0520*/  @!P3 IMAD.IADD R3, R3, 0x1, -R20 ;  /* 0x000000010303b824 */ /* 0x000fe400078e0a14 */
[----:B------:R-:W-:Y:S01]  /*0530*/  @!P3 VIADD R21, R21, 0x1 ;  /* 0x000000011515b836 */ /* 0x000fe20000000000 */
[----:B------:R-:W-:Y:S02]  /*0540*/  ISETP.NE.AND P3, PT, R5, RZ, PT ;  /* 0x000000ff0500720c */ /* 0x000fe40003f65270 */
[----:B------:R-:W-:Y:S02]  /*0550*/  ISETP.GE.U32.AND P1, PT, R3, R20, PT ;  /* 0x000000140300720c */ /* 0x000fe40003f26070 */
[----:B------:R0:W1:Y:S02]  /*0560*/  F2I.FTZ.U32.TRUNC.NTZ R3, R2 ;  /* 0x0000000200037305 */ /* 0x000064000021f000 */
[----:B0-----:R-:W-:-:S09]  /*0570*/  IMAD.MOV.U32 R2, RZ, RZ, RZ ;  /* 0x000000ffff027224 */ /* 0x001fd200078e00ff */
        /* <DEDUP_REMOVED lines=9> */
[----:B------:R-:W-:-:S05]  /*0610*/  IABS R22, R21 ;  /* 0x0000001500167213 */ /* 0x000fca0000000000 */
        /* <DEDUP_REMOVED lines=39> */
.L_x_15732:
[----:B------:R-:W-:Y:S05]  /*0890*/  BSYNC.RECONVERGENT B1 ;  /* 0x0000000000017941 */ /* 0x000fea0003800200 */
.L_x_15731:
        /* <DEDUP_REMOVED lines=36> */
[----:B------:R-:W-:-:S04]  /*0ae0*/  @P2 VIADD R2, R2, 0x1 ;  /* 0x0000000102022836 */ /* 0x000fc80000000000 */
[----:B------:R-:W-:Y:S02]  /*0af0*/  IMAD.MOV.U32 R22, RZ, RZ, R2 ;  /* 0x000000ffff167224 */ /* 0x000fe400078e0002 */
[----:B------:R-:W-:Y:S02]  /*0b00*/  HFMA2 R2, -RZ, RZ, 0, 0 ;  /* 0x00000000ff027431 */ /* 0x000fe400000001ff */
[----:B------:R-:W-:Y:S01]  /*0b10*/  @!P1 IMAD.MOV R22, RZ, RZ, -R22 ;  /* 0x000000ffff169224 */ /* 0x000fe200078e0a16 */
        /* <DEDUP_REMOVED lines=45> */
.L_x_15734:
[----:B------:R-:W-:Y:S05]  /*0df0*/  BSYNC.RECONVERGENT B1 ;  /* 0x0000000000017941 */ /* 0x000fea0003800200 */
.L_x_15733:
[----:B-1----:R-:W-:Y:S01]  /*0e00*/  MOV R18, 0x3bbb989d ;  /* 0x3bbb989d00127802 */ /* 0x002fe20000000f00 */
        /* <DEDUP_REMOVED lines=22> */
[----:B0-----:R-:W-:-:S04]  /*0f70*/  FMUL R0, R0, R19 ;  /* 0x0000001300007220 */ /* 0x001fc80000400000 */
[----:B------:R-:W-:Y:S01]  /*0f80*/  FADD R19, RZ, R0 ;  /* 0x00000000ff137221 */ /* 0x000fe20000000000 */
[----:B-1----:R-:W-:-:S04]  /*0f90*/  FFMA R21, -R3, R18, 1 ;  /* 0x3f80000003157423 */ /* 0x002fc80000000112 */
[----:B------:R-:W-:-:S04]  /*0fa0*/  FFMA R21, R18, R21, R18 ;  /* 0x0000001512157223 */ /* 0x000fc80000000012 */
[----:B------:R-:W-:-:S04]  /*0fb0*/  FFMA R18, R2, R21, RZ ;  /* 0x0000001502127223 */ /* 0x000fc800000000ff */
[----:B------:R-:W-:-:S04]  /*0fc0*/  FFMA R23, -R3, R18, R2 ;  /* 0x0000001203177223 */ /* 0x000fc80000000102 */
[----:B------:R-:W-:Y:S01]  /*0fd0*/  FFMA R23, R21, R23, R18 ;  /* 0x0000001715177223 */ /* 0x000fe20000000012 */
[----:B-----5:R-:W-:Y:S06]  /*0fe0*/  @!P1 BRA `(.L_x_15736) ;  /* 0x0000000000089947 */ /* 0x020fec0003800000 */
[----:B------:R-:W-:-:S07]  /*0ff0*/  MOV R16, 0x1010 ;  /* 0x0000101000107802 */ /* 0x000fce0000000f00 */
[----:B--234-:R-:W-:Y:S05]  /*1000*/  CALL.REL.NOINC `($__internal_252_$__cuda_sm3x_div_rn_noftz_f32_slowpath) ;  /* 0x0000000000cc7944 */ /* 0x01cfea0003c00000 */
.L_x_15736:
[----:B------:R-:W-:Y:S05]  /*1010*/  BSYNC.RECONVERGENT B1 ;  /* 0x0000000000017941 */ /* 0x000fea0003800200 */
.L_x_15735:
        /* <DEDUP_REMOVED lines=19> */
.L_x_15738:
[----:B------:R-:W-:Y:S05]  /*1150*/  BSYNC.RECONVERGENT B1 ;  /* 0x0000000000017941 */ /* 0x000fea0003800200 */
.L_x_15737:
[----:B------:R-:W-:Y:S01]  /*1160*/  BSSY.RECONVERGENT B1, `(.L_x_15739) ;  /* 0x0000008000017945 */ /* 0x000fe20003800200 */
[----:B------:R-:W-:-:S03]  /*1170*/  FFMA R25, R25, R18, R16 ;  /* 0x0000001219197223 */ /* 0x000fc60000000010 */
[----:B------:R-:W-:Y:S05]  /*1180*/  @!P1 BRA `(.L_x_15740) ;  /* 0x0000000000149947 */ /* 0x000fea0003800000 */
[----:B------:R-:W-:Y:S01]  /*1190*/  IMAD.MOV.U32 R2, RZ, RZ, R0 ;  /* 0x000000ffff027224 */ /* 0x000fe200078e0000 */
[----:B------:R-:W-:Y:S01]  /*11a0*/  MOV R16, 0x11d0 ;  /* 0x000011d000107802 */ /* 0x000fe20000000f00 */
[----:B------:R-:W-:-:S07]  /*11b0*/  IMAD.MOV.U32 R3, RZ, RZ, R19 ;  /* 0x000000ffff037224 */ /* 0x000fce00078e0013 */
[----:B0-234-:R-:W-:Y:S05]  /*11c0*/  CALL.REL.NOINC `($__internal_252_$__cuda_sm3x_div_rn_noftz_f32_slowpath) ;  /* 0x00000000005c7944 */ /* 0x01dfea0003c00000 */
[----:B------:R-:W-:-:S07]  /*11d0*/  IMAD.MOV.U32 R25, RZ, RZ, R23 ;  /* 0x000000ffff197224 */ /* 0x000fce00078e0017 */
.L_x_15740:
[----:B------:R-:W-:Y:S05]  /*11e0*/  BSYNC.RECONVERGENT B1 ;  /* 0x0000000000017941 */ /* 0x000fea0003800200 */
.L_x_15739:
        /* <DEDUP_REMOVED lines=13> */
.L_x_15742:
[----:B------:R-:W-:Y:S05]  /*12c0*/  BSYNC.RECONVERGENT B1 ;  /* 0x0000000000017941 */ /* 0x000fea0003800200 */
.L_x_15741:
[----:B------:R-:W-:-:S04]  /*12d0*/  IADD3 R9, P0, PT, R8, R9, RZ ;  /* 0x0000000908097210 */ /* 0x000fc80007f1e0ff */
[----:B------:R-:W-:Y:S02]  /*12e0*/  LEA.HI.X.SX32 R17, R8, R17, 0x1, P0 ;  /* 0x0000001108117211 */ /* 0x000fe400000f0eff */
[----:B------:R-:W-:-:S04]  /*12f0*/  ISETP.GE.U32.AND P0, PT, R9, UR48, PT ;  /* 0x0000003009007c0c */ /* 0x000fc8000bf06070 */
[----:B------:R-:W-:-:S13]  /*1300*/  ISETP.GE.AND.EX P0, PT, R17, UR49, PT, P0 ;  /* 0x0000003111007c0c */ /* 0x000fda000bf06300 */
[----:B------:R-:W-:Y:S05]  /*1310*/  @!P0 BRA `(.L_x_15743) ;  /* 0xfffffff000008947 */ /* 0x000fea000383ffff */
[----:B------:R-:W-:Y:S05]  /*1320*/  BSYNC.RECONVERGENT B0 ;  /* 0x0000000000007941 */ /* 0x000fea0003800200 */
.L_x_15730:
[----:B------:R-:W-:Y:S05]  /*1330*/  EXIT ;  /* 0x000000000000794d */ /* 0x000fea0003800000 */
        .weak           $__internal_252_$__cuda_sm3x_div_rn_noftz_f32_slowpath
        .type           $__internal_252_$__cuda_sm3x_div_rn_noftz_f32_slowpath,@function
        .size           $__internal_252_$__cuda_sm3x_div_rn_noftz_f32_slowpath,(.L_x_37629 - $__internal_252_$__cuda_sm3x_div_rn_noftz_f32_slowpath)
$__internal_252_$__cuda_sm3x_div_rn_noftz_f32_slowpath:
        /* <DEDUP_REMOVED lines=34> */
.L_x_15745:
        /* <DEDUP_REMOVED lines=51> */
.L_x_15752:
[----:B------:R-:W-:-:S04]  /*1890*/  LOP3.LUT R2, R2, 0x80000000, RZ, 0xc0, !PT ;  /* 0x8000000002027812 */ /* 0x000fc800078ec0ff */
[----:B------:R-:W-:Y:S01]  /*18a0*/  LOP3.LUT R2, R2, 0x7f800000, RZ, 0xfc, !PT ;  /* 0x7f80000002027812 */ /* 0x000fe200078efcff */
[----:B------:R-:W-:Y:S06]  /*18b0*/  BRA `(.L_x_15753) ;  /* 0x0000000000047947 */ /* 0x000fec0003800000 */
.L_x_15751:
[----:B------:R-:W-:-:S07]  /*18c0*/  IMAD R2, R25, 0x800000, R2 ;  /* 0x0080000019027824 */ /* 0x000fce00078e0202 */
.L_x_15753:
[----:B------:R-:W-:Y:S05]  /*18d0*/  BSYNC.RECONVERGENT B3 ;  /* 0x0000000000037941 */ /* 0x000fea0003800200 */
.L_x_15750:
[----:B------:R-:W-:Y:S05]  /*18e0*/  BRA `(.L_x_15754) ;  /* 0x0000000000207947 */ /* 0x000fea0003800000 */
.L_x_15749:
[----:B------:R-:W-:-:S04]  /*18f0*/  LOP3.LUT R2, R3, 0x80000000, R2, 0x48, !PT ;  /* 0x8000000003027812 */ /* 0x000fc800078e4802 */
[----:B------:R-:W-:Y:S01]  /*1900*/  LOP3.LUT R2, R2, 0x7f800000, RZ, 0xfc, !PT ;  /* 0x7f80000002027812 */ /* 0x000fe200078efcff */
[----:B------:R-:W-:Y:S06]  /*1910*/  BRA `(.L_x_15754) ;  /* 0x0000000000147947 */ /* 0x000fec0003800000 */
.L_x_15748:
[----:B------:R-:W-:Y:S01]  /*1920*/  LOP3.LUT R2, R3, 0x80000000, R2, 0x48, !PT ;  /* 0x8000000003027812 */ /* 0x000fe200078e4802 */
[----:B------:R-:W-:Y:S06]  /*1930*/  BRA `(.L_x_15754) ;  /* 0x00000000000c7947 */ /* 0x000fec0003800000 */
.L_x_15747:
[----:B------:R-:W0:Y:S01]  /*1940*/  MUFU.RSQ R2, -QNAN ;  /* 0xffc0000000027908 */ /* 0x000e220000001400 */
[----:B------:R-:W-:Y:S05]  /*1950*/  BRA `(.L_x_15754) ;  /* 0x0000000000047947 */ /* 0x000fea0003800000 */
.L_x_15746:
[----:B------:R-:W-:-:S07]  /*1960*/  FADD.FTZ R2, R2, R3 ;  /* 0x0000000302027221 */ /* 0x000fce0000010000 */
.L_x_15754:
[----:B------:R-:W-:Y:S05]  /*1970*/  BSYNC.RECONVERGENT B2 ;  /* 0x0000000000027941 */ /* 0x000fea0003800200 */
.L_x_15744:
[----:B0-----:R-:W-:Y:S02]  /*1980*/  IMAD.MOV.U32 R23, RZ, RZ, R2 ;  /* 0x000000ffff177224 */ /* 0x001fe400078e0002 */
[----:B------:R-:W-:Y:S02]  /*1990*/  IMAD.MOV.U32 R2, RZ, RZ, R16 ;  /* 0x000000ffff027224 */ /* 0x000fe400078e0010 */
[----:B------:R-:W-:-:S04]  /*19a0*/  IMAD.MOV.U32 R3, RZ, RZ, 0x0 ;  /* 0x00000000ff037424 */ /* 0x000fc800078e00ff */
[----:B------:R-:W-:Y:S05]  /*19b0*/  RET.REL.NODEC R2 `(_Z15SoftmaxWarpImplI22BroadcastScaleMaskLoadIffbLm3EiE11DirectStoreIffEfLi1ELi1ELi1ELi2ELb1EL9Algorithm0EEvT_T0_ll) ;  /* 0xffffffe402907950 */ /* 0x000fea0003c3ffff */
.L_x_15755:
        /* <DEDUP_REMOVED lines=12> */
.L_x_37629:


//--------------------- .text._Z15SoftmaxWarpImplI22BroadcastScaleMaskLoadIffbLm3EiE11DirectStoreIffEfLi1ELi1ELi1ELi2ELb0EL9Algorithm0EEvT_T0_ll --------------------------
	.section	.text._Z15SoftmaxWarpImplI22BroadcastScaleMaskLoadIffbLm3EiE11DirectStoreIffEfLi1ELi1ELi1ELi2ELb0EL9Algorithm0EEvT_T0_ll,"ax",@progbits
	.align	128
        .global         _Z15SoftmaxWarpImplI22BroadcastScaleMaskLoadIffbLm3EiE11DirectStoreIffEfLi1ELi1ELi1ELi2ELb0EL9Algorithm0EEvT_T0_ll
        .type           _Z15SoftmaxWarpImplI22BroadcastScaleMaskLoadIffbLm3EiE11DirectStoreIffEfLi1ELi1ELi1ELi2ELb0EL9Algorithm0EEvT_T0_ll,@function
        .size           _Z15SoftmaxWarpImplI22BroadcastScaleMaskLoadIffbLm3EiE11DirectStoreIffEfLi1ELi1ELi1ELi2ELb0EL9Algorithm0EEvT_T0_ll,(.L_x_37630 - _Z15SoftmaxWarpImplI22BroadcastScaleMaskLoadIffbLm3EiE11DirectStoreIffEfLi1ELi1ELi1ELi2ELb0EL9Algorithm0EEvT_T0_ll)
        .other          _Z15SoftmaxWarpImplI22BroadcastScaleMaskLoadIffbLm3EiE11DirectStoreIffEfLi1ELi1ELi1ELi2ELb0EL9Algorithm0EEvT_T0_ll,@"STO_CUDA_ENTRY STV_DEFAULT"
_Z15SoftmaxWarpImplI22BroadcastScaleMaskLoadIffbLm3EiE11DirectStoreIffEfLi1ELi1ELi1ELi2ELb0EL9Algorithm0EEvT_T0_ll:
.text._Z15SoftmaxWarpImplI22BroadcastScaleMaskLoadIffbLm3EiE11DirectStoreIffEfLi1ELi1ELi1ELi2ELb0EL9Algorithm0EEvT_T0_ll:
        /* <DEDUP_REMOVED lines=27> */
.L_x_15756:
        /* <DEDUP_REMOVED lines=17> */
[----:B------:R-:W3:Y:S02]  /*02c0*/  LDC.64 R14, c[0x0][0x358] ;  /* 0x0000d600ff0e7b82 */ /* 0x000ee40000000a00 */
.L_x_15762:
        /* <DEDUP_REMOVED lines=9> */
[----:B0-----:R-:W-:-:S02]  /*0360*/  VIADD R16, R0, 0xffffffe ;  /* 0x0ffffffe00107836 */ /* 0x001fc40000000000 */
[----:B------:R-:W-:-:S04]  /*0370*/  VIADD R0, R12, UR48 ;  /* 0x000000300c007c36 */ /* 0x000fc80008000000 */
[----:B------:R0:W1:Y:S01]  /*0380*/  F2I.FTZ.U32.TRUNC.NTZ R17, R16 ;  /* 0x0000001000117305 */ /* 0x000062000021f000 */
[----:B------:R-:W-:Y:S01]  /*0390*/  IABS R18, R0 ;  /* 0x0000000000127213 */ /* 0x000fe20000000000 */
[----:B0-----:R-:W-:Y:S02]  /*03a0*/  IMAD.MOV.U32 R16, RZ, RZ, RZ ;  /* 0x000000ffff107224 */ /* 0x001fe400078e00ff */
[----:B-1----:R-:W-:-:S04]  /*03b0*/  IMAD.MOV R3, RZ, RZ, -R17 ;  /* 0x000000ffff037224 */ /* 0x002fc800078e0a11 */
[----:B------:R-:W-:-:S04]  /*03c0*/  IMAD R3, R3, R2, RZ ;  /* 0x0000000203037224 */ /* 0x000fc800078e02ff */
[----:B------:R-:W-:-:S04]  /*03d0*/  IMAD.HI.U32 R17, R17, R3, R16 ;  /* 0x0000000311117227 */ /* 0x000fc800078e0010 */
[----:B------:R-:W-:Y:S01]  /*03e0*/  IMAD.MOV.U32 R3, RZ, RZ, R9 ;  /* 0x000000ffff037224 */ /* 0x000fe200078e0009 */
[----:B--2---:R-:W-:-:S03]  /*03f0*/  IABS R9, R6 ;  /* 0x0000000600097213 */ /* 0x004fc60000000000 */
[----:B------:R-:W-:Y:S01]  /*0400*/  IMAD.HI.U32 R11, R17, R3, RZ ;  /* 0x00000003110b7227 */ /* 0x000fe200078e00ff */
[----:B------:R-:W0:Y:S04]  /*0410*/  I2F.RP R13, R9 ;  /* 0x00000009000d7306 */ /* 0x000e280000209400 */
[----:B------:R-:W-:-:S05]  /*0420*/  IADD3 R16, PT, PT, -R11, RZ, RZ ;  /* 0x000000ff0b107210 */ /* 0x000fca0007ffe1ff */
[----:B------:R-:W-:Y:S02]  /*0430*/  IMAD R3, R2, R16, R3 ;  /* 0x0000001002037224 */ /* 0x000fe400078e0203 */
[----:B------:R-:W-:-:S03]  /*0440*/  IMAD.HI.U32 R16, R17, R18, RZ ;  /* 0x0000001211107227 */ /* 0x000fc600078e00ff */
[----:B------:R-:W-:Y:S01]  /*0450*/  ISETP.GT.U32.AND P1, PT, R2, R3, PT ;  /* 0x000000030200720c */ /* 0x000fe20003f24070 */
[----:B0-----:R-:W0:Y:S01]  /*0460*/  MUFU.RCP R13, R13 ;  /* 0x0000000d000d7308 */ /* 0x001e220000001000 */
[----:B------:R-:W-:-:S04]  /*0470*/  IMAD.MOV R17, RZ, RZ, -R16 ;  /* 0x000000ffff117224 */ /* 0x000fc800078e0a10 */
[----:B------:R-:W-:Y:S01]  /*0480*/  IMAD R17, R2, R17, R18 ;  /* 0x0000001102117224 */ /* 0x000fe200078e0212 */
[----:B------:R-:W-:-:S04]  /*0490*/  LOP3.LUT R18, RZ, R5, RZ, 0x33, !PT ;  /* 0x00000005ff127212 */ /* 0x000fc800078e33ff */
[----:B------:R-:W-:Y:S02]  /*04a0*/  ISETP.GT.U32.AND P3, PT, R2, R17, PT ;  /* 0x000000110200720c */ /* 0x000fe40003f64070 */
[----:B------:R-:W-:Y:S02]  /*04b0*/  @!P1 IMAD.IADD R3, R3, 0x1, -R2 ;  /* 0x0000000103039824 */ /* 0x000fe400078e0a02 */
[----:B------:R-:W-:-:S03]  /*04c0*/  @!P1 VIADD R11, R11, 0x1 ;  /* 0x000000010b0b9836 */ /* 0x000fc60000000000 */
[----:B------:R-:W-:Y:S02]  /*04d0*/  ISETP.GE.U32.AND P0, PT, R3, R2, PT ;  /* 0x000000020300720c */ /* 0x000fe40003f06070 */
[----:B------:R-:W-:-:S04]  /*04e0*/  LOP3.LUT R3, R12, R5, RZ, 0x3c, !PT ;  /* 0x000000050c037212 */ /* 0x000fc800078e3cff */
[----:B------:R-:W-:Y:S01]  /*04f0*/  ISETP.GE.AND P2, PT, R3, RZ, PT ;  /* 0x000000ff0300720c */ /* 0x000fe20003f46270 */
[----:B0-----:R-:W-:Y:S02]  /*0500*/  VIADD R3, R13, 0xffffffe ;  /* 0x0ffffffe0d037836 */ /* 0x001fe40000000000 */
[----:B------:R-:W-:Y:S02]  /*0510*/  @!P3 IMAD.IADD R17, R17, 0x1, -R2 ;  /* 0x000000011111b824 */ /* 0x000fe400078e0a02 */
[----:B------:R-:W-:Y:S01]  /*0520*/  @!P3 VIADD R16, R16, 0x1 ;  /* 0x000000011010b836 */ /* 0x000fe20000000000 */
[----:B------:R-:W-:Y:S01]  /*0530*/  ISETP.NE.AND P3, PT, R6, RZ, PT ;  /* 0x000000ff0600720c */ /* 0x000fe20003f65270 */
[----:B------:R-:W-:Y:S01]  /*0540*/  @P0 VIADD R11, R11, 0x1 ;  /* 0x000000010b0b0836 */ /* 0x000fe20000000000 */
[----:B------:R-:W0:Y:S01]  /*0550*/  F2I.FTZ.U32.TRUNC.NTZ R3, R3 ;  /* 0x0000000300037305 */ /* 0x000e22000021f000 */
[----:B------:R-:W-:Y:S02]  /*0560*/  ISETP.NE.AND P0, PT, R5, RZ, PT ;  /* 0x000000ff0500720c */ /* 0x000fe40003f05270 */
[----:B------:R-:W-:-:S02]  /*0570*/  ISETP.GE.U32.AND P1, PT, R17, R2, PT ;  /* 0x000000021100720c */ /* 0x000fc40003f26070 */
[----:B------:R-:W-:Y:S01]  /*0580*/  @!P2 IMAD.MOV R11, RZ, RZ, -R11 ;  /* 0x000000ffff0ba224 */ /* 0x000fe200078e0a0b */
[----:B------:R-:W-:-:S04]  /*0590*/  LOP3.LUT R2, R0, R5, RZ, 0x3c, !PT ;  /* 0x0000000500027212 */ /* 0x000fc800078e3cff */
[----:B------:R-:W-:Y:S02]  /*05a0*/  SEL R13, R18, R11, !P0 ;  /* 0x0000000b120d7207 */ /* 0x000fe40004000000 */
[----:B------:R-:W-:-:S03]  /*05b0*/  ISETP.GE.AND P2, PT, R2, RZ, PT ;  /* 0x000000ff0200720c */ /* 0x000fc60003f46270 */
[----:B------:R-:W-:Y:S01]  /*05c0*/  IMAD.MOV R11, RZ, RZ, -R13 ;  /* 0x000000ffff0b7224 */ /* 0x000fe200078e0a0d */
[----:B0-----:R-:W-:Y:S01]  /*05d0*/  IADD3 R2, PT, PT, RZ, -R3, RZ ;  /* 0x80000003ff027210 */ /* 0x001fe20007ffe0ff */
[----:B------:R-:W-:Y:S02]  /*05e0*/  @P1 VIADD R16, R16, 0x1 ;  /* 0x0000000110101836 */ /* 0x000fe40000000000 */
[----:B------:R-:W-:Y:S02]  /*05f0*/  IMAD R11, R5, R11, R12 ;  /* 0x0000000b050b7224 */ /* 0x000fe400078e020c */
[----:B------:R-:W-:Y:S02]  /*0600*/  IMAD R17, R2, R9, RZ ;  /* 0x0000000902117224 */ /* 0x000fe400078e02ff */
[----:B------:R-:W-:Y:S01]  /*0610*/  IMAD.MOV.U32 R2, RZ, RZ, RZ ;  /* 0x000000ffff027224 */ /* 0x000fe200078e00ff */
[----:B------:R-:W-:Y:S01]  /*0620*/  IABS R19, R11 ;  /* 0x0000000b00137213 */ /* 0x000fe20000000000 */
[----:B------:R-:W-:Y:S01]  /*0630*/  @!P2 IMAD.MOV R16, RZ, RZ, -R16 ;  /* 0x000000ffff10a224 */ /* 0x000fe200078e0a10 */
[----:B------:R-:W-:Y:S01]  /*0640*/  LOP3.LUT R20, R11, R6, RZ, 0x3c, !PT ;  /* 0x000000060b147212 */ /* 0x000fe200078e3cff */
[----:B------:R-:W-:-:S03]  /*0650*/  IMAD.HI.U32 R22, R3, R17, R2 ;  /* 0x0000001103167227 */ /* 0x000fc600078e0002 */
[----:B------:R-:W-:Y:S01]  /*0660*/  SEL R2, R18, R16, !P0 ;  /* 0x0000001012027207 */ /* 0x000fe20004000000 */
[----:B------:R-:W-:Y:S01]  /*0670*/  IMAD.MOV.U32 R17, RZ, RZ, R19 ;  /* 0x000000ffff117224 */ /* 0x000fe200078e0013 */
[----:B------:R-:W-:Y:S02]  /*0680*/  ISETP.GE.AND P2, PT, R20, RZ, PT ;  /* 0x000000ff1400720c */ /* 0x000fe40003f46270 */
[----:B------:R-:W0:Y:S01]  /*0690*/  LDC.64 R20, c[0x0][0x3a0] ;  /* 0x0000e800ff147b82 */ /* 0x000e220000000a00 */
[----:B------:R-:W-:-:S04]  /*06a0*/  IMAD.HI.U32 R23, R22, R17, RZ ;  /* 0x0000001116177227 */ /* 0x000fc800078e00ff */
[----:B------:R-:W-:Y:S01]  /*06b0*/  IMAD.MOV R3, RZ, RZ, -R2 ;  /* 0x000000ffff037224 */ /* 0x000fe200078e0a02 */
[----:B------:R-:W-:-:S03]  /*06c0*/  IADD3 R18, PT, PT, -R23, RZ, RZ ;  /* 0x000000ff17127210 */ /* 0x000fc60007ffe1ff */
[----:B------:R-:W-:Y:S02]  /*06d0*/  IMAD R3, R5, R3, R0 ;  /* 0x0000000305037224 */ /* 0x000fe400078e0200 */
[C---:B------:R-:W-:Y:S02]  /*06e0*/  IMAD R18, R9.reuse, R18, R17 ;  /* 0x0000001209127224 */ /* 0x040fe400078e0211 */
[----:B------:R-:W1:Y:S01]  /*06f0*/  LDC.64 R16, c[0x0][0x390] ;  /* 0x0000e400ff107b82 */ /* 0x000e620000000a00 */
[----:B------:R-:W-:Y:S02]  /*0700*/  IABS R26, R3 ;  /* 0x00000003001a7213 */ /* 0x000fe40000000000 */
[----:B------:R-:W-:-:S03]  /*0710*/  ISETP.GT.U32.AND P1, PT, R9, R18, PT ;  /* 0x000000120900720c */ /* 0x000fc60003f24070 */
[----:B------:R-:W-:-:S04]  /*0720*/  IMAD.HI.U32 R22, R22, R26, RZ ;  /* 0x0000001a16167227 */ /* 0x000fc800078e00ff */
[----:B------:R-:W-:-:S04]  /*0730*/  IMAD.MOV R19, RZ, RZ, -R22 ;  /* 0x000000ffff137224 */ /* 0x000fc800078e0a16 */
[----:B------:R-:W-:Y:S02]  /*0740*/  IMAD R26, R9, R19, R26 ;  /* 0x00000013091a7224 */ /* 0x000fe400078e021a */
[----:B------:R-:W-:Y:S02]  /*0750*/  @!P1 IMAD.IADD R18, R18, 0x1, -R9 ;  /* 0x0000000112129824 */ /* 0x000fe400078e0a09 */
[----:B------:R-:W-:Y:S01]  /*0760*/  @!P1 VIADD R23, R23, 0x1 ;  /* 0x0000000117179836 */ /* 0x000fe20000000000 */
[----:B------:R-:W-:Y:S02]  /*0770*/  ISETP.GT.U32.AND P6, PT, R9, R26, PT ;  /* 0x0000001a0900720c */ /* 0x000fe40003fc4070 */
[----:B------:R-:W-:Y:S02]  /*0780*/  ISETP.GE.U32.AND P0, PT, R18, R9, PT ;  /* 0x000000091200720c */ /* 0x000fe40003f06070 */
[----:B------:R-:W2:Y:S01]  /*0790*/  LDC.64 R18, c[0x0][0x398] ;  /* 0x0000e600ff127b82 */ /* 0x000ea20000000a00 */
[----:B-1----:R-:W-:-:S02]  /*07a0*/  ISETP.NE.U32.AND P1, PT, R16, 0x1, PT ;  /* 0x000000011000780c */ /* 0x002fc40003f25070 */
[-C--:B------:R-:W-:Y:S02]  /*07b0*/  LOP3.LUT R16, R3, R6.reuse, RZ, 0x3c, !PT ;  /* 0x0000000603107212 */ /* 0x080fe400078e3cff */
[----:B------:R-:W-:Y:S02]  /*07c0*/  ISETP.NE.AND.EX P1, PT, R17, RZ, PT, P1 ;  /* 0x000000ff1100720c */ /* 0x000fe40003f25310 */
[----:B------:R-:W-:Y:S02]  /*07d0*/  ISETP.GE.AND P4, PT, R16, RZ, PT ;  /* 0x000000ff1000720c */ /* 0x000fe40003f86270 */
[----:B------:R-:W-:Y:S01]  /*07e0*/  @!P6 IMAD.IADD R26, R26, 0x1, -R9 ;  /* 0x000000011a1ae824 */ /* 0x000fe200078e0a09 */
[----:B------:R-:W-:Y:S01]  /*07f0*/  SEL R13, R13, RZ, P1 ;  /* 0x000000ff0d0d7207 */ /* 0x000fe20000800000 */
[----:B------:R-:W-:Y:S01]  /*0800*/  @P0 VIADD R23, R23, 0x1 ;  /* 0x0000000117170836 */ /* 0x000fe20000000000 */
[----:B------:R-:W-:Y:S01]  /*0810*/  SHF.R.S64 R16, RZ, 0x1e, R12 ;  /* 0x0000001eff107819 */ /* 0x000fe2000000100c */
[----:B------:R-:W-:Y:S01]  /*0820*/  @!P6 VIADD R22, R22, 0x1 ;  /* 0x000000011616e836 */ /* 0x000fe20000000000 */
[----:B------:R-:W-:Y:S01]  /*0830*/  ISETP.GE.U32.AND P5, PT, R26, R9, PT ;  /* 0x000000091a00720c */ /* 0x000fe20003fa6070 */
[----:B------:R-:W-:Y:S01]  /*0840*/  IMAD.MOV.U32 R24, RZ, RZ, R23 ;  /* 0x000000ffff187224 */ /* 0x000fe200078e0017 */
[----:B------:R-:W-:Y:S01]  /*0850*/  LOP3.LUT R23, RZ, R6, RZ, 0x33, !PT ;  /* 0x00000006ff177212 */ /* 0x000fe200078e33ff */
[----:B------:R-:W-:-:S03]  /*0860*/  IMAD R13, R13, UR46, RZ ;  /* 0x0000002e0d0d7c24 */ /* 0x000fc6000f8e02ff */
[----:B------:R-:W-:Y:S02]  /*0870*/  @!P2 IADD3 R24, PT, PT, -R24, RZ, RZ ;  /* 0x000000ff1818a210 */ /* 0x000fe40007ffe1ff */
[----:B0-----:R-:W-:Y:S02]  /*0880*/  ISETP.NE.U32.AND P2, PT, R20, 0x1, PT ;  /* 0x000000011400780c */ /* 0x001fe40003f45070 */
[----:B------:R-:W-:Y:S02]  /*0890*/  SEL R24, R23, R24, !P3 ;  /* 0x0000001817187207 */ /* 0x000fe40005800000 */
[----:B--2---:R-:W-:Y:S01]  /*08a0*/  ISETP.NE.U32.AND P0, PT, R18, 0x1, PT ;  /* 0x000000011200780c */ /* 0x004fe20003f05070 */
[----:B------:R-:W-:Y:S01]  /*08b0*/  @P5 VIADD R22, R22, 0x1 ;  /* 0x0000000116165836 */ /* 0x000fe20000000000 */
[----:B------:R-:W-:Y:S01]  /*08c0*/  ISETP.NE.AND.EX P2, PT, R21, RZ, PT, P2 ;  /* 0x000000ff1500720c */ /* 0x000fe20003f45320 */
[----:B------:R-:W-:Y:S01]  /*08d0*/  IMAD.MOV R9, RZ, RZ, -R24 ;  /* 0x000000ffff097224 */ /* 0x000fe200078e0a18 */
[----:B------:R-:W-:Y:S01]  /*08e0*/  ISETP.NE.AND.EX P0, PT, R19, RZ, PT, P0 ;  /* 0x000000ff1300720c */ /* 0x000fe20003f05300 */
[----:B------:R-:W-:Y:S01]  /*08f0*/  @!P4 IMAD.MOV R22, RZ, RZ, -R22 ;  /* 0x000000ffff16c224 */ /* 0x000fe200078e0a16 */
[----:B------:R-:W-:Y:S01]  /*0900*/  IADD3 R16, P4, PT, R16, UR36, RZ ;  /* 0x0000002410107c10 */ /* 0x000fe2000ff9e0ff */
[----:B------:R-:W-:Y:S01]  /*0910*/  IMAD R11, R6, R9, R11 ;  /* 0x00000009060b7224 */ /* 0x000fe200078e020b */
[----:B------:R-:W-:-:S02]  /*0920*/  SEL R24, R24, RZ, P0 ;  /* 0x000000ff18187207 */ /* 0x000fc40000000000 */
[----:B------:R-:W-:Y:S02]  /*0930*/  SEL R22, R23, R22, !P3 ;  /* 0x0000001617167207 */ /* 0x000fe40005800000 */
[----:B------:R-:W-:Y:S01]  /*0940*/  SEL R11, R11, RZ, P2 ;  /* 0x000000ff0b0b7207 */ /* 0x000fe20001000000 */
[----:B------:R-:W-:Y:S01]  /*0950*/  IMAD R24, R24, UR47, R13 ;  /* 0x0000002f18187c24 */ /* 0x000fe2000f8e020d */
[----:B------:R-:W-:Y:S01]  /*0960*/  LEA.HI.X.SX32 R17, R12, UR37, 0x2, P4 ;  /* 0x000000250c117c11 */ /* 0x000fe2000a0f16ff */
[----:B------:R-:W-:Y:S02]  /*0970*/  IMAD.MOV R9, RZ, RZ, -R22 ;  /* 0x000000ffff097224 */ /* 0x000fe400078e0a16 */
[----:B------:R-:W-:Y:S02]  /*0980*/  IMAD R11, R11, UR49, R24 ;  /* 0x000000310b0b7c24 */ /* 0x000fe4000f8e0218 */
[----:B------:R-:W2:Y:S03]  /*0990*/  LDG.E R16, desc[UR4][R16.64] ;  /* 0x0000000410107981 */ /* 0x000ea6000c1e1900 */
[----:B------:R-:W-:-:S04]  /*09a0*/  IADD3 R12, P3, PT, R11, UR38, RZ ;  /* 0x000000260b0c7c10 */ /* 0x000fc8000ff7e0ff */
[----:B------:R-:W-:Y:S01]  /*09b0*/  LEA.HI.X.SX32 R13, R11, UR39, 0x1, P3 ;  /* 0x000000270b0d7c11 */ /* 0x000fe200098f0eff */
[----:B------:R-:W-:Y:S01]  /*09c0*/  IMAD R3, R6, R9, R3 ;  /* 0x0000000906037224 */ /* 0x000fe200078e0203 */
[----:B------:R-:W-:-:S03]  /*09d0*/  SEL R2, R2, RZ, P1 ;  /* 0x000000ff02027207 */ /* 0x000fc60000800000 */
[----:B------:R0:W3:Y:S01]  /*09e0*/  LDG.E.U8 R9, desc[UR6][R12.64] ;  /* 0x000000060c097981 */ /* 0x0000e2000c1e1100 */
[----:B------:R-:W-:Y:S01]  /*09f0*/  SEL R22, R22, RZ, P0 ;  /* 0x000000ff16167207 */ /* 0x000fe20000000000 */
[----:B------:R-:W-:Y:S01]  /*0a00*/  IMAD R11, R2, UR46, RZ ;  /* 0x0000002e020b7c24 */ /* 0x000fe2000f8e02ff */
[----:B------:R-:W-:-:S03]  /*0a10*/  SEL R3, R3, RZ, P2 ;  /* 0x000000ff03037207 */ /* 0x000fc60001000000 */
[----:B------:R-:W-:-:S04]  /*0a20*/  IMAD R22, R22, UR47, R11 ;  /* 0x0000002f16167c24 */ /* 0x000fc8000f8e020b */
[----:B------:R-:W-:-:S05]  /*0a30*/  IMAD R3, R3, UR49, R22 ;  /* 0x0000003103037c24 */ /* 0x000fca000f8e0216 */
[----:B------:R-:W-:-:S04]  /*0a40*/  IADD3 R18, P0, PT, R3, UR38, RZ ;  /* 0x0000002603127c10 */ /* 0x000fc8000ff1e0ff */
[----:B------:R-:W-:Y:S02]  /*0a50*/  LEA.HI.X.SX32 R19, R3, UR39, 0x1, P0 ;  /* 0x0000002703137c11 */ /* 0x000fe400080f0eff */
[----:B------:R-:W-:-:S03]  /*0a60*/  SHF.R.S64 R2, RZ, 0x1e, R0 ;  /* 0x0000001eff027819 */ /* 0x000fc60000001000 */
[----:B------:R-:W4:Y:S01]  /*0a70*/  LDG.E.U8 R18, desc[UR4][R18.64] ;  /* 0x0000000412127981 */ /* 0x000f22000c1e1100 */
[----:B0-----:R-:W-:Y:S02]  /*0a80*/  IADD3 R12, P0, PT, R2, UR36, RZ ;  /* 0x00000024020c7c10 */ /* 0x001fe4000ff1e0ff */
[----:B------:R-:W2:Y:S02]  /*0a90*/  LDC.64 R2, c[0x0][0x3e8] ;  /* 0x0000fa00ff027b82 */ /* 0x000ea40000000a00 */
[----:B------:R-:W-:-:S05]  /*0aa0*/  LEA.HI.X.SX32 R13, R0, UR37, 0x2, P0 ;  /* 0x00000025000d7c11 */ /* 0x000fca00080f16ff */
[----:B------:R-:W5:Y:S01]  /*0ab0*/  LDG.E R12, desc[UR4][R12.64] ;  /* 0x000000040c0c7981 */ /* 0x000f62000c1e1900 */
[----:B------:R-:W-:Y:S01]  /*0ac0*/  MOV R17, 0x437c0000 ;  /* 0x437c000000117802 */ /* 0x000fe20000000f00 */
        /* <DEDUP_REMOVED lines=17> */
[----:B------:R-:W-:-:S03]  /*0be0*/  IMAD.SHL.U32 R2, R9, 0x800000, RZ ;  /* 0x0080000009027824 */ /* 0x000fc600078e00ff */
[----:B------:R-:W-:Y:S01]  /*0bf0*/  FFMA.SAT R0, R3, R16, 0.5 ;  /* 0x3f00000003007423 */ /* 0x000fe20000002010 */
[----:B0-----:R-:W-:-:S03]  /*0c00*/  FMUL R2, R2, R11 ;  /* 0x0000000b02027220 */ /* 0x001fc60000400000 */
[----:B------:R-:W-:Y:S01]  /*0c10*/  FFMA.RM R0, R0, R17, 12582913 ;  /* 0x4b40000100007423 */ /* 0x000fe20000004011 */
[----:B------:R-:W-:-:S03]  /*0c20*/  FADD R13, RZ, R2 ;  /* 0x00000002ff0d7221 */ /* 0x000fc60000000000 */
[----:B------:R-:W-:Y:S01]  /*0c30*/  FADD R12, R0, -12583039 ;  /* 0xcb40007f000c7421 */ /* 0x000fe20000000000 */
[----:B------:R-:W0:Y:S03]  /*0c40*/  MUFU.RCP R9, R13 ;  /* 0x0000000d00097308 */ /* 0x000e260000001000 */
        /* <DEDUP_REMOVED lines=15> */
[----:B------:R-:W-:Y:S05]  /*0d40*/  CALL.REL.NOINC `($__internal_253_$__cuda_sm3x_div_rn_noftz_f32_slowpath) ;  /* 0x0000000000a47944 */ /* 0x000fea0003c00000 */
[----:B------:R-:W-:-:S07]  /*0d50*/  IMAD.MOV.U32 R11, RZ, RZ, R2 ;  /* 0x000000ffff0b7224 */ /* 0x000fce00078e0002 */
.L_x_15759:
[----:B------:R-:W-:Y:S05]  /*0d60*/  BSYNC.RECONVERGENT B1 ;  /* 0x0000000000017941 */ /* 0x000fea0003800200 */
.L_x_15758:
        /* <DEDUP_REMOVED lines=23> */
[----:B------:R-:W-:Y:S05]  /*0ee0*/  CALL.REL.NOINC `($__internal_253_$__cuda_sm3x_div_rn_noftz_f32_slowpath) ;  /* 0x00000000003c7944 */ /* 0x000fea0003c00000 */
[----:B------:R-:W-:-:S07]  /*0ef0*/  IMAD.MOV.U32 R17, RZ, RZ, R2 ;  /* 0x000000ffff117224 */ /* 0x000fce00078e0002 */
.L_x_15761:
[----:B------:R-:W-:Y:S05]  /*0f00*/  BSYNC.RECONVERGENT B1 ;  /* 0x0000000000017941 */ /* 0x000fea0003800200 */
.L_x_15760:
        /* <DEDUP_REMOVED lines=11> */
[----:B------:R-:W-:Y:S05]  /*0fc0*/  BSYNC.RECONVERGENT B0 ;  /* 0x0000000000007941 */ /* 0x000fea0003800200 */
.L_x_15757:
[----:B------:R-:W-:Y:S05]  /*0fd0*/  EXIT ;  /* 0x000000000000794d */ /* 0x000fea0003800000 */
        .weak           $__internal_253_$__cuda_sm3x_div_rn_noftz_f32_slowpath
        .type           $__internal_253_$__cuda_sm3x_div_rn_noftz_f32_slowpath,@function
        .size           $__internal_253_$__cuda_sm3x_div_rn_noftz_f32_slowpath,(.L_x_37630 - $__internal_253_$__cuda_sm3x_div_rn_noftz_f32_slowpath)
$__internal_253_$__cuda_sm3x_div_rn_noftz_f32_slowpath:
        /* <DEDUP_REMOVED lines=34> */
.L_x_15764:
        /* <DEDUP_REMOVED lines=51> */
.L_x_15771:
[----:B------:R-:W-:-:S04]  /*1530*/  LOP3.LUT R2, R2, 0x80000000, RZ, 0xc0, !PT ;  /* 0x8000000002027812 */ /* 0x000fc800078ec0ff */
[----:B------:R-:W-:Y:S01]  /*1540*/  LOP3.LUT R2, R2, 0x7f800000, RZ, 0xfc, !PT ;  /* 0x7f80000002027812 */ /* 0x000fe200078efcff */
[----:B------:R-:W-:Y:S06]  /*1550*/  BRA `(.L_x_15772) ;  /* 0x0000000000047947 */ /* 0x000fec0003800000 */
.L_x_15770:
[----:B------:R-:W-:-:S07]  /*1560*/  IMAD R2, R20, 0x800000, R2 ;  /* 0x0080000014027824 */ /* 0x000fce00078e0202 */
.L_x_15772:
[----:B------:R-:W-:Y:S05]  /*1570*/  BSYNC.RECONVERGENT B3 ;  /* 0x0000000000037941 */ /* 0x000fea0003800200 */
.L_x_15769:
[----:B------:R-:W-:Y:S05]  /*1580*/  BRA `(.L_x_15773) ;  /* 0x0000000000207947 */ /* 0x000fea0003800000 */
.L_x_15768:
[----:B------:R-:W-:-:S04]  /*1590*/  LOP3.LUT R2, R3, 0x80000000, R2, 0x48, !PT ;  /* 0x8000000003027812 */ /* 0x000fc800078e4802 */
[----:B------:R-:W-:Y:S01]  /*15a0*/  LOP3.LUT R2, R2, 0x7f800000, RZ, 0xfc, !PT ;  /* 0x7f80000002027812 */ /* 0x000fe200078efcff */
[----:B------:R-:W-:Y:S06]  /*15b0*/  BRA `(.L_x_15773) ;  /* 0x0000000000147947 */ /* 0x000fec0003800000 */
.L_x_15767:
[----:B------:R-:W-:Y:S01]  /*15c0*/  LOP3.LUT R2, R3, 0x80000000, R2, 0x48, !PT ;  /* 0x8000000003027812 */ /* 0x000fe200078e4802 */
[----:B------:R-:W-:Y:S06]  /*15d0*/  BRA `(.L_x_15773) ;  /* 0x00000000000c7947 */ /* 0x000fec0003800000 */
.L_x_15766:
[----:B------:R-:W0:Y:S01]  /*15e0*/  MUFU.RSQ R2, -QNAN ;  /* 0xffc0000000027908 */ /* 0x000e220000001400 */
[----:B------:R-:W-:Y:S05]  /*15f0*/  BRA `(.L_x_15773) ;  /* 0x0000000000047947 */ /* 0x000fea0003800000 */
.L_x_15765:
[----:B------:R-:W-:-:S07]  /*1600*/  FADD.FTZ R2, R2, R3 ;  /* 0x0000000302027221 */ /* 0x000fce0000010000 */
.L_x_15773:
[----:B------:R-:W-:Y:S05]  /*1610*/  BSYNC.RECONVERGENT B2 ;  /* 0x0000000000027941 */ /* 0x000fea0003800200 */
.L_x_15763:
[----:B------:R-:W-:-:S04]  /*1620*/  IMAD.MOV.U32 R17, RZ, RZ, 0x0 ;  /* 0x00000000ff117424 */ /* 0x000fc800078e00ff */
[----:B0-----:R-:W-:Y:S05]  /*1630*/  RET.REL.NODEC R16 `(_Z15SoftmaxWarpImplI22BroadcastScaleMaskLoadIffbLm3EiE11DirectStoreIffEfLi1ELi1ELi1ELi2ELb0EL9Algorithm0EEvT_T0_ll) ;  /* 0xffffffe810707950 */ /* 0x001fea0003c3ffff */
.L_x_15774:
        /* <DEDUP_REMOVED lines=12> */
.L_x_37630:


//--------------------- .text._Z15SoftmaxWarpImplI22BroadcastScaleMaskLoadIffbLm3EiE11DirectStoreIffEfLi2ELi32ELi32ELi1ELb1EL9Algorithm0EEvT_T0_ll --------------------------
	.section	.text._Z15SoftmaxWarpImplI22BroadcastScaleMaskLoadIffbLm3EiE11DirectStoreIffEfLi2ELi32ELi32ELi1ELb1EL9Algorithm0EEvT_T0_ll,"ax",@progbits
	.align	128
        .global         _Z15SoftmaxWarpImplI22BroadcastScaleMaskLoadIffbLm3EiE11DirectStoreIffEfLi2ELi32ELi32ELi1ELb1EL9Algorithm0EEvT_T0_ll
        .type           _Z15SoftmaxWarpImplI22BroadcastScaleMaskLoadIffbLm3EiE11DirectStoreIffEfLi2ELi32ELi32ELi1ELb1EL9Algorithm0EEvT_T0_ll,@function
        .size           _Z15SoftmaxWarpImplI22BroadcastScaleMaskLoadIffbLm3EiE11DirectStoreIffEfLi2ELi32ELi32ELi1ELb1EL9Algorithm0EEvT_T0_ll,(.L_x_37631 - _Z15SoftmaxWarpImplI22BroadcastScaleMaskLoadIffbLm3EiE11DirectStoreIffEfLi2ELi32ELi32ELi1ELb1EL9Algorithm0EEvT_T0_ll)
        .other          _Z15SoftmaxWarpImplI22BroadcastScaleMaskLoadIffbLm3EiE11DirectStoreIffEfLi2ELi32ELi32ELi1ELb1EL9Algorithm0EEvT_T0_ll,@"STO_CUDA_ENTRY STV_DEFAULT"
_Z15SoftmaxWarpImplI22BroadcastScaleMaskLoadIffbLm3EiE11DirectStoreIffEfLi2ELi32ELi32ELi1ELb1EL9Algorithm0EEvT_T0_ll:
.text._Z15SoftmaxWarpImplI22BroadcastScaleMaskLoadIffbLm3EiE11DirectStoreIffEfLi2ELi32ELi32ELi1ELb1EL9Algorithm0EEvT_T0_ll:
        /* <DEDUP_REMOVED lines=27> */
.L_x_15775:
        /* <DEDUP_REMOVED lines=28> */
.L_x_15906:
[----:B------:R-:W0:Y:S01]  /*0370*/  LDC.64 R14, c[0x0][0x408] ;  /* 0x00010200ff0e7b82 */ /* 0x000e220000000a00 */
[----:B------:R-:W-:Y:S01]  /*0380*/  BSSY.RECONVERGENT B1, `(.L_x_15777) ;  /* 0x0000068000017945 */ /* 0x000fe20003800200 */
[----:B------:R-:W-:Y:S01]  /*0390*/  IMAD.MOV.U32 R4, RZ, RZ, -0x800000 ;  /* 0xff800000ff047424 */ /* 0x000fe200078e00ff */
[----:B------:R-:W-:Y:S01]  /*03a0*/  MOV R39, 0xff800000 ;  /* 0xff80000000277802 */ /* 0x000fe20000000f00 */
[----:B-1234-:R-:W-:Y:S01]  /*03b0*/  IMAD.MOV.U32 R13, RZ, RZ, -0x800000 ;  /* 0xff800000ff0d7424 */ /* 0x01efe200078e00ff */
[-C--:B0-----:R-:W-:Y:S02]  /*03c0*/  ISETP.GE.U32.AND P0, PT, R59, R14.reuse, PT ;  /* 0x0000000e3b00720c */ /* 0x081fe40003f06070 */
[-C--:B------:R-:W-:Y:S02]  /*03d0*/  ISETP.GE.U32.AND P3, PT, R3, R14.reuse, PT ;  /* 0x0000000e0300720c */ /* 0x080fe40003f66070 */
[----:B------:R-:W-:Y:S02]  /*03e0*/  ISETP.GE.AND.EX P0, PT, RZ, R15, PT, P0 ;  /* 0x0000000fff00720c */ /* 0x000fe40003f06300 */
[----:B------:R-:W-:-:S11]  /*03f0*/  ISETP.GE.U32.AND P4, PT, R5, R14, PT ;  /* 0x0000000e0500720c */ /* 0x000fd60003f86070 */
        /* <DEDUP_REMOVED lines=24> */
[-C--:B------:R-:W-:Y:S02]  /*0580*/  @!P2 IADD3 R6, PT, PT, R6, -R13.reuse, RZ ;  /* 0x8000000d0606a210 */ /* 0x080fe40007ffe0ff */
[----:B------:R-:W-:Y:S02]  /*0590*/  @!P2 IADD3 R4, PT, PT, R4, 0x1, RZ ;  /* 0x000000010404a810 */ /* 0x000fe40007ffe0ff */
[----:B------:R-:W-:Y:S01]  /*05a0*/  ISETP.GE.U32.AND P1, PT, R6, R13, PT ;  /* 0x0000000d0600720c */ /* 0x000fe20003f26070 */
[----:B0-----:R-:W-:Y:S01]  /*05b0*/  VIADD R10, R8, 0xffffffe ;  /* 0x0ffffffe080a7836 */ /* 0x001fe20000000000 */
[----:B------:R-:W-:Y:S02]  /*05c0*/  LOP3.LUT R6, R59, R12, RZ, 0x3c, !PT ;  /* 0x0000000c3b067212 */ /* 0x000fe400078e3cff */
[----:B------:R-:W-:Y:S01]  /*05d0*/  ISETP.NE.AND P2, PT, R12, RZ, PT ;  /* 0x000000ff0c00720c */ /* 0x000fe20003f45270 */
[----:B------:R0:W1:Y:S01]  /*05e0*/  F2I.FTZ.U32.TRUNC.NTZ R11, R10 ;  /* 0x0000000a000b7305 */ /* 0x000062000021f000 */
[----:B------:R-:W-:-:S07]  /*05f0*/  ISETP.GE.AND P5, PT, R6, RZ, PT ;  /* 0x000000ff0600720c */ /* 0x000fce0003fa6270 */
[----:B------:R-:W-:Y:S02]  /*0600*/  @P1 VIADD R4, R4, 0x1 ;  /* 0x0000000104041836 */ /* 0x000fe40000000000 */
[----:B0-----:R-:W-:-:S03]  /*0610*/  HFMA2 R10, -RZ, RZ, 0, 0 ;  /* 0x00000000ff0a7431 */ /* 0x001fc600000001ff */
[----:B------:R-:W-:Y:S02]  /*0620*/  MOV R18, R4 ;  /* 0x0000000400127202 */ /* 0x000fe40000000f00 */
[----:B-1----:R-:W-:-:S03]  /*0630*/  IADD3 R4, PT, PT, RZ, -R11, RZ ;  /* 0x8000000bff047210 */ /* 0x002fc60007ffe0ff */
[----:B------:R-:W-:Y:S01]  /*0640*/  @!P5 IMAD.MOV R18, RZ, RZ, -R18 ;  /* 0x000000ffff12d224 */ /* 0x000fe200078e0a12 */
        /* <DEDUP_REMOVED lines=18> */
[----:B------:R-:W-:Y:S02]  /*0770*/  @P1 IADD3 R10, PT, PT, R10, 0x1, RZ ;  /* 0x000000010a0a1810 */ /* 0x000fe40007ffe0ff */
[----:B--2---:R-:W-:-:S03]  /*0780*/  ISETP.NE.U32.AND P1, PT, R42, 0x1, PT ;  /* 0x000000012a00780c */ /* 0x004fc60003f25070 */
[----:B------:R-:W-:Y:S01]  /*0790*/  IMAD.MOV.U32 R4, RZ, RZ, R10 ;  /* 0x000000ffff047224 */ /* 0x000fe200078e000a */
[----:B------:R-:W-:-:S04]  /*07a0*/  ISETP.NE.AND.EX P1, PT, R43, RZ, PT, P1 ;  /* 0x000000ff2b00720c */ /* 0x000fc80003f25310 */
[----:B------:R-:W-:Y:S02]  /*07b0*/  @!P5 IADD3 R4, PT, PT, -R4, RZ, RZ ;  /* 0x000000ff0404d210 */ /* 0x000fe40007ffe1ff */
        /* <DEDUP_REMOVED lines=36> */
.L_x_15778:
[----:B------:R-:W-:Y:S05]  /*0a00*/  BSYNC.RECONVERGENT B1 ;  /* 0x0000000000017941 */ /* 0x000fea0003800200 */
.L_x_15777:
        /* <DEDUP_REMOVED lines=36> */
[----:B------:R-:W-:Y:S01]  /*0c50*/  ISETP.GE.AND P6, PT, R8, RZ, PT ;  /* 0x000000ff0800720c */ /* 0x000fe20003fc6270 */
[----:B------:R0:W1:Y:S06]  /*0c60*/  F2I.FTZ.U32.TRUNC.NTZ R11, R10 ;  /* 0x0000000a000b7305 */ /* 0x00006c000021f000 */
        /* <DEDUP_REMOVED lines=38> */
[----:B------:R-:W0:Y:S01]  /*0ed0*/  LDC.64 R10, c[0x0][0x388] ;  /* 0x0000e200ff0a7b82 */ /* 0x000e220000000a00 */
        /* <DEDUP_REMOVED lines=26> */
.L_x_15780:
[----:B------:R-:W-:Y:S05]  /*1080*/  BSYNC.RECONVERGENT B1 ;  /* 0x0000000000017941 */ /* 0x000fea0003800200 */
.L_x_15779:
[----:B------:R-:W-:Y:S01]  /*1090*/  BSSY.RECONVERGENT B1, `(.L_x_15781) ;  /* 0x0000066000017945 */ /* 0x000fe20003800200 */
[----:B------:R-:W-:Y:S01]  /*10a0*/  ISETP.GE.U32.AND P3, PT, R19, R14, PT ;  /* 0x0000000e1300720c */ /* 0x000fe20003f66070 */
[----:B------:R-:W-:Y:S01]  /*10b0*/  IMAD.MOV.U32 R10, RZ, RZ, -0x800000 ;  /* 0xff800000ff0a7424 */ /* 0x000fe200078e00ff */
[----:B------:R-:W-:Y:S01]  /*10c0*/  MOV R16, 0xff800000 ;  /* 0xff80000000107802 */ /* 0x000fe20000000f00 */
[----:B------:R-:W-:Y:S10]  /*10d0*/  @P4 BRA `(.L_x_15782) ;  /* 0x0000000400844947 */ /* 0x000ff40003800000 */
[----:B------:R-:W0:Y:S01]  /*10e0*/  LDC R16, c[0x0][0x3b0] ;  /* 0x0000ec00ff107b82 */ /* 0x000e220000000800 */
[----:B------:R-:W-:Y:S01]  /*10f0*/  IMAD R43, R0, UR44, R5 ;  /* 0x0000002c002b7c24 */ /* 0x000fe2000f8e0205 */
[----:B------:R-:W-:Y:S01]  /*1100*/  R2UR UR4, R46 ;  /* 0x000000002e0472ca */ /* 0x000fe200000e0000 */
        /* <DEDUP_REMOVED lines=14> */
[----:B------:R-:W-:Y:S01]  /*11f0*/  IMAD.HI.U32 R10, R11, R41, R10 ;  /* 0x000000290b0a7227 */ /* 0x000fe200078e000a */
        /* <DEDUP_REMOVED lines=25> */
[----:B------:R-:W-:Y:S02]  /*1390*/  IMAD.HI.U32 R10, R11, R45, R10 ;  /* 0x0000002d0b0a7227 */ /* 0x000fe400078e000a */
[----:B------:R-:W1:Y:S02]  /*13a0*/  LDC.64 R44, c[0x0][0x3a0] ;  /* 0x0000e800ff2c7b82 */ /* 0x000e640000000a00 */
        /* <DEDUP_REMOVED lines=13> */
[----:B------:R-:W3:Y:S03]  /*1480*/  LDC.64 R10, c[0x0][0x388] ;  /* 0x0000e200ff0a7b82 */ /* 0x000ee60000000a00 */
[----:B------:R-:W-:Y:S01]  /*1490*/  @!P4 IMAD.MOV R12, RZ, RZ, -R12 ;  /* 0x000000ffff0cc224 */ /* 0x000fe200078e0a0c */
[----:B--2---:R-:W-:-:S03]  /*14a0*/  ISETP.NE.U32.AND P4, PT, R50, 0x1, PT ;  /* 0x000000013200780c */ /* 0x004fc60003f85070 */
        /* <DEDUP_REMOVED lines=13> */
[----:B------:R-:W-:-:S05]  /*1580*/  IMAD R16, R16, UR45, R41 ;  /* 0x0000002d10107c24 */ /* 0x000fca000f8e0229 */
[----:B------:R-:W-:-:S04]  /*1590*/  LEA.HI R16, R16, R16, RZ, 0x1 ;  /* 0x0000001010107211 */ /* 0x000fc800078f08ff */
[----:B------:R-:W-:-:S05]  /*15a0*/  SHF.R.S32.HI R41, RZ, 0x1, R16 ;  /* 0x00000001ff297819 */ /* 0x000fca0000011410 */
[----:B---3--:R-:W-:Y:S02]  /*15b0*/  IMAD.WIDE R10, R41, 0x2, R10 ;  /* 0x00000002290a7825 */ /* 0x008fe400078e020a */
        /* <DEDUP_REMOVED lines=19> */
.L_x_15782:
[----:B------:R-:W-:Y:S05]  /*16f0*/  BSYNC.RECONVERGENT B1 ;  /* 0x0000000000017941 */ /* 0x000fea0003800200 */
.L_x_15781:
        /* <DEDUP_REMOVED lines=34> */
[----:B------:R-:W1:Y:S03]  /*1920*/  LDC.64 R44, c[0x0][0x398] ;  /* 0x0000e600ff2c7b82 */ /* 0x000e660000000a00 */
[----:B------:R-:W-:Y:S02]  /*1930*/  ISETP.GE.AND P6, PT, R12, RZ, PT ;  /* 0x000000ff0c00720c */ /* 0x000fe40003fc6270 */
[----:B0-----:R-:W-:-:S04]  /*1940*/  IADD3 R40, PT, PT, R24, 0xffffffe, RZ ;  /* 0x0ffffffe18287810 */ /* 0x001fc80007ffe0ff */
[----:B------:R0:W3:Y:S01]  /*1950*/  F2I.FTZ.U32.TRUNC.NTZ R41, R40 ;  /* 0x0000002800297305 */ /* 0x0000e2000021f000 */
[----:B------:R-:W-:Y:S01]  /*1960*/  @P5 VIADD R11, R11, 0x1 ;  /* 0x000000010b0b5836 */ /* 0x000fe20000000000 */
[----:B------:R-:W-:-:S04]  /*1970*/  ISETP.NE.AND P5, PT, R43, RZ, PT ;  /* 0x000000ff2b00720c */ /* 0x000fc80003fa5270 */
[----:B------:R-:W-:Y:S01]  /*1980*/  MOV R18, R11 ;  /* 0x0000000b00127202 */ /* 0x000fe20000000f00 */
[----:B0-----:R-:W-:-:S04]  /*1990*/  HFMA2 R40, -RZ, RZ, 0, 0 ;  /* 0x00000000ff287431 */ /* 0x001fc800000001ff */
[----:B------:R-:W-:-:S04]  /*19a0*/  @!P6 IMAD.MOV R18, RZ, RZ, -R18 ;  /* 0x000000ffff12e224 */ /* 0x000fc800078e0a12 */
        /* <DEDUP_REMOVED lines=24> */
[----:B------:R-:W-:Y:S02]  /*1b30*/  SEL R18, R18, RZ, P5 ;  /* 0x000000ff12127207 */ /* 0x000fe40002800000 */
[----:B------:R-:W-:Y:S02]  /*1b40*/  IADD3 R12, PT, PT, -R11, RZ, RZ ;  /* 0x000000ff0b0c7210 */ /* 0x000fe40007ffe1ff */
[----:B0-----:R-:W-:Y:S01]  /*1b50*/  ISETP.NE.U32.AND P5, PT, R40, 0x1, PT ;  /* 0x000000012800780c */ /* 0x001fe20003fa5070 */
[----:B------:R-:W-:Y:S01]  /*1b60*/  IMAD R18, R18, UR40, RZ ;  /* 0x0000002812127c24 */ /* 0x000fe2000f8e02ff */
[----:B------:R-:W-:Y:S01]  /*1b70*/  ISETP.NE.AND.EX P6, PT, R45, RZ, PT, P6 ;  /* 0x000000ff2d00720c */ /* 0x000fe20003fc5360 */
[----:B------:R-:W-:Y:S01]  /*1b80*/  IMAD R12, R22, R12, R43 ;  /* 0x0000000c160c7224 */ /* 0x000fe200078e022b */
[----:B------:R-:W-:Y:S01]  /*1b90*/  ISETP.NE.AND.EX P5, PT, R41, RZ, PT, P5 ;  /* 0x000000ff2900720c */ /* 0x000fe20003fa5350 */
[----:B------:R-:W0:Y:S01]  /*1ba0*/  LDC.64 R42, c[0x0][0x380] ;  /* 0x0000e000ff2a7b82 */ /* 0x000e220000000a00 */
[----:B------:R-:W-:-:S02]  /*1bb0*/  SEL R11, R11, RZ, P6 ;  /* 0x000000ff0b0b7207 */ /* 0x000fc40003000000 */
        /* <DEDUP_REMOVED lines=25> */
.L_x_15784:
[----:B------:R-:W-:Y:S05]  /*1d50*/  BSYNC.RECONVERGENT B1 ;  /* 0x0000000000017941 */ /* 0x000fea0003800200 */
.L_x_15783:
        /* <DEDUP_REMOVED lines=99> */
.L_x_15786:
[----:B------:R-:W-:Y:S05]  /*2390*/  BSYNC.RECONVERGENT B1 ;  /* 0x0000000000017941 */ /* 0x000fea0003800200 */
.L_x_15785:
        /* <DEDUP_REMOVED lines=101> */
.L_x_15788:
[----:B------:R-:W-:Y:S05]  /*29f0*/  BSYNC.RECONVERGENT B1 ;  /* 0x0000000000017941 */ /* 0x000fea0003800200 */
.L_x_15787:
        /* <DEDUP_REMOVED lines=99> */
.L_x_15790:
[----:B------:R-:W-:Y:S05]  /*3030*/  BSYNC.RECONVERGENT B1 ;  /* 0x0000000000017941 */ /* 0x000fea0003800200 */
.L_x_15789:
        /* <DEDUP_REMOVED lines=15> */
[----:B0-----:R-:W-:-:S06]  /*3130*/  IADD3 R40, PT, PT, R12, 0xffffffe, RZ ;  /* 0x0ffffffe0c287810 */ /* 0x001fcc0007ffe0ff */
        /* <DEDUP_REMOVED lines=50> */
[----:B--2---:R-:W-:Y:S02]  /*3460*/  ISETP.NE.U32.AND P6, PT, R44, 0x1, PT ;  /* 0x000000012c00780c */ /* 0x004fe40003fc5070 */
[----:B------:R-:W-:Y:S02]  /*3470*/  SEL R36, R36, RZ, P5 ;  /* 0x000000ff24247207 */ /* 0x000fe40002800000 */
[----:B------:R-:W-:Y:S02]  /*3480*/  IADD3 R34, PT, PT, -R12, RZ, RZ ;  /* 0x000000ff0c227210 */ /* 0x000fe40007ffe1ff */
        /* <DEDUP_REMOVED lines=32> */
.L_x_15792:
[----:B------:R-:W-:Y:S05]  /*3690*/  BSYNC.RECONVERGENT B1 ;  /* 0x0000000000017941 */ /* 0x000fea0003800200 */
.L_x_15791:
        /* <DEDUP_REMOVED lines=67> */
[----:B0-----:R-:W-:Y:S02]  /*3ad0*/  ISETP.NE.U32.AND P4, PT, R40, 0x1, PT ;  /* 0x000000012800780c */ /* 0x001fe40003f85070 */
        /* <DEDUP_REMOVED lines=31> */
.L_x_15794:
[----:B------:R-:W-:Y:S05]  /*3cd0*/  BSYNC.RECONVERGENT B1 ;  /* 0x0000000000017941 */ /* 0x000fea0003800200 */
.L_x_15793:
        /* <DEDUP_REMOVED lines=34> */
[----:B------:R-:W-:-:S04]  /*3f00*/  LOP3.LUT R41, R11, R52, RZ, 0x3c, !PT ;  /* 0x000000340b297212 */ /* 0x000fc800078e3cff */
[----:B------:R-:W-:Y:S01]  /*3f10*/  ISETP.GE.AND P6, PT, R41, RZ, PT ;  /* 0x000000ff2900720c */ /* 0x000fe20003fc6270 */
[----:B0-----:R-:W-:-:S04]  /*3f20*/  VIADD R42, R49, 0xffffffe ;  /* 0x0ffffffe312a7836 */ /* 0x001fc80000000000 */
[----:B------:R0:W1:Y:S02]  /*3f30*/  F2I.FTZ.U32.TRUNC.NTZ R43, R42 ;  /* 0x0000002a002b7305 */ /* 0x000064000021f000 */
[----:B------:R-:W-:Y:S02]  /*3f40*/  @P1 IADD3 R12, PT, PT, R12, 0x1, RZ ;  /* 0x000000010c0c1810 */ /* 0x000fe40007ffe0ff */
[----:B------:R-:W-:Y:S02]  /*3f50*/  ISETP.NE.AND P1, PT, R52, RZ, PT ;  /* 0x000000ff3400720c */ /* 0x000fe40003f25270 */
[----:B------:R-:W-:Y:S01]  /*3f60*/  MOV R44, R12 ;  /* 0x0000000c002c7202 */ /* 0x000fe20000000f00 */
[----:B0-----:R-:W-:-:S04]  /*3f70*/  IMAD.MOV.U32 R42, RZ, RZ, RZ ;  /* 0x000000ffff2a7224 */ /* 0x001fc800078e00ff */
[----:B------:R-:W-:Y:S01]  /*3f80*/  @!P6 IMAD.MOV R44, RZ, RZ, -R44 ;  /* 0x000000ffff2ce224 */ /* 0x000fe200078e0a2c */
[----:B-1----:R-:W-:-:S05]  /*3f90*/  IADD3 R41, PT, PT, RZ, -R43, RZ ;  /* 0x8000002bff297210 */ /* 0x002fca0007ffe0ff */
[----:B------:R-:W-:Y:S01]  /*3fa0*/  @!P1 LOP3.LUT R44, RZ, R52, RZ, 0x33, !PT ;  /* 0x00000034ff2c9212 */ /* 0x000fe200078e33ff */
[----:B------:R-:W-:-:S03]  /*3fb0*/  IMAD R41, R41, R48, RZ ;  /* 0x0000003029297224 */ /* 0x000fc600078e02ff */
[----:B------:R-:W-:-:S05]  /*3fc0*/  IADD3 R12, PT, PT, -R44, RZ, RZ ;  /* 0x000000ff2c0c7210 */ /* 0x000fca0007ffe1ff */
[----:B------:R-:W-:Y:S02]  /*3fd0*/  IMAD R52, R52, R12, R11 ;  /* 0x0000000c34347224 */ /* 0x000fe400078e020b */
[----:B------:R-:W-:-:S03]  /*3fe0*/  IMAD.HI.U32 R12, R43, R41, R42 ;  /* 0x000000292b0c7227 */ /* 0x000fc600078e002a */
[----:B------:R-:W-:-:S04]  /*3ff0*/  IABS R49, R52 ;  /* 0x0000003400317213 */ /* 0x000fc80000000000 */
[----:B------:R-:W-:-:S05]  /*4000*/  MOV R41, R49 ;  /* 0x0000003100297202 */ /* 0x000fca0000000f00 */
        /* <DEDUP_REMOVED lines=52> */
.L_x_15796:
[----:B------:R-:W-:Y:S05]  /*4350*/  BSYNC.RECONVERGENT B1 ;  /* 0x0000000000017941 */ /* 0x000fea0003800200 */
.L_x_15795:
        /* <DEDUP_REMOVED lines=47> */
[----:B------:R-:W-:Y:S02]  /*4650*/  MOV R43, R48 ;  /* 0x00000030002b7202 */ /* 0x000fe40000000f00 */
[----:B------:R-:W0:Y:S03]  /*4660*/  LDC.64 R48, c[0x0][0x3a0] ;  /* 0x0000e800ff307b82 */ /* 0x000e260000000a00 */
        /* <DEDUP_REMOVED lines=15> */
[----:B------:R-:W-:Y:S02]  /*4760*/  ISETP.NE.AND.EX P2, PT, R45, RZ, PT, P2 ;  /* 0x000000ff2d00720c */ /* 0x000fe40003f45320 */
[----:B------:R-:W1:Y:S01]  /*4770*/  LDC.64 R44, c[0x0][0x388] ;  /* 0x0000e200ff2c7b82 */ /* 0x000e620000000a00 */
[----:B------:R-:W-:Y:S02]  /*4780*/  @!P6 LOP3.LUT R12, RZ, R53, RZ, 0x33, !PT ;  /* 0x00000035ff0ce212 */ /* 0x000fe400078e33ff */
[----:B--2---:R-:W-:Y:S02]  /*4790*/  ISETP.NE.U32.AND P6, PT, R50, 0x1, PT ;  /* 0x000000013200780c */ /* 0x004fe40003fc5070 */
[----:B------:R-:W-:Y:S02]  /*47a0*/  IADD3 R43, PT, PT, -R12, RZ, RZ ;  /* 0x000000ff0c2b7210 */ /* 0x000fe40007ffe1ff */
[----:B------:R-:W-:Y:S02]  /*47b0*/  SEL R50, R52, RZ, P2 ;  /* 0x000000ff34327207 */ /* 0x000fe40001000000 */
[----:B0-----:R-:W-:Y:S01]  /*47c0*/  ISETP.NE.U32.AND P2, PT, R48, 0x1, PT ;  /* 0x000000013000780c */ /* 0x001fe20003f45070 */
[----:B------:R-:W-:Y:S01]  /*47d0*/  IMAD R43, R53, R43, R54 ;  /* 0x0000002b352b7224 */ /* 0x000fe200078e0236 */
[----:B------:R-:W-:-:S02]  /*47e0*/  ISETP.NE.AND.EX P6, PT, R51, RZ, PT, P6 ;  /* 0x000000ff3300720c */ /* 0x000fc40003fc5360 */
[----:B------:R-:W-:Y:S01]  /*47f0*/  ISETP.NE.AND.EX P2, PT, R49, RZ, PT, P2 ;  /* 0x000000ff3100720c */ /* 0x000fe20003f45320 */
[----:B------:R-:W-:Y:S01]  /*4800*/  IMAD R49, R50, UR40, RZ ;  /* 0x0000002832317c24 */ /* 0x000fe2000f8e02ff */
[----:B------:R-:W-:Y:S02]  /*4810*/  SEL R12, R12, RZ, P6 ;  /* 0x000000ff0c0c7207 */ /* 0x000fe40003000000 */
[----:B------:R-:W-:-:S03]  /*4820*/  SEL R43, R43, RZ, P2 ;  /* 0x000000ff2b2b7207 */ /* 0x000fc60001000000 */
        /* <DEDUP_REMOVED lines=24> */
.L_x_15798:
[----:B------:R-:W-:Y:S05]  /*49b0*/  BSYNC.RECONVERGENT B1 ;  /* 0x0000000000017941 */ /* 0x000fea0003800200 */
.L_x_15797:
        /* <DEDUP_REMOVED lines=24> */
[----:B0-----:R-:W-:-:S05]  /*4b40*/  IADD3 R14, PT, PT, RZ, -R15, RZ ;  /* 0x8000000fff0e7210 */ /* 0x001fca0007ffe0ff */
[----:B------:R-:W-:Y:S02]  /*4b50*/  IMAD R49, R14, R45, RZ ;  /* 0x0000002d0e317224 */ /* 0x000fe400078e02ff */
[----:B------:R-:W-:-:S04]  /*4b60*/  IMAD.MOV.U32 R14, RZ, RZ, RZ ;  /* 0x000000ffff0e7224 */ /* 0x000fc800078e00ff */
[----:B------:R-:W-:Y:S01]  /*4b70*/  IMAD.HI.U32 R49, R15, R49, R14 ;  /* 0x000000310f317227 */ /* 0x000fe200078e000e */
[----:B------:R-:W-:Y:S02]  /*4b80*/  MOV R14, R48 ;  /* 0x00000030000e7202 */ /* 0x000fe40000000f00 */
        /* <DEDUP_REMOVED lines=17> */
[----:B0-----:R-:W-:-:S03]  /*4ca0*/  HFMA2 R14, -RZ, RZ, 0, 0 ;  /* 0x00000000ff0e7431 */ /* 0x001fc600000001ff */
[----:B------:R-:W-:-:S05]  /*4cb0*/  @!P6 IADD3 R52, PT, PT, -R52, RZ, RZ ;  /* 0x000000ff3434e210 */ /* 0x000fca0007ffe1ff */
        /* <DEDUP_REMOVED lines=13> */
[----:B------:R-:W-:Y:S01]  /*4d90*/  @!P3 IADD3 R45, PT, PT, R45, -R48, RZ ;  /* 0x800000302d2db210 */ /* 0x000fe20007ffe0ff */
[----:B------:R-:W-:-:S03]  /*4da0*/  @!P3 VIADD R12, R12, 0x1 ;  /* 0x000000010c0cb836 */ /* 0x000fc60000000000 */
[----:B------:R-:W-:Y:S02]  /*4db0*/  ISETP.GE.U32.AND P6, PT, R45, R48, PT ;  /* 0x000000302d00720c */ /* 0x000fe40003fc6070 */
[----:B------:R-:W1:Y:S01]  /*4dc0*/  LDC.64 R48, c[0x0][0x398] ;  /* 0x0000e600ff307b82 */ /* 0x000e620000000a00 */
[----:B------:R-:W-:-:S04]  /*4dd0*/  LOP3.LUT R45, R58, R53, RZ, 0x3c, !PT ;  /* 0x000000353a2d7212 */ /* 0x000fc800078e3cff */
[----:B------:R-:W-:-:S06]  /*4de0*/  ISETP.GE.AND P3, PT, R45, RZ, PT ;  /* 0x000000ff2d00720c */ /* 0x000fcc0003f66270 */
[----:B------:R-:W-:Y:S02]  /*4df0*/  @P6 IADD3 R12, PT, PT, R12, 0x1, RZ ;  /* 0x000000010c0c6810 */ /* 0x000fe40007ffe0ff */
[----:B------:R-:W-:-:S05]  /*4e00*/  ISETP.NE.AND P6, PT, R53, RZ, PT ;  /* 0x000000ff3500720c */ /* 0x000fca0003fc5270 */
[----:B------:R-:W-:Y:S02]  /*4e10*/  @!P3 IADD3 R12, PT, PT, -R12, RZ, RZ ;  /* 0x000000ff0c0cb210 */ /* 0x000fe40007ffe1ff */
[----:B0-----:R-:W-:-:S04]  /*4e20*/  ISETP.NE.U32.AND P3, PT, R14, 0x1, PT ;  /* 0x000000010e00780c */ /* 0x001fc80003f65070 */
[----:B------:R-:W-:Y:S02]  /*4e30*/  ISETP.NE.AND.EX P3, PT, R15, RZ, PT, P3 ;  /* 0x000000ff0f00720c */ /* 0x000fe40003f65330 */
[----:B------:R-:W-:Y:S01]  /*4e40*/  @!P6 LOP3.LUT R12, RZ, R53, RZ, 0x33, !PT ;  /* 0x00000035ff0ce212 */ /* 0x000fe200078e33ff */
[----:B------:R-:W0:Y:S01]  /*4e50*/  LDC.64 R14, c[0x0][0x388] ;  /* 0x0000e200ff0e7b82 */ /* 0x000e220000000a00 */
        /* <DEDUP_REMOVED lines=34> */
.L_x_15800:
[----:B------:R-:W-:Y:S05]  /*5080*/  BSYNC.RECONVERGENT B1 ;  /* 0x0000000000017941 */ /* 0x000fea0003800200 */
.L_x_15799:
        /* <DEDUP_REMOVED lines=14> */
[----:B0-----:R-:W-:-:S02]  /*5170*/  IADD3 R15, PT, PT, R12, 0xffffffe, RZ ;  /* 0x0ffffffe0c0f7810 */ /* 0x001fc40007ffe0ff */
[----:B-1----:R-:W-:-:S04]  /*5180*/  IABS R12, R55 ;  /* 0x00000037000c7213 */ /* 0x002fc80000000000 */
[----:B------:R-:W0:Y:S02]  /*5190*/  F2I.FTZ.U32.TRUNC.NTZ R15, R15 ;  /* 0x0000000f000f7305 */ /* 0x000e24000021f000 */
[----:B0-----:R-:W-:-:S05]  /*51a0*/  IADD3 R14, PT, PT, RZ, -R15, RZ ;  /* 0x8000000fff0e7210 */ /* 0x001fca0007ffe0ff */
[----:B------:R-:W-:Y:S02]  /*51b0*/  IMAD R51, R14, R49, RZ ;  /* 0x000000310e337224 */ /* 0x000fe400078e02ff */
[----:B------:R-:W-:-:S04]  /*51c0*/  IMAD.MOV.U32 R14, RZ, RZ, RZ ;  /* 0x000000ffff0e7224 */ /* 0x000fc800078e00ff */
[----:B------:R-:W-:Y:S01]  /*51d0*/  IMAD.HI.U32 R51, R15, R51, R14 ;  /* 0x000000330f337227 */ /* 0x000fe200078e000e */
[----:B------:R-:W-:Y:S02]  /*51e0*/  MOV R14, R50 ;  /* 0x00000032000e7202 */ /* 0x000fe40000000f00 */
[----:B------:R-:W-:-:S03]  /*51f0*/  MOV R50, R12 ;  /* 0x0000000c00327202 */ /* 0x000fc60000000f00 */
        /* <DEDUP_REMOVED lines=15> */
[----:B------:R-:W-:-:S04]  /*52f0*/  @P5 IADD3 R12, PT, PT, R12, 0x1, RZ ;  /* 0x000000010c0c5810 */ /* 0x000fc80007ffe0ff */
[----:B------:R-:W-:-:S05]  /*5300*/  MOV R54, R12 ;  /* 0x0000000c00367202 */ /* 0x000fca0000000f00 */
[----:B------:R-:W-:Y:S01]  /*5310*/  @!P3 IMAD.MOV R54, RZ, RZ, -R54 ;  /* 0x000000ffff36b224 */ /* 0x000fe200078e0a36 */
[----:B------:R-:W-:Y:S02]  /*5320*/  @!P6 LOP3.LUT R54, RZ, R60, RZ, 0x33, !PT ;  /* 0x0000003cff36e212 */ /* 0x000fe400078e33ff */
[----:B0-----:R-:W-:Y:S02]  /*5330*/  IADD3 R49, PT, PT, RZ, -R15, RZ ;  /* 0x8000000fff317210 */ /* 0x001fe40007ffe0ff */
[----:B------:R-:W-:-:S03]  /*5340*/  IADD3 R12, PT, PT, -R54, RZ, RZ ;  /* 0x000000ff360c7210 */ /* 0x000fc60007ffe1ff */
        /* <DEDUP_REMOVED lines=17> */
[----:B0-----:R-:W-:-:S04]  /*5460*/  ISETP.NE.U32.AND P5, PT, R14, 0x1, PT ;  /* 0x000000010e00780c */ /* 0x001fc80003fa5070 */
[----:B------:R-:W-:Y:S02]  /*5470*/  ISETP.NE.AND.EX P5, PT, R15, RZ, PT, P5 ;  /* 0x000000ff0f00720c */ /* 0x000fe40003fa5350 */
[----:B------:R-:W-:Y:S01]  /*5480*/  @!P6 IADD3 R12, PT, PT, -R12, RZ, RZ ;  /* 0x000000ff0c0ce210 */ /* 0x000fe20007ffe1ff */
[----:B------:R-:W0:Y:S01]  /*5490*/  LDC.64 R14, c[0x0][0x388] ;  /* 0x0000e200ff0e7b82 */ /* 0x000e220000000a00 */
[----:B------:R-:W-:Y:S02]  /*54a0*/  @!P3 LOP3.LUT R12, RZ, R55, RZ, 0x33, !PT ;  /* 0x00000037ff0cb212 */ /* 0x000fe400078e33ff */
[----:B--2---:R-:W-:Y:S02]  /*54b0*/  ISETP.NE.U32.AND P6, PT, R52, 0x1, PT ;  /* 0x000000013400780c */ /* 0x004fe40003fc5070 */
        /* <DEDUP_REMOVED lines=33> */
.L_x_15802:
[----:B------:R-:W-:Y:S05]  /*56d0*/  BSYNC.RECONVERGENT B1 ;  /* 0x0000000000017941 */ /* 0x000fea0003800200 */
.L_x_15801:
        /* <DEDUP_REMOVED lines=17> */
[----:B0-----:R-:W-:Y:S01]  /*57f0*/  IMAD.MOV.U32 R14, RZ, RZ, RZ ;  /* 0x000000ffff0e7224 */ /* 0x001fe200078e00ff */
[----:B-1----:R-:W-:-:S05]  /*5800*/  IADD3 R12, PT, PT, RZ, -R15, RZ ;  /* 0x8000000fff0c7210 */ /* 0x002fca0007ffe0ff */
[----:B------:R-:W-:-:S04]  /*5810*/  IMAD R53, R12, R51, RZ ;  /* 0x000000330c357224 */ /* 0x000fc800078e02ff */
[----:B------:R-:W-:Y:S01]  /*5820*/  IMAD.HI.U32 R53, R15, R53, R14 ;  /* 0x000000350f357227 */ /* 0x000fe200078e000e */
[----:B------:R-:W-:-:S05]  /*5830*/  IABS R14, R11 ;  /* 0x0000000b000e7213 */ /* 0x000fca0000000000 */
[----:B------:R-:W-:-:S05]  /*5840*/  IMAD.HI.U32 R12, R53, R14, RZ ;  /* 0x0000000e350c7227 */ /* 0x000fca00078e00ff */
[----:B------:R-:W-:-:S05]  /*5850*/  IADD3 R15, PT, PT, -R12, RZ, RZ ;  /* 0x000000ff0c0f7210 */ /* 0x000fca0007ffe1ff */
[C---:B------:R-:W-:Y:S01]  /*5860*/  IMAD R14, R51.reuse, R15, R14 ;  /* 0x0000000f330e7224 */ /* 0x040fe200078e020e */
[----:B------:R-:W-:Y:S02]  /*5870*/  IADD3 R15, PT, PT, R52, 0xffffffe, RZ ;  /* 0x0ffffffe340f7810 */ /* 0x000fe40007ffe0ff */
[----:B------:R-:W0:Y:S02]  /*5880*/  LDC.64 R52, c[0x0][0x3a0] ;  /* 0x0000e800ff347b82 */ /* 0x000e240000000a00 */
[----:B------:R-:W-:Y:S02]  /*5890*/  ISETP.GT.U32.AND P4, PT, R51, R14, PT ;  /* 0x0000000e3300720c */ /* 0x000fe40003f84070 */
[----:B------:R-:W1:Y:S11]  /*58a0*/  F2I.FTZ.U32.TRUNC.NTZ R15, R15 ;  /* 0x0000000f000f7305 */ /* 0x000e76000021f000 */
[----:B------:R-:W-:-:S02]  /*58b0*/  @!P4 IMAD.IADD R14, R14, 0x1, -R51 ;  /* 0x000000010e0ec824 */ /* 0x000fc400078e0a33 */
[----:B------:R-:W-:Y:S01]  /*58c0*/  @!P4 VIADD R12, R12, 0x1 ;  /* 0x000000010c0cc836 */ /* 0x000fe20000000000 */
[----:B------:R-:W-:Y:S02]  /*58d0*/  ISETP.NE.AND P4, PT, R50, RZ, PT ;  /* 0x000000ff3200720c */ /* 0x000fe40003f85270 */
[----:B------:R-:W-:Y:S02]  /*58e0*/  ISETP.GE.U32.AND P3, PT, R14, R51, PT ;  /* 0x000000330e00720c */ /* 0x000fe40003f66070 */
[----:B-1----:R-:W-:-:S05]  /*58f0*/  IADD3 R14, PT, PT, RZ, -R15, RZ ;  /* 0x8000000fff0e7210 */ /* 0x002fca0007ffe0ff */
[----:B------:R-:W-:Y:S02]  /*5900*/  IMAD R51, R14, R55, RZ ;  /* 0x000000370e337224 */ /* 0x000fe400078e02ff */
[----:B------:R-:W-:-:S04]  /*5910*/  HFMA2 R14, -RZ, RZ, 0, 0 ;  /* 0x00000000ff0e7431 */ /* 0x000fc800000001ff */
[----:B------:R-:W-:-:S04]  /*5920*/  @P3 IADD3 R12, PT, PT, R12, 0x1, RZ ;  /* 0x000000010c0c3810 */ /* 0x000fc80007ffe0ff */
[----:B------:R-:W-:Y:S01]  /*5930*/  MOV R56, R12 ;  /* 0x0000000c00387202 */ /* 0x000fe20000000f00 */
        /* <DEDUP_REMOVED lines=18> */
[----:B------:R-:W1:Y:S05]  /*5a60*/  LDC.64 R14, c[0x0][0x390] ;  /* 0x0000e400ff0e7b82 */ /* 0x000e6a0000000a00 */
[----:B------:R-:W-:-:S06]  /*5a70*/  @P3 IADD3 R12, PT, PT, R12, 0x1, RZ ;  /* 0x000000010c0c3810 */ /* 0x000fcc0007ffe0ff */
[----:B------:R-:W-:Y:S01]  /*5a80*/  @!P5 IMAD.MOV R12, RZ, RZ, -R12 ;  /* 0x000000ffff0cd224 */ /* 0x000fe200078e0a0c */
[----:B------:R-:W-:-:S04]  /*5a90*/  @!P4 LOP3.LUT R12, RZ, R57, RZ, 0x33, !PT ;  /* 0x00000039ff0cc212 */ /* 0x000fc800078e33ff */
[----:B------:R-:W-:-:S05]  /*5aa0*/  IADD3 R55, PT, PT, -R12, RZ, RZ ;  /* 0x000000ff0c377210 */ /* 0x000fca0007ffe1ff */
[----:B------:R-:W-:Y:S02]  /*5ab0*/  IMAD R55, R57, R55, R50 ;  /* 0x0000003739377224 */ /* 0x000fe400078e0232 */
[----:B------:R-:W2:Y:S01]  /*5ac0*/  LDC.64 R50, c[0x0][0x398] ;  /* 0x0000e600ff327b82 */ /* 0x000ea20000000a00 */
[----:B-1----:R-:W-:-:S04]  /*5ad0*/  ISETP.NE.U32.AND P3, PT, R14, 0x1, PT ;  /* 0x000000010e00780c */ /* 0x002fc80003f65070 */
[----:B------:R-:W-:Y:S02]  /*5ae0*/  ISETP.NE.AND.EX P5, PT, R15, RZ, PT, P3 ;  /* 0x000000ff0f00720c */ /* 0x000fe40003fa5330 */
[----:B0-----:R-:W-:Y:S01]  /*5af0*/  ISETP.NE.U32.AND P3, PT, R52, 0x1, PT ;  /* 0x000000013400780c */ /* 0x001fe20003f65070 */
[----:B------:R-:W0:Y:S03]  /*5b00*/  LDC.64 R14, c[0x0][0x388] ;  /* 0x0000e200ff0e7b82 */ /* 0x000e260000000a00 */
[----:B------:R-:W-:-:S04]  /*5b10*/  ISETP.NE.AND.EX P3, PT, R53, RZ, PT, P3 ;  /* 0x000000ff3500720c */ /* 0x000fc80003f65330 */
[----:B------:R-:W-:Y:S02]  /*5b20*/  SEL R55, R55, RZ, P3 ;  /* 0x000000ff37377207 */ /* 0x000fe40001800000 */
[----:B--2---:R-:W-:Y:S02]  /*5b30*/  ISETP.NE.U32.AND P4, PT, R50, 0x1, PT ;  /* 0x000000013200780c */ /* 0x004fe40003f85070 */
[----:B------:R-:W-:Y:S02]  /*5b40*/  SEL R50, R56, RZ, P5 ;  /* 0x000000ff38327207 */ /* 0x000fe40002800000 */
[----:B------:R-:W-:-:S03]  /*5b50*/  ISETP.NE.AND.EX P4, PT, R51, RZ, PT, P4 ;  /* 0x000000ff3300720c */ /* 0x000fc60003f85340 */
[----:B------:R-:W-:Y:S01]  /*5b60*/  IMAD R51, R50, UR40, RZ ;  /* 0x0000002832337c24 */ /* 0x000fe2000f8e02ff */
        /* <DEDUP_REMOVED lines=25> */
.L_x_15804:
[----:B------:R-:W-:Y:S05]  /*5d00*/  BSYNC.RECONVERGENT B1 ;  /* 0x0000000000017941 */ /* 0x000fea0003800200 */
.L_x_15803:
[----:B------:R-:W-:Y:S01]  /*5d10*/  BSSY.RECONVERGENT B1, `(.L_x_15805) ;  /* 0x0000062000017945 */ /* 0x000fe20003800200 */
[----:B------:R-:W-:Y:S01]  /*5d20*/  IMAD.MOV.U32 R64, RZ, RZ, -0x800000 ;  /* 0xff800000ff407424 */ /* 0x000fe200078e00ff */
[----:B------:R-:W-:Y:S02]  /*5d30*/  MOV R62, 0xff800000 ;  /* 0xff800000003e7802 */ /* 0x000fe40000000f00 */
[----:B------:R-:W-:Y:S05]  /*5d40*/  @P1 BRA `(.L_x_15806) ;  /* 0x0000000400781947 */ /* 0x000fea0003800000 */
[----:B------:R-:W0:Y:S01]  /*5d50*/  LDC R50, c[0x0][0x3b0] ;  /* 0x0000ec00ff327b82 */ /* 0x000e220000000800 */
[----:B------:R-:W-:Y:S02]  /*5d60*/  R2UR UR4, R46 ;  /* 0x000000002e0472ca */ /* 0x000fe400000e0000 */
[----:B------:R-:W-:-:S05]  /*5d70*/  R2UR UR5, R47 ;  /* 0x000000002f0572ca */ /* 0x000fca00000e0000 */
        /* <DEDUP_REMOVED lines=19> */
[-C--:B------:R-:W-:Y:S02]  /*5eb0*/  @!P3 IADD3 R14, PT, PT, R14, -R51.reuse, RZ ;  /* 0x800000330e0eb210 */ /* 0x080fe40007ffe0ff */
[----:B------:R-:W-:Y:S02]  /*5ec0*/  @!P3 IADD3 R12, PT, PT, R12, 0x1, RZ ;  /* 0x000000010c0cb810 */ /* 0x000fe40007ffe0ff */
[----:B------:R-:W-:Y:S02]  /*5ed0*/  ISETP.GE.U32.AND P1, PT, R14, R51, PT ;  /* 0x000000330e00720c */ /* 0x000fe40003f26070 */
[----:B------:R-:W-:Y:S01]  /*5ee0*/  ISETP.NE.AND P3, PT, R50, RZ, PT ;  /* 0x000000ff3200720c */ /* 0x000fe20003f65270 */
[----:B0-----:R-:W-:-:S06]  /*5ef0*/  VIADD R15, R52, 0xffffffe ;  /* 0x0ffffffe340f7836 */ /* 0x001fcc0000000000 */
[----:B------:R-:W0:Y:S04]  /*5f00*/  F2I.FTZ.U32.TRUNC.NTZ R15, R15 ;  /* 0x0000000f000f7305 */ /* 0x000e28000021f000 */
[----:B------:R-:W-:-:S05]  /*5f10*/  @P1 IADD3 R12, PT, PT, R12, 0x1, RZ ;  /* 0x000000010c0c1810 */ /* 0x000fca0007ffe0ff */
[----:B------:R-:W-:Y:S01]  /*5f20*/  IMAD.MOV.U32 R58, RZ, RZ, R12 ;  /* 0x000000ffff3a7224 */ /* 0x000fe200078e000c */
[----:B0-----:R-:W-:-:S05]  /*5f30*/  IADD3 R14, PT, PT, RZ, -R15, RZ ;  /* 0x8000000fff0e7210 */ /* 0x001fca0007ffe0ff */
[----:B------:R-:W-:Y:S02]  /*5f40*/  IMAD R51, R14, R53, RZ ;  /* 0x000000350e337224 */ /* 0x000fe400078e02ff */
[----:B------:R-:W-:-:S04]  /*5f50*/  IMAD.MOV.U32 R14, RZ, RZ, RZ ;  /* 0x000000ffff0e7224 */ /* 0x000fc800078e00ff */
[----:B------:R-:W-:Y:S01]  /*5f60*/  IMAD.HI.U32 R51, R15, R51, R14 ;  /* 0x000000330f337227 */ /* 0x000fe200078e000e */
[----:B------:R-:W-:-:S04]  /*5f70*/  LOP3.LUT R14, R11, R50, RZ, 0x3c, !PT ;  /* 0x000000320b0e7212 */ /* 0x000fc800078e3cff */
[----:B------:R-:W-:-:S13]  /*5f80*/  ISETP.GE.AND P4, PT, R14, RZ, PT ;  /* 0x000000ff0e00720c */ /* 0x000fda0003f86270 */
[----:B------:R-:W-:Y:S02]  /*5f90*/  @!P4 IADD3 R58, PT, PT, -R58, RZ, RZ ;  /* 0x000000ff3a3ac210 */ /* 0x000fe40007ffe1ff */
        /* <DEDUP_REMOVED lines=12> */
[----:B------:R-:W0:Y:S01]  /*6060*/  LDC.64 R52, c[0x0][0x3a0] ;  /* 0x0000e800ff347b82 */ /* 0x000e220000000a00 */
[----:B------:R-:W-:Y:S02]  /*6070*/  ISETP.NE.AND P3, PT, R59, RZ, PT ;  /* 0x000000ff3b00720c */ /* 0x000fe40003f65270 */
[----:B------:R-:W-:-:S05]  /*6080*/  ISETP.GE.AND P4, PT, R14, RZ, PT ;  /* 0x000000ff0e00720c */ /* 0x000fca0003f86270 */
[----:B------:R-:W1:Y:S02]  /*6090*/  LDC.64 R14, c[0x0][0x390] ;  /* 0x0000e400ff0e7b82 */ /* 0x000e640000000a00 */
[----:B------:R-:W-:-:S06]  /*60a0*/  @P1 VIADD R12, R12, 0x1 ;  /* 0x000000010c0c1836 */ /* 0x000fcc0000000000 */
[----:B------:R-:W-:Y:S02]  /*60b0*/  @!P4 IADD3 R12, PT, PT, -R12, RZ, RZ ;  /* 0x000000ff0c0cc210 */ /* 0x000fe40007ffe1ff */
[----:B------:R-:W-:-:S04]  /*60c0*/  @!P3 LOP3.LUT R12, RZ, R59, RZ, 0x33, !PT ;  /* 0x0000003bff0cb212 */ /* 0x000fc800078e33ff */
[----:B------:R-:W-:-:S05]  /*60d0*/  IADD3 R57, PT, PT, -R12, RZ, RZ ;  /* 0x000000ff0c397210 */ /* 0x000fca0007ffe1ff */
[----:B------:R-:W-:Y:S02]  /*60e0*/  IMAD R57, R59, R57, R50 ;  /* 0x000000393b397224 */ /* 0x000fe400078e0232 */
[----:B------:R-:W2:Y:S01]  /*60f0*/  LDC.64 R50, c[0x0][0x398] ;  /* 0x0000e600ff327b82 */ /* 0x000ea20000000a00 */
[----:B-1----:R-:W-:-:S04]  /*6100*/  ISETP.NE.U32.AND P3, PT, R14, 0x1, PT ;  /* 0x000000010e00780c */ /* 0x002fc80003f65070 */
[----:B------:R-:W-:-:S04]  /*6110*/  ISETP.NE.AND.EX P4, PT, R15, RZ, PT, P3 ;  /* 0x000000ff0f00720c */ /* 0x000fc80003f85330 */
[----:B------:R-:W-:Y:S02]  /*6120*/  SEL R14, R58, RZ, P4 ;  /* 0x000000ff3a0e7207 */ /* 0x000fe40002000000 */
[----:B--2---:R-:W-:-:S04]  /*6130*/  ISETP.NE.U32.AND P1, PT, R50, 0x1, PT ;  /* 0x000000013200780c */ /* 0x004fc80003f25070 */
[----:B------:R-:W-:Y:S01]  /*6140*/  ISETP.NE.AND.EX P3, PT, R51, RZ, PT, P1 ;  /* 0x000000ff3300720c */ /* 0x000fe20003f65310 */
[----:B------:R-:W-:Y:S01]  /*6150*/  IMAD R51, R14, UR40, RZ ;  /* 0x000000280e337c24 */ /* 0x000fe2000f8e02ff */
[----:B0-----:R-:W-:Y:S01]  /*6160*/  ISETP.NE.U32.AND P1, PT, R52, 0x1, PT ;  /* 0x000000013400780c */ /* 0x001fe20003f25070 */
[----:B------:R-:W0:Y:S01]  /*6170*/  LDC.64 R14, c[0x0][0x388] ;  /* 0x0000e200ff0e7b82 */ /* 0x000e220000000a00 */
        /* <DEDUP_REMOVED lines=27> */
.L_x_15806:
[----:B------:R-:W-:Y:S05]  /*6330*/  BSYNC.RECONVERGENT B1 ;  /* 0x0000000000017941 */ /* 0x000fea0003800200 */
.L_x_15805:
[----:B------:R-:W-:Y:S04]  /*6340*/  BSSY.RECONVERGENT B1, `(.L_x_15807) ;  /* 0x0000060000017945 */ /* 0x000fe80003800200 */
        /* <DEDUP_REMOVED lines=27> */
[----:B0-----:R-:W-:-:S06]  /*6500*/  IADD3 R15, PT, PT, R52, 0xffffffe, RZ ;  /* 0x0ffffffe340f7810 */ /* 0x001fcc0007ffe0ff */
[----:B------:R-:W0:Y:S05]  /*6510*/  F2I.FTZ.U32.TRUNC.NTZ R15, R15 ;  /* 0x0000000f000f7305 */ /* 0x000e2a000021f000 */
[----:B------:R-:W-:-:S04]  /*6520*/  @P1 IADD3 R12, PT, PT, R12, 0x1, RZ ;  /* 0x000000010c0c1810 */ /* 0x000fc80007ffe0ff */
[----:B------:R-:W-:Y:S02]  /*6530*/  MOV R59, R12 ;  /* 0x0000000c003b7202 */ /* 0x000fe40000000f00 */
[----:B0-----:R-:W-:-:S05]  /*6540*/  IADD3 R14, PT, PT, RZ, -R15, RZ ;  /* 0x8000000fff0e7210 */ /* 0x001fca0007ffe0ff */
        /* <DEDUP_REMOVED lines=21> */
[----:B------:R-:W1:Y:S02]  /*66a0*/  LDC.64 R14, c[0x0][0x390] ;  /* 0x0000e400ff0e7b82 */ /* 0x000e640000000a00 */
[----:B------:R-:W-:-:S06]  /*66b0*/  @P1 IADD3 R12, PT, PT, R12, 0x1, RZ ;  /* 0x000000010c0c1810 */ /* 0x000fcc0007ffe0ff */
[----:B------:R-:W-:Y:S01]  /*66c0*/  @!P3 IMAD.MOV R12, RZ, RZ, -R12 ;  /* 0x000000ffff0cb224 */ /* 0x000fe200078e0a0c */
        /* <DEDUP_REMOVED lines=39> */
.L_x_15808:
[----:B------:R-:W-:Y:S05]  /*6940*/  BSYNC.RECONVERGENT B1 ;  /* 0x0000000000017941 */ /* 0x000fea0003800200 */
.L_x_15807:
[----:B------:R-:W0:Y:S01]  /*6950*/  S2R R59, SR_TID.X ;  /* 0x00000000003b7919 */ /* 0x000e220000002100 */
[----:B------:R-:W-:Y:S01]  /*6960*/  UMOV UR4, 0xffffffff ;  /* 0xffffffff00047882 */ /* 0x000fe20000000000 */
[----:B0-----:R-:W-:Y:S02]  /*6970*/  IMAD.SHL.U32 R59, R59, 0x2, RZ ;  /* 0x000000023b3b7824 */ /* 0x001fe400078e00ff */
[----:B------:R-:W-:Y:S05]  /*6980*/  BRA.DIV UR4, `(.L_x_15809) ;  /* 0x0000004a04407947 */ /* 0x000fea000b800000 */
        /* <DEDUP_REMOVED lines=14> */
[----:B------:R-:W-:Y:S01]  /*6a70*/  MOV R8, 0x437c0000 ;  /* 0x437c000000087802 */ /* 0x000fe20000000f00 */
        /* <DEDUP_REMOVED lines=45> */
[----:B------:R-:W-:Y:S01]  /*6d50*/  SHF.L.U32 R43, R43, 0x17, RZ ;  /* 0x000000172b2b7819 */ /* 0x000fe200000006ff */
        /* <DEDUP_REMOVED lines=17> */
[C---:B------:R-:W-:Y:S01]  /*6e70*/  FADD R13, R42.reuse, -12583039 ;  /* 0xcb40007f2a0d7421 */ /* 0x040fe20000000000 */
[----:B------:R-:W-:Y:S02]  /*6e80*/  IMAD.SHL.U32 R42, R42, 0x800000, RZ ;  /* 0x008000002a2a7824 */ /* 0x000fe400078e00ff */
[----:B--2---:R-:W-:Y:S01]  /*6e90*/  FFMA.SAT R41, R14, R11, 0.5 ;  /* 0x3f0000000e297423 */ /* 0x004fe2000000200b */
[-C--:B------:R-:W-:Y:S01]  /*6ea0*/  FFMA.RM R65, R65, R8.reuse, 12582913 ;  /* 0x4b40000141417423 */ /* 0x080fe20000004008 */
[C---:B------:R-:W-:Y:S02]  /*6eb0*/  FFMA R13, R12.reuse, 1.4426950216293334961, -R13 ;  /* 0x3fb8aa3b0c0d7823 */ /* 0x040fe4000000080d */
[----:B------:R-:W-:Y:S01]  /*6ec0*/  FFMA.RM R41, R41, R8, 12582913 ;  /* 0x4b40000129297423 */ /* 0x000fe20000004008 */
[----:B---3--:R-:W-:Y:S01]  /*6ed0*/  FMUL R44, R39, R44 ;  /* 0x0000002c272c7220 */ /* 0x008fe20000400000 */
[----:B------:R-:W-:Y:S01]  /*6ee0*/  FFMA R13, R12, 1.925963033500011079e-08, R13 ;  /* 0x32a570600c0d7823 */ /* 0x000fe2000000000d */
[C---:B------:R-:W-:Y:S01]  /*6ef0*/  FADD R39, R15.reuse, -12583039 ;  /* 0xcb40007f0f277421 */ /* 0x040fe20000000000 */
[----:B------:R-:W-:-:S03]  /*6f00*/  SHF.L.U32 R15, R15, 0x17, RZ ;  /* 0x000000170f0f7819 */ /* 0x000fc600000006ff */
[C---:B------:R-:W-:Y:S01]  /*6f10*/  FFMA R39, R16.reuse, 1.4426950216293334961, -R39 ;  /* 0x3fb8aa3b10277823 */ /* 0x040fe20000000827 */
[----:B------:R-:W1:Y:S01]  /*6f20*/  MUFU.EX2 R13, R13 ;  /* 0x0000000d000d7308 */ /* 0x000e620000000800 */
[----:B0-----:R-:W-:Y:S01]  /*6f30*/  FMUL R45, R43, R82 ;  /* 0x000000522b2d7220 */ /* 0x001fe20000400000 */
[C---:B------:R-:W-:Y:S01]  /*6f40*/  FADD R43, R41.reuse, -12583039 ;  /* 0xcb40007f292b7421 */ /* 0x040fe20000000000 */
[----:B------:R-:W-:Y:S01]  /*6f50*/  FFMA R39, R16, 1.925963033500011079e-08, R39 ;  /* 0x32a5706010277823 */ /* 0x000fe20000000027 */
[----:B------:R-:W-:Y:S02]  /*6f60*/  SHF.L.U32 R41, R41, 0x17, RZ ;  /* 0x0000001729297819 */ /* 0x000fe400000006ff */
[C---:B------:R-:W-:Y:S02]  /*6f70*/  FFMA R43, R14.reuse, 1.4426950216293334961, -R43 ;  /* 0x3fb8aa3b0e2b7823 */ /* 0x040fe4000000082b */
[----:B------:R0:W-:Y:S02]  /*6f80*/  MUFU.EX2 R12, R39 ;  /* 0x00000027000c7308 */ /* 0x0001e40000000800 */
[----:B------:R-:W-:-:S06]  /*6f90*/  FFMA R43, R14, 1.925963033500011079e-08, R43 ;  /* 0x32a570600e2b7823 */ /* 0x000fcc000000002b */
[----:B------:R2:W3:Y:S01]  /*6fa0*/  MUFU.EX2 R50, R43 ;  /* 0x0000002b00327308 */ /* 0x0004e20000000800 */
[----:B-1----:R-:W-:Y:S01]  /*6fb0*/  FMUL R48, R42, R13 ;  /* 0x0000000d2a307220 */ /* 0x002fe20000400000 */
[----:B------:R-:W-:Y:S01]  /*6fc0*/  FFMA.RM R13, R49, R8, 12582913 ;  /* 0x4b400001310d7423 */ /* 0x000fe20000004008 */
[----:B0-----:R-:W-:-:S03]  /*6fd0*/  FFMA.SAT R39, R24, R11, 0.5 ;  /* 0x3f00000018277423 */ /* 0x001fc6000000200b */
[C---:B------:R-:W-:Y:S01]  /*6fe0*/  FADD R49, R13.reuse, -12583039 ;  /* 0xcb40007f0d317421 */ /* 0x040fe20000000000 */
[----:B------:R-:W-:Y:S02]  /*6ff0*/  IMAD.SHL.U32 R13, R13, 0x800000, RZ ;  /* 0x008000000d0d7824 */ /* 0x000fe400078e00ff */
[----:B------:R-:W-:Y:S01]  /*7000*/  FFMA.RM R39, R39, R8, 12582913 ;  /* 0x4b40000127277423 */ /* 0x000fe20000004008 */
[----:B--2---:R-:W-:Y:S01]  /*7010*/  FFMA.SAT R43, R22, R11, 0.5 ;  /* 0x3f000000162b7423 */ /* 0x004fe2000000200b */
[----:B------:R-:W-:-:S03]  /*7020*/  FFMA R49, R20, 1.4426950216293334961, -R49 ;  /* 0x3fb8aa3b14317823 */ /* 0x000fc60000000831 */
[----:B------:R-:W-:Y:S01]  /*7030*/  FFMA.RM R43, R43, R8, 12582913 ;  /* 0x4b4000012b2b7423 */ /* 0x000fe20000004008 */
[----:B------:R-:W-:Y:S01]  /*7040*/  FFMA R20, R20, 1.925963033500011079e-08, R49 ;  /* 0x32a5706014147823 */ /* 0x000fe20000000031 */
[----:B------:R-:W-:Y:S01]  /*7050*/  FFMA.SAT R49, R18, R11, 0.5 ;  /* 0x3f00000012317423 */ /* 0x000fe2000000200b */
[----:B---3--:R-:W-:Y:S01]  /*7060*/  FMUL R50, R41, R50 ;  /* 0x0000003229327220 */ /* 0x008fe20000400000 */
[----:B------:R-:W-:Y:S02]  /*7070*/  FADD R41, R39, -12583039 ;  /* 0xcb40007f27297421 */ /* 0x000fe40000000000 */
[----:B------:R-:W-:Y:S01]  /*7080*/  FFMA.RM R14, R49, R8, 12582913 ;  /* 0x4b400001310e7423 */ /* 0x000fe20000004008 */
[----:B------:R-:W-:Y:S01]  /*7090*/  FMUL R49, R15, R12 ;  /* 0x0000000c0f317220 */ /* 0x000fe20000400000 */
[----:B------:R-:W0:Y:S01]  /*70a0*/  MUFU.EX2 R20, R20 ;  /* 0x0000001400147308 */ /* 0x000e220000000800 */
[----:B------:R-:W-:Y:S01]  /*70b0*/  FFMA R41, R24, 1.4426950216293334961, -R41 ;  /* 0x3fb8aa3b18297823 */ /* 0x000fe20000000829 */
[C---:B------:R-:W-:Y:S01]  /*70c0*/  FADD R15, R14.reuse, -12583039 ;  /* 0xcb40007f0e0f7421 */ /* 0x040fe20000000000 */
[----:B------:R-:W-:-:S02]  /*70d0*/  SHF.L.U32 R14, R14, 0x17, RZ ;  /* 0x000000170e0e7819 */ /* 0x000fc400000006ff */
[----:B------:R-:W-:Y:S01]  /*70e0*/  FFMA R41, R24, 1.925963033500011079e-08, R41 ;  /* 0x32a5706018297823 */ /* 0x000fe20000000029 */
[C---:B------:R-:W-:Y:S01]  /*70f0*/  FFMA R15, R18.reuse, 1.4426950216293334961, -R15 ;  /* 0x3fb8aa3b120f7823 */ /* 0x040fe2000000080f */
[----:B------:R-:W-:Y:S02]  /*7100*/  SHF.L.U32 R39, R39, 0x17, RZ ;  /* 0x0000001727277819 */ /* 0x000fe400000006ff */
[----:B------:R1:W2:Y:S01]  /*7110*/  MUFU.EX2 R58, R41 ;  /* 0x00000029003a7308 */ /* 0x0002a20000000800 */
[----:B------:R-:W-:-:S07]  /*7120*/  FFMA R15, R18, 1.925963033500011079e-08, R15 ;  /* 0x32a57060120f7823 */ /* 0x000fce000000000f */
[----:B------:R-:W3:Y:S01]  /*7130*/  MUFU.EX2 R15, R15 ;  /* 0x0000000f000f7308 */ /* 0x000ee20000000800 */
[----:B0-----:R-:W-:Y:S01]  /*7140*/  FMUL R51, R13, R20 ;  /* 0x000000140d337220 */ /* 0x001fe20000400000 */
[C---:B------:R-:W-:Y:S01]  /*7150*/  FADD R13, R43.reuse, -12583039 ;  /* 0xcb40007f2b0d7421 */ /* 0x040fe20000000000 */
[----:B-1----:R-:W-:Y:S01]  /*7160*/  FFMA.SAT R41, R32, R11, 0.5 ;  /* 0x3f00000020297423 */ /* 0x002fe2000000200b */
[----:B------:R-:W-:Y:S02]  /*7170*/  IMAD.SHL.U32 R43, R43, 0x800000, RZ ;  /* 0x008000002b2b7824 */ /* 0x000fe400078e00ff */
[C---:B------:R-:W-:Y:S01]  /*7180*/  FFMA R13, R22.reuse, 1.4426950216293334961, -R13 ;  /* 0x3fb8aa3b160d7823 */ /* 0x040fe2000000080d */
[----:B------:R-:W-:Y:S01]  /*7190*/  FFMA.RM R41, R41, R8, 12582913 ;  /* 0x4b40000129297423 */ /* 0x000fe20000004008 */
[----:B--2---:R-:W-:Y:S02]  /*71a0*/  FMUL R58, R39, R58 ;  /* 0x0000003a273a7220 */ /* 0x004fe40000400000 */
[----:B------:R-:W-:Y:S01]  /*71b0*/  FFMA R13, R22, 1.925963033500011079e-08, R13 ;  /* 0x32a57060160d7823 */ /* 0x000fe2000000000d */
[----:B------:R-:W-:-:S03]  /*71c0*/  FADD R39, R55, -12583039 ;  /* 0xcb40007f37277421 */ /* 0x000fc60000000000 */
[----:B------:R0:W1:Y:S01]  /*71d0*/  MUFU.EX2 R12, R13 ;  /* 0x0000000d000c7308 */ /* 0x0000620000000800 */
[----:B------:R-:W-:Y:S01]  /*71e0*/  FFMA R39, R26, 1.4426950216293334961, -R39 ;  /* 0x3fb8aa3b1a277823 */ /* 0x000fe20000000827 */
[----:B---3--:R-:W-:Y:S01]  /*71f0*/  FMUL R60, R14, R15 ;  /* 0x0000000f0e3c7220 */ /* 0x008fe20000400000 */
[C---:B------:R-:W-:Y:S01]  /*7200*/  FADD R15, R53.reuse, -12583039 ;  /* 0xcb40007f350f7421 */ /* 0x040fe20000000000 */
[----:B------:R-:W-:Y:S01]  /*7210*/  SHF.L.U32 R53, R53, 0x17, RZ ;  /* 0x0000001735357819 */ /* 0x000fe200000006ff */
[----:B------:R-:W-:Y:S02]  /*7220*/  FFMA R39, R26, 1.925963033500011079e-08, R39 ;  /* 0x32a570601a277823 */ /* 0x000fe40000000027 */
[C---:B------:R-:W-:Y:S01]  /*7230*/  FFMA R15, R28.reuse, 1.4426950216293334961, -R15 ;  /* 0x3fb8aa3b1c0f7823 */ /* 0x040fe2000000080f */
[C---:B0-----:R-:W-:Y:S01]  /*7240*/  FADD R13, R41.reuse, -12583039 ;  /* 0xcb40007f290d7421 */ /* 0x041fe20000000000 */
[----:B------:R-:W-:Y:S02]  /*7250*/  IMAD.SHL.U32 R41, R41, 0x800000, RZ ;  /* 0x0080000029297824 */ /* 0x000fe400078e00ff */
[----:B------:R-:W-:Y:S01]  /*7260*/  FFMA R15, R28, 1.925963033500011079e-08, R15 ;  /* 0x32a570601c0f7823 */ /* 0x000fe2000000000f */
[----:B------:R-:W-:-:S03]  /*7270*/  FFMA R13, R32, 1.4426950216293334961, -R13 ;  /* 0x3fb8aa3b200d7823 */ /* 0x000fc6000000080d */
[----:B------:R0:W2:Y:S01]  /*7280*/  MUFU.EX2 R56, R15 ;  /* 0x0000000f00387308 */ /* 0x0000a20000000800 */
[----:B-1----:R-:W-:Y:S01]  /*7290*/  FMUL R57, R43, R12 ;  /* 0x0000000c2b397220 */ /* 0x002fe20000400000 */
[-C--:B------:R-:W-:Y:S01]  /*72a0*/  FFMA.SAT R43, R30, R11.reuse, 0.5 ;  /* 0x3f0000001e2b7423 */ /* 0x080fe2000000200b */
[----:B------:R-:W-:Y:S01]  /*72b0*/  FFMA R13, R32, 1.925963033500011079e-08, R13 ;  /* 0x32a57060200d7823 */ /* 0x000fe2000000000d */
[----:B------:R-:W-:Y:S02]  /*72c0*/  SHF.L.U32 R32, R65, 0x17, RZ ;  /* 0x0000001741207819 */ /* 0x000fe400000006ff */
[----:B------:R-:W-:Y:S01]  /*72d0*/  FFMA.RM R14, R43, R8, 12582913 ;  /* 0x4b4000012b0e7423 */ /* 0x000fe20000004008 */
[----:B------:R-:W-:Y:S01]  /*72e0*/  SHF.L.U32 R43, R55, 0x17, RZ ;  /* 0x00000017372b7819 */ /* 0x000fe200000006ff */
[----:B------:R1:W3:Y:S01]  /*72f0*/  MUFU.EX2 R42, R13 ;  /* 0x0000000d002a7308 */ /* 0x0002e20000000800 */
[-C--:B0-----:R-:W-:Y:S01]  /*7300*/  FFMA.SAT R15, R36, R11.reuse, 0.5 ;  /* 0x3f000000240f7423 */ /* 0x081fe2000000200b */
[----:B------:R-:W-:-:S03]  /*7310*/  FFMA.SAT R55, R34, R11, 0.5 ;  /* 0x3f00000022377423 */ /* 0x000fc6000000200b */
[-C--:B------:R-:W-:Y:S01]  /*7320*/  FFMA.RM R15, R15, R8.reuse, 12582913 ;  /* 0x4b4000010f0f7423 */ /* 0x080fe20000004008 */
[----:B------:R-:W-:Y:S02]  /*7330*/  FFMA.RM R55, R55, R8, 12582913 ;  /* 0x4b40000137377423 */ /* 0x000fe40000004008 */
[----:B------:R0:W4:Y:S01]  /*7340*/  MUFU.EX2 R12, R39 ;  /* 0x00000027000c7308 */ /* 0x0001220000000800 */
[----:B--2---:R-:W-:Y:S01]  /*7350*/  FMUL R56, R53, R56 ;  /* 0x0000003835387220 */ /* 0x004fe20000400000 */
[----:B------:R-:W-:Y:S01]  /*7360*/  FADD R53, R14, -12583039 ;  /* 0xcb40007f0e357421 */ /* 0x000fe20000000000 */
[----:B-1----:R-:W-:Y:S01]  /*7370*/  FFMA.SAT R13, R40, R11, 0.5 ;  /* 0x3f000000280d7423 */ /* 0x002fe2000000200b */
[----:B------:R-:W-:Y:S02]  /*7380*/  SHF.L.U32 R14, R14, 0x17, RZ ;  /* 0x000000170e0e7819 */ /* 0x000fe400000006ff */
[----:B------:R-:W-:Y:S01]  /*7390*/  FFMA R53, R30, 1.4426950216293334961, -R53 ;  /* 0x3fb8aa3b1e357823 */ /* 0x000fe20000000835 */
[----:B------:R-:W-:Y:S01]  /*73a0*/  FFMA.RM R13, R13, R8, 12582913 ;  /* 0x4b4000010d0d7423 */ /* 0x000fe20000004008 */
[----:B0-----:R-:W-:-:S02]  /*73b0*/  FADD R39, R15, -12583039 ;  /* 0xcb40007f0f277421 */ /* 0x001fc40000000000 */
[----:B------:R-:W-:Y:S01]  /*73c0*/  FFMA R53, R30, 1.925963033500011079e-08, R53 ;  /* 0x32a570601e357823 */ /* 0x000fe20000000035 */
[----:B---3--:R-:W-:Y:S01]  /*73d0*/  FMUL R42, R41, R42 ;  /* 0x0000002a292a7220 */ /* 0x008fe20000400000 */
[----:B------:R-:W-:Y:S01]  /*73e0*/  FADD R41, R55, -12583039 ;  /* 0xcb40007f37297421 */ /* 0x000fe20000000000 */
[C---:B------:R-:W-:Y:S01]  /*73f0*/  FFMA R39, R36.reuse, 1.4426950216293334961, -R39 ;  /* 0x3fb8aa3b24277823 */ /* 0x040fe20000000827 */
[----:B------:R-:W-:Y:S01]  /*7400*/  SHF.L.U32 R15, R15, 0x17, RZ ;  /* 0x000000170f0f7819 */ /* 0x000fe200000006ff */
[----:B------:R-:W-:Y:S01]  /*7410*/  IMAD.SHL.U32 R55, R55, 0x800000, RZ ;  /* 0x0080000037377824 */ /* 0x000fe200078e00ff */
[----:B------:R-:W0:Y:S01]  /*7420*/  MUFU.EX2 R53, R53 ;  /* 0x0000003500357308 */ /* 0x000e220000000800 */
[----:B------:R-:W-:Y:S01]  /*7430*/  FFMA R39, R36, 1.925963033500011079e-08, R39 ;  /* 0x32a5706024277823 */ /* 0x000fe20000000027 */
[----:B----4-:R-:W-:Y:S01]  /*7440*/  FMUL R43, R43, R12 ;  /* 0x0000000c2b2b7220 */ /* 0x010fe20000400000 */
[----:B------:R-:W-:Y:S01]  /*7450*/  FFMA R41, R34, 1.4426950216293334961, -R41 ;  /* 0x3fb8aa3b22297823 */ /* 0x000fe20000000829 */
[----:B------:R-:W-:-:S03]  /*7460*/  SHF.L.U32 R36, R61, 0x17, RZ ;  /* 0x000000173d247819 */ /* 0x000fc600000006ff */
[----:B------:R-:W-:Y:S01]  /*7470*/  FFMA R34, R34, 1.925963033500011079e-08, R41 ;  /* 0x32a5706022227823 */ /* 0x000fe20000000029 */
[----:B------:R-:W1:Y:S08]  /*7480*/  MUFU.EX2 R12, R39 ;  /* 0x00000027000c7308 */ /* 0x000e700000000800 */
[----:B------:R-:W2:Y:S01]  /*7490*/  MUFU.EX2 R34, R34 ;  /* 0x0000002200227308 */ /* 0x000ea20000000800 */
[----:B0-----:R-:W-:Y:S01]  /*74a0*/  FMUL R41, R14, R53 ;  /* 0x000000350e297220 */ /* 0x001fe20000400000 */
[C---:B------:R-:W-:Y:S01]  /*74b0*/  FADD R53, R13.reuse, -12583039 ;  /* 0xcb40007f0d357421 */ /* 0x040fe20000000000 */
[----:B------:R-:W-:-:S03]  /*74c0*/  SHF.L.U32 R13, R13, 0x17, RZ ;  /* 0x000000170d0d7819 */ /* 0x000fc600000006ff */
[----:B------:R-:W-:-:S04]  /*74d0*/  FFMA R53, R40, 1.4426950216293334961, -R53 ;  /* 0x3fb8aa3b28357823 */ /* 0x000fc80000000835 */
[----:B------:R-:W-:Y:S01]  /*74e0*/  FFMA R53, R40, 1.925963033500011079e-08, R53 ;  /* 0x32a5706028357823 */ /* 0x000fe20000000035 */
[----:B-1----:R-:W-:Y:S01]  /*74f0*/  FMUL R40, R15, R12 ;  /* 0x0000000c0f287220 */ /* 0x002fe20000400000 */
[----:B------:R-:W-:Y:S01]  /*7500*/  FADD R15, R61, -12583039 ;  /* 0xcb40007f3d0f7421 */ /* 0x000fe20000000000 */
[----:B------:R-:W-:-:S03]  /*7510*/  FFMA.SAT R61, R70, R11, 0.5 ;  /* 0x3f000000463d7423 */ /* 0x000fc6000000200b */
[----:B------:R-:W-:Y:S01]  /*7520*/  FFMA R15, R38, 1.4426950216293334961, -R15 ;  /* 0x3fb8aa3b260f7823 */ /* 0x000fe2000000080f */
[----:B--2---:R-:W-:Y:S01]  /*7530*/  FMUL R39, R55, R34 ;  /* 0x0000002237277220 */ /* 0x004fe20000400000 */
[----:B------:R-:W-:Y:S01]  /*7540*/  FFMA.SAT R55, R68, R11, 0.5 ;  /* 0x3f00000044377423 */ /* 0x000fe2000000200b */
[-C--:B------:R-:W-:Y:S01]  /*7550*/  FFMA.RM R61, R61, R8.reuse, 12582913 ;  /* 0x4b4000013d3d7423 */ /* 0x080fe20000004008 */
[----:B------:R-:W-:Y:S02]  /*7560*/  FFMA R15, R38, 1.925963033500011079e-08, R15 ;  /* 0x32a57060260f7823 */ /* 0x000fe4000000000f */
[----:B------:R0:W1:Y:S01]  /*7570*/  MUFU.EX2 R38, R53 ;  /* 0x0000003500267308 */ /* 0x0000620000000800 */
[----:B------:R-:W-:Y:S01]  /*7580*/  FFMA.RM R55, R55, R8, 12582913 ;  /* 0x4b40000137377423 */ /* 0x000fe20000004008 */
[----:B------:R-:W-:-:S03]  /*7590*/  IMAD.SHL.U32 R28, R61, 0x800000, RZ ;  /* 0x008000003d1c7824 */ /* 0x000fc600078e00ff */
[C---:B------:R-:W-:Y:S01]  /*75a0*/  FADD R63, R55.reuse, -12583039 ;  /* 0xcb40007f373f7421 */ /* 0x040fe20000000000 */
[----:B------:R-:W-:Y:S02]  /*75b0*/  IMAD.SHL.U32 R34, R55, 0x800000, RZ ;  /* 0x0080000037227824 */ /* 0x000fe400078e00ff */
[----:B------:R-:W-:Y:S01]  /*75c0*/  FADD R55, R61, -12583039 ;  /* 0xcb40007f3d377421 */ /* 0x000fe20000000000 */
[----:B------:R-:W2:Y:S01]  /*75d0*/  MUFU.EX2 R15, R15 ;  /* 0x0000000f000f7308 */ /* 0x000ea20000000800 */
[-C--:B0-----:R-:W-:Y:S01]  /*75e0*/  FFMA.SAT R53, R72, R11.reuse, 0.5 ;  /* 0x3f00000048357423 */ /* 0x081fe2000000200b */
[----:B------:R-:W-:Y:S01]  /*75f0*/  FFMA R63, R68, 1.4426950216293334961, -R63 ;  /* 0x3fb8aa3b443f7823 */ /* 0x000fe2000000083f */
[----:B------:R-:W-:Y:S01]  /*7600*/  FFMA R55, R70, 1.4426950216293334961, -R55 ;  /* 0x3fb8aa3b46377823 */ /* 0x000fe20000000837 */
[-C--:B------:R-:W-:Y:S01]  /*7610*/  FFMA.SAT R61, R54, R11.reuse, 0.5 ;  /* 0x3f000000363d7423 */ /* 0x080fe2000000200b */
[-C--:B------:R-:W-:Y:S01]  /*7620*/  FFMA.RM R53, R53, R8.reuse, 12582913 ;  /* 0x4b40000135357423 */ /* 0x080fe20000004008 */
[----:B------:R-:W-:Y:S01]  /*7630*/  FFMA R63, R68, 1.925963033500011079e-08, R63 ;  /* 0x32a57060443f7823 */ /* 0x000fe2000000003f */
[----:B------:R-:W-:Y:S01]  /*7640*/  FFMA R55, R70, 1.925963033500011079e-08, R55 ;  /* 0x32a5706046377823 */ /* 0x000fe20000000037 */
[----:B------:R-:W-:Y:S01]  /*7650*/  FFMA.RM R61, R61, R8, 12582913 ;  /* 0x4b4000013d3d7423 */ /* 0x000fe20000004008 */
[----:B-1----:R-:W-:Y:S01]  /*7660*/  FMUL R38, R13, R38 ;  /* 0x000000260d267220 */ /* 0x002fe20000400000 */
[----:B------:R-:W-:Y:S01]  /*7670*/  FADD R13, R65, -12583039 ;  /* 0xcb40007f410d7421 */ /* 0x000fe20000000000 */
[----:B------:R-:W-:Y:S01]  /*7680*/  SHF.L.U32 R30, R53, 0x17, RZ ;  /* 0x00000017351e7819 */ /* 0x000fe200000006ff */
[----:B------:R-:W0:Y:S01]  /*7690*/  MUFU.EX2 R63, R63 ;  /* 0x0000003f003f7308 */ /* 0x000e220000000800 */
[----:B------:R-:W-:Y:S01]  /*76a0*/  FFMA.SAT R65, R74, R11, 0.5 ;  /* 0x3f0000004a417423 */ /* 0x000fe2000000200b */
[----:B------:R-:W-:Y:S01]  /*76b0*/  FFMA R13, R66, 1.4426950216293334961, -R13 ;  /* 0x3fb8aa3b420d7823 */ /* 0x000fe2000000080d */
[----:B------:R-:W-:Y:S01]  /*76c0*/  SHF.L.U32 R20, R61, 0x17, RZ ;  /* 0x000000173d147819 */ /* 0x000fe200000006ff */
[----:B--2---:R-:W-:Y:S01]  /*76d0*/  FMUL R36, R36, R15 ;  /* 0x0000000f24247220 */ /* 0x004fe20000400000 */
[----:B------:R-:W-:Y:S01]  /*76e0*/  FADD R15, R53, -12583039 ;  /* 0xcb40007f350f7421 */ /* 0x000fe20000000000 */
[----:B------:R-:W-:-:S02]  /*76f0*/  FFMA R13, R66, 1.925963033500011079e-08, R13 ;  /* 0x32a57060420d7823 */ /* 0x000fc4000000000d */
[----:B------:R-:W1:Y:S01]  /*7700*/  MUFU.EX2 R55, R55 ;  /* 0x0000003700377308 */ /* 0x000e620000000800 */
[----:B------:R-:W-:Y:S01]  /*7710*/  FFMA.RM R65, R65, R8, 12582913 ;  /* 0x4b40000141417423 */ /* 0x000fe20000004008 */
[----:B------:R-:W-:-:S03]  /*7720*/  FFMA R15, R72, 1.4426950216293334961, -R15 ;  /* 0x3fb8aa3b480f7823 */ /* 0x000fc6000000080f */
[C---:B------:R-:W-:Y:S01]  /*7730*/  FADD R53, R65.reuse, -12583039 ;  /* 0xcb40007f41357421 */ /* 0x040fe20000000000 */
[----:B------:R-:W-:Y:S01]  /*7740*/  FFMA R15, R72, 1.925963033500011079e-08, R15 ;  /* 0x32a57060480f7823 */ /* 0x000fe2000000000f */
[----:B------:R-:W-:Y:S01]  /*7750*/  SHF.L.U32 R24, R65, 0x17, RZ ;  /* 0x0000001741187819 */ /* 0x000fe200000006ff */
[----:B------:R-:W2:Y:S01]  /*7760*/  MUFU.EX2 R13, R13 ;  /* 0x0000000d000d7308 */ /* 0x000ea20000000800 */
[----:B0-----:R-:W-:Y:S01]  /*7770*/  FMUL R34, R34, R63 ;  /* 0x0000003f22227220 */ /* 0x001fe20000400000 */
[-C--:B------:R-:W-:Y:S01]  /*7780*/  FFMA.SAT R63, R76, R11.reuse, 0.5 ;  /* 0x3f0000004c3f7423 */ /* 0x080fe2000000200b */
[----:B------:R-:W-:Y:S01]  /*7790*/  FFMA R53, R74, 1.4426950216293334961, -R53 ;  /* 0x3fb8aa3b4a357823 */ /* 0x000fe20000000835 */
[----:B------:R-:W-:Y:S02]  /*77a0*/  FFMA.SAT R65, R10, R11, 0.5 ;  /* 0x3f0000000a417423 */ /* 0x000fe4000000200b */
[-C--:B------:R-:W-:Y:S01]  /*77b0*/  FFMA.RM R63, R63, R8.reuse, 12582913 ;  /* 0x4b4000013f3f7423 */ /* 0x080fe20000004008 */
[----:B------:R-:W-:Y:S01]  /*77c0*/  FFMA R53, R74, 1.925963033500011079e-08, R53 ;  /* 0x32a570604a357823 */ /* 0x000fe20000000035 */
[----:B------:R-:W0:Y:S01]  /*77d0*/  MUFU.EX2 R15, R15 ;  /* 0x0000000f000f7308 */ /* 0x000e220000000800 */
[----:B-1----:R-:W-:Y:S01]  /*77e0*/  FMUL R28, R28, R55 ;  /* 0x000000371c1c7220 */ /* 0x002fe20000400000 */
[----:B------:R-:W-:Y:S01]  /*77f0*/  FFMA.RM R12, R65, R8, 12582913 ;  /* 0x4b400001410c7423 */ /* 0x000fe20000004008 */
[----:B------:R-:W-:-:S05]  /*7800*/  SHF.L.U32 R26, R63, 0x17, RZ ;  /* 0x000000173f1a7819 */ /* 0x000fca00000006ff */
[----:B------:R-:W1:Y:S01]  /*7810*/  MUFU.EX2 R53, R53 ;  /* 0x0000003500357308 */ /* 0x000e620000000800 */
[----:B--2---:R-:W-:Y:S01]  /*7820*/  FMUL R32, R32, R13 ;  /* 0x0000000d20207220 */ /* 0x004fe20000400000 */
[----:B------:R-:W-:Y:S01]  /*7830*/  FADD R13, R63, -12583039 ;  /* 0xcb40007f3f0d7421 */ /* 0x000fe20000000000 */
[----:B------:R-:W-:-:S03]  /*7840*/  FADD R63, R61, -12583039 ;  /* 0xcb40007f3d3f7421 */ /* 0x000fc60000000000 */
[----:B------:R-:W-:Y:S01]  /*7850*/  FFMA R13, R76, 1.4426950216293334961, -R13 ;  /* 0x3fb8aa3b4c0d7823 */ /* 0x000fe2000000080d */
[----:B------:R-:W-:Y:S01]  /*7860*/  FFMA R63, R54, 1.4426950216293334961, -R63 ;  /* 0x3fb8aa3b363f7823 */ /* 0x000fe2000000083f */
[----:B0-----:R-:W-:Y:S01]  /*7870*/  FMUL R30, R30, R15 ;  /* 0x0000000f1e1e7220 */ /* 0x001fe20000400000 */
[----:B------:R-:W-:Y:S01]  /*7880*/  FFMA.SAT R15, R78, R11, 0.5 ;  /* 0x3f0000004e0f7423 */ /* 0x000fe2000000200b */
[----:B------:R-:W-:Y:S01]  /*7890*/  FFMA R13, R76, 1.925963033500011079e-08, R13 ;  /* 0x32a570604c0d7823 */ /* 0x000fe2000000000d */
[----:B------:R-:W-:Y:S02]  /*78a0*/  FFMA R63, R54, 1.925963033500011079e-08, R63 ;  /* 0x32a57060363f7823 */ /* 0x000fe4000000003f */
[----:B------:R-:W-:-:S03]  /*78b0*/  FFMA.RM R15, R15, R8, 12582913 ;  /* 0x4b4000010f0f7423 */ /* 0x000fc60000004008 */
[----:B------:R-:W0:Y:S01]  /*78c0*/  MUFU.EX2 R13, R13 ;  /* 0x0000000d000d7308 */ /* 0x000e220000000800 */
[C---:B------:R-:W-:Y:S01]  /*78d0*/  FADD R55, R15.reuse, -12583039 ;  /* 0xcb40007f0f377421 */ /* 0x040fe20000000000 */
[----:B------:R-:W-:Y:S02]  /*78e0*/  IMAD.SHL.U32 R15, R15, 0x800000, RZ ;  /* 0x008000000f0f7824 */ /* 0x000fe400078e00ff */
[----:B-1----:R-:W-:Y:S01]  /*78f0*/  FMUL R24, R24, R53 ;  /* 0x0000003518187220 */ /* 0x002fe20000400000 */
[----:B------:R-:W-:-:S03]  /*7900*/  FFMA R55, R78, 1.4426950216293334961, -R55 ;  /* 0x3fb8aa3b4e377823 */ /* 0x000fc60000000837 */
[----:B------:R-:W1:Y:S01]  /*7910*/  MUFU.EX2 R63, R63 ;  /* 0x0000003f003f7308 */ /* 0x000e620000000800 */
[----:B------:R-:W-:-:S07]  /*7920*/  FFMA R55, R78, 1.925963033500011079e-08, R55 ;  /* 0x32a570604e377823 */ /* 0x000fce0000000037 */
[----:B------:R-:W2:Y:S01]  /*7930*/  MUFU.EX2 R22, R55 ;  /* 0x0000003700167308 */ /* 0x000ea20000000800 */
[----:B0-----:R-:W-:Y:S01]  /*7940*/  FMUL R26, R26, R13 ;  /* 0x0000000d1a1a7220 */ /* 0x001fe20000400000 */
[----:B------:R-:W-:-:S04]  /*7950*/  FFMA.SAT R13, R80, R11, 0.5 ;  /* 0x3f000000500d7423 */ /* 0x000fc8000000200b */
[----:B------:R-:W-:Y:S01]  /*7960*/  FFMA.RM R13, R13, R8, 12582913 ;  /* 0x4b4000010d0d7423 */ /* 0x000fe20000004008 */
[----:B-1----:R-:W-:-:S03]  /*7970*/  FMUL R20, R20, R63 ;  /* 0x0000003f14147220 */ /* 0x002fc60000400000 */
[C---:B------:R-:W-:Y:S01]  /*7980*/  FADD R53, R13.reuse, -12583039 ;  /* 0xcb40007f0d357421 */ /* 0x040fe20000000000 */
[----:B------:R-:W-:-:S03]  /*7990*/  SHF.L.U32 R18, R13, 0x17, RZ ;  /* 0x000000170d127819 */ /* 0x000fc600000006ff */
[----:B------:R-:W-:Y:S01]  /*79a0*/  FFMA R53, R80, 1.4426950216293334961, -R53 ;  /* 0x3fb8aa3b50357823 */ /* 0x000fe20000000835 */
[----:B--2---:R-:W-:Y:S01]  /*79b0*/  FMUL R22, R15, R22 ;  /* 0x000000160f167220 */ /* 0x004fe20000400000 */
[----:B------:R-:W-:Y:S02]  /*79c0*/  FADD R15, R12, -12583039 ;  /* 0xcb40007f0c0f7421 */ /* 0x000fe40000000000 */
[----:B------:R-:W-:Y:S01]  /*79d0*/  FFMA R53, R80, 1.925963033500011079e-08, R53 ;  /* 0x32a5706050357823 */ /* 0x000fe20000000035 */
[----:B------:R-:W-:Y:S02]  /*79e0*/  IMAD.SHL.U32 R12, R12, 0x800000, RZ ;  /* 0x008000000c0c7824 */ /* 0x000fe400078e00ff */
[----:B------:R-:W-:-:S03]  /*79f0*/  FFMA R15, R10, 1.4426950216293334961, -R15 ;  /* 0x3fb8aa3b0a0f7823 */ /* 0x000fc6000000080f */
[----:B------:R-:W0:Y:S01]  /*7a00*/  MUFU.EX2 R53, R53 ;  /* 0x0000003500357308 */ /* 0x000e220000000800 */
        /* <DEDUP_REMOVED lines=8> */
[-C--:B------:R-:W-:Y:S01]  /*7a90*/  FFMA.SAT R15, R4, R11.reuse, 0.5 ;  /* 0x3f000000040f7423 */ /* 0x080fe2000000200b */
[----:B------:R-:W-:Y:S02]  /*7aa0*/  FFMA.SAT R53, R6, R11, 0.5 ;  /* 0x3f00000006357423 */ /* 0x000fe4000000200b */
[----:B------:R-:W0:Y:S01]  /*7ab0*/  MUFU.EX2 R55, R62 ;  /* 0x0000003e00377308 */ /* 0x000e220000000800 */
[----:B------:R-:W-:-:S04]  /*7ac0*/  FFMA.RM R13, R15, R8, 12582913 ;  /* 0x4b4000010f0d7423 */ /* 0x000fc80000004008 */
[----:B------:R-:W-:-:S04]  /*7ad0*/  FADD R15, R13, -12583039 ;  /* 0xcb40007f0d0f7421 */ /* 0x000fc80000000000 */
[----:B------:R-:W-:-:S04]  /*7ae0*/  FFMA R15, R4, 1.4426950216293334961, -R15 ;  /* 0x3fb8aa3b040f7823 */ /* 0x000fc8000000080f */
[----:B------:R-:W-:Y:S01]  /*7af0*/  FFMA R54, R4, 1.925963033500011079e-08, R15 ;  /* 0x32a5706004367823 */ /* 0x000fe2000000000f */
[----:B------:R-:W-:Y:S01]  /*7b00*/  FFMA.SAT R15, R64, R11, 0.5 ;  /* 0x3f000000400f7423 */ /* 0x000fe2000000200b */
[-C--:B------:R-:W-:Y:S02]  /*7b10*/  FFMA.RM R4, R53, R8.reuse, 12582913 ;  /* 0x4b40000135047423 */ /* 0x080fe40000004008 */
[----:B------:R-:W1:Y:S01]  /*7b20*/  MUFU.EX2 R53, R14 ;  /* 0x0000000e00357308 */ /* 0x000e620000000800 */
[----:B------:R-:W-:Y:S01]  /*7b30*/  FFMA.RM R11, R15, R8, 12582913 ;  /* 0x4b4000010f0b7423 */ /* 0x000fe20000004008 */
[----:B------:R-:W-:Y:S01]  /*7b40*/  SHF.L.U32 R8, R13, 0x17, RZ ;  /* 0x000000170d087819 */ /* 0x000fe200000006ff */
[----:B0-----:R-:W-:Y:S02]  /*7b50*/  FMUL R10, R10, R55 ;  /* 0x000000370a0a7220 */ /* 0x001fe40000400000 */
[----:B------:R-:W-:-:S04]  /*7b60*/  FADD R15, R11, -12583039 ;  /* 0xcb40007f0b0f7421 */ /* 0x000fc80000000000 */
[----:B------:R-:W-:-:S04]  /*7b70*/  FFMA R15, R64, 1.4426950216293334961, -R15 ;  /* 0x3fb8aa3b400f7823 */ /* 0x000fc8000000080f */
[----:B------:R-:W-:Y:S01]  /*7b80*/  FFMA R64, R64, 1.925963033500011079e-08, R15 ;  /* 0x32a5706040407823 */ /* 0x000fe2000000000f */
[C---:B------:R-:W-:Y:S01]  /*7b90*/  FADD R15, R4.reuse, -12583039 ;  /* 0xcb40007f040f7421 */ /* 0x040fe20000000000 */
[----:B------:R-:W-:Y:S01]  /*7ba0*/  SHF.L.U32 R4, R4, 0x17, RZ ;  /* 0x0000001704047819 */ /* 0x000fe200000006ff */
[----:B-1----:R-:W-:Y:S02]  /*7bb0*/  FMUL R16, R12, R53 ;  /* 0x000000350c107220 */ /* 0x002fe40000400000 */
[C---:B------:R-:W-:Y:S01]  /*7bc0*/  FFMA R15, R6.reuse, 1.4426950216293334961, -R15 ;  /* 0x3fb8aa3b060f7823 */ /* 0x040fe2000000080f */
[----:B------:R-:W0:Y:S03]  /*7bd0*/  MUFU.EX2 R53, R54 ;  /* 0x0000003600357308 */ /* 0x000e260000000800 */
[----:B------:R-:W-:Y:S01]  /*7be0*/  FFMA R61, R6, 1.925963033500011079e-08, R15 ;  /* 0x32a57060063d7823 */ /* 0x000fe2000000000f */
[----:B------:R-:W-:-:S04]  /*7bf0*/  FADD R15, RZ, R52 ;  /* 0x00000034ff0f7221 */ /* 0x000fc80000000000 */
[----:B------:R-:W-:Y:S01]  /*7c00*/  FADD R6, R15, R44 ;  /* 0x0000002c0f067221 */ /* 0x000fe20000000000 */
[----:B------:R-:W-:Y:S03]  /*7c10*/  MUFU.EX2 R13, R64 ;  /* 0x00000040000d7308 */ /* 0x000fe60000000800 */
[----:B------:R-:W-:-:S04]  /*7c20*/  FADD R15, R6, R45 ;  /* 0x0000002d060f7221 */ /* 0x000fc80000000000 */
        /* <DEDUP_REMOVED lines=43> */
.L_x_15918:
        /* <DEDUP_REMOVED lines=13> */
[----:B0-----:R-:W-:Y:S05]  /*7fb0*/  CALL.REL.NOINC `($__internal_254_$__cuda_sm3x_div_rn_noftz_f32_slowpath) ;  /* 0x0000004800c07944 */ /* 0x001fea0003c00000 */
[----:B------:R-:W-:-:S07]  /*7fc0*/  MOV R12, R11 ;  /* 0x0000000b000c7202 */ /* 0x000fce0000000f00 */
.L_x_15811:
[----:B------:R-:W-:Y:S05]  /*7fd0*/  BSYNC.RECONVERGENT B3 ;  /* 0x0000000000037941 */ /* 0x000fea0003800200 */
.L_x_15810:
        /* <DEDUP_REMOVED lines=14> */
.L_x_15813:
[----:B------:R-:W-:Y:S05]  /*80c0*/  BSYNC.RECONVERGENT B3 ;  /* 0x0000000000037941 */ /* 0x000fea0003800200 */
.L_x_15812:
        /* <DEDUP_REMOVED lines=14> */
.L_x_15815:
[----:B------:R-:W-:Y:S05]  /*81b0*/  BSYNC.RECONVERGENT B3 ;  /* 0x0000000000037941 */ /* 0x000fea0003800200 */
.L_x_15814:
        /* <DEDUP_REMOVED lines=14> */
.L_x_15817:
[----:B------:R-:W-:Y:S05]  /*82a0*/  BSYNC.RECONVERGENT B3 ;  /* 0x0000000000037941 */ /* 0x000fea0003800200 */
.L_x_15816:
        /* <DEDUP_REMOVED lines=14> */
.L_x_15819:
[----:B------:R-:W-:Y:S05]  /*8390*/  BSYNC.RECONVERGENT B3 ;  /* 0x0000000000037941 */ /* 0x000fea0003800200 */
.L_x_15818:
        /* <DEDUP_REMOVED lines=14> */
.L_x_15821:
[----:B------:R-:W-:Y:S05]  /*8480*/  BSYNC.RECONVERGENT B3 ;  /* 0x0000000000037941 */ /* 0x000fea0003800200 */
.L_x_15820:
        /* <DEDUP_REMOVED lines=14> */
.L_x_15823:
[----:B------:R-:W-:Y:S05]  /*8570*/  BSYNC.RECONVERGENT B3 ;  /* 0x0000000000037941 */ /* 0x000fea0003800200 */
.L_x_15822:
        /* <DEDUP_REMOVED lines=14> */
.L_x_15825:
[----:B------:R-:W-:Y:S05]  /*8660*/  BSYNC.RECONVERGENT B3 ;  /* 0x0000000000037941 */ /* 0x000fea0003800200 */
.L_x_15824:
        /* <DEDUP_REMOVED lines=14> */
.L_x_15827:
[----:B------:R-:W-:Y:S05]  /*8750*/  BSYNC.RECONVERGENT B3 ;  /* 0x0000000000037941 */ /* 0x000fea0003800200 */
.L_x_15826:
        /* <DEDUP_REMOVED lines=14> */
.L_x_15829:
[----:B------:R-:W-:Y:S05]  /*8840*/  BSYNC.RECONVERGENT B3 ;  /* 0x0000000000037941 */ /* 0x000fea0003800200 */
.L_x_15828:
        /* <DEDUP_REMOVED lines=14> */
.L_x_15831:
[----:B------:R-:W-:Y:S05]  /*8930*/  BSYNC.RECONVERGENT B3 ;  /* 0x0000000000037941 */ /* 0x000fea0003800200 */
.L_x_15830:
        /* <DEDUP_REMOVED lines=14> */
.L_x_15833:
[----:B------:R-:W-:Y:S05]  /*8a20*/  BSYNC.RECONVERGENT B3 ;  /* 0x0000000000037941 */ /* 0x000fea0003800200 */
.L_x_15832:
        /* <DEDUP_REMOVED lines=14> */
.L_x_15835:
[----:B------:R-:W-:Y:S05]  /*8b10*/  BSYNC.RECONVERGENT B3 ;  /* 0x0000000000037941 */ /* 0x000fea0003800200 */
.L_x_15834:
        /* <DEDUP_REMOVED lines=14> */
.L_x_15837:
[----:B------:R-:W-:Y:S05]  /*8c00*/  BSYNC.RECONVERGENT B3 ;  /* 0x0000000000037941 */ /* 0x000fea0003800200 */
.L_x_15836:
        /* <DEDUP_REMOVED lines=14> */
.L_x_15839:
[----:B------:R-:W-:Y:S05]  /*8cf0*/  BSYNC.RECONVERGENT B3 ;  /* 0x0000000000037941 */ /* 0x000fea0003800200 */
.L_x_15838:
        /* <DEDUP_REMOVED lines=14> */
.L_x_15841:
[----:B------:R-:W-:Y:S05]  /*8de0*/  BSYNC.RECONVERGENT B3 ;  /* 0x0000000000037941 */ /* 0x000fea0003800200 */
.L_x_15840:
        /* <DEDUP_REMOVED lines=14> */
.L_x_15843:
[----:B------:R-:W-:Y:S05]  /*8ed0*/  BSYNC.RECONVERGENT B3 ;  /* 0x0000000000037941 */ /* 0x000fea0003800200 */
.L_x_15842:
        /* <DEDUP_REMOVED lines=14> */
.L_x_15845:
[----:B------:R-:W-:Y:S05]  /*8fc0*/  BSYNC.RECONVERGENT B3 ;  /* 0x0000000000037941 */ /* 0x000fea0003800200 */
.L_x_15844:
        /* <DEDUP_REMOVED lines=14> */
.L_x_15847:
[----:B------:R-:W-:Y:S05]  /*90b0*/  BSYNC.RECONVERGENT B3 ;  /* 0x0000000000037941 */ /* 0x000fea0003800200 */
.L_x_15846:
        /* <DEDUP_REMOVED lines=14> */
.L_x_15849:
[----:B------:R-:W-:Y:S05]  /*91a0*/  BSYNC.RECONVERGENT B3 ;  /* 0x0000000000037941 */ /* 0x000fea0003800200 */
.L_x_15848:
        /* <DEDUP_REMOVED lines=14> */
.L_x_15851:
[----:B------:R-:W-:Y:S05]  /*9290*/  BSYNC.RECONVERGENT B3 ;  /* 0x0000000000037941 */ /* 0x000fea0003800200 */
.L_x_15850:
        /* <DEDUP_REMOVED lines=12> */
[----:B------:R-:W-:Y:S05]  /*9360*/  CALL.REL.NOINC `($__internal_254_$__cuda_sm3x_div_rn_noftz_f32_slowpath) ;  /* 0x0000003400d47944 */ /* 0x000fea0003c00000 */
[----:B------:R-:W-:-:S07]  /*9370*/  MOV R61, R11 ;  /* 0x0000000b003d7202 */ /* 0x000fce0000000f00 */
.L_x_15853:
[----:B------:R-:W-:Y:S05]  /*9380*/  BSYNC.RECONVERGENT B3 ;  /* 0x0000000000037941 */ /* 0x000fea0003800200 */
.L_x_15852:
        /* <DEDUP_REMOVED lines=12> */
[----:B------:R-:W-:Y:S05]  /*9450*/  CALL.REL.NOINC `($__internal_254_$__cuda_sm3x_div_rn_noftz_f32_slowpath) ;  /* 0x0000003400987944 */ /* 0x000fea0003c00000 */
[----:B------:R-:W-:-:S07]  /*9460*/  MOV R62, R11 ;  /* 0x0000000b003e7202 */ /* 0x000fce0000000f00 */
.L_x_15855:
[----:B------:R-:W-:Y:S05]  /*9470*/  BSYNC.RECONVERGENT B3 ;  /* 0x0000000000037941 */ /* 0x000fea0003800200 */
.L_x_15854:
        /* <DEDUP_REMOVED lines=14> */
.L_x_15857:
[----:B------:R-:W-:Y:S05]  /*9560*/  BSYNC.RECONVERGENT B3 ;  /* 0x0000000000037941 */ /* 0x000fea0003800200 */
.L_x_15856:
        /* <DEDUP_REMOVED lines=14> */
.L_x_15859:
[----:B------:R-:W-:Y:S05]  /*9650*/  BSYNC.RECONVERGENT B3 ;  /* 0x0000000000037941 */ /* 0x000fea0003800200 */
.L_x_15858:
        /* <DEDUP_REMOVED lines=14> */
.L_x_15861:
[----:B------:R-:W-:Y:S05]  /*9740*/  BSYNC.RECONVERGENT B3 ;  /* 0x0000000000037941 */ /* 0x000fea0003800200 */
.L_x_15860:
        /* <DEDUP_REMOVED lines=14> */
.L_x_15863:
[----:B------:R-:W-:Y:S05]  /*9830*/  BSYNC.RECONVERGENT B3 ;  /* 0x0000000000037941 */ /* 0x000fea0003800200 */
.L_x_15862:
        /* <DEDUP_REMOVED lines=14> */
.L_x_15865:
[----:B------:R-:W-:Y:S05]  /*9920*/  BSYNC.RECONVERGENT B3 ;  /* 0x0000000000037941 */ /* 0x000fea0003800200 */
.L_x_15864:
        /* <DEDUP_REMOVED lines=14> */
.L_x_15867:
[----:B------:R-:W-:Y:S05]  /*9a10*/  BSYNC.RECONVERGENT B3 ;  /* 0x0000000000037941 */ /* 0x000fea0003800200 */
.L_x_15866:
        /* <DEDUP_REMOVED lines=14> */
.L_x_15869:
[----:B------:R-:W-:Y:S05]  /*9b00*/  BSYNC.RECONVERGENT B3 ;  /* 0x0000000000037941 */ /* 0x000fea0003800200 */
.L_x_15868:
        /* <DEDUP_REMOVED lines=14> */
.L_x_15871:
[----:B------:R-:W-:Y:S05]  /*9bf0*/  BSYNC.RECONVERGENT B3 ;  /* 0x0000000000037941 */ /* 0x000fea0003800200 */
.L_x_15870:
        /* <DEDUP_REMOVED lines=13> */
.L_x_15873:
[----:B------:R-:W-:Y:S05]  /*9cd0*/  BSYNC.RECONVERGENT B3 ;  /* 0x0000000000037941 */ /* 0x000fea0003800200 */
.L_x_15872:
        /* <DEDUP_REMOVED lines=29> */
.L_x_15875:
[----:B------:R-:W-:Y:S05]  /*9eb0*/  BSYNC.RECONVERGENT B1 ;  /* 0x0000000000017941 */ /* 0x000fea0003800200 */
.L_x_15874:
        /* <DEDUP_REMOVED lines=18> */
.L_x_15877:
[----:B------:R-:W-:Y:S05]  /*9fe0*/  BSYNC.RECONVERGENT B1 ;  /* 0x0000000000017941 */ /* 0x000fea0003800200 */
.L_x_15876:
[----:B------:R-:W-:Y:S04]  /*9ff0*/  BSSY.RECONVERGENT B1, `(.L_x_15878) ;  /* 0x0000012000017945 */ /* 0x000fe80003800200 */
[----:B------:R-:W-:Y:S05]  /*a000*/  @P5 BRA `(.L_x_15879) ;  /* 0x0000000000405947 */ /* 0x000fea0003800000 */
[----:B01----:R-:W-:Y:S01]  /*a010*/  MOV R13, RZ ;  /* 0x000000ff000d7202 */ /* 0x003fe20000000f00 */
        /* <DEDUP_REMOVED lines=15> */
.L_x_15879:
[----:B------:R-:W-:Y:S05]  /*a110*/  BSYNC.RECONVERGENT B1 ;  /* 0x0000000000017941 */ /* 0x000fea0003800200 */
.L_x_15878:
[----:B------:R-:W-:Y:S04]  /*a120*/  BSSY.RECONVERGENT B1, `(.L_x_15880) ;  /* 0x0000012000017945 */ /* 0x000fe80003800200 */
[----:B------:R-:W-:Y:S05]  /*a130*/  @P4 BRA `(.L_x_15881) ;  /* 0x0000000000404947 */ /* 0x000fea0003800000 */
[----:B012---:R-:W-:Y:S01]  /*a140*/  MOV R12, R7 ;  /* 0x00000007000c7202 */ /* 0x007fe20000000f00 */
        /* <DEDUP_REMOVED lines=15> */
.L_x_15881:
[----:B------:R-:W-:Y:S05]  /*a240*/  BSYNC.RECONVERGENT B1 ;  /* 0x0000000000017941 */ /* 0x000fea0003800200 */
.L_x_15880:
        /* <DEDUP_REMOVED lines=12> */
[----:B0123--:R-:W-:Y:S01]  /*a310*/  HFMA2 R13, -RZ, RZ, 0, 0 ;  /* 0x00000000ff0d7431 */ /* 0x00ffe200000001ff */
        /* <DEDUP_REMOVED lines=15> */
.L_x_15883:
[----:B------:R-:W-:Y:S05]  /*a410*/  BSYNC.RECONVERGENT B1 ;  /* 0x0000000000017941 */ /* 0x000fea0003800200 */
.L_x_15882:
[----:B------:R-:W-:Y:S04]  /*a420*/  BSSY.RECONVERGENT B1, `(.L_x_15884) ;  /* 0x0000012000017945 */ /* 0x000fe80003800200 */
[----:B------:R-:W-:Y:S05]  /*a430*/  @P2 BRA `(.L_x_15885) ;  /* 0x0000000000402947 */ /* 0x000fea0003800000 */
[----:B01234-:R-:W-:Y:S01]  /*a440*/  MOV R13, RZ ;  /* 0x000000ff000d7202 */ /* 0x01ffe20000000f00 */
        /* <DEDUP_REMOVED lines=15> */
.L_x_15885:
[----:B------:R-:W-:Y:S05]  /*a540*/  BSYNC.RECONVERGENT B1 ;  /* 0x0000000000017941 */ /* 0x000fea0003800200 */
.L_x_15884:
[----:B------:R-:W-:Y:S04]  /*a550*/  BSSY.RECONVERGENT B1, `(.L_x_15886) ;  /* 0x0000012000017945 */ /* 0x000fe80003800200 */
[----:B------:R-:W-:Y:S05]  /*a560*/  @P4 BRA `(.L_x_15887) ;  /* 0x0000000000404947 */ /* 0x000fea0003800000 */
[----:B01234-:R-:W-:Y:S01]  /*a570*/  MOV R12, R19 ;  /* 0x00000013000c7202 */ /* 0x01ffe20000000f00 */
        /* <DEDUP_REMOVED lines=15> */
.L_x_15887:
[----:B------:R-:W-:Y:S05]  /*a670*/  BSYNC.RECONVERGENT B1 ;  /* 0x0000000000017941 */ /* 0x000fea0003800200 */
.L_x_15886:
[----:B------:R-:W-:Y:S04]  /*a680*/  BSSY.RECONVERGENT B1, `(.L_x_15888) ;  /* 0x0000012000017945 */ /* 0x000fe80003800200 */
[----:B------:R-:W-:Y:S05]  /*a690*/  @P5 BRA `(.L_x_15889) ;  /* 0x0000000000405947 */ /* 0x000fea0003800000 */
[----:B01234-:R-:W-:Y:S01]  /*a6a0*/  HFMA2 R13, -RZ, RZ, 0, 0 ;  /* 0x00000000ff0d7431 */ /* 0x01ffe200000001ff */
        /* <DEDUP_REMOVED lines=15> */
.L_x_15889:
[----:B------:R-:W-:Y:S05]  /*a7a0*/  BSYNC.RECONVERGENT B1 ;  /* 0x0000000000017941 */ /* 0x000fea0003800200 */
.L_x_15888:
        /* <DEDUP_REMOVED lines=18> */
.L_x_15891:
[----:B------:R-:W-:Y:S05]  /*a8d0*/  BSYNC.RECONVERGENT B1 ;  /* 0x0000000000017941 */ /* 0x000fea0003800200 */
.L_x_15890:
        /* <DEDUP_REMOVED lines=30> */
.L_x_15893:
[----:B------:R-:W-:Y:S05]  /*aac0*/  BSYNC.RECONVERGENT B1 ;  /* 0x0000000000017941 */ /* 0x000fea0003800200 */
.L_x_15892:
        /* <DEDUP_REMOVED lines=18> */
.L_x_15895:
[----:B------:R-:W-:Y:S05]  /*abf0*/  BSYNC.RECONVERGENT B1 ;  /* 0x0000000000017941 */ /* 0x000fea0003800200 */
.L_x_15894:
        /* <DEDUP_REMOVED lines=18> */
.L_x_15897:
[----:B------:R-:W-:Y:S05]  /*ad20*/  BSYNC.RECONVERGENT B1 ;  /* 0x0000000000017941 */ /* 0x000fea0003800200 */
.L_x_15896:
        /* <DEDUP_REMOVED lines=18> */
.L_x_15899:
[----:B------:R-:W-:Y:S05]  /*ae50*/  BSYNC.RECONVERGENT B1 ;  /* 0x0000000000017941 */ /* 0x000fea0003800200 */
.L_x_15898:
        /* <DEDUP_REMOVED lines=18> */
.L_x_15901:
[----:B------:R-:W-:Y:S05]  /*af80*/  BSYNC.RECONVERGENT B1 ;  /* 0x0000000000017941 */ /* 0x000fea0003800200 */
.L_x_15900:
        /* <DEDUP_REMOVED lines=18> */
.L_x_15903:
[----:B------:R-:W-:Y:S05]  /*b0b0*/  BSYNC.RECONVERGENT B1 ;  /* 0x0000000000017941 */ /* 0x000fea0003800200 */
.L_x_15902:
        /* <DEDUP_REMOVED lines=18> */
.L_x_15905:
[----:B------:R-:W-:Y:S05]  /*b1e0*/  BSYNC.RECONVERGENT B1 ;  /* 0x0000000000017941 */ /* 0x000fea0003800200 */
.L_x_15904:
[----:B------:R-:W5:Y:S01]  /*b1f0*/  LDCU UR4, c[0x0][0x370] ;  /* 0x00006e00ff0477ac */ /* 0x000f620008000800 */
[----:B0-----:R-:W5:Y:S02]  /*b200*/  LDC R11, c[0x0][0x364] ;  /* 0x0000d900ff0b7b82 */ /* 0x001f640000000800 */
[----:B-----5:R-:W-:-:S05]  /*b210*/  IMAD R11, R11, UR4, RZ ;  /* 0x000000040b0b7c24 */ /* 0x020fca000f8e02ff */
[----:B------:R-:W-:-:S04]  /*b220*/  IADD3 R0, P0, PT, R11, R0, RZ ;  /* 0x000000000b007210 */ /* 0x000fc80007f1e0ff */
[----:B------:R-:W-:Y:S02]  /*b230*/  LEA.HI.X.SX32 R2, R11, R2, 0x1, P0 ;  /* 0x000000020b027211 */ /* 0x000fe400000f0eff */
[----:B------:R-:W-:-:S04]  /*b240*/  ISETP.GE.U32.AND P0, PT, R0, UR42, PT ;  /* 0x0000002a00007c0c */ /* 0x000fc8000bf06070 */
[----:B------:R-:W-:-:S13]  /*b250*/  ISETP.GE.AND.EX P0, PT, R2, UR43, PT, P0 ;  /* 0x0000002b02007c0c */ /* 0x000fda000bf06300 */
[----:B------:R-:W-:Y:S05]  /*b260*/  @!P0 BRA `(.L_x_15906) ;  /* 0xffffff5000408947 */ /* 0x000fea000383ffff */
[----:B------:R-:W-:Y:S05]  /*b270*/  BSYNC B0 ;  /* 0x0000000000007941 */ /* 0x000fea0003800000 */
.L_x_15776:
[----:B------:R-:W-:Y:S05]  /*b280*/  EXIT ;  /* 0x000000000000794d */ /* 0x000fea0003800000 */
.L_x_15809:
[----:B------:R-:W-:Y:S01]  /*b290*/  HFMA2 R12, -RZ, RZ, 0, 9.5367431640625e-07 ;  /* 0x00000010ff0c7431 */ /* 0x000fe200000001ff */
[----:B------:R-:W-:Y:S01]  /*b2a0*/  BSSY B1, `(.L_x_15907) ;  /* 0x0000006000017945 */ /* 0x000fe20003800000 */
[----:B------:R-:W-:Y:S01]  /*b2b0*/  MOV R11, 0x1f ;  /* 0x0000001f000b7802 */ /* 0x000fe20000000f00 */
[----:B------:R-:W-:-:S07]  /*b2c0*/  IMAD.MOV.U32 R15, RZ, RZ, -0x1 ;  /* 0xffffffffff0f7424 */ /* 0x000fce00078e00ff */
[----:B------:R-:W-:Y:S05]  /*b2d0*/  WARPSYNC.COLLECTIVE R15, `(.L_x_15908) ;  /* 0x000000000f087348 */ /* 0x000fea0003c00000 */
[----:B------:R0:W1:Y:S02]  /*b2e0*/  SHFL.BFLY P6, R14, R13, R12, R11 ;  /* 0x0c00000c0d0e7389 */ /* 0x00006400000c000b */
[----:B01----:R-:W-:Y:S05]  /*b2f0*/  ENDCOLLECTIVE ;  /* 0x000000000000791b */ /* 0x003fea0003800000 */
.L_x_15908:
[----:B------:R-:W-:Y:S05]  /*b300*/  BSYNC B1 ;  /* 0x0000000000017941 */ /* 0x000fea0003800000 */
.L_x_15907:
        /* <DEDUP_REMOVED lines=9> */
.L_x_15909:
[----:B------:R-:W-:Y:S01]  /*b3a0*/  HFMA2 R12, -RZ, RZ, 0, 2.384185791015625e-07 ;  /* 0x00000004ff0c7431 */ /* 0x000fe200000001ff */
[----:B------:R-:W-:-:S04]  /*b3b0*/  FMNMX R50, R13, R14, !PT ;  /* 0x0000000e0d327209 */ /* 0x000fc80007800000 */
[----:B------:R-:W-:-:S07]  /*b3c0*/  MOV R13, R50 ;  /* 0x00000032000d7202 */ /* 0x000fce0000000f00 */
[----:B------:R-:W-:Y:S05]  /*b3d0*/  WARPSYNC.COLLECTIVE R15, `(.L_x_15910) ;  /* 0x000000000f087348 */ /* 0x000fea0003c00000 */
[----:B------:R0:W1:Y:S02]  /*b3e0*/  SHFL.BFLY P6, R14, R13, R12, R11 ;  /* 0x0c00000c0d0e7389 */ /* 0x00006400000c000b */
[----:B01----:R-:W-:Y:S05]  /*b3f0*/  ENDCOLLECTIVE ;  /* 0x000000000000791b */ /* 0x003fea0003800000 */
.L_x_15910:
[----:B------:R-:W-:Y:S02]  /*b400*/  MOV R12, 0x2 ;  /* 0x00000002000c7802 */ /* 0x000fe40000000f00 */
[----:B------:R-:W-:-:S05]  /*b410*/  FMNMX R51, R50, R14, !PT ;  /* 0x0000000e32337209 */ /* 0x000fca0007800000 */
[----:B------:R-:W-:-:S07]  /*b420*/  IMAD.MOV.U32 R13, RZ, RZ, R51 ;  /* 0x000000ffff0d7224 */ /* 0x000fce00078e0033 */
[----:B------:R-:W-:Y:S05]  /*b430*/  WARPSYNC.COLLECTIVE R15, `(.L_x_15911) ;  /* 0x000000000f087348 */ /* 0x000fea0003c00000 */
[----:B------:R0:W1:Y:S02]  /*b440*/  SHFL.BFLY P6, R14, R13, R12, R11 ;  /* 0x0c00000c0d0e7389 */ /* 0x00006400000c000b */
[----:B01----:R-:W-:Y:S05]  /*b450*/  ENDCOLLECTIVE ;  /* 0x000000000000791b */ /* 0x003fea0003800000 */
.L_x_15911:
[----:B------:R-:W-:Y:S01]  /*b460*/  IMAD.MOV.U32 R12, RZ, RZ, 0x1 ;  /* 0x00000001ff0c7424 */ /* 0x000fe200078e00ff */
[----:B------:R-:W-:-:S04]  /*b470*/  FMNMX R52, R51, R14, !PT ;  /* 0x0000000e33347209 */ /* 0x000fc80007800000 */
[----:B------:R-:W-:-:S07]  /*b480*/  MOV R13, R52 ;  /* 0x00000034000d7202 */ /* 0x000fce0000000f00 */
[----:B------:R-:W-:Y:S05]  /*b490*/  WARPSYNC.COLLECTIVE R15, `(.L_x_15912) ;  /* 0x000000000f087348 */ /* 0x000fea0003c00000 */
[----:B------:R0:W1:Y:S02]  /*b4a0*/  SHFL.BFLY P6, R14, R13, R12, R11 ;  /* 0x0c00000c0d0e7389 */ /* 0x00006400000c000b */
[----:B01----:R-:W-:Y:S05]  /*b4b0*/  ENDCOLLECTIVE ;  /* 0x000000000000791b */ /* 0x003fea0003800000 */
.L_x_15912:
        /* <DEDUP_REMOVED lines=262> */
[C---:B------:R-:W-:Y:S02]  /*c520*/  FFMA R15, R62.reuse, 1.4426950216293334961, -R15 ;  /* 0x3fb8aa3b3e0f7823 */ /* 0x040fe4000000080f */
[-C--:B------:R-:W-:Y:S02]  /*c530*/  FFMA.RM R11, R11, R70.reuse, 12582913 ;  /* 0x4b4000010b0b7423 */ /* 0x080fe40000004046 */
[----:B------:R-:W-:Y:S02]  /*c540*/  FFMA R15, R62, 1.925963033500011079e-08, R15 ;  /* 0x32a570603e0f7823 */ /* 0x000fe4000000000f */
[C---:B------:R-:W-:Y:S01]  /*c550*/  FADD R4, R11.reuse, -12583039 ;  /* 0xcb40007f0b047421 */ /* 0x040fe20000000000 */
[----:B------:R-:W-:Y:S01]  /*c560*/  SHF.L.U32 R8, R11, 0x17, RZ ;  /* 0x000000170b087819 */ /* 0x000fe200000006ff */
[-C--:B------:R-:W-:Y:S01]  /*c570*/  FFMA.SAT R11, R64, R69.reuse, 0.5 ;  /* 0x3f000000400b7423 */ /* 0x080fe20000002045 */
[----:B------:R-:W-:Y:S01]  /*c580*/  FFMA.SAT R69, R68, R69, 0.5 ;  /* 0x3f00000044457423 */ /* 0x000fe20000002045 */
[----:B------:R-:W-:Y:S01]  /*c590*/  FFMA R4, R67, 1.4426950216293334961, -R4 ;  /* 0x3fb8aa3b43047823 */ /* 0x000fe20000000804 */
[----:B------:R-:W0:Y:S01]  /*c5a0*/  MUFU.EX2 R15, R15 ;  /* 0x0000000f000f7308 */ /* 0x000e220000000800 */
[-C--:B------:R-:W-:Y:S01]  /*c5b0*/  FFMA.RM R11, R11, R70.reuse, 12582913 ;  /* 0x4b4000010b0b7423 */ /* 0x080fe20000004046 */
[----:B------:R-:W-:Y:S01]  /*c5c0*/  FFMA.RM R69, R69, R70, 12582913 ;  /* 0x4b40000145457423 */ /* 0x000fe20000004046 */
[----:B------:R-:W-:-:S02]  /*c5d0*/  FFMA R4, R67, 1.925963033500011079e-08, R4 ;  /* 0x32a5706043047823 */ /* 0x000fc40000000004 */
[----:B------:R-:W-:-:S03]  /*c5e0*/  IMAD.SHL.U32 R6, R11, 0x800000, RZ ;  /* 0x008000000b067824 */ /* 0x000fc600078e00ff */
[----:B------:R1:W2:Y:S02]  /*c5f0*/  MUFU.EX2 R13, R4 ;  /* 0x00000004000d7308 */ /* 0x0002a40000000800 */
[----:B-1----:R-:W-:Y:S01]  /*c600*/  SHF.L.U32 R4, R69, 0x17, RZ ;  /* 0x0000001745047819 */ /* 0x002fe200000006ff */
[----:B0-----:R-:W-:Y:S01]  /*c610*/  FMUL R10, R10, R15 ;  /* 0x0000000f0a0a7220 */ /* 0x001fe20000400000 */
[----:B------:R-:W-:Y:S01]  /*c620*/  MOV R15, 0xffffffff ;  /* 0xffffffff000f7802 */ /* 0x000fe20000000f00 */
[----:B--2---:R-:W-:Y:S01]  /*c630*/  FMUL R8, R8, R13 ;  /* 0x0000000d08087220 */ /* 0x004fe20000400000 */
[----:B------:R-:W-:Y:S01]  /*c640*/  FADD R13, R11, -12583039 ;  /* 0xcb40007f0b0d7421 */ /* 0x000fe20000000000 */
[----:B------:R-:W-:-:S03]  /*c650*/  FADD R11, R69, -12583039 ;  /* 0xcb40007f450b7421 */ /* 0x000fc60000000000 */
[----:B------:R-:W-:Y:S01]  /*c660*/  FFMA R13, R64, 1.4426950216293334961, -R13 ;  /* 0x3fb8aa3b400d7823 */ /* 0x000fe2000000080d */
[----:B------:R-:W-:-:S03]  /*c670*/  FFMA R11, R68, 1.4426950216293334961, -R11 ;  /* 0x3fb8aa3b440b7823 */ /* 0x000fc6000000080b */
[----:B------:R-:W-:Y:S01]  /*c680*/  FFMA R13, R64, 1.925963033500011079e-08, R13 ;  /* 0x32a57060400d7823 */ /* 0x000fe2000000000d */
[----:B------:R-:W-:-:S04]  /*c690*/  FFMA R68, R68, 1.925963033500011079e-08, R11 ;  /* 0x32a5706044447823 */ /* 0x000fc8000000000b */
[----:B------:R-:W0:Y:S08]  /*c6a0*/  MUFU.EX2 R11, R68 ;  /* 0x00000044000b7308 */ /* 0x000e300000000800 */
[----:B------:R-:W1:Y:S01]  /*c6b0*/  MUFU.EX2 R13, R13 ;  /* 0x0000000d000d7308 */ /* 0x000e620000000800 */
[----:B0-----:R-:W-:Y:S01]  /*c6c0*/  FMUL R4, R4, R11 ;  /* 0x0000000b04047220 */ /* 0x001fe20000400000 */
[----:B------:R-:W-:-:S04]  /*c6d0*/  FADD R11, RZ, R52 ;  /* 0x00000034ff0b7221 */ /* 0x000fc80000000000 */
        /* <DEDUP_REMOVED lines=37> */
.L_x_15913:
[----:B------:R-:W-:Y:S02]  /*c930*/  IMAD.MOV.U32 R12, RZ, RZ, 0x8 ;  /* 0x00000008ff0c7424 */ /* 0x000fe400078e00ff */
[----:B------:R-:W-:-:S05]  /*c940*/  FADD R53, R13, R14 ;  /* 0x0000000e0d357221 */ /* 0x000fca0000000000 */
[----:B------:R-:W-:-:S07]  /*c950*/  MOV R13, R53 ;  /* 0x00000035000d7202 */ /* 0x000fce0000000f00 */
[----:B------:R-:W-:Y:S05]  /*c960*/  WARPSYNC.COLLECTIVE R15, `(.L_x_15914) ;  /* 0x000000000f087348 */ /* 0x000fea0003c00000 */
[----:B------:R0:W1:Y:S02]  /*c970*/  SHFL.BFLY P6, R14, R13, R12, R11 ;  /* 0x0c00000c0d0e7389 */ /* 0x00006400000c000b */
[----:B01----:R-:W-:Y:S05]  /*c980*/  ENDCOLLECTIVE ;  /* 0x000000000000791b */ /* 0x003fea0003800000 */
.L_x_15914:
[----:B------:R-:W-:Y:S02]  /*c990*/  HFMA2 R12, -RZ, RZ, 0, 2.384185791015625e-07 ;  /* 0x00000004ff0c7431 */ /* 0x000fe400000001ff */
[----:B------:R-:W-:-:S05]  /*c9a0*/  FADD R54, R53, R14 ;  /* 0x0000000e35367221 */ /* 0x000fca0000000000 */
[----:B------:R-:W-:-:S07]  /*c9b0*/  MOV R13, R54 ;  /* 0x00000036000d7202 */ /* 0x000fce0000000f00 */
[----:B------:R-:W-:Y:S05]  /*c9c0*/  WARPSYNC.COLLECTIVE R15, `(.L_x_15915) ;  /* 0x000000000f087348 */ /* 0x000fea0003c00000 */
[----:B------:R0:W1:Y:S02]  /*c9d0*/  SHFL.BFLY P6, R14, R13, R12, R11 ;  /* 0x0c00000c0d0e7389 */ /* 0x00006400000c000b */
[----:B01----:R-:W-:Y:S05]  /*c9e0*/  ENDCOLLECTIVE ;  /* 0x000000000000791b */ /* 0x003fea0003800000 */
.L_x_15915:
[----:B------:R-:W-:Y:S01]  /*c9f0*/  MOV R12, 0x2 ;  /* 0x00000002000c7802 */ /* 0x000fe20000000f00 */
[----:B------:R-:W-:-:S04]  /*ca00*/  FADD R55, R54, R14 ;  /* 0x0000000e36377221 */ /* 0x000fc80000000000 */
[----:B------:R-:W-:-:S07]  /*ca10*/  IMAD.MOV.U32 R13, RZ, RZ, R55 ;  /* 0x000000ffff0d7224 */ /* 0x000fce00078e0037 */
[----:B------:R-:W-:Y:S05]  /*ca20*/  WARPSYNC.COLLECTIVE R15, `(.L_x_15916) ;  /* 0x000000000f087348 */ /* 0x000fea0003c00000 */
[----:B------:R0:W1:Y:S02]  /*ca30*/  SHFL.BFLY P6, R14, R13, R12, R11 ;  /* 0x0c00000c0d0e7389 */ /* 0x00006400000c000b */
[----:B01----:R-:W-:Y:S05]  /*ca40*/  ENDCOLLECTIVE ;  /* 0x000000000000791b */ /* 0x003fea0003800000 */
.L_x_15916:
[----:B------:R-:W-:Y:S02]  /*ca50*/  IMAD.MOV.U32 R12, RZ, RZ, 0x1 ;  /* 0x00000001ff0c7424 */ /* 0x000fe400078e00ff */
[----:B------:R-:W-:-:S05]  /*ca60*/  FADD R61, R55, R14 ;  /* 0x0000000e373d7221 */ /* 0x000fca0000000000 */
[----:B------:R-:W-:-:S07]  /*ca70*/  MOV R13, R61 ;  /* 0x0000003d000d7202 */ /* 0x000fce0000000f00 */
[----:B------:R-:W-:Y:S05]  /*ca80*/  WARPSYNC.COLLECTIVE R15, `(.L_x_15917) ;  /* 0x000000000f087348 */ /* 0x000fea0003c00000 */
[----:B------:R0:W1:Y:S02]  /*ca90*/  SHFL.BFLY P6, R14, R13, R12, R11 ;  /* 0x0c00000c0d0e7389 */ /* 0x00006400000c000b */
[----:B01----:R-:W-:Y:S05]  /*caa0*/  ENDCOLLECTIVE ;  /* 0x000000000000791b */ /* 0x003fea0003800000 */
.L_x_15917:
[----:B------:R-:W-:Y:S05]  /*cab0*/  BRA `(.L_x_15918) ;  /* 0xffffffb400087947 */ /* 0x000fea000383ffff */
        .weak           $__internal_254_$__cuda_sm3x_div_rn_noftz_f32_slowpath
        .type           $__internal_254_$__cuda_sm3x_div_rn_noftz_f32_slowpath,@function
        .size           $__internal_254_$__cuda_sm3x_div_rn_noftz_f32_slowpath,(.L_x_37631 - $__internal_254_$__cuda_sm3x_div_rn_noftz_f32_slowpath)
$__internal_254_$__cuda_sm3x_div_rn_noftz_f32_slowpath:
        /* <DEDUP_REMOVED lines=36> */
.L_x_15920:
        /* <DEDUP_REMOVED lines=51> */
.L_x_15927:
[----:B------:R-:W-:-:S04]  /*d030*/  LOP3.LUT R14, R14, 0x80000000, RZ, 0xc0, !PT ;  /* 0x800000000e0e7812 */ /* 0x000fc800078ec0ff */
[----:B------:R-:W-:Y:S01]  /*d040*/  LOP3.LUT R14, R14, 0x7f800000, RZ, 0xfc, !PT ;  /* 0x7f8000000e0e7812 */ /* 0x000fe200078efcff */
[----:B------:R-:W-:Y:S06]  /*d050*/  BRA `(.L_x_15928) ;  /* 0x0000000000047947 */ /* 0x000fec0003800000 */
.L_x_15926:
[----:B------:R-:W-:-:S07]  /*d060*/  LEA R14, R15, R14, 0x17 ;  /* 0x0000000e0f0e7211 */ /* 0x000fce00078eb8ff */
.L_x_15928:
[----:B------:R-:W-:Y:S05]  /*d070*/  BSYNC.RECONVERGENT B2 ;  /* 0x0000000000027941 */ /* 0x000fea0003800200 */
.L_x_15925:
[----:B------:R-:W-:Y:S05]  /*d080*/  BRA `(.L_x_15929) ;  /* 0x0000000000207947 */ /* 0x000fea0003800000 */
.L_x_15924:
[----:B------:R-:W-:-:S04]  /*d090*/  LOP3.LUT R14, R14, 0x80000000, R11, 0x48, !PT ;  /* 0x800000000e0e7812 */ /* 0x000fc800078e480b */
[----:B------:R-:W-:Y:S01]  /*d0a0*/  LOP3.LUT R14, R14, 0x7f800000, RZ, 0xfc, !PT ;  /* 0x7f8000000e0e7812 */ /* 0x000fe200078efcff */
[----:B------:R-:W-:Y:S06]  /*d0b0*/  BRA `(.L_x_15929) ;  /* 0x0000000000147947 */ /* 0x000fec0003800000 */
.L_x_15923:
[----:B------:R-:W-:Y:S01]  /*d0c0*/  LOP3.LUT R14, R14, 0x80000000, R11, 0x48, !PT ;  /* 0x800000000e0e7812 */ /* 0x000fe200078e480b */
[----:B------:R-:W-:Y:S06]  /*d0d0*/  BRA `(.L_x_15929) ;  /* 0x00000000000c7947 */ /* 0x000fec0003800000 */
.L_x_15922:
[----:B------:R-:W0:Y:S01]  /*d0e0*/  MUFU.RSQ R14, -QNAN ;  /* 0xffc00000000e7908 */ /* 0x000e220000001400 */
[----:B------:R-:W-:Y:S05]  /*d0f0*/  BRA `(.L_x_15929) ;  /* 0x0000000000047947 */ /* 0x000fea0003800000 */
.L_x_15921:
[----:B------:R-:W-:-:S07]  /*d100*/  FADD.FTZ R14, R11, R14 ;  /* 0x0000000e0b0e7221 */ /* 0x000fce0000010000 */
.L_x_15929:
[----:B------:R-:W-:Y:S05]  /*d110*/  BSYNC.RECONVERGENT B1 ;  /* 0x0000000000017941 */ /* 0x000fea0003800200 */
.L_x_15919:
[----:B------:R-:W-:Y:S02]  /*d120*/  HFMA2 R15, -RZ, RZ, 0, 0 ;  /* 0x00000000ff0f7431 */ /* 0x000fe400000001ff */
[----:B0-----:R-:W-:Y:S01]  /*d130*/  IMAD.MOV.U32 R11, RZ, RZ, R14 ;  /* 0x000000ffff0b7224 */ /* 0x001fe200078e000e */
[----:B------:R-:W-:-:S04]  /*d140*/  MOV R14, R70 ;  /* 0x00000046000e7202 */ /* 0x000fc80000000f00 */
[----:B------:R-:W-:Y:S05]  /*d150*/  RET.REL.NODEC R14 `(_Z15SoftmaxWarpImplI22BroadcastScaleMaskLoadIffbLm3EiE11DirectStoreIffEfLi2ELi32ELi32ELi1ELb1EL9Algorithm0EEvT_T0_ll) ;  /* 0xffffff2c0ea87950 */ /* 0x000fea0003c3ffff */
.L_x_15930:
        /* <DEDUP_REMOVED lines=10> */
.L_x_37631:


//--------------------- .text._Z15SoftmaxWarpImplI22BroadcastScaleMaskLoadIffbLm3EiE11DirectStoreIffEfLi2ELi32ELi32ELi1ELb0EL9Algorithm0EEvT_T0_ll --------------------------
	.section	.text._Z15SoftmaxWarpImplI22BroadcastScaleMaskLoadIffbLm3EiE11DirectStoreIffEfLi2ELi32ELi32ELi1ELb0EL9Algorithm0EEvT_T0_ll,"ax",@progbits
	.align	128
        .global         _Z15SoftmaxWarpImplI22BroadcastScaleMaskLoadIffbLm3EiE11DirectStoreIffEfLi2ELi32ELi32ELi1ELb0EL9Algorithm0EEvT_T0_ll
        .type           _Z15SoftmaxWarpImplI22BroadcastScaleMaskLoadIffbLm3EiE11DirectStoreIffEfLi2ELi32ELi32ELi1ELb0EL9Algorithm0EEvT_T0_ll,@function
        .size           _Z15SoftmaxWarpImplI22BroadcastScaleMaskLoadIffbLm3EiE11DirectStoreIffEfLi2ELi32ELi32ELi1ELb0EL9Algorithm0EEvT_T0_ll,(.L_x_37632 - _Z15SoftmaxWarpImplI22BroadcastScaleMaskLoadIffbLm3EiE11DirectStoreIffEfLi2ELi32ELi32ELi1ELb0EL9Algorithm0EEvT_T0_ll)
        .other          _Z15SoftmaxWarpImplI22BroadcastScaleMaskLoadIffbLm3EiE11DirectStoreIffEfLi2ELi32ELi32ELi1ELb0EL9Algorithm0EEvT_T0_ll,@"STO_CUDA_ENTRY STV_DEFAULT"
_Z15SoftmaxWarpImplI22BroadcastScaleMaskLoadIffbLm3EiE11DirectStoreIffEfLi2ELi32ELi32ELi1ELb0EL9Algorithm0EEvT_T0_ll:
.text._Z15SoftmaxWarpImplI22BroadcastScaleMaskLoadIffbLm3EiE11DirectStoreIffEfLi2ELi32ELi32ELi1ELb0EL9Algorithm0EEvT_T0_ll:
        /* <DEDUP_REMOVED lines=14> */
[----:B------:R-:W-:Y:S01]  /*00e0*/  HFMA2 R8, -RZ, RZ, 0, 1.3053417205810546875e-05 ;  /* 0x000000dbff087431 */ /* 0x000fe200000001ff */
[----:B------:R-:W-:Y:S01]  /*00f0*/  MOV R12, 0x1 ;  /* 0x00000001000c7802 */ /* 0x000fe20000000f00 */
[----:B------:R3:W4:Y:S01]  /*0100*/  LDC.64 R2, c[0x4][R0] ;  /* 0x0100000000027b82 */ /* 0x0007220000000a00 */
[----:B------:R-:W5:Y:S01]  /*0110*/  LDCU.64 UR6, c[0x4][0x1368] ;  /* 0x01026d00ff0677ac */ /* 0x000f620008000a00 */
[----:B------:R-:W-:Y:S01]  /*0120*/  IMAD.MOV.U32 R13, RZ, RZ, RZ ;  /* 0x000000ffff0d7224 */ /* 0x000fe200078e00ff */
[----:B------:R-:W1:Y:S01]  /*0130*/  LDCU.64 UR8, c[0x4][0xab0] ;  /* 0x01015600ff0877ac */ /* 0x000e620008000a00 */
[----:B--2---:R-:W-:Y:S02]  /*0140*/  MOV R4, UR4 ;  /* 0x0000000400047c02 */ /* 0x004fe40008000f00 */
[----:B------:R-:W-:Y:S01]  /*0150*/  MOV R5, UR5 ;  /* 0x0000000500057c02 */ /* 0x000fe20008000f00 */
[----:B-----5:R-:W-:Y:S01]  /*0160*/  IMAD.U32 R6, RZ, RZ, UR6 ;  /* 0x00000006ff067e24 */ /* 0x020fe2000f8e00ff */
[----:B------:R-:W-:-:S02]  /*0170*/  MOV R7, UR7 ;  /* 0x0000000700077c02 */ /* 0x000fc40008000f00 */
[----:B-1----:R-:W-:Y:S01]  /*0180*/  MOV R10, UR8 ;  /* 0x00000008000a7c02 */ /* 0x002fe20008000f00 */
[----:B---3--:R-:W-:-:S07]  /*0190*/  IMAD.U32 R11, RZ, RZ, UR9 ;  /* 0x00000009ff0b7e24 */ /* 0x008fce000f8e00ff */
[----:B------:R-:W-:-:S07]  /*01a0*/  LEPC R20, `(.L_x_15931) ;  /* 0x000000001014794e */ /* 0x000fce0000000000 */
[----:B0---4-:R-:W-:Y:S05]  /*01b0*/  CALL.ABS.NOINC R2 ;  /* 0x0000000002007343 */ /* 0x011fea0003c00000 */
.L_x_15931:
        /* <DEDUP_REMOVED lines=14> */
[----:B0-----:R-:W-:-:S07]  /*02a0*/  SHF.L.U32 R44, R44, 0x1, RZ ;  /* 0x000000012c2c7819 */ /* 0x001fce00000006ff */
.L_x_15998:
[----:B------:R-:W-:Y:S01]  /*02b0*/  IABS R0, UR45 ;  /* 0x0000002d00007c13 */ /* 0x000fe20008000000 */
[----:B0-----:R-:W-:Y:S01]  /*02c0*/  IMAD R11, R47, UR44, R44 ;  /* 0x0000002c2f0b7c24 */ /* 0x001fe2000f8e022c */
[----:B------:R-:W-:Y:S01]  /*02d0*/  IABS R3, UR46 ;  /* 0x0000002e00037c13 */ /* 0x000fe20008000000 */
[----:B------:R-:W-:Y:S01]  /*02e0*/  UMOV UR4, URZ ;  /* 0x000000ff00047c82 */ /* 0x000fe20008000000 */
[----:B------:R-:W-:Y:S01]  /*02f0*/  R2UR UR9, R0 ;  /* 0x00000000000972ca */ /* 0x000fe200000e0000 */
[----:B------:R-:W0:Y:S01]  /*0300*/  LDC.64 R14, c[0x0][0x398] ;  /* 0x0000e600ff0e7b82 */ /* 0x000e220000000a00 */
[----:B------:R-:W-:Y:S02]  /*0310*/  R2UR UR8, R3 ;  /* 0x00000000030872ca */ /* 0x000fe400000e0000 */
[----:B------:R-:W-:Y:S02]  /*0320*/  LOP3.LUT R9, RZ, UR45, RZ, 0x33, !PT ;  /* 0x0000002dff097c12 */ /* 0x000fe4000f8e33ff */
[----:B------:R-:W-:-:S02]  /*0330*/  ISETP.NE.AND P5, PT, RZ, UR46, PT ;  /* 0x0000002eff007c0c */ /* 0x000fc4000bfa5270 */
[----:B-1----:R-:W-:Y:S01]  /*0340*/  R2UR UR10, R38 ;  /* 0x00000000260a72ca */ /* 0x002fe200000e0000 */
[----:B------:R-:W1:Y:S01]  /*0350*/  LDC.64 R12, c[0x0][0x3a0] ;  /* 0x0000e800ff0c7b82 */ /* 0x000e620000000a00 */
[----:B------:R-:W-:-:S03]  /*0360*/  R2UR UR11, R39 ;  /* 0x00000000270b72ca */ /* 0x000fc600000e0000 */
[----:B------:R-:W2:Y:S08]  /*0370*/  I2F.RP R0, UR9 ;  /* 0x0000000900007d06 */ /* 0x000eb00008209400 */
[----:B------:R-:W3:Y:S08]  /*0380*/  I2F.RP R3, UR8 ;  /* 0x0000000800037d06 */ /* 0x000ef00008209400 */
[----:B--2---:R-:W2:Y:S08]  /*0390*/  MUFU.RCP R0, R0 ;  /* 0x0000000000007308 */ /* 0x004eb00000001000 */
[----:B---3--:R-:W3:Y:S01]  /*03a0*/  MUFU.RCP R3, R3 ;  /* 0x0000000300037308 */ /* 0x008ee20000001000 */
[----:B--2---:R-:W-:-:S07]  /*03b0*/  IADD3 R2, PT, PT, R0, 0xffffffe, RZ ;  /* 0x0ffffffe00027810 */ /* 0x004fce0007ffe0ff */
[----:B------:R-:W2:Y:S01]  /*03c0*/  F2I.FTZ.U32.TRUNC.NTZ R2, R2 ;  /* 0x0000000200027305 */ /* 0x000ea2000021f000 */
[----:B---3--:R-:W-:-:S07]  /*03d0*/  IADD3 R4, PT, PT, R3, 0xffffffe, RZ ;  /* 0x0ffffffe03047810 */ /* 0x008fce0007ffe0ff */
[----:B------:R-:W3:Y:S01]  /*03e0*/  F2I.FTZ.U32.TRUNC.NTZ R4, R4 ;  /* 0x0000000400047305 */ /* 0x000ee2000021f000 */
[----:B--2---:R-:W-:Y:S02]  /*03f0*/  R2UR UR5, R2 ;  /* 0x00000000020572ca */ /* 0x004fe400000e0000 */
        /* <DEDUP_REMOVED lines=8> */
[----:B------:R-:W-:Y:S01]  /*0480*/  UIADD3 UR6, UPT, UPT, URZ, -UR5, URZ ;  /* 0x80000005ff067290 */ /* 0x000fe2000fffe0ff */
[----:B------:R-:W2:Y:S03]  /*0490*/  LDC.64 R4, c[0x0][0x390] ;  /* 0x0000e400ff047b82 */ /* 0x000ea60000000a00 */
[----:B------:R-:W-:Y:S01]  /*04a0*/  ISETP.LT.U32.AND P1, PT, R2, UR9, PT ;  /* 0x0000000902007c0c */ /* 0x000fe2000bf21070 */
[----:B------:R-:W-:-:S04]  /*04b0*/  UIMAD UR6, UR6, UR8, URZ ;  /* 0x00000008060672a4 */ /* 0x000fc8000f8e02ff */
[----:B------:R-:W-:-:S08]  /*04c0*/  UIMAD.WIDE.U32 UR4, UR5, UR6, UR4 ;  /* 0x00000006050472a5 */ /* 0x000fd0000f8e0004 */
[----:B------:R-:W-:Y:S01]  /*04d0*/  @!P1 IADD3 R2, PT, PT, R2, -UR9, RZ ;  /* 0x8000000902029c10 */ /* 0x000fe2000fffe0ff */
[----:B------:R-:W-:Y:S01]  /*04e0*/  @!P1 VIADD R0, R0, 0x1 ;  /* 0x0000000100009836 */ /* 0x000fe20000000000 */
[----:B------:R-:W-:Y:S02]  /*04f0*/  ISETP.NE.AND P1, PT, RZ, UR45, PT ;  /* 0x0000002dff007c0c */ /* 0x000fe4000bf25270 */
[----:B------:R-:W-:Y:S02]  /*0500*/  ISETP.GE.U32.AND P0, PT, R2, UR9, PT ;  /* 0x0000000902007c0c */ /* 0x000fe4000bf06070 */
[----:B------:R-:W-:-:S04]  /*0510*/  LOP3.LUT R2, R11, UR45, RZ, 0x3c, !PT ;  /* 0x0000002d0b027c12 */ /* 0x000fc8000f8e3cff */
[----:B------:R-:W-:-:S07]  /*0520*/  ISETP.GE.AND P2, PT, R2, RZ, PT ;  /* 0x000000ff0200720c */ /* 0x000fce0003f46270 */
[----:B------:R-:W-:-:S06]  /*0530*/  @P0 IADD3 R0, PT, PT, R0, 0x1, RZ ;  /* 0x0000000100000810 */ /* 0x000fcc0007ffe0ff */
        /* <DEDUP_REMOVED lines=15> */
[----:B------:R-:W-:-:S07]  /*0630*/  ISETP.GE.AND P3, PT, R2, RZ, PT ;  /* 0x000000ff0200720c */ /* 0x000fce0003f66270 */
[----:B------:R-:W-:Y:S02]  /*0640*/  @P0 IADD3 R0, PT, PT, R0, 0x1, RZ ;  /* 0x0000000100000810 */ /* 0x000fe40007ffe0ff */
[----:B-1----:R-:W-:Y:S02]  /*0650*/  ISETP.NE.U32.AND P0, PT, R12, 0x1, PT ;  /* 0x000000010c00780c */ /* 0x002fe40003f05070 */
[----:B------:R-:W-:Y:S02]  /*0660*/  MOV R3, R0 ;  /* 0x0000000000037202 */ /* 0x000fe40000000f00 */
[----:B------:R-:W-:Y:S02]  /*0670*/  LOP3.LUT R0, RZ, UR46, RZ, 0x33, !PT ;  /* 0x0000002eff007c12 */ /* 0x000fe4000f8e33ff */
[----:B------:R-:W-:Y:S01]  /*0680*/  ISETP.NE.AND.EX P0, PT, R13, RZ, PT, P0 ;  /* 0x000000ff0d00720c */ /* 0x000fe20003f05300 */
[----:B------:R-:W-:Y:S01]  /*0690*/  @!P3 IMAD.MOV R3, RZ, RZ, -R3 ;  /* 0x000000ffff03b224 */ /* 0x000fe200078e0a03 */
[----:B--2---:R-:W-:-:S04]  /*06a0*/  ISETP.NE.U32.AND P3, PT, R4, 0x1, PT ;  /* 0x000000010400780c */ /* 0x004fc80003f65070 */
[----:B------:R-:W-:Y:S02]  /*06b0*/  SEL R4, R0, R3, !P5 ;  /* 0x0000000300047207 */ /* 0x000fe40006800000 */
[----:B------:R-:W-:Y:S01]  /*06c0*/  ISETP.NE.AND.EX P3, PT, R5, RZ, PT, P3 ;  /* 0x000000ff0500720c */ /* 0x000fe20003f65330 */
[----:B------:R-:W0:Y:S01]  /*06d0*/  LDC.64 R2, c[0x0][0x388] ;  /* 0x0000e200ff027b82 */ /* 0x000e220000000a00 */
[----:B------:R-:W-:Y:S02]  /*06e0*/  IADD3 R5, PT, PT, -R4, RZ, RZ ;  /* 0x000000ff04057210 */ /* 0x000fe40007ffe1ff */
[----:B------:R-:W-:Y:S02]  /*06f0*/  SEL R6, R6, RZ, P3 ;  /* 0x000000ff06067207 */ /* 0x000fe40001800000 */
[----:B------:R-:W-:Y:S01]  /*0700*/  SEL R4, R4, RZ, P2 ;  /* 0x000000ff04047207 */ /* 0x000fe20001000000 */
[----:B------:R-:W-:Y:S02]  /*0710*/  IMAD R5, R5, UR46, R8 ;  /* 0x0000002e05057c24 */ /* 0x000fe4000f8e0208 */
[----:B------:R-:W-:-:S03]  /*0720*/  IMAD R7, R6, UR42, RZ ;  /* 0x0000002a06077c24 */ /* 0x000fc6000f8e02ff */
[----:B------:R-:W-:Y:S01]  /*0730*/  SEL R5, R5, RZ, P0 ;  /* 0x000000ff05057207 */ /* 0x000fe20000000000 */
        /* <DEDUP_REMOVED lines=16> */
[----:B------:R-:W-:-:S04]  /*0840*/  LOP3.LUT R7, R15, UR45, RZ, 0x3c, !PT ;  /* 0x0000002d0f077c12 */ /* 0x000fc8000f8e3cff */
[----:B------:R-:W-:-:S07]  /*0850*/  ISETP.GE.AND P6, PT, R7, RZ, PT ;  /* 0x000000ff0700720c */ /* 0x000fce0003fc6270 */
[----:B------:R-:W-:-:S06]  /*0860*/  @P4 VIADD R6, R6, 0x1 ;  /* 0x0000000106064836 */ /* 0x000fcc0000000000 */
[----:B------:R-:W-:-:S04]  /*0870*/  @!P6 IADD3 R6, PT, PT, -R6, RZ, RZ ;  /* 0x000000ff0606e210 */ /* 0x000fc80007ffe1ff */
[----:B------:R-:W-:-:S04]  /*0880*/  SEL R16, R9, R6, !P1 ;  /* 0x0000000609107207 */ /* 0x000fc80004800000 */
[----:B0-----:R-:W-:-:S05]  /*0890*/  IADD3 R4, PT, PT, -R16, RZ, RZ ;  /* 0x000000ff10047210 */ /* 0x001fca0007ffe1ff */
[----:B------:R-:W-:Y:S01]  /*08a0*/  IMAD R19, R4, UR45, R15 ;  /* 0x0000002d04137c24 */ /* 0x000fe2000f8e020f */
[----:B------:R-:W-:-:S04]  /*08b0*/  IABS R4, R12 ;  /* 0x0000000c00047213 */ /* 0x000fc80000000000 */
[----:B------:R-:W-:Y:S01]  /*08c0*/  IABS R8, R19 ;  /* 0x0000001300087213 */ /* 0x000fe20000000000 */
[----:B------:R-:W-:-:S04]  /*08d0*/  IMAD.HI.U32 R13, R4, UR7, RZ ;  /* 0x00000007040d7c27 */ /* 0x000fc8000f8e00ff */
[----:B------:R-:W-:Y:S01]  /*08e0*/  IMAD.HI.U32 R5, R8, UR5, RZ ;  /* 0x0000000508057c27 */ /* 0x000fe2000f8e00ff */
[----:B------:R-:W-:-:S04]  /*08f0*/  IADD3 R17, PT, PT, -R13, RZ, RZ ;  /* 0x000000ff0d117210 */ /* 0x000fc80007ffe1ff */
[----:B------:R-:W-:Y:S01]  /*0900*/  IADD3 R7, PT, PT, -R5, RZ, RZ ;  /* 0x000000ff05077210 */ /* 0x000fe20007ffe1ff */
[----:B------:R-:W-:-:S04]  /*0910*/  IMAD R4, R17, UR9, R4 ;  /* 0x0000000911047c24 */ /* 0x000fc8000f8e0204 */
[----:B------:R-:W-:Y:S01]  /*0920*/  IMAD R8, R7, UR8, R8 ;  /* 0x0000000807087c24 */ /* 0x000fe2000f8e0208 */
[----:B------:R-:W-:Y:S01]  /*0930*/  ISETP.LT.U32.AND P6, PT, R4, UR9, PT ;  /* 0x0000000904007c0c */ /* 0x000fe2000bfc1070 */
[----:B------:R-:W0:Y:S03]  /*0940*/  LDC.64 R6, c[0x0][0x380] ;  /* 0x0000e000ff067b82 */ /* 0x000e260000000a00 */
[----:B------:R-:W-:-:S09]  /*0950*/  ISETP.LT.U32.AND P4, PT, R8, UR8, PT ;  /* 0x0000000808007c0c */ /* 0x000fd2000bf81070 */
[----:B------:R-:W-:Y:S02]  /*0960*/  @!P6 VIADD R4, R4, -UR9 ;  /* 0x800000090404ec36 */ /* 0x000fe40008000000 */
[----:B------:R-:W-:Y:S02]  /*0970*/  @!P6 VIADD R13, R13, 0x1 ;  /* 0x000000010d0de836 */ /* 0x000fe40000000000 */
[----:B------:R-:W-:Y:S02]  /*0980*/  @!P4 IADD3 R5, PT, PT, R5, 0x1, RZ ;  /* 0x000000010505c810 */ /* 0x000fe40007ffe0ff */
[----:B------:R-:W-:Y:S02]  /*0990*/  @!P4 IADD3 R8, PT, PT, R8, -UR8, RZ ;  /* 0x800000080808cc10 */ /* 0x000fe4000fffe0ff */
[----:B------:R-:W-:Y:S02]  /*09a0*/  ISETP.GE.U32.AND P4, PT, R4, UR9, PT ;  /* 0x0000000904007c0c */ /* 0x000fe4000bf86070 */
[----:B------:R-:W-:-:S04]  /*09b0*/  LEA.HI R4, R11, R11, RZ, 0x1 ;  /* 0x0000000b0b047211 */ /* 0x000fc800078f08ff */
[----:B------:R-:W-:-:S05]  /*09c0*/  SHF.R.S32.HI R41, RZ, 0x1, R4 ;  /* 0x00000001ff297819 */ /* 0x000fca0000011404 */
[----:B0-----:R-:W-:Y:S02]  /*09d0*/  IMAD.WIDE R40, R41, 0x8, R6 ;  /* 0x0000000829287825 */ /* 0x001fe400078e0206 */
[----:B------:R-:W-:Y:S02]  /*09e0*/  @P4 IADD3 R13, PT, PT, R13, 0x1, RZ ;  /* 0x000000010d0d4810 */ /* 0x000fe40007ffe0ff */
[----:B------:R-:W-:Y:S02]  /*09f0*/  LOP3.LUT R4, R19, UR46, RZ, 0x3c, !PT ;  /* 0x0000002e13047c12 */ /* 0x000fe4000f8e3cff */
[----:B--2---:R-:W-:-:S04]  /*0a00*/  PRMT R14, R10, 0x7771, RZ ;  /* 0x000077710a0e7816 */ /* 0x004fc800000000ff */
[----:B------:R-:W-:Y:S02]  /*0a10*/  ISETP.NE.AND P6, PT, R14, RZ, PT ;  /* 0x000000ff0e00720c */ /* 0x000fe40003fc5270 */
[----:B------:R-:W-:-:S04]  /*0a20*/  LOP3.LUT R14, R12, UR45, RZ, 0x3c, !PT ;  /* 0x0000002d0c0e7c12 */ /* 0x000fc8000f8e3cff */
[----:B------:R-:W-:-:S07]  /*0a30*/  ISETP.GE.AND P4, PT, R14, RZ, PT ;  /* 0x000000ff0e00720c */ /* 0x000fce0003f86270 */
[----:B------:R-:W-:Y:S02]  /*0a40*/  @P6 R2UR UR10, R38 ;  /* 0x00000000260a62ca */ /* 0x000fe400000e0000 */
[----:B------:R-:W-:-:S04]  /*0a50*/  @P6 R2UR UR11, R39 ;  /* 0x00000000270b62ca */ /* 0x000fc800000e0000 */
[----:B------:R-:W-:Y:S02]  /*0a60*/  @!P4 IADD3 R13, PT, PT, -R13, RZ, RZ ;  /* 0x000000ff0d0dc210 */ /* 0x000fe40007ffe1ff */
[----:B------:R-:W-:-:S07]  /*0a70*/  ISETP.GE.U32.AND P4, PT, R8, UR8, PT ;  /* 0x0000000808007c0c */ /* 0x000fce000bf86070 */
[----:B------:R-:W2:Y:S01]  /*0a80*/  @P6 LDG.E R25, desc[UR10][R40.64+0x4] ;  /* 0x0000040a28196981 */ /* 0x000ea2000c1e1900 */
[----:B------:R-:W-:Y:S02]  /*0a90*/  SEL R18, R9, R13, !P1 ;  /* 0x0000000d09127207 */ /* 0x000fe40004800000 */
[----:B------:R-:W-:Y:S02]  /*0aa0*/  SEL R8, R16, RZ, P3 ;  /* 0x000000ff10087207 */ /* 0x000fe40001800000 */
[----:B------:R-:W-:Y:S01]  /*0ab0*/  R2UR UR10, R38 ;  /* 0x00000000260a72ca */ /* 0x000fe200000e0000 */
[----:B------:R-:W-:Y:S01]  /*0ac0*/  IMAD.MOV R13, RZ, RZ, -R18 ;  /* 0x000000ffff0d7224 */ /* 0x000fe200078e0a12 */
[----:B------:R-:W-:Y:S01]  /*0ad0*/  @P4 IADD3 R5, PT, PT, R5, 0x1, RZ ;  /* 0x0000000105054810 */ /* 0x000fe20007ffe0ff */
[----:B------:R-:W-:Y:S01]  /*0ae0*/  IMAD R8, R8, UR42, RZ ;  /* 0x0000002a08087c24 */ /* 0x000fe2000f8e02ff */
[----:B------:R-:W-:Y:S01]  /*0af0*/  ISETP.GE.AND P4, PT, R4, RZ, PT ;  /* 0x000000ff0400720c */ /* 0x000fe20003f86270 */
[----:B------:R-:W-:Y:S01]  /*0b00*/  IMAD R21, R13, UR45, R12 ;  /* 0x0000002d0d157c24 */ /* 0x000fe2000f8e020c */
[----:B------:R-:W-:-:S04]  /*0b10*/  R2UR UR11, R39 ;  /* 0x00000000270b72ca */ /* 0x000fc800000e0000 */
[----:B------:R-:W-:-:S05]  /*0b20*/  IABS R14, R21 ;  /* 0x00000015000e7213 */ /* 0x000fca0000000000 */
[----:B------:R-:W-:-:S04]  /*0b30*/  IMAD.HI.U32 R13, R14, UR5, RZ ;  /* 0x000000050e0d7c27 */ /* 0x000fc8000f8e00ff */
[----:B------:R-:W-:Y:S01]  /*0b40*/  @!P4 IMAD.MOV R5, RZ, RZ, -R5 ;  /* 0x000000ffff05c224 */ /* 0x000fe200078e0a05 */
[----:B------:R-:W-:-:S04]  /*0b50*/  IADD3 R17, PT, PT, -R13, RZ, RZ ;  /* 0x000000ff0d117210 */ /* 0x000fc80007ffe1ff */
[----:B------:R-:W-:Y:S01]  /*0b60*/  SEL R5, R0, R5, !P5 ;  /* 0x0000000500057207 */ /* 0x000fe20006800000 */
[----:B------:R-:W-:-:S03]  /*0b70*/  IMAD R14, R17, UR8, R14 ;  /* 0x00000008110e7c24 */ /* 0x000fc6000f8e020e */
[C---:B------:R-:W-:Y:S02]  /*0b80*/  IADD3 R4, PT, PT, -R5.reuse, RZ, RZ ;  /* 0x000000ff05047210 */ /* 0x040fe40007ffe1ff */
[----:B------:R-:W-:Y:S02]  /*0b90*/  SEL R5, R5, RZ, P2 ;  /* 0x000000ff05057207 */ /* 0x000fe40001000000 */
[----:B------:R-:W-:Y:S01]  /*0ba0*/  ISETP.LT.U32.AND P4, PT, R14, UR8, PT ;  /* 0x000000080e007c0c */ /* 0x000fe2000bf81070 */
[----:B------:R-:W-:Y:S02]  /*0bb0*/  IMAD R4, R4, UR46, R19 ;  /* 0x0000002e04047c24 */ /* 0x000fe4000f8e0213 */
[----:B------:R-:W-:-:S03]  /*0bc0*/  IMAD R5, R5, UR43, R8 ;  /* 0x0000002b05057c24 */ /* 0x000fc6000f8e0208 */
[----:B------:R-:W-:-:S05]  /*0bd0*/  SEL R4, R4, RZ, P0 ;  /* 0x000000ff04047207 */ /* 0x000fca0000000000 */
[----:B------:R-:W-:Y:S02]  /*0be0*/  IMAD R4, R4, UR47, R5 ;  /* 0x0000002f04047c24 */ /* 0x000fe4000f8e0205 */
[----:B------:R-:W-:Y:S01]  /*0bf0*/  @!P4 VIADD R14, R14, -UR8 ;  /* 0x800000080e0ecc36 */ /* 0x000fe20008000000 */
[----:B------:R-:W-:Y:S02]  /*0c00*/  @!P4 IADD3 R13, PT, PT, R13, 0x1, RZ ;  /* 0x000000010d0dc810 */ /* 0x000fe40007ffe0ff */
[----:B------:R-:W-:Y:S02]  /*0c10*/  LEA.HI R4, R4, R4, RZ, 0x1 ;  /* 0x0000000404047211 */ /* 0x000fe400078f08ff */
[----:B------:R-:W-:Y:S02]  /*0c20*/  ISETP.GE.U32.AND P4, PT, R14, UR8, PT ;  /* 0x000000080e007c0c */ /* 0x000fe4000bf86070 */
[----:B------:R-:W-:Y:S02]  /*0c30*/  SHF.R.S32.HI R51, RZ, 0x1, R4 ;  /* 0x00000001ff337819 */ /* 0x000fe40000011404 */
[----:B------:R-:W-:-:S03]  /*0c40*/  LOP3.LUT R4, R21, UR46, RZ, 0x3c, !PT ;  /* 0x0000002e15047c12 */ /* 0x000fc6000f8e3cff */
[----:B------:R-:W-:-:S06]  /*0c50*/  IMAD.WIDE R50, R51, 0x2, R2 ;  /* 0x0000000233327825 */ /* 0x000fcc00078e0202 */
[----:B------:R-:W3:Y:S01]  /*0c60*/  LDG.E.U16 R50, desc[UR10][R50.64] ;  /* 0x0000000a32327981 */ /* 0x000ee2000c1e1500 */
[----:B------:R-:W-:Y:S02]  /*0c70*/  @P4 IADD3 R13, PT, PT, R13, 0x1, RZ ;  /* 0x000000010d0d4810 */ /* 0x000fe40007ffe0ff */
        /* <DEDUP_REMOVED lines=10> */
[----:B------:R-:W-:-:S05]  /*0d20*/  IMAD R4, R4, UR47, R13 ;  /* 0x0000002f04047c24 */ /* 0x000fca000f8e020d */
[----:B------:R-:W-:-:S04]  /*0d30*/  LEA.HI R4, R4, R4, RZ, 0x1 ;  /* 0x0000000404047211 */ /* 0x000fc800078f08ff */
[----:B------:R-:W-:-:S05]  /*0d40*/  SHF.R.S32.HI R49, RZ, 0x1, R4 ;  /* 0x00000001ff317819 */ /* 0x000fca0000011404 */
[----:B------:R-:W-:-:S06]  /*0d50*/  IMAD.WIDE R48, R49, 0x2, R2 ;  /* 0x0000000231307825 */ /* 0x000fcc00078e0202 */
[----:B------:R-:W4:Y:S01]  /*0d60*/  LDG.E.U16 R48, desc[UR10][R48.64] ;  /* 0x0000000a30307981 */ /* 0x000f22000c1e1500 */
[----:B------:R-:W-:-:S04]  /*0d70*/  IADD3 R16, PT, PT, R11, 0xc0, RZ ;  /* 0x000000c00b107810 */ /* 0x000fc80007ffe0ff */
[----:B------:R-:W-:-:S05]  /*0d80*/  IABS R5, R16 ;  /* 0x0000001000057213 */ /* 0x000fca0000000000 */
[----:B------:R-:W-:-:S05]  /*0d90*/  IMAD.HI.U32 R4, R5, UR7, RZ ;  /* 0x0000000705047c27 */ /* 0x000fca000f8e00ff */
[----:B------:R-:W-:-:S05]  /*0da0*/  IADD3 R8, PT, PT, -R4, RZ, RZ ;  /* 0x000000ff04087210 */ /* 0x000fca0007ffe1ff */
[----:B------:R-:W-:-:S05]  /*0db0*/  IMAD R5, R8, UR9, R5 ;  /* 0x0000000908057c24 */ /* 0x000fca000f8e0205 */
[----:B------:R-:W-:Y:S02]  /*0dc0*/  ISETP.LT.U32.AND P4, PT, R5, UR9, PT ;  /* 0x0000000905007c0c */ /* 0x000fe4000bf81070 */
[----:B------:R-:W-:-:S11]  /*0dd0*/  IADD3 R14, PT, PT, R11, 0x100, RZ ;  /* 0x000001000b0e7810 */ /* 0x000fd60007ffe0ff */
[----:B------:R-:W-:Y:S01]  /*0de0*/  @!P4 VIADD R5, R5, -UR9 ;  /* 0x800000090505cc36 */ /* 0x000fe20008000000 */
[----:B------:R-:W-:-:S04]  /*0df0*/  @!P4 IADD3 R4, PT, PT, R4, 0x1, RZ ;  /* 0x000000010404c810 */ /* 0x000fc80007ffe0ff */
[----:B------:R-:W-:Y:S02]  /*0e00*/  ISETP.GE.U32.AND P4, PT, R5, UR9, PT ;  /* 0x0000000905007c0c */ /* 0x000fe4000bf86070 */
[----:B------:R-:W-:Y:S02]  /*0e10*/  IABS R18, R14 ;  /* 0x0000000e00127213 */ /* 0x000fe40000000000 */
[----:B------:R-:W-:-:S03]  /*0e20*/  LOP3.LUT R5, R16, UR45, RZ, 0x3c, !PT ;  /* 0x0000002d10057c12 */ /* 0x000fc6000f8e3cff */
[----:B------:R-:W-:-:S06]  /*0e30*/  IMAD.HI.U32 R17, R18, UR7, RZ ;  /* 0x0000000712117c27 */ /* 0x000fcc000f8e00ff */
[----:B------:R-:W-:Y:S02]  /*0e40*/  @P4 IADD3 R4, PT, PT, R4, 0x1, RZ ;  /* 0x0000000104044810 */ /* 0x000fe40007ffe0ff */
[----:B------:R-:W-:Y:S02]  /*0e50*/  ISETP.GE.AND P4, PT, R5, RZ, PT ;  /* 0x000000ff0500720c */ /* 0x000fe40003f86270 */
[----:B------:R-:W-:Y:S01]  /*0e60*/  IADD3 R5, PT, PT, -R17, RZ, RZ ;  /* 0x000000ff11057210 */ /* 0x000fe20007ffe1ff */
[----:B------:R-:W-:-:S04]  /*0e70*/  IMAD.MOV.U32 R8, RZ, RZ, R4 ;  /* 0x000000ffff087224 */ /* 0x000fc800078e0004 */
[----:B------:R-:W-:Y:S02]  /*0e80*/  IMAD R18, R5, UR9, R18 ;  /* 0x0000000905127c24 */ /* 0x000fe4000f8e0212 */
[----:B------:R-:W0:Y:S04]  /*0e90*/  LDC.64 R4, c[0x0][0x3e8] ;  /* 0x0000fa00ff047b82 */ /* 0x000e280000000a00 */
[----:B------:R-:W-:Y:S02]  /*0ea0*/  @!P4 IADD3 R8, PT, PT, -R8, RZ, RZ ;  /* 0x000000ff0808c210 */ /* 0x000fe40007ffe1ff */
[----:B------:R-:W-:Y:S02]  /*0eb0*/  ISETP.LT.U32.AND P4, PT, R18, UR9, PT ;  /* 0x0000000912007c0c */ /* 0x000fe4000bf81070 */
[----:B------:R-:W-:-:S02]  /*0ec0*/  SEL R23, R9, R8, !P1 ;  /* 0x0000000809177207 */ /* 0x000fc40004800000 */
[----:B------:R-:W-:-:S03]  /*0ed0*/  IADD3 R13, PT, PT, R11, 0x140, RZ ;  /* 0x000001400b0d7810 */ /* 0x000fc60007ffe0ff */
[----:B------:R-:W-:-:S06]  /*0ee0*/  IMAD.MOV R19, RZ, RZ, -R23 ;  /* 0x000000ffff137224 */ /* 0x000fcc00078e0a17 */
[----:B------:R-:W-:Y:S02]  /*0ef0*/  @!P4 IADD3 R18, PT, PT, R18, -UR9, RZ ;  /* 0x800000091212cc10 */ /* 0x000fe4000fffe0ff */
[----:B------:R-:W-:Y:S02]  /*0f00*/  @!P4 IADD3 R17, PT, PT, R17, 0x1, RZ ;  /* 0x000000011111c810 */ /* 0x000fe40007ffe0ff */
[----:B------:R-:W-:Y:S01]  /*0f10*/  ISETP.GE.U32.AND P4, PT, R18, UR9, PT ;  /* 0x0000000912007c0c */ /* 0x000fe2000bf86070 */
[----:B------:R-:W-:Y:S01]  /*0f20*/  IMAD R24, R19, UR45, R16 ;  /* 0x0000002d13187c24 */ /* 0x000fe2000f8e0210 */
[----:B------:R-:W1:Y:S01]  /*0f30*/  LDCU UR6, c[0x0][0x3e8] ;  /* 0x00007d00ff0677ac */ /* 0x000e620008000800 */
[----:B------:R-:W-:Y:S02]  /*0f40*/  IABS R19, R13 ;  /* 0x0000000d00137213 */ /* 0x000fe40000000000 */
[----:B------:R-:W-:Y:S02]  /*0f50*/  LOP3.LUT R8, R14, UR45, RZ, 0x3c, !PT ;  /* 0x0000002d0e087c12 */ /* 0x000fe4000f8e3cff */
[----:B------:R-:W-:Y:S01]  /*0f60*/  IABS R21, R24 ;  /* 0x0000001800157213 */ /* 0x000fe20000000000 */
[----:B------:R-:W-:Y:S01]  /*0f70*/  IMAD.HI.U32 R20, R19, UR7, RZ ;  /* 0x0000000713147c27 */ /* 0x000fe2000f8e00ff */
[----:B0-----:R-:W-:-:S04]  /*0f80*/  R2UR UR4, R5 ;  /* 0x00000000050472ca */ /* 0x001fc800000e0000 */
[----:B------:R-:W-:Y:S01]  /*0f90*/  @P4 IADD3 R17, PT, PT, R17, 0x1, RZ ;  /* 0x0000000111114810 */ /* 0x000fe20007ffe0ff */
[----:B------:R-:W-:Y:S01]  /*0fa0*/  IMAD.HI.U32 R5, R21, UR5, RZ ;  /* 0x0000000515057c27 */ /* 0x000fe2000f8e00ff */
[----:B------:R-:W-:Y:S02]  /*0fb0*/  ISETP.GE.AND P4, PT, R8, RZ, PT ;  /* 0x000000ff0800720c */ /* 0x000fe40003f86270 */
[----:B------:R-:W-:Y:S01]  /*0fc0*/  IADD3 R18, PT, PT, -R20, RZ, RZ ;  /* 0x000000ff14127210 */ /* 0x000fe20007ffe1ff */
[----:B------:R-:W-:-:S04]  /*0fd0*/  IMAD.MOV R22, RZ, RZ, -R5 ;  /* 0x000000ffff167224 */ /* 0x000fc800078e0a05 */
[----:B------:R-:W-:Y:S01]  /*0fe0*/  IMAD R19, R18, UR9, R19 ;  /* 0x0000000912137c24 */ /* 0x000fe2000f8e0213 */
[----:B------:R-:W-:Y:S01]  /*0ff0*/  MOV R18, R17 ;  /* 0x0000001100127202 */ /* 0x000fe20000000f00 */
[----:B------:R-:W-:Y:S01]  /*1000*/  IMAD R17, R22, UR8, R21 ;  /* 0x0000000816117c24 */ /* 0x000fe2000f8e0215 */
[----:B-1----:R-:W-:-:S03]  /*1010*/  MOV R8, UR6 ;  /* 0x0000000600087c02 */ /* 0x002fc60008000f00 */
[----:B------:R-:W-:Y:S02]  /*1020*/  @!P4 IADD3 R18, PT, PT, -R18, RZ, RZ ;  /* 0x000000ff1212c210 */ /* 0x000fe40007ffe1ff */
[----:B------:R-:W-:-:S13]  /*1030*/  ISETP.LT.U32.AND P4, PT, R17, UR8, PT ;  /* 0x0000000811007c0c */ /* 0x000fda000bf81070 */
[----:B------:R-:W-:Y:S02]  /*1040*/  @!P4 IADD3 R5, PT, PT, R5, 0x1, RZ ;  /* 0x000000010505c810 */ /* 0x000fe40007ffe0ff */
[----:B------:R-:W-:Y:S01]  /*1050*/  @!P4 IADD3 R17, PT, PT, R17, -UR8, RZ ;  /* 0x800000081111cc10 */ /* 0x000fe2000fffe0ff */
[----:B--2---:R-:W-:Y:S01]  /*1060*/  @P6 FMUL R8, R25, UR4 ;  /* 0x0000000419086c20 */ /* 0x004fe20008400000 */
[----:B------:R-:W-:Y:S02]  /*1070*/  ISETP.LT.U32.AND P6, PT, R19, UR9, PT ;  /* 0x0000000913007c0c */ /* 0x000fe4000bfc1070 */
[----:B------:R-:W-:-:S05]  /*1080*/  SEL R25, R9, R18, !P1 ;  /* 0x0000001209197207 */ /* 0x000fca0004800000 */
[----:B------:R-:W-:-:S06]  /*1090*/  IMAD.MOV R21, RZ, RZ, -R25 ;  /* 0x000000ffff157224 */ /* 0x000fcc00078e0a19 */
[----:B------:R-:W-:Y:S01]  /*10a0*/  @!P6 IADD3 R19, PT, PT, R19, -UR9, RZ ;  /* 0x800000091313ec10 */ /* 0x000fe2000fffe0ff */
[----:B------:R-:W-:-:S03]  /*10b0*/  IMAD R27, R21, UR45, R14 ;  /* 0x0000002d151b7c24 */ /* 0x000fc6000f8e020e */
[----:B------:R-:W-:Y:S02]  /*10c0*/  ISETP.GE.U32.AND P4, PT, R19, UR9, PT ;  /* 0x0000000913007c0c */ /* 0x000fe4000bf86070 */
[----:B------:R-:W-:Y:S02]  /*10d0*/  IABS R18, R27 ;  /* 0x0000001b00127213 */ /* 0x000fe40000000000 */
[----:B------:R-:W-:Y:S01]  /*10e0*/  LOP3.LUT R19, R13, UR45, RZ, 0x3c, !PT ;  /* 0x0000002d0d137c12 */ /* 0x000fe2000f8e3cff */
[----:B------:R-:W-:-:S03]  /*10f0*/  @!P6 VIADD R20, R20, 0x1 ;  /* 0x000000011414e836 */ /* 0x000fc60000000000 */
[----:B------:R-:W-:Y:S01]  /*1100*/  ISETP.GE.AND P6, PT, R19, RZ, PT ;  /* 0x000000ff1300720c */ /* 0x000fe20003fc6270 */
[----:B------:R-:W-:-:S04]  /*1110*/  IMAD.HI.U32 R19, R18, UR5, RZ ;  /* 0x0000000512137c27 */ /* 0x000fc8000f8e00ff */
[----:B------:R-:W-:Y:S02]  /*1120*/  @P4 IADD3 R20, PT, PT, R20, 0x1, RZ ;  /* 0x0000000114144810 */ /* 0x000fe40007ffe0ff */
[----:B------:R-:W-:Y:S02]  /*1130*/  ISETP.GE.U32.AND P4, PT, R17, UR8, PT ;  /* 0x0000000811007c0c */ /* 0x000fe4000bf86070 */
[----:B------:R-:W-:-:S05]  /*1140*/  IADD3 R17, PT, PT, -R19, RZ, RZ ;  /* 0x000000ff13117210 */ /* 0x000fca0007ffe1ff */
[----:B------:R-:W-:Y:S01]  /*1150*/  IMAD R17, R17, UR8, R18 ;  /* 0x0000000811117c24 */ /* 0x000fe2000f8e0212 */
[----:B------:R-:W-:Y:S02]  /*1160*/  LOP3.LUT R18, R24, UR46, RZ, 0x3c, !PT ;  /* 0x0000002e18127c12 */ /* 0x000fe4000f8e3cff */
[----:B------:R-:W-:Y:S02]  /*1170*/  @!P6 IADD3 R20, PT, PT, -R20, RZ, RZ ;  /* 0x000000ff1414e210 */ /* 0x000fe40007ffe1ff */
[----:B------:R-:W-:Y:S01]  /*1180*/  ISETP.LT.U32.AND P6, PT, R17, UR8, PT ;  /* 0x0000000811007c0c */ /* 0x000fe2000bfc1070 */
[----:B------:R-:W-:Y:S01]  /*1190*/  @P4 VIADD R5, R5, 0x1 ;  /* 0x0000000105054836 */ /* 0x000fe20000000000 */
[----:B------:R-:W-:Y:S02]  /*11a0*/  ISETP.GE.AND P4, PT, R18, RZ, PT ;  /* 0x000000ff1200720c */ /* 0x000fe40003f86270 */
[----:B------:R-:W-:-:S04]  /*11b0*/  SEL R26, R9, R20, !P1 ;  /* 0x00000014091a7207 */ /* 0x000fc80004800000 */
[----:B------:R-:W-:-:S05]  /*11c0*/  IADD3 R18, PT, PT, -R26, RZ, RZ ;  /* 0x000000ff1a127210 */ /* 0x000fca0007ffe1ff */
[----:B------:R-:W-:Y:S01]  /*11d0*/  @!P6 IADD3 R17, PT, PT, R17, -UR8, RZ ;  /* 0x800000081111ec10 */ /* 0x000fe2000fffe0ff */
[----:B------:R-:W-:Y:S01]  /*11e0*/  IMAD R28, R18, UR45, R13 ;  /* 0x0000002d121c7c24 */ /* 0x000fe2000f8e020d */
[----:B------:R-:W-:Y:S02]  /*11f0*/  @!P4 IADD3 R5, PT, PT, -R5, RZ, RZ ;  /* 0x000000ff0505c210 */ /* 0x000fe40007ffe1ff */
[----:B------:R-:W-:Y:S02]  /*1200*/  ISETP.GE.U32.AND P4, PT, R17, UR8, PT ;  /* 0x0000000811007c0c */ /* 0x000fe4000bf86070 */
[----:B------:R-:W-:Y:S02]  /*1210*/  IABS R21, R28 ;  /* 0x0000001c00157213 */ /* 0x000fe40000000000 */
[----:B------:R-:W-:Y:S02]  /*1220*/  SEL R5, R0, R5, !P5 ;  /* 0x0000000500057207 */ /* 0x000fe40006800000 */
[----:B------:R-:W-:Y:S01]  /*1230*/  LOP3.LUT R22, R27, UR46, RZ, 0x3c, !PT ;  /* 0x0000002e1b167c12 */ /* 0x000fe2000f8e3cff */
[----:B------:R-:W-:Y:S01]  /*1240*/  IMAD.HI.U32 R20, R21, UR5, RZ ;  /* 0x0000000515147c27 */ /* 0x000fe2000f8e00ff */
[----:B------:R-:W-:-:S03]  /*1250*/  SEL R18, R23, RZ, P3 ;  /* 0x000000ff17127207 */ /* 0x000fc60001800000 */
[----:B------:R-:W-:Y:S01]  /*1260*/  IMAD.MOV R17, RZ, RZ, -R5 ;  /* 0x000000ffff117224 */ /* 0x000fe200078e0a05 */
[----:B------:R-:W-:Y:S02]  /*1270*/  @!P6 IADD3 R19, PT, PT, R19, 0x1, RZ ;  /* 0x000000011313e810 */ /* 0x000fe40007ffe0ff */
[----:B------:R-:W-:Y:S01]  /*1280*/  ISETP.GE.AND P6, PT, R22, RZ, PT ;  /* 0x000000ff1600720c */ /* 0x000fe20003fc6270 */
[----:B------:R-:W-:Y:S01]  /*1290*/  IMAD R17, R17, UR46, R24 ;  /* 0x0000002e11117c24 */ /* 0x000fe2000f8e0218 */
[----:B------:R-:W-:Y:S01]  /*12a0*/  SEL R5, R5, RZ, P2 ;  /* 0x000000ff05057207 */ /* 0x000fe20001000000 */
[----:B------:R-:W-:Y:S01]  /*12b0*/  IMAD R18, R18, UR42, RZ ;  /* 0x0000002a12127c24 */ /* 0x000fe2000f8e02ff */
[----:B------:R-:W-:Y:S02]  /*12c0*/  IADD3 R22, PT, PT, -R20, RZ, RZ ;  /* 0x000000ff14167210 */ /* 0x000fe40007ffe1ff */
[----:B---3--:R-:W-:Y:S02]  /*12d0*/  PRMT R23, R50, 0x7771, RZ ;  /* 0x0000777132177816 */ /* 0x008fe400000000ff */
[----:B------:R-:W-:Y:S01]  /*12e0*/  @P4 IADD3 R19, PT, PT, R19, 0x1, RZ ;  /* 0x0000000113134810 */ /* 0x000fe20007ffe0ff */
[----:B------:R-:W-:Y:S01]  /*12f0*/  IMAD R18, R5, UR43, R18 ;  /* 0x0000002b05127c24 */ /* 0x000fe2000f8e0212 */
[----:B------:R-:W-:Y:S01]  /*1300*/  SEL R17, R17, RZ, P0 ;  /* 0x000000ff11117207 */ /* 0x000fe20000000000 */
[----:B------:R-:W-:Y:S01]  /*1310*/  IMAD R5, R22, UR8, R21 ;  /* 0x0000000816057c24 */ /* 0x000fe2000f8e0215 */
[----:B------:R-:W-:Y:S01]  /*1320*/  ISETP.NE.AND P4, PT, R23, RZ, PT ;  /* 0x000000ff1700720c */ /* 0x000fe20003f85270 */
[----:B------:R-:W-:-:S02]  /*1330*/  IMAD.MOV.U32 R21, RZ, RZ, R19 ;  /* 0x000000ffff157224 */ /* 0x000fc400078e0013 */
[----:B------:R-:W-:-:S03]  /*1340*/  IMAD R17, R17, UR47, R18 ;  /* 0x0000002f11117c24 */ /* 0x000fc6000f8e0212 */
[----:B------:R-:W-:Y:S02]  /*1350*/  @!P6 IADD3 R21, PT, PT, -R21, RZ, RZ ;  /* 0x000000ff1515e210 */ /* 0x000fe40007ffe1ff */
[----:B------:R-:W-:Y:S02]  /*1360*/  ISETP.LT.U32.AND P6, PT, R5, UR8, PT ;  /* 0x0000000805007c0c */ /* 0x000fe4000bfc1070 */
[----:B------:R-:W-:Y:S02]  /*1370*/  LEA.HI R17, R17, R17, RZ, 0x1 ;  /* 0x0000001111117211 */ /* 0x000fe400078f08ff */
[----:B------:R-:W-:Y:S02]  /*1380*/  R2UR UR12, R38 ;  /* 0x00000000260c72ca */ /* 0x000fe400000e0000 */
[----:B------:R-:W-:Y:S02]  /*1390*/  R2UR UR13, R39 ;  /* 0x00000000270d72ca */ /* 0x000fe400000e0000 */
[----:B------:R-:W-:-:S02]  /*13a0*/  LEA.HI R15, R15, R15, RZ, 0x1 ;  /* 0x0000000f0f0f7211 */ /* 0x000fc400078f08ff */
[----:B------:R-:W-:Y:S02]  /*13b0*/  SHF.R.S32.HI R17, RZ, 0x1, R17 ;  /* 0x00000001ff117819 */ /* 0x000fe40000011411 */
[----:B------:R-:W-:Y:S02]  /*13c0*/  @P4 R2UR UR10, R38 ;  /* 0x00000000260a42ca */ /* 0x000fe400000e0000 */
[----:B------:R-:W-:Y:S02]  /*13d0*/  @P4 R2UR UR11, R39 ;  /* 0x00000000270b42ca */ /* 0x000fe400000e0000 */
[----:B------:R-:W-:Y:S01]  /*13e0*/  SHF.R.S32.HI R15, RZ, 0x1, R15 ;  /* 0x00000001ff0f7819 */ /* 0x000fe2000001140f */
[----:B------:R-:W-:Y:S01]  /*13f0*/  IMAD.WIDE R18, R17, 0x2, R2 ;  /* 0x0000000211127825 */ /* 0x000fe200078e0202 */
[----:B------:R-:W-:-:S03]  /*1400*/  @!P6 IADD3 R5, PT, PT, R5, -UR8, RZ ;  /* 0x800000080505ec10 */ /* 0x000fc6000fffe0ff */
[----:B------:R-:W-:Y:S01]  /*1410*/  IMAD.WIDE R42, R15, 0x8, R6 ;  /* 0x000000080f2a7825 */ /* 0x000fe200078e0206 */
[----:B------:R0:W2:Y:S01]  /*1420*/  LDG.E.U16 R29, desc[UR12][R18.64] ;  /* 0x0000000c121d7981 */ /* 0x0000a2000c1e1500 */
[----:B------:R-:W-:Y:S02]  /*1430*/  @!P6 IADD3 R20, PT, PT, R20, 0x1, RZ ;  /* 0x000000011414e810 */ /* 0x000fe40007ffe0ff */
[----:B------:R-:W-:Y:S02]  /*1440*/  ISETP.GE.U32.AND P6, PT, R5, UR8, PT ;  /* 0x0000000805007c0c */ /* 0x000fe4000bfc6070 */
[----:B------:R-:W3:Y:S01]  /*1450*/  @P4 LDG.E R5, desc[UR10][R42.64+0x4] ;  /* 0x0000040a2a054981 */ /* 0x000ee2000c1e1900 */
[----:B------:R-:W-:-:S10]  /*1460*/  LOP3.LUT R15, R28, UR46, RZ, 0x3c, !PT ;  /* 0x0000002e1c0f7c12 */ /* 0x000fd4000f8e3cff */
[----:B------:R-:W-:Y:S01]  /*1470*/  @P6 VIADD R20, R20, 0x1 ;  /* 0x0000000114146836 */ /* 0x000fe20000000000 */
[----:B------:R-:W-:Y:S02]  /*1480*/  ISETP.GE.AND P6, PT, R15, RZ, PT ;  /* 0x000000ff0f00720c */ /* 0x000fe40003fc6270 */
[----:B----4-:R-:W-:-:S11]  /*1490*/  PRMT R15, R48, 0x7771, RZ ;  /* 0x00007771300f7816 */ /* 0x010fd600000000ff */
[----:B------:R-:W-:Y:S02]  /*14a0*/  @!P6 IADD3 R20, PT, PT, -R20, RZ, RZ ;  /* 0x000000ff1414e210 */ /* 0x000fe40007ffe1ff */
[----:B------:R-:W-:Y:S02]  /*14b0*/  ISETP.NE.AND P6, PT, R15, RZ, PT ;  /* 0x000000ff0f00720c */ /* 0x000fe40003fc5270 */
[----:B------:R-:W-:-:S04]  /*14c0*/  LEA.HI R12, R12, R12, RZ, 0x1 ;  /* 0x0000000c0c0c7211 */ /* 0x000fc800078f08ff */
[----:B------:R-:W-:-:S07]  /*14d0*/  SHF.R.S32.HI R35, RZ, 0x1, R12 ;  /* 0x00000001ff237819 */ /* 0x000fce000001140c */
[----:B------:R-:W-:Y:S02]  /*14e0*/  @P6 R2UR UR10, R38 ;  /* 0x00000000260a62ca */ /* 0x000fe400000e0000 */
[----:B------:R-:W-:Y:S01]  /*14f0*/  @P6 R2UR UR11, R39 ;  /* 0x00000000270b62ca */ /* 0x000fe200000e0000 */
[----:B------:R-:W-:-:S12]  /*1500*/  IMAD.WIDE R34, R35, 0x8, R6 ;  /* 0x0000000823227825 */ /* 0x000fd800078e0206 */
[----:B------:R-:W4:Y:S01]  /*1510*/  @P6 LDG.E R22, desc[UR10][R34.64+0x4] ;  /* 0x0000040a22166981 */ /* 0x000f22000c1e1900 */
[----:B------:R-:W-:Y:S02]  /*1520*/  SEL R21, R0, R21, !P5 ;  /* 0x0000001500157207 */ /* 0x000fe40006800000 */
[----:B------:R-:W-:Y:S02]  /*1530*/  SEL R15, R25, RZ, P3 ;  /* 0x000000ff190f7207 */ /* 0x000fe40001800000 */
[C---:B------:R-:W-:Y:S02]  /*1540*/  IADD3 R12, PT, PT, -R21.reuse, RZ, RZ ;  /* 0x000000ff150c7210 */ /* 0x040fe40007ffe1ff */
[----:B------:R-:W-:Y:S01]  /*1550*/  SEL R21, R21, RZ, P2 ;  /* 0x000000ff15157207 */ /* 0x000fe20001000000 */
[----:B0-----:R-:W-:Y:S02]  /*1560*/  IMAD R18, R15, UR42, RZ ;  /* 0x0000002a0f127c24 */ /* 0x001fe4000f8e02ff */
[----:B------:R-:W-:Y:S01]  /*1570*/  IMAD R12, R12, UR46, R27 ;  /* 0x0000002e0c0c7c24 */ /* 0x000fe2000f8e021b */
[----:B------:R-:W-:Y:S01]  /*1580*/  SEL R20, R0, R20, !P5 ;  /* 0x0000001400147207 */ /* 0x000fe20006800000 */
[----:B------:R-:W-:Y:S01]  /*1590*/  IMAD R21, R21, UR43, R18 ;  /* 0x0000002b15157c24 */ /* 0x000fe2000f8e0212 */
[----:B------:R-:W-:Y:S01]  /*15a0*/  LEA.HI R16, R16, R16, RZ, 0x1 ;  /* 0x0000001010107211 */ /* 0x000fe200078f08ff */
[----:B------:R-:W5:Y:S01]  /*15b0*/  LDG.E R35, desc[UR12][R34.64] ;  /* 0x0000000c22237981 */ /* 0x000f62000c1e1900 */
[----:B------:R-:W-:-:S05]  /*15c0*/  SEL R12, R12, RZ, P0 ;  /* 0x000000ff0c0c7207 */ /* 0x000fca0000000000 */
[----:B------:R-:W-:Y:S01]  /*15d0*/  IMAD R12, R12, UR47, R21 ;  /* 0x0000002f0c0c7c24 */ /* 0x000fe2000f8e0215 */
[----:B------:R-:W-:Y:S02]  /*15e0*/  R2UR UR10, R38 ;  /* 0x00000000260a72ca */ /* 0x000fe400000e0000 */
[----:B------:R-:W-:Y:S02]  /*15f0*/  R2UR UR11, R39 ;  /* 0x00000000270b72ca */ /* 0x000fe400000e0000 */
[----:B------:R-:W-:-:S04]  /*1600*/  LEA.HI R12, R12, R12, RZ, 0x1 ;  /* 0x0000000c0c0c7211 */ /* 0x000fc800078f08ff */
[----:B------:R-:W-:-:S05]  /*1610*/  SHF.R.S32.HI R19, RZ, 0x1, R12 ;  /* 0x00000001ff137819 */ /* 0x000fca000001140c */
[----:B------:R-:W-:-:S05]  /*1620*/  IMAD.WIDE R18, R19, 0x2, R2 ;  /* 0x0000000213127825 */ /* 0x000fca00078e0202 */
[----:B------:R0:W5:Y:S01]  /*1630*/  LDG.E.U16 R49, desc[UR10][R18.64] ;  /* 0x0000000a12317981 */ /* 0x000162000c1e1500 */
[----:B------:R-:W-:Y:S02]  /*1640*/  IADD3 R15, PT, PT, -R20, RZ, RZ ;  /* 0x000000ff140f7210 */ /* 0x000fe40007ffe1ff */
[----:B------:R-:W-:Y:S02]  /*1650*/  SEL R12, R26, RZ, P3 ;  /* 0x000000ff1a0c7207 */ /* 0x000fe40001800000 */
[----:B------:R-:W-:Y:S01]  /*1660*/  SEL R20, R20, RZ, P2 ;  /* 0x000000ff14147207 */ /* 0x000fe20001000000 */
[----:B------:R-:W-:Y:S02]  /*1670*/  IMAD R15, R15, UR46, R28 ;  /* 0x0000002e0f0f7c24 */ /* 0x000fe4000f8e021c */
[----:B------:R-:W-:Y:S02]  /*1680*/  IMAD R17, R12, UR42, RZ ;  /* 0x0000002a0c117c24 */ /* 0x000fe4000f8e02ff */
[----:B------:R-:W-:Y:S01]  /*1690*/  IMAD.U32 R28, RZ, RZ, UR6 ;  /* 0x00000006ff1c7e24 */ /* 0x000fe2000f8e00ff */
[----:B------:R-:W-:Y:S01]  /*16a0*/  SEL R15, R15, RZ, P0 ;  /* 0x000000ff0f0f7207 */ /* 0x000fe20000000000 */
[----:B------:R-:W-:-:S04]  /*16b0*/  IMAD R20, R20, UR43, R17 ;  /* 0x0000002b14147c24 */ /* 0x000fc8000f8e0211 */
[----:B------:R-:W-:-:S05]  /*16c0*/  IMAD R15, R15, UR47, R20 ;  /* 0x0000002f0f0f7c24 */ /* 0x000fca000f8e0214 */
[----:B------:R-:W-:-:S04]  /*16d0*/  LEA.HI R15, R15, R15, RZ, 0x1 ;  /* 0x0000000f0f0f7211 */ /* 0x000fc800078f08ff */
[----:B------:R-:W-:Y:S02]  /*16e0*/  SHF.R.S32.HI R15, RZ, 0x1, R15 ;  /* 0x00000001ff0f7819 */ /* 0x000fe4000001140f */
[----:B------:R-:W-:-:S03]  /*16f0*/  SHF.R.S32.HI R37, RZ, 0x1, R16 ;  /* 0x00000001ff257819 */ /* 0x000fc60000011410 */
[----:B------:R-:W-:-:S04]  /*1700*/  IMAD.WIDE R16, R15, 0x2, R2 ;  /* 0x000000020f107825 */ /* 0x000fc800078e0202 */
[----:B------:R-:W-:Y:S01]  /*1710*/  IMAD.WIDE R36, R37, 0x8, R6 ;  /* 0x0000000825247825 */ /* 0x000fe200078e0206 */
[----:B------:R1:W5:Y:S01]  /*1720*/  LDG.E.U16 R19, desc[UR12][R16.64] ;  /* 0x0000000c10137981 */ /* 0x000362000c1e1500 */
[----:B------:R-:W-:Y:S02]  /*1730*/  MOV R26, UR6 ;  /* 0x00000006001a7c02 */ /* 0x000fe40008000f00 */
[----:B--2---:R-:W-:Y:S01]  /*1740*/  PRMT R12, R29, 0x7771, RZ ;  /* 0x000077711d0c7816 */ /* 0x004fe200000000ff */
[----:B---3--:R-:W-:-:S03]  /*1750*/  @P4 FMUL R28, R5, UR4 ;  /* 0x00000004051c4c20 */ /* 0x008fc60008400000 */
[----:B------:R-:W-:-:S13]  /*1760*/  ISETP.NE.AND P4, PT, R12, RZ, PT ;  /* 0x000000ff0c00720c */ /* 0x000fda0003f85270 */
[----:B------:R-:W-:Y:S02]  /*1770*/  @P4 R2UR UR10, R38 ;  /* 0x00000000260a42ca */ /* 0x000fe400000e0000 */
[----:B------:R-:W-:Y:S02]  /*1780*/  @P4 R2UR UR11, R39 ;  /* 0x00000000270b42ca */ /* 0x000fe400000e0000 */
[----:B------:R-:W-:-:S11]  /*1790*/  IADD3 R12, PT, PT, R11, 0x180, RZ ;  /* 0x000001800b0c7810 */ /* 0x000fd60007ffe0ff */
[----:B------:R-:W2:Y:S01]  /*17a0*/  @P4 LDG.E R15, desc[UR10][R36.64+0x4] ;  /* 0x0000040a240f4981 */ /* 0x000ea2000c1e1900 */
[----:B------:R-:W-:-:S05]  /*17b0*/  IABS R20, R12 ;  /* 0x0000000c00147213 */ /* 0x000fca0000000000 */
[----:B0-----:R-:W-:-:S05]  /*17c0*/  IMAD.HI.U32 R18, R20, UR7, RZ ;  /* 0x0000000714127c27 */ /* 0x001fca000f8e00ff */
[----:B------:R-:W-:-:S05]  /*17d0*/  IADD3 R5, PT, PT, -R18, RZ, RZ ;  /* 0x000000ff12057210 */ /* 0x000fca0007ffe1ff */
[----:B------:R-:W-:Y:S02]  /*17e0*/  IMAD R20, R5, UR9, R20 ;  /* 0x0000000905147c24 */ /* 0x000fe4000f8e0214 */
[----:B----4-:R-:W-:-:S03]  /*17f0*/  @P6 FMUL R26, R22, UR4 ;  /* 0x00000004161a6c20 */ /* 0x010fc60008400000 */
[----:B------:R-:W-:Y:S02]  /*1800*/  ISETP.LT.U32.AND P6, PT, R20, UR9, PT ;  /* 0x0000000914007c0c */ /* 0x000fe4000bfc1070 */
[----:B------:R-:W-:-:S11]  /*1810*/  IADD3 R5, PT, PT, R11, 0x1c0, RZ ;  /* 0x000001c00b057810 */ /* 0x000fd60007ffe0ff */
[----:B------:R-:W-:Y:S01]  /*1820*/  @!P6 IADD3 R20, PT, PT, R20, -UR9, RZ ;  /* 0x800000091414ec10 */ /* 0x000fe2000fffe0ff */
[----:B------:R-:W-:-:S03]  /*1830*/  @!P6 VIADD R18, R18, 0x1 ;  /* 0x000000011212e836 */ /* 0x000fc60000000000 */
[----:B------:R-:W-:Y:S02]  /*1840*/  ISETP.GE.U32.AND P6, PT, R20, UR9, PT ;  /* 0x0000000914007c0c */ /* 0x000fe4000bfc6070 */
[----:B-1----:R-:W-:Y:S02]  /*1850*/  IABS R16, R5 ;  /* 0x0000000500107213 */ /* 0x002fe40000000000 */
[----:B------:R-:W-:-:S03]  /*1860*/  LOP3.LUT R17, R12, UR45, RZ, 0x3c, !PT ;  /* 0x0000002d0c117c12 */ /* 0x000fc6000f8e3cff */
[----:B------:R-:W-:-:S06]  /*1870*/  IMAD.HI.U32 R20, R16, UR7, RZ ;  /* 0x0000000710147c27 */ /* 0x000fcc000f8e00ff */
[----:B------:R-:W-:Y:S02]  /*1880*/  @P6 IADD3 R18, PT, PT, R18, 0x1, RZ ;  /* 0x0000000112126810 */ /* 0x000fe40007ffe0ff */
[----:B------:R-:W-:Y:S01]  /*1890*/  ISETP.GE.AND P6, PT, R17, RZ, PT ;  /* 0x000000ff1100720c */ /* 0x000fe20003fc6270 */
[----:B------:R-:W-:-:S04]  /*18a0*/  IMAD.MOV R17, RZ, RZ, -R20 ;  /* 0x000000ffff117224 */ /* 0x000fc800078e0a14 */
[----:B------:R-:W-:-:S08]  /*18b0*/  IMAD R16, R17, UR9, R16 ;  /* 0x0000000911107c24 */ /* 0x000fd0000f8e0210 */
[----:B------:R-:W-:Y:S02]  /*18c0*/  @!P6 IADD3 R18, PT, PT, -R18, RZ, RZ ;  /* 0x000000ff1212e210 */ /* 0x000fe40007ffe1ff */
[----:B------:R-:W-:Y:S02]  /*18d0*/  ISETP.LT.U32.AND P6, PT, R16, UR9, PT ;  /* 0x0000000910007c0c */ /* 0x000fe4000bfc1070 */
[----:B------:R-:W-:-:S04]  /*18e0*/  SEL R21, R9, R18, !P1 ;  /* 0x0000001209157207 */ /* 0x000fc80004800000 */
[----:B------:R-:W-:-:S07]  /*18f0*/  IADD3 R17, PT, PT, -R21, RZ, RZ ;  /* 0x000000ff15117210 */ /* 0x000fce0007ffe1ff */
[----:B------:R-:W-:Y:S01]  /*1900*/  @!P6 VIADD R16, R16, -UR9 ;  /* 0x800000091010ec36 */ /* 0x000fe20008000000 */
[----:B------:R-:W-:Y:S01]  /*1910*/  @!P6 IADD3 R20, PT, PT, R20, 0x1, RZ ;  /* 0x000000011414e810 */ /* 0x000fe20007ffe0ff */
[----:B------:R-:W-:-:S03]  /*1920*/  IMAD R22, R17, UR45, R12 ;  /* 0x0000002d11167c24 */ /* 0x000fc6000f8e020c */
        /* <DEDUP_REMOVED lines=9> */
[----:B------:R-:W-:Y:S02]  /*19c0*/  ISETP.LT.U32.AND P6, PT, R17, UR8, PT ;  /* 0x0000000811007c0c */ /* 0x000fe4000bfc1070 */
[----:B------:R-:W-:-:S05]  /*19d0*/  SEL R23, R9, R20, !P1 ;  /* 0x0000001409177207 */ /* 0x000fca0004800000 */
[----:B------:R-:W-:-:S06]  /*19e0*/  IMAD.MOV R18, RZ, RZ, -R23 ;  /* 0x000000ffff127224 */ /* 0x000fcc00078e0a17 */
[----:B------:R-:W-:Y:S02]  /*19f0*/  @!P6 IADD3 R17, PT, PT, R17, -UR8, RZ ;  /* 0x800000081111ec10 */ /* 0x000fe4000fffe0ff */
[----:B------:R-:W-:Y:S02]  /*1a00*/  @!P6 IADD3 R16, PT, PT, R16, 0x1, RZ ;  /* 0x000000011010e810 */ /* 0x000fe40007ffe0ff */
        /* <DEDUP_REMOVED lines=10> */
[----:B------:R-:W-:-:S13]  /*1ab0*/  ISETP.LT.U32.AND P6, PT, R17, UR8, PT ;  /* 0x0000000811007c0c */ /* 0x000fda000bfc1070 */
[----:B------:R-:W-:Y:S02]  /*1ac0*/  @!P6 IADD3 R17, PT, PT, R17, -UR8, RZ ;  /* 0x800000081111ec10 */ /* 0x000fe4000fffe0ff */
[----:B------:R-:W-:Y:S02]  /*1ad0*/  @!P6 IADD3 R20, PT, PT, R20, 0x1, RZ ;  /* 0x000000011414e810 */ /* 0x000fe40007ffe0ff */
[----:B------:R-:W-:Y:S02]  /*1ae0*/  ISETP.GE.U32.AND P6, PT, R17, UR8, PT ;  /* 0x0000000811007c0c */ /* 0x000fe4000bfc6070 */
[----:B------:R-:W-:Y:S02]  /*1af0*/  LOP3.LUT R17, R24, UR46, RZ, 0x3c, !PT ;  /* 0x0000002e18117c12 */ /* 0x000fe4000f8e3cff */
[----:B------:R-:W-:Y:S02]  /*1b00*/  SEL R16, R0, R16, !P5 ;  /* 0x0000001000107207 */ /* 0x000fe40006800000 */
[----:B------:R-:W-:-:S07]  /*1b10*/  SEL R18, R21, RZ, P3 ;  /* 0x000000ff15127207 */ /* 0x000fce0001800000 */
[----:B------:R-:W-:Y:S01]  /*1b20*/  @P6 VIADD R20, R20, 0x1 ;  /* 0x0000000114146836 */ /* 0x000fe20000000000 */
[----:B------:R-:W-:Y:S02]  /*1b30*/  ISETP.GE.AND P6, PT, R17, RZ, PT ;  /* 0x000000ff1100720c */ /* 0x000fe40003fc6270 */
[----:B------:R-:W-:Y:S01]  /*1b40*/  IADD3 R17, PT, PT, -R16, RZ, RZ ;  /* 0x000000ff10117210 */ /* 0x000fe20007ffe1ff */
[----:B------:R-:W-:Y:S01]  /*1b50*/  IMAD R21, R18, UR42, RZ ;  /* 0x0000002a12157c24 */ /* 0x000fe2000f8e02ff */
[----:B------:R-:W-:-:S03]  /*1b60*/  SEL R16, R16, RZ, P2 ;  /* 0x000000ff10107207 */ /* 0x000fc60001000000 */
[----:B------:R-:W-:Y:S01]  /*1b70*/  IMAD R17, R17, UR46, R22 ;  /* 0x0000002e11117c24 */ /* 0x000fe2000f8e0216 */
[----:B-----5:R-:W-:Y:S01]  /*1b80*/  PRMT R18, R49, 0x7771, RZ ;  /* 0x0000777131127816 */ /* 0x020fe200000000ff */
[----:B------:R-:W-:-:S03]  /*1b90*/  IMAD R16, R16, UR43, R21 ;  /* 0x0000002b10107c24 */ /* 0x000fc6000f8e0215 */
[----:B------:R-:W-:Y:S02]  /*1ba0*/  SEL R17, R17, RZ, P0 ;  /* 0x000000ff11117207 */ /* 0x000fe40000000000 */
[----:B------:R-:W-:Y:S02]  /*1bb0*/  @!P6 IADD3 R20, PT, PT, -R20, RZ, RZ ;  /* 0x000000ff1414e210 */ /* 0x000fe40007ffe1ff */
[----:B------:R-:W-:Y:S01]  /*1bc0*/  ISETP.NE.AND P6, PT, R18, RZ, PT ;  /* 0x000000ff1200720c */ /* 0x000fe20003fc5270 */
[----:B------:R-:W-:Y:S01]  /*1bd0*/  IMAD R16, R17, UR47, R16 ;  /* 0x0000002f11107c24 */ /* 0x000fe2000f8e0210 */
[----:B------:R-:W-:-:S04]  /*1be0*/  LEA.HI R14, R14, R14, RZ, 0x1 ;  /* 0x0000000e0e0e7211 */ /* 0x000fc800078f08ff */
[----:B------:R-:W-:-:S04]  /*1bf0*/  LEA.HI R16, R16, R16, RZ, 0x1 ;  /* 0x0000001010107211 */ /* 0x000fc800078f08ff */
[----:B------:R-:W-:-:S03]  /*1c00*/  SHF.R.S32.HI R17, RZ, 0x1, R16 ;  /* 0x00000001ff117819 */ /* 0x000fc60000011410 */
[----:B------:R-:W-:Y:S02]  /*1c10*/  @P6 R2UR UR10, R38 ;  /* 0x00000000260a62ca */ /* 0x000fe400000e0000 */
[----:B------:R-:W-:Y:S02]  /*1c20*/  @P6 R2UR UR11, R39 ;  /* 0x00000000270b62ca */ /* 0x000fe400000e0000 */
[----:B------:R-:W-:Y:S01]  /*1c30*/  SHF.R.S32.HI R33, RZ, 0x1, R14 ;  /* 0x00000001ff217819 */ /* 0x000fe2000001140e */
[----:B------:R-:W-:-:S04]  /*1c40*/  IMAD.WIDE R16, R17, 0x2, R2 ;  /* 0x0000000211107825 */ /* 0x000fc800078e0202 */
[----:B------:R-:W-:Y:S01]  /*1c50*/  IMAD.WIDE R32, R33, 0x8, R6 ;  /* 0x0000000821207825 */ /* 0x000fe200078e0206 */
[----:B------:R0:W3:Y:S05]  /*1c60*/  LDG.E.U16 R25, desc[UR12][R16.64] ;  /* 0x0000000c10197981 */ /* 0x0000ea000c1e1500 */
[----:B------:R-:W4:Y:S01]  /*1c70*/  @P6 LDG.E R14, desc[UR10][R32.64+0x4] ;  /* 0x0000040a200e6981 */ /* 0x000f22000c1e1900 */
[----:B------:R-:W-:Y:S02]  /*1c80*/  SEL R20, R0, R20, !P5 ;  /* 0x0000001400147207 */ /* 0x000fe40006800000 */
[----:B------:R-:W-:Y:S02]  /*1c90*/  SEL R18, R23, RZ, P3 ;  /* 0x000000ff17127207 */ /* 0x000fe40001800000 */
[----:B------:R-:W-:-:S02]  /*1ca0*/  IADD3 R21, PT, PT, -R20, RZ, RZ ;  /* 0x000000ff14157210 */ /* 0x000fc40007ffe1ff */
[----:B------:R-:W-:Y:S01]  /*1cb0*/  SEL R20, R20, RZ, P2 ;  /* 0x000000ff14147207 */ /* 0x000fe20001000000 */
[----:B------:R-:W-:Y:S02]  /*1cc0*/  IMAD R23, R18, UR42, RZ ;  /* 0x0000002a12177c24 */ /* 0x000fe4000f8e02ff */
[----:B------:R-:W-:Y:S01]  /*1cd0*/  IMAD R21, R21, UR46, R24 ;  /* 0x0000002e15157c24 */ /* 0x000fe2000f8e0218 */
[----:B------:R-:W-:Y:S01]  /*1ce0*/  PRMT R18, R19, 0x7771, RZ ;  /* 0x0000777113127816 */ /* 0x000fe200000000ff */
[----:B------:R-:W-:Y:S01]  /*1cf0*/  IMAD.U32 R24, RZ, RZ, UR6 ;  /* 0x00000006ff187e24 */ /* 0x000fe2000f8e00ff */
[----:B------:R-:W-:Y:S01]  /*1d00*/  LEA.HI R13, R13, R13, RZ, 0x1 ;  /* 0x0000000d0d0d7211 */ /* 0x000fe200078f08ff */
[----:B------:R-:W-:Y:S01]  /*1d10*/  IMAD R20, R20, UR43, R23 ;  /* 0x0000002b14147c24 */ /* 0x000fe2000f8e0217 */
[----:B------:R-:W-:Y:S01]  /*1d20*/  SEL R21, R21, RZ, P0 ;  /* 0x000000ff15157207 */ /* 0x000fe20000000000 */
[----:B------:R-:W5:Y:S04]  /*1d30*/  LDG.E R33, desc[UR12][R32.64] ;  /* 0x0000000c20217981 */ /* 0x000f68000c1e1900 */
[----:B------:R-:W-:-:S05]  /*1d40*/  IMAD R20, R21, UR47, R20 ;  /* 0x0000002f15147c24 */ /* 0x000fca000f8e0214 */
[----:B------:R-:W-:-:S04]  /*1d50*/  LEA.HI R20, R20, R20, RZ, 0x1 ;  /* 0x0000001414147211 */ /* 0x000fc800078f08ff */
[----:B0-----:R-:W-:Y:S02]  /*1d60*/  SHF.R.S32.HI R17, RZ, 0x1, R20 ;  /* 0x00000001ff117819 */ /* 0x001fe40000011414 */
[----:B------:R-:W-:-:S03]  /*1d70*/  SHF.R.S32.HI R13, RZ, 0x1, R13 ;  /* 0x00000001ff0d7819 */ /* 0x000fc6000001140d */
[----:B------:R-:W-:-:S04]  /*1d80*/  IMAD.WIDE R16, R17, 0x2, R2 ;  /* 0x0000000211107825 */ /* 0x000fc800078e0202 */
[----:B--2---:R-:W-:Y:S01]  /*1d90*/  @P4 FMUL R24, R15, UR4 ;  /* 0x000000040f184c20 */ /* 0x004fe20008400000 */
[----:B------:R-:W-:Y:S01]  /*1da0*/  ISETP.NE.AND P4, PT, R18, RZ, PT ;  /* 0x000000ff1200720c */ /* 0x000fe20003f85270 */
[----:B------:R-:W-:Y:S01]  /*1db0*/  IMAD.WIDE R30, R13, 0x8, R6 ;  /* 0x000000080d1e7825 */ /* 0x000fe200078e0206 */
[----:B------:R-:W2:Y:S11]  /*1dc0*/  LDG.E.U16 R17, desc[UR12][R16.64] ;  /* 0x0000000c10117981 */ /* 0x000eb6000c1e1500 */
[----:B------:R-:W-:-:S02]  /*1dd0*/  @P4 R2UR UR10, R38 ;  /* 0x00000000260a42ca */ /* 0x000fc400000e0000 */
[----:B------:R-:W-:-:S13]  /*1de0*/  @P4 R2UR UR11, R39 ;  /* 0x00000000270b42ca */ /* 0x000fda00000e0000 */
[----:B------:R-:W5:Y:S01]  /*1df0*/  @P4 LDG.E R13, desc[UR10][R30.64+0x4] ;  /* 0x0000040a1e0d4981 */ /* 0x000f62000c1e1900 */
[----:B------:R-:W-:Y:S02]  /*1e00*/  MOV R22, UR6 ;  /* 0x0000000600167c02 */ /* 0x000fe40008000f00 */
[----:B------:R-:W-:Y:S02]  /*1e10*/  LEA.HI R12, R12, R12, RZ, 0x1 ;  /* 0x0000000c0c0c7211 */ /* 0x000fe400078f08ff */
[----:B------:R-:W-:Y:S02]  /*1e20*/  MOV R20, UR6 ;  /* 0x0000000600147c02 */ /* 0x000fe40008000f00 */
[----:B------:R-:W-:-:S04]  /*1e30*/  LEA.HI R5, R5, R5, RZ, 0x1 ;  /* 0x0000000505057211 */ /* 0x000fc800078f08ff */
[----:B------:R-:W-:Y:S02]  /*1e40*/  SHF.R.S32.HI R5, RZ, 0x1, R5 ;  /* 0x00000001ff057819 */ /* 0x000fe40000011405 */
[----:B---3--:R-:W-:Y:S01]  /*1e50*/  PRMT R15, R25, 0x7771, RZ ;  /* 0x00007771190f7816 */ /* 0x008fe200000000ff */
[----:B----4-:R-:W-:-:S03]  /*1e60*/  @P6 FMUL R22, R14, UR4 ;  /* 0x000000040e166c20 */ /* 0x010fc60008400000 */
[----:B------:R-:W-:Y:S02]  /*1e70*/  ISETP.NE.AND P6, PT, R15, RZ, PT ;  /* 0x000000ff0f00720c */ /* 0x000fe40003fc5270 */
[----:B------:R-:W-:-:S11]  /*1e80*/  SHF.R.S32.HI R15, RZ, 0x1, R12 ;  /* 0x00000001ff0f7819 */ /* 0x000fd6000001140c */
[----:B------:R-:W-:Y:S02]  /*1e90*/  @P6 R2UR UR10, R38 ;  /* 0x00000000260a62ca */ /* 0x000fe400000e0000 */
[----:B------:R-:W-:Y:S01]  /*1ea0*/  @P6 R2UR UR11, R39 ;  /* 0x00000000270b62ca */ /* 0x000fe200000e0000 */
[----:B------:R-:W-:-:S12]  /*1eb0*/  IMAD.WIDE R14, R15, 0x8, R6 ;  /* 0x000000080f0e7825 */ /* 0x000fd800078e0206 */
[----:B------:R-:W3:Y:S01]  /*1ec0*/  @P6 LDG.E R21, desc[UR10][R14.64+0x4] ;  /* 0x0000040a0e156981 */ /* 0x000ee2000c1e1900 */
[----:B--2---:R-:W-:Y:S01]  /*1ed0*/  PRMT R12, R17, 0x7771, RZ ;  /* 0x00007771110c7816 */ /* 0x004fe200000000ff */
[----:B-----5:R-:W-:-:S03]  /*1ee0*/  @P4 FMUL R20, R13, UR4 ;  /* 0x000000040d144c20 */ /* 0x020fc60008400000 */
[----:B------:R-:W-:Y:S01]  /*1ef0*/  ISETP.NE.AND P4, PT, R12, RZ, PT ;  /* 0x000000ff0c00720c */ /* 0x000fe20003f85270 */
[----:B------:R-:W-:-:S12]  /*1f00*/  IMAD.WIDE R12, R5, 0x8, R6 ;  /* 0x00000008050c7825 */ /* 0x000fd800078e0206 */
[----:B------:R-:W-:Y:S02]  /*1f10*/  @P4 R2UR UR10, R38 ;  /* 0x00000000260a42ca */ /* 0x000fe400000e0000 */
[----:B------:R-:W-:-:S13]  /*1f20*/  @P4 R2UR UR11, R39 ;  /* 0x00000000270b42ca */ /* 0x000fda00000e0000 */
[----:B------:R-:W2:Y:S01]  /*1f30*/  @P4 LDG.E R23, desc[UR10][R12.64+0x4] ;  /* 0x0000040a0c174981 */ /* 0x000ea2000c1e1900 */
[----:B------:R-:W-:-:S04]  /*1f40*/  IADD3 R56, PT, PT, R11, 0x200, RZ ;  /* 0x000002000b387810 */ /* 0x000fc80007ffe0ff */
[----:B------:R-:W-:Y:S01]  /*1f50*/  IABS R16, R56 ;  /* 0x0000003800107213 */ /* 0x000fe20000000000 */
[----:B------:R-:W-:-:S04]  /*1f60*/  IMAD.U32 R18, RZ, RZ, UR6 ;  /* 0x00000006ff127e24 */ /* 0x000fc8000f8e00ff */
[----:B------:R-:W-:Y:S01]  /*1f70*/  IMAD.HI.U32 R5, R16, UR7, RZ ;  /* 0x0000000710057c27 */ /* 0x000fe2000f8e00ff */
[----:B------:R-:W-:Y:S02]  /*1f80*/  R2UR UR10, R38 ;  /* 0x00000000260a72ca */ /* 0x000fe400000e0000 */
[----:B------:R-:W-:-:S13]  /*1f90*/  R2UR UR11, R39 ;  /* 0x00000000270b72ca */ /* 0x000fda00000e0000 */
[----:B------:R-:W4:Y:S01]  /*1fa0*/  LDG.E R37, desc[UR10][R36.64] ;  /* 0x0000000a24257981 */ /* 0x000f22000c1e1900 */
[----:B---3--:R-:W-:Y:S01]  /*1fb0*/  @P6 FMUL R18, R21, UR4 ;  /* 0x0000000415126c20 */ /* 0x008fe20008400000 */
[----:B------:R-:W-:-:S05]  /*1fc0*/  IADD3 R21, PT, PT, -R5, RZ, RZ ;  /* 0x000000ff05157210 */ /* 0x000fca0007ffe1ff */
[----:B------:R-:W-:Y:S02]  /*1fd0*/  IMAD R16, R21, UR9, R16 ;  /* 0x0000000915107c24 */ /* 0x000fe4000f8e0210 */
[----:B------:R0:W3:Y:S03]  /*1fe0*/  LDG.E R21, desc[UR10][R40.64] ;  /* 0x0000000a28157981 */ /* 0x0000e6000c1e1900 */
        /* <DEDUP_REMOVED lines=11> */
[----:B------:R-:W-:-:S04]  /*20a0*/  PRMT R5, R10, 0x7770, RZ ;  /* 0x000077700a057816 */ /* 0x000fc800000000ff */
[----:B------:R-:W-:-:S05]  /*20b0*/  IABS R27, R54 ;  /* 0x00000036001b7213 */ /* 0x000fca0000000000 */
[----:B------:R-:W-:Y:S01]  /*20c0*/  IMAD.HI.U32 R10, R27, UR5, RZ ;  /* 0x000000051b0a7c27 */ /* 0x000fe2000f8e00ff */
[----:B------:R-:W-:-:S03]  /*20d0*/  MOV R16, UR6 ;  /* 0x0000000600107c02 */ /* 0x000fc60008000f00 */
[----:B------:R-:W-:Y:S02]  /*20e0*/  IMAD.MOV R52, RZ, RZ, -R10 ;  /* 0x000000ffff347224 */ /* 0x000fe400078e0a0a */
[----:B--2---:R-:W-:Y:S02]  /*20f0*/  @P4 FMUL R16, R23, UR4 ;  /* 0x0000000417104c20 */ /* 0x004fe40008400000 */
[----:B------:R-:W-:-:S05]  /*2100*/  IMAD R23, R52, UR8, R27 ;  /* 0x0000000834177c24 */ /* 0x000fca000f8e021b */
[----:B------:R-:W-:-:S13]  /*2110*/  ISETP.LT.U32.AND P4, PT, R23, UR8, PT ;  /* 0x0000000817007c0c */ /* 0x000fda000bf81070 */
[----:B------:R-:W-:Y:S02]  /*2120*/  @!P4 IADD3 R23, PT, PT, R23, -UR8, RZ ;  /* 0x800000081717cc10 */ /* 0x000fe4000fffe0ff */
[----:B------:R-:W-:Y:S02]  /*2130*/  @!P4 IADD3 R10, PT, PT, R10, 0x1, RZ ;  /* 0x000000010a0ac810 */ /* 0x000fe40007ffe0ff */
        /* <DEDUP_REMOVED lines=14> */
[----:B------:R-:W-:-:S04]  /*2220*/  LEA.HI R10, R10, R10, RZ, 0x1 ;  /* 0x0000000a0a0a7211 */ /* 0x000fc800078f08ff */
[----:B0-----:R-:W-:-:S05]  /*2230*/  SHF.R.S32.HI R41, RZ, 0x1, R10 ;  /* 0x00000001ff297819 */ /* 0x001fca000001140a */
[----:B------:R-:W-:-:S05]  /*2240*/  IMAD.WIDE R40, R41, 0x2, R2 ;  /* 0x0000000229287825 */ /* 0x000fca00078e0202 */
[----:B------:R-:W2:Y:S01]  /*2250*/  LDG.E.U16 R27, desc[UR10][R40.64] ;  /* 0x0000000a281b7981 */ /* 0x000ea2000c1e1500 */
[----:B------:R-:W-:-:S04]  /*2260*/  IADD3 R51, PT, PT, R11, 0x240, RZ ;  /* 0x000002400b337810 */ /* 0x000fc80007ffe0ff */
        /* <DEDUP_REMOVED lines=11> */
[----:B------:R-:W-:Y:S01]  /*2320*/  MOV R54, R10 ;  /* 0x0000000a00367202 */ /* 0x000fe20000000f00 */
[----:B------:R0:W5:Y:S10]  /*2330*/  LDG.E R23, desc[UR10][R42.64] ;  /* 0x0000000a2a177981 */ /* 0x000174000c1e1900 */
[----:B------:R-:W-:Y:S01]  /*2340*/  @!P4 IMAD.MOV R54, RZ, RZ, -R54 ;  /* 0x000000ffff36c224 */ /* 0x000fe200078e0a36 */
[----:B--2---:R-:W-:-:S04]  /*2350*/  PRMT R10, R27, 0x7771, RZ ;  /* 0x000077711b0a7816 */ /* 0x004fc800000000ff */
[----:B------:R-:W-:Y:S02]  /*2360*/  ISETP.NE.AND P4, PT, R10, RZ, PT ;  /* 0x000000ff0a00720c */ /* 0x000fe40003f85270 */
[----:B------:R-:W-:-:S04]  /*2370*/  LEA.HI R10, R56, R56, RZ, 0x1 ;  /* 0x00000038380a7211 */ /* 0x000fc800078f08ff */
[----:B------:R-:W-:-:S07]  /*2380*/  SHF.R.S32.HI R41, RZ, 0x1, R10 ;  /* 0x00000001ff297819 */ /* 0x000fce000001140a */
[----:B------:R-:W-:Y:S02]  /*2390*/  @P4 R2UR UR14, R38 ;  /* 0x00000000260e42ca */ /* 0x000fe400000e0000 */
[----:B------:R-:W-:Y:S01]  /*23a0*/  @P4 R2UR UR15, R39 ;  /* 0x00000000270f42ca */ /* 0x000fe200000e0000 */
[----:B------:R-:W-:-:S12]  /*23b0*/  IMAD.WIDE R40, R41, 0x8, R6 ;  /* 0x0000000829287825 */ /* 0x000fd800078e0206 */
[----:B------:R-:W2:Y:S01]  /*23c0*/  @P4 LDG.E R52, desc[UR14][R40.64+0x4] ;  /* 0x0000040e28344981 */ /* 0x000ea2000c1e1900 */
[----:B------:R-:W-:-:S04]  /*23d0*/  SEL R54, R9, R54, !P1 ;  /* 0x0000003609367207 */ /* 0x000fc80004800000 */
[----:B------:R-:W-:-:S05]  /*23e0*/  IADD3 R10, PT, PT, -R54, RZ, RZ ;  /* 0x000000ff360a7210 */ /* 0x000fca0007ffe1ff */
[----:B------:R-:W-:-:S05]  /*23f0*/  IMAD R53, R10, UR45, R51 ;  /* 0x0000002d0a357c24 */ /* 0x000fca000f8e0233 */
[----:B0-----:R-:W-:-:S05]  /*2400*/  IABS R42, R53 ;  /* 0x00000035002a7213 */ /* 0x001fca0000000000 */
[----:B------:R-:W-:-:S05]  /*2410*/  IMAD.HI.U32 R34, R42, UR5, RZ ;  /* 0x000000052a227c27 */ /* 0x000fca000f8e00ff */
[----:B------:R-:W-:Y:S02]  /*2420*/  IADD3 R43, PT, PT, -R34, RZ, RZ ;  /* 0x000000ff222b7210 */ /* 0x000fe40007ffe1ff */
[----:B------:R-:W-:-:S03]  /*2430*/  MOV R10, UR6 ;  /* 0x00000006000a7c02 */ /* 0x000fc60008000f00 */
[----:B------:R-:W-:Y:S01]  /*2440*/  IMAD R42, R43, UR8, R42 ;  /* 0x000000082b2a7c24 */ /* 0x000fe2000f8e022a */
[----:B------:R-:W-:Y:S01]  /*2450*/  LOP3.LUT R36, R53, UR46, RZ, 0x3c, !PT ;  /* 0x0000002e35247c12 */ /* 0x000fe2000f8e3cff */
[----:B--2---:R-:W-:-:S03]  /*2460*/  @P4 FMUL R10, R52, UR4 ;  /* 0x00000004340a4c20 */ /* 0x004fc60008400000 */
[----:B------:R-:W-:Y:S01]  /*2470*/  ISETP.LT.U32.AND P4, PT, R42, UR8, PT ;  /* 0x000000082a007c0c */ /* 0x000fe2000bf81070 */
[----:B------:R-:W2:-:S12]  /*2480*/  LDG.E R52, desc[UR12][R14.64] ;  /* 0x0000000c0e347981 */ /* 0x000e98000c1e1900 */
[----:B------:R-:W-:Y:S01]  /*2490*/  @!P4 IADD3 R42, PT, PT, R42, -UR8, RZ ;  /* 0x800000082a2acc10 */ /* 0x000fe2000fffe0ff */
[----:B------:R-:W-:-:S03]  /*24a0*/  @!P4 VIADD R34, R34, 0x1 ;  /* 0x000000012222c836 */ /* 0x000fc60000000000 */
[----:B------:R-:W-:-:S13]  /*24b0*/  ISETP.GE.U32.AND P4, PT, R42, UR8, PT ;  /* 0x000000082a007c0c */ /* 0x000fda000bf86070 */
[----:B------:R-:W-:Y:S02]  /*24c0*/  @P4 IADD3 R34, PT, PT, R34, 0x1, RZ ;  /* 0x0000000122224810 */ /* 0x000fe40007ffe0ff */
[----:B------:R-:W-:Y:S02]  /*24d0*/  ISETP.GE.AND P4, PT, R36, RZ, PT ;  /* 0x000000ff2400720c */ /* 0x000fe40003f86270 */
[----:B------:R-:W-:Y:S02]  /*24e0*/  SEL R36, R54, RZ, P3 ;  /* 0x000000ff36247207 */ /* 0x000fe40001800000 */
[----:B------:R-:W-:Y:S01]  /*24f0*/  IADD3 R55, PT, PT, R11, 0x280, RZ ;  /* 0x000002800b377810 */ /* 0x000fe20007ffe0ff */
[----:B------:R-:W2:Y:S08]  /*2500*/  LDG.E R54, desc[UR12][R40.64] ;  /* 0x0000000c28367981 */ /* 0x000eb0000c1e1900 */
[----:B------:R-:W-:-:S04]  /*2510*/  @!P4 IADD3 R34, PT, PT, -R34, RZ, RZ ;  /* 0x000000ff2222c210 */ /* 0x000fc80007ffe1ff */
[----:B------:R-:W-:-:S05]  /*2520*/  SEL R34, R0, R34, !P5 ;  /* 0x0000002200227207 */ /* 0x000fca0006800000 */
[----:B------:R-:W-:Y:S01]  /*2530*/  IMAD.MOV R32, RZ, RZ, -R34 ;  /* 0x000000ffff207224 */ /* 0x000fe200078e0a22 */
[----:B------:R-:W-:Y:S01]  /*2540*/  SEL R34, R34, RZ, P2 ;  /* 0x000000ff22227207 */ /* 0x000fe20001000000 */
[----:B------:R-:W-:Y:S02]  /*2550*/  IMAD R43, R36, UR42, RZ ;  /* 0x0000002a242b7c24 */ /* 0x000fe4000f8e02ff */
[----:B------:R-:W-:Y:S02]  /*2560*/  IMAD R32, R32, UR46, R53 ;  /* 0x0000002e20207c24 */ /* 0x000fe4000f8e0235 */
[----:B------:R-:W-:Y:S01]  /*2570*/  IMAD R43, R34, UR43, R43 ;  /* 0x0000002b222b7c24 */ /* 0x000fe2000f8e022b */
[----:B------:R-:W-:Y:S01]  /*2580*/  LEA.HI R51, R51, R51, RZ, 0x1 ;  /* 0x0000003333337211 */ /* 0x000fe200078f08ff */
[----:B------:R-:W2:Y:S01]  /*2590*/  LDG.E R53, desc[UR10][R12.64] ;  /* 0x0000000a0c357981 */ /* 0x000ea2000c1e1900 */
[----:B------:R-:W-:-:S05]  /*25a0*/  SEL R32, R32, RZ, P0 ;  /* 0x000000ff20207207 */ /* 0x000fca0000000000 */
[----:B------:R-:W-:-:S05]  /*25b0*/  IMAD R32, R32, UR47, R43 ;  /* 0x0000002f20207c24 */ /* 0x000fca000f8e022b */
[----:B------:R-:W-:-:S04]  /*25c0*/  LEA.HI R32, R32, R32, RZ, 0x1 ;  /* 0x0000002020207211 */ /* 0x000fc800078f08ff */
[----:B------:R-:W-:-:S05]  /*25d0*/  SHF.R.S32.HI R57, RZ, 0x1, R32 ;  /* 0x00000001ff397819 */ /* 0x000fca0000011420 */
[----:B------:R-:W-:-:S06]  /*25e0*/  IMAD.WIDE R56, R57, 0x2, R2 ;  /* 0x0000000239387825 */ /* 0x000fcc00078e0202 */
[----:B------:R-:W4:Y:S01]  /*25f0*/  LDG.E.U16 R56, desc[UR10][R56.64] ;  /* 0x0000000a38387981 */ /* 0x000f22000c1e1500 */
        /* <DEDUP_REMOVED lines=11> */
[----:B------:R-:W-:-:S11]  /*26b0*/  MOV R34, R32 ;  /* 0x0000002000227202 */ /* 0x000fd60000000f00 */
        /* <DEDUP_REMOVED lines=8> */
[----:B------:R-:W3:Y:S01]  /*2740*/  @P4 LDG.E R32, desc[UR14][R42.64+0x4] ;  /* 0x0000040e2a204981 */ /* 0x000ee2000c1e1900 */
[----:B------:R-:W-:-:S05]  /*2750*/  SEL R36, R9, R34, !P1 ;  /* 0x0000002209247207 */ /* 0x000fca0004800000 */
[----:B------:R-:W-:-:S04]  /*2760*/  IMAD.MOV R34, RZ, RZ, -R36 ;  /* 0x000000ffff227224 */ /* 0x000fc800078e0a24 */
[----:B------:R-:W-:-:S05]  /*2770*/  IMAD R57, R34, UR45, R55 ;  /* 0x0000002d22397c24 */ /* 0x000fca000f8e0237 */
[----:B0-----:R-:W-:-:S05]  /*2780*/  IABS R30, R57 ;  /* 0x00000039001e7213 */ /* 0x001fca0000000000 */
[----:B------:R-:W-:-:S05]  /*2790*/  IMAD.HI.U32 R14, R30, UR5, RZ ;  /* 0x000000051e0e7c27 */ /* 0x000fca000f8e00ff */
[----:B------:R-:W-:Y:S02]  /*27a0*/  IADD3 R15, PT, PT, -R14, RZ, RZ ;  /* 0x000000ff0e0f7210 */ /* 0x000fe40007ffe1ff */
[----:B------:R-:W-:-:S03]  /*27b0*/  MOV R34, UR6 ;  /* 0x0000000600227c02 */ /* 0x000fc60008000f00 */
[----:B------:R-:W-:Y:S01]  /*27c0*/  IMAD R15, R15, UR8, R30 ;  /* 0x000000080f0f7c24 */ /* 0x000fe2000f8e021e */
[----:B------:R-:W-:Y:S02]  /*27d0*/  LOP3.LUT R12, R57, UR46, RZ, 0x3c, !PT ;  /* 0x0000002e390c7c12 */ /* 0x000fe4000f8e3cff */
[----:B------:R-:W-:-:S05]  /*27e0*/  SEL R13, R36, RZ, P3 ;  /* 0x000000ff240d7207 */ /* 0x000fca0001800000 */
[----:B------:R-:W-:Y:S02]  /*27f0*/  IMAD R13, R13, UR42, RZ ;  /* 0x0000002a0d0d7c24 */ /* 0x000fe4000f8e02ff */
        /* <DEDUP_REMOVED lines=8> */
[----:B------:R-:W-:-:S04]  /*2880*/  SEL R14, R0, R14, !P5 ;  /* 0x0000000e000e7207 */ /* 0x000fc80006800000 */
[C---:B------:R-:W-:Y:S02]  /*2890*/  IADD3 R12, PT, PT, -R14.reuse, RZ, RZ ;  /* 0x000000ff0e0c7210 */ /* 0x040fe40007ffe1ff */
[----:B------:R-:W-:-:S03]  /*28a0*/  SEL R14, R14, RZ, P2 ;  /* 0x000000ff0e0e7207 */ /* 0x000fc60001000000 */
[----:B------:R-:W-:Y:S02]  /*28b0*/  IMAD R12, R12, UR46, R57 ;  /* 0x0000002e0c0c7c24 */ /* 0x000fe4000f8e0239 */
[----:B------:R-:W-:-:S03]  /*28c0*/  IMAD R13, R14, UR43, R13 ;  /* 0x0000002b0e0d7c24 */ /* 0x000fc6000f8e020d */
[----:B------:R-:W-:-:S05]  /*28d0*/  SEL R12, R12, RZ, P0 ;  /* 0x000000ff0c0c7207 */ /* 0x000fca0000000000 */
[----:B------:R-:W-:-:S05]  /*28e0*/  IMAD R12, R12, UR47, R13 ;  /* 0x0000002f0c0c7c24 */ /* 0x000fca000f8e020d */
[----:B------:R-:W-:-:S04]  /*28f0*/  LEA.HI R12, R12, R12, RZ, 0x1 ;  /* 0x0000000c0c0c7211 */ /* 0x000fc800078f08ff */
[----:B------:R-:W-:-:S05]  /*2900*/  SHF.R.S32.HI R15, RZ, 0x1, R12 ;  /* 0x00000001ff0f7819 */ /* 0x000fca000001140c */
[----:B------:R-:W-:-:S05]  /*2910*/  IMAD.WIDE R14, R15, 0x2, R2 ;  /* 0x000000020f0e7825 */ /* 0x000fca00078e0202 */
[----:B------:R-:W3:Y:S02]  /*2920*/  LDG.E.U16 R31, desc[UR10][R14.64] ;  /* 0x0000000a0e1f7981 */ /* 0x000ee4000c1e1500 */
[----:B---3--:R-:W-:-:S04]  /*2930*/  PRMT R12, R31, 0x7771, RZ ;  /* 0x000077711f0c7816 */ /* 0x008fc800000000ff */
[----:B------:R-:W-:Y:S02]  /*2940*/  ISETP.NE.AND P4, PT, R12, RZ, PT ;  /* 0x000000ff0c00720c */ /* 0x000fe40003f85270 */
[----:B------:R-:W-:-:S04]  /*2950*/  LEA.HI R12, R55, R55, RZ, 0x1 ;  /* 0x00000037370c7211 */ /* 0x000fc800078f08ff */
[----:B------:R-:W-:-:S07]  /*2960*/  SHF.R.S32.HI R13, RZ, 0x1, R12 ;  /* 0x00000001ff0d7819 */ /* 0x000fce000001140c */
[----:B------:R-:W-:Y:S02]  /*2970*/  @P4 R2UR UR10, R38 ;  /* 0x00000000260a42ca */ /* 0x000fe400000e0000 */
[----:B------:R-:W-:Y:S01]  /*2980*/  @P4 R2UR UR11, R39 ;  /* 0x00000000270b42ca */ /* 0x000fe200000e0000 */
[----:B------:R-:W-:-:S12]  /*2990*/  IMAD.WIDE R12, R13, 0x8, R6 ;  /* 0x000000080d0c7825 */ /* 0x000fd800078e0206 */
[----:B------:R-:W3:Y:S01]  /*29a0*/  @P4 LDG.E R30, desc[UR10][R12.64+0x4] ;  /* 0x0000040a0c1e4981 */ /* 0x000ee2000c1e1900 */
[----:B------:R-:W-:-:S05]  /*29b0*/  VIADD R57, R11, 0x2c0 ;  /* 0x000002c00b397836 */ /* 0x000fca0000000000 */
[----:B------:R-:W-:Y:S02]  /*29c0*/  IABS R15, R57 ;  /* 0x00000039000f7213 */ /* 0x000fe40000000000 */
[----:B------:R-:W-:-:S03]  /*29d0*/  MOV R32, UR6 ;  /* 0x0000000600207c02 */ /* 0x000fc60008000f00 */
[----:B------:R-:W-:Y:S01]  /*29e0*/  IMAD.HI.U32 R14, R15, UR7, RZ ;  /* 0x000000070f0e7c27 */ /* 0x000fe2000f8e00ff */
[----:B------:R-:W-:Y:S02]  /*29f0*/  R2UR UR10, R38 ;  /* 0x00000000260a72ca */ /* 0x000fe400000e0000 */
[----:B------:R-:W-:-:S13]  /*2a00*/  R2UR UR11, R39 ;  /* 0x00000000270b72ca */ /* 0x000fda00000e0000 */
[----:B------:R0:W2:Y:S01]  /*2a10*/  LDG.E R42, desc[UR10][R42.64] ;  /* 0x0000000a2a2a7981 */ /* 0x0000a2000c1e1900 */
        /* <DEDUP_REMOVED lines=47> */
[----:B------:R-:W-:-:S04]  /*2d10*/  IADD3 R57, PT, PT, R11, 0x300, RZ ;  /* 0x000003000b397810 */ /* 0x000fc80007ffe0ff */
[----:B0-----:R-:W-:Y:S02]  /*2d20*/  IABS R43, R57 ;  /* 0x00000039002b7213 */ /* 0x001fe40000000000 */
[----:B------:R-:W-:Y:S02]  /*2d30*/  MOV R30, UR6 ;  /* 0x00000006001e7c02 */ /* 0x000fe40008000f00 */
[----:B------:R-:W-:Y:S02]  /*2d40*/  R2UR UR10, R38 ;  /* 0x00000000260a72ca */ /* 0x000fe400000e0000 */
[----:B------:R-:W-:-:S13]  /*2d50*/  R2UR UR11, R39 ;  /* 0x00000000270b72ca */ /* 0x000fda00000e0000 */
[----:B------:R0:W2:Y:S04]  /*2d60*/  LDG.E R40, desc[UR10][R12.64] ;  /* 0x0000000a0c287981 */ /* 0x0000a8000c1e1900 */
[----:B------:R1:W2:Y:S01]  /*2d70*/  LDG.E R41, desc[UR10][R14.64] ;  /* 0x0000000a0e297981 */ /* 0x0002a2000c1e1900 */
        /* <DEDUP_REMOVED lines=17> */
[----:B-1----:R-:W-:-:S05]  /*2e90*/  IADD3 R14, PT, PT, -R12, RZ, RZ ;  /* 0x000000ff0c0e7210 */ /* 0x002fca0007ffe1ff */
        /* <DEDUP_REMOVED lines=9> */
[----:B------:R-:W-:-:S04]  /*2f30*/  @!P4 IADD3 R12, PT, PT, -R12, RZ, RZ ;  /* 0x000000ff0c0cc210 */ /* 0x000fc80007ffe1ff */
        /* <DEDUP_REMOVED lines=18> */
[----:B------:R-:W-:-:S04]  /*3060*/  IMAD.WIDE R12, R13, 0x8, R6 ;  /* 0x000000080d0c7825 */ /* 0x000fc800078e0206 */
[----:B------:R-:W-:Y:S01]  /*3070*/  IMAD.U32 R36, RZ, RZ, UR6 ;  /* 0x00000006ff247e24 */ /* 0x000fe2000f8e00ff */
[----:B------:R-:W-:Y:S01]  /*3080*/  PRMT R57, R29, 0x7770, RZ ;  /* 0x000077701d397816 */ /* 0x000fe200000000ff */
[----:B------:R0:W3:Y:S06]  /*3090*/  LDG.E R43, desc[UR10][R12.64] ;  /* 0x0000000a0c2b7981 */ /* 0x0000ec000c1e1900 */
[----:B------:R-:W5:Y:S02]  /*30a0*/  @P4 LDG.E R15, desc[UR12][R12.64+0x4] ;  /* 0x0000040c0c0f4981 */ /* 0x000f64000c1e1900 */
[----:B-----5:R-:W-:Y:S01]  /*30b0*/  @P4 FMUL R36, R15, UR4 ;  /* 0x000000040f244c20 */ /* 0x020fe20008400000 */
[----:B------:R-:W-:-:S04]  /*30c0*/  IADD3 R15, PT, PT, R11, 0x340, RZ ;  /* 0x000003400b0f7810 */ /* 0x000fc80007ffe0ff */
        /* <DEDUP_REMOVED lines=39> */
[----:B------:R0:W5:Y:S01]  /*3340*/  LDG.E.U16 R12, desc[UR10][R12.64] ;  /* 0x0000000a0c0c7981 */ /* 0x000162000c1e1500 */
[----:B------:R-:W-:-:S04]  /*3350*/  IADD3 R58, PT, PT, R11, 0x380, RZ ;  /* 0x000003800b3a7810 */ /* 0x000fc80007ffe0ff */
[----:B------:R-:W-:Y:S02]  /*3360*/  IABS R29, R58 ;  /* 0x0000003a001d7213 */ /* 0x000fe40000000000 */
[----:B------:R-:W-:Y:S02]  /*3370*/  PRMT R60, R19, 0x7770, RZ ;  /* 0x00007770133c7816 */ /* 0x000fe400000000ff */
[----:B------:R-:W-:Y:S01]  /*3380*/  PRMT R19, R25, 0x7770, RZ ;  /* 0x0000777019137816 */ /* 0x000fe200000000ff */
[----:B------:R-:W-:-:S05]  /*3390*/  IMAD.HI.U32 R25, R29, UR7, RZ ;  /* 0x000000071d197c27 */ /* 0x000fca000f8e00ff */
[----:B------:R-:W-:-:S05]  /*33a0*/  IADD3 R62, PT, PT, -R25, RZ, RZ ;  /* 0x000000ff193e7210 */ /* 0x000fca0007ffe1ff */
[----:B------:R-:W-:-:S05]  /*33b0*/  IMAD R29, R62, UR9, R29 ;  /* 0x000000093e1d7c24 */ /* 0x000fca000f8e021d */
[----:B------:R-:W-:Y:S02]  /*33c0*/  ISETP.LT.U32.AND P4, PT, R29, UR9, PT ;  /* 0x000000091d007c0c */ /* 0x000fe4000bf81070 */
[----:B------:R-:W-:-:S11]  /*33d0*/  IADD3 R11, PT, PT, R11, 0x3c0, RZ ;  /* 0x000003c00b0b7810 */ /* 0x000fd60007ffe0ff */
[----:B------:R-:W-:Y:S01]  /*33e0*/  @!P4 IADD3 R29, PT, PT, R29, -UR9, RZ ;  /* 0x800000091d1dcc10 */ /* 0x000fe2000fffe0ff */
[----:B------:R-:W-:-:S03]  /*33f0*/  @!P4 VIADD R25, R25, 0x1 ;  /* 0x000000011919c836 */ /* 0x000fc60000000000 */
[----:B------:R-:W-:Y:S02]  /*3400*/  ISETP.GE.U32.AND P4, PT, R29, UR9, PT ;  /* 0x000000091d007c0c */ /* 0x000fe4000bf86070 */
[----:B------:R-:W-:-:S05]  /*3410*/  IABS R29, R11 ;  /* 0x0000000b001d7213 */ /* 0x000fca0000000000 */
[----:B0-----:R-:W-:-:S05]  /*3420*/  IMAD.HI.U32 R13, R29, UR7, RZ ;  /* 0x000000071d0d7c27 */ /* 0x001fca000f8e00ff */
[----:B------:R-:W-:-:S05]  /*3430*/  IADD3 R62, PT, PT, -R13, RZ, RZ ;  /* 0x000000ff0d3e7210 */ /* 0x000fca0007ffe1ff */
[----:B------:R-:W-:-:S05]  /*3440*/  IMAD R29, R62, UR9, R29 ;  /* 0x000000093e1d7c24 */ /* 0x000fca000f8e021d */
[----:B------:R-:W-:Y:S02]  /*3450*/  ISETP.LT.U32.AND P6, PT, R29, UR9, PT ;  /* 0x000000091d007c0c */ /* 0x000fe4000bfc1070 */
[----:B------:R-:W-:-:S11]  /*3460*/  @P4 IADD3 R25, PT, PT, R25, 0x1, RZ ;  /* 0x0000000119194810 */ /* 0x000fd60007ffe0ff */
        /* <DEDUP_REMOVED lines=9> */
[----:B------:R-:W-:-:S09]  /*3500*/  SEL R59, R9, R25, !P1 ;  /* 0x00000019093b7207 */ /* 0x000fd20004800000 */
[----:B------:R-:W-:-:S04]  /*3510*/  @!P4 IADD3 R13, PT, PT, -R13, RZ, RZ ;  /* 0x000000ff0d0dc210 */ /* 0x000fc80007ffe1ff */
[----:B------:R-:W-:Y:S02]  /*3520*/  SEL R13, R9, R13, !P1 ;  /* 0x0000000d090d7207 */ /* 0x000fe40004800000 */
        /* <DEDUP_REMOVED lines=17> */
[----:B------:R-:W-:-:S05]  /*3640*/  IADD3 R64, PT, PT, -R13, RZ, RZ ;  /* 0x000000ff0d407210 */ /* 0x000fca0007ffe1ff */
[----:B------:R-:W-:Y:S01]  /*3650*/  IMAD R9, R64, UR45, R11 ;  /* 0x0000002d40097c24 */ /* 0x000fe2000f8e020b */
[----:B------:R-:W-:-:S04]  /*3660*/  PRMT R61, R27, 0x7770, RZ ;  /* 0x000077701b3d7816 */ /* 0x000fc800000000ff */
[----:B------:R-:W-:Y:S02]  /*3670*/  IABS R27, R9 ;  /* 0x00000009001b7213 */ /* 0x000fe40000000000 */
[----:B------:R-:W-:Y:S02]  /*3680*/  PRMT R50, R50, 0x7770, RZ ;  /* 0x0000777032327816 */ /* 0x000fe400000000ff */
[----:B------:R-:W-:Y:S02]  /*3690*/  PRMT R31, R31, 0x7770, RZ ;  /* 0x000077701f1f7816 */ /* 0x000fe400000000ff */
[----:B-----5:R-:W-:-:S04]  /*36a0*/  PRMT R25, R12, 0x7771, RZ ;  /* 0x000077710c197816 */ /* 0x020fc800000000ff */
        /* <DEDUP_REMOVED lines=12> */
[----:B------:R-:W-:Y:S01]  /*3770*/  FMUL R23, R23, UR4 ;  /* 0x0000000417177c20 */ /* 0x000fe20008400000 */
[----:B------:R-:W-:Y:S02]  /*3780*/  PRMT R48, R48, 0x7770, RZ ;  /* 0x0000777030307816 */ /* 0x000fe400000000ff */
[----:B------:R-:W-:-:S07]  /*3790*/  ISETP.NE.AND P5, PT, R50, RZ, PT ;  /* 0x000000ff3200720c */ /* 0x000fce0003fa5270 */
[----:B------:R-:W-:Y:S02]  /*37a0*/  @!P6 IADD3 R65, PT, PT, -R65, RZ, RZ ;  /* 0x000000ff4141e210 */ /* 0x000fe40007ffe1ff */
[----:B------:R-:W-:Y:S01]  /*37b0*/  ISETP.NE.AND P6, PT, R5, RZ, PT ;  /* 0x000000ff0500720c */ /* 0x000fe20003fc5270 */
[----:B------:R-:W-:Y:S01]  /*37c0*/  FMUL R5, R21, UR4 ;  /* 0x0000000415057c20 */ /* 0x000fe20008400000 */
[----:B------:R-:W-:Y:S01]  /*37d0*/  ISETP.NE.AND P1, PT, R31, RZ, PT ;  /* 0x000000ff1f00720c */ /* 0x000fe20003f25270 */
[----:B------:R-:W-:Y:S01]  /*37e0*/  FMUL R31, R35, UR4 ;  /* 0x00000004231f7c20 */ /* 0x000fe20008400000 */
[----:B------:R-:W-:Y:S02]  /*37f0*/  PRMT R49, R49, 0x7770, RZ ;  /* 0x0000777031317816 */ /* 0x000fe400000000ff */
[----:B------:R-:W-:Y:S01]  /*3800*/  FSEL R5, R5, R4, P6 ;  /* 0x0000000405057208 */ /* 0x000fe20003000000 */
[----:B------:R-:W-:Y:S01]  /*3810*/  FMUL R27, R37, UR4 ;  /* 0x00000004251b7c20 */ /* 0x000fe20008400000 */
[----:B------:R-:W-:-:S02]  /*3820*/  ISETP.NE.AND P6, PT, R48, RZ, PT ;  /* 0x000000ff3000720c */ /* 0x000fc40003fc5270 */
[-C--:B------:R-:W-:Y:S02]  /*3830*/  FSEL R29, R23, R4.reuse, P5 ;  /* 0x00000004171d7208 */ /* 0x080fe40002800000 */
[----:B------:R-:W-:Y:S01]  /*3840*/  ISETP.NE.AND P5, PT, R57, RZ, PT ;  /* 0x000000ff3900720c */ /* 0x000fe20003fa5270 */
[----:B------:R-:W-:Y:S01]  /*3850*/  FMUL R25, R33, UR4 ;  /* 0x0000000421197c20 */ /* 0x000fe20008400000 */
[-C--:B------:R-:W-:Y:S01]  /*3860*/  FSEL R31, R31, R4.reuse, P6 ;  /* 0x000000041f1f7208 */ /* 0x080fe20003000000 */
[----:B----4-:R-:W-:Y:S01]  /*3870*/  FMUL R23, R51, UR4 ;  /* 0x0000000433177c20 */ /* 0x010fe20008400000 */
[----:B------:R-:W-:Y:S02]  /*3880*/  ISETP.NE.AND P6, PT, R49, RZ, PT ;  /* 0x000000ff3100720c */ /* 0x000fe40003fc5270 */
[----:B------:R-:W-:Y:S02]  /*3890*/  FSEL R27, R27, R4, P5 ;  /* 0x000000041b1b7208 */ /* 0x000fe40002800000 */
[----:B------:R-:W-:-:S02]  /*38a0*/  ISETP.NE.AND P5, PT, R60, RZ, PT ;  /* 0x000000ff3c00720c */ /* 0x000fc40003fa5270 */
[----:B------:R-:W-:Y:S02]  /*38b0*/  PRMT R17, R17, 0x7770, RZ ;  /* 0x0000777011117816 */ /* 0x000fe400000000ff */
[-C--:B------:R-:W-:Y:S02]  /*38c0*/  FSEL R25, R25, R4.reuse, P6 ;  /* 0x0000000419197208 */ /* 0x080fe40003000000 */
[----:B------:R-:W-:Y:S01]  /*38d0*/  ISETP.NE.AND P6, PT, R19, RZ, PT ;  /* 0x000000ff1300720c */ /* 0x000fe20003fc5270 */
[----:B--2---:R-:W-:Y:S01]  /*38e0*/  FMUL R19, R53, UR4 ;  /* 0x0000000435137c20 */ /* 0x004fe20008400000 */
[----:B------:R-:W-:Y:S02]  /*38f0*/  FSEL R23, R23, R4, P5 ;  /* 0x0000000417177208 */ /* 0x000fe40002800000 */
[----:B------:R-:W-:-:S04]  /*3900*/  ISETP.NE.AND P5, PT, R17, RZ, PT ;  /* 0x000000ff1100720c */ /* 0x000fc80003fa5270 */
[----:B------:R-:W-:Y:S02]  /*3910*/  FSEL R19, R19, R4, P5 ;  /* 0x0000000413137208 */ /* 0x000fe40002800000 */
[----:B------:R-:W-:-:S04]  /*3920*/  ISETP.NE.AND P5, PT, RZ, UR46, PT ;  /* 0x0000002eff007c0c */ /* 0x000fc8000bfa5270 */
[----:B------:R-:W-:Y:S01]  /*3930*/  SEL R65, R0, R65, !P5 ;  /* 0x0000004100417207 */ /* 0x000fe20006800000 */
[----:B------:R-:W-:Y:S01]  /*3940*/  FMUL R21, R52, UR4 ;  /* 0x0000000434157c20 */ /* 0x000fe20008400000 */
[----:B------:R-:W-:Y:S02]  /*3950*/  SEL R59, R59, RZ, P3 ;  /* 0x000000ff3b3b7207 */ /* 0x000fe40001800000 */
[----:B------:R-:W-:Y:S01]  /*3960*/  SEL R35, R13, RZ, P3 ;  /* 0x000000ff0d237207 */ /* 0x000fe20001800000 */
[----:B------:R-:W-:Y:S01]  /*3970*/  IMAD.MOV R52, RZ, RZ, -R65 ;  /* 0x000000ffff347224 */ /* 0x000fe200078e0a41 */
[----:B------:R-:W-:Y:S01]  /*3980*/  SEL R62, R62, RZ, P2 ;  /* 0x000000ff3e3e7207 */ /* 0x000fe20001000000 */
[----:B------:R-:W-:Y:S01]  /*3990*/  IMAD R59, R59, UR42, RZ ;  /* 0x0000002a3b3b7c24 */ /* 0x000fe2000f8e02ff */
[----:B------:R-:W-:Y:S01]  /*39a0*/  SEL R37, R65, RZ, P2 ;  /* 0x000000ff41257207 */ /* 0x000fe20001000000 */
[----:B------:R-:W-:Y:S01]  /*39b0*/  IMAD R9, R52, UR46, R9 ;  /* 0x0000002e34097c24 */ /* 0x000fe2000f8e0209 */
[----:B------:R-:W-:Y:S01]  /*39c0*/  SEL R63, R63, RZ, P0 ;  /* 0x000000ff3f3f7207 */ /* 0x000fe20000000000 */
[----:B------:R-:W-:-:S02]  /*39d0*/  IMAD R52, R35, UR42, RZ ;  /* 0x0000002a23347c24 */ /* 0x000fc4000f8e02ff */
[----:B------:R-:W-:Y:S01]  /*39e0*/  IMAD R62, R62, UR43, R59 ;  /* 0x0000002b3e3e7c24 */ /* 0x000fe2000f8e023b */
[----:B------:R-:W-:Y:S01]  /*39f0*/  SEL R9, R9, RZ, P0 ;  /* 0x000000ff09097207 */ /* 0x000fe20000000000 */
[----:B------:R-:W-:Y:S02]  /*3a00*/  IMAD R52, R37, UR43, R52 ;  /* 0x0000002b25347c24 */ /* 0x000fe4000f8e0234 */
[----:B------:R-:W-:Y:S02]  /*3a10*/  IMAD R62, R63, UR47, R62 ;  /* 0x0000002f3f3e7c24 */ /* 0x000fe4000f8e023e */
[----:B------:R-:W-:Y:S01]  /*3a20*/  IMAD R9, R9, UR47, R52 ;  /* 0x0000002f09097c24 */ /* 0x000fe2000f8e0234 */
[----:B------:R-:W-:Y:S02]  /*3a30*/  R2UR UR8, R38 ;  /* 0x00000000260872ca */ /* 0x000fe400000e0000 */
[----:B------:R-:W-:Y:S02]  /*3a40*/  LEA.HI R62, R62, R62, RZ, 0x1 ;  /* 0x0000003e3e3e7211 */ /* 0x000fe400078f08ff */
[----:B------:R-:W-:-:S02]  /*3a50*/  R2UR UR9, R39 ;  /* 0x00000000270972ca */ /* 0x000fc400000e0000 */
[----:B------:R-:W-:Y:S02]  /*3a60*/  LEA.HI R9, R9, R9, RZ, 0x1 ;  /* 0x0000000909097211 */ /* 0x000fe400078f08ff */
[----:B------:R-:W-:Y:S02]  /*3a70*/  SHF.R.S32.HI R49, RZ, 0x1, R62 ;  /* 0x00000001ff317819 */ /* 0x000fe4000001143e */
[----:B------:R-:W-:-:S03]  /*3a80*/  SHF.R.S32.HI R9, RZ, 0x1, R9 ;  /* 0x00000001ff097819 */ /* 0x000fc60000011409 */
[----:B------:R-:W-:-:S04]  /*3a90*/  IMAD.WIDE R48, R49, 0x2, R2 ;  /* 0x0000000231307825 */ /* 0x000fc800078e0202 */
[----:B------:R-:W-:Y:S01]  /*3aa0*/  IMAD.WIDE R2, R9, 0x2, R2 ;  /* 0x0000000209027825 */ /* 0x000fe200078e0202 */
[----:B------:R0:W2:Y:S04]  /*3ab0*/  LDG.E.U16 R33, desc[UR8][R48.64] ;  /* 0x0000000830217981 */ /* 0x0000a8000c1e1500 */
[----:B------:R-:W4:Y:S01]  /*3ac0*/  LDG.E.U16 R37, desc[UR8][R2.64] ;  /* 0x0000000802257981 */ /* 0x000f22000c1e1500 */
[----:B------:R-:W-:Y:S02]  /*3ad0*/  LEA.HI R15, R15, R15, RZ, 0x1 ;  /* 0x0000000f0f0f7211 */ /* 0x000fe400078f08ff */
[----:B------:R-:W-:Y:S02]  /*3ae0*/  @P4 R2UR UR10, R38 ;  /* 0x00000000260a42ca */ /* 0x000fe400000e0000 */
[----:B------:R-:W-:-:S02]  /*3af0*/  @P4 R2UR UR11, R39 ;  /* 0x00000000270b42ca */ /* 0x000fc400000e0000 */
[----:B------:R-:W-:Y:S02]  /*3b00*/  SHF.R.S32.HI R15, RZ, 0x1, R15 ;  /* 0x00000001ff0f7819 */ /* 0x000fe4000001140f */
[----:B------:R-:W-:Y:S02]  /*3b10*/  LEA.HI R58, R58, R58, RZ, 0x1 ;  /* 0x0000003a3a3a7211 */ /* 0x000fe400078f08ff */
[----:B------:R-:W-:Y:S01]  /*3b20*/  R2UR UR12, R38 ;  /* 0x00000000260c72ca */ /* 0x000fe200000e0000 */
[----:B0-----:R-:W-:Y:S01]  /*3b30*/  IMAD.WIDE R48, R15, 0x8, R6 ;  /* 0x000000080f307825 */ /* 0x001fe200078e0206 */
[----:B------:R-:W-:Y:S02]  /*3b40*/  R2UR UR13, R39 ;  /* 0x00000000270d72ca */ /* 0x000fe400000e0000 */
[----:B------:R-:W-:Y:S02]  /*3b50*/  PRMT R14, R14, 0x7770, RZ ;  /* 0x000077700e0e7816 */ /* 0x000fe400000000ff */
[----:B------:R-:W-:Y:S01]  /*3b60*/  SHF.R.S32.HI R51, RZ, 0x1, R58 ;  /* 0x00000001ff337819 */ /* 0x000fe2000001143a */
[----:B------:R-:W5:Y:S01]  /*3b70*/  @P4 LDG.E R15, desc[UR10][R48.64+0x4] ;  /* 0x0000040a300f4981 */ /* 0x000f62000c1e1900 */
[----:B------:R-:W-:-:S02]  /*3b80*/  LEA.HI R11, R11, R11, RZ, 0x1 ;  /* 0x0000000b0b0b7211 */ /* 0x000fc400078f08ff */
[----:B------:R-:W-:Y:S01]  /*3b90*/  ISETP.NE.AND P2, PT, R14, RZ, PT ;  /* 0x000000ff0e00720c */ /* 0x000fe20003f45270 */
[----:B------:R-:W-:Y:S01]  /*3ba0*/  IMAD.WIDE R50, R51, 0x8, R6 ;  /* 0x0000000833327825 */ /* 0x000fe200078e0206 */
[----:B------:R-:W5:Y:S01]  /*3bb0*/  LDG.E R14, desc[UR8][R48.64] ;  /* 0x00000008300e7981 */ /* 0x000f62000c1e1900 */
[----:B------:R-:W-:-:S03]  /*3bc0*/  SHF.R.S32.HI R11, RZ, 0x1, R11 ;  /* 0x00000001ff0b7819 */ /* 0x000fc6000001140b */
[----:B------:R-:W5:Y:S02]  /*3bd0*/  LDG.E R13, desc[UR12][R50.64] ;  /* 0x0000000c320d7981 */ /* 0x000f64000c1e1900 */
[----:B------:R-:W-:-:S05]  /*3be0*/  IMAD.WIDE R6, R11, 0x8, R6 ;  /* 0x000000080b067825 */ /* 0x000fca00078e0206 */
[----:B------:R-:W5:Y:S01]  /*3bf0*/  LDG.E R2, desc[UR8][R6.64] ;  /* 0x0000000806027981 */ /* 0x000f62000c1e1900 */
[----:B--2---:R-:W-:Y:S02]  /*3c00*/  PRMT R0, R33, 0x7771, RZ ;  /* 0x0000777121007816 */ /* 0x004fe400000000ff */
[----:B----4-:R-:W-:Y:S02]  /*3c10*/  PRMT R9, R37, 0x7771, RZ ;  /* 0x0000777125097816 */ /* 0x010fe400000000ff */
[----:B------:R-:W-:Y:S02]  /*3c20*/  ISETP.NE.AND P5, PT, R0, RZ, PT ;  /* 0x000000ff0000720c */ /* 0x000fe40003fa5270 */
[----:B------:R-:W-:-:S11]  /*3c30*/  ISETP.NE.AND P0, PT, R9, RZ, PT ;  /* 0x000000ff0900720c */ /* 0x000fd60003f05270 */
[C---:B------:R-:W-:Y:S02]  /*3c40*/  @P5 R2UR UR14, R38.reuse ;  /* 0x00000000260e52ca */ /* 0x040fe400000e0000 */
[C---:B------:R-:W-:Y:S02]  /*3c50*/  @P5 R2UR UR15, R39.reuse ;  /* 0x00000000270f52ca */ /* 0x040fe400000e0000 */
[----:B------:R-:W-:Y:S02]  /*3c60*/  @P0 R2UR UR10, R38 ;  /* 0x00000000260a02ca */ /* 0x000fe400000e0000 */
[----:B------:R-:W-:-:S09]  /*3c70*/  @P0 R2UR UR11, R39 ;  /* 0x00000000270b02ca */ /* 0x000fd200000e0000 */
[----:B------:R-:W2:Y:S04]  /*3c80*/  @P5 LDG.E R0, desc[UR14][R50.64+0x4] ;  /* 0x0000040e32005981 */ /* 0x000ea8000c1e1900 */
[----:B------:R0:W4:Y:S01]  /*3c90*/  @P0 LDG.E R9, desc[UR10][R6.64+0x4] ;  /* 0x0000040a06090981 */ /* 0x000122000c1e1900 */
[----:B------:R-:W-:-:S04]  /*3ca0*/  FMNMX3 R3, R5, -INF , R8, !PT ;  /* 0xff80000005037876 */ /* 0x000fc80007800008 */
[----:B------:R-:W-:-:S04]  /*3cb0*/  FMNMX3 R3, R3, R29, R28, !PT ;  /* 0x0000001d03037276 */ /* 0x000fc8000780001c */
[----:B------:R-:W-:-:S04]  /*3cc0*/  FMNMX3 R3, R3, R31, R26, !PT ;  /* 0x0000001f03037276 */ /* 0x000fc8000780001a */
[----:B------:R-:W-:-:S04]  /*3cd0*/  FMNMX3 R3, R3, R27, R24, !PT ;  /* 0x0000001b03037276 */ /* 0x000fc80007800018 */
[----:B------:R-:W-:Y:S02]  /*3ce0*/  FMNMX3 R3, R3, R25, R22, !PT ;  /* 0x0000001903037276 */ /* 0x000fe40007800016 */
[-C--:B------:R-:W-:Y:S02]  /*3cf0*/  FSEL R21, R21, R4.reuse, P6 ;  /* 0x0000000415157208 */ /* 0x080fe40003000000 */
[----:B------:R-:W-:Y:S01]  /*3d00*/  FMNMX3 R3, R3, R23, R20, !PT ;  /* 0x0000001703037276 */ /* 0x000fe20007800014 */
[----:B------:R-:W-:Y:S01]  /*3d10*/  FMUL R17, R54, UR4 ;  /* 0x0000000436117c20 */ /* 0x000fe20008400000 */
[----:B------:R-:W-:Y:S02]  /*3d20*/  ISETP.NE.AND P6, PT, R61, RZ, PT ;  /* 0x000000ff3d00720c */ /* 0x000fe40003fc5270 */
[----:B------:R-:W-:Y:S02]  /*3d30*/  PRMT R56, R56, 0x7770, RZ ;  /* 0x0000777038387816 */ /* 0x000fe400000000ff */
[----:B------:R-:W-:Y:S01]  /*3d40*/  FMNMX3 R3, R3, R21, R18, !PT ;  /* 0x0000001503037276 */ /* 0x000fe20007800012 */
[----:B------:R-:W-:Y:S01]  /*3d50*/  FMUL R35, R42, UR4 ;  /* 0x000000042a237c20 */ /* 0x000fe20008400000 */
[----:B------:R-:W-:-:S02]  /*3d60*/  FSEL R17, R17, R4, P6 ;  /* 0x0000000411117208 */ /* 0x000fc40003000000 */
[----:B------:R-:W-:Y:S02]  /*3d70*/  ISETP.NE.AND P6, PT, R56, RZ, PT ;  /* 0x000000ff3800720c */ /* 0x000fe40003fc5270 */
[----:B0-----:R-:W-:Y:S01]  /*3d80*/  FMNMX3 R6, R3, R19, R16, !PT ;  /* 0x0000001303067276 */ /* 0x001fe20007800010 */
[----:B------:R-:W-:Y:S01]  /*3d90*/  FMUL R3, R40, UR4 ;  /* 0x0000000428037c20 */ /* 0x000fe20008400000 */
[----:B------:R-:W-:Y:S02]  /*3da0*/  PRMT R55, R55, 0x7770, RZ ;  /* 0x0000777037377816 */ /* 0x000fe400000000ff */
[----:B------:R-:W-:Y:S02]  /*3db0*/  FSEL R35, R35, R4, P6 ;  /* 0x0000000423237208 */ /* 0x000fe40003000000 */
[----:B------:R-:W-:Y:S01]  /*3dc0*/  FMNMX3 R6, R6, R17, R10, !PT ;  /* 0x0000001106067276 */ /* 0x000fe2000780000a */
[----:B------:R-:W-:Y:S01]  /*3dd0*/  FMUL R41, R41, UR4 ;  /* 0x0000000429297c20 */ /* 0x000fe20008400000 */
[----:B------:R-:W-:-:S02]  /*3de0*/  ISETP.NE.AND P3, PT, R55, RZ, PT ;  /* 0x000000ff3700720c */ /* 0x000fc40003f65270 */
[-C--:B------:R-:W-:Y:S02]  /*3df0*/  FSEL R40, R3, R4.reuse, P1 ;  /* 0x0000000403287208 */ /* 0x080fe40000800000 */
[----:B------:R-:W-:Y:S02]  /*3e00*/  FMNMX3 R7, R6, R35, R34, !PT ;  /* 0x0000002306077276 */ /* 0x000fe40007800022 */
[----:B------:R-:W-:Y:S01]  /*3e10*/  PRMT R3, R37, 0x7770, RZ ;  /* 0x0000777025037816 */ /* 0x000fe200000000ff */
[----:B---3--:R-:W-:Y:S01]  /*3e20*/  FMUL R43, R43, UR4 ;  /* 0x000000042b2b7c20 */ /* 0x008fe20008400000 */
[----:B------:R-:W-:Y:S02]  /*3e30*/  PRMT R12, R12, 0x7770, RZ ;  /* 0x000077700c0c7816 */ /* 0x000fe400000000ff */
[----:B------:R-:W-:Y:S02]  /*3e40*/  FSEL R49, R41, R4, P3 ;  /* 0x0000000429317208 */ /* 0x000fe40001800000 */
[----:B------:R-:W-:-:S02]  /*3e50*/  FMNMX3 R7, R7, R40, R32, !PT ;  /* 0x0000002807077276 */ /* 0x000fc40007800020 */
[----:B------:R-:W-:Y:S01]  /*3e60*/  ISETP.NE.AND P3, PT, R3, RZ, PT ;  /* 0x000000ff0300720c */ /* 0x000fe20003f65270 */
[----:B-----5:R-:W-:Y:S01]  /*3e70*/  FMUL R41, R14, UR4 ;  /* 0x000000040e297c20 */ /* 0x020fe20008400000 */
[----:B------:R-:W-:Y:S02]  /*3e80*/  ISETP.NE.AND P6, PT, R12, RZ, PT ;  /* 0x000000ff0c00720c */ /* 0x000fe40003fc5270 */
[----:B------:R-:W-:Y:S02]  /*3e90*/  PRMT R33, R33, 0x7770, RZ ;  /* 0x0000777021217816 */ /* 0x000fe400000000ff */
[----:B------:R-:W-:Y:S02]  /*3ea0*/  FSEL R43, R43, R4, P2 ;  /* 0x000000042b2b7208 */ /* 0x000fe40001000000 */
[----:B------:R-:W-:Y:S01]  /*3eb0*/  FMNMX3 R7, R7, R49, R30, !PT ;  /* 0x0000003107077276 */ /* 0x000fe2000780001e */
[----:B------:R-:W-:Y:S01]  /*3ec0*/  FMUL R13, R13, UR4 ;  /* 0x000000040d0d7c20 */ /* 0x000fe20008400000 */
[----:B------:R-:W-:Y:S01]  /*3ed0*/  MOV R42, UR6 ;  /* 0x00000006002a7c02 */ /* 0x000fe20008000f00 */
[----:B------:R-:W-:Y:S01]  /*3ee0*/  @P4 FMUL R42, R15, UR4 ;  /* 0x000000040f2a4c20 */ /* 0x000fe20008400000 */
[----:B------:R-:W-:-:S02]  /*3ef0*/  ISETP.NE.AND P1, PT, R33, RZ, PT ;  /* 0x000000ff2100720c */ /* 0x000fc40003f25270 */
[-C--:B------:R-:W-:Y:S02]  /*3f00*/  FSEL R41, R41, R4.reuse, P6 ;  /* 0x0000000429297208 */ /* 0x080fe40003000000 */
[----:B------:R-:W-:Y:S02]  /*3f10*/  FMNMX3 R7, R7, R43, R36, !PT ;  /* 0x0000002b07077276 */ /* 0x000fe40007800024 */
[----:B------:R-:W-:Y:S02]  /*3f20*/  MOV R48, UR6 ;  /* 0x0000000600307c02 */ /* 0x000fe40008000f00 */
[----:B------:R-:W-:Y:S02]  /*3f30*/  FSEL R37, R13, R4, P1 ;  /* 0x000000040d257208 */ /* 0x000fe40000800000 */
[----:B------:R-:W-:Y:S01]  /*3f40*/  FMNMX3 R7, R7, R41, R42, !PT ;  /* 0x0000002907077276 */ /* 0x000fe2000780002a */
[----:B------:R-:W-:Y:S01]  /*3f50*/  @P3 FMUL R4, R2, UR4 ;  /* 0x0000000402043c20 */ /* 0x000fe20008400000 */
[----:B------:R-:W-:Y:S01]  /*3f60*/  MOV R33, UR6 ;  /* 0x0000000600217c02 */ /* 0x000fe20008000f00 */
[----:B--2---:R-:W-:Y:S01]  /*3f70*/  @P5 FMUL R48, R0, UR4 ;  /* 0x0000000400305c20 */ /* 0x004fe20008400000 */
[----:B----4-:R-:W-:Y:S01]  /*3f80*/  @P0 FMUL R33, R9, UR4 ;  /* 0x0000000409210c20 */ /* 0x010fe20008400000 */
[----:B------:R-:W-:-:S03]  /*3f90*/  UMOV UR4, 0xffffffff ;  /* 0xffffffff00047882 */ /* 0x000fc60000000000 */
[----:B------:R-:W-:-:S04]  /*3fa0*/  FMNMX3 R7, R7, R37, R48, !PT ;  /* 0x0000002507077276 */ /* 0x000fc80007800030 */
        /* <DEDUP_REMOVED lines=16> */
[----:B------:R-:W-:Y:S01]  /*40b0*/  FADD R70, -R7, R8 ;  /* 0x0000000807467221 */ /* 0x000fe20000000100 */
        /* <DEDUP_REMOVED lines=8> */
[----:B------:R-:W-:Y:S01]  /*4140*/  FADD R74, -R7, R28 ;  /* 0x0000001c074a7221 */ /* 0x000fe20000000100 */
[----:B------:R-:W-:Y:S01]  /*4150*/  FADD R3, R19, -12583039 ;  /* 0xcb40007f13037421 */ /* 0x000fe20000000000 */
[C---:B------:R-:W-:Y:S01]  /*4160*/  FADD R6, -R7.reuse, R18 ;  /* 0x0000001207067221 */ /* 0x040fe20000000100 */
[----:B------:R-:W-:Y:S01]  /*4170*/  FADD R50, -R7, R34 ;  /* 0x0000002207327221 */ /* 0x000fe20000000100 */
[----:B------:R-:W-:Y:S01]  /*4180*/  FADD R18, R40, -R7 ;  /* 0x8000000728127221 */ /* 0x000fe20000000000 */
[C---:B------:R-:W-:Y:S01]  /*4190*/  FFMA R5, R68.reuse, 1.4426950216293334961, -R3 ;  /* 0x3fb8aa3b44057823 */ /* 0x040fe20000000803 */
[-C--:B------:R-:W-:Y:S01]  /*41a0*/  FFMA.RM R3, R13, R12.reuse, 12582913 ;  /* 0x4b4000010d037423 */ /* 0x080fe2000000400c */
        /* <DEDUP_REMOVED lines=8> */
[--C-:B------:R-:W-:Y:S01]  /*4230*/  FADD R66, R31, -R7.reuse ;  /* 0x800000071f427221 */ /* 0x100fe20000000000 */
[--C-:B------:R-:W-:Y:S01]  /*4240*/  FADD R62, R27, -R7.reuse ;  /* 0x800000071b3e7221 */ /* 0x100fe20000000000 */
[--C-:B------:R-:W-:Y:S01]  /*4250*/  FADD R2, R23, -R7.reuse ;  /* 0x8000000717027221 */ /* 0x100fe20000000000 */
[--C-:B------:R-:W-:Y:S01]  /*4260*/  FADD R56, R21, -R7.reuse ;  /* 0x8000000715387221 */ /* 0x100fe20000000000 */
[--C-:B------:R-:W-:Y:S01]  /*4270*/  FADD R52, R17, -R7.reuse ;  /* 0x8000000711347221 */ /* 0x100fe20000000000 */
[----:B------:R-:W-:Y:S01]  /*4280*/  FADD R10, -R7, R10 ;  /* 0x0000000a070a7221 */ /* 0x000fe20000000100 */
[--C-:B------:R-:W-:Y:S01]  /*4290*/  FADD R16, R35, -R7.reuse ;  /* 0x8000000723107221 */ /* 0x100fe20000000000 */
[--C-:B------:R-:W-:Y:S01]  /*42a0*/  FADD R20, R49, -R7.reuse ;  /* 0x8000000731147221 */ /* 0x100fe20000000000 */
[--C-:B------:R-:W-:Y:S01]  /*42b0*/  FADD R22, R43, -R7.reuse ;  /* 0x800000072b167221 */ /* 0x100fe20000000000 */
[----:B------:R-:W-:Y:S01]  /*42c0*/  FADD R36, -R7, R36 ;  /* 0x0000002407247221 */ /* 0x000fe20000000100 */
[--C-:B------:R-:W-:Y:S01]  /*42d0*/  FADD R24, R41, -R7.reuse ;  /* 0x8000000729187221 */ /* 0x100fe20000000000 */
        /* <DEDUP_REMOVED lines=34> */
[----:B------:R-:W-:Y:S01]  /*4500*/  FADD R13, R15, -12583039 ;  /* 0xcb40007f0f0d7421 */ /* 0x000fe20000000000 */
[----:B------:R-:W-:Y:S01]  /*4510*/  SHF.L.U32 R7, R7, 0x17, RZ ;  /* 0x0000001707077819 */ /* 0x000fe200000006ff */
[-C--:B------:R-:W-:Y:S01]  /*4520*/  FFMA.RM R9, R9, R12.reuse, 12582913 ;  /* 0x4b40000109097423 */ /* 0x080fe2000000400c */
[-C--:B------:R-:W-:Y:S01]  /*4530*/  FFMA.RM R35, R35, R12.reuse, 12582913 ;  /* 0x4b40000123237423 */ /* 0x080fe2000000400c */
[----:B------:R-:W-:Y:S01]  /*4540*/  FFMA R13, R62, 1.4426950216293334961, -R13 ;  /* 0x3fb8aa3b3e0d7823 */ /* 0x000fe2000000080d */
[----:B------:R-:W-:Y:S01]  /*4550*/  MUFU.EX2 R64, R64 ;  /* 0x0000004000407308 */ /* 0x000fe20000000800 */
[----:B------:R-:W-:Y:S01]  /*4560*/  FADD R21, R9, -12583039 ;  /* 0xcb40007f09157421 */ /* 0x000fe20000000000 */
[-C--:B------:R-:W-:Y:S01]  /*4570*/  FFMA.SAT R37, R8, R11.reuse, 0.5 ;  /* 0x3f00000008257423 */ /* 0x080fe2000000200b */
[----:B------:R-:W-:Y:S01]  /*4580*/  FFMA R62, R62, 1.925963033500011079e-08, R13 ;  /* 0x32a570603e3e7823 */ /* 0x000fe2000000000d */
[-C--:B------:R-:W-:Y:S01]  /*4590*/  FFMA.SAT R13, R4, R11.reuse, 0.5 ;  /* 0x3f000000040d7423 */ /* 0x080fe2000000200b */
[----:B------:R-:W-:Y:S01]  /*45a0*/  FFMA R21, R60, 1.4426950216293334961, -R21 ;  /* 0x3fb8aa3b3c157823 */ /* 0x000fe20000000815 */
[-C--:B------:R-:W-:Y:S01]  /*45b0*/  FFMA.RM R37, R37, R12.reuse, 12582913 ;  /* 0x4b40000125257423 */ /* 0x080fe2000000400c */
[-C--:B------:R-:W-:Y:S01]  /*45c0*/  FFMA.SAT R41, R52, R11.reuse, 0.5 ;  /* 0x3f00000034297423 */ /* 0x080fe2000000200b */
[-C--:B------:R-:W-:Y:S01]  /*45d0*/  FFMA.RM R13, R13, R12.reuse, 12582913 ;  /* 0x4b4000010d0d7423 */ /* 0x080fe2000000400c */
[----:B------:R-:W-:Y:S01]  /*45e0*/  FFMA R60, R60, 1.925963033500011079e-08, R21 ;  /* 0x32a570603c3c7823 */ /* 0x000fe20000000015 */
[----:B------:R-:W-:Y:S01]  /*45f0*/  SHF.L.U32 R9, R9, 0x17, RZ ;  /* 0x0000001709097819 */ /* 0x000fe200000006ff */
[----:B------:R-:W0:Y:S01]  /*4600*/  MUFU.EX2 R21, R68 ;  /* 0x0000004400157308 */ /* 0x000e220000000800 */
[----:B------:R-:W-:Y:S01]  /*4610*/  FADD R23, R13, -12583039 ;  /* 0xcb40007f0d177421 */ /* 0x000fe20000000000 */
[-C--:B------:R-:W-:Y:S01]  /*4620*/  FFMA.RM R41, R41, R12.reuse, 12582913 ;  /* 0x4b40000129297423 */ /* 0x080fe2000000400c */
[-C--:B------:R-:W-:Y:S01]  /*4630*/  FFMA.SAT R43, R10, R11.reuse, 0.5 ;  /* 0x3f0000000a2b7423 */ /* 0x080fe2000000200b */
[----:B------:R-:W-:Y:S01]  /*4640*/  FFMA.SAT R51, R50, R11, 0.5 ;  /* 0x3f00000032337423 */ /* 0x000fe2000000200b */
[C---:B------:R-:W-:Y:S01]  /*4650*/  FFMA R23, R4.reuse, 1.4426950216293334961, -R23 ;  /* 0x3fb8aa3b04177823 */ /* 0x040fe20000000817 */
[----:B------:R-:W-:Y:S01]  /*4660*/  SHF.L.U32 R5, R5, 0x17, RZ ;  /* 0x0000001705057819 */ /* 0x000fe200000006ff */
[-C--:B------:R-:W-:Y:S01]  /*4670*/  FFMA.RM R43, R43, R12.reuse, 12582913 ;  /* 0x4b4000012b2b7423 */ /* 0x080fe2000000400c */
[----:B------:R-:W-:Y:S01]  /*4680*/  MUFU.EX2 R60, R60 ;  /* 0x0000003c003c7308 */ /* 0x000fe20000000800 */
[----:B------:R-:W-:Y:S01]  /*4690*/  FFMA R23, R4, 1.925963033500011079e-08, R23 ;  /* 0x32a5706004177823 */ /* 0x000fe20000000017 */
[----:B------:R-:W-:Y:S01]  /*46a0*/  SHF.L.U32 R4, R19, 0x17, RZ ;  /* 0x0000001713047819 */ /* 0x000fe200000006ff */
[-C--:B------:R-:W-:Y:S01]  /*46b0*/  FFMA.RM R19, R27, R12.reuse, 12582913 ;  /* 0x4b4000011b137423 */ /* 0x080fe2000000400c */
[----:B------:R-:W-:-:S04]  /*46c0*/  FFMA.RM R51, R51, R12, 12582913 ;  /* 0x4b40000133337423 */ /* 0x000fc8000000400c */
[----:B------:R-:W1:Y:S01]  /*46d0*/  MUFU.EX2 R27, R72 ;  /* 0x00000048001b7308 */ /* 0x000e620000000800 */
[----:B0-----:R-:W-:Y:S01]  /*46e0*/  FMUL R4, R4, R21 ;  /* 0x0000001504047220 */ /* 0x001fe20000400000 */
[C---:B------:R-:W-:Y:S01]  /*46f0*/  FADD R21, R19.reuse, -12583039 ;  /* 0xcb40007f13157421 */ /* 0x040fe20000000000 */
[----:B------:R-:W-:-:S03]  /*4700*/  SHF.L.U32 R19, R19, 0x17, RZ ;  /* 0x0000001713137819 */ /* 0x000fc600000006ff */
[C---:B------:R-:W-:Y:S02]  /*4710*/  FFMA R21, R0.reuse, 1.4426950216293334961, -R21 ;  /* 0x3fb8aa3b00157823 */ /* 0x040fe40000000815 */
[----:B------:R-:W-:Y:S02]  /*4720*/  MUFU.EX2 R48, R23 ;  /* 0x0000001700307308 */ /* 0x000fe40000000800 */
[----:B------:R-:W-:Y:S01]  /*4730*/  FFMA R31, R0, 1.925963033500011079e-08, R21 ;  /* 0x32a57060001f7823 */ /* 0x000fe20000000015 */
[----:B------:R-:W-:Y:S01]  /*4740*/  FFMA.SAT R21, R2, R11, 0.5 ;  /* 0x3f00000002157423 */ /* 0x000fe2000000200b */
[----:B------:R-:W-:-:S03]  /*4750*/  FMUL R0, R25, R70 ;  /* 0x0000004619007220 */ /* 0x000fc60000400000 */
[----:B------:R-:W-:Y:S01]  /*4760*/  FFMA.RM R21, R21, R12, 12582913 ;  /* 0x4b40000115157423 */ /* 0x000fe2000000400c */
[----:B------:R-:W0:Y:S03]  /*4770*/  MUFU.EX2 R74, R74 ;  /* 0x0000004a004a7308 */ /* 0x000e260000000800 */
[----:B------:R-:W-:-:S04]  /*4780*/  FADD R25, R21, -12583039 ;  /* 0xcb40007f15197421 */ /* 0x000fc80000000000 */
[C---:B------:R-:W-:Y:S01]  /*4790*/  FFMA R25, R2.reuse, 1.4426950216293334961, -R25 ;  /* 0x3fb8aa3b02197823 */ /* 0x040fe20000000819 */
[----:B------:R-:W2:Y:S03]  /*47a0*/  MUFU.EX2 R66, R66 ;  /* 0x0000004200427308 */ /* 0x000ea60000000800 */
[----:B------:R-:W-:Y:S01]  /*47b0*/  FFMA R29, R2, 1.925963033500011079e-08, R25 ;  /* 0x32a57060021d7823 */ /* 0x000fe20000000019 */
[----:B------:R-:W-:Y:S01]  /*47c0*/  FFMA.SAT R25, R58, R11, 0.5 ;  /* 0x3f0000003a197423 */ /* 0x000fe2000000200b */
[----:B------:R-:W-:Y:S01]  /*47d0*/  IMAD.SHL.U32 R2, R3, 0x800000, RZ ;  /* 0x0080000003027824 */ /* 0x000fe200078e00ff */
[----:B------:R-:W-:Y:S02]  /*47e0*/  SHF.L.U32 R3, R17, 0x17, RZ ;  /* 0x0000001711037819 */ /* 0x000fe400000006ff */
[----:B------:R-:W-:Y:S01]  /*47f0*/  FFMA.RM R25, R25, R12, 12582913 ;  /* 0x4b40000119197423 */ /* 0x000fe2000000400c */
[----:B-1----:R-:W-:Y:S01]  /*4800*/  FMUL R2, R2, R27 ;  /* 0x0000001b02027220 */ /* 0x002fe20000400000 */
[----:B------:R-:W-:Y:S01]  /*4810*/  MUFU.EX2 R29, R29 ;  /* 0x0000001d001d7308 */ /* 0x000fe20000000800 */
[----:B0-----:R-:W-:Y:S01]  /*4820*/  FMUL R3, R3, R74 ;  /* 0x0000004a03037220 */ /* 0x001fe20000400000 */
[----:B------:R-:W-:-:S04]  /*4830*/  FADD R27, R25, -12583039 ;  /* 0xcb40007f191b7421 */ /* 0x000fc80000000000 */
[C---:B------:R-:W-:Y:S01]  /*4840*/  FFMA R27, R58.reuse, 1.4426950216293334961, -R27 ;  /* 0x3fb8aa3b3a1b7823 */ /* 0x040fe2000000081b */
[----:B--2---:R-:W-:Y:S01]  /*4850*/  FMUL R5, R5, R66 ;  /* 0x0000004205057220 */ /* 0x004fe20000400000 */
[----:B------:R-:W-:Y:S02]  /*4860*/  MUFU.EX2 R62, R62 ;  /* 0x0000003e003e7308 */ /* 0x000fe40000000800 */
[----:B------:R-:W-:Y:S01]  /*4870*/  FFMA R58, R58, 1.925963033500011079e-08, R27 ;  /* 0x32a570603a3a7823 */ /* 0x000fe2000000001b */
[----:B------:R-:W-:-:S04]  /*4880*/  FFMA.SAT R27, R56, R11, 0.5 ;  /* 0x3f000000381b7423 */ /* 0x000fc8000000200b */
[----:B------:R-:W-:Y:S01]  /*4890*/  FFMA.RM R27, R27, R12, 12582913 ;  /* 0x4b4000011b1b7423 */ /* 0x000fe2000000400c */
[----:B------:R-:W0:Y:S03]  /*48a0*/  MUFU.EX2 R58, R58 ;  /* 0x0000003a003a7308 */ /* 0x000e260000000800 */
[----:B------:R-:W-:-:S04]  /*48b0*/  FADD R17, R27, -12583039 ;  /* 0xcb40007f1b117421 */ /* 0x000fc80000000000 */
[----:B------:R-:W-:-:S04]  /*48c0*/  FFMA R17, R56, 1.4426950216293334961, -R17 ;  /* 0x3fb8aa3b38117823 */ /* 0x000fc80000000811 */
[----:B------:R-:W-:Y:S01]  /*48d0*/  FFMA R56, R56, 1.925963033500011079e-08, R17 ;  /* 0x32a5706038387823 */ /* 0x000fe20000000011 */
[----:B------:R-:W-:-:S04]  /*48e0*/  FADD R17, R33, -12583039 ;  /* 0xcb40007f21117421 */ /* 0x000fc80000000000 */
[----:B------:R-:W-:-:S04]  /*48f0*/  FFMA R17, R6, 1.4426950216293334961, -R17 ;  /* 0x3fb8aa3b06117823 */ /* 0x000fc80000000811 */
[----:B------:R-:W-:Y:S01]  /*4900*/  FFMA R42, R6, 1.925963033500011079e-08, R17 ;  /* 0x32a57060062a7823 */ /* 0x000fe20000000011 */
[----:B------:R-:W-:Y:S01]  /*4910*/  FMUL R6, R7, R64 ;  /* 0x0000004007067220 */ /* 0x000fe20000400000 */
[----:B------:R-:W-:Y:S01]  /*4920*/  FADD R7, R35, -12583039 ;  /* 0xcb40007f23077421 */ /* 0x000fe20000000000 */
[----:B------:R-:W-:Y:S01]  /*4930*/  SHF.L.U32 R17, R25, 0x17, RZ ;  /* 0x0000001719117819 */ /* 0x000fe200000006ff */
[----:B------:R-:W-:Y:S02]  /*4940*/  FFMA.SAT R25, R18, R11, 0.5 ;  /* 0x3f00000012197423 */ /* 0x000fe4000000200b */
[C---:B------:R-:W-:Y:S01]  /*4950*/  FFMA R7, R54.reuse, 1.4426950216293334961, -R7 ;  /* 0x3fb8aa3b36077823 */ /* 0x040fe20000000807 */
[----:B------:R-:W-:Y:S01]  /*4960*/  MUFU.EX2 R42, R42 ;  /* 0x0000002a002a7308 */ /* 0x000fe20000000800 */
[----:B------:R-:W-:Y:S01]  /*4970*/  FFMA.RM R25, R25, R12, 12582913 ;  /* 0x4b40000119197423 */ /* 0x000fe2000000400c */
[----:B0-----:R-:W-:Y:S01]  /*4980*/  FMUL R17, R17, R58 ;  /* 0x0000003a11117220 */ /* 0x001fe20000400000 */
[----:B------:R-:W-:Y:S01]  /*4990*/  FFMA R54, R54, 1.925963033500011079e-08, R7 ;  /* 0x32a5706036367823 */ /* 0x000fe20000000007 */
[----:B------:R-:W-:-:S02]  /*49a0*/  IMAD.SHL.U32 R7, R15, 0x800000, RZ ;  /* 0x008000000f077824 */ /* 0x000fc400078e00ff */
[----:B------:R-:W-:Y:S02]  /*49b0*/  FADD R15, R37, -12583039 ;  /* 0xcb40007f250f7421 */ /* 0x000fe40000000000 */
[----:B------:R-:W-:Y:S02]  /*49c0*/  FMUL R7, R7, R62 ;  /* 0x0000003e07077220 */ /* 0x000fe40000400000 */
[----:B------:R-:W-:-:S04]  /*49d0*/  FFMA R15, R8, 1.4426950216293334961, -R15 ;  /* 0x3fb8aa3b080f7823 */ /* 0x000fc8000000080f */
[----:B------:R-:W-:Y:S01]  /*49e0*/  FFMA R49, R8, 1.925963033500011079e-08, R15 ;  /* 0x32a5706008317823 */ /* 0x000fe2000000000f */
[----:B------:R-:W-:Y:S01]  /*49f0*/  FMUL R8, R9, R60 ;  /* 0x0000003c09087220 */ /* 0x000fe20000400000 */
[----:B------:R-:W-:Y:S01]  /*4a00*/  FADD R9, R41, -12583039 ;  /* 0xcb40007f29097421 */ /* 0x000fe20000000000 */
[----:B------:R-:W-:Y:S03]  /*4a10*/  MUFU.EX2 R15, R56 ;  /* 0x00000038000f7308 */ /* 0x000fe60000000800 */
[----:B------:R-:W-:-:S04]  /*4a20*/  FFMA R9, R52, 1.4426950216293334961, -R9 ;  /* 0x3fb8aa3b34097823 */ /* 0x000fc80000000809 */
[----:B------:R-:W-:Y:S01]  /*4a30*/  FFMA R52, R52, 1.925963033500011079e-08, R9 ;  /* 0x32a5706034347823 */ /* 0x000fe20000000009 */
[----:B------:R-:W-:Y:S01]  /*4a40*/  SHF.L.U32 R9, R13, 0x17, RZ ;  /* 0x000000170d097819 */ /* 0x000fe200000006ff */
[----:B------:R-:W-:Y:S01]  /*4a50*/  FADD R13, R43, -12583039 ;  /* 0xcb40007f2b0d7421 */ /* 0x000fe20000000000 */
[----:B------:R0:W1:Y:S03]  /*4a60*/  MUFU.EX2 R60, R31 ;  /* 0x0000001f003c7308 */ /* 0x0000660000000800 */
[----:B------:R-:W-:Y:S01]  /*4a70*/  FFMA R13, R10, 1.4426950216293334961, -R13 ;  /* 0x3fb8aa3b0a0d7823 */ /* 0x000fe2000000080d */
[----:B------:R-:W-:-:S03]  /*4a80*/  FMUL R9, R9, R48 ;  /* 0x0000003009097220 */ /* 0x000fc60000400000 */
[----:B------:R-:W-:Y:S01]  /*4a90*/  FFMA R55, R10, 1.925963033500011079e-08, R13 ;  /* 0x32a570600a377823 */ /* 0x000fe2000000000d */
[-C--:B------:R-:W-:Y:S01]  /*4aa0*/  FFMA.SAT R13, R16, R11.reuse, 0.5 ;  /* 0x3f000000100d7423 */ /* 0x080fe2000000200b */
[----:B0-----:R-:W-:-:S03]  /*4ab0*/  FFMA.SAT R31, R22, R11, 0.5 ;  /* 0x3f000000161f7423 */ /* 0x001fc6000000200b */
[-C--:B------:R-:W-:Y:S01]  /*4ac0*/  FFMA.RM R48, R13, R12.reuse, 12582913 ;  /* 0x4b4000010d307423 */ /* 0x080fe2000000400c */
[----:B------:R-:W-:-:S03]  /*4ad0*/  FFMA.RM R31, R31, R12, 12582913 ;  /* 0x4b4000011f1f7423 */ /* 0x000fc6000000400c */
[----:B------:R-:W-:Y:S01]  /*4ae0*/  FADD R13, R48, -12583039 ;  /* 0xcb40007f300d7421 */ /* 0x000fe20000000000 */
[----:B-1----:R-:W-:Y:S01]  /*4af0*/  FMUL R10, R19, R60 ;  /* 0x0000003c130a7220 */ /* 0x002fe20000400000 */
[----:B------:R-:W-:Y:S01]  /*4b00*/  SHF.L.U32 R19, R33, 0x17, RZ ;  /* 0x0000001721137819 */ /* 0x000fe200000006ff */
[C---:B------:R-:W-:Y:S01]  /*4b10*/  FADD R33, R31.reuse, -12583039 ;  /* 0xcb40007f1f217421 */ /* 0x040fe20000000000 */
[C---:B------:R-:W-:Y:S01]  /*4b20*/  FFMA R13, R16.reuse, 1.4426950216293334961, -R13 ;  /* 0x3fb8aa3b100d7823 */ /* 0x040fe2000000080d */
[----:B------:R-:W-:Y:S02]  /*4b30*/  SHF.L.U32 R31, R31, 0x17, RZ ;  /* 0x000000171f1f7819 */ /* 0x000fe400000006ff */
[----:B------:R-:W-:Y:S01]  /*4b40*/  FMUL R19, R19, R42 ;  /* 0x0000002a13137220 */ /* 0x000fe20000400000 */
[----:B------:R-:W-:Y:S01]  /*4b50*/  FFMA R53, R16, 1.925963033500011079e-08, R13 ;  /* 0x32a5706010357823 */ /* 0x000fe2000000000d */
[----:B------:R-:W-:Y:S01]  /*4b60*/  FADD R13, R51, -12583039 ;  /* 0xcb40007f330d7421 */ /* 0x000fe20000000000 */
[----:B------:R-:W-:Y:S01]  /*4b70*/  IMAD.SHL.U32 R16, R21, 0x800000, RZ ;  /* 0x0080000015107824 */ /* 0x000fe200078e00ff */
[----:B------:R-:W-:Y:S01]  /*4b80*/  MUFU.EX2 R42, R49 ;  /* 0x00000031002a7308 */ /* 0x000fe20000000800 */
[----:B------:R-:W-:Y:S01]  /*4b90*/  FFMA R33, R22, 1.4426950216293334961, -R33 ;  /* 0x3fb8aa3b16217823 */ /* 0x000fe20000000821 */
[----:B------:R-:W-:Y:S01]  /*4ba0*/  FFMA R13, R50, 1.4426950216293334961, -R13 ;  /* 0x3fb8aa3b320d7823 */ /* 0x000fe2000000080d */
[----:B------:R-:W-:Y:S01]  /*4bb0*/  FMUL R16, R16, R29 ;  /* 0x0000001d10107220 */ /* 0x000fe20000400000 */
[----:B------:R-:W-:Y:S01]  /*4bc0*/  FFMA.SAT R29, R34, R11, 0.5 ;  /* 0x3f000000221d7423 */ /* 0x000fe2000000200b */
[----:B------:R-:W-:Y:S01]  /*4bd0*/  SHF.L.U32 R51, R51, 0x17, RZ ;  /* 0x0000001733337819 */ /* 0x000fe200000006ff */
[----:B------:R-:W-:Y:S01]  /*4be0*/  FFMA R57, R50, 1.925963033500011079e-08, R13 ;  /* 0x32a5706032397823 */ /* 0x000fe2000000000d */
[----:B------:R-:W-:Y:S01]  /*4bf0*/  FADD R13, R25, -12583039 ;  /* 0xcb40007f190d7421 */ /* 0x000fe20000000000 */
[----:B------:R-:W-:Y:S01]  /*4c00*/  MUFU.EX2 R21, R54 ;  /* 0x0000003600157308 */ /* 0x000fe20000000800 */
[----:B------:R-:W-:Y:S01]  /*4c10*/  FFMA.RM R29, R29, R12, 12582913 ;  /* 0x4b4000011d1d7423 */ /* 0x000fe2000000400c */
[----:B------:R-:W-:Y:S01]  /*4c20*/  SHF.L.U32 R25, R25, 0x17, RZ ;  /* 0x0000001719197819 */ /* 0x000fe200000006ff */
[----:B------:R-:W-:-:S04]  /*4c30*/  FFMA R13, R18, 1.4426950216293334961, -R13 ;  /* 0x3fb8aa3b120d7823 */ /* 0x000fc8000000080d */
[----:B------:R-:W-:Y:S01]  /*4c40*/  FFMA R50, R18, 1.925963033500011079e-08, R13 ;  /* 0x32a5706012327823 */ /* 0x000fe2000000000d */
[----:B------:R-:W-:Y:S01]  /*4c50*/  FFMA.SAT R13, R40, R11, 0.5 ;  /* 0x3f000000280d7423 */ /* 0x000fe2000000200b */
[----:B------:R-:W-:Y:S01]  /*4c60*/  SHF.L.U32 R18, R27, 0x17, RZ ;  /* 0x000000171b127819 */ /* 0x000fe200000006ff */
[----:B------:R-:W-:Y:S02]  /*4c70*/  MUFU.EX2 R53, R53 ;  /* 0x0000003500357308 */ /* 0x000fe40000000800 */
[----:B------:R-:W-:Y:S02]  /*4c80*/  FFMA.RM R13, R13, R12, 12582913 ;  /* 0x4b4000010d0d7423 */ /* 0x000fe4000000400c */
[----:B------:R-:W-:Y:S02]  /*4c90*/  FMUL R18, R18, R15 ;  /* 0x0000000f12127220 */ /* 0x000fe40000400000 */
[C---:B------:R-:W-:Y:S01]  /*4ca0*/  FADD R15, R13.reuse, -12583039 ;  /* 0xcb40007f0d0f7421 */ /* 0x040fe20000000000 */
[----:B------:R-:W-:Y:S01]  /*4cb0*/  SHF.L.U32 R13, R13, 0x17, RZ ;  /* 0x000000170d0d7819 */ /* 0x000fe200000006ff */
[----:B------:R-:W0:Y:S02]  /*4cc0*/  MUFU.EX2 R50, R50 ;  /* 0x0000003200327308 */ /* 0x000e240000000800 */
[----:B------:R-:W-:-:S04]  /*4cd0*/  FFMA R15, R40, 1.4426950216293334961, -R15 ;  /* 0x3fb8aa3b280f7823 */ /* 0x000fc8000000080f */
[----:B------:R-:W-:Y:S01]  /*4ce0*/  FFMA R40, R40, 1.925963033500011079e-08, R15 ;  /* 0x32a5706028287823 */ /* 0x000fe2000000000f */
[----:B------:R-:W-:-:S04]  /*4cf0*/  FFMA.SAT R15, R20, R11, 0.5 ;  /* 0x3f000000140f7423 */ /* 0x000fc8000000200b */
[----:B------:R-:W-:Y:S01]  /*4d00*/  FFMA.RM R15, R15, R12, 12582913 ;  /* 0x4b4000010f0f7423 */ /* 0x000fe2000000400c */
[----:B------:R-:W1:Y:S03]  /*4d10*/  MUFU.EX2 R40, R40 ;  /* 0x0000002800287308 */ /* 0x000e660000000800 */
[C---:B------:R-:W-:Y:S01]  /*4d20*/  FADD R23, R15.reuse, -12583039 ;  /* 0xcb40007f0f177421 */ /* 0x040fe20000000000 */
[----:B------:R-:W-:Y:S02]  /*4d30*/  IMAD.SHL.U32 R15, R15, 0x800000, RZ ;  /* 0x008000000f0f7824 */ /* 0x000fe400078e00ff */
[----:B0-----:R-:W-:Y:S01]  /*4d40*/  FMUL R25, R25, R50 ;  /* 0x0000003219197220 */ /* 0x001fe20000400000 */
[----:B------:R-:W-:-:S04]  /*4d50*/  FFMA R23, R20, 1.4426950216293334961, -R23 ;  /* 0x3fb8aa3b14177823 */ /* 0x000fc80000000817 */
[----:B------:R-:W-:Y:S01]  /*4d60*/  FFMA R27, R20, 1.925963033500011079e-08, R23 ;  /* 0x32a57060141b7823 */ /* 0x000fe20000000017 */
[----:B------:R-:W-:Y:S01]  /*4d70*/  FADD R23, R29, -12583039 ;  /* 0xcb40007f1d177421 */ /* 0x000fe20000000000 */
[----:B------:R-:W-:Y:S01]  /*4d80*/  IMAD.SHL.U32 R20, R35, 0x800000, RZ ;  /* 0x0080000023147824 */ /* 0x000fe200078e00ff */
[----:B------:R-:W-:Y:S01]  /*4d90*/  SHF.L.U32 R29, R29, 0x17, RZ ;  /* 0x000000171d1d7819 */ /* 0x000fe200000006ff */
[----:B------:R1:W-:Y:S01]  /*4da0*/  MUFU.EX2 R50, R27 ;  /* 0x0000001b00327308 */ /* 0x0003e20000000800 */
[----:B------:R-:W-:Y:S01]  /*4db0*/  FFMA R23, R34, 1.4426950216293334961, -R23 ;  /* 0x3fb8aa3b22177823 */ /* 0x000fe20000000817 */
[----:B------:R-:W-:Y:S01]  /*4dc0*/  FMUL R20, R20, R21 ;  /* 0x0000001514147220 */ /* 0x000fe20000400000 */
[----:B------:R-:W-:Y:S02]  /*4dd0*/  SHF.L.U32 R21, R37, 0x17, RZ ;  /* 0x0000001725157819 */ /* 0x000fe400000006ff */
[----:B------:R-:W-:-:S03]  /*4de0*/  FFMA R37, R34, 1.925963033500011079e-08, R23 ;  /* 0x32a5706022257823 */ /* 0x000fc60000000017 */
[----:B------:R-:W0:Y:S01]  /*4df0*/  MUFU.EX2 R23, R52 ;  /* 0x0000003400177308 */ /* 0x000e220000000800 */
[----:B------:R-:W-:Y:S01]  /*4e00*/  FMUL R21, R21, R42 ;  /* 0x0000002a15157220 */ /* 0x000fe20000400000 */
[----:B------:R-:W-:Y:S01]  /*4e10*/  FFMA R42, R22, 1.925963033500011079e-08, R33 ;  /* 0x32a57060162a7823 */ /* 0x000fe20000000021 */
[----:B------:R-:W-:Y:S01]  /*4e20*/  FFMA.SAT R33, R36, R11, 0.5 ;  /* 0x3f00000024217423 */ /* 0x000fe2000000200b */
[----:B------:R-:W-:Y:S01]  /*4e30*/  SHF.L.U32 R22, R41, 0x17, RZ ;  /* 0x0000001729167819 */ /* 0x000fe200000006ff */
[----:B-1----:R-:W-:Y:S02]  /*4e40*/  FMUL R27, R13, R40 ;  /* 0x000000280d1b7220 */ /* 0x002fe40000400000 */
[----:B------:R-:W-:Y:S01]  /*4e50*/  FFMA.RM R33, R33, R12, 12582913 ;  /* 0x4b40000121217423 */ /* 0x000fe2000000400c */
[----:B------:R1:W2:Y:S03]  /*4e60*/  MUFU.EX2 R34, R55 ;  /* 0x0000003700227308 */ /* 0x0002a60000000800 */
[----:B------:R-:W-:-:S04]  /*4e70*/  FADD R35, R33, -12583039 ;  /* 0xcb40007f21237421 */ /* 0x000fc80000000000 */
[----:B------:R-:W-:Y:S01]  /*4e80*/  FFMA R35, R36, 1.4426950216293334961, -R35 ;  /* 0x3fb8aa3b24237823 */ /* 0x000fe20000000823 */
[----:B------:R-:W3:Y:S01]  /*4e90*/  MUFU.EX2 R54, R37 ;  /* 0x0000002500367308 */ /* 0x000ee20000000800 */
[----:B0-----:R-:W-:Y:S01]  /*4ea0*/  FMUL R22, R22, R23 ;  /* 0x0000001716167220 */ /* 0x001fe20000400000 */
[----:B------:R-:W-:Y:S01]  /*4eb0*/  SHF.L.U32 R23, R43, 0x17, RZ ;  /* 0x000000172b177819 */ /* 0x000fe200000006ff */
[----:B------:R-:W-:Y:S01]  /*4ec0*/  FFMA R43, R36, 1.925963033500011079e-08, R35 ;  /* 0x32a57060242b7823 */ /* 0x000fe20000000023 */
[-C--:B------:R-:W-:Y:S01]  /*4ed0*/  FFMA.SAT R35, R24, R11.reuse, 0.5 ;  /* 0x3f00000018237423 */ /* 0x080fe2000000200b */
[----:B-1----:R-:W-:-:S03]  /*4ee0*/  FFMA.SAT R55, R32, R11, 0.5 ;  /* 0x3f00000020377423 */ /* 0x002fc6000000200b */
[----:B------:R-:W0:Y:S01]  /*4ef0*/  MUFU.EX2 R36, R57 ;  /* 0x0000003900247308 */ /* 0x000e220000000800 */
[----:B--2---:R-:W-:Y:S01]  /*4f00*/  FMUL R23, R23, R34 ;  /* 0x0000002217177220 */ /* 0x004fe20000400000 */
[----:B------:R-:W-:-:S04]  /*4f10*/  FFMA.RM R34, R35, R12, 12582913 ;  /* 0x4b40000123227423 */ /* 0x000fc8000000400c */
[----:B------:R-:W-:Y:S02]  /*4f20*/  FADD R35, R34, -12583039 ;  /* 0xcb40007f22237421 */ /* 0x000fe40000000000 */
[----:B------:R-:W1:Y:S01]  /*4f30*/  MUFU.EX2 R42, R42 ;  /* 0x0000002a002a7308 */ /* 0x000e620000000800 */
[----:B---3--:R-:W-:Y:S01]  /*4f40*/  FMUL R29, R29, R54 ;  /* 0x000000361d1d7220 */ /* 0x008fe20000400000 */
[----:B------:R-:W-:-:S04]  /*4f50*/  FFMA R35, R24, 1.4426950216293334961, -R35 ;  /* 0x3fb8aa3b18237823 */ /* 0x000fc80000000823 */
[----:B------:R-:W-:Y:S01]  /*4f60*/  FFMA R49, R24, 1.925963033500011079e-08, R35 ;  /* 0x32a5706018317823 */ /* 0x000fe20000000023 */
[----:B------:R-:W-:Y:S01]  /*4f70*/  FFMA.SAT R35, R26, R11, 0.5 ;  /* 0x3f0000001a237423 */ /* 0x000fe2000000200b */
[----:B------:R-:W-:Y:S01]  /*4f80*/  IMAD.SHL.U32 R24, R48, 0x800000, RZ ;  /* 0x0080000030187824 */ /* 0x000fe200078e00ff */
[----:B------:R-:W2:Y:S02]  /*4f90*/  MUFU.EX2 R56, R43 ;  /* 0x0000002b00387308 */ /* 0x000ea40000000800 */
[----:B------:R-:W-:Y:S01]  /*4fa0*/  FFMA.RM R35, R35, R12, 12582913 ;  /* 0x4b40000123237423 */ /* 0x000fe2000000400c */
[----:B------:R-:W-:-:S03]  /*4fb0*/  FMUL R24, R24, R53 ;  /* 0x0000003518187220 */ /* 0x000fc60000400000 */
[----:B------:R-:W-:Y:S02]  /*4fc0*/  FADD R41, R35, -12583039 ;  /* 0xcb40007f23297421 */ /* 0x000fe40000000000 */
[----:B------:R-:W3:Y:S02]  /*4fd0*/  MUFU.EX2 R58, R49 ;  /* 0x00000031003a7308 */ /* 0x000ee40000000800 */
[----:B------:R-:W-:-:S04]  /*4fe0*/  FFMA R41, R26, 1.4426950216293334961, -R41 ;  /* 0x3fb8aa3b1a297823 */ /* 0x000fc80000000829 */
[----:B------:R-:W-:Y:S01]  /*4ff0*/  FFMA R48, R26, 1.925963033500011079e-08, R41 ;  /* 0x32a570601a307823 */ /* 0x000fe20000000029 */
[----:B------:R-:W-:Y:S01]  /*5000*/  FFMA.SAT R41, R30, R11, 0.5 ;  /* 0x3f0000001e297423 */ /* 0x000fe2000000200b */
[----:B0-----:R-:W-:-:S03]  /*5010*/  FMUL R26, R51, R36 ;  /* 0x00000024331a7220 */ /* 0x001fc60000400000 */
[----:B------:R-:W-:Y:S01]  /*5020*/  FFMA.RM R36, R41, R12, 12582913 ;  /* 0x4b40000129247423 */ /* 0x000fe2000000400c */
[----:B------:R-:W-:Y:S03]  /*5030*/  MUFU.EX2 R48, R48 ;  /* 0x0000003000307308 */ /* 0x000fe60000000800 */
        /* <DEDUP_REMOVED lines=8> */
[----:B------:R-:W-:-:S03]  /*50c0*/  FFMA.SAT R53, R14, R11, 0.5 ;  /* 0x3f0000000e357423 */ /* 0x000fc6000000200b */
[----:B------:R-:W-:Y:S01]  /*50d0*/  MUFU.EX2 R37, R52 ;  /* 0x0000003400257308 */ /* 0x000fe20000000800 */
[-C--:B------:R-:W-:Y:S01]  /*50e0*/  FFMA.RM R11, R53, R12.reuse, 12582913 ;  /* 0x4b400001350b7423 */ /* 0x080fe2000000400c */
[----:B------:R-:W-:-:S03]  /*50f0*/  FFMA.RM R12, R55, R12, 12582913 ;  /* 0x4b400001370c7423 */ /* 0x000fc6000000400c */
[----:B------:R-:W-:-:S04]  /*5100*/  FADD R53, R11, -12583039 ;  /* 0xcb40007f0b357421 */ /* 0x000fc80000000000 */
[----:B------:R-:W-:-:S04]  /*5110*/  FFMA R53, R14, 1.4426950216293334961, -R53 ;  /* 0x3fb8aa3b0e357823 */ /* 0x000fc80000000835 */
[----:B------:R-:W-:Y:S01]  /*5120*/  FFMA R14, R14, 1.925963033500011079e-08, R53 ;  /* 0x32a570600e0e7823 */ /* 0x000fe20000000035 */
[----:B------:R-:W-:-:S03]  /*5130*/  FADD R53, RZ, R4 ;  /* 0x00000004ff357221 */ /* 0x000fc60000000000 */
[----:B------:R-:W-:Y:S01]  /*5140*/  MUFU.EX2 R43, R14 ;  /* 0x0000000e002b7308 */ /* 0x000fe20000000800 */
        /* <DEDUP_REMOVED lines=16> */
[C---:B------:R-:W-:Y:S01]  /*5250*/  FADD R15, R12.reuse, -12583039 ;  /* 0xcb40007f0c0f7421 */ /* 0x040fe20000000000 */
[----:B------:R-:W0:Y:S01]  /*5260*/  MUFU.EX2 R50, R51 ;  /* 0x0000003300327308 */ /* 0x000e220000000800 */
[----:B------:R-:W-:Y:S01]  /*5270*/  FADD R30, R13, R22 ;  /* 0x000000160d1e7221 */ /* 0x000fe20000000000 */
[----:B------:R-:W-:-:S03]  /*5280*/  SHF.L.U32 R12, R12, 0x17, RZ ;  /* 0x000000170c0c7819 */ /* 0x000fc600000006ff */
[----:B------:R-:W-:-:S04]  /*5290*/  FADD R13, R30, R23 ;  /* 0x000000171e0d7221 */ /* 0x000fc80000000000 */
[----:B------:R-:W-:-:S04]  /*52a0*/  FADD R13, R13, R24 ;  /* 0x000000180d0d7221 */ /* 0x000fc80000000000 */
[----:B------:R-:W-:-:S04]  /*52b0*/  FADD R30, R13, R26 ;  /* 0x0000001a0d1e7221 */ /* 0x000fc80000000000 */
[----:B------:R-:W-:Y:S01]  /*52c0*/  FADD R40, R30, R25 ;  /* 0x000000191e287221 */ /* 0x000fe20000000000 */
[----:B-1----:R-:W-:Y:S01]  /*52d0*/  FMUL R30, R31, R42 ;  /* 0x0000002a1f1e7220 */ /* 0x002fe20000400000 */
[----:B------:R-:W-:Y:S01]  /*52e0*/  SHF.L.U32 R31, R33, 0x17, RZ ;  /* 0x00000017211f7819 */ /* 0x000fe200000006ff */
[----:B------:R-:W-:Y:S01]  /*52f0*/  FFMA R33, R32, 1.4426950216293334961, -R15 ;  /* 0x3fb8aa3b20217823 */ /* 0x000fe2000000080f */
[----:B------:R-:W-:Y:S01]  /*5300*/  FADD R13, R40, R27 ;  /* 0x0000001b280d7221 */ /* 0x000fe20000000000 */
[----:B------:R-:W-:Y:S02]  /*5310*/  IMAD.SHL.U32 R15, R34, 0x800000, RZ ;  /* 0x00800000220f7824 */ /* 0x000fe400078e00ff */
[----:B--2---:R-:W-:Y:S01]  /*5320*/  FMUL R31, R31, R56 ;  /* 0x000000381f1f7220 */ /* 0x004fe20000400000 */
[----:B------:R-:W-:-:S04]  /*5330*/  FADD R40, R13, R28 ;  /* 0x0000001c0d287221 */ /* 0x000fc80000000000 */
[----:B------:R-:W-:Y:S01]  /*5340*/  FADD R13, R40, R29 ;  /* 0x0000001d280d7221 */ /* 0x000fe20000000000 */
[----:B------:R-:W-:Y:S01]  /*5350*/  FFMA R40, R32, 1.925963033500011079e-08, R33 ;  /* 0x32a5706020287823 */ /* 0x000fe20000000021 */
[----:B------:R-:W-:Y:S01]  /*5360*/  SHF.L.U32 R33, R36, 0x17, RZ ;  /* 0x0000001724217819 */ /* 0x000fe200000006ff */
[----:B------:R-:W-:Y:S02]  /*5370*/  IMAD.SHL.U32 R36, R11, 0x800000, RZ ;  /* 0x008000000b247824 */ /* 0x000fe400078e00ff */
[----:B------:R-:W-:Y:S01]  /*5380*/  FADD R34, R13, R30 ;  /* 0x0000001e0d227221 */ /* 0x000fe20000000000 */
[----:B------:R-:W-:Y:S01]  /*5390*/  SHF.L.U32 R13, R35, 0x17, RZ ;  /* 0x00000017230d7819 */ /* 0x000fe200000006ff */
[----:B---3--:R-:W-:Y:S01]  /*53a0*/  FMUL R35, R15, R58 ;  /* 0x0000003a0f237220 */ /* 0x008fe20000400000 */
[----:B0-----:R-:W-:Y:S01]  /*53b0*/  FMUL R33, R33, R50 ;  /* 0x0000003221217220 */ /* 0x001fe20000400000 */
[----:B------:R-:W-:Y:S01]  /*53c0*/  FADD R32, R34, R31 ;  /* 0x0000001f22207221 */ /* 0x000fe20000000000 */
[----:B------:R-:W0:Y:S01]  /*53d0*/  MUFU.EX2 R15, R40 ;  /* 0x00000028000f7308 */ /* 0x000e220000000800 */
[----:B------:R-:W-:Y:S01]  /*53e0*/  FMUL R34, R13, R48 ;  /* 0x000000300d227220 */ /* 0x000fe20000400000 */
[----:B------:R-:W-:Y:S01]  /*53f0*/  FMUL R36, R36, R43 ;  /* 0x0000002b24247220 */ /* 0x000fe20000400000 */
        /* <DEDUP_REMOVED lines=18> */
.L_x_16010:
        /* <DEDUP_REMOVED lines=12> */
[----:B0-----:R-:W-:Y:S05]  /*55e0*/  CALL.REL.NOINC `($__internal_255_$__cuda_sm3x_div_rn_noftz_f32_slowpath) ;  /* 0x00000040002c7944 */ /* 0x001fea0003c00000 */
[----:B------:R-:W-:-:S07]  /*55f0*/  MOV R12, R4 ;  /* 0x00000004000c7202 */ /* 0x000fce0000000f00 */
.L_x_15935:
[----:B------:R-:W-:Y:S05]  /*5600*/  BSYNC.RECONVERGENT B3 ;  /* 0x0000000000037941 */ /* 0x000fea0003800200 */
.L_x_15934:
        /* <DEDUP_REMOVED lines=12> */
[----:B0-----:R-:W-:Y:S05]  /*56d0*/  CALL.REL.NOINC `($__internal_255_$__cuda_sm3x_div_rn_noftz_f32_slowpath) ;  /* 0x0000003c00f07944 */ /* 0x001fea0003c00000 */
[----:B------:R-:W-:-:S07]  /*56e0*/  MOV R13, R4 ;  /* 0x00000004000d7202 */ /* 0x000fce0000000f00 */
.L_x_15937:
[----:B------:R-:W-:Y:S05]  /*56f0*/  BSYNC.RECONVERGENT B3 ;  /* 0x0000000000037941 */ /* 0x000fea0003800200 */
.L_x_15936:
        /* <DEDUP_REMOVED lines=12> */
[----:B0-----:R-:W-:Y:S05]  /*57c0*/  CALL.REL.NOINC `($__internal_255_$__cuda_sm3x_div_rn_noftz_f32_slowpath) ;  /* 0x0000003c00b47944 */ /* 0x001fea0003c00000 */
[----:B------:R-:W-:-:S07]  /*57d0*/  MOV R14, R4 ;  /* 0x00000004000e7202 */ /* 0x000fce0000000f00 */
.L_x_15939:
[----:B------:R-:W-:Y:S05]  /*57e0*/  BSYNC.RECONVERGENT B3 ;  /* 0x0000000000037941 */ /* 0x000fea0003800200 */
.L_x_15938:
        /* <DEDUP_REMOVED lines=12> */
[----:B0-----:R-:W-:Y:S05]  /*58b0*/  CALL.REL.NOINC `($__internal_255_$__cuda_sm3x_div_rn_noftz_f32_slowpath) ;  /* 0x0000003c00787944 */ /* 0x001fea0003c00000 */
[----:B------:R-:W-:-:S07]  /*58c0*/  IMAD.MOV.U32 R15, RZ, RZ, R4 ;  /* 0x000000ffff0f7224 */ /* 0x000fce00078e0004 */
.L_x_15941:
[----:B------:R-:W-:Y:S05]  /*58d0*/  BSYNC.RECONVERGENT B3 ;  /* 0x0000000000037941 */ /* 0x000fea0003800200 */
.L_x_15940:
        /* <DEDUP_REMOVED lines=13> */
[----:B------:R-:W-:-:S07]  /*59b0*/  MOV R2, R4 ;  /* 0x0000000400027202 */ /* 0x000fce0000000f00 */
.L_x_15943:
[----:B------:R-:W-:Y:S05]  /*59c0*/  BSYNC.RECONVERGENT B3 ;  /* 0x0000000000037941 */ /* 0x000fea0003800200 */
.L_x_15942:
        /* <DEDUP_REMOVED lines=14> */
.L_x_15945:
[----:B------:R-:W-:Y:S05]  /*5ab0*/  BSYNC.RECONVERGENT B3 ;  /* 0x0000000000037941 */ /* 0x000fea0003800200 */
.L_x_15944:
        /* <DEDUP_REMOVED lines=14> */
.L_x_15947:
[----:B------:R-:W-:Y:S05]  /*5ba0*/  BSYNC.RECONVERGENT B3 ;  /* 0x0000000000037941 */ /* 0x000fea0003800200 */
.L_x_15946:
        /* <DEDUP_REMOVED lines=14> */
.L_x_15949:
[----:B------:R-:W-:Y:S05]  /*5c90*/  BSYNC.RECONVERGENT B3 ;  /* 0x0000000000037941 */ /* 0x000fea0003800200 */
.L_x_15948:
        /* <DEDUP_REMOVED lines=14> */
.L_x_15951:
[----:B------:R-:W-:Y:S05]  /*5d80*/  BSYNC.RECONVERGENT B3 ;  /* 0x0000000000037941 */ /* 0x000fea0003800200 */
.L_x_15950:
        /* <DEDUP_REMOVED lines=14> */
.L_x_15953:
[----:B------:R-:W-:Y:S05]  /*5e70*/  BSYNC.RECONVERGENT B3 ;  /* 0x0000000000037941 */ /* 0x000fea0003800200 */
.L_x_15952:
        /* <DEDUP_REMOVED lines=14> */
.L_x_15955:
[----:B------:R-:W-:Y:S05]  /*5f60*/  BSYNC.RECONVERGENT B3 ;  /* 0x0000000000037941 */ /* 0x000fea0003800200 */
.L_x_15954:
        /* <DEDUP_REMOVED lines=12> */
[----:B------:R-:W-:Y:S05]  /*6030*/  CALL.REL.NOINC `($__internal_255_$__cuda_sm3x_div_rn_noftz_f32_slowpath) ;  /* 0x0000003400987944 */ /* 0x000fea0003c00000 */
[----:B------:R-:W-:-:S07]  /*6040*/  IMAD.MOV.U32 R43, RZ, RZ, R4 ;  /* 0x000000ffff2b7224 */ /* 0x000fce00078e0004 */
.L_x_15957:
[----:B------:R-:W-:Y:S05]  /*6050*/  BSYNC.RECONVERGENT B3 ;  /* 0x0000000000037941 */ /* 0x000fea0003800200 */
.L_x_15956:
        /* <DEDUP_REMOVED lines=12> */
[----:B------:R-:W-:Y:S05]  /*6120*/  CALL.REL.NOINC `($__internal_255_$__cuda_sm3x_div_rn_noftz_f32_slowpath) ;  /* 0x00000034005c7944 */ /* 0x000fea0003c00000 */
[----:B------:R-:W-:-:S07]  /*6130*/  MOV R16, R4 ;  /* 0x0000000400107202 */ /* 0x000fce0000000f00 */
.L_x_15959:
[----:B------:R-:W-:Y:S05]  /*6140*/  BSYNC.RECONVERGENT B3 ;  /* 0x0000000000037941 */ /* 0x000fea0003800200 */
.L_x_15958:
        /* <DEDUP_REMOVED lines=12> */
[----:B------:R-:W-:Y:S05]  /*6210*/  CALL.REL.NOINC `($__internal_255_$__cuda_sm3x_div_rn_noftz_f32_slowpath) ;  /* 0x0000003400207944 */ /* 0x000fea0003c00000 */
[----:B------:R-:W-:-:S07]  /*6220*/  MOV R17, R4 ;  /* 0x0000000400117202 */ /* 0x000fce0000000f00 */
.L_x_15961:
[----:B------:R-:W-:Y:S05]  /*6230*/  BSYNC.RECONVERGENT B3 ;  /* 0x0000000000037941 */ /* 0x000fea0003800200 */
.L_x_15960:
        /* <DEDUP_REMOVED lines=12> */
[----:B------:R-:W-:Y:S05]  /*6300*/  CALL.REL.NOINC `($__internal_255_$__cuda_sm3x_div_rn_noftz_f32_slowpath) ;  /* 0x0000003000e47944 */ /* 0x000fea0003c00000 */
[----:B------:R-:W-:-:S07]  /*6310*/  MOV R18, R4 ;  /* 0x0000000400127202 */ /* 0x000fce0000000f00 */
.L_x_15963:
[----:B------:R-:W-:Y:S05]  /*6320*/  BSYNC.RECONVERGENT B3 ;  /* 0x0000000000037941 */ /* 0x000fea0003800200 */
.L_x_15962:
        /* <DEDUP_REMOVED lines=13> */
[----:B------:R-:W-:-:S07]  /*6400*/  IMAD.MOV.U32 R19, RZ, RZ, R4 ;  /* 0x000000ffff137224 */ /* 0x000fce00078e0004 */
.L_x_15965:
[----:B------:R-:W-:Y:S05]  /*6410*/  BSYNC.RECONVERGENT B3 ;  /* 0x0000000000037941 */ /* 0x000fea0003800200 */
.L_x_15964:
        /* <DEDUP_REMOVED lines=14> */
.L_x_15967:
[----:B------:R-:W-:Y:S05]  /*6500*/  BSYNC.RECONVERGENT B3 ;  /* 0x0000000000037941 */ /* 0x000fea0003800200 */
.L_x_15966:
        /* <DEDUP_REMOVED lines=14> */
.L_x_15969:
[----:B------:R-:W-:Y:S05]  /*65f0*/  BSYNC.RECONVERGENT B3 ;  /* 0x0000000000037941 */ /* 0x000fea0003800200 */
.L_x_15968:
        /* <DEDUP_REMOVED lines=14> */
.L_x_15971:
[----:B------:R-:W-:Y:S05]  /*66e0*/  BSYNC.RECONVERGENT B3 ;  /* 0x0000000000037941 */ /* 0x000fea0003800200 */
.L_x_15970:
        /* <DEDUP_REMOVED lines=14> */
.L_x_15973:
[----:B------:R-:W-:Y:S05]  /*67d0*/  BSYNC.RECONVERGENT B3 ;  /* 0x0000000000037941 */ /* 0x000fea0003800200 */
.L_x_15972:
        /* <DEDUP_REMOVED lines=14> */
.L_x_15975:
[----:B------:R-:W-:Y:S05]  /*68c0*/  BSYNC.RECONVERGENT B3 ;  /* 0x0000000000037941 */ /* 0x000fea0003800200 */
.L_x_15974:
        /* <DEDUP_REMOVED lines=14> */
.L_x_15977:
[----:B------:R-:W-:Y:S05]  /*69b0*/  BSYNC.RECONVERGENT B3 ;  /* 0x0000000000037941 */ /* 0x000fea0003800200 */
.L_x_15976:
        /* <DEDUP_REMOVED lines=14> */
.L_x_15979:
[----:B------:R-:W-:Y:S05]  /*6aa0*/  BSYNC.RECONVERGENT B3 ;  /* 0x0000000000037941 */ /* 0x000fea0003800200 */
.L_x_15978:
        /* <DEDUP_REMOVED lines=14> */
.L_x_15981:
[----:B------:R-:W-:Y:S05]  /*6b90*/  BSYNC.RECONVERGENT B3 ;  /* 0x0000000000037941 */ /* 0x000fea0003800200 */
.L_x_15980:
        /* <DEDUP_REMOVED lines=14> */
.L_x_15983:
[----:B------:R-:W-:Y:S05]  /*6c80*/  BSYNC.RECONVERGENT B3 ;  /* 0x0000000000037941 */ /* 0x000fea0003800200 */
.L_x_15982:
        /* <DEDUP_REMOVED lines=14> */
.L_x_15985:
[----:B------:R-:W-:Y:S05]  /*6d70*/  BSYNC.RECONVERGENT B3 ;  /* 0x0000000000037941 */ /* 0x000fea0003800200 */
.L_x_15984:
        /* <DEDUP_REMOVED lines=14> */
.L_x_15987:
[----:B------:R-:W-:Y:S05]  /*6e60*/  BSYNC.RECONVERGENT B3 ;  /* 0x0000000000037941 */ /* 0x000fea0003800200 */
.L_x_15986:
        /* <DEDUP_REMOVED lines=14> */
.L_x_15989:
[----:B------:R-:W-:Y:S05]  /*6f50*/  BSYNC.RECONVERGENT B3 ;  /* 0x0000000000037941 */ /* 0x000fea0003800200 */
.L_x_15988:
        /* <DEDUP_REMOVED lines=14> */
.L_x_15991:
[----:B------:R-:W-:Y:S05]  /*7040*/  BSYNC.RECONVERGENT B3 ;  /* 0x0000000000037941 */ /* 0x000fea0003800200 */
.L_x_15990:
        /* <DEDUP_REMOVED lines=14> */
.L_x_15993:
[----:B------:R-:W-:Y:S05]  /*7130*/  BSYNC.RECONVERGENT B3 ;  /* 0x0000000000037941 */ /* 0x000fea0003800200 */
.L_x_15992:
        /* <DEDUP_REMOVED lines=14> */
.L_x_15995:
[----:B------:R-:W-:Y:S05]  /*7220*/  BSYNC.RECONVERGENT B3 ;  /* 0x0000000000037941 */ /* 0x000fea0003800200 */
.L_x_15994:
        /* <DEDUP_REMOVED lines=14> */
.L_x_15997:
[----:B------:R-:W-:Y:S05]  /*7310*/  BSYNC.RECONVERGENT B3 ;  /* 0x0000000000037941 */ /* 0x000fea0003800200 */
.L_x_15996:
        /* <DEDUP_REMOVED lines=16> */
[----:B------:R-:W-:-:S02]  /*7420*/  IADD3.X R36, PT, PT, RZ, R0, RZ, P0, !PT ;  /* 0x00000000ff247210 */ /* 0x000fc400007fe4ff */
[C---:B------:R-:W-:Y:S02]  /*7430*/  SHF.L.U32 R32, R33.reuse, 0x2, RZ ;  /* 0x0000000221207819 */ /* 0x040fe400000006ff */
[----:B------:R-:W-:Y:S02]  /*7440*/  LEA.HI R5, P0, R40, R5, RZ, 0x1 ;  /* 0x0000000528057211 */ /* 0x000fe400078108ff */
[----:B------:R-:W-:Y:S02]  /*7450*/  SHF.L.U64.HI R33, R33, 0x2, R36 ;  /* 0x0000000221217819 */ /* 0x000fe40000010224 */
[----:B------:R-:W-:Y:S01]  /*7460*/  LOP3.LUT R32, R32, 0xfffffff8, RZ, 0xc0, !PT ;  /* 0xfffffff820207812 */ /* 0x000fe200078ec0ff */
[----:B------:R-:W-:Y:S01]  /*7470*/  IMAD.X R40, RZ, RZ, R40, P0 ;  /* 0x000000ffff287224 */ /* 0x000fe200000e0628 */
[----:B------:R-:W-:Y:S02]  /*7480*/  SHF.L.U32 R36, R5, 0x2, RZ ;  /* 0x0000000205247819 */ /* 0x000fe400000006ff */
[----:B------:R-:W-:-:S02]  /*7490*/  IADD3 R32, P0, PT, R32, UR36, RZ ;  /* 0x0000002420207c10 */ /* 0x000fc4000ff1e0ff */
[----:B------:R-:W-:Y:S02]  /*74a0*/  LOP3.LUT R36, R36, 0xfffffff8, RZ, 0xc0, !PT ;  /* 0xfffffff824247812 */ /* 0x000fe400078ec0ff */
[----:B------:R-:W-:Y:S02]  /*74b0*/  IADD3.X R33, PT, PT, R33, UR37, RZ, P0, !PT ;  /* 0x0000002521217c10 */ /* 0x000fe400087fe4ff */
[----:B------:R-:W-:Y:S02]  /*74c0*/  SHF.L.U64.HI R5, R5, 0x2, R40 ;  /* 0x0000000205057819 */ /* 0x000fe40000010228 */
[----:B------:R-:W-:Y:S01]  /*74d0*/  IADD3 R36, P0, PT, R36, UR36, RZ ;  /* 0x0000002424247c10 */ /* 0x000fe2000ff1e0ff */
[----:B------:R0:W-:Y:S01]  /*74e0*/  STG.E.64 desc[UR4][R32.64], R12 ;  /* 0x0000000c20007986 */ /* 0x0001e2000c101b04 */
[----:B------:R-:W-:Y:S02]  /*74f0*/  IADD3 R49, P1, PT, R4, 0x80, RZ ;  /* 0x0000008004317810 */ /* 0x000fe40007f3e0ff */
[----:B------:R-:W-:-:S02]  /*7500*/  IADD3.X R37, PT, PT, R5, UR37, RZ, P0, !PT ;  /* 0x0000002505257c10 */ /* 0x000fc400087fe4ff */
[C---:B------:R-:W-:Y:S02]  /*7510*/  IADD3 R41, P0, PT, R4.reuse, 0xc0, RZ ;  /* 0x000000c004297810 */ /* 0x040fe40007f1e0ff */
[-C--:B------:R-:W-:Y:S01]  /*7520*/  IADD3.X R50, PT, PT, RZ, R0.reuse, RZ, P1, !PT ;  /* 0x00000000ff327210 */ /* 0x080fe20000ffe4ff */
[----:B------:R1:W-:Y:S01]  /*7530*/  STG.E.64 desc[UR6][R36.64], R14 ;  /* 0x0000000e24007986 */ /* 0x0003e2000c101b06 */
[----:B------:R-:W-:Y:S02]  /*7540*/  IADD3 R5, P1, PT, R4, 0x100, RZ ;  /* 0x0000010004057810 */ /* 0x000fe40007f3e0ff */
[-C--:B------:R-:W-:Y:S02]  /*7550*/  IADD3.X R48, PT, PT, RZ, R0.reuse, RZ, P0, !PT ;  /* 0x00000000ff307210 */ /* 0x080fe400007fe4ff */
[----:B------:R-:W-:Y:S02]  /*7560*/  IADD3.X R40, PT, PT, RZ, R0, RZ, P1, !PT ;  /* 0x00000000ff287210 */ /* 0x000fe40000ffe4ff */
[----:B------:R-:W-:-:S02]  /*7570*/  LEA.HI R41, P1, R48, R41, RZ, 0x1 ;  /* 0x0000002930297211 */ /* 0x000fc400078308ff */
[----:B------:R-:W-:Y:S02]  /*7580*/  LEA.HI R49, P0, R50, R49, RZ, 0x1 ;  /* 0x0000003132317211 */ /* 0x000fe400078108ff */
[----:B0-----:R-:W-:Y:S02]  /*7590*/  IADD3.X R12, PT, PT, RZ, R48, RZ, P1, !PT ;  /* 0x00000030ff0c7210 */ /* 0x001fe40000ffe4ff */
[----:B------:R-:W-:Y:S01]  /*75a0*/  SHF.L.U32 R13, R49, 0x2, RZ ;  /* 0x00000002310d7819 */ /* 0x000fe200000006ff */
[----:B-1----:R-:W-:Y:S01]  /*75b0*/  IMAD.SHL.U32 R14, R41, 0x4, RZ ;  /* 0x00000004290e7824 */ /* 0x002fe200078e00ff */
[----:B------:R-:W-:Y:S01]  /*75c0*/  IADD3 R36, P2, PT, R4, 0x140, RZ ;  /* 0x0000014004247810 */ /* 0x000fe20007f5e0ff */
[----:B------:R-:W-:Y:S01]  /*75d0*/  IMAD.X R50, RZ, RZ, R50, P0 ;  /* 0x000000ffff327224 */ /* 0x000fe200000e0632 */
[----:B------:R-:W-:Y:S02]  /*75e0*/  LEA.HI R32, P0, R40, R5, RZ, 0x1 ;  /* 0x0000000528207211 */ /* 0x000fe400078108ff */
[----:B------:R-:W-:-:S02]  /*75f0*/  LOP3.LUT R14, R14, 0xfffffff8, RZ, 0xc0, !PT ;  /* 0xfffffff80e0e7812 */ /* 0x000fc400078ec0ff */
[----:B------:R-:W-:Y:S02]  /*7600*/  IADD3.X R5, PT, PT, RZ, R40, RZ, P0, !PT ;  /* 0x00000028ff057210 */ /* 0x000fe400007fe4ff */
[----:B------:R-:W-:Y:S02]  /*7610*/  SHF.L.U64.HI R33, R49, 0x2, R50 ;  /* 0x0000000231217819 */ /* 0x000fe40000010232 */
[----:B------:R-:W-:Y:S02]  /*7620*/  SHF.L.U64.HI R15, R41, 0x2, R12 ;  /* 0x00000002290f7819 */ /* 0x000fe4000001020c */
[----:B------:R-:W-:Y:S02]  /*7630*/  IADD3 R14, P1, PT, R14, UR36, RZ ;  /* 0x000000240e0e7c10 */ /* 0x000fe4000ff3e0ff */
[----:B------:R-:W-:Y:S02]  /*7640*/  LOP3.LUT R12, R13, 0xfffffff8, RZ, 0xc0, !PT ;  /* 0xfffffff80d0c7812 */ /* 0x000fe400078ec0ff */
[----:B------:R-:W-:-:S02]  /*7650*/  SHF.L.U64.HI R5, R32, 0x2, R5 ;  /* 0x0000000220057819 */ /* 0x000fc40000010205 */
[----:B------:R-:W-:Y:S02]  /*7660*/  IADD3.X R49, PT, PT, RZ, R0, RZ, P2, !PT ;  /* 0x00000000ff317210 */ /* 0x000fe400017fe4ff */
[----:B------:R-:W-:Y:S02]  /*7670*/  SHF.L.U32 R32, R32, 0x2, RZ ;  /* 0x0000000220207819 */ /* 0x000fe400000006ff */
[----:B------:R-:W-:Y:S02]  /*7680*/  IADD3.X R15, PT, PT, R15, UR37, RZ, P1, !PT ;  /* 0x000000250f0f7c10 */ /* 0x000fe40008ffe4ff */
[----:B------:R-:W-:Y:S02]  /*7690*/  IADD3 R12, P0, PT, R12, UR36, RZ ;  /* 0x000000240c0c7c10 */ /* 0x000fe4000ff1e0ff */
[----:B------:R-:W-:Y:S02]  /*76a0*/  LEA.HI R36, P1, R49, R36, RZ, 0x1 ;  /* 0x0000002431247211 */ /* 0x000fe400078308ff */
[----:B------:R-:W-:-:S02]  /*76b0*/  LOP3.LUT R32, R32, 0xfffffff8, RZ, 0xc0, !PT ;  /* 0xfffffff820207812 */ /* 0x000fc400078ec0ff */
[----:B------:R-:W-:Y:S02]  /*76c0*/  IADD3.X R13, PT, PT, R33, UR37, RZ, P0, !PT ;  /* 0x00000025210d7c10 */ /* 0x000fe400087fe4ff */
[----:B------:R-:W-:Y:S02]  /*76d0*/  IADD3.X R49, PT, PT, RZ, R49, RZ, P1, !PT ;  /* 0x00000031ff317210 */ /* 0x000fe40000ffe4ff */
[----:B------:R-:W-:Y:S01]  /*76e0*/  IADD3 R32, P0, PT, R32, UR36, RZ ;  /* 0x0000002420207c10 */ /* 0x000fe2000ff1e0ff */
[----:B------:R0:W-:Y:S01]  /*76f0*/  STG.E.64 desc[UR4][R12.64], R2 ;  /* 0x000000020c007986 */ /* 0x0001e2000c101b04 */
[C---:B------:R-:W-:Y:S01]  /*7700*/  SHF.L.U64.HI R49, R36.reuse, 0x2, R49 ;  /* 0x0000000224317819 */ /* 0x040fe20000010231 */
[----:B------:R-:W-:Y:S01]  /*7710*/  IMAD.SHL.U32 R36, R36, 0x4, RZ ;  /* 0x0000000424247824 */ /* 0x000fe200078e00ff */
[----:B------:R-:W-:Y:S01]  /*7720*/  IADD3.X R33, PT, PT, R5, UR37, RZ, P0, !PT ;  /* 0x0000002505217c10 */ /* 0x000fe200087fe4ff */
[----:B------:R-:W-:Y:S01]  /*7730*/  STG.E.64 desc[UR6][R14.64], R6 ;  /* 0x000000060e007986 */ /* 0x000fe2000c101b06 */
[----:B------:R-:W-:-:S02]  /*7740*/  IADD3 R37, P1, PT, R4, 0x1c0, RZ ;  /* 0x000001c004257810 */ /* 0x000fc40007f3e0ff */
[C---:B------:R-:W-:Y:S01]  /*7750*/  IADD3 R41, P0, PT, R4.reuse, 0x180, RZ ;  /* 0x0000018004297810 */ /* 0x040fe20007f1e0ff */
[----:B------:R1:W-:Y:S01]  /*7760*/  STG.E.64 desc[UR8][R32.64], R8 ;  /* 0x0000000820007986 */ /* 0x0003e2000c101b08 */
[-C--:B------:R-:W-:Y:S02]  /*7770*/  IADD3.X R40, PT, PT, RZ, R0.reuse, RZ, P1, !PT ;  /* 0x00000000ff287210 */ /* 0x080fe40000ffe4ff */
[----:B------:R-:W-:Y:S02]  /*7780*/  IADD3.X R48, PT, PT, RZ, R0, RZ, P0, !PT ;  /* 0x00000000ff307210 */ /* 0x000fe400007fe4ff */
[----:B------:R-:W-:Y:S02]  /*7790*/  IADD3 R5, P5, PT, R4, 0x240, RZ ;  /* 0x0000024004057810 */ /* 0x000fe40007fbe0ff */
[----:B0-----:R-:W-:Y:S02]  /*77a0*/  LOP3.LUT R2, R36, 0xfffffff8, RZ, 0xc0, !PT ;  /* 0xfffffff824027812 */ /* 0x001fe400078ec0ff */
[----:B------:R-:W-:-:S02]  /*77b0*/  IADD3 R13, P6, PT, R4, 0x200, RZ ;  /* 0x00000200040d7810 */ /* 0x000fc40007fde0ff */
[----:B------:R-:W-:Y:S02]  /*77c0*/  IADD3 R2, P2, PT, R2, UR36, RZ ;  /* 0x0000002402027c10 */ /* 0x000fe4000ff5e0ff */
[----:B------:R-:W-:Y:S02]  /*77d0*/  LEA.HI R41, P1, R48, R41, RZ, 0x1 ;  /* 0x0000002930297211 */ /* 0x000fe400078308ff */
[----:B-1----:R-:W-:Y:S02]  /*77e0*/  LEA.HI R9, P0, R40, R37, RZ, 0x1 ;  /* 0x0000002528097211 */ /* 0x002fe400078108ff */
[----:B------:R-:W-:Y:S02]  /*77f0*/  IADD3.X R8, PT, PT, RZ, R0, RZ, P6, !PT ;  /* 0x00000000ff087210 */ /* 0x000fe400037fe4ff */
[----:B------:R-:W-:Y:S01]  /*7800*/  IADD3.X R3, PT, PT, R49, UR37, RZ, P2, !PT ;  /* 0x0000002531037c10 */ /* 0x000fe200097fe4ff */
[----:B------:R-:W-:Y:S01]  /*7810*/  IMAD.X R40, RZ, RZ, R40, P0 ;  /* 0x000000ffff287224 */ /* 0x000fe200000e0628 */
[----:B------:R-:W-:-:S02]  /*7820*/  IADD3.X R48, PT, PT, RZ, R48, RZ, P1, !PT ;  /* 0x00000030ff307210 */ /* 0x000fc40000ffe4ff */
[C---:B------:R-:W-:Y:S01]  /*7830*/  IADD3 R12, P4, PT, R4.reuse, 0x280, RZ ;  /* 0x00000280040c7810 */ /* 0x040fe20007f9e0ff */
[----:B------:R0:W-:Y:S01]  /*7840*/  STG.E.64 desc[UR4][R2.64], R42 ;  /* 0x0000002a02007986 */ /* 0x0001e2000c101b04 */
[C---:B------:R-:W-:Y:S02]  /*7850*/  IADD3 R36, P3, PT, R4.reuse, 0x2c0, RZ ;  /* 0x000002c004247810 */ /* 0x040fe40007f7e0ff */
[C---:B------:R-:W-:Y:S02]  /*7860*/  IADD3 R33, P2, PT, R4.reuse, 0x300, RZ ;  /* 0x0000030004217810 */ /* 0x040fe40007f5e0ff */
[C---:B------:R-:W-:Y:S02]  /*7870*/  IADD3 R32, P1, PT, R4.reuse, 0x340, RZ ;  /* 0x0000034004207810 */ /* 0x040fe40007f3e0ff */
[C---:B------:R-:W-:Y:S02]  /*7880*/  IADD3 R15, P0, PT, R4.reuse, 0x380, RZ ;  /* 0x00000380040f7810 */ /* 0x040fe40007f1e0ff */
[----:B------:R-:W-:-:S02]  /*7890*/  IADD3 R14, P6, PT, R4, 0x3c0, RZ ;  /* 0x000003c0040e7810 */ /* 0x000fc40007fde0ff */
[-C--:B------:R-:W-:Y:S02]  /*78a0*/  IADD3.X R4, PT, PT, RZ, R0.reuse, RZ, P5, !PT ;  /* 0x00000000ff047210 */ /* 0x080fe40002ffe4ff */
[----:B------:R-:W-:Y:S02]  /*78b0*/  LEA.HI R6, P5, R8, R13, RZ, 0x1 ;  /* 0x0000000d08067211 */ /* 0x000fe400078b08ff */
[----:B------:R-:W-:Y:S02]  /*78c0*/  IADD3.X R13, PT, PT, RZ, R0, RZ, P4, !PT ;  /* 0x00000000ff0d7210 */ /* 0x000fe400027fe4ff */
[----:B0-----:R-:W-:Y:S01]  /*78d0*/  SHF.L.U32 R3, R41, 0x2, RZ ;  /* 0x0000000229037819 */ /* 0x001fe200000006ff */
[----:B------:R-:W-:Y:S01]  /*78e0*/  IMAD.X R7, RZ, RZ, R8, P5 ;  /* 0x000000ffff077224 */ /* 0x000fe200028e0608 */
[----:B------:R-:W-:Y:S02]  /*78f0*/  LEA.HI R8, P4, R4, R5, RZ, 0x1 ;  /* 0x0000000504087211 */ /* 0x000fe400078908ff */
[----:B------:R-:W-:-:S02]  /*7900*/  SHF.L.U32 R2, R9, 0x2, RZ ;  /* 0x0000000209027819 */ /* 0x000fc400000006ff */
[C---:B------:R-:W-:Y:S01]  /*7910*/  SHF.L.U64.HI R7, R6.reuse, 0x2, R7 ;  /* 0x0000000206077819 */ /* 0x040fe20000010207 */
[----:B------:R-:W-:Y:S01]  /*7920*/  IMAD.SHL.U32 R6, R6, 0x4, RZ ;  /* 0x0000000406067824 */ /* 0x000fe200078e00ff */
[----:B------:R-:W-:Y:S02]  /*7930*/  LEA.HI R12, P5, R13, R12, RZ, 0x1 ;  /* 0x0000000c0d0c7211 */ /* 0x000fe400078b08ff */
[----:B------:R-:W-:Y:S02]  /*7940*/  LOP3.LUT R3, R3, 0xfffffff8, RZ, 0xc0, !PT ;  /* 0xfffffff803037812 */ /* 0x000fe400078ec0ff */
[----:B------:R-:W-:Y:S02]  /*7950*/  SHF.L.U64.HI R5, R9, 0x2, R40 ;  /* 0x0000000209057819 */ /* 0x000fe40000010228 */
[----:B------:R-:W-:Y:S02]  /*7960*/  IADD3.X R9, PT, PT, RZ, R4, RZ, P4, !PT ;  /* 0x00000004ff097210 */ /* 0x000fe400027fe4ff */
[----:B------:R-:W-:-:S02]  /*7970*/  LOP3.LUT R4, R2, 0xfffffff8, RZ, 0xc0, !PT ;  /* 0xfffffff802047812 */ /* 0x000fc400078ec0ff */
[----:B------:R-:W-:Y:S02]  /*7980*/  SHF.L.U64.HI R37, R41, 0x2, R48 ;  /* 0x0000000229257819 */ /* 0x000fe40000010230 */
[----:B------:R-:W-:Y:S02]  /*7990*/  IADD3.X R13, PT, PT, RZ, R13, RZ, P5, !PT ;  /* 0x0000000dff0d7210 */ /* 0x000fe40002ffe4ff */
[----:B------:R-:W-:Y:S02]  /*79a0*/  IADD3 R2, P4, PT, R3, UR36, RZ ;  /* 0x0000002403027c10 */ /* 0x000fe4000ff9e0ff */
[----:B------:R-:W-:Y:S02]  /*79b0*/  LOP3.LUT R6, R6, 0xfffffff8, RZ, 0xc0, !PT ;  /* 0xfffffff806067812 */ /* 0x000fe400078ec0ff */
[C---:B------:R-:W-:Y:S02]  /*79c0*/  SHF.L.U64.HI R9, R8.reuse, 0x2, R9 ;  /* 0x0000000208097819 */ /* 0x040fe40000010209 */
[----:B------:R-:W-:-:S02]  /*79d0*/  SHF.L.U32 R8, R8, 0x2, RZ ;  /* 0x0000000208087819 */ /* 0x000fc400000006ff */
[----:B------:R-:W-:Y:S02]  /*79e0*/  SHF.L.U64.HI R13, R12, 0x2, R13 ;  /* 0x000000020c0d7819 */ /* 0x000fe4000001020d */
[----:B------:R-:W-:Y:S02]  /*79f0*/  IADD3 R4, P5, PT, R4, UR36, RZ ;  /* 0x0000002404047c10 */ /* 0x000fe4000ffbe0ff */
[----:B------:R-:W-:Y:S02]  /*7a00*/  IADD3.X R3, PT, PT, R37, UR37, RZ, P4, !PT ;  /* 0x0000002525037c10 */ /* 0x000fe4000a7fe4ff */
[----:B------:R-:W-:Y:S02]  /*7a10*/  SHF.L.U32 R12, R12, 0x2, RZ ;  /* 0x000000020c0c7819 */ /* 0x000fe400000006ff */
[----:B------:R-:W-:Y:S01]  /*7a20*/  IADD3 R6, P4, PT, R6, UR36, RZ ;  /* 0x0000002406067c10 */ /* 0x000fe2000ff9e0ff */
[----:B------:R0:W-:Y:S01]  /*7a30*/  STG.E.64 desc[UR4][R2.64], R16 ;  /* 0x0000001002007986 */ /* 0x0001e2000c101b04 */
[----:B------:R-:W-:-:S02]  /*7a40*/  R2UR UR11, R39 ;  /* 0x00000000270b72ca */ /* 0x000fc400000e0000 */
[----:B------:R-:W-:Y:S02]  /*7a50*/  LOP3.LUT R8, R8, 0xfffffff8, RZ, 0xc0, !PT ;  /* 0xfffffff808087812 */ /* 0x000fe400078ec0ff */
[----:B------:R-:W-:Y:S02]  /*7a60*/  IADD3.X R5, PT, PT, R5, UR37, RZ, P5, !PT ;  /* 0x0000002505057c10 */ /* 0x000fe4000affe4ff */
[----:B------:R-:W-:Y:S02]  /*7a70*/  R2UR UR12, R38 ;  /* 0x00000000260c72ca */ /* 0x000fe400000e0000 */
[----:B------:R-:W-:Y:S01]  /*7a80*/  R2UR UR13, R39 ;  /* 0x00000000270d72ca */ /* 0x000fe200000e0000 */
[----:B------:R1:W-:Y:S01]  /*7a90*/  STG.E.64 desc[UR6][R4.64], R18 ;  /* 0x0000001204007986 */ /* 0x0003e2000c101b06 */
[----:B------:R-:W-:Y:S02]  /*7aa0*/  LOP3.LUT R12, R12, 0xfffffff8, RZ, 0xc0, !PT ;  /* 0xfffffff80c0c7812 */ /* 0x000fe400078ec0ff */
[----:B------:R-:W-:Y:S01]  /*7ab0*/  IADD3.X R7, PT, PT, R7, UR37, RZ, P4, !PT ;  /* 0x0000002507077c10 */ /* 0x000fe2000a7fe4ff */
[--C-:B0-----:R-:W-:Y:S01]  /*7ac0*/  IMAD.X R17, RZ, RZ, R0.reuse, P3 ;  /* 0x000000ffff117224 */ /* 0x101fe200018e0600 */
[----:B------:R-:W-:Y:S01]  /*7ad0*/  IADD3 R8, P5, PT, R8, UR36, RZ ;  /* 0x0000002408087c10 */ /* 0x000fe2000ffbe0ff */
[----:B------:R-:W-:Y:S01]  /*7ae0*/  IMAD.X R3, RZ, RZ, R0, P6 ;  /* 0x000000ffff037224 */ /* 0x000fe200030e0600 */
[----:B------:R-:W-:Y:S01]  /*7af0*/  IADD3 R12, P4, PT, R12, UR36, RZ ;  /* 0x000000240c0c7c10 */ /* 0x000fe2000ff9e0ff */
[----:B------:R0:W-:Y:S01]  /*7b00*/  STG.E.64 desc[UR8][R6.64], R20 ;  /* 0x0000001406007986 */ /* 0x0001e2000c101b08 */
[----:B------:R-:W-:-:S02]  /*7b10*/  IADD3.X R2, PT, PT, RZ, R0, RZ, P0, !PT ;  /* 0x00000000ff027210 */ /* 0x000fc400007fe4ff */
[----:B------:R-:W-:Y:S02]  /*7b20*/  IADD3.X R9, PT, PT, R9, UR37, RZ, P5, !PT ;  /* 0x0000002509097c10 */ /* 0x000fe4000affe4ff */
[-C--:B------:R-:W-:Y:S02]  /*7b30*/  IADD3.X R16, PT, PT, RZ, R0.reuse, RZ, P2, !PT ;  /* 0x00000000ff107210 */ /* 0x080fe400017fe4ff */
[----:B-1----:R-:W-:Y:S01]  /*7b40*/  IADD3.X R5, PT, PT, RZ, R0, RZ, P1, !PT ;  /* 0x00000000ff057210 */ /* 0x002fe20000ffe4ff */
[----:B------:R1:W-:Y:S01]  /*7b50*/  STG.E.64 desc[UR10][R8.64], R22 ;  /* 0x0000001608007986 */ /* 0x0003e2000c101b0a */
[----:B------:R-:W-:Y:S02]  /*7b60*/  IADD3.X R13, PT, PT, R13, UR37, RZ, P4, !PT ;  /* 0x000000250d0d7c10 */ /* 0x000fe4000a7fe4ff */
[----:B------:R-:W-:Y:S02]  /*7b70*/  LEA.HI R4, P1, R16, R33, RZ, 0x1 ;  /* 0x0000002110047211 */ /* 0x000fe400078308ff */
[----:B0-----:R-:W-:Y:S01]  /*7b80*/  LEA.HI R7, P0, R17, R36, RZ, 0x1 ;  /* 0x0000002411077211 */ /* 0x001fe200078108ff */
[----:B------:R0:W-:Y:S01]  /*7b90*/  STG.E.64 desc[UR12][R12.64], R24 ;  /* 0x000000180c007986 */ /* 0x0001e2000c101b0c */
[----:B------:R-:W-:-:S02]  /*7ba0*/  LEA.HI R6, P2, R5, R32, RZ, 0x1 ;  /* 0x0000002005067211 */ /* 0x000fc400078508ff */
[----:B------:R-:W-:Y:S02]  /*7bb0*/  IADD3.X R0, PT, PT, RZ, R17, RZ, P0, !PT ;  /* 0x00000011ff007210 */ /* 0x000fe400007fe4ff */
[----:B-1----:R-:W-:Y:S02]  /*7bc0*/  IADD3.X R9, PT, PT, RZ, R16, RZ, P1, !PT ;  /* 0x00000010ff097210 */ /* 0x002fe40000ffe4ff */
[----:B------:R-:W-:Y:S02]  /*7bd0*/  LEA.HI R8, P0, R2, R15, RZ, 0x1 ;  /* 0x0000000f02087211 */ /* 0x000fe400078108ff */
[C---:B0-----:R-:W-:Y:S02]  /*7be0*/  SHF.L.U64.HI R13, R7.reuse, 0x2, R0 ;  /* 0x00000002070d7819 */ /* 0x041fe40000010200 */
[----:B------:R-:W-:Y:S01]  /*7bf0*/  SHF.L.U32 R0, R7, 0x2, RZ ;  /* 0x0000000207007819 */ /* 0x000fe200000006ff */
[----:B------:R-:W-:Y:S01]  /*7c00*/  IMAD.X R7, RZ, RZ, R5, P2 ;  /* 0x000000ffff077224 */ /* 0x000fe200010e0605 */
[----:B------:R-:W-:-:S02]  /*7c10*/  LEA.HI R12, P3, R3, R14, RZ, 0x1 ;  /* 0x0000000e030c7211 */ /* 0x000fc400078708ff */
[----:B------:R-:W-:Y:S02]  /*7c20*/  SHF.L.U64.HI R5, R4, 0x2, R9 ;  /* 0x0000000204057819 */ /* 0x000fe40000010209 */
[----:B------:R-:W-:Y:S01]  /*7c30*/  IADD3.X R9, PT, PT, RZ, R2, RZ, P0, !PT ;  /* 0x00000002ff097210 */ /* 0x000fe200007fe4ff */
[----:B------:R-:W-:Y:S01]  /*7c40*/  IMAD.X R3, RZ, RZ, R3, P3 ;  /* 0x000000ffff037224 */ /* 0x000fe200018e0603 */
[----:B------:R-:W-:Y:S02]  /*7c50*/  SHF.L.U64.HI R7, R6, 0x2, R7 ;  /* 0x0000000206077819 */ /* 0x000fe40000010207 */
[----:B------:R-:W-:Y:S02]  /*7c60*/  LOP3.LUT R2, R0, 0xfffffff8, RZ, 0xc0, !PT ;  /* 0xfffffff800027812 */ /* 0x000fe400078ec0ff */
[----:B------:R-:W-:Y:S02]  /*7c70*/  SHF.L.U32 R6, R6, 0x2, RZ ;  /* 0x0000000206067819 */ /* 0x000fe400000006ff */
[----:B------:R-:W-:-:S02]  /*7c80*/  IADD3 R2, P0, PT, R2, UR36, RZ ;  /* 0x0000002402027c10 */ /* 0x000fc4000ff1e0ff */
[----:B------:R-:W-:Y:S02]  /*7c90*/  LOP3.LUT R6, R6, 0xfffffff8, RZ, 0xc0, !PT ;  /* 0xfffffff806067812 */ /* 0x000fe400078ec0ff */
[----:B------:R-:W-:Y:S02]  /*7ca0*/  SHF.L.U64.HI R0, R12, 0x2, R3 ;  /* 0x000000020c007819 */ /* 0x000fe40000010203 */
        /* <DEDUP_REMOVED lines=27> */
.L_x_15932:
[----:B------:R-:W-:Y:S05]  /*7e60*/  EXIT ;  /* 0x000000000000794d */ /* 0x000fea0003800000 */
.L_x_15933:
[----:B------:R-:W-:Y:S01]  /*7e70*/  BSSY B1, `(.L_x_15999) ;  /* 0x0000007000017945 */ /* 0x000fe20003800000 */
[----:B------:R-:W-:Y:S01]  /*7e80*/  MOV R12, 0x10 ;  /* 0x00000010000c7802 */ /* 0x000fe20000000f00 */
[----:B------:R-:W-:Y:S01]  /*7e90*/  IMAD.MOV.U32 R11, RZ, RZ, 0x1f ;  /* 0x0000001fff0b7424 */ /* 0x000fe200078e00ff */
[----:B------:R-:W-:-:S07]  /*7ea0*/  MOV R15, 0xffffffff ;  /* 0xffffffff000f7802 */ /* 0x000fce0000000f00 */
[----:B------:R-:W-:Y:S05]  /*7eb0*/  WARPSYNC.COLLECTIVE R15, `(.L_x_16000) ;  /* 0x000000000f087348 */ /* 0x000fea0003c00000 */
[----:B------:R0:W1:Y:S02]  /*7ec0*/  SHFL.BFLY P6, R14, R13, R12, R11 ;  /* 0x0c00000c0d0e7389 */ /* 0x00006400000c000b */
[----:B01----:R-:W-:Y:S05]  /*7ed0*/  ENDCOLLECTIVE ;  /* 0x000000000000791b */ /* 0x003fea0003800000 */
.L_x_16000:
[----:B------:R-:W-:Y:S05]  /*7ee0*/  BSYNC B1 ;  /* 0x0000000000017941 */ /* 0x000fea0003800000 */
.L_x_15999:
[----:B------:R-:W-:Y:S01]  /*7ef0*/  HFMA2 R12, -RZ, RZ, 0, 4.76837158203125e-07 ;  /* 0x00000008ff0c7431 */ /* 0x000fe200000001ff */
[----:B------:R-:W-:Y:S01]  /*7f00*/  FMNMX R13, R13, R14, !PT ;  /* 0x0000000e0d0d7209 */ /* 0x000fe20007800000 */
[----:B------:R-:W-:Y:S01]  /*7f10*/  IMAD.MOV.U32 R15, RZ, RZ, -0x1 ;  /* 0xffffffffff0f7424 */ /* 0x000fe200078e00ff */
[----:B------:R-:W-:Y:S01]  /*7f20*/  MOV R11, 0x1f ;  /* 0x0000001f000b7802 */ /* 0x000fe20000000f00 */
[----:B------:R-:W-:Y:S01]  /*7f30*/  IMAD.MOV.U32 R52, RZ, RZ, 0x437c0000 ;  /* 0x437c0000ff347424 */ /* 0x000fe200078e00ff */
[----:B------:R-:W-:-:S07]  /*7f40*/  MOV R51, 0x3bbb989d ;  /* 0x3bbb989d00337802 */ /* 0x000fce0000000f00 */
[----:B------:R-:W-:Y:S05]  /*7f50*/  WARPSYNC.COLLECTIVE R15, `(.L_x_16001) ;  /* 0x000000000f087348 */ /* 0x000fea0003c00000 */
[----:B------:R0:W1:Y:S02]  /*7f60*/  SHFL.BFLY P6, R14, R13, R12, R11 ;  /* 0x0c00000c0d0e7389 */ /* 0x00006400000c000b */
[----:B01----:R-:W-:Y:S05]  /*7f70*/  ENDCOLLECTIVE ;  /* 0x000000000000791b */ /* 0x003fea0003800000 */
.L_x_16001:
[----:B------:R-:W-:Y:S01]  /*7f80*/  HFMA2 R12, -RZ, RZ, 0, 2.384185791015625e-07 ;  /* 0x00000004ff0c7431 */ /* 0x000fe200000001ff */
[----:B------:R-:W-:-:S04]  /*7f90*/  FMNMX R0, R13, R14, !PT ;  /* 0x0000000e0d007209 */ /* 0x000fc80007800000 */
[----:B------:R-:W-:-:S07]  /*7fa0*/  MOV R13, R0 ;  /* 0x00000000000d7202 */ /* 0x000fce0000000f00 */
[----:B------:R-:W-:Y:S05]  /*7fb0*/  WARPSYNC.COLLECTIVE R15, `(.L_x_16002) ;  /* 0x000000000f087348 */ /* 0x000fea0003c00000 */
[----:B------:R0:W1:Y:S02]  /*7fc0*/  SHFL.BFLY P6, R14, R13, R12, R11 ;  /* 0x0c00000c0d0e7389 */ /* 0x00006400000c000b */
[----:B01----:R-:W-:Y:S05]  /*7fd0*/  ENDCOLLECTIVE ;  /* 0x000000000000791b */ /* 0x003fea0003800000 */
.L_x_16002:
[----:B------:R-:W-:Y:S01]  /*7fe0*/  IMAD.MOV.U32 R12, RZ, RZ, 0x2 ;  /* 0x00000002ff0c7424 */ /* 0x000fe200078e00ff */
[----:B------:R-:W-:-:S04]  /*7ff0*/  FMNMX R2, R0, R14, !PT ;  /* 0x0000000e00027209 */ /* 0x000fc80007800000 */
[----:B------:R-:W-:-:S07]  /*8000*/  MOV R13, R2 ;  /* 0x00000002000d7202 */ /* 0x000fce0000000f00 */
[----:B------:R-:W-:Y:S05]  /*8010*/  WARPSYNC.COLLECTIVE R15, `(.L_x_16003) ;  /* 0x000000000f087348 */ /* 0x000fea0003c00000 */
[----:B------:R0:W1:Y:S02]  /*8020*/  SHFL.BFLY P6, R14, R13, R12, R11 ;  /* 0x0c00000c0d0e7389 */ /* 0x00006400000c000b */
[----:B01----:R-:W-:Y:S05]  /*8030*/  ENDCOLLECTIVE ;  /* 0x000000000000791b */ /* 0x003fea0003800000 */
.L_x_16003:
[----:B------:R-:W-:Y:S01]  /*8040*/  HFMA2 R12, -RZ, RZ, 0, 5.9604644775390625e-08 ;  /* 0x00000001ff0c7431 */ /* 0x000fe200000001ff */
[----:B------:R-:W-:-:S04]  /*8050*/  FMNMX R3, R2, R14, !PT ;  /* 0x0000000e02037209 */ /* 0x000fc80007800000 */
[----:B------:R-:W-:-:S07]  /*8060*/  MOV R13, R3 ;  /* 0x00000003000d7202 */ /* 0x000fce0000000f00 */
[----:B------:R-:W-:Y:S05]  /*8070*/  WARPSYNC.COLLECTIVE R15, `(.L_x_16004) ;  /* 0x000000000f087348 */ /* 0x000fea0003c00000 */
[----:B------:R0:W1:Y:S02]  /*8080*/  SHFL.BFLY P6, R14, R13, R12, R11 ;  /* 0x0c00000c0d0e7389 */ /* 0x00006400000c000b */
[----:B01----:R-:W-:Y:S05]  /*8090*/  ENDCOLLECTIVE ;  /* 0x000000000000791b */ /* 0x003fea0003800000 */
.L_x_16004:
[----:B------:R-:W-:-:S05]  /*80a0*/  FMNMX R9, R3, R14, !PT ;  /* 0x0000000e03097209 */ /* 0x000fca0007800000 */
[--C-:B------:R-:W-:Y:S01]  /*80b0*/  FADD R0, R5, -R9.reuse ;  /* 0x8000000905007221 */ /* 0x100fe20000000000 */
[C---:B------:R-:W-:Y:S01]  /*80c0*/  FADD R2, -R9.reuse, R8 ;  /* 0x0000000809027221 */ /* 0x040fe20000000100 */
[----:B------:R-:W-:Y:S01]  /*80d0*/  FADD R6, -R9, R26 ;  /* 0x0000001a09067221 */ /* 0x000fe20000000100 */
[--C-:B------:R-:W-:Y:S01]  /*80e0*/  FADD R14, R4, -R9.reuse ;  /* 0x80000009040e7221 */ /* 0x100fe20000000000 */
[--C-:B------:R-:W-:Y:S01]  /*80f0*/  FADD R8, R29, -R9.reuse ;  /* 0x800000091d087221 */ /* 0x100fe20000000000 */
[----:B------:R-:W-:Y:S01]  /*8100*/  FADD R3, -R9, R28 ;  /* 0x0000001c09037221 */ /* 0x000fe20000000100 */
        /* <DEDUP_REMOVED lines=40> */
[----:B------:R-:W-:Y:S02]  /*8390*/  FFMA R19, R2, 1.925963033500011079e-08, R19 ;  /* 0x32a5706002137823 */ /* 0x000fe40000000013 */
[----:B------:R-:W-:-:S04]  /*83a0*/  SHF.L.U32 R2, R9, 0x17, RZ ;  /* 0x0000001709027819 */ /* 0x000fc800000006ff */
[----:B------:R-:W1:Y:S01]  /*83b0*/  MUFU.EX2 R19, R19 ;  /* 0x0000001300137308 */ /* 0x000e620000000800 */
[----:B0-----:R-:W-:Y:S01]  /*83c0*/  FMUL R4, R4, R17 ;  /* 0x0000001104047220 */ /* 0x001fe20000400000 */
[----:B------:R-:W-:Y:S01]  /*83d0*/  FADD R17, R9, -12583039 ;  /* 0xcb40007f09117421 */ /* 0x000fe20000000000 */
[----:B------:R-:W-:-:S03]  /*83e0*/  FFMA.SAT R9, R3, R51, 0.5 ;  /* 0x3f00000003097423 */ /* 0x000fc60000002033 */
[----:B------:R-:W-:Y:S01]  /*83f0*/  FFMA R17, R8, 1.4426950216293334961, -R17 ;  /* 0x3fb8aa3b08117823 */ /* 0x000fe20000000811 */
[----:B------:R-:W-:-:S03]  /*8400*/  FFMA.RM R9, R9, R52, 12582913 ;  /* 0x4b40000109097423 */ /* 0x000fc60000004034 */
[----:B------:R-:W-:Y:S01]  /*8410*/  FFMA R17, R8, 1.925963033500011079e-08, R17 ;  /* 0x32a5706008117823 */ /* 0x000fe20000000011 */
[----:B------:R-:W-:Y:S01]  /*8420*/  FADD R8, R9, -12583039 ;  /* 0xcb40007f09087421 */ /* 0x000fe20000000000 */
[----:B-1----:R-:W-:-:S03]  /*8430*/  FMUL R0, R0, R19 ;  /* 0x0000001300007220 */ /* 0x002fc60000400000 */
        /* <DEDUP_REMOVED lines=33> */
[----:B------:R-:W-:Y:S02]  /*8650*/  IMAD.SHL.U32 R8, R9, 0x800000, RZ ;  /* 0x0080000009087824 */ /* 0x000fe400078e00ff */
[----:B------:R-:W-:Y:S01]  /*8660*/  FFMA.SAT R9, R25, R51, 0.5 ;  /* 0x3f00000019097423 */ /* 0x000fe20000002033 */
[----:B------:R-:W-:-:S03]  /*8670*/  FFMA R17, R24, 1.4426950216293334961, -R17 ;  /* 0x3fb8aa3b18117823 */ /* 0x000fc60000000811 */
[----:B------:R-:W-:Y:S01]  /*8680*/  FFMA.RM R9, R9, R52, 12582913 ;  /* 0x4b40000109097423 */ /* 0x000fe20000004034 */
[----:B------:R-:W-:Y:S01]  /*8690*/  FFMA R17, R24, 1.925963033500011079e-08, R17 ;  /* 0x32a5706018117823 */ /* 0x000fe20000000011 */
[----:B0-----:R-:W-:-:S05]  /*86a0*/  FMUL R7, R7, R10 ;  /* 0x0000000a07077220 */ /* 0x001fca0000400000 */
[----:B------:R-:W0:Y:S01]  /*86b0*/  MUFU.EX2 R17, R17 ;  /* 0x0000001100117308 */ /* 0x000e220000000800 */
        /* <DEDUP_REMOVED lines=8> */
[----:B------:R-:W-:Y:S01]  /*8740*/  FADD R19, R17, -12583039 ;  /* 0xcb40007f11137421 */ /* 0x000fe20000000000 */
[----:B-1----:R-:W-:-:S03]  /*8750*/  FMUL R9, R9, R10 ;  /* 0x0000000a09097220 */ /* 0x002fc60000400000 */
[C---:B------:R-:W-:Y:S01]  /*8760*/  FFMA R19, R22.reuse, 1.4426950216293334961, -R19 ;  /* 0x3fb8aa3b16137823 */ /* 0x040fe20000000813 */
[----:B------:R-:W-:Y:S01]  /*8770*/  SHF.L.U32 R10, R17, 0x17, RZ ;  /* 0x00000017110a7819 */ /* 0x000fe200000006ff */
[----:B------:R-:W-:Y:S02]  /*8780*/  FFMA.SAT R17, R23, R51, 0.5 ;  /* 0x3f00000017117423 */ /* 0x000fe40000002033 */
[----:B------:R-:W-:Y:S02]  /*8790*/  FFMA R19, R22, 1.925963033500011079e-08, R19 ;  /* 0x32a5706016137823 */ /* 0x000fe40000000013 */
[----:B------:R-:W-:-:S04]  /*87a0*/  FFMA.RM R17, R17, R52, 12582913 ;  /* 0x4b40000111117423 */ /* 0x000fc80000004034 */
        /* <DEDUP_REMOVED lines=15> */
[----:B------:R-:W-:-:S04]  /*88a0*/  FFMA.SAT R23, R21, R51, 0.5 ;  /* 0x3f00000015177423 */ /* 0x000fc80000002033 */
[----:B------:R-:W-:Y:S01]  /*88b0*/  FFMA.RM R23, R23, R52, 12582913 ;  /* 0x4b40000117177423 */ /* 0x000fe20000004034 */
[----:B0-----:R-:W-:-:S04]  /*88c0*/  FFMA.SAT R19, R11, R51, 0.5 ;  /* 0x3f0000000b137423 */ /* 0x001fc80000002033 */
        /* <DEDUP_REMOVED lines=141> */
[----:B0-----:R-:W-:-:S04]  /*91a0*/  FADD R13, RZ, R4 ;  /* 0x00000004ff0d7221 */ /* 0x001fc80000000000 */
[----:B------:R-:W-:-:S04]  /*91b0*/  FADD R13, R13, R0 ;  /* 0x000000000d0d7221 */ /* 0x000fc80000000000 */
[----:B------:R-:W-:Y:S01]  /*91c0*/  FADD R12, R13, R2 ;  /* 0x000000020d0c7221 */ /* 0x000fe20000000000 */
[----:B-1----:R-:W-:Y:S01]  /*91d0*/  FMUL R32, R11, R32 ;  /* 0x000000200b207220 */ /* 0x002fe20000400000 */
[-C--:B------:R-:W-:Y:S01]  /*91e0*/  FFMA.SAT R11, R14, R51.reuse, 0.5 ;  /* 0x3f0000000e0b7423 */ /* 0x080fe20000002033 */
[----:B------:R-:W-:Y:S01]  /*91f0*/  FFMA.SAT R51, R50, R51, 0.5 ;  /* 0x3f00000032337423 */ /* 0x000fe20000002033 */
[----:B------:R-:W-:Y:S02]  /*9200*/  FADD R12, R12, R3 ;  /* 0x000000030c0c7221 */ /* 0x000fe40000000000 */
[-C--:B------:R-:W-:Y:S01]  /*9210*/  FFMA.RM R11, R11, R52.reuse, 12582913 ;  /* 0x4b4000010b0b7423 */ /* 0x080fe20000004034 */
[----:B------:R-:W-:Y:S01]  /*9220*/  FFMA.RM R51, R51, R52, 12582913 ;  /* 0x4b40000133337423 */ /* 0x000fe20000004034 */
[----:B------:R-:W-:Y:S02]  /*9230*/  FADD R13, R12, R5 ;  /* 0x000000050c0d7221 */ /* 0x000fe40000000000 */
[C---:B------:R-:W-:Y:S01]  /*9240*/  FADD R15, R11.reuse, -12583039 ;  /* 0xcb40007f0b0f7421 */ /* 0x040fe20000000000 */
[----:B------:R-:W-:Y:S01]  /*9250*/  SHF.L.U32 R11, R11, 0x17, RZ ;  /* 0x000000170b0b7819 */ /* 0x000fe200000006ff */
[----:B------:R-:W-:Y:S01]  /*9260*/  FADD R12, R13, R6 ;  /* 0x000000060d0c7221 */ /* 0x000fe20000000000 */
[----:B------:R-:W-:-:S02]  /*9270*/  IMAD.SHL.U32 R37, R51, 0x800000, RZ ;  /* 0x0080000033257824 */ /* 0x000fc400078e00ff */
[----:B------:R-:W-:Y:S01]  /*9280*/  FFMA R15, R14, 1.4426950216293334961, -R15 ;  /* 0x3fb8aa3b0e0f7823 */ /* 0x000fe2000000080f */
[----:B------:R-:W-:-:S03]  /*9290*/  FADD R13, R12, R7 ;  /* 0x000000070c0d7221 */ /* 0x000fc60000000000 */
[----:B------:R-:W-:Y:S01]  /*92a0*/  FFMA R15, R14, 1.925963033500011079e-08, R15 ;  /* 0x32a570600e0f7823 */ /* 0x000fe2000000000f */
[----:B------:R-:W-:-:S03]  /*92b0*/  FADD R12, R13, R8 ;  /* 0x000000080d0c7221 */ /* 0x000fc60000000000 */
[----:B------:R0:W1:Y:S01]  /*92c0*/  MUFU.EX2 R36, R15 ;  /* 0x0000000f00247308 */ /* 0x0000620000000800 */
[----:B------:R-:W-:-:S04]  /*92d0*/  FADD R13, R12, R9 ;  /* 0x000000090c0d7221 */ /* 0x000fc80000000000 */
[----:B------:R-:W-:Y:S01]  /*92e0*/  FADD R13, R13, R10 ;  /* 0x0000000a0d0d7221 */ /* 0x000fe20000000000 */
[----:B0-----:R-:W-:-:S03]  /*92f0*/  MOV R15, 0xffffffff ;  /* 0xffffffff000f7802 */ /* 0x001fc60000000f00 */
[----:B------:R-:W-:-:S04]  /*9300*/  FADD R12, R13, R16 ;  /* 0x000000100d0c7221 */ /* 0x000fc80000000000 */
[----:B------:R-:W-:Y:S01]  /*9310*/  FADD R13, R12, R17 ;  /* 0x000000110c0d7221 */ /* 0x000fe20000000000 */
[----:B-1----:R-:W-:-:S03]  /*9320*/  FMUL R36, R11, R36 ;  /* 0x000000240b247220 */ /* 0x002fc60000400000 */
[----:B------:R-:W-:Y:S01]  /*9330*/  FADD R12, R13, R18 ;  /* 0x000000120d0c7221 */ /* 0x000fe20000000000 */
[----:B------:R-:W-:-:S03]  /*9340*/  FADD R11, R51, -12583039 ;  /* 0xcb40007f330b7421 */ /* 0x000fc60000000000 */
[----:B------:R-:W-:Y:S01]  /*9350*/  FADD R13, R12, R19 ;  /* 0x000000130c0d7221 */ /* 0x000fe20000000000 */
[----:B------:R-:W-:-:S03]  /*9360*/  FFMA R11, R50, 1.4426950216293334961, -R11 ;  /* 0x3fb8aa3b320b7823 */ /* 0x000fc6000000080b */
[----:B------:R-:W-:Y:S01]  /*9370*/  FADD R12, R13, R20 ;  /* 0x000000140d0c7221 */ /* 0x000fe20000000000 */
[----:B------:R-:W-:-:S03]  /*9380*/  FFMA R11, R50, 1.925963033500011079e-08, R11 ;  /* 0x32a57060320b7823 */ /* 0x000fc6000000000b */
[----:B------:R-:W-:Y:S01]  /*9390*/  FADD R13, R12, R21 ;  /* 0x000000150c0d7221 */ /* 0x000fe20000000000 */
[----:B------:R0:W1:Y:S03]  /*93a0*/  MUFU.EX2 R14, R11 ;  /* 0x0000000b000e7308 */ /* 0x0000660000000800 */
[----:B------:R-:W-:-:S04]  /*93b0*/  FADD R12, R13, R22 ;  /* 0x000000160d0c7221 */ /* 0x000fc80000000000 */
[----:B------:R-:W-:Y:S01]  /*93c0*/  FADD R13, R12, R23 ;  /* 0x000000170c0d7221 */ /* 0x000fe20000000000 */
[----:B0-----:R-:W-:-:S03]  /*93d0*/  MOV R11, 0x1f ;  /* 0x0000001f000b7802 */ /* 0x001fc60000000f00 */
        /* <DEDUP_REMOVED lines=19> */
.L_x_16005:
[----:B------:R-:W-:Y:S02]  /*9510*/  HFMA2 R12, -RZ, RZ, 0, 4.76837158203125e-07 ;  /* 0x00000008ff0c7431 */ /* 0x000fe400000001ff */
[----:B------:R-:W-:-:S04]  /*9520*/  FADD R40, R13, R14 ;  /* 0x0000000e0d287221 */ /* 0x000fc80000000000 */
[----:B------:R-:W-:-:S07]  /*9530*/  IMAD.MOV.U32 R13, RZ, RZ, R40 ;  /* 0x000000ffff0d7224 */ /* 0x000fce00078e0028 */
[----:B------:R-:W-:Y:S05]  /*9540*/  WARPSYNC.COLLECTIVE R15, `(.L_x_16006) ;  /* 0x000000000f087348 */ /* 0x000fea0003c00000 */
[----:B------:R0:W1:Y:S02]  /*9550*/  SHFL.BFLY P6, R14, R13, R12, R11 ;  /* 0x0c00000c0d0e7389 */ /* 0x00006400000c000b */
[----:B01----:R-:W-:Y:S05]  /*9560*/  ENDCOLLECTIVE ;  /* 0x000000000000791b */ /* 0x003fea0003800000 */
.L_x_16006:
[----:B------:R-:W-:Y:S02]  /*9570*/  HFMA2 R12, -RZ, RZ, 0, 2.384185791015625e-07 ;  /* 0x00000004ff0c7431 */ /* 0x000fe400000001ff */
[----:B------:R-:W-:-:S05]  /*9580*/  FADD R41, R40, R14 ;  /* 0x0000000e28297221 */ /* 0x000fca0000000000 */
[----:B------:R-:W-:-:S07]  /*9590*/  MOV R13, R41 ;  /* 0x00000029000d7202 */ /* 0x000fce0000000f00 */
[----:B------:R-:W-:Y:S05]  /*95a0*/  WARPSYNC.COLLECTIVE R15, `(.L_x_16007) ;  /* 0x000000000f087348 */ /* 0x000fea0003c00000 */
[----:B------:R0:W1:Y:S02]  /*95b0*/  SHFL.BFLY P6, R14, R13, R12, R11 ;  /* 0x0c00000c0d0e7389 */ /* 0x00006400000c000b */
[----:B01----:R-:W-:Y:S05]  /*95c0*/  ENDCOLLECTIVE ;  /* 0x000000000000791b */ /* 0x003fea0003800000 */
.L_x_16007:
[----:B------:R-:W-:Y:S01]  /*95d0*/  MOV R12, 0x2 ;  /* 0x00000002000c7802 */ /* 0x000fe20000000f00 */
[----:B------:R-:W-:-:S04]  /*95e0*/  FADD R42, R41, R14 ;  /* 0x0000000e292a7221 */ /* 0x000fc80000000000 */
[----:B------:R-:W-:-:S07]  /*95f0*/  IMAD.MOV.U32 R13, RZ, RZ, R42 ;  /* 0x000000ffff0d7224 */ /* 0x000fce00078e002a */
[----:B------:R-:W-:Y:S05]  /*9600*/  WARPSYNC.COLLECTIVE R15, `(.L_x_16008) ;  /* 0x000000000f087348 */ /* 0x000fea0003c00000 */
[----:B------:R0:W1:Y:S02]  /*9610*/  SHFL.BFLY P6, R14, R13, R12, R11 ;  /* 0x0c00000c0d0e7389 */ /* 0x00006400000c000b */
[----:B01----:R-:W-:Y:S05]  /*9620*/  ENDCOLLECTIVE ;  /* 0x000000000000791b */ /* 0x003fea0003800000 */
.L_x_16008:
[----:B------:R-:W-:Y:S02]  /*9630*/  HFMA2 R12, -RZ, RZ, 0, 5.9604644775390625e-08 ;  /* 0x00000001ff0c7431 */ /* 0x000fe400000001ff */
[----:B------:R-:W-:-:S05]  /*9640*/  FADD R43, R42, R14 ;  /* 0x0000000e2a2b7221 */ /* 0x000fca0000000000 */
[----:B------:R-:W-:-:S07]  /*9650*/  MOV R13, R43 ;  /* 0x0000002b000d7202 */ /* 0x000fce0000000f00 */
[----:B------:R-:W-:Y:S05]  /*9660*/  WARPSYNC.COLLECTIVE R15, `(.L_x_16009) ;  /* 0x000000000f087348 */ /* 0x000fea0003c00000 */
[----:B------:R0:W1:Y:S02]  /*9670*/  SHFL.BFLY P6, R14, R13, R12, R11 ;  /* 0x0c00000c0d0e7389 */ /* 0x00006400000c000b */
[----:B01----:R-:W-:Y:S05]  /*9680*/  ENDCOLLECTIVE ;  /* 0x000000000000791b */ /* 0x003fea0003800000 */
.L_x_16009:
[----:B------:R-:W-:Y:S05]  /*9690*/  BRA `(.L_x_16010) ;  /* 0xffffffbc00a07947 */ /* 0x000fea000383ffff */
        .weak           $__internal_255_$__cuda_sm3x_div_rn_noftz_f32_slowpath
        .type           $__internal_255_$__cuda_sm3x_div_rn_noftz_f32_slowpath,@function
        .size           $__internal_255_$__cuda_sm3x_div_rn_noftz_f32_slowpath,(.L_x_37632 - $__internal_255_$__cuda_sm3x_div_rn_noftz_f32_slowpath)
$__internal_255_$__cuda_sm3x_div_rn_noftz_f32_slowpath:
        /* <DEDUP_REMOVED lines=34> */
.L_x_16012:
        /* <DEDUP_REMOVED lines=51> */
.L_x_16019:
[----:B------:R-:W-:-:S04]  /*9bf0*/  LOP3.LUT R4, R4, 0x80000000, RZ, 0xc0, !PT ;  /* 0x8000000004047812 */ /* 0x000fc800078ec0ff */
[----:B------:R-:W-:Y:S01]  /*9c00*/  LOP3.LUT R4, R4, 0x7f800000, RZ, 0xfc, !PT ;  /* 0x7f80000004047812 */ /* 0x000fe200078efcff */
[----:B------:R-:W-:Y:S06]  /*9c10*/  BRA `(.L_x_16020) ;  /* 0x0000000000047947 */ /* 0x000fec0003800000 */
.L_x_16018:
[----:B------:R-:W-:-:S07]  /*9c20*/  LEA R4, R48, R4, 0x17 ;  /* 0x0000000430047211 */ /* 0x000fce00078eb8ff */
.L_x_16020:
[----:B------:R-:W-:Y:S05]  /*9c30*/  BSYNC.RECONVERGENT B2 ;  /* 0x0000000000027941 */ /* 0x000fea0003800200 */
.L_x_16017:
[----:B------:R-:W-:Y:S05]  /*9c40*/  BRA `(.L_x_16021) ;  /* 0x0000000000207947 */ /* 0x000fea0003800000 */
.L_x_16016:
[----:B------:R-:W-:-:S04]  /*9c50*/  LOP3.LUT R4, R11, 0x80000000, R4, 0x48, !PT ;  /* 0x800000000b047812 */ /* 0x000fc800078e4804 */
[----:B------:R-:W-:Y:S01]  /*9c60*/  LOP3.LUT R4, R4, 0x7f800000, RZ, 0xfc, !PT ;  /* 0x7f80000004047812 */ /* 0x000fe200078efcff */
[----:B------:R-:W-:Y:S06]  /*9c70*/  BRA `(.L_x_16021) ;  /* 0x0000000000147947 */ /* 0x000fec0003800000 */
.L_x_16015:
[----:B------:R-:W-:Y:S01]  /*9c80*/  LOP3.LUT R4, R11, 0x80000000, R4, 0x48, !PT ;  /* 0x800000000b047812 */ /* 0x000fe200078e4804 */
[----:B------:R-:W-:Y:S06]  /*9c90*/  BRA `(.L_x_16021) ;  /* 0x00000000000c7947 */ /* 0x000fec0003800000 */
.L_x_16014:
[----:B------:R-:W0:Y:S01]  /*9ca0*/  MUFU.RSQ R4, -QNAN ;  /* 0xffc0000000047908 */ /* 0x000e220000001400 */
[----:B------:R-:W-:Y:S05]  /*9cb0*/  BRA `(.L_x_16021) ;  /* 0x0000000000047947 */ /* 0x000fea0003800000 */
.L_x_16013:
[----:B------:R-:W-:-:S07]  /*9cc0*/  FADD.FTZ R4, R4, R11 ;  /* 0x0000000b04047221 */ /* 0x000fce0000010000 */
.L_x_16021:
[----:B------:R-:W-:Y:S05]  /*9cd0*/  BSYNC.RECONVERGENT B1 ;  /* 0x0000000000017941 */ /* 0x000fea0003800200 */
.L_x_16011:
[----:B------:R-:W-:-:S04]  /*9ce0*/  HFMA2 R41, -RZ, RZ, 0, 0 ;  /* 0x00000000ff297431 */ /* 0x000fc800000001ff */
[----:B0-----:R-:W-:Y:S05]  /*9cf0*/  RET.REL.NODEC R40 `(_Z15SoftmaxWarpImplI22BroadcastScaleMaskLoadIffbLm3EiE11DirectStoreIffEfLi2ELi32ELi32ELi1ELb0EL9Algorithm0EEvT_T0_ll) ;  /* 0xffffff6028c07950 */ /* 0x001fea0003c3ffff */
.L_x_16022:
        /* <DEDUP_REMOVED lines=16> */
.L_x_37632:


//--------------------- .text._Z15SoftmaxWarpImplI22BroadcastScaleMaskLoadIffbLm3EiE11DirectStoreIffEfLi2ELi30ELi32ELi1ELb1EL9Algorithm0EEvT_T0_ll --------------------------
	.section	.text._Z15SoftmaxWarpImplI22BroadcastScaleMaskLoadIffbLm3EiE11DirectStoreIffEfLi2ELi30ELi32ELi1ELb1EL9Algorithm0EEvT_T0_ll,"ax",@progbits
	.align	128
        .global         _Z15SoftmaxWarpImplI22BroadcastScaleMaskLoadIffbLm3EiE11DirectStoreIffEfLi2ELi30ELi32ELi1ELb1EL9Algorithm0EEvT_T0_ll
        .type           _Z15SoftmaxWarpImplI22BroadcastScaleMaskLoadIffbLm3EiE11DirectStoreIffEfLi2ELi30ELi32ELi1ELb1EL9Algorithm0EEvT_T0_ll,@function
        .size           _Z15SoftmaxWarpImplI22BroadcastScaleMaskLoadIffbLm3EiE11DirectStoreIffEfLi2ELi30ELi32ELi1ELb1EL9Algorithm0EEvT_T0_ll,(.L_x_37633 - _Z15SoftmaxWarpImplI22BroadcastScaleMaskLoadIffbLm3EiE11DirectStoreIffEfLi2ELi30ELi32ELi1ELb1EL9Algorithm0EEvT_T0_ll)
        .other          _Z15SoftmaxWarpImplI22BroadcastScaleMaskLoadIffbLm3EiE11DirectStoreIffEfLi2ELi30ELi32ELi1ELb1EL9Algorithm0EEvT_T0_ll,@"STO_CUDA_ENTRY STV_DEFAULT"
_Z15SoftmaxWarpImplI22BroadcastScaleMaskLoadIffbLm3EiE11DirectStoreIffEfLi2ELi30ELi32ELi1ELb1EL9Algorithm0EEvT_T0_ll:
.text._Z15SoftmaxWarpImplI22BroadcastScaleMaskLoadIffbLm3EiE11DirectStoreIffEfLi2ELi30ELi32ELi1ELb1EL9Algorithm0EEvT_T0_ll:
        /* <DEDUP_REMOVED lines=27> */
.L_x_16023:
        /* <DEDUP_REMOVED lines=27> */
.L_x_16146:
[----:B------:R-:W0:Y:S01]  /*0360*/  LDC.64 R2, c[0x0][0x408] ;  /* 0x00010200ff027b82 */ /* 0x000e220000000a00 */
[----:B------:R-:W-:Y:S01]  /*0370*/  BSSY.RECONVERGENT B1, `(.L_x_16025) ;  /* 0x000006b000017945 */ /* 0x000fe20003800200 */
[----:B------:R-:W-:Y:S01]  /*0380*/  MOV R33, 0xff800000 ;  /* 0xff80000000217802 */ /* 0x000fe20000000f00 */
[----:B------:R-:W-:Y:S01]  /*0390*/  IMAD.MOV.U32 R32, RZ, RZ, -0x800000 ;  /* 0xff800000ff207424 */ /* 0x000fe200078e00ff */
[----:B-1234-:R-:W-:Y:S02]  /*03a0*/  MOV R13, 0xff800000 ;  /* 0xff800000000d7802 */ /* 0x01efe40000000f00 */
        /* <DEDUP_REMOVED lines=39> */
[----:B------:R0:W1:Y:S02]  /*0620*/  F2I.FTZ.U32.TRUNC.NTZ R5, R4 ;  /* 0x0000000400057305 */ /* 0x000064000021f000 */
[----:B------:R-:W-:-:S05]  /*0630*/  IMAD.MOV.U32 R12, RZ, RZ, R0 ;  /* 0x000000ffff0c7224 */ /* 0x000fca00078e0000 */
[----:B------:R-:W-:Y:S01]  /*0640*/  @!P3 IADD3 R12, PT, PT, -R12, RZ, RZ ;  /* 0x000000ff0c0cb210 */ /* 0x000fe20007ffe1ff */
[----:B0-----:R-:W-:-:S04]  /*0650*/  IMAD.MOV.U32 R4, RZ, RZ, RZ ;  /* 0x000000ffff047224 */ /* 0x001fc800078e00ff */
        /* <DEDUP_REMOVED lines=24> */
[----:B------:R-:W-:Y:S02]  /*07e0*/  ISETP.NE.AND.EX P3, PT, R7, RZ, PT, P3 ;  /* 0x000000ff0700720c */ /* 0x000fe40003f65330 */
[----:B--2---:R-:W-:Y:S02]  /*07f0*/  ISETP.NE.U32.AND P6, PT, R14, 0x1, PT ;  /* 0x000000010e00780c */ /* 0x004fe40003fc5070 */
[----:B------:R-:W-:Y:S02]  /*0800*/  IADD3 R5, PT, PT, -R0, RZ, RZ ;  /* 0x000000ff00057210 */ /* 0x000fe40007ffe1ff */
[----:B------:R-:W-:Y:S02]  /*0810*/  SEL R7, R12, RZ, P3 ;  /* 0x000000ff0c077207 */ /* 0x000fe40001800000 */
[----:B-1----:R-:W-:Y:S01]  /*0820*/  ISETP.NE.U32.AND P3, PT, R8, 0x1, PT ;  /* 0x000000010800780c */ /* 0x002fe20003f65070 */
[----:B------:R-:W-:Y:S01]  /*0830*/  IMAD R6, R10, R5, R13 ;  /* 0x000000050a067224 */ /* 0x000fe200078e020d */
[----:B------:R-:W-:Y:S01]  /*0840*/  ISETP.NE.AND.EX P6, PT, R15, RZ, PT, P6 ;  /* 0x000000ff0f00720c */ /* 0x000fe20003fc5360 */
[----:B------:R-:W0:Y:S01]  /*0850*/  LDC.64 R4, c[0x0][0x388] ;  /* 0x0000e200ff047b82 */ /* 0x000e220000000a00 */
        /* <DEDUP_REMOVED lines=28> */
.L_x_16026:
[----:B------:R-:W-:Y:S05]  /*0a20*/  BSYNC.RECONVERGENT B1 ;  /* 0x0000000000017941 */ /* 0x000fea0003800200 */
.L_x_16025:
        /* <DEDUP_REMOVED lines=59> */
[----:B------:R-:W-:-:S05]  /*0de0*/  ISETP.GE.AND P4, PT, R4, RZ, PT ;  /* 0x000000ff0400720c */ /* 0x000fca0003f86270 */
[----:B------:R-:W3:Y:S02]  /*0df0*/  LDC.64 R4, c[0x0][0x388] ;  /* 0x0000e200ff047b82 */ /* 0x000ee40000000a00 */
        /* <DEDUP_REMOVED lines=40> */
.L_x_16028:
[----:B------:R-:W-:Y:S05]  /*1080*/  BSYNC.RECONVERGENT B1 ;  /* 0x0000000000017941 */ /* 0x000fea0003800200 */
.L_x_16027:
        /* <DEDUP_REMOVED lines=103> */
.L_x_16030:
[----:B------:R-:W-:Y:S05]  /*1700*/  BSYNC.RECONVERGENT B1 ;  /* 0x0000000000017941 */ /* 0x000fea0003800200 */
.L_x_16029:
        /* <DEDUP_REMOVED lines=101> */
.L_x_16032:
[----:B------:R-:W-:Y:S05]  /*1d60*/  BSYNC.RECONVERGENT B1 ;  /* 0x0000000000017941 */ /* 0x000fea0003800200 */
.L_x_16031:
        /* <DEDUP_REMOVED lines=103> */
.L_x_16034:
[----:B------:R-:W-:Y:S05]  /*23e0*/  BSYNC.RECONVERGENT B1 ;  /* 0x0000000000017941 */ /* 0x000fea0003800200 */
.L_x_16033:
        /* <DEDUP_REMOVED lines=101> */
.L_x_16036:
[----:B------:R-:W-:Y:S05]  /*2a40*/  BSYNC.RECONVERGENT B1 ;  /* 0x0000000000017941 */ /* 0x000fea0003800200 */
.L_x_16035:
        /* <DEDUP_REMOVED lines=21> */
[----:B-1----:R-:W-:Y:S02]  /*2ba0*/  HFMA2 R14, -RZ, RZ, 0, 0 ;  /* 0x00000000ff0e7431 */ /* 0x002fe400000001ff */
[----:B---3--:R-:W-:-:S04]  /*2bb0*/  IMAD.MOV R11, RZ, RZ, -R15 ;  /* 0x000000ffff0b7224 */ /* 0x008fc800078e0a0f */
[----:B------:R-:W-:-:S04]  /*2bc0*/  IMAD R11, R11, R16, RZ ;  /* 0x000000100b0b7224 */ /* 0x000fc800078e02ff */
        /* <DEDUP_REMOVED lines=16> */
[----:B------:R1:W3:Y:S02]  /*2cd0*/  F2I.FTZ.U32.TRUNC.NTZ R15, R14 ;  /* 0x0000000e000f7305 */ /* 0x0002e4000021f000 */
[----:B------:R-:W-:-:S05]  /*2ce0*/  IMAD.MOV.U32 R16, RZ, RZ, R0 ;  /* 0x000000ffff107224 */ /* 0x000fca00078e0000 */
[----:B------:R-:W-:Y:S01]  /*2cf0*/  @!P6 IADD3 R16, PT, PT, -R16, RZ, RZ ;  /* 0x000000ff1010e210 */ /* 0x000fe20007ffe1ff */
[----:B-1----:R-:W-:-:S04]  /*2d00*/  IMAD.MOV.U32 R14, RZ, RZ, RZ ;  /* 0x000000ffff0e7224 */ /* 0x002fc800078e00ff */
[----:B------:R-:W-:Y:S01]  /*2d10*/  @!P5 LOP3.LUT R16, RZ, R18, RZ, 0x33, !PT ;  /* 0x00000012ff10d212 */ /* 0x000fe200078e33ff */
[----:B---3--:R-:W-:-:S03]  /*2d20*/  IMAD.MOV R11, RZ, RZ, -R15 ;  /* 0x000000ffff0b7224 */ /* 0x008fc600078e0a0f */
[----:B------:R-:W-:Y:S01]  /*2d30*/  IADD3 R0, PT, PT, -R16, RZ, RZ ;  /* 0x000000ff10007210 */ /* 0x000fe20007ffe1ff */
[----:B------:R-:W-:-:S04]  /*2d40*/  IMAD R11, R11, R20, RZ ;  /* 0x000000140b0b7224 */ /* 0x000fc800078e02ff */
        /* <DEDUP_REMOVED lines=55> */
.L_x_16038:
[----:B------:R-:W-:Y:S05]  /*30c0*/  BSYNC.RECONVERGENT B1 ;  /* 0x0000000000017941 */ /* 0x000fea0003800200 */
.L_x_16037:
        /* <DEDUP_REMOVED lines=99> */
.L_x_16040:
[----:B------:R-:W-:Y:S05]  /*3700*/  BSYNC.RECONVERGENT B1 ;  /* 0x0000000000017941 */ /* 0x000fea0003800200 */
.L_x_16039:
        /* <DEDUP_REMOVED lines=33> */
[----:B------:R-:W-:Y:S02]  /*3920*/  LOP3.LUT R12, R0, R21, RZ, 0x3c, !PT ;  /* 0x00000015000c7212 */ /* 0x000fe400078e3cff */
[----:B0-----:R-:W-:Y:S02]  /*3930*/  IADD3 R14, PT, PT, R24, 0xffffffe, RZ ;  /* 0x0ffffffe180e7810 */ /* 0x001fe40007ffe0ff */
[----:B------:R-:W-:Y:S02]  /*3940*/  ISETP.GE.AND P6, PT, R12, RZ, PT ;  /* 0x000000ff0c00720c */ /* 0x000fe40003fc6270 */
[----:B------:R0:W1:Y:S05]  /*3950*/  F2I.FTZ.U32.TRUNC.NTZ R15, R14 ;  /* 0x0000000e000f7305 */ /* 0x00006a000021f000 */
[----:B------:R-:W-:Y:S01]  /*3960*/  @P1 VIADD R11, R11, 0x1 ;  /* 0x000000010b0b1836 */ /* 0x000fe20000000000 */
[----:B------:R-:W-:-:S04]  /*3970*/  ISETP.NE.AND P1, PT, R21, RZ, PT ;  /* 0x000000ff1500720c */ /* 0x000fc80003f25270 */
[----:B------:R-:W-:Y:S01]  /*3980*/  MOV R20, R11 ;  /* 0x0000000b00147202 */ /* 0x000fe20000000f00 */
[----:B0-----:R-:W-:-:S03]  /*3990*/  HFMA2 R14, -RZ, RZ, 0, 0 ;  /* 0x00000000ff0e7431 */ /* 0x001fc600000001ff */
[----:B------:R-:W-:Y:S01]  /*39a0*/  @!P6 IADD3 R20, PT, PT, -R20, RZ, RZ ;  /* 0x000000ff1414e210 */ /* 0x000fe20007ffe1ff */
[----:B-1----:R-:W-:-:S04]  /*39b0*/  IMAD.MOV R12, RZ, RZ, -R15 ;  /* 0x000000ffff0c7224 */ /* 0x002fc800078e0a0f */
        /* <DEDUP_REMOVED lines=11> */
[-C--:B------:R-:W-:Y:S02]  /*3a70*/  @!P1 IADD3 R12, PT, PT, R12, -R25.reuse, RZ ;  /* 0x800000190c0c9210 */ /* 0x080fe40007ffe0ff */
[----:B------:R-:W-:Y:S02]  /*3a80*/  @!P1 IADD3 R11, PT, PT, R11, 0x1, RZ ;  /* 0x000000010b0b9810 */ /* 0x000fe40007ffe0ff */
        /* <DEDUP_REMOVED lines=45> */
.L_x_16042:
[----:B------:R-:W-:Y:S05]  /*3d60*/  BSYNC.RECONVERGENT B1 ;  /* 0x0000000000017941 */ /* 0x000fea0003800200 */
.L_x_16041:
[----:B------:R-:W-:Y:S01]  /*3d70*/  BSSY.RECONVERGENT B1, `(.L_x_16043) ;  /* 0x0000063000017945 */ /* 0x000fe20003800200 */
[----:B------:R-:W-:Y:S02]  /*3d80*/  ISETP.GE.U32.AND P1, PT, R45, R2, PT ;  /* 0x000000022d00720c */ /* 0x000fe40003f26070 */
        /* <DEDUP_REMOVED lines=16> */
[----:B0-----:R-:W-:Y:S01]  /*3e90*/  HFMA2 R14, -RZ, RZ, 0, 0 ;  /* 0x00000000ff0e7431 */ /* 0x001fe200000001ff */
        /* <DEDUP_REMOVED lines=12> */
[-C--:B------:R-:W-:Y:S02]  /*3f60*/  @!P6 IADD3 R12, PT, PT, R12, -R25.reuse, RZ ;  /* 0x800000190c0ce210 */ /* 0x080fe40007ffe0ff */
[----:B------:R-:W-:Y:S02]  /*3f70*/  @!P6 IADD3 R11, PT, PT, R11, 0x1, RZ ;  /* 0x000000010b0be810 */ /* 0x000fe40007ffe0ff */
[----:B------:R-:W-:Y:S02]  /*3f80*/  ISETP.GE.U32.AND P2, PT, R12, R25, PT ;  /* 0x000000190c00720c */ /* 0x000fe40003f46070 */
[----:B------:R-:W-:Y:S01]  /*3f90*/  LOP3.LUT R12, R0, R23, RZ, 0x3c, !PT ;  /* 0x00000017000c7212 */ /* 0x000fe200078e3cff */
[----:B------:R-:W1:Y:S03]  /*3fa0*/  LDC.64 R24, c[0x0][0x398] ;  /* 0x0000e600ff187b82 */ /* 0x000e660000000a00 */
[----:B------:R-:W-:-:S02]  /*3fb0*/  ISETP.GE.AND P6, PT, R12, RZ, PT ;  /* 0x000000ff0c00720c */ /* 0x000fc40003fc6270 */
[----:B--2---:R-:W-:-:S05]  /*3fc0*/  IADD3 R12, PT, PT, RZ, -R15, RZ ;  /* 0x8000000fff0c7210 */ /* 0x004fca0007ffe0ff */
[----:B------:R-:W-:Y:S02]  /*3fd0*/  @P2 IADD3 R11, PT, PT, R11, 0x1, RZ ;  /* 0x000000010b0b2810 */ /* 0x000fe40007ffe0ff */
[----:B------:R-:W-:Y:S02]  /*3fe0*/  ISETP.NE.AND P2, PT, R23, RZ, PT ;  /* 0x000000ff1700720c */ /* 0x000fe40003f45270 */
[----:B------:R-:W-:-:S05]  /*3ff0*/  MOV R22, R11 ;  /* 0x0000000b00167202 */ /* 0x000fca0000000f00 */
[----:B------:R-:W-:-:S06]  /*4000*/  @!P6 IMAD.MOV R22, RZ, RZ, -R22 ;  /* 0x000000ffff16e224 */ /* 0x000fcc00078e0a16 */
[----:B------:R-:W-:-:S04]  /*4010*/  @!P2 LOP3.LUT R22, RZ, R23, RZ, 0x33, !PT ;  /* 0x00000017ff16a212 */ /* 0x000fc800078e33ff */
[----:B------:R-:W-:-:S05]  /*4020*/  IADD3 R11, PT, PT, -R22, RZ, RZ ;  /* 0x000000ff160b7210 */ /* 0x000fca0007ffe1ff */
[----:B------:R-:W-:Y:S02]  /*4030*/  IMAD R23, R23, R11, R0 ;  /* 0x0000000b17177224 */ /* 0x000fe400078e0200 */
[----:B------:R-:W-:-:S03]  /*4040*/  IMAD R11, R12, R29, RZ ;  /* 0x0000001d0c0b7224 */ /* 0x000fc600078e02ff */
[----:B------:R-:W-:Y:S01]  /*4050*/  IABS R12, R23 ;  /* 0x00000017000c7213 */ /* 0x000fe20000000000 */
[----:B------:R-:W-:-:S06]  /*4060*/  IMAD.HI.U32 R11, R15, R11, R14 ;  /* 0x0000000b0f0b7227 */ /* 0x000fcc00078e000e */
[----:B------:R-:W-:-:S05]  /*4070*/  IMAD.HI.U32 R11, R11, R12, RZ ;  /* 0x0000000c0b0b7227 */ /* 0x000fca00078e00ff */
[----:B------:R-:W-:-:S05]  /*4080*/  IADD3 R15, PT, PT, -R11, RZ, RZ ;  /* 0x000000ff0b0f7210 */ /* 0x000fca0007ffe1ff */
        /* <DEDUP_REMOVED lines=49> */
.L_x_16044:
[----:B------:R-:W-:Y:S05]  /*43a0*/  BSYNC.RECONVERGENT B1 ;  /* 0x0000000000017941 */ /* 0x000fea0003800200 */
.L_x_16043:
        /* <DEDUP_REMOVED lines=27> */
[----:B------:R-:W-:-:S04]  /*4560*/  IMAD R15, R15, R14, RZ ;  /* 0x0000000e0f0f7224 */ /* 0x000fc800078e02ff */
[----:B------:R-:W-:Y:S01]  /*4570*/  IMAD.HI.U32 R2, R3, R15, R2 ;  /* 0x0000000f03027227 */ /* 0x000fe200078e0002 */
[----:B------:R-:W-:Y:S02]  /*4580*/  MOV R3, R24 ;  /* 0x0000001800037202 */ /* 0x000fe40000000f00 */
        /* <DEDUP_REMOVED lines=12> */
[----:B0-----:R-:W-:-:S05]  /*4650*/  IADD3 R3, PT, PT, R11, 0xffffffe, RZ ;  /* 0x0ffffffe0b037810 */ /* 0x001fca0007ffe0ff */
[----:B------:R-:W-:Y:S01]  /*4660*/  @P3 VIADD R2, R2, 0x1 ;  /* 0x0000000102023836 */ /* 0x000fe20000000000 */
[----:B------:R-:W-:Y:S01]  /*4670*/  ISETP.NE.AND P3, PT, R27, RZ, PT ;  /* 0x000000ff1b00720c */ /* 0x000fe20003f65270 */
[----:B------:R-:W0:Y:S03]  /*4680*/  F2I.FTZ.U32.TRUNC.NTZ R3, R3 ;  /* 0x0000000300037305 */ /* 0x000e26000021f000 */
[----:B------:R-:W-:-:S04]  /*4690*/  MOV R24, R2 ;  /* 0x0000000200187202 */ /* 0x000fc80000000f00 */
[----:B------:R-:W-:-:S05]  /*46a0*/  @!P6 IADD3 R24, PT, PT, -R24, RZ, RZ ;  /* 0x000000ff1818e210 */ /* 0x000fca0007ffe1ff */
[----:B------:R-:W-:Y:S01]  /*46b0*/  @!P3 LOP3.LUT R24, RZ, R27, RZ, 0x33, !PT ;  /* 0x0000001bff18b212 */ /* 0x000fe200078e33ff */
[----:B0-----:R-:W-:-:S03]  /*46c0*/  IMAD.MOV R2, RZ, RZ, -R3 ;  /* 0x000000ffff027224 */ /* 0x001fc600078e0a03 */
[----:B------:R-:W-:-:S05]  /*46d0*/  IADD3 R11, PT, PT, -R24, RZ, RZ ;  /* 0x000000ff180b7210 */ /* 0x000fca0007ffe1ff */
        /* <DEDUP_REMOVED lines=13> */
[----:B------:R-:W1:Y:S01]  /*47b0*/  LDC.64 R14, c[0x0][0x398] ;  /* 0x0000e600ff0e7b82 */ /* 0x000e620000000a00 */
[----:B------:R-:W-:-:S04]  /*47c0*/  LOP3.LUT R12, R27, R34, RZ, 0x3c, !PT ;  /* 0x000000221b0c7212 */ /* 0x000fc800078e3cff */
[----:B------:R-:W-:-:S06]  /*47d0*/  ISETP.GE.AND P3, PT, R12, RZ, PT ;  /* 0x000000ff0c00720c */ /* 0x000fcc0003f66270 */
[----:B------:R-:W-:Y:S01]  /*47e0*/  @P6 VIADD R11, R11, 0x1 ;  /* 0x000000010b0b6836 */ /* 0x000fe20000000000 */
[----:B------:R-:W-:-:S06]  /*47f0*/  ISETP.NE.AND P6, PT, R34, RZ, PT ;  /* 0x000000ff2200720c */ /* 0x000fcc0003fc5270 */
[----:B------:R-:W-:Y:S02]  /*4800*/  @!P3 IADD3 R11, PT, PT, -R11, RZ, RZ ;  /* 0x000000ff0b0bb210 */ /* 0x000fe40007ffe1ff */
[----:B0-----:R-:W-:-:S04]  /*4810*/  ISETP.NE.U32.AND P3, PT, R2, 0x1, PT ;  /* 0x000000010200780c */ /* 0x001fc80003f65070 */
[----:B------:R-:W-:Y:S02]  /*4820*/  ISETP.NE.AND.EX P3, PT, R3, RZ, PT, P3 ;  /* 0x000000ff0300720c */ /* 0x000fe40003f65330 */
[----:B------:R-:W-:Y:S01]  /*4830*/  @!P6 LOP3.LUT R11, RZ, R34, RZ, 0x33, !PT ;  /* 0x00000022ff0be212 */ /* 0x000fe200078e33ff */
[----:B------:R-:W0:Y:S01]  /*4840*/  LDC.64 R2, c[0x0][0x388] ;  /* 0x0000e200ff027b82 */ /* 0x000e220000000a00 */
        /* <DEDUP_REMOVED lines=34> */
.L_x_16046:
[----:B------:R-:W-:Y:S05]  /*4a70*/  BSYNC.RECONVERGENT B1 ;  /* 0x0000000000017941 */ /* 0x000fea0003800200 */
.L_x_16045:
[----:B------:R-:W-:Y:S01]  /*4a80*/  BSSY.RECONVERGENT B1, `(.L_x_16047) ;  /* 0x0000062000017945 */ /* 0x000fe20003800200 */
[----:B------:R-:W-:-:S03]  /*4a90*/  MOV R28, 0xff800000 ;  /* 0xff800000001c7802 */ /* 0x000fc60000000f00 */
        /* <DEDUP_REMOVED lines=30> */
[----:B------:R-:W-:Y:S02]  /*4c80*/  ISETP.GE.AND P3, PT, R3, RZ, PT ;  /* 0x000000ff0300720c */ /* 0x000fe40003f66270 */
[----:B0-----:R-:W-:-:S05]  /*4c90*/  IADD3 R3, PT, PT, R11, 0xffffffe, RZ ;  /* 0x0ffffffe0b037810 */ /* 0x001fca0007ffe0ff */
[----:B------:R-:W-:Y:S01]  /*4ca0*/  @P5 IADD3 R2, PT, PT, R2, 0x1, RZ ;  /* 0x0000000102025810 */ /* 0x000fe20007ffe0ff */
[----:B------:R-:W0:Y:S03]  /*4cb0*/  F2I.FTZ.U32.TRUNC.NTZ R3, R3 ;  /* 0x0000000300037305 */ /* 0x000e26000021f000 */
[----:B------:R-:W-:-:S05]  /*4cc0*/  MOV R25, R2 ;  /* 0x0000000200197202 */ /* 0x000fca0000000f00 */
[----:B------:R-:W-:Y:S01]  /*4cd0*/  @!P3 IMAD.MOV R25, RZ, RZ, -R25 ;  /* 0x000000ffff19b224 */ /* 0x000fe200078e0a19 */
[----:B------:R-:W-:-:S04]  /*4ce0*/  @!P6 LOP3.LUT R25, RZ, R35, RZ, 0x33, !PT ;  /* 0x00000023ff19e212 */ /* 0x000fc800078e33ff */
[----:B------:R-:W-:Y:S02]  /*4cf0*/  IADD3 R11, PT, PT, -R25, RZ, RZ ;  /* 0x000000ff190b7210 */ /* 0x000fe40007ffe1ff */
[----:B0-----:R-:W-:-:S03]  /*4d00*/  IADD3 R2, PT, PT, RZ, -R3, RZ ;  /* 0x80000003ff027210 */ /* 0x001fc60007ffe0ff */
        /* <DEDUP_REMOVED lines=57> */
.L_x_16048:
[----:B------:R-:W-:Y:S05]  /*50a0*/  BSYNC.RECONVERGENT B1 ;  /* 0x0000000000017941 */ /* 0x000fea0003800200 */
.L_x_16047:
        /* <DEDUP_REMOVED lines=31> */
[----:B------:R-:W-:Y:S02]  /*52a0*/  LOP3.LUT R3, R0, R29, RZ, 0x3c, !PT ;  /* 0x0000001d00037212 */ /* 0x000fe400078e3cff */
[----:B0-----:R-:W-:Y:S02]  /*52b0*/  IADD3 R12, PT, PT, R11, 0xffffffe, RZ ;  /* 0x0ffffffe0b0c7810 */ /* 0x001fe40007ffe0ff */
[----:B------:R-:W-:-:S02]  /*52c0*/  ISETP.GE.AND P5, PT, R3, RZ, PT ;  /* 0x000000ff0300720c */ /* 0x000fc40003fa6270 */
[----:B------:R-:W0:Y:S05]  /*52d0*/  F2I.FTZ.U32.TRUNC.NTZ R3, R12 ;  /* 0x0000000c00037305 */ /* 0x000e2a000021f000 */
[----:B------:R-:W-:-:S05]  /*52e0*/  @P3 VIADD R2, R2, 0x1 ;  /* 0x0000000102023836 */ /* 0x000fca0000000000 */
[----:B------:R-:W-:-:S04]  /*52f0*/  MOV R26, R2 ;  /* 0x00000002001a7202 */ /* 0x000fc80000000f00 */
[----:B------:R-:W-:Y:S01]  /*5300*/  @!P5 IADD3 R26, PT, PT, -R26, RZ, RZ ;  /* 0x000000ff1a1ad210 */ /* 0x000fe20007ffe1ff */
[----:B0-----:R-:W-:Y:S01]  /*5310*/  IMAD.MOV R2, RZ, RZ, -R3 ;  /* 0x000000ffff027224 */ /* 0x001fe200078e0a03 */
[----:B------:R-:W-:-:S03]  /*5320*/  @!P4 LOP3.LUT R26, RZ, R29, RZ, 0x33, !PT ;  /* 0x0000001dff1ac212 */ /* 0x000fc600078e33ff */
[----:B------:R-:W-:Y:S02]  /*5330*/  IMAD R35, R2, R15, RZ ;  /* 0x0000000f02237224 */ /* 0x000fe400078e02ff */
[----:B------:R-:W-:Y:S01]  /*5340*/  HFMA2 R2, -RZ, RZ, 0, 0 ;  /* 0x00000000ff027431 */ /* 0x000fe200000001ff */
[----:B------:R-:W-:-:S05]  /*5350*/  IADD3 R11, PT, PT, -R26, RZ, RZ ;  /* 0x000000ff1a0b7210 */ /* 0x000fca0007ffe1ff */
        /* <DEDUP_REMOVED lines=9> */
[-C--:B------:R-:W-:Y:S02]  /*53f0*/  @!P4 IADD3 R12, PT, PT, R12, -R15.reuse, RZ ;  /* 0x8000000f0c0cc210 */ /* 0x080fe40007ffe0ff */
[----:B------:R-:W-:Y:S02]  /*5400*/  @!P4 IADD3 R11, PT, PT, R11, 0x1, RZ ;  /* 0x000000010b0bc810 */ /* 0x000fe40007ffe0ff */
[----:B------:R-:W-:Y:S02]  /*5410*/  ISETP.GE.U32.AND P3, PT, R12, R15, PT ;  /* 0x0000000f0c00720c */ /* 0x000fe40003f66070 */
[----:B------:R-:W2:Y:S01]  /*5420*/  LDC.64 R14, c[0x0][0x398] ;  /* 0x0000e600ff0e7b82 */ /* 0x000ea20000000a00 */
[----:B------:R-:W-:Y:S02]  /*5430*/  LOP3.LUT R12, R29, R46, RZ, 0x3c, !PT ;  /* 0x0000002e1d0c7212 */ /* 0x000fe400078e3cff */
[----:B------:R-:W-:Y:S02]  /*5440*/  ISETP.NE.AND P4, PT, R46, RZ, PT ;  /* 0x000000ff2e00720c */ /* 0x000fe40003f85270 */
[----:B------:R-:W-:-:S06]  /*5450*/  ISETP.GE.AND P5, PT, R12, RZ, PT ;  /* 0x000000ff0c00720c */ /* 0x000fcc0003fa6270 */
[----:B------:R-:W-:Y:S01]  /*5460*/  @P3 VIADD R11, R11, 0x1 ;  /* 0x000000010b0b3836 */ /* 0x000fe20000000000 */
[----:B-1----:R-:W-:-:S04]  /*5470*/  ISETP.NE.U32.AND P3, PT, R2, 0x1, PT ;  /* 0x000000010200780c */ /* 0x002fc80003f65070 */
[----:B------:R-:W-:Y:S02]  /*5480*/  ISETP.NE.AND.EX P3, PT, R3, RZ, PT, P3 ;  /* 0x000000ff0300720c */ /* 0x000fe40003f65330 */
[----:B------:R-:W-:Y:S01]  /*5490*/  @!P5 IADD3 R11, PT, PT, -R11, RZ, RZ ;  /* 0x000000ff0b0bd210 */ /* 0x000fe20007ffe1ff */
[----:B------:R-:W1:Y:S01]  /*54a0*/  LDC.64 R2, c[0x0][0x388] ;  /* 0x0000e200ff027b82 */ /* 0x000e620000000a00 */
[----:B------:R-:W-:Y:S02]  /*54b0*/  @!P4 LOP3.LUT R11, RZ, R46, RZ, 0x33, !PT ;  /* 0x0000002eff0bc212 */ /* 0x000fe400078e33ff */
[----:B0-----:R-:W-:Y:S02]  /*54c0*/  ISETP.NE.U32.AND P4, PT, R34, 0x1, PT ;  /* 0x000000012200780c */ /* 0x001fe40003f85070 */
[----:B--2---:R-:W-:Y:S02]  /*54d0*/  ISETP.NE.U32.AND P5, PT, R14, 0x1, PT ;  /* 0x000000010e00780c */ /* 0x004fe40003fa5070 */
[----:B------:R-:W-:-:S02]  /*54e0*/  IADD3 R12, PT, PT, -R11, RZ, RZ ;  /* 0x000000ff0b0c7210 */ /* 0x000fc40007ffe1ff */
[----:B------:R-:W-:Y:S02]  /*54f0*/  ISETP.NE.AND.EX P5, PT, R15, RZ, PT, P5 ;  /* 0x000000ff0f00720c */ /* 0x000fe40003fa5350 */
[----:B------:R-:W-:Y:S01]  /*5500*/  SEL R14, R26, RZ, P3 ;  /* 0x000000ff1a0e7207 */ /* 0x000fe20001800000 */
[----:B------:R-:W-:Y:S01]  /*5510*/  IMAD R12, R46, R12, R29 ;  /* 0x0000000c2e0c7224 */ /* 0x000fe200078e021d */
[----:B------:R-:W-:Y:S02]  /*5520*/  ISETP.NE.AND.EX P4, PT, R35, RZ, PT, P4 ;  /* 0x000000ff2300720c */ /* 0x000fe40003f85340 */
[----:B------:R-:W-:Y:S01]  /*5530*/  SEL R11, R11, RZ, P5 ;  /* 0x000000ff0b0b7207 */ /* 0x000fe20002800000 */
[----:B------:R-:W-:Y:S01]  /*5540*/  IMAD R14, R14, UR40, RZ ;  /* 0x000000280e0e7c24 */ /* 0x000fe2000f8e02ff */
        /* <DEDUP_REMOVED lines=25> */
.L_x_16050:
[----:B------:R-:W-:Y:S05]  /*56e0*/  BSYNC.RECONVERGENT B1 ;  /* 0x0000000000017941 */ /* 0x000fea0003800200 */
.L_x_16049:
[----:B------:R-:W-:Y:S01]  /*56f0*/  BSSY.RECONVERGENT B1, `(.L_x_16051) ;  /* 0x0000063000017945 */ /* 0x000fe20003800200 */
[----:B------:R-:W-:Y:S02]  /*5700*/  MOV R73, 0xff800000 ;  /* 0xff80000000497802 */ /* 0x000fe40000000f00 */
[----:B------:R-:W-:Y:S01]  /*5710*/  MOV R41, 0xff800000 ;  /* 0xff80000000297802 */ /* 0x000fe20000000f00 */
[----:B------:R-:W-:Y:S06]  /*5720*/  @P1 BRA `(.L_x_16052) ;  /* 0x00000004007c1947 */ /* 0x000fec0003800000 */
        /* <DEDUP_REMOVED lines=11> */
[----:B0-----:R-:W-:Y:S01]  /*57e0*/  HFMA2 R2, -RZ, RZ, 0, 0 ;  /* 0x00000000ff027431 */ /* 0x001fe200000001ff */
        /* <DEDUP_REMOVED lines=11> */
[-C--:B------:R-:W-:Y:S02]  /*58a0*/  @!P3 IADD3 R2, PT, PT, R2, -R35.reuse, RZ ;  /* 0x800000230202b210 */ /* 0x080fe40007ffe0ff */
[----:B------:R-:W-:Y:S01]  /*58b0*/  @!P3 IADD3 R11, PT, PT, R11, 0x1, RZ ;  /* 0x000000010b0bb810 */ /* 0x000fe20007ffe0ff */
[----:B------:R-:W0:Y:S01]  /*58c0*/  F2I.FTZ.U32.TRUNC.NTZ R3, R3 ;  /* 0x0000000300037305 */ /* 0x000e22000021f000 */
[----:B------:R-:W-:Y:S02]  /*58d0*/  ISETP.GE.U32.AND P1, PT, R2, R35, PT ;  /* 0x000000230200720c */ /* 0x000fe40003f26070 */
[----:B------:R-:W-:Y:S02]  /*58e0*/  MOV R2, RZ ;  /* 0x000000ff00027202 */ /* 0x000fe40000000f00 */
[----:B------:R-:W-:-:S09]  /*58f0*/  ISETP.NE.AND P3, PT, R15, RZ, PT ;  /* 0x000000ff0f00720c */ /* 0x000fd20003f65270 */
[----:B------:R-:W-:Y:S02]  /*5900*/  @P1 VIADD R11, R11, 0x1 ;  /* 0x000000010b0b1836 */ /* 0x000fe40000000000 */
[----:B0-----:R-:W-:-:S03]  /*5910*/  IMAD.MOV R35, RZ, RZ, -R3 ;  /* 0x000000ffff237224 */ /* 0x001fc600078e0a03 */
[----:B------:R-:W-:Y:S01]  /*5920*/  MOV R38, R11 ;  /* 0x0000000b00267202 */ /* 0x000fe20000000f00 */
        /* <DEDUP_REMOVED lines=20> */
[----:B------:R-:W-:-:S04]  /*5a70*/  @P1 IADD3 R2, PT, PT, R2, 0x1, RZ ;  /* 0x0000000102021810 */ /* 0x000fc80007ffe0ff */
[----:B------:R-:W-:Y:S02]  /*5a80*/  MOV R11, R2 ;  /* 0x00000002000b7202 */ /* 0x000fe40000000f00 */
[----:B------:R-:W1:Y:S03]  /*5a90*/  LDC.64 R2, c[0x0][0x390] ;  /* 0x0000e400ff027b82 */ /* 0x000e660000000a00 */
        /* <DEDUP_REMOVED lines=40> */
.L_x_16052:
[----:B------:R-:W-:Y:S05]  /*5d20*/  BSYNC.RECONVERGENT B1 ;  /* 0x0000000000017941 */ /* 0x000fea0003800200 */
.L_x_16051:
        /* <DEDUP_REMOVED lines=97> */
.L_x_16054:
[----:B------:R-:W-:Y:S05]  /*6340*/  BSYNC.RECONVERGENT B1 ;  /* 0x0000000000017941 */ /* 0x000fea0003800200 */
.L_x_16053:
        /* <DEDUP_REMOVED lines=27> */
[----:B------:R-:W-:Y:S01]  /*6500*/  FADD R5, R13, -12583039 ;  /* 0xcb40007f0d057421 */ /* 0x000fe20000000000 */
[C---:B------:R-:W-:Y:S01]  /*6510*/  FADD R64, -R15.reuse, R31 ;  /* 0x0000001f0f407221 */ /* 0x040fe20000000100 */
[C---:B------:R-:W-:Y:S01]  /*6520*/  FADD R66, -R15.reuse, R4 ;  /* 0x000000040f427221 */ /* 0x040fe20000000100 */
[----:B------:R-:W-:Y:S01]  /*6530*/  FFMA R3, R72, 1.4426950216293334961, -R3 ;  /* 0x3fb8aa3b48037823 */ /* 0x000fe20000000803 */
[----:B------:R-:W-:Y:S01]  /*6540*/  FFMA R5, R74, 1.4426950216293334961, -R5 ;  /* 0x3fb8aa3b4a057823 */ /* 0x000fe20000000805 */
[C---:B------:R-:W-:Y:S01]  /*6550*/  FADD R50, -R15.reuse, R19 ;  /* 0x000000130f327221 */ /* 0x040fe20000000100 */
[-C--:B------:R-:W-:Y:S01]  /*6560*/  FFMA.SAT R19, R66, R11.reuse, 0.5 ;  /* 0x3f00000042137423 */ /* 0x080fe2000000200b */
[----:B------:R-:W-:Y:S01]  /*6570*/  FFMA R72, R72, 1.925963033500011079e-08, R3 ;  /* 0x32a5706048487823 */ /* 0x000fe20000000003 */
[----:B------:R-:W-:Y:S01]  /*6580*/  FFMA R74, R74, 1.925963033500011079e-08, R5 ;  /* 0x32a570604a4a7823 */ /* 0x000fe20000000005 */
[-C--:B------:R-:W-:Y:S01]  /*6590*/  FFMA.SAT R3, R68, R11.reuse, 0.5 ;  /* 0x3f00000044037423 */ /* 0x080fe2000000200b */
[-C--:B------:R-:W-:Y:S01]  /*65a0*/  FFMA.SAT R5, R70, R11.reuse, 0.5 ;  /* 0x3f00000046057423 */ /* 0x080fe2000000200b */
[C---:B------:R-:W-:Y:S01]  /*65b0*/  FADD R62, -R15.reuse, R6 ;  /* 0x000000060f3e7221 */ /* 0x040fe20000000100 */
[----:B------:R-:W-:Y:S01]  /*65c0*/  FADD R30, -R15, R8 ;  /* 0x000000080f1e7221 */ /* 0x000fe20000000100 */
[-C--:B------:R-:W-:Y:S01]  /*65d0*/  FFMA.RM R17, R3, R12.reuse, 12582913 ;  /* 0x4b40000103117423 */ /* 0x080fe2000000400c */
[-C--:B------:R-:W-:Y:S01]  /*65e0*/  FFMA.RM R3, R5, R12.reuse, 12582913 ;  /* 0x4b40000105037423 */ /* 0x080fe2000000400c */
[----:B------:R-:W0:Y:S01]  /*65f0*/  MUFU.EX2 R72, R72 ;  /* 0x0000004800487308 */ /* 0x000e220000000800 */
        /* <DEDUP_REMOVED lines=10> */
[----:B------:R-:W-:Y:S01]  /*66a0*/  FFMA R70, R70, 1.925963033500011079e-08, R7 ;  /* 0x32a5706046467823 */ /* 0x000fe20000000007 */
        /* <DEDUP_REMOVED lines=14> */
[----:B------:R-:W-:Y:S01]  /*6790*/  FADD R40, -R15, R40 ;  /* 0x000000280f287221 */ /* 0x000fe20000000100 */
[----:B------:R-:W-:Y:S01]  /*67a0*/  FFMA R15, R64, 1.4426950216293334961, -R5 ;  /* 0x3fb8aa3b400f7823 */ /* 0x000fe20000000805 */
[----:B------:R-:W-:Y:S01]  /*67b0*/  FFMA.RM R5, R19, R12, 12582913 ;  /* 0x4b40000113057423 */ /* 0x000fe2000000400c */
[----:B------:R-:W-:Y:S01]  /*67c0*/  SHF.L.U32 R9, R9, 0x17, RZ ;  /* 0x0000001709097819 */ /* 0x000fe200000006ff */
[-C--:B------:R-:W-:Y:S01]  /*67d0*/  FFMA.SAT R21, R62, R11.reuse, 0.5 ;  /* 0x3f0000003e157423 */ /* 0x080fe2000000200b */
[----:B------:R-:W-:Y:S01]  /*67e0*/  FFMA R64, R64, 1.925963033500011079e-08, R15 ;  /* 0x32a5706040407823 */ /* 0x000fe2000000000f */
[----:B------:R-:W-:Y:S01]  /*67f0*/  FADD R15, R5, -12583039 ;  /* 0xcb40007f050f7421 */ /* 0x000fe20000000000 */
[----:B------:R-:W1:Y:S01]  /*6800*/  MUFU.EX2 R68, R68 ;  /* 0x0000004400447308 */ /* 0x000e620000000800 */
[----:B0-----:R-:W-:Y:S01]  /*6810*/  FMUL R33, R9, R72 ;  /* 0x0000004809217220 */ /* 0x001fe20000400000 */
[-C--:B------:R-:W-:Y:S01]  /*6820*/  FFMA.SAT R9, R32, R11.reuse, 0.5 ;  /* 0x3f00000020097423 */ /* 0x080fe2000000200b */
[----:B------:R-:W-:Y:S01]  /*6830*/  FFMA R15, R66, 1.4426950216293334961, -R15 ;  /* 0x3fb8aa3b420f7823 */ /* 0x000fe2000000080f */
[----:B------:R-:W-:Y:S01]  /*6840*/  SHF.L.U32 R17, R17, 0x17, RZ ;  /* 0x0000001711117819 */ /* 0x000fe200000006ff */
[----:B------:R-:W-:Y:S01]  /*6850*/  FFMA.SAT R23, R60, R11, 0.5 ;  /* 0x3f0000003c177423 */ /* 0x000fe2000000200b */
[----:B------:R-:W-:Y:S01]  /*6860*/  FFMA.RM R9, R9, R12, 12582913 ;  /* 0x4b40000109097423 */ /* 0x000fe2000000400c */
[----:B------:R-:W-:Y:S01]  /*6870*/  FFMA R66, R66, 1.925963033500011079e-08, R15 ;  /* 0x32a5706042427823 */ /* 0x000fe2000000000f */
[----:B------:R-:W0:Y:S01]  /*6880*/  MUFU.EX2 R64, R64 ;  /* 0x0000004000407308 */ /* 0x000e220000000800 */
[----:B------:R-:W-:-:S02]  /*6890*/  IMAD.SHL.U32 R7, R7, 0x800000, RZ ;  /* 0x0080000007077824 */ /* 0x000fc400078e00ff */
[----:B------:R-:W-:Y:S01]  /*68a0*/  FADD R19, R9, -12583039 ;  /* 0xcb40007f09137421 */ /* 0x000fe20000000000 */
[----:B------:R-:W-:Y:S01]  /*68b0*/  SHF.L.U32 R28, R5, 0x17, RZ ;  /* 0x00000017051c7819 */ /* 0x000fe200000006ff */
[-C--:B------:R-:W-:Y:S01]  /*68c0*/  FFMA.SAT R35, R18, R11.reuse, 0.5 ;  /* 0x3f00000012237423 */ /* 0x080fe2000000200b */
[----:B------:R-:W-:Y:S01]  /*68d0*/  SHF.L.U32 R9, R9, 0x17, RZ ;  /* 0x0000001709097819 */ /* 0x000fe200000006ff */
[----:B------:R-:W-:Y:S01]  /*68e0*/  FFMA R19, R32, 1.4426950216293334961, -R19 ;  /* 0x3fb8aa3b20137823 */ /* 0x000fe20000000813 */
[-C--:B------:R-:W-:Y:S01]  /*68f0*/  FFMA.SAT R41, R6, R11.reuse, 0.5 ;  /* 0x3f00000006297423 */ /* 0x080fe2000000200b */
[----:B------:R-:W2:Y:S01]  /*6900*/  MUFU.EX2 R15, R74 ;  /* 0x0000004a000f7308 */ /* 0x000ea20000000800 */
[----:B-1----:R-:W-:Y:S01]  /*6910*/  FMUL R31, R17, R68 ;  /* 0x00000044111f7220 */ /* 0x002fe20000400000 */
[----:B------:R-:W-:Y:S01]  /*6920*/  FFMA R19, R32, 1.925963033500011079e-08, R19 ;  /* 0x32a5706020137823 */ /* 0x000fe20000000013 */
[----:B------:R-:W-:Y:S02]  /*6930*/  IMAD.SHL.U32 R32, R13, 0x800000, RZ ;  /* 0x008000000d207824 */ /* 0x000fe400078e00ff */
[-C--:B------:R-:W-:Y:S01]  /*6940*/  FFMA.RM R13, R21, R12.reuse, 12582913 ;  /* 0x4b400001150d7423 */ /* 0x080fe2000000400c */
[-C--:B------:R-:W-:Y:S01]  /*6950*/  FFMA.RM R35, R35, R12.reuse, 12582913 ;  /* 0x4b40000123237423 */ /* 0x080fe2000000400c */
[----:B------:R-:W-:Y:S01]  /*6960*/  FFMA.RM R41, R41, R12, 12582913 ;  /* 0x4b40000129297423 */ /* 0x000fe2000000400c */
[----:B------:R-:W-:Y:S01]  /*6970*/  MUFU.EX2 R17, R70 ;  /* 0x0000004600117308 */ /* 0x000fe20000000800 */
[----:B0-----:R-:W-:Y:S01]  /*6980*/  FMUL R29, R7, R64 ;  /* 0x00000040071d7220 */ /* 0x001fe20000400000 */
[----:B------:R-:W-:Y:S01]  /*6990*/  FFMA.SAT R7, R58, R11, 0.5 ;  /* 0x3f0000003a077423 */ /* 0x000fe2000000200b */
[----:B------:R-:W-:-:S03]  /*69a0*/  IMAD.SHL.U32 R26, R13, 0x800000, RZ ;  /* 0x008000000d1a7824 */ /* 0x000fc600078e00ff */
[----:B------:R-:W-:Y:S02]  /*69b0*/  FFMA.RM R7, R7, R12, 12582913 ;  /* 0x4b40000107077423 */ /* 0x000fe4000000400c */
[----:B------:R-:W0:Y:S01]  /*69c0*/  MUFU.EX2 R22, R19 ;  /* 0x0000001300167308 */ /* 0x000e220000000800 */
[----:B--2---:R-:W-:Y:S01]  /*69d0*/  FMUL R32, R32, R15 ;  /* 0x0000000f20207220 */ /* 0x004fe20000400000 */
[----:B------:R-:W-:-:S04]  /*69e0*/  FADD R15, R13, -12583039 ;  /* 0xcb40007f0d0f7421 */ /* 0x000fc80000000000 */
[----:B------:R-:W-:-:S04]  /*69f0*/  FFMA R15, R62, 1.4426950216293334961, -R15 ;  /* 0x3fb8aa3b3e0f7823 */ /* 0x000fc8000000080f */
[----:B------:R-:W-:Y:S01]  /*6a00*/  FFMA R62, R62, 1.925963033500011079e-08, R15 ;  /* 0x32a570603e3e7823 */ /* 0x000fe2000000000f */
[----:B------:R-:W-:-:S04]  /*6a10*/  FFMA.SAT R15, R30, R11, 0.5 ;  /* 0x3f0000001e0f7423 */ /* 0x000fc8000000200b */
[----:B------:R-:W-:Y:S01]  /*6a20*/  FFMA.RM R15, R15, R12, 12582913 ;  /* 0x4b4000010f0f7423 */ /* 0x000fe2000000400c */
[----:B0-----:R-:W-:Y:S01]  /*6a30*/  FMUL R27, R9, R22 ;  /* 0x00000016091b7220 */ /* 0x001fe20000400000 */
        /* <DEDUP_REMOVED lines=8> */
[-C--:B------:R-:W-:Y:S01]  /*6ac0*/  FFMA.RM R3, R23, R12.reuse, 12582913 ;  /* 0x4b40000117037423 */ /* 0x080fe2000000400c */
[C---:B------:R-:W-:Y:S01]  /*6ad0*/  FADD R23, R7.reuse, -12583039 ;  /* 0xcb40007f07177421 */ /* 0x040fe20000000000 */
[----:B------:R-:W0:Y:S01]  /*6ae0*/  MUFU.EX2 R22, R21 ;  /* 0x0000001500167308 */ /* 0x000e220000000800 */
[----:B------:R-:W-:Y:S02]  /*6af0*/  IMAD.SHL.U32 R7, R7, 0x800000, RZ ;  /* 0x0080000007077824 */ /* 0x000fe400078e00ff */
[----:B------:R-:W-:Y:S01]  /*6b00*/  FMUL R30, R30, R17 ;  /* 0x000000111e1e7220 */ /* 0x000fe20000400000 */
[C---:B------:R-:W-:Y:S01]  /*6b10*/  FADD R17, R3.reuse, -12583039 ;  /* 0xcb40007f03117421 */ /* 0x040fe20000000000 */
[----:B------:R-:W-:Y:S01]  /*6b20*/  FFMA R23, R58, 1.4426950216293334961, -R23 ;  /* 0x3fb8aa3b3a177823 */ /* 0x000fe20000000817 */
[----:B------:R-:W-:Y:S01]  /*6b30*/  SHF.L.U32 R24, R3, 0x17, RZ ;  /* 0x0000001703187819 */ /* 0x000fe200000006ff */
[----:B------:R-:W-:Y:S01]  /*6b40*/  FFMA R19, R54, 1.4426950216293334961, -R19 ;  /* 0x3fb8aa3b36137823 */ /* 0x000fe20000000813 */
[----:B------:R-:W-:Y:S01]  /*6b50*/  FFMA R17, R60, 1.4426950216293334961, -R17 ;  /* 0x3fb8aa3b3c117823 */ /* 0x000fe20000000811 */
[----:B------:R-:W-:Y:S01]  /*6b60*/  FFMA R58, R58, 1.925963033500011079e-08, R23 ;  /* 0x32a570603a3a7823 */ /* 0x000fe20000000017 */
[-C--:B------:R-:W-:Y:S01]  /*6b70*/  FFMA.SAT R23, R56, R11.reuse, 0.5 ;  /* 0x3f00000038177423 */ /* 0x080fe2000000200b */
[----:B------:R-:W-:Y:S01]  /*6b80*/  FFMA R19, R54, 1.925963033500011079e-08, R19 ;  /* 0x32a5706036137823 */ /* 0x000fe20000000013 */
[----:B------:R-:W-:Y:S01]  /*6b90*/  FFMA R60, R60, 1.925963033500011079e-08, R17 ;  /* 0x32a570603c3c7823 */ /* 0x000fe20000000011 */
[----:B------:R-:W-:Y:S01]  /*6ba0*/  SHF.L.U32 R9, R9, 0x17, RZ ;  /* 0x0000001709097819 */ /* 0x000fe200000006ff */
[----:B------:R-:W1:Y:S01]  /*6bb0*/  MUFU.EX2 R17, R66 ;  /* 0x0000004200117308 */ /* 0x000e620000000800 */
[----:B------:R-:W-:Y:S01]  /*6bc0*/  FFMA.RM R5, R23, R12, 12582913 ;  /* 0x4b40000117057423 */ /* 0x000fe2000000400c */
[-C--:B------:R-:W-:Y:S01]  /*6bd0*/  FFMA.SAT R23, R52, R11.reuse, 0.5 ;  /* 0x3f00000034177423 */ /* 0x080fe2000000200b */
[----:B0-----:R-:W-:Y:S01]  /*6be0*/  FMUL R25, R15, R22 ;  /* 0x000000160f197220 */ /* 0x001fe20000400000 */
[----:B------:R-:W-:-:S02]  /*6bf0*/  FFMA.SAT R15, R50, R11, 0.5 ;  /* 0x3f000000320f7423 */ /* 0x000fc4000000200b */
[-C--:B------:R-:W-:Y:S01]  /*6c00*/  FFMA.RM R13, R23, R12.reuse, 12582913 ;  /* 0x4b400001170d7423 */ /* 0x080fe2000000400c */
[----:B------:R-:W-:Y:S01]  /*6c10*/  SHF.L.U32 R22, R5, 0x17, RZ ;  /* 0x0000001705167819 */ /* 0x000fe200000006ff */
[----:B------:R-:W0:Y:S01]  /*6c20*/  MUFU.EX2 R58, R58 ;  /* 0x0000003a003a7308 */ /* 0x000e220000000800 */
[----:B------:R-:W-:-:S04]  /*6c30*/  FFMA.RM R15, R15, R12, 12582913 ;  /* 0x4b4000010f0f7423 */ /* 0x000fc8000000400c */
[C---:B------:R-:W-:Y:S01]  /*6c40*/  FADD R21, R15.reuse, -12583039 ;  /* 0xcb40007f0f157421 */ /* 0x040fe20000000000 */
[----:B------:R-:W-:Y:S01]  /*6c50*/  SHF.L.U32 R15, R15, 0x17, RZ ;  /* 0x000000170f0f7819 */ /* 0x000fe200000006ff */
[----:B-1----:R-:W-:Y:S01]  /*6c60*/  FMUL R28, R28, R17 ;  /* 0x000000111c1c7220 */ /* 0x002fe20000400000 */
[----:B------:R-:W-:Y:S01]  /*6c70*/  FADD R17, R5, -12583039 ;  /* 0xcb40007f05117421 */ /* 0x000fe20000000000 */
[----:B------:R-:W-:-:S03]  /*6c80*/  FFMA R21, R50, 1.4426950216293334961, -R21 ;  /* 0x3fb8aa3b32157823 */ /* 0x000fc60000000815 */
[----:B------:R-:W-:Y:S01]  /*6c90*/  FFMA R17, R56, 1.4426950216293334961, -R17 ;  /* 0x3fb8aa3b38117823 */ /* 0x000fe20000000811 */
[----:B------:R-:W-:Y:S01]  /*6ca0*/  FFMA R50, R50, 1.925963033500011079e-08, R21 ;  /* 0x32a5706032327823 */ /* 0x000fe20000000015 */
[----:B------:R-:W-:Y:S01]  /*6cb0*/  FFMA.SAT R21, R48, R11, 0.5 ;  /* 0x3f00000030157423 */ /* 0x000fe2000000200b */
[----:B0-----:R-:W-:Y:S01]  /*6cc0*/  FMUL R23, R7, R58 ;  /* 0x0000003a07177220 */ /* 0x001fe20000400000 */
[----:B------:R-:W-:Y:S02]  /*6cd0*/  FFMA R56, R56, 1.925963033500011079e-08, R17 ;  /* 0x32a5706038387823 */ /* 0x000fe40000000011 */
[----:B------:R-:W0:Y:S01]  /*6ce0*/  MUFU.EX2 R17, R62 ;  /* 0x0000003e00117308 */ /* 0x000e220000000800 */
[----:B------:R-:W-:-:S07]  /*6cf0*/  FFMA.RM R3, R21, R12, 12582913 ;  /* 0x4b40000115037423 */ /* 0x000fce000000400c */
[----:B------:R-:W1:Y:S08]  /*6d00*/  MUFU.EX2 R7, R56 ;  /* 0x0000003800077308 */ /* 0x000e700000000800 */
[----:B------:R-:W-:Y:S01]  /*6d10*/  MUFU.EX2 R50, R50 ;  /* 0x0000003200327308 */ /* 0x000fe20000000800 */
[----:B0-----:R-:W-:Y:S01]  /*6d20*/  FMUL R26, R26, R17 ;  /* 0x000000111a1a7220 */ /* 0x001fe20000400000 */
[C---:B------:R-:W-:Y:S01]  /*6d30*/  FADD R17, R13.reuse, -12583039 ;  /* 0xcb40007f0d117421 */ /* 0x040fe20000000000 */
[----:B------:R-:W-:-:S03]  /*6d40*/  IMAD.SHL.U32 R13, R13, 0x800000, RZ ;  /* 0x008000000d0d7824 */ /* 0x000fc600078e00ff */
[----:B------:R-:W-:Y:S01]  /*6d50*/  FFMA R17, R52, 1.4426950216293334961, -R17 ;  /* 0x3fb8aa3b34117823 */ /* 0x000fe20000000811 */
[----:B-1----:R-:W-:-:S03]  /*6d60*/  FMUL R22, R22, R7 ;  /* 0x0000000716167220 */ /* 0x002fc60000400000 */
[----:B------:R-:W-:Y:S02]  /*6d70*/  FFMA R52, R52, 1.925963033500011079e-08, R17 ;  /* 0x32a5706034347823 */ /* 0x000fe40000000011 */
        /* <DEDUP_REMOVED lines=15> */
[----:B------:R0:W1:Y:S03]  /*6e70*/  MUFU.EX2 R46, R19 ;  /* 0x00000013002e7308 */ /* 0x0000660000000800 */
[----:B------:R-:W-:-:S04]  /*6e80*/  FFMA.RM R5, R21, R12, 12582913 ;  /* 0x4b40000115057423 */ /* 0x000fc8000000400c */
[C---:B------:R-:W-:Y:S01]  /*6e90*/  FADD R7, R5.reuse, -12583039 ;  /* 0xcb40007f05077421 */ /* 0x040fe20000000000 */
[----:B------:R-:W-:Y:S01]  /*6ea0*/  SHF.L.U32 R5, R5, 0x17, RZ ;  /* 0x0000001705057819 */ /* 0x000fe200000006ff */
[----:B0-----:R-:W-:Y:S02]  /*6eb0*/  FMUL R19, R15, R50 ;  /* 0x000000320f137220 */ /* 0x001fe40000400000 */
[----:B------:R-:W-:-:S04]  /*6ec0*/  FFMA R7, R34, 1.4426950216293334961, -R7 ;  /* 0x3fb8aa3b22077823 */ /* 0x000fc80000000807 */
[----:B------:R-:W-:Y:S01]  /*6ed0*/  FFMA R54, R34, 1.925963033500011079e-08, R7 ;  /* 0x32a5706022367823 */ /* 0x000fe20000000007 */
[-C--:B------:R-:W-:Y:S01]  /*6ee0*/  FFMA.SAT R7, R20, R11.reuse, 0.5 ;  /* 0x3f00000014077423 */ /* 0x080fe2000000200b */
[----:B-1----:R-:W-:Y:S01]  /*6ef0*/  FMUL R21, R9, R46 ;  /* 0x0000002e09157220 */ /* 0x002fe20000400000 */
[----:B------:R-:W-:Y:S02]  /*6f00*/  FFMA.SAT R9, R14, R11, 0.5 ;  /* 0x3f0000000e097423 */ /* 0x000fe4000000200b */
[-C--:B------:R-:W-:Y:S01]  /*6f10*/  FFMA.RM R34, R7, R12.reuse, 12582913 ;  /* 0x4b40000107227423 */ /* 0x080fe2000000400c */
[----:B------:R-:W0:Y:S01]  /*6f20*/  MUFU.EX2 R54, R54 ;  /* 0x0000003600367308 */ /* 0x000e220000000800 */
[----:B------:R-:W-:Y:S02]  /*6f30*/  FFMA.RM R9, R9, R12, 12582913 ;  /* 0x4b40000109097423 */ /* 0x000fe4000000400c */
[C---:B------:R-:W-:Y:S01]  /*6f40*/  FADD R7, R34.reuse, -12583039 ;  /* 0xcb40007f22077421 */ /* 0x040fe20000000000 */
[----:B------:R-:W-:-:S03]  /*6f50*/  SHF.L.U32 R34, R34, 0x17, RZ ;  /* 0x0000001722227819 */ /* 0x000fc600000006ff */
[----:B------:R-:W-:-:S04]  /*6f60*/  FFMA R7, R20, 1.4426950216293334961, -R7 ;  /* 0x3fb8aa3b14077823 */ /* 0x000fc80000000807 */
[----:B------:R-:W-:Y:S01]  /*6f70*/  FFMA R46, R20, 1.925963033500011079e-08, R7 ;  /* 0x32a57060142e7823 */ /* 0x000fe20000000007 */
[----:B------:R-:W-:Y:S01]  /*6f80*/  FADD R7, R35, -12583039 ;  /* 0xcb40007f23077421 */ /* 0x000fe20000000000 */
[----:B------:R-:W-:Y:S01]  /*6f90*/  FMUL R20, R13, R52 ;  /* 0x000000340d147220 */ /* 0x000fe20000400000 */
[-C--:B------:R-:W-:Y:S02]  /*6fa0*/  FFMA.SAT R13, R4, R11.reuse, 0.5 ;  /* 0x3f000000040d7423 */ /* 0x080fe4000000200b */
[C---:B------:R-:W-:Y:S01]  /*6fb0*/  FFMA R7, R18.reuse, 1.4426950216293334961, -R7 ;  /* 0x3fb8aa3b12077823 */ /* 0x040fe20000000807 */
[----:B0-----:R-:W-:Y:S01]  /*6fc0*/  FMUL R5, R5, R54 ;  /* 0x0000003605057220 */ /* 0x001fe20000400000 */
[----:B------:R-:W-:Y:S02]  /*6fd0*/  FFMA.RM R13, R13, R12, 12582913 ;  /* 0x4b4000010d0d7423 */ /* 0x000fe4000000400c */
[----:B------:R-:W-:Y:S01]  /*6fe0*/  FFMA R52, R18, 1.925963033500011079e-08, R7 ;  /* 0x32a5706012347823 */ /* 0x000fe20000000007 */
[----:B------:R-:W-:Y:S01]  /*6ff0*/  FFMA.SAT R7, R16, R11, 0.5 ;  /* 0x3f00000010077423 */ /* 0x000fe2000000200b */
[C---:B------:R-:W-:Y:S01]  /*7000*/  FADD R15, R13.reuse, -12583039 ;  /* 0xcb40007f0d0f7421 */ /* 0x040fe20000000000 */
[----:B------:R-:W-:-:S02]  /*7010*/  SHF.L.U32 R13, R13, 0x17, RZ ;  /* 0x000000170d0d7819 */ /* 0x000fc400000006ff */
[----:B------:R-:W-:Y:S01]  /*7020*/  FFMA.RM R18, R7, R12, 12582913 ;  /* 0x4b40000107127423 */ /* 0x000fe2000000400c */
[----:B------:R-:W-:Y:S01]  /*7030*/  FFMA R15, R4, 1.4426950216293334961, -R15 ;  /* 0x3fb8aa3b040f7823 */ /* 0x000fe2000000080f */
[----:B------:R-:W-:Y:S02]  /*7040*/  MUFU.EX2 R52, R52 ;  /* 0x0000003400347308 */ /* 0x000fe40000000800 */
[----:B------:R-:W-:-:S04]  /*7050*/  FADD R7, R18, -12583039 ;  /* 0xcb40007f12077421 */ /* 0x000fc80000000000 */
[----:B------:R-:W-:-:S04]  /*7060*/  FFMA R7, R16, 1.4426950216293334961, -R7 ;  /* 0x3fb8aa3b10077823 */ /* 0x000fc80000000807 */
[----:B------:R-:W-:Y:S01]  /*7070*/  FFMA R50, R16, 1.925963033500011079e-08, R7 ;  /* 0x32a5706010327823 */ /* 0x000fe20000000007 */
[----:B------:R-:W-:Y:S01]  /*7080*/  FMUL R7, R3, R48 ;  /* 0x0000003003077220 */ /* 0x000fe20000400000 */
[----:B------:R-:W0:Y:S01]  /*7090*/  MUFU.EX2 R16, R39 ;  /* 0x0000002700107308 */ /* 0x000e220000000800 */
[----:B------:R-:W-:-:S04]  /*70a0*/  FADD R3, R41, -12583039 ;  /* 0xcb40007f29037421 */ /* 0x000fc80000000000 */
[----:B------:R-:W-:-:S03]  /*70b0*/  FFMA R3, R6, 1.4426950216293334961, -R3 ;  /* 0x3fb8aa3b06037823 */ /* 0x000fc60000000803 */
[----:B------:R-:W-:Y:S01]  /*70c0*/  MUFU.EX2 R39, R50 ;  /* 0x0000003200277308 */ /* 0x000fe20000000800 */
[----:B------:R-:W-:Y:S01]  /*70d0*/  FFMA R48, R6, 1.925963033500011079e-08, R3 ;  /* 0x32a5706006307823 */ /* 0x000fe20000000003 */
[C---:B------:R-:W-:Y:S01]  /*70e0*/  FADD R3, R9.reuse, -12583039 ;  /* 0xcb40007f09037421 */ /* 0x040fe20000000000 */
[----:B------:R-:W-:-:S03]  /*70f0*/  IMAD.SHL.U32 R9, R9, 0x800000, RZ ;  /* 0x0080000009097824 */ /* 0x000fc600078e00ff */
[----:B------:R-:W-:Y:S01]  /*7100*/  FFMA R3, R14, 1.4426950216293334961, -R3 ;  /* 0x3fb8aa3b0e037823 */ /* 0x000fe20000000803 */
[----:B0-----:R-:W-:-:S03]  /*7110*/  FMUL R6, R17, R16 ;  /* 0x0000001011067220 */ /* 0x001fc60000400000 */
[----:B------:R-:W-:Y:S01]  /*7120*/  FFMA R16, R14, 1.925963033500011079e-08, R3 ;  /* 0x32a570600e107823 */ /* 0x000fe20000000003 */
[----:B------:R-:W-:Y:S01]  /*7130*/  FFMA R17, R4, 1.925963033500011079e-08, R15 ;  /* 0x32a5706004117823 */ /* 0x000fe2000000000f */
[----:B------:R-:W0:Y:S01]  /*7140*/  MUFU.EX2 R3, R46 ;  /* 0x0000002e00037308 */ /* 0x000e220000000800 */
[----:B------:R-:W-:-:S04]  /*7150*/  FFMA.SAT R15, R0, R11, 0.5 ;  /* 0x3f000000000f7423 */ /* 0x000fc8000000200b */
[----:B------:R-:W-:-:S03]  /*7160*/  FFMA.RM R15, R15, R12, 12582913 ;  /* 0x4b4000010f0f7423 */ /* 0x000fc6000000400c */
        /* <DEDUP_REMOVED lines=8> */
[----:B------:R-:W-:Y:S01]  /*71f0*/  SHF.L.U32 R2, R18, 0x17, RZ ;  /* 0x0000001712027819 */ /* 0x000fe200000006ff */
[----:B------:R-:W-:Y:S02]  /*7200*/  IMAD.SHL.U32 R3, R35, 0x800000, RZ ;  /* 0x0080000023037824 */ /* 0x000fe400078e00ff */
[C---:B------:R-:W-:Y:S01]  /*7210*/  FADD R35, R15.reuse, -12583039 ;  /* 0xcb40007f0f237421 */ /* 0x040fe20000000000 */
[----:B------:R-:W-:Y:S02]  /*7220*/  IMAD.SHL.U32 R15, R15, 0x800000, RZ ;  /* 0x008000000f0f7824 */ /* 0x000fe400078e00ff */
[----:B------:R-:W-:Y:S01]  /*7230*/  FMUL R2, R2, R39 ;  /* 0x0000002702027220 */ /* 0x000fe20000400000 */
[----:B------:R-:W-:Y:S01]  /*7240*/  FFMA.SAT R39, R8, R11, 0.5 ;  /* 0x3f00000008277423 */ /* 0x000fe2000000200b */
[----:B------:R-:W-:Y:S01]  /*7250*/  FFMA R35, R0, 1.4426950216293334961, -R35 ;  /* 0x3fb8aa3b00237823 */ /* 0x000fe20000000823 */
[----:B------:R-:W-:-:S02]  /*7260*/  FMUL R3, R3, R52 ;  /* 0x0000003403037220 */ /* 0x000fc40000400000 */
[----:B------:R-:W-:Y:S01]  /*7270*/  FFMA.RM R39, R39, R12, 12582913 ;  /* 0x4b40000127277423 */ /* 0x000fe2000000400c */
[----:B------:R-:W-:Y:S01]  /*7280*/  FFMA R18, R0, 1.925963033500011079e-08, R35 ;  /* 0x32a5706000127823 */ /* 0x000fe20000000023 */
[----:B------:R-:W-:Y:S01]  /*7290*/  SHF.L.U32 R0, R41, 0x17, RZ ;  /* 0x0000001729007819 */ /* 0x000fe200000006ff */
[----:B------:R-:W0:Y:S01]  /*72a0*/  MUFU.EX2 R35, R48 ;  /* 0x0000003000237308 */ /* 0x000e220000000800 */
[----:B------:R-:W-:Y:S01]  /*72b0*/  FADD R73, R39, -12583039 ;  /* 0xcb40007f27497421 */ /* 0x000fe20000000000 */
[----:B------:R-:W-:-:S03]  /*72c0*/  FFMA.SAT R41, R40, R11, 0.5 ;  /* 0x3f00000028297423 */ /* 0x000fc6000000200b */
[----:B------:R-:W-:-:S03]  /*72d0*/  FFMA R73, R8, 1.4426950216293334961, -R73 ;  /* 0x3fb8aa3b08497823 */ /* 0x000fc60000000849 */
[----:B------:R-:W1:Y:S01]  /*72e0*/  MUFU.EX2 R52, R17 ;  /* 0x0000001100347308 */ /* 0x000e620000000800 */
[----:B------:R-:W-:Y:S01]  /*72f0*/  FFMA R46, R8, 1.925963033500011079e-08, R73 ;  /* 0x32a57060082e7823 */ /* 0x000fe20000000049 */
[----:B------:R-:W-:-:S04]  /*7300*/  FFMA.SAT R73, R38, R11, 0.5 ;  /* 0x3f00000026497423 */ /* 0x000fc8000000200b */
[----:B------:R-:W-:Y:S02]  /*7310*/  FFMA.RM R8, R73, R12, 12582913 ;  /* 0x4b40000149087423 */ /* 0x000fe4000000400c */
[----:B------:R-:W-:Y:S01]  /*7320*/  MUFU.EX2 R73, R46 ;  /* 0x0000002e00497308 */ /* 0x000fe20000000800 */
[----:B0-----:R-:W-:Y:S01]  /*7330*/  FMUL R0, R0, R35 ;  /* 0x0000002300007220 */ /* 0x001fe20000400000 */
[C---:B------:R-:W-:Y:S01]  /*7340*/  FADD R35, R8.reuse, -12583039 ;  /* 0xcb40007f08237421 */ /* 0x040fe20000000000 */
[----:B------:R-:W-:-:S03]  /*7350*/  SHF.L.U32 R8, R8, 0x17, RZ ;  /* 0x0000001708087819 */ /* 0x000fc600000006ff */
[----:B------:R-:W-:-:S04]  /*7360*/  FFMA R35, R38, 1.4426950216293334961, -R35 ;  /* 0x3fb8aa3b26237823 */ /* 0x000fc80000000823 */
[----:B------:R-:W-:Y:S01]  /*7370*/  FFMA R38, R38, 1.925963033500011079e-08, R35 ;  /* 0x32a5706026267823 */ /* 0x000fe20000000023 */
[----:B------:R-:W-:-:S04]  /*7380*/  FFMA.SAT R35, R10, R11, 0.5 ;  /* 0x3f0000000a237423 */ /* 0x000fc8000000200b */
[-C--:B------:R-:W-:Y:S01]  /*7390*/  FFMA.RM R11, R35, R12.reuse, 12582913 ;  /* 0x4b400001230b7423 */ /* 0x080fe2000000400c */
[----:B------:R-:W-:Y:S02]  /*73a0*/  FFMA.RM R12, R41, R12, 12582913 ;  /* 0x4b400001290c7423 */ /* 0x000fe4000000400c */
[----:B------:R1:W0:Y:S01]  /*73b0*/  MUFU.EX2 R41, R34 ;  /* 0x0000002200297308 */ /* 0x0002220000000800 */
[----:B------:R-:W-:-:S04]  /*73c0*/  FADD R35, R11, -12583039 ;  /* 0xcb40007f0b237421 */ /* 0x000fc80000000000 */
[----:B------:R-:W-:-:S04]  /*73d0*/  FFMA R35, R10, 1.4426950216293334961, -R35 ;  /* 0x3fb8aa3b0a237823 */ /* 0x000fc80000000823 */
[----:B------:R-:W-:Y:S01]  /*73e0*/  FFMA R10, R10, 1.925963033500011079e-08, R35 ;  /* 0x32a570600a0a7823 */ /* 0x000fe20000000023 */
[----:B------:R-:W-:Y:S01]  /*73f0*/  FADD R35, R12, -12583039 ;  /* 0xcb40007f0c237421 */ /* 0x000fe20000000000 */
[----:B-1----:R-:W-:Y:S02]  /*7400*/  FMUL R34, R13, R52 ;  /* 0x000000340d227220 */ /* 0x002fe40000400000 */
        /* <DEDUP_REMOVED lines=18> */
[----:B------:R-:W-:Y:S02]  /*7530*/  FADD R35, R48, R7 ;  /* 0x0000000730237221 */ /* 0x000fe40000000000 */
[----:B------:R0:W1:Y:S02]  /*7540*/  MUFU.EX2 R48, R18 ;  /* 0x0000001200307308 */ /* 0x0000640000000800 */
[----:B------:R-:W-:Y:S01]  /*7550*/  FADD R16, R35, R6 ;  /* 0x0000000623107221 */ /* 0x000fe20000000000 */
[----:B------:R-:W-:-:S03]  /*7560*/  FMUL R35, R9, R50 ;  /* 0x0000003209237220 */ /* 0x000fc60000400000 */
[----:B------:R-:W-:Y:S01]  /*7570*/  FADD R9, R16, R5 ;  /* 0x0000000510097221 */ /* 0x000fe20000000000 */
[----:B0-----:R-:W-:-:S03]  /*7580*/  FMUL R18, R14, R41 ;  /* 0x000000290e127220 */ /* 0x001fc60000400000 */
[----:B------:R-:W-:Y:S01]  /*7590*/  FADD R16, R9, R4 ;  /* 0x0000000409107221 */ /* 0x000fe20000000000 */
[----:B------:R0:W-:Y:S03]  /*75a0*/  MUFU.EX2 R41, R10 ;  /* 0x0000000a00297308 */ /* 0x0001e60000000800 */
[----:B------:R-:W-:Y:S01]  /*75b0*/  FADD R9, R16, R3 ;  /* 0x0000000310097221 */ /* 0x000fe20000000000 */
[----:B------:R-:W-:Y:S01]  /*75c0*/  SHF.L.U32 R16, R39, 0x17, RZ ;  /* 0x0000001727107819 */ /* 0x000fe200000006ff */
[----:B-1----:R-:W-:Y:S02]  /*75d0*/  FMUL R17, R15, R48 ;  /* 0x000000300f117220 */ /* 0x002fe40000400000 */
[----:B------:R-:W-:Y:S01]  /*75e0*/  FADD R9, R9, R2 ;  /* 0x0000000209097221 */ /* 0x000fe20000000000 */
[----:B------:R-:W1:Y:S01]  /*75f0*/  MUFU.EX2 R15, R40 ;  /* 0x00000028000f7308 */ /* 0x000e620000000800 */
[----:B------:R-:W-:Y:S01]  /*7600*/  FMUL R16, R16, R73 ;  /* 0x0000004910107220 */ /* 0x000fe20000400000 */
[----:B0-----:R-:W-:Y:S01]  /*7610*/  FMUL R10, R8, R13 ;  /* 0x0000000d080a7220 */ /* 0x001fe20000400000 */
[----:B------:R-:W-:Y:S01]  /*7620*/  FADD R14, R9, R0 ;  /* 0x00000000090e7221 */ /* 0x000fe20000000000 */
[----:B------:R-:W-:-:S03]  /*7630*/  SHF.L.U32 R8, R12, 0x17, RZ ;  /* 0x000000170c087819 */ /* 0x000fc600000006ff */
[----:B------:R-:W-:-:S04]  /*7640*/  FADD R9, R14, R35 ;  /* 0x000000230e097221 */ /* 0x000fc80000000000 */
[----:B------:R-:W-:-:S04]  /*7650*/  FADD R9, R9, R34 ;  /* 0x0000002209097221 */ /* 0x000fc80000000000 */
[----:B------:R-:W-:Y:S01]  /*7660*/  FADD R14, R9, R18 ;  /* 0x00000012090e7221 */ /* 0x000fe20000000000 */
[----:B-1----:R-:W-:-:S03]  /*7670*/  FMUL R8, R8, R15 ;  /* 0x0000000f08087220 */ /* 0x002fc60000400000 */
        /* <DEDUP_REMOVED lines=16> */
.L_x_16158:
        /* <DEDUP_REMOVED lines=12> */
[----:B0-----:R-:W-:Y:S05]  /*7840*/  CALL.REL.NOINC `($__internal_256_$__cuda_sm3x_div_rn_noftz_f32_slowpath) ;  /* 0x00000044009c7944 */ /* 0x001fea0003c00000 */
[----:B------:R-:W-:-:S07]  /*7850*/  IMAD.MOV.U32 R12, RZ, RZ, R11 ;  /* 0x000000ffff0c7224 */ /* 0x000fce00078e000b */
.L_x_16057:
[----:B------:R-:W-:Y:S05]  /*7860*/  BSYNC.RECONVERGENT B3 ;  /* 0x0000000000037941 */ /* 0x000fea0003800200 */
.L_x_16056:
        /* <DEDUP_REMOVED lines=12> */
[----:B0-----:R-:W-:Y:S05]  /*7930*/  CALL.REL.NOINC `($__internal_256_$__cuda_sm3x_div_rn_noftz_f32_slowpath) ;  /* 0x0000004400607944 */ /* 0x001fea0003c00000 */
[----:B------:R-:W-:-:S07]  /*7940*/  IMAD.MOV.U32 R13, RZ, RZ, R11 ;  /* 0x000000ffff0d7224 */ /* 0x000fce00078e000b */
.L_x_16059:
[----:B------:R-:W-:Y:S05]  /*7950*/  BSYNC.RECONVERGENT B3 ;  /* 0x0000000000037941 */ /* 0x000fea0003800200 */
.L_x_16058:
        /* <DEDUP_REMOVED lines=14> */
.L_x_16061:
[----:B------:R-:W-:Y:S05]  /*7a40*/  BSYNC.RECONVERGENT B3 ;  /* 0x0000000000037941 */ /* 0x000fea0003800200 */
.L_x_16060:
        /* <DEDUP_REMOVED lines=14> */
.L_x_16063:
[----:B------:R-:W-:Y:S05]  /*7b30*/  BSYNC.RECONVERGENT B3 ;  /* 0x0000000000037941 */ /* 0x000fea0003800200 */
.L_x_16062:
        /* <DEDUP_REMOVED lines=14> */
.L_x_16065:
[----:B------:R-:W-:Y:S05]  /*7c20*/  BSYNC.RECONVERGENT B3 ;  /* 0x0000000000037941 */ /* 0x000fea0003800200 */
.L_x_16064:
        /* <DEDUP_REMOVED lines=14> */
.L_x_16067:
[----:B------:R-:W-:Y:S05]  /*7d10*/  BSYNC.RECONVERGENT B3 ;  /* 0x0000000000037941 */ /* 0x000fea0003800200 */
.L_x_16066:
        /* <DEDUP_REMOVED lines=14> */
.L_x_16069:
[----:B------:R-:W-:Y:S05]  /*7e00*/  BSYNC.RECONVERGENT B3 ;  /* 0x0000000000037941 */ /* 0x000fea0003800200 */
.L_x_16068:
        /* <DEDUP_REMOVED lines=14> */
.L_x_16071:
[----:B------:R-:W-:Y:S05]  /*7ef0*/  BSYNC.RECONVERGENT B3 ;  /* 0x0000000000037941 */ /* 0x000fea0003800200 */
.L_x_16070:
        /* <DEDUP_REMOVED lines=14> */
.L_x_16073:
[----:B------:R-:W-:Y:S05]  /*7fe0*/  BSYNC.RECONVERGENT B3 ;  /* 0x0000000000037941 */ /* 0x000fea0003800200 */
.L_x_16072:
        /* <DEDUP_REMOVED lines=14> */
.L_x_16075:
[----:B------:R-:W-:Y:S05]  /*80d0*/  BSYNC.RECONVERGENT B3 ;  /* 0x0000000000037941 */ /* 0x000fea0003800200 */
.L_x_16074:
        /* <DEDUP_REMOVED lines=14> */
.L_x_16077:
[----:B------:R-:W-:Y:S05]  /*81c0*/  BSYNC.RECONVERGENT B3 ;  /* 0x0000000000037941 */ /* 0x000fea0003800200 */
.L_x_16076:
        /* <DEDUP_REMOVED lines=14> */
.L_x_16079:
[----:B------:R-:W-:Y:S05]  /*82b0*/  BSYNC.RECONVERGENT B3 ;  /* 0x0000000000037941 */ /* 0x000fea0003800200 */
.L_x_16078:
        /* <DEDUP_REMOVED lines=14> */
.L_x_16081:
[----:B------:R-:W-:Y:S05]  /*83a0*/  BSYNC.RECONVERGENT B3 ;  /* 0x0000000000037941 */ /* 0x000fea0003800200 */
.L_x_16080:
        /* <DEDUP_REMOVED lines=14> */
.L_x_16083:
[----:B------:R-:W-:Y:S05]  /*8490*/  BSYNC.RECONVERGENT B3 ;  /* 0x0000000000037941 */ /* 0x000fea0003800200 */
.L_x_16082:
        /* <DEDUP_REMOVED lines=14> */
.L_x_16085:
[----:B------:R-:W-:Y:S05]  /*8580*/  BSYNC.RECONVERGENT B3 ;  /* 0x0000000000037941 */ /* 0x000fea0003800200 */
.L_x_16084:
        /* <DEDUP_REMOVED lines=14> */
.L_x_16087:
[----:B------:R-:W-:Y:S05]  /*8670*/  BSYNC.RECONVERGENT B3 ;  /* 0x0000000000037941 */ /* 0x000fea0003800200 */
.L_x_16086:
        /* <DEDUP_REMOVED lines=14> */
.L_x_16089:
[----:B------:R-:W-:Y:S05]  /*8760*/  BSYNC.RECONVERGENT B3 ;  /* 0x0000000000037941 */ /* 0x000fea0003800200 */
.L_x_16088:
        /* <DEDUP_REMOVED lines=12> */
[----:B------:R-:W-:Y:S05]  /*8830*/  CALL.REL.NOINC `($__internal_256_$__cuda_sm3x_div_rn_noftz_f32_slowpath) ;  /* 0x0000003400a07944 */ /* 0x000fea0003c00000 */
[----:B------:R-:W-:-:S07]  /*8840*/  IMAD.MOV.U32 R41, RZ, RZ, R11 ;  /* 0x000000ffff297224 */ /* 0x000fce00078e000b */
.L_x_16091:
[----:B------:R-:W-:Y:S05]  /*8850*/  BSYNC.RECONVERGENT B3 ;  /* 0x0000000000037941 */ /* 0x000fea0003800200 */
.L_x_16090:
        /* <DEDUP_REMOVED lines=12> */
[----:B------:R-:W-:Y:S05]  /*8920*/  CALL.REL.NOINC `($__internal_256_$__cuda_sm3x_div_rn_noftz_f32_slowpath) ;  /* 0x0000003400647944 */ /* 0x000fea0003c00000 */
[----:B------:R-:W-:-:S07]  /*8930*/  IMAD.MOV.U32 R6, RZ, RZ, R11 ;  /* 0x000000ffff067224 */ /* 0x000fce00078e000b */
.L_x_16093:
[----:B------:R-:W-:Y:S05]  /*8940*/  BSYNC.RECONVERGENT B3 ;  /* 0x0000000000037941 */ /* 0x000fea0003800200 */
.L_x_16092:
        /* <DEDUP_REMOVED lines=14> */
.L_x_16095:
[----:B------:R-:W-:Y:S05]  /*8a30*/  BSYNC.RECONVERGENT B3 ;  /* 0x0000000000037941 */ /* 0x000fea0003800200 */
.L_x_16094:
        /* <DEDUP_REMOVED lines=14> */
.L_x_16097:
[----:B------:R-:W-:Y:S05]  /*8b20*/  BSYNC.RECONVERGENT B3 ;  /* 0x0000000000037941 */ /* 0x000fea0003800200 */
.L_x_16096:
        /* <DEDUP_REMOVED lines=14> */
.L_x_16099:
[----:B------:R-:W-:Y:S05]  /*8c10*/  BSYNC.RECONVERGENT B3 ;  /* 0x0000000000037941 */ /* 0x000fea0003800200 */
.L_x_16098:
        /* <DEDUP_REMOVED lines=14> */
.L_x_16101:
[----:B------:R-:W-:Y:S05]  /*8d00*/  BSYNC.RECONVERGENT B3 ;  /* 0x0000000000037941 */ /* 0x000fea0003800200 */
.L_x_16100:
        /* <DEDUP_REMOVED lines=14> */
.L_x_16103:
[----:B------:R-:W-:Y:S05]  /*8df0*/  BSYNC.RECONVERGENT B3 ;  /* 0x0000000000037941 */ /* 0x000fea0003800200 */
.L_x_16102:
        /* <DEDUP_REMOVED lines=14> */
.L_x_16105:
[----:B------:R-:W-:Y:S05]  /*8ee0*/  BSYNC.RECONVERGENT B3 ;  /* 0x0000000000037941 */ /* 0x000fea0003800200 */
.L_x_16104:
        /* <DEDUP_REMOVED lines=14> */
.L_x_16107:
[----:B------:R-:W-:Y:S05]  /*8fd0*/  BSYNC.RECONVERGENT B3 ;  /* 0x0000000000037941 */ /* 0x000fea0003800200 */
.L_x_16106:
        /* <DEDUP_REMOVED lines=14> */
.L_x_16109:
[----:B------:R-:W-:Y:S05]  /*90c0*/  BSYNC.RECONVERGENT B3 ;  /* 0x0000000000037941 */ /* 0x000fea0003800200 */
.L_x_16108:
        /* <DEDUP_REMOVED lines=14> */
.L_x_16111:
[----:B------:R-:W-:Y:S05]  /*91b0*/  BSYNC.RECONVERGENT B3 ;  /* 0x0000000000037941 */ /* 0x000fea0003800200 */
.L_x_16110:
        /* <DEDUP_REMOVED lines=14> */
.L_x_16113:
[----:B------:R-:W-:Y:S05]  /*92a0*/  BSYNC.RECONVERGENT B3 ;  /* 0x0000000000037941 */ /* 0x000fea0003800200 */
.L_x_16112:
        /* <DEDUP_REMOVED lines=13> */
.L_x_16115:
[----:B------:R-:W-:Y:S05]  /*9380*/  BSYNC.RECONVERGENT B3 ;  /* 0x0000000000037941 */ /* 0x000fea0003800200 */
.L_x_16114:
        /* <DEDUP_REMOVED lines=25> */
.L_x_16117:
[----:B------:R-:W-:Y:S05]  /*9520*/  BSYNC.RECONVERGENT B1 ;  /* 0x0000000000017941 */ /* 0x000fea0003800200 */
.L_x_16116:
[----:B------:R-:W-:Y:S04]  /*9530*/  BSSY.RECONVERGENT B1, `(.L_x_16118) ;  /* 0x0000012000017945 */ /* 0x000fe80003800200 */
[----:B------:R-:W-:Y:S05]  /*9540*/  @P1 BRA `(.L_x_16119) ;  /* 0x0000000000401947 */ /* 0x000fea0003800000 */
[----:B0-----:R-:W-:Y:S01]  /*9550*/  MOV R12, R69 ;  /* 0x00000045000c7202 */ /* 0x001fe20000000f00 */
        /* <DEDUP_REMOVED lines=15> */
.L_x_16119:
[----:B------:R-:W-:Y:S05]  /*9650*/  BSYNC.RECONVERGENT B1 ;  /* 0x0000000000017941 */ /* 0x000fea0003800200 */
.L_x_16118:
[----:B------:R-:W-:Y:S04]  /*9660*/  BSSY.RECONVERGENT B1, `(.L_x_16120) ;  /* 0x0000012000017945 */ /* 0x000fe80003800200 */
[----:B------:R-:W-:Y:S05]  /*9670*/  @P4 BRA `(.L_x_16121) ;  /* 0x0000000000404947 */ /* 0x000fea0003800000 */
[----:B01----:R-:W-:Y:S01]  /*9680*/  HFMA2 R13, -RZ, RZ, 0, 0 ;  /* 0x00000000ff0d7431 */ /* 0x003fe200000001ff */
        /* <DEDUP_REMOVED lines=15> */
.L_x_16121:
[----:B------:R-:W-:Y:S05]  /*9780*/  BSYNC.RECONVERGENT B1 ;  /* 0x0000000000017941 */ /* 0x000fea0003800200 */
.L_x_16120:
        /* <DEDUP_REMOVED lines=12> */
[----:B012---:R-:W-:Y:S01]  /*9850*/  MOV R13, RZ ;  /* 0x000000ff000d7202 */ /* 0x007fe20000000f00 */
        /* <DEDUP_REMOVED lines=15> */
.L_x_16123:
[----:B------:R-:W-:Y:S05]  /*9950*/  BSYNC.RECONVERGENT B1 ;  /* 0x0000000000017941 */ /* 0x000fea0003800200 */
.L_x_16122:
[----:B------:R-:W-:Y:S04]  /*9960*/  BSSY.RECONVERGENT B1, `(.L_x_16124) ;  /* 0x0000012000017945 */ /* 0x000fe80003800200 */
[----:B------:R-:W-:Y:S05]  /*9970*/  @P2 BRA `(.L_x_16125) ;  /* 0x0000000000402947 */ /* 0x000fea0003800000 */
[----:B0123--:R-:W-:Y:S01]  /*9980*/  MOV R12, R63 ;  /* 0x0000003f000c7202 */ /* 0x00ffe20000000f00 */
        /* <DEDUP_REMOVED lines=15> */
.L_x_16125:
[----:B------:R-:W-:Y:S05]  /*9a80*/  BSYNC.RECONVERGENT B1 ;  /* 0x0000000000017941 */ /* 0x000fea0003800200 */
.L_x_16124:
        /* <DEDUP_REMOVED lines=18> */
.L_x_16127:
[----:B------:R-:W-:Y:S05]  /*9bb0*/  BSYNC.RECONVERGENT B1 ;  /* 0x0000000000017941 */ /* 0x000fea0003800200 */
.L_x_16126:
        /* <DEDUP_REMOVED lines=18> */
.L_x_16129:
[----:B------:R-:W-:Y:S05]  /*9ce0*/  BSYNC.RECONVERGENT B1 ;  /* 0x0000000000017941 */ /* 0x000fea0003800200 */
.L_x_16128:
        /* <DEDUP_REMOVED lines=18> */
.L_x_16131:
[----:B------:R-:W-:Y:S05]  /*9e10*/  BSYNC.RECONVERGENT B1 ;  /* 0x0000000000017941 */ /* 0x000fea0003800200 */
.L_x_16130:
        /* <DEDUP_REMOVED lines=16> */
[----:B01234-:R-:W-:Y:S01]  /*9f20*/  IMAD R13, R42, UR38, RZ ;  /* 0x000000262a0d7c24 */ /* 0x01ffe2000f8e02ff */
        /* <DEDUP_REMOVED lines=13> */
.L_x_16133:
[----:B------:R-:W-:Y:S05]  /*a000*/  BSYNC.RECONVERGENT B1 ;  /* 0x0000000000017941 */ /* 0x000fea0003800200 */
.L_x_16132:
[----:B------:R-:W-:Y:S04]  /*a010*/  BSSY.RECONVERGENT B1, `(.L_x_16134) ;  /* 0x0000012000017945 */ /* 0x000fe80003800200 */
[----:B------:R-:W-:Y:S05]  /*a020*/  @P1 BRA `(.L_x_16135) ;  /* 0x0000000000401947 */ /* 0x000fea0003800000 */
[----:B0-----:R-:W-:Y:S01]  /*a030*/  MOV R9, RZ ;  /* 0x000000ff00097202 */ /* 0x001fe20000000f00 */
[----:B-1234-:R-:W-:Y:S01]  /*a040*/  IMAD R13, R42, UR38, RZ ;  /* 0x000000262a0d7c24 */ /* 0x01efe2000f8e02ff */
        /* <DEDUP_REMOVED lines=14> */
.L_x_16135:
[----:B------:R-:W-:Y:S05]  /*a130*/  BSYNC.RECONVERGENT B1 ;  /* 0x0000000000017941 */ /* 0x000fea0003800200 */
.L_x_16134:
        /* <DEDUP_REMOVED lines=18> */
.L_x_16137:
[----:B------:R-:W-:Y:S05]  /*a260*/  BSYNC.RECONVERGENT B1 ;  /* 0x0000000000017941 */ /* 0x000fea0003800200 */
.L_x_16136:
        /* <DEDUP_REMOVED lines=18> */
.L_x_16139:
[----:B------:R-:W-:Y:S05]  /*a390*/  BSYNC.RECONVERGENT B1 ;  /* 0x0000000000017941 */ /* 0x000fea0003800200 */
.L_x_16138:
[----:B------:R-:W-:Y:S04]  /*a3a0*/  BSSY.RECONVERGENT B1, `(.L_x_16140) ;  /* 0x0000012000017945 */ /* 0x000fe80003800200 */
[----:B------:R-:W-:Y:S05]  /*a3b0*/  @P4 BRA `(.L_x_16141) ;  /* 0x0000000000404947 */ /* 0x000fea0003800000 */
[----:B0-----:R-:W-:Y:S01]  /*a3c0*/  MOV R3, RZ ;  /* 0x000000ff00037202 */ /* 0x001fe20000000f00 */
        /* <DEDUP_REMOVED lines=15> */
.L_x_16141:
[----:B------:R-:W-:Y:S05]  /*a4c0*/  BSYNC.RECONVERGENT B1 ;  /* 0x0000000000017941 */ /* 0x000fea0003800200 */
.L_x_16140:
        /* <DEDUP_REMOVED lines=18> */
.L_x_16143:
[----:B------:R-:W-:Y:S05]  /*a5f0*/  BSYNC.RECONVERGENT B1 ;  /* 0x0000000000017941 */ /* 0x000fea0003800200 */
.L_x_16142:
        /* <DEDUP_REMOVED lines=18> */
.L_x_16145:
[----:B------:R-:W-:Y:S05]  /*a720*/  BSYNC.RECONVERGENT B1 ;  /* 0x0000000000017941 */ /* 0x000fea0003800200 */
.L_x_16144:
        /* <DEDUP_REMOVED lines=9> */
.L_x_16024:
[----:B------:R-:W-:Y:S05]  /*a7c0*/  EXIT ;  /* 0x000000000000794d */ /* 0x000fea0003800000 */
.L_x_16055:
[----:B------:R-:W-:Y:S01]  /*a7d0*/  BSSY B1, `(.L_x_16147) ;  /* 0x0000007000017945 */ /* 0x000fe20003800000 */
[----:B------:R-:W-:Y:S01]  /*a7e0*/  IMAD.MOV.U32 R12, RZ, RZ, 0x10 ;  /* 0x00000010ff0c7424 */ /* 0x000fe200078e00ff */
[----:B------:R-:W-:Y:S02]  /*a7f0*/  MOV R11, 0x1f ;  /* 0x0000001f000b7802 */ /* 0x000fe40000000f00 */
[----:B------:R-:W-:-:S07]  /*a800*/  MOV R15, 0xffffffff ;  /* 0xffffffff000f7802 */ /* 0x000fce0000000f00 */
[----:B------:R-:W-:Y:S05]  /*a810*/  WARPSYNC.COLLECTIVE R15, `(.L_x_16148) ;  /* 0x000000000f087348 */ /* 0x000fea0003c00000 */
[----:B------:R0:W1:Y:S02]  /*a820*/  SHFL.BFLY P6, R14, R13, R12, R11 ;  /* 0x0c00000c0d0e7389 */ /* 0x00006400000c000b */
[----:B01----:R-:W-:Y:S05]  /*a830*/  ENDCOLLECTIVE ;  /* 0x000000000000791b */ /* 0x003fea0003800000 */
.L_x_16148:
[----:B------:R-:W-:Y:S05]  /*a840*/  BSYNC B1 ;  /* 0x0000000000017941 */ /* 0x000fea0003800000 */
.L_x_16147:
        /* <DEDUP_REMOVED lines=8> */
.L_x_16149:
[----:B------:R-:W-:Y:S01]  /*a8d0*/  HFMA2 R12, -RZ, RZ, 0, 2.384185791015625e-07 ;  /* 0x00000004ff0c7431 */ /* 0x000fe200000001ff */
[----:B------:R-:W-:-:S05]  /*a8e0*/  FMNMX R0, R13, R14, !PT ;  /* 0x0000000e0d007209 */ /* 0x000fca0007800000 */
[----:B------:R-:W-:-:S07]  /*a8f0*/  IMAD.MOV.U32 R13, RZ, RZ, R0 ;  /* 0x000000ffff0d7224 */ /* 0x000fce00078e0000 */
[----:B------:R-:W-:Y:S05]  /*a900*/  WARPSYNC.COLLECTIVE R15, `(.L_x_16150) ;  /* 0x000000000f087348 */ /* 0x000fea0003c00000 */
[----:B------:R0:W1:Y:S02]  /*a910*/  SHFL.BFLY P6, R14, R13, R12, R11 ;  /* 0x0c00000c0d0e7389 */ /* 0x00006400000c000b */
[----:B01----:R-:W-:Y:S05]  /*a920*/  ENDCOLLECTIVE ;  /* 0x000000000000791b */ /* 0x003fea0003800000 */
.L_x_16150:
[----:B------:R-:W-:Y:S01]  /*a930*/  IMAD.MOV.U32 R12, RZ, RZ, 0x2 ;  /* 0x00000002ff0c7424 */ /* 0x000fe200078e00ff */
[----:B------:R-:W-:-:S04]  /*a940*/  FMNMX R2, R0, R14, !PT ;  /* 0x0000000e00027209 */ /* 0x000fc80007800000 */
[----:B------:R-:W-:-:S07]  /*a950*/  MOV R13, R2 ;  /* 0x00000002000d7202 */ /* 0x000fce0000000f00 */
[----:B------:R-:W-:Y:S05]  /*a960*/  WARPSYNC.COLLECTIVE R15, `(.L_x_16151) ;  /* 0x000000000f087348 */ /* 0x000fea0003c00000 */
[----:B------:R0:W1:Y:S02]  /*a970*/  SHFL.BFLY P6, R14, R13, R12, R11 ;  /* 0x0c00000c0d0e7389 */ /* 0x00006400000c000b */
[----:B01----:R-:W-:Y:S05]  /*a980*/  ENDCOLLECTIVE ;  /* 0x000000000000791b */ /* 0x003fea0003800000 */
.L_x_16151:
[----:B------:R-:W-:Y:S01]  /*a990*/  HFMA2 R12, -RZ, RZ, 0, 5.9604644775390625e-08 ;  /* 0x00000001ff0c7431 */ /* 0x000fe200000001ff */
[----:B------:R-:W-:-:S04]  /*a9a0*/  FMNMX R3, R2, R14, !PT ;  /* 0x0000000e02037209 */ /* 0x000fc80007800000 */
[----:B------:R-:W-:-:S07]  /*a9b0*/  MOV R13, R3 ;  /* 0x00000003000d7202 */ /* 0x000fce0000000f00 */
[----:B------:R-:W-:Y:S05]  /*a9c0*/  WARPSYNC.COLLECTIVE R15, `(.L_x_16152) ;  /* 0x000000000f087348 */ /* 0x000fea0003c00000 */
[----:B------:R0:W1:Y:S02]  /*a9d0*/  SHFL.BFLY P6, R14, R13, R12, R11 ;  /* 0x0c00000c0d0e7389 */ /* 0x00006400000c000b */
[----:B01----:R-:W-:Y:S05]  /*a9e0*/  ENDCOLLECTIVE ;  /* 0x000000000000791b */ /* 0x003fea0003800000 */
.L_x_16152:
        /* <DEDUP_REMOVED lines=31> */
[----:B------:R-:W-:Y:S01]  /*abe0*/  MOV R40, 0x437c0000 ;  /* 0x437c000000287802 */ /* 0x000fe20000000f00 */
        /* <DEDUP_REMOVED lines=158> */
[C---:B------:R-:W-:Y:S01]  /*b5d0*/  FADD R2, R3.reuse, -12583039 ;  /* 0xcb40007f03027421 */ /* 0x040fe20000000000 */
[----:B------:R-:W-:Y:S02]  /*b5e0*/  IMAD.SHL.U32 R3, R3, 0x800000, RZ ;  /* 0x0080000003037824 */ /* 0x000fe400078e00ff */
[----:B------:R-:W-:Y:S01]  /*b5f0*/  FFMA R35, R35, 1.925963033500011079e-08, R0 ;  /* 0x32a5706023237823 */ /* 0x000fe20000000000 */
[----:B------:R-:W-:-:S04]  /*b600*/  FFMA R2, R15, 1.4426950216293334961, -R2 ;  /* 0x3fb8aa3b0f027823 */ /* 0x000fc80000000802 */
[----:B------:R-:W-:Y:S01]  /*b610*/  FFMA R15, R15, 1.925963033500011079e-08, R2 ;  /* 0x32a570600f0f7823 */ /* 0x000fe20000000002 */
[----:B------:R-:W-:Y:S08]  /*b620*/  MUFU.EX2 R35, R35 ;  /* 0x0000002300237308 */ /* 0x000ff00000000800 */
[----:B------:R0:W1:Y:S02]  /*b630*/  MUFU.EX2 R2, R15 ;  /* 0x0000000f00027308 */ /* 0x0000640000000800 */
[----:B0-----:R-:W-:Y:S01]  /*b640*/  MOV R15, 0xffffffff ;  /* 0xffffffff000f7802 */ /* 0x001fe20000000f00 */
[----:B-1----:R-:W-:Y:S01]  /*b650*/  FMUL R3, R3, R2 ;  /* 0x0000000203037220 */ /* 0x002fe20000400000 */
[----:B------:R-:W-:Y:S01]  /*b660*/  SHF.L.U32 R2, R9, 0x17, RZ ;  /* 0x0000001709027819 */ /* 0x000fe200000006ff */
[----:B------:R-:W-:-:S04]  /*b670*/  FFMA.SAT R9, R39, R75, 0.5 ;  /* 0x3f00000027097423 */ /* 0x000fc8000000204b */
[----:B------:R-:W-:Y:S01]  /*b680*/  FFMA.RM R9, R9, R40, 12582913 ;  /* 0x4b40000109097423 */ /* 0x000fe20000004028 */
[----:B------:R-:W-:-:S03]  /*b690*/  FMUL R2, R2, R35 ;  /* 0x0000002302027220 */ /* 0x000fc60000400000 */
        /* <DEDUP_REMOVED lines=105> */
.L_x_16153:
[----:B------:R-:W-:Y:S02]  /*bd30*/  IMAD.MOV.U32 R12, RZ, RZ, 0x8 ;  /* 0x00000008ff0c7424 */ /* 0x000fe400078e00ff */
[----:B------:R-:W-:-:S05]  /*bd40*/  FADD R38, R13, R14 ;  /* 0x0000000e0d267221 */ /* 0x000fca0000000000 */
[----:B------:R-:W-:-:S07]  /*bd50*/  MOV R13, R38 ;  /* 0x00000026000d7202 */ /* 0x000fce0000000f00 */
[----:B------:R-:W-:Y:S05]  /*bd60*/  WARPSYNC.COLLECTIVE R15, `(.L_x_16154) ;  /* 0x000000000f087348 */ /* 0x000fea0003c00000 */
[----:B------:R0:W1:Y:S02]  /*bd70*/  SHFL.BFLY P6, R14, R13, R12, R11 ;  /* 0x0c00000c0d0e7389 */ /* 0x00006400000c000b */
[----:B01----:R-:W-:Y:S05]  /*bd80*/  ENDCOLLECTIVE ;  /* 0x000000000000791b */ /* 0x003fea0003800000 */
.L_x_16154:
[----:B------:R-:W-:Y:S02]  /*bd90*/  HFMA2 R12, -RZ, RZ, 0, 2.384185791015625e-07 ;  /* 0x00000004ff0c7431 */ /* 0x000fe400000001ff */
[----:B------:R-:W-:-:S05]  /*bda0*/  FADD R39, R38, R14 ;  /* 0x0000000e26277221 */ /* 0x000fca0000000000 */
[----:B------:R-:W-:-:S07]  /*bdb0*/  MOV R13, R39 ;  /* 0x00000027000d7202 */ /* 0x000fce0000000f00 */
[----:B------:R-:W-:Y:S05]  /*bdc0*/  WARPSYNC.COLLECTIVE R15, `(.L_x_16155) ;  /* 0x000000000f087348 */ /* 0x000fea0003c00000 */
[----:B------:R0:W1:Y:S02]  /*bdd0*/  SHFL.BFLY P6, R14, R13, R12, R11 ;  /* 0x0c00000c0d0e7389 */ /* 0x00006400000c000b */
[----:B01----:R-:W-:Y:S05]  /*bde0*/  ENDCOLLECTIVE ;  /* 0x000000000000791b */ /* 0x003fea0003800000 */
.L_x_16155:
[----:B------:R-:W-:Y:S01]  /*bdf0*/  MOV R12, 0x2 ;  /* 0x00000002000c7802 */ /* 0x000fe20000000f00 */
[----:B------:R-:W-:-:S04]  /*be00*/  FADD R40, R39, R14 ;  /* 0x0000000e27287221 */ /* 0x000fc80000000000 */
[----:B------:R-:W-:-:S07]  /*be10*/  IMAD.MOV.U32 R13, RZ, RZ, R40 ;  /* 0x000000ffff0d7224 */ /* 0x000fce00078e0028 */
[----:B------:R-:W-:Y:S05]  /*be20*/  WARPSYNC.COLLECTIVE R15, `(.L_x_16156) ;  /* 0x000000000f087348 */ /* 0x000fea0003c00000 */
[----:B------:R0:W1:Y:S02]  /*be30*/  SHFL.BFLY P6, R14, R13, R12, R11 ;  /* 0x0c00000c0d0e7389 */ /* 0x00006400000c000b */
[----:B01----:R-:W-:Y:S05]  /*be40*/  ENDCOLLECTIVE ;  /* 0x000000000000791b */ /* 0x003fea0003800000 */
.L_x_16156:
[----:B------:R-:W-:Y:S02]  /*be50*/  IMAD.MOV.U32 R12, RZ, RZ, 0x1 ;  /* 0x00000001ff0c7424 */ /* 0x000fe400078e00ff */
[----:B------:R-:W-:-:S05]  /*be60*/  FADD R41, R40, R14 ;  /* 0x0000000e28297221 */ /* 0x000fca0000000000 */
[----:B------:R-:W-:-:S07]  /*be70*/  MOV R13, R41 ;  /* 0x00000029000d7202 */ /* 0x000fce0000000f00 */
[----:B------:R-:W-:Y:S05]  /*be80*/  WARPSYNC.COLLECTIVE R15, `(.L_x_16157) ;  /* 0x000000000f087348 */ /* 0x000fea0003c00000 */
[----:B------:R0:W1:Y:S02]  /*be90*/  SHFL.BFLY P6, R14, R13, R12, R11 ;  /* 0x0c00000c0d0e7389 */ /* 0x00006400000c000b */
[----:B01----:R-:W-:Y:S05]  /*bea0*/  ENDCOLLECTIVE ;  /* 0x000000000000791b */ /* 0x003fea0003800000 */
.L_x_16157:
[----:B------:R-:W-:Y:S05]  /*beb0*/  BRA `(.L_x_16158) ;  /* 0xffffffb800307947 */ /* 0x000fea000383ffff */
        .weak           $__internal_256_$__cuda_sm3x_div_rn_noftz_f32_slowpath
        .type           $__internal_256_$__cuda_sm3x_div_rn_noftz_f32_slowpath,@function
        .size           $__internal_256_$__cuda_sm3x_div_rn_noftz_f32_slowpath,(.L_x_37633 - $__internal_256_$__cuda_sm3x_div_rn_noftz_f32_slowpath)
$__internal_256_$__cuda_sm3x_div_rn_noftz_f32_slowpath:
        /* <DEDUP_REMOVED lines=34> */
.L_x_16160:
        /* <DEDUP_REMOVED lines=51> */
.L_x_16167:
[----:B------:R-:W-:-:S04]  /*c410*/  LOP3.LUT R11, R11, 0x80000000, RZ, 0xc0, !PT ;  /* 0x800000000b0b7812 */ /* 0x000fc800078ec0ff */
[----:B------:R-:W-:Y:S01]  /*c420*/  LOP3.LUT R11, R11, 0x7f800000, RZ, 0xfc, !PT ;  /* 0x7f8000000b0b7812 */ /* 0x000fe200078efcff */
[----:B------:R-:W-:Y:S06]  /*c430*/  BRA `(.L_x_16168) ;  /* 0x0000000000047947 */ /* 0x000fec0003800000 */
.L_x_16166:
[----:B------:R-:W-:-:S07]  /*c440*/  IMAD R11, R48, 0x800000, R11 ;  /* 0x00800000300b7824 */ /* 0x000fce00078e020b */
.L_x_16168:
[----:B------:R-:W-:Y:S05]  /*c450*/  BSYNC.RECONVERGENT B2 ;  /* 0x0000000000027941 */ /* 0x000fea0003800200 */
.L_x_16165:
[----:B------:R-:W-:Y:S05]  /*c460*/  BRA `(.L_x_16169) ;  /* 0x0000000000207947 */ /* 0x000fea0003800000 */
.L_x_16164:
[----:B------:R-:W-:-:S04]  /*c470*/  LOP3.LUT R11, R38, 0x80000000, R33, 0x48, !PT ;  /* 0x80000000260b7812 */ /* 0x000fc800078e4821 */
[----:B------:R-:W-:Y:S01]  /*c480*/  LOP3.LUT R11, R11, 0x7f800000, RZ, 0xfc, !PT ;  /* 0x7f8000000b0b7812 */ /* 0x000fe200078efcff */
[----:B------:R-:W-:Y:S06]  /*c490*/  BRA `(.L_x_16169) ;  /* 0x0000000000147947 */ /* 0x000fec0003800000 */
.L_x_16163:
[----:B------:R-:W-:Y:S01]  /*c4a0*/  LOP3.LUT R11, R38, 0x80000000, R33, 0x48, !PT ;  /* 0x80000000260b7812 */ /* 0x000fe200078e4821 */
[----:B------:R-:W-:Y:S06]  /*c4b0*/  BRA `(.L_x_16169) ;  /* 0x00000000000c7947 */ /* 0x000fec0003800000 */
.L_x_16162:
[----:B------:R-:W0:Y:S01]  /*c4c0*/  MUFU.RSQ R11, -QNAN ;  /* 0xffc00000000b7908 */ /* 0x000e220000001400 */
[----:B------:R-:W-:Y:S05]  /*c4d0*/  BRA `(.L_x_16169) ;  /* 0x0000000000047947 */ /* 0x000fea0003800000 */
.L_x_16161:
[----:B------:R-:W-:-:S07]  /*c4e0*/  FADD.FTZ R11, R33, R38 ;  /* 0x00000026210b7221 */ /* 0x000fce0000010000 */
.L_x_16169:
[----:B------:R-:W-:Y:S05]  /*c4f0*/  BSYNC.RECONVERGENT B1 ;  /* 0x0000000000017941 */ /* 0x000fea0003800200 */
.L_x_16159:
[----:B------:R-:W-:Y:S01]  /*c500*/  HFMA2 R39, -RZ, RZ, 0, 0 ;  /* 0x00000000ff277431 */ /* 0x000fe200000001ff */
[----:B------:R-:W-:-:S04]  /*c510*/  MOV R38, R46 ;  /* 0x0000002e00267202 */ /* 0x000fc80000000f00 */
[----:B0-----:R-:W-:Y:S05]  /*c520*/  RET.REL.NODEC R38 `(_Z15SoftmaxWarpImplI22BroadcastScaleMaskLoadIffbLm3EiE11DirectStoreIffEfLi2ELi30ELi32ELi1ELb1EL9Algorithm0EEvT_T0_ll) ;  /* 0xffffff3826b47950 */ /* 0x001fea0003c3ffff */
.L_x_16170:
        /* <DEDUP_REMOVED lines=13> */
.L_x_37633:


//--------------------- .text._Z15SoftmaxWarpImplI22BroadcastScaleMaskLoadIffbLm3EiE11DirectStoreIffEfLi2ELi30ELi32ELi1ELb0EL9Algorithm0EEvT_T0_ll --------------------------
	.section	.text._Z15SoftmaxWarpImplI22BroadcastScaleMaskLoadIffbLm3EiE11DirectStoreIffEfLi2ELi30ELi32ELi1ELb0EL9Algorithm0EEvT_T0_ll,"ax",@progbits
	.align	128
        .global         _Z15SoftmaxWarpImplI22BroadcastScaleMaskLoadIffbLm3EiE11DirectStoreIffEfLi2ELi30ELi32ELi1ELb0EL9Algorithm0EEvT_T0_ll
        .type           _Z15SoftmaxWarpImplI22BroadcastScaleMaskLoadIffbLm3EiE11DirectStoreIffEfLi2ELi30ELi32ELi1ELb0EL9Algorithm0EEvT_T0_ll,@function
        .size           _Z15SoftmaxWarpImplI22BroadcastScaleMaskLoadIffbLm3EiE11DirectStoreIffEfLi2ELi30ELi32ELi1ELb0EL9Algorithm0EEvT_T0_ll,(.L_x_37634 - _Z15SoftmaxWarpImplI22BroadcastScaleMaskLoadIffbLm3EiE11DirectStoreIffEfLi2ELi30ELi32ELi1ELb0EL9Algorithm0EEvT_T0_ll)
        .other          _Z15SoftmaxWarpImplI22BroadcastScaleMaskLoadIffbLm3EiE11DirectStoreIffEfLi2ELi30ELi32ELi1ELb0EL9Algorithm0EEvT_T0_ll,@"STO_CUDA_ENTRY STV_DEFAULT"
_Z15SoftmaxWarpImplI22BroadcastScaleMaskLoadIffbLm3EiE11DirectStoreIffEfLi2ELi30ELi32ELi1ELb0EL9Algorithm0EEvT_T0_ll:
.text._Z15SoftmaxWarpImplI22BroadcastScaleMaskLoadIffbLm3EiE11DirectStoreIffEfLi2ELi30ELi32ELi1ELb0EL9Algorithm0EEvT_T0_ll:
        /* <DEDUP_REMOVED lines=28> */
.L_x_16171:
        /* <DEDUP_REMOVED lines=15> */
.L_x_16234:
        /* <DEDUP_REMOVED lines=8> */
[----:B------:R-:W-:Y:S02]  /*0330*/  ISETP.NE.AND P4, PT, RZ, UR45, PT ;  /* 0x0000002dff007c0c */ /* 0x000fe4000bf85270 */
[----:B------:R-:W-:-:S02]  /*0340*/  IABS R7, R4 ;  /* 0x0000000400077213 */ /* 0x000fc40000000000 */
[----:B------:R-:W-:Y:S02]  /*0350*/  LOP3.LUT R34, RZ, UR45, RZ, 0x33, !PT ;  /* 0x0000002dff227c12 */ /* 0x000fe4000f8e33ff */
[----:B------:R-:W-:Y:S01]  /*0360*/  ISETP.NE.AND P6, PT, RZ, UR46, PT ;  /* 0x0000002eff007c0c */ /* 0x000fe2000bfc5270 */
[----:B------:R-:W2:Y:S01]  /*0370*/  LDC.64 R16, c[0x0][0x398] ;  /* 0x0000e600ff107b82 */ /* 0x000ea20000000a00 */
[----:B------:R-:W-:Y:S01]  /*0380*/  LOP3.LUT R32, RZ, UR46, RZ, 0x33, !PT ;  /* 0x0000002eff207c12 */ /* 0x000fe2000f8e33ff */
[----:B------:R-:W3:Y:S01]  /*0390*/  I2F.RP R0, UR9 ;  /* 0x0000000900007d06 */ /* 0x000ee20008209400 */
[----:B-1----:R-:W-:Y:S02]  /*03a0*/  R2UR UR10, R36 ;  /* 0x00000000240a72ca */ /* 0x002fe400000e0000 */
[----:B------:R-:W-:-:S03]  /*03b0*/  R2UR UR11, R37 ;  /* 0x00000000250b72ca */ /* 0x000fc600000e0000 */
[----:B------:R-:W1:Y:S02]  /*03c0*/  LDC.64 R14, c[0x0][0x3a0] ;  /* 0x0000e800ff0e7b82 */ /* 0x000e640000000a00 */
[----:B------:R-:W4:Y:S01]  /*03d0*/  I2F.RP R3, UR8 ;  /* 0x0000000800037d06 */ /* 0x000f220008209400 */
[----:B0-----:R-:W-:-:S07]  /*03e0*/  ISETP.NE.U32.AND P5, PT, R18, 0x1, PT ;  /* 0x000000011200780c */ /* 0x001fce0003fa5070 */
[----:B---3--:R-:W0:Y:S01]  /*03f0*/  MUFU.RCP R0, R0 ;  /* 0x0000000000007308 */ /* 0x008e220000001000 */
[----:B------:R-:W-:-:S07]  /*0400*/  ISETP.NE.AND.EX P5, PT, R19, RZ, PT, P5 ;  /* 0x000000ff1300720c */ /* 0x000fce0003fa5350 */
[----:B----4-:R-:W-:Y:S01]  /*0410*/  MUFU.RCP R3, R3 ;  /* 0x0000000300037308 */ /* 0x010fe20000001000 */
        /* <DEDUP_REMOVED lines=13> */
[----:B------:R-:W-:-:S03]  /*04f0*/  IMAD R7, R8, UR9, R7 ;  /* 0x0000000908077c24 */ /* 0x000fc6000f8e0207 */
[----:B------:R-:W-:Y:S02]  /*0500*/  ISETP.LT.U32.AND P1, PT, R2, UR9, PT ;  /* 0x0000000902007c0c */ /* 0x000fe4000bf21070 */
[----:B------:R-:W0:Y:S01]  /*0510*/  F2I.FTZ.U32.TRUNC.NTZ R5, R5 ;  /* 0x0000000500057305 */ /* 0x000e22000021f000 */
[----:B------:R-:W-:-:S10]  /*0520*/  ISETP.LT.U32.AND P3, PT, R7, UR9, PT ;  /* 0x0000000907007c0c */ /* 0x000fd4000bf61070 */
[----:B------:R-:W-:Y:S02]  /*0530*/  @!P1 IADD3 R2, PT, PT, R2, -UR9, RZ ;  /* 0x8000000902029c10 */ /* 0x000fe4000fffe0ff */
[----:B------:R-:W-:Y:S01]  /*0540*/  @!P1 IADD3 R0, PT, PT, R0, 0x1, RZ ;  /* 0x0000000100009810 */ /* 0x000fe20007ffe0ff */
[----:B------:R-:W-:Y:S01]  /*0550*/  @!P3 VIADD R6, R6, 0x1 ;  /* 0x000000010606b836 */ /* 0x000fe20000000000 */
[----:B------:R-:W-:Y:S02]  /*0560*/  ISETP.GE.U32.AND P0, PT, R2, UR9, PT ;  /* 0x0000000902007c0c */ /* 0x000fe4000bf06070 */
[----:B------:R-:W-:Y:S02]  /*0570*/  LOP3.LUT R2, R35, UR45, RZ, 0x3c, !PT ;  /* 0x0000002d23027c12 */ /* 0x000fe4000f8e3cff */
[----:B0-----:R-:W-:Y:S02]  /*0580*/  R2UR UR5, R5 ;  /* 0x00000000050572ca */ /* 0x001fe400000e0000 */
[----:B------:R-:W-:-:S02]  /*0590*/  ISETP.GE.AND P2, PT, R2, RZ, PT ;  /* 0x000000ff0200720c */ /* 0x000fc40003f46270 */
[----:B------:R-:W-:Y:S02]  /*05a0*/  @!P3 IADD3 R7, PT, PT, R7, -UR9, RZ ;  /* 0x800000090707bc10 */ /* 0x000fe4000fffe0ff */
[----:B------:R-:W-:-:S03]  /*05b0*/  LOP3.LUT R2, R4, UR45, RZ, 0x3c, !PT ;  /* 0x0000002d04027c12 */ /* 0x000fc6000f8e3cff */
[----:B------:R-:W-:Y:S01]  /*05c0*/  @P0 VIADD R0, R0, 0x1 ;  /* 0x0000000100000836 */ /* 0x000fe20000000000 */
[----:B------:R-:W-:Y:S02]  /*05d0*/  ISETP.GE.U32.AND P0, PT, R7, UR9, PT ;  /* 0x0000000907007c0c */ /* 0x000fe4000bf06070 */
[----:B------:R-:W-:Y:S01]  /*05e0*/  ISETP.GE.AND P1, PT, R2, RZ, PT ;  /* 0x000000ff0200720c */ /* 0x000fe20003f26270 */
[----:B------:R-:W-:Y:S02]  /*05f0*/  UIADD3 UR6, UPT, UPT, URZ, -UR5, URZ ;  /* 0x80000005ff067290 */ /* 0x000fe4000fffe0ff */
[----:B------:R-:W-:Y:S02]  /*0600*/  @!P2 IADD3 R0, PT, PT, -R0, RZ, RZ ;  /* 0x000000ff0000a210 */ /* 0x000fe40007ffe1ff */
[----:B------:R-:W-:Y:S02]  /*0610*/  UIMAD UR6, UR6, UR8, URZ ;  /* 0x00000008060672a4 */ /* 0x000fe4000f8e02ff */
[----:B------:R-:W-:-:S02]  /*0620*/  SEL R7, R34, R0, !P4 ;  /* 0x0000000022077207 */ /* 0x000fc40006000000 */
[----:B------:R-:W-:Y:S02]  /*0630*/  UIMAD.WIDE.U32 UR4, UR5, UR6, UR4 ;  /* 0x00000006050472a5 */ /* 0x000fe4000f8e0004 */
[----:B------:R-:W-:Y:S02]  /*0640*/  IADD3 R0, PT, PT, -R7, RZ, RZ ;  /* 0x000000ff07007210 */ /* 0x000fe40007ffe1ff */
[----:B------:R-:W-:-:S03]  /*0650*/  @P0 IADD3 R6, PT, PT, R6, 0x1, RZ ;  /* 0x0000000106060810 */ /* 0x000fc60007ffe0ff */
[----:B------:R-:W-:Y:S02]  /*0660*/  IMAD R8, R0, UR45, R35 ;  /* 0x0000002d00087c24 */ /* 0x000fe4000f8e0223 */
[----:B------:R-:W-:-:S03]  /*0670*/  @!P1 IMAD.MOV R6, RZ, RZ, -R6 ;  /* 0x000000ffff069224 */ /* 0x000fc600078e0a06 */
[----:B------:R-:W-:Y:S02]  /*0680*/  IABS R2, R8 ;  /* 0x0000000800027213 */ /* 0x000fe40000000000 */
[----:B------:R-:W-:Y:S02]  /*0690*/  SEL R10, R34, R6, !P4 ;  /* 0x00000006220a7207 */ /* 0x000fe40006000000 */
[----:B-1----:R-:W-:Y:S01]  /*06a0*/  ISETP.NE.U32.AND P4, PT, R14, 0x1, PT ;  /* 0x000000010e00780c */ /* 0x002fe20003f85070 */
[----:B------:R-:W-:Y:S01]  /*06b0*/  IMAD.HI.U32 R0, R2, UR5, RZ ;  /* 0x0000000502007c27 */ /* 0x000fe2000f8e00ff */
[----:B------:R-:W-:Y:S02]  /*06c0*/  IADD3 R5, PT, PT, -R10, RZ, RZ ;  /* 0x000000ff0a057210 */ /* 0x000fe40007ffe1ff */
[----:B------:R-:W-:Y:S02]  /*06d0*/  ISETP.NE.AND.EX P4, PT, R15, RZ, PT, P4 ;  /* 0x000000ff0f00720c */ /* 0x000fe40003f85340 */
[----:B------:R-:W-:Y:S01]  /*06e0*/  IADD3 R3, PT, PT, -R0, RZ, RZ ;  /* 0x000000ff00037210 */ /* 0x000fe20007ffe1ff */
[----:B------:R-:W-:-:S04]  /*06f0*/  IMAD R12, R5, UR45, R4 ;  /* 0x0000002d050c7c24 */ /* 0x000fc8000f8e0204 */
[----:B------:R-:W-:Y:S01]  /*0700*/  IMAD R2, R3, UR8, R2 ;  /* 0x0000000803027c24 */ /* 0x000fe2000f8e0202 */
[----:B------:R-:W-:-:S04]  /*0710*/  IABS R5, R12 ;  /* 0x0000000c00057213 */ /* 0x000fc80000000000 */
[----:B------:R-:W-:Y:S01]  /*0720*/  ISETP.LT.U32.AND P2, PT, R2, UR8, PT ;  /* 0x0000000802007c0c */ /* 0x000fe2000bf41070 */
[----:B------:R-:W-:-:S04]  /*0730*/  IMAD.HI.U32 R3, R5, UR5, RZ ;  /* 0x0000000505037c27 */ /* 0x000fc8000f8e00ff */
[----:B------:R-:W-:-:S08]  /*0740*/  IMAD.MOV R6, RZ, RZ, -R3 ;  /* 0x000000ffff067224 */ /* 0x000fd000078e0a03 */
[----:B------:R-:W-:Y:S02]  /*0750*/  @!P2 IADD3 R2, PT, PT, R2, -UR8, RZ ;  /* 0x800000080202ac10 */ /* 0x000fe4000fffe0ff */
[----:B------:R-:W-:Y:S02]  /*0760*/  @!P2 IADD3 R0, PT, PT, R0, 0x1, RZ ;  /* 0x000000010000a810 */ /* 0x000fe40007ffe0ff */
[----:B------:R-:W-:Y:S01]  /*0770*/  ISETP.GE.U32.AND P0, PT, R2, UR8, PT ;  /* 0x0000000802007c0c */ /* 0x000fe2000bf06070 */
[----:B------:R-:W-:Y:S01]  /*0780*/  IMAD R2, R6, UR8, R5 ;  /* 0x0000000806027c24 */ /* 0x000fe2000f8e0205 */
[----:B------:R-:W-:Y:S02]  /*0790*/  LOP3.LUT R5, R8, UR46, RZ, 0x3c, !PT ;  /* 0x0000002e08057c12 */ /* 0x000fe4000f8e3cff */
[----:B--2---:R-:W-:Y:S02]  /*07a0*/  ISETP.NE.U32.AND P2, PT, R16, 0x1, PT ;  /* 0x000000011000780c */ /* 0x004fe40003f45070 */
[----:B------:R-:W-:-:S02]  /*07b0*/  ISETP.LT.U32.AND P1, PT, R2, UR8, PT ;  /* 0x0000000802007c0c */ /* 0x000fc4000bf21070 */
[----:B------:R-:W-:Y:S02]  /*07c0*/  ISETP.GE.AND P3, PT, R5, RZ, PT ;  /* 0x000000ff0500720c */ /* 0x000fe40003f66270 */
[----:B------:R-:W-:Y:S02]  /*07d0*/  ISETP.NE.AND.EX P2, PT, R17, RZ, PT, P2 ;  /* 0x000000ff1100720c */ /* 0x000fe40003f45320 */
[----:B------:R-:W-:Y:S01]  /*07e0*/  SEL R6, R7, RZ, P5 ;  /* 0x000000ff07067207 */ /* 0x000fe20002800000 */
[----:B------:R-:W-:-:S04]  /*07f0*/  @P0 VIADD R0, R0, 0x1 ;  /* 0x0000000100000836 */ /* 0x000fc80000000000 */
[----:B------:R-:W-:Y:S01]  /*0800*/  IMAD R7, R6, UR42, RZ ;  /* 0x0000002a06077c24 */ /* 0x000fe2000f8e02ff */
[----:B------:R-:W-:Y:S02]  /*0810*/  SEL R6, R10, RZ, P5 ;  /* 0x000000ff0a067207 */ /* 0x000fe40002800000 */
[----:B------:R-:W-:Y:S02]  /*0820*/  @!P1 IADD3 R2, PT, PT, R2, -UR8, RZ ;  /* 0x8000000802029c10 */ /* 0x000fe4000fffe0ff */
[----:B------:R-:W-:Y:S01]  /*0830*/  @!P3 IADD3 R0, PT, PT, -R0, RZ, RZ ;  /* 0x000000ff0000b210 */ /* 0x000fe20007ffe1ff */
[----:B------:R-:W-:Y:S01]  /*0840*/  IMAD R6, R6, UR42, RZ ;  /* 0x0000002a06067c24 */ /* 0x000fe2000f8e02ff */
[----:B------:R-:W-:Y:S02]  /*0850*/  ISETP.GE.U32.AND P3, PT, R2, UR8, PT ;  /* 0x0000000802007c0c */ /* 0x000fe4000bf66070 */
[----:B------:R-:W-:Y:S02]  /*0860*/  LOP3.LUT R2, R12, UR46, RZ, 0x3c, !PT ;  /* 0x0000002e0c027c12 */ /* 0x000fe4000f8e3cff */
[----:B------:R-:W-:-:S02]  /*0870*/  @!P1 IADD3 R3, PT, PT, R3, 0x1, RZ ;  /* 0x0000000103039810 */ /* 0x000fc40007ffe0ff */
[----:B------:R-:W-:Y:S02]  /*0880*/  SEL R0, R32, R0, !P6 ;  /* 0x0000000020007207 */ /* 0x000fe40007000000 */
[----:B------:R-:W-:-:S03]  /*0890*/  ISETP.GE.AND P0, PT, R2, RZ, PT ;  /* 0x000000ff0200720c */ /* 0x000fc60003f06270 */
[----:B------:R-:W-:Y:S01]  /*08a0*/  IMAD.MOV R5, RZ, RZ, -R0 ;  /* 0x000000ffff057224 */ /* 0x000fe200078e0a00 */
[----:B------:R-:W-:Y:S02]  /*08b0*/  SEL R0, R0, RZ, P2 ;  /* 0x000000ff00007207 */ /* 0x000fe40001000000 */
[----:B------:R-:W-:Y:S01]  /*08c0*/  @P3 IADD3 R3, PT, PT, R3, 0x1, RZ ;  /* 0x0000000103033810 */ /* 0x000fe20007ffe0ff */
[----:B------:R-:W-:Y:S02]  /*08d0*/  IMAD R5, R5, UR46, R8 ;  /* 0x0000002e05057c24 */ /* 0x000fe4000f8e0208 */
[----:B------:R-:W-:Y:S02]  /*08e0*/  IMAD R0, R0, UR43, R7 ;  /* 0x0000002b00007c24 */ /* 0x000fe4000f8e0207 */
[----:B------:R-:W-:Y:S01]  /*08f0*/  IMAD.MOV.U32 R9, RZ, RZ, R3 ;  /* 0x000000ffff097224 */ /* 0x000fe200078e0003 */
[----:B------:R-:W-:Y:S01]  /*0900*/  SEL R5, R5, RZ, P4 ;  /* 0x000000ff05057207 */ /* 0x000fe20002000000 */
[----:B------:R-:W0:Y:S03]  /*0910*/  LDC.64 R2, c[0x0][0x388] ;  /* 0x0000e200ff027b82 */ /* 0x000e260000000a00 */
[----:B------:R-:W-:Y:S01]  /*0920*/  @!P0 IADD3 R9, PT, PT, -R9, RZ, RZ ;  /* 0x000000ff09098210 */ /* 0x000fe20007ffe1ff */
[----:B------:R-:W-:-:S03]  /*0930*/  IMAD R0, R5, UR47, R0 ;  /* 0x0000002f05007c24 */ /* 0x000fc6000f8e0200 */
[----:B------:R-:W-:Y:S02]  /*0940*/  SEL R9, R32, R9, !P6 ;  /* 0x0000000920097207 */ /* 0x000fe40007000000 */
[----:B------:R-:W-:Y:S02]  /*0950*/  LEA.HI R0, R0, R0, RZ, 0x1 ;  /* 0x0000000000007211 */ /* 0x000fe400078f08ff */
[C---:B------:R-:W-:Y:S02]  /*0960*/  IADD3 R7, PT, PT, -R9.reuse, RZ, RZ ;  /* 0x000000ff09077210 */ /* 0x040fe40007ffe1ff */
[----:B------:R-:W-:Y:S02]  /*0970*/  SEL R9, R9, RZ, P2 ;  /* 0x000000ff09097207 */ /* 0x000fe40001000000 */
[----:B------:R-:W-:Y:S01]  /*0980*/  SHF.R.S32.HI R53, RZ, 0x1, R0 ;  /* 0x00000001ff357819 */ /* 0x000fe20000011400 */
[----:B------:R-:W-:Y:S02]  /*0990*/  IMAD R5, R7, UR46, R12 ;  /* 0x0000002e07057c24 */ /* 0x000fe4000f8e020c */
[----:B------:R-:W-:-:S03]  /*09a0*/  IMAD R6, R9, UR43, R6 ;  /* 0x0000002b09067c24 */ /* 0x000fc6000f8e0206 */
[----:B------:R-:W-:Y:S01]  /*09b0*/  SEL R5, R5, RZ, P4 ;  /* 0x000000ff05057207 */ /* 0x000fe20002000000 */
[----:B0-----:R-:W-:-:S04]  /*09c0*/  IMAD.WIDE R52, R53, 0x2, R2 ;  /* 0x0000000235347825 */ /* 0x001fc800078e0202 */
[----:B------:R-:W-:Y:S02]  /*09d0*/  IMAD R5, R5, UR47, R6 ;  /* 0x0000002f05057c24 */ /* 0x000fe4000f8e0206 */
[----:B------:R-:W2:Y:S03]  /*09e0*/  LDG.E.U16 R52, desc[UR10][R52.64] ;  /* 0x0000000a34347981 */ /* 0x000ea6000c1e1500 */
[----:B------:R-:W-:-:S04]  /*09f0*/  LEA.HI R5, R5, R5, RZ, 0x1 ;  /* 0x0000000505057211 */ /* 0x000fc800078f08ff */
[----:B------:R-:W-:-:S05]  /*0a00*/  SHF.R.S32.HI R5, RZ, 0x1, R5 ;  /* 0x00000001ff057819 */ /* 0x000fca0000011405 */
[----:B------:R-:W-:-:S05]  /*0a10*/  IMAD.WIDE R6, R5, 0x2, R2 ;  /* 0x0000000205067825 */ /* 0x000fca00078e0202 */
[----:B------:R0:W3:Y:S01]  /*0a20*/  LDG.E.U16 R49, desc[UR10][R6.64] ;  /* 0x0000000a06317981 */ /* 0x0000e2000c1e1500 */
[C---:B------:R-:W-:Y:S01]  /*0a30*/  VIADD R10, R35.reuse, 0x80 ;  /* 0x00000080230a7836 */ /* 0x040fe20000000000 */
[----:B------:R-:W-:Y:S02]  /*0a40*/  IADD3 R9, PT, PT, R35, 0xc0, RZ ;  /* 0x000000c023097810 */ /* 0x000fe40007ffe0ff */
[----:B------:R-:W-:Y:S02]  /*0a50*/  ISETP.NE.AND P3, PT, RZ, UR45, PT ;  /* 0x0000002dff007c0c */ /* 0x000fe4000bf65270 */
[----:B------:R-:W-:Y:S02]  /*0a60*/  IABS R5, R10 ;  /* 0x0000000a00057213 */ /* 0x000fe40000000000 */
[----:B0-----:R-:W-:-:S03]  /*0a70*/  LOP3.LUT R7, R10, UR45, RZ, 0x3c, !PT ;  /* 0x0000002d0a077c12 */ /* 0x001fc6000f8e3cff */
[----:B------:R-:W-:-:S05]  /*0a80*/  IMAD.HI.U32 R0, R5, UR7, RZ ;  /* 0x0000000705007c27 */ /* 0x000fca000f8e00ff */
[----:B------:R-:W-:-:S05]  /*0a90*/  IADD3 R8, PT, PT, -R0, RZ, RZ ;  /* 0x000000ff00087210 */ /* 0x000fca0007ffe1ff */
[----:B------:R-:W-:Y:S01]  /*0aa0*/  IMAD R5, R8, UR9, R5 ;  /* 0x0000000908057c24 */ /* 0x000fe2000f8e0205 */
[----:B------:R-:W-:-:S04]  /*0ab0*/  IABS R8, R9 ;  /* 0x0000000900087213 */ /* 0x000fc80000000000 */
[----:B------:R-:W-:Y:S01]  /*0ac0*/  ISETP.LT.U32.AND P0, PT, R5, UR9, PT ;  /* 0x0000000905007c0c */ /* 0x000fe2000bf01070 */
[----:B------:R-:W-:-:S12]  /*0ad0*/  IMAD.HI.U32 R6, R8, UR7, RZ ;  /* 0x0000000708067c27 */ /* 0x000fd8000f8e00ff */
[----:B------:R-:W-:Y:S01]  /*0ae0*/  @!P0 VIADD R5, R5, -UR9 ;  /* 0x8000000905058c36 */ /* 0x000fe20008000000 */
[----:B------:R-:W-:-:S04]  /*0af0*/  @!P0 IADD3 R0, PT, PT, R0, 0x1, RZ ;  /* 0x0000000100008810 */ /* 0x000fc80007ffe0ff */
[----:B------:R-:W-:Y:S02]  /*0b00*/  ISETP.GE.U32.AND P1, PT, R5, UR9, PT ;  /* 0x0000000905007c0c */ /* 0x000fe4000bf26070 */
[----:B------:R-:W-:-:S05]  /*0b10*/  IADD3 R5, PT, PT, -R6, RZ, RZ ;  /* 0x000000ff06057210 */ /* 0x000fca0007ffe1ff */
[----:B------:R-:W-:-:S05]  /*0b20*/  IMAD R5, R5, UR9, R8 ;  /* 0x0000000905057c24 */ /* 0x000fca000f8e0208 */
[----:B------:R-:W-:Y:S01]  /*0b30*/  ISETP.LT.U32.AND P0, PT, R5, UR9, PT ;  /* 0x0000000905007c0c */ /* 0x000fe2000bf01070 */
[----:B------:R-:W-:Y:S01]  /*0b40*/  @P1 VIADD R0, R0, 0x1 ;  /* 0x0000000100001836 */ /* 0x000fe20000000000 */
[----:B------:R-:W-:-:S11]  /*0b50*/  ISETP.GE.AND P1, PT, R7, RZ, PT ;  /* 0x000000ff0700720c */ /* 0x000fd60003f26270 */
[----:B------:R-:W-:Y:S02]  /*0b60*/  @!P0 IADD3 R5, PT, PT, R5, -UR9, RZ ;  /* 0x8000000905058c10 */ /* 0x000fe4000fffe0ff */
[----:B------:R-:W-:Y:S02]  /*0b70*/  @!P1 IADD3 R0, PT, PT, -R0, RZ, RZ ;  /* 0x000000ff00009210 */ /* 0x000fe40007ffe1ff */
[----:B------:R-:W-:Y:S02]  /*0b80*/  ISETP.GE.U32.AND P1, PT, R5, UR9, PT ;  /* 0x0000000905007c0c */ /* 0x000fe4000bf26070 */
[----:B------:R-:W-:Y:S02]  /*0b90*/  SEL R14, R34, R0, !P3 ;  /* 0x00000000220e7207 */ /* 0x000fe40005800000 */
[----:B------:R-:W-:Y:S02]  /*0ba0*/  LOP3.LUT R0, R9, UR45, RZ, 0x3c, !PT ;  /* 0x0000002d09007c12 */ /* 0x000fe4000f8e3cff */
[----:B------:R-:W-:Y:S01]  /*0bb0*/  @!P0 IADD3 R6, PT, PT, R6, 0x1, RZ ;  /* 0x0000000106068810 */ /* 0x000fe20007ffe0ff */
[----:B------:R-:W-:Y:S01]  /*0bc0*/  IMAD.MOV R5, RZ, RZ, -R14 ;  /* 0x000000ffff057224 */ /* 0x000fe200078e0a0e */
[----:B------:R-:W-:-:S03]  /*0bd0*/  ISETP.GE.AND P0, PT, R0, RZ, PT ;  /* 0x000000ff0000720c */ /* 0x000fc60003f06270 */
[----:B------:R-:W-:Y:S02]  /*0be0*/  IMAD R16, R5, UR45, R10 ;  /* 0x0000002d05107c24 */ /* 0x000fe4000f8e020a */
[----:B------:R-:W-:-:S03]  /*0bf0*/  @P1 IADD3 R6, PT, PT, R6, 0x1, RZ ;  /* 0x0000000106061810 */ /* 0x000fc60007ffe0ff */
[----:B------:R-:W-:Y:S02]  /*0c00*/  IABS R0, R16 ;  /* 0x0000001000007213 */ /* 0x000fe40000000000 */
[----:B------:R-:W-:-:S03]  /*0c10*/  LOP3.LUT R11, R16, UR46, RZ, 0x3c, !PT ;  /* 0x0000002e100b7c12 */ /* 0x000fc6000f8e3cff */
[----:B------:R-:W-:-:S04]  /*0c20*/  IMAD.HI.U32 R5, R0, UR5, RZ ;  /* 0x0000000500057c27 */ /* 0x000fc8000f8e00ff */
[----:B------:R-:W-:Y:S01]  /*0c30*/  @!P0 IMAD.MOV R6, RZ, RZ, -R6 ;  /* 0x000000ffff068224 */ /* 0x000fe200078e0a06 */
[----:B------:R-:W-:-:S04]  /*0c40*/  IADD3 R7, PT, PT, -R5, RZ, RZ ;  /* 0x000000ff05077210 */ /* 0x000fc80007ffe1ff */
[----:B------:R-:W-:Y:S01]  /*0c50*/  SEL R18, R34, R6, !P3 ;  /* 0x0000000622127207 */ /* 0x000fe20005800000 */
[----:B------:R-:W-:-:S03]  /*0c60*/  IMAD R0, R7, UR8, R0 ;  /* 0x0000000807007c24 */ /* 0x000fc6000f8e0200 */
[----:B------:R-:W-:Y:S02]  /*0c70*/  IADD3 R6, PT, PT, -R18, RZ, RZ ;  /* 0x000000ff12067210 */ /* 0x000fe40007ffe1ff */
[----:B------:R-:W-:-:S03]  /*0c80*/  ISETP.LT.U32.AND P1, PT, R0, UR8, PT ;  /* 0x0000000800007c0c */ /* 0x000fc6000bf21070 */
[----:B------:R-:W-:-:S05]  /*0c90*/  IMAD R24, R6, UR45, R9 ;  /* 0x0000002d06187c24 */ /* 0x000fca000f8e0209 */
[----:B------:R-:W-:Y:S02]  /*0ca0*/  IABS R7, R24 ;  /* 0x0000001800077213 */ /* 0x000fe40000000000 */
[----:B------:R-:W-:-:S03]  /*0cb0*/  LOP3.LUT R13, R24, UR46, RZ, 0x3c, !PT ;  /* 0x0000002e180d7c12 */ /* 0x000fc6000f8e3cff */
[----:B------:R-:W-:Y:S02]  /*0cc0*/  @!P1 VIADD R0, R0, -UR8 ;  /* 0x8000000800009c36 */ /* 0x000fe40008000000 */
[----:B------:R-:W-:-:S03]  /*0cd0*/  IMAD.HI.U32 R6, R7, UR5, RZ ;  /* 0x0000000507067c27 */ /* 0x000fc6000f8e00ff */
[----:B------:R-:W-:Y:S01]  /*0ce0*/  ISETP.GE.U32.AND P0, PT, R0, UR8, PT ;  /* 0x0000000800007c0c */ /* 0x000fe2000bf06070 */
[----:B------:R-:W-:Y:S01]  /*0cf0*/  @!P1 VIADD R5, R5, 0x1 ;  /* 0x0000000105059836 */ /* 0x000fe20000000000 */
[----:B------:R-:W-:-:S05]  /*0d00*/  IADD3 R0, PT, PT, -R6, RZ, RZ ;  /* 0x000000ff06007210 */ /* 0x000fca0007ffe1ff */
[----:B------:R-:W-:Y:S01]  /*0d10*/  IMAD R7, R0, UR8, R7 ;  /* 0x0000000800077c24 */ /* 0x000fe2000f8e0207 */
[----:B------:R-:W-:-:S04]  /*0d20*/  IADD3 R0, PT, PT, R35, 0x100, RZ ;  /* 0x0000010023007810 */ /* 0x000fc80007ffe0ff */
[----:B------:R-:W-:Y:S02]  /*0d30*/  ISETP.LT.U32.AND P1, PT, R7, UR8, PT ;  /* 0x0000000807007c0c */ /* 0x000fe4000bf21070 */
[----:B------:R-:W-:Y:S02]  /*0d40*/  @P0 IADD3 R5, PT, PT, R5, 0x1, RZ ;  /* 0x0000000105050810 */ /* 0x000fe40007ffe0ff */
[----:B------:R-:W-:Y:S02]  /*0d50*/  ISETP.GE.AND P0, PT, R11, RZ, PT ;  /* 0x000000ff0b00720c */ /* 0x000fe40003f06270 */
[----:B------:R-:W-:Y:S02]  /*0d60*/  IABS R8, R0 ;  /* 0x0000000000087213 */ /* 0x000fe40000000000 */
[----:B------:R-:W-:-:S03]  /*0d70*/  MOV R11, R5 ;  /* 0x00000005000b7202 */ /* 0x000fc60000000f00 */
[----:B------:R-:W-:Y:S02]  /*0d80*/  IMAD.HI.U32 R12, R8, UR7, RZ ;  /* 0x00000007080c7c27 */ /* 0x000fe4000f8e00ff */
[----:B------:R-:W-:Y:S02]  /*0d90*/  @!P1 IADD3 R6, PT, PT, R6, 0x1, RZ ;  /* 0x0000000106069810 */ /* 0x000fe40007ffe0ff */
[----:B------:R-:W-:Y:S01]  /*0da0*/  @!P1 VIADD R7, R7, -UR8 ;  /* 0x8000000807079c36 */ /* 0x000fe20008000000 */
[----:B------:R-:W-:Y:S02]  /*0db0*/  IADD3 R5, PT, PT, -R12, RZ, RZ ;  /* 0x000000ff0c057210 */ /* 0x000fe40007ffe1ff */
[----:B------:R-:W-:Y:S02]  /*0dc0*/  @!P0 IADD3 R11, PT, PT, -R11, RZ, RZ ;  /* 0x000000ff0b0b8210 */ /* 0x000fe40007ffe1ff */
[----:B------:R-:W-:Y:S01]  /*0dd0*/  ISETP.GE.U32.AND P0, PT, R7, UR8, PT ;  /* 0x0000000807007c0c */ /* 0x000fe2000bf06070 */
[----:B------:R-:W-:-:S02]  /*0de0*/  IMAD R5, R5, UR9, R8 ;  /* 0x0000000905057c24 */ /* 0x000fc4000f8e0208 */
[----:B------:R-:W-:-:S03]  /*0df0*/  VIADD R8, R35, 0x140 ;  /* 0x0000014023087836 */ /* 0x000fc60000000000 */
[----:B------:R-:W-:Y:S02]  /*0e00*/  ISETP.LT.U32.AND P1, PT, R5, UR9, PT ;  /* 0x0000000905007c0c */ /* 0x000fe4000bf21070 */
[----:B------:R-:W-:-:S05]  /*0e10*/  IABS R7, R8 ;  /* 0x0000000800077213 */ /* 0x000fca0000000000 */
[----:B------:R-:W-:Y:S02]  /*0e20*/  @P0 IADD3 R6, PT, PT, R6, 0x1, RZ ;  /* 0x0000000106060810 */ /* 0x000fe40007ffe0ff */
[----:B------:R-:W-:Y:S01]  /*0e30*/  ISETP.GE.AND P0, PT, R13, RZ, PT ;  /* 0x000000ff0d00720c */ /* 0x000fe20003f06270 */
[----:B------:R-:W-:-:S03]  /*0e40*/  IMAD.HI.U32 R13, R7, UR7, RZ ;  /* 0x00000007070d7c27 */ /* 0x000fc6000f8e00ff */
[----:B------:R-:W-:Y:S01]  /*0e50*/  @!P1 IADD3 R5, PT, PT, R5, -UR9, RZ ;  /* 0x8000000905059c10 */ /* 0x000fe2000fffe0ff */
[----:B------:R-:W-:Y:S01]  /*0e60*/  IMAD.MOV.U32 R15, RZ, RZ, R6 ;  /* 0x000000ffff0f7224 */ /* 0x000fe200078e0006 */
[----:B------:R-:W-:Y:S01]  /*0e70*/  @!P1 IADD3 R12, PT, PT, R12, 0x1, RZ ;  /* 0x000000010c0c9810 */ /* 0x000fe20007ffe0ff */
[----:B------:R-:W-:-:S06]  /*0e80*/  IMAD.MOV R6, RZ, RZ, -R13 ;  /* 0x000000ffff067224 */ /* 0x000fcc00078e0a0d */
[----:B------:R-:W-:Y:S02]  /*0e90*/  @!P0 IADD3 R15, PT, PT, -R15, RZ, RZ ;  /* 0x000000ff0f0f8210 */ /* 0x000fe40007ffe1ff */
[----:B------:R-:W-:Y:S01]  /*0ea0*/  ISETP.GE.U32.AND P0, PT, R5, UR9, PT ;  /* 0x0000000905007c0c */ /* 0x000fe2000bf06070 */
[----:B------:R-:W-:Y:S01]  /*0eb0*/  IMAD R5, R6, UR9, R7 ;  /* 0x0000000906057c24 */ /* 0x000fe2000f8e0207 */
[----:B------:R-:W-:-:S04]  /*0ec0*/  LOP3.LUT R6, R0, UR45, RZ, 0x3c, !PT ;  /* 0x0000002d00067c12 */ /* 0x000fc8000f8e3cff */
[----:B------:R-:W-:-:S07]  /*0ed0*/  ISETP.LT.U32.AND P1, PT, R5, UR9, PT ;  /* 0x0000000905007c0c */ /* 0x000fce000bf21070 */
[----:B------:R-:W-:Y:S02]  /*0ee0*/  @P0 IADD3 R12, PT, PT, R12, 0x1, RZ ;  /* 0x000000010c0c0810 */ /* 0x000fe40007ffe0ff */
[----:B------:R-:W-:Y:S02]  /*0ef0*/  ISETP.GE.AND P0, PT, R6, RZ, PT ;  /* 0x000000ff0600720c */ /* 0x000fe40003f06270 */
[----:B------:R-:W0:Y:S01]  /*0f00*/  LDC.64 R6, c[0x0][0x380] ;  /* 0x0000e000ff067b82 */ /* 0x000e220000000a00 */
[----:B------:R-:W-:Y:S01]  /*0f10*/  IMAD.MOV.U32 R17, RZ, RZ, R12 ;  /* 0x000000ffff117224 */ /* 0x000fe200078e000c */
[----:B------:R-:W-:Y:S01]  /*0f20*/  @!P1 IADD3 R5, PT, PT, R5, -UR9, RZ ;  /* 0x8000000905059c10 */ /* 0x000fe2000fffe0ff */
[----:B------:R-:W-:Y:S01]  /*0f30*/  @!P1 VIADD R13, R13, 0x1 ;  /* 0x000000010d0d9836 */ /* 0x000fe20000000000 */
[----:B------:R-:W-:-:S07]  /*0f40*/  LOP3.LUT R12, R8, UR45, RZ, 0x3c, !PT ;  /* 0x0000002d080c7c12 */ /* 0x000fce000f8e3cff */
[----:B------:R-:W-:Y:S02]  /*0f50*/  @!P0 IADD3 R17, PT, PT, -R17, RZ, RZ ;  /* 0x000000ff11118210 */ /* 0x000fe40007ffe1ff */
[----:B------:R-:W-:-:S13]  /*0f60*/  ISETP.GE.U32.AND P0, PT, R5, UR9, PT ;  /* 0x0000000905007c0c */ /* 0x000fda000bf06070 */
[----:B------:R-:W-:Y:S02]  /*0f70*/  @P0 IADD3 R13, PT, PT, R13, 0x1, RZ ;  /* 0x000000010d0d0810 */ /* 0x000fe40007ffe0ff */
[----:B------:R-:W-:Y:S02]  /*0f80*/  ISETP.GE.AND P0, PT, R12, RZ, PT ;  /* 0x000000ff0c00720c */ /* 0x000fe40003f06270 */
[----:B------:R-:W-:-:S11]  /*0f90*/  MOV R19, R13 ;  /* 0x0000000d00137202 */ /* 0x000fd60000000f00 */
[----:B------:R-:W-:Y:S01]  /*0fa0*/  @!P0 IMAD.MOV R19, RZ, RZ, -R19 ;  /* 0x000000ffff138224 */ /* 0x000fe200078e0a13 */
[----:B------:R-:W-:Y:S02]  /*0fb0*/  LEA.HI R4, R4, R4, RZ, 0x1 ;  /* 0x0000000404047211 */ /* 0x000fe400078f08ff */
[----:B--2---:R-:W-:-:S04]  /*0fc0*/  PRMT R5, R52, 0x7771, RZ ;  /* 0x0000777134057816 */ /* 0x004fc800000000ff */
[----:B------:R-:W-:Y:S02]  /*0fd0*/  ISETP.NE.AND P1, PT, R5, RZ, PT ;  /* 0x000000ff0500720c */ /* 0x000fe40003f25270 */
[----:B------:R-:W-:-:S04]  /*0fe0*/  LEA.HI R5, R35, R35, RZ, 0x1 ;  /* 0x0000002323057211 */ /* 0x000fc800078f08ff */
[----:B------:R-:W-:-:S05]  /*0ff0*/  SHF.R.S32.HI R5, RZ, 0x1, R5 ;  /* 0x00000001ff057819 */ /* 0x000fca0000011405 */
[----:B0-----:R-:W-:Y:S01]  /*1000*/  IMAD.WIDE R20, R5, 0x8, R6 ;  /* 0x0000000805147825 */ /* 0x001fe200078e0206 */
[----:B---3--:R-:W-:Y:S02]  /*1010*/  PRMT R12, R49, 0x7771, RZ ;  /* 0x00007771310c7816 */ /* 0x008fe400000000ff */
[----:B------:R-:W-:Y:S02]  /*1020*/  @P1 R2UR UR10, R36 ;  /* 0x00000000240a12ca */ /* 0x000fe400000e0000 */
[----:B------:R-:W-:Y:S02]  /*1030*/  @P1 R2UR UR11, R37 ;  /* 0x00000000250b12ca */ /* 0x000fe400000e0000 */
[----:B------:R-:W-:Y:S02]  /*1040*/  ISETP.NE.AND P0, PT, R12, RZ, PT ;  /* 0x000000ff0c00720c */ /* 0x000fe40003f05270 */
[----:B------:R-:W-:-:S09]  /*1050*/  SHF.R.S32.HI R23, RZ, 0x1, R4 ;  /* 0x00000001ff177819 */ /* 0x000fd20000011404 */
[----:B------:R-:W2:Y:S01]  /*1060*/  @P1 LDG.E R25, desc[UR10][R20.64+0x4] ;  /* 0x0000040a14191981 */ /* 0x000ea2000c1e1900 */
[----:B------:R-:W-:Y:S01]  /*1070*/  IMAD.WIDE R22, R23, 0x8, R6 ;  /* 0x0000000817167825 */ /* 0x000fe200078e0206 */
[----:B------:R-:W-:Y:S02]  /*1080*/  @P0 R2UR UR10, R36 ;  /* 0x00000000240a02ca */ /* 0x000fe400000e0000 */
[----:B------:R-:W-:Y:S02]  /*1090*/  @P0 R2UR UR11, R37 ;  /* 0x00000000250b02ca */ /* 0x000fe400000e0000 */
[----:B------:R-:W-:Y:S02]  /*10a0*/  SEL R4, R32, R11, !P6 ;  /* 0x0000000b20047207 */ /* 0x000fe40007000000 */
[----:B------:R-:W-:Y:S02]  /*10b0*/  SEL R12, R14, RZ, P5 ;  /* 0x000000ff0e0c7207 */ /* 0x000fe40002800000 */
[----:B------:R-:W-:-:S07]  /*10c0*/  IADD3 R5, PT, PT, -R4, RZ, RZ ;  /* 0x000000ff04057210 */ /* 0x000fce0007ffe1ff */
[----:B------:R-:W3:Y:S01]  /*10d0*/  @P0 LDG.E R11, desc[UR10][R22.64+0x4] ;  /* 0x0000040a160b0981 */ /* 0x000ee2000c1e1900 */
[----:B------:R-:W-:Y:S01]  /*10e0*/  IMAD R5, R5, UR46, R16 ;  /* 0x0000002e05057c24 */ /* 0x000fe2000f8e0210 */
[----:B------:R-:W-:Y:S01]  /*10f0*/  SEL R4, R4, RZ, P2 ;  /* 0x000000ff04047207 */ /* 0x000fe20001000000 */
[----:B------:R-:W-:Y:S01]  /*1100*/  IMAD R13, R12, UR42, RZ ;  /* 0x0000002a0c0d7c24 */ /* 0x000fe2000f8e02ff */
[----:B------:R-:W-:Y:S02]  /*1110*/  SEL R15, R32, R15, !P6 ;  /* 0x0000000f200f7207 */ /* 0x000fe40007000000 */
[----:B------:R-:W-:Y:S01]  /*1120*/  SEL R5, R5, RZ, P4 ;  /* 0x000000ff05057207 */ /* 0x000fe20002000000 */
[----:B------:R-:W-:Y:S01]  /*1130*/  IMAD R4, R4, UR43, R13 ;  /* 0x0000002b04047c24 */ /* 0x000fe2000f8e020d */
[----:B------:R-:W-:Y:S02]  /*1140*/  IADD3 R13, PT, PT, -R15, RZ, RZ ;  /* 0x000000ff0f0d7210 */ /* 0x000fe40007ffe1ff */
[----:B------:R-:W-:Y:S01]  /*1150*/  SEL R12, R18, RZ, P5 ;  /* 0x000000ff120c7207 */ /* 0x000fe20002800000 */
[----:B------:R-:W-:Y:S01]  /*1160*/  IMAD R4, R5, UR47, R4 ;  /* 0x0000002f05047c24 */ /* 0x000fe2000f8e0204 */
[----:B------:R-:W-:Y:S01]  /*1170*/  R2UR UR10, R36 ;  /* 0x00000000240a72ca */ /* 0x000fe200000e0000 */
[----:B------:R-:W-:Y:S01]  /*1180*/  IMAD R5, R13, UR46, R24 ;  /* 0x0000002e0d057c24 */ /* 0x000fe2000f8e0218 */
[----:B------:R-:W-:Y:S01]  /*1190*/  R2UR UR11, R37 ;  /* 0x00000000250b72ca */ /* 0x000fe200000e0000 */
[----:B------:R-:W-:Y:S01]  /*11a0*/  IMAD R12, R12, UR42, RZ ;  /* 0x0000002a0c0c7c24 */ /* 0x000fe2000f8e02ff */
[----:B------:R-:W-:-:S02]  /*11b0*/  LEA.HI R4, R4, R4, RZ, 0x1 ;  /* 0x0000000404047211 */ /* 0x000fc400078f08ff */
[----:B------:R-:W-:Y:S02]  /*11c0*/  SEL R15, R15, RZ, P2 ;  /* 0x000000ff0f0f7207 */ /* 0x000fe40001000000 */
[----:B------:R-:W-:Y:S02]  /*11d0*/  SHF.R.S32.HI R13, RZ, 0x1, R4 ;  /* 0x00000001ff0d7819 */ /* 0x000fe40000011404 */
[----:B------:R-:W-:Y:S01]  /*11e0*/  SEL R5, R5, RZ, P4 ;  /* 0x000000ff05057207 */ /* 0x000fe20002000000 */
[----:B------:R-:W-:Y:S02]  /*11f0*/  IMAD R4, R15, UR43, R12 ;  /* 0x0000002b0f047c24 */ /* 0x000fe4000f8e020c */
[----:B------:R-:W-:-:S04]  /*1200*/  IMAD.WIDE R12, R13, 0x2, R2 ;  /* 0x000000020d0c7825 */ /* 0x000fc800078e0202 */
[----:B------:R-:W-:Y:S01]  /*1210*/  IMAD R4, R5, UR47, R4 ;  /* 0x0000002f05047c24 */ /* 0x000fe2000f8e0204 */
[----:B------:R-:W4:Y:S04]  /*1220*/  LDG.E.U16 R48, desc[UR10][R12.64] ;  /* 0x0000000a0c307981 */ /* 0x000f28000c1e1500 */
[----:B------:R-:W-:-:S04]  /*1230*/  LEA.HI R4, R4, R4, RZ, 0x1 ;  /* 0x0000000404047211 */ /* 0x000fc800078f08ff */
[----:B------:R-:W-:Y:S02]  /*1240*/  SHF.R.S32.HI R15, RZ, 0x1, R4 ;  /* 0x00000001ff0f7819 */ /* 0x000fe40000011404 */
[----:B------:R-:W0:Y:S03]  /*1250*/  LDC.64 R4, c[0x0][0x3e8] ;  /* 0x0000fa00ff047b82 */ /* 0x000e260000000a00 */
[----:B------:R-:W-:-:S05]  /*1260*/  IMAD.WIDE R14, R15, 0x2, R2 ;  /* 0x000000020f0e7825 */ /* 0x000fca00078e0202 */
[----:B------:R1:W5:Y:S01]  /*1270*/  LDG.E.U16 R27, desc[UR10][R14.64] ;  /* 0x0000000a0e1b7981 */ /* 0x000362000c1e1500 */
[C---:B------:R-:W-:Y:S01]  /*1280*/  SEL R16, R34.reuse, R17, !P3 ;  /* 0x0000001122107207 */ /* 0x040fe20005800000 */
[----:B------:R-:W0:Y:S01]  /*1290*/  LDCU UR6, c[0x0][0x3e8] ;  /* 0x00007d00ff0677ac */ /* 0x000e220008000800 */
[----:B------:R-:W-:Y:S02]  /*12a0*/  SEL R19, R34, R19, !P3 ;  /* 0x0000001322137207 */ /* 0x000fe40005800000 */
[----:B------:R-:W-:Y:S01]  /*12b0*/  LEA.HI R10, R10, R10, RZ, 0x1 ;  /* 0x0000000a0a0a7211 */ /* 0x000fe200078f08ff */
[----:B------:R-:W-:-:S03]  /*12c0*/  IMAD.MOV R17, RZ, RZ, -R16 ;  /* 0x000000ffff117224 */ /* 0x000fc600078e0a10 */
[----:B------:R-:W-:Y:S01]  /*12d0*/  SHF.R.S32.HI R55, RZ, 0x1, R10 ;  /* 0x00000001ff377819 */ /* 0x000fe2000001140a */
[----:B------:R-:W-:Y:S01]  /*12e0*/  IMAD R18, R17, UR45, R0 ;  /* 0x0000002d11127c24 */ /* 0x000fe2000f8e0200 */
[----:B-1----:R-:W-:-:S03]  /*12f0*/  IADD3 R15, PT, PT, -R19, RZ, RZ ;  /* 0x000000ff130f7210 */ /* 0x002fc60007ffe1ff */
[----:B------:R-:W-:Y:S01]  /*1300*/  IMAD.WIDE R54, R55, 0x8, R6 ;  /* 0x0000000837367825 */ /* 0x000fe200078e0206 */
[----:B------:R-:W-:Y:S02]  /*1310*/  IABS R13, R18 ;  /* 0x00000012000d7213 */ /* 0x000fe40000000000 */
[----:B0-----:R-:W-:Y:S01]  /*1320*/  R2UR UR4, R5 ;  /* 0x00000000050472ca */ /* 0x001fe200000e0000 */
[----:B------:R-:W-:Y:S02]  /*1330*/  IMAD R17, R15, UR45, R8 ;  /* 0x0000002d0f117c24 */ /* 0x000fe4000f8e0208 */
[----:B------:R-:W-:Y:S01]  /*1340*/  IMAD.HI.U32 R12, R13, UR5, RZ ;  /* 0x000000050d0c7c27 */ /* 0x000fe2000f8e00ff */
[----:B------:R-:W-:-:S03]  /*1350*/  MOV R26, UR6 ;  /* 0x00000006001a7c02 */ /* 0x000fc60008000f00 */
[----:B------:R-:W-:Y:S01]  /*1360*/  IMAD.U32 R30, RZ, RZ, UR6 ;  /* 0x00000006ff1e7e24 */ /* 0x000fe2000f8e00ff */
[----:B------:R-:W-:-:S05]  /*1370*/  IADD3 R14, PT, PT, -R12, RZ, RZ ;  /* 0x000000ff0c0e7210 */ /* 0x000fca0007ffe1ff */
[----:B------:R-:W-:Y:S01]  /*1380*/  IMAD R5, R14, UR8, R13 ;  /* 0x000000080e057c24 */ /* 0x000fe2000f8e020d */
[----:B------:R-:W-:-:S05]  /*1390*/  IABS R14, R17 ;  /* 0x00000011000e7213 */ /* 0x000fca0000000000 */
[----:B------:R-:W-:Y:S01]  /*13a0*/  IMAD.HI.U32 R13, R14, UR5, RZ ;  /* 0x000000050e0d7c27 */ /* 0x000fe2000f8e00ff */
[----:B------:R-:W-:-:S04]  /*13b0*/  LEA.HI R9, R9, R9, RZ, 0x1 ;  /* 0x0000000909097211 */ /* 0x000fc800078f08ff */
[----:B------:R-:W-:Y:S01]  /*13c0*/  SHF.R.S32.HI R9, RZ, 0x1, R9 ;  /* 0x00000001ff097819 */ /* 0x000fe20000011409 */
[----:B--2---:R-:W-:Y:S01]  /*13d0*/  @P1 FMUL R30, R25, UR4 ;  /* 0x00000004191e1c20 */ /* 0x004fe20008400000 */
[----:B------:R-:W-:-:S13]  /*13e0*/  ISETP.LT.U32.AND P1, PT, R5, UR8, PT ;  /* 0x0000000805007c0c */ /* 0x000fda000bf21070 */
[----:B------:R-:W-:Y:S02]  /*13f0*/  @!P1 IADD3 R5, PT, PT, R5, -UR8, RZ ;  /* 0x8000000805059c10 */ /* 0x000fe4000fffe0ff */
[----:B------:R-:W-:Y:S01]  /*1400*/  @!P1 IADD3 R12, PT, PT, R12, 0x1, RZ ;  /* 0x000000010c0c9810 */ /* 0x000fe20007ffe0ff */
[----:B---3--:R-:W-:Y:S01]  /*1410*/  @P0 FMUL R26, R11, UR4 ;  /* 0x000000040b1a0c20 */ /* 0x008fe20008400000 */
[----:B------:R-:W-:Y:S01]  /*1420*/  ISETP.GE.U32.AND P0, PT, R5, UR8, PT ;  /* 0x0000000805007c0c */ /* 0x000fe2000bf06070 */
[----:B------:R-:W-:Y:S01]  /*1430*/  IMAD.MOV R5, RZ, RZ, -R13 ;  /* 0x000000ffff057224 */ /* 0x000fe200078e0a0d */
[----:B------:R-:W-:-:S03]  /*1440*/  LOP3.LUT R11, R18, UR46, RZ, 0x3c, !PT ;  /* 0x0000002e120b7c12 */ /* 0x000fc6000f8e3cff */
[----:B------:R-:W-:-:S05]  /*1450*/  IMAD R5, R5, UR8, R14 ;  /* 0x0000000805057c24 */ /* 0x000fca000f8e020e */
[----:B------:R-:W-:-:S03]  /*1460*/  ISETP.LT.U32.AND P1, PT, R5, UR8, PT ;  /* 0x0000000805007c0c */ /* 0x000fc6000bf21070 */
[----:B------:R-:W-:Y:S02]  /*1470*/  @P0 IADD3 R12, PT, PT, R12, 0x1, RZ ;  /* 0x000000010c0c0810 */ /* 0x000fe40007ffe0ff */
[----:B------:R-:W-:-:S08]  /*1480*/  ISETP.GE.AND P0, PT, R11, RZ, PT ;  /* 0x000000ff0b00720c */ /* 0x000fd00003f06270 */
[----:B------:R-:W-:Y:S01]  /*1490*/  @!P1 VIADD R5, R5, -UR8 ;  /* 0x8000000805059c36 */ /* 0x000fe20008000000 */
[----:B------:R-:W-:-:S04]  /*14a0*/  @!P1 IADD3 R13, PT, PT, R13, 0x1, RZ ;  /* 0x000000010d0d9810 */ /* 0x000fc80007ffe0ff */
[----:B------:R-:W-:Y:S02]  /*14b0*/  @!P0 IADD3 R12, PT, PT, -R12, RZ, RZ ;  /* 0x000000ff0c0c8210 */ /* 0x000fe40007ffe1ff */
[----:B------:R-:W-:Y:S02]  /*14c0*/  ISETP.GE.U32.AND P0, PT, R5, UR8, PT ;  /* 0x0000000805007c0c */ /* 0x000fe4000bf06070 */
[----:B----4-:R-:W-:-:S04]  /*14d0*/  PRMT R5, R48, 0x7771, RZ ;  /* 0x0000777130057816 */ /* 0x010fc800000000ff */
[----:B------:R-:W-:Y:S02]  /*14e0*/  ISETP.NE.AND P1, PT, R5, RZ, PT ;  /* 0x000000ff0500720c */ /* 0x000fe40003f25270 */
[----:B------:R-:W-:-:S05]  /*14f0*/  LOP3.LUT R5, R17, UR46, RZ, 0x3c, !PT ;  /* 0x0000002e11057c12 */ /* 0x000fca000f8e3cff */
[----:B------:R-:W-:Y:S01]  /*1500*/  @P0 VIADD R13, R13, 0x1 ;  /* 0x000000010d0d0836 */ /* 0x000fe20000000000 */
[----:B------:R-:W-:Y:S02]  /*1510*/  ISETP.GE.AND P0, PT, R5, RZ, PT ;  /* 0x000000ff0500720c */ /* 0x000fe40003f06270 */
[----:B-----5:R-:W-:-:S03]  /*1520*/  PRMT R5, R27, 0x7771, RZ ;  /* 0x000077711b057816 */ /* 0x020fc600000000ff */
[----:B------:R-:W-:Y:S02]  /*1530*/  @P1 R2UR UR10, R36 ;  /* 0x00000000240a12ca */ /* 0x000fe400000e0000 */
[----:B------:R-:W-:-:S06]  /*1540*/  @P1 R2UR UR11, R37 ;  /* 0x00000000250b12ca */ /* 0x000fcc00000e0000 */
[----:B------:R-:W-:Y:S02]  /*1550*/  @!P0 IADD3 R13, PT, PT, -R13, RZ, RZ ;  /* 0x000000ff0d0d8210 */ /* 0x000fe40007ffe1ff */
[----:B------:R-:W-:-:S05]  /*1560*/  ISETP.NE.AND P0, PT, R5, RZ, PT ;  /* 0x000000ff0500720c */ /* 0x000fca0003f05270 */
[----:B------:R-:W2:Y:S01]  /*1570*/  @P1 LDG.E R25, desc[UR10][R54.64+0x4] ;  /* 0x0000040a36191981 */ /* 0x000ea2000c1e1900 */
[----:B------:R-:W-:-:S07]  /*1580*/  IMAD.WIDE R14, R9, 0x8, R6 ;  /* 0x00000008090e7825 */ /* 0x000fce00078e0206 */
[----:B------:R-:W-:Y:S02]  /*1590*/  @P0 R2UR UR10, R36 ;  /* 0x00000000240a02ca */ /* 0x000fe400000e0000 */
[----:B------:R-:W-:-:S13]  /*15a0*/  @P0 R2UR UR11, R37 ;  /* 0x00000000250b02ca */ /* 0x000fda00000e0000 */
[----:B------:R-:W3:Y:S01]  /*15b0*/  @P0 LDG.E R11, desc[UR10][R14.64+0x4] ;  /* 0x0000040a0e0b0981 */ /* 0x000ee2000c1e1900 */
[C---:B------:R-:W-:Y:S02]  /*15c0*/  SEL R13, R32.reuse, R13, !P6 ;  /* 0x0000000d200d7207 */ /* 0x040fe40007000000 */
[----:B------:R-:W-:Y:S02]  /*15d0*/  SEL R12, R32, R12, !P6 ;  /* 0x0000000c200c7207 */ /* 0x000fe40007000000 */
[----:B------:R-:W-:Y:S01]  /*15e0*/  SEL R9, R16, RZ, P5 ;  /* 0x000000ff10097207 */ /* 0x000fe20002800000 */
[----:B------:R-:W-:Y:S01]  /*15f0*/  IMAD.MOV R10, RZ, RZ, -R13 ;  /* 0x000000ffff0a7224 */ /* 0x000fe200078e0a0d */
[----:B------:R-:W-:Y:S02]  /*1600*/  SEL R16, R19, RZ, P5 ;  /* 0x000000ff13107207 */ /* 0x000fe40002800000 */
[----:B------:R-:W-:Y:S01]  /*1610*/  IADD3 R5, PT, PT, -R12, RZ, RZ ;  /* 0x000000ff0c057210 */ /* 0x000fe20007ffe1ff */
[----:B------:R-:W-:Y:S01]  /*1620*/  IMAD R10, R10, UR46, R17 ;  /* 0x0000002e0a0a7c24 */ /* 0x000fe2000f8e0211 */
[----:B------:R-:W-:Y:S01]  /*1630*/  SEL R13, R13, RZ, P2 ;  /* 0x000000ff0d0d7207 */ /* 0x000fe20001000000 */
[----:B------:R-:W-:Y:S01]  /*1640*/  IMAD R16, R16, UR42, RZ ;  /* 0x0000002a10107c24 */ /* 0x000fe2000f8e02ff */
[----:B------:R-:W-:Y:S01]  /*1650*/  SEL R12, R12, RZ, P2 ;  /* 0x000000ff0c0c7207 */ /* 0x000fe20001000000 */
[----:B------:R-:W-:Y:S01]  /*1660*/  IMAD R5, R5, UR46, R18 ;  /* 0x0000002e05057c24 */ /* 0x000fe2000f8e0212 */
[----:B------:R-:W-:Y:S01]  /*1670*/  SEL R10, R10, RZ, P4 ;  /* 0x000000ff0a0a7207 */ /* 0x000fe20002000000 */
[----:B------:R-:W-:Y:S01]  /*1680*/  IMAD R9, R9, UR42, RZ ;  /* 0x0000002a09097c24 */ /* 0x000fe2000f8e02ff */
[----:B------:R-:W-:Y:S01]  /*1690*/  R2UR UR12, R36 ;  /* 0x00000000240c72ca */ /* 0x000fe200000e0000 */
[----:B------:R-:W-:Y:S01]  /*16a0*/  IMAD R13, R13, UR43, R16 ;  /* 0x0000002b0d0d7c24 */ /* 0x000fe2000f8e0210 */
[----:B------:R-:W-:Y:S01]  /*16b0*/  SEL R5, R5, RZ, P4 ;  /* 0x000000ff05057207 */ /* 0x000fe20002000000 */
[----:B------:R-:W-:Y:S01]  /*16c0*/  IMAD R12, R12, UR43, R9 ;  /* 0x0000002b0c0c7c24 */ /* 0x000fe2000f8e0209 */
[----:B------:R-:W-:Y:S01]  /*16d0*/  R2UR UR13, R37 ;  /* 0x00000000250d72ca */ /* 0x000fe200000e0000 */
[----:B------:R-:W-:Y:S01]  /*16e0*/  IMAD R10, R10, UR47, R13 ;  /* 0x0000002f0a0a7c24 */ /* 0x000fe2000f8e020d */
[----:B------:R-:W-:Y:S01]  /*16f0*/  R2UR UR10, R36 ;  /* 0x00000000240a72ca */ /* 0x000fe200000e0000 */
[----:B------:R-:W-:Y:S01]  /*1700*/  IMAD R5, R5, UR47, R12 ;  /* 0x0000002f05057c24 */ /* 0x000fe2000f8e020c */
[----:B------:R-:W-:-:S02]  /*1710*/  R2UR UR11, R37 ;  /* 0x00000000250b72ca */ /* 0x000fc400000e0000 */
[----:B------:R-:W-:Y:S02]  /*1720*/  LEA.HI R10, R10, R10, RZ, 0x1 ;  /* 0x0000000a0a0a7211 */ /* 0x000fe400078f08ff */
[----:B------:R-:W-:Y:S02]  /*1730*/  LEA.HI R5, R5, R5, RZ, 0x1 ;  /* 0x0000000505057211 */ /* 0x000fe400078f08ff */
[----:B------:R-:W-:Y:S02]  /*1740*/  SHF.R.S32.HI R17, RZ, 0x1, R10 ;  /* 0x00000001ff117819 */ /* 0x000fe4000001140a */
[----:B------:R-:W-:-:S03]  /*1750*/  SHF.R.S32.HI R5, RZ, 0x1, R5 ;  /* 0x00000001ff057819 */ /* 0x000fc60000011405 */
[----:B------:R-:W-:-:S04]  /*1760*/  IMAD.WIDE R16, R17, 0x2, R2 ;  /* 0x0000000211107825 */ /* 0x000fc800078e0202 */
[----:B------:R-:W-:Y:S01]  /*1770*/  IMAD.WIDE R12, R5, 0x2, R2 ;  /* 0x00000002050c7825 */ /* 0x000fe200078e0202 */
[----:B------:R-:W4:Y:S04]  /*1780*/  LDG.E.U16 R39, desc[UR12][R16.64] ;  /* 0x0000000c10277981 */ /* 0x000f28000c1e1500 */
[----:B------:R0:W5:Y:S01]  /*1790*/  LDG.E.U16 R38, desc[UR10][R12.64] ;  /* 0x0000000a0c267981 */ /* 0x000162000c1e1500 */
[----:B------:R-:W-:-:S04]  /*17a0*/  IADD3 R9, PT, PT, R35, 0x180, RZ ;  /* 0x0000018023097810 */ /* 0x000fc80007ffe0ff */
[----:B------:R-:W-:-:S05]  /*17b0*/  IABS R19, R9 ;  /* 0x0000000900137213 */ /* 0x000fca0000000000 */
[----:B------:R-:W-:-:S05]  /*17c0*/  IMAD.HI.U32 R18, R19, UR7, RZ ;  /* 0x0000000713127c27 */ /* 0x000fca000f8e00ff */
[----:B------:R-:W-:Y:S01]  /*17d0*/  IADD3 R10, PT, PT, -R18, RZ, RZ ;  /* 0x000000ff120a7210 */ /* 0x000fe20007ffe1ff */
[----:B------:R-:W-:-:S04]  /*17e0*/  IMAD.U32 R24, RZ, RZ, UR6 ;  /* 0x00000006ff187e24 */ /* 0x000fc8000f8e00ff */
[----:B------:R-:W-:Y:S01]  /*17f0*/  IMAD R19, R10, UR9, R19 ;  /* 0x000000090a137c24 */ /* 0x000fe2000f8e0213 */
[----:B------:R-:W-:-:S04]  /*1800*/  IADD3 R5, PT, PT, R35, 0x1c0, RZ ;  /* 0x000001c023057810 */ /* 0x000fc80007ffe0ff */
[----:B0-----:R-:W-:Y:S02]  /*1810*/  IABS R13, R5 ;  /* 0x00000005000d7213 */ /* 0x001fe40000000000 */
[----:B------:R-:W-:-:S03]  /*1820*/  MOV R10, UR6 ;  /* 0x00000006000a7c02 */ /* 0x000fc60008000f00 */
[----:B------:R-:W-:-:S05]  /*1830*/  IMAD.HI.U32 R12, R13, UR7, RZ ;  /* 0x000000070d0c7c27 */ /* 0x000fca000f8e00ff */
[----:B------:R-:W-:-:S05]  /*1840*/  IADD3 R16, PT, PT, -R12, RZ, RZ ;  /* 0x000000ff0c107210 */ /* 0x000fca0007ffe1ff */
[----:B------:R-:W-:Y:S01]  /*1850*/  IMAD R13, R16, UR9, R13 ;  /* 0x00000009100d7c24 */ /* 0x000fe2000f8e020d */
[----:B------:R-:W-:Y:S01]  /*1860*/  LOP3.LUT R17, R9, UR45, RZ, 0x3c, !PT ;  /* 0x0000002d09117c12 */ /* 0x000fe2000f8e3cff */
[----:B--2---:R-:W-:Y:S01]  /*1870*/  @P1 FMUL R24, R25, UR4 ;  /* 0x0000000419181c20 */ /* 0x004fe20008400000 */
[----:B------:R-:W-:-:S13]  /*1880*/  ISETP.LT.U32.AND P1, PT, R19, UR9, PT ;  /* 0x0000000913007c0c */ /* 0x000fda000bf21070 */
[----:B------:R-:W-:Y:S02]  /*1890*/  @!P1 VIADD R19, R19, -UR9 ;  /* 0x8000000913139c36 */ /* 0x000fe40008000000 */
[----:B---3--:R-:W-:-:S03]  /*18a0*/  @P0 FMUL R10, R11, UR4 ;  /* 0x000000040b0a0c20 */ /* 0x008fc60008400000 */
[----:B------:R-:W-:Y:S01]  /*18b0*/  ISETP.GE.U32.AND P0, PT, R19, UR9, PT ;  /* 0x0000000913007c0c */ /* 0x000fe2000bf06070 */
[----:B------:R-:W-:Y:S01]  /*18c0*/  @!P1 VIADD R18, R18, 0x1 ;  /* 0x0000000112129836 */ /* 0x000fe20000000000 */
[----:B------:R-:W-:Y:S02]  /*18d0*/  ISETP.LT.U32.AND P1, PT, R13, UR9, PT ;  /* 0x000000090d007c0c */ /* 0x000fe4000bf21070 */
[----:B------:R-:W-:-:S09]  /*18e0*/  IADD3 R11, PT, PT, R35, 0x200, RZ ;  /* 0x00000200230b7810 */ /* 0x000fd20007ffe0ff */
[----:B------:R-:W-:Y:S02]  /*18f0*/  @P0 IADD3 R18, PT, PT, R18, 0x1, RZ ;  /* 0x0000000112120810 */ /* 0x000fe40007ffe0ff */
[----:B------:R-:W-:Y:S02]  /*1900*/  ISETP.GE.AND P0, PT, R17, RZ, PT ;  /* 0x000000ff1100720c */ /* 0x000fe40003f06270 */
[----:B------:R-:W-:Y:S02]  /*1910*/  IABS R16, R11 ;  /* 0x0000000b00107213 */ /* 0x000fe40000000000 */
[----:B------:R-:W-:-:S03]  /*1920*/  @!P1 IADD3 R13, PT, PT, R13, -UR9, RZ ;  /* 0x800000090d0d9c10 */ /* 0x000fc6000fffe0ff */
[----:B------:R-:W-:-:S06]  /*1930*/  IMAD.HI.U32 R25, R16, UR7, RZ ;  /* 0x0000000710197c27 */ /* 0x000fcc000f8e00ff */
[----:B------:R-:W-:Y:S02]  /*1940*/  @!P0 IADD3 R18, PT, PT, -R18, RZ, RZ ;  /* 0x000000ff12128210 */ /* 0x000fe40007ffe1ff */
[----:B------:R-:W-:Y:S01]  /*1950*/  ISETP.GE.U32.AND P0, PT, R13, UR9, PT ;  /* 0x000000090d007c0c */ /* 0x000fe2000bf06070 */
[----:B------:R-:W-:Y:S01]  /*1960*/  IMAD.MOV R17, RZ, RZ, -R25 ;  /* 0x000000ffff117224 */ /* 0x000fe200078e0a19 */
[----:B------:R-:W-:-:S03]  /*1970*/  SEL R33, R34, R18, !P3 ;  /* 0x0000001222217207 */ /* 0x000fc60005800000 */
[----:B------:R-:W-:Y:S01]  /*1980*/  IMAD R13, R17, UR9, R16 ;  /* 0x00000009110d7c24 */ /* 0x000fe2000f8e0210 */
[----:B------:R-:W-:Y:S02]  /*1990*/  @!P1 IADD3 R12, PT, PT, R12, 0x1, RZ ;  /* 0x000000010c0c9810 */ /* 0x000fe40007ffe0ff */
[----:B------:R-:W-:Y:S02]  /*19a0*/  LOP3.LUT R17, R5, UR45, RZ, 0x3c, !PT ;  /* 0x0000002d05117c12 */ /* 0x000fe4000f8e3cff */
[----:B------:R-:W-:Y:S01]  /*19b0*/  ISETP.LT.U32.AND P1, PT, R13, UR9, PT ;  /* 0x000000090d007c0c */ /* 0x000fe2000bf21070 */
[----:B------:R-:W-:Y:S02]  /*19c0*/  IMAD.MOV R16, RZ, RZ, -R33 ;  /* 0x000000ffff107224 */ /* 0x000fe400078e0a21 */
[----:B------:R-:W-:Y:S02]  /*19d0*/  @P0 IADD3 R12, PT, PT, R12, 0x1, RZ ;  /* 0x000000010c0c0810 */ /* 0x000fe40007ffe0ff */
[----:B------:R-:W-:Y:S01]  /*19e0*/  ISETP.GE.AND P0, PT, R17, RZ, PT ;  /* 0x000000ff1100720c */ /* 0x000fe20003f06270 */
[----:B------:R-:W-:-:S05]  /*19f0*/  IMAD R19, R16, UR45, R9 ;  /* 0x0000002d10137c24 */ /* 0x000fca000f8e0209 */
[----:B------:R-:W-:Y:S02]  /*1a00*/  IABS R16, R19 ;  /* 0x0000001300107213 */ /* 0x000fe40000000000 */
[----:B------:R-:W-:-:S03]  /*1a10*/  @!P1 IADD3 R13, PT, PT, R13, -UR9, RZ ;  /* 0x800000090d0d9c10 */ /* 0x000fc6000fffe0ff */
[----:B------:R-:W-:-:S04]  /*1a20*/  IMAD.HI.U32 R17, R16, UR5, RZ ;  /* 0x0000000510117c27 */ /* 0x000fc8000f8e00ff */
[----:B------:R-:W-:Y:S01]  /*1a30*/  @!P0 IMAD.MOV R12, RZ, RZ, -R12 ;  /* 0x000000ffff0c8224 */ /* 0x000fe200078e0a0c */
[----:B------:R-:W-:Y:S02]  /*1a40*/  ISETP.GE.U32.AND P0, PT, R13, UR9, PT ;  /* 0x000000090d007c0c */ /* 0x000fe4000bf06070 */
[----:B------:R-:W-:Y:S02]  /*1a50*/  IADD3 R13, PT, PT, -R17, RZ, RZ ;  /* 0x000000ff110d7210 */ /* 0x000fe40007ffe1ff */
[----:B------:R-:W-:Y:S02]  /*1a60*/  SEL R18, R34, R12, !P3 ;  /* 0x0000000c22127207 */ /* 0x000fe40005800000 */
[----:B------:R-:W-:Y:S01]  /*1a70*/  @!P1 IADD3 R25, PT, PT, R25, 0x1, RZ ;  /* 0x0000000119199810 */ /* 0x000fe20007ffe0ff */
[----:B------:R-:W-:Y:S01]  /*1a80*/  IMAD R12, R13, UR8, R16 ;  /* 0x000000080d0c7c24 */ /* 0x000fe2000f8e0210 */
[----:B------:R-:W-:Y:S01]  /*1a90*/  LOP3.LUT R29, R11, UR45, RZ, 0x3c, !PT ;  /* 0x0000002d0b1d7c12 */ /* 0x000fe2000f8e3cff */
[----:B------:R-:W-:-:S04]  /*1aa0*/  IMAD.MOV R28, RZ, RZ, -R18 ;  /* 0x000000ffff1c7224 */ /* 0x000fc800078e0a12 */
[----:B------:R-:W-:Y:S02]  /*1ab0*/  @P0 IADD3 R25, PT, PT, R25, 0x1, RZ ;  /* 0x0000000119190810 */ /* 0x000fe40007ffe0ff */
[----:B------:R-:W-:Y:S01]  /*1ac0*/  ISETP.LT.U32.AND P0, PT, R12, UR8, PT ;  /* 0x000000080c007c0c */ /* 0x000fe2000bf01070 */
[----:B------:R-:W-:Y:S01]  /*1ad0*/  IMAD R16, R28, UR45, R5 ;  /* 0x0000002d1c107c24 */ /* 0x000fe2000f8e0205 */
[----:B------:R-:W-:-:S04]  /*1ae0*/  ISETP.GE.AND P1, PT, R29, RZ, PT ;  /* 0x000000ff1d00720c */ /* 0x000fc80003f26270 */
[----:B------:R-:W-:-:S05]  /*1af0*/  IABS R29, R16 ;  /* 0x00000010001d7213 */ /* 0x000fca0000000000 */
[----:B------:R-:W-:-:S04]  /*1b00*/  IMAD.HI.U32 R28, R29, UR5, RZ ;  /* 0x000000051d1c7c27 */ /* 0x000fc8000f8e00ff */
[----:B------:R-:W-:Y:S01]  /*1b10*/  @!P0 VIADD R12, R12, -UR8 ;  /* 0x800000080c0c8c36 */ /* 0x000fe20008000000 */
[----:B------:R-:W-:Y:S02]  /*1b20*/  @!P1 IADD3 R25, PT, PT, -R25, RZ, RZ ;  /* 0x000000ff19199210 */ /* 0x000fe40007ffe1ff */
[----:B------:R-:W-:Y:S02]  /*1b30*/  IADD3 R40, PT, PT, -R28, RZ, RZ ;  /* 0x000000ff1c287210 */ /* 0x000fe40007ffe1ff */
[----:B------:R-:W-:Y:S02]  /*1b40*/  ISETP.GE.U32.AND P1, PT, R12, UR8, PT ;  /* 0x000000080c007c0c */ /* 0x000fe4000bf26070 */
[----:B------:R-:W-:Y:S01]  /*1b50*/  SEL R12, R34, R25, !P3 ;  /* 0x00000019220c7207 */ /* 0x000fe20005800000 */
[----:B------:R-:W-:Y:S02]  /*1b60*/  IMAD R29, R40, UR8, R29 ;  /* 0x00000008281d7c24 */ /* 0x000fe4000f8e021d */
[----:B------:R-:W-:Y:S01]  /*1b70*/  @!P0 VIADD R17, R17, 0x1 ;  /* 0x0000000111118836 */ /* 0x000fe20000000000 */
[----:B------:R-:W-:-:S02]  /*1b80*/  IADD3 R46, PT, PT, -R12, RZ, RZ ;  /* 0x000000ff0c2e7210 */ /* 0x000fc40007ffe1ff */
[----:B------:R-:W-:Y:S02]  /*1b90*/  LOP3.LUT R25, R19, UR46, RZ, 0x3c, !PT ;  /* 0x0000002e13197c12 */ /* 0x000fe4000f8e3cff */
[----:B------:R-:W-:Y:S01]  /*1ba0*/  ISETP.LT.U32.AND P0, PT, R29, UR8, PT ;  /* 0x000000081d007c0c */ /* 0x000fe2000bf01070 */
[----:B------:R-:W-:Y:S02]  /*1bb0*/  IMAD R13, R46, UR45, R11 ;  /* 0x0000002d2e0d7c24 */ /* 0x000fe4000f8e020b */
[----:B------:R-:W-:Y:S02]  /*1bc0*/  @P1 IADD3 R17, PT, PT, R17, 0x1, RZ ;  /* 0x0000000111111810 */ /* 0x000fe40007ffe0ff */
[----:B------:R-:W-:Y:S02]  /*1bd0*/  ISETP.GE.AND P1, PT, R25, RZ, PT ;  /* 0x000000ff1900720c */ /* 0x000fe40003f26270 */
[----:B------:R-:W-:Y:S01]  /*1be0*/  IABS R31, R13 ;  /* 0x0000000d001f7213 */ /* 0x000fe20000000000 */
[----:B------:R-:W-:-:S04]  /*1bf0*/  IMAD.MOV.U32 R25, RZ, RZ, R17 ;  /* 0x000000ffff197224 */ /* 0x000fc800078e0011 */
[----:B------:R-:W-:Y:S01]  /*1c00*/  IMAD.HI.U32 R17, R31, UR5, RZ ;  /* 0x000000051f117c27 */ /* 0x000fe2000f8e00ff */
[----:B------:R-:W-:-:S04]  /*1c10*/  @!P0 IADD3 R29, PT, PT, R29, -UR8, RZ ;  /* 0x800000081d1d8c10 */ /* 0x000fc8000fffe0ff */
[----:B------:R-:W-:Y:S02]  /*1c20*/  IADD3 R40, PT, PT, -R17, RZ, RZ ;  /* 0x000000ff11287210 */ /* 0x000fe40007ffe1ff */
[----:B------:R-:W-:Y:S02]  /*1c30*/  @!P1 IADD3 R25, PT, PT, -R25, RZ, RZ ;  /* 0x000000ff19199210 */ /* 0x000fe40007ffe1ff */
[----:B------:R-:W-:Y:S01]  /*1c40*/  ISETP.GE.U32.AND P1, PT, R29, UR8, PT ;  /* 0x000000081d007c0c */ /* 0x000fe2000bf26070 */
[----:B------:R-:W-:Y:S02]  /*1c50*/  IMAD R31, R40, UR8, R31 ;  /* 0x00000008281f7c24 */ /* 0x000fe4000f8e021f */
[----:B------:R-:W-:Y:S01]  /*1c60*/  @!P0 VIADD R28, R28, 0x1 ;  /* 0x000000011c1c8836 */ /* 0x000fe20000000000 */
[----:B------:R-:W-:Y:S02]  /*1c70*/  LOP3.LUT R29, R16, UR46, RZ, 0x3c, !PT ;  /* 0x0000002e101d7c12 */ /* 0x000fe4000f8e3cff */
[----:B------:R-:W-:-:S07]  /*1c80*/  ISETP.LT.U32.AND P0, PT, R31, UR8, PT ;  /* 0x000000081f007c0c */ /* 0x000fce000bf01070 */
[----:B------:R-:W-:Y:S02]  /*1c90*/  @P1 IADD3 R28, PT, PT, R28, 0x1, RZ ;  /* 0x000000011c1c1810 */ /* 0x000fe40007ffe0ff */
[----:B------:R-:W-:Y:S02]  /*1ca0*/  ISETP.GE.AND P1, PT, R29, RZ, PT ;  /* 0x000000ff1d00720c */ /* 0x000fe40003f26270 */
[----:B------:R-:W-:Y:S02]  /*1cb0*/  MOV R29, R28 ;  /* 0x0000001c001d7202 */ /* 0x000fe40000000f00 */
[----:B------:R-:W-:Y:S01]  /*1cc0*/  @!P0 VIADD R31, R31, -UR8 ;  /* 0x800000081f1f8c36 */ /* 0x000fe20008000000 */
[----:B------:R-:W-:Y:S02]  /*1cd0*/  LOP3.LUT R28, R13, UR46, RZ, 0x3c, !PT ;  /* 0x0000002e0d1c7c12 */ /* 0x000fe4000f8e3cff */
[----:B------:R-:W-:-:S06]  /*1ce0*/  @!P0 IADD3 R17, PT, PT, R17, 0x1, RZ ;  /* 0x0000000111118810 */ /* 0x000fcc0007ffe0ff */
[----:B------:R-:W-:Y:S02]  /*1cf0*/  @!P1 IADD3 R29, PT, PT, -R29, RZ, RZ ;  /* 0x000000ff1d1d9210 */ /* 0x000fe40007ffe1ff */
[----:B------:R-:W-:Y:S02]  /*1d00*/  ISETP.GE.U32.AND P1, PT, R31, UR8, PT ;  /* 0x000000081f007c0c */ /* 0x000fe4000bf26070 */
[----:B------:R-:W-:Y:S02]  /*1d10*/  ISETP.GE.AND P0, PT, R28, RZ, PT ;  /* 0x000000ff1c00720c */ /* 0x000fe40003f06270 */
[----:B----4-:R-:W-:Y:S02]  /*1d20*/  PRMT R31, R39, 0x7771, RZ ;  /* 0x00007771271f7816 */ /* 0x010fe400000000ff */
[----:B-----5:R-:W-:-:S07]  /*1d30*/  PRMT R28, R38, 0x7771, RZ ;  /* 0x00007771261c7816 */ /* 0x020fce00000000ff */
[----:B------:R-:W-:-:S05]  /*1d40*/  @P1 VIADD R17, R17, 0x1 ;  /* 0x0000000111111836 */ /* 0x000fca0000000000 */
[----:B------:R-:W-:Y:S02]  /*1d50*/  @!P0 IADD3 R17, PT, PT, -R17, RZ, RZ ;  /* 0x000000ff11118210 */ /* 0x000fe40007ffe1ff */
[----:B------:R-:W-:Y:S02]  /*1d60*/  ISETP.NE.AND P0, PT, R31, RZ, PT ;  /* 0x000000ff1f00720c */ /* 0x000fe40003f05270 */
[----:B------:R-:W-:Y:S02]  /*1d70*/  ISETP.NE.AND P1, PT, R28, RZ, PT ;  /* 0x000000ff1c00720c */ /* 0x000fe40003f25270 */
[----:B------:R-:W-:Y:S02]  /*1d80*/  SEL R25, R32, R25, !P6 ;  /* 0x0000001920197207 */ /* 0x000fe40007000000 */
[----:B------:R-:W-:Y:S02]  /*1d90*/  SEL R28, R33, RZ, P5 ;  /* 0x000000ff211c7207 */ /* 0x000fe40002800000 */
[----:B------:R-:W-:-:S02]  /*1da0*/  IADD3 R40, PT, PT, -R25, RZ, RZ ;  /* 0x000000ff19287210 */ /* 0x000fc40007ffe1ff */
[----:B------:R-:W-:Y:S01]  /*1db0*/  SEL R25, R25, RZ, P2 ;  /* 0x000000ff19197207 */ /* 0x000fe20001000000 */
[----:B------:R-:W-:Y:S01]  /*1dc0*/  IMAD R28, R28, UR42, RZ ;  /* 0x0000002a1c1c7c24 */ /* 0x000fe2000f8e02ff */
[----:B------:R-:W-:Y:S01]  /*1dd0*/  LEA.HI R8, R8, R8, RZ, 0x1 ;  /* 0x0000000808087211 */ /* 0x000fe200078f08ff */
[----:B------:R-:W-:Y:S01]  /*1de0*/  IMAD R19, R40, UR46, R19 ;  /* 0x0000002e28137c24 */ /* 0x000fe2000f8e0213 */
[----:B------:R-:W-:Y:S01]  /*1df0*/  @P0 R2UR UR12, R36 ;  /* 0x00000000240c02ca */ /* 0x000fe200000e0000 */
[----:B------:R-:W-:Y:S01]  /*1e00*/  IMAD R40, R25, UR43, R28 ;  /* 0x0000002b19287c24 */ /* 0x000fe2000f8e021c */
[----:B------:R-:W-:Y:S02]  /*1e10*/  @P0 R2UR UR13, R37 ;  /* 0x00000000250d02ca */ /* 0x000fe400000e0000 */
[----:B------:R-:W-:Y:S02]  /*1e20*/  SEL R25, R32, R29, !P6 ;  /* 0x0000001d20197207 */ /* 0x000fe40007000000 */
[----:B------:R-:W-:-:S02]  /*1e30*/  SHF.R.S32.HI R29, RZ, 0x1, R8 ;  /* 0x00000001ff1d7819 */ /* 0x000fc40000011408 */
[----:B------:R-:W-:-:S03]  /*1e40*/  LEA.HI R0, R0, R0, RZ, 0x1 ;  /* 0x0000000000007211 */ /* 0x000fc600078f08ff */
[----:B------:R-:W-:Y:S01]  /*1e50*/  IMAD.WIDE R28, R29, 0x8, R6 ;  /* 0x000000081d1c7825 */ /* 0x000fe200078e0206 */
[----:B------:R-:W-:-:S04]  /*1e60*/  SHF.R.S32.HI R51, RZ, 0x1, R0 ;  /* 0x00000001ff337819 */ /* 0x000fc80000011400 */
[----:B------:R-:W2:Y:S01]  /*1e70*/  @P0 LDG.E R0, desc[UR12][R28.64+0x4] ;  /* 0x0000040c1c000981 */ /* 0x000ea2000c1e1900 */
[----:B------:R-:W-:Y:S01]  /*1e80*/  @P1 R2UR UR10, R36 ;  /* 0x00000000240a12ca */ /* 0x000fe200000e0000 */
[----:B------:R-:W-:Y:S01]  /*1e90*/  IMAD.MOV R31, RZ, RZ, -R25 ;  /* 0x000000ffff1f7224 */ /* 0x000fe200078e0a19 */
[----:B------:R-:W-:Y:S02]  /*1ea0*/  @P1 R2UR UR11, R37 ;  /* 0x00000000250b12ca */ /* 0x000fe400000e0000 */
[----:B------:R-:W-:Y:S01]  /*1eb0*/  SEL R18, R18, RZ, P5 ;  /* 0x000000ff12127207 */ /* 0x000fe20002800000 */
[----:B------:R-:W-:Y:S01]  /*1ec0*/  IMAD R16, R31, UR46, R16 ;  /* 0x0000002e1f107c24 */ /* 0x000fe2000f8e0210 */
[----:B------:R-:W-:Y:S02]  /*1ed0*/  SEL R19, R19, RZ, P4 ;  /* 0x000000ff13137207 */ /* 0x000fe40002000000 */
[----:B------:R-:W-:Y:S01]  /*1ee0*/  SEL R25, R25, RZ, P2 ;  /* 0x000000ff19197207 */ /* 0x000fe20001000000 */
[----:B------:R-:W-:-:S02]  /*1ef0*/  IMAD R18, R18, UR42, RZ ;  /* 0x0000002a12127c24 */ /* 0x000fc4000f8e02ff */
[----:B------:R-:W-:Y:S01]  /*1f00*/  IMAD.WIDE R50, R51, 0x8, R6 ;  /* 0x0000000833327825 */ /* 0x000fe200078e0206 */
[----:B------:R-:W-:-:S03]  /*1f10*/  SEL R16, R16, RZ, P4 ;  /* 0x000000ff10107207 */ /* 0x000fc60002000000 */
[----:B------:R-:W-:Y:S01]  /*1f20*/  IMAD R19, R19, UR47, R40 ;  /* 0x0000002f13137c24 */ /* 0x000fe2000f8e0228 */
[----:B------:R-:W3:Y:S01]  /*1f30*/  @P1 LDG.E R31, desc[UR10][R50.64+0x4] ;  /* 0x0000040a321f1981 */ /* 0x000ee2000c1e1900 */
[----:B------:R-:W-:Y:S01]  /*1f40*/  IMAD R25, R25, UR43, R18 ;  /* 0x0000002b19197c24 */ /* 0x000fe2000f8e0212 */
[----:B------:R-:W-:Y:S02]  /*1f50*/  R2UR UR10, R36 ;  /* 0x00000000240a72ca */ /* 0x000fe400000e0000 */
[----:B------:R-:W-:Y:S01]  /*1f60*/  LEA.HI R19, R19, R19, RZ, 0x1 ;  /* 0x0000001313137211 */ /* 0x000fe200078f08ff */
[----:B------:R-:W-:Y:S01]  /*1f70*/  IMAD R16, R16, UR47, R25 ;  /* 0x0000002f10107c24 */ /* 0x000fe2000f8e0219 */
[----:B------:R-:W-:Y:S02]  /*1f80*/  R2UR UR11, R37 ;  /* 0x00000000250b72ca */ /* 0x000fe400000e0000 */
[----:B------:R-:W-:Y:S02]  /*1f90*/  SHF.R.S32.HI R19, RZ, 0x1, R19 ;  /* 0x00000001ff137819 */ /* 0x000fe40000011413 */
[----:B------:R-:W-:-:S02]  /*1fa0*/  LEA.HI R16, R16, R16, RZ, 0x1 ;  /* 0x0000001010107211 */ /* 0x000fc400078f08ff */
[----:B------:R-:W-:Y:S02]  /*1fb0*/  R2UR UR12, R36 ;  /* 0x00000000240c72ca */ /* 0x000fe400000e0000 */
[----:B------:R-:W-:Y:S01]  /*1fc0*/  R2UR UR13, R37 ;  /* 0x00000000250d72ca */ /* 0x000fe200000e0000 */
[----:B------:R-:W-:Y:S01]  /*1fd0*/  IMAD.WIDE R18, R19, 0x2, R2 ;  /* 0x0000000213127825 */ /* 0x000fe200078e0202 */
[----:B------:R-:W-:-:S04]  /*1fe0*/  SHF.R.S32.HI R47, RZ, 0x1, R16 ;  /* 0x00000001ff2f7819 */ /* 0x000fc80000011410 */
[----:B------:R0:W4:Y:S01]  /*1ff0*/  LDG.E.U16 R40, desc[UR10][R18.64] ;  /* 0x0000000a12287981 */ /* 0x000122000c1e1500 */
[----:B------:R-:W-:-:S06]  /*2000*/  IMAD.WIDE R46, R47, 0x2, R2 ;  /* 0x000000022f2e7825 */ /* 0x000fcc00078e0202 */
[----:B------:R-:W5:Y:S01]  /*2010*/  LDG.E.U16 R41, desc[UR12][R46.64] ;  /* 0x0000000c2e297981 */ /* 0x000f62000c1e1500 */
[----:B------:R-:W-:Y:S02]  /*2020*/  SEL R17, R32, R17, !P6 ;  /* 0x0000001120117207 */ /* 0x000fe40007000000 */
[----:B------:R-:W-:Y:S02]  /*2030*/  IADD3 R33, PT, PT, R35, 0x240, RZ ;  /* 0x0000024023217810 */ /* 0x000fe40007ffe0ff */
[----:B------:R-:W-:Y:S02]  /*2040*/  IADD3 R8, PT, PT, -R17, RZ, RZ ;  /* 0x000000ff11087210 */ /* 0x000fe40007ffe1ff */
[----:B------:R-:W-:-:S03]  /*2050*/  IABS R25, R33 ;  /* 0x0000002100197213 */ /* 0x000fc60000000000 */
[----:B------:R-:W-:Y:S01]  /*2060*/  IMAD R13, R8, UR46, R13 ;  /* 0x0000002e080d7c24 */ /* 0x000fe2000f8e020d */
[----:B0-----:R-:W-:Y:S01]  /*2070*/  MOV R18, UR6 ;  /* 0x0000000600127c02 */ /* 0x001fe20008000f00 */
[----:B------:R-:W-:-:S04]  /*2080*/  IMAD.HI.U32 R8, R25, UR7, RZ ;  /* 0x0000000719087c27 */ /* 0x000fc8000f8e00ff */
[----:B------:R-:W-:Y:S01]  /*2090*/  IMAD.U32 R16, RZ, RZ, UR6 ;  /* 0x00000006ff107e24 */ /* 0x000fe2000f8e00ff */
[----:B------:R-:W-:Y:S01]  /*20a0*/  SEL R12, R12, RZ, P5 ;  /* 0x000000ff0c0c7207 */ /* 0x000fe20002800000 */
[----:B------:R-:W5:Y:S01]  /*20b0*/  LDG.E R46, desc[UR10][R20.64] ;  /* 0x0000000a142e7981 */ /* 0x000f62000c1e1900 */
[----:B------:R-:W-:-:S03]  /*20c0*/  SEL R17, R17, RZ, P2 ;  /* 0x000000ff11117207 */ /* 0x000fc60001000000 */
[----:B------:R-:W-:Y:S01]  /*20d0*/  IMAD R12, R12, UR42, RZ ;  /* 0x0000002a0c0c7c24 */ /* 0x000fe2000f8e02ff */
[----:B------:R-:W-:Y:S01]  /*20e0*/  LEA.HI R9, R9, R9, RZ, 0x1 ;  /* 0x0000000909097211 */ /* 0x000fe200078f08ff */
[----:B------:R0:W5:Y:S02]  /*20f0*/  LDG.E R47, desc[UR12][R22.64] ;  /* 0x0000000c162f7981 */ /* 0x000164000c1e1900 */
[----:B------:R-:W-:Y:S01]  /*2100*/  IMAD R12, R17, UR43, R12 ;  /* 0x0000002b110c7c24 */ /* 0x000fe2000f8e020c */
[----:B------:R-:W-:-:S05]  /*2110*/  SEL R13, R13, RZ, P4 ;  /* 0x000000ff0d0d7207 */ /* 0x000fca0002000000 */
[----:B------:R-:W-:Y:S01]  /*2120*/  IMAD R12, R13, UR47, R12 ;  /* 0x0000002f0d0c7c24 */ /* 0x000fe2000f8e020c */
[----:B------:R-:W-:Y:S02]  /*2130*/  LEA.HI R5, R5, R5, RZ, 0x1 ;  /* 0x0000000505057211 */ /* 0x000fe400078f08ff */
[----:B------:R-:W-:Y:S02]  /*2140*/  R2UR UR18, R36 ;  /* 0x00000000241272ca */ /* 0x000fe400000e0000 */
[----:B------:R-:W-:Y:S02]  /*2150*/  LEA.HI R12, R12, R12, RZ, 0x1 ;  /* 0x0000000c0c0c7211 */ /* 0x000fe400078f08ff */
[----:B------:R-:W-:Y:S02]  /*2160*/  R2UR UR19, R37 ;  /* 0x00000000251372ca */ /* 0x000fe400000e0000 */
[----:B------:R-:W-:Y:S02]  /*2170*/  SHF.R.S32.HI R9, RZ, 0x1, R9 ;  /* 0x00000001ff097819 */ /* 0x000fe40000011409 */
[----:B------:R-:W-:-:S02]  /*2180*/  SHF.R.S32.HI R5, RZ, 0x1, R5 ;  /* 0x00000001ff057819 */ /* 0x000fc40000011405 */
[----:B------:R-:W-:-:S03]  /*2190*/  SHF.R.S32.HI R57, RZ, 0x1, R12 ;  /* 0x00000001ff397819 */ /* 0x000fc6000001140c */
[----:B------:R-:W-:-:S04]  /*21a0*/  IMAD.WIDE R12, R5, 0x8, R6 ;  /* 0x00000008050c7825 */ /* 0x000fc800078e0206 */
[----:B------:R-:W-:-:S05]  /*21b0*/  IMAD.WIDE R56, R57, 0x2, R2 ;  /* 0x0000000239387825 */ /* 0x000fca00078e0202 */
[----:B------:R-:W5:Y:S01]  /*21c0*/  LDG.E.U16 R5, desc[UR18][R56.64] ;  /* 0x0000001238057981 */ /* 0x000f62000c1e1500 */
[----:B--2---:R-:W-:Y:S01]  /*21d0*/  @P0 FMUL R18, R0, UR4 ;  /* 0x0000000400120c20 */ /* 0x004fe20008400000 */
[----:B------:R-:W-:-:S05]  /*21e0*/  IADD3 R0, PT, PT, -R8, RZ, RZ ;  /* 0x000000ff08007210 */ /* 0x000fca0007ffe1ff */
[----:B------:R-:W-:Y:S02]  /*21f0*/  IMAD R0, R0, UR9, R25 ;  /* 0x0000000900007c24 */ /* 0x000fe4000f8e0219 */
[----:B---3--:R-:W-:-:S03]  /*2200*/  @P1 FMUL R16, R31, UR4 ;  /* 0x000000041f101c20 */ /* 0x008fc60008400000 */
[----:B------:R-:W-:Y:S01]  /*2210*/  ISETP.LT.U32.AND P0, PT, R0, UR9, PT ;  /* 0x0000000900007c0c */ /* 0x000fe2000bf01070 */
[----:B------:R-:W2:-:S12]  /*2220*/  LDG.E R25, desc[UR10][R54.64] ;  /* 0x0000000a36197981 */ /* 0x000e98000c1e1900 */
[----:B------:R-:W-:-:S05]  /*2230*/  @!P0 VIADD R0, R0, -UR9 ;  /* 0x8000000900008c36 */ /* 0x000fca0008000000 */
[----:B------:R-:W-:Y:S02]  /*2240*/  ISETP.GE.U32.AND P1, PT, R0, UR9, PT ;  /* 0x0000000900007c0c */ /* 0x000fe4000bf26070 */
[----:B------:R-:W-:Y:S02]  /*2250*/  LOP3.LUT R0, R33, UR45, RZ, 0x3c, !PT ;  /* 0x0000002d21007c12 */ /* 0x000fe4000f8e3cff */
[----:B------:R-:W-:Y:S02]  /*2260*/  @!P0 IADD3 R8, PT, PT, R8, 0x1, RZ ;  /* 0x0000000108088810 */ /* 0x000fe40007ffe0ff */
[----:B------:R-:W-:Y:S02]  /*2270*/  ISETP.GE.AND P0, PT, R0, RZ, PT ;  /* 0x000000ff0000720c */ /* 0x000fe40003f06270 */
[----:B----4-:R-:W-:-:S05]  /*2280*/  PRMT R0, R40, 0x7771, RZ ;  /* 0x0000777128007816 */ /* 0x010fca00000000ff */
[----:B------:R-:W-:Y:S02]  /*2290*/  @P1 IADD3 R8, PT, PT, R8, 0x1, RZ ;  /* 0x0000000108081810 */ /* 0x000fe40007ffe0ff */
[----:B------:R-:W-:-:S03]  /*22a0*/  ISETP.NE.AND P1, PT, R0, RZ, PT ;  /* 0x000000ff0000720c */ /* 0x000fc60003f25270 */
[----:B------:R-:W-:Y:S01]  /*22b0*/  IMAD.MOV.U32 R17, RZ, RZ, R8 ;  /* 0x000000ffff117224 */ /* 0x000fe200078e0008 */
[----:B-----5:R-:W-:-:S04]  /*22c0*/  PRMT R0, R41, 0x7771, RZ ;  /* 0x0000777129007816 */ /* 0x020fc800000000ff */
[----:B------:R-:W-:Y:S02]  /*22d0*/  @!P0 IADD3 R17, PT, PT, -R17, RZ, RZ ;  /* 0x000000ff11118210 */ /* 0x000fe40007ffe1ff */
[----:B------:R-:W-:-:S03]  /*22e0*/  ISETP.NE.AND P0, PT, R0, RZ, PT ;  /* 0x000000ff0000720c */ /* 0x000fc60003f05270 */
[----:B------:R-:W-:Y:S02]  /*22f0*/  @P1 R2UR UR14, R36 ;  /* 0x00000000240e12ca */ /* 0x000fe400000e0000 */
[----:B------:R-:W-:-:S08]  /*2300*/  @P1 R2UR UR15, R37 ;  /* 0x00000000250f12ca */ /* 0x000fd000000e0000 */
[----:B------:R-:W-:Y:S02]  /*2310*/  @P0 R2UR UR16, R36 ;  /* 0x00000000241002ca */ /* 0x000fe400000e0000 */
[----:B------:R-:W-:Y:S01]  /*2320*/  @P0 R2UR UR17, R37 ;  /* 0x00000000251102ca */ /* 0x000fe200000e0000 */
[----:B------:R-:W-:-:S05]  /*2330*/  IMAD.WIDE R8, R9, 0x8, R6 ;  /* 0x0000000809087825 */ /* 0x000fca00078e0206 */
[----:B------:R-:W3:Y:S07]  /*2340*/  @P1 LDG.E R0, desc[UR14][R8.64+0x4] ;  /* 0x0000040e08001981 */ /* 0x000eee000c1e1900 */
[----:B------:R-:W4:Y:S01]  /*2350*/  @P0 LDG.E R19, desc[UR16][R12.64+0x4] ;  /* 0x000004100c130981 */ /* 0x000f22000c1e1900 */
[----:B------:R-:W-:Y:S02]  /*2360*/  SEL R31, R34, R17, !P3 ;  /* 0x00000011221f7207 */ /* 0x000fe40005800000 */
[----:B0-----:R-:W-:Y:S01]  /*2370*/  MOV R22, UR6 ;  /* 0x0000000600167c02 */ /* 0x001fe20008000f00 */
[----:B------:R0:W5:Y:S01]  /*2380*/  LDG.E R17, desc[UR12][R14.64] ;  /* 0x0000000c0e117981 */ /* 0x000162000c1e1900 */
[----:B------:R-:W-:-:S02]  /*2390*/  IADD3 R20, PT, PT, -R31, RZ, RZ ;  /* 0x000000ff1f147210 */ /* 0x000fc40007ffe1ff */
[----:B------:R-:W-:Y:S01]  /*23a0*/  LEA.HI R11, R11, R11, RZ, 0x1 ;  /* 0x0000000b0b0b7211 */ /* 0x000fe200078f08ff */
[----:B------:R-:W5:Y:S02]  /*23b0*/  LDG.E R55, desc[UR10][R8.64] ;  /* 0x0000000a08377981 */ /* 0x000f64000c1e1900 */
[----:B------:R-:W-:Y:S02]  /*23c0*/  IMAD R23, R20, UR45, R33 ;  /* 0x0000002d14177c24 */ /* 0x000fe4000f8e0221 */
[----:B------:R-:W-:-:S03]  /*23d0*/  IMAD.U32 R20, RZ, RZ, UR6 ;  /* 0x00000006ff147e24 */ /* 0x000fc6000f8e00ff */
[----:B------:R-:W-:Y:S02]  /*23e0*/  IABS R21, R23 ;  /* 0x0000001700157213 */ /* 0x000fe40000000000 */
[----:B0-----:R-:W-:Y:S02]  /*23f0*/  SEL R14, R31, RZ, P5 ;  /* 0x000000ff1f0e7207 */ /* 0x001fe40002800000 */
[----:B------:R-:W-:Y:S01]  /*2400*/  SHF.R.S32.HI R11, RZ, 0x1, R11 ;  /* 0x00000001ff0b7819 */ /* 0x000fe2000001140b */
[----:B------:R-:W5:Y:S02]  /*2410*/  LDG.E R31, desc[UR10][R50.64] ;  /* 0x0000000a321f7981 */ /* 0x000f64000c1e1900 */
[----:B------:R-:W-:Y:S02]  /*2420*/  IMAD R14, R14, UR42, RZ ;  /* 0x0000002a0e0e7c24 */ /* 0x000fe4000f8e02ff */
[----:B---3--:R-:W-:Y:S01]  /*2430*/  @P1 FMUL R20, R0, UR4 ;  /* 0x0000000400141c20 */ /* 0x008fe20008400000 */
[----:B------:R-:W-:Y:S01]  /*2440*/  PRMT R0, R5, 0x7771, RZ ;  /* 0x0000777105007816 */ /* 0x000fe200000000ff */
[----:B----4-:R-:W-:Y:S01]  /*2450*/  @P0 FMUL R22, R19, UR4 ;  /* 0x0000000413160c20 */ /* 0x010fe20008400000 */
[----:B------:R-:W-:-:S02]  /*2460*/  IMAD.HI.U32 R19, R21, UR5, RZ ;  /* 0x0000000515137c27 */ /* 0x000fc4000f8e00ff */
[----:B------:R-:W-:-:S03]  /*2470*/  ISETP.NE.AND P0, PT, R0, RZ, PT ;  /* 0x000000ff0000720c */ /* 0x000fc60003f05270 */
        /* <DEDUP_REMOVED lines=21> */
[----:B------:R-:W-:Y:S01]  /*25d0*/  IMAD R21, R54, UR9, R21 ;  /* 0x0000000936157c24 */ /* 0x000fe2000f8e0215 */
[----:B------:R-:W-:Y:S01]  /*25e0*/  LEA.HI R0, R0, R0, RZ, 0x1 ;  /* 0x0000000000007211 */ /* 0x000fe200078f08ff */
[----:B------:R-:W3:Y:S03]  /*25f0*/  LDG.E R54, desc[UR10][R28.64] ;  /* 0x0000000a1c367981 */ /* 0x000ee6000c1e1900 */
[----:B------:R-:W-:Y:S02]  /*2600*/  ISETP.LT.U32.AND P1, PT, R21, UR9, PT ;  /* 0x0000000915007c0c */ /* 0x000fe4000bf21070 */
[----:B------:R-:W-:-:S11]  /*2610*/  SHF.R.S32.HI R15, RZ, 0x1, R0 ;  /* 0x00000001ff0f7819 */ /* 0x000fd60000011400 */
[----:B------:R-:W-:Y:S02]  /*2620*/  @!P1 IADD3 R21, PT, PT, R21, -UR9, RZ ;  /* 0x8000000915159c10 */ /* 0x000fe4000fffe0ff */
[----:B------:R-:W-:Y:S02]  /*2630*/  @!P1 IADD3 R19, PT, PT, R19, 0x1, RZ ;  /* 0x0000000113139810 */ /* 0x000fe40007ffe0ff */
[----:B------:R-:W-:Y:S01]  /*2640*/  ISETP.GE.U32.AND P1, PT, R21, UR9, PT ;  /* 0x0000000915007c0c */ /* 0x000fe2000bf26070 */
[----:B------:R-:W-:Y:S01]  /*2650*/  IMAD.WIDE R14, R15, 0x2, R2 ;  /* 0x000000020f0e7825 */ /* 0x000fe200078e0202 */
[----:B------:R-:W-:Y:S02]  /*2660*/  @P0 R2UR UR12, R36 ;  /* 0x00000000240c02ca */ /* 0x000fe400000e0000 */
[----:B------:R-:W-:Y:S02]  /*2670*/  @P0 R2UR UR13, R37 ;  /* 0x00000000250d02ca */ /* 0x000fe400000e0000 */
[----:B------:R0:W4:Y:S07]  /*2680*/  LDG.E.U16 R0, desc[UR10][R14.64] ;  /* 0x0000000a0e007981 */ /* 0x00012e000c1e1500 */
[----:B------:R-:W-:Y:S01]  /*2690*/  @P1 VIADD R19, R19, 0x1 ;  /* 0x0000000113131836 */ /* 0x000fe20000000000 */
[----:B0-----:R-:W-:-:S04]  /*26a0*/  LOP3.LUT R14, R23, UR45, RZ, 0x3c, !PT ;  /* 0x0000002d170e7c12 */ /* 0x001fc8000f8e3cff */
[----:B------:R-:W-:Y:S01]  /*26b0*/  ISETP.GE.AND P1, PT, R14, RZ, PT ;  /* 0x000000ff0e00720c */ /* 0x000fe20003f26270 */
[----:B------:R-:W-:-:S05]  /*26c0*/  IMAD.WIDE R14, R11, 0x8, R6 ;  /* 0x000000080b0e7825 */ /* 0x000fca00078e0206 */
[----:B------:R-:W2:Y:S01]  /*26d0*/  @P0 LDG.E R21, desc[UR12][R14.64+0x4] ;  /* 0x0000040c0e150981 */ /* 0x000ea2000c1e1900 */
[----:B------:R-:W-:Y:S02]  /*26e0*/  R2UR UR12, R36 ;  /* 0x00000000240c72ca */ /* 0x000fe400000e0000 */
[----:B------:R-:W-:-:S04]  /*26f0*/  R2UR UR13, R37 ;  /* 0x00000000250d72ca */ /* 0x000fc800000e0000 */
[----:B------:R-:W-:-:S04]  /*2700*/  @!P1 IADD3 R19, PT, PT, -R19, RZ, RZ ;  /* 0x000000ff13139210 */ /* 0x000fc80007ffe1ff */
[----:B------:R-:W-:-:S04]  /*2710*/  SEL R29, R34, R19, !P3 ;  /* 0x00000013221d7207 */ /* 0x000fc80005800000 */
[----:B------:R-:W-:Y:S01]  /*2720*/  IADD3 R28, PT, PT, -R29, RZ, RZ ;  /* 0x000000ff1d1c7210 */ /* 0x000fe20007ffe1ff */
[----:B------:R0:W3:Y:S04]  /*2730*/  LDG.E R19, desc[UR12][R12.64] ;  /* 0x0000000c0c137981 */ /* 0x0000e8000c1e1900 */
[----:B------:R-:W-:-:S05]  /*2740*/  IMAD R51, R28, UR45, R23 ;  /* 0x0000002d1c337c24 */ /* 0x000fca000f8e0217 */
[----:B0-----:R-:W-:-:S05]  /*2750*/  IABS R13, R51 ;  /* 0x00000033000d7213 */ /* 0x001fca0000000000 */
[----:B------:R-:W-:-:S04]  /*2760*/  IMAD.HI.U32 R12, R13, UR5, RZ ;  /* 0x000000050d0c7c27 */ /* 0x000fc8000f8e00ff */
[----:B------:R-:W-:Y:S01]  /*2770*/  IMAD.MOV R56, RZ, RZ, -R12 ;  /* 0x000000ffff387224 */ /* 0x000fe200078e0a0c */
[----:B------:R-:W-:-:S03]  /*2780*/  MOV R28, UR6 ;  /* 0x00000006001c7c02 */ /* 0x000fc60008000f00 */
[----:B------:R-:W-:Y:S01]  /*2790*/  IMAD R13, R56, UR8, R13 ;  /* 0x00000008380d7c24 */ /* 0x000fe2000f8e020d */
[----:B------:R-:W-:Y:S02]  /*27a0*/  R2UR UR14, R36 ;  /* 0x00000000240e72ca */ /* 0x000fe400000e0000 */
[----:B------:R-:W-:Y:S02]  /*27b0*/  R2UR UR15, R37 ;  /* 0x00000000250f72ca */ /* 0x000fe400000e0000 */
[----:B------:R-:W-:-:S04]  /*27c0*/  LEA.HI R33, R33, R33, RZ, 0x1 ;  /* 0x0000002121217211 */ /* 0x000fc800078f08ff */
[----:B------:R-:W-:-:S05]  /*27d0*/  SHF.R.S32.HI R33, RZ, 0x1, R33 ;  /* 0x00000001ff217819 */ /* 0x000fca0000011421 */
[----:B------:R-:W-:Y:S02]  /*27e0*/  IMAD.WIDE R8, R33, 0x8, R6 ;  /* 0x0000000821087825 */ /* 0x000fe400078e0206 */
[----:B------:R-:W3:Y:S04]  /*27f0*/  LDG.E R50, desc[UR14][R14.64] ;  /* 0x0000000e0e327981 */ /* 0x000ee8000c1e1900 */
[----:B------:R-:W3:Y:S01]  /*2800*/  LDG.E R14, desc[UR10][R8.64] ;  /* 0x0000000a080e7981 */ /* 0x000ee2000c1e1900 */
[----:B--2---:R-:W-:Y:S01]  /*2810*/  @P0 FMUL R28, R21, UR4 ;  /* 0x00000004151c0c20 */ /* 0x004fe20008400000 */
[----:B------:R-:W-:Y:S02]  /*2820*/  ISETP.LT.U32.AND P0, PT, R13, UR8, PT ;  /* 0x000000080d007c0c */ /* 0x000fe4000bf01070 */
[----:B----4-:R-:W-:-:S11]  /*2830*/  PRMT R11, R0, 0x7771, RZ ;  /* 0x00007771000b7816 */ /* 0x010fd600000000ff */
[----:B------:R-:W-:Y:S02]  /*2840*/  @!P0 IADD3 R13, PT, PT, R13, -UR8, RZ ;  /* 0x800000080d0d8c10 */ /* 0x000fe4000fffe0ff */
[----:B------:R-:W-:Y:S02]  /*2850*/  @!P0 IADD3 R12, PT, PT, R12, 0x1, RZ ;  /* 0x000000010c0c8810 */ /* 0x000fe40007ffe0ff */
[----:B------:R-:W-:Y:S02]  /*2860*/  ISETP.GE.U32.AND P0, PT, R13, UR8, PT ;  /* 0x000000080d007c0c */ /* 0x000fe4000bf06070 */
[----:B------:R-:W-:Y:S02]  /*2870*/  ISETP.NE.AND P1, PT, R11, RZ, PT ;  /* 0x000000ff0b00720c */ /* 0x000fe40003f25270 */
[----:B------:R-:W-:-:S09]  /*2880*/  LOP3.LUT R13, R51, UR46, RZ, 0x3c, !PT ;  /* 0x0000002e330d7c12 */ /* 0x000fd2000f8e3cff */
[----:B------:R-:W-:Y:S02]  /*2890*/  @P0 IADD3 R12, PT, PT, R12, 0x1, RZ ;  /* 0x000000010c0c0810 */ /* 0x000fe40007ffe0ff */
[----:B------:R-:W-:Y:S02]  /*28a0*/  ISETP.GE.AND P0, PT, R13, RZ, PT ;  /* 0x000000ff0d00720c */ /* 0x000fe40003f06270 */
[----:B------:R-:W-:Y:S02]  /*28b0*/  @P1 R2UR UR12, R36 ;  /* 0x00000000240c12ca */ /* 0x000fe400000e0000 */
[----:B------:R-:W-:-:S09]  /*28c0*/  @P1 R2UR UR13, R37 ;  /* 0x00000000250d12ca */ /* 0x000fd200000e0000 */
[----:B------:R-:W-:-:S04]  /*28d0*/  @!P0 IMAD.MOV R12, RZ, RZ, -R12 ;  /* 0x000000ffff0c8224 */ /* 0x000fc800078e0a0c */
[----:B------:R0:W2:Y:S01]  /*28e0*/  @P1 LDG.E R15, desc[UR12][R8.64+0x4] ;  /* 0x0000040c080f1981 */ /* 0x0000a2000c1e1900 */
[----:B------:R-:W-:-:S04]  /*28f0*/  SEL R12, R32, R12, !P6 ;  /* 0x0000000c200c7207 */ /* 0x000fc80007000000 */
[C---:B0-----:R-:W-:Y:S02]  /*2900*/  IADD3 R8, PT, PT, -R12.reuse, RZ, RZ ;  /* 0x000000ff0c087210 */ /* 0x041fe40007ffe1ff */
        /* <DEDUP_REMOVED lines=9> */
[----:B------:R-:W-:-:S05]  /*29a0*/  IMAD.WIDE R8, R9, 0x2, R2 ;  /* 0x0000000209087825 */ /* 0x000fca00078e0202 */
[----:B------:R0:W4:Y:S01]  /*29b0*/  LDG.E.U16 R21, desc[UR10][R8.64] ;  /* 0x0000000a08157981 */ /* 0x000122000c1e1500 */
        /* <DEDUP_REMOVED lines=27> */
[----:B----4-:R-:W-:-:S04]  /*2b70*/  PRMT R8, R21, 0x7771, RZ ;  /* 0x0000777115087816 */ /* 0x010fc800000000ff */
[----:B------:R-:W-:Y:S01]  /*2b80*/  ISETP.NE.AND P1, PT, R8, RZ, PT ;  /* 0x000000ff0800720c */ /* 0x000fe20003f25270 */
[----:B------:R-:W-:-:S05]  /*2b90*/  IMAD.WIDE R8, R9, 0x8, R6 ;  /* 0x0000000809087825 */ /* 0x000fca00078e0206 */
[----:B------:R-:W4:Y:S07]  /*2ba0*/  LDG.E R23, desc[UR10][R8.64] ;  /* 0x0000000a08177981 */ /* 0x000f2e000c1e1900 */
[----:B------:R-:W-:Y:S02]  /*2bb0*/  @P1 R2UR UR12, R36 ;  /* 0x00000000240c12ca */ /* 0x000fe400000e0000 */
[----:B------:R-:W-:-:S13]  /*2bc0*/  @P1 R2UR UR13, R37 ;  /* 0x00000000250d12ca */ /* 0x000fda00000e0000 */
[----:B------:R0:W2:Y:S02]  /*2bd0*/  @P1 LDG.E R29, desc[UR12][R8.64+0x4] ;  /* 0x0000040c081d1981 */ /* 0x0000a4000c1e1900 */
[----:B0-----:R-:W-:-:S04]  /*2be0*/  LOP3.LUT R8, R53, UR46, RZ, 0x3c, !PT ;  /* 0x0000002e35087c12 */ /* 0x001fc8000f8e3cff */
[----:B------:R-:W-:Y:S02]  /*2bf0*/  ISETP.GE.AND P0, PT, R8, RZ, PT ;  /* 0x000000ff0800720c */ /* 0x000fe40003f06270 */
[----:B------:R-:W-:-:S11]  /*2c00*/  SEL R9, R51, RZ, P5 ;  /* 0x000000ff33097207 */ /* 0x000fd60002800000 */
[----:B------:R-:W-:-:S04]  /*2c10*/  @!P0 IADD3 R12, PT, PT, -R12, RZ, RZ ;  /* 0x000000ff0c0c8210 */ /* 0x000fc80007ffe1ff */
        /* <DEDUP_REMOVED lines=11> */
[----:B------:R0:W5:Y:S01]  /*2cd0*/  LDG.E.U16 R53, desc[UR10][R12.64] ;  /* 0x0000000a0c357981 */ /* 0x000162000c1e1500 */
[----:B------:R-:W-:Y:S02]  /*2ce0*/  PRMT R57, R49, 0x7770, RZ ;  /* 0x0000777031397816 */ /* 0x000fe400000000ff */
[----:B0-----:R-:W-:-:S04]  /*2cf0*/  IADD3 R12, PT, PT, R35, 0x300, RZ ;  /* 0x00000300230c7810 */ /* 0x001fc80007ffe0ff */
[----:B------:R-:W-:Y:S02]  /*2d00*/  IABS R49, R12 ;  /* 0x0000000c00317213 */ /* 0x000fe40000000000 */
[----:B------:R-:W-:-:S03]  /*2d10*/  PRMT R58, R52, 0x7770, RZ ;  /* 0x00007770343a7816 */ /* 0x000fc600000000ff */
        /* <DEDUP_REMOVED lines=9> */
[----:B------:R-:W-:Y:S02]  /*2db0*/  @P3 IADD3 R13, PT, PT, R13, 0x1, RZ ;  /* 0x000000010d0d3810 */ /* 0x000fe40007ffe0ff */
[----:B-----5:R-:W-:-:S04]  /*2dc0*/  PRMT R8, R53, 0x7771, RZ ;  /* 0x0000777135087816 */ /* 0x020fc800000000ff */
[----:B------:R-:W-:Y:S01]  /*2dd0*/  ISETP.NE.AND P0, PT, R8, RZ, PT ;  /* 0x000000ff0800720c */ /* 0x000fe20003f05270 */
[----:B------:R-:W-:-:S05]  /*2de0*/  IMAD.WIDE R8, R9, 0x8, R6 ;  /* 0x0000000809087825 */ /* 0x000fca00078e0206 */
[----:B------:R-:W5:Y:S07]  /*2df0*/  LDG.E R33, desc[UR10][R8.64] ;  /* 0x0000000a08217981 */ /* 0x000f6e000c1e1900 */
[----:B------:R-:W-:Y:S02]  /*2e00*/  @P0 R2UR UR12, R36 ;  /* 0x00000000240c02ca */ /* 0x000fe400000e0000 */
[----:B------:R-:W-:-:S13]  /*2e10*/  @P0 R2UR UR13, R37 ;  /* 0x00000000250d02ca */ /* 0x000fda00000e0000 */
[----:B------:R0:W5:Y:S02]  /*2e20*/  @P0 LDG.E R51, desc[UR12][R8.64+0x4] ;  /* 0x0000040c08330981 */ /* 0x000164000c1e1900 */
[----:B0-----:R-:W-:-:S04]  /*2e30*/  LOP3.LUT R8, R12, UR45, RZ, 0x3c, !PT ;  /* 0x0000002d0c087c12 */ /* 0x001fc8000f8e3cff */
[----:B------:R-:W-:-:S13]  /*2e40*/  ISETP.GE.AND P3, PT, R8, RZ, PT ;  /* 0x000000ff0800720c */ /* 0x000fda0003f66270 */
[----:B------:R-:W-:Y:S01]  /*2e50*/  @!P3 IMAD.MOV R13, RZ, RZ, -R13 ;  /* 0x000000ffff0db224 */ /* 0x000fe200078e0a0d */
[----:B------:R-:W-:-:S04]  /*2e60*/  ISETP.NE.AND P3, PT, RZ, UR45, PT ;  /* 0x0000002dff007c0c */ /* 0x000fc8000bf65270 */
        /* <DEDUP_REMOVED lines=27> */
[----:B------:R0:W3:Y:S02]  /*3020*/  LDG.E.U16 R52, desc[UR10][R8.64] ;  /* 0x0000000a08347981 */ /* 0x0000e4000c1e1500 */
[----:B0-----:R-:W-:Y:S01]  /*3030*/  PRMT R9, R38, 0x7770, RZ ;  /* 0x0000777026097816 */ /* 0x001fe200000000ff */
[----:B------:R-:W-:-:S05]  /*3040*/  VIADD R38, R35, 0x340 ;  /* 0x0000034023267836 */ /* 0x000fca0000000000 */
[----:B------:R-:W-:-:S05]  /*3050*/  IABS R59, R38 ;  /* 0x00000026003b7213 */ /* 0x000fca0000000000 */
[----:B------:R-:W-:-:S05]  /*3060*/  IMAD.HI.U32 R8, R59, UR7, RZ ;  /* 0x000000073b087c27 */ /* 0x000fca000f8e00ff */
[----:B------:R-:W-:-:S05]  /*3070*/  IADD3 R60, PT, PT, -R8, RZ, RZ ;  /* 0x000000ff083c7210 */ /* 0x000fca0007ffe1ff */
[----:B------:R-:W-:-:S05]  /*3080*/  IMAD R59, R60, UR9, R59 ;  /* 0x000000093c3b7c24 */ /* 0x000fca000f8e023b */
[----:B------:R-:W-:Y:S02]  /*3090*/  ISETP.LT.U32.AND P6, PT, R59, UR9, PT ;  /* 0x000000093b007c0c */ /* 0x000fe4000bfc1070 */
[----:B------:R-:W-:-:S11]  /*30a0*/  LEA.HI R12, R12, R12, RZ, 0x1 ;  /* 0x0000000c0c0c7211 */ /* 0x000fd600078f08ff */
[----:B------:R-:W-:Y:S02]  /*30b0*/  @!P6 IADD3 R59, PT, PT, R59, -UR9, RZ ;  /* 0x800000093b3bec10 */ /* 0x000fe4000fffe0ff */
[----:B------:R-:W-:Y:S02]  /*30c0*/  @!P6 IADD3 R8, PT, PT, R8, 0x1, RZ ;  /* 0x000000010808e810 */ /* 0x000fe40007ffe0ff */
[----:B------:R-:W-:-:S13]  /*30d0*/  ISETP.GE.U32.AND P6, PT, R59, UR9, PT ;  /* 0x000000093b007c0c */ /* 0x000fda000bfc6070 */
[----:B------:R-:W-:Y:S01]  /*30e0*/  @P6 VIADD R8, R8, 0x1 ;  /* 0x0000000108086836 */ /* 0x000fe20000000000 */
[----:B------:R-:W-:Y:S02]  /*30f0*/  PRMT R59, R40, 0x7770, RZ ;  /* 0x00007770283b7816 */ /* 0x000fe400000000ff */
[----:B------:R-:W-:-:S04]  /*3100*/  IADD3 R35, PT, PT, R35, 0x380, RZ ;  /* 0x0000038023237810 */ /* 0x000fc80007ffe0ff */
[----:B------:R-:W-:Y:S02]  /*3110*/  IABS R60, R35 ;  /* 0x00000023003c7213 */ /* 0x000fe40000000000 */
[----:B---3--:R-:W-:-:S04]  /*3120*/  PRMT R13, R52, 0x7771, RZ ;  /* 0x00007771340d7816 */ /* 0x008fc800000000ff */
[----:B------:R-:W-:Y:S02]  /*3130*/  ISETP.NE.AND P3, PT, R13, RZ, PT ;  /* 0x000000ff0d00720c */ /* 0x000fe40003f65270 */
[----:B------:R-:W-:-:S11]  /*3140*/  SHF.R.S32.HI R13, RZ, 0x1, R12 ;  /* 0x00000001ff0d7819 */ /* 0x000fd6000001140c */
[----:B------:R-:W-:Y:S02]  /*3150*/  @P3 R2UR UR12, R36 ;  /* 0x00000000240c32ca */ /* 0x000fe400000e0000 */
[----:B------:R-:W-:Y:S01]  /*3160*/  @P3 R2UR UR13, R37 ;  /* 0x00000000250d32ca */ /* 0x000fe200000e0000 */
[----:B------:R-:W-:-:S05]  /*3170*/  IMAD.WIDE R12, R13, 0x8, R6 ;  /* 0x000000080d0c7825 */ /* 0x000fca00078e0206 */
[----:B------:R-:W3:Y:S07]  /*3180*/  LDG.E R49, desc[UR10][R12.64] ;  /* 0x0000000a0c317981 */ /* 0x000eee000c1e1900 */
[----:B------:R0:W3:Y:S02]  /*3190*/  @P3 LDG.E R56, desc[UR12][R12.64+0x4] ;  /* 0x0000040c0c383981 */ /* 0x0000e4000c1e1900 */
[----:B0-----:R-:W-:-:S04]  /*31a0*/  LOP3.LUT R12, R38, UR45, RZ, 0x3c, !PT ;  /* 0x0000002d260c7c12 */ /* 0x001fc8000f8e3cff */
[----:B------:R-:W-:-:S13]  /*31b0*/  ISETP.GE.AND P6, PT, R12, RZ, PT ;  /* 0x000000ff0c00720c */ /* 0x000fda0003fc6270 */
[----:B------:R-:W-:Y:S02]  /*31c0*/  @!P6 IADD3 R8, PT, PT, -R8, RZ, RZ ;  /* 0x000000ff0808e210 */ /* 0x000fe40007ffe1ff */
        /* <DEDUP_REMOVED lines=14> */
[----:B------:R-:W-:Y:S01]  /*32b0*/  ISETP.GE.AND P6, PT, R13, RZ, PT ;  /* 0x000000ff0d00720c */ /* 0x000fe20003fc6270 */
[----:B------:R-:W-:-:S12]  /*32c0*/  IMAD.HI.U32 R40, R60, UR7, RZ ;  /* 0x000000073c287c27 */ /* 0x000fd8000f8e00ff */
[----:B------:R-:W-:Y:S02]  /*32d0*/  @!P6 IADD3 R12, PT, PT, -R12, RZ, RZ ;  /* 0x000000ff0c0ce210 */ /* 0x000fe40007ffe1ff */
[----:B------:R-:W-:-:S04]  /*32e0*/  ISETP.NE.AND P6, PT, RZ, UR46, PT ;  /* 0x0000002eff007c0c */ /* 0x000fc8000bfc5270 */
[----:B------:R-:W-:-:S05]  /*32f0*/  SEL R13, R32, R12, !P6 ;  /* 0x0000000c200d7207 */ /* 0x000fca0007000000 */
[----:B------:R-:W-:-:S04]  /*3300*/  IMAD.MOV R12, RZ, RZ, -R13 ;  /* 0x000000ffff0c7224 */ /* 0x000fc800078e0a0d */
        /* <DEDUP_REMOVED lines=26> */
[----:B------:R-:W-:Y:S01]  /*34b0*/  SEL R60, R8, RZ, P5 ;  /* 0x000000ff083c7207 */ /* 0x000fe20002800000 */
[----:B------:R-:W-:Y:S01]  /*34c0*/  FMUL R61, R46, UR4 ;  /* 0x000000042e3d7c20 */ /* 0x000fe20008400000 */
[----:B------:R-:W-:Y:S01]  /*34d0*/  FMUL R47, R47, UR4 ;  /* 0x000000042f2f7c20 */ /* 0x000fe20008400000 */
[----:B------:R-:W-:-:S08]  /*34e0*/  PRMT R48, R48, 0x7770, RZ ;  /* 0x0000777030307816 */ /* 0x000fd000000000ff */
[----:B------:R-:W-:Y:S01]  /*34f0*/  @!P6 IMAD.MOV R40, RZ, RZ, -R40 ;  /* 0x000000ffff28e224 */ /* 0x000fe200078e0a28 */
[----:B------:R-:W-:-:S04]  /*3500*/  ISETP.NE.AND P6, PT, RZ, UR46, PT ;  /* 0x0000002eff007c0c */ /* 0x000fc8000bfc5270 */
[----:B------:R-:W-:Y:S02]  /*3510*/  SEL R40, R32, R40, !P6 ;  /* 0x0000002820287207 */ /* 0x000fe40007000000 */
[----:B------:R-:W-:Y:S02]  /*3520*/  ISETP.NE.AND P6, PT, R58, RZ, PT ;  /* 0x000000ff3a00720c */ /* 0x000fe40003fc5270 */
[----:B------:R-:W-:Y:S01]  /*3530*/  SEL R58, R62, RZ, P5 ;  /* 0x000000ff3e3a7207 */ /* 0x000fe20002800000 */
[----:B------:R-:W-:Y:S01]  /*3540*/  IMAD R60, R60, UR42, RZ ;  /* 0x0000002a3c3c7c24 */ /* 0x000fe2000f8e02ff */
[----:B------:R-:W-:Y:S02]  /*3550*/  ISETP.NE.AND P5, PT, R57, RZ, PT ;  /* 0x000000ff3900720c */ /* 0x000fe40003fa5270 */
[----:B------:R-:W-:Y:S02]  /*3560*/  SEL R13, R13, RZ, P2 ;  /* 0x000000ff0d0d7207 */ /* 0x000fe40001000000 */
[----:B------:R-:W-:Y:S01]  /*3570*/  PRMT R27, R27, 0x7770, RZ ;  /* 0x000077701b1b7816 */ /* 0x000fe200000000ff */
[----:B------:R-:W-:Y:S01]  /*3580*/  FMUL R25, R25, UR4 ;  /* 0x0000000419197c20 */ /* 0x000fe20008400000 */
[-C--:B------:R-:W-:Y:S01]  /*3590*/  FSEL R8, R61, R4.reuse, P6 ;  /* 0x000000043d087208 */ /* 0x080fe20003000000 */
[----:B------:R-:W-:Y:S01]  /*35a0*/  FMUL R17, R17, UR4 ;  /* 0x0000000411117c20 */ /* 0x000fe20008400000 */
[----:B------:R-:W-:Y:S01]  /*35b0*/  ISETP.NE.AND P6, PT, R48, RZ, PT ;  /* 0x000000ff3000720c */ /* 0x000fe20003fc5270 */
[----:B------:R-:W-:Y:S01]  /*35c0*/  IMAD R13, R13, UR43, R60 ;  /* 0x0000002b0d0d7c24 */ /* 0x000fe2000f8e023c */
[----:B------:R-:W-:-:S02]  /*35d0*/  FSEL R32, R47, R4, P5 ;  /* 0x000000042f207208 */ /* 0x000fc40002800000 */
[----:B------:R-:W-:Y:S02]  /*35e0*/  SEL R12, R12, RZ, P4 ;  /* 0x000000ff0c0c7207 */ /* 0x000fe40002000000 */
[----:B------:R-:W-:Y:S02]  /*35f0*/  ISETP.NE.AND P5, PT, R27, RZ, PT ;  /* 0x000000ff1b00720c */ /* 0x000fe40003fa5270 */
[----:B------:R-:W-:Y:S01]  /*3600*/  PRMT R39, R39, 0x7770, RZ ;  /* 0x0000777027277816 */ /* 0x000fe200000000ff */
[----:B------:R-:W-:Y:S01]  /*3610*/  IMAD R12, R12, UR47, R13 ;  /* 0x0000002f0c0c7c24 */ /* 0x000fe2000f8e020d */
[-C--:B------:R-:W-:Y:S01]  /*3620*/  FSEL R27, R25, R4.reuse, P6 ;  /* 0x00000004191b7208 */ /* 0x080fe20003000000 */
[----:B------:R-:W-:Y:S01]  /*3630*/  FMUL R25, R54, UR4 ;  /* 0x0000000436197c20 */ /* 0x000fe20008400000 */
[----:B------:R-:W-:Y:S02]  /*3640*/  FSEL R17, R17, R4, P5 ;  /* 0x0000000411117208 */ /* 0x000fe40002800000 */
[----:B------:R-:W-:-:S02]  /*3650*/  ISETP.NE.AND P5, PT, R39, RZ, PT ;  /* 0x000000ff2700720c */ /* 0x000fc40003fa5270 */
[----:B------:R-:W-:Y:S02]  /*3660*/  IADD3 R13, PT, PT, -R40, RZ, RZ ;  /* 0x000000ff280d7210 */ /* 0x000fe40007ffe1ff */
[----:B------:R-:W-:Y:S02]  /*3670*/  PRMT R5, R5, 0x7770, RZ ;  /* 0x0000777005057816 */ /* 0x000fe400000000ff */
[----:B------:R-:W-:Y:S01]  /*3680*/  FSEL R25, R25, R4, P5 ;  /* 0x0000000419197208 */ /* 0x000fe20002800000 */
[----:B------:R-:W-:Y:S01]  /*3690*/  IMAD R34, R13, UR46, R34 ;  /* 0x0000002e0d227c24 */ /* 0x000fe2000f8e0222 */
[----:B------:R-:W-:Y:S01]  /*36a0*/  ISETP.NE.AND P5, PT, R5, RZ, PT ;  /* 0x000000ff0500720c */ /* 0x000fe20003fa5270 */
[----:B------:R-:W-:Y:S01]  /*36b0*/  IMAD R58, R58, UR42, RZ ;  /* 0x0000002a3a3a7c24 */ /* 0x000fe2000f8e02ff */
[----:B------:R-:W-:Y:S02]  /*36c0*/  SEL R5, R40, RZ, P2 ;  /* 0x000000ff28057207 */ /* 0x000fe40001000000 */
[----:B------:R-:W-:-:S03]  /*36d0*/  SEL R34, R34, RZ, P4 ;  /* 0x000000ff22227207 */ /* 0x000fc60002000000 */
[----:B------:R-:W-:Y:S01]  /*36e0*/  IMAD R5, R5, UR43, R58 ;  /* 0x0000002b05057c24 */ /* 0x000fe2000f8e023a */
[----:B------:R-:W-:Y:S02]  /*36f0*/  LEA.HI R12, R12, R12, RZ, 0x1 ;  /* 0x0000000c0c0c7211 */ /* 0x000fe400078f08ff */
[----:B------:R-:W-:Y:S01]  /*3700*/  R2UR UR8, R36 ;  /* 0x00000000240872ca */ /* 0x000fe200000e0000 */
[----:B------:R-:W-:Y:S01]  /*3710*/  IMAD R5, R34, UR47, R5 ;  /* 0x0000002f22057c24 */ /* 0x000fe2000f8e0205 */
[----:B------:R-:W-:Y:S02]  /*3720*/  R2UR UR9, R37 ;  /* 0x00000000250972ca */ /* 0x000fe400000e0000 */
[----:B------:R-:W-:Y:S02]  /*3730*/  SHF.R.S32.HI R13, RZ, 0x1, R12 ;  /* 0x00000001ff0d7819 */ /* 0x000fe4000001140c */
[----:B------:R-:W-:-:S03]  /*3740*/  LEA.HI R5, R5, R5, RZ, 0x1 ;  /* 0x0000000505057211 */ /* 0x000fc600078f08ff */
[----:B------:R-:W-:Y:S01]  /*3750*/  IMAD.WIDE R12, R13, 0x2, R2 ;  /* 0x000000020d0c7825 */ /* 0x000fe200078e0202 */
[----:B------:R-:W-:-:S05]  /*3760*/  SHF.R.S32.HI R5, RZ, 0x1, R5 ;  /* 0x00000001ff057819 */ /* 0x000fca0000011405 */
[----:B------:R-:W-:Y:S01]  /*3770*/  IMAD.WIDE R2, R5, 0x2, R2 ;  /* 0x0000000205027825 */ /* 0x000fe200078e0202 */
[----:B------:R-:W4:Y:S04]  /*3780*/  LDG.E.U16 R12, desc[UR8][R12.64] ;  /* 0x000000080c0c7981 */ /* 0x000f28000c1e1500 */
[----:B------:R0:W2:Y:S01]  /*3790*/  LDG.E.U16 R5, desc[UR10][R2.64] ;  /* 0x0000000a02057981 */ /* 0x0000a2000c1e1500 */
[----:B------:R-:W-:Y:S02]  /*37a0*/  LEA.HI R38, R38, R38, RZ, 0x1 ;  /* 0x0000002626267211 */ /* 0x000fe400078f08ff */
[----:B------:R-:W-:Y:S02]  /*37b0*/  LEA.HI R35, R35, R35, RZ, 0x1 ;  /* 0x0000002323237211 */ /* 0x000fe400078f08ff */
[----:B------:R-:W-:-:S02]  /*37c0*/  ISETP.NE.AND P6, PT, R9, RZ, PT ;  /* 0x000000ff0900720c */ /* 0x000fc40003fc5270 */
[----:B0-----:R-:W-:Y:S01]  /*37d0*/  SHF.R.S32.HI R3, RZ, 0x1, R38 ;  /* 0x00000001ff037819 */ /* 0x001fe20000011426 */
[----:B------:R-:W-:Y:S01]  /*37e0*/  FMUL R9, R31, UR4 ;  /* 0x000000041f097c20 */ /* 0x000fe20008400000 */
[----:B------:R-:W-:Y:S02]  /*37f0*/  R2UR UR12, R36 ;  /* 0x00000000240c72ca */ /* 0x000fe400000e0000 */
[----:B------:R-:W-:Y:S01]  /*3800*/  R2UR UR13, R37 ;  /* 0x00000000250d72ca */ /* 0x000fe200000e0000 */
[----:B------:R-:W-:Y:S01]  /*3810*/  IMAD.WIDE R2, R3, 0x8, R6 ;  /* 0x0000000803027825 */ /* 0x000fe200078e0206 */
[----:B------:R-:W-:-:S03]  /*3820*/  SHF.R.S32.HI R35, RZ, 0x1, R35 ;  /* 0x00000001ff237819 */ /* 0x000fc60000011423 */
[----:B------:R-:W-:Y:S01]  /*3830*/  FMUL R31, R55, UR4 ;  /* 0x00000004371f7c20 */ /* 0x000fe20008400000 */
[----:B------:R-:W-:Y:S01]  /*3840*/  FSEL R9, R9, R4, P6 ;  /* 0x0000000409097208 */ /* 0x000fe20003000000 */
[----:B------:R-:W3:Y:S01]  /*3850*/  LDG.E R13, desc[UR8][R2.64] ;  /* 0x00000008020d7981 */ /* 0x000ee2000c1e1900 */
[----:B------:R-:W-:Y:S01]  /*3860*/  PRMT R41, R41, 0x7770, RZ ;  /* 0x0000777029297816 */ /* 0x000fe200000000ff */
[----:B------:R-:W-:Y:S01]  /*3870*/  IMAD.WIDE R6, R35, 0x8, R6 ;  /* 0x0000000823067825 */ /* 0x000fe200078e0206 */
[----:B------:R-:W-:-:S04]  /*3880*/  ISETP.NE.AND P6, PT, R59, RZ, PT ;  /* 0x000000ff3b00720c */ /* 0x000fc80003fc5270 */
[----:B------:R-:W-:Y:S01]  /*3890*/  FSEL R31, R31, R4, P6 ;  /* 0x000000041f1f7208 */ /* 0x000fe20003000000 */
[----:B------:R-:W3:Y:S01]  /*38a0*/  LDG.E R54, desc[UR12][R6.64] ;  /* 0x0000000c06367981 */ /* 0x000ee2000c1e1900 */
[----:B------:R-:W-:Y:S02]  /*38b0*/  ISETP.NE.AND P6, PT, R41, RZ, PT ;  /* 0x000000ff2900720c */ /* 0x000fe40003fc5270 */
[----:B----4-:R-:W-:-:S04]  /*38c0*/  PRMT R40, R12, 0x7771, RZ ;  /* 0x000077710c287816 */ /* 0x010fc800000000ff */
[----:B------:R-:W-:Y:S02]  /*38d0*/  ISETP.NE.AND P2, PT, R40, RZ, PT ;  /* 0x000000ff2800720c */ /* 0x000fe40003f45270 */
[----:B--2---:R-:W-:-:S04]  /*38e0*/  PRMT R40, R5, 0x7771, RZ ;  /* 0x0000777105287816 */ /* 0x004fc800000000ff */
[----:B------:R-:W-:-:S07]  /*38f0*/  ISETP.NE.AND P4, PT, R40, RZ, PT ;  /* 0x000000ff2800720c */ /* 0x000fce0003f85270 */
[----:B------:R-:W-:Y:S02]  /*3900*/  @P2 R2UR UR10, R36 ;  /* 0x00000000240a22ca */ /* 0x000fe400000e0000 */
[----:B------:R-:W-:-:S04]  /*3910*/  @P2 R2UR UR11, R37 ;  /* 0x00000000250b22ca */ /* 0x000fc800000e0000 */
[----:B------:R-:W-:Y:S02]  /*3920*/  @P4 R2UR UR14, R36 ;  /* 0x00000000240e42ca */ /* 0x000fe400000e0000 */
[----:B------:R-:W-:-:S07]  /*3930*/  @P4 R2UR UR15, R37 ;  /* 0x00000000250f42ca */ /* 0x000fce00000e0000 */
[----:B------:R0:W2:Y:S06]  /*3940*/  @P2 LDG.E R47, desc[UR10][R2.64+0x4] ;  /* 0x0000040a022f2981 */ /* 0x0000ac000c1e1900 */
[----:B------:R-:W4:Y:S01]  /*3950*/  @P4 LDG.E R41, desc[UR14][R6.64+0x4] ;  /* 0x0000040e06294981 */ /* 0x000f22000c1e1900 */
[----:B------:R-:W-:-:S04]  /*3960*/  FMNMX3 R35, R8, -INF , R30, !PT ;  /* 0xff80000008237876 */ /* 0x000fc8000780001e */
[----:B------:R-:W-:-:S04]  /*3970*/  FMNMX3 R35, R35, R32, R26, !PT ;  /* 0x0000002023237276 */ /* 0x000fc8000780001a */
[----:B------:R-:W-:Y:S01]  /*3980*/  FMNMX3 R35, R35, R27, R24, !PT ;  /* 0x0000001b23237276 */ /* 0x000fe20007800018 */
[----:B------:R-:W-:-:S03]  /*3990*/  FMUL R19, R19, UR4 ;  /* 0x0000000413137c20 */ /* 0x000fc60008400000 */
[----:B------:R-:W-:Y:S02]  /*39a0*/  FMNMX3 R35, R35, R17, R10, !PT ;  /* 0x0000001123237276 */ /* 0x000fe4000780000a */
[----:B------:R-:W-:Y:S02]  /*39b0*/  FSEL R34, R19, R4, P6 ;  /* 0x0000000413227208 */ /* 0x000fe40003000000 */
[----:B------:R-:W-:Y:S02]  /*39c0*/  FMNMX3 R35, R35, R9, R16, !PT ;  /* 0x0000000923237276 */ /* 0x000fe40007800010 */
[----:B------:R-:W-:Y:S02]  /*39d0*/  ISETP.NE.AND P6, PT, R11, RZ, PT ;  /* 0x000000ff0b00720c */ /* 0x000fe40003fc5270 */
[----:B------:R-:W-:Y:S01]  /*39e0*/  FMNMX3 R35, R35, R25, R18, !PT ;  /* 0x0000001923237276 */ /* 0x000fe20007800012 */
[----:B------:R-:W-:Y:S01]  /*39f0*/  FMUL R39, R50, UR4 ;  /* 0x0000000432277c20 */ /* 0x000fe20008400000 */
[----:B------:R-:W-:-:S02]  /*3a00*/  PRMT R0, R0, 0x7770, RZ ;  /* 0x0000777000007816 */ /* 0x000fc400000000ff */
[----:B0-----:R-:W-:Y:S01]  /*3a10*/  FMNMX3 R3, R35, R31, R20, !PT ;  /* 0x0000001f23037276 */ /* 0x001fe20007800014 */
[----:B------:R-:W-:Y:S01]  /*3a20*/  FMUL R35, R14, UR4 ;  /* 0x000000040e237c20 */ /* 0x000fe20008400000 */
[----:B------:R-:W-:Y:S02]  /*3a30*/  FSEL R19, R39, R4, P5 ;  /* 0x0000000427137208 */ /* 0x000fe40002800000 */
[----:B------:R-:W-:Y:S02]  /*3a40*/  ISETP.NE.AND P5, PT, R0, RZ, PT ;  /* 0x000000ff0000720c */ /* 0x000fe40003fa5270 */
[----:B------:R-:W-:Y:S02]  /*3a50*/  PRMT R21, R21, 0x7770, RZ ;  /* 0x0000777015157816 */ /* 0x000fe400000000ff */
[----:B------:R-:W-:Y:S01]  /*3a60*/  FMNMX3 R3, R3, R34, R22, !PT ;  /* 0x0000002203037276 */ /* 0x000fe20007800016 */
[----:B------:R-:W-:Y:S01]  /*3a70*/  FMUL R23, R23, UR4 ;  /* 0x0000000417177c20 */ /* 0x000fe20008400000 */
[----:B------:R-:W-:Y:S01]  /*3a80*/  MOV R46, UR6 ;  /* 0x00000006002e7c02 */ /* 0x000fe20008000f00 */
[----:B------:R-:W-:Y:S01]  /*3a90*/  @P6 FMUL R46, R15, UR4 ;  /* 0x000000040f2e6c20 */ /* 0x000fe20008400000 */
[----:B------:R-:W-:-:S02]  /*3aa0*/  ISETP.NE.AND P6, PT, R21, RZ, PT ;  /* 0x000000ff1500720c */ /* 0x000fc40003fc5270 */
[----:B------:R-:W-:Y:S02]  /*3ab0*/  PRMT R53, R53, 0x7770, RZ ;  /* 0x0000777035357816 */ /* 0x000fe400000000ff */
[----:B------:R-:W-:Y:S02]  /*3ac0*/  FSEL R35, R35, R4, P5 ;  /* 0x0000000423237208 */ /* 0x000fe40002800000 */
[----:B------:R-:W-:Y:S02]  /*3ad0*/  FMNMX3 R3, R3, R19, R28, !PT ;  /* 0x0000001303037276 */ /* 0x000fe4000780001c */
[----:B------:R-:W-:Y:S01]  /*3ae0*/  PRMT R5, R5, 0x7770, RZ ;  /* 0x0000777005057816 */ /* 0x000fe200000000ff */
[----:B-----5:R-:W-:Y:S01]  /*3af0*/  FMUL R33, R33, UR4 ;  /* 0x0000000421217c20 */ /* 0x020fe20008400000 */
[----:B------:R-:W-:Y:S01]  /*3b00*/  MOV R40, UR6 ;  /* 0x0000000600287c02 */ /* 0x000fe20008000f00 */
[----:B------:R-:W-:Y:S01]  /*3b10*/  @P1 FMUL R40, R29, UR4 ;  /* 0x000000041d281c20 */ /* 0x000fe20008400000 */
[----:B------:R-:W-:-:S02]  /*3b20*/  ISETP.NE.AND P1, PT, R53, RZ, PT ;  /* 0x000000ff3500720c */ /* 0x000fc40003f25270 */
[----:B------:R-:W-:Y:S02]  /*3b30*/  PRMT R52, R52, 0x7770, RZ ;  /* 0x0000777034347816 */ /* 0x000fe400000000ff */
[----:B------:R-:W-:Y:S02]  /*3b40*/  FSEL R39, R23, R4, P6 ;  /* 0x0000000417277208 */ /* 0x000fe40003000000 */
[----:B------:R-:W-:Y:S01]  /*3b50*/  FMNMX3 R3, R3, R35, R46, !PT ;  /* 0x0000002303037276 */ /* 0x000fe2000780002e */
[----:B------:R-:W-:Y:S01]  /*3b60*/  IMAD.U32 R48, RZ, RZ, UR6 ;  /* 0x00000006ff307e24 */ /* 0x000fe2000f8e00ff */
[----:B------:R-:W-:Y:S01]  /*3b70*/  ISETP.NE.AND P5, PT, R5, RZ, PT ;  /* 0x000000ff0500720c */ /* 0x000fe20003fa5270 */
[----:B------:R-:W-:Y:S01]  /*3b80*/  @P0 FMUL R48, R51, UR4 ;  /* 0x0000000433300c20 */ /* 0x000fe20008400000 */
[----:B---3--:R-:W-:Y:S01]  /*3b90*/  FMUL R29, R49, UR4 ;  /* 0x00000004311d7c20 */ /* 0x008fe20008400000 */
[----:B------:R-:W-:Y:S02]  /*3ba0*/  ISETP.NE.AND P0, PT, R52, RZ, PT ;  /* 0x000000ff3400720c */ /* 0x000fe40003f05270 */
[----:B------:R-:W-:-:S02]  /*3bb0*/  PRMT R12, R12, 0x7770, RZ ;  /* 0x000077700c0c7816 */ /* 0x000fc400000000ff */
[-C--:B------:R-:W-:Y:S02]  /*3bc0*/  FSEL R33, R33, R4.reuse, P1 ;  /* 0x0000000421217208 */ /* 0x080fe40000800000 */
[----:B------:R-:W-:Y:S01]  /*3bd0*/  FMNMX3 R3, R3, R39, R40, !PT ;  /* 0x0000002703037276 */ /* 0x000fe20007800028 */
[----:B------:R-:W-:Y:S01]  /*3be0*/  FMUL R13, R13, UR4 ;  /* 0x000000040d0d7c20 */ /* 0x000fe20008400000 */
[----:B------:R-:W-:Y:S01]  /*3bf0*/  MOV R38, UR6 ;  /* 0x0000000600267c02 */ /* 0x000fe20008000f00 */
[----:B------:R-:W-:Y:S01]  /*3c00*/  @P3 FMUL R38, R56, UR4 ;  /* 0x0000000438263c20 */ /* 0x000fe20008400000 */
[----:B------:R-:W-:Y:S02]  /*3c10*/  ISETP.NE.AND P3, PT, R12, RZ, PT ;  /* 0x000000ff0c00720c */ /* 0x000fe40003f65270 */
[----:B------:R-:W-:Y:S02]  /*3c20*/  FSEL R29, R29, R4, P0 ;  /* 0x000000041d1d7208 */ /* 0x000fe40000000000 */
[----:B------:R-:W-:-:S02]  /*3c30*/  FMNMX3 R3, R3, R33, R48, !PT ;  /* 0x0000002103037276 */ /* 0x000fc40007800030 */
        /* <DEDUP_REMOVED lines=37> */
[----:B------:R-:W-:Y:S01]  /*3e90*/  FADD R58, R27, -R41 ;  /* 0x800000291b3a7221 */ /* 0x000fe20000000000 */
[----:B------:R-:W-:Y:S01]  /*3ea0*/  FADD R26, -R41, R16 ;  /* 0x00000010291a7221 */ /* 0x000fe20000000100 */
[----:B------:R-:W-:Y:S01]  /*3eb0*/  FFMA R3, R64, 1.4426950216293334961, -R3 ;  /* 0x3fb8aa3b40037823 */ /* 0x000fe20000000803 */
[----:B------:R-:W-:Y:S01]  /*3ec0*/  FADD R16, R31, -R41 ;  /* 0x800000291f107221 */ /* 0x000fe20000000000 */
[----:B------:R-:W-:Y:S01]  /*3ed0*/  FADD R13, R15, -12583039 ;  /* 0xcb40007f0f0d7421 */ /* 0x000fe20000000000 */
[-C--:B------:R-:W-:Y:S01]  /*3ee0*/  FFMA.SAT R66, R58, R5.reuse, 0.5 ;  /* 0x3f0000003a427423 */ /* 0x080fe20000002005 */
[----:B------:R-:W-:Y:S01]  /*3ef0*/  FFMA R25, R64, 1.925963033500011079e-08, R3 ;  /* 0x32a5706040197823 */ /* 0x000fe20000000003 */
[----:B------:R-:W-:Y:S01]  /*3f00*/  FADD R3, R9, -12583039 ;  /* 0xcb40007f09037421 */ /* 0x000fe20000000000 */
[----:B------:R-:W-:Y:S01]  /*3f10*/  FFMA.SAT R64, R56, R5, 0.5 ;  /* 0x3f00000038407423 */ /* 0x000fe20000002005 */
[----:B------:R-:W-:Y:S01]  /*3f20*/  FADD R2, R23, -R41 ;  /* 0x8000002917027221 */ /* 0x000fe20000000000 */
[----:B------:R-:W-:Y:S01]  /*3f30*/  FFMA R13, R60, 1.4426950216293334961, -R13 ;  /* 0x3fb8aa3b3c0d7823 */ /* 0x000fe2000000080d */
[----:B------:R-:W-:Y:S01]  /*3f40*/  FFMA R3, R62, 1.4426950216293334961, -R3 ;  /* 0x3fb8aa3b3e037823 */ /* 0x000fe20000000803 */
[-C--:B------:R-:W-:Y:S01]  /*3f50*/  FFMA.RM R31, R64, R11.reuse, 12582913 ;  /* 0x4b400001401f7423 */ /* 0x080fe2000000400b */
[----:B------:R-:W-:Y:S01]  /*3f60*/  FFMA.RM R23, R66, R11, 12582913 ;  /* 0x4b40000142177423 */ /* 0x000fe2000000400b */
[----:B------:R-:W-:Y:S01]  /*3f70*/  FADD R32, -R41, R10 ;  /* 0x0000000a29207221 */ /* 0x000fe20000000100 */
[----:B------:R-:W-:Y:S01]  /*3f80*/  FFMA R62, R62, 1.925963033500011079e-08, R3 ;  /* 0x32a570603e3e7823 */ /* 0x000fe20000000003 */
[----:B------:R-:W-:Y:S01]  /*3f90*/  FADD R3, R31, -12583039 ;  /* 0xcb40007f1f037421 */ /* 0x000fe20000000000 */
[----:B------:R-:W-:Y:S01]  /*3fa0*/  FFMA.SAT R64, R52, R5, 0.5 ;  /* 0x3f00000034407423 */ /* 0x000fe20000002005 */
[----:B------:R-:W-:Y:S01]  /*3fb0*/  FFMA R60, R60, 1.925963033500011079e-08, R13 ;  /* 0x32a570603c3c7823 */ /* 0x000fe2000000000d */
[----:B------:R-:W-:Y:S01]  /*3fc0*/  FADD R0, R33, -R41 ;  /* 0x8000002921007221 */ /* 0x000fe20000000000 */
[----:B------:R-:W-:Y:S01]  /*3fd0*/  FADD R13, R23, -12583039 ;  /* 0xcb40007f170d7421 */ /* 0x000fe20000000000 */
[----:B------:R-:W-:Y:S01]  /*3fe0*/  FFMA R3, R56, 1.4426950216293334961, -R3 ;  /* 0x3fb8aa3b38037823 */ /* 0x000fe20000000803 */
[----:B------:R-:W-:Y:S01]  /*3ff0*/  FFMA.RM R33, R64, R11, 12582913 ;  /* 0x4b40000140217423 */ /* 0x000fe2000000400b */
        /* <DEDUP_REMOVED lines=12> */
[----:B------:R-:W-:Y:S01]  /*40c0*/  FFMA.RM R21, R64, R11, 12582913 ;  /* 0x4b40000140157423 */ /* 0x000fe2000000400b */
[----:B------:R-:W-:Y:S01]  /*40d0*/  FFMA R55, R52, 1.925963033500011079e-08, R3 ;  /* 0x32a5706034377823 */ /* 0x000fe20000000003 */
[----:B------:R-:W-:Y:S01]  /*40e0*/  FFMA R13, R32, 1.4426950216293334961, -R13 ;  /* 0x3fb8aa3b200d7823 */ /* 0x000fe2000000080d */
[-C--:B------:R-:W-:Y:S01]  /*40f0*/  FFMA.SAT R52, R26, R5.reuse, 0.5 ;  /* 0x3f0000001a347423 */ /* 0x080fe20000002005 */
[----:B------:R-:W-:Y:S01]  /*4100*/  FADD R3, R21, -12583039 ;  /* 0xcb40007f15037421 */ /* 0x000fe20000000000 */
[----:B------:R-:W-:Y:S01]  /*4110*/  FADD R6, R39, -R41 ;  /* 0x8000002927067221 */ /* 0x000fe20000000000 */
[----:B------:R-:W-:Y:S01]  /*4120*/  FFMA R51, R32, 1.925963033500011079e-08, R13 ;  /* 0x32a5706020337823 */ /* 0x000fe2000000000d */
[----:B------:R-:W-:Y:S01]  /*4130*/  FFMA.SAT R32, R30, R5, 0.5 ;  /* 0x3f0000001e207423 */ /* 0x000fe20000002005 */
[-C--:B------:R-:W-:Y:S01]  /*4140*/  FFMA.RM R13, R52, R11.reuse, 12582913 ;  /* 0x4b400001340d7423 */ /* 0x080fe2000000400b */
[----:B------:R-:W-:Y:S01]  /*4150*/  FFMA R3, R54, 1.4426950216293334961, -R3 ;  /* 0x3fb8aa3b36037823 */ /* 0x000fe20000000803 */
[----:B------:R-:W-:Y:S01]  /*4160*/  FADD R4, R4, -R41 ;  /* 0x8000002904047221 */ /* 0x000fe20000000000 */
[----:B------:R-:W-:Y:S01]  /*4170*/  FFMA.RM R17, R32, R11, 12582913 ;  /* 0x4b40000120117423 */ /* 0x000fe2000000400b */
[----:B------:R-:W-:Y:S01]  /*4180*/  FADD R27, R13, -12583039 ;  /* 0xcb40007f0d1b7421 */ /* 0x000fe20000000000 */
[----:B------:R-:W-:Y:S01]  /*4190*/  FFMA R54, R54, 1.925963033500011079e-08, R3 ;  /* 0x32a5706036367823 */ /* 0x000fe20000000003 */
[----:B------:R-:W-:Y:S01]  /*41a0*/  FADD R18, -R41, R18 ;  /* 0x0000001229127221 */ /* 0x000fe20000000100 */
[----:B------:R-:W-:Y:S01]  /*41b0*/  FADD R3, R17, -12583039 ;  /* 0xcb40007f11037421 */ /* 0x000fe20000000000 */
[----:B------:R-:W-:Y:S01]  /*41c0*/  FFMA R27, R26, 1.4426950216293334961, -R27 ;  /* 0x3fb8aa3b1a1b7823 */ /* 0x000fe2000000081b */
[C---:B------:R-:W-:Y:S01]  /*41d0*/  FADD R20, -R41.reuse, R20 ;  /* 0x0000001429147221 */ /* 0x040fe20000000100 */
[----:B------:R-:W-:Y:S01]  /*41e0*/  FADD R34, R34, -R41 ;  /* 0x8000002922227221 */ /* 0x000fe20000000000 */
[----:B------:R-:W-:Y:S01]  /*41f0*/  FFMA R3, R30, 1.4426950216293334961, -R3 ;  /* 0x3fb8aa3b1e037823 */ /* 0x000fe20000000803 */
[----:B------:R-:W-:Y:S01]  /*4200*/  FFMA R39, R26, 1.925963033500011079e-08, R27 ;  /* 0x32a570601a277823 */ /* 0x000fe2000000001b */
[----:B------:R-:W-:Y:S01]  /*4210*/  FFMA.SAT R26, R24, R5, 0.5 ;  /* 0x3f000000181a7423 */ /* 0x000fe20000002005 */
[C---:B------:R-:W-:Y:S01]  /*4220*/  FADD R22, -R41.reuse, R22 ;  /* 0x0000001629167221 */ /* 0x040fe20000000100 */
[----:B------:R-:W-:Y:S01]  /*4230*/  FADD R28, -R41, R28 ;  /* 0x0000001c291c7221 */ /* 0x000fe20000000100 */
[--C-:B------:R-:W-:Y:S01]  /*4240*/  FADD R10, R35, -R41.reuse ;  /* 0x80000029230a7221 */ /* 0x100fe20000000000 */
[C---:B------:R-:W-:Y:S01]  /*4250*/  FADD R46, -R41.reuse, R46 ;  /* 0x0000002e292e7221 */ /* 0x040fe20000000100 */
[C---:B------:R-:W-:Y:S01]  /*4260*/  FADD R40, -R41.reuse, R40 ;  /* 0x0000002829287221 */ /* 0x040fe20000000100 */
[----:B------:R-:W-:Y:S01]  /*4270*/  FADD R48, -R41, R48 ;  /* 0x0000003029307221 */ /* 0x000fe20000000100 */
[----:B------:R-:W-:Y:S01]  /*4280*/  FADD R8, R29, -R41 ;  /* 0x800000291d087221 */ /* 0x000fe20000000000 */
[C---:B------:R-:W-:Y:S01]  /*4290*/  FADD R38, -R41.reuse, R38 ;  /* 0x0000002629267221 */ /* 0x040fe20000000100 */
[----:B------:R-:W-:Y:S01]  /*42a0*/  FADD R50, -R41, R50 ;  /* 0x0000003229327221 */ /* 0x000fe20000000100 */
[----:B------:R-:W-:Y:S01]  /*42b0*/  FFMA R41, R30, 1.925963033500011079e-08, R3 ;  /* 0x32a570601e297823 */ /* 0x000fe20000000003 */
[----:B------:R-:W-:Y:S01]  /*42c0*/  FFMA.RM R3, R26, R11, 12582913 ;  /* 0x4b4000011a037423 */ /* 0x000fe2000000400b */
[----:B------:R-:W-:Y:S01]  /*42d0*/  MUFU.EX2 R62, R62 ;  /* 0x0000003e003e7308 */ /* 0x000fe20000000800 */
[----:B------:R-:W-:Y:S01]  /*42e0*/  SHF.L.U32 R9, R9, 0x17, RZ ;  /* 0x0000001709097819 */ /* 0x000fe200000006ff */
[----:B------:R-:W-:-:S02]  /*42f0*/  IMAD.SHL.U32 R15, R15, 0x800000, RZ ;  /* 0x008000000f0f7824 */ /* 0x000fc400078e00ff */
[----:B------:R-:W-:Y:S01]  /*4300*/  FADD R27, R3, -12583039 ;  /* 0xcb40007f031b7421 */ /* 0x000fe20000000000 */
[----:B------:R-:W-:Y:S01]  /*4310*/  FFMA.SAT R30, R14, R5, 0.5 ;  /* 0x3f0000000e1e7423 */ /* 0x000fe20000002005 */
[----:B------:R-:W-:Y:S01]  /*4320*/  SHF.L.U32 R33, R33, 0x17, RZ ;  /* 0x0000001721217819 */ /* 0x000fe200000006ff */
[----:B------:R-:W-:Y:S02]  /*4330*/  IMAD.SHL.U32 R21, R21, 0x800000, RZ ;  /* 0x0080000015157824 */ /* 0x000fe400078e00ff */
[----:B------:R-:W-:Y:S01]  /*4340*/  FFMA R27, R24, 1.4426950216293334961, -R27 ;  /* 0x3fb8aa3b181b7823 */ /* 0x000fe2000000081b */
[----:B------:R-:W0:Y:S01]  /*4350*/  MUFU.EX2 R26, R25 ;  /* 0x00000019001a7308 */ /* 0x000e220000000800 */
[----:B------:R-:W-:Y:S01]  /*4360*/  FFMA.RM R30, R30, R11, 12582913 ;  /* 0x4b4000011e1e7423 */ /* 0x000fe2000000400b */
[----:B------:R-:W-:Y:S01]  /*4370*/  SHF.L.U32 R19, R19, 0x17, RZ ;  /* 0x0000001713137819 */ /* 0x000fe200000006ff */
[----:B------:R-:W-:Y:S01]  /*4380*/  FFMA R35, R24, 1.925963033500011079e-08, R27 ;  /* 0x32a5706018237823 */ /* 0x000fe2000000001b */
[----:B------:R-:W-:Y:S01]  /*4390*/  FFMA.SAT R24, R18, R5, 0.5 ;  /* 0x3f00000012187423 */ /* 0x000fe20000002005 */
[----:B------:R-:W-:-:S02]  /*43a0*/  SHF.L.U32 R27, R7, 0x17, RZ ;  /* 0x00000017071b7819 */ /* 0x000fc400000006ff */
[----:B------:R-:W-:Y:S01]  /*43b0*/  SHF.L.U32 R17, R17, 0x17, RZ ;  /* 0x0000001711117819 */ /* 0x000fe200000006ff */
[----:B------:R-:W-:Y:S01]  /*43c0*/  FFMA.RM R7, R24, R11, 12582913 ;  /* 0x4b40000118077423 */ /* 0x000fe2000000400b */
[----:B------:R-:W-:Y:S01]  /*43d0*/  MUFU.EX2 R60, R60 ;  /* 0x0000003c003c7308 */ /* 0x000fe20000000800 */
[----:B------:R-:W-:Y:S02]  /*43e0*/  SHF.L.U32 R24, R31, 0x17, RZ ;  /* 0x000000171f187819 */ /* 0x000fe400000006ff */
[----:B------:R-:W-:Y:S01]  /*43f0*/  FADD R29, R7, -12583039 ;  /* 0xcb40007f071d7421 */ /* 0x000fe20000000000 */
[----:B------:R-:W-:Y:S02]  /*4400*/  SHF.L.U32 R13, R13, 0x17, RZ ;  /* 0x000000170d0d7819 */ /* 0x000fe400000006ff */
[----:B------:R-:W-:Y:S01]  /*4410*/  SHF.L.U32 R7, R7, 0x17, RZ ;  /* 0x0000001707077819 */ /* 0x000fe200000006ff */
[C---:B------:R-:W-:Y:S01]  /*4420*/  FFMA R29, R18.reuse, 1.4426950216293334961, -R29 ;  /* 0x3fb8aa3b121d7823 */ /* 0x040fe2000000081d */
[----:B0-----:R-:W-:Y:S01]  /*4430*/  FMUL R27, R27, R26 ;  /* 0x0000001a1b1b7220 */ /* 0x001fe20000400000 */
[----:B------:R-:W-:Y:S01]  /*4440*/  FMUL R26, R9, R62 ;  /* 0x0000003e091a7220 */ /* 0x000fe20000400000 */
[----:B------:R-:W0:Y:S01]  /*4450*/  MUFU.EX2 R57, R56 ;  /* 0x0000003800397308 */ /* 0x000e220000000800 */
[----:B------:R-:W-:Y:S01]  /*4460*/  FFMA R49, R18, 1.925963033500011079e-08, R29 ;  /* 0x32a5706012317823 */ /* 0x000fe2000000001d */
[----:B------:R-:W-:Y:S01]  /*4470*/  FFMA.SAT R18, R16, R5, 0.5 ;  /* 0x3f00000010127423 */ /* 0x000fe20000002005 */
[----:B------:R-:W-:-:S03]  /*4480*/  SHF.L.U32 R23, R23, 0x17, RZ ;  /* 0x0000001717177819 */ /* 0x000fc600000006ff */
[----:B------:R-:W-:Y:S01]  /*4490*/  FFMA.RM R9, R18, R11, 12582913 ;  /* 0x4b40000112097423 */ /* 0x000fe2000000400b */
[----:B------:R-:W-:Y:S01]  /*44a0*/  FFMA.SAT R18, R22, R5, 0.5 ;  /* 0x3f00000016127423 */ /* 0x000fe20000002005 */
[----:B------:R-:W1:Y:S02]  /*44b0*/  MUFU.EX2 R58, R58 ;  /* 0x0000003a003a7308 */ /* 0x000e640000000800 */
[C---:B------:R-:W-:Y:S01]  /*44c0*/  FADD R25, R9.reuse, -12583039 ;  /* 0xcb40007f09197421 */ /* 0x040fe20000000000 */
[----:B------:R-:W-:-:S03]  /*44d0*/  SHF.L.U32 R9, R9, 0x17, RZ ;  /* 0x0000001709097819 */ /* 0x000fc600000006ff */
[----:B------:R-:W-:Y:S02]  /*44e0*/  FFMA R25, R16, 1.4426950216293334961, -R25 ;  /* 0x3fb8aa3b10197823 */ /* 0x000fe40000000819 */
[----:B------:R-:W2:Y:S01]  /*44f0*/  MUFU.EX2 R54, R54 ;  /* 0x0000003600367308 */ /* 0x000ea20000000800 */
[----:B0-----:R-:W-:Y:S01]  /*4500*/  FMUL R24, R24, R57 ;  /* 0x0000003918187220 */ /* 0x001fe20000400000 */
[----:B------:R-:W-:Y:S01]  /*4510*/  FFMA R47, R16, 1.925963033500011079e-08, R25 ;  /* 0x32a57060102f7823 */ /* 0x000fe20000000019 */
[----:B------:R-:W-:Y:S01]  /*4520*/  FFMA.SAT R16, R20, R5, 0.5 ;  /* 0x3f00000014107423 */ /* 0x000fe20000002005 */
[----:B------:R-:W-:-:S03]  /*4530*/  FMUL R25, R15, R60 ;  /* 0x0000003c0f197220 */ /* 0x000fc60000400000 */
[----:B------:R-:W-:Y:S01]  /*4540*/  FFMA.RM R29, R16, R11, 12582913 ;  /* 0x4b400001101d7423 */ /* 0x000fe2000000400b */
[----:B------:R-:W-:Y:S01]  /*4550*/  FFMA.SAT R16, R34, R5, 0.5 ;  /* 0x3f00000022107423 */ /* 0x000fe20000002005 */
[----:B-1----:R-:W-:Y:S02]  /*4560*/  FMUL R23, R23, R58 ;  /* 0x0000003a17177220 */ /* 0x002fe40000400000 */
[----:B------:R-:W-:-:S04]  /*4570*/  FADD R15, R29, -12583039 ;  /* 0xcb40007f1d0f7421 */ /* 0x000fc80000000000 */
[----:B------:R-:W-:Y:S01]  /*4580*/  FFMA R15, R20, 1.4426950216293334961, -R15 ;  /* 0x3fb8aa3b140f7823 */ /* 0x000fe2000000080f */
[----:B--2---:R-:W-:-:S03]  /*4590*/  FMUL R21, R21, R54 ;  /* 0x0000003615157220 */ /* 0x004fc60000400000 */
[----:B------:R-:W-:Y:S01]  /*45a0*/  FFMA R53, R20, 1.925963033500011079e-08, R15 ;  /* 0x32a5706014357823 */ /* 0x000fe2000000000f */
[----:B------:R-:W-:Y:S01]  /*45b0*/  FFMA.RM R15, R16, R11, 12582913 ;  /* 0x4b400001100f7423 */ /* 0x000fe2000000400b */
[----:B------:R-:W0:Y:S03]  /*45c0*/  MUFU.EX2 R20, R51 ;  /* 0x0000003300147308 */ /* 0x000e260000000800 */
[----:B------:R-:W-:-:S04]  /*45d0*/  FADD R31, R15, -12583039 ;  /* 0xcb40007f0f1f7421 */ /* 0x000fc80000000000 */
[C---:B------:R-:W-:Y:S01]  /*45e0*/  FFMA R31, R34.reuse, 1.4426950216293334961, -R31 ;  /* 0x3fb8aa3b221f7823 */ /* 0x040fe2000000081f */
[----:B------:R-:W1:Y:S03]  /*45f0*/  MUFU.EX2 R16, R55 ;  /* 0x0000003700107308 */ /* 0x000e660000000800 */
[----:B------:R-:W-:Y:S01]  /*4600*/  FFMA R52, R34, 1.925963033500011079e-08, R31 ;  /* 0x32a5706022347823 */ /* 0x000fe2000000001f */
[----:B------:R-:W-:Y:S01]  /*4610*/  FFMA.RM R31, R18, R11, 12582913 ;  /* 0x4b400001121f7423 */ /* 0x000fe2000000400b */
[----:B------:R-:W-:-:S03]  /*4620*/  FFMA.SAT R34, R46, R5, 0.5 ;  /* 0x3f0000002e227423 */ /* 0x000fc60000002005 */
[----:B------:R-:W-:Y:S01]  /*4630*/  FADD R57, R31, -12583039 ;  /* 0xcb40007f1f397421 */ /* 0x000fe20000000000 */
[----:B------:R-:W2:Y:S01]  /*4640*/  MUFU.EX2 R18, R39 ;  /* 0x0000002700127308 */ /* 0x000ea20000000800 */
[----:B0-----:R-:W-:Y:S01]  /*4650*/  FMUL R20, R19, R20 ;  /* 0x0000001413147220 */ /* 0x001fe20000400000 */
[----:B------:R-:W-:Y:S01]  /*4660*/  FFMA.RM R34, R34, R11, 12582913 ;  /* 0x4b40000122227423 */ /* 0x000fe2000000400b */
[----:B------:R-:W-:-:S04]  /*4670*/  FFMA R57, R22, 1.4426950216293334961, -R57 ;  /* 0x3fb8aa3b16397823 */ /* 0x000fc80000000839 */
[----:B------:R-:W-:Y:S01]  /*4680*/  FFMA R56, R22, 1.925963033500011079e-08, R57 ;  /* 0x32a5706016387823 */ /* 0x000fe20000000039 */
[----:B-1----:R-:W-:Y:S01]  /*4690*/  FMUL R22, R33, R16 ;  /* 0x0000001021167220 */ /* 0x002fe20000400000 */
[----:B------:R-:W-:Y:S01]  /*46a0*/  FADD R33, R30, -12583039 ;  /* 0xcb40007f1e217421 */ /* 0x000fe20000000000 */
[----:B------:R-:W0:Y:S03]  /*46b0*/  MUFU.EX2 R16, R41 ;  /* 0x0000002900107308 */ /* 0x000e260000000800 */
[----:B------:R-:W-:-:S04]  /*46c0*/  FFMA R33, R14, 1.4426950216293334961, -R33 ;  /* 0x3fb8aa3b0e217823 */ /* 0x000fc80000000821 */
[----:B------:R-:W-:Y:S01]  /*46d0*/  FFMA R55, R14, 1.925963033500011079e-08, R33 ;  /* 0x32a570600e377823 */ /* 0x000fe20000000021 */
[----:B------:R-:W-:Y:S01]  /*46e0*/  FFMA.SAT R14, R28, R5, 0.5 ;  /* 0x3f0000001c0e7423 */ /* 0x000fe20000002005 */
[----:B--2---:R-:W-:Y:S01]  /*46f0*/  FMUL R18, R13, R18 ;  /* 0x000000120d127220 */ /* 0x004fe20000400000 */
[----:B------:R-:W-:Y:S02]  /*4700*/  MUFU.EX2 R56, R56 ;  /* 0x0000003800387308 */ /* 0x000fe40000000800 */
[----:B------:R-:W-:-:S04]  /*4710*/  FFMA.RM R14, R14, R11, 12582913 ;  /* 0x4b4000010e0e7423 */ /* 0x000fc8000000400b */
[C---:B------:R-:W-:Y:S01]  /*4720*/  FADD R33, R14.reuse, -12583039 ;  /* 0xcb40007f0e217421 */ /* 0x040fe20000000000 */
[----:B------:R-:W-:Y:S01]  /*4730*/  SHF.L.U32 R14, R14, 0x17, RZ ;  /* 0x000000170e0e7819 */ /* 0x000fe200000006ff */
[----:B------:R-:W-:Y:S02]  /*4740*/  MUFU.EX2 R55, R55 ;  /* 0x0000003700377308 */ /* 0x000fe40000000800 */
        /* <DEDUP_REMOVED lines=8> */
[----:B0-----:R-:W-:Y:S01]  /*47d0*/  FMUL R19, R17, R16 ;  /* 0x0000001011137220 */ /* 0x001fe20000400000 */
[----:B------:R-:W-:Y:S01]  /*47e0*/  FADD R17, R34, -12583039 ;  /* 0xcb40007f22117421 */ /* 0x000fe20000000000 */
[----:B------:R-:W-:Y:S01]  /*47f0*/  FFMA.SAT R10, R6, R5, 0.5 ;  /* 0x3f000000060a7423 */ /* 0x000fe20000002005 */
[----:B------:R-:W0:Y:S01]  /*4800*/  MUFU.EX2 R16, R49 ;  /* 0x0000003100107308 */ /* 0x000e220000000800 */
[----:B------:R-:W-:Y:S01]  /*4810*/  SHF.L.U32 R34, R34, 0x17, RZ ;  /* 0x0000001722227819 */ /* 0x000fe200000006ff */
[----:B------:R-:W-:Y:S01]  /*4820*/  FFMA R17, R46, 1.4426950216293334961, -R17 ;  /* 0x3fb8aa3b2e117823 */ /* 0x000fe20000000811 */
[----:B------:R-:W-:-:S03]  /*4830*/  FFMA.RM R13, R10, R11, 12582913 ;  /* 0x4b4000010a0d7423 */ /* 0x000fc6000000400b */
[----:B------:R-:W-:Y:S01]  /*4840*/  FFMA R46, R46, 1.925963033500011079e-08, R17 ;  /* 0x32a570602e2e7823 */ /* 0x000fe20000000011 */
[----:B------:R-:W-:Y:S01]  /*4850*/  FADD R17, R13, -12583039 ;  /* 0xcb40007f0d117421 */ /* 0x000fe20000000000 */
[----:B------:R1:W2:Y:S03]  /*4860*/  MUFU.EX2 R10, R35 ;  /* 0x00000023000a7308 */ /* 0x0002a60000000800 */
[----:B------:R-:W-:-:S04]  /*4870*/  FFMA R17, R6, 1.4426950216293334961, -R17 ;  /* 0x3fb8aa3b06117823 */ /* 0x000fc80000000811 */
[----:B------:R-:W-:Y:S01]  /*4880*/  FFMA R39, R6, 1.925963033500011079e-08, R17 ;  /* 0x32a5706006277823 */ /* 0x000fe20000000011 */
[----:B------:R-:W-:Y:S01]  /*4890*/  FFMA.SAT R6, R40, R5, 0.5 ;  /* 0x3f00000028067423 */ /* 0x000fe20000002005 */
[----:B------:R-:W-:Y:S02]  /*48a0*/  IMAD.SHL.U32 R17, R3, 0x800000, RZ ;  /* 0x0080000003117824 */ /* 0x000fe400078e00ff */
[----:B0-----:R-:W-:Y:S01]  /*48b0*/  FMUL R16, R7, R16 ;  /* 0x0000001007107220 */ /* 0x001fe20000400000 */
[----:B------:R-:W0:Y:S01]  /*48c0*/  MUFU.EX2 R33, R33 ;  /* 0x0000002100217308 */ /* 0x000e220000000800 */
[----:B------:R-:W-:Y:S01]  /*48d0*/  FFMA.RM R3, R6, R11, 12582913 ;  /* 0x4b40000106037423 */ /* 0x000fe2000000400b */
[----:B------:R-:W-:-:S03]  /*48e0*/  FFMA.SAT R6, R0, R5, 0.5 ;  /* 0x3f00000000067423 */ /* 0x000fc60000002005 */
[----:B------:R-:W-:Y:S01]  /*48f0*/  FADD R41, R3, -12583039 ;  /* 0xcb40007f03297421 */ /* 0x000fe20000000000 */
[----:B-1----:R-:W-:Y:S01]  /*4900*/  FFMA.RM R35, R6, R11, 12582913 ;  /* 0x4b40000106237423 */ /* 0x002fe2000000400b */
[----:B--2---:R-:W-:Y:S01]  /*4910*/  FMUL R17, R17, R10 ;  /* 0x0000000a11117220 */ /* 0x004fe20000400000 */
[----:B------:R-:W-:Y:S01]  /*4920*/  MUFU.EX2 R6, R53 ;  /* 0x0000003500067308 */ /* 0x000fe20000000800 */
[C---:B------:R-:W-:Y:S01]  /*4930*/  FFMA R41, R40.reuse, 1.4426950216293334961, -R41 ;  /* 0x3fb8aa3b28297823 */ /* 0x040fe20000000829 */
[----:B------:R-:W-:Y:S01]  /*4940*/  FADD R7, R35, -12583039 ;  /* 0xcb40007f23077421 */ /* 0x000fe20000000000 */
[----:B------:R-:W-:Y:S01]  /*4950*/  SHF.L.U32 R3, R3, 0x17, RZ ;  /* 0x0000001703037819 */ /* 0x000fe200000006ff */
[----:B------:R-:W-:Y:S02]  /*4960*/  IMAD.SHL.U32 R35, R35, 0x800000, RZ ;  /* 0x0080000023237824 */ /* 0x000fe400078e00ff */
[----:B------:R-:W-:Y:S01]  /*4970*/  FFMA R41, R40, 1.925963033500011079e-08, R41 ;  /* 0x32a5706028297823 */ /* 0x000fe20000000029 */
[----:B------:R-:W-:Y:S01]  /*4980*/  FFMA R7, R0, 1.4426950216293334961, -R7 ;  /* 0x3fb8aa3b00077823 */ /* 0x000fe20000000807 */
[----:B------:R-:W-:Y:S01]  /*4990*/  FFMA.SAT R40, R8, R5, 0.5 ;  /* 0x3f00000008287423 */ /* 0x000fe20000002005 */
[----:B------:R-:W1:Y:S01]  /*49a0*/  MUFU.EX2 R10, R47 ;  /* 0x0000002f000a7308 */ /* 0x000e620000000800 */
[----:B0-----:R-:W-:Y:S01]  /*49b0*/  FMUL R28, R28, R33 ;  /* 0x000000211c1c7220 */ /* 0x001fe20000400000 */
[----:B------:R-:W-:Y:S01]  /*49c0*/  FFMA R49, R0, 1.925963033500011079e-08, R7 ;  /* 0x32a5706000317823 */ /* 0x000fe20000000007 */
[----:B------:R-:W-:Y:S01]  /*49d0*/  FFMA.SAT R0, R48, R5, 0.5 ;  /* 0x3f00000030007423 */ /* 0x000fe20000002005 */
[----:B------:R-:W-:-:S03]  /*49e0*/  FFMA.RM R40, R40, R11, 12582913 ;  /* 0x4b40000128287423 */ /* 0x000fc6000000400b */
[----:B------:R-:W-:Y:S01]  /*49f0*/  FFMA.RM R0, R0, R11, 12582913 ;  /* 0x4b40000100007423 */ /* 0x000fe2000000400b */
[----:B------:R-:W-:Y:S03]  /*4a00*/  MUFU.EX2 R39, R39 ;  /* 0x0000002700277308 */ /* 0x000fe60000000800 */
[C---:B------:R-:W-:Y:S01]  /*4a10*/  FADD R7, R0.reuse, -12583039 ;  /* 0xcb40007f00077421 */ /* 0x040fe20000000000 */
[----:B------:R-:W-:-:S03]  /*4a20*/  SHF.L.U32 R0, R0, 0x17, RZ ;  /* 0x0000001700007819 */ /* 0x000fc600000006ff */
[C---:B------:R-:W-:Y:S01]  /*4a30*/  FFMA R7, R48.reuse, 1.4426950216293334961, -R7 ;  /* 0x3fb8aa3b30077823 */ /* 0x040fe20000000807 */
[----:B------:R-:W-:Y:S01]  /*4a40*/  MUFU.EX2 R54, R49 ;  /* 0x0000003100367308 */ /* 0x000fe20000000800 */
[----:B-1----:R-:W-:Y:S01]  /*4a50*/  FMUL R10, R9, R10 ;  /* 0x0000000a090a7220 */ /* 0x002fe20000400000 */
[----:B------:R-:W-:Y:S01]  /*4a60*/  SHF.L.U32 R9, R29, 0x17, RZ ;  /* 0x000000171d097819 */ /* 0x000fe200000006ff */
[----:B------:R-:W-:Y:S01]  /*4a70*/  FFMA R48, R48, 1.925963033500011079e-08, R7 ;  /* 0x32a5706030307823 */ /* 0x000fe20000000007 */
[----:B------:R-:W-:-:S03]  /*4a80*/  FADD R29, R40, -12583039 ;  /* 0xcb40007f281d7421 */ /* 0x000fc60000000000 */
[----:B------:R-:W-:Y:S01]  /*4a90*/  FMUL R9, R9, R6 ;  /* 0x0000000609097220 */ /* 0x000fe20000400000 */
[----:B------:R-:W0:Y:S01]  /*4aa0*/  MUFU.EX2 R7, R52 ;  /* 0x0000003400077308 */ /* 0x000e220000000800 */
[----:B------:R-:W-:Y:S01]  /*4ab0*/  FFMA R29, R8, 1.4426950216293334961, -R29 ;  /* 0x3fb8aa3b081d7823 */ /* 0x000fe2000000081d */
[----:B------:R-:W-:-:S03]  /*4ac0*/  FFMA.SAT R6, R38, R5, 0.5 ;  /* 0x3f00000026067423 */ /* 0x000fc60000002005 */
[----:B------:R-:W-:Y:S01]  /*4ad0*/  FFMA R47, R8, 1.925963033500011079e-08, R29 ;  /* 0x32a57060082f7823 */ /* 0x000fe2000000001d */
[----:B------:R-:W-:Y:S02]  /*4ae0*/  IMAD.SHL.U32 R8, R15, 0x800000, RZ ;  /* 0x008000000f087824 */ /* 0x000fe400078e00ff */
[----:B------:R-:W-:Y:S01]  /*4af0*/  FFMA.RM R15, R6, R11, 12582913 ;  /* 0x4b400001060f7423 */ /* 0x000fe2000000400b */
[----:B------:R-:W-:Y:S01]  /*4b00*/  FFMA.SAT R6, R2, R5, 0.5 ;  /* 0x3f00000002067423 */ /* 0x000fe20000002005 */
[----:B------:R-:W1:Y:S02]  /*4b10*/  MUFU.EX2 R57, R48 ;  /* 0x0000003000397308 */ /* 0x000e640000000800 */
[C---:B------:R-:W-:Y:S01]  /*4b20*/  FADD R29, R15.reuse, -12583039 ;  /* 0xcb40007f0f1d7421 */ /* 0x040fe20000000000 */
[----:B------:R-:W-:-:S03]  /*4b30*/  SHF.L.U32 R15, R15, 0x17, RZ ;  /* 0x000000170f0f7819 */ /* 0x000fc600000006ff */
[----:B------:R-:W-:Y:S01]  /*4b40*/  FFMA R29, R38, 1.4426950216293334961, -R29 ;  /* 0x3fb8aa3b261d7823 */ /* 0x000fe2000000081d */
[----:B0-----:R-:W-:Y:S01]  /*4b50*/  FMUL R8, R8, R7 ;  /* 0x0000000708087220 */ /* 0x001fe20000400000 */
[----:B------:R-:W-:Y:S01]  /*4b60*/  SHF.L.U32 R7, R31, 0x17, RZ ;  /* 0x000000171f077819 */ /* 0x000fe200000006ff */
[----:B------:R-:W-:Y:S01]  /*4b70*/  FFMA.RM R31, R6, R11, 12582913 ;  /* 0x4b400001061f7423 */ /* 0x000fe2000000400b */
[----:B------:R-:W-:Y:S01]  /*4b80*/  FFMA R38, R38, 1.925963033500011079e-08, R29 ;  /* 0x32a5706026267823 */ /* 0x000fe2000000001d */
[----:B------:R-:W-:Y:S01]  /*4b90*/  SHF.L.U32 R6, R30, 0x17, RZ ;  /* 0x000000171e067819 */ /* 0x000fe200000006ff */
[----:B------:R-:W-:Y:S01]  /*4ba0*/  MUFU.EX2 R47, R47 ;  /* 0x0000002f002f7308 */ /* 0x000fe20000000800 */
[----:B------:R-:W-:Y:S01]  /*4bb0*/  FADD R29, R31, -12583039 ;  /* 0xcb40007f1f1d7421 */ /* 0x000fe20000000000 */
[----:B------:R-:W-:Y:S02]  /*4bc0*/  FMUL R7, R7, R56 ;  /* 0x0000003807077220 */ /* 0x000fe40000400000 */
[----:B------:R-:W-:Y:S01]  /*4bd0*/  FMUL R6, R6, R55 ;  /* 0x0000003706067220 */ /* 0x000fe20000400000 */
[----:B------:R-:W-:Y:S01]  /*4be0*/  FFMA R29, R2, 1.4426950216293334961, -R29 ;  /* 0x3fb8aa3b021d7823 */ /* 0x000fe2000000081d */
[----:B-1----:R-:W-:-:S02]  /*4bf0*/  FMUL R0, R0, R57 ;  /* 0x0000003900007220 */ /* 0x002fc40000400000 */
[----:B------:R-:W-:Y:S01]  /*4c00*/  MUFU.EX2 R55, R46 ;  /* 0x0000002e00377308 */ /* 0x000fe20000000800 */
[----:B------:R-:W-:Y:S01]  /*4c10*/  FFMA R51, R2, 1.925963033500011079e-08, R29 ;  /* 0x32a5706002337823 */ /* 0x000fe2000000001d */
[----:B------:R-:W-:-:S04]  /*4c20*/  FFMA.SAT R2, R50, R5, 0.5 ;  /* 0x3f00000032027423 */ /* 0x000fc80000002005 */
[----:B------:R-:W-:Y:S01]  /*4c30*/  FFMA.RM R30, R2, R11, 12582913 ;  /* 0x4b400001021e7423 */ /* 0x000fe2000000400b */
[----:B------:R-:W-:Y:S01]  /*4c40*/  FFMA.SAT R2, R12, R5, 0.5 ;  /* 0x3f0000000c027423 */ /* 0x000fe20000002005 */
[----:B------:R-:W-:Y:S02]  /*4c50*/  MUFU.EX2 R38, R38 ;  /* 0x0000002600267308 */ /* 0x000fe40000000800 */
[----:B------:R-:W-:-:S04]  /*4c60*/  FADD R29, R30, -12583039 ;  /* 0xcb40007f1e1d7421 */ /* 0x000fc80000000000 */
[C---:B------:R-:W-:Y:S02]  /*4c70*/  FFMA R29, R50.reuse, 1.4426950216293334961, -R29 ;  /* 0x3fb8aa3b321d7823 */ /* 0x040fe4000000081d */
[----:B------:R-:W-:Y:S02]  /*4c80*/  MUFU.EX2 R51, R51 ;  /* 0x0000003300337308 */ /* 0x000fe40000000800 */
[----:B------:R-:W-:Y:S01]  /*4c90*/  FFMA R52, R50, 1.925963033500011079e-08, R29 ;  /* 0x32a5706032347823 */ /* 0x000fe2000000001d */
[----:B------:R-:W-:-:S04]  /*4ca0*/  FFMA.SAT R50, R4, R5, 0.5 ;  /* 0x3f00000004327423 */ /* 0x000fc80000002005 */
[-C--:B------:R-:W-:Y:S01]  /*4cb0*/  FFMA.RM R50, R50, R11.reuse, 12582913 ;  /* 0x4b40000132327423 */ /* 0x080fe2000000400b */
[----:B------:R-:W-:Y:S01]  /*4cc0*/  FFMA.RM R11, R2, R11, 12582913 ;  /* 0x4b400001020b7423 */ /* 0x000fe2000000400b */
[----:B------:R-:W0:Y:S02]  /*4cd0*/  MUFU.EX2 R29, R32 ;  /* 0x00000020001d7308 */ /* 0x000e240000000800 */
[----:B------:R-:W-:-:S04]  /*4ce0*/  FADD R5, R50, -12583039 ;  /* 0xcb40007f32057421 */ /* 0x000fc80000000000 */
[C---:B------:R-:W-:Y:S02]  /*4cf0*/  FFMA R5, R4.reuse, 1.4426950216293334961, -R5 ;  /* 0x3fb8aa3b04057823 */ /* 0x040fe40000000805 */
[----:B------:R-:W1:Y:S02]  /*4d00*/  MUFU.EX2 R32, R41 ;  /* 0x0000002900207308 */ /* 0x000e640000000800 */
[----:B------:R-:W-:Y:S01]  /*4d10*/  FFMA R53, R4, 1.925963033500011079e-08, R5 ;  /* 0x32a5706004357823 */ /* 0x000fe20000000005 */
[----:B------:R-:W-:Y:S01]  /*4d20*/  FADD R5, RZ, R27 ;  /* 0x0000001bff057221 */ /* 0x000fe20000000000 */
[----:B------:R-:W-:-:S03]  /*4d30*/  SHF.L.U32 R4, R13, 0x17, RZ ;  /* 0x000000170d047819 */ /* 0x000fc600000006ff */
[----:B------:R-:W-:Y:S01]  /*4d40*/  FADD R2, R5, R26 ;  /* 0x0000001a05027221 */ /* 0x000fe20000000000 */
[----:B------:R-:W-:Y:S01]  /*4d50*/  MUFU.EX2 R52, R52 ;  /* 0x0000003400347308 */ /* 0x000fe20000000800 */
[----:B0-----:R-:W-:Y:S01]  /*4d60*/  FMUL R29, R14, R29 ;  /* 0x0000001d0e1d7220 */ /* 0x001fe20000400000 */
[----:B------:R-:W-:Y:S01]  /*4d70*/  FMUL R4, R4, R39 ;  /* 0x0000002704047220 */ /* 0x000fe20000400000 */
[----:B------:R-:W-:-:S04]  /*4d80*/  FADD R5, R2, R25 ;  /* 0x0000001902057221 */ /* 0x000fc80000000000 */
[----:B------:R-:W-:Y:S01]  /*4d90*/  FADD R2, R5, R24 ;  /* 0x0000001805027221 */ /* 0x000fe20000000000 */
[----:B------:R-:W0:Y:S01]  /*4da0*/  MUFU.EX2 R53, R53 ;  /* 0x0000003500357308 */ /* 0x000e220000000800 */
[----:B-1----:R-:W-:Y:S01]  /*4db0*/  FMUL R3, R3, R32 ;  /* 0x0000002003037220 */ /* 0x002fe20000400000 */
        /* <DEDUP_REMOVED lines=18> */
[----:B------:R-:W-:-:S03]  /*4ee0*/  FADD R33, R11, -12583039 ;  /* 0xcb40007f0b217421 */ /* 0x000fc60000000000 */
[----:B------:R-:W-:Y:S01]  /*4ef0*/  FADD R13, R2, R29 ;  /* 0x0000001d020d7221 */ /* 0x000fe20000000000 */
[----:B------:R-:W-:-:S03]  /*4f00*/  FFMA R33, R12, 1.4426950216293334961, -R33 ;  /* 0x3fb8aa3b0c217823 */ /* 0x000fc60000000821 */
[----:B------:R-:W-:Y:S01]  /*4f10*/  FADD R2, R13, R28 ;  /* 0x0000001c0d027221 */ /* 0x000fe20000000000 */
[----:B------:R-:W-:-:S03]  /*4f20*/  FFMA R33, R12, 1.925963033500011079e-08, R33 ;  /* 0x32a570600c217823 */ /* 0x000fc60000000021 */
[----:B------:R-:W-:Y:S01]  /*4f30*/  FADD R13, R2, R5 ;  /* 0x00000005020d7221 */ /* 0x000fe20000000000 */
[----:B------:R-:W-:Y:S01]  /*4f40*/  FMUL R2, R35, R54 ;  /* 0x0000003623027220 */ /* 0x000fe20000400000 */
[----:B------:R-:W0:Y:S01]  /*4f50*/  MUFU.EX2 R40, R33 ;  /* 0x0000002100287308 */ /* 0x000e220000000800 */
[----:B------:R-:W-:Y:S01]  /*4f60*/  SHF.L.U32 R35, R30, 0x17, RZ ;  /* 0x000000171e237819 */ /* 0x000fe200000006ff */
[----:B------:R-:W-:-:S04]  /*4f70*/  FADD R14, R13, R4 ;  /* 0x000000040d0e7221 */ /* 0x000fc80000000000 */
[----:B------:R-:W-:Y:S01]  /*4f80*/  FADD R13, R14, R3 ;  /* 0x000000030e0d7221 */ /* 0x000fe20000000000 */
[----:B------:R-:W-:Y:S02]  /*4f90*/  IMAD.SHL.U32 R14, R31, 0x800000, RZ ;  /* 0x008000001f0e7824 */ /* 0x000fe400078e00ff */
[----:B------:R-:W-:Y:S01]  /*4fa0*/  FMUL R31, R15, R38 ;  /* 0x000000260f1f7220 */ /* 0x000fe20000400000 */
[----:B------:R-:W-:Y:S01]  /*4fb0*/  FMUL R35, R35, R52 ;  /* 0x0000003423237220 */ /* 0x000fe20000400000 */
[----:B------:R-:W-:Y:S01]  /*4fc0*/  FADD R13, R13, R2 ;  /* 0x000000020d0d7221 */ /* 0x000fe20000000000 */
[----:B------:R-:W-:-:S03]  /*4fd0*/  FMUL R30, R14, R51 ;  /* 0x000000330e1e7220 */ /* 0x000fc60000400000 */
        /* <DEDUP_REMOVED lines=18> */
.L_x_16246:
        /* <DEDUP_REMOVED lines=12> */
[----:B0-----:R-:W-:Y:S05]  /*51c0*/  CALL.REL.NOINC `($__internal_257_$__cuda_sm3x_div_rn_noftz_f32_slowpath) ;  /* 0x0000003c00387944 */ /* 0x001fea0003c00000 */
[----:B------:R-:W-:-:S07]  /*51d0*/  MOV R14, R11 ;  /* 0x0000000b000e7202 */ /* 0x000fce0000000f00 */
.L_x_16175:
[----:B------:R-:W-:Y:S05]  /*51e0*/  BSYNC.RECONVERGENT B3 ;  /* 0x0000000000037941 */ /* 0x000fea0003800200 */
.L_x_16174:
        /* <DEDUP_REMOVED lines=12> */
[----:B0-----:R-:W-:Y:S05]  /*52b0*/  CALL.REL.NOINC `($__internal_257_$__cuda_sm3x_div_rn_noftz_f32_slowpath) ;  /* 0x0000003800fc7944 */ /* 0x001fea0003c00000 */
[----:B------:R-:W-:-:S07]  /*52c0*/  IMAD.MOV.U32 R15, RZ, RZ, R11 ;  /* 0x000000ffff0f7224 */ /* 0x000fce00078e000b */
.L_x_16177:
[----:B------:R-:W-:Y:S05]  /*52d0*/  BSYNC.RECONVERGENT B3 ;  /* 0x0000000000037941 */ /* 0x000fea0003800200 */
.L_x_16176:
        /* <DEDUP_REMOVED lines=13> */
[----:B------:R-:W-:-:S07]  /*53b0*/  MOV R38, R11 ;  /* 0x0000000b00267202 */ /* 0x000fce0000000f00 */
.L_x_16179:
[----:B------:R-:W-:Y:S05]  /*53c0*/  BSYNC.RECONVERGENT B3 ;  /* 0x0000000000037941 */ /* 0x000fea0003800200 */
.L_x_16178:
        /* <DEDUP_REMOVED lines=12> */
[----:B0-----:R-:W-:Y:S05]  /*5490*/  CALL.REL.NOINC `($__internal_257_$__cuda_sm3x_div_rn_noftz_f32_slowpath) ;  /* 0x0000003800847944 */ /* 0x001fea0003c00000 */
[----:B------:R-:W-:-:S07]  /*54a0*/  MOV R39, R11 ;  /* 0x0000000b00277202 */ /* 0x000fce0000000f00 */
.L_x_16181:
[----:B------:R-:W-:Y:S05]  /*54b0*/  BSYNC.RECONVERGENT B3 ;  /* 0x0000000000037941 */ /* 0x000fea0003800200 */
.L_x_16180:
        /* <DEDUP_REMOVED lines=12> */
[----:B0-----:R-:W-:Y:S05]  /*5580*/  CALL.REL.NOINC `($__internal_257_$__cuda_sm3x_div_rn_noftz_f32_slowpath) ;  /* 0x0000003800487944 */ /* 0x001fea0003c00000 */
[----:B------:R-:W-:-:S07]  /*5590*/  MOV R24, R11 ;  /* 0x0000000b00187202 */ /* 0x000fce0000000f00 */
.L_x_16183:
[----:B------:R-:W-:Y:S05]  /*55a0*/  BSYNC.RECONVERGENT B3 ;  /* 0x0000000000037941 */ /* 0x000fea0003800200 */
.L_x_16182:
        /* <DEDUP_REMOVED lines=14> */
.L_x_16185:
[----:B------:R-:W-:Y:S05]  /*5690*/  BSYNC.RECONVERGENT B3 ;  /* 0x0000000000037941 */ /* 0x000fea0003800200 */
.L_x_16184:
        /* <DEDUP_REMOVED lines=14> */
.L_x_16187:
[----:B------:R-:W-:Y:S05]  /*5780*/  BSYNC.RECONVERGENT B3 ;  /* 0x0000000000037941 */ /* 0x000fea0003800200 */
.L_x_16186:
        /* <DEDUP_REMOVED lines=14> */
.L_x_16189:
[----:B------:R-:W-:Y:S05]  /*5870*/  BSYNC.RECONVERGENT B3 ;  /* 0x0000000000037941 */ /* 0x000fea0003800200 */
.L_x_16188:
        /* <DEDUP_REMOVED lines=14> */
.L_x_16191:
[----:B------:R-:W-:Y:S05]  /*5960*/  BSYNC.RECONVERGENT B3 ;  /* 0x0000000000037941 */ /* 0x000fea0003800200 */
.L_x_16190:
        /* <DEDUP_REMOVED lines=14> */
.L_x_16193:
[----:B------:R-:W-:Y:S05]  /*5a50*/  BSYNC.RECONVERGENT B3 ;  /* 0x0000000000037941 */ /* 0x000fea0003800200 */
.L_x_16192:
        /* <DEDUP_REMOVED lines=14> */
.L_x_16195:
[----:B------:R-:W-:Y:S05]  /*5b40*/  BSYNC.RECONVERGENT B3 ;  /* 0x0000000000037941 */ /* 0x000fea0003800200 */
.L_x_16194:
        /* <DEDUP_REMOVED lines=14> */
.L_x_16197:
[----:B------:R-:W-:Y:S05]  /*5c30*/  BSYNC.RECONVERGENT B3 ;  /* 0x0000000000037941 */ /* 0x000fea0003800200 */
.L_x_16196:
        /* <DEDUP_REMOVED lines=14> */
.L_x_16199:
[----:B------:R-:W-:Y:S05]  /*5d20*/  BSYNC.RECONVERGENT B3 ;  /* 0x0000000000037941 */ /* 0x000fea0003800200 */
.L_x_16198:
        /* <DEDUP_REMOVED lines=14> */
.L_x_16201:
[----:B------:R-:W-:Y:S05]  /*5e10*/  BSYNC.RECONVERGENT B3 ;  /* 0x0000000000037941 */ /* 0x000fea0003800200 */
.L_x_16200:
        /* <DEDUP_REMOVED lines=14> */
.L_x_16203:
[----:B------:R-:W-:Y:S05]  /*5f00*/  BSYNC.RECONVERGENT B3 ;  /* 0x0000000000037941 */ /* 0x000fea0003800200 */
.L_x_16202:
        /* <DEDUP_REMOVED lines=12> */
[----:B------:R-:W-:Y:S05]  /*5fd0*/  CALL.REL.NOINC `($__internal_257_$__cuda_sm3x_div_rn_noftz_f32_slowpath) ;  /* 0x0000002c00b47944 */ /* 0x000fea0003c00000 */
[----:B------:R-:W-:-:S07]  /*5fe0*/  MOV R41, R11 ;  /* 0x0000000b00297202 */ /* 0x000fce0000000f00 */
.L_x_16205:
[----:B------:R-:W-:Y:S05]  /*5ff0*/  BSYNC.RECONVERGENT B3 ;  /* 0x0000000000037941 */ /* 0x000fea0003800200 */
.L_x_16204:
        /* <DEDUP_REMOVED lines=12> */
[----:B------:R-:W-:Y:S05]  /*60c0*/  CALL.REL.NOINC `($__internal_257_$__cuda_sm3x_div_rn_noftz_f32_slowpath) ;  /* 0x0000002c00787944 */ /* 0x000fea0003c00000 */
[----:B------:R-:W-:-:S07]  /*60d0*/  MOV R8, R11 ;  /* 0x0000000b00087202 */ /* 0x000fce0000000f00 */
.L_x_16207:
[----:B------:R-:W-:Y:S05]  /*60e0*/  BSYNC.RECONVERGENT B3 ;  /* 0x0000000000037941 */ /* 0x000fea0003800200 */
.L_x_16206:
        /* <DEDUP_REMOVED lines=12> */
[----:B------:R-:W-:Y:S05]  /*61b0*/  CALL.REL.NOINC `($__internal_257_$__cuda_sm3x_div_rn_noftz_f32_slowpath) ;  /* 0x0000002c003c7944 */ /* 0x000fea0003c00000 */
[----:B------:R-:W-:-:S07]  /*61c0*/  IMAD.MOV.U32 R9, RZ, RZ, R11 ;  /* 0x000000ffff097224 */ /* 0x000fce00078e000b */
.L_x_16209:
[----:B------:R-:W-:Y:S05]  /*61d0*/  BSYNC.RECONVERGENT B3 ;  /* 0x0000000000037941 */ /* 0x000fea0003800200 */
.L_x_16208:
        /* <DEDUP_REMOVED lines=13> */
[----:B------:R-:W-:-:S07]  /*62b0*/  MOV R6, R11 ;  /* 0x0000000b00067202 */ /* 0x000fce0000000f00 */
.L_x_16211:
[----:B------:R-:W-:Y:S05]  /*62c0*/  BSYNC.RECONVERGENT B3 ;  /* 0x0000000000037941 */ /* 0x000fea0003800200 */
.L_x_16210:
        /* <DEDUP_REMOVED lines=12> */
[----:B------:R-:W-:Y:S05]  /*6390*/  CALL.REL.NOINC `($__internal_257_$__cuda_sm3x_div_rn_noftz_f32_slowpath) ;  /* 0x0000002800c47944 */ /* 0x000fea0003c00000 */
[----:B------:R-:W-:-:S07]  /*63a0*/  MOV R7, R11 ;  /* 0x0000000b00077202 */ /* 0x000fce0000000f00 */
.L_x_16213:
[----:B------:R-:W-:Y:S05]  /*63b0*/  BSYNC.RECONVERGENT B3 ;  /* 0x0000000000037941 */ /* 0x000fea0003800200 */
.L_x_16212:
        /* <DEDUP_REMOVED lines=14> */
.L_x_16215:
[----:B------:R-:W-:Y:S05]  /*64a0*/  BSYNC.RECONVERGENT B3 ;  /* 0x0000000000037941 */ /* 0x000fea0003800200 */
.L_x_16214:
        /* <DEDUP_REMOVED lines=14> */
.L_x_16217:
[----:B------:R-:W-:Y:S05]  /*6590*/  BSYNC.RECONVERGENT B3 ;  /* 0x0000000000037941 */ /* 0x000fea0003800200 */
.L_x_16216:
        /* <DEDUP_REMOVED lines=14> */
.L_x_16219:
[----:B------:R-:W-:Y:S05]  /*6680*/  BSYNC.RECONVERGENT B3 ;  /* 0x0000000000037941 */ /* 0x000fea0003800200 */
.L_x_16218:
        /* <DEDUP_REMOVED lines=14> */
.L_x_16221:
[----:B------:R-:W-:Y:S05]  /*6770*/  BSYNC.RECONVERGENT B3 ;  /* 0x0000000000037941 */ /* 0x000fea0003800200 */
.L_x_16220:
        /* <DEDUP_REMOVED lines=14> */
.L_x_16223:
[----:B------:R-:W-:Y:S05]  /*6860*/  BSYNC.RECONVERGENT B3 ;  /* 0x0000000000037941 */ /* 0x000fea0003800200 */
.L_x_16222:
        /* <DEDUP_REMOVED lines=14> */
.L_x_16225:
[----:B------:R-:W-:Y:S05]  /*6950*/  BSYNC.RECONVERGENT B3 ;  /* 0x0000000000037941 */ /* 0x000fea0003800200 */
.L_x_16224:
        /* <DEDUP_REMOVED lines=14> */
.L_x_16227:
[----:B------:R-:W-:Y:S05]  /*6a40*/  BSYNC.RECONVERGENT B3 ;  /* 0x0000000000037941 */ /* 0x000fea0003800200 */
.L_x_16226:
        /* <DEDUP_REMOVED lines=14> */
.L_x_16229:
[----:B------:R-:W-:Y:S05]  /*6b30*/  BSYNC.RECONVERGENT B3 ;  /* 0x0000000000037941 */ /* 0x000fea0003800200 */
.L_x_16228:
        /* <DEDUP_REMOVED lines=14> */
.L_x_16231:
[----:B------:R-:W-:Y:S05]  /*6c20*/  BSYNC.RECONVERGENT B3 ;  /* 0x0000000000037941 */ /* 0x000fea0003800200 */
.L_x_16230:
        /* <DEDUP_REMOVED lines=13> */
.L_x_16233:
[----:B------:R-:W-:Y:S05]  /*6d00*/  BSYNC.RECONVERGENT B3 ;  /* 0x0000000000037941 */ /* 0x000fea0003800200 */
.L_x_16232:
        /* <DEDUP_REMOVED lines=16> */
[----:B------:R-:W-:Y:S02]  /*6e10*/  IADD3.X R34, PT, PT, RZ, R0, RZ, P1, !PT ;  /* 0x00000000ff227210 */ /* 0x000fe40000ffe4ff */
[C---:B------:R-:W-:Y:S01]  /*6e20*/  SHF.L.U32 R12, R13.reuse, 0x2, RZ ;  /* 0x000000020d0c7819 */ /* 0x040fe200000006ff */
[----:B------:R-:W-:Y:S01]  /*6e30*/  IMAD.X R30, RZ, RZ, R0, P0 ;  /* 0x000000ffff1e7224 */ /* 0x000fe200000e0600 */
[----:B------:R-:W-:Y:S02]  /*6e40*/  R2UR UR12, R36 ;  /* 0x00000000240c72ca */ /* 0x000fe400000e0000 */
[----:B------:R-:W-:Y:S02]  /*6e50*/  LOP3.LUT R12, R12, 0xfffffff8, RZ, 0xc0, !PT ;  /* 0xfffffff80c0c7812 */ /* 0x000fe400078ec0ff */
[----:B------:R-:W-:Y:S02]  /*6e60*/  SHF.L.U64.HI R13, R13, 0x2, R30 ;  /* 0x000000020d0d7819 */ /* 0x000fe4000001021e */
[----:B------:R-:W-:-:S02]  /*6e70*/  IADD3 R12, P0, PT, R12, UR36, RZ ;  /* 0x000000240c0c7c10 */ /* 0x000fc4000ff1e0ff */
[C---:B------:R-:W-:Y:S02]  /*6e80*/  IADD3 R30, P1, PT, R26.reuse, 0xc0, RZ ;  /* 0x000000c01a1e7810 */ /* 0x040fe40007f3e0ff */
[----:B------:R-:W-:Y:S02]  /*6e90*/  IADD3.X R13, PT, PT, R13, UR37, RZ, P0, !PT ;  /* 0x000000250d0d7c10 */ /* 0x000fe400087fe4ff */
[----:B------:R-:W-:Y:S02]  /*6ea0*/  IADD3 R31, P0, PT, R26, 0x80, RZ ;  /* 0x000000801a1f7810 */ /* 0x000fe40007f1e0ff */
[-C--:B------:R-:W-:Y:S01]  /*6eb0*/  IADD3.X R27, PT, PT, RZ, R0.reuse, RZ, P1, !PT ;  /* 0x00000000ff1b7210 */ /* 0x080fe20000ffe4ff */
[----:B------:R0:W-:Y:S01]  /*6ec0*/  STG.E.64 desc[UR4][R12.64], R14 ;  /* 0x0000000e0c007986 */ /* 0x0001e2000c101b04 */
[----:B------:R-:W-:Y:S02]  /*6ed0*/  IADD3.X R32, PT, PT, RZ, R0, RZ, P0, !PT ;  /* 0x00000000ff207210 */ /* 0x000fe400007fe4ff */
[----:B------:R-:W-:-:S02]  /*6ee0*/  LEA.HI R33, P0, R34, R33, RZ, 0x1 ;  /* 0x0000002122217211 */ /* 0x000fc400078108ff */
[----:B------:R-:W-:Y:S02]  /*6ef0*/  LEA.HI R31, P1, R32, R31, RZ, 0x1 ;  /* 0x0000001f201f7211 */ /* 0x000fe400078308ff */
[----:B------:R-:W-:Y:S01]  /*6f00*/  R2UR UR13, R37 ;  /* 0x00000000250d72ca */ /* 0x000fe200000e0000 */
[----:B------:R-:W-:Y:S01]  /*6f10*/  IMAD.X R34, RZ, RZ, R34, P0 ;  /* 0x000000ffff227224 */ /* 0x000fe200000e0622 */
[----:B------:R-:W-:Y:S02]  /*6f20*/  IADD3.X R32, PT, PT, RZ, R32, RZ, P1, !PT ;  /* 0x00000020ff207210 */ /* 0x000fe40000ffe4ff */
[----:B------:R-:W-:Y:S01]  /*6f30*/  LEA.HI R30, P0, R27, R30, RZ, 0x1 ;  /* 0x0000001e1b1e7211 */ /* 0x000fe200078108ff */
[C---:B0-----:R-:W-:Y:S01]  /*6f40*/  IMAD.SHL.U32 R14, R31.reuse, 0x4, RZ ;  /* 0x000000041f0e7824 */ /* 0x041fe200078e00ff */
[----:B------:R-:W-:Y:S02]  /*6f50*/  SHF.L.U64.HI R15, R31, 0x2, R32 ;  /* 0x000000021f0f7819 */ /* 0x000fe40000010220 */
[----:B------:R-:W-:-:S02]  /*6f60*/  SHF.L.U32 R12, R33, 0x2, RZ ;  /* 0x00000002210c7819 */ /* 0x000fc400000006ff */
[----:B------:R-:W-:Y:S02]  /*6f70*/  LOP3.LUT R14, R14, 0xfffffff8, RZ, 0xc0, !PT ;  /* 0xfffffff80e0e7812 */ /* 0x000fe400078ec0ff */
[----:B------:R-:W-:Y:S02]  /*6f80*/  IADD3.X R27, PT, PT, RZ, R27, RZ, P0, !PT ;  /* 0x0000001bff1b7210 */ /* 0x000fe400007fe4ff */
[----:B------:R-:W-:Y:S02]  /*6f90*/  IADD3 R32, P2, PT, R26, 0x100, RZ ;  /* 0x000001001a207810 */ /* 0x000fe40007f5e0ff */
[----:B------:R-:W-:Y:S02]  /*6fa0*/  IADD3 R14, P1, PT, R14, UR36, RZ ;  /* 0x000000240e0e7c10 */ /* 0x000fe4000ff3e0ff */
[----:B------:R-:W-:Y:S02]  /*6fb0*/  LOP3.LUT R12, R12, 0xfffffff8, RZ, 0xc0, !PT ;  /* 0xfffffff80c0c7812 */ /* 0x000fe400078ec0ff */
[----:B------:R-:W-:-:S02]  /*6fc0*/  SHF.L.U64.HI R27, R30, 0x2, R27 ;  /* 0x000000021e1b7819 */ /* 0x000fc4000001021b */
[----:B------:R-:W-:Y:S02]  /*6fd0*/  IADD3.X R47, PT, PT, RZ, R0, RZ, P2, !PT ;  /* 0x00000000ff2f7210 */ /* 0x000fe400017fe4ff */
[----:B------:R-:W-:Y:S02]  /*6fe0*/  SHF.L.U32 R30, R30, 0x2, RZ ;  /* 0x000000021e1e7819 */ /* 0x000fe400000006ff */
[----:B------:R-:W-:Y:S02]  /*6ff0*/  IADD3.X R15, PT, PT, R15, UR37, RZ, P1, !PT ;  /* 0x000000250f0f7c10 */ /* 0x000fe40008ffe4ff */
[----:B------:R-:W-:Y:S02]  /*7000*/  SHF.L.U64.HI R13, R33, 0x2, R34 ;  /* 0x00000002210d7819 */ /* 0x000fe40000010222 */
[----:B------:R-:W-:Y:S02]  /*7010*/  IADD3 R12, P0, PT, R12, UR36, RZ ;  /* 0x000000240c0c7c10 */ /* 0x000fe4000ff1e0ff */
[----:B------:R-:W-:-:S02]  /*7020*/  LEA.HI R32, P1, R47, R32, RZ, 0x1 ;  /* 0x000000202f207211 */ /* 0x000fc400078308ff */
[----:B------:R-:W-:Y:S02]  /*7030*/  LOP3.LUT R30, R30, 0xfffffff8, RZ, 0xc0, !PT ;  /* 0xfffffff81e1e7812 */ /* 0x000fe400078ec0ff */
[----:B------:R-:W-:Y:S02]  /*7040*/  IADD3.X R13, PT, PT, R13, UR37, RZ, P0, !PT ;  /* 0x000000250d0d7c10 */ /* 0x000fe400087fe4ff */
[----:B------:R-:W-:Y:S02]  /*7050*/  IADD3.X R47, PT, PT, RZ, R47, RZ, P1, !PT ;  /* 0x0000002fff2f7210 */ /* 0x000fe40000ffe4ff */
[----:B------:R-:W-:Y:S01]  /*7060*/  IADD3 R30, P0, PT, R30, UR36, RZ ;  /* 0x000000241e1e7c10 */ /* 0x000fe2000ff1e0ff */
[----:B------:R0:W-:Y:S01]  /*7070*/  STG.E.64 desc[UR4][R12.64], R38 ;  /* 0x000000260c007986 */ /* 0x0001e2000c101b04 */
[C---:B------:R-:W-:Y:S01]  /*7080*/  SHF.L.U64.HI R47, R32.reuse, 0x2, R47 ;  /* 0x00000002202f7819 */ /* 0x040fe2000001022f */
[----:B------:R-:W-:Y:S01]  /*7090*/  IMAD.SHL.U32 R32, R32, 0x4, RZ ;  /* 0x0000000420207824 */ /* 0x000fe200078e00ff */
[----:B------:R-:W-:Y:S01]  /*70a0*/  IADD3.X R31, PT, PT, R27, UR37, RZ, P0, !PT ;  /* 0x000000251b1f7c10 */ /* 0x000fe200087fe4ff */
[----:B------:R1:W-:Y:S01]  /*70b0*/  STG.E.64 desc[UR6][R14.64], R24 ;  /* 0x000000180e007986 */ /* 0x0003e2000c101b06 */
[----:B------:R-:W-:-:S02]  /*70c0*/  IADD3 R34, P1, PT, R26, 0x180, RZ ;  /* 0x000001801a227810 */ /* 0x000fc40007f3e0ff */
[C---:B------:R-:W-:Y:S01]  /*70d0*/  IADD3 R35, P0, PT, R26.reuse, 0x140, RZ ;  /* 0x000001401a237810 */ /* 0x040fe20007f1e0ff */
[----:B------:R2:W-:Y:S01]  /*70e0*/  STG.E.64 desc[UR8][R30.64], R22 ;  /* 0x000000161e007986 */ /* 0x0005e2000c101b08 */
[C---:B------:R-:W-:Y:S02]  /*70f0*/  IADD3 R33, P6, PT, R26.reuse, 0x1c0, RZ ;  /* 0x000001c01a217810 */ /* 0x040fe40007fde0ff */
[-C--:B------:R-:W-:Y:S02]  /*7100*/  IADD3.X R46, PT, PT, RZ, R0.reuse, RZ, P0, !PT ;  /* 0x00000000ff2e7210 */ /* 0x080fe400007fe4ff */
[----:B------:R-:W-:Y:S02]  /*7110*/  IADD3 R27, P5, PT, R26, 0x200, RZ ;  /* 0x000002001a1b7810 */ /* 0x000fe40007fbe0ff */
[----:B0-----:R-:W-:Y:S02]  /*7120*/  IADD3.X R13, PT, PT, RZ, R0, RZ, P1, !PT ;  /* 0x00000000ff0d7210 */ /* 0x001fe40000ffe4ff */
[----:B------:R-:W-:-:S02]  /*7130*/  LOP3.LUT R12, R32, 0xfffffff8, RZ, 0xc0, !PT ;  /* 0xfffffff8200c7812 */ /* 0x000fc400078ec0ff */
[----:B------:R-:W-:Y:S02]  /*7140*/  LEA.HI R35, P1, R46, R35, RZ, 0x1 ;  /* 0x000000232e237211 */ /* 0x000fe400078308ff */
[----:B-1----:R-:W-:Y:S02]  /*7150*/  IADD3 R24, P2, PT, R12, UR36, RZ ;  /* 0x000000240c187c10 */ /* 0x002fe4000ff5e0ff */
[----:B--2---:R-:W-:Y:S02]  /*7160*/  LEA.HI R31, P0, R13, R34, RZ, 0x1 ;  /* 0x000000220d1f7211 */ /* 0x004fe400078108ff */
        /* <DEDUP_REMOVED lines=14> */
[----:B------:R-:W-:Y:S01]  /*7250*/  LEA.HI R30, P4, R26, R27, RZ, 0x1 ;  /* 0x0000001b1a1e7211 */ /* 0x000fe200078908ff */
[----:B------:R-:W-:Y:S01]  /*7260*/  IMAD.X R34, RZ, RZ, R34, P5 ;  /* 0x000000ffff227224 */ /* 0x000fe200028e0622 */
[----:B0-----:R-:W-:Y:S02]  /*7270*/  SHF.L.U32 R20, R35, 0x2, RZ ;  /* 0x0000000223147819 */ /* 0x001fe400000006ff */
[----:B------:R-:W-:-:S02]  /*7280*/  LEA.HI R32, P5, R23, R32, RZ, 0x1 ;  /* 0x0000002017207211 */ /* 0x000fc400078b08ff */
[C---:B------:R-:W-:Y:S02]  /*7290*/  SHF.L.U64.HI R25, R31.reuse, 0x2, R38 ;  /* 0x000000021f197819 */ /* 0x040fe40000010226 */
[----:B------:R-:W-:Y:S02]  /*72a0*/  SHF.L.U32 R24, R31, 0x2, RZ ;  /* 0x000000021f187819 */ /* 0x000fe400000006ff */
[----:B------:R-:W-:Y:S01]  /*72b0*/  IADD3.X R31, PT, PT, RZ, R26, RZ, P4, !PT ;  /* 0x0000001aff1f7210 */ /* 0x000fe200027fe4ff */
[----:B------:R-:W-:Y:S01]  /*72c0*/  IMAD.SHL.U32 R26, R33, 0x4, RZ ;  /* 0x00000004211a7824 */ /* 0x000fe200078e00ff */
[----:B------:R-:W-:Y:S02]  /*72d0*/  LOP3.LUT R20, R20, 0xfffffff8, RZ, 0xc0, !PT ;  /* 0xfffffff814147812 */ /* 0x000fe400078ec0ff */
[----:B------:R-:W-:Y:S02]  /*72e0*/  IADD3.X R23, PT, PT, RZ, R23, RZ, P5, !PT ;  /* 0x00000017ff177210 */ /* 0x000fe40002ffe4ff */
[----:B------:R-:W-:-:S02]  /*72f0*/  SHF.L.U64.HI R21, R35, 0x2, R46 ;  /* 0x0000000223157819 */ /* 0x000fc4000001022e */
[----:B------:R-:W-:Y:S02]  /*7300*/  SHF.L.U64.HI R31, R30, 0x2, R31 ;  /* 0x000000021e1f7819 */ /* 0x000fe4000001021f */
[----:B------:R-:W-:Y:S02]  /*7310*/  LOP3.LUT R24, R24, 0xfffffff8, RZ, 0xc0, !PT ;  /* 0xfffffff818187812 */ /* 0x000fe400078ec0ff */
[----:B------:R-:W-:Y:S02]  /*7320*/  IADD3 R20, P4, PT, R20, UR36, RZ ;  /* 0x0000002414147c10 */ /* 0x000fe4000ff9e0ff */
[----:B------:R-:W-:Y:S02]  /*7330*/  SHF.L.U32 R30, R30, 0x2, RZ ;  /* 0x000000021e1e7819 */ /* 0x000fe400000006ff */
[----:B------:R-:W-:Y:S02]  /*7340*/  SHF.L.U64.HI R23, R32, 0x2, R23 ;  /* 0x0000000220177819 */ /* 0x000fe40000010217 */
[----:B------:R-:W-:-:S02]  /*7350*/  LOP3.LUT R26, R26, 0xfffffff8, RZ, 0xc0, !PT ;  /* 0xfffffff81a1a7812 */ /* 0x000fc400078ec0ff */
[----:B------:R-:W-:Y:S02]  /*7360*/  SHF.L.U32 R32, R32, 0x2, RZ ;  /* 0x0000000220207819 */ /* 0x000fe400000006ff */
[----:B------:R-:W-:Y:S02]  /*7370*/  IADD3 R24, P5, PT, R24, UR36, RZ ;  /* 0x0000002418187c10 */ /* 0x000fe4000ffbe0ff */
[----:B------:R-:W-:Y:S02]  /*7380*/  IADD3.X R21, PT, PT, R21, UR37, RZ, P4, !PT ;  /* 0x0000002515157c10 */ /* 0x000fe4000a7fe4ff */
[----:B------:R-:W-:Y:S02]  /*7390*/  SHF.L.U64.HI R27, R33, 0x2, R34 ;  /* 0x00000002211b7819 */ /* 0x000fe40000010222 */
[----:B------:R-:W-:Y:S01]  /*73a0*/  LOP3.LUT R30, R30, 0xfffffff8, RZ, 0xc0, !PT ;  /* 0xfffffff81e1e7812 */ /* 0x000fe200078ec0ff */
[----:B------:R0:W-:Y:S01]  /*73b0*/  STG.E.64 desc[UR4][R20.64], R18 ;  /* 0x0000001214007986 */ /* 0x0001e2000c101b04 */
[----:B------:R-:W-:-:S02]  /*73c0*/  IADD3 R26, P4, PT, R26, UR36, RZ ;  /* 0x000000241a1a7c10 */ /* 0x000fc4000ff9e0ff */
[----:B------:R-:W-:Y:S02]  /*73d0*/  LOP3.LUT R32, R32, 0xfffffff8, RZ, 0xc0, !PT ;  /* 0xfffffff820207812 */ /* 0x000fe400078ec0ff */
[----:B------:R-:W-:Y:S02]  /*73e0*/  IADD3.X R25, PT, PT, R25, UR37, RZ, P5, !PT ;  /* 0x0000002519197c10 */ /* 0x000fe4000affe4ff */
[----:B------:R-:W-:Y:S02]  /*73f0*/  IADD3 R30, P5, PT, R30, UR36, RZ ;  /* 0x000000241e1e7c10 */ /* 0x000fe4000ffbe0ff */
[----:B------:R-:W-:Y:S01]  /*7400*/  IADD3.X R27, PT, PT, R27, UR37, RZ, P4, !PT ;  /* 0x000000251b1b7c10 */ /* 0x000fe2000a7fe4ff */
[----:B------:R1:W-:Y:S01]  /*7410*/  STG.E.64 desc[UR6][R24.64], R16 ;  /* 0x0000001018007986 */ /* 0x0003e2000c101b06 */
[----:B------:R-:W-:Y:S02]  /*7420*/  IADD3 R32, P4, PT, R32, UR36, RZ ;  /* 0x0000002420207c10 */ /* 0x000fe4000ff9e0ff */
[----:B------:R-:W-:Y:S01]  /*7430*/  IADD3.X R31, PT, PT, R31, UR37, RZ, P5, !PT ;  /* 0x000000251f1f7c10 */ /* 0x000fe2000affe4ff */
[----:B0-----:R-:W-:Y:S01]  /*7440*/  IMAD.X R21, RZ, RZ, R0, P3 ;  /* 0x000000ffff157224 */ /* 0x001fe200018e0600 */
[----:B------:R-:W-:Y:S01]  /*7450*/  IADD3.X R33, PT, PT, R23, UR37, RZ, P4, !PT ;  /* 0x0000002517217c10 */ /* 0x000fe2000a7fe4ff */
[----:B------:R-:W-:Y:S01]  /*7460*/  STG.E.64 desc[UR8][R26.64], R40 ;  /* 0x000000281a007986 */ /* 0x000fe2000c101b08 */
[----:B------:R-:W-:-:S03]  /*7470*/  IADD3.X R19, PT, PT, RZ, R0, RZ, P1, !PT ;  /* 0x00000000ff137210 */ /* 0x000fc60000ffe4ff */
[----:B------:R0:W-:Y:S01]  /*7480*/  STG.E.64 desc[UR10][R30.64], R8 ;  /* 0x000000081e007986 */ /* 0x0001e2000c101b0a */
[----:B-1----:R-:W-:-:S03]  /*7490*/  IADD3.X R17, PT, PT, RZ, R0, RZ, P0, !PT ;  /* 0x00000000ff117210 */ /* 0x002fc600007fe4ff */
[----:B------:R1:W-:Y:S01]  /*74a0*/  STG.E.64 desc[UR12][R32.64], R6 ;  /* 0x0000000620007986 */ /* 0x0003e2000c101b0c */
[----:B------:R-:W-:Y:S01]  /*74b0*/  IADD3.X R16, PT, PT, RZ, R0, RZ, P2, !PT ;  /* 0x00000000ff107210 */ /* 0x000fe200017fe4ff */
[----:B------:R-:W-:Y:S01]  /*74c0*/  IMAD.X R0, RZ, RZ, R0, P6 ;  /* 0x000000ffff007224 */ /* 0x000fe200030e0600 */
[----:B------:R-:W-:Y:S02]  /*74d0*/  LEA.HI R22, P0, R21, R22, RZ, 0x1 ;  /* 0x0000001615167211 */ /* 0x000fe400078108ff */
[----:B------:R-:W-:Y:S02]  /*74e0*/  LEA.HI R15, P1, R16, R15, RZ, 0x1 ;  /* 0x0000000f100f7211 */ /* 0x000fe400078308ff */
[----:B------:R-:W-:Y:S02]  /*74f0*/  LEA.HI R14, P2, R19, R14, RZ, 0x1 ;  /* 0x0000000e130e7211 */ /* 0x000fe400078508ff */
[----:B0-----:R-:W-:Y:S02]  /*7500*/  SHF.L.U32 R8, R15, 0x2, RZ ;  /* 0x000000020f087819 */ /* 0x001fe400000006ff */
[----:B------:R-:W-:-:S02]  /*7510*/  LEA.HI R13, P3, R0, R13, RZ, 0x1 ;  /* 0x0000000d000d7211 */ /* 0x000fc400078708ff */
[----:B------:R-:W-:Y:S02]  /*7520*/  LOP3.LUT R8, R8, 0xfffffff8, RZ, 0xc0, !PT ;  /* 0xfffffff808087812 */ /* 0x000fe400078ec0ff */
[----:B-1----:R-:W-:Y:S01]  /*7530*/  IADD3.X R7, PT, PT, RZ, R21, RZ, P0, !PT ;  /* 0x00000015ff077210 */ /* 0x002fe200007fe4ff */
[----:B------:R-:W-:Y:S01]  /*7540*/  IMAD.X R0, RZ, RZ, R0, P3 ;  /* 0x000000ffff007224 */ /* 0x000fe200018e0600 */
[----:B------:R-:W-:Y:S02]  /*7550*/  IADD3.X R6, PT, PT, RZ, R16, RZ, P1, !PT ;  /* 0x00000010ff067210 */ /* 0x000fe40000ffe4ff */
[C---:B------:R-:W-:Y:S01]  /*7560*/  SHF.L.U64.HI R18, R22.reuse, 0x2, R7 ;  /* 0x0000000216127819 */ /* 0x040fe20000010207 */
[----:B------:R-:W-:Y:S01]  /*7570*/  IMAD.X R7, RZ, RZ, R19, P2 ;  /* 0x000000ffff077224 */ /* 0x000fe200010e0613 */
[----:B------:R-:W-:Y:S02]  /*7580*/  LEA.HI R12, P0, R17, R12, RZ, 0x1 ;  /* 0x0000000c110c7211 */ /* 0x000fe400078108ff */
[----:B------:R-:W-:-:S02]  /*7590*/  SHF.L.U32 R16, R22, 0x2, RZ ;  /* 0x0000000216107819 */ /* 0x000fc400000006ff */
[----:B------:R-:W-:Y:S02]  /*75a0*/  SHF.L.U64.HI R9, R15, 0x2, R6 ;  /* 0x000000020f097819 */ /* 0x000fe40000010206 */
[----:B------:R-:W-:Y:S02]  /*75b0*/  IADD3.X R15, PT, PT, RZ, R17, RZ, P0, !PT ;  /* 0x00000011ff0f7210 */ /* 0x000fe400007fe4ff */
[C---:B------:R-:W-:Y:S02]  /*75c0*/  SHF.L.U64.HI R17, R14.reuse, 0x2, R7 ;  /* 0x000000020e117819 */ /* 0x040fe40000010207 */
[----:B------:R-:W-:Y:S02]  /*75d0*/  SHF.L.U32 R6, R14, 0x2, RZ ;  /* 0x000000020e067819 */ /* 0x000fe400000006ff */
[----:B------:R-:W-:Y:S02]  /*75e0*/  LOP3.LUT R7, R16, 0xfffffff8, RZ, 0xc0, !PT ;  /* 0xfffffff810077812 */ /* 0x000fe400078ec0ff */
[----:B------:R-:W-:-:S02]  /*75f0*/  SHF.L.U64.HI R15, R12, 0x2, R15 ;  /* 0x000000020c0f7819 */ /* 0x000fc4000001020f */
[----:B------:R-:W-:Y:S02]  /*7600*/  SHF.L.U32 R14, R12, 0x2, RZ ;  /* 0x000000020c0e7819 */ /* 0x000fe400000006ff */
[----:B------:R-:W-:Y:S02]  /*7610*/  LOP3.LUT R12, R6, 0xfffffff8, RZ, 0xc0, !PT ;  /* 0xfffffff8060c7812 */ /* 0x000fe400078ec0ff */
[----:B------:R-:W-:Y:S02]  /*7620*/  IADD3 R6, P0, PT, R7, UR36, RZ ;  /* 0x0000002407067c10 */ /* 0x000fe4000ff1e0ff */
[----:B------:R-:W-:Y:S02]  /*7630*/  SHF.L.U64.HI R0, R13, 0x2, R0 ;  /* 0x000000020d007819 */ /* 0x000fe40000010200 */
[----:B------:R-:W-:Y:S02]  /*7640*/  IADD3.X R7, PT, PT, R18, UR37, RZ, P0, !PT ;  /* 0x0000002512077c10 */ /* 0x000fe400087fe4ff */
[----:B------:R-:W-:-:S02]  /*7650*/  IADD3 R12, P0, PT, R12, UR36, RZ ;  /* 0x000000240c0c7c10 */ /* 0x000fc4000ff1e0ff */
[----:B------:R-:W-:Y:S01]  /*7660*/  SHF.L.U32 R16, R13, 0x2, RZ ;  /* 0x000000020d107819 */ /* 0x000fe200000006ff */
[----:B------:R0:W-:Y:S01]  /*7670*/  STG.E.64 desc[UR4][R6.64], R28 ;  /* 0x0000001c06007986 */ /* 0x0001e2000c101b04 */
[----:B------:R-:W-:Y:S02]  /*7680*/  IADD3.X R13, PT, PT, R17, UR37, RZ, P0, !PT ;  /* 0x00000025110d7c10 */ /* 0x000fe400087fe4ff */
[----:B------:R-:W-:Y:S02]  /*7690*/  IADD3 R45, P0, PT, R44, R45, RZ ;  /* 0x0000002d2c2d7210 */ /* 0x000fe40007f1e0ff */
[----:B------:R-:W-:Y:S02]  /*76a0*/  LOP3.LUT R14, R14, 0xfffffff8, RZ, 0xc0, !PT ;  /* 0xfffffff80e0e7812 */ /* 0x000fe400078ec0ff */
[----:B------:R-:W-:Y:S02]  /*76b0*/  LEA.HI.X.SX32 R43, R44, R43, 0x1, P0 ;  /* 0x0000002b2c2b7211 */ /* 0x000fe400000f0eff */
[----:B------:R-:W-:-:S02]  /*76c0*/  ISETP.GE.U32.AND P0, PT, R45, UR40, PT ;  /* 0x000000282d007c0c */ /* 0x000fc4000bf06070 */
        /* <DEDUP_REMOVED lines=14> */
.L_x_16172:
[----:B------:R-:W-:Y:S05]  /*77b0*/  EXIT ;  /* 0x000000000000794d */ /* 0x000fea0003800000 */
.L_x_16173:
[----:B------:R-:W-:Y:S01]  /*77c0*/  BSSY B1, `(.L_x_16235) ;  /* 0x0000007000017945 */ /* 0x000fe20003800000 */
[----:B------:R-:W-:Y:S01]  /*77d0*/  MOV R12, 0x10 ;  /* 0x00000010000c7802 */ /* 0x000fe20000000f00 */
[----:B------:R-:W-:Y:S01]  /*77e0*/  IMAD.MOV.U32 R11, RZ, RZ, 0x1f ;  /* 0x0000001fff0b7424 */ /* 0x000fe200078e00ff */
[----:B------:R-:W-:-:S07]  /*77f0*/  MOV R15, 0xffffffff ;  /* 0xffffffff000f7802 */ /* 0x000fce0000000f00 */
[----:B------:R-:W-:Y:S05]  /*7800*/  WARPSYNC.COLLECTIVE R15, `(.L_x_16236) ;  /* 0x000000000f087348 */ /* 0x000fea0003c00000 */
[----:B------:R0:W1:Y:S02]  /*7810*/  SHFL.BFLY P6, R14, R13, R12, R11 ;  /* 0x0c00000c0d0e7389 */ /* 0x00006400000c000b */
[----:B01----:R-:W-:Y:S05]  /*7820*/  ENDCOLLECTIVE ;  /* 0x000000000000791b */ /* 0x003fea0003800000 */
.L_x_16236:
[----:B------:R-:W-:Y:S05]  /*7830*/  BSYNC B1 ;  /* 0x0000000000017941 */ /* 0x000fea0003800000 */
.L_x_16235:
[----:B------:R-:W-:Y:S01]  /*7840*/  HFMA2 R12, -RZ, RZ, 0, 4.76837158203125e-07 ;  /* 0x00000008ff0c7431 */ /* 0x000fe200000001ff */
[----:B------:R-:W-:Y:S01]  /*7850*/  FMNMX R13, R13, R14, !PT ;  /* 0x0000000e0d0d7209 */ /* 0x000fe20007800000 */
[----:B------:R-:W-:Y:S01]  /*7860*/  IMAD.MOV.U32 R15, RZ, RZ, -0x1 ;  /* 0xffffffffff0f7424 */ /* 0x000fe200078e00ff */
[----:B------:R-:W-:-:S07]  /*7870*/  MOV R11, 0x1f ;  /* 0x0000001f000b7802 */ /* 0x000fce0000000f00 */
[----:B------:R-:W-:Y:S05]  /*7880*/  WARPSYNC.COLLECTIVE R15, `(.L_x_16237) ;  /* 0x000000000f087348 */ /* 0x000fea0003c00000 */
[----:B------:R0:W1:Y:S02]  /*7890*/  SHFL.BFLY P6, R14, R13, R12, R11 ;  /* 0x0c00000c0d0e7389 */ /* 0x00006400000c000b */
[----:B01----:R-:W-:Y:S05]  /*78a0*/  ENDCOLLECTIVE ;  /* 0x000000000000791b */ /* 0x003fea0003800000 */
.L_x_16237:
[----:B------:R-:W-:Y:S01]  /*78b0*/  HFMA2 R12, -RZ, RZ, 0, 2.384185791015625e-07 ;  /* 0x00000004ff0c7431 */ /* 0x000fe200000001ff */
[----:B------:R-:W-:-:S04]  /*78c0*/  FMNMX R0, R13, R14, !PT ;  /* 0x0000000e0d007209 */ /* 0x000fc80007800000 */
[----:B------:R-:W-:-:S07]  /*78d0*/  MOV R13, R0 ;  /* 0x00000000000d7202 */ /* 0x000fce0000000f00 */
[----:B------:R-:W-:Y:S05]  /*78e0*/  WARPSYNC.COLLECTIVE R15, `(.L_x_16238) ;  /* 0x000000000f087348 */ /* 0x000fea0003c00000 */
[----:B------:R0:W1:Y:S02]  /*78f0*/  SHFL.BFLY P6, R14, R13, R12, R11 ;  /* 0x0c00000c0d0e7389 */ /* 0x00006400000c000b */
[----:B01----:R-:W-:Y:S05]  /*7900*/  ENDCOLLECTIVE ;  /* 0x000000000000791b */ /* 0x003fea0003800000 */
.L_x_16238:
[----:B------:R-:W-:Y:S01]  /*7910*/  IMAD.MOV.U32 R12, RZ, RZ, 0x2 ;  /* 0x00000002ff0c7424 */ /* 0x000fe200078e00ff */
[----:B------:R-:W-:-:S04]  /*7920*/  FMNMX R2, R0, R14, !PT ;  /* 0x0000000e00027209 */ /* 0x000fc80007800000 */
[----:B------:R-:W-:-:S07]  /*7930*/  MOV R13, R2 ;  /* 0x00000002000d7202 */ /* 0x000fce0000000f00 */
[----:B------:R-:W-:Y:S05]  /*7940*/  WARPSYNC.COLLECTIVE R15, `(.L_x_16239) ;  /* 0x000000000f087348 */ /* 0x000fea0003c00000 */
[----:B------:R0:W1:Y:S02]  /*7950*/  SHFL.BFLY P6, R14, R13, R12, R11 ;  /* 0x0c00000c0d0e7389 */ /* 0x00006400000c000b */
[----:B01----:R-:W-:Y:S05]  /*7960*/  ENDCOLLECTIVE ;  /* 0x000000000000791b */ /* 0x003fea0003800000 */
.L_x_16239:
[----:B------:R-:W-:Y:S01]  /*7970*/  HFMA2 R12, -RZ, RZ, 0, 5.9604644775390625e-08 ;  /* 0x00000001ff0c7431 */ /* 0x000fe200000001ff */
[----:B------:R-:W-:-:S04]  /*7980*/  FMNMX R3, R2, R14, !PT ;  /* 0x0000000e02037209 */ /* 0x000fc80007800000 */
[----:B------:R-:W-:-:S07]  /*7990*/  MOV R13, R3 ;  /* 0x00000003000d7202 */ /* 0x000fce0000000f00 */
[----:B------:R-:W-:Y:S05]  /*79a0*/  WARPSYNC.COLLECTIVE R15, `(.L_x_16240) ;  /* 0x000000000f087348 */ /* 0x000fea0003c00000 */
[----:B------:R0:W1:Y:S02]  /*79b0*/  SHFL.BFLY P6, R14, R13, R12, R11 ;  /* 0x0c00000c0d0e7389 */ /* 0x00006400000c000b */
[----:B01----:R-:W-:Y:S05]  /*79c0*/  ENDCOLLECTIVE ;  /* 0x000000000000791b */ /* 0x003fea0003800000 */
.L_x_16240:
[----:B------:R-:W-:Y:S01]  /*79d0*/  MOV R11, 0x3bbb989d ;  /* 0x3bbb989d000b7802 */ /* 0x000fe20000000f00 */
[----:B------:R-:W-:Y:S01]  /*79e0*/  IMAD.MOV.U32 R12, RZ, RZ, 0x437c0000 ;  /* 0x437c0000ff0c7424 */ /* 0x000fe200078e00ff */
[----:B------:R-:W-:-:S05]  /*79f0*/  FMNMX R7, R3, R14, !PT ;  /* 0x0000000e03077209 */ /* 0x000fca0007800000 */
[--C-:B------:R-:W-:Y:S01]  /*7a00*/  FADD R8, R8, -R7.reuse ;  /* 0x8000000708087221 */ /* 0x100fe20000000000 */
[----:B------:R-:W-:Y:S01]  /*7a10*/  FADD R6, -R7, R30 ;  /* 0x0000001e07067221 */ /* 0x000fe20000000100 */
[--C-:B------:R-:W-:Y:S01]  /*7a20*/  FADD R30, R9, -R7.reuse ;  /* 0x80000007091e7221 */ /* 0x100fe20000000000 */
[--C-:B------:R-:W-:Y:S01]  /*7a30*/  FADD R14, R4, -R7.reuse ;  /* 0x80000007040e7221 */ /* 0x100fe20000000000 */
        /* <DEDUP_REMOVED lines=44> */
[----:B------:R-:W-:-:S03]  /*7d00*/  SHF.L.U32 R15, R15, 0x17, RZ ;  /* 0x000000170f0f7819 */ /* 0x000fc600000006ff */
        /* <DEDUP_REMOVED lines=21> */
[----:B------:R-:W-:-:S02]  /*7e60*/  IMAD.SHL.U32 R13, R13, 0x800000, RZ ;  /* 0x008000000d0d7824 */ /* 0x000fc400078e00ff */
[----:B------:R-:W-:Y:S01]  /*7e70*/  FFMA.RM R3, R3, R12, 12582913 ;  /* 0x4b40000103037423 */ /* 0x000fe2000000400c */
[----:B------:R-:W0:Y:S01]  /*7e80*/  MUFU.EX2 R0, R0 ;  /* 0x0000000000007308 */ /* 0x000e220000000800 */
[C---:B------:R-:W-:Y:S02]  /*7e90*/  FFMA R9, R2.reuse, 1.4426950216293334961, -R9 ;  /* 0x3fb8aa3b02097823 */ /* 0x040fe40000000809 */
[C---:B------:R-:W-:Y:S01]  /*7ea0*/  FADD R7, R3.reuse, -12583039 ;  /* 0xcb40007f03077421 */ /* 0x040fe20000000000 */
[----:B------:R-:W-:Y:S01]  /*7eb0*/  SHF.L.U32 R3, R3, 0x17, RZ ;  /* 0x0000001703037819 */ /* 0x000fe200000006ff */
        /* <DEDUP_REMOVED lines=37> */
[----:B------:R-:W-:Y:S01]  /*8110*/  SHF.L.U32 R7, R7, 0x17, RZ ;  /* 0x0000001707077819 */ /* 0x000fe200000006ff */
[----:B------:R-:W-:Y:S02]  /*8120*/  FFMA R5, R16, 1.4426950216293334961, -R5 ;  /* 0x3fb8aa3b10057823 */ /* 0x000fe40000000805 */
[----:B------:R-:W-:Y:S02]  /*8130*/  FFMA R3, R30, 1.4426950216293334961, -R3 ;  /* 0x3fb8aa3b1e037823 */ /* 0x000fe40000000803 */
[----:B------:R-:W-:Y:S02]  /*8140*/  FFMA R5, R16, 1.925963033500011079e-08, R5 ;  /* 0x32a5706010057823 */ /* 0x000fe40000000005 */
[----:B------:R-:W-:-:S02]  /*8150*/  FFMA R3, R30, 1.925963033500011079e-08, R3 ;  /* 0x32a570601e037823 */ /* 0x000fc40000000003 */
        /* <DEDUP_REMOVED lines=43> */
[----:B------:R-:W-:-:S03]  /*8410*/  SHF.L.U32 R7, R7, 0x17, RZ ;  /* 0x0000001707077819 */ /* 0x000fc600000006ff */
        /* <DEDUP_REMOVED lines=8> */
[----:B------:R-:W-:Y:S02]  /*84a0*/  IMAD.SHL.U32 R7, R13, 0x800000, RZ ;  /* 0x008000000d077824 */ /* 0x000fe400078e00ff */
        /* <DEDUP_REMOVED lines=24> */
[----:B------:R-:W-:Y:S02]  /*8630*/  IMAD.SHL.U32 R5, R13, 0x800000, RZ ;  /* 0x008000000d057824 */ /* 0x000fe400078e00ff */
[----:B------:R-:W-:Y:S01]  /*8640*/  FFMA.SAT R13, R40, R11, 0.5 ;  /* 0x3f000000280d7423 */ /* 0x000fe2000000200b */
[----:B------:R-:W-:-:S03]  /*8650*/  FFMA.RM R15, R15, R12, 12582913 ;  /* 0x4b4000010f0f7423 */ /* 0x000fc6000000400c */
[----:B------:R-:W-:Y:S01]  /*8660*/  FFMA.RM R13, R13, R12, 12582913 ;  /* 0x4b4000010d0d7423 */ /* 0x000fe2000000400c */
[C---:B------:R-:W-:Y:S01]  /*8670*/  FADD R3, R15.reuse, -12583039 ;  /* 0xcb40007f0f037421 */ /* 0x040fe20000000000 */
[----:B------:R-:W-:Y:S01]  /*8680*/  SHF.L.U32 R4, R15, 0x17, RZ ;  /* 0x000000170f047819 */ /* 0x000fe200000006ff */
        /* <DEDUP_REMOVED lines=38> */
[----:B-1----:R-:W-:-:S03]  /*88f0*/  FMUL R32, R31, R32 ;  /* 0x000000201f207220 */ /* 0x002fc60000400000 */
[----:B------:R-:W-:Y:S01]  /*8900*/  FFMA R13, R70, 1.925963033500011079e-08, R13 ;  /* 0x32a57060460d7823 */ /* 0x000fe2000000000d */
[----:B------:R-:W-:Y:S01]  /*8910*/  SHF.L.U32 R31, R33, 0x17, RZ ;  /* 0x00000017211f7819 */ /* 0x000fe200000006ff */
[----:B------:R-:W-:-:S04]  /*8920*/  FFMA.SAT R33, R50, R11, 0.5 ;  /* 0x3f00000032217423 */ /* 0x000fc8000000200b */
[----:B------:R-:W-:Y:S01]  /*8930*/  FMUL R31, R31, R30 ;  /* 0x0000001e1f1f7220 */ /* 0x000fe20000400000 */
[----:B------:R-:W0:Y:S01]  /*8940*/  MUFU.EX2 R13, R13 ;  /* 0x0000000d000d7308 */ /* 0x000e220000000800 */
[----:B------:R-:W-:Y:S01]  /*8950*/  SHF.L.U32 R30, R35, 0x17, RZ ;  /* 0x00000017231e7819 */ /* 0x000fe200000006ff */
[-C--:B------:R-:W-:Y:S01]  /*8960*/  FFMA.SAT R35, R14, R11.reuse, 0.5 ;  /* 0x3f0000000e237423 */ /* 0x080fe2000000200b */
[----:B------:R-:W-:Y:S01]  /*8970*/  FFMA.SAT R11, R72, R11, 0.5 ;  /* 0x3f000000480b7423 */ /* 0x000fe2000000200b */
[-C--:B------:R-:W-:Y:S02]  /*8980*/  FFMA.RM R33, R33, R12.reuse, 12582913 ;  /* 0x4b40000121217423 */ /* 0x080fe4000000400c */
        /* <DEDUP_REMOVED lines=8> */
[----:B0-----:R-:W-:Y:S02]  /*8a10*/  FMUL R30, R30, R13 ;  /* 0x0000000d1e1e7220 */ /* 0x001fe40000400000 */
[----:B------:R-:W-:Y:S01]  /*8a20*/  FFMA R13, R14, 1.925963033500011079e-08, R11 ;  /* 0x32a570600e0d7823 */ /* 0x000fe2000000000b */
[C---:B------:R-:W-:Y:S01]  /*8a30*/  FADD R11, R12.reuse, -12583039 ;  /* 0xcb40007f0c0b7421 */ /* 0x040fe20000000000 */
[----:B------:R0:W1:Y:S01]  /*8a40*/  MUFU.EX2 R34, R15 ;  /* 0x0000000f00227308 */ /* 0x0000620000000800 */
[----:B------:R-:W-:Y:S02]  /*8a50*/  SHF.L.U32 R12, R12, 0x17, RZ ;  /* 0x000000170c0c7819 */ /* 0x000fe400000006ff */
[----:B------:R-:W-:-:S04]  /*8a60*/  FFMA R11, R72, 1.4426950216293334961, -R11 ;  /* 0x3fb8aa3b480b7823 */ /* 0x000fc8000000080b */
[----:B------:R-:W-:Y:S01]  /*8a70*/  FFMA R72, R72, 1.925963033500011079e-08, R11 ;  /* 0x32a5706048487823 */ /* 0x000fe2000000000b */
[----:B------:R-:W-:Y:S01]  /*8a80*/  FADD R11, RZ, R27 ;  /* 0x0000001bff0b7221 */ /* 0x000fe20000000000 */
[----:B------:R-:W2:Y:S01]  /*8a90*/  MUFU.EX2 R13, R13 ;  /* 0x0000000d000d7308 */ /* 0x000ea20000000800 */
[----:B0-----:R-:W-:Y:S02]  /*8aa0*/  MOV R15, 0xffffffff ;  /* 0xffffffff000f7802 */ /* 0x001fe40000000f00 */
[----:B------:R-:W-:-:S04]  /*8ab0*/  FADD R14, R11, R26 ;  /* 0x0000001a0b0e7221 */ /* 0x000fc80000000000 */
[----:B------:R-:W-:Y:S01]  /*8ac0*/  FADD R11, R14, R25 ;  /* 0x000000190e0b7221 */ /* 0x000fe20000000000 */
[----:B-1----:R-:W-:Y:S01]  /*8ad0*/  FMUL R35, R33, R34 ;  /* 0x0000002221237220 */ /* 0x002fe20000400000 */
[----:B------:R-:W-:Y:S01]  /*8ae0*/  SHF.L.U32 R34, R38, 0x17, RZ ;  /* 0x0000001726227819 */ /* 0x000fe200000006ff */
[----:B------:R-:W0:Y:S01]  /*8af0*/  MUFU.EX2 R33, R72 ;  /* 0x0000004800217308 */ /* 0x000e220000000800 */
[----:B------:R-:W-:-:S04]  /*8b00*/  FADD R14, R11, R24 ;  /* 0x000000180b0e7221 */ /* 0x000fc80000000000 */
[----:B------:R-:W-:Y:S01]  /*8b10*/  FADD R11, R14, R23 ;  /* 0x000000170e0b7221 */ /* 0x000fe20000000000 */
[----:B--2---:R-:W-:-:S03]  /*8b20*/  FMUL R34, R34, R13 ;  /* 0x0000000d22227220 */ /* 0x004fc60000400000 */
        /* <DEDUP_REMOVED lines=31> */
.L_x_16241:
[----:B------:R-:W-:Y:S02]  /*8d20*/  HFMA2 R12, -RZ, RZ, 0, 4.76837158203125e-07 ;  /* 0x00000008ff0c7431 */ /* 0x000fe400000001ff */
[----:B------:R-:W-:-:S05]  /*8d30*/  FADD R38, R13, R14 ;  /* 0x0000000e0d267221 */ /* 0x000fca0000000000 */
[----:B------:R-:W-:-:S07]  /*8d40*/  MOV R13, R38 ;  /* 0x00000026000d7202 */ /* 0x000fce0000000f00 */
[----:B------:R-:W-:Y:S05]  /*8d50*/  WARPSYNC.COLLECTIVE R15, `(.L_x_16242) ;  /* 0x000000000f087348 */ /* 0x000fea0003c00000 */
[----:B------:R0:W1:Y:S02]  /*8d60*/  SHFL.BFLY P6, R14, R13, R12, R11 ;  /* 0x0c00000c0d0e7389 */ /* 0x00006400000c000b */
[----:B01----:R-:W-:Y:S05]  /*8d70*/  ENDCOLLECTIVE ;  /* 0x000000000000791b */ /* 0x003fea0003800000 */
.L_x_16242:
[----:B------:R-:W-:Y:S01]  /*8d80*/  MOV R12, 0x4 ;  /* 0x00000004000c7802 */ /* 0x000fe20000000f00 */
[----:B------:R-:W-:-:S04]  /*8d90*/  FADD R39, R38, R14 ;  /* 0x0000000e26277221 */ /* 0x000fc80000000000 */
[----:B------:R-:W-:-:S07]  /*8da0*/  IMAD.MOV.U32 R13, RZ, RZ, R39 ;  /* 0x000000ffff0d7224 */ /* 0x000fce00078e0027 */
[----:B------:R-:W-:Y:S05]  /*8db0*/  WARPSYNC.COLLECTIVE R15, `(.L_x_16243) ;  /* 0x000000000f087348 */ /* 0x000fea0003c00000 */
[----:B------:R0:W1:Y:S02]  /*8dc0*/  SHFL.BFLY P6, R14, R13, R12, R11 ;  /* 0x0c00000c0d0e7389 */ /* 0x00006400000c000b */
[----:B01----:R-:W-:Y:S05]  /*8dd0*/  ENDCOLLECTIVE ;  /* 0x000000000000791b */ /* 0x003fea0003800000 */
.L_x_16243:
[----:B------:R-:W-:Y:S02]  /*8de0*/  HFMA2 R12, -RZ, RZ, 0, 1.1920928955078125e-07 ;  /* 0x00000002ff0c7431 */ /* 0x000fe400000001ff */
[----:B------:R-:W-:-:S05]  /*8df0*/  FADD R40, R39, R14 ;  /* 0x0000000e27287221 */ /* 0x000fca0000000000 */
[----:B------:R-:W-:-:S07]  /*8e00*/  MOV R13, R40 ;  /* 0x00000028000d7202 */ /* 0x000fce0000000f00 */
[----:B------:R-:W-:Y:S05]  /*8e10*/  WARPSYNC.COLLECTIVE R15, `(.L_x_16244) ;  /* 0x000000000f087348 */ /* 0x000fea0003c00000 */
[----:B------:R0:W1:Y:S02]  /*8e20*/  SHFL.BFLY P6, R14, R13, R12, R11 ;  /* 0x0c00000c0d0e7389 */ /* 0x00006400000c000b */
[----:B01----:R-:W-:Y:S05]  /*8e30*/  ENDCOLLECTIVE ;  /* 0x000000000000791b */ /* 0x003fea0003800000 */
.L_x_16244:
[----:B------:R-:W-:Y:S01]  /*8e40*/  MOV R12, 0x1 ;  /* 0x00000001000c7802 */ /* 0x000fe20000000f00 */
[----:B------:R-:W-:-:S04]  /*8e50*/  FADD R41, R40, R14 ;  /* 0x0000000e28297221 */ /* 0x000fc80000000000 */
[----:B------:R-:W-:-:S07]  /*8e60*/  IMAD.MOV.U32 R13, RZ, RZ, R41 ;  /* 0x000000ffff0d7224 */ /* 0x000fce00078e0029 */
[----:B------:R-:W-:Y:S05]  /*8e70*/  WARPSYNC.COLLECTIVE R15, `(.L_x_16245) ;  /* 0x000000000f087348 */ /* 0x000fea0003c00000 */
[----:B------:R0:W1:Y:S02]  /*8e80*/  SHFL.BFLY P6, R14, R13, R12, R11 ;  /* 0x0c00000c0d0e7389 */ /* 0x00006400000c000b */
[----:B01----:R-:W-:Y:S05]  /*8e90*/  ENDCOLLECTIVE ;  /* 0x000000000000791b */ /* 0x003fea0003800000 */
.L_x_16245:
[----:B------:R-:W-:Y:S05]  /*8ea0*/  BRA `(.L_x_16246) ;  /* 0xffffffc000947947 */ /* 0x000fea000383ffff */
        .weak           $__internal_257_$__cuda_sm3x_div_rn_noftz_f32_slowpath
        .type           $__internal_257_$__cuda_sm3x_div_rn_noftz_f32_slowpath,@function
        .size           $__internal_257_$__cuda_sm3x_div_rn_noftz_f32_slowpath,(.L_x_37634 - $__internal_257_$__cuda_sm3x_div_rn_noftz_f32_slowpath)
$__internal_257_$__cuda_sm3x_div_rn_noftz_f32_slowpath:
        /* <DEDUP_REMOVED lines=35> */
.L_x_16248:
[----:B------:R-:W-:Y:S01]  /*90e0*/  LEA R27, R46, 0xc0800000, 0x17 ;  /* 0xc08000002e1b7811 */ /* 0x000fe200078eb8ff */
[----:B------:R-:W-:Y:S03]  /*90f0*/  BSSY.RECONVERGENT B2, `(.L_x_16253) ;  /* 0x0000036000027945 */ /* 0x000fe60003800200 */
[----:B------:R-:W-:Y:S02]  /*9100*/  IADD3 R53, PT, PT, -R27, R12, RZ ;  /* 0x0000000c1b357210 */ /* 0x000fe40007ffe1ff */
[----:B------:R-:W-:Y:S02]  /*9110*/  IADD3 R27, PT, PT, R11, -0x7f, RZ ;  /* 0xffffff810b1b7810 */ /* 0x000fe40007ffe0ff */
[----:B------:R-:W0:Y:S01]  /*9120*/  MUFU.RCP R51, R53 ;  /* 0x0000003500337308 */ /* 0x000e220000001000 */
[----:B------:R-:W-:Y:S01]  /*9130*/  FADD.FTZ R54, -R53, -RZ ;  /* 0x800000ff35367221 */ /* 0x000fe20000010100 */
[C---:B------:R-:W-:Y:S01]  /*9140*/  IADD3 R46, PT, PT, R27.reuse, 0x7f, -R46 ;  /* 0x0000007f1b2e7810 */ /* 0x040fe20007ffe82e */
[----:B------:R-:W-:-:S03]  /*9150*/  IMAD R11, R27, -0x800000, R52 ;  /* 0xff8000001b0b7824 */ /* 0x000fc600078e0234 */
        /* <DEDUP_REMOVED lines=43> */
.L_x_16255:
[----:B------:R-:W-:-:S04]  /*9410*/  LOP3.LUT R11, R11, 0x80000000, RZ, 0xc0, !PT ;  /* 0x800000000b0b7812 */ /* 0x000fc800078ec0ff */
[----:B------:R-:W-:Y:S01]  /*9420*/  LOP3.LUT R11, R11, 0x7f800000, RZ, 0xfc, !PT ;  /* 0x7f8000000b0b7812 */ /* 0x000fe200078efcff */
[----:B------:R-:W-:Y:S06]  /*9430*/  BRA `(.L_x_16256) ;  /* 0x0000000000047947 */ /* 0x000fec0003800000 */
.L_x_16254:
[----:B------:R-:W-:-:S07]  /*9440*/  LEA R11, R46, R11, 0x17 ;  /* 0x0000000b2e0b7211 */ /* 0x000fce00078eb8ff */
.L_x_16256:
[----:B------:R-:W-:Y:S05]  /*9450*/  BSYNC.RECONVERGENT B2 ;  /* 0x0000000000027941 */ /* 0x000fea0003800200 */
.L_x_16253:
[----:B------:R-:W-:Y:S05]  /*9460*/  BRA `(.L_x_16257) ;  /* 0x0000000000207947 */ /* 0x000fea0003800000 */
.L_x_16252:
[----:B------:R-:W-:-:S04]  /*9470*/  LOP3.LUT R11, R12, 0x80000000, R52, 0x48, !PT ;  /* 0x800000000c0b7812 */ /* 0x000fc800078e4834 */
[----:B------:R-:W-:Y:S01]  /*9480*/  LOP3.LUT R11, R11, 0x7f800000, RZ, 0xfc, !PT ;  /* 0x7f8000000b0b7812 */ /* 0x000fe200078efcff */
[----:B------:R-:W-:Y:S06]  /*9490*/  BRA `(.L_x_16257) ;  /* 0x0000000000147947 */ /* 0x000fec0003800000 */
.L_x_16251:
[----:B------:R-:W-:Y:S01]  /*94a0*/  LOP3.LUT R11, R12, 0x80000000, R52, 0x48, !PT ;  /* 0x800000000c0b7812 */ /* 0x000fe200078e4834 */
[----:B------:R-:W-:Y:S06]  /*94b0*/  BRA `(.L_x_16257) ;  /* 0x00000000000c7947 */ /* 0x000fec0003800000 */
.L_x_16250:
[----:B------:R-:W0:Y:S01]  /*94c0*/  MUFU.RSQ R11, -QNAN ;  /* 0xffc00000000b7908 */ /* 0x000e220000001400 */
[----:B------:R-:W-:Y:S05]  /*94d0*/  BRA `(.L_x_16257) ;  /* 0x0000000000047947 */ /* 0x000fea0003800000 */
.L_x_16249:
[----:B------:R-:W-:-:S07]  /*94e0*/  FADD.FTZ R11, R27, R12 ;  /* 0x0000000c1b0b7221 */ /* 0x000fce0000010000 */
.L_x_16257:
[----:B------:R-:W-:Y:S05]  /*94f0*/  BSYNC.RECONVERGENT B1 ;  /* 0x0000000000017941 */ /* 0x000fea0003800200 */
.L_x_16247:
[----:B------:R-:W-:Y:S01]  /*9500*/  HFMA2 R13, -RZ, RZ, 0, 0 ;  /* 0x00000000ff0d7431 */ /* 0x000fe200000001ff */
[----:B------:R-:W-:-:S04]  /*9510*/  MOV R12, R50 ;  /* 0x00000032000c7202 */ /* 0x000fc80000000f00 */
[----:B0-----:R-:W-:Y:S05]  /*9520*/  RET.REL.NODEC R12 `(_Z15SoftmaxWarpImplI22BroadcastScaleMaskLoadIffbLm3EiE11DirectStoreIffEfLi2ELi30ELi32ELi1ELb0EL9Algorithm0EEvT_T0_ll) ;  /* 0xffffff680cb47950 */ /* 0x001fea0003c3ffff */
.L_x_16258:
        /* <DEDUP_REMOVED lines=13> */
.L_x_37634:


//--------------------- .text._Z15SoftmaxWarpImplI22BroadcastScaleMaskLoadIffbLm3EiE11DirectStoreIffEfLi2ELi28ELi32ELi1ELb1EL9Algorithm0EEvT_T0_ll --------------------------
	.section	.text._Z15SoftmaxWarpImplI22BroadcastScaleMaskLoadIffbLm3EiE11DirectStoreIffEfLi2ELi28ELi32ELi1ELb1EL9Algorithm0EEvT_T0_ll,"ax",@progbits
	.align	128
        .global         _Z15SoftmaxWarpImplI22BroadcastScaleMaskLoadIffbLm3EiE11DirectStoreIffEfLi2ELi28ELi32ELi1ELb1EL9Algorithm0EEvT_T0_ll
        .type           _Z15SoftmaxWarpImplI22BroadcastScaleMaskLoadIffbLm3EiE11DirectStoreIffEfLi2ELi28ELi32ELi1ELb1EL9Algorithm0EEvT_T0_ll,@function
        .size           _Z15SoftmaxWarpImplI22BroadcastScaleMaskLoadIffbLm3EiE11DirectStoreIffEfLi2ELi28ELi32ELi1ELb1EL9Algorithm0EEvT_T0_ll,(.L_x_37635 - _Z15SoftmaxWarpImplI22BroadcastScaleMaskLoadIffbLm3EiE11DirectStoreIffEfLi2ELi28ELi32ELi1ELb1EL9Algorithm0EEvT_T0_ll)
        .other          _Z15SoftmaxWarpImplI22BroadcastScaleMaskLoadIffbLm3EiE11DirectStoreIffEfLi2ELi28ELi32ELi1ELb1EL9Algorithm0EEvT_T0_ll,@"STO_CUDA_ENTRY STV_DEFAULT"
_Z15SoftmaxWarpImplI22BroadcastScaleMaskLoadIffbLm3EiE11DirectStoreIffEfLi2ELi28ELi32ELi1ELb1EL9Algorithm0EEvT_T0_ll:
.text._Z15SoftmaxWarpImplI22BroadcastScaleMaskLoadIffbLm3EiE11DirectStoreIffEfLi2ELi28ELi32ELi1ELb1EL9Algorithm0EEvT_T0_ll:
        /* <DEDUP_REMOVED lines=27> */
.L_x_16259:
        /* <DEDUP_REMOVED lines=26> */
.L_x_16374:
        /* <DEDUP_REMOVED lines=43> */
[----:B------:R0:W1:Y:S03]  /*0600*/  F2I.FTZ.U32.TRUNC.NTZ R5, R4 ;  /* 0x0000000400057305 */ /* 0x000066000021f000 */
[----:B------:R-:W-:-:S05]  /*0610*/  MOV R12, R0 ;  /* 0x00000000000c7202 */ /* 0x000fca0000000f00 */
[----:B------:R-:W-:Y:S02]  /*0620*/  @!P1 IMAD.MOV R12, RZ, RZ, -R12 ;  /* 0x000000ffff0c9224 */ /* 0x000fe400078e0a0c */
[----:B0-----:R-:W-:Y:S02]  /*0630*/  HFMA2 R4, -RZ, RZ, 0, 0 ;  /* 0x00000000ff047431 */ /* 0x001fe400000001ff */
[----:B------:R-:W-:Y:S02]  /*0640*/  @!P6 LOP3.LUT R12, RZ, R8, RZ, 0x33, !PT ;  /* 0x00000008ff0ce212 */ /* 0x000fe400078e33ff */
[----:B-1----:R-:W-:-:S03]  /*0650*/  IADD3 R0, PT, PT, RZ, -R5, RZ ;  /* 0x80000005ff007210 */ /* 0x002fc60007ffe0ff */
        /* <DEDUP_REMOVED lines=20> */
[----:B0-----:R-:W-:-:S03]  /*07a0*/  ISETP.NE.U32.AND P1, PT, R6, 0x1, PT ;  /* 0x000000010600780c */ /* 0x001fc60003f25070 */
        /* <DEDUP_REMOVED lines=37> */
.L_x_16262:
[----:B------:R-:W-:Y:S05]  /*0a00*/  BSYNC.RECONVERGENT B1 ;  /* 0x0000000000017941 */ /* 0x000fea0003800200 */
.L_x_16261:
        /* <DEDUP_REMOVED lines=103> */
.L_x_16264:
[----:B------:R-:W-:Y:S05]  /*1080*/  BSYNC.RECONVERGENT B1 ;  /* 0x0000000000017941 */ /* 0x000fea0003800200 */
.L_x_16263:
        /* <DEDUP_REMOVED lines=59> */
[----:B------:R-:W-:-:S05]  /*1440*/  ISETP.GE.AND P4, PT, R6, RZ, PT ;  /* 0x000000ff0600720c */ /* 0x000fca0003f86270 */
[----:B------:R-:W3:Y:S02]  /*1450*/  LDC.64 R6, c[0x0][0x388] ;  /* 0x0000e200ff067b82 */ /* 0x000ee40000000a00 */
        /* <DEDUP_REMOVED lines=40> */
.L_x_16266:
[----:B------:R-:W-:Y:S05]  /*16e0*/  BSYNC.RECONVERGENT B1 ;  /* 0x0000000000017941 */ /* 0x000fea0003800200 */
.L_x_16265:
        /* <DEDUP_REMOVED lines=101> */
.L_x_16268:
[----:B------:R-:W-:Y:S05]  /*1d40*/  BSYNC.RECONVERGENT B1 ;  /* 0x0000000000017941 */ /* 0x000fea0003800200 */
.L_x_16267:
        /* <DEDUP_REMOVED lines=99> */
.L_x_16270:
[----:B------:R-:W-:Y:S05]  /*2380*/  BSYNC.RECONVERGENT B1 ;  /* 0x0000000000017941 */ /* 0x000fea0003800200 */
.L_x_16269:
        /* <DEDUP_REMOVED lines=101> */
.L_x_16272:
[----:B------:R-:W-:Y:S05]  /*29e0*/  BSYNC.RECONVERGENT B1 ;  /* 0x0000000000017941 */ /* 0x000fea0003800200 */
.L_x_16271:
        /* <DEDUP_REMOVED lines=99> */
.L_x_16274:
[----:B------:R-:W-:Y:S05]  /*3020*/  BSYNC.RECONVERGENT B1 ;  /* 0x0000000000017941 */ /* 0x000fea0003800200 */
.L_x_16273:
        /* <DEDUP_REMOVED lines=103> */
.L_x_16276:
[----:B------:R-:W-:Y:S05]  /*36a0*/  BSYNC.RECONVERGENT B1 ;  /* 0x0000000000017941 */ /* 0x000fea0003800200 */
.L_x_16275:
        /* <DEDUP_REMOVED lines=30> */
[----:B------:R-:W-:Y:S02]  /*3890*/  @!P6 IADD3 R11, PT, PT, R11, -R22, RZ ;  /* 0x800000160b0be210 */ /* 0x000fe40007ffe0ff */
[----:B------:R-:W-:-:S02]  /*38a0*/  @!P6 IADD3 R6, PT, PT, R6, 0x1, RZ ;  /* 0x000000010606e810 */ /* 0x000fc40007ffe0ff */
[----:B------:R-:W-:Y:S02]  /*38b0*/  ISETP.GE.U32.AND P5, PT, R11, R22, PT ;  /* 0x000000160b00720c */ /* 0x000fe40003fa6070 */
[----:B------:R-:W-:-:S04]  /*38c0*/  LOP3.LUT R11, R0, R25, RZ, 0x3c, !PT ;  /* 0x00000019000b7212 */ /* 0x000fc800078e3cff */
[----:B------:R-:W-:Y:S01]  /*38d0*/  ISETP.GE.AND P6, PT, R11, RZ, PT ;  /* 0x000000ff0b00720c */ /* 0x000fe20003fc6270 */
[----:B-1----:R-:W-:-:S06]  /*38e0*/  VIADD R14, R12, 0xffffffe ;  /* 0x0ffffffe0c0e7836 */ /* 0x002fcc0000000000 */
[----:B------:R-:W-:Y:S02]  /*38f0*/  @P5 IADD3 R6, PT, PT, R6, 0x1, RZ ;  /* 0x0000000106065810 */ /* 0x000fe40007ffe0ff */
[----:B------:R-:W-:Y:S01]  /*3900*/  ISETP.NE.AND P5, PT, R25, RZ, PT ;  /* 0x000000ff1900720c */ /* 0x000fe20003fa5270 */
[----:B------:R1:W3:Y:S01]  /*3910*/  F2I.FTZ.U32.TRUNC.NTZ R15, R14 ;  /* 0x0000000e000f7305 */ /* 0x0002e2000021f000 */
[----:B------:R-:W-:-:S05]  /*3920*/  MOV R22, R6 ;  /* 0x0000000600167202 */ /* 0x000fca0000000f00 */
[----:B------:R-:W-:Y:S02]  /*3930*/  @!P6 IMAD.MOV R22, RZ, RZ, -R22 ;  /* 0x000000ffff16e224 */ /* 0x000fe400078e0a16 */
[----:B-1----:R-:W-:-:S04]  /*3940*/  IMAD.MOV.U32 R14, RZ, RZ, RZ ;  /* 0x000000ffff0e7224 */ /* 0x002fc800078e00ff */
[----:B------:R-:W-:Y:S02]  /*3950*/  @!P5 LOP3.LUT R22, RZ, R25, RZ, 0x33, !PT ;  /* 0x00000019ff16d212 */ /* 0x000fe400078e33ff */
[----:B---3--:R-:W-:Y:S02]  /*3960*/  IADD3 R29, PT, PT, RZ, -R15, RZ ;  /* 0x8000000fff1d7210 */ /* 0x008fe40007ffe0ff */
[----:B------:R-:W-:-:S05]  /*3970*/  IADD3 R11, PT, PT, -R22, RZ, RZ ;  /* 0x000000ff160b7210 */ /* 0x000fca0007ffe1ff */
[----:B------:R-:W-:Y:S02]  /*3980*/  IMAD R24, R25, R11, R0 ;  /* 0x0000000b19187224 */ /* 0x000fe400078e0200 */
[----:B------:R-:W-:-:S03]  /*3990*/  IMAD R11, R29, R26, RZ ;  /* 0x0000001a1d0b7224 */ /* 0x000fc600078e02ff */
[----:B------:R-:W-:Y:S01]  /*39a0*/  IABS R12, R24 ;  /* 0x00000018000c7213 */ /* 0x000fe20000000000 */
[----:B------:R-:W-:Y:S02]  /*39b0*/  IMAD.HI.U32 R6, R15, R11, R14 ;  /* 0x0000000b0f067227 */ /* 0x000fe400078e000e */
[----:B------:R-:W1:Y:S01]  /*39c0*/  LDC.64 R14, c[0x0][0x3a0] ;  /* 0x0000e800ff0e7b82 */ /* 0x000e620000000a00 */
[----:B------:R-:W-:-:S05]  /*39d0*/  MOV R11, R12 ;  /* 0x0000000c000b7202 */ /* 0x000fca0000000f00 */
        /* <DEDUP_REMOVED lines=18> */
[----:B-1----:R-:W-:Y:S01]  /*3b00*/  ISETP.NE.U32.AND P5, PT, R14, 0x1, PT ;  /* 0x000000010e00780c */ /* 0x002fe20003fa5070 */
        /* <DEDUP_REMOVED lines=31> */
.L_x_16278:
[----:B------:R-:W-:Y:S05]  /*3d00*/  BSYNC.RECONVERGENT B1 ;  /* 0x0000000000017941 */ /* 0x000fea0003800200 */
.L_x_16277:
        /* <DEDUP_REMOVED lines=45> */
[----:B0-----:R-:W-:-:S06]  /*3fe0*/  VIADD R3, R11, 0xffffffe ;  /* 0x0ffffffe0b037836 */ /* 0x001fcc0000000000 */
[----:B------:R-:W-:Y:S01]  /*3ff0*/  @P3 IADD3 R2, PT, PT, R2, 0x1, RZ ;  /* 0x0000000102023810 */ /* 0x000fe20007ffe0ff */
[----:B------:R-:W0:Y:S01]  /*4000*/  F2I.FTZ.U32.TRUNC.NTZ R3, R3 ;  /* 0x0000000300037305 */ /* 0x000e22000021f000 */
[----:B------:R-:W-:Y:S02]  /*4010*/  ISETP.NE.AND P3, PT, R39, RZ, PT ;  /* 0x000000ff2700720c */ /* 0x000fe40003f65270 */
[----:B------:R-:W-:-:S05]  /*4020*/  MOV R31, R2 ;  /* 0x00000002001f7202 */ /* 0x000fca0000000f00 */
[----:B------:R-:W-:-:S06]  /*4030*/  @!P6 IMAD.MOV R31, RZ, RZ, -R31 ;  /* 0x000000ffff1fe224 */ /* 0x000fcc00078e0a1f */
[----:B------:R-:W-:Y:S02]  /*4040*/  @!P3 LOP3.LUT R31, RZ, R39, RZ, 0x33, !PT ;  /* 0x00000027ff1fb212 */ /* 0x000fe400078e33ff */
[----:B0-----:R-:W-:Y:S02]  /*4050*/  IADD3 R2, PT, PT, RZ, -R3, RZ ;  /* 0x80000003ff027210 */ /* 0x001fe40007ffe0ff */
        /* <DEDUP_REMOVED lines=58> */
.L_x_16280:
[----:B------:R-:W-:Y:S05]  /*4400*/  BSYNC.RECONVERGENT B1 ;  /* 0x0000000000017941 */ /* 0x000fea0003800200 */
.L_x_16279:
        /* <DEDUP_REMOVED lines=97> */
.L_x_16282:
[----:B------:R-:W-:Y:S05]  /*4a20*/  BSYNC.RECONVERGENT B1 ;  /* 0x0000000000017941 */ /* 0x000fea0003800200 */
.L_x_16281:
        /* <DEDUP_REMOVED lines=14> */
[----:B------:R0:W1:Y:S02]  /*4b10*/  F2I.FTZ.U32.TRUNC.NTZ R3, R2 ;  /* 0x0000000200037305 */ /* 0x000064000021f000 */
[----:B0-----:R-:W-:Y:S02]  /*4b20*/  HFMA2 R2, -RZ, RZ, 0, 0 ;  /* 0x00000000ff027431 */ /* 0x001fe400000001ff */
[----:B-1----:R-:W-:-:S04]  /*4b30*/  IMAD.MOV R11, RZ, RZ, -R3 ;  /* 0x000000ffff0b7224 */ /* 0x002fc800078e0a03 */
[----:B------:R-:W-:-:S04]  /*4b40*/  IMAD R11, R11, R12, RZ ;  /* 0x0000000c0b0b7224 */ /* 0x000fc800078e02ff */
[----:B------:R-:W-:Y:S01]  /*4b50*/  IMAD.HI.U32 R14, R3, R11, R2 ;  /* 0x0000000b030e7227 */ /* 0x000fe200078e0002 */
[----:B------:R-:W-:-:S05]  /*4b60*/  MOV R3, R37 ;  /* 0x0000002500037202 */ /* 0x000fca0000000f00 */
[----:B------:R-:W-:-:S04]  /*4b70*/  IMAD.HI.U32 R2, R14, R3, RZ ;  /* 0x000000030e027227 */ /* 0x000fc800078e00ff */
[----:B------:R-:W-:Y:S01]  /*4b80*/  IMAD.MOV.U32 R14, RZ, RZ, R6 ;  /* 0x000000ffff0e7224 */ /* 0x000fe200078e0006 */
[----:B------:R-:W-:-:S03]  /*4b90*/  IADD3 R6, PT, PT, -R2, RZ, RZ ;  /* 0x000000ff02067210 */ /* 0x000fc60007ffe1ff */
[----:B------:R-:W0:Y:S02]  /*4ba0*/  I2F.RP R11, R14 ;  /* 0x0000000e000b7306 */ /* 0x000e240000209400 */
[----:B------:R-:W-:-:S05]  /*4bb0*/  IMAD R3, R12, R6, R3 ;  /* 0x000000060c037224 */ /* 0x000fca00078e0203 */
[----:B------:R-:W-:Y:S01]  /*4bc0*/  ISETP.GT.U32.AND P2, PT, R12, R3, PT ;  /* 0x000000030c00720c */ /* 0x000fe20003f44070 */
[----:B0-----:R-:W0:-:S12]  /*4bd0*/  MUFU.RCP R11, R11 ;  /* 0x0000000b000b7308 */ /* 0x001e180000001000 */
[-C--:B------:R-:W-:Y:S02]  /*4be0*/  @!P2 IADD3 R3, PT, PT, R3, -R12.reuse, RZ ;  /* 0x8000000c0303a210 */ /* 0x080fe40007ffe0ff */
[----:B------:R-:W-:Y:S02]  /*4bf0*/  @!P2 IADD3 R2, PT, PT, R2, 0x1, RZ ;  /* 0x000000010202a810 */ /* 0x000fe40007ffe0ff */
[----:B------:R-:W-:Y:S02]  /*4c00*/  ISETP.GE.U32.AND P1, PT, R3, R12, PT ;  /* 0x0000000c0300720c */ /* 0x000fe40003f26070 */
[----:B------:R-:W-:Y:S02]  /*4c10*/  LOP3.LUT R3, R0, R15, RZ, 0x3c, !PT ;  /* 0x0000000f00037212 */ /* 0x000fe400078e3cff */
[----:B------:R-:W-:Y:S02]  /*4c20*/  ISETP.NE.AND P2, PT, R15, RZ, PT ;  /* 0x000000ff0f00720c */ /* 0x000fe40003f45270 */
[----:B------:R-:W-:Y:S01]  /*4c30*/  ISETP.GE.AND P3, PT, R3, RZ, PT ;  /* 0x000000ff0300720c */ /* 0x000fe20003f66270 */
[----:B0-----:R-:W-:-:S06]  /*4c40*/  VIADD R3, R11, 0xffffffe ;  /* 0x0ffffffe0b037836 */ /* 0x001fcc0000000000 */
[----:B------:R-:W-:Y:S01]  /*4c50*/  @P1 IADD3 R2, PT, PT, R2, 0x1, RZ ;  /* 0x0000000102021810 */ /* 0x000fe20007ffe0ff */
[----:B------:R-:W0:Y:S04]  /*4c60*/  F2I.FTZ.U32.TRUNC.NTZ R3, R3 ;  /* 0x0000000300037305 */ /* 0x000e28000021f000 */
[----:B------:R-:W-:Y:S02]  /*4c70*/  IMAD.MOV.U32 R12, RZ, RZ, R2 ;  /* 0x000000ffff0c7224 */ /* 0x000fe400078e0002 */
[----:B------:R-:W-:-:S03]  /*4c80*/  HFMA2 R2, -RZ, RZ, 0, 0 ;  /* 0x00000000ff027431 */ /* 0x000fc600000001ff */
[----:B------:R-:W-:Y:S02]  /*4c90*/  @!P3 IADD3 R12, PT, PT, -R12, RZ, RZ ;  /* 0x000000ff0c0cb210 */ /* 0x000fe40007ffe1ff */
        /* <DEDUP_REMOVED lines=17> */
[----:B------:R-:W-:Y:S02]  /*4db0*/  LOP3.LUT R11, R44, R25, RZ, 0x3c, !PT ;  /* 0x000000192c0b7212 */ /* 0x000fe400078e3cff */
[----:B------:R-:W-:Y:S02]  /*4dc0*/  ISETP.NE.AND P2, PT, R25, RZ, PT ;  /* 0x000000ff1900720c */ /* 0x000fe40003f45270 */
[----:B------:R-:W-:-:S06]  /*4dd0*/  ISETP.GE.AND P3, PT, R11, RZ, PT ;  /* 0x000000ff0b00720c */ /* 0x000fcc0003f66270 */
[----:B------:R-:W-:Y:S01]  /*4de0*/  @P1 VIADD R6, R6, 0x1 ;  /* 0x0000000106061836 */ /* 0x000fe20000000000 */
[----:B0-----:R-:W-:-:S06]  /*4df0*/  ISETP.NE.U32.AND P1, PT, R2, 0x1, PT ;  /* 0x000000010200780c */ /* 0x001fcc0003f25070 */
[----:B------:R-:W-:Y:S02]  /*4e00*/  @!P3 IADD3 R6, PT, PT, -R6, RZ, RZ ;  /* 0x000000ff0606b210 */ /* 0x000fe40007ffe1ff */
[----:B------:R-:W-:Y:S02]  /*4e10*/  @!P2 LOP3.LUT R6, RZ, R25, RZ, 0x33, !PT ;  /* 0x00000019ff06a212 */ /* 0x000fe400078e33ff */
[----:B------:R-:W-:Y:S02]  /*4e20*/  ISETP.NE.AND.EX P3, PT, R3, RZ, PT, P1 ;  /* 0x000000ff0300720c */ /* 0x000fe40003f65310 */
[----:B-1----:R-:W-:Y:S01]  /*4e30*/  ISETP.NE.U32.AND P2, PT, R14, 0x1, PT ;  /* 0x000000010e00780c */ /* 0x002fe20003f45070 */
[----:B------:R-:W0:Y:S01]  /*4e40*/  LDC.64 R2, c[0x0][0x388] ;  /* 0x0000e200ff027b82 */ /* 0x000e220000000a00 */
[----:B------:R-:W-:Y:S02]  /*4e50*/  IADD3 R11, PT, PT, -R6, RZ, RZ ;  /* 0x000000ff060b7210 */ /* 0x000fe40007ffe1ff */
[----:B--2---:R-:W-:-:S02]  /*4e60*/  ISETP.NE.U32.AND P1, PT, R38, 0x1, PT ;  /* 0x000000012600780c */ /* 0x004fc40003f25070 */
[----:B------:R-:W-:Y:S01]  /*4e70*/  ISETP.NE.AND.EX P2, PT, R15, RZ, PT, P2 ;  /* 0x000000ff0f00720c */ /* 0x000fe20003f45320 */
        /* <DEDUP_REMOVED lines=30> */
.L_x_16284:
[----:B------:R-:W-:Y:S05]  /*5060*/  BSYNC.RECONVERGENT B1 ;  /* 0x0000000000017941 */ /* 0x000fea0003800200 */
.L_x_16283:
[----:B------:R-:W-:Y:S01]  /*5070*/  BSSY.RECONVERGENT B1, `(.L_x_16285) ;  /* 0x0000063000017945 */ /* 0x000fe20003800200 */
[----:B------:R-:W-:Y:S02]  /*5080*/  MOV R37, 0xff800000 ;  /* 0xff80000000257802 */ /* 0x000fe40000000f00 */
[----:B------:R-:W-:Y:S01]  /*5090*/  MOV R69, 0xff800000 ;  /* 0xff80000000457802 */ /* 0x000fe20000000f00 */
[----:B------:R-:W-:Y:S06]  /*50a0*/  @P4 BRA `(.L_x_16286) ;  /* 0x00000004007c4947 */ /* 0x000fec0003800000 */
        /* <DEDUP_REMOVED lines=12> */
[----:B0-----:R-:W-:Y:S01]  /*5170*/  HFMA2 R2, -RZ, RZ, 0, 0 ;  /* 0x00000000ff027431 */ /* 0x001fe200000001ff */
[----:B---3--:R-:W-:-:S05]  /*5180*/  IADD3 R15, PT, PT, RZ, -R3, RZ ;  /* 0x80000003ff0f7210 */ /* 0x008fca0007ffe0ff */
        /* <DEDUP_REMOVED lines=19> */
[----:B------:R-:W-:-:S05]  /*52c0*/  IMAD.MOV.U32 R26, RZ, RZ, R2 ;  /* 0x000000ffff1a7224 */ /* 0x000fca00078e0002 */
[----:B------:R-:W-:Y:S02]  /*52d0*/  @!P3 IADD3 R26, PT, PT, -R26, RZ, RZ ;  /* 0x000000ff1a1ab210 */ /* 0x000fe40007ffe1ff */
[----:B------:R-:W-:Y:S02]  /*52e0*/  @!P2 LOP3.LUT R26, RZ, R69, RZ, 0x33, !PT ;  /* 0x00000045ff1aa212 */ /* 0x000fe400078e33ff */
[----:B0-----:R-:W-:-:S03]  /*52f0*/  IADD3 R2, PT, PT, RZ, -R3, RZ ;  /* 0x80000003ff027210 */ /* 0x001fc60007ffe0ff */
[----:B------:R-:W-:-:S04]  /*5300*/  IMAD.MOV R11, RZ, RZ, -R26 ;  /* 0x000000ffff0b7224 */ /* 0x000fc800078e0a1a */
[----:B------:R-:W-:Y:S02]  /*5310*/  IMAD R69, R69, R11, R0 ;  /* 0x0000000b45457224 */ /* 0x000fe400078e0200 */
[----:B------:R-:W-:Y:S01]  /*5320*/  IMAD R11, R2, R15, RZ ;  /* 0x0000000f020b7224 */ /* 0x000fe200078e02ff */
[----:B------:R-:W-:Y:S02]  /*5330*/  MOV R2, RZ ;  /* 0x000000ff00027202 */ /* 0x000fe40000000f00 */
[----:B------:R-:W-:-:S03]  /*5340*/  IABS R12, R69 ;  /* 0x00000045000c7213 */ /* 0x000fc60000000000 */
[----:B------:R-:W-:-:S06]  /*5350*/  IMAD.HI.U32 R11, R3, R11, R2 ;  /* 0x0000000b030b7227 */ /* 0x000fcc00078e0002 */
        /* <DEDUP_REMOVED lines=12> */
[----:B------:R-:W-:Y:S02]  /*5420*/  @P1 IADD3 R11, PT, PT, R11, 0x1, RZ ;  /* 0x000000010b0b1810 */ /* 0x000fe40007ffe0ff */
[----:B0-----:R-:W-:-:S05]  /*5430*/  ISETP.NE.U32.AND P1, PT, R2, 0x1, PT ;  /* 0x000000010200780c */ /* 0x001fca0003f25070 */
[----:B------:R-:W-:Y:S01]  /*5440*/  @!P3 IMAD.MOV R11, RZ, RZ, -R11 ;  /* 0x000000ffff0bb224 */ /* 0x000fe200078e0a0b */
[----:B------:R-:W-:Y:S02]  /*5450*/  @!P2 LOP3.LUT R11, RZ, R44, RZ, 0x33, !PT ;  /* 0x0000002cff0ba212 */ /* 0x000fe400078e33ff */
[----:B------:R-:W-:Y:S02]  /*5460*/  ISETP.NE.AND.EX P3, PT, R3, RZ, PT, P1 ;  /* 0x000000ff0300720c */ /* 0x000fe40003f65310 */
[----:B------:R-:W-:Y:S01]  /*5470*/  IADD3 R12, PT, PT, -R11, RZ, RZ ;  /* 0x000000ff0b0c7210 */ /* 0x000fe20007ffe1ff */
[----:B------:R-:W0:Y:S01]  /*5480*/  LDC.64 R2, c[0x0][0x388] ;  /* 0x0000e200ff027b82 */ /* 0x000e220000000a00 */
[----:B-1----:R-:W-:Y:S02]  /*5490*/  ISETP.NE.U32.AND P2, PT, R14, 0x1, PT ;  /* 0x000000010e00780c */ /* 0x002fe40003f45070 */
[----:B--2---:R-:W-:Y:S01]  /*54a0*/  ISETP.NE.U32.AND P1, PT, R38, 0x1, PT ;  /* 0x000000012600780c */ /* 0x004fe20003f25070 */
[----:B------:R-:W-:Y:S01]  /*54b0*/  IMAD R12, R44, R12, R69 ;  /* 0x0000000c2c0c7224 */ /* 0x000fe200078e0245 */
[----:B------:R-:W-:-:S02]  /*54c0*/  ISETP.NE.AND.EX P2, PT, R15, RZ, PT, P2 ;  /* 0x000000ff0f00720c */ /* 0x000fc40003f45320 */
        /* <DEDUP_REMOVED lines=29> */
.L_x_16286:
[----:B------:R-:W-:Y:S05]  /*56a0*/  BSYNC.RECONVERGENT B1 ;  /* 0x0000000000017941 */ /* 0x000fea0003800200 */
.L_x_16285:
        /* <DEDUP_REMOVED lines=97> */
.L_x_16288:
[----:B------:R-:W-:Y:S05]  /*5cc0*/  BSYNC.RECONVERGENT B1 ;  /* 0x0000000000017941 */ /* 0x000fea0003800200 */
.L_x_16287:
        /* <DEDUP_REMOVED lines=27> */
[-C--:B------:R-:W-:Y:S01]  /*5e80*/  FFMA.SAT R17, R56, R11.reuse, 0.5 ;  /* 0x3f00000038117423 */ /* 0x080fe2000000200b */
[C---:B------:R-:W-:Y:S01]  /*5e90*/  FADD R58, -R39.reuse, R28 ;  /* 0x0000001c273a7221 */ /* 0x040fe20000000100 */
[----:B------:R-:W-:Y:S01]  /*5ea0*/  FADD R52, -R39, R9 ;  /* 0x0000000927347221 */ /* 0x000fe20000000100 */
[----:B------:R-:W-:Y:S01]  /*5eb0*/  FFMA R5, R62, 1.4426950216293334961, -R3 ;  /* 0x3fb8aa3b3e057823 */ /* 0x000fe20000000803 */
[-C--:B------:R-:W-:Y:S01]  /*5ec0*/  FFMA.RM R3, R7, R12.reuse, 12582913 ;  /* 0x4b40000107037423 */ /* 0x080fe2000000400c */
[-C--:B------:R-:W-:Y:S01]  /*5ed0*/  FFMA.RM R17, R17, R12.reuse, 12582913 ;  /* 0x4b40000111117423 */ /* 0x080fe2000000400c */
[-C--:B------:R-:W-:Y:S01]  /*5ee0*/  FFMA.SAT R13, R60, R11.reuse, 0.5 ;  /* 0x3f0000003c0d7423 */ /* 0x080fe2000000200b */
[----:B------:R-:W-:Y:S01]  /*5ef0*/  FFMA R62, R62, 1.925963033500011079e-08, R5 ;  /* 0x32a570603e3e7823 */ /* 0x000fe20000000005 */
[----:B------:R-:W-:Y:S01]  /*5f00*/  FADD R5, R21, -12583039 ;  /* 0xcb40007f15057421 */ /* 0x000fe20000000000 */
[----:B------:R-:W-:Y:S01]  /*5f10*/  FADD R7, R3, -12583039 ;  /* 0xcb40007f03077421 */ /* 0x000fe20000000000 */
[C---:B------:R-:W-:Y:S01]  /*5f20*/  FADD R54, -R39.reuse, R8 ;  /* 0x0000000827367221 */ /* 0x040fe20000000100 */
[C---:B------:R-:W-:Y:S01]  /*5f30*/  FADD R48, -R39.reuse, R19 ;  /* 0x0000001327307221 */ /* 0x040fe20000000100 */
[----:B------:R-:W-:Y:S01]  /*5f40*/  FFMA R5, R64, 1.4426950216293334961, -R5 ;  /* 0x3fb8aa3b40057823 */ /* 0x000fe20000000805 */
[----:B------:R-:W-:Y:S01]  /*5f50*/  FFMA R7, R66, 1.4426950216293334961, -R7 ;  /* 0x3fb8aa3b42077823 */ /* 0x000fe20000000807 */
[-C--:B------:R-:W-:Y:S01]  /*5f60*/  FFMA.SAT R19, R54, R11.reuse, 0.5 ;  /* 0x3f00000036137423 */ /* 0x080fe2000000200b */
[----:B------:R-:W-:Y:S01]  /*5f70*/  FADD R8, -R39, R23 ;  /* 0x0000001727087221 */ /* 0x000fe20000000100 */
[----:B------:R-:W-:Y:S01]  /*5f80*/  FFMA R64, R64, 1.925963033500011079e-08, R5 ;  /* 0x32a5706040407823 */ /* 0x000fe20000000005 */
[----:B------:R-:W-:Y:S01]  /*5f90*/  FFMA R66, R66, 1.925963033500011079e-08, R7 ;  /* 0x32a5706042427823 */ /* 0x000fe20000000007 */
[----:B------:R-:W-:Y:S01]  /*5fa0*/  FADD R5, R17, -12583039 ;  /* 0xcb40007f11057421 */ /* 0x000fe20000000000 */
[-C--:B------:R-:W-:Y:S01]  /*5fb0*/  FFMA.SAT R7, R58, R11.reuse, 0.5 ;  /* 0x3f0000003a077423 */ /* 0x080fe2000000200b */
[-C--:B------:R-:W-:Y:S01]  /*5fc0*/  FFMA.RM R19, R19, R12.reuse, 12582913 ;  /* 0x4b40000113137423 */ /* 0x080fe2000000400c */
[----:B------:R-:W-:Y:S01]  /*5fd0*/  FADD R30, -R39, R25 ;  /* 0x00000019271e7221 */ /* 0x000fe20000000100 */
[C---:B------:R-:W-:Y:S01]  /*5fe0*/  FFMA R9, R56.reuse, 1.4426950216293334961, -R5 ;  /* 0x3fb8aa3b38097823 */ /* 0x040fe20000000805 */
[-C--:B------:R-:W-:Y:S01]  /*5ff0*/  FFMA.RM R5, R7, R12.reuse, 12582913 ;  /* 0x4b40000107057423 */ /* 0x080fe2000000400c */
[-C--:B------:R-:W-:Y:S01]  /*6000*/  FFMA.RM R7, R13, R12.reuse, 12582913 ;  /* 0x4b4000010d077423 */ /* 0x080fe2000000400c */
[----:B------:R-:W-:Y:S01]  /*6010*/  FADD R2, -R39, R10 ;  /* 0x0000000a27027221 */ /* 0x000fe20000000100 */
[----:B------:R-:W-:Y:S01]  /*6020*/  FFMA R56, R56, 1.925963033500011079e-08, R9 ;  /* 0x32a5706038387823 */ /* 0x000fe20000000009 */
[----:B------:R-:W-:Y:S01]  /*6030*/  FADD R9, R5, -12583039 ;  /* 0xcb40007f05097421 */ /* 0x000fe20000000000 */
[----:B------:R-:W-:Y:S01]  /*6040*/  FADD R13, R7, -12583039 ;  /* 0xcb40007f070d7421 */ /* 0x000fe20000000000 */
[C---:B------:R-:W-:Y:S01]  /*6050*/  FADD R4, -R39.reuse, R16 ;  /* 0x0000001027047221 */ /* 0x040fe20000000100 */
[C---:B------:R-:W-:Y:S01]  /*6060*/  FADD R16, -R39.reuse, R24 ;  /* 0x0000001827107221 */ /* 0x040fe20000000100 */
[----:B------:R-:W-:Y:S01]  /*6070*/  FFMA R9, R58, 1.4426950216293334961, -R9 ;  /* 0x3fb8aa3b3a097823 */ /* 0x000fe20000000809 */
[----:B------:R-:W-:Y:S01]  /*6080*/  FFMA R13, R60, 1.4426950216293334961, -R13 ;  /* 0x3fb8aa3b3c0d7823 */ /* 0x000fe2000000080d */
[----:B------:R-:W-:Y:S01]  /*6090*/  MUFU.EX2 R64, R64 ;  /* 0x0000004000407308 */ /* 0x000fe20000000800 */
[----:B------:R-:W-:Y:S01]  /*60a0*/  FADD R24, -R39, R6 ;  /* 0x0000000627187221 */ /* 0x000fe20000000100 */
[----:B------:R-:W-:Y:S01]  /*60b0*/  FFMA R58, R58, 1.925963033500011079e-08, R9 ;  /* 0x32a570603a3a7823 */ /* 0x000fe20000000009 */
[----:B------:R-:W-:Y:S01]  /*60c0*/  FFMA.SAT R9, R52, R11, 0.5 ;  /* 0x3f00000034097423 */ /* 0x000fe2000000200b */
[----:B------:R-:W-:Y:S01]  /*60d0*/  FFMA R60, R60, 1.925963033500011079e-08, R13 ;  /* 0x32a570603c3c7823 */ /* 0x000fe2000000000d */
[----:B------:R-:W-:Y:S01]  /*60e0*/  FADD R13, R19, -12583039 ;  /* 0xcb40007f130d7421 */ /* 0x000fe20000000000 */
[----:B------:R-:W-:Y:S01]  /*60f0*/  SHF.L.U32 R6, R15, 0x17, RZ ;  /* 0x000000170f067819 */ /* 0x000fe200000006ff */
[----:B------:R-:W-:Y:S01]  /*6100*/  FFMA.RM R9, R9, R12, 12582913 ;  /* 0x4b40000109097423 */ /* 0x000fe2000000400c */
[----:B------:R-:W-:-:S02]  /*6110*/  IMAD.SHL.U32 R21, R21, 0x800000, RZ ;  /* 0x0080000015157824 */ /* 0x000fc400078e00ff */
[C---:B------:R-:W-:Y:S01]  /*6120*/  FFMA R13, R54.reuse, 1.4426950216293334961, -R13 ;  /* 0x3fb8aa3b360d7823 */ /* 0x040fe2000000080d */
[----:B------:R-:W-:Y:S01]  /*6130*/  FADD R0, -R39, R22 ;  /* 0x0000001627007221 */ /* 0x000fe20000000100 */
[----:B------:R-:W-:Y:S01]  /*6140*/  FADD R23, R9, -12583039 ;  /* 0xcb40007f09177421 */ /* 0x000fe20000000000 */
[----:B------:R-:W-:Y:S01]  /*6150*/  MUFU.EX2 R56, R56 ;  /* 0x0000003800387308 */ /* 0x000fe20000000800 */
[----:B------:R-:W-:Y:S01]  /*6160*/  FFMA R54, R54, 1.925963033500011079e-08, R13 ;  /* 0x32a5706036367823 */ /* 0x000fe2000000000d */
[-C--:B------:R-:W-:Y:S01]  /*6170*/  FFMA.SAT R13, R50, R11.reuse, 0.5 ;  /* 0x3f000000320d7423 */ /* 0x080fe2000000200b */
[C---:B------:R-:W-:Y:S01]  /*6180*/  FFMA R23, R52.reuse, 1.4426950216293334961, -R23 ;  /* 0x3fb8aa3b34177823 */ /* 0x040fe20000000817 */
[C---:B------:R-:W-:Y:S01]  /*6190*/  FADD R44, -R39.reuse, R18 ;  /* 0x00000012272c7221 */ /* 0x040fe20000000100 */
[----:B------:R-:W-:Y:S01]  /*61a0*/  FADD R18, -R39, R31 ;  /* 0x0000001f27127221 */ /* 0x000fe20000000100 */
[-C--:B------:R-:W-:Y:S01]  /*61b0*/  FFMA.RM R13, R13, R12.reuse, 12582913 ;  /* 0x4b4000010d0d7423 */ /* 0x080fe2000000400c */
[----:B------:R-:W-:Y:S01]  /*61c0*/  FFMA R52, R52, 1.925963033500011079e-08, R23 ;  /* 0x32a5706034347823 */ /* 0x000fe20000000017 */
[----:B------:R-:W-:Y:S01]  /*61d0*/  SHF.L.U32 R17, R17, 0x17, RZ ;  /* 0x0000001711117819 */ /* 0x000fe200000006ff */
[----:B------:R-:W0:Y:S01]  /*61e0*/  MUFU.EX2 R23, R62 ;  /* 0x0000003e00177308 */ /* 0x000e220000000800 */
[----:B------:R-:W-:Y:S01]  /*61f0*/  FADD R25, R13, -12583039 ;  /* 0xcb40007f0d197421 */ /* 0x000fe20000000000 */
[C---:B------:R-:W-:Y:S01]  /*6200*/  FADD R10, -R39.reuse, R27 ;  /* 0x0000001b270a7221 */ /* 0x040fe20000000100 */
[-C--:B------:R-:W-:Y:S01]  /*6210*/  FFMA.SAT R27, R44, R11.reuse, 0.5 ;  /* 0x3f0000002c1b7423 */ /* 0x080fe2000000200b */
[----:B------:R-:W-:Y:S01]  /*6220*/  FADD R14, -R39, R29 ;  /* 0x0000001d270e7221 */ /* 0x000fe20000000100 */
[----:B------:R-:W-:Y:S01]  /*6230*/  FFMA R25, R50, 1.4426950216293334961, -R25 ;  /* 0x3fb8aa3b32197823 */ /* 0x000fe20000000819 */
[-C--:B------:R-:W-:Y:S01]  /*6240*/  FFMA.SAT R29, R8, R11.reuse, 0.5 ;  /* 0x3f000000081d7423 */ /* 0x080fe2000000200b */
[-C--:B------:R-:W-:Y:S01]  /*6250*/  FFMA.RM R27, R27, R12.reuse, 12582913 ;  /* 0x4b4000011b1b7423 */ /* 0x080fe2000000400c */
[----:B------:R-:W-:Y:S01]  /*6260*/  FADD R38, -R39, R20 ;  /* 0x0000001427267221 */ /* 0x000fe20000000100 */
[----:B------:R-:W-:Y:S01]  /*6270*/  FFMA R50, R50, 1.925963033500011079e-08, R25 ;  /* 0x32a5706032327823 */ /* 0x000fe20000000019 */
[----:B------:R-:W-:Y:S01]  /*6280*/  FFMA.SAT R25, R2, R11, 0.5 ;  /* 0x3f00000002197423 */ /* 0x000fe2000000200b */
[-C--:B------:R-:W-:Y:S01]  /*6290*/  FFMA.RM R29, R29, R12.reuse, 12582913 ;  /* 0x4b4000011d1d7423 */ /* 0x080fe2000000400c */
[C---:B------:R-:W-:Y:S01]  /*62a0*/  FADD R20, -R39.reuse, R36 ;  /* 0x0000002427147221 */ /* 0x040fe20000000100 */
[----:B------:R-:W-:Y:S01]  /*62b0*/  FADD R36, -R39, R37 ;  /* 0x0000002527247221 */ /* 0x000fe20000000100 */
[----:B------:R-:W-:Y:S01]  /*62c0*/  FFMA.RM R15, R25, R12, 12582913 ;  /* 0x4b400001190f7423 */ /* 0x000fe2000000400c */
[----:B------:R-:W-:Y:S01]  /*62d0*/  FADD R33, R29, -12583039 ;  /* 0xcb40007f1d217421 */ /* 0x000fe20000000000 */
[----:B------:R-:W1:Y:S01]  /*62e0*/  MUFU.EX2 R52, R52 ;  /* 0x0000003400347308 */ /* 0x000e620000000800 */
[----:B0-----:R-:W-:Y:S01]  /*62f0*/  FMUL R6, R6, R23 ;  /* 0x0000001706067220 */ /* 0x001fe20000400000 */
[----:B------:R-:W-:Y:S01]  /*6300*/  FADD R23, R15, -12583039 ;  /* 0xcb40007f0f177421 */ /* 0x000fe20000000000 */
[----:B------:R-:W-:Y:S01]  /*6310*/  FFMA R33, R8, 1.4426950216293334961, -R33 ;  /* 0x3fb8aa3b08217823 */ /* 0x000fe20000000821 */
[C---:B------:R-:W-:Y:S01]  /*6320*/  FADD R32, -R39.reuse, R32 ;  /* 0x0000002027207221 */ /* 0x040fe20000000100 */
[----:B------:R-:W-:Y:S01]  /*6330*/  FADD R28, -R39, R69 ;  /* 0x00000045271c7221 */ /* 0x000fe20000000100 */
[----:B------:R-:W-:Y:S01]  /*6340*/  FFMA R23, R2, 1.4426950216293334961, -R23 ;  /* 0x3fb8aa3b02177823 */ /* 0x000fe20000000817 */
[----:B------:R-:W-:Y:S01]  /*6350*/  FFMA R37, R8, 1.925963033500011079e-08, R33 ;  /* 0x32a5706008257823 */ /* 0x000fe20000000021 */
[-C--:B------:R-:W-:Y:S01]  /*6360*/  FFMA.SAT R33, R38, R11.reuse, 0.5 ;  /* 0x3f00000026217423 */ /* 0x080fe2000000200b */
[----:B------:R-:W-:Y:S01]  /*6370*/  SHF.L.U32 R8, R19, 0x17, RZ ;  /* 0x0000001713087819 */ /* 0x000fe200000006ff */
[----:B------:R-:W-:Y:S01]  /*6380*/  FFMA R25, R2, 1.925963033500011079e-08, R23 ;  /* 0x32a5706002197823 */ /* 0x000fe20000000017 */
[----:B------:R-:W-:Y:S01]  /*6390*/  FMUL R2, R21, R64 ;  /* 0x0000004015027220 */ /* 0x000fe20000400000 */
[-C--:B------:R-:W-:Y:S01]  /*63a0*/  FFMA.SAT R21, R48, R11.reuse, 0.5 ;  /* 0x3f00000030157423 */ /* 0x080fe2000000200b */
[-C--:B------:R-:W-:Y:S01]  /*63b0*/  FFMA.RM R33, R33, R12.reuse, 12582913 ;  /* 0x4b40000121217423 */ /* 0x080fe2000000400c */
[----:B------:R-:W-:Y:S01]  /*63c0*/  FADD R26, -R39, R26 ;  /* 0x0000001a271a7221 */ /* 0x000fe20000000100 */
[-C--:B------:R-:W-:Y:S01]  /*63d0*/  FFMA.SAT R39, R10, R11.reuse, 0.5 ;  /* 0x3f0000000a277423 */ /* 0x080fe2000000200b */
[-C--:B------:R-:W-:Y:S01]  /*63e0*/  FFMA.RM R21, R21, R12.reuse, 12582913 ;  /* 0x4b40000115157423 */ /* 0x080fe2000000400c */
[----:B------:R-:W-:Y:S01]  /*63f0*/  IMAD.SHL.U32 R9, R9, 0x800000, RZ ;  /* 0x0080000009097824 */ /* 0x000fe200078e00ff */
[----:B------:R-:W-:Y:S01]  /*6400*/  SHF.L.U32 R15, R15, 0x17, RZ ;  /* 0x000000170f0f7819 */ /* 0x000fe200000006ff */
[----:B------:R-:W-:Y:S01]  /*6410*/  FFMA.RM R39, R39, R12, 12582913 ;  /* 0x4b40000127277423 */ /* 0x000fe2000000400c */
[----:B------:R-:W-:Y:S01]  /*6420*/  FADD R23, R21, -12583039 ;  /* 0xcb40007f15177421 */ /* 0x000fe20000000000 */
[----:B-1----:R-:W-:Y:S01]  /*6430*/  FMUL R9, R9, R52 ;  /* 0x0000003409097220 */ /* 0x002fe20000400000 */
[-C--:B------:R-:W-:Y:S01]  /*6440*/  FFMA.SAT R69, R14, R11.reuse, 0.5 ;  /* 0x3f0000000e457423 */ /* 0x080fe2000000200b */
[----:B------:R-:W-:Y:S01]  /*6450*/  FADD R19, R39, -12583039 ;  /* 0xcb40007f27137421 */ /* 0x000fe20000000000 */
[----:B------:R-:W-:Y:S01]  /*6460*/  FFMA R23, R48, 1.4426950216293334961, -R23 ;  /* 0x3fb8aa3b30177823 */ /* 0x000fe20000000817 */
[----:B------:R-:W0:Y:S01]  /*6470*/  MUFU.EX2 R66, R66 ;  /* 0x0000004200427308 */ /* 0x000e220000000800 */
[----:B------:R-:W-:Y:S01]  /*6480*/  SHF.L.U32 R3, R3, 0x17, RZ ;  /* 0x0000001703037819 */ /* 0x000fe200000006ff */
[----:B------:R-:W-:Y:S01]  /*6490*/  FFMA R19, R10, 1.4426950216293334961, -R19 ;  /* 0x3fb8aa3b0a137823 */ /* 0x000fe20000000813 */
[----:B------:R-:W-:Y:S01]  /*64a0*/  FFMA R48, R48, 1.925963033500011079e-08, R23 ;  /* 0x32a5706030307823 */ /* 0x000fe20000000017 */
[----:B------:R-:W-:Y:S01]  /*64b0*/  FFMA.SAT R23, R4, R11, 0.5 ;  /* 0x3f00000004177423 */ /* 0x000fe2000000200b */
[----:B------:R-:W-:-:S02]  /*64c0*/  IMAD.SHL.U32 R5, R5, 0x800000, RZ ;  /* 0x0080000005057824 */ /* 0x000fc400078e00ff */
[----:B------:R-:W-:Y:S01]  /*64d0*/  FFMA R52, R10, 1.925963033500011079e-08, R19 ;  /* 0x32a570600a347823 */ /* 0x000fe20000000013 */
[-C--:B------:R-:W-:Y:S01]  /*64e0*/  FFMA.SAT R19, R16, R11.reuse, 0.5 ;  /* 0x3f00000010137423 */ /* 0x080fe2000000200b */
[-C--:B------:R-:W-:Y:S01]  /*64f0*/  FFMA.RM R22, R23, R12.reuse, 12582913 ;  /* 0x4b40000117167423 */ /* 0x080fe2000000400c */
[----:B------:R-:W-:Y:S01]  /*6500*/  SHF.L.U32 R10, R13, 0x17, RZ ;  /* 0x000000170d0a7819 */ /* 0x000fe200000006ff */
[----:B------:R-:W-:Y:S01]  /*6510*/  MUFU.EX2 R48, R48 ;  /* 0x0000003000307308 */ /* 0x000fe20000000800 */
[----:B------:R-:W-:Y:S01]  /*6520*/  FFMA.RM R13, R19, R12, 12582913 ;  /* 0x4b400001130d7423 */ /* 0x000fe2000000400c */
[C---:B------:R-:W-:Y:S01]  /*6530*/  FADD R23, R22.reuse, -12583039 ;  /* 0xcb40007f16177421 */ /* 0x040fe20000000000 */
[----:B------:R-:W-:Y:S02]  /*6540*/  SHF.L.U32 R22, R22, 0x17, RZ ;  /* 0x0000001716167819 */ /* 0x000fe400000006ff */
[----:B------:R-:W-:Y:S01]  /*6550*/  SHF.L.U32 R7, R7, 0x17, RZ ;  /* 0x0000001707077819 */ /* 0x000fe200000006ff */
[C---:B------:R-:W-:Y:S01]  /*6560*/  FFMA R23, R4.reuse, 1.4426950216293334961, -R23 ;  /* 0x3fb8aa3b04177823 */ /* 0x040fe20000000817 */
[----:B0-----:R-:W-:Y:S01]  /*6570*/  FMUL R3, R3, R66 ;  /* 0x0000004203037220 */ /* 0x001fe20000400000 */
[----:B------:R-:W0:Y:S02]  /*6580*/  MUFU.EX2 R58, R58 ;  /* 0x0000003a003a7308 */ /* 0x000e240000000800 */
[----:B------:R-:W-:Y:S01]  /*6590*/  FFMA R31, R4, 1.925963033500011079e-08, R23 ;  /* 0x32a57060041f7823 */ /* 0x000fe20000000017 */
[----:B------:R-:W-:Y:S01]  /*65a0*/  FFMA.SAT R23, R46, R11, 0.5 ;  /* 0x3f0000002e177423 */ /* 0x000fe2000000200b */
[----:B------:R-:W-:-:S03]  /*65b0*/  FMUL R4, R17, R56 ;  /* 0x0000003811047220 */ /* 0x000fc60000400000 */
[----:B------:R-:W-:Y:S01]  /*65c0*/  FFMA.RM R23, R23, R12, 12582913 ;  /* 0x4b40000117177423 */ /* 0x000fe2000000400c */
[----:B------:R1:W-:Y:S03]  /*65d0*/  MUFU.EX2 R56, R25 ;  /* 0x0000001900387308 */ /* 0x0003e60000000800 */
[----:B------:R-:W-:-:S04]  /*65e0*/  FADD R17, R23, -12583039 ;  /* 0xcb40007f17117421 */ /* 0x000fc80000000000 */
[----:B------:R-:W-:Y:S01]  /*65f0*/  FFMA R17, R46, 1.4426950216293334961, -R17 ;  /* 0x3fb8aa3b2e117823 */ /* 0x000fe20000000811 */
[----:B------:R-:W-:Y:S01]  /*6600*/  MUFU.EX2 R31, R31 ;  /* 0x0000001f001f7308 */ /* 0x000fe20000000800 */
[----:B-1----:R-:W-:Y:S01]  /*6610*/  FFMA.SAT R25, R18, R11, 0.5 ;  /* 0x3f00000012197423 */ /* 0x002fe2000000200b */
[----:B0-----:R-:W-:Y:S01]  /*6620*/  FMUL R5, R5, R58 ;  /* 0x0000003a05057220 */ /* 0x001fe20000400000 */
[----:B------:R-:W-:Y:S01]  /*6630*/  FFMA R46, R46, 1.925963033500011079e-08, R17 ;  /* 0x32a570602e2e7823 */ /* 0x000fe20000000011 */
        /* <DEDUP_REMOVED lines=8> */
[----:B------:R-:W0:Y:S08]  /*66c0*/  MUFU.EX2 R17, R54 ;  /* 0x0000003600117308 */ /* 0x000e300000000800 */
[----:B------:R-:W1:Y:S08]  /*66d0*/  MUFU.EX2 R60, R60 ;  /* 0x0000003c003c7308 */ /* 0x000e700000000800 */
[----:B------:R-:W-:Y:S01]  /*66e0*/  MUFU.EX2 R52, R52 ;  /* 0x0000003400347308 */ /* 0x000fe20000000800 */
[----:B0-----:R-:W-:Y:S01]  /*66f0*/  FMUL R8, R8, R17 ;  /* 0x0000001108087220 */ /* 0x001fe20000400000 */
[----:B------:R-:W-:-:S04]  /*6700*/  FADD R17, R33, -12583039 ;  /* 0xcb40007f21117421 */ /* 0x000fc80000000000 */
[----:B------:R-:W-:Y:S01]  /*6710*/  FFMA R17, R38, 1.4426950216293334961, -R17 ;  /* 0x3fb8aa3b26117823 */ /* 0x000fe20000000811 */
[----:B-1----:R-:W-:-:S03]  /*6720*/  FMUL R7, R7, R60 ;  /* 0x0000003c07077220 */ /* 0x002fc60000400000 */
[----:B------:R-:W-:Y:S02]  /*6730*/  FFMA R54, R38, 1.925963033500011079e-08, R17 ;  /* 0x32a5706026367823 */ /* 0x000fe40000000011 */
[----:B------:R-:W0:Y:S02]  /*6740*/  MUFU.EX2 R17, R50 ;  /* 0x0000003200117308 */ /* 0x000e240000000800 */
[----:B0-----:R-:W-:Y:S01]  /*6750*/  FMUL R10, R10, R17 ;  /* 0x000000110a0a7220 */ /* 0x001fe20000400000 */
[----:B------:R-:W-:-:S04]  /*6760*/  FADD R17, R13, -12583039 ;  /* 0xcb40007f0d117421 */ /* 0x000fc80000000000 */
[----:B------:R-:W-:-:S04]  /*6770*/  FFMA R17, R16, 1.4426950216293334961, -R17 ;  /* 0x3fb8aa3b10117823 */ /* 0x000fc80000000811 */
[----:B------:R-:W-:Y:S01]  /*6780*/  FFMA R38, R16, 1.925963033500011079e-08, R17 ;  /* 0x32a5706010267823 */ /* 0x000fe20000000011 */
        /* <DEDUP_REMOVED lines=8> */
[----:B------:R-:W0:Y:S01]  /*6810*/  MUFU.EX2 R21, R44 ;  /* 0x0000002c00157308 */ /* 0x000e220000000800 */
[----:B------:R-:W-:Y:S02]  /*6820*/  IMAD.SHL.U32 R20, R27, 0x800000, RZ ;  /* 0x008000001b147824 */ /* 0x000fe400078e00ff */
[----:B------:R-:W-:Y:S01]  /*6830*/  FMUL R17, R17, R48 ;  /* 0x0000003011117220 */ /* 0x000fe20000400000 */
[----:B------:R-:W-:Y:S01]  /*6840*/  FFMA R48, R18, 1.925963033500011079e-08, R19 ;  /* 0x32a5706012307823 */ /* 0x000fe20000000013 */
[----:B------:R-:W-:Y:S01]  /*6850*/  FFMA.SAT R19, R32, R11, 0.5 ;  /* 0x3f00000020137423 */ /* 0x000fe2000000200b */
[----:B------:R-:W-:Y:S01]  /*6860*/  FMUL R18, R22, R31 ;  /* 0x0000001f16127220 */ /* 0x000fe20000400000 */
[----:B------:R-:W-:-:S02]  /*6870*/  FFMA.SAT R27, R24, R11, 0.5 ;  /* 0x3f000000181b7423 */ /* 0x000fc4000000200b */
[----:B------:R-:W-:Y:S01]  /*6880*/  FFMA.RM R31, R19, R12, 12582913 ;  /* 0x4b400001131f7423 */ /* 0x000fe2000000400c */
[----:B------:R1:W2:Y:S03]  /*6890*/  MUFU.EX2 R22, R37 ;  /* 0x0000002500167308 */ /* 0x0002a60000000800 */
[----:B------:R-:W-:-:S04]  /*68a0*/  FADD R19, R31, -12583039 ;  /* 0xcb40007f1f137421 */ /* 0x000fc80000000000 */
[----:B------:R-:W-:Y:S01]  /*68b0*/  FFMA R19, R32, 1.4426950216293334961, -R19 ;  /* 0x3fb8aa3b20137823 */ /* 0x000fe20000000813 */
[----:B0-----:R-:W-:Y:S01]  /*68c0*/  FMUL R20, R20, R21 ;  /* 0x0000001514147220 */ /* 0x001fe20000400000 */
[-C--:B------:R-:W-:Y:S01]  /*68d0*/  FFMA.SAT R21, R30, R11.reuse, 0.5 ;  /* 0x3f0000001e157423 */ /* 0x080fe2000000200b */
[----:B-1----:R-:W-:Y:S01]  /*68e0*/  FFMA.SAT R37, R26, R11, 0.5 ;  /* 0x3f0000001a257423 */ /* 0x002fe2000000200b */
[----:B------:R-:W-:Y:S01]  /*68f0*/  FFMA R56, R32, 1.925963033500011079e-08, R19 ;  /* 0x32a5706020387823 */ /* 0x000fe20000000013 */
[-C--:B------:R-:W-:Y:S01]  /*6900*/  FFMA.RM R32, R69, R12.reuse, 12582913 ;  /* 0x4b40000145207423 */ /* 0x080fe2000000400c */
[----:B------:R-:W-:Y:S01]  /*6910*/  SHF.L.U32 R19, R23, 0x17, RZ ;  /* 0x0000001717137819 */ /* 0x000fe200000006ff */
[----:B------:R-:W-:Y:S01]  /*6920*/  FFMA.RM R37, R37, R12, 12582913 ;  /* 0x4b40000125257423 */ /* 0x000fe2000000400c */
[----:B------:R-:W-:Y:S01]  /*6930*/  MUFU.EX2 R50, R50 ;  /* 0x0000003200327308 */ /* 0x000fe20000000800 */
[C---:B------:R-:W-:Y:S01]  /*6940*/  FADD R23, R32.reuse, -12583039 ;  /* 0xcb40007f20177421 */ /* 0x040fe20000000000 */
[----:B------:R-:W-:Y:S01]  /*6950*/  SHF.L.U32 R32, R32, 0x17, RZ ;  /* 0x0000001720207819 */ /* 0x000fe200000006ff */
[----:B------:R-:W-:-:S02]  /*6960*/  FMUL R19, R19, R46 ;  /* 0x0000002e13137220 */ /* 0x000fc40000400000 */
[----:B------:R-:W-:-:S03]  /*6970*/  FFMA R23, R14, 1.4426950216293334961, -R23 ;  /* 0x3fb8aa3b0e177823 */ /* 0x000fc60000000817 */
[----:B------:R-:W-:Y:S01]  /*6980*/  MUFU.EX2 R48, R48 ;  /* 0x0000003000307308 */ /* 0x000fe20000000800 */
[----:B------:R-:W-:Y:S01]  /*6990*/  FFMA R46, R14, 1.925963033500011079e-08, R23 ;  /* 0x32a570600e2e7823 */ /* 0x000fe20000000017 */
[----:B------:R-:W-:-:S04]  /*69a0*/  FFMA.RM R14, R21, R12, 12582913 ;  /* 0x4b400001150e7423 */ /* 0x000fc8000000400c */
[C---:B------:R-:W-:Y:S01]  /*69b0*/  FADD R21, R14.reuse, -12583039 ;  /* 0xcb40007f0e157421 */ /* 0x040fe20000000000 */
[----:B------:R-:W-:Y:S01]  /*69c0*/  IMAD.SHL.U32 R14, R14, 0x800000, RZ ;  /* 0x008000000e0e7824 */ /* 0x000fe200078e00ff */
[----:B------:R-:W0:Y:S02]  /*69d0*/  MUFU.EX2 R23, R54 ;  /* 0x0000003600177308 */ /* 0x000e240000000800 */
[----:B------:R-:W-:-:S04]  /*69e0*/  FFMA R21, R30, 1.4426950216293334961, -R21 ;  /* 0x3fb8aa3b1e157823 */ /* 0x000fc80000000815 */
[----:B------:R-:W-:Y:S01]  /*69f0*/  FFMA R44, R30, 1.925963033500011079e-08, R21 ;  /* 0x32a570601e2c7823 */ /* 0x000fe20000000015 */
[----:B------:R-:W-:Y:S01]  /*6a00*/  SHF.L.U32 R21, R29, 0x17, RZ ;  /* 0x000000171d157819 */ /* 0x000fe200000006ff */
[----:B------:R-:W-:Y:S01]  /*6a10*/  FFMA.RM R29, R27, R12, 12582913 ;  /* 0x4b4000011b1d7423 */ /* 0x000fe2000000400c */
[----:B------:R-:W-:Y:S03]  /*6a20*/  MUFU.EX2 R69, R46 ;  /* 0x0000002e00457308 */ /* 0x000fe60000000800 */
[----:B--2---:R-:W-:Y:S01]  /*6a30*/  FMUL R21, R21, R22 ;  /* 0x0000001615157220 */ /* 0x004fe20000400000 */
[----:B------:R-:W-:Y:S01]  /*6a40*/  SHF.L.U32 R22, R33, 0x17, RZ ;  /* 0x0000001721167819 */ /* 0x000fe200000006ff */
[C---:B------:R-:W-:Y:S01]  /*6a50*/  FADD R27, R29.reuse, -12583039 ;  /* 0xcb40007f1d1b7421 */ /* 0x040fe20000000000 */
[----:B------:R-:W-:Y:S02]  /*6a60*/  SHF.L.U32 R29, R29, 0x17, RZ ;  /* 0x000000171d1d7819 */ /* 0x000fe400000006ff */
[----:B------:R-:W-:Y:S01]  /*6a70*/  MUFU.EX2 R56, R56 ;  /* 0x0000003800387308 */ /* 0x000fe20000000800 */
[----:B0-----:R-:W-:Y:S01]  /*6a80*/  FMUL R22, R22, R23 ;  /* 0x0000001716167220 */ /* 0x001fe20000400000 */
[----:B------:R-:W-:Y:S01]  /*6a90*/  FFMA.SAT R23, R28, R11, 0.5 ;  /* 0x3f0000001c177423 */ /* 0x000fe2000000200b */
[----:B------:R-:W-:-:S03]  /*6aa0*/  FFMA R27, R24, 1.4426950216293334961, -R27 ;  /* 0x3fb8aa3b181b7823 */ /* 0x000fc6000000081b */
[----:B------:R-:W-:Y:S01]  /*6ab0*/  FFMA.RM R30, R23, R12, 12582913 ;  /* 0x4b400001171e7423 */ /* 0x000fe2000000400c */
[----:B------:R-:W-:Y:S01]  /*6ac0*/  FFMA R24, R24, 1.925963033500011079e-08, R27 ;  /* 0x32a5706018187823 */ /* 0x000fe2000000001b */
[C---:B------:R-:W-:Y:S01]  /*6ad0*/  FADD R27, R37.reuse, -12583039 ;  /* 0xcb40007f251b7421 */ /* 0x040fe20000000000 */
[----:B------:R-:W-:Y:S02]  /*6ae0*/  IMAD.SHL.U32 R37, R37, 0x800000, RZ ;  /* 0x0080000025257824 */ /* 0x000fe400078e00ff */
[C---:B------:R-:W-:Y:S01]  /*6af0*/  FADD R23, R30.reuse, -12583039 ;  /* 0xcb40007f1e177421 */ /* 0x040fe20000000000 */
[----:B------:R-:W-:Y:S01]  /*6b00*/  SHF.L.U32 R30, R30, 0x17, RZ ;  /* 0x000000171e1e7819 */ /* 0x000fe200000006ff */
[----:B------:R-:W-:Y:S02]  /*6b10*/  FFMA R27, R26, 1.4426950216293334961, -R27 ;  /* 0x3fb8aa3b1a1b7823 */ /* 0x000fe4000000081b */
[----:B------:R-:W-:Y:S02]  /*6b20*/  FFMA R23, R28, 1.4426950216293334961, -R23 ;  /* 0x3fb8aa3b1c177823 */ /* 0x000fe40000000817 */
[----:B------:R-:W-:Y:S01]  /*6b30*/  FFMA R33, R26, 1.925963033500011079e-08, R27 ;  /* 0x32a570601a217823 */ /* 0x000fe2000000001b */
[----:B------:R-:W-:Y:S01]  /*6b40*/  FFMA.SAT R27, R36, R11, 0.5 ;  /* 0x3f000000241b7423 */ /* 0x000fe2000000200b */
[----:B------:R-:W-:Y:S01]  /*6b50*/  FFMA R54, R28, 1.925963033500011079e-08, R23 ;  /* 0x32a570601c367823 */ /* 0x000fe20000000017 */
[----:B------:R-:W-:-:S02]  /*6b60*/  IMAD.SHL.U32 R23, R39, 0x800000, RZ ;  /* 0x0080000027177824 */ /* 0x000fc400078e00ff */
[----:B------:R-:W-:Y:S01]  /*6b70*/  FFMA.SAT R39, R0, R11, 0.5 ;  /* 0x3f00000000277423 */ /* 0x000fe2000000200b */
[----:B------:R-:W-:Y:S01]  /*6b80*/  FFMA.RM R11, R27, R12, 12582913 ;  /* 0x4b4000011b0b7423 */ /* 0x000fe2000000400c */
[----:B------:R-:W-:Y:S01]  /*6b90*/  SHF.L.U32 R28, R13, 0x17, RZ ;  /* 0x000000170d1c7819 */ /* 0x000fe200000006ff */
[----:B------:R-:W-:Y:S01]  /*6ba0*/  FMUL R23, R23, R52 ;  /* 0x0000003417177220 */ /* 0x000fe20000400000 */
[----:B------:R-:W-:Y:S01]  /*6bb0*/  FFMA.RM R12, R39, R12, 12582913 ;  /* 0x4b400001270c7423 */ /* 0x000fe2000000400c */
[----:B------:R-:W-:Y:S01]  /*6bc0*/  FADD R27, R11, -12583039 ;  /* 0xcb40007f0b1b7421 */ /* 0x000fe20000000000 */
[----:B------:R-:W0:Y:S03]  /*6bd0*/  MUFU.EX2 R39, R38 ;  /* 0x0000002600277308 */ /* 0x000e260000000800 */
[----:B------:R-:W-:-:S04]  /*6be0*/  FFMA R27, R36, 1.4426950216293334961, -R27 ;  /* 0x3fb8aa3b241b7823 */ /* 0x000fc8000000081b */
[----:B------:R-:W-:Y:S01]  /*6bf0*/  FFMA R36, R36, 1.925963033500011079e-08, R27 ;  /* 0x32a5706024247823 */ /* 0x000fe2000000001b */
[----:B------:R-:W-:-:S04]  /*6c00*/  FADD R27, RZ, R6 ;  /* 0x00000006ff1b7221 */ /* 0x000fc80000000000 */
[----:B------:R-:W-:Y:S01]  /*6c10*/  FADD R26, R27, R2 ;  /* 0x000000021b1a7221 */ /* 0x000fe20000000000 */
[----:B------:R-:W-:Y:S03]  /*6c20*/  MUFU.EX2 R36, R36 ;  /* 0x0000002400247308 */ /* 0x000fe60000000800 */
[----:B------:R-:W-:Y:S01]  /*6c30*/  FADD R27, R26, R3 ;  /* 0x000000031a1b7221 */ /* 0x000fe20000000000 */
[----:B0-----:R-:W-:-:S03]  /*6c40*/  FMUL R28, R28, R39 ;  /* 0x000000271c1c7220 */ /* 0x001fc60000400000 */
[----:B------:R-:W-:Y:S01]  /*6c50*/  FADD R26, R27, R4 ;  /* 0x000000041b1a7221 */ /* 0x000fe20000000000 */
[----:B------:R-:W0:Y:S03]  /*6c60*/  MUFU.EX2 R39, R44 ;  /* 0x0000002c00277308 */ /* 0x000e260000000800 */
[----:B------:R-:W-:-:S04]  /*6c70*/  FADD R26, R26, R5 ;  /* 0x000000051a1a7221 */ /* 0x000fc80000000000 */
[----:B------:R-:W-:Y:S01]  /*6c80*/  FADD R27, R26, R7 ;  /* 0x000000071a1b7221 */ /* 0x000fe20000000000 */
[----:B------:R0:W-:Y:S03]  /*6c90*/  MUFU.EX2 R44, R33 ;  /* 0x00000021002c7308 */ /* 0x0001e60000000800 */
[----:B------:R-:W-:-:S04]  /*6ca0*/  FADD R26, R27, R8 ;  /* 0x000000081b1a7221 */ /* 0x000fc80000000000 */
[----:B------:R-:W-:Y:S01]  /*6cb0*/  FADD R27, R26, R9 ;  /* 0x000000091a1b7221 */ /* 0x000fe20000000000 */
[----:B0-----:R-:W-:-:S03]  /*6cc0*/  FMUL R33, R14, R39 ;  /* 0x000000270e217220 */ /* 0x001fc60000400000 */
[----:B------:R-:W-:-:S04]  /*6cd0*/  FADD R27, R27, R10 ;  /* 0x0000000a1b1b7221 */ /* 0x000fc80000000000 */
[----:B------:R-:W-:Y:S01]  /*6ce0*/  FADD R26, R27, R16 ;  /* 0x000000101b1a7221 */ /* 0x000fe20000000000 */
[----:B------:R-:W-:Y:S01]  /*6cf0*/  FMUL R27, R15, R50 ;  /* 0x000000320f1b7220 */ /* 0x000fe20000400000 */
[----:B------:R-:W-:Y:S01]  /*6d00*/  FADD R15, R12, -12583039 ;  /* 0xcb40007f0c0f7421 */ /* 0x000fe20000000000 */
[----:B------:R0:W-:Y:S01]  /*6d10*/  MUFU.EX2 R50, R24 ;  /* 0x0000001800327308 */ /* 0x0001e20000000800 */
[----:B------:R-:W-:Y:S02]  /*6d20*/  FADD R13, R26, R17 ;  /* 0x000000111a0d7221 */ /* 0x000fe40000000000 */
[C---:B------:R-:W-:Y:S02]  /*6d30*/  FFMA R15, R0.reuse, 1.4426950216293334961, -R15 ;  /* 0x3fb8aa3b000f7823 */ /* 0x040fe4000000080f */
[----:B------:R-:W-:Y:S02]  /*6d40*/  FADD R26, R13, R18 ;  /* 0x000000120d1a7221 */ /* 0x000fe40000000000 */
[----:B------:R-:W-:-:S02]  /*6d50*/  FFMA R15, R0, 1.925963033500011079e-08, R15 ;  /* 0x32a57060000f7823 */ /* 0x000fc4000000000f */
[----:B------:R-:W-:Y:S01]  /*6d60*/  FADD R13, R26, R19 ;  /* 0x000000131a0d7221 */ /* 0x000fe20000000000 */
[----:B0-----:R-:W-:-:S03]  /*6d70*/  FMUL R24, R32, R69 ;  /* 0x0000004520187220 */ /* 0x001fc60000400000 */
[----:B------:R-:W-:Y:S01]  /*6d80*/  FADD R26, R13, R20 ;  /* 0x000000140d1a7221 */ /* 0x000fe20000000000 */
[----:B------:R-:W-:Y:S03]  /*6d90*/  MUFU.EX2 R15, R15 ;  /* 0x0000000f000f7308 */ /* 0x000fe60000000800 */
[----:B------:R-:W-:Y:S01]  /*6da0*/  FADD R13, R26, R21 ;  /* 0x000000151a0d7221 */ /* 0x000fe20000000000 */
[----:B------:R-:W-:Y:S01]  /*6db0*/  FMUL R26, R25, R48 ;  /* 0x00000030191a7220 */ /* 0x000fe20000400000 */
[----:B------:R-:W-:Y:S02]  /*6dc0*/  SHF.L.U32 R25, R31, 0x17, RZ ;  /* 0x000000171f197819 */ /* 0x000fe400000006ff */
[----:B------:R-:W-:Y:S01]  /*6dd0*/  FADD R38, R13, R22 ;  /* 0x000000160d267221 */ /* 0x000fe20000000000 */
[----:B------:R-:W0:Y:S02]  /*6de0*/  MUFU.EX2 R31, R54 ;  /* 0x00000036001f7308 */ /* 0x000e240000000800 */
[----:B------:R-:W-:Y:S01]  /*6df0*/  FMUL R25, R25, R56 ;  /* 0x0000003819197220 */ /* 0x000fe20000400000 */
[----:B------:R-:W-:-:S04]  /*6e00*/  FADD R13, R38, R23 ;  /* 0x00000017260d7221 */ /* 0x000fc80000000000 */
[----:B------:R-:W-:-:S04]  /*6e10*/  FADD R38, R13, R28 ;  /* 0x0000001c0d267221 */ /* 0x000fc80000000000 */
[----:B------:R-:W-:-:S04]  /*6e20*/  FADD R13, R38, R27 ;  /* 0x0000001b260d7221 */ /* 0x000fc80000000000 */
[----:B------:R-:W-:Y:S01]  /*6e30*/  FADD R32, R13, R26 ;  /* 0x0000001a0d207221 */ /* 0x000fe20000000000 */
[----:B0-----:R-:W-:Y:S01]  /*6e40*/  FMUL R31, R30, R31 ;  /* 0x0000001f1e1f7220 */ /* 0x001fe20000400000 */
[----:B------:R-:W-:Y:S02]  /*6e50*/  FMUL R30, R37, R44 ;  /* 0x0000002c251e7220 */ /* 0x000fe40000400000 */
[----:B------:R-:W-:Y:S01]  /*6e60*/  FADD R13, R32, R25 ;  /* 0x00000019200d7221 */ /* 0x000fe20000000000 */
[----:B------:R-:W-:Y:S01]  /*6e70*/  FMUL R32, R29, R50 ;  /* 0x000000321d207220 */ /* 0x000fe20000400000 */
[----:B------:R-:W-:Y:S02]  /*6e80*/  SHF.L.U32 R29, R11, 0x17, RZ ;  /* 0x000000170b1d7819 */ /* 0x000fe400000006ff */
[----:B------:R-:W-:-:S03]  /*6e90*/  FADD R0, R13, R24 ;  /* 0x000000180d007221 */ /* 0x000fc60000000000 */
        /* <DEDUP_REMOVED lines=18> */
.L_x_16386:
        /* <DEDUP_REMOVED lines=12> */
[----:B0-----:R-:W-:Y:S05]  /*7080*/  CALL.REL.NOINC `($__internal_258_$__cuda_sm3x_div_rn_noftz_f32_slowpath) ;  /* 0x0000004000847944 */ /* 0x001fea0003c00000 */
[----:B------:R-:W-:-:S07]  /*7090*/  MOV R12, R6 ;  /* 0x00000006000c7202 */ /* 0x000fce0000000f00 */
.L_x_16291:
[----:B------:R-:W-:Y:S05]  /*70a0*/  BSYNC.RECONVERGENT B3 ;  /* 0x0000000000037941 */ /* 0x000fea0003800200 */
.L_x_16290:
        /* <DEDUP_REMOVED lines=12> */
[----:B0-----:R-:W-:Y:S05]  /*7170*/  CALL.REL.NOINC `($__internal_258_$__cuda_sm3x_div_rn_noftz_f32_slowpath) ;  /* 0x0000004000487944 */ /* 0x001fea0003c00000 */
[----:B------:R-:W-:-:S07]  /*7180*/  MOV R13, R6 ;  /* 0x00000006000d7202 */ /* 0x000fce0000000f00 */
.L_x_16293:
[----:B------:R-:W-:Y:S05]  /*7190*/  BSYNC.RECONVERGENT B3 ;  /* 0x0000000000037941 */ /* 0x000fea0003800200 */
.L_x_16292:
        /* <DEDUP_REMOVED lines=14> */
.L_x_16295:
[----:B------:R-:W-:Y:S05]  /*7280*/  BSYNC.RECONVERGENT B3 ;  /* 0x0000000000037941 */ /* 0x000fea0003800200 */
.L_x_16294:
        /* <DEDUP_REMOVED lines=14> */
.L_x_16297:
[----:B------:R-:W-:Y:S05]  /*7370*/  BSYNC.RECONVERGENT B3 ;  /* 0x0000000000037941 */ /* 0x000fea0003800200 */
.L_x_16296:
        /* <DEDUP_REMOVED lines=14> */
.L_x_16299:
[----:B------:R-:W-:Y:S05]  /*7460*/  BSYNC.RECONVERGENT B3 ;  /* 0x0000000000037941 */ /* 0x000fea0003800200 */
.L_x_16298:
        /* <DEDUP_REMOVED lines=14> */
.L_x_16301:
[----:B------:R-:W-:Y:S05]  /*7550*/  BSYNC.RECONVERGENT B3 ;  /* 0x0000000000037941 */ /* 0x000fea0003800200 */
.L_x_16300:
        /* <DEDUP_REMOVED lines=14> */
.L_x_16303:
[----:B------:R-:W-:Y:S05]  /*7640*/  BSYNC.RECONVERGENT B3 ;  /* 0x0000000000037941 */ /* 0x000fea0003800200 */
.L_x_16302:
        /* <DEDUP_REMOVED lines=14> */
.L_x_16305:
[----:B------:R-:W-:Y:S05]  /*7730*/  BSYNC.RECONVERGENT B3 ;  /* 0x0000000000037941 */ /* 0x000fea0003800200 */
.L_x_16304:
        /* <DEDUP_REMOVED lines=14> */
.L_x_16307:
[----:B------:R-:W-:Y:S05]  /*7820*/  BSYNC.RECONVERGENT B3 ;  /* 0x0000000000037941 */ /* 0x000fea0003800200 */
.L_x_16306:
        /* <DEDUP_REMOVED lines=14> */
.L_x_16309:
[----:B------:R-:W-:Y:S05]  /*7910*/  BSYNC.RECONVERGENT B3 ;  /* 0x0000000000037941 */ /* 0x000fea0003800200 */
.L_x_16308:
        /* <DEDUP_REMOVED lines=14> */
.L_x_16311:
[----:B------:R-:W-:Y:S05]  /*7a00*/  BSYNC.RECONVERGENT B3 ;  /* 0x0000000000037941 */ /* 0x000fea0003800200 */
.L_x_16310:
        /* <DEDUP_REMOVED lines=14> */
.L_x_16313:
[----:B------:R-:W-:Y:S05]  /*7af0*/  BSYNC.RECONVERGENT B3 ;  /* 0x0000000000037941 */ /* 0x000fea0003800200 */
.L_x_16312:
        /* <DEDUP_REMOVED lines=14> */
.L_x_16315:
[----:B------:R-:W-:Y:S05]  /*7be0*/  BSYNC.RECONVERGENT B3 ;  /* 0x0000000000037941 */ /* 0x000fea0003800200 */
.L_x_16314:
        /* <DEDUP_REMOVED lines=14> */
.L_x_16317:
[----:B------:R-:W-:Y:S05]  /*7cd0*/  BSYNC.RECONVERGENT B3 ;  /* 0x0000000000037941 */ /* 0x000fea0003800200 */
.L_x_16316:
        /* <DEDUP_REMOVED lines=14> */
.L_x_16319:
[----:B------:R-:W-:Y:S05]  /*7dc0*/  BSYNC.RECONVERGENT B3 ;  /* 0x0000000000037941 */ /* 0x000fea0003800200 */
.L_x_16318:
        /* <DEDUP_REMOVED lines=14> */
.L_x_16321:
[----:B------:R-:W-:Y:S05]  /*7eb0*/  BSYNC.RECONVERGENT B3 ;  /* 0x0000000000037941 */ /* 0x000fea0003800200 */
.L_x_16320:
        /* <DEDUP_REMOVED lines=14> */
.L_x_16323:
[----:B------:R-:W-:Y:S05]  /*7fa0*/  BSYNC.RECONVERGENT B3 ;  /* 0x0000000000037941 */ /* 0x000fea0003800200 */
.L_x_16322:
        /* <DEDUP_REMOVED lines=14> */
.L_x_16325:
[----:B------:R-:W-:Y:S05]  /*8090*/  BSYNC.RECONVERGENT B3 ;  /* 0x0000000000037941 */ /* 0x000fea0003800200 */
.L_x_16324:
        /* <DEDUP_REMOVED lines=14> */
.L_x_16327:
[----:B------:R-:W-:Y:S05]  /*8180*/  BSYNC.RECONVERGENT B3 ;  /* 0x0000000000037941 */ /* 0x000fea0003800200 */
.L_x_16326:
        /* <DEDUP_REMOVED lines=12> */
[----:B------:R-:W-:Y:S05]  /*8250*/  CALL.REL.NOINC `($__internal_258_$__cuda_sm3x_div_rn_noftz_f32_slowpath) ;  /* 0x0000003000107944 */ /* 0x000fea0003c00000 */
[----:B------:R-:W-:-:S07]  /*8260*/  MOV R39, R6 ;  /* 0x0000000600277202 */ /* 0x000fce0000000f00 */
.L_x_16329:
[----:B------:R-:W-:Y:S05]  /*8270*/  BSYNC.RECONVERGENT B3 ;  /* 0x0000000000037941 */ /* 0x000fea0003800200 */
.L_x_16328:
        /* <DEDUP_REMOVED lines=12> */
[----:B------:R-:W-:Y:S05]  /*8340*/  CALL.REL.NOINC `($__internal_258_$__cuda_sm3x_div_rn_noftz_f32_slowpath) ;  /* 0x0000002c00d47944 */ /* 0x000fea0003c00000 */
[----:B------:R-:W-:-:S07]  /*8350*/  MOV R26, R6 ;  /* 0x00000006001a7202 */ /* 0x000fce0000000f00 */
.L_x_16331:
[----:B------:R-:W-:Y:S05]  /*8360*/  BSYNC.RECONVERGENT B3 ;  /* 0x0000000000037941 */ /* 0x000fea0003800200 */
.L_x_16330:
        /* <DEDUP_REMOVED lines=14> */
.L_x_16333:
[----:B------:R-:W-:Y:S05]  /*8450*/  BSYNC.RECONVERGENT B3 ;  /* 0x0000000000037941 */ /* 0x000fea0003800200 */
.L_x_16332:
        /* <DEDUP_REMOVED lines=14> */
.L_x_16335:
[----:B------:R-:W-:Y:S05]  /*8540*/  BSYNC.RECONVERGENT B3 ;  /* 0x0000000000037941 */ /* 0x000fea0003800200 */
.L_x_16334:
        /* <DEDUP_REMOVED lines=14> */
.L_x_16337:
[----:B------:R-:W-:Y:S05]  /*8630*/  BSYNC.RECONVERGENT B3 ;  /* 0x0000000000037941 */ /* 0x000fea0003800200 */
.L_x_16336:
        /* <DEDUP_REMOVED lines=14> */
.L_x_16339:
[----:B------:R-:W-:Y:S05]  /*8720*/  BSYNC.RECONVERGENT B3 ;  /* 0x0000000000037941 */ /* 0x000fea0003800200 */
.L_x_16338:
        /* <DEDUP_REMOVED lines=14> */
.L_x_16341:
[----:B------:R-:W-:Y:S05]  /*8810*/  BSYNC.RECONVERGENT B3 ;  /* 0x0000000000037941 */ /* 0x000fea0003800200 */
.L_x_16340:
        /* <DEDUP_REMOVED lines=14> */
.L_x_16343:
[----:B------:R-:W-:Y:S05]  /*8900*/  BSYNC.RECONVERGENT B3 ;  /* 0x0000000000037941 */ /* 0x000fea0003800200 */
.L_x_16342:
        /* <DEDUP_REMOVED lines=14> */
.L_x_16345:
[----:B------:R-:W-:Y:S05]  /*89f0*/  BSYNC.RECONVERGENT B3 ;  /* 0x0000000000037941 */ /* 0x000fea0003800200 */
.L_x_16344:
        /* <DEDUP_REMOVED lines=23> */
.L_x_16347:
[----:B------:R-:W-:Y:S05]  /*8b70*/  BSYNC.RECONVERGENT B1 ;  /* 0x0000000000017941 */ /* 0x000fea0003800200 */
.L_x_16346:
        /* <DEDUP_REMOVED lines=18> */
.L_x_16349:
[----:B------:R-:W-:Y:S05]  /*8ca0*/  BSYNC.RECONVERGENT B1 ;  /* 0x0000000000017941 */ /* 0x000fea0003800200 */
.L_x_16348:
        /* <DEDUP_REMOVED lines=28> */
.L_x_16351:
[----:B------:R-:W-:Y:S05]  /*8e70*/  BSYNC.RECONVERGENT B1 ;  /* 0x0000000000017941 */ /* 0x000fea0003800200 */
.L_x_16350:
        /* <DEDUP_REMOVED lines=18> */
.L_x_16353:
[----:B------:R-:W-:Y:S05]  /*8fa0*/  BSYNC.RECONVERGENT B1 ;  /* 0x0000000000017941 */ /* 0x000fea0003800200 */
.L_x_16352:
        /* <DEDUP_REMOVED lines=18> */
.L_x_16355:
[----:B------:R-:W-:Y:S05]  /*90d0*/  BSYNC.RECONVERGENT B1 ;  /* 0x0000000000017941 */ /* 0x000fea0003800200 */
.L_x_16354:
        /* <DEDUP_REMOVED lines=18> */
.L_x_16357:
[----:B------:R-:W-:Y:S05]  /*9200*/  BSYNC.RECONVERGENT B1 ;  /* 0x0000000000017941 */ /* 0x000fea0003800200 */
.L_x_16356:
        /* <DEDUP_REMOVED lines=18> */
.L_x_16359:
[----:B------:R-:W-:Y:S05]  /*9330*/  BSYNC.RECONVERGENT B1 ;  /* 0x0000000000017941 */ /* 0x000fea0003800200 */
.L_x_16358:
        /* <DEDUP_REMOVED lines=30> */
.L_x_16361:
[----:B------:R-:W-:Y:S05]  /*9520*/  BSYNC.RECONVERGENT B1 ;  /* 0x0000000000017941 */ /* 0x000fea0003800200 */
.L_x_16360:
        /* <DEDUP_REMOVED lines=18> */
.L_x_16363:
[----:B------:R-:W-:Y:S05]  /*9650*/  BSYNC.RECONVERGENT B1 ;  /* 0x0000000000017941 */ /* 0x000fea0003800200 */
.L_x_16362:
        /* <DEDUP_REMOVED lines=18> */
.L_x_16365:
[----:B------:R-:W-:Y:S05]  /*9780*/  BSYNC.RECONVERGENT B1 ;  /* 0x0000000000017941 */ /* 0x000fea0003800200 */
.L_x_16364:
        /* <DEDUP_REMOVED lines=18> */
.L_x_16367:
[----:B------:R-:W-:Y:S05]  /*98b0*/  BSYNC.RECONVERGENT B1 ;  /* 0x0000000000017941 */ /* 0x000fea0003800200 */
.L_x_16366:
        /* <DEDUP_REMOVED lines=18> */
.L_x_16369:
[----:B------:R-:W-:Y:S05]  /*99e0*/  BSYNC.RECONVERGENT B1 ;  /* 0x0000000000017941 */ /* 0x000fea0003800200 */
.L_x_16368:
        /* <DEDUP_REMOVED lines=18> */
.L_x_16371:
[----:B------:R-:W-:Y:S05]  /*9b10*/  BSYNC.RECONVERGENT B1 ;  /* 0x0000000000017941 */ /* 0x000fea0003800200 */
.L_x_16370:
        /* <DEDUP_REMOVED lines=18> */
.L_x_16373:
[----:B------:R-:W-:Y:S05]  /*9c40*/  BSYNC.RECONVERGENT B1 ;  /* 0x0000000000017941 */ /* 0x000fea0003800200 */
.L_x_16372:
        /* <DEDUP_REMOVED lines=9> */
.L_x_16260:
[----:B------:R-:W-:Y:S05]  /*9ce0*/  EXIT ;  /* 0x000000000000794d */ /* 0x000fea0003800000 */
.L_x_16289:
[----:B------:R-:W-:Y:S01]  /*9cf0*/  BSSY B1, `(.L_x_16375) ;  /* 0x0000007000017945 */ /* 0x000fe20003800000 */
[----:B------:R-:W-:Y:S01]  /*9d00*/  IMAD.MOV.U32 R12, RZ, RZ, 0x10 ;  /* 0x00000010ff0c7424 */ /* 0x000fe200078e00ff */
[----:B------:R-:W-:Y:S02]  /*9d10*/  MOV R11, 0x1f ;  /* 0x0000001f000b7802 */ /* 0x000fe40000000f00 */
[----:B------:R-:W-:-:S07]  /*9d20*/  MOV R15, 0xffffffff ;  /* 0xffffffff000f7802 */ /* 0x000fce0000000f00 */
[----:B------:R-:W-:Y:S05]  /*9d30*/  WARPSYNC.COLLECTIVE R15, `(.L_x_16376) ;  /* 0x000000000f087348 */ /* 0x000fea0003c00000 */
[----:B------:R0:W1:Y:S02]  /*9d40*/  SHFL.BFLY P6, R14, R13, R12, R11 ;  /* 0x0c00000c0d0e7389 */ /* 0x00006400000c000b */
[----:B01----:R-:W-:Y:S05]  /*9d50*/  ENDCOLLECTIVE ;  /* 0x000000000000791b */ /* 0x003fea0003800000 */
.L_x_16376:
[----:B------:R-:W-:Y:S05]  /*9d60*/  BSYNC B1 ;  /* 0x0000000000017941 */ /* 0x000fea0003800000 */
.L_x_16375:
        /* <DEDUP_REMOVED lines=9> */
.L_x_16377:
[----:B------:R-:W-:Y:S01]  /*9e00*/  HFMA2 R12, -RZ, RZ, 0, 2.384185791015625e-07 ;  /* 0x00000004ff0c7431 */ /* 0x000fe200000001ff */
[----:B------:R-:W-:-:S05]  /*9e10*/  FMNMX R0, R13, R14, !PT ;  /* 0x0000000e0d007209 */ /* 0x000fca0007800000 */
[----:B------:R-:W-:-:S07]  /*9e20*/  IMAD.MOV.U32 R13, RZ, RZ, R0 ;  /* 0x000000ffff0d7224 */ /* 0x000fce00078e0000 */
[----:B------:R-:W-:Y:S05]  /*9e30*/  WARPSYNC.COLLECTIVE R15, `(.L_x_16378) ;  /* 0x000000000f087348 */ /* 0x000fea0003c00000 */
[----:B------:R0:W1:Y:S02]  /*9e40*/  SHFL.BFLY P6, R14, R13, R12, R11 ;  /* 0x0c00000c0d0e7389 */ /* 0x00006400000c000b */
[----:B01----:R-:W-:Y:S05]  /*9e50*/  ENDCOLLECTIVE ;  /* 0x000000000000791b */ /* 0x003fea0003800000 */
.L_x_16378:
[----:B------:R-:W-:Y:S01]  /*9e60*/  IMAD.MOV.U32 R12, RZ, RZ, 0x2 ;  /* 0x00000002ff0c7424 */ /* 0x000fe200078e00ff */
[----:B------:R-:W-:-:S04]  /*9e70*/  FMNMX R2, R0, R14, !PT ;  /* 0x0000000e00027209 */ /* 0x000fc80007800000 */
[----:B------:R-:W-:-:S07]  /*9e80*/  MOV R13, R2 ;  /* 0x00000002000d7202 */ /* 0x000fce0000000f00 */
[----:B------:R-:W-:Y:S05]  /*9e90*/  WARPSYNC.COLLECTIVE R15, `(.L_x_16379) ;  /* 0x000000000f087348 */ /* 0x000fea0003c00000 */
[----:B------:R0:W1:Y:S02]  /*9ea0*/  SHFL.BFLY P6, R14, R13, R12, R11 ;  /* 0x0c00000c0d0e7389 */ /* 0x00006400000c000b */
[----:B01----:R-:W-:Y:S05]  /*9eb0*/  ENDCOLLECTIVE ;  /* 0x000000000000791b */ /* 0x003fea0003800000 */
.L_x_16379:
[----:B------:R-:W-:Y:S01]  /*9ec0*/  HFMA2 R12, -RZ, RZ, 0, 5.9604644775390625e-08 ;  /* 0x00000001ff0c7431 */ /* 0x000fe200000001ff */
[----:B------:R-:W-:-:S04]  /*9ed0*/  FMNMX R3, R2, R14, !PT ;  /* 0x0000000e02037209 */ /* 0x000fc80007800000 */
[----:B------:R-:W-:-:S07]  /*9ee0*/  MOV R13, R3 ;  /* 0x00000003000d7202 */ /* 0x000fce0000000f00 */
[----:B------:R-:W-:Y:S05]  /*9ef0*/  WARPSYNC.COLLECTIVE R15, `(.L_x_16380) ;  /* 0x000000000f087348 */ /* 0x000fea0003c00000 */
[----:B------:R0:W1:Y:S02]  /*9f00*/  SHFL.BFLY P6, R14, R13, R12, R11 ;  /* 0x0c00000c0d0e7389 */ /* 0x00006400000c000b */
[----:B01----:R-:W-:Y:S05]  /*9f10*/  ENDCOLLECTIVE ;  /* 0x000000000000791b */ /* 0x003fea0003800000 */
.L_x_16380:
        /* <DEDUP_REMOVED lines=14> */
[----:B------:R-:W-:Y:S01]  /*a000*/  SHF.L.U32 R6, R25, 0x17, RZ ;  /* 0x0000001719067819 */ /* 0x000fe200000006ff */
[----:B------:R-:W-:Y:S01]  /*a010*/  FFMA.SAT R25, R4, R44, 0.5 ;  /* 0x3f00000004197423 */ /* 0x000fe2000000202c */
[----:B------:R-:W-:Y:S01]  /*a020*/  FADD R9, -R14, R9 ;  /* 0x000000090e097221 */ /* 0x000fe20000000100 */
[----:B------:R-:W-:Y:S01]  /*a030*/  FFMA R33, R2, 1.4426950216293334961, -R33 ;  /* 0x3fb8aa3b02217823 */ /* 0x000fe20000000821 */
[C---:B------:R-:W-:Y:S01]  /*a040*/  FADD R17, -R14.reuse, R17 ;  /* 0x000000110e117221 */ /* 0x040fe20000000100 */
[----:B------:R-:W-:Y:S01]  /*a050*/  FFMA.RM R25, R25, R46, 12582913 ;  /* 0x4b40000119197423 */ /* 0x000fe2000000402e */
[----:B------:R-:W-:Y:S01]  /*a060*/  FADD R12, -R14, R16 ;  /* 0x000000100e0c7221 */ /* 0x000fe20000000100 */
[----:B------:R-:W-:Y:S01]  /*a070*/  FFMA R33, R2, 1.925963033500011079e-08, R33 ;  /* 0x32a5706002217823 */ /* 0x000fe20000000021 */
[----:B------:R-:W-:Y:S01]  /*a080*/  FADD R19, -R14, R19 ;  /* 0x000000130e137221 */ /* 0x000fe20000000100 */
[C---:B------:R-:W-:Y:S01]  /*a090*/  FADD R71, R25.reuse, -12583039 ;  /* 0xcb40007f19477421 */ /* 0x040fe20000000000 */
[----:B------:R-:W-:-:S02]  /*a0a0*/  IMAD.SHL.U32 R2, R25, 0x800000, RZ ;  /* 0x0080000019027824 */ /* 0x000fc400078e00ff */
[----:B------:R-:W-:Y:S01]  /*a0b0*/  FFMA.SAT R25, R3, R44, 0.5 ;  /* 0x3f00000003197423 */ /* 0x000fe2000000202c */
[----:B------:R-:W-:Y:S01]  /*a0c0*/  FADD R13, -R14, R18 ;  /* 0x000000120e0d7221 */ /* 0x000fe20000000100 */
[----:B------:R-:W-:Y:S01]  /*a0d0*/  FFMA R71, R4, 1.4426950216293334961, -R71 ;  /* 0x3fb8aa3b04477823 */ /* 0x000fe20000000847 */
[----:B------:R-:W0:Y:S01]  /*a0e0*/  MUFU.EX2 R33, R33 ;  /* 0x0000002100217308 */ /* 0x000e220000000800 */
[----:B------:R-:W-:Y:S01]  /*a0f0*/  FFMA.RM R25, R25, R46, 12582913 ;  /* 0x4b40000119197423 */ /* 0x000fe2000000402e */
[----:B------:R-:W-:Y:S01]  /*a100*/  FADD R21, -R14, R21 ;  /* 0x000000150e157221 */ /* 0x000fe20000000100 */
[----:B------:R-:W-:Y:S01]  /*a110*/  FFMA R71, R4, 1.925963033500011079e-08, R71 ;  /* 0x32a5706004477823 */ /* 0x000fe20000000047 */
        /* <DEDUP_REMOVED lines=10> */
[----:B------:R-:W-:Y:S01]  /*a1c0*/  SHF.L.U32 R3, R25, 0x17, RZ ;  /* 0x0000001719037819 */ /* 0x000fe200000006ff */
[----:B------:R-:W-:Y:S01]  /*a1d0*/  FFMA.SAT R25, R0, R44, 0.5 ;  /* 0x3f00000000197423 */ /* 0x000fe2000000202c */
[----:B------:R-:W-:Y:S01]  /*a1e0*/  FADD R29, -R14, R29 ;  /* 0x0000001d0e1d7221 */ /* 0x000fe20000000100 */
[----:B0-----:R-:W-:Y:S01]  /*a1f0*/  FMUL R6, R6, R33 ;  /* 0x0000002106067220 */ /* 0x001fe20000400000 */
[C---:B------:R-:W-:Y:S01]  /*a200*/  FADD R69, -R14.reuse, R69 ;  /* 0x000000450e457221 */ /* 0x040fe20000000100 */
[----:B------:R-:W-:Y:S01]  /*a210*/  FFMA.RM R25, R25, R46, 12582913 ;  /* 0x4b40000119197423 */ /* 0x000fe2000000402e */
[----:B------:R-:W0:Y:S01]  /*a220*/  MUFU.EX2 R10, R10 ;  /* 0x0000000a000a7308 */ /* 0x000e220000000800 */
[C---:B------:R-:W-:Y:S01]  /*a230*/  FADD R39, -R14.reuse, R26 ;  /* 0x0000001a0e277221 */ /* 0x040fe20000000100 */
[C---:B------:R-:W-:Y:S01]  /*a240*/  FADD R37, -R14.reuse, R37 ;  /* 0x000000250e257221 */ /* 0x040fe20000000100 */
[C---:B------:R-:W-:Y:S01]  /*a250*/  FADD R33, R25.reuse, -12583039 ;  /* 0xcb40007f19217421 */ /* 0x040fe20000000000 */
[----:B------:R-:W-:Y:S01]  /*a260*/  SHF.L.U32 R4, R25, 0x17, RZ ;  /* 0x0000001719047819 */ /* 0x000fe200000006ff */
[----:B------:R-:W-:Y:S01]  /*a270*/  FFMA.SAT R25, R5, R44, 0.5 ;  /* 0x3f00000005197423 */ /* 0x000fe2000000202c */
[----:B------:R-:W-:Y:S01]  /*a280*/  FADD R14, -R14, R22 ;  /* 0x000000160e0e7221 */ /* 0x000fe20000000100 */
[----:B------:R-:W-:Y:S01]  /*a290*/  FFMA R33, R0, 1.4426950216293334961, -R33 ;  /* 0x3fb8aa3b00217823 */ /* 0x000fe20000000821 */
[----:B------:R-:W1:Y:S01]  /*a2a0*/  MUFU.EX2 R71, R71 ;  /* 0x0000004700477308 */ /* 0x000e620000000800 */
[----:B------:R-:W-:-:S02]  /*a2b0*/  FFMA.RM R25, R25, R46, 12582913 ;  /* 0x4b40000119197423 */ /* 0x000fc4000000402e */
[----:B------:R-:W-:Y:S02]  /*a2c0*/  FFMA R33, R0, 1.925963033500011079e-08, R33 ;  /* 0x32a5706000217823 */ /* 0x000fe40000000021 */
[----:B------:R-:W-:-:S04]  /*a2d0*/  FADD R0, R25, -12583039 ;  /* 0xcb40007f19007421 */ /* 0x000fc80000000000 */
[----:B------:R-:W-:Y:S01]  /*a2e0*/  FFMA R0, R5, 1.4426950216293334961, -R0 ;  /* 0x3fb8aa3b05007823 */ /* 0x000fe20000000800 */
[----:B0-----:R-:W-:Y:S01]  /*a2f0*/  FMUL R3, R3, R10 ;  /* 0x0000000a03037220 */ /* 0x001fe20000400000 */
[----:B------:R-:W0:Y:S02]  /*a300*/  MUFU.EX2 R33, R33 ;  /* 0x0000002100217308 */ /* 0x000e240000000800 */
[----:B------:R-:W-:Y:S01]  /*a310*/  FFMA R0, R5, 1.925963033500011079e-08, R0 ;  /* 0x32a5706005007823 */ /* 0x000fe20000000000 */
[----:B------:R-:W-:Y:S02]  /*a320*/  IMAD.SHL.U32 R5, R25, 0x800000, RZ ;  /* 0x0080000019057824 */ /* 0x000fe400078e00ff */
[----:B------:R-:W-:Y:S01]  /*a330*/  FFMA.SAT R25, R7, R44, 0.5 ;  /* 0x3f00000007197423 */ /* 0x000fe2000000202c */
[----:B-1----:R-:W-:-:S03]  /*a340*/  FMUL R2, R2, R71 ;  /* 0x0000004702027220 */ /* 0x002fc60000400000 */
        /* <DEDUP_REMOVED lines=155> */
[----:B0-----:R-:W-:Y:S01]  /*ad00*/  MOV R15, 0xffffffff ;  /* 0xffffffff000f7802 */ /* 0x001fe20000000f00 */
        /* <DEDUP_REMOVED lines=64> */
.L_x_16381:
[----:B------:R-:W-:Y:S02]  /*b110*/  HFMA2 R12, -RZ, RZ, 0, 4.76837158203125e-07 ;  /* 0x00000008ff0c7431 */ /* 0x000fe400000001ff */
[----:B------:R-:W-:-:S04]  /*b120*/  FADD R36, R13, R14 ;  /* 0x0000000e0d247221 */ /* 0x000fc80000000000 */
[----:B------:R-:W-:-:S07]  /*b130*/  IMAD.MOV.U32 R13, RZ, RZ, R36 ;  /* 0x000000ffff0d7224 */ /* 0x000fce00078e0024 */
[----:B------:R-:W-:Y:S05]  /*b140*/  WARPSYNC.COLLECTIVE R15, `(.L_x_16382) ;  /* 0x000000000f087348 */ /* 0x000fea0003c00000 */
[----:B------:R0:W1:Y:S02]  /*b150*/  SHFL.BFLY P6, R14, R13, R12, R11 ;  /* 0x0c00000c0d0e7389 */ /* 0x00006400000c000b */
[----:B01----:R-:W-:Y:S05]  /*b160*/  ENDCOLLECTIVE ;  /* 0x000000000000791b */ /* 0x003fea0003800000 */
.L_x_16382:
[----:B------:R-:W-:Y:S02]  /*b170*/  IMAD.MOV.U32 R12, RZ, RZ, 0x4 ;  /* 0x00000004ff0c7424 */ /* 0x000fe400078e00ff */
[----:B------:R-:W-:-:S05]  /*b180*/  FADD R37, R36, R14 ;  /* 0x0000000e24257221 */ /* 0x000fca0000000000 */
[----:B------:R-:W-:-:S07]  /*b190*/  MOV R13, R37 ;  /* 0x00000025000d7202 */ /* 0x000fce0000000f00 */
[----:B------:R-:W-:Y:S05]  /*b1a0*/  WARPSYNC.COLLECTIVE R15, `(.L_x_16383) ;  /* 0x000000000f087348 */ /* 0x000fea0003c00000 */
[----:B------:R0:W1:Y:S02]  /*b1b0*/  SHFL.BFLY P6, R14, R13, R12, R11 ;  /* 0x0c00000c0d0e7389 */ /* 0x00006400000c000b */
[----:B01----:R-:W-:Y:S05]  /*b1c0*/  ENDCOLLECTIVE ;  /* 0x000000000000791b */ /* 0x003fea0003800000 */
.L_x_16383:
[----:B------:R-:W-:Y:S02]  /*b1d0*/  HFMA2 R12, -RZ, RZ, 0, 1.1920928955078125e-07 ;  /* 0x00000002ff0c7431 */ /* 0x000fe400000001ff */
[----:B------:R-:W-:-:S05]  /*b1e0*/  FADD R38, R37, R14 ;  /* 0x0000000e25267221 */ /* 0x000fca0000000000 */
[----:B------:R-:W-:-:S07]  /*b1f0*/  MOV R13, R38 ;  /* 0x00000026000d7202 */ /* 0x000fce0000000f00 */
[----:B------:R-:W-:Y:S05]  /*b200*/  WARPSYNC.COLLECTIVE R15, `(.L_x_16384) ;  /* 0x000000000f087348 */ /* 0x000fea0003c00000 */
[----:B------:R0:W1:Y:S02]  /*b210*/  SHFL.BFLY P6, R14, R13, R12, R11 ;  /* 0x0c00000c0d0e7389 */ /* 0x00006400000c000b */
[----:B01----:R-:W-:Y:S05]  /*b220*/  ENDCOLLECTIVE ;  /* 0x000000000000791b */ /* 0x003fea0003800000 */
.L_x_16384:
[----:B------:R-:W-:Y:S01]  /*b230*/  MOV R12, 0x1 ;  /* 0x00000001000c7802 */ /* 0x000fe20000000f00 */
[----:B------:R-:W-:-:S04]  /*b240*/  FADD R39, R38, R14 ;  /* 0x0000000e26277221 */ /* 0x000fc80000000000 */
[----:B------:R-:W-:-:S07]  /*b250*/  IMAD.MOV.U32 R13, RZ, RZ, R39 ;  /* 0x000000ffff0d7224 */ /* 0x000fce00078e0027 */
[----:B------:R-:W-:Y:S05]  /*b260*/  WARPSYNC.COLLECTIVE R15, `(.L_x_16385) ;  /* 0x000000000f087348 */ /* 0x000fea0003c00000 */
[----:B------:R0:W1:Y:S02]  /*b270*/  SHFL.BFLY P6, R14, R13, R12, R11 ;  /* 0x0c00000c0d0e7389 */ /* 0x00006400000c000b */
[----:B01----:R-:W-:Y:S05]  /*b280*/  ENDCOLLECTIVE ;  /* 0x000000000000791b */ /* 0x003fea0003800000 */
.L_x_16385:
[----:B------:R-:W-:Y:S05]  /*b290*/  BRA `(.L_x_16386) ;  /* 0xffffffbc00487947 */ /* 0x000fea000383ffff */
        .weak           $__internal_258_$__cuda_sm3x_div_rn_noftz_f32_slowpath
        .type           $__internal_258_$__cuda_sm3x_div_rn_noftz_f32_slowpath,@function
        .size           $__internal_258_$__cuda_sm3x_div_rn_noftz_f32_slowpath,(.L_x_37635 - $__internal_258_$__cuda_sm3x_div_rn_noftz_f32_slowpath)
$__internal_258_$__cuda_sm3x_div_rn_noftz_f32_slowpath:
        /* <DEDUP_REMOVED lines=34> */
.L_x_16388:
        /* <DEDUP_REMOVED lines=51> */
.L_x_16395:
[----:B------:R-:W-:-:S04]  /*b7f0*/  LOP3.LUT R6, R6, 0x80000000, RZ, 0xc0, !PT ;  /* 0x8000000006067812 */ /* 0x000fc800078ec0ff */
[----:B------:R-:W-:Y:S01]  /*b800*/  LOP3.LUT R6, R6, 0x7f800000, RZ, 0xfc, !PT ;  /* 0x7f80000006067812 */ /* 0x000fe200078efcff */
[----:B------:R-:W-:Y:S06]  /*b810*/  BRA `(.L_x_16396) ;  /* 0x0000000000047947 */ /* 0x000fec0003800000 */
.L_x_16394:
[----:B------:R-:W-:-:S07]  /*b820*/  LEA R6, R15, R6, 0x17 ;  /* 0x000000060f067211 */ /* 0x000fce00078eb8ff */
.L_x_16396:
[----:B------:R-:W-:Y:S05]  /*b830*/  BSYNC.RECONVERGENT B2 ;  /* 0x0000000000027941 */ /* 0x000fea0003800200 */
.L_x_16393:
[----:B------:R-:W-:Y:S05]  /*b840*/  BRA `(.L_x_16397) ;  /* 0x0000000000207947 */ /* 0x000fea0003800000 */
.L_x_16392:
[----:B------:R-:W-:-:S04]  /*b850*/  LOP3.LUT R6, R11, 0x80000000, R6, 0x48, !PT ;  /* 0x800000000b067812 */ /* 0x000fc800078e4806 */
[----:B------:R-:W-:Y:S01]  /*b860*/  LOP3.LUT R6, R6, 0x7f800000, RZ, 0xfc, !PT ;  /* 0x7f80000006067812 */ /* 0x000fe200078efcff */
[----:B------:R-:W-:Y:S06]  /*b870*/  BRA `(.L_x_16397) ;  /* 0x0000000000147947 */ /* 0x000fec0003800000 */
.L_x_16391:
[----:B------:R-:W-:Y:S01]  /*b880*/  LOP3.LUT R6, R11, 0x80000000, R6, 0x48, !PT ;  /* 0x800000000b067812 */ /* 0x000fe200078e4806 */
[----:B------:R-:W-:Y:S06]  /*b890*/  BRA `(.L_x_16397) ;  /* 0x00000000000c7947 */ /* 0x000fec0003800000 */
.L_x_16390:
[----:B------:R-:W0:Y:S01]  /*b8a0*/  MUFU.RSQ R6, -QNAN ;  /* 0xffc0000000067908 */ /* 0x000e220000001400 */
[----:B------:R-:W-:Y:S05]  /*b8b0*/  BRA `(.L_x_16397) ;  /* 0x0000000000047947 */ /* 0x000fea0003800000 */
.L_x_16389:
[----:B------:R-:W-:-:S07]  /*b8c0*/  FADD.FTZ R6, R6, R11 ;  /* 0x0000000b06067221 */ /* 0x000fce0000010000 */
.L_x_16397:
[----:B------:R-:W-:Y:S05]  /*b8d0*/  BSYNC.RECONVERGENT B1 ;  /* 0x0000000000017941 */ /* 0x000fea0003800200 */
.L_x_16387:
[----:B------:R-:W-:-:S04]  /*b8e0*/  HFMA2 R15, -RZ, RZ, 0, 0 ;  /* 0x00000000ff0f7431 */ /* 0x000fc800000001ff */
[----:B0-----:R-:W-:Y:S05]  /*b8f0*/  RET.REL.NODEC R14 `(_Z15SoftmaxWarpImplI22BroadcastScaleMaskLoadIffbLm3EiE11DirectStoreIffEfLi2ELi28ELi32ELi1ELb1EL9Algorithm0EEvT_T0_ll) ;  /* 0xffffff440ec07950 */ /* 0x001fea0003c3ffff */
.L_x_16398:
        /* <DEDUP_REMOVED lines=16> */
.L_x_37635:


//--------------------- .text._Z15SoftmaxWarpImplI22BroadcastScaleMaskLoadIffbLm3EiE11DirectStoreIffEfLi2ELi28ELi32ELi1ELb0EL9Algorithm0EEvT_T0_ll --------------------------
	.section	.text._Z15SoftmaxWarpImplI22BroadcastScaleMaskLoadIffbLm3EiE11DirectStoreIffEfLi2ELi28ELi32ELi1ELb0EL9Algorithm0EEvT_T0_ll,"ax",@progbits
	.align	128
        .global         _Z15SoftmaxWarpImplI22BroadcastScaleMaskLoadIffbLm3EiE11DirectStoreIffEfLi2ELi28ELi32ELi1ELb0EL9Algorithm0EEvT_T0_ll
        .type           _Z15SoftmaxWarpImplI22BroadcastScaleMaskLoadIffbLm3EiE11DirectStoreIffEfLi2ELi28ELi32ELi1ELb0EL9Algorithm0EEvT_T0_ll,@function
        .size           _Z15SoftmaxWarpImplI22BroadcastScaleMaskLoadIffbLm3EiE11DirectStoreIffEfLi2ELi28ELi32ELi1ELb0EL9Algorithm0EEvT_T0_ll,(.L_x_37636 - _Z15SoftmaxWarpImplI22BroadcastScaleMaskLoadIffbLm3EiE11DirectStoreIffEfLi2ELi28ELi32ELi1ELb0EL9Algorithm0EEvT_T0_ll)
        .other          _Z15SoftmaxWarpImplI22BroadcastScaleMaskLoadIffbLm3EiE11DirectStoreIffEfLi2ELi28ELi32ELi1ELb0EL9Algorithm0EEvT_T0_ll,@"STO_CUDA_ENTRY STV_DEFAULT"
_Z15SoftmaxWarpImplI22BroadcastScaleMaskLoadIffbLm3EiE11DirectStoreIffEfLi2ELi28ELi32ELi1ELb0EL9Algorithm0EEvT_T0_ll:
.text._Z15SoftmaxWarpImplI22BroadcastScaleMaskLoadIffbLm3EiE11DirectStoreIffEfLi2ELi28ELi32ELi1ELb0EL9Algorithm0EEvT_T0_ll:
        /* <DEDUP_REMOVED lines=28> */
.L_x_16399:
        /* <DEDUP_REMOVED lines=13> */
.L_x_16458:
[----:B0-----:R-:W-:Y:S01]  /*0290*/  IABS R2, UR45 ;  /* 0x0000002d00027c13 */ /* 0x001fe20008000000 */
[----:B------:R-:W-:Y:S01]  /*02a0*/  IMAD R31, R40, UR44, R0 ;  /* 0x0000002c281f7c24 */ /* 0x000fe2000f8e0200 */
[----:B------:R-:W-:Y:S01]  /*02b0*/  IABS R4, UR46 ;  /* 0x0000002e00047c13 */ /* 0x000fe20008000000 */
[----:B------:R-:W-:Y:S01]  /*02c0*/  UMOV UR4, URZ ;  /* 0x000000ff00047c82 */ /* 0x000fe20008000000 */
[----:B------:R-:W-:Y:S01]  /*02d0*/  R2UR UR9, R2 ;  /* 0x00000000020972ca */ /* 0x000fe200000e0000 */
[----:B------:R-:W-:Y:S01]  /*02e0*/  VIADD R0, R31, 0x40 ;  /* 0x000000401f007836 */ /* 0x000fe20000000000 */
[----:B------:R-:W-:Y:S01]  /*02f0*/  R2UR UR8, R4 ;  /* 0x00000000040872ca */ /* 0x000fe200000e0000 */
[----:B------:R-:W0:Y:S01]  /*0300*/  LDC.64 R16, c[0x0][0x390] ;  /* 0x0000e400ff107b82 */ /* 0x000e220000000a00 */
[----:B------:R-:W-:Y:S02]  /*0310*/  LOP3.LUT R29, RZ, UR45, RZ, 0x33, !PT ;  /* 0x0000002dff1d7c12 */ /* 0x000fe4000f8e33ff */
[----:B------:R-:W-:-:S02]  /*0320*/  IABS R7, R0 ;  /* 0x0000000000077213 */ /* 0x000fc40000000000 */
[----:B------:R-:W-:Y:S02]  /*0330*/  ISETP.NE.AND P5, PT, RZ, UR46, PT ;  /* 0x0000002eff007c0c */ /* 0x000fe4000bfa5270 */
[----:B------:R-:W-:Y:S01]  /*0340*/  LOP3.LUT R19, RZ, UR46, RZ, 0x33, !PT ;  /* 0x0000002eff137c12 */ /* 0x000fe2000f8e33ff */
[----:B------:R-:W2:Y:S01]  /*0350*/  LDC.64 R14, c[0x0][0x398] ;  /* 0x0000e600ff0e7b82 */ /* 0x000ea20000000a00 */
[----:B-1----:R-:W-:Y:S01]  /*0360*/  R2UR UR10, R34 ;  /* 0x00000000220a72ca */ /* 0x002fe200000e0000 */
[----:B------:R-:W1:Y:S01]  /*0370*/  I2F.RP R2, UR9 ;  /* 0x0000000900027d06 */ /* 0x000e620008209400 */
[----:B------:R-:W-:-:S05]  /*0380*/  R2UR UR11, R35 ;  /* 0x00000000230b72ca */ /* 0x000fca00000e0000 */
[----:B------:R-:W3:Y:S02]  /*0390*/  LDC.64 R12, c[0x0][0x3a0] ;  /* 0x0000e800ff0c7b82 */ /* 0x000ee40000000a00 */
[----:B------:R-:W4:Y:S08]  /*03a0*/  I2F.RP R4, UR8 ;  /* 0x0000000800047d06 */ /* 0x000f300008209400 */
[----:B-1----:R-:W1:Y:S08]  /*03b0*/  MUFU.RCP R2, R2 ;  /* 0x0000000200027308 */ /* 0x002e700000001000 */
[----:B----4-:R-:W4:Y:S01]  /*03c0*/  MUFU.RCP R4, R4 ;  /* 0x0000000400047308 */ /* 0x010f220000001000 */
[----:B-1----:R-:W-:-:S07]  /*03d0*/  IADD3 R3, PT, PT, R2, 0xffffffe, RZ ;  /* 0x0ffffffe02037810 */ /* 0x002fce0007ffe0ff */
[----:B------:R-:W1:Y:S01]  /*03e0*/  F2I.FTZ.U32.TRUNC.NTZ R3, R3 ;  /* 0x0000000300037305 */ /* 0x000e62000021f000 */
[----:B----4-:R-:W-:-:S07]  /*03f0*/  IADD3 R5, PT, PT, R4, 0xffffffe, RZ ;  /* 0x0ffffffe04057810 */ /* 0x010fce0007ffe0ff */
[----:B------:R-:W4:Y:S01]  /*0400*/  F2I.FTZ.U32.TRUNC.NTZ R5, R5 ;  /* 0x0000000500057305 */ /* 0x000f22000021f000 */
[----:B-1----:R-:W-:Y:S02]  /*0410*/  R2UR UR5, R3 ;  /* 0x00000000030572ca */ /* 0x002fe400000e0000 */
[----:B------:R-:W-:-:S11]  /*0420*/  IABS R3, R31 ;  /* 0x0000001f00037213 */ /* 0x000fd60000000000 */
[----:B------:R-:W-:-:S04]  /*0430*/  UIADD3 UR6, UPT, UPT, URZ, -UR5, URZ ;  /* 0x80000005ff067290 */ /* 0x000fc8000fffe0ff */
[----:B------:R-:W-:-:S04]  /*0440*/  UIMAD UR6, UR6, UR9, URZ ;  /* 0x00000009060672a4 */ /* 0x000fc8000f8e02ff */
[----:B------:R-:W-:Y:S01]  /*0450*/  UIMAD.WIDE.U32 UR6, UR5, UR6, UR4 ;  /* 0x00000006050672a5 */ /* 0x000fe2000f8e0004 */
[----:B----4-:R-:W-:-:S05]  /*0460*/  R2UR UR5, R5 ;  /* 0x00000000050572ca */ /* 0x010fca00000e0000 */
[----:B------:R-:W-:-:S05]  /*0470*/  IMAD.HI.U32 R2, R3, UR7, RZ ;  /* 0x0000000703027c27 */ /* 0x000fca000f8e00ff */
[----:B------:R-:W-:-:S03]  /*0480*/  IADD3 R6, PT, PT, -R2, RZ, RZ ;  /* 0x000000ff02067210 */ /* 0x000fc60007ffe1ff */
[----:B------:R-:W-:Y:S02]  /*0490*/  UIADD3 UR6, UPT, UPT, URZ, -UR5, URZ ;  /* 0x80000005ff067290 */ /* 0x000fe4000fffe0ff */
[----:B------:R-:W-:Y:S02]  /*04a0*/  IMAD R3, R6, UR9, R3 ;  /* 0x0000000906037c24 */ /* 0x000fe4000f8e0203 */
[----:B------:R-:W-:Y:S01]  /*04b0*/  IMAD.HI.U32 R6, R7, UR7, RZ ;  /* 0x0000000707067c27 */ /* 0x000fe2000f8e00ff */
[----:B------:R-:W-:Y:S02]  /*04c0*/  UIMAD UR6, UR6, UR8, URZ ;  /* 0x00000008060672a4 */ /* 0x000fe4000f8e02ff */
[----:B------:R-:W-:Y:S01]  /*04d0*/  ISETP.LT.U32.AND P1, PT, R3, UR9, PT ;  /* 0x0000000903007c0c */ /* 0x000fe2000bf21070 */
[----:B------:R-:W-:Y:S01]  /*04e0*/  IMAD.MOV R8, RZ, RZ, -R6 ;  /* 0x000000ffff087224 */ /* 0x000fe200078e0a06 */
[----:B------:R-:W-:-:S03]  /*04f0*/  UIMAD.WIDE.U32 UR4, UR5, UR6, UR4 ;  /* 0x00000006050472a5 */ /* 0x000fc6000f8e0004 */
[----:B------:R-:W-:-:S05]  /*0500*/  IMAD R7, R8, UR9, R7 ;  /* 0x0000000908077c24 */ /* 0x000fca000f8e0207 */
[----:B------:R-:W-:-:S03]  /*0510*/  ISETP.LT.U32.AND P3, PT, R7, UR9, PT ;  /* 0x0000000907007c0c */ /* 0x000fc6000bf61070 */
[----:B------:R-:W-:Y:S02]  /*0520*/  @!P1 IADD3 R3, PT, PT, R3, -UR9, RZ ;  /* 0x8000000903039c10 */ /* 0x000fe4000fffe0ff */
[----:B------:R-:W-:Y:S02]  /*0530*/  @!P1 IADD3 R2, PT, PT, R2, 0x1, RZ ;  /* 0x0000000102029810 */ /* 0x000fe40007ffe0ff */
[----:B------:R-:W-:Y:S02]  /*0540*/  ISETP.GE.U32.AND P0, PT, R3, UR9, PT ;  /* 0x0000000903007c0c */ /* 0x000fe4000bf06070 */
[----:B------:R-:W-:-:S04]  /*0550*/  LOP3.LUT R3, R31, UR45, RZ, 0x3c, !PT ;  /* 0x0000002d1f037c12 */ /* 0x000fc8000f8e3cff */
[----:B------:R-:W-:Y:S01]  /*0560*/  ISETP.GE.AND P2, PT, R3, RZ, PT ;  /* 0x000000ff0300720c */ /* 0x000fe20003f46270 */
[----:B------:R-:W-:Y:S01]  /*0570*/  @!P3 VIADD R6, R6, 0x1 ;  /* 0x000000010606b836 */ /* 0x000fe20000000000 */
[----:B------:R-:W-:Y:S02]  /*0580*/  @!P3 IADD3 R7, PT, PT, R7, -UR9, RZ ;  /* 0x800000090707bc10 */ /* 0x000fe4000fffe0ff */
[----:B------:R-:W-:Y:S02]  /*0590*/  LOP3.LUT R3, R0, UR45, RZ, 0x3c, !PT ;  /* 0x0000002d00037c12 */ /* 0x000fe4000f8e3cff */
[----:B------:R-:W-:Y:S01]  /*05a0*/  ISETP.GE.U32.AND P1, PT, R7, UR9, PT ;  /* 0x0000000907007c0c */ /* 0x000fe2000bf26070 */
[----:B------:R-:W-:Y:S01]  /*05b0*/  @P0 VIADD R2, R2, 0x1 ;  /* 0x0000000102020836 */ /* 0x000fe20000000000 */
[----:B------:R-:W-:-:S05]  /*05c0*/  ISETP.NE.AND P0, PT, RZ, UR45, PT ;  /* 0x0000002dff007c0c */ /* 0x000fca000bf05270 */
[----:B------:R-:W-:Y:S02]  /*05d0*/  @!P2 IADD3 R2, PT, PT, -R2, RZ, RZ ;  /* 0x000000ff0202a210 */ /* 0x000fe40007ffe1ff */
[----:B------:R-:W-:Y:S02]  /*05e0*/  ISETP.GE.AND P2, PT, R3, RZ, PT ;  /* 0x000000ff0300720c */ /* 0x000fe40003f46270 */
[----:B------:R-:W-:Y:S02]  /*05f0*/  SEL R7, R29, R2, !P0 ;  /* 0x000000021d077207 */ /* 0x000fe40004000000 */
[----:B------:R-:W-:Y:S02]  /*0600*/  @P1 IADD3 R6, PT, PT, R6, 0x1, RZ ;  /* 0x0000000106061810 */ /* 0x000fe40007ffe0ff */
[----:B------:R-:W-:-:S05]  /*0610*/  IADD3 R2, PT, PT, -R7, RZ, RZ ;  /* 0x000000ff07027210 */ /* 0x000fca0007ffe1ff */
[----:B------:R-:W-:Y:S02]  /*0620*/  IMAD R8, R2, UR45, R31 ;  /* 0x0000002d02087c24 */ /* 0x000fe4000f8e021f */
[----:B------:R-:W-:-:S03]  /*0630*/  @!P2 IMAD.MOV R6, RZ, RZ, -R6 ;  /* 0x000000ffff06a224 */ /* 0x000fc600078e0a06 */
[----:B------:R-:W-:Y:S02]  /*0640*/  IABS R3, R8 ;  /* 0x0000000800037213 */ /* 0x000fe40000000000 */
[----:B------:R-:W-:-:S03]  /*0650*/  SEL R9, R29, R6, !P0 ;  /* 0x000000061d097207 */ /* 0x000fc60004000000 */
[----:B------:R-:W-:Y:S01]  /*0660*/  IMAD.HI.U32 R2, R3, UR5, RZ ;  /* 0x0000000503027c27 */ /* 0x000fe2000f8e00ff */
[----:B------:R-:W-:-:S04]  /*0670*/  IADD3 R5, PT, PT, -R9, RZ, RZ ;  /* 0x000000ff09057210 */ /* 0x000fc80007ffe1ff */
        /* <DEDUP_REMOVED lines=15> */
[----:B------:R-:W-:-:S03]  /*0770*/  ISETP.NE.AND.EX P3, PT, R15, RZ, PT, P3 ;  /* 0x000000ff0f00720c */ /* 0x000fc60003f65330 */
[----:B------:R-:W-:-:S06]  /*0780*/  @P2 VIADD R2, R2, 0x1 ;  /* 0x0000000102022836 */ /* 0x000fcc0000000000 */
[----:B------:R-:W-:Y:S02]  /*0790*/  @!P1 IADD3 R3, PT, PT, R3, -UR8, RZ ;  /* 0x8000000803039c10 */ /* 0x000fe4000fffe0ff */
[----:B------:R-:W-:Y:S02]  /*07a0*/  @!P4 IADD3 R2, PT, PT, -R2, RZ, RZ ;  /* 0x000000ff0202c210 */ /* 0x000fe40007ffe1ff */
[----:B------:R-:W-:Y:S02]  /*07b0*/  ISETP.GE.U32.AND P6, PT, R3, UR8, PT ;  /* 0x0000000803007c0c */ /* 0x000fe4000bfc6070 */
[----:B------:R-:W-:Y:S02]  /*07c0*/  SEL R4, R19, R2, !P5 ;  /* 0x0000000213047207 */ /* 0x000fe40006800000 */
[----:B------:R-:W-:Y:S02]  /*07d0*/  LOP3.LUT R2, R11, UR46, RZ, 0x3c, !PT ;  /* 0x0000002e0b027c12 */ /* 0x000fe4000f8e3cff */
[----:B------:R-:W-:Y:S01]  /*07e0*/  @!P1 IADD3 R6, PT, PT, R6, 0x1, RZ ;  /* 0x0000000106069810 */ /* 0x000fe20007ffe0ff */
[----:B------:R-:W-:Y:S01]  /*07f0*/  IMAD.MOV R5, RZ, RZ, -R4 ;  /* 0x000000ffff057224 */ /* 0x000fe200078e0a04 */
[----:B0-----:R-:W-:-:S02]  /*0800*/  ISETP.NE.U32.AND P4, PT, R16, 0x1, PT ;  /* 0x000000011000780c */ /* 0x001fc40003f85070 */
[----:B------:R-:W-:Y:S01]  /*0810*/  ISETP.GE.AND P2, PT, R2, RZ, PT ;  /* 0x000000ff0200720c */ /* 0x000fe20003f46270 */
[----:B------:R-:W-:Y:S01]  /*0820*/  IMAD R5, R5, UR46, R8 ;  /* 0x0000002e05057c24 */ /* 0x000fe2000f8e0208 */
[----:B------:R-:W-:Y:S01]  /*0830*/  ISETP.NE.AND.EX P4, PT, R17, RZ, PT, P4 ;  /* 0x000000ff1100720c */ /* 0x000fe20003f85340 */
[----:B------:R-:W0:Y:S01]  /*0840*/  LDC.64 R2, c[0x0][0x388] ;  /* 0x0000e200ff027b82 */ /* 0x000e220000000a00 */
[----:B------:R-:W-:Y:S02]  /*0850*/  @P6 IADD3 R6, PT, PT, R6, 0x1, RZ ;  /* 0x0000000106066810 */ /* 0x000fe40007ffe0ff */
[----:B---3--:R-:W-:Y:S02]  /*0860*/  ISETP.NE.U32.AND P1, PT, R12, 0x1, PT ;  /* 0x000000010c00780c */ /* 0x008fe40003f25070 */
[----:B------:R-:W-:Y:S01]  /*0870*/  SEL R4, R4, RZ, P3 ;  /* 0x000000ff04047207 */ /* 0x000fe20001800000 */
[----:B------:R-:W-:Y:S01]  /*0880*/  IMAD.MOV.U32 R8, RZ, RZ, R6 ;  /* 0x000000ffff087224 */ /* 0x000fe200078e0006 */
[----:B------:R-:W-:-:S02]  /*0890*/  SEL R6, R7, RZ, P4 ;  /* 0x000000ff07067207 */ /* 0x000fc40002000000 */
[----:B------:R-:W-:Y:S02]  /*08a0*/  ISETP.NE.AND.EX P1, PT, R13, RZ, PT, P1 ;  /* 0x000000ff0d00720c */ /* 0x000fe40003f25310 */
[----:B------:R-:W-:Y:S01]  /*08b0*/  @!P2 IADD3 R8, PT, PT, -R8, RZ, RZ ;  /* 0x000000ff0808a210 */ /* 0x000fe20007ffe1ff */
[----:B------:R-:W-:Y:S01]  /*08c0*/  IMAD R7, R6, UR42, RZ ;  /* 0x0000002a06077c24 */ /* 0x000fe2000f8e02ff */
[----:B------:R-:W-:Y:S02]  /*08d0*/  SEL R5, R5, RZ, P1 ;  /* 0x000000ff05057207 */ /* 0x000fe40000800000 */
[----:B------:R-:W-:Y:S01]  /*08e0*/  SEL R8, R19, R8, !P5 ;  /* 0x0000000813087207 */ /* 0x000fe20006800000 */
[----:B------:R-:W-:-:S03]  /*08f0*/  IMAD R4, R4, UR43, R7 ;  /* 0x0000002b04047c24 */ /* 0x000fc6000f8e0207 */
[C---:B------:R-:W-:Y:S01]  /*0900*/  IADD3 R6, PT, PT, -R8.reuse, RZ, RZ ;  /* 0x000000ff08067210 */ /* 0x040fe20007ffe1ff */
[----:B------:R-:W-:Y:S01]  /*0910*/  IMAD R4, R5, UR47, R4 ;  /* 0x0000002f05047c24 */ /* 0x000fe2000f8e0204 */
[----:B------:R-:W-:Y:S02]  /*0920*/  SEL R5, R9, RZ, P4 ;  /* 0x000000ff09057207 */ /* 0x000fe40002000000 */
[----:B------:R-:W-:Y:S01]  /*0930*/  SEL R8, R8, RZ, P3 ;  /* 0x000000ff08087207 */ /* 0x000fe20001800000 */
[----:B------:R-:W-:Y:S01]  /*0940*/  IMAD R6, R6, UR46, R11 ;  /* 0x0000002e06067c24 */ /* 0x000fe2000f8e020b */
[----:B------:R-:W-:Y:S01]  /*0950*/  LEA.HI R4, R4, R4, RZ, 0x1 ;  /* 0x0000000404047211 */ /* 0x000fe200078f08ff */
[----:B------:R-:W-:-:S03]  /*0960*/  IMAD R7, R5, UR42, RZ ;  /* 0x0000002a05077c24 */ /* 0x000fc6000f8e02ff */
[----:B------:R-:W-:Y:S01]  /*0970*/  SHF.R.S32.HI R5, RZ, 0x1, R4 ;  /* 0x00000001ff057819 */ /* 0x000fe20000011404 */
[----:B------:R-:W-:Y:S01]  /*0980*/  IMAD R7, R8, UR43, R7 ;  /* 0x0000002b08077c24 */ /* 0x000fe2000f8e0207 */
[----:B------:R-:W-:-:S03]  /*0990*/  SEL R6, R6, RZ, P1 ;  /* 0x000000ff06067207 */ /* 0x000fc60000800000 */
[----:B0-----:R-:W-:-:S04]  /*09a0*/  IMAD.WIDE R4, R5, 0x2, R2 ;  /* 0x0000000205047825 */ /* 0x001fc800078e0202 */
[----:B------:R-:W-:Y:S01]  /*09b0*/  IMAD R6, R6, UR47, R7 ;  /* 0x0000002f06067c24 */ /* 0x000fe2000f8e0207 */
[----:B------:R-:W2:Y:S04]  /*09c0*/  LDG.E.U16 R25, desc[UR10][R4.64] ;  /* 0x0000000a04197981 */ /* 0x000ea8000c1e1500 */
[----:B------:R-:W-:-:S04]  /*09d0*/  LEA.HI R6, R6, R6, RZ, 0x1 ;  /* 0x0000000606067211 */ /* 0x000fc800078f08ff */
[----:B------:R-:W-:-:S05]  /*09e0*/  SHF.R.S32.HI R7, RZ, 0x1, R6 ;  /* 0x00000001ff077819 */ /* 0x000fca0000011406 */
[----:B------:R-:W-:-:S05]  /*09f0*/  IMAD.WIDE R6, R7, 0x2, R2 ;  /* 0x0000000207067825 */ /* 0x000fca00078e0202 */
[----:B------:R0:W3:Y:S01]  /*0a00*/  LDG.E.U16 R28, desc[UR10][R6.64] ;  /* 0x0000000a061c7981 */ /* 0x0000e2000c1e1500 */
[----:B------:R-:W-:-:S05]  /*0a10*/  VIADD R11, R31, 0x80 ;  /* 0x000000801f0b7836 */ /* 0x000fca0000000000 */
[----:B------:R-:W-:Y:S02]  /*0a20*/  IABS R9, R11 ;  /* 0x0000000b00097213 */ /* 0x000fe40000000000 */
[----:B0-----:R-:W-:-:S03]  /*0a30*/  LOP3.LUT R6, R11, UR45, RZ, 0x3c, !PT ;  /* 0x0000002d0b067c12 */ /* 0x001fc6000f8e3cff */
[----:B------:R-:W-:-:S05]  /*0a40*/  IMAD.HI.U32 R8, R9, UR7, RZ ;  /* 0x0000000709087c27 */ /* 0x000fca000f8e00ff */
[----:B------:R-:W-:-:S05]  /*0a50*/  IADD3 R10, PT, PT, -R8, RZ, RZ ;  /* 0x000000ff080a7210 */ /* 0x000fca0007ffe1ff */
[----:B------:R-:W-:Y:S01]  /*0a60*/  IMAD R4, R10, UR9, R9 ;  /* 0x000000090a047c24 */ /* 0x000fe2000f8e0209 */
[----:B------:R-:W-:-:S04]  /*0a70*/  IADD3 R10, PT, PT, R31, 0xc0, RZ ;  /* 0x000000c01f0a7810 */ /* 0x000fc80007ffe0ff */
[----:B------:R-:W-:Y:S02]  /*0a80*/  ISETP.LT.U32.AND P2, PT, R4, UR9, PT ;  /* 0x0000000904007c0c */ /* 0x000fe4000bf41070 */
[----:B------:R-:W-:-:S05]  /*0a90*/  IABS R9, R10 ;  /* 0x0000000a00097213 */ /* 0x000fca0000000000 */
[----:B------:R-:W-:-:S06]  /*0aa0*/  IMAD.HI.U32 R5, R9, UR7, RZ ;  /* 0x0000000709057c27 */ /* 0x000fcc000f8e00ff */
[----:B------:R-:W-:Y:S01]  /*0ab0*/  @!P2 VIADD R4, R4, -UR9 ;  /* 0x800000090404ac36 */ /* 0x000fe20008000000 */
[----:B------:R-:W-:-:S04]  /*0ac0*/  @!P2 IADD3 R8, PT, PT, R8, 0x1, RZ ;  /* 0x000000010808a810 */ /* 0x000fc80007ffe0ff */
[----:B------:R-:W-:Y:S02]  /*0ad0*/  ISETP.GE.U32.AND P6, PT, R4, UR9, PT ;  /* 0x0000000904007c0c */ /* 0x000fe4000bfc6070 */
[----:B------:R-:W-:-:S05]  /*0ae0*/  IADD3 R4, PT, PT, -R5, RZ, RZ ;  /* 0x000000ff05047210 */ /* 0x000fca0007ffe1ff */
[----:B------:R-:W-:-:S05]  /*0af0*/  IMAD R4, R4, UR9, R9 ;  /* 0x0000000904047c24 */ /* 0x000fca000f8e0209 */
[----:B------:R-:W-:Y:S01]  /*0b00*/  ISETP.LT.U32.AND P2, PT, R4, UR9, PT ;  /* 0x0000000904007c0c */ /* 0x000fe2000bf41070 */
[----:B------:R-:W-:Y:S01]  /*0b10*/  @P6 VIADD R8, R8, 0x1 ;  /* 0x0000000108086836 */ /* 0x000fe20000000000 */
[----:B------:R-:W-:Y:S02]  /*0b20*/  ISETP.GE.AND P6, PT, R6, RZ, PT ;  /* 0x000000ff0600720c */ /* 0x000fe40003fc6270 */
[----:B------:R-:W-:-:S09]  /*0b30*/  LOP3.LUT R6, R10, UR45, RZ, 0x3c, !PT ;  /* 0x0000002d0a067c12 */ /* 0x000fd2000f8e3cff */
[----:B------:R-:W-:Y:S02]  /*0b40*/  @!P2 IADD3 R4, PT, PT, R4, -UR9, RZ ;  /* 0x800000090404ac10 */ /* 0x000fe4000fffe0ff */
[----:B------:R-:W-:Y:S02]  /*0b50*/  @!P6 IADD3 R8, PT, PT, -R8, RZ, RZ ;  /* 0x000000ff0808e210 */ /* 0x000fe40007ffe1ff */
[----:B------:R-:W-:Y:S02]  /*0b60*/  ISETP.GE.U32.AND P6, PT, R4, UR9, PT ;  /* 0x0000000904007c0c */ /* 0x000fe4000bfc6070 */
[----:B------:R-:W-:Y:S02]  /*0b70*/  SEL R20, R29, R8, !P0 ;  /* 0x000000081d147207 */ /* 0x000fe40004000000 */
[----:B------:R-:W-:Y:S02]  /*0b80*/  @!P2 IADD3 R5, PT, PT, R5, 0x1, RZ ;  /* 0x000000010505a810 */ /* 0x000fe40007ffe0ff */
[----:B------:R-:W-:Y:S01]  /*0b90*/  ISETP.GE.AND P2, PT, R6, RZ, PT ;  /* 0x000000ff0600720c */ /* 0x000fe20003f46270 */
[----:B------:R-:W-:-:S04]  /*0ba0*/  IMAD.MOV R4, RZ, RZ, -R20 ;  /* 0x000000ffff047224 */ /* 0x000fc800078e0a14 */
[----:B------:R-:W-:Y:S02]  /*0bb0*/  IMAD R24, R4, UR45, R11 ;  /* 0x0000002d04187c24 */ /* 0x000fe4000f8e020b */
[----:B------:R-:W-:-:S03]  /*0bc0*/  @P6 IADD3 R5, PT, PT, R5, 0x1, RZ ;  /* 0x0000000105056810 */ /* 0x000fc60007ffe0ff */
[----:B------:R-:W-:Y:S02]  /*0bd0*/  IABS R7, R24 ;  /* 0x0000001800077213 */ /* 0x000fe40000000000 */
[----:B------:R-:W-:Y:S01]  /*0be0*/  LOP3.LUT R13, R24, UR46, RZ, 0x3c, !PT ;  /* 0x0000002e180d7c12 */ /* 0x000fe2000f8e3cff */
[----:B------:R-:W-:Y:S02]  /*0bf0*/  @!P2 IMAD.MOV R5, RZ, RZ, -R5 ;  /* 0x000000ffff05a224 */ /* 0x000fe400078e0a05 */
[----:B------:R-:W-:-:S03]  /*0c00*/  IMAD.HI.U32 R6, R7, UR5, RZ ;  /* 0x0000000507067c27 */ /* 0x000fc6000f8e00ff */
[----:B------:R-:W-:Y:S02]  /*0c10*/  SEL R4, R29, R5, !P0 ;  /* 0x000000051d047207 */ /* 0x000fe40004000000 */
[----:B------:R-:W-:Y:S02]  /*0c20*/  IADD3 R8, PT, PT, -R6, RZ, RZ ;  /* 0x000000ff06087210 */ /* 0x000fe40007ffe1ff */
[----:B------:R-:W-:-:S03]  /*0c30*/  IADD3 R5, PT, PT, -R4, RZ, RZ ;  /* 0x000000ff04057210 */ /* 0x000fc60007ffe1ff */
[----:B------:R-:W-:Y:S02]  /*0c40*/  IMAD R7, R8, UR8, R7 ;  /* 0x0000000808077c24 */ /* 0x000fe4000f8e0207 */
[----:B------:R-:W-:-:S03]  /*0c50*/  IMAD R5, R5, UR45, R10 ;  /* 0x0000002d05057c24 */ /* 0x000fc6000f8e020a */
[----:B------:R-:W-:Y:S02]  /*0c60*/  ISETP.LT.U32.AND P2, PT, R7, UR8, PT ;  /* 0x0000000807007c0c */ /* 0x000fe4000bf41070 */
[----:B------:R-:W-:-:S05]  /*0c70*/  IABS R8, R5 ;  /* 0x0000000500087213 */ /* 0x000fca0000000000 */
[----:B------:R-:W-:-:S06]  /*0c80*/  IMAD.HI.U32 R12, R8, UR5, RZ ;  /* 0x00000005080c7c27 */ /* 0x000fcc000f8e00ff */
[----:B------:R-:W-:Y:S02]  /*0c90*/  @!P2 VIADD R7, R7, -UR8 ;  /* 0x800000080707ac36 */ /* 0x000fe40008000000 */
[----:B------:R-:W-:-:S03]  /*0ca0*/  @!P2 VIADD R6, R6, 0x1 ;  /* 0x000000010606a836 */ /* 0x000fc60000000000 */
[----:B------:R-:W-:Y:S02]  /*0cb0*/  ISETP.GE.U32.AND P6, PT, R7, UR8, PT ;  /* 0x0000000807007c0c */ /* 0x000fe4000bfc6070 */
[----:B------:R-:W-:-:S05]  /*0cc0*/  IADD3 R7, PT, PT, -R12, RZ, RZ ;  /* 0x000000ff0c077210 */ /* 0x000fca0007ffe1ff */
[----:B------:R-:W-:Y:S01]  /*0cd0*/  IMAD R7, R7, UR8, R8 ;  /* 0x0000000807077c24 */ /* 0x000fe2000f8e0208 */
[----:B------:R-:W-:-:S04]  /*0ce0*/  IADD3 R8, PT, PT, R31, 0x100, RZ ;  /* 0x000001001f087810 */ /* 0x000fc80007ffe0ff */
[----:B------:R-:W-:Y:S02]  /*0cf0*/  ISETP.LT.U32.AND P2, PT, R7, UR8, PT ;  /* 0x0000000807007c0c */ /* 0x000fe4000bf41070 */
[----:B------:R-:W-:Y:S02]  /*0d00*/  @P6 IADD3 R6, PT, PT, R6, 0x1, RZ ;  /* 0x0000000106066810 */ /* 0x000fe40007ffe0ff */
[----:B------:R-:W-:Y:S02]  /*0d10*/  ISETP.GE.AND P6, PT, R13, RZ, PT ;  /* 0x000000ff0d00720c */ /* 0x000fe40003fc6270 */
[----:B------:R-:W-:Y:S02]  /*0d20*/  IABS R9, R8 ;  /* 0x0000000800097213 */ /* 0x000fe40000000000 */
[----:B------:R-:W-:Y:S02]  /*0d30*/  MOV R16, R6 ;  /* 0x0000000600107202 */ /* 0x000fe40000000f00 */
[----:B------:R-:W-:Y:S01]  /*0d40*/  LOP3.LUT R13, R5, UR46, RZ, 0x3c, !PT ;  /* 0x0000002e050d7c12 */ /* 0x000fe2000f8e3cff */
[----:B------:R-:W-:-:S02]  /*0d50*/  IMAD.HI.U32 R14, R9, UR7, RZ ;  /* 0x00000007090e7c27 */ /* 0x000fc4000f8e00ff */
[----:B------:R-:W-:Y:S02]  /*0d60*/  @!P2 IADD3 R12, PT, PT, R12, 0x1, RZ ;  /* 0x000000010c0ca810 */ /* 0x000fe40007ffe0ff */
[----:B------:R-:W-:Y:S01]  /*0d70*/  @!P2 VIADD R7, R7, -UR8 ;  /* 0x800000080707ac36 */ /* 0x000fe20008000000 */
[----:B------:R-:W-:Y:S02]  /*0d80*/  IADD3 R6, PT, PT, -R14, RZ, RZ ;  /* 0x000000ff0e067210 */ /* 0x000fe40007ffe1ff */
[----:B------:R-:W-:Y:S02]  /*0d90*/  @!P6 IADD3 R16, PT, PT, -R16, RZ, RZ ;  /* 0x000000ff1010e210 */ /* 0x000fe40007ffe1ff */
[----:B------:R-:W-:Y:S01]  /*0da0*/  ISETP.GE.U32.AND P6, PT, R7, UR8, PT ;  /* 0x0000000807007c0c */ /* 0x000fe2000bfc6070 */
[----:B------:R-:W-:Y:S02]  /*0db0*/  IMAD R6, R6, UR9, R9 ;  /* 0x0000000906067c24 */ /* 0x000fe4000f8e0209 */
[----:B------:R-:W-:-:S03]  /*0dc0*/  VIADD R9, R31, 0x140 ;  /* 0x000001401f097836 */ /* 0x000fc60000000000 */
[----:B------:R-:W-:Y:S02]  /*0dd0*/  ISETP.LT.U32.AND P2, PT, R6, UR9, PT ;  /* 0x0000000906007c0c */ /* 0x000fe4000bf41070 */
[----:B------:R-:W-:-:S05]  /*0de0*/  IABS R7, R9 ;  /* 0x0000000900077213 */ /* 0x000fca0000000000 */
[----:B------:R-:W-:Y:S01]  /*0df0*/  @P6 IADD3 R12, PT, PT, R12, 0x1, RZ ;  /* 0x000000010c0c6810 */ /* 0x000fe20007ffe0ff */
[----:B------:R-:W-:Y:S01]  /*0e00*/  IMAD.HI.U32 R15, R7, UR7, RZ ;  /* 0x00000007070f7c27 */ /* 0x000fe2000f8e00ff */
[----:B------:R-:W-:Y:S02]  /*0e10*/  ISETP.GE.AND P6, PT, R13, RZ, PT ;  /* 0x000000ff0d00720c */ /* 0x000fe40003fc6270 */
[----:B------:R-:W-:Y:S01]  /*0e20*/  LOP3.LUT R13, R9, UR45, RZ, 0x3c, !PT ;  /* 0x0000002d090d7c12 */ /* 0x000fe2000f8e3cff */
[----:B------:R-:W-:Y:S01]  /*0e30*/  IMAD.MOV.U32 R18, RZ, RZ, R12 ;  /* 0x000000ffff127224 */ /* 0x000fe200078e000c */
[----:B------:R-:W-:Y:S02]  /*0e40*/  @!P2 IADD3 R6, PT, PT, R6, -UR9, RZ ;  /* 0x800000090606ac10 */ /* 0x000fe4000fffe0ff */
[----:B------:R-:W-:-:S07]  /*0e50*/  @!P2 IADD3 R14, PT, PT, R14, 0x1, RZ ;  /* 0x000000010e0ea810 */ /* 0x000fce0007ffe0ff */
[----:B------:R-:W-:Y:S02]  /*0e60*/  @!P6 IADD3 R18, PT, PT, -R18, RZ, RZ ;  /* 0x000000ff1212e210 */ /* 0x000fe40007ffe1ff */
[----:B------:R-:W-:Y:S01]  /*0e70*/  ISETP.GE.U32.AND P6, PT, R6, UR9, PT ;  /* 0x0000000906007c0c */ /* 0x000fe2000bfc6070 */
[----:B------:R-:W-:-:S04]  /*0e80*/  IMAD.MOV R6, RZ, RZ, -R15 ;  /* 0x000000ffff067224 */ /* 0x000fc800078e0a0f */
[----:B------:R-:W-:Y:S01]  /*0e90*/  IMAD R6, R6, UR9, R7 ;  /* 0x0000000906067c24 */ /* 0x000fe2000f8e0207 */
[----:B------:R-:W-:-:S04]  /*0ea0*/  LOP3.LUT R7, R8, UR45, RZ, 0x3c, !PT ;  /* 0x0000002d08077c12 */ /* 0x000fc8000f8e3cff */
[----:B------:R-:W-:-:S03]  /*0eb0*/  ISETP.LT.U32.AND P2, PT, R6, UR9, PT ;  /* 0x0000000906007c0c */ /* 0x000fc6000bf41070 */
[----:B------:R-:W-:Y:S02]  /*0ec0*/  @P6 IADD3 R14, PT, PT, R14, 0x1, RZ ;  /* 0x000000010e0e6810 */ /* 0x000fe40007ffe0ff */
[----:B------:R-:W-:-:S08]  /*0ed0*/  ISETP.GE.AND P6, PT, R7, RZ, PT ;  /* 0x000000ff0700720c */ /* 0x000fd00003fc6270 */
[----:B------:R-:W-:Y:S01]  /*0ee0*/  @!P2 VIADD R6, R6, -UR9 ;  /* 0x800000090606ac36 */ /* 0x000fe20008000000 */
[----:B------:R-:W-:-:S04]  /*0ef0*/  @!P2 IADD3 R15, PT, PT, R15, 0x1, RZ ;  /* 0x000000010f0fa810 */ /* 0x000fc80007ffe0ff */
[----:B------:R-:W-:Y:S02]  /*0f00*/  @!P6 IADD3 R14, PT, PT, -R14, RZ, RZ ;  /* 0x000000ff0e0ee210 */ /* 0x000fe40007ffe1ff */
[----:B------:R-:W-:Y:S02]  /*0f10*/  ISETP.GE.U32.AND P6, PT, R6, UR9, PT ;  /* 0x0000000906007c0c */ /* 0x000fe4000bfc6070 */
[----:B------:R-:W0:Y:S11]  /*0f20*/  LDC.64 R6, c[0x0][0x380] ;  /* 0x0000e000ff067b82 */ /* 0x000e360000000a00 */
[----:B------:R-:W-:Y:S01]  /*0f30*/  @P6 VIADD R15, R15, 0x1 ;  /* 0x000000010f0f6836 */ /* 0x000fe20000000000 */
[----:B------:R-:W-:-:S02]  /*0f40*/  ISETP.GE.AND P6, PT, R13, RZ, PT ;  /* 0x000000ff0d00720c */ /* 0x000fc40003fc6270 */
[----:B------:R-:W-:-:S04]  /*0f50*/  LEA.HI R13, R31, R31, RZ, 0x1 ;  /* 0x0000001f1f0d7211 */ /* 0x000fc800078f08ff */
[----:B------:R-:W-:-:S05]  /*0f60*/  SHF.R.S32.HI R13, RZ, 0x1, R13 ;  /* 0x00000001ff0d7819 */ /* 0x000fca000001140d */
[----:B0-----:R-:W-:Y:S01]  /*0f70*/  IMAD.WIDE R22, R13, 0x8, R6 ;  /* 0x000000080d167825 */ /* 0x001fe200078e0206 */
[----:B------:R-:W-:Y:S02]  /*0f80*/  LEA.HI R0, R0, R0, RZ, 0x1 ;  /* 0x0000000000007211 */ /* 0x000fe400078f08ff */
[----:B--2---:R-:W-:-:S04]  /*0f90*/  PRMT R12, R25, 0x7771, RZ ;  /* 0x00007771190c7816 */ /* 0x004fc800000000ff */
[----:B------:R-:W-:Y:S02]  /*0fa0*/  ISETP.NE.AND P2, PT, R12, RZ, PT ;  /* 0x000000ff0c00720c */ /* 0x000fe40003f45270 */
[----:B------:R-:W-:-:S04]  /*0fb0*/  MOV R12, R15 ;  /* 0x0000000f000c7202 */ /* 0x000fc80000000f00 */
[----:B------:R-:W-:-:S07]  /*0fc0*/  @!P6 IADD3 R12, PT, PT, -R12, RZ, RZ ;  /* 0x000000ff0c0ce210 */ /* 0x000fce0007ffe1ff */
[----:B------:R-:W-:Y:S02]  /*0fd0*/  @P2 R2UR UR10, R34 ;  /* 0x00000000220a22ca */ /* 0x000fe400000e0000 */
[----:B---3--:R-:W-:Y:S02]  /*0fe0*/  PRMT R15, R28, 0x7771, RZ ;  /* 0x000077711c0f7816 */ /* 0x008fe400000000ff */
        /* <DEDUP_REMOVED lines=8> */
[----:B------:R-:W-:-:S03]  /*1070*/  SEL R15, R20, RZ, P4 ;  /* 0x000000ff140f7207 */ /* 0x000fc60002000000 */
[----:B------:R-:W-:-:S06]  /*1080*/  IMAD.MOV R13, RZ, RZ, -R16 ;  /* 0x000000ffff0d7224 */ /* 0x000fcc00078e0a10 */
        /* <DEDUP_REMOVED lines=20> */
[----:B------:R-:W-:Y:S02]  /*11d0*/  IMAD R5, R5, UR47, R18 ;  /* 0x0000002f05057c24 */ /* 0x000fe4000f8e0212 */
[----:B------:R-:W4:Y:S03]  /*11e0*/  LDG.E.U16 R36, desc[UR10][R36.64] ;  /* 0x0000000a24247981 */ /* 0x000f26000c1e1500 */
[----:B------:R-:W-:-:S04]  /*11f0*/  LEA.HI R5, R5, R5, RZ, 0x1 ;  /* 0x0000000505057211 */ /* 0x000fc800078f08ff */
[----:B------:R-:W-:-:S05]  /*1200*/  SHF.R.S32.HI R5, RZ, 0x1, R5 ;  /* 0x00000001ff057819 */ /* 0x000fca0000011405 */
[----:B------:R-:W-:Y:S02]  /*1210*/  IMAD.WIDE R38, R5, 0x2, R2 ;  /* 0x0000000205267825 */ /* 0x000fe400078e0202 */
[----:B------:R-:W0:Y:S04]  /*1220*/  LDC.64 R4, c[0x0][0x3e8] ;  /* 0x0000fa00ff047b82 */ /* 0x000e280000000a00 */
[----:B------:R-:W5:Y:S01]  /*1230*/  LDG.E.U16 R38, desc[UR10][R38.64] ;  /* 0x0000000a26267981 */ /* 0x000f62000c1e1500 */
[C---:B------:R-:W-:Y:S01]  /*1240*/  SEL R16, R29.reuse, R14, !P0 ;  /* 0x0000000e1d107207 */ /* 0x040fe20004000000 */
[----:B------:R-:W1:Y:S01]  /*1250*/  LDCU UR6, c[0x0][0x3e8] ;  /* 0x00007d00ff0677ac */ /* 0x000e620008000800 */
[----:B------:R-:W-:Y:S02]  /*1260*/  SEL R20, R29, R12, !P0 ;  /* 0x0000000c1d147207 */ /* 0x000fe40004000000 */
[----:B------:R-:W-:-:S02]  /*1270*/  IADD3 R13, PT, PT, -R16, RZ, RZ ;  /* 0x000000ff100d7210 */ /* 0x000fc40007ffe1ff */
[----:B------:R-:W-:Y:S02]  /*1280*/  IADD3 R12, PT, PT, -R20, RZ, RZ ;  /* 0x000000ff140c7210 */ /* 0x000fe40007ffe1ff */
[----:B------:R-:W-:Y:S01]  /*1290*/  LEA.HI R11, R11, R11, RZ, 0x1 ;  /* 0x0000000b0b0b7211 */ /* 0x000fe200078f08ff */
[----:B------:R-:W-:Y:S02]  /*12a0*/  IMAD R18, R13, UR45, R8 ;  /* 0x0000002d0d127c24 */ /* 0x000fe4000f8e0208 */
[----:B------:R-:W-:Y:S01]  /*12b0*/  IMAD R24, R12, UR45, R9 ;  /* 0x0000002d0c187c24 */ /* 0x000fe2000f8e0209 */
[----:B------:R-:W-:Y:S02]  /*12c0*/  SHF.R.S32.HI R11, RZ, 0x1, R11 ;  /* 0x00000001ff0b7819 */ /* 0x000fe4000001140b */
[----:B------:R-:W-:Y:S02]  /*12d0*/  IABS R14, R18 ;  /* 0x00000012000e7213 */ /* 0x000fe40000000000 */
[----:B0-----:R-:W-:-:S03]  /*12e0*/  R2UR UR4, R5 ;  /* 0x00000000050472ca */ /* 0x001fc600000e0000 */
[----:B------:R-:W-:Y:S01]  /*12f0*/  IMAD.HI.U32 R13, R14, UR5, RZ ;  /* 0x000000050e0d7c27 */ /* 0x000fe2000f8e00ff */
[----:B-1----:R-:W-:-:S03]  /*1300*/  MOV R32, UR6 ;  /* 0x0000000600207c02 */ /* 0x002fc60008000f00 */
[----:B------:R-:W-:Y:S02]  /*1310*/  IMAD.MOV R5, RZ, RZ, -R13 ;  /* 0x000000ffff057224 */ /* 0x000fe400078e0a0d */
[----:B------:R-:W-:Y:S02]  /*1320*/  IMAD.U32 R30, RZ, RZ, UR6 ;  /* 0x00000006ff1e7e24 */ /* 0x000fe4000f8e00ff */
[----:B------:R-:W-:Y:S01]  /*1330*/  IMAD R5, R5, UR8, R14 ;  /* 0x0000000805057c24 */ /* 0x000fe2000f8e020e */
[----:B------:R-:W-:-:S05]  /*1340*/  IABS R14, R24 ;  /* 0x00000018000e7213 */ /* 0x000fca0000000000 */
[----:B------:R-:W-:Y:S01]  /*1350*/  IMAD.HI.U32 R12, R14, UR5, RZ ;  /* 0x000000050e0c7c27 */ /* 0x000fe2000f8e00ff */
[----:B------:R-:W-:-:S04]  /*1360*/  LEA.HI R10, R10, R10, RZ, 0x1 ;  /* 0x0000000a0a0a7211 */ /* 0x000fc800078f08ff */
[----:B------:R-:W-:-:S05]  /*1370*/  SHF.R.S32.HI R45, RZ, 0x1, R10 ;  /* 0x00000001ff2d7819 */ /* 0x000fca000001140a */
[----:B------:R-:W-:Y:S01]  /*1380*/  IMAD.WIDE R44, R45, 0x8, R6 ;  /* 0x000000082d2c7825 */ /* 0x000fe200078e0206 */
[----:B------:R-:W-:Y:S02]  /*1390*/  R2UR UR12, R34 ;  /* 0x00000000220c72ca */ /* 0x000fe400000e0000 */
[----:B------:R-:W-:Y:S01]  /*13a0*/  R2UR UR13, R35 ;  /* 0x00000000230d72ca */ /* 0x000fe200000e0000 */
[----:B--2---:R-:W-:Y:S01]  /*13b0*/  @P2 FMUL R32, R17, UR4 ;  /* 0x0000000411202c20 */ /* 0x004fe20008400000 */
[----:B------:R-:W-:-:S13]  /*13c0*/  ISETP.LT.U32.AND P2, PT, R5, UR8, PT ;  /* 0x0000000805007c0c */ /* 0x000fda000bf41070 */
[----:B------:R-:W-:Y:S01]  /*13d0*/  @!P2 IADD3 R5, PT, PT, R5, -UR8, RZ ;  /* 0x800000080505ac10 */ /* 0x000fe2000fffe0ff */
[----:B------:R-:W-:Y:S02]  /*13e0*/  @!P2 VIADD R13, R13, 0x1 ;  /* 0x000000010d0da836 */ /* 0x000fe40000000000 */
[----:B---3--:R-:W-:Y:S01]  /*13f0*/  @P6 FMUL R30, R0, UR4 ;  /* 0x00000004001e6c20 */ /* 0x008fe20008400000 */
[----:B------:R-:W-:Y:S02]  /*1400*/  ISETP.GE.U32.AND P6, PT, R5, UR8, PT ;  /* 0x0000000805007c0c */ /* 0x000fe4000bfc6070 */
[----:B------:R-:W-:-:S05]  /*1410*/  IADD3 R5, PT, PT, -R12, RZ, RZ ;  /* 0x000000ff0c057210 */ /* 0x000fca0007ffe1ff */
[----:B------:R-:W-:Y:S01]  /*1420*/  IMAD R0, R5, UR8, R14 ;  /* 0x0000000805007c24 */ /* 0x000fe2000f8e020e */
[----:B------:R-:W-:Y:S02]  /*1430*/  LOP3.LUT R5, R18, UR46, RZ, 0x3c, !PT ;  /* 0x0000002e12057c12 */ /* 0x000fe4000f8e3cff */
[----:B------:R-:W-:Y:S02]  /*1440*/  SEL R14, R16, RZ, P4 ;  /* 0x000000ff100e7207 */ /* 0x000fe40002000000 */
[----:B------:R-:W-:Y:S02]  /*1450*/  ISETP.LT.U32.AND P2, PT, R0, UR8, PT ;  /* 0x0000000800007c0c */ /* 0x000fe4000bf41070 */
[----:B------:R-:W-:Y:S02]  /*1460*/  @P6 IADD3 R13, PT, PT, R13, 0x1, RZ ;  /* 0x000000010d0d6810 */ /* 0x000fe40007ffe0ff */
[----:B------:R-:W-:Y:S02]  /*1470*/  ISETP.GE.AND P6, PT, R5, RZ, PT ;  /* 0x000000ff0500720c */ /* 0x000fe40003fc6270 */
[----:B------:R-:W-:-:S02]  /*1480*/  LOP3.LUT R5, R24, UR46, RZ, 0x3c, !PT ;  /* 0x0000002e18057c12 */ /* 0x000fc4000f8e3cff */
[----:B------:R-:W-:-:S05]  /*1490*/  SEL R16, R20, RZ, P4 ;  /* 0x000000ff14107207 */ /* 0x000fca0002000000 */
[----:B------:R-:W-:Y:S02]  /*14a0*/  @!P2 IADD3 R0, PT, PT, R0, -UR8, RZ ;  /* 0x800000080000ac10 */ /* 0x000fe4000fffe0ff */
[----:B------:R-:W-:Y:S02]  /*14b0*/  @!P2 IADD3 R12, PT, PT, R12, 0x1, RZ ;  /* 0x000000010c0ca810 */ /* 0x000fe40007ffe0ff */
[----:B------:R-:W-:Y:S01]  /*14c0*/  @!P6 IMAD.MOV R13, RZ, RZ, -R13 ;  /* 0x000000ffff0de224 */ /* 0x000fe200078e0a0d */
[----:B------:R-:W-:Y:S02]  /*14d0*/  ISETP.GE.U32.AND P6, PT, R0, UR8, PT ;  /* 0x0000000800007c0c */ /* 0x000fe4000bfc6070 */
[----:B----4-:R-:W-:Y:S02]  /*14e0*/  PRMT R0, R36, 0x7771, RZ ;  /* 0x0000777124007816 */ /* 0x010fe400000000ff */
[----:B------:R-:W-:-:S09]  /*14f0*/  ISETP.GE.AND P2, PT, R5, RZ, PT ;  /* 0x000000ff0500720c */ /* 0x000fd20003f46270 */
[----:B------:R-:W-:Y:S02]  /*1500*/  @P6 IADD3 R12, PT, PT, R12, 0x1, RZ ;  /* 0x000000010c0c6810 */ /* 0x000fe40007ffe0ff */
[----:B------:R-:W-:Y:S02]  /*1510*/  ISETP.NE.AND P6, PT, R0, RZ, PT ;  /* 0x000000ff0000720c */ /* 0x000fe40003fc5270 */
[----:B------:R-:W-:Y:S01]  /*1520*/  SEL R0, R19, R13, !P5 ;  /* 0x0000000d13007207 */ /* 0x000fe20006800000 */
[----:B------:R-:W-:Y:S01]  /*1530*/  @!P2 IMAD.MOV R12, RZ, RZ, -R12 ;  /* 0x000000ffff0ca224 */ /* 0x000fe200078e0a0c */
[----:B-----5:R-:W-:Y:S02]  /*1540*/  PRMT R13, R38, 0x7771, RZ ;  /* 0x00007771260d7816 */ /* 0x020fe400000000ff */
[----:B------:R-:W-:Y:S02]  /*1550*/  IADD3 R5, PT, PT, -R0, RZ, RZ ;  /* 0x000000ff00057210 */ /* 0x000fe40007ffe1ff */
[----:B------:R-:W-:-:S02]  /*1560*/  ISETP.NE.AND P2, PT, R13, RZ, PT ;  /* 0x000000ff0d00720c */ /* 0x000fc40003f45270 */
[----:B------:R-:W-:Y:S01]  /*1570*/  SEL R15, R19, R12, !P5 ;  /* 0x0000000c130f7207 */ /* 0x000fe20006800000 */
[----:B------:R-:W-:Y:S01]  /*1580*/  IMAD.WIDE R12, R11, 0x8, R6 ;  /* 0x000000080b0c7825 */ /* 0x000fe200078e0206 */
[----:B------:R-:W-:Y:S02]  /*1590*/  SEL R0, R0, RZ, P3 ;  /* 0x000000ff00007207 */ /* 0x000fe40001800000 */
[----:B------:R-:W-:Y:S01]  /*15a0*/  @P6 R2UR UR10, R34 ;  /* 0x00000000220a62ca */ /* 0x000fe200000e0000 */
[----:B------:R-:W-:Y:S01]  /*15b0*/  IMAD R5, R5, UR46, R18 ;  /* 0x0000002e05057c24 */ /* 0x000fe2000f8e0212 */
[----:B------:R-:W-:Y:S01]  /*15c0*/  @P6 R2UR UR11, R35 ;  /* 0x00000000230b62ca */ /* 0x000fe200000e0000 */
[----:B------:R-:W-:Y:S01]  /*15d0*/  IMAD R11, R14, UR42, RZ ;  /* 0x0000002a0e0b7c24 */ /* 0x000fe2000f8e02ff */
[C---:B------:R-:W-:Y:S01]  /*15e0*/  IADD3 R17, PT, PT, -R15.reuse, RZ, RZ ;  /* 0x000000ff0f117210 */ /* 0x040fe20007ffe1ff */
[----:B------:R-:W-:Y:S01]  /*15f0*/  IMAD R16, R16, UR42, RZ ;  /* 0x0000002a10107c24 */ /* 0x000fe2000f8e02ff */
[----:B------:R-:W-:-:S03]  /*1600*/  SEL R15, R15, RZ, P3 ;  /* 0x000000ff0f0f7207 */ /* 0x000fc60001800000 */
[----:B------:R-:W-:-:S06]  /*1610*/  IMAD R14, R17, UR46, R24 ;  /* 0x0000002e110e7c24 */ /* 0x000fcc000f8e0218 */
[----:B------:R-:W2:Y:S01]  /*1620*/  @P6 LDG.E R18, desc[UR10][R12.64+0x4] ;  /* 0x0000040a0c126981 */ /* 0x000ea2000c1e1900 */
[----:B------:R-:W-:Y:S01]  /*1630*/  @P2 R2UR UR10, R34 ;  /* 0x00000000220a22ca */ /* 0x000fe200000e0000 */
[----:B------:R-:W-:Y:S01]  /*1640*/  IMAD R0, R0, UR43, R11 ;  /* 0x0000002b00007c24 */ /* 0x000fe2000f8e020b */
[----:B------:R-:W-:Y:S01]  /*1650*/  @P2 R2UR UR11, R35 ;  /* 0x00000000230b22ca */ /* 0x000fe200000e0000 */
[----:B------:R-:W-:Y:S01]  /*1660*/  IMAD R15, R15, UR43, R16 ;  /* 0x0000002b0f0f7c24 */ /* 0x000fe2000f8e0210 */
[----:B------:R-:W-:Y:S02]  /*1670*/  SEL R5, R5, RZ, P1 ;  /* 0x000000ff05057207 */ /* 0x000fe40000800000 */
[----:B------:R-:W-:-:S03]  /*1680*/  SEL R14, R14, RZ, P1 ;  /* 0x000000ff0e0e7207 */ /* 0x000fc60000800000 */
[----:B------:R-:W-:Y:S02]  /*1690*/  IMAD R0, R5, UR47, R0 ;  /* 0x0000002f05007c24 */ /* 0x000fe4000f8e0200 */
[----:B------:R-:W-:-:S03]  /*16a0*/  IMAD R14, R14, UR47, R15 ;  /* 0x0000002f0e0e7c24 */ /* 0x000fc6000f8e020f */
[----:B------:R-:W-:Y:S01]  /*16b0*/  LEA.HI R0, R0, R0, RZ, 0x1 ;  /* 0x0000000000007211 */ /* 0x000fe200078f08ff */
[----:B------:R-:W3:Y:S01]  /*16c0*/  @P2 LDG.E R20, desc[UR10][R44.64+0x4] ;  /* 0x0000040a2c142981 */ /* 0x000ee2000c1e1900 */
[----:B------:R-:W-:Y:S02]  /*16d0*/  LEA.HI R14, R14, R14, RZ, 0x1 ;  /* 0x0000000e0e0e7211 */ /* 0x000fe400078f08ff */
[----:B------:R-:W-:Y:S02]  /*16e0*/  R2UR UR10, R34 ;  /* 0x00000000220a72ca */ /* 0x000fe400000e0000 */
[----:B------:R-:W-:Y:S02]  /*16f0*/  R2UR UR11, R35 ;  /* 0x00000000230b72ca */ /* 0x000fe400000e0000 */
[----:B------:R-:W-:Y:S02]  /*1700*/  SHF.R.S32.HI R11, RZ, 0x1, R0 ;  /* 0x00000001ff0b7819 */ /* 0x000fe40000011400 */
[----:B------:R-:W-:-:S03]  /*1710*/  SHF.R.S32.HI R15, RZ, 0x1, R14 ;  /* 0x00000001ff0f7819 */ /* 0x000fc6000001140e */
[----:B------:R-:W-:-:S04]  /*1720*/  IMAD.WIDE R10, R11, 0x2, R2 ;  /* 0x000000020b0a7825 */ /* 0x000fc800078e0202 */
[----:B------:R-:W-:Y:S01]  /*1730*/  IMAD.WIDE R14, R15, 0x2, R2 ;  /* 0x000000020f0e7825 */ /* 0x000fe200078e0202 */
[----:B------:R0:W4:Y:S04]  /*1740*/  LDG.E.U16 R43, desc[UR12][R10.64] ;  /* 0x0000000c0a2b7981 */ /* 0x000128000c1e1500 */
[----:B------:R1:W5:Y:S01]  /*1750*/  LDG.E.U16 R33, desc[UR10][R14.64] ;  /* 0x0000000a0e217981 */ /* 0x000362000c1e1500 */
[----:B------:R-:W-:Y:S01]  /*1760*/  VIADD R5, R31, 0x180 ;  /* 0x000001801f057836 */ /* 0x000fe20000000000 */
[----:B------:R-:W-:Y:S02]  /*1770*/  MOV R26, UR6 ;  /* 0x00000006001a7c02 */ /* 0x000fe40008000f00 */
[----:B------:R-:W-:Y:S02]  /*1780*/  LEA.HI R8, R8, R8, RZ, 0x1 ;  /* 0x0000000808087211 */ /* 0x000fe400078f08ff */
[----:B------:R-:W-:-:S02]  /*1790*/  IABS R17, R5 ;  /* 0x0000000500117213 */ /* 0x000fc40000000000 */
[----:B0-----:R-:W-:Y:S02]  /*17a0*/  LOP3.LUT R10, R5, UR45, RZ, 0x3c, !PT ;  /* 0x0000002d050a7c12 */ /* 0x001fe4000f8e3cff */
[----:B------:R-:W-:Y:S01]  /*17b0*/  LEA.HI R9, R9, R9, RZ, 0x1 ;  /* 0x0000000909097211 */ /* 0x000fe200078f08ff */
[----:B------:R-:W-:Y:S01]  /*17c0*/  IMAD.HI.U32 R0, R17, UR7, RZ ;  /* 0x0000000711007c27 */ /* 0x000fe2000f8e00ff */
[----:B------:R-:W-:Y:S02]  /*17d0*/  SHF.R.S32.HI R11, RZ, 0x1, R8 ;  /* 0x00000001ff0b7819 */ /* 0x000fe40000011408 */
[----:B------:R-:W-:Y:S02]  /*17e0*/  SHF.R.S32.HI R9, RZ, 0x1, R9 ;  /* 0x00000001ff097819 */ /* 0x000fe40000011409 */
[----:B------:R-:W-:-:S05]  /*17f0*/  IADD3 R16, PT, PT, -R0, RZ, RZ ;  /* 0x000000ff00107210 */ /* 0x000fca0007ffe1ff */
[----:B------:R-:W-:Y:S02]  /*1800*/  IMAD R17, R16, UR9, R17 ;  /* 0x0000000910117c24 */ /* 0x000fe4000f8e0211 */
[----:B------:R-:W-:Y:S02]  /*1810*/  IMAD.U32 R16, RZ, RZ, UR6 ;  /* 0x00000006ff107e24 */ /* 0x000fe4000f8e00ff */
[----:B-1----:R-:W-:-:S04]  /*1820*/  IMAD.WIDE R14, R9, 0x8, R6 ;  /* 0x00000008090e7825 */ /* 0x002fc800078e0206 */
[----:B--2---:R-:W-:Y:S01]  /*1830*/  @P6 FMUL R26, R18, UR4 ;  /* 0x00000004121a6c20 */ /* 0x004fe20008400000 */
[----:B------:R-:W-:-:S13]  /*1840*/  ISETP.LT.U32.AND P6, PT, R17, UR9, PT ;  /* 0x0000000911007c0c */ /* 0x000fda000bfc1070 */
[----:B------:R-:W-:Y:S01]  /*1850*/  @!P6 IADD3 R17, PT, PT, R17, -UR9, RZ ;  /* 0x800000091111ec10 */ /* 0x000fe2000fffe0ff */
[----:B---3--:R-:W-:Y:S01]  /*1860*/  @P2 FMUL R16, R20, UR4 ;  /* 0x0000000414102c20 */ /* 0x008fe20008400000 */
[----:B------:R-:W-:Y:S02]  /*1870*/  @!P6 IADD3 R0, PT, PT, R0, 0x1, RZ ;  /* 0x000000010000e810 */ /* 0x000fe40007ffe0ff */
[----:B------:R-:W-:Y:S02]  /*1880*/  ISETP.GE.U32.AND P2, PT, R17, UR9, PT ;  /* 0x0000000911007c0c */ /* 0x000fe4000bf46070 */
[----:B------:R-:W-:-:S11]  /*1890*/  ISETP.GE.AND P6, PT, R10, RZ, PT ;  /* 0x000000ff0a00720c */ /* 0x000fd60003fc6270 */
[----:B------:R-:W-:Y:S01]  /*18a0*/  @P2 VIADD R0, R0, 0x1 ;  /* 0x0000000100002836 */ /* 0x000fe20000000000 */
[----:B----4-:R-:W-:-:S04]  /*18b0*/  PRMT R10, R43, 0x7771, RZ ;  /* 0x000077712b0a7816 */ /* 0x010fc800000000ff */
[----:B------:R-:W-:Y:S02]  /*18c0*/  MOV R18, R0 ;  /* 0x0000000000127202 */ /* 0x000fe40000000f00 */
[----:B-----5:R-:W-:Y:S02]  /*18d0*/  PRMT R0, R33, 0x7771, RZ ;  /* 0x0000777121007816 */ /* 0x020fe400000000ff */
[----:B------:R-:W-:Y:S01]  /*18e0*/  ISETP.NE.AND P2, PT, R10, RZ, PT ;  /* 0x000000ff0a00720c */ /* 0x000fe20003f45270 */
[----:B------:R-:W-:Y:S01]  /*18f0*/  IMAD.WIDE R10, R11, 0x8, R6 ;  /* 0x000000080b0a7825 */ /* 0x000fe200078e0206 */
[----:B------:R-:W-:Y:S02]  /*1900*/  @!P6 IADD3 R18, PT, PT, -R18, RZ, RZ ;  /* 0x000000ff1212e210 */ /* 0x000fe40007ffe1ff */
[----:B------:R-:W-:-:S09]  /*1910*/  ISETP.NE.AND P6, PT, R0, RZ, PT ;  /* 0x000000ff0000720c */ /* 0x000fd20003fc5270 */
[C---:B------:R-:W-:Y:S02]  /*1920*/  @P2 R2UR UR10, R34.reuse ;  /* 0x00000000220a22ca */ /* 0x040fe400000e0000 */
[C---:B------:R-:W-:Y:S02]  /*1930*/  @P2 R2UR UR11, R35.reuse ;  /* 0x00000000230b22ca */ /* 0x040fe400000e0000 */
[----:B------:R-:W-:Y:S02]  /*1940*/  @P6 R2UR UR12, R34 ;  /* 0x00000000220c62ca */ /* 0x000fe400000e0000 */
[----:B------:R-:W-:-:S09]  /*1950*/  @P6 R2UR UR13, R35 ;  /* 0x00000000230d62ca */ /* 0x000fd200000e0000 */
[----:B------:R-:W2:Y:S04]  /*1960*/  @P2 LDG.E R20, desc[UR10][R10.64+0x4] ;  /* 0x0000040a0a142981 */ /* 0x000ea8000c1e1900 */
[----:B------:R-:W3:Y:S01]  /*1970*/  @P6 LDG.E R0, desc[UR12][R14.64+0x4] ;  /* 0x0000040c0e006981 */ /* 0x000ee2000c1e1900 */
[----:B------:R-:W-:Y:S02]  /*1980*/  SEL R17, R29, R18, !P0 ;  /* 0x000000121d117207 */ /* 0x000fe40004000000 */
[----:B------:R-:W-:Y:S02]  /*1990*/  MOV R18, UR6 ;  /* 0x0000000600127c02 */ /* 0x000fe40008000f00 */
[----:B------:R-:W-:Y:S01]  /*19a0*/  R2UR UR10, R34 ;  /* 0x00000000220a72ca */ /* 0x000fe200000e0000 */
[----:B------:R-:W-:Y:S01]  /*19b0*/  IMAD.MOV R8, RZ, RZ, -R17 ;  /* 0x000000ffff087224 */ /* 0x000fe200078e0a11 */
[----:B------:R-:W-:-:S03]  /*19c0*/  R2UR UR11, R35 ;  /* 0x00000000230b72ca */ /* 0x000fc600000e0000 */
[----:B------:R-:W-:-:S05]  /*19d0*/  IMAD R21, R8, UR45, R5 ;  /* 0x0000002d08157c24 */ /* 0x000fca000f8e0205 */
[----:B------:R-:W-:-:S05]  /*19e0*/  IABS R9, R21 ;  /* 0x0000001500097213 */ /* 0x000fca0000000000 */
[----:B------:R-:W-:-:S04]  /*19f0*/  IMAD.HI.U32 R8, R9, UR5, RZ ;  /* 0x0000000509087c27 */ /* 0x000fc8000f8e00ff */
[----:B--2---:R-:W-:Y:S01]  /*1a00*/  @P2 FMUL R18, R20, UR4 ;  /* 0x0000000414122c20 */ /* 0x004fe20008400000 */
[----:B------:R-:W-:Y:S01]  /*1a10*/  MOV R20, UR6 ;  /* 0x0000000600147c02 */ /* 0x000fe20008000f00 */
[----:B------:R-:W2:Y:S01]  /*1a20*/  LDG.E R27, desc[UR10][R22.64] ;  /* 0x0000000a161b7981 */ /* 0x000ea2000c1e1900 */
[----:B---3--:R-:W-:Y:S01]  /*1a30*/  @P6 FMUL R20, R0, UR4 ;  /* 0x0000000400146c20 */ /* 0x008fe20008400000 */
[----:B------:R-:W-:-:S04]  /*1a40*/  IMAD.MOV R0, RZ, RZ, -R8 ;  /* 0x000000ffff007224 */ /* 0x000fc800078e0a08 */
[----:B------:R-:W-:Y:S01]  /*1a50*/  IMAD R0, R0, UR8, R9 ;  /* 0x0000000800007c24 */ /* 0x000fe2000f8e0209 */
[----:B------:R-:W-:-:S04]  /*1a60*/  SEL R9, R17, RZ, P4 ;  /* 0x000000ff11097207 */ /* 0x000fc80002000000 */
[----:B------:R-:W-:Y:S01]  /*1a70*/  ISETP.LT.U32.AND P6, PT, R0, UR8, PT ;  /* 0x0000000800007c0c */ /* 0x000fe2000bfc1070 */
[----:B------:R-:W-:-:S12]  /*1a80*/  IMAD R9, R9, UR42, RZ ;  /* 0x0000002a09097c24 */ /* 0x000fd8000f8e02ff */
        /* <DEDUP_REMOVED lines=17> */
[----:B------:R0:W3:Y:S01]  /*1ba0*/  LDG.E.U16 R37, desc[UR10][R8.64] ;  /* 0x0000000a08257981 */ /* 0x0000e2000c1e1500 */
[----:B------:R-:W-:Y:S01]  /*1bb0*/  VIADD R0, R31, 0x1c0 ;  /* 0x000001c01f007836 */ /* 0x000fe20000000000 */
[----:B------:R-:W-:Y:S02]  /*1bc0*/  LEA.HI R5, R5, R5, RZ, 0x1 ;  /* 0x0000000505057211 */ /* 0x000fe400078f08ff */
[----:B------:R-:W-:Y:S02]  /*1bd0*/  PRMT R25, R25, 0x7770, RZ ;  /* 0x0000777019197816 */ /* 0x000fe400000000ff */
[----:B------:R-:W-:Y:S02]  /*1be0*/  IABS R24, R0 ;  /* 0x0000000000187213 */ /* 0x000fe40000000000 */
[----:B------:R-:W-:Y:S02]  /*1bf0*/  SHF.R.S32.HI R5, RZ, 0x1, R5 ;  /* 0x00000001ff057819 */ /* 0x000fe40000011405 */
[----:B0-----:R-:W-:Y:S01]  /*1c00*/  LOP3.LUT R8, R0, UR45, RZ, 0x3c, !PT ;  /* 0x0000002d00087c12 */ /* 0x001fe2000f8e3cff */
[----:B------:R-:W-:Y:S01]  /*1c10*/  IMAD.HI.U32 R21, R24, UR7, RZ ;  /* 0x0000000718157c27 */ /* 0x000fe2000f8e00ff */
[----:B---3--:R-:W-:-:S04]  /*1c20*/  PRMT R17, R37, 0x7771, RZ ;  /* 0x0000777125117816 */ /* 0x008fc800000000ff */
[----:B------:R-:W-:Y:S02]  /*1c30*/  ISETP.NE.AND P2, PT, R17, RZ, PT ;  /* 0x000000ff1100720c */ /* 0x000fe40003f45270 */
[----:B------:R-:W-:-:S05]  /*1c40*/  IADD3 R17, PT, PT, -R21, RZ, RZ ;  /* 0x000000ff15117210 */ /* 0x000fca0007ffe1ff */
[----:B------:R-:W-:-:S05]  /*1c50*/  IMAD R17, R17, UR9, R24 ;  /* 0x0000000911117c24 */ /* 0x000fca000f8e0218 */
[----:B------:R-:W-:Y:S02]  /*1c60*/  ISETP.LT.U32.AND P6, PT, R17, UR9, PT ;  /* 0x0000000911007c0c */ /* 0x000fe4000bfc1070 */
[----:B------:R-:W-:Y:S02]  /*1c70*/  @P2 R2UR UR12, R34 ;  /* 0x00000000220c22ca */ /* 0x000fe400000e0000 */
[----:B------:R-:W-:-:S09]  /*1c80*/  @P2 R2UR UR13, R35 ;  /* 0x00000000230d22ca */ /* 0x000fd200000e0000 */
[----:B------:R-:W-:Y:S01]  /*1c90*/  @!P6 VIADD R17, R17, -UR9 ;  /* 0x800000091111ec36 */ /* 0x000fe20008000000 */
[----:B------:R-:W-:-:S04]  /*1ca0*/  @!P6 IADD3 R21, PT, PT, R21, 0x1, RZ ;  /* 0x000000011515e810 */ /* 0x000fc80007ffe0ff */
[----:B------:R-:W-:Y:S02]  /*1cb0*/  ISETP.GE.U32.AND P6, PT, R17, UR9, PT ;  /* 0x0000000911007c0c */ /* 0x000fe4000bfc6070 */
[----:B------:R-:W-:Y:S01]  /*1cc0*/  MOV R22, UR6 ;  /* 0x0000000600167c02 */ /* 0x000fe20008000f00 */
[----:B------:R-:W3:Y:S10]  /*1cd0*/  LDG.E R17, desc[UR10][R46.64] ;  /* 0x0000000a2e117981 */ /* 0x000ef4000c1e1900 */
[----:B------:R-:W-:-:S02]  /*1ce0*/  @P6 IADD3 R21, PT, PT, R21, 0x1, RZ ;  /* 0x0000000115156810 */ /* 0x000fc40007ffe0ff */
[----:B------:R-:W-:Y:S01]  /*1cf0*/  ISETP.GE.AND P6, PT, R8, RZ, PT ;  /* 0x000000ff0800720c */ /* 0x000fe20003fc6270 */
[----:B------:R-:W-:Y:S01]  /*1d00*/  IMAD.WIDE R8, R5, 0x8, R6 ;  /* 0x0000000805087825 */ /* 0x000fe200078e0206 */
[----:B------:R-:W-:-:S04]  /*1d10*/  MOV R24, R21 ;  /* 0x0000001500187202 */ /* 0x000fc80000000f00 */
[----:B------:R-:W4:Y:S07]  /*1d20*/  @P2 LDG.E R21, desc[UR12][R8.64+0x4] ;  /* 0x0000040c08152981 */ /* 0x000f2e000c1e1900 */
[----:B------:R-:W-:-:S05]  /*1d30*/  @!P6 IMAD.MOV R24, RZ, RZ, -R24 ;  /* 0x000000ffff18e224 */ /* 0x000fca00078e0a18 */
[----:B------:R-:W-:-:S04]  /*1d40*/  SEL R39, R29, R24, !P0 ;  /* 0x000000181d277207 */ /* 0x000fc80004000000 */
[----:B------:R-:W-:-:S05]  /*1d50*/  IADD3 R5, PT, PT, -R39, RZ, RZ ;  /* 0x000000ff27057210 */ /* 0x000fca0007ffe1ff */
[----:B------:R-:W-:-:S05]  /*1d60*/  IMAD R49, R5, UR45, R0 ;  /* 0x0000002d05317c24 */ /* 0x000fca000f8e0200 */
[----:B------:R-:W-:-:S05]  /*1d70*/  IABS R24, R49 ;  /* 0x0000003100187213 */ /* 0x000fca0000000000 */
[----:B------:R-:W-:Y:S01]  /*1d80*/  IMAD.HI.U32 R23, R24, UR5, RZ ;  /* 0x0000000518177c27 */ /* 0x000fe2000f8e00ff */
[----:B------:R-:W-:Y:S02]  /*1d90*/  R2UR UR12, R34 ;  /* 0x00000000220c72ca */ /* 0x000fe400000e0000 */
[----:B------:R-:W-:-:S13]  /*1da0*/  R2UR UR13, R35 ;  /* 0x00000000230d72ca */ /* 0x000fda00000e0000 */
[----:B------:R0:W5:Y:S01]  /*1db0*/  LDG.E R5, desc[UR12][R12.64] ;  /* 0x0000000c0c057981 */ /* 0x000162000c1e1900 */
[----:B----4-:R-:W-:Y:S01]  /*1dc0*/  @P2 FMUL R22, R21, UR4 ;  /* 0x0000000415162c20 */ /* 0x010fe20008400000 */
[----:B------:R-:W-:Y:S01]  /*1dd0*/  IMAD.MOV R21, RZ, RZ, -R23 ;  /* 0x000000ffff157224 */ /* 0x000fe200078e0a17 */
[----:B------:R-:W-:Y:S01]  /*1de0*/  LEA.HI R0, R0, R0, RZ, 0x1 ;  /* 0x0000000000007211 */ /* 0x000fe200078f08ff */
[----:B------:R-:W4:Y:S02]  /*1df0*/  LDG.E R11, desc[UR12][R10.64] ;  /* 0x0000000c0a0b7981 */ /* 0x000f24000c1e1900 */
        /* <DEDUP_REMOVED lines=8> */
[----:B0-----:R-:W-:-:S11]  /*1e80*/  SEL R13, R39, RZ, P4 ;  /* 0x000000ff270d7207 */ /* 0x001fd60002000000 */
        /* <DEDUP_REMOVED lines=12> */
[----:B------:R0:W2:Y:S01]  /*1f50*/  LDG.E.U16 R42, desc[UR10][R12.64] ;  /* 0x0000000a0c2a7981 */ /* 0x0000a2000c1e1500 */
        /* <DEDUP_REMOVED lines=10> */
[----:B------:R-:W4:Y:S10]  /*2000*/  LDG.E R23, desc[UR12][R8.64] ;  /* 0x0000000c08177981 */ /* 0x000f34000c1e1900 */
[----:B------:R-:W-:-:S02]  /*2010*/  @P2 IADD3 R21, PT, PT, R21, 0x1, RZ ;  /* 0x0000000115152810 */ /* 0x000fc40007ffe0ff */
[----:B------:R-:W-:-:S13]  /*2020*/  ISETP.GE.AND P2, PT, R12, RZ, PT ;  /* 0x000000ff0c00720c */ /* 0x000fda0003f46270 */
[----:B------:R-:W-:Y:S02]  /*2030*/  @!P2 IADD3 R21, PT, PT, -R21, RZ, RZ ;  /* 0x000000ff1515a210 */ /* 0x000fe40007ffe1ff */
[----:B------:R-:W-:Y:S02]  /*2040*/  SHF.R.S32.HI R13, RZ, 0x1, R0 ;  /* 0x00000001ff0d7819 */ /* 0x000fe40000011400 */
[----:B--2---:R-:W-:Y:S01]  /*2050*/  PRMT R12, R42, 0x7771, RZ ;  /* 0x000077712a0c7816 */ /* 0x004fe200000000ff */
[----:B------:R0:W2:Y:S03]  /*2060*/  LDG.E R0, desc[UR10][R44.64] ;  /* 0x0000000a2c007981 */ /* 0x0000a6000c1e1900 */
        /* <DEDUP_REMOVED lines=9> */
[----:B------:R1:W2:Y:S03]  /*2100*/  LDG.E R21, desc[UR10][R14.64] ;  /* 0x0000000a0e157981 */ /* 0x0002a6000c1e1900 */
[----:B0-----:R-:W-:-:S05]  /*2110*/  IABS R45, R49 ;  /* 0x00000031002d7213 */ /* 0x001fca0000000000 */
[----:B------:R-:W-:-:S05]  /*2120*/  IMAD.HI.U32 R44, R45, UR5, RZ ;  /* 0x000000052d2c7c27 */ /* 0x000fca000f8e00ff */
[----:B------:R-:W-:Y:S02]  /*2130*/  IADD3 R46, PT, PT, -R44, RZ, RZ ;  /* 0x000000ff2c2e7210 */ /* 0x000fe40007ffe1ff */
[----:B-1----:R-:W-:Y:S02]  /*2140*/  LOP3.LUT R14, R49, UR46, RZ, 0x3c, !PT ;  /* 0x0000002e310e7c12 */ /* 0x002fe4000f8e3cff */
[----:B------:R-:W-:-:S05]  /*2150*/  SEL R9, R47, RZ, P4 ;  /* 0x000000ff2f097207 */ /* 0x000fca0002000000 */
[----:B------:R-:W-:Y:S02]  /*2160*/  IMAD R9, R9, UR42, RZ ;  /* 0x0000002a09097c24 */ /* 0x000fe4000f8e02ff */
[----:B---3--:R-:W-:Y:S01]  /*2170*/  @P2 FMUL R10, R39, UR4 ;  /* 0x00000004270a2c20 */ /* 0x008fe20008400000 */
[----:B------:R-:W-:-:S05]  /*2180*/  IMAD R39, R46, UR8, R45 ;  /* 0x000000082e277c24 */ /* 0x000fca000f8e022d */
        /* <DEDUP_REMOVED lines=34> */
[----:B------:R0:W2:Y:S02]  /*23b0*/  LDG.E R39, desc[UR10][R12.64] ;  /* 0x0000000a0c277981 */ /* 0x0000a4000c1e1900 */
[----:B0-----:R-:W-:Y:S01]  /*23c0*/  LOP3.LUT R12, R44, UR45, RZ, 0x3c, !PT ;  /* 0x0000002d2c0c7c12 */ /* 0x001fe2000f8e3cff */
[----:B---3--:R-:W-:Y:S01]  /*23d0*/  @P2 FMUL R24, R45, UR4 ;  /* 0x000000042d182c20 */ /* 0x008fe20008400000 */
        /* <DEDUP_REMOVED lines=52> */
[----:B------:R-:W2:Y:S01]  /*2720*/  LDG.E R45, desc[UR10][R12.64] ;  /* 0x0000000a0c2d7981 */ /* 0x000ea2000c1e1900 */
[----:B---3--:R-:W-:Y:S01]  /*2730*/  @P2 FMUL R28, R44, UR4 ;  /* 0x000000042c1c2c20 */ /* 0x008fe20008400000 */
[C---:B------:R-:W-:Y:S02]  /*2740*/  ISETP.LT.U32.AND P2, PT, R46.reuse, UR9, PT ;  /* 0x000000092e007c0c */ /* 0x040fe4000bf41070 */
[----:B------:R0:W3:Y:S11]  /*2750*/  LDG.E R44, desc[UR10][R8.64] ;  /* 0x0000000a082c7981 */ /* 0x0000f6000c1e1900 */
[----:B------:R-:W-:Y:S01]  /*2760*/  @!P2 VIADD R46, R46, -UR9 ;  /* 0x800000092e2eac36 */ /* 0x000fe20008000000 */
[----:B------:R-:W-:-:S04]  /*2770*/  @!P2 IADD3 R15, PT, PT, R15, 0x1, RZ ;  /* 0x000000010f0fa810 */ /* 0x000fc80007ffe0ff */
        /* <DEDUP_REMOVED lines=32> */
[----:B------:R-:W5:Y:S01]  /*2980*/  LDG.E.U16 R53, desc[UR10][R8.64] ;  /* 0x0000000a08357981 */ /* 0x000f62000c1e1500 */
[----:B------:R-:W-:-:S04]  /*2990*/  LEA.HI R14, R14, R14, RZ, 0x1 ;  /* 0x0000000e0e0e7211 */ /* 0x000fc800078f08ff */
[----:B------:R-:W-:Y:S02]  /*29a0*/  SHF.R.S32.HI R13, RZ, 0x1, R14 ;  /* 0x00000001ff0d7819 */ /* 0x000fe4000001140e */
[----:B-----5:R-:W-:-:S04]  /*29b0*/  PRMT R12, R53, 0x7771, RZ ;  /* 0x00007771350c7816 */ /* 0x020fc800000000ff */
[----:B------:R-:W-:Y:S01]  /*29c0*/  ISETP.NE.AND P2, PT, R12, RZ, PT ;  /* 0x000000ff0c00720c */ /* 0x000fe20003f45270 */
[----:B------:R-:W-:Y:S01]  /*29d0*/  IMAD.WIDE R12, R13, 0x8, R6 ;  /* 0x000000080d0c7825 */ /* 0x000fe200078e0206 */
[----:B------:R-:W-:-:S11]  /*29e0*/  PRMT R50, R36, 0x7770, RZ ;  /* 0x0000777024327816 */ /* 0x000fd600000000ff */
[----:B------:R-:W-:Y:S01]  /*29f0*/  @P2 R2UR UR12, R34 ;  /* 0x00000000220c22ca */ /* 0x000fe200000e0000 */
[----:B------:R0:W5:Y:S01]  /*2a00*/  LDG.E R46, desc[UR10][R12.64] ;  /* 0x0000000a0c2e7981 */ /* 0x000162000c1e1900 */
[----:B------:R-:W-:-:S13]  /*2a10*/  @P2 R2UR UR13, R35 ;  /* 0x00000000230d22ca */ /* 0x000fda00000e0000 */
[----:B------:R-:W4:Y:S01]  /*2a20*/  @P2 LDG.E R8, desc[UR12][R12.64+0x4] ;  /* 0x0000040c0c082981 */ /* 0x000f22000c1e1900 */
[----:B------:R-:W-:Y:S01]  /*2a30*/  MOV R36, UR6 ;  /* 0x0000000600247c02 */ /* 0x000fe20008000f00 */
[----:B----4-:R-:W-:Y:S01]  /*2a40*/  @P2 FMUL R36, R8, UR4 ;  /* 0x0000000408242c20 */ /* 0x010fe20008400000 */
[----:B------:R-:W-:-:S05]  /*2a50*/  VIADD R8, R31, 0x2c0 ;  /* 0x000002c01f087836 */ /* 0x000fca0000000000 */
[----:B------:R-:W-:-:S05]  /*2a60*/  IABS R14, R8 ;  /* 0x00000008000e7213 */ /* 0x000fca0000000000 */
[----:B------:R-:W-:-:S05]  /*2a70*/  IMAD.HI.U32 R9, R14, UR7, RZ ;  /* 0x000000070e097c27 */ /* 0x000fca000f8e00ff */
[----:B0-----:R-:W-:-:S05]  /*2a80*/  IADD3 R13, PT, PT, -R9, RZ, RZ ;  /* 0x000000ff090d7210 */ /* 0x001fca0007ffe1ff */
        /* <DEDUP_REMOVED lines=36> */
[----:B------:R-:W4:Y:S01]  /*2cd0*/  LDG.E.U16 R54, desc[UR10][R12.64] ;  /* 0x0000000a0c367981 */ /* 0x000f22000c1e1500 */
[----:B------:R-:W-:Y:S02]  /*2ce0*/  LEA.HI R8, R8, R8, RZ, 0x1 ;  /* 0x0000000808087211 */ /* 0x000fe400078f08ff */
[----:B----4-:R-:W-:-:S04]  /*2cf0*/  PRMT R9, R54, 0x7771, RZ ;  /* 0x0000777136097816 */ /* 0x010fc800000000ff */
[----:B------:R-:W-:Y:S02]  /*2d00*/  ISETP.NE.AND P2, PT, R9, RZ, PT ;  /* 0x000000ff0900720c */ /* 0x000fe40003f45270 */
[----:B------:R-:W-:-:S11]  /*2d10*/  SHF.R.S32.HI R9, RZ, 0x1, R8 ;  /* 0x00000001ff097819 */ /* 0x000fd60000011408 */
[----:B------:R-:W-:Y:S02]  /*2d20*/  @P2 R2UR UR10, R34 ;  /* 0x00000000220a22ca */ /* 0x000fe400000e0000 */
[----:B------:R-:W-:Y:S01]  /*2d30*/  @P2 R2UR UR11, R35 ;  /* 0x00000000230b22ca */ /* 0x000fe200000e0000 */
[----:B------:R-:W-:-:S12]  /*2d40*/  IMAD.WIDE R8, R9, 0x8, R6 ;  /* 0x0000000809087825 */ /* 0x000fd800078e0206 */
[----:B------:R-:W4:Y:S01]  /*2d50*/  @P2 LDG.E R12, desc[UR10][R8.64+0x4] ;  /* 0x0000040a080c2981 */ /* 0x000f22000c1e1900 */
[----:B------:R-:W-:Y:S02]  /*2d60*/  PRMT R51, R38, 0x7770, RZ ;  /* 0x0000777026337816 */ /* 0x000fe400000000ff */
[----:B------:R-:W-:Y:S02]  /*2d70*/  MOV R38, UR6 ;  /* 0x0000000600267c02 */ /* 0x000fe40008000f00 */
[----:B------:R-:W-:Y:S02]  /*2d80*/  PRMT R52, R33, 0x7770, RZ ;  /* 0x0000777021347816 */ /* 0x000fe400000000ff */
[----:B------:R-:W-:Y:S02]  /*2d90*/  PRMT R33, R42, 0x7770, RZ ;  /* 0x000077702a217816 */ /* 0x000fe400000000ff */
[----:B------:R-:W-:Y:S02]  /*2da0*/  R2UR UR10, R34 ;  /* 0x00000000220a72ca */ /* 0x000fe400000e0000 */
[----:B------:R-:W-:Y:S01]  /*2db0*/  R2UR UR11, R35 ;  /* 0x00000000230b72ca */ /* 0x000fe200000e0000 */
[----:B----4-:R-:W-:Y:S01]  /*2dc0*/  @P2 FMUL R38, R12, UR4 ;  /* 0x000000040c262c20 */ /* 0x010fe20008400000 */
[----:B------:R-:W-:-:S04]  /*2dd0*/  IADD3 R12, PT, PT, R31, 0x300, RZ ;  /* 0x000003001f0c7810 */ /* 0x000fc80007ffe0ff */
[----:B------:R-:W-:-:S05]  /*2de0*/  IABS R14, R12 ;  /* 0x0000000c000e7213 */ /* 0x000fca0000000000 */
[----:B------:R-:W-:-:S05]  /*2df0*/  IMAD.HI.U32 R13, R14, UR7, RZ ;  /* 0x000000070e0d7c27 */ /* 0x000fca000f8e00ff */
[----:B------:R-:W-:-:S05]  /*2e00*/  IADD3 R15, PT, PT, -R13, RZ, RZ ;  /* 0x000000ff0d0f7210 */ /* 0x000fca0007ffe1ff */
[----:B------:R-:W-:-:S05]  /*2e10*/  IMAD R14, R15, UR9, R14 ;  /* 0x000000090f0e7c24 */ /* 0x000fca000f8e020e */
[----:B------:R-:W-:Y:S02]  /*2e20*/  ISETP.LT.U32.AND P2, PT, R14, UR9, PT ;  /* 0x000000090e007c0c */ /* 0x000fe4000bf41070 */
[----:B------:R-:W-:-:S04]  /*2e30*/  IADD3 R31, PT, PT, R31, 0x340, RZ ;  /* 0x000003401f1f7810 */ /* 0x000fc80007ffe0ff */
[----:B------:R-:W-:-:S07]  /*2e40*/  IABS R15, R31 ;  /* 0x0000001f000f7213 */ /* 0x000fce0000000000 */
[----:B------:R-:W-:Y:S01]  /*2e50*/  @!P2 IADD3 R14, PT, PT, R14, -UR9, RZ ;  /* 0x800000090e0eac10 */ /* 0x000fe2000fffe0ff */
[----:B------:R-:W-:-:S03]  /*2e60*/  @!P2 VIADD R13, R13, 0x1 ;  /* 0x000000010d0da836 */ /* 0x000fc60000000000 */
[----:B------:R-:W-:Y:S01]  /*2e70*/  ISETP.GE.U32.AND P2, PT, R14, UR9, PT ;  /* 0x000000090e007c0c */ /* 0x000fe2000bf46070 */
[----:B------:R-:W-:-:S05]  /*2e80*/  IMAD.HI.U32 R14, R15, UR7, RZ ;  /* 0x000000070f0e7c27 */ /* 0x000fca000f8e00ff */
        /* <DEDUP_REMOVED lines=13> */
[----:B------:R-:W-:-:S04]  /*2f60*/  SEL R42, R29, R13, !P0 ;  /* 0x0000000d1d2a7207 */ /* 0x000fc80004000000 */
[----:B------:R-:W-:-:S05]  /*2f70*/  IADD3 R13, PT, PT, -R42, RZ, RZ ;  /* 0x000000ff2a0d7210 */ /* 0x000fca0007ffe1ff */
[----:B------:R-:W-:Y:S01]  /*2f80*/  @!P2 IADD3 R14, PT, PT, -R14, RZ, RZ ;  /* 0x000000ff0e0ea210 */ /* 0x000fe20007ffe1ff */
[----:B------:R-:W-:-:S03]  /*2f90*/  IMAD R55, R13, UR45, R12 ;  /* 0x0000002d0d377c24 */ /* 0x000fc6000f8e020c */
[----:B------:R-:W-:Y:S02]  /*2fa0*/  SEL R29, R29, R14, !P0 ;  /* 0x0000000e1d1d7207 */ /* 0x000fe40004000000 */
        /* <DEDUP_REMOVED lines=35> */
[----:B------:R-:W-:-:S04]  /*31e0*/  PRMT R53, R53, 0x7770, RZ ;  /* 0x0000777035357816 */ /* 0x000fc800000000ff */
[----:B------:R-:W-:Y:S01]  /*31f0*/  ISETP.NE.AND P0, PT, R53, RZ, PT ;  /* 0x000000ff3500720c */ /* 0x000fe20003f05270 */
[----:B------:R-:W-:Y:S01]  /*3200*/  FMUL R27, R27, UR4 ;  /* 0x000000041b1b7c20 */ /* 0x000fe20008400000 */
[----:B------:R-:W-:Y:S01]  /*3210*/  FMUL R5, R5, UR4 ;  /* 0x0000000405057c20 */ /* 0x000fe20008400000 */
[----:B------:R-:W-:Y:S02]  /*3220*/  PRMT R14, R14, 0x7770, RZ ;  /* 0x000077700e0e7816 */ /* 0x000fe400000000ff */
[----:B------:R-:W-:Y:S01]  /*3230*/  PRMT R43, R43, 0x7770, RZ ;  /* 0x000077702b2b7816 */ /* 0x000fe200000000ff */
[----:B------:R-:W-:Y:S01]  /*3240*/  FMUL R17, R17, UR4 ;  /* 0x0000000411117c20 */ /* 0x000fe20008400000 */
[----:B------:R-:W-:Y:S01]  /*3250*/  FMUL R11, R11, UR4 ;  /* 0x000000040b0b7c20 */ /* 0x000fe20008400000 */
[----:B------:R-:W-:Y:S01]  /*3260*/  R2UR UR9, R35 ;  /* 0x00000000230972ca */ /* 0x000fe200000e0000 */
[----:B----4-:R-:W-:Y:S01]  /*3270*/  @P2 FMUL R42, R15, UR4 ;  /* 0x000000040f2a2c20 */ /* 0x010fe20008400000 */
[----:B------:R-:W-:-:S02]  /*3280*/  ISETP.NE.AND P2, PT, R54, RZ, PT ;  /* 0x000000ff3600720c */ /* 0x000fc40003f45270 */
        /* <DEDUP_REMOVED lines=14> */
[----:B------:R-:W-:Y:S02]  /*3370*/  @!P6 IADD3 R53, PT, PT, -R53, RZ, RZ ;  /* 0x000000ff3535e210 */ /* 0x000fe40007ffe1ff */
[----:B------:R-:W-:-:S04]  /*3380*/  ISETP.NE.AND P6, PT, R25, RZ, PT ;  /* 0x000000ff1900720c */ /* 0x000fc80003fc5270 */
[-C--:B------:R-:W-:Y:S02]  /*3390*/  FSEL R29, R27, R4.reuse, P6 ;  /* 0x000000041b1d7208 */ /* 0x080fe40003000000 */
[----:B------:R-:W-:Y:S02]  /*33a0*/  ISETP.NE.AND P6, PT, R50, RZ, PT ;  /* 0x000000ff3200720c */ /* 0x000fe40003fc5270 */
[----:B------:R-:W-:Y:S02]  /*33b0*/  SEL R53, R19, R53, !P5 ;  /* 0x0000003513357207 */ /* 0x000fe40006800000 */
[----:B------:R-:W-:Y:S01]  /*33c0*/  FSEL R25, R5, R4, P6 ;  /* 0x0000000405197208 */ /* 0x000fe20003000000 */
[----:B--2---:R-:W-:Y:S01]  /*33d0*/  FMUL R5, R0, UR4 ;  /* 0x0000000400057c20 */ /* 0x004fe20008400000 */
[----:B------:R-:W-:Y:S02]  /*33e0*/  SEL R0, R53, RZ, P3 ;  /* 0x000000ff35007207 */ /* 0x000fe40001800000 */
[----:B------:R-:W-:Y:S01]  /*33f0*/  ISETP.NE.AND P3, PT, R14, RZ, PT ;  /* 0x000000ff0e00720c */ /* 0x000fe20003f65270 */
[----:B------:R-:W-:Y:S01]  /*3400*/  IMAD.MOV R14, RZ, RZ, -R53 ;  /* 0x000000ffff0e7224 */ /* 0x000fe200078e0a35 */
[----:B------:R-:W-:-:S02]  /*3410*/  ISETP.NE.AND P5, PT, R47, RZ, PT ;  /* 0x000000ff2f00720c */ /* 0x000fc40003fa5270 */
[----:B------:R-:W-:Y:S01]  /*3420*/  ISETP.NE.AND P6, PT, R43, RZ, PT ;  /* 0x000000ff2b00720c */ /* 0x000fe20003fc5270 */
[----:B------:R-:W-:Y:S01]  /*3430*/  IMAD R15, R14, UR46, R15 ;  /* 0x0000002e0e0f7c24 */ /* 0x000fe2000f8e020f */
[-C--:B------:R-:W-:Y:S02]  /*3440*/  FSEL R27, R17, R4.reuse, P5 ;  /* 0x00000004111b7208 */ /* 0x080fe40002800000 */
[----:B------:R-:W-:Y:S01]  /*3450*/  FSEL R17, R11, R4, P6 ;  /* 0x000000040b117208 */ /* 0x000fe20003000000 */
[----:B------:R-:W-:Y:S01]  /*3460*/  IMAD R11, R54, UR42, RZ ;  /* 0x0000002a360b7c24 */ /* 0x000fe2000f8e02ff */
[----:B------:R-:W-:Y:S02]  /*3470*/  R2UR UR8, R34 ;  /* 0x00000000220872ca */ /* 0x000fe400000e0000 */
[----:B------:R-:W-:Y:S01]  /*3480*/  SEL R15, R15, RZ, P1 ;  /* 0x000000ff0f0f7207 */ /* 0x000fe20000800000 */
[----:B------:R-:W-:-:S04]  /*3490*/  IMAD R0, R0, UR43, R11 ;  /* 0x0000002b00007c24 */ /* 0x000fc8000f8e020b */
[----:B------:R-:W-:-:S05]  /*34a0*/  IMAD R0, R15, UR47, R0 ;  /* 0x0000002f0f007c24 */ /* 0x000fca000f8e0200 */
[----:B------:R-:W-:Y:S01]  /*34b0*/  LEA.HI R0, R0, R0, RZ, 0x1 ;  /* 0x0000000000007211 */ /* 0x000fe200078f08ff */
[----:B------:R0:W2:Y:S01]  /*34c0*/  LDG.E R8, desc[UR8][R8.64] ;  /* 0x0000000808087981 */ /* 0x0000a2000c1e1900 */
[----:B------:R-:W-:-:S03]  /*34d0*/  LEA.HI R31, R31, R31, RZ, 0x1 ;  /* 0x0000001f1f1f7211 */ /* 0x000fc600078f08ff */
[----:B------:R-:W4:Y:S01]  /*34e0*/  LDG.E R12, desc[UR8][R12.64] ;  /* 0x000000080c0c7981 */ /* 0x000f22000c1e1900 */
[----:B0-----:R-:W-:-:S05]  /*34f0*/  SHF.R.S32.HI R9, RZ, 0x1, R0 ;  /* 0x00000001ff097819 */ /* 0x001fca0000011400 */
[----:B------:R-:W-:-:S05]  /*3500*/  IMAD.WIDE R2, R9, 0x2, R2 ;  /* 0x0000000209027825 */ /* 0x000fca00078e0202 */
[----:B------:R0:W3:Y:S01]  /*3510*/  LDG.E.U16 R9, desc[UR8][R2.64] ;  /* 0x0000000802097981 */ /* 0x0000e2000c1e1500 */
[----:B------:R-:W-:-:S05]  /*3520*/  SHF.R.S32.HI R31, RZ, 0x1, R31 ;  /* 0x00000001ff1f7819 */ /* 0x000fca000001141f */
[----:B------:R-:W-:Y:S01]  /*3530*/  IMAD.WIDE R6, R31, 0x8, R6 ;  /* 0x000000081f067825 */ /* 0x000fe200078e0206 */
[----:B0-----:R-:W-:Y:S02]  /*3540*/  FMNMX3 R2, R29, -INF , R32, !PT ;  /* 0xff8000001d027876 */ /* 0x001fe40007800020 */
[----:B------:R-:W-:Y:S02]  /*3550*/  ISETP.NE.AND P5, PT, R51, RZ, PT ;  /* 0x000000ff3300720c */ /* 0x000fe40003fa5270 */
[----:B---3--:R-:W-:-:S04]  /*3560*/  PRMT R0, R9, 0x7771, RZ ;  /* 0x0000777109007816 */ /* 0x008fc800000000ff */
[----:B------:R-:W-:Y:S02]  /*3570*/  ISETP.NE.AND P4, PT, R0, RZ, PT ;  /* 0x000000ff0000720c */ /* 0x000fe40003f85270 */
[----:B------:R-:W3:Y:S11]  /*3580*/  LDG.E R0, desc[UR8][R6.64] ;  /* 0x0000000806007981 */ /* 0x000ef6000c1e1900 */
[----:B------:R-:W-:-:S02]  /*3590*/  @P4 R2UR UR10, R34 ;  /* 0x00000000220a42ca */ /* 0x000fc400000e0000 */
[----:B------:R-:W-:-:S13]  /*35a0*/  @P4 R2UR UR11, R35 ;  /* 0x00000000230b42ca */ /* 0x000fda00000e0000 */
[----:B------:R-:W3:Y:S01]  /*35b0*/  @P4 LDG.E R11, desc[UR10][R6.64+0x4] ;  /* 0x0000040a060b4981 */ /* 0x000ee2000c1e1900 */
[----:B------:R-:W-:Y:S02]  /*35c0*/  FMNMX3 R2, R2, R27, R30, !PT ;  /* 0x0000001b02027276 */ /* 0x000fe4000780001e */
[----:B------:R-:W-:Y:S02]  /*35d0*/  FSEL R5, R5, R4, P5 ;  /* 0x0000000405057208 */ /* 0x000fe40002800000 */
[----:B------:R-:W-:Y:S02]  /*35e0*/  FMNMX3 R2, R2, R25, R26, !PT ;  /* 0x0000001902027276 */ /* 0x000fe4000780001a */
[----:B------:R-:W-:Y:S01]  /*35f0*/  PRMT R37, R37, 0x7770, RZ ;  /* 0x0000777025257816 */ /* 0x000fe200000000ff */
[----:B------:R-:W-:Y:S01]  /*3600*/  FMUL R19, R21, UR4 ;  /* 0x0000000415137c20 */ /* 0x000fe20008400000 */
[----:B------:R-:W-:Y:S01]  /*3610*/  ISETP.NE.AND P5, PT, R52, RZ, PT ;  /* 0x000000ff3400720c */ /* 0x000fe20003fa5270 */
[----:B------:R-:W-:Y:S01]  /*3620*/  FMUL R21, R23, UR4 ;  /* 0x0000000417157c20 */ /* 0x000fe20008400000 */
[----:B------:R-:W-:-:S02]  /*3630*/  FMNMX3 R2, R2, R5, R16, !PT ;  /* 0x0000000502027276 */ /* 0x000fc40007800010 */
[----:B------:R-:W-:Y:S01]  /*3640*/  ISETP.NE.AND P6, PT, R37, RZ, PT ;  /* 0x000000ff2500720c */ /* 0x000fe20003fc5270 */
[----:B------:R-:W-:Y:S01]  /*3650*/  FMUL R23, R39, UR4 ;  /* 0x0000000427177c20 */ /* 0x000fe20008400000 */
        /* <DEDUP_REMOVED lines=16> */
[----:B-----5:R-:W-:Y:S01]  /*3760*/  FMUL R37, R46, UR4 ;  /* 0x000000042e257c20 */ /* 0x020fe20008400000 */
[-C--:B------:R-:W-:Y:S02]  /*3770*/  FSEL R43, R43, R4.reuse, P6 ;  /* 0x000000042b2b7208 */ /* 0x080fe40003000000 */
[----:B------:R-:W-:Y:S02]  /*3780*/  FMNMX3 R3, R3, R39, R24, !PT ;  /* 0x0000002703037276 */ /* 0x000fe40007800018 */
[----:B------:R-:W-:Y:S01]  /*3790*/  ISETP.NE.AND P1, PT, R2, RZ, PT ;  /* 0x000000ff0200720c */ /* 0x000fe20003f25270 */
[----:B--2---:R-:W-:Y:S01]  /*37a0*/  FMUL R33, R8, UR4 ;  /* 0x0000000408217c20 */ /* 0x004fe20008400000 */
[----:B------:R-:W-:-:S02]  /*37b0*/  FSEL R37, R37, R4, P0 ;  /* 0x0000000425257208 */ /* 0x000fc40000000000 */
[----:B------:R-:W-:Y:S01]  /*37c0*/  FMNMX3 R3, R3, R43, R28, !PT ;  /* 0x0000002b03037276 */ /* 0x000fe2000780001c */
[----:B----4-:R-:W-:Y:S01]  /*37d0*/  FMUL R31, R12, UR4 ;  /* 0x000000040c1f7c20 */ /* 0x010fe20008400000 */
        /* <DEDUP_REMOVED lines=25> */
[----:B------:R-:W-:Y:S01]  /*3970*/  FADD R65, -R14, R30 ;  /* 0x0000001e0e417221 */ /* 0x000fe20000000100 */
[--C-:B------:R-:W-:Y:S01]  /*3980*/  FADD R63, R27, -R14.reuse ;  /* 0x8000000e1b3f7221 */ /* 0x100fe20000000000 */
[-C--:B------:R-:W-:Y:S01]  /*3990*/  FFMA.SAT R0, R67, R8.reuse, 0.5 ;  /* 0x3f00000043007423 */ /* 0x080fe20000002008 */
[-C--:B------:R-:W-:Y:S01]  /*39a0*/  FFMA.SAT R12, R57, R8.reuse, 0.5 ;  /* 0x3f000000390c7423 */ /* 0x080fe20000002008 */
[----:B------:R-:W-:Y:S01]  /*39b0*/  FADD R47, R23, -R14 ;  /* 0x8000000e172f7221 */ /* 0x000fe20000000000 */
[-C--:B------:R-:W-:Y:S01]  /*39c0*/  FFMA.SAT R6, R65, R8.reuse, 0.5 ;  /* 0x3f00000041067423 */ /* 0x080fe20000002008 */
[-C--:B------:R-:W-:Y:S01]  /*39d0*/  FFMA.RM R0, R0, R7.reuse, 12582913 ;  /* 0x4b40000100007423 */ /* 0x080fe20000004007 */
[-C--:B------:R-:W-:Y:S01]  /*39e0*/  FFMA.RM R12, R12, R7.reuse, 12582913 ;  /* 0x4b4000010c0c7423 */ /* 0x080fe20000004007 */
[----:B------:R-:W-:Y:S01]  /*39f0*/  FADD R23, -R14, R10 ;  /* 0x0000000a0e177221 */ /* 0x000fe20000000100 */
[--C-:B------:R-:W-:Y:S01]  /*3a00*/  FADD R11, R4, -R14.reuse ;  /* 0x8000000e040b7221 */ /* 0x100fe20000000000 */
[----:B------:R-:W-:Y:S01]  /*3a10*/  FADD R2, R0, -12583039 ;  /* 0xcb40007f00027421 */ /* 0x000fe20000000000 */
[-C--:B------:R-:W-:Y:S01]  /*3a20*/  FFMA.SAT R10, R63, R8.reuse, 0.5 ;  /* 0x3f0000003f0a7423 */ /* 0x080fe20000002008 */
[--C-:B------:R-:W-:Y:S01]  /*3a30*/  FADD R61, R25, -R14.reuse ;  /* 0x8000000e193d7221 */ /* 0x100fe20000000000 */
[----:B------:R-:W-:Y:S01]  /*3a40*/  FADD R55, R5, -R14 ;  /* 0x8000000e05377221 */ /* 0x000fe20000000000 */
[----:B------:R-:W-:Y:S01]  /*3a50*/  FFMA R2, R67, 1.4426950216293334961, -R2 ;  /* 0x3fb8aa3b43027823 */ /* 0x000fe20000000802 */
[-C--:B------:R-:W-:Y:S01]  /*3a60*/  FFMA.RM R10, R10, R7.reuse, 12582913 ;  /* 0x4b4000010a0a7423 */ /* 0x080fe20000004007 */
[--C-:B------:R-:W-:Y:S01]  /*3a70*/  FADD R51, R17, -R14.reuse ;  /* 0x8000000e11337221 */ /* 0x100fe20000000000 */
[----:B------:R-:W-:Y:S01]  /*3a80*/  FADD R27, R19, -R14 ;  /* 0x8000000e131b7221 */ /* 0x000fe20000000000 */
[----:B------:R-:W-:Y:S01]  /*3a90*/  FFMA R67, R67, 1.925963033500011079e-08, R2 ;  /* 0x32a5706043437823 */ /* 0x000fe20000000002 */
[----:B------:R-:W-:Y:S01]  /*3aa0*/  FADD R2, R12, -12583039 ;  /* 0xcb40007f0c027421 */ /* 0x000fe20000000000 */
[--C-:B------:R-:W-:Y:S01]  /*3ab0*/  FADD R45, R21, -R14.reuse ;  /* 0x8000000e152d7221 */ /* 0x100fe20000000000 */
[----:B------:R-:W-:Y:S01]  /*3ac0*/  FADD R49, R39, -R14 ;  /* 0x8000000e27317221 */ /* 0x000fe20000000000 */
[----:B------:R-:W-:Y:S01]  /*3ad0*/  FADD R59, -R14, R26 ;  /* 0x0000001a0e3b7221 */ /* 0x000fe20000000100 */
[C---:B------:R-:W-:Y:S01]  /*3ae0*/  FFMA R4, R57.reuse, 1.4426950216293334961, -R2 ;  /* 0x3fb8aa3b39047823 */ /* 0x040fe20000000802 */
[-C--:B------:R-:W-:Y:S01]  /*3af0*/  FFMA.RM R2, R6, R7.reuse, 12582913 ;  /* 0x4b40000106027423 */ /* 0x080fe20000004007 */
[C---:B------:R-:W-:Y:S01]  /*3b00*/  FADD R53, -R14.reuse, R16 ;  /* 0x000000100e357221 */ /* 0x040fe20000000100 */
[----:B------:R-:W-:Y:S01]  /*3b10*/  FADD R29, -R14, R18 ;  /* 0x000000120e1d7221 */ /* 0x000fe20000000100 */
[----:B------:R-:W-:Y:S01]  /*3b20*/  FFMA R57, R57, 1.925963033500011079e-08, R4 ;  /* 0x32a5706039397823 */ /* 0x000fe20000000004 */
[----:B------:R-:W-:Y:S01]  /*3b30*/  FADD R6, R2, -12583039 ;  /* 0xcb40007f02067421 */ /* 0x000fe20000000000 */
[C---:B------:R-:W-:Y:S01]  /*3b40*/  FADD R25, -R14.reuse, R20 ;  /* 0x000000140e197221 */ /* 0x040fe20000000100 */
[C---:B------:R-:W-:Y:S01]  /*3b50*/  FADD R21, -R14.reuse, R22 ;  /* 0x000000160e157221 */ /* 0x040fe20000000100 */
[C---:B------:R-:W-:Y:S01]  /*3b60*/  FADD R39, -R14.reuse, R24 ;  /* 0x000000180e277221 */ /* 0x040fe20000000100 */
[----:B------:R-:W-:Y:S01]  /*3b70*/  FADD R43, R43, -R14 ;  /* 0x8000000e2b2b7221 */ /* 0x000fe20000000000 */
[C---:B------:R-:W-:Y:S01]  /*3b80*/  FADD R5, -R14.reuse, R28 ;  /* 0x0000001c0e057221 */ /* 0x040fe20000000100 */
[----:B------:R-:W-:Y:S01]  /*3b90*/  FADD R37, R37, -R14 ;  /* 0x8000000e25257221 */ /* 0x000fe20000000000 */
[C---:B------:R-:W-:Y:S01]  /*3ba0*/  FADD R3, -R14.reuse, R36 ;  /* 0x000000240e037221 */ /* 0x040fe20000000100 */
[----:B------:R-:W-:Y:S01]  /*3bb0*/  FADD R17, R33, -R14 ;  /* 0x8000000e21117221 */ /* 0x000fe20000000000 */
[C---:B------:R-:W-:Y:S01]  /*3bc0*/  FADD R13, -R14.reuse, R38 ;  /* 0x000000260e0d7221 */ /* 0x040fe20000000100 */
[----:B------:R-:W-:Y:S01]  /*3bd0*/  FADD R19, R31, -R14 ;  /* 0x8000000e1f137221 */ /* 0x000fe20000000000 */
[C---:B------:R-:W-:Y:S01]  /*3be0*/  FADD R15, -R14.reuse, R42 ;  /* 0x0000002a0e0f7221 */ /* 0x040fe20000000100 */
[----:B------:R-:W-:Y:S01]  /*3bf0*/  FADD R9, -R14, R9 ;  /* 0x000000090e097221 */ /* 0x000fe20000000100 */
[----:B------:R-:W-:Y:S01]  /*3c00*/  FADD R4, R10, -12583039 ;  /* 0xcb40007f0a047421 */ /* 0x000fe20000000000 */
[-C--:B------:R-:W-:Y:S01]  /*3c10*/  FFMA.SAT R14, R61, R8.reuse, 0.5 ;  /* 0x3f0000003d0e7423 */ /* 0x080fe20000002008 */
[----:B------:R-:W-:Y:S01]  /*3c20*/  FFMA R6, R65, 1.4426950216293334961, -R6 ;  /* 0x3fb8aa3b41067823 */ /* 0x000fe20000000806 */
[----:B------:R-:W0:Y:S01]  /*3c30*/  MUFU.EX2 R57, R57 ;  /* 0x0000003900397308 */ /* 0x000e220000000800 */
[----:B------:R-:W-:Y:S01]  /*3c40*/  FFMA R4, R63, 1.4426950216293334961, -R4 ;  /* 0x3fb8aa3b3f047823 */ /* 0x000fe20000000804 */
[----:B------:R-:W-:Y:S01]  /*3c50*/  FFMA.RM R14, R14, R7, 12582913 ;  /* 0x4b4000010e0e7423 */ /* 0x000fe20000004007 */
[----:B------:R-:W-:Y:S01]  /*3c60*/  FFMA R65, R65, 1.925963033500011079e-08, R6 ;  /* 0x32a5706041417823 */ /* 0x000fe20000000006 */
[----:B------:R-:W-:Y:S01]  /*3c70*/  FFMA.SAT R6, R59, R8, 0.5 ;  /* 0x3f0000003b067423 */ /* 0x000fe20000002008 */
[----:B------:R-:W-:Y:S01]  /*3c80*/  FFMA R63, R63, 1.925963033500011079e-08, R4 ;  /* 0x32a570603f3f7823 */ /* 0x000fe20000000004 */
[----:B------:R-:W-:Y:S01]  /*3c90*/  FADD R4, R14, -12583039 ;  /* 0xcb40007f0e047421 */ /* 0x000fe20000000000 */
[----:B------:R-:W-:-:S02]  /*3ca0*/  IMAD.SHL.U32 R33, R0, 0x800000, RZ ;  /* 0x0080000000217824 */ /* 0x000fc400078e00ff */
[----:B------:R-:W-:Y:S01]  /*3cb0*/  FFMA.RM R6, R6, R7, 12582913 ;  /* 0x4b40000106067423 */ /* 0x000fe20000004007 */
[----:B------:R-:W-:Y:S01]  /*3cc0*/  SHF.L.U32 R12, R12, 0x17, RZ ;  /* 0x000000170c0c7819 */ /* 0x000fe200000006ff */
[C---:B------:R-:W-:Y:S01]  /*3cd0*/  FFMA R4, R61.reuse, 1.4426950216293334961, -R4 ;  /* 0x3fb8aa3b3d047823 */ /* 0x040fe20000000804 */
[----:B------:R-:W1:Y:S01]  /*3ce0*/  MUFU.EX2 R65, R65 ;  /* 0x0000004100417308 */ /* 0x000e620000000800 */
[----:B------:R-:W-:Y:S01]  /*3cf0*/  FADD R16, R6, -12583039 ;  /* 0xcb40007f06107421 */ /* 0x000fe20000000000 */
[----:B------:R-:W-:Y:S01]  /*3d00*/  SHF.L.U32 R31, R10, 0x17, RZ ;  /* 0x000000170a1f7819 */ /* 0x000fe200000006ff */
[----:B------:R-:W-:Y:S01]  /*3d10*/  FFMA R61, R61, 1.925963033500011079e-08, R4 ;  /* 0x32a570603d3d7823 */ /* 0x000fe20000000004 */
[-C--:B------:R-:W-:Y:S01]  /*3d20*/  FFMA.SAT R4, R55, R8.reuse, 0.5 ;  /* 0x3f00000037047423 */ /* 0x080fe20000002008 */
[----:B------:R-:W-:Y:S01]  /*3d30*/  FFMA R16, R59, 1.4426950216293334961, -R16 ;  /* 0x3fb8aa3b3b107823 */ /* 0x000fe20000000810 */
[----:B0-----:R-:W-:Y:S01]  /*3d40*/  FMUL R32, R12, R57 ;  /* 0x000000390c207220 */ /* 0x001fe20000400000 */
[-C--:B------:R-:W-:Y:S01]  /*3d50*/  FFMA.SAT R12, R51, R8.reuse, 0.5 ;  /* 0x3f000000330c7423 */ /* 0x080fe20000002008 */
[-C--:B------:R-:W-:Y:S01]  /*3d60*/  FFMA.RM R4, R4, R7.reuse, 12582913 ;  /* 0x4b40000104047423 */ /* 0x080fe20000004007 */
[----:B------:R-:W-:Y:S01]  /*3d70*/  FFMA R59, R59, 1.925963033500011079e-08, R16 ;  /* 0x32a570603b3b7823 */ /* 0x000fe20000000010 */
[----:B------:R-:W-:Y:S01]  /*3d80*/  SHF.L.U32 R6, R6, 0x17, RZ ;  /* 0x0000001706067819 */ /* 0x000fe200000006ff */
[----:B------:R-:W0:Y:S01]  /*3d90*/  MUFU.EX2 R16, R67 ;  /* 0x0000004300107308 */ /* 0x000e220000000800 */
[----:B------:R-:W-:Y:S01]  /*3da0*/  FADD R18, R4, -12583039 ;  /* 0xcb40007f04127421 */ /* 0x000fe20000000000 */
[----:B------:R-:W-:Y:S01]  /*3db0*/  FFMA.RM R12, R12, R7, 12582913 ;  /* 0x4b4000010c0c7423 */ /* 0x000fe20000004007 */
[----:B------:R-:W-:Y:S01]  /*3dc0*/  SHF.L.U32 R2, R2, 0x17, RZ ;  /* 0x0000001702027819 */ /* 0x000fe200000006ff */
[-C--:B------:R-:W-:Y:S01]  /*3dd0*/  FFMA.SAT R22, R25, R8.reuse, 0.5 ;  /* 0x3f00000019167423 */ /* 0x080fe20000002008 */
[----:B------:R-:W-:Y:S01]  /*3de0*/  FFMA R18, R55, 1.4426950216293334961, -R18 ;  /* 0x3fb8aa3b37127823 */ /* 0x000fe20000000812 */
[----:B------:R-:W-:-:S02]  /*3df0*/  FFMA.SAT R36, R23, R8, 0.5 ;  /* 0x3f00000017247423 */ /* 0x000fc40000002008 */
[----:B------:R-:W2:Y:S01]  /*3e00*/  MUFU.EX2 R59, R59 ;  /* 0x0000003b003b7308 */ /* 0x000ea20000000800 */
[----:B------:R-:W-:Y:S01]  /*3e10*/  FFMA R55, R55, 1.925963033500011079e-08, R18 ;  /* 0x32a5706037377823 */ /* 0x000fe20000000012 */
[-C--:B------:R-:W-:Y:S01]  /*3e20*/  FFMA.SAT R18, R53, R8.reuse, 0.5 ;  /* 0x3f00000035127423 */ /* 0x080fe20000002008 */
[----:B-1----:R-:W-:Y:S01]  /*3e30*/  FMUL R30, R2, R65 ;  /* 0x00000041021e7220 */ /* 0x002fe20000400000 */
[----:B------:R-:W-:Y:S01]  /*3e40*/  FFMA.SAT R2, R27, R8, 0.5 ;  /* 0x3f0000001b027423 */ /* 0x000fe20000002008 */
[-C--:B------:R-:W-:Y:S01]  /*3e50*/  FFMA.RM R36, R36, R7.reuse, 12582913 ;  /* 0x4b40000124247423 */ /* 0x080fe20000004007 */
[-C--:B------:R-:W-:Y:S01]  /*3e60*/  FFMA.RM R0, R18, R7.reuse, 12582913 ;  /* 0x4b40000112007423 */ /* 0x080fe20000004007 */
[----:B------:R-:W-:Y:S01]  /*3e70*/  FADD R18, R12, -12583039 ;  /* 0xcb40007f0c127421 */ /* 0x000fe20000000000 */
[----:B------:R-:W-:Y:S01]  /*3e80*/  FFMA.RM R2, R2, R7, 12582913 ;  /* 0x4b40000102027423 */ /* 0x000fe20000004007 */
[----:B0-----:R-:W-:Y:S01]  /*3e90*/  FMUL R33, R33, R16 ;  /* 0x0000001021217220 */ /* 0x001fe20000400000 */
[----:B------:R-:W-:Y:S01]  /*3ea0*/  FADD R16, R0, -12583039 ;  /* 0xcb40007f00107421 */ /* 0x000fe20000000000 */
[----:B------:R-:W-:Y:S01]  /*3eb0*/  FFMA R18, R51, 1.4426950216293334961, -R18 ;  /* 0x3fb8aa3b33127823 */ /* 0x000fe20000000812 */
[----:B------:R-:W-:Y:S01]  /*3ec0*/  MUFU.EX2 R20, R61 ;  /* 0x0000003d00147308 */ /* 0x000fe20000000800 */
[----:B------:R-:W-:-:S02]  /*3ed0*/  IMAD.SHL.U32 R12, R12, 0x800000, RZ ;  /* 0x008000000c0c7824 */ /* 0x000fc400078e00ff */
[----:B------:R-:W-:Y:S01]  /*3ee0*/  FFMA R16, R53, 1.4426950216293334961, -R16 ;  /* 0x3fb8aa3b35107823 */ /* 0x000fe20000000810 */
[----:B------:R-:W-:Y:S01]  /*3ef0*/  FFMA R51, R51, 1.925963033500011079e-08, R18 ;  /* 0x32a5706033337823 */ /* 0x000fe20000000012 */
[-C--:B------:R-:W-:Y:S01]  /*3f00*/  FFMA.SAT R18, R29, R8.reuse, 0.5 ;  /* 0x3f0000001d127423 */ /* 0x080fe20000002008 */
[----:B--2---:R-:W-:Y:S01]  /*3f10*/  FMUL R28, R6, R59 ;  /* 0x0000003b061c7220 */ /* 0x004fe20000400000 */
[----:B------:R-:W-:Y:S01]  /*3f20*/  FFMA R53, R53, 1.925963033500011079e-08, R16 ;  /* 0x32a5706035357823 */ /* 0x000fe20000000010 */
[----:B------:R-:W-:Y:S01]  /*3f30*/  FFMA.SAT R6, R45, R8, 0.5 ;  /* 0x3f0000002d067423 */ /* 0x000fe20000002008 */
[----:B------:R-:W0:Y:S01]  /*3f40*/  MUFU.EX2 R16, R63 ;  /* 0x0000003f00107308 */ /* 0x000e220000000800 */
[-C--:B------:R-:W-:Y:S01]  /*3f50*/  FFMA.RM R10, R18, R7.reuse, 12582913 ;  /* 0x4b400001120a7423 */ /* 0x080fe20000004007 */
[----:B------:R-:W-:Y:S01]  /*3f60*/  SHF.L.U32 R0, R0, 0x17, RZ ;  /* 0x0000001700007819 */ /* 0x000fe200000006ff */
[----:B------:R-:W-:-:S04]  /*3f70*/  FFMA.RM R6, R6, R7, 12582913 ;  /* 0x4b40000106067423 */ /* 0x000fc80000004007 */
[C---:B------:R-:W-:Y:S01]  /*3f80*/  FADD R24, R6.reuse, -12583039 ;  /* 0xcb40007f06187421 */ /* 0x040fe20000000000 */
[----:B------:R-:W1:Y:S01]  /*3f90*/  MUFU.EX2 R51, R51 ;  /* 0x0000003300337308 */ /* 0x000e620000000800 */
[----:B------:R-:W-:Y:S02]  /*3fa0*/  IMAD.SHL.U32 R6, R6, 0x800000, RZ ;  /* 0x0080000006067824 */ /* 0x000fe400078e00ff */
[----:B------:R-:W-:-:S04]  /*3fb0*/  FFMA R24, R45, 1.4426950216293334961, -R24 ;  /* 0x3fb8aa3b2d187823 */ /* 0x000fc80000000818 */
[----:B------:R-:W-:Y:S01]  /*3fc0*/  FFMA R45, R45, 1.925963033500011079e-08, R24 ;  /* 0x32a570602d2d7823 */ /* 0x000fe20000000018 */
[----:B------:R-:W-:Y:S01]  /*3fd0*/  FFMA.SAT R24, R21, R8, 0.5 ;  /* 0x3f00000015187423 */ /* 0x000fe20000002008 */
[----:B0-----:R-:W-:Y:S01]  /*3fe0*/  FMUL R31, R31, R16 ;  /* 0x000000101f1f7220 */ /* 0x001fe20000400000 */
[C---:B------:R-:W-:Y:S01]  /*3ff0*/  FADD R16, R10.reuse, -12583039 ;  /* 0xcb40007f0a107421 */ /* 0x040fe20000000000 */
[----:B------:R-:W-:Y:S01]  /*4000*/  SHF.L.U32 R10, R10, 0x17, RZ ;  /* 0x000000170a0a7819 */ /* 0x000fe200000006ff */
[----:B------:R-:W0:Y:S02]  /*4010*/  MUFU.EX2 R53, R53 ;  /* 0x0000003500357308 */ /* 0x000e240000000800 */
[----:B------:R-:W-:-:S04]  /*4020*/  FFMA R16, R29, 1.4426950216293334961, -R16 ;  /* 0x3fb8aa3b1d107823 */ /* 0x000fc80000000810 */
[----:B------:R-:W-:Y:S01]  /*4030*/  FFMA R18, R29, 1.925963033500011079e-08, R16 ;  /* 0x32a570601d127823 */ /* 0x000fe20000000010 */
[----:B------:R-:W-:Y:S02]  /*4040*/  IMAD.SHL.U32 R29, R14, 0x800000, RZ ;  /* 0x008000000e1d7824 */ /* 0x000fe400078e00ff */
[-C--:B------:R-:W-:Y:S01]  /*4050*/  FFMA.RM R14, R22, R7.reuse, 12582913 ;  /* 0x4b400001160e7423 */ /* 0x080fe20000004007 */
[----:B------:R-:W-:Y:S01]  /*4060*/  FADD R16, R2, -12583039 ;  /* 0xcb40007f02107421 */ /* 0x000fe20000000000 */
[----:B------:R-:W2:Y:S01]  /*4070*/  MUFU.EX2 R22, R55 ;  /* 0x0000003700167308 */ /* 0x000ea20000000800 */
[----:B------:R-:W-:Y:S01]  /*4080*/  FMUL R29, R29, R20 ;  /* 0x000000141d1d7220 */ /* 0x000fe20000400000 */
[C---:B------:R-:W-:Y:S01]  /*4090*/  FADD R20, R14.reuse, -12583039 ;  /* 0xcb40007f0e147421 */ /* 0x040fe20000000000 */
[----:B------:R-:W-:Y:S01]  /*40a0*/  FFMA R16, R27, 1.4426950216293334961, -R16 ;  /* 0x3fb8aa3b1b107823 */ /* 0x000fe20000000810 */
[----:B------:R-:W-:Y:S02]  /*40b0*/  SHF.L.U32 R14, R14, 0x17, RZ ;  /* 0x000000170e0e7819 */ /* 0x000fe400000006ff */
[----:B------:R-:W-:Y:S01]  /*40c0*/  FFMA R20, R25, 1.4426950216293334961, -R20 ;  /* 0x3fb8aa3b19147823 */ /* 0x000fe20000000814 */
[----:B------:R-:W-:Y:S01]  /*40d0*/  FFMA R16, R27, 1.925963033500011079e-08, R16 ;  /* 0x32a570601b107823 */ /* 0x000fe20000000010 */
[----:B------:R-:W-:Y:S01]  /*40e0*/  SHF.L.U32 R27, R4, 0x17, RZ ;  /* 0x00000017041b7819 */ /* 0x000fe200000006ff */
[----:B------:R-:W-:Y:S01]  /*40f0*/  FFMA.RM R4, R24, R7, 12582913 ;  /* 0x4b40000118047423 */ /* 0x000fe20000004007 */
[----:B------:R-:W-:Y:S01]  /*4100*/  FFMA R20, R25, 1.925963033500011079e-08, R20 ;  /* 0x32a5706019147823 */ /* 0x000fe20000000014 */
[----:B-1----:R-:W-:Y:S01]  /*4110*/  FMUL R25, R12, R51 ;  /* 0x000000330c197220 */ /* 0x002fe20000400000 */
[----:B------:R-:W-:Y:S01]  /*4120*/  FADD R12, R36, -12583039 ;  /* 0xcb40007f240c7421 */ /* 0x000fe20000000000 */
[----:B0-----:R-:W-:Y:S01]  /*4130*/  FMUL R26, R0, R53 ;  /* 0x00000035001a7220 */ /* 0x001fe20000400000 */
[----:B------:R-:W-:Y:S01]  /*4140*/  FFMA.SAT R0, R47, R8, 0.5 ;  /* 0x3f0000002f007423 */ /* 0x000fe20000002008 */
[----:B------:R-:W-:Y:S01]  /*4150*/  MUFU.EX2 R45, R45 ;  /* 0x0000002d002d7308 */ /* 0x000fe20000000800 */
[----:B------:R-:W-:Y:S01]  /*4160*/  FFMA R12, R23, 1.4426950216293334961, -R12 ;  /* 0x3fb8aa3b170c7823 */ /* 0x000fe2000000080c */
[----:B--2---:R-:W-:Y:S01]  /*4170*/  FMUL R27, R27, R22 ;  /* 0x000000161b1b7220 */ /* 0x004fe20000400000 */
[----:B------:R-:W-:Y:S01]  /*4180*/  FADD R22, R4, -12583039 ;  /* 0xcb40007f04167421 */ /* 0x000fe20000000000 */
[-C--:B------:R-:W-:Y:S01]  /*4190*/  FFMA.RM R0, R0, R7.reuse, 12582913 ;  /* 0x4b40000100007423 */ /* 0x080fe20000004007 */
[----:B------:R-:W-:Y:S01]  /*41a0*/  FFMA R42, R23, 1.925963033500011079e-08, R12 ;  /* 0x32a57060172a7823 */ /* 0x000fe2000000000c */
[----:B------:R-:W-:Y:S01]  /*41b0*/  SHF.L.U32 R23, R2, 0x17, RZ ;  /* 0x0000001702177819 */ /* 0x000fe200000006ff */
[----:B------:R-:W-:Y:S01]  /*41c0*/  FFMA R22, R21, 1.4426950216293334961, -R22 ;  /* 0x3fb8aa3b15167823 */ /* 0x000fe20000000816 */
[----:B------:R-:W0:Y:S01]  /*41d0*/  MUFU.EX2 R16, R16 ;  /* 0x0000001000107308 */ /* 0x000e220000000800 */
[----:B------:R-:W-:Y:S01]  /*41e0*/  FFMA.SAT R12, R37, R8, 0.5 ;  /* 0x3f000000250c7423 */ /* 0x000fe20000002008 */
[----:B------:R-:W-:Y:S01]  /*41f0*/  SHF.L.U32 R4, R4, 0x17, RZ ;  /* 0x0000001704047819 */ /* 0x000fe200000006ff */
[----:B------:R-:W-:Y:S01]  /*4200*/  FFMA R38, R21, 1.925963033500011079e-08, R22 ;  /* 0x32a5706015267823 */ /* 0x000fe20000000016 */
[C---:B------:R-:W-:Y:S01]  /*4210*/  FADD R22, R0.reuse, -12583039 ;  /* 0xcb40007f00167421 */ /* 0x040fe20000000000 */
[----:B------:R-:W-:Y:S01]  /*4220*/  SHF.L.U32 R0, R0, 0x17, RZ ;  /* 0x0000001700007819 */ /* 0x000fe200000006ff */
[----:B------:R-:W-:-:S02]  /*4230*/  FFMA.RM R12, R12, R7, 12582913 ;  /* 0x4b4000010c0c7423 */ /* 0x000fc40000004007 */
[----:B------:R-:W1:Y:S01]  /*4240*/  MUFU.EX2 R21, R18 ;  /* 0x0000001200157308 */ /* 0x000e620000000800 */
[----:B------:R-:W-:-:S04]  /*4250*/  FFMA R22, R47, 1.4426950216293334961, -R22 ;  /* 0x3fb8aa3b2f167823 */ /* 0x000fc80000000816 */
[----:B------:R-:W-:-:S03]  /*4260*/  FFMA R47, R47, 1.925963033500011079e-08, R22 ;  /* 0x32a570602f2f7823 */ /* 0x000fc60000000016 */
[----:B------:R-:W-:Y:S01]  /*4270*/  MUFU.EX2 R51, R38 ;  /* 0x0000002600337308 */ /* 0x000fe20000000800 */
[----:B0-----:R-:W-:-:S07]  /*4280*/  FMUL R23, R23, R16 ;  /* 0x0000001017177220 */ /* 0x001fce0000400000 */
[----:B------:R-:W-:Y:S01]  /*4290*/  MUFU.EX2 R47, R47 ;  /* 0x0000002f002f7308 */ /* 0x000fe20000000800 */
[----:B-1----:R-:W-:Y:S01]  /*42a0*/  FMUL R24, R10, R21 ;  /* 0x000000150a187220 */ /* 0x002fe20000400000 */
[----:B------:R-:W-:-:S04]  /*42b0*/  FFMA.SAT R10, R49, R8, 0.5 ;  /* 0x3f000000310a7423 */ /* 0x000fc80000002008 */
[----:B------:R-:W-:Y:S02]  /*42c0*/  FFMA.RM R18, R10, R7, 12582913 ;  /* 0x4b4000010a127423 */ /* 0x000fe40000004007 */
[----:B------:R0:W1:Y:S02]  /*42d0*/  MUFU.EX2 R21, R20 ;  /* 0x0000001400157308 */ /* 0x0000640000000800 */
[----:B------:R-:W-:-:S04]  /*42e0*/  FADD R10, R18, -12583039 ;  /* 0xcb40007f120a7421 */ /* 0x000fc80000000000 */
[----:B------:R-:W-:Y:S01]  /*42f0*/  FFMA R10, R49, 1.4426950216293334961, -R10 ;  /* 0x3fb8aa3b310a7823 */ /* 0x000fe2000000080a */
[----:B0-----:R-:W-:-:S03]  /*4300*/  FFMA.SAT R20, R17, R8, 0.5 ;  /* 0x3f00000011147423 */ /* 0x001fc60000002008 */
[----:B------:R-:W-:Y:S01]  /*4310*/  FFMA R49, R49, 1.925963033500011079e-08, R10 ;  /* 0x32a5706031317823 */ /* 0x000fe2000000000a */
[----:B------:R-:W-:Y:S01]  /*4320*/  FFMA.SAT R10, R39, R8, 0.5 ;  /* 0x3f000000270a7423 */ /* 0x000fe20000002008 */
[----:B------:R-:W-:-:S03]  /*4330*/  FFMA.RM R20, R20, R7, 12582913 ;  /* 0x4b40000114147423 */ /* 0x000fc60000004007 */
[----:B------:R-:W-:Y:S01]  /*4340*/  FFMA.RM R2, R10, R7, 12582913 ;  /* 0x4b4000010a027423 */ /* 0x000fe20000004007 */
[----:B-1----:R-:W-:Y:S01]  /*4350*/  FMUL R22, R14, R21 ;  /* 0x000000150e167220 */ /* 0x002fe20000400000 */
[----:B------:R-:W-:Y:S02]  /*4360*/  FMUL R21, R6, R45 ;  /* 0x0000002d06157220 */ /* 0x000fe40000400000 */
[C---:B------:R-:W-:Y:S01]  /*4370*/  FADD R10, R2.reuse, -12583039 ;  /* 0xcb40007f020a7421 */ /* 0x040fe20000000000 */
[----:B------:R-:W-:Y:S01]  /*4380*/  FFMA.SAT R14, R3, R8, 0.5 ;  /* 0x3f000000030e7423 */ /* 0x000fe20000002008 */
[----:B------:R-:W0:Y:S01]  /*4390*/  MUFU.EX2 R45, R42 ;  /* 0x0000002a002d7308 */ /* 0x000e220000000800 */
[----:B------:R-:W-:Y:S01]  /*43a0*/  SHF.L.U32 R2, R2, 0x17, RZ ;  /* 0x0000001702027819 */ /* 0x000fe200000006ff */
[----:B------:R-:W-:Y:S01]  /*43b0*/  FFMA R10, R39, 1.4426950216293334961, -R10 ;  /* 0x3fb8aa3b270a7823 */ /* 0x000fe2000000080a */
[----:B------:R-:W-:-:S03]  /*43c0*/  FFMA.RM R14, R14, R7, 12582913 ;  /* 0x4b4000010e0e7423 */ /* 0x000fc60000004007 */
[----:B------:R-:W-:Y:S01]  /*43d0*/  FFMA R44, R39, 1.925963033500011079e-08, R10 ;  /* 0x32a57060272c7823 */ /* 0x000fe2000000000a */
[----:B------:R-:W-:-:S04]  /*43e0*/  FFMA.SAT R10, R43, R8, 0.5 ;  /* 0x3f0000002b0a7423 */ /* 0x000fc80000002008 */
        /* <DEDUP_REMOVED lines=11> */
[----:B------:R-:W-:Y:S01]  /*44a0*/  FMUL R5, R0, R47 ;  /* 0x0000002f00057220 */ /* 0x000fe20000400000 */
[----:B------:R-:W-:Y:S01]  /*44b0*/  FMUL R6, R4, R51 ;  /* 0x0000003304067220 */ /* 0x000fe20000400000 */
[----:B------:R-:W-:Y:S01]  /*44c0*/  FADD R0, R14, -12583039 ;  /* 0xcb40007f0e007421 */ /* 0x000fe20000000000 */
[C---:B------:R-:W-:Y:S01]  /*44d0*/  FADD R4, R12.reuse, -12583039 ;  /* 0xcb40007f0c047421 */ /* 0x040fe20000000000 */
[----:B------:R-:W1:Y:S01]  /*44e0*/  MUFU.EX2 R47, R44 ;  /* 0x0000002c002f7308 */ /* 0x000e620000000800 */
[----:B------:R-:W-:Y:S02]  /*44f0*/  IMAD.SHL.U32 R12, R12, 0x800000, RZ ;  /* 0x008000000c0c7824 */ /* 0x000fe400078e00ff */
[----:B------:R-:W-:Y:S01]  /*4500*/  FFMA R0, R3, 1.4426950216293334961, -R0 ;  /* 0x3fb8aa3b03007823 */ /* 0x000fe20000000800 */
[----:B------:R-:W-:Y:S01]  /*4510*/  FFMA R4, R37, 1.4426950216293334961, -R4 ;  /* 0x3fb8aa3b25047823 */ /* 0x000fe20000000804 */
[----:B------:R-:W-:-:S02]  /*4520*/  SHF.L.U32 R14, R14, 0x17, RZ ;  /* 0x000000170e0e7819 */ /* 0x000fc400000006ff */
[----:B------:R-:W-:Y:S01]  /*4530*/  FFMA R38, R3, 1.925963033500011079e-08, R0 ;  /* 0x32a5706003267823 */ /* 0x000fe20000000000 */
[----:B------:R-:W-:Y:S01]  /*4540*/  FFMA R37, R37, 1.925963033500011079e-08, R4 ;  /* 0x32a5706025257823 */ /* 0x000fe20000000004 */
[----:B------:R-:W-:Y:S01]  /*4550*/  SHF.L.U32 R4, R36, 0x17, RZ ;  /* 0x0000001724047819 */ /* 0x000fe200000006ff */
[----:B------:R-:W2:Y:S01]  /*4560*/  MUFU.EX2 R0, R49 ;  /* 0x0000003100007308 */ /* 0x000ea20000000800 */
[----:B------:R-:W-:Y:S01]  /*4570*/  FADD R36, R20, -12583039 ;  /* 0xcb40007f14247421 */ /* 0x000fe20000000000 */
[----:B------:R-:W-:Y:S02]  /*4580*/  IMAD.SHL.U32 R3, R18, 0x800000, RZ ;  /* 0x0080000012037824 */ /* 0x000fe400078e00ff */
[-C--:B------:R-:W-:Y:S01]  /*4590*/  FFMA.SAT R18, R15, R8.reuse, 0.5 ;  /* 0x3f0000000f127423 */ /* 0x080fe20000002008 */
[----:B0-----:R-:W-:Y:S01]  /*45a0*/  FMUL R4, R4, R45 ;  /* 0x0000002d04047220 */ /* 0x001fe20000400000 */
[C---:B------:R-:W-:Y:S02]  /*45b0*/  FFMA R36, R17.reuse, 1.4426950216293334961, -R36 ;  /* 0x3fb8aa3b11247823 */ /* 0x040fe40000000824 */
[----:B------:R-:W0:Y:S02]  /*45c0*/  MUFU.EX2 R37, R37 ;  /* 0x0000002500257308 */ /* 0x000e240000000800 */
[----:B------:R-:W-:Y:S01]  /*45d0*/  FFMA R17, R17, 1.925963033500011079e-08, R36 ;  /* 0x32a5706011117823 */ /* 0x000fe20000000024 */
[----:B------:R-:W-:Y:S01]  /*45e0*/  FFMA.SAT R36, R13, R8, 0.5 ;  /* 0x3f0000000d247423 */ /* 0x000fe20000002008 */
[----:B-1----:R-:W-:-:S03]  /*45f0*/  FMUL R2, R2, R47 ;  /* 0x0000002f02027220 */ /* 0x002fc60000400000 */
[----:B------:R-:W-:Y:S01]  /*4600*/  FFMA.RM R36, R36, R7, 12582913 ;  /* 0x4b40000124247423 */ /* 0x000fe20000004007 */
[----:B------:R-:W1:Y:S01]  /*4610*/  MUFU.EX2 R47, R38 ;  /* 0x00000026002f7308 */ /* 0x000e620000000800 */
[----:B--2---:R-:W-:Y:S02]  /*4620*/  FMUL R3, R3, R0 ;  /* 0x0000000003037220 */ /* 0x004fe40000400000 */
[C---:B------:R-:W-:Y:S01]  /*4630*/  FADD R0, R36.reuse, -12583039 ;  /* 0xcb40007f24007421 */ /* 0x040fe20000000000 */
[----:B------:R-:W-:-:S03]  /*4640*/  SHF.L.U32 R36, R36, 0x17, RZ ;  /* 0x0000001724247819 */ /* 0x000fc600000006ff */
[C---:B------:R-:W-:Y:S01]  /*4650*/  FFMA R0, R13.reuse, 1.4426950216293334961, -R0 ;  /* 0x3fb8aa3b0d007823 */ /* 0x040fe20000000800 */
[----:B------:R0:W-:Y:S03]  /*4660*/  MUFU.EX2 R49, R17 ;  /* 0x0000001100317308 */ /* 0x0001e60000000800 */
        /* <DEDUP_REMOVED lines=8> */
[----:B------:R-:W-:Y:S01]  /*46f0*/  FFMA.RM R19, R18, R7, 12582913 ;  /* 0x4b40000112137423 */ /* 0x000fe20000004007 */
[----:B------:R-:W-:-:S03]  /*4700*/  SHF.L.U32 R0, R39, 0x17, RZ ;  /* 0x0000001727007819 */ /* 0x000fc600000006ff */
[C---:B------:R-:W-:Y:S01]  /*4710*/  FADD R18, R19.reuse, -12583039 ;  /* 0xcb40007f13127421 */ /* 0x040fe20000000000 */
[----:B------:R-:W-:Y:S01]  /*4720*/  SHF.L.U32 R19, R19, 0x17, RZ ;  /* 0x0000001713137819 */ /* 0x000fe200000006ff */
[----:B------:R-:W-:Y:S02]  /*4730*/  FMUL R0, R0, R43 ;  /* 0x0000002b00007220 */ /* 0x000fe40000400000 */
[C---:B------:R-:W-:Y:S01]  /*4740*/  FFMA R18, R15.reuse, 1.4426950216293334961, -R18 ;  /* 0x3fb8aa3b0f127823 */ /* 0x040fe20000000812 */
[----:B------:R1:W0:Y:S03]  /*4750*/  MUFU.EX2 R43, R16 ;  /* 0x00000010002b7308 */ /* 0x0002260000000800 */
[----:B------:R-:W-:Y:S01]  /*4760*/  FFMA R44, R15, 1.925963033500011079e-08, R18 ;  /* 0x32a570600f2c7823 */ /* 0x000fe20000000012 */
[-C--:B------:R-:W-:Y:S01]  /*4770*/  FFMA.SAT R18, R11, R8.reuse, 0.5 ;  /* 0x3f0000000b127423 */ /* 0x080fe20000002008 */
[----:B------:R-:W-:-:S03]  /*4780*/  FFMA.SAT R8, R9, R8, 0.5 ;  /* 0x3f00000009087423 */ /* 0x000fc60000002008 */
[-C--:B------:R-:W-:Y:S01]  /*4790*/  FFMA.RM R15, R18, R7.reuse, 12582913 ;  /* 0x4b400001120f7423 */ /* 0x080fe20000004007 */
[----:B------:R-:W-:Y:S01]  /*47a0*/  FFMA.RM R39, R8, R7, 12582913 ;  /* 0x4b40000108277423 */ /* 0x000fe20000004007 */
[----:B------:R-:W2:Y:S01]  /*47b0*/  MUFU.EX2 R44, R44 ;  /* 0x0000002c002c7308 */ /* 0x000ea20000000800 */
[----:B-1----:R-:W-:Y:S01]  /*47c0*/  FMUL R16, R14, R47 ;  /* 0x0000002f0e107220 */ /* 0x002fe20000400000 */
[C---:B------:R-:W-:Y:S01]  /*47d0*/  FADD R8, R15.reuse, -12583039 ;  /* 0xcb40007f0f087421 */ /* 0x040fe20000000000 */
[----:B------:R-:W-:-:S03]  /*47e0*/  SHF.L.U32 R15, R15, 0x17, RZ ;  /* 0x000000170f0f7819 */ /* 0x000fc600000006ff */
[C---:B------:R-:W-:Y:S01]  /*47f0*/  FFMA R8, R11.reuse, 1.4426950216293334961, -R8 ;  /* 0x3fb8aa3b0b087823 */ /* 0x040fe20000000808 */
[----:B0-----:R-:W-:Y:S01]  /*4800*/  FMUL R18, R10, R43 ;  /* 0x0000002b0a127220 */ /* 0x001fe20000400000 */
[----:B------:R-:W-:Y:S01]  /*4810*/  SHF.L.U32 R10, R20, 0x17, RZ ;  /* 0x00000017140a7819 */ /* 0x000fe200000006ff */
[----:B------:R-:W-:Y:S01]  /*4820*/  MUFU.EX2 R43, R42 ;  /* 0x0000002a002b7308 */ /* 0x000fe20000000800 */
[----:B------:R-:W-:Y:S01]  /*4830*/  FFMA R7, R11, 1.925963033500011079e-08, R8 ;  /* 0x32a570600b077823 */ /* 0x000fe20000000008 */
[----:B------:R-:W-:Y:S02]  /*4840*/  FADD R8, R39, -12583039 ;  /* 0xcb40007f27087421 */ /* 0x000fe40000000000 */
[----:B------:R-:W-:Y:S02]  /*4850*/  FMUL R10, R10, R49 ;  /* 0x000000310a0a7220 */ /* 0x000fe40000400000 */
[C---:B------:R-:W-:Y:S02]  /*4860*/  FFMA R8, R9.reuse, 1.4426950216293334961, -R8 ;  /* 0x3fb8aa3b09087823 */ /* 0x040fe40000000808 */
[----:B------:R2:W0:Y:S02]  /*4870*/  MUFU.EX2 R20, R7 ;  /* 0x0000000700147308 */ /* 0x0004240000000800 */
[----:B------:R-:W-:Y:S01]  /*4880*/  FFMA R11, R9, 1.925963033500011079e-08, R8 ;  /* 0x32a57060090b7823 */ /* 0x000fe20000000008 */
[----:B------:R-:W-:-:S04]  /*4890*/  FADD R9, RZ, R33 ;  /* 0x00000021ff097221 */ /* 0x000fc80000000000 */
[----:B------:R-:W-:Y:S01]  /*48a0*/  FADD R8, R9, R32 ;  /* 0x0000002009087221 */ /* 0x000fe20000000000 */
[----:B------:R-:W1:Y:S01]  /*48b0*/  MUFU.EX2 R14, R11 ;  /* 0x0000000b000e7308 */ /* 0x000e620000000800 */
[----:B--2---:R-:W-:Y:S01]  /*48c0*/  FMUL R7, R19, R44 ;  /* 0x0000002c13077220 */ /* 0x004fe20000400000 */
[----:B------:R-:W-:Y:S01]  /*48d0*/  SHF.L.U32 R19, R39, 0x17, RZ ;  /* 0x0000001727137819 */ /* 0x000fe200000006ff */
        /* <DEDUP_REMOVED lines=40> */
.L_x_16470:
        /* <DEDUP_REMOVED lines=12> */
[----:B0-----:R-:W-:Y:S05]  /*4c20*/  CALL.REL.NOINC `($__internal_259_$__cuda_sm3x_div_rn_noftz_f32_slowpath) ;  /* 0x0000003800607944 */ /* 0x001fea0003c00000 */
[----:B------:R-:W-:-:S07]  /*4c30*/  MOV R14, R11 ;  /* 0x0000000b000e7202 */ /* 0x000fce0000000f00 */
.L_x_16403:
[----:B------:R-:W-:Y:S05]  /*4c40*/  BSYNC.RECONVERGENT B3 ;  /* 0x0000000000037941 */ /* 0x000fea0003800200 */
.L_x_16402:
        /* <DEDUP_REMOVED lines=12> */
[----:B0-----:R-:W-:Y:S05]  /*4d10*/  CALL.REL.NOINC `($__internal_259_$__cuda_sm3x_div_rn_noftz_f32_slowpath) ;  /* 0x0000003800247944 */ /* 0x001fea0003c00000 */
[----:B------:R-:W-:-:S07]  /*4d20*/  IMAD.MOV.U32 R15, RZ, RZ, R11 ;  /* 0x000000ffff0f7224 */ /* 0x000fce00078e000b */
.L_x_16405:
[----:B------:R-:W-:Y:S05]  /*4d30*/  BSYNC.RECONVERGENT B3 ;  /* 0x0000000000037941 */ /* 0x000fea0003800200 */
.L_x_16404:
        /* <DEDUP_REMOVED lines=13> */
[----:B------:R-:W-:-:S07]  /*4e10*/  MOV R36, R11 ;  /* 0x0000000b00247202 */ /* 0x000fce0000000f00 */
.L_x_16407:
[----:B------:R-:W-:Y:S05]  /*4e20*/  BSYNC.RECONVERGENT B3 ;  /* 0x0000000000037941 */ /* 0x000fea0003800200 */
.L_x_16406:
        /* <DEDUP_REMOVED lines=12> */
[----:B0-----:R-:W-:Y:S05]  /*4ef0*/  CALL.REL.NOINC `($__internal_259_$__cuda_sm3x_div_rn_noftz_f32_slowpath) ;  /* 0x0000003400ac7944 */ /* 0x001fea0003c00000 */
[----:B------:R-:W-:-:S07]  /*4f00*/  MOV R37, R11 ;  /* 0x0000000b00257202 */ /* 0x000fce0000000f00 */
.L_x_16409:
[----:B------:R-:W-:Y:S05]  /*4f10*/  BSYNC.RECONVERGENT B3 ;  /* 0x0000000000037941 */ /* 0x000fea0003800200 */
.L_x_16408:
        /* <DEDUP_REMOVED lines=12> */
[----:B0-----:R-:W-:Y:S05]  /*4fe0*/  CALL.REL.NOINC `($__internal_259_$__cuda_sm3x_div_rn_noftz_f32_slowpath) ;  /* 0x0000003400707944 */ /* 0x001fea0003c00000 */
[----:B------:R-:W-:-:S07]  /*4ff0*/  MOV R30, R11 ;  /* 0x0000000b001e7202 */ /* 0x000fce0000000f00 */
.L_x_16411:
[----:B------:R-:W-:Y:S05]  /*5000*/  BSYNC.RECONVERGENT B3 ;  /* 0x0000000000037941 */ /* 0x000fea0003800200 */
.L_x_16410:
        /* <DEDUP_REMOVED lines=14> */
.L_x_16413:
[----:B------:R-:W-:Y:S05]  /*50f0*/  BSYNC.RECONVERGENT B3 ;  /* 0x0000000000037941 */ /* 0x000fea0003800200 */
.L_x_16412:
        /* <DEDUP_REMOVED lines=14> */
.L_x_16415:
[----:B------:R-:W-:Y:S05]  /*51e0*/  BSYNC.RECONVERGENT B3 ;  /* 0x0000000000037941 */ /* 0x000fea0003800200 */
.L_x_16414:
        /* <DEDUP_REMOVED lines=14> */
.L_x_16417:
[----:B------:R-:W-:Y:S05]  /*52d0*/  BSYNC.RECONVERGENT B3 ;  /* 0x0000000000037941 */ /* 0x000fea0003800200 */
.L_x_16416:
        /* <DEDUP_REMOVED lines=14> */
.L_x_16419:
[----:B------:R-:W-:Y:S05]  /*53c0*/  BSYNC.RECONVERGENT B3 ;  /* 0x0000000000037941 */ /* 0x000fea0003800200 */
.L_x_16418:
        /* <DEDUP_REMOVED lines=14> */
.L_x_16421:
[----:B------:R-:W-:Y:S05]  /*54b0*/  BSYNC.RECONVERGENT B3 ;  /* 0x0000000000037941 */ /* 0x000fea0003800200 */
.L_x_16420:
        /* <DEDUP_REMOVED lines=14> */
.L_x_16423:
[----:B------:R-:W-:Y:S05]  /*55a0*/  BSYNC.RECONVERGENT B3 ;  /* 0x0000000000037941 */ /* 0x000fea0003800200 */
.L_x_16422:
        /* <DEDUP_REMOVED lines=14> */
.L_x_16425:
[----:B------:R-:W-:Y:S05]  /*5690*/  BSYNC.RECONVERGENT B3 ;  /* 0x0000000000037941 */ /* 0x000fea0003800200 */
.L_x_16424:
        /* <DEDUP_REMOVED lines=14> */
.L_x_16427:
[----:B------:R-:W-:Y:S05]  /*5780*/  BSYNC.RECONVERGENT B3 ;  /* 0x0000000000037941 */ /* 0x000fea0003800200 */
.L_x_16426:
        /* <DEDUP_REMOVED lines=14> */
.L_x_16429:
[----:B------:R-:W-:Y:S05]  /*5870*/  BSYNC.RECONVERGENT B3 ;  /* 0x0000000000037941 */ /* 0x000fea0003800200 */
.L_x_16428:
        /* <DEDUP_REMOVED lines=14> */
.L_x_16431:
[----:B------:R-:W-:Y:S05]  /*5960*/  BSYNC.RECONVERGENT B3 ;  /* 0x0000000000037941 */ /* 0x000fea0003800200 */
.L_x_16430:
        /* <DEDUP_REMOVED lines=12> */
[----:B------:R-:W-:Y:S05]  /*5a30*/  CALL.REL.NOINC `($__internal_259_$__cuda_sm3x_div_rn_noftz_f32_slowpath) ;  /* 0x0000002800dc7944 */ /* 0x000fea0003c00000 */
[----:B------:R-:W-:-:S07]  /*5a40*/  MOV R39, R11 ;  /* 0x0000000b00277202 */ /* 0x000fce0000000f00 */
.L_x_16433:
[----:B------:R-:W-:Y:S05]  /*5a50*/  BSYNC.RECONVERGENT B3 ;  /* 0x0000000000037941 */ /* 0x000fea0003800200 */
.L_x_16432:
        /* <DEDUP_REMOVED lines=12> */
[----:B------:R-:W-:Y:S05]  /*5b20*/  CALL.REL.NOINC `($__internal_259_$__cuda_sm3x_div_rn_noftz_f32_slowpath) ;  /* 0x0000002800a07944 */ /* 0x000fea0003c00000 */
[----:B------:R-:W-:-:S07]  /*5b30*/  MOV R4, R11 ;  /* 0x0000000b00047202 */ /* 0x000fce0000000f00 */
.L_x_16435:
[----:B------:R-:W-:Y:S05]  /*5b40*/  BSYNC.RECONVERGENT B3 ;  /* 0x0000000000037941 */ /* 0x000fea0003800200 */
.L_x_16434:
        /* <DEDUP_REMOVED lines=12> */
[----:B------:R-:W-:Y:S05]  /*5c10*/  CALL.REL.NOINC `($__internal_259_$__cuda_sm3x_div_rn_noftz_f32_slowpath) ;  /* 0x0000002800647944 */ /* 0x000fea0003c00000 */
[----:B------:R-:W-:-:S07]  /*5c20*/  IMAD.MOV.U32 R5, RZ, RZ, R11 ;  /* 0x000000ffff057224 */ /* 0x000fce00078e000b */
.L_x_16437:
[----:B------:R-:W-:Y:S05]  /*5c30*/  BSYNC.RECONVERGENT B3 ;  /* 0x0000000000037941 */ /* 0x000fea0003800200 */
.L_x_16436:
        /* <DEDUP_REMOVED lines=13> */
[----:B------:R-:W-:-:S07]  /*5d10*/  MOV R2, R11 ;  /* 0x0000000b00027202 */ /* 0x000fce0000000f00 */
.L_x_16439:
[----:B------:R-:W-:Y:S05]  /*5d20*/  BSYNC.RECONVERGENT B3 ;  /* 0x0000000000037941 */ /* 0x000fea0003800200 */
.L_x_16438:
        /* <DEDUP_REMOVED lines=12> */
[----:B------:R-:W-:Y:S05]  /*5df0*/  CALL.REL.NOINC `($__internal_259_$__cuda_sm3x_div_rn_noftz_f32_slowpath) ;  /* 0x0000002400ec7944 */ /* 0x000fea0003c00000 */
[----:B------:R-:W-:-:S07]  /*5e00*/  MOV R3, R11 ;  /* 0x0000000b00037202 */ /* 0x000fce0000000f00 */
.L_x_16441:
[----:B------:R-:W-:Y:S05]  /*5e10*/  BSYNC.RECONVERGENT B3 ;  /* 0x0000000000037941 */ /* 0x000fea0003800200 */
.L_x_16440:
        /* <DEDUP_REMOVED lines=14> */
.L_x_16443:
[----:B------:R-:W-:Y:S05]  /*5f00*/  BSYNC.RECONVERGENT B3 ;  /* 0x0000000000037941 */ /* 0x000fea0003800200 */
.L_x_16442:
        /* <DEDUP_REMOVED lines=14> */
.L_x_16445:
[----:B------:R-:W-:Y:S05]  /*5ff0*/  BSYNC.RECONVERGENT B3 ;  /* 0x0000000000037941 */ /* 0x000fea0003800200 */
.L_x_16444:
        /* <DEDUP_REMOVED lines=14> */
.L_x_16447:
[----:B------:R-:W-:Y:S05]  /*60e0*/  BSYNC.RECONVERGENT B3 ;  /* 0x0000000000037941 */ /* 0x000fea0003800200 */
.L_x_16446:
        /* <DEDUP_REMOVED lines=14> */
.L_x_16449:
[----:B------:R-:W-:Y:S05]  /*61d0*/  BSYNC.RECONVERGENT B3 ;  /* 0x0000000000037941 */ /* 0x000fea0003800200 */
.L_x_16448:
        /* <DEDUP_REMOVED lines=14> */
.L_x_16451:
[----:B------:R-:W-:Y:S05]  /*62c0*/  BSYNC.RECONVERGENT B3 ;  /* 0x0000000000037941 */ /* 0x000fea0003800200 */
.L_x_16450:
        /* <DEDUP_REMOVED lines=14> */
.L_x_16453:
[----:B------:R-:W-:Y:S05]  /*63b0*/  BSYNC.RECONVERGENT B3 ;  /* 0x0000000000037941 */ /* 0x000fea0003800200 */
.L_x_16452:
        /* <DEDUP_REMOVED lines=14> */
.L_x_16455:
[----:B------:R-:W-:Y:S05]  /*64a0*/  BSYNC.RECONVERGENT B3 ;  /* 0x0000000000037941 */ /* 0x000fea0003800200 */
.L_x_16454:
        /* <DEDUP_REMOVED lines=14> */
.L_x_16457:
[----:B------:R-:W-:Y:S05]  /*6590*/  BSYNC.RECONVERGENT B3 ;  /* 0x0000000000037941 */ /* 0x000fea0003800200 */
.L_x_16456:
        /* <DEDUP_REMOVED lines=17> */
[----:B------:R-:W-:Y:S02]  /*66b0*/  IADD3 R8, PT, PT, R11, R13, RZ ;  /* 0x0000000d0b087210 */ /* 0x000fe40007ffe0ff */
[----:B------:R-:W-:Y:S02]  /*66c0*/  IADD3 R19, P1, PT, R10, 0x40, RZ ;  /* 0x000000400a137810 */ /* 0x000fe40007f3e0ff */
[----:B------:R-:W-:Y:S02]  /*66d0*/  LEA.HI R9, P0, R8, R10, RZ, 0x1 ;  /* 0x0000000a08097211 */ /* 0x000fe400078108ff */
[----:B------:R-:W-:Y:S02]  /*66e0*/  IADD3.X R32, PT, PT, RZ, R8, RZ, P1, !PT ;  /* 0x00000008ff207210 */ /* 0x000fe40000ffe4ff */
[----:B------:R-:W-:Y:S01]  /*66f0*/  SHF.L.U32 R12, R9, 0x2, RZ ;  /* 0x00000002090c7819 */ /* 0x000fe200000006ff */
[----:B------:R-:W-:Y:S01]  /*6700*/  IMAD.X R18, RZ, RZ, R8, P0 ;  /* 0x000000ffff127224 */ /* 0x000fe200000e0608 */
[----:B------:R-:W-:-:S02]  /*6710*/  IADD3 R21, P6, PT, R10, 0x1c0, RZ ;  /* 0x000001c00a157810 */ /* 0x000fc40007fde0ff */
[----:B------:R-:W-:Y:S02]  /*6720*/  LOP3.LUT R12, R12, 0xfffffff8, RZ, 0xc0, !PT ;  /* 0xfffffff80c0c7812 */ /* 0x000fe400078ec0ff */
[----:B------:R-:W-:Y:S02]  /*6730*/  SHF.L.U64.HI R9, R9, 0x2, R18 ;  /* 0x0000000209097819 */ /* 0x000fe40000010212 */
[----:B------:R-:W-:-:S04]  /*6740*/  IADD3 R12, P0, PT, R12, UR36, RZ ;  /* 0x000000240c0c7c10 */ /* 0x000fc8000ff1e0ff */
[----:B------:R-:W-:Y:S02]  /*6750*/  IADD3.X R13, PT, PT, R9, UR37, RZ, P0, !PT ;  /* 0x00000025090d7c10 */ /* 0x000fe400087fe4ff */
[----:B------:R-:W-:Y:S02]  /*6760*/  LEA.HI R19, P0, R32, R19, RZ, 0x1 ;  /* 0x0000001320137211 */ /* 0x000fe400078108ff */
[C---:B------:R-:W-:Y:S01]  /*6770*/  IADD3 R9, P2, PT, R10.reuse, 0xc0, RZ ;  /* 0x000000c00a097810 */ /* 0x040fe20007f5e0ff */
[----:B------:R0:W-:Y:S01]  /*6780*/  STG.E.64 desc[UR4][R12.64], R14 ;  /* 0x0000000e0c007986 */ /* 0x0001e2000c101b04 */
[----:B------:R-:W-:Y:S02]  /*6790*/  SHF.L.U32 R18, R19, 0x2, RZ ;  /* 0x0000000213127819 */ /* 0x000fe400000006ff */
[----:B------:R-:W-:Y:S02]  /*67a0*/  IADD3.X R32, PT, PT, RZ, R32, RZ, P0, !PT ;  /* 0x00000020ff207210 */ /* 0x000fe400007fe4ff */
[----:B------:R-:W-:-:S02]  /*67b0*/  IADD3 R20, P0, PT, R10, 0x80, RZ ;  /* 0x000000800a147810 */ /* 0x000fc40007f1e0ff */
[----:B------:R-:W-:Y:S02]  /*67c0*/  LOP3.LUT R18, R18, 0xfffffff8, RZ, 0xc0, !PT ;  /* 0xfffffff812127812 */ /* 0x000fe400078ec0ff */
[----:B------:R-:W-:Y:S01]  /*67d0*/  SHF.L.U64.HI R19, R19, 0x2, R32 ;  /* 0x0000000213137819 */ /* 0x000fe20000010220 */
[----:B------:R-:W-:Y:S01]  /*67e0*/  IMAD.X R11, RZ, RZ, R8, P0 ;  /* 0x000000ffff0b7224 */ /* 0x000fe200000e0608 */
[----:B------:R-:W-:Y:S02]  /*67f0*/  IADD3 R18, P0, PT, R18, UR36, RZ ;  /* 0x0000002412127c10 */ /* 0x000fe4000ff1e0ff */
[----:B0-----:R-:W-:Y:S02]  /*6800*/  IADD3.X R12, PT, PT, RZ, R8, RZ, P2, !PT ;  /* 0x00000008ff0c7210 */ /* 0x001fe400017fe4ff */
[----:B------:R-:W-:Y:S02]  /*6810*/  LEA.HI R20, P1, R11, R20, RZ, 0x1 ;  /* 0x000000140b147211 */ /* 0x000fe400078308ff */
[----:B------:R-:W-:-:S02]  /*6820*/  IADD3.X R19, PT, PT, R19, UR37, RZ, P0, !PT ;  /* 0x0000002513137c10 */ /* 0x000fc400087fe4ff */
[----:B------:R-:W-:Y:S02]  /*6830*/  LEA.HI R14, P0, R12, R9, RZ, 0x1 ;  /* 0x000000090c0e7211 */ /* 0x000fe400078108ff */
[----:B------:R-:W-:Y:S01]  /*6840*/  IADD3.X R13, PT, PT, RZ, R11, RZ, P1, !PT ;  /* 0x0000000bff0d7210 */ /* 0x000fe20000ffe4ff */
[----:B------:R0:W-:Y:S01]  /*6850*/  STG.E.64 desc[UR4][R18.64], R36 ;  /* 0x0000002412007986 */ /* 0x0001e2000c101b04 */
[----:B------:R-:W-:Y:S01]  /*6860*/  IADD3.X R11, PT, PT, RZ, R12, RZ, P0, !PT ;  /* 0x0000000cff0b7210 */ /* 0x000fe200007fe4ff */
[----:B------:R-:W-:Y:S01]  /*6870*/  IMAD.SHL.U32 R12, R20, 0x4, RZ ;  /* 0x00000004140c7824 */ /* 0x000fe200078e00ff */
[----:B------:R-:W-:Y:S02]  /*6880*/  IADD3 R9, P0, PT, R10, 0x100, RZ ;  /* 0x000001000a097810 */ /* 0x000fe40007f1e0ff */
[----:B------:R-:W-:Y:S02]  /*6890*/  SHF.L.U64.HI R13, R20, 0x2, R13 ;  /* 0x00000002140d7819 */ /* 0x000fe4000001020d */
[----:B------:R-:W-:-:S02]  /*68a0*/  IADD3.X R20, PT, PT, RZ, R8, RZ, P0, !PT ;  /* 0x00000008ff147210 */ /* 0x000fc400007fe4ff */
[----:B------:R-:W-:Y:S02]  /*68b0*/  SHF.L.U64.HI R11, R14, 0x2, R11 ;  /* 0x000000020e0b7819 */ /* 0x000fe4000001020b */
[----:B------:R-:W-:Y:S02]  /*68c0*/  LOP3.LUT R12, R12, 0xfffffff8, RZ, 0xc0, !PT ;  /* 0xfffffff80c0c7812 */ /* 0x000fe400078ec0ff */
[----:B------:R-:W-:Y:S02]  /*68d0*/  SHF.L.U32 R14, R14, 0x2, RZ ;  /* 0x000000020e0e7819 */ /* 0x000fe400000006ff */
[----:B0-----:R-:W-:Y:S02]  /*68e0*/  LEA.HI R18, P2, R20, R9, RZ, 0x1 ;  /* 0x0000000914127211 */ /* 0x001fe400078508ff */
[----:B------:R-:W-:Y:S02]  /*68f0*/  IADD3 R12, P0, PT, R12, UR36, RZ ;  /* 0x000000240c0c7c10 */ /* 0x000fe4000ff1e0ff */
[----:B------:R-:W-:-:S02]  /*6900*/  IADD3.X R9, PT, PT, RZ, R20, RZ, P2, !PT ;  /* 0x00000014ff097210 */ /* 0x000fc400017fe4ff */
[----:B------:R-:W-:Y:S02]  /*6910*/  LOP3.LUT R14, R14, 0xfffffff8, RZ, 0xc0, !PT ;  /* 0xfffffff80e0e7812 */ /* 0x000fe400078ec0ff */
[----:B------:R-:W-:Y:S02]  /*6920*/  IADD3.X R13, PT, PT, R13, UR37, RZ, P0, !PT ;  /* 0x000000250d0d7c10 */ /* 0x000fe400087fe4ff */
[C---:B------:R-:W-:Y:S01]  /*6930*/  SHF.L.U64.HI R9, R18.reuse, 0x2, R9 ;  /* 0x0000000212097819 */ /* 0x040fe20000010209 */
[----:B------:R-:W-:Y:S01]  /*6940*/  IMAD.SHL.U32 R18, R18, 0x4, RZ ;  /* 0x0000000412127824 */ /* 0x000fe200078e00ff */
[----:B------:R-:W-:Y:S01]  /*6950*/  IADD3 R14, P1, PT, R14, UR36, RZ ;  /* 0x000000240e0e7c10 */ /* 0x000fe2000ff3e0ff */
[----:B------:R0:W-:Y:S01]  /*6960*/  STG.E.64 desc[UR4][R12.64], R30 ;  /* 0x0000001e0c007986 */ /* 0x0001e2000c101b04 */
[----:B------:R-:W-:Y:S02]  /*6970*/  IADD3 R33, P0, PT, R10, 0x140, RZ ;  /* 0x000001400a217810 */ /* 0x000fe40007f1e0ff */
[----:B------:R-:W-:-:S02]  /*6980*/  IADD3.X R15, PT, PT, R11, UR37, RZ, P1, !PT ;  /* 0x000000250b0f7c10 */ /* 0x000fc40008ffe4ff */
[-C--:B------:R-:W-:Y:S02]  /*6990*/  IADD3.X R36, PT, PT, RZ, R8.reuse, RZ, P0, !PT ;  /* 0x00000008ff247210 */ /* 0x080fe400007fe4ff */
[----:B------:R-:W-:Y:S01]  /*69a0*/  LOP3.LUT R18, R18, 0xfffffff8, RZ, 0xc0, !PT ;  /* 0xfffffff812127812 */ /* 0x000fe200078ec0ff */
[----:B------:R1:W-:Y:S01]  /*69b0*/  STG.E.64 desc[UR6][R14.64], R28 ;  /* 0x0000001c0e007986 */ /* 0x0003e2000c101b06 */
[C---:B------:R-:W-:Y:S02]  /*69c0*/  IADD3 R32, P1, PT, R10.reuse, 0x180, RZ ;  /* 0x000001800a207810 */ /* 0x040fe40007f3e0ff */
[----:B------:R-:W-:Y:S02]  /*69d0*/  IADD3 R20, P5, PT, R10, 0x200, RZ ;  /* 0x000002000a147810 */ /* 0x000fe40007fbe0ff */
[----:B------:R-:W-:Y:S02]  /*69e0*/  IADD3 R18, P2, PT, R18, UR36, RZ ;  /* 0x0000002412127c10 */ /* 0x000fe4000ff5e0ff */
[----:B0-----:R-:W-:-:S02]  /*69f0*/  IADD3.X R30, PT, PT, RZ, R8, RZ, P6, !PT ;  /* 0x00000008ff1e7210 */ /* 0x001fc400037fe4ff */
[----:B------:R-:W-:Y:S02]  /*6a00*/  LEA.HI R33, P6, R36, R33, RZ, 0x1 ;  /* 0x0000002124217211 */ /* 0x000fe400078d08ff */
[----:B------:R-:W-:Y:S02]  /*6a10*/  IADD3 R13, P4, PT, R10, 0x240, RZ ;  /* 0x000002400a0d7810 */ /* 0x000fe40007f9e0ff */
[----:B------:R-:W-:Y:S01]  /*6a20*/  IADD3.X R36, PT, PT, RZ, R36, RZ, P6, !PT ;  /* 0x00000024ff247210 */ /* 0x000fe200037fe4ff */
[----:B-1----:R-:W-:Y:S01]  /*6a30*/  IMAD.X R15, RZ, RZ, R8, P5 ;  /* 0x000000ffff0f7224 */ /* 0x002fe200028e0608 */
[-C--:B------:R-:W-:Y:S02]  /*6a40*/  IADD3.X R29, PT, PT, RZ, R8.reuse, RZ, P1, !PT ;  /* 0x00000008ff1d7210 */ /* 0x080fe40000ffe4ff */
[----:B------:R-:W-:Y:S02]  /*6a50*/  IADD3.X R19, PT, PT, R9, UR37, RZ, P2, !PT ;  /* 0x0000002509137c10 */ /* 0x000fe400097fe4ff */
[----:B------:R-:W-:-:S02]  /*6a60*/  IADD3.X R14, PT, PT, RZ, R8, RZ, P4, !PT ;  /* 0x00000008ff0e7210 */ /* 0x000fc400027fe4ff */
[----:B------:R-:W-:Y:S01]  /*6a70*/  LEA.HI R31, P5, R29, R32, RZ, 0x1 ;  /* 0x000000201d1f7211 */ /* 0x000fe200078b08ff */
[----:B------:R0:W-:Y:S01]  /*6a80*/  STG.E.64 desc[UR4][R18.64], R26 ;  /* 0x0000001a12007986 */ /* 0x0001e2000c101b04 */
[C---:B------:R-:W-:Y:S01]  /*6a90*/  SHF.L.U64.HI R36, R33.reuse, 0x2, R36 ;  /* 0x0000000221247819 */ /* 0x040fe20000010224 */
[----:B------:R-:W-:Y:S01]  /*6aa0*/  IMAD.SHL.U32 R33, R33, 0x4, RZ ;  /* 0x0000000421217824 */ /* 0x000fe200078e00ff */
[----:B------:R-:W-:Y:S02]  /*6ab0*/  LEA.HI R28, P6, R14, R13, RZ, 0x1 ;  /* 0x0000000d0e1c7211 */ /* 0x000fe400078d08ff */
[----:B------:R-:W-:Y:S02]  /*6ac0*/  IADD3.X R32, PT, PT, RZ, R29, RZ, P5, !PT ;  /* 0x0000001dff207210 */ /* 0x000fe40002ffe4ff */
[----:B------:R-:W-:Y:S02]  /*6ad0*/  IADD3.X R13, PT, PT, RZ, R14, RZ, P6, !PT ;  /* 0x0000000eff0d7210 */ /* 0x000fe400037fe4ff */
[----:B------:R-:W-:-:S02]  /*6ae0*/  LOP3.LUT R14, R33, 0xfffffff8, RZ, 0xc0, !PT ;  /* 0xfffffff8210e7812 */ /* 0x000fc400078ec0ff */
[C---:B------:R-:W-:Y:S02]  /*6af0*/  SHF.L.U64.HI R13, R28.reuse, 0x2, R13 ;  /* 0x000000021c0d7819 */ /* 0x040fe4000001020d */
[----:B------:R-:W-:Y:S02]  /*6b00*/  SHF.L.U32 R28, R28, 0x2, RZ ;  /* 0x000000021c1c7819 */ /* 0x000fe400000006ff */
[----:B0-----:R-:W-:Y:S02]  /*6b10*/  LEA.HI R18, P4, R30, R21, RZ, 0x1 ;  /* 0x000000151e127211 */ /* 0x001fe400078908ff */
[----:B------:R-:W-:Y:S02]  /*6b20*/  LEA.HI R26, P5, R15, R20, RZ, 0x1 ;  /* 0x000000140f1a7211 */ /* 0x000fe400078b08ff */
[----:B------:R-:W-:Y:S01]  /*6b30*/  IADD3.X R21, PT, PT, RZ, R30, RZ, P4, !PT ;  /* 0x0000001eff157210 */ /* 0x000fe200027fe4ff */
[----:B------:R-:W-:Y:S01]  /*6b40*/  IMAD.SHL.U32 R20, R18, 0x4, RZ ;  /* 0x0000000412147824 */ /* 0x000fe200078e00ff */
[----:B------:R-:W-:-:S02]  /*6b50*/  IADD3.X R27, PT, PT, RZ, R15, RZ, P5, !PT ;  /* 0x0000000fff1b7210 */ /* 0x000fc40002ffe4ff */
[----:B------:R-:W-:Y:S02]  /*6b60*/  SHF.L.U32 R19, R31, 0x2, RZ ;  /* 0x000000021f137819 */ /* 0x000fe400000006ff */
[----:B------:R-:W-:Y:S02]  /*6b70*/  IADD3 R14, P5, PT, R14, UR36, RZ ;  /* 0x000000240e0e7c10 */ /* 0x000fe4000ffbe0ff */
[----:B------:R-:W-:Y:S02]  /*6b80*/  SHF.L.U64.HI R21, R18, 0x2, R21 ;  /* 0x0000000212157819 */ /* 0x000fe40000010215 */
[C---:B------:R-:W-:Y:S02]  /*6b90*/  SHF.L.U64.HI R27, R26.reuse, 0x2, R27 ;  /* 0x000000021a1b7819 */ /* 0x040fe4000001021b */
[----:B------:R-:W-:Y:S02]  /*6ba0*/  SHF.L.U32 R26, R26, 0x2, RZ ;  /* 0x000000021a1a7819 */ /* 0x000fe400000006ff */
[----:B------:R-:W-:-:S02]  /*6bb0*/  LOP3.LUT R18, R19, 0xfffffff8, RZ, 0xc0, !PT ;  /* 0xfffffff813127812 */ /* 0x000fc400078ec0ff */
[----:B------:R-:W-:Y:S02]  /*6bc0*/  IADD3.X R15, PT, PT, R36, UR37, RZ, P5, !PT ;  /* 0x00000025240f7c10 */ /* 0x000fe4000affe4ff */
[----:B------:R-:W-:Y:S02]  /*6bd0*/  IADD3 R12, P3, PT, R10, 0x280, RZ ;  /* 0x000002800a0c7810 */ /* 0x000fe40007f7e0ff */
[----:B------:R-:W-:Y:S01]  /*6be0*/  LOP3.LUT R20, R20, 0xfffffff8, RZ, 0xc0, !PT ;  /* 0xfffffff814147812 */ /* 0x000fe200078ec0ff */
[----:B------:R0:W-:Y:S01]  /*6bf0*/  STG.E.64 desc[UR4][R14.64], R24 ;  /* 0x000000180e007986 */ /* 0x0001e2000c101b04 */
[----:B------:R-:W-:Y:S01]  /*6c00*/  SHF.L.U64.HI R29, R31, 0x2, R32 ;  /* 0x000000021f1d7819 */ /* 0x000fe20000010220 */
[----:B------:R-:W1:Y:S01]  /*6c10*/  LDCU UR4, c[0x0][0x370] ;  /* 0x00006e00ff0477ac */ /* 0x000e620008000800 */
[----:B------:R-:W-:Y:S02]  /*6c20*/  LOP3.LUT R26, R26, 0xfffffff8, RZ, 0xc0, !PT ;  /* 0xfffffff81a1a7812 */ /* 0x000fe400078ec0ff */
[----:B------:R-:W-:-:S02]  /*6c30*/  IADD3 R18, P4, PT, R18, UR36, RZ ;  /* 0x0000002412127c10 */ /* 0x000fc4000ff9e0ff */
[----:B------:R-:W-:Y:S02]  /*6c40*/  LOP3.LUT R28, R28, 0xfffffff8, RZ, 0xc0, !PT ;  /* 0xfffffff81c1c7812 */ /* 0x000fe400078ec0ff */
[----:B------:R-:W-:Y:S02]  /*6c50*/  IADD3 R20, P6, PT, R20, UR36, RZ ;  /* 0x0000002414147c10 */ /* 0x000fe4000ffde0ff */
[----:B------:R-:W-:Y:S02]  /*6c60*/  IADD3 R11, P2, PT, R10, 0x2c0, RZ ;  /* 0x000002c00a0b7810 */ /* 0x000fe40007f5e0ff */
[----:B------:R-:W-:Y:S01]  /*6c70*/  IADD3 R26, P5, PT, R26, UR36, RZ ;  /* 0x000000241a1a7c10 */ /* 0x000fe2000ffbe0ff */
[----:B0-----:R-:W-:Y:S01]  /*6c80*/  IMAD.X R25, RZ, RZ, R8, P3 ;  /* 0x000000ffff197224 */ /* 0x001fe200018e0608 */
[----:B------:R-:W-:Y:S02]  /*6c90*/  IADD3.X R19, PT, PT, R29, UR37, RZ, P4, !PT ;  /* 0x000000251d137c10 */ /* 0x000fe4000a7fe4ff */
[----:B------:R-:W-:-:S02]  /*6ca0*/  IADD3 R28, P4, PT, R28, UR36, RZ ;  /* 0x000000241c1c7c10 */ /* 0x000fc4000ff9e0ff */
[----:B------:R-:W-:Y:S01]  /*6cb0*/  IADD3.X R21, PT, PT, R21, UR37, RZ, P6, !PT ;  /* 0x0000002515157c10 */ /* 0x000fe2000b7fe4ff */
[----:B------:R-:W-:Y:S01]  /*6cc0*/  STG.E.64 desc[UR6][R18.64], R22 ;  /* 0x0000001612007986 */ /* 0x000fe2000c101b06 */
[----:B------:R-:W-:Y:S02]  /*6cd0*/  IADD3.X R27, PT, PT, R27, UR37, RZ, P5, !PT ;  /* 0x000000251b1b7c10 */ /* 0x000fe4000affe4ff */
[----:B------:R-:W-:Y:S01]  /*6ce0*/  IADD3.X R14, PT, PT, RZ, R8, RZ, P2, !PT ;  /* 0x00000008ff0e7210 */ /* 0x000fe200017fe4ff */
[----:B------:R-:W-:Y:S01]  /*6cf0*/  STG.E.64 desc[UR8][R20.64], R38 ;  /* 0x0000002614007986 */ /* 0x000fe2000c101b08 */
[C---:B------:R-:W-:Y:S02]  /*6d00*/  IADD3 R9, P0, PT, R10.reuse, 0x300, RZ ;  /* 0x000003000a097810 */ /* 0x040fe40007f1e0ff */
[----:B------:R-:W-:Y:S01]  /*6d10*/  IADD3.X R29, PT, PT, R13, UR37, RZ, P4, !PT ;  /* 0x000000250d1d7c10 */ /* 0x000fe2000a7fe4ff */
[----:B------:R0:W-:Y:S01]  /*6d20*/  STG.E.64 desc[UR10][R26.64], R4 ;  /* 0x000000041a007986 */ /* 0x0001e2000c101b0a */
[----:B------:R-:W-:Y:S01]  /*6d30*/  LEA.HI R15, P2, R25, R12, RZ, 0x1 ;  /* 0x0000000c190f7211 */ /* 0x000fe200078508ff */
[----:B------:R-:W1:Y:S01]  /*6d40*/  LDC R13, c[0x0][0x364] ;  /* 0x0000d900ff0d7b82 */ /* 0x000e620000000800 */
[----:B------:R-:W-:Y:S01]  /*6d50*/  IADD3 R10, P1, PT, R10, 0x340, RZ ;  /* 0x000003400a0a7810 */ /* 0x000fe20007f3e0ff */
[----:B------:R2:W-:Y:S01]  /*6d60*/  STG.E.64 desc[UR12][R28.64], R2 ;  /* 0x000000021c007986 */ /* 0x0005e2000c101b0c */
[----:B------:R-:W-:-:S02]  /*6d70*/  IADD3.X R12, PT, PT, RZ, R8, RZ, P0, !PT ;  /* 0x00000008ff0c7210 */ /* 0x000fc400007fe4ff */
[----:B------:R-:W-:Y:S01]  /*6d80*/  LEA.HI R11, P0, R14, R11, RZ, 0x1 ;  /* 0x0000000b0e0b7211 */ /* 0x000fe200078108ff */
[----:B0-----:R-:W-:Y:S01]  /*6d90*/  IMAD.X R4, RZ, RZ, R25, P2 ;  /* 0x000000ffff047224 */ /* 0x001fe200010e0619 */
[----:B------:R-:W-:Y:S02]  /*6da0*/  IADD3.X R5, PT, PT, RZ, R8, RZ, P1, !PT ;  /* 0x00000008ff057210 */ /* 0x000fe40000ffe4ff */
[----:B------:R-:W-:Y:S02]  /*6db0*/  LEA.HI R8, P1, R12, R9, RZ, 0x1 ;  /* 0x000000090c087211 */ /* 0x000fe400078308ff */
[----:B--2---:R-:W-:Y:S02]  /*6dc0*/  IADD3.X R2, PT, PT, RZ, R14, RZ, P0, !PT ;  /* 0x0000000eff027210 */ /* 0x004fe400007fe4ff */
[----:B------:R-:W-:Y:S01]  /*6dd0*/  SHF.L.U64.HI R14, R15, 0x2, R4 ;  /* 0x000000020f0e7819 */ /* 0x000fe20000010204 */
[----:B------:R-:W-:Y:S01]  /*6de0*/  IMAD.SHL.U32 R4, R11, 0x4, RZ ;  /* 0x000000040b047824 */ /* 0x000fe200078e00ff */
[----:B------:R-:W-:-:S02]  /*6df0*/  SHF.L.U32 R3, R15, 0x2, RZ ;  /* 0x000000020f037819 */ /* 0x000fc400000006ff */
[----:B------:R-:W-:Y:S02]  /*6e00*/  IADD3.X R9, PT, PT, RZ, R12, RZ, P1, !PT ;  /* 0x0000000cff097210 */ /* 0x000fe40000ffe4ff */
[----:B------:R-:W-:Y:S02]  /*6e10*/  SHF.L.U64.HI R12, R11, 0x2, R2 ;  /* 0x000000020b0c7819 */ /* 0x000fe40000010202 */
[----:B------:R-:W-:Y:S02]  /*6e20*/  SHF.L.U64.HI R9, R8, 0x2, R9 ;  /* 0x0000000208097819 */ /* 0x000fe40000010209 */
[----:B------:R-:W-:Y:S02]  /*6e30*/  LOP3.LUT R2, R3, 0xfffffff8, RZ, 0xc0, !PT ;  /* 0xfffffff803027812 */ /* 0x000fe400078ec0ff */
[----:B------:R-:W-:Y:S02]  /*6e40*/  LOP3.LUT R4, R4, 0xfffffff8, RZ, 0xc0, !PT ;  /* 0xfffffff804047812 */ /* 0x000fe400078ec0ff */
[----:B------:R-:W-:-:S02]  /*6e50*/  SHF.L.U32 R8, R8, 0x2, RZ ;  /* 0x0000000208087819 */ /* 0x000fc400000006ff */
[----:B------:R-:W-:Y:S02]  /*6e60*/  LEA.HI R10, P2, R5, R10, RZ, 0x1 ;  /* 0x0000000a050a7211 */ /* 0x000fe400078508ff */
[----:B------:R-:W-:Y:S02]  /*6e70*/  IADD3 R2, P0, PT, R2, UR36, RZ ;  /* 0x0000002402027c10 */ /* 0x000fe4000ff1e0ff */
[----:B------:R-:W-:Y:S02]  /*6e80*/  IADD3 R4, P1, PT, R4, UR36, RZ ;  /* 0x0000002404047c10 */ /* 0x000fe4000ff3e0ff */
[----:B------:R-:W-:Y:S02]  /*6e90*/  LOP3.LUT R8, R8, 0xfffffff8, RZ, 0xc0, !PT ;  /* 0xfffffff808087812 */ /* 0x000fe400078ec0ff */
[----:B------:R-:W-:Y:S02]  /*6ea0*/  IADD3.X R11, PT, PT, RZ, R5, RZ, P2, !PT ;  /* 0x00000005ff0b7210 */ /* 0x000fe400017fe4ff */
[----:B------:R-:W-:-:S02]  /*6eb0*/  IADD3.X R3, PT, PT, R14, UR37, RZ, P0, !PT ;  /* 0x000000250e037c10 */ /* 0x000fc400087fe4ff */
[----:B------:R-:W-:Y:S01]  /*6ec0*/  IADD3.X R5, PT, PT, R12, UR37, RZ, P1, !PT ;  /* 0x000000250c057c10 */ /* 0x000fe20008ffe4ff */
[----:B-1----:R-:W-:Y:S01]  /*6ed0*/  IMAD R12, R13, UR4, RZ ;  /* 0x000000040d0c7c24 */ /* 0x002fe2000f8e02ff */
[----:B------:R-:W-:Y:S01]  /*6ee0*/  IADD3 R8, P0, PT, R8, UR36, RZ ;  /* 0x0000002408087c10 */ /* 0x000fe2000ff1e0ff */
[----:B------:R0:W-:Y:S01]  /*6ef0*/  STG.E.64 desc[UR6][R2.64], R44 ;  /* 0x0000002c02007986 */ /* 0x0001e2000c101b06 */
[----:B------:R-:W-:Y:S02]  /*6f00*/  SHF.L.U64.HI R11, R10, 0x2, R11 ;  /* 0x000000020a0b7819 */ /* 0x000fe4000001020b */
[----:B------:R-:W-:Y:S01]  /*6f10*/  IADD3.X R9, PT, PT, R9, UR37, RZ, P0, !PT ;  /* 0x0000002509097c10 */ /* 0x000fe200087fe4ff */
[----:B------:R0:W-:Y:S01]  /*6f20*/  STG.E.64 desc[UR8][R4.64], R16 ;  /* 0x0000001004007986 */ /* 0x0001e2000c101b08 */
[----:B------:R-:W-:Y:S02]  /*6f30*/  IADD3 R40, P0, PT, R12, R40, RZ ;  /* 0x000000280c287210 */ /* 0x000fe40007f1e0ff */
[----:B------:R-:W-:Y:S01]  /*6f40*/  SHF.L.U32 R10, R10, 0x2, RZ ;  /* 0x000000020a0a7819 */ /* 0x000fe200000006ff */
[----:B------:R0:W-:Y:S01]  /*6f50*/  STG.E.64 desc[UR10][R8.64], R46 ;  /* 0x0000002e08007986 */ /* 0x0001e2000c101b0a */
[----:B------:R-:W-:-:S02]  /*6f60*/  LEA.HI.X.SX32 R41, R12, R41, 0x1, P0 ;  /* 0x000000290c297211 */ /* 0x000fc400000f0eff */
[----:B------:R-:W-:Y:S02]  /*6f70*/  ISETP.GE.U32.AND P0, PT, R40, UR40, PT ;  /* 0x0000002828007c0c */ /* 0x000fe4000bf06070 */
[----:B------:R-:W-:Y:S02]  /*6f80*/  LOP3.LUT R10, R10, 0xfffffff8, RZ, 0xc0, !PT ;  /* 0xfffffff80a0a7812 */ /* 0x000fe400078ec0ff */
[----:B------:R-:W-:Y:S02]  /*6f90*/  ISETP.GE.AND.EX P0, PT, R41, UR41, PT, P0 ;  /* 0x0000002929007c0c */ /* 0x000fe4000bf06300 */
[----:B------:R-:W-:-:S04]  /*6fa0*/  IADD3 R10, P2, PT, R10, UR36, RZ ;  /* 0x000000240a0a7c10 */ /* 0x000fc8000ff5e0ff */
[----:B------:R-:W-:-:S05]  /*6fb0*/  IADD3.X R11, PT, PT, R11, UR37, RZ, P2, !PT ;  /* 0x000000250b0b7c10 */ /* 0x000fca00097fe4ff */
[----:B------:R0:W-:Y:S02]  /*6fc0*/  STG.E.64 desc[UR12][R10.64], R6 ;  /* 0x000000060a007986 */ /* 0x0001e4000c101b0c */
[----:B------:R-:W-:Y:S05]  /*6fd0*/  @!P0 BRA `(.L_x_16458) ;  /* 0xffffff9000ac8947 */ /* 0x000fea000383ffff */
[----:B------:R-:W-:Y:S05]  /*6fe0*/  BSYNC B0 ;  /* 0x0000000000007941 */ /* 0x000fea0003800000 */
.L_x_16400:
[----:B------:R-:W-:Y:S05]  /*6ff0*/  EXIT ;  /* 0x000000000000794d */ /* 0x000fea0003800000 */
.L_x_16401:
[----:B------:R-:W-:Y:S01]  /*7000*/  BSSY B1, `(.L_x_16459) ;  /* 0x0000007000017945 */ /* 0x000fe20003800000 */
[----:B------:R-:W-:Y:S01]  /*7010*/  IMAD.MOV.U32 R12, RZ, RZ, 0x10 ;  /* 0x00000010ff0c7424 */ /* 0x000fe200078e00ff */
[----:B------:R-:W-:Y:S02]  /*7020*/  MOV R11, 0x1f ;  /* 0x0000001f000b7802 */ /* 0x000fe40000000f00 */
[----:B------:R-:W-:-:S07]  /*7030*/  MOV R15, 0xffffffff ;  /* 0xffffffff000f7802 */ /* 0x000fce0000000f00 */
[----:B------:R-:W-:Y:S05]  /*7040*/  WARPSYNC.COLLECTIVE R15, `(.L_x_16460) ;  /* 0x000000000f087348 */ /* 0x000fea0003c00000 */
[----:B------:R0:W1:Y:S02]  /*7050*/  SHFL.BFLY P6, R14, R13, R12, R11 ;  /* 0x0c00000c0d0e7389 */ /* 0x00006400000c000b */
[----:B01----:R-:W-:Y:S05]  /*7060*/  ENDCOLLECTIVE ;  /* 0x000000000000791b */ /* 0x003fea0003800000 */
.L_x_16460:
[----:B------:R-:W-:Y:S05]  /*7070*/  BSYNC B1 ;  /* 0x0000000000017941 */ /* 0x000fea0003800000 */
.L_x_16459:
[----:B------:R-:W-:Y:S01]  /*7080*/  HFMA2 R12, -RZ, RZ, 0, 4.76837158203125e-07 ;  /* 0x00000008ff0c7431 */ /* 0x000fe200000001ff */
        /* <DEDUP_REMOVED lines=8> */
.L_x_16461:
[----:B------:R-:W-:Y:S01]  /*7110*/  HFMA2 R12, -RZ, RZ, 0, 2.384185791015625e-07 ;  /* 0x00000004ff0c7431 */ /* 0x000fe200000001ff */
[----:B------:R-:W-:-:S04]  /*7120*/  FMNMX R0, R13, R14, !PT ;  /* 0x0000000e0d007209 */ /* 0x000fc80007800000 */
[----:B------:R-:W-:-:S07]  /*7130*/  MOV R13, R0 ;  /* 0x00000000000d7202 */ /* 0x000fce0000000f00 */
[----:B------:R-:W-:Y:S05]  /*7140*/  WARPSYNC.COLLECTIVE R15, `(.L_x_16462) ;  /* 0x000000000f087348 */ /* 0x000fea0003c00000 */
[----:B------:R0:W1:Y:S02]  /*7150*/  SHFL.BFLY P6, R14, R13, R12, R11 ;  /* 0x0c00000c0d0e7389 */ /* 0x00006400000c000b */
[----:B01----:R-:W-:Y:S05]  /*7160*/  ENDCOLLECTIVE ;  /* 0x000000000000791b */ /* 0x003fea0003800000 */
.L_x_16462:
[----:B------:R-:W-:Y:S02]  /*7170*/  MOV R12, 0x2 ;  /* 0x00000002000c7802 */ /* 0x000fe40000000f00 */
[----:B------:R-:W-:-:S05]  /*7180*/  FMNMX R2, R0, R14, !PT ;  /* 0x0000000e00027209 */ /* 0x000fca0007800000 */
[----:B------:R-:W-:-:S07]  /*7190*/  IMAD.MOV.U32 R13, RZ, RZ, R2 ;  /* 0x000000ffff0d7224 */ /* 0x000fce00078e0002 */
[----:B------:R-:W-:Y:S05]  /*71a0*/  WARPSYNC.COLLECTIVE R15, `(.L_x_16463) ;  /* 0x000000000f087348 */ /* 0x000fea0003c00000 */
[----:B------:R0:W1:Y:S02]  /*71b0*/  SHFL.BFLY P6, R14, R13, R12, R11 ;  /* 0x0c00000c0d0e7389 */ /* 0x00006400000c000b */
[----:B01----:R-:W-:Y:S05]  /*71c0*/  ENDCOLLECTIVE ;  /* 0x000000000000791b */ /* 0x003fea0003800000 */
.L_x_16463:
[----:B------:R-:W-:Y:S01]  /*71d0*/  HFMA2 R12, -RZ, RZ, 0, 5.9604644775390625e-08 ;  /* 0x00000001ff0c7431 */ /* 0x000fe200000001ff */
[----:B------:R-:W-:-:S04]  /*71e0*/  FMNMX R3, R2, R14, !PT ;  /* 0x0000000e02037209 */ /* 0x000fc80007800000 */
[----:B------:R-:W-:-:S07]  /*71f0*/  MOV R13, R3 ;  /* 0x00000003000d7202 */ /* 0x000fce0000000f00 */
[----:B------:R-:W-:Y:S05]  /*7200*/  WARPSYNC.COLLECTIVE R15, `(.L_x_16464) ;  /* 0x000000000f087348 */ /* 0x000fea0003c00000 */
[----:B------:R0:W1:Y:S02]  /*7210*/  SHFL.BFLY P6, R14, R13, R12, R11 ;  /* 0x0c00000c0d0e7389 */ /* 0x00006400000c000b */
[----:B01----:R-:W-:Y:S05]  /*7220*/  ENDCOLLECTIVE ;  /* 0x000000000000791b */ /* 0x003fea0003800000 */
.L_x_16464:
        /* <DEDUP_REMOVED lines=163> */
[----:B------:R-:W-:-:S02]  /*7c60*/  FADD R0, R3, -12583039 ;  /* 0xcb40007f03007421 */ /* 0x000fc40000000000 */
[----:B------:R-:W-:Y:S01]  /*7c70*/  FFMA R13, R13, 1.925963033500011079e-08, R2 ;  /* 0x32a570600d0d7823 */ /* 0x000fe20000000002 */
[----:B------:R-:W-:Y:S01]  /*7c80*/  SHF.L.U32 R2, R7, 0x17, RZ ;  /* 0x0000001707027819 */ /* 0x000fe200000006ff */
[----:B------:R-:W-:Y:S01]  /*7c90*/  FFMA.SAT R7, R43, R47, 0.5 ;  /* 0x3f0000002b077423 */ /* 0x000fe2000000202f */
[----:B------:R-:W-:Y:S01]  /*7ca0*/  FFMA R0, R39, 1.4426950216293334961, -R0 ;  /* 0x3fb8aa3b27007823 */ /* 0x000fe20000000800 */
[----:B------:R-:W-:Y:S02]  /*7cb0*/  SHF.L.U32 R3, R3, 0x17, RZ ;  /* 0x0000001703037819 */ /* 0x000fe400000006ff */
[----:B------:R-:W-:Y:S01]  /*7cc0*/  FFMA.RM R7, R7, R48, 12582913 ;  /* 0x4b40000107077423 */ /* 0x000fe20000004030 */
[----:B------:R-:W-:Y:S01]  /*7cd0*/  FFMA R0, R39, 1.925963033500011079e-08, R0 ;  /* 0x32a5706027007823 */ /* 0x000fe20000000000 */
[----:B------:R-:W0:Y:S08]  /*7ce0*/  MUFU.EX2 R13, R13 ;  /* 0x0000000d000d7308 */ /* 0x000e300000000800 */
        /* <DEDUP_REMOVED lines=15> */
[----:B------:R-:W-:Y:S01]  /*7de0*/  FFMA R8, R15, 1.925963033500011079e-08, R8 ;  /* 0x32a570600f087823 */ /* 0x000fe20000000008 */
[C---:B------:R-:W-:Y:S01]  /*7df0*/  FADD R15, R13.reuse, -12583039 ;  /* 0xcb40007f0d0f7421 */ /* 0x040fe20000000000 */
[----:B------:R-:W-:-:S03]  /*7e00*/  IMAD.SHL.U32 R13, R13, 0x800000, RZ ;  /* 0x008000000d0d7824 */ /* 0x000fc600078e00ff */
[----:B------:R-:W-:Y:S01]  /*7e10*/  FFMA R15, R14, 1.4426950216293334961, -R15 ;  /* 0x3fb8aa3b0e0f7823 */ /* 0x000fe2000000080f */
[----:B------:R-:W1:Y:S01]  /*7e20*/  MUFU.EX2 R8, R8 ;  /* 0x0000000800087308 */ /* 0x000e620000000800 */
[----:B0-----:R-:W-:Y:S02]  /*7e30*/  FMUL R0, R0, R43 ;  /* 0x0000002b00007220 */ /* 0x001fe40000400000 */
[----:B------:R-:W-:-:S05]  /*7e40*/  FFMA R15, R14, 1.925963033500011079e-08, R15 ;  /* 0x32a570600e0f7823 */ /* 0x000fca000000000f */
[----:B------:R0:W2:Y:S01]  /*7e50*/  MUFU.EX2 R20, R15 ;  /* 0x0000000f00147308 */ /* 0x0000a20000000800 */
[----:B-1----:R-:W-:Y:S01]  /*7e60*/  FMUL R18, R7, R8 ;  /* 0x0000000807127220 */ /* 0x002fe20000400000 */
[----:B------:R-:W-:Y:S01]  /*7e70*/  FFMA.SAT R7, R37, R47, 0.5 ;  /* 0x3f00000025077423 */ /* 0x000fe2000000202f */
[----:B0-----:R-:W-:-:S03]  /*7e80*/  IMAD.MOV.U32 R15, RZ, RZ, -0x1 ;  /* 0xffffffffff0f7424 */ /* 0x001fc600078e00ff */
        /* <DEDUP_REMOVED lines=45> */
[----:B------:R-:W-:Y:S02]  /*8160*/  SHF.L.U32 R7, R7, 0x17, RZ ;  /* 0x0000001707077819 */ /* 0x000fe400000006ff */
[----:B------:R-:W-:Y:S01]  /*8170*/  SHF.L.U32 R19, R47, 0x17, RZ ;  /* 0x000000172f137819 */ /* 0x000fe200000006ff */
[----:B------:R-:W-:-:S04]  /*8180*/  FFMA R11, R42, 1.4426950216293334961, -R11 ;  /* 0x3fb8aa3b2a0b7823 */ /* 0x000fc8000000080b */
[----:B------:R-:W-:-:S04]  /*8190*/  FFMA R11, R42, 1.925963033500011079e-08, R11 ;  /* 0x32a570602a0b7823 */ /* 0x000fc8000000000b */
[----:B------:R0:W1:Y:S02]  /*81a0*/  MUFU.EX2 R12, R11 ;  /* 0x0000000b000c7308 */ /* 0x0000640000000800 */
[----:B0-----:R-:W-:-:S04]  /*81b0*/  FADD R11, R47, -12583039 ;  /* 0xcb40007f2f0b7421 */ /* 0x001fc80000000000 */
[----:B------:R-:W-:-:S04]  /*81c0*/  FFMA R11, R46, 1.4426950216293334961, -R11 ;  /* 0x3fb8aa3b2e0b7823 */ /* 0x000fc8000000080b */
[----:B------:R-:W-:Y:S01]  /*81d0*/  FFMA R46, R46, 1.925963033500011079e-08, R11 ;  /* 0x32a570602e2e7823 */ /* 0x000fe2000000000b */
[----:B------:R-:W-:Y:S01]  /*81e0*/  FADD R11, RZ, R33 ;  /* 0x00000021ff0b7221 */ /* 0x000fe20000000000 */
        /* <DEDUP_REMOVED lines=35> */
.L_x_16465:
[----:B------:R-:W-:Y:S02]  /*8420*/  HFMA2 R12, -RZ, RZ, 0, 4.76837158203125e-07 ;  /* 0x00000008ff0c7431 */ /* 0x000fe400000001ff */
[----:B------:R-:W-:-:S05]  /*8430*/  FADD R36, R13, R14 ;  /* 0x0000000e0d247221 */ /* 0x000fca0000000000 */
[----:B------:R-:W-:-:S07]  /*8440*/  MOV R13, R36 ;  /* 0x00000024000d7202 */ /* 0x000fce0000000f00 */
[----:B------:R-:W-:Y:S05]  /*8450*/  WARPSYNC.COLLECTIVE R15, `(.L_x_16466) ;  /* 0x000000000f087348 */ /* 0x000fea0003c00000 */
[----:B------:R0:W1:Y:S02]  /*8460*/  SHFL.BFLY P6, R14, R13, R12, R11 ;  /* 0x0c00000c0d0e7389 */ /* 0x00006400000c000b */
[----:B01----:R-:W-:Y:S05]  /*8470*/  ENDCOLLECTIVE ;  /* 0x000000000000791b */ /* 0x003fea0003800000 */
.L_x_16466:
[----:B------:R-:W-:Y:S02]  /*8480*/  IMAD.MOV.U32 R12, RZ, RZ, 0x4 ;  /* 0x00000004ff0c7424 */ /* 0x000fe400078e00ff */
[----:B------:R-:W-:-:S05]  /*8490*/  FADD R37, R36, R14 ;  /* 0x0000000e24257221 */ /* 0x000fca0000000000 */
[----:B------:R-:W-:-:S07]  /*84a0*/  MOV R13, R37 ;  /* 0x00000025000d7202 */ /* 0x000fce0000000f00 */
[----:B------:R-:W-:Y:S05]  /*84b0*/  WARPSYNC.COLLECTIVE R15, `(.L_x_16467) ;  /* 0x000000000f087348 */ /* 0x000fea0003c00000 */
[----:B------:R0:W1:Y:S02]  /*84c0*/  SHFL.BFLY P6, R14, R13, R12, R11 ;  /* 0x0c00000c0d0e7389 */ /* 0x00006400000c000b */
[----:B01----:R-:W-:Y:S05]  /*84d0*/  ENDCOLLECTIVE ;  /* 0x000000000000791b */ /* 0x003fea0003800000 */
.L_x_16467:
[----:B------:R-:W-:Y:S02]  /*84e0*/  HFMA2 R12, -RZ, RZ, 0, 1.1920928955078125e-07 ;  /* 0x00000002ff0c7431 */ /* 0x000fe400000001ff */
[----:B------:R-:W-:-:S05]  /*84f0*/  FADD R38, R37, R14 ;  /* 0x0000000e25267221 */ /* 0x000fca0000000000 */
[----:B------:R-:W-:-:S07]  /*8500*/  MOV R13, R38 ;  /* 0x00000026000d7202 */ /* 0x000fce0000000f00 */
[----:B------:R-:W-:Y:S05]  /*8510*/  WARPSYNC.COLLECTIVE R15, `(.L_x_16468) ;  /* 0x000000000f087348 */ /* 0x000fea0003c00000 */
[----:B------:R0:W1:Y:S02]  /*8520*/  SHFL.BFLY P6, R14, R13, R12, R11 ;  /* 0x0c00000c0d0e7389 */ /* 0x00006400000c000b */
[----:B01----:R-:W-:Y:S05]  /*8530*/  ENDCOLLECTIVE ;  /* 0x000000000000791b */ /* 0x003fea0003800000 */
.L_x_16468:
[----:B------:R-:W-:Y:S02]  /*8540*/  IMAD.MOV.U32 R12, RZ, RZ, 0x1 ;  /* 0x00000001ff0c7424 */ /* 0x000fe400078e00ff */
[----:B------:R-:W-:-:S05]  /*8550*/  FADD R39, R38, R14 ;  /* 0x0000000e26277221 */ /* 0x000fca0000000000 */
[----:B------:R-:W-:-:S07]  /*8560*/  MOV R13, R39 ;  /* 0x00000027000d7202 */ /* 0x000fce0000000f00 */
[----:B------:R-:W-:Y:S05]  /*8570*/  WARPSYNC.COLLECTIVE R15, `(.L_x_16469) ;  /* 0x000000000f087348 */ /* 0x000fea0003c00000 */
[----:B------:R0:W1:Y:S02]  /*8580*/  SHFL.BFLY P6, R14, R13, R12, R11 ;  /* 0x0c00000c0d0e7389 */ /* 0x00006400000c000b */
[----:B01----:R-:W-:Y:S05]  /*8590*/  ENDCOLLECTIVE ;  /* 0x000000000000791b */ /* 0x003fea0003800000 */
.L_x_16469:
[----:B------:R-:W-:Y:S05]  /*85a0*/  BRA `(.L_x_16470) ;  /* 0xffffffc4006c7947 */ /* 0x000fea000383ffff */
        .weak           $__internal_259_$__cuda_sm3x_div_rn_noftz_f32_slowpath
        .type           $__internal_259_$__cuda_sm3x_div_rn_noftz_f32_slowpath,@function
        .size           $__internal_259_$__cuda_sm3x_div_rn_noftz_f32_slowpath,(.L_x_37636 - $__internal_259_$__cuda_sm3x_div_rn_noftz_f32_slowpath)
$__internal_259_$__cuda_sm3x_div_rn_noftz_f32_slowpath:
        /* <DEDUP_REMOVED lines=33> */
[----:B------:R-:W-:-:S04]  /*87c0*/  @!P0 MOV R48, 0xffffffc0 ;  /* 0xffffffc000308802 */ /* 0x000fc80000000f00 */
[----:B------:R-:W-:-:S07]  /*87d0*/  @!P1 IADD3 R48, PT, PT, R48, 0x40, RZ ;  /* 0x0000004030309810 */ /* 0x000fce0007ffe0ff */
.L_x_16472:
        /* <DEDUP_REMOVED lines=51> */
.L_x_16479:
[----:B------:R-:W-:-:S04]  /*8b10*/  LOP3.LUT R12, R12, 0x80000000, RZ, 0xc0, !PT ;  /* 0x800000000c0c7812 */ /* 0x000fc800078ec0ff */
[----:B------:R-:W-:Y:S01]  /*8b20*/  LOP3.LUT R12, R12, 0x7f800000, RZ, 0xfc, !PT ;  /* 0x7f8000000c0c7812 */ /* 0x000fe200078efcff */
[----:B------:R-:W-:Y:S06]  /*8b30*/  BRA `(.L_x_16480) ;  /* 0x0000000000047947 */ /* 0x000fec0003800000 */
.L_x_16478:
[----:B------:R-:W-:-:S07]  /*8b40*/  IMAD R12, R49, 0x800000, R12 ;  /* 0x00800000310c7824 */ /* 0x000fce00078e020c */
.L_x_16480:
[----:B------:R-:W-:Y:S05]  /*8b50*/  BSYNC.RECONVERGENT B2 ;  /* 0x0000000000027941 */ /* 0x000fea0003800200 */
.L_x_16477:
[----:B------:R-:W-:Y:S05]  /*8b60*/  BRA `(.L_x_16481) ;  /* 0x0000000000207947 */ /* 0x000fea0003800000 */
.L_x_16476:
[----:B------:R-:W-:-:S04]  /*8b70*/  LOP3.LUT R12, R12, 0x80000000, R33, 0x48, !PT ;  /* 0x800000000c0c7812 */ /* 0x000fc800078e4821 */
[----:B------:R-:W-:Y:S01]  /*8b80*/  LOP3.LUT R12, R12, 0x7f800000, RZ, 0xfc, !PT ;  /* 0x7f8000000c0c7812 */ /* 0x000fe200078efcff */
[----:B------:R-:W-:Y:S06]  /*8b90*/  BRA `(.L_x_16481) ;  /* 0x0000000000147947 */ /* 0x000fec0003800000 */
.L_x_16475:
[----:B------:R-:W-:Y:S01]  /*8ba0*/  LOP3.LUT R12, R12, 0x80000000, R33, 0x48, !PT ;  /* 0x800000000c0c7812 */ /* 0x000fe200078e4821 */
[----:B------:R-:W-:Y:S06]  /*8bb0*/  BRA `(.L_x_16481) ;  /* 0x00000000000c7947 */ /* 0x000fec0003800000 */
.L_x_16474:
[----:B------:R-:W0:Y:S01]  /*8bc0*/  MUFU.RSQ R12, -QNAN ;  /* 0xffc00000000c7908 */ /* 0x000e220000001400 */
[----:B------:R-:W-:Y:S05]  /*8bd0*/  BRA `(.L_x_16481) ;  /* 0x0000000000047947 */ /* 0x000fea0003800000 */
.L_x_16473:
[----:B------:R-:W-:-:S07]  /*8be0*/  FADD.FTZ R12, R33, R12 ;  /* 0x0000000c210c7221 */ /* 0x000fce0000010000 */
.L_x_16481:
[----:B------:R-:W-:Y:S05]  /*8bf0*/  BSYNC.RECONVERGENT B1 ;  /* 0x0000000000017941 */ /* 0x000fea0003800200 */
.L_x_16471:
[----:B------:R-:W-:Y:S01]  /*8c00*/  HFMA2 R13, -RZ, RZ, 0, 0 ;  /* 0x00000000ff0d7431 */ /* 0x000fe200000001ff */
[----:B0-----:R-:W-:Y:S02]  /*8c10*/  MOV R11, R12 ;  /* 0x0000000c000b7202 */ /* 0x001fe40000000f00 */
[----:B------:R-:W-:-:S04]  /*8c20*/  MOV R12, R42 ;  /* 0x0000002a000c7202 */ /* 0x000fc80000000f00 */
[----:B------:R-:W-:Y:S05]  /*8c30*/  RET.REL.NODEC R12 `(_Z15SoftmaxWarpImplI22BroadcastScaleMaskLoadIffbLm3EiE11DirectStoreIffEfLi2ELi28ELi32ELi1ELb0EL9Algorithm0EEvT_T0_ll) ;  /* 0xffffff700cf07950 */ /* 0x000fea0003c3ffff */
.L_x_16482:
        /* <DEDUP_REMOVED lines=12> */
.L_x_37636:


//--------------------- .text._Z15SoftmaxWarpImplI22BroadcastScaleMaskLoadIffbLm3EiE11DirectStoreIffEfLi2ELi26ELi32ELi1ELb1EL9Algorithm0EEvT_T0_ll --------------------------
	.section	.text._Z15SoftmaxWarpImplI22BroadcastScaleMaskLoadIffbLm3EiE11DirectStoreIffEfLi2ELi26ELi32ELi1ELb1EL9Algorithm0EEvT_T0_ll,"ax",@progbits
	.align	128
        .global         _Z15SoftmaxWarpImplI22BroadcastScaleMaskLoadIffbLm3EiE11DirectStoreIffEfLi2ELi26ELi32ELi1ELb1EL9Algorithm0EEvT_T0_ll
        .type           _Z15SoftmaxWarpImplI22BroadcastScaleMaskLoadIffbLm3EiE11DirectStoreIffEfLi2ELi26ELi32ELi1ELb1EL9Algorithm0EEvT_T0_ll,@function
        .size           _Z15SoftmaxWarpImplI22BroadcastScaleMaskLoadIffbLm3EiE11DirectStoreIffEfLi2ELi26ELi32ELi1ELb1EL9Algorithm0EEvT_T0_ll,(.L_x_37637 - _Z15SoftmaxWarpImplI22BroadcastScaleMaskLoadIffbLm3EiE11DirectStoreIffEfLi2ELi26ELi32ELi1ELb1EL9Algorithm0EEvT_T0_ll)
        .other          _Z15SoftmaxWarpImplI22BroadcastScaleMaskLoadIffbLm3EiE11DirectStoreIffEfLi2ELi26ELi32ELi1ELb1EL9Algorithm0EEvT_T0_ll,@"STO_CUDA_ENTRY STV_DEFAULT"
_Z15SoftmaxWarpImplI22BroadcastScaleMaskLoadIffbLm3EiE11DirectStoreIffEfLi2ELi26ELi32ELi1ELb1EL9Algorithm0EEvT_T0_ll:
.text._Z15SoftmaxWarpImplI22BroadcastScaleMaskLoadIffbLm3EiE11DirectStoreIffEfLi2ELi26ELi32ELi1ELb1EL9Algorithm0EEvT_T0_ll:
        /* <DEDUP_REMOVED lines=27> */
.L_x_16483:
        /* <DEDUP_REMOVED lines=25> */
.L_x_16590:
[----:B0-----:R-:W0:Y:S01]  /*0340*/  LDC.64 R2, c[0x0][0x408] ;  /* 0x00010200ff027b82 */ /* 0x001e220000000a00 */
[----:B------:R-:W-:Y:S01]  /*0350*/  BSSY.RECONVERGENT B1, `(.L_x_16485) ;  /* 0x000006b000017945 */ /* 0x000fe20003800200 */
[----:B------:R-:W-:Y:S01]  /*0360*/  MOV R37, 0xff800000 ;  /* 0xff80000000257802 */ /* 0x000fe20000000f00 */
[----:B--2---:R-:W-:Y:S01]  /*0370*/  IMAD.MOV.U32 R34, RZ, RZ, -0x800000 ;  /* 0xff800000ff227424 */ /* 0x004fe200078e00ff */
        /* <DEDUP_REMOVED lines=104> */
.L_x_16486:
[----:B------:R-:W-:Y:S05]  /*0a00*/  BSYNC.RECONVERGENT B1 ;  /* 0x0000000000017941 */ /* 0x000fea0003800200 */
.L_x_16485:
        /* <DEDUP_REMOVED lines=101> */
.L_x_16488:
[----:B------:R-:W-:Y:S05]  /*1060*/  BSYNC.RECONVERGENT B1 ;  /* 0x0000000000017941 */ /* 0x000fea0003800200 */
.L_x_16487:
        /* <DEDUP_REMOVED lines=36> */
[----:B-1----:R-:W-:-:S03]  /*12b0*/  VIADD R6, R14, 0xffffffe ;  /* 0x0ffffffe0e067836 */ /* 0x002fc60000000000 */
[----:B------:R-:W-:Y:S01]  /*12c0*/  ISETP.GE.AND P6, PT, R5, RZ, PT ;  /* 0x000000ff0500720c */ /* 0x000fe20003fc6270 */
[----:B------:R1:W3:Y:S06]  /*12d0*/  F2I.FTZ.U32.TRUNC.NTZ R7, R6 ;  /* 0x0000000600077305 */ /* 0x0002ec000021f000 */
        /* <DEDUP_REMOVED lines=8> */
[----:B------:R-:W-:-:S05]  /*1360*/  IADD3 R0, PT, PT, -R8, RZ, RZ ;  /* 0x000000ff08007210 */ /* 0x000fca0007ffe1ff */
        /* <DEDUP_REMOVED lines=55> */
.L_x_16490:
[----:B------:R-:W-:Y:S05]  /*16e0*/  BSYNC.RECONVERGENT B1 ;  /* 0x0000000000017941 */ /* 0x000fea0003800200 */
.L_x_16489:
        /* <DEDUP_REMOVED lines=101> */
.L_x_16492:
[----:B------:R-:W-:Y:S05]  /*1d40*/  BSYNC.RECONVERGENT B1 ;  /* 0x0000000000017941 */ /* 0x000fea0003800200 */
.L_x_16491:
        /* <DEDUP_REMOVED lines=103> */
.L_x_16494:
[----:B------:R-:W-:Y:S05]  /*23c0*/  BSYNC.RECONVERGENT B1 ;  /* 0x0000000000017941 */ /* 0x000fea0003800200 */
.L_x_16493:
        /* <DEDUP_REMOVED lines=101> */
.L_x_16496:
[----:B------:R-:W-:Y:S05]  /*2a20*/  BSYNC.RECONVERGENT B1 ;  /* 0x0000000000017941 */ /* 0x000fea0003800200 */
.L_x_16495:
        /* <DEDUP_REMOVED lines=103> */
.L_x_16498:
[----:B------:R-:W-:Y:S05]  /*30a0*/  BSYNC.RECONVERGENT B1 ;  /* 0x0000000000017941 */ /* 0x000fea0003800200 */
.L_x_16497:
        /* <DEDUP_REMOVED lines=101> */
.L_x_16500:
[----:B------:R-:W-:Y:S05]  /*3700*/  BSYNC.RECONVERGENT B1 ;  /* 0x0000000000017941 */ /* 0x000fea0003800200 */
.L_x_16499:
        /* <DEDUP_REMOVED lines=29> */
[----:B------:R-:W-:-:S04]  /*38e0*/  IMAD R19, R19, R12, RZ ;  /* 0x0000000c13137224 */ /* 0x000fc800078e02ff */
        /* <DEDUP_REMOVED lines=14> */
[----:B------:R-:W-:Y:S02]  /*39d0*/  @P3 IADD3 R2, PT, PT, R2, 0x1, RZ ;  /* 0x0000000102023810 */ /* 0x000fe40007ffe0ff */
[----:B------:R-:W-:Y:S01]  /*39e0*/  ISETP.NE.AND P3, PT, R15, RZ, PT ;  /* 0x000000ff0f00720c */ /* 0x000fe20003f65270 */
[----:B------:R-:W3:Y:S02]  /*39f0*/  F2I.FTZ.U32.TRUNC.NTZ R3, R3 ;  /* 0x0000000300037305 */ /* 0x000ee4000021f000 */
[----:B------:R-:W-:Y:S01]  /*3a00*/  IMAD.MOV.U32 R12, RZ, RZ, R2 ;  /* 0x000000ffff0c7224 */ /* 0x000fe200078e0002 */
[----:B------:R-:W-:-:S04]  /*3a10*/  MOV R2, RZ ;  /* 0x000000ff00027202 */ /* 0x000fc80000000f00 */
[----:B------:R-:W-:-:S05]  /*3a20*/  @!P6 IADD3 R12, PT, PT, -R12, RZ, RZ ;  /* 0x000000ff0c0ce210 */ /* 0x000fca0007ffe1ff */
[----:B------:R-:W-:Y:S02]  /*3a30*/  @!P3 LOP3.LUT R12, RZ, R15, RZ, 0x33, !PT ;  /* 0x0000000fff0cb212 */ /* 0x000fe400078e33ff */
[----:B---3--:R-:W-:-:S03]  /*3a40*/  IADD3 R19, PT, PT, RZ, -R3, RZ ;  /* 0x80000003ff137210 */ /* 0x008fc60007ffe0ff */
        /* <DEDUP_REMOVED lines=13> */
[----:B------:R-:W-:-:S04]  /*3b20*/  LOP3.LUT R3, R14, R23, RZ, 0x3c, !PT ;  /* 0x000000170e037212 */ /* 0x000fc800078e3cff */
[----:B------:R-:W-:-:S07]  /*3b30*/  ISETP.GE.AND P3, PT, R3, RZ, PT ;  /* 0x000000ff0300720c */ /* 0x000fce0003f66270 */
[----:B------:R-:W-:Y:S01]  /*3b40*/  @P6 VIADD R2, R2, 0x1 ;  /* 0x0000000102026836 */ /* 0x000fe20000000000 */
[----:B------:R-:W-:-:S04]  /*3b50*/  ISETP.NE.AND P6, PT, R23, RZ, PT ;  /* 0x000000ff1700720c */ /* 0x000fc80003fc5270 */
[----:B------:R-:W-:Y:S02]  /*3b60*/  MOV R10, R2 ;  /* 0x00000002000a7202 */ /* 0x000fe40000000f00 */
[----:B------:R-:W3:Y:S02]  /*3b70*/  LDC.64 R2, c[0x0][0x388] ;  /* 0x0000e200ff027b82 */ /* 0x000ee40000000a00 */
[----:B------:R-:W-:Y:S02]  /*3b80*/  @!P3 IADD3 R10, PT, PT, -R10, RZ, RZ ;  /* 0x000000ff0a0ab210 */ /* 0x000fe40007ffe1ff */
[----:B--2---:R-:W-:-:S03]  /*3b90*/  ISETP.NE.U32.AND P3, PT, R64, 0x1, PT ;  /* 0x000000014000780c */ /* 0x004fc60003f65070 */
[----:B------:R-:W-:Y:S02]  /*3ba0*/  @!P6 LOP3.LUT R10, RZ, R23, RZ, 0x33, !PT ;  /* 0x00000017ff0ae212 */ /* 0x000fe400078e33ff */
[----:B------:R-:W-:Y:S02]  /*3bb0*/  ISETP.NE.AND.EX P3, PT, R65, RZ, PT, P3 ;  /* 0x000000ff4100720c */ /* 0x000fe40003f65330 */
[----:B0-----:R-:W-:Y:S01]  /*3bc0*/  ISETP.NE.U32.AND P6, PT, R66, 0x1, PT ;  /* 0x000000014200780c */ /* 0x001fe20003fc5070 */
[----:B------:R-:W-:Y:S01]  /*3bd0*/  IMAD.MOV R11, RZ, RZ, -R10 ;  /* 0x000000ffff0b7224 */ /* 0x000fe200078e0a0a */
        /* <DEDUP_REMOVED lines=32> */
.L_x_16502:
[----:B------:R-:W-:Y:S05]  /*3de0*/  BSYNC.RECONVERGENT B1 ;  /* 0x0000000000017941 */ /* 0x000fea0003800200 */
.L_x_16501:
        /* <DEDUP_REMOVED lines=15> */
[----:B---3--:R-:W-:-:S02]  /*3ee0*/  IADD3 R2, PT, PT, R10, 0xffffffe, RZ ;  /* 0x0ffffffe0a027810 */ /* 0x008fc40007ffe0ff */
[----:B-1----:R-:W-:-:S04]  /*3ef0*/  IABS R10, R27 ;  /* 0x0000001b000a7213 */ /* 0x002fc80000000000 */
[----:B------:R1:W3:Y:S02]  /*3f00*/  F2I.FTZ.U32.TRUNC.NTZ R3, R2 ;  /* 0x0000000200037305 */ /* 0x0002e4000021f000 */
[----:B-1----:R-:W-:Y:S01]  /*3f10*/  IMAD.MOV.U32 R2, RZ, RZ, RZ ;  /* 0x000000ffff027224 */ /* 0x002fe200078e00ff */
[----:B---3--:R-:W-:-:S05]  /*3f20*/  IADD3 R11, PT, PT, RZ, -R3, RZ ;  /* 0x80000003ff0b7210 */ /* 0x008fca0007ffe0ff */
[----:B------:R-:W-:-:S04]  /*3f30*/  IMAD R11, R11, R12, RZ ;  /* 0x0000000c0b0b7224 */ /* 0x000fc800078e02ff */
[----:B------:R-:W-:Y:S01]  /*3f40*/  IMAD.HI.U32 R14, R3, R11, R2 ;  /* 0x0000000b030e7227 */ /* 0x000fe200078e0002 */
[----:B------:R-:W-:Y:S02]  /*3f50*/  MOV R3, R18 ;  /* 0x0000001200037202 */ /* 0x000fe40000000f00 */
[----:B------:R-:W-:-:S03]  /*3f60*/  MOV R18, R10 ;  /* 0x0000000a00127202 */ /* 0x000fc60000000f00 */
[----:B------:R-:W-:Y:S01]  /*3f70*/  IMAD.HI.U32 R2, R14, R3, RZ ;  /* 0x000000030e027227 */ /* 0x000fe200078e00ff */
[----:B------:R-:W1:Y:S03]  /*3f80*/  I2F.RP R11, R18 ;  /* 0x00000012000b7306 */ /* 0x000e660000209400 */
        /* <DEDUP_REMOVED lines=8> */
[----:B------:R-:W-:Y:S02]  /*4010*/  LOP3.LUT R3, R0, R15, RZ, 0x3c, !PT ;  /* 0x0000000f00037212 */ /* 0x000fe400078e3cff */
[----:B-1----:R-:W-:Y:S02]  /*4020*/  IADD3 R10, PT, PT, R11, 0xffffffe, RZ ;  /* 0x0ffffffe0b0a7810 */ /* 0x002fe40007ffe0ff */
[----:B------:R-:W-:-:S02]  /*4030*/  ISETP.GE.AND P2, PT, R3, RZ, PT ;  /* 0x000000ff0300720c */ /* 0x000fc40003f46270 */
[----:B------:R-:W1:Y:S05]  /*4040*/  F2I.FTZ.U32.TRUNC.NTZ R3, R10 ;  /* 0x0000000a00037305 */ /* 0x000e6a000021f000 */
[----:B------:R-:W-:-:S04]  /*4050*/  @P3 IADD3 R2, PT, PT, R2, 0x1, RZ ;  /* 0x0000000102023810 */ /* 0x000fc80007ffe0ff */
[----:B------:R-:W-:Y:S01]  /*4060*/  MOV R12, R2 ;  /* 0x00000002000c7202 */ /* 0x000fe20000000f00 */
[----:B------:R-:W-:-:S04]  /*4070*/  IMAD.MOV.U32 R2, RZ, RZ, RZ ;  /* 0x000000ffff027224 */ /* 0x000fc800078e00ff */
[----:B------:R-:W-:Y:S01]  /*4080*/  @!P2 IMAD.MOV R12, RZ, RZ, -R12 ;  /* 0x000000ffff0ca224 */ /* 0x000fe200078e0a0c */
[----:B------:R-:W-:Y:S02]  /*4090*/  @!P6 LOP3.LUT R12, RZ, R15, RZ, 0x33, !PT ;  /* 0x0000000fff0ce212 */ /* 0x000fe400078e33ff */
[----:B-1----:R-:W-:Y:S02]  /*40a0*/  IADD3 R31, PT, PT, RZ, -R3, RZ ;  /* 0x80000003ff1f7210 */ /* 0x002fe40007ffe0ff */
[----:B------:R-:W-:-:S03]  /*40b0*/  IADD3 R11, PT, PT, -R12, RZ, RZ ;  /* 0x000000ff0c0b7210 */ /* 0x000fc60007ffe1ff */
[----:B------:R-:W-:Y:S02]  /*40c0*/  IMAD R31, R31, R18, RZ ;  /* 0x000000121f1f7224 */ /* 0x000fe400078e02ff */
[----:B------:R-:W-:Y:S02]  /*40d0*/  IMAD R14, R15, R11, R0 ;  /* 0x0000000b0f0e7224 */ /* 0x000fe400078e0200 */
[----:B------:R-:W-:Y:S02]  /*40e0*/  IMAD.HI.U32 R2, R3, R31, R2 ;  /* 0x0000001f03027227 */ /* 0x000fe400078e0002 */
[----:B------:R-:W1:Y:S01]  /*40f0*/  LDC.64 R30, c[0x0][0x3a0] ;  /* 0x0000e800ff1e7b82 */ /* 0x000e620000000a00 */
        /* <DEDUP_REMOVED lines=12> */
[----:B--2---:R-:W-:Y:S02]  /*41c0*/  ISETP.NE.U32.AND P3, PT, R64, 0x1, PT ;  /* 0x000000014000780c */ /* 0x004fe40003f65070 */
[----:B------:R-:W-:Y:S02]  /*41d0*/  MOV R10, R2 ;  /* 0x00000002000a7202 */ /* 0x000fe40000000f00 */
[----:B------:R-:W-:Y:S01]  /*41e0*/  ISETP.NE.AND.EX P3, PT, R65, RZ, PT, P3 ;  /* 0x000000ff4100720c */ /* 0x000fe20003f65330 */
[----:B------:R-:W2:Y:S02]  /*41f0*/  LDC.64 R2, c[0x0][0x388] ;  /* 0x0000e200ff027b82 */ /* 0x000ea40000000a00 */
[----:B------:R-:W-:Y:S01]  /*4200*/  @!P6 IMAD.MOV R10, RZ, RZ, -R10 ;  /* 0x000000ffff0ae224 */ /* 0x000fe200078e0a0a */
[----:B------:R-:W-:-:S02]  /*4210*/  @!P2 LOP3.LUT R10, RZ, R27, RZ, 0x33, !PT ;  /* 0x0000001bff0aa212 */ /* 0x000fc400078e33ff */
[----:B0-----:R-:W-:Y:S02]  /*4220*/  ISETP.NE.U32.AND P2, PT, R66, 0x1, PT ;  /* 0x000000014200780c */ /* 0x001fe40003f45070 */
[----:B------:R-:W-:Y:S02]  /*4230*/  IADD3 R11, PT, PT, -R10, RZ, RZ ;  /* 0x000000ff0a0b7210 */ /* 0x000fe40007ffe1ff */
[----:B-1----:R-:W-:Y:S02]  /*4240*/  ISETP.NE.U32.AND P6, PT, R30, 0x1, PT ;  /* 0x000000011e00780c */ /* 0x002fe40003fc5070 */
[----:B------:R-:W-:Y:S01]  /*4250*/  ISETP.NE.AND.EX P2, PT, R67, RZ, PT, P2 ;  /* 0x000000ff4300720c */ /* 0x000fe20003f45320 */
[----:B------:R-:W-:Y:S01]  /*4260*/  IMAD R11, R27, R11, R14 ;  /* 0x0000000b1b0b7224 */ /* 0x000fe200078e020e */
[----:B------:R-:W-:Y:S02]  /*4270*/  SEL R12, R12, RZ, P3 ;  /* 0x000000ff0c0c7207 */ /* 0x000fe40001800000 */
[----:B------:R-:W-:-:S02]  /*4280*/  ISETP.NE.AND.EX P6, PT, R31, RZ, PT, P6 ;  /* 0x000000ff1f00720c */ /* 0x000fc40003fc5360 */
[----:B------:R-:W-:Y:S01]  /*4290*/  SEL R10, R10, RZ, P2 ;  /* 0x000000ff0a0a7207 */ /* 0x000fe20001000000 */
[----:B------:R-:W-:Y:S01]  /*42a0*/  IMAD R15, R12, UR40, RZ ;  /* 0x000000280c0f7c24 */ /* 0x000fe2000f8e02ff */
        /* <DEDUP_REMOVED lines=25> */
.L_x_16504:
[----:B------:R-:W-:Y:S05]  /*4440*/  BSYNC.RECONVERGENT B1 ;  /* 0x0000000000017941 */ /* 0x000fea0003800200 */
.L_x_16503:
[----:B------:R-:W-:Y:S01]  /*4450*/  BSSY.RECONVERGENT B1, `(.L_x_16505) ;  /* 0x0000063000017945 */ /* 0x000fe20003800200 */
[----:B------:R-:W-:Y:S01]  /*4460*/  IMAD.MOV.U32 R10, RZ, RZ, -0x800000 ;  /* 0xff800000ff0a7424 */ /* 0x000fe200078e00ff */
[----:B------:R-:W-:Y:S02]  /*4470*/  MOV R28, 0xff800000 ;  /* 0xff800000001c7802 */ /* 0x000fe40000000f00 */
[----:B------:R-:W-:Y:S05]  /*4480*/  @P1 BRA `(.L_x_16506) ;  /* 0x00000004007c1947 */ /* 0x000fea0003800000 */
[----:B------:R-:W0:Y:S01]  /*4490*/  LDC R11, c[0x0][0x3b0] ;  /* 0x0000ec00ff0b7b82 */ /* 0x000e220000000800 */
[----:B-1----:R-:W-:Y:S02]  /*44a0*/  R2UR UR4, R32 ;  /* 0x00000000200472ca */ /* 0x002fe400000e0000 */
[----:B------:R-:W-:-:S05]  /*44b0*/  R2UR UR5, R33 ;  /* 0x00000000210572ca */ /* 0x000fca00000e0000 */
[----:B------:R-:W1:Y:S08]  /*44c0*/  LDC R31, c[0x0][0x3b4] ;  /* 0x0000ed00ff1f7b82 */ /* 0x000e700000000800 */
[----:B------:R-:W2:Y:S01]  /*44d0*/  LDC.64 R64, c[0x0][0x390] ;  /* 0x0000e400ff407b82 */ /* 0x000ea20000000a00 */
        /* <DEDUP_REMOVED lines=20> */
[----:B------:R-:W0:Y:S01]  /*4620*/  F2I.FTZ.U32.TRUNC.NTZ R3, R3 ;  /* 0x0000000300037305 */ /* 0x000e22000021f000 */
[----:B------:R-:W-:Y:S02]  /*4630*/  @!P2 IADD3 R5, PT, PT, R5, 0x1, RZ ;  /* 0x000000010505a810 */ /* 0x000fe40007ffe0ff */
[----:B------:R-:W-:Y:S01]  /*4640*/  ISETP.GE.U32.AND P1, PT, R2, R15, PT ;  /* 0x0000000f0200720c */ /* 0x000fe20003f26070 */
[----:B------:R-:W-:Y:S01]  /*4650*/  IMAD.MOV.U32 R2, RZ, RZ, RZ ;  /* 0x000000ffff027224 */ /* 0x000fe200078e00ff */
[----:B------:R-:W-:Y:S02]  /*4660*/  ISETP.NE.AND P2, PT, R11, RZ, PT ;  /* 0x000000ff0b00720c */ /* 0x000fe40003f45270 */
[----:B0-----:R-:W-:-:S09]  /*4670*/  IADD3 R15, PT, PT, RZ, -R3, RZ ;  /* 0x80000003ff0f7210 */ /* 0x001fd20007ffe0ff */
[----:B------:R-:W-:Y:S01]  /*4680*/  @P1 IADD3 R5, PT, PT, R5, 0x1, RZ ;  /* 0x0000000105051810 */ /* 0x000fe20007ffe0ff */
[----:B------:R-:W-:-:S04]  /*4690*/  IMAD R15, R15, R30, RZ ;  /* 0x0000001e0f0f7224 */ /* 0x000fc800078e02ff */
[----:B------:R-:W-:Y:S02]  /*46a0*/  IMAD.MOV.U32 R14, RZ, RZ, R5 ;  /* 0x000000ffff0e7224 */ /* 0x000fe400078e0005 */
        /* <DEDUP_REMOVED lines=17> */
[----:B------:R-:W-:-:S07]  /*47c0*/  ISETP.GE.AND P3, PT, R3, RZ, PT ;  /* 0x000000ff0300720c */ /* 0x000fce0003f66270 */
[----:B------:R-:W-:Y:S01]  /*47d0*/  @P1 VIADD R2, R2, 0x1 ;  /* 0x0000000102021836 */ /* 0x000fe20000000000 */
[----:B--2---:R-:W-:-:S04]  /*47e0*/  ISETP.NE.U32.AND P1, PT, R64, 0x1, PT ;  /* 0x000000014000780c */ /* 0x004fc80003f25070 */
[----:B------:R-:W-:Y:S02]  /*47f0*/  MOV R5, R2 ;  /* 0x0000000200057202 */ /* 0x000fe40000000f00 */
[----:B------:R-:W0:Y:S02]  /*4800*/  LDC.64 R2, c[0x0][0x3a0] ;  /* 0x0000e800ff027b82 */ /* 0x000e240000000a00 */
[----:B------:R-:W-:Y:S02]  /*4810*/  @!P3 IADD3 R5, PT, PT, -R5, RZ, RZ ;  /* 0x000000ff0505b210 */ /* 0x000fe40007ffe1ff */
[----:B------:R-:W-:Y:S02]  /*4820*/  @!P2 LOP3.LUT R5, RZ, R31, RZ, 0x33, !PT ;  /* 0x0000001fff05a212 */ /* 0x000fe400078e33ff */
[----:B------:R-:W-:-:S03]  /*4830*/  ISETP.NE.AND.EX P3, PT, R65, RZ, PT, P1 ;  /* 0x000000ff4100720c */ /* 0x000fc60003f65310 */
[----:B------:R-:W-:Y:S01]  /*4840*/  IMAD.MOV R11, RZ, RZ, -R5 ;  /* 0x000000ffff0b7224 */ /* 0x000fe200078e0a05 */
[----:B------:R-:W-:Y:S02]  /*4850*/  SEL R12, R14, RZ, P3 ;  /* 0x000000ff0e0c7207 */ /* 0x000fe40001800000 */
[----:B------:R-:W1:Y:S01]  /*4860*/  LDC.64 R14, c[0x0][0x380] ;  /* 0x0000e000ff0e7b82 */ /* 0x000e620000000a00 */
[----:B------:R-:W-:Y:S02]  /*4870*/  IMAD R11, R31, R11, R28 ;  /* 0x0000000b1f0b7224 */ /* 0x000fe400078e021c */
[----:B------:R-:W-:-:S05]  /*4880*/  IMAD R12, R12, UR40, RZ ;  /* 0x000000280c0c7c24 */ /* 0x000fca000f8e02ff */
[----:B------:R-:W2:Y:S01]  /*4890*/  LDC.64 R30, c[0x0][0x398] ;  /* 0x0000e600ff1e7b82 */ /* 0x000ea20000000a00 */
[----:B0-----:R-:W-:-:S04]  /*48a0*/  ISETP.NE.U32.AND P1, PT, R2, 0x1, PT ;  /* 0x000000010200780c */ /* 0x001fc80003f25070 */
[----:B------:R-:W-:-:S03]  /*48b0*/  ISETP.NE.AND.EX P1, PT, R3, RZ, PT, P1 ;  /* 0x000000ff0300720c */ /* 0x000fc60003f25310 */
[----:B------:R-:W0:Y:S01]  /*48c0*/  LDC.64 R2, c[0x0][0x388] ;  /* 0x0000e200ff027b82 */ /* 0x000e220000000a00 */
[----:B------:R-:W-:Y:S02]  /*48d0*/  SEL R11, R11, RZ, P1 ;  /* 0x000000ff0b0b7207 */ /* 0x000fe40000800000 */
[----:B--2---:R-:W-:-:S04]  /*48e0*/  ISETP.NE.U32.AND P2, PT, R30, 0x1, PT ;  /* 0x000000011e00780c */ /* 0x004fc80003f45070 */
[----:B------:R-:W-:-:S04]  /*48f0*/  ISETP.NE.AND.EX P2, PT, R31, RZ, PT, P2 ;  /* 0x000000ff1f00720c */ /* 0x000fc80003f45320 */
[----:B------:R-:W-:-:S05]  /*4900*/  SEL R5, R5, RZ, P2 ;  /* 0x000000ff05057207 */ /* 0x000fca0001000000 */
        /* <DEDUP_REMOVED lines=23> */
.L_x_16506:
[----:B------:R-:W-:Y:S05]  /*4a80*/  BSYNC.RECONVERGENT B1 ;  /* 0x0000000000017941 */ /* 0x000fea0003800200 */
.L_x_16505:
[----:B------:R-:W-:Y:S01]  /*4a90*/  BSSY.RECONVERGENT B1, `(.L_x_16507) ;  /* 0x0000062000017945 */ /* 0x000fe20003800200 */
[----:B------:R-:W-:Y:S01]  /*4aa0*/  MOV R31, 0xff800000 ;  /* 0xff800000001f7802 */ /* 0x000fe20000000f00 */
[----:B------:R-:W-:Y:S02]  /*4ab0*/  IMAD.MOV.U32 R30, RZ, RZ, -0x800000 ;  /* 0xff800000ff1e7424 */ /* 0x000fe400078e00ff */
[----:B------:R-:W-:Y:S05]  /*4ac0*/  @P4 BRA `(.L_x_16508) ;  /* 0x0000000400784947 */ /* 0x000fea0003800000 */
[----:B------:R-:W0:Y:S01]  /*4ad0*/  LDC R15, c[0x0][0x3b0] ;  /* 0x0000ec00ff0f7b82 */ /* 0x000e220000000800 */
[----:B------:R-:W-:Y:S01]  /*4ae0*/  IMAD.MOV.U32 R2, RZ, RZ, RZ ;  /* 0x000000ffff027224 */ /* 0x000fe200078e00ff */
        /* <DEDUP_REMOVED lines=27> */
[----:B------:R-:W-:Y:S01]  /*4ca0*/  HFMA2 R2, -RZ, RZ, 0, 0 ;  /* 0x00000000ff027431 */ /* 0x000fe200000001ff */
[----:B-1----:R-:W-:-:S05]  /*4cb0*/  IADD3 R19, PT, PT, RZ, -R3, RZ ;  /* 0x80000003ff137210 */ /* 0x002fca0007ffe0ff */
[----:B------:R-:W-:-:S04]  /*4cc0*/  IMAD R19, R19, R30, RZ ;  /* 0x0000001e13137224 */ /* 0x000fc800078e02ff */
[----:B------:R-:W-:Y:S01]  /*4cd0*/  IMAD.HI.U32 R36, R3, R19, R2 ;  /* 0x0000001303247227 */ /* 0x000fe200078e0002 */
[----:B------:R-:W-:Y:S02]  /*4ce0*/  LOP3.LUT R2, R0, R15, RZ, 0x3c, !PT ;  /* 0x0000000f00027212 */ /* 0x000fe400078e3cff */
[----:B------:R-:W-:Y:S02]  /*4cf0*/  @P1 IADD3 R11, PT, PT, R11, 0x1, RZ ;  /* 0x000000010b0b1810 */ /* 0x000fe40007ffe0ff */
[----:B------:R-:W-:Y:S02]  /*4d00*/  ISETP.GE.AND P3, PT, R2, RZ, PT ;  /* 0x000000ff0200720c */ /* 0x000fe40003f66270 */
[----:B------:R-:W-:-:S11]  /*4d10*/  MOV R19, R11 ;  /* 0x0000000b00137202 */ /* 0x000fd60000000f00 */
        /* <DEDUP_REMOVED lines=15> */
[----:B------:R-:W-:Y:S02]  /*4e10*/  @P1 IADD3 R2, PT, PT, R2, 0x1, RZ ;  /* 0x0000000102021810 */ /* 0x000fe40007ffe0ff */
[----:B0-----:R-:W-:-:S04]  /*4e20*/  ISETP.NE.U32.AND P1, PT, R64, 0x1, PT ;  /* 0x000000014000780c */ /* 0x001fc80003f25070 */
[----:B------:R-:W-:Y:S01]  /*4e30*/  @!P3 IMAD.MOV R2, RZ, RZ, -R2 ;  /* 0x000000ffff02b224 */ /* 0x000fe200078e0a02 */
[----:B------:R-:W-:-:S04]  /*4e40*/  @!P2 LOP3.LUT R2, RZ, R67, RZ, 0x33, !PT ;  /* 0x00000043ff02a212 */ /* 0x000fc800078e33ff */
[----:B------:R-:W-:-:S05]  /*4e50*/  IADD3 R11, PT, PT, -R2, RZ, RZ ;  /* 0x000000ff020b7210 */ /* 0x000fca0007ffe1ff */
[----:B------:R-:W-:Y:S02]  /*4e60*/  IMAD R11, R67, R11, R14 ;  /* 0x0000000b430b7224 */ /* 0x000fe400078e020e */
[----:B------:R-:W0:Y:S08]  /*4e70*/  LDC.64 R14, c[0x0][0x390] ;  /* 0x0000e400ff0e7b82 */ /* 0x000e300000000a00 */
[----:B------:R-:W1:Y:S01]  /*4e80*/  LDC.64 R66, c[0x0][0x3a0] ;  /* 0x0000e800ff427b82 */ /* 0x000e620000000a00 */
[----:B0-----:R-:W-:-:S04]  /*4e90*/  ISETP.NE.U32.AND P2, PT, R14, 0x1, PT ;  /* 0x000000010e00780c */ /* 0x001fc80003f45070 */
[----:B------:R-:W-:Y:S02]  /*4ea0*/  ISETP.NE.AND.EX P3, PT, R15, RZ, PT, P2 ;  /* 0x000000ff0f00720c */ /* 0x000fe40003f65320 */
[----:B------:R-:W-:Y:S02]  /*4eb0*/  ISETP.NE.AND.EX P2, PT, R65, RZ, PT, P1 ;  /* 0x000000ff4100720c */ /* 0x000fe40003f45310 */
[----:B------:R-:W-:Y:S02]  /*4ec0*/  SEL R3, R19, RZ, P3 ;  /* 0x000000ff13037207 */ /* 0x000fe40001800000 */
[----:B-1----:R-:W-:Y:S02]  /*4ed0*/  ISETP.NE.U32.AND P1, PT, R66, 0x1, PT ;  /* 0x000000014200780c */ /* 0x002fe40003f25070 */
[----:B------:R-:W-:Y:S01]  /*4ee0*/  SEL R12, R2, RZ, P2 ;  /* 0x000000ff020c7207 */ /* 0x000fe20001000000 */
[----:B------:R-:W-:Y:S01]  /*4ef0*/  IMAD R15, R3, UR40, RZ ;  /* 0x00000028030f7c24 */ /* 0x000fe2000f8e02ff */
[----:B------:R-:W-:Y:S01]  /*4f00*/  ISETP.NE.AND.EX P1, PT, R67, RZ, PT, P1 ;  /* 0x000000ff4300720c */ /* 0x000fe20003f25310 */
[----:B------:R-:W0:Y:S02]  /*4f10*/  LDC.64 R2, c[0x0][0x388] ;  /* 0x0000e200ff027b82 */ /* 0x000e240000000a00 */
        /* <DEDUP_REMOVED lines=25> */
.L_x_16508:
[----:B------:R-:W-:Y:S05]  /*50b0*/  BSYNC.RECONVERGENT B1 ;  /* 0x0000000000017941 */ /* 0x000fea0003800200 */
.L_x_16507:
[----:B------:R-:W-:Y:S04]  /*50c0*/  BSSY.RECONVERGENT B1, `(.L_x_16509) ;  /* 0x0000060000017945 */ /* 0x000fe80003800200 */
[----:B------:R-:W-:Y:S05]  /*50d0*/  @P5 BRA `(.L_x_16510) ;  /* 0x0000000400785947 */ /* 0x000fea0003800000 */
[----:B------:R-:W0:Y:S01]  /*50e0*/  LDC R11, c[0x0][0x3b0] ;  /* 0x0000ec00ff0b7b82 */ /* 0x000e220000000800 */
[----:B------:R-:W-:Y:S01]  /*50f0*/  HFMA2 R2, -RZ, RZ, 0, 0 ;  /* 0x00000000ff027431 */ /* 0x000fe200000001ff */
        /* <DEDUP_REMOVED lines=12> */
[----:B------:R-:W-:Y:S02]  /*51c0*/  IMAD R0, R40, UR44, R39 ;  /* 0x0000002c28007c24 */ /* 0x000fe4000f8e0227 */
[----:B------:R-:W-:-:S03]  /*51d0*/  IMAD.HI.U32 R31, R3, R31, R2 ;  /* 0x0000001f031f7227 */ /* 0x000fc600078e0002 */
        /* <DEDUP_REMOVED lines=10> */
[----:B------:R-:W-:Y:S02]  /*5280*/  MOV R2, RZ ;  /* 0x000000ff00027202 */ /* 0x000fe40000000f00 */
[----:B0-----:R-:W-:Y:S02]  /*5290*/  IADD3 R3, PT, PT, R31, 0xffffffe, RZ ;  /* 0x0ffffffe1f037810 */ /* 0x001fe40007ffe0ff */
[----:B------:R-:W-:-:S04]  /*52a0*/  ISETP.NE.AND P2, PT, R11, RZ, PT ;  /* 0x000000ff0b00720c */ /* 0x000fc80003f45270 */
[----:B------:R-:W0:Y:S03]  /*52b0*/  F2I.FTZ.U32.TRUNC.NTZ R3, R3 ;  /* 0x0000000300037305 */ /* 0x000e26000021f000 */
[----:B------:R-:W-:-:S05]  /*52c0*/  @P1 VIADD R10, R10, 0x1 ;  /* 0x000000010a0a1836 */ /* 0x000fca0000000000 */
[----:B------:R-:W-:Y:S01]  /*52d0*/  MOV R31, R10 ;  /* 0x0000000a001f7202 */ /* 0x000fe20000000f00 */
        /* <DEDUP_REMOVED lines=20> */
[----:B------:R-:W-:-:S06]  /*5420*/  @P1 IADD3 R2, PT, PT, R2, 0x1, RZ ;  /* 0x0000000102021810 */ /* 0x000fcc0007ffe0ff */
[----:B------:R-:W-:Y:S02]  /*5430*/  @!P3 IADD3 R2, PT, PT, -R2, RZ, RZ ;  /* 0x000000ff0202b210 */ /* 0x000fe40007ffe1ff */
[----:B------:R-:W-:-:S05]  /*5440*/  @!P2 LOP3.LUT R2, RZ, R14, RZ, 0x33, !PT ;  /* 0x0000000eff02a212 */ /* 0x000fca00078e33ff */
[----:B------:R-:W-:-:S04]  /*5450*/  IMAD.MOV R12, RZ, RZ, -R2 ;  /* 0x000000ffff0c7224 */ /* 0x000fc800078e0a02 */
[----:B------:R-:W-:Y:S02]  /*5460*/  IMAD R12, R14, R12, R11 ;  /* 0x0000000c0e0c7224 */ /* 0x000fe400078e020b */
[----:B------:R-:W0:Y:S08]  /*5470*/  LDC.64 R10, c[0x0][0x390] ;  /* 0x0000e400ff0a7b82 */ /* 0x000e300000000a00 */
[----:B------:R-:W1:Y:S01]  /*5480*/  LDC.64 R14, c[0x0][0x398] ;  /* 0x0000e600ff0e7b82 */ /* 0x000e620000000a00 */
[----:B0-----:R-:W-:-:S04]  /*5490*/  ISETP.NE.U32.AND P2, PT, R10, 0x1, PT ;  /* 0x000000010a00780c */ /* 0x001fc80003f45070 */
[----:B------:R-:W-:Y:S02]  /*54a0*/  ISETP.NE.AND.EX P3, PT, R11, RZ, PT, P2 ;  /* 0x000000ff0b00720c */ /* 0x000fe40003f65320 */
[----:B-1----:R-:W-:Y:S02]  /*54b0*/  ISETP.NE.U32.AND P1, PT, R14, 0x1, PT ;  /* 0x000000010e00780c */ /* 0x002fe40003f25070 */
[----:B------:R-:W-:Y:S02]  /*54c0*/  SEL R3, R31, RZ, P3 ;  /* 0x000000ff1f037207 */ /* 0x000fe40001800000 */
[----:B------:R-:W-:Y:S02]  /*54d0*/  ISETP.NE.AND.EX P2, PT, R15, RZ, PT, P1 ;  /* 0x000000ff0f00720c */ /* 0x000fe40003f45310 */
[----:B--2---:R-:W-:Y:S01]  /*54e0*/  ISETP.NE.U32.AND P1, PT, R64, 0x1, PT ;  /* 0x000000014000780c */ /* 0x004fe20003f25070 */
[----:B------:R-:W-:Y:S01]  /*54f0*/  IMAD R11, R3, UR40, RZ ;  /* 0x00000028030b7c24 */ /* 0x000fe2000f8e02ff */
[----:B------:R-:W-:-:S02]  /*5500*/  SEL R10, R2, RZ, P2 ;  /* 0x000000ff020a7207 */ /* 0x000fc40001000000 */
[----:B------:R-:W0:Y:S01]  /*5510*/  LDC.64 R2, c[0x0][0x388] ;  /* 0x0000e200ff027b82 */ /* 0x000e220000000a00 */
[----:B------:R-:W-:Y:S02]  /*5520*/  ISETP.NE.AND.EX P1, PT, R65, RZ, PT, P1 ;  /* 0x000000ff4100720c */ /* 0x000fe40003f25310 */
[----:B------:R-:W-:Y:S02]  /*5530*/  IMAD R11, R10, UR41, R11 ;  /* 0x000000290a0b7c24 */ /* 0x000fe4000f8e020b */
        /* <DEDUP_REMOVED lines=24> */
.L_x_16510:
[----:B------:R-:W-:Y:S05]  /*56c0*/  BSYNC.RECONVERGENT B1 ;  /* 0x0000000000017941 */ /* 0x000fea0003800200 */
.L_x_16509:
        /* <DEDUP_REMOVED lines=27> */
[----:B------:R-:W-:Y:S01]  /*5880*/  FADD R5, R10, -12583039 ;  /* 0xcb40007f0a057421 */ /* 0x000fe20000000000 */
[----:B------:R-:W-:Y:S01]  /*5890*/  FFMA.SAT R16, R62, R11, 0.5 ;  /* 0x3f0000003e107423 */ /* 0x000fe2000000200b */
[C---:B------:R-:W-:Y:S01]  /*58a0*/  FADD R64, -R15.reuse, R4 ;  /* 0x000000040f407221 */ /* 0x040fe20000000100 */
[----:B------:R-:W-:Y:S01]  /*58b0*/  FFMA R3, R58, 1.4426950216293334961, -R3 ;  /* 0x3fb8aa3b3a037823 */ /* 0x000fe20000000803 */
[----:B------:R-:W-:Y:S01]  /*58c0*/  FFMA R5, R60, 1.4426950216293334961, -R5 ;  /* 0x3fb8aa3b3c057823 */ /* 0x000fe20000000805 */
[----:B------:R-:W-:Y:S01]  /*58d0*/  FFMA.RM R16, R16, R13, 12582913 ;  /* 0x4b40000110107423 */ /* 0x000fe2000000400d */
[C---:B------:R-:W-:Y:S01]  /*58e0*/  FADD R46, -R15.reuse, R18 ;  /* 0x000000120f2e7221 */ /* 0x040fe20000000100 */
[----:B------:R-:W-:Y:S01]  /*58f0*/  FFMA R3, R58, 1.925963033500011079e-08, R3 ;  /* 0x32a570603a037823 */ /* 0x000fe20000000003 */
[----:B------:R-:W-:Y:S01]  /*5900*/  FFMA R60, R60, 1.925963033500011079e-08, R5 ;  /* 0x32a570603c3c7823 */ /* 0x000fe20000000005 */
[----:B------:R-:W-:Y:S01]  /*5910*/  FADD R5, R16, -12583039 ;  /* 0xcb40007f10057421 */ /* 0x000fe20000000000 */
[----:B------:R-:W-:Y:S01]  /*5920*/  FFMA.SAT R18, R64, R11, 0.5 ;  /* 0x3f00000040127423 */ /* 0x000fe2000000200b */
[----:B------:R-:W-:Y:S01]  /*5930*/  SHF.L.U32 R2, R2, 0x17, RZ ;  /* 0x0000001702027819 */ /* 0x000fe200000006ff */
[C---:B------:R-:W-:Y:S01]  /*5940*/  FADD R0, -R15.reuse, R35 ;  /* 0x000000230f007221 */ /* 0x040fe20000000100 */
        /* <DEDUP_REMOVED lines=50> */
[----:B------:R-:W-:Y:S01]  /*5c70*/  SHF.L.U32 R4, R9, 0x17, RZ ;  /* 0x0000001709047819 */ /* 0x000fe200000006ff */
[----:B------:R-:W-:Y:S02]  /*5c80*/  FMUL R3, R3, R64 ;  /* 0x0000004003037220 */ /* 0x000fe40000400000 */
[----:B------:R-:W-:Y:S02]  /*5c90*/  FADD R7, R18, -12583039 ;  /* 0xcb40007f12077421 */ /* 0x000fe40000000000 */
[----:B0-----:R-:W-:Y:S01]  /*5ca0*/  FMUL R4, R4, R15 ;  /* 0x0000000f04047220 */ /* 0x001fe20000400000 */
[----:B------:R-:W-:Y:S01]  /*5cb0*/  FFMA.RM R15, R6, R13, 12582913 ;  /* 0x4b400001060f7423 */ /* 0x000fe2000000400d */
[----:B------:R-:W-:Y:S01]  /*5cc0*/  FFMA R7, R8, 1.4426950216293334961, -R7 ;  /* 0x3fb8aa3b08077823 */ /* 0x000fe20000000807 */
[----:B------:R-:W-:Y:S02]  /*5cd0*/  IMAD.SHL.U32 R6, R10, 0x800000, RZ ;  /* 0x008000000a067824 */ /* 0x000fe400078e00ff */
[C---:B------:R-:W-:Y:S01]  /*5ce0*/  FADD R21, R15.reuse, -12583039 ;  /* 0xcb40007f0f157421 */ /* 0x040fe20000000000 */
[----:B------:R-:W-:Y:S01]  /*5cf0*/  FFMA R9, R8, 1.925963033500011079e-08, R7 ;  /* 0x32a5706008097823 */ /* 0x000fe20000000007 */
[----:B------:R-:W-:Y:S01]  /*5d00*/  IMAD.SHL.U32 R15, R15, 0x800000, RZ ;  /* 0x008000000f0f7824 */ /* 0x000fe200078e00ff */
        /* <DEDUP_REMOVED lines=9> */
[----:B------:R-:W-:Y:S01]  /*5da0*/  SHF.L.U32 R7, R17, 0x17, RZ ;  /* 0x0000001711077819 */ /* 0x000fe200000006ff */
        /* <DEDUP_REMOVED lines=22> */
[----:B------:R-:W-:Y:S01]  /*5f10*/  SHF.L.U32 R16, R16, 0x17, RZ ;  /* 0x0000001710107819 */ /* 0x000fe200000006ff */
[----:B------:R-:W-:Y:S01]  /*5f20*/  FFMA.RM R15, R10, R13, 12582913 ;  /* 0x4b4000010a0f7423 */ /* 0x000fe2000000400d */
[----:B------:R-:W0:Y:S01]  /*5f30*/  MUFU.EX2 R17, R17 ;  /* 0x0000001100117308 */ /* 0x000e220000000800 */
[----:B------:R-:W-:Y:S01]  /*5f40*/  SHF.L.U32 R10, R44, 0x17, RZ ;  /* 0x000000172c0a7819 */ /* 0x000fe200000006ff */
[----:B------:R-:W-:Y:S01]  /*5f50*/  FFMA R19, R36, 1.925963033500011079e-08, R19 ;  /* 0x32a5706024137823 */ /* 0x000fe20000000013 */
[C---:B------:R-:W-:Y:S01]  /*5f60*/  FADD R21, R15.reuse, -12583039 ;  /* 0xcb40007f0f157421 */ /* 0x040fe20000000000 */
[----:B------:R-:W-:Y:S01]  /*5f70*/  FFMA R27, R20, 1.4426950216293334961, -R27 ;  /* 0x3fb8aa3b141b7823 */ /* 0x000fe2000000081b */
[----:B------:R-:W-:Y:S01]  /*5f80*/  SHF.L.U32 R15, R15, 0x17, RZ ;  /* 0x000000170f0f7819 */ /* 0x000fe200000006ff */
[----:B--2---:R-:W-:Y:S01]  /*5f90*/  FMUL R10, R10, R23 ;  /* 0x000000170a0a7220 */ /* 0x004fe20000400000 */
[----:B------:R-:W-:Y:S01]  /*5fa0*/  FFMA R21, R52, 1.4426950216293334961, -R21 ;  /* 0x3fb8aa3b34157823 */ /* 0x000fe20000000815 */
[----:B------:R-:W-:Y:S01]  /*5fb0*/  FFMA.RM R23, R18, R13, 12582913 ;  /* 0x4b40000112177423 */ /* 0x000fe2000000400d */
[----:B------:R-:W-:Y:S01]  /*5fc0*/  FFMA R27, R20, 1.925963033500011079e-08, R27 ;  /* 0x32a57060141b7823 */ /* 0x000fe2000000001b */
[----:B------:R2:W3:Y:S01]  /*5fd0*/  MUFU.EX2 R18, R19 ;  /* 0x0000001300127308 */ /* 0x0004e20000000800 */
[----:B------:R-:W-:Y:S01]  /*5fe0*/  FFMA R21, R52, 1.925963033500011079e-08, R21 ;  /* 0x32a5706034157823 */ /* 0x000fe20000000015 */
[----:B------:R-:W-:-:S04]  /*5ff0*/  FFMA.SAT R36, R42, R11, 0.5 ;  /* 0x3f0000002a247423 */ /* 0x000fc8000000200b */
[----:B------:R-:W-:Y:S01]  /*6000*/  FFMA.RM R36, R36, R13, 12582913 ;  /* 0x4b40000124247423 */ /* 0x000fe2000000400d */
[----:B0-----:R-:W-:Y:S01]  /*6010*/  FMUL R16, R16, R17 ;  /* 0x0000001110107220 */ /* 0x001fe20000400000 */
[----:B------:R-:W0:Y:S01]  /*6020*/  MUFU.EX2 R20, R21 ;  /* 0x0000001500147308 */ /* 0x000e220000000800 */
[----:B------:R-:W-:Y:S01]  /*6030*/  FADD R17, R23, -12583039 ;  /* 0xcb40007f17117421 */ /* 0x000fe20000000000 */
[----:B--2---:R-:W-:Y:S01]  /*6040*/  SHF.L.U32 R19, R25, 0x17, RZ ;  /* 0x0000001719137819 */ /* 0x004fe200000006ff */
[----:B------:R-:W-:Y:S02]  /*6050*/  FADD R29, R36, -12583039 ;  /* 0xcb40007f241d7421 */ /* 0x000fe40000000000 */
[----:B------:R-:W-:Y:S02]  /*6060*/  FFMA R17, R54, 1.4426950216293334961, -R17 ;  /* 0x3fb8aa3b36117823 */ /* 0x000fe40000000811 */
[----:B------:R-:W-:Y:S02]  /*6070*/  FFMA R29, R42, 1.4426950216293334961, -R29 ;  /* 0x3fb8aa3b2a1d7823 */ /* 0x000fe4000000081d */
[----:B------:R-:W-:Y:S01]  /*6080*/  FFMA R54, R54, 1.925963033500011079e-08, R17 ;  /* 0x32a5706036367823 */ /* 0x000fe20000000011 */
[----:B------:R-:W-:-:S02]  /*6090*/  IMAD.SHL.U32 R17, R34, 0x800000, RZ ;  /* 0x0080000022117824 */ /* 0x000fc400078e00ff */
[-C--:B------:R-:W-:Y:S01]  /*60a0*/  FFMA.SAT R34, R22, R11.reuse, 0.5 ;  /* 0x3f00000016227423 */ /* 0x080fe2000000200b */
[----:B------:R-:W-:Y:S01]  /*60b0*/  FFMA R29, R42, 1.925963033500011079e-08, R29 ;  /* 0x32a570602a1d7823 */ /* 0x000fe2000000001d */
[----:B------:R-:W-:Y:S01]  /*60c0*/  FFMA.SAT R42, R46, R11, 0.5 ;  /* 0x3f0000002e2a7423 */ /* 0x000fe2000000200b */
[----:B---3--:R-:W-:Y:S01]  /*60d0*/  FMUL R17, R17, R18 ;  /* 0x0000001211117220 */ /* 0x008fe20000400000 */
[----:B------:R-:W-:Y:S01]  /*60e0*/  FFMA.RM R34, R34, R13, 12582913 ;  /* 0x4b40000122227423 */ /* 0x000fe2000000400d */
[----:B0-----:R-:W-:Y:S01]  /*60f0*/  FMUL R18, R15, R20 ;  /* 0x000000140f127220 */ /* 0x001fe20000400000 */
[----:B------:R-:W-:Y:S02]  /*6100*/  FFMA.SAT R20, R50, R11, 0.5 ;  /* 0x3f00000032147423 */ /* 0x000fe4000000200b */
[----:B------:R-:W-:Y:S01]  /*6110*/  FADD R21, R34, -12583039 ;  /* 0xcb40007f22157421 */ /* 0x000fe20000000000 */
[-C--:B------:R-:W-:Y:S01]  /*6120*/  FFMA.RM R42, R42, R13.reuse, 12582913 ;  /* 0x4b4000012a2a7423 */ /* 0x080fe2000000400d */
[----:B------:R-:W-:-:S02]  /*6130*/  FFMA.RM R31, R20, R13, 12582913 ;  /* 0x4b400001141f7423 */ /* 0x000fc4000000400d */
[C---:B------:R-:W-:Y:S01]  /*6140*/  FFMA R21, R22.reuse, 1.4426950216293334961, -R21 ;  /* 0x3fb8aa3b16157823 */ /* 0x040fe20000000815 */
[----:B------:R-:W0:Y:S01]  /*6150*/  MUFU.EX2 R20, R27 ;  /* 0x0000001b00147308 */ /* 0x000e220000000800 */
[----:B------:R-:W-:Y:S02]  /*6160*/  FADD R15, R31, -12583039 ;  /* 0xcb40007f1f0f7421 */ /* 0x000fe40000000000 */
[----:B------:R-:W-:Y:S01]  /*6170*/  FFMA R25, R22, 1.925963033500011079e-08, R21 ;  /* 0x32a5706016197823 */ /* 0x000fe20000000015 */
[-C--:B------:R-:W-:Y:S01]  /*6180*/  FFMA.SAT R22, R56, R11.reuse, 0.5 ;  /* 0x3f00000038167423 */ /* 0x080fe2000000200b */
[----:B------:R-:W-:Y:S01]  /*6190*/  SHF.L.U32 R21, R36, 0x17, RZ ;  /* 0x0000001724157819 */ /* 0x000fe200000006ff */
[----:B------:R-:W-:Y:S01]  /*61a0*/  FFMA R15, R50, 1.4426950216293334961, -R15 ;  /* 0x3fb8aa3b320f7823 */ /* 0x000fe2000000080f */
[----:B------:R-:W-:Y:S01]  /*61b0*/  FFMA.SAT R36, R28, R11, 0.5 ;  /* 0x3f0000001c247423 */ /* 0x000fe2000000200b */
[----:B------:R-:W-:Y:S02]  /*61c0*/  FFMA.RM R35, R22, R13, 12582913 ;  /* 0x4b40000116237423 */ /* 0x000fe4000000400d */
[----:B------:R-:W-:Y:S01]  /*61d0*/  FFMA R50, R50, 1.925963033500011079e-08, R15 ;  /* 0x32a5706032327823 */ /* 0x000fe2000000000f */
[----:B------:R-:W2:Y:S01]  /*61e0*/  MUFU.EX2 R22, R29 ;  /* 0x0000001d00167308 */ /* 0x000ea20000000800 */
[----:B0-----:R-:W-:Y:S01]  /*61f0*/  FMUL R19, R19, R20 ;  /* 0x0000001413137220 */ /* 0x001fe20000400000 */
[----:B------:R-:W-:-:S06]  /*6200*/  IMAD.SHL.U32 R20, R23, 0x800000, RZ ;  /* 0x0080000017147824 */ /* 0x000fcc00078e00ff */
[----:B------:R-:W0:Y:S01]  /*6210*/  MUFU.EX2 R15, R54 ;  /* 0x00000036000f7308 */ /* 0x000e220000000800 */
[----:B------:R-:W-:-:S04]  /*6220*/  FADD R23, R42, -12583039 ;  /* 0xcb40007f2a177421 */ /* 0x000fc80000000000 */
[C---:B------:R-:W-:Y:S01]  /*6230*/  FFMA R23, R46.reuse, 1.4426950216293334961, -R23 ;  /* 0x3fb8aa3b2e177823 */ /* 0x040fe20000000817 */
[----:B--2---:R-:W-:Y:S01]  /*6240*/  FMUL R21, R21, R22 ;  /* 0x0000001615157220 */ /* 0x004fe20000400000 */
[----:B------:R-:W-:Y:S02]  /*6250*/  SHF.L.U32 R22, R31, 0x17, RZ ;  /* 0x000000171f167819 */ /* 0x000fe400000006ff */
[----:B------:R-:W-:Y:S01]  /*6260*/  FFMA R46, R46, 1.925963033500011079e-08, R23 ;  /* 0x32a570602e2e7823 */ /* 0x000fe20000000017 */
[----:B0-----:R-:W-:Y:S01]  /*6270*/  FMUL R20, R20, R15 ;  /* 0x0000000f14147220 */ /* 0x001fe20000400000 */
[C---:B------:R-:W-:Y:S01]  /*6280*/  FADD R15, R35.reuse, -12583039 ;  /* 0xcb40007f230f7421 */ /* 0x040fe20000000000 */
[----:B------:R-:W-:-:S03]  /*6290*/  SHF.L.U32 R35, R35, 0x17, RZ ;  /* 0x0000001723237819 */ /* 0x000fc600000006ff */
[----:B------:R-:W-:Y:S01]  /*62a0*/  MUFU.EX2 R46, R46 ;  /* 0x0000002e002e7308 */ /* 0x000fe20000000800 */
[----:B------:R-:W-:-:S04]  /*62b0*/  FFMA R15, R56, 1.4426950216293334961, -R15 ;  /* 0x3fb8aa3b380f7823 */ /* 0x000fc8000000080f */
[----:B------:R-:W-:-:S03]  /*62c0*/  FFMA R56, R56, 1.925963033500011079e-08, R15 ;  /* 0x32a5706038387823 */ /* 0x000fc6000000000f */
        /* <DEDUP_REMOVED lines=10> */
[----:B------:R-:W-:-:S03]  /*6370*/  IMAD.SHL.U32 R23, R34, 0x800000, RZ ;  /* 0x0080000022177824 */ /* 0x000fc600078e00ff */
[----:B------:R-:W-:Y:S01]  /*6380*/  FFMA.RM R27, R28, R13, 12582913 ;  /* 0x4b4000011c1b7423 */ /* 0x000fe2000000400d */
[-C--:B------:R-:W-:Y:S01]  /*6390*/  FFMA.SAT R28, R30, R11.reuse, 0.5 ;  /* 0x3f0000001e1c7423 */ /* 0x080fe2000000200b */
[----:B0-----:R-:W-:Y:S01]  /*63a0*/  FMUL R23, R23, R36 ;  /* 0x0000002417177220 */ /* 0x001fe20000400000 */
[----:B------:R-:W-:Y:S01]  /*63b0*/  FFMA.SAT R36, R12, R11, 0.5 ;  /* 0x3f0000000c247423 */ /* 0x000fe2000000200b */
[C---:B------:R-:W-:Y:S01]  /*63c0*/  FADD R29, R27.reuse, -12583039 ;  /* 0xcb40007f1b1d7421 */ /* 0x040fe20000000000 */
[----:B------:R-:W-:Y:S01]  /*63d0*/  FFMA.RM R28, R28, R13, 12582913 ;  /* 0x4b4000011c1c7423 */ /* 0x000fe2000000400d */
[----:B------:R-:W-:Y:S02]  /*63e0*/  SHF.L.U32 R27, R27, 0x17, RZ ;  /* 0x000000171b1b7819 */ /* 0x000fe400000006ff */
[----:B------:R-:W-:Y:S01]  /*63f0*/  FFMA R29, R24, 1.4426950216293334961, -R29 ;  /* 0x3fb8aa3b181d7823 */ /* 0x000fe2000000081d */
[C---:B------:R-:W-:Y:S01]  /*6400*/  FADD R25, R28.reuse, -12583039 ;  /* 0xcb40007f1c197421 */ /* 0x040fe20000000000 */
[----:B------:R-:W-:-:S02]  /*6410*/  SHF.L.U32 R28, R28, 0x17, RZ ;  /* 0x000000171c1c7819 */ /* 0x000fc400000006ff */
[----:B------:R-:W-:Y:S01]  /*6420*/  FFMA R34, R24, 1.925963033500011079e-08, R29 ;  /* 0x32a5706018227823 */ /* 0x000fe2000000001d */
[----:B------:R-:W-:Y:S01]  /*6430*/  FFMA.RM R29, R36, R13, 12582913 ;  /* 0x4b400001241d7423 */ /* 0x000fe2000000400d */
[----:B------:R-:W-:Y:S01]  /*6440*/  FMUL R24, R35, R56 ;  /* 0x0000003823187220 */ /* 0x000fe20000400000 */
[C---:B------:R-:W-:Y:S02]  /*6450*/  FFMA R25, R30.reuse, 1.4426950216293334961, -R25 ;  /* 0x3fb8aa3b1e197823 */ /* 0x040fe40000000819 */
[C---:B------:R-:W-:Y:S01]  /*6460*/  FADD R35, R29.reuse, -12583039 ;  /* 0xcb40007f1d237421 */ /* 0x040fe20000000000 */
[----:B------:R-:W0:Y:S01]  /*6470*/  MUFU.EX2 R34, R34 ;  /* 0x0000002200227308 */ /* 0x000e220000000800 */
[----:B------:R-:W-:Y:S01]  /*6480*/  FFMA R30, R30, 1.925963033500011079e-08, R25 ;  /* 0x32a570601e1e7823 */ /* 0x000fe20000000019 */
[----:B------:R-:W-:Y:S01]  /*6490*/  SHF.L.U32 R25, R42, 0x17, RZ ;  /* 0x000000172a197819 */ /* 0x000fe200000006ff */
[----:B------:R-:W-:Y:S01]  /*64a0*/  FFMA R35, R12, 1.4426950216293334961, -R35 ;  /* 0x3fb8aa3b0c237823 */ /* 0x000fe20000000823 */
[----:B------:R-:W-:Y:S01]  /*64b0*/  FFMA.SAT R42, R26, R11, 0.5 ;  /* 0x3f0000001a2a7423 */ /* 0x000fe2000000200b */
[----:B------:R-:W-:-:S02]  /*64c0*/  IMAD.SHL.U32 R29, R29, 0x800000, RZ ;  /* 0x008000001d1d7824 */ /* 0x000fc400078e00ff */
[----:B------:R-:W-:Y:S01]  /*64d0*/  FFMA R35, R12, 1.925963033500011079e-08, R35 ;  /* 0x32a570600c237823 */ /* 0x000fe20000000023 */
[----:B------:R-:W-:Y:S01]  /*64e0*/  FFMA.SAT R12, R14, R11, 0.5 ;  /* 0x3f0000000e0c7423 */ /* 0x000fe2000000200b */
[-C--:B------:R-:W-:Y:S01]  /*64f0*/  FFMA.RM R42, R42, R13.reuse, 12582913 ;  /* 0x4b4000012a2a7423 */ /* 0x080fe2000000400d */
[----:B------:R-:W-:Y:S02]  /*6500*/  FMUL R25, R25, R46 ;  /* 0x0000002e19197220 */ /* 0x000fe40000400000 */
[----:B------:R-:W-:Y:S02]  /*6510*/  FFMA.RM R36, R12, R13, 12582913 ;  /* 0x4b4000010c247423 */ /* 0x000fe4000000400d */
[----:B------:R2:W3:Y:S02]  /*6520*/  MUFU.EX2 R13, R30 ;  /* 0x0000001e000d7308 */ /* 0x0004e40000000800 */
[----:B------:R-:W-:Y:S01]  /*6530*/  FADD R11, R36, -12583039 ;  /* 0xcb40007f240b7421 */ /* 0x000fe20000000000 */
[----:B0-----:R-:W-:-:S03]  /*6540*/  FMUL R27, R27, R34 ;  /* 0x000000221b1b7220 */ /* 0x001fc60000400000 */
[----:B------:R-:W-:Y:S01]  /*6550*/  FFMA R11, R14, 1.4426950216293334961, -R11 ;  /* 0x3fb8aa3b0e0b7823 */ /* 0x000fe2000000080b */
[----:B--2---:R-:W-:-:S03]  /*6560*/  SHF.L.U32 R30, R36, 0x17, RZ ;  /* 0x00000017241e7819 */ /* 0x004fc600000006ff */
[----:B------:R-:W-:Y:S01]  /*6570*/  FFMA R37, R14, 1.925963033500011079e-08, R11 ;  /* 0x32a570600e257823 */ /* 0x000fe2000000000b */
[----:B------:R-:W-:Y:S01]  /*6580*/  FADD R11, R42, -12583039 ;  /* 0xcb40007f2a0b7421 */ /* 0x000fe20000000000 */
[----:B------:R-:W0:Y:S03]  /*6590*/  MUFU.EX2 R14, R35 ;  /* 0x00000023000e7308 */ /* 0x000e260000000800 */
[----:B------:R-:W-:Y:S01]  /*65a0*/  FFMA R11, R26, 1.4426950216293334961, -R11 ;  /* 0x3fb8aa3b1a0b7823 */ /* 0x000fe2000000080b */
[----:B---3--:R-:W-:-:S03]  /*65b0*/  FMUL R28, R28, R13 ;  /* 0x0000000d1c1c7220 */ /* 0x008fc60000400000 */
[----:B------:R-:W-:Y:S01]  /*65c0*/  FFMA R44, R26, 1.925963033500011079e-08, R11 ;  /* 0x32a570601a2c7823 */ /* 0x000fe2000000000b */
[----:B------:R-:W-:Y:S01]  /*65d0*/  FADD R11, RZ, R5 ;  /* 0x00000005ff0b7221 */ /* 0x000fe20000000000 */
[----:B------:R2:W3:Y:S03]  /*65e0*/  MUFU.EX2 R26, R31 ;  /* 0x0000001f001a7308 */ /* 0x0004e60000000800 */
[----:B------:R-:W-:-:S04]  /*65f0*/  FADD R11, R11, R0 ;  /* 0x000000000b0b7221 */ /* 0x000fc80000000000 */
[----:B------:R-:W-:Y:S01]  /*6600*/  FADD R12, R11, R2 ;  /* 0x000000020b0c7221 */ /* 0x000fe20000000000 */
[----:B------:R-:W4:Y:S01]  /*6610*/  MUFU.EX2 R37, R37 ;  /* 0x0000002500257308 */ /* 0x000f220000000800 */
[----:B0-----:R-:W-:Y:S01]  /*6620*/  FMUL R29, R29, R14 ;  /* 0x0000000e1d1d7220 */ /* 0x001fe20000400000 */
[----:B--2---:R-:W-:Y:S01]  /*6630*/  SHF.L.U32 R31, R42, 0x17, RZ ;  /* 0x000000172a1f7819 */ /* 0x004fe200000006ff */
[----:B------:R-:W-:-:S04]  /*6640*/  FADD R11, R12, R3 ;  /* 0x000000030c0b7221 */ /* 0x000fc80000000000 */
[----:B------:R-:W-:Y:S01]  /*6650*/  FADD R11, R11, R4 ;  /* 0x000000040b0b7221 */ /* 0x000fe20000000000 */
[----:B------:R-:W0:Y:S01]  /*6660*/  MUFU.EX2 R44, R44 ;  /* 0x0000002c002c7308 */ /* 0x000e220000000800 */
[----:B---3--:R-:W-:Y:S02]  /*6670*/  FMUL R26, R15, R26 ;  /* 0x0000001a0f1a7220 */ /* 0x008fe40000400000 */
[----:B------:R-:W-:-:S04]  /*6680*/  FADD R12, R11, R6 ;  /* 0x000000060b0c7221 */ /* 0x000fc80000000000 */
[----:B------:R-:W-:Y:S01]  /*6690*/  FADD R11, R12, R7 ;  /* 0x000000070c0b7221 */ /* 0x000fe20000000000 */
[----:B----4-:R-:W-:-:S03]  /*66a0*/  FMUL R30, R30, R37 ;  /* 0x000000251e1e7220 */ /* 0x010fc60000400000 */
        /* <DEDUP_REMOVED lines=29> */
.L_x_16602:
        /* <DEDUP_REMOVED lines=12> */
[----:B-1----:R-:W-:Y:S05]  /*6940*/  CALL.REL.NOINC `($__internal_260_$__cuda_sm3x_div_rn_noftz_f32_slowpath) ;  /* 0x0000003c00647944 */ /* 0x002fea0003c00000 */
[----:B------:R-:W-:-:S07]  /*6950*/  MOV R14, R5 ;  /* 0x00000005000e7202 */ /* 0x000fce0000000f00 */
.L_x_16513:
[----:B------:R-:W-:Y:S05]  /*6960*/  BSYNC.RECONVERGENT B3 ;  /* 0x0000000000037941 */ /* 0x000fea0003800200 */
.L_x_16512:
        /* <DEDUP_REMOVED lines=12> */
[----:B-1----:R-:W-:Y:S05]  /*6a30*/  CALL.REL.NOINC `($__internal_260_$__cuda_sm3x_div_rn_noftz_f32_slowpath) ;  /* 0x0000003c00287944 */ /* 0x002fea0003c00000 */
[----:B------:R-:W-:-:S07]  /*6a40*/  MOV R15, R5 ;  /* 0x00000005000f7202 */ /* 0x000fce0000000f00 */
.L_x_16515:
[----:B------:R-:W-:Y:S05]  /*6a50*/  BSYNC.RECONVERGENT B3 ;  /* 0x0000000000037941 */ /* 0x000fea0003800200 */
.L_x_16514:
        /* <DEDUP_REMOVED lines=14> */
.L_x_16517:
[----:B------:R-:W-:Y:S05]  /*6b40*/  BSYNC.RECONVERGENT B3 ;  /* 0x0000000000037941 */ /* 0x000fea0003800200 */
.L_x_16516:
        /* <DEDUP_REMOVED lines=14> */
.L_x_16519:
[----:B------:R-:W-:Y:S05]  /*6c30*/  BSYNC.RECONVERGENT B3 ;  /* 0x0000000000037941 */ /* 0x000fea0003800200 */
.L_x_16518:
        /* <DEDUP_REMOVED lines=14> */
.L_x_16521:
[----:B------:R-:W-:Y:S05]  /*6d20*/  BSYNC.RECONVERGENT B3 ;  /* 0x0000000000037941 */ /* 0x000fea0003800200 */
.L_x_16520:
        /* <DEDUP_REMOVED lines=14> */
.L_x_16523:
[----:B------:R-:W-:Y:S05]  /*6e10*/  BSYNC.RECONVERGENT B3 ;  /* 0x0000000000037941 */ /* 0x000fea0003800200 */
.L_x_16522:
        /* <DEDUP_REMOVED lines=14> */
.L_x_16525:
[----:B------:R-:W-:Y:S05]  /*6f00*/  BSYNC.RECONVERGENT B3 ;  /* 0x0000000000037941 */ /* 0x000fea0003800200 */
.L_x_16524:
        /* <DEDUP_REMOVED lines=14> */
.L_x_16527:
[----:B------:R-:W-:Y:S05]  /*6ff0*/  BSYNC.RECONVERGENT B3 ;  /* 0x0000000000037941 */ /* 0x000fea0003800200 */
.L_x_16526:
        /* <DEDUP_REMOVED lines=14> */
.L_x_16529:
[----:B------:R-:W-:Y:S05]  /*70e0*/  BSYNC.RECONVERGENT B3 ;  /* 0x0000000000037941 */ /* 0x000fea0003800200 */
.L_x_16528:
        /* <DEDUP_REMOVED lines=14> */
.L_x_16531:
[----:B------:R-:W-:Y:S05]  /*71d0*/  BSYNC.RECONVERGENT B3 ;  /* 0x0000000000037941 */ /* 0x000fea0003800200 */
.L_x_16530:
        /* <DEDUP_REMOVED lines=14> */
.L_x_16533:
[----:B------:R-:W-:Y:S05]  /*72c0*/  BSYNC.RECONVERGENT B3 ;  /* 0x0000000000037941 */ /* 0x000fea0003800200 */
.L_x_16532:
        /* <DEDUP_REMOVED lines=14> */
.L_x_16535:
[----:B------:R-:W-:Y:S05]  /*73b0*/  BSYNC.RECONVERGENT B3 ;  /* 0x0000000000037941 */ /* 0x000fea0003800200 */
.L_x_16534:
        /* <DEDUP_REMOVED lines=14> */
.L_x_16537:
[----:B------:R-:W-:Y:S05]  /*74a0*/  BSYNC.RECONVERGENT B3 ;  /* 0x0000000000037941 */ /* 0x000fea0003800200 */
.L_x_16536:
        /* <DEDUP_REMOVED lines=14> */
.L_x_16539:
[----:B------:R-:W-:Y:S05]  /*7590*/  BSYNC.RECONVERGENT B3 ;  /* 0x0000000000037941 */ /* 0x000fea0003800200 */
.L_x_16538:
        /* <DEDUP_REMOVED lines=14> */
.L_x_16541:
[----:B------:R-:W-:Y:S05]  /*7680*/  BSYNC.RECONVERGENT B3 ;  /* 0x0000000000037941 */ /* 0x000fea0003800200 */
.L_x_16540:
        /* <DEDUP_REMOVED lines=14> */
.L_x_16543:
[----:B------:R-:W-:Y:S05]  /*7770*/  BSYNC.RECONVERGENT B3 ;  /* 0x0000000000037941 */ /* 0x000fea0003800200 */
.L_x_16542:
        /* <DEDUP_REMOVED lines=14> */
.L_x_16545:
[----:B------:R-:W-:Y:S05]  /*7860*/  BSYNC.RECONVERGENT B3 ;  /* 0x0000000000037941 */ /* 0x000fea0003800200 */
.L_x_16544:
        /* <DEDUP_REMOVED lines=14> */
.L_x_16547:
[----:B------:R-:W-:Y:S05]  /*7950*/  BSYNC.RECONVERGENT B3 ;  /* 0x0000000000037941 */ /* 0x000fea0003800200 */
.L_x_16546:
        /* <DEDUP_REMOVED lines=14> */
.L_x_16549:
[----:B------:R-:W-:Y:S05]  /*7a40*/  BSYNC.RECONVERGENT B3 ;  /* 0x0000000000037941 */ /* 0x000fea0003800200 */
.L_x_16548:
        /* <DEDUP_REMOVED lines=14> */
.L_x_16551:
[----:B------:R-:W-:Y:S05]  /*7b30*/  BSYNC.RECONVERGENT B3 ;  /* 0x0000000000037941 */ /* 0x000fea0003800200 */
.L_x_16550:
        /* <DEDUP_REMOVED lines=14> */
.L_x_16553:
[----:B------:R-:W-:Y:S05]  /*7c20*/  BSYNC.RECONVERGENT B3 ;  /* 0x0000000000037941 */ /* 0x000fea0003800200 */
.L_x_16552:
        /* <DEDUP_REMOVED lines=14> */
.L_x_16555:
[----:B------:R-:W-:Y:S05]  /*7d10*/  BSYNC.RECONVERGENT B3 ;  /* 0x0000000000037941 */ /* 0x000fea0003800200 */
.L_x_16554:
        /* <DEDUP_REMOVED lines=14> */
.L_x_16557:
[----:B------:R-:W-:Y:S05]  /*7e00*/  BSYNC.RECONVERGENT B3 ;  /* 0x0000000000037941 */ /* 0x000fea0003800200 */
.L_x_16556:
        /* <DEDUP_REMOVED lines=14> */
.L_x_16559:
[----:B------:R-:W-:Y:S05]  /*7ef0*/  BSYNC.RECONVERGENT B3 ;  /* 0x0000000000037941 */ /* 0x000fea0003800200 */
.L_x_16558:
        /* <DEDUP_REMOVED lines=14> */
.L_x_16561:
[----:B------:R-:W-:Y:S05]  /*7fe0*/  BSYNC.RECONVERGENT B3 ;  /* 0x0000000000037941 */ /* 0x000fea0003800200 */
.L_x_16560:
        /* <DEDUP_REMOVED lines=13> */
.L_x_16563:
[----:B------:R-:W-:Y:S05]  /*80c0*/  BSYNC.RECONVERGENT B3 ;  /* 0x0000000000037941 */ /* 0x000fea0003800200 */
.L_x_16562:
        /* <DEDUP_REMOVED lines=21> */
.L_x_16565:
[----:B------:R-:W-:Y:S05]  /*8220*/  BSYNC.RECONVERGENT B1 ;  /* 0x0000000000017941 */ /* 0x000fea0003800200 */
.L_x_16564:
        /* <DEDUP_REMOVED lines=28> */
.L_x_16567:
[----:B------:R-:W-:Y:S05]  /*83f0*/  BSYNC.RECONVERGENT B1 ;  /* 0x0000000000017941 */ /* 0x000fea0003800200 */
.L_x_16566:
        /* <DEDUP_REMOVED lines=18> */
.L_x_16569:
[----:B------:R-:W-:Y:S05]  /*8520*/  BSYNC.RECONVERGENT B1 ;  /* 0x0000000000017941 */ /* 0x000fea0003800200 */
.L_x_16568:
        /* <DEDUP_REMOVED lines=18> */
.L_x_16571:
[----:B------:R-:W-:Y:S05]  /*8650*/  BSYNC.RECONVERGENT B1 ;  /* 0x0000000000017941 */ /* 0x000fea0003800200 */
.L_x_16570:
        /* <DEDUP_REMOVED lines=18> */
.L_x_16573:
[----:B------:R-:W-:Y:S05]  /*8780*/  BSYNC.RECONVERGENT B1 ;  /* 0x0000000000017941 */ /* 0x000fea0003800200 */
.L_x_16572:
        /* <DEDUP_REMOVED lines=18> */
.L_x_16575:
[----:B------:R-:W-:Y:S05]  /*88b0*/  BSYNC.RECONVERGENT B1 ;  /* 0x0000000000017941 */ /* 0x000fea0003800200 */
.L_x_16574:
        /* <DEDUP_REMOVED lines=30> */
.L_x_16577:
[----:B------:R-:W-:Y:S05]  /*8aa0*/  BSYNC.RECONVERGENT B1 ;  /* 0x0000000000017941 */ /* 0x000fea0003800200 */
.L_x_16576:
        /* <DEDUP_REMOVED lines=18> */
.L_x_16579:
[----:B------:R-:W-:Y:S05]  /*8bd0*/  BSYNC.RECONVERGENT B1 ;  /* 0x0000000000017941 */ /* 0x000fea0003800200 */
.L_x_16578:
        /* <DEDUP_REMOVED lines=18> */
.L_x_16581:
[----:B------:R-:W-:Y:S05]  /*8d00*/  BSYNC.RECONVERGENT B1 ;  /* 0x0000000000017941 */ /* 0x000fea0003800200 */
.L_x_16580:
        /* <DEDUP_REMOVED lines=18> */
.L_x_16583:
[----:B------:R-:W-:Y:S05]  /*8e30*/  BSYNC.RECONVERGENT B1 ;  /* 0x0000000000017941 */ /* 0x000fea0003800200 */
.L_x_16582:
        /* <DEDUP_REMOVED lines=18> */
.L_x_16585:
[----:B------:R-:W-:Y:S05]  /*8f60*/  BSYNC.RECONVERGENT B1 ;  /* 0x0000000000017941 */ /* 0x000fea0003800200 */
.L_x_16584:
        /* <DEDUP_REMOVED lines=18> */
.L_x_16587:
[----:B------:R-:W-:Y:S05]  /*9090*/  BSYNC.RECONVERGENT B1 ;  /* 0x0000000000017941 */ /* 0x000fea0003800200 */
.L_x_16586:
        /* <DEDUP_REMOVED lines=18> */
.L_x_16589:
[----:B------:R-:W-:Y:S05]  /*91c0*/  BSYNC.RECONVERGENT B1 ;  /* 0x0000000000017941 */ /* 0x000fea0003800200 */
.L_x_16588:
        /* <DEDUP_REMOVED lines=9> */
.L_x_16484:
[----:B------:R-:W-:Y:S05]  /*9260*/  EXIT ;  /* 0x000000000000794d */ /* 0x000fea0003800000 */
.L_x_16511:
[----:B------:R-:W-:Y:S01]  /*9270*/  BSSY B1, `(.L_x_16591) ;  /* 0x0000007000017945 */ /* 0x000fe20003800000 */
[----:B------:R-:W-:Y:S01]  /*9280*/  IMAD.MOV.U32 R12, RZ, RZ, 0x10 ;  /* 0x00000010ff0c7424 */ /* 0x000fe200078e00ff */
[----:B------:R-:W-:Y:S02]  /*9290*/  MOV R11, 0x1f ;  /* 0x0000001f000b7802 */ /* 0x000fe40000000f00 */
[----:B------:R-:W-:-:S07]  /*92a0*/  MOV R15, 0xffffffff ;  /* 0xffffffff000f7802 */ /* 0x000fce0000000f00 */
[----:B-1----:R-:W-:Y:S05]  /*92b0*/  WARPSYNC.COLLECTIVE R15, `(.L_x_16592) ;  /* 0x000000000f087348 */ /* 0x002fea0003c00000 */
[----:B------:R0:W2:Y:S02]  /*92c0*/  SHFL.BFLY P6, R14, R13, R12, R11 ;  /* 0x0c00000c0d0e7389 */ /* 0x0000a400000c000b */
[----:B012---:R-:W-:Y:S05]  /*92d0*/  ENDCOLLECTIVE ;  /* 0x000000000000791b */ /* 0x007fea0003800000 */
.L_x_16592:
[----:B------:R-:W-:Y:S05]  /*92e0*/  BSYNC B1 ;  /* 0x0000000000017941 */ /* 0x000fea0003800000 */
.L_x_16591:
        /* <DEDUP_REMOVED lines=8> */
.L_x_16593:
[----:B------:R-:W-:Y:S01]  /*9370*/  HFMA2 R12, -RZ, RZ, 0, 2.384185791015625e-07 ;  /* 0x00000004ff0c7431 */ /* 0x000fe200000001ff */
[----:B------:R-:W-:-:S05]  /*9380*/  FMNMX R0, R13, R14, !PT ;  /* 0x0000000e0d007209 */ /* 0x000fca0007800000 */
[----:B------:R-:W-:-:S07]  /*9390*/  IMAD.MOV.U32 R13, RZ, RZ, R0 ;  /* 0x000000ffff0d7224 */ /* 0x000fce00078e0000 */
[----:B------:R-:W-:Y:S05]  /*93a0*/  WARPSYNC.COLLECTIVE R15, `(.L_x_16594) ;  /* 0x000000000f087348 */ /* 0x000fea0003c00000 */
[----:B------:R0:W1:Y:S02]  /*93b0*/  SHFL.BFLY P6, R14, R13, R12, R11 ;  /* 0x0c00000c0d0e7389 */ /* 0x00006400000c000b */
[----:B01----:R-:W-:Y:S05]  /*93c0*/  ENDCOLLECTIVE ;  /* 0x000000000000791b */ /* 0x003fea0003800000 */
.L_x_16594:
[----:B------:R-:W-:Y:S01]  /*93d0*/  IMAD.MOV.U32 R12, RZ, RZ, 0x2 ;  /* 0x00000002ff0c7424 */ /* 0x000fe200078e00ff */
[----:B------:R-:W-:-:S04]  /*93e0*/  FMNMX R2, R0, R14, !PT ;  /* 0x0000000e00027209 */ /* 0x000fc80007800000 */
[----:B------:R-:W-:-:S07]  /*93f0*/  MOV R13, R2 ;  /* 0x00000002000d7202 */ /* 0x000fce0000000f00 */
[----:B------:R-:W-:Y:S05]  /*9400*/  WARPSYNC.COLLECTIVE R15, `(.L_x_16595) ;  /* 0x000000000f087348 */ /* 0x000fea0003c00000 */
[----:B------:R0:W1:Y:S02]  /*9410*/  SHFL.BFLY P6, R14, R13, R12, R11 ;  /* 0x0c00000c0d0e7389 */ /* 0x00006400000c000b */
[----:B01----:R-:W-:Y:S05]  /*9420*/  ENDCOLLECTIVE ;  /* 0x000000000000791b */ /* 0x003fea0003800000 */
.L_x_16595:
[----:B------:R-:W-:Y:S01]  /*9430*/  HFMA2 R12, -RZ, RZ, 0, 5.9604644775390625e-08 ;  /* 0x00000001ff0c7431 */ /* 0x000fe200000001ff */
[----:B------:R-:W-:-:S04]  /*9440*/  FMNMX R3, R2, R14, !PT ;  /* 0x0000000e02037209 */ /* 0x000fc80007800000 */
[----:B------:R-:W-:-:S07]  /*9450*/  MOV R13, R3 ;  /* 0x00000003000d7202 */ /* 0x000fce0000000f00 */
[----:B------:R-:W-:Y:S05]  /*9460*/  WARPSYNC.COLLECTIVE R15, `(.L_x_16596) ;  /* 0x000000000f087348 */ /* 0x000fea0003c00000 */
[----:B------:R0:W1:Y:S02]  /*9470*/  SHFL.BFLY P6, R14, R13, R12, R11 ;  /* 0x0c00000c0d0e7389 */ /* 0x00006400000c000b */
[----:B01----:R-:W-:Y:S05]  /*9480*/  ENDCOLLECTIVE ;  /* 0x000000000000791b */ /* 0x003fea0003800000 */
.L_x_16596:
        /* <DEDUP_REMOVED lines=28> */
[-C--:B------:R-:W-:Y:S01]  /*9650*/  FFMA.SAT R10, R0, R36.reuse, 0.5 ;  /* 0x3f000000000a7423 */ /* 0x080fe20000002024 */
[----:B------:R-:W-:-:S03]  /*9660*/  FFMA.SAT R22, R24, R36, 0.5 ;  /* 0x3f00000018167423 */ /* 0x000fc60000002024 */
[-C--:B------:R-:W-:Y:S01]  /*9670*/  FFMA.RM R10, R10, R37.reuse, 12582913 ;  /* 0x4b4000010a0a7423 */ /* 0x080fe20000004025 */
[----:B------:R-:W-:-:S03]  /*9680*/  FFMA.RM R22, R22, R37, 12582913 ;  /* 0x4b40000116167423 */ /* 0x000fc60000004025 */
[----:B------:R-:W-:-:S04]  /*9690*/  FADD R5, R10, -12583039 ;  /* 0xcb40007f0a057421 */ /* 0x000fc80000000000 */
        /* <DEDUP_REMOVED lines=12> */
[----:B------:R-:W1:Y:S01]  /*9760*/  MUFU.EX2 R17, R17 ;  /* 0x0000001100117308 */ /* 0x000e620000000800 */
[----:B0-----:R-:W-:Y:S01]  /*9770*/  FMUL R5, R5, R16 ;  /* 0x0000001005057220 */ /* 0x001fe20000400000 */
[----:B------:R-:W-:Y:S01]  /*9780*/  FFMA.SAT R16, R3, R36, 0.5 ;  /* 0x3f00000003107423 */ /* 0x000fe20000002024 */
[C---:B------:R-:W-:Y:S01]  /*9790*/  FADD R10, R2.reuse, -12583039 ;  /* 0xcb40007f020a7421 */ /* 0x040fe20000000000 */
[----:B------:R-:W-:Y:S02]  /*97a0*/  SHF.L.U32 R2, R2, 0x17, RZ ;  /* 0x0000001702027819 */ /* 0x000fe400000006ff */
[----:B------:R-:W-:Y:S01]  /*97b0*/  FFMA.RM R16, R16, R37, 12582913 ;  /* 0x4b40000110107423 */ /* 0x000fe20000004025 */
[----:B------:R-:W-:-:S03]  /*97c0*/  FFMA R10, R9, 1.4426950216293334961, -R10 ;  /* 0x3fb8aa3b090a7823 */ /* 0x000fc6000000080a */
[----:B------:R-:W-:Y:S01]  /*97d0*/  FADD R18, R16, -12583039 ;  /* 0xcb40007f10127421 */ /* 0x000fe20000000000 */
[----:B------:R-:W-:-:S03]  /*97e0*/  FFMA R10, R9, 1.925963033500011079e-08, R10 ;  /* 0x32a57060090a7823 */ /* 0x000fc6000000000a */
[C---:B------:R-:W-:Y:S01]  /*97f0*/  FFMA R18, R3.reuse, 1.4426950216293334961, -R18 ;  /* 0x3fb8aa3b03127823 */ /* 0x040fe20000000812 */
[----:B------:R0:W2:Y:S01]  /*9800*/  MUFU.EX2 R9, R10 ;  /* 0x0000000a00097308 */ /* 0x0000a20000000800 */
[----:B-1----:R-:W-:Y:S02]  /*9810*/  FMUL R0, R0, R17 ;  /* 0x0000001100007220 */ /* 0x002fe40000400000 */
[----:B------:R-:W-:Y:S01]  /*9820*/  FFMA R18, R3, 1.925963033500011079e-08, R18 ;  /* 0x32a5706003127823 */ /* 0x000fe20000000012 */
[----:B------:R-:W-:Y:S01]  /*9830*/  SHF.L.U32 R3, R16, 0x17, RZ ;  /* 0x0000001710037819 */ /* 0x000fe200000006ff */
[----:B0-----:R-:W-:-:S04]  /*9840*/  FFMA.SAT R10, R4, R36, 0.5 ;  /* 0x3f000000040a7423 */ /* 0x001fc80000002024 */
[----:B------:R-:W0:Y:S01]  /*9850*/  MUFU.EX2 R18, R18 ;  /* 0x0000001200127308 */ /* 0x000e220000000800 */
[----:B------:R-:W-:Y:S01]  /*9860*/  FFMA.RM R10, R10, R37, 12582913 ;  /* 0x4b4000010a0a7423 */ /* 0x000fe20000004025 */
[----:B--2---:R-:W-:-:S03]  /*9870*/  FMUL R2, R2, R9 ;  /* 0x0000000902027220 */ /* 0x004fc60000400000 */
        /* <DEDUP_REMOVED lines=48> */
[C---:B------:R-:W-:Y:S01]  /*9b80*/  FADD R18, R16.reuse, -12583039 ;  /* 0xcb40007f10127421 */ /* 0x040fe20000000000 */
[----:B------:R-:W-:-:S03]  /*9b90*/  IMAD.SHL.U32 R16, R16, 0x800000, RZ ;  /* 0x0080000010107824 */ /* 0x000fc600078e00ff */
[----:B------:R-:W-:Y:S01]  /*9ba0*/  FFMA R18, R25, 1.4426950216293334961, -R18 ;  /* 0x3fb8aa3b19127823 */ /* 0x000fe20000000812 */
[----:B0-----:R-:W-:-:S03]  /*9bb0*/  FMUL R10, R10, R17 ;  /* 0x000000110a0a7220 */ /* 0x001fc60000400000 */
[----:B------:R-:W-:Y:S01]  /*9bc0*/  FFMA R18, R25, 1.925963033500011079e-08, R18 ;  /* 0x32a5706019127823 */ /* 0x000fe20000000012 */
[----:B------:R-:W-:-:S03]  /*9bd0*/  FADD R17, R22, -12583039 ;  /* 0xcb40007f16117421 */ /* 0x000fc60000000000 */
[----:B------:R0:W1:Y:S01]  /*9be0*/  MUFU.EX2 R19, R18 ;  /* 0x0000001200137308 */ /* 0x0000620000000800 */
[----:B------:R-:W-:-:S04]  /*9bf0*/  FFMA R17, R24, 1.4426950216293334961, -R17 ;  /* 0x3fb8aa3b18117823 */ /* 0x000fc80000000811 */
[----:B------:R-:W-:Y:S01]  /*9c00*/  FFMA R24, R24, 1.925963033500011079e-08, R17 ;  /* 0x32a5706018187823 */ /* 0x000fe20000000011 */
[----:B------:R-:W-:Y:S01]  /*9c10*/  SHF.L.U32 R17, R22, 0x17, RZ ;  /* 0x0000001716117819 */ /* 0x000fe200000006ff */
[----:B0-----:R-:W-:-:S04]  /*9c20*/  FFMA.SAT R18, R21, R36, 0.5 ;  /* 0x3f00000015127423 */ /* 0x001fc80000002024 */
[----:B------:R-:W0:Y:S01]  /*9c30*/  MUFU.EX2 R24, R24 ;  /* 0x0000001800187308 */ /* 0x000e220000000800 */
[----:B------:R-:W-:-:S04]  /*9c40*/  FFMA.RM R18, R18, R37, 12582913 ;  /* 0x4b40000112127423 */ /* 0x000fc80000004025 */
[----:B------:R-:W-:Y:S01]  /*9c50*/  FADD R22, R18, -12583039 ;  /* 0xcb40007f12167421 */ /* 0x000fe20000000000 */
[----:B-1----:R-:W-:Y:S01]  /*9c60*/  FMUL R16, R16, R19 ;  /* 0x0000001310107220 */ /* 0x002fe20000400000 */
[----:B------:R-:W-:Y:S02]  /*9c70*/  SHF.L.U32 R18, R18, 0x17, RZ ;  /* 0x0000001712127819 */ /* 0x000fe400000006ff */
[----:B------:R-:W-:-:S04]  /*9c80*/  FFMA R22, R21, 1.4426950216293334961, -R22 ;  /* 0x3fb8aa3b15167823 */ /* 0x000fc80000000816 */
[----:B------:R-:W-:Y:S01]  /*9c90*/  FFMA R22, R21, 1.925963033500011079e-08, R22 ;  /* 0x32a5706015167823 */ /* 0x000fe20000000016 */
[----:B0-----:R-:W-:-:S03]  /*9ca0*/  FMUL R17, R17, R24 ;  /* 0x0000001811117220 */ /* 0x001fc60000400000 */
[----:B------:R-:W0:Y:S01]  /*9cb0*/  MUFU.EX2 R19, R22 ;  /* 0x0000001600137308 */ /* 0x000e220000000800 */
[----:B------:R-:W-:-:S04]  /*9cc0*/  FFMA.SAT R24, R20, R36, 0.5 ;  /* 0x3f00000014187423 */ /* 0x000fc80000002024 */
[----:B------:R-:W-:Y:S01]  /*9cd0*/  FFMA.RM R24, R24, R37, 12582913 ;  /* 0x4b40000118187423 */ /* 0x000fe20000004025 */
[----:B0-----:R-:W-:-:S03]  /*9ce0*/  FMUL R18, R18, R19 ;  /* 0x0000001312127220 */ /* 0x001fc60000400000 */
[----:B------:R-:W-:-:S04]  /*9cf0*/  FADD R19, R24, -12583039 ;  /* 0xcb40007f18137421 */ /* 0x000fc80000000000 */
[----:B------:R-:W-:-:S04]  /*9d00*/  FFMA R19, R20, 1.4426950216293334961, -R19 ;  /* 0x3fb8aa3b14137823 */ /* 0x000fc80000000813 */
[----:B------:R-:W-:Y:S01]  /*9d10*/  FFMA R21, R20, 1.925963033500011079e-08, R19 ;  /* 0x32a5706014157823 */ /* 0x000fe20000000013 */
[----:B------:R-:W-:Y:S02]  /*9d20*/  IMAD.SHL.U32 R19, R24, 0x800000, RZ ;  /* 0x0080000018137824 */ /* 0x000fe400078e00ff */
[----:B------:R-:W-:Y:S01]  /*9d30*/  FFMA.SAT R24, R12, R36, 0.5 ;  /* 0x3f0000000c187423 */ /* 0x000fe20000002024 */
[----:B------:R0:W1:Y:S03]  /*9d40*/  MUFU.EX2 R20, R21 ;  /* 0x0000001500147308 */ /* 0x0000660000000800 */
[----:B------:R-:W-:-:S05]  /*9d50*/  FFMA.RM R24, R24, R37, 12582913 ;  /* 0x4b40000118187423 */ /* 0x000fca0000004025 */
[----:B0-----:R-:W-:Y:S01]  /*9d60*/  SHF.L.U32 R21, R24, 0x17, RZ ;  /* 0x0000001718157819 */ /* 0x001fe200000006ff */
        /* <DEDUP_REMOVED lines=47> */
[----:B------:R-:W-:-:S03]  /*a060*/  IMAD.MOV.U32 R15, RZ, RZ, -0x1 ;  /* 0xffffffffff0f7424 */ /* 0x000fc600078e00ff */
        /* <DEDUP_REMOVED lines=39> */
[----:B------:R-:W-:-:S03]  /*a2e0*/  IMAD.SHL.U32 R31, R36, 0x800000, RZ ;  /* 0x00800000241f7824 */ /* 0x000fc600078e00ff */
[----:B------:R-:W0:Y:S02]  /*a2f0*/  MUFU.EX2 R11, R34 ;  /* 0x00000022000b7308 */ /* 0x000e240000000800 */
[----:B0-----:R-:W-:Y:S01]  /*a300*/  FMUL R30, R12, R11 ;  /* 0x0000000b0c1e7220 */ /* 0x001fe20000400000 */
        /* <DEDUP_REMOVED lines=36> */
.L_x_16597:
[----:B------:R-:W-:Y:S02]  /*a550*/  HFMA2 R12, -RZ, RZ, 0, 4.76837158203125e-07 ;  /* 0x00000008ff0c7431 */ /* 0x000fe400000001ff */
[----:B------:R-:W-:-:S05]  /*a560*/  FADD R34, R13, R14 ;  /* 0x0000000e0d227221 */ /* 0x000fca0000000000 */
[----:B------:R-:W-:-:S07]  /*a570*/  MOV R13, R34 ;  /* 0x00000022000d7202 */ /* 0x000fce0000000f00 */
[----:B------:R-:W-:Y:S05]  /*a580*/  WARPSYNC.COLLECTIVE R15, `(.L_x_16598) ;  /* 0x000000000f087348 */ /* 0x000fea0003c00000 */
[----:B------:R0:W1:Y:S02]  /*a590*/  SHFL.BFLY P6, R14, R13, R12, R11 ;  /* 0x0c00000c0d0e7389 */ /* 0x00006400000c000b */
[----:B01----:R-:W-:Y:S05]  /*a5a0*/  ENDCOLLECTIVE ;  /* 0x000000000000791b */ /* 0x003fea0003800000 */
.L_x_16598:
[----:B------:R-:W-:Y:S01]  /*a5b0*/  MOV R12, 0x4 ;  /* 0x00000004000c7802 */ /* 0x000fe20000000f00 */
[----:B------:R-:W-:-:S04]  /*a5c0*/  FADD R35, R34, R14 ;  /* 0x0000000e22237221 */ /* 0x000fc80000000000 */
[----:B------:R-:W-:-:S07]  /*a5d0*/  IMAD.MOV.U32 R13, RZ, RZ, R35 ;  /* 0x000000ffff0d7224 */ /* 0x000fce00078e0023 */
[----:B------:R-:W-:Y:S05]  /*a5e0*/  WARPSYNC.COLLECTIVE R15, `(.L_x_16599) ;  /* 0x000000000f087348 */ /* 0x000fea0003c00000 */
[----:B------:R0:W1:Y:S02]  /*a5f0*/  SHFL.BFLY P6, R14, R13, R12, R11 ;  /* 0x0c00000c0d0e7389 */ /* 0x00006400000c000b */
[----:B01----:R-:W-:Y:S05]  /*a600*/  ENDCOLLECTIVE ;  /* 0x000000000000791b */ /* 0x003fea0003800000 */
.L_x_16599:
[----:B------:R-:W-:Y:S02]  /*a610*/  IMAD.MOV.U32 R12, RZ, RZ, 0x2 ;  /* 0x00000002ff0c7424 */ /* 0x000fe400078e00ff */
[----:B------:R-:W-:-:S05]  /*a620*/  FADD R36, R35, R14 ;  /* 0x0000000e23247221 */ /* 0x000fca0000000000 */
[----:B------:R-:W-:-:S07]  /*a630*/  MOV R13, R36 ;  /* 0x00000024000d7202 */ /* 0x000fce0000000f00 */
[----:B------:R-:W-:Y:S05]  /*a640*/  WARPSYNC.COLLECTIVE R15, `(.L_x_16600) ;  /* 0x000000000f087348 */ /* 0x000fea0003c00000 */
[----:B------:R0:W1:Y:S02]  /*a650*/  SHFL.BFLY P6, R14, R13, R12, R11 ;  /* 0x0c00000c0d0e7389 */ /* 0x00006400000c000b */
[----:B01----:R-:W-:Y:S05]  /*a660*/  ENDCOLLECTIVE ;  /* 0x000000000000791b */ /* 0x003fea0003800000 */
.L_x_16600:
[----:B------:R-:W-:Y:S02]  /*a670*/  HFMA2 R12, -RZ, RZ, 0, 5.9604644775390625e-08 ;  /* 0x00000001ff0c7431 */ /* 0x000fe400000001ff */
[----:B------:R-:W-:-:S05]  /*a680*/  FADD R37, R36, R14 ;  /* 0x0000000e24257221 */ /* 0x000fca0000000000 */
[----:B------:R-:W-:-:S07]  /*a690*/  MOV R13, R37 ;  /* 0x00000025000d7202 */ /* 0x000fce0000000f00 */
[----:B------:R-:W-:Y:S05]  /*a6a0*/  WARPSYNC.COLLECTIVE R15, `(.L_x_16601) ;  /* 0x000000000f087348 */ /* 0x000fea0003c00000 */
[----:B------:R0:W1:Y:S02]  /*a6b0*/  SHFL.BFLY P6, R14, R13, R12, R11 ;  /* 0x0c00000c0d0e7389 */ /* 0x00006400000c000b */
[----:B01----:R-:W-:Y:S05]  /*a6c0*/  ENDCOLLECTIVE ;  /* 0x000000000000791b */ /* 0x003fea0003800000 */
.L_x_16601:
[----:B------:R-:W-:Y:S05]  /*a6d0*/  BRA `(.L_x_16602) ;  /* 0xffffffc000687947 */ /* 0x000fea000383ffff */
        .weak           $__internal_260_$__cuda_sm3x_div_rn_noftz_f32_slowpath
        .type           $__internal_260_$__cuda_sm3x_div_rn_noftz_f32_slowpath,@function
        .size           $__internal_260_$__cuda_sm3x_div_rn_noftz_f32_slowpath,(.L_x_37637 - $__internal_260_$__cuda_sm3x_div_rn_noftz_f32_slowpath)
$__internal_260_$__cuda_sm3x_div_rn_noftz_f32_slowpath:
        /* <DEDUP_REMOVED lines=34> */
.L_x_16604:
        /* <DEDUP_REMOVED lines=51> */
.L_x_16611:
[----:B------:R-:W-:-:S04]  /*ac30*/  LOP3.LUT R12, R12, 0x80000000, RZ, 0xc0, !PT ;  /* 0x800000000c0c7812 */ /* 0x000fc800078ec0ff */
[----:B------:R-:W-:Y:S01]  /*ac40*/  LOP3.LUT R12, R12, 0x7f800000, RZ, 0xfc, !PT ;  /* 0x7f8000000c0c7812 */ /* 0x000fe200078efcff */
[----:B------:R-:W-:Y:S06]  /*ac50*/  BRA `(.L_x_16612) ;  /* 0x0000000000047947 */ /* 0x000fec0003800000 */
.L_x_16610:
[----:B------:R-:W-:-:S07]  /*ac60*/  LEA R12, R42, R12, 0x17 ;  /* 0x0000000c2a0c7211 */ /* 0x000fce00078eb8ff */
.L_x_16612:
[----:B------:R-:W-:Y:S05]  /*ac70*/  BSYNC.RECONVERGENT B2 ;  /* 0x0000000000027941 */ /* 0x000fea0003800200 */
.L_x_16609:
[----:B------:R-:W-:Y:S05]  /*ac80*/  BRA `(.L_x_16613) ;  /* 0x0000000000207947 */ /* 0x000fea0003800000 */
.L_x_16608:
[----:B------:R-:W-:-:S04]  /*ac90*/  LOP3.LUT R12, R12, 0x80000000, R5, 0x48, !PT ;  /* 0x800000000c0c7812 */ /* 0x000fc800078e4805 */
[----:B------:R-:W-:Y:S01]  /*aca0*/  LOP3.LUT R12, R12, 0x7f800000, RZ, 0xfc, !PT ;  /* 0x7f8000000c0c7812 */ /* 0x000fe200078efcff */
[----:B------:R-:W-:Y:S06]  /*acb0*/  BRA `(.L_x_16613) ;  /* 0x0000000000147947 */ /* 0x000fec0003800000 */
.L_x_16607:
[----:B------:R-:W-:Y:S01]  /*acc0*/  LOP3.LUT R12, R12, 0x80000000, R5, 0x48, !PT ;  /* 0x800000000c0c7812 */ /* 0x000fe200078e4805 */
[----:B------:R-:W-:Y:S06]  /*acd0*/  BRA `(.L_x_16613) ;  /* 0x00000000000c7947 */ /* 0x000fec0003800000 */
.L_x_16606:
[----:B------:R-:W0:Y:S01]  /*ace0*/  MUFU.RSQ R12, -QNAN ;  /* 0xffc00000000c7908 */ /* 0x000e220000001400 */
[----:B------:R-:W-:Y:S05]  /*acf0*/  BRA `(.L_x_16613) ;  /* 0x0000000000047947 */ /* 0x000fea0003800000 */
.L_x_16605:
[----:B------:R-:W-:-:S07]  /*ad00*/  FADD.FTZ R12, R5, R12 ;  /* 0x0000000c050c7221 */ /* 0x000fce0000010000 */
.L_x_16613:
[----:B------:R-:W-:Y:S05]  /*ad10*/  BSYNC.RECONVERGENT B1 ;  /* 0x0000000000017941 */ /* 0x000fea0003800200 */
.L_x_16603:
[----:B------:R-:W-:Y:S02]  /*ad20*/  HFMA2 R13, -RZ, RZ, 0, 0 ;  /* 0x00000000ff0d7431 */ /* 0x000fe400000001ff */
[----:B0-----:R-:W-:Y:S01]  /*ad30*/  IMAD.MOV.U32 R5, RZ, RZ, R12 ;  /* 0x000000ffff057224 */ /* 0x001fe200078e000c */
[----:B------:R-:W-:-:S04]  /*ad40*/  MOV R12, R36 ;  /* 0x00000024000c7202 */ /* 0x000fc80000000f00 */
[----:B------:R-:W-:Y:S05]  /*ad50*/  RET.REL.NODEC R12 `(_Z15SoftmaxWarpImplI22BroadcastScaleMaskLoadIffbLm3EiE11DirectStoreIffEfLi2ELi26ELi32ELi1ELb1EL9Algorithm0EEvT_T0_ll) ;  /* 0xffffff500ca87950 */ /* 0x000fea0003c3ffff */
.L_x_16614:
        /* <DEDUP_REMOVED lines=10> */
.L_x_37637:


//--------------------- .text._Z15SoftmaxWarpImplI22BroadcastScaleMaskLoadIffbLm3EiE11DirectStoreIffEfLi2ELi26ELi32ELi1ELb0EL9Algorithm0EEvT_T0_ll --------------------------
	.section	.text._Z15SoftmaxWarpImplI22BroadcastScaleMaskLoadIffbLm3EiE11DirectStoreIffEfLi2ELi26ELi32ELi1ELb0EL9Algorithm0EEvT_T0_ll,"ax",@progbits
	.align	128
        .global         _Z15SoftmaxWarpImplI22BroadcastScaleMaskLoadIffbLm3EiE11DirectStoreIffEfLi2ELi26ELi32ELi1ELb0EL9Algorithm0EEvT_T0_ll
        .type           _Z15SoftmaxWarpImplI22BroadcastScaleMaskLoadIffbLm3EiE11DirectStoreIffEfLi2ELi26ELi32ELi1ELb0EL9Algorithm0EEvT_T0_ll,@function
        .size           _Z15SoftmaxWarpImplI22BroadcastScaleMaskLoadIffbLm3EiE11DirectStoreIffEfLi2ELi26ELi32ELi1ELb0EL9Algorithm0EEvT_T0_ll,(.L_x_37638 - _Z15SoftmaxWarpImplI22BroadcastScaleMaskLoadIffbLm3EiE11DirectStoreIffEfLi2ELi26ELi32ELi1ELb0EL9Algorithm0EEvT_T0_ll)
        .other          _Z15SoftmaxWarpImplI22BroadcastScaleMaskLoadIffbLm3EiE11DirectStoreIffEfLi2ELi26ELi32ELi1ELb0EL9Algorithm0EEvT_T0_ll,@"STO_CUDA_ENTRY STV_DEFAULT"
_Z15SoftmaxWarpImplI22BroadcastScaleMaskLoadIffbLm3EiE11DirectStoreIffEfLi2ELi26ELi32ELi1ELb0EL9Algorithm0EEvT_T0_ll:
.text._Z15SoftmaxWarpImplI22BroadcastScaleMaskLoadIffbLm3EiE11DirectStoreIffEfLi2ELi26ELi32ELi1ELb0EL9Algorithm0EEvT_T0_ll:
        /* <DEDUP_REMOVED lines=28> */
.L_x_16615:
        /* <DEDUP_REMOVED lines=13> */
.L_x_16670:
[----:B0-----:R-:W-:Y:S01]  /*0290*/  IABS R2, UR45 ;  /* 0x0000002d00027c13 */ /* 0x001fe20008000000 */
[----:B------:R-:W-:Y:S01]  /*02a0*/  IMAD R9, R38, UR44, R0 ;  /* 0x0000002c26097c24 */ /* 0x000fe2000f8e0200 */
[----:B------:R-:W-:Y:S01]  /*02b0*/  IABS R4, UR46 ;  /* 0x0000002e00047c13 */ /* 0x000fe20008000000 */
[----:B------:R-:W-:Y:S01]  /*02c0*/  UMOV UR4, URZ ;  /* 0x000000ff00047c82 */ /* 0x000fe20008000000 */
[----:B------:R-:W-:Y:S01]  /*02d0*/  R2UR UR9, R2 ;  /* 0x00000000020972ca */ /* 0x000fe200000e0000 */
[----:B------:R-:W0:Y:S01]  /*02e0*/  LDC.64 R20, c[0x0][0x390] ;  /* 0x0000e400ff147b82 */ /* 0x000e220000000a00 */
[----:B------:R-:W-:Y:S01]  /*02f0*/  R2UR UR8, R4 ;  /* 0x00000000040872ca */ /* 0x000fe200000e0000 */
[----:B------:R-:W-:Y:S01]  /*0300*/  VIADD R4, R9, 0x40 ;  /* 0x0000004009047836 */ /* 0x000fe20000000000 */
[----:B------:R-:W-:Y:S02]  /*0310*/  ISETP.NE.AND P5, PT, RZ, UR45, PT ;  /* 0x0000002dff007c0c */ /* 0x000fe4000bfa5270 */
[----:B------:R-:W-:-:S02]  /*0320*/  LOP3.LUT R11, RZ, UR45, RZ, 0x33, !PT ;  /* 0x0000002dff0b7c12 */ /* 0x000fc4000f8e33ff */
[----:B------:R-:W-:Y:S01]  /*0330*/  IABS R7, R4 ;  /* 0x0000000400077213 */ /* 0x000fe20000000000 */
[----:B------:R-:W2:Y:S01]  /*0340*/  LDC.64 R18, c[0x0][0x398] ;  /* 0x0000e600ff127b82 */ /* 0x000ea20000000a00 */
[----:B-1----:R-:W-:Y:S02]  /*0350*/  R2UR UR10, R32 ;  /* 0x00000000200a72ca */ /* 0x002fe400000e0000 */
[----:B------:R-:W-:Y:S01]  /*0360*/  R2UR UR11, R33 ;  /* 0x00000000210b72ca */ /* 0x000fe200000e0000 */
[----:B------:R-:W1:Y:S04]  /*0370*/  I2F.RP R2, UR9 ;  /* 0x0000000900027d06 */ /* 0x000e680008209400 */
[----:B------:R-:W3:Y:S04]  /*0380*/  LDC.64 R16, c[0x0][0x3a0] ;  /* 0x0000e800ff107b82 */ /* 0x000ee80000000a00 */
[----:B------:R-:W4:Y:S08]  /*0390*/  I2F.RP R5, UR8 ;  /* 0x0000000800057d06 */ /* 0x000f300008209400 */
[----:B-1----:R-:W1:Y:S08]  /*03a0*/  MUFU.RCP R2, R2 ;  /* 0x0000000200027308 */ /* 0x002e700000001000 */
[----:B----4-:R-:W-:Y:S01]  /*03b0*/  MUFU.RCP R5, R5 ;  /* 0x0000000500057308 */ /* 0x010fe20000001000 */
[----:B-1----:R-:W-:-:S02]  /*03c0*/  IADD3 R3, PT, PT, R2, 0xffffffe, RZ ;  /* 0x0ffffffe02037810 */ /* 0x002fc40007ffe0ff */
[----:B------:R-:W-:-:S05]  /*03d0*/  IABS R2, R9 ;  /* 0x0000000900027213 */ /* 0x000fca0000000000 */
[----:B------:R-:W1:Y:S02]  /*03e0*/  F2I.FTZ.U32.TRUNC.NTZ R3, R3 ;  /* 0x0000000300037305 */ /* 0x000e64000021f000 */
[----:B-1----:R-:W-:-:S13]  /*03f0*/  R2UR UR5, R3 ;  /* 0x00000000030572ca */ /* 0x002fda00000e0000 */
        /* <DEDUP_REMOVED lines=11> */
[----:B------:R-:W1:Y:S01]  /*04b0*/  F2I.FTZ.U32.TRUNC.NTZ R3, R3 ;  /* 0x0000000300037305 */ /* 0x000e62000021f000 */
[----:B------:R-:W-:-:S10]  /*04c0*/  ISETP.LT.U32.AND P3, PT, R7, UR9, PT ;  /* 0x0000000907007c0c */ /* 0x000fd4000bf61070 */
[----:B------:R-:W-:Y:S02]  /*04d0*/  @!P1 IADD3 R2, PT, PT, R2, -UR9, RZ ;  /* 0x8000000902029c10 */ /* 0x000fe4000fffe0ff */
[----:B------:R-:W-:Y:S01]  /*04e0*/  @!P1 IADD3 R0, PT, PT, R0, 0x1, RZ ;  /* 0x0000000100009810 */ /* 0x000fe20007ffe0ff */
[----:B------:R-:W-:Y:S01]  /*04f0*/  @!P3 VIADD R6, R6, 0x1 ;  /* 0x000000010606b836 */ /* 0x000fe20000000000 */
[----:B------:R-:W-:Y:S02]  /*0500*/  ISETP.GE.U32.AND P0, PT, R2, UR9, PT ;  /* 0x0000000902007c0c */ /* 0x000fe4000bf06070 */
[----:B------:R-:W-:Y:S02]  /*0510*/  LOP3.LUT R2, R9, UR45, RZ, 0x3c, !PT ;  /* 0x0000002d09027c12 */ /* 0x000fe4000f8e3cff */
[----:B-1----:R-:W-:Y:S02]  /*0520*/  R2UR UR5, R3 ;  /* 0x00000000030572ca */ /* 0x002fe400000e0000 */
[----:B------:R-:W-:-:S02]  /*0530*/  ISETP.GE.AND P2, PT, R2, RZ, PT ;  /* 0x000000ff0200720c */ /* 0x000fc40003f46270 */
[----:B------:R-:W-:Y:S02]  /*0540*/  @!P3 IADD3 R7, PT, PT, R7, -UR9, RZ ;  /* 0x800000090707bc10 */ /* 0x000fe4000fffe0ff */
[----:B------:R-:W-:Y:S02]  /*0550*/  LOP3.LUT R2, R4, UR45, RZ, 0x3c, !PT ;  /* 0x0000002d04027c12 */ /* 0x000fe4000f8e3cff */
[----:B------:R-:W-:Y:S01]  /*0560*/  ISETP.NE.AND P3, PT, RZ, UR46, PT ;  /* 0x0000002eff007c0c */ /* 0x000fe2000bf65270 */
[----:B------:R-:W-:Y:S01]  /*0570*/  @P0 VIADD R0, R0, 0x1 ;  /* 0x0000000100000836 */ /* 0x000fe20000000000 */
[----:B------:R-:W-:Y:S02]  /*0580*/  ISETP.GE.U32.AND P0, PT, R7, UR9, PT ;  /* 0x0000000907007c0c */ /* 0x000fe4000bf06070 */
[----:B------:R-:W-:Y:S01]  /*0590*/  ISETP.GE.AND P1, PT, R2, RZ, PT ;  /* 0x000000ff0200720c */ /* 0x000fe20003f26270 */
[----:B------:R-:W-:Y:S02]  /*05a0*/  UIADD3 UR6, UPT, UPT, URZ, -UR5, URZ ;  /* 0x80000005ff067290 */ /* 0x000fe4000fffe0ff */
[----:B------:R-:W-:-:S02]  /*05b0*/  @!P2 IADD3 R0, PT, PT, -R0, RZ, RZ ;  /* 0x000000ff0000a210 */ /* 0x000fc40007ffe1ff */
[----:B------:R-:W-:Y:S02]  /*05c0*/  UIMAD UR6, UR6, UR8, URZ ;  /* 0x00000008060672a4 */ /* 0x000fe4000f8e02ff */
[----:B------:R-:W-:Y:S02]  /*05d0*/  SEL R8, R11, R0, !P5 ;  /* 0x000000000b087207 */ /* 0x000fe40006800000 */
[----:B------:R-:W-:Y:S02]  /*05e0*/  UIMAD.WIDE.U32 UR4, UR5, UR6, UR4 ;  /* 0x00000006050472a5 */ /* 0x000fe4000f8e0004 */
[----:B------:R-:W-:Y:S02]  /*05f0*/  IADD3 R0, PT, PT, -R8, RZ, RZ ;  /* 0x000000ff08007210 */ /* 0x000fe40007ffe1ff */
[----:B------:R-:W-:-:S03]  /*0600*/  @P0 IADD3 R6, PT, PT, R6, 0x1, RZ ;  /* 0x0000000106060810 */ /* 0x000fc60007ffe0ff */
        /* <DEDUP_REMOVED lines=22> */
[----:B------:R-:W-:-:S05]  /*0770*/  @P1 VIADD R0, R0, 0x1 ;  /* 0x0000000100001836 */ /* 0x000fca0000000000 */
[----:B------:R-:W-:Y:S02]  /*0780*/  MOV R3, R0 ;  /* 0x0000000000037202 */ /* 0x000fe40000000f00 */
[----:B------:R-:W-:Y:S02]  /*0790*/  @!P0 IADD3 R2, PT, PT, R2, -UR8, RZ ;  /* 0x8000000802028c10 */ /* 0x000fe4000fffe0ff */
[----:B------:R-:W-:Y:S01]  /*07a0*/  LOP3.LUT R0, RZ, UR46, RZ, 0x33, !PT ;  /* 0x0000002eff007c12 */ /* 0x000fe2000f8e33ff */
[----:B------:R-:W-:Y:S01]  /*07b0*/  @!P4 IMAD.MOV R3, RZ, RZ, -R3 ;  /* 0x000000ffff03c224 */ /* 0x000fe200078e0a03 */
[----:B------:R-:W-:Y:S02]  /*07c0*/  ISETP.GE.U32.AND P6, PT, R2, UR8, PT ;  /* 0x0000000802007c0c */ /* 0x000fe4000bfc6070 */
[----:B------:R-:W-:Y:S02]  /*07d0*/  @!P0 IADD3 R7, PT, PT, R7, 0x1, RZ ;  /* 0x0000000107078810 */ /* 0x000fe40007ffe0ff */
[----:B------:R-:W-:-:S02]  /*07e0*/  SEL R5, R0, R3, !P3 ;  /* 0x0000000300057207 */ /* 0x000fc40005800000 */
[----:B------:R-:W-:Y:S02]  /*07f0*/  LOP3.LUT R2, R15, UR46, RZ, 0x3c, !PT ;  /* 0x0000002e0f027c12 */ /* 0x000fe4000f8e3cff */
[----:B0-----:R-:W-:Y:S02]  /*0800*/  ISETP.NE.U32.AND P4, PT, R20, 0x1, PT ;  /* 0x000000011400780c */ /* 0x001fe40003f85070 */
[----:B------:R-:W-:Y:S02]  /*0810*/  IADD3 R6, PT, PT, -R5, RZ, RZ ;  /* 0x000000ff05067210 */ /* 0x000fe40007ffe1ff */
[----:B------:R-:W-:Y:S01]  /*0820*/  ISETP.GE.AND P1, PT, R2, RZ, PT ;  /* 0x000000ff0200720c */ /* 0x000fe20003f26270 */
[----:B------:R-:W-:Y:S01]  /*0830*/  @P6 VIADD R7, R7, 0x1 ;  /* 0x0000000107076836 */ /* 0x000fe20000000000 */
[----:B------:R-:W-:Y:S01]  /*0840*/  ISETP.NE.AND.EX P4, PT, R21, RZ, PT, P4 ;  /* 0x000000ff1500720c */ /* 0x000fe20003f85340 */
[----:B------:R-:W-:Y:S01]  /*0850*/  IMAD R6, R6, UR46, R13 ;  /* 0x0000002e06067c24 */ /* 0x000fe2000f8e020d */
[----:B---3--:R-:W-:Y:S01]  /*0860*/  ISETP.NE.U32.AND P0, PT, R16, 0x1, PT ;  /* 0x000000011000780c */ /* 0x008fe20003f05070 */
[----:B------:R-:W0:Y:S01]  /*0870*/  LDC.64 R2, c[0x0][0x388] ;  /* 0x0000e200ff027b82 */ /* 0x000e220000000a00 */
[----:B------:R-:W-:-:S02]  /*0880*/  MOV R13, R7 ;  /* 0x00000007000d7202 */ /* 0x000fc40000000f00 */
[----:B------:R-:W-:Y:S02]  /*0890*/  SEL R7, R8, RZ, P4 ;  /* 0x000000ff08077207 */ /* 0x000fe40002000000 */
[----:B------:R-:W-:Y:S02]  /*08a0*/  ISETP.NE.AND.EX P0, PT, R17, RZ, PT, P0 ;  /* 0x000000ff1100720c */ /* 0x000fe40003f05300 */
[----:B------:R-:W-:Y:S01]  /*08b0*/  SEL R5, R5, RZ, P2 ;  /* 0x000000ff05057207 */ /* 0x000fe20001000000 */
[----:B------:R-:W-:Y:S01]  /*08c0*/  IMAD R8, R7, UR42, RZ ;  /* 0x0000002a07087c24 */ /* 0x000fe2000f8e02ff */
[----:B------:R-:W-:Y:S02]  /*08d0*/  @!P1 IADD3 R13, PT, PT, -R13, RZ, RZ ;  /* 0x000000ff0d0d9210 */ /* 0x000fe40007ffe1ff */
[----:B------:R-:W-:Y:S01]  /*08e0*/  SEL R6, R6, RZ, P0 ;  /* 0x000000ff06067207 */ /* 0x000fe20000000000 */
[----:B------:R-:W-:Y:S01]  /*08f0*/  IMAD R5, R5, UR43, R8 ;  /* 0x0000002b05057c24 */ /* 0x000fe2000f8e0208 */
[----:B------:R-:W-:-:S02]  /*0900*/  SEL R13, R0, R13, !P3 ;  /* 0x0000000d000d7207 */ /* 0x000fc40005800000 */
[----:B------:R-:W-:Y:S01]  /*0910*/  SEL R7, R10, RZ, P4 ;  /* 0x000000ff0a077207 */ /* 0x000fe20002000000 */
[----:B------:R-:W-:Y:S02]  /*0920*/  IMAD R5, R6, UR47, R5 ;  /* 0x0000002f06057c24 */ /* 0x000fe4000f8e0205 */
[----:B------:R-:W-:Y:S01]  /*0930*/  IMAD.MOV R8, RZ, RZ, -R13 ;  /* 0x000000ffff087224 */ /* 0x000fe200078e0a0d */
[----:B------:R-:W-:Y:S01]  /*0940*/  SEL R13, R13, RZ, P2 ;  /* 0x000000ff0d0d7207 */ /* 0x000fe20001000000 */
[----:B------:R-:W-:Y:S01]  /*0950*/  IMAD R10, R7, UR42, RZ ;  /* 0x0000002a070a7c24 */ /* 0x000fe2000f8e02ff */
[----:B------:R-:W-:Y:S01]  /*0960*/  LEA.HI R5, R5, R5, RZ, 0x1 ;  /* 0x0000000505057211 */ /* 0x000fe200078f08ff */
[----:B------:R-:W-:Y:S02]  /*0970*/  IMAD R6, R8, UR46, R15 ;  /* 0x0000002e08067c24 */ /* 0x000fe4000f8e020f */
[----:B------:R-:W-:Y:S01]  /*0980*/  IMAD R13, R13, UR43, R10 ;  /* 0x0000002b0d0d7c24 */ /* 0x000fe2000f8e020a */
[----:B------:R-:W-:-:S02]  /*0990*/  SHF.R.S32.HI R5, RZ, 0x1, R5 ;  /* 0x00000001ff057819 */ /* 0x000fc40000011405 */
[----:B------:R-:W-:-:S03]  /*09a0*/  SEL R8, R6, RZ, P0 ;  /* 0x000000ff06087207 */ /* 0x000fc60000000000 */
[----:B0-----:R-:W-:-:S04]  /*09b0*/  IMAD.WIDE R6, R5, 0x2, R2 ;  /* 0x0000000205067825 */ /* 0x001fc800078e0202 */
[----:B------:R-:W-:Y:S01]  /*09c0*/  IMAD R8, R8, UR47, R13 ;  /* 0x0000002f08087c24 */ /* 0x000fe2000f8e020d */
[----:B------:R0:W2:Y:S04]  /*09d0*/  LDG.E.U16 R40, desc[UR10][R6.64] ;  /* 0x0000000a06287981 */ /* 0x0000a8000c1e1500 */
[----:B------:R-:W-:-:S04]  /*09e0*/  LEA.HI R8, R8, R8, RZ, 0x1 ;  /* 0x0000000808087211 */ /* 0x000fc800078f08ff */
[----:B------:R-:W-:-:S05]  /*09f0*/  SHF.R.S32.HI R17, RZ, 0x1, R8 ;  /* 0x00000001ff117819 */ /* 0x000fca0000011408 */
[----:B------:R-:W-:-:S05]  /*0a00*/  IMAD.WIDE R16, R17, 0x2, R2 ;  /* 0x0000000211107825 */ /* 0x000fca00078e0202 */
[----:B------:R1:W3:Y:S01]  /*0a10*/  LDG.E.U16 R41, desc[UR10][R16.64] ;  /* 0x0000000a10297981 */ /* 0x0002e2000c1e1500 */
[----:B------:R-:W-:-:S04]  /*0a20*/  IADD3 R14, PT, PT, R9, 0x80, RZ ;  /* 0x00000080090e7810 */ /* 0x000fc80007ffe0ff */
[----:B------:R-:W-:-:S05]  /*0a30*/  IABS R8, R14 ;  /* 0x0000000e00087213 */ /* 0x000fca0000000000 */
[----:B------:R-:W-:-:S05]  /*0a40*/  IMAD.HI.U32 R5, R8, UR7, RZ ;  /* 0x0000000708057c27 */ /* 0x000fca000f8e00ff */
[----:B------:R-:W-:-:S05]  /*0a50*/  IADD3 R13, PT, PT, -R5, RZ, RZ ;  /* 0x000000ff050d7210 */ /* 0x000fca0007ffe1ff */
[----:B0-----:R-:W-:Y:S02]  /*0a60*/  IMAD R6, R13, UR9, R8 ;  /* 0x000000090d067c24 */ /* 0x001fe4000f8e0208 */
[----:B------:R-:W-:-:S03]  /*0a70*/  VIADD R13, R9, 0xc0 ;  /* 0x000000c0090d7836 */ /* 0x000fc60000000000 */
[----:B------:R-:W-:Y:S02]  /*0a80*/  ISETP.LT.U32.AND P1, PT, R6, UR9, PT ;  /* 0x0000000906007c0c */ /* 0x000fe4000bf21070 */
[----:B------:R-:W-:-:S05]  /*0a90*/  IABS R8, R13 ;  /* 0x0000000d00087213 */ /* 0x000fca0000000000 */
[----:B------:R-:W-:-:S05]  /*0aa0*/  IMAD.HI.U32 R7, R8, UR7, RZ ;  /* 0x0000000708077c27 */ /* 0x000fca000f8e00ff */
[----:B------:R-:W-:Y:S01]  /*0ab0*/  IADD3 R15, PT, PT, -R7, RZ, RZ ;  /* 0x000000ff070f7210 */ /* 0x000fe20007ffe1ff */
[----:B------:R-:W-:Y:S01]  /*0ac0*/  @!P1 VIADD R5, R5, 0x1 ;  /* 0x0000000105059836 */ /* 0x000fe20000000000 */
[----:B------:R-:W-:-:S04]  /*0ad0*/  @!P1 IADD3 R6, PT, PT, R6, -UR9, RZ ;  /* 0x8000000906069c10 */ /* 0x000fc8000fffe0ff */
[----:B------:R-:W-:Y:S01]  /*0ae0*/  ISETP.GE.U32.AND P6, PT, R6, UR9, PT ;  /* 0x0000000906007c0c */ /* 0x000fe2000bfc6070 */
[----:B------:R-:W-:Y:S01]  /*0af0*/  IMAD R6, R15, UR9, R8 ;  /* 0x000000090f067c24 */ /* 0x000fe2000f8e0208 */
[----:B------:R-:W-:-:S04]  /*0b00*/  LOP3.LUT R8, R14, UR45, RZ, 0x3c, !PT ;  /* 0x0000002d0e087c12 */ /* 0x000fc8000f8e3cff */
[----:B------:R-:W-:-:S07]  /*0b10*/  ISETP.LT.U32.AND P1, PT, R6, UR9, PT ;  /* 0x0000000906007c0c */ /* 0x000fce000bf21070 */
[----:B------:R-:W-:Y:S02]  /*0b20*/  @P6 IADD3 R5, PT, PT, R5, 0x1, RZ ;  /* 0x0000000105056810 */ /* 0x000fe40007ffe0ff */
[----:B------:R-:W-:-:S04]  /*0b30*/  ISETP.GE.AND P6, PT, R8, RZ, PT ;  /* 0x000000ff0800720c */ /* 0x000fc80003fc6270 */
[----:B------:R-:W-:Y:S02]  /*0b40*/  @!P1 IADD3 R6, PT, PT, R6, -UR9, RZ ;  /* 0x8000000906069c10 */ /* 0x000fe4000fffe0ff */
[----:B------:R-:W-:-:S07]  /*0b50*/  @!P1 IADD3 R7, PT, PT, R7, 0x1, RZ ;  /* 0x0000000107079810 */ /* 0x000fce0007ffe0ff */
[----:B------:R-:W-:Y:S01]  /*0b60*/  @!P6 IMAD.MOV R5, RZ, RZ, -R5 ;  /* 0x000000ffff05e224 */ /* 0x000fe200078e0a05 */
[----:B------:R-:W-:Y:S02]  /*0b70*/  ISETP.GE.U32.AND P6, PT, R6, UR9, PT ;  /* 0x0000000906007c0c */ /* 0x000fe4000bfc6070 */
[----:B------:R-:W-:Y:S02]  /*0b80*/  LOP3.LUT R6, R13, UR45, RZ, 0x3c, !PT ;  /* 0x0000002d0d067c12 */ /* 0x000fe4000f8e3cff */
[----:B------:R-:W-:Y:S02]  /*0b90*/  SEL R20, R11, R5, !P5 ;  /* 0x000000050b147207 */ /* 0x000fe40006800000 */
[----:B------:R-:W-:Y:S02]  /*0ba0*/  ISETP.GE.AND P1, PT, R6, RZ, PT ;  /* 0x000000ff0600720c */ /* 0x000fe40003f26270 */
[----:B------:R-:W-:-:S05]  /*0bb0*/  IADD3 R5, PT, PT, -R20, RZ, RZ ;  /* 0x000000ff14057210 */ /* 0x000fca0007ffe1ff */
[----:B------:R-:W-:Y:S02]  /*0bc0*/  IMAD R23, R5, UR45, R14 ;  /* 0x0000002d05177c24 */ /* 0x000fe4000f8e020e */
[----:B------:R-:W-:-:S03]  /*0bd0*/  @P6 VIADD R7, R7, 0x1 ;  /* 0x0000000107076836 */ /* 0x000fc60000000000 */
[----:B------:R-:W-:Y:S02]  /*0be0*/  IABS R8, R23 ;  /* 0x0000001700087213 */ /* 0x000fe40000000000 */
[----:B------:R-:W-:Y:S02]  /*0bf0*/  @!P1 IADD3 R7, PT, PT, -R7, RZ, RZ ;  /* 0x000000ff07079210 */ /* 0x000fe40007ffe1ff */
[----:B------:R-:W-:Y:S01]  /*0c00*/  LOP3.LUT R15, R23, UR46, RZ, 0x3c, !PT ;  /* 0x0000002e170f7c12 */ /* 0x000fe2000f8e3cff */
[----:B------:R-:W-:Y:S01]  /*0c10*/  IMAD.HI.U32 R6, R8, UR5, RZ ;  /* 0x0000000508067c27 */ /* 0x000fe2000f8e00ff */
[----:B------:R-:W-:-:S04]  /*0c20*/  SEL R5, R11, R7, !P5 ;  /* 0x000000070b057207 */ /* 0x000fc80006800000 */
[----:B------:R-:W-:Y:S01]  /*0c30*/  IADD3 R7, PT, PT, -R6, RZ, RZ ;  /* 0x000000ff06077210 */ /* 0x000fe20007ffe1ff */
[----:B------:R-:W-:-:S04]  /*0c40*/  IMAD.MOV R10, RZ, RZ, -R5 ;  /* 0x000000ffff0a7224 */ /* 0x000fc800078e0a05 */
[----:B------:R-:W-:Y:S02]  /*0c50*/  IMAD R7, R7, UR8, R8 ;  /* 0x0000000807077c24 */ /* 0x000fe4000f8e0208 */
[----:B-1----:R-:W-:-:S03]  /*0c60*/  IMAD R17, R10, UR45, R13 ;  /* 0x0000002d0a117c24 */ /* 0x002fc6000f8e020d */
[----:B------:R-:W-:Y:S02]  /*0c70*/  ISETP.LT.U32.AND P1, PT, R7, UR8, PT ;  /* 0x0000000807007c0c */ /* 0x000fe4000bf21070 */
[----:B------:R-:W-:-:S05]  /*0c80*/  IABS R10, R17 ;  /* 0x00000011000a7213 */ /* 0x000fca0000000000 */
[----:B------:R-:W-:-:S06]  /*0c90*/  IMAD.HI.U32 R8, R10, UR5, RZ ;  /* 0x000000050a087c27 */ /* 0x000fcc000f8e00ff */
[----:B------:R-:W-:Y:S02]  /*0ca0*/  @!P1 IADD3 R7, PT, PT, R7, -UR8, RZ ;  /* 0x8000000807079c10 */ /* 0x000fe4000fffe0ff */
[----:B------:R-:W-:Y:S02]  /*0cb0*/  @!P1 IADD3 R6, PT, PT, R6, 0x1, RZ ;  /* 0x0000000106069810 */ /* 0x000fe40007ffe0ff */
[----:B------:R-:W-:Y:S02]  /*0cc0*/  ISETP.GE.U32.AND P6, PT, R7, UR8, PT ;  /* 0x0000000807007c0c */ /* 0x000fe4000bfc6070 */
[----:B------:R-:W-:-:S05]  /*0cd0*/  IADD3 R7, PT, PT, -R8, RZ, RZ ;  /* 0x000000ff08077210 */ /* 0x000fca0007ffe1ff */
[----:B------:R-:W-:Y:S02]  /*0ce0*/  IMAD R7, R7, UR8, R10 ;  /* 0x0000000807077c24 */ /* 0x000fe4000f8e020a */
[----:B------:R-:W-:-:S03]  /*0cf0*/  VIADD R10, R9, 0x100 ;  /* 0x00000100090a7836 */ /* 0x000fc60000000000 */
[----:B------:R-:W-:Y:S02]  /*0d00*/  ISETP.LT.U32.AND P1, PT, R7, UR8, PT ;  /* 0x0000000807007c0c */ /* 0x000fe4000bf21070 */
[----:B------:R-:W-:Y:S02]  /*0d10*/  @P6 IADD3 R6, PT, PT, R6, 0x1, RZ ;  /* 0x0000000106066810 */ /* 0x000fe40007ffe0ff */
[----:B------:R-:W-:Y:S02]  /*0d20*/  ISETP.GE.AND P6, PT, R15, RZ, PT ;  /* 0x000000ff0f00720c */ /* 0x000fe40003fc6270 */
[----:B------:R-:W-:Y:S01]  /*0d30*/  IABS R12, R10 ;  /* 0x0000000a000c7213 */ /* 0x000fe20000000000 */
[----:B------:R-:W-:Y:S01]  /*0d40*/  IMAD.MOV.U32 R19, RZ, RZ, R6 ;  /* 0x000000ffff137224 */ /* 0x000fe200078e0006 */
[----:B------:R-:W-:-:S03]  /*0d50*/  LOP3.LUT R15, R17, UR46, RZ, 0x3c, !PT ;  /* 0x0000002e110f7c12 */ /* 0x000fc6000f8e3cff */
[----:B------:R-:W-:Y:S02]  /*0d60*/  IMAD.HI.U32 R16, R12, UR7, RZ ;  /* 0x000000070c107c27 */ /* 0x000fe4000f8e00ff */
[----:B------:R-:W-:Y:S02]  /*0d70*/  @!P1 IADD3 R7, PT, PT, R7, -UR8, RZ ;  /* 0x8000000807079c10 */ /* 0x000fe4000fffe0ff */
[----:B------:R-:W-:Y:S02]  /*0d80*/  @!P1 IADD3 R8, PT, PT, R8, 0x1, RZ ;  /* 0x0000000108089810 */ /* 0x000fe40007ffe0ff */
[----:B------:R-:W-:Y:S02]  /*0d90*/  @!P6 IADD3 R19, PT, PT, -R19, RZ, RZ ;  /* 0x000000ff1313e210 */ /* 0x000fe40007ffe1ff */
[----:B------:R-:W-:Y:S01]  /*0da0*/  ISETP.GE.U32.AND P6, PT, R7, UR8, PT ;  /* 0x0000000807007c0c */ /* 0x000fe2000bfc6070 */
[----:B------:R-:W-:-:S04]  /*0db0*/  IMAD.MOV R7, RZ, RZ, -R16 ;  /* 0x000000ffff077224 */ /* 0x000fc800078e0a10 */
[----:B------:R-:W-:Y:S01]  /*0dc0*/  IMAD R6, R7, UR9, R12 ;  /* 0x0000000907067c24 */ /* 0x000fe2000f8e020c */
[----:B------:R-:W-:-:S04]  /*0dd0*/  IADD3 R12, PT, PT, R9, 0x140, RZ ;  /* 0x00000140090c7810 */ /* 0x000fc80007ffe0ff */
[----:B------:R-:W-:Y:S02]  /*0de0*/  ISETP.LT.U32.AND P1, PT, R6, UR9, PT ;  /* 0x0000000906007c0c */ /* 0x000fe4000bf21070 */
[----:B------:R-:W-:Y:S01]  /*0df0*/  IABS R7, R12 ;  /* 0x0000000c00077213 */ /* 0x000fe20000000000 */
[----:B------:R-:W-:Y:S01]  /*0e00*/  @P6 VIADD R8, R8, 0x1 ;  /* 0x0000000108086836 */ /* 0x000fe20000000000 */
[----:B------:R-:W-:Y:S02]  /*0e10*/  ISETP.GE.AND P6, PT, R15, RZ, PT ;  /* 0x000000ff0f00720c */ /* 0x000fe40003fc6270 */
[----:B------:R-:W-:Y:S01]  /*0e20*/  LOP3.LUT R15, R12, UR45, RZ, 0x3c, !PT ;  /* 0x0000002d0c0f7c12 */ /* 0x000fe2000f8e3cff */
[----:B------:R-:W-:Y:S01]  /*0e30*/  IMAD.HI.U32 R18, R7, UR7, RZ ;  /* 0x0000000707127c27 */ /* 0x000fe2000f8e00ff */
[----:B------:R-:W-:-:S05]  /*0e40*/  MOV R21, R8 ;  /* 0x0000000800157202 */ /* 0x000fca0000000f00 */
[----:B------:R-:W-:Y:S02]  /*0e50*/  @!P1 IADD3 R6, PT, PT, R6, -UR9, RZ ;  /* 0x8000000906069c10 */ /* 0x000fe4000fffe0ff */
[----:B------:R-:W-:Y:S02]  /*0e60*/  @!P1 IADD3 R16, PT, PT, R16, 0x1, RZ ;  /* 0x0000000110109810 */ /* 0x000fe40007ffe0ff */
[----:B------:R-:W-:Y:S01]  /*0e70*/  @!P6 IMAD.MOV R21, RZ, RZ, -R21 ;  /* 0x000000ffff15e224 */ /* 0x000fe200078e0a15 */
[----:B------:R-:W-:Y:S02]  /*0e80*/  ISETP.GE.U32.AND P6, PT, R6, UR9, PT ;  /* 0x0000000906007c0c */ /* 0x000fe4000bfc6070 */
[----:B------:R-:W-:-:S05]  /*0e90*/  IADD3 R6, PT, PT, -R18, RZ, RZ ;  /* 0x000000ff12067210 */ /* 0x000fca0007ffe1ff */
[----:B------:R-:W-:Y:S01]  /*0ea0*/  IMAD R6, R6, UR9, R7 ;  /* 0x0000000906067c24 */ /* 0x000fe2000f8e0207 */
[----:B------:R-:W-:-:S04]  /*0eb0*/  LOP3.LUT R7, R10, UR45, RZ, 0x3c, !PT ;  /* 0x0000002d0a077c12 */ /* 0x000fc8000f8e3cff */
[----:B------:R-:W-:Y:S01]  /*0ec0*/  ISETP.LT.U32.AND P1, PT, R6, UR9, PT ;  /* 0x0000000906007c0c */ /* 0x000fe2000bf21070 */
[----:B------:R-:W-:Y:S01]  /*0ed0*/  @P6 VIADD R16, R16, 0x1 ;  /* 0x0000000110106836 */ /* 0x000fe20000000000 */
[----:B------:R-:W-:-:S11]  /*0ee0*/  ISETP.GE.AND P6, PT, R7, RZ, PT ;  /* 0x000000ff0700720c */ /* 0x000fd60003fc6270 */
[----:B------:R-:W-:Y:S01]  /*0ef0*/  @!P1 IADD3 R6, PT, PT, R6, -UR9, RZ ;  /* 0x8000000906069c10 */ /* 0x000fe2000fffe0ff */
[----:B------:R-:W-:Y:S01]  /*0f00*/  @!P1 VIADD R18, R18, 0x1 ;  /* 0x0000000112129836 */ /* 0x000fe20000000000 */
[----:B------:R-:W-:Y:S02]  /*0f10*/  @!P6 IADD3 R16, PT, PT, -R16, RZ, RZ ;  /* 0x000000ff1010e210 */ /* 0x000fe40007ffe1ff */
[----:B------:R-:W-:Y:S02]  /*0f20*/  ISETP.GE.U32.AND P6, PT, R6, UR9, PT ;  /* 0x0000000906007c0c */ /* 0x000fe4000bfc6070 */
[----:B------:R-:W0:Y:S11]  /*0f30*/  LDC.64 R6, c[0x0][0x380] ;  /* 0x0000e000ff067b82 */ /* 0x000e360000000a00 */
[----:B------:R-:W-:-:S02]  /*0f40*/  @P6 IADD3 R18, PT, PT, R18, 0x1, RZ ;  /* 0x0000000112126810 */ /* 0x000fc40007ffe0ff */
[----:B------:R-:W-:Y:S02]  /*0f50*/  ISETP.GE.AND P6, PT, R15, RZ, PT ;  /* 0x000000ff0f00720c */ /* 0x000fe40003fc6270 */
[----:B------:R-:W-:-:S04]  /*0f60*/  LEA.HI R15, R9, R9, RZ, 0x1 ;  /* 0x00000009090f7211 */ /* 0x000fc800078f08ff */
[----:B------:R-:W-:-:S05]  /*0f70*/  SHF.R.S32.HI R15, RZ, 0x1, R15 ;  /* 0x00000001ff0f7819 */ /* 0x000fca000001140f */
[----:B0-----:R-:W-:Y:S01]  /*0f80*/  IMAD.WIDE R34, R15, 0x8, R6 ;  /* 0x000000080f227825 */ /* 0x001fe200078e0206 */
[----:B------:R-:W-:Y:S02]  /*0f90*/  LEA.HI R4, R4, R4, RZ, 0x1 ;  /* 0x0000000404047211 */ /* 0x000fe400078f08ff */
[----:B--2---:R-:W-:-:S04]  /*0fa0*/  PRMT R8, R40, 0x7771, RZ ;  /* 0x0000777128087816 */ /* 0x004fc800000000ff */
[----:B------:R-:W-:Y:S02]  /*0fb0*/  ISETP.NE.AND P1, PT, R8, RZ, PT ;  /* 0x000000ff0800720c */ /* 0x000fe40003f25270 */
[----:B------:R-:W-:-:S05]  /*0fc0*/  MOV R8, R18 ;  /* 0x0000001200087202 */ /* 0x000fca0000000f00 */
[----:B------:R-:W-:-:S06]  /*0fd0*/  @!P6 IMAD.MOV R8, RZ, RZ, -R8 ;  /* 0x000000ffff08e224 */ /* 0x000fcc00078e0a08 */
        /* <DEDUP_REMOVED lines=31> */
[----:B------:R-:W-:Y:S01]  /*11d0*/  IMAD.WIDE R20, R21, 0x2, R2 ;  /* 0x0000000215147825 */ /* 0x000fe200078e0202 */
[----:B------:R-:W0:Y:S03]  /*11e0*/  LDC.64 R4, c[0x0][0x3e8] ;  /* 0x0000fa00ff047b82 */ /* 0x000e260000000a00 */
[----:B------:R-:W-:-:S02]  /*11f0*/  IMAD R18, R17, UR47, R18 ;  /* 0x0000002f11127c24 */ /* 0x000fc4000f8e0212 */
[----:B------:R1:W4:Y:S03]  /*1200*/  LDG.E.U16 R17, desc[UR10][R20.64] ;  /* 0x0000000a14117981 */ /* 0x000326000c1e1500 */
[----:B------:R-:W-:-:S04]  /*1210*/  LEA.HI R18, R18, R18, RZ, 0x1 ;  /* 0x0000001212127211 */ /* 0x000fc800078f08ff */
[----:B------:R-:W-:-:S05]  /*1220*/  SHF.R.S32.HI R19, RZ, 0x1, R18 ;  /* 0x00000001ff137819 */ /* 0x000fca0000011412 */
[----:B------:R-:W-:-:S06]  /*1230*/  IMAD.WIDE R18, R19, 0x2, R2 ;  /* 0x0000000213127825 */ /* 0x000fcc00078e0202 */
[----:B------:R5:W4:Y:S01]  /*1240*/  LDG.E.U16 R19, desc[UR10][R18.64] ;  /* 0x0000000a12137981 */ /* 0x000b22000c1e1500 */
[----:B------:R-:W-:Y:S01]  /*1250*/  SEL R25, R11, R16, !P5 ;  /* 0x000000100b197207 */ /* 0x000fe20006800000 */
[----:B------:R-:W5:Y:S01]  /*1260*/  LDCU UR6, c[0x0][0x3e8] ;  /* 0x00007d00ff0677ac */ /* 0x000f620008000800 */
[----:B0-----:R-:W-:Y:S02]  /*1270*/  R2UR UR4, R5 ;  /* 0x00000000050472ca */ /* 0x001fe400000e0000 */
[----:B------:R-:W-:Y:S01]  /*1280*/  LEA.HI R14, R14, R14, RZ, 0x1 ;  /* 0x0000000e0e0e7211 */ /* 0x000fe200078f08ff */
[----:B------:R-:W-:-:S03]  /*1290*/  IMAD.MOV R23, RZ, RZ, -R25 ;  /* 0x000000ffff177224 */ /* 0x000fc600078e0a19 */
[----:B------:R-:W-:Y:S01]  /*12a0*/  SHF.R.S32.HI R31, RZ, 0x1, R14 ;  /* 0x00000001ff1f7819 */ /* 0x000fe2000001140e */
[----:B------:R-:W-:Y:S01]  /*12b0*/  IMAD R26, R23, UR45, R10 ;  /* 0x0000002d171a7c24 */ /* 0x000fe2000f8e020a */
[----:B------:R-:W-:Y:S02]  /*12c0*/  SEL R23, R11, R8, !P5 ;  /* 0x000000080b177207 */ /* 0x000fe40006800000 */
[----:B------:R-:W-:Y:S01]  /*12d0*/  SEL R14, R25, RZ, P4 ;  /* 0x000000ff190e7207 */ /* 0x000fe20002000000 */
[----:B------:R-:W-:Y:S01]  /*12e0*/  IMAD.WIDE R30, R31, 0x8, R6 ;  /* 0x000000081f1e7825 */ /* 0x000fe200078e0206 */
[----:B-1----:R-:W-:Y:S02]  /*12f0*/  IABS R20, R26 ;  /* 0x0000001a00147213 */ /* 0x002fe40000000000 */
[----:B------:R-:W-:-:S03]  /*1300*/  IADD3 R21, PT, PT, -R23, RZ, RZ ;  /* 0x000000ff17157210 */ /* 0x000fc60007ffe1ff */
[----:B------:R-:W-:Y:S01]  /*1310*/  IMAD.HI.U32 R16, R20, UR5, RZ ;  /* 0x0000000514107c27 */ /* 0x000fe2000f8e00ff */
[----:B-----5:R-:W-:-:S03]  /*1320*/  MOV R24, UR6 ;  /* 0x0000000600187c02 */ /* 0x020fc60008000f00 */
[----:B------:R-:W-:Y:S01]  /*1330*/  IMAD.U32 R8, RZ, RZ, UR6 ;  /* 0x00000006ff087e24 */ /* 0x000fe2000f8e00ff */
[----:B------:R-:W-:Y:S01]  /*1340*/  IADD3 R5, PT, PT, -R16, RZ, RZ ;  /* 0x000000ff10057210 */ /* 0x000fe20007ffe1ff */
[----:B------:R-:W-:-:S04]  /*1350*/  IMAD R28, R21, UR45, R12 ;  /* 0x0000002d151c7c24 */ /* 0x000fc8000f8e020c */
[----:B------:R-:W-:Y:S01]  /*1360*/  IMAD R5, R5, UR8, R20 ;  /* 0x0000000805057c24 */ /* 0x000fe2000f8e0214 */
[----:B------:R-:W-:-:S05]  /*1370*/  IABS R20, R28 ;  /* 0x0000001c00147213 */ /* 0x000fca0000000000 */
[----:B------:R-:W-:Y:S01]  /*1380*/  IMAD.HI.U32 R18, R20, UR5, RZ ;  /* 0x0000000514127c27 */ /* 0x000fe2000f8e00ff */
[----:B------:R-:W-:-:S04]  /*1390*/  LEA.HI R13, R13, R13, RZ, 0x1 ;  /* 0x0000000d0d0d7211 */ /* 0x000fc800078f08ff */
[----:B------:R-:W-:Y:S02]  /*13a0*/  SHF.R.S32.HI R13, RZ, 0x1, R13 ;  /* 0x00000001ff0d7819 */ /* 0x000fe4000001140d */
[----:B------:R-:W-:Y:S02]  /*13b0*/  R2UR UR12, R32 ;  /* 0x00000000200c72ca */ /* 0x000fe400000e0000 */
[----:B------:R-:W-:Y:S01]  /*13c0*/  R2UR UR13, R33 ;  /* 0x00000000210d72ca */ /* 0x000fe200000e0000 */
        /* <DEDUP_REMOVED lines=8> */
[----:B------:R-:W-:Y:S01]  /*1450*/  IMAD R5, R5, UR8, R20 ;  /* 0x0000000805057c24 */ /* 0x000fe2000f8e0214 */
[----:B------:R-:W-:-:S04]  /*1460*/  SEL R20, R23, RZ, P4 ;  /* 0x000000ff17147207 */ /* 0x000fc80002000000 */
[----:B------:R-:W-:-:S03]  /*1470*/  ISETP.LT.U32.AND P1, PT, R5, UR8, PT ;  /* 0x0000000805007c0c */ /* 0x000fc6000bf21070 */
[----:B------:R-:W-:Y:S02]  /*1480*/  @P6 IADD3 R16, PT, PT, R16, 0x1, RZ ;  /* 0x0000000110106810 */ /* 0x000fe40007ffe0ff */
[----:B------:R-:W-:Y:S02]  /*1490*/  ISETP.GE.AND P6, PT, R15, RZ, PT ;  /* 0x000000ff0f00720c */ /* 0x000fe40003fc6270 */
[----:B------:R-:W-:-:S06]  /*14a0*/  LOP3.LUT R15, R28, UR46, RZ, 0x3c, !PT ;  /* 0x0000002e1c0f7c12 */ /* 0x000fcc000f8e3cff */
[----:B------:R-:W-:Y:S01]  /*14b0*/  @!P1 VIADD R5, R5, -UR8 ;  /* 0x8000000805059c36 */ /* 0x000fe20008000000 */
[----:B------:R-:W-:Y:S02]  /*14c0*/  @!P1 IADD3 R18, PT, PT, R18, 0x1, RZ ;  /* 0x0000000112129810 */ /* 0x000fe40007ffe0ff */
[----:B------:R-:W-:Y:S02]  /*14d0*/  ISETP.GE.AND P1, PT, R15, RZ, PT ;  /* 0x000000ff0f00720c */ /* 0x000fe40003f26270 */
[----:B------:R-:W-:Y:S02]  /*14e0*/  @!P6 IADD3 R16, PT, PT, -R16, RZ, RZ ;  /* 0x000000ff1010e210 */ /* 0x000fe40007ffe1ff */
[----:B------:R-:W-:Y:S02]  /*14f0*/  ISETP.GE.U32.AND P6, PT, R5, UR8, PT ;  /* 0x0000000805007c0c */ /* 0x000fe4000bfc6070 */
[----:B----4-:R-:W-:Y:S02]  /*1500*/  PRMT R5, R17, 0x7771, RZ ;  /* 0x0000777111057816 */ /* 0x010fe400000000ff */
[----:B------:R-:W-:-:S09]  /*1510*/  SEL R16, R0, R16, !P3 ;  /* 0x0000001000107207 */ /* 0x000fd20005800000 */
[----:B------:R-:W-:Y:S01]  /*1520*/  @P6 VIADD R18, R18, 0x1 ;  /* 0x0000000112126836 */ /* 0x000fe20000000000 */
[----:B------:R-:W-:Y:S02]  /*1530*/  ISETP.NE.AND P6, PT, R5, RZ, PT ;  /* 0x000000ff0500720c */ /* 0x000fe40003fc5270 */
[----:B------:R-:W-:Y:S02]  /*1540*/  IADD3 R5, PT, PT, -R16, RZ, RZ ;  /* 0x000000ff10057210 */ /* 0x000fe40007ffe1ff */
[----:B------:R-:W-:Y:S02]  /*1550*/  PRMT R15, R19, 0x7771, RZ ;  /* 0x00007771130f7816 */ /* 0x000fe400000000ff */
[----:B------:R-:W-:Y:S01]  /*1560*/  @!P1 IADD3 R18, PT, PT, -R18, RZ, RZ ;  /* 0x000000ff12129210 */ /* 0x000fe20007ffe1ff */
[----:B------:R-:W-:Y:S01]  /*1570*/  IMAD R5, R5, UR46, R26 ;  /* 0x0000002e05057c24 */ /* 0x000fe2000f8e021a */
[----:B------:R-:W-:Y:S01]  /*1580*/  ISETP.NE.AND P1, PT, R15, RZ, PT ;  /* 0x000000ff0f00720c */ /* 0x000fe20003f25270 */
[----:B------:R-:W-:Y:S01]  /*1590*/  IMAD R15, R14, UR42, RZ ;  /* 0x0000002a0e0f7c24 */ /* 0x000fe2000f8e02ff */
[----:B------:R-:W-:-:S02]  /*15a0*/  SEL R18, R0, R18, !P3 ;  /* 0x0000001200127207 */ /* 0x000fc40005800000 */
[----:B------:R-:W-:Y:S02]  /*15b0*/  SEL R16, R16, RZ, P2 ;  /* 0x000000ff10107207 */ /* 0x000fe40001000000 */
[----:B------:R-:W-:Y:S01]  /*15c0*/  @P6 R2UR UR10, R32 ;  /* 0x00000000200a62ca */ /* 0x000fe200000e0000 */
[----:B------:R-:W-:Y:S01]  /*15d0*/  IMAD.MOV R21, RZ, RZ, -R18 ;  /* 0x000000ffff157224 */ /* 0x000fe200078e0a12 */
[----:B------:R-:W-:Y:S01]  /*15e0*/  @P6 R2UR UR11, R33 ;  /* 0x00000000210b62ca */ /* 0x000fe200000e0000 */
[----:B------:R-:W-:Y:S01]  /*15f0*/  IMAD R16, R16, UR43, R15 ;  /* 0x0000002b10107c24 */ /* 0x000fe2000f8e020f */
[----:B------:R-:W-:Y:S01]  /*1600*/  SEL R5, R5, RZ, P0 ;  /* 0x000000ff05057207 */ /* 0x000fe20000000000 */
[----:B------:R-:W-:Y:S01]  /*1610*/  IMAD R14, R21, UR46, R28 ;  /* 0x0000002e150e7c24 */ /* 0x000fe2000f8e021c */
[----:B------:R-:W-:Y:S01]  /*1620*/  SEL R18, R18, RZ, P2 ;  /* 0x000000ff12127207 */ /* 0x000fe20001000000 */
[----:B------:R-:W-:-:S08]  /*1630*/  IMAD R15, R20, UR42, RZ ;  /* 0x0000002a140f7c24 */ /* 0x000fd0000f8e02ff */
[----:B------:R-:W2:Y:S01]  /*1640*/  @P6 LDG.E R25, desc[UR10][R30.64+0x4] ;  /* 0x0000040a1e196981 */ /* 0x000ea2000c1e1900 */
[----:B------:R-:W-:Y:S01]  /*1650*/  @P1 R2UR UR10, R32 ;  /* 0x00000000200a12ca */ /* 0x000fe200000e0000 */
[----:B------:R-:W-:Y:S01]  /*1660*/  IMAD R5, R5, UR47, R16 ;  /* 0x0000002f05057c24 */ /* 0x000fe2000f8e0210 */
[----:B------:R-:W-:Y:S01]  /*1670*/  @P1 R2UR UR11, R33 ;  /* 0x00000000210b12ca */ /* 0x000fe200000e0000 */
[----:B------:R-:W-:Y:S01]  /*1680*/  IMAD R15, R18, UR43, R15 ;  /* 0x0000002b120f7c24 */ /* 0x000fe2000f8e020f */
[----:B------:R-:W-:Y:S01]  /*1690*/  SEL R14, R14, RZ, P0 ;  /* 0x000000ff0e0e7207 */ /* 0x000fe20000000000 */
[----:B------:R-:W-:Y:S01]  /*16a0*/  IMAD.WIDE R26, R13, 0x8, R6 ;  /* 0x000000080d1a7825 */ /* 0x000fe200078e0206 */
[----:B------:R-:W-:-:S03]  /*16b0*/  LEA.HI R5, R5, R5, RZ, 0x1 ;  /* 0x0000000505057211 */ /* 0x000fc600078f08ff */
[----:B------:R-:W-:Y:S01]  /*16c0*/  IMAD R14, R14, UR47, R15 ;  /* 0x0000002f0e0e7c24 */ /* 0x000fe2000f8e020f */
[----:B------:R-:W-:-:S05]  /*16d0*/  SHF.R.S32.HI R5, RZ, 0x1, R5 ;  /* 0x00000001ff057819 */ /* 0x000fca0000011405 */
[----:B------:R-:W3:Y:S01]  /*16e0*/  @P1 LDG.E R42, desc[UR10][R26.64+0x4] ;  /* 0x0000040a1a2a1981 */ /* 0x000ee2000c1e1900 */
[----:B------:R-:W-:Y:S01]  /*16f0*/  LEA.HI R13, R14, R14, RZ, 0x1 ;  /* 0x0000000e0e0d7211 */ /* 0x000fe200078f08ff */
[----:B------:R-:W-:Y:S01]  /*1700*/  IMAD.WIDE R14, R5, 0x2, R2 ;  /* 0x00000002050e7825 */ /* 0x000fe200078e0202 */
[----:B------:R-:W-:Y:S02]  /*1710*/  R2UR UR10, R32 ;  /* 0x00000000200a72ca */ /* 0x000fe400000e0000 */
[----:B------:R-:W-:Y:S02]  /*1720*/  R2UR UR11, R33 ;  /* 0x00000000210b72ca */ /* 0x000fe400000e0000 */
[----:B------:R-:W-:Y:S01]  /*1730*/  SHF.R.S32.HI R13, RZ, 0x1, R13 ;  /* 0x00000001ff0d7819 */ /* 0x000fe2000001140d */
[----:B------:R0:W4:Y:S04]  /*1740*/  LDG.E.U16 R21, desc[UR12][R14.64] ;  /* 0x0000000c0e157981 */ /* 0x000128000c1e1500 */
[----:B------:R-:W-:-:S06]  /*1750*/  IMAD.WIDE R28, R13, 0x2, R2 ;  /* 0x000000020d1c7825 */ /* 0x000fcc00078e0202 */
[----:B------:R1:W5:Y:S01]  /*1760*/  LDG.E.U16 R5, desc[UR10][R28.64] ;  /* 0x0000000a1c057981 */ /* 0x000362000c1e1500 */
[----:B------:R-:W-:Y:S01]  /*1770*/  IADD3 R13, PT, PT, R9, 0x180, RZ ;  /* 0x00000180090d7810 */ /* 0x000fe20007ffe0ff */
[----:B------:R-:W-:Y:S01]  /*1780*/  IMAD.U32 R22, RZ, RZ, UR6 ;  /* 0x00000006ff167e24 */ /* 0x000fe2000f8e00ff */
[----:B------:R-:W-:Y:S02]  /*1790*/  MOV R20, UR6 ;  /* 0x0000000600147c02 */ /* 0x000fe40008000f00 */
[----:B------:R-:W-:Y:S02]  /*17a0*/  IABS R18, R13 ;  /* 0x0000000d00127213 */ /* 0x000fe40000000000 */
[----:B0-----:R-:W-:Y:S02]  /*17b0*/  LOP3.LUT R14, R13, UR45, RZ, 0x3c, !PT ;  /* 0x0000002d0d0e7c12 */ /* 0x001fe4000f8e3cff */
[----:B------:R-:W-:Y:S01]  /*17c0*/  LEA.HI R12, R12, R12, RZ, 0x1 ;  /* 0x0000000c0c0c7211 */ /* 0x000fe200078f08ff */
[----:B------:R-:W-:Y:S01]  /*17d0*/  IMAD.HI.U32 R16, R18, UR7, RZ ;  /* 0x0000000712107c27 */ /* 0x000fe2000f8e00ff */
[----:B------:R-:W-:-:S02]  /*17e0*/  LEA.HI R10, R10, R10, RZ, 0x1 ;  /* 0x0000000a0a0a7211 */ /* 0x000fc400078f08ff */
[----:B-1----:R-:W-:Y:S02]  /*17f0*/  SHF.R.S32.HI R29, RZ, 0x1, R12 ;  /* 0x00000001ff1d7819 */ /* 0x002fe4000001140c */
[----:B------:R-:W-:Y:S02]  /*1800*/  IADD3 R23, PT, PT, -R16, RZ, RZ ;  /* 0x000000ff10177210 */ /* 0x000fe40007ffe1ff */
[----:B------:R-:W-:-:S03]  /*1810*/  SHF.R.S32.HI R15, RZ, 0x1, R10 ;  /* 0x00000001ff0f7819 */ /* 0x000fc6000001140a */
[----:B------:R-:W-:Y:S02]  /*1820*/  IMAD R18, R23, UR9, R18 ;  /* 0x0000000917127c24 */ /* 0x000fe4000f8e0212 */
[----:B------:R-:W-:-:S04]  /*1830*/  IMAD.WIDE R28, R29, 0x8, R6 ;  /* 0x000000081d1c7825 */ /* 0x000fc800078e0206 */
[----:B--2---:R-:W-:Y:S01]  /*1840*/  @P6 FMUL R22, R25, UR4 ;  /* 0x0000000419166c20 */ /* 0x004fe20008400000 */
[----:B------:R-:W-:-:S13]  /*1850*/  ISETP.LT.U32.AND P6, PT, R18, UR9, PT ;  /* 0x0000000912007c0c */ /* 0x000fda000bfc1070 */
[----:B------:R-:W-:Y:S01]  /*1860*/  @!P6 IADD3 R18, PT, PT, R18, -UR9, RZ ;  /* 0x800000091212ec10 */ /* 0x000fe2000fffe0ff */
[----:B------:R-:W-:Y:S02]  /*1870*/  @!P6 VIADD R16, R16, 0x1 ;  /* 0x000000011010e836 */ /* 0x000fe40000000000 */
[----:B---3--:R-:W-:Y:S01]  /*1880*/  @P1 FMUL R20, R42, UR4 ;  /* 0x000000042a141c20 */ /* 0x008fe20008400000 */
[----:B------:R-:W-:Y:S02]  /*1890*/  ISETP.GE.AND P6, PT, R14, RZ, PT ;  /* 0x000000ff0e00720c */ /* 0x000fe40003fc6270 */
[----:B------:R-:W-:Y:S02]  /*18a0*/  ISETP.GE.U32.AND P1, PT, R18, UR9, PT ;  /* 0x0000000912007c0c */ /* 0x000fe4000bf26070 */
[----:B----4-:R-:W-:-:S11]  /*18b0*/  PRMT R14, R21, 0x7771, RZ ;  /* 0x00007771150e7816 */ /* 0x010fd600000000ff */
[----:B------:R-:W-:Y:S02]  /*18c0*/  @P1 IADD3 R16, PT, PT, R16, 0x1, RZ ;  /* 0x0000000110101810 */ /* 0x000fe40007ffe0ff */
[----:B------:R-:W-:Y:S02]  /*18d0*/  ISETP.NE.AND P1, PT, R14, RZ, PT ;  /* 0x000000ff0e00720c */ /* 0x000fe40003f25270 */
[----:B-----5:R-:W-:Y:S02]  /*18e0*/  PRMT R14, R5, 0x7771, RZ ;  /* 0x00007771050e7816 */ /* 0x020fe400000000ff */
[----:B------:R-:W-:Y:S02]  /*18f0*/  @!P6 IADD3 R16, PT, PT, -R16, RZ, RZ ;  /* 0x000000ff1010e210 */ /* 0x000fe40007ffe1ff */
[----:B------:R-:W-:Y:S01]  /*1900*/  ISETP.NE.AND P6, PT, R14, RZ, PT ;  /* 0x000000ff0e00720c */ /* 0x000fe20003fc5270 */
[----:B------:R-:W-:-:S06]  /*1910*/  IMAD.WIDE R14, R15, 0x8, R6 ;  /* 0x000000080f0e7825 */ /* 0x000fcc00078e0206 */
[----:B------:R-:W-:Y:S02]  /*1920*/  @P1 R2UR UR10, R32 ;  /* 0x00000000200a12ca */ /* 0x000fe400000e0000 */
[----:B------:R-:W-:-:S04]  /*1930*/  @P1 R2UR UR11, R33 ;  /* 0x00000000210b12ca */ /* 0x000fc800000e0000 */
[----:B------:R-:W-:Y:S02]  /*1940*/  @P6 R2UR UR12, R32 ;  /* 0x00000000200c62ca */ /* 0x000fe400000e0000 */
[----:B------:R-:W-:-:S07]  /*1950*/  @P6 R2UR UR13, R33 ;  /* 0x00000000210d62ca */ /* 0x000fce00000e0000 */
[----:B------:R-:W2:Y:S06]  /*1960*/  @P1 LDG.E R42, desc[UR10][R14.64+0x4] ;  /* 0x0000040a0e2a1981 */ /* 0x000eac000c1e1900 */
[----:B------:R-:W3:Y:S01]  /*1970*/  @P6 LDG.E R10, desc[UR12][R28.64+0x4] ;  /* 0x0000040c1c0a6981 */ /* 0x000ee2000c1e1900 */
[----:B------:R-:W-:Y:S02]  /*1980*/  SEL R25, R11, R16, !P5 ;  /* 0x000000100b197207 */ /* 0x000fe40006800000 */
[----:B------:R-:W-:Y:S02]  /*1990*/  MOV R16, UR6 ;  /* 0x0000000600107c02 */ /* 0x000fe40008000f00 */
[----:B------:R-:W-:Y:S01]  /*19a0*/  MOV R18, UR6 ;  /* 0x0000000600127c02 */ /* 0x000fe20008000f00 */
[----:B------:R-:W-:Y:S01]  /*19b0*/  IMAD.MOV R12, RZ, RZ, -R25 ;  /* 0x000000ffff0c7224 */ /* 0x000fe200078e0a19 */
[----:B------:R-:W-:-:S02]  /*19c0*/  R2UR UR10, R32 ;  /* 0x00000000200a72ca */ /* 0x000fc400000e0000 */
[----:B------:R-:W-:Y:S01]  /*19d0*/  R2UR UR11, R33 ;  /* 0x00000000210b72ca */ /* 0x000fe200000e0000 */
[----:B------:R-:W-:-:S05]  /*19e0*/  IMAD R43, R12, UR45, R13 ;  /* 0x0000002d0c2b7c24 */ /* 0x000fca000f8e020d */
[----:B------:R-:W-:-:S05]  /*19f0*/  IABS R23, R43 ;  /* 0x0000002b00177213 */ /* 0x000fca0000000000 */
[----:B------:R-:W-:-:S04]  /*1a00*/  IMAD.HI.U32 R12, R23, UR5, RZ ;  /* 0x00000005170c7c27 */ /* 0x000fc8000f8e00ff */
[----:B--2---:R-:W-:Y:S01]  /*1a10*/  @P1 FMUL R18, R42, UR4 ;  /* 0x000000042a121c20 */ /* 0x004fe20008400000 */
[----:B---3--:R-:W-:Y:S01]  /*1a20*/  @P6 FMUL R16, R10, UR4 ;  /* 0x000000040a106c20 */ /* 0x008fe20008400000 */
[----:B------:R-:W-:Y:S01]  /*1a30*/  IMAD.MOV R10, RZ, RZ, -R12 ;  /* 0x000000ffff0a7224 */ /* 0x000fe200078e0a0c */
[----:B------:R-:W2:Y:S03]  /*1a40*/  LDG.E R36, desc[UR10][R36.64] ;  /* 0x0000000a24247981 */ /* 0x000ea6000c1e1900 */
        /* <DEDUP_REMOVED lines=22> */
[----:B------:R-:W-:Y:S01]  /*1bb0*/  VIADD R44, R9, 0x1c0 ;  /* 0x000001c0092c7836 */ /* 0x000fe20000000000 */
[----:B------:R-:W-:Y:S02]  /*1bc0*/  LEA.HI R13, R13, R13, RZ, 0x1 ;  /* 0x0000000d0d0d7211 */ /* 0x000fe400078f08ff */
[----:B------:R-:W-:Y:S02]  /*1bd0*/  PRMT R40, R40, 0x7770, RZ ;  /* 0x0000777028287816 */ /* 0x000fe400000000ff */
[----:B------:R-:W-:Y:S02]  /*1be0*/  IABS R23, R44 ;  /* 0x0000002c00177213 */ /* 0x000fe40000000000 */
[----:B------:R-:W-:Y:S01]  /*1bf0*/  SHF.R.S32.HI R13, RZ, 0x1, R13 ;  /* 0x00000001ff0d7819 */ /* 0x000fe2000001140d */
[----:B------:R0:W4:Y:S02]  /*1c00*/  LDG.E R42, desc[UR10][R34.64] ;  /* 0x0000000a222a7981 */ /* 0x000124000c1e1900 */
        /* <DEDUP_REMOVED lines=11> */
[----:B------:R-:W-:-:S11]  /*1cc0*/  LOP3.LUT R10, R44, UR45, RZ, 0x3c, !PT ;  /* 0x0000002d2c0a7c12 */ /* 0x000fd6000f8e3cff */
[----:B------:R-:W-:Y:S02]  /*1cd0*/  @P6 IADD3 R12, PT, PT, R12, 0x1, RZ ;  /* 0x000000010c0c6810 */ /* 0x000fe40007ffe0ff */
[----:B------:R-:W-:Y:S02]  /*1ce0*/  ISETP.GE.AND P6, PT, R10, RZ, PT ;  /* 0x000000ff0a00720c */ /* 0x000fe40003fc6270 */
[----:B------:R-:W-:Y:S01]  /*1cf0*/  MOV R10, R12 ;  /* 0x0000000c000a7202 */ /* 0x000fe20000000f00 */
[----:B------:R-:W-:-:S05]  /*1d00*/  IMAD.WIDE R12, R13, 0x8, R6 ;  /* 0x000000080d0c7825 */ /* 0x000fca00078e0206 */
[----:B------:R-:W3:Y:S05]  /*1d10*/  @P1 LDG.E R23, desc[UR12][R12.64+0x4] ;  /* 0x0000040c0c171981 */ /* 0x000eea000c1e1900 */
[----:B------:R-:W-:-:S05]  /*1d20*/  @!P6 IMAD.MOV R10, RZ, RZ, -R10 ;  /* 0x000000ffff0ae224 */ /* 0x000fca00078e0a0a */
[----:B------:R-:W-:-:S04]  /*1d30*/  SEL R47, R11, R10, !P5 ;  /* 0x0000000a0b2f7207 */ /* 0x000fc80006800000 */
[----:B------:R-:W-:-:S05]  /*1d40*/  IADD3 R43, PT, PT, -R47, RZ, RZ ;  /* 0x000000ff2f2b7210 */ /* 0x000fca0007ffe1ff */
[----:B------:R-:W-:-:S05]  /*1d50*/  IMAD R48, R43, UR45, R44 ;  /* 0x0000002d2b307c24 */ /* 0x000fca000f8e022c */
[----:B------:R-:W-:-:S05]  /*1d60*/  IABS R45, R48 ;  /* 0x00000030002d7213 */ /* 0x000fca0000000000 */
[----:B0-----:R-:W-:Y:S01]  /*1d70*/  IMAD.HI.U32 R34, R45, UR5, RZ ;  /* 0x000000052d227c27 */ /* 0x001fe2000f8e00ff */
[----:B------:R-:W-:-:S03]  /*1d80*/  MOV R10, UR6 ;  /* 0x00000006000a7c02 */ /* 0x000fc60008000f00 */
[----:B------:R-:W-:Y:S01]  /*1d90*/  IMAD.MOV R46, RZ, RZ, -R34 ;  /* 0x000000ffff2e7224 */ /* 0x000fe200078e0a22 */
[----:B------:R-:W-:Y:S02]  /*1da0*/  R2UR UR12, R32 ;  /* 0x00000000200c72ca */ /* 0x000fe400000e0000 */
[----:B------:R-:W-:-:S13]  /*1db0*/  R2UR UR13, R33 ;  /* 0x00000000210d72ca */ /* 0x000fda00000e0000 */
[----:B------:R0:W5:Y:S02]  /*1dc0*/  LDG.E R43, desc[UR12][R30.64] ;  /* 0x0000000c1e2b7981 */ /* 0x000164000c1e1900 */
[----:B0-----:R-:W-:-:S05]  /*1dd0*/  SEL R30, R47, RZ, P4 ;  /* 0x000000ff2f1e7207 */ /* 0x001fca0002000000 */
[----:B------:R-:W-:Y:S02]  /*1de0*/  IMAD R31, R30, UR42, RZ ;  /* 0x0000002a1e1f7c24 */ /* 0x000fe4000f8e02ff */
[----:B---3--:R-:W-:Y:S01]  /*1df0*/  @P1 FMUL R10, R23, UR4 ;  /* 0x00000004170a1c20 */ /* 0x008fe20008400000 */
[----:B------:R-:W-:Y:S01]  /*1e00*/  IMAD R23, R46, UR8, R45 ;  /* 0x000000082e177c24 */ /* 0x000fe2000f8e022d */
[----:B------:R-:W-:Y:S01]  /*1e10*/  LEA.HI R44, R44, R44, RZ, 0x1 ;  /* 0x0000002c2c2c7211 */ /* 0x000fe200078f08ff */
[----:B------:R-:W3:Y:S03]  /*1e20*/  LDG.E R45, desc[UR10][R26.64] ;  /* 0x0000000a1a2d7981 */ /* 0x000ee6000c1e1900 */
[----:B------:R-:W-:Y:S01]  /*1e30*/  ISETP.LT.U32.AND P1, PT, R23, UR8, PT ;  /* 0x0000000817007c0c */ /* 0x000fe2000bf21070 */
[----:B------:R-:W5:-:S12]  /*1e40*/  LDG.E R27, desc[UR12][R12.64] ;  /* 0x0000000c0c1b7981 */ /* 0x000f58000c1e1900 */
        /* <DEDUP_REMOVED lines=22> */
[----:B------:R-:W-:Y:S01]  /*1fb0*/  IMAD R37, R46, UR9, R37 ;  /* 0x000000092e257c24 */ /* 0x000fe2000f8e0225 */
[----:B0-----:R-:W-:Y:S01]  /*1fc0*/  LOP3.LUT R30, R34, UR45, RZ, 0x3c, !PT ;  /* 0x0000002d221e7c12 */ /* 0x001fe2000f8e3cff */
[----:B------:R0:W5:Y:S03]  /*1fd0*/  LDG.E R46, desc[UR12][R14.64] ;  /* 0x0000000c0e2e7981 */ /* 0x000166000c1e1900 */
[----:B------:R-:W-:-:S13]  /*1fe0*/  ISETP.LT.U32.AND P1, PT, R37, UR9, PT ;  /* 0x0000000925007c0c */ /* 0x000fda000bf21070 */
[----:B------:R-:W-:Y:S01]  /*1ff0*/  @!P1 VIADD R37, R37, -UR9 ;  /* 0x8000000925259c36 */ /* 0x000fe20008000000 */
[----:B------:R-:W-:-:S04]  /*2000*/  @!P1 IADD3 R35, PT, PT, R35, 0x1, RZ ;  /* 0x0000000123239810 */ /* 0x000fc80007ffe0ff */
[----:B------:R-:W-:-:S13]  /*2010*/  ISETP.GE.U32.AND P1, PT, R37, UR9, PT ;  /* 0x0000000925007c0c */ /* 0x000fda000bf26070 */
[----:B------:R-:W-:Y:S02]  /*2020*/  @P1 IADD3 R35, PT, PT, R35, 0x1, RZ ;  /* 0x0000000123231810 */ /* 0x000fe40007ffe0ff */
[----:B------:R-:W-:Y:S02]  /*2030*/  ISETP.GE.AND P1, PT, R30, RZ, PT ;  /* 0x000000ff1e00720c */ /* 0x000fe40003f26270 */
[----:B------:R-:W-:-:S11]  /*2040*/  MOV R48, R35 ;  /* 0x0000002300307202 */ /* 0x000fd60000000f00 */
[----:B------:R-:W-:Y:S01]  /*2050*/  @!P1 IMAD.MOV R48, RZ, RZ, -R48 ;  /* 0x000000ffff309224 */ /* 0x000fe200078e0a30 */
[----:B------:R-:W-:Y:S02]  /*2060*/  SHF.R.S32.HI R31, RZ, 0x1, R44 ;  /* 0x00000001ff1f7819 */ /* 0x000fe4000001142c */
[----:B------:R-:W-:Y:S01]  /*2070*/  MOV R26, UR6 ;  /* 0x00000006001a7c02 */ /* 0x000fe20008000f00 */
[----:B------:R1:W5:Y:S01]  /*2080*/  LDG.E R44, desc[UR10][R28.64] ;  /* 0x0000000a1c2c7981 */ /* 0x000362000c1e1900 */
[----:B--2---:R-:W-:-:S04]  /*2090*/  PRMT R30, R23, 0x7771, RZ ;  /* 0x00007771171e7816 */ /* 0x004fc800000000ff */
[----:B------:R-:W-:Y:S01]  /*20a0*/  ISETP.NE.AND P1, PT, R30, RZ, PT ;  /* 0x000000ff1e00720c */ /* 0x000fe20003f25270 */
[----:B------:R-:W-:-:S12]  /*20b0*/  IMAD.WIDE R30, R31, 0x8, R6 ;  /* 0x000000081f1e7825 */ /* 0x000fd800078e0206 */
[----:B------:R-:W-:Y:S02]  /*20c0*/  @P1 R2UR UR14, R32 ;  /* 0x00000000200e12ca */ /* 0x000fe400000e0000 */
[----:B------:R-:W-:-:S13]  /*20d0*/  @P1 R2UR UR15, R33 ;  /* 0x00000000210f12ca */ /* 0x000fda00000e0000 */
[----:B------:R-:W2:Y:S01]  /*20e0*/  @P1 LDG.E R35, desc[UR14][R30.64+0x4] ;  /* 0x0000040e1e231981 */ /* 0x000ea2000c1e1900 */
[----:B------:R-:W-:-:S04]  /*20f0*/  SEL R47, R11, R48, !P5 ;  /* 0x000000300b2f7207 */ /* 0x000fc80006800000 */
[----:B------:R-:W-:-:S05]  /*2100*/  IADD3 R37, PT, PT, -R47, RZ, RZ ;  /* 0x000000ff2f257210 */ /* 0x000fca0007ffe1ff */
[----:B------:R-:W-:-:S05]  /*2110*/  IMAD R49, R37, UR45, R34 ;  /* 0x0000002d25317c24 */ /* 0x000fca000f8e0222 */
[----:B------:R-:W-:-:S05]  /*2120*/  IABS R37, R49 ;  /* 0x0000003100257213 */ /* 0x000fca0000000000 */
[----:B0-----:R-:W-:-:S04]  /*2130*/  IMAD.HI.U32 R14, R37, UR5, RZ ;  /* 0x00000005250e7c27 */ /* 0x001fc8000f8e00ff */
[----:B------:R-:W-:-:S04]  /*2140*/  IMAD.MOV R48, RZ, RZ, -R14 ;  /* 0x000000ffff307224 */ /* 0x000fc800078e0a0e */
[----:B------:R-:W-:Y:S01]  /*2150*/  IMAD R15, R48, UR8, R37 ;  /* 0x00000008300f7c24 */ /* 0x000fe2000f8e0225 */
[----:B------:R-:W-:-:S05]  /*2160*/  SEL R13, R47, RZ, P4 ;  /* 0x000000ff2f0d7207 */ /* 0x000fca0002000000 */
[----:B------:R-:W-:Y:S02]  /*2170*/  IMAD R13, R13, UR42, RZ ;  /* 0x0000002a0d0d7c24 */ /* 0x000fe4000f8e02ff */
[----:B--2---:R-:W-:Y:S01]  /*2180*/  @P1 FMUL R26, R35, UR4 ;  /* 0x00000004231a1c20 */ /* 0x004fe20008400000 */
        /* <DEDUP_REMOVED lines=27> */
[----:B-1----:R-:W-:-:S05]  /*2340*/  VIADD R29, R9, 0x240 ;  /* 0x00000240091d7836 */ /* 0x002fca0000000000 */
[----:B------:R-:W-:Y:S02]  /*2350*/  IABS R15, R29 ;  /* 0x0000001d000f7213 */ /* 0x000fe40000000000 */
[----:B------:R-:W-:-:S03]  /*2360*/  MOV R28, UR6 ;  /* 0x00000006001c7c02 */ /* 0x000fc60008000f00 */
[----:B------:R-:W-:Y:S01]  /*2370*/  IMAD.HI.U32 R14, R15, UR7, RZ ;  /* 0x000000070f0e7c27 */ /* 0x000fe2000f8e00ff */
[----:B------:R-:W-:Y:S02]  /*2380*/  R2UR UR10, R32 ;  /* 0x00000000200a72ca */ /* 0x000fe400000e0000 */
[----:B------:R-:W-:-:S13]  /*2390*/  R2UR UR11, R33 ;  /* 0x00000000210b72ca */ /* 0x000fda00000e0000 */
[----:B------:R0:W5:Y:S01]  /*23a0*/  LDG.E R31, desc[UR10][R30.64] ;  /* 0x0000000a1e1f7981 */ /* 0x000162000c1e1900 */
[----:B--2---:R-:W-:Y:S01]  /*23b0*/  @P1 FMUL R28, R34, UR4 ;  /* 0x00000004221c1c20 */ /* 0x004fe20008400000 */
        /* <DEDUP_REMOVED lines=46> */
[----:B------:R-:W-:Y:S01]  /*26a0*/  PRMT R48, R41, 0x7770, RZ ;  /* 0x0000777029307816 */ /* 0x000fe200000000ff */
        /* <DEDUP_REMOVED lines=8> */
[----:B------:R-:W5:Y:S01]  /*2730*/  LDG.E R35, desc[UR10][R14.64] ;  /* 0x0000000a0e237981 */ /* 0x000f62000c1e1900 */
[----:B------:R-:W-:Y:S01]  /*2740*/  PRMT R25, R25, 0x7770, RZ ;  /* 0x0000777019197816 */ /* 0x000fe200000000ff */
[----:B--2---:R-:W-:Y:S01]  /*2750*/  @P1 FMUL R30, R29, UR4 ;  /* 0x000000041d1e1c20 */ /* 0x004fe20008400000 */
[----:B------:R-:W-:Y:S01]  /*2760*/  ISETP.LT.U32.AND P1, PT, R49, UR9, PT ;  /* 0x0000000931007c0c */ /* 0x000fe2000bf21070 */
[----:B------:R0:W2:-:S12]  /*2770*/  LDG.E R29, desc[UR10][R12.64] ;  /* 0x0000000a0c1d7981 */ /* 0x000098000c1e1900 */
        /* <DEDUP_REMOVED lines=33> */
[----:B------:R-:W-:Y:S01]  /*2990*/  IMAD.WIDE R12, R13, 0x2, R2 ;  /* 0x000000020d0c7825 */ /* 0x000fe200078e0202 */
[----:B------:R-:W-:-:S04]  /*29a0*/  ISETP.NE.AND P1, PT, R25, RZ, PT ;  /* 0x000000ff1900720c */ /* 0x000fc80003f25270 */
[----:B------:R0:W2:Y:S01]  /*29b0*/  LDG.E.U16 R25, desc[UR10][R12.64] ;  /* 0x0000000a0c197981 */ /* 0x0000a2000c1e1500 */
[----:B------:R-:W-:Y:S02]  /*29c0*/  IADD3 R15, PT, PT, R9, 0x2c0, RZ ;  /* 0x000002c0090f7810 */ /* 0x000fe40007ffe0ff */
[----:B------:R-:W-:Y:S02]  /*29d0*/  PRMT R47, R5, 0x7770, RZ ;  /* 0x00007770052f7816 */ /* 0x000fe400000000ff */
[----:B------:R-:W-:-:S05]  /*29e0*/  IABS R5, R15 ;  /* 0x0000000f00057213 */ /* 0x000fca0000000000 */
[----:B------:R-:W-:-:S05]  /*29f0*/  IMAD.HI.U32 R52, R5, UR7, RZ ;  /* 0x0000000705347c27 */ /* 0x000fca000f8e00ff */
[----:B------:R-:W-:-:S05]  /*2a00*/  IADD3 R14, PT, PT, -R52, RZ, RZ ;  /* 0x000000ff340e7210 */ /* 0x000fca0007ffe1ff */
[----:B------:R-:W-:-:S05]  /*2a10*/  IMAD R5, R14, UR9, R5 ;  /* 0x000000090e057c24 */ /* 0x000fca000f8e0205 */
[----:B------:R-:W-:Y:S02]  /*2a20*/  ISETP.LT.U32.AND P6, PT, R5, UR9, PT ;  /* 0x0000000905007c0c */ /* 0x000fe4000bfc1070 */
[----:B------:R-:W-:-:S11]  /*2a30*/  IADD3 R14, PT, PT, R9, 0x300, RZ ;  /* 0x00000300090e7810 */ /* 0x000fd60007ffe0ff */
[----:B------:R-:W-:-:S04]  /*2a40*/  @!P6 IADD3 R5, PT, PT, R5, -UR9, RZ ;  /* 0x800000090505ec10 */ /* 0x000fc8000fffe0ff */
[----:B------:R-:W-:Y:S02]  /*2a50*/  ISETP.GE.U32.AND P3, PT, R5, UR9, PT ;  /* 0x0000000905007c0c */ /* 0x000fe4000bf66070 */
[----:B------:R-:W-:-:S05]  /*2a60*/  IABS R5, R14 ;  /* 0x0000000e00057213 */ /* 0x000fca0000000000 */
[----:B------:R-:W-:-:S04]  /*2a70*/  IMAD.HI.U32 R50, R5, UR7, RZ ;  /* 0x0000000705327c27 */ /* 0x000fc8000f8e00ff */
[----:B------:R-:W-:-:S04]  /*2a80*/  IMAD.MOV R54, RZ, RZ, -R50 ;  /* 0x000000ffff367224 */ /* 0x000fc800078e0a32 */
[----:B------:R-:W-:Y:S02]  /*2a90*/  IMAD R5, R54, UR9, R5 ;  /* 0x0000000936057c24 */ /* 0x000fe4000f8e0205 */
[----:B------:R-:W-:-:S03]  /*2aa0*/  @!P6 VIADD R52, R52, 0x1 ;  /* 0x000000013434e836 */ /* 0x000fc60000000000 */
[----:B------:R-:W-:-:S13]  /*2ab0*/  ISETP.LT.U32.AND P6, PT, R5, UR9, PT ;  /* 0x0000000905007c0c */ /* 0x000fda000bfc1070 */
[----:B------:R-:W-:Y:S02]  /*2ac0*/  @!P6 IADD3 R5, PT, PT, R5, -UR9, RZ ;  /* 0x800000090505ec10 */ /* 0x000fe4000fffe0ff */
[----:B------:R-:W-:Y:S02]  /*2ad0*/  @!P6 IADD3 R50, PT, PT, R50, 0x1, RZ ;  /* 0x000000013232e810 */ /* 0x000fe40007ffe0ff */
[----:B------:R-:W-:Y:S02]  /*2ae0*/  ISETP.GE.U32.AND P6, PT, R5, UR9, PT ;  /* 0x0000000905007c0c */ /* 0x000fe4000bfc6070 */
[----:B------:R-:W-:Y:S01]  /*2af0*/  LOP3.LUT R5, R15, UR45, RZ, 0x3c, !PT ;  /* 0x0000002d0f057c12 */ /* 0x000fe2000f8e3cff */
[----:B------:R-:W-:-:S10]  /*2b00*/  @P3 VIADD R52, R52, 0x1 ;  /* 0x0000000134343836 */ /* 0x000fd40000000000 */
[----:B------:R-:W-:Y:S02]  /*2b10*/  @P6 IADD3 R50, PT, PT, R50, 0x1, RZ ;  /* 0x0000000132326810 */ /* 0x000fe40007ffe0ff */
[----:B------:R-:W-:Y:S02]  /*2b20*/  ISETP.GE.AND P6, PT, R5, RZ, PT ;  /* 0x000000ff0500720c */ /* 0x000fe40003fc6270 */
[----:B------:R-:W-:Y:S02]  /*2b30*/  LOP3.LUT R5, R14, UR45, RZ, 0x3c, !PT ;  /* 0x0000002d0e057c12 */ /* 0x000fe4000f8e3cff */
[----:B------:R-:W-:-:S09]  /*2b40*/  PRMT R19, R19, 0x7770, RZ ;  /* 0x0000777013137816 */ /* 0x000fd200000000ff */
[----:B------:R-:W-:Y:S02]  /*2b50*/  @!P6 IADD3 R52, PT, PT, -R52, RZ, RZ ;  /* 0x000000ff3434e210 */ /* 0x000fe40007ffe1ff */
[----:B------:R-:W-:Y:S01]  /*2b60*/  ISETP.GE.AND P6, PT, R5, RZ, PT ;  /* 0x000000ff0500720c */ /* 0x000fe20003fc6270 */
[----:B---3--:R-:W-:Y:S01]  /*2b70*/  FMUL R5, R45, UR4 ;  /* 0x000000042d057c20 */ /* 0x008fe20008400000 */
[----:B------:R-:W-:Y:S02]  /*2b80*/  ISETP.NE.AND P5, PT, R19, RZ, PT ;  /* 0x000000ff1300720c */ /* 0x000fe40003fa5270 */
[----:B------:R-:W-:Y:S01]  /*2b90*/  PRMT R51, R21, 0x7770, RZ ;  /* 0x0000777015337816 */ /* 0x000fe200000000ff */
[----:B----4-:R-:W-:Y:S01]  /*2ba0*/  FMUL R21, R42, UR4 ;  /* 0x000000042a157c20 */ /* 0x010fe20008400000 */
[----:B------:R-:W-:Y:S02]  /*2bb0*/  FSEL R5, R5, R4, P5 ;  /* 0x0000000405057208 */ /* 0x000fe40002800000 */
[----:B------:R-:W-:-:S02]  /*2bc0*/  ISETP.NE.AND P5, PT, RZ, UR45, PT ;  /* 0x0000002dff007c0c */ /* 0x000fc4000bfa5270 */
[----:B------:R-:W-:-:S03]  /*2bd0*/  PRMT R17, R17, 0x7770, RZ ;  /* 0x0000777011117816 */ /* 0x000fc600000000ff */
[----:B------:R-:W-:Y:S01]  /*2be0*/  @!P6 IMAD.MOV R50, RZ, RZ, -R50 ;  /* 0x000000ffff32e224 */ /* 0x000fe200078e0a32 */
[----:B------:R-:W-:Y:S02]  /*2bf0*/  ISETP.NE.AND P6, PT, R40, RZ, PT ;  /* 0x000000ff2800720c */ /* 0x000fe40003fc5270 */
[----:B------:R-:W-:Y:S02]  /*2c00*/  SEL R52, R11, R52, !P5 ;  /* 0x000000340b347207 */ /* 0x000fe40006800000 */
[----:B------:R-:W-:Y:S01]  /*2c10*/  FSEL R21, R21, R4, P6 ;  /* 0x0000000415157208 */ /* 0x000fe20003000000 */
[----:B------:R-:W-:Y:S01]  /*2c20*/  FMUL R19, R36, UR4 ;  /* 0x0000000424137c20 */ /* 0x000fe20008400000 */
[----:B------:R-:W-:Y:S01]  /*2c30*/  ISETP.NE.AND P6, PT, R17, RZ, PT ;  /* 0x000000ff1100720c */ /* 0x000fe20003fc5270 */
[----:B-----5:R-:W-:Y:S01]  /*2c40*/  FMUL R17, R43, UR4 ;  /* 0x000000042b117c20 */ /* 0x020fe20008400000 */
[----:B------:R-:W-:Y:S01]  /*2c50*/  IADD3 R36, PT, PT, -R52, RZ, RZ ;  /* 0x000000ff34247210 */ /* 0x000fe20007ffe1ff */
[----:B------:R-:W-:-:S03]  /*2c60*/  FMUL R9, R46, UR4 ;  /* 0x000000042e097c20 */ /* 0x000fc60008400000 */
[----:B------:R-:W-:Y:S01]  /*2c70*/  FSEL R17, R17, R4, P6 ;  /* 0x0000000411117208 */ /* 0x000fe20003000000 */
[----:B------:R-:W-:Y:S01]  /*2c80*/  IMAD R43, R36, UR45, R15 ;  /* 0x0000002d242b7c24 */ /* 0x000fe2000f8e020f */
[----:B------:R-:W-:Y:S02]  /*2c90*/  ISETP.NE.AND P6, PT, R51, RZ, PT ;  /* 0x000000ff3300720c */ /* 0x000fe40003fc5270 */
[----:B------:R-:W-:Y:S01]  /*2ca0*/  SEL R50, R11, R50, !P5 ;  /* 0x000000320b327207 */ /* 0x000fe20006800000 */
[----:B------:R-:W-:Y:S01]  /*2cb0*/  FMUL R11, R44, UR4 ;  /* 0x000000042c0b7c20 */ /* 0x000fe20008400000 */
[----:B------:R-:W-:Y:S02]  /*2cc0*/  FSEL R9, R9, R4, P6 ;  /* 0x0000000409097208 */ /* 0x000fe40003000000 */
[----:B------:R-:W-:Y:S02]  /*2cd0*/  IABS R40, R43 ;  /* 0x0000002b00287213 */ /* 0x000fe40000000000 */
[----:B------:R-:W-:-:S02]  /*2ce0*/  ISETP.NE.AND P6, PT, R47, RZ, PT ;  /* 0x000000ff2f00720c */ /* 0x000fc40003fc5270 */
[----:B------:R-:W-:Y:S02]  /*2cf0*/  PRMT R36, R23, 0x7770, RZ ;  /* 0x0000777017247816 */ /* 0x000fe400000000ff */
[----:B------:R-:W-:Y:S01]  /*2d00*/  FSEL R23, R11, R4, P6 ;  /* 0x000000040b177208 */ /* 0x000fe20003000000 */
[----:B------:R-:W-:-:S05]  /*2d10*/  IMAD.HI.U32 R11, R40, UR5, RZ ;  /* 0x00000005280b7c27 */ /* 0x000fca000f8e00ff */
[----:B0-----:R-:W-:-:S05]  /*2d20*/  IADD3 R13, PT, PT, -R11, RZ, RZ ;  /* 0x000000ff0b0d7210 */ /* 0x001fca0007ffe1ff */
[----:B------:R-:W-:-:S05]  /*2d30*/  IMAD R12, R13, UR8, R40 ;  /* 0x000000080d0c7c24 */ /* 0x000fca000f8e0228 */
[----:B------:R-:W-:-:S13]  /*2d40*/  ISETP.LT.U32.AND P6, PT, R12, UR8, PT ;  /* 0x000000080c007c0c */ /* 0x000fda000bfc1070 */
[----:B------:R-:W-:Y:S01]  /*2d50*/  @!P6 VIADD R12, R12, -UR8 ;  /* 0x800000080c0cec36 */ /* 0x000fe20008000000 */
[----:B------:R-:W-:-:S04]  /*2d60*/  @!P6 IADD3 R11, PT, PT, R11, 0x1, RZ ;  /* 0x000000010b0be810 */ /* 0x000fc80007ffe0ff */
[----:B------:R-:W-:Y:S02]  /*2d70*/  ISETP.GE.U32.AND P6, PT, R12, UR8, PT ;  /* 0x000000080c007c0c */ /* 0x000fe4000bfc6070 */
[----:B------:R-:W-:Y:S02]  /*2d80*/  LOP3.LUT R12, R43, UR46, RZ, 0x3c, !PT ;  /* 0x0000002e2b0c7c12 */ /* 0x000fe4000f8e3cff */
[----:B------:R-:W-:-:S09]  /*2d90*/  ISETP.NE.AND P3, PT, R48, RZ, PT ;  /* 0x000000ff3000720c */ /* 0x000fd20003f65270 */
[----:B------:R-:W-:Y:S02]  /*2da0*/  @P6 IADD3 R11, PT, PT, R11, 0x1, RZ ;  /* 0x000000010b0b6810 */ /* 0x000fe40007ffe0ff */
[----:B------:R-:W-:Y:S02]  /*2db0*/  ISETP.GE.AND P6, PT, R12, RZ, PT ;  /* 0x000000ff0c00720c */ /* 0x000fe40003fc6270 */
[----:B------:R-:W-:Y:S02]  /*2dc0*/  FSEL R19, R19, R4, P3 ;  /* 0x0000000413137208 */ /* 0x000fe40001800000 */
[----:B------:R-:W-:-:S09]  /*2dd0*/  ISETP.NE.AND P3, PT, RZ, UR46, PT ;  /* 0x0000002eff007c0c */ /* 0x000fd2000bf65270 */
[----:B------:R-:W-:-:S04]  /*2de0*/  @!P6 IADD3 R11, PT, PT, -R11, RZ, RZ ;  /* 0x000000ff0b0be210 */ /* 0x000fc80007ffe1ff */
[----:B------:R-:W-:Y:S02]  /*2df0*/  SEL R11, R0, R11, !P3 ;  /* 0x0000000b000b7207 */ /* 0x000fe40005800000 */
[----:B------:R-:W-:Y:S02]  /*2e00*/  SEL R13, R52, RZ, P4 ;  /* 0x000000ff340d7207 */ /* 0x000fe40002000000 */
[----:B------:R-:W-:-:S03]  /*2e10*/  ISETP.NE.AND P5, PT, R36, RZ, PT ;  /* 0x000000ff2400720c */ /* 0x000fc60003fa5270 */
[----:B------:R-:W-:Y:S01]  /*2e20*/  IMAD R36, R13, UR42, RZ ;  /* 0x0000002a0d247c24 */ /* 0x000fe2000f8e02ff */
[----:B--2---:R-:W-:-:S04]  /*2e30*/  PRMT R12, R25, 0x7771, RZ ;  /* 0x00007771190c7816 */ /* 0x004fc800000000ff */
[----:B------:R-:W-:Y:S02]  /*2e40*/  ISETP.NE.AND P6, PT, R12, RZ, PT ;  /* 0x000000ff0c00720c */ /* 0x000fe40003fc5270 */
        /* <DEDUP_REMOVED lines=10> */
[----:B------:R-:W-:-:S04]  /*2ef0*/  IMAD.MOV R43, RZ, RZ, -R50 ;  /* 0x000000ffff2b7224 */ /* 0x000fc800078e0a32 */
[----:B------:R-:W-:-:S05]  /*2f00*/  IMAD R45, R43, UR45, R14 ;  /* 0x0000002d2b2d7c24 */ /* 0x000fca000f8e020e */
[----:B------:R-:W-:-:S05]  /*2f10*/  IABS R40, R45 ;  /* 0x0000002d00287213 */ /* 0x000fca0000000000 */
[----:B------:R-:W-:-:S05]  /*2f20*/  IMAD.HI.U32 R36, R40, UR5, RZ ;  /* 0x0000000528247c27 */ /* 0x000fca000f8e00ff */
[----:B------:R-:W-:-:S05]  /*2f30*/  IADD3 R43, PT, PT, -R36, RZ, RZ ;  /* 0x000000ff242b7210 */ /* 0x000fca0007ffe1ff */
[----:B------:R-:W-:Y:S01]  /*2f40*/  IMAD R40, R43, UR8, R40 ;  /* 0x000000082b287c24 */ /* 0x000fe2000f8e0228 */
[----:B------:R-:W-:-:S04]  /*2f50*/  SEL R50, R50, RZ, P4 ;  /* 0x000000ff32327207 */ /* 0x000fc80002000000 */
[----:B------:R-:W-:-:S13]  /*2f60*/  ISETP.LT.U32.AND P4, PT, R40, UR8, PT ;  /* 0x0000000828007c0c */ /* 0x000fda000bf81070 */
[----:B------:R-:W-:Y:S02]  /*2f70*/  @!P4 IADD3 R40, PT, PT, R40, -UR8, RZ ;  /* 0x800000082828cc10 */ /* 0x000fe4000fffe0ff */
[----:B------:R-:W-:Y:S02]  /*2f80*/  @!P4 IADD3 R36, PT, PT, R36, 0x1, RZ ;  /* 0x000000012424c810 */ /* 0x000fe40007ffe0ff */
[----:B------:R-:W-:Y:S02]  /*2f90*/  ISETP.GE.U32.AND P4, PT, R40, UR8, PT ;  /* 0x0000000828007c0c */ /* 0x000fe4000bf86070 */
[----:B0-----:R-:W-:-:S11]  /*2fa0*/  LOP3.LUT R12, R45, UR46, RZ, 0x3c, !PT ;  /* 0x0000002e2d0c7c12 */ /* 0x001fd6000f8e3cff */
[----:B------:R-:W-:Y:S01]  /*2fb0*/  @P4 VIADD R36, R36, 0x1 ;  /* 0x0000000124244836 */ /* 0x000fe20000000000 */
[----:B------:R-:W-:Y:S02]  /*2fc0*/  ISETP.GE.AND P4, PT, R12, RZ, PT ;  /* 0x000000ff0c00720c */ /* 0x000fe40003f86270 */
[----:B------:R-:W-:-:S11]  /*2fd0*/  PRMT R34, R34, 0x7770, RZ ;  /* 0x0000777022227816 */ /* 0x000fd600000000ff */
[----:B------:R-:W-:-:S04]  /*2fe0*/  @!P4 IADD3 R36, PT, PT, -R36, RZ, RZ ;  /* 0x000000ff2424c210 */ /* 0x000fc80007ffe1ff */
[----:B------:R-:W-:-:S04]  /*2ff0*/  SEL R42, R0, R36, !P3 ;  /* 0x00000024002a7207 */ /* 0x000fc80005800000 */
[----:B------:R-:W-:Y:S02]  /*3000*/  SEL R43, R42, RZ, P2 ;  /* 0x000000ff2a2b7207 */ /* 0x000fe40001000000 */
[----:B------:R-:W-:Y:S02]  /*3010*/  ISETP.NE.AND P2, PT, R34, RZ, PT ;  /* 0x000000ff2200720c */ /* 0x000fe40003f45270 */
[----:B------:R-:W-:Y:S01]  /*3020*/  IADD3 R34, PT, PT, -R42, RZ, RZ ;  /* 0x000000ff2a227210 */ /* 0x000fe20007ffe1ff */
[----:B------:R-:W-:-:S04]  /*3030*/  IMAD R50, R50, UR42, RZ ;  /* 0x0000002a32327c24 */ /* 0x000fc8000f8e02ff */
[----:B------:R-:W-:Y:S01]  /*3040*/  IMAD R34, R34, UR46, R45 ;  /* 0x0000002e22227c24 */ /* 0x000fe2000f8e022d */
[----:B------:R-:W-:Y:S01]  /*3050*/  LEA.HI R41, R41, R41, RZ, 0x1 ;  /* 0x0000002929297211 */ /* 0x000fe200078f08ff */
[----:B------:R-:W-:Y:S01]  /*3060*/  IMAD R43, R43, UR43, R50 ;  /* 0x0000002b2b2b7c24 */ /* 0x000fe2000f8e0232 */
[C---:B------:R-:W-:Y:S02]  /*3070*/  R2UR UR8, R32.reuse ;  /* 0x00000000200872ca */ /* 0x040fe400000e0000 */
[C---:B------:R-:W-:Y:S02]  /*3080*/  R2UR UR9, R33.reuse ;  /* 0x00000000210972ca */ /* 0x040fe400000e0000 */
[----:B------:R-:W-:Y:S02]  /*3090*/  @P6 R2UR UR10, R32 ;  /* 0x00000000200a62ca */ /* 0x000fe400000e0000 */
[----:B------:R-:W-:Y:S02]  /*30a0*/  @P6 R2UR UR11, R33 ;  /* 0x00000000210b62ca */ /* 0x000fe400000e0000 */
[----:B------:R-:W-:-:S02]  /*30b0*/  SEL R34, R34, RZ, P0 ;  /* 0x000000ff22227207 */ /* 0x000fc40000000000 */
[----:B------:R-:W-:-:S03]  /*30c0*/  SHF.R.S32.HI R13, RZ, 0x1, R41 ;  /* 0x00000001ff0d7819 */ /* 0x000fc60000011429 */
[----:B------:R-:W-:Y:S01]  /*30d0*/  IMAD R34, R34, UR47, R43 ;  /* 0x0000002f22227c24 */ /* 0x000fe2000f8e022b */
[----:B------:R-:W-:-:S04]  /*30e0*/  LEA.HI R15, R15, R15, RZ, 0x1 ;  /* 0x0000000f0f0f7211 */ /* 0x000fc800078f08ff */
[----:B------:R-:W-:Y:S02]  /*30f0*/  LEA.HI R34, R34, R34, RZ, 0x1 ;  /* 0x0000002222227211 */ /* 0x000fe400078f08ff */
[----:B------:R-:W-:Y:S02]  /*3100*/  PRMT R37, R37, 0x7770, RZ ;  /* 0x0000777025257816 */ /* 0x000fe400000000ff */
[----:B------:R-:W-:Y:S02]  /*3110*/  SHF.R.S32.HI R15, RZ, 0x1, R15 ;  /* 0x00000001ff0f7819 */ /* 0x000fe4000001140f */
[----:B------:R-:W-:-:S03]  /*3120*/  ISETP.NE.AND P3, PT, R37, RZ, PT ;  /* 0x000000ff2500720c */ /* 0x000fc60003f65270 */
[----:B------:R-:W-:-:S05]  /*3130*/  IMAD.WIDE R36, R15, 0x8, R6 ;  /* 0x000000080f247825 */ /* 0x000fca00078e0206 */
[----:B------:R-:W3:Y:S01]  /*3140*/  LDG.E R15, desc[UR12][R36.64] ;  /* 0x0000000c240f7981 */ /* 0x000ee2000c1e1900 */
[----:B--2---:R-:W-:-:S04]  /*3150*/  PRMT R12, R11, 0x7771, RZ ;  /* 0x000077710b0c7816 */ /* 0x004fc800000000ff */
[----:B------:R-:W-:Y:S01]  /*3160*/  ISETP.NE.AND P4, PT, R12, RZ, PT ;  /* 0x000000ff0c00720c */ /* 0x000fe20003f85270 */
[----:B------:R-:W-:-:S05]  /*3170*/  IMAD.WIDE R12, R13, 0x8, R6 ;  /* 0x000000080d0c7825 */ /* 0x000fca00078e0206 */
[----:B------:R-:W2:Y:S04]  /*3180*/  LDG.E R41, desc[UR8][R12.64] ;  /* 0x000000080c297981 */ /* 0x000ea8000c1e1900 */
[----:B------:R0:W4:Y:S03]  /*3190*/  @P6 LDG.E R40, desc[UR10][R12.64+0x4] ;  /* 0x0000040a0c286981 */ /* 0x000126000c1e1900 */
[----:B------:R-:W-:Y:S02]  /*31a0*/  @P4 R2UR UR14, R32 ;  /* 0x00000000200e42ca */ /* 0x000fe400000e0000 */
[----:B------:R-:W-:Y:S02]  /*31b0*/  @P4 R2UR UR15, R33 ;  /* 0x00000000210f42ca */ /* 0x000fe400000e0000 */
[----:B0-----:R-:W-:-:S05]  /*31c0*/  SHF.R.S32.HI R13, RZ, 0x1, R34 ;  /* 0x00000001ff0d7819 */ /* 0x001fca0000011422 */
[----:B------:R-:W-:-:S06]  /*31d0*/  IMAD.WIDE R2, R13, 0x2, R2 ;  /* 0x000000020d027825 */ /* 0x000fcc00078e0202 */
[----:B------:R-:W5:Y:S04]  /*31e0*/  @P4 LDG.E R0, desc[UR14][R36.64+0x4] ;  /* 0x0000040e24004981 */ /* 0x000f68000c1e1900 */
[----:B------:R-:W3:Y:S01]  /*31f0*/  LDG.E.U16 R36, desc[UR8][R2.64] ;  /* 0x0000000802247981 */ /* 0x000ee2000c1e1500 */
[----:B------:R-:W-:-:S04]  /*3200*/  LEA.HI R14, R14, R14, RZ, 0x1 ;  /* 0x0000000e0e0e7211 */ /* 0x000fc800078f08ff */
[----:B------:R-:W-:-:S05]  /*3210*/  SHF.R.S32.HI R13, RZ, 0x1, R14 ;  /* 0x00000001ff0d7819 */ /* 0x000fca000001140e */
[----:B------:R-:W-:-:S05]  /*3220*/  IMAD.WIDE R6, R13, 0x8, R6 ;  /* 0x000000080d067825 */ /* 0x000fca00078e0206 */
[----:B------:R-:W5:Y:S01]  /*3230*/  LDG.E R2, desc[UR8][R6.64] ;  /* 0x0000000806027981 */ /* 0x000f62000c1e1900 */
[----:B---3--:R-:W-:-:S04]  /*3240*/  PRMT R12, R36, 0x7771, RZ ;  /* 0x00007771240c7816 */ /* 0x008fc800000000ff */
[----:B------:R-:W-:-:S13]  /*3250*/  ISETP.NE.AND P0, PT, R12, RZ, PT ;  /* 0x000000ff0c00720c */ /* 0x000fda0003f05270 */
[----:B------:R-:W-:Y:S02]  /*3260*/  @P0 R2UR UR10, R32 ;  /* 0x00000000200a02ca */ /* 0x000fe400000e0000 */
[----:B------:R-:W-:-:S13]  /*3270*/  @P0 R2UR UR11, R33 ;  /* 0x00000000210b02ca */ /* 0x000fda00000e0000 */
[----:B------:R0:W3:Y:S01]  /*3280*/  @P0 LDG.E R12, desc[UR10][R6.64+0x4] ;  /* 0x0000040a060c0981 */ /* 0x0000e2000c1e1900 */
[----:B------:R-:W-:-:S04]  /*3290*/  FMNMX3 R3, R21, -INF , R8, !PT ;  /* 0xff80000015037876 */ /* 0x000fc80007800008 */
[----:B------:R-:W-:-:S04]  /*32a0*/  FMNMX3 R3, R3, R19, R24, !PT ;  /* 0x0000001303037276 */ /* 0x000fc80007800018 */
[----:B------:R-:W-:Y:S01]  /*32b0*/  FMNMX3 R3, R3, R17, R22, !PT ;  /* 0x0000001103037276 */ /* 0x000fe20007800016 */
[----:B------:R-:W-:-:S03]  /*32c0*/  FMUL R27, R27, UR4 ;  /* 0x000000041b1b7c20 */ /* 0x000fc60008400000 */
[----:B------:R-:W-:Y:S01]  /*32d0*/  FMNMX3 R3, R3, R5, R20, !PT ;  /* 0x0000000503037276 */ /* 0x000fe20007800014 */
[----:B------:R-:W-:-:S03]  /*32e0*/  FMUL R31, R31, UR4 ;  /* 0x000000041f1f7c20 */ /* 0x000fc60008400000 */
[----:B------:R-:W-:Y:S02]  /*32f0*/  FMNMX3 R3, R3, R9, R18, !PT ;  /* 0x0000000903037276 */ /* 0x000fe40007800012 */
[-C--:B------:R-:W-:Y:S02]  /*3300*/  FSEL R27, R27, R4.reuse, P1 ;  /* 0x000000041b1b7208 */ /* 0x080fe40000800000 */
[----:B------:R-:W-:Y:S01]  /*3310*/  FMNMX3 R3, R3, R23, R16, !PT ;  /* 0x0000001703037276 */ /* 0x000fe20007800010 */
[----:B------:R-:W-:Y:S01]  /*3320*/  FMUL R29, R29, UR4 ;  /* 0x000000041d1d7c20 */ /* 0x000fe20008400000 */
[----:B------:R-:W-:Y:S01]  /*3330*/  MOV R34, UR6 ;  /* 0x0000000600227c02 */ /* 0x000fe20008000f00 */
[----:B----4-:R-:W-:Y:S01]  /*3340*/  @P6 FMUL R34, R40, UR4 ;  /* 0x0000000428226c20 */ /* 0x010fe20008400000 */
[----:B------:R-:W-:Y:S02]  /*3350*/  FSEL R40, R31, R4, P5 ;  /* 0x000000041f287208 */ /* 0x000fe40002800000 */
[----:B0-----:R-:W-:-:S02]  /*3360*/  FMNMX3 R7, R3, R27, R10, !PT ;  /* 0x0000001b03077276 */ /* 0x001fc4000780000a */
[----:B------:R-:W-:Y:S01]  /*3370*/  PRMT R3, R36, 0x7770, RZ ;  /* 0x0000777024037816 */ /* 0x000fe200000000ff */
[----:B------:R-:W-:Y:S01]  /*3380*/  FMUL R35, R35, UR4 ;  /* 0x0000000423237c20 */ /* 0x000fe20008400000 */
[----:B------:R-:W-:Y:S02]  /*3390*/  PRMT R25, R25, 0x7770, RZ ;  /* 0x0000777019197816 */ /* 0x000fe400000000ff */
[----:B------:R-:W-:Y:S02]  /*33a0*/  FSEL R37, R29, R4, P3 ;  /* 0x000000041d257208 */ /* 0x000fe40001800000 */
[----:B------:R-:W-:Y:S02]  /*33b0*/  FMNMX3 R7, R7, R40, R26, !PT ;  /* 0x0000002807077276 */ /* 0x000fe4000780001a */
[----:B------:R-:W-:Y:S01]  /*33c0*/  ISETP.NE.AND P3, PT, R3, RZ, PT ;  /* 0x000000ff0300720c */ /* 0x000fe20003f65270 */
[----:B--2---:R-:W-:Y:S01]  /*33d0*/  FMUL R31, R41, UR4 ;  /* 0x00000004291f7c20 */ /* 0x004fe20008400000 */
        /* <DEDUP_REMOVED lines=9> */
[----:B-----5:R-:W-:Y:S01]  /*3470*/  @P4 FMUL R36, R0, UR4 ;  /* 0x0000000400244c20 */ /* 0x020fe20008400000 */
[----:B------:R-:W-:Y:S02]  /*3480*/  FSEL R29, R15, R4, P5 ;  /* 0x000000040f1d7208 */ /* 0x000fe40002800000 */
[----:B------:R-:W-:Y:S01]  /*3490*/  FMNMX3 R7, R7, R31, R34, !PT ;  /* 0x0000001f07077276 */ /* 0x000fe20007800022 */
[----:B------:R-:W-:Y:S01]  /*34a0*/  @P3 FMUL R4, R2, UR4 ;  /* 0x0000000402043c20 */ /* 0x000fe20008400000 */
[----:B------:R-:W-:Y:S02]  /*34b0*/  MOV R25, UR6 ;  /* 0x0000000600197c02 */ /* 0x000fe40008000f00 */
[----:B------:R-:W-:Y:S01]  /*34c0*/  FMNMX3 R7, R7, R29, R36, !PT ;  /* 0x0000001d07077276 */ /* 0x000fe20007800024 */
[----:B---3--:R-:W-:Y:S01]  /*34d0*/  @P0 FMUL R25, R12, UR4 ;  /* 0x000000040c190c20 */ /* 0x008fe20008400000 */
        /* <DEDUP_REMOVED lines=20> */
[-C--:B------:R-:W-:Y:S01]  /*3620*/  FFMA.SAT R15, R58, R11.reuse, 0.5 ;  /* 0x3f0000003a0f7423 */ /* 0x080fe2000000200b */
[--C-:B------:R-:W-:Y:S01]  /*3630*/  FADD R42, R9, -R41.reuse ;  /* 0x80000029092a7221 */ /* 0x100fe20000000000 */
[-C--:B------:R-:W-:Y:S01]  /*3640*/  FFMA.SAT R19, R56, R11.reuse, 0.5 ;  /* 0x3f00000038137423 */ /* 0x080fe2000000200b */
[-C--:B------:R-:W-:Y:S01]  /*3650*/  FFMA.RM R7, R7, R12.reuse, 12582913 ;  /* 0x4b40000107077423 */ /* 0x080fe2000000400c */
[-C--:B------:R-:W-:Y:S01]  /*3660*/  FFMA.RM R15, R15, R12.reuse, 12582913 ;  /* 0x4b4000010f0f7423 */ /* 0x080fe2000000400c */
[----:B------:R-:W-:Y:S01]  /*3670*/  FADD R52, R17, -R41 ;  /* 0x8000002911347221 */ /* 0x000fe20000000000 */
[-C--:B------:R-:W-:Y:S01]  /*3680*/  FFMA.SAT R17, R48, R11.reuse, 0.5 ;  /* 0x3f00000030117423 */ /* 0x080fe2000000200b */
[----:B------:R-:W-:Y:S01]  /*3690*/  FADD R9, R7, -12583039 ;  /* 0xcb40007f07097421 */ /* 0x000fe20000000000 */
[----:B------:R-:W-:Y:S01]  /*36a0*/  FADD R3, R15, -12583039 ;  /* 0xcb40007f0f037421 */ /* 0x000fe20000000000 */
[-C--:B------:R-:W-:Y:S01]  /*36b0*/  FFMA.RM R19, R19, R12.reuse, 12582913 ;  /* 0x4b40000113137423 */ /* 0x080fe2000000400c */
[----:B------:R-:W-:Y:S01]  /*36c0*/  FADD R50, -R41, R22 ;  /* 0x0000001629327221 */ /* 0x000fe20000000100 */
[----:B------:R-:W-:Y:S01]  /*36d0*/  FFMA R9, R54, 1.4426950216293334961, -R9 ;  /* 0x3fb8aa3b36097823 */ /* 0x000fe20000000809 */
[----:B------:R-:W-:Y:S01]  /*36e0*/  FFMA R3, R58, 1.4426950216293334961, -R3 ;  /* 0x3fb8aa3b3a037823 */ /* 0x000fe20000000803 */
[-C--:B------:R-:W-:Y:S01]  /*36f0*/  FFMA.RM R17, R17, R12.reuse, 12582913 ;  /* 0x4b40000111117423 */ /* 0x080fe2000000400c */
[----:B------:R-:W-:Y:S01]  /*3700*/  FADD R46, R5, -R41 ;  /* 0x80000029052e7221 */ /* 0x000fe20000000000 */
[----:B------:R-:W-:Y:S01]  /*3710*/  FADD R5, R19, -12583039 ;  /* 0xcb40007f13057421 */ /* 0x000fe20000000000 */
[----:B------:R-:W-:Y:S01]  /*3720*/  FFMA R54, R54, 1.925963033500011079e-08, R9 ;  /* 0x32a5706036367823 */ /* 0x000fe20000000009 */
        /* <DEDUP_REMOVED lines=20> */
[----:B------:R-:W-:Y:S01]  /*3870*/  FADD R3, R13, -12583039 ;  /* 0xcb40007f0d037421 */ /* 0x000fe20000000000 */
[----:B------:R-:W-:Y:S01]  /*3880*/  FADD R8, R23, -R41 ;  /* 0x8000002917087221 */ /* 0x000fe20000000000 */
[----:B------:R-:W-:Y:S01]  /*3890*/  FFMA.RM R5, R5, R12, 12582913 ;  /* 0x4b40000105057423 */ /* 0x000fe2000000400c */
[C---:B------:R-:W-:Y:S01]  /*38a0*/  FADD R24, -R41.reuse, R25 ;  /* 0x0000001929187221 */ /* 0x040fe20000000100 */
[C---:B------:R-:W-:Y:S01]  /*38b0*/  FFMA R3, R46.reuse, 1.4426950216293334961, -R3 ;  /* 0x3fb8aa3b2e037823 */ /* 0x040fe20000000803 */
[----:B------:R-:W-:Y:S01]  /*38c0*/  FADD R18, -R41, R18 ;  /* 0x0000001229127221 */ /* 0x000fe20000000100 */
[----:B------:R-:W-:Y:S01]  /*38d0*/  FADD R23, R5, -12583039 ;  /* 0xcb40007f05177421 */ /* 0x000fe20000000000 */
[----:B------:R-:W-:Y:S01]  /*38e0*/  FADD R0, -R41, R30 ;  /* 0x0000001e29007221 */ /* 0x000fe20000000100 */
[----:B------:R-:W-:Y:S01]  /*38f0*/  FFMA R46, R46, 1.925963033500011079e-08, R3 ;  /* 0x32a570602e2e7823 */ /* 0x000fe20000000003 */
[----:B------:R-:W-:Y:S01]  /*3900*/  FFMA.SAT R3, R42, R11, 0.5 ;  /* 0x3f0000002a037423 */ /* 0x000fe2000000200b */
[----:B------:R-:W-:Y:S01]  /*3910*/  FFMA R23, R44, 1.4426950216293334961, -R23 ;  /* 0x3fb8aa3b2c177823 */ /* 0x000fe20000000817 */
[----:B------:R-:W-:-:S02]  /*3920*/  IMAD.SHL.U32 R30, R15, 0x800000, RZ ;  /* 0x008000000f1e7824 */ /* 0x000fc400078e00ff */
[----:B------:R-:W-:Y:S01]  /*3930*/  FADD R20, R29, -R41 ;  /* 0x800000291d147221 */ /* 0x000fe20000000000 */
[-C--:B------:R-:W-:Y:S01]  /*3940*/  FFMA.RM R3, R3, R12.reuse, 12582913 ;  /* 0x4b40000103037423 */ /* 0x080fe2000000400c */
[----:B------:R-:W-:Y:S01]  /*3950*/  FFMA R44, R44, 1.925963033500011079e-08, R23 ;  /* 0x32a570602c2c7823 */ /* 0x000fe20000000017 */
[----:B------:R-:W-:Y:S01]  /*3960*/  MUFU.EX2 R54, R54 ;  /* 0x0000003600367308 */ /* 0x000fe20000000800 */
[----:B------:R-:W-:Y:S01]  /*3970*/  FADD R16, -R41, R16 ;  /* 0x0000001029107221 */ /* 0x000fe20000000100 */
[----:B------:R-:W-:Y:S01]  /*3980*/  FADD R25, R3, -12583039 ;  /* 0xcb40007f03197421 */ /* 0x000fe20000000000 */
[--C-:B------:R-:W-:Y:S01]  /*3990*/  FADD R6, R27, -R41.reuse ;  /* 0x800000291b067221 */ /* 0x100fe20000000000 */
[----:B------:R-:W-:Y:S01]  /*39a0*/  SHF.L.U32 R7, R7, 0x17, RZ ;  /* 0x0000001707077819 */ /* 0x000fe200000006ff */
[----:B------:R-:W-:Y:S01]  /*39b0*/  FADD R22, R31, -R41 ;  /* 0x800000291f167221 */ /* 0x000fe20000000000 */
[----:B------:R-:W-:Y:S01]  /*39c0*/  FFMA R25, R42, 1.4426950216293334961, -R25 ;  /* 0x3fb8aa3b2a197823 */ /* 0x000fe20000000819 */
[-C--:B------:R-:W-:Y:S01]  /*39d0*/  FFMA.SAT R31, R6, R11.reuse, 0.5 ;  /* 0x3f000000061f7423 */ /* 0x080fe2000000200b */
[----:B------:R-:W0:Y:S01]  /*39e0*/  MUFU.EX2 R23, R58 ;  /* 0x0000003a00177308 */ /* 0x000e220000000800 */
[----:B------:R-:W-:Y:S01]  /*39f0*/  FADD R2, R35, -R41 ;  /* 0x8000002923027221 */ /* 0x000fe20000000000 */
[----:B------:R-:W-:Y:S01]  /*3a00*/  FFMA R42, R42, 1.925963033500011079e-08, R25 ;  /* 0x32a570602a2a7823 */ /* 0x000fe20000000019 */
[----:B------:R-:W-:Y:S01]  /*3a10*/  FFMA.SAT R25, R18, R11, 0.5 ;  /* 0x3f00000012197423 */ /* 0x000fe2000000200b */
[-C--:B------:R-:W-:Y:S01]  /*3a20*/  FFMA.RM R31, R31, R12.reuse, 12582913 ;  /* 0x4b4000011f1f7423 */ /* 0x080fe2000000400c */
[----:B------:R-:W-:Y:S01]  /*3a30*/  FADD R10, -R41, R10 ;  /* 0x0000000a290a7221 */ /* 0x000fe20000000100 */
[--C-:B------:R-:W-:Y:S01]  /*3a40*/  FADD R14, R4, -R41.reuse ;  /* 0x80000029040e7221 */ /* 0x100fe20000000000 */
[-C--:B------:R-:W-:Y:S01]  /*3a50*/  FFMA.RM R15, R25, R12.reuse, 12582913 ;  /* 0x4b400001190f7423 */ /* 0x080fe2000000400c */
[----:B------:R-:W-:Y:S01]  /*3a60*/  FADD R35, R31, -12583039 ;  /* 0xcb40007f1f237421 */ /* 0x000fe20000000000 */
[--C-:B------:R-:W-:Y:S01]  /*3a70*/  FADD R4, R37, -R41.reuse ;  /* 0x8000002925047221 */ /* 0x100fe20000000000 */
[----:B------:R-:W-:Y:S01]  /*3a80*/  FADD R40, R40, -R41 ;  /* 0x8000002928287221 */ /* 0x000fe20000000000 */
[C---:B------:R-:W-:Y:S01]  /*3a90*/  FADD R26, -R41.reuse, R26 ;  /* 0x0000001a291a7221 */ /* 0x040fe20000000100 */
[C---:B------:R-:W-:Y:S01]  /*3aa0*/  FFMA R35, R6.reuse, 1.4426950216293334961, -R35 ;  /* 0x3fb8aa3b06237823 */ /* 0x040fe20000000823 */
[C---:B------:R-:W-:Y:S01]  /*3ab0*/  FADD R28, -R41.reuse, R28 ;  /* 0x0000001c291c7221 */ /* 0x040fe20000000100 */
[C---:B------:R-:W-:Y:S01]  /*3ac0*/  FADD R34, -R41.reuse, R34 ;  /* 0x0000002229227221 */ /* 0x040fe20000000100 */
[----:B------:R-:W-:Y:S01]  /*3ad0*/  FADD R36, -R41, R36 ;  /* 0x0000002429247221 */ /* 0x000fe20000000100 */
[----:B------:R-:W-:Y:S01]  /*3ae0*/  FFMA R37, R6, 1.925963033500011079e-08, R35 ;  /* 0x32a5706006257823 */ /* 0x000fe20000000023 */
[----:B0-----:R-:W-:Y:S01]  /*3af0*/  FMUL R30, R30, R23 ;  /* 0x000000171e1e7220 */ /* 0x001fe20000400000 */
[----:B------:R-:W-:Y:S01]  /*3b00*/  FADD R23, R15, -12583039 ;  /* 0xcb40007f0f177421 */ /* 0x000fe20000000000 */
[-C--:B------:R-:W-:Y:S01]  /*3b10*/  FFMA.SAT R35, R10, R11.reuse, 0.5 ;  /* 0x3f0000000a237423 */ /* 0x080fe2000000200b */
[-C--:B------:R-:W-:Y:S01]  /*3b20*/  FFMA.SAT R41, R40, R11.reuse, 0.5 ;  /* 0x3f00000028297423 */ /* 0x080fe2000000200b */
[----:B------:R-:W-:Y:S01]  /*3b30*/  MUFU.EX2 R50, R50 ;  /* 0x0000003200327308 */ /* 0x000fe20000000800 */
[C---:B------:R-:W-:Y:S01]  /*3b40*/  FFMA R23, R18.reuse, 1.4426950216293334961, -R23 ;  /* 0x3fb8aa3b12177823 */ /* 0x040fe20000000817 */
[-C--:B------:R-:W-:Y:S01]  /*3b50*/  FFMA.RM R35, R35, R12.reuse, 12582913 ;  /* 0x4b40000123237423 */ /* 0x080fe2000000400c */
[----:B------:R-:W-:Y:S01]  /*3b60*/  FFMA.RM R41, R41, R12, 12582913 ;  /* 0x4b40000129297423 */ /* 0x000fe2000000400c */
[----:B------:R-:W-:Y:S01]  /*3b70*/  SHF.L.U32 R9, R9, 0x17, RZ ;  /* 0x0000001709097819 */ /* 0x000fe200000006ff */
[----:B------:R-:W-:Y:S01]  /*3b80*/  FFMA R29, R18, 1.925963033500011079e-08, R23 ;  /* 0x32a57060121d7823 */ /* 0x000fe20000000017 */
[-C--:B------:R-:W-:Y:S01]  /*3b90*/  FFMA.SAT R23, R8, R11.reuse, 0.5 ;  /* 0x3f00000008177423 */ /* 0x080fe2000000200b */
[----:B------:R-:W-:Y:S01]  /*3ba0*/  FMUL R18, R7, R54 ;  /* 0x0000003607127220 */ /* 0x000fe20000400000 */
[----:B------:R-:W0:Y:S01]  /*3bb0*/  MUFU.EX2 R44, R44 ;  /* 0x0000002c002c7308 */ /* 0x000e220000000800 */
[----:B------:R-:W-:Y:S01]  /*3bc0*/  SHF.L.U32 R5, R5, 0x17, RZ ;  /* 0x0000001705057819 */ /* 0x000fe200000006ff */
[-C--:B------:R-:W-:Y:S01]  /*3bd0*/  FFMA.RM R23, R23, R12.reuse, 12582913 ;  /* 0x4b40000117177423 */ /* 0x080fe2000000400c */
[----:B------:R-:W-:Y:S01]  /*3be0*/  IMAD.SHL.U32 R3, R3, 0x800000, RZ ;  /* 0x0080000003037824 */ /* 0x000fe200078e00ff */
[----:B------:R-:W-:Y:S01]  /*3bf0*/  SHF.L.U32 R6, R15, 0x17, RZ ;  /* 0x000000170f067819 */ /* 0x000fe200000006ff */
[----:B------:R-:W-:Y:S01]  /*3c00*/  FFMA.SAT R15, R2, R11, 0.5 ;  /* 0x3f000000020f7423 */ /* 0x000fe2000000200b */
[----:B------:R-:W-:Y:S01]  /*3c10*/  FADD R25, R23, -12583039 ;  /* 0xcb40007f17197421 */ /* 0x000fe20000000000 */
[----:B------:R-:W-:Y:S01]  /*3c20*/  SHF.L.U32 R19, R19, 0x17, RZ ;  /* 0x0000001713137819 */ /* 0x000fe200000006ff */
[----:B------:R-:W-:Y:S01]  /*3c30*/  MUFU.EX2 R42, R42 ;  /* 0x0000002a002a7308 */ /* 0x000fe20000000800 */
[----:B------:R-:W-:Y:S01]  /*3c40*/  FFMA.RM R15, R15, R12, 12582913 ;  /* 0x4b4000010f0f7423 */ /* 0x000fe2000000400c */
[----:B------:R-:W-:Y:S01]  /*3c50*/  FFMA R25, R8, 1.4426950216293334961, -R25 ;  /* 0x3fb8aa3b08197823 */ /* 0x000fe20000000819 */
[----:B------:R-:W-:-:S03]  /*3c60*/  SHF.L.U32 R17, R17, 0x17, RZ ;  /* 0x0000001711117819 */ /* 0x000fc600000006ff */
[----:B------:R-:W-:Y:S01]  /*3c70*/  FFMA R27, R8, 1.925963033500011079e-08, R25 ;  /* 0x32a57060081b7823 */ /* 0x000fe20000000019 */
[----:B------:R-:W-:Y:S01]  /*3c80*/  FFMA.SAT R25, R16, R11, 0.5 ;  /* 0x3f00000010197423 */ /* 0x000fe2000000200b */
[----:B------:R-:W1:Y:S01]  /*3c90*/  MUFU.EX2 R29, R29 ;  /* 0x0000001d001d7308 */ /* 0x000e620000000800 */
[----:B0-----:R-:W-:Y:S02]  /*3ca0*/  FMUL R8, R5, R44 ;  /* 0x0000002c05087220 */ /* 0x001fe40000400000 */
[----:B------:R-:W-:-:S04]  /*3cb0*/  FFMA.RM R25, R25, R12, 12582913 ;  /* 0x4b40000119197423 */ /* 0x000fc8000000400c */
[----:B------:R-:W-:Y:S01]  /*3cc0*/  FADD R7, R25, -12583039 ;  /* 0xcb40007f19077421 */ /* 0x000fe20000000000 */
[----:B------:R-:W0:Y:S03]  /*3cd0*/  MUFU.EX2 R56, R56 ;  /* 0x0000003800387308 */ /* 0x000e260000000800 */
[----:B------:R-:W-:-:S04]  /*3ce0*/  FFMA R7, R16, 1.4426950216293334961, -R7 ;  /* 0x3fb8aa3b10077823 */ /* 0x000fc80000000807 */
[----:B------:R-:W-:Y:S01]  /*3cf0*/  FFMA R43, R16, 1.925963033500011079e-08, R7 ;  /* 0x32a57060102b7823 */ /* 0x000fe20000000007 */
[----:B------:R-:W-:Y:S01]  /*3d00*/  IMAD.SHL.U32 R16, R21, 0x800000, RZ ;  /* 0x0080000015107824 */ /* 0x000fe200078e00ff */
[----:B------:R-:W2:Y:S01]  /*3d10*/  MUFU.EX2 R7, R52 ;  /* 0x0000003400077308 */ /* 0x000ea20000000800 */
[----:B------:R-:W-:Y:S01]  /*3d20*/  FFMA.SAT R21, R4, R11, 0.5 ;  /* 0x3f00000004157423 */ /* 0x000fe2000000200b */
[----:B-1----:R-:W-:-:S03]  /*3d30*/  FMUL R6, R6, R29 ;  /* 0x0000001d06067220 */ /* 0x002fc60000400000 */
[----:B------:R-:W-:-:S03]  /*3d40*/  FFMA.RM R21, R21, R12, 12582913 ;  /* 0x4b40000115157423 */ /* 0x000fc6000000400c */
[----:B------:R-:W-:Y:S01]  /*3d50*/  MUFU.EX2 R43, R43 ;  /* 0x0000002b002b7308 */ /* 0x000fe20000000800 */
[----:B------:R-:W-:Y:S01]  /*3d60*/  FADD R5, R21, -12583039 ;  /* 0xcb40007f15057421 */ /* 0x000fe20000000000 */
[----:B0-----:R-:W-:Y:S01]  /*3d70*/  FMUL R19, R19, R56 ;  /* 0x0000003813137220 */ /* 0x001fe20000400000 */
[----:B------:R-:W-:Y:S02]  /*3d80*/  IMAD.SHL.U32 R21, R21, 0x800000, RZ ;  /* 0x0080000015157824 */ /* 0x000fe400078e00ff */
[----:B------:R-:W-:-:S03]  /*3d90*/  FFMA R5, R4, 1.4426950216293334961, -R5 ;  /* 0x3fb8aa3b04057823 */ /* 0x000fc60000000805 */
[----:B------:R-:W0:Y:S01]  /*3da0*/  MUFU.EX2 R48, R48 ;  /* 0x0000003000307308 */ /* 0x000e220000000800 */
[----:B--2---:R-:W-:Y:S01]  /*3db0*/  FMUL R16, R16, R7 ;  /* 0x0000000710107220 */ /* 0x004fe20000400000 */
[----:B------:R-:W-:Y:S01]  /*3dc0*/  FADD R7, R35, -12583039 ;  /* 0xcb40007f23077421 */ /* 0x000fe20000000000 */
[----:B------:R-:W-:Y:S01]  /*3dd0*/  FFMA R44, R4, 1.925963033500011079e-08, R5 ;  /* 0x32a57060042c7823 */ /* 0x000fe20000000005 */
[----:B------:R-:W-:Y:S02]  /*3de0*/  FFMA.SAT R5, R28, R11, 0.5 ;  /* 0x3f0000001c057423 */ /* 0x000fe4000000200b */
[C---:B------:R-:W-:Y:S02]  /*3df0*/  FFMA R7, R10.reuse, 1.4426950216293334961, -R7 ;  /* 0x3fb8aa3b0a077823 */ /* 0x040fe40000000807 */
[----:B------:R1:W-:Y:S02]  /*3e00*/  MUFU.EX2 R4, R27 ;  /* 0x0000001b00047308 */ /* 0x0003e40000000800 */
[----:B------:R-:W-:Y:S01]  /*3e10*/  FFMA R47, R10, 1.925963033500011079e-08, R7 ;  /* 0x32a570600a2f7823 */ /* 0x000fe20000000007 */
[----:B------:R-:W-:Y:S01]  /*3e20*/  FADD R7, R41, -12583039 ;  /* 0xcb40007f29077421 */ /* 0x000fe20000000000 */
[----:B------:R-:W-:Y:S01]  /*3e30*/  FMUL R10, R9, R50 ;  /* 0x00000032090a7220 */ /* 0x000fe20000400000 */
[----:B------:R-:W-:-:S02]  /*3e40*/  SHF.L.U32 R9, R13, 0x17, RZ ;  /* 0x000000170d097819 */ /* 0x000fc400000006ff */
[----:B------:R-:W-:Y:S01]  /*3e50*/  FFMA R7, R40, 1.4426950216293334961, -R7 ;  /* 0x3fb8aa3b28077823 */ /* 0x000fe20000000807 */
[----:B------:R-:W2:Y:S01]  /*3e60*/  MUFU.EX2 R46, R46 ;  /* 0x0000002e002e7308 */ /* 0x000ea20000000800 */
[-C--:B-1----:R-:W-:Y:S01]  /*3e70*/  FFMA.SAT R27, R34, R11.reuse, 0.5 ;  /* 0x3f000000221b7423 */ /* 0x082fe2000000200b */
[----:B0-----:R-:W-:Y:S01]  /*3e80*/  FMUL R17, R17, R48 ;  /* 0x0000003011117220 */ /* 0x001fe20000400000 */
[----:B------:R-:W-:Y:S01]  /*3e90*/  FFMA R45, R40, 1.925963033500011079e-08, R7 ;  /* 0x32a57060282d7823 */ /* 0x000fe20000000007 */
[----:B------:R-:W-:Y:S01]  /*3ea0*/  FFMA.SAT R7, R26, R11, 0.5 ;  /* 0x3f0000001a077423 */ /* 0x000fe2000000200b */
[----:B------:R-:W-:-:S03]  /*3eb0*/  FFMA.RM R27, R27, R12, 12582913 ;  /* 0x4b4000011b1b7423 */ /* 0x000fc6000000400c */
[----:B------:R-:W-:Y:S01]  /*3ec0*/  FFMA.RM R13, R7, R12, 12582913 ;  /* 0x4b400001070d7423 */ /* 0x000fe2000000400c */
[----:B------:R-:W0:Y:S03]  /*3ed0*/  MUFU.EX2 R47, R47 ;  /* 0x0000002f002f7308 */ /* 0x000e260000000800 */
[----:B------:R-:W-:-:S04]  /*3ee0*/  FADD R7, R13, -12583039 ;  /* 0xcb40007f0d077421 */ /* 0x000fc80000000000 */
[C---:B------:R-:W-:Y:S01]  /*3ef0*/  FFMA R7, R26.reuse, 1.4426950216293334961, -R7 ;  /* 0x3fb8aa3b1a077823 */ /* 0x040fe20000000807 */
[----:B--2---:R-:W-:Y:S01]  /*3f00*/  FMUL R9, R9, R46 ;  /* 0x0000002e09097220 */ /* 0x004fe20000400000 */
[----:B------:R-:W-:Y:S02]  /*3f10*/  MUFU.EX2 R45, R45 ;  /* 0x0000002d002d7308 */ /* 0x000fe40000000800 */
[----:B------:R-:W-:Y:S01]  /*3f20*/  FFMA R40, R26, 1.925963033500011079e-08, R7 ;  /* 0x32a570601a287823 */ /* 0x000fe20000000007 */
[----:B------:R-:W-:Y:S01]  /*3f30*/  FFMA.RM R26, R5, R12, 12582913 ;  /* 0x4b400001051a7423 */ /* 0x000fe2000000400c */
[----:B------:R-:W-:Y:S01]  /*3f40*/  FMUL R7, R3, R42 ;  /* 0x0000002a03077220 */ /* 0x000fe20000400000 */
[----:B------:R-:W-:Y:S02]  /*3f50*/  SHF.L.U32 R5, R23, 0x17, RZ ;  /* 0x0000001717057819 */ /* 0x000fe400000006ff */
[----:B------:R-:W-:Y:S01]  /*3f60*/  FADD R3, R26, -12583039 ;  /* 0xcb40007f1a037421 */ /* 0x000fe20000000000 */
[----:B------:R-:W-:Y:S02]  /*3f70*/  MUFU.EX2 R40, R40 ;  /* 0x0000002800287308 */ /* 0x000fe40000000800 */
[----:B------:R-:W-:Y:S01]  /*3f80*/  FMUL R5, R5, R4 ;  /* 0x0000000405057220 */ /* 0x000fe20000400000 */
[----:B------:R-:W-:Y:S01]  /*3f90*/  FFMA R3, R28, 1.4426950216293334961, -R3 ;  /* 0x3fb8aa3b1c037823 */ /* 0x000fe20000000803 */
[----:B------:R-:W-:Y:S01]  /*3fa0*/  SHF.L.U32 R4, R25, 0x17, RZ ;  /* 0x0000001719047819 */ /* 0x000fe200000006ff */
[----:B------:R-:W-:-:S02]  /*3fb0*/  FFMA.SAT R25, R22, R11, 0.5 ;  /* 0x3f00000016197423 */ /* 0x000fc4000000200b */
[----:B------:R-:W-:Y:S01]  /*3fc0*/  FFMA R28, R28, 1.925963033500011079e-08, R3 ;  /* 0x32a570601c1c7823 */ /* 0x000fe20000000003 */
[----:B------:R-:W-:Y:S01]  /*3fd0*/  FADD R3, R15, -12583039 ;  /* 0xcb40007f0f037421 */ /* 0x000fe20000000000 */
[----:B------:R-:W-:Y:S01]  /*3fe0*/  FFMA.RM R25, R25, R12, 12582913 ;  /* 0x4b40000119197423 */ /* 0x000fe2000000400c */
[----:B------:R-:W-:Y:S01]  /*3ff0*/  FMUL R4, R4, R43 ;  /* 0x0000002b04047220 */ /* 0x000fe20000400000 */
[----:B------:R-:W1:Y:S01]  /*4000*/  MUFU.EX2 R44, R44 ;  /* 0x0000002c002c7308 */ /* 0x000e620000000800 */
[----:B------:R-:W-:Y:S01]  /*4010*/  FFMA R3, R2, 1.4426950216293334961, -R3 ;  /* 0x3fb8aa3b02037823 */ /* 0x000fe20000000803 */
[----:B------:R-:W-:-:S03]  /*4020*/  SHF.L.U32 R15, R15, 0x17, RZ ;  /* 0x000000170f0f7819 */ /* 0x000fc600000006ff */
[----:B------:R-:W-:Y:S01]  /*4030*/  FFMA R29, R2, 1.925963033500011079e-08, R3 ;  /* 0x32a57060021d7823 */ /* 0x000fe20000000003 */
[-C--:B------:R-:W-:Y:S01]  /*4040*/  FFMA.SAT R3, R0, R11.reuse, 0.5 ;  /* 0x3f00000000037423 */ /* 0x080fe2000000200b */
[----:B------:R-:W-:Y:S01]  /*4050*/  SHF.L.U32 R2, R35, 0x17, RZ ;  /* 0x0000001723027819 */ /* 0x000fe200000006ff */
[----:B------:R-:W-:Y:S01]  /*4060*/  FFMA.SAT R35, R36, R11, 0.5 ;  /* 0x3f00000024237423 */ /* 0x000fe2000000200b */
[----:B------:R1:W2:Y:S01]  /*4070*/  MUFU.EX2 R46, R29 ;  /* 0x0000001d002e7308 */ /* 0x0002a20000000800 */
[-C--:B------:R-:W-:Y:S02]  /*4080*/  FFMA.RM R23, R3, R12.reuse, 12582913 ;  /* 0x4b40000103177423 */ /* 0x080fe4000000400c */
[----:B------:R-:W-:Y:S01]  /*4090*/  FFMA.RM R35, R35, R12, 12582913 ;  /* 0x4b40000123237423 */ /* 0x000fe2000000400c */
[----:B0-----:R-:W-:Y:S01]  /*40a0*/  FMUL R2, R2, R47 ;  /* 0x0000002f02027220 */ /* 0x001fe20000400000 */
[C---:B------:R-:W-:Y:S01]  /*40b0*/  FADD R3, R23.reuse, -12583039 ;  /* 0xcb40007f17037421 */ /* 0x040fe20000000000 */
[----:B------:R-:W-:-:S03]  /*40c0*/  SHF.L.U32 R23, R23, 0x17, RZ ;  /* 0x0000001717177819 */ /* 0x000fc600000006ff */
[----:B------:R-:W-:Y:S01]  /*40d0*/  FFMA R3, R0, 1.4426950216293334961, -R3 ;  /* 0x3fb8aa3b00037823 */ /* 0x000fe20000000803 */
[----:B-1----:R-:W-:-:S03]  /*40e0*/  FMUL R29, R21, R44 ;  /* 0x0000002c151d7220 */ /* 0x002fc60000400000 */
[----:B------:R-:W-:Y:S01]  /*40f0*/  FFMA R42, R0, 1.925963033500011079e-08, R3 ;  /* 0x32a57060002a7823 */ /* 0x000fe20000000003 */
[C---:B------:R-:W-:Y:S01]  /*4100*/  FADD R3, R25.reuse, -12583039 ;  /* 0xcb40007f19037421 */ /* 0x040fe20000000000 */
[----:B------:R0:W1:Y:S01]  /*4110*/  MUFU.EX2 R0, R37 ;  /* 0x0000002500007308 */ /* 0x0000620000000800 */
[----:B------:R-:W-:Y:S02]  /*4120*/  IMAD.SHL.U32 R25, R25, 0x800000, RZ ;  /* 0x0080000019197824 */ /* 0x000fe400078e00ff */
[----:B--2---:R-:W-:Y:S01]  /*4130*/  FMUL R21, R15, R46 ;  /* 0x0000002e0f157220 */ /* 0x004fe20000400000 */
[----:B------:R-:W-:-:S04]  /*4140*/  FFMA R3, R22, 1.4426950216293334961, -R3 ;  /* 0x3fb8aa3b16037823 */ /* 0x000fc80000000803 */
[----:B------:R-:W-:Y:S01]  /*4150*/  FFMA R43, R22, 1.925963033500011079e-08, R3 ;  /* 0x32a57060162b7823 */ /* 0x000fe20000000003 */
[----:B------:R-:W-:Y:S02]  /*4160*/  IMAD.SHL.U32 R3, R31, 0x800000, RZ ;  /* 0x008000001f037824 */ /* 0x000fe400078e00ff */
[C---:B------:R-:W-:Y:S01]  /*4170*/  FADD R31, R27.reuse, -12583039 ;  /* 0xcb40007f1b1f7421 */ /* 0x040fe20000000000 */
[----:B------:R-:W-:Y:S01]  /*4180*/  FADD R22, RZ, R30 ;  /* 0x0000001eff167221 */ /* 0x000fe20000000000 */
[----:B------:R-:W-:Y:S01]  /*4190*/  MUFU.EX2 R42, R42 ;  /* 0x0000002a002a7308 */ /* 0x000fe20000000800 */
[----:B------:R-:W-:Y:S01]  /*41a0*/  SHF.L.U32 R27, R27, 0x17, RZ ;  /* 0x000000171b1b7819 */ /* 0x000fe200000006ff */
[----:B------:R-:W-:-:S04]  /*41b0*/  FFMA R31, R34, 1.4426950216293334961, -R31 ;  /* 0x3fb8aa3b221f7823 */ /* 0x000fc8000000081f */
[----:B0-----:R-:W-:Y:S01]  /*41c0*/  FFMA R37, R34, 1.925963033500011079e-08, R31 ;  /* 0x32a5706022257823 */ /* 0x001fe2000000001f */
[-C--:B------:R-:W-:Y:S01]  /*41d0*/  FFMA.SAT R31, R20, R11.reuse, 0.5 ;  /* 0x3f000000141f7423 */ /* 0x080fe2000000200b */
[----:B-1----:R-:W-:Y:S01]  /*41e0*/  FMUL R3, R3, R0 ;  /* 0x0000000003037220 */ /* 0x002fe20000400000 */
[----:B------:R-:W-:Y:S01]  /*41f0*/  SHF.L.U32 R0, R41, 0x17, RZ ;  /* 0x0000001729007819 */ /* 0x000fe200000006ff */
[----:B------:R-:W-:Y:S01]  /*4200*/  FFMA.SAT R41, R24, R11, 0.5 ;  /* 0x3f00000018297423 */ /* 0x000fe2000000200b */
[----:B------:R-:W-:-:S03]  /*4210*/  FFMA.RM R34, R31, R12, 12582913 ;  /* 0x4b4000011f227423 */ /* 0x000fc6000000400c */
[----:B------:R-:W-:Y:S01]  /*4220*/  FMUL R0, R0, R45 ;  /* 0x0000002d00007220 */ /* 0x000fe20000400000 */
[----:B------:R-:W-:-:S04]  /*4230*/  FADD R31, R34, -12583039 ;  /* 0xcb40007f221f7421 */ /* 0x000fc80000000000 */
[----:B------:R-:W-:-:S04]  /*4240*/  FFMA R31, R20, 1.4426950216293334961, -R31 ;  /* 0x3fb8aa3b141f7823 */ /* 0x000fc8000000081f */
[----:B------:R-:W-:Y:S01]  /*4250*/  FFMA R20, R20, 1.925963033500011079e-08, R31 ;  /* 0x32a5706014147823 */ /* 0x000fe2000000001f */
[----:B------:R-:W-:-:S04]  /*4260*/  FADD R31, R35, -12583039 ;  /* 0xcb40007f231f7421 */ /* 0x000fc80000000000 */
[----:B------:R-:W-:-:S04]  /*4270*/  FFMA R31, R36, 1.4426950216293334961, -R31 ;  /* 0x3fb8aa3b241f7823 */ /* 0x000fc8000000081f */
[----:B------:R-:W-:Y:S01]  /*4280*/  FFMA R36, R36, 1.925963033500011079e-08, R31 ;  /* 0x32a5706024247823 */ /* 0x000fe2000000001f */
[----:B------:R-:W-:-:S04]  /*4290*/  FFMA.SAT R31, R14, R11, 0.5 ;  /* 0x3f0000000e1f7423 */ /* 0x000fc8000000200b */
[-C--:B------:R-:W-:Y:S01]  /*42a0*/  FFMA.RM R11, R31, R12.reuse, 12582913 ;  /* 0x4b4000011f0b7423 */ /* 0x080fe2000000400c */
[----:B------:R-:W-:Y:S01]  /*42b0*/  FFMA.RM R12, R41, R12, 12582913 ;  /* 0x4b400001290c7423 */ /* 0x000fe2000000400c */
[----:B------:R-:W-:Y:S02]  /*42c0*/  MUFU.EX2 R36, R36 ;  /* 0x0000002400247308 */ /* 0x000fe40000000800 */
[C---:B------:R-:W-:Y:S01]  /*42d0*/  FADD R31, R11.reuse, -12583039 ;  /* 0xcb40007f0b1f7421 */ /* 0x040fe20000000000 */
[C---:B------:R-:W-:Y:S01]  /*42e0*/  FADD R15, R12.reuse, -12583039 ;  /* 0xcb40007f0c0f7421 */ /* 0x040fe20000000000 */
[----:B------:R-:W-:Y:S01]  /*42f0*/  IMAD.SHL.U32 R11, R11, 0x800000, RZ ;  /* 0x008000000b0b7824 */ /* 0x000fe200078e00ff */
[----:B------:R-:W-:Y:S01]  /*4300*/  SHF.L.U32 R12, R12, 0x17, RZ ;  /* 0x000000170c0c7819 */ /* 0x000fe200000006ff */
[----:B------:R-:W-:Y:S01]  /*4310*/  FFMA R31, R14, 1.4426950216293334961, -R31 ;  /* 0x3fb8aa3b0e1f7823 */ /* 0x000fe2000000081f */
[----:B------:R-:W-:Y:S01]  /*4320*/  FFMA R15, R24, 1.4426950216293334961, -R15 ;  /* 0x3fb8aa3b180f7823 */ /* 0x000fe2000000080f */
[----:B------:R-:W0:Y:S02]  /*4330*/  MUFU.EX2 R41, R28 ;  /* 0x0000001c00297308 */ /* 0x000e240000000800 */
[----:B------:R-:W-:Y:S01]  /*4340*/  FFMA R14, R14, 1.925963033500011079e-08, R31 ;  /* 0x32a570600e0e7823 */ /* 0x000fe2000000001f */
[----:B------:R-:W-:Y:S01]  /*4350*/  FADD R31, R22, R19 ;  /* 0x00000013161f7221 */ /* 0x000fe20000000000 */
[----:B------:R-:W-:Y:S01]  /*4360*/  FFMA R15, R24, 1.925963033500011079e-08, R15 ;  /* 0x32a57060180f7823 */ /* 0x000fe2000000000f */
[----:B------:R-:W-:-:S02]  /*4370*/  SHF.L.U32 R24, R34, 0x17, RZ ;  /* 0x0000001722187819 */ /* 0x000fc400000006ff */
[----:B------:R-:W-:Y:S01]  /*4380*/  FADD R22, R31, R18 ;  /* 0x000000121f167221 */ /* 0x000fe20000000000 */
[----:B------:R-:W1:Y:S03]  /*4390*/  MUFU.EX2 R28, R43 ;  /* 0x0000002b001c7308 */ /* 0x000e660000000800 */
[----:B------:R-:W-:-:S04]  /*43a0*/  FADD R31, R22, R17 ;  /* 0x00000011161f7221 */ /* 0x000fc80000000000 */
[----:B------:R-:W-:Y:S01]  /*43b0*/  FADD R31, R31, R16 ;  /* 0x000000101f1f7221 */ /* 0x000fe20000000000 */
[----:B------:R-:W-:Y:S03]  /*43c0*/  MUFU.EX2 R44, R14 ;  /* 0x0000000e002c7308 */ /* 0x000fe60000000800 */
[----:B------:R-:W-:-:S04]  /*43d0*/  FADD R22, R31, R10 ;  /* 0x0000000a1f167221 */ /* 0x000fc80000000000 */
[----:B------:R-:W-:Y:S01]  /*43e0*/  FADD R31, R22, R9 ;  /* 0x00000009161f7221 */ /* 0x000fe20000000000 */
[----:B------:R-:W-:Y:S03]  /*43f0*/  MUFU.EX2 R15, R15 ;  /* 0x0000000f000f7308 */ /* 0x000fe60000000800 */
[----:B------:R-:W-:Y:S01]  /*4400*/  FADD R22, R31, R8 ;  /* 0x000000081f167221 */ /* 0x000fe20000000000 */
[----:B------:R-:W-:-:S03]  /*4410*/  SHF.L.U32 R31, R13, 0x17, RZ ;  /* 0x000000170d1f7819 */ /* 0x000fc600000006ff */
[----:B------:R-:W-:Y:S02]  /*4420*/  FADD R13, R22, R7 ;  /* 0x00000007160d7221 */ /* 0x000fe40000000000 */
[----:B------:R-:W-:Y:S02]  /*4430*/  FMUL R31, R31, R40 ;  /* 0x000000281f1f7220 */ /* 0x000fe40000400000 */
[----:B------:R-:W-:Y:S01]  /*4440*/  FADD R22, R13, R6 ;  /* 0x000000060d167221 */ /* 0x000fe20000000000 */
[----:B------:R-:W2:Y:S03]  /*4450*/  MUFU.EX2 R40, R37 ;  /* 0x0000002500287308 */ /* 0x000ea60000000800 */
[----:B------:R-:W-:-:S04]  /*4460*/  FADD R13, R22, R5 ;  /* 0x00000005160d7221 */ /* 0x000fc80000000000 */
[----:B------:R-:W-:-:S04]  /*4470*/  FADD R22, R13, R4 ;  /* 0x000000040d167221 */ /* 0x000fc80000000000 */
[----:B------:R-:W-:Y:S01]  /*4480*/  FADD R13, R22, R3 ;  /* 0x00000003160d7221 */ /* 0x000fe20000000000 */
[----:B------:R-:W-:-:S03]  /*4490*/  SHF.L.U32 R22, R26, 0x17, RZ ;  /* 0x000000171a167819 */ /* 0x000fc600000006ff */
[----:B------:R-:W-:Y:S02]  /*44a0*/  FADD R13, R13, R2 ;  /* 0x000000020d0d7221 */ /* 0x000fe40000000000 */
[----:B0-----:R-:W-:Y:S02]  /*44b0*/  FMUL R22, R22, R41 ;  /* 0x0000002916167220 */ /* 0x001fe40000400000 */
[----:B------:R-:W-:Y:S01]  /*44c0*/  FADD R26, R13, R0 ;  /* 0x000000000d1a7221 */ /* 0x000fe20000000000 */
[----:B------:R0:W3:Y:S03]  /*44d0*/  MUFU.EX2 R41, R20 ;  /* 0x0000001400297308 */ /* 0x0000e60000000800 */
[----:B------:R-:W-:-:S04]  /*44e0*/  FADD R26, R26, R31 ;  /* 0x0000001f1a1a7221 */ /* 0x000fc80000000000 */
[----:B------:R-:W-:Y:S01]  /*44f0*/  FADD R13, R26, R29 ;  /* 0x0000001d1a0d7221 */ /* 0x000fe20000000000 */
[----:B0-----:R-:W-:Y:S01]  /*4500*/  FMUL R20, R23, R42 ;  /* 0x0000002a17147220 */ /* 0x001fe20000400000 */
[----:B------:R-:W-:Y:S02]  /*4510*/  SHF.L.U32 R23, R35, 0x17, RZ ;  /* 0x0000001723177819 */ /* 0x000fe400000006ff */
[----:B------:R-:W-:-:S04]  /*4520*/  FADD R26, R13, R22 ;  /* 0x000000160d1a7221 */ /* 0x000fc80000000000 */
[----:B------:R-:W-:Y:S01]  /*4530*/  FADD R13, R26, R21 ;  /* 0x000000151a0d7221 */ /* 0x000fe20000000000 */
[----:B-1----:R-:W-:Y:S01]  /*4540*/  FMUL R26, R25, R28 ;  /* 0x0000001c191a7220 */ /* 0x002fe20000400000 */
[----:B--2---:R-:W-:Y:S01]  /*4550*/  FMUL R25, R27, R40 ;  /* 0x000000281b197220 */ /* 0x004fe20000400000 */
[----:B---3--:R-:W-:Y:S01]  /*4560*/  FMUL R24, R24, R41 ;  /* 0x0000002918187220 */ /* 0x008fe20000400000 */
[----:B------:R-:W-:Y:S01]  /*4570*/  FADD R13, R13, R20 ;  /* 0x000000140d0d7221 */ /* 0x000fe20000000000 */
[----:B------:R-:W-:Y:S01]  /*4580*/  FMUL R23, R23, R36 ;  /* 0x0000002417177220 */ /* 0x000fe20000400000 */
[----:B------:R-:W-:Y:S02]  /*4590*/  FMUL R27, R12, R15 ;  /* 0x0000000f0c1b7220 */ /* 0x000fe40000400000 */
[----:B------:R-:W-:-:S04]  /*45a0*/  FADD R28, R13, R26 ;  /* 0x0000001a0d1c7221 */ /* 0x000fc80000000000 */
        /* <DEDUP_REMOVED lines=15> */
.L_x_16682:
        /* <DEDUP_REMOVED lines=12> */
[----:B0-----:R-:W-:Y:S05]  /*4760*/  CALL.REL.NOINC `($__internal_261_$__cuda_sm3x_div_rn_noftz_f32_slowpath) ;  /* 0x00000034006c7944 */ /* 0x001fea0003c00000 */
[----:B------:R-:W-:-:S07]  /*4770*/  MOV R12, R11 ;  /* 0x0000000b000c7202 */ /* 0x000fce0000000f00 */
.L_x_16619:
[----:B------:R-:W-:Y:S05]  /*4780*/  BSYNC.RECONVERGENT B3 ;  /* 0x0000000000037941 */ /* 0x000fea0003800200 */
.L_x_16618:
        /* <DEDUP_REMOVED lines=12> */
[----:B0-----:R-:W-:Y:S05]  /*4850*/  CALL.REL.NOINC `($__internal_261_$__cuda_sm3x_div_rn_noftz_f32_slowpath) ;  /* 0x0000003400307944 */ /* 0x001fea0003c00000 */
[----:B------:R-:W-:-:S07]  /*4860*/  MOV R13, R11 ;  /* 0x0000000b000d7202 */ /* 0x000fce0000000f00 */
.L_x_16621:
[----:B------:R-:W-:Y:S05]  /*4870*/  BSYNC.RECONVERGENT B3 ;  /* 0x0000000000037941 */ /* 0x000fea0003800200 */
.L_x_16620:
        /* <DEDUP_REMOVED lines=12> */
[----:B0-----:R-:W-:Y:S05]  /*4940*/  CALL.REL.NOINC `($__internal_261_$__cuda_sm3x_div_rn_noftz_f32_slowpath) ;  /* 0x0000003000f47944 */ /* 0x001fea0003c00000 */
[----:B------:R-:W-:-:S07]  /*4950*/  MOV R14, R11 ;  /* 0x0000000b000e7202 */ /* 0x000fce0000000f00 */
.L_x_16623:
[----:B------:R-:W-:Y:S05]  /*4960*/  BSYNC.RECONVERGENT B3 ;  /* 0x0000000000037941 */ /* 0x000fea0003800200 */
.L_x_16622:
        /* <DEDUP_REMOVED lines=12> */
[----:B0-----:R-:W-:Y:S05]  /*4a30*/  CALL.REL.NOINC `($__internal_261_$__cuda_sm3x_div_rn_noftz_f32_slowpath) ;  /* 0x0000003000b87944 */ /* 0x001fea0003c00000 */
[----:B------:R-:W-:-:S07]  /*4a40*/  IMAD.MOV.U32 R15, RZ, RZ, R11 ;  /* 0x000000ffff0f7224 */ /* 0x000fce00078e000b */
.L_x_16625:
[----:B------:R-:W-:Y:S05]  /*4a50*/  BSYNC.RECONVERGENT B3 ;  /* 0x0000000000037941 */ /* 0x000fea0003800200 */
.L_x_16624:
        /* <DEDUP_REMOVED lines=13> */
[----:B------:R-:W-:-:S07]  /*4b30*/  MOV R18, R11 ;  /* 0x0000000b00127202 */ /* 0x000fce0000000f00 */
.L_x_16627:
[----:B------:R-:W-:Y:S05]  /*4b40*/  BSYNC.RECONVERGENT B3 ;  /* 0x0000000000037941 */ /* 0x000fea0003800200 */
.L_x_16626:
        /* <DEDUP_REMOVED lines=14> */
.L_x_16629:
[----:B------:R-:W-:Y:S05]  /*4c30*/  BSYNC.RECONVERGENT B3 ;  /* 0x0000000000037941 */ /* 0x000fea0003800200 */
.L_x_16628:
        /* <DEDUP_REMOVED lines=14> */
.L_x_16631:
[----:B------:R-:W-:Y:S05]  /*4d20*/  BSYNC.RECONVERGENT B3 ;  /* 0x0000000000037941 */ /* 0x000fea0003800200 */
.L_x_16630:
        /* <DEDUP_REMOVED lines=14> */
.L_x_16633:
[----:B------:R-:W-:Y:S05]  /*4e10*/  BSYNC.RECONVERGENT B3 ;  /* 0x0000000000037941 */ /* 0x000fea0003800200 */
.L_x_16632:
        /* <DEDUP_REMOVED lines=14> */
.L_x_16635:
[----:B------:R-:W-:Y:S05]  /*4f00*/  BSYNC.RECONVERGENT B3 ;  /* 0x0000000000037941 */ /* 0x000fea0003800200 */
.L_x_16634:
        /* <DEDUP_REMOVED lines=14> */
.L_x_16637:
[----:B------:R-:W-:Y:S05]  /*4ff0*/  BSYNC.RECONVERGENT B3 ;  /* 0x0000000000037941 */ /* 0x000fea0003800200 */
.L_x_16636:
        /* <DEDUP_REMOVED lines=14> */
.L_x_16639:
[----:B------:R-:W-:Y:S05]  /*50e0*/  BSYNC.RECONVERGENT B3 ;  /* 0x0000000000037941 */ /* 0x000fea0003800200 */
.L_x_16638:
        /* <DEDUP_REMOVED lines=14> */
.L_x_16641:
[----:B------:R-:W-:Y:S05]  /*51d0*/  BSYNC.RECONVERGENT B3 ;  /* 0x0000000000037941 */ /* 0x000fea0003800200 */
.L_x_16640:
        /* <DEDUP_REMOVED lines=14> */
.L_x_16643:
[----:B------:R-:W-:Y:S05]  /*52c0*/  BSYNC.RECONVERGENT B3 ;  /* 0x0000000000037941 */ /* 0x000fea0003800200 */
.L_x_16642:
        /* <DEDUP_REMOVED lines=14> */
.L_x_16645:
[----:B------:R-:W-:Y:S05]  /*53b0*/  BSYNC.RECONVERGENT B3 ;  /* 0x0000000000037941 */ /* 0x000fea0003800200 */
.L_x_16644:
        /* <DEDUP_REMOVED lines=14> */
.L_x_16647:
[----:B------:R-:W-:Y:S05]  /*54a0*/  BSYNC.RECONVERGENT B3 ;  /* 0x0000000000037941 */ /* 0x000fea0003800200 */
.L_x_16646:
        /* <DEDUP_REMOVED lines=14> */
.L_x_16649:
[----:B------:R-:W-:Y:S05]  /*5590*/  BSYNC.RECONVERGENT B3 ;  /* 0x0000000000037941 */ /* 0x000fea0003800200 */
.L_x_16648:
        /* <DEDUP_REMOVED lines=14> */
.L_x_16651:
[----:B------:R-:W-:Y:S05]  /*5680*/  BSYNC.RECONVERGENT B3 ;  /* 0x0000000000037941 */ /* 0x000fea0003800200 */
.L_x_16650:
        /* <DEDUP_REMOVED lines=12> */
[----:B------:R-:W-:Y:S05]  /*5750*/  CALL.REL.NOINC `($__internal_261_$__cuda_sm3x_div_rn_noftz_f32_slowpath) ;  /* 0x0000002400707944 */ /* 0x000fea0003c00000 */
[----:B------:R-:W-:-:S07]  /*5760*/  MOV R37, R11 ;  /* 0x0000000b00257202 */ /* 0x000fce0000000f00 */
.L_x_16653:
[----:B------:R-:W-:Y:S05]  /*5770*/  BSYNC.RECONVERGENT B3 ;  /* 0x0000000000037941 */ /* 0x000fea0003800200 */
.L_x_16652:
        /* <DEDUP_REMOVED lines=12> */
[----:B------:R-:W-:Y:S05]  /*5840*/  CALL.REL.NOINC `($__internal_261_$__cuda_sm3x_div_rn_noftz_f32_slowpath) ;  /* 0x0000002400347944 */ /* 0x000fea0003c00000 */
[----:B------:R-:W-:-:S07]  /*5850*/  MOV R40, R11 ;  /* 0x0000000b00287202 */ /* 0x000fce0000000f00 */
.L_x_16655:
[----:B------:R-:W-:Y:S05]  /*5860*/  BSYNC.RECONVERGENT B3 ;  /* 0x0000000000037941 */ /* 0x000fea0003800200 */
.L_x_16654:
        /* <DEDUP_REMOVED lines=12> */
[----:B------:R-:W-:Y:S05]  /*5930*/  CALL.REL.NOINC `($__internal_261_$__cuda_sm3x_div_rn_noftz_f32_slowpath) ;  /* 0x0000002000f87944 */ /* 0x000fea0003c00000 */
[----:B------:R-:W-:-:S07]  /*5940*/  IMAD.MOV.U32 R41, RZ, RZ, R11 ;  /* 0x000000ffff297224 */ /* 0x000fce00078e000b */
.L_x_16657:
[----:B------:R-:W-:Y:S05]  /*5950*/  BSYNC.RECONVERGENT B3 ;  /* 0x0000000000037941 */ /* 0x000fea0003800200 */
.L_x_16656:
        /* <DEDUP_REMOVED lines=13> */
[----:B------:R-:W-:-:S07]  /*5a30*/  MOV R20, R11 ;  /* 0x0000000b00147202 */ /* 0x000fce0000000f00 */
.L_x_16659:
[----:B------:R-:W-:Y:S05]  /*5a40*/  BSYNC.RECONVERGENT B3 ;  /* 0x0000000000037941 */ /* 0x000fea0003800200 */
.L_x_16658:
        /* <DEDUP_REMOVED lines=12> */
[----:B------:R-:W-:Y:S05]  /*5b10*/  CALL.REL.NOINC `($__internal_261_$__cuda_sm3x_div_rn_noftz_f32_slowpath) ;  /* 0x0000002000807944 */ /* 0x000fea0003c00000 */
[----:B------:R-:W-:-:S07]  /*5b20*/  MOV R21, R11 ;  /* 0x0000000b00157202 */ /* 0x000fce0000000f00 */
.L_x_16661:
[----:B------:R-:W-:Y:S05]  /*5b30*/  BSYNC.RECONVERGENT B3 ;  /* 0x0000000000037941 */ /* 0x000fea0003800200 */
.L_x_16660:
        /* <DEDUP_REMOVED lines=14> */
.L_x_16663:
[----:B------:R-:W-:Y:S05]  /*5c20*/  BSYNC.RECONVERGENT B3 ;  /* 0x0000000000037941 */ /* 0x000fea0003800200 */
.L_x_16662:
        /* <DEDUP_REMOVED lines=14> */
.L_x_16665:
[----:B------:R-:W-:Y:S05]  /*5d10*/  BSYNC.RECONVERGENT B3 ;  /* 0x0000000000037941 */ /* 0x000fea0003800200 */
.L_x_16664:
        /* <DEDUP_REMOVED lines=14> */
.L_x_16667:
[----:B------:R-:W-:Y:S05]  /*5e00*/  BSYNC.RECONVERGENT B3 ;  /* 0x0000000000037941 */ /* 0x000fea0003800200 */
.L_x_16666:
        /* <DEDUP_REMOVED lines=13> */
.L_x_16669:
[----:B------:R-:W-:Y:S05]  /*5ee0*/  BSYNC.RECONVERGENT B3 ;  /* 0x0000000000037941 */ /* 0x000fea0003800200 */
.L_x_16668:
[----:B------:R-:W0:Y:S01]  /*5ef0*/  S2R R0, SR_TID.X ;  /* 0x0000000000007919 */ /* 0x000e220000002100 */
[----:B------:R-:W-:Y:S01]  /*5f00*/  IMAD R23, R39, UR38, RZ ;  /* 0x0000002627177c24 */ /* 0x000fe2000f8e02ff */
[----:B------:R-:W-:Y:S02]  /*5f10*/  R2UR UR4, R32 ;  /* 0x00000000200472ca */ /* 0x000fe400000e0000 */
[C---:B------:R-:W-:Y:S01]  /*5f20*/  R2UR UR5, R33.reuse ;  /* 0x00000000210572ca */ /* 0x040fe200000e0000 */
[----:B------:R-:W-:Y:S01]  /*5f30*/  IMAD R27, R38, UR39, R23 ;  /* 0x00000027261b7c24 */ /* 0x000fe2000f8e0217 */
[C---:B------:R-:W-:Y:S01]  /*5f40*/  R2UR UR6, R32.reuse ;  /* 0x00000000200672ca */ /* 0x040fe200000e0000 */
[----:B------:R-:W-:Y:S01]  /*5f50*/  IMAD.MOV.U32 R23, RZ, RZ, RZ ;  /* 0x000000ffff177224 */ /* 0x000fe200078e00ff */
        /* <DEDUP_REMOVED lines=11> */
[----:B------:R-:W-:Y:S02]  /*6010*/  IADD3 R23, P2, PT, R24, 0x80, RZ ;  /* 0x0000008018177810 */ /* 0x000fe40007f5e0ff */
[----:B------:R-:W-:Y:S02]  /*6020*/  LEA.HI R25, P0, R22, R24, RZ, 0x1 ;  /* 0x0000001816197211 */ /* 0x000fe400078108ff */
[-C--:B------:R-:W-:Y:S02]  /*6030*/  IADD3.X R30, PT, PT, RZ, R22.reuse, RZ, P2, !PT ;  /* 0x00000016ff1e7210 */ /* 0x080fe400017fe4ff */
[----:B------:R-:W-:Y:S02]  /*6040*/  IADD3.X R28, PT, PT, RZ, R22, RZ, P0, !PT ;  /* 0x00000016ff1c7210 */ /* 0x000fe400007fe4ff */
[----:B------:R-:W-:-:S02]  /*6050*/  IADD3 R29, P0, PT, R24, 0x40, RZ ;  /* 0x00000040181d7810 */ /* 0x000fc40007f1e0ff */
[C---:B------:R-:W-:Y:S02]  /*6060*/  SHF.L.U32 R26, R25.reuse, 0x2, RZ ;  /* 0x00000002191a7819 */ /* 0x040fe400000006ff */
[----:B------:R-:W-:Y:S01]  /*6070*/  SHF.L.U64.HI R25, R25, 0x2, R28 ;  /* 0x0000000219197819 */ /* 0x000fe2000001021c */
[----:B------:R-:W-:Y:S01]  /*6080*/  IMAD.X R28, RZ, RZ, R22, P0 ;  /* 0x000000ffff1c7224 */ /* 0x000fe200000e0616 */
[----:B------:R-:W-:-:S04]  /*6090*/  LOP3.LUT R26, R26, 0xfffffff8, RZ, 0xc0, !PT ;  /* 0xfffffff81a1a7812 */ /* 0x000fc800078ec0ff */
[----:B------:R-:W-:Y:S02]  /*60a0*/  IADD3 R26, P0, PT, R26, UR36, RZ ;  /* 0x000000241a1a7c10 */ /* 0x000fe4000ff1e0ff */
[----:B------:R-:W-:Y:S02]  /*60b0*/  LEA.HI R29, P1, R28, R29, RZ, 0x1 ;  /* 0x0000001d1c1d7211 */ /* 0x000fe400078308ff */
[----:B------:R-:W-:Y:S02]  /*60c0*/  IADD3.X R27, PT, PT, R25, UR37, RZ, P0, !PT ;  /* 0x00000025191b7c10 */ /* 0x000fe400087fe4ff */
[----:B------:R-:W-:Y:S02]  /*60d0*/  IADD3.X R28, PT, PT, RZ, R28, RZ, P1, !PT ;  /* 0x0000001cff1c7210 */ /* 0x000fe40000ffe4ff */
[----:B------:R-:W-:Y:S01]  /*60e0*/  LEA.HI R23, P0, R30, R23, RZ, 0x1 ;  /* 0x000000171e177211 */ /* 0x000fe200078108ff */
[----:B------:R0:W-:Y:S01]  /*60f0*/  STG.E.64 desc[UR4][R26.64], R12 ;  /* 0x0000000c1a007986 */ /* 0x0001e2000c101b04 */
[C---:B------:R-:W-:Y:S01]  /*6100*/  SHF.L.U64.HI R31, R29.reuse, 0x2, R28 ;  /* 0x000000021d1f7819 */ /* 0x040fe2000001021c */
[----:B------:R-:W-:Y:S01]  /*6110*/  IMAD.SHL.U32 R29, R29, 0x4, RZ ;  /* 0x000000041d1d7824 */ /* 0x000fe200078e00ff */
[----:B------:R-:W-:-:S02]  /*6120*/  IADD3.X R30, PT, PT, RZ, R30, RZ, P0, !PT ;  /* 0x0000001eff1e7210 */ /* 0x000fc400007fe4ff */
[----:B------:R-:W-:Y:S02]  /*6130*/  IADD3 R28, P0, PT, R24, 0xc0, RZ ;  /* 0x000000c0181c7810 */ /* 0x000fe40007f1e0ff */
[----:B------:R-:W-:Y:S02]  /*6140*/  SHF.L.U64.HI R25, R23, 0x2, R30 ;  /* 0x0000000217197819 */ /* 0x000fe4000001021e */
[----:B------:R-:W-:Y:S02]  /*6150*/  LOP3.LUT R30, R29, 0xfffffff8, RZ, 0xc0, !PT ;  /* 0xfffffff81d1e7812 */ /* 0x000fe400078ec0ff */
[----:B------:R-:W-:Y:S02]  /*6160*/  IADD3.X R29, PT, PT, RZ, R22, RZ, P0, !PT ;  /* 0x00000016ff1d7210 */ /* 0x000fe400007fe4ff */
[----:B------:R-:W-:Y:S02]  /*6170*/  SHF.L.U32 R23, R23, 0x2, RZ ;  /* 0x0000000217177819 */ /* 0x000fe400000006ff */
[----:B------:R-:W-:-:S02]  /*6180*/  LEA.HI R28, P2, R29, R28, RZ, 0x1 ;  /* 0x0000001c1d1c7211 */ /* 0x000fc400078508ff */
[----:B------:R-:W-:Y:S02]  /*6190*/  LOP3.LUT R23, R23, 0xfffffff8, RZ, 0xc0, !PT ;  /* 0xfffffff817177812 */ /* 0x000fe400078ec0ff */
[----:B------:R-:W-:Y:S02]  /*61a0*/  IADD3.X R29, PT, PT, RZ, R29, RZ, P2, !PT ;  /* 0x0000001dff1d7210 */ /* 0x000fe400017fe4ff */
[----:B0-----:R-:W-:Y:S02]  /*61b0*/  IADD3 R12, P0, PT, R30, UR36, RZ ;  /* 0x000000241e0c7c10 */ /* 0x001fe4000ff1e0ff */
[C---:B------:R-:W-:Y:S01]  /*61c0*/  SHF.L.U64.HI R29, R28.reuse, 0x2, R29 ;  /* 0x000000021c1d7819 */ /* 0x040fe2000001021d */
[----:B------:R-:W-:Y:S01]  /*61d0*/  IMAD.SHL.U32 R28, R28, 0x4, RZ ;  /* 0x000000041c1c7824 */ /* 0x000fe200078e00ff */
[----:B------:R-:W-:Y:S02]  /*61e0*/  IADD3 R26, P1, PT, R23, UR36, RZ ;  /* 0x00000024171a7c10 */ /* 0x000fe4000ff3e0ff */
[----:B------:R-:W-:-:S02]  /*61f0*/  IADD3.X R13, PT, PT, R31, UR37, RZ, P0, !PT ;  /* 0x000000251f0d7c10 */ /* 0x000fc400087fe4ff */
[----:B------:R-:W-:Y:S02]  /*6200*/  LOP3.LUT R28, R28, 0xfffffff8, RZ, 0xc0, !PT ;  /* 0xfffffff81c1c7812 */ /* 0x000fe400078ec0ff */
[----:B------:R-:W-:Y:S01]  /*6210*/  IADD3.X R27, PT, PT, R25, UR37, RZ, P1, !PT ;  /* 0x00000025191b7c10 */ /* 0x000fe20008ffe4ff */
[----:B------:R0:W-:Y:S01]  /*6220*/  STG.E.64 desc[UR4][R12.64], R14 ;  /* 0x0000000e0c007986 */ /* 0x0001e2000c101b04 */
[----:B------:R-:W-:Y:S02]  /*6230*/  IADD3 R31, P1, PT, R24, 0x140, RZ ;  /* 0x00000140181f7810 */ /* 0x000fe40007f3e0ff */
[----:B------:R-:W-:Y:S01]  /*6240*/  IADD3 R28, P2, PT, R28, UR36, RZ ;  /* 0x000000241c1c7c10 */ /* 0x000fe2000ff5e0ff */
[----:B------:R1:W-:Y:S01]  /*6250*/  STG.E.64 desc[UR6][R26.64], R18 ;  /* 0x000000121a007986 */ /* 0x0003e2000c101b06 */
[C---:B------:R-:W-:Y:S02]  /*6260*/  IADD3 R34, P0, PT, R24.reuse, 0x100, RZ ;  /* 0x0000010018227810 */ /* 0x040fe40007f1e0ff */
[----:B------:R-:W-:-:S02]  /*6270*/  IADD3 R30, P6, PT, R24, 0x180, RZ ;  /* 0x00000180181e7810 */ /* 0x000fc40007fde0ff */
[C---:B------:R-:W-:Y:S02]  /*6280*/  IADD3 R25, P5, PT, R24.reuse, 0x1c0, RZ ;  /* 0x000001c018197810 */ /* 0x040fe40007fbe0ff */
[----:B------:R-:W-:Y:S02]  /*6290*/  IADD3.X R29, PT, PT, R29, UR37, RZ, P2, !PT ;  /* 0x000000251d1d7c10 */ /* 0x000fe400097fe4ff */
[C---:B------:R-:W-:Y:S02]  /*62a0*/  IADD3 R23, P4, PT, R24.reuse, 0x200, RZ ;  /* 0x0000020018177810 */ /* 0x040fe40007f9e0ff */
[-C--:B------:R-:W-:Y:S01]  /*62b0*/  IADD3.X R35, PT, PT, RZ, R22.reuse, RZ, P0, !PT ;  /* 0x00000016ff237210 */ /* 0x080fe200007fe4ff */
[----:B------:R2:W-:Y:S01]  /*62c0*/  STG.E.64 desc[UR4][R28.64], R16 ;  /* 0x000000101c007986 */ /* 0x0005e2000c101b04 */
[----:B0-----:R-:W-:Y:S02]  /*62d0*/  IADD3 R15, P3, PT, R24, 0x240, RZ ;  /* 0x00000240180f7810 */ /* 0x001fe40007f7e0ff */
[----:B-1----:R-:W-:-:S02]  /*62e0*/  IADD3.X R26, PT, PT, RZ, R22, RZ, P1, !PT ;  /* 0x00000016ff1a7210 */ /* 0x002fc40000ffe4ff */
[C---:B------:R-:W-:Y:S02]  /*62f0*/  IADD3 R14, P2, PT, R24.reuse, 0x280, RZ ;  /* 0x00000280180e7810 */ /* 0x040fe40007f5e0ff */
[C---:B------:R-:W-:Y:S02]  /*6300*/  IADD3 R12, P0, PT, R24.reuse, 0x2c0, RZ ;  /* 0x000002c0180c7810 */ /* 0x040fe40007f1e0ff */
[----:B------:R-:W-:Y:S01]  /*6310*/  IADD3 R13, P1, PT, R24, 0x300, RZ ;  /* 0x00000300180d7810 */ /* 0x000fe20007f3e0ff */
[----:B------:R-:W-:Y:S01]  /*6320*/  IMAD.X R24, RZ, RZ, R22, P5 ;  /* 0x000000ffff187224 */ /* 0x000fe200028e0616 */
[----:B------:R-:W-:Y:S02]  /*6330*/  IADD3.X R19, PT, PT, RZ, R22, RZ, P6, !PT ;  /* 0x00000016ff137210 */ /* 0x000fe400037fe4ff */
[----:B------:R-:W-:Y:S02]  /*6340*/  LEA.HI R27, P5, R26, R31, RZ, 0x1 ;  /* 0x0000001f1a1b7211 */ /* 0x000fe400078b08ff */
[----:B------:R-:W-:-:S02]  /*6350*/  LEA.HI R34, P6, R35, R34, RZ, 0x1 ;  /* 0x0000002223227211 */ /* 0x000fc400078d08ff */
[----:B------:R-:W-:Y:S02]  /*6360*/  IADD3.X R18, PT, PT, RZ, R22, RZ, P4, !PT ;  /* 0x00000016ff127210 */ /* 0x000fe400027fe4ff */
[----:B--2---:R-:W-:Y:S01]  /*6370*/  LEA.HI R16, P4, R19, R30, RZ, 0x1 ;  /* 0x0000001e13107211 */ /* 0x004fe200078908ff */
[----:B------:R-:W-:Y:S01]  /*6380*/  IMAD.SHL.U32 R29, R34, 0x4, RZ ;  /* 0x00000004221d7824 */ /* 0x000fe200078e00ff */
[----:B------:R-:W-:Y:S02]  /*6390*/  IADD3.X R30, PT, PT, RZ, R26, RZ, P5, !PT ;  /* 0x0000001aff1e7210 */ /* 0x000fe40002ffe4ff */
[----:B------:R-:W-:Y:S02]  /*63a0*/  LEA.HI R26, P5, R24, R25, RZ, 0x1 ;  /* 0x00000019181a7211 */ /* 0x000fe400078b08ff */
[----:B------:R-:W-:Y:S02]  /*63b0*/  IADD3.X R25, PT, PT, RZ, R19, RZ, P4, !PT ;  /* 0x00000013ff197210 */ /* 0x000fe400027fe4ff */
[----:B------:R-:W-:-:S02]  /*63c0*/  SHF.L.U64.HI R19, R27, 0x2, R30 ;  /* 0x000000021b137819 */ /* 0x000fc4000001021e */
[----:B------:R-:W-:Y:S02]  /*63d0*/  SHF.L.U32 R17, R27, 0x2, RZ ;  /* 0x000000021b117819 */ /* 0x000fe400000006ff */
[----:B------:R-:W-:Y:S01]  /*63e0*/  IADD3.X R27, PT, PT, RZ, R24, RZ, P5, !PT ;  /* 0x00000018ff1b7210 */ /* 0x000fe20002ffe4ff */
[C---:B------:R-:W-:Y:S01]  /*63f0*/  IMAD.SHL.U32 R24, R16.reuse, 0x4, RZ ;  /* 0x0000000410187824 */ /* 0x040fe200078e00ff */
[----:B------:R-:W-:Y:S02]  /*6400*/  IADD3.X R31, PT, PT, RZ, R35, RZ, P6, !PT ;  /* 0x00000023ff1f7210 */ /* 0x000fe400037fe4ff */
[----:B------:R-:W-:Y:S02]  /*6410*/  SHF.L.U64.HI R25, R16, 0x2, R25 ;  /* 0x0000000210197819 */ /* 0x000fe40000010219 */
[----:B------:R-:W-:Y:S02]  /*6420*/  LEA.HI R28, P6, R18, R23, RZ, 0x1 ;  /* 0x00000017121c7211 */ /* 0x000fe400078d08ff */
[----:B------:R-:W-:-:S02]  /*6430*/  LOP3.LUT R16, R29, 0xfffffff8, RZ, 0xc0, !PT ;  /* 0xfffffff81d107812 */ /* 0x000fc400078ec0ff */
[C---:B------:R-:W-:Y:S02]  /*6440*/  SHF.L.U64.HI R27, R26.reuse, 0x2, R27 ;  /* 0x000000021a1b7819 */ /* 0x040fe4000001021b */
[----:B------:R-:W-:Y:S02]  /*6450*/  SHF.L.U32 R26, R26, 0x2, RZ ;  /* 0x000000021a1a7819 */ /* 0x000fe400000006ff */
[----:B------:R-:W-:Y:S02]  /*6460*/  SHF.L.U64.HI R31, R34, 0x2, R31 ;  /* 0x00000002221f7819 */ /* 0x000fe4000001021f */
[----:B------:R-:W-:Y:S02]  /*6470*/  IADD3.X R23, PT, PT, RZ, R18, RZ, P6, !PT ;  /* 0x00000012ff177210 */ /* 0x000fe400037fe4ff */
[----:B------:R-:W-:Y:S02]  /*6480*/  IADD3 R16, P5, PT, R16, UR36, RZ ;  /* 0x0000002410107c10 */ /* 0x000fe4000ffbe0ff */
[----:B------:R-:W-:-:S02]  /*6490*/  LOP3.LUT R18, R17, 0xfffffff8, RZ, 0xc0, !PT ;  /* 0xfffffff811127812 */ /* 0x000fc400078ec0ff */
[----:B------:R-:W-:Y:S02]  /*64a0*/  LOP3.LUT R24, R24, 0xfffffff8, RZ, 0xc0, !PT ;  /* 0xfffffff818187812 */ /* 0x000fe400078ec0ff */
[----:B------:R-:W-:Y:S02]  /*64b0*/  LOP3.LUT R26, R26, 0xfffffff8, RZ, 0xc0, !PT ;  /* 0xfffffff81a1a7812 */ /* 0x000fe400078ec0ff */
[----:B------:R-:W-:Y:S02]  /*64c0*/  IADD3.X R17, PT, PT, R31, UR37, RZ, P5, !PT ;  /* 0x000000251f117c10 */ /* 0x000fe4000affe4ff */
[----:B------:R-:W-:Y:S02]  /*64d0*/  IADD3 R18, P4, PT, R18, UR36, RZ ;  /* 0x0000002412127c10 */ /* 0x000fe4000ff9e0ff */
[----:B------:R-:W-:Y:S01]  /*64e0*/  IADD3 R24, P6, PT, R24, UR36, RZ ;  /* 0x0000002418187c10 */ /* 0x000fe2000ffde0ff */
[----:B------:R0:W-:Y:S01]  /*64f0*/  STG.E.64 desc[UR4][R16.64], R8 ;  /* 0x0000000810007986 */ /* 0x0001e2000c101b04 */
[----:B------:R-:W-:Y:S01]  /*6500*/  IADD3 R26, P5, PT, R26, UR36, RZ ;  /* 0x000000241a1a7c10 */ /* 0x000fe2000ffbe0ff */
[----:B------:R-:W1:Y:S01]  /*6510*/  LDCU UR4, c[0x0][0x370] ;  /* 0x00006e00ff0477ac */ /* 0x000e620008000800 */
[----:B------:R-:W-:-:S02]  /*6520*/  IADD3.X R19, PT, PT, R19, UR37, RZ, P4, !PT ;  /* 0x0000002513137c10 */ /* 0x000fc4000a7fe4ff */
[----:B------:R-:W-:Y:S02]  /*6530*/  IADD3.X R25, PT, PT, R25, UR37, RZ, P6, !PT ;  /* 0x0000002519197c10 */ /* 0x000fe4000b7fe4ff */
[----:B------:R-:W-:Y:S01]  /*6540*/  IADD3.X R27, PT, PT, R27, UR37, RZ, P5, !PT ;  /* 0x000000251b1b7c10 */ /* 0x000fe2000affe4ff */
[----:B------:R2:W-:Y:S01]  /*6550*/  STG.E.64 desc[UR6][R18.64], R6 ;  /* 0x0000000612007986 */ /* 0x0005e2000c101b06 */
[C---:B------:R-:W-:Y:S02]  /*6560*/  SHF.L.U64.HI R23, R28.reuse, 0x2, R23 ;  /* 0x000000021c177819 */ /* 0x040fe40000010217 */
[----:B------:R-:W-:Y:S01]  /*6570*/  SHF.L.U32 R28, R28, 0x2, RZ ;  /* 0x000000021c1c7819 */ /* 0x000fe200000006ff */
[----:B------:R3:W-:Y:S01]  /*6580*/  STG.E.64 desc[UR8][R24.64], R4 ;  /* 0x0000000418007986 */ /* 0x0007e2000c101b08 */
[----:B0-----:R-:W-:Y:S01]  /*6590*/  IMAD.X R8, RZ, RZ, R22, P3 ;  /* 0x000000ffff087224 */ /* 0x001fe200018e0616 */
[----:B------:R-:W1:Y:S01]  /*65a0*/  LDC R16, c[0x0][0x364] ;  /* 0x0000d900ff107b82 */ /* 0x000e620000000800 */
[----:B------:R-:W-:Y:S01]  /*65b0*/  IADD3.X R9, PT, PT, RZ, R22, RZ, P2, !PT ;  /* 0x00000016ff097210 */ /* 0x000fe200017fe4ff */
[----:B------:R0:W-:Y:S01]  /*65c0*/  STG.E.64 desc[UR10][R26.64], R2 ;  /* 0x000000021a007986 */ /* 0x0001e2000c101b0a */
[----:B------:R-:W-:-:S02]  /*65d0*/  LOP3.LUT R28, R28, 0xfffffff8, RZ, 0xc0, !PT ;  /* 0xfffffff81c1c7812 */ /* 0x000fc400078ec0ff */
[----:B--2---:R-:W-:Y:S02]  /*65e0*/  LEA.HI R6, P2, R8, R15, RZ, 0x1 ;  /* 0x0000000f08067211 */ /* 0x004fe400078508ff */
[----:B------:R-:W-:Y:S02]  /*65f0*/  IADD3.X R7, PT, PT, RZ, R22, RZ, P0, !PT ;  /* 0x00000016ff077210 */ /* 0x000fe400007fe4ff */
[----:B------:R-:W-:Y:S01]  /*6600*/  LEA.HI R14, P0, R9, R14, RZ, 0x1 ;  /* 0x0000000e090e7211 */ /* 0x000fe200078108ff */
[----:B------:R-:W-:Y:S01]  /*6610*/  IMAD.X R15, RZ, RZ, R8, P2 ;  /* 0x000000ffff0f7224 */ /* 0x000fe200010e0608 */
[----:B------:R-:W-:Y:S02]  /*6620*/  IADD3 R28, P4, PT, R28, UR36, RZ ;  /* 0x000000241c1c7c10 */ /* 0x000fe4000ff9e0ff */
[----:B---3--:R-:W-:Y:S01]  /*6630*/  IADD3.X R5, PT, PT, RZ, R9, RZ, P0, !PT ;  /* 0x00000009ff057210 */ /* 0x008fe200007fe4ff */
[----:B------:R-:W-:Y:S01]  /*6640*/  IMAD.SHL.U32 R4, R14, 0x4, RZ ;  /* 0x000000040e047824 */ /* 0x000fe200078e00ff */
[----:B0-----:R-:W-:-:S02]  /*6650*/  IADD3.X R2, PT, PT, RZ, R22, RZ, P1, !PT ;  /* 0x00000016ff027210 */ /* 0x001fc40000ffe4ff */
[----:B------:R-:W-:Y:S02]  /*6660*/  SHF.L.U32 R3, R6, 0x2, RZ ;  /* 0x0000000206037819 */ /* 0x000fe400000006ff */
[----:B------:R-:W-:Y:S02]  /*6670*/  LEA.HI R13, P2, R2, R13, RZ, 0x1 ;  /* 0x0000000d020d7211 */ /* 0x000fe400078508ff */
[----:B------:R-:W-:Y:S02]  /*6680*/  LEA.HI R12, P1, R7, R12, RZ, 0x1 ;  /* 0x0000000c070c7211 */ /* 0x000fe400078308ff */
[----:B------:R-:W-:Y:S02]  /*6690*/  IADD3.X R2, PT, PT, RZ, R2, RZ, P2, !PT ;  /* 0x00000002ff027210 */ /* 0x000fe400017fe4ff */
[----:B------:R-:W-:Y:S02]  /*66a0*/  SHF.L.U64.HI R15, R6, 0x2, R15 ;  /* 0x00000002060f7819 */ /* 0x000fe4000001020f */
[----:B------:R-:W-:-:S02]  /*66b0*/  LOP3.LUT R3, R3, 0xfffffff8, RZ, 0xc0, !PT ;  /* 0xfffffff803037812 */ /* 0x000fc400078ec0ff */
[----:B------:R-:W-:Y:S02]  /*66c0*/  SHF.L.U32 R6, R12, 0x2, RZ ;  /* 0x000000020c067819 */ /* 0x000fe400000006ff */
[----:B------:R-:W-:Y:S02]  /*66d0*/  SHF.L.U64.HI R9, R13, 0x2, R2 ;  /* 0x000000020d097819 */ /* 0x000fe40000010202 */
[----:B------:R-:W-:Y:S02]  /*66e0*/  IADD3.X R7, PT, PT, RZ, R7, RZ, P1, !PT ;  /* 0x00000007ff077210 */ /* 0x000fe40000ffe4ff */
[----:B------:R-:W-:Y:S02]  /*66f0*/  IADD3 R2, P0, PT, R3, UR36, RZ ;  /* 0x0000002403027c10 */ /* 0x000fe4000ff1e0ff */
[----:B------:R-:W-:Y:S02]  /*6700*/  LOP3.LUT R6, R6, 0xfffffff8, RZ, 0xc0, !PT ;  /* 0xfffffff806067812 */ /* 0x000fe400078ec0ff */
[----:B------:R-:W-:Y:S01]  /*6710*/  SHF.L.U64.HI R7, R12, 0x2, R7 ;  /* 0x000000020c077819 */ /* 0x000fe20000010207 */
[----:B-1----:R-:W-:Y:S01]  /*6720*/  IMAD R12, R16, UR4, RZ ;  /* 0x00000004100c7c24 */ /* 0x002fe2000f8e02ff */
[----:B------:R-:W-:-:S02]  /*6730*/  IADD3.X R3, PT, PT, R15, UR37, RZ, P0, !PT ;  /* 0x000000250f037c10 */ /* 0x000fc400087fe4ff */
[----:B------:R-:W-:Y:S02]  /*6740*/  IADD3 R6, P0, PT, R6, UR36, RZ ;  /* 0x0000002406067c10 */ /* 0x000fe4000ff1e0ff */
[----:B------:R-:W-:Y:S02]  /*6750*/  SHF.L.U32 R8, R13, 0x2, RZ ;  /* 0x000000020d087819 */ /* 0x000fe400000006ff */
[----:B------:R-:W-:Y:S02]  /*6760*/  IADD3.X R7, PT, PT, R7, UR37, RZ, P0, !PT ;  /* 0x0000002507077c10 */ /* 0x000fe400087fe4ff */
[----:B------:R-:W-:Y:S02]  /*6770*/  IADD3 R38, P0, PT, R12, R38, RZ ;  /* 0x000000260c267210 */ /* 0x000fe40007f1e0ff */
[----:B------:R-:W-:Y:S02]  /*6780*/  LOP3.LUT R4, R4, 0xfffffff8, RZ, 0xc0, !PT ;  /* 0xfffffff804047812 */ /* 0x000fe400078ec0ff */
[----:B------:R-:W-:-:S02]  /*6790*/  LEA.HI.X.SX32 R39, R12, R39, 0x1, P0 ;  /* 0x000000270c277211 */ /* 0x000fc400000f0eff */
[----:B------:R-:W-:Y:S02]  /*67a0*/  ISETP.GE.U32.AND P0, PT, R38, UR40, PT ;  /* 0x0000002826007c0c */ /* 0x000fe4000bf06070 */
[----:B------:R-:W-:Y:S02]  /*67b0*/  LOP3.LUT R8, R8, 0xfffffff8, RZ, 0xc0, !PT ;  /* 0xfffffff808087812 */ /* 0x000fe400078ec0ff */
[----:B------:R-:W-:Y:S02]  /*67c0*/  ISETP.GE.AND.EX P0, PT, R39, UR41, PT, P0 ;  /* 0x0000002927007c0c */ /* 0x000fe4000bf06300 */
[----:B------:R-:W-:Y:S02]  /*67d0*/  SHF.L.U64.HI R5, R14, 0x2, R5 ;  /* 0x000000020e057819 */ /* 0x000fe40000010205 */
[----:B------:R-:W-:Y:S02]  /*67e0*/  IADD3 R4, P1, PT, R4, UR36, RZ ;  /* 0x0000002404047c10 */ /* 0x000fe4000ff3e0ff */
[----:B------:R-:W-:-:S02]  /*67f0*/  IADD3.X R29, PT, PT, R23, UR37, RZ, P4, !PT ;  /* 0x00000025171d7c10 */ /* 0x000fc4000a7fe4ff */
[----:B------:R-:W-:Y:S02]  /*6800*/  IADD3 R8, P2, PT, R8, UR36, RZ ;  /* 0x0000002408087c10 */ /* 0x000fe4000ff5e0ff */
[----:B------:R-:W-:Y:S01]  /*6810*/  IADD3.X R5, PT, PT, R5, UR37, RZ, P1, !PT ;  /* 0x0000002505057c10 */ /* 0x000fe20008ffe4ff */
        /* <DEDUP_REMOVED lines=8> */
.L_x_16616:
[----:B------:R-:W-:Y:S05]  /*68a0*/  EXIT ;  /* 0x000000000000794d */ /* 0x000fea0003800000 */
.L_x_16617:
[----:B------:R-:W-:Y:S01]  /*68b0*/  HFMA2 R11, -RZ, RZ, 0, 1.847743988037109375e-06 ;  /* 0x0000001fff0b7431 */ /* 0x000fe200000001ff */
[----:B------:R-:W-:Y:S01]  /*68c0*/  BSSY B1, `(.L_x_16671) ;  /* 0x0000006000017945 */ /* 0x000fe20003800000 */
[----:B------:R-:W-:Y:S01]  /*68d0*/  IMAD.MOV.U32 R12, RZ, RZ, 0x10 ;  /* 0x00000010ff0c7424 */ /* 0x000fe200078e00ff */
[----:B------:R-:W-:-:S07]  /*68e0*/  MOV R15, 0xffffffff ;  /* 0xffffffff000f7802 */ /* 0x000fce0000000f00 */
[----:B------:R-:W-:Y:S05]  /*68f0*/  WARPSYNC.COLLECTIVE R15, `(.L_x_16672) ;  /* 0x000000000f087348 */ /* 0x000fea0003c00000 */
[----:B------:R0:W1:Y:S02]  /*6900*/  SHFL.BFLY P6, R14, R13, R12, R11 ;  /* 0x0c00000c0d0e7389 */ /* 0x00006400000c000b */
[----:B01----:R-:W-:Y:S05]  /*6910*/  ENDCOLLECTIVE ;  /* 0x000000000000791b */ /* 0x003fea0003800000 */
.L_x_16672:
[----:B------:R-:W-:Y:S05]  /*6920*/  BSYNC B1 ;  /* 0x0000000000017941 */ /* 0x000fea0003800000 */
.L_x_16671:
        /* <DEDUP_REMOVED lines=9> */
.L_x_16673:
[----:B------:R-:W-:Y:S01]  /*69c0*/  HFMA2 R12, -RZ, RZ, 0, 2.384185791015625e-07 ;  /* 0x00000004ff0c7431 */ /* 0x000fe200000001ff */
[----:B------:R-:W-:-:S04]  /*69d0*/  FMNMX R0, R13, R14, !PT ;  /* 0x0000000e0d007209 */ /* 0x000fc80007800000 */
[----:B------:R-:W-:-:S07]  /*69e0*/  MOV R13, R0 ;  /* 0x00000000000d7202 */ /* 0x000fce0000000f00 */
[----:B------:R-:W-:Y:S05]  /*69f0*/  WARPSYNC.COLLECTIVE R15, `(.L_x_16674) ;  /* 0x000000000f087348 */ /* 0x000fea0003c00000 */
[----:B------:R0:W1:Y:S02]  /*6a00*/  SHFL.BFLY P6, R14, R13, R12, R11 ;  /* 0x0c00000c0d0e7389 */ /* 0x00006400000c000b */
[----:B01----:R-:W-:Y:S05]  /*6a10*/  ENDCOLLECTIVE ;  /* 0x000000000000791b */ /* 0x003fea0003800000 */
.L_x_16674:
[----:B------:R-:W-:Y:S02]  /*6a20*/  MOV R12, 0x2 ;  /* 0x00000002000c7802 */ /* 0x000fe40000000f00 */
[----:B------:R-:W-:-:S05]  /*6a30*/  FMNMX R2, R0, R14, !PT ;  /* 0x0000000e00027209 */ /* 0x000fca0007800000 */
[----:B------:R-:W-:-:S07]  /*6a40*/  IMAD.MOV.U32 R13, RZ, RZ, R2 ;  /* 0x000000ffff0d7224 */ /* 0x000fce00078e0002 */
[----:B------:R-:W-:Y:S05]  /*6a50*/  WARPSYNC.COLLECTIVE R15, `(.L_x_16675) ;  /* 0x000000000f087348 */ /* 0x000fea0003c00000 */
[----:B------:R0:W1:Y:S02]  /*6a60*/  SHFL.BFLY P6, R14, R13, R12, R11 ;  /* 0x0c00000c0d0e7389 */ /* 0x00006400000c000b */
[----:B01----:R-:W-:Y:S05]  /*6a70*/  ENDCOLLECTIVE ;  /* 0x000000000000791b */ /* 0x003fea0003800000 */
.L_x_16675:
[----:B------:R-:W-:Y:S01]  /*6a80*/  HFMA2 R12, -RZ, RZ, 0, 5.9604644775390625e-08 ;  /* 0x00000001ff0c7431 */ /* 0x000fe200000001ff */
[----:B------:R-:W-:-:S04]  /*6a90*/  FMNMX R3, R2, R14, !PT ;  /* 0x0000000e02037209 */ /* 0x000fc80007800000 */
[----:B------:R-:W-:-:S07]  /*6aa0*/  MOV R13, R3 ;  /* 0x00000003000d7202 */ /* 0x000fce0000000f00 */
[----:B------:R-:W-:Y:S05]  /*6ab0*/  WARPSYNC.COLLECTIVE R15, `(.L_x_16676) ;  /* 0x000000000f087348 */ /* 0x000fea0003c00000 */
[----:B------:R0:W1:Y:S02]  /*6ac0*/  SHFL.BFLY P6, R14, R13, R12, R11 ;  /* 0x0c00000c0d0e7389 */ /* 0x00006400000c000b */
[----:B01----:R-:W-:Y:S05]  /*6ad0*/  ENDCOLLECTIVE ;  /* 0x000000000000791b */ /* 0x003fea0003800000 */
.L_x_16676:
[----:B------:R-:W-:-:S05]  /*6ae0*/  FMNMX R7, R3, R14, !PT ;  /* 0x0000000e03077209 */ /* 0x000fca0007800000 */
[--C-:B------:R-:W-:Y:S01]  /*6af0*/  FADD R6, R21, -R7.reuse ;  /* 0x8000000715067221 */ /* 0x100fe20000000000 */
[C---:B------:R-:W-:Y:S01]  /*6b00*/  FADD R15, -R7.reuse, R10 ;  /* 0x0000000a070f7221 */ /* 0x040fe20000000100 */
[--C-:B------:R-:W-:Y:S01]  /*6b10*/  FADD R14, R4, -R7.reuse ;  /* 0x80000007040e7221 */ /* 0x100fe20000000000 */
[C---:B------:R-:W-:Y:S01]  /*6b20*/  FADD R2, -R7.reuse, R24 ;  /* 0x0000001807027221 */ /* 0x040fe20000000100 */
[----:B------:R-:W-:Y:S01]  /*6b30*/  FFMA.SAT R10, R6, R43, 0.5 ;  /* 0x3f000000060a7423 */ /* 0x000fe2000000202b */
[----:B------:R-:W-:Y:S01]  /*6b40*/  FADD R8, -R7, R8 ;  /* 0x0000000807087221 */ /* 0x000fe20000000100 */
[--C-:B------:R-:W-:Y:S01]  /*6b50*/  FADD R0, R19, -R7.reuse ;  /* 0x8000000713007221 */ /* 0x100fe20000000000 */
        /* <DEDUP_REMOVED lines=214> */
[----:B------:R-:W-:Y:S01]  /*78c0*/  FADD R12, RZ, R30 ;  /* 0x0000001eff0c7221 */ /* 0x000fe20000000000 */
[----:B------:R-:W-:Y:S02]  /*78d0*/  FFMA.RM R45, R28, R45, 12582913 ;  /* 0x4b4000011c2d7423 */ /* 0x000fe4000000402d */
[----:B------:R-:W-:Y:S01]  /*78e0*/  FADD R15, R13, -12583039 ;  /* 0xcb40007f0d0f7421 */ /* 0x000fe20000000000 */
[----:B------:R-:W-:Y:S01]  /*78f0*/  FADD R11, R12, R19 ;  /* 0x000000130c0b7221 */ /* 0x000fe20000000000 */
[----:B------:R-:W-:Y:S01]  /*7900*/  FADD R27, R45, -12583039 ;  /* 0xcb40007f2d1b7421 */ /* 0x000fe20000000000 */
[----:B------:R-:W-:Y:S01]  /*7910*/  SHF.L.U32 R13, R13, 0x17, RZ ;  /* 0x000000170d0d7819 */ /* 0x000fe200000006ff */
[----:B------:R-:W-:Y:S01]  /*7920*/  FFMA R15, R14, 1.4426950216293334961, -R15 ;  /* 0x3fb8aa3b0e0f7823 */ /* 0x000fe2000000080f */
[----:B------:R-:W-:Y:S01]  /*7930*/  FADD R12, R11, R18 ;  /* 0x000000120b0c7221 */ /* 0x000fe20000000000 */
[----:B------:R-:W-:-:S02]  /*7940*/  FFMA R27, R44, 1.4426950216293334961, -R27 ;  /* 0x3fb8aa3b2c1b7823 */ /* 0x000fc4000000081b */
[----:B------:R-:W-:Y:S01]  /*7950*/  FFMA R15, R14, 1.925963033500011079e-08, R15 ;  /* 0x32a570600e0f7823 */ /* 0x000fe2000000000f */
[----:B------:R-:W-:Y:S01]  /*7960*/  FADD R11, R12, R17 ;  /* 0x000000110c0b7221 */ /* 0x000fe20000000000 */
[----:B------:R-:W-:Y:S01]  /*7970*/  FFMA R44, R44, 1.925963033500011079e-08, R27 ;  /* 0x32a570602c2c7823 */ /* 0x000fe2000000001b */
[----:B------:R-:W-:Y:S01]  /*7980*/  SHF.L.U32 R27, R45, 0x17, RZ ;  /* 0x000000172d1b7819 */ /* 0x000fe200000006ff */
[----:B------:R0:W1:Y:S01]  /*7990*/  MUFU.EX2 R28, R15 ;  /* 0x0000000f001c7308 */ /* 0x0000620000000800 */
[----:B------:R-:W-:-:S04]  /*79a0*/  FADD R11, R11, R16 ;  /* 0x000000100b0b7221 */ /* 0x000fc80000000000 */
[----:B------:R-:W-:-:S03]  /*79b0*/  FADD R12, R11, R10 ;  /* 0x0000000a0b0c7221 */ /* 0x000fc60000000000 */
[----:B------:R-:W2:Y:S01]  /*79c0*/  MUFU.EX2 R44, R44 ;  /* 0x0000002c002c7308 */ /* 0x000ea20000000800 */
[----:B------:R-:W-:Y:S01]  /*79d0*/  FADD R11, R12, R9 ;  /* 0x000000090c0b7221 */ /* 0x000fe20000000000 */
[----:B0-----:R-:W-:-:S03]  /*79e0*/  MOV R15, 0xffffffff ;  /* 0xffffffff000f7802 */ /* 0x001fc60000000f00 */
        /* <DEDUP_REMOVED lines=26> */
.L_x_16677:
[----:B------:R-:W-:Y:S02]  /*7b90*/  IMAD.MOV.U32 R12, RZ, RZ, 0x8 ;  /* 0x00000008ff0c7424 */ /* 0x000fe400078e00ff */
[----:B------:R-:W-:-:S05]  /*7ba0*/  FADD R34, R13, R14 ;  /* 0x0000000e0d227221 */ /* 0x000fca0000000000 */
[----:B------:R-:W-:-:S07]  /*7bb0*/  MOV R13, R34 ;  /* 0x00000022000d7202 */ /* 0x000fce0000000f00 */
[----:B------:R-:W-:Y:S05]  /*7bc0*/  WARPSYNC.COLLECTIVE R15, `(.L_x_16678) ;  /* 0x000000000f087348 */ /* 0x000fea0003c00000 */
[----:B------:R0:W1:Y:S02]  /*7bd0*/  SHFL.BFLY P6, R14, R13, R12, R11 ;  /* 0x0c00000c0d0e7389 */ /* 0x00006400000c000b */
[----:B01----:R-:W-:Y:S05]  /*7be0*/  ENDCOLLECTIVE ;  /* 0x000000000000791b */ /* 0x003fea0003800000 */
.L_x_16678:
[----:B------:R-:W-:Y:S02]  /*7bf0*/  HFMA2 R12, -RZ, RZ, 0, 2.384185791015625e-07 ;  /* 0x00000004ff0c7431 */ /* 0x000fe400000001ff */
[----:B------:R-:W-:-:S05]  /*7c00*/  FADD R35, R34, R14 ;  /* 0x0000000e22237221 */ /* 0x000fca0000000000 */
[----:B------:R-:W-:-:S07]  /*7c10*/  MOV R13, R35 ;  /* 0x00000023000d7202 */ /* 0x000fce0000000f00 */
[----:B------:R-:W-:Y:S05]  /*7c20*/  WARPSYNC.COLLECTIVE R15, `(.L_x_16679) ;  /* 0x000000000f087348 */ /* 0x000fea0003c00000 */
[----:B------:R0:W1:Y:S02]  /*7c30*/  SHFL.BFLY P6, R14, R13, R12, R11 ;  /* 0x0c00000c0d0e7389 */ /* 0x00006400000c000b */
[----:B01----:R-:W-:Y:S05]  /*7c40*/  ENDCOLLECTIVE ;  /* 0x000000000000791b */ /* 0x003fea0003800000 */
.L_x_16679:
[----:B------:R-:W-:Y:S02]  /*7c50*/  IMAD.MOV.U32 R12, RZ, RZ, 0x2 ;  /* 0x00000002ff0c7424 */ /* 0x000fe400078e00ff */
[----:B------:R-:W-:-:S05]  /*7c60*/  FADD R36, R35, R14 ;  /* 0x0000000e23247221 */ /* 0x000fca0000000000 */
[----:B------:R-:W-:-:S07]  /*7c70*/  MOV R13, R36 ;  /* 0x00000024000d7202 */ /* 0x000fce0000000f00 */
[----:B------:R-:W-:Y:S05]  /*7c80*/  WARPSYNC.COLLECTIVE R15, `(.L_x_16680) ;  /* 0x000000000f087348 */ /* 0x000fea0003c00000 */
[----:B------:R0:W1:Y:S02]  /*7c90*/  SHFL.BFLY P6, R14, R13, R12, R11 ;  /* 0x0c00000c0d0e7389 */ /* 0x00006400000c000b */
[----:B01----:R-:W-:Y:S05]  /*7ca0*/  ENDCOLLECTIVE ;  /* 0x000000000000791b */ /* 0x003fea0003800000 */
.L_x_16680:
[----:B------:R-:W-:Y:S02]  /*7cb0*/  HFMA2 R12, -RZ, RZ, 0, 5.9604644775390625e-08 ;  /* 0x00000001ff0c7431 */ /* 0x000fe400000001ff */
[----:B------:R-:W-:-:S05]  /*7cc0*/  FADD R37, R36, R14 ;  /* 0x0000000e24257221 */ /* 0x000fca0000000000 */
[----:B------:R-:W-:-:S07]  /*7cd0*/  MOV R13, R37 ;  /* 0x00000025000d7202 */ /* 0x000fce0000000f00 */
[----:B------:R-:W-:Y:S05]  /*7ce0*/  WARPSYNC.COLLECTIVE R15, `(.L_x_16681) ;  /* 0x000000000f087348 */ /* 0x000fea0003c00000 */
[----:B------:R0:W1:Y:S02]  /*7cf0*/  SHFL.BFLY P6, R14, R13, R12, R11 ;  /* 0x0c00000c0d0e7389 */ /* 0x00006400000c000b */
[----:B01----:R-:W-:Y:S05]  /*7d00*/  ENDCOLLECTIVE ;  /* 0x000000000000791b */ /* 0x003fea0003800000 */
.L_x_16681:
[----:B------:R-:W-:Y:S05]  /*7d10*/  BRA `(.L_x_16682) ;  /* 0xffffffc800607947 */ /* 0x000fea000383ffff */
        .weak           $__internal_261_$__cuda_sm3x_div_rn_noftz_f32_slowpath
        .type           $__internal_261_$__cuda_sm3x_div_rn_noftz_f32_slowpath,@function
        .size           $__internal_261_$__cuda_sm3x_div_rn_noftz_f32_slowpath,(.L_x_37638 - $__internal_261_$__cuda_sm3x_div_rn_noftz_f32_slowpath)
$__internal_261_$__cuda_sm3x_div_rn_noftz_f32_slowpath:
        /* <DEDUP_REMOVED lines=35> */
.L_x_16684:
        /* <DEDUP_REMOVED lines=51> */
.L_x_16691:
[----:B------:R-:W-:-:S04]  /*8280*/  LOP3.LUT R11, R11, 0x80000000, RZ, 0xc0, !PT ;  /* 0x800000000b0b7812 */ /* 0x000fc800078ec0ff */
[----:B------:R-:W-:Y:S01]  /*8290*/  LOP3.LUT R11, R11, 0x7f800000, RZ, 0xfc, !PT ;  /* 0x7f8000000b0b7812 */ /* 0x000fe200078efcff */
[----:B------:R-:W-:Y:S06]  /*82a0*/  BRA `(.L_x_16692) ;  /* 0x0000000000047947 */ /* 0x000fec0003800000 */
.L_x_16690:
[----:B------:R-:W-:-:S07]  /*82b0*/  LEA R11, R35, R11, 0x17 ;  /* 0x0000000b230b7211 */ /* 0x000fce00078eb8ff */
.L_x_16692:
[----:B------:R-:W-:Y:S05]  /*82c0*/  BSYNC.RECONVERGENT B2 ;  /* 0x0000000000027941 */ /* 0x000fea0003800200 */
.L_x_16689:
[----:B------:R-:W-:Y:S05]  /*82d0*/  BRA `(.L_x_16693) ;  /* 0x0000000000207947 */ /* 0x000fea0003800000 */
.L_x_16688:
[----:B------:R-:W-:-:S04]  /*82e0*/  LOP3.LUT R11, R11, 0x80000000, R47, 0x48, !PT ;  /* 0x800000000b0b7812 */ /* 0x000fc800078e482f */
[----:B------:R-:W-:Y:S01]  /*82f0*/  LOP3.LUT R11, R11, 0x7f800000, RZ, 0xfc, !PT ;  /* 0x7f8000000b0b7812 */ /* 0x000fe200078efcff */
[----:B------:R-:W-:Y:S06]  /*8300*/  BRA `(.L_x_16693) ;  /* 0x0000000000147947 */ /* 0x000fec0003800000 */
.L_x_16687:
[----:B------:R-:W-:Y:S01]  /*8310*/  LOP3.LUT R11, R11, 0x80000000, R47, 0x48, !PT ;  /* 0x800000000b0b7812 */ /* 0x000fe200078e482f */
[----:B------:R-:W-:Y:S06]  /*8320*/  BRA `(.L_x_16693) ;  /* 0x00000000000c7947 */ /* 0x000fec0003800000 */
.L_x_16686:
[----:B------:R-:W0:Y:S01]  /*8330*/  MUFU.RSQ R11, -QNAN ;  /* 0xffc00000000b7908 */ /* 0x000e220000001400 */
[----:B------:R-:W-:Y:S05]  /*8340*/  BRA `(.L_x_16693) ;  /* 0x0000000000047947 */ /* 0x000fea0003800000 */
.L_x_16685:
[----:B------:R-:W-:-:S07]  /*8350*/  FADD.FTZ R11, R30, R11 ;  /* 0x0000000b1e0b7221 */ /* 0x000fce0000010000 */
.L_x_16693:
[----:B------:R-:W-:Y:S05]  /*8360*/  BSYNC.RECONVERGENT B1 ;  /* 0x0000000000017941 */ /* 0x000fea0003800200 */
.L_x_16683:
[----:B------:R-:W-:-:S04]  /*8370*/  HFMA2 R35, -RZ, RZ, 0, 0 ;  /* 0x00000000ff237431 */ /* 0x000fc800000001ff */
[----:B0-----:R-:W-:Y:S05]  /*8380*/  RET.REL.NODEC R34 `(_Z15SoftmaxWarpImplI22BroadcastScaleMaskLoadIffbLm3EiE11DirectStoreIffEfLi2ELi26ELi32ELi1ELb0EL9Algorithm0EEvT_T0_ll) ;  /* 0xffffff7c221c7950 */ /* 0x001fea0003c3ffff */
.L_x_16694:
        /* <DEDUP_REMOVED lines=15> */
.L_x_37638:


//--------------------- .text._Z15SoftmaxWarpImplI22BroadcastScaleMaskLoadIffbLm3EiE11DirectStoreIffEfLi2ELi24ELi32ELi1ELb1EL9Algorithm0EEvT_T0_ll --------------------------
	.section	.text._Z15SoftmaxWarpImplI22BroadcastScaleMaskLoadIffbLm3EiE11DirectStoreIffEfLi2ELi24ELi32ELi1ELb1EL9Algorithm0EEvT_T0_ll,"ax",@progbits
	.align	128
        .global         _Z15SoftmaxWarpImplI22BroadcastScaleMaskLoadIffbLm3EiE11DirectStoreIffEfLi2ELi24ELi32ELi1ELb1EL9Algorithm0EEvT_T0_ll
        .type           _Z15SoftmaxWarpImplI22BroadcastScaleMaskLoadIffbLm3EiE11DirectStoreIffEfLi2ELi24ELi32ELi1ELb1EL9Algorithm0EEvT_T0_ll,@function
        .size           _Z15SoftmaxWarpImplI22BroadcastScaleMaskLoadIffbLm3EiE11DirectStoreIffEfLi2ELi24ELi32ELi1ELb1EL9Algorithm0EEvT_T0_ll,(.L_x_37639 - _Z15SoftmaxWarpImplI22BroadcastScaleMaskLoadIffbLm3EiE11DirectStoreIffEfLi2ELi24ELi32ELi1ELb1EL9Algorithm0EEvT_T0_ll)
        .other          _Z15SoftmaxWarpImplI22BroadcastScaleMaskLoadIffbLm3EiE11DirectStoreIffEfLi2ELi24ELi32ELi1ELb1EL9Algorithm0EEvT_T0_ll,@"STO_CUDA_ENTRY STV_DEFAULT"
_Z15SoftmaxWarpImplI22BroadcastScaleMaskLoadIffbLm3EiE11DirectStoreIffEfLi2ELi24ELi32ELi1ELb1EL9Algorithm0EEvT_T0_ll:
.text._Z15SoftmaxWarpImplI22BroadcastScaleMaskLoadIffbLm3EiE11DirectStoreIffEfLi2ELi24ELi32ELi1ELb1EL9Algorithm0EEvT_T0_ll:
        /* <DEDUP_REMOVED lines=27> */
.L_x_16695:
        /* <DEDUP_REMOVED lines=26> */
.L_x_16794:
[----:B0-----:R-:W0:Y:S01]  /*0350*/  LDC.64 R14, c[0x0][0x408] ;  /* 0x00010200ff0e7b82 */ /* 0x001e220000000a00 */
[----:B------:R-:W-:Y:S01]  /*0360*/  BSSY.RECONVERGENT B1, `(.L_x_16697) ;  /* 0x000006b000017945 */ /* 0x000fe20003800200 */
[----:B-1----:R-:W-:Y:S01]  /*0370*/  IMAD.MOV.U32 R7, RZ, RZ, -0x800000 ;  /* 0xff800000ff077424 */ /* 0x002fe200078e00ff */
[----:B------:R-:W-:Y:S01]  /*0380*/  MOV R0, 0xff800000 ;  /* 0xff80000000007802 */ /* 0x000fe20000000f00 */
[----:B--2---:R-:W-:Y:S01]  /*0390*/  IMAD.MOV.U32 R13, RZ, RZ, -0x800000 ;  /* 0xff800000ff0d7424 */ /* 0x004fe200078e00ff */
[-C--:B0-----:R-:W-:Y:S02]  /*03a0*/  ISETP.GE.U32.AND P0, PT, R55, R14.reuse, PT ;  /* 0x0000000e3700720c */ /* 0x081fe40003f06070 */
[-C--:B------:R-:W-:Y:S02]  /*03b0*/  ISETP.GE.U32.AND P1, PT, R53, R14.reuse, PT ;  /* 0x0000000e3500720c */ /* 0x080fe40003f26070 */
[----:B------:R-:W-:Y:S02]  /*03c0*/  ISETP.GE.AND.EX P0, PT, RZ, R15, PT, P0 ;  /* 0x0000000fff00720c */ /* 0x000fe40003f06300 */
[----:B------:R-:W-:-:S02]  /*03d0*/  ISETP.GE.U32.AND P5, PT, R51, R14, PT ;  /* 0x0000000e3300720c */ /* 0x000fc40003fa6070 */
[-C--:B------:R-:W-:Y:S02]  /*03e0*/  ISETP.GE.U32.AND P2, PT, R49, R14.reuse, PT ;  /* 0x0000000e3100720c */ /* 0x080fe40003f46070 */
[----:B------:R-:W-:-:S07]  /*03f0*/  ISETP.GE.U32.AND P3, PT, R47, R14, PT ;  /* 0x0000000e2f00720c */ /* 0x000fce0003f66070 */
[----:B---34-:R-:W-:Y:S06]  /*0400*/  @P0 BRA `(.L_x_16698) ;  /* 0x0000000400800947 */ /* 0x018fec0003800000 */
        /* <DEDUP_REMOVED lines=28> */
[----:B------:R-:W-:-:S04]  /*05d0*/  LOP3.LUT R2, R0, R9, RZ, 0x3c, !PT ;  /* 0x0000000900027212 */ /* 0x000fc800078e3cff */
[----:B------:R-:W-:Y:S02]  /*05e0*/  ISETP.GE.AND P4, PT, R2, RZ, PT ;  /* 0x000000ff0200720c */ /* 0x000fe40003f86270 */
[----:B---3--:R-:W-:-:S04]  /*05f0*/  IADD3 R2, PT, PT, R5, 0xffffffe, RZ ;  /* 0x0ffffffe05027810 */ /* 0x008fc80007ffe0ff */
        /* <DEDUP_REMOVED lines=64> */
[----:B0-----:R-:W-:-:S07]  /*0a00*/  FMNMX3 R13, R0, -INF , R7, !PT ;  /* 0xff800000000d7876 */ /* 0x001fce0007800007 */
.L_x_16698:
[----:B------:R-:W-:Y:S05]  /*0a10*/  BSYNC.RECONVERGENT B1 ;  /* 0x0000000000017941 */ /* 0x000fea0003800200 */
.L_x_16697:
        /* <DEDUP_REMOVED lines=79> */
[----:B------:R-:W-:Y:S02]  /*0f10*/  IMAD R3, R3, UR41, R8 ;  /* 0x0000002903037c24 */ /* 0x000fe4000f8e0208 */
[----:B------:R-:W0:Y:S02]  /*0f20*/  LDC.64 R8, c[0x0][0x380] ;  /* 0x0000e000ff087b82 */ /* 0x000e240000000a00 */
[----:B------:R-:W-:-:S05]  /*0f30*/  IMAD R3, R6, UR45, R3 ;  /* 0x0000002d06037c24 */ /* 0x000fca000f8e0203 */
[----:B------:R-:W-:-:S04]  /*0f40*/  LEA.HI R3, R3, R3, RZ, 0x1 ;  /* 0x0000000303037211 */ /* 0x000fc800078f08ff */
[----:B------:R-:W-:-:S05]  /*0f50*/  SHF.R.S32.HI R3, RZ, 0x1, R3 ;  /* 0x00000001ff037819 */ /* 0x000fca0000011403 */
[----:B---3--:R-:W-:-:S06]  /*0f60*/  IMAD.WIDE R4, R3, 0x2, R4 ;  /* 0x0000000203047825 */ /* 0x008fcc00078e0204 */
        /* <DEDUP_REMOVED lines=18> */
.L_x_16700:
[----:B------:R-:W-:Y:S05]  /*1090*/  BSYNC.RECONVERGENT B1 ;  /* 0x0000000000017941 */ /* 0x000fea0003800200 */
.L_x_16699:
        /* <DEDUP_REMOVED lines=62> */
[----:B------:R-:W-:Y:S02]  /*1480*/  IMAD.MOV.U32 R6, RZ, RZ, R4 ;  /* 0x000000ffff067224 */ /* 0x000fe400078e0004 */
[----:B------:R-:W3:Y:S03]  /*1490*/  LDC.64 R4, c[0x0][0x388] ;  /* 0x0000e200ff047b82 */ /* 0x000ee60000000a00 */
        /* <DEDUP_REMOVED lines=38> */
.L_x_16702:
[----:B------:R-:W-:Y:S05]  /*1700*/  BSYNC.RECONVERGENT B1 ;  /* 0x0000000000017941 */ /* 0x000fea0003800200 */
.L_x_16701:
        /* <DEDUP_REMOVED lines=103> */
.L_x_16704:
[----:B------:R-:W-:Y:S05]  /*1d80*/  BSYNC.RECONVERGENT B1 ;  /* 0x0000000000017941 */ /* 0x000fea0003800200 */
.L_x_16703:
        /* <DEDUP_REMOVED lines=57> */
[----:B------:R-:W-:Y:S02]  /*2120*/  ISETP.GE.U32.AND P6, PT, R10, R21, PT ;  /* 0x000000150a00720c */ /* 0x000fe40003fc6070 */
[----:B------:R-:W0:Y:S08]  /*2130*/  LDC.64 R20, c[0x0][0x398] ;  /* 0x0000e600ff147b82 */ /* 0x000e300000000a00 */
[----:B------:R-:W1:Y:S03]  /*2140*/  LDC.64 R10, c[0x0][0x3a0] ;  /* 0x0000e800ff0a7b82 */ /* 0x000e660000000a00 */
[----:B------:R-:W-:Y:S01]  /*2150*/  @P6 VIADD R9, R9, 0x1 ;  /* 0x0000000109096836 */ /* 0x000fe20000000000 */
[----:B------:R-:W-:-:S04]  /*2160*/  ISETP.NE.AND P6, PT, R18, RZ, PT ;  /* 0x000000ff1200720c */ /* 0x000fc80003fc5270 */
[----:B------:R-:W-:Y:S02]  /*2170*/  @!P3 IADD3 R9, PT, PT, -R9, RZ, RZ ;  /* 0x000000ff0909b210 */ /* 0x000fe40007ffe1ff */
[----:B--2---:R-:W-:-:S04]  /*2180*/  ISETP.NE.U32.AND P3, PT, R22, 0x1, PT ;  /* 0x000000011600780c */ /* 0x004fc80003f65070 */
[----:B------:R-:W-:-:S03]  /*2190*/  ISETP.NE.AND.EX P3, PT, R23, RZ, PT, P3 ;  /* 0x000000ff1700720c */ /* 0x000fc60003f65330 */
        /* <DEDUP_REMOVED lines=9> */
[----:B------:R-:W-:-:S02]  /*2230*/  ISETP.NE.AND.EX P3, PT, R11, RZ, PT, P3 ;  /* 0x000000ff0b00720c */ /* 0x000fc40003f65330 */
[----:B------:R-:W0:Y:S01]  /*2240*/  LDC.64 R10, c[0x0][0x388] ;  /* 0x0000e200ff0a7b82 */ /* 0x000e220000000a00 */
[----:B------:R-:W-:Y:S01]  /*2250*/  IMAD R9, R9, UR41, R16 ;  /* 0x0000002909097c24 */ /* 0x000fe2000f8e0210 */
[----:B------:R-:W-:-:S05]  /*2260*/  SEL R12, R12, RZ, P3 ;  /* 0x000000ff0c0c7207 */ /* 0x000fca0001800000 */
[----:B------:R-:W-:Y:S01]  /*2270*/  IMAD R9, R12, UR45, R9 ;  /* 0x0000002d0c097c24 */ /* 0x000fe2000f8e0209 */
[----:B------:R-:W1:Y:S04]  /*2280*/  LDC.64 R16, c[0x0][0x380] ;  /* 0x0000e000ff107b82 */ /* 0x000e680000000a00 */
        /* <DEDUP_REMOVED lines=21> */
.L_x_16706:
[----:B------:R-:W-:Y:S05]  /*23e0*/  BSYNC.RECONVERGENT B1 ;  /* 0x0000000000017941 */ /* 0x000fea0003800200 */
.L_x_16705:
        /* <DEDUP_REMOVED lines=104> */
.L_x_16708:
[----:B------:R-:W-:Y:S05]  /*2a70*/  BSYNC.RECONVERGENT B1 ;  /* 0x0000000000017941 */ /* 0x000fea0003800200 */
.L_x_16707:
        /* <DEDUP_REMOVED lines=101> */
.L_x_16710:
[----:B------:R-:W-:Y:S05]  /*30d0*/  BSYNC.RECONVERGENT B1 ;  /* 0x0000000000017941 */ /* 0x000fea0003800200 */
.L_x_16709:
        /* <DEDUP_REMOVED lines=15> */
[----:B-1----:R-:W-:Y:S01]  /*31d0*/  R2UR UR4, R30 ;  /* 0x000000001e0472ca */ /* 0x002fe200000e0000 */
[----:B------:R-:W-:Y:S01]  /*31e0*/  IMAD.MOV.U32 R14, RZ, RZ, RZ ;  /* 0x000000ffff0e7224 */ /* 0x000fe200078e00ff */
        /* <DEDUP_REMOVED lines=32> */
[----:B------:R-:W-:Y:S02]  /*33f0*/  IMAD.MOV R14, RZ, RZ, -R23 ;  /* 0x000000ffff0e7224 */ /* 0x000fe400078e0a17 */
[----:B------:R-:W-:Y:S02]  /*3400*/  IMAD R19, R20, R21, RZ ;  /* 0x0000001514137224 */ /* 0x000fe400078e02ff */
[----:B------:R-:W-:Y:S02]  /*3410*/  IMAD R29, R26, R14, R11 ;  /* 0x0000000e1a1d7224 */ /* 0x000fe400078e020b */
[----:B------:R-:W-:Y:S01]  /*3420*/  HFMA2 R14, -RZ, RZ, 0, 0 ;  /* 0x00000000ff0e7431 */ /* 0x000fe200000001ff */
[----:B------:R-:W0:Y:S02]  /*3430*/  LDC.64 R26, c[0x0][0x3a0] ;  /* 0x0000e800ff1a7b82 */ /* 0x000e240000000a00 */
        /* <DEDUP_REMOVED lines=12> */
[----:B------:R-:W2:Y:S11]  /*3500*/  LDC.64 R20, c[0x0][0x398] ;  /* 0x0000e600ff147b82 */ /* 0x000eb60000000a00 */
[----:B------:R-:W-:-:S02]  /*3510*/  @P6 IADD3 R19, PT, PT, R19, 0x1, RZ ;  /* 0x0000000113136810 */ /* 0x000fc40007ffe0ff */
[----:B------:R-:W-:-:S03]  /*3520*/  ISETP.NE.AND P6, PT, R12, RZ, PT ;  /* 0x000000ff0c00720c */ /* 0x000fc60003fc5270 */
[----:B------:R-:W-:Y:S01]  /*3530*/  @!P1 IMAD.MOV R19, RZ, RZ, -R19 ;  /* 0x000000ffff139224 */ /* 0x000fe200078e0a13 */
[----:B-1----:R-:W-:-:S04]  /*3540*/  ISETP.NE.U32.AND P1, PT, R14, 0x1, PT ;  /* 0x000000010e00780c */ /* 0x002fc80003f25070 */
[----:B------:R-:W-:-:S05]  /*3550*/  ISETP.NE.AND.EX P1, PT, R15, RZ, PT, P1 ;  /* 0x000000ff0f00720c */ /* 0x000fca0003f25310 */
[----:B------:R-:W-:Y:S02]  /*3560*/  @!P6 LOP3.LUT R19, RZ, R12, RZ, 0x33, !PT ;  /* 0x0000000cff13e212 */ /* 0x000fe400078e33ff */
[----:B--2---:R-:W-:Y:S02]  /*3570*/  ISETP.NE.U32.AND P6, PT, R20, 0x1, PT ;  /* 0x000000011400780c */ /* 0x004fe40003fc5070 */
[----:B------:R-:W-:Y:S02]  /*3580*/  IADD3 R15, PT, PT, -R19, RZ, RZ ;  /* 0x000000ff130f7210 */ /* 0x000fe40007ffe1ff */
[----:B------:R-:W-:Y:S02]  /*3590*/  SEL R20, R23, RZ, P1 ;  /* 0x000000ff17147207 */ /* 0x000fe40000800000 */
[----:B0-----:R-:W-:Y:S01]  /*35a0*/  ISETP.NE.U32.AND P1, PT, R26, 0x1, PT ;  /* 0x000000011a00780c */ /* 0x001fe20003f25070 */
        /* <DEDUP_REMOVED lines=31> */
.L_x_16712:
[----:B------:R-:W-:Y:S05]  /*37a0*/  BSYNC.RECONVERGENT B1 ;  /* 0x0000000000017941 */ /* 0x000fea0003800200 */
.L_x_16711:
        /* <DEDUP_REMOVED lines=14> */
[----:B0-----:R-:W-:Y:S01]  /*3890*/  HFMA2 R14, -RZ, RZ, 0, 0 ;  /* 0x00000000ff0e7431 */ /* 0x001fe200000001ff */
        /* <DEDUP_REMOVED lines=25> */
[----:B------:R-:W-:Y:S01]  /*3a30*/  IMAD R29, R26, R14, R11 ;  /* 0x0000000e1a1d7224 */ /* 0x000fe200078e020b */
[----:B------:R-:W-:Y:S01]  /*3a40*/  MOV R14, RZ ;  /* 0x000000ff000e7202 */ /* 0x000fe20000000f00 */
[----:B------:R-:W-:-:S03]  /*3a50*/  IMAD R21, R22, R23, RZ ;  /* 0x0000001716157224 */ /* 0x000fc600078e02ff */
        /* <DEDUP_REMOVED lines=24> */
[----:B------:R-:W-:Y:S01]  /*3be0*/  SEL R22, R28, RZ, P2 ;  /* 0x000000ff1c167207 */ /* 0x000fe20001000000 */
[----:B------:R-:W0:Y:S01]  /*3bf0*/  LDC.64 R14, c[0x0][0x388] ;  /* 0x0000e200ff0e7b82 */ /* 0x000e220000000a00 */
[----:B------:R-:W-:-:S02]  /*3c00*/  ISETP.NE.AND.EX P1, PT, R23, RZ, PT, P1 ;  /* 0x000000ff1700720c */ /* 0x000fc40003f25310 */
        /* <DEDUP_REMOVED lines=28> */
.L_x_16714:
[----:B------:R-:W-:Y:S05]  /*3dd0*/  BSYNC.RECONVERGENT B1 ;  /* 0x0000000000017941 */ /* 0x000fea0003800200 */
.L_x_16713:
        /* <DEDUP_REMOVED lines=33> */
[----:B------:R-:W-:-:S02]  /*3ff0*/  ISETP.GE.AND P3, PT, R15, RZ, PT ;  /* 0x000000ff0f00720c */ /* 0x000fc40003f66270 */
[----:B------:R-:W0:Y:S05]  /*4000*/  F2I.FTZ.U32.TRUNC.NTZ R15, R24 ;  /* 0x00000018000f7305 */ /* 0x000e2a000021f000 */
[----:B------:R-:W-:-:S04]  /*4010*/  @P1 IADD3 R14, PT, PT, R14, 0x1, RZ ;  /* 0x000000010e0e1810 */ /* 0x000fc80007ffe0ff */
[----:B------:R-:W-:-:S05]  /*4020*/  MOV R40, R14 ;  /* 0x0000000e00287202 */ /* 0x000fca0000000f00 */
[----:B------:R-:W-:Y:S01]  /*4030*/  @!P3 IMAD.MOV R40, RZ, RZ, -R40 ;  /* 0x000000ffff28b224 */ /* 0x000fe200078e0a28 */
[----:B------:R-:W-:Y:S02]  /*4040*/  @!P2 LOP3.LUT R40, RZ, R26, RZ, 0x33, !PT ;  /* 0x0000001aff28a212 */ /* 0x000fe400078e33ff */
[----:B0-----:R-:W-:Y:S02]  /*4050*/  IADD3 R28, PT, PT, RZ, -R15, RZ ;  /* 0x8000000fff1c7210 */ /* 0x001fe40007ffe0ff */
[----:B------:R-:W-:-:S03]  /*4060*/  IADD3 R14, PT, PT, -R40, RZ, RZ ;  /* 0x000000ff280e7210 */ /* 0x000fc60007ffe1ff */
        /* <DEDUP_REMOVED lines=30> */
[----:B------:R-:W0:Y:S01]  /*4250*/  LDC.64 R14, c[0x0][0x388] ;  /* 0x0000e200ff0e7b82 */ /* 0x000e220000000a00 */
[----:B------:R-:W-:Y:S01]  /*4260*/  SEL R23, R23, RZ, P3 ;  /* 0x000000ff17177207 */ /* 0x000fe20001800000 */
[----:B------:R-:W-:Y:S01]  /*4270*/  IMAD R24, R24, UR40, RZ ;  /* 0x0000002818187c24 */ /* 0x000fe2000f8e02ff */
        /* <DEDUP_REMOVED lines=25> */
.L_x_16716:
[----:B------:R-:W-:Y:S05]  /*4410*/  BSYNC.RECONVERGENT B1 ;  /* 0x0000000000017941 */ /* 0x000fea0003800200 */
.L_x_16715:
        /* <DEDUP_REMOVED lines=32> */
[----:B------:R-:W-:Y:S01]  /*4620*/  HFMA2 R14, -RZ, RZ, 0, 0 ;  /* 0x00000000ff0e7431 */ /* 0x000fe200000001ff */
[----:B0-----:R-:W-:-:S05]  /*4630*/  IADD3 R27, PT, PT, RZ, -R15, RZ ;  /* 0x8000000fff1b7210 */ /* 0x001fca0007ffe0ff */
        /* <DEDUP_REMOVED lines=9> */
[----:B------:R-:W-:Y:S02]  /*46d0*/  IMAD R27, R28, R14, R11 ;  /* 0x0000000e1c1b7224 */ /* 0x000fe400078e020b */
[----:B------:R-:W0:Y:S03]  /*46e0*/  LDC.64 R28, c[0x0][0x3a0] ;  /* 0x0000e800ff1c7b82 */ /* 0x000e260000000a00 */
        /* <DEDUP_REMOVED lines=11> */
[----:B------:R-:W-:-:S05]  /*47a0*/  @P1 IADD3 R14, PT, PT, R14, 0x1, RZ ;  /* 0x000000010e0e1810 */ /* 0x000fca0007ffe0ff */
[----:B------:R-:W-:-:S05]  /*47b0*/  IMAD.MOV.U32 R38, RZ, RZ, R14 ;  /* 0x000000ffff267224 */ /* 0x000fca00078e000e */
[----:B------:R-:W-:Y:S02]  /*47c0*/  @!P3 IADD3 R38, PT, PT, -R38, RZ, RZ ;  /* 0x000000ff2626b210 */ /* 0x000fe40007ffe1ff */
[----:B------:R-:W-:-:S04]  /*47d0*/  @!P2 LOP3.LUT R38, RZ, R12, RZ, 0x33, !PT ;  /* 0x0000000cff26a212 */ /* 0x000fc800078e33ff */
[----:B------:R-:W-:-:S05]  /*47e0*/  IADD3 R15, PT, PT, -R38, RZ, RZ ;  /* 0x000000ff260f7210 */ /* 0x000fca0007ffe1ff */
[----:B------:R-:W-:Y:S02]  /*47f0*/  IMAD R12, R12, R15, R27 ;  /* 0x0000000f0c0c7224 */ /* 0x000fe400078e021b */
[----:B------:R-:W1:Y:S08]  /*4800*/  LDC.64 R14, c[0x0][0x390] ;  /* 0x0000e400ff0e7b82 */ /* 0x000e700000000a00 */
[----:B------:R-:W2:Y:S01]  /*4810*/  LDC.64 R26, c[0x0][0x398] ;  /* 0x0000e600ff1a7b82 */ /* 0x000ea20000000a00 */
[----:B-1----:R-:W-:-:S04]  /*4820*/  ISETP.NE.U32.AND P1, PT, R14, 0x1, PT ;  /* 0x000000010e00780c */ /* 0x002fc80003f25070 */
[----:B------:R-:W-:Y:S02]  /*4830*/  ISETP.NE.AND.EX P3, PT, R15, RZ, PT, P1 ;  /* 0x000000ff0f00720c */ /* 0x000fe40003f65310 */
[----:B0-----:R-:W-:Y:S01]  /*4840*/  ISETP.NE.U32.AND P1, PT, R28, 0x1, PT ;  /* 0x000000011c00780c */ /* 0x001fe20003f25070 */
[----:B------:R-:W0:Y:S01]  /*4850*/  LDC.64 R14, c[0x0][0x388] ;  /* 0x0000e200ff0e7b82 */ /* 0x000e220000000a00 */
[----:B--2---:R-:W-:Y:S02]  /*4860*/  ISETP.NE.U32.AND P2, PT, R26, 0x1, PT ;  /* 0x000000011a00780c */ /* 0x004fe40003f45070 */
[----:B------:R-:W-:Y:S02]  /*4870*/  SEL R26, R40, RZ, P3 ;  /* 0x000000ff281a7207 */ /* 0x000fe40001800000 */
[----:B------:R-:W-:Y:S02]  /*4880*/  ISETP.NE.AND.EX P2, PT, R27, RZ, PT, P2 ;  /* 0x000000ff1b00720c */ /* 0x000fe40003f45320 */
        /* <DEDUP_REMOVED lines=28> */
.L_x_16718:
[----:B------:R-:W-:Y:S05]  /*4a50*/  BSYNC.RECONVERGENT B1 ;  /* 0x0000000000017941 */ /* 0x000fea0003800200 */
.L_x_16717:
[----:B------:R-:W-:Y:S04]  /*4a60*/  BSSY.RECONVERGENT B1, `(.L_x_16719) ;  /* 0x0000061000017945 */ /* 0x000fe80003800200 */
        /* <DEDUP_REMOVED lines=96> */
.L_x_16720:
[----:B------:R-:W-:Y:S05]  /*5070*/  BSYNC.RECONVERGENT B1 ;  /* 0x0000000000017941 */ /* 0x000fea0003800200 */
.L_x_16719:
[----:B------:R-:W-:-:S03]  /*5080*/  UMOV UR4, 0xffffffff ;  /* 0xffffffff00047882 */ /* 0x000fc60000000000 */
[----:B------:R-:W-:Y:S05]  /*5090*/  BRA.DIV UR4, `(.L_x_16721) ;  /* 0x0000003604c07947 */ /* 0x000fea000b800000 */
        /* <DEDUP_REMOVED lines=48> */
[----:B------:R-:W0:Y:S01]  /*53a0*/  MUFU.EX2 R60, R60 ;  /* 0x0000003c003c7308 */ /* 0x000e220000000800 */
[----:B------:R-:W-:Y:S01]  /*53b0*/  FFMA R7, R62, 1.4426950216293334961, -R7 ;  /* 0x3fb8aa3b3e077823 */ /* 0x000fe20000000807 */
[----:B------:R-:W-:Y:S01]  /*53c0*/  FFMA.RM R15, R15, R12, 12582913 ;  /* 0x4b4000010f0f7423 */ /* 0x000fe2000000400c */
[----:B------:R-:W-:Y:S01]  /*53d0*/  FFMA R9, R58, 1.4426950216293334961, -R9 ;  /* 0x3fb8aa3b3a097823 */ /* 0x000fe20000000809 */
[-C--:B------:R-:W-:Y:S01]  /*53e0*/  FFMA.SAT R19, R52, R11.reuse, 0.5 ;  /* 0x3f00000034137423 */ /* 0x080fe2000000200b */
[----:B------:R-:W-:Y:S01]  /*53f0*/  FFMA R62, R62, 1.925963033500011079e-08, R7 ;  /* 0x32a570603e3e7823 */ /* 0x000fe20000000007 */
[----:B------:R-:W-:Y:S01]  /*5400*/  FADD R7, R15, -12583039 ;  /* 0xcb40007f0f077421 */ /* 0x000fe20000000000 */
[----:B------:R-:W-:Y:S01]  /*5410*/  FFMA R58, R58, 1.925963033500011079e-08, R9 ;  /* 0x32a570603a3a7823 */ /* 0x000fe20000000009 */
[----:B------:R-:W-:Y:S01]  /*5420*/  FFMA.SAT R9, R54, R11, 0.5 ;  /* 0x3f00000036097423 */ /* 0x000fe2000000200b */
[----:B------:R-:W-:-:S02]  /*5430*/  IMAD.SHL.U32 R13, R13, 0x800000, RZ ;  /* 0x008000000d0d7824 */ /* 0x000fc400078e00ff */
[C---:B------:R-:W-:Y:S01]  /*5440*/  FFMA R7, R56.reuse, 1.4426950216293334961, -R7 ;  /* 0x3fb8aa3b38077823 */ /* 0x040fe20000000807 */
[----:B------:R-:W-:Y:S01]  /*5450*/  SHF.L.U32 R28, R3, 0x17, RZ ;  /* 0x00000017031c7819 */ /* 0x000fe200000006ff */
[----:B------:R-:W-:Y:S01]  /*5460*/  FFMA.RM R9, R9, R12, 12582913 ;  /* 0x4b40000109097423 */ /* 0x000fe2000000400c */
[----:B------:R-:W-:Y:S01]  /*5470*/  SHF.L.U32 R15, R15, 0x17, RZ ;  /* 0x000000170f0f7819 */ /* 0x000fe200000006ff */
[----:B------:R-:W-:Y:S01]  /*5480*/  FFMA R56, R56, 1.925963033500011079e-08, R7 ;  /* 0x32a5706038387823 */ /* 0x000fe20000000007 */
[-C--:B------:R-:W-:Y:S01]  /*5490*/  FFMA.SAT R21, R46, R11.reuse, 0.5 ;  /* 0x3f0000002e157423 */ /* 0x080fe2000000200b */
[----:B------:R-:W-:Y:S01]  /*54a0*/  FADD R7, R9, -12583039 ;  /* 0xcb40007f09077421 */ /* 0x000fe20000000000 */
[----:B0-----:R-:W-:Y:S01]  /*54b0*/  FMUL R29, R13, R60 ;  /* 0x0000003c0d1d7220 */ /* 0x001fe20000400000 */
[----:B------:R-:W-:Y:S01]  /*54c0*/  FFMA.SAT R13, R50, R11, 0.5 ;  /* 0x3f000000320d7423 */ /* 0x000fe2000000200b */
[----:B------:R-:W-:Y:S01]  /*54d0*/  SHF.L.U32 R9, R9, 0x17, RZ ;  /* 0x0000001709097819 */ /* 0x000fe200000006ff */
[C---:B------:R-:W-:Y:S01]  /*54e0*/  FFMA R17, R54.reuse, 1.4426950216293334961, -R7 ;  /* 0x3fb8aa3b36117823 */ /* 0x040fe20000000807 */
[-C--:B------:R-:W-:Y:S01]  /*54f0*/  FFMA.RM R7, R19, R12.reuse, 12582913 ;  /* 0x4b40000113077423 */ /* 0x080fe2000000400c */
[----:B------:R-:W-:Y:S01]  /*5500*/  FFMA.RM R13, R13, R12, 12582913 ;  /* 0x4b4000010d0d7423 */ /* 0x000fe2000000400c */
[----:B------:R-:W0:Y:S01]  /*5510*/  MUFU.EX2 R56, R56 ;  /* 0x0000003800387308 */ /* 0x000e220000000800 */
[----:B------:R-:W-:Y:S01]  /*5520*/  FFMA R54, R54, 1.925963033500011079e-08, R17 ;  /* 0x32a5706036367823 */ /* 0x000fe20000000011 */
[----:B------:R-:W-:Y:S01]  /*5530*/  FADD R17, R7, -12583039 ;  /* 0xcb40007f07117421 */ /* 0x000fe20000000000 */
[----:B------:R-:W-:Y:S01]  /*5540*/  FADD R19, R13, -12583039 ;  /* 0xcb40007f0d137421 */ /* 0x000fe20000000000 */
[----:B------:R-:W-:Y:S01]  /*5550*/  SHF.L.U32 R24, R7, 0x17, RZ ;  /* 0x0000001707187819 */ /* 0x000fe200000006ff */
[----:B------:R-:W-:-:S02]  /*5560*/  IMAD.SHL.U32 R13, R13, 0x800000, RZ ;  /* 0x008000000d0d7824 */ /* 0x000fc400078e00ff */
[----:B------:R-:W-:Y:S01]  /*5570*/  FFMA R17, R52, 1.4426950216293334961, -R17 ;  /* 0x3fb8aa3b34117823 */ /* 0x000fe20000000811 */
[----:B------:R-:W-:Y:S01]  /*5580*/  FFMA R19, R50, 1.4426950216293334961, -R19 ;  /* 0x3fb8aa3b32137823 */ /* 0x000fe20000000813 */
[----:B------:R-:W2:Y:S01]  /*5590*/  MUFU.EX2 R54, R54 ;  /* 0x0000003600367308 */ /* 0x000ea20000000800 */
[-C--:B------:R-:W-:Y:S01]  /*55a0*/  FFMA.SAT R59, R2, R11.reuse, 0.5 ;  /* 0x3f000000023b7423 */ /* 0x080fe2000000200b */
[----:B------:R-:W-:Y:S01]  /*55b0*/  FFMA R52, R52, 1.925963033500011079e-08, R17 ;  /* 0x32a5706034347823 */ /* 0x000fe20000000011 */
[----:B------:R-:W-:Y:S01]  /*55c0*/  FFMA R50, R50, 1.925963033500011079e-08, R19 ;  /* 0x32a5706032327823 */ /* 0x000fe20000000013 */
[----:B------:R-:W-:-:S04]  /*55d0*/  FFMA.SAT R19, R48, R11, 0.5 ;  /* 0x3f00000030137423 */ /* 0x000fc8000000200b */
[----:B------:R-:W3:Y:S01]  /*55e0*/  MUFU.EX2 R17, R62 ;  /* 0x0000003e00117308 */ /* 0x000ee20000000800 */
[----:B------:R-:W-:Y:S01]  /*55f0*/  FFMA.RM R3, R19, R12, 12582913 ;  /* 0x4b40000113037423 */ /* 0x000fe2000000400c */
[----:B0-----:R-:W-:Y:S01]  /*5600*/  FMUL R27, R15, R56 ;  /* 0x000000380f1b7220 */ /* 0x001fe20000400000 */
[----:B------:R-:W-:-:S04]  /*5610*/  FFMA.SAT R15, R26, R11, 0.5 ;  /* 0x3f0000001a0f7423 */ /* 0x000fc8000000200b */
[----:B------:R-:W-:Y:S01]  /*5620*/  FFMA.RM R15, R15, R12, 12582913 ;  /* 0x4b4000010f0f7423 */ /* 0x000fe2000000400c */
[----:B------:R-:W-:Y:S01]  /*5630*/  MUFU.EX2 R19, R58 ;  /* 0x0000003a00137308 */ /* 0x000fe20000000800 */
[----:B--2---:R-:W-:Y:S01]  /*5640*/  FMUL R25, R9, R54 ;  /* 0x0000003609197220 */ /* 0x004fe20000400000 */
[----:B------:R-:W-:-:S04]  /*5650*/  FFMA.SAT R9, R44, R11, 0.5 ;  /* 0x3f0000002c097423 */ /* 0x000fc8000000200b */
[----:B------:R-:W-:Y:S02]  /*5660*/  FFMA.RM R9, R9, R12, 12582913 ;  /* 0x4b40000109097423 */ /* 0x000fe4000000400c */
[----:B------:R-:W0:Y:S01]  /*5670*/  MUFU.EX2 R50, R50 ;  /* 0x0000003200327308 */ /* 0x000e220000000800 */
[----:B---3--:R-:W-:Y:S01]  /*5680*/  FMUL R28, R28, R17 ;  /* 0x000000111c1c7220 */ /* 0x008fe20000400000 */
[C---:B------:R-:W-:Y:S01]  /*5690*/  FADD R17, R3.reuse, -12583039 ;  /* 0xcb40007f03117421 */ /* 0x040fe20000000000 */
[----:B------:R-:W-:-:S03]  /*56a0*/  SHF.L.U32 R3, R3, 0x17, RZ ;  /* 0x0000001703037819 */ /* 0x000fc600000006ff */
[----:B------:R-:W-:-:S04]  /*56b0*/  FFMA R17, R48, 1.4426950216293334961, -R17 ;  /* 0x3fb8aa3b30117823 */ /* 0x000fc80000000811 */
[----:B------:R-:W-:Y:S01]  /*56c0*/  FFMA R48, R48, 1.925963033500011079e-08, R17 ;  /* 0x32a5706030307823 */ /* 0x000fe20000000011 */
[C---:B------:R-:W-:Y:S01]  /*56d0*/  FADD R17, R15.reuse, -12583039 ;  /* 0xcb40007f0f117421 */ /* 0x040fe20000000000 */
[----:B------:R-:W-:-:S03]  /*56e0*/  SHF.L.U32 R15, R15, 0x17, RZ ;  /* 0x000000170f0f7819 */ /* 0x000fc600000006ff */
[----:B------:R-:W-:Y:S01]  /*56f0*/  FFMA R17, R26, 1.4426950216293334961, -R17 ;  /* 0x3fb8aa3b1a117823 */ /* 0x000fe20000000811 */
[----:B------:R-:W2:Y:S01]  /*5700*/  MUFU.EX2 R48, R48 ;  /* 0x0000003000307308 */ /* 0x000ea20000000800 */
[----:B0-----:R-:W-:Y:S01]  /*5710*/  FMUL R23, R13, R50 ;  /* 0x000000320d177220 */ /* 0x001fe20000400000 */
[----:B------:R-:W-:Y:S01]  /*5720*/  FFMA.SAT R13, R14, R11, 0.5 ;  /* 0x3f0000000e0d7423 */ /* 0x000fe2000000200b */
[----:B------:R-:W-:Y:S01]  /*5730*/  FFMA R17, R26, 1.925963033500011079e-08, R17 ;  /* 0x32a570601a117823 */ /* 0x000fe20000000011 */
[----:B------:R-:W-:Y:S02]  /*5740*/  IMAD.SHL.U32 R26, R5, 0x800000, RZ ;  /* 0x00800000051a7824 */ /* 0x000fe400078e00ff */
[-C--:B------:R-:W-:Y:S01]  /*5750*/  FFMA.RM R5, R21, R12.reuse, 12582913 ;  /* 0x4b40000115057423 */ /* 0x080fe2000000400c */
[----:B------:R-:W-:Y:S01]  /*5760*/  FADD R21, R9, -12583039 ;  /* 0xcb40007f09157421 */ /* 0x000fe20000000000 */
[----:B------:R-:W-:Y:S01]  /*5770*/  FFMA.RM R13, R13, R12, 12582913 ;  /* 0x4b4000010d0d7423 */ /* 0x000fe2000000400c */
[----:B------:R-:W-:Y:S01]  /*5780*/  FMUL R26, R26, R19 ;  /* 0x000000131a1a7220 */ /* 0x000fe20000400000 */
[C---:B------:R-:W-:Y:S01]  /*5790*/  FADD R19, R5.reuse, -12583039 ;  /* 0xcb40007f05137421 */ /* 0x040fe20000000000 */
[----:B------:R-:W-:Y:S01]  /*57a0*/  FFMA R21, R44, 1.4426950216293334961, -R21 ;  /* 0x3fb8aa3b2c157823 */ /* 0x000fe20000000815 */
[----:B------:R-:W0:Y:S01]  /*57b0*/  MUFU.EX2 R20, R17 ;  /* 0x0000001100147308 */ /* 0x000e220000000800 */
[----:B------:R-:W-:-:S02]  /*57c0*/  IMAD.SHL.U32 R5, R5, 0x800000, RZ ;  /* 0x0080000005057824 */ /* 0x000fc400078e00ff */
[----:B------:R-:W-:Y:S01]  /*57d0*/  FFMA R19, R46, 1.4426950216293334961, -R19 ;  /* 0x3fb8aa3b2e137823 */ /* 0x000fe20000000813 */
[----:B------:R-:W-:Y:S01]  /*57e0*/  FFMA R44, R44, 1.925963033500011079e-08, R21 ;  /* 0x32a570602c2c7823 */ /* 0x000fe20000000015 */
[----:B------:R-:W-:Y:S01]  /*57f0*/  FFMA.SAT R21, R16, R11, 0.5 ;  /* 0x3f00000010157423 */ /* 0x000fe2000000200b */
[----:B------:R-:W-:Y:S01]  /*5800*/  SHF.L.U32 R9, R9, 0x17, RZ ;  /* 0x0000001709097819 */ /* 0x000fe200000006ff */
[----:B------:R-:W-:Y:S01]  /*5810*/  FFMA R46, R46, 1.925963033500011079e-08, R19 ;  /* 0x32a570602e2e7823 */ /* 0x000fe20000000013 */
[----:B--2---:R-:W-:Y:S01]  /*5820*/  FMUL R22, R3, R48 ;  /* 0x0000003003167220 */ /* 0x004fe20000400000 */
[----:B------:R-:W2:Y:S01]  /*5830*/  MUFU.EX2 R19, R52 ;  /* 0x0000003400137308 */ /* 0x000ea20000000800 */
[----:B------:R-:W-:-:S07]  /*5840*/  FFMA.RM R7, R21, R12, 12582913 ;  /* 0x4b40000115077423 */ /* 0x000fce000000400c */
[----:B------:R-:W3:Y:S01]  /*5850*/  MUFU.EX2 R46, R46 ;  /* 0x0000002e002e7308 */ /* 0x000ee20000000800 */
[----:B0-----:R-:W-:Y:S01]  /*5860*/  FMUL R21, R15, R20 ;  /* 0x000000140f157220 */ /* 0x001fe20000400000 */
[----:B------:R-:W-:-:S04]  /*5870*/  FFMA.SAT R15, R10, R11, 0.5 ;  /* 0x3f0000000a0f7423 */ /* 0x000fc8000000200b */
[----:B------:R-:W-:Y:S02]  /*5880*/  FFMA.RM R15, R15, R12, 12582913 ;  /* 0x4b4000010f0f7423 */ /* 0x000fe4000000400c */
[----:B------:R-:W0:Y:S01]  /*5890*/  MUFU.EX2 R44, R44 ;  /* 0x0000002c002c7308 */ /* 0x000e220000000800 */
[----:B--2---:R-:W-:Y:S01]  /*58a0*/  FMUL R24, R24, R19 ;  /* 0x0000001318187220 */ /* 0x004fe20000400000 */
[C---:B------:R-:W-:Y:S01]  /*58b0*/  FADD R19, R7.reuse, -12583039 ;  /* 0xcb40007f07137421 */ /* 0x040fe20000000000 */
[----:B------:R-:W-:-:S03]  /*58c0*/  SHF.L.U32 R7, R7, 0x17, RZ ;  /* 0x0000001707077819 */ /* 0x000fc600000006ff */
[----:B------:R-:W-:Y:S01]  /*58d0*/  FFMA R19, R16, 1.4426950216293334961, -R19 ;  /* 0x3fb8aa3b10137823 */ /* 0x000fe20000000813 */
[----:B---3--:R-:W-:-:S03]  /*58e0*/  FMUL R20, R5, R46 ;  /* 0x0000002e05147220 */ /* 0x008fc60000400000 */
[----:B------:R-:W-:Y:S01]  /*58f0*/  FFMA R16, R16, 1.925963033500011079e-08, R19 ;  /* 0x32a5706010107823 */ /* 0x000fe20000000013 */
[C---:B------:R-:W-:Y:S01]  /*5900*/  FADD R19, R13.reuse, -12583039 ;  /* 0xcb40007f0d137421 */ /* 0x040fe20000000000 */
[----:B------:R-:W-:-:S03]  /*5910*/  IMAD.SHL.U32 R13, R13, 0x800000, RZ ;  /* 0x008000000d0d7824 */ /* 0x000fc600078e00ff */
[C---:B------:R-:W-:Y:S01]  /*5920*/  FFMA R19, R14.reuse, 1.4426950216293334961, -R19 ;  /* 0x3fb8aa3b0e137823 */ /* 0x040fe20000000813 */
[----:B------:R-:W2:Y:S03]  /*5930*/  MUFU.EX2 R16, R16 ;  /* 0x0000001000107308 */ /* 0x000ea60000000800 */
[----:B------:R-:W-:Y:S01]  /*5940*/  FFMA R50, R14, 1.925963033500011079e-08, R19 ;  /* 0x32a570600e327823 */ /* 0x000fe20000000013 */
[----:B------:R-:W-:-:S04]  /*5950*/  FFMA.SAT R19, R18, R11, 0.5 ;  /* 0x3f00000012137423 */ /* 0x000fc8000000200b */
[----:B------:R-:W-:Y:S01]  /*5960*/  FFMA.RM R14, R19, R12, 12582913 ;  /* 0x4b400001130e7423 */ /* 0x000fe2000000400c */
[----:B------:R-:W3:Y:S01]  /*5970*/  MUFU.EX2 R50, R50 ;  /* 0x0000003200327308 */ /* 0x000ee20000000800 */
[----:B0-----:R-:W-:Y:S01]  /*5980*/  FMUL R19, R9, R44 ;  /* 0x0000002c09137220 */ /* 0x001fe20000400000 */
[----:B------:R-:W-:Y:S01]  /*5990*/  FFMA.SAT R9, R4, R11, 0.5 ;  /* 0x3f00000004097423 */ /* 0x000fe2000000200b */
[C---:B------:R-:W-:Y:S01]  /*59a0*/  FADD R3, R14.reuse, -12583039 ;  /* 0xcb40007f0e037421 */ /* 0x040fe20000000000 */
[----:B------:R-:W-:-:S03]  /*59b0*/  SHF.L.U32 R14, R14, 0x17, RZ ;  /* 0x000000170e0e7819 */ /* 0x000fc600000006ff */
[----:B------:R-:W-:-:S04]  /*59c0*/  FFMA R3, R18, 1.4426950216293334961, -R3 ;  /* 0x3fb8aa3b12037823 */ /* 0x000fc80000000803 */
[----:B------:R-:W-:Y:S01]  /*59d0*/  FFMA R52, R18, 1.925963033500011079e-08, R3 ;  /* 0x32a5706012347823 */ /* 0x000fe20000000003 */
[----:B------:R-:W-:Y:S01]  /*59e0*/  FADD R3, R15, -12583039 ;  /* 0xcb40007f0f037421 */ /* 0x000fe20000000000 */
[----:B--2---:R-:W-:-:S03]  /*59f0*/  FMUL R18, R7, R16 ;  /* 0x0000001007127220 */ /* 0x004fc60000400000 */
[----:B------:R-:W-:Y:S01]  /*5a00*/  FFMA R3, R10, 1.4426950216293334961, -R3 ;  /* 0x3fb8aa3b0a037823 */ /* 0x000fe20000000803 */
[----:B---3--:R-:W-:-:S03]  /*5a10*/  FMUL R17, R13, R50 ;  /* 0x000000320d117220 */ /* 0x008fc60000400000 */
[----:B------:R-:W-:Y:S01]  /*5a20*/  FFMA R54, R10, 1.925963033500011079e-08, R3 ;  /* 0x32a570600a367823 */ /* 0x000fe20000000003 */
[----:B------:R-:W-:Y:S01]  /*5a30*/  FFMA.SAT R3, R8, R11, 0.5 ;  /* 0x3f00000008037423 */ /* 0x000fe2000000200b */
[----:B------:R-:W-:-:S03]  /*5a40*/  SHF.L.U32 R10, R15, 0x17, RZ ;  /* 0x000000170f0a7819 */ /* 0x000fc600000006ff */
[----:B------:R-:W-:-:S04]  /*5a50*/  FFMA.RM R48, R3, R12, 12582913 ;  /* 0x4b40000103307423 */ /* 0x000fc8000000400c */
        /* <DEDUP_REMOVED lines=16> */
[----:B------:R-:W-:Y:S02]  /*5b60*/  FFMA.RM R0, R9, R12, 12582913 ;  /* 0x4b40000109007423 */ /* 0x000fe4000000400c */
[----:B------:R-:W0:Y:S02]  /*5b70*/  MUFU.EX2 R9, R52 ;  /* 0x0000003400097308 */ /* 0x000e240000000800 */
[----:B------:R-:W-:-:S04]  /*5b80*/  FADD R13, R0, -12583039 ;  /* 0xcb40007f000d7421 */ /* 0x000fc80000000000 */
[C---:B------:R-:W-:Y:S02]  /*5b90*/  FFMA R13, R4.reuse, 1.4426950216293334961, -R13 ;  /* 0x3fb8aa3b040d7823 */ /* 0x040fe4000000080d */
[----:B------:R-:W2:Y:S02]  /*5ba0*/  MUFU.EX2 R46, R7 ;  /* 0x00000007002e7308 */ /* 0x000ea40000000800 */
[----:B------:R-:W-:Y:S01]  /*5bb0*/  FFMA R44, R4, 1.925963033500011079e-08, R13 ;  /* 0x32a57060042c7823 */ /* 0x000fe2000000000d */
[----:B------:R-:W-:Y:S01]  /*5bc0*/  FFMA.RM R4, R59, R12, 12582913 ;  /* 0x4b4000013b047423 */ /* 0x000fe2000000400c */
[----:B------:R-:W-:-:S04]  /*5bd0*/  FFMA.SAT R59, R36, R11, 0.5 ;  /* 0x3f000000243b7423 */ /* 0x000fc8000000200b */
[----:B------:R-:W3:Y:S01]  /*5be0*/  MUFU.EX2 R13, R54 ;  /* 0x00000036000d7308 */ /* 0x000ee20000000800 */
[----:B0-----:R-:W-:Y:S01]  /*5bf0*/  FMUL R16, R14, R9 ;  /* 0x000000090e107220 */ /* 0x001fe20000400000 */
[C---:B------:R-:W-:Y:S01]  /*5c00*/  FADD R9, R4.reuse, -12583039 ;  /* 0xcb40007f04097421 */ /* 0x040fe20000000000 */
[----:B------:R-:W-:-:S03]  /*5c10*/  SHF.L.U32 R4, R4, 0x17, RZ ;  /* 0x0000001704047819 */ /* 0x000fc600000006ff */
[----:B------:R-:W-:Y:S01]  /*5c20*/  FFMA R9, R2, 1.4426950216293334961, -R9 ;  /* 0x3fb8aa3b02097823 */ /* 0x000fe20000000809 */
[----:B--2---:R-:W-:-:S03]  /*5c30*/  FMUL R7, R5, R46 ;  /* 0x0000002e05077220 */ /* 0x004fc60000400000 */
[----:B------:R-:W-:Y:S01]  /*5c40*/  FFMA R14, R2, 1.925963033500011079e-08, R9 ;  /* 0x32a57060020e7823 */ /* 0x000fe20000000009 */
[----:B------:R-:W-:-:S03]  /*5c50*/  FFMA.SAT R9, R40, R11, 0.5 ;  /* 0x3f00000028097423 */ /* 0x000fc6000000200b */
[----:B------:R-:W0:Y:S01]  /*5c60*/  MUFU.EX2 R61, R14 ;  /* 0x0000000e003d7308 */ /* 0x000e220000000800 */
[-C--:B------:R-:W-:Y:S01]  /*5c70*/  FFMA.RM R2, R9, R12.reuse, 12582913 ;  /* 0x4b40000109027423 */ /* 0x080fe2000000400c */
[----:B---3--:R-:W-:Y:S01]  /*5c80*/  FMUL R10, R10, R13 ;  /* 0x0000000d0a0a7220 */ /* 0x008fe20000400000 */
[----:B------:R-:W-:Y:S02]  /*5c90*/  FFMA.SAT R13, R38, R11, 0.5 ;  /* 0x3f000000260d7423 */ /* 0x000fe4000000200b */
[C---:B------:R-:W-:Y:S01]  /*5ca0*/  FADD R9, R2.reuse, -12583039 ;  /* 0xcb40007f02097421 */ /* 0x040fe20000000000 */
[----:B------:R-:W-:Y:S01]  /*5cb0*/  SHF.L.U32 R2, R2, 0x17, RZ ;  /* 0x0000001702027819 */ /* 0x000fe200000006ff */
[----:B------:R-:W-:Y:S02]  /*5cc0*/  FFMA.RM R13, R13, R12, 12582913 ;  /* 0x4b4000010d0d7423 */ /* 0x000fe4000000400c */
[----:B------:R-:W-:Y:S02]  /*5cd0*/  FFMA R9, R40, 1.4426950216293334961, -R9 ;  /* 0x3fb8aa3b28097823 */ /* 0x000fe40000000809 */
[----:B------:R-:W-:-:S02]  /*5ce0*/  FADD R15, R13, -12583039 ;  /* 0xcb40007f0d0f7421 */ /* 0x000fc40000000000 */
[----:B------:R-:W-:Y:S01]  /*5cf0*/  FFMA R40, R40, 1.925963033500011079e-08, R9 ;  /* 0x32a5706028287823 */ /* 0x000fe20000000009 */
[----:B------:R-:W-:Y:S02]  /*5d00*/  IMAD.SHL.U32 R9, R48, 0x800000, RZ ;  /* 0x0080000030097824 */ /* 0x000fe400078e00ff */
[----:B------:R-:W-:Y:S01]  /*5d10*/  FFMA R15, R38, 1.4426950216293334961, -R15 ;  /* 0x3fb8aa3b260f7823 */ /* 0x000fe2000000080f */
[----:B0-----:R-:W-:Y:S01]  /*5d20*/  FMUL R5, R4, R61 ;  /* 0x0000003d04057220 */ /* 0x001fe20000400000 */
[----:B------:R-:W-:Y:S02]  /*5d30*/  FMUL R9, R9, R8 ;  /* 0x0000000809097220 */ /* 0x000fe40000400000 */
        /* <DEDUP_REMOVED lines=9> */
[C---:B------:R-:W-:Y:S01]  /*5dd0*/  FADD R15, R12.reuse, -12583039 ;  /* 0xcb40007f0c0f7421 */ /* 0x040fe20000000000 */
[----:B------:R-:W-:-:S03]  /*5de0*/  SHF.L.U32 R12, R12, 0x17, RZ ;  /* 0x000000170c0c7819 */ /* 0x000fc600000006ff */
        /* <DEDUP_REMOVED lines=17> */
[----:B------:R-:W2:Y:S03]  /*5f00*/  MUFU.EX2 R15, R40 ;  /* 0x00000028000f7308 */ /* 0x000ea60000000800 */
[----:B------:R-:W-:Y:S01]  /*5f10*/  FADD R3, R6, R17 ;  /* 0x0000001106037221 */ /* 0x000fe20000000000 */
[----:B------:R-:W-:-:S03]  /*5f20*/  IMAD.SHL.U32 R6, R0, 0x800000, RZ ;  /* 0x0080000000067824 */ /* 0x000fc600078e00ff */
[----:B------:R-:W-:Y:S01]  /*5f30*/  FADD R3, R3, R16 ;  /* 0x0000001003037221 */ /* 0x000fe20000000000 */
[----:B0-----:R-:W-:Y:S02]  /*5f40*/  FMUL R6, R6, R59 ;  /* 0x0000003b06067220 */ /* 0x001fe40000400000 */
[----:B------:R-:W0:Y:S01]  /*5f50*/  MUFU.EX2 R59, R42 ;  /* 0x0000002a003b7308 */ /* 0x000e220000000800 */
[----:B------:R-:W-:-:S04]  /*5f60*/  FADD R0, R3, R10 ;  /* 0x0000000a03007221 */ /* 0x000fc80000000000 */
[----:B------:R-:W-:Y:S01]  /*5f70*/  FADD R3, R0, R9 ;  /* 0x0000000900037221 */ /* 0x000fe20000000000 */
[----:B--2---:R-:W-:Y:S01]  /*5f80*/  FMUL R4, R2, R15 ;  /* 0x0000000f02047220 */ /* 0x004fe20000400000 */
[----:B------:R-:W-:Y:S02]  /*5f90*/  SHF.L.U32 R2, R11, 0x17, RZ ;  /* 0x000000170b027819 */ /* 0x000fe400000006ff */
[----:B------:R-:W-:-:S04]  /*5fa0*/  FADD R0, R3, R8 ;  /* 0x0000000803007221 */ /* 0x000fc80000000000 */
[----:B------:R-:W-:-:S04]  /*5fb0*/  FADD R3, R0, R7 ;  /* 0x0000000700037221 */ /* 0x000fc80000000000 */
[----:B------:R-:W-:Y:S01]  /*5fc0*/  FADD R0, R3, R6 ;  /* 0x0000000603007221 */ /* 0x000fe20000000000 */
[----:B------:R-:W-:Y:S02]  /*5fd0*/  IMAD.SHL.U32 R3, R13, 0x800000, RZ ;  /* 0x008000000d037824 */ /* 0x000fe400078e00ff */
[----:B0-----:R-:W-:Y:S01]  /*5fe0*/  FMUL R2, R2, R59 ;  /* 0x0000003b02027220 */ /* 0x001fe20000400000 */
[----:B------:R-:W-:Y:S01]  /*5ff0*/  FADD R13, R0, R5 ;  /* 0x00000005000d7221 */ /* 0x000fe20000000000 */
[----:B------:R-:W-:-:S03]  /*6000*/  FMUL R3, R3, R38 ;  /* 0x0000002603037220 */ /* 0x000fc60000400000 */
[----:B------:R-:W-:-:S04]  /*6010*/  FADD R0, R13, R4 ;  /* 0x000000040d007221 */ /* 0x000fc80000000000 */
        /* <DEDUP_REMOVED lines=13> */
.L_x_16806:
        /* <DEDUP_REMOVED lines=13> */
[----:B01----:R-:W-:Y:S05]  /*61c0*/  CALL.REL.NOINC `($__internal_262_$__cuda_sm3x_div_rn_noftz_f32_slowpath) ;  /* 0x0000003800407944 */ /* 0x003fea0003c00000 */
[----:B------:R-:W-:-:S07]  /*61d0*/  MOV R12, R11 ;  /* 0x0000000b000c7202 */ /* 0x000fce0000000f00 */
.L_x_16723:
[----:B------:R-:W-:Y:S05]  /*61e0*/  BSYNC.RECONVERGENT B3 ;  /* 0x0000000000037941 */ /* 0x000fea0003800200 */
.L_x_16722:
        /* <DEDUP_REMOVED lines=14> */
.L_x_16725:
[----:B------:R-:W-:Y:S05]  /*62d0*/  BSYNC.RECONVERGENT B3 ;  /* 0x0000000000037941 */ /* 0x000fea0003800200 */
.L_x_16724:
        /* <DEDUP_REMOVED lines=14> */
.L_x_16727:
[----:B------:R-:W-:Y:S05]  /*63c0*/  BSYNC.RECONVERGENT B3 ;  /* 0x0000000000037941 */ /* 0x000fea0003800200 */
.L_x_16726:
        /* <DEDUP_REMOVED lines=14> */
.L_x_16729:
[----:B------:R-:W-:Y:S05]  /*64b0*/  BSYNC.RECONVERGENT B3 ;  /* 0x0000000000037941 */ /* 0x000fea0003800200 */
.L_x_16728:
        /* <DEDUP_REMOVED lines=14> */
.L_x_16731:
[----:B------:R-:W-:Y:S05]  /*65a0*/  BSYNC.RECONVERGENT B3 ;  /* 0x0000000000037941 */ /* 0x000fea0003800200 */
.L_x_16730:
        /* <DEDUP_REMOVED lines=14> */
.L_x_16733:
[----:B------:R-:W-:Y:S05]  /*6690*/  BSYNC.RECONVERGENT B3 ;  /* 0x0000000000037941 */ /* 0x000fea0003800200 */
.L_x_16732:
        /* <DEDUP_REMOVED lines=14> */
.L_x_16735:
[----:B------:R-:W-:Y:S05]  /*6780*/  BSYNC.RECONVERGENT B3 ;  /* 0x0000000000037941 */ /* 0x000fea0003800200 */
.L_x_16734:
        /* <DEDUP_REMOVED lines=14> */
.L_x_16737:
[----:B------:R-:W-:Y:S05]  /*6870*/  BSYNC.RECONVERGENT B3 ;  /* 0x0000000000037941 */ /* 0x000fea0003800200 */
.L_x_16736:
        /* <DEDUP_REMOVED lines=14> */
.L_x_16739:
[----:B------:R-:W-:Y:S05]  /*6960*/  BSYNC.RECONVERGENT B3 ;  /* 0x0000000000037941 */ /* 0x000fea0003800200 */
.L_x_16738:
        /* <DEDUP_REMOVED lines=14> */
.L_x_16741:
[----:B------:R-:W-:Y:S05]  /*6a50*/  BSYNC.RECONVERGENT B3 ;  /* 0x0000000000037941 */ /* 0x000fea0003800200 */
.L_x_16740:
        /* <DEDUP_REMOVED lines=14> */
.L_x_16743:
[----:B------:R-:W-:Y:S05]  /*6b40*/  BSYNC.RECONVERGENT B3 ;  /* 0x0000000000037941 */ /* 0x000fea0003800200 */
.L_x_16742:
        /* <DEDUP_REMOVED lines=14> */
.L_x_16745:
[----:B------:R-:W-:Y:S05]  /*6c30*/  BSYNC.RECONVERGENT B3 ;  /* 0x0000000000037941 */ /* 0x000fea0003800200 */
.L_x_16744:
        /* <DEDUP_REMOVED lines=14> */
.L_x_16747:
[----:B------:R-:W-:Y:S05]  /*6d20*/  BSYNC.RECONVERGENT B3 ;  /* 0x0000000000037941 */ /* 0x000fea0003800200 */
.L_x_16746:
        /* <DEDUP_REMOVED lines=14> */
.L_x_16749:
[----:B------:R-:W-:Y:S05]  /*6e10*/  BSYNC.RECONVERGENT B3 ;  /* 0x0000000000037941 */ /* 0x000fea0003800200 */
.L_x_16748:
        /* <DEDUP_REMOVED lines=14> */
.L_x_16751:
[----:B------:R-:W-:Y:S05]  /*6f00*/  BSYNC.RECONVERGENT B3 ;  /* 0x0000000000037941 */ /* 0x000fea0003800200 */
.L_x_16750:
        /* <DEDUP_REMOVED lines=14> */
.L_x_16753:
[----:B------:R-:W-:Y:S05]  /*6ff0*/  BSYNC.RECONVERGENT B3 ;  /* 0x0000000000037941 */ /* 0x000fea0003800200 */
.L_x_16752:
        /* <DEDUP_REMOVED lines=14> */
.L_x_16755:
[----:B------:R-:W-:Y:S05]  /*70e0*/  BSYNC.RECONVERGENT B3 ;  /* 0x0000000000037941 */ /* 0x000fea0003800200 */
.L_x_16754:
        /* <DEDUP_REMOVED lines=14> */
.L_x_16757:
[----:B------:R-:W-:Y:S05]  /*71d0*/  BSYNC.RECONVERGENT B3 ;  /* 0x0000000000037941 */ /* 0x000fea0003800200 */
.L_x_16756:
        /* <DEDUP_REMOVED lines=14> */
.L_x_16759:
[----:B------:R-:W-:Y:S05]  /*72c0*/  BSYNC.RECONVERGENT B3 ;  /* 0x0000000000037941 */ /* 0x000fea0003800200 */
.L_x_16758:
        /* <DEDUP_REMOVED lines=14> */
.L_x_16761:
[----:B------:R-:W-:Y:S05]  /*73b0*/  BSYNC.RECONVERGENT B3 ;  /* 0x0000000000037941 */ /* 0x000fea0003800200 */
.L_x_16760:
        /* <DEDUP_REMOVED lines=14> */
.L_x_16763:
[----:B------:R-:W-:Y:S05]  /*74a0*/  BSYNC.RECONVERGENT B3 ;  /* 0x0000000000037941 */ /* 0x000fea0003800200 */
.L_x_16762:
        /* <DEDUP_REMOVED lines=14> */
.L_x_16765:
[----:B------:R-:W-:Y:S05]  /*7590*/  BSYNC.RECONVERGENT B3 ;  /* 0x0000000000037941 */ /* 0x000fea0003800200 */
.L_x_16764:
        /* <DEDUP_REMOVED lines=14> */
.L_x_16767:
[----:B------:R-:W-:Y:S05]  /*7680*/  BSYNC.RECONVERGENT B3 ;  /* 0x0000000000037941 */ /* 0x000fea0003800200 */
.L_x_16766:
        /* <DEDUP_REMOVED lines=14> */
.L_x_16769:
[----:B------:R-:W-:Y:S05]  /*7770*/  BSYNC.RECONVERGENT B3 ;  /* 0x0000000000037941 */ /* 0x000fea0003800200 */
.L_x_16768:
        /* <DEDUP_REMOVED lines=29> */
.L_x_16771:
[----:B------:R-:W-:Y:S05]  /*7950*/  BSYNC.RECONVERGENT B1 ;  /* 0x0000000000017941 */ /* 0x000fea0003800200 */
.L_x_16770:
        /* <DEDUP_REMOVED lines=18> */
.L_x_16773:
[----:B------:R-:W-:Y:S05]  /*7a80*/  BSYNC.RECONVERGENT B1 ;  /* 0x0000000000017941 */ /* 0x000fea0003800200 */
.L_x_16772:
        /* <DEDUP_REMOVED lines=18> */
.L_x_16775:
[----:B------:R-:W-:Y:S05]  /*7bb0*/  BSYNC.RECONVERGENT B1 ;  /* 0x0000000000017941 */ /* 0x000fea0003800200 */
.L_x_16774:
        /* <DEDUP_REMOVED lines=18> */
.L_x_16777:
[----:B------:R-:W-:Y:S05]  /*7ce0*/  BSYNC.RECONVERGENT B1 ;  /* 0x0000000000017941 */ /* 0x000fea0003800200 */
.L_x_16776:
        /* <DEDUP_REMOVED lines=18> */
.L_x_16779:
[----:B------:R-:W-:Y:S05]  /*7e10*/  BSYNC.RECONVERGENT B1 ;  /* 0x0000000000017941 */ /* 0x000fea0003800200 */
.L_x_16778:
        /* <DEDUP_REMOVED lines=30> */
.L_x_16781:
[----:B------:R-:W-:Y:S05]  /*8000*/  BSYNC.RECONVERGENT B1 ;  /* 0x0000000000017941 */ /* 0x000fea0003800200 */
.L_x_16780:
        /* <DEDUP_REMOVED lines=18> */
.L_x_16783:
[----:B------:R-:W-:Y:S05]  /*8130*/  BSYNC.RECONVERGENT B1 ;  /* 0x0000000000017941 */ /* 0x000fea0003800200 */
.L_x_16782:
        /* <DEDUP_REMOVED lines=18> */
.L_x_16785:
[----:B------:R-:W-:Y:S05]  /*8260*/  BSYNC.RECONVERGENT B1 ;  /* 0x0000000000017941 */ /* 0x000fea0003800200 */
.L_x_16784:
        /* <DEDUP_REMOVED lines=18> */
.L_x_16787:
[----:B------:R-:W-:Y:S05]  /*8390*/  BSYNC.RECONVERGENT B1 ;  /* 0x0000000000017941 */ /* 0x000fea0003800200 */
.L_x_16786:
        /* <DEDUP_REMOVED lines=18> */
.L_x_16789:
[----:B------:R-:W-:Y:S05]  /*84c0*/  BSYNC.RECONVERGENT B1 ;  /* 0x0000000000017941 */ /* 0x000fea0003800200 */
.L_x_16788:
        /* <DEDUP_REMOVED lines=18> */
.L_x_16791:
[----:B------:R-:W-:Y:S05]  /*85f0*/  BSYNC.RECONVERGENT B1 ;  /* 0x0000000000017941 */ /* 0x000fea0003800200 */
.L_x_16790:
        /* <DEDUP_REMOVED lines=18> */
.L_x_16793:
[----:B------:R-:W-:Y:S05]  /*8720*/  BSYNC.RECONVERGENT B1 ;  /* 0x0000000000017941 */ /* 0x000fea0003800200 */
.L_x_16792:
[----:B------:R-:W-:-:S04]  /*8730*/  IADD3 R34, P0, PT, R57, R34, RZ ;  /* 0x0000002239227210 */ /* 0x000fc80007f1e0ff */
[----:B------:R-:W-:Y:S02]  /*8740*/  LEA.HI.X.SX32 R32, R57, R32, 0x1, P0 ;  /* 0x0000002039207211 */ /* 0x000fe400000f0eff */
[----:B------:R-:W-:-:S04]  /*8750*/  ISETP.GE.U32.AND P0, PT, R34, UR42, PT ;  /* 0x0000002a22007c0c */ /* 0x000fc8000bf06070 */
[----:B------:R-:W-:-:S13]  /*8760*/  ISETP.GE.AND.EX P0, PT, R32, UR43, PT, P0 ;  /* 0x0000002b20007c0c */ /* 0x000fda000bf06300 */
[----:B------:R-:W-:Y:S05]  /*8770*/  @!P0 BRA `(.L_x_16794) ;  /* 0xffffff7800f48947 */ /* 0x000fea000383ffff */
[----:B------:R-:W-:Y:S05]  /*8780*/  BSYNC B0 ;  /* 0x0000000000007941 */ /* 0x000fea0003800000 */
.L_x_16696:
[----:B------:R-:W-:Y:S05]  /*8790*/  EXIT ;  /* 0x000000000000794d */ /* 0x000fea0003800000 */
.L_x_16721:
[----:B------:R-:W-:Y:S01]  /*87a0*/  BSSY B1, `(.L_x_16795) ;  /* 0x0000007000017945 */ /* 0x000fe20003800000 */
[----:B------:R-:W-:Y:S01]  /*87b0*/  IMAD.MOV.U32 R12, RZ, RZ, 0x10 ;  /* 0x00000010ff0c7424 */ /* 0x000fe200078e00ff */
[----:B------:R-:W-:Y:S02]  /*87c0*/  MOV R11, 0x1f ;  /* 0x0000001f000b7802 */ /* 0x000fe40000000f00 */
[----:B------:R-:W-:-:S07]  /*87d0*/  MOV R15, 0xffffffff ;  /* 0xffffffff000f7802 */ /* 0x000fce0000000f00 */
[----:B-1----:R-:W-:Y:S05]  /*87e0*/  WARPSYNC.COLLECTIVE R15, `(.L_x_16796) ;  /* 0x000000000f087348 */ /* 0x002fea0003c00000 */
[----:B------:R0:W2:Y:S02]  /*87f0*/  SHFL.BFLY P6, R14, R13, R12, R11 ;  /* 0x0c00000c0d0e7389 */ /* 0x0000a400000c000b */
[----:B012---:R-:W-:Y:S05]  /*8800*/  ENDCOLLECTIVE ;  /* 0x000000000000791b */ /* 0x007fea0003800000 */
.L_x_16796:
[----:B------:R-:W-:Y:S05]  /*8810*/  BSYNC B1 ;  /* 0x0000000000017941 */ /* 0x000fea0003800000 */
.L_x_16795:
        /* <DEDUP_REMOVED lines=9> */
.L_x_16797:
[----:B------:R-:W-:Y:S01]  /*88b0*/  HFMA2 R12, -RZ, RZ, 0, 2.384185791015625e-07 ;  /* 0x00000004ff0c7431 */ /* 0x000fe200000001ff */
[----:B------:R-:W-:-:S05]  /*88c0*/  FMNMX R26, R13, R14, !PT ;  /* 0x0000000e0d1a7209 */ /* 0x000fca0007800000 */
[----:B------:R-:W-:-:S07]  /*88d0*/  IMAD.MOV.U32 R13, RZ, RZ, R26 ;  /* 0x000000ffff0d7224 */ /* 0x000fce00078e001a */
[----:B------:R-:W-:Y:S05]  /*88e0*/  WARPSYNC.COLLECTIVE R15, `(.L_x_16798) ;  /* 0x000000000f087348 */ /* 0x000fea0003c00000 */
[----:B------:R0:W1:Y:S02]  /*88f0*/  SHFL.BFLY P6, R14, R13, R12, R11 ;  /* 0x0c00000c0d0e7389 */ /* 0x00006400000c000b */
[----:B01----:R-:W-:Y:S05]  /*8900*/  ENDCOLLECTIVE ;  /* 0x000000000000791b */ /* 0x003fea0003800000 */
.L_x_16798:
[----:B------:R-:W-:Y:S01]  /*8910*/  IMAD.MOV.U32 R12, RZ, RZ, 0x2 ;  /* 0x00000002ff0c7424 */ /* 0x000fe200078e00ff */
[----:B------:R-:W-:-:S04]  /*8920*/  FMNMX R27, R26, R14, !PT ;  /* 0x0000000e1a1b7209 */ /* 0x000fc80007800000 */
[----:B------:R-:W-:-:S07]  /*8930*/  MOV R13, R27 ;  /* 0x0000001b000d7202 */ /* 0x000fce0000000f00 */
[----:B------:R-:W-:Y:S05]  /*8940*/  WARPSYNC.COLLECTIVE R15, `(.L_x_16799) ;  /* 0x000000000f087348 */ /* 0x000fea0003c00000 */
[----:B------:R0:W1:Y:S02]  /*8950*/  SHFL.BFLY P6, R14, R13, R12, R11 ;  /* 0x0c00000c0d0e7389 */ /* 0x00006400000c000b */
[----:B01----:R-:W-:Y:S05]  /*8960*/  ENDCOLLECTIVE ;  /* 0x000000000000791b */ /* 0x003fea0003800000 */
.L_x_16799:
[----:B------:R-:W-:Y:S01]  /*8970*/  HFMA2 R12, -RZ, RZ, 0, 5.9604644775390625e-08 ;  /* 0x00000001ff0c7431 */ /* 0x000fe200000001ff */
[----:B------:R-:W-:-:S04]  /*8980*/  FMNMX R28, R27, R14, !PT ;  /* 0x0000000e1b1c7209 */ /* 0x000fc80007800000 */
[----:B------:R-:W-:-:S07]  /*8990*/  MOV R13, R28 ;  /* 0x0000001c000d7202 */ /* 0x000fce0000000f00 */
[----:B------:R-:W-:Y:S05]  /*89a0*/  WARPSYNC.COLLECTIVE R15, `(.L_x_16800) ;  /* 0x000000000f087348 */ /* 0x000fea0003c00000 */
[----:B------:R0:W1:Y:S02]  /*89b0*/  SHFL.BFLY P6, R14, R13, R12, R11 ;  /* 0x0c00000c0d0e7389 */ /* 0x00006400000c000b */
[----:B01----:R-:W-:Y:S05]  /*89c0*/  ENDCOLLECTIVE ;  /* 0x000000000000791b */ /* 0x003fea0003800000 */
.L_x_16800:
[----:B------:R-:W-:-:S05]  /*89d0*/  FMNMX R27, R28, R14, !PT ;  /* 0x0000000e1c1b7209 */ /* 0x000fca0007800000 */
        /* <DEDUP_REMOVED lines=246> */
.L_x_16801:
[----:B------:R-:W-:Y:S02]  /*9940*/  IMAD.MOV.U32 R12, RZ, RZ, 0x8 ;  /* 0x00000008ff0c7424 */ /* 0x000fe400078e00ff */
[----:B------:R-:W-:-:S05]  /*9950*/  FADD R36, R13, R14 ;  /* 0x0000000e0d247221 */ /* 0x000fca0000000000 */
[----:B------:R-:W-:-:S07]  /*9960*/  MOV R13, R36 ;  /* 0x00000024000d7202 */ /* 0x000fce0000000f00 */
[----:B------:R-:W-:Y:S05]  /*9970*/  WARPSYNC.COLLECTIVE R15, `(.L_x_16802) ;  /* 0x000000000f087348 */ /* 0x000fea0003c00000 */
[----:B------:R0:W1:Y:S02]  /*9980*/  SHFL.BFLY P6, R14, R13, R12, R11 ;  /* 0x0c00000c0d0e7389 */ /* 0x00006400000c000b */
[----:B01----:R-:W-:Y:S05]  /*9990*/  ENDCOLLECTIVE ;  /* 0x000000000000791b */ /* 0x003fea0003800000 */
.L_x_16802:
[----:B------:R-:W-:Y:S02]  /*99a0*/  HFMA2 R12, -RZ, RZ, 0, 2.384185791015625e-07 ;  /* 0x00000004ff0c7431 */ /* 0x000fe400000001ff */
[----:B------:R-:W-:-:S05]  /*99b0*/  FADD R38, R36, R14 ;  /* 0x0000000e24267221 */ /* 0x000fca0000000000 */
[----:B------:R-:W-:-:S07]  /*99c0*/  MOV R13, R38 ;  /* 0x00000026000d7202 */ /* 0x000fce0000000f00 */
[----:B------:R-:W-:Y:S05]  /*99d0*/  WARPSYNC.COLLECTIVE R15, `(.L_x_16803) ;  /* 0x000000000f087348 */ /* 0x000fea0003c00000 */
[----:B------:R0:W1:Y:S02]  /*99e0*/  SHFL.BFLY P6, R14, R13, R12, R11 ;  /* 0x0c00000c0d0e7389 */ /* 0x00006400000c000b */
[----:B01----:R-:W-:Y:S05]  /*99f0*/  ENDCOLLECTIVE ;  /* 0x000000000000791b */ /* 0x003fea0003800000 */
.L_x_16803:
[----:B------:R-:W-:Y:S01]  /*9a00*/  MOV R12, 0x2 ;  /* 0x00000002000c7802 */ /* 0x000fe20000000f00 */
[----:B------:R-:W-:-:S04]  /*9a10*/  FADD R40, R38, R14 ;  /* 0x0000000e26287221 */ /* 0x000fc80000000000 */
[----:B------:R-:W-:-:S07]  /*9a20*/  IMAD.MOV.U32 R13, RZ, RZ, R40 ;  /* 0x000000ffff0d7224 */ /* 0x000fce00078e0028 */
[----:B------:R-:W-:Y:S05]  /*9a30*/  WARPSYNC.COLLECTIVE R15, `(.L_x_16804) ;  /* 0x000000000f087348 */ /* 0x000fea0003c00000 */
[----:B------:R0:W1:Y:S02]  /*9a40*/  SHFL.BFLY P6, R14, R13, R12, R11 ;  /* 0x0c00000c0d0e7389 */ /* 0x00006400000c000b */
[----:B01----:R-:W-:Y:S05]  /*9a50*/  ENDCOLLECTIVE ;  /* 0x000000000000791b */ /* 0x003fea0003800000 */
.L_x_16804:
[----:B------:R-:W-:Y:S02]  /*9a60*/  IMAD.MOV.U32 R12, RZ, RZ, 0x1 ;  /* 0x00000001ff0c7424 */ /* 0x000fe400078e00ff */
[----:B------:R-:W-:-:S05]  /*9a70*/  FADD R42, R40, R14 ;  /* 0x0000000e282a7221 */ /* 0x000fca0000000000 */
[----:B------:R-:W-:-:S07]  /*9a80*/  MOV R13, R42 ;  /* 0x0000002a000d7202 */ /* 0x000fce0000000f00 */
[----:B------:R-:W-:Y:S05]  /*9a90*/  WARPSYNC.COLLECTIVE R15, `(.L_x_16805) ;  /* 0x000000000f087348 */ /* 0x000fea0003c00000 */
[----:B------:R0:W1:Y:S02]  /*9aa0*/  SHFL.BFLY P6, R14, R13, R12, R11 ;  /* 0x0c00000c0d0e7389 */ /* 0x00006400000c000b */
[----:B01----:R-:W-:Y:S05]  /*9ab0*/  ENDCOLLECTIVE ;  /* 0x000000000000791b */ /* 0x003fea0003800000 */
.L_x_16805:
[----:B------:R-:W-:Y:S05]  /*9ac0*/  BRA `(.L_x_16806) ;  /* 0xffffffc400887947 */ /* 0x000fea000383ffff */
        .weak           $__internal_262_$__cuda_sm3x_div_rn_noftz_f32_slowpath
        .type           $__internal_262_$__cuda_sm3x_div_rn_noftz_f32_slowpath,@function
        .size           $__internal_262_$__cuda_sm3x_div_rn_noftz_f32_slowpath,(.L_x_37639 - $__internal_262_$__cuda_sm3x_div_rn_noftz_f32_slowpath)
$__internal_262_$__cuda_sm3x_div_rn_noftz_f32_slowpath:
        /* <DEDUP_REMOVED lines=34> */
.L_x_16808:
        /* <DEDUP_REMOVED lines=51> */
.L_x_16815:
[----:B------:R-:W-:-:S04]  /*a020*/  LOP3.LUT R11, R11, 0x80000000, RZ, 0xc0, !PT ;  /* 0x800000000b0b7812 */ /* 0x000fc800078ec0ff */
[----:B------:R-:W-:Y:S01]  /*a030*/  LOP3.LUT R11, R11, 0x7f800000, RZ, 0xfc, !PT ;  /* 0x7f8000000b0b7812 */ /* 0x000fe200078efcff */
[----:B------:R-:W-:Y:S06]  /*a040*/  BRA `(.L_x_16816) ;  /* 0x0000000000047947 */ /* 0x000fec0003800000 */
.L_x_16814:
[----:B------:R-:W-:-:S07]  /*a050*/  IMAD R11, R40, 0x800000, R11 ;  /* 0x00800000280b7824 */ /* 0x000fce00078e020b */
.L_x_16816:
[----:B------:R-:W-:Y:S05]  /*a060*/  BSYNC.RECONVERGENT B2 ;  /* 0x0000000000027941 */ /* 0x000fea0003800200 */
.L_x_16813:
[----:B------:R-:W-:Y:S05]  /*a070*/  BRA `(.L_x_16817) ;  /* 0x0000000000207947 */ /* 0x000fea0003800000 */
.L_x_16812:
[----:B------:R-:W-:-:S04]  /*a080*/  LOP3.LUT R11, R14, 0x80000000, R11, 0x48, !PT ;  /* 0x800000000e0b7812 */ /* 0x000fc800078e480b */
[----:B------:R-:W-:Y:S01]  /*a090*/  LOP3.LUT R11, R11, 0x7f800000, RZ, 0xfc, !PT ;  /* 0x7f8000000b0b7812 */ /* 0x000fe200078efcff */
[----:B------:R-:W-:Y:S06]  /*a0a0*/  BRA `(.L_x_16817) ;  /* 0x0000000000147947 */ /* 0x000fec0003800000 */
.L_x_16811:
[----:B------:R-:W-:Y:S01]  /*a0b0*/  LOP3.LUT R11, R14, 0x80000000, R11, 0x48, !PT ;  /* 0x800000000e0b7812 */ /* 0x000fe200078e480b */
[----:B------:R-:W-:Y:S06]  /*a0c0*/  BRA `(.L_x_16817) ;  /* 0x00000000000c7947 */ /* 0x000fec0003800000 */
.L_x_16810:
[----:B------:R-:W0:Y:S01]  /*a0d0*/  MUFU.RSQ R11, -QNAN ;  /* 0xffc00000000b7908 */ /* 0x000e220000001400 */
[----:B------:R-:W-:Y:S05]  /*a0e0*/  BRA `(.L_x_16817) ;  /* 0x0000000000047947 */ /* 0x000fea0003800000 */
.L_x_16809:
[----:B------:R-:W-:-:S07]  /*a0f0*/  FADD.FTZ R11, R11, R14 ;  /* 0x0000000e0b0b7221 */ /* 0x000fce0000010000 */
.L_x_16817:
[----:B------:R-:W-:Y:S05]  /*a100*/  BSYNC.RECONVERGENT B1 ;  /* 0x0000000000017941 */ /* 0x000fea0003800200 */
.L_x_16807:
[----:B------:R-:W-:Y:S01]  /*a110*/  HFMA2 R15, -RZ, RZ, 0, 0 ;  /* 0x00000000ff0f7431 */ /* 0x000fe200000001ff */
[----:B------:R-:W-:-:S04]  /*a120*/  MOV R14, R36 ;  /* 0x00000024000e7202 */ /* 0x000fc80000000f00 */
[----:B0-----:R-:W-:Y:S05]  /*a130*/  RET.REL.NODEC R14 `(_Z15SoftmaxWarpImplI22BroadcastScaleMaskLoadIffbLm3EiE11DirectStoreIffEfLi2ELi24ELi32ELi1ELb1EL9Algorithm0EEvT_T0_ll) ;  /* 0xffffff5c0eb07950 */ /* 0x001fea0003c3ffff */
.L_x_16818:
        /* <DEDUP_REMOVED lines=12> */
.L_x_37639:


//--------------------- .text._Z15SoftmaxWarpImplI22BroadcastScaleMaskLoadIffbLm3EiE11DirectStoreIffEfLi2ELi24ELi32ELi1ELb0EL9Algorithm0EEvT_T0_ll --------------------------
	.section	.text._Z15SoftmaxWarpImplI22BroadcastScaleMaskLoadIffbLm3EiE11DirectStoreIffEfLi2ELi24ELi32ELi1ELb0EL9Algorithm0EEvT_T0_ll,"ax",@progbits
	.align	128
        .global         _Z15SoftmaxWarpImplI22BroadcastScaleMaskLoadIffbLm3EiE11DirectStoreIffEfLi2ELi24ELi32ELi1ELb0EL9Algorithm0EEvT_T0_ll
        .type           _Z15SoftmaxWarpImplI22BroadcastScaleMaskLoadIffbLm3EiE11DirectStoreIffEfLi2ELi24ELi32ELi1ELb0EL9Algorithm0EEvT_T0_ll,@function
        .size           _Z15SoftmaxWarpImplI22BroadcastScaleMaskLoadIffbLm3EiE11DirectStoreIffEfLi2ELi24ELi32ELi1ELb0EL9Algorithm0EEvT_T0_ll,(.L_x_37640 - _Z15SoftmaxWarpImplI22BroadcastScaleMaskLoadIffbLm3EiE11DirectStoreIffEfLi2ELi24ELi32ELi1ELb0EL9Algorithm0EEvT_T0_ll)
        .other          _Z15SoftmaxWarpImplI22BroadcastScaleMaskLoadIffbLm3EiE11DirectStoreIffEfLi2ELi24ELi32ELi1ELb0EL9Algorithm0EEvT_T0_ll,@"STO_CUDA_ENTRY STV_DEFAULT"
_Z15SoftmaxWarpImplI22BroadcastScaleMaskLoadIffbLm3EiE11DirectStoreIffEfLi2ELi24ELi32ELi1ELb0EL9Algorithm0EEvT_T0_ll:
.text._Z15SoftmaxWarpImplI22BroadcastScaleMaskLoadIffbLm3EiE11DirectStoreIffEfLi2ELi24ELi32ELi1ELb0EL9Algorithm0EEvT_T0_ll:
        /* <DEDUP_REMOVED lines=28> */
.L_x_16819:
        /* <DEDUP_REMOVED lines=13> */
.L_x_16870:
[----:B------:R-:W-:Y:S01]  /*0290*/  IABS R0, UR45 ;  /* 0x0000002d00007c13 */ /* 0x000fe20008000000 */
[----:B------:R-:W-:Y:S01]  /*02a0*/  UMOV UR4, URZ ;  /* 0x000000ff00047c82 */ /* 0x000fe20008000000 */
[----:B------:R-:W-:Y:S01]  /*02b0*/  IABS R3, UR46 ;  /* 0x0000002e00037c13 */ /* 0x000fe20008000000 */
[----:B------:R-:W-:Y:S01]  /*02c0*/  IMAD R40, R37, UR44, R40 ;  /* 0x0000002c25287c24 */ /* 0x000fe2000f8e0228 */
[----:B------:R-:W-:Y:S01]  /*02d0*/  R2UR UR9, R0 ;  /* 0x00000000000972ca */ /* 0x000fe200000e0000 */
[----:B------:R-:W0:Y:S01]  /*02e0*/  LDC.64 R12, c[0x0][0x390] ;  /* 0x0000e400ff0c7b82 */ /* 0x000e220000000a00 */
[----:B------:R-:W-:Y:S02]  /*02f0*/  R2UR UR8, R3 ;  /* 0x00000000030872ca */ /* 0x000fe400000e0000 */
[----:B------:R-:W-:Y:S02]  /*0300*/  ISETP.NE.AND P5, PT, RZ, UR45, PT ;  /* 0x0000002dff007c0c */ /* 0x000fe4000bfa5270 */
[----:B------:R-:W-:-:S02]  /*0310*/  LOP3.LUT R39, RZ, UR45, RZ, 0x33, !PT ;  /* 0x0000002dff277c12 */ /* 0x000fc4000f8e33ff */
[----:B------:R-:W-:Y:S01]  /*0320*/  ISETP.NE.AND P6, PT, RZ, UR46, PT ;  /* 0x0000002eff007c0c */ /* 0x000fe2000bfc5270 */
[----:B------:R-:W2:Y:S01]  /*0330*/  LDC.64 R10, c[0x0][0x398] ;  /* 0x0000e600ff0a7b82 */ /* 0x000ea20000000a00 */
[----:B------:R-:W-:Y:S02]  /*0340*/  LOP3.LUT R9, RZ, UR46, RZ, 0x33, !PT ;  /* 0x0000002eff097c12 */ /* 0x000fe4000f8e33ff */
[----:B-1----:R-:W-:Y:S01]  /*0350*/  R2UR UR10, R30 ;  /* 0x000000001e0a72ca */ /* 0x002fe200000e0000 */
[----:B------:R-:W1:Y:S01]  /*0360*/  I2F.RP R0, UR9 ;  /* 0x0000000900007d06 */ /* 0x000e620008209400 */
[----:B------:R-:W-:-:S03]  /*0370*/  R2UR UR11, R31 ;  /* 0x000000001f0b72ca */ /* 0x000fc600000e0000 */
[----:B------:R-:W3:Y:S04]  /*0380*/  LDC.64 R6, c[0x0][0x3a0] ;  /* 0x0000e800ff067b82 */ /* 0x000ee80000000a00 */
[----:B------:R-:W4:Y:S01]  /*0390*/  I2F.RP R3, UR8 ;  /* 0x0000000800037d06 */ /* 0x000f220008209400 */
[----:B0-----:R-:W-:-:S07]  /*03a0*/  ISETP.NE.U32.AND P3, PT, R12, 0x1, PT ;  /* 0x000000010c00780c */ /* 0x001fce0003f65070 */
[----:B-1----:R-:W0:Y:S01]  /*03b0*/  MUFU.RCP R0, R0 ;  /* 0x0000000000007308 */ /* 0x002e220000001000 */
[----:B------:R-:W-:-:S07]  /*03c0*/  ISETP.NE.AND.EX P3, PT, R13, RZ, PT, P3 ;  /* 0x000000ff0d00720c */ /* 0x000fce0003f65330 */
[----:B----4-:R-:W1:Y:S01]  /*03d0*/  MUFU.RCP R3, R3 ;  /* 0x0000000300037308 */ /* 0x010e620000001000 */
        /* <DEDUP_REMOVED lines=14> */
[----:B------:R-:W-:-:S04]  /*04c0*/  IMAD R2, R5, UR9, R2 ;  /* 0x0000000905027c24 */ /* 0x000fc8000f8e0202 */
[----:B------:R-:W-:Y:S01]  /*04d0*/  UIADD3 UR7, UPT, UPT, URZ, -UR5, URZ ;  /* 0x80000005ff077290 */ /* 0x000fe2000fffe0ff */
[----:B------:R-:W-:-:S03]  /*04e0*/  ISETP.LT.U32.AND P1, PT, R2, UR9, PT ;  /* 0x0000000902007c0c */ /* 0x000fc6000bf21070 */
[----:B------:R-:W-:-:S04]  /*04f0*/  UIMAD UR7, UR7, UR8, URZ ;  /* 0x00000008070772a4 */ /* 0x000fc8000f8e02ff */
[----:B------:R-:W-:-:S06]  /*0500*/  UIMAD.WIDE.U32 UR4, UR5, UR7, UR4 ;  /* 0x00000007050472a5 */ /* 0x000fcc000f8e0004 */
[----:B------:R-:W-:Y:S01]  /*0510*/  @!P1 IADD3 R2, PT, PT, R2, -UR9, RZ ;  /* 0x8000000902029c10 */ /* 0x000fe2000fffe0ff */
[----:B------:R-:W-:-:S03]  /*0520*/  @!P1 VIADD R0, R0, 0x1 ;  /* 0x0000000100009836 */ /* 0x000fc60000000000 */
        /* <DEDUP_REMOVED lines=11> */
[----:B------:R-:W-:Y:S01]  /*05e0*/  IMAD R2, R3, UR8, R2 ;  /* 0x0000000803027c24 */ /* 0x000fe2000f8e0202 */
[----:B------:R-:W-:-:S04]  /*05f0*/  SEL R3, R4, RZ, P3 ;  /* 0x000000ff04037207 */ /* 0x000fc80001800000 */
[----:B------:R-:W-:Y:S01]  /*0600*/  ISETP.LT.U32.AND P1, PT, R2, UR8, PT ;  /* 0x0000000802007c0c */ /* 0x000fe2000bf21070 */
[----:B------:R-:W-:-:S12]  /*0610*/  IMAD R3, R3, UR42, RZ ;  /* 0x0000002a03037c24 */ /* 0x000fd8000f8e02ff */
[----:B------:R-:W-:Y:S01]  /*0620*/  @!P1 IADD3 R2, PT, PT, R2, -UR8, RZ ;  /* 0x8000000802029c10 */ /* 0x000fe2000fffe0ff */
[----:B------:R-:W-:Y:S01]  /*0630*/  @!P1 VIADD R0, R0, 0x1 ;  /* 0x0000000100009836 */ /* 0x000fe20000000000 */
[----:B---3--:R-:W-:Y:S02]  /*0640*/  ISETP.NE.U32.AND P1, PT, R6, 0x1, PT ;  /* 0x000000010600780c */ /* 0x008fe40003f25070 */
[----:B------:R-:W-:Y:S02]  /*0650*/  ISETP.GE.U32.AND P0, PT, R2, UR8, PT ;  /* 0x0000000802007c0c */ /* 0x000fe4000bf06070 */
[----:B------:R-:W-:Y:S02]  /*0660*/  LOP3.LUT R2, R5, UR46, RZ, 0x3c, !PT ;  /* 0x0000002e05027c12 */ /* 0x000fe4000f8e3cff */
[----:B------:R-:W-:Y:S02]  /*0670*/  ISETP.NE.AND.EX P1, PT, R7, RZ, PT, P1 ;  /* 0x000000ff0700720c */ /* 0x000fe40003f25310 */
[----:B------:R-:W-:-:S07]  /*0680*/  ISETP.GE.AND P2, PT, R2, RZ, PT ;  /* 0x000000ff0200720c */ /* 0x000fce0003f46270 */
[----:B------:R-:W-:-:S06]  /*0690*/  @P0 IADD3 R0, PT, PT, R0, 0x1, RZ ;  /* 0x0000000100000810 */ /* 0x000fcc0007ffe0ff */
[----:B------:R-:W-:Y:S02]  /*06a0*/  @!P2 IADD3 R0, PT, PT, -R0, RZ, RZ ;  /* 0x000000ff0000a210 */ /* 0x000fe40007ffe1ff */
[----:B--2---:R-:W-:Y:S02]  /*06b0*/  ISETP.NE.U32.AND P2, PT, R10, 0x1, PT ;  /* 0x000000010a00780c */ /* 0x004fe40003f45070 */
[----:B------:R-:W-:Y:S02]  /*06c0*/  SEL R0, R9, R0, !P6 ;  /* 0x0000000009007207 */ /* 0x000fe40007000000 */
[----:B------:R-:W-:Y:S02]  /*06d0*/  ISETP.NE.AND.EX P2, PT, R11, RZ, PT, P2 ;  /* 0x000000ff0b00720c */ /* 0x000fe40003f45320 */
[----:B------:R-:W0:Y:S01]  /*06e0*/  LDC.64 R10, c[0x0][0x388] ;  /* 0x0000e200ff0a7b82 */ /* 0x000e220000000a00 */
[----:B------:R-:W-:Y:S01]  /*06f0*/  IMAD.MOV R2, RZ, RZ, -R0 ;  /* 0x000000ffff027224 */ /* 0x000fe200078e0a00 */
[----:B------:R-:W-:-:S03]  /*0700*/  SEL R0, R0, RZ, P2 ;  /* 0x000000ff00007207 */ /* 0x000fc60001000000 */
[----:B------:R-:W-:Y:S02]  /*0710*/  IMAD R2, R2, UR46, R5 ;  /* 0x0000002e02027c24 */ /* 0x000fe4000f8e0205 */
[----:B------:R-:W-:-:S03]  /*0720*/  IMAD R3, R0, UR43, R3 ;  /* 0x0000002b00037c24 */ /* 0x000fc6000f8e0203 */
[----:B------:R-:W-:-:S05]  /*0730*/  SEL R2, R2, RZ, P1 ;  /* 0x000000ff02027207 */ /* 0x000fca0000800000 */
[----:B------:R-:W-:-:S05]  /*0740*/  IMAD R2, R2, UR47, R3 ;  /* 0x0000002f02027c24 */ /* 0x000fca000f8e0203 */
[----:B------:R-:W-:-:S04]  /*0750*/  LEA.HI R2, R2, R2, RZ, 0x1 ;  /* 0x0000000202027211 */ /* 0x000fc800078f08ff */
[----:B------:R-:W-:-:S05]  /*0760*/  SHF.R.S32.HI R3, RZ, 0x1, R2 ;  /* 0x00000001ff037819 */ /* 0x000fca0000011402 */
[----:B0-----:R-:W-:-:S05]  /*0770*/  IMAD.WIDE R2, R3, 0x2, R10 ;  /* 0x0000000203027825 */ /* 0x001fca00078e020a */
[----:B------:R0:W2:Y:S01]  /*0780*/  LDG.E.U16 R23, desc[UR10][R2.64] ;  /* 0x0000000a02177981 */ /* 0x0000a2000c1e1500 */
[----:B------:R-:W-:-:S04]  /*0790*/  IADD3 R4, PT, PT, R40, 0x40, RZ ;  /* 0x0000004028047810 */ /* 0x000fc80007ffe0ff */
        /* <DEDUP_REMOVED lines=10> */
[----:B------:R-:W-:-:S06]  /*0840*/  @P0 IADD3 R0, PT, PT, R0, 0x1, RZ ;  /* 0x0000000100000810 */ /* 0x000fcc0007ffe0ff */
[----:B------:R-:W-:-:S05]  /*0850*/  @!P4 IMAD.MOV R0, RZ, RZ, -R0 ;  /* 0x000000ffff00c224 */ /* 0x000fca00078e0a00 */
[----:B------:R-:W-:-:S04]  /*0860*/  SEL R5, R39, R0, !P5 ;  /* 0x0000000027057207 */ /* 0x000fc80006800000 */
[C---:B0-----:R-:W-:Y:S02]  /*0870*/  IADD3 R3, PT, PT, -R5.reuse, RZ, RZ ;  /* 0x000000ff05037210 */ /* 0x041fe40007ffe1ff */
[----:B------:R-:W-:-:S03]  /*0880*/  SEL R5, R5, RZ, P3 ;  /* 0x000000ff05057207 */ /* 0x000fc60001800000 */
[----:B------:R-:W-:Y:S02]  /*0890*/  IMAD R6, R3, UR45, R4 ;  /* 0x0000002d03067c24 */ /* 0x000fe4000f8e0204 */
[----:B------:R-:W-:-:S03]  /*08a0*/  IMAD R5, R5, UR42, RZ ;  /* 0x0000002a05057c24 */ /* 0x000fc6000f8e02ff */
        /* <DEDUP_REMOVED lines=10> */
[----:B------:R-:W-:-:S05]  /*0950*/  @P0 IADD3 R0, PT, PT, R0, 0x1, RZ ;  /* 0x0000000100000810 */ /* 0x000fca0007ffe0ff */
[----:B------:R-:W-:Y:S01]  /*0960*/  IMAD.MOV.U32 R2, RZ, RZ, R0 ;  /* 0x000000ffff027224 */ /* 0x000fe200078e0000 */
[----:B------:R-:W-:-:S04]  /*0970*/  IADD3 R0, PT, PT, R40, 0x80, RZ ;  /* 0x0000008028007810 */ /* 0x000fc80007ffe0ff */
[----:B------:R-:W-:Y:S02]  /*0980*/  @!P4 IADD3 R2, PT, PT, -R2, RZ, RZ ;  /* 0x000000ff0202c210 */ /* 0x000fe40007ffe1ff */
[----:B------:R-:W-:Y:S02]  /*0990*/  IABS R7, R0 ;  /* 0x0000000000077213 */ /* 0x000fe40000000000 */
[----:B------:R-:W-:-:S05]  /*09a0*/  SEL R2, R9, R2, !P6 ;  /* 0x0000000209027207 */ /* 0x000fca0007000000 */
[----:B------:R-:W-:Y:S01]  /*09b0*/  IMAD.MOV R3, RZ, RZ, -R2 ;  /* 0x000000ffff037224 */ /* 0x000fe200078e0a02 */
[----:B------:R-:W-:-:S03]  /*09c0*/  SEL R2, R2, RZ, P2 ;  /* 0x000000ff02027207 */ /* 0x000fc60001000000 */
[----:B------:R-:W-:Y:S02]  /*09d0*/  IMAD R3, R3, UR46, R6 ;  /* 0x0000002e03037c24 */ /* 0x000fe4000f8e0206 */
[----:B------:R-:W-:-:S03]  /*09e0*/  IMAD.HI.U32 R6, R7, UR6, RZ ;  /* 0x0000000607067c27 */ /* 0x000fc6000f8e00ff */
[----:B------:R-:W-:Y:S01]  /*09f0*/  SEL R3, R3, RZ, P1 ;  /* 0x000000ff03037207 */ /* 0x000fe20000800000 */
[----:B------:R-:W-:Y:S01]  /*0a00*/  IMAD R2, R2, UR43, R5 ;  /* 0x0000002b02027c24 */ /* 0x000fe2000f8e0205 */
[----:B------:R-:W-:-:S03]  /*0a10*/  IADD3 R8, PT, PT, -R6, RZ, RZ ;  /* 0x000000ff06087210 */ /* 0x000fc60007ffe1ff */
[----:B------:R-:W-:Y:S02]  /*0a20*/  IMAD R2, R3, UR47, R2 ;  /* 0x0000002f03027c24 */ /* 0x000fe4000f8e0202 */
[----:B------:R-:W-:-:S03]  /*0a30*/  IMAD R3, R8, UR9, R7 ;  /* 0x0000000908037c24 */ /* 0x000fc6000f8e0207 */
[----:B------:R-:W-:Y:S02]  /*0a40*/  LEA.HI R2, R2, R2, RZ, 0x1 ;  /* 0x0000000202027211 */ /* 0x000fe400078f08ff */
[----:B------:R-:W-:Y:S02]  /*0a50*/  ISETP.LT.U32.AND P4, PT, R3, UR9, PT ;  /* 0x0000000903007c0c */ /* 0x000fe4000bf81070 */
[----:B------:R-:W-:-:S05]  /*0a60*/  SHF.R.S32.HI R43, RZ, 0x1, R2 ;  /* 0x00000001ff2b7819 */ /* 0x000fca0000011402 */
[----:B------:R-:W-:Y:S01]  /*0a70*/  IMAD.WIDE R42, R43, 0x2, R10 ;  /* 0x000000022b2a7825 */ /* 0x000fe200078e020a */
[----:B------:R-:W-:-:S05]  /*0a80*/  LOP3.LUT R2, R0, UR45, RZ, 0x3c, !PT ;  /* 0x0000002d00027c12 */ /* 0x000fca000f8e3cff */
[----:B------:R-:W-:Y:S01]  /*0a90*/  @!P4 IADD3 R3, PT, PT, R3, -UR9, RZ ;  /* 0x800000090303cc10 */ /* 0x000fe2000fffe0ff */
[----:B------:R-:W3:Y:S01]  /*0aa0*/  LDG.E.U16 R42, desc[UR10][R42.64] ;  /* 0x0000000a2a2a7981 */ /* 0x000ee2000c1e1500 */
[----:B------:R-:W-:Y:S01]  /*0ab0*/  @!P4 VIADD R6, R6, 0x1 ;  /* 0x000000010606c836 */ /* 0x000fe20000000000 */
[----:B------:R-:W-:Y:S02]  /*0ac0*/  ISETP.GE.AND P4, PT, R2, RZ, PT ;  /* 0x000000ff0200720c */ /* 0x000fe40003f86270 */
[----:B------:R-:W-:Y:S02]  /*0ad0*/  ISETP.GE.U32.AND P0, PT, R3, UR9, PT ;  /* 0x0000000903007c0c */ /* 0x000fe4000bf06070 */
[----:B------:R-:W0:Y:S11]  /*0ae0*/  LDC.64 R2, c[0x0][0x380] ;  /* 0x0000e000ff027b82 */ /* 0x000e360000000a00 */
[----:B------:R-:W-:-:S04]  /*0af0*/  @P0 IADD3 R6, PT, PT, R6, 0x1, RZ ;  /* 0x0000000106060810 */ /* 0x000fc80007ffe0ff */
[----:B------:R-:W-:-:S04]  /*0b00*/  @!P4 IADD3 R6, PT, PT, -R6, RZ, RZ ;  /* 0x000000ff0606c210 */ /* 0x000fc80007ffe1ff */
[----:B------:R-:W-:-:S05]  /*0b10*/  SEL R8, R39, R6, !P5 ;  /* 0x0000000627087207 */ /* 0x000fca0006800000 */
[----:B------:R-:W-:-:S04]  /*0b20*/  IMAD.MOV R5, RZ, RZ, -R8 ;  /* 0x000000ffff057224 */ /* 0x000fc800078e0a08 */
[----:B------:R-:W-:Y:S01]  /*0b30*/  IMAD R18, R5, UR45, R0 ;  /* 0x0000002d05127c24 */ /* 0x000fe2000f8e0200 */
[----:B------:R-:W-:-:S04]  /*0b40*/  LEA.HI R5, R40, R40, RZ, 0x1 ;  /* 0x0000002828057211 */ /* 0x000fc800078f08ff */
[----:B------:R-:W-:-:S05]  /*0b50*/  SHF.R.S32.HI R5, RZ, 0x1, R5 ;  /* 0x00000001ff057819 */ /* 0x000fca0000011405 */
[----:B0-----:R-:W-:Y:S01]  /*0b60*/  IMAD.WIDE R32, R5, 0x8, R2 ;  /* 0x0000000805207825 */ /* 0x001fe200078e0202 */
[----:B--2---:R-:W-:-:S04]  /*0b70*/  PRMT R6, R23, 0x7771, RZ ;  /* 0x0000777117067816 */ /* 0x004fc800000000ff */
[----:B------:R-:W-:Y:S02]  /*0b80*/  ISETP.NE.AND P4, PT, R6, RZ, PT ;  /* 0x000000ff0600720c */ /* 0x000fe40003f85270 */
[----:B------:R-:W-:-:S05]  /*0b90*/  IABS R6, R18 ;  /* 0x0000001200067213 */ /* 0x000fca0000000000 */
[----:B------:R-:W-:-:S05]  /*0ba0*/  IMAD.HI.U32 R7, R6, UR5, RZ ;  /* 0x0000000506077c27 */ /* 0x000fca000f8e00ff */
[----:B------:R-:W-:Y:S02]  /*0bb0*/  IADD3 R13, PT, PT, -R7, RZ, RZ ;  /* 0x000000ff070d7210 */ /* 0x000fe40007ffe1ff */
[----:B------:R-:W-:Y:S02]  /*0bc0*/  @P4 R2UR UR10, R30 ;  /* 0x000000001e0a42ca */ /* 0x000fe400000e0000 */
[----:B------:R-:W-:Y:S01]  /*0bd0*/  @P4 R2UR UR11, R31 ;  /* 0x000000001f0b42ca */ /* 0x000fe200000e0000 */
[----:B------:R-:W-:-:S05]  /*0be0*/  IMAD R5, R13, UR8, R6 ;  /* 0x000000080d057c24 */ /* 0x000fca000f8e0206 */
[----:B------:R-:W-:-:S07]  /*0bf0*/  ISETP.LT.U32.AND P0, PT, R5, UR8, PT ;  /* 0x0000000805007c0c */ /* 0x000fce000bf01070 */
[----:B------:R-:W2:Y:S01]  /*0c00*/  @P4 LDG.E R16, desc[UR10][R32.64+0x4] ;  /* 0x0000040a20104981 */ /* 0x000ea2000c1e1900 */
[----:B------:R-:W-:Y:S02]  /*0c10*/  IADD3 R6, PT, PT, R40, 0xc0, RZ ;  /* 0x000000c028067810 */ /* 0x000fe40007ffe0ff */
[----:B------:R-:W-:Y:S02]  /*0c20*/  SEL R8, R8, RZ, P3 ;  /* 0x000000ff08087207 */ /* 0x000fe40001800000 */
[----:B------:R-:W-:Y:S01]  /*0c30*/  IABS R12, R6 ;  /* 0x00000006000c7213 */ /* 0x000fe20000000000 */
[----:B------:R-:W-:Y:S01]  /*0c40*/  @!P0 VIADD R5, R5, -UR8 ;  /* 0x8000000805058c36 */ /* 0x000fe20008000000 */
[----:B------:R-:W-:Y:S01]  /*0c50*/  @!P0 IADD3 R7, PT, PT, R7, 0x1, RZ ;  /* 0x0000000107078810 */ /* 0x000fe20007ffe0ff */
[----:B------:R-:W-:Y:S01]  /*0c60*/  IMAD R8, R8, UR42, RZ ;  /* 0x0000002a08087c24 */ /* 0x000fe2000f8e02ff */
[----:B------:R-:W-:Y:S01]  /*0c70*/  R2UR UR10, R30 ;  /* 0x000000001e0a72ca */ /* 0x000fe200000e0000 */
[----:B------:R-:W-:Y:S01]  /*0c80*/  IMAD.HI.U32 R14, R12, UR6, RZ ;  /* 0x000000060c0e7c27 */ /* 0x000fe2000f8e00ff */
[----:B------:R-:W-:-:S02]  /*0c90*/  ISETP.GE.U32.AND P0, PT, R5, UR8, PT ;  /* 0x0000000805007c0c */ /* 0x000fc4000bf06070 */
[----:B------:R-:W-:Y:S02]  /*0ca0*/  LOP3.LUT R5, R18, UR46, RZ, 0x3c, !PT ;  /* 0x0000002e12057c12 */ /* 0x000fe4000f8e3cff */
[----:B------:R-:W-:-:S09]  /*0cb0*/  R2UR UR11, R31 ;  /* 0x000000001f0b72ca */ /* 0x000fd200000e0000 */
[----:B------:R-:W-:Y:S02]  /*0cc0*/  @P0 IADD3 R7, PT, PT, R7, 0x1, RZ ;  /* 0x0000000107070810 */ /* 0x000fe40007ffe0ff */
[----:B------:R-:W-:Y:S01]  /*0cd0*/  ISETP.GE.AND P0, PT, R5, RZ, PT ;  /* 0x000000ff0500720c */ /* 0x000fe20003f06270 */
[----:B------:R-:W-:-:S04]  /*0ce0*/  IMAD.MOV R5, RZ, RZ, -R14 ;  /* 0x000000ffff057224 */ /* 0x000fc800078e0a0e */
[----:B------:R-:W-:-:S08]  /*0cf0*/  IMAD R12, R5, UR9, R12 ;  /* 0x00000009050c7c24 */ /* 0x000fd0000f8e020c */
[----:B------:R-:W-:Y:S02]  /*0d00*/  @!P0 IADD3 R7, PT, PT, -R7, RZ, RZ ;  /* 0x000000ff07078210 */ /* 0x000fe40007ffe1ff */
[----:B------:R-:W-:Y:S02]  /*0d10*/  ISETP.LT.U32.AND P0, PT, R12, UR9, PT ;  /* 0x000000090c007c0c */ /* 0x000fe4000bf01070 */
[----:B------:R-:W-:-:S04]  /*0d20*/  SEL R7, R9, R7, !P6 ;  /* 0x0000000709077207 */ /* 0x000fc80007000000 */
[C---:B------:R-:W-:Y:S02]  /*0d30*/  IADD3 R5, PT, PT, -R7.reuse, RZ, RZ ;  /* 0x000000ff07057210 */ /* 0x040fe40007ffe1ff */
[----:B------:R-:W-:-:S03]  /*0d40*/  SEL R7, R7, RZ, P2 ;  /* 0x000000ff07077207 */ /* 0x000fc60001000000 */
[----:B------:R-:W-:Y:S02]  /*0d50*/  IMAD R5, R5, UR46, R18 ;  /* 0x0000002e05057c24 */ /* 0x000fe4000f8e0212 */
[----:B------:R-:W-:Y:S01]  /*0d60*/  IMAD R8, R7, UR43, R8 ;  /* 0x0000002b07087c24 */ /* 0x000fe2000f8e0208 */
[----:B------:R-:W-:Y:S01]  /*0d70*/  @!P0 IADD3 R12, PT, PT, R12, -UR9, RZ ;  /* 0x800000090c0c8c10 */ /* 0x000fe2000fffe0ff */
[----:B------:R-:W-:Y:S01]  /*0d80*/  @!P0 VIADD R14, R14, 0x1 ;  /* 0x000000010e0e8836 */ /* 0x000fe20000000000 */
[----:B------:R-:W-:Y:S02]  /*0d90*/  SEL R5, R5, RZ, P1 ;  /* 0x000000ff05057207 */ /* 0x000fe40000800000 */
[----:B------:R-:W-:Y:S02]  /*0da0*/  ISETP.GE.U32.AND P0, PT, R12, UR9, PT ;  /* 0x000000090c007c0c */ /* 0x000fe4000bf06070 */
[----:B------:R-:W-:Y:S01]  /*0db0*/  LOP3.LUT R7, R6, UR45, RZ, 0x3c, !PT ;  /* 0x0000002d06077c12 */ /* 0x000fe2000f8e3cff */
[----:B------:R-:W-:-:S05]  /*0dc0*/  IMAD R5, R5, UR47, R8 ;  /* 0x0000002f05057c24 */ /* 0x000fca000f8e0208 */
[----:B------:R-:W-:-:S04]  /*0dd0*/  LEA.HI R5, R5, R5, RZ, 0x1 ;  /* 0x0000000505057211 */ /* 0x000fc800078f08ff */
[----:B------:R-:W-:Y:S02]  /*0de0*/  SHF.R.S32.HI R5, RZ, 0x1, R5 ;  /* 0x00000001ff057819 */ /* 0x000fe40000011405 */
[----:B------:R-:W-:Y:S02]  /*0df0*/  @P0 IADD3 R14, PT, PT, R14, 0x1, RZ ;  /* 0x000000010e0e0810 */ /* 0x000fe40007ffe0ff */
[----:B------:R-:W-:Y:S01]  /*0e00*/  ISETP.GE.AND P0, PT, R7, RZ, PT ;  /* 0x000000ff0700720c */ /* 0x000fe20003f06270 */
[----:B------:R-:W-:-:S05]  /*0e10*/  IMAD.WIDE R12, R5, 0x2, R10 ;  /* 0x00000002050c7825 */ /* 0x000fca00078e020a */
[----:B------:R0:W4:Y:S01]  /*0e20*/  LDG.E.U16 R41, desc[UR10][R12.64] ;  /* 0x0000000a0c297981 */ /* 0x000122000c1e1500 */
[----:B------:R-:W-:-:S04]  /*0e30*/  LEA.HI R4, R4, R4, RZ, 0x1 ;  /* 0x0000000404047211 */ /* 0x000fc800078f08ff */
[----:B------:R-:W-:Y:S02]  /*0e40*/  SHF.R.S32.HI R35, RZ, 0x1, R4 ;  /* 0x00000001ff237819 */ /* 0x000fe40000011404 */
[----:B------:R-:W-:-:S03]  /*0e50*/  @!P0 IMAD.MOV R14, RZ, RZ, -R14 ;  /* 0x000000ffff0e8224 */ /* 0x000fc600078e0a0e */
[----:B------:R-:W-:Y:S02]  /*0e60*/  IMAD.WIDE R34, R35, 0x8, R2 ;  /* 0x0000000823227825 */ /* 0x000fe400078e0202 */
[----:B------:R-:W-:-:S04]  /*0e70*/  SEL R14, R39, R14, !P5 ;  /* 0x0000000e270e7207 */ /* 0x000fc80006800000 */
[----:B------:R-:W-:-:S05]  /*0e80*/  IADD3 R5, PT, PT, -R14, RZ, RZ ;  /* 0x000000ff0e057210 */ /* 0x000fca0007ffe1ff */
[----:B------:R-:W-:-:S05]  /*0e90*/  IMAD R22, R5, UR45, R6 ;  /* 0x0000002d05167c24 */ /* 0x000fca000f8e0206 */
[----:B------:R-:W-:-:S05]  /*0ea0*/  IABS R8, R22 ;  /* 0x0000001600087213 */ /* 0x000fca0000000000 */
[----:B------:R-:W-:-:S05]  /*0eb0*/  IMAD.HI.U32 R5, R8, UR5, RZ ;  /* 0x0000000508057c27 */ /* 0x000fca000f8e00ff */
[----:B------:R-:W-:-:S05]  /*0ec0*/  IADD3 R7, PT, PT, -R5, RZ, RZ ;  /* 0x000000ff05077210 */ /* 0x000fca0007ffe1ff */
[----:B------:R-:W-:Y:S01]  /*0ed0*/  IMAD R8, R7, UR8, R8 ;  /* 0x0000000807087c24 */ /* 0x000fe2000f8e0208 */
[----:B------:R-:W-:-:S04]  /*0ee0*/  IADD3 R7, PT, PT, R40, 0x100, RZ ;  /* 0x0000010028077810 */ /* 0x000fc80007ffe0ff */
[----:B------:R-:W-:Y:S02]  /*0ef0*/  ISETP.LT.U32.AND P0, PT, R8, UR8, PT ;  /* 0x0000000808007c0c */ /* 0x000fe4000bf01070 */
[----:B0-----:R-:W-:-:S05]  /*0f00*/  IABS R13, R7 ;  /* 0x00000007000d7213 */ /* 0x001fca0000000000 */
[----:B------:R-:W-:-:S06]  /*0f10*/  IMAD.HI.U32 R12, R13, UR6, RZ ;  /* 0x000000060d0c7c27 */ /* 0x000fcc000f8e00ff */
[----:B------:R-:W-:Y:S01]  /*0f20*/  @!P0 IADD3 R8, PT, PT, R8, -UR8, RZ ;  /* 0x8000000808088c10 */ /* 0x000fe2000fffe0ff */
[----:B------:R-:W-:-:S03]  /*0f30*/  @!P0 VIADD R5, R5, 0x1 ;  /* 0x0000000105058836 */ /* 0x000fc60000000000 */
[----:B------:R-:W-:Y:S02]  /*0f40*/  ISETP.GE.U32.AND P0, PT, R8, UR8, PT ;  /* 0x0000000808007c0c */ /* 0x000fe4000bf06070 */
[----:B------:R-:W-:-:S11]  /*0f50*/  LOP3.LUT R8, R22, UR46, RZ, 0x3c, !PT ;  /* 0x0000002e16087c12 */ /* 0x000fd6000f8e3cff */
[----:B------:R-:W-:Y:S01]  /*0f60*/  @P0 VIADD R5, R5, 0x1 ;  /* 0x0000000105050836 */ /* 0x000fe20000000000 */
[----:B------:R-:W-:Y:S02]  /*0f70*/  ISETP.GE.AND P0, PT, R8, RZ, PT ;  /* 0x000000ff0800720c */ /* 0x000fe40003f06270 */
[----:B------:R-:W-:-:S05]  /*0f80*/  IADD3 R8, PT, PT, -R12, RZ, RZ ;  /* 0x000000ff0c087210 */ /* 0x000fca0007ffe1ff */
[----:B------:R-:W-:Y:S01]  /*0f90*/  IMAD R13, R8, UR9, R13 ;  /* 0x00000009080d7c24 */ /* 0x000fe2000f8e020d */
[----:B------:R-:W-:Y:S02]  /*0fa0*/  MOV R8, R5 ;  /* 0x0000000500087202 */ /* 0x000fe40000000f00 */
[----:B------:R-:W-:-:S03]  /*0fb0*/  LOP3.LUT R5, R7, UR45, RZ, 0x3c, !PT ;  /* 0x0000002d07057c12 */ /* 0x000fc6000f8e3cff */
[----:B------:R-:W-:Y:S01]  /*0fc0*/  @!P0 IMAD.MOV R8, RZ, RZ, -R8 ;  /* 0x000000ffff088224 */ /* 0x000fe200078e0a08 */
[----:B------:R-:W-:-:S13]  /*0fd0*/  ISETP.LT.U32.AND P0, PT, R13, UR9, PT ;  /* 0x000000090d007c0c */ /* 0x000fda000bf01070 */
[----:B------:R-:W-:Y:S02]  /*0fe0*/  @!P0 IADD3 R13, PT, PT, R13, -UR9, RZ ;  /* 0x800000090d0d8c10 */ /* 0x000fe4000fffe0ff */
[----:B------:R-:W-:Y:S02]  /*0ff0*/  @!P0 IADD3 R12, PT, PT, R12, 0x1, RZ ;  /* 0x000000010c0c8810 */ /* 0x000fe40007ffe0ff */
[----:B------:R-:W-:-:S13]  /*1000*/  ISETP.GE.U32.AND P0, PT, R13, UR9, PT ;  /* 0x000000090d007c0c */ /* 0x000fda000bf06070 */
[----:B------:R-:W-:Y:S01]  /*1010*/  @P0 VIADD R12, R12, 0x1 ;  /* 0x000000010c0c0836 */ /* 0x000fe20000000000 */
[----:B------:R-:W-:Y:S02]  /*1020*/  ISETP.GE.AND P0, PT, R5, RZ, PT ;  /* 0x000000ff0500720c */ /* 0x000fe40003f06270 */
[----:B---3--:R-:W-:-:S11]  /*1030*/  PRMT R5, R42, 0x7771, RZ ;  /* 0x000077712a057816 */ /* 0x008fd600000000ff */
[----:B------:R-:W-:Y:S02]  /*1040*/  @!P0 IADD3 R12, PT, PT, -R12, RZ, RZ ;  /* 0x000000ff0c0c8210 */ /* 0x000fe40007ffe1ff */
[----:B------:R-:W-:Y:S02]  /*1050*/  ISETP.NE.AND P0, PT, R5, RZ, PT ;  /* 0x000000ff0500720c */ /* 0x000fe40003f05270 */
[----:B------:R-:W0:Y:S01]  /*1060*/  LDC.64 R4, c[0x0][0x3e8] ;  /* 0x0000fa00ff047b82 */ /* 0x000e220000000a00 */
[----:B------:R-:W-:Y:S02]  /*1070*/  SEL R8, R9, R8, !P6 ;  /* 0x0000000809087207 */ /* 0x000fe40007000000 */
[----:B------:R-:W-:-:S08]  /*1080*/  SEL R12, R39, R12, !P5 ;  /* 0x0000000c270c7207 */ /* 0x000fd00006800000 */
[----:B------:R-:W-:Y:S02]  /*1090*/  @P0 R2UR UR10, R30 ;  /* 0x000000001e0a02ca */ /* 0x000fe400000e0000 */
[----:B------:R-:W-:Y:S01]  /*10a0*/  @P0 R2UR UR11, R31 ;  /* 0x000000001f0b02ca */ /* 0x000fe200000e0000 */
[----:B------:R-:W-:Y:S01]  /*10b0*/  IMAD.MOV R13, RZ, RZ, -R8 ;  /* 0x000000ffff0d7224 */ /* 0x000fe200078e0a08 */
[----:B------:R-:W-:Y:S02]  /*10c0*/  IADD3 R20, PT, PT, -R12, RZ, RZ ;  /* 0x000000ff0c147210 */ /* 0x000fe40007ffe1ff */
[----:B------:R-:W-:Y:S01]  /*10d0*/  SEL R14, R14, RZ, P3 ;  /* 0x000000ff0e0e7207 */ /* 0x000fe20001800000 */
[----:B------:R-:W-:Y:S01]  /*10e0*/  IMAD R13, R13, UR46, R22 ;  /* 0x0000002e0d0d7c24 */ /* 0x000fe2000f8e0216 */
[----:B------:R-:W-:Y:S01]  /*10f0*/  SEL R8, R8, RZ, P2 ;  /* 0x000000ff08087207 */ /* 0x000fe20001000000 */
[----:B------:R-:W-:-:S06]  /*1100*/  IMAD R24, R20, UR45, R7 ;  /* 0x0000002d14187c24 */ /* 0x000fcc000f8e0207 */
[----:B------:R-:W3:Y:S01]  /*1110*/  @P0 LDG.E R18, desc[UR10][R34.64+0x4] ;  /* 0x0000040a22120981 */ /* 0x000ee2000c1e1900 */
[----:B------:R-:W-:Y:S01]  /*1120*/  IMAD R15, R14, UR42, RZ ;  /* 0x0000002a0e0f7c24 */ /* 0x000fe2000f8e02ff */
[----:B------:R-:W-:Y:S01]  /*1130*/  SEL R13, R13, RZ, P1 ;  /* 0x000000ff0d0d7207 */ /* 0x000fe20000800000 */
[----:B------:R-:W1:Y:S01]  /*1140*/  LDCU UR7, c[0x0][0x3e8] ;  /* 0x00007d00ff0777ac */ /* 0x000e620008000800 */
[----:B------:R-:W-:Y:S01]  /*1150*/  IABS R17, R24 ;  /* 0x0000001800117213 */ /* 0x000fe20000000000 */
[----:B------:R-:W-:Y:S01]  /*1160*/  IMAD R8, R8, UR43, R15 ;  /* 0x0000002b08087c24 */ /* 0x000fe2000f8e020f */
[----:B0-----:R-:W-:Y:S02]  /*1170*/  R2UR UR4, R5 ;  /* 0x00000000050472ca */ /* 0x001fe400000e0000 */
[----:B------:R-:W-:Y:S01]  /*1180*/  R2UR UR10, R30 ;  /* 0x000000001e0a72ca */ /* 0x000fe200000e0000 */
[----:B------:R-:W-:Y:S01]  /*1190*/  IMAD R8, R13, UR47, R8 ;  /* 0x0000002f0d087c24 */ /* 0x000fe2000f8e0208 */
[----:B------:R-:W-:Y:S01]  /*11a0*/  R2UR UR11, R31 ;  /* 0x000000001f0b72ca */ /* 0x000fe200000e0000 */
[----:B------:R-:W-:-:S03]  /*11b0*/  IMAD.HI.U32 R13, R17, UR5, RZ ;  /* 0x00000005110d7c27 */ /* 0x000fc6000f8e00ff */
[----:B------:R-:W-:Y:S02]  /*11c0*/  LEA.HI R8, R8, R8, RZ, 0x1 ;  /* 0x0000000808087211 */ /* 0x000fe400078f08ff */
[----:B------:R-:W-:Y:S02]  /*11d0*/  IADD3 R14, PT, PT, -R13, RZ, RZ ;  /* 0x000000ff0d0e7210 */ /* 0x000fe40007ffe1ff */
[----:B------:R-:W-:-:S03]  /*11e0*/  SHF.R.S32.HI R15, RZ, 0x1, R8 ;  /* 0x00000001ff0f7819 */ /* 0x000fc60000011408 */
[----:B------:R-:W-:Y:S01]  /*11f0*/  IMAD R17, R14, UR8, R17 ;  /* 0x000000080e117c24 */ /* 0x000fe2000f8e0211 */
[----:B-1----:R-:W-:Y:S01]  /*1200*/  MOV R20, UR7 ;  /* 0x0000000700147c02 */ /* 0x002fe20008000f00 */
[----:B------:R-:W-:-:S05]  /*1210*/  IMAD.WIDE R14, R15, 0x2, R10 ;  /* 0x000000020f0e7825 */ /* 0x000fca00078e020a */
[----:B------:R0:W5:Y:S01]  /*1220*/  LDG.E.U16 R5, desc[UR10][R14.64] ;  /* 0x0000000a0e057981 */ /* 0x000162000c1e1500 */
[----:B------:R-:W-:Y:S01]  /*1230*/  IADD3 R8, PT, PT, R40, 0x140, RZ ;  /* 0x0000014028087810 */ /* 0x000fe20007ffe0ff */
[----:B--2---:R-:W-:Y:S01]  /*1240*/  @P4 FMUL R20, R16, UR4 ;  /* 0x0000000410144c20 */ /* 0x004fe20008400000 */
[----:B------:R-:W-:-:S13]  /*1250*/  ISETP.LT.U32.AND P4, PT, R17, UR8, PT ;  /* 0x0000000811007c0c */ /* 0x000fda000bf81070 */
[----:B------:R-:W-:Y:S01]  /*1260*/  @!P4 IADD3 R17, PT, PT, R17, -UR8, RZ ;  /* 0x800000081111cc10 */ /* 0x000fe2000fffe0ff */
[----:B------:R-:W-:-:S03]  /*1270*/  @!P4 VIADD R13, R13, 0x1 ;  /* 0x000000010d0dc836 */ /* 0x000fc60000000000 */
[----:B------:R-:W-:Y:S02]  /*1280*/  ISETP.GE.U32.AND P4, PT, R17, UR8, PT ;  /* 0x0000000811007c0c */ /* 0x000fe4000bf86070 */
[----:B------:R-:W-:Y:S02]  /*1290*/  IABS R19, R8 ;  /* 0x0000000800137213 */ /* 0x000fe40000000000 */
[----:B------:R-:W-:-:S03]  /*12a0*/  LOP3.LUT R16, R24, UR46, RZ, 0x3c, !PT ;  /* 0x0000002e18107c12 */ /* 0x000fc6000f8e3cff */
[----:B------:R-:W-:-:S06]  /*12b0*/  IMAD.HI.U32 R17, R19, UR6, RZ ;  /* 0x0000000613117c27 */ /* 0x000fcc000f8e00ff */
[----:B------:R-:W-:Y:S01]  /*12c0*/  @P4 VIADD R13, R13, 0x1 ;  /* 0x000000010d0d4836 */ /* 0x000fe20000000000 */
[----:B------:R-:W-:Y:S02]  /*12d0*/  ISETP.GE.AND P4, PT, R16, RZ, PT ;  /* 0x000000ff1000720c */ /* 0x000fe40003f86270 */
[----:B0-----:R-:W-:-:S05]  /*12e0*/  IADD3 R14, PT, PT, -R17, RZ, RZ ;  /* 0x000000ff110e7210 */ /* 0x001fca0007ffe1ff */
[----:B------:R-:W-:-:S06]  /*12f0*/  IMAD R14, R14, UR9, R19 ;  /* 0x000000090e0e7c24 */ /* 0x000fcc000f8e0213 */
[----:B------:R-:W-:Y:S02]  /*1300*/  @!P4 IADD3 R13, PT, PT, -R13, RZ, RZ ;  /* 0x000000ff0d0dc210 */ /* 0x000fe40007ffe1ff */
[----:B------:R-:W-:-:S13]  /*1310*/  ISETP.LT.U32.AND P4, PT, R14, UR9, PT ;  /* 0x000000090e007c0c */ /* 0x000fda000bf81070 */
[----:B------:R-:W-:Y:S01]  /*1320*/  @!P4 IADD3 R14, PT, PT, R14, -UR9, RZ ;  /* 0x800000090e0ecc10 */ /* 0x000fe2000fffe0ff */
[----:B------:R-:W-:-:S03]  /*1330*/  @!P4 VIADD R17, R17, 0x1 ;  /* 0x000000011111c836 */ /* 0x000fc60000000000 */
[----:B------:R-:W-:Y:S02]  /*1340*/  ISETP.GE.U32.AND P4, PT, R14, UR9, PT ;  /* 0x000000090e007c0c */ /* 0x000fe4000bf86070 */
[----:B------:R-:W-:Y:S02]  /*1350*/  LOP3.LUT R14, R8, UR45, RZ, 0x3c, !PT ;  /* 0x0000002d080e7c12 */ /* 0x000fe4000f8e3cff */
[----:B------:R-:W-:-:S09]  /*1360*/  SEL R13, R9, R13, !P6 ;  /* 0x0000000d090d7207 */ /* 0x000fd20007000000 */
[----:B------:R-:W-:Y:S02]  /*1370*/  @P4 IADD3 R17, PT, PT, R17, 0x1, RZ ;  /* 0x0000000111114810 */ /* 0x000fe40007ffe0ff */
[----:B------:R-:W-:Y:S01]  /*1380*/  ISETP.GE.AND P4, PT, R14, RZ, PT ;  /* 0x000000ff0e00720c */ /* 0x000fe20003f86270 */
[----:B------:R-:W-:Y:S01]  /*1390*/  IMAD.MOV R15, RZ, RZ, -R13 ;  /* 0x000000ffff0f7224 */ /* 0x000fe200078e0a0d */
[----:B------:R-:W-:Y:S02]  /*13a0*/  SEL R14, R12, RZ, P3 ;  /* 0x000000ff0c0e7207 */ /* 0x000fe40001800000 */
[----:B------:R-:W-:Y:S01]  /*13b0*/  SEL R13, R13, RZ, P2 ;  /* 0x000000ff0d0d7207 */ /* 0x000fe20001000000 */
[----:B------:R-:W-:Y:S01]  /*13c0*/  IMAD R12, R15, UR46, R24 ;  /* 0x0000002e0f0c7c24 */ /* 0x000fe2000f8e0218 */
[----:B------:R-:W-:Y:S01]  /*13d0*/  MOV R16, R17 ;  /* 0x0000001100107202 */ /* 0x000fe20000000f00 */
[----:B------:R-:W-:Y:S01]  /*13e0*/  IMAD R14, R14, UR42, RZ ;  /* 0x0000002a0e0e7c24 */ /* 0x000fe2000f8e02ff */
[----:B----4-:R-:W-:-:S02]  /*13f0*/  PRMT R15, R41, 0x7771, RZ ;  /* 0x00007771290f7816 */ /* 0x010fc400000000ff */
[----:B------:R-:W-:Y:S01]  /*1400*/  SEL R12, R12, RZ, P1 ;  /* 0x000000ff0c0c7207 */ /* 0x000fe20000800000 */
[----:B------:R-:W-:Y:S02]  /*1410*/  IMAD R13, R13, UR43, R14 ;  /* 0x0000002b0d0d7c24 */ /* 0x000fe4000f8e020e */
[----:B------:R-:W-:Y:S02]  /*1420*/  @!P4 IADD3 R16, PT, PT, -R16, RZ, RZ ;  /* 0x000000ff1010c210 */ /* 0x000fe40007ffe1ff */
[----:B------:R-:W-:Y:S01]  /*1430*/  ISETP.NE.AND P4, PT, R15, RZ, PT ;  /* 0x000000ff0f00720c */ /* 0x000fe20003f85270 */
[----:B------:R-:W-:Y:S01]  /*1440*/  IMAD R12, R12, UR47, R13 ;  /* 0x0000002f0c0c7c24 */ /* 0x000fe2000f8e020d */
[----:B------:R-:W-:Y:S02]  /*1450*/  R2UR UR12, R30 ;  /* 0x000000001e0c72ca */ /* 0x000fe400000e0000 */
[----:B------:R-:W-:Y:S02]  /*1460*/  R2UR UR13, R31 ;  /* 0x000000001f0d72ca */ /* 0x000fe400000e0000 */
[----:B------:R-:W-:-:S02]  /*1470*/  LEA.HI R12, R12, R12, RZ, 0x1 ;  /* 0x0000000c0c0c7211 */ /* 0x000fc400078f08ff */
[----:B------:R-:W-:Y:S02]  /*1480*/  LEA.HI R0, R0, R0, RZ, 0x1 ;  /* 0x0000000000007211 */ /* 0x000fe400078f08ff */
[----:B------:R-:W-:-:S03]  /*1490*/  SHF.R.S32.HI R13, RZ, 0x1, R12 ;  /* 0x00000001ff0d7819 */ /* 0x000fc6000001140c */
[----:B------:R-:W-:Y:S02]  /*14a0*/  @P4 R2UR UR10, R30 ;  /* 0x000000001e0a42ca */ /* 0x000fe400000e0000 */
[----:B------:R-:W-:Y:S02]  /*14b0*/  @P4 R2UR UR11, R31 ;  /* 0x000000001f0b42ca */ /* 0x000fe400000e0000 */
[----:B------:R-:W-:Y:S01]  /*14c0*/  SHF.R.S32.HI R25, RZ, 0x1, R0 ;  /* 0x00000001ff197819 */ /* 0x000fe20000011400 */
[----:B------:R-:W-:-:S04]  /*14d0*/  IMAD.WIDE R12, R13, 0x2, R10 ;  /* 0x000000020d0c7825 */ /* 0x000fc800078e020a */
[----:B------:R-:W-:Y:S01]  /*14e0*/  IMAD.WIDE R24, R25, 0x8, R2 ;  /* 0x0000000819187825 */ /* 0x000fe200078e0202 */
[----:B------:R0:W2:Y:S05]  /*14f0*/  LDG.E.U16 R17, desc[UR12][R12.64] ;  /* 0x0000000c0c117981 */ /* 0x0000aa000c1e1500 */
[----:B------:R-:W4:Y:S01]  /*1500*/  @P4 LDG.E R0, desc[UR10][R24.64+0x4] ;  /* 0x0000040a18004981 */ /* 0x000f22000c1e1900 */
[----:B------:R-:W-:-:S05]  /*1510*/  SEL R19, R39, R16, !P5 ;  /* 0x0000001027137207 */ /* 0x000fca0006800000 */
[----:B------:R-:W-:-:S04]  /*1520*/  IMAD.MOV R15, RZ, RZ, -R19 ;  /* 0x000000ffff0f7224 */ /* 0x000fc800078e0a13 */
[----:B------:R-:W-:-:S05]  /*1530*/  IMAD R21, R15, UR45, R8 ;  /* 0x0000002d0f157c24 */ /* 0x000fca000f8e0208 */
[----:B------:R-:W-:-:S05]  /*1540*/  IABS R15, R21 ;  /* 0x00000015000f7213 */ /* 0x000fca0000000000 */
[----:B------:R-:W-:-:S05]  /*1550*/  IMAD.HI.U32 R14, R15, UR5, RZ ;  /* 0x000000050f0e7c27 */ /* 0x000fca000f8e00ff */
[----:B------:R-:W-:Y:S02]  /*1560*/  IADD3 R16, PT, PT, -R14, RZ, RZ ;  /* 0x000000ff0e107210 */ /* 0x000fe40007ffe1ff */
[----:B------:R-:W-:-:S03]  /*1570*/  MOV R22, UR7 ;  /* 0x0000000700167c02 */ /* 0x000fc60008000f00 */
[----:B------:R-:W-:Y:S01]  /*1580*/  IMAD R15, R16, UR8, R15 ;  /* 0x00000008100f7c24 */ /* 0x000fe2000f8e020f */
[----:B0-----:R-:W-:Y:S02]  /*1590*/  LOP3.LUT R12, R21, UR46, RZ, 0x3c, !PT ;  /* 0x0000002e150c7c12 */ /* 0x001fe4000f8e3cff */
[----:B------:R-:W-:-:S04]  /*15a0*/  LEA.HI R6, R6, R6, RZ, 0x1 ;  /* 0x0000000606067211 */ /* 0x000fc800078f08ff */
[----:B------:R-:W-:-:S05]  /*15b0*/  SHF.R.S32.HI R29, RZ, 0x1, R6 ;  /* 0x00000001ff1d7819 */ /* 0x000fca0000011406 */
[----:B------:R-:W-:-:S04]  /*15c0*/  IMAD.WIDE R28, R29, 0x8, R2 ;  /* 0x000000081d1c7825 */ /* 0x000fc800078e0202 */
[----:B---3--:R-:W-:Y:S01]  /*15d0*/  @P0 FMUL R22, R18, UR4 ;  /* 0x0000000412160c20 */ /* 0x008fe20008400000 */
[----:B------:R-:W-:-:S13]  /*15e0*/  ISETP.LT.U32.AND P0, PT, R15, UR8, PT ;  /* 0x000000080f007c0c */ /* 0x000fda000bf01070 */
[----:B------:R-:W-:Y:S01]  /*15f0*/  @!P0 IADD3 R15, PT, PT, R15, -UR8, RZ ;  /* 0x800000080f0f8c10 */ /* 0x000fe2000fffe0ff */
[----:B------:R-:W-:-:S03]  /*1600*/  @!P0 VIADD R14, R14, 0x1 ;  /* 0x000000010e0e8836 */ /* 0x000fc60000000000 */
[----:B------:R-:W-:-:S13]  /*1610*/  ISETP.GE.U32.AND P0, PT, R15, UR8, PT ;  /* 0x000000080f007c0c */ /* 0x000fda000bf06070 */
[----:B------:R-:W-:Y:S02]  /*1620*/  @P0 IADD3 R14, PT, PT, R14, 0x1, RZ ;  /* 0x000000010e0e0810 */ /* 0x000fe40007ffe0ff */
[----:B------:R-:W-:Y:S02]  /*1630*/  ISETP.GE.AND P0, PT, R12, RZ, PT ;  /* 0x000000ff0c00720c */ /* 0x000fe40003f06270 */
[----:B-----5:R-:W-:-:S11]  /*1640*/  PRMT R12, R5, 0x7771, RZ ;  /* 0x00007771050c7816 */ /* 0x020fd600000000ff */
[----:B------:R-:W-:Y:S01]  /*1650*/  @!P0 IMAD.MOV R14, RZ, RZ, -R14 ;  /* 0x000000ffff0e8224 */ /* 0x000fe200078e0a0e */
[----:B------:R-:W-:-:S13]  /*1660*/  ISETP.NE.AND P0, PT, R12, RZ, PT ;  /* 0x000000ff0c00720c */ /* 0x000fda0003f05270 */
[----:B------:R-:W-:Y:S02]  /*1670*/  @P0 R2UR UR10, R30 ;  /* 0x000000001e0a02ca */ /* 0x000fe400000e0000 */
[----:B------:R-:W-:Y:S02]  /*1680*/  @P0 R2UR UR11, R31 ;  /* 0x000000001f0b02ca */ /* 0x000fe400000e0000 */
[----:B------:R-:W-:-:S11]  /*1690*/  SEL R14, R9, R14, !P6 ;  /* 0x0000000e090e7207 */ /* 0x000fd60007000000 */
[----:B------:R-:W3:Y:S01]  /*16a0*/  @P0 LDG.E R15, desc[UR10][R28.64+0x4] ;  /* 0x0000040a1c0f0981 */ /* 0x000ee2000c1e1900 */
[C---:B------:R-:W-:Y:S02]  /*16b0*/  IADD3 R6, PT, PT, -R14.reuse, RZ, RZ ;  /* 0x000000ff0e067210 */ /* 0x040fe40007ffe1ff */
[----:B------:R-:W-:Y:S02]  /*16c0*/  SEL R12, R19, RZ, P3 ;  /* 0x000000ff130c7207 */ /* 0x000fe40001800000 */
[----:B------:R-:W-:Y:S01]  /*16d0*/  SEL R14, R14, RZ, P2 ;  /* 0x000000ff0e0e7207 */ /* 0x000fe20001000000 */
[----:B------:R-:W-:Y:S02]  /*16e0*/  IMAD R6, R6, UR46, R21 ;  /* 0x0000002e06067c24 */ /* 0x000fe4000f8e0215 */
[----:B------:R-:W-:-:S03]  /*16f0*/  IMAD R13, R12, UR42, RZ ;  /* 0x0000002a0c0d7c24 */ /* 0x000fc6000f8e02ff */
[----:B------:R-:W-:Y:S01]  /*1700*/  SEL R6, R6, RZ, P1 ;  /* 0x000000ff06067207 */ /* 0x000fe20000800000 */
[----:B------:R-:W-:-:S04]  /*1710*/  IMAD R13, R14, UR43, R13 ;  /* 0x0000002b0e0d7c24 */ /* 0x000fc8000f8e020d */
[----:B------:R-:W-:Y:S01]  /*1720*/  IMAD R6, R6, UR47, R13 ;  /* 0x0000002f06067c24 */ /* 0x000fe2000f8e020d */
[----:B------:R-:W-:Y:S02]  /*1730*/  R2UR UR10, R30 ;  /* 0x000000001e0a72ca */ /* 0x000fe400000e0000 */
[----:B------:R-:W-:Y:S02]  /*1740*/  R2UR UR11, R31 ;  /* 0x000000001f0b72ca */ /* 0x000fe400000e0000 */
[----:B------:R-:W-:-:S04]  /*1750*/  LEA.HI R6, R6, R6, RZ, 0x1 ;  /* 0x0000000606067211 */ /* 0x000fc800078f08ff */
[----:B------:R-:W-:-:S05]  /*1760*/  SHF.R.S32.HI R13, RZ, 0x1, R6 ;  /* 0x00000001ff0d7819 */ /* 0x000fca0000011406 */
[----:B------:R-:W-:-:S05]  /*1770*/  IMAD.WIDE R12, R13, 0x2, R10 ;  /* 0x000000020d0c7825 */ /* 0x000fca00078e020a */
[----:B------:R0:W5:Y:S01]  /*1780*/  LDG.E.U16 R21, desc[UR10][R12.64] ;  /* 0x0000000a0c157981 */ /* 0x000162000c1e1500 */
[----:B------:R-:W-:Y:S02]  /*1790*/  MOV R18, UR7 ;  /* 0x0000000700127c02 */ /* 0x000fe40008000f00 */
[----:B------:R-:W-:-:S04]  /*17a0*/  LEA.HI R7, R7, R7, RZ, 0x1 ;  /* 0x0000000707077211 */ /* 0x000fc800078f08ff */
[----:B------:R-:W-:-:S05]  /*17b0*/  SHF.R.S32.HI R7, RZ, 0x1, R7 ;  /* 0x00000001ff077819 */ /* 0x000fca0000011407 */
[----:B------:R-:W-:Y:S01]  /*17c0*/  IMAD.WIDE R26, R7, 0x8, R2 ;  /* 0x00000008071a7825 */ /* 0x000fe200078e0202 */
[----:B--2---:R-:W-:-:S03]  /*17d0*/  PRMT R6, R17, 0x7771, RZ ;  /* 0x0000777111067816 */ /* 0x004fc600000000ff */
[----:B----4-:R-:W-:Y:S01]  /*17e0*/  @P4 FMUL R18, R0, UR4 ;  /* 0x0000000400124c20 */ /* 0x010fe20008400000 */
[----:B------:R-:W-:-:S13]  /*17f0*/  ISETP.NE.AND P4, PT, R6, RZ, PT ;  /* 0x000000ff0600720c */ /* 0x000fda0003f85270 */
[----:B------:R-:W-:Y:S02]  /*1800*/  @P4 R2UR UR10, R30 ;  /* 0x000000001e0a42ca */ /* 0x000fe400000e0000 */
[----:B------:R-:W-:-:S13]  /*1810*/  @P4 R2UR UR11, R31 ;  /* 0x000000001f0b42ca */ /* 0x000fda00000e0000 */
[----:B------:R-:W2:Y:S01]  /*1820*/  @P4 LDG.E R0, desc[UR10][R26.64+0x4] ;  /* 0x0000040a1a004981 */ /* 0x000ea2000c1e1900 */
[----:B------:R-:W-:-:S05]  /*1830*/  VIADD R14, R40, 0x180 ;  /* 0x00000180280e7836 */ /* 0x000fca0000000000 */
[----:B------:R-:W-:-:S05]  /*1840*/  IABS R7, R14 ;  /* 0x0000000e00077213 */ /* 0x000fca0000000000 */
[----:B------:R-:W-:-:S05]  /*1850*/  IMAD.HI.U32 R6, R7, UR6, RZ ;  /* 0x0000000607067c27 */ /* 0x000fca000f8e00ff */
[----:B0-----:R-:W-:Y:S02]  /*1860*/  IADD3 R12, PT, PT, -R6, RZ, RZ ;  /* 0x000000ff060c7210 */ /* 0x001fe40007ffe1ff */
[----:B------:R-:W-:-:S03]  /*1870*/  MOV R16, UR7 ;  /* 0x0000000700107c02 */ /* 0x000fc60008000f00 */
[----:B------:R-:W-:Y:S01]  /*1880*/  IMAD R7, R12, UR9, R7 ;  /* 0x000000090c077c24 */ /* 0x000fe2000f8e0207 */
[----:B------:R-:W-:-:S04]  /*1890*/  LEA.HI R8, R8, R8, RZ, 0x1 ;  /* 0x0000000808087211 */ /* 0x000fc800078f08ff */
[----:B------:R-:W-:-:S05]  /*18a0*/  SHF.R.S32.HI R13, RZ, 0x1, R8 ;  /* 0x00000001ff0d7819 */ /* 0x000fca0000011408 */
[----:B------:R-:W-:Y:S01]  /*18b0*/  IMAD.WIDE R12, R13, 0x8, R2 ;  /* 0x000000080d0c7825 */ /* 0x000fe200078e0202 */
[----:B------:R-:W-:-:S03]  /*18c0*/  MOV R8, UR7 ;  /* 0x0000000700087c02 */ /* 0x000fc60008000f00 */
[----:B---3--:R-:W-:Y:S01]  /*18d0*/  @P0 FMUL R16, R15, UR4 ;  /* 0x000000040f100c20 */ /* 0x008fe20008400000 */
[----:B------:R-:W-:-:S13]  /*18e0*/  ISETP.LT.U32.AND P0, PT, R7, UR9, PT ;  /* 0x0000000907007c0c */ /* 0x000fda000bf01070 */
[----:B------:R-:W-:Y:S01]  /*18f0*/  @!P0 IADD3 R7, PT, PT, R7, -UR9, RZ ;  /* 0x8000000907078c10 */ /* 0x000fe2000fffe0ff */
[----:B------:R-:W-:-:S03]  /*1900*/  @!P0 VIADD R6, R6, 0x1 ;  /* 0x0000000106068836 */ /* 0x000fc60000000000 */
[----:B------:R-:W-:Y:S02]  /*1910*/  ISETP.GE.U32.AND P0, PT, R7, UR9, PT ;  /* 0x0000000907007c0c */ /* 0x000fe4000bf06070 */
[----:B------:R-:W-:-:S11]  /*1920*/  LOP3.LUT R7, R14, UR45, RZ, 0x3c, !PT ;  /* 0x0000002d0e077c12 */ /* 0x000fd6000f8e3cff */
        /* <DEDUP_REMOVED lines=9> */
[----:B------:R-:W-:-:S05]  /*19c0*/  IADD3 R7, PT, PT, -R15, RZ, RZ ;  /* 0x000000ff0f077210 */ /* 0x000fca0007ffe1ff */
[----:B------:R-:W-:-:S05]  /*19d0*/  IMAD R19, R7, UR45, R14 ;  /* 0x0000002d07137c24 */ /* 0x000fca000f8e020e */
[----:B------:R-:W-:-:S05]  /*19e0*/  IABS R7, R19 ;  /* 0x0000001300077213 */ /* 0x000fca0000000000 */
[----:B------:R-:W-:-:S04]  /*19f0*/  IMAD.HI.U32 R6, R7, UR5, RZ ;  /* 0x0000000507067c27 */ /* 0x000fc8000f8e00ff */
[----:B--2---:R-:W-:Y:S01]  /*1a00*/  @P4 FMUL R8, R0, UR4 ;  /* 0x0000000400084c20 */ /* 0x004fe20008400000 */
        /* <DEDUP_REMOVED lines=19> */
[----:B------:R-:W-:Y:S02]  /*1b40*/  R2UR UR10, R30 ;  /* 0x000000001e0a72ca */ /* 0x000fe400000e0000 */
[----:B------:R-:W-:Y:S02]  /*1b50*/  R2UR UR11, R31 ;  /* 0x000000001f0b72ca */ /* 0x000fe400000e0000 */
[----:B------:R-:W-:-:S04]  /*1b60*/  LEA.HI R0, R0, R0, RZ, 0x1 ;  /* 0x0000000000007211 */ /* 0x000fc800078f08ff */
[----:B------:R-:W-:-:S05]  /*1b70*/  SHF.R.S32.HI R7, RZ, 0x1, R0 ;  /* 0x00000001ff077819 */ /* 0x000fca0000011400 */
[----:B------:R-:W-:Y:S02]  /*1b80*/  IMAD.WIDE R6, R7, 0x2, R10 ;  /* 0x0000000207067825 */ /* 0x000fe400078e020a */
[----:B------:R-:W2:Y:S04]  /*1b90*/  LDG.E R32, desc[UR10][R32.64] ;  /* 0x0000000a20207981 */ /* 0x000ea8000c1e1900 */
[----:B------:R0:W4:Y:S01]  /*1ba0*/  LDG.E.U16 R19, desc[UR10][R6.64] ;  /* 0x0000000a06137981 */ /* 0x000122000c1e1500 */
[----:B------:R-:W-:Y:S01]  /*1bb0*/  VIADD R0, R40, 0x1c0 ;  /* 0x000001c028007836 */ /* 0x000fe20000000000 */
[----:B------:R-:W-:Y:S02]  /*1bc0*/  LEA.HI R14, R14, R14, RZ, 0x1 ;  /* 0x0000000e0e0e7211 */ /* 0x000fe400078f08ff */
[----:B------:R-:W5:Y:S02]  /*1bd0*/  LDG.E R29, desc[UR10][R28.64] ;  /* 0x0000000a1c1d7981 */ /* 0x000f64000c1e1900 */
        /* <DEDUP_REMOVED lines=15> */
[----:B------:R-:W-:Y:S02]  /*1cd0*/  IABS R43, R45 ;  /* 0x0000002d002b7213 */ /* 0x000fe40000000000 */
[----:B------:R-:W-:-:S03]  /*1ce0*/  MOV R6, UR7 ;  /* 0x0000000700067c02 */ /* 0x000fc60008000f00 */
[----:B------:R-:W-:-:S04]  /*1cf0*/  IMAD.HI.U32 R7, R43, UR5, RZ ;  /* 0x000000052b077c27 */ /* 0x000fc8000f8e00ff */
        /* <DEDUP_REMOVED lines=12> */
[----:B------:R-:W-:-:S04]  /*1dc0*/  IADD3 R7, PT, PT, R40, 0x200, RZ ;  /* 0x0000020028077810 */ /* 0x000fc80007ffe0ff */
[----:B------:R-:W-:Y:S02]  /*1dd0*/  IABS R44, R7 ;  /* 0x00000007002c7213 */ /* 0x000fe40000000000 */
[----:B------:R-:W-:-:S03]  /*1de0*/  IADD3 R38, PT, PT, -R33, RZ, RZ ;  /* 0x000000ff21267210 */ /* 0x000fc60007ffe1ff */
[----:B------:R-:W-:-:S04]  /*1df0*/  IMAD.HI.U32 R43, R44, UR6, RZ ;  /* 0x000000062c2b7c27 */ /* 0x000fc8000f8e00ff */
[----:B------:R-:W-:Y:S02]  /*1e00*/  IMAD R38, R38, UR46, R45 ;  /* 0x0000002e26267c24 */ /* 0x000fe4000f8e022d */
        /* <DEDUP_REMOVED lines=10> */
[----:B------:R-:W-:Y:S02]  /*1eb0*/  @!P0 IADD3 R43, PT, PT, -R43, RZ, RZ ;  /* 0x000000ff2b2b8210 */ /* 0x000fe40007ffe1ff */
[----:B----4-:R-:W-:-:S04]  /*1ec0*/  PRMT R44, R19, 0x7771, RZ ;  /* 0x00007771132c7816 */ /* 0x010fc800000000ff */
[----:B------:R-:W-:Y:S01]  /*1ed0*/  ISETP.NE.AND P0, PT, R44, RZ, PT ;  /* 0x000000ff2c00720c */ /* 0x000fe20003f05270 */
[----:B------:R-:W-:Y:S01]  /*1ee0*/  IMAD R44, R15, UR42, RZ ;  /* 0x0000002a0f2c7c24 */ /* 0x000fe2000f8e02ff */
[----:B------:R-:W-:-:S11]  /*1ef0*/  SHF.R.S32.HI R15, RZ, 0x1, R14 ;  /* 0x00000001ff0f7819 */ /* 0x000fd6000001140e */
[----:B------:R-:W-:Y:S02]  /*1f00*/  @P0 R2UR UR14, R30 ;  /* 0x000000001e0e02ca */ /* 0x000fe400000e0000 */
[----:B------:R-:W-:Y:S01]  /*1f10*/  @P0 R2UR UR15, R31 ;  /* 0x000000001f0f02ca */ /* 0x000fe200000e0000 */
[----:B------:R-:W-:-:S12]  /*1f20*/  IMAD.WIDE R14, R15, 0x8, R2 ;  /* 0x000000080f0e7825 */ /* 0x000fd800078e0202 */
[----:B------:R-:W3:Y:S01]  /*1f30*/  @P0 LDG.E R47, desc[UR14][R14.64+0x4] ;  /* 0x0000040e0e2f0981 */ /* 0x000ee2000c1e1900 */
[----:B------:R-:W-:Y:S02]  /*1f40*/  SEL R43, R39, R43, !P5 ;  /* 0x0000002b272b7207 */ /* 0x000fe40006800000 */
[----:B------:R-:W-:Y:S02]  /*1f50*/  SEL R33, R33, RZ, P2 ;  /* 0x000000ff21217207 */ /* 0x000fe40001000000 */
[----:B------:R-:W-:Y:S02]  /*1f60*/  IADD3 R48, PT, PT, -R43, RZ, RZ ;  /* 0x000000ff2b307210 */ /* 0x000fe40007ffe1ff */
[----:B------:R-:W-:Y:S01]  /*1f70*/  SEL R38, R38, RZ, P1 ;  /* 0x000000ff26267207 */ /* 0x000fe20000800000 */
[----:B------:R-:W-:Y:S02]  /*1f80*/  IMAD R33, R33, UR43, R44 ;  /* 0x0000002b21217c24 */ /* 0x000fe4000f8e022c */
[----:B------:R-:W-:Y:S01]  /*1f90*/  IMAD R45, R48, UR45, R7 ;  /* 0x0000002d302d7c24 */ /* 0x000fe2000f8e0207 */
[----:B------:R-:W-:Y:S01]  /*1fa0*/  PRMT R41, R41, 0x7770, RZ ;  /* 0x0000777029297816 */ /* 0x000fe200000000ff */
[----:B------:R-:W-:Y:S01]  /*1fb0*/  IMAD R44, R38, UR47, R33 ;  /* 0x0000002f262c7c24 */ /* 0x000fe2000f8e0221 */
[----:B------:R-:W4:Y:S04]  /*1fc0*/  LDG.E R14, desc[UR12][R14.64] ;  /* 0x0000000c0e0e7981 */ /* 0x000f28000c1e1900 */
[----:B------:R0:W4:Y:S04]  /*1fd0*/  LDG.E R33, desc[UR10][R34.64] ;  /* 0x0000000a22217981 */ /* 0x000128000c1e1900 */
[----:B------:R1:W5:Y:S01]  /*1fe0*/  LDG.E R38, desc[UR12][R24.64] ;  /* 0x0000000c18267981 */ /* 0x000362000c1e1900 */
[----:B0-----:R-:W-:-:S03]  /*1ff0*/  IABS R35, R45 ;  /* 0x0000002d00237213 */ /* 0x001fc60000000000 */
[----:B------:R0:W4:Y:S02]  /*2000*/  LDG.E R34, desc[UR12][R26.64] ;  /* 0x0000000c1a227981 */ /* 0x000124000c1e1900 */
[----:B------:R-:W-:-:S05]  /*2010*/  IMAD.HI.U32 R48, R35, UR5, RZ ;  /* 0x0000000523307c27 */ /* 0x000fca000f8e00ff */
[----:B------:R-:W-:Y:S01]  /*2020*/  IADD3 R50, PT, PT, -R48, RZ, RZ ;  /* 0x000000ff30327210 */ /* 0x000fe20007ffe1ff */
[----:B-1----:R-:W-:-:S04]  /*2030*/  IMAD.U32 R24, RZ, RZ, UR7 ;  /* 0x00000007ff187e24 */ /* 0x002fc8000f8e00ff */
[----:B------:R-:W-:Y:S01]  /*2040*/  IMAD R25, R50, UR8, R35 ;  /* 0x0000000832197c24 */ /* 0x000fe2000f8e0223 */
[----:B------:R-:W-:Y:S02]  /*2050*/  IADD3 R35, PT, PT, R40, 0x240, RZ ;  /* 0x0000024028237810 */ /* 0x000fe40007ffe0ff */
[----:B0-----:R-:W-:Y:S02]  /*2060*/  LOP3.LUT R26, R45, UR46, RZ, 0x3c, !PT ;  /* 0x0000002e2d1a7c12 */ /* 0x001fe4000f8e3cff */
[----:B------:R-:W-:Y:S02]  /*2070*/  IABS R27, R35 ;  /* 0x00000023001b7213 */ /* 0x000fe40000000000 */
[----:B------:R-:W-:Y:S02]  /*2080*/  LEA.HI R44, R44, R44, RZ, 0x1 ;  /* 0x0000002c2c2c7211 */ /* 0x000fe400078f08ff */
[----:B------:R-:W-:Y:S01]  /*2090*/  P2R R46, PR, RZ, 0x8 ;  /* 0x00000008ff2e7803 */ /* 0x000fe20000000000 */
[----:B---3--:R-:W-:Y:S01]  /*20a0*/  @P0 FMUL R24, R47, UR4 ;  /* 0x000000042f180c20 */ /* 0x008fe20008400000 */
[----:B------:R-:W-:-:S13]  /*20b0*/  ISETP.LT.U32.AND P0, PT, R25, UR8, PT ;  /* 0x0000000819007c0c */ /* 0x000fda000bf01070 */
[----:B------:R-:W-:Y:S01]  /*20c0*/  @!P0 VIADD R25, R25, -UR8 ;  /* 0x8000000819198c36 */ /* 0x000fe20008000000 */
[----:B------:R-:W-:-:S04]  /*20d0*/  @!P0 IADD3 R48, PT, PT, R48, 0x1, RZ ;  /* 0x0000000130308810 */ /* 0x000fc80007ffe0ff */
[----:B------:R-:W-:Y:S02]  /*20e0*/  ISETP.GE.U32.AND P0, PT, R25, UR8, PT ;  /* 0x0000000819007c0c */ /* 0x000fe4000bf06070 */
[----:B------:R0:W3:Y:S11]  /*20f0*/  LDG.E R25, desc[UR10][R12.64] ;  /* 0x0000000a0c197981 */ /* 0x0000f6000c1e1900 */
[----:B------:R-:W-:-:S02]  /*2100*/  @P0 IADD3 R48, PT, PT, R48, 0x1, RZ ;  /* 0x0000000130300810 */ /* 0x000fc40007ffe0ff */
[----:B------:R-:W-:Y:S01]  /*2110*/  ISETP.GE.AND P0, PT, R26, RZ, PT ;  /* 0x000000ff1a00720c */ /* 0x000fe20003f06270 */
[----:B------:R-:W-:-:S04]  /*2120*/  IMAD.HI.U32 R26, R27, UR6, RZ ;  /* 0x000000061b1a7c27 */ /* 0x000fc8000f8e00ff */
[----:B------:R-:W-:-:S04]  /*2130*/  IMAD.MOV R28, RZ, RZ, -R26 ;  /* 0x000000ffff1c7224 */ /* 0x000fc800078e0a1a */
[----:B------:R-:W-:-:S04]  /*2140*/  IMAD R27, R28, UR9, R27 ;  /* 0x000000091c1b7c24 */ /* 0x000fc8000f8e021b */
[----:B------:R-:W-:Y:S02]  /*2150*/  @!P0 IADD3 R48, PT, PT, -R48, RZ, RZ ;  /* 0x000000ff30308210 */ /* 0x000fe40007ffe1ff */
[----:B------:R-:W-:-:S13]  /*2160*/  ISETP.LT.U32.AND P0, PT, R27, UR9, PT ;  /* 0x000000091b007c0c */ /* 0x000fda000bf01070 */
[----:B------:R-:W-:Y:S01]  /*2170*/  @!P0 VIADD R27, R27, -UR9 ;  /* 0x800000091b1b8c36 */ /* 0x000fe20008000000 */
[----:B------:R-:W-:-:S04]  /*2180*/  @!P0 IADD3 R26, PT, PT, R26, 0x1, RZ ;  /* 0x000000011a1a8810 */ /* 0x000fc80007ffe0ff */
[----:B------:R-:W-:Y:S02]  /*2190*/  ISETP.GE.U32.AND P0, PT, R27, UR9, PT ;  /* 0x000000091b007c0c */ /* 0x000fe4000bf06070 */
[----:B0-----:R-:W-:-:S11]  /*21a0*/  LOP3.LUT R12, R35, UR45, RZ, 0x3c, !PT ;  /* 0x0000002d230c7c12 */ /* 0x001fd6000f8e3cff */
[----:B------:R-:W-:Y:S02]  /*21b0*/  @P0 IADD3 R26, PT, PT, R26, 0x1, RZ ;  /* 0x000000011a1a0810 */ /* 0x000fe40007ffe0ff */
[----:B------:R-:W-:Y:S02]  /*21c0*/  ISETP.GE.AND P0, PT, R12, RZ, PT ;  /* 0x000000ff0c00720c */ /* 0x000fe40003f06270 */
[----:B------:R-:W-:-:S11]  /*21d0*/  SEL R47, R9, R48, !P6 ;  /* 0x00000030092f7207 */ /* 0x000fd60007000000 */
[----:B------:R-:W-:-:S04]  /*21e0*/  @!P0 IADD3 R26, PT, PT, -R26, RZ, RZ ;  /* 0x000000ff1a1a8210 */ /* 0x000fc80007ffe1ff */
[----:B------:R-:W-:Y:S01]  /*21f0*/  SEL R28, R39, R26, !P5 ;  /* 0x0000001a271c7207 */ /* 0x000fe20006800000 */
[----:B------:R-:W-:-:S03]  /*2200*/  IMAD.MOV R12, RZ, RZ, -R47 ;  /* 0x000000ffff0c7224 */ /* 0x000fc600078e0a2f */
[----:B------:R-:W-:Y:S01]  /*2210*/  IADD3 R26, PT, PT, -R28, RZ, RZ ;  /* 0x000000ff1c1a7210 */ /* 0x000fe20007ffe1ff */
[----:B------:R-:W-:-:S04]  /*2220*/  IMAD R27, R12, UR46, R45 ;  /* 0x0000002e0c1b7c24 */ /* 0x000fc8000f8e022d */
[----:B------:R-:W-:-:S05]  /*2230*/  IMAD R45, R26, UR45, R35 ;  /* 0x0000002d1a2d7c24 */ /* 0x000fca000f8e0223 */
[----:B------:R-:W-:-:S05]  /*2240*/  IABS R26, R45 ;  /* 0x0000002d001a7213 */ /* 0x000fca0000000000 */
[----:B------:R-:W-:-:S05]  /*2250*/  IMAD.HI.U32 R48, R26, UR5, RZ ;  /* 0x000000051a307c27 */ /* 0x000fca000f8e00ff */
[----:B------:R-:W-:Y:S02]  /*2260*/  IADD3 R49, PT, PT, -R48, RZ, RZ ;  /* 0x000000ff30317210 */ /* 0x000fe40007ffe1ff */
[----:B------:R-:W-:-:S03]  /*2270*/  SHF.R.S32.HI R13, RZ, 0x1, R44 ;  /* 0x00000001ff0d7819 */ /* 0x000fc6000001142c */
[----:B------:R-:W-:Y:S01]  /*2280*/  IMAD R26, R49, UR8, R26 ;  /* 0x00000008311a7c24 */ /* 0x000fe2000f8e021a */
[----:B------:R-:W-:Y:S01]  /*2290*/  ISETP.NE.AND P0, PT, R41, RZ, PT ;  /* 0x000000ff2900720c */ /* 0x000fe20003f05270 */
[----:B------:R-:W-:-:S03]  /*22a0*/  IMAD.WIDE R12, R13, 0x2, R10 ;  /* 0x000000020d0c7825 */ /* 0x000fc600078e020a */
[----:B------:R-:W-:Y:S02]  /*22b0*/  ISETP.LT.U32.AND P5, PT, R26, UR8, PT ;  /* 0x000000081a007c0c */ /* 0x000fe4000bfa1070 */
[----:B------:R-:W-:Y:S01]  /*22c0*/  IADD3 R41, PT, PT, R40, 0x280, RZ ;  /* 0x0000028028297810 */ /* 0x000fe20007ffe0ff */
[----:B------:R0:W4:Y:S03]  /*22d0*/  LDG.E.U16 R15, desc[UR10][R12.64] ;  /* 0x0000000a0c0f7981 */ /* 0x000126000c1e1500 */
[----:B0-----:R-:W-:-:S07]  /*22e0*/  IABS R13, R41 ;  /* 0x00000029000d7213 */ /* 0x001fce0000000000 */
[----:B------:R-:W-:Y:S02]  /*22f0*/  @!P5 VIADD R26, R26, -UR8 ;  /* 0x800000081a1adc36 */ /* 0x000fe40008000000 */
[----:B------:R-:W-:-:S03]  /*2300*/  IMAD.HI.U32 R12, R13, UR6, RZ ;  /* 0x000000060d0c7c27 */ /* 0x000fc6000f8e00ff */
[----:B------:R-:W-:Y:S02]  /*2310*/  ISETP.GE.U32.AND P3, PT, R26, UR8, PT ;  /* 0x000000081a007c0c */ /* 0x000fe4000bf66070 */
[----:B------:R-:W-:-:S05]  /*2320*/  IADD3 R26, PT, PT, -R12, RZ, RZ ;  /* 0x000000ff0c1a7210 */ /* 0x000fca0007ffe1ff */
[----:B------:R-:W-:-:S05]  /*2330*/  IMAD R13, R26, UR9, R13 ;  /* 0x000000091a0d7c24 */ /* 0x000fca000f8e020d */
[----:B------:R-:W-:Y:S02]  /*2340*/  ISETP.LT.U32.AND P6, PT, R13, UR9, PT ;  /* 0x000000090d007c0c */ /* 0x000fe4000bfc1070 */
[----:B------:R-:W-:Y:S02]  /*2350*/  IADD3 R26, PT, PT, R40, 0x2c0, RZ ;  /* 0x000002c0281a7810 */ /* 0x000fe40007ffe0ff */
[----:B------:R-:W-:Y:S02]  /*2360*/  LOP3.LUT R44, R45, UR46, RZ, 0x3c, !PT ;  /* 0x0000002e2d2c7c12 */ /* 0x000fe4000f8e3cff */
[----:B------:R-:W-:Y:S02]  /*2370*/  IABS R40, R26 ;  /* 0x0000001a00287213 */ /* 0x000fe40000000000 */
[----:B------:R-:W-:Y:S02]  /*2380*/  ISETP.GE.AND P4, PT, R44, RZ, PT ;  /* 0x000000ff2c00720c */ /* 0x000fe40003f86270 */
[----:B------:R-:W-:-:S03]  /*2390*/  P2R R44, PR, RZ, 0x8 ;  /* 0x00000008ff2c7803 */ /* 0x000fc60000000000 */
[----:B------:R-:W-:-:S04]  /*23a0*/  @!P6 IADD3 R13, PT, PT, R13, -UR9, RZ ;  /* 0x800000090d0dec10 */ /* 0x000fc8000fffe0ff */
[----:B------:R-:W-:Y:S01]  /*23b0*/  ISETP.GE.U32.AND P3, PT, R13, UR9, PT ;  /* 0x000000090d007c0c */ /* 0x000fe2000bf66070 */
        /* <DEDUP_REMOVED lines=9> */
[----:B------:R-:W-:-:S10]  /*2450*/  @!P5 VIADD R48, R48, 0x1 ;  /* 0x000000013030d836 */ /* 0x000fd40000000000 */
[----:B------:R-:W-:Y:S02]  /*2460*/  @P6 IADD3 R13, PT, PT, R13, 0x1, RZ ;  /* 0x000000010d0d6810 */ /* 0x000fe40007ffe0ff */
[----:B------:R-:W-:Y:S02]  /*2470*/  ISETP.GE.AND P6, PT, R40, RZ, PT ;  /* 0x000000ff2800720c */ /* 0x000fe40003fc6270 */
[----:B------:R-:W-:-:S04]  /*2480*/  LOP3.LUT R40, R26, UR45, RZ, 0x3c, !PT ;  /* 0x0000002d1a287c12 */ /* 0x000fc8000f8e3cff */
[----:B------:R-:W-:Y:S01]  /*2490*/  ISETP.GE.AND P5, PT, R40, RZ, PT ;  /* 0x000000ff2800720c */ /* 0x000fe20003fa6270 */
[----:B------:R-:W-:-:S12]  /*24a0*/  @P3 VIADD R12, R12, 0x1 ;  /* 0x000000010c0c3836 */ /* 0x000fd80000000000 */
[----:B------:R-:W-:Y:S02]  /*24b0*/  @!P5 IADD3 R13, PT, PT, -R13, RZ, RZ ;  /* 0x000000ff0d0dd210 */ /* 0x000fe40007ffe1ff */
[----:B------:R-:W-:Y:S02]  /*24c0*/  ISETP.NE.AND P5, PT, R44, RZ, PT ;  /* 0x000000ff2c00720c */ /* 0x000fe40003fa5270 */
[----:B------:R-:W-:Y:S02]  /*24d0*/  @!P6 IADD3 R12, PT, PT, -R12, RZ, RZ ;  /* 0x000000ff0c0ce210 */ /* 0x000fe40007ffe1ff */
[----:B------:R-:W-:-:S04]  /*24e0*/  ISETP.NE.AND P6, PT, RZ, UR45, PT ;  /* 0x0000002dff007c0c */ /* 0x000fc8000bfc5270 */
[----:B------:R-:W-:-:S05]  /*24f0*/  SEL R44, R39, R12, !P6 ;  /* 0x0000000c272c7207 */ /* 0x000fca0007000000 */
[----:B------:R-:W-:Y:S02]  /*2500*/  @P5 IADD3 R48, PT, PT, R48, 0x1, RZ ;  /* 0x0000000130305810 */ /* 0x000fe40007ffe0ff */
[----:B------:R-:W-:Y:S02]  /*2510*/  SEL R39, R39, R13, !P6 ;  /* 0x0000000d27277207 */ /* 0x000fe40007000000 */
[----:B------:R-:W-:Y:S01]  /*2520*/  ISETP.NE.AND P6, PT, RZ, UR46, PT ;  /* 0x0000002eff007c0c */ /* 0x000fe2000bfc5270 */
[----:B------:R-:W-:-:S05]  /*2530*/  @!P4 IMAD.MOV R48, RZ, RZ, -R48 ;  /* 0x000000ffff30c224 */ /* 0x000fca00078e0a30 */
[----:B------:R-:W-:Y:S02]  /*2540*/  SEL R48, R9, R48, !P6 ;  /* 0x0000003009307207 */ /* 0x000fe40007000000 */
[----:B------:R-:W-:Y:S02]  /*2550*/  ISETP.NE.AND P3, PT, R46, RZ, PT ;  /* 0x000000ff2e00720c */ /* 0x000fe40003f65270 */
[----:B------:R-:W-:Y:S02]  /*2560*/  IADD3 R40, PT, PT, -R48, RZ, RZ ;  /* 0x000000ff30287210 */ /* 0x000fe40007ffe1ff */
[----:B------:R-:W-:-:S03]  /*2570*/  SEL R43, R43, RZ, P3 ;  /* 0x000000ff2b2b7207 */ /* 0x000fc60001800000 */
[----:B------:R-:W-:Y:S01]  /*2580*/  IMAD R45, R40, UR46, R45 ;  /* 0x0000002e282d7c24 */ /* 0x000fe2000f8e022d */
[----:B------:R-:W-:Y:S01]  /*2590*/  IADD3 R40, PT, PT, -R44, RZ, RZ ;  /* 0x000000ff2c287210 */ /* 0x000fe20007ffe1ff */
[----:B------:R-:W-:-:S04]  /*25a0*/  IMAD R12, R43, UR42, RZ ;  /* 0x0000002a2b0c7c24 */ /* 0x000fc8000f8e02ff */
[----:B------:R-:W-:Y:S01]  /*25b0*/  IMAD R43, R40, UR45, R41 ;  /* 0x0000002d282b7c24 */ /* 0x000fe2000f8e0229 */
[----:B------:R-:W-:-:S04]  /*25c0*/  SEL R47, R47, RZ, P2 ;  /* 0x000000ff2f2f7207 */ /* 0x000fc80001000000 */
[----:B------:R-:W-:Y:S01]  /*25d0*/  IABS R46, R43 ;  /* 0x0000002b002e7213 */ /* 0x000fe20000000000 */
[----:B------:R-:W-:-:S04]  /*25e0*/  IMAD R12, R47, UR43, R12 ;  /* 0x0000002b2f0c7c24 */ /* 0x000fc8000f8e020c */
[----:B------:R-:W-:-:S04]  /*25f0*/  IMAD.HI.U32 R40, R46, UR5, RZ ;  /* 0x000000052e287c27 */ /* 0x000fc8000f8e00ff */
[----:B------:R-:W-:-:S04]  /*2600*/  IMAD.MOV R47, RZ, RZ, -R40 ;  /* 0x000000ffff2f7224 */ /* 0x000fc800078e0a28 */
[----:B------:R-:W-:Y:S01]  /*2610*/  IMAD R46, R47, UR8, R46 ;  /* 0x000000082f2e7c24 */ /* 0x000fe2000f8e022e */
[----:B------:R-:W-:-:S04]  /*2620*/  SEL R27, R27, RZ, P1 ;  /* 0x000000ff1b1b7207 */ /* 0x000fc80000800000 */
[----:B------:R-:W-:Y:S01]  /*2630*/  ISETP.LT.U32.AND P4, PT, R46, UR8, PT ;  /* 0x000000082e007c0c */ /* 0x000fe2000bf81070 */
[----:B------:R-:W-:-:S05]  /*2640*/  IMAD R12, R27, UR47, R12 ;  /* 0x0000002f1b0c7c24 */ /* 0x000fca000f8e020c */
[----:B------:R-:W-:-:S04]  /*2650*/  LEA.HI R12, R12, R12, RZ, 0x1 ;  /* 0x0000000c0c0c7211 */ /* 0x000fc800078f08ff */
[----:B------:R-:W-:-:S03]  /*2660*/  SHF.R.S32.HI R13, RZ, 0x1, R12 ;  /* 0x00000001ff0d7819 */ /* 0x000fc6000001140c */
[----:B------:R-:W-:Y:S02]  /*2670*/  @!P4 IADD3 R46, PT, PT, R46, -UR8, RZ ;  /* 0x800000082e2ecc10 */ /* 0x000fe4000fffe0ff */
[----:B------:R-:W-:Y:S02]  /*2680*/  @!P4 IADD3 R40, PT, PT, R40, 0x1, RZ ;  /* 0x000000012828c810 */ /* 0x000fe40007ffe0ff */
[----:B------:R-:W-:Y:S01]  /*2690*/  ISETP.GE.U32.AND P4, PT, R46, UR8, PT ;  /* 0x000000082e007c0c */ /* 0x000fe2000bf86070 */
[----:B------:R-:W-:Y:S01]  /*26a0*/  IMAD.WIDE R12, R13, 0x2, R10 ;  /* 0x000000020d0c7825 */ /* 0x000fe200078e020a */
[----:B------:R-:W-:-:S04]  /*26b0*/  SEL R28, R28, RZ, P3 ;  /* 0x000000ff1c1c7207 */ /* 0x000fc80001800000 */
[----:B------:R0:W3:Y:S01]  /*26c0*/  LDG.E.U16 R27, desc[UR10][R12.64] ;  /* 0x0000000a0c1b7981 */ /* 0x0000e2000c1e1500 */
[----:B------:R-:W-:Y:S02]  /*26d0*/  SEL R48, R48, RZ, P2 ;  /* 0x000000ff30307207 */ /* 0x000fe40001000000 */
[----:B------:R-:W-:-:S04]  /*26e0*/  SEL R45, R45, RZ, P1 ;  /* 0x000000ff2d2d7207 */ /* 0x000fc80000800000 */
[----:B------:R-:W-:Y:S01]  /*26f0*/  @P4 VIADD R40, R40, 0x1 ;  /* 0x0000000128284836 */ /* 0x000fe20000000000 */
[----:B0-----:R-:W-:Y:S01]  /*2700*/  LOP3.LUT R12, R43, UR46, RZ, 0x3c, !PT ;  /* 0x0000002e2b0c7c12 */ /* 0x001fe2000f8e3cff */
[----:B------:R-:W-:-:S03]  /*2710*/  IMAD R13, R28, UR42, RZ ;  /* 0x0000002a1c0d7c24 */ /* 0x000fc6000f8e02ff */
[----:B------:R-:W-:Y:S01]  /*2720*/  ISETP.GE.AND P4, PT, R12, RZ, PT ;  /* 0x000000ff0c00720c */ /* 0x000fe20003f86270 */
[----:B------:R-:W-:-:S04]  /*2730*/  IMAD R48, R48, UR43, R13 ;  /* 0x0000002b30307c24 */ /* 0x000fc8000f8e020d */
[----:B------:R-:W-:Y:S01]  /*2740*/  IMAD R45, R45, UR47, R48 ;  /* 0x0000002f2d2d7c24 */ /* 0x000fe2000f8e0230 */
[----:B------:R-:W-:-:S04]  /*2750*/  IADD3 R47, PT, PT, -R39, RZ, RZ ;  /* 0x000000ff272f7210 */ /* 0x000fc80007ffe1ff */
[----:B------:R-:W-:-:S03]  /*2760*/  LEA.HI R45, R45, R45, RZ, 0x1 ;  /* 0x0000002d2d2d7211 */ /* 0x000fc600078f08ff */
[----:B------:R-:W-:Y:S02]  /*2770*/  @!P4 IADD3 R40, PT, PT, -R40, RZ, RZ ;  /* 0x000000ff2828c210 */ /* 0x000fe40007ffe1ff */
[----:B------:R-:W-:Y:S02]  /*2780*/  SHF.R.S32.HI R13, RZ, 0x1, R45 ;  /* 0x00000001ff0d7819 */ /* 0x000fe4000001142d */
[----:B------:R-:W-:Y:S01]  /*2790*/  SEL R45, R9, R40, !P6 ;  /* 0x00000028092d7207 */ /* 0x000fe20007000000 */
[----:B------:R-:W-:-:S04]  /*27a0*/  IMAD R40, R47, UR45, R26 ;  /* 0x0000002d2f287c24 */ /* 0x000fc8000f8e021a */
[----:B------:R-:W-:Y:S01]  /*27b0*/  IMAD.MOV R46, RZ, RZ, -R45 ;  /* 0x000000ffff2e7224 */ /* 0x000fe200078e0a2d */
[----:B------:R-:W-:-:S03]  /*27c0*/  IABS R47, R40 ;  /* 0x00000028002f7213 */ /* 0x000fc60000000000 */
[----:B------:R-:W-:Y:S02]  /*27d0*/  IMAD R43, R46, UR46, R43 ;  /* 0x0000002e2e2b7c24 */ /* 0x000fe4000f8e022b */
[----:B------:R-:W-:-:S05]  /*27e0*/  IMAD.HI.U32 R46, R47, UR5, RZ ;  /* 0x000000052f2e7c27 */ /* 0x000fca000f8e00ff */
[----:B------:R-:W-:-:S05]  /*27f0*/  IADD3 R48, PT, PT, -R46, RZ, RZ ;  /* 0x000000ff2e307210 */ /* 0x000fca0007ffe1ff */
[----:B------:R-:W-:-:S05]  /*2800*/  IMAD R47, R48, UR8, R47 ;  /* 0x00000008302f7c24 */ /* 0x000fca000f8e022f */
[----:B------:R-:W-:Y:S02]  /*2810*/  ISETP.LT.U32.AND P4, PT, R47, UR8, PT ;  /* 0x000000082f007c0c */ /* 0x000fe4000bf81070 */
[----:B------:R-:W-:Y:S02]  /*2820*/  SEL R44, R44, RZ, P3 ;  /* 0x000000ff2c2c7207 */ /* 0x000fe40001800000 */
[----:B------:R-:W-:-:S03]  /*2830*/  SEL R45, R45, RZ, P2 ;  /* 0x000000ff2d2d7207 */ /* 0x000fc60001000000 */
[----:B------:R-:W-:Y:S01]  /*2840*/  IMAD R44, R44, UR42, RZ ;  /* 0x0000002a2c2c7c24 */ /* 0x000fe2000f8e02ff */
[----:B------:R-:W-:-:S03]  /*2850*/  SEL R43, R43, RZ, P1 ;  /* 0x000000ff2b2b7207 */ /* 0x000fc60000800000 */
[----:B------:R-:W-:Y:S02]  /*2860*/  IMAD R44, R45, UR43, R44 ;  /* 0x0000002b2d2c7c24 */ /* 0x000fe4000f8e022c */
[----:B------:R-:W-:Y:S01]  /*2870*/  @!P4 IADD3 R47, PT, PT, R47, -UR8, RZ ;  /* 0x800000082f2fcc10 */ /* 0x000fe2000fffe0ff */
[----:B------:R-:W-:Y:S02]  /*2880*/  @!P4 VIADD R46, R46, 0x1 ;  /* 0x000000012e2ec836 */ /* 0x000fe40000000000 */
[----:B------:R-:W-:Y:S01]  /*2890*/  IMAD R43, R43, UR47, R44 ;  /* 0x0000002f2b2b7c24 */ /* 0x000fe2000f8e022c */
[----:B------:R-:W-:Y:S01]  /*28a0*/  ISETP.GE.U32.AND P4, PT, R47, UR8, PT ;  /* 0x000000082f007c0c */ /* 0x000fe2000bf86070 */
[----:B------:R-:W-:Y:S01]  /*28b0*/  IMAD.WIDE R12, R13, 0x2, R10 ;  /* 0x000000020d0c7825 */ /* 0x000fe200078e020a */
[----:B------:R-:W-:Y:S02]  /*28c0*/  R2UR UR8, R30 ;  /* 0x000000001e0872ca */ /* 0x000fe400000e0000 */
[----:B------:R-:W-:-:S02]  /*28d0*/  LEA.HI R43, R43, R43, RZ, 0x1 ;  /* 0x0000002b2b2b7211 */ /* 0x000fc400078f08ff */
[----:B------:R-:W-:Y:S01]  /*28e0*/  R2UR UR9, R31 ;  /* 0x000000001f0972ca */ /* 0x000fe200000e0000 */
[----:B------:R0:W3:Y:S06]  /*28f0*/  LDG.E.U16 R28, desc[UR10][R12.64] ;  /* 0x0000000a0c1c7981 */ /* 0x0000ec000c1e1500 */
[----:B------:R-:W-:Y:S02]  /*2900*/  @P4 IADD3 R46, PT, PT, R46, 0x1, RZ ;  /* 0x000000012e2e4810 */ /* 0x000fe40007ffe0ff */
[----:B0-----:R-:W-:Y:S02]  /*2910*/  LOP3.LUT R12, R40, UR46, RZ, 0x3c, !PT ;  /* 0x0000002e280c7c12 */ /* 0x001fe4000f8e3cff */
[----:B------:R-:W-:-:S02]  /*2920*/  SHF.R.S32.HI R13, RZ, 0x1, R43 ;  /* 0x00000001ff0d7819 */ /* 0x000fc4000001142b */
[----:B------:R-:W-:-:S03]  /*2930*/  ISETP.GE.AND P4, PT, R12, RZ, PT ;  /* 0x000000ff0c00720c */ /* 0x000fc60003f86270 */
[----:B------:R-:W-:-:S06]  /*2940*/  IMAD.WIDE R12, R13, 0x2, R10 ;  /* 0x000000020d0c7825 */ /* 0x000fcc00078e020a */
[----:B------:R4:W3:Y:S01]  /*2950*/  LDG.E.U16 R12, desc[UR8][R12.64] ;  /* 0x000000080c0c7981 */ /* 0x0008e2000c1e1500 */
[----:B------:R-:W-:Y:S02]  /*2960*/  PRMT R5, R5, 0x7770, RZ ;  /* 0x0000777005057816 */ /* 0x000fe400000000ff */
[----:B------:R-:W-:Y:S02]  /*2970*/  PRMT R23, R23, 0x7770, RZ ;  /* 0x0000777017177816 */ /* 0x000fe400000000ff */
[----:B------:R-:W-:Y:S02]  /*2980*/  @!P4 IADD3 R46, PT, PT, -R46, RZ, RZ ;  /* 0x000000ff2e2ec210 */ /* 0x000fe40007ffe1ff */
[----:B------:R-:W-:Y:S02]  /*2990*/  SEL R44, R39, RZ, P3 ;  /* 0x000000ff272c7207 */ /* 0x000fe40001800000 */
[----:B------:R-:W-:Y:S01]  /*29a0*/  ISETP.NE.AND P3, PT, R5, RZ, PT ;  /* 0x000000ff0500720c */ /* 0x000fe20003f65270 */
[----:B--2---:R-:W-:Y:S01]  /*29b0*/  FMUL R5, R32, UR4 ;  /* 0x0000000420057c20 */ /* 0x004fe20008400000 */
[----:B------:R-:W-:Y:S01]  /*29c0*/  SEL R43, R9, R46, !P6 ;  /* 0x0000002e092b7207 */ /* 0x000fe20007000000 */
[----:B-----5:R-:W-:Y:S01]  /*29d0*/  FMUL R9, R38, UR4 ;  /* 0x0000000426097c20 */ /* 0x020fe20008400000 */
[----:B------:R-:W-:-:S02]  /*29e0*/  ISETP.NE.AND P5, PT, R23, RZ, PT ;  /* 0x000000ff1700720c */ /* 0x000fc40003fa5270 */
[----:B------:R-:W-:Y:S02]  /*29f0*/  PRMT R21, R21, 0x7770, RZ ;  /* 0x0000777015157816 */ /* 0x000fe400000000ff */
[----:B----4-:R-:W-:Y:S02]  /*2a00*/  PRMT R13, R15, 0x7771, RZ ;  /* 0x000077710f0d7816 */ /* 0x010fe400000000ff */
[-C--:B------:R-:W-:Y:S02]  /*2a10*/  FSEL R5, R5, R4.reuse, P5 ;  /* 0x0000000405057208 */ /* 0x080fe40002800000 */
[----:B------:R-:W-:Y:S02]  /*2a20*/  PRMT R17, R17, 0x7770, RZ ;  /* 0x0000777011117816 */ /* 0x000fe400000000ff */
[----:B------:R-:W-:Y:S01]  /*2a30*/  ISETP.NE.AND P5, PT, R21, RZ, PT ;  /* 0x000000ff1500720c */ /* 0x000fe20003fa5270 */
[----:B------:R-:W-:Y:S01]  /*2a40*/  FMUL R21, R29, UR4 ;  /* 0x000000041d157c20 */ /* 0x000fe20008400000 */
[----:B------:R-:W-:-:S02]  /*2a50*/  FSEL R9, R9, R4, P0 ;  /* 0x0000000409097208 */ /* 0x000fc40000000000 */
[----:B------:R-:W-:Y:S01]  /*2a60*/  ISETP.NE.AND P0, PT, R13, RZ, PT ;  /* 0x000000ff0d00720c */ /* 0x000fe20003f05270 */
[----:B------:R-:W-:Y:S01]  /*2a70*/  FMUL R13, R34, UR4 ;  /* 0x00000004220d7c20 */ /* 0x000fe20008400000 */
[----:B------:R-:W-:Y:S02]  /*2a80*/  PRMT R19, R19, 0x7770, RZ ;  /* 0x0000777013137816 */ /* 0x000fe400000000ff */
[----:B------:R-:W-:Y:S02]  /*2a90*/  ISETP.NE.AND P4, PT, R17, RZ, PT ;  /* 0x000000ff1100720c */ /* 0x000fe40003f85270 */
[-C--:B------:R-:W-:Y:S02]  /*2aa0*/  FSEL R21, R21, R4.reuse, P3 ;  /* 0x0000000415157208 */ /* 0x080fe40001800000 */
[----:B------:R-:W-:Y:S02]  /*2ab0*/  ISETP.NE.AND P3, PT, R19, RZ, PT ;  /* 0x000000ff1300720c */ /* 0x000fe40003f65270 */
[----:B------:R-:W-:-:S02]  /*2ac0*/  FSEL R19, R13, R4, P4 ;  /* 0x000000040d137208 */ /* 0x000fc40002000000 */
[----:B------:R-:W-:Y:S01]  /*2ad0*/  PRMT R42, R42, 0x7770, RZ ;  /* 0x000077702a2a7816 */ /* 0x000fe200000000ff */
[----:B------:R-:W-:Y:S01]  /*2ae0*/  FMUL R33, R33, UR4 ;  /* 0x0000000421217c20 */ /* 0x000fe20008400000 */
[----:B------:R-:W-:Y:S02]  /*2af0*/  LEA.HI R0, R0, R0, RZ, 0x1 ;  /* 0x0000000000007211 */ /* 0x000fe400078f08ff */
[----:B------:R-:W-:Y:S01]  /*2b00*/  ISETP.NE.AND P6, PT, R42, RZ, PT ;  /* 0x000000ff2a00720c */ /* 0x000fe20003fc5270 */
[----:B------:R-:W-:Y:S01]  /*2b10*/  IMAD R44, R44, UR42, RZ ;  /* 0x0000002a2c2c7c24 */ /* 0x000fe2000f8e02ff */
[----:B------:R-:W-:Y:S02]  /*2b20*/  @P0 R2UR UR10, R30 ;  /* 0x000000001e0a02ca */ /* 0x000fe400000e0000 */
[----:B------:R-:W-:Y:S02]  /*2b30*/  @P0 R2UR UR11, R31 ;  /* 0x000000001f0b02ca */ /* 0x000fe400000e0000 */
[----:B------:R-:W-:-:S02]  /*2b40*/  FSEL R17, R33, R4, P6 ;  /* 0x0000000421117208 */ /* 0x000fc40003000000 */
[----:B------:R-:W-:-:S05]  /*2b50*/  SHF.R.S32.HI R33, RZ, 0x1, R0 ;  /* 0x00000001ff217819 */ /* 0x000fca0000011400 */
[----:B------:R-:W-:Y:S01]  /*2b60*/  IMAD.WIDE R32, R33, 0x8, R2 ;  /* 0x0000000821207825 */ /* 0x000fe200078e0202 */
[----:B------:R-:W-:-:S04]  /*2b70*/  LEA.HI R41, R41, R41, RZ, 0x1 ;  /* 0x0000002929297211 */ /* 0x000fc800078f08ff */
[----:B------:R-:W2:Y:S01]  /*2b80*/  @P0 LDG.E R42, desc[UR10][R32.64+0x4] ;  /* 0x0000040a202a0981 */ /* 0x000ea2000c1e1900 */
[----:B------:R-:W-:-:S03]  /*2b90*/  SHF.R.S32.HI R41, RZ, 0x1, R41 ;  /* 0x00000001ff297819 */ /* 0x000fc60000011429 */
[----:B------:R0:W4:Y:S02]  /*2ba0*/  LDG.E R0, desc[UR8][R32.64] ;  /* 0x0000000820007981 */ /* 0x000124000c1e1900 */
[----:B0-----:R-:W-:Y:S01]  /*2bb0*/  IMAD.WIDE R32, R41, 0x8, R2 ;  /* 0x0000000829207825 */ /* 0x001fe200078e0202 */
[----:B---3--:R-:W-:-:S04]  /*2bc0*/  PRMT R23, R27, 0x7771, RZ ;  /* 0x000077711b177816 */ /* 0x008fc800000000ff */
[----:B------:R-:W-:Y:S02]  /*2bd0*/  ISETP.NE.AND P4, PT, R23, RZ, PT ;  /* 0x000000ff1700720c */ /* 0x000fe40003f85270 */
[----:B------:R-:W-:Y:S01]  /*2be0*/  SEL R23, R43, RZ, P2 ;  /* 0x000000ff2b177207 */ /* 0x000fe20001000000 */
[----:B------:R-:W-:-:S04]  /*2bf0*/  IMAD.MOV R43, RZ, RZ, -R43 ;  /* 0x000000ffff2b7224 */ /* 0x000fc800078e0a2b */
[----:B------:R-:W-:Y:S02]  /*2c00*/  IMAD R40, R43, UR46, R40 ;  /* 0x0000002e2b287c24 */ /* 0x000fe4000f8e0228 */
[----:B------:R-:W-:-:S03]  /*2c10*/  IMAD R23, R23, UR43, R44 ;  /* 0x0000002b17177c24 */ /* 0x000fc6000f8e022c */
[----:B------:R-:W-:-:S05]  /*2c20*/  SEL R40, R40, RZ, P1 ;  /* 0x000000ff28287207 */ /* 0x000fca0000800000 */
[----:B------:R-:W-:-:S05]  /*2c30*/  IMAD R23, R40, UR47, R23 ;  /* 0x0000002f28177c24 */ /* 0x000fca000f8e0217 */
[----:B------:R-:W-:-:S04]  /*2c40*/  LEA.HI R23, R23, R23, RZ, 0x1 ;  /* 0x0000001717177211 */ /* 0x000fc800078f08ff */
[----:B------:R-:W-:-:S05]  /*2c50*/  SHF.R.S32.HI R23, RZ, 0x1, R23 ;  /* 0x00000001ff177819 */ /* 0x000fca0000011417 */
[----:B------:R-:W-:Y:S01]  /*2c60*/  IMAD.WIDE R10, R23, 0x2, R10 ;  /* 0x00000002170a7825 */ /* 0x000fe200078e020a */
[----:B------:R-:W-:-:S04]  /*2c70*/  PRMT R13, R12, 0x7771, RZ ;  /* 0x000077710c0d7816 */ /* 0x000fc800000000ff */
[----:B------:R-:W-:Y:S02]  /*2c80*/  ISETP.NE.AND P2, PT, R13, RZ, PT ;  /* 0x000000ff0d00720c */ /* 0x000fe40003f45270 */
[----:B------:R-:W3:Y:S11]  /*2c90*/  LDG.E R13, desc[UR8][R32.64] ;  /* 0x00000008200d7981 */ /* 0x000ef6000c1e1900 */
[----:B------:R-:W-:-:S02]  /*2ca0*/  @P2 R2UR UR10, R30 ;  /* 0x000000001e0a22ca */ /* 0x000fc400000e0000 */
[----:B------:R-:W-:-:S13]  /*2cb0*/  @P2 R2UR UR11, R31 ;  /* 0x000000001f0b22ca */ /* 0x000fda00000e0000 */
[----:B------:R-:W5:Y:S04]  /*2cc0*/  @P2 LDG.E R41, desc[UR10][R32.64+0x4] ;  /* 0x0000040a20292981 */ /* 0x000f68000c1e1900 */
[----:B------:R-:W2:Y:S01]  /*2cd0*/  LDG.E.U16 R33, desc[UR8][R10.64] ;  /* 0x000000080a217981 */ /* 0x000ea2000c1e1500 */
[----:B------:R-:W-:Y:S01]  /*2ce0*/  PRMT R29, R28, 0x7771, RZ ;  /* 0x000077711c1d7816 */ /* 0x000fe200000000ff */
[----:B------:R-:W-:-:S03]  /*2cf0*/  FMUL R23, R25, UR4 ;  /* 0x0000000419177c20 */ /* 0x000fc60008400000 */
[----:B------:R-:W-:Y:S02]  /*2d00*/  ISETP.NE.AND P6, PT, R29, RZ, PT ;  /* 0x000000ff1d00720c */ /* 0x000fe40003fc5270 */
[----:B------:R-:W-:Y:S02]  /*2d10*/  LEA.HI R7, R7, R7, RZ, 0x1 ;  /* 0x0000000707077211 */ /* 0x000fe400078f08ff */
[----:B------:R-:W-:Y:S02]  /*2d20*/  LEA.HI R35, R35, R35, RZ, 0x1 ;  /* 0x0000002323237211 */ /* 0x000fe400078f08ff */
[----:B------:R-:W-:Y:S02]  /*2d30*/  SHF.R.S32.HI R7, RZ, 0x1, R7 ;  /* 0x00000001ff077819 */ /* 0x000fe40000011407 */
[----:B------:R-:W-:Y:S02]  /*2d40*/  R2UR UR16, R30 ;  /* 0x000000001e1072ca */ /* 0x000fe400000e0000 */
[----:B------:R-:W-:-:S02]  /*2d50*/  R2UR UR17, R31 ;  /* 0x000000001f1172ca */ /* 0x000fc400000e0000 */
[C---:B------:R-:W-:Y:S02]  /*2d60*/  @P4 R2UR UR14, R30.reuse ;  /* 0x000000001e0e42ca */ /* 0x040fe400000e0000 */
[----:B------:R-:W-:Y:S02]  /*2d70*/  @P4 R2UR UR15, R31 ;  /* 0x000000001f0f42ca */ /* 0x000fe400000e0000 */
[----:B------:R-:W-:Y:S01]  /*2d80*/  SHF.R.S32.HI R39, RZ, 0x1, R35 ;  /* 0x00000001ff277819 */ /* 0x000fe20000011423 */
[--C-:B------:R-:W-:Y:S01]  /*2d90*/  IMAD.WIDE R34, R7, 0x8, R2.reuse ;  /* 0x0000000807227825 */ /* 0x100fe200078e0202 */
[----:B------:R-:W-:Y:S02]  /*2da0*/  @P6 R2UR UR18, R30 ;  /* 0x000000001e1262ca */ /* 0x000fe400000e0000 */
[----:B------:R-:W-:Y:S01]  /*2db0*/  @P6 R2UR UR19, R31 ;  /* 0x000000001f1362ca */ /* 0x000fe200000e0000 */
[----:B------:R-:W-:Y:S01]  /*2dc0*/  IMAD.WIDE R38, R39, 0x8, R2 ;  /* 0x0000000827267825 */ /* 0x000fe200078e0202 */
[----:B------:R-:W3:Y:S01]  /*2dd0*/  LDG.E R7, desc[UR12][R34.64] ;  /* 0x0000000c22077981 */ /* 0x000ee2000c1e1900 */
[----:B------:R-:W-:-:S03]  /*2de0*/  LEA.HI R26, R26, R26, RZ, 0x1 ;  /* 0x0000001a1a1a7211 */ /* 0x000fc600078f08ff */
[----:B------:R-:W5:Y:S04]  /*2df0*/  LDG.E R29, desc[UR16][R38.64] ;  /* 0x00000010261d7981 */ /* 0x000f68000c1e1900 */
[----:B------:R-:W5:Y:S04]  /*2e00*/  @P4 LDG.E R45, desc[UR14][R34.64+0x4] ;  /* 0x0000040e222d4981 */ /* 0x000f68000c1e1900 */
[----:B------:R-:W5:Y:S01]  /*2e10*/  @P6 LDG.E R46, desc[UR18][R38.64+0x4] ;  /* 0x00000412262e6981 */ /* 0x000f62000c1e1900 */
[----:B--2---:R-:W-:-:S04]  /*2e20*/  PRMT R25, R33, 0x7771, RZ ;  /* 0x0000777121197816 */ /* 0x004fc800000000ff */
[----:B------:R-:W-:Y:S02]  /*2e30*/  ISETP.NE.AND P1, PT, R25, RZ, PT ;  /* 0x000000ff1900720c */ /* 0x000fe40003f25270 */
[----:B------:R-:W-:-:S11]  /*2e40*/  SHF.R.S32.HI R25, RZ, 0x1, R26 ;  /* 0x00000001ff197819 */ /* 0x000fd6000001141a */
[----:B------:R-:W-:Y:S02]  /*2e50*/  @P1 R2UR UR10, R30 ;  /* 0x000000001e0a12ca */ /* 0x000fe400000e0000 */
[----:B------:R-:W-:Y:S01]  /*2e60*/  @P1 R2UR UR11, R31 ;  /* 0x000000001f0b12ca */ /* 0x000fe200000e0000 */
[----:B------:R-:W-:-:S05]  /*2e70*/  IMAD.WIDE R2, R25, 0x8, R2 ;  /* 0x0000000819027825 */ /* 0x000fca00078e0202 */
[----:B------:R-:W2:Y:S07]  /*2e80*/  LDG.E R10, desc[UR8][R2.64] ;  /* 0x00000008020a7981 */ /* 0x000eae000c1e1900 */
[----:B------:R0:W2:Y:S01]  /*2e90*/  @P1 LDG.E R39, desc[UR10][R2.64+0x4] ;  /* 0x0000040a02271981 */ /* 0x0000a2000c1e1900 */
[----:B------:R-:W-:Y:S02]  /*2ea0*/  PRMT R15, R15, 0x7770, RZ ;  /* 0x000077700f0f7816 */ /* 0x000fe400000000ff */
[----:B------:R-:W-:-:S02]  /*2eb0*/  FMNMX3 R11, R5, -INF , R20, !PT ;  /* 0xff800000050b7876 */ /* 0x000fc40007800014 */
[----:B------:R-:W-:Y:S02]  /*2ec0*/  FSEL R23, R23, R4, P5 ;  /* 0x0000000417177208 */ /* 0x000fe40002800000 */
[----:B------:R-:W-:Y:S02]  /*2ed0*/  ISETP.NE.AND P5, PT, R15, RZ, PT ;  /* 0x000000ff0f00720c */ /* 0x000fe40003fa5270 */
[----:B------:R-:W-:-:S04]  /*2ee0*/  FMNMX3 R15, R11, R17, R22, !PT ;  /* 0x000000110b0f7276 */ /* 0x000fc80007800016 */
[----:B------:R-:W-:Y:S01]  /*2ef0*/  FMNMX3 R15, R15, R9, R18, !PT ;  /* 0x000000090f0f7276 */ /* 0x000fe20007800012 */
[----:B0-----:R-:W-:-:S03]  /*2f00*/  FMUL R3, R14, UR4 ;  /* 0x000000040e037c20 */ /* 0x001fc60008400000 */
[----:B------:R-:W-:Y:S01]  /*2f10*/  FMNMX3 R15, R15, R21, R16, !PT ;  /* 0x000000150f0f7276 */ /* 0x000fe20007800010 */
[----:B----4-:R-:W-:-:S03]  /*2f20*/  FMUL R35, R0, UR4 ;  /* 0x0000000400237c20 */ /* 0x010fc60008400000 */
[----:B------:R-:W-:Y:S02]  /*2f30*/  FMNMX3 R15, R15, R19, R8, !PT ;  /* 0x000000130f0f7276 */ /* 0x000fe40007800008 */
[----:B------:R-:W-:Y:S02]  /*2f40*/  PRMT R27, R27, 0x7770, RZ ;  /* 0x000077701b1b7816 */ /* 0x000fe400000000ff */
[----:B------:R-:W-:Y:S02]  /*2f50*/  FSEL R38, R3, R4, P3 ;  /* 0x0000000403267208 */ /* 0x000fe40001800000 */
[----:B------:R-:W-:Y:S02]  /*2f60*/  FMNMX3 R15, R15, R23, R6, !PT ;  /* 0x000000170f0f7276 */ /* 0x000fe40007800006 */
[----:B------:R-:W-:Y:S01]  /*2f70*/  PRMT R0, R33, 0x7770, RZ ;  /* 0x0000777021007816 */ /* 0x000fe200000000ff */
[----:B---3--:R-:W-:Y:S01]  /*2f80*/  FMUL R7, R7, UR4 ;  /* 0x0000000407077c20 */ /* 0x008fe20008400000 */
[----:B------:R-:W-:Y:S01]  /*2f90*/  MOV R34, UR7 ;  /* 0x0000000700227c02 */ /* 0x000fe20008000f00 */
[----:B------:R-:W-:Y:S01]  /*2fa0*/  @P0 FMUL R34, R42, UR4 ;  /* 0x000000042a220c20 */ /* 0x000fe20008400000 */
[----:B------:R-:W-:-:S02]  /*2fb0*/  ISETP.NE.AND P0, PT, R27, RZ, PT ;  /* 0x000000ff1b00720c */ /* 0x000fc40003f05270 */
[----:B------:R-:W-:Y:S02]  /*2fc0*/  PRMT R11, R28, 0x7770, RZ ;  /* 0x000077701c0b7816 */ /* 0x000fe400000000ff */
[----:B------:R-:W-:Y:S02]  /*2fd0*/  FSEL R35, R35, R4, P5 ;  /* 0x0000000423237208 */ /* 0x000fe40002800000 */
[----:B------:R-:W-:Y:S02]  /*2fe0*/  FMNMX3 R15, R15, R38, R24, !PT ;  /* 0x000000260f0f7276 */ /* 0x000fe40007800018 */
[----:B------:R-:W-:Y:S01]  /*2ff0*/  ISETP.NE.AND P5, PT, R0, RZ, PT ;  /* 0x000000ff0000720c */ /* 0x000fe20003fa5270 */
[----:B-----5:R-:W-:Y:S01]  /*3000*/  FMUL R29, R29, UR4 ;  /* 0x000000041d1d7c20 */ /* 0x020fe20008400000 */
[----:B------:R-:W-:Y:S01]  /*3010*/  MOV R32, UR7 ;  /* 0x0000000700207c02 */ /* 0x000fe20008000f00 */
[----:B------:R-:W-:Y:S01]  /*3020*/  @P4 FMUL R32, R45, UR4 ;  /* 0x000000042d204c20 */ /* 0x000fe20008400000 */
[----:B------:R-:W-:-:S02]  /*3030*/  ISETP.NE.AND P4, PT, R11, RZ, PT ;  /* 0x000000ff0b00720c */ /* 0x000fc40003f85270 */
[----:B------:R-:W-:Y:S02]  /*3040*/  PRMT R12, R12, 0x7770, RZ ;  /* 0x000077700c0c7816 */ /* 0x000fe400000000ff */
[-C--:B------:R-:W-:Y:S02]  /*3050*/  FSEL R33, R7, R4.reuse, P0 ;  /* 0x0000000407217208 */ /* 0x080fe40000000000 */
[----:B------:R-:W-:Y:S01]  /*3060*/  FMNMX3 R15, R15, R35, R34, !PT ;  /* 0x000000230f0f7276 */ /* 0x000fe20007800022 */
[----:B------:R-:W-:Y:S02]  /*3070*/  IMAD.U32 R28, RZ, RZ, UR7 ;  /* 0x00000007ff1c7e24 */ /* 0x000fe4000f8e00ff */
[----:B------:R-:W-:Y:S01]  /*3080*/  @P6 FMUL R28, R46, UR4 ;  /* 0x000000042e1c6c20 */ /* 0x000fe20008400000 */
[----:B------:R-:W-:Y:S01]  /*3090*/  FMUL R13, R13, UR4 ;  /* 0x000000040d0d7c20 */ /* 0x000fe20008400000 */
[----:B------:R-:W-:Y:S02]  /*30a0*/  ISETP.NE.AND P3, PT, R12, RZ, PT ;  /* 0x000000ff0c00720c */ /* 0x000fe40003f65270 */
[----:B------:R-:W-:-:S02]  /*30b0*/  FSEL R29, R29, R4, P4 ;  /* 0x000000041d1d7208 */ /* 0x000fc40002000000 */
[----:B------:R-:W-:Y:S02]  /*30c0*/  FMNMX3 R15, R15, R33, R32, !PT ;  /* 0x000000210f0f7276 */ /* 0x000fe40007800020 */
[----:B------:R-:W-:Y:S01]  /*30d0*/  MOV R26, UR7 ;  /* 0x00000007001a7c02 */ /* 0x000fe20008000f00 */
[----:B------:R-:W-:Y:S01]  /*30e0*/  @P2 FMUL R26, R41, UR4 ;  /* 0x00000004291a2c20 */ /* 0x000fe20008400000 */
[----:B------:R-:W-:Y:S02]  /*30f0*/  FSEL R27, R13, R4, P3 ;  /* 0x000000040d1b7208 */ /* 0x000fe40001800000 */
[----:B------:R-:W-:Y:S02]  /*3100*/  FMNMX3 R15, R15, R29, R28, !PT ;  /* 0x0000001d0f0f7276 */ /* 0x000fe4000780001c */
[----:B------:R-:W-:Y:S02]  /*3110*/  MOV R25, UR7 ;  /* 0x0000000700197c02 */ /* 0x000fe40008000f00 */
[----:B------:R-:W-:Y:S01]  /*3120*/  FMNMX3 R13, R15, R27, R26, !PT ;  /* 0x0000001b0f0d7276 */ /* 0x000fe2000780001a */
[----:B--2---:R-:W-:Y:S01]  /*3130*/  @P5 FMUL R4, R10, UR4 ;  /* 0x000000040a045c20 */ /* 0x004fe20008400000 */
        /* <DEDUP_REMOVED lines=17> */
[----:B------:R-:W-:Y:S01]  /*3250*/  FADD R52, R17, -R15 ;  /* 0x8000000f11347221 */ /* 0x000fe20000000000 */
        /* <DEDUP_REMOVED lines=11> */
[-C--:B------:R-:W-:Y:S01]  /*3310*/  FFMA.RM R11, R11, R10.reuse, 12582913 ;  /* 0x4b4000010b0b7423 */ /* 0x080fe2000000400a */
        /* <DEDUP_REMOVED lines=8> */
[-C--:B------:R-:W-:Y:S01]  /*33a0*/  FFMA.RM R23, R23, R10.reuse, 12582913 ;  /* 0x4b40000117177423 */ /* 0x080fe2000000400a */
[--C-:B------:R-:W-:Y:S01]  /*33b0*/  FADD R4, R4, -R15.reuse ;  /* 0x8000000f04047221 */ /* 0x100fe20000000000 */
[----:B------:R-:W-:Y:S01]  /*33c0*/  FADD R18, R21, -R15 ;  /* 0x8000000f15127221 */ /* 0x000fe20000000000 */
[----:B------:R-:W-:Y:S01]  /*33d0*/  FFMA R3, R52, 1.4426950216293334961, -R3 ;  /* 0x3fb8aa3b34037823 */ /* 0x000fe20000000803 */
[--C-:B------:R-:W-:Y:S01]  /*33e0*/  FADD R46, R19, -R15.reuse ;  /* 0x8000000f132e7221 */ /* 0x100fe20000000000 */
[----:B------:R-:W-:Y:S01]  /*33f0*/  FADD R38, R38, -R15 ;  /* 0x8000000f26267221 */ /* 0x000fe20000000000 */
[----:B------:R-:W-:Y:S01]  /*3400*/  FADD R24, -R15, R24 ;  /* 0x000000180f187221 */ /* 0x000fe20000000100 */
[----:B------:R-:W-:Y:S01]  /*3410*/  FFMA R52, R52, 1.925963033500011079e-08, R3 ;  /* 0x32a5706034347823 */ /* 0x000fe20000000003 */
        /* <DEDUP_REMOVED lines=8> */
[----:B------:R-:W-:Y:S01]  /*34a0*/  FADD R9, R11, -12583039 ;  /* 0xcb40007f0b097421 */ /* 0x000fe20000000000 */
[-C--:B------:R-:W-:Y:S01]  /*34b0*/  FFMA.SAT R15, R54, R7.reuse, 0.5 ;  /* 0x3f000000360f7423 */ /* 0x080fe20000002007 */
[----:B------:R-:W-:Y:S01]  /*34c0*/  FADD R3, R23, -12583039 ;  /* 0xcb40007f17037421 */ /* 0x000fe20000000000 */
[----:B------:R-:W0:Y:S01]  /*34d0*/  MUFU.EX2 R52, R52 ;  /* 0x0000003400347308 */ /* 0x000e220000000800 */
[----:B------:R-:W-:Y:S01]  /*34e0*/  FFMA R9, R20, 1.4426950216293334961, -R9 ;  /* 0x3fb8aa3b14097823 */ /* 0x000fe20000000809 */
[-C--:B------:R-:W-:Y:S01]  /*34f0*/  FFMA.SAT R21, R18, R7.reuse, 0.5 ;  /* 0x3f00000012157423 */ /* 0x080fe20000002007 */
[-C--:B------:R-:W-:Y:S01]  /*3500*/  FFMA.RM R15, R15, R10.reuse, 12582913 ;  /* 0x4b4000010f0f7423 */ /* 0x080fe2000000400a */
[----:B------:R-:W-:Y:S01]  /*3510*/  FFMA R3, R48, 1.4426950216293334961, -R3 ;  /* 0x3fb8aa3b30037823 */ /* 0x000fe20000000803 */
[----:B------:R-:W-:Y:S01]  /*3520*/  FFMA R26, R20, 1.925963033500011079e-08, R9 ;  /* 0x32a57060141a7823 */ /* 0x000fe20000000009 */
[-C--:B------:R-:W-:Y:S01]  /*3530*/  FFMA.RM R21, R21, R10.reuse, 12582913 ;  /* 0x4b40000115157423 */ /* 0x080fe2000000400a */
[----:B------:R-:W-:Y:S01]  /*3540*/  FADD R9, R15, -12583039 ;  /* 0xcb40007f0f097421 */ /* 0x000fe20000000000 */
[----:B------:R-:W-:Y:S01]  /*3550*/  FFMA R48, R48, 1.925963033500011079e-08, R3 ;  /* 0x32a5706030307823 */ /* 0x000fe20000000003 */
[-C--:B------:R-:W-:Y:S01]  /*3560*/  FFMA.SAT R13, R50, R7.reuse, 0.5 ;  /* 0x3f000000320d7423 */ /* 0x080fe20000002007 */
[----:B------:R-:W-:Y:S01]  /*3570*/  FADD R3, R21, -12583039 ;  /* 0xcb40007f15037421 */ /* 0x000fe20000000000 */
[----:B------:R-:W-:Y:S01]  /*3580*/  FFMA R9, R54, 1.4426950216293334961, -R9 ;  /* 0x3fb8aa3b36097823 */ /* 0x000fe20000000809 */
[-C--:B------:R-:W-:Y:S01]  /*3590*/  FFMA.SAT R19, R42, R7.reuse, 0.5 ;  /* 0x3f0000002a137423 */ /* 0x080fe20000002007 */
[----:B------:R-:W1:Y:S01]  /*35a0*/  MUFU.EX2 R26, R26 ;  /* 0x0000001a001a7308 */ /* 0x000e620000000800 */
[----:B------:R-:W-:Y:S01]  /*35b0*/  SHF.L.U32 R25, R25, 0x17, RZ ;  /* 0x0000001719197819 */ /* 0x000fe200000006ff */
[----:B------:R-:W-:Y:S01]  /*35c0*/  FFMA R3, R18, 1.4426950216293334961, -R3 ;  /* 0x3fb8aa3b12037823 */ /* 0x000fe20000000803 */
[-C--:B------:R-:W-:Y:S01]  /*35d0*/  FFMA.RM R20, R13, R10.reuse, 12582913 ;  /* 0x4b4000010d147423 */ /* 0x080fe2000000400a */
[----:B------:R-:W-:Y:S01]  /*35e0*/  FFMA R54, R54, 1.925963033500011079e-08, R9 ;  /* 0x32a5706036367823 */ /* 0x000fe20000000009 */
[----:B------:R-:W-:Y:S01]  /*35f0*/  FFMA.RM R19, R19, R10, 12582913 ;  /* 0x4b40000113137423 */ /* 0x000fe2000000400a */
[----:B------:R-:W-:Y:S01]  /*3600*/  FFMA R45, R18, 1.925963033500011079e-08, R3 ;  /* 0x32a57060122d7823 */ /* 0x000fe20000000003 */
[----:B0-----:R-:W-:Y:S01]  /*3610*/  FMUL R27, R25, R52 ;  /* 0x00000034191b7220 */ /* 0x001fe20000400000 */
[----:B------:R-:W-:Y:S01]  /*3620*/  FADD R9, R20, -12583039 ;  /* 0xcb40007f14097421 */ /* 0x000fe20000000000 */
[----:B------:R-:W-:Y:S01]  /*3630*/  FADD R3, R19, -12583039 ;  /* 0xcb40007f13037421 */ /* 0x000fe20000000000 */
[----:B------:R-:W0:Y:S01]  /*3640*/  MUFU.EX2 R25, R54 ;  /* 0x0000003600197308 */ /* 0x000e220000000800 */
[----:B------:R-:W-:Y:S01]  /*3650*/  FFMA.SAT R17, R46, R7, 0.5 ;  /* 0x3f0000002e117423 */ /* 0x000fe20000002007 */
[----:B------:R-:W-:Y:S01]  /*3660*/  FFMA R9, R50, 1.4426950216293334961, -R9 ;  /* 0x3fb8aa3b32097823 */ /* 0x000fe20000000809 */
[----:B------:R-:W-:Y:S01]  /*3670*/  FFMA R3, R42, 1.4426950216293334961, -R3 ;  /* 0x3fb8aa3b2a037823 */ /* 0x000fe20000000803 */
[----:B------:R-:W-:-:S02]  /*3680*/  IMAD.SHL.U32 R11, R11, 0x800000, RZ ;  /* 0x008000000b0b7824 */ /* 0x000fc400078e00ff */
[----:B------:R-:W-:Y:S01]  /*3690*/  FFMA.RM R17, R17, R10, 12582913 ;  /* 0x4b40000111117423 */ /* 0x000fe2000000400a */
[----:B------:R-:W-:Y:S01]  /*36a0*/  FFMA R50, R50, 1.925963033500011079e-08, R9 ;  /* 0x32a5706032327823 */ /* 0x000fe20000000009 */
[----:B------:R-:W-:Y:S01]  /*36b0*/  FFMA R41, R42, 1.925963033500011079e-08, R3 ;  /* 0x32a570602a297823 */ /* 0x000fe20000000003 */
[-C--:B------:R-:W-:Y:S01]  /*36c0*/  FFMA.SAT R3, R40, R7.reuse, 0.5 ;  /* 0x3f00000028037423 */ /* 0x080fe20000002007 */
[----:B------:R-:W-:Y:S01]  /*36d0*/  FADD R9, R17, -12583039 ;  /* 0xcb40007f11097421 */ /* 0x000fe20000000000 */
[----:B------:R-:W2:Y:S01]  /*36e0*/  MUFU.EX2 R56, R56 ;  /* 0x0000003800387308 */ /* 0x000ea20000000800 */
[-C--:B------:R-:W-:Y:S01]  /*36f0*/  FFMA.SAT R43, R16, R7.reuse, 0.5 ;  /* 0x3f000000102b7423 */ /* 0x080fe20000002007 */
[----:B-1----:R-:W-:Y:S01]  /*3700*/  FMUL R28, R11, R26 ;  /* 0x0000001a0b1c7220 */ /* 0x002fe20000400000 */
[----:B------:R-:W-:Y:S01]  /*3710*/  SHF.L.U32 R26, R15, 0x17, RZ ;  /* 0x000000170f1a7819 */ /* 0x000fe200000006ff */
[----:B------:R-:W-:Y:S01]  /*3720*/  FFMA R9, R46, 1.4426950216293334961, -R9 ;  /* 0x3fb8aa3b2e097823 */ /* 0x000fe20000000809 */
[-C--:B------:R-:W-:Y:S01]  /*3730*/  FFMA.RM R18, R3, R10.reuse, 12582913 ;  /* 0x4b40000103127423 */ /* 0x080fe2000000400a */
[-C--:B------:R-:W-:Y:S01]  /*3740*/  FFMA.RM R15, R43, R10.reuse, 12582913 ;  /* 0x4b4000012b0f7423 */ /* 0x080fe2000000400a */
[----:B------:R-:W-:Y:S01]  /*3750*/  FFMA.SAT R13, R38, R7, 0.5 ;  /* 0x3f000000260d7423 */ /* 0x000fe20000002007 */
[----:B------:R-:W1:Y:S01]  /*3760*/  MUFU.EX2 R48, R48 ;  /* 0x0000003000307308 */ /* 0x000e620000000800 */
[----:B------:R-:W-:Y:S01]  /*3770*/  FFMA R42, R46, 1.925963033500011079e-08, R9 ;  /* 0x32a570602e2a7823 */ /* 0x000fe20000000009 */
[----:B------:R-:W-:Y:S01]  /*3780*/  FADD R3, R18, -12583039 ;  /* 0xcb40007f12037421 */ /* 0x000fe20000000000 */
[----:B0-----:R-:W-:Y:S01]  /*3790*/  FMUL R26, R26, R25 ;  /* 0x000000191a1a7220 */ /* 0x001fe20000400000 */
[----:B------:R-:W-:Y:S01]  /*37a0*/  FFMA.SAT R9, R44, R7, 0.5 ;  /* 0x3f0000002c097423 */ /* 0x000fe20000002007 */
[----:B------:R-:W-:Y:S01]  /*37b0*/  FADD R25, R15, -12583039 ;  /* 0xcb40007f0f197421 */ /* 0x000fe20000000000 */
[----:B------:R-:W-:Y:S01]  /*37c0*/  FFMA R33, R40, 1.4426950216293334961, -R3 ;  /* 0x3fb8aa3b28217823 */ /* 0x000fe20000000803 */
[----:B------:R-:W-:Y:S01]  /*37d0*/  SHF.L.U32 R5, R5, 0x17, RZ ;  /* 0x0000001705057819 */ /* 0x000fe200000006ff */
[-C--:B------:R-:W-:Y:S01]  /*37e0*/  FFMA.RM R13, R13, R10.reuse, 12582913 ;  /* 0x4b4000010d0d7423 */ /* 0x080fe2000000400a */
[----:B------:R-:W-:Y:S01]  /*37f0*/  FFMA.RM R3, R9, R10, 12582913 ;  /* 0x4b40000109037423 */ /* 0x000fe2000000400a */
[----:B------:R-:W-:Y:S01]  /*3800*/  FFMA R25, R16, 1.4426950216293334961, -R25 ;  /* 0x3fb8aa3b10197823 */ /* 0x000fe20000000819 */
[----:B------:R-:W-:-:S02]  /*3810*/  IMAD.SHL.U32 R23, R23, 0x800000, RZ ;  /* 0x0080000017177824 */ /* 0x000fc400078e00ff */
[----:B------:R-:W-:Y:S01]  /*3820*/  FFMA R33, R40, 1.925963033500011079e-08, R33 ;  /* 0x32a5706028217823 */ /* 0x000fe20000000021 */
[----:B------:R-:W-:Y:S01]  /*3830*/  FADD R11, R13, -12583039 ;  /* 0xcb40007f0d0b7421 */ /* 0x000fe20000000000 */
[----:B------:R-:W-:Y:S01]  /*3840*/  FADD R9, R3, -12583039 ;  /* 0xcb40007f03097421 */ /* 0x000fe20000000000 */
[----:B--2---:R-:W-:Y:S01]  /*3850*/  FMUL R29, R5, R56 ;  /* 0x00000038051d7220 */ /* 0x004fe20000400000 */
[----:B------:R-:W-:Y:S01]  /*3860*/  FFMA R40, R16, 1.925963033500011079e-08, R25 ;  /* 0x32a5706010287823 */ /* 0x000fe20000000019 */
[-C--:B------:R-:W-:Y:S01]  /*3870*/  FFMA.SAT R5, R22, R7.reuse, 0.5 ;  /* 0x3f00000016057423 */ /* 0x080fe20000002007 */
[----:B-1----:R-:W-:Y:S01]  /*3880*/  FMUL R25, R23, R48 ;  /* 0x0000003017197220 */ /* 0x002fe20000400000 */
[-C--:B------:R-:W-:Y:S01]  /*3890*/  FFMA.SAT R23, R34, R7.reuse, 0.5 ;  /* 0x3f00000022177423 */ /* 0x080fe20000002007 */
[----:B------:R-:W-:Y:S01]  /*38a0*/  FFMA R11, R38, 1.4426950216293334961, -R11 ;  /* 0x3fb8aa3b260b7823 */ /* 0x000fe2000000080b */
[----:B------:R-:W-:Y:S01]  /*38b0*/  FFMA R9, R44, 1.4426950216293334961, -R9 ;  /* 0x3fb8aa3b2c097823 */ /* 0x000fe20000000809 */
[-C--:B------:R-:W-:Y:S01]  /*38c0*/  FFMA.RM R5, R5, R10.reuse, 12582913 ;  /* 0x4b40000105057423 */ /* 0x080fe2000000400a */
[-C--:B------:R-:W-:Y:S01]  /*38d0*/  FFMA.RM R16, R23, R10.reuse, 12582913 ;  /* 0x4b40000117107423 */ /* 0x080fe2000000400a */
[----:B------:R-:W-:Y:S01]  /*38e0*/  FFMA R38, R38, 1.925963033500011079e-08, R11 ;  /* 0x32a5706026267823 */ /* 0x000fe2000000000b */
[----:B------:R-:W-:Y:S01]  /*38f0*/  FFMA R39, R44, 1.925963033500011079e-08, R9 ;  /* 0x32a570602c277823 */ /* 0x000fe20000000009 */
[-C--:B------:R-:W-:Y:S01]  /*3900*/  FFMA.SAT R11, R24, R7.reuse, 0.5 ;  /* 0x3f000000180b7423 */ /* 0x080fe20000002007 */
[----:B------:R-:W0:Y:S01]  /*3910*/  MUFU.EX2 R23, R50 ;  /* 0x0000003200177308 */ /* 0x000e220000000800 */
[----:B------:R-:W-:Y:S01]  /*3920*/  FADD R9, R5, -12583039 ;  /* 0xcb40007f05097421 */ /* 0x000fe20000000000 */
[----:B------:R-:W-:Y:S01]  /*3930*/  FADD R43, R16, -12583039 ;  /* 0xcb40007f102b7421 */ /* 0x000fe20000000000 */
[-C--:B------:R-:W-:Y:S01]  /*3940*/  FFMA.RM R11, R11, R10.reuse, 12582913 ;  /* 0x4b4000010b0b7423 */ /* 0x080fe2000000400a */
[----:B------:R-:W-:Y:S01]  /*3950*/  FFMA.SAT R47, R14, R7, 0.5 ;  /* 0x3f0000000e2f7423 */ /* 0x000fe20000002007 */
[----:B------:R-:W-:Y:S01]  /*3960*/  FFMA R9, R22, 1.4426950216293334961, -R9 ;  /* 0x3fb8aa3b16097823 */ /* 0x000fe20000000809 */
[----:B------:R-:W-:Y:S01]  /*3970*/  FFMA R43, R34, 1.4426950216293334961, -R43 ;  /* 0x3fb8aa3b222b7823 */ /* 0x000fe2000000082b */
[----:B------:R-:W-:Y:S01]  /*3980*/  FADD R35, R11, -12583039 ;  /* 0xcb40007f0b237421 */ /* 0x000fe20000000000 */
[----:B------:R-:W-:Y:S01]  /*3990*/  SHF.L.U32 R20, R20, 0x17, RZ ;  /* 0x0000001714147819 */ /* 0x000fe200000006ff */
[----:B------:R-:W-:Y:S01]  /*39a0*/  FFMA R9, R22, 1.925963033500011079e-08, R9 ;  /* 0x32a5706016097823 */ /* 0x000fe20000000009 */
[----:B------:R-:W-:Y:S01]  /*39b0*/  FFMA R43, R34, 1.925963033500011079e-08, R43 ;  /* 0x32a57060222b7823 */ /* 0x000fe2000000002b */
[----:B------:R-:W1:Y:S01]  /*39c0*/  MUFU.EX2 R22, R45 ;  /* 0x0000002d00167308 */ /* 0x000e620000000800 */
[----:B------:R-:W-:Y:S01]  /*39d0*/  FFMA R35, R24, 1.4426950216293334961, -R35 ;  /* 0x3fb8aa3b18237823 */ /* 0x000fe20000000823 */
[----:B------:R-:W-:Y:S01]  /*39e0*/  FFMA.RM R34, R47, R10, 12582913 ;  /* 0x4b4000012f227423 */ /* 0x000fe2000000400a */
[----:B------:R-:W-:Y:S01]  /*39f0*/  SHF.L.U32 R21, R21, 0x17, RZ ;  /* 0x0000001715157819 */ /* 0x000fe200000006ff */
[----:B------:R-:W-:-:S02]  /*3a00*/  IMAD.SHL.U32 R19, R19, 0x800000, RZ ;  /* 0x0080000013137824 */ /* 0x000fc400078e00ff */
[----:B------:R-:W-:Y:S01]  /*3a10*/  FFMA R35, R24, 1.925963033500011079e-08, R35 ;  /* 0x32a5706018237823 */ /* 0x000fe20000000023 */
[----:B0-----:R-:W-:Y:S01]  /*3a20*/  FMUL R24, R20, R23 ;  /* 0x0000001714187220 */ /* 0x001fe20000400000 */
[----:B------:R-:W-:Y:S01]  /*3a30*/  FADD R23, R34, -12583039 ;  /* 0xcb40007f22177421 */ /* 0x000fe20000000000 */
[----:B------:R-:W0:Y:S01]  /*3a40*/  MUFU.EX2 R33, R33 ;  /* 0x0000002100217308 */ /* 0x000e220000000800 */
[----:B------:R-:W-:Y:S02]  /*3a50*/  SHF.L.U32 R18, R18, 0x17, RZ ;  /* 0x0000001712127819 */ /* 0x000fe400000006ff */
[C---:B------:R-:W-:Y:S01]  /*3a60*/  FFMA R23, R14.reuse, 1.4426950216293334961, -R23 ;  /* 0x3fb8aa3b0e177823 */ /* 0x040fe20000000817 */
[----:B------:R-:W-:Y:S02]  /*3a70*/  SHF.L.U32 R17, R17, 0x17, RZ ;  /* 0x0000001711117819 */ /* 0x000fe400000006ff */
[----:B------:R-:W-:Y:S01]  /*3a80*/  SHF.L.U32 R13, R13, 0x17, RZ ;  /* 0x000000170d0d7819 */ /* 0x000fe200000006ff */
[----:B------:R-:W-:Y:S01]  /*3a90*/  FFMA R44, R14, 1.925963033500011079e-08, R23 ;  /* 0x32a570600e2c7823 */ /* 0x000fe20000000017 */
[----:B------:R-:W2:Y:S01]  /*3aa0*/  MUFU.EX2 R42, R42 ;  /* 0x0000002a002a7308 */ /* 0x000ea20000000800 */
[----:B-1----:R-:W-:Y:S01]  /*3ab0*/  FMUL R23, R21, R22 ;  /* 0x0000001615177220 */ /* 0x002fe20000400000 */
[----:B------:R-:W-:Y:S01]  /*3ac0*/  FFMA.SAT R21, R32, R7, 0.5 ;  /* 0x3f00000020157423 */ /* 0x000fe20000002007 */
[----:B------:R-:W-:-:S02]  /*3ad0*/  SHF.L.U32 R15, R15, 0x17, RZ ;  /* 0x000000170f0f7819 */ /* 0x000fc400000006ff */
[----:B------:R-:W-:Y:S01]  /*3ae0*/  SHF.L.U32 R16, R16, 0x17, RZ ;  /* 0x0000001710107819 */ /* 0x000fe200000006ff */
[-C--:B------:R-:W-:Y:S02]  /*3af0*/  FFMA.RM R14, R21, R10.reuse, 12582913 ;  /* 0x4b400001150e7423 */ /* 0x080fe4000000400a */
[----:B------:R-:W1:Y:S01]  /*3b00*/  MUFU.EX2 R22, R41 ;  /* 0x0000002900167308 */ /* 0x000e620000000800 */
[----:B0-----:R-:W-:Y:S01]  /*3b10*/  FMUL R20, R18, R33 ;  /* 0x0000002112147220 */ /* 0x001fe20000400000 */
[----:B------:R-:W-:Y:S01]  /*3b20*/  FADD R21, R14, -12583039 ;  /* 0xcb40007f0e157421 */ /* 0x000fe20000000000 */
[-C--:B------:R-:W-:Y:S01]  /*3b30*/  FFMA.SAT R33, R2, R7.reuse, 0.5 ;  /* 0x3f00000002217423 */ /* 0x080fe20000002007 */
[----:B------:R-:W-:Y:S02]  /*3b40*/  SHF.L.U32 R14, R14, 0x17, RZ ;  /* 0x000000170e0e7819 */ /* 0x000fe400000006ff */
[C---:B------:R-:W-:Y:S01]  /*3b50*/  FFMA R21, R32.reuse, 1.4426950216293334961, -R21 ;  /* 0x3fb8aa3b20157823 */ /* 0x040fe20000000815 */
[----:B------:R-:W-:Y:S01]  /*3b60*/  FFMA.RM R18, R33, R10, 12582913 ;  /* 0x4b40000121127423 */ /* 0x000fe2000000400a */
[----:B------:R-:W-:Y:S02]  /*3b70*/  MUFU.EX2 R9, R9 ;  /* 0x0000000900097308 */ /* 0x000fe40000000800 */
[----:B------:R-:W-:Y:S01]  /*3b80*/  FFMA R45, R32, 1.925963033500011079e-08, R21 ;  /* 0x32a57060202d7823 */ /* 0x000fe20000000015 */
[----:B------:R-:W-:Y:S01]  /*3b90*/  FFMA.SAT R21, R12, R7, 0.5 ;  /* 0x3f0000000c157423 */ /* 0x000fe20000002007 */
[----:B------:R-:W-:-:S03]  /*3ba0*/  FADD R33, R18, -12583039 ;  /* 0xcb40007f12217421 */ /* 0x000fc60000000000 */
[----:B------:R-:W-:Y:S01]  /*3bb0*/  FFMA.RM R32, R21, R10, 12582913 ;  /* 0x4b40000115207423 */ /* 0x000fe2000000400a */
[----:B--2---:R-:W-:Y:S01]  /*3bc0*/  FMUL R21, R17, R42 ;  /* 0x0000002a11157220 */ /* 0x004fe20000400000 */
[----:B-1----:R-:W-:Y:S01]  /*3bd0*/  FMUL R22, R19, R22 ;  /* 0x0000001613167220 */ /* 0x002fe20000400000 */
[-C--:B------:R-:W-:Y:S01]  /*3be0*/  FFMA.SAT R17, R8, R7.reuse, 0.5 ;  /* 0x3f00000008117423 */ /* 0x080fe20000002007 */
[----:B------:R-:W-:Y:S01]  /*3bf0*/  FADD R19, R32, -12583039 ;  /* 0xcb40007f20137421 */ /* 0x000fe20000000000 */
[----:B------:R-:W-:Y:S01]  /*3c00*/  FFMA R33, R2, 1.4426950216293334961, -R33 ;  /* 0x3fb8aa3b02217823 */ /* 0x000fe20000000821 */
[----:B------:R-:W-:Y:S02]  /*3c10*/  MUFU.EX2 R38, R38 ;  /* 0x0000002600267308 */ /* 0x000fe40000000800 */
[----:B------:R-:W-:Y:S01]  /*3c20*/  FFMA R19, R12, 1.4426950216293334961, -R19 ;  /* 0x3fb8aa3b0c137823 */ /* 0x000fe20000000813 */
[----:B------:R-:W-:Y:S01]  /*3c30*/  FFMA R2, R2, 1.925963033500011079e-08, R33 ;  /* 0x32a5706002027823 */ /* 0x000fe20000000021 */
[----:B------:R-:W-:-:S02]  /*3c40*/  FFMA.SAT R33, R4, R7, 0.5 ;  /* 0x3f00000004217423 */ /* 0x000fc40000002007 */
[----:B------:R-:W-:Y:S01]  /*3c50*/  FFMA R46, R12, 1.925963033500011079e-08, R19 ;  /* 0x32a570600c2e7823 */ /* 0x000fe20000000013 */
[-C--:B------:R-:W-:Y:S01]  /*3c60*/  FFMA.RM R12, R17, R10.reuse, 12582913 ;  /* 0x4b400001110c7423 */ /* 0x080fe2000000400a */
[----:B------:R-:W-:Y:S01]  /*3c70*/  FFMA.RM R33, R33, R10, 12582913 ;  /* 0x4b40000121217423 */ /* 0x000fe2000000400a */
[----:B------:R-:W-:Y:S01]  /*3c80*/  IMAD.SHL.U32 R19, R3, 0x800000, RZ ;  /* 0x0080000003137824 */ /* 0x000fe200078e00ff */
[----:B------:R-:W-:Y:S01]  /*3c90*/  MUFU.EX2 R35, R35 ;  /* 0x0000002300237308 */ /* 0x000fe20000000800 */
[----:B------:R-:W-:-:S04]  /*3ca0*/  FADD R17, R12, -12583039 ;  /* 0xcb40007f0c117421 */ /* 0x000fc80000000000 */
[----:B------:R-:W-:-:S03]  /*3cb0*/  FFMA R17, R8, 1.4426950216293334961, -R17 ;  /* 0x3fb8aa3b08117823 */ /* 0x000fc60000000811 */
[----:B------:R-:W-:Y:S01]  /*3cc0*/  MUFU.EX2 R40, R40 ;  /* 0x0000002800287308 */ /* 0x000fe20000000800 */
[----:B------:R-:W-:Y:S01]  /*3cd0*/  FFMA R41, R8, 1.925963033500011079e-08, R17 ;  /* 0x32a5706008297823 */ /* 0x000fe20000000011 */
[-C--:B------:R-:W-:Y:S01]  /*3ce0*/  FFMA.SAT R17, R6, R7.reuse, 0.5 ;  /* 0x3f00000006117423 */ /* 0x080fe20000002007 */
[----:B------:R-:W-:-:S03]  /*3cf0*/  FFMA.SAT R7, R0, R7, 0.5 ;  /* 0x3f00000000077423 */ /* 0x000fc60000002007 */
[-C--:B------:R-:W-:Y:S01]  /*3d00*/  FFMA.RM R17, R17, R10.reuse, 12582913 ;  /* 0x4b40000111117423 */ /* 0x080fe2000000400a */
[----:B------:R-:W-:Y:S01]  /*3d10*/  FFMA.RM R10, R7, R10, 12582913 ;  /* 0x4b400001070a7423 */ /* 0x000fe2000000400a */
[----:B------:R-:W-:Y:S01]  /*3d20*/  FADD R7, R33, -12583039 ;  /* 0xcb40007f21077421 */ /* 0x000fe20000000000 */
[----:B------:R0:W1:Y:S01]  /*3d30*/  MUFU.EX2 R8, R39 ;  /* 0x0000002700087308 */ /* 0x0000620000000800 */
[----:B------:R-:W-:Y:S02]  /*3d40*/  FADD R47, R17, -12583039 ;  /* 0xcb40007f112f7421 */ /* 0x000fe40000000000 */
[----:B------:R-:W-:Y:S02]  /*3d50*/  FFMA R7, R4, 1.4426950216293334961, -R7 ;  /* 0x3fb8aa3b04077823 */ /* 0x000fe40000000807 */
[----:B------:R-:W-:-:S03]  /*3d60*/  FFMA R3, R6, 1.4426950216293334961, -R47 ;  /* 0x3fb8aa3b06037823 */ /* 0x000fc6000000082f */
[----:B------:R-:W-:Y:S01]  /*3d70*/  MUFU.EX2 R43, R43 ;  /* 0x0000002b002b7308 */ /* 0x000fe20000000800 */
[----:B0-----:R-:W-:Y:S01]  /*3d80*/  FFMA R39, R4, 1.925963033500011079e-08, R7 ;  /* 0x32a5706004277823 */ /* 0x001fe20000000007 */
[----:B------:R-:W-:Y:S01]  /*3d90*/  FADD R7, RZ, R29 ;  /* 0x0000001dff077221 */ /* 0x000fe20000000000 */
[----:B------:R-:W-:Y:S01]  /*3da0*/  FFMA R3, R6, 1.925963033500011079e-08, R3 ;  /* 0x32a5706006037823 */ /* 0x000fe20000000003 */
[----:B------:R-:W-:Y:S02]  /*3db0*/  SHF.L.U32 R6, R5, 0x17, RZ ;  /* 0x0000001705067819 */ /* 0x000fe400000006ff */
[----:B------:R-:W-:Y:S02]  /*3dc0*/  FADD R4, R7, R28 ;  /* 0x0000001c07047221 */ /* 0x000fe40000000000 */
[----:B------:R-:W-:Y:S01]  /*3dd0*/  MUFU.EX2 R44, R44 ;  /* 0x0000002c002c7308 */ /* 0x000fe20000000800 */
[----:B-1----:R-:W-:Y:S01]  /*3de0*/  FMUL R19, R19, R8 ;  /* 0x0000000813137220 */ /* 0x002fe20000400000 */
[----:B------:R-:W-:Y:S01]  /*3df0*/  FADD R7, R4, R27 ;  /* 0x0000001b04077221 */ /* 0x000fe20000000000 */
[----:B------:R-:W-:Y:S01]  /*3e00*/  FMUL R9, R6, R9 ;  /* 0x0000000906097220 */ /* 0x000fe20000400000 */
[----:B------:R-:W-:Y:S01]  /*3e10*/  FMUL R8, R13, R38 ;  /* 0x000000260d087220 */ /* 0x000fe20000400000 */
[----:B------:R-:W-:-:S02]  /*3e20*/  IMAD.SHL.U32 R6, R11, 0x800000, RZ ;  /* 0x008000000b067824 */ /* 0x000fc400078e00ff */
[----:B------:R-:W-:Y:S01]  /*3e30*/  FADD R4, R7, R26 ;  /* 0x0000001a07047221 */ /* 0x000fe20000000000 */
[----:B------:R-:W0:Y:S03]  /*3e40*/  MUFU.EX2 R45, R45 ;  /* 0x0000002d002d7308 */ /* 0x000e260000000800 */
[----:B------:R-:W-:-:S04]  /*3e50*/  FADD R7, R4, R25 ;  /* 0x0000001904077221 */ /* 0x000fc80000000000 */
[----:B------:R-:W-:Y:S01]  /*3e60*/  FADD R4, R7, R24 ;  /* 0x0000001807047221 */ /* 0x000fe20000000000 */
[----:B------:R-:W-:Y:S01]  /*3e70*/  FMUL R7, R6, R35 ;  /* 0x0000002306077220 */ /* 0x000fe20000400000 */
[----:B------:R-:W1:Y:S01]  /*3e80*/  MUFU.EX2 R46, R46 ;  /* 0x0000002e002e7308 */ /* 0x000e620000000800 */
[----:B------:R-:W-:Y:S02]  /*3e90*/  IMAD.SHL.U32 R35, R34, 0x800000, RZ ;  /* 0x0080000022237824 */ /* 0x000fe400078e00ff */
[----:B------:R-:W-:Y:S01]  /*3ea0*/  FADD R5, R4, R23 ;  /* 0x0000001704057221 */ /* 0x000fe20000000000 */
[----:B------:R-:W-:Y:S01]  /*3eb0*/  FMUL R6, R15, R40 ;  /* 0x000000280f067220 */ /* 0x000fe20000400000 */
[----:B------:R-:W-:Y:S02]  /*3ec0*/  SHF.L.U32 R15, R32, 0x17, RZ ;  /* 0x00000017200f7819 */ /* 0x000fe400000006ff */
[----:B------:R-:W-:Y:S01]  /*3ed0*/  FADD R4, R5, R22 ;  /* 0x0000001605047221 */ /* 0x000fe20000000000 */
[----:B------:R-:W2:Y:S03]  /*3ee0*/  MUFU.EX2 R41, R41 ;  /* 0x0000002900297308 */ /* 0x000ea60000000800 */
[----:B------:R-:W-:-:S04]  /*3ef0*/  FADD R5, R4, R21 ;  /* 0x0000001504057221 */ /* 0x000fc80000000000 */
[----:B------:R-:W-:Y:S01]  /*3f00*/  FADD R4, R5, R20 ;  /* 0x0000001405047221 */ /* 0x000fe20000000000 */
[----:B------:R0:W3:Y:S03]  /*3f10*/  MUFU.EX2 R11, R3 ;  /* 0x00000003000b7308 */ /* 0x0000e60000000800 */
[----:B------:R-:W-:-:S04]  /*3f20*/  FADD R4, R4, R19 ;  /* 0x0000001304047221 */ /* 0x000fc80000000000 */
[----:B------:R-:W-:Y:S01]  /*3f30*/  FADD R5, R4, R9 ;  /* 0x0000000904057221 */ /* 0x000fe20000000000 */
[----:B------:R1:W-:Y:S01]  /*3f40*/  MUFU.EX2 R34, R2 ;  /* 0x0000000200227308 */ /* 0x0003e20000000800 */
[----:B0-----:R-:W-:Y:S02]  /*3f50*/  FMUL R3, R14, R45 ;  /* 0x0000002d0e037220 */ /* 0x001fe40000400000 */
[----:B------:R-:W-:Y:S01]  /*3f60*/  FADD R4, R5, R8 ;  /* 0x0000000805047221 */ /* 0x000fe20000000000 */
[----:B------:R-:W-:-:S03]  /*3f70*/  FMUL R5, R16, R43 ;  /* 0x0000002b10057220 */ /* 0x000fc60000400000 */
[----:B------:R-:W-:Y:S01]  /*3f80*/  FADD R13, R4, R7 ;  /* 0x00000007040d7221 */ /* 0x000fe20000000000 */
[----:B------:R-:W-:Y:S01]  /*3f90*/  FMUL R4, R35, R44 ;  /* 0x0000002c23047220 */ /* 0x000fe20000400000 */
[----:B------:R-:W-:Y:S01]  /*3fa0*/  FADD R35, R10, -12583039 ;  /* 0xcb40007f0a237421 */ /* 0x000fe20000000000 */
[----:B------:R-:W0:Y:S01]  /*3fb0*/  MUFU.EX2 R39, R39 ;  /* 0x0000002700277308 */ /* 0x000e220000000800 */
[----:B------:R-:W-:Y:S01]  /*3fc0*/  FADD R16, R13, R6 ;  /* 0x000000060d107221 */ /* 0x000fe20000000000 */
[----:B-1----:R-:W-:Y:S01]  /*3fd0*/  FMUL R2, R15, R46 ;  /* 0x0000002e0f027220 */ /* 0x002fe20000400000 */
[----:B------:R-:W-:Y:S01]  /*3fe0*/  FFMA R35, R0, 1.4426950216293334961, -R35 ;  /* 0x3fb8aa3b00237823 */ /* 0x000fe20000000823 */
[----:B------:R-:W-:Y:S01]  /*3ff0*/  SHF.L.U32 R10, R10, 0x17, RZ ;  /* 0x000000170a0a7819 */ /* 0x000fe200000006ff */
[----:B------:R-:W-:Y:S01]  /*4000*/  FADD R13, R16, R5 ;  /* 0x00000005100d7221 */ /* 0x000fe20000000000 */
[----:B------:R-:W-:Y:S02]  /*4010*/  IMAD.SHL.U32 R16, R33, 0x800000, RZ ;  /* 0x0080000021107824 */ /* 0x000fe400078e00ff */
[----:B------:R-:W-:Y:S01]  /*4020*/  FFMA R35, R0, 1.925963033500011079e-08, R35 ;  /* 0x32a5706000237823 */ /* 0x000fe20000000023 */
[----:B------:R-:W-:-:S02]  /*4030*/  IMAD.SHL.U32 R0, R12, 0x800000, RZ ;  /* 0x008000000c007824 */ /* 0x000fc400078e00ff */
[----:B------:R-:W-:Y:S01]  /*4040*/  FADD R14, R13, R4 ;  /* 0x000000040d0e7221 */ /* 0x000fe20000000000 */
[----:B------:R-:W-:Y:S01]  /*4050*/  SHF.L.U32 R12, R17, 0x17, RZ ;  /* 0x00000017110c7819 */ /* 0x000fe200000006ff */
[----:B--2---:R-:W-:Y:S02]  /*4060*/  FMUL R0, R0, R41 ;  /* 0x0000002900007220 */ /* 0x004fe40000400000 */
[----:B------:R-:W-:Y:S01]  /*4070*/  FADD R13, R14, R3 ;  /* 0x000000030e0d7221 */ /* 0x000fe20000000000 */
[----:B------:R-:W1:Y:S01]  /*4080*/  MUFU.EX2 R35, R35 ;  /* 0x0000002300237308 */ /* 0x000e620000000800 */
[----:B------:R-:W-:Y:S01]  /*4090*/  SHF.L.U32 R17, R18, 0x17, RZ ;  /* 0x0000001712117819 */ /* 0x000fe200000006ff */
[----:B---3--:R-:W-:Y:S01]  /*40a0*/  FMUL R18, R12, R11 ;  /* 0x0000000b0c127220 */ /* 0x008fe20000400000 */
[----:B------:R-:W-:Y:S01]  /*40b0*/  FADD R13, R13, R2 ;  /* 0x000000020d0d7221 */ /* 0x000fe20000000000 */
[----:B0-----:R-:W-:Y:S02]  /*40c0*/  FMUL R16, R16, R39 ;  /* 0x0000002710107220 */ /* 0x001fe40000400000 */
        /* <DEDUP_REMOVED lines=16> */
.L_x_16882:
        /* <DEDUP_REMOVED lines=12> */
[----:B0-----:R-:W-:Y:S05]  /*4290*/  CALL.REL.NOINC `($__internal_263_$__cuda_sm3x_div_rn_noftz_f32_slowpath) ;  /* 0x00000030007c7944 */ /* 0x001fea0003c00000 */
[----:B------:R-:W-:-:S07]  /*42a0*/  IMAD.MOV.U32 R14, RZ, RZ, R11 ;  /* 0x000000ffff0e7224 */ /* 0x000fce00078e000b */
.L_x_16823:
[----:B------:R-:W-:Y:S05]  /*42b0*/  BSYNC.RECONVERGENT B3 ;  /* 0x0000000000037941 */ /* 0x000fea0003800200 */
.L_x_16822:
        /* <DEDUP_REMOVED lines=12> */
[----:B0-----:R-:W-:Y:S05]  /*4380*/  CALL.REL.NOINC `($__internal_263_$__cuda_sm3x_div_rn_noftz_f32_slowpath) ;  /* 0x0000003000407944 */ /* 0x001fea0003c00000 */
[----:B------:R-:W-:-:S07]  /*4390*/  IMAD.MOV.U32 R15, RZ, RZ, R11 ;  /* 0x000000ffff0f7224 */ /* 0x000fce00078e000b */
.L_x_16825:
[----:B------:R-:W-:Y:S05]  /*43a0*/  BSYNC.RECONVERGENT B3 ;  /* 0x0000000000037941 */ /* 0x000fea0003800200 */
.L_x_16824:
        /* <DEDUP_REMOVED lines=14> */
.L_x_16827:
[----:B------:R-:W-:Y:S05]  /*4490*/  BSYNC.RECONVERGENT B3 ;  /* 0x0000000000037941 */ /* 0x000fea0003800200 */
.L_x_16826:
        /* <DEDUP_REMOVED lines=14> */
.L_x_16829:
[----:B------:R-:W-:Y:S05]  /*4580*/  BSYNC.RECONVERGENT B3 ;  /* 0x0000000000037941 */ /* 0x000fea0003800200 */
.L_x_16828:
        /* <DEDUP_REMOVED lines=14> */
.L_x_16831:
[----:B------:R-:W-:Y:S05]  /*4670*/  BSYNC.RECONVERGENT B3 ;  /* 0x0000000000037941 */ /* 0x000fea0003800200 */
.L_x_16830:
        /* <DEDUP_REMOVED lines=13> */
[----:B------:R-:W-:-:S07]  /*4750*/  MOV R27, R11 ;  /* 0x0000000b001b7202 */ /* 0x000fce0000000f00 */
.L_x_16833:
[----:B------:R-:W-:Y:S05]  /*4760*/  BSYNC.RECONVERGENT B3 ;  /* 0x0000000000037941 */ /* 0x000fea0003800200 */
.L_x_16832:
        /* <DEDUP_REMOVED lines=12> */
[----:B0-----:R-:W-:Y:S05]  /*4830*/  CALL.REL.NOINC `($__internal_263_$__cuda_sm3x_div_rn_noftz_f32_slowpath) ;  /* 0x0000002c00147944 */ /* 0x001fea0003c00000 */
[----:B------:R-:W-:-:S07]  /*4840*/  MOV R24, R11 ;  /* 0x0000000b00187202 */ /* 0x000fce0000000f00 */
.L_x_16835:
[----:B------:R-:W-:Y:S05]  /*4850*/  BSYNC.RECONVERGENT B3 ;  /* 0x0000000000037941 */ /* 0x000fea0003800200 */
.L_x_16834:
        /* <DEDUP_REMOVED lines=12> */
[----:B0-----:R-:W-:Y:S05]  /*4920*/  CALL.REL.NOINC `($__internal_263_$__cuda_sm3x_div_rn_noftz_f32_slowpath) ;  /* 0x0000002800d87944 */ /* 0x001fea0003c00000 */
[----:B------:R-:W-:-:S07]  /*4930*/  MOV R25, R11 ;  /* 0x0000000b00197202 */ /* 0x000fce0000000f00 */
.L_x_16837:
[----:B------:R-:W-:Y:S05]  /*4940*/  BSYNC.RECONVERGENT B3 ;  /* 0x0000000000037941 */ /* 0x000fea0003800200 */
.L_x_16836:
        /* <DEDUP_REMOVED lines=14> */
.L_x_16839:
[----:B------:R-:W-:Y:S05]  /*4a30*/  BSYNC.RECONVERGENT B3 ;  /* 0x0000000000037941 */ /* 0x000fea0003800200 */
.L_x_16838:
        /* <DEDUP_REMOVED lines=14> */
.L_x_16841:
[----:B------:R-:W-:Y:S05]  /*4b20*/  BSYNC.RECONVERGENT B3 ;  /* 0x0000000000037941 */ /* 0x000fea0003800200 */
.L_x_16840:
        /* <DEDUP_REMOVED lines=14> */
.L_x_16843:
[----:B------:R-:W-:Y:S05]  /*4c10*/  BSYNC.RECONVERGENT B3 ;  /* 0x0000000000037941 */ /* 0x000fea0003800200 */
.L_x_16842:
        /* <DEDUP_REMOVED lines=14> */
.L_x_16845:
[----:B------:R-:W-:Y:S05]  /*4d00*/  BSYNC.RECONVERGENT B3 ;  /* 0x0000000000037941 */ /* 0x000fea0003800200 */
.L_x_16844:
        /* <DEDUP_REMOVED lines=14> */
.L_x_16847:
[----:B------:R-:W-:Y:S05]  /*4df0*/  BSYNC.RECONVERGENT B3 ;  /* 0x0000000000037941 */ /* 0x000fea0003800200 */
.L_x_16846:
        /* <DEDUP_REMOVED lines=12> */
[----:B------:R-:W-:Y:S05]  /*4ec0*/  CALL.REL.NOINC `($__internal_263_$__cuda_sm3x_div_rn_noftz_f32_slowpath) ;  /* 0x0000002400707944 */ /* 0x000fea0003c00000 */
[----:B------:R-:W-:-:S07]  /*4ed0*/  MOV R35, R11 ;  /* 0x0000000b00237202 */ /* 0x000fce0000000f00 */
.L_x_16849:
[----:B------:R-:W-:Y:S05]  /*4ee0*/  BSYNC.RECONVERGENT B3 ;  /* 0x0000000000037941 */ /* 0x000fea0003800200 */
.L_x_16848:
        /* <DEDUP_REMOVED lines=12> */
[----:B------:R-:W-:Y:S05]  /*4fb0*/  CALL.REL.NOINC `($__internal_263_$__cuda_sm3x_div_rn_noftz_f32_slowpath) ;  /* 0x0000002400347944 */ /* 0x000fea0003c00000 */
[----:B------:R-:W-:-:S07]  /*4fc0*/  MOV R8, R11 ;  /* 0x0000000b00087202 */ /* 0x000fce0000000f00 */
.L_x_16851:
[----:B------:R-:W-:Y:S05]  /*4fd0*/  BSYNC.RECONVERGENT B3 ;  /* 0x0000000000037941 */ /* 0x000fea0003800200 */
.L_x_16850:
        /* <DEDUP_REMOVED lines=12> */
[----:B------:R-:W-:Y:S05]  /*50a0*/  CALL.REL.NOINC `($__internal_263_$__cuda_sm3x_div_rn_noftz_f32_slowpath) ;  /* 0x0000002000f87944 */ /* 0x000fea0003c00000 */
[----:B------:R-:W-:-:S07]  /*50b0*/  MOV R9, R11 ;  /* 0x0000000b00097202 */ /* 0x000fce0000000f00 */
.L_x_16853:
[----:B------:R-:W-:Y:S05]  /*50c0*/  BSYNC.RECONVERGENT B3 ;  /* 0x0000000000037941 */ /* 0x000fea0003800200 */
.L_x_16852:
        /* <DEDUP_REMOVED lines=12> */
[----:B------:R-:W-:Y:S05]  /*5190*/  CALL.REL.NOINC `($__internal_263_$__cuda_sm3x_div_rn_noftz_f32_slowpath) ;  /* 0x0000002000bc7944 */ /* 0x000fea0003c00000 */
[----:B------:R-:W-:-:S07]  /*51a0*/  IMAD.MOV.U32 R6, RZ, RZ, R11 ;  /* 0x000000ffff067224 */ /* 0x000fce00078e000b */
.L_x_16855:
[----:B------:R-:W-:Y:S05]  /*51b0*/  BSYNC.RECONVERGENT B3 ;  /* 0x0000000000037941 */ /* 0x000fea0003800200 */
.L_x_16854:
        /* <DEDUP_REMOVED lines=13> */
[----:B------:R-:W-:-:S07]  /*5290*/  MOV R7, R11 ;  /* 0x0000000b00077202 */ /* 0x000fce0000000f00 */
.L_x_16857:
[----:B------:R-:W-:Y:S05]  /*52a0*/  BSYNC.RECONVERGENT B3 ;  /* 0x0000000000037941 */ /* 0x000fea0003800200 */
.L_x_16856:
        /* <DEDUP_REMOVED lines=14> */
.L_x_16859:
[----:B------:R-:W-:Y:S05]  /*5390*/  BSYNC.RECONVERGENT B3 ;  /* 0x0000000000037941 */ /* 0x000fea0003800200 */
.L_x_16858:
        /* <DEDUP_REMOVED lines=14> */
.L_x_16861:
[----:B------:R-:W-:Y:S05]  /*5480*/  BSYNC.RECONVERGENT B3 ;  /* 0x0000000000037941 */ /* 0x000fea0003800200 */
.L_x_16860:
        /* <DEDUP_REMOVED lines=14> */
.L_x_16863:
[----:B------:R-:W-:Y:S05]  /*5570*/  BSYNC.RECONVERGENT B3 ;  /* 0x0000000000037941 */ /* 0x000fea0003800200 */
.L_x_16862:
        /* <DEDUP_REMOVED lines=14> */
.L_x_16865:
[----:B------:R-:W-:Y:S05]  /*5660*/  BSYNC.RECONVERGENT B3 ;  /* 0x0000000000037941 */ /* 0x000fea0003800200 */
.L_x_16864:
        /* <DEDUP_REMOVED lines=14> */
.L_x_16867:
[----:B------:R-:W-:Y:S05]  /*5750*/  BSYNC.RECONVERGENT B3 ;  /* 0x0000000000037941 */ /* 0x000fea0003800200 */
.L_x_16866:
        /* <DEDUP_REMOVED lines=14> */
.L_x_16869:
[----:B------:R-:W-:Y:S05]  /*5840*/  BSYNC.RECONVERGENT B3 ;  /* 0x0000000000037941 */ /* 0x000fea0003800200 */
.L_x_16868:
[----:B------:R-:W0:Y:S01]  /*5850*/  S2R R40, SR_TID.X ;  /* 0x0000000000287919 */ /* 0x000e220000002100 */
[----:B------:R-:W-:Y:S02]  /*5860*/  HFMA2 R41, -RZ, RZ, 0, 0 ;  /* 0x00000000ff297431 */ /* 0x000fe400000001ff */
[----:B------:R-:W-:Y:S01]  /*5870*/  IMAD R0, R36, UR38, RZ ;  /* 0x0000002624007c24 */ /* 0x000fe2000f8e02ff */
[C---:B------:R-:W-:Y:S02]  /*5880*/  R2UR UR4, R30.reuse ;  /* 0x000000001e0472ca */ /* 0x040fe400000e0000 */
[----:B------:R-:W-:Y:S01]  /*5890*/  R2UR UR5, R31 ;  /* 0x000000001f0572ca */ /* 0x000fe200000e0000 */
[----:B------:R-:W-:Y:S01]  /*58a0*/  IMAD R11, R37, UR39, R0 ;  /* 0x00000027250b7c24 */ /* 0x000fe2000f8e0200 */
        /* <DEDUP_REMOVED lines=9> */
[----:B------:R-:W-:-:S04]  /*5940*/  IMAD.WIDE.U32 R16, R37, UR38, R40 ;  /* 0x0000002625107c25 */ /* 0x000fc8000f8e0028 */
[----:B------:R-:W-:Y:S01]  /*5950*/  IMAD.IADD R0, R17, 0x1, R11 ;  /* 0x0000000111007824 */ /* 0x000fe200078e020b */
[C---:B------:R-:W-:Y:S02]  /*5960*/  IADD3 R28, P0, PT, R16.reuse, 0x40, RZ ;  /* 0x00000040101c7810 */ /* 0x040fe40007f1e0ff */
[----:B------:R-:W-:Y:S02]  /*5970*/  IADD3 R41, P6, PT, R16, 0x140, RZ ;  /* 0x0000014010297810 */ /* 0x000fe40007fde0ff */
[----:B------:R-:W-:Y:S02]  /*5980*/  IADD3.X R11, PT, PT, RZ, R0, RZ, P0, !PT ;  /* 0x00000000ff0b7210 */ /* 0x000fe400007fe4ff */
[----:B------:R-:W-:Y:S02]  /*5990*/  LEA.HI R17, P0, R0, R16, RZ, 0x1 ;  /* 0x0000001000117211 */ /* 0x000fe400078108ff */
[----:B------:R-:W-:Y:S02]  /*59a0*/  LEA.HI R28, P1, R11, R28, RZ, 0x1 ;  /* 0x0000001c0b1c7211 */ /* 0x000fe400078308ff */
[----:B------:R-:W-:-:S02]  /*59b0*/  IADD3.X R12, PT, PT, RZ, R0, RZ, P0, !PT ;  /* 0x00000000ff0c7210 */ /* 0x000fc400007fe4ff */
[C---:B------:R-:W-:Y:S01]  /*59c0*/  SHF.L.U32 R10, R17.reuse, 0x2, RZ ;  /* 0x00000002110a7819 */ /* 0x040fe200000006ff */
[----:B------:R-:W-:Y:S01]  /*59d0*/  IMAD.X R11, RZ, RZ, R11, P1 ;  /* 0x000000ffff0b7224 */ /* 0x000fe200008e060b */
[----:B------:R-:W-:Y:S02]  /*59e0*/  IADD3 R38, P0, PT, R16, 0x80, RZ ;  /* 0x0000008010267810 */ /* 0x000fe40007f1e0ff */
[----:B------:R-:W-:Y:S02]  /*59f0*/  SHF.L.U64.HI R17, R17, 0x2, R12 ;  /* 0x0000000211117819 */ /* 0x000fe4000001020c */
[----:B------:R-:W-:Y:S02]  /*5a00*/  LOP3.LUT R10, R10, 0xfffffff8, RZ, 0xc0, !PT ;  /* 0xfffffff80a0a7812 */ /* 0x000fe400078ec0ff */
[C---:B------:R-:W-:Y:S02]  /*5a10*/  SHF.L.U64.HI R12, R28.reuse, 0x2, R11 ;  /* 0x000000021c0c7819 */ /* 0x040fe4000001020b */
[----:B------:R-:W-:-:S02]  /*5a20*/  SHF.L.U32 R28, R28, 0x2, RZ ;  /* 0x000000021c1c7819 */ /* 0x000fc400000006ff */
[----:B------:R-:W-:Y:S02]  /*5a30*/  IADD3.X R13, PT, PT, RZ, R0, RZ, P0, !PT ;  /* 0x00000000ff0d7210 */ /* 0x000fe400007fe4ff */
[----:B------:R-:W-:Y:S02]  /*5a40*/  IADD3 R10, P0, PT, R10, UR36, RZ ;  /* 0x000000240a0a7c10 */ /* 0x000fe4000ff1e0ff */
[----:B------:R-:W-:Y:S02]  /*5a50*/  LOP3.LUT R28, R28, 0xfffffff8, RZ, 0xc0, !PT ;  /* 0xfffffff81c1c7812 */ /* 0x000fe400078ec0ff */
[----:B------:R-:W-:Y:S02]  /*5a60*/  LEA.HI R38, P1, R13, R38, RZ, 0x1 ;  /* 0x000000260d267211 */ /* 0x000fe400078308ff */
[----:B------:R-:W-:Y:S02]  /*5a70*/  IADD3.X R11, PT, PT, R17, UR37, RZ, P0, !PT ;  /* 0x00000025110b7c10 */ /* 0x000fe400087fe4ff */
[----:B------:R-:W-:-:S02]  /*5a80*/  IADD3 R28, P0, PT, R28, UR36, RZ ;  /* 0x000000241c1c7c10 */ /* 0x000fc4000ff1e0ff */
[----:B------:R-:W-:Y:S01]  /*5a90*/  IADD3.X R13, PT, PT, RZ, R13, RZ, P1, !PT ;  /* 0x0000000dff0d7210 */ /* 0x000fe20000ffe4ff */
[----:B------:R0:W-:Y:S01]  /*5aa0*/  STG.E.64 desc[UR4][R10.64], R14 ;  /* 0x0000000e0a007986 */ /* 0x0001e2000c101b04 */
[----:B------:R-:W-:Y:S02]  /*5ab0*/  IADD3.X R29, PT, PT, R12, UR37, RZ, P0, !PT ;  /* 0x000000250c1d7c10 */ /* 0x000fe400087fe4ff */
[C---:B------:R-:W-:Y:S01]  /*5ac0*/  SHF.L.U64.HI R12, R38.reuse, 0x2, R13 ;  /* 0x00000002260c7819 */ /* 0x040fe2000001020d */
[----:B------:R-:W-:Y:S01]  /*5ad0*/  IMAD.SHL.U32 R38, R38, 0x4, RZ ;  /* 0x0000000426267824 */ /* 0x000fe200078e00ff */
[C---:B------:R-:W-:Y:S01]  /*5ae0*/  IADD3 R44, P0, PT, R16.reuse, 0xc0, RZ ;  /* 0x000000c0102c7810 */ /* 0x040fe20007f1e0ff */
[----:B------:R1:W-:Y:S01]  /*5af0*/  STG.E.64 desc[UR6][R28.64], R32 ;  /* 0x000000201c007986 */ /* 0x0003e2000c101b06 */
[----:B------:R-:W-:Y:S02]  /*5b00*/  IADD3 R43, P1, PT, R16, 0x100, RZ ;  /* 0x00000100102b7810 */ /* 0x000fe40007f3e0ff */
[----:B------:R-:W-:-:S02]  /*5b10*/  LOP3.LUT R38, R38, 0xfffffff8, RZ, 0xc0, !PT ;  /* 0xfffffff826267812 */ /* 0x000fc400078ec0ff */
[----:B------:R-:W-:Y:S02]  /*5b20*/  IADD3 R17, P5, PT, R16, 0x180, RZ ;  /* 0x0000018010117810 */ /* 0x000fe40007fbe0ff */
[----:B------:R-:W-:Y:S02]  /*5b30*/  IADD3 R38, P2, PT, R38, UR36, RZ ;  /* 0x0000002426267c10 */ /* 0x000fe4000ff5e0ff */
[-C--:B------:R-:W-:Y:S02]  /*5b40*/  IADD3.X R45, PT, PT, RZ, R0.reuse, RZ, P0, !PT ;  /* 0x00000000ff2d7210 */ /* 0x080fe400007fe4ff */
[----:B------:R-:W-:Y:S02]  /*5b50*/  IADD3.X R39, PT, PT, R12, UR37, RZ, P2, !PT ;  /* 0x000000250c277c10 */ /* 0x000fe400097fe4ff */
[C---:B0-----:R-:W-:Y:S02]  /*5b60*/  IADD3 R14, P4, PT, R16.reuse, 0x1c0, RZ ;  /* 0x000001c0100e7810 */ /* 0x041fe40007f9e0ff */
[----:B-1----:R-:W-:Y:S01]  /*5b70*/  IADD3.X R28, PT, PT, RZ, R0, RZ, P1, !PT ;  /* 0x00000000ff1c7210 */ /* 0x002fe20000ffe4ff */
[----:B------:R0:W-:Y:S01]  /*5b80*/  STG.E.64 desc[UR4][R38.64], R26 ;  /* 0x0000001a26007986 */ /* 0x0001e2000c101b04 */
[----:B------:R-:W-:-:S02]  /*5b90*/  IADD3 R13, P3, PT, R16, 0x200, RZ ;  /* 0x00000200100d7810 */ /* 0x000fc40007f7e0ff */
[C---:B------:R-:W-:Y:S02]  /*5ba0*/  IADD3 R12, P2, PT, R16.reuse, 0x240, RZ ;  /* 0x00000240100c7810 */ /* 0x040fe40007f5e0ff */
[C---:B------:R-:W-:Y:S02]  /*5bb0*/  IADD3 R10, P0, PT, R16.reuse, 0x280, RZ ;  /* 0x00000280100a7810 */ /* 0x040fe40007f1e0ff */
[----:B------:R-:W-:Y:S01]  /*5bc0*/  IADD3 R11, P1, PT, R16, 0x2c0, RZ ;  /* 0x000002c0100b7810 */ /* 0x000fe20007f3e0ff */
[----:B------:R-:W-:Y:S01]  /*5bd0*/  IMAD.X R16, RZ, RZ, R0, P5 ;  /* 0x000000ffff107224 */ /* 0x000fe200028e0600 */
[----:B------:R-:W-:Y:S02]  /*5be0*/  IADD3.X R42, PT, PT, RZ, R0, RZ, P6, !PT ;  /* 0x00000000ff2a7210 */ /* 0x000fe400037fe4ff */
[----:B------:R-:W-:Y:S02]  /*5bf0*/  LEA.HI R29, P6, R45, R44, RZ, 0x1 ;  /* 0x0000002c2d1d7211 */ /* 0x000fe400078d08ff */
[----:B------:R-:W-:-:S02]  /*5c00*/  LEA.HI R15, P5, R28, R43, RZ, 0x1 ;  /* 0x0000002b1c0f7211 */ /* 0x000fc400078b08ff */
[----:B------:R-:W-:Y:S01]  /*5c10*/  IADD3.X R33, PT, PT, RZ, R0, RZ, P4, !PT ;  /* 0x00000000ff217210 */ /* 0x000fe200027fe4ff */
[----:B0-----:R-:W-:Y:S01]  /*5c20*/  IMAD.SHL.U32 R39, R29, 0x4, RZ ;  /* 0x000000041d277824 */ /* 0x001fe200078e00ff */
[----:B------:R-:W-:Y:S02]  /*5c30*/  LEA.HI R26, P4, R42, R41, RZ, 0x1 ;  /* 0x000000292a1a7211 */ /* 0x000fe400078908ff */
[----:B------:R-:W-:Y:S02]  /*5c40*/  IADD3.X R44, PT, PT, RZ, R45, RZ, P6, !PT ;  /* 0x0000002dff2c7210 */ /* 0x000fe400037fe4ff */
[----:B------:R-:W-:Y:S02]  /*5c50*/  IADD3.X R38, PT, PT, RZ, R28, RZ, P5, !PT ;  /* 0x0000001cff267210 */ /* 0x000fe40002ffe4ff */
[----:B------:R-:W-:Y:S02]  /*5c60*/  LEA.HI R28, P5, R16, R17, RZ, 0x1 ;  /* 0x00000011101c7211 */ /* 0x000fe400078b08ff */
[----:B------:R-:W-:-:S02]  /*5c70*/  LEA.HI R32, P6, R33, R14, RZ, 0x1 ;  /* 0x0000000e21207211 */ /* 0x000fc400078d08ff */
[----:B------:R-:W-:Y:S02]  /*5c80*/  IADD3.X R27, PT, PT, RZ, R42, RZ, P4, !PT ;  /* 0x0000002aff1b7210 */ /* 0x000fe400027fe4ff */
[----:B------:R-:W-:Y:S02]  /*5c90*/  SHF.L.U64.HI R41, R29, 0x2, R44 ;  /* 0x000000021d297819 */ /* 0x000fe4000001022c */
[----:B------:R-:W-:Y:S02]  /*5ca0*/  IADD3.X R29, PT, PT, RZ, R16, RZ, P5, !PT ;  /* 0x00000010ff1d7210 */ /* 0x000fe40002ffe4ff */
[C---:B------:R-:W-:Y:S02]  /*5cb0*/  SHF.L.U32 R14, R15.reuse, 0x2, RZ ;  /* 0x000000020f0e7819 */ /* 0x040fe400000006ff */
[----:B------:R-:W-:Y:S02]  /*5cc0*/  IADD3.X R33, PT, PT, RZ, R33, RZ, P6, !PT ;  /* 0x00000021ff217210 */ /* 0x000fe400037fe4ff */
[C---:B------:R-:W-:Y:S01]  /*5cd0*/  SHF.L.U64.HI R27, R26.reuse, 0x2, R27 ;  /* 0x000000021a1b7819 */ /* 0x040fe2000001021b */
[----:B------:R-:W-:Y:S01]  /*5ce0*/  IMAD.SHL.U32 R26, R26, 0x4, RZ ;  /* 0x000000041a1a7824 */ /* 0x000fe200078e00ff */
[----:B------:R-:W-:Y:S01]  /*5cf0*/  SHF.L.U64.HI R17, R15, 0x2, R38 ;  /* 0x000000020f117819 */ /* 0x000fe20000010226 */
[----:B------:R-:W-:Y:S01]  /*5d00*/  IMAD.X R38, RZ, RZ, R0, P3 ;  /* 0x000000ffff267224 */ /* 0x000fe200018e0600 */
[----:B------:R-:W-:-:S02]  /*5d10*/  SHF.L.U64.HI R29, R28, 0x2, R29 ;  /* 0x000000021c1d7819 */ /* 0x000fc4000001021d */
[----:B------:R-:W-:Y:S02]  /*5d20*/  LOP3.LUT R15, R39, 0xfffffff8, RZ, 0xc0, !PT ;  /* 0xfffffff8270f7812 */ /* 0x000fe400078ec0ff */
[----:B------:R-:W-:Y:S02]  /*5d30*/  SHF.L.U32 R28, R28, 0x2, RZ ;  /* 0x000000021c1c7819 */ /* 0x000fe400000006ff */
[----:B------:R-:W-:Y:S02]  /*5d40*/  SHF.L.U64.HI R33, R32, 0x2, R33 ;  /* 0x0000000220217819 */ /* 0x000fe40000010221 */
[----:B------:R-:W-:Y:S02]  /*5d50*/  LOP3.LUT R16, R14, 0xfffffff8, RZ, 0xc0, !PT ;  /* 0xfffffff80e107812 */ /* 0x000fe400078ec0ff */
[----:B------:R-:W-:Y:S02]  /*5d60*/  SHF.L.U32 R32, R32, 0x2, RZ ;  /* 0x0000000220207819 */ /* 0x000fe400000006ff */
[----:B------:R-:W-:-:S02]  /*5d70*/  IADD3 R14, P5, PT, R15, UR36, RZ ;  /* 0x000000240f0e7c10 */ /* 0x000fc4000ffbe0ff */
[----:B------:R-:W-:Y:S02]  /*5d80*/  LOP3.LUT R26, R26, 0xfffffff8, RZ, 0xc0, !PT ;  /* 0xfffffff81a1a7812 */ /* 0x000fe400078ec0ff */
[----:B------:R-:W-:Y:S02]  /*5d90*/  LOP3.LUT R28, R28, 0xfffffff8, RZ, 0xc0, !PT ;  /* 0xfffffff81c1c7812 */ /* 0x000fe400078ec0ff */
[----:B------:R-:W-:Y:S02]  /*5da0*/  IADD3 R16, P4, PT, R16, UR36, RZ ;  /* 0x0000002410107c10 */ /* 0x000fe4000ff9e0ff */
[----:B------:R-:W-:Y:S02]  /*5db0*/  LOP3.LUT R32, R32, 0xfffffff8, RZ, 0xc0, !PT ;  /* 0xfffffff820207812 */ /* 0x000fe400078ec0ff */
[----:B------:R-:W-:Y:S02]  /*5dc0*/  IADD3.X R15, PT, PT, R41, UR37, RZ, P5, !PT ;  /* 0x00000025290f7c10 */ /* 0x000fe4000affe4ff */
[----:B------:R-:W-:-:S02]  /*5dd0*/  IADD3 R26, P6, PT, R26, UR36, RZ ;  /* 0x000000241a1a7c10 */ /* 0x000fc4000ffde0ff */
[----:B------:R-:W-:Y:S01]  /*5de0*/  IADD3 R28, P5, PT, R28, UR36, RZ ;  /* 0x000000241c1c7c10 */ /* 0x000fe2000ffbe0ff */
[----:B------:R0:W-:Y:S01]  /*5df0*/  STG.E.64 desc[UR4][R14.64], R24 ;  /* 0x000000180e007986 */ /* 0x0001e2000c101b04 */
[----:B------:R-:W-:Y:S01]  /*5e00*/  IADD3.X R17, PT, PT, R17, UR37, RZ, P4, !PT ;  /* 0x0000002511117c10 */ /* 0x000fe2000a7fe4ff */
[----:B------:R-:W1:Y:S01]  /*5e10*/  LDCU UR4, c[0x0][0x370] ;  /* 0x00006e00ff0477ac */ /* 0x000e620008000800 */
[----:B------:R-:W-:Y:S02]  /*5e20*/  IADD3 R32, P4, PT, R32, UR36, RZ ;  /* 0x0000002420207c10 */ /* 0x000fe4000ff9e0ff */
[----:B------:R-:W-:Y:S01]  /*5e30*/  IADD3.X R27, PT, PT, R27, UR37, RZ, P6, !PT ;  /* 0x000000251b1b7c10 */ /* 0x000fe2000b7fe4ff */
[----:B------:R-:W-:Y:S01]  /*5e40*/  STG.E.64 desc[UR6][R16.64], R22 ;  /* 0x0000001610007986 */ /* 0x000fe2000c101b06 */
[----:B------:R-:W-:Y:S02]  /*5e50*/  IADD3.X R29, PT, PT, R29, UR37, RZ, P5, !PT ;  /* 0x000000251d1d7c10 */ /* 0x000fe4000affe4ff */
[----:B------:R-:W-:Y:S01]  /*5e60*/  IADD3.X R33, PT, PT, R33, UR37, RZ, P4, !PT ;  /* 0x0000002521217c10 */ /* 0x000fe2000a7fe4ff */
[----:B------:R-:W-:Y:S01]  /*5e70*/  STG.E.64 desc[UR8][R26.64], R20 ;  /* 0x000000141a007986 */ /* 0x000fe2000c101b08 */
[-C--:B0-----:R-:W-:Y:S01]  /*5e80*/  IADD3.X R15, PT, PT, RZ, R0.reuse, RZ, P2, !PT ;  /* 0x00000000ff0f7210 */ /* 0x081fe200017fe4ff */
[----:B------:R-:W1:Y:S01]  /*5e90*/  LDC R24, c[0x0][0x364] ;  /* 0x0000d900ff187b82 */ /* 0x000e620000000800 */
[----:B------:R-:W-:Y:S01]  /*5ea0*/  LEA.HI R14, P2, R38, R13, RZ, 0x1 ;  /* 0x0000000d260e7211 */ /* 0x000fe200078508ff */
[----:B------:R-:W-:Y:S01]  /*5eb0*/  STG.E.64 desc[UR10][R28.64], R34 ;  /* 0x000000221c007986 */ /* 0x000fe2000c101b0a */
[----:B------:R-:W-:-:S02]  /*5ec0*/  IADD3.X R13, PT, PT, RZ, R0, RZ, P0, !PT ;  /* 0x00000000ff0d7210 */ /* 0x000fc400007fe4ff */
[----:B------:R-:W-:Y:S01]  /*5ed0*/  IADD3.X R0, PT, PT, RZ, R0, RZ, P1, !PT ;  /* 0x00000000ff007210 */ /* 0x000fe20000ffe4ff */
[----:B------:R0:W-:Y:S01]  /*5ee0*/  STG.E.64 desc[UR12][R32.64], R8 ;  /* 0x0000000820007986 */ /* 0x0001e2000c101b0c */
[----:B------:R-:W-:Y:S02]  /*5ef0*/  LEA.HI R12, P0, R15, R12, RZ, 0x1 ;  /* 0x0000000c0f0c7211 */ /* 0x000fe400078108ff */
[----:B------:R-:W-:Y:S02]  /*5f00*/  LEA.HI R10, P1, R13, R10, RZ, 0x1 ;  /* 0x0000000a0d0a7211 */ /* 0x000fe400078308ff */
[----:B------:R-:W-:Y:S02]  /*5f10*/  IADD3.X R15, PT, PT, RZ, R15, RZ, P0, !PT ;  /* 0x0000000fff0f7210 */ /* 0x000fe400007fe4ff */
[----:B------:R-:W-:Y:S02]  /*5f20*/  IADD3.X R13, PT, PT, RZ, R13, RZ, P1, !PT ;  /* 0x0000000dff0d7210 */ /* 0x000fe40000ffe4ff */
[----:B------:R-:W-:-:S02]  /*5f30*/  SHF.L.U64.HI R15, R12, 0x2, R15 ;  /* 0x000000020c0f7819 */ /* 0x000fc4000001020f */
[----:B------:R-:W-:Y:S01]  /*5f40*/  SHF.L.U64.HI R13, R10, 0x2, R13 ;  /* 0x000000020a0d7819 */ /* 0x000fe2000001020d */
[----:B0-----:R-:W-:Y:S01]  /*5f50*/  IMAD.X R9, RZ, RZ, R38, P2 ;  /* 0x000000ffff097224 */ /* 0x001fe200010e0626 */
[----:B------:R-:W-:Y:S01]  /*5f60*/  LEA.HI R11, P2, R0, R11, RZ, 0x1 ;  /* 0x0000000b000b7211 */ /* 0x000fe200078508ff */
[----:B------:R-:W-:Y:S01]  /*5f70*/  IMAD.SHL.U32 R8, R12, 0x4, RZ ;  /* 0x000000040c087824 */ /* 0x000fe200078e00ff */
[----:B------:R-:W-:Y:S02]  /*5f80*/  SHF.L.U32 R12, R10, 0x2, RZ ;  /* 0x000000020a0c7819 */ /* 0x000fe400000006ff */
[C---:B------:R-:W-:Y:S02]  /*5f90*/  SHF.L.U64.HI R16, R14.reuse, 0x2, R9 ;  /* 0x000000020e107819 */ /* 0x040fe40000010209 */
[----:B------:R-:W-:Y:S02]  /*5fa0*/  SHF.L.U32 R9, R14, 0x2, RZ ;  /* 0x000000020e097819 */ /* 0x000fe400000006ff */
[----:B------:R-:W-:-:S02]  /*5fb0*/  SHF.L.U32 R14, R11, 0x2, RZ ;  /* 0x000000020b0e7819 */ /* 0x000fc400000006ff */
[----:B------:R-:W-:Y:S02]  /*5fc0*/  LOP3.LUT R10, R8, 0xfffffff8, RZ, 0xc0, !PT ;  /* 0xfffffff8080a7812 */ /* 0x000fe400078ec0ff */
[----:B------:R-:W-:Y:S02]  /*5fd0*/  IADD3.X R0, PT, PT, RZ, R0, RZ, P2, !PT ;  /* 0x00000000ff007210 */ /* 0x000fe400017fe4ff */
[----:B------:R-:W-:Y:S02]  /*5fe0*/  LOP3.LUT R9, R9, 0xfffffff8, RZ, 0xc0, !PT ;  /* 0xfffffff809097812 */ /* 0x000fe400078ec0ff */
[----:B------:R-:W-:Y:S02]  /*5ff0*/  LOP3.LUT R14, R14, 0xfffffff8, RZ, 0xc0, !PT ;  /* 0xfffffff80e0e7812 */ /* 0x000fe400078ec0ff */
[----:B------:R-:W-:Y:S02]  /*6000*/  IADD3 R10, P1, PT, R10, UR36, RZ ;  /* 0x000000240a0a7c10 */ /* 0x000fe4000ff3e0ff */
[----:B------:R-:W-:-:S02]  /*6010*/  SHF.L.U64.HI R0, R11, 0x2, R0 ;  /* 0x000000020b007819 */ /* 0x000fc40000010200 */
[----:B------:R-:W-:Y:S02]  /*6020*/  IADD3 R8, P0, PT, R9, UR36, RZ ;  /* 0x0000002409087c10 */ /* 0x000fe4000ff1e0ff */
[----:B------:R-:W-:Y:S02]  /*6030*/  IADD3 R14, P2, PT, R14, UR36, RZ ;  /* 0x000000240e0e7c10 */ /* 0x000fe4000ff5e0ff */
[----:B------:R-:W-:Y:S02]  /*6040*/  LOP3.LUT R12, R12, 0xfffffff8, RZ, 0xc0, !PT ;  /* 0xfffffff80c0c7812 */ /* 0x000fe400078ec0ff */
[----:B------:R-:W-:Y:S02]  /*6050*/  IADD3.X R11, PT, PT, R15, UR37, RZ, P1, !PT ;  /* 0x000000250f0b7c10 */ /* 0x000fe40008ffe4ff */
[----:B------:R-:W-:Y:S02]  /*6060*/  IADD3.X R9, PT, PT, R16, UR37, RZ, P0, !PT ;  /* 0x0000002510097c10 */ /* 0x000fe400087fe4ff */
[----:B------:R-:W-:Y:S01]  /*6070*/  IADD3.X R15, PT, PT, R0, UR37, RZ, P2, !PT ;  /* 0x00000025000f7c10 */ /* 0x000fe200097fe4ff */
[----:B-1----:R-:W-:Y:S01]  /*6080*/  IMAD R0, R24, UR4, RZ ;  /* 0x0000000418007c24 */ /* 0x002fe2000f8e02ff */
[----:B------:R-:W-:Y:S01]  /*6090*/  IADD3 R12, P0, PT, R12, UR36, RZ ;  /* 0x000000240c0c7c10 */ /* 0x000fe2000ff1e0ff */
[----:B------:R0:W-:Y:S03]  /*60a0*/  STG.E.64 desc[UR6][R8.64], R6 ;  /* 0x0000000608007986 */ /* 0x0001e6000c101b06 */
[----:B------:R-:W-:Y:S01]  /*60b0*/  IADD3.X R13, PT, PT, R13, UR37, RZ, P0, !PT ;  /* 0x000000250d0d7c10 */ /* 0x000fe200087fe4ff */
[----:B------:R0:W-:Y:S01]  /*60c0*/  STG.E.64 desc[UR8][R10.64], R4 ;  /* 0x000000040a007986 */ /* 0x0001e2000c101b08 */
[----:B------:R-:W-:-:S03]  /*60d0*/  IADD3 R37, P0, PT, R0, R37, RZ ;  /* 0x0000002500257210 */ /* 0x000fc60007f1e0ff */
[----:B------:R0:W-:Y:S01]  /*60e0*/  STG.E.64 desc[UR10][R12.64], R2 ;  /* 0x000000020c007986 */ /* 0x0001e2000c101b0a */
[----:B------:R-:W-:Y:S02]  /*60f0*/  LEA.HI.X.SX32 R36, R0, R36, 0x1, P0 ;  /* 0x0000002400247211 */ /* 0x000fe400000f0eff */
[----:B------:R-:W-:Y:S01]  /*6100*/  ISETP.GE.U32.AND P0, PT, R37, UR40, PT ;  /* 0x0000002825007c0c */ /* 0x000fe2000bf06070 */
[----:B------:R0:W-:Y:S03]  /*6110*/  STG.E.64 desc[UR12][R14.64], R18 ;  /* 0x000000120e007986 */ /* 0x0001e6000c101b0c */
[----:B------:R-:W-:-:S13]  /*6120*/  ISETP.GE.AND.EX P0, PT, R36, UR41, PT, P0 ;  /* 0x0000002924007c0c */ /* 0x000fda000bf06300 */
[----:B0-----:R-:W-:Y:S05]  /*6130*/  @!P0 BRA `(.L_x_16870) ;  /* 0xffffffa000548947 */ /* 0x001fea000383ffff */
[----:B------:R-:W-:Y:S05]  /*6140*/  BSYNC B0 ;  /* 0x0000000000007941 */ /* 0x000fea0003800000 */
.L_x_16820:
[----:B------:R-:W-:Y:S05]  /*6150*/  EXIT ;  /* 0x000000000000794d */ /* 0x000fea0003800000 */
.L_x_16821:
[----:B------:R-:W-:Y:S01]  /*6160*/  BSSY B1, `(.L_x_16871) ;  /* 0x0000007000017945 */ /* 0x000fe20003800000 */
[----:B------:R-:W-:Y:S01]  /*6170*/  IMAD.MOV.U32 R12, RZ, RZ, 0x10 ;  /* 0x00000010ff0c7424 */ /* 0x000fe200078e00ff */
[----:B------:R-:W-:Y:S02]  /*6180*/  MOV R11, 0x1f ;  /* 0x0000001f000b7802 */ /* 0x000fe40000000f00 */
[----:B------:R-:W-:-:S07]  /*6190*/  MOV R15, 0xffffffff ;  /* 0xffffffff000f7802 */ /* 0x000fce0000000f00 */
[----:B------:R-:W-:Y:S05]  /*61a0*/  WARPSYNC.COLLECTIVE R15, `(.L_x_16872) ;  /* 0x000000000f087348 */ /* 0x000fea0003c00000 */
[----:B------:R0:W1:Y:S02]  /*61b0*/  SHFL.BFLY P6, R14, R13, R12, R11 ;  /* 0x0c00000c0d0e7389 */ /* 0x00006400000c000b */
[----:B01----:R-:W-:Y:S05]  /*61c0*/  ENDCOLLECTIVE ;  /* 0x000000000000791b */ /* 0x003fea0003800000 */
.L_x_16872:
[----:B------:R-:W-:Y:S05]  /*61d0*/  BSYNC B1 ;  /* 0x0000000000017941 */ /* 0x000fea0003800000 */
.L_x_16871:
        /* <DEDUP_REMOVED lines=8> */
.L_x_16873:
[----:B------:R-:W-:Y:S01]  /*6260*/  HFMA2 R12, -RZ, RZ, 0, 2.384185791015625e-07 ;  /* 0x00000004ff0c7431 */ /* 0x000fe200000001ff */
[----:B------:R-:W-:-:S04]  /*6270*/  FMNMX R0, R13, R14, !PT ;  /* 0x0000000e0d007209 */ /* 0x000fc80007800000 */
[----:B------:R-:W-:-:S07]  /*6280*/  MOV R13, R0 ;  /* 0x00000000000d7202 */ /* 0x000fce0000000f00 */
[----:B------:R-:W-:Y:S05]  /*6290*/  WARPSYNC.COLLECTIVE R15, `(.L_x_16874) ;  /* 0x000000000f087348 */ /* 0x000fea0003c00000 */
[----:B------:R0:W1:Y:S02]  /*62a0*/  SHFL.BFLY P6, R14, R13, R12, R11 ;  /* 0x0c00000c0d0e7389 */ /* 0x00006400000c000b */
[----:B01----:R-:W-:Y:S05]  /*62b0*/  ENDCOLLECTIVE ;  /* 0x000000000000791b */ /* 0x003fea0003800000 */
.L_x_16874:
[----:B------:R-:W-:Y:S02]  /*62c0*/  MOV R12, 0x2 ;  /* 0x00000002000c7802 */ /* 0x000fe40000000f00 */
[----:B------:R-:W-:-:S05]  /*62d0*/  FMNMX R2, R0, R14, !PT ;  /* 0x0000000e00027209 */ /* 0x000fca0007800000 */
[----:B------:R-:W-:-:S07]  /*62e0*/  IMAD.MOV.U32 R13, RZ, RZ, R2 ;  /* 0x000000ffff0d7224 */ /* 0x000fce00078e0002 */
[----:B------:R-:W-:Y:S05]  /*62f0*/  WARPSYNC.COLLECTIVE R15, `(.L_x_16875) ;  /* 0x000000000f087348 */ /* 0x000fea0003c00000 */
[----:B------:R0:W1:Y:S02]  /*6300*/  SHFL.BFLY P6, R14, R13, R12, R11 ;  /* 0x0c00000c0d0e7389 */ /* 0x00006400000c000b */
[----:B01----:R-:W-:Y:S05]  /*6310*/  ENDCOLLECTIVE ;  /* 0x000000000000791b */ /* 0x003fea0003800000 */
.L_x_16875:
[----:B------:R-:W-:Y:S01]  /*6320*/  HFMA2 R12, -RZ, RZ, 0, 5.9604644775390625e-08 ;  /* 0x00000001ff0c7431 */ /* 0x000fe200000001ff */
[----:B------:R-:W-:-:S04]  /*6330*/  FMNMX R3, R2, R14, !PT ;  /* 0x0000000e02037209 */ /* 0x000fc80007800000 */
[----:B------:R-:W-:-:S07]  /*6340*/  MOV R13, R3 ;  /* 0x00000003000d7202 */ /* 0x000fce0000000f00 */
[----:B------:R-:W-:Y:S05]  /*6350*/  WARPSYNC.COLLECTIVE R15, `(.L_x_16876) ;  /* 0x000000000f087348 */ /* 0x000fea0003c00000 */
[----:B------:R0:W1:Y:S02]  /*6360*/  SHFL.BFLY P6, R14, R13, R12, R11 ;  /* 0x0c00000c0d0e7389 */ /* 0x00006400000c000b */
[----:B01----:R-:W-:Y:S05]  /*6370*/  ENDCOLLECTIVE ;  /* 0x000000000000791b */ /* 0x003fea0003800000 */
.L_x_16876:
[----:B------:R-:W-:Y:S02]  /*6380*/  FMNMX R3, R3, R14, !PT ;  /* 0x0000000e03037209 */ /* 0x000fe40007800000 */
[----:B------:R-:W-:-:S03]  /*6390*/  MOV R14, 0x437c0000 ;  /* 0x437c0000000e7802 */ /* 0x000fc60000000f00 */
[--C-:B------:R-:W-:Y:S01]  /*63a0*/  FADD R5, R5, -R3.reuse ;  /* 0x8000000305057221 */ /* 0x100fe20000000000 */
[--C-:B------:R-:W-:Y:S01]  /*63b0*/  FADD R59, R17, -R3.reuse ;  /* 0x80000003113b7221 */ /* 0x100fe20000000000 */
[--C-:B------:R-:W-:Y:S01]  /*63c0*/  FADD R17, R23, -R3.reuse ;  /* 0x8000000317117221 */ /* 0x100fe20000000000 */
[----:B------:R-:W-:Y:S01]  /*63d0*/  FADD R61, -R3, R20 ;  /* 0x00000014033d7221 */ /* 0x000fe20000000100 */
[-C--:B------:R-:W-:Y:S01]  /*63e0*/  FFMA.SAT R7, R5, R10.reuse, 0.5 ;  /* 0x3f00000005077423 */ /* 0x080fe2000000200a */
[--C-:B------:R-:W-:Y:S01]  /*63f0*/  FADD R11, R4, -R3.reuse ;  /* 0x80000003040b7221 */ /* 0x100fe20000000000 */
[--C-:B------:R-:W-:Y:S01]  /*6400*/  FADD R9, R9, -R3.reuse ;  /* 0x8000000309097221 */ /* 0x100fe20000000000 */
[----:B------:R-:W-:Y:S01]  /*6410*/  FFMA.SAT R49, R61, R10, 0.5 ;  /* 0x3f0000003d317423 */ /* 0x000fe2000000200a */
[-C--:B------:R-:W-:Y:S01]  /*6420*/  FFMA.RM R0, R7, R14.reuse, 12582913 ;  /* 0x4b40000107007423 */ /* 0x080fe2000000400e */
[----:B------:R-:W-:Y:S01]  /*6430*/  FADD R7, -R3, R18 ;  /* 0x0000001203077221 */ /* 0x000fe20000000100 */
[--C-:B------:R-:W-:Y:S01]  /*6440*/  FADD R21, R21, -R3.reuse ;  /* 0x8000000315157221 */ /* 0x100fe20000000000 */
[----:B------:R-:W-:Y:S01]  /*6450*/  FFMA.RM R4, R49, R14, 12582913 ;  /* 0x4b40000131047423 */ /* 0x000fe2000000400e */
[C---:B------:R-:W-:Y:S01]  /*6460*/  FADD R2, R0.reuse, -12583039 ;  /* 0xcb40007f00027421 */ /* 0x040fe20000000000 */
[----:B------:R-:W-:Y:S01]  /*6470*/  SHF.L.U32 R0, R0, 0x17, RZ ;  /* 0x0000001700007819 */ /* 0x000fe200000006ff */
        /* <DEDUP_REMOVED lines=8> */
[----:B------:R-:W-:Y:S01]  /*6500*/  FADD R43, -R3, R24 ;  /* 0x00000018032b7221 */ /* 0x000fe20000000100 */
[--C-:B------:R-:W-:Y:S01]  /*6510*/  FADD R35, R35, -R3.reuse ;  /* 0x8000000323237221 */ /* 0x100fe20000000000 */
[----:B------:R-:W0:Y:S01]  /*6520*/  MUFU.EX2 R23, R2 ;  /* 0x0000000200177308 */ /* 0x000e220000000800 */
        /* <DEDUP_REMOVED lines=9> */
[----:B------:R-:W-:Y:S01]  /*65c0*/  FFMA.SAT R3, R59, R10, 0.5 ;  /* 0x3f0000003b037423 */ /* 0x000fe2000000200a */
[----:B------:R-:W-:-:S02]  /*65d0*/  SHF.L.U32 R4, R4, 0x17, RZ ;  /* 0x0000001704047819 */ /* 0x000fc400000006ff */
[----:B------:R-:W-:Y:S01]  /*65e0*/  FFMA R6, R61, 1.4426950216293334961, -R6 ;  /* 0x3fb8aa3b3d067823 */ /* 0x000fe20000000806 */
[----:B0-----:R-:W-:Y:S01]  /*65f0*/  FMUL R29, R0, R23 ;  /* 0x00000017001d7220 */ /* 0x001fe20000400000 */
[----:B------:R-:W-:Y:S02]  /*6600*/  FFMA.RM R0, R3, R14, 12582913 ;  /* 0x4b40000103007423 */ /* 0x000fe4000000400e */
[----:B------:R-:W-:Y:S01]  /*6610*/  FFMA R6, R61, 1.925963033500011079e-08, R6 ;  /* 0x32a570603d067823 */ /* 0x000fe20000000006 */
[----:B------:R-:W-:Y:S01]  /*6620*/  FFMA.SAT R23, R5, R10, 0.5 ;  /* 0x3f00000005177423 */ /* 0x000fe2000000200a */
[C---:B------:R-:W-:Y:S02]  /*6630*/  FADD R2, R0.reuse, -12583039 ;  /* 0xcb40007f00027421 */ /* 0x040fe40000000000 */
[----:B------:R-:W0:Y:S01]  /*6640*/  MUFU.EX2 R3, R6 ;  /* 0x0000000600037308 */ /* 0x000e220000000800 */
[----:B------:R-:W-:Y:S01]  /*6650*/  FFMA.RM R23, R23, R14, 12582913 ;  /* 0x4b40000117177423 */ /* 0x000fe2000000400e */
[----:B------:R-:W-:-:S02]  /*6660*/  IMAD.SHL.U32 R0, R0, 0x800000, RZ ;  /* 0x0080000000007824 */ /* 0x000fc400078e00ff */
[----:B------:R-:W-:-:S04]  /*6670*/  FFMA R2, R59, 1.4426950216293334961, -R2 ;  /* 0x3fb8aa3b3b027823 */ /* 0x000fc80000000802 */
[----:B------:R-:W-:-:S04]  /*6680*/  FFMA R2, R59, 1.925963033500011079e-08, R2 ;  /* 0x32a570603b027823 */ /* 0x000fc80000000002 */
[----:B------:R-:W1:Y:S01]  /*6690*/  MUFU.EX2 R27, R2 ;  /* 0x00000002001b7308 */ /* 0x000e620000000800 */
[----:B0-----:R-:W-:Y:S01]  /*66a0*/  FMUL R28, R4, R3 ;  /* 0x00000003041c7220 */ /* 0x001fe20000400000 */
[----:B------:R-:W-:Y:S01]  /*66b0*/  FFMA.SAT R3, R9, R10, 0.5 ;  /* 0x3f00000009037423 */ /* 0x000fe2000000200a */
[C---:B------:R-:W-:Y:S01]  /*66c0*/  FADD R4, R23.reuse, -12583039 ;  /* 0xcb40007f17047421 */ /* 0x040fe20000000000 */
[----:B------:R-:W-:Y:S02]  /*66d0*/  SHF.L.U32 R23, R23, 0x17, RZ ;  /* 0x0000001717177819 */ /* 0x000fe400000006ff */
        /* <DEDUP_REMOVED lines=34> */
[----:B------:R-:W-:Y:S01]  /*6900*/  FFMA R0, R13, 1.925963033500011079e-08, R0 ;  /* 0x32a570600d007823 */ /* 0x000fe20000000000 */
[----:B------:R-:W-:Y:S01]  /*6910*/  FFMA.SAT R13, R47, R10, 0.5 ;  /* 0x3f0000002f0d7423 */ /* 0x000fe2000000200a */
[C---:B------:R-:W-:Y:S01]  /*6920*/  FADD R2, R5.reuse, -12583039 ;  /* 0xcb40007f05027421 */ /* 0x040fe20000000000 */
[----:B------:R-:W-:-:S02]  /*6930*/  SHF.L.U32 R5, R5, 0x17, RZ ;  /* 0x0000001705057819 */ /* 0x000fc400000006ff */
[----:B------:R-:W-:Y:S01]  /*6940*/  FFMA.RM R13, R13, R14, 12582913 ;  /* 0x4b4000010d0d7423 */ /* 0x000fe2000000400e */
        /* <DEDUP_REMOVED lines=10> */
[----:B------:R-:W-:Y:S01]  /*69f0*/  SHF.L.U32 R7, R7, 0x17, RZ ;  /* 0x0000001707077819 */ /* 0x000fe200000006ff */
[----:B------:R-:W-:Y:S02]  /*6a00*/  FFMA R4, R15, 1.4426950216293334961, -R4 ;  /* 0x3fb8aa3b0f047823 */ /* 0x000fe40000000804 */
[----:B------:R-:W-:Y:S02]  /*6a10*/  FFMA.RM R3, R3, R14, 12582913 ;  /* 0x4b40000103037423 */ /* 0x000fe4000000400e */
[----:B------:R-:W-:Y:S01]  /*6a20*/  FFMA R4, R15, 1.925963033500011079e-08, R4 ;  /* 0x32a570600f047823 */ /* 0x000fe20000000004 */
[----:B------:R-:W-:Y:S01]  /*6a30*/  FFMA.SAT R15, R53, R10, 0.5 ;  /* 0x3f000000350f7423 */ /* 0x000fe2000000200a */
[C---:B------:R-:W-:Y:S01]  /*6a40*/  FADD R0, R3.reuse, -12583039 ;  /* 0xcb40007f03007421 */ /* 0x040fe20000000000 */
[----:B------:R-:W-:-:S02]  /*6a50*/  IMAD.SHL.U32 R3, R3, 0x800000, RZ ;  /* 0x0080000003037824 */ /* 0x000fc400078e00ff */
[----:B0-----:R-:W-:Y:S01]  /*6a60*/  FMUL R21, R5, R2 ;  /* 0x0000000205157220 */ /* 0x001fe20000400000 */
[----:B------:R-:W-:Y:S01]  /*6a70*/  FFMA.SAT R5, R39, R10, 0.5 ;  /* 0x3f00000027057423 */ /* 0x000fe2000000200a */
[----:B------:R-:W-:Y:S01]  /*6a80*/  FFMA R0, R17, 1.4426950216293334961, -R0 ;  /* 0x3fb8aa3b11007823 */ /* 0x000fe20000000800 */
[----:B------:R-:W0:Y:S01]  /*6a90*/  MUFU.EX2 R4, R4 ;  /* 0x0000000400047308 */ /* 0x000e220000000800 */
[-C--:B------:R-:W-:Y:S01]  /*6aa0*/  FFMA.RM R15, R15, R14.reuse, 12582913 ;  /* 0x4b4000010f0f7423 */ /* 0x080fe2000000400e */
[----:B------:R-:W-:Y:S01]  /*6ab0*/  FFMA.RM R5, R5, R14, 12582913 ;  /* 0x4b40000105057423 */ /* 0x000fe2000000400e */
[----:B------:R-:W-:Y:S01]  /*6ac0*/  FFMA R0, R17, 1.925963033500011079e-08, R0 ;  /* 0x32a5706011007823 */ /* 0x000fe20000000000 */
[----:B------:R-:W-:Y:S01]  /*6ad0*/  FFMA.SAT R17, R55, R10, 0.5 ;  /* 0x3f00000037117423 */ /* 0x000fe2000000200a */
[----:B------:R-:W-:Y:S01]  /*6ae0*/  FADD R12, R15, -12583039 ;  /* 0xcb40007f0f0c7421 */ /* 0x000fe20000000000 */
[C---:B------:R-:W-:Y:S01]  /*6af0*/  FADD R2, R5.reuse, -12583039 ;  /* 0xcb40007f05027421 */ /* 0x040fe20000000000 */
[----:B------:R-:W-:Y:S01]  /*6b00*/  SHF.L.U32 R5, R5, 0x17, RZ ;  /* 0x0000001705057819 */ /* 0x000fe200000006ff */
[----:B------:R-:W-:Y:S01]  /*6b10*/  FFMA.RM R17, R17, R14, 12582913 ;  /* 0x4b40000111117423 */ /* 0x000fe2000000400e */
[----:B------:R-:W1:Y:S01]  /*6b20*/  MUFU.EX2 R0, R0 ;  /* 0x0000000000007308 */ /* 0x000e620000000800 */
[----:B------:R-:W-:Y:S01]  /*6b30*/  FFMA R2, R39, 1.4426950216293334961, -R2 ;  /* 0x3fb8aa3b27027823 */ /* 0x000fe20000000802 */
[----:B------:R-:W-:Y:S01]  /*6b40*/  FFMA R12, R53, 1.4426950216293334961, -R12 ;  /* 0x3fb8aa3b350c7823 */ /* 0x000fe2000000080c */
[----:B------:R-:W-:-:S02]  /*6b50*/  IMAD.SHL.U32 R15, R15, 0x800000, RZ ;  /* 0x008000000f0f7824 */ /* 0x000fc400078e00ff */
[----:B------:R-:W-:Y:S01]  /*6b60*/  FFMA R2, R39, 1.925963033500011079e-08, R2 ;  /* 0x32a5706027027823 */ /* 0x000fe20000000002 */
[----:B------:R-:W-:Y:S01]  /*6b70*/  FFMA R12, R53, 1.925963033500011079e-08, R12 ;  /* 0x32a57060350c7823 */ /* 0x000fe2000000000c */
[----:B0-----:R-:W-:Y:S01]  /*6b80*/  FMUL R20, R7, R4 ;  /* 0x0000000407147220 */ /* 0x001fe20000400000 */
[----:B------:R-:W-:-:S03]  /*6b90*/  FFMA.SAT R7, R41, R10, 0.5 ;  /* 0x3f00000029077423 */ /* 0x000fc6000000200a */
[----:B------:R-:W0:Y:S01]  /*6ba0*/  MUFU.EX2 R2, R2 ;  /* 0x0000000200027308 */ /* 0x000e220000000800 */
[----:B------:R-:W-:Y:S01]  /*6bb0*/  FFMA.RM R7, R7, R14, 12582913 ;  /* 0x4b40000107077423 */ /* 0x000fe2000000400e */
[----:B-1----:R-:W-:Y:S01]  /*6bc0*/  FMUL R19, R3, R0 ;  /* 0x0000000003137220 */ /* 0x002fe20000400000 */
[----:B------:R-:W-:Y:S02]  /*6bd0*/  FFMA.SAT R3, R43, R10, 0.5 ;  /* 0x3f0000002b037423 */ /* 0x000fe4000000200a */
[C---:B------:R-:W-:Y:S01]  /*6be0*/  FADD R4, R7.reuse, -12583039 ;  /* 0xcb40007f07047421 */ /* 0x040fe20000000000 */
[----:B------:R-:W-:Y:S02]  /*6bf0*/  SHF.L.U32 R7, R7, 0x17, RZ ;  /* 0x0000001707077819 */ /* 0x000fe400000006ff */
        /* <DEDUP_REMOVED lines=13> */
[----:B------:R-:W-:Y:S01]  /*6cd0*/  IMAD.SHL.U32 R5, R5, 0x800000, RZ ;  /* 0x0080000005057824 */ /* 0x000fe200078e00ff */
        /* <DEDUP_REMOVED lines=43> */
[----:B------:R-:W-:Y:S01]  /*6f90*/  SHF.L.U32 R13, R13, 0x17, RZ ;  /* 0x000000170d0d7819 */ /* 0x000fe200000006ff */
[----:B------:R-:W-:Y:S01]  /*6fa0*/  FFMA R57, R57, 1.925963033500011079e-08, R0 ;  /* 0x32a5706039397823 */ /* 0x000fe20000000000 */
[----:B------:R-:W-:Y:S01]  /*6fb0*/  SHF.L.U32 R0, R17, 0x17, RZ ;  /* 0x0000001711007819 */ /* 0x000fe200000006ff */
[----:B------:R-:W-:Y:S01]  /*6fc0*/  FFMA R16, R51, 1.4426950216293334961, -R16 ;  /* 0x3fb8aa3b33107823 */ /* 0x000fe20000000810 */
[----:B------:R-:W-:Y:S01]  /*6fd0*/  FFMA.SAT R17, R49, R10, 0.5 ;  /* 0x3f00000031117423 */ /* 0x000fe2000000200a */
[----:B------:R-:W-:-:S02]  /*6fe0*/  FFMA.RM R10, R15, R14, 12582913 ;  /* 0x4b4000010f0a7423 */ /* 0x000fc4000000400e */
[----:B------:R-:W-:Y:S01]  /*6ff0*/  FFMA R51, R51, 1.925963033500011079e-08, R16 ;  /* 0x32a5706033337823 */ /* 0x000fe20000000010 */
[----:B------:R-:W-:Y:S01]  /*7000*/  FFMA.RM R14, R17, R14, 12582913 ;  /* 0x4b400001110e7423 */ /* 0x000fe2000000400e */
[C---:B------:R-:W-:Y:S01]  /*7010*/  FADD R16, R10.reuse, -12583039 ;  /* 0xcb40007f0a107421 */ /* 0x040fe20000000000 */
[----:B------:R-:W1:Y:S01]  /*7020*/  MUFU.EX2 R57, R57 ;  /* 0x0000003900397308 */ /* 0x000e620000000800 */
[----:B------:R-:W-:Y:S02]  /*7030*/  IMAD.SHL.U32 R10, R10, 0x800000, RZ ;  /* 0x008000000a0a7824 */ /* 0x000fe400078e00ff */
        /* <DEDUP_REMOVED lines=27> */
[----:B------:R-:W-:Y:S02]  /*71f0*/  IMAD.MOV.U32 R15, RZ, RZ, -0x1 ;  /* 0xffffffffff0f7424 */ /* 0x000fe400078e00ff */
        /* <DEDUP_REMOVED lines=8> */
[----:B------:R-:W-:Y:S01]  /*7280*/  FADD R11, R10, R17 ;  /* 0x000000110a0b7221 */ /* 0x000fe20000000000 */
[----:B-1----:R-:W-:-:S03]  /*7290*/  FMUL R10, R14, R49 ;  /* 0x000000310e0a7220 */ /* 0x002fc60000400000 */
[----:B------:R-:W-:-:S04]  /*72a0*/  FADD R11, R11, R16 ;  /* 0x000000100b0b7221 */ /* 0x000fc80000000000 */
[----:B------:R-:W-:Y:S01]  /*72b0*/  FADD R13, R11, R10 ;  /* 0x0000000a0b0d7221 */ /* 0x000fe20000000000 */
[----:B------:R-:W-:-:S07]  /*72c0*/  MOV R11, 0x1f ;  /* 0x0000001f000b7802 */ /* 0x000fce0000000f00 */
[----:B------:R-:W-:Y:S05]  /*72d0*/  WARPSYNC.COLLECTIVE R15, `(.L_x_16877) ;  /* 0x000000000f087348 */ /* 0x000fea0003c00000 */
[----:B------:R0:W1:Y:S02]  /*72e0*/  SHFL.BFLY P6, R14, R13, R12, R11 ;  /* 0x0c00000c0d0e7389 */ /* 0x00006400000c000b */
[----:B01----:R-:W-:Y:S05]  /*72f0*/  ENDCOLLECTIVE ;  /* 0x000000000000791b */ /* 0x003fea0003800000 */
.L_x_16877:
[----:B------:R-:W-:Y:S02]  /*7300*/  HFMA2 R12, -RZ, RZ, 0, 4.76837158203125e-07 ;  /* 0x00000008ff0c7431 */ /* 0x000fe400000001ff */
[----:B------:R-:W-:-:S05]  /*7310*/  FADD R32, R13, R14 ;  /* 0x0000000e0d207221 */ /* 0x000fca0000000000 */
[----:B------:R-:W-:-:S07]  /*7320*/  MOV R13, R32 ;  /* 0x00000020000d7202 */ /* 0x000fce0000000f00 */
[----:B------:R-:W-:Y:S05]  /*7330*/  WARPSYNC.COLLECTIVE R15, `(.L_x_16878) ;  /* 0x000000000f087348 */ /* 0x000fea0003c00000 */
[----:B------:R0:W1:Y:S02]  /*7340*/  SHFL.BFLY P6, R14, R13, R12, R11 ;  /* 0x0c00000c0d0e7389 */ /* 0x00006400000c000b */
[----:B01----:R-:W-:Y:S05]  /*7350*/  ENDCOLLECTIVE ;  /* 0x000000000000791b */ /* 0x003fea0003800000 */
.L_x_16878:
[----:B------:R-:W-:Y:S02]  /*7360*/  IMAD.MOV.U32 R12, RZ, RZ, 0x4 ;  /* 0x00000004ff0c7424 */ /* 0x000fe400078e00ff */
[----:B------:R-:W-:-:S05]  /*7370*/  FADD R33, R32, R14 ;  /* 0x0000000e20217221 */ /* 0x000fca0000000000 */
[----:B------:R-:W-:-:S07]  /*7380*/  MOV R13, R33 ;  /* 0x00000021000d7202 */ /* 0x000fce0000000f00 */
[----:B------:R-:W-:Y:S05]  /*7390*/  WARPSYNC.COLLECTIVE R15, `(.L_x_16879) ;  /* 0x000000000f087348 */ /* 0x000fea0003c00000 */
[----:B------:R0:W1:Y:S02]  /*73a0*/  SHFL.BFLY P6, R14, R13, R12, R11 ;  /* 0x0c00000c0d0e7389 */ /* 0x00006400000c000b */
[----:B01----:R-:W-:Y:S05]  /*73b0*/  ENDCOLLECTIVE ;  /* 0x000000000000791b */ /* 0x003fea0003800000 */
.L_x_16879:
[----:B------:R-:W-:Y:S02]  /*73c0*/  HFMA2 R12, -RZ, RZ, 0, 1.1920928955078125e-07 ;  /* 0x00000002ff0c7431 */ /* 0x000fe400000001ff */
[----:B------:R-:W-:-:S05]  /*73d0*/  FADD R34, R33, R14 ;  /* 0x0000000e21227221 */ /* 0x000fca0000000000 */
[----:B------:R-:W-:-:S07]  /*73e0*/  MOV R13, R34 ;  /* 0x00000022000d7202 */ /* 0x000fce0000000f00 */
[----:B------:R-:W-:Y:S05]  /*73f0*/  WARPSYNC.COLLECTIVE R15, `(.L_x_16880) ;  /* 0x000000000f087348 */ /* 0x000fea0003c00000 */
[----:B------:R0:W1:Y:S02]  /*7400*/  SHFL.BFLY P6, R14, R13, R12, R11 ;  /* 0x0c00000c0d0e7389 */ /* 0x00006400000c000b */
[----:B01----:R-:W-:Y:S05]  /*7410*/  ENDCOLLECTIVE ;  /* 0x000000000000791b */ /* 0x003fea0003800000 */
.L_x_16880:
[----:B------:R-:W-:Y:S02]  /*7420*/  IMAD.MOV.U32 R12, RZ, RZ, 0x1 ;  /* 0x00000001ff0c7424 */ /* 0x000fe400078e00ff */
[----:B------:R-:W-:-:S05]  /*7430*/  FADD R35, R34, R14 ;  /* 0x0000000e22237221 */ /* 0x000fca0000000000 */
[----:B------:R-:W-:-:S07]  /*7440*/  MOV R13, R35 ;  /* 0x00000023000d7202 */ /* 0x000fce0000000f00 */
[----:B------:R-:W-:Y:S05]  /*7450*/  WARPSYNC.COLLECTIVE R15, `(.L_x_16881) ;  /* 0x000000000f087348 */ /* 0x000fea0003c00000 */
[----:B------:R0:W1:Y:S02]  /*7460*/  SHFL.BFLY P6, R14, R13, R12, R11 ;  /* 0x0c00000c0d0e7389 */ /* 0x00006400000c000b */
[----:B01----:R-:W-:Y:S05]  /*7470*/  ENDCOLLECTIVE ;  /* 0x000000000000791b */ /* 0x003fea0003800000 */
.L_x_16881:
[----:B------:R-:W-:Y:S05]  /*7480*/  BRA `(.L_x_16882) ;  /* 0xffffffcc00507947 */ /* 0x000fea000383ffff */
        .weak           $__internal_263_$__cuda_sm3x_div_rn_noftz_f32_slowpath
        .type           $__internal_263_$__cuda_sm3x_div_rn_noftz_f32_slowpath,@function
        .size           $__internal_263_$__cuda_sm3x_div_rn_noftz_f32_slowpath,(.L_x_37640 - $__internal_263_$__cuda_sm3x_div_rn_noftz_f32_slowpath)
$__internal_263_$__cuda_sm3x_div_rn_noftz_f32_slowpath:
        /* <DEDUP_REMOVED lines=35> */
.L_x_16884:
        /* <DEDUP_REMOVED lines=51> */
.L_x_16891:
[----:B------:R-:W-:-:S04]  /*79f0*/  LOP3.LUT R12, R12, 0x80000000, RZ, 0xc0, !PT ;  /* 0x800000000c0c7812 */ /* 0x000fc800078ec0ff */
[----:B------:R-:W-:Y:S01]  /*7a00*/  LOP3.LUT R12, R12, 0x7f800000, RZ, 0xfc, !PT ;  /* 0x7f8000000c0c7812 */ /* 0x000fe200078efcff */
[----:B------:R-:W-:Y:S06]  /*7a10*/  BRA `(.L_x_16892) ;  /* 0x0000000000047947 */ /* 0x000fec0003800000 */
.L_x_16890:
[----:B------:R-:W-:-:S07]  /*7a20*/  IMAD R12, R41, 0x800000, R12 ;  /* 0x00800000290c7824 */ /* 0x000fce00078e020c */
.L_x_16892:
[----:B------:R-:W-:Y:S05]  /*7a30*/  BSYNC.RECONVERGENT B2 ;  /* 0x0000000000027941 */ /* 0x000fea0003800200 */
.L_x_16889:
[----:B------:R-:W-:Y:S05]  /*7a40*/  BRA `(.L_x_16893) ;  /* 0x0000000000207947 */ /* 0x000fea0003800000 */
.L_x_16888:
[----:B------:R-:W-:-:S04]  /*7a50*/  LOP3.LUT R12, R12, 0x80000000, R29, 0x48, !PT ;  /* 0x800000000c0c7812 */ /* 0x000fc800078e481d */
[----:B------:R-:W-:Y:S01]  /*7a60*/  LOP3.LUT R12, R12, 0x7f800000, RZ, 0xfc, !PT ;  /* 0x7f8000000c0c7812 */ /* 0x000fe200078efcff */
[----:B------:R-:W-:Y:S06]  /*7a70*/  BRA `(.L_x_16893) ;  /* 0x0000000000147947 */ /* 0x000fec0003800000 */
.L_x_16887:
[----:B------:R-:W-:Y:S01]  /*7a80*/  LOP3.LUT R12, R12, 0x80000000, R29, 0x48, !PT ;  /* 0x800000000c0c7812 */ /* 0x000fe200078e481d */
[----:B------:R-:W-:Y:S06]  /*7a90*/  BRA `(.L_x_16893) ;  /* 0x00000000000c7947 */ /* 0x000fec0003800000 */
.L_x_16886:
[----:B------:R-:W0:Y:S01]  /*7aa0*/  MUFU.RSQ R12, -QNAN ;  /* 0xffc00000000c7908 */ /* 0x000e220000001400 */
[----:B------:R-:W-:Y:S05]  /*7ab0*/  BRA `(.L_x_16893) ;  /* 0x0000000000047947 */ /* 0x000fea0003800000 */
.L_x_16885:
[----:B------:R-:W-:-:S07]  /*7ac0*/  FADD.FTZ R12, R29, R12 ;  /* 0x0000000c1d0c7221 */ /* 0x000fce0000010000 */
.L_x_16893:
[----:B------:R-:W-:Y:S05]  /*7ad0*/  BSYNC.RECONVERGENT B1 ;  /* 0x0000000000017941 */ /* 0x000fea0003800200 */
.L_x_16883:
[----:B------:R-:W-:Y:S01]  /*7ae0*/  HFMA2 R13, -RZ, RZ, 0, 0 ;  /* 0x00000000ff0d7431 */ /* 0x000fe200000001ff */
[----:B0-----:R-:W-:Y:S02]  /*7af0*/  MOV R11, R12 ;  /* 0x0000000c000b7202 */ /* 0x001fe40000000f00 */
[----:B------:R-:W-:-:S04]  /*7b00*/  MOV R12, R38 ;  /* 0x00000026000c7202 */ /* 0x000fc80000000f00 */
[----:B------:R-:W-:Y:S05]  /*7b10*/  RET.REL.NODEC R12 `(_Z15SoftmaxWarpImplI22BroadcastScaleMaskLoadIffbLm3EiE11DirectStoreIffEfLi2ELi24ELi32ELi1ELb0EL9Algorithm0EEvT_T0_ll) ;  /* 0xffffff840c387950 */ /* 0x000fea0003c3ffff */
.L_x_16894:
        /* <DEDUP_REMOVED lines=14> */
.L_x_37640:


//--------------------- .text._Z15SoftmaxWarpImplI22BroadcastScaleMaskLoadIffbLm3EiE11DirectStoreIffEfLi2ELi22ELi32ELi1ELb1EL9Algorithm0EEvT_T0_ll --------------------------
	.section	.text._Z15SoftmaxWarpImplI22BroadcastScaleMaskLoadIffbLm3EiE11DirectStoreIffEfLi2ELi22ELi32ELi1ELb1EL9Algorithm0EEvT_T0_ll,"ax",@progbits
	.align	128
        .global         _Z15SoftmaxWarpImplI22BroadcastScaleMaskLoadIffbLm3EiE11DirectStoreIffEfLi2ELi22ELi32ELi1ELb1EL9Algorithm0EEvT_T0_ll
        .type           _Z15SoftmaxWarpImplI22BroadcastScaleMaskLoadIffbLm3EiE11DirectStoreIffEfLi2ELi22ELi32ELi1ELb1EL9Algorithm0EEvT_T0_ll,@function
        .size           _Z15SoftmaxWarpImplI22BroadcastScaleMaskLoadIffbLm3EiE11DirectStoreIffEfLi2ELi22ELi32ELi1ELb1EL9Algorithm0EEvT_T0_ll,(.L_x_37641 - _Z15SoftmaxWarpImplI22BroadcastScaleMaskLoadIffbLm3EiE11DirectStoreIffEfLi2ELi22ELi32ELi1ELb1EL9Algorithm0EEvT_T0_ll)
        .other          _Z15SoftmaxWarpImplI22BroadcastScaleMaskLoadIffbLm3EiE11DirectStoreIffEfLi2ELi22ELi32ELi1ELb1EL9Algorithm0EEvT_T0_ll,@"STO_CUDA_ENTRY STV_DEFAULT"
_Z15SoftmaxWarpImplI22BroadcastScaleMaskLoadIffbLm3EiE11DirectStoreIffEfLi2ELi22ELi32ELi1ELb1EL9Algorithm0EEvT_T0_ll:
.text._Z15SoftmaxWarpImplI22BroadcastScaleMaskLoadIffbLm3EiE11DirectStoreIffEfLi2ELi22ELi32ELi1ELb1EL9Algorithm0EEvT_T0_ll:
        /* <DEDUP_REMOVED lines=27> */
.L_x_16895:
        /* <DEDUP_REMOVED lines=23> */
.L_x_16986:
        /* <DEDUP_REMOVED lines=46> */
[----:B------:R3:W4:Y:S02]  /*0600*/  F2I.FTZ.U32.TRUNC.NTZ R13, R12 ;  /* 0x0000000c000d7305 */ /* 0x000724000021f000 */
[----:B------:R-:W-:-:S05]  /*0610*/  IMAD.MOV.U32 R21, RZ, RZ, R19 ;  /* 0x000000ffff157224 */ /* 0x000fca00078e0013 */
[----:B------:R-:W-:Y:S01]  /*0620*/  @!P5 IADD3 R21, PT, PT, -R21, RZ, RZ ;  /* 0x000000ff1515d210 */ /* 0x000fe20007ffe1ff */
[----:B---3--:R-:W-:-:S04]  /*0630*/  IMAD.MOV.U32 R12, RZ, RZ, RZ ;  /* 0x000000ffff0c7224 */ /* 0x008fc800078e00ff */
[----:B------:R-:W-:Y:S01]  /*0640*/  @!P6 LOP3.LUT R21, RZ, R22, RZ, 0x33, !PT ;  /* 0x00000016ff15e212 */ /* 0x000fe200078e33ff */
[----:B----4-:R-:W-:-:S03]  /*0650*/  IMAD.MOV R23, RZ, RZ, -R13 ;  /* 0x000000ffff177224 */ /* 0x010fc600078e0a0d */
        /* <DEDUP_REMOVED lines=34> */
[----:B------:R-:W-:Y:S02]  /*0880*/  IMAD R19, R20, UR45, R19 ;  /* 0x0000002d14137c24 */ /* 0x000fe4000f8e0213 */
[----:B------:R-:W0:Y:S03]  /*0890*/  LDC.64 R20, c[0x0][0x380] ;  /* 0x0000e000ff147b82 */ /* 0x000e260000000a00 */
        /* <DEDUP_REMOVED lines=21> */
.L_x_16898:
[----:B------:R-:W-:Y:S05]  /*09f0*/  BSYNC.RECONVERGENT B1 ;  /* 0x0000000000017941 */ /* 0x000fea0003800200 */
.L_x_16897:
        /* <DEDUP_REMOVED lines=101> */
.L_x_16900:
[----:B------:R-:W-:Y:S05]  /*1050*/  BSYNC.RECONVERGENT B1 ;  /* 0x0000000000017941 */ /* 0x000fea0003800200 */
.L_x_16899:
        /* <DEDUP_REMOVED lines=103> */
.L_x_16902:
[----:B------:R-:W-:Y:S05]  /*16d0*/  BSYNC.RECONVERGENT B1 ;  /* 0x0000000000017941 */ /* 0x000fea0003800200 */
.L_x_16901:
        /* <DEDUP_REMOVED lines=101> */
.L_x_16904:
[----:B------:R-:W-:Y:S05]  /*1d30*/  BSYNC.RECONVERGENT B1 ;  /* 0x0000000000017941 */ /* 0x000fea0003800200 */
.L_x_16903:
        /* <DEDUP_REMOVED lines=103> */
.L_x_16906:
[----:B------:R-:W-:Y:S05]  /*23b0*/  BSYNC.RECONVERGENT B1 ;  /* 0x0000000000017941 */ /* 0x000fea0003800200 */
.L_x_16905:
        /* <DEDUP_REMOVED lines=45> */
[----:B------:R-:W-:-:S03]  /*2690*/  HFMA2 R30, -RZ, RZ, 0, 0 ;  /* 0x00000000ff1e7431 */ /* 0x000fc600000001ff */
[----:B------:R-:W-:Y:S02]  /*26a0*/  IABS R32, R41 ;  /* 0x0000002900207213 */ /* 0x000fe40000000000 */
[----:B------:R-:W-:-:S04]  /*26b0*/  IMAD.HI.U32 R29, R31, R29, R30 ;  /* 0x0000001d1f1d7227 */ /* 0x000fc800078e001e */
[----:B------:R-:W-:Y:S02]  /*26c0*/  IMAD.MOV.U32 R30, RZ, RZ, R32 ;  /* 0x000000ffff1e7224 */ /* 0x000fe400078e0020 */
[----:B------:R-:W0:Y:S02]  /*26d0*/  LDC.64 R32, c[0x0][0x398] ;  /* 0x0000e600ff207b82 */ /* 0x000e240000000a00 */
        /* <DEDUP_REMOVED lines=51> */
.L_x_16908:
[----:B------:R-:W-:Y:S05]  /*2a10*/  BSYNC.RECONVERGENT B1 ;  /* 0x0000000000017941 */ /* 0x000fea0003800200 */
.L_x_16907:
        /* <DEDUP_REMOVED lines=10> */
[----:B------:R-:W-:Y:S01]  /*2ac0*/  ISETP.GE.AND.EX P5, PT, RZ, R15, PT, P5 ;  /* 0x0000000fff00720c */ /* 0x000fe20003fa6350 */
[----:B------:R-:W-:Y:S01]  /*2ad0*/  IMAD.MOV.U32 R46, RZ, RZ, -0x800000 ;  /* 0xff800000ff2e7424 */ /* 0x000fe200078e00ff */
[----:B------:R-:W-:-:S02]  /*2ae0*/  MOV R34, 0xff800000 ;  /* 0xff80000000227802 */ /* 0x000fc40000000f00 */
[----:B------:R-:W-:Y:S02]  /*2af0*/  MOV R38, 0xff800000 ;  /* 0xff80000000267802 */ /* 0x000fe40000000f00 */
[----:B------:R-:W-:Y:S02]  /*2b00*/  MOV R48, 0xff800000 ;  /* 0xff80000000307802 */ /* 0x000fe40000000f00 */
[----:B------:R-:W-:Y:S01]  /*2b10*/  MOV R45, 0xff800000 ;  /* 0xff800000002d7802 */ /* 0x000fe20000000f00 */
[----:B------:R-:W-:Y:S06]  /*2b20*/  @P1 BRA `(.L_x_16910) ;  /* 0x0000000400801947 */ /* 0x000fec0003800000 */
[----:B------:R-:W0:Y:S01]  /*2b30*/  LDC R40, c[0x0][0x3b0] ;  /* 0x0000ec00ff287b82 */ /* 0x000e220000000800 */
[----:B------:R-:W-:Y:S02]  /*2b40*/  HFMA2 R14, -RZ, RZ, 0, 0 ;  /* 0x00000000ff0e7431 */ /* 0x000fe400000001ff */
[----:B------:R-:W-:Y:S01]  /*2b50*/  IMAD R11, R3, UR44, R9 ;  /* 0x0000002c030b7c24 */ /* 0x000fe2000f8e0209 */
[----:B-1----:R-:W-:Y:S02]  /*2b60*/  R2UR UR4, R36 ;  /* 0x00000000240472ca */ /* 0x002fe400000e0000 */
[----:B------:R-:W-:Y:S02]  /*2b70*/  R2UR UR5, R37 ;  /* 0x00000000250572ca */ /* 0x000fe400000e0000 */
[----:B------:R-:W-:Y:S01]  /*2b80*/  IABS R41, R11 ;  /* 0x0000000b00297213 */ /* 0x000fe20000000000 */
        /* <DEDUP_REMOVED lines=90> */
.L_x_16910:
[----:B------:R-:W-:Y:S05]  /*3130*/  BSYNC.RECONVERGENT B1 ;  /* 0x0000000000017941 */ /* 0x000fea0003800200 */
.L_x_16909:
        /* <DEDUP_REMOVED lines=34> */
[----:B------:R-:W-:-:S05]  /*3360*/  IMAD.MOV.U32 R39, RZ, RZ, R14 ;  /* 0x000000ffff277224 */ /* 0x000fca00078e000e */
[----:B------:R-:W-:Y:S02]  /*3370*/  @!P1 IADD3 R39, PT, PT, -R39, RZ, RZ ;  /* 0x000000ff27279210 */ /* 0x000fe40007ffe1ff */
[----:B------:R-:W-:-:S04]  /*3380*/  @!P6 LOP3.LUT R39, RZ, R40, RZ, 0x33, !PT ;  /* 0x00000028ff27e212 */ /* 0x000fc800078e33ff */
[----:B------:R-:W-:Y:S01]  /*3390*/  IADD3 R14, PT, PT, -R39, RZ, RZ ;  /* 0x000000ff270e7210 */ /* 0x000fe20007ffe1ff */
[----:B0-----:R-:W-:-:S04]  /*33a0*/  IMAD.MOV R34, RZ, RZ, -R15 ;  /* 0x000000ffff227224 */ /* 0x001fc800078e0a0f */
        /* <DEDUP_REMOVED lines=18> */
[----:B------:R-:W-:-:S02]  /*34d0*/  @P2 IADD3 R31, PT, PT, R31, 0x1, RZ ;  /* 0x000000011f1f2810 */ /* 0x000fc40007ffe0ff */
[----:B-1----:R-:W-:Y:S02]  /*34e0*/  ISETP.NE.U32.AND P2, PT, R14, 0x1, PT ;  /* 0x000000010e00780c */ /* 0x002fe40003f45070 */
[----:B------:R-:W-:Y:S02]  /*34f0*/  @!P6 IADD3 R31, PT, PT, -R31, RZ, RZ ;  /* 0x000000ff1f1fe210 */ /* 0x000fe40007ffe1ff */
[----:B------:R-:W-:Y:S02]  /*3500*/  @!P1 LOP3.LUT R31, RZ, R12, RZ, 0x33, !PT ;  /* 0x0000000cff1f9212 */ /* 0x000fe400078e33ff */
[----:B------:R-:W-:Y:S02]  /*3510*/  ISETP.NE.AND.EX P2, PT, R15, RZ, PT, P2 ;  /* 0x000000ff0f00720c */ /* 0x000fe40003f45320 */
[----:B0-----:R-:W-:Y:S01]  /*3520*/  ISETP.NE.U32.AND P6, PT, R40, 0x1, PT ;  /* 0x000000012800780c */ /* 0x001fe20003fc5070 */
[----:B------:R-:W-:Y:S01]  /*3530*/  IMAD.MOV R15, RZ, RZ, -R31 ;  /* 0x000000ffff0f7224 */ /* 0x000fe200078e0a1f */
[----:B--2---:R-:W-:-:S02]  /*3540*/  ISETP.NE.U32.AND P1, PT, R34, 0x1, PT ;  /* 0x000000012200780c */ /* 0x004fc40003f25070 */
[----:B------:R-:W-:Y:S01]  /*3550*/  SEL R34, R39, RZ, P2 ;  /* 0x000000ff27227207 */ /* 0x000fe20001000000 */
[----:B------:R-:W-:Y:S01]  /*3560*/  IMAD R12, R12, R15, R43 ;  /* 0x0000000f0c0c7224 */ /* 0x000fe200078e022b */
[----:B------:R-:W-:Y:S01]  /*3570*/  ISETP.NE.AND.EX P1, PT, R35, RZ, PT, P1 ;  /* 0x000000ff2300720c */ /* 0x000fe20003f25310 */
[----:B------:R-:W0:Y:S01]  /*3580*/  LDC.64 R14, c[0x0][0x388] ;  /* 0x0000e200ff0e7b82 */ /* 0x000e220000000a00 */
        /* <DEDUP_REMOVED lines=28> */
.L_x_16912:
[----:B------:R-:W-:Y:S05]  /*3750*/  BSYNC.RECONVERGENT B1 ;  /* 0x0000000000017941 */ /* 0x000fea0003800200 */
.L_x_16911:
        /* <DEDUP_REMOVED lines=16> */
[----:B-1----:R-:W-:-:S02]  /*3860*/  HFMA2 R14, -RZ, RZ, 0, 0 ;  /* 0x00000000ff0e7431 */ /* 0x002fc400000001ff */
        /* <DEDUP_REMOVED lines=41> */
[----:B--2---:R-:W-:-:S04]  /*3b00*/  ISETP.NE.U32.AND P1, PT, R14, 0x1, PT ;  /* 0x000000010e00780c */ /* 0x004fc80003f25070 */
[----:B------:R-:W-:Y:S02]  /*3b10*/  @!P3 IADD3 R33, PT, PT, -R33, RZ, RZ ;  /* 0x000000ff2121b210 */ /* 0x000fe40007ffe1ff */
[----:B------:R-:W-:Y:S02]  /*3b20*/  @!P2 LOP3.LUT R33, RZ, R12, RZ, 0x33, !PT ;  /* 0x0000000cff21a212 */ /* 0x000fe400078e33ff */
[----:B------:R-:W-:Y:S02]  /*3b30*/  ISETP.NE.AND.EX P3, PT, R15, RZ, PT, P1 ;  /* 0x000000ff0f00720c */ /* 0x000fe40003f65310 */
[----:B-1----:R-:W-:Y:S01]  /*3b40*/  ISETP.NE.U32.AND P2, PT, R38, 0x1, PT ;  /* 0x000000012600780c */ /* 0x002fe20003f45070 */
[----:B------:R-:W-:Y:S01]  /*3b50*/  IMAD.MOV R15, RZ, RZ, -R33 ;  /* 0x000000ffff0f7224 */ /* 0x000fe200078e0a21 */
[----:B0-----:R-:W-:Y:S02]  /*3b60*/  ISETP.NE.U32.AND P1, PT, R40, 0x1, PT ;  /* 0x000000012800780c */ /* 0x001fe40003f25070 */
[----:B------:R-:W-:Y:S01]  /*3b70*/  ISETP.NE.AND.EX P2, PT, R39, RZ, PT, P2 ;  /* 0x000000ff2700720c */ /* 0x000fe20003f45320 */
[----:B------:R-:W-:Y:S01]  /*3b80*/  IMAD R12, R12, R15, R43 ;  /* 0x0000000f0c0c7224 */ /* 0x000fe200078e022b */
[----:B------:R-:W-:Y:S01]  /*3b90*/  SEL R35, R42, RZ, P3 ;  /* 0x000000ff2a237207 */ /* 0x000fe20001800000 */
[----:B------:R-:W0:Y:S01]  /*3ba0*/  LDC.64 R14, c[0x0][0x388] ;  /* 0x0000e200ff0e7b82 */ /* 0x000e220000000a00 */
        /* <DEDUP_REMOVED lines=28> */
.L_x_16914:
[----:B------:R-:W-:Y:S05]  /*3d70*/  BSYNC.RECONVERGENT B1 ;  /* 0x0000000000017941 */ /* 0x000fea0003800200 */
.L_x_16913:
        /* <DEDUP_REMOVED lines=17> */
[----:B-1----:R-:W-:Y:S01]  /*3e90*/  HFMA2 R14, -RZ, RZ, 0, 0 ;  /* 0x00000000ff0e7431 */ /* 0x002fe200000001ff */
        /* <DEDUP_REMOVED lines=25> */
[----:B------:R-:W-:Y:S01]  /*4030*/  IMAD R35, R35, R50, RZ ;  /* 0x0000003223237224 */ /* 0x000fe200078e02ff */
        /* <DEDUP_REMOVED lines=18> */
[----:B------:R-:W-:Y:S02]  /*4160*/  ISETP.NE.AND.EX P3, PT, R15, RZ, PT, P1 ;  /* 0x000000ff0f00720c */ /* 0x000fe40003f65310 */
[----:B-1----:R-:W-:Y:S02]  /*4170*/  ISETP.NE.U32.AND P2, PT, R40, 0x1, PT ;  /* 0x000000012800780c */ /* 0x002fe40003f45070 */
[----:B------:R-:W-:Y:S02]  /*4180*/  IADD3 R15, PT, PT, -R35, RZ, RZ ;  /* 0x000000ff230f7210 */ /* 0x000fe40007ffe1ff */
        /* <DEDUP_REMOVED lines=33> */
.L_x_16916:
[----:B------:R-:W-:Y:S05]  /*43a0*/  BSYNC.RECONVERGENT B1 ;  /* 0x0000000000017941 */ /* 0x000fea0003800200 */
.L_x_16915:
        /* <DEDUP_REMOVED lines=97> */
.L_x_16918:
[----:B------:R-:W-:Y:S05]  /*49c0*/  BSYNC.RECONVERGENT B1 ;  /* 0x0000000000017941 */ /* 0x000fea0003800200 */
.L_x_16917:
        /* <DEDUP_REMOVED lines=75> */
[----:B------:R-:W-:Y:S01]  /*4e80*/  FADD R15, R25, -12583039 ;  /* 0xcb40007f190f7421 */ /* 0x000fe20000000000 */
[----:B------:R-:W-:-:S02]  /*4e90*/  IMAD.SHL.U32 R23, R23, 0x800000, RZ ;  /* 0x0080000017177824 */ /* 0x000fc400078e00ff */
[-C--:B------:R-:W-:Y:S01]  /*4ea0*/  FFMA.RM R13, R13, R12.reuse, 12582913 ;  /* 0x4b4000010d0d7423 */ /* 0x080fe2000000400c */
[----:B------:R-:W-:Y:S01]  /*4eb0*/  MUFU.EX2 R62, R62 ;  /* 0x0000003e003e7308 */ /* 0x000fe20000000800 */
[----:B------:R-:W-:Y:S01]  /*4ec0*/  FFMA R15, R50, 1.4426950216293334961, -R15 ;  /* 0x3fb8aa3b320f7823 */ /* 0x000fe2000000080f */
[-C--:B------:R-:W-:Y:S01]  /*4ed0*/  FFMA.SAT R45, R46, R11.reuse, 0.5 ;  /* 0x3f0000002e2d7423 */ /* 0x080fe2000000200b */
[----:B------:R-:W-:Y:S01]  /*4ee0*/  FADD R27, R13, -12583039 ;  /* 0xcb40007f0d1b7421 */ /* 0x000fe20000000000 */
[----:B------:R-:W-:Y:S01]  /*4ef0*/  SHF.L.U32 R35, R35, 0x17, RZ ;  /* 0x0000001723237819 */ /* 0x000fe200000006ff */
[----:B------:R-:W-:Y:S01]  /*4f00*/  FFMA R51, R50, 1.925963033500011079e-08, R15 ;  /* 0x32a5706032337823 */ /* 0x000fe2000000000f */
[----:B------:R-:W-:Y:S01]  /*4f10*/  FFMA.SAT R15, R40, R11, 0.5 ;  /* 0x3f000000280f7423 */ /* 0x000fe2000000200b */
[C---:B------:R-:W-:Y:S01]  /*4f20*/  FFMA R27, R52.reuse, 1.4426950216293334961, -R27 ;  /* 0x3fb8aa3b341b7823 */ /* 0x040fe2000000081b */
[-C--:B------:R-:W-:Y:S01]  /*4f30*/  FFMA.RM R45, R45, R12.reuse, 12582913 ;  /* 0x4b4000012d2d7423 */ /* 0x080fe2000000400c */
[----:B------:R-:W0:Y:S01]  /*4f40*/  MUFU.EX2 R49, R60 ;  /* 0x0000003c00317308 */ /* 0x000e220000000800 */
[----:B------:R-:W-:Y:S01]  /*4f50*/  FFMA.RM R15, R15, R12, 12582913 ;  /* 0x4b4000010f0f7423 */ /* 0x000fe2000000400c */
[----:B------:R-:W-:Y:S01]  /*4f60*/  FFMA R29, R52, 1.925963033500011079e-08, R27 ;  /* 0x32a57060341d7823 */ /* 0x000fe2000000001b */
[----:B------:R-:W-:Y:S01]  /*4f70*/  SHF.L.U32 R34, R34, 0x17, RZ ;  /* 0x0000001722227819 */ /* 0x000fe200000006ff */
[----:B------:R-:W-:-:S02]  /*4f80*/  IMAD.SHL.U32 R33, R33, 0x800000, RZ ;  /* 0x0080000021217824 */ /* 0x000fc400078e00ff */
[----:B------:R-:W-:Y:S01]  /*4f90*/  FADD R39, R15, -12583039 ;  /* 0xcb40007f0f277421 */ /* 0x000fe20000000000 */
[----:B------:R-:W-:Y:S01]  /*4fa0*/  SHF.L.U32 R31, R31, 0x17, RZ ;  /* 0x000000171f1f7819 */ /* 0x000fe200000006ff */
[----:B------:R-:W-:Y:S01]  /*4fb0*/  IMAD.SHL.U32 R25, R25, 0x800000, RZ ;  /* 0x0080000019197824 */ /* 0x000fe200078e00ff */
[----:B------:R-:W2:Y:S01]  /*4fc0*/  MUFU.EX2 R27, R64 ;  /* 0x00000040001b7308 */ /* 0x000ea20000000800 */
[----:B------:R-:W-:Y:S01]  /*4fd0*/  FFMA R39, R40, 1.4426950216293334961, -R39 ;  /* 0x3fb8aa3b28277823 */ /* 0x000fe20000000827 */
[----:B------:R-:W-:-:S03]  /*4fe0*/  SHF.L.U32 R15, R15, 0x17, RZ ;  /* 0x000000170f0f7819 */ /* 0x000fc600000006ff */
[----:B------:R-:W-:Y:S01]  /*4ff0*/  FFMA R41, R40, 1.925963033500011079e-08, R39 ;  /* 0x32a5706028297823 */ /* 0x000fe20000000027 */
[----:B------:R-:W-:Y:S01]  /*5000*/  FFMA.SAT R39, R42, R11, 0.5 ;  /* 0x3f0000002a277423 */ /* 0x000fe2000000200b */
[----:B------:R-:W-:Y:S01]  /*5010*/  SHF.L.U32 R40, R19, 0x17, RZ ;  /* 0x0000001713287819 */ /* 0x000fe200000006ff */
[----:B------:R-:W3:Y:S01]  /*5020*/  MUFU.EX2 R58, R58 ;  /* 0x0000003a003a7308 */ /* 0x000ee20000000800 */
[----:B0-----:R-:W-:Y:S01]  /*5030*/  FMUL R38, R34, R49 ;  /* 0x0000003122267220 */ /* 0x001fe20000400000 */
[----:B------:R-:W-:Y:S01]  /*5040*/  FFMA.RM R19, R39, R12, 12582913 ;  /* 0x4b40000127137423 */ /* 0x000fe2000000400c */
[----:B------:R-:W-:-:S04]  /*5050*/  FFMA.SAT R49, R28, R11, 0.5 ;  /* 0x3f0000001c317423 */ /* 0x000fc8000000200b */
[----:B------:R-:W-:Y:S01]  /*5060*/  FFMA.RM R49, R49, R12, 12582913 ;  /* 0x4b40000131317423 */ /* 0x000fe2000000400c */
[----:B------:R-:W0:Y:S01]  /*5070*/  MUFU.EX2 R54, R54 ;  /* 0x0000003600367308 */ /* 0x000e220000000800 */
[----:B--2---:R-:W-:Y:S01]  /*5080*/  FMUL R40, R40, R27 ;  /* 0x0000001b28287220 */ /* 0x004fe20000400000 */
[----:B------:R-:W-:-:S04]  /*5090*/  FADD R27, R19, -12583039 ;  /* 0xcb40007f131b7421 */ /* 0x000fc80000000000 */
[C---:B------:R-:W-:Y:S02]  /*50a0*/  FFMA R27, R42.reuse, 1.4426950216293334961, -R27 ;  /* 0x3fb8aa3b2a1b7823 */ /* 0x040fe4000000081b */
[----:B------:R-:W2:Y:S01]  /*50b0*/  MUFU.EX2 R56, R56 ;  /* 0x0000003800387308 */ /* 0x000ea20000000800 */
[----:B---3--:R-:W-:Y:S01]  /*50c0*/  FMUL R34, R31, R58 ;  /* 0x0000003a1f227220 */ /* 0x008fe20000400000 */
[----:B------:R-:W-:Y:S01]  /*50d0*/  FFMA R27, R42, 1.925963033500011079e-08, R27 ;  /* 0x32a570602a1b7823 */ /* 0x000fe2000000001b */
[----:B------:R-:W-:Y:S01]  /*50e0*/  FMUL R42, R23, R66 ;  /* 0x00000042172a7220 */ /* 0x000fe20000400000 */
[-C--:B------:R-:W-:Y:S01]  /*50f0*/  FFMA.SAT R23, R30, R11.reuse, 0.5 ;  /* 0x3f0000001e177423 */ /* 0x080fe2000000200b */
[----:B------:R-:W-:-:S03]  /*5100*/  FFMA.SAT R31, R26, R11, 0.5 ;  /* 0x3f0000001a1f7423 */ /* 0x000fc6000000200b */
[-C--:B------:R-:W-:Y:S01]  /*5110*/  FFMA.RM R23, R23, R12.reuse, 12582913 ;  /* 0x4b40000117177423 */ /* 0x080fe2000000400c */
[----:B------:R-:W-:-:S03]  /*5120*/  FFMA.RM R50, R31, R12, 12582913 ;  /* 0x4b4000011f327423 */ /* 0x000fc6000000400c */
[----:B------:R-:W-:Y:S01]  /*5130*/  FADD R39, R23, -12583039 ;  /* 0xcb40007f17277421 */ /* 0x000fe20000000000 */
[C---:B------:R-:W-:Y:S01]  /*5140*/  FADD R31, R50.reuse, -12583039 ;  /* 0xcb40007f321f7421 */ /* 0x040fe20000000000 */
[----:B------:R-:W-:Y:S02]  /*5150*/  SHF.L.U32 R50, R50, 0x17, RZ ;  /* 0x0000001732327819 */ /* 0x000fe400000006ff */
[----:B------:R-:W-:Y:S01]  /*5160*/  FFMA R39, R30, 1.4426950216293334961, -R39 ;  /* 0x3fb8aa3b1e277823 */ /* 0x000fe20000000827 */
[----:B------:R-:W-:-:S03]  /*5170*/  FFMA R31, R26, 1.4426950216293334961, -R31 ;  /* 0x3fb8aa3b1a1f7823 */ /* 0x000fc6000000081f */
[----:B------:R-:W-:Y:S01]  /*5180*/  FFMA R43, R30, 1.925963033500011079e-08, R39 ;  /* 0x32a570601e2b7823 */ /* 0x000fe20000000027 */
[----:B------:R-:W-:Y:S01]  /*5190*/  FMUL R39, R35, R62 ;  /* 0x0000003e23277220 */ /* 0x000fe20000400000 */
[C---:B------:R-:W-:Y:S01]  /*51a0*/  FADD R35, R45.reuse, -12583039 ;  /* 0xcb40007f2d237421 */ /* 0x040fe20000000000 */
[----:B------:R-:W-:Y:S01]  /*51b0*/  FFMA R26, R26, 1.925963033500011079e-08, R31 ;  /* 0x32a570601a1a7823 */ /* 0x000fe2000000001f */
[----:B------:R-:W-:Y:S01]  /*51c0*/  FFMA.SAT R31, R22, R11, 0.5 ;  /* 0x3f000000161f7423 */ /* 0x000fe2000000200b */
[----:B------:R3:W-:Y:S01]  /*51d0*/  MUFU.EX2 R30, R29 ;  /* 0x0000001d001e7308 */ /* 0x0007e20000000800 */
[----:B------:R-:W-:Y:S01]  /*51e0*/  FFMA R35, R46, 1.4426950216293334961, -R35 ;  /* 0x3fb8aa3b2e237823 */ /* 0x000fe20000000823 */
[----:B------:R-:W-:-:S03]  /*51f0*/  SHF.L.U32 R45, R45, 0x17, RZ ;  /* 0x000000172d2d7819 */ /* 0x000fc600000006ff */
[----:B------:R-:W-:Y:S01]  /*5200*/  FFMA R47, R46, 1.925963033500011079e-08, R35 ;  /* 0x32a570602e2f7823 */ /* 0x000fe20000000023 */
[-C--:B------:R-:W-:Y:S01]  /*5210*/  FFMA.SAT R35, R32, R11.reuse, 0.5 ;  /* 0x3f00000020237423 */ /* 0x080fe2000000200b */
[----:B---3--:R-:W-:-:S03]  /*5220*/  FFMA.SAT R29, R44, R11, 0.5 ;  /* 0x3f0000002c1d7423 */ /* 0x008fc6000000200b */
[----:B------:R-:W-:Y:S01]  /*5230*/  FFMA.RM R46, R35, R12, 12582913 ;  /* 0x4b400001232e7423 */ /* 0x000fe2000000400c */
[----:B------:R-:W-:Y:S03]  /*5240*/  MUFU.EX2 R58, R47 ;  /* 0x0000002f003a7308 */ /* 0x000fe60000000800 */
[----:B------:R-:W-:-:S04]  /*5250*/  FADD R35, R46, -12583039 ;  /* 0xcb40007f2e237421 */ /* 0x000fc80000000000 */
[----:B------:R-:W-:-:S04]  /*5260*/  FFMA R35, R32, 1.4426950216293334961, -R35 ;  /* 0x3fb8aa3b20237823 */ /* 0x000fc80000000823 */
[----:B------:R-:W-:Y:S01]  /*5270*/  FFMA R52, R32, 1.925963033500011079e-08, R35 ;  /* 0x32a5706020347823 */ /* 0x000fe20000000023 */
[----:B0-----:R-:W-:Y:S01]  /*5280*/  FMUL R35, R33, R54 ;  /* 0x0000003621237220 */ /* 0x001fe20000400000 */
[----:B------:R-:W-:Y:S01]  /*5290*/  FADD R33, R49, -12583039 ;  /* 0xcb40007f31217421 */ /* 0x000fe20000000000 */
[----:B------:R0:W3:Y:S03]  /*52a0*/  MUFU.EX2 R32, R51 ;  /* 0x0000003300207308 */ /* 0x0000e60000000800 */
[----:B------:R-:W-:-:S04]  /*52b0*/  FFMA R33, R28, 1.4426950216293334961, -R33 ;  /* 0x3fb8aa3b1c217823 */ /* 0x000fc80000000821 */
[----:B------:R-:W-:Y:S01]  /*52c0*/  FFMA R28, R28, 1.925963033500011079e-08, R33 ;  /* 0x32a570601c1c7823 */ /* 0x000fe20000000021 */
[----:B------:R-:W-:Y:S01]  /*52d0*/  SHF.L.U32 R33, R21, 0x17, RZ ;  /* 0x0000001715217819 */ /* 0x000fe200000006ff */
[----:B------:R-:W-:Y:S01]  /*52e0*/  FFMA.RM R21, R31, R12, 12582913 ;  /* 0x4b4000011f157423 */ /* 0x000fe2000000400c */
[----:B0-----:R-:W-:Y:S01]  /*52f0*/  FFMA.SAT R51, R20, R11, 0.5 ;  /* 0x3f00000014337423 */ /* 0x001fe2000000200b */
[----:B------:R0:W4:Y:S02]  /*5300*/  MUFU.EX2 R54, R27 ;  /* 0x0000001b00367308 */ /* 0x0001240000000800 */
[----:B------:R-:W-:Y:S01]  /*5310*/  FADD R31, R21, -12583039 ;  /* 0xcb40007f151f7421 */ /* 0x000fe20000000000 */
[----:B--2---:R-:W-:-:S03]  /*5320*/  FMUL R33, R33, R56 ;  /* 0x0000003821217220 */ /* 0x004fc60000400000 */
[----:B------:R-:W-:Y:S01]  /*5330*/  FFMA R31, R22, 1.4426950216293334961, -R31 ;  /* 0x3fb8aa3b161f7823 */ /* 0x000fe2000000081f */
[----:B---3--:R-:W-:Y:S01]  /*5340*/  FMUL R32, R25, R32 ;  /* 0x0000002019207220 */ /* 0x008fe20000400000 */
[----:B------:R-:W-:Y:S01]  /*5350*/  FFMA.SAT R25, R14, R11, 0.5 ;  /* 0x3f0000000e197423 */ /* 0x000fe2000000200b */
[----:B0-----:R-:W-:Y:S01]  /*5360*/  FADD R27, RZ, R40 ;  /* 0x00000028ff1b7221 */ /* 0x001fe20000000000 */
[----:B------:R-:W-:Y:S01]  /*5370*/  FFMA R53, R22, 1.925963033500011079e-08, R31 ;  /* 0x32a5706016357823 */ /* 0x000fe2000000001f */
[----:B------:R-:W-:Y:S01]  /*5380*/  SHF.L.U32 R31, R13, 0x17, RZ ;  /* 0x000000170d1f7819 */ /* 0x000fe200000006ff */
[-C--:B------:R-:W-:Y:S01]  /*5390*/  FFMA.RM R22, R25, R12.reuse, 12582913 ;  /* 0x4b40000119167423 */ /* 0x080fe2000000400c */
[----:B------:R0:W-:Y:S01]  /*53a0*/  MUFU.EX2 R56, R43 ;  /* 0x0000002b00387308 */ /* 0x0001e20000000800 */
[----:B------:R-:W-:Y:S02]  /*53b0*/  FFMA.RM R13, R51, R12, 12582913 ;  /* 0x4b400001330d7423 */ /* 0x000fe4000000400c */
[C---:B------:R-:W-:Y:S01]  /*53c0*/  FADD R25, R22.reuse, -12583039 ;  /* 0xcb40007f16197421 */ /* 0x040fe20000000000 */
[----:B------:R-:W-:Y:S01]  /*53d0*/  FMUL R31, R31, R30 ;  /* 0x0000001e1f1f7220 */ /* 0x000fe20000400000 */
[----:B------:R-:W-:Y:S01]  /*53e0*/  FADD R51, R13, -12583039 ;  /* 0xcb40007f0d337421 */ /* 0x000fe20000000000 */
[----:B------:R-:W-:Y:S01]  /*53f0*/  SHF.L.U32 R22, R22, 0x17, RZ ;  /* 0x0000001716167819 */ /* 0x000fe200000006ff */
[----:B------:R-:W-:Y:S01]  /*5400*/  FFMA R25, R14, 1.4426950216293334961, -R25 ;  /* 0x3fb8aa3b0e197823 */ /* 0x000fe20000000819 */
[----:B------:R-:W-:Y:S01]  /*5410*/  MUFU.EX2 R52, R52 ;  /* 0x0000003400347308 */ /* 0x000fe20000000800 */
[----:B0-----:R-:W-:-:S02]  /*5420*/  IMAD.SHL.U32 R43, R19, 0x800000, RZ ;  /* 0x00800000132b7824 */ /* 0x001fc400078e00ff */
[----:B------:R-:W-:Y:S01]  /*5430*/  FFMA R51, R20, 1.4426950216293334961, -R51 ;  /* 0x3fb8aa3b14337823 */ /* 0x000fe20000000833 */
[----:B------:R-:W-:Y:S01]  /*5440*/  FFMA R25, R14, 1.925963033500011079e-08, R25 ;  /* 0x32a570600e197823 */ /* 0x000fe20000000019 */
[----:B------:R-:W-:Y:S01]  /*5450*/  SHF.L.U32 R13, R13, 0x17, RZ ;  /* 0x000000170d0d7819 */ /* 0x000fe200000006ff */
[----:B----4-:R-:W-:Y:S01]  /*5460*/  FMUL R43, R43, R54 ;  /* 0x000000362b2b7220 */ /* 0x010fe20000400000 */
[----:B------:R-:W-:Y:S01]  /*5470*/  FFMA R20, R20, 1.925963033500011079e-08, R51 ;  /* 0x32a5706014147823 */ /* 0x000fe20000000033 */
[----:B------:R-:W0:Y:S08]  /*5480*/  MUFU.EX2 R14, R41 ;  /* 0x00000029000e7308 */ /* 0x000e300000000800 */
[----:B------:R2:W-:Y:S08]  /*5490*/  MUFU.EX2 R19, R28 ;  /* 0x0000001c00137308 */ /* 0x0005f00000000800 */
[----:B------:R-:W-:Y:S01]  /*54a0*/  MUFU.EX2 R53, R53 ;  /* 0x0000003500357308 */ /* 0x000fe20000000800 */
[----:B0-----:R-:W-:Y:S01]  /*54b0*/  FMUL R30, R15, R14 ;  /* 0x0000000e0f1e7220 */ /* 0x001fe20000400000 */
[----:B------:R-:W-:Y:S01]  /*54c0*/  FFMA.SAT R15, R48, R11, 0.5 ;  /* 0x3f000000300f7423 */ /* 0x000fe2000000200b */
[----:B--2---:R-:W-:Y:S01]  /*54d0*/  FMUL R28, R45, R58 ;  /* 0x0000003a2d1c7220 */ /* 0x004fe20000400000 */
[----:B------:R-:W-:-:S02]  /*54e0*/  IMAD.SHL.U32 R45, R46, 0x800000, RZ ;  /* 0x008000002e2d7824 */ /* 0x000fc400078e00ff */
[----:B------:R-:W-:Y:S01]  /*54f0*/  FFMA.RM R14, R15, R12, 12582913 ;  /* 0x4b4000010f0e7423 */ /* 0x000fe2000000400c */
[----:B------:R-:W-:Y:S01]  /*5500*/  IMAD.SHL.U32 R46, R21, 0x800000, RZ ;  /* 0x00800000152e7824 */ /* 0x000fe200078e00ff */
[----:B------:R0:W-:Y:S02]  /*5510*/  MUFU.EX2 R41, R25 ;  /* 0x0000001900297308 */ /* 0x0001e40000000800 */
[C---:B------:R-:W-:Y:S01]  /*5520*/  FADD R15, R14.reuse, -12583039 ;  /* 0xcb40007f0e0f7421 */ /* 0x040fe20000000000 */
[----:B------:R-:W-:-:S03]  /*5530*/  IMAD.SHL.U32 R14, R14, 0x800000, RZ ;  /* 0x008000000e0e7824 */ /* 0x000fc600078e00ff */
[----:B------:R-:W-:-:S04]  /*5540*/  FFMA R15, R48, 1.4426950216293334961, -R15 ;  /* 0x3fb8aa3b300f7823 */ /* 0x000fc8000000080f */
[----:B------:R-:W-:Y:S01]  /*5550*/  FFMA R48, R48, 1.925963033500011079e-08, R15 ;  /* 0x32a5706030307823 */ /* 0x000fe2000000000f */
[----:B------:R-:W-:-:S03]  /*5560*/  FFMA.SAT R15, R24, R11, 0.5 ;  /* 0x3f000000180f7423 */ /* 0x000fc6000000200b */
[----:B------:R-:W2:Y:S01]  /*5570*/  MUFU.EX2 R47, R48 ;  /* 0x00000030002f7308 */ /* 0x000ea20000000800 */
[-C--:B------:R-:W-:Y:S01]  /*5580*/  FFMA.RM R11, R15, R12.reuse, 12582913 ;  /* 0x4b4000010f0b7423 */ /* 0x080fe2000000400c */
[----:B------:R-:W-:Y:S01]  /*5590*/  FFMA.RM R12, R29, R12, 12582913 ;  /* 0x4b4000011d0c7423 */ /* 0x000fe2000000400c */
[----:B------:R-:W-:Y:S02]  /*55a0*/  SHF.L.U32 R29, R23, 0x17, RZ ;  /* 0x00000017171d7819 */ /* 0x000fe400000006ff */
[C---:B------:R-:W-:Y:S01]  /*55b0*/  FADD R15, R11.reuse, -12583039 ;  /* 0xcb40007f0b0f7421 */ /* 0x040fe20000000000 */
[----:B0-----:R-:W-:Y:S01]  /*55c0*/  FADD R25, R12, -12583039 ;  /* 0xcb40007f0c197421 */ /* 0x001fe20000000000 */
[----:B------:R-:W-:Y:S01]  /*55d0*/  SHF.L.U32 R11, R11, 0x17, RZ ;  /* 0x000000170b0b7819 */ /* 0x000fe200000006ff */
[----:B------:R0:W3:Y:S01]  /*55e0*/  MUFU.EX2 R23, R26 ;  /* 0x0000001a00177308 */ /* 0x0000e20000000800 */
[----:B------:R-:W-:Y:S01]  /*55f0*/  FFMA R15, R24, 1.4426950216293334961, -R15 ;  /* 0x3fb8aa3b180f7823 */ /* 0x000fe2000000080f */
[----:B------:R-:W-:Y:S01]  /*5600*/  FMUL R29, R29, R56 ;  /* 0x000000381d1d7220 */ /* 0x000fe20000400000 */
[----:B------:R-:W-:Y:S01]  /*5610*/  FFMA R21, R44, 1.4426950216293334961, -R25 ;  /* 0x3fb8aa3b2c157823 */ /* 0x000fe20000000819 */
[----:B------:R-:W-:Y:S01]  /*5620*/  SHF.L.U32 R12, R12, 0x17, RZ ;  /* 0x000000170c0c7819 */ /* 0x000fe200000006ff */
[----:B------:R-:W-:Y:S01]  /*5630*/  FFMA R15, R24, 1.925963033500011079e-08, R15 ;  /* 0x32a57060180f7823 */ /* 0x000fe2000000000f */
[----:B------:R-:W-:Y:S01]  /*5640*/  FADD R24, R27, R42 ;  /* 0x0000002a1b187221 */ /* 0x000fe20000000000 */
[----:B------:R-:W-:Y:S01]  /*5650*/  FFMA R44, R44, 1.925963033500011079e-08, R21 ;  /* 0x32a570602c2c7823 */ /* 0x000fe20000000015 */
[----:B0-----:R-:W-:-:S02]  /*5660*/  SHF.L.U32 R26, R49, 0x17, RZ ;  /* 0x00000017311a7819 */ /* 0x001fc400000006ff */
[----:B------:R-:W-:Y:S01]  /*5670*/  FADD R27, R24, R39 ;  /* 0x00000027181b7221 */ /* 0x000fe20000000000 */
[----:B------:R-:W-:Y:S01]  /*5680*/  MUFU.EX2 R54, R15 ;  /* 0x0000000f00367308 */ /* 0x000fe20000000800 */
[----:B--2---:R-:W-:Y:S02]  /*5690*/  FMUL R21, R14, R47 ;  /* 0x0000002f0e157220 */ /* 0x004fe40000400000 */
[----:B------:R-:W-:Y:S01]  /*56a0*/  FADD R24, R27, R38 ;  /* 0x000000261b187221 */ /* 0x000fe20000000000 */
[----:B------:R-:W-:Y:S01]  /*56b0*/  FMUL R26, R26, R19 ;  /* 0x000000131a1a7220 */ /* 0x000fe20000400000 */
[----:B---3--:R-:W-:Y:S02]  /*56c0*/  FMUL R25, R50, R23 ;  /* 0x0000001732197220 */ /* 0x008fe40000400000 */
[----:B------:R-:W-:Y:S01]  /*56d0*/  FADD R27, R24, R35 ;  /* 0x00000023181b7221 */ /* 0x000fe20000000000 */
[----:B------:R-:W-:-:S03]  /*56e0*/  FMUL R23, R22, R41 ;  /* 0x0000002916177220 */ /* 0x000fc60000400000 */
[----:B------:R-:W-:-:S04]  /*56f0*/  FADD R24, R27, R34 ;  /* 0x000000221b187221 */ /* 0x000fc80000000000 */
[----:B------:R-:W-:-:S04]  /*5700*/  FADD R27, R24, R33 ;  /* 0x00000021181b7221 */ /* 0x000fc80000000000 */
[----:B------:R-:W-:-:S04]  /*5710*/  FADD R24, R27, R32 ;  /* 0x000000201b187221 */ /* 0x000fc80000000000 */
[----:B------:R-:W-:-:S04]  /*5720*/  FADD R27, R24, R31 ;  /* 0x0000001f181b7221 */ /* 0x000fc80000000000 */
[----:B------:R-:W-:Y:S01]  /*5730*/  FADD R24, R27, R30 ;  /* 0x0000001e1b187221 */ /* 0x000fe20000000000 */
[----:B------:R-:W-:Y:S02]  /*5740*/  FMUL R27, R45, R52 ;  /* 0x000000342d1b7220 */ /* 0x000fe40000400000 */
[----:B------:R0:W2:Y:S01]  /*5750*/  MUFU.EX2 R52, R20 ;  /* 0x0000001400347308 */ /* 0x0000a20000000800 */
[----:B------:R-:W-:-:S04]  /*5760*/  FADD R24, R24, R43 ;  /* 0x0000002b18187221 */ /* 0x000fc80000000000 */
[----:B------:R-:W-:-:S04]  /*5770*/  FADD R45, R24, R29 ;  /* 0x0000001d182d7221 */ /* 0x000fc80000000000 */
[----:B------:R-:W-:Y:S02]  /*5780*/  FADD R24, R45, R28 ;  /* 0x0000001c2d187221 */ /* 0x000fe40000000000 */
[----:B------:R-:W3:Y:S02]  /*5790*/  MUFU.EX2 R45, R44 ;  /* 0x0000002c002d7308 */ /* 0x000ee40000000800 */
[----:B------:R-:W-:Y:S01]  /*57a0*/  FADD R19, R24, R27 ;  /* 0x0000001b18137221 */ /* 0x000fe20000000000 */
[----:B------:R-:W-:-:S03]  /*57b0*/  FMUL R24, R46, R53 ;  /* 0x000000352e187220 */ /* 0x000fc60000400000 */
[----:B0-----:R-:W-:Y:S01]  /*57c0*/  FADD R20, R19, R26 ;  /* 0x0000001a13147221 */ /* 0x001fe20000000000 */
[----:B--2---:R-:W-:-:S03]  /*57d0*/  FMUL R22, R13, R52 ;  /* 0x000000340d167220 */ /* 0x004fc60000400000 */
[----:B------:R-:W-:-:S04]  /*57e0*/  FADD R19, R20, R25 ;  /* 0x0000001914137221 */ /* 0x000fc80000000000 */
[----:B------:R-:W-:Y:S01]  /*57f0*/  FADD R20, R19, R24 ;  /* 0x0000001813147221 */ /* 0x000fe20000000000 */
[----:B---3--:R-:W-:-:S03]  /*5800*/  FMUL R19, R12, R45 ;  /* 0x0000002d0c137220 */ /* 0x008fc60000400000 */
        /* <DEDUP_REMOVED lines=15> */
.L_x_16998:
        /* <DEDUP_REMOVED lines=12> */
[----:B-1----:R-:W-:Y:S05]  /*59c0*/  CALL.REL.NOINC `($__internal_264_$__cuda_sm3x_div_rn_noftz_f32_slowpath) ;  /* 0x0000003400287944 */ /* 0x002fea0003c00000 */
[----:B------:R-:W-:-:S07]  /*59d0*/  MOV R12, R11 ;  /* 0x0000000b000c7202 */ /* 0x000fce0000000f00 */
.L_x_16921:
[----:B------:R-:W-:Y:S05]  /*59e0*/  BSYNC.RECONVERGENT B3 ;  /* 0x0000000000037941 */ /* 0x000fea0003800200 */
.L_x_16920:
        /* <DEDUP_REMOVED lines=12> */
[----:B-1----:R-:W-:Y:S05]  /*5ab0*/  CALL.REL.NOINC `($__internal_264_$__cuda_sm3x_div_rn_noftz_f32_slowpath) ;  /* 0x0000003000ec7944 */ /* 0x002fea0003c00000 */
[----:B------:R-:W-:-:S07]  /*5ac0*/  MOV R13, R11 ;  /* 0x0000000b000d7202 */ /* 0x000fce0000000f00 */
.L_x_16923:
[----:B------:R-:W-:Y:S05]  /*5ad0*/  BSYNC.RECONVERGENT B3 ;  /* 0x0000000000037941 */ /* 0x000fea0003800200 */
.L_x_16922:
        /* <DEDUP_REMOVED lines=14> */
.L_x_16925:
[----:B------:R-:W-:Y:S05]  /*5bc0*/  BSYNC.RECONVERGENT B3 ;  /* 0x0000000000037941 */ /* 0x000fea0003800200 */
.L_x_16924:
        /* <DEDUP_REMOVED lines=14> */
.L_x_16927:
[----:B------:R-:W-:Y:S05]  /*5cb0*/  BSYNC.RECONVERGENT B3 ;  /* 0x0000000000037941 */ /* 0x000fea0003800200 */
.L_x_16926:
        /* <DEDUP_REMOVED lines=14> */
.L_x_16929:
[----:B------:R-:W-:Y:S05]  /*5da0*/  BSYNC.RECONVERGENT B3 ;  /* 0x0000000000037941 */ /* 0x000fea0003800200 */
.L_x_16928:
        /* <DEDUP_REMOVED lines=14> */
.L_x_16931:
[----:B------:R-:W-:Y:S05]  /*5e90*/  BSYNC.RECONVERGENT B3 ;  /* 0x0000000000037941 */ /* 0x000fea0003800200 */
.L_x_16930:
        /* <DEDUP_REMOVED lines=14> */
.L_x_16933:
[----:B------:R-:W-:Y:S05]  /*5f80*/  BSYNC.RECONVERGENT B3 ;  /* 0x0000000000037941 */ /* 0x000fea0003800200 */
.L_x_16932:
        /* <DEDUP_REMOVED lines=14> */
.L_x_16935:
[----:B------:R-:W-:Y:S05]  /*6070*/  BSYNC.RECONVERGENT B3 ;  /* 0x0000000000037941 */ /* 0x000fea0003800200 */
.L_x_16934:
        /* <DEDUP_REMOVED lines=14> */
.L_x_16937:
[----:B------:R-:W-:Y:S05]  /*6160*/  BSYNC.RECONVERGENT B3 ;  /* 0x0000000000037941 */ /* 0x000fea0003800200 */
.L_x_16936:
        /* <DEDUP_REMOVED lines=14> */
.L_x_16939:
[----:B------:R-:W-:Y:S05]  /*6250*/  BSYNC.RECONVERGENT B3 ;  /* 0x0000000000037941 */ /* 0x000fea0003800200 */
.L_x_16938:
        /* <DEDUP_REMOVED lines=14> */
.L_x_16941:
[----:B------:R-:W-:Y:S05]  /*6340*/  BSYNC.RECONVERGENT B3 ;  /* 0x0000000000037941 */ /* 0x000fea0003800200 */
.L_x_16940:
        /* <DEDUP_REMOVED lines=14> */
.L_x_16943:
[----:B------:R-:W-:Y:S05]  /*6430*/  BSYNC.RECONVERGENT B3 ;  /* 0x0000000000037941 */ /* 0x000fea0003800200 */
.L_x_16942:
        /* <DEDUP_REMOVED lines=14> */
.L_x_16945:
[----:B------:R-:W-:Y:S05]  /*6520*/  BSYNC.RECONVERGENT B3 ;  /* 0x0000000000037941 */ /* 0x000fea0003800200 */
.L_x_16944:
        /* <DEDUP_REMOVED lines=14> */
.L_x_16947:
[----:B------:R-:W-:Y:S05]  /*6610*/  BSYNC.RECONVERGENT B3 ;  /* 0x0000000000037941 */ /* 0x000fea0003800200 */
.L_x_16946:
        /* <DEDUP_REMOVED lines=14> */
.L_x_16949:
[----:B------:R-:W-:Y:S05]  /*6700*/  BSYNC.RECONVERGENT B3 ;  /* 0x0000000000037941 */ /* 0x000fea0003800200 */
.L_x_16948:
        /* <DEDUP_REMOVED lines=14> */
.L_x_16951:
[----:B------:R-:W-:Y:S05]  /*67f0*/  BSYNC.RECONVERGENT B3 ;  /* 0x0000000000037941 */ /* 0x000fea0003800200 */
.L_x_16950:
        /* <DEDUP_REMOVED lines=14> */
.L_x_16953:
[----:B------:R-:W-:Y:S05]  /*68e0*/  BSYNC.RECONVERGENT B3 ;  /* 0x0000000000037941 */ /* 0x000fea0003800200 */
.L_x_16952:
        /* <DEDUP_REMOVED lines=14> */
.L_x_16955:
[----:B------:R-:W-:Y:S05]  /*69d0*/  BSYNC.RECONVERGENT B3 ;  /* 0x0000000000037941 */ /* 0x000fea0003800200 */
.L_x_16954:
        /* <DEDUP_REMOVED lines=14> */
.L_x_16957:
[----:B------:R-:W-:Y:S05]  /*6ac0*/  BSYNC.RECONVERGENT B3 ;  /* 0x0000000000037941 */ /* 0x000fea0003800200 */
.L_x_16956:
        /* <DEDUP_REMOVED lines=14> */
.L_x_16959:
[----:B------:R-:W-:Y:S05]  /*6bb0*/  BSYNC.RECONVERGENT B3 ;  /* 0x0000000000037941 */ /* 0x000fea0003800200 */
.L_x_16958:
        /* <DEDUP_REMOVED lines=14> */
.L_x_16961:
[----:B------:R-:W-:Y:S05]  /*6ca0*/  BSYNC.RECONVERGENT B3 ;  /* 0x0000000000037941 */ /* 0x000fea0003800200 */
.L_x_16960:
        /* <DEDUP_REMOVED lines=14> */
.L_x_16963:
[----:B------:R-:W-:Y:S05]  /*6d90*/  BSYNC.RECONVERGENT B3 ;  /* 0x0000000000037941 */ /* 0x000fea0003800200 */
.L_x_16962:
        /* <DEDUP_REMOVED lines=27> */
.L_x_16965:
[----:B------:R-:W-:Y:S05]  /*6f50*/  BSYNC.RECONVERGENT B1 ;  /* 0x0000000000017941 */ /* 0x000fea0003800200 */
.L_x_16964:
[----:B------:R-:W-:Y:S04]  /*6f60*/  BSSY.RECONVERGENT B1, `(.L_x_16966) ;  /* 0x0000012000017945 */ /* 0x000fe80003800200 */
[----:B------:R-:W-:Y:S05]  /*6f70*/  @P1 BRA `(.L_x_16967) ;  /* 0x0000000000401947 */ /* 0x000fea0003800000 */
[----:B0-----:R-:W-:Y:S01]  /*6f80*/  HFMA2 R13, -RZ, RZ, 0, 0 ;  /* 0x00000000ff0d7431 */ /* 0x001fe200000001ff */
        /* <DEDUP_REMOVED lines=15> */
.L_x_16967:
[----:B------:R-:W-:Y:S05]  /*7080*/  BSYNC.RECONVERGENT B1 ;  /* 0x0000000000017941 */ /* 0x000fea0003800200 */
.L_x_16966:
[----:B------:R-:W-:Y:S04]  /*7090*/  BSSY.RECONVERGENT B1, `(.L_x_16968) ;  /* 0x0000012000017945 */ /* 0x000fe80003800200 */
[----:B------:R-:W-:Y:S05]  /*70a0*/  @P3 BRA `(.L_x_16969) ;  /* 0x0000000000403947 */ /* 0x000fea0003800000 */
[----:B0-2---:R-:W-:Y:S01]  /*70b0*/  MOV R13, RZ ;  /* 0x000000ff000d7202 */ /* 0x005fe20000000f00 */
        /* <DEDUP_REMOVED lines=15> */
.L_x_16969:
[----:B------:R-:W-:Y:S05]  /*71b0*/  BSYNC.RECONVERGENT B1 ;  /* 0x0000000000017941 */ /* 0x000fea0003800200 */
.L_x_16968:
[----:B------:R-:W-:Y:S04]  /*71c0*/  BSSY.RECONVERGENT B1, `(.L_x_16970) ;  /* 0x0000012000017945 */ /* 0x000fe80003800200 */
[----:B------:R-:W-:Y:S05]  /*71d0*/  @P2 BRA `(.L_x_16971) ;  /* 0x0000000000402947 */ /* 0x000fea0003800000 */
[----:B0-23--:R-:W-:Y:S01]  /*71e0*/  MOV R12, R6 ;  /* 0x00000006000c7202 */ /* 0x00dfe20000000f00 */
        /* <DEDUP_REMOVED lines=15> */
.L_x_16971:
[----:B------:R-:W-:Y:S05]  /*72e0*/  BSYNC.RECONVERGENT B1 ;  /* 0x0000000000017941 */ /* 0x000fea0003800200 */
.L_x_16970:
        /* <DEDUP_REMOVED lines=30> */
.L_x_16973:
[----:B------:R-:W-:Y:S05]  /*74d0*/  BSYNC.RECONVERGENT B1 ;  /* 0x0000000000017941 */ /* 0x000fea0003800200 */
.L_x_16972:
        /* <DEDUP_REMOVED lines=18> */
.L_x_16975:
[----:B------:R-:W-:Y:S05]  /*7600*/  BSYNC.RECONVERGENT B1 ;  /* 0x0000000000017941 */ /* 0x000fea0003800200 */
.L_x_16974:
        /* <DEDUP_REMOVED lines=18> */
.L_x_16977:
[----:B------:R-:W-:Y:S05]  /*7730*/  BSYNC.RECONVERGENT B1 ;  /* 0x0000000000017941 */ /* 0x000fea0003800200 */
.L_x_16976:
        /* <DEDUP_REMOVED lines=17> */
.L_x_16979:
[----:B------:R-:W-:Y:S05]  /*7850*/  BSYNC.RECONVERGENT B1 ;  /* 0x0000000000017941 */ /* 0x000fea0003800200 */
.L_x_16978:
        /* <DEDUP_REMOVED lines=18> */
.L_x_16981:
[----:B------:R-:W-:Y:S05]  /*7980*/  BSYNC.RECONVERGENT B1 ;  /* 0x0000000000017941 */ /* 0x000fea0003800200 */
.L_x_16980:
        /* <DEDUP_REMOVED lines=18> */
.L_x_16983:
[----:B------:R-:W-:Y:S05]  /*7ab0*/  BSYNC.RECONVERGENT B1 ;  /* 0x0000000000017941 */ /* 0x000fea0003800200 */
.L_x_16982:
[----:B------:R-:W-:Y:S04]  /*7ac0*/  BSSY.RECONVERGENT B1, `(.L_x_16984) ;  /* 0x0000011000017945 */ /* 0x000fe80003800200 */
[----:B------:R-:W-:Y:S05]  /*7ad0*/  @P4 BRA `(.L_x_16985) ;  /* 0x00000000003c4947 */ /* 0x000fea0003800000 */
[----:B--2---:R-:W-:Y:S01]  /*7ae0*/  IMAD R14, R2, UR38, RZ ;  /* 0x00000026020e7c24 */ /* 0x004fe2000f8e02ff */
[----:B-1----:R-:W-:Y:S01]  /*7af0*/  R2UR UR4, R36 ;  /* 0x00000000240472ca */ /* 0x002fe200000e0000 */
[----:B------:R-:W-:Y:S01]  /*7b00*/  IMAD.MOV.U32 R19, RZ, RZ, RZ ;  /* 0x000000ffff137224 */ /* 0x000fe200078e00ff */
[----:B------:R-:W-:Y:S01]  /*7b10*/  R2UR UR5, R37 ;  /* 0x00000000250572ca */ /* 0x000fe200000e0000 */
[C---:B------:R-:W-:Y:S02]  /*7b20*/  IMAD R11, R3.reuse, UR39, R14 ;  /* 0x00000027030b7c24 */ /* 0x040fe4000f8e020e */
[----:B0--34-:R-:W-:-:S05]  /*7b30*/  IMAD.WIDE.U32 R12, R3, UR38, R18 ;  /* 0x00000026030c7c25 */ /* 0x019fca000f8e0012 */
        /* <DEDUP_REMOVED lines=9> */
.L_x_16985:
[----:B------:R-:W-:Y:S05]  /*7bd0*/  BSYNC.RECONVERGENT B1 ;  /* 0x0000000000017941 */ /* 0x000fea0003800200 */
.L_x_16984:
        /* <DEDUP_REMOVED lines=9> */
.L_x_16896:
[----:B------:R-:W-:Y:S05]  /*7c70*/  EXIT ;  /* 0x000000000000794d */ /* 0x000fea0003800000 */
.L_x_16919:
[----:B------:R-:W-:Y:S01]  /*7c80*/  HFMA2 R11, -RZ, RZ, 0, 1.847743988037109375e-06 ;  /* 0x0000001fff0b7431 */ /* 0x000fe200000001ff */
[----:B------:R-:W-:Y:S01]  /*7c90*/  BSSY B1, `(.L_x_16987) ;  /* 0x0000006000017945 */ /* 0x000fe20003800000 */
[----:B------:R-:W-:Y:S01]  /*7ca0*/  MOV R12, 0x10 ;  /* 0x00000010000c7802 */ /* 0x000fe20000000f00 */
[----:B------:R-:W-:-:S07]  /*7cb0*/  IMAD.MOV.U32 R15, RZ, RZ, -0x1 ;  /* 0xffffffffff0f7424 */ /* 0x000fce00078e00ff */
[----:B-1----:R-:W-:Y:S05]  /*7cc0*/  WARPSYNC.COLLECTIVE R15, `(.L_x_16988) ;  /* 0x000000000f087348 */ /* 0x002fea0003c00000 */
[----:B------:R0:W2:Y:S02]  /*7cd0*/  SHFL.BFLY P6, R14, R13, R12, R11 ;  /* 0x0c00000c0d0e7389 */ /* 0x0000a400000c000b */
[----:B012---:R-:W-:Y:S05]  /*7ce0*/  ENDCOLLECTIVE ;  /* 0x000000000000791b */ /* 0x007fea0003800000 */
.L_x_16988:
[----:B------:R-:W-:Y:S05]  /*7cf0*/  BSYNC B1 ;  /* 0x0000000000017941 */ /* 0x000fea0003800000 */
.L_x_16987:
        /* <DEDUP_REMOVED lines=8> */
.L_x_16989:
[----:B------:R-:W-:Y:S01]  /*7d80*/  HFMA2 R12, -RZ, RZ, 0, 2.384185791015625e-07 ;  /* 0x00000004ff0c7431 */ /* 0x000fe200000001ff */
[----:B------:R-:W-:-:S04]  /*7d90*/  FMNMX R39, R13, R14, !PT ;  /* 0x0000000e0d277209 */ /* 0x000fc80007800000 */
[----:B------:R-:W-:-:S07]  /*7da0*/  MOV R13, R39 ;  /* 0x00000027000d7202 */ /* 0x000fce0000000f00 */
[----:B------:R-:W-:Y:S05]  /*7db0*/  WARPSYNC.COLLECTIVE R15, `(.L_x_16990) ;  /* 0x000000000f087348 */ /* 0x000fea0003c00000 */
[----:B------:R0:W1:Y:S02]  /*7dc0*/  SHFL.BFLY P6, R14, R13, R12, R11 ;  /* 0x0c00000c0d0e7389 */ /* 0x00006400000c000b */
[----:B01----:R-:W-:Y:S05]  /*7dd0*/  ENDCOLLECTIVE ;  /* 0x000000000000791b */ /* 0x003fea0003800000 */
.L_x_16990:
[----:B------:R-:W-:Y:S02]  /*7de0*/  MOV R12, 0x2 ;  /* 0x00000002000c7802 */ /* 0x000fe40000000f00 */
[----:B------:R-:W-:-:S05]  /*7df0*/  FMNMX R40, R39, R14, !PT ;  /* 0x0000000e27287209 */ /* 0x000fca0007800000 */
[----:B------:R-:W-:-:S07]  /*7e00*/  IMAD.MOV.U32 R13, RZ, RZ, R40 ;  /* 0x000000ffff0d7224 */ /* 0x000fce00078e0028 */
[----:B------:R-:W-:Y:S05]  /*7e10*/  WARPSYNC.COLLECTIVE R15, `(.L_x_16991) ;  /* 0x000000000f087348 */ /* 0x000fea0003c00000 */
[----:B------:R0:W1:Y:S02]  /*7e20*/  SHFL.BFLY P6, R14, R13, R12, R11 ;  /* 0x0c00000c0d0e7389 */ /* 0x00006400000c000b */
[----:B01----:R-:W-:Y:S05]  /*7e30*/  ENDCOLLECTIVE ;  /* 0x000000000000791b */ /* 0x003fea0003800000 */
.L_x_16991:
[----:B------:R-:W-:Y:S01]  /*7e40*/  IMAD.MOV.U32 R12, RZ, RZ, 0x1 ;  /* 0x00000001ff0c7424 */ /* 0x000fe200078e00ff */
[----:B------:R-:W-:-:S04]  /*7e50*/  FMNMX R41, R40, R14, !PT ;  /* 0x0000000e28297209 */ /* 0x000fc80007800000 */
[----:B------:R-:W-:-:S07]  /*7e60*/  MOV R13, R41 ;  /* 0x00000029000d7202 */ /* 0x000fce0000000f00 */
[----:B------:R-:W-:Y:S05]  /*7e70*/  WARPSYNC.COLLECTIVE R15, `(.L_x_16992) ;  /* 0x000000000f087348 */ /* 0x000fea0003c00000 */
[----:B------:R0:W1:Y:S02]  /*7e80*/  SHFL.BFLY P6, R14, R13, R12, R11 ;  /* 0x0c00000c0d0e7389 */ /* 0x00006400000c000b */
[----:B01----:R-:W-:Y:S05]  /*7e90*/  ENDCOLLECTIVE ;  /* 0x000000000000791b */ /* 0x003fea0003800000 */
.L_x_16992:
        /* <DEDUP_REMOVED lines=188> */
[----:B------:R-:W-:-:S03]  /*8a60*/  FADD R11, RZ, R40 ;  /* 0x00000028ff0b7221 */ /* 0x000fc60000000000 */
        /* <DEDUP_REMOVED lines=39> */
.L_x_16993:
[----:B------:R-:W-:Y:S02]  /*8ce0*/  HFMA2 R12, -RZ, RZ, 0, 4.76837158203125e-07 ;  /* 0x00000008ff0c7431 */ /* 0x000fe400000001ff */
[----:B------:R-:W-:-:S05]  /*8cf0*/  FADD R41, R13, R14 ;  /* 0x0000000e0d297221 */ /* 0x000fca0000000000 */
[----:B------:R-:W-:-:S07]  /*8d00*/  MOV R13, R41 ;  /* 0x00000029000d7202 */ /* 0x000fce0000000f00 */
[----:B------:R-:W-:Y:S05]  /*8d10*/  WARPSYNC.COLLECTIVE R15, `(.L_x_16994) ;  /* 0x000000000f087348 */ /* 0x000fea0003c00000 */
[----:B------:R0:W1:Y:S02]  /*8d20*/  SHFL.BFLY P6, R14, R13, R12, R11 ;  /* 0x0c00000c0d0e7389 */ /* 0x00006400000c000b */
[----:B01----:R-:W-:Y:S05]  /*8d30*/  ENDCOLLECTIVE ;  /* 0x000000000000791b */ /* 0x003fea0003800000 */
.L_x_16994:
[----:B------:R-:W-:Y:S01]  /*8d40*/  MOV R12, 0x4 ;  /* 0x00000004000c7802 */ /* 0x000fe20000000f00 */
[----:B------:R-:W-:-:S04]  /*8d50*/  FADD R44, R41, R14 ;  /* 0x0000000e292c7221 */ /* 0x000fc80000000000 */
[----:B------:R-:W-:-:S07]  /*8d60*/  IMAD.MOV.U32 R13, RZ, RZ, R44 ;  /* 0x000000ffff0d7224 */ /* 0x000fce00078e002c */
[----:B------:R-:W-:Y:S05]  /*8d70*/  WARPSYNC.COLLECTIVE R15, `(.L_x_16995) ;  /* 0x000000000f087348 */ /* 0x000fea0003c00000 */
[----:B------:R0:W1:Y:S02]  /*8d80*/  SHFL.BFLY P6, R14, R13, R12, R11 ;  /* 0x0c00000c0d0e7389 */ /* 0x00006400000c000b */
[----:B01----:R-:W-:Y:S05]  /*8d90*/  ENDCOLLECTIVE ;  /* 0x000000000000791b */ /* 0x003fea0003800000 */
.L_x_16995:
[----:B------:R-:W-:Y:S02]  /*8da0*/  IMAD.MOV.U32 R12, RZ, RZ, 0x2 ;  /* 0x00000002ff0c7424 */ /* 0x000fe400078e00ff */
[----:B------:R-:W-:-:S05]  /*8db0*/  FADD R45, R44, R14 ;  /* 0x0000000e2c2d7221 */ /* 0x000fca0000000000 */
[----:B------:R-:W-:-:S07]  /*8dc0*/  MOV R13, R45 ;  /* 0x0000002d000d7202 */ /* 0x000fce0000000f00 */
[----:B------:R-:W-:Y:S05]  /*8dd0*/  WARPSYNC.COLLECTIVE R15, `(.L_x_16996) ;  /* 0x000000000f087348 */ /* 0x000fea0003c00000 */
[----:B------:R0:W1:Y:S02]  /*8de0*/  SHFL.BFLY P6, R14, R13, R12, R11 ;  /* 0x0c00000c0d0e7389 */ /* 0x00006400000c000b */
[----:B01----:R-:W-:Y:S05]  /*8df0*/  ENDCOLLECTIVE ;  /* 0x000000000000791b */ /* 0x003fea0003800000 */
.L_x_16996:
[----:B------:R-:W-:Y:S02]  /*8e00*/  HFMA2 R12, -RZ, RZ, 0, 5.9604644775390625e-08 ;  /* 0x00000001ff0c7431 */ /* 0x000fe400000001ff */
[----:B------:R-:W-:-:S05]  /*8e10*/  FADD R46, R45, R14 ;  /* 0x0000000e2d2e7221 */ /* 0x000fca0000000000 */
[----:B------:R-:W-:-:S07]  /*8e20*/  MOV R13, R46 ;  /* 0x0000002e000d7202 */ /* 0x000fce0000000f00 */
[----:B------:R-:W-:Y:S05]  /*8e30*/  WARPSYNC.COLLECTIVE R15, `(.L_x_16997) ;  /* 0x000000000f087348 */ /* 0x000fea0003c00000 */
[----:B------:R0:W1:Y:S02]  /*8e40*/  SHFL.BFLY P6, R14, R13, R12, R11 ;  /* 0x0c00000c0d0e7389 */ /* 0x00006400000c000b */
[----:B01----:R-:W-:Y:S05]  /*8e50*/  ENDCOLLECTIVE ;  /* 0x000000000000791b */ /* 0x003fea0003800000 */
.L_x_16997:
[----:B------:R-:W-:Y:S05]  /*8e60*/  BRA `(.L_x_16998) ;  /* 0xffffffc800a47947 */ /* 0x000fea000383ffff */
        .weak           $__internal_264_$__cuda_sm3x_div_rn_noftz_f32_slowpath
        .type           $__internal_264_$__cuda_sm3x_div_rn_noftz_f32_slowpath,@function
        .size           $__internal_264_$__cuda_sm3x_div_rn_noftz_f32_slowpath,(.L_x_37641 - $__internal_264_$__cuda_sm3x_div_rn_noftz_f32_slowpath)
$__internal_264_$__cuda_sm3x_div_rn_noftz_f32_slowpath:
        /* <DEDUP_REMOVED lines=35> */
.L_x_17000:
[----:B------:R-:W-:Y:S01]  /*90a0*/  LEA R48, R41, 0xc0800000, 0x17 ;  /* 0xc080000029307811 */ /* 0x000fe200078eb8ff */
[----:B------:R-:W-:Y:S03]  /*90b0*/  BSSY.RECONVERGENT B2, `(.L_x_17005) ;  /* 0x0000036000027945 */ /* 0x000fe60003800200 */
[----:B------:R-:W-:Y:S02]  /*90c0*/  IADD3 R49, PT, PT, -R48, R11, RZ ;  /* 0x0000000b30317210 */ /* 0x000fe40007ffe1ff */
[----:B------:R-:W-:Y:S02]  /*90d0*/  IADD3 R48, PT, PT, R47, -0x7f, RZ ;  /* 0xffffff812f307810 */ /* 0x000fe40007ffe0ff */
[----:B------:R-:W0:Y:S01]  /*90e0*/  MUFU.RCP R51, R49 ;  /* 0x0000003100337308 */ /* 0x000e220000001000 */
[----:B------:R-:W-:Y:S02]  /*90f0*/  FADD.FTZ R50, -R49, -RZ ;  /* 0x800000ff31327221 */ /* 0x000fe40000010100 */
        /* <DEDUP_REMOVED lines=45> */
.L_x_17007:
[----:B------:R-:W-:-:S04]  /*93d0*/  LOP3.LUT R11, R11, 0x80000000, RZ, 0xc0, !PT ;  /* 0x800000000b0b7812 */ /* 0x000fc800078ec0ff */
[----:B------:R-:W-:Y:S01]  /*93e0*/  LOP3.LUT R11, R11, 0x7f800000, RZ, 0xfc, !PT ;  /* 0x7f8000000b0b7812 */ /* 0x000fe200078efcff */
[----:B------:R-:W-:Y:S06]  /*93f0*/  BRA `(.L_x_17008) ;  /* 0x0000000000047947 */ /* 0x000fec0003800000 */
.L_x_17006:
[----:B------:R-:W-:-:S07]  /*9400*/  IMAD R11, R48, 0x800000, R11 ;  /* 0x00800000300b7824 */ /* 0x000fce00078e020b */
.L_x_17008:
[----:B------:R-:W-:Y:S05]  /*9410*/  BSYNC.RECONVERGENT B2 ;  /* 0x0000000000027941 */ /* 0x000fea0003800200 */
.L_x_17005:
[----:B------:R-:W-:Y:S05]  /*9420*/  BRA `(.L_x_17009) ;  /* 0x0000000000207947 */ /* 0x000fea0003800000 */
.L_x_17004:
[----:B------:R-:W-:-:S04]  /*9430*/  LOP3.LUT R11, R11, 0x80000000, R40, 0x48, !PT ;  /* 0x800000000b0b7812 */ /* 0x000fc800078e4828 */
[----:B------:R-:W-:Y:S01]  /*9440*/  LOP3.LUT R11, R11, 0x7f800000, RZ, 0xfc, !PT ;  /* 0x7f8000000b0b7812 */ /* 0x000fe200078efcff */
[----:B------:R-:W-:Y:S06]  /*9450*/  BRA `(.L_x_17009) ;  /* 0x0000000000147947 */ /* 0x000fec0003800000 */
.L_x_17003:
[----:B------:R-:W-:Y:S01]  /*9460*/  LOP3.LUT R11, R11, 0x80000000, R40, 0x48, !PT ;  /* 0x800000000b0b7812 */ /* 0x000fe200078e4828 */
[----:B------:R-:W-:Y:S06]  /*9470*/  BRA `(.L_x_17009) ;  /* 0x00000000000c7947 */ /* 0x000fec0003800000 */
.L_x_17002:
[----:B------:R-:W0:Y:S01]  /*9480*/  MUFU.RSQ R11, -QNAN ;  /* 0xffc00000000b7908 */ /* 0x000e220000001400 */
[----:B------:R-:W-:Y:S05]  /*9490*/  BRA `(.L_x_17009) ;  /* 0x0000000000047947 */ /* 0x000fea0003800000 */
.L_x_17001:
[----:B------:R-:W-:-:S07]  /*94a0*/  FADD.FTZ R11, R40, R11 ;  /* 0x0000000b280b7221 */ /* 0x000fce0000010000 */
.L_x_17009:
[----:B------:R-:W-:Y:S05]  /*94b0*/  BSYNC.RECONVERGENT B1 ;  /* 0x0000000000017941 */ /* 0x000fea0003800200 */
.L_x_16999:
[----:B------:R-:W-:Y:S01]  /*94c0*/  HFMA2 R41, -RZ, RZ, 0, 0 ;  /* 0x00000000ff297431 */ /* 0x000fe200000001ff */
[----:B------:R-:W-:-:S04]  /*94d0*/  MOV R40, R44 ;  /* 0x0000002c00287202 */ /* 0x000fc80000000f00 */
[----:B0-----:R-:W-:Y:S05]  /*94e0*/  RET.REL.NODEC R40 `(_Z15SoftmaxWarpImplI22BroadcastScaleMaskLoadIffbLm3EiE11DirectStoreIffEfLi2ELi22ELi32ELi1ELb1EL9Algorithm0EEvT_T0_ll) ;  /* 0xffffff6828c47950 */ /* 0x001fea0003c3ffff */
.L_x_17010:
        /* <DEDUP_REMOVED lines=9> */
.L_x_37641:


//--------------------- .text._Z15SoftmaxWarpImplI22BroadcastScaleMaskLoadIffbLm3EiE11DirectStoreIffEfLi2ELi22ELi32ELi1ELb0EL9Algorithm0EEvT_T0_ll --------------------------
	.section	.text._Z15SoftmaxWarpImplI22BroadcastScaleMaskLoadIffbLm3EiE11DirectStoreIffEfLi2ELi22ELi32ELi1ELb0EL9Algorithm0EEvT_T0_ll,"ax",@progbits
	.align	128
        .global         _Z15SoftmaxWarpImplI22BroadcastScaleMaskLoadIffbLm3EiE11DirectStoreIffEfLi2ELi22ELi32ELi1ELb0EL9Algorithm0EEvT_T0_ll
        .type           _Z15SoftmaxWarpImplI22BroadcastScaleMaskLoadIffbLm3EiE11DirectStoreIffEfLi2ELi22ELi32ELi1ELb0EL9Algorithm0EEvT_T0_ll,@function
        .size           _Z15SoftmaxWarpImplI22BroadcastScaleMaskLoadIffbLm3EiE11DirectStoreIffEfLi2ELi22ELi32ELi1ELb0EL9Algorithm0EEvT_T0_ll,(.L_x_37642 - _Z15SoftmaxWarpImplI22BroadcastScaleMaskLoadIffbLm3EiE11DirectStoreIffEfLi2ELi22ELi32ELi1ELb0EL9Algorithm0EEvT_T0_ll)
        .other          _Z15SoftmaxWarpImplI22BroadcastScaleMaskLoadIffbLm3EiE11DirectStoreIffEfLi2ELi22ELi32ELi1ELb0EL9Algorithm0EEvT_T0_ll,@"STO_CUDA_ENTRY STV_DEFAULT"
_Z15SoftmaxWarpImplI22BroadcastScaleMaskLoadIffbLm3EiE11DirectStoreIffEfLi2ELi22ELi32ELi1ELb0EL9Algorithm0EEvT_T0_ll:
.text._Z15SoftmaxWarpImplI22BroadcastScaleMaskLoadIffbLm3EiE11DirectStoreIffEfLi2ELi22ELi32ELi1ELb0EL9Algorithm0EEvT_T0_ll:
        /* <DEDUP_REMOVED lines=28> */
.L_x_17011:
        /* <DEDUP_REMOVED lines=13> */
.L_x_17058:
        /* <DEDUP_REMOVED lines=13> */
[----:B-1----:R-:W-:Y:S01]  /*0360*/  R2UR UR10, R28 ;  /* 0x000000001c0a72ca */ /* 0x002fe200000e0000 */
[----:B------:R-:W1:Y:S01]  /*0370*/  I2F.RP R0, UR9 ;  /* 0x0000000900007d06 */ /* 0x000e620008209400 */
[----:B------:R-:W-:-:S05]  /*0380*/  R2UR UR11, R29 ;  /* 0x000000001d0b72ca */ /* 0x000fca00000e0000 */
[----:B------:R-:W3:Y:S02]  /*0390*/  LDC.64 R16, c[0x0][0x3a0] ;  /* 0x0000e800ff107b82 */ /* 0x000ee40000000a00 */
[----:B------:R-:W4:Y:S08]  /*03a0*/  I2F.RP R3, UR8 ;  /* 0x0000000800037d06 */ /* 0x000f300008209400 */
[----:B-1----:R-:W1:Y:S08]  /*03b0*/  MUFU.RCP R0, R0 ;  /* 0x0000000000007308 */ /* 0x002e700000001000 */
[----:B----4-:R-:W-:Y:S01]  /*03c0*/  MUFU.RCP R3, R3 ;  /* 0x0000000300037308 */ /* 0x010fe20000001000 */
[----:B-1----:R-:W-:-:S07]  /*03d0*/  IADD3 R2, PT, PT, R0, 0xffffffe, RZ ;  /* 0x0ffffffe00027810 */ /* 0x002fce0007ffe0ff */
[----:B------:R-:W1:Y:S02]  /*03e0*/  F2I.FTZ.U32.TRUNC.NTZ R2, R2 ;  /* 0x0000000200027305 */ /* 0x000e64000021f000 */
[----:B-1----:R-:W-:Y:S02]  /*03f0*/  R2UR UR5, R2 ;  /* 0x00000000020572ca */ /* 0x002fe400000e0000 */
        /* <DEDUP_REMOVED lines=51> */
[----:B------:R-:W-:Y:S02]  /*0730*/  LOP3.LUT R6, R15, UR46, RZ, 0x3c, !PT ;  /* 0x0000002e0f067c12 */ /* 0x000fe4000f8e3cff */
[----:B------:R-:W-:-:S02]  /*0740*/  ISETP.LT.U32.AND P0, PT, R2, UR8, PT ;  /* 0x0000000802007c0c */ /* 0x000fc4000bf01070 */
[----:B------:R-:W-:-:S05]  /*0750*/  ISETP.GE.AND P3, PT, R3, RZ, PT ;  /* 0x000000ff0300720c */ /* 0x000fca0003f66270 */
[----:B------:R-:W-:Y:S01]  /*0760*/  @P1 VIADD R0, R0, 0x1 ;  /* 0x0000000100001836 */ /* 0x000fe20000000000 */
[----:B------:R-:W-:-:S04]  /*0770*/  ISETP.GE.AND P1, PT, R6, RZ, PT ;  /* 0x000000ff0600720c */ /* 0x000fc80003f26270 */
[----:B------:R-:W-:Y:S02]  /*0780*/  MOV R3, R0 ;  /* 0x0000000000037202 */ /* 0x000fe40000000f00 */
[----:B------:R-:W-:Y:S02]  /*0790*/  @!P0 IADD3 R2, PT, PT, R2, -UR8, RZ ;  /* 0x8000000802028c10 */ /* 0x000fe4000fffe0ff */
[----:B------:R-:W-:Y:S01]  /*07a0*/  LOP3.LUT R0, RZ, UR46, RZ, 0x33, !PT ;  /* 0x0000002eff007c12 */ /* 0x000fe2000f8e33ff */
[----:B------:R-:W-:Y:S01]  /*07b0*/  @!P3 IMAD.MOV R3, RZ, RZ, -R3 ;  /* 0x000000ffff03b224 */ /* 0x000fe200078e0a03 */
[----:B------:R-:W-:Y:S02]  /*07c0*/  ISETP.GE.U32.AND P2, PT, R2, UR8, PT ;  /* 0x0000000802007c0c */ /* 0x000fe4000bf46070 */
[----:B------:R-:W-:Y:S02]  /*07d0*/  @!P0 IADD3 R5, PT, PT, R5, 0x1, RZ ;  /* 0x0000000105058810 */ /* 0x000fe40007ffe0ff */
[----:B------:R-:W-:-:S02]  /*07e0*/  SEL R3, R0, R3, !P6 ;  /* 0x0000000300037207 */ /* 0x000fc40007000000 */
[----:B0-----:R-:W-:Y:S02]  /*07f0*/  ISETP.NE.U32.AND P3, PT, R20, 0x1, PT ;  /* 0x000000011400780c */ /* 0x001fe40003f65070 */
[----:B------:R-:W-:Y:S02]  /*0800*/  IADD3 R2, PT, PT, -R3, RZ, RZ ;  /* 0x000000ff03027210 */ /* 0x000fe40007ffe1ff */
[----:B--2---:R-:W-:Y:S02]  /*0810*/  ISETP.NE.U32.AND P0, PT, R18, 0x1, PT ;  /* 0x000000011200780c */ /* 0x004fe40003f05070 */
[----:B------:R-:W-:Y:S01]  /*0820*/  ISETP.NE.AND.EX P3, PT, R21, RZ, PT, P3 ;  /* 0x000000ff1500720c */ /* 0x000fe20003f65330 */
[----:B------:R-:W-:Y:S01]  /*0830*/  @P2 VIADD R5, R5, 0x1 ;  /* 0x0000000105052836 */ /* 0x000fe20000000000 */
[----:B---3--:R-:W-:Y:S01]  /*0840*/  ISETP.NE.U32.AND P2, PT, R16, 0x1, PT ;  /* 0x000000011000780c */ /* 0x008fe20003f45070 */
[----:B------:R-:W-:Y:S01]  /*0850*/  IMAD R2, R2, UR46, R13 ;  /* 0x0000002e02027c24 */ /* 0x000fe2000f8e020d */
[----:B------:R-:W-:-:S02]  /*0860*/  ISETP.NE.AND.EX P0, PT, R19, RZ, PT, P0 ;  /* 0x000000ff1300720c */ /* 0x000fc40003f05300 */
[----:B------:R-:W-:Y:S02]  /*0870*/  MOV R13, R5 ;  /* 0x00000005000d7202 */ /* 0x000fe40000000f00 */
[----:B------:R-:W-:Y:S02]  /*0880*/  SEL R5, R7, RZ, P3 ;  /* 0x000000ff07057207 */ /* 0x000fe40001800000 */
[----:B------:R-:W0:Y:S01]  /*0890*/  LDC.64 R6, c[0x0][0x388] ;  /* 0x0000e200ff067b82 */ /* 0x000e220000000a00 */
        /* <DEDUP_REMOVED lines=10> */
[----:B------:R-:W-:Y:S02]  /*0940*/  SEL R13, R13, RZ, P0 ;  /* 0x000000ff0d0d7207 */ /* 0x000fe40000000000 */
[----:B------:R-:W-:Y:S01]  /*0950*/  LEA.HI R2, R2, R2, RZ, 0x1 ;  /* 0x0000000202027211 */ /* 0x000fe200078f08ff */
[----:B------:R-:W-:Y:S02]  /*0960*/  IMAD R3, R8, UR46, R15 ;  /* 0x0000002e08037c24 */ /* 0x000fe4000f8e020f */
[----:B------:R-:W-:Y:S01]  /*0970*/  IMAD R8, R5, UR42, RZ ;  /* 0x0000002a05087c24 */ /* 0x000fe2000f8e02ff */
[----:B------:R-:W-:-:S02]  /*0980*/  SHF.R.S32.HI R15, RZ, 0x1, R2 ;  /* 0x00000001ff0f7819 */ /* 0x000fc40000011402 */
[----:B------:R-:W-:Y:S01]  /*0990*/  SEL R3, R3, RZ, P2 ;  /* 0x000000ff03037207 */ /* 0x000fe20001000000 */
[----:B------:R-:W-:Y:S02]  /*09a0*/  IMAD R8, R13, UR43, R8 ;  /* 0x0000002b0d087c24 */ /* 0x000fe4000f8e0208 */
[----:B0-----:R-:W-:-:S04]  /*09b0*/  IMAD.WIDE R14, R15, 0x2, R6 ;  /* 0x000000020f0e7825 */ /* 0x001fc800078e0206 */
[----:B------:R-:W-:Y:S02]  /*09c0*/  IMAD R3, R3, UR47, R8 ;  /* 0x0000002f03037c24 */ /* 0x000fe4000f8e0208 */
[----:B------:R-:W2:Y:S03]  /*09d0*/  LDG.E.U16 R14, desc[UR10][R14.64] ;  /* 0x0000000a0e0e7981 */ /* 0x000ea6000c1e1500 */
[----:B------:R-:W-:-:S04]  /*09e0*/  LEA.HI R3, R3, R3, RZ, 0x1 ;  /* 0x0000000303037211 */ /* 0x000fc800078f08ff */
[----:B------:R-:W-:-:S05]  /*09f0*/  SHF.R.S32.HI R3, RZ, 0x1, R3 ;  /* 0x00000001ff037819 */ /* 0x000fca0000011403 */
[----:B------:R-:W-:-:S05]  /*0a00*/  IMAD.WIDE R2, R3, 0x2, R6 ;  /* 0x0000000203027825 */ /* 0x000fca00078e0206 */
[----:B------:R0:W3:Y:S01]  /*0a10*/  LDG.E.U16 R31, desc[UR10][R2.64] ;  /* 0x0000000a021f7981 */ /* 0x0000e2000c1e1500 */
[C---:B------:R-:W-:Y:S01]  /*0a20*/  IADD3 R12, PT, PT, R11.reuse, 0x80, RZ ;  /* 0x000000800b0c7810 */ /* 0x040fe20007ffe0ff */
[----:B------:R-:W-:-:S03]  /*0a30*/  VIADD R10, R11, 0xc0 ;  /* 0x000000c00b0a7836 */ /* 0x000fc60000000000 */
[----:B------:R-:W-:-:S05]  /*0a40*/  IABS R8, R12 ;  /* 0x0000000c00087213 */ /* 0x000fca0000000000 */
[----:B------:R-:W-:-:S05]  /*0a50*/  IMAD.HI.U32 R5, R8, UR7, RZ ;  /* 0x0000000708057c27 */ /* 0x000fca000f8e00ff */
[----:B------:R-:W-:-:S05]  /*0a60*/  IADD3 R13, PT, PT, -R5, RZ, RZ ;  /* 0x000000ff050d7210 */ /* 0x000fca0007ffe1ff */
[----:B------:R-:W-:Y:S01]  /*0a70*/  IMAD R8, R13, UR9, R8 ;  /* 0x000000090d087c24 */ /* 0x000fe2000f8e0208 */
[----:B------:R-:W-:-:S04]  /*0a80*/  IABS R13, R10 ;  /* 0x0000000a000d7213 */ /* 0x000fc80000000000 */
[----:B------:R-:W-:Y:S01]  /*0a90*/  ISETP.LT.U32.AND P1, PT, R8, UR9, PT ;  /* 0x0000000908007c0c */ /* 0x000fe2000bf21070 */
[----:B0-----:R-:W-:-:S12]  /*0aa0*/  IMAD.HI.U32 R2, R13, UR7, RZ ;  /* 0x000000070d027c27 */ /* 0x001fd8000f8e00ff */
[----:B------:R-:W-:Y:S01]  /*0ab0*/  @!P1 IADD3 R8, PT, PT, R8, -UR9, RZ ;  /* 0x8000000908089c10 */ /* 0x000fe2000fffe0ff */
        /* <DEDUP_REMOVED lines=8> */
[----:B------:R-:W-:Y:S02]  /*0b40*/  @!P1 IADD3 R3, PT, PT, R3, -UR9, RZ ;  /* 0x8000000903039c10 */ /* 0x000fe4000fffe0ff */
[----:B------:R-:W-:Y:S02]  /*0b50*/  @!P1 IADD3 R2, PT, PT, R2, 0x1, RZ ;  /* 0x0000000102029810 */ /* 0x000fe40007ffe0ff */
[----:B------:R-:W-:Y:S01]  /*0b60*/  @!P5 IMAD.MOV R5, RZ, RZ, -R5 ;  /* 0x000000ffff05d224 */ /* 0x000fe200078e0a05 */
[----:B------:R-:W-:-:S04]  /*0b70*/  ISETP.GE.U32.AND P5, PT, R3, UR9, PT ;  /* 0x0000000903007c0c */ /* 0x000fc8000bfa6070 */
[----:B------:R-:W-:Y:S02]  /*0b80*/  SEL R16, R9, R5, !P4 ;  /* 0x0000000509107207 */ /* 0x000fe40006000000 */
[----:B------:R-:W-:Y:S02]  /*0b90*/  LOP3.LUT R5, R10, UR45, RZ, 0x3c, !PT ;  /* 0x0000002d0a057c12 */ /* 0x000fe4000f8e3cff */
[----:B------:R-:W-:Y:S02]  /*0ba0*/  IADD3 R3, PT, PT, -R16, RZ, RZ ;  /* 0x000000ff10037210 */ /* 0x000fe40007ffe1ff */
[----:B------:R-:W-:-:S03]  /*0bb0*/  ISETP.GE.AND P1, PT, R5, RZ, PT ;  /* 0x000000ff0500720c */ /* 0x000fc60003f26270 */
[----:B------:R-:W-:Y:S02]  /*0bc0*/  IMAD R19, R3, UR45, R12 ;  /* 0x0000002d03137c24 */ /* 0x000fe4000f8e020c */
[----:B------:R-:W-:-:S03]  /*0bd0*/  @P5 VIADD R2, R2, 0x1 ;  /* 0x0000000102025836 */ /* 0x000fc60000000000 */
[----:B------:R-:W-:Y:S02]  /*0be0*/  IABS R3, R19 ;  /* 0x0000001300037213 */ /* 0x000fe40000000000 */
[----:B------:R-:W-:-:S03]  /*0bf0*/  MOV R8, R2 ;  /* 0x0000000200087202 */ /* 0x000fc60000000f00 */
[----:B------:R-:W-:Y:S01]  /*0c00*/  IMAD.HI.U32 R2, R3, UR5, RZ ;  /* 0x0000000503027c27 */ /* 0x000fe2000f8e00ff */
[----:B------:R-:W-:-:S04]  /*0c10*/  @!P1 IADD3 R8, PT, PT, -R8, RZ, RZ ;  /* 0x000000ff08089210 */ /* 0x000fc80007ffe1ff */
[----:B------:R-:W-:Y:S01]  /*0c20*/  SEL R20, R9, R8, !P4 ;  /* 0x0000000809147207 */ /* 0x000fe20006000000 */
[----:B------:R-:W-:-:S03]  /*0c30*/  IMAD.MOV R8, RZ, RZ, -R2 ;  /* 0x000000ffff087224 */ /* 0x000fc600078e0a02 */
[----:B------:R-:W-:Y:S01]  /*0c40*/  IADD3 R5, PT, PT, -R20, RZ, RZ ;  /* 0x000000ff14057210 */ /* 0x000fe20007ffe1ff */
[----:B------:R-:W-:-:S04]  /*0c50*/  IMAD R3, R8, UR8, R3 ;  /* 0x0000000808037c24 */ /* 0x000fc8000f8e0203 */
[----:B------:R-:W-:Y:S01]  /*0c60*/  IMAD R21, R5, UR45, R10 ;  /* 0x0000002d05157c24 */ /* 0x000fe2000f8e020a */
[----:B------:R-:W-:-:S04]  /*0c70*/  ISETP.LT.U32.AND P5, PT, R3, UR8, PT ;  /* 0x0000000803007c0c */ /* 0x000fc8000bfa1070 */
[----:B------:R-:W-:Y:S02]  /*0c80*/  IABS R8, R21 ;  /* 0x0000001500087213 */ /* 0x000fe40000000000 */
[----:B------:R-:W-:-:S03]  /*0c90*/  LOP3.LUT R15, R21, UR46, RZ, 0x3c, !PT ;  /* 0x0000002e150f7c12 */ /* 0x000fc6000f8e3cff */
[----:B------:R-:W-:-:S04]  /*0ca0*/  IMAD.HI.U32 R5, R8, UR5, RZ ;  /* 0x0000000508057c27 */ /* 0x000fc8000f8e00ff */
[----:B------:R-:W-:Y:S02]  /*0cb0*/  @!P5 IADD3 R3, PT, PT, R3, -UR8, RZ ;  /* 0x800000080303dc10 */ /* 0x000fe4000fffe0ff */
[----:B------:R-:W-:Y:S02]  /*0cc0*/  @!P5 IADD3 R2, PT, PT, R2, 0x1, RZ ;  /* 0x000000010202d810 */ /* 0x000fe40007ffe0ff */
[----:B------:R-:W-:Y:S01]  /*0cd0*/  ISETP.GE.U32.AND P1, PT, R3, UR8, PT ;  /* 0x0000000803007c0c */ /* 0x000fe2000bf26070 */
[----:B------:R-:W-:-:S04]  /*0ce0*/  IMAD.MOV R3, RZ, RZ, -R5 ;  /* 0x000000ffff037224 */ /* 0x000fc800078e0a05 */
[----:B------:R-:W-:Y:S01]  /*0cf0*/  IMAD R3, R3, UR8, R8 ;  /* 0x0000000803037c24 */ /* 0x000fe2000f8e0208 */
[----:B------:R-:W-:-:S04]  /*0d00*/  LOP3.LUT R8, R19, UR46, RZ, 0x3c, !PT ;  /* 0x0000002e13087c12 */ /* 0x000fc8000f8e3cff */
[----:B------:R-:W-:-:S03]  /*0d10*/  ISETP.LT.U32.AND P5, PT, R3, UR8, PT ;  /* 0x0000000803007c0c */ /* 0x000fc6000bfa1070 */
[----:B------:R-:W-:Y:S02]  /*0d20*/  @P1 IADD3 R2, PT, PT, R2, 0x1, RZ ;  /* 0x0000000102021810 */ /* 0x000fe40007ffe0ff */
[----:B------:R-:W-:-:S03]  /*0d30*/  ISETP.GE.AND P1, PT, R8, RZ, PT ;  /* 0x000000ff0800720c */ /* 0x000fc60003f26270 */
[----:B------:R-:W-:-:S05]  /*0d40*/  IMAD.MOV.U32 R13, RZ, RZ, R2 ;  /* 0x000000ffff0d7224 */ /* 0x000fca00078e0002 */
[----:B------:R-:W-:Y:S01]  /*0d50*/  @!P5 IADD3 R3, PT, PT, R3, -UR8, RZ ;  /* 0x800000080303dc10 */ /* 0x000fe2000fffe0ff */
[----:B------:R-:W-:Y:S01]  /*0d60*/  @!P5 VIADD R5, R5, 0x1 ;  /* 0x000000010505d836 */ /* 0x000fe20000000000 */
[----:B------:R-:W-:-:S03]  /*0d70*/  ISETP.GE.AND P5, PT, R15, RZ, PT ;  /* 0x000000ff0f00720c */ /* 0x000fc60003fa6270 */
[----:B------:R-:W-:Y:S02]  /*0d80*/  @!P1 IADD3 R13, PT, PT, -R13, RZ, RZ ;  /* 0x000000ff0d0d9210 */ /* 0x000fe40007ffe1ff */
[----:B------:R-:W-:Y:S02]  /*0d90*/  ISETP.GE.U32.AND P1, PT, R3, UR8, PT ;  /* 0x0000000803007c0c */ /* 0x000fe4000bf26070 */
[----:B------:R-:W0:Y:S01]  /*0da0*/  LDC.64 R2, c[0x0][0x380] ;  /* 0x0000e000ff027b82 */ /* 0x000e220000000a00 */
[----:B------:R-:W-:-:S10]  /*0db0*/  SEL R13, R0, R13, !P6 ;  /* 0x0000000d000d7207 */ /* 0x000fd40007000000 */
[----:B------:R-:W-:-:S04]  /*0dc0*/  @P1 IADD3 R5, PT, PT, R5, 0x1, RZ ;  /* 0x0000000105051810 */ /* 0x000fc80007ffe0ff */
[----:B------:R-:W-:Y:S02]  /*0dd0*/  MOV R15, R5 ;  /* 0x00000005000f7202 */ /* 0x000fe40000000f00 */
[----:B------:R-:W-:-:S03]  /*0de0*/  LEA.HI R5, R11, R11, RZ, 0x1 ;  /* 0x0000000b0b057211 */ /* 0x000fc600078f08ff */
[----:B------:R-:W-:Y:S01]  /*0df0*/  @!P5 IMAD.MOV R15, RZ, RZ, -R15 ;  /* 0x000000ffff0fd224 */ /* 0x000fe200078e0a0f */
[----:B------:R-:W-:-:S04]  /*0e00*/  SHF.R.S32.HI R5, RZ, 0x1, R5 ;  /* 0x00000001ff057819 */ /* 0x000fc80000011405 */
[----:B------:R-:W-:Y:S01]  /*0e10*/  SEL R17, R0, R15, !P6 ;  /* 0x0000000f00117207 */ /* 0x000fe20007000000 */
[----:B0-----:R-:W-:Y:S01]  /*0e20*/  IMAD.WIDE R24, R5, 0x8, R2 ;  /* 0x0000000805187825 */ /* 0x001fe200078e0202 */
[----:B------:R-:W-:Y:S02]  /*0e30*/  SEL R15, R16, RZ, P3 ;  /* 0x000000ff100f7207 */ /* 0x000fe40001800000 */
[----:B------:R-:W-:-:S03]  /*0e40*/  LEA.HI R4, R4, R4, RZ, 0x1 ;  /* 0x0000000404047211 */ /* 0x000fc600078f08ff */
[----:B------:R-:W-:Y:S01]  /*0e50*/  IMAD R16, R15, UR42, RZ ;  /* 0x0000002a0f107c24 */ /* 0x000fe2000f8e02ff */
[----:B------:R-:W-:Y:S02]  /*0e60*/  SEL R15, R20, RZ, P3 ;  /* 0x000000ff140f7207 */ /* 0x000fe40001800000 */
[----:B------:R-:W-:-:S05]  /*0e70*/  SHF.R.S32.HI R33, RZ, 0x1, R4 ;  /* 0x00000001ff217819 */ /* 0x000fca0000011404 */
[----:B------:R-:W-:Y:S01]  /*0e80*/  IMAD.WIDE R32, R33, 0x8, R2 ;  /* 0x0000000821207825 */ /* 0x000fe200078e0202 */
[----:B------:R-:W-:Y:S02]  /*0e90*/  R2UR UR12, R28 ;  /* 0x000000001c0c72ca */ /* 0x000fe400000e0000 */
[----:B------:R-:W-:Y:S02]  /*0ea0*/  R2UR UR13, R29 ;  /* 0x000000001d0d72ca */ /* 0x000fe400000e0000 */
[----:B--2---:R-:W-:-:S04]  /*0eb0*/  PRMT R8, R14, 0x7771, RZ ;  /* 0x000077710e087816 */ /* 0x004fc800000000ff */
[----:B------:R-:W-:Y:S02]  /*0ec0*/  ISETP.NE.AND P1, PT, R8, RZ, PT ;  /* 0x000000ff0800720c */ /* 0x000fe40003f25270 */
[C---:B------:R-:W-:Y:S02]  /*0ed0*/  IADD3 R8, PT, PT, -R13.reuse, RZ, RZ ;  /* 0x000000ff0d087210 */ /* 0x040fe40007ffe1ff */
[----:B------:R-:W-:-:S03]  /*0ee0*/  SEL R13, R13, RZ, P0 ;  /* 0x000000ff0d0d7207 */ /* 0x000fc60000000000 */
[----:B------:R-:W-:Y:S01]  /*0ef0*/  IMAD R8, R8, UR46, R19 ;  /* 0x0000002e08087c24 */ /* 0x000fe2000f8e0213 */
[----:B---3--:R-:W-:-:S05]  /*0f00*/  PRMT R18, R31, 0x7771, RZ ;  /* 0x000077711f127816 */ /* 0x008fca00000000ff */
[----:B------:R-:W-:Y:S02]  /*0f10*/  @P1 R2UR UR10, R28 ;  /* 0x000000001c0a12ca */ /* 0x000fe400000e0000 */
[----:B------:R-:W-:Y:S02]  /*0f20*/  @P1 R2UR UR11, R29 ;  /* 0x000000001d0b12ca */ /* 0x000fe400000e0000 */
[----:B------:R-:W-:Y:S02]  /*0f30*/  ISETP.NE.AND P5, PT, R18, RZ, PT ;  /* 0x000000ff1200720c */ /* 0x000fe40003fa5270 */
[----:B------:R-:W-:-:S05]  /*0f40*/  IADD3 R18, PT, PT, -R17, RZ, RZ ;  /* 0x000000ff11127210 */ /* 0x000fca0007ffe1ff */
[----:B------:R-:W-:-:S04]  /*0f50*/  IMAD R5, R18, UR46, R21 ;  /* 0x0000002e12057c24 */ /* 0x000fc8000f8e0215 */
[----:B------:R-:W2:Y:S01]  /*0f60*/  @P1 LDG.E R21, desc[UR10][R24.64+0x4] ;  /* 0x0000040a18151981 */ /* 0x000ea2000c1e1900 */
[----:B------:R-:W-:Y:S01]  /*0f70*/  IMAD R13, R13, UR43, R16 ;  /* 0x0000002b0d0d7c24 */ /* 0x000fe2000f8e0210 */
[----:B------:R-:W-:Y:S01]  /*0f80*/  @P5 R2UR UR10, R28 ;  /* 0x000000001c0a52ca */ /* 0x000fe200000e0000 */
[----:B------:R-:W-:Y:S01]  /*0f90*/  IMAD R16, R15, UR42, RZ ;  /* 0x0000002a0f107c24 */ /* 0x000fe2000f8e02ff */
[----:B------:R-:W-:Y:S02]  /*0fa0*/  @P5 R2UR UR11, R29 ;  /* 0x000000001d0b52ca */ /* 0x000fe400000e0000 */
[----:B------:R-:W-:Y:S02]  /*0fb0*/  SEL R17, R17, RZ, P0 ;  /* 0x000000ff11117207 */ /* 0x000fe40000000000 */
[----:B------:R-:W-:Y:S02]  /*0fc0*/  SEL R8, R8, RZ, P2 ;  /* 0x000000ff08087207 */ /* 0x000fe40001000000 */
[----:B------:R-:W-:Y:S01]  /*0fd0*/  SEL R5, R5, RZ, P2 ;  /* 0x000000ff05057207 */ /* 0x000fe20001000000 */
[----:B------:R-:W-:-:S02]  /*0fe0*/  IMAD R16, R17, UR43, R16 ;  /* 0x0000002b11107c24 */ /* 0x000fc4000f8e0210 */
[----:B------:R-:W-:Y:S02]  /*0ff0*/  IMAD R8, R8, UR47, R13 ;  /* 0x0000002f08087c24 */ /* 0x000fe4000f8e020d */
[----:B------:R-:W-:Y:S02]  /*1000*/  IMAD R5, R5, UR47, R16 ;  /* 0x0000002f05057c24 */ /* 0x000fe4000f8e0210 */
[----:B------:R-:W3:Y:S01]  /*1010*/  @P5 LDG.E R22, desc[UR10][R32.64+0x4] ;  /* 0x0000040a20165981 */ /* 0x000ee2000c1e1900 */
[----:B------:R-:W-:Y:S02]  /*1020*/  LEA.HI R8, R8, R8, RZ, 0x1 ;  /* 0x0000000808087211 */ /* 0x000fe400078f08ff */
[----:B------:R-:W-:Y:S02]  /*1030*/  LEA.HI R5, R5, R5, RZ, 0x1 ;  /* 0x0000000505057211 */ /* 0x000fe400078f08ff */
[----:B------:R-:W-:Y:S02]  /*1040*/  SHF.R.S32.HI R17, RZ, 0x1, R8 ;  /* 0x00000001ff117819 */ /* 0x000fe40000011408 */
[----:B------:R-:W-:-:S02]  /*1050*/  R2UR UR10, R28 ;  /* 0x000000001c0a72ca */ /* 0x000fc400000e0000 */
[----:B------:R-:W-:Y:S01]  /*1060*/  R2UR UR11, R29 ;  /* 0x000000001d0b72ca */ /* 0x000fe200000e0000 */
[----:B------:R-:W-:Y:S01]  /*1070*/  IMAD.WIDE R16, R17, 0x2, R6 ;  /* 0x0000000211107825 */ /* 0x000fe200078e0206 */
[----:B------:R-:W-:-:S04]  /*1080*/  SHF.R.S32.HI R5, RZ, 0x1, R5 ;  /* 0x00000001ff057819 */ /* 0x000fc80000011405 */
[----:B------:R-:W4:Y:S01]  /*1090*/  LDG.E.U16 R30, desc[UR12][R16.64] ;  /* 0x0000000c101e7981 */ /* 0x000f22000c1e1500 */
[----:B------:R-:W-:Y:S02]  /*10a0*/  IMAD.WIDE R18, R5, 0x2, R6 ;  /* 0x0000000205127825 */ /* 0x000fe400078e0206 */
[----:B------:R-:W0:Y:S04]  /*10b0*/  LDC.64 R4, c[0x0][0x3e8] ;  /* 0x0000fa00ff047b82 */ /* 0x000e280000000a00 */
[----:B------:R-:W5:Y:S01]  /*10c0*/  LDG.E.U16 R19, desc[UR10][R18.64] ;  /* 0x0000000a12137981 */ /* 0x000f62000c1e1500 */
[----:B------:R-:W-:Y:S01]  /*10d0*/  VIADD R15, R11, 0x100 ;  /* 0x000001000b0f7836 */ /* 0x000fe20000000000 */
[----:B------:R-:W1:Y:S04]  /*10e0*/  LDCU UR6, c[0x0][0x3e8] ;  /* 0x00007d00ff0677ac */ /* 0x000e680008000800 */
[----:B------:R-:W-:-:S05]  /*10f0*/  IABS R20, R15 ;  /* 0x0000000f00147213 */ /* 0x000fca0000000000 */
[----:B------:R-:W-:Y:S01]  /*1100*/  IMAD.HI.U32 R13, R20, UR7, RZ ;  /* 0x00000007140d7c27 */ /* 0x000fe2000f8e00ff */
[----:B0-----:R-:W-:-:S04]  /*1110*/  R2UR UR4, R5 ;  /* 0x00000000050472ca */ /* 0x001fc800000e0000 */
[----:B------:R-:W-:Y:S02]  /*1120*/  IADD3 R5, PT, PT, -R13, RZ, RZ ;  /* 0x000000ff0d057210 */ /* 0x000fe40007ffe1ff */
[----:B-1----:R-:W-:-:S03]  /*1130*/  MOV R8, UR6 ;  /* 0x0000000600087c02 */ /* 0x002fc60008000f00 */
[----:B------:R-:W-:Y:S02]  /*1140*/  IMAD R5, R5, UR9, R20 ;  /* 0x0000000905057c24 */ /* 0x000fe4000f8e0214 */
[----:B------:R-:W-:Y:S01]  /*1150*/  IMAD.U32 R26, RZ, RZ, UR6 ;  /* 0x00000006ff1a7e24 */ /* 0x000fe2000f8e00ff */
[----:B------:R-:W-:Y:S02]  /*1160*/  LEA.HI R12, R12, R12, RZ, 0x1 ;  /* 0x0000000c0c0c7211 */ /* 0x000fe400078f08ff */
[----:B------:R-:W-:Y:S01]  /*1170*/  LEA.HI R10, R10, R10, RZ, 0x1 ;  /* 0x0000000a0a0a7211 */ /* 0x000fe200078f08ff */
[----:B--2---:R-:W-:Y:S01]  /*1180*/  @P1 FMUL R8, R21, UR4 ;  /* 0x0000000415081c20 */ /* 0x004fe20008400000 */
[----:B------:R-:W-:-:S13]  /*1190*/  ISETP.LT.U32.AND P1, PT, R5, UR9, PT ;  /* 0x0000000905007c0c */ /* 0x000fda000bf21070 */
[----:B------:R-:W-:Y:S01]  /*11a0*/  @!P1 IADD3 R5, PT, PT, R5, -UR9, RZ ;  /* 0x8000000905059c10 */ /* 0x000fe2000fffe0ff */
[----:B---3--:R-:W-:-:S03]  /*11b0*/  @P5 FMUL R26, R22, UR4 ;  /* 0x00000004161a5c20 */ /* 0x008fc60008400000 */
[----:B------:R-:W-:Y:S02]  /*11c0*/  ISETP.GE.U32.AND P5, PT, R5, UR9, PT ;  /* 0x0000000905007c0c */ /* 0x000fe4000bfa6070 */
[----:B------:R-:W-:Y:S02]  /*11d0*/  LOP3.LUT R5, R15, UR45, RZ, 0x3c, !PT ;  /* 0x0000002d0f057c12 */ /* 0x000fe4000f8e3cff */
[----:B------:R-:W-:Y:S02]  /*11e0*/  @!P1 IADD3 R13, PT, PT, R13, 0x1, RZ ;  /* 0x000000010d0d9810 */ /* 0x000fe40007ffe0ff */
[----:B------:R-:W-:-:S07]  /*11f0*/  ISETP.GE.AND P1, PT, R5, RZ, PT ;  /* 0x000000ff0500720c */ /* 0x000fce0003f26270 */
[----:B------:R-:W-:Y:S01]  /*1200*/  @P5 VIADD R13, R13, 0x1 ;  /* 0x000000010d0d5836 */ /* 0x000fe20000000000 */
[----:B----4-:R-:W-:-:S04]  /*1210*/  PRMT R5, R30, 0x7771, RZ ;  /* 0x000077711e057816 */ /* 0x010fc800000000ff */
[----:B------:R-:W-:Y:S02]  /*1220*/  ISETP.NE.AND P5, PT, R5, RZ, PT ;  /* 0x000000ff0500720c */ /* 0x000fe40003fa5270 */
[----:B------:R-:W-:Y:S02]  /*1230*/  MOV R16, R13 ;  /* 0x0000000d00107202 */ /* 0x000fe40000000f00 */
[----:B-----5:R-:W-:Y:S02]  /*1240*/  PRMT R5, R19, 0x7771, RZ ;  /* 0x0000777113057816 */ /* 0x020fe400000000ff */
[----:B------:R-:W-:Y:S02]  /*1250*/  @!P1 IADD3 R16, PT, PT, -R16, RZ, RZ ;  /* 0x000000ff10109210 */ /* 0x000fe40007ffe1ff */
[----:B------:R-:W-:Y:S02]  /*1260*/  ISETP.NE.AND P1, PT, R5, RZ, PT ;  /* 0x000000ff0500720c */ /* 0x000fe40003f25270 */
[----:B------:R-:W-:-:S03]  /*1270*/  SHF.R.S32.HI R21, RZ, 0x1, R12 ;  /* 0x00000001ff157819 */ /* 0x000fc6000001140c */
[----:B------:R-:W-:Y:S02]  /*1280*/  @P5 R2UR UR10, R28 ;  /* 0x000000001c0a52ca */ /* 0x000fe400000e0000 */
[----:B------:R-:W-:Y:S01]  /*1290*/  @P5 R2UR UR11, R29 ;  /* 0x000000001d0b52ca */ /* 0x000fe200000e0000 */
[----:B------:R-:W-:Y:S01]  /*12a0*/  IMAD.WIDE R20, R21, 0x8, R2 ;  /* 0x0000000815147825 */ /* 0x000fe200078e0202 */
[----:B------:R-:W-:-:S04]  /*12b0*/  SHF.R.S32.HI R13, RZ, 0x1, R10 ;  /* 0x00000001ff0d7819 */ /* 0x000fc8000001140a */
[----:B------:R-:W-:Y:S02]  /*12c0*/  @P1 R2UR UR12, R28 ;  /* 0x000000001c0c12ca */ /* 0x000fe400000e0000 */
[----:B------:R-:W-:Y:S01]  /*12d0*/  @P1 R2UR UR13, R29 ;  /* 0x000000001d0d12ca */ /* 0x000fe200000e0000 */
[----:B------:R-:W-:-:S04]  /*12e0*/  IMAD.WIDE R12, R13, 0x8, R2 ;  /* 0x000000080d0c7825 */ /* 0x000fc800078e0202 */
[----:B------:R-:W2:Y:S08]  /*12f0*/  @P5 LDG.E R18, desc[UR10][R20.64+0x4] ;  /* 0x0000040a14125981 */ /* 0x000eb0000c1e1900 */
[----:B------:R-:W3:Y:S01]  /*1300*/  @P1 LDG.E R5, desc[UR12][R12.64+0x4] ;  /* 0x0000040c0c051981 */ /* 0x000ee2000c1e1900 */
[----:B------:R-:W-:-:S05]  /*1310*/  SEL R23, R9, R16, !P4 ;  /* 0x0000001009177207 */ /* 0x000fca0006000000 */
[----:B------:R-:W-:-:S04]  /*1320*/  IMAD.MOV R10, RZ, RZ, -R23 ;  /* 0x000000ffff0a7224 */ /* 0x000fc800078e0a17 */
[----:B------:R-:W-:-:S05]  /*1330*/  IMAD R36, R10, UR45, R15 ;  /* 0x0000002d0a247c24 */ /* 0x000fca000f8e020f */
[----:B------:R-:W-:Y:S02]  /*1340*/  IABS R17, R36 ;  /* 0x0000002400117213 */ /* 0x000fe40000000000 */
[----:B------:R-:W-:-:S03]  /*1350*/  MOV R22, UR6 ;  /* 0x0000000600167c02 */ /* 0x000fc60008000f00 */
[----:B------:R-:W-:Y:S01]  /*1360*/  IMAD.HI.U32 R16, R17, UR5, RZ ;  /* 0x0000000511107c27 */ /* 0x000fe2000f8e00ff */
[----:B------:R-:W-:Y:S02]  /*1370*/  MOV R10, UR6 ;  /* 0x00000006000a7c02 */ /* 0x000fe40008000f00 */
[----:B------:R-:W-:Y:S02]  /*1380*/  R2UR UR10, R28 ;  /* 0x000000001c0a72ca */ /* 0x000fe400000e0000 */
[----:B------:R-:W-:Y:S01]  /*1390*/  R2UR UR11, R29 ;  /* 0x000000001d0b72ca */ /* 0x000fe200000e0000 */
[----:B--2---:R-:W-:Y:S01]  /*13a0*/  @P5 FMUL R22, R18, UR4 ;  /* 0x0000000412165c20 */ /* 0x004fe20008400000 */
[----:B------:R-:W-:Y:S02]  /*13b0*/  IMAD.MOV R18, RZ, RZ, -R16 ;  /* 0x000000ffff127224 */ /* 0x000fe400078e0a10 */
[----:B---3--:R-:W-:Y:S02]  /*13c0*/  @P1 FMUL R10, R5, UR4 ;  /* 0x00000004050a1c20 */ /* 0x008fe40008400000 */
[----:B------:R-:W-:-:S05]  /*13d0*/  IMAD R5, R18, UR8, R17 ;  /* 0x0000000812057c24 */ /* 0x000fca000f8e0211 */
[----:B------:R-:W-:-:S13]  /*13e0*/  ISETP.LT.U32.AND P5, PT, R5, UR8, PT ;  /* 0x0000000805007c0c */ /* 0x000fda000bfa1070 */
[----:B------:R-:W-:-:S04]  /*13f0*/  @!P5 IADD3 R5, PT, PT, R5, -UR8, RZ ;  /* 0x800000080505dc10 */ /* 0x000fc8000fffe0ff */
[----:B------:R-:W-:Y:S02]  /*1400*/  ISETP.GE.U32.AND P1, PT, R5, UR8, PT ;  /* 0x0000000805007c0c */ /* 0x000fe4000bf26070 */
[----:B------:R-:W-:Y:S02]  /*1410*/  LOP3.LUT R5, R36, UR46, RZ, 0x3c, !PT ;  /* 0x0000002e24057c12 */ /* 0x000fe4000f8e3cff */
[----:B------:R-:W-:Y:S02]  /*1420*/  @!P5 IADD3 R16, PT, PT, R16, 0x1, RZ ;  /* 0x000000011010d810 */ /* 0x000fe40007ffe0ff */
[----:B------:R-:W-:-:S07]  /*1430*/  ISETP.GE.AND P5, PT, R5, RZ, PT ;  /* 0x000000ff0500720c */ /* 0x000fce0003fa6270 */
[----:B------:R-:W-:-:S06]  /*1440*/  @P1 VIADD R16, R16, 0x1 ;  /* 0x0000000110101836 */ /* 0x000fcc0000000000 */
[----:B------:R-:W-:-:S04]  /*1450*/  @!P5 IADD3 R16, PT, PT, -R16, RZ, RZ ;  /* 0x000000ff1010d210 */ /* 0x000fc80007ffe1ff */
        /* <DEDUP_REMOVED lines=13> */
[----:B------:R-:W-:-:S05]  /*1530*/  VIADD R18, R11, 0x140 ;  /* 0x000001400b127836 */ /* 0x000fca0000000000 */
[----:B------:R-:W-:-:S05]  /*1540*/  IABS R27, R18 ;  /* 0x00000012001b7213 */ /* 0x000fca0000000000 */
[----:B------:R-:W-:-:S05]  /*1550*/  IMAD.HI.U32 R23, R27, UR7, RZ ;  /* 0x000000071b177c27 */ /* 0x000fca000f8e00ff */
[----:B------:R-:W-:Y:S02]  /*1560*/  IADD3 R36, PT, PT, -R23, RZ, RZ ;  /* 0x000000ff17247210 */ /* 0x000fe40007ffe1ff */
[----:B------:R-:W-:-:S04]  /*1570*/  LEA.HI R15, R15, R15, RZ, 0x1 ;  /* 0x0000000f0f0f7211 */ /* 0x000fc800078f08ff */
[----:B------:R-:W-:-:S05]  /*1580*/  SHF.R.S32.HI R15, RZ, 0x1, R15 ;  /* 0x00000001ff0f7819 */ /* 0x000fca000001140f */
[----:B------:R-:W-:Y:S01]  /*1590*/  IMAD.WIDE R38, R15, 0x8, R2 ;  /* 0x000000080f267825 */ /* 0x000fe200078e0202 */
[----:B--2---:R-:W-:-:S04]  /*15a0*/  PRMT R5, R17, 0x7771, RZ ;  /* 0x0000777111057816 */ /* 0x004fc800000000ff */
[----:B------:R-:W-:Y:S01]  /*15b0*/  ISETP.NE.AND P1, PT, R5, RZ, PT ;  /* 0x000000ff0500720c */ /* 0x000fe20003f25270 */
[----:B------:R-:W-:-:S05]  /*15c0*/  IMAD R5, R36, UR9, R27 ;  /* 0x0000000924057c24 */ /* 0x000fca000f8e021b */
[----:B------:R-:W-:-:S13]  /*15d0*/  ISETP.LT.U32.AND P5, PT, R5, UR9, PT ;  /* 0x0000000905007c0c */ /* 0x000fda000bfa1070 */
[----:B------:R-:W-:Y:S01]  /*15e0*/  @!P5 VIADD R5, R5, -UR9 ;  /* 0x800000090505dc36 */ /* 0x000fe20008000000 */
[----:B------:R-:W-:-:S04]  /*15f0*/  @!P5 IADD3 R23, PT, PT, R23, 0x1, RZ ;  /* 0x000000011717d810 */ /* 0x000fc80007ffe0ff */
[----:B------:R-:W-:Y:S02]  /*1600*/  ISETP.GE.U32.AND P5, PT, R5, UR9, PT ;  /* 0x0000000905007c0c */ /* 0x000fe4000bfa6070 */
[----:B------:R-:W-:Y:S02]  /*1610*/  @P1 R2UR UR12, R28 ;  /* 0x000000001c0c12ca */ /* 0x000fe400000e0000 */
[----:B------:R-:W-:-:S09]  /*1620*/  @P1 R2UR UR13, R29 ;  /* 0x000000001d0d12ca */ /* 0x000fd200000e0000 */
[----:B------:R-:W-:-:S04]  /*1630*/  @P5 IADD3 R23, PT, PT, R23, 0x1, RZ ;  /* 0x0000000117175810 */ /* 0x000fc80007ffe0ff */
[----:B------:R-:W-:Y:S02]  /*1640*/  MOV R16, R23 ;  /* 0x0000001700107202 */ /* 0x000fe40000000f00 */
[----:B------:R-:W2:Y:S01]  /*1650*/  @P1 LDG.E R23, desc[UR12][R38.64+0x4] ;  /* 0x0000040c26171981 */ /* 0x000ea2000c1e1900 */
[----:B------:R-:W-:-:S04]  /*1660*/  LOP3.LUT R5, R18, UR45, RZ, 0x3c, !PT ;  /* 0x0000002d12057c12 */ /* 0x000fc8000f8e3cff */
[----:B------:R-:W-:-:S13]  /*1670*/  ISETP.GE.AND P5, PT, R5, RZ, PT ;  /* 0x000000ff0500720c */ /* 0x000fda0003fa6270 */
[----:B------:R-:W-:-:S05]  /*1680*/  @!P5 IMAD.MOV R16, RZ, RZ, -R16 ;  /* 0x000000ffff10d224 */ /* 0x000fca00078e0a10 */
[----:B------:R-:W-:-:S04]  /*1690*/  SEL R37, R9, R16, !P4 ;  /* 0x0000001009257207 */ /* 0x000fc80006000000 */
[----:B------:R-:W-:-:S05]  /*16a0*/  IADD3 R15, PT, PT, -R37, RZ, RZ ;  /* 0x000000ff250f7210 */ /* 0x000fca0007ffe1ff */
[----:B------:R-:W-:Y:S01]  /*16b0*/  IMAD R41, R15, UR45, R18 ;  /* 0x0000002d0f297c24 */ /* 0x000fe2000f8e0212 */
[----:B------:R-:W-:Y:S01]  /*16c0*/  PRMT R5, R14, 0x7770, RZ ;  /* 0x000077700e057816 */ /* 0x000fe200000000ff */
[----:B------:R-:W3:Y:S03]  /*16d0*/  LDG.E R15, desc[UR10][R32.64] ;  /* 0x0000000a200f7981 */ /* 0x000ee6000c1e1900 */
[----:B------:R-:W-:Y:S01]  /*16e0*/  IABS R27, R41 ;  /* 0x00000029001b7213 */ /* 0x000fe20000000000 */
[----:B------:R0:W4:Y:S01]  /*16f0*/  LDG.E R14, desc[UR10][R24.64] ;  /* 0x0000000a180e7981 */ /* 0x000122000c1e1900 */
[----:B------:R-:W-:-:S03]  /*1700*/  MOV R16, UR6 ;  /* 0x0000000600107c02 */ /* 0x000fc60008000f00 */
[----:B0-----:R-:W-:-:S04]  /*1710*/  IMAD.HI.U32 R24, R27, UR5, RZ ;  /* 0x000000051b187c27 */ /* 0x001fc8000f8e00ff */
[----:B------:R-:W-:Y:S01]  /*1720*/  IMAD.MOV R36, RZ, RZ, -R24 ;  /* 0x000000ffff247224 */ /* 0x000fe200078e0a18 */
[----:B------:R-:W-:Y:S02]  /*1730*/  R2UR UR12, R28 ;  /* 0x000000001c0c72ca */ /* 0x000fe400000e0000 */
[----:B------:R-:W-:-:S13]  /*1740*/  R2UR UR13, R29 ;  /* 0x000000001d0d72ca */ /* 0x000fda00000e0000 */
[----:B------:R0:W5:Y:S01]  /*1750*/  LDG.E R21, desc[UR12][R20.64] ;  /* 0x0000000c14157981 */ /* 0x000162000c1e1900 */
[----:B------:R-:W-:-:S03]  /*1760*/  LEA.HI R18, R18, R18, RZ, 0x1 ;  /* 0x0000001212127211 */ /* 0x000fc600078f08ff */
[----:B------:R-:W3:Y:S01]  /*1770*/  LDG.E R38, desc[UR12][R38.64] ;  /* 0x0000000c26267981 */ /* 0x000ee2000c1e1900 */
[----:B--2---:R-:W-:Y:S01]  /*1780*/  @P1 FMUL R16, R23, UR4 ;  /* 0x0000000417101c20 */ /* 0x004fe20008400000 */
        /* <DEDUP_REMOVED lines=11> */
[C---:B0-----:R-:W-:Y:S01]  /*1840*/  IADD3 R20, PT, PT, -R24.reuse, RZ, RZ ;  /* 0x000000ff18147210 */ /* 0x041fe20007ffe1ff */
        /* <DEDUP_REMOVED lines=23> */
[----:B------:R-:W-:Y:S01]  /*19c0*/  @!P1 IMAD.MOV R36, RZ, RZ, -R36 ;  /* 0x000000ffff249224 */ /* 0x000fe200078e0a24 */
[----:B------:R-:W-:-:S05]  /*19d0*/  SHF.R.S32.HI R25, RZ, 0x1, R18 ;  /* 0x00000001ff197819 */ /* 0x000fca0000011412 */
[----:B------:R-:W-:Y:S01]  /*19e0*/  IMAD.WIDE R24, R25, 0x8, R2 ;  /* 0x0000000819187825 */ /* 0x000fe200078e0202 */
[----:B--2---:R-:W-:-:S04]  /*19f0*/  PRMT R23, R32, 0x7771, RZ ;  /* 0x0000777120177816 */ /* 0x004fc800000000ff */
[----:B------:R-:W-:Y:S02]  /*1a00*/  ISETP.NE.AND P1, PT, R23, RZ, PT ;  /* 0x000000ff1700720c */ /* 0x000fe40003f25270 */
[----:B------:R-:W-:Y:S01]  /*1a10*/  SEL R37, R9, R36, !P4 ;  /* 0x0000002409257207 */ /* 0x000fe20006000000 */
[----:B------:R0:W2:Y:S10]  /*1a20*/  LDG.E R23, desc[UR10][R12.64] ;  /* 0x0000000a0c177981 */ /* 0x0000b4000c1e1900 */
[----:B------:R-:W-:-:S02]  /*1a30*/  @P1 R2UR UR14, R28 ;  /* 0x000000001c0e12ca */ /* 0x000fc400000e0000 */
[----:B------:R-:W-:-:S13]  /*1a40*/  @P1 R2UR UR15, R29 ;  /* 0x000000001d0f12ca */ /* 0x000fda00000e0000 */
[----:B------:R-:W4:Y:S01]  /*1a50*/  @P1 LDG.E R27, desc[UR14][R24.64+0x4] ;  /* 0x0000040e181b1981 */ /* 0x000f22000c1e1900 */
[----:B------:R-:W-:-:S05]  /*1a60*/  IADD3 R33, PT, PT, -R37, RZ, RZ ;  /* 0x000000ff25217210 */ /* 0x000fca0007ffe1ff */
[----:B------:R-:W-:Y:S01]  /*1a70*/  IMAD R40, R33, UR45, R20 ;  /* 0x0000002d21287c24 */ /* 0x000fe2000f8e0214 */
[----:B------:R-:W-:Y:S01]  /*1a80*/  MOV R18, UR6 ;  /* 0x0000000600127c02 */ /* 0x000fe20008000f00 */
[----:B------:R1:W2:Y:S03]  /*1a90*/  LDG.E R33, desc[UR10][R24.64] ;  /* 0x0000000a18217981 */ /* 0x0002a6000c1e1900 */
[----:B------:R-:W-:-:S05]  /*1aa0*/  IABS R36, R40 ;  /* 0x0000002800247213 */ /* 0x000fca0000000000 */
[----:B0-----:R-:W-:-:S04]  /*1ab0*/  IMAD.HI.U32 R12, R36, UR5, RZ ;  /* 0x00000005240c7c27 */ /* 0x001fc8000f8e00ff */
[----:B------:R-:W-:-:S04]  /*1ac0*/  IMAD.MOV R13, RZ, RZ, -R12 ;  /* 0x000000ffff0d7224 */ /* 0x000fc800078e0a0c */
[----:B------:R-:W-:Y:S01]  /*1ad0*/  IMAD R13, R13, UR8, R36 ;  /* 0x000000080d0d7c24 */ /* 0x000fe2000f8e0224 */
[----:B-1----:R-:W-:-:S05]  /*1ae0*/  SEL R24, R37, RZ, P3 ;  /* 0x000000ff25187207 */ /* 0x002fca0001800000 */
[----:B------:R-:W-:Y:S02]  /*1af0*/  IMAD R25, R24, UR42, RZ ;  /* 0x0000002a18197c24 */ /* 0x000fe4000f8e02ff */
[----:B----4-:R-:W-:Y:S01]  /*1b00*/  @P1 FMUL R18, R27, UR4 ;  /* 0x000000041b121c20 */ /* 0x010fe20008400000 */
        /* <DEDUP_REMOVED lines=19> */
[----:B------:R-:W-:-:S04]  /*1c40*/  LEA.HI R20, R20, R20, RZ, 0x1 ;  /* 0x0000001414147211 */ /* 0x000fc800078f08ff */
[----:B------:R-:W-:-:S05]  /*1c50*/  SHF.R.S32.HI R25, RZ, 0x1, R20 ;  /* 0x00000001ff197819 */ /* 0x000fca0000011414 */
[----:B------:R-:W-:Y:S01]  /*1c60*/  IMAD.WIDE R24, R25, 0x8, R2 ;  /* 0x0000000819187825 */ /* 0x000fe200078e0202 */
[----:B----4-:R-:W-:-:S04]  /*1c70*/  PRMT R12, R36, 0x7771, RZ ;  /* 0x00007771240c7816 */ /* 0x010fc800000000ff */
[----:B------:R-:W-:-:S13]  /*1c80*/  ISETP.NE.AND P1, PT, R12, RZ, PT ;  /* 0x000000ff0c00720c */ /* 0x000fda0003f25270 */
[----:B------:R-:W-:Y:S02]  /*1c90*/  @P1 R2UR UR10, R28 ;  /* 0x000000001c0a12ca */ /* 0x000fe400000e0000 */
[----:B------:R-:W-:-:S13]  /*1ca0*/  @P1 R2UR UR11, R29 ;  /* 0x000000001d0b12ca */ /* 0x000fda00000e0000 */
[----:B------:R-:W4:Y:S01]  /*1cb0*/  @P1 LDG.E R12, desc[UR10][R24.64+0x4] ;  /* 0x0000040a180c1981 */ /* 0x000f22000c1e1900 */
[----:B------:R-:W-:Y:S01]  /*1cc0*/  IMAD.U32 R20, RZ, RZ, UR6 ;  /* 0x00000006ff147e24 */ /* 0x000fe2000f8e00ff */
[----:B------:R-:W-:Y:S02]  /*1cd0*/  R2UR UR10, R28 ;  /* 0x000000001c0a72ca */ /* 0x000fe400000e0000 */
[----:B------:R-:W-:-:S13]  /*1ce0*/  R2UR UR11, R29 ;  /* 0x000000001d0b72ca */ /* 0x000fda00000e0000 */
[----:B------:R0:W2:Y:S01]  /*1cf0*/  LDG.E R27, desc[UR10][R24.64] ;  /* 0x0000000a181b7981 */ /* 0x0000a2000c1e1900 */
[----:B----4-:R-:W-:Y:S01]  /*1d00*/  @P1 FMUL R20, R12, UR4 ;  /* 0x000000040c141c20 */ /* 0x010fe20008400000 */
        /* <DEDUP_REMOVED lines=47> */
[----:B------:R-:W-:Y:S01]  /*2000*/  IMAD.WIDE R12, R13, 0x8, R2 ;  /* 0x000000080d0c7825 */ /* 0x000fe200078e0202 */
[----:B------:R-:W-:Y:S02]  /*2010*/  MOV R24, UR6 ;  /* 0x0000000600187c02 */ /* 0x000fe40008000f00 */
[----:B------:R-:W-:Y:S02]  /*2020*/  PRMT R43, R30, 0x7770, RZ ;  /* 0x000077701e2b7816 */ /* 0x000fe400000000ff */
[----:B------:R-:W-:Y:S01]  /*2030*/  PRMT R42, R19, 0x7770, RZ ;  /* 0x00007770132a7816 */ /* 0x000fe200000000ff */
[----:B------:R0:W4:Y:S06]  /*2040*/  LDG.E R39, desc[UR10][R12.64] ;  /* 0x0000000a0c277981 */ /* 0x00012c000c1e1900 */
[----:B------:R-:W5:Y:S01]  /*2050*/  @P1 LDG.E R25, desc[UR12][R12.64+0x4] ;  /* 0x0000040c0c191981 */ /* 0x000f62000c1e1900 */
[----:B------:R-:W-:Y:S01]  /*2060*/  PRMT R41, R31, 0x7770, RZ ;  /* 0x000077701f297816 */ /* 0x000fe200000000ff */
[----:B-----5:R-:W-:Y:S01]  /*2070*/  @P1 FMUL R24, R25, UR4 ;  /* 0x0000000419181c20 */ /* 0x020fe20008400000 */
        /* <DEDUP_REMOVED lines=43> */
[----:B------:R-:W-:Y:S02]  /*2330*/  PRMT R40, R17, 0x7770, RZ ;  /* 0x0000777011287816 */ /* 0x000fe400000000ff */
[----:B-----5:R-:W-:-:S04]  /*2340*/  PRMT R12, R19, 0x7771, RZ ;  /* 0x00007771130c7816 */ /* 0x020fc800000000ff */
[----:B------:R-:W-:Y:S01]  /*2350*/  ISETP.NE.AND P1, PT, R12, RZ, PT ;  /* 0x000000ff0c00720c */ /* 0x000fe20003f25270 */
[----:B------:R-:W-:Y:S01]  /*2360*/  IMAD.WIDE R12, R13, 0x8, R2 ;  /* 0x000000080d0c7825 */ /* 0x000fe200078e0202 */
[----:B------:R-:W-:Y:S02]  /*2370*/  MOV R30, UR6 ;  /* 0x00000006001e7c02 */ /* 0x000fe40008000f00 */
[----:B------:R-:W-:Y:S02]  /*2380*/  PRMT R36, R36, 0x7770, RZ ;  /* 0x0000777024247816 */ /* 0x000fe400000000ff */
[----:B------:R-:W-:Y:S01]  /*2390*/  PRMT R31, R32, 0x7770, RZ ;  /* 0x00007770201f7816 */ /* 0x000fe200000000ff */
[----:B------:R0:W5:Y:S06]  /*23a0*/  LDG.E R25, desc[UR10][R12.64] ;  /* 0x0000000a0c197981 */ /* 0x00016c000c1e1900 */
[----:B------:R-:W-:-:S02]  /*23b0*/  @P1 R2UR UR12, R28 ;  /* 0x000000001c0c12ca */ /* 0x000fc400000e0000 */
[----:B------:R-:W-:-:S13]  /*23c0*/  @P1 R2UR UR13, R29 ;  /* 0x000000001d0d12ca */ /* 0x000fda00000e0000 */
[----:B------:R-:W3:Y:S01]  /*23d0*/  @P1 LDG.E R17, desc[UR12][R12.64+0x4] ;  /* 0x0000040c0c111981 */ /* 0x000ee2000c1e1900 */
[----:B------:R-:W-:Y:S02]  /*23e0*/  VIADD R44, R11, 0x280 ;  /* 0x000002800b2c7836 */ /* 0x000fe40000000000 */
[----:B---3--:R-:W-:Y:S01]  /*23f0*/  @P1 FMUL R30, R17, UR4 ;  /* 0x00000004111e1c20 */ /* 0x008fe20008400000 */
[----:B------:R-:W-:Y:S02]  /*2400*/  IADD3 R17, PT, PT, R11, 0x240, RZ ;  /* 0x000002400b117810 */ /* 0x000fe40007ffe0ff */
[----:B------:R-:W-:Y:S02]  /*2410*/  ISETP.NE.AND P1, PT, R36, RZ, PT ;  /* 0x000000ff2400720c */ /* 0x000fe40003f25270 */
[----:B------:R-:W-:-:S05]  /*2420*/  IABS R36, R17 ;  /* 0x0000001100247213 */ /* 0x000fca0000000000 */
[----:B------:R-:W-:-:S04]  /*2430*/  IMAD.HI.U32 R32, R36, UR7, RZ ;  /* 0x0000000724207c27 */ /* 0x000fc8000f8e00ff */
[----:B0-----:R-:W-:-:S04]  /*2440*/  IMAD.MOV R13, RZ, RZ, -R32 ;  /* 0x000000ffff0d7224 */ /* 0x001fc800078e0a20 */
[----:B------:R-:W-:-:S05]  /*2450*/  IMAD R12, R13, UR9, R36 ;  /* 0x000000090d0c7c24 */ /* 0x000fca000f8e0224 */
[----:B------:R-:W-:-:S13]  /*2460*/  ISETP.LT.U32.AND P5, PT, R12, UR9, PT ;  /* 0x000000090c007c0c */ /* 0x000fda000bfa1070 */
[----:B------:R-:W-:Y:S02]  /*2470*/  @!P5 IADD3 R12, PT, PT, R12, -UR9, RZ ;  /* 0x800000090c0cdc10 */ /* 0x000fe4000fffe0ff */
[----:B------:R-:W-:Y:S02]  /*2480*/  @!P5 IADD3 R32, PT, PT, R32, 0x1, RZ ;  /* 0x000000012020d810 */ /* 0x000fe40007ffe0ff */
[----:B------:R-:W-:Y:S02]  /*2490*/  ISETP.GE.U32.AND P5, PT, R12, UR9, PT ;  /* 0x000000090c007c0c */ /* 0x000fe4000bfa6070 */
[----:B------:R-:W-:-:S05]  /*24a0*/  IABS R12, R44 ;  /* 0x0000002c000c7213 */ /* 0x000fca0000000000 */
[----:B------:R-:W-:-:S05]  /*24b0*/  IMAD.HI.U32 R11, R12, UR7, RZ ;  /* 0x000000070c0b7c27 */ /* 0x000fca000f8e00ff */
[----:B------:R-:W-:-:S05]  /*24c0*/  IADD3 R13, PT, PT, -R11, RZ, RZ ;  /* 0x000000ff0b0d7210 */ /* 0x000fca0007ffe1ff */
[----:B------:R-:W-:-:S05]  /*24d0*/  IMAD R12, R13, UR9, R12 ;  /* 0x000000090d0c7c24 */ /* 0x000fca000f8e020c */
[----:B------:R-:W-:Y:S02]  /*24e0*/  ISETP.LT.U32.AND P6, PT, R12, UR9, PT ;  /* 0x000000090c007c0c */ /* 0x000fe4000bfc1070 */
[----:B------:R-:W-:-:S11]  /*24f0*/  @P5 IADD3 R32, PT, PT, R32, 0x1, RZ ;  /* 0x0000000120205810 */ /* 0x000fd60007ffe0ff */
[----:B------:R-:W-:-:S04]  /*2500*/  @!P6 IADD3 R12, PT, PT, R12, -UR9, RZ ;  /* 0x800000090c0cec10 */ /* 0x000fc8000fffe0ff */
[----:B------:R-:W-:Y:S01]  /*2510*/  ISETP.GE.U32.AND P5, PT, R12, UR9, PT ;  /* 0x000000090c007c0c */ /* 0x000fe2000bfa6070 */
[----:B------:R-:W-:Y:S01]  /*2520*/  @!P6 VIADD R11, R11, 0x1 ;  /* 0x000000010b0be836 */ /* 0x000fe20000000000 */
[----:B------:R-:W-:-:S11]  /*2530*/  LOP3.LUT R12, R17, UR45, RZ, 0x3c, !PT ;  /* 0x0000002d110c7c12 */ /* 0x000fd6000f8e3cff */
[----:B------:R-:W-:Y:S02]  /*2540*/  @P5 IADD3 R11, PT, PT, R11, 0x1, RZ ;  /* 0x000000010b0b5810 */ /* 0x000fe40007ffe0ff */
[----:B------:R-:W-:Y:S02]  /*2550*/  ISETP.GE.AND P5, PT, R12, RZ, PT ;  /* 0x000000ff0c00720c */ /* 0x000fe40003fa6270 */
[----:B------:R-:W-:-:S11]  /*2560*/  LOP3.LUT R12, R44, UR45, RZ, 0x3c, !PT ;  /* 0x0000002d2c0c7c12 */ /* 0x000fd6000f8e3cff */
[----:B------:R-:W-:Y:S01]  /*2570*/  @!P5 IMAD.MOV R32, RZ, RZ, -R32 ;  /* 0x000000ffff20d224 */ /* 0x000fe200078e0a20 */
[----:B------:R-:W-:-:S04]  /*2580*/  ISETP.GE.AND P5, PT, R12, RZ, PT ;  /* 0x000000ff0c00720c */ /* 0x000fc80003fa6270 */
[----:B------:R-:W-:-:S04]  /*2590*/  SEL R32, R9, R32, !P4 ;  /* 0x0000002009207207 */ /* 0x000fc80006000000 */
[----:B------:R-:W-:-:S05]  /*25a0*/  IADD3 R12, PT, PT, -R32, RZ, RZ ;  /* 0x000000ff200c7210 */ /* 0x000fca0007ffe1ff */
[----:B------:R-:W-:Y:S01]  /*25b0*/  IMAD R45, R12, UR45, R17 ;  /* 0x0000002d0c2d7c24 */ /* 0x000fe2000f8e0211 */
[----:B------:R-:W-:-:S04]  /*25c0*/  @!P5 IADD3 R11, PT, PT, -R11, RZ, RZ ;  /* 0x000000ff0b0bd210 */ /* 0x000fc80007ffe1ff */
[----:B------:R-:W-:Y:S02]  /*25d0*/  IABS R12, R45 ;  /* 0x0000002d000c7213 */ /* 0x000fe40000000000 */
[----:B------:R-:W-:-:S03]  /*25e0*/  SEL R9, R9, R11, !P4 ;  /* 0x0000000b09097207 */ /* 0x000fc60006000000 */
        /* <DEDUP_REMOVED lines=10> */
[----:B------:R-:W-:-:S11]  /*2690*/  ISETP.NE.AND P6, PT, RZ, UR46, PT ;  /* 0x0000002eff007c0c */ /* 0x000fd6000bfc5270 */
        /* <DEDUP_REMOVED lines=15> */
[----:B------:R-:W-:Y:S02]  /*2790*/  PRMT R37, R37, 0x7770, RZ ;  /* 0x0000777025257816 */ /* 0x000fe400000000ff */
[----:B------:R-:W-:Y:S02]  /*27a0*/  SHF.R.S32.HI R17, RZ, 0x1, R17 ;  /* 0x00000001ff117819 */ /* 0x000fe40000011411 */
[----:B------:R-:W-:-:S03]  /*27b0*/  ISETP.NE.AND P4, PT, R37, RZ, PT ;  /* 0x000000ff2500720c */ /* 0x000fc60003f85270 */
[----:B------:R-:W-:Y:S01]  /*27c0*/  IMAD.WIDE R36, R17, 0x8, R2 ;  /* 0x0000000811247825 */ /* 0x000fe200078e0202 */
[----:B---3--:R-:W-:-:S04]  /*27d0*/  PRMT R11, R12, 0x7771, RZ ;  /* 0x000077710c0b7816 */ /* 0x008fc800000000ff */
[----:B------:R-:W-:Y:S01]  /*27e0*/  ISETP.NE.AND P5, PT, R11, RZ, PT ;  /* 0x000000ff0b00720c */ /* 0x000fe20003fa5270 */
[----:B------:R-:W-:Y:S01]  /*27f0*/  IMAD.U32 R32, RZ, RZ, UR6 ;  /* 0x00000006ff207e24 */ /* 0x000fe2000f8e00ff */
[----:B------:R-:W-:Y:S01]  /*2800*/  PRMT R19, R19, 0x7770, RZ ;  /* 0x0000777013137816 */ /* 0x000fe200000000ff */
[----:B------:R0:W3:Y:S10]  /*2810*/  LDG.E R11, desc[UR10][R36.64] ;  /* 0x0000000a240b7981 */ /* 0x0000f4000c1e1900 */
[----:B------:R-:W-:-:S02]  /*2820*/  @P5 R2UR UR12, R28 ;  /* 0x000000001c0c52ca */ /* 0x000fc400000e0000 */
[----:B------:R-:W-:-:S13]  /*2830*/  @P5 R2UR UR13, R29 ;  /* 0x000000001d0d52ca */ /* 0x000fda00000e0000 */
[----:B------:R-:W2:Y:S01]  /*2840*/  @P5 LDG.E R13, desc[UR12][R36.64+0x4] ;  /* 0x0000040c240d5981 */ /* 0x000ea2000c1e1900 */
[----:B------:R-:W-:Y:S02]  /*2850*/  PRMT R12, R12, 0x7770, RZ ;  /* 0x000077700c0c7816 */ /* 0x000fe400000000ff */
[----:B------:R-:W-:Y:S01]  /*2860*/  R2UR UR9, R29 ;  /* 0x000000001d0972ca */ /* 0x000fe200000e0000 */
[----:B--2---:R-:W-:Y:S01]  /*2870*/  @P5 FMUL R32, R13, UR4 ;  /* 0x000000040d205c20 */ /* 0x004fe20008400000 */
        /* <DEDUP_REMOVED lines=13> */
[----:B------:R-:W-:Y:S01]  /*2950*/  ISETP.NE.AND P5, PT, R19, RZ, PT ;  /* 0x000000ff1300720c */ /* 0x000fe20003fa5270 */
[----:B------:R-:W-:-:S10]  /*2960*/  FMUL R19, R14, UR4 ;  /* 0x000000040e137c20 */ /* 0x000fd40008400000 */
[----:B------:R-:W-:Y:S01]  /*2970*/  @!P6 IMAD.MOV R13, RZ, RZ, -R13 ;  /* 0x000000ffff0de224 */ /* 0x000fe200078e0a0d */
[----:B------:R-:W-:-:S04]  /*2980*/  ISETP.NE.AND P6, PT, RZ, UR46, PT ;  /* 0x0000002eff007c0c */ /* 0x000fc8000bfc5270 */
[----:B------:R-:W-:Y:S02]  /*2990*/  SEL R0, R0, R13, !P6 ;  /* 0x0000000d00007207 */ /* 0x000fe40007000000 */
[----:B------:R-:W-:Y:S02]  /*29a0*/  SEL R13, R9, RZ, P3 ;  /* 0x000000ff090d7207 */ /* 0x000fe40001800000 */
[----:B------:R-:W-:Y:S01]  /*29b0*/  ISETP.NE.AND P3, PT, R5, RZ, PT ;  /* 0x000000ff0500720c */ /* 0x000fe20003f65270 */
[----:B------:R-:W-:-:S03]  /*29c0*/  FMUL R9, R21, UR4 ;  /* 0x0000000415097c20 */ /* 0x000fc60008400000 */
[----:B------:R-:W-:Y:S02]  /*29d0*/  FSEL R19, R19, R4, P3 ;  /* 0x0000000413137208 */ /* 0x000fe40001800000 */
[----:B------:R-:W-:-:S04]  /*29e0*/  ISETP.NE.AND P3, PT, R43, RZ, PT ;  /* 0x000000ff2b00720c */ /* 0x000fc80003f65270 */
[----:B------:R-:W-:Y:S02]  /*29f0*/  FSEL R9, R9, R4, P3 ;  /* 0x0000000409097208 */ /* 0x000fe40001800000 */
[----:B------:R-:W-:Y:S02]  /*2a00*/  ISETP.NE.AND P3, PT, R12, RZ, PT ;  /* 0x000000ff0c00720c */ /* 0x000fe40003f65270 */
[C---:B------:R-:W-:Y:S02]  /*2a10*/  SEL R12, R0.reuse, RZ, P0 ;  /* 0x000000ff000c7207 */ /* 0x040fe40000000000 */
[----:B------:R-:W-:Y:S01]  /*2a20*/  IADD3 R0, PT, PT, -R0, RZ, RZ ;  /* 0x000000ff00007210 */ /* 0x000fe20007ffe1ff */
[----:B------:R-:W-:-:S04]  /*2a30*/  IMAD R13, R13, UR42, RZ ;  /* 0x0000002a0d0d7c24 */ /* 0x000fc8000f8e02ff */
[----:B------:R-:W-:Y:S02]  /*2a40*/  IMAD R0, R0, UR46, R45 ;  /* 0x0000002e00007c24 */ /* 0x000fe4000f8e022d */
[----:B------:R-:W-:-:S03]  /*2a50*/  IMAD R13, R12, UR43, R13 ;  /* 0x0000002b0c0d7c24 */ /* 0x000fc6000f8e020d */
[----:B------:R-:W-:-:S05]  /*2a60*/  SEL R0, R0, RZ, P2 ;  /* 0x000000ff00007207 */ /* 0x000fca0001000000 */
[----:B------:R-:W-:Y:S01]  /*2a70*/  IMAD R0, R0, UR47, R13 ;  /* 0x0000002f00007c24 */ /* 0x000fe2000f8e020d */
[----:B------:R-:W-:-:S04]  /*2a80*/  R2UR UR8, R28 ;  /* 0x000000001c0872ca */ /* 0x000fc800000e0000 */
        /* <DEDUP_REMOVED lines=13> */
[----:B------:R-:W-:Y:S01]  /*2b60*/  FMUL R15, R15, UR4 ;  /* 0x000000040f0f7c20 */ /* 0x000fe20008400000 */
[----:B------:R-:W-:Y:S01]  /*2b70*/  ISETP.NE.AND P6, PT, R41, RZ, PT ;  /* 0x000000ff2900720c */ /* 0x000fe20003fc5270 */
[----:B------:R-:W-:Y:S01]  /*2b80*/  FMUL R5, R23, UR4 ;  /* 0x0000000417057c20 */ /* 0x000fe20008400000 */
[----:B------:R-:W-:Y:S02]  /*2b90*/  FMNMX3 R6, R19, -INF , R8, !PT ;  /* 0xff80000013067876 */ /* 0x000fe40007800008 */
[-C--:B------:R-:W-:Y:S02]  /*2ba0*/  FSEL R17, R15, R4.reuse, P6 ;  /* 0x000000040f117208 */ /* 0x080fe40003000000 */
[----:B------:R-:W-:Y:S02]  /*2bb0*/  ISETP.NE.AND P6, PT, R42, RZ, PT ;  /* 0x000000ff2a00720c */ /* 0x000fe40003fc5270 */
[----:B------:R-:W-:Y:S01]  /*2bc0*/  FMNMX3 R6, R6, R17, R26, !PT ;  /* 0x0000001106067276 */ /* 0x000fe2000780001a */
[----:B------:R-:W-:Y:S01]  /*2bd0*/  FMUL R21, R38, UR4 ;  /* 0x0000000426157c20 */ /* 0x000fe20008400000 */
[----:B------:R-:W-:-:S02]  /*2be0*/  FSEL R5, R5, R4, P6 ;  /* 0x0000000405057208 */ /* 0x000fc40003000000 */
[----:B------:R-:W-:Y:S02]  /*2bf0*/  ISETP.NE.AND P6, PT, R40, RZ, PT ;  /* 0x000000ff2800720c */ /* 0x000fe40003fc5270 */
[----:B------:R-:W-:Y:S01]  /*2c00*/  FMNMX3 R6, R6, R9, R22, !PT ;  /* 0x0000000906067276 */ /* 0x000fe20007800016 */
[----:B------:R-:W-:Y:S01]  /*2c10*/  FMUL R33, R33, UR4 ;  /* 0x0000000421217c20 */ /* 0x000fe20008400000 */
[-C--:B------:R-:W-:Y:S02]  /*2c20*/  FSEL R21, R21, R4.reuse, P6 ;  /* 0x0000000415157208 */ /* 0x080fe40003000000 */
[----:B------:R-:W-:Y:S02]  /*2c30*/  ISETP.NE.AND P6, PT, R31, RZ, PT ;  /* 0x000000ff1f00720c */ /* 0x000fe40003fc5270 */
[----:B------:R-:W-:Y:S01]  /*2c40*/  FMNMX3 R6, R6, R5, R10, !PT ;  /* 0x0000000506067276 */ /* 0x000fe2000780000a */
[----:B------:R-:W-:Y:S01]  /*2c50*/  FMUL R27, R27, UR4 ;  /* 0x000000041b1b7c20 */ /* 0x000fe20008400000 */
[----:B0-----:R-:W-:-:S02]  /*2c60*/  FSEL R36, R33, R4, P6 ;  /* 0x0000000421247208 */ /* 0x001fc40003000000 */
[----:B------:R-:W-:Y:S02]  /*2c70*/  FMNMX3 R7, R6, R21, R16, !PT ;  /* 0x0000001506077276 */ /* 0x000fe40007800010 */
[----:B------:R-:W-:Y:S01]  /*2c80*/  PRMT R6, R14, 0x7770, RZ ;  /* 0x000077700e067816 */ /* 0x000fe200000000ff */
[----:B----4-:R-:W-:Y:S01]  /*2c90*/  FMUL R31, R39, UR4 ;  /* 0x00000004271f7c20 */ /* 0x010fe20008400000 */
[----:B------:R-:W-:Y:S02]  /*2ca0*/  FSEL R33, R27, R4, P1 ;  /* 0x000000041b217208 */ /* 0x000fe40000800000 */
[----:B------:R-:W-:Y:S02]  /*2cb0*/  FMNMX3 R7, R7, R36, R18, !PT ;  /* 0x0000002407077276 */ /* 0x000fe40007800012 */
[----:B------:R-:W-:Y:S01]  /*2cc0*/  ISETP.NE.AND P0, PT, R6, RZ, PT ;  /* 0x000000ff0600720c */ /* 0x000fe20003f05270 */
[----:B-----5:R-:W-:Y:S01]  /*2cd0*/  FMUL R25, R25, UR4 ;  /* 0x0000000419197c20 */ /* 0x020fe20008400000 */
[----:B------:R-:W-:-:S02]  /*2ce0*/  FSEL R31, R31, R4, P4 ;  /* 0x000000041f1f7208 */ /* 0x000fc40002000000 */
[----:B------:R-:W-:Y:S01]  /*2cf0*/  FMNMX3 R7, R7, R33, R20, !PT ;  /* 0x0000002107077276 */ /* 0x000fe20007800014 */
[----:B---3--:R-:W-:Y:S01]  /*2d00*/  FMUL R11, R11, UR4 ;  /* 0x000000040b0b7c20 */ /* 0x008fe20008400000 */
[-C--:B------:R-:W-:Y:S02]  /*2d10*/  FSEL R27, R25, R4.reuse, P5 ;  /* 0x00000004191b7208 */ /* 0x080fe40002800000 */
[----:B------:R-:W-:Y:S02]  /*2d20*/  FMNMX3 R7, R7, R31, R24, !PT ;  /* 0x0000001f07077276 */ /* 0x000fe40007800018 */
[----:B------:R-:W-:Y:S02]  /*2d30*/  FSEL R25, R11, R4, P3 ;  /* 0x000000040b197208 */ /* 0x000fe40001800000 */
[----:B------:R-:W-:Y:S02]  /*2d40*/  FMNMX3 R7, R7, R27, R30, !PT ;  /* 0x0000001b07077276 */ /* 0x000fe4000780001e */
[----:B------:R-:W-:-:S02]  /*2d50*/  MOV R23, UR6 ;  /* 0x0000000600177c02 */ /* 0x000fc40008000f00 */
        /* <DEDUP_REMOVED lines=24> */
[--C-:B------:R-:W-:Y:S01]  /*2ee0*/  FADD R14, R4, -R7.reuse ;  /* 0x80000007040e7221 */ /* 0x100fe20000000000 */
[-C--:B------:R-:W-:Y:S01]  /*2ef0*/  FFMA.SAT R5, R52, R11.reuse, 0.5 ;  /* 0x3f00000034057423 */ /* 0x080fe2000000200b */
[-C--:B------:R-:W-:Y:S01]  /*2f00*/  FFMA.RM R9, R3, R12.reuse, 12582913 ;  /* 0x4b40000103097423 */ /* 0x080fe2000000400c */
[----:B------:R-:W-:Y:S01]  /*2f10*/  FADD R4, -R7, R24 ;  /* 0x0000001807047221 */ /* 0x000fe20000000100 */
[----:B------:R-:W-:Y:S01]  /*2f20*/  FADD R46, R17, -R7 ;  /* 0x80000007112e7221 */ /* 0x000fe20000000000 */
[-C--:B------:R-:W-:Y:S01]  /*2f30*/  FFMA.RM R13, R5, R12.reuse, 12582913 ;  /* 0x4b400001050d7423 */ /* 0x080fe2000000400c */
[----:B------:R-:W-:Y:S01]  /*2f40*/  FADD R3, R9, -12583039 ;  /* 0xcb40007f09037421 */ /* 0x000fe20000000000 */
[C---:B------:R-:W-:Y:S01]  /*2f50*/  FADD R26, -R7.reuse, R22 ;  /* 0x00000016071a7221 */ /* 0x040fe20000000100 */
[----:B------:R-:W-:Y:S01]  /*2f60*/  FADD R40, -R7, R10 ;  /* 0x0000000a07287221 */ /* 0x000fe20000000100 */
[----:B------:R-:W-:Y:S01]  /*2f70*/  FADD R5, R13, -12583039 ;  /* 0xcb40007f0d057421 */ /* 0x000fe20000000000 */
[----:B------:R-:W-:Y:S01]  /*2f80*/  FFMA R3, R50, 1.4426950216293334961, -R3 ;  /* 0x3fb8aa3b32037823 */ /* 0x000fe20000000803 */
[----:B------:R-:W-:Y:S01]  /*2f90*/  FADD R22, -R7, R16 ;  /* 0x0000001007167221 */ /* 0x000fe20000000100 */
[----:B------:R-:W-:Y:S01]  /*2fa0*/  FADD R38, R21, -R7 ;  /* 0x8000000715267221 */ /* 0x000fe20000000000 */
[----:B------:R-:W-:Y:S01]  /*2fb0*/  FFMA R5, R52, 1.4426950216293334961, -R5 ;  /* 0x3fb8aa3b34057823 */ /* 0x000fe20000000805 */
[----:B------:R-:W-:Y:S01]  /*2fc0*/  FFMA R50, R50, 1.925963033500011079e-08, R3 ;  /* 0x32a5706032327823 */ /* 0x000fe20000000003 */
[-C--:B------:R-:W-:Y:S01]  /*2fd0*/  FFMA.SAT R3, R48, R11.reuse, 0.5 ;  /* 0x3f00000030037423 */ /* 0x080fe2000000200b */
[--C-:B------:R-:W-:Y:S01]  /*2fe0*/  FADD R36, R36, -R7.reuse ;  /* 0x8000000724247221 */ /* 0x100fe20000000000 */
[----:B------:R-:W-:Y:S01]  /*2ff0*/  FADD R18, -R7, R18 ;  /* 0x0000001207127221 */ /* 0x000fe20000000100 */
[--C-:B------:R-:W-:Y:S01]  /*3000*/  FADD R16, R33, -R7.reuse ;  /* 0x8000000721107221 */ /* 0x100fe20000000000 */
[-C--:B------:R-:W-:Y:S01]  /*3010*/  FFMA.RM R3, R3, R12.reuse, 12582913 ;  /* 0x4b40000103037423 */ /* 0x080fe2000000400c */
[----:B------:R-:W-:Y:S01]  /*3020*/  FADD R6, -R7, R20 ;  /* 0x0000001407067221 */ /* 0x000fe20000000100 */
[--C-:B------:R-:W-:Y:S01]  /*3030*/  FADD R10, R31, -R7.reuse ;  /* 0x800000071f0a7221 */ /* 0x100fe20000000000 */
[--C-:B------:R-:W-:Y:S01]  /*3040*/  FADD R2, R27, -R7.reuse ;  /* 0x800000071b027221 */ /* 0x100fe20000000000 */
[----:B------:R-:W-:Y:S01]  /*3050*/  FADD R15, R3, -12583039 ;  /* 0xcb40007f030f7421 */ /* 0x000fe20000000000 */
[----:B------:R-:W-:Y:S01]  /*3060*/  FADD R30, -R7, R30 ;  /* 0x0000001e071e7221 */ /* 0x000fe20000000100 */
[----:B------:R-:W-:Y:S01]  /*3070*/  FADD R0, R25, -R7 ;  /* 0x8000000719007221 */ /* 0x000fe20000000000 */
[C---:B------:R-:W-:Y:S01]  /*3080*/  FADD R32, -R7.reuse, R32 ;  /* 0x0000002007207221 */ /* 0x040fe20000000100 */
[----:B------:R-:W-:Y:S01]  /*3090*/  FFMA R15, R48, 1.4426950216293334961, -R15 ;  /* 0x3fb8aa3b300f7823 */ /* 0x000fe2000000080f */
[----:B------:R-:W-:Y:S01]  /*30a0*/  FADD R8, -R7, R23 ;  /* 0x0000001707087221 */ /* 0x000fe20000000100 */
[----:B------:R-:W-:Y:S01]  /*30b0*/  SHF.L.U32 R3, R3, 0x17, RZ ;  /* 0x0000001703037819 */ /* 0x000fe200000006ff */
[-C--:B------:R-:W-:Y:S01]  /*30c0*/  FFMA.SAT R7, R46, R11.reuse, 0.5 ;  /* 0x3f0000002e077423 */ /* 0x080fe2000000200b */
[----:B------:R-:W-:Y:S01]  /*30d0*/  FFMA R15, R48, 1.925963033500011079e-08, R15 ;  /* 0x32a57060300f7823 */ /* 0x000fe2000000000f */
[----:B------:R-:W-:Y:S01]  /*30e0*/  FFMA R52, R52, 1.925963033500011079e-08, R5 ;  /* 0x32a5706034347823 */ /* 0x000fe20000000005 */
[-C--:B------:R-:W-:Y:S01]  /*30f0*/  FFMA.SAT R19, R26, R11.reuse, 0.5 ;  /* 0x3f0000001a137423 */ /* 0x080fe2000000200b */
[-C--:B------:R-:W-:Y:S01]  /*3100*/  FFMA.RM R7, R7, R12.reuse, 12582913 ;  /* 0x4b40000107077423 */ /* 0x080fe2000000400c */
[----:B------:R-:W0:Y:S01]  /*3110*/  MUFU.EX2 R24, R15 ;  /* 0x0000000f00187308 */ /* 0x000e220000000800 */
[----:B------:R-:W-:Y:S01]  /*3120*/  SHF.L.U32 R27, R9, 0x17, RZ ;  /* 0x00000017091b7819 */ /* 0x000fe200000006ff */
[----:B------:R-:W-:Y:S01]  /*3130*/  FFMA.RM R9, R19, R12, 12582913 ;  /* 0x4b40000113097423 */ /* 0x000fe2000000400c */
[----:B------:R-:W-:Y:S01]  /*3140*/  FADD R5, R7, -12583039 ;  /* 0xcb40007f07057421 */ /* 0x000fe20000000000 */
[----:B------:R-:W-:Y:S01]  /*3150*/  IMAD.SHL.U32 R13, R13, 0x800000, RZ ;  /* 0x008000000d0d7824 */ /* 0x000fe200078e00ff */
[----:B------:R-:W-:Y:S01]  /*3160*/  SHF.L.U32 R25, R7, 0x17, RZ ;  /* 0x0000001707197819 */ /* 0x000fe200000006ff */
[C---:B------:R-:W-:Y:S01]  /*3170*/  FADD R19, R9.reuse, -12583039 ;  /* 0xcb40007f09137421 */ /* 0x040fe20000000000 */
[----:B------:R-:W-:Y:S01]  /*3180*/  FFMA R5, R46, 1.4426950216293334961, -R5 ;  /* 0x3fb8aa3b2e057823 */ /* 0x000fe20000000805 */
[----:B------:R-:W1:Y:S01]  /*3190*/  MUFU.EX2 R52, R52 ;  /* 0x0000003400347308 */ /* 0x000e620000000800 */
[----:B------:R-:W-:Y:S01]  /*31a0*/  SHF.L.U32 R9, R9, 0x17, RZ ;  /* 0x0000001709097819 */ /* 0x000fe200000006ff */
[----:B------:R-:W-:Y:S01]  /*31b0*/  FFMA R19, R26, 1.4426950216293334961, -R19 ;  /* 0x3fb8aa3b1a137823 */ /* 0x000fe20000000813 */
[----:B------:R-:W-:Y:S01]  /*31c0*/  FFMA R46, R46, 1.925963033500011079e-08, R5 ;  /* 0x32a570602e2e7823 */ /* 0x000fe20000000005 */
[-C--:B------:R-:W-:Y:S01]  /*31d0*/  FFMA.SAT R5, R44, R11.reuse, 0.5 ;  /* 0x3f0000002c057423 */ /* 0x080fe2000000200b */
[----:B------:R-:W-:Y:S01]  /*31e0*/  FFMA.SAT R39, R32, R11, 0.5 ;  /* 0x3f00000020277423 */ /* 0x000fe2000000200b */
[----:B------:R-:W-:-:S02]  /*31f0*/  FFMA R19, R26, 1.925963033500011079e-08, R19 ;  /* 0x32a570601a137823 */ /* 0x000fc40000000013 */
[----:B------:R-:W-:Y:S01]  /*3200*/  FFMA.RM R5, R5, R12, 12582913 ;  /* 0x4b40000105057423 */ /* 0x000fe2000000400c */
[----:B0-----:R-:W-:Y:S01]  /*3210*/  FMUL R24, R3, R24 ;  /* 0x0000001803187220 */ /* 0x001fe20000400000 */
[-C--:B------:R-:W-:Y:S01]  /*3220*/  FFMA.SAT R3, R38, R11.reuse, 0.5 ;  /* 0x3f00000026037423 */ /* 0x080fe2000000200b */
[----:B------:R-:W0:Y:S01]  /*3230*/  MUFU.EX2 R50, R50 ;  /* 0x0000003200327308 */ /* 0x000e220000000800 */
[C---:B------:R-:W-:Y:S01]  /*3240*/  FADD R17, R5.reuse, -12583039 ;  /* 0xcb40007f05117421 */ /* 0x040fe20000000000 */
[----:B------:R-:W-:Y:S02]  /*3250*/  IMAD.SHL.U32 R23, R5, 0x800000, RZ ;  /* 0x0080000005177824 */ /* 0x000fe400078e00ff */
[----:B------:R-:W-:Y:S01]  /*3260*/  FFMA.RM R3, R3, R12, 12582913 ;  /* 0x4b40000103037423 */ /* 0x000fe2000000400c */
[----:B------:R-:W-:Y:S01]  /*3270*/  FFMA R17, R44, 1.4426950216293334961, -R17 ;  /* 0x3fb8aa3b2c117823 */ /* 0x000fe20000000811 */
[----:B-1----:R-:W-:Y:S02]  /*3280*/  FMUL R26, R13, R52 ;  /* 0x000000340d1a7220 */ /* 0x002fe40000400000 */
[C---:B------:R-:W-:Y:S01]  /*3290*/  FADD R15, R3.reuse, -12583039 ;  /* 0xcb40007f030f7421 */ /* 0x040fe20000000000 */
[-C--:B------:R-:W-:Y:S01]  /*32a0*/  FFMA.SAT R13, R42, R11.reuse, 0.5 ;  /* 0x3f0000002a0d7423 */ /* 0x080fe2000000200b */
[----:B------:R-:W-:Y:S01]  /*32b0*/  FFMA R17, R44, 1.925963033500011079e-08, R17 ;  /* 0x32a570602c117823 */ /* 0x000fe20000000011 */
[----:B------:R-:W-:Y:S01]  /*32c0*/  SHF.L.U32 R3, R3, 0x17, RZ ;  /* 0x0000001703037819 */ /* 0x000fe200000006ff */
[C---:B------:R-:W-:Y:S01]  /*32d0*/  FFMA R15, R38.reuse, 1.4426950216293334961, -R15 ;  /* 0x3fb8aa3b260f7823 */ /* 0x040fe2000000080f */
[----:B------:R-:W-:Y:S01]  /*32e0*/  FFMA.RM R13, R13, R12, 12582913 ;  /* 0x4b4000010d0d7423 */ /* 0x000fe2000000400c */
[----:B------:R-:W1:Y:S02]  /*32f0*/  MUFU.EX2 R20, R17 ;  /* 0x0000001100147308 */ /* 0x000e640000000800 */
[----:B------:R-:W-:Y:S01]  /*3300*/  FFMA R31, R38, 1.925963033500011079e-08, R15 ;  /* 0x32a57060261f7823 */ /* 0x000fe2000000000f */
[----:B------:R-:W-:Y:S01]  /*3310*/  FFMA.SAT R15, R22, R11, 0.5 ;  /* 0x3f000000160f7423 */ /* 0x000fe2000000200b */
[----:B------:R-:W-:Y:S01]  /*3320*/  FADD R21, R13, -12583039 ;  /* 0xcb40007f0d157421 */ /* 0x000fe20000000000 */
[----:B0-----:R-:W-:-:S02]  /*3330*/  FMUL R27, R27, R50 ;  /* 0x000000321b1b7220 */ /* 0x001fc40000400000 */
[----:B------:R-:W-:Y:S01]  /*3340*/  FFMA.RM R5, R15, R12, 12582913 ;  /* 0x4b4000010f057423 */ /* 0x000fe2000000400c */
[----:B------:R-:W0:Y:S01]  /*3350*/  MUFU.EX2 R38, R19 ;  /* 0x0000001300267308 */ /* 0x000e220000000800 */
[C---:B------:R-:W-:Y:S02]  /*3360*/  FFMA R21, R42.reuse, 1.4426950216293334961, -R21 ;  /* 0x3fb8aa3b2a157823 */ /* 0x040fe40000000815 */
[C---:B------:R-:W-:Y:S01]  /*3370*/  FADD R15, R5.reuse, -12583039 ;  /* 0xcb40007f050f7421 */ /* 0x040fe20000000000 */
[----:B------:R-:W-:Y:S01]  /*3380*/  SHF.L.U32 R5, R5, 0x17, RZ ;  /* 0x0000001705057819 */ /* 0x000fe200000006ff */
[----:B------:R-:W-:Y:S01]  /*3390*/  FFMA R42, R42, 1.925963033500011079e-08, R21 ;  /* 0x32a570602a2a7823 */ /* 0x000fe20000000015 */
[----:B------:R-:W-:Y:S01]  /*33a0*/  FFMA.SAT R21, R40, R11, 0.5 ;  /* 0x3f00000028157423 */ /* 0x000fe2000000200b */
[C---:B------:R-:W-:Y:S01]  /*33b0*/  FFMA R15, R22.reuse, 1.4426950216293334961, -R15 ;  /* 0x3fb8aa3b160f7823 */ /* 0x040fe2000000080f */
[----:B------:R-:W2:Y:S01]  /*33c0*/  MUFU.EX2 R46, R46 ;  /* 0x0000002e002e7308 */ /* 0x000ea20000000800 */
[----:B-1----:R-:W-:Y:S01]  /*33d0*/  FMUL R23, R23, R20 ;  /* 0x0000001417177220 */ /* 0x002fe20000400000 */
[----:B------:R-:W-:Y:S01]  /*33e0*/  FFMA.RM R7, R21, R12, 12582913 ;  /* 0x4b40000115077423 */ /* 0x000fe2000000400c */
[----:B------:R-:W-:-:S03]  /*33f0*/  FFMA R17, R22, 1.925963033500011079e-08, R15 ;  /* 0x32a5706016117823 */ /* 0x000fc6000000000f */
[C---:B------:R-:W-:Y:S01]  /*3400*/  FADD R21, R7.reuse, -12583039 ;  /* 0xcb40007f07157421 */ /* 0x040fe20000000000 */
[----:B------:R-:W-:Y:S01]  /*3410*/  IMAD.SHL.U32 R7, R7, 0x800000, RZ ;  /* 0x0080000007077824 */ /* 0x000fe200078e00ff */
[----:B------:R-:W1:Y:S01]  /*3420*/  MUFU.EX2 R42, R42 ;  /* 0x0000002a002a7308 */ /* 0x000e620000000800 */
[----:B0-----:R-:W-:Y:S01]  /*3430*/  FMUL R22, R9, R38 ;  /* 0x0000002609167220 */ /* 0x001fe20000400000 */
[----:B------:R-:W-:Y:S01]  /*3440*/  FFMA.SAT R9, R36, R11, 0.5 ;  /* 0x3f00000024097423 */ /* 0x000fe2000000200b */
[----:B------:R-:W-:-:S03]  /*3450*/  FFMA R21, R40, 1.4426950216293334961, -R21 ;  /* 0x3fb8aa3b28157823 */ /* 0x000fc60000000815 */
[----:B------:R-:W-:Y:S01]  /*3460*/  FFMA.RM R9, R9, R12, 12582913 ;  /* 0x4b40000109097423 */ /* 0x000fe2000000400c */
[----:B------:R-:W-:Y:S01]  /*3470*/  FFMA R40, R40, 1.925963033500011079e-08, R21 ;  /* 0x32a5706028287823 */ /* 0x000fe20000000015 */
[----:B------:R-:W-:Y:S01]  /*3480*/  SHF.L.U32 R21, R13, 0x17, RZ ;  /* 0x000000170d157819 */ /* 0x000fe200000006ff */
[----:B--2---:R-:W-:Y:S01]  /*3490*/  FMUL R25, R25, R46 ;  /* 0x0000002e19197220 */ /* 0x004fe20000400000 */
[----:B------:R-:W-:-:S03]  /*34a0*/  FADD R15, R9, -12583039 ;  /* 0xcb40007f090f7421 */ /* 0x000fc60000000000 */
[----:B------:R-:W0:Y:S01]  /*34b0*/  MUFU.EX2 R40, R40 ;  /* 0x0000002800287308 */ /* 0x000e220000000800 */
[----:B------:R-:W-:Y:S01]  /*34c0*/  FFMA R15, R36, 1.4426950216293334961, -R15 ;  /* 0x3fb8aa3b240f7823 */ /* 0x000fe2000000080f */
[----:B-1----:R-:W-:-:S03]  /*34d0*/  FMUL R21, R21, R42 ;  /* 0x0000002a15157220 */ /* 0x002fc60000400000 */
[----:B------:R-:W-:Y:S01]  /*34e0*/  FFMA R19, R36, 1.925963033500011079e-08, R15 ;  /* 0x32a5706024137823 */ /* 0x000fe2000000000f */
[----:B------:R-:W-:Y:S02]  /*34f0*/  FFMA.SAT R15, R18, R11, 0.5 ;  /* 0x3f000000120f7423 */ /* 0x000fe4000000200b */
[----:B------:R-:W-:Y:S02]  /*3500*/  MUFU.EX2 R36, R17 ;  /* 0x0000001100247308 */ /* 0x000fe40000000800 */
[----:B------:R-:W-:-:S04]  /*3510*/  FFMA.RM R13, R15, R12, 12582913 ;  /* 0x4b4000010f0d7423 */ /* 0x000fc8000000400c */
[C---:B------:R-:W-:Y:S01]  /*3520*/  FADD R15, R13.reuse, -12583039 ;  /* 0xcb40007f0d0f7421 */ /* 0x040fe20000000000 */
[----:B------:R-:W-:Y:S01]  /*3530*/  SHF.L.U32 R13, R13, 0x17, RZ ;  /* 0x000000170d0d7819 */ /* 0x000fe200000006ff */
[----:B0-----:R-:W-:Y:S02]  /*3540*/  FMUL R20, R7, R40 ;  /* 0x0000002807147220 */ /* 0x001fe40000400000 */
        /* <DEDUP_REMOVED lines=8> */
[----:B------:R-:W-:-:S04]  /*35d0*/  FFMA.SAT R7, R6, R11, 0.5 ;  /* 0x3f00000006077423 */ /* 0x000fc8000000200b */
[----:B------:R-:W-:Y:S01]  /*35e0*/  FFMA.RM R16, R7, R12, 12582913 ;  /* 0x4b40000107107423 */ /* 0x000fe2000000400c */
[----:B0-----:R-:W-:Y:S02]  /*35f0*/  FMUL R7, R3, R18 ;  /* 0x0000001203077220 */ /* 0x001fe40000400000 */
[----:B------:R-:W0:Y:S01]  /*3600*/  MUFU.EX2 R18, R19 ;  /* 0x0000001300127308 */ /* 0x000e220000000800 */
[----:B------:R-:W-:-:S04]  /*3610*/  FADD R3, R16, -12583039 ;  /* 0xcb40007f10037421 */ /* 0x000fc80000000000 */
[----:B------:R-:W-:-:S04]  /*3620*/  FFMA R3, R6, 1.4426950216293334961, -R3 ;  /* 0x3fb8aa3b06037823 */ /* 0x000fc80000000803 */
[----:B------:R-:W-:Y:S01]  /*3630*/  FFMA R38, R6, 1.925963033500011079e-08, R3 ;  /* 0x32a5706006267823 */ /* 0x000fe20000000003 */
[C---:B------:R-:W-:Y:S01]  /*3640*/  FFMA.SAT R3, R10.reuse, R11, 0.5 ;  /* 0x3f0000000a037423 */ /* 0x040fe2000000200b */
[----:B------:R-:W-:Y:S01]  /*3650*/  FMUL R6, R5, R36 ;  /* 0x0000002405067220 */ /* 0x000fe20000400000 */
[----:B------:R-:W-:Y:S02]  /*3660*/  IMAD.SHL.U32 R5, R9, 0x800000, RZ ;  /* 0x0080000009057824 */ /* 0x000fe400078e00ff */
[----:B------:R-:W-:Y:S02]  /*3670*/  FFMA.RM R17, R3, R12, 12582913 ;  /* 0x4b40000103117423 */ /* 0x000fe4000000400c */
[----:B0-----:R-:W-:Y:S02]  /*3680*/  FMUL R5, R5, R18 ;  /* 0x0000001205057220 */ /* 0x001fe40000400000 */
[----:B------:R-:W-:Y:S01]  /*3690*/  FADD R3, R17, -12583039 ;  /* 0xcb40007f11037421 */ /* 0x000fe20000000000 */
[----:B------:R-:W-:Y:S03]  /*36a0*/  MUFU.EX2 R18, R37 ;  /* 0x0000002500127308 */ /* 0x000fe60000000800 */
        /* <DEDUP_REMOVED lines=22> */
[----:B------:R-:W2:Y:S01]  /*3810*/  MUFU.EX2 R16, R19 ;  /* 0x0000001300107308 */ /* 0x000ea20000000800 */
[----:B------:R-:W-:Y:S01]  /*3820*/  FFMA R15, R30, 1.4426950216293334961, -R15 ;  /* 0x3fb8aa3b1e0f7823 */ /* 0x000fe2000000080f */
[----:B-1----:R-:W-:Y:S01]  /*3830*/  FMUL R2, R2, R33 ;  /* 0x0000002102027220 */ /* 0x002fe20000400000 */
[----:B------:R-:W-:Y:S01]  /*3840*/  FMUL R3, R3, R18 ;  /* 0x0000001203037220 */ /* 0x000fe20000400000 */
[----:B------:R-:W-:Y:S01]  /*3850*/  FFMA.RM R18, R39, R12, 12582913 ;  /* 0x4b40000127127423 */ /* 0x000fe2000000400c */
[----:B------:R-:W-:Y:S01]  /*3860*/  FFMA R30, R30, 1.925963033500011079e-08, R15 ;  /* 0x32a570601e1e7823 */ /* 0x000fe2000000000f */
[----:B------:R-:W-:-:S02]  /*3870*/  FFMA.SAT R15, R0, R11, 0.5 ;  /* 0x3f000000000f7423 */ /* 0x000fc4000000200b */
[----:B------:R-:W1:Y:S02]  /*3880*/  MUFU.EX2 R31, R31 ;  /* 0x0000001f001f7308 */ /* 0x000e640000000800 */
        /* <DEDUP_REMOVED lines=9> */
[----:B0-----:R-:W-:Y:S01]  /*3920*/  FMUL R0, R0, R37 ;  /* 0x0000002500007220 */ /* 0x001fe20000400000 */
[-C--:B------:R-:W-:Y:S02]  /*3930*/  FFMA.SAT R37, R8, R11.reuse, 0.5 ;  /* 0x3f00000008257423 */ /* 0x080fe4000000200b */
[----:B------:R-:W-:Y:S01]  /*3940*/  FFMA R32, R32, 1.925963033500011079e-08, R17 ;  /* 0x32a5706020207823 */ /* 0x000fe20000000011 */
[----:B------:R-:W-:-:S03]  /*3950*/  FFMA.SAT R17, R14, R11, 0.5 ;  /* 0x3f0000000e117423 */ /* 0x000fc6000000200b */
[----:B------:R-:W-:Y:S01]  /*3960*/  MUFU.EX2 R19, R32 ;  /* 0x0000002000137308 */ /* 0x000fe20000000800 */
[-C--:B------:R-:W-:Y:S01]  /*3970*/  FFMA.RM R11, R17, R12.reuse, 12582913 ;  /* 0x4b400001110b7423 */ /* 0x080fe2000000400c */
[----:B------:R-:W-:-:S03]  /*3980*/  FFMA.RM R12, R37, R12, 12582913 ;  /* 0x4b400001250c7423 */ /* 0x000fc6000000400c */
[----:B------:R-:W-:-:S03]  /*3990*/  FADD R17, R11, -12583039 ;  /* 0xcb40007f0b117421 */ /* 0x000fc60000000000 */
[----:B------:R-:W0:Y:S01]  /*39a0*/  MUFU.EX2 R37, R30 ;  /* 0x0000001e00257308 */ /* 0x000e220000000800 */
        /* <DEDUP_REMOVED lines=18> */
[----:B--2---:R-:W-:Y:S01]  /*3ad0*/  FMUL R17, R17, R16 ;  /* 0x0000001011117220 */ /* 0x004fe20000400000 */
[----:B-1----:R-:W-:Y:S01]  /*3ae0*/  FMUL R16, R10, R31 ;  /* 0x0000001f0a107220 */ /* 0x002fe20000400000 */
[----:B------:R-:W-:Y:S01]  /*3af0*/  FADD R8, R9, R4 ;  /* 0x0000000409087221 */ /* 0x000fe20000000000 */
[----:B------:R-:W-:Y:S01]  /*3b00*/  SHF.L.U32 R10, R13, 0x17, RZ ;  /* 0x000000170d0a7819 */ /* 0x000fe200000006ff */
[----:B------:R-:W1:Y:S02]  /*3b10*/  MUFU.EX2 R31, R14 ;  /* 0x0000000e001f7308 */ /* 0x000e640000000800 */
[----:B------:R-:W-:Y:S02]  /*3b20*/  FADD R9, R8, R3 ;  /* 0x0000000308097221 */ /* 0x000fe40000000000 */
[----:B0-----:R-:W-:-:S02]  /*3b30*/  FMUL R10, R10, R37 ;  /* 0x000000250a0a7220 */ /* 0x001fc40000400000 */
        /* <DEDUP_REMOVED lines=25> */
.L_x_17070:
        /* <DEDUP_REMOVED lines=12> */
[----:B0-----:R-:W-:Y:S05]  /*3d90*/  CALL.REL.NOINC `($__internal_265_$__cuda_sm3x_div_rn_noftz_f32_slowpath) ;  /* 0x0000002c00907944 */ /* 0x001fea0003c00000 */
[----:B------:R-:W-:-:S07]  /*3da0*/  MOV R14, R11 ;  /* 0x0000000b000e7202 */ /* 0x000fce0000000f00 */
.L_x_17015:
[----:B------:R-:W-:Y:S05]  /*3db0*/  BSYNC.RECONVERGENT B3 ;  /* 0x0000000000037941 */ /* 0x000fea0003800200 */
.L_x_17014:
        /* <DEDUP_REMOVED lines=12> */
[----:B0-----:R-:W-:Y:S05]  /*3e80*/  CALL.REL.NOINC `($__internal_265_$__cuda_sm3x_div_rn_noftz_f32_slowpath) ;  /* 0x0000002c00547944 */ /* 0x001fea0003c00000 */
[----:B------:R-:W-:-:S07]  /*3e90*/  MOV R15, R11 ;  /* 0x0000000b000f7202 */ /* 0x000fce0000000f00 */
.L_x_17017:
[----:B------:R-:W-:Y:S05]  /*3ea0*/  BSYNC.RECONVERGENT B3 ;  /* 0x0000000000037941 */ /* 0x000fea0003800200 */
.L_x_17016:
        /* <DEDUP_REMOVED lines=14> */
.L_x_17019:
[----:B------:R-:W-:Y:S05]  /*3f90*/  BSYNC.RECONVERGENT B3 ;  /* 0x0000000000037941 */ /* 0x000fea0003800200 */
.L_x_17018:
        /* <DEDUP_REMOVED lines=14> */
.L_x_17021:
[----:B------:R-:W-:Y:S05]  /*4080*/  BSYNC.RECONVERGENT B3 ;  /* 0x0000000000037941 */ /* 0x000fea0003800200 */
.L_x_17020:
        /* <DEDUP_REMOVED lines=14> */
.L_x_17023:
[----:B------:R-:W-:Y:S05]  /*4170*/  BSYNC.RECONVERGENT B3 ;  /* 0x0000000000037941 */ /* 0x000fea0003800200 */
.L_x_17022:
        /* <DEDUP_REMOVED lines=14> */
.L_x_17025:
[----:B------:R-:W-:Y:S05]  /*4260*/  BSYNC.RECONVERGENT B3 ;  /* 0x0000000000037941 */ /* 0x000fea0003800200 */
.L_x_17024:
        /* <DEDUP_REMOVED lines=14> */
.L_x_17027:
[----:B------:R-:W-:Y:S05]  /*4350*/  BSYNC.RECONVERGENT B3 ;  /* 0x0000000000037941 */ /* 0x000fea0003800200 */
.L_x_17026:
        /* <DEDUP_REMOVED lines=14> */
.L_x_17029:
[----:B------:R-:W-:Y:S05]  /*4440*/  BSYNC.RECONVERGENT B3 ;  /* 0x0000000000037941 */ /* 0x000fea0003800200 */
.L_x_17028:
        /* <DEDUP_REMOVED lines=14> */
.L_x_17031:
[----:B------:R-:W-:Y:S05]  /*4530*/  BSYNC.RECONVERGENT B3 ;  /* 0x0000000000037941 */ /* 0x000fea0003800200 */
.L_x_17030:
        /* <DEDUP_REMOVED lines=14> */
.L_x_17033:
[----:B------:R-:W-:Y:S05]  /*4620*/  BSYNC.RECONVERGENT B3 ;  /* 0x0000000000037941 */ /* 0x000fea0003800200 */
.L_x_17032:
        /* <DEDUP_REMOVED lines=14> */
.L_x_17035:
[----:B------:R-:W-:Y:S05]  /*4710*/  BSYNC.RECONVERGENT B3 ;  /* 0x0000000000037941 */ /* 0x000fea0003800200 */
.L_x_17034:
        /* <DEDUP_REMOVED lines=14> */
.L_x_17037:
[----:B------:R-:W-:Y:S05]  /*4800*/  BSYNC.RECONVERGENT B3 ;  /* 0x0000000000037941 */ /* 0x000fea0003800200 */
.L_x_17036:
        /* <DEDUP_REMOVED lines=14> */
.L_x_17039:
[----:B------:R-:W-:Y:S05]  /*48f0*/  BSYNC.RECONVERGENT B3 ;  /* 0x0000000000037941 */ /* 0x000fea0003800200 */
.L_x_17038:
        /* <DEDUP_REMOVED lines=14> */
.L_x_17041:
[----:B------:R-:W-:Y:S05]  /*49e0*/  BSYNC.RECONVERGENT B3 ;  /* 0x0000000000037941 */ /* 0x000fea0003800200 */
.L_x_17040:
        /* <DEDUP_REMOVED lines=14> */
.L_x_17043:
[----:B------:R-:W-:Y:S05]  /*4ad0*/  BSYNC.RECONVERGENT B3 ;  /* 0x0000000000037941 */ /* 0x000fea0003800200 */
.L_x_17042:
        /* <DEDUP_REMOVED lines=14> */
.L_x_17045:
[----:B------:R-:W-:Y:S05]  /*4bc0*/  BSYNC.RECONVERGENT B3 ;  /* 0x0000000000037941 */ /* 0x000fea0003800200 */
.L_x_17044:
        /* <DEDUP_REMOVED lines=12> */
[----:B0-----:R-:W-:Y:S05]  /*4c90*/  CALL.REL.NOINC `($__internal_265_$__cuda_sm3x_div_rn_noftz_f32_slowpath) ;  /* 0x0000001c00d07944 */ /* 0x001fea0003c00000 */
[----:B------:R-:W-:-:S07]  /*4ca0*/  IMAD.MOV.U32 R32, RZ, RZ, R11 ;  /* 0x000000ffff207224 */ /* 0x000fce00078e000b */
.L_x_17047:
[----:B------:R-:W-:Y:S05]  /*4cb0*/  BSYNC.RECONVERGENT B3 ;  /* 0x0000000000037941 */ /* 0x000fea0003800200 */
.L_x_17046:
        /* <DEDUP_REMOVED lines=9> */
[----:B------:R-:W-:Y:S02]  /*4d50*/  MOV R27, R10 ;  /* 0x0000000a001b7202 */ /* 0x000fe40000000f00 */
[----:B------:R-:W-:Y:S02]  /*4d60*/  MOV R12, R37 ;  /* 0x00000025000c7202 */ /* 0x000fe40000000f00 */
[----:B------:R-:W-:-:S07]  /*4d70*/  MOV R36, 0x4d90 ;  /* 0x00004d9000247802 */ /* 0x000fce0000000f00 */
[----:B------:R-:W-:Y:S05]  /*4d80*/  CALL.REL.NOINC `($__internal_265_$__cuda_sm3x_div_rn_noftz_f32_slowpath) ;  /* 0x0000001c00947944 */ /* 0x000fea0003c00000 */
[----:B------:R-:W-:-:S07]  /*4d90*/  MOV R33, R11 ;  /* 0x0000000b00217202 */ /* 0x000fce0000000f00 */
.L_x_17049:
[----:B------:R-:W-:Y:S05]  /*4da0*/  BSYNC.RECONVERGENT B3 ;  /* 0x0000000000037941 */ /* 0x000fea0003800200 */
.L_x_17048:
        /* <DEDUP_REMOVED lines=12> */
[----:B------:R-:W-:Y:S05]  /*4e70*/  CALL.REL.NOINC `($__internal_265_$__cuda_sm3x_div_rn_noftz_f32_slowpath) ;  /* 0x0000001c00587944 */ /* 0x000fea0003c00000 */
[----:B------:R-:W-:-:S07]  /*4e80*/  MOV R16, R11 ;  /* 0x0000000b00107202 */ /* 0x000fce0000000f00 */
.L_x_17051:
[----:B------:R-:W-:Y:S05]  /*4e90*/  BSYNC.RECONVERGENT B3 ;  /* 0x0000000000037941 */ /* 0x000fea0003800200 */
.L_x_17050:
        /* <DEDUP_REMOVED lines=12> */
[----:B------:R-:W-:Y:S05]  /*4f60*/  CALL.REL.NOINC `($__internal_265_$__cuda_sm3x_div_rn_noftz_f32_slowpath) ;  /* 0x0000001c001c7944 */ /* 0x000fea0003c00000 */
[----:B------:R-:W-:-:S07]  /*4f70*/  MOV R17, R11 ;  /* 0x0000000b00117202 */ /* 0x000fce0000000f00 */
.L_x_17053:
[----:B------:R-:W-:Y:S05]  /*4f80*/  BSYNC.RECONVERGENT B3 ;  /* 0x0000000000037941 */ /* 0x000fea0003800200 */
.L_x_17052:
        /* <DEDUP_REMOVED lines=12> */
[----:B------:R-:W-:Y:S05]  /*5050*/  CALL.REL.NOINC `($__internal_265_$__cuda_sm3x_div_rn_noftz_f32_slowpath) ;  /* 0x0000001800e07944 */ /* 0x000fea0003c00000 */
[----:B------:R-:W-:-:S07]  /*5060*/  IMAD.MOV.U32 R8, RZ, RZ, R11 ;  /* 0x000000ffff087224 */ /* 0x000fce00078e000b */
.L_x_17055:
[----:B------:R-:W-:Y:S05]  /*5070*/  BSYNC.RECONVERGENT B3 ;  /* 0x0000000000037941 */ /* 0x000fea0003800200 */
.L_x_17054:
        /* <DEDUP_REMOVED lines=13> */
[----:B------:R-:W-:-:S07]  /*5150*/  MOV R9, R11 ;  /* 0x0000000b00097202 */ /* 0x000fce0000000f00 */
.L_x_17057:
[----:B------:R-:W-:Y:S05]  /*5160*/  BSYNC.RECONVERGENT B3 ;  /* 0x0000000000037941 */ /* 0x000fea0003800200 */
.L_x_17056:
        /* <DEDUP_REMOVED lines=13> */
[----:B------:R-:W-:Y:S01]  /*5240*/  R2UR UR13, R29 ;  /* 0x000000001d0d72ca */ /* 0x000fe200000e0000 */
[----:B0-----:R-:W-:-:S05]  /*5250*/  IMAD.SHL.U32 R11, R11, 0x2, RZ ;  /* 0x000000020b0b7824 */ /* 0x001fca00078e00ff */
        /* <DEDUP_REMOVED lines=14> */
[----:B------:R-:W-:Y:S01]  /*5340*/  SHF.L.U32 R26, R0, 0x2, RZ ;  /* 0x00000002001a7819 */ /* 0x000fe200000006ff */
[----:B------:R-:W-:-:S03]  /*5350*/  IMAD.X R27, RZ, RZ, R27, P0 ;  /* 0x000000ffff1b7224 */ /* 0x000fc600000e061b */
[----:B------:R-:W-:Y:S02]  /*5360*/  LOP3.LUT R26, R26, 0xfffffff8, RZ, 0xc0, !PT ;  /* 0xfffffff81a1a7812 */ /* 0x000fe400078ec0ff */
[----:B------:R-:W-:Y:S02]  /*5370*/  SHF.L.U64.HI R0, R0, 0x2, R27 ;  /* 0x0000000200007819 */ /* 0x000fe4000001021b */
[----:B------:R-:W-:-:S04]  /*5380*/  IADD3 R26, P0, PT, R26, UR36, RZ ;  /* 0x000000241a1a7c10 */ /* 0x000fc8000ff1e0ff */
[----:B------:R-:W-:Y:S02]  /*5390*/  IADD3.X R27, PT, PT, R0, UR37, RZ, P0, !PT ;  /* 0x00000025001b7c10 */ /* 0x000fe400087fe4ff */
[C---:B------:R-:W-:Y:S02]  /*53a0*/  IADD3 R10, P0, PT, R12.reuse, 0x80, RZ ;  /* 0x000000800c0a7810 */ /* 0x040fe40007f1e0ff */
[----:B------:R-:W-:Y:S01]  /*53b0*/  IADD3 R0, P1, PT, R12, 0xc0, RZ ;  /* 0x000000c00c007810 */ /* 0x000fe20007f3e0ff */
[----:B------:R1:W-:Y:S01]  /*53c0*/  STG.E.64 desc[UR4][R26.64], R30 ;  /* 0x0000001e1a007986 */ /* 0x0003e2000c101b04 */
[-C--:B0-----:R-:W-:Y:S02]  /*53d0*/  IADD3.X R19, PT, PT, RZ, R13.reuse, RZ, P0, !PT ;  /* 0x0000000dff137210 */ /* 0x081fe400007fe4ff */
[----:B------:R-:W-:Y:S02]  /*53e0*/  IADD3.X R15, PT, PT, RZ, R13, RZ, P1, !PT ;  /* 0x0000000dff0f7210 */ /* 0x000fe40000ffe4ff */
[----:B------:R-:W-:-:S04]  /*53f0*/  LEA.HI R10, P0, R19, R10, RZ, 0x1 ;  /* 0x0000000a130a7211 */ /* 0x000fc800078108ff */
[----:B------:R-:W-:Y:S01]  /*5400*/  IADD3.X R19, PT, PT, RZ, R19, RZ, P0, !PT ;  /* 0x00000013ff137210 */ /* 0x000fe200007fe4ff */
[C---:B------:R-:W-:Y:S01]  /*5410*/  IMAD.SHL.U32 R14, R10.reuse, 0x4, RZ ;  /* 0x000000040a0e7824 */ /* 0x040fe200078e00ff */
[----:B------:R-:W-:Y:S02]  /*5420*/  LEA.HI R0, P0, R15, R0, RZ, 0x1 ;  /* 0x000000000f007211 */ /* 0x000fe400078108ff */
[----:B------:R-:W-:Y:S02]  /*5430*/  SHF.L.U64.HI R10, R10, 0x2, R19 ;  /* 0x000000020a0a7819 */ /* 0x000fe40000010213 */
[----:B------:R-:W-:Y:S02]  /*5440*/  SHF.L.U32 R18, R0, 0x2, RZ ;  /* 0x0000000200127819 */ /* 0x000fe400000006ff */
[----:B------:R-:W-:Y:S02]  /*5450*/  LOP3.LUT R14, R14, 0xfffffff8, RZ, 0xc0, !PT ;  /* 0xfffffff80e0e7812 */ /* 0x000fe400078ec0ff */
[----:B------:R-:W-:-:S02]  /*5460*/  IADD3.X R15, PT, PT, RZ, R15, RZ, P0, !PT ;  /* 0x0000000fff0f7210 */ /* 0x000fc400007fe4ff */
[----:B------:R-:W-:Y:S02]  /*5470*/  LOP3.LUT R18, R18, 0xfffffff8, RZ, 0xc0, !PT ;  /* 0xfffffff812127812 */ /* 0x000fe400078ec0ff */
[----:B------:R-:W-:Y:S02]  /*5480*/  IADD3 R14, P0, PT, R14, UR36, RZ ;  /* 0x000000240e0e7c10 */ /* 0x000fe4000ff1e0ff */
[----:B------:R-:W-:Y:S02]  /*5490*/  SHF.L.U64.HI R0, R0, 0x2, R15 ;  /* 0x0000000200007819 */ /* 0x000fe4000001020f */
[----:B------:R-:W-:Y:S02]  /*54a0*/  IADD3 R18, P1, PT, R18, UR36, RZ ;  /* 0x0000002412127c10 */ /* 0x000fe4000ff3e0ff */
[----:B------:R-:W-:Y:S02]  /*54b0*/  IADD3.X R15, PT, PT, R10, UR37, RZ, P0, !PT ;  /* 0x000000250a0f7c10 */ /* 0x000fe400087fe4ff */
[----:B-1----:R-:W-:-:S02]  /*54c0*/  IADD3 R26, P0, PT, R12, 0x100, RZ ;  /* 0x000001000c1a7810 */ /* 0x002fc40007f1e0ff */
[----:B------:R-:W-:Y:S01]  /*54d0*/  IADD3.X R19, PT, PT, R0, UR37, RZ, P1, !PT ;  /* 0x0000002500137c10 */ /* 0x000fe20008ffe4ff */
        /* <DEDUP_REMOVED lines=12> */
[----:B------:R-:W-:Y:S01]  /*55a0*/  IMAD.X R15, RZ, RZ, R27, P2 ;  /* 0x000000ffff0f7224 */ /* 0x000fe200010e061b */
[----:B------:R-:W-:Y:S02]  /*55b0*/  LOP3.LUT R14, R14, 0xfffffff8, RZ, 0xc0, !PT ;  /* 0xfffffff80e0e7812 */ /* 0x000fe400078ec0ff */
[----:B-1----:R-:W-:-:S02]  /*55c0*/  SHF.L.U32 R18, R0, 0x2, RZ ;  /* 0x0000000200127819 */ /* 0x002fc400000006ff */
[----:B------:R-:W-:Y:S02]  /*55d0*/  IADD3.X R19, PT, PT, RZ, R31, RZ, P1, !PT ;  /* 0x0000001fff137210 */ /* 0x000fe40000ffe4ff */
[----:B------:R-:W-:Y:S02]  /*55e0*/  SHF.L.U32 R22, R10, 0x2, RZ ;  /* 0x000000020a167819 */ /* 0x000fe400000006ff */
[----:B------:R-:W-:Y:S02]  /*55f0*/  SHF.L.U64.HI R23, R26, 0x2, R25 ;  /* 0x000000021a177819 */ /* 0x000fe40000010219 */
[----:B------:R-:W-:Y:S02]  /*5600*/  IADD3 R26, P3, PT, R12, 0x1c0, RZ ;  /* 0x000001c00c1a7810 */ /* 0x000fe40007f7e0ff */
[----:B------:R-:W-:Y:S02]  /*5610*/  IADD3 R14, P0, PT, R14, UR36, RZ ;  /* 0x000000240e0e7c10 */ /* 0x000fe4000ff1e0ff */
[----:B------:R-:W-:Y:S01]  /*5620*/  LOP3.LUT R18, R18, 0xfffffff8, RZ, 0xc0, !PT ;  /* 0xfffffff812127812 */ /* 0x000fe200078ec0ff */
[----:B------:R-:W-:Y:S01]  /*5630*/  IMAD.X R27, RZ, RZ, R13, P3 ;  /* 0x000000ffff1b7224 */ /* 0x000fe200018e060d */
[----:B------:R-:W-:-:S02]  /*5640*/  SHF.L.U64.HI R19, R0, 0x2, R19 ;  /* 0x0000000200137819 */ /* 0x000fc40000010213 */
[----:B------:R-:W-:Y:S02]  /*5650*/  LOP3.LUT R22, R22, 0xfffffff8, RZ, 0xc0, !PT ;  /* 0xfffffff816167812 */ /* 0x000fe400078ec0ff */
[----:B------:R-:W-:Y:S02]  /*5660*/  SHF.L.U64.HI R0, R10, 0x2, R15 ;  /* 0x000000020a007819 */ /* 0x000fe4000001020f */
[----:B------:R-:W-:Y:S02]  /*5670*/  IADD3.X R15, PT, PT, R23, UR37, RZ, P0, !PT ;  /* 0x00000025170f7c10 */ /* 0x000fe400087fe4ff */
[----:B------:R-:W-:Y:S02]  /*5680*/  IADD3 R18, P1, PT, R18, UR36, RZ ;  /* 0x0000002412127c10 */ /* 0x000fe4000ff3e0ff */
        /* <DEDUP_REMOVED lines=8> */
[----:B------:R2:W-:Y:S01]  /*5710*/  STG.E.64 desc[UR6][R18.64], R6 ;  /* 0x0000000612007986 */ /* 0x0005e2000c101b06 */
[----:B------:R-:W-:Y:S01]  /*5720*/  LEA.HI R26, P0, R27, R26, RZ, 0x1 ;  /* 0x0000001a1b1a7211 */ /* 0x000fe200078108ff */
[----:B------:R-:W1:Y:S01]  /*5730*/  LDC R0, c[0x0][0x364] ;  /* 0x0000d900ff007b82 */ /* 0x000e620000000800 */
[-C--:B------:R-:W-:Y:S01]  /*5740*/  IADD3.X R25, PT, PT, RZ, R13.reuse, RZ, P4, !PT ;  /* 0x0000000dff197210 */ /* 0x080fe200027fe4ff */
[----:B------:R3:W-:Y:S01]  /*5750*/  STG.E.64 desc[UR8][R22.64], R4 ;  /* 0x0000000416007986 */ /* 0x0007e2000c101b08 */
[----:B0-----:R-:W-:-:S02]  /*5760*/  IADD3.X R15, PT, PT, RZ, R13, RZ, P5, !PT ;  /* 0x0000000dff0f7210 */ /* 0x001fc40002ffe4ff */
[----:B------:R-:W-:-:S04]  /*5770*/  IADD3.X R13, PT, PT, RZ, R13, RZ, P1, !PT ;  /* 0x0000000dff0d7210 */ /* 0x000fc80000ffe4ff */
[----:B------:R-:W-:Y:S02]  /*5780*/  LEA.HI R14, P2, R13, R12, RZ, 0x1 ;  /* 0x0000000c0d0e7211 */ /* 0x000fe400078508ff */
[----:B--2---:R-:W-:Y:S01]  /*5790*/  LEA.HI R6, P1, R25, R24, RZ, 0x1 ;  /* 0x0000001819067211 */ /* 0x004fe200078308ff */
[----:B------:R-:W-:Y:S01]  /*57a0*/  IMAD.X R7, RZ, RZ, R27, P0 ;  /* 0x000000ffff077224 */ /* 0x000fe200000e061b */
[----:B---3--:R-:W-:Y:S02]  /*57b0*/  LEA.HI R4, P0, R15, R10, RZ, 0x1 ;  /* 0x0000000a0f047211 */ /* 0x008fe400078108ff */
[----:B------:R-:W-:Y:S02]  /*57c0*/  IADD3.X R5, PT, PT, RZ, R25, RZ, P1, !PT ;  /* 0x00000019ff057210 */ /* 0x000fe40000ffe4ff */
[----:B------:R-:W-:Y:S02]  /*57d0*/  SHF.L.U64.HI R18, R26, 0x2, R7 ;  /* 0x000000021a127819 */ /* 0x000fe40000010207 */
[----:B------:R-:W-:-:S02]  /*57e0*/  IADD3.X R7, PT, PT, RZ, R15, RZ, P0, !PT ;  /* 0x0000000fff077210 */ /* 0x000fc400007fe4ff */
[----:B------:R-:W-:Y:S01]  /*57f0*/  SHF.L.U32 R10, R26, 0x2, RZ ;  /* 0x000000021a0a7819 */ /* 0x000fe200000006ff */
[----:B-1----:R-:W-:Y:S01]  /*5800*/  IMAD R0, R0, UR4, RZ ;  /* 0x0000000400007c24 */ /* 0x002fe2000f8e02ff */
[C---:B------:R-:W-:Y:S01]  /*5810*/  SHF.L.U64.HI R15, R6.reuse, 0x2, R5 ;  /* 0x00000002060f7819 */ /* 0x040fe20000010205 */
[----:B------:R-:W-:Y:S01]  /*5820*/  IMAD.SHL.U32 R6, R6, 0x4, RZ ;  /* 0x0000000406067824 */ /* 0x000fe200078e00ff */
[----:B------:R-:W-:Y:S02]  /*5830*/  IADD3.X R5, PT, PT, RZ, R13, RZ, P2, !PT ;  /* 0x0000000dff057210 */ /* 0x000fe400017fe4ff */
[C---:B------:R-:W-:Y:S02]  /*5840*/  SHF.L.U64.HI R13, R4.reuse, 0x2, R7 ;  /* 0x00000002040d7819 */ /* 0x040fe40000010207 */
[----:B------:R-:W-:Y:S02]  /*5850*/  SHF.L.U32 R12, R4, 0x2, RZ ;  /* 0x00000002040c7819 */ /* 0x000fe400000006ff */
[----:B------:R-:W-:-:S02]  /*5860*/  LOP3.LUT R4, R10, 0xfffffff8, RZ, 0xc0, !PT ;  /* 0xfffffff80a047812 */ /* 0x000fc400078ec0ff */
[----:B------:R-:W-:Y:S02]  /*5870*/  LOP3.LUT R12, R12, 0xfffffff8, RZ, 0xc0, !PT ;  /* 0xfffffff80c0c7812 */ /* 0x000fe400078ec0ff */
[----:B------:R-:W-:Y:S02]  /*5880*/  IADD3 R4, P0, PT, R4, UR36, RZ ;  /* 0x0000002404047c10 */ /* 0x000fe4000ff1e0ff */
[----:B------:R-:W-:Y:S02]  /*5890*/  SHF.L.U64.HI R10, R14, 0x2, R5 ;  /* 0x000000020e0a7819 */ /* 0x000fe40000010205 */
[----:B------:R-:W-:Y:S02]  /*58a0*/  IADD3.X R5, PT, PT, R18, UR37, RZ, P0, !PT ;  /* 0x0000002512057c10 */ /* 0x000fe400087fe4ff */
[----:B------:R-:W-:Y:S02]  /*58b0*/  IADD3 R12, P0, PT, R12, UR36, RZ ;  /* 0x000000240c0c7c10 */ /* 0x000fe4000ff1e0ff */
[----:B------:R-:W-:Y:S01]  /*58c0*/  SHF.L.U32 R14, R14, 0x2, RZ ;  /* 0x000000020e0e7819 */ /* 0x000fe200000006ff */
[----:B------:R0:W-:Y:S01]  /*58d0*/  STG.E.64 desc[UR6][R4.64], R2 ;  /* 0x0000000204007986 */ /* 0x0001e2000c101b06 */
[----:B------:R-:W-:-:S02]  /*58e0*/  IADD3.X R13, PT, PT, R13, UR37, RZ, P0, !PT ;  /* 0x000000250d0d7c10 */ /* 0x000fc400087fe4ff */
[----:B------:R-:W-:Y:S02]  /*58f0*/  IADD3 R34, P0, PT, R0, R34, RZ ;  /* 0x0000002200227210 */ /* 0x000fe40007f1e0ff */
[----:B------:R-:W-:Y:S02]  /*5900*/  LOP3.LUT R6, R6, 0xfffffff8, RZ, 0xc0, !PT ;  /* 0xfffffff806067812 */ /* 0x000fe400078ec0ff */
[----:B------:R-:W-:Y:S02]  /*5910*/  LEA.HI.X.SX32 R35, R0, R35, 0x1, P0 ;  /* 0x0000002300237211 */ /* 0x000fe400000f0eff */
[----:B------:R-:W-:Y:S02]  /*5920*/  ISETP.GE.U32.AND P0, PT, R34, UR40, PT ;  /* 0x0000002822007c0c */ /* 0x000fe4000bf06070 */
[----:B------:R-:W-:Y:S02]  /*5930*/  LOP3.LUT R14, R14, 0xfffffff8, RZ, 0xc0, !PT ;  /* 0xfffffff80e0e7812 */ /* 0x000fe400078ec0ff */
[----:B------:R-:W-:-:S02]  /*5940*/  ISETP.GE.AND.EX P0, PT, R35, UR41, PT, P0 ;  /* 0x0000002923007c0c */ /* 0x000fc4000bf06300 */
        /* <DEDUP_REMOVED lines=9> */
.L_x_17012:
[----:B------:R-:W-:Y:S05]  /*59e0*/  EXIT ;  /* 0x000000000000794d */ /* 0x000fea0003800000 */
.L_x_17013:
[----:B------:R-:W-:Y:S01]  /*59f0*/  BSSY B1, `(.L_x_17059) ;  /* 0x0000007000017945 */ /* 0x000fe20003800000 */
[----:B------:R-:W-:Y:S01]  /*5a00*/  IMAD.MOV.U32 R12, RZ, RZ, 0x10 ;  /* 0x00000010ff0c7424 */ /* 0x000fe200078e00ff */
[----:B------:R-:W-:Y:S02]  /*5a10*/  MOV R11, 0x1f ;  /* 0x0000001f000b7802 */ /* 0x000fe40000000f00 */
[----:B------:R-:W-:-:S07]  /*5a20*/  MOV R15, 0xffffffff ;  /* 0xffffffff000f7802 */ /* 0x000fce0000000f00 */
[----:B------:R-:W-:Y:S05]  /*5a30*/  WARPSYNC.COLLECTIVE R15, `(.L_x_17060) ;  /* 0x000000000f087348 */ /* 0x000fea0003c00000 */
[----:B------:R0:W1:Y:S02]  /*5a40*/  SHFL.BFLY P6, R14, R13, R12, R11 ;  /* 0x0c00000c0d0e7389 */ /* 0x00006400000c000b */
[----:B01----:R-:W-:Y:S05]  /*5a50*/  ENDCOLLECTIVE ;  /* 0x000000000000791b */ /* 0x003fea0003800000 */
.L_x_17060:
[----:B------:R-:W-:Y:S05]  /*5a60*/  BSYNC B1 ;  /* 0x0000000000017941 */ /* 0x000fea0003800000 */
.L_x_17059:
[----:B------:R-:W-:Y:S01]  /*5a70*/  HFMA2 R12, -RZ, RZ, 0, 4.76837158203125e-07 ;  /* 0x00000008ff0c7431 */ /* 0x000fe200000001ff */
[----:B------:R-:W-:Y:S01]  /*5a80*/  FMNMX R13, R13, R14, !PT ;  /* 0x0000000e0d0d7209 */ /* 0x000fe20007800000 */
[----:B------:R-:W-:Y:S01]  /*5a90*/  IMAD.MOV.U32 R11, RZ, RZ, 0x1f ;  /* 0x0000001fff0b7424 */ /* 0x000fe200078e00ff */
[----:B------:R-:W-:Y:S02]  /*5aa0*/  MOV R15, 0xffffffff ;  /* 0xffffffff000f7802 */ /* 0x000fe40000000f00 */
[----:B------:R-:W-:-:S07]  /*5ab0*/  MOV R38, 0x437c0000 ;  /* 0x437c000000267802 */ /* 0x000fce0000000f00 */
[----:B------:R-:W-:Y:S05]  /*5ac0*/  WARPSYNC.COLLECTIVE R15, `(.L_x_17061) ;  /* 0x000000000f087348 */ /* 0x000fea0003c00000 */
[----:B------:R0:W1:Y:S02]  /*5ad0*/  SHFL.BFLY P6, R14, R13, R12, R11 ;  /* 0x0c00000c0d0e7389 */ /* 0x00006400000c000b */
[----:B01----:R-:W-:Y:S05]  /*5ae0*/  ENDCOLLECTIVE ;  /* 0x000000000000791b */ /* 0x003fea0003800000 */
.L_x_17061:
[----:B------:R-:W-:Y:S01]  /*5af0*/  HFMA2 R12, -RZ, RZ, 0, 2.384185791015625e-07 ;  /* 0x00000004ff0c7431 */ /* 0x000fe200000001ff */
[----:B------:R-:W-:-:S04]  /*5b00*/  FMNMX R0, R13, R14, !PT ;  /* 0x0000000e0d007209 */ /* 0x000fc80007800000 */
[----:B------:R-:W-:-:S07]  /*5b10*/  MOV R13, R0 ;  /* 0x00000000000d7202 */ /* 0x000fce0000000f00 */
[----:B------:R-:W-:Y:S05]  /*5b20*/  WARPSYNC.COLLECTIVE R15, `(.L_x_17062) ;  /* 0x000000000f087348 */ /* 0x000fea0003c00000 */
[----:B------:R0:W1:Y:S02]  /*5b30*/  SHFL.BFLY P6, R14, R13, R12, R11 ;  /* 0x0c00000c0d0e7389 */ /* 0x00006400000c000b */
[----:B01----:R-:W-:Y:S05]  /*5b40*/  ENDCOLLECTIVE ;  /* 0x000000000000791b */ /* 0x003fea0003800000 */
.L_x_17062:
[----:B------:R-:W-:Y:S02]  /*5b50*/  MOV R12, 0x2 ;  /* 0x00000002000c7802 */ /* 0x000fe40000000f00 */
[----:B------:R-:W-:-:S05]  /*5b60*/  FMNMX R2, R0, R14, !PT ;  /* 0x0000000e00027209 */ /* 0x000fca0007800000 */
[----:B------:R-:W-:-:S07]  /*5b70*/  IMAD.MOV.U32 R13, RZ, RZ, R2 ;  /* 0x000000ffff0d7224 */ /* 0x000fce00078e0002 */
[----:B------:R-:W-:Y:S05]  /*5b80*/  WARPSYNC.COLLECTIVE R15, `(.L_x_17063) ;  /* 0x000000000f087348 */ /* 0x000fea0003c00000 */
[----:B------:R0:W1:Y:S02]  /*5b90*/  SHFL.BFLY P6, R14, R13, R12, R11 ;  /* 0x0c00000c0d0e7389 */ /* 0x00006400000c000b */
[----:B01----:R-:W-:Y:S05]  /*5ba0*/  ENDCOLLECTIVE ;  /* 0x000000000000791b */ /* 0x003fea0003800000 */
.L_x_17063:
[----:B------:R-:W-:Y:S01]  /*5bb0*/  HFMA2 R12, -RZ, RZ, 0, 5.9604644775390625e-08 ;  /* 0x00000001ff0c7431 */ /* 0x000fe200000001ff */
[----:B------:R-:W-:-:S04]  /*5bc0*/  FMNMX R3, R2, R14, !PT ;  /* 0x0000000e02037209 */ /* 0x000fc80007800000 */
[----:B------:R-:W-:-:S07]  /*5bd0*/  MOV R13, R3 ;  /* 0x00000003000d7202 */ /* 0x000fce0000000f00 */
[----:B------:R-:W-:Y:S05]  /*5be0*/  WARPSYNC.COLLECTIVE R15, `(.L_x_17064) ;  /* 0x000000000f087348 */ /* 0x000fea0003c00000 */
[----:B------:R0:W1:Y:S02]  /*5bf0*/  SHFL.BFLY P6, R14, R13, R12, R11 ;  /* 0x0c00000c0d0e7389 */ /* 0x00006400000c000b */
[----:B01----:R-:W-:Y:S05]  /*5c00*/  ENDCOLLECTIVE ;  /* 0x000000000000791b */ /* 0x003fea0003800000 */
.L_x_17064:
[----:B------:R-:W-:-:S05]  /*5c10*/  FMNMX R7, R3, R14, !PT ;  /* 0x0000000e03077209 */ /* 0x000fca0007800000 */
[--C-:B------:R-:W-:Y:S01]  /*5c20*/  FADD R6, R19, -R7.reuse ;  /* 0x8000000713067221 */ /* 0x100fe20000000000 */
[----:B------:R-:W-:Y:S02]  /*5c30*/  IMAD.MOV.U32 R19, RZ, RZ, 0x3bbb989d ;  /* 0x3bbb989dff137424 */ /* 0x000fe400078e00ff */
[--C-:B------:R-:W-:Y:S01]  /*5c40*/  FADD R14, R4, -R7.reuse ;  /* 0x80000007040e7221 */ /* 0x100fe20000000000 */
[--C-:B------:R-:W-:Y:S01]  /*5c50*/  FADD R3, R9, -R7.reuse ;  /* 0x8000000709037221 */ /* 0x100fe20000000000 */
        /* <DEDUP_REMOVED lines=174> */
[----:B------:R-:W-:Y:S08]  /*6740*/  MUFU.EX2 R13, R13 ;  /* 0x0000000d000d7308 */ /* 0x000ff00000000800 */
[----:B------:R-:W0:Y:S02]  /*6750*/  MUFU.EX2 R8, R15 ;  /* 0x0000000f00087308 */ /* 0x000e240000000800 */
[----:B0-----:R-:W-:Y:S01]  /*6760*/  FMUL R9, R9, R8 ;  /* 0x0000000809097220 */ /* 0x001fe20000400000 */
[----:B------:R-:W-:Y:S01]  /*6770*/  SHF.L.U32 R8, R11, 0x17, RZ ;  /* 0x000000170b087819 */ /* 0x000fe200000006ff */
[-C--:B------:R-:W-:Y:S01]  /*6780*/  FFMA.SAT R11, R14, R19.reuse, 0.5 ;  /* 0x3f0000000e0b7423 */ /* 0x080fe20000002013 */
[----:B------:R-:W-:-:S03]  /*6790*/  FFMA.SAT R19, R37, R19, 0.5 ;  /* 0x3f00000025137423 */ /* 0x000fc60000002013 */
[-C--:B------:R-:W-:Y:S01]  /*67a0*/  FFMA.RM R11, R11, R38.reuse, 12582913 ;  /* 0x4b4000010b0b7423 */ /* 0x080fe20000004026 */
[----:B------:R-:W-:Y:S01]  /*67b0*/  FFMA.RM R38, R19, R38, 12582913 ;  /* 0x4b40000113267423 */ /* 0x000fe20000004026 */
[----:B------:R-:W-:Y:S02]  /*67c0*/  FMUL R8, R8, R13 ;  /* 0x0000000d08087220 */ /* 0x000fe40000400000 */
[C---:B------:R-:W-:Y:S01]  /*67d0*/  FADD R15, R11.reuse, -12583039 ;  /* 0xcb40007f0b0f7421 */ /* 0x040fe20000000000 */
[----:B------:R-:W-:Y:S02]  /*67e0*/  SHF.L.U32 R11, R11, 0x17, RZ ;  /* 0x000000170b0b7819 */ /* 0x000fe400000006ff */
[----:B------:R-:W-:Y:S01]  /*67f0*/  SHF.L.U32 R18, R38, 0x17, RZ ;  /* 0x0000001726127819 */ /* 0x000fe200000006ff */
[----:B------:R-:W-:-:S04]  /*6800*/  FFMA R15, R14, 1.4426950216293334961, -R15 ;  /* 0x3fb8aa3b0e0f7823 */ /* 0x000fc8000000080f */
[----:B------:R-:W-:-:S04]  /*6810*/  FFMA R15, R14, 1.925963033500011079e-08, R15 ;  /* 0x32a570600e0f7823 */ /* 0x000fc8000000000f */
[----:B------:R0:W1:Y:S02]  /*6820*/  MUFU.EX2 R12, R15 ;  /* 0x0000000f000c7308 */ /* 0x0000640000000800 */
[----:B0-----:R-:W-:Y:S01]  /*6830*/  MOV R15, 0xffffffff ;  /* 0xffffffff000f7802 */ /* 0x001fe20000000f00 */
[----:B-1----:R-:W-:Y:S01]  /*6840*/  FMUL R19, R11, R12 ;  /* 0x0000000c0b137220 */ /* 0x002fe20000400000 */
[----:B------:R-:W-:Y:S01]  /*6850*/  FADD R12, R38, -12583039 ;  /* 0xcb40007f260c7421 */ /* 0x000fe20000000000 */
[----:B------:R-:W-:-:S03]  /*6860*/  FADD R11, RZ, R27 ;  /* 0x0000001bff0b7221 */ /* 0x000fc60000000000 */
        /* <DEDUP_REMOVED lines=30> */
.L_x_17065:
[----:B------:R-:W-:Y:S02]  /*6a50*/  IMAD.MOV.U32 R12, RZ, RZ, 0x8 ;  /* 0x00000008ff0c7424 */ /* 0x000fe400078e00ff */
[----:B------:R-:W-:-:S05]  /*6a60*/  FADD R30, R13, R14 ;  /* 0x0000000e0d1e7221 */ /* 0x000fca0000000000 */
[----:B------:R-:W-:-:S07]  /*6a70*/  MOV R13, R30 ;  /* 0x0000001e000d7202 */ /* 0x000fce0000000f00 */
[----:B------:R-:W-:Y:S05]  /*6a80*/  WARPSYNC.COLLECTIVE R15, `(.L_x_17066) ;  /* 0x000000000f087348 */ /* 0x000fea0003c00000 */
[----:B------:R0:W1:Y:S02]  /*6a90*/  SHFL.BFLY P6, R14, R13, R12, R11 ;  /* 0x0c00000c0d0e7389 */ /* 0x00006400000c000b */
[----:B01----:R-:W-:Y:S05]  /*6aa0*/  ENDCOLLECTIVE ;  /* 0x000000000000791b */ /* 0x003fea0003800000 */
.L_x_17066:
[----:B------:R-:W-:Y:S02]  /*6ab0*/  HFMA2 R12, -RZ, RZ, 0, 2.384185791015625e-07 ;  /* 0x00000004ff0c7431 */ /* 0x000fe400000001ff */
[----:B------:R-:W-:-:S05]  /*6ac0*/  FADD R31, R30, R14 ;  /* 0x0000000e1e1f7221 */ /* 0x000fca0000000000 */
[----:B------:R-:W-:-:S07]  /*6ad0*/  MOV R13, R31 ;  /* 0x0000001f000d7202 */ /* 0x000fce0000000f00 */
[----:B------:R-:W-:Y:S05]  /*6ae0*/  WARPSYNC.COLLECTIVE R15, `(.L_x_17067) ;  /* 0x000000000f087348 */ /* 0x000fea0003c00000 */
[----:B------:R0:W1:Y:S02]  /*6af0*/  SHFL.BFLY P6, R14, R13, R12, R11 ;  /* 0x0c00000c0d0e7389 */ /* 0x00006400000c000b */
[----:B01----:R-:W-:Y:S05]  /*6b00*/  ENDCOLLECTIVE ;  /* 0x000000000000791b */ /* 0x003fea0003800000 */
.L_x_17067:
[----:B------:R-:W-:Y:S02]  /*6b10*/  IMAD.MOV.U32 R12, RZ, RZ, 0x2 ;  /* 0x00000002ff0c7424 */ /* 0x000fe400078e00ff */
[----:B------:R-:W-:-:S05]  /*6b20*/  FADD R32, R31, R14 ;  /* 0x0000000e1f207221 */ /* 0x000fca0000000000 */
[----:B------:R-:W-:-:S07]  /*6b30*/  MOV R13, R32 ;  /* 0x00000020000d7202 */ /* 0x000fce0000000f00 */
[----:B------:R-:W-:Y:S05]  /*6b40*/  WARPSYNC.COLLECTIVE R15, `(.L_x_17068) ;  /* 0x000000000f087348 */ /* 0x000fea0003c00000 */
[----:B------:R0:W1:Y:S02]  /*6b50*/  SHFL.BFLY P6, R14, R13, R12, R11 ;  /* 0x0c00000c0d0e7389 */ /* 0x00006400000c000b */
[----:B01----:R-:W-:Y:S05]  /*6b60*/  ENDCOLLECTIVE ;  /* 0x000000000000791b */ /* 0x003fea0003800000 */
.L_x_17068:
[----:B------:R-:W-:Y:S02]  /*6b70*/  HFMA2 R12, -RZ, RZ, 0, 5.9604644775390625e-08 ;  /* 0x00000001ff0c7431 */ /* 0x000fe400000001ff */
[----:B------:R-:W-:-:S05]  /*6b80*/  FADD R33, R32, R14 ;  /* 0x0000000e20217221 */ /* 0x000fca0000000000 */
[----:B------:R-:W-:-:S07]  /*6b90*/  MOV R13, R33 ;  /* 0x00000021000d7202 */ /* 0x000fce0000000f00 */
[----:B------:R-:W-:Y:S05]  /*6ba0*/  WARPSYNC.COLLECTIVE R15, `(.L_x_17069) ;  /* 0x000000000f087348 */ /* 0x000fea0003c00000 */
[----:B------:R0:W1:Y:S02]  /*6bb0*/  SHFL.BFLY P6, R14, R13, R12, R11 ;  /* 0x0c00000c0d0e7389 */ /* 0x00006400000c000b */
[----:B01----:R-:W-:Y:S05]  /*6bc0*/  ENDCOLLECTIVE ;  /* 0x000000000000791b */ /* 0x003fea0003800000 */
.L_x_17069:
[----:B------:R-:W-:Y:S05]  /*6bd0*/  BRA `(.L_x_17070) ;  /* 0xffffffd0003c7947 */ /* 0x000fea000383ffff */
        .weak           $__internal_265_$__cuda_sm3x_div_rn_noftz_f32_slowpath
        .type           $__internal_265_$__cuda_sm3x_div_rn_noftz_f32_slowpath,@function
        .size           $__internal_265_$__cuda_sm3x_div_rn_noftz_f32_slowpath,(.L_x_37642 - $__internal_265_$__cuda_sm3x_div_rn_noftz_f32_slowpath)
$__internal_265_$__cuda_sm3x_div_rn_noftz_f32_slowpath:
        /* <DEDUP_REMOVED lines=34> */
.L_x_17072:
[----:B------:R-:W-:Y:S01]  /*6e00*/  LEA R11, R13, 0xc0800000, 0x17 ;  /* 0xc08000000d0b7811 */ /* 0x000fe200078eb8ff */
[----:B------:R-:W-:Y:S01]  /*6e10*/  BSSY.RECONVERGENT B2, `(.L_x_17077) ;  /* 0x0000036000027945 */ /* 0x000fe20003800200 */
[----:B------:R-:W-:Y:S02]  /*6e20*/  IADD3 R42, PT, PT, R42, -0x7f, RZ ;  /* 0xffffff812a2a7810 */ /* 0x000fe40007ffe0ff */
        /* <DEDUP_REMOVED lines=48> */
.L_x_17079:
[----:B------:R-:W-:-:S04]  /*7130*/  LOP3.LUT R11, R11, 0x80000000, RZ, 0xc0, !PT ;  /* 0x800000000b0b7812 */ /* 0x000fc800078ec0ff */
[----:B------:R-:W-:Y:S01]  /*7140*/  LOP3.LUT R11, R11, 0x7f800000, RZ, 0xfc, !PT ;  /* 0x7f8000000b0b7812 */ /* 0x000fe200078efcff */
[----:B------:R-:W-:Y:S06]  /*7150*/  BRA `(.L_x_17080) ;  /* 0x0000000000047947 */ /* 0x000fec0003800000 */
.L_x_17078:
[----:B------:R-:W-:-:S07]  /*7160*/  LEA R11, R38, R11, 0x17 ;  /* 0x0000000b260b7211 */ /* 0x000fce00078eb8ff */
.L_x_17080:
[----:B------:R-:W-:Y:S05]  /*7170*/  BSYNC.RECONVERGENT B2 ;  /* 0x0000000000027941 */ /* 0x000fea0003800200 */
.L_x_17077:
[----:B------:R-:W-:Y:S05]  /*7180*/  BRA `(.L_x_17081) ;  /* 0x0000000000207947 */ /* 0x000fea0003800000 */
.L_x_17076:
[----:B------:R-:W-:-:S04]  /*7190*/  LOP3.LUT R11, R12, 0x80000000, R27, 0x48, !PT ;  /* 0x800000000c0b7812 */ /* 0x000fc800078e481b */
[----:B------:R-:W-:Y:S01]  /*71a0*/  LOP3.LUT R11, R11, 0x7f800000, RZ, 0xfc, !PT ;  /* 0x7f8000000b0b7812 */ /* 0x000fe200078efcff */
[----:B------:R-:W-:Y:S06]  /*71b0*/  BRA `(.L_x_17081) ;  /* 0x0000000000147947 */ /* 0x000fec0003800000 */
.L_x_17075:
[----:B------:R-:W-:Y:S01]  /*71c0*/  LOP3.LUT R11, R12, 0x80000000, R27, 0x48, !PT ;  /* 0x800000000c0b7812 */ /* 0x000fe200078e481b */
[----:B------:R-:W-:Y:S06]  /*71d0*/  BRA `(.L_x_17081) ;  /* 0x00000000000c7947 */ /* 0x000fec0003800000 */
.L_x_17074:
[----:B------:R-:W0:Y:S01]  /*71e0*/  MUFU.RSQ R11, -QNAN ;  /* 0xffc00000000b7908 */ /* 0x000e220000001400 */
[----:B------:R-:W-:Y:S05]  /*71f0*/  BRA `(.L_x_17081) ;  /* 0x0000000000047947 */ /* 0x000fea0003800000 */
.L_x_17073:
[----:B------:R-:W-:-:S07]  /*7200*/  FADD.FTZ R11, R27, R12 ;  /* 0x0000000c1b0b7221 */ /* 0x000fce0000010000 */
.L_x_17081:
[----:B------:R-:W-:Y:S05]  /*7210*/  BSYNC.RECONVERGENT B1 ;  /* 0x0000000000017941 */ /* 0x000fea0003800200 */
.L_x_17071:
[----:B------:R-:W-:Y:S01]  /*7220*/  HFMA2 R13, -RZ, RZ, 0, 0 ;  /* 0x00000000ff0d7431 */ /* 0x000fe200000001ff */
[----:B------:R-:W-:-:S04]  /*7230*/  MOV R12, R36 ;  /* 0x00000024000c7202 */ /* 0x000fc80000000f00 */
[----:B0-----:R-:W-:Y:S05]  /*7240*/  RET.REL.NODEC R12 `(_Z15SoftmaxWarpImplI22BroadcastScaleMaskLoadIffbLm3EiE11DirectStoreIffEfLi2ELi22ELi32ELi1ELb0EL9Algorithm0EEvT_T0_ll) ;  /* 0xffffff8c0c6c7950 */ /* 0x001fea0003c3ffff */
.L_x_17082:
        /* <DEDUP_REMOVED lines=11> */
.L_x_37642:


//--------------------- .text._Z15SoftmaxWarpImplI22BroadcastScaleMaskLoadIffbLm3EiE11DirectStoreIffEfLi2ELi20ELi32ELi1ELb1EL9Algorithm0EEvT_T0_ll --------------------------
	.section	.text._Z15SoftmaxWarpImplI22BroadcastScaleMaskLoadIffbLm3EiE11DirectStoreIffEfLi2ELi20ELi32ELi1ELb1EL9Algorithm0EEvT_T0_ll,"ax",@progbits
	.align	128
        .global         _Z15SoftmaxWarpImplI22BroadcastScaleMaskLoadIffbLm3EiE11DirectStoreIffEfLi2ELi20ELi32ELi1ELb1EL9Algorithm0EEvT_T0_ll
        .type           _Z15SoftmaxWarpImplI22BroadcastScaleMaskLoadIffbLm3EiE11DirectStoreIffEfLi2ELi20ELi32ELi1ELb1EL9Algorithm0EEvT_T0_ll,@function
        .size           _Z15SoftmaxWarpImplI22BroadcastScaleMaskLoadIffbLm3EiE11DirectStoreIffEfLi2ELi20ELi32ELi1ELb1EL9Algorithm0EEvT_T0_ll,(.L_x_37643 - _Z15SoftmaxWarpImplI22BroadcastScaleMaskLoadIffbLm3EiE11DirectStoreIffEfLi2ELi20ELi32ELi1ELb1EL9Algorithm0EEvT_T0_ll)
        .other          _Z15SoftmaxWarpImplI22BroadcastScaleMaskLoadIffbLm3EiE11DirectStoreIffEfLi2ELi20ELi32ELi1ELb1EL9Algorithm0EEvT_T0_ll,@"STO_CUDA_ENTRY STV_DEFAULT"
_Z15SoftmaxWarpImplI22BroadcastScaleMaskLoadIffbLm3EiE11DirectStoreIffEfLi2ELi20ELi32ELi1ELb1EL9Algorithm0EEvT_T0_ll:
.text._Z15SoftmaxWarpImplI22BroadcastScaleMaskLoadIffbLm3EiE11DirectStoreIffEfLi2ELi20ELi32ELi1ELb1EL9Algorithm0EEvT_T0_ll:
        /* <DEDUP_REMOVED lines=27> */
.L_x_17083:
        /* <DEDUP_REMOVED lines=22> */
.L_x_17166:
        /* <DEDUP_REMOVED lines=108> */
.L_x_17086:
[----:B------:R-:W-:Y:S05]  /*09d0*/  BSYNC.RECONVERGENT B1 ;  /* 0x0000000000017941 */ /* 0x000fea0003800200 */
.L_x_17085:
        /* <DEDUP_REMOVED lines=40> */
[----:B------:R-:W-:Y:S02]  /*0c60*/  IMAD.MOV.U32 R10, RZ, RZ, R4 ;  /* 0x000000ffff0a7224 */ /* 0x000fe400078e0004 */
[----:B------:R-:W-:-:S03]  /*0c70*/  IMAD.MOV.U32 R4, RZ, RZ, RZ ;  /* 0x000000ffff047224 */ /* 0x000fc600078e00ff */
[----:B------:R-:W-:-:S05]  /*0c80*/  @!P6 IADD3 R10, PT, PT, -R10, RZ, RZ ;  /* 0x000000ff0a0ae210 */ /* 0x000fca0007ffe1ff */
[----:B------:R-:W-:-:S04]  /*0c90*/  @!P4 LOP3.LUT R10, RZ, R11, RZ, 0x33, !PT ;  /* 0x0000000bff0ac212 */ /* 0x000fc800078e33ff */
[----:B------:R-:W-:Y:S01]  /*0ca0*/  IADD3 R9, PT, PT, -R10, RZ, RZ ;  /* 0x000000ff0a097210 */ /* 0x000fe20007ffe1ff */
[----:B0-----:R-:W-:-:S04]  /*0cb0*/  IMAD.MOV R15, RZ, RZ, -R5 ;  /* 0x000000ffff0f7224 */ /* 0x001fc800078e0a05 */
        /* <DEDUP_REMOVED lines=58> */
.L_x_17088:
[----:B------:R-:W-:Y:S05]  /*1060*/  BSYNC.RECONVERGENT B1 ;  /* 0x0000000000017941 */ /* 0x000fea0003800200 */
.L_x_17087:
[----:B------:R-:W-:Y:S01]  /*1070*/  BSSY.RECONVERGENT B1, `(.L_x_17089) ;  /* 0x0000066000017945 */ /* 0x000fe20003800200 */
[----:B------:R-:W-:Y:S01]  /*1080*/  ISETP.GE.U32.AND P4, PT, R39, R2, PT ;  /* 0x000000022700720c */ /* 0x000fe20003f86070 */
[----:B------:R-:W-:Y:S01]  /*1090*/  IMAD.MOV.U32 R4, RZ, RZ, -0x800000 ;  /* 0xff800000ff047424 */ /* 0x000fe200078e00ff */
[----:B------:R-:W-:Y:S01]  /*10a0*/  MOV R23, 0xff800000 ;  /* 0xff80000000177802 */ /* 0x000fe20000000f00 */
[----:B------:R-:W-:Y:S10]  /*10b0*/  @P2 BRA `(.L_x_17090) ;  /* 0x0000000400842947 */ /* 0x000ff40003800000 */
        /* <DEDUP_REMOVED lines=57> */
[----:B------:R-:W-:Y:S02]  /*1450*/  MOV R6, R4 ;  /* 0x0000000400067202 */ /* 0x000fe40000000f00 */
[----:B------:R-:W3:Y:S03]  /*1460*/  LDC.64 R4, c[0x0][0x388] ;  /* 0x0000e200ff047b82 */ /* 0x000ee60000000a00 */
        /* <DEDUP_REMOVED lines=38> */
.L_x_17090:
[----:B------:R-:W-:Y:S05]  /*16d0*/  BSYNC.RECONVERGENT B1 ;  /* 0x0000000000017941 */ /* 0x000fea0003800200 */
.L_x_17089:
        /* <DEDUP_REMOVED lines=36> */
[----:B------:R-:W0:Y:S02]  /*1920*/  LDC.64 R14, c[0x0][0x398] ;  /* 0x0000e600ff0e7b82 */ /* 0x000e240000000a00 */
        /* <DEDUP_REMOVED lines=36> */
[----:B------:R-:W-:-:S02]  /*1b70*/  ISETP.NE.AND.EX P0, PT, R9, RZ, PT, P0 ;  /* 0x000000ff0900720c */ /* 0x000fc40003f05300 */
        /* <DEDUP_REMOVED lines=27> */
.L_x_17092:
[----:B------:R-:W-:Y:S05]  /*1d30*/  BSYNC.RECONVERGENT B1 ;  /* 0x0000000000017941 */ /* 0x000fea0003800200 */
.L_x_17091:
        /* <DEDUP_REMOVED lines=102> */
.L_x_17094:
[----:B------:R-:W-:Y:S05]  /*23a0*/  BSYNC.RECONVERGENT B1 ;  /* 0x0000000000017941 */ /* 0x000fea0003800200 */
.L_x_17093:
        /* <DEDUP_REMOVED lines=109> */
.L_x_17096:
[----:B------:R-:W-:Y:S05]  /*2a80*/  BSYNC.RECONVERGENT B1 ;  /* 0x0000000000017941 */ /* 0x000fea0003800200 */
.L_x_17095:
        /* <DEDUP_REMOVED lines=61> */
[----:B0-----:R-:W-:-:S03]  /*2e60*/  ISETP.NE.U32.AND P5, PT, R10, 0x1, PT ;  /* 0x000000010a00780c */ /* 0x001fc60003fa5070 */
[----:B------:R-:W-:Y:S01]  /*2e70*/  IMAD.MOV.U32 R9, RZ, RZ, R2 ;  /* 0x000000ffff097224 */ /* 0x000fe200078e0002 */
[----:B------:R-:W-:-:S04]  /*2e80*/  ISETP.NE.AND.EX P5, PT, R11, RZ, PT, P5 ;  /* 0x000000ff0b00720c */ /* 0x000fc80003fa5350 */
[----:B------:R-:W-:Y:S02]  /*2e90*/  @!P6 IADD3 R9, PT, PT, -R9, RZ, RZ ;  /* 0x000000ff0909e210 */ /* 0x000fe40007ffe1ff */
[----:B------:R-:W-:Y:S02]  /*2ea0*/  @!P4 LOP3.LUT R9, RZ, R8, RZ, 0x33, !PT ;  /* 0x00000008ff09c212 */ /* 0x000fe400078e33ff */
[----:B-1----:R-:W-:Y:S02]  /*2eb0*/  ISETP.NE.U32.AND P4, PT, R14, 0x1, PT ;  /* 0x000000010e00780c */ /* 0x002fe40003f85070 */
        /* <DEDUP_REMOVED lines=34> */
.L_x_17098:
[----:B------:R-:W-:Y:S05]  /*30e0*/  BSYNC.RECONVERGENT B1 ;  /* 0x0000000000017941 */ /* 0x000fea0003800200 */
.L_x_17097:
        /* <DEDUP_REMOVED lines=36> */
[----:B------:R-:W-:Y:S02]  /*3330*/  MOV R18, R2 ;  /* 0x0000000200127202 */ /* 0x000fe40000000f00 */
[----:B0-----:R-:W-:-:S03]  /*3340*/  IADD3 R2, PT, PT, RZ, -R3, RZ ;  /* 0x80000003ff027210 */ /* 0x001fc60007ffe0ff */
[----:B------:R-:W-:Y:S01]  /*3350*/  @!P5 IMAD.MOV R18, RZ, RZ, -R18 ;  /* 0x000000ffff12d224 */ /* 0x000fe200078e0a12 */
[----:B------:R-:W-:Y:S01]  /*3360*/  @!P4 LOP3.LUT R18, RZ, R15, RZ, 0x33, !PT ;  /* 0x0000000fff12c212 */ /* 0x000fe200078e33ff */
[----:B------:R-:W-:Y:S02]  /*3370*/  IMAD R53, R2, R31, RZ ;  /* 0x0000001f02357224 */ /* 0x000fe400078e02ff */
[----:B------:R-:W-:Y:S02]  /*3380*/  HFMA2 R2, -RZ, RZ, 0, 0 ;  /* 0x00000000ff027431 */ /* 0x000fe400000001ff */
[----:B------:R-:W-:-:S04]  /*3390*/  IMAD.MOV R9, RZ, RZ, -R18 ;  /* 0x000000ffff097224 */ /* 0x000fc800078e0a12 */
[----:B------:R-:W-:Y:S02]  /*33a0*/  IMAD R30, R15, R9, R0 ;  /* 0x000000090f1e7224 */ /* 0x000fe400078e0200 */
[----:B------:R-:W0:Y:S01]  /*33b0*/  LDC.64 R14, c[0x0][0x3a0] ;  /* 0x0000e800ff0e7b82 */ /* 0x000e220000000a00 */
[----:B------:R-:W-:Y:S02]  /*33c0*/  IMAD.HI.U32 R53, R3, R53, R2 ;  /* 0x0000003503357227 */ /* 0x000fe400078e0002 */
[----:B------:R-:W-:-:S05]  /*33d0*/  IABS R8, R30 ;  /* 0x0000001e00087213 */ /* 0x000fca0000000000 */
[----:B------:R-:W-:-:S04]  /*33e0*/  IMAD.HI.U32 R12, R53, R8, RZ ;  /* 0x00000008350c7227 */ /* 0x000fc800078e00ff */
[----:B------:R-:W-:-:S04]  /*33f0*/  IMAD.MOV R3, RZ, RZ, -R12 ;  /* 0x000000ffff037224 */ /* 0x000fc800078e0a0c */
        /* <DEDUP_REMOVED lines=8> */
[----:B------:R-:W-:-:S02]  /*3480*/  ISETP.GE.AND P5, PT, R8, RZ, PT ;  /* 0x000000ff0800720c */ /* 0x000fc40003fa6270 */
[----:B------:R-:W2:Y:S05]  /*3490*/  LDC.64 R8, c[0x0][0x398] ;  /* 0x0000e600ff087b82 */ /* 0x000eaa0000000a00 */
[----:B------:R-:W-:Y:S01]  /*34a0*/  @P2 VIADD R12, R12, 0x1 ;  /* 0x000000010c0c2836 */ /* 0x000fe20000000000 */
[----:B-1----:R-:W-:-:S04]  /*34b0*/  ISETP.NE.U32.AND P2, PT, R2, 0x1, PT ;  /* 0x000000010200780c */ /* 0x002fc80003f45070 */
[----:B------:R-:W-:Y:S02]  /*34c0*/  ISETP.NE.AND.EX P2, PT, R3, RZ, PT, P2 ;  /* 0x000000ff0300720c */ /* 0x000fe40003f45320 */
[----:B------:R-:W-:Y:S02]  /*34d0*/  @!P5 IADD3 R12, PT, PT, -R12, RZ, RZ ;  /* 0x000000ff0c0cd210 */ /* 0x000fe40007ffe1ff */
[----:B------:R-:W-:Y:S02]  /*34e0*/  @!P4 LOP3.LUT R12, RZ, R11, RZ, 0x33, !PT ;  /* 0x0000000bff0cc212 */ /* 0x000fe400078e33ff */
[----:B0-----:R-:W-:Y:S02]  /*34f0*/  ISETP.NE.U32.AND P4, PT, R14, 0x1, PT ;  /* 0x000000010e00780c */ /* 0x001fe40003f85070 */
[----:B------:R-:W-:Y:S02]  /*3500*/  IADD3 R2, PT, PT, -R12, RZ, RZ ;  /* 0x000000ff0c027210 */ /* 0x000fe40007ffe1ff */
[----:B------:R-:W-:-:S03]  /*3510*/  ISETP.NE.AND.EX P4, PT, R15, RZ, PT, P4 ;  /* 0x000000ff0f00720c */ /* 0x000fc60003f85340 */
[----:B------:R-:W-:Y:S01]  /*3520*/  IMAD R11, R11, R2, R30 ;  /* 0x000000020b0b7224 */ /* 0x000fe200078e021e */
[----:B--2---:R-:W-:Y:S01]  /*3530*/  ISETP.NE.U32.AND P5, PT, R8, 0x1, PT ;  /* 0x000000010800780c */ /* 0x004fe20003fa5070 */
[----:B------:R-:W0:Y:S01]  /*3540*/  LDC.64 R2, c[0x0][0x388] ;  /* 0x0000e200ff027b82 */ /* 0x000e220000000a00 */
[----:B------:R-:W-:Y:S02]  /*3550*/  SEL R8, R18, RZ, P2 ;  /* 0x000000ff12087207 */ /* 0x000fe40001000000 */
[----:B------:R-:W-:Y:S02]  /*3560*/  ISETP.NE.AND.EX P5, PT, R9, RZ, PT, P5 ;  /* 0x000000ff0900720c */ /* 0x000fe40003fa5350 */
[----:B------:R-:W-:Y:S01]  /*3570*/  SEL R11, R11, RZ, P4 ;  /* 0x000000ff0b0b7207 */ /* 0x000fe20002000000 */
        /* <DEDUP_REMOVED lines=26> */
.L_x_17100:
[----:B------:R-:W-:Y:S05]  /*3720*/  BSYNC.RECONVERGENT B1 ;  /* 0x0000000000017941 */ /* 0x000fea0003800200 */
.L_x_17099:
[----:B------:R-:W-:Y:S01]  /*3730*/  BSSY.RECONVERGENT B1, `(.L_x_17101) ;  /* 0x0000062000017945 */ /* 0x000fe20003800200 */
[----:B------:R-:W-:Y:S02]  /*3740*/  MOV R53, 0xff800000 ;  /* 0xff80000000357802 */ /* 0x000fe40000000f00 */
        /* <DEDUP_REMOVED lines=29> */
[----:B------:R-:W-:-:S11]  /*3920*/  ISETP.NE.AND P2, PT, R31, RZ, PT ;  /* 0x000000ff1f00720c */ /* 0x000fd60003f45270 */
        /* <DEDUP_REMOVED lines=24> */
[----:B------:R-:W-:-:S06]  /*3ab0*/  @P0 IADD3 R11, PT, PT, R11, 0x1, RZ ;  /* 0x000000010b0b0810 */ /* 0x000fcc0007ffe0ff */
        /* <DEDUP_REMOVED lines=9> */
[----:B------:R-:W-:Y:S02]  /*3b50*/  IMAD R12, R12, UR40, RZ ;  /* 0x000000280c0c7c24 */ /* 0x000fe4000f8e02ff */
[----:B------:R-:W2:Y:S01]  /*3b60*/  LDC.64 R2, c[0x0][0x388] ;  /* 0x0000e200ff027b82 */ /* 0x000ea20000000a00 */
[----:B-1----:R-:W-:-:S04]  /*3b70*/  ISETP.NE.U32.AND P2, PT, R14, 0x1, PT ;  /* 0x000000010e00780c */ /* 0x002fc80003f45070 */
[----:B------:R-:W-:Y:S02]  /*3b80*/  ISETP.NE.AND.EX P2, PT, R15, RZ, PT, P2 ;  /* 0x000000ff0f00720c */ /* 0x000fe40003f45320 */
[----:B0-----:R-:W-:Y:S02]  /*3b90*/  ISETP.NE.U32.AND P0, PT, R30, 0x1, PT ;  /* 0x000000011e00780c */ /* 0x001fe40003f05070 */
        /* <DEDUP_REMOVED lines=27> */
.L_x_17102:
[----:B------:R-:W-:Y:S05]  /*3d50*/  BSYNC.RECONVERGENT B1 ;  /* 0x0000000000017941 */ /* 0x000fea0003800200 */
.L_x_17101:
        /* <DEDUP_REMOVED lines=28> */
[----:B------:R-:W-:Y:S02]  /*3f20*/  ISETP.GE.U32.AND P0, PT, R2, R15, PT ;  /* 0x0000000f0200720c */ /* 0x000fe40003f06070 */
[----:B------:R-:W-:Y:S02]  /*3f30*/  ISETP.NE.AND P2, PT, R31, RZ, PT ;  /* 0x000000ff1f00720c */ /* 0x000fe40003f45270 */
[----:B0-----:R-:W-:-:S09]  /*3f40*/  IADD3 R2, PT, PT, RZ, -R3, RZ ;  /* 0x80000003ff027210 */ /* 0x001fd20007ffe0ff */
[----:B------:R-:W-:Y:S01]  /*3f50*/  @P0 IADD3 R11, PT, PT, R11, 0x1, RZ ;  /* 0x000000010b0b0810 */ /* 0x000fe20007ffe0ff */
[----:B------:R-:W-:Y:S02]  /*3f60*/  IMAD R15, R2, R53, RZ ;  /* 0x00000035020f7224 */ /* 0x000fe400078e02ff */
[----:B------:R-:W-:Y:S02]  /*3f70*/  IMAD.MOV.U32 R2, RZ, RZ, RZ ;  /* 0x000000ffff027224 */ /* 0x000fe400078e00ff */
        /* <DEDUP_REMOVED lines=18> */
[----:B------:R-:W-:-:S02]  /*40a0*/  ISETP.GE.AND P3, PT, R2, RZ, PT ;  /* 0x000000ff0200720c */ /* 0x000fc40003f66270 */
[----:B------:R-:W0:Y:S05]  /*40b0*/  LDC.64 R2, c[0x0][0x390] ;  /* 0x0000e400ff027b82 */ /* 0x000e2a0000000a00 */
[----:B------:R-:W-:-:S06]  /*40c0*/  @P0 VIADD R11, R11, 0x1 ;  /* 0x000000010b0b0836 */ /* 0x000fcc0000000000 */
[----:B------:R-:W-:Y:S02]  /*40d0*/  @!P3 IADD3 R11, PT, PT, -R11, RZ, RZ ;  /* 0x000000ff0b0bb210 */ /* 0x000fe40007ffe1ff */
        /* <DEDUP_REMOVED lines=40> */
.L_x_17104:
[----:B------:R-:W-:Y:S05]  /*4360*/  BSYNC.RECONVERGENT B1 ;  /* 0x0000000000017941 */ /* 0x000fea0003800200 */
.L_x_17103:
        /* <DEDUP_REMOVED lines=23> */
[----:B------:R-:W-:Y:S01]  /*44e0*/  FFMA.RM R13, R5, R12, 12582913 ;  /* 0x4b400001050d7423 */ /* 0x000fe2000000400c */
[C---:B------:R-:W-:Y:S01]  /*44f0*/  FADD R22, -R48.reuse, R4 ;  /* 0x0000000430167221 */ /* 0x040fe20000000100 */
[----:B------:R-:W-:Y:S01]  /*4500*/  FADD R14, -R48, R19 ;  /* 0x00000013300e7221 */ /* 0x000fe20000000100 */
[----:B------:R-:W-:Y:S01]  /*4510*/  FADD R3, R9, -12583039 ;  /* 0xcb40007f09037421 */ /* 0x000fe20000000000 */
[----:B------:R-:W-:Y:S01]  /*4520*/  FADD R5, R13, -12583039 ;  /* 0xcb40007f0d057421 */ /* 0x000fe20000000000 */
[----:B------:R-:W-:Y:S01]  /*4530*/  FFMA.SAT R19, R22, R11, 0.5 ;  /* 0x3f00000016137423 */ /* 0x000fe2000000200b */
[----:B------:R-:W-:Y:S01]  /*4540*/  FADD R42, -R48, R23 ;  /* 0x00000017302a7221 */ /* 0x000fe20000000100 */
[----:B------:R-:W-:Y:S01]  /*4550*/  FFMA R3, R50, 1.4426950216293334961, -R3 ;  /* 0x3fb8aa3b32037823 */ /* 0x000fe20000000803 */
[----:B------:R-:W-:Y:S01]  /*4560*/  FFMA R5, R52, 1.4426950216293334961, -R5 ;  /* 0x3fb8aa3b34057823 */ /* 0x000fe20000000805 */
[----:B------:R-:W-:-:S02]  /*4570*/  IMAD.SHL.U32 R23, R9, 0x800000, RZ ;  /* 0x0080000009177824 */ /* 0x000fc400078e00ff */
[-C--:B------:R-:W-:Y:S01]  /*4580*/  FFMA.RM R9, R19, R12.reuse, 12582913 ;  /* 0x4b40000113097423 */ /* 0x080fe2000000400c */
[----:B------:R-:W-:Y:S01]  /*4590*/  FFMA R50, R50, 1.925963033500011079e-08, R3 ;  /* 0x32a5706032327823 */ /* 0x000fe20000000003 */
[----:B------:R-:W-:Y:S01]  /*45a0*/  FFMA R52, R52, 1.925963033500011079e-08, R5 ;  /* 0x32a5706034347823 */ /* 0x000fe20000000005 */
[----:B------:R-:W-:Y:S01]  /*45b0*/  FFMA.SAT R3, R44, R11, 0.5 ;  /* 0x3f0000002c037423 */ /* 0x000fe2000000200b */
[----:B------:R-:W-:Y:S01]  /*45c0*/  FADD R19, R9, -12583039 ;  /* 0xcb40007f09137421 */ /* 0x000fe20000000000 */
[----:B------:R-:W-:Y:S01]  /*45d0*/  SHF.L.U32 R13, R13, 0x17, RZ ;  /* 0x000000170d0d7819 */ /* 0x000fe200000006ff */
[----:B------:R-:W-:Y:S01]  /*45e0*/  FADD R36, -R48, R20 ;  /* 0x0000001430247221 */ /* 0x000fe20000000100 */
[----:B------:R-:W-:Y:S01]  /*45f0*/  FFMA.RM R3, R3, R12, 12582913 ;  /* 0x4b40000103037423 */ /* 0x000fe2000000400c */
[----:B------:R-:W0:Y:S01]  /*4600*/  MUFU.EX2 R52, R52 ;  /* 0x0000003400347308 */ /* 0x000e220000000800 */
[----:B------:R-:W-:Y:S01]  /*4610*/  FFMA R19, R22, 1.4426950216293334961, -R19 ;  /* 0x3fb8aa3b16137823 */ /* 0x000fe20000000813 */
[----:B------:R-:W-:Y:S01]  /*4620*/  FADD R46, -R48, R25 ;  /* 0x00000019302e7221 */ /* 0x000fe20000000100 */
[C---:B------:R-:W-:Y:S01]  /*4630*/  FADD R15, R3.reuse, -12583039 ;  /* 0xcb40007f030f7421 */ /* 0x040fe20000000000 */
[----:B------:R-:W-:-:S02]  /*4640*/  IMAD.SHL.U32 R3, R3, 0x800000, RZ ;  /* 0x0080000003037824 */ /* 0x000fc400078e00ff */
        /* <DEDUP_REMOVED lines=13> */
[-C--:B------:R-:W-:Y:S01]  /*4720*/  FFMA.SAT R13, R40, R11.reuse, 0.5 ;  /* 0x3f000000280d7423 */ /* 0x080fe2000000200b */
[----:B------:R-:W-:Y:S01]  /*4730*/  FFMA R5, R46, 1.4426950216293334961, -R5 ;  /* 0x3fb8aa3b2e057823 */ /* 0x000fe20000000805 */
[----:B------:R-:W-:Y:S01]  /*4740*/  SHF.L.U32 R9, R9, 0x17, RZ ;  /* 0x0000001709097819 */ /* 0x000fe200000006ff */
        /* <DEDUP_REMOVED lines=25> */
[----:B------:R-:W-:Y:S01]  /*48e0*/  SHF.L.U32 R7, R7, 0x17, RZ ;  /* 0x0000001707077819 */ /* 0x000fe200000006ff */
[----:B------:R-:W-:-:S02]  /*48f0*/  FFMA R19, R38, 1.4426950216293334961, -R19 ;  /* 0x3fb8aa3b26137823 */ /* 0x000fc40000000813 */
[----:B------:R-:W-:Y:S01]  /*4900*/  FFMA R29, R36, 1.925963033500011079e-08, R15 ;  /* 0x32a57060241d7823 */ /* 0x000fe2000000000f */
[----:B------:R-:W-:Y:S01]  /*4910*/  FFMA.SAT R15, R30, R11, 0.5 ;  /* 0x3f0000001e0f7423 */ /* 0x000fe2000000200b */
        /* <DEDUP_REMOVED lines=9> */
[----:B--2---:R-:W-:-:S03]  /*49b0*/  IMAD.SHL.U32 R17, R13, 0x800000, RZ ;  /* 0x008000000d117824 */ /* 0x004fc600078e00ff */
        /* <DEDUP_REMOVED lines=35> */
[----:B------:R-:W-:-:S03]  /*4bf0*/  SHF.L.U32 R3, R3, 0x17, RZ ;  /* 0x0000001703037819 */ /* 0x000fc600000006ff */
        /* <DEDUP_REMOVED lines=9> */
[-C--:B------:R-:W-:Y:S01]  /*4c90*/  FFMA.SAT R7, R4, R11.reuse, 0.5 ;  /* 0x3f00000004077423 */ /* 0x080fe2000000200b */
[----:B------:R-:W0:Y:S03]  /*4ca0*/  MUFU.EX2 R31, R38 ;  /* 0x00000026001f7308 */ /* 0x000e260000000800 */
[----:B------:R-:W-:Y:S01]  /*4cb0*/  FFMA.RM R6, R7, R12, 12582913 ;  /* 0x4b40000107067423 */ /* 0x000fe2000000400c */
[----:B------:R-:W-:Y:S01]  /*4cc0*/  SHF.L.U32 R7, R13, 0x17, RZ ;  /* 0x000000170d077819 */ /* 0x000fe200000006ff */
[----:B------:R-:W-:-:S02]  /*4cd0*/  FFMA.SAT R13, R0, R11, 0.5 ;  /* 0x3f000000000d7423 */ /* 0x000fc4000000200b */
[C---:B------:R-:W-:Y:S01]  /*4ce0*/  FADD R15, R6.reuse, -12583039 ;  /* 0xcb40007f060f7421 */ /* 0x040fe20000000000 */
[----:B------:R-:W-:Y:S02]  /*4cf0*/  IMAD.SHL.U32 R6, R6, 0x800000, RZ ;  /* 0x0080000006067824 */ /* 0x000fe400078e00ff */
[----:B------:R-:W-:Y:S01]  /*4d00*/  FMUL R7, R7, R36 ;  /* 0x0000002407077220 */ /* 0x000fe20000400000 */
        /* <DEDUP_REMOVED lines=9> */
[----:B------:R-:W-:Y:S02]  /*4da0*/  IMAD.SHL.U32 R0, R14, 0x800000, RZ ;  /* 0x008000000e007824 */ /* 0x000fe400078e00ff */
[----:B------:R-:W3:Y:S01]  /*4db0*/  MUFU.EX2 R14, R25 ;  /* 0x00000019000e7308 */ /* 0x000ee20000000800 */
[----:B------:R-:W-:Y:S01]  /*4dc0*/  FFMA.RM R13, R13, R12, 12582913 ;  /* 0x4b4000010d0d7423 */ /* 0x000fe2000000400c */
[----:B0-----:R-:W-:-:S03]  /*4dd0*/  FMUL R0, R0, R31 ;  /* 0x0000001f00007220 */ /* 0x001fc60000400000 */
[C---:B------:R-:W-:Y:S01]  /*4de0*/  FADD R31, R13.reuse, -12583039 ;  /* 0xcb40007f0d1f7421 */ /* 0x040fe20000000000 */
[----:B--2---:R-:W-:Y:S01]  /*4df0*/  FMUL R6, R6, R15 ;  /* 0x0000000f06067220 */ /* 0x004fe20000400000 */
[----:B------:R-:W-:Y:S02]  /*4e00*/  SHF.L.U32 R13, R13, 0x17, RZ ;  /* 0x000000170d0d7819 */ /* 0x000fe400000006ff */
[----:B------:R-:W-:-:S04]  /*4e10*/  FFMA R31, R24, 1.4426950216293334961, -R31 ;  /* 0x3fb8aa3b181f7823 */ /* 0x000fc8000000081f */
[----:B------:R-:W-:Y:S01]  /*4e20*/  FFMA R36, R24, 1.925963033500011079e-08, R31 ;  /* 0x32a5706018247823 */ /* 0x000fe2000000001f */
[----:B------:R-:W-:Y:S01]  /*4e30*/  FFMA.SAT R31, R2, R11, 0.5 ;  /* 0x3f000000021f7423 */ /* 0x000fe2000000200b */
[----:B------:R-:W0:Y:S01]  /*4e40*/  MUFU.EX2 R24, R29 ;  /* 0x0000001d00187308 */ /* 0x000e220000000800 */
[----:B---3--:R-:W-:Y:S02]  /*4e50*/  FMUL R25, R3, R14 ;  /* 0x0000000e03197220 */ /* 0x008fe40000400000 */
[-C--:B------:R-:W-:Y:S01]  /*4e60*/  FFMA.RM R11, R31, R12.reuse, 12582913 ;  /* 0x4b4000011f0b7423 */ /* 0x080fe2000000400c */
[----:B------:R-:W-:-:S03]  /*4e70*/  FFMA.RM R12, R53, R12, 12582913 ;  /* 0x4b400001350c7423 */ /* 0x000fc6000000400c */
[----:B------:R-:W-:Y:S01]  /*4e80*/  FADD R31, R11, -12583039 ;  /* 0xcb40007f0b1f7421 */ /* 0x000fe20000000000 */
[----:B------:R-:W2:Y:S03]  /*4e90*/  MUFU.EX2 R53, R30 ;  /* 0x0000001e00357308 */ /* 0x000ea60000000800 */
[----:B------:R-:W-:-:S04]  /*4ea0*/  FFMA R31, R2, 1.4426950216293334961, -R31 ;  /* 0x3fb8aa3b021f7823 */ /* 0x000fc8000000081f */
[----:B------:R-:W-:Y:S01]  /*4eb0*/  FFMA R38, R2, 1.925963033500011079e-08, R31 ;  /* 0x32a5706002267823 */ /* 0x000fe2000000001f */
[----:B------:R-:W-:Y:S01]  /*4ec0*/  FADD R31, R12, -12583039 ;  /* 0xcb40007f0c1f7421 */ /* 0x000fe20000000000 */
[----:B------:R-:W3:Y:S01]  /*4ed0*/  MUFU.EX2 R36, R36 ;  /* 0x0000002400247308 */ /* 0x000ee20000000800 */
[----:B0-----:R-:W-:Y:S02]  /*4ee0*/  FMUL R24, R5, R24 ;  /* 0x0000001805187220 */ /* 0x001fe40000400000 */
[----:B------:R-:W-:-:S04]  /*4ef0*/  FFMA R31, R28, 1.4426950216293334961, -R31 ;  /* 0x3fb8aa3b1c1f7823 */ /* 0x000fc8000000081f */
[----:B------:R-:W-:Y:S01]  /*4f00*/  FFMA R28, R28, 1.925963033500011079e-08, R31 ;  /* 0x32a570601c1c7823 */ /* 0x000fe2000000001f */
[----:B------:R-:W-:Y:S01]  /*4f10*/  FADD R31, RZ, R23 ;  /* 0x00000017ff1f7221 */ /* 0x000fe20000000000 */
[----:B------:R-:W0:Y:S01]  /*4f20*/  MUFU.EX2 R38, R38 ;  /* 0x0000002600267308 */ /* 0x000e220000000800 */
        /* <DEDUP_REMOVED lines=35> */
.L_x_17178:
        /* <DEDUP_REMOVED lines=13> */
[----:B01----:R-:W-:Y:S05]  /*5230*/  CALL.REL.NOINC `($__internal_266_$__cuda_sm3x_div_rn_noftz_f32_slowpath) ;  /* 0x0000003000147944 */ /* 0x003fea0003c00000 */
[----:B------:R-:W-:-:S07]  /*5240*/  MOV R12, R11 ;  /* 0x0000000b000c7202 */ /* 0x000fce0000000f00 */
.L_x_17107:
[----:B------:R-:W-:Y:S05]  /*5250*/  BSYNC.RECONVERGENT B3 ;  /* 0x0000000000037941 */ /* 0x000fea0003800200 */
.L_x_17106:
        /* <DEDUP_REMOVED lines=14> */
.L_x_17109:
[----:B------:R-:W-:Y:S05]  /*5340*/  BSYNC.RECONVERGENT B3 ;  /* 0x0000000000037941 */ /* 0x000fea0003800200 */
.L_x_17108:
        /* <DEDUP_REMOVED lines=14> */
.L_x_17111:
[----:B------:R-:W-:Y:S05]  /*5430*/  BSYNC.RECONVERGENT B3 ;  /* 0x0000000000037941 */ /* 0x000fea0003800200 */
.L_x_17110:
        /* <DEDUP_REMOVED lines=14> */
.L_x_17113:
[----:B------:R-:W-:Y:S05]  /*5520*/  BSYNC.RECONVERGENT B3 ;  /* 0x0000000000037941 */ /* 0x000fea0003800200 */
.L_x_17112:
        /* <DEDUP_REMOVED lines=14> */
.L_x_17115:
[----:B------:R-:W-:Y:S05]  /*5610*/  BSYNC.RECONVERGENT B3 ;  /* 0x0000000000037941 */ /* 0x000fea0003800200 */
.L_x_17114:
        /* <DEDUP_REMOVED lines=14> */
.L_x_17117:
[----:B------:R-:W-:Y:S05]  /*5700*/  BSYNC.RECONVERGENT B3 ;  /* 0x0000000000037941 */ /* 0x000fea0003800200 */
.L_x_17116:
        /* <DEDUP_REMOVED lines=14> */
.L_x_17119:
[----:B------:R-:W-:Y:S05]  /*57f0*/  BSYNC.RECONVERGENT B3 ;  /* 0x0000000000037941 */ /* 0x000fea0003800200 */
.L_x_17118:
        /* <DEDUP_REMOVED lines=14> */
.L_x_17121:
[----:B------:R-:W-:Y:S05]  /*58e0*/  BSYNC.RECONVERGENT B3 ;  /* 0x0000000000037941 */ /* 0x000fea0003800200 */
.L_x_17120:
        /* <DEDUP_REMOVED lines=14> */
.L_x_17123:
[----:B------:R-:W-:Y:S05]  /*59d0*/  BSYNC.RECONVERGENT B3 ;  /* 0x0000000000037941 */ /* 0x000fea0003800200 */
.L_x_17122:
        /* <DEDUP_REMOVED lines=14> */
.L_x_17125:
[----:B------:R-:W-:Y:S05]  /*5ac0*/  BSYNC.RECONVERGENT B3 ;  /* 0x0000000000037941 */ /* 0x000fea0003800200 */
.L_x_17124:
        /* <DEDUP_REMOVED lines=14> */
.L_x_17127:
[----:B------:R-:W-:Y:S05]  /*5bb0*/  BSYNC.RECONVERGENT B3 ;  /* 0x0000000000037941 */ /* 0x000fea0003800200 */
.L_x_17126:
        /* <DEDUP_REMOVED lines=14> */
.L_x_17129:
[----:B------:R-:W-:Y:S05]  /*5ca0*/  BSYNC.RECONVERGENT B3 ;  /* 0x0000000000037941 */ /* 0x000fea0003800200 */
.L_x_17128:
        /* <DEDUP_REMOVED lines=14> */
.L_x_17131:
[----:B------:R-:W-:Y:S05]  /*5d90*/  BSYNC.RECONVERGENT B3 ;  /* 0x0000000000037941 */ /* 0x000fea0003800200 */
.L_x_17130:
        /* <DEDUP_REMOVED lines=14> */
.L_x_17133:
[----:B------:R-:W-:Y:S05]  /*5e80*/  BSYNC.RECONVERGENT B3 ;  /* 0x0000000000037941 */ /* 0x000fea0003800200 */
.L_x_17132:
        /* <DEDUP_REMOVED lines=14> */
.L_x_17135:
[----:B------:R-:W-:Y:S05]  /*5f70*/  BSYNC.RECONVERGENT B3 ;  /* 0x0000000000037941 */ /* 0x000fea0003800200 */
.L_x_17134:
        /* <DEDUP_REMOVED lines=12> */
[----:B-1----:R-:W-:Y:S05]  /*6040*/  CALL.REL.NOINC `($__internal_266_$__cuda_sm3x_div_rn_noftz_f32_slowpath) ;  /* 0x0000002000907944 */ /* 0x002fea0003c00000 */
[----:B------:R-:W-:-:S07]  /*6050*/  MOV R31, R11 ;  /* 0x0000000b001f7202 */ /* 0x000fce0000000f00 */
.L_x_17137:
[----:B------:R-:W-:Y:S05]  /*6060*/  BSYNC.RECONVERGENT B3 ;  /* 0x0000000000037941 */ /* 0x000fea0003800200 */
.L_x_17136:
        /* <DEDUP_REMOVED lines=12> */
[----:B-1----:R-:W-:Y:S05]  /*6130*/  CALL.REL.NOINC `($__internal_266_$__cuda_sm3x_div_rn_noftz_f32_slowpath) ;  /* 0x0000002000547944 */ /* 0x002fea0003c00000 */
[----:B------:R-:W-:-:S07]  /*6140*/  MOV R6, R11 ;  /* 0x0000000b00067202 */ /* 0x000fce0000000f00 */
.L_x_17139:
[----:B------:R-:W-:Y:S05]  /*6150*/  BSYNC.RECONVERGENT B3 ;  /* 0x0000000000037941 */ /* 0x000fea0003800200 */
.L_x_17138:
        /* <DEDUP_REMOVED lines=14> */
.L_x_17141:
[----:B------:R-:W-:Y:S05]  /*6240*/  BSYNC.RECONVERGENT B3 ;  /* 0x0000000000037941 */ /* 0x000fea0003800200 */
.L_x_17140:
        /* <DEDUP_REMOVED lines=14> */
.L_x_17143:
[----:B------:R-:W-:Y:S05]  /*6330*/  BSYNC.RECONVERGENT B3 ;  /* 0x0000000000037941 */ /* 0x000fea0003800200 */
.L_x_17142:
        /* <DEDUP_REMOVED lines=14> */
.L_x_17145:
[----:B------:R-:W-:Y:S05]  /*6420*/  BSYNC.RECONVERGENT B3 ;  /* 0x0000000000037941 */ /* 0x000fea0003800200 */
.L_x_17144:
        /* <DEDUP_REMOVED lines=25> */
.L_x_17147:
[----:B------:R-:W-:Y:S05]  /*65c0*/  BSYNC.RECONVERGENT B1 ;  /* 0x0000000000017941 */ /* 0x000fea0003800200 */
.L_x_17146:
        /* <DEDUP_REMOVED lines=18> */
.L_x_17149:
[----:B------:R-:W-:Y:S05]  /*66f0*/  BSYNC.RECONVERGENT B1 ;  /* 0x0000000000017941 */ /* 0x000fea0003800200 */
.L_x_17148:
        /* <DEDUP_REMOVED lines=18> */
.L_x_17151:
[----:B------:R-:W-:Y:S05]  /*6820*/  BSYNC.RECONVERGENT B1 ;  /* 0x0000000000017941 */ /* 0x000fea0003800200 */
.L_x_17150:
        /* <DEDUP_REMOVED lines=14> */
[----:B------:R-:W-:Y:S01]  /*6910*/  MOV R2, R45 ;  /* 0x0000002d00027202 */ /* 0x000fe20000000f00 */
[----:B0-23--:R-:W-:Y:S01]  /*6920*/  IMAD R11, R32, UR38, RZ ;  /* 0x00000026200b7c24 */ /* 0x00dfe2000f8e02ff */
        /* <DEDUP_REMOVED lines=14> */
.L_x_17153:
[----:B------:R-:W-:Y:S05]  /*6a10*/  BSYNC.RECONVERGENT B1 ;  /* 0x0000000000017941 */ /* 0x000fea0003800200 */
.L_x_17152:
        /* <DEDUP_REMOVED lines=18> */
.L_x_17155:
[----:B------:R-:W-:Y:S05]  /*6b40*/  BSYNC.RECONVERGENT B1 ;  /* 0x0000000000017941 */ /* 0x000fea0003800200 */
.L_x_17154:
        /* <DEDUP_REMOVED lines=18> */
.L_x_17157:
[----:B------:R-:W-:Y:S05]  /*6c70*/  BSYNC.RECONVERGENT B1 ;  /* 0x0000000000017941 */ /* 0x000fea0003800200 */
.L_x_17156:
        /* <DEDUP_REMOVED lines=18> */
.L_x_17159:
[----:B------:R-:W-:Y:S05]  /*6da0*/  BSYNC.RECONVERGENT B1 ;  /* 0x0000000000017941 */ /* 0x000fea0003800200 */
.L_x_17158:
        /* <DEDUP_REMOVED lines=18> */
.L_x_17161:
[----:B------:R-:W-:Y:S05]  /*6ed0*/  BSYNC.RECONVERGENT B1 ;  /* 0x0000000000017941 */ /* 0x000fea0003800200 */
.L_x_17160:
        /* <DEDUP_REMOVED lines=18> */
.L_x_17163:
[----:B------:R-:W-:Y:S05]  /*7000*/  BSYNC.RECONVERGENT B1 ;  /* 0x0000000000017941 */ /* 0x000fea0003800200 */
.L_x_17162:
        /* <DEDUP_REMOVED lines=18> */
.L_x_17165:
[----:B------:R-:W-:Y:S05]  /*7130*/  BSYNC.RECONVERGENT B1 ;  /* 0x0000000000017941 */ /* 0x000fea0003800200 */
.L_x_17164:
        /* <DEDUP_REMOVED lines=9> */
.L_x_17084:
[----:B------:R-:W-:Y:S05]  /*71d0*/  EXIT ;  /* 0x000000000000794d */ /* 0x000fea0003800000 */
.L_x_17105:
[----:B------:R-:W-:Y:S01]  /*71e0*/  HFMA2 R12, -RZ, RZ, 0, 9.5367431640625e-07 ;  /* 0x00000010ff0c7431 */ /* 0x000fe200000001ff */
[----:B------:R-:W-:Y:S01]  /*71f0*/  BSSY B1, `(.L_x_17167) ;  /* 0x0000006000017945 */ /* 0x000fe20003800000 */
[----:B------:R-:W-:Y:S01]  /*7200*/  MOV R11, 0x1f ;  /* 0x0000001f000b7802 */ /* 0x000fe20000000f00 */
[----:B------:R-:W-:-:S07]  /*7210*/  IMAD.MOV.U32 R15, RZ, RZ, -0x1 ;  /* 0xffffffffff0f7424 */ /* 0x000fce00078e00ff */
[----:B-1----:R-:W-:Y:S05]  /*7220*/  WARPSYNC.COLLECTIVE R15, `(.L_x_17168) ;  /* 0x000000000f087348 */ /* 0x002fea0003c00000 */
[----:B------:R0:W2:Y:S02]  /*7230*/  SHFL.BFLY P6, R14, R13, R12, R11 ;  /* 0x0c00000c0d0e7389 */ /* 0x0000a400000c000b */
[----:B012---:R-:W-:Y:S05]  /*7240*/  ENDCOLLECTIVE ;  /* 0x000000000000791b */ /* 0x007fea0003800000 */
.L_x_17168:
[----:B------:R-:W-:Y:S05]  /*7250*/  BSYNC B1 ;  /* 0x0000000000017941 */ /* 0x000fea0003800000 */
.L_x_17167:
        /* <DEDUP_REMOVED lines=8> */
.L_x_17169:
[----:B------:R-:W-:Y:S01]  /*72e0*/  HFMA2 R12, -RZ, RZ, 0, 2.384185791015625e-07 ;  /* 0x00000004ff0c7431 */ /* 0x000fe200000001ff */
[----:B------:R-:W-:-:S04]  /*72f0*/  FMNMX R0, R13, R14, !PT ;  /* 0x0000000e0d007209 */ /* 0x000fc80007800000 */
[----:B------:R-:W-:-:S07]  /*7300*/  MOV R13, R0 ;  /* 0x00000000000d7202 */ /* 0x000fce0000000f00 */
[----:B------:R-:W-:Y:S05]  /*7310*/  WARPSYNC.COLLECTIVE R15, `(.L_x_17170) ;  /* 0x000000000f087348 */ /* 0x000fea0003c00000 */
[----:B------:R0:W1:Y:S02]  /*7320*/  SHFL.BFLY P6, R14, R13, R12, R11 ;  /* 0x0c00000c0d0e7389 */ /* 0x00006400000c000b */
[----:B01----:R-:W-:Y:S05]  /*7330*/  ENDCOLLECTIVE ;  /* 0x000000000000791b */ /* 0x003fea0003800000 */
.L_x_17170:
[----:B------:R-:W-:Y:S02]  /*7340*/  MOV R12, 0x2 ;  /* 0x00000002000c7802 */ /* 0x000fe40000000f00 */
[----:B------:R-:W-:-:S05]  /*7350*/  FMNMX R2, R0, R14, !PT ;  /* 0x0000000e00027209 */ /* 0x000fca0007800000 */
[----:B------:R-:W-:-:S07]  /*7360*/  IMAD.MOV.U32 R13, RZ, RZ, R2 ;  /* 0x000000ffff0d7224 */ /* 0x000fce00078e0002 */
[----:B------:R-:W-:Y:S05]  /*7370*/  WARPSYNC.COLLECTIVE R15, `(.L_x_17171) ;  /* 0x000000000f087348 */ /* 0x000fea0003c00000 */
[----:B------:R0:W1:Y:S02]  /*7380*/  SHFL.BFLY P6, R14, R13, R12, R11 ;  /* 0x0c00000c0d0e7389 */ /* 0x00006400000c000b */
[----:B01----:R-:W-:Y:S05]  /*7390*/  ENDCOLLECTIVE ;  /* 0x000000000000791b */ /* 0x003fea0003800000 */
.L_x_17171:
[----:B------:R-:W-:Y:S01]  /*73a0*/  IMAD.MOV.U32 R12, RZ, RZ, 0x1 ;  /* 0x00000001ff0c7424 */ /* 0x000fe200078e00ff */
[----:B------:R-:W-:-:S04]  /*73b0*/  FMNMX R3, R2, R14, !PT ;  /* 0x0000000e02037209 */ /* 0x000fc80007800000 */
[----:B------:R-:W-:-:S07]  /*73c0*/  MOV R13, R3 ;  /* 0x00000003000d7202 */ /* 0x000fce0000000f00 */
[----:B------:R-:W-:Y:S05]  /*73d0*/  WARPSYNC.COLLECTIVE R15, `(.L_x_17172) ;  /* 0x000000000f087348 */ /* 0x000fea0003c00000 */
[----:B------:R0:W1:Y:S02]  /*73e0*/  SHFL.BFLY P6, R14, R13, R12, R11 ;  /* 0x0c00000c0d0e7389 */ /* 0x00006400000c000b */
[----:B01----:R-:W-:Y:S05]  /*73f0*/  ENDCOLLECTIVE ;  /* 0x000000000000791b */ /* 0x003fea0003800000 */
.L_x_17172:
        /* <DEDUP_REMOVED lines=208> */
.L_x_17173:
[----:B------:R-:W-:Y:S02]  /*8100*/  IMAD.MOV.U32 R12, RZ, RZ, 0x8 ;  /* 0x00000008ff0c7424 */ /* 0x000fe400078e00ff */
[----:B------:R-:W-:-:S05]  /*8110*/  FADD R28, R13, R14 ;  /* 0x0000000e0d1c7221 */ /* 0x000fca0000000000 */
[----:B------:R-:W-:-:S07]  /*8120*/  MOV R13, R28 ;  /* 0x0000001c000d7202 */ /* 0x000fce0000000f00 */
[----:B------:R-:W-:Y:S05]  /*8130*/  WARPSYNC.COLLECTIVE R15, `(.L_x_17174) ;  /* 0x000000000f087348 */ /* 0x000fea0003c00000 */
[----:B------:R0:W1:Y:S02]  /*8140*/  SHFL.BFLY P6, R14, R13, R12, R11 ;  /* 0x0c00000c0d0e7389 */ /* 0x00006400000c000b */
[----:B01----:R-:W-:Y:S05]  /*8150*/  ENDCOLLECTIVE ;  /* 0x000000000000791b */ /* 0x003fea0003800000 */
.L_x_17174:
[----:B------:R-:W-:Y:S02]  /*8160*/  HFMA2 R12, -RZ, RZ, 0, 2.384185791015625e-07 ;  /* 0x00000004ff0c7431 */ /* 0x000fe400000001ff */
[----:B------:R-:W-:-:S05]  /*8170*/  FADD R29, R28, R14 ;  /* 0x0000000e1c1d7221 */ /* 0x000fca0000000000 */
[----:B------:R-:W-:-:S07]  /*8180*/  MOV R13, R29 ;  /* 0x0000001d000d7202 */ /* 0x000fce0000000f00 */
[----:B------:R-:W-:Y:S05]  /*8190*/  WARPSYNC.COLLECTIVE R15, `(.L_x_17175) ;  /* 0x000000000f087348 */ /* 0x000fea0003c00000 */
[----:B------:R0:W1:Y:S02]  /*81a0*/  SHFL.BFLY P6, R14, R13, R12, R11 ;  /* 0x0c00000c0d0e7389 */ /* 0x00006400000c000b */
[----:B01----:R-:W-:Y:S05]  /*81b0*/  ENDCOLLECTIVE ;  /* 0x000000000000791b */ /* 0x003fea0003800000 */
.L_x_17175:
[----:B------:R-:W-:Y:S01]  /*81c0*/  MOV R12, 0x2 ;  /* 0x00000002000c7802 */ /* 0x000fe20000000f00 */
[----:B------:R-:W-:-:S04]  /*81d0*/  FADD R30, R29, R14 ;  /* 0x0000000e1d1e7221 */ /* 0x000fc80000000000 */
[----:B------:R-:W-:-:S07]  /*81e0*/  IMAD.MOV.U32 R13, RZ, RZ, R30 ;  /* 0x000000ffff0d7224 */ /* 0x000fce00078e001e */
[----:B------:R-:W-:Y:S05]  /*81f0*/  WARPSYNC.COLLECTIVE R15, `(.L_x_17176) ;  /* 0x000000000f087348 */ /* 0x000fea0003c00000 */
[----:B------:R0:W1:Y:S02]  /*8200*/  SHFL.BFLY P6, R14, R13, R12, R11 ;  /* 0x0c00000c0d0e7389 */ /* 0x00006400000c000b */
[----:B01----:R-:W-:Y:S05]  /*8210*/  ENDCOLLECTIVE ;  /* 0x000000000000791b */ /* 0x003fea0003800000 */
.L_x_17176:
[----:B------:R-:W-:Y:S02]  /*8220*/  IMAD.MOV.U32 R12, RZ, RZ, 0x1 ;  /* 0x00000001ff0c7424 */ /* 0x000fe400078e00ff */
[----:B------:R-:W-:-:S05]  /*8230*/  FADD R31, R30, R14 ;  /* 0x0000000e1e1f7221 */ /* 0x000fca0000000000 */
[----:B------:R-:W-:-:S07]  /*8240*/  MOV R13, R31 ;  /* 0x0000001f000d7202 */ /* 0x000fce0000000f00 */
[----:B------:R-:W-:Y:S05]  /*8250*/  WARPSYNC.COLLECTIVE R15, `(.L_x_17177) ;  /* 0x000000000f087348 */ /* 0x000fea0003c00000 */
[----:B------:R0:W1:Y:S02]  /*8260*/  SHFL.BFLY P6, R14, R13, R12, R11 ;  /* 0x0c00000c0d0e7389 */ /* 0x00006400000c000b */
[----:B01----:R-:W-:Y:S05]  /*8270*/  ENDCOLLECTIVE ;  /* 0x000000000000791b */ /* 0x003fea0003800000 */
.L_x_17177:
[----:B------:R-:W-:Y:S05]  /*8280*/  BRA `(.L_x_17178) ;  /* 0xffffffcc00b47947 */ /* 0x000fea000383ffff */
        .weak           $__internal_266_$__cuda_sm3x_div_rn_noftz_f32_slowpath
        .type           $__internal_266_$__cuda_sm3x_div_rn_noftz_f32_slowpath,@function
        .size           $__internal_266_$__cuda_sm3x_div_rn_noftz_f32_slowpath,(.L_x_37643 - $__internal_266_$__cuda_sm3x_div_rn_noftz_f32_slowpath)
$__internal_266_$__cuda_sm3x_div_rn_noftz_f32_slowpath:
        /* <DEDUP_REMOVED lines=34> */
.L_x_17180:
        /* <DEDUP_REMOVED lines=51> */
.L_x_17187:
[----:B------:R-:W-:-:S04]  /*87e0*/  LOP3.LUT R11, R11, 0x80000000, RZ, 0xc0, !PT ;  /* 0x800000000b0b7812 */ /* 0x000fc800078ec0ff */
[----:B------:R-:W-:Y:S01]  /*87f0*/  LOP3.LUT R11, R11, 0x7f800000, RZ, 0xfc, !PT ;  /* 0x7f8000000b0b7812 */ /* 0x000fe200078efcff */
[----:B------:R-:W-:Y:S06]  /*8800*/  BRA `(.L_x_17188) ;  /* 0x0000000000047947 */ /* 0x000fec0003800000 */
.L_x_17186:
[----:B------:R-:W-:-:S07]  /*8810*/  IMAD R11, R38, 0x800000, R11 ;  /* 0x00800000260b7824 */ /* 0x000fce00078e020b */
.L_x_17188:
[----:B------:R-:W-:Y:S05]  /*8820*/  BSYNC.RECONVERGENT B2 ;  /* 0x0000000000027941 */ /* 0x000fea0003800200 */
.L_x_17185:
[----:B------:R-:W-:Y:S05]  /*8830*/  BRA `(.L_x_17189) ;  /* 0x0000000000207947 */ /* 0x000fea0003800000 */
.L_x_17184:
[----:B------:R-:W-:-:S04]  /*8840*/  LOP3.LUT R11, R14, 0x80000000, R11, 0x48, !PT ;  /* 0x800000000e0b7812 */ /* 0x000fc800078e480b */
[----:B------:R-:W-:Y:S01]  /*8850*/  LOP3.LUT R11, R11, 0x7f800000, RZ, 0xfc, !PT ;  /* 0x7f8000000b0b7812 */ /* 0x000fe200078efcff */
[----:B------:R-:W-:Y:S06]  /*8860*/  BRA `(.L_x_17189) ;  /* 0x0000000000147947 */ /* 0x000fec0003800000 */
.L_x_17183:
[----:B------:R-:W-:Y:S01]  /*8870*/  LOP3.LUT R11, R14, 0x80000000, R11, 0x48, !PT ;  /* 0x800000000e0b7812 */ /* 0x000fe200078e480b */
[----:B------:R-:W-:Y:S06]  /*8880*/  BRA `(.L_x_17189) ;  /* 0x00000000000c7947 */ /* 0x000fec0003800000 */
.L_x_17182:
[----:B------:R-:W0:Y:S01]  /*8890*/  MUFU.RSQ R11, -QNAN ;  /* 0xffc00000000b7908 */ /* 0x000e220000001400 */
[----:B------:R-:W-:Y:S05]  /*88a0*/  BRA `(.L_x_17189) ;  /* 0x0000000000047947 */ /* 0x000fea0003800000 */
.L_x_17181:
[----:B------:R-:W-:-:S07]  /*88b0*/  FADD.FTZ R11, R11, R14 ;  /* 0x0000000e0b0b7221 */ /* 0x000fce0000010000 */
.L_x_17189:
[----:B------:R-:W-:Y:S05]  /*88c0*/  BSYNC.RECONVERGENT B1 ;  /* 0x0000000000017941 */ /* 0x000fea0003800200 */
.L_x_17179:
[----:B------:R-:W-:Y:S01]  /*88d0*/  HFMA2 R15, -RZ, RZ, 0, 0 ;  /* 0x00000000ff0f7431 */ /* 0x000fe200000001ff */
[----:B------:R-:W-:-:S04]  /*88e0*/  MOV R14, R36 ;  /* 0x00000024000e7202 */ /* 0x000fc80000000f00 */
[----:B0-----:R-:W-:Y:S05]  /*88f0*/  RET.REL.NODEC R14 `(_Z15SoftmaxWarpImplI22BroadcastScaleMaskLoadIffbLm3EiE11DirectStoreIffEfLi2ELi20ELi32ELi1ELb1EL9Algorithm0EEvT_T0_ll) ;  /* 0xffffff740ec07950 */ /* 0x001fea0003c3ffff */
.L_x_17190:
        /* <DEDUP_REMOVED lines=16> */
.L_x_37643:


//--------------------- .text._Z15SoftmaxWarpImplI22BroadcastScaleMaskLoadIffbLm3EiE11DirectStoreIffEfLi2ELi20ELi32ELi1ELb0EL9Algorithm0EEvT_T0_ll --------------------------
	.section	.text._Z15SoftmaxWarpImplI22BroadcastScaleMaskLoadIffbLm3EiE11DirectStoreIffEfLi2ELi20ELi32ELi1ELb0EL9Algorithm0EEvT_T0_ll,"ax",@progbits
	.align	128
        .global         _Z15SoftmaxWarpImplI22BroadcastScaleMaskLoadIffbLm3EiE11DirectStoreIffEfLi2ELi20ELi32ELi1ELb0EL9Algorithm0EEvT_T0_ll
        .type           _Z15SoftmaxWarpImplI22BroadcastScaleMaskLoadIffbLm3EiE11DirectStoreIffEfLi2ELi20ELi32ELi1ELb0EL9Algorithm0EEvT_T0_ll,@function
        .size           _Z15SoftmaxWarpImplI22BroadcastScaleMaskLoadIffbLm3EiE11DirectStoreIffEfLi2ELi20ELi32ELi1ELb0EL9Algorithm0EEvT_T0_ll,(.L_x_37644 - _Z15SoftmaxWarpImplI22BroadcastScaleMaskLoadIffbLm3EiE11DirectStoreIffEfLi2ELi20ELi32ELi1ELb0EL9Algorithm0EEvT_T0_ll)
        .other          _Z15SoftmaxWarpImplI22BroadcastScaleMaskLoadIffbLm3EiE11DirectStoreIffEfLi2ELi20ELi32ELi1ELb0EL9Algorithm0EEvT_T0_ll,@"STO_CUDA_ENTRY STV_DEFAULT"
_Z15SoftmaxWarpImplI22BroadcastScaleMaskLoadIffbLm3EiE11DirectStoreIffEfLi2ELi20ELi32ELi1ELb0EL9Algorithm0EEvT_T0_ll:
.text._Z15SoftmaxWarpImplI22BroadcastScaleMaskLoadIffbLm3EiE11DirectStoreIffEfLi2ELi20ELi32ELi1ELb0EL9Algorithm0EEvT_T0_ll:
        /* <DEDUP_REMOVED lines=28> */
.L_x_17191:
        /* <DEDUP_REMOVED lines=13> */
.L_x_17234:
[----:B------:R-:W-:Y:S01]  /*0290*/  IABS R0, UR45 ;  /* 0x0000002d00007c13 */ /* 0x000fe20008000000 */
[----:B------:R-:W-:Y:S01]  /*02a0*/  UMOV UR4, URZ ;  /* 0x000000ff00047c82 */ /* 0x000fe20008000000 */
[----:B0-----:R-:W-:Y:S01]  /*02b0*/  IABS R3, UR46 ;  /* 0x0000002e00037c13 */ /* 0x001fe20008000000 */
[----:B------:R-:W-:Y:S01]  /*02c0*/  IMAD R7, R33, UR44, R30 ;  /* 0x0000002c21077c24 */ /* 0x000fe2000f8e021e */
[----:B------:R-:W-:Y:S01]  /*02d0*/  R2UR UR9, R0 ;  /* 0x00000000000972ca */ /* 0x000fe200000e0000 */
[----:B------:R-:W0:Y:S01]  /*02e0*/  LDC.64 R20, c[0x0][0x390] ;  /* 0x0000e400ff147b82 */ /* 0x000e220000000a00 */
[----:B------:R-:W-:Y:S02]  /*02f0*/  R2UR UR8, R3 ;  /* 0x00000000030872ca */ /* 0x000fe400000e0000 */
[----:B------:R-:W-:Y:S02]  /*0300*/  IABS R3, R7 ;  /* 0x0000000700037213 */ /* 0x000fe40000000000 */
[----:B------:R-:W-:-:S02]  /*0310*/  ISETP.NE.AND P5, PT, RZ, UR45, PT ;  /* 0x0000002dff007c0c */ /* 0x000fc4000bfa5270 */
[----:B------:R-:W-:Y:S01]  /*0320*/  LOP3.LUT R17, RZ, UR45, RZ, 0x33, !PT ;  /* 0x0000002dff117c12 */ /* 0x000fe2000f8e33ff */
[----:B------:R-:W2:Y:S01]  /*0330*/  LDC.64 R18, c[0x0][0x398] ;  /* 0x0000e600ff127b82 */ /* 0x000ea20000000a00 */
[----:B------:R-:W-:Y:S02]  /*0340*/  ISETP.NE.AND P6, PT, RZ, UR46, PT ;  /* 0x0000002eff007c0c */ /* 0x000fe4000bfc5270 */
[----:B------:R-:W-:Y:S01]  /*0350*/  LOP3.LUT R11, RZ, UR46, RZ, 0x33, !PT ;  /* 0x0000002eff0b7c12 */ /* 0x000fe2000f8e33ff */
[----:B------:R-:W3:Y:S01]  /*0360*/  I2F.RP R0, UR9 ;  /* 0x0000000900007d06 */ /* 0x000ee20008209400 */
[----:B-1----:R-:W-:Y:S02]  /*0370*/  R2UR UR10, R26 ;  /* 0x000000001a0a72ca */ /* 0x002fe400000e0000 */
[----:B------:R-:W-:Y:S01]  /*0380*/  R2UR UR11, R27 ;  /* 0x000000001b0b72ca */ /* 0x000fe200000e0000 */
[----:B------:R-:W1:Y:S04]  /*0390*/  LDC.64 R14, c[0x0][0x3a0] ;  /* 0x0000e800ff0e7b82 */ /* 0x000e680000000a00 */
[----:B------:R-:W4:Y:S01]  /*03a0*/  I2F.RP R4, UR8 ;  /* 0x0000000800047d06 */ /* 0x000f220008209400 */
[----:B0-----:R-:W-:-:S07]  /*03b0*/  ISETP.NE.U32.AND P4, PT, R20, 0x1, PT ;  /* 0x000000011400780c */ /* 0x001fce0003f85070 */
[----:B---3--:R-:W0:Y:S01]  /*03c0*/  MUFU.RCP R0, R0 ;  /* 0x0000000000007308 */ /* 0x008e220000001000 */
[----:B------:R-:W-:-:S07]  /*03d0*/  ISETP.NE.AND.EX P4, PT, R21, RZ, PT, P4 ;  /* 0x000000ff1500720c */ /* 0x000fce0003f85340 */
[----:B----4-:R-:W3:Y:S01]  /*03e0*/  MUFU.RCP R4, R4 ;  /* 0x0000000400047308 */ /* 0x010ee20000001000 */
[----:B0-----:R-:W-:Y:S01]  /*03f0*/  IADD3 R2, PT, PT, R0, 0xffffffe, RZ ;  /* 0x0ffffffe00027810 */ /* 0x001fe20007ffe0ff */
[----:B------:R-:W-:-:S06]  /*0400*/  VIADD R0, R7, 0x40 ;  /* 0x0000004007007836 */ /* 0x000fcc0000000000 */
[----:B------:R-:W0:Y:S01]  /*0410*/  F2I.FTZ.U32.TRUNC.NTZ R2, R2 ;  /* 0x0000000200027305 */ /* 0x000e22000021f000 */
[----:B------:R-:W-:Y:S02]  /*0420*/  IABS R8, R0 ;  /* 0x0000000000087213 */ /* 0x000fe40000000000 */
[----:B---3--:R-:W-:-:S06]  /*0430*/  IADD3 R5, PT, PT, R4, 0xffffffe, RZ ;  /* 0x0ffffffe04057810 */ /* 0x008fcc0007ffe0ff */
[----:B------:R-:W3:Y:S01]  /*0440*/  F2I.FTZ.U32.TRUNC.NTZ R5, R5 ;  /* 0x0000000500057305 */ /* 0x000ee2000021f000 */
[----:B0-----:R-:W-:-:S13]  /*0450*/  R2UR UR5, R2 ;  /* 0x00000000020572ca */ /* 0x001fda00000e0000 */
[----:B------:R-:W-:-:S04]  /*0460*/  UIADD3 UR6, UPT, UPT, URZ, -UR5, URZ ;  /* 0x80000005ff067290 */ /* 0x000fc8000fffe0ff */
[----:B------:R-:W-:-:S04]  /*0470*/  UIMAD UR6, UR6, UR9, URZ ;  /* 0x00000009060672a4 */ /* 0x000fc8000f8e02ff */
[----:B------:R-:W-:-:S07]  /*0480*/  UIMAD.WIDE.U32 UR4, UR5, UR6, UR4 ;  /* 0x00000006050472a5 */ /* 0x000fce000f8e0004 */
[----:B------:R-:W-:Y:S01]  /*0490*/  UMOV UR6, UR5 ;  /* 0x0000000500067c82 */ /* 0x000fe20008000000 */
[----:B---3--:R-:W-:Y:S01]  /*04a0*/  R2UR UR5, R5 ;  /* 0x00000000050572ca */ /* 0x008fe200000e0000 */
[----:B------:R-:W-:Y:S01]  /*04b0*/  IMAD.HI.U32 R2, R3, UR6, RZ ;  /* 0x0000000603027c27 */ /* 0x000fe2000f8e00ff */
[----:B------:R-:W-:-:S04]  /*04c0*/  UMOV UR4, URZ ;  /* 0x000000ff00047c82 */ /* 0x000fc80008000000 */
[----:B------:R-:W-:-:S05]  /*04d0*/  IADD3 R6, PT, PT, -R2, RZ, RZ ;  /* 0x000000ff02067210 */ /* 0x000fca0007ffe1ff */
[----:B------:R-:W-:Y:S02]  /*04e0*/  IMAD R3, R6, UR9, R3 ;  /* 0x0000000906037c24 */ /* 0x000fe4000f8e0203 */
[----:B------:R-:W-:Y:S01]  /*04f0*/  IMAD.HI.U32 R6, R8, UR6, RZ ;  /* 0x0000000608067c27 */ /* 0x000fe2000f8e00ff */
[----:B------:R-:W-:Y:S02]  /*0500*/  UIADD3 UR7, UPT, UPT, URZ, -UR5, URZ ;  /* 0x80000005ff077290 */ /* 0x000fe4000fffe0ff */
[----:B------:R-:W-:Y:S01]  /*0510*/  ISETP.LT.U32.AND P1, PT, R3, UR9, PT ;  /* 0x0000000903007c0c */ /* 0x000fe2000bf21070 */
[----:B------:R-:W-:Y:S01]  /*0520*/  IMAD.MOV R9, RZ, RZ, -R6 ;  /* 0x000000ffff097224 */ /* 0x000fe200078e0a06 */
[----:B------:R-:W-:-:S03]  /*0530*/  UIMAD UR7, UR7, UR8, URZ ;  /* 0x00000008070772a4 */ /* 0x000fc6000f8e02ff */
[----:B------:R-:W-:Y:S01]  /*0540*/  IMAD R8, R9, UR9, R8 ;  /* 0x0000000909087c24 */ /* 0x000fe2000f8e0208 */
[----:B------:R-:W-:-:S04]  /*0550*/  UIMAD.WIDE.U32 UR4, UR5, UR7, UR4 ;  /* 0x00000007050472a5 */ /* 0x000fc8000f8e0004 */
        /* <DEDUP_REMOVED lines=8> */
[----:B------:R-:W-:-:S03]  /*05e0*/  LOP3.LUT R3, R0, UR45, RZ, 0x3c, !PT ;  /* 0x0000002d00037c12 */ /* 0x000fc6000f8e3cff */
[----:B------:R-:W-:Y:S01]  /*05f0*/  @P0 VIADD R2, R2, 0x1 ;  /* 0x0000000102020836 */ /* 0x000fe20000000000 */
[----:B------:R-:W-:Y:S02]  /*0600*/  ISETP.GE.U32.AND P0, PT, R8, UR9, PT ;  /* 0x0000000908007c0c */ /* 0x000fe4000bf06070 */
[----:B------:R-:W-:-:S03]  /*0610*/  ISETP.GE.AND P1, PT, R3, RZ, PT ;  /* 0x000000ff0300720c */ /* 0x000fc60003f26270 */
[----:B------:R-:W-:-:S04]  /*0620*/  @!P2 IADD3 R2, PT, PT, -R2, RZ, RZ ;  /* 0x000000ff0202a210 */ /* 0x000fc80007ffe1ff */
[----:B------:R-:W-:-:S04]  /*0630*/  SEL R9, R17, R2, !P5 ;  /* 0x0000000211097207 */ /* 0x000fc80006800000 */
        /* <DEDUP_REMOVED lines=32> */
[----:B------:R-:W-:-:S02]  /*0840*/  ISETP.GE.AND P0, PT, R2, RZ, PT ;  /* 0x000000ff0200720c */ /* 0x000fc40003f06270 */
[----:B------:R-:W0:Y:S01]  /*0850*/  LDC.64 R2, c[0x0][0x388] ;  /* 0x0000e200ff027b82 */ /* 0x000e220000000a00 */
[----:B------:R-:W-:Y:S01]  /*0860*/  IMAD R5, R5, UR46, R8 ;  /* 0x0000002e05057c24 */ /* 0x000fe2000f8e0208 */
[----:B------:R-:W-:Y:S02]  /*0870*/  SEL R4, R4, RZ, P2 ;  /* 0x000000ff04047207 */ /* 0x000fe40001000000 */
[----:B------:R-:W-:Y:S02]  /*0880*/  @P3 IADD3 R6, PT, PT, R6, 0x1, RZ ;  /* 0x0000000106063810 */ /* 0x000fe40007ffe0ff */
[----:B-1----:R-:W-:-:S03]  /*0890*/  ISETP.NE.U32.AND P3, PT, R14, 0x1, PT ;  /* 0x000000010e00780c */ /* 0x002fc60003f65070 */
[----:B------:R-:W-:Y:S01]  /*08a0*/  IMAD.MOV.U32 R8, RZ, RZ, R6 ;  /* 0x000000ffff087224 */ /* 0x000fe200078e0006 */
[----:B------:R-:W-:Y:S02]  /*08b0*/  SEL R6, R9, RZ, P4 ;  /* 0x000000ff09067207 */ /* 0x000fe40002000000 */
[----:B------:R-:W-:Y:S02]  /*08c0*/  ISETP.NE.AND.EX P3, PT, R15, RZ, PT, P3 ;  /* 0x000000ff0f00720c */ /* 0x000fe40003f65330 */
[----:B------:R-:W-:Y:S01]  /*08d0*/  @!P0 IADD3 R8, PT, PT, -R8, RZ, RZ ;  /* 0x000000ff08088210 */ /* 0x000fe20007ffe1ff */
[----:B------:R-:W-:Y:S01]  /*08e0*/  IMAD R9, R6, UR42, RZ ;  /* 0x0000002a06097c24 */ /* 0x000fe2000f8e02ff */
[----:B------:R-:W-:Y:S02]  /*08f0*/  SEL R5, R5, RZ, P3 ;  /* 0x000000ff05057207 */ /* 0x000fe40001800000 */
[----:B------:R-:W-:Y:S01]  /*0900*/  SEL R8, R11, R8, !P6 ;  /* 0x000000080b087207 */ /* 0x000fe20007000000 */
[----:B------:R-:W-:-:S03]  /*0910*/  IMAD R4, R4, UR43, R9 ;  /* 0x0000002b04047c24 */ /* 0x000fc6000f8e0209 */
[----:B------:R-:W-:Y:S01]  /*0920*/  IADD3 R6, PT, PT, -R8, RZ, RZ ;  /* 0x000000ff08067210 */ /* 0x000fe20007ffe1ff */
        /* <DEDUP_REMOVED lines=11> */
[----:B------:R0:W2:Y:S04]  /*09e0*/  LDG.E.U16 R21, desc[UR10][R4.64] ;  /* 0x0000000a04157981 */ /* 0x0000a8000c1e1500 */
[----:B------:R-:W-:-:S04]  /*09f0*/  LEA.HI R6, R6, R6, RZ, 0x1 ;  /* 0x0000000606067211 */ /* 0x000fc800078f08ff */
[----:B------:R-:W-:-:S05]  /*0a00*/  SHF.R.S32.HI R37, RZ, 0x1, R6 ;  /* 0x00000001ff257819 */ /* 0x000fca0000011406 */
[----:B------:R-:W-:-:S06]  /*0a10*/  IMAD.WIDE R36, R37, 0x2, R2 ;  /* 0x0000000225247825 */ /* 0x000fcc00078e0202 */
[----:B------:R-:W3:Y:S01]  /*0a20*/  LDG.E.U16 R36, desc[UR10][R36.64] ;  /* 0x0000000a24247981 */ /* 0x000ee2000c1e1500 */
[C---:B------:R-:W-:Y:S01]  /*0a30*/  VIADD R12, R7.reuse, 0x80 ;  /* 0x00000080070c7836 */ /* 0x040fe20000000000 */
[----:B------:R-:W-:Y:S02]  /*0a40*/  IADD3 R10, PT, PT, R7, 0xc0, RZ ;  /* 0x000000c0070a7810 */ /* 0x000fe40007ffe0ff */
[----:B------:R-:W-:Y:S02]  /*0a50*/  LEA.HI R0, R0, R0, RZ, 0x1 ;  /* 0x0000000000007211 */ /* 0x000fe400078f08ff */
[----:B------:R-:W-:-:S05]  /*0a60*/  IABS R8, R12 ;  /* 0x0000000c00087213 */ /* 0x000fca0000000000 */
[----:B------:R-:W-:-:S05]  /*0a70*/  IMAD.HI.U32 R6, R8, UR6, RZ ;  /* 0x0000000608067c27 */ /* 0x000fca000f8e00ff */
[----:B------:R-:W-:-:S05]  /*0a80*/  IADD3 R9, PT, PT, -R6, RZ, RZ ;  /* 0x000000ff06097210 */ /* 0x000fca0007ffe1ff */
[----:B0-----:R-:W-:Y:S01]  /*0a90*/  IMAD R4, R9, UR9, R8 ;  /* 0x0000000909047c24 */ /* 0x001fe2000f8e0208 */
[----:B------:R-:W-:-:S04]  /*0aa0*/  IABS R8, R10 ;  /* 0x0000000a00087213 */ /* 0x000fc80000000000 */
[----:B------:R-:W-:Y:S01]  /*0ab0*/  ISETP.LT.U32.AND P0, PT, R4, UR9, PT ;  /* 0x0000000904007c0c */ /* 0x000fe2000bf01070 */
[----:B------:R-:W-:-:S05]  /*0ac0*/  IMAD.HI.U32 R5, R8, UR6, RZ ;  /* 0x0000000608057c27 */ /* 0x000fca000f8e00ff */
[----:B------:R-:W-:-:S07]  /*0ad0*/  IADD3 R9, PT, PT, -R5, RZ, RZ ;  /* 0x000000ff05097210 */ /* 0x000fce0007ffe1ff */
[----:B------:R-:W-:Y:S01]  /*0ae0*/  @!P0 VIADD R4, R4, -UR9 ;  /* 0x8000000904048c36 */ /* 0x000fe20008000000 */
[----:B------:R-:W-:-:S04]  /*0af0*/  @!P0 IADD3 R6, PT, PT, R6, 0x1, RZ ;  /* 0x0000000106068810 */ /* 0x000fc80007ffe0ff */
[----:B------:R-:W-:Y:S01]  /*0b00*/  ISETP.GE.U32.AND P1, PT, R4, UR9, PT ;  /* 0x0000000904007c0c */ /* 0x000fe2000bf26070 */
[----:B------:R-:W-:Y:S01]  /*0b10*/  IMAD R4, R9, UR9, R8 ;  /* 0x0000000909047c24 */ /* 0x000fe2000f8e0208 */
[----:B------:R-:W-:-:S04]  /*0b20*/  LOP3.LUT R8, R12, UR45, RZ, 0x3c, !PT ;  /* 0x0000002d0c087c12 */ /* 0x000fc8000f8e3cff */
[----:B------:R-:W-:-:S07]  /*0b30*/  ISETP.LT.U32.AND P0, PT, R4, UR9, PT ;  /* 0x0000000904007c0c */ /* 0x000fce000bf01070 */
[----:B------:R-:W-:Y:S01]  /*0b40*/  @P1 VIADD R6, R6, 0x1 ;  /* 0x0000000106061836 */ /* 0x000fe20000000000 */
[----:B------:R-:W-:-:S05]  /*0b50*/  ISETP.GE.AND P1, PT, R8, RZ, PT ;  /* 0x000000ff0800720c */ /* 0x000fca0003f26270 */
[----:B------:R-:W-:Y:S02]  /*0b60*/  @!P0 IADD3 R4, PT, PT, R4, -UR9, RZ ;  /* 0x8000000904048c10 */ /* 0x000fe4000fffe0ff */
[----:B------:R-:W-:-:S06]  /*0b70*/  @!P0 IADD3 R5, PT, PT, R5, 0x1, RZ ;  /* 0x0000000105058810 */ /* 0x000fcc0007ffe0ff */
[----:B------:R-:W-:Y:S02]  /*0b80*/  @!P1 IADD3 R6, PT, PT, -R6, RZ, RZ ;  /* 0x000000ff06069210 */ /* 0x000fe40007ffe1ff */
[----:B------:R-:W-:Y:S02]  /*0b90*/  ISETP.GE.U32.AND P1, PT, R4, UR9, PT ;  /* 0x0000000904007c0c */ /* 0x000fe4000bf26070 */
[----:B------:R-:W-:Y:S02]  /*0ba0*/  SEL R15, R17, R6, !P5 ;  /* 0x00000006110f7207 */ /* 0x000fe40006800000 */
[----:B------:R-:W-:-:S03]  /*0bb0*/  LOP3.LUT R4, R10, UR45, RZ, 0x3c, !PT ;  /* 0x0000002d0a047c12 */ /* 0x000fc6000f8e3cff */
[----:B------:R-:W-:Y:S01]  /*0bc0*/  IMAD.MOV R9, RZ, RZ, -R15 ;  /* 0x000000ffff097224 */ /* 0x000fe200078e0a0f */
[----:B------:R-:W-:-:S03]  /*0bd0*/  ISETP.GE.AND P0, PT, R4, RZ, PT ;  /* 0x000000ff0400720c */ /* 0x000fc60003f06270 */
[----:B------:R-:W-:Y:S02]  /*0be0*/  IMAD R16, R9, UR45, R12 ;  /* 0x0000002d09107c24 */ /* 0x000fe4000f8e020c */
[----:B------:R-:W-:-:S03]  /*0bf0*/  @P1 IADD3 R5, PT, PT, R5, 0x1, RZ ;  /* 0x0000000105051810 */ /* 0x000fc60007ffe0ff */
[----:B------:R-:W-:-:S05]  /*0c00*/  IABS R6, R16 ;  /* 0x0000001000067213 */ /* 0x000fca0000000000 */
[----:B------:R-:W-:Y:S02]  /*0c10*/  @!P0 IMAD.MOV R5, RZ, RZ, -R5 ;  /* 0x000000ffff058224 */ /* 0x000fe400078e0a05 */
[----:B------:R-:W-:-:S03]  /*0c20*/  IMAD.HI.U32 R4, R6, UR5, RZ ;  /* 0x0000000506047c27 */ /* 0x000fc6000f8e00ff */
[----:B------:R-:W-:Y:S02]  /*0c30*/  SEL R18, R17, R5, !P5 ;  /* 0x0000000511127207 */ /* 0x000fe40006800000 */
[----:B------:R-:W-:Y:S02]  /*0c40*/  IADD3 R5, PT, PT, -R4, RZ, RZ ;  /* 0x000000ff04057210 */ /* 0x000fe40007ffe1ff */
[----:B------:R-:W-:-:S03]  /*0c50*/  IADD3 R9, PT, PT, -R18, RZ, RZ ;  /* 0x000000ff12097210 */ /* 0x000fc60007ffe1ff */
[----:B------:R-:W-:Y:S02]  /*0c60*/  IMAD R5, R5, UR8, R6 ;  /* 0x0000000805057c24 */ /* 0x000fe4000f8e0206 */
[----:B------:R-:W-:Y:S02]  /*0c70*/  IMAD R19, R9, UR45, R10 ;  /* 0x0000002d09137c24 */ /* 0x000fe4000f8e020a */
[----:B------:R-:W0:Y:S01]  /*0c80*/  LDC.64 R8, c[0x0][0x380] ;  /* 0x0000e000ff087b82 */ /* 0x000e220000000a00 */
[----:B------:R-:W-:Y:S02]  /*0c90*/  ISETP.LT.U32.AND P1, PT, R5, UR8, PT ;  /* 0x0000000805007c0c */ /* 0x000fe4000bf21070 */
[----:B------:R-:W-:-:S05]  /*0ca0*/  IABS R6, R19 ;  /* 0x0000001300067213 */ /* 0x000fca0000000000 */
[----:B------:R-:W-:-:S06]  /*0cb0*/  IMAD.HI.U32 R13, R6, UR5, RZ ;  /* 0x00000005060d7c27 */ /* 0x000fcc000f8e00ff */
[----:B------:R-:W-:Y:S01]  /*0cc0*/  @!P1 VIADD R5, R5, -UR8 ;  /* 0x8000000805059c36 */ /* 0x000fe20008000000 */
[----:B------:R-:W-:-:S04]  /*0cd0*/  @!P1 IADD3 R4, PT, PT, R4, 0x1, RZ ;  /* 0x0000000104049810 */ /* 0x000fc80007ffe0ff */
[----:B------:R-:W-:Y:S02]  /*0ce0*/  ISETP.GE.U32.AND P0, PT, R5, UR8, PT ;  /* 0x0000000805007c0c */ /* 0x000fe4000bf06070 */
[----:B------:R-:W-:-:S05]  /*0cf0*/  IADD3 R5, PT, PT, -R13, RZ, RZ ;  /* 0x000000ff0d057210 */ /* 0x000fca0007ffe1ff */
[----:B------:R-:W-:Y:S01]  /*0d00*/  IMAD R5, R5, UR8, R6 ;  /* 0x0000000805057c24 */ /* 0x000fe2000f8e0206 */
[----:B------:R-:W-:-:S04]  /*0d10*/  LOP3.LUT R6, R16, UR46, RZ, 0x3c, !PT ;  /* 0x0000002e10067c12 */ /* 0x000fc8000f8e3cff */
[----:B------:R-:W-:Y:S01]  /*0d20*/  ISETP.LT.U32.AND P1, PT, R5, UR8, PT ;  /* 0x0000000805007c0c */ /* 0x000fe2000bf21070 */
[----:B------:R-:W-:Y:S01]  /*0d30*/  @P0 VIADD R4, R4, 0x1 ;  /* 0x0000000104040836 */ /* 0x000fe20000000000 */
[----:B------:R-:W-:-:S04]  /*0d40*/  ISETP.GE.AND P0, PT, R6, RZ, PT ;  /* 0x000000ff0600720c */ /* 0x000fc80003f06270 */
[----:B------:R-:W-:Y:S02]  /*0d50*/  MOV R6, R4 ;  /* 0x0000000400067202 */ /* 0x000fe40000000f00 */
[----:B------:R-:W-:-:S05]  /*0d60*/  LOP3.LUT R4, R19, UR46, RZ, 0x3c, !PT ;  /* 0x0000002e13047c12 */ /* 0x000fca000f8e3cff */
[----:B------:R-:W-:Y:S02]  /*0d70*/  @!P1 IADD3 R5, PT, PT, R5, -UR8, RZ ;  /* 0x8000000805059c10 */ /* 0x000fe4000fffe0ff */
[----:B------:R-:W-:Y:S01]  /*0d80*/  @!P0 IMAD.MOV R6, RZ, RZ, -R6 ;  /* 0x000000ffff068224 */ /* 0x000fe200078e0a06 */
[----:B------:R-:W-:Y:S02]  /*0d90*/  @!P1 IADD3 R13, PT, PT, R13, 0x1, RZ ;  /* 0x000000010d0d9810 */ /* 0x000fe40007ffe0ff */
[----:B------:R-:W-:Y:S02]  /*0da0*/  ISETP.GE.U32.AND P0, PT, R5, UR8, PT ;  /* 0x0000000805007c0c */ /* 0x000fe4000bf06070 */
[----:B------:R-:W-:Y:S02]  /*0db0*/  ISETP.GE.AND P1, PT, R4, RZ, PT ;  /* 0x000000ff0400720c */ /* 0x000fe40003f26270 */
[----:B------:R-:W-:-:S04]  /*0dc0*/  SEL R6, R11, R6, !P6 ;  /* 0x000000060b067207 */ /* 0x000fc80007000000 */
[----:B------:R-:W-:-:S05]  /*0dd0*/  IADD3 R5, PT, PT, -R6, RZ, RZ ;  /* 0x000000ff06057210 */ /* 0x000fca0007ffe1ff */
[----:B------:R-:W-:-:S05]  /*0de0*/  @P0 IADD3 R13, PT, PT, R13, 0x1, RZ ;  /* 0x000000010d0d0810 */ /* 0x000fca0007ffe0ff */
[----:B------:R-:W-:Y:S01]  /*0df0*/  @!P1 IMAD.MOV R13, RZ, RZ, -R13 ;  /* 0x000000ffff0d9224 */ /* 0x000fe200078e0a0d */
[----:B------:R-:W-:-:S04]  /*0e00*/  SEL R6, R6, RZ, P2 ;  /* 0x000000ff06067207 */ /* 0x000fc80001000000 */
[----:B------:R-:W-:Y:S02]  /*0e10*/  SEL R13, R11, R13, !P6 ;  /* 0x0000000d0b0d7207 */ /* 0x000fe40007000000 */
[----:B------:R-:W-:-:S05]  /*0e20*/  SHF.R.S32.HI R35, RZ, 0x1, R0 ;  /* 0x00000001ff237819 */ /* 0x000fca0000011400 */
[----:B0-----:R-:W-:Y:S01]  /*0e30*/  IMAD.WIDE R34, R35, 0x8, R8 ;  /* 0x0000000823227825 */ /* 0x001fe200078e0208 */
[----:B------:R-:W-:Y:S02]  /*0e40*/  R2UR UR12, R26 ;  /* 0x000000001a0c72ca */ /* 0x000fe400000e0000 */
[----:B------:R-:W-:Y:S02]  /*0e50*/  R2UR UR13, R27 ;  /* 0x000000001b0d72ca */ /* 0x000fe400000e0000 */
[----:B--2---:R-:W-:-:S04]  /*0e60*/  PRMT R4, R21, 0x7771, RZ ;  /* 0x0000777115047816 */ /* 0x004fc800000000ff */
[----:B------:R-:W-:Y:S02]  /*0e70*/  ISETP.NE.AND P0, PT, R4, RZ, PT ;  /* 0x000000ff0400720c */ /* 0x000fe40003f05270 */
[----:B------:R-:W-:-:S04]  /*0e80*/  LEA.HI R4, R7, R7, RZ, 0x1 ;  /* 0x0000000707047211 */ /* 0x000fc800078f08ff */
[----:B------:R-:W-:Y:S01]  /*0e90*/  SHF.R.S32.HI R25, RZ, 0x1, R4 ;  /* 0x00000001ff197819 */ /* 0x000fe20000011404 */
[----:B------:R-:W-:Y:S01]  /*0ea0*/  IMAD R4, R5, UR46, R16 ;  /* 0x0000002e05047c24 */ /* 0x000fe2000f8e0210 */
[----:B------:R-:W-:Y:S02]  /*0eb0*/  SEL R5, R15, RZ, P4 ;  /* 0x000000ff0f057207 */ /* 0x000fe40002000000 */
[----:B------:R-:W-:Y:S01]  /*0ec0*/  SEL R15, R18, RZ, P4 ;  /* 0x000000ff120f7207 */ /* 0x000fe20002000000 */
[----:B------:R-:W-:Y:S02]  /*0ed0*/  IMAD.WIDE R24, R25, 0x8, R8 ;  /* 0x0000000819187825 */ /* 0x000fe400078e0208 */
[----:B------:R-:W-:Y:S02]  /*0ee0*/  @P0 R2UR UR10, R26 ;  /* 0x000000001a0a02ca */ /* 0x000fe400000e0000 */
[----:B---3--:R-:W-:Y:S01]  /*0ef0*/  PRMT R14, R36, 0x7771, RZ ;  /* 0x00007771240e7816 */ /* 0x008fe200000000ff */
[----:B------:R-:W-:Y:S01]  /*0f00*/  IMAD R5, R5, UR42, RZ ;  /* 0x0000002a05057c24 */ /* 0x000fe2000f8e02ff */
[----:B------:R-:W-:-:S02]  /*0f10*/  @P0 R2UR UR11, R27 ;  /* 0x000000001b0b02ca */ /* 0x000fc400000e0000 */
[----:B------:R-:W-:Y:S02]  /*0f20*/  ISETP.NE.AND P1, PT, R14, RZ, PT ;  /* 0x000000ff0e00720c */ /* 0x000fe40003f25270 */
[----:B------:R-:W-:Y:S01]  /*0f30*/  IADD3 R14, PT, PT, -R13, RZ, RZ ;  /* 0x000000ff0d0e7210 */ /* 0x000fe20007ffe1ff */
[----:B------:R-:W-:Y:S01]  /*0f40*/  IMAD R5, R6, UR43, R5 ;  /* 0x0000002b06057c24 */ /* 0x000fe2000f8e0205 */
[----:B------:R-:W-:-:S07]  /*0f50*/  SEL R4, R4, RZ, P3 ;  /* 0x000000ff04047207 */ /* 0x000fce0001800000 */
[----:B------:R-:W2:Y:S01]  /*0f60*/  @P0 LDG.E R20, desc[UR10][R24.64+0x4] ;  /* 0x0000040a18140981 */ /* 0x000ea2000c1e1900 */
[----:B------:R-:W-:Y:S01]  /*0f70*/  IMAD R14, R14, UR46, R19 ;  /* 0x0000002e0e0e7c24 */ /* 0x000fe2000f8e0213 */
[----:B------:R-:W-:Y:S02]  /*0f80*/  @P1 R2UR UR10, R26 ;  /* 0x000000001a0a12ca */ /* 0x000fe400000e0000 */
[----:B------:R-:W-:Y:S01]  /*0f90*/  @P1 R2UR UR11, R27 ;  /* 0x000000001b0b12ca */ /* 0x000fe200000e0000 */
[----:B------:R-:W-:Y:S01]  /*0fa0*/  IMAD R16, R15, UR42, RZ ;  /* 0x0000002a0f107c24 */ /* 0x000fe2000f8e02ff */
[----:B------:R-:W-:Y:S01]  /*0fb0*/  SEL R13, R13, RZ, P2 ;  /* 0x000000ff0d0d7207 */ /* 0x000fe20001000000 */
[----:B------:R-:W-:Y:S01]  /*0fc0*/  IMAD R4, R4, UR47, R5 ;  /* 0x0000002f04047c24 */ /* 0x000fe2000f8e0205 */
[----:B------:R-:W-:-:S03]  /*0fd0*/  SEL R14, R14, RZ, P3 ;  /* 0x000000ff0e0e7207 */ /* 0x000fc60001800000 */
[----:B------:R-:W-:Y:S01]  /*0fe0*/  IMAD R13, R13, UR43, R16 ;  /* 0x0000002b0d0d7c24 */ /* 0x000fe2000f8e0210 */
[----:B------:R-:W-:-:S03]  /*0ff0*/  LEA.HI R4, R4, R4, RZ, 0x1 ;  /* 0x0000000404047211 */ /* 0x000fc600078f08ff */
[----:B------:R-:W-:Y:S02]  /*1000*/  IMAD R13, R14, UR47, R13 ;  /* 0x0000002f0e0d7c24 */ /* 0x000fe4000f8e020d */
[----:B------:R-:W3:Y:S01]  /*1010*/  @P1 LDG.E R28, desc[UR10][R34.64+0x4] ;  /* 0x0000040a221c1981 */ /* 0x000ee2000c1e1900 */
[----:B------:R-:W-:Y:S02]  /*1020*/  SHF.R.S32.HI R19, RZ, 0x1, R4 ;  /* 0x00000001ff137819 */ /* 0x000fe40000011404 */
[----:B------:R-:W-:Y:S01]  /*1030*/  LEA.HI R13, R13, R13, RZ, 0x1 ;  /* 0x0000000d0d0d7211 */ /* 0x000fe200078f08ff */
[----:B------:R-:W0:Y:S01]  /*1040*/  LDC.64 R4, c[0x0][0x3e8] ;  /* 0x0000fa00ff047b82 */ /* 0x000e220000000a00 */
[----:B------:R-:W-:Y:S01]  /*1050*/  R2UR UR10, R26 ;  /* 0x000000001a0a72ca */ /* 0x000fe200000e0000 */
[----:B------:R-:W-:Y:S01]  /*1060*/  IMAD.WIDE R18, R19, 0x2, R2 ;  /* 0x0000000213127825 */ /* 0x000fe200078e0202 */
[----:B------:R-:W-:Y:S02]  /*1070*/  R2UR UR11, R27 ;  /* 0x000000001b0b72ca */ /* 0x000fe400000e0000 */
[----:B------:R-:W-:-:S02]  /*1080*/  SHF.R.S32.HI R13, RZ, 0x1, R13 ;  /* 0x00000001ff0d7819 */ /* 0x000fc4000001140d */
[----:B------:R-:W4:Y:S03]  /*1090*/  LDG.E.U16 R32, desc[UR12][R18.64] ;  /* 0x0000000c12207981 */ /* 0x000f26000c1e1500 */
[----:B------:R-:W-:-:S06]  /*10a0*/  IMAD.WIDE R22, R13, 0x2, R2 ;  /* 0x000000020d167825 */ /* 0x000fcc00078e0202 */
[----:B------:R1:W5:Y:S01]  /*10b0*/  LDG.E.U16 R0, desc[UR10][R22.64] ;  /* 0x0000000a16007981 */ /* 0x000362000c1e1500 */
[----:B------:R-:W-:Y:S01]  /*10c0*/  VIADD R14, R7, 0x100 ;  /* 0x00000100070e7836 */ /* 0x000fe20000000000 */
[----:B------:R-:W1:Y:S04]  /*10d0*/  LDCU UR7, c[0x0][0x3e8] ;  /* 0x00007d00ff0777ac */ /* 0x000e680008000800 */
[----:B------:R-:W-:Y:S02]  /*10e0*/  IABS R15, R14 ;  /* 0x0000000e000f7213 */ /* 0x000fe40000000000 */
[----:B0-----:R-:W-:-:S03]  /*10f0*/  R2UR UR4, R5 ;  /* 0x00000000050472ca */ /* 0x001fc600000e0000 */
[----:B------:R-:W-:-:S05]  /*1100*/  IMAD.HI.U32 R13, R15, UR6, RZ ;  /* 0x000000060f0d7c27 */ /* 0x000fca000f8e00ff */
[----:B------:R-:W-:-:S05]  /*1110*/  IADD3 R16, PT, PT, -R13, RZ, RZ ;  /* 0x000000ff0d107210 */ /* 0x000fca0007ffe1ff */
[----:B------:R-:W-:Y:S01]  /*1120*/  IMAD R5, R16, UR9, R15 ;  /* 0x0000000910057c24 */ /* 0x000fe2000f8e020f */
[----:B-1----:R-:W-:Y:S01]  /*1130*/  MOV R6, UR7 ;  /* 0x0000000700067c02 */ /* 0x002fe20008000f00 */
[----:B------:R-:W-:Y:S01]  /*1140*/  IMAD.U32 R22, RZ, RZ, UR7 ;  /* 0x00000007ff167e24 */ /* 0x000fe2000f8e00ff */
[----:B------:R-:W-:-:S04]  /*1150*/  LEA.HI R12, R12, R12, RZ, 0x1 ;  /* 0x0000000c0c0c7211 */ /* 0x000fc800078f08ff */
[----:B------:R-:W-:Y:S02]  /*1160*/  SHF.R.S32.HI R29, RZ, 0x1, R12 ;  /* 0x00000001ff1d7819 */ /* 0x000fe4000001140c */
        /* <DEDUP_REMOVED lines=8> */
[----:B------:R-:W-:Y:S02]  /*11f0*/  ISETP.GE.AND P0, PT, R5, RZ, PT ;  /* 0x000000ff0500720c */ /* 0x000fe40003f06270 */
[----:B----4-:R-:W-:-:S05]  /*1200*/  PRMT R5, R32, 0x7771, RZ ;  /* 0x0000777120057816 */ /* 0x010fca00000000ff */
[----:B------:R-:W-:Y:S01]  /*1210*/  @P1 VIADD R13, R13, 0x1 ;  /* 0x000000010d0d1836 */ /* 0x000fe20000000000 */
[----:B------:R-:W-:-:S04]  /*1220*/  ISETP.NE.AND P1, PT, R5, RZ, PT ;  /* 0x000000ff0500720c */ /* 0x000fc80003f25270 */
[----:B------:R-:W-:Y:S02]  /*1230*/  MOV R16, R13 ;  /* 0x0000000d00107202 */ /* 0x000fe40000000f00 */
[----:B-----5:R-:W-:Y:S02]  /*1240*/  PRMT R5, R0, 0x7771, RZ ;  /* 0x0000777100057816 */ /* 0x020fe400000000ff */
[----:B------:R-:W-:Y:S02]  /*1250*/  @!P0 IADD3 R16, PT, PT, -R16, RZ, RZ ;  /* 0x000000ff10108210 */ /* 0x000fe40007ffe1ff */
[----:B------:R-:W-:-:S03]  /*1260*/  ISETP.NE.AND P0, PT, R5, RZ, PT ;  /* 0x000000ff0500720c */ /* 0x000fc60003f05270 */
[----:B------:R-:W-:Y:S02]  /*1270*/  @P1 R2UR UR10, R26 ;  /* 0x000000001a0a12ca */ /* 0x000fe400000e0000 */
[----:B------:R-:W-:Y:S01]  /*1280*/  @P1 R2UR UR11, R27 ;  /* 0x000000001b0b12ca */ /* 0x000fe200000e0000 */
[----:B------:R-:W-:Y:S01]  /*1290*/  IMAD.WIDE R28, R29, 0x8, R8 ;  /* 0x000000081d1c7825 */ /* 0x000fe200078e0208 */
[----:B------:R-:W-:-:S06]  /*12a0*/  SHF.R.S32.HI R13, RZ, 0x1, R10 ;  /* 0x00000001ff0d7819 */ /* 0x000fcc000001140a */
[----:B------:R-:W-:Y:S02]  /*12b0*/  @P0 R2UR UR12, R26 ;  /* 0x000000001a0c02ca */ /* 0x000fe400000e0000 */
[----:B------:R-:W-:-:S03]  /*12c0*/  @P0 R2UR UR13, R27 ;  /* 0x000000001b0d02ca */ /* 0x000fc600000e0000 */
[----:B------:R-:W2:Y:S01]  /*12d0*/  @P1 LDG.E R10, desc[UR10][R28.64+0x4] ;  /* 0x0000040a1c0a1981 */ /* 0x000ea2000c1e1900 */
[----:B------:R-:W-:-:S09]  /*12e0*/  IMAD.WIDE R12, R13, 0x8, R8 ;  /* 0x000000080d0c7825 */ /* 0x000fd200078e0208 */
[----:B------:R-:W3:Y:S01]  /*12f0*/  @P0 LDG.E R5, desc[UR12][R12.64+0x4] ;  /* 0x0000040c0c050981 */ /* 0x000ee2000c1e1900 */
[----:B------:R-:W-:-:S05]  /*1300*/  SEL R19, R17, R16, !P5 ;  /* 0x0000001011137207 */ /* 0x000fca0006800000 */
[----:B------:R-:W-:-:S04]  /*1310*/  IMAD.MOV R15, RZ, RZ, -R19 ;  /* 0x000000ffff0f7224 */ /* 0x000fc800078e0a13 */
[----:B------:R-:W-:Y:S01]  /*1320*/  IMAD R38, R15, UR45, R14 ;  /* 0x0000002d0f267c24 */ /* 0x000fe2000f8e020e */
[----:B------:R-:W-:-:S04]  /*1330*/  MOV R18, UR7 ;  /* 0x0000000700127c02 */ /* 0x000fc80008000f00 */
[----:B------:R-:W-:Y:S02]  /*1340*/  IABS R15, R38 ;  /* 0x00000026000f7213 */ /* 0x000fe40000000000 */
[----:B------:R-:W-:Y:S02]  /*1350*/  MOV R16, UR7 ;  /* 0x0000000700107c02 */ /* 0x000fe40008000f00 */
[----:B------:R-:W-:Y:S02]  /*1360*/  R2UR UR10, R26 ;  /* 0x000000001a0a72ca */ /* 0x000fe400000e0000 */
[----:B------:R-:W-:Y:S02]  /*1370*/  R2UR UR11, R27 ;  /* 0x000000001b0b72ca */ /* 0x000fe400000e0000 */
[----:B------:R-:W-:Y:S02]  /*1380*/  LEA.HI R14, R14, R14, RZ, 0x1 ;  /* 0x0000000e0e0e7211 */ /* 0x000fe400078f08ff */
[----:B------:R-:W-:-:S02]  /*1390*/  R2UR UR12, R26 ;  /* 0x000000001a0c72ca */ /* 0x000fc400000e0000 */
[----:B------:R-:W-:-:S07]  /*13a0*/  R2UR UR13, R27 ;  /* 0x000000001b0d72ca */ /* 0x000fce00000e0000 */
[----:B------:R0:W4:Y:S06]  /*13b0*/  LDG.E R25, desc[UR10][R24.64] ;  /* 0x0000000a18197981 */ /* 0x00012c000c1e1900 */
[----:B------:R1:W5:Y:S04]  /*13c0*/  LDG.E R34, desc[UR12][R34.64] ;  /* 0x0000000c22227981 */ /* 0x000368000c1e1900 */
[----:B------:R-:W5:Y:S01]  /*13d0*/  LDG.E R23, desc[UR12][R12.64] ;  /* 0x0000000c0c177981 */ /* 0x000f62000c1e1900 */
[----:B--2---:R-:W-:Y:S01]  /*13e0*/  @P1 FMUL R18, R10, UR4 ;  /* 0x000000040a121c20 */ /* 0x004fe20008400000 */
[----:B------:R-:W-:-:S04]  /*13f0*/  IMAD.HI.U32 R10, R15, UR5, RZ ;  /* 0x000000050f0a7c27 */ /* 0x000fc8000f8e00ff */
[----:B------:R-:W-:Y:S02]  /*1400*/  IMAD.MOV R20, RZ, RZ, -R10 ;  /* 0x000000ffff147224 */ /* 0x000fe400078e0a0a */
[----:B---3--:R-:W-:Y:S02]  /*1410*/  @P0 FMUL R16, R5, UR4 ;  /* 0x0000000405100c20 */ /* 0x008fe40008400000 */
        /* <DEDUP_REMOVED lines=45> */
[----:B------:R-:W-:Y:S01]  /*16f0*/  MOV R10, UR7 ;  /* 0x00000007000a7c02 */ /* 0x000fe20008000f00 */
[----:B------:R3:W5:Y:S03]  /*1700*/  LDG.E R19, desc[UR10][R28.64] ;  /* 0x0000000a1c137981 */ /* 0x000766000c1e1900 */
[----:B------:R-:W-:-:S05]  /*1710*/  IABS R38, R41 ;  /* 0x0000002900267213 */ /* 0x000fca0000000000 */
[----:B0-----:R-:W-:-:S05]  /*1720*/  IMAD.HI.U32 R24, R38, UR5, RZ ;  /* 0x0000000526187c27 */ /* 0x001fca000f8e00ff */
[----:B-1----:R-:W-:-:S05]  /*1730*/  IADD3 R35, PT, PT, -R24, RZ, RZ ;  /* 0x000000ff18237210 */ /* 0x002fca0007ffe1ff */
[----:B------:R-:W-:Y:S01]  /*1740*/  IMAD R35, R35, UR8, R38 ;  /* 0x0000000823237c24 */ /* 0x000fe2000f8e0226 */
[----:B---3--:R-:W-:Y:S02]  /*1750*/  LOP3.LUT R28, R41, UR46, RZ, 0x3c, !PT ;  /* 0x0000002e291c7c12 */ /* 0x008fe4000f8e3cff */
[----:B------:R-:W-:-:S05]  /*1760*/  SEL R13, R39, RZ, P4 ;  /* 0x000000ff270d7207 */ /* 0x000fca0002000000 */
[----:B------:R-:W-:Y:S02]  /*1770*/  IMAD R13, R13, UR42, RZ ;  /* 0x0000002a0d0d7c24 */ /* 0x000fe4000f8e02ff */
[----:B--2---:R-:W-:Y:S01]  /*1780*/  @P0 FMUL R10, R37, UR4 ;  /* 0x00000004250a0c20 */ /* 0x004fe20008400000 */
        /* <DEDUP_REMOVED lines=74> */
[----:B------:R-:W-:Y:S02]  /*1c30*/  PRMT R41, R36, 0x7770, RZ ;  /* 0x0000777024297816 */ /* 0x000fe400000000ff */
[----:B--2---:R-:W-:-:S04]  /*1c40*/  PRMT R14, R38, 0x7771, RZ ;  /* 0x00007771260e7816 */ /* 0x004fc800000000ff */
[----:B------:R-:W-:Y:S01]  /*1c50*/  ISETP.NE.AND P0, PT, R14, RZ, PT ;  /* 0x000000ff0e00720c */ /* 0x000fe20003f05270 */
[----:B------:R-:W-:-:S12]  /*1c60*/  IMAD.WIDE R14, R15, 0x8, R8 ;  /* 0x000000080f0e7825 */ /* 0x000fd800078e0208 */
[----:B------:R-:W-:Y:S02]  /*1c70*/  @P0 R2UR UR10, R26 ;  /* 0x000000001a0a02ca */ /* 0x000fe400000e0000 */
[----:B------:R-:W-:-:S13]  /*1c80*/  @P0 R2UR UR11, R27 ;  /* 0x000000001b0b02ca */ /* 0x000fda00000e0000 */
[----:B------:R-:W2:Y:S01]  /*1c90*/  @P0 LDG.E R36, desc[UR10][R14.64+0x4] ;  /* 0x0000040a0e240981 */ /* 0x000ea2000c1e1900 */
[----:B------:R-:W-:-:S04]  /*1ca0*/  IADD3 R28, PT, PT, R7, 0x1c0, RZ ;  /* 0x000001c0071c7810 */ /* 0x000fc80007ffe0ff */
[----:B------:R-:W-:-:S05]  /*1cb0*/  IABS R40, R28 ;  /* 0x0000001c00287213 */ /* 0x000fca0000000000 */
[----:B------:R-:W-:-:S04]  /*1cc0*/  IMAD.HI.U32 R39, R40, UR6, RZ ;  /* 0x0000000628277c27 */ /* 0x000fc8000f8e00ff */
[----:B------:R-:W-:Y:S01]  /*1cd0*/  IMAD.MOV R43, RZ, RZ, -R39 ;  /* 0x000000ffff2b7224 */ /* 0x000fe200078e0a27 */
[----:B------:R-:W-:-:S03]  /*1ce0*/  MOV R24, UR7 ;  /* 0x0000000700187c02 */ /* 0x000fc60008000f00 */
[----:B------:R-:W-:Y:S01]  /*1cf0*/  IMAD R40, R43, UR9, R40 ;  /* 0x000000092b287c24 */ /* 0x000fe2000f8e0228 */
[----:B------:R-:W-:Y:S02]  /*1d00*/  R2UR UR10, R26 ;  /* 0x000000001a0a72ca */ /* 0x000fe400000e0000 */
[----:B------:R-:W-:-:S13]  /*1d10*/  R2UR UR11, R27 ;  /* 0x000000001b0b72ca */ /* 0x000fda00000e0000 */
[----:B------:R0:W3:Y:S02]  /*1d20*/  LDG.E R29, desc[UR10][R12.64] ;  /* 0x0000000a0c1d7981 */ /* 0x0000e4000c1e1900 */
[----:B0-----:R-:W-:Y:S01]  /*1d30*/  LOP3.LUT R12, R28, UR45, RZ, 0x3c, !PT ;  /* 0x0000002d1c0c7c12 */ /* 0x001fe2000f8e3cff */
[----:B--2---:R-:W-:Y:S01]  /*1d40*/  @P0 FMUL R24, R36, UR4 ;  /* 0x0000000424180c20 */ /* 0x004fe20008400000 */
[----:B------:R-:W-:Y:S01]  /*1d50*/  ISETP.LT.U32.AND P0, PT, R40, UR9, PT ;  /* 0x0000000928007c0c */ /* 0x000fe2000bf01070 */
[----:B------:R0:W2:-:S12]  /*1d60*/  LDG.E R36, desc[UR10][R14.64] ;  /* 0x0000000a0e247981 */ /* 0x000098000c1e1900 */
        /* <DEDUP_REMOVED lines=35> */
[----:B------:R-:W-:Y:S02]  /*1fa0*/  SHF.R.S32.HI R15, RZ, 0x1, R28 ;  /* 0x00000001ff0f7819 */ /* 0x000fe4000001141c */
[----:B----4-:R-:W-:-:S04]  /*1fb0*/  PRMT R14, R12, 0x7771, RZ ;  /* 0x000077710c0e7816 */ /* 0x010fc800000000ff */
[----:B------:R-:W-:Y:S01]  /*1fc0*/  ISETP.NE.AND P0, PT, R14, RZ, PT ;  /* 0x000000ff0e00720c */ /* 0x000fe20003f05270 */
[----:B------:R-:W-:-:S12]  /*1fd0*/  IMAD.WIDE R14, R15, 0x8, R8 ;  /* 0x000000080f0e7825 */ /* 0x000fd800078e0208 */
[----:B------:R-:W-:Y:S02]  /*1fe0*/  @P0 R2UR UR12, R26 ;  /* 0x000000001a0c02ca */ /* 0x000fe400000e0000 */
[----:B------:R-:W-:-:S13]  /*1ff0*/  @P0 R2UR UR13, R27 ;  /* 0x000000001b0d02ca */ /* 0x000fda00000e0000 */
[----:B------:R-:W4:Y:S01]  /*2000*/  @P0 LDG.E R13, desc[UR12][R14.64+0x4] ;  /* 0x0000040c0e0d0981 */ /* 0x000f22000c1e1900 */
[----:B------:R-:W-:Y:S02]  /*2010*/  PRMT R40, R0, 0x7770, RZ ;  /* 0x0000777000287816 */ /* 0x000fe400000000ff */
[----:B------:R-:W-:Y:S01]  /*2020*/  IADD3 R0, PT, PT, R7, 0x200, RZ ;  /* 0x0000020007007810 */ /* 0x000fe20007ffe0ff */
[----:B------:R-:W-:Y:S01]  /*2030*/  IMAD.U32 R28, RZ, RZ, UR7 ;  /* 0x00000007ff1c7e24 */ /* 0x000fe2000f8e00ff */
[----:B------:R-:W-:Y:S02]  /*2040*/  PRMT R5, R5, 0x7770, RZ ;  /* 0x0000777005057816 */ /* 0x000fe400000000ff */
[----:B------:R-:W-:Y:S02]  /*2050*/  PRMT R39, R32, 0x7770, RZ ;  /* 0x0000777020277816 */ /* 0x000fe400000000ff */
[----:B------:R0:W2:Y:S01]  /*2060*/  LDG.E R32, desc[UR10][R14.64] ;  /* 0x0000000a0e207981 */ /* 0x0000a2000c1e1900 */
[----:B------:R-:W-:-:S02]  /*2070*/  IADD3 R7, PT, PT, R7, 0x240, RZ ;  /* 0x0000024007077810 */ /* 0x000fc40007ffe0ff */
[----:B------:R-:W-:Y:S02]  /*2080*/  PRMT R37, R37, 0x7770, RZ ;  /* 0x0000777025257816 */ /* 0x000fe400000000ff */
[----:B------:R-:W-:Y:S01]  /*2090*/  PRMT R38, R38, 0x7770, RZ ;  /* 0x0000777026267816 */ /* 0x000fe200000000ff */
[----:B----4-:R-:W-:Y:S01]  /*20a0*/  @P0 FMUL R28, R13, UR4 ;  /* 0x000000040d1c0c20 */ /* 0x010fe20008400000 */
[----:B------:R-:W-:Y:S02]  /*20b0*/  IABS R13, R0 ;  /* 0x00000000000d7213 */ /* 0x000fe40000000000 */
[----:B------:R-:W-:-:S03]  /*20c0*/  ISETP.NE.AND P0, PT, R5, RZ, PT ;  /* 0x000000ff0500720c */ /* 0x000fc60003f05270 */
        /* <DEDUP_REMOVED lines=26> */
[----:B------:R-:W-:Y:S01]  /*2270*/  @!P6 IMAD.MOV R5, RZ, RZ, -R5 ;  /* 0x000000ffff05e224 */ /* 0x000fe200078e0a05 */
[----:B------:R-:W-:-:S04]  /*2280*/  ISETP.NE.AND P6, PT, RZ, UR46, PT ;  /* 0x0000002eff007c0c */ /* 0x000fc8000bfc5270 */
[----:B------:R-:W-:Y:S01]  /*2290*/  SEL R5, R11, R5, !P6 ;  /* 0x000000050b057207 */ /* 0x000fe20007000000 */
[----:B------:R-:W-:Y:S01]  /*22a0*/  IMAD R14, R14, UR42, RZ ;  /* 0x0000002a0e0e7c24 */ /* 0x000fe2000f8e02ff */
[----:B------:R-:W-:Y:S02]  /*22b0*/  IABS R15, R7 ;  /* 0x00000007000f7213 */ /* 0x000fe40000000000 */
[C---:B------:R-:W-:Y:S02]  /*22c0*/  IADD3 R13, PT, PT, -R5.reuse, RZ, RZ ;  /* 0x000000ff050d7210 */ /* 0x040fe40007ffe1ff */
[----:B------:R-:W-:-:S05]  /*22d0*/  SEL R5, R5, RZ, P2 ;  /* 0x000000ff05057207 */ /* 0x000fca0001000000 */
[----:B------:R-:W-:Y:S02]  /*22e0*/  IMAD R14, R5, UR43, R14 ;  /* 0x0000002b050e7c24 */ /* 0x000fe4000f8e020e */
        /* <DEDUP_REMOVED lines=11> */
[----:B------:R-:W-:-:S11]  /*23a0*/  ISETP.NE.AND P1, PT, R37, RZ, PT ;  /* 0x000000ff2500720c */ /* 0x000fd60003f25270 */
[----:B------:R-:W-:-:S04]  /*23b0*/  @!P6 IADD3 R5, PT, PT, -R5, RZ, RZ ;  /* 0x000000ff0505e210 */ /* 0x000fc80007ffe1ff */
[----:B------:R-:W-:Y:S02]  /*23c0*/  SEL R37, R17, R5, !P5 ;  /* 0x0000000511257207 */ /* 0x000fe40006800000 */
[----:B------:R-:W-:Y:S02]  /*23d0*/  ISETP.NE.AND P5, PT, R38, RZ, PT ;  /* 0x000000ff2600720c */ /* 0x000fe40003fa5270 */
        /* <DEDUP_REMOVED lines=13> */
[----:B------:R-:W-:Y:S02]  /*24b0*/  SEL R13, R13, RZ, P3 ;  /* 0x000000ff0d0d7207 */ /* 0x000fe40001800000 */
[----:B------:R-:W-:-:S09]  /*24c0*/  PRMT R21, R21, 0x7770, RZ ;  /* 0x0000777015157816 */ /* 0x000fd200000000ff */
[----:B------:R-:W-:Y:S02]  /*24d0*/  @!P6 IADD3 R5, PT, PT, -R5, RZ, RZ ;  /* 0x000000ff0505e210 */ /* 0x000fe40007ffe1ff */
[----:B------:R-:W-:Y:S01]  /*24e0*/  ISETP.NE.AND P6, PT, RZ, UR46, PT ;  /* 0x0000002eff007c0c */ /* 0x000fe2000bfc5270 */
[----:B------:R-:W-:-:S03]  /*24f0*/  IMAD R13, R13, UR47, R14 ;  /* 0x0000002f0d0d7c24 */ /* 0x000fc6000f8e020e */
[----:B------:R-:W-:Y:S01]  /*2500*/  SEL R11, R11, R5, !P6 ;  /* 0x000000050b0b7207 */ /* 0x000fe20007000000 */
[----:B------:R-:W-:Y:S01]  /*2510*/  FMUL R5, R25, UR4 ;  /* 0x0000000419057c20 */ /* 0x000fe20008400000 */
[----:B------:R-:W-:Y:S02]  /*2520*/  SEL R37, R37, RZ, P4 ;  /* 0x000000ff25257207 */ /* 0x000fe40002000000 */
[----:B------:R-:W-:Y:S02]  /*2530*/  ISETP.NE.AND P4, PT, R21, RZ, PT ;  /* 0x000000ff1500720c */ /* 0x000fe40003f85270 */
[----:B------:R-:W-:Y:S02]  /*2540*/  IADD3 R14, PT, PT, -R11, RZ, RZ ;  /* 0x000000ff0b0e7210 */ /* 0x000fe40007ffe1ff */
[----:B------:R-:W-:Y:S02]  /*2550*/  PRMT R12, R12, 0x7770, RZ ;  /* 0x000077700c0c7816 */ /* 0x000fe400000000ff */
[----:B------:R-:W-:Y:S01]  /*2560*/  FSEL R5, R5, R4, P4 ;  /* 0x0000000405057208 */ /* 0x000fe20002000000 */
[----:B------:R-:W-:Y:S01]  /*2570*/  IMAD R15, R14, UR46, R15 ;  /* 0x0000002e0e0f7c24 */ /* 0x000fe2000f8e020f */
[----:B------:R-:W-:Y:S01]  /*2580*/  ISETP.NE.AND P4, PT, R12, RZ, PT ;  /* 0x000000ff0c00720c */ /* 0x000fe20003f85270 */
[----:B------:R-:W-:Y:S01]  /*2590*/  IMAD R37, R37, UR42, RZ ;  /* 0x0000002a25257c24 */ /* 0x000fe2000f8e02ff */
[----:B------:R-:W-:-:S02]  /*25a0*/  SEL R12, R11, RZ, P2 ;  /* 0x000000ff0b0c7207 */ /* 0x000fc40001000000 */
[----:B------:R-:W-:-:S03]  /*25b0*/  SEL R15, R15, RZ, P3 ;  /* 0x000000ff0f0f7207 */ /* 0x000fc60001800000 */
        /* <DEDUP_REMOVED lines=10> */
[----:B------:R-:W4:Y:S04]  /*2660*/  LDG.E.U16 R25, desc[UR8][R12.64] ;  /* 0x000000080c197981 */ /* 0x000f28000c1e1500 */
[----:B------:R0:W3:Y:S01]  /*2670*/  LDG.E.U16 R11, desc[UR10][R2.64] ;  /* 0x0000000a020b7981 */ /* 0x0000e2000c1e1500 */
[----:B-----5:R-:W-:Y:S01]  /*2680*/  FMUL R19, R19, UR4 ;  /* 0x0000000413137c20 */ /* 0x020fe20008400000 */
[----:B------:R-:W-:-:S04]  /*2690*/  ISETP.NE.AND P2, PT, R39, RZ, PT ;  /* 0x000000ff2700720c */ /* 0x000fc80003f45270 */
[----:B------:R-:W-:Y:S02]  /*26a0*/  FSEL R21, R19, R4, P2 ;  /* 0x0000000413157208 */ /* 0x000fe40001000000 */
[----:B------:R-:W-:-:S04]  /*26b0*/  LEA.HI R0, R0, R0, RZ, 0x1 ;  /* 0x0000000000007211 */ /* 0x000fc800078f08ff */
[----:B0-----:R-:W-:Y:S02]  /*26c0*/  SHF.R.S32.HI R3, RZ, 0x1, R0 ;  /* 0x00000001ff037819 */ /* 0x001fe40000011400 */
[----:B------:R-:W-:Y:S02]  /*26d0*/  LEA.HI R7, R7, R7, RZ, 0x1 ;  /* 0x0000000707077211 */ /* 0x000fe400078f08ff */
[----:B------:R-:W-:Y:S01]  /*26e0*/  R2UR UR12, R26 ;  /* 0x000000001a0c72ca */ /* 0x000fe200000e0000 */
[----:B------:R-:W-:Y:S01]  /*26f0*/  IMAD.WIDE R2, R3, 0x8, R8 ;  /* 0x0000000803027825 */ /* 0x000fe200078e0208 */
[----:B------:R-:W-:Y:S02]  /*2700*/  R2UR UR13, R27 ;  /* 0x000000001b0d72ca */ /* 0x000fe400000e0000 */
[----:B------:R-:W-:Y:S02]  /*2710*/  SHF.R.S32.HI R7, RZ, 0x1, R7 ;  /* 0x00000001ff077819 */ /* 0x000fe40000011407 */
[----:B------:R-:W5:Y:S03]  /*2720*/  LDG.E R0, desc[UR8][R2.64] ;  /* 0x0000000802007981 */ /* 0x000f66000c1e1900 */
[----:B------:R-:W-:Y:S01]  /*2730*/  IMAD.WIDE R12, R7, 0x8, R8 ;  /* 0x00000008070c7825 */ /* 0x000fe200078e0208 */
[----:B----4-:R-:W-:-:S04]  /*2740*/  PRMT R14, R25, 0x7771, RZ ;  /* 0x00007771190e7816 */ /* 0x010fc800000000ff */
[----:B------:R-:W-:Y:S02]  /*2750*/  ISETP.NE.AND P2, PT, R14, RZ, PT ;  /* 0x000000ff0e00720c */ /* 0x000fe40003f45270 */
[----:B---3--:R-:W-:-:S04]  /*2760*/  PRMT R14, R11, 0x7771, RZ ;  /* 0x000077710b0e7816 */ /* 0x008fc800000000ff */
[----:B------:R-:W-:Y:S02]  /*2770*/  ISETP.NE.AND P3, PT, R14, RZ, PT ;  /* 0x000000ff0e00720c */ /* 0x000fe40003f65270 */
[----:B------:R-:W3:Y:S05]  /*2780*/  LDG.E R14, desc[UR12][R12.64] ;  /* 0x0000000c0c0e7981 */ /* 0x000eea000c1e1900 */
[----:B------:R-:W-:Y:S02]  /*2790*/  @P2 R2UR UR10, R26 ;  /* 0x000000001a0a22ca */ /* 0x000fe400000e0000 */
[----:B------:R-:W-:-:S04]  /*27a0*/  @P2 R2UR UR11, R27 ;  /* 0x000000001b0b22ca */ /* 0x000fc800000e0000 */
[----:B------:R-:W-:Y:S02]  /*27b0*/  @P3 R2UR UR14, R26 ;  /* 0x000000001a0e32ca */ /* 0x000fe400000e0000 */
[----:B------:R-:W-:-:S07]  /*27c0*/  @P3 R2UR UR15, R27 ;  /* 0x000000001b0f32ca */ /* 0x000fce00000e0000 */
[----:B------:R-:W4:Y:S06]  /*27d0*/  @P2 LDG.E R8, desc[UR10][R2.64+0x4] ;  /* 0x0000040a02082981 */ /* 0x000f2c000c1e1900 */
[----:B------:R-:W4:Y:S01]  /*27e0*/  @P3 LDG.E R15, desc[UR14][R12.64+0x4] ;  /* 0x0000040e0c0f3981 */ /* 0x000f22000c1e1900 */
[----:B------:R-:W-:Y:S01]  /*27f0*/  FMUL R17, R34, UR4 ;  /* 0x0000000422117c20 */ /* 0x000fe20008400000 */
[----:B------:R-:W-:Y:S01]  /*2800*/  ISETP.NE.AND P6, PT, R41, RZ, PT ;  /* 0x000000ff2900720c */ /* 0x000fe20003fc5270 */
[----:B------:R-:W-:Y:S01]  /*2810*/  FMUL R23, R23, UR4 ;  /* 0x0000000417177c20 */ /* 0x000fe20008400000 */
[----:B------:R-:W-:-:S02]  /*2820*/  FMNMX3 R7, R5, -INF , R6, !PT ;  /* 0xff80000005077876 */ /* 0x000fc40007800006 */
[----:B------:R-:W-:Y:S02]  /*2830*/  FSEL R17, R17, R4, P6 ;  /* 0x0000000411117208 */ /* 0x000fe40003000000 */
[----:B------:R-:W-:-:S04]  /*2840*/  ISETP.NE.AND P6, PT, R40, RZ, PT ;  /* 0x000000ff2800720c */ /* 0x000fc80003fc5270 */
[----:B------:R-:W-:Y:S02]  /*2850*/  FSEL R19, R23, R4, P6 ;  /* 0x0000000417137208 */ /* 0x000fe40003000000 */
[----:B------:R-:W-:Y:S01]  /*2860*/  FMNMX3 R23, R7, R17, R22, !PT ;  /* 0x0000001107177276 */ /* 0x000fe20007800016 */
[----:B------:R-:W-:-:S03]  /*2870*/  FMUL R9, R35, UR4 ;  /* 0x0000000423097c20 */ /* 0x000fc60008400000 */
[----:B------:R-:W-:Y:S01]  /*2880*/  FMNMX3 R23, R23, R21, R18, !PT ;  /* 0x0000001517177276 */ /* 0x000fe20007800012 */
[----:B------:R-:W-:Y:S01]  /*2890*/  FMUL R29, R29, UR4 ;  /* 0x000000041d1d7c20 */ /* 0x000fe20008400000 */
[-C--:B------:R-:W-:Y:S02]  /*28a0*/  FSEL R9, R9, R4.reuse, P0 ;  /* 0x0000000409097208 */ /* 0x080fe40000000000 */
[----:B------:R-:W-:Y:S02]  /*28b0*/  FMNMX3 R23, R23, R19, R16, !PT ;  /* 0x0000001317177276 */ /* 0x000fe40007800010 */
[----:B------:R-:W-:Y:S01]  /*28c0*/  PRMT R11, R11, 0x7770, RZ ;  /* 0x000077700b0b7816 */ /* 0x000fe200000000ff */
[----:B--2---:R-:W-:Y:S01]  /*28d0*/  FMUL R35, R36, UR4 ;  /* 0x0000000424237c20 */ /* 0x004fe20008400000 */
[----:B------:R-:W-:Y:S02]  /*28e0*/  FSEL R34, R29, R4, P1 ;  /* 0x000000041d227208 */ /* 0x000fe40000800000 */
[----:B------:R-:W-:-:S02]  /*28f0*/  FMNMX3 R23, R23, R9, R10, !PT ;  /* 0x0000000917177276 */ /* 0x000fc4000780000a */
[----:B------:R-:W-:Y:S01]  /*2900*/  ISETP.NE.AND P1, PT, R11, RZ, PT ;  /* 0x000000ff0b00720c */ /* 0x000fe20003f25270 */
[----:B------:R-:W-:Y:S01]  /*2910*/  FMUL R29, R32, UR4 ;  /* 0x00000004201d7c20 */ /* 0x000fe20008400000 */
[----:B------:R-:W-:Y:S02]  /*2920*/  PRMT R7, R25, 0x7770, RZ ;  /* 0x0000777019077816 */ /* 0x000fe400000000ff */
[----:B------:R-:W-:Y:S02]  /*2930*/  FSEL R35, R35, R4, P5 ;  /* 0x0000000423237208 */ /* 0x000fe40002800000 */
[----:B------:R-:W-:Y:S01]  /*2940*/  FMNMX3 R23, R23, R34, R20, !PT ;  /* 0x0000002217177276 */ /* 0x000fe20007800014 */
[----:B-----5:R-:W-:Y:S01]  /*2950*/  FMUL R25, R0, UR4 ;  /* 0x0000000400197c20 */ /* 0x020fe20008400000 */
[----:B------:R-:W-:Y:S02]  /*2960*/  ISETP.NE.AND P0, PT, R7, RZ, PT ;  /* 0x000000ff0700720c */ /* 0x000fe40003f05270 */
[----:B------:R-:W-:-:S02]  /*2970*/  FSEL R29, R29, R4, P4 ;  /* 0x000000041d1d7208 */ /* 0x000fc40002000000 */
[----:B------:R-:W-:Y:S01]  /*2980*/  FMNMX3 R0, R23, R35, R24, !PT ;  /* 0x0000002317007276 */ /* 0x000fe20007800018 */
[----:B------:R-:W-:Y:S01]  /*2990*/  IMAD.U32 R32, RZ, RZ, UR7 ;  /* 0x00000007ff207e24 */ /* 0x000fe2000f8e00ff */
[----:B------:R-:W-:Y:S02]  /*29a0*/  FSEL R25, R25, R4, P0 ;  /* 0x0000000419197208 */ /* 0x000fe40000000000 */
[----:B------:R-:W-:Y:S02]  /*29b0*/  FMNMX3 R0, R0, R29, R28, !PT ;  /* 0x0000001d00007276 */ /* 0x000fe4000780001c */
[----:B------:R-:W-:Y:S01]  /*29c0*/  MOV R23, UR7 ;  /* 0x0000000700177c02 */ /* 0x000fe20008000f00 */
[----:B---3--:R-:W-:Y:S01]  /*29d0*/  @P1 FMUL R4, R14, UR4 ;  /* 0x000000040e041c20 */ /* 0x008fe20008400000 */
[----:B----4-:R-:W-:Y:S01]  /*29e0*/  @P2 FMUL R32, R8, UR4 ;  /* 0x0000000408202c20 */ /* 0x010fe20008400000 */
[----:B------:R-:W-:Y:S01]  /*29f0*/  @P3 FMUL R23, R15, UR4 ;  /* 0x000000040f173c20 */ /* 0x000fe20008400000 */
[----:B------:R-:W-:-:S03]  /*2a00*/  UMOV UR4, 0xffffffff ;  /* 0xffffffff00047882 */ /* 0x000fc60000000000 */
[----:B------:R-:W-:-:S04]  /*2a10*/  FMNMX3 R0, R0, R25, R32, !PT ;  /* 0x0000001900007276 */ /* 0x000fc80007800020 */
        /* <DEDUP_REMOVED lines=20> */
[--C-:B------:R-:W-:Y:S01]  /*2b60*/  FADD R49, R17, -R53.reuse ;  /* 0x8000003511317221 */ /* 0x100fe20000000000 */
[----:B------:R-:W-:Y:S01]  /*2b70*/  FADD R41, R19, -R53 ;  /* 0x8000003513297221 */ /* 0x000fe20000000000 */
        /* <DEDUP_REMOVED lines=11> */
[-C--:B------:R-:W-:Y:S01]  /*2c30*/  FFMA.RM R2, R10, R11.reuse, 12582913 ;  /* 0x4b4000010a027423 */ /* 0x080fe2000000400b */
[----:B------:R-:W-:Y:S01]  /*2c40*/  FFMA R14, R8, 1.925963033500011079e-08, R25 ;  /* 0x32a57060080e7823 */ /* 0x000fe20000000019 */
[----:B------:R-:W-:Y:S01]  /*2c50*/  FFMA.SAT R8, R49, R12, 0.5 ;  /* 0x3f00000031087423 */ /* 0x000fe2000000200c */
[----:B------:R-:W-:Y:S01]  /*2c60*/  FFMA R47, R47, 1.925963033500011079e-08, R6 ;  /* 0x32a570602f2f7823 */ /* 0x000fe20000000006 */
[--C-:B------:R-:W-:Y:S01]  /*2c70*/  FADD R45, R21, -R53.reuse ;  /* 0x80000035152d7221 */ /* 0x100fe20000000000 */
[----:B------:R-:W0:Y:S01]  /*2c80*/  MUFU.EX2 R25, R14 ;  /* 0x0000000e00197308 */ /* 0x000e220000000800 */
[----:B------:R-:W-:Y:S01]  /*2c90*/  FFMA.RM R8, R8, R11, 12582913 ;  /* 0x4b40000108087423 */ /* 0x000fe2000000400b */
[----:B------:R-:W-:Y:S01]  /*2ca0*/  FADD R21, R9, -R53 ;  /* 0x8000003509157221 */ /* 0x000fe20000000000 */
[----:B------:R-:W-:Y:S01]  /*2cb0*/  FADD R9, -R53, R24 ;  /* 0x0000001835097221 */ /* 0x000fe20000000100 */
[----:B------:R-:W-:Y:S01]  /*2cc0*/  FADD R10, R2, -12583039 ;  /* 0xcb40007f020a7421 */ /* 0x000fe20000000000 */
[----:B------:R-:W-:Y:S01]  /*2cd0*/  FADD R6, R8, -12583039 ;  /* 0xcb40007f08067421 */ /* 0x000fe20000000000 */
[----:B------:R-:W-:Y:S01]  /*2ce0*/  SHF.L.U32 R24, R4, 0x17, RZ ;  /* 0x0000001704187819 */ /* 0x000fe200000006ff */
[----:B------:R-:W-:-:S02]  /*2cf0*/  IMAD.SHL.U32 R8, R8, 0x800000, RZ ;  /* 0x0080000008087824 */ /* 0x000fc400078e00ff */
[----:B------:R-:W-:Y:S01]  /*2d00*/  FFMA R10, R51, 1.4426950216293334961, -R10 ;  /* 0x3fb8aa3b330a7823 */ /* 0x000fe2000000080a */
[----:B------:R-:W-:Y:S01]  /*2d10*/  FFMA R6, R49, 1.4426950216293334961, -R6 ;  /* 0x3fb8aa3b31067823 */ /* 0x000fe20000000806 */
[C---:B------:R-:W-:Y:S01]  /*2d20*/  FADD R13, -R53.reuse, R23 ;  /* 0x00000017350d7221 */ /* 0x040fe20000000100 */
[----:B------:R-:W-:Y:S01]  /*2d30*/  FADD R3, -R53, R28 ;  /* 0x0000001c35037221 */ /* 0x000fe20000000100 */
[----:B------:R-:W-:Y:S01]  /*2d40*/  FFMA R51, R51, 1.925963033500011079e-08, R10 ;  /* 0x32a5706033337823 */ /* 0x000fe2000000000a */
[----:B------:R-:W-:Y:S01]  /*2d50*/  FFMA R49, R49, 1.925963033500011079e-08, R6 ;  /* 0x32a5706031317823 */ /* 0x000fe20000000006 */
[-C--:B------:R-:W-:Y:S01]  /*2d60*/  FFMA.SAT R10, R45, R12.reuse, 0.5 ;  /* 0x3f0000002d0a7423 */ /* 0x080fe2000000200c */
[----:B------:R-:W-:Y:S01]  /*2d70*/  SHF.L.U32 R2, R2, 0x17, RZ ;  /* 0x0000001702027819 */ /* 0x000fe200000006ff */
[----:B------:R-:W-:Y:S01]  /*2d80*/  FADD R43, -R53, R18 ;  /* 0x00000012352b7221 */ /* 0x000fe20000000100 */
[----:B0-----:R-:W-:Y:S01]  /*2d90*/  FMUL R25, R0, R25 ;  /* 0x0000001900197220 */ /* 0x001fe20000400000 */
[-C--:B------:R-:W-:Y:S01]  /*2da0*/  FFMA.SAT R0, R41, R12.reuse, 0.5 ;  /* 0x3f00000029007423 */ /* 0x080fe2000000200c */
[----:B------:R-:W0:Y:S01]  /*2db0*/  MUFU.EX2 R49, R49 ;  /* 0x0000003100317308 */ /* 0x000e220000000800 */
[-C--:B------:R-:W-:Y:S01]  /*2dc0*/  FFMA.RM R10, R10, R11.reuse, 12582913 ;  /* 0x4b4000010a0a7423 */ /* 0x080fe2000000400b */
[-C--:B------:R-:W-:Y:S01]  /*2dd0*/  FFMA.SAT R18, R43, R12.reuse, 0.5 ;  /* 0x3f0000002b127423 */ /* 0x080fe2000000200c */
[-C--:B------:R-:W-:Y:S01]  /*2de0*/  FFMA.RM R0, R0, R11.reuse, 12582913 ;  /* 0x4b40000100007423 */ /* 0x080fe2000000400b */
[----:B------:R-:W-:Y:S01]  /*2df0*/  FADD R37, R34, -R53 ;  /* 0x8000003522257221 */ /* 0x000fe20000000000 */
[----:B------:R-:W-:Y:S01]  /*2e00*/  FADD R6, R10, -12583039 ;  /* 0xcb40007f0a067421 */ /* 0x000fe20000000000 */
[----:B------:R-:W-:Y:S01]  /*2e10*/  FADD R19, -R53, R20 ;  /* 0x0000001435137221 */ /* 0x000fe20000000100 */
[----:B------:R-:W-:Y:S01]  /*2e20*/  FADD R14, R0, -12583039 ;  /* 0xcb40007f000e7421 */ /* 0x000fe20000000000 */
[----:B------:R-:W1:Y:S01]  /*2e30*/  MUFU.EX2 R51, R51 ;  /* 0x0000003300337308 */ /* 0x000e620000000800 */
[----:B------:R-:W-:Y:S01]  /*2e40*/  FFMA R16, R45, 1.4426950216293334961, -R6 ;  /* 0x3fb8aa3b2d107823 */ /* 0x000fe20000000806 */
[----:B------:R-:W-:Y:S01]  /*2e50*/  FFMA.RM R6, R18, R11, 12582913 ;  /* 0x4b40000112067423 */ /* 0x000fe2000000400b */
[----:B------:R-:W-:Y:S01]  /*2e60*/  FFMA R14, R41, 1.4426950216293334961, -R14 ;  /* 0x3fb8aa3b290e7823 */ /* 0x000fe2000000080e */
[----:B------:R-:W-:Y:S01]  /*2e70*/  SHF.L.U32 R0, R0, 0x17, RZ ;  /* 0x0000001700007819 */ /* 0x000fe200000006ff */
[----:B------:R-:W-:Y:S01]  /*2e80*/  FFMA R45, R45, 1.925963033500011079e-08, R16 ;  /* 0x32a570602d2d7823 */ /* 0x000fe20000000010 */
[----:B------:R-:W-:Y:S01]  /*2e90*/  FADD R16, R6, -12583039 ;  /* 0xcb40007f06107421 */ /* 0x000fe20000000000 */
[----:B------:R-:W-:Y:S01]  /*2ea0*/  FFMA R41, R41, 1.925963033500011079e-08, R14 ;  /* 0x32a5706029297823 */ /* 0x000fe2000000000e */
[-C--:B------:R-:W-:Y:S01]  /*2eb0*/  FFMA.SAT R14, R39, R12.reuse, 0.5 ;  /* 0x3f000000270e7423 */ /* 0x080fe2000000200c */
[----:B0-----:R-:W-:Y:S01]  /*2ec0*/  FMUL R23, R8, R49 ;  /* 0x0000003108177220 */ /* 0x001fe20000400000 */
[----:B------:R-:W-:Y:S01]  /*2ed0*/  FFMA.SAT R8, R21, R12, 0.5 ;  /* 0x3f00000015087423 */ /* 0x000fe2000000200c */
[----:B------:R-:W-:-:S02]  /*2ee0*/  IMAD.SHL.U32 R20, R6, 0x800000, RZ ;  /* 0x0080000006147824 */ /* 0x000fc400078e00ff */
[-C--:B------:R-:W-:Y:S01]  /*2ef0*/  FFMA.RM R4, R14, R11.reuse, 12582913 ;  /* 0x4b4000010e047423 */ /* 0x080fe2000000400b */
[----:B------:R-:W-:Y:S01]  /*2f00*/  MUFU.EX2 R41, R41 ;  /* 0x0000002900297308 */ /* 0x000fe20000000800 */
[----:B------:R-:W-:Y:S01]  /*2f10*/  FFMA.RM R8, R8, R11, 12582913 ;  /* 0x4b40000108087423 */ /* 0x000fe2000000400b */
[--C-:B------:R-:W-:Y:S01]  /*2f20*/  FADD R35, R35, -R53.reuse ;  /* 0x8000003523237221 */ /* 0x100fe20000000000 */
[----:B------:R-:W-:Y:S01]  /*2f30*/  FADD R14, R4, -12583039 ;  /* 0xcb40007f040e7421 */ /* 0x000fe20000000000 */
[----:B-1----:R-:W-:Y:S01]  /*2f40*/  FMUL R22, R2, R51 ;  /* 0x0000003302167220 */ /* 0x002fe20000400000 */
[----:B------:R-:W-:Y:S01]  /*2f50*/  FFMA R16, R43, 1.4426950216293334961, -R16 ;  /* 0x3fb8aa3b2b107823 */ /* 0x000fe20000000810 */
[----:B------:R-:W-:Y:S01]  /*2f60*/  SHF.L.U32 R4, R4, 0x17, RZ ;  /* 0x0000001704047819 */ /* 0x000fe200000006ff */
[----:B------:R-:W-:Y:S01]  /*2f70*/  FFMA R14, R39, 1.4426950216293334961, -R14 ;  /* 0x3fb8aa3b270e7823 */ /* 0x000fe2000000080e */
[----:B------:R-:W0:Y:S01]  /*2f80*/  MUFU.EX2 R45, R45 ;  /* 0x0000002d002d7308 */ /* 0x000e220000000800 */
[----:B------:R-:W-:Y:S01]  /*2f90*/  FFMA R43, R43, 1.925963033500011079e-08, R16 ;  /* 0x32a570602b2b7823 */ /* 0x000fe20000000010 */
[----:B------:R-:W-:Y:S01]  /*2fa0*/  FADD R29, R29, -R53 ;  /* 0x800000351d1d7221 */ /* 0x000fe20000000000 */
[----:B------:R-:W-:Y:S01]  /*2fb0*/  FFMA R39, R39, 1.925963033500011079e-08, R14 ;  /* 0x32a5706027277823 */ /* 0x000fe2000000000e */
[----:B------:R-:W-:Y:S01]  /*2fc0*/  FADD R14, R8, -12583039 ;  /* 0xcb40007f080e7421 */ /* 0x000fe20000000000 */
[----:B------:R-:W-:Y:S01]  /*2fd0*/  FADD R5, -R53, R32 ;  /* 0x0000002035057221 */ /* 0x000fe20000000100 */
[----:B------:R-:W-:Y:S01]  /*2fe0*/  SHF.L.U32 R10, R10, 0x17, RZ ;  /* 0x000000170a0a7819 */ /* 0x000fe200000006ff */
[----:B------:R-:W-:-:S02]  /*2ff0*/  IMAD.SHL.U32 R8, R8, 0x800000, RZ ;  /* 0x0080000008087824 */ /* 0x000fc400078e00ff */
[----:B------:R-:W-:Y:S01]  /*3000*/  FFMA R14, R21, 1.4426950216293334961, -R14 ;  /* 0x3fb8aa3b150e7823 */ /* 0x000fe2000000080e */
[----:B------:R-:W1:Y:S01]  /*3010*/  MUFU.EX2 R39, R39 ;  /* 0x0000002700277308 */ /* 0x000e620000000800 */
[-C--:B------:R-:W-:Y:S02]  /*3020*/  FFMA.SAT R36, R5, R12.reuse, 0.5 ;  /* 0x3f00000005247423 */ /* 0x080fe4000000200c */
[----:B------:R-:W-:Y:S01]  /*3030*/  FFMA R28, R21, 1.925963033500011079e-08, R14 ;  /* 0x32a57060151c7823 */ /* 0x000fe2000000000e */
[----:B------:R-:W-:-:S04]  /*3040*/  FFMA.SAT R14, R17, R12, 0.5 ;  /* 0x3f000000110e7423 */ /* 0x000fc8000000200c */
[----:B------:R-:W-:Y:S01]  /*3050*/  FFMA.RM R14, R14, R11, 12582913 ;  /* 0x4b4000010e0e7423 */ /* 0x000fe2000000400b */
[----:B0-----:R-:W-:Y:S01]  /*3060*/  FMUL R21, R10, R45 ;  /* 0x0000002d0a157220 */ /* 0x001fe20000400000 */
[----:B------:R-:W0:Y:S02]  /*3070*/  MUFU.EX2 R47, R47 ;  /* 0x0000002f002f7308 */ /* 0x000e240000000800 */
[----:B------:R-:W-:-:S04]  /*3080*/  FADD R2, R14, -12583039 ;  /* 0xcb40007f0e027421 */ /* 0x000fc80000000000 */
[C---:B------:R-:W-:Y:S01]  /*3090*/  FFMA R2, R17.reuse, 1.4426950216293334961, -R2 ;  /* 0x3fb8aa3b11027823 */ /* 0x040fe20000000802 */
[----:B-1----:R-:W-:Y:S01]  /*30a0*/  FMUL R16, R4, R39 ;  /* 0x0000002704107220 */ /* 0x002fe20000400000 */
[----:B------:R-:W1:Y:S02]  /*30b0*/  MUFU.EX2 R43, R43 ;  /* 0x0000002b002b7308 */ /* 0x000e640000000800 */
[----:B------:R-:W-:Y:S01]  /*30c0*/  FFMA R18, R17, 1.925963033500011079e-08, R2 ;  /* 0x32a5706011127823 */ /* 0x000fe20000000002 */
[----:B------:R-:W-:-:S04]  /*30d0*/  FFMA.SAT R2, R37, R12, 0.5 ;  /* 0x3f00000025027423 */ /* 0x000fc8000000200c */
[----:B------:R-:W-:Y:S01]  /*30e0*/  FFMA.RM R17, R2, R11, 12582913 ;  /* 0x4b40000102117423 */ /* 0x000fe2000000400b */
[----:B------:R-:W-:Y:S01]  /*30f0*/  MUFU.EX2 R18, R18 ;  /* 0x0000001200127308 */ /* 0x000fe20000000800 */
[----:B0-----:R-:W-:Y:S02]  /*3100*/  FMUL R24, R24, R47 ;  /* 0x0000002f18187220 */ /* 0x001fe40000400000 */
        /* <DEDUP_REMOVED lines=11> */
[----:B------:R-:W-:Y:S01]  /*31c0*/  FMUL R19, R0, R41 ;  /* 0x0000002900137220 */ /* 0x000fe20000400000 */
[----:B------:R-:W-:Y:S01]  /*31d0*/  FFMA.SAT R0, R35, R12, 0.5 ;  /* 0x3f00000023007423 */ /* 0x000fe2000000200c */
[----:B------:R-:W0:Y:S03]  /*31e0*/  MUFU.EX2 R41, R28 ;  /* 0x0000001c00297308 */ /* 0x000e260000000800 */
        /* <DEDUP_REMOVED lines=8> */
[----:B------:R-:W-:Y:S03]  /*3270*/  MUFU.EX2 R35, R35 ;  /* 0x0000002300237308 */ /* 0x000fe60000000800 */
[C---:B------:R-:W-:Y:S01]  /*3280*/  FADD R4, R2.reuse, -12583039 ;  /* 0xcb40007f02047421 */ /* 0x040fe20000000000 */
[----:B------:R-:W-:-:S03]  /*3290*/  SHF.L.U32 R2, R2, 0x17, RZ ;  /* 0x0000001702027819 */ /* 0x000fc600000006ff */
[----:B------:R-:W-:-:S04]  /*32a0*/  FFMA R4, R9, 1.4426950216293334961, -R4 ;  /* 0x3fb8aa3b09047823 */ /* 0x000fc80000000804 */
[----:B------:R-:W-:Y:S01]  /*32b0*/  FFMA R32, R9, 1.925963033500011079e-08, R4 ;  /* 0x32a5706009207823 */ /* 0x000fe20000000004 */
[----:B------:R-:W-:Y:S01]  /*32c0*/  FFMA.SAT R4, R29, R12, 0.5 ;  /* 0x3f0000001d047423 */ /* 0x000fe2000000200c */
[----:B------:R-:W-:-:S03]  /*32d0*/  SHF.L.U32 R9, R14, 0x17, RZ ;  /* 0x000000170e097819 */ /* 0x000fc600000006ff */
[----:B------:R-:W-:Y:S02]  /*32e0*/  FFMA.RM R4, R4, R11, 12582913 ;  /* 0x4b40000104047423 */ /* 0x000fe4000000400b */
[----:B------:R-:W-:Y:S01]  /*32f0*/  FMUL R9, R9, R18 ;  /* 0x0000001209097220 */ /* 0x000fe20000400000 */
[----:B------:R-:W-:Y:S01]  /*3300*/  FFMA.SAT R18, R7, R12, 0.5 ;  /* 0x3f00000007127423 */ /* 0x000fe2000000200c */
[C---:B------:R-:W-:Y:S01]  /*3310*/  FADD R8, R4.reuse, -12583039 ;  /* 0xcb40007f04087421 */ /* 0x040fe20000000000 */
[----:B------:R-:W-:-:S03]  /*3320*/  IMAD.SHL.U32 R4, R4, 0x800000, RZ ;  /* 0x0080000004047824 */ /* 0x000fc600078e00ff */
[----:B------:R-:W-:-:S04]  /*3330*/  FFMA R8, R29, 1.4426950216293334961, -R8 ;  /* 0x3fb8aa3b1d087823 */ /* 0x000fc80000000808 */
[----:B------:R-:W-:Y:S01]  /*3340*/  FFMA R29, R29, 1.925963033500011079e-08, R8 ;  /* 0x32a570601d1d7823 */ /* 0x000fe20000000008 */
[----:B------:R-:W-:-:S03]  /*3350*/  FFMA.SAT R8, R3, R12, 0.5 ;  /* 0x3f00000003087423 */ /* 0x000fc6000000200c */
[----:B------:R-:W0:Y:S01]  /*3360*/  MUFU.EX2 R39, R29 ;  /* 0x0000001d00277308 */ /* 0x000e220000000800 */
[-C--:B------:R-:W-:Y:S01]  /*3370*/  FFMA.RM R14, R8, R11.reuse, 12582913 ;  /* 0x4b400001080e7423 */ /* 0x080fe2000000400b */
[----:B------:R-:W-:Y:S01]  /*3380*/  SHF.L.U32 R8, R17, 0x17, RZ ;  /* 0x0000001711087819 */ /* 0x000fe200000006ff */
[----:B------:R-:W-:Y:S02]  /*3390*/  FFMA.RM R17, R36, R11, 12582913 ;  /* 0x4b40000124117423 */ /* 0x000fe4000000400b */
[C---:B------:R-:W-:Y:S01]  /*33a0*/  FADD R28, R14.reuse, -12583039 ;  /* 0xcb40007f0e1c7421 */ /* 0x040fe20000000000 */
[----:B------:R-:W-:Y:S01]  /*33b0*/  SHF.L.U32 R14, R14, 0x17, RZ ;  /* 0x000000170e0e7819 */ /* 0x000fe200000006ff */
[----:B------:R-:W-:Y:S02]  /*33c0*/  FMUL R8, R8, R37 ;  /* 0x0000002508087220 */ /* 0x000fe40000400000 */
[C---:B------:R-:W-:Y:S01]  /*33d0*/  FFMA R28, R3.reuse, 1.4426950216293334961, -R28 ;  /* 0x3fb8aa3b031c7823 */ /* 0x040fe2000000081c */
[----:B------:R1:W2:Y:S03]  /*33e0*/  MUFU.EX2 R37, R34 ;  /* 0x0000002200257308 */ /* 0x0002a60000000800 */
[----:B------:R-:W-:Y:S01]  /*33f0*/  FFMA R28, R3, 1.925963033500011079e-08, R28 ;  /* 0x32a57060031c7823 */ /* 0x000fe2000000001c */
[----:B------:R-:W-:Y:S01]  /*3400*/  FFMA.RM R3, R18, R11, 12582913 ;  /* 0x4b40000112037423 */ /* 0x000fe2000000400b */
[----:B0-----:R-:W-:-:S03]  /*3410*/  FMUL R4, R4, R39 ;  /* 0x0000002704047220 */ /* 0x001fc60000400000 */
[----:B------:R-:W-:Y:S01]  /*3420*/  FADD R18, R3, -12583039 ;  /* 0xcb40007f03127421 */ /* 0x000fe20000000000 */
[----:B-1----:R-:W-:Y:S01]  /*3430*/  FFMA.SAT R34, R13, R12, 0.5 ;  /* 0x3f0000000d227423 */ /* 0x002fe2000000200c */
[----:B------:R-:W-:Y:S02]  /*3440*/  MUFU.EX2 R41, R28 ;  /* 0x0000001c00297308 */ /* 0x000fe40000000800 */
[----:B------:R-:W-:-:S04]  /*3450*/  FFMA R18, R7, 1.4426950216293334961, -R18 ;  /* 0x3fb8aa3b07127823 */ /* 0x000fc80000000812 */
[----:B------:R-:W-:Y:S01]  /*3460*/  FFMA R18, R7, 1.925963033500011079e-08, R18 ;  /* 0x32a5706007127823 */ /* 0x000fe20000000012 */
[----:B--2---:R-:W-:Y:S01]  /*3470*/  FMUL R7, R6, R37 ;  /* 0x0000002506077220 */ /* 0x004fe20000400000 */
[----:B------:R-:W-:Y:S01]  /*3480*/  FADD R6, R17, -12583039 ;  /* 0xcb40007f11067421 */ /* 0x000fe20000000000 */
[----:B------:R-:W0:Y:S03]  /*3490*/  MUFU.EX2 R37, R32 ;  /* 0x0000002000257308 */ /* 0x000e260000000800 */
[----:B------:R-:W-:-:S04]  /*34a0*/  FFMA R6, R5, 1.4426950216293334961, -R6 ;  /* 0x3fb8aa3b05067823 */ /* 0x000fc80000000806 */
[----:B------:R-:W-:Y:S01]  /*34b0*/  FFMA R36, R5, 1.925963033500011079e-08, R6 ;  /* 0x32a5706005247823 */ /* 0x000fe20000000006 */
[----:B------:R-:W-:Y:S01]  /*34c0*/  FFMA.SAT R6, R15, R12, 0.5 ;  /* 0x3f0000000f067423 */ /* 0x000fe2000000200c */
[----:B------:R-:W-:-:S03]  /*34d0*/  FADD R5, RZ, R25 ;  /* 0x00000019ff057221 */ /* 0x000fc60000000000 */
[-C--:B------:R-:W-:Y:S01]  /*34e0*/  FFMA.RM R12, R6, R11.reuse, 12582913 ;  /* 0x4b400001060c7423 */ /* 0x080fe2000000400b */
[----:B------:R-:W-:-:S03]  /*34f0*/  FFMA.RM R11, R34, R11, 12582913 ;  /* 0x4b400001220b7423 */ /* 0x000fc6000000400b */
[C---:B------:R-:W-:Y:S01]  /*3500*/  FADD R6, R12.reuse, -12583039 ;  /* 0xcb40007f0c067421 */ /* 0x040fe20000000000 */
[----:B------:R-:W-:-:S03]  /*3510*/  SHF.L.U32 R12, R12, 0x17, RZ ;  /* 0x000000170c0c7819 */ /* 0x000fc600000006ff */
[----:B------:R-:W-:-:S04]  /*3520*/  FFMA R6, R15, 1.4426950216293334961, -R6 ;  /* 0x3fb8aa3b0f067823 */ /* 0x000fc80000000806 */
[----:B------:R-:W-:Y:S01]  /*3530*/  FFMA R15, R15, 1.925963033500011079e-08, R6 ;  /* 0x32a570600f0f7823 */ /* 0x000fe20000000006 */
[----:B------:R-:W-:-:S04]  /*3540*/  FADD R6, R11, -12583039 ;  /* 0xcb40007f0b067421 */ /* 0x000fc80000000000 */
[C---:B------:R-:W-:Y:S01]  /*3550*/  FFMA R6, R13.reuse, 1.4426950216293334961, -R6 ;  /* 0x3fb8aa3b0d067823 */ /* 0x040fe20000000806 */
[----:B------:R-:W1:Y:S03]  /*3560*/  MUFU.EX2 R15, R15 ;  /* 0x0000000f000f7308 */ /* 0x000e660000000800 */
[----:B------:R-:W-:Y:S01]  /*3570*/  FFMA R13, R13, 1.925963033500011079e-08, R6 ;  /* 0x32a570600d0d7823 */ /* 0x000fe20000000006 */
[----:B------:R-:W-:-:S04]  /*3580*/  FADD R6, R5, R24 ;  /* 0x0000001805067221 */ /* 0x000fc80000000000 */
[----:B------:R-:W-:Y:S01]  /*3590*/  FADD R5, R6, R23 ;  /* 0x0000001706057221 */ /* 0x000fe20000000000 */
[----:B------:R-:W-:Y:S03]  /*35a0*/  MUFU.EX2 R13, R13 ;  /* 0x0000000d000d7308 */ /* 0x000fe60000000800 */
[----:B------:R-:W-:-:S04]  /*35b0*/  FADD R6, R5, R22 ;  /* 0x0000001605067221 */ /* 0x000fc80000000000 */
[----:B------:R-:W-:-:S04]  /*35c0*/  FADD R5, R6, R21 ;  /* 0x0000001506057221 */ /* 0x000fc80000000000 */
[----:B------:R-:W-:-:S04]  /*35d0*/  FADD R6, R5, R20 ;  /* 0x0000001405067221 */ /* 0x000fc80000000000 */
[----:B------:R-:W-:Y:S01]  /*35e0*/  FADD R5, R6, R19 ;  /* 0x0000001306057221 */ /* 0x000fe20000000000 */
[----:B------:R-:W-:Y:S02]  /*35f0*/  FMUL R6, R0, R35 ;  /* 0x0000002300067220 */ /* 0x000fe40000400000 */
[----:B------:R1:W2:Y:S01]  /*3600*/  MUFU.EX2 R35, R18 ;  /* 0x0000001200237308 */ /* 0x0002a20000000800 */
[----:B------:R-:W-:-:S04]  /*3610*/  FADD R5, R5, R16 ;  /* 0x0000001005057221 */ /* 0x000fc80000000000 */
[----:B------:R-:W-:Y:S01]  /*3620*/  FADD R0, R5, R10 ;  /* 0x0000000a05007221 */ /* 0x000fe20000000000 */
[----:B0-----:R-:W-:Y:S01]  /*3630*/  FMUL R5, R2, R37 ;  /* 0x0000002502057220 */ /* 0x001fe20000400000 */
[----:B------:R-:W-:Y:S01]  /*3640*/  SHF.L.U32 R2, R3, 0x17, RZ ;  /* 0x0000001703027819 */ /* 0x000fe200000006ff */
[----:B------:R-:W0:Y:S01]  /*3650*/  MUFU.EX2 R37, R36 ;  /* 0x0000002400257308 */ /* 0x000e220000000800 */
[----:B------:R-:W-:Y:S01]  /*3660*/  FADD R29, R0, R9 ;  /* 0x00000009001d7221 */ /* 0x000fe20000000000 */
[----:B------:R-:W-:Y:S01]  /*3670*/  FMUL R3, R14, R41 ;  /* 0x000000290e037220 */ /* 0x000fe20000400000 */
[----:B------:R-:W-:Y:S02]  /*3680*/  IMAD.SHL.U32 R14, R17, 0x800000, RZ ;  /* 0x00800000110e7824 */ /* 0x000fe400078e00ff */
[----:B-1----:R-:W-:Y:S01]  /*3690*/  FMUL R18, R12, R15 ;  /* 0x0000000f0c127220 */ /* 0x002fe20000400000 */
[----:B------:R-:W-:-:S04]  /*36a0*/  FADD R0, R29, R8 ;  /* 0x000000081d007221 */ /* 0x000fc80000000000 */
[----:B------:R-:W-:Y:S01]  /*36b0*/  FADD R29, R0, R7 ;  /* 0x00000007001d7221 */ /* 0x000fe20000000000 */
[----:B--2---:R-:W-:-:S03]  /*36c0*/  FMUL R2, R2, R35 ;  /* 0x0000002302027220 */ /* 0x004fc60000400000 */
[----:B------:R-:W-:-:S04]  /*36d0*/  FADD R0, R29, R6 ;  /* 0x000000061d007221 */ /* 0x000fc80000000000 */
[----:B------:R-:W-:-:S04]  /*36e0*/  FADD R29, R0, R5 ;  /* 0x00000005001d7221 */ /* 0x000fc80000000000 */
[----:B------:R-:W-:-:S04]  /*36f0*/  FADD R0, R29, R4 ;  /* 0x000000041d007221 */ /* 0x000fc80000000000 */
[----:B------:R-:W-:Y:S01]  /*3700*/  FADD R17, R0, R3 ;  /* 0x0000000300117221 */ /* 0x000fe20000000000 */
[----:B0-----:R-:W-:Y:S01]  /*3710*/  FMUL R0, R14, R37 ;  /* 0x000000250e007220 */ /* 0x001fe20000400000 */
[----:B------:R-:W-:Y:S02]  /*3720*/  SHF.L.U32 R14, R11, 0x17, RZ ;  /* 0x000000170b0e7819 */ /* 0x000fe400000006ff */
        /* <DEDUP_REMOVED lines=14> */
.L_x_17246:
        /* <DEDUP_REMOVED lines=12> */
[----:B0-----:R-:W-:Y:S05]  /*38d0*/  CALL.REL.NOINC `($__internal_267_$__cuda_sm3x_div_rn_noftz_f32_slowpath) ;  /* 0x0000002800987944 */ /* 0x001fea0003c00000 */
[----:B------:R-:W-:-:S07]  /*38e0*/  MOV R14, R11 ;  /* 0x0000000b000e7202 */ /* 0x000fce0000000f00 */
.L_x_17195:
[----:B------:R-:W-:Y:S05]  /*38f0*/  BSYNC.RECONVERGENT B3 ;  /* 0x0000000000037941 */ /* 0x000fea0003800200 */
.L_x_17194:
        /* <DEDUP_REMOVED lines=12> */
[----:B0-----:R-:W-:Y:S05]  /*39c0*/  CALL.REL.NOINC `($__internal_267_$__cuda_sm3x_div_rn_noftz_f32_slowpath) ;  /* 0x00000028005c7944 */ /* 0x001fea0003c00000 */
[----:B------:R-:W-:-:S07]  /*39d0*/  MOV R15, R11 ;  /* 0x0000000b000f7202 */ /* 0x000fce0000000f00 */
.L_x_17197:
[----:B------:R-:W-:Y:S05]  /*39e0*/  BSYNC.RECONVERGENT B3 ;  /* 0x0000000000037941 */ /* 0x000fea0003800200 */
.L_x_17196:
        /* <DEDUP_REMOVED lines=14> */
.L_x_17199:
[----:B------:R-:W-:Y:S05]  /*3ad0*/  BSYNC.RECONVERGENT B3 ;  /* 0x0000000000037941 */ /* 0x000fea0003800200 */
.L_x_17198:
        /* <DEDUP_REMOVED lines=14> */
.L_x_17201:
[----:B------:R-:W-:Y:S05]  /*3bc0*/  BSYNC.RECONVERGENT B3 ;  /* 0x0000000000037941 */ /* 0x000fea0003800200 */
.L_x_17200:
        /* <DEDUP_REMOVED lines=14> */
.L_x_17203:
[----:B------:R-:W-:Y:S05]  /*3cb0*/  BSYNC.RECONVERGENT B3 ;  /* 0x0000000000037941 */ /* 0x000fea0003800200 */
.L_x_17202:
        /* <DEDUP_REMOVED lines=14> */
.L_x_17205:
[----:B------:R-:W-:Y:S05]  /*3da0*/  BSYNC.RECONVERGENT B3 ;  /* 0x0000000000037941 */ /* 0x000fea0003800200 */
.L_x_17204:
        /* <DEDUP_REMOVED lines=14> */
.L_x_17207:
[----:B------:R-:W-:Y:S05]  /*3e90*/  BSYNC.RECONVERGENT B3 ;  /* 0x0000000000037941 */ /* 0x000fea0003800200 */
.L_x_17206:
        /* <DEDUP_REMOVED lines=14> */
.L_x_17209:
[----:B------:R-:W-:Y:S05]  /*3f80*/  BSYNC.RECONVERGENT B3 ;  /* 0x0000000000037941 */ /* 0x000fea0003800200 */
.L_x_17208:
        /* <DEDUP_REMOVED lines=12> */
[----:B------:R-:W-:Y:S05]  /*4050*/  CALL.REL.NOINC `($__internal_267_$__cuda_sm3x_div_rn_noftz_f32_slowpath) ;  /* 0x0000002000b87944 */ /* 0x000fea0003c00000 */
[----:B------:R-:W-:-:S07]  /*4060*/  MOV R34, R11 ;  /* 0x0000000b00227202 */ /* 0x000fce0000000f00 */
.L_x_17211:
[----:B------:R-:W-:Y:S05]  /*4070*/  BSYNC.RECONVERGENT B3 ;  /* 0x0000000000037941 */ /* 0x000fea0003800200 */
.L_x_17210:
        /* <DEDUP_REMOVED lines=12> */
[----:B------:R-:W-:Y:S05]  /*4140*/  CALL.REL.NOINC `($__internal_267_$__cuda_sm3x_div_rn_noftz_f32_slowpath) ;  /* 0x00000020007c7944 */ /* 0x000fea0003c00000 */
[----:B------:R-:W-:-:S07]  /*4150*/  MOV R35, R11 ;  /* 0x0000000b00237202 */ /* 0x000fce0000000f00 */
.L_x_17213:
[----:B------:R-:W-:Y:S05]  /*4160*/  BSYNC.RECONVERGENT B3 ;  /* 0x0000000000037941 */ /* 0x000fea0003800200 */
.L_x_17212:
        /* <DEDUP_REMOVED lines=14> */
.L_x_17215:
[----:B------:R-:W-:Y:S05]  /*4250*/  BSYNC.RECONVERGENT B3 ;  /* 0x0000000000037941 */ /* 0x000fea0003800200 */
.L_x_17214:
        /* <DEDUP_REMOVED lines=14> */
.L_x_17217:
[----:B------:R-:W-:Y:S05]  /*4340*/  BSYNC.RECONVERGENT B3 ;  /* 0x0000000000037941 */ /* 0x000fea0003800200 */
.L_x_17216:
        /* <DEDUP_REMOVED lines=14> */
.L_x_17219:
[----:B------:R-:W-:Y:S05]  /*4430*/  BSYNC.RECONVERGENT B3 ;  /* 0x0000000000037941 */ /* 0x000fea0003800200 */
.L_x_17218:
        /* <DEDUP_REMOVED lines=14> */
.L_x_17221:
[----:B------:R-:W-:Y:S05]  /*4520*/  BSYNC.RECONVERGENT B3 ;  /* 0x0000000000037941 */ /* 0x000fea0003800200 */
.L_x_17220:
        /* <DEDUP_REMOVED lines=14> */
.L_x_17223:
[----:B------:R-:W-:Y:S05]  /*4610*/  BSYNC.RECONVERGENT B3 ;  /* 0x0000000000037941 */ /* 0x000fea0003800200 */
.L_x_17222:
        /* <DEDUP_REMOVED lines=14> */
.L_x_17225:
[----:B------:R-:W-:Y:S05]  /*4700*/  BSYNC.RECONVERGENT B3 ;  /* 0x0000000000037941 */ /* 0x000fea0003800200 */
.L_x_17224:
        /* <DEDUP_REMOVED lines=14> */
.L_x_17227:
[----:B------:R-:W-:Y:S05]  /*47f0*/  BSYNC.RECONVERGENT B3 ;  /* 0x0000000000037941 */ /* 0x000fea0003800200 */
.L_x_17226:
        /* <DEDUP_REMOVED lines=14> */
.L_x_17229:
[----:B------:R-:W-:Y:S05]  /*48e0*/  BSYNC.RECONVERGENT B3 ;  /* 0x0000000000037941 */ /* 0x000fea0003800200 */
.L_x_17228:
        /* <DEDUP_REMOVED lines=14> */
.L_x_17231:
[----:B------:R-:W-:Y:S05]  /*49d0*/  BSYNC.RECONVERGENT B3 ;  /* 0x0000000000037941 */ /* 0x000fea0003800200 */
.L_x_17230:
        /* <DEDUP_REMOVED lines=14> */
.L_x_17233:
[----:B------:R-:W-:Y:S05]  /*4ac0*/  BSYNC.RECONVERGENT B3 ;  /* 0x0000000000037941 */ /* 0x000fea0003800200 */
.L_x_17232:
        /* <DEDUP_REMOVED lines=11> */
[----:B------:R-:W-:Y:S02]  /*4b80*/  IADD3 R16, P1, PT, R10, 0x80, RZ ;  /* 0x000000800a107810 */ /* 0x000fe40007f3e0ff */
[----:B------:R-:W-:Y:S02]  /*4b90*/  LEA.HI R0, P0, R11, R10, RZ, 0x1 ;  /* 0x0000000a0b007211 */ /* 0x000fe400078108ff */
[----:B------:R-:W-:Y:S02]  /*4ba0*/  IADD3.X R17, PT, PT, RZ, R11, RZ, P1, !PT ;  /* 0x0000000bff117210 */ /* 0x000fe40000ffe4ff */
[----:B------:R-:W-:Y:S01]  /*4bb0*/  SHF.L.U32 R12, R0, 0x2, RZ ;  /* 0x00000002000c7819 */ /* 0x000fe200000006ff */
[----:B------:R-:W-:Y:S01]  /*4bc0*/  IMAD.X R13, RZ, RZ, R11, P0 ;  /* 0x000000ffff0d7224 */ /* 0x000fe200000e060b */
[----:B------:R-:W-:-:S02]  /*4bd0*/  R2UR UR9, R27 ;  /* 0x000000001b0972ca */ /* 0x000fc400000e0000 */
[----:B------:R-:W-:Y:S02]  /*4be0*/  LOP3.LUT R12, R12, 0xfffffff8, RZ, 0xc0, !PT ;  /* 0xfffffff80c0c7812 */ /* 0x000fe400078ec0ff */
[----:B------:R-:W-:Y:S02]  /*4bf0*/  SHF.L.U64.HI R0, R0, 0x2, R13 ;  /* 0x0000000200007819 */ /* 0x000fe4000001020d */
[----:B------:R-:W-:Y:S02]  /*4c00*/  IADD3 R12, P0, PT, R12, UR36, RZ ;  /* 0x000000240c0c7c10 */ /* 0x000fe4000ff1e0ff */
[----:B------:R-:W-:Y:S02]  /*4c10*/  R2UR UR10, R26 ;  /* 0x000000001a0a72ca */ /* 0x000fe400000e0000 */
[----:B------:R-:W-:Y:S02]  /*4c20*/  IADD3.X R13, PT, PT, R0, UR37, RZ, P0, !PT ;  /* 0x00000025000d7c10 */ /* 0x000fe400087fe4ff */
[----:B------:R-:W-:-:S02]  /*4c30*/  IADD3 R19, P0, PT, R10, 0x40, RZ ;  /* 0x000000400a137810 */ /* 0x000fc40007f1e0ff */
[C---:B------:R-:W-:Y:S01]  /*4c40*/  R2UR UR11, R27.reuse ;  /* 0x000000001b0b72ca */ /* 0x040fe200000e0000 */
[----:B------:R0:W-:Y:S01]  /*4c50*/  STG.E.64 desc[UR4][R12.64], R14 ;  /* 0x0000000e0c007986 */ /* 0x0001e2000c101b04 */
[----:B------:R-:W-:Y:S02]  /*4c60*/  IADD3.X R0, PT, PT, RZ, R11, RZ, P0, !PT ;  /* 0x0000000bff007210 */ /* 0x000fe400007fe4ff */
[----:B------:R-:W-:Y:S02]  /*4c70*/  R2UR UR12, R26 ;  /* 0x000000001a0c72ca */ /* 0x000fe400000e0000 */
[----:B------:R-:W-:Y:S02]  /*4c80*/  LEA.HI R19, P0, R0, R19, RZ, 0x1 ;  /* 0x0000001300137211 */ /* 0x000fe400078108ff */
[----:B------:R-:W-:Y:S02]  /*4c90*/  R2UR UR13, R27 ;  /* 0x000000001b0d72ca */ /* 0x000fe400000e0000 */
[----:B------:R-:W-:Y:S01]  /*4ca0*/  SHF.L.U32 R18, R19, 0x2, RZ ;  /* 0x0000000213127819 */ /* 0x000fe200000006ff */
[----:B------:R-:W-:Y:S01]  /*4cb0*/  IMAD.X R0, RZ, RZ, R0, P0 ;  /* 0x000000ffff007224 */ /* 0x000fe200000e0600 */
[----:B------:R-:W-:-:S02]  /*4cc0*/  LEA.HI R16, P0, R17, R16, RZ, 0x1 ;  /* 0x0000001011107211 */ /* 0x000fc400078108ff */
[----:B------:R-:W-:Y:S02]  /*4cd0*/  LOP3.LUT R18, R18, 0xfffffff8, RZ, 0xc0, !PT ;  /* 0xfffffff812127812 */ /* 0x000fe400078ec0ff */
[----:B------:R-:W-:Y:S01]  /*4ce0*/  SHF.L.U64.HI R19, R19, 0x2, R0 ;  /* 0x0000000213137819 */ /* 0x000fe20000010200 */
[----:B0-----:R-:W-:Y:S01]  /*4cf0*/  IMAD.X R13, RZ, RZ, R17, P0 ;  /* 0x000000ffff0d7224 */ /* 0x001fe200000e0611 */
[----:B------:R-:W-:Y:S02]  /*4d00*/  SHF.L.U32 R0, R16, 0x2, RZ ;  /* 0x0000000210007819 */ /* 0x000fe400000006ff */
[----:B------:R-:W-:Y:S02]  /*4d10*/  IADD3 R12, P0, PT, R18, UR36, RZ ;  /* 0x00000024120c7c10 */ /* 0x000fe4000ff1e0ff */
[----:B------:R-:W-:Y:S02]  /*4d20*/  LOP3.LUT R14, R0, 0xfffffff8, RZ, 0xc0, !PT ;  /* 0xfffffff8000e7812 */ /* 0x000fe400078ec0ff */
[----:B------:R-:W-:-:S02]  /*4d30*/  SHF.L.U64.HI R0, R16, 0x2, R13 ;  /* 0x0000000210007819 */ /* 0x000fc4000001020d */
[----:B------:R-:W-:Y:S02]  /*4d40*/  IADD3 R14, P1, PT, R14, UR36, RZ ;  /* 0x000000240e0e7c10 */ /* 0x000fe4000ff3e0ff */
[----:B------:R-:W-:Y:S02]  /*4d50*/  IADD3 R16, P2, PT, R10, 0x140, RZ ;  /* 0x000001400a107810 */ /* 0x000fe40007f5e0ff */
[----:B------:R-:W-:Y:S02]  /*4d60*/  IADD3.X R15, PT, PT, R0, UR37, RZ, P1, !PT ;  /* 0x00000025000f7c10 */ /* 0x000fe40008ffe4ff */
[----:B------:R-:W-:Y:S01]  /*4d70*/  IADD3.X R13, PT, PT, R19, UR37, RZ, P0, !PT ;  /* 0x00000025130d7c10 */ /* 0x000fe200087fe4ff */
[----:B------:R-:W-:Y:S01]  /*4d80*/  IMAD.X R17, RZ, RZ, R11, P2 ;  /* 0x000000ffff117224 */ /* 0x000fe200010e060b */
[C---:B------:R-:W-:Y:S02]  /*4d90*/  IADD3 R0, P1, PT, R10.reuse, 0x100, RZ ;  /* 0x000001000a007810 */ /* 0x040fe40007f3e0ff */
[----:B------:R-:W-:Y:S01]  /*4da0*/  IADD3 R18, P0, PT, R10, 0xc0, RZ ;  /* 0x000000c00a127810 */ /* 0x000fe20007f1e0ff */
[----:B------:R0:W-:Y:S01]  /*4db0*/  STG.E.64 desc[UR4][R12.64], R28 ;  /* 0x0000001c0c007986 */ /* 0x0001e2000c101b04 */
[----:B------:R-:W-:-:S02]  /*4dc0*/  IADD3.X R19, PT, PT, RZ, R11, RZ, P1, !PT ;  /* 0x0000000bff137210 */ /* 0x000fc40000ffe4ff */
[----:B------:R-:W-:Y:S01]  /*4dd0*/  IADD3.X R25, PT, PT, RZ, R11, RZ, P0, !PT ;  /* 0x0000000bff197210 */ /* 0x000fe200007fe4ff */
[----:B------:R1:W-:Y:S01]  /*4de0*/  STG.E.64 desc[UR6][R14.64], R22 ;  /* 0x000000160e007986 */ /* 0x0003e2000c101b06 */
[----:B------:R-:W-:Y:S02]  /*4df0*/  LEA.HI R16, P2, R17, R16, RZ, 0x1 ;  /* 0x0000001011107211 */ /* 0x000fe400078508ff */
[----:B------:R-:W-:Y:S02]  /*4e00*/  LEA.HI R0, P1, R19, R0, RZ, 0x1 ;  /* 0x0000000013007211 */ /* 0x000fe400078308ff */
[----:B------:R-:W-:-:S04]  /*4e10*/  LEA.HI R18, P0, R25, R18, RZ, 0x1 ;  /* 0x0000001219127211 */ /* 0x000fc800078108ff */
[----:B------:R-:W-:Y:S01]  /*4e20*/  IADD3.X R25, PT, PT, RZ, R25, RZ, P0, !PT ;  /* 0x00000019ff197210 */ /* 0x000fe200007fe4ff */
[----:B0-----:R-:W-:Y:S01]  /*4e30*/  IMAD.X R13, RZ, RZ, R17, P2 ;  /* 0x000000ffff0d7224 */ /* 0x001fe200010e0611 */
[C---:B------:R-:W-:Y:S02]  /*4e40*/  SHF.L.U32 R12, R18.reuse, 0x2, RZ ;  /* 0x00000002120c7819 */ /* 0x040fe400000006ff */
[----:B------:R-:W-:Y:S02]  /*4e50*/  SHF.L.U64.HI R17, R18, 0x2, R25 ;  /* 0x0000000212117819 */ /* 0x000fe40000010219 */
[----:B-1----:R-:W-:Y:S02]  /*4e60*/  IADD3.X R15, PT, PT, RZ, R19, RZ, P1, !PT ;  /* 0x00000013ff0f7210 */ /* 0x002fe40000ffe4ff */
[C---:B------:R-:W-:Y:S02]  /*4e70*/  SHF.L.U32 R14, R0.reuse, 0x2, RZ ;  /* 0x00000002000e7819 */ /* 0x040fe400000006ff */
[----:B------:R-:W-:-:S02]  /*4e80*/  SHF.L.U64.HI R15, R0, 0x2, R15 ;  /* 0x00000002000f7819 */ /* 0x000fc4000001020f */
[C---:B------:R-:W-:Y:S01]  /*4e90*/  SHF.L.U64.HI R0, R16.reuse, 0x2, R13 ;  /* 0x0000000210007819 */ /* 0x040fe2000001020d */
[----:B------:R-:W-:Y:S01]  /*4ea0*/  IMAD.SHL.U32 R16, R16, 0x4, RZ ;  /* 0x0000000410107824 */ /* 0x000fe200078e00ff */
[----:B------:R-:W-:Y:S02]  /*4eb0*/  LOP3.LUT R12, R12, 0xfffffff8, RZ, 0xc0, !PT ;  /* 0xfffffff80c0c7812 */ /* 0x000fe400078ec0ff */
[----:B------:R-:W-:Y:S02]  /*4ec0*/  LOP3.LUT R14, R14, 0xfffffff8, RZ, 0xc0, !PT ;  /* 0xfffffff80e0e7812 */ /* 0x000fe400078ec0ff */
[----:B------:R-:W-:Y:S02]  /*4ed0*/  IADD3 R12, P0, PT, R12, UR36, RZ ;  /* 0x000000240c0c7c10 */ /* 0x000fe4000ff1e0ff */
[----:B------:R-:W-:Y:S02]  /*4ee0*/  LOP3.LUT R16, R16, 0xfffffff8, RZ, 0xc0, !PT ;  /* 0xfffffff810107812 */ /* 0x000fe400078ec0ff */
[----:B------:R-:W-:-:S02]  /*4ef0*/  IADD3.X R13, PT, PT, R17, UR37, RZ, P0, !PT ;  /* 0x00000025110d7c10 */ /* 0x000fc400087fe4ff */
[----:B------:R-:W-:Y:S02]  /*4f00*/  IADD3 R23, P3, PT, R10, 0x180, RZ ;  /* 0x000001800a177810 */ /* 0x000fe40007f7e0ff */
[----:B------:R-:W-:Y:S01]  /*4f10*/  IADD3 R16, P2, PT, R16, UR36, RZ ;  /* 0x0000002410107c10 */ /* 0x000fe2000ff5e0ff */
[----:B------:R0:W-:Y:S01]  /*4f20*/  STG.E.64 desc[UR4][R12.64], R20 ;  /* 0x000000140c007986 */ /* 0x0001e2000c101b04 */
[----:B------:R-:W-:Y:S01]  /*4f30*/  IADD3 R14, P1, PT, R14, UR36, RZ ;  /* 0x000000240e0e7c10 */ /* 0x000fe2000ff3e0ff */
[----:B------:R-:W1:Y:S01]  /*4f40*/  LDCU UR4, c[0x0][0x370] ;  /* 0x00006e00ff0477ac */ /* 0x000e620008000800 */
[----:B------:R-:W-:Y:S02]  /*4f50*/  IADD3 R18, P5, PT, R10, 0x200, RZ ;  /* 0x000002000a127810 */ /* 0x000fe40007fbe0ff */
[----:B------:R-:W-:Y:S02]  /*4f60*/  IADD3.X R24, PT, PT, RZ, R11, RZ, P3, !PT ;  /* 0x0000000bff187210 */ /* 0x000fe40001ffe4ff */
[----:B------:R-:W-:-:S02]  /*4f70*/  IADD3.X R17, PT, PT, R0, UR37, RZ, P2, !PT ;  /* 0x0000002500117c10 */ /* 0x000fc400097fe4ff */
[----:B------:R-:W1:Y:S01]  /*4f80*/  LDC R0, c[0x0][0x364] ;  /* 0x0000d900ff007b82 */ /* 0x000e620000000800 */
[C---:B------:R-:W-:Y:S02]  /*4f90*/  IADD3 R19, P4, PT, R10.reuse, 0x1c0, RZ ;  /* 0x000001c00a137810 */ /* 0x040fe40007f9e0ff */
[----:B------:R-:W-:Y:S02]  /*4fa0*/  IADD3.X R15, PT, PT, R15, UR37, RZ, P1, !PT ;  /* 0x000000250f0f7c10 */ /* 0x000fe40008ffe4ff */
[----:B------:R-:W-:Y:S01]  /*4fb0*/  IADD3 R10, P1, PT, R10, 0x240, RZ ;  /* 0x000002400a0a7810 */ /* 0x000fe20007f3e0ff */
[----:B0-----:R-:W-:Y:S01]  /*4fc0*/  IMAD.X R13, RZ, RZ, R11, P5 ;  /* 0x000000ffff0d7224 */ /* 0x001fe200028e060b */
[----:B------:R-:W-:Y:S01]  /*4fd0*/  LEA.HI R23, P0, R24, R23, RZ, 0x1 ;  /* 0x0000001718177211 */ /* 0x000fe200078108ff */
[----:B------:R0:W-:Y:S01]  /*4fe0*/  STG.E.64 desc[UR6][R14.64], R34 ;  /* 0x000000220e007986 */ /* 0x0001e2000c101b06 */
[-C--:B------:R-:W-:Y:S02]  /*4ff0*/  IADD3.X R22, PT, PT, RZ, R11.reuse, RZ, P4, !PT ;  /* 0x0000000bff167210 */ /* 0x080fe400027fe4ff */
[----:B------:R-:W-:Y:S01]  /*5000*/  IADD3.X R11, PT, PT, RZ, R11, RZ, P1, !PT ;  /* 0x0000000bff0b7210 */ /* 0x000fe20000ffe4ff */
[----:B------:R2:W-:Y:S01]  /*5010*/  STG.E.64 desc[UR8][R16.64], R36 ;  /* 0x0000002410007986 */ /* 0x0005e2000c101b08 */
[----:B------:R-:W-:-:S02]  /*5020*/  IADD3.X R20, PT, PT, RZ, R24, RZ, P0, !PT ;  /* 0x00000018ff147210 */ /* 0x000fc400007fe4ff */
[----:B------:R-:W-:Y:S02]  /*5030*/  LEA.HI R12, P1, R22, R19, RZ, 0x1 ;  /* 0x00000013160c7211 */ /* 0x000fe400078308ff */
[----:B0-----:R-:W-:Y:S02]  /*5040*/  LEA.HI R14, P0, R13, R18, RZ, 0x1 ;  /* 0x000000120d0e7211 */ /* 0x001fe400078108ff */
[----:B------:R-:W-:Y:S01]  /*5050*/  SHF.L.U64.HI R18, R23, 0x2, R20 ;  /* 0x0000000217127819 */ /* 0x000fe20000010214 */
[----:B-1----:R-:W-:Y:S01]  /*5060*/  IMAD R0, R0, UR4, RZ ;  /* 0x0000000400007c24 */ /* 0x002fe2000f8e02ff */
[----:B--2---:R-:W-:Y:S01]  /*5070*/  LEA.HI R16, P2, R11, R10, RZ, 0x1 ;  /* 0x0000000a0b107211 */ /* 0x004fe200078508ff */
[----:B------:R-:W-:Y:S01]  /*5080*/  IMAD.X R17, RZ, RZ, R22, P1 ;  /* 0x000000ffff117224 */ /* 0x000fe200008e0616 */
[----:B------:R-:W-:Y:S02]  /*5090*/  SHF.L.U32 R10, R23, 0x2, RZ ;  /* 0x00000002170a7819 */ /* 0x000fe400000006ff */
[----:B------:R-:W-:-:S02]  /*50a0*/  IADD3.X R15, PT, PT, RZ, R13, RZ, P0, !PT ;  /* 0x0000000dff0f7210 */ /* 0x000fc400007fe4ff */
[----:B------:R-:W-:Y:S02]  /*50b0*/  LOP3.LUT R10, R10, 0xfffffff8, RZ, 0xc0, !PT ;  /* 0xfffffff80a0a7812 */ /* 0x000fe400078ec0ff */
[C---:B------:R-:W-:Y:S02]  /*50c0*/  SHF.L.U64.HI R15, R14.reuse, 0x2, R15 ;  /* 0x000000020e0f7819 */ /* 0x040fe4000001020f */
[----:B------:R-:W-:Y:S02]  /*50d0*/  SHF.L.U32 R14, R14, 0x2, RZ ;  /* 0x000000020e0e7819 */ /* 0x000fe400000006ff */
[----:B------:R-:W-:Y:S02]  /*50e0*/  IADD3 R10, P0, PT, R10, UR36, RZ ;  /* 0x000000240a0a7c10 */ /* 0x000fe4000ff1e0ff */
[----:B------:R-:W-:Y:S02]  /*50f0*/  LOP3.LUT R14, R14, 0xfffffff8, RZ, 0xc0, !PT ;  /* 0xfffffff80e0e7812 */ /* 0x000fe400078ec0ff */
[C---:B------:R-:W-:Y:S01]  /*5100*/  SHF.L.U64.HI R13, R12.reuse, 0x2, R17 ;  /* 0x000000020c0d7819 */ /* 0x040fe20000010211 */
[----:B------:R-:W-:Y:S01]  /*5110*/  IMAD.SHL.U32 R12, R12, 0x4, RZ ;  /* 0x000000040c0c7824 */ /* 0x000fe200078e00ff */
[----:B------:R-:W-:-:S02]  /*5120*/  IADD3.X R17, PT, PT, RZ, R11, RZ, P2, !PT ;  /* 0x0000000bff117210 */ /* 0x000fc400017fe4ff */
[----:B------:R-:W-:Y:S02]  /*5130*/  IADD3.X R11, PT, PT, R18, UR37, RZ, P0, !PT ;  /* 0x00000025120b7c10 */ /* 0x000fe400087fe4ff */
[----:B------:R-:W-:Y:S02]  /*5140*/  IADD3 R14, P0, PT, R14, UR36, RZ ;  /* 0x000000240e0e7c10 */ /* 0x000fe4000ff1e0ff */
[C---:B------:R-:W-:Y:S01]  /*5150*/  SHF.L.U64.HI R17, R16.reuse, 0x2, R17 ;  /* 0x0000000210117819 */ /* 0x040fe20000010211 */
[----:B------:R-:W-:Y:S01]  /*5160*/  IMAD.SHL.U32 R16, R16, 0x4, RZ ;  /* 0x0000000410107824 */ /* 0x000fe200078e00ff */
[----:B------:R-:W-:Y:S01]  /*5170*/  IADD3.X R15, PT, PT, R15, UR37, RZ, P0, !PT ;  /* 0x000000250f0f7c10 */ /* 0x000fe200087fe4ff */
[----:B------:R0:W-:Y:S01]  /*5180*/  STG.E.64 desc[UR6][R10.64], R8 ;  /* 0x000000080a007986 */ /* 0x0001e2000c101b06 */
[----:B------:R-:W-:Y:S02]  /*5190*/  IADD3 R33, P0, PT, R0, R33, RZ ;  /* 0x0000002100217210 */ /* 0x000fe40007f1e0ff */
[----:B------:R-:W-:-:S02]  /*51a0*/  LOP3.LUT R12, R12, 0xfffffff8, RZ, 0xc0, !PT ;  /* 0xfffffff80c0c7812 */ /* 0x000fc400078ec0ff */
[----:B------:R-:W-:Y:S02]  /*51b0*/  LEA.HI.X.SX32 R31, R0, R31, 0x1, P0 ;  /* 0x0000001f001f7211 */ /* 0x000fe400000f0eff */
[----:B------:R-:W-:Y:S02]  /*51c0*/  ISETP.GE.U32.AND P0, PT, R33, UR40, PT ;  /* 0x0000002821007c0c */ /* 0x000fe4000bf06070 */
        /* <DEDUP_REMOVED lines=11> */
.L_x_17192:
[----:B------:R-:W-:Y:S05]  /*5280*/  EXIT ;  /* 0x000000000000794d */ /* 0x000fea0003800000 */
.L_x_17193:
[----:B------:R-:W-:Y:S01]  /*5290*/  HFMA2 R12, -RZ, RZ, 0, 9.5367431640625e-07 ;  /* 0x00000010ff0c7431 */ /* 0x000fe200000001ff */
[----:B------:R-:W-:Y:S01]  /*52a0*/  BSSY B1, `(.L_x_17235) ;  /* 0x0000006000017945 */ /* 0x000fe20003800000 */
[----:B------:R-:W-:Y:S01]  /*52b0*/  MOV R11, 0x1f ;  /* 0x0000001f000b7802 */ /* 0x000fe20000000f00 */
[----:B------:R-:W-:-:S07]  /*52c0*/  IMAD.MOV.U32 R15, RZ, RZ, -0x1 ;  /* 0xffffffffff0f7424 */ /* 0x000fce00078e00ff */
[----:B------:R-:W-:Y:S05]  /*52d0*/  WARPSYNC.COLLECTIVE R15, `(.L_x_17236) ;  /* 0x000000000f087348 */ /* 0x000fea0003c00000 */
[----:B------:R0:W1:Y:S02]  /*52e0*/  SHFL.BFLY P6, R14, R13, R12, R11 ;  /* 0x0c00000c0d0e7389 */ /* 0x00006400000c000b */
[----:B01----:R-:W-:Y:S05]  /*52f0*/  ENDCOLLECTIVE ;  /* 0x000000000000791b */ /* 0x003fea0003800000 */
.L_x_17236:
[----:B------:R-:W-:Y:S05]  /*5300*/  BSYNC B1 ;  /* 0x0000000000017941 */ /* 0x000fea0003800000 */
.L_x_17235:
        /* <DEDUP_REMOVED lines=8> */
.L_x_17237:
[----:B------:R-:W-:Y:S01]  /*5390*/  HFMA2 R12, -RZ, RZ, 0, 2.384185791015625e-07 ;  /* 0x00000004ff0c7431 */ /* 0x000fe200000001ff */
[----:B------:R-:W-:-:S04]  /*53a0*/  FMNMX R0, R13, R14, !PT ;  /* 0x0000000e0d007209 */ /* 0x000fc80007800000 */
[----:B------:R-:W-:-:S07]  /*53b0*/  MOV R13, R0 ;  /* 0x00000000000d7202 */ /* 0x000fce0000000f00 */
[----:B------:R-:W-:Y:S05]  /*53c0*/  WARPSYNC.COLLECTIVE R15, `(.L_x_17238) ;  /* 0x000000000f087348 */ /* 0x000fea0003c00000 */
[----:B------:R0:W1:Y:S02]  /*53d0*/  SHFL.BFLY P6, R14, R13, R12, R11 ;  /* 0x0c00000c0d0e7389 */ /* 0x00006400000c000b */
[----:B01----:R-:W-:Y:S05]  /*53e0*/  ENDCOLLECTIVE ;  /* 0x000000000000791b */ /* 0x003fea0003800000 */
.L_x_17238:
[----:B------:R-:W-:Y:S02]  /*53f0*/  MOV R12, 0x2 ;  /* 0x00000002000c7802 */ /* 0x000fe40000000f00 */
[----:B------:R-:W-:-:S05]  /*5400*/  FMNMX R2, R0, R14, !PT ;  /* 0x0000000e00027209 */ /* 0x000fca0007800000 */
[----:B------:R-:W-:-:S07]  /*5410*/  IMAD.MOV.U32 R13, RZ, RZ, R2 ;  /* 0x000000ffff0d7224 */ /* 0x000fce00078e0002 */
[----:B------:R-:W-:Y:S05]  /*5420*/  WARPSYNC.COLLECTIVE R15, `(.L_x_17239) ;  /* 0x000000000f087348 */ /* 0x000fea0003c00000 */
[----:B------:R0:W1:Y:S02]  /*5430*/  SHFL.BFLY P6, R14, R13, R12, R11 ;  /* 0x0c00000c0d0e7389 */ /* 0x00006400000c000b */
[----:B01----:R-:W-:Y:S05]  /*5440*/  ENDCOLLECTIVE ;  /* 0x000000000000791b */ /* 0x003fea0003800000 */
.L_x_17239:
[----:B------:R-:W-:Y:S01]  /*5450*/  IMAD.MOV.U32 R12, RZ, RZ, 0x1 ;  /* 0x00000001ff0c7424 */ /* 0x000fe200078e00ff */
[----:B------:R-:W-:-:S04]  /*5460*/  FMNMX R3, R2, R14, !PT ;  /* 0x0000000e02037209 */ /* 0x000fc80007800000 */
[----:B------:R-:W-:-:S07]  /*5470*/  MOV R13, R3 ;  /* 0x00000003000d7202 */ /* 0x000fce0000000f00 */
[----:B------:R-:W-:Y:S05]  /*5480*/  WARPSYNC.COLLECTIVE R15, `(.L_x_17240) ;  /* 0x000000000f087348 */ /* 0x000fea0003c00000 */
[----:B------:R0:W1:Y:S02]  /*5490*/  SHFL.BFLY P6, R14, R13, R12, R11 ;  /* 0x0c00000c0d0e7389 */ /* 0x00006400000c000b */
[----:B01----:R-:W-:Y:S05]  /*54a0*/  ENDCOLLECTIVE ;  /* 0x000000000000791b */ /* 0x003fea0003800000 */
.L_x_17240:
[----:B------:R-:W-:-:S05]  /*54b0*/  FMNMX R7, R3, R14, !PT ;  /* 0x0000000e03077209 */ /* 0x000fca0007800000 */
[--C-:B------:R-:W-:Y:S01]  /*54c0*/  FADD R8, R5, -R7.reuse ;  /* 0x8000000705087221 */ /* 0x100fe20000000000 */
[--C-:B------:R-:W-:Y:S01]  /*54d0*/  FADD R14, R4, -R7.reuse ;  /* 0x80000007040e7221 */ /* 0x100fe20000000000 */
[--C-:B------:R-:W-:Y:S01]  /*54e0*/  FADD R0, R17, -R7.reuse ;  /* 0x8000000711007221 */ /* 0x100fe20000000000 */
[C---:B------:R-:W-:Y:S01]  /*54f0*/  FADD R4, -R7.reuse, R18 ;  /* 0x0000001207047221 */ /* 0x040fe20000000100 */
[C---:B------:R-:W-:Y:S01]  /*5500*/  FADD R6, -R7.reuse, R6 ;  /* 0x0000000607067221 */ /* 0x040fe20000000100 */
[----:B------:R-:W-:Y:S01]  /*5510*/  FADD R2, -R7, R22 ;  /* 0x0000001607027221 */ /* 0x000fe20000000100 */
[--C-:B------:R-:W-:Y:S01]  /*5520*/  FADD R3, R21, -R7.reuse ;  /* 0x8000000715037221 */ /* 0x100fe20000000000 */
        /* <DEDUP_REMOVED lines=147> */
[----:B0-----:R-:W-:-:S04]  /*5e60*/  FFMA.SAT R11, R32, R37, 0.5 ;  /* 0x3f000000200b7423 */ /* 0x001fc80000002025 */
[----:B------:R-:W-:Y:S01]  /*5e70*/  FFMA.RM R11, R11, R18, 12582913 ;  /* 0x4b4000010b0b7423 */ /* 0x000fe20000004012 */
[----:B-1----:R-:W-:Y:S01]  /*5e80*/  FMUL R3, R3, R2 ;  /* 0x0000000203037220 */ /* 0x002fe20000400000 */
[----:B------:R-:W-:Y:S02]  /*5e90*/  SHF.L.U32 R2, R13, 0x17, RZ ;  /* 0x000000170d027819 */ /* 0x000fe400000006ff */
[C---:B------:R-:W-:Y:S01]  /*5ea0*/  FADD R13, R11.reuse, -12583039 ;  /* 0xcb40007f0b0d7421 */ /* 0x040fe20000000000 */
[----:B------:R-:W-:Y:S01]  /*5eb0*/  SHF.L.U32 R0, R11, 0x17, RZ ;  /* 0x000000170b007819 */ /* 0x000fe200000006ff */
[-C--:B------:R-:W-:Y:S01]  /*5ec0*/  FFMA.SAT R11, R14, R37.reuse, 0.5 ;  /* 0x3f0000000e0b7423 */ /* 0x080fe20000002025 */
[----:B------:R-:W-:Y:S01]  /*5ed0*/  FFMA.SAT R37, R17, R37, 0.5 ;  /* 0x3f00000011257423 */ /* 0x000fe20000002025 */
[----:B------:R-:W-:Y:S01]  /*5ee0*/  FFMA R13, R32, 1.4426950216293334961, -R13 ;  /* 0x3fb8aa3b200d7823 */ /* 0x000fe2000000080d */
[----:B------:R-:W-:Y:S01]  /*5ef0*/  FMUL R2, R2, R15 ;  /* 0x0000000f02027220 */ /* 0x000fe20000400000 */
[-C--:B------:R-:W-:Y:S01]  /*5f00*/  FFMA.RM R11, R11, R18.reuse, 12582913 ;  /* 0x4b4000010b0b7423 */ /* 0x080fe20000004012 */
[----:B------:R-:W-:Y:S01]  /*5f10*/  FFMA.RM R37, R37, R18, 12582913 ;  /* 0x4b40000125257423 */ /* 0x000fe20000004012 */
[----:B------:R-:W-:-:S02]  /*5f20*/  FFMA R13, R32, 1.925963033500011079e-08, R13 ;  /* 0x32a57060200d7823 */ /* 0x000fc4000000000d */
[----:B------:R-:W-:Y:S01]  /*5f30*/  FADD R15, R11, -12583039 ;  /* 0xcb40007f0b0f7421 */ /* 0x000fe20000000000 */
[----:B------:R-:W-:Y:S01]  /*5f40*/  FADD R12, R37, -12583039 ;  /* 0xcb40007f250c7421 */ /* 0x000fe20000000000 */
[----:B------:R-:W-:Y:S02]  /*5f50*/  SHF.L.U32 R11, R11, 0x17, RZ ;  /* 0x000000170b0b7819 */ /* 0x000fe400000006ff */
[----:B------:R-:W0:Y:S01]  /*5f60*/  MUFU.EX2 R13, R13 ;  /* 0x0000000d000d7308 */ /* 0x000e220000000800 */
[----:B------:R-:W-:Y:S01]  /*5f70*/  FFMA R15, R14, 1.4426950216293334961, -R15 ;  /* 0x3fb8aa3b0e0f7823 */ /* 0x000fe2000000080f */
[----:B------:R-:W-:-:S03]  /*5f80*/  FFMA R12, R17, 1.4426950216293334961, -R12 ;  /* 0x3fb8aa3b110c7823 */ /* 0x000fc6000000080c */
[----:B------:R-:W-:-:S04]  /*5f90*/  FFMA R15, R14, 1.925963033500011079e-08, R15 ;  /* 0x32a570600e0f7823 */ /* 0x000fc8000000000f */
[----:B------:R1:W2:Y:S01]  /*5fa0*/  MUFU.EX2 R18, R15 ;  /* 0x0000000f00127308 */ /* 0x0002a20000000800 */
[----:B0-----:R-:W-:Y:S01]  /*5fb0*/  FMUL R0, R0, R13 ;  /* 0x0000000d00007220 */ /* 0x001fe20000400000 */
[----:B------:R-:W-:Y:S01]  /*5fc0*/  FFMA R13, R17, 1.925963033500011079e-08, R12 ;  /* 0x32a57060110d7823 */ /* 0x000fe2000000000c */
[----:B------:R-:W-:Y:S01]  /*5fd0*/  IMAD.SHL.U32 R17, R37, 0x800000, RZ ;  /* 0x0080000025117824 */ /* 0x000fe200078e00ff */
[----:B-1----:R-:W-:-:S04]  /*5fe0*/  MOV R15, 0xffffffff ;  /* 0xffffffff000f7802 */ /* 0x002fc80000000f00 */
[----:B------:R-:W0:Y:S01]  /*5ff0*/  MUFU.EX2 R12, R13 ;  /* 0x0000000d000c7308 */ /* 0x000e220000000800 */
[----:B--2---:R-:W-:Y:S01]  /*6000*/  FMUL R18, R11, R18 ;  /* 0x000000120b127220 */ /* 0x004fe20000400000 */
        /* <DEDUP_REMOVED lines=26> */
.L_x_17241:
[----:B------:R-:W-:Y:S02]  /*61b0*/  HFMA2 R12, -RZ, RZ, 0, 4.76837158203125e-07 ;  /* 0x00000008ff0c7431 */ /* 0x000fe400000001ff */
[----:B------:R-:W-:-:S04]  /*61c0*/  FADD R28, R13, R14 ;  /* 0x0000000e0d1c7221 */ /* 0x000fc80000000000 */
[----:B------:R-:W-:-:S07]  /*61d0*/  IMAD.MOV.U32 R13, RZ, RZ, R28 ;  /* 0x000000ffff0d7224 */ /* 0x000fce00078e001c */
[----:B------:R-:W-:Y:S05]  /*61e0*/  WARPSYNC.COLLECTIVE R15, `(.L_x_17242) ;  /* 0x000000000f087348 */ /* 0x000fea0003c00000 */
[----:B------:R0:W1:Y:S02]  /*61f0*/  SHFL.BFLY P6, R14, R13, R12, R11 ;  /* 0x0c00000c0d0e7389 */ /* 0x00006400000c000b */
[----:B01----:R-:W-:Y:S05]  /*6200*/  ENDCOLLECTIVE ;  /* 0x000000000000791b */ /* 0x003fea0003800000 */
.L_x_17242:
[----:B------:R-:W-:Y:S02]  /*6210*/  HFMA2 R12, -RZ, RZ, 0, 2.384185791015625e-07 ;  /* 0x00000004ff0c7431 */ /* 0x000fe400000001ff */
[----:B------:R-:W-:-:S05]  /*6220*/  FADD R29, R28, R14 ;  /* 0x0000000e1c1d7221 */ /* 0x000fca0000000000 */
[----:B------:R-:W-:-:S07]  /*6230*/  MOV R13, R29 ;  /* 0x0000001d000d7202 */ /* 0x000fce0000000f00 */
[----:B------:R-:W-:Y:S05]  /*6240*/  WARPSYNC.COLLECTIVE R15, `(.L_x_17243) ;  /* 0x000000000f087348 */ /* 0x000fea0003c00000 */
[----:B------:R0:W1:Y:S02]  /*6250*/  SHFL.BFLY P6, R14, R13, R12, R11 ;  /* 0x0c00000c0d0e7389 */ /* 0x00006400000c000b */
[----:B01----:R-:W-:Y:S05]  /*6260*/  ENDCOLLECTIVE ;  /* 0x000000000000791b */ /* 0x003fea0003800000 */
.L_x_17243:
[----:B------:R-:W-:Y:S01]  /*6270*/  MOV R12, 0x2 ;  /* 0x00000002000c7802 */ /* 0x000fe20000000f00 */
[----:B------:R-:W-:-:S04]  /*6280*/  FADD R32, R29, R14 ;  /* 0x0000000e1d207221 */ /* 0x000fc80000000000 */
[----:B------:R-:W-:-:S07]  /*6290*/  IMAD.MOV.U32 R13, RZ, RZ, R32 ;  /* 0x000000ffff0d7224 */ /* 0x000fce00078e0020 */
[----:B------:R-:W-:Y:S05]  /*62a0*/  WARPSYNC.COLLECTIVE R15, `(.L_x_17244) ;  /* 0x000000000f087348 */ /* 0x000fea0003c00000 */
[----:B------:R0:W1:Y:S02]  /*62b0*/  SHFL.BFLY P6, R14, R13, R12, R11 ;  /* 0x0c00000c0d0e7389 */ /* 0x00006400000c000b */
[----:B01----:R-:W-:Y:S05]  /*62c0*/  ENDCOLLECTIVE ;  /* 0x000000000000791b */ /* 0x003fea0003800000 */
.L_x_17244:
[----:B------:R-:W-:Y:S02]  /*62d0*/  HFMA2 R12, -RZ, RZ, 0, 5.9604644775390625e-08 ;  /* 0x00000001ff0c7431 */ /* 0x000fe400000001ff */
[----:B------:R-:W-:-:S05]  /*62e0*/  FADD R34, R32, R14 ;  /* 0x0000000e20227221 */ /* 0x000fca0000000000 */
[----:B------:R-:W-:-:S07]  /*62f0*/  MOV R13, R34 ;  /* 0x00000022000d7202 */ /* 0x000fce0000000f00 */
[----:B------:R-:W-:Y:S05]  /*6300*/  WARPSYNC.COLLECTIVE R15, `(.L_x_17245) ;  /* 0x000000000f087348 */ /* 0x000fea0003c00000 */
[----:B------:R0:W1:Y:S02]  /*6310*/  SHFL.BFLY P6, R14, R13, R12, R11 ;  /* 0x0c00000c0d0e7389 */ /* 0x00006400000c000b */
[----:B01----:R-:W-:Y:S05]  /*6320*/  ENDCOLLECTIVE ;  /* 0x000000000000791b */ /* 0x003fea0003800000 */
.L_x_17245:
[----:B------:R-:W-:Y:S05]  /*6330*/  BRA `(.L_x_17246) ;  /* 0xffffffd400347947 */ /* 0x000fea000383ffff */
        .weak           $__internal_267_$__cuda_sm3x_div_rn_noftz_f32_slowpath
        .type           $__internal_267_$__cuda_sm3x_div_rn_noftz_f32_slowpath,@function
        .size           $__internal_267_$__cuda_sm3x_div_rn_noftz_f32_slowpath,(.L_x_37644 - $__internal_267_$__cuda_sm3x_div_rn_noftz_f32_slowpath)
$__internal_267_$__cuda_sm3x_div_rn_noftz_f32_slowpath:
        /* <DEDUP_REMOVED lines=32> */
[----:B------:R-:W-:Y:S01]  /*6540*/  @P0 MOV R13, RZ ;  /* 0x000000ff000d0202 */ /* 0x000fe20000000f00 */
[----:B------:R-:W-:Y:S01]  /*6550*/  @!P0 FFMA R42, R25, 1.84467440737095516160e+19, RZ ;  /* 0x5f800000192a8823 */ /* 0x000fe200000000ff */
[----:B------:R-:W-:-:S04]  /*6560*/  @!P0 MOV R13, 0xffffffc0 ;  /* 0xffffffc0000d8802 */ /* 0x000fc80000000f00 */
[----:B------:R-:W-:Y:S01]  /*6570*/  @!P1 FFMA R12, R12, 1.84467440737095516160e+19, RZ ;  /* 0x5f8000000c0c9823 */ /* 0x000fe200000000ff */
[----:B------:R-:W-:-:S07]  /*6580*/  @!P1 VIADD R13, R13, 0x40 ;  /* 0x000000400d0d9836 */ /* 0x000fce0000000000 */
.L_x_17248:
[----:B------:R-:W-:Y:S01]  /*6590*/  LEA R11, R32, 0xc0800000, 0x17 ;  /* 0xc0800000200b7811 */ /* 0x000fe200078eb8ff */
[----:B------:R-:W-:Y:S01]  /*65a0*/  BSSY.RECONVERGENT B2, `(.L_x_17253) ;  /* 0x0000036000027945 */ /* 0x000fe20003800200 */
[----:B------:R-:W-:Y:S02]  /*65b0*/  IADD3 R41, PT, PT, R41, -0x7f, RZ ;  /* 0xffffff8129297810 */ /* 0x000fe40007ffe0ff */
[----:B------:R-:W-:Y:S02]  /*65c0*/  IADD3 R44, PT, PT, -R11, R12, RZ ;  /* 0x0000000c0b2c7210 */ /* 0x000fe40007ffe1ff */
[C---:B------:R-:W-:Y:S01]  /*65d0*/  IADD3 R32, PT, PT, R41.reuse, 0x7f, -R32 ;  /* 0x0000007f29207810 */ /* 0x040fe20007ffe820 */
[----:B------:R-:W-:Y:S01]  /*65e0*/  IMAD R11, R41, -0x800000, R42 ;  /* 0xff800000290b7824 */ /* 0x000fe200078e022a */
        /* <DEDUP_REMOVED lines=45> */
.L_x_17255:
[----:B------:R-:W-:-:S04]  /*68c0*/  LOP3.LUT R11, R11, 0x80000000, RZ, 0xc0, !PT ;  /* 0x800000000b0b7812 */ /* 0x000fc800078ec0ff */
[----:B------:R-:W-:Y:S01]  /*68d0*/  LOP3.LUT R11, R11, 0x7f800000, RZ, 0xfc, !PT ;  /* 0x7f8000000b0b7812 */ /* 0x000fe200078efcff */
[----:B------:R-:W-:Y:S06]  /*68e0*/  BRA `(.L_x_17256) ;  /* 0x0000000000047947 */ /* 0x000fec0003800000 */
.L_x_17254:
[----:B------:R-:W-:-:S07]  /*68f0*/  LEA R11, R32, R11, 0x17 ;  /* 0x0000000b200b7211 */ /* 0x000fce00078eb8ff */
.L_x_17256:
[----:B------:R-:W-:Y:S05]  /*6900*/  BSYNC.RECONVERGENT B2 ;  /* 0x0000000000027941 */ /* 0x000fea0003800200 */
.L_x_17253:
[----:B------:R-:W-:Y:S05]  /*6910*/  BRA `(.L_x_17257) ;  /* 0x0000000000207947 */ /* 0x000fea0003800000 */
.L_x_17252:
[----:B------:R-:W-:-:S04]  /*6920*/  LOP3.LUT R11, R12, 0x80000000, R42, 0x48, !PT ;  /* 0x800000000c0b7812 */ /* 0x000fc800078e482a */
[----:B------:R-:W-:Y:S01]  /*6930*/  LOP3.LUT R11, R11, 0x7f800000, RZ, 0xfc, !PT ;  /* 0x7f8000000b0b7812 */ /* 0x000fe200078efcff */
[----:B------:R-:W-:Y:S06]  /*6940*/  BRA `(.L_x_17257) ;  /* 0x0000000000147947 */ /* 0x000fec0003800000 */
.L_x_17251:
[----:B------:R-:W-:Y:S01]  /*6950*/  LOP3.LUT R11, R12, 0x80000000, R42, 0x48, !PT ;  /* 0x800000000c0b7812 */ /* 0x000fe200078e482a */
[----:B------:R-:W-:Y:S06]  /*6960*/  BRA `(.L_x_17257) ;  /* 0x00000000000c7947 */ /* 0x000fec0003800000 */
.L_x_17250:
[----:B------:R-:W0:Y:S01]  /*6970*/  MUFU.RSQ R11, -QNAN ;  /* 0xffc00000000b7908 */ /* 0x000e220000001400 */
[----:B------:R-:W-:Y:S05]  /*6980*/  BRA `(.L_x_17257) ;  /* 0x0000000000047947 */ /* 0x000fea0003800000 */
.L_x_17249:
[----:B------:R-:W-:-:S07]  /*6990*/  FADD.FTZ R11, R25, R12 ;  /* 0x0000000c190b7221 */ /* 0x000fce0000010000 */
.L_x_17257:
[----:B------:R-:W-:Y:S05]  /*69a0*/  BSYNC.RECONVERGENT B1 ;  /* 0x0000000000017941 */ /* 0x000fea0003800200 */
.L_x_17247:
[----:B------:R-:W-:Y:S01]  /*69b0*/  HFMA2 R13, -RZ, RZ, 0, 0 ;  /* 0x00000000ff0d7431 */ /* 0x000fe200000001ff */
[----:B------:R-:W-:-:S04]  /*69c0*/  MOV R12, R38 ;  /* 0x00000026000c7202 */ /* 0x000fc80000000f00 */
[----:B0-----:R-:W-:Y:S05]  /*69d0*/  RET.REL.NODEC R12 `(_Z15SoftmaxWarpImplI22BroadcastScaleMaskLoadIffbLm3EiE11DirectStoreIffEfLi2ELi20ELi32ELi1ELb0EL9Algorithm0EEvT_T0_ll) ;  /* 0xffffff940c887950 */ /* 0x001fea0003c3ffff */
.L_x_17258:
        /* <DEDUP_REMOVED lines=10> */
.L_x_37644:


//--------------------- .text._Z15SoftmaxWarpImplI22BroadcastScaleMaskLoadIffbLm3EiE11DirectStoreIffEfLi2ELi18ELi32ELi1ELb1EL9Algorithm0EEvT_T0_ll --------------------------
	.section	.text._Z15SoftmaxWarpImplI22BroadcastScaleMaskLoadIffbLm3EiE11DirectStoreIffEfLi2ELi18ELi32ELi1ELb1EL9Algorithm0EEvT_T0_ll,"ax",@progbits
	.align	128
        .global         _Z15SoftmaxWarpImplI22BroadcastScaleMaskLoadIffbLm3EiE11DirectStoreIffEfLi2ELi18ELi32ELi1ELb1EL9Algorithm0EEvT_T0_ll
        .type           _Z15SoftmaxWarpImplI22BroadcastScaleMaskLoadIffbLm3EiE11DirectStoreIffEfLi2ELi18ELi32ELi1ELb1EL9Algorithm0EEvT_T0_ll,@function
        .size           _Z15SoftmaxWarpImplI22BroadcastScaleMaskLoadIffbLm3EiE11DirectStoreIffEfLi2ELi18ELi32ELi1ELb1EL9Algorithm0EEvT_T0_ll,(.L_x_37645 - _Z15SoftmaxWarpImplI22BroadcastScaleMaskLoadIffbLm3EiE11DirectStoreIffEfLi2ELi18ELi32ELi1ELb1EL9Algorithm0EEvT_T0_ll)
        .other          _Z15SoftmaxWarpImplI22BroadcastScaleMaskLoadIffbLm3EiE11DirectStoreIffEfLi2ELi18ELi32ELi1ELb1EL9Algorithm0EEvT_T0_ll,@"STO_CUDA_ENTRY STV_DEFAULT"
_Z15SoftmaxWarpImplI22BroadcastScaleMaskLoadIffbLm3EiE11DirectStoreIffEfLi2ELi18ELi32ELi1ELb1EL9Algorithm0EEvT_T0_ll:
.text._Z15SoftmaxWarpImplI22BroadcastScaleMaskLoadIffbLm3EiE11DirectStoreIffEfLi2ELi18ELi32ELi1ELb1EL9Algorithm0EEvT_T0_ll:
        /* <DEDUP_REMOVED lines=27> */
.L_x_17259:
        /* <DEDUP_REMOVED lines=21> */
.L_x_17334:
[----:B0-----:R-:W0:Y:S01]  /*0300*/  LDC.64 R2, c[0x0][0x408] ;  /* 0x00010200ff027b82 */ /* 0x001e220000000a00 */
[----:B------:R-:W-:Y:S01]  /*0310*/  BSSY.RECONVERGENT B1, `(.L_x_17261) ;  /* 0x000006c000017945 */ /* 0x000fe20003800200 */
[----:B------:R-:W-:Y:S01]  /*0320*/  MOV R7, 0xff800000 ;  /* 0xff80000000077802 */ /* 0x000fe20000000f00 */
[----:B----4-:R-:W-:Y:S01]  /*0330*/  IMAD.MOV.U32 R8, RZ, RZ, -0x800000 ;  /* 0xff800000ff087424 */ /* 0x010fe200078e00ff */
        /* <DEDUP_REMOVED lines=8> */
[----:B---3--:R-:W-:Y:S08]  /*03c0*/  @P1 BRA `(.L_x_17262) ;  /* 0x0000000400801947 */ /* 0x008ff00003800000 */
        /* <DEDUP_REMOVED lines=35> */
[----:B---3--:R-:W-:-:S03]  /*0600*/  IMAD.MOV.U32 R4, RZ, RZ, RZ ;  /* 0x000000ffff047224 */ /* 0x008fc600078e00ff */
[----:B------:R-:W-:Y:S01]  /*0610*/  @!P4 IADD3 R8, PT, PT, -R8, RZ, RZ ;  /* 0x000000ff0808c210 */ /* 0x000fe20007ffe1ff */
[----:B----4-:R-:W-:-:S04]  /*0620*/  IMAD.MOV R7, RZ, RZ, -R5 ;  /* 0x000000ffff077224 */ /* 0x010fc800078e0a05 */
        /* <DEDUP_REMOVED lines=58> */
.L_x_17262:
[----:B------:R-:W-:Y:S05]  /*09d0*/  BSYNC.RECONVERGENT B1 ;  /* 0x0000000000017941 */ /* 0x000fea0003800200 */
.L_x_17261:
        /* <DEDUP_REMOVED lines=37> */
[----:B------:R0:W3:Y:S02]  /*0c30*/  F2I.FTZ.U32.TRUNC.NTZ R11, R10 ;  /* 0x0000000a000b7305 */ /* 0x0000e4000021f000 */
[----:B------:R-:W-:-:S05]  /*0c40*/  IMAD.MOV.U32 R12, RZ, RZ, R5 ;  /* 0x000000ffff0c7224 */ /* 0x000fca00078e0005 */
[----:B------:R-:W-:Y:S01]  /*0c50*/  @!P6 IADD3 R12, PT, PT, -R12, RZ, RZ ;  /* 0x000000ff0c0ce210 */ /* 0x000fe20007ffe1ff */
[----:B0-----:R-:W-:-:S04]  /*0c60*/  IMAD.MOV.U32 R10, RZ, RZ, RZ ;  /* 0x000000ffff0a7224 */ /* 0x001fc800078e00ff */
[----:B------:R-:W-:Y:S01]  /*0c70*/  @!P2 LOP3.LUT R12, RZ, R15, RZ, 0x33, !PT ;  /* 0x0000000fff0ca212 */ /* 0x000fe200078e33ff */
[----:B---3--:R-:W-:-:S03]  /*0c80*/  IMAD.MOV R6, RZ, RZ, -R11 ;  /* 0x000000ffff067224 */ /* 0x008fc600078e0a0b */
        /* <DEDUP_REMOVED lines=57> */
.L_x_17264:
[----:B------:R-:W-:Y:S05]  /*1020*/  BSYNC.RECONVERGENT B1 ;  /* 0x0000000000017941 */ /* 0x000fea0003800200 */
.L_x_17263:
        /* <DEDUP_REMOVED lines=104> */
.L_x_17266:
[----:B------:R-:W-:Y:S05]  /*16b0*/  BSYNC.RECONVERGENT B1 ;  /* 0x0000000000017941 */ /* 0x000fea0003800200 */
.L_x_17265:
        /* <DEDUP_REMOVED lines=34> */
[----:B------:R-:W-:Y:S02]  /*18e0*/  ISETP.GE.AND P6, PT, R9, RZ, PT ;  /* 0x000000ff0900720c */ /* 0x000fe40003fc6270 */
[----:B------:R0:W1:Y:S05]  /*18f0*/  F2I.FTZ.U32.TRUNC.NTZ R11, R10 ;  /* 0x0000000a000b7305 */ /* 0x00006a000021f000 */
[----:B------:R-:W-:Y:S01]  /*1900*/  @P3 VIADD R6, R6, 0x1 ;  /* 0x0000000106063836 */ /* 0x000fe20000000000 */
[----:B------:R-:W-:Y:S01]  /*1910*/  ISETP.NE.AND P3, PT, R15, RZ, PT ;  /* 0x000000ff0f00720c */ /* 0x000fe20003f65270 */
[----:B0-----:R-:W-:-:S03]  /*1920*/  HFMA2 R10, -RZ, RZ, 0, 0 ;  /* 0x00000000ff0a7431 */ /* 0x001fc600000001ff */
[----:B------:R-:W-:-:S05]  /*1930*/  MOV R12, R6 ;  /* 0x00000006000c7202 */ /* 0x000fca0000000f00 */
[----:B------:R-:W-:Y:S01]  /*1940*/  @!P6 IMAD.MOV R12, RZ, RZ, -R12 ;  /* 0x000000ffff0ce224 */ /* 0x000fe200078e0a0c */
[----:B-1----:R-:W-:-:S03]  /*1950*/  IADD3 R17, PT, PT, RZ, -R11, RZ ;  /* 0x8000000bff117210 */ /* 0x002fc60007ffe0ff */
[----:B------:R-:W-:-:S05]  /*1960*/  @!P3 LOP3.LUT R12, RZ, R15, RZ, 0x33, !PT ;  /* 0x0000000fff0cb212 */ /* 0x000fca00078e33ff */
        /* <DEDUP_REMOVED lines=58> */
.L_x_17268:
[----:B------:R-:W-:Y:S05]  /*1d10*/  BSYNC.RECONVERGENT B1 ;  /* 0x0000000000017941 */ /* 0x000fea0003800200 */
.L_x_17267:
        /* <DEDUP_REMOVED lines=110> */
.L_x_17270:
[----:B------:R-:W-:Y:S05]  /*2400*/  BSYNC.RECONVERGENT B1 ;  /* 0x0000000000017941 */ /* 0x000fea0003800200 */
.L_x_17269:
        /* <DEDUP_REMOVED lines=32> */
[----:B------:R-:W-:Y:S01]  /*2610*/  @P5 VIADD R2, R2, 0x1 ;  /* 0x0000000102025836 */ /* 0x000fe20000000000 */
[----:B------:R-:W0:Y:S04]  /*2620*/  F2I.FTZ.U32.TRUNC.NTZ R3, R3 ;  /* 0x0000000300037305 */ /* 0x000e28000021f000 */
        /* <DEDUP_REMOVED lines=34> */
[----:B------:R-:W-:Y:S01]  /*2850*/  IMAD R10, R10, UR40, RZ ;  /* 0x000000280a0a7c24 */ /* 0x000fe2000f8e02ff */
[----:B--2---:R-:W-:-:S02]  /*2860*/  ISETP.NE.U32.AND P6, PT, R14, 0x1, PT ;  /* 0x000000010e00780c */ /* 0x004fc40003fc5070 */
        /* <DEDUP_REMOVED lines=27> */
.L_x_17272:
[----:B------:R-:W-:Y:S05]  /*2a20*/  BSYNC.RECONVERGENT B1 ;  /* 0x0000000000017941 */ /* 0x000fea0003800200 */
.L_x_17271:
        /* <DEDUP_REMOVED lines=98> */
.L_x_17274:
[----:B------:R-:W-:Y:S05]  /*3050*/  BSYNC.RECONVERGENT B1 ;  /* 0x0000000000017941 */ /* 0x000fea0003800200 */
.L_x_17273:
        /* <DEDUP_REMOVED lines=99> */
.L_x_17276:
[----:B------:R-:W-:Y:S05]  /*3690*/  BSYNC.RECONVERGENT B1 ;  /* 0x0000000000017941 */ /* 0x000fea0003800200 */
.L_x_17275:
        /* <DEDUP_REMOVED lines=97> */
.L_x_17278:
[----:B------:R-:W-:Y:S05]  /*3cb0*/  BSYNC.RECONVERGENT B1 ;  /* 0x0000000000017941 */ /* 0x000fea0003800200 */
.L_x_17277:
        /* <DEDUP_REMOVED lines=38> */
[----:B------:R-:W-:Y:S01]  /*3f20*/  FADD R0, -R15, R49 ;  /* 0x000000310f007221 */ /* 0x000fe20000000100 */
[----:B------:R-:W-:Y:S01]  /*3f30*/  FADD R5, R9, -12583039 ;  /* 0xcb40007f09057421 */ /* 0x000fe20000000000 */
[C---:B------:R-:W-:Y:S01]  /*3f40*/  FADD R6, -R15.reuse, R47 ;  /* 0x0000002f0f067221 */ /* 0x040fe20000000100 */
[----:B------:R-:W-:Y:S01]  /*3f50*/  FADD R4, -R15, R22 ;  /* 0x000000160f047221 */ /* 0x000fe20000000100 */
        /* <DEDUP_REMOVED lines=15> */
[----:B------:R-:W-:Y:S01]  /*4050*/  FFMA.RM R17, R17, R12, 12582913 ;  /* 0x4b40000111117423 */ /* 0x000fe2000000400c */
[----:B------:R-:W0:Y:S01]  /*4060*/  MUFU.EX2 R44, R44 ;  /* 0x0000002c002c7308 */ /* 0x000e220000000800 */
[----:B------:R-:W-:Y:S01]  /*4070*/  FFMA R42, R36, 1.925963033500011079e-08, R3 ;  /* 0x32a57060242a7823 */ /* 0x000fe20000000003 */
[----:B------:R-:W-:Y:S01]  /*4080*/  FFMA R38, R38, 1.925963033500011079e-08, R5 ;  /* 0x32a5706026267823 */ /* 0x000fe20000000005 */
[----:B------:R-:W-:Y:S01]  /*4090*/  FFMA.SAT R3, R34, R11, 0.5 ;  /* 0x3f00000022037423 */ /* 0x000fe2000000200b */
[----:B------:R-:W-:Y:S01]  /*40a0*/  FADD R5, R17, -12583039 ;  /* 0xcb40007f11057421 */ /* 0x000fe20000000000 */
[----:B------:R-:W-:Y:S01]  /*40b0*/  SHF.L.U32 R9, R9, 0x17, RZ ;  /* 0x0000001709097819 */ /* 0x000fe200000006ff */
[----:B------:R-:W-:-:S02]  /*40c0*/  IMAD.SHL.U32 R17, R17, 0x800000, RZ ;  /* 0x0080000011117824 */ /* 0x000fc400078e00ff */
[-C--:B------:R-:W-:Y:S01]  /*40d0*/  FFMA.RM R3, R3, R12.reuse, 12582913 ;  /* 0x4b40000103037423 */ /* 0x080fe2000000400c */
[C---:B------:R-:W-:Y:S01]  /*40e0*/  FFMA R5, R26.reuse, 1.4426950216293334961, -R5 ;  /* 0x3fb8aa3b1a057823 */ /* 0x040fe20000000805 */
[----:B------:R-:W2:Y:S01]  /*40f0*/  MUFU.EX2 R42, R42 ;  /* 0x0000002a002a7308 */ /* 0x000ea20000000800 */
[----:B------:R-:W-:Y:S01]  /*4100*/  SHF.L.U32 R19, R19, 0x17, RZ ;  /* 0x0000001713137819 */ /* 0x000fe200000006ff */
[----:B------:R-:W-:Y:S01]  /*4110*/  FADD R23, R3, -12583039 ;  /* 0xcb40007f03177421 */ /* 0x000fe20000000000 */
[----:B------:R-:W-:Y:S01]  /*4120*/  FFMA R27, R26, 1.925963033500011079e-08, R5 ;  /* 0x32a570601a1b7823 */ /* 0x000fe20000000005 */
[-C--:B------:R-:W-:Y:S01]  /*4130*/  FFMA.SAT R5, R20, R11.reuse, 0.5 ;  /* 0x3f00000014057423 */ /* 0x080fe2000000200b */
[----:B------:R-:W-:Y:S01]  /*4140*/  SHF.L.U32 R15, R15, 0x17, RZ ;  /* 0x000000170f0f7819 */ /* 0x000fe200000006ff */
[C---:B------:R-:W-:Y:S01]  /*4150*/  FFMA R23, R34.reuse, 1.4426950216293334961, -R23 ;  /* 0x3fb8aa3b22177823 */ /* 0x040fe20000000817 */
[----:B------:R-:W-:Y:S01]  /*4160*/  SHF.L.U32 R3, R3, 0x17, RZ ;  /* 0x0000001703037819 */ /* 0x000fe200000006ff */
[----:B------:R-:W-:Y:S01]  /*4170*/  FFMA.RM R5, R5, R12, 12582913 ;  /* 0x4b40000105057423 */ /* 0x000fe2000000400c */
[----:B------:R0:W3:Y:S01]  /*4180*/  MUFU.EX2 R26, R21 ;  /* 0x00000015001a7308 */ /* 0x0000e20000000800 */
[----:B------:R-:W-:Y:S01]  /*4190*/  FFMA R34, R34, 1.925963033500011079e-08, R23 ;  /* 0x32a5706022227823 */ /* 0x000fe20000000017 */
[----:B------:R-:W-:Y:S01]  /*41a0*/  FFMA.SAT R51, R4, R11, 0.5 ;  /* 0x3f00000004337423 */ /* 0x000fe2000000200b */
[C---:B------:R-:W-:Y:S01]  /*41b0*/  FADD R23, R5.reuse, -12583039 ;  /* 0xcb40007f05177421 */ /* 0x040fe20000000000 */
[----:B------:R-:W-:-:S03]  /*41c0*/  SHF.L.U32 R5, R5, 0x17, RZ ;  /* 0x0000001705057819 */ /* 0x000fc600000006ff */
[----:B------:R-:W-:Y:S01]  /*41d0*/  FFMA R23, R20, 1.4426950216293334961, -R23 ;  /* 0x3fb8aa3b14177823 */ /* 0x000fe20000000817 */
[----:B------:R-:W4:Y:S01]  /*41e0*/  MUFU.EX2 R38, R38 ;  /* 0x0000002600267308 */ /* 0x000f220000000800 */
[----:B0-----:R-:W-:Y:S01]  /*41f0*/  FMUL R21, R9, R44 ;  /* 0x0000002c09157220 */ /* 0x001fe20000400000 */
[----:B------:R-:W-:Y:S01]  /*4200*/  FFMA.SAT R9, R14, R11, 0.5 ;  /* 0x3f0000000e097423 */ /* 0x000fe2000000200b */
[----:B------:R-:W-:Y:S01]  /*4210*/  FFMA R22, R20, 1.925963033500011079e-08, R23 ;  /* 0x32a5706014167823 */ /* 0x000fe20000000017 */
[----:B------:R-:W-:Y:S01]  /*4220*/  SHF.L.U32 R23, R7, 0x17, RZ ;  /* 0x0000001707177819 */ /* 0x000fe200000006ff */
[-C--:B------:R-:W-:Y:S01]  /*4230*/  FFMA.RM R7, R47, R12.reuse, 12582913 ;  /* 0x4b4000012f077423 */ /* 0x080fe2000000400c */
[----:B------:R-:W-:Y:S01]  /*4240*/  FFMA.RM R9, R9, R12, 12582913 ;  /* 0x4b40000109097423 */ /* 0x000fe2000000400c */
[----:B------:R-:W-:Y:S02]  /*4250*/  IMAD.SHL.U32 R20, R13, 0x800000, RZ ;  /* 0x008000000d147824 */ /* 0x000fe400078e00ff */
[----:B--2---:R-:W-:Y:S01]  /*4260*/  FMUL R19, R19, R42 ;  /* 0x0000002a13137220 */ /* 0x004fe20000400000 */
[----:B------:R-:W-:Y:S01]  /*4270*/  FADD R47, R7, -12583039 ;  /* 0xcb40007f072f7421 */ /* 0x000fe20000000000 */
[----:B---3--:R-:W-:Y:S01]  /*4280*/  FMUL R23, R23, R26 ;  /* 0x0000001a17177220 */ /* 0x008fe20000400000 */
[----:B------:R-:W-:Y:S01]  /*4290*/  FADD R49, R9, -12583039 ;  /* 0xcb40007f09317421 */ /* 0x000fe20000000000 */
[----:B------:R-:W-:Y:S01]  /*42a0*/  MUFU.EX2 R34, R34 ;  /* 0x0000002200227308 */ /* 0x000fe20000000800 */
[----:B------:R-:W-:-:S02]  /*42b0*/  FFMA R47, R18, 1.4426950216293334961, -R47 ;  /* 0x3fb8aa3b122f7823 */ /* 0x000fc4000000082f */
[----:B------:R-:W-:Y:S02]  /*42c0*/  FFMA R49, R14, 1.4426950216293334961, -R49 ;  /* 0x3fb8aa3b0e317823 */ /* 0x000fe40000000831 */
[----:B------:R-:W-:Y:S01]  /*42d0*/  FFMA R26, R18, 1.925963033500011079e-08, R47 ;  /* 0x32a57060121a7823 */ /* 0x000fe2000000002f */
[----:B----4-:R-:W-:Y:S01]  /*42e0*/  FMUL R18, R15, R38 ;  /* 0x000000260f127220 */ /* 0x010fe20000400000 */
[----:B------:R-:W-:Y:S01]  /*42f0*/  FFMA R36, R14, 1.925963033500011079e-08, R49 ;  /* 0x32a570600e247823 */ /* 0x000fe20000000031 */
[----:B------:R-:W0:Y:S01]  /*4300*/  MUFU.EX2 R47, R40 ;  /* 0x00000028002f7308 */ /* 0x000e220000000800 */
[----:B------:R-:W-:-:S04]  /*4310*/  FFMA.SAT R49, R8, R11, 0.5 ;  /* 0x3f00000008317423 */ /* 0x000fc8000000200b */
[----:B------:R-:W-:-:S03]  /*4320*/  FFMA.RM R13, R49, R12, 12582913 ;  /* 0x4b400001310d7423 */ /* 0x000fc6000000400c */
[----:B------:R-:W-:Y:S08]  /*4330*/  MUFU.EX2 R22, R22 ;  /* 0x0000001600167308 */ /* 0x000ff00000000800 */
        /* <DEDUP_REMOVED lines=13> */
[----:B------:R-:W0:Y:S03]  /*4410*/  MUFU.EX2 R10, R27 ;  /* 0x0000001b000a7308 */ /* 0x000e260000000800 */
[----:B------:R-:W-:-:S04]  /*4420*/  FFMA.RM R14, R47, R12, 12582913 ;  /* 0x4b4000012f0e7423 */ /* 0x000fc8000000400c */
[C---:B------:R-:W-:Y:S01]  /*4430*/  FADD R15, R14.reuse, -12583039 ;  /* 0xcb40007f0e0f7421 */ /* 0x040fe20000000000 */
[----:B------:R-:W2:Y:S01]  /*4440*/  MUFU.EX2 R47, R26 ;  /* 0x0000001a002f7308 */ /* 0x000ea20000000800 */
[----:B------:R-:W-:Y:S02]  /*4450*/  SHF.L.U32 R14, R14, 0x17, RZ ;  /* 0x000000170e0e7819 */ /* 0x000fe400000006ff */
[----:B------:R-:W-:-:S04]  /*4460*/  FFMA R15, R2, 1.4426950216293334961, -R15 ;  /* 0x3fb8aa3b020f7823 */ /* 0x000fc8000000080f */
[----:B------:R-:W-:Y:S01]  /*4470*/  FFMA R2, R2, 1.925963033500011079e-08, R15 ;  /* 0x32a5706002027823 */ /* 0x000fe2000000000f */
[----:B------:R-:W-:Y:S01]  /*4480*/  FFMA.SAT R15, R16, R11, 0.5 ;  /* 0x3f000000100f7423 */ /* 0x000fe2000000200b */
[----:B0-----:R-:W-:Y:S01]  /*4490*/  FMUL R17, R17, R10 ;  /* 0x0000000a11117220 */ /* 0x001fe20000400000 */
[----:B------:R-:W-:Y:S01]  /*44a0*/  FMUL R10, R5, R22 ;  /* 0x00000016050a7220 */ /* 0x000fe20000400000 */
[----:B------:R-:W-:Y:S01]  /*44b0*/  MUFU.EX2 R42, R42 ;  /* 0x0000002a002a7308 */ /* 0x000fe20000000800 */
[----:B------:R-:W-:Y:S01]  /*44c0*/  FFMA.RM R15, R15, R12, 12582913 ;  /* 0x4b4000010f0f7423 */ /* 0x000fe2000000400c */
[----:B------:R-:W-:-:S03]  /*44d0*/  IMAD.SHL.U32 R22, R7, 0x800000, RZ ;  /* 0x0080000007167824 */ /* 0x000fc600078e00ff */
[C---:B------:R-:W-:Y:S01]  /*44e0*/  FADD R27, R15.reuse, -12583039 ;  /* 0xcb40007f0f1b7421 */ /* 0x040fe20000000000 */
[----:B--2---:R-:W-:Y:S01]  /*44f0*/  FMUL R22, R22, R47 ;  /* 0x0000002f16167220 */ /* 0x004fe20000400000 */
[----:B------:R-:W-:Y:S01]  /*4500*/  SHF.L.U32 R15, R15, 0x17, RZ ;  /* 0x000000170f0f7819 */ /* 0x000fe200000006ff */
[----:B------:R0:W2:Y:S01]  /*4510*/  MUFU.EX2 R7, R2 ;  /* 0x0000000200077308 */ /* 0x0000a20000000800 */
[----:B------:R-:W-:-:S04]  /*4520*/  FFMA R27, R16, 1.4426950216293334961, -R27 ;  /* 0x3fb8aa3b101b7823 */ /* 0x000fc8000000081b */
[----:B------:R-:W-:Y:S01]  /*4530*/  FFMA R38, R16, 1.925963033500011079e-08, R27 ;  /* 0x32a5706010267823 */ /* 0x000fe2000000001b */
[----:B------:R-:W-:Y:S01]  /*4540*/  FFMA.SAT R27, R32, R11, 0.5 ;  /* 0x3f000000201b7423 */ /* 0x000fe2000000200b */
[----:B------:R-:W-:Y:S01]  /*4550*/  FMUL R16, R3, R34 ;  /* 0x0000002203107220 */ /* 0x000fe20000400000 */
[----:B0-----:R-:W-:Y:S02]  /*4560*/  FMUL R2, R13, R40 ;  /* 0x000000280d027220 */ /* 0x001fe40000400000 */
[----:B------:R-:W-:Y:S01]  /*4570*/  FFMA.RM R27, R27, R12, 12582913 ;  /* 0x4b4000011b1b7423 */ /* 0x000fe2000000400c */
[----:B------:R-:W0:Y:S01]  /*4580*/  MUFU.EX2 R38, R38 ;  /* 0x0000002600267308 */ /* 0x000e220000000800 */
[----:B------:R-:W-:Y:S02]  /*4590*/  IMAD.SHL.U32 R13, R8, 0x800000, RZ ;  /* 0x00800000080d7824 */ /* 0x000fe400078e00ff */
[C---:B------:R-:W-:Y:S01]  /*45a0*/  FADD R3, R27.reuse, -12583039 ;  /* 0xcb40007f1b037421 */ /* 0x040fe20000000000 */
[----:B------:R-:W-:-:S03]  /*45b0*/  IMAD.SHL.U32 R27, R27, 0x800000, RZ ;  /* 0x008000001b1b7824 */ /* 0x000fc600078e00ff */
[----:B------:R-:W-:-:S04]  /*45c0*/  FFMA R3, R32, 1.4426950216293334961, -R3 ;  /* 0x3fb8aa3b20037823 */ /* 0x000fc80000000803 */
[----:B------:R-:W-:Y:S01]  /*45d0*/  FFMA R34, R32, 1.925963033500011079e-08, R3 ;  /* 0x32a5706020227823 */ /* 0x000fe20000000003 */
[----:B------:R-:W-:-:S04]  /*45e0*/  FFMA.SAT R3, R0, R11, 0.5 ;  /* 0x3f00000000037423 */ /* 0x000fc8000000200b */
[----:B------:R-:W-:Y:S01]  /*45f0*/  FFMA.RM R32, R3, R12, 12582913 ;  /* 0x4b40000103207423 */ /* 0x000fe2000000400c */
[----:B------:R-:W3:Y:S03]  /*4600*/  MUFU.EX2 R34, R34 ;  /* 0x0000002200227308 */ /* 0x000ee60000000800 */
[----:B------:R-:W-:-:S04]  /*4610*/  FADD R3, R32, -12583039 ;  /* 0xcb40007f20037421 */ /* 0x000fc80000000000 */
[----:B------:R-:W-:-:S04]  /*4620*/  FFMA R3, R0, 1.4426950216293334961, -R3 ;  /* 0x3fb8aa3b00037823 */ /* 0x000fc80000000803 */
[----:B------:R-:W-:Y:S01]  /*4630*/  FFMA R5, R0, 1.925963033500011079e-08, R3 ;  /* 0x32a5706000057823 */ /* 0x000fe20000000003 */
[----:B------:R-:W-:Y:S01]  /*4640*/  FFMA.SAT R3, R6, R11, 0.5 ;  /* 0x3f00000006037423 */ /* 0x000fe2000000200b */
[----:B------:R-:W-:-:S03]  /*4650*/  FADD R0, RZ, R23 ;  /* 0x00000017ff007221 */ /* 0x000fc60000000000 */
[-C--:B------:R-:W-:Y:S01]  /*4660*/  FFMA.RM R11, R3, R12.reuse, 12582913 ;  /* 0x4b400001030b7423 */ /* 0x080fe2000000400c */
[----:B------:R-:W-:-:S03]  /*4670*/  FFMA.RM R12, R51, R12, 12582913 ;  /* 0x4b400001330c7423 */ /* 0x000fc6000000400c */
[----:B------:R-:W-:Y:S01]  /*4680*/  FADD R3, R11, -12583039 ;  /* 0xcb40007f0b037421 */ /* 0x000fe20000000000 */
[----:B------:R-:W-:-:S03]  /*4690*/  FADD R47, R12, -12583039 ;  /* 0xcb40007f0c2f7421 */ /* 0x000fc60000000000 */
[----:B------:R-:W-:Y:S01]  /*46a0*/  FFMA R3, R6, 1.4426950216293334961, -R3 ;  /* 0x3fb8aa3b06037823 */ /* 0x000fe20000000803 */
[----:B------:R-:W-:-:S03]  /*46b0*/  FFMA R47, R4, 1.4426950216293334961, -R47 ;  /* 0x3fb8aa3b042f7823 */ /* 0x000fc6000000082f */
[----:B------:R-:W-:Y:S01]  /*46c0*/  FFMA R6, R6, 1.925963033500011079e-08, R3 ;  /* 0x32a5706006067823 */ /* 0x000fe20000000003 */
[----:B------:R-:W-:Y:S01]  /*46d0*/  FADD R3, R0, R21 ;  /* 0x0000001500037221 */ /* 0x000fe20000000000 */
[----:B------:R-:W-:Y:S01]  /*46e0*/  FFMA R47, R4, 1.925963033500011079e-08, R47 ;  /* 0x32a57060042f7823 */ /* 0x000fe2000000002f */
[----:B--2---:R-:W-:Y:S02]  /*46f0*/  FMUL R4, R14, R7 ;  /* 0x000000070e047220 */ /* 0x004fe40000400000 */
[----:B------:R-:W-:Y:S01]  /*4700*/  FADD R0, R3, R20 ;  /* 0x0000001403007221 */ /* 0x000fe20000000000 */
[----:B------:R-:W-:Y:S03]  /*4710*/  MUFU.EX2 R36, R47 ;  /* 0x0000002f00247308 */ /* 0x000fe60000000800 */
[----:B------:R-:W-:Y:S01]  /*4720*/  FADD R3, R0, R19 ;  /* 0x0000001300037221 */ /* 0x000fe20000000000 */
[----:B------:R-:W-:-:S03]  /*4730*/  SHF.L.U32 R0, R9, 0x17, RZ ;  /* 0x0000001709007819 */ /* 0x000fc600000006ff */
[----:B------:R-:W-:Y:S02]  /*4740*/  FADD R26, R3, R18 ;  /* 0x00000012031a7221 */ /* 0x000fe40000000000 */
[----:B------:R-:W-:Y:S02]  /*4750*/  FMUL R0, R0, R49 ;  /* 0x0000003100007220 */ /* 0x000fe40000400000 */
[----:B------:R-:W-:Y:S02]  /*4760*/  FADD R3, R26, R17 ;  /* 0x000000111a037221 */ /* 0x000fe40000000000 */
[----:B------:R0:W2:Y:S02]  /*4770*/  MUFU.EX2 R26, R5 ;  /* 0x00000005001a7308 */ /* 0x0000a40000000800 */
[----:B------:R-:W-:-:S04]  /*4780*/  FADD R3, R3, R16 ;  /* 0x0000001003037221 */ /* 0x000fc80000000000 */
[----:B------:R-:W-:Y:S01]  /*4790*/  FADD R3, R3, R10 ;  /* 0x0000000a03037221 */ /* 0x000fe20000000000 */
[----:B0-----:R-:W-:-:S03]  /*47a0*/  FMUL R5, R15, R38 ;  /* 0x000000260f057220 */ /* 0x001fc60000400000 */
[----:B------:R-:W-:Y:S01]  /*47b0*/  FADD R9, R3, R22 ;  /* 0x0000001603097221 */ /* 0x000fe20000000000 */
[----:B------:R-:W-:Y:S02]  /*47c0*/  FMUL R3, R13, R42 ;  /* 0x0000002a0d037220 */ /* 0x000fe40000400000 */
[----:B------:R3:W0:Y:S01]  /*47d0*/  MUFU.EX2 R13, R6 ;  /* 0x00000006000d7308 */ /* 0x0006220000000800 */
[----:B------:R-:W-:-:S04]  /*47e0*/  FADD R9, R9, R0 ;  /* 0x0000000009097221 */ /* 0x000fc80000000000 */
[----:B------:R-:W-:-:S04]  /*47f0*/  FADD R8, R9, R2 ;  /* 0x0000000209087221 */ /* 0x000fc80000000000 */
[----:B------:R-:W-:Y:S01]  /*4800*/  FADD R7, R8, R3 ;  /* 0x0000000308077221 */ /* 0x000fe20000000000 */
[----:B---3--:R-:W-:-:S03]  /*4810*/  FMUL R6, R27, R34 ;  /* 0x000000221b067220 */ /* 0x008fc60000400000 */
[----:B------:R-:W-:Y:S01]  /*4820*/  FADD R8, R7, R4 ;  /* 0x0000000407087221 */ /* 0x000fe20000000000 */
[----:B------:R-:W-:-:S03]  /*4830*/  SHF.L.U32 R7, R32, 0x17, RZ ;  /* 0x0000001720077819 */ /* 0x000fc600000006ff */
[----:B------:R-:W-:Y:S01]  /*4840*/  FADD R9, R8, R5 ;  /* 0x0000000508097221 */ /* 0x000fe20000000000 */
[----:B------:R-:W-:Y:S01]  /*4850*/  SHF.L.U32 R8, R11, 0x17, RZ ;  /* 0x000000170b087819 */ /* 0x000fe200000006ff */
[----:B--2---:R-:W-:Y:S02]  /*4860*/  FMUL R7, R7, R26 ;  /* 0x0000001a07077220 */ /* 0x004fe40000400000 */
        /* <DEDUP_REMOVED lines=16> */
.L_x_17346:
        /* <DEDUP_REMOVED lines=12> */
[----:B01----:R-:W-:Y:S05]  /*4a30*/  CALL.REL.NOINC `($__internal_268_$__cuda_sm3x_div_rn_noftz_f32_slowpath) ;  /* 0x0000002800f87944 */ /* 0x003fea0003c00000 */
[----:B------:R-:W-:-:S07]  /*4a40*/  MOV R12, R11 ;  /* 0x0000000b000c7202 */ /* 0x000fce0000000f00 */
.L_x_17281:
[----:B------:R-:W-:Y:S05]  /*4a50*/  BSYNC.RECONVERGENT B3 ;  /* 0x0000000000037941 */ /* 0x000fea0003800200 */
.L_x_17280:
        /* <DEDUP_REMOVED lines=12> */
[----:B01----:R-:W-:Y:S05]  /*4b20*/  CALL.REL.NOINC `($__internal_268_$__cuda_sm3x_div_rn_noftz_f32_slowpath) ;  /* 0x0000002800bc7944 */ /* 0x003fea0003c00000 */
[----:B------:R-:W-:-:S07]  /*4b30*/  MOV R13, R11 ;  /* 0x0000000b000d7202 */ /* 0x000fce0000000f00 */
.L_x_17283:
[----:B------:R-:W-:Y:S05]  /*4b40*/  BSYNC.RECONVERGENT B3 ;  /* 0x0000000000037941 */ /* 0x000fea0003800200 */
.L_x_17282:
        /* <DEDUP_REMOVED lines=14> */
.L_x_17285:
[----:B------:R-:W-:Y:S05]  /*4c30*/  BSYNC.RECONVERGENT B3 ;  /* 0x0000000000037941 */ /* 0x000fea0003800200 */
.L_x_17284:
        /* <DEDUP_REMOVED lines=14> */
.L_x_17287:
[----:B------:R-:W-:Y:S05]  /*4d20*/  BSYNC.RECONVERGENT B3 ;  /* 0x0000000000037941 */ /* 0x000fea0003800200 */
.L_x_17286:
        /* <DEDUP_REMOVED lines=14> */
.L_x_17289:
[----:B------:R-:W-:Y:S05]  /*4e10*/  BSYNC.RECONVERGENT B3 ;  /* 0x0000000000037941 */ /* 0x000fea0003800200 */
.L_x_17288:
        /* <DEDUP_REMOVED lines=14> */
.L_x_17291:
[----:B------:R-:W-:Y:S05]  /*4f00*/  BSYNC.RECONVERGENT B3 ;  /* 0x0000000000037941 */ /* 0x000fea0003800200 */
.L_x_17290:
        /* <DEDUP_REMOVED lines=14> */
.L_x_17293:
[----:B------:R-:W-:Y:S05]  /*4ff0*/  BSYNC.RECONVERGENT B3 ;  /* 0x0000000000037941 */ /* 0x000fea0003800200 */
.L_x_17292:
        /* <DEDUP_REMOVED lines=14> */
.L_x_17295:
[----:B------:R-:W-:Y:S05]  /*50e0*/  BSYNC.RECONVERGENT B3 ;  /* 0x0000000000037941 */ /* 0x000fea0003800200 */
.L_x_17294:
        /* <DEDUP_REMOVED lines=14> */
.L_x_17297:
[----:B------:R-:W-:Y:S05]  /*51d0*/  BSYNC.RECONVERGENT B3 ;  /* 0x0000000000037941 */ /* 0x000fea0003800200 */
.L_x_17296:
        /* <DEDUP_REMOVED lines=14> */
.L_x_17299:
[----:B------:R-:W-:Y:S05]  /*52c0*/  BSYNC.RECONVERGENT B3 ;  /* 0x0000000000037941 */ /* 0x000fea0003800200 */
.L_x_17298:
        /* <DEDUP_REMOVED lines=14> */
.L_x_17301:
[----:B------:R-:W-:Y:S05]  /*53b0*/  BSYNC.RECONVERGENT B3 ;  /* 0x0000000000037941 */ /* 0x000fea0003800200 */
.L_x_17300:
        /* <DEDUP_REMOVED lines=14> */
.L_x_17303:
[----:B------:R-:W-:Y:S05]  /*54a0*/  BSYNC.RECONVERGENT B3 ;  /* 0x0000000000037941 */ /* 0x000fea0003800200 */
.L_x_17302:
        /* <DEDUP_REMOVED lines=14> */
.L_x_17305:
[----:B------:R-:W-:Y:S05]  /*5590*/  BSYNC.RECONVERGENT B3 ;  /* 0x0000000000037941 */ /* 0x000fea0003800200 */
.L_x_17304:
        /* <DEDUP_REMOVED lines=14> */
.L_x_17307:
[----:B------:R-:W-:Y:S05]  /*5680*/  BSYNC.RECONVERGENT B3 ;  /* 0x0000000000037941 */ /* 0x000fea0003800200 */
.L_x_17306:
        /* <DEDUP_REMOVED lines=14> */
.L_x_17309:
[----:B------:R-:W-:Y:S05]  /*5770*/  BSYNC.RECONVERGENT B3 ;  /* 0x0000000000037941 */ /* 0x000fea0003800200 */
.L_x_17308:
        /* <DEDUP_REMOVED lines=14> */
.L_x_17311:
[----:B------:R-:W-:Y:S05]  /*5860*/  BSYNC.RECONVERGENT B3 ;  /* 0x0000000000037941 */ /* 0x000fea0003800200 */
.L_x_17310:
        /* <DEDUP_REMOVED lines=14> */
.L_x_17313:
[----:B------:R-:W-:Y:S05]  /*5950*/  BSYNC.RECONVERGENT B3 ;  /* 0x0000000000037941 */ /* 0x000fea0003800200 */
.L_x_17312:
        /* <DEDUP_REMOVED lines=14> */
.L_x_17315:
[----:B------:R-:W-:Y:S05]  /*5a40*/  BSYNC.RECONVERGENT B3 ;  /* 0x0000000000037941 */ /* 0x000fea0003800200 */
.L_x_17314:
        /* <DEDUP_REMOVED lines=23> */
.L_x_17317:
[----:B------:R-:W-:Y:S05]  /*5bc0*/  BSYNC.RECONVERGENT B1 ;  /* 0x0000000000017941 */ /* 0x000fea0003800200 */
.L_x_17316:
        /* <DEDUP_REMOVED lines=18> */
.L_x_17319:
[----:B------:R-:W-:Y:S05]  /*5cf0*/  BSYNC.RECONVERGENT B1 ;  /* 0x0000000000017941 */ /* 0x000fea0003800200 */
.L_x_17318:
        /* <DEDUP_REMOVED lines=16> */
[----:B--23--:R-:W-:Y:S01]  /*5e00*/  IMAD R11, R28, UR38, RZ ;  /* 0x000000261c0b7c24 */ /* 0x00cfe2000f8e02ff */
        /* <DEDUP_REMOVED lines=13> */
.L_x_17321:
[----:B------:R-:W-:Y:S05]  /*5ee0*/  BSYNC.RECONVERGENT B1 ;  /* 0x0000000000017941 */ /* 0x000fea0003800200 */
.L_x_17320:
[----:B------:R-:W-:Y:S04]  /*5ef0*/  BSSY.RECONVERGENT B1, `(.L_x_17322) ;  /* 0x0000012000017945 */ /* 0x000fe80003800200 */
[----:B------:R-:W-:Y:S05]  /*5f00*/  @P0 BRA `(.L_x_17323) ;  /* 0x0000000000400947 */ /* 0x000fea0003800000 */
[----:B----4-:R-:W-:Y:S01]  /*5f10*/  MOV R9, RZ ;  /* 0x000000ff00097202 */ /* 0x010fe20000000f00 */
        /* <DEDUP_REMOVED lines=15> */
.L_x_17323:
[----:B------:R-:W-:Y:S05]  /*6010*/  BSYNC.RECONVERGENT B1 ;  /* 0x0000000000017941 */ /* 0x000fea0003800200 */
.L_x_17322:
        /* <DEDUP_REMOVED lines=18> */
.L_x_17325:
[----:B------:R-:W-:Y:S05]  /*6140*/  BSYNC.RECONVERGENT B1 ;  /* 0x0000000000017941 */ /* 0x000fea0003800200 */
.L_x_17324:
[----:B------:R-:W-:Y:S04]  /*6150*/  BSSY.RECONVERGENT B1, `(.L_x_17326) ;  /* 0x0000012000017945 */ /* 0x000fe80003800200 */
[----:B------:R-:W-:Y:S05]  /*6160*/  @P2 BRA `(.L_x_17327) ;  /* 0x0000000000402947 */ /* 0x000fea0003800000 */
[----:B-1--4-:R-:W-:Y:S01]  /*6170*/  HFMA2 R9, -RZ, RZ, 0, 0 ;  /* 0x00000000ff097431 */ /* 0x012fe200000001ff */
[----:B------:R-:W-:Y:S01]  /*6180*/  MOV R8, R35 ;  /* 0x0000002300087202 */ /* 0x000fe20000000f00 */
[----:B--23--:R-:W-:Y:S01]  /*6190*/  IMAD R11, R28, UR38, RZ ;  /* 0x000000261c0b7c24 */ /* 0x00cfe2000f8e02ff */
        /* <DEDUP_REMOVED lines=13> */
.L_x_17327:
[----:B------:R-:W-:Y:S05]  /*6270*/  BSYNC.RECONVERGENT B1 ;  /* 0x0000000000017941 */ /* 0x000fea0003800200 */
.L_x_17326:
[----:B------:R-:W-:Y:S04]  /*6280*/  BSSY.RECONVERGENT B1, `(.L_x_17328) ;  /* 0x0000012000017945 */ /* 0x000fe80003800200 */
[----:B------:R-:W-:Y:S05]  /*6290*/  @P3 BRA `(.L_x_17329) ;  /* 0x0000000000403947 */ /* 0x000fea0003800000 */
[----:B-1--4-:R-:W-:Y:S01]  /*62a0*/  MOV R9, RZ ;  /* 0x000000ff00097202 */ /* 0x012fe20000000f00 */
[----:B--23--:R-:W-:Y:S01]  /*62b0*/  IMAD R11, R28, UR38, RZ ;  /* 0x000000261c0b7c24 */ /* 0x00cfe2000f8e02ff */
        /* <DEDUP_REMOVED lines=14> */
.L_x_17329:
[----:B------:R-:W-:Y:S05]  /*63a0*/  BSYNC.RECONVERGENT B1 ;  /* 0x0000000000017941 */ /* 0x000fea0003800200 */
.L_x_17328:
        /* <DEDUP_REMOVED lines=18> */
.L_x_17331:
[----:B------:R-:W-:Y:S05]  /*64d0*/  BSYNC.RECONVERGENT B1 ;  /* 0x0000000000017941 */ /* 0x000fea0003800200 */
.L_x_17330:
        /* <DEDUP_REMOVED lines=18> */
.L_x_17333:
[----:B------:R-:W-:Y:S05]  /*6600*/  BSYNC.RECONVERGENT B1 ;  /* 0x0000000000017941 */ /* 0x000fea0003800200 */
.L_x_17332:
        /* <DEDUP_REMOVED lines=9> */
.L_x_17260:
[----:B------:R-:W-:Y:S05]  /*66a0*/  EXIT ;  /* 0x000000000000794d */ /* 0x000fea0003800000 */
.L_x_17279:
[----:B------:R-:W-:Y:S01]  /*66b0*/  BSSY B1, `(.L_x_17335) ;  /* 0x0000007000017945 */ /* 0x000fe20003800000 */
[----:B------:R-:W-:Y:S01]  /*66c0*/  IMAD.MOV.U32 R12, RZ, RZ, 0x10 ;  /* 0x00000010ff0c7424 */ /* 0x000fe200078e00ff */
[----:B------:R-:W-:Y:S02]  /*66d0*/  MOV R11, 0x1f ;  /* 0x0000001f000b7802 */ /* 0x000fe40000000f00 */
[----:B------:R-:W-:-:S07]  /*66e0*/  MOV R15, 0xffffffff ;  /* 0xffffffff000f7802 */ /* 0x000fce0000000f00 */
[----:B-1----:R-:W-:Y:S05]  /*66f0*/  WARPSYNC.COLLECTIVE R15, `(.L_x_17336) ;  /* 0x000000000f087348 */ /* 0x002fea0003c00000 */
[----:B------:R0:W2:Y:S02]  /*6700*/  SHFL.BFLY P6, R14, R13, R12, R11 ;  /* 0x0c00000c0d0e7389 */ /* 0x0000a400000c000b */
[----:B012---:R-:W-:Y:S05]  /*6710*/  ENDCOLLECTIVE ;  /* 0x000000000000791b */ /* 0x007fea0003800000 */
.L_x_17336:
[----:B------:R-:W-:Y:S05]  /*6720*/  BSYNC B1 ;  /* 0x0000000000017941 */ /* 0x000fea0003800000 */
.L_x_17335:
        /* <DEDUP_REMOVED lines=9> */
.L_x_17337:
[----:B------:R-:W-:Y:S01]  /*67c0*/  HFMA2 R12, -RZ, RZ, 0, 2.384185791015625e-07 ;  /* 0x00000004ff0c7431 */ /* 0x000fe200000001ff */
[----:B------:R-:W-:-:S05]  /*67d0*/  FMNMX R0, R13, R14, !PT ;  /* 0x0000000e0d007209 */ /* 0x000fca0007800000 */
[----:B------:R-:W-:-:S07]  /*67e0*/  IMAD.MOV.U32 R13, RZ, RZ, R0 ;  /* 0x000000ffff0d7224 */ /* 0x000fce00078e0000 */
[----:B------:R-:W-:Y:S05]  /*67f0*/  WARPSYNC.COLLECTIVE R15, `(.L_x_17338) ;  /* 0x000000000f087348 */ /* 0x000fea0003c00000 */
[----:B------:R0:W1:Y:S02]  /*6800*/  SHFL.BFLY P6, R14, R13, R12, R11 ;  /* 0x0c00000c0d0e7389 */ /* 0x00006400000c000b */
[----:B01----:R-:W-:Y:S05]  /*6810*/  ENDCOLLECTIVE ;  /* 0x000000000000791b */ /* 0x003fea0003800000 */
.L_x_17338:
[----:B------:R-:W-:Y:S01]  /*6820*/  IMAD.MOV.U32 R12, RZ, RZ, 0x2 ;  /* 0x00000002ff0c7424 */ /* 0x000fe200078e00ff */
[----:B------:R-:W-:-:S04]  /*6830*/  FMNMX R2, R0, R14, !PT ;  /* 0x0000000e00027209 */ /* 0x000fc80007800000 */
[----:B------:R-:W-:-:S07]  /*6840*/  MOV R13, R2 ;  /* 0x00000002000d7202 */ /* 0x000fce0000000f00 */
[----:B------:R-:W-:Y:S05]  /*6850*/  WARPSYNC.COLLECTIVE R15, `(.L_x_17339) ;  /* 0x000000000f087348 */ /* 0x000fea0003c00000 */
[----:B------:R0:W1:Y:S02]  /*6860*/  SHFL.BFLY P6, R14, R13, R12, R11 ;  /* 0x0c00000c0d0e7389 */ /* 0x00006400000c000b */
[----:B01----:R-:W-:Y:S05]  /*6870*/  ENDCOLLECTIVE ;  /* 0x000000000000791b */ /* 0x003fea0003800000 */
.L_x_17339:
[----:B------:R-:W-:Y:S01]  /*6880*/  HFMA2 R12, -RZ, RZ, 0, 5.9604644775390625e-08 ;  /* 0x00000001ff0c7431 */ /* 0x000fe200000001ff */
[----:B------:R-:W-:-:S04]  /*6890*/  FMNMX R3, R2, R14, !PT ;  /* 0x0000000e02037209 */ /* 0x000fc80007800000 */
[----:B------:R-:W-:-:S07]  /*68a0*/  MOV R13, R3 ;  /* 0x00000003000d7202 */ /* 0x000fce0000000f00 */
[----:B------:R-:W-:Y:S05]  /*68b0*/  WARPSYNC.COLLECTIVE R15, `(.L_x_17340) ;  /* 0x000000000f087348 */ /* 0x000fea0003c00000 */
[----:B------:R0:W1:Y:S02]  /*68c0*/  SHFL.BFLY P6, R14, R13, R12, R11 ;  /* 0x0c00000c0d0e7389 */ /* 0x00006400000c000b */
[----:B01----:R-:W-:Y:S05]  /*68d0*/  ENDCOLLECTIVE ;  /* 0x000000000000791b */ /* 0x003fea0003800000 */
.L_x_17340:
        /* <DEDUP_REMOVED lines=24> */
[----:B------:R-:W-:Y:S01]  /*6a60*/  FADD R14, -R14, R22 ;  /* 0x000000160e0e7221 */ /* 0x000fe20000000100 */
        /* <DEDUP_REMOVED lines=84> */
[C---:B------:R-:W-:Y:S01]  /*6fb0*/  FFMA R4, R13.reuse, 1.4426950216293334961, -R4 ;  /* 0x3fb8aa3b0d047823 */ /* 0x040fe20000000804 */
[----:B0-----:R-:W-:Y:S01]  /*6fc0*/  FMUL R0, R0, R9 ;  /* 0x0000000900007220 */ /* 0x001fe20000400000 */
[----:B------:R-:W-:Y:S02]  /*6fd0*/  FFMA.SAT R9, R32, R27, 0.5 ;  /* 0x3f00000020097423 */ /* 0x000fe4000000201b */
[----:B------:R-:W-:Y:S02]  /*6fe0*/  FFMA R13, R13, 1.925963033500011079e-08, R4 ;  /* 0x32a570600d0d7823 */ /* 0x000fe40000000004 */
[----:B------:R-:W-:-:S02]  /*6ff0*/  FFMA.RM R9, R9, R34, 12582913 ;  /* 0x4b40000109097423 */ /* 0x000fc40000004022 */
[----:B------:R-:W0:Y:S02]  /*7000*/  MUFU.EX2 R4, R13 ;  /* 0x0000000d00047308 */ /* 0x000e240000000800 */
[----:B------:R-:W-:-:S04]  /*7010*/  FADD R11, R9, -12583039 ;  /* 0xcb40007f090b7421 */ /* 0x000fc80000000000 */
[----:B------:R-:W-:Y:S01]  /*7020*/  FFMA R11, R32, 1.4426950216293334961, -R11 ;  /* 0x3fb8aa3b200b7823 */ /* 0x000fe2000000080b */
[----:B-1----:R-:W-:Y:S01]  /*7030*/  FMUL R2, R2, R5 ;  /* 0x0000000502027220 */ /* 0x002fe20000400000 */
[----:B------:R-:W-:Y:S02]  /*7040*/  FFMA.SAT R5, R15, R27, 0.5 ;  /* 0x3f0000000f057423 */ /* 0x000fe4000000201b */
[----:B------:R-:W-:Y:S02]  /*7050*/  FFMA R11, R32, 1.925963033500011079e-08, R11 ;  /* 0x32a57060200b7823 */ /* 0x000fe4000000000b */
[----:B------:R-:W-:-:S04]  /*7060*/  FFMA.RM R5, R5, R34, 12582913 ;  /* 0x4b40000105057423 */ /* 0x000fc80000004022 */
[----:B------:R-:W-:Y:S01]  /*7070*/  MUFU.EX2 R11, R11 ;  /* 0x0000000b000b7308 */ /* 0x000fe20000000800 */
[----:B0-----:R-:W-:Y:S01]  /*7080*/  FMUL R3, R3, R4 ;  /* 0x0000000403037220 */ /* 0x001fe20000400000 */
        /* <DEDUP_REMOVED lines=13> */
[----:B------:R-:W-:Y:S01]  /*7160*/  MOV R15, 0xffffffff ;  /* 0xffffffff000f7802 */ /* 0x000fe20000000f00 */
[----:B-1----:R-:W-:-:S04]  /*7170*/  FFMA.SAT R7, R49, R27, 0.5 ;  /* 0x3f00000031077423 */ /* 0x002fc8000000201b */
[----:B------:R-:W-:-:S04]  /*7180*/  FFMA.RM R7, R7, R34, 12582913 ;  /* 0x4b40000107077423 */ /* 0x000fc80000004022 */
[----:B------:R-:W-:Y:S01]  /*7190*/  FADD R8, R7, -12583039 ;  /* 0xcb40007f07087421 */ /* 0x000fe20000000000 */
[----:B--2---:R-:W-:Y:S01]  /*71a0*/  FMUL R5, R5, R6 ;  /* 0x0000000605057220 */ /* 0x004fe20000400000 */
[----:B------:R-:W-:Y:S01]  /*71b0*/  SHF.L.U32 R6, R9, 0x17, RZ ;  /* 0x0000001709067819 */ /* 0x000fe200000006ff */
[-C--:B------:R-:W-:Y:S01]  /*71c0*/  FFMA.SAT R9, R47, R27.reuse, 0.5 ;  /* 0x3f0000002f097423 */ /* 0x080fe2000000201b */
[----:B------:R-:W-:Y:S01]  /*71d0*/  FFMA R8, R49, 1.4426950216293334961, -R8 ;  /* 0x3fb8aa3b31087823 */ /* 0x000fe20000000808 */
[----:B------:R-:W-:Y:S01]  /*71e0*/  FFMA.SAT R27, R14, R27, 0.5 ;  /* 0x3f0000000e1b7423 */ /* 0x000fe2000000201b */
[----:B------:R-:W-:Y:S01]  /*71f0*/  SHF.L.U32 R7, R7, 0x17, RZ ;  /* 0x0000001707077819 */ /* 0x000fe200000006ff */
[-C--:B------:R-:W-:Y:S01]  /*7200*/  FFMA.RM R9, R9, R34.reuse, 12582913 ;  /* 0x4b40000109097423 */ /* 0x080fe20000004022 */
[----:B------:R-:W-:Y:S01]  /*7210*/  FFMA R8, R49, 1.925963033500011079e-08, R8 ;  /* 0x32a5706031087823 */ /* 0x000fe20000000008 */
[----:B------:R-:W-:Y:S01]  /*7220*/  FFMA.RM R27, R27, R34, 12582913 ;  /* 0x4b4000011b1b7423 */ /* 0x000fe20000004022 */
[----:B------:R-:W-:Y:S01]  /*7230*/  FMUL R6, R6, R11 ;  /* 0x0000000b06067220 */ /* 0x000fe20000400000 */
[----:B------:R-:W-:-:S03]  /*7240*/  FADD R12, R9, -12583039 ;  /* 0xcb40007f090c7421 */ /* 0x000fc60000000000 */
[----:B------:R-:W0:Y:S01]  /*7250*/  MUFU.EX2 R8, R8 ;  /* 0x0000000800087308 */ /* 0x000e220000000800 */
[----:B------:R-:W-:-:S04]  /*7260*/  FFMA R12, R47, 1.4426950216293334961, -R12 ;  /* 0x3fb8aa3b2f0c7823 */ /* 0x000fc8000000080c */
[----:B------:R-:W-:Y:S01]  /*7270*/  FFMA R47, R47, 1.925963033500011079e-08, R12 ;  /* 0x32a570602f2f7823 */ /* 0x000fe2000000000c */
[----:B------:R-:W-:-:S05]  /*7280*/  FADD R12, RZ, R23 ;  /* 0x00000017ff0c7221 */ /* 0x000fca0000000000 */
[----:B------:R-:W1:Y:S01]  /*7290*/  MUFU.EX2 R47, R47 ;  /* 0x0000002f002f7308 */ /* 0x000e620000000800 */
[----:B0-----:R-:W-:Y:S01]  /*72a0*/  FMUL R7, R7, R8 ;  /* 0x0000000807077220 */ /* 0x001fe20000400000 */
[----:B------:R-:W-:Y:S02]  /*72b0*/  IMAD.SHL.U32 R8, R9, 0x800000, RZ ;  /* 0x0080000009087824 */ /* 0x000fe400078e00ff */
[----:B------:R-:W-:-:S04]  /*72c0*/  FADD R9, R27, -12583039 ;  /* 0xcb40007f1b097421 */ /* 0x000fc80000000000 */
[----:B------:R-:W-:-:S04]  /*72d0*/  FFMA R9, R14, 1.4426950216293334961, -R9 ;  /* 0x3fb8aa3b0e097823 */ /* 0x000fc80000000809 */
[----:B------:R-:W-:Y:S01]  /*72e0*/  FFMA R11, R14, 1.925963033500011079e-08, R9 ;  /* 0x32a570600e0b7823 */ /* 0x000fe20000000009 */
[----:B------:R-:W-:Y:S01]  /*72f0*/  FADD R9, R12, R21 ;  /* 0x000000150c097221 */ /* 0x000fe20000000000 */
[----:B-1----:R-:W-:Y:S02]  /*7300*/  FMUL R8, R8, R47 ;  /* 0x0000002f08087220 */ /* 0x002fe40000400000 */
        /* <DEDUP_REMOVED lines=24> */
.L_x_17341:
[----:B------:R-:W-:Y:S02]  /*7490*/  IMAD.MOV.U32 R12, RZ, RZ, 0x8 ;  /* 0x00000008ff0c7424 */ /* 0x000fe400078e00ff */
[----:B------:R-:W-:-:S05]  /*74a0*/  FADD R26, R13, R14 ;  /* 0x0000000e0d1a7221 */ /* 0x000fca0000000000 */
[----:B------:R-:W-:-:S07]  /*74b0*/  MOV R13, R26 ;  /* 0x0000001a000d7202 */ /* 0x000fce0000000f00 */
[----:B------:R-:W-:Y:S05]  /*74c0*/  WARPSYNC.COLLECTIVE R15, `(.L_x_17342) ;  /* 0x000000000f087348 */ /* 0x000fea0003c00000 */
[----:B------:R0:W1:Y:S02]  /*74d0*/  SHFL.BFLY P6, R14, R13, R12, R11 ;  /* 0x0c00000c0d0e7389 */ /* 0x00006400000c000b */
[----:B01----:R-:W-:Y:S05]  /*74e0*/  ENDCOLLECTIVE ;  /* 0x000000000000791b */ /* 0x003fea0003800000 */
.L_x_17342:
[----:B------:R-:W-:Y:S02]  /*74f0*/  HFMA2 R12, -RZ, RZ, 0, 2.384185791015625e-07 ;  /* 0x00000004ff0c7431 */ /* 0x000fe400000001ff */
[----:B------:R-:W-:-:S05]  /*7500*/  FADD R27, R26, R14 ;  /* 0x0000000e1a1b7221 */ /* 0x000fca0000000000 */
[----:B------:R-:W-:-:S07]  /*7510*/  MOV R13, R27 ;  /* 0x0000001b000d7202 */ /* 0x000fce0000000f00 */
[----:B------:R-:W-:Y:S05]  /*7520*/  WARPSYNC.COLLECTIVE R15, `(.L_x_17343) ;  /* 0x000000000f087348 */ /* 0x000fea0003c00000 */
[----:B------:R0:W1:Y:S02]  /*7530*/  SHFL.BFLY P6, R14, R13, R12, R11 ;  /* 0x0c00000c0d0e7389 */ /* 0x00006400000c000b */
[----:B01----:R-:W-:Y:S05]  /*7540*/  ENDCOLLECTIVE ;  /* 0x000000000000791b */ /* 0x003fea0003800000 */
.L_x_17343:
[----:B------:R-:W-:Y:S01]  /*7550*/  MOV R12, 0x2 ;  /* 0x00000002000c7802 */ /* 0x000fe20000000f00 */
[----:B------:R-:W-:-:S04]  /*7560*/  FADD R32, R27, R14 ;  /* 0x0000000e1b207221 */ /* 0x000fc80000000000 */
[----:B------:R-:W-:-:S07]  /*7570*/  IMAD.MOV.U32 R13, RZ, RZ, R32 ;  /* 0x000000ffff0d7224 */ /* 0x000fce00078e0020 */
[----:B------:R-:W-:Y:S05]  /*7580*/  WARPSYNC.COLLECTIVE R15, `(.L_x_17344) ;  /* 0x000000000f087348 */ /* 0x000fea0003c00000 */
[----:B------:R0:W1:Y:S02]  /*7590*/  SHFL.BFLY P6, R14, R13, R12, R11 ;  /* 0x0c00000c0d0e7389 */ /* 0x00006400000c000b */
[----:B01----:R-:W-:Y:S05]  /*75a0*/  ENDCOLLECTIVE ;  /* 0x000000000000791b */ /* 0x003fea0003800000 */
.L_x_17344:
[----:B------:R-:W-:Y:S02]  /*75b0*/  IMAD.MOV.U32 R12, RZ, RZ, 0x1 ;  /* 0x00000001ff0c7424 */ /* 0x000fe400078e00ff */
[----:B------:R-:W-:-:S05]  /*75c0*/  FADD R34, R32, R14 ;  /* 0x0000000e20227221 */ /* 0x000fca0000000000 */
[----:B------:R-:W-:-:S07]  /*75d0*/  MOV R13, R34 ;  /* 0x00000022000d7202 */ /* 0x000fce0000000f00 */
[----:B------:R-:W-:Y:S05]  /*75e0*/  WARPSYNC.COLLECTIVE R15, `(.L_x_17345) ;  /* 0x000000000f087348 */ /* 0x000fea0003c00000 */
[----:B------:R0:W1:Y:S02]  /*75f0*/  SHFL.BFLY P6, R14, R13, R12, R11 ;  /* 0x0c00000c0d0e7389 */ /* 0x00006400000c000b */
[----:B01----:R-:W-:Y:S05]  /*7600*/  ENDCOLLECTIVE ;  /* 0x000000000000791b */ /* 0x003fea0003800000 */
.L_x_17345:
[----:B------:R-:W-:Y:S05]  /*7610*/  BRA `(.L_x_17346) ;  /* 0xffffffd000d47947 */ /* 0x000fea000383ffff */
        .weak           $__internal_268_$__cuda_sm3x_div_rn_noftz_f32_slowpath
        .type           $__internal_268_$__cuda_sm3x_div_rn_noftz_f32_slowpath,@function
        .size           $__internal_268_$__cuda_sm3x_div_rn_noftz_f32_slowpath,(.L_x_37645 - $__internal_268_$__cuda_sm3x_div_rn_noftz_f32_slowpath)
$__internal_268_$__cuda_sm3x_div_rn_noftz_f32_slowpath:
        /* <DEDUP_REMOVED lines=34> */
.L_x_17348:
        /* <DEDUP_REMOVED lines=51> */
.L_x_17355:
[----:B------:R-:W-:-:S04]  /*7b70*/  LOP3.LUT R11, R11, 0x80000000, RZ, 0xc0, !PT ;  /* 0x800000000b0b7812 */ /* 0x000fc800078ec0ff */
[----:B------:R-:W-:Y:S01]  /*7b80*/  LOP3.LUT R11, R11, 0x7f800000, RZ, 0xfc, !PT ;  /* 0x7f8000000b0b7812 */ /* 0x000fe200078efcff */
[----:B------:R-:W-:Y:S06]  /*7b90*/  BRA `(.L_x_17356) ;  /* 0x0000000000047947 */ /* 0x000fec0003800000 */
.L_x_17354:
[----:B------:R-:W-:-:S07]  /*7ba0*/  IMAD R11, R15, 0x800000, R11 ;  /* 0x008000000f0b7824 */ /* 0x000fce00078e020b */
.L_x_17356:
[----:B------:R-:W-:Y:S05]  /*7bb0*/  BSYNC.RECONVERGENT B2 ;  /* 0x0000000000027941 */ /* 0x000fea0003800200 */
.L_x_17353:
[----:B------:R-:W-:Y:S05]  /*7bc0*/  BRA `(.L_x_17357) ;  /* 0x0000000000207947 */ /* 0x000fea0003800000 */
.L_x_17352:
[----:B------:R-:W-:-:S04]  /*7bd0*/  LOP3.LUT R11, R14, 0x80000000, R23, 0x48, !PT ;  /* 0x800000000e0b7812 */ /* 0x000fc800078e4817 */
[----:B------:R-:W-:Y:S01]  /*7be0*/  LOP3.LUT R11, R11, 0x7f800000, RZ, 0xfc, !PT ;  /* 0x7f8000000b0b7812 */ /* 0x000fe200078efcff */
[----:B------:R-:W-:Y:S06]  /*7bf0*/  BRA `(.L_x_17357) ;  /* 0x0000000000147947 */ /* 0x000fec0003800000 */
.L_x_17351:
[----:B------:R-:W-:Y:S01]  /*7c00*/  LOP3.LUT R11, R14, 0x80000000, R23, 0x48, !PT ;  /* 0x800000000e0b7812 */ /* 0x000fe200078e4817 */
[----:B------:R-:W-:Y:S06]  /*7c10*/  BRA `(.L_x_17357) ;  /* 0x00000000000c7947 */ /* 0x000fec0003800000 */
.L_x_17350:
[----:B------:R-:W0:Y:S01]  /*7c20*/  MUFU.RSQ R11, -QNAN ;  /* 0xffc00000000b7908 */ /* 0x000e220000001400 */
[----:B------:R-:W-:Y:S05]  /*7c30*/  BRA `(.L_x_17357) ;  /* 0x0000000000047947 */ /* 0x000fea0003800000 */
.L_x_17349:
[----:B------:R-:W-:-:S07]  /*7c40*/  FADD.FTZ R11, R23, R14 ;  /* 0x0000000e170b7221 */ /* 0x000fce0000010000 */
.L_x_17357:
[----:B------:R-:W-:Y:S05]  /*7c50*/  BSYNC.RECONVERGENT B1 ;  /* 0x0000000000017941 */ /* 0x000fea0003800200 */
.L_x_17347:
[----:B------:R-:W-:Y:S01]  /*7c60*/  HFMA2 R15, -RZ, RZ, 0, 0 ;  /* 0x00000000ff0f7431 */ /* 0x000fe200000001ff */
[----:B------:R-:W-:-:S04]  /*7c70*/  MOV R14, R32 ;  /* 0x00000020000e7202 */ /* 0x000fc80000000f00 */
[----:B0-----:R-:W-:Y:S05]  /*7c80*/  RET.REL.NODEC R14 `(_Z15SoftmaxWarpImplI22BroadcastScaleMaskLoadIffbLm3EiE11DirectStoreIffEfLi2ELi18ELi32ELi1ELb1EL9Algorithm0EEvT_T0_ll) ;  /* 0xffffff800edc7950 */ /* 0x001fea0003c3ffff */
.L_x_17358:
        /* <DEDUP_REMOVED lines=15> */
.L_x_37645:


//--------------------- .text._Z15SoftmaxWarpImplI22BroadcastScaleMaskLoadIffbLm3EiE11DirectStoreIffEfLi2ELi18ELi32ELi1ELb0EL9Algorithm0EEvT_T0_ll --------------------------
	.section	.text._Z15SoftmaxWarpImplI22BroadcastScaleMaskLoadIffbLm3EiE11DirectStoreIffEfLi2ELi18ELi32ELi1ELb0EL9Algorithm0EEvT_T0_ll,"ax",@progbits
	.align	128
        .global         _Z15SoftmaxWarpImplI22BroadcastScaleMaskLoadIffbLm3EiE11DirectStoreIffEfLi2ELi18ELi32ELi1ELb0EL9Algorithm0EEvT_T0_ll
        .type           _Z15SoftmaxWarpImplI22BroadcastScaleMaskLoadIffbLm3EiE11DirectStoreIffEfLi2ELi18ELi32ELi1ELb0EL9Algorithm0EEvT_T0_ll,@function
        .size           _Z15SoftmaxWarpImplI22BroadcastScaleMaskLoadIffbLm3EiE11DirectStoreIffEfLi2ELi18ELi32ELi1ELb0EL9Algorithm0EEvT_T0_ll,(.L_x_37646 - _Z15SoftmaxWarpImplI22BroadcastScaleMaskLoadIffbLm3EiE11DirectStoreIffEfLi2ELi18ELi32ELi1ELb0EL9Algorithm0EEvT_T0_ll)
        .other          _Z15SoftmaxWarpImplI22BroadcastScaleMaskLoadIffbLm3EiE11DirectStoreIffEfLi2ELi18ELi32ELi1ELb0EL9Algorithm0EEvT_T0_ll,@"STO_CUDA_ENTRY STV_DEFAULT"
_Z15SoftmaxWarpImplI22BroadcastScaleMaskLoadIffbLm3EiE11DirectStoreIffEfLi2ELi18ELi32ELi1ELb0EL9Algorithm0EEvT_T0_ll:
.text._Z15SoftmaxWarpImplI22BroadcastScaleMaskLoadIffbLm3EiE11DirectStoreIffEfLi2ELi18ELi32ELi1ELb0EL9Algorithm0EEvT_T0_ll:
        /* <DEDUP_REMOVED lines=28> */
.L_x_17359:
        /* <DEDUP_REMOVED lines=15> */
.L_x_17398:
[----:B------:R-:W-:Y:S01]  /*02b0*/  IABS R0, UR45 ;  /* 0x0000002d00007c13 */ /* 0x000fe20008000000 */
[----:B------:R-:W-:Y:S01]  /*02c0*/  UMOV UR4, URZ ;  /* 0x000000ff00047c82 */ /* 0x000fe20008000000 */
[----:B------:R-:W-:Y:S01]  /*02d0*/  ISETP.NE.AND P6, PT, RZ, UR45, PT ;  /* 0x0000002dff007c0c */ /* 0x000fe2000bfc5270 */
[----:B0-----:R-:W0:Y:S01]  /*02e0*/  LDC.64 R16, c[0x0][0x390] ;  /* 0x0000e400ff107b82 */ /* 0x001e220000000a00 */
[----:B------:R-:W-:Y:S02]  /*02f0*/  R2UR UR8, R0 ;  /* 0x00000000000872ca */ /* 0x000fe400000e0000 */
[----:B------:R-:W-:Y:S02]  /*0300*/  IABS R0, UR46 ;  /* 0x0000002e00007c13 */ /* 0x000fe40008000000 */
[----:B------:R-:W-:Y:S02]  /*0310*/  LOP3.LUT R7, RZ, UR45, RZ, 0x33, !PT ;  /* 0x0000002dff077c12 */ /* 0x000fe4000f8e33ff */
[----:B------:R-:W-:Y:S01]  /*0320*/  R2UR UR9, R0 ;  /* 0x00000000000972ca */ /* 0x000fe200000e0000 */
[----:B------:R-:W-:Y:S01]  /*0330*/  IMAD R0, R31, UR44, R30 ;  /* 0x0000002c1f007c24 */ /* 0x000fe2000f8e021e */
[----:B------:R-:W2:Y:S01]  /*0340*/  LDC.64 R14, c[0x0][0x398] ;  /* 0x0000e600ff0e7b82 */ /* 0x000ea20000000a00 */
[----:B------:R-:W-:-:S02]  /*0350*/  ISETP.NE.AND P4, PT, RZ, UR46, PT ;  /* 0x0000002eff007c0c */ /* 0x000fc4000bf85270 */
[----:B-1----:R-:W-:Y:S02]  /*0360*/  R2UR UR10, R24 ;  /* 0x00000000180a72ca */ /* 0x002fe400000e0000 */
[----:B------:R-:W1:Y:S01]  /*0370*/  I2F.RP R2, UR8 ;  /* 0x0000000800027d06 */ /* 0x000e620008209400 */
[----:B------:R-:W-:Y:S02]  /*0380*/  R2UR UR11, R25 ;  /* 0x00000000190b72ca */ /* 0x000fe400000e0000 */
[----:B------:R-:W3:Y:S05]  /*0390*/  LDC.64 R12, c[0x0][0x3a0] ;  /* 0x0000e800ff0c7b82 */ /* 0x000eea0000000a00 */
[----:B------:R-:W4:Y:S01]  /*03a0*/  I2F.RP R4, UR9 ;  /* 0x0000000900047d06 */ /* 0x000f220008209400 */
[----:B0-----:R-:W-:-:S04]  /*03b0*/  ISETP.NE.U32.AND P5, PT, R16, 0x1, PT ;  /* 0x000000011000780c */ /* 0x001fc80003fa5070 */
[----:B------:R-:W-:-:S03]  /*03c0*/  ISETP.NE.AND.EX P5, PT, R17, RZ, PT, P5 ;  /* 0x000000ff1100720c */ /* 0x000fc60003fa5350 */
[----:B-1----:R-:W0:Y:S08]  /*03d0*/  MUFU.RCP R2, R2 ;  /* 0x0000000200027308 */ /* 0x002e300000001000 */
[----:B----4-:R-:W1:Y:S01]  /*03e0*/  MUFU.RCP R4, R4 ;  /* 0x0000000400047308 */ /* 0x010e620000001000 */
[----:B0-----:R-:W-:-:S07]  /*03f0*/  IADD3 R3, PT, PT, R2, 0xffffffe, RZ ;  /* 0x0ffffffe02037810 */ /* 0x001fce0007ffe0ff */
[----:B------:R-:W0:Y:S01]  /*0400*/  F2I.FTZ.U32.TRUNC.NTZ R3, R3 ;  /* 0x0000000300037305 */ /* 0x000e22000021f000 */
[----:B-1----:R-:W-:Y:S02]  /*0410*/  IADD3 R5, PT, PT, R4, 0xffffffe, RZ ;  /* 0x0ffffffe04057810 */ /* 0x002fe40007ffe0ff */
[----:B------:R-:W-:-:S05]  /*0420*/  IADD3 R4, PT, PT, R0, 0x40, RZ ;  /* 0x0000004000047810 */ /* 0x000fca0007ffe0ff */
        /* <DEDUP_REMOVED lines=9> */
[----:B------:R-:W-:Y:S01]  /*04c0*/  UMOV UR4, URZ ;  /* 0x000000ff00047c82 */ /* 0x000fe20008000000 */
[----:B------:R-:W-:Y:S02]  /*04d0*/  IABS R5, R4 ;  /* 0x0000000400057213 */ /* 0x000fe40000000000 */
        /* <DEDUP_REMOVED lines=19> */
[----:B------:R-:W-:Y:S02]  /*0610*/  IMAD R3, R6, UR9, R3 ;  /* 0x0000000906037c24 */ /* 0x000fe4000f8e0203 */
[----:B------:R-:W-:-:S03]  /*0620*/  IMAD.HI.U32 R6, R5, UR6, RZ ;  /* 0x0000000605067c27 */ /* 0x000fc6000f8e00ff */
[----:B------:R-:W-:Y:S01]  /*0630*/  ISETP.LT.U32.AND P2, PT, R3, UR9, PT ;  /* 0x0000000903007c0c */ /* 0x000fe2000bf41070 */
[----:B------:R-:W-:-:S04]  /*0640*/  IMAD.MOV R8, RZ, RZ, -R6 ;  /* 0x000000ffff087224 */ /* 0x000fc800078e0a06 */
[----:B------:R-:W-:-:S05]  /*0650*/  IMAD R5, R8, UR8, R5 ;  /* 0x0000000808057c24 */ /* 0x000fca000f8e0205 */
[----:B------:R-:W-:-:S03]  /*0660*/  ISETP.LT.U32.AND P1, PT, R5, UR8, PT ;  /* 0x0000000805007c0c */ /* 0x000fc6000bf21070 */
[----:B------:R-:W-:Y:S02]  /*0670*/  @!P2 IADD3 R3, PT, PT, R3, -UR9, RZ ;  /* 0x800000090303ac10 */ /* 0x000fe4000fffe0ff */
[----:B------:R-:W-:Y:S02]  /*0680*/  @!P2 IADD3 R2, PT, PT, R2, 0x1, RZ ;  /* 0x000000010202a810 */ /* 0x000fe40007ffe0ff */
[----:B------:R-:W-:Y:S02]  /*0690*/  ISETP.GE.U32.AND P0, PT, R3, UR9, PT ;  /* 0x0000000903007c0c */ /* 0x000fe4000bf06070 */
[----:B------:R-:W-:-:S04]  /*06a0*/  LOP3.LUT R3, R10, UR46, RZ, 0x3c, !PT ;  /* 0x0000002e0a037c12 */ /* 0x000fc8000f8e3cff */
[----:B------:R-:W-:Y:S01]  /*06b0*/  @!P1 IADD3 R5, PT, PT, R5, -UR8, RZ ;  /* 0x8000000805059c10 */ /* 0x000fe2000fffe0ff */
[----:B------:R-:W-:Y:S01]  /*06c0*/  @!P1 VIADD R6, R6, 0x1 ;  /* 0x0000000106069836 */ /* 0x000fe20000000000 */
[----:B------:R-:W-:Y:S02]  /*06d0*/  ISETP.GE.AND P3, PT, R3, RZ, PT ;  /* 0x000000ff0300720c */ /* 0x000fe40003f66270 */
[----:B------:R-:W-:Y:S02]  /*06e0*/  ISETP.GE.U32.AND P2, PT, R5, UR8, PT ;  /* 0x0000000805007c0c */ /* 0x000fe4000bf46070 */
[----:B------:R-:W-:Y:S01]  /*06f0*/  LOP3.LUT R3, R4, UR45, RZ, 0x3c, !PT ;  /* 0x0000002d04037c12 */ /* 0x000fe2000f8e3cff */
[----:B------:R-:W-:Y:S01]  /*0700*/  @P0 VIADD R2, R2, 0x1 ;  /* 0x0000000102020836 */ /* 0x000fe20000000000 */
[----:B------:R-:W-:Y:S02]  /*0710*/  LOP3.LUT R5, RZ, UR46, RZ, 0x33, !PT ;  /* 0x0000002eff057c12 */ /* 0x000fe4000f8e33ff */
[----:B------:R-:W-:-:S05]  /*0720*/  ISETP.GE.AND P0, PT, R3, RZ, PT ;  /* 0x000000ff0300720c */ /* 0x000fca0003f06270 */
[----:B------:R-:W-:Y:S02]  /*0730*/  @!P3 IADD3 R2, PT, PT, -R2, RZ, RZ ;  /* 0x000000ff0202b210 */ /* 0x000fe40007ffe1ff */
[----:B------:R-:W-:Y:S02]  /*0740*/  @P2 IADD3 R6, PT, PT, R6, 0x1, RZ ;  /* 0x0000000106062810 */ /* 0x000fe40007ffe0ff */
[----:B------:R-:W-:Y:S02]  /*0750*/  SEL R2, R5, R2, !P4 ;  /* 0x0000000205027207 */ /* 0x000fe40006000000 */
[----:B--2---:R-:W-:Y:S01]  /*0760*/  ISETP.NE.U32.AND P3, PT, R14, 0x1, PT ;  /* 0x000000010e00780c */ /* 0x004fe20003f65070 */
[----:B------:R-:W-:Y:S01]  /*0770*/  IMAD.MOV.U32 R8, RZ, RZ, R6 ;  /* 0x000000ffff087224 */ /* 0x000fe200078e0006 */
[----:B------:R-:W-:Y:S02]  /*0780*/  IADD3 R3, PT, PT, -R2, RZ, RZ ;  /* 0x000000ff02037210 */ /* 0x000fe40007ffe1ff */
[----:B---3--:R-:W-:-:S02]  /*0790*/  ISETP.NE.U32.AND P4, PT, R12, 0x1, PT ;  /* 0x000000010c00780c */ /* 0x008fc40003f85070 */
[----:B------:R-:W-:Y:S01]  /*07a0*/  @!P0 IADD3 R8, PT, PT, -R8, RZ, RZ ;  /* 0x000000ff08088210 */ /* 0x000fe20007ffe1ff */
[----:B------:R-:W-:Y:S01]  /*07b0*/  IMAD R3, R3, UR46, R10 ;  /* 0x0000002e03037c24 */ /* 0x000fe2000f8e020a */
[----:B------:R-:W-:Y:S02]  /*07c0*/  ISETP.NE.AND.EX P3, PT, R15, RZ, PT, P3 ;  /* 0x000000ff0f00720c */ /* 0x000fe40003f65330 */
[----:B------:R-:W-:Y:S02]  /*07d0*/  SEL R6, R9, RZ, P5 ;  /* 0x000000ff09067207 */ /* 0x000fe40002800000 */
[----:B------:R-:W-:Y:S02]  /*07e0*/  SEL R10, R7, R8, !P6 ;  /* 0x00000008070a7207 */ /* 0x000fe40007000000 */
[----:B------:R-:W0:Y:S01]  /*07f0*/  LDC.64 R8, c[0x0][0x388] ;  /* 0x0000e200ff087b82 */ /* 0x000e220000000a00 */
[----:B------:R-:W-:Y:S01]  /*0800*/  ISETP.NE.AND.EX P4, PT, R13, RZ, PT, P4 ;  /* 0x000000ff0d00720c */ /* 0x000fe20003f85340 */
[----:B------:R-:W-:Y:S01]  /*0810*/  IMAD R11, R6, UR42, RZ ;  /* 0x0000002a060b7c24 */ /* 0x000fe2000f8e02ff */
[----:B------:R-:W-:-:S02]  /*0820*/  SEL R2, R2, RZ, P3 ;  /* 0x000000ff02027207 */ /* 0x000fc40001800000 */
[----:B------:R-:W-:Y:S02]  /*0830*/  SEL R3, R3, RZ, P4 ;  /* 0x000000ff03037207 */ /* 0x000fe40002000000 */
[----:B------:R-:W-:Y:S01]  /*0840*/  IADD3 R13, PT, PT, -R10, RZ, RZ ;  /* 0x000000ff0a0d7210 */ /* 0x000fe20007ffe1ff */
[----:B------:R-:W-:-:S04]  /*0850*/  IMAD R2, R2, UR43, R11 ;  /* 0x0000002b02027c24 */ /* 0x000fc8000f8e020b */
[----:B------:R-:W-:Y:S02]  /*0860*/  IMAD R2, R3, UR47, R2 ;  /* 0x0000002f03027c24 */ /* 0x000fe4000f8e0202 */
[----:B------:R-:W-:-:S03]  /*0870*/  IMAD R12, R13, UR45, R4 ;  /* 0x0000002d0d0c7c24 */ /* 0x000fc6000f8e0204 */
[----:B------:R-:W-:Y:S02]  /*0880*/  LEA.HI R2, R2, R2, RZ, 0x1 ;  /* 0x0000000202027211 */ /* 0x000fe400078f08ff */
[----:B------:R-:W-:Y:S02]  /*0890*/  IABS R3, R12 ;  /* 0x0000000c00037213 */ /* 0x000fe40000000000 */
[----:B------:R-:W-:-:S03]  /*08a0*/  SHF.R.S32.HI R17, RZ, 0x1, R2 ;  /* 0x00000001ff117819 */ /* 0x000fc60000011402 */
[----:B------:R-:W-:-:S04]  /*08b0*/  IMAD.HI.U32 R2, R3, UR5, RZ ;  /* 0x0000000503027c27 */ /* 0x000fc8000f8e00ff */
[----:B0-----:R-:W-:-:S04]  /*08c0*/  IMAD.WIDE R16, R17, 0x2, R8 ;  /* 0x0000000211107825 */ /* 0x001fc800078e0208 */
[----:B------:R-:W-:Y:S02]  /*08d0*/  IMAD.MOV R6, RZ, RZ, -R2 ;  /* 0x000000ffff067224 */ /* 0x000fe400078e0a02 */
[----:B------:R-:W2:Y:S01]  /*08e0*/  LDG.E.U16 R16, desc[UR10][R16.64] ;  /* 0x0000000a10107981 */ /* 0x000ea2000c1e1500 */
[----:B------:R-:W-:Y:S01]  /*08f0*/  ISETP.NE.AND P2, PT, RZ, UR46, PT ;  /* 0x0000002eff007c0c */ /* 0x000fe2000bf45270 */
        /* <DEDUP_REMOVED lines=22> */
[C---:B------:R-:W-:Y:S01]  /*0a60*/  VIADD R13, R0.reuse, 0x80 ;  /* 0x00000080000d7836 */ /* 0x040fe20000000000 */
[----:B------:R-:W-:Y:S02]  /*0a70*/  IADD3 R12, PT, PT, R0, 0xc0, RZ ;  /* 0x000000c0000c7810 */ /* 0x000fe40007ffe0ff */
[----:B------:R-:W-:Y:S02]  /*0a80*/  R2UR UR12, R24 ;  /* 0x00000000180c72ca */ /* 0x000fe400000e0000 */
[----:B------:R-:W-:Y:S02]  /*0a90*/  IABS R3, R13 ;  /* 0x0000000d00037213 */ /* 0x000fe40000000000 */
[----:B------:R-:W-:Y:S02]  /*0aa0*/  IABS R10, R12 ;  /* 0x0000000c000a7213 */ /* 0x000fe40000000000 */
[----:B------:R-:W-:Y:S01]  /*0ab0*/  R2UR UR13, R25 ;  /* 0x00000000190d72ca */ /* 0x000fe200000e0000 */
[----:B------:R-:W-:-:S05]  /*0ac0*/  IMAD.HI.U32 R2, R3, UR6, RZ ;  /* 0x0000000603027c27 */ /* 0x000fca000f8e00ff */
[----:B------:R-:W-:-:S05]  /*0ad0*/  IADD3 R6, PT, PT, -R2, RZ, RZ ;  /* 0x000000ff02067210 */ /* 0x000fca0007ffe1ff */
        /* <DEDUP_REMOVED lines=19> */
[----:B------:R-:W-:Y:S01]  /*0c10*/  IMAD R10, R11, UR8, R10 ;  /* 0x000000080b0a7c24 */ /* 0x000fe2000f8e020a */
[----:B------:R-:W-:-:S04]  /*0c20*/  SEL R11, R14, RZ, P5 ;  /* 0x000000ff0e0b7207 */ /* 0x000fc80002800000 */
[----:B------:R-:W-:Y:S01]  /*0c30*/  ISETP.LT.U32.AND P1, PT, R10, UR8, PT ;  /* 0x000000080a007c0c */ /* 0x000fe2000bf21070 */
[----:B------:R-:W-:Y:S02]  /*0c40*/  IMAD R11, R11, UR42, RZ ;  /* 0x0000002a0b0b7c24 */ /* 0x000fe4000f8e02ff */
[----:B------:R-:W-:Y:S02]  /*0c50*/  @!P0 IADD3 R3, PT, PT, R3, -UR9, RZ ;  /* 0x8000000903038c10 */ /* 0x000fe4000fffe0ff */
[----:B------:R-:W-:Y:S02]  /*0c60*/  @!P0 IADD3 R2, PT, PT, R2, 0x1, RZ ;  /* 0x0000000102028810 */ /* 0x000fe40007ffe0ff */
[----:B------:R-:W-:Y:S02]  /*0c70*/  ISETP.GE.U32.AND P0, PT, R3, UR9, PT ;  /* 0x0000000903007c0c */ /* 0x000fe4000bf06070 */
[----:B------:R-:W-:-:S04]  /*0c80*/  LOP3.LUT R3, R15, UR46, RZ, 0x3c, !PT ;  /* 0x0000002e0f037c12 */ /* 0x000fc8000f8e3cff */
[----:B------:R-:W-:Y:S01]  /*0c90*/  @!P1 VIADD R10, R10, -UR8 ;  /* 0x800000080a0a9c36 */ /* 0x000fe20008000000 */
[----:B------:R-:W-:Y:S02]  /*0ca0*/  @!P1 IADD3 R6, PT, PT, R6, 0x1, RZ ;  /* 0x0000000106069810 */ /* 0x000fe40007ffe0ff */
[----:B------:R-:W-:-:S04]  /*0cb0*/  ISETP.GE.AND P1, PT, R3, RZ, PT ;  /* 0x000000ff0300720c */ /* 0x000fc80003f26270 */
[----:B------:R-:W-:Y:S02]  /*0cc0*/  @P0 IADD3 R2, PT, PT, R2, 0x1, RZ ;  /* 0x0000000102020810 */ /* 0x000fe40007ffe0ff */
[----:B------:R-:W-:Y:S02]  /*0cd0*/  ISETP.GE.U32.AND P0, PT, R10, UR8, PT ;  /* 0x000000080a007c0c */ /* 0x000fe4000bf06070 */
[----:B------:R-:W-:-:S05]  /*0ce0*/  LOP3.LUT R10, R12, UR45, RZ, 0x3c, !PT ;  /* 0x0000002d0c0a7c12 */ /* 0x000fca000f8e3cff */
[----:B------:R-:W-:-:S06]  /*0cf0*/  @!P1 IADD3 R2, PT, PT, -R2, RZ, RZ ;  /* 0x000000ff02029210 */ /* 0x000fcc0007ffe1ff */
[----:B------:R-:W-:Y:S01]  /*0d00*/  @P0 VIADD R6, R6, 0x1 ;  /* 0x0000000106060836 */ /* 0x000fe20000000000 */
[----:B------:R-:W-:-:S04]  /*0d10*/  ISETP.GE.AND P0, PT, R10, RZ, PT ;  /* 0x000000ff0a00720c */ /* 0x000fc80003f06270 */
[----:B------:R-:W-:Y:S02]  /*0d20*/  MOV R10, R6 ;  /* 0x00000006000a7202 */ /* 0x000fe40000000f00 */
[----:B------:R-:W-:-:S07]  /*0d30*/  SEL R6, R5, R2, !P2 ;  /* 0x0000000205067207 */ /* 0x000fce0005000000 */
[----:B------:R-:W-:-:S05]  /*0d40*/  @!P0 IMAD.MOV R10, RZ, RZ, -R10 ;  /* 0x000000ffff0a8224 */ /* 0x000fca00078e0a0a */
[----:B------:R-:W-:Y:S02]  /*0d50*/  SEL R19, R7, R10, !P6 ;  /* 0x0000000a07137207 */ /* 0x000fe40007000000 */
[C---:B------:R-:W-:Y:S02]  /*0d60*/  IADD3 R10, PT, PT, -R6.reuse, RZ, RZ ;  /* 0x000000ff060a7210 */ /* 0x040fe40007ffe1ff */
[----:B------:R-:W-:Y:S02]  /*0d70*/  IADD3 R3, PT, PT, -R19, RZ, RZ ;  /* 0x000000ff13037210 */ /* 0x000fe40007ffe1ff */
[----:B------:R-:W-:Y:S01]  /*0d80*/  SEL R6, R6, RZ, P3 ;  /* 0x000000ff06067207 */ /* 0x000fe20001800000 */
[----:B------:R-:W-:Y:S02]  /*0d90*/  IMAD R10, R10, UR46, R15 ;  /* 0x0000002e0a0a7c24 */ /* 0x000fe4000f8e020f */
[----:B------:R-:W-:Y:S02]  /*0da0*/  IMAD R21, R3, UR45, R12 ;  /* 0x0000002d03157c24 */ /* 0x000fe4000f8e020c */
[----:B------:R-:W0:Y:S01]  /*0db0*/  LDC.64 R2, c[0x0][0x380] ;  /* 0x0000e000ff027b82 */ /* 0x000e220000000a00 */
[----:B------:R-:W-:Y:S01]  /*0dc0*/  SEL R10, R10, RZ, P4 ;  /* 0x000000ff0a0a7207 */ /* 0x000fe20002000000 */
[----:B------:R-:W-:Y:S01]  /*0dd0*/  IMAD R11, R6, UR43, R11 ;  /* 0x0000002b060b7c24 */ /* 0x000fe2000f8e020b */
[----:B------:R-:W-:-:S02]  /*0de0*/  IABS R15, R21 ;  /* 0x00000015000f7213 */ /* 0x000fc40000000000 */
[----:B------:R-:W-:Y:S01]  /*0df0*/  LEA.HI R6, R0, R0, RZ, 0x1 ;  /* 0x0000000000067211 */ /* 0x000fe200078f08ff */
[----:B------:R-:W-:-:S03]  /*0e00*/  IMAD R10, R10, UR47, R11 ;  /* 0x0000002f0a0a7c24 */ /* 0x000fc6000f8e020b */
[----:B------:R-:W-:Y:S02]  /*0e10*/  SHF.R.S32.HI R23, RZ, 0x1, R6 ;  /* 0x00000001ff177819 */ /* 0x000fe40000011406 */
[----:B------:R-:W-:-:S04]  /*0e20*/  LEA.HI R10, R10, R10, RZ, 0x1 ;  /* 0x0000000a0a0a7211 */ /* 0x000fc800078f08ff */
[----:B------:R-:W-:-:S05]  /*0e30*/  SHF.R.S32.HI R11, RZ, 0x1, R10 ;  /* 0x00000001ff0b7819 */ /* 0x000fca000001140a */
[----:B------:R-:W-:-:S04]  /*0e40*/  IMAD.WIDE R10, R11, 0x2, R8 ;  /* 0x000000020b0a7825 */ /* 0x000fc800078e0208 */
[----:B0-----:R-:W-:Y:S01]  /*0e50*/  IMAD.WIDE R22, R23, 0x8, R2 ;  /* 0x0000000817167825 */ /* 0x001fe200078e0202 */
[----:B------:R0:W4:Y:S01]  /*0e60*/  LDG.E.U16 R17, desc[UR12][R10.64] ;  /* 0x0000000c0a117981 */ /* 0x000122000c1e1500 */
[----:B--2---:R-:W-:-:S04]  /*0e70*/  PRMT R14, R16, 0x7771, RZ ;  /* 0x00007771100e7816 */ /* 0x004fc800000000ff */
[----:B------:R-:W-:Y:S01]  /*0e80*/  ISETP.NE.AND P1, PT, R14, RZ, PT ;  /* 0x000000ff0e00720c */ /* 0x000fe20003f25270 */
[----:B------:R-:W-:-:S04]  /*0e90*/  IMAD.HI.U32 R14, R15, UR5, RZ ;  /* 0x000000050f0e7c27 */ /* 0x000fc8000f8e00ff */
[----:B------:R-:W-:-:S04]  /*0ea0*/  IMAD.MOV R18, RZ, RZ, -R14 ;  /* 0x000000ffff127224 */ /* 0x000fc800078e0a0e */
[----:B------:R-:W-:-:S04]  /*0eb0*/  IMAD R6, R18, UR9, R15 ;  /* 0x0000000912067c24 */ /* 0x000fc8000f8e020f */
[----:B------:R-:W-:Y:S02]  /*0ec0*/  @P1 R2UR UR10, R24 ;  /* 0x00000000180a12ca */ /* 0x000fe400000e0000 */
[----:B------:R-:W-:Y:S02]  /*0ed0*/  @P1 R2UR UR11, R25 ;  /* 0x00000000190b12ca */ /* 0x000fe400000e0000 */
[----:B------:R-:W-:-:S11]  /*0ee0*/  ISETP.LT.U32.AND P0, PT, R6, UR9, PT ;  /* 0x0000000906007c0c */ /* 0x000fd6000bf01070 */
[----:B------:R-:W2:Y:S02]  /*0ef0*/  @P1 LDG.E R18, desc[UR10][R22.64+0x4] ;  /* 0x0000040a16121981 */ /* 0x000ea4000c1e1900 */
        /* <DEDUP_REMOVED lines=14> */
[----:B------:R-:W-:Y:S02]  /*0fe0*/  SEL R6, R6, RZ, P4 ;  /* 0x000000ff06067207 */ /* 0x000fe40002000000 */
[----:B---3--:R-:W-:-:S04]  /*0ff0*/  PRMT R10, R26, 0x7771, RZ ;  /* 0x000077711a0a7816 */ /* 0x008fc800000000ff */
[----:B------:R-:W-:Y:S01]  /*1000*/  ISETP.NE.AND P0, PT, R10, RZ, PT ;  /* 0x000000ff0a00720c */ /* 0x000fe20003f05270 */
[----:B------:R-:W-:Y:S01]  /*1010*/  IMAD R6, R6, UR47, R11 ;  /* 0x0000002f06067c24 */ /* 0x000fe2000f8e020b */
[----:B------:R-:W-:Y:S01]  /*1020*/  LEA.HI R4, R4, R4, RZ, 0x1 ;  /* 0x0000000404047211 */ /* 0x000fe200078f08ff */
[----:B------:R-:W0:Y:S03]  /*1030*/  LDC.64 R10, c[0x0][0x3e8] ;  /* 0x0000fa00ff0a7b82 */ /* 0x000e260000000a00 */
        /* <DEDUP_REMOVED lines=8> */
[----:B------:R-:W5:Y:S01]  /*10c0*/  @P0 LDG.E R4, desc[UR10][R20.64+0x4] ;  /* 0x0000040a14040981 */ /* 0x000f62000c1e1900 */
[----:B------:R-:W1:Y:S01]  /*10d0*/  LDCU UR7, c[0x0][0x3e8] ;  /* 0x00007d00ff0777ac */ /* 0x000e620008000800 */
[----:B0-----:R-:W-:Y:S02]  /*10e0*/  R2UR UR4, R11 ;  /* 0x000000000b0472ca */ /* 0x001fe400000e0000 */
[----:B------:R-:W-:Y:S01]  /*10f0*/  LEA.HI R13, R13, R13, RZ, 0x1 ;  /* 0x0000000d0d0d7211 */ /* 0x000fe200078f08ff */
[----:B-1----:R-:W-:-:S03]  /*1100*/  IMAD.U32 R6, RZ, RZ, UR7 ;  /* 0x00000007ff067e24 */ /* 0x002fc6000f8e00ff */
[----:B------:R-:W-:-:S05]  /*1110*/  SHF.R.S32.HI R13, RZ, 0x1, R13 ;  /* 0x00000001ff0d7819 */ /* 0x000fca000001140d */
[----:B------:R-:W-:Y:S01]  /*1120*/  IMAD.WIDE R14, R13, 0x8, R2 ;  /* 0x000000080d0e7825 */ /* 0x000fe200078e0202 */
[----:B------:R-:W-:-:S04]  /*1130*/  LEA.HI R12, R12, R12, RZ, 0x1 ;  /* 0x0000000c0c0c7211 */ /* 0x000fc800078f08ff */
[----:B------:R-:W-:-:S05]  /*1140*/  SHF.R.S32.HI R13, RZ, 0x1, R12 ;  /* 0x00000001ff0d7819 */ /* 0x000fca000001140c */
[----:B------:R-:W-:Y:S01]  /*1150*/  IMAD.WIDE R12, R13, 0x8, R2 ;  /* 0x000000080d0c7825 */ /* 0x000fe200078e0202 */
[----:B----4-:R-:W-:-:S03]  /*1160*/  PRMT R11, R17, 0x7771, RZ ;  /* 0x00007771110b7816 */ /* 0x010fc600000000ff */
[----:B--2---:R-:W-:Y:S01]  /*1170*/  @P1 FMUL R6, R18, UR4 ;  /* 0x0000000412061c20 */ /* 0x004fe20008400000 */
[----:B------:R-:W-:-:S13]  /*1180*/  ISETP.NE.AND P1, PT, R11, RZ, PT ;  /* 0x000000ff0b00720c */ /* 0x000fda0003f25270 */
[----:B------:R-:W-:Y:S02]  /*1190*/  @P1 R2UR UR10, R24 ;  /* 0x00000000180a12ca */ /* 0x000fe400000e0000 */
[----:B------:R-:W-:-:S13]  /*11a0*/  @P1 R2UR UR11, R25 ;  /* 0x00000000190b12ca */ /* 0x000fda00000e0000 */
[----:B------:R-:W2:Y:S01]  /*11b0*/  @P1 LDG.E R34, desc[UR10][R14.64+0x4] ;  /* 0x0000040a0e221981 */ /* 0x000ea2000c1e1900 */
[----:B------:R-:W-:Y:S02]  /*11c0*/  MOV R18, UR7 ;  /* 0x0000000700127c02 */ /* 0x000fe40008000f00 */
[----:B---3--:R-:W-:Y:S01]  /*11d0*/  PRMT R11, R19, 0x7771, RZ ;  /* 0x00007771130b7816 */ /* 0x008fe200000000ff */
[----:B-----5:R-:W-:-:S03]  /*11e0*/  @P0 FMUL R18, R4, UR4 ;  /* 0x0000000404120c20 */ /* 0x020fc60008400000 */
[----:B------:R-:W-:-:S13]  /*11f0*/  ISETP.NE.AND P0, PT, R11, RZ, PT ;  /* 0x000000ff0b00720c */ /* 0x000fda0003f05270 */
[----:B------:R-:W-:Y:S02]  /*1200*/  @P0 R2UR UR10, R24 ;  /* 0x00000000180a02ca */ /* 0x000fe400000e0000 */
[----:B------:R-:W-:-:S13]  /*1210*/  @P0 R2UR UR11, R25 ;  /* 0x00000000190b02ca */ /* 0x000fda00000e0000 */
[----:B------:R-:W3:Y:S01]  /*1220*/  @P0 LDG.E R33, desc[UR10][R12.64+0x4] ;  /* 0x0000040a0c210981 */ /* 0x000ee2000c1e1900 */
[----:B------:R-:W-:-:S04]  /*1230*/  IADD3 R28, PT, PT, R0, 0x100, RZ ;  /* 0x00000100001c7810 */ /* 0x000fc80007ffe0ff */
[----:B------:R-:W-:Y:S01]  /*1240*/  IABS R27, R28 ;  /* 0x0000001c001b7213 */ /* 0x000fe20000000000 */
[----:B------:R-:W-:-:S04]  /*1250*/  IMAD.U32 R4, RZ, RZ, UR7 ;  /* 0x00000007ff047e24 */ /* 0x000fc8000f8e00ff */
[----:B------:R-:W-:Y:S01]  /*1260*/  IMAD.HI.U32 R11, R27, UR6, RZ ;  /* 0x000000061b0b7c27 */ /* 0x000fe2000f8e00ff */
[----:B------:R-:W-:Y:S02]  /*1270*/  R2UR UR10, R24 ;  /* 0x00000000180a72ca */ /* 0x000fe400000e0000 */
[----:B------:R-:W-:-:S13]  /*1280*/  R2UR UR11, R25 ;  /* 0x00000000190b72ca */ /* 0x000fda00000e0000 */
[----:B------:R-:W4:Y:S01]  /*1290*/  LDG.E R21, desc[UR10][R20.64] ;  /* 0x0000000a14157981 */ /* 0x000f22000c1e1900 */
        /* <DEDUP_REMOVED lines=10> */
[----:B------:R0:W2:Y:S11]  /*1340*/  LDG.E R27, desc[UR10][R22.64] ;  /* 0x0000000a161b7981 */ /* 0x0000b6000c1e1900 */
[----:B------:R-:W-:-:S04]  /*1350*/  @!P1 IADD3 R11, PT, PT, -R11, RZ, RZ ;  /* 0x000000ff0b0b9210 */ /* 0x000fc80007ffe1ff */
[----:B------:R-:W-:-:S05]  /*1360*/  SEL R37, R7, R11, !P6 ;  /* 0x0000000b07257207 */ /* 0x000fca0007000000 */
[----:B------:R-:W-:-:S04]  /*1370*/  IMAD.MOV R11, RZ, RZ, -R37 ;  /* 0x000000ffff0b7224 */ /* 0x000fc800078e0a25 */
[----:B------:R-:W-:-:S05]  /*1380*/  IMAD R39, R11, UR45, R28 ;  /* 0x0000002d0b277c24 */ /* 0x000fca000f8e021c */
[----:B------:R-:W-:-:S05]  /*1390*/  IABS R35, R39 ;  /* 0x0000002700237213 */ /* 0x000fca0000000000 */
[----:B------:R-:W-:Y:S01]  /*13a0*/  IMAD.HI.U32 R34, R35, UR5, RZ ;  /* 0x0000000523227c27 */ /* 0x000fe2000f8e00ff */
[----:B------:R-:W-:-:S04]  /*13b0*/  PRMT R11, R16, 0x7770, RZ ;  /* 0x00007770100b7816 */ /* 0x000fc800000000ff */
[----:B------:R-:W-:Y:S02]  /*13c0*/  IADD3 R36, PT, PT, -R34, RZ, RZ ;  /* 0x000000ff22247210 */ /* 0x000fe40007ffe1ff */
[----:B------:R-:W-:Y:S01]  /*13d0*/  MOV R16, UR7 ;  /* 0x0000000700107c02 */ /* 0x000fe20008000f00 */
[----:B---3--:R-:W-:Y:S02]  /*13e0*/  @P0 FMUL R16, R33, UR4 ;  /* 0x0000000421100c20 */ /* 0x008fe40008400000 */
        /* <DEDUP_REMOVED lines=35> */
[----:B------:R-:W-:-:S04]  /*1620*/  LEA.HI R28, R28, R28, RZ, 0x1 ;  /* 0x0000001c1c1c7211 */ /* 0x000fc800078f08ff */
[----:B------:R-:W-:Y:S02]  /*1630*/  SHF.R.S32.HI R23, RZ, 0x1, R28 ;  /* 0x00000001ff177819 */ /* 0x000fe4000001141c */
[----:B---3--:R-:W-:Y:S01]  /*1640*/  PRMT R22, R33, 0x7771, RZ ;  /* 0x0000777121167816 */ /* 0x008fe200000000ff */
[----:B------:R0:W3:Y:S03]  /*1650*/  LDG.E R28, desc[UR12][R14.64] ;  /* 0x0000000c0e1c7981 */ /* 0x0000e6000c1e1900 */
[----:B------:R-:W-:Y:S01]  /*1660*/  ISETP.NE.AND P0, PT, R22, RZ, PT ;  /* 0x000000ff1600720c */ /* 0x000fe20003f05270 */
[----:B------:R-:W-:-:S12]  /*1670*/  IMAD.WIDE R22, R23, 0x8, R2 ;  /* 0x0000000817167825 */ /* 0x000fd800078e0202 */
[----:B------:R-:W-:Y:S02]  /*1680*/  @P0 R2UR UR14, R24 ;  /* 0x00000000180e02ca */ /* 0x000fe400000e0000 */
[----:B------:R-:W-:-:S13]  /*1690*/  @P0 R2UR UR15, R25 ;  /* 0x00000000190f02ca */ /* 0x000fda00000e0000 */
[----:B------:R-:W5:Y:S01]  /*16a0*/  @P0 LDG.E R37, desc[UR14][R22.64+0x4] ;  /* 0x0000040e16250981 */ /* 0x000f62000c1e1900 */
[----:B------:R-:W-:Y:S01]  /*16b0*/  SEL R39, R7, R34, !P6 ;  /* 0x0000002207277207 */ /* 0x000fe20007000000 */
[----:B------:R-:W-:Y:S02]  /*16c0*/  IMAD.U32 R20, RZ, RZ, UR7 ;  /* 0x00000007ff147e24 */ /* 0x000fe4000f8e00ff */
[----:B------:R1:W3:Y:S01]  /*16d0*/  LDG.E R34, desc[UR10][R12.64] ;  /* 0x0000000a0c227981 */ /* 0x0002e2000c1e1900 */
[----:B------:R-:W-:-:S05]  /*16e0*/  IADD3 R35, PT, PT, -R39, RZ, RZ ;  /* 0x000000ff27237210 */ /* 0x000fca0007ffe1ff */
[----:B------:R-:W-:Y:S02]  /*16f0*/  IMAD R41, R35, UR45, R36 ;  /* 0x0000002d23297c24 */ /* 0x000fe4000f8e0224 */
[----:B------:R4:W3:Y:S03]  /*1700*/  LDG.E R35, desc[UR12][R22.64] ;  /* 0x0000000c16237981 */ /* 0x0008e6000c1e1900 */
[----:B------:R-:W-:-:S05]  /*1710*/  IABS R38, R41 ;  /* 0x0000002900267213 */ /* 0x000fca0000000000 */
[----:B0-----:R-:W-:-:S05]  /*1720*/  IMAD.HI.U32 R14, R38, UR5, RZ ;  /* 0x00000005260e7c27 */ /* 0x001fca000f8e00ff */
[----:B------:R-:W-:-:S05]  /*1730*/  IADD3 R15, PT, PT, -R14, RZ, RZ ;  /* 0x000000ff0e0f7210 */ /* 0x000fca0007ffe1ff */
[----:B------:R-:W-:Y:S01]  /*1740*/  IMAD R15, R15, UR9, R38 ;  /* 0x000000090f0f7c24 */ /* 0x000fe2000f8e0226 */
[----:B-1----:R-:W-:Y:S02]  /*1750*/  LOP3.LUT R12, R41, UR46, RZ, 0x3c, !PT ;  /* 0x0000002e290c7c12 */ /* 0x002fe4000f8e3cff */
[----:B------:R-:W-:-:S05]  /*1760*/  SEL R13, R39, RZ, P5 ;  /* 0x000000ff270d7207 */ /* 0x000fca0002800000 */
[----:B------:R-:W-:Y:S02]  /*1770*/  IMAD R13, R13, UR42, RZ ;  /* 0x0000002a0d0d7c24 */ /* 0x000fe4000f8e02ff */
[----:B-----5:R-:W-:Y:S01]  /*1780*/  @P0 FMUL R20, R37, UR4 ;  /* 0x0000000425140c20 */ /* 0x020fe20008400000 */
        /* <DEDUP_REMOVED lines=29> */
[----:B------:R-:W-:Y:S01]  /*1960*/  IMAD.MOV R40, RZ, RZ, -R12 ;  /* 0x000000ffff287224 */ /* 0x000fe200078e0a0c */
[----:B----4-:R-:W-:-:S03]  /*1970*/  MOV R22, UR7 ;  /* 0x0000000700167c02 */ /* 0x010fc60008000f00 */
[----:B------:R-:W-:Y:S01]  /*1980*/  IMAD R13, R40, UR8, R13 ;  /* 0x00000008280d7c24 */ /* 0x000fe2000f8e020d */
[----:B------:R-:W-:Y:S02]  /*1990*/  R2UR UR10, R24 ;  /* 0x00000000180a72ca */ /* 0x000fe400000e0000 */
[----:B------:R-:W-:-:S13]  /*19a0*/  R2UR UR11, R25 ;  /* 0x00000000190b72ca */ /* 0x000fda00000e0000 */
[----:B------:R0:W4:Y:S01]  /*19b0*/  LDG.E R23, desc[UR10][R14.64] ;  /* 0x0000000a0e177981 */ /* 0x000122000c1e1900 */
[----:B-----5:R-:W-:Y:S01]  /*19c0*/  @P0 FMUL R22, R37, UR4 ;  /* 0x0000000425160c20 */ /* 0x020fe20008400000 */
        /* <DEDUP_REMOVED lines=44> */
[----:B------:R-:W-:Y:S02]  /*1c90*/  PRMT R39, R17, 0x7770, RZ ;  /* 0x0000777011277816 */ /* 0x000fe400000000ff */
[----:B------:R-:W-:-:S04]  /*1ca0*/  IADD3 R17, PT, PT, R0, 0x1c0, RZ ;  /* 0x000001c000117810 */ /* 0x000fc80007ffe0ff */
[----:B------:R-:W-:-:S05]  /*1cb0*/  IABS R40, R17 ;  /* 0x0000001100287213 */ /* 0x000fca0000000000 */
[----:B------:R-:W-:-:S05]  /*1cc0*/  IMAD.HI.U32 R13, R40, UR6, RZ ;  /* 0x00000006280d7c27 */ /* 0x000fca000f8e00ff */
[----:B------:R-:W-:Y:S02]  /*1cd0*/  IADD3 R41, PT, PT, -R13, RZ, RZ ;  /* 0x000000ff0d297210 */ /* 0x000fe40007ffe1ff */
[----:B------:R-:W-:-:S03]  /*1ce0*/  PRMT R37, R26, 0x7770, RZ ;  /* 0x000077701a257816 */ /* 0x000fc600000000ff */
[----:B------:R-:W-:Y:S02]  /*1cf0*/  IMAD R40, R41, UR8, R40 ;  /* 0x0000000829287c24 */ /* 0x000fe4000f8e0228 */
[----:B------:R-:W-:Y:S01]  /*1d00*/  IMAD.U32 R26, RZ, RZ, UR7 ;  /* 0x00000007ff1a7e24 */ /* 0x000fe2000f8e00ff */
[----:B------:R-:W-:Y:S02]  /*1d10*/  R2UR UR10, R24 ;  /* 0x00000000180a72ca */ /* 0x000fe400000e0000 */
[----:B------:R-:W-:Y:S02]  /*1d20*/  R2UR UR11, R25 ;  /* 0x00000000190b72ca */ /* 0x000fe400000e0000 */
[----:B------:R-:W-:Y:S02]  /*1d30*/  PRMT R33, R33, 0x7770, RZ ;  /* 0x0000777021217816 */ /* 0x000fe400000000ff */
[----:B------:R-:W-:Y:S02]  /*1d40*/  IADD3 R0, PT, PT, R0, 0x200, RZ ;  /* 0x0000020000007810 */ /* 0x000fe40007ffe0ff */
[----:B------:R-:W-:-:S02]  /*1d50*/  ISETP.NE.AND P2, PT, R33, RZ, PT ;  /* 0x000000ff2100720c */ /* 0x000fc40003f45270 */
[----:B------:R-:W-:Y:S02]  /*1d60*/  PRMT R19, R19, 0x7770, RZ ;  /* 0x0000777013137816 */ /* 0x000fe400000000ff */
[----:B------:R-:W-:Y:S02]  /*1d70*/  IABS R33, R0 ;  /* 0x0000000000217213 */ /* 0x000fe40000000000 */
[----:B------:R-:W-:-:S03]  /*1d80*/  ISETP.NE.AND P1, PT, R19, RZ, PT ;  /* 0x000000ff1300720c */ /* 0x000fc60003f25270 */
[----:B------:R-:W-:Y:S01]  /*1d90*/  IMAD.HI.U32 R19, R33, UR6, RZ ;  /* 0x0000000621137c27 */ /* 0x000fe2000f8e00ff */
[----:B------:R-:W-:-:S03]  /*1da0*/  PRMT R38, R38, 0x7770, RZ ;  /* 0x0000777026267816 */ /* 0x000fc600000000ff */
[----:B-----5:R-:W-:Y:S01]  /*1db0*/  @P0 FMUL R26, R36, UR4 ;  /* 0x00000004241a0c20 */ /* 0x020fe20008400000 */
[----:B------:R-:W-:Y:S01]  /*1dc0*/  ISETP.LT.U32.AND P0, PT, R40, UR8, PT ;  /* 0x0000000828007c0c */ /* 0x000fe2000bf01070 */
[----:B------:R0:W5:-:S12]  /*1dd0*/  LDG.E R36, desc[UR10][R14.64] ;  /* 0x0000000a0e247981 */ /* 0x000158000c1e1900 */
[----:B------:R-:W-:Y:S01]  /*1de0*/  @!P0 VIADD R40, R40, -UR8 ;  /* 0x8000000828288c36 */ /* 0x000fe20008000000 */
[----:B------:R-:W-:-:S04]  /*1df0*/  @!P0 IADD3 R13, PT, PT, R13, 0x1, RZ ;  /* 0x000000010d0d8810 */ /* 0x000fc80007ffe0ff */
        /* <DEDUP_REMOVED lines=19> */
[----:B------:R-:W-:-:S04]  /*1f30*/  IMAD.MOV R40, RZ, RZ, -R19 ;  /* 0x000000ffff287224 */ /* 0x000fc800078e0a13 */
[----:B------:R-:W-:-:S08]  /*1f40*/  IMAD R33, R40, UR8, R33 ;  /* 0x0000000828217c24 */ /* 0x000fd0000f8e0221 */
[----:B------:R-:W-:Y:S01]  /*1f50*/  @!P0 IMAD.MOV R13, RZ, RZ, -R13 ;  /* 0x000000ffff0d8224 */ /* 0x000fe200078e0a0d */
[----:B------:R-:W-:-:S04]  /*1f60*/  ISETP.NE.AND P0, PT, RZ, UR46, PT ;  /* 0x0000002eff007c0c */ /* 0x000fc8000bf05270 */
[----:B------:R-:W-:Y:S02]  /*1f70*/  SEL R15, R5, R13, !P0 ;  /* 0x0000000d050f7207 */ /* 0x000fe40004000000 */
        /* <DEDUP_REMOVED lines=11> */
[----:B------:R-:W-:Y:S02]  /*2030*/  IABS R33, R7 ;  /* 0x0000000700217213 */ /* 0x000fe40000000000 */
[----:B------:R-:W-:-:S03]  /*2040*/  ISETP.NE.AND P0, PT, R38, RZ, PT ;  /* 0x000000ff2600720c */ /* 0x000fc60003f05270 */
[----:B------:R-:W-:-:S04]  /*2050*/  IMAD.HI.U32 R19, R33, UR5, RZ ;  /* 0x0000000521137c27 */ /* 0x000fc8000f8e00ff */
[----:B------:R-:W-:-:S04]  /*2060*/  IMAD.MOV R38, RZ, RZ, -R19 ;  /* 0x000000ffff267224 */ /* 0x000fc800078e0a13 */
[----:B------:R-:W-:-:S05]  /*2070*/  IMAD R33, R38, UR9, R33 ;  /* 0x0000000926217c24 */ /* 0x000fca000f8e0221 */
[----:B------:R-:W-:-:S13]  /*2080*/  ISETP.LT.U32.AND P6, PT, R33, UR9, PT ;  /* 0x0000000921007c0c */ /* 0x000fda000bfc1070 */
[----:B------:R-:W-:Y:S02]  /*2090*/  @!P6 IADD3 R33, PT, PT, R33, -UR9, RZ ;  /* 0x800000092121ec10 */ /* 0x000fe4000fffe0ff */
[----:B------:R-:W-:Y:S02]  /*20a0*/  @!P6 IADD3 R19, PT, PT, R19, 0x1, RZ ;  /* 0x000000011313e810 */ /* 0x000fe40007ffe0ff */
[----:B------:R-:W-:Y:S02]  /*20b0*/  ISETP.GE.U32.AND P6, PT, R33, UR9, PT ;  /* 0x0000000921007c0c */ /* 0x000fe4000bfc6070 */
[----:B------:R-:W-:Y:S02]  /*20c0*/  LOP3.LUT R33, R7, UR46, RZ, 0x3c, !PT ;  /* 0x0000002e07217c12 */ /* 0x000fe4000f8e3cff */
[----:B------:R-:W-:-:S09]  /*20d0*/  IADD3 R13, PT, PT, -R15, RZ, RZ ;  /* 0x000000ff0f0d7210 */ /* 0x000fd20007ffe1ff */
[----:B------:R-:W-:Y:S01]  /*20e0*/  @P6 VIADD R19, R19, 0x1 ;  /* 0x0000000113136836 */ /* 0x000fe20000000000 */
[----:B------:R-:W-:Y:S02]  /*20f0*/  ISETP.GE.AND P6, PT, R33, RZ, PT ;  /* 0x000000ff2100720c */ /* 0x000fe40003fc6270 */
[----:B------:R-:W-:Y:S01]  /*2100*/  SEL R14, R14, RZ, P5 ;  /* 0x000000ff0e0e7207 */ /* 0x000fe20002800000 */
[----:B------:R-:W-:Y:S01]  /*2110*/  IMAD R13, R13, UR46, R42 ;  /* 0x0000002e0d0d7c24 */ /* 0x000fe2000f8e022a */
[----:B------:R-:W-:-:S03]  /*2120*/  SEL R15, R15, RZ, P3 ;  /* 0x000000ff0f0f7207 */ /* 0x000fc60001800000 */
[----:B------:R-:W-:Y:S01]  /*2130*/  IMAD R14, R14, UR42, RZ ;  /* 0x0000002a0e0e7c24 */ /* 0x000fe2000f8e02ff */
[----:B------:R-:W-:-:S05]  /*2140*/  SEL R13, R13, RZ, P4 ;  /* 0x000000ff0d0d7207 */ /* 0x000fca0002000000 */
[----:B------:R-:W-:Y:S02]  /*2150*/  @!P6 IADD3 R19, PT, PT, -R19, RZ, RZ ;  /* 0x000000ff1313e210 */ /* 0x000fe40007ffe1ff */
[----:B------:R-:W-:Y:S01]  /*2160*/  ISETP.NE.AND P6, PT, RZ, UR46, PT ;  /* 0x0000002eff007c0c */ /* 0x000fe2000bfc5270 */
[----:B------:R-:W-:-:S03]  /*2170*/  IMAD R14, R15, UR43, R14 ;  /* 0x0000002b0f0e7c24 */ /* 0x000fc6000f8e020e */
[----:B------:R-:W-:Y:S01]  /*2180*/  SEL R19, R5, R19, !P6 ;  /* 0x0000001305137207 */ /* 0x000fe20007000000 */
[----:B------:R-:W-:Y:S01]  /*2190*/  IMAD R13, R13, UR47, R14 ;  /* 0x0000002f0d0d7c24 */ /* 0x000fe2000f8e020e */
[----:B------:R-:W-:Y:S02]  /*21a0*/  ISETP.NE.AND P6, PT, R11, RZ, PT ;  /* 0x000000ff0b00720c */ /* 0x000fe40003fc5270 */
[----:B------:R-:W-:Y:S02]  /*21b0*/  IADD3 R14, PT, PT, -R19, RZ, RZ ;  /* 0x000000ff130e7210 */ /* 0x000fe40007ffe1ff */
[----:B------:R-:W-:Y:S02]  /*21c0*/  PRMT R12, R12, 0x7770, RZ ;  /* 0x000077700c0c7816 */ /* 0x000fe400000000ff */
[----:B------:R-:W-:Y:S01]  /*21d0*/  SEL R11, R40, RZ, P5 ;  /* 0x000000ff280b7207 */ /* 0x000fe20002800000 */
[----:B------:R-:W-:Y:S01]  /*21e0*/  IMAD R7, R14, UR46, R7 ;  /* 0x0000002e0e077c24 */ /* 0x000fe2000f8e0207 */
[----:B------:R-:W-:-:S02]  /*21f0*/  ISETP.NE.AND P5, PT, R12, RZ, PT ;  /* 0x000000ff0c00720c */ /* 0x000fc40003fa5270 */
[----:B------:R-:W-:Y:S01]  /*2200*/  SEL R12, R19, RZ, P3 ;  /* 0x000000ff130c7207 */ /* 0x000fe20001800000 */
[----:B------:R-:W-:Y:S01]  /*2210*/  IMAD R11, R11, UR42, RZ ;  /* 0x0000002a0b0b7c24 */ /* 0x000fe2000f8e02ff */
        /* <DEDUP_REMOVED lines=11> */
[----:B------:R-:W2:Y:S04]  /*22d0*/  LDG.E.U16 R12, desc[UR8][R12.64] ;  /* 0x000000080c0c7981 */ /* 0x000ea8000c1e1500 */
[----:B------:R0:W3:Y:S01]  /*22e0*/  LDG.E.U16 R7, desc[UR10][R8.64] ;  /* 0x0000000a08077981 */ /* 0x0000e2000c1e1500 */
[----:B------:R-:W-:Y:S01]  /*22f0*/  FMUL R21, R21, UR4 ;  /* 0x0000000415157c20 */ /* 0x000fe20008400000 */
[----:B------:R-:W-:-:S04]  /*2300*/  ISETP.NE.AND P3, PT, R37, RZ, PT ;  /* 0x000000ff2500720c */ /* 0x000fc80003f65270 */
[----:B------:R-:W-:Y:S02]  /*2310*/  FSEL R21, R21, R10, P3 ;  /* 0x0000000a15157208 */ /* 0x000fe40001800000 */
[----:B------:R-:W-:-:S04]  /*2320*/  LEA.HI R17, R17, R17, RZ, 0x1 ;  /* 0x0000001111117211 */ /* 0x000fc800078f08ff */
[----:B0-----:R-:W-:Y:S02]  /*2330*/  SHF.R.S32.HI R9, RZ, 0x1, R17 ;  /* 0x00000001ff097819 */ /* 0x001fe40000011411 */
[----:B------:R-:W-:-:S03]  /*2340*/  LEA.HI R0, R0, R0, RZ, 0x1 ;  /* 0x0000000000007211 */ /* 0x000fc600078f08ff */
[----:B------:R-:W-:Y:S01]  /*2350*/  IMAD.WIDE R8, R9, 0x8, R2 ;  /* 0x0000000809087825 */ /* 0x000fe200078e0202 */
[----:B--2---:R-:W-:-:S04]  /*2360*/  PRMT R11, R12, 0x7771, RZ ;  /* 0x000077710c0b7816 */ /* 0x004fc800000000ff */
[----:B------:R-:W-:Y:S02]  /*2370*/  ISETP.NE.AND P3, PT, R11, RZ, PT ;  /* 0x000000ff0b00720c */ /* 0x000fe40003f65270 */
[----:B---3--:R-:W-:-:S04]  /*2380*/  PRMT R11, R7, 0x7771, RZ ;  /* 0x00007771070b7816 */ /* 0x008fc800000000ff */
[----:B------:R-:W-:-:S07]  /*2390*/  ISETP.NE.AND P4, PT, R11, RZ, PT ;  /* 0x000000ff0b00720c */ /* 0x000fce0003f85270 */
[----:B------:R-:W-:Y:S02]  /*23a0*/  @P3 R2UR UR10, R24 ;  /* 0x00000000180a32ca */ /* 0x000fe400000e0000 */
[----:B------:R-:W-:-:S04]  /*23b0*/  @P3 R2UR UR11, R25 ;  /* 0x00000000190b32ca */ /* 0x000fc800000e0000 */
[----:B------:R-:W-:Y:S02]  /*23c0*/  @P4 R2UR UR14, R24 ;  /* 0x00000000180e42ca */ /* 0x000fe400000e0000 */
[----:B------:R-:W-:Y:S02]  /*23d0*/  @P4 R2UR UR15, R25 ;  /* 0x00000000190f42ca */ /* 0x000fe400000e0000 */
[----:B------:R-:W-:Y:S02]  /*23e0*/  SHF.R.S32.HI R11, RZ, 0x1, R0 ;  /* 0x00000001ff0b7819 */ /* 0x000fe40000011400 */
[----:B------:R-:W2:Y:S03]  /*23f0*/  LDG.E R0, desc[UR8][R8.64] ;  /* 0x0000000808007981 */ /* 0x000ea6000c1e1900 */
[----:B------:R-:W-:Y:S01]  /*2400*/  IMAD.WIDE R2, R11, 0x8, R2 ;  /* 0x000000080b027825 */ /* 0x000fe200078e0202 */
[----:B------:R-:W3:Y:S04]  /*2410*/  @P3 LDG.E R13, desc[UR10][R8.64+0x4] ;  /* 0x0000040a080d3981 */ /* 0x000ee8000c1e1900 */
[----:B------:R-:W3:Y:S04]  /*2420*/  LDG.E R14, desc[UR12][R2.64] ;  /* 0x0000000c020e7981 */ /* 0x000ee8000c1e1900 */
[----:B------:R5:W3:Y:S01]  /*2430*/  @P4 LDG.E R15, desc[UR14][R2.64+0x4] ;  /* 0x0000040e020f4981 */ /* 0x000ae2000c1e1900 */
[----:B------:R-:W-:Y:S01]  /*2440*/  FMUL R5, R27, UR4 ;  /* 0x000000041b057c20 */ /* 0x000fe20008400000 */
[----:B------:R-:W-:-:S04]  /*2450*/  FMUL R19, R28, UR4 ;  /* 0x000000041c137c20 */ /* 0x000fc80008400000 */
[-C--:B------:R-:W-:Y:S02]  /*2460*/  FSEL R5, R5, R10.reuse, P6 ;  /* 0x0000000a05057208 */ /* 0x080fe40003000000 */
[----:B------:R-:W-:Y:S02]  /*2470*/  ISETP.NE.AND P6, PT, R39, RZ, PT ;  /* 0x000000ff2700720c */ /* 0x000fe40003fc5270 */
[----:B------:R-:W-:Y:S01]  /*2480*/  FMNMX3 R17, R5, -INF , R6, !PT ;  /* 0xff80000005117876 */ /* 0x000fe20007800006 */
[----:B------:R-:W-:Y:S01]  /*2490*/  FMUL R11, R34, UR4 ;  /* 0x00000004220b7c20 */ /* 0x000fe20008400000 */
        /* <DEDUP_REMOVED lines=10> */
[----:B-----5:R-:W-:Y:S01]  /*2540*/  FMUL R3, R36, UR4 ;  /* 0x0000000424037c20 */ /* 0x020fe20008400000 */
[----:B------:R-:W-:-:S02]  /*2550*/  PRMT R12, R12, 0x7770, RZ ;  /* 0x000077700c0c7816 */ /* 0x000fc400000000ff */
[-C--:B------:R-:W-:Y:S02]  /*2560*/  FSEL R27, R23, R10.reuse, P0 ;  /* 0x0000000a171b7208 */ /* 0x080fe40000000000 */
[----:B------:R-:W-:Y:S02]  /*2570*/  FMNMX3 R2, R17, R33, R20, !PT ;  /* 0x0000002111027276 */ /* 0x000fe40007800014 */
[----:B------:R-:W-:Y:S02]  /*2580*/  ISETP.NE.AND P1, PT, R12, RZ, PT ;  /* 0x000000ff0c00720c */ /* 0x000fe40003f25270 */
[----:B------:R-:W-:Y:S02]  /*2590*/  FSEL R23, R3, R10, P5 ;  /* 0x0000000a03177208 */ /* 0x000fe40002800000 */
[----:B------:R-:W-:Y:S01]  /*25a0*/  FMNMX3 R2, R2, R27, R22, !PT ;  /* 0x0000001b02027276 */ /* 0x000fe20007800016 */
[----:B------:R-:W-:Y:S01]  /*25b0*/  IMAD.U32 R28, RZ, RZ, UR7 ;  /* 0x00000007ff1c7e24 */ /* 0x000fe2000f8e00ff */
[----:B------:R-:W-:-:S02]  /*25c0*/  MOV R9, UR7 ;  /* 0x0000000700097c02 */ /* 0x000fc40008000f00 */
[----:B------:R-:W-:Y:S01]  /*25d0*/  FMNMX3 R2, R2, R23, R26, !PT ;  /* 0x0000001702027276 */ /* 0x000fe2000780001a */
[----:B--2---:R-:W-:Y:S01]  /*25e0*/  FMUL R17, R0, UR4 ;  /* 0x0000000400117c20 */ /* 0x004fe20008400000 */
[----:B---3--:R-:W-:-:S04]  /*25f0*/  @P3 FMUL R28, R13, UR4 ;  /* 0x000000040d1c3c20 */ /* 0x008fc80008400000 */
[----:B------:R-:W-:Y:S01]  /*2600*/  FSEL R17, R17, R10, P1 ;  /* 0x0000000a11117208 */ /* 0x000fe20000800000 */
[----:B------:R-:W-:-:S03]  /*2610*/  @P2 FMUL R10, R14, UR4 ;  /* 0x000000040e0a2c20 */ /* 0x000fc60008400000 */
[----:B------:R-:W-:Y:S01]  /*2620*/  FMNMX3 R2, R2, R17, R28, !PT ;  /* 0x0000001102027276 */ /* 0x000fe2000780001c */
[----:B------:R-:W-:Y:S01]  /*2630*/  @P4 FMUL R9, R15, UR4 ;  /* 0x000000040f094c20 */ /* 0x000fe20008400000 */
        /* <DEDUP_REMOVED lines=18> */
[----:B------:R-:W-:Y:S01]  /*2760*/  FADD R36, R21, -R35 ;  /* 0x8000002315247221 */ /* 0x000fe20000000000 */
[-C--:B------:R-:W-:Y:S01]  /*2770*/  FFMA.SAT R0, R42, R11.reuse, 0.5 ;  /* 0x3f0000002a007423 */ /* 0x080fe2000000200b */
[-C--:B------:R-:W-:Y:S01]  /*2780*/  FFMA.SAT R6, R40, R11.reuse, 0.5 ;  /* 0x3f00000028067423 */ /* 0x080fe2000000200b */
[----:B------:R-:W-:Y:S01]  /*2790*/  FFMA.SAT R44, R38, R11, 0.5 ;  /* 0x3f000000262c7423 */ /* 0x000fe2000000200b */
[C---:B------:R-:W-:Y:S01]  /*27a0*/  FADD R14, -R35.reuse, R4 ;  /* 0x00000004230e7221 */ /* 0x040fe20000000100 */
[-C--:B------:R-:W-:Y:S01]  /*27b0*/  FFMA.RM R3, R0, R7.reuse, 12582913 ;  /* 0x4b40000100037423 */ /* 0x080fe20000004007 */
[----:B------:R-:W-:Y:S01]  /*27c0*/  FFMA.RM R15, R6, R7, 12582913 ;  /* 0x4b400001060f7423 */ /* 0x000fe20000004007 */
[C---:B------:R-:W-:Y:S01]  /*27d0*/  FADD R6, -R35.reuse, R9 ;  /* 0x0000000923067221 */ /* 0x040fe20000000100 */
[----:B------:R-:W-:Y:S01]  /*27e0*/  FADD R4, -R35, R22 ;  /* 0x0000001623047221 */ /* 0x000fe20000000100 */
[----:B------:R-:W-:Y:S01]  /*27f0*/  FADD R5, R3, -12583039 ;  /* 0xcb40007f03057421 */ /* 0x000fe20000000000 */
[----:B------:R-:W-:Y:S01]  /*2800*/  FFMA.SAT R22, R36, R11, 0.5 ;  /* 0x3f00000024167423 */ /* 0x000fe2000000200b */
[--C-:B------:R-:W-:Y:S01]  /*2810*/  FADD R18, R19, -R35.reuse ;  /* 0x8000002313127221 */ /* 0x100fe20000000000 */
[----:B------:R-:W-:Y:S01]  /*2820*/  FADD R2, R17, -R35 ;  /* 0x8000002311027221 */ /* 0x000fe20000000000 */
[----:B------:R-:W-:Y:S01]  /*2830*/  FFMA R5, R42, 1.4426950216293334961, -R5 ;  /* 0x3fb8aa3b2a057823 */ /* 0x000fe20000000805 */
[----:B------:R-:W-:Y:S01]  /*2840*/  FFMA.RM R19, R22, R7, 12582913 ;  /* 0x4b40000116137423 */ /* 0x000fe20000004007 */
[----:B------:R-:W-:Y:S01]  /*2850*/  FFMA.SAT R22, R18, R11, 0.5 ;  /* 0x3f00000012167423 */ /* 0x000fe2000000200b */
[----:B------:R-:W-:Y:S01]  /*2860*/  FADD R34, R34, -R35 ;  /* 0x8000002322227221 */ /* 0x000fe20000000000 */
[----:B------:R-:W-:Y:S01]  /*2870*/  FFMA R42, R42, 1.925963033500011079e-08, R5 ;  /* 0x32a570602a2a7823 */ /* 0x000fe20000000005 */
[----:B------:R-:W-:Y:S01]  /*2880*/  FADD R5, R15, -12583039 ;  /* 0xcb40007f0f057421 */ /* 0x000fe20000000000 */
[-C--:B------:R-:W-:Y:S01]  /*2890*/  FFMA.RM R17, R22, R7.reuse, 12582913 ;  /* 0x4b40000116117423 */ /* 0x080fe20000004007 */
[----:B------:R-:W-:Y:S01]  /*28a0*/  FADD R8, R27, -R35 ;  /* 0x800000231b087221 */ /* 0x000fe20000000000 */
[----:B------:R-:W-:Y:S01]  /*28b0*/  FADD R16, -R35, R16 ;  /* 0x0000001023107221 */ /* 0x000fe20000000100 */
[----:B------:R-:W-:Y:S01]  /*28c0*/  FFMA R9, R40, 1.4426950216293334961, -R5 ;  /* 0x3fb8aa3b28097823 */ /* 0x000fe20000000805 */
[----:B------:R-:W-:Y:S01]  /*28d0*/  FFMA.RM R5, R44, R7, 12582913 ;  /* 0x4b4000012c057423 */ /* 0x000fe20000004007 */
[----:B------:R-:W-:Y:S01]  /*28e0*/  FFMA.SAT R44, R14, R11, 0.5 ;  /* 0x3f0000000e2c7423 */ /* 0x000fe2000000200b */
[----:B------:R-:W0:Y:S01]  /*28f0*/  MUFU.EX2 R42, R42 ;  /* 0x0000002a002a7308 */ /* 0x000e220000000800 */
[----:B------:R-:W-:Y:S01]  /*2900*/  FFMA R40, R40, 1.925963033500011079e-08, R9 ;  /* 0x32a5706028287823 */ /* 0x000fe20000000009 */
[----:B------:R-:W-:Y:S01]  /*2910*/  FADD R13, R5, -12583039 ;  /* 0xcb40007f050d7421 */ /* 0x000fe20000000000 */
[----:B------:R-:W-:Y:S01]  /*2920*/  FADD R9, R19, -12583039 ;  /* 0xcb40007f13097421 */ /* 0x000fe20000000000 */
[----:B------:R-:W-:Y:S01]  /*2930*/  SHF.L.U32 R3, R3, 0x17, RZ ;  /* 0x0000001703037819 */ /* 0x000fe200000006ff */
[----:B------:R-:W-:Y:S01]  /*2940*/  FADD R0, R23, -R35 ;  /* 0x8000002317007221 */ /* 0x000fe20000000000 */
[----:B------:R-:W-:Y:S01]  /*2950*/  FFMA R13, R38, 1.4426950216293334961, -R13 ;  /* 0x3fb8aa3b260d7823 */ /* 0x000fe2000000080d */
[----:B------:R-:W-:Y:S01]  /*2960*/  FFMA R9, R36, 1.4426950216293334961, -R9 ;  /* 0x3fb8aa3b24097823 */ /* 0x000fe20000000809 */
[----:B------:R-:W1:Y:S01]  /*2970*/  MUFU.EX2 R40, R40 ;  /* 0x0000002800287308 */ /* 0x000e620000000800 */
[----:B------:R-:W-:Y:S01]  /*2980*/  FADD R12, R33, -R35 ;  /* 0x80000023210c7221 */ /* 0x000fe20000000000 */
[----:B------:R-:W-:Y:S01]  /*2990*/  FFMA R38, R38, 1.925963033500011079e-08, R13 ;  /* 0x32a5706026267823 */ /* 0x000fe2000000000d */
[----:B------:R-:W-:Y:S01]  /*29a0*/  FFMA.RM R13, R44, R7, 12582913 ;  /* 0x4b4000012c0d7423 */ /* 0x000fe20000004007 */
[----:B------:R-:W-:Y:S01]  /*29b0*/  FFMA R36, R36, 1.925963033500011079e-08, R9 ;  /* 0x32a5706024247823 */ /* 0x000fe20000000009 */
[----:B------:R-:W-:Y:S01]  /*29c0*/  FADD R9, R17, -12583039 ;  /* 0xcb40007f11097421 */ /* 0x000fe20000000000 */
[----:B------:R-:W-:Y:S01]  /*29d0*/  FADD R10, R10, -R35 ;  /* 0x800000230a0a7221 */ /* 0x000fe20000000000 */
[----:B------:R-:W-:Y:S01]  /*29e0*/  FADD R21, R13, -12583039 ;  /* 0xcb40007f0d157421 */ /* 0x000fe20000000000 */
[----:B------:R-:W-:Y:S01]  /*29f0*/  FADD R20, -R35, R20 ;  /* 0x0000001423147221 */ /* 0x000fe20000000100 */
[----:B------:R-:W-:Y:S01]  /*2a00*/  FFMA R9, R18, 1.4426950216293334961, -R9 ;  /* 0x3fb8aa3b12097823 */ /* 0x000fe20000000809 */
[----:B0-----:R-:W-:Y:S01]  /*2a10*/  FMUL R23, R3, R42 ;  /* 0x0000002a03177220 */ /* 0x001fe20000400000 */
[----:B------:R-:W-:Y:S01]  /*2a20*/  FFMA R21, R14, 1.4426950216293334961, -R21 ;  /* 0x3fb8aa3b0e157823 */ /* 0x000fe20000000815 */
[C---:B------:R-:W-:Y:S01]  /*2a30*/  FADD R26, -R35.reuse, R26 ;  /* 0x0000001a231a7221 */ /* 0x040fe20000000100 */
[----:B------:R-:W-:Y:S01]  /*2a40*/  FFMA R18, R18, 1.925963033500011079e-08, R9 ;  /* 0x32a5706012127823 */ /* 0x000fe20000000009 */
[----:B------:R-:W-:Y:S01]  /*2a50*/  FADD R28, -R35, R28 ;  /* 0x0000001c231c7221 */ /* 0x000fe20000000100 */
[----:B------:R-:W-:Y:S01]  /*2a60*/  FFMA R27, R14, 1.925963033500011079e-08, R21 ;  /* 0x32a570600e1b7823 */ /* 0x000fe20000000015 */
[----:B------:R-:W-:Y:S01]  /*2a70*/  FFMA.SAT R14, R34, R11, 0.5 ;  /* 0x3f000000220e7423 */ /* 0x000fe2000000200b */
[----:B------:R-:W-:Y:S01]  /*2a80*/  SHF.L.U32 R15, R15, 0x17, RZ ;  /* 0x000000170f0f7819 */ /* 0x000fe200000006ff */
[----:B------:R-:W0:Y:S01]  /*2a90*/  MUFU.EX2 R36, R36 ;  /* 0x0000002400247308 */ /* 0x000e220000000800 */
[----:B------:R-:W-:-:S02]  /*2aa0*/  IMAD.SHL.U32 R19, R19, 0x800000, RZ ;  /* 0x0080000013137824 */ /* 0x000fc400078e00ff */
[----:B------:R-:W-:Y:S01]  /*2ab0*/  FFMA.RM R9, R14, R7, 12582913 ;  /* 0x4b4000010e097423 */ /* 0x000fe20000004007 */
[----:B------:R-:W-:Y:S01]  /*2ac0*/  FFMA.SAT R14, R16, R11, 0.5 ;  /* 0x3f000000100e7423 */ /* 0x000fe2000000200b */
[----:B-1----:R-:W-:Y:S01]  /*2ad0*/  FMUL R22, R15, R40 ;  /* 0x000000280f167220 */ /* 0x002fe20000400000 */
[----:B------:R-:W-:Y:S01]  /*2ae0*/  SHF.L.U32 R5, R5, 0x17, RZ ;  /* 0x0000001705057819 */ /* 0x000fe200000006ff */
[----:B------:R-:W-:Y:S01]  /*2af0*/  FADD R21, R9, -12583039 ;  /* 0xcb40007f09157421 */ /* 0x000fe20000000000 */
[----:B------:R-:W-:Y:S01]  /*2b00*/  FFMA.RM R14, R14, R7, 12582913 ;  /* 0x4b4000010e0e7423 */ /* 0x000fe20000004007 */
[----:B------:R-:W1:Y:S01]  /*2b10*/  MUFU.EX2 R38, R38 ;  /* 0x0000002600267308 */ /* 0x000e620000000800 */
[----:B------:R-:W-:Y:S01]  /*2b20*/  SHF.L.U32 R17, R17, 0x17, RZ ;  /* 0x0000001711117819 */ /* 0x000fe200000006ff */
[----:B------:R-:W-:Y:S01]  /*2b30*/  FFMA R21, R34, 1.4426950216293334961, -R21 ;  /* 0x3fb8aa3b22157823 */ /* 0x000fe20000000815 */
[----:B------:R-:W-:Y:S01]  /*2b40*/  FADD R3, R14, -12583039 ;  /* 0xcb40007f0e037421 */ /* 0x000fe20000000000 */
[----:B------:R-:W-:Y:S01]  /*2b50*/  IMAD.SHL.U32 R13, R13, 0x800000, RZ ;  /* 0x008000000d0d7824 */ /* 0x000fe200078e00ff */
[----:B------:R-:W-:Y:S01]  /*2b60*/  SHF.L.U32 R9, R9, 0x17, RZ ;  /* 0x0000001709097819 */ /* 0x000fe200000006ff */
[----:B------:R-:W-:Y:S01]  /*2b70*/  FFMA R34, R34, 1.925963033500011079e-08, R21 ;  /* 0x32a5706022227823 */ /* 0x000fe20000000015 */
[----:B------:R-:W-:Y:S01]  /*2b80*/  FFMA R3, R16, 1.4426950216293334961, -R3 ;  /* 0x3fb8aa3b10037823 */ /* 0x000fe20000000803 */
[----:B------:R-:W2:Y:S01]  /*2b90*/  MUFU.EX2 R18, R18 ;  /* 0x0000001200127308 */ /* 0x000ea20000000800 */
[----:B0-----:R-:W-:-:S02]  /*2ba0*/  FMUL R21, R19, R36 ;  /* 0x0000002413157220 */ /* 0x001fc40000400000 */
        /* <DEDUP_REMOVED lines=13> */
[----:B-1----:R-:W-:Y:S01]  /*2c80*/  FMUL R20, R5, R38 ;  /* 0x0000002605147220 */ /* 0x002fe20000400000 */
[----:B------:R-:W-:Y:S01]  /*2c90*/  FFMA.RM R5, R12, R7, 12582913 ;  /* 0x4b4000010c057423 */ /* 0x000fe20000004007 */
[----:B------:R-:W-:-:S03]  /*2ca0*/  FFMA.SAT R12, R4, R11, 0.5 ;  /* 0x3f000000040c7423 */ /* 0x000fc6000000200b */
[C---:B------:R-:W-:Y:S01]  /*2cb0*/  FADD R19, R5.reuse, -12583039 ;  /* 0xcb40007f05137421 */ /* 0x040fe20000000000 */
[----:B------:R-:W-:Y:S01]  /*2cc0*/  FFMA.RM R12, R12, R7, 12582913 ;  /* 0x4b4000010c0c7423 */ /* 0x000fe20000004007 */
[----:B------:R-:W-:Y:S02]  /*2cd0*/  SHF.L.U32 R5, R5, 0x17, RZ ;  /* 0x0000001705057819 */ /* 0x000fe400000006ff */
[----:B------:R-:W-:-:S04]  /*2ce0*/  FFMA R19, R8, 1.4426950216293334961, -R19 ;  /* 0x3fb8aa3b08137823 */ /* 0x000fc80000000813 */
[----:B------:R-:W-:Y:S01]  /*2cf0*/  FFMA R36, R8, 1.925963033500011079e-08, R19 ;  /* 0x32a5706008247823 */ /* 0x000fe20000000013 */
[----:B--2---:R-:W-:Y:S01]  /*2d00*/  FMUL R19, R17, R18 ;  /* 0x0000001211137220 */ /* 0x004fe20000400000 */
[----:B------:R-:W1:Y:S01]  /*2d10*/  MUFU.EX2 R8, R27 ;  /* 0x0000001b00087308 */ /* 0x000e620000000800 */
[----:B------:R-:W-:-:S04]  /*2d20*/  FADD R17, R12, -12583039 ;  /* 0xcb40007f0c117421 */ /* 0x000fc80000000000 */
[----:B------:R-:W-:-:S03]  /*2d30*/  FFMA R17, R4, 1.4426950216293334961, -R17 ;  /* 0x3fb8aa3b04117823 */ /* 0x000fc60000000811 */
[----:B------:R-:W-:Y:S01]  /*2d40*/  MUFU.EX2 R36, R36 ;  /* 0x0000002400247308 */ /* 0x000fe20000000800 */
[----:B------:R-:W-:Y:S01]  /*2d50*/  FFMA R37, R4, 1.925963033500011079e-08, R17 ;  /* 0x32a5706004257823 */ /* 0x000fe20000000011 */
[-C--:B------:R-:W-:Y:S01]  /*2d60*/  FFMA.SAT R4, R0, R11.reuse, 0.5 ;  /* 0x3f00000000047423 */ /* 0x080fe2000000200b */
[----:B0-----:R-:W-:Y:S01]  /*2d70*/  FMUL R17, R9, R34 ;  /* 0x0000002209117220 */ /* 0x001fe20000400000 */
[----:B------:R-:W-:Y:S01]  /*2d80*/  SHF.L.U32 R9, R14, 0x17, RZ ;  /* 0x000000170e097819 */ /* 0x000fe200000006ff */
[----:B------:R-:W-:Y:S01]  /*2d90*/  FFMA.SAT R14, R10, R11, 0.5 ;  /* 0x3f0000000a0e7423 */ /* 0x000fe2000000200b */
[----:B------:R-:W-:Y:S02]  /*2da0*/  FFMA.RM R4, R4, R7, 12582913 ;  /* 0x4b40000104047423 */ /* 0x000fe40000004007 */
[----:B------:R-:W-:Y:S01]  /*2db0*/  MUFU.EX2 R38, R37 ;  /* 0x0000002500267308 */ /* 0x000fe20000000800 */
[----:B-1----:R-:W-:Y:S01]  /*2dc0*/  FMUL R18, R13, R8 ;  /* 0x000000080d127220 */ /* 0x002fe20000400000 */
[C---:B------:R-:W-:Y:S01]  /*2dd0*/  FADD R13, R4.reuse, -12583039 ;  /* 0xcb40007f040d7421 */ /* 0x040fe20000000000 */
[----:B------:R-:W-:-:S03]  /*2de0*/  SHF.L.U32 R4, R4, 0x17, RZ ;  /* 0x0000001704047819 */ /* 0x000fc600000006ff */
[C---:B------:R-:W-:Y:S02]  /*2df0*/  FFMA R13, R0.reuse, 1.4426950216293334961, -R13 ;  /* 0x3fb8aa3b000d7823 */ /* 0x040fe4000000080d */
[----:B------:R-:W0:Y:S02]  /*2e00*/  MUFU.EX2 R8, R35 ;  /* 0x0000002300087308 */ /* 0x000e240000000800 */
[----:B------:R-:W-:Y:S01]  /*2e10*/  FFMA R27, R0, 1.925963033500011079e-08, R13 ;  /* 0x32a57060001b7823 */ /* 0x000fe2000000000d */
[----:B------:R-:W-:-:S04]  /*2e20*/  FFMA.SAT R0, R26, R11, 0.5 ;  /* 0x3f0000001a007423 */ /* 0x000fc8000000200b */
[----:B------:R-:W-:Y:S01]  /*2e30*/  FFMA.RM R0, R0, R7, 12582913 ;  /* 0x4b40000100007423 */ /* 0x000fe20000004007 */
[----:B------:R1:W2:Y:S03]  /*2e40*/  MUFU.EX2 R35, R16 ;  /* 0x0000001000237308 */ /* 0x0002a60000000800 */
[----:B------:R-:W-:-:S04]  /*2e50*/  FADD R13, R0, -12583039 ;  /* 0xcb40007f000d7421 */ /* 0x000fc80000000000 */
[----:B------:R-:W-:Y:S01]  /*2e60*/  FFMA R13, R26, 1.4426950216293334961, -R13 ;  /* 0x3fb8aa3b1a0d7823 */ /* 0x000fe2000000080d */
[----:B------:R-:W3:Y:S01]  /*2e70*/  MUFU.EX2 R27, R27 ;  /* 0x0000001b001b7308 */ /* 0x000ee20000000800 */
[----:B0-----:R-:W-:Y:S01]  /*2e80*/  FMUL R9, R9, R8 ;  /* 0x0000000809097220 */ /* 0x001fe20000400000 */
[-C--:B------:R-:W-:Y:S01]  /*2e90*/  FFMA.SAT R8, R2, R11.reuse, 0.5 ;  /* 0x3f00000002087423 */ /* 0x080fe2000000200b */
[----:B------:R-:W-:Y:S01]  /*2ea0*/  FFMA R34, R26, 1.925963033500011079e-08, R13 ;  /* 0x32a570601a227823 */ /* 0x000fe2000000000d */
[----:B-1----:R-:W-:Y:S02]  /*2eb0*/  FFMA.SAT R16, R6, R11, 0.5 ;  /* 0x3f00000006107423 */ /* 0x002fe4000000200b */
[----:B------:R-:W-:Y:S01]  /*2ec0*/  FFMA.RM R13, R8, R7, 12582913 ;  /* 0x4b400001080d7423 */ /* 0x000fe20000004007 */
[----:B------:R-:W-:Y:S02]  /*2ed0*/  IMAD.SHL.U32 R8, R15, 0x800000, RZ ;  /* 0x008000000f087824 */ /* 0x000fe400078e00ff */
[----:B------:R-:W-:Y:S01]  /*2ee0*/  MUFU.EX2 R34, R34 ;  /* 0x0000002200227308 */ /* 0x000fe20000000800 */
[C---:B------:R-:W-:Y:S01]  /*2ef0*/  FADD R39, R13.reuse, -12583039 ;  /* 0xcb40007f0d277421 */ /* 0x040fe20000000000 */
[----:B--2---:R-:W-:Y:S01]  /*2f00*/  FMUL R8, R8, R35 ;  /* 0x0000002308087220 */ /* 0x004fe20000400000 */
[----:B------:R-:W-:-:S02]  /*2f10*/  IMAD.SHL.U32 R13, R13, 0x800000, RZ ;  /* 0x008000000d0d7824 */ /* 0x000fc400078e00ff */
[----:B------:R-:W-:Y:S01]  /*2f20*/  FFMA R39, R2, 1.4426950216293334961, -R39 ;  /* 0x3fb8aa3b02277823 */ /* 0x000fe20000000827 */
[----:B---3--:R-:W-:-:S03]  /*2f30*/  FMUL R4, R4, R27 ;  /* 0x0000001b04047220 */ /* 0x008fc60000400000 */
[----:B------:R-:W-:Y:S01]  /*2f40*/  FFMA R26, R2, 1.925963033500011079e-08, R39 ;  /* 0x32a57060021a7823 */ /* 0x000fe20000000027 */
[----:B------:R-:W-:Y:S01]  /*2f50*/  FFMA.SAT R2, R28, R11, 0.5 ;  /* 0x3f0000001c027423 */ /* 0x000fe2000000200b */
[-C--:B------:R-:W-:Y:S01]  /*2f60*/  FFMA.RM R11, R14, R7.reuse, 12582913 ;  /* 0x4b4000010e0b7423 */ /* 0x080fe20000004007 */
[-C--:B------:R-:W-:Y:S02]  /*2f70*/  FFMA.RM R14, R16, R7.reuse, 12582913 ;  /* 0x4b400001100e7423 */ /* 0x080fe40000004007 */
[----:B------:R-:W-:Y:S01]  /*2f80*/  FFMA.RM R2, R2, R7, 12582913 ;  /* 0x4b40000102027423 */ /* 0x000fe20000004007 */
[----:B------:R-:W-:Y:S01]  /*2f90*/  FADD R7, R11, -12583039 ;  /* 0xcb40007f0b077421 */ /* 0x000fe20000000000 */
[----:B------:R-:W0:Y:S02]  /*2fa0*/  MUFU.EX2 R16, R33 ;  /* 0x0000002100107308 */ /* 0x000e240000000800 */
[----:B------:R-:W-:Y:S01]  /*2fb0*/  FADD R15, R2, -12583039 ;  /* 0xcb40007f020f7421 */ /* 0x000fe20000000000 */
[----:B------:R-:W-:-:S03]  /*2fc0*/  FFMA R7, R10, 1.4426950216293334961, -R7 ;  /* 0x3fb8aa3b0a077823 */ /* 0x000fc60000000807 */
[----:B------:R-:W-:Y:S01]  /*2fd0*/  FFMA R15, R28, 1.4426950216293334961, -R15 ;  /* 0x3fb8aa3b1c0f7823 */ /* 0x000fe2000000080f */
[----:B------:R-:W-:Y:S01]  /*2fe0*/  FFMA R10, R10, 1.925963033500011079e-08, R7 ;  /* 0x32a570600a0a7823 */ /* 0x000fe20000000007 */
[----:B------:R-:W-:Y:S01]  /*2ff0*/  FADD R7, R14, -12583039 ;  /* 0xcb40007f0e077421 */ /* 0x000fe20000000000 */
[----:B------:R-:W-:Y:S01]  /*3000*/  MUFU.EX2 R26, R26 ;  /* 0x0000001a001a7308 */ /* 0x000fe20000000800 */
[----:B------:R-:W-:Y:S01]  /*3010*/  FFMA R28, R28, 1.925963033500011079e-08, R15 ;  /* 0x32a570601c1c7823 */ /* 0x000fe2000000000f */
[----:B------:R-:W-:Y:S02]  /*3020*/  IMAD.SHL.U32 R14, R14, 0x800000, RZ ;  /* 0x008000000e0e7824 */ /* 0x000fe400078e00ff */
[----:B------:R-:W-:-:S04]  /*3030*/  FFMA R7, R6, 1.4426950216293334961, -R7 ;  /* 0x3fb8aa3b06077823 */ /* 0x000fc80000000807 */
[----:B------:R-:W-:Y:S01]  /*3040*/  FFMA R15, R6, 1.925963033500011079e-08, R7 ;  /* 0x32a57060060f7823 */ /* 0x000fe20000000007 */
[----:B------:R-:W-:Y:S01]  /*3050*/  FADD R7, RZ, R23 ;  /* 0x00000017ff077221 */ /* 0x000fe20000000000 */
[----:B------:R-:W-:Y:S03]  /*3060*/  MUFU.EX2 R33, R28 ;  /* 0x0000001c00217308 */ /* 0x000fe60000000800 */
[----:B------:R-:W-:-:S04]  /*3070*/  FADD R6, R7, R22 ;  /* 0x0000001607067221 */ /* 0x000fc80000000000 */
[----:B------:R-:W-:Y:S01]  /*3080*/  FADD R7, R6, R21 ;  /* 0x0000001506077221 */ /* 0x000fe20000000000 */
[----:B------:R1:W2:Y:S03]  /*3090*/  MUFU.EX2 R35, R10 ;  /* 0x0000000a00237308 */ /* 0x0002a60000000800 */
[----:B------:R-:W-:Y:S01]  /*30a0*/  FADD R6, R7, R20 ;  /* 0x0000001407067221 */ /* 0x000fe20000000000 */
[----:B------:R-:W-:-:S03]  /*30b0*/  SHF.L.U32 R7, R3, 0x17, RZ ;  /* 0x0000001703077819 */ /* 0x000fc600000006ff */
[----:B------:R-:W-:Y:S01]  /*30c0*/  FADD R3, R6, R19 ;  /* 0x0000001306037221 */ /* 0x000fe20000000000 */
[----:B------:R-:W3:Y:S01]  /*30d0*/  MUFU.EX2 R15, R15 ;  /* 0x0000000f000f7308 */ /* 0x000ee20000000800 */
[----:B0-----:R-:W-:Y:S01]  /*30e0*/  FMUL R7, R7, R16 ;  /* 0x0000001007077220 */ /* 0x001fe20000400000 */
[----:B-1----:R-:W-:Y:S01]  /*30f0*/  SHF.L.U32 R10, R11, 0x17, RZ ;  /* 0x000000170b0a7819 */ /* 0x002fe200000006ff */
[----:B------:R-:W-:-:S04]  /*3100*/  FADD R6, R3, R18 ;  /* 0x0000001203067221 */ /* 0x000fc80000000000 */
[----:B------:R-:W-:Y:S01]  /*3110*/  FADD R16, R6, R17 ;  /* 0x0000001106107221 */ /* 0x000fe20000000000 */
[----:B------:R-:W-:Y:S01]  /*3120*/  FMUL R6, R5, R36 ;  /* 0x0000002405067220 */ /* 0x000fe20000400000 */
[----:B------:R-:W-:Y:S02]  /*3130*/  IMAD.SHL.U32 R5, R12, 0x800000, RZ ;  /* 0x008000000c057824 */ /* 0x000fe400078e00ff */
[----:B--2---:R-:W-:Y:S01]  /*3140*/  FMUL R10, R10, R35 ;  /* 0x000000230a0a7220 */ /* 0x004fe20000400000 */
[----:B------:R-:W-:Y:S01]  /*3150*/  FADD R3, R16, R9 ;  /* 0x0000000910037221 */ /* 0x000fe20000000000 */
[----:B------:R-:W-:-:S03]  /*3160*/  FMUL R5, R5, R38 ;  /* 0x0000002605057220 */ /* 0x000fc60000400000 */
[----:B------:R-:W-:Y:S01]  /*3170*/  FADD R12, R3, R8 ;  /* 0x00000008030c7221 */ /* 0x000fe20000000000 */
[----:B---3--:R-:W-:-:S03]  /*3180*/  FMUL R16, R14, R15 ;  /* 0x0000000f0e107220 */ /* 0x008fc60000400000 */
[----:B------:R-:W-:-:S04]  /*3190*/  FADD R3, R12, R7 ;  /* 0x000000070c037221 */ /* 0x000fc80000000000 */
[----:B------:R-:W-:Y:S01]  /*31a0*/  FADD R12, R3, R6 ;  /* 0x00000006030c7221 */ /* 0x000fe20000000000 */
[----:B------:R-:W-:-:S03]  /*31b0*/  SHF.L.U32 R3, R0, 0x17, RZ ;  /* 0x0000001700037819 */ /* 0x000fc600000006ff */
[----:B------:R-:W-:Y:S01]  /*31c0*/  FADD R27, R12, R5 ;  /* 0x000000050c1b7221 */ /* 0x000fe20000000000 */
[----:B------:R-:W-:Y:S01]  /*31d0*/  SHF.L.U32 R12, R2, 0x17, RZ ;  /* 0x00000017020c7819 */ /* 0x000fe200000006ff */
[----:B------:R-:W-:Y:S01]  /*31e0*/  FMUL R3, R3, R34 ;  /* 0x0000002203037220 */ /* 0x000fe20000400000 */
[----:B------:R-:W-:Y:S01]  /*31f0*/  FMUL R2, R13, R26 ;  /* 0x0000001a0d027220 */ /* 0x000fe20000400000 */
        /* <DEDUP_REMOVED lines=16> */
.L_x_17410:
        /* <DEDUP_REMOVED lines=12> */
[----:B------:R-:W-:Y:S05]  /*33c0*/  CALL.REL.NOINC `($__internal_269_$__cuda_sm3x_div_rn_noftz_f32_slowpath) ;  /* 0x00000024009c7944 */ /* 0x000fea0003c00000 */
[----:B------:R-:W-:-:S07]  /*33d0*/  MOV R12, R11 ;  /* 0x0000000b000c7202 */ /* 0x000fce0000000f00 */
.L_x_17363:
[----:B------:R-:W-:Y:S05]  /*33e0*/  BSYNC.RECONVERGENT B3 ;  /* 0x0000000000037941 */ /* 0x000fea0003800200 */
.L_x_17362:
        /* <DEDUP_REMOVED lines=12> */
[----:B------:R-:W-:Y:S05]  /*34b0*/  CALL.REL.NOINC `($__internal_269_$__cuda_sm3x_div_rn_noftz_f32_slowpath) ;  /* 0x0000002400607944 */ /* 0x000fea0003c00000 */
[----:B------:R-:W-:-:S07]  /*34c0*/  MOV R13, R11 ;  /* 0x0000000b000d7202 */ /* 0x000fce0000000f00 */
.L_x_17365:
[----:B------:R-:W-:Y:S05]  /*34d0*/  BSYNC.RECONVERGENT B3 ;  /* 0x0000000000037941 */ /* 0x000fea0003800200 */
.L_x_17364:
        /* <DEDUP_REMOVED lines=14> */
.L_x_17367:
[----:B------:R-:W-:Y:S05]  /*35c0*/  BSYNC.RECONVERGENT B3 ;  /* 0x0000000000037941 */ /* 0x000fea0003800200 */
.L_x_17366:
        /* <DEDUP_REMOVED lines=14> */
.L_x_17369:
[----:B------:R-:W-:Y:S05]  /*36b0*/  BSYNC.RECONVERGENT B3 ;  /* 0x0000000000037941 */ /* 0x000fea0003800200 */
.L_x_17368:
        /* <DEDUP_REMOVED lines=14> */
.L_x_17371:
[----:B------:R-:W-:Y:S05]  /*37a0*/  BSYNC.RECONVERGENT B3 ;  /* 0x0000000000037941 */ /* 0x000fea0003800200 */
.L_x_17370:
        /* <DEDUP_REMOVED lines=14> */
.L_x_17373:
[----:B------:R-:W-:Y:S05]  /*3890*/  BSYNC.RECONVERGENT B3 ;  /* 0x0000000000037941 */ /* 0x000fea0003800200 */
.L_x_17372:
        /* <DEDUP_REMOVED lines=14> */
.L_x_17375:
[----:B------:R-:W-:Y:S05]  /*3980*/  BSYNC.RECONVERGENT B3 ;  /* 0x0000000000037941 */ /* 0x000fea0003800200 */
.L_x_17374:
        /* <DEDUP_REMOVED lines=14> */
.L_x_17377:
[----:B------:R-:W-:Y:S05]  /*3a70*/  BSYNC.RECONVERGENT B3 ;  /* 0x0000000000037941 */ /* 0x000fea0003800200 */
.L_x_17376:
        /* <DEDUP_REMOVED lines=14> */
.L_x_17379:
[----:B------:R-:W-:Y:S05]  /*3b60*/  BSYNC.RECONVERGENT B3 ;  /* 0x0000000000037941 */ /* 0x000fea0003800200 */
.L_x_17378:
        /* <DEDUP_REMOVED lines=14> */
.L_x_17381:
[----:B------:R-:W-:Y:S05]  /*3c50*/  BSYNC.RECONVERGENT B3 ;  /* 0x0000000000037941 */ /* 0x000fea0003800200 */
.L_x_17380:
        /* <DEDUP_REMOVED lines=14> */
.L_x_17383:
[----:B------:R-:W-:Y:S05]  /*3d40*/  BSYNC.RECONVERGENT B3 ;  /* 0x0000000000037941 */ /* 0x000fea0003800200 */
.L_x_17382:
        /* <DEDUP_REMOVED lines=14> */
.L_x_17385:
[----:B------:R-:W-:Y:S05]  /*3e30*/  BSYNC.RECONVERGENT B3 ;  /* 0x0000000000037941 */ /* 0x000fea0003800200 */
.L_x_17384:
        /* <DEDUP_REMOVED lines=14> */
.L_x_17387:
[----:B------:R-:W-:Y:S05]  /*3f20*/  BSYNC.RECONVERGENT B3 ;  /* 0x0000000000037941 */ /* 0x000fea0003800200 */
.L_x_17386:
        /* <DEDUP_REMOVED lines=14> */
.L_x_17389:
[----:B------:R-:W-:Y:S05]  /*4010*/  BSYNC.RECONVERGENT B3 ;  /* 0x0000000000037941 */ /* 0x000fea0003800200 */
.L_x_17388:
        /* <DEDUP_REMOVED lines=14> */
.L_x_17391:
[----:B------:R-:W-:Y:S05]  /*4100*/  BSYNC.RECONVERGENT B3 ;  /* 0x0000000000037941 */ /* 0x000fea0003800200 */
.L_x_17390:
        /* <DEDUP_REMOVED lines=14> */
.L_x_17393:
[----:B------:R-:W-:Y:S05]  /*41f0*/  BSYNC.RECONVERGENT B3 ;  /* 0x0000000000037941 */ /* 0x000fea0003800200 */
.L_x_17392:
        /* <DEDUP_REMOVED lines=14> */
.L_x_17395:
[----:B------:R-:W-:Y:S05]  /*42e0*/  BSYNC.RECONVERGENT B3 ;  /* 0x0000000000037941 */ /* 0x000fea0003800200 */
.L_x_17394:
        /* <DEDUP_REMOVED lines=14> */
.L_x_17397:
[----:B------:R-:W-:Y:S05]  /*43d0*/  BSYNC.RECONVERGENT B3 ;  /* 0x0000000000037941 */ /* 0x000fea0003800200 */
.L_x_17396:
        /* <DEDUP_REMOVED lines=12> */
[----:B------:R-:W-:Y:S02]  /*44a0*/  R2UR UR10, R24 ;  /* 0x00000000180a72ca */ /* 0x000fe400000e0000 */
[----:B------:R-:W-:Y:S02]  /*44b0*/  LEA.HI R0, P0, R11, R10, RZ, 0x1 ;  /* 0x0000000a0b007211 */ /* 0x000fe400078108ff */
[----:B------:R-:W-:Y:S02]  /*44c0*/  R2UR UR11, R25 ;  /* 0x00000000190b72ca */ /* 0x000fe400000e0000 */
[----:B------:R-:W-:Y:S01]  /*44d0*/  IADD3.X R15, PT, PT, RZ, R11, RZ, P0, !PT ;  /* 0x0000000bff0f7210 */ /* 0x000fe200007fe4ff */
[----:B------:R-:W-:Y:S01]  /*44e0*/  IMAD.SHL.U32 R14, R0, 0x4, RZ ;  /* 0x00000004000e7824 */ /* 0x000fe200078e00ff */
[----:B------:R-:W-:-:S02]  /*44f0*/  IADD3 R22, P0, PT, R10, 0x40, RZ ;  /* 0x000000400a167810 */ /* 0x000fc40007f1e0ff */
[----:B------:R-:W-:Y:S02]  /*4500*/  SHF.L.U64.HI R0, R0, 0x2, R15 ;  /* 0x0000000200007819 */ /* 0x000fe4000001020f */
[----:B------:R-:W-:Y:S02]  /*4510*/  IADD3.X R17, PT, PT, RZ, R11, RZ, P0, !PT ;  /* 0x0000000bff117210 */ /* 0x000fe400007fe4ff */
[----:B------:R-:W-:Y:S02]  /*4520*/  LOP3.LUT R14, R14, 0xfffffff8, RZ, 0xc0, !PT ;  /* 0xfffffff80e0e7812 */ /* 0x000fe400078ec0ff */
[----:B------:R-:W-:Y:S02]  /*4530*/  LEA.HI R22, P1, R17, R22, RZ, 0x1 ;  /* 0x0000001611167211 */ /* 0x000fe400078308ff */
[----:B------:R-:W-:Y:S02]  /*4540*/  IADD3 R14, P0, PT, R14, UR36, RZ ;  /* 0x000000240e0e7c10 */ /* 0x000fe4000ff1e0ff */
[----:B------:R-:W-:Y:S01]  /*4550*/  R2UR UR12, R24 ;  /* 0x00000000180c72ca */ /* 0x000fe200000e0000 */
[----:B------:R-:W-:Y:S01]  /*4560*/  IMAD.X R17, RZ, RZ, R17, P1 ;  /* 0x000000ffff117224 */ /* 0x000fe200008e0611 */
[----:B------:R-:W-:-:S02]  /*4570*/  IADD3.X R15, PT, PT, R0, UR37, RZ, P0, !PT ;  /* 0x00000025000f7c10 */ /* 0x000fc400087fe4ff */
[C---:B------:R-:W-:Y:S02]  /*4580*/  IADD3 R16, P1, PT, R10.reuse, 0xc0, RZ ;  /* 0x000000c00a107810 */ /* 0x040fe40007f3e0ff */
[----:B------:R-:W-:Y:S01]  /*4590*/  IADD3 R0, P0, PT, R10, 0x80, RZ ;  /* 0x000000800a007810 */ /* 0x000fe20007f1e0ff */
[----:B------:R0:W-:Y:S01]  /*45a0*/  STG.E.64 desc[UR4][R14.64], R12 ;  /* 0x0000000c0e007986 */ /* 0x0001e2000c101b04 */
[C---:B------:R-:W-:Y:S01]  /*45b0*/  SHF.L.U64.HI R28, R22.reuse, 0x2, R17 ;  /* 0x00000002161c7819 */ /* 0x040fe20000010211 */
[----:B------:R-:W-:Y:S01]  /*45c0*/  IMAD.X R17, RZ, RZ, R11, P1 ;  /* 0x000000ffff117224 */ /* 0x000fe200008e060b */
[----:B------:R-:W-:Y:S02]  /*45d0*/  IADD3.X R23, PT, PT, RZ, R11, RZ, P0, !PT ;  /* 0x0000000bff177210 */ /* 0x000fe400007fe4ff */
[----:B------:R-:W-:Y:S02]  /*45e0*/  SHF.L.U32 R22, R22, 0x2, RZ ;  /* 0x0000000216167819 */ /* 0x000fe400000006ff */
[----:B------:R-:W-:-:S02]  /*45f0*/  LEA.HI R0, P1, R23, R0, RZ, 0x1 ;  /* 0x0000000017007211 */ /* 0x000fc400078308ff */
[----:B------:R-:W-:Y:S02]  /*4600*/  LEA.HI R16, P2, R17, R16, RZ, 0x1 ;  /* 0x0000001011107211 */ /* 0x000fe400078508ff */
[----:B------:R-:W-:Y:S02]  /*4610*/  IADD3.X R23, PT, PT, RZ, R23, RZ, P1, !PT ;  /* 0x00000017ff177210 */ /* 0x000fe40000ffe4ff */
[----:B------:R-:W-:Y:S01]  /*4620*/  LOP3.LUT R22, R22, 0xfffffff8, RZ, 0xc0, !PT ;  /* 0xfffffff816167812 */ /* 0x000fe200078ec0ff */
[C---:B0-----:R-:W-:Y:S01]  /*4630*/  IMAD.SHL.U32 R14, R0.reuse, 0x4, RZ ;  /* 0x00000004000e7824 */ /* 0x041fe200078e00ff */
[----:B------:R-:W-:Y:S02]  /*4640*/  IADD3.X R15, PT, PT, RZ, R17, RZ, P2, !PT ;  /* 0x00000011ff0f7210 */ /* 0x000fe400017fe4ff */
[----:B------:R-:W-:Y:S02]  /*4650*/  SHF.L.U64.HI R17, R0, 0x2, R23 ;  /* 0x0000000200117819 */ /* 0x000fe40000010217 */
[----:B------:R-:W-:-:S02]  /*4660*/  SHF.L.U64.HI R0, R16, 0x2, R15 ;  /* 0x0000000210007819 */ /* 0x000fc4000001020f */
[----:B------:R-:W-:Y:S02]  /*4670*/  SHF.L.U32 R16, R16, 0x2, RZ ;  /* 0x0000000210107819 */ /* 0x000fe400000006ff */
[----:B------:R-:W-:Y:S02]  /*4680*/  IADD3 R12, P0, PT, R22, UR36, RZ ;  /* 0x00000024160c7c10 */ /* 0x000fe4000ff1e0ff */
[----:B------:R-:W-:Y:S02]  /*4690*/  LOP3.LUT R14, R14, 0xfffffff8, RZ, 0xc0, !PT ;  /* 0xfffffff80e0e7812 */ /* 0x000fe400078ec0ff */
[----:B------:R-:W-:Y:S02]  /*46a0*/  LOP3.LUT R16, R16, 0xfffffff8, RZ, 0xc0, !PT ;  /* 0xfffffff810107812 */ /* 0x000fe400078ec0ff */
[----:B------:R-:W-:Y:S02]  /*46b0*/  IADD3.X R13, PT, PT, R28, UR37, RZ, P0, !PT ;  /* 0x000000251c0d7c10 */ /* 0x000fe400087fe4ff */
[----:B------:R-:W-:-:S02]  /*46c0*/  IADD3 R14, P0, PT, R14, UR36, RZ ;  /* 0x000000240e0e7c10 */ /* 0x000fc4000ff1e0ff */
[----:B------:R-:W-:Y:S01]  /*46d0*/  IADD3 R16, P1, PT, R16, UR36, RZ ;  /* 0x0000002410107c10 */ /* 0x000fe2000ff3e0ff */
[----:B------:R0:W-:Y:S01]  /*46e0*/  STG.E.64 desc[UR4][R12.64], R26 ;  /* 0x0000001a0c007986 */ /* 0x0001e2000c101b04 */
[C---:B------:R-:W-:Y:S02]  /*46f0*/  IADD3 R33, P2, PT, R10.reuse, 0x100, RZ ;  /* 0x000001000a217810 */ /* 0x040fe40007f5e0ff */
[----:B------:R-:W-:Y:S02]  /*4700*/  IADD3.X R15, PT, PT, R17, UR37, RZ, P0, !PT ;  /* 0x00000025110f7c10 */ /* 0x000fe400087fe4ff */
[----:B------:R-:W-:Y:S02]  /*4710*/  IADD3 R22, P0, PT, R10, 0x180, RZ ;  /* 0x000001800a167810 */ /* 0x000fe40007f1e0ff */
[----:B------:R-:W-:Y:S01]  /*4720*/  IADD3.X R17, PT, PT, R0, UR37, RZ, P1, !PT ;  /* 0x0000002500117c10 */ /* 0x000fe20008ffe4ff */
[----:B------:R1:W-:Y:S01]  /*4730*/  STG.E.64 desc[UR4][R14.64], R20 ;  /* 0x000000140e007986 */ /* 0x0003e2000c101b04 */
[----:B------:R-:W-:-:S02]  /*4740*/  IADD3 R28, P3, PT, R10, 0x140, RZ ;  /* 0x000001400a1c7810 */ /* 0x000fc40007f7e0ff */
[C---:B------:R-:W-:Y:S01]  /*4750*/  IADD3 R0, P1, PT, R10.reuse, 0x1c0, RZ ;  /* 0x000001c00a007810 */ /* 0x040fe20007f3e0ff */
[----:B------:R2:W-:Y:S01]  /*4760*/  STG.E.64 desc[UR6][R16.64], R18 ;  /* 0x0000001210007986 */ /* 0x0005e2000c101b06 */
[----:B------:R-:W-:Y:S01]  /*4770*/  IADD3 R10, P4, PT, R10, 0x200, RZ ;  /* 0x000002000a0a7810 */ /* 0x000fe20007f9e0ff */
[--C-:B0-----:R-:W-:Y:S01]  /*4780*/  IMAD.X R27, RZ, RZ, R11.reuse, P3 ;  /* 0x000000ffff1b7224 */ /* 0x101fe200018e060b */
[-C--:B------:R-:W-:Y:S02]  /*4790*/  IADD3.X R26, PT, PT, RZ, R11.reuse, RZ, P2, !PT ;  /* 0x0000000bff1a7210 */ /* 0x080fe400017fe4ff */
[-C--:B------:R-:W-:Y:S02]  /*47a0*/  IADD3.X R23, PT, PT, RZ, R11.reuse, RZ, P0, !PT ;  /* 0x0000000bff177210 */ /* 0x080fe400007fe4ff */
[----:B------:R-:W-:Y:S01]  /*47b0*/  IADD3.X R13, PT, PT, RZ, R11, RZ, P1, !PT ;  /* 0x0000000bff0d7210 */ /* 0x000fe20000ffe4ff */
[----:B------:R-:W-:Y:S01]  /*47c0*/  IMAD.X R11, RZ, RZ, R11, P4 ;  /* 0x000000ffff0b7224 */ /* 0x000fe200020e060b */
[----:B------:R-:W-:-:S02]  /*47d0*/  LEA.HI R12, P1, R27, R28, RZ, 0x1 ;  /* 0x0000001c1b0c7211 */ /* 0x000fc400078308ff */
[----:B-1----:R-:W-:Y:S02]  /*47e0*/  LEA.HI R15, P0, R26, R33, RZ, 0x1 ;  /* 0x000000211a0f7211 */ /* 0x002fe400078108ff */
[----:B------:R-:W-:Y:S02]  /*47f0*/  LEA.HI R14, P2, R23, R22, RZ, 0x1 ;  /* 0x00000016170e7211 */ /* 0x000fe400078508ff */
[----:B------:R-:W-:Y:S02]  /*4800*/  IADD3.X R20, PT, PT, RZ, R26, RZ, P0, !PT ;  /* 0x0000001aff147210 */ /* 0x000fe400007fe4ff */
[----:B--2---:R-:W-:Y:S01]  /*4810*/  LEA.HI R18, P3, R11, R10, RZ, 0x1 ;  /* 0x0000000a0b127211 */ /* 0x004fe200078708ff */
[C---:B------:R-:W-:Y:S01]  /*4820*/  IMAD.SHL.U32 R10, R15.reuse, 0x4, RZ ;  /* 0x000000040f0a7824 */ /* 0x040fe200078e00ff */
[----:B------:R-:W-:Y:S02]  /*4830*/  SHF.L.U64.HI R20, R15, 0x2, R20 ;  /* 0x000000020f147819 */ /* 0x000fe40000010214 */
[----:B------:R-:W-:-:S02]  /*4840*/  IADD3.X R15, PT, PT, RZ, R23, RZ, P2, !PT ;  /* 0x00000017ff0f7210 */ /* 0x000fc400017fe4ff */
[----:B------:R-:W-:Y:S02]  /*4850*/  LEA.HI R16, P0, R13, R0, RZ, 0x1 ;  /* 0x000000000d107211 */ /* 0x000fe400078108ff */
[----:B------:R-:W-:Y:S02]  /*4860*/  SHF.L.U64.HI R15, R14, 0x2, R15 ;  /* 0x000000020e0f7819 */ /* 0x000fe4000001020f */
[----:B------:R-:W-:Y:S01]  /*4870*/  LOP3.LUT R10, R10, 0xfffffff8, RZ, 0xc0, !PT ;  /* 0xfffffff80a0a7812 */ /* 0x000fe200078ec0ff */
[----:B------:R-:W-:Y:S01]  /*4880*/  IMAD.X R17, RZ, RZ, R13, P0 ;  /* 0x000000ffff117224 */ /* 0x000fe200000e060d */
[----:B------:R-:W-:Y:S02]  /*4890*/  SHF.L.U32 R14, R14, 0x2, RZ ;  /* 0x000000020e0e7819 */ /* 0x000fe400000006ff */
[----:B------:R-:W-:Y:S02]  /*48a0*/  IADD3.X R11, PT, PT, RZ, R11, RZ, P3, !PT ;  /* 0x0000000bff0b7210 */ /* 0x000fe40001ffe4ff */
[----:B------:R-:W-:-:S02]  /*48b0*/  IADD3 R10, P0, PT, R10, UR36, RZ ;  /* 0x000000240a0a7c10 */ /* 0x000fc4000ff1e0ff */
[----:B------:R-:W-:Y:S02]  /*48c0*/  LOP3.LUT R14, R14, 0xfffffff8, RZ, 0xc0, !PT ;  /* 0xfffffff80e0e7812 */ /* 0x000fe400078ec0ff */
[----:B------:R-:W-:Y:S02]  /*48d0*/  SHF.L.U64.HI R0, R18, 0x2, R11 ;  /* 0x0000000212007819 */ /* 0x000fe4000001020b */
[----:B------:R-:W-:Y:S02]  /*48e0*/  IADD3.X R11, PT, PT, R20, UR37, RZ, P0, !PT ;  /* 0x00000025140b7c10 */ /* 0x000fe400087fe4ff */
[----:B------:R-:W-:Y:S02]  /*48f0*/  IADD3 R14, P0, PT, R14, UR36, RZ ;  /* 0x000000240e0e7c10 */ /* 0x000fe4000ff1e0ff */
[----:B------:R-:W-:Y:S01]  /*4900*/  IADD3.X R19, PT, PT, RZ, R27, RZ, P1, !PT ;  /* 0x0000001bff137210 */ /* 0x000fe20000ffe4ff */
[----:B------:R0:W-:Y:S01]  /*4910*/  STG.E.64 desc[UR4][R10.64], R34 ;  /* 0x000000220a007986 */ /* 0x0001e2000c101b04 */
[----:B------:R-:W-:-:S02]  /*4920*/  IADD3.X R15, PT, PT, R15, UR37, RZ, P0, !PT ;  /* 0x000000250f0f7c10 */ /* 0x000fc400087fe4ff */
[----:B------:R-:W-:Y:S02]  /*4930*/  SHF.L.U64.HI R19, R12, 0x2, R19 ;  /* 0x000000020c137819 */ /* 0x000fe40000010213 */
[----:B------:R-:W-:Y:S02]  /*4940*/  IADD3 R31, P0, PT, R32, R31, RZ ;  /* 0x0000001f201f7210 */ /* 0x000fe40007f1e0ff */
[----:B------:R-:W-:Y:S02]  /*4950*/  SHF.L.U32 R12, R12, 0x2, RZ ;  /* 0x000000020c0c7819 */ /* 0x000fe400000006ff */
[C---:B------:R-:W-:Y:S01]  /*4960*/  SHF.L.U64.HI R17, R16.reuse, 0x2, R17 ;  /* 0x0000000210117819 */ /* 0x040fe20000010211 */
[----:B------:R-:W-:Y:S01]  /*4970*/  IMAD.SHL.U32 R16, R16, 0x4, RZ ;  /* 0x0000000410107824 */ /* 0x000fe200078e00ff */
[----:B------:R-:W-:Y:S02]  /*4980*/  SHF.L.U32 R18, R18, 0x2, RZ ;  /* 0x0000000212127819 */ /* 0x000fe400000006ff */
[----:B------:R-:W-:-:S02]  /*4990*/  LEA.HI.X.SX32 R29, R32, R29, 0x1, P0 ;  /* 0x0000001d201d7211 */ /* 0x000fc400000f0eff */
[----:B------:R-:W-:Y:S02]  /*49a0*/  LOP3.LUT R12, R12, 0xfffffff8, RZ, 0xc0, !PT ;  /* 0xfffffff80c0c7812 */ /* 0x000fe400078ec0ff */
[----:B------:R-:W-:Y:S02]  /*49b0*/  ISETP.GE.U32.AND P0, PT, R31, UR40, PT ;  /* 0x000000281f007c0c */ /* 0x000fe4000bf06070 */
[----:B------:R-:W-:Y:S02]  /*49c0*/  LOP3.LUT R16, R16, 0xfffffff8, RZ, 0xc0, !PT ;  /* 0xfffffff810107812 */ /* 0x000fe400078ec0ff */
[----:B------:R-:W-:Y:S02]  /*49d0*/  R2UR UR13, R25 ;  /* 0x00000000190d72ca */ /* 0x000fe400000e0000 */
        /* <DEDUP_REMOVED lines=14> */
.L_x_17360:
[----:B------:R-:W-:Y:S05]  /*4ac0*/  EXIT ;  /* 0x000000000000794d */ /* 0x000fea0003800000 */
.L_x_17361:
[----:B------:R-:W-:Y:S01]  /*4ad0*/  BSSY B1, `(.L_x_17399) ;  /* 0x0000007000017945 */ /* 0x000fe20003800000 */
[----:B------:R-:W-:Y:S01]  /*4ae0*/  MOV R12, 0x10 ;  /* 0x00000010000c7802 */ /* 0x000fe20000000f00 */
[----:B------:R-:W-:Y:S01]  /*4af0*/  IMAD.MOV.U32 R11, RZ, RZ, 0x1f ;  /* 0x0000001fff0b7424 */ /* 0x000fe200078e00ff */
[----:B------:R-:W-:-:S07]  /*4b00*/  MOV R15, 0xffffffff ;  /* 0xffffffff000f7802 */ /* 0x000fce0000000f00 */
[----:B------:R-:W-:Y:S05]  /*4b10*/  WARPSYNC.COLLECTIVE R15, `(.L_x_17400) ;  /* 0x000000000f087348 */ /* 0x000fea0003c00000 */
[----:B------:R0:W1:Y:S02]  /*4b20*/  SHFL.BFLY P6, R14, R13, R12, R11 ;  /* 0x0c00000c0d0e7389 */ /* 0x00006400000c000b */
[----:B01----:R-:W-:Y:S05]  /*4b30*/  ENDCOLLECTIVE ;  /* 0x000000000000791b */ /* 0x003fea0003800000 */
.L_x_17400:
[----:B------:R-:W-:Y:S05]  /*4b40*/  BSYNC B1 ;  /* 0x0000000000017941 */ /* 0x000fea0003800000 */
.L_x_17399:
[----:B------:R-:W-:Y:S01]  /*4b50*/  HFMA2 R12, -RZ, RZ, 0, 4.76837158203125e-07 ;  /* 0x00000008ff0c7431 */ /* 0x000fe200000001ff */
[----:B------:R-:W-:Y:S01]  /*4b60*/  FMNMX R13, R13, R14, !PT ;  /* 0x0000000e0d0d7209 */ /* 0x000fe20007800000 */
[----:B------:R-:W-:Y:S01]  /*4b70*/  IMAD.MOV.U32 R11, RZ, RZ, 0x1f ;  /* 0x0000001fff0b7424 */ /* 0x000fe200078e00ff */
[----:B------:R-:W-:Y:S01]  /*4b80*/  MOV R15, 0xffffffff ;  /* 0xffffffff000f7802 */ /* 0x000fe20000000f00 */
[----:B------:R-:W-:-:S07]  /*4b90*/  HFMA2 R35, -RZ, RZ, 0.96630859375, -0.0022525787353515625 ;  /* 0x3bbb989dff237431 */ /* 0x000fce00000001ff */
[----:B------:R-:W-:Y:S05]  /*4ba0*/  WARPSYNC.COLLECTIVE R15, `(.L_x_17401) ;  /* 0x000000000f087348 */ /* 0x000fea0003c00000 */
[----:B------:R0:W1:Y:S02]  /*4bb0*/  SHFL.BFLY P6, R14, R13, R12, R11 ;  /* 0x0c00000c0d0e7389 */ /* 0x00006400000c000b */
[----:B01----:R-:W-:Y:S05]  /*4bc0*/  ENDCOLLECTIVE ;  /* 0x000000000000791b */ /* 0x003fea0003800000 */
.L_x_17401:
[----:B------:R-:W-:Y:S01]  /*4bd0*/  IMAD.MOV.U32 R12, RZ, RZ, 0x4 ;  /* 0x00000004ff0c7424 */ /* 0x000fe200078e00ff */
[----:B------:R-:W-:-:S04]  /*4be0*/  FMNMX R0, R13, R14, !PT ;  /* 0x0000000e0d007209 */ /* 0x000fc80007800000 */
[----:B------:R-:W-:-:S07]  /*4bf0*/  MOV R13, R0 ;  /* 0x00000000000d7202 */ /* 0x000fce0000000f00 */
[----:B------:R-:W-:Y:S05]  /*4c00*/  WARPSYNC.COLLECTIVE R15, `(.L_x_17402) ;  /* 0x000000000f087348 */ /* 0x000fea0003c00000 */
[----:B------:R0:W1:Y:S02]  /*4c10*/  SHFL.BFLY P6, R14, R13, R12, R11 ;  /* 0x0c00000c0d0e7389 */ /* 0x00006400000c000b */
[----:B01----:R-:W-:Y:S05]  /*4c20*/  ENDCOLLECTIVE ;  /* 0x000000000000791b */ /* 0x003fea0003800000 */
.L_x_17402:
[----:B------:R-:W-:Y:S01]  /*4c30*/  HFMA2 R12, -RZ, RZ, 0, 1.1920928955078125e-07 ;  /* 0x00000002ff0c7431 */ /* 0x000fe200000001ff */
[----:B------:R-:W-:-:S04]  /*4c40*/  FMNMX R2, R0, R14, !PT ;  /* 0x0000000e00027209 */ /* 0x000fc80007800000 */
[----:B------:R-:W-:-:S07]  /*4c50*/  MOV R13, R2 ;  /* 0x00000002000d7202 */ /* 0x000fce0000000f00 */
[----:B------:R-:W-:Y:S05]  /*4c60*/  WARPSYNC.COLLECTIVE R15, `(.L_x_17403) ;  /* 0x000000000f087348 */ /* 0x000fea0003c00000 */
[----:B------:R0:W1:Y:S02]  /*4c70*/  SHFL.BFLY P6, R14, R13, R12, R11 ;  /* 0x0c00000c0d0e7389 */ /* 0x00006400000c000b */
[----:B01----:R-:W-:Y:S05]  /*4c80*/  ENDCOLLECTIVE ;  /* 0x000000000000791b */ /* 0x003fea0003800000 */
.L_x_17403:
[----:B------:R-:W-:Y:S02]  /*4c90*/  MOV R12, 0x1 ;  /* 0x00000001000c7802 */ /* 0x000fe40000000f00 */
[----:B------:R-:W-:-:S05]  /*4ca0*/  FMNMX R3, R2, R14, !PT ;  /* 0x0000000e02037209 */ /* 0x000fca0007800000 */
[----:B------:R-:W-:-:S07]  /*4cb0*/  IMAD.MOV.U32 R13, RZ, RZ, R3 ;  /* 0x000000ffff0d7224 */ /* 0x000fce00078e0003 */
[----:B------:R-:W-:Y:S05]  /*4cc0*/  WARPSYNC.COLLECTIVE R15, `(.L_x_17404) ;  /* 0x000000000f087348 */ /* 0x000fea0003c00000 */
[----:B------:R0:W1:Y:S02]  /*4cd0*/  SHFL.BFLY P6, R14, R13, R12, R11 ;  /* 0x0c00000c0d0e7389 */ /* 0x00006400000c000b */
[----:B01----:R-:W-:Y:S05]  /*4ce0*/  ENDCOLLECTIVE ;  /* 0x000000000000791b */ /* 0x003fea0003800000 */
.L_x_17404:
[----:B------:R-:W-:-:S05]  /*4cf0*/  FMNMX R7, R3, R14, !PT ;  /* 0x0000000e03077209 */ /* 0x000fca0007800000 */
[--C-:B------:R-:W-:Y:S01]  /*4d00*/  FADD R8, R5, -R7.reuse ;  /* 0x8000000705087221 */ /* 0x100fe20000000000 */
        /* <DEDUP_REMOVED lines=17> */
[----:B------:R-:W-:-:S02]  /*4e20*/  IMAD.MOV.U32 R34, RZ, RZ, 0x437c0000 ;  /* 0x437c0000ff227424 */ /* 0x000fc400078e00ff */
        /* <DEDUP_REMOVED lines=120> */
[----:B------:R-:W-:Y:S02]  /*55b0*/  IMAD.SHL.U32 R2, R13, 0x800000, RZ ;  /* 0x008000000d027824 */ /* 0x000fe400078e00ff */
        /* <DEDUP_REMOVED lines=10> */
[C---:B------:R-:W-:Y:S01]  /*5660*/  FADD R12, R35.reuse, -12583039 ;  /* 0xcb40007f230c7421 */ /* 0x040fe20000000000 */
[----:B------:R-:W-:Y:S02]  /*5670*/  IMAD.SHL.U32 R16, R35, 0x800000, RZ ;  /* 0x0080000023107824 */ /* 0x000fe400078e00ff */
[----:B------:R-:W0:Y:S01]  /*5680*/  MUFU.EX2 R13, R13 ;  /* 0x0000000d000d7308 */ /* 0x000e220000000800 */
[----:B------:R-:W-:Y:S01]  /*5690*/  FFMA R27, R10, 1.4426950216293334961, -R27 ;  /* 0x3fb8aa3b0a1b7823 */ /* 0x000fe2000000081b */
[----:B------:R-:W-:-:S03]  /*56a0*/  FFMA R12, R15, 1.4426950216293334961, -R12 ;  /* 0x3fb8aa3b0f0c7823 */ /* 0x000fc6000000080c */
[----:B------:R-:W-:Y:S01]  /*56b0*/  FFMA R27, R10, 1.925963033500011079e-08, R27 ;  /* 0x32a570600a1b7823 */ /* 0x000fe2000000001b */
[----:B------:R-:W-:Y:S01]  /*56c0*/  SHF.L.U32 R10, R11, 0x17, RZ ;  /* 0x000000170b0a7819 */ /* 0x000fe200000006ff */
[----:B------:R-:W-:Y:S01]  /*56d0*/  FFMA R11, R15, 1.925963033500011079e-08, R12 ;  /* 0x32a570600f0b7823 */ /* 0x000fe2000000000c */
[----:B------:R-:W-:-:S03]  /*56e0*/  IMAD.MOV.U32 R15, RZ, RZ, -0x1 ;  /* 0xffffffffff0f7424 */ /* 0x000fc600078e00ff */
[----:B------:R-:W1:Y:S01]  /*56f0*/  MUFU.EX2 R27, R27 ;  /* 0x0000001b001b7308 */ /* 0x000e620000000800 */
[----:B0-----:R-:W-:Y:S01]  /*5700*/  FMUL R0, R0, R13 ;  /* 0x0000000d00007220 */ /* 0x001fe20000400000 */
[----:B------:R-:W-:-:S06]  /*5710*/  FADD R13, RZ, R23 ;  /* 0x00000017ff0d7221 */ /* 0x000fcc0000000000 */
[----:B------:R-:W0:Y:S01]  /*5720*/  MUFU.EX2 R11, R11 ;  /* 0x0000000b000b7308 */ /* 0x000e220000000800 */
[----:B------:R-:W-:-:S04]  /*5730*/  FADD R12, R13, R22 ;  /* 0x000000160d0c7221 */ /* 0x000fc80000000000 */
[----:B------:R-:W-:Y:S01]  /*5740*/  FADD R13, R12, R21 ;  /* 0x000000150c0d7221 */ /* 0x000fe20000000000 */
[----:B-1----:R-:W-:-:S03]  /*5750*/  FMUL R10, R10, R27 ;  /* 0x0000001b0a0a7220 */ /* 0x002fc60000400000 */
        /* <DEDUP_REMOVED lines=17> */
[----:B------:R-:W-:-:S07]  /*5870*/  FADD R13, R13, R16 ;  /* 0x000000100d0d7221 */ /* 0x000fce0000000000 */
[----:B------:R-:W-:Y:S05]  /*5880*/  WARPSYNC.COLLECTIVE R15, `(.L_x_17405) ;  /* 0x000000000f087348 */ /* 0x000fea0003c00000 */
[----:B------:R0:W1:Y:S02]  /*5890*/  SHFL.BFLY P6, R14, R13, R12, R11 ;  /* 0x0c00000c0d0e7389 */ /* 0x00006400000c000b */
[----:B01----:R-:W-:Y:S05]  /*58a0*/  ENDCOLLECTIVE ;  /* 0x000000000000791b */ /* 0x003fea0003800000 */
.L_x_17405:
[----:B------:R-:W-:Y:S02]  /*58b0*/  HFMA2 R12, -RZ, RZ, 0, 4.76837158203125e-07 ;  /* 0x00000008ff0c7431 */ /* 0x000fe400000001ff */
[----:B------:R-:W-:-:S05]  /*58c0*/  FADD R26, R13, R14 ;  /* 0x0000000e0d1a7221 */ /* 0x000fca0000000000 */
[----:B------:R-:W-:-:S07]  /*58d0*/  MOV R13, R26 ;  /* 0x0000001a000d7202 */ /* 0x000fce0000000f00 */
[----:B------:R-:W-:Y:S05]  /*58e0*/  WARPSYNC.COLLECTIVE R15, `(.L_x_17406) ;  /* 0x000000000f087348 */ /* 0x000fea0003c00000 */
[----:B------:R0:W1:Y:S02]  /*58f0*/  SHFL.BFLY P6, R14, R13, R12, R11 ;  /* 0x0c00000c0d0e7389 */ /* 0x00006400000c000b */
[----:B01----:R-:W-:Y:S05]  /*5900*/  ENDCOLLECTIVE ;  /* 0x000000000000791b */ /* 0x003fea0003800000 */
.L_x_17406:
[----:B------:R-:W-:Y:S01]  /*5910*/  MOV R12, 0x4 ;  /* 0x00000004000c7802 */ /* 0x000fe20000000f00 */
[----:B------:R-:W-:-:S04]  /*5920*/  FADD R27, R26, R14 ;  /* 0x0000000e1a1b7221 */ /* 0x000fc80000000000 */
[----:B------:R-:W-:-:S07]  /*5930*/  IMAD.MOV.U32 R13, RZ, RZ, R27 ;  /* 0x000000ffff0d7224 */ /* 0x000fce00078e001b */
[----:B------:R-:W-:Y:S05]  /*5940*/  WARPSYNC.COLLECTIVE R15, `(.L_x_17407) ;  /* 0x000000000f087348 */ /* 0x000fea0003c00000 */
[----:B------:R0:W1:Y:S02]  /*5950*/  SHFL.BFLY P6, R14, R13, R12, R11 ;  /* 0x0c00000c0d0e7389 */ /* 0x00006400000c000b */
[----:B01----:R-:W-:Y:S05]  /*5960*/  ENDCOLLECTIVE ;  /* 0x000000000000791b */ /* 0x003fea0003800000 */
.L_x_17407:
[----:B------:R-:W-:Y:S02]  /*5970*/  IMAD.MOV.U32 R12, RZ, RZ, 0x2 ;  /* 0x00000002ff0c7424 */ /* 0x000fe400078e00ff */
[----:B------:R-:W-:-:S05]  /*5980*/  FADD R28, R27, R14 ;  /* 0x0000000e1b1c7221 */ /* 0x000fca0000000000 */
[----:B------:R-:W-:-:S07]  /*5990*/  MOV R13, R28 ;  /* 0x0000001c000d7202 */ /* 0x000fce0000000f00 */
[----:B------:R-:W-:Y:S05]  /*59a0*/  WARPSYNC.COLLECTIVE R15, `(.L_x_17408) ;  /* 0x000000000f087348 */ /* 0x000fea0003c00000 */
[----:B------:R0:W1:Y:S02]  /*59b0*/  SHFL.BFLY P6, R14, R13, R12, R11 ;  /* 0x0c00000c0d0e7389 */ /* 0x00006400000c000b */
[----:B01----:R-:W-:Y:S05]  /*59c0*/  ENDCOLLECTIVE ;  /* 0x000000000000791b */ /* 0x003fea0003800000 */
.L_x_17408:
[----:B------:R-:W-:Y:S02]  /*59d0*/  HFMA2 R12, -RZ, RZ, 0, 5.9604644775390625e-08 ;  /* 0x00000001ff0c7431 */ /* 0x000fe400000001ff */
[----:B------:R-:W-:-:S05]  /*59e0*/  FADD R33, R28, R14 ;  /* 0x0000000e1c217221 */ /* 0x000fca0000000000 */
[----:B------:R-:W-:-:S07]  /*59f0*/  MOV R13, R33 ;  /* 0x00000021000d7202 */ /* 0x000fce0000000f00 */
[----:B------:R-:W-:Y:S05]  /*5a00*/  WARPSYNC.COLLECTIVE R15, `(.L_x_17409) ;  /* 0x000000000f087348 */ /* 0x000fea0003c00000 */
[----:B------:R0:W1:Y:S02]  /*5a10*/  SHFL.BFLY P6, R14, R13, R12, R11 ;  /* 0x0c00000c0d0e7389 */ /* 0x00006400000c000b */
[----:B01----:R-:W-:Y:S05]  /*5a20*/  ENDCOLLECTIVE ;  /* 0x000000000000791b */ /* 0x003fea0003800000 */
.L_x_17409:
[----:B------:R-:W-:Y:S05]  /*5a30*/  BRA `(.L_x_17410) ;  /* 0xffffffd800307947 */ /* 0x000fea000383ffff */
        .weak           $__internal_269_$__cuda_sm3x_div_rn_noftz_f32_slowpath
        .type           $__internal_269_$__cuda_sm3x_div_rn_noftz_f32_slowpath,@function
        .size           $__internal_269_$__cuda_sm3x_div_rn_noftz_f32_slowpath,(.L_x_37646 - $__internal_269_$__cuda_sm3x_div_rn_noftz_f32_slowpath)
$__internal_269_$__cuda_sm3x_div_rn_noftz_f32_slowpath:
        /* <DEDUP_REMOVED lines=35> */
.L_x_17412:
        /* <DEDUP_REMOVED lines=51> */
.L_x_17419:
[----:B------:R-:W-:-:S04]  /*5fa0*/  LOP3.LUT R11, R11, 0x80000000, RZ, 0xc0, !PT ;  /* 0x800000000b0b7812 */ /* 0x000fc800078ec0ff */
[----:B------:R-:W-:Y:S01]  /*5fb0*/  LOP3.LUT R11, R11, 0x7f800000, RZ, 0xfc, !PT ;  /* 0x7f8000000b0b7812 */ /* 0x000fe200078efcff */
[----:B------:R-:W-:Y:S06]  /*5fc0*/  BRA `(.L_x_17420) ;  /* 0x0000000000047947 */ /* 0x000fec0003800000 */
.L_x_17418:
[----:B------:R-:W-:-:S07]  /*5fd0*/  LEA R11, R28, R11, 0x17 ;  /* 0x0000000b1c0b7211 */ /* 0x000fce00078eb8ff */
.L_x_17420:
[----:B------:R-:W-:Y:S05]  /*5fe0*/  BSYNC.RECONVERGENT B2 ;  /* 0x0000000000027941 */ /* 0x000fea0003800200 */
.L_x_17417:
[----:B------:R-:W-:Y:S05]  /*5ff0*/  BRA `(.L_x_17421) ;  /* 0x0000000000207947 */ /* 0x000fea0003800000 */
.L_x_17416:
[----:B------:R-:W-:-:S04]  /*6000*/  LOP3.LUT R11, R14, 0x80000000, R38, 0x48, !PT ;  /* 0x800000000e0b7812 */ /* 0x000fc800078e4826 */
[----:B------:R-:W-:Y:S01]  /*6010*/  LOP3.LUT R11, R11, 0x7f800000, RZ, 0xfc, !PT ;  /* 0x7f8000000b0b7812 */ /* 0x000fe200078efcff */
[----:B------:R-:W-:Y:S06]  /*6020*/  BRA `(.L_x_17421) ;  /* 0x0000000000147947 */ /* 0x000fec0003800000 */
.L_x_17415:
[----:B------:R-:W-:Y:S01]  /*6030*/  LOP3.LUT R11, R14, 0x80000000, R38, 0x48, !PT ;  /* 0x800000000e0b7812 */ /* 0x000fe200078e4826 */
[----:B------:R-:W-:Y:S06]  /*6040*/  BRA `(.L_x_17421) ;  /* 0x00000000000c7947 */ /* 0x000fec0003800000 */
.L_x_17414:
[----:B------:R-:W0:Y:S01]  /*6050*/  MUFU.RSQ R11, -QNAN ;  /* 0xffc00000000b7908 */ /* 0x000e220000001400 */
[----:B------:R-:W-:Y:S05]  /*6060*/  BRA `(.L_x_17421) ;  /* 0x0000000000047947 */ /* 0x000fea0003800000 */
.L_x_17413:
[----:B------:R-:W-:-:S07]  /*6070*/  FADD.FTZ R11, R23, R14 ;  /* 0x0000000e170b7221 */ /* 0x000fce0000010000 */
.L_x_17421:
[----:B------:R-:W-:Y:S05]  /*6080*/  BSYNC.RECONVERGENT B1 ;  /* 0x0000000000017941 */ /* 0x000fea0003800200 */
.L_x_17411:
[----:B------:R-:W-:Y:S01]  /*6090*/  HFMA2 R15, -RZ, RZ, 0, 0 ;  /* 0x00000000ff0f7431 */ /* 0x000fe200000001ff */
[----:B------:R-:W-:-:S04]  /*60a0*/  MOV R14, R36 ;  /* 0x00000024000e7202 */ /* 0x000fc80000000f00 */
[----:B0-----:R-:W-:Y:S05]  /*60b0*/  RET.REL.NODEC R14 `(_Z15SoftmaxWarpImplI22BroadcastScaleMaskLoadIffbLm3EiE11DirectStoreIffEfLi2ELi18ELi32ELi1ELb0EL9Algorithm0EEvT_T0_ll) ;  /* 0xffffff9c0ed07950 */ /* 0x001fea0003c3ffff */
.L_x_17422:
        /* <DEDUP_REMOVED lines=12> */
.L_x_37646:


//--------------------- .text._Z15SoftmaxWarpImplI22BroadcastScaleMaskLoadIffbLm3EiE11DirectStoreIffEfLi2ELi16ELi32ELi1ELb1EL9Algorithm0EEvT_T0_ll --------------------------
	.section	.text._Z15SoftmaxWarpImplI22BroadcastScaleMaskLoadIffbLm3EiE11DirectStoreIffEfLi2ELi16ELi32ELi1ELb1EL9Algorithm0EEvT_T0_ll,"ax",@progbits
	.align	128
        .global         _Z15SoftmaxWarpImplI22BroadcastScaleMaskLoadIffbLm3EiE11DirectStoreIffEfLi2ELi16ELi32ELi1ELb1EL9Algorithm0EEvT_T0_ll
        .type           _Z15SoftmaxWarpImplI22BroadcastScaleMaskLoadIffbLm3EiE11DirectStoreIffEfLi2ELi16ELi32ELi1ELb1EL9Algorithm0EEvT_T0_ll,@function
        .size           _Z15SoftmaxWarpImplI22BroadcastScaleMaskLoadIffbLm3EiE11DirectStoreIffEfLi2ELi16ELi32ELi1ELb1EL9Algorithm0EEvT_T0_ll,(.L_x_37647 - _Z15SoftmaxWarpImplI22BroadcastScaleMaskLoadIffbLm3EiE11DirectStoreIffEfLi2ELi16ELi32ELi1ELb1EL9Algorithm0EEvT_T0_ll)
        .other          _Z15SoftmaxWarpImplI22BroadcastScaleMaskLoadIffbLm3EiE11DirectStoreIffEfLi2ELi16ELi32ELi1ELb1EL9Algorithm0EEvT_T0_ll,@"STO_CUDA_ENTRY STV_DEFAULT"
_Z15SoftmaxWarpImplI22BroadcastScaleMaskLoadIffbLm3EiE11DirectStoreIffEfLi2ELi16ELi32ELi1ELb1EL9Algorithm0EEvT_T0_ll:
.text._Z15SoftmaxWarpImplI22BroadcastScaleMaskLoadIffbLm3EiE11DirectStoreIffEfLi2ELi16ELi32ELi1ELb1EL9Algorithm0EEvT_T0_ll:
        /* <DEDUP_REMOVED lines=27> */
.L_x_17423:
        /* <DEDUP_REMOVED lines=22> */
.L_x_17490:
[----:B01-34-:R-:W0:Y:S01]  /*0310*/  LDC.64 R2, c[0x0][0x408] ;  /* 0x00010200ff027b82 */ /* 0x01be220000000a00 */
[----:B------:R-:W-:Y:S01]  /*0320*/  BSSY.RECONVERGENT B1, `(.L_x_17425) ;  /* 0x000006b000017945 */ /* 0x000fe20003800200 */
[----:B------:R-:W-:Y:S01]  /*0330*/  IMAD.MOV.U32 R10, RZ, RZ, -0x800000 ;  /* 0xff800000ff0a7424 */ /* 0x000fe200078e00ff */
[----:B--2---:R-:W-:Y:S01]  /*0340*/  MOV R5, 0xff800000 ;  /* 0xff80000000057802 */ /* 0x004fe20000000f00 */
        /* <DEDUP_REMOVED lines=104> */
.L_x_17426:
[----:B------:R-:W-:Y:S05]  /*09d0*/  BSYNC.RECONVERGENT B1 ;  /* 0x0000000000017941 */ /* 0x000fea0003800200 */
.L_x_17425:
        /* <DEDUP_REMOVED lines=104> */
.L_x_17428:
[----:B------:R-:W-:Y:S05]  /*1060*/  BSYNC.RECONVERGENT B1 ;  /* 0x0000000000017941 */ /* 0x000fea0003800200 */
.L_x_17427:
        /* <DEDUP_REMOVED lines=101> */
.L_x_17430:
[----:B------:R-:W-:Y:S05]  /*16c0*/  BSYNC.RECONVERGENT B1 ;  /* 0x0000000000017941 */ /* 0x000fea0003800200 */
.L_x_17429:
        /* <DEDUP_REMOVED lines=51> */
[----:B------:R-:W-:-:S03]  /*1a00*/  IMAD.MOV.U32 R2, RZ, RZ, RZ ;  /* 0x000000ffff027224 */ /* 0x000fc600078e00ff */
[----:B------:R-:W-:-:S05]  /*1a10*/  @!P6 IADD3 R12, PT, PT, -R12, RZ, RZ ;  /* 0x000000ff0c0ce210 */ /* 0x000fca0007ffe1ff */
[----:B------:R-:W-:Y:S01]  /*1a20*/  @!P4 LOP3.LUT R12, RZ, R11, RZ, 0x33, !PT ;  /* 0x0000000bff0cc212 */ /* 0x000fe200078e33ff */
[----:B0-----:R-:W-:-:S03]  /*1a30*/  IMAD.MOV R15, RZ, RZ, -R3 ;  /* 0x000000ffff0f7224 */ /* 0x001fc600078e0a03 */
[----:B------:R-:W-:-:S05]  /*1a40*/  IADD3 R9, PT, PT, -R12, RZ, RZ ;  /* 0x000000ff0c097210 */ /* 0x000fca0007ffe1ff */
        /* <DEDUP_REMOVED lines=56> */
.L_x_17432:
[----:B------:R-:W-:Y:S05]  /*1dd0*/  BSYNC.RECONVERGENT B1 ;  /* 0x0000000000017941 */ /* 0x000fea0003800200 */
.L_x_17431:
[----:B------:R-:W-:Y:S04]  /*1de0*/  BSSY.RECONVERGENT B1, `(.L_x_17433) ;  /* 0x0000061000017945 */ /* 0x000fe80003800200 */
        /* <DEDUP_REMOVED lines=14> */
[----:B------:R1:W3:Y:S08]  /*1ed0*/  F2I.FTZ.U32.TRUNC.NTZ R3, R2 ;  /* 0x0000000200037305 */ /* 0x0002f0000021f000 */
[----:B0-----:R-:W0:Y:S01]  /*1ee0*/  MUFU.RCP R9, R9 ;  /* 0x0000000900097308 */ /* 0x001e220000001000 */
[----:B-1----:R-:W-:Y:S01]  /*1ef0*/  IMAD.MOV.U32 R2, RZ, RZ, RZ ;  /* 0x000000ffff027224 */ /* 0x002fe200078e00ff */
[----:B---3--:R-:W-:-:S05]  /*1f00*/  IADD3 R15, PT, PT, RZ, -R3, RZ ;  /* 0x80000003ff0f7210 */ /* 0x008fca0007ffe0ff */
[----:B------:R-:W-:-:S04]  /*1f10*/  IMAD R15, R15, R14, RZ ;  /* 0x0000000e0f0f7224 */ /* 0x000fc800078e02ff */
        /* <DEDUP_REMOVED lines=15> */
[----:B------:R-:W-:Y:S01]  /*2010*/  MOV R12, R2 ;  /* 0x00000002000c7202 */ /* 0x000fe20000000f00 */
[----:B------:R-:W-:-:S04]  /*2020*/  HFMA2 R2, -RZ, RZ, 0, 0 ;  /* 0x00000000ff027431 */ /* 0x000fc800000001ff */
        /* <DEDUP_REMOVED lines=25> */
[----:B0-----:R-:W-:Y:S02]  /*21c0*/  ISETP.NE.U32.AND P4, PT, R14, 0x1, PT ;  /* 0x000000010e00780c */ /* 0x001fe40003f85070 */
[----:B------:R-:W-:Y:S02]  /*21d0*/  IADD3 R2, PT, PT, -R9, RZ, RZ ;  /* 0x000000ff09027210 */ /* 0x000fe40007ffe1ff */
[----:B--2---:R-:W-:Y:S02]  /*21e0*/  ISETP.NE.U32.AND P6, PT, R46, 0x1, PT ;  /* 0x000000012e00780c */ /* 0x004fe40003fc5070 */
        /* <DEDUP_REMOVED lines=32> */
.L_x_17434:
[----:B------:R-:W-:Y:S05]  /*23f0*/  BSYNC.RECONVERGENT B1 ;  /* 0x0000000000017941 */ /* 0x000fea0003800200 */
.L_x_17433:
        /* <DEDUP_REMOVED lines=58> */
[----:B-1----:R-:W-:-:S05]  /*27a0*/  ISETP.NE.U32.AND P0, PT, R2, 0x1, PT ;  /* 0x000000010200780c */ /* 0x002fca0003f05070 */
[----:B------:R-:W-:Y:S02]  /*27b0*/  @!P5 IADD3 R9, PT, PT, -R9, RZ, RZ ;  /* 0x000000ff0909d210 */ /* 0x000fe40007ffe1ff */
[----:B------:R-:W-:Y:S02]  /*27c0*/  @!P4 LOP3.LUT R9, RZ, R7, RZ, 0x33, !PT ;  /* 0x00000007ff09c212 */ /* 0x000fe400078e33ff */
[----:B------:R-:W-:Y:S02]  /*27d0*/  ISETP.NE.AND.EX P5, PT, R3, RZ, PT, P0 ;  /* 0x000000ff0300720c */ /* 0x000fe40003fa5300 */
[----:B0-----:R-:W-:Y:S01]  /*27e0*/  ISETP.NE.U32.AND P4, PT, R14, 0x1, PT ;  /* 0x000000010e00780c */ /* 0x001fe20003f85070 */
[----:B------:R-:W-:Y:S01]  /*27f0*/  IMAD.MOV R2, RZ, RZ, -R9 ;  /* 0x000000ffff027224 */ /* 0x000fe200078e0a09 */
        /* <DEDUP_REMOVED lines=33> */
.L_x_17436:
[----:B------:R-:W-:Y:S05]  /*2a10*/  BSYNC.RECONVERGENT B1 ;  /* 0x0000000000017941 */ /* 0x000fea0003800200 */
.L_x_17435:
        /* <DEDUP_REMOVED lines=98> */
.L_x_17438:
[----:B------:R-:W-:Y:S05]  /*3040*/  BSYNC.RECONVERGENT B1 ;  /* 0x0000000000017941 */ /* 0x000fea0003800200 */
.L_x_17437:
        /* <DEDUP_REMOVED lines=29> */
[----:B------:R-:W1:Y:S01]  /*3220*/  LDC.64 R14, c[0x0][0x398] ;  /* 0x0000e600ff0e7b82 */ /* 0x000e620000000a00 */
        /* <DEDUP_REMOVED lines=27> */
[----:B------:R-:W-:Y:S02]  /*33e0*/  @P0 IADD3 R7, PT, PT, R7, 0x1, RZ ;  /* 0x0000000107070810 */ /* 0x000fe40007ffe0ff */
[----:B0-----:R-:W-:-:S04]  /*33f0*/  ISETP.NE.U32.AND P0, PT, R2, 0x1, PT ;  /* 0x000000010200780c */ /* 0x001fc80003f05070 */
[----:B------:R-:W-:Y:S01]  /*3400*/  @!P3 IMAD.MOV R7, RZ, RZ, -R7 ;  /* 0x000000ffff07b224 */ /* 0x000fe200078e0a07 */
[----:B------:R-:W-:Y:S02]  /*3410*/  @!P2 LOP3.LUT R7, RZ, R4, RZ, 0x33, !PT ;  /* 0x00000004ff07a212 */ /* 0x000fe400078e33ff */
[----:B------:R-:W-:Y:S02]  /*3420*/  ISETP.NE.AND.EX P3, PT, R3, RZ, PT, P0 ;  /* 0x000000ff0300720c */ /* 0x000fe40003f65300 */
[----:B-1----:R-:W-:Y:S02]  /*3430*/  ISETP.NE.U32.AND P2, PT, R14, 0x1, PT ;  /* 0x000000010e00780c */ /* 0x002fe40003f45070 */
        /* <DEDUP_REMOVED lines=34> */
.L_x_17440:
[----:B------:R-:W-:Y:S05]  /*3660*/  BSYNC.RECONVERGENT B1 ;  /* 0x0000000000017941 */ /* 0x000fea0003800200 */
.L_x_17439:
        /* <DEDUP_REMOVED lines=24> */
[-C--:B------:R-:W-:Y:S01]  /*37f0*/  FFMA.RM R2, R2, R7.reuse, 12582913 ;  /* 0x4b40000102027423 */ /* 0x080fe20000004007 */
[----:B------:R-:W-:Y:S01]  /*3800*/  FADD R26, -R11, R26 ;  /* 0x0000001a0b1a7221 */ /* 0x000fe20000000100 */
[----:B------:R-:W-:Y:S01]  /*3810*/  FADD R5, R3, -12583039 ;  /* 0xcb40007f03057421 */ /* 0x000fe20000000000 */
[-C--:B------:R-:W-:Y:S01]  /*3820*/  FFMA.RM R15, R0, R7.reuse, 12582913 ;  /* 0x4b400001000f7423 */ /* 0x080fe20000004007 */
[----:B------:R-:W-:Y:S01]  /*3830*/  FFMA.RM R0, R4, R7, 12582913 ;  /* 0x4b40000104007423 */ /* 0x000fe20000004007 */
        /* <DEDUP_REMOVED lines=14> */
[----:B------:R-:W-:Y:S01]  /*3920*/  FADD R13, R0, -12583039 ;  /* 0xcb40007f000d7421 */ /* 0x000fe20000000000 */
[----:B------:R-:W-:Y:S01]  /*3930*/  FFMA.SAT R4, R26, R9, 0.5 ;  /* 0x3f0000001a047423 */ /* 0x000fe20000002009 */
[----:B------:R-:W-:Y:S01]  /*3940*/  FFMA R25, R14, 1.4426950216293334961, -R5 ;  /* 0x3fb8aa3b0e197823 */ /* 0x000fe20000000805 */
        /* <DEDUP_REMOVED lines=8> */
[----:B------:R-:W-:Y:S01]  /*39d0*/  FFMA.RM R8, R8, R7, 12582913 ;  /* 0x4b40000108087423 */ /* 0x000fe20000004007 */
[----:B------:R-:W-:Y:S01]  /*39e0*/  FFMA.SAT R4, R38, R9, 0.5 ;  /* 0x3f00000026047423 */ /* 0x000fe20000002009 */
[----:B------:R-:W-:Y:S01]  /*39f0*/  FFMA R11, R26, 1.4426950216293334961, -R11 ;  /* 0x3fb8aa3b1a0b7823 */ /* 0x000fe2000000080b */
[----:B------:R-:W-:Y:S01]  /*3a00*/  FFMA.RM R6, R6, R7, 12582913 ;  /* 0x4b40000106067423 */ /* 0x000fe20000004007 */
[----:B------:R-:W-:Y:S01]  /*3a10*/  FADD R13, R8, -12583039 ;  /* 0xcb40007f080d7421 */ /* 0x000fe20000000000 */
[----:B------:R-:W-:Y:S01]  /*3a20*/  FFMA R25, R14, 1.925963033500011079e-08, R25 ;  /* 0x32a570600e197823 */ /* 0x000fe20000000019 */
[----:B------:R-:W-:Y:S01]  /*3a30*/  FFMA R26, R26, 1.925963033500011079e-08, R11 ;  /* 0x32a570601a1a7823 */ /* 0x000fe2000000000b */
[----:B------:R-:W-:Y:S01]  /*3a40*/  FADD R11, R6, -12583039 ;  /* 0xcb40007f060b7421 */ /* 0x000fe20000000000 */
[----:B------:R-:W-:Y:S01]  /*3a50*/  FFMA R13, R40, 1.4426950216293334961, -R13 ;  /* 0x3fb8aa3b280d7823 */ /* 0x000fe2000000080d */
[----:B------:R-:W-:Y:S01]  /*3a60*/  MUFU.EX2 R44, R25 ;  /* 0x00000019002c7308 */ /* 0x000fe20000000800 */
[----:B------:R-:W-:Y:S01]  /*3a70*/  SHF.L.U32 R3, R3, 0x17, RZ ;  /* 0x0000001703037819 */ /* 0x000fe200000006ff */
[----:B------:R-:W-:Y:S01]  /*3a80*/  FFMA R11, R10, 1.4426950216293334961, -R11 ;  /* 0x3fb8aa3b0a0b7823 */ /* 0x000fe2000000080b */
[----:B------:R-:W-:Y:S01]  /*3a90*/  FFMA R40, R40, 1.925963033500011079e-08, R13 ;  /* 0x32a5706028287823 */ /* 0x000fe2000000000d */
[----:B------:R-:W-:Y:S01]  /*3aa0*/  SHF.L.U32 R2, R2, 0x17, RZ ;  /* 0x0000001702027819 */ /* 0x000fe200000006ff */
[-C--:B------:R-:W-:Y:S01]  /*3ab0*/  FFMA.SAT R14, R24, R9.reuse, 0.5 ;  /* 0x3f000000180e7423 */ /* 0x080fe20000002009 */
[----:B------:R-:W-:Y:S01]  /*3ac0*/  FFMA R19, R10, 1.925963033500011079e-08, R11 ;  /* 0x32a570600a137823 */ /* 0x000fe2000000000b */
[----:B------:R-:W-:Y:S01]  /*3ad0*/  FFMA.SAT R10, R34, R9, 0.5 ;  /* 0x3f000000220a7423 */ /* 0x000fe20000002009 */
[----:B------:R-:W-:Y:S01]  /*3ae0*/  FFMA.RM R11, R4, R7, 12582913 ;  /* 0x4b400001040b7423 */ /* 0x000fe20000004007 */
[----:B------:R-:W-:Y:S01]  /*3af0*/  FFMA.SAT R4, R36, R9, 0.5 ;  /* 0x3f00000024047423 */ /* 0x000fe20000002009 */
[----:B------:R0:W2:Y:S01]  /*3b00*/  MUFU.EX2 R25, R32 ;  /* 0x0000002000197308 */ /* 0x0000a20000000800 */
[-C--:B------:R-:W-:Y:S01]  /*3b10*/  FFMA.RM R10, R10, R7.reuse, 12582913 ;  /* 0x4b4000010a0a7423 */ /* 0x080fe20000004007 */
[C---:B------:R-:W-:Y:S01]  /*3b20*/  FADD R27, R11.reuse, -12583039 ;  /* 0xcb40007f0b1b7421 */ /* 0x040fe20000000000 */
[----:B------:R-:W-:Y:S01]  /*3b30*/  FFMA.RM R14, R14, R7, 12582913 ;  /* 0x4b4000010e0e7423 */ /* 0x000fe20000004007 */
[----:B------:R-:W-:Y:S01]  /*3b40*/  SHF.L.U32 R0, R0, 0x17, RZ ;  /* 0x0000001700007819 */ /* 0x000fe200000006ff */
[----:B------:R-:W-:Y:S01]  /*3b50*/  FADD R13, R10, -12583039 ;  /* 0xcb40007f0a0d7421 */ /* 0x000fe20000000000 */
[----:B------:R-:W-:Y:S01]  /*3b60*/  FFMA R27, R38, 1.4426950216293334961, -R27 ;  /* 0x3fb8aa3b261b7823 */ /* 0x000fe2000000081b */
[----:B------:R-:W-:Y:S01]  /*3b70*/  SHF.L.U32 R11, R11, 0x17, RZ ;  /* 0x000000170b0b7819 */ /* 0x000fe200000006ff */
[----:B------:R-:W3:Y:S01]  /*3b80*/  MUFU.EX2 R21, R21 ;  /* 0x0000001500157308 */ /* 0x000ee20000000800 */
[----:B------:R-:W-:Y:S01]  /*3b90*/  FFMA R13, R34, 1.4426950216293334961, -R13 ;  /* 0x3fb8aa3b220d7823 */ /* 0x000fe2000000080d */
[----:B------:R-:W-:Y:S01]  /*3ba0*/  FFMA R38, R38, 1.925963033500011079e-08, R27 ;  /* 0x32a5706026267823 */ /* 0x000fe2000000001b */
[----:B0-----:R-:W-:-:S02]  /*3bb0*/  FFMA.SAT R32, R16, R9, 0.5 ;  /* 0x3f00000010207423 */ /* 0x001fc40000002009 */
[----:B------:R-:W-:Y:S01]  /*3bc0*/  FFMA R34, R34, 1.925963033500011079e-08, R13 ;  /* 0x32a5706022227823 */ /* 0x000fe2000000000d */
[----:B------:R-:W-:Y:S02]  /*3bd0*/  FFMA.RM R13, R4, R7, 12582913 ;  /* 0x4b400001040d7423 */ /* 0x000fe40000004007 */
[----:B------:R-:W0:Y:S01]  /*3be0*/  MUFU.EX2 R4, R17 ;  /* 0x0000001100047308 */ /* 0x000e220000000800 */
[----:B--2---:R-:W-:Y:S01]  /*3bf0*/  FMUL R2, R2, R25 ;  /* 0x0000001902027220 */ /* 0x004fe20000400000 */
[C---:B------:R-:W-:Y:S01]  /*3c00*/  FADD R27, R13.reuse, -12583039 ;  /* 0xcb40007f0d1b7421 */ /* 0x040fe20000000000 */
[----:B------:R-:W-:-:S03]  /*3c10*/  SHF.L.U32 R13, R13, 0x17, RZ ;  /* 0x000000170d0d7819 */ /* 0x000fc600000006ff */
[----:B------:R-:W-:Y:S02]  /*3c20*/  FFMA R27, R36, 1.4426950216293334961, -R27 ;  /* 0x3fb8aa3b241b7823 */ /* 0x000fe4000000081b */
[----:B------:R-:W-:Y:S01]  /*3c30*/  MUFU.EX2 R40, R40 ;  /* 0x0000002800287308 */ /* 0x000fe20000000800 */
[----:B---3--:R-:W-:Y:S01]  /*3c40*/  FMUL R0, R0, R21 ;  /* 0x0000001500007220 */ /* 0x008fe20000400000 */
[----:B------:R-:W-:Y:S01]  /*3c50*/  FFMA R36, R36, 1.925963033500011079e-08, R27 ;  /* 0x32a5706024247823 */ /* 0x000fe2000000001b */
[----:B------:R-:W-:-:S04]  /*3c60*/  FADD R27, R14, -12583039 ;  /* 0xcb40007f0e1b7421 */ /* 0x000fc80000000000 */
[C---:B------:R-:W-:Y:S01]  /*3c70*/  FFMA R27, R24.reuse, 1.4426950216293334961, -R27 ;  /* 0x3fb8aa3b181b7823 */ /* 0x040fe2000000081b */
[----:B------:R-:W-:Y:S01]  /*3c80*/  MUFU.EX2 R34, R34 ;  /* 0x0000002200227308 */ /* 0x000fe20000000800 */
[----:B0-----:R-:W-:Y:S01]  /*3c90*/  FMUL R4, R3, R4 ;  /* 0x0000000403047220 */ /* 0x001fe20000400000 */
[----:B------:R-:W-:Y:S02]  /*3ca0*/  IMAD.SHL.U32 R3, R15, 0x800000, RZ ;  /* 0x008000000f037824 */ /* 0x000fe400078e00ff */
[----:B------:R-:W-:Y:S02]  /*3cb0*/  FFMA R24, R24, 1.925963033500011079e-08, R27 ;  /* 0x32a5706018187823 */ /* 0x000fe4000000001b */
[----:B------:R-:W-:Y:S01]  /*3cc0*/  FMUL R3, R3, R44 ;  /* 0x0000002c03037220 */ /* 0x000fe20000400000 */
[----:B------:R-:W-:Y:S01]  /*3cd0*/  FFMA.SAT R44, R20, R9, 0.5 ;  /* 0x3f000000142c7423 */ /* 0x000fe20000002009 */
[----:B------:R0:W2:Y:S03]  /*3ce0*/  MUFU.EX2 R27, R26 ;  /* 0x0000001a001b7308 */ /* 0x0000a60000000800 */
[----:B------:R-:W-:Y:S01]  /*3cf0*/  FFMA.RM R15, R44, R7, 12582913 ;  /* 0x4b4000012c0f7423 */ /* 0x000fe20000004007 */
[----:B------:R-:W-:-:S03]  /*3d00*/  FFMA.SAT R44, R42, R9, 0.5 ;  /* 0x3f0000002a2c7423 */ /* 0x000fc60000002009 */
[C---:B------:R-:W-:Y:S01]  /*3d10*/  FADD R17, R15.reuse, -12583039 ;  /* 0xcb40007f0f117421 */ /* 0x040fe20000000000 */
[----:B------:R-:W-:Y:S01]  /*3d20*/  MUFU.EX2 R38, R38 ;  /* 0x0000002600267308 */ /* 0x000fe20000000800 */
[----:B0-----:R-:W-:Y:S01]  /*3d30*/  FFMA.SAT R26, R12, R9, 0.5 ;  /* 0x3f0000000c1a7423 */ /* 0x001fe20000002009 */
[----:B------:R-:W-:Y:S01]  /*3d40*/  SHF.L.U32 R15, R15, 0x17, RZ ;  /* 0x000000170f0f7819 */ /* 0x000fe200000006ff */
[----:B------:R-:W-:Y:S02]  /*3d50*/  FFMA R17, R20, 1.4426950216293334961, -R17 ;  /* 0x3fb8aa3b14117823 */ /* 0x000fe40000000811 */
[-C--:B------:R-:W-:Y:S02]  /*3d60*/  FFMA.RM R26, R26, R7.reuse, 12582913 ;  /* 0x4b4000011a1a7423 */ /* 0x080fe40000004007 */
[----:B------:R-:W-:Y:S01]  /*3d70*/  FFMA R20, R20, 1.925963033500011079e-08, R17 ;  /* 0x32a5706014147823 */ /* 0x000fe20000000011 */
[----:B------:R-:W-:Y:S01]  /*3d80*/  FFMA.RM R17, R44, R7, 12582913 ;  /* 0x4b4000012c117423 */ /* 0x000fe20000004007 */
[----:B------:R-:W-:Y:S01]  /*3d90*/  MUFU.EX2 R36, R36 ;  /* 0x0000002400247308 */ /* 0x000fe20000000800 */
[C---:B------:R-:W-:Y:S01]  /*3da0*/  FADD R47, R26.reuse, -12583039 ;  /* 0xcb40007f1a2f7421 */ /* 0x040fe20000000000 */
[----:B------:R-:W-:Y:S01]  /*3db0*/  SHF.L.U32 R26, R26, 0x17, RZ ;  /* 0x000000171a1a7819 */ /* 0x000fe200000006ff */
[C---:B------:R-:W-:Y:S01]  /*3dc0*/  FADD R25, R17.reuse, -12583039 ;  /* 0xcb40007f11197421 */ /* 0x040fe20000000000 */
[----:B------:R-:W-:Y:S01]  /*3dd0*/  SHF.L.U32 R17, R17, 0x17, RZ ;  /* 0x0000001711117819 */ /* 0x000fe200000006ff */
[----:B------:R-:W-:-:S02]  /*3de0*/  FFMA R49, R12, 1.4426950216293334961, -R47 ;  /* 0x3fb8aa3b0c317823 */ /* 0x000fc4000000082f */
[----:B------:R-:W-:Y:S01]  /*3df0*/  FFMA R25, R42, 1.4426950216293334961, -R25 ;  /* 0x3fb8aa3b2a197823 */ /* 0x000fe20000000819 */
[----:B------:R0:W3:Y:S01]  /*3e00*/  MUFU.EX2 R44, R19 ;  /* 0x00000013002c7308 */ /* 0x0000e20000000800 */
[----:B------:R-:W-:Y:S02]  /*3e10*/  FFMA R49, R12, 1.925963033500011079e-08, R49 ;  /* 0x32a570600c317823 */ /* 0x000fe40000000031 */
[----:B------:R-:W-:Y:S01]  /*3e20*/  FFMA R42, R42, 1.925963033500011079e-08, R25 ;  /* 0x32a570602a2a7823 */ /* 0x000fe20000000019 */
[----:B------:R-:W-:Y:S01]  /*3e30*/  FFMA.RM R25, R32, R7, 12582913 ;  /* 0x4b40000120197423 */ /* 0x000fe20000004007 */
[----:B------:R-:W-:Y:S01]  /*3e40*/  IMAD.SHL.U32 R32, R5, 0x800000, RZ ;  /* 0x0080000005207824 */ /* 0x000fe200078e00ff */
[----:B------:R-:W-:Y:S02]  /*3e50*/  SHF.L.U32 R5, R6, 0x17, RZ ;  /* 0x0000001706057819 */ /* 0x000fe400000006ff */
[----:B------:R-:W-:Y:S01]  /*3e60*/  FADD R21, R25, -12583039 ;  /* 0xcb40007f19157421 */ /* 0x000fe20000000000 */
[----:B--2---:R-:W-:Y:S01]  /*3e70*/  FMUL R6, R32, R27 ;  /* 0x0000001b20067220 */ /* 0x004fe20000400000 */
[----:B------:R-:W-:Y:S01]  /*3e80*/  FADD R32, RZ, R4 ;  /* 0x00000004ff207221 */ /* 0x000fe20000000000 */
[----:B0-----:R-:W-:Y:S01]  /*3e90*/  SHF.L.U32 R19, R8, 0x17, RZ ;  /* 0x0000001708137819 */ /* 0x001fe200000006ff */
[C---:B------:R-:W-:Y:S01]  /*3ea0*/  FFMA R21, R16.reuse, 1.4426950216293334961, -R21 ;  /* 0x3fb8aa3b10157823 */ /* 0x040fe20000000815 */
[----:B------:R-:W-:Y:S03]  /*3eb0*/  MUFU.EX2 R24, R24 ;  /* 0x0000001800187308 */ /* 0x000fe60000000800 */
[----:B------:R-:W-:Y:S01]  /*3ec0*/  FFMA R21, R16, 1.925963033500011079e-08, R21 ;  /* 0x32a5706010157823 */ /* 0x000fe20000000015 */
[----:B------:R-:W-:Y:S01]  /*3ed0*/  FFMA.SAT R16, R18, R9, 0.5 ;  /* 0x3f00000012107423 */ /* 0x000fe20000002009 */
[----:B---3--:R-:W-:-:S03]  /*3ee0*/  FMUL R5, R5, R44 ;  /* 0x0000002c05057220 */ /* 0x008fc60000400000 */
[----:B------:R-:W-:Y:S01]  /*3ef0*/  FFMA.RM R16, R16, R7, 12582913 ;  /* 0x4b40000110107423 */ /* 0x000fe20000004007 */
[----:B------:R-:W0:Y:S03]  /*3f00*/  MUFU.EX2 R20, R20 ;  /* 0x0000001400147308 */ /* 0x000e260000000800 */
[C---:B------:R-:W-:Y:S01]  /*3f10*/  FADD R7, R16.reuse, -12583039 ;  /* 0xcb40007f10077421 */ /* 0x040fe20000000000 */
[----:B------:R-:W-:-:S03]  /*3f20*/  SHF.L.U32 R16, R16, 0x17, RZ ;  /* 0x0000001710107819 */ /* 0x000fc600000006ff */
[C---:B------:R-:W-:Y:S01]  /*3f30*/  FFMA R7, R18.reuse, 1.4426950216293334961, -R7 ;  /* 0x3fb8aa3b12077823 */ /* 0x040fe20000000807 */
[----:B------:R-:W2:Y:S03]  /*3f40*/  MUFU.EX2 R42, R42 ;  /* 0x0000002a002a7308 */ /* 0x000ea60000000800 */
[----:B------:R-:W-:Y:S01]  /*3f50*/  FFMA R18, R18, 1.925963033500011079e-08, R7 ;  /* 0x32a5706012127823 */ /* 0x000fe20000000007 */
[----:B------:R-:W-:-:S04]  /*3f60*/  FADD R7, R32, R3 ;  /* 0x0000000320077221 */ /* 0x000fc80000000000 */
[----:B------:R-:W-:Y:S01]  /*3f70*/  FADD R9, R7, R2 ;  /* 0x0000000207097221 */ /* 0x000fe20000000000 */
[----:B------:R-:W-:Y:S01]  /*3f80*/  FMUL R7, R19, R40 ;  /* 0x0000002813077220 */ /* 0x000fe20000400000 */
[----:B------:R-:W-:Y:S01]  /*3f90*/  IMAD.SHL.U32 R19, R10, 0x800000, RZ ;  /* 0x008000000a137824 */ /* 0x000fe200078e00ff */
[----:B------:R3:W4:Y:S01]  /*3fa0*/  MUFU.EX2 R27, R21 ;  /* 0x00000015001b7308 */ /* 0x0007220000000800 */
[----:B------:R-:W-:Y:S01]  /*3fb0*/  FADD R9, R9, R0 ;  /* 0x0000000009097221 */ /* 0x000fe20000000000 */
[----:B0-----:R-:W-:Y:S01]  /*3fc0*/  FMUL R20, R15, R20 ;  /* 0x000000140f147220 */ /* 0x001fe20000400000 */
[----:B------:R-:W-:Y:S01]  /*3fd0*/  FMUL R10, R19, R34 ;  /* 0x00000022130a7220 */ /* 0x000fe20000400000 */
[----:B------:R-:W-:Y:S02]  /*3fe0*/  IMAD.SHL.U32 R19, R14, 0x800000, RZ ;  /* 0x008000000e137824 */ /* 0x000fe400078e00ff */
[----:B------:R-:W-:Y:S02]  /*3ff0*/  FADD R8, R9, R6 ;  /* 0x0000000609087221 */ /* 0x000fe40000000000 */
[----:B------:R0:W5:Y:S02]  /*4000*/  MUFU.EX2 R47, R18 ;  /* 0x00000012002f7308 */ /* 0x0001640000000800 */
[----:B------:R-:W-:Y:S01]  /*4010*/  FADD R32, R8, R5 ;  /* 0x0000000508207221 */ /* 0x000fe20000000000 */
[----:B------:R-:W-:Y:S01]  /*4020*/  FMUL R8, R11, R38 ;  /* 0x000000260b087220 */ /* 0x000fe20000400000 */
[----:B---3--:R-:W-:Y:S01]  /*4030*/  FMUL R21, R19, R24 ;  /* 0x0000001813157220 */ /* 0x008fe20000400000 */
[----:B--2---:R-:W-:Y:S01]  /*4040*/  FMUL R19, R17, R42 ;  /* 0x0000002a11137220 */ /* 0x004fe20000400000 */
[----:B------:R-:W-:-:S02]  /*4050*/  FADD R9, R32, R7 ;  /* 0x0000000720097221 */ /* 0x000fc40000000000 */
[----:B------:R-:W2:Y:S02]  /*4060*/  MUFU.EX2 R49, R49 ;  /* 0x0000003100317308 */ /* 0x000ea40000000800 */
[----:B------:R-:W-:Y:S01]  /*4070*/  FADD R11, R9, R10 ;  /* 0x0000000a090b7221 */ /* 0x000fe20000000000 */
[----:B------:R-:W-:Y:S01]  /*4080*/  FMUL R9, R13, R36 ;  /* 0x000000240d097220 */ /* 0x000fe20000400000 */
[----:B0-----:R-:W-:Y:S02]  /*4090*/  IMAD.SHL.U32 R18, R25, 0x800000, RZ ;  /* 0x0080000019127824 */ /* 0x001fe400078e00ff */
[----:B------:R-:W-:Y:S02]  /*40a0*/  FADD R14, R11, R8 ;  /* 0x000000080b0e7221 */ /* 0x000fe40000000000 */
[----:B----4-:R-:W-:Y:S02]  /*40b0*/  FMUL R18, R18, R27 ;  /* 0x0000001b12127220 */ /* 0x010fe40000400000 */
[----:B------:R-:W-:Y:S01]  /*40c0*/  FADD R14, R14, R9 ;  /* 0x000000090e0e7221 */ /* 0x000fe20000000000 */
[----:B-----5:R-:W-:-:S03]  /*40d0*/  FMUL R17, R16, R47 ;  /* 0x0000002f10117220 */ /* 0x020fc60000400000 */
[----:B------:R-:W-:-:S04]  /*40e0*/  FADD R11, R14, R21 ;  /* 0x000000150e0b7221 */ /* 0x000fc80000000000 */
        /* <DEDUP_REMOVED lines=15> */
.L_x_17502:
        /* <DEDUP_REMOVED lines=12> */
[----:B01----:R-:W-:Y:S05]  /*42a0*/  CALL.REL.NOINC `($__internal_270_$__cuda_sm3x_div_rn_noftz_f32_slowpath) ;  /* 0x0000002400d07944 */ /* 0x003fea0003c00000 */
[----:B------:R-:W-:-:S07]  /*42b0*/  MOV R12, R4 ;  /* 0x00000004000c7202 */ /* 0x000fce0000000f00 */
.L_x_17443:
[----:B------:R-:W-:Y:S05]  /*42c0*/  BSYNC.RECONVERGENT B3 ;  /* 0x0000000000037941 */ /* 0x000fea0003800200 */
.L_x_17442:
        /* <DEDUP_REMOVED lines=12> */
[----:B01----:R-:W-:Y:S05]  /*4390*/  CALL.REL.NOINC `($__internal_270_$__cuda_sm3x_div_rn_noftz_f32_slowpath) ;  /* 0x0000002400947944 */ /* 0x003fea0003c00000 */
[----:B------:R-:W-:-:S07]  /*43a0*/  MOV R13, R4 ;  /* 0x00000004000d7202 */ /* 0x000fce0000000f00 */
.L_x_17445:
[----:B------:R-:W-:Y:S05]  /*43b0*/  BSYNC.RECONVERGENT B3 ;  /* 0x0000000000037941 */ /* 0x000fea0003800200 */
.L_x_17444:
        /* <DEDUP_REMOVED lines=14> */
.L_x_17447:
[----:B------:R-:W-:Y:S05]  /*44a0*/  BSYNC.RECONVERGENT B3 ;  /* 0x0000000000037941 */ /* 0x000fea0003800200 */
.L_x_17446:
        /* <DEDUP_REMOVED lines=14> */
.L_x_17449:
[----:B------:R-:W-:Y:S05]  /*4590*/  BSYNC.RECONVERGENT B3 ;  /* 0x0000000000037941 */ /* 0x000fea0003800200 */
.L_x_17448:
        /* <DEDUP_REMOVED lines=14> */
.L_x_17451:
[----:B------:R-:W-:Y:S05]  /*4680*/  BSYNC.RECONVERGENT B3 ;  /* 0x0000000000037941 */ /* 0x000fea0003800200 */
.L_x_17450:
        /* <DEDUP_REMOVED lines=14> */
.L_x_17453:
[----:B------:R-:W-:Y:S05]  /*4770*/  BSYNC.RECONVERGENT B3 ;  /* 0x0000000000037941 */ /* 0x000fea0003800200 */
.L_x_17452:
        /* <DEDUP_REMOVED lines=14> */
.L_x_17455:
[----:B------:R-:W-:Y:S05]  /*4860*/  BSYNC.RECONVERGENT B3 ;  /* 0x0000000000037941 */ /* 0x000fea0003800200 */
.L_x_17454:
        /* <DEDUP_REMOVED lines=14> */
.L_x_17457:
[----:B------:R-:W-:Y:S05]  /*4950*/  BSYNC.RECONVERGENT B3 ;  /* 0x0000000000037941 */ /* 0x000fea0003800200 */
.L_x_17456:
        /* <DEDUP_REMOVED lines=14> */
.L_x_17459:
[----:B------:R-:W-:Y:S05]  /*4a40*/  BSYNC.RECONVERGENT B3 ;  /* 0x0000000000037941 */ /* 0x000fea0003800200 */
.L_x_17458:
[----:B------:R-:W2:Y:S01]  /*4a50*/  MUFU.RCP R0, R47 ;  /* 0x0000002f00007308 */ /* 0x000ea20000001000 */
[----:B------:R-:W-:Y:S07]  /*4a60*/  BSSY.RECONVERGENT B3, `(.L_x_17460) ;  /* 0x000000d000037945 */ /* 0x000fee0003800200 */
[----:B------:R-:W3:Y:S01]  /*4a70*/  FCHK P0, R9, R47 ;  /* 0x0000002f09007302 */ /* 0x000ee20000000000 */
[----:B--2---:R-:W-:-:S04]  /*4a80*/  FFMA R5, -R47, R0, 1 ;  /* 0x3f8000002f057423 */ /* 0x004fc80000000100 */
[----:B------:R-:W-:-:S04]  /*4a90*/  FFMA R5, R0, R5, R0 ;  /* 0x0000000500057223 */ /* 0x000fc80000000000 */
[----:B------:R-:W-:-:S04]  /*4aa0*/  FFMA R0, R9, R5, RZ ;  /* 0x0000000509007223 */ /* 0x000fc800000000ff */
[----:B0-----:R-:W-:-:S04]  /*4ab0*/  FFMA R27, -R47, R0, R9 ;  /* 0x000000002f1b7223 */ /* 0x001fc80000000109 */
[----:B------:R-:W-:Y:S01]  /*4ac0*/  FFMA R27, R5, R27, R0 ;  /* 0x0000001b051b7223 */ /* 0x000fe20000000000 */
[----:B---3--:R-:W-:Y:S06]  /*4ad0*/  @!P0 BRA `(.L_x_17461) ;  /* 0x0000000000148947 */ /* 0x008fec0003800000 */
[----:B------:R-:W-:Y:S01]  /*4ae0*/  MOV R4, R9 ;  /* 0x0000000900047202 */ /* 0x000fe20000000f00 */
[----:B------:R-:W-:Y:S01]  /*4af0*/  IMAD.MOV.U32 R11, RZ, RZ, R47 ;  /* 0x000000ffff0b7224 */ /* 0x000fe200078e002f */
[----:B------:R-:W-:-:S07]  /*4b00*/  MOV R24, 0x4b20 ;  /* 0x00004b2000187802 */ /* 0x000fce0000000f00 */
[----:B-1----:R-:W-:Y:S05]  /*4b10*/  CALL.REL.NOINC `($__internal_270_$__cuda_sm3x_div_rn_noftz_f32_slowpath) ;  /* 0x0000001c00b47944 */ /* 0x002fea0003c00000 */
[----:B------:R-:W-:-:S07]  /*4b20*/  MOV R27, R4 ;  /* 0x00000004001b7202 */ /* 0x000fce0000000f00 */
.L_x_17461:
[----:B------:R-:W-:Y:S05]  /*4b30*/  BSYNC.RECONVERGENT B3 ;  /* 0x0000000000037941 */ /* 0x000fea0003800200 */
.L_x_17460:
        /* <DEDUP_REMOVED lines=12> */
[----:B-1----:R-:W-:Y:S05]  /*4c00*/  CALL.REL.NOINC `($__internal_270_$__cuda_sm3x_div_rn_noftz_f32_slowpath) ;  /* 0x0000001c00787944 */ /* 0x002fea0003c00000 */
[----:B------:R-:W-:-:S07]  /*4c10*/  MOV R8, R4 ;  /* 0x0000000400087202 */ /* 0x000fce0000000f00 */
.L_x_17463:
[----:B------:R-:W-:Y:S05]  /*4c20*/  BSYNC.RECONVERGENT B3 ;  /* 0x0000000000037941 */ /* 0x000fea0003800200 */
.L_x_17462:
        /* <DEDUP_REMOVED lines=14> */
.L_x_17465:
[----:B------:R-:W-:Y:S05]  /*4d10*/  BSYNC.RECONVERGENT B3 ;  /* 0x0000000000037941 */ /* 0x000fea0003800200 */
.L_x_17464:
        /* <DEDUP_REMOVED lines=14> */
.L_x_17467:
[----:B------:R-:W-:Y:S05]  /*4e00*/  BSYNC.RECONVERGENT B3 ;  /* 0x0000000000037941 */ /* 0x000fea0003800200 */
.L_x_17466:
        /* <DEDUP_REMOVED lines=14> */
.L_x_17469:
[----:B------:R-:W-:Y:S05]  /*4ef0*/  BSYNC.RECONVERGENT B3 ;  /* 0x0000000000037941 */ /* 0x000fea0003800200 */
.L_x_17468:
        /* <DEDUP_REMOVED lines=14> */
.L_x_17471:
[----:B------:R-:W-:Y:S05]  /*4fe0*/  BSYNC.RECONVERGENT B3 ;  /* 0x0000000000037941 */ /* 0x000fea0003800200 */
.L_x_17470:
        /* <DEDUP_REMOVED lines=14> */
.L_x_17473:
[----:B------:R-:W-:Y:S05]  /*50d0*/  BSYNC.RECONVERGENT B3 ;  /* 0x0000000000037941 */ /* 0x000fea0003800200 */
.L_x_17472:
        /* <DEDUP_REMOVED lines=21> */
.L_x_17475:
[----:B------:R-:W-:Y:S05]  /*5230*/  BSYNC.RECONVERGENT B1 ;  /* 0x0000000000017941 */ /* 0x000fea0003800200 */
.L_x_17474:
        /* <DEDUP_REMOVED lines=16> */
[----:B0-----:R-:W-:Y:S01]  /*5340*/  IMAD R13, R28, UR38, RZ ;  /* 0x000000261c0d7c24 */ /* 0x001fe2000f8e02ff */
        /* <DEDUP_REMOVED lines=13> */
.L_x_17477:
[----:B------:R-:W-:Y:S05]  /*5420*/  BSYNC.RECONVERGENT B1 ;  /* 0x0000000000017941 */ /* 0x000fea0003800200 */
.L_x_17476:
[----:B------:R-:W-:Y:S04]  /*5430*/  BSSY.RECONVERGENT B1, `(.L_x_17478) ;  /* 0x0000012000017945 */ /* 0x000fe80003800200 */
[----:B------:R-:W-:Y:S05]  /*5440*/  @P0 BRA `(.L_x_17479) ;  /* 0x0000000000400947 */ /* 0x000fea0003800000 */
[----:B--2---:R-:W-:Y:S01]  /*5450*/  MOV R5, RZ ;  /* 0x000000ff00057202 */ /* 0x004fe20000000f00 */
[----:B0-----:R-:W-:Y:S01]  /*5460*/  IMAD R13, R28, UR38, RZ ;  /* 0x000000261c0d7c24 */ /* 0x001fe2000f8e02ff */
        /* <DEDUP_REMOVED lines=14> */
.L_x_17479:
[----:B------:R-:W-:Y:S05]  /*5550*/  BSYNC.RECONVERGENT B1 ;  /* 0x0000000000017941 */ /* 0x000fea0003800200 */
.L_x_17478:
[----:B------:R-:W-:Y:S04]  /*5560*/  BSSY.RECONVERGENT B1, `(.L_x_17480) ;  /* 0x0000012000017945 */ /* 0x000fe80003800200 */
[----:B------:R-:W-:Y:S05]  /*5570*/  @P1 BRA `(.L_x_17481) ;  /* 0x0000000000401947 */ /* 0x000fea0003800000 */
[----:B---3--:R-:W-:Y:S01]  /*5580*/  MOV R2, R37 ;  /* 0x0000002500027202 */ /* 0x008fe20000000f00 */
[----:B--2---:R-:W-:Y:S01]  /*5590*/  IMAD R5, R28, UR38, RZ ;  /* 0x000000261c057c24 */ /* 0x004fe2000f8e02ff */
        /* <DEDUP_REMOVED lines=14> */
.L_x_17481:
[----:B------:R-:W-:Y:S05]  /*5680*/  BSYNC.RECONVERGENT B1 ;  /* 0x0000000000017941 */ /* 0x000fea0003800200 */
.L_x_17480:
[----:B------:R-:W-:Y:S04]  /*5690*/  BSSY.RECONVERGENT B1, `(.L_x_17482) ;  /* 0x0000012000017945 */ /* 0x000fe80003800200 */
[----:B------:R-:W-:Y:S05]  /*56a0*/  @P2 BRA `(.L_x_17483) ;  /* 0x0000000000402947 */ /* 0x000fea0003800000 */
[----:B---34-:R-:W-:Y:S01]  /*56b0*/  HFMA2 R3, -RZ, RZ, 0, 0 ;  /* 0x00000000ff037431 */ /* 0x018fe200000001ff */
[----:B------:R-:W-:Y:S01]  /*56c0*/  MOV R2, R35 ;  /* 0x0000002300027202 */ /* 0x000fe20000000f00 */
[----:B--2---:R-:W-:Y:S01]  /*56d0*/  IMAD R5, R28, UR38, RZ ;  /* 0x000000261c057c24 */ /* 0x004fe2000f8e02ff */
        /* <DEDUP_REMOVED lines=13> */
.L_x_17483:
[----:B------:R-:W-:Y:S05]  /*57b0*/  BSYNC.RECONVERGENT B1 ;  /* 0x0000000000017941 */ /* 0x000fea0003800200 */
.L_x_17482:
[----:B------:R-:W-:Y:S04]  /*57c0*/  BSSY.RECONVERGENT B1, `(.L_x_17484) ;  /* 0x0000012000017945 */ /* 0x000fe80003800200 */
[----:B------:R-:W-:Y:S05]  /*57d0*/  @P3 BRA `(.L_x_17485) ;  /* 0x0000000000403947 */ /* 0x000fea0003800000 */
[----:B-1-34-:R-:W-:Y:S01]  /*57e0*/  MOV R3, RZ ;  /* 0x000000ff00037202 */ /* 0x01afe20000000f00 */
[----:B--2---:R-:W-:Y:S01]  /*57f0*/  IMAD R5, R28, UR38, RZ ;  /* 0x000000261c057c24 */ /* 0x004fe2000f8e02ff */
        /* <DEDUP_REMOVED lines=14> */
.L_x_17485:
[----:B------:R-:W-:Y:S05]  /*58e0*/  BSYNC.RECONVERGENT B1 ;  /* 0x0000000000017941 */ /* 0x000fea0003800200 */
.L_x_17484:
[----:B------:R-:W-:Y:S04]  /*58f0*/  BSSY.RECONVERGENT B1, `(.L_x_17486) ;  /* 0x0000012000017945 */ /* 0x000fe80003800200 */
[----:B------:R-:W-:Y:S05]  /*5900*/  @P4 BRA `(.L_x_17487) ;  /* 0x0000000000404947 */ /* 0x000fea0003800000 */
[----:B-1-34-:R-:W-:Y:S01]  /*5910*/  MOV R2, R31 ;  /* 0x0000001f00027202 */ /* 0x01afe20000000f00 */
[----:B--2---:R-:W-:Y:S01]  /*5920*/  IMAD R5, R28, UR38, RZ ;  /* 0x000000261c057c24 */ /* 0x004fe2000f8e02ff */
        /* <DEDUP_REMOVED lines=14> */
.L_x_17487:
[----:B------:R-:W-:Y:S05]  /*5a10*/  BSYNC.RECONVERGENT B1 ;  /* 0x0000000000017941 */ /* 0x000fea0003800200 */
.L_x_17486:
[----:B------:R-:W-:Y:S04]  /*5a20*/  BSSY.RECONVERGENT B1, `(.L_x_17488) ;  /* 0x0000012000017945 */ /* 0x000fe80003800200 */
[----:B------:R-:W-:Y:S05]  /*5a30*/  @P5 BRA `(.L_x_17489) ;  /* 0x0000000000405947 */ /* 0x000fea0003800000 */
[----:B-1-34-:R-:W-:Y:S01]  /*5a40*/  HFMA2 R3, -RZ, RZ, 0, 0 ;  /* 0x00000000ff037431 */ /* 0x01afe200000001ff */
        /* <DEDUP_REMOVED lines=15> */
.L_x_17489:
[----:B------:R-:W-:Y:S05]  /*5b40*/  BSYNC.RECONVERGENT B1 ;  /* 0x0000000000017941 */ /* 0x000fea0003800200 */
.L_x_17488:
[----:B------:R-:W-:-:S04]  /*5b50*/  IADD3 R30, P0, PT, R45, R30, RZ ;  /* 0x0000001e2d1e7210 */ /* 0x000fc80007f1e0ff */
[----:B------:R-:W-:Y:S02]  /*5b60*/  LEA.HI.X.SX32 R28, R45, R28, 0x1, P0 ;  /* 0x0000001c2d1c7211 */ /* 0x000fe400000f0eff */
[----:B------:R-:W-:-:S04]  /*5b70*/  ISETP.GE.U32.AND P0, PT, R30, UR42, PT ;  /* 0x0000002a1e007c0c */ /* 0x000fc8000bf06070 */
[----:B------:R-:W-:-:S13]  /*5b80*/  ISETP.GE.AND.EX P0, PT, R28, UR43, PT, P0 ;  /* 0x0000002b1c007c0c */ /* 0x000fda000bf06300 */
[----:B------:R-:W-:Y:S05]  /*5b90*/  @!P0 BRA `(.L_x_17490) ;  /* 0xffffffa400dc8947 */ /* 0x000fea000383ffff */
[----:B------:R-:W-:Y:S05]  /*5ba0*/  BSYNC B0 ;  /* 0x0000000000007941 */ /* 0x000fea0003800000 */
.L_x_17424:
[----:B------:R-:W-:Y:S05]  /*5bb0*/  EXIT ;  /* 0x000000000000794d */ /* 0x000fea0003800000 */
.L_x_17441:
[----:B------:R-:W-:Y:S01]  /*5bc0*/  BSSY B1, `(.L_x_17491) ;  /* 0x0000007000017945 */ /* 0x000fe20003800000 */
[----:B------:R-:W-:Y:S01]  /*5bd0*/  IMAD.MOV.U32 R12, RZ, RZ, 0x10 ;  /* 0x00000010ff0c7424 */ /* 0x000fe200078e00ff */
[----:B------:R-:W-:Y:S02]  /*5be0*/  MOV R11, 0x1f ;  /* 0x0000001f000b7802 */ /* 0x000fe40000000f00 */
[----:B------:R-:W-:-:S07]  /*5bf0*/  MOV R15, 0xffffffff ;  /* 0xffffffff000f7802 */ /* 0x000fce0000000f00 */
[----:B-1----:R-:W-:Y:S05]  /*5c00*/  WARPSYNC.COLLECTIVE R15, `(.L_x_17492) ;  /* 0x000000000f087348 */ /* 0x002fea0003c00000 */
[----:B------:R0:W2:Y:S02]  /*5c10*/  SHFL.BFLY P6, R14, R13, R12, R11 ;  /* 0x0c00000c0d0e7389 */ /* 0x0000a400000c000b */
[----:B012---:R-:W-:Y:S05]  /*5c20*/  ENDCOLLECTIVE ;  /* 0x000000000000791b */ /* 0x007fea0003800000 */
.L_x_17492:
[----:B------:R-:W-:Y:S05]  /*5c30*/  BSYNC B1 ;  /* 0x0000000000017941 */ /* 0x000fea0003800000 */
.L_x_17491:
[----:B------:R-:W-:Y:S01]  /*5c40*/  HFMA2 R11, -RZ, RZ, 0, 1.847743988037109375e-06 ;  /* 0x0000001fff0b7431 */ /* 0x000fe200000001ff */
[----:B------:R-:W-:Y:S01]  /*5c50*/  FMNMX R13, R14, R13, !PT ;  /* 0x0000000d0e0d7209 */ /* 0x000fe20007800000 */
[----:B------:R-:W-:Y:S01]  /*5c60*/  IMAD.MOV.U32 R12, RZ, RZ, 0x8 ;  /* 0x00000008ff0c7424 */ /* 0x000fe200078e00ff */
[----:B------:R-:W-:-:S07]  /*5c70*/  MOV R15, 0xffffffff ;  /* 0xffffffff000f7802 */ /* 0x000fce0000000f00 */
[----:B------:R-:W-:Y:S05]  /*5c80*/  WARPSYNC.COLLECTIVE R15, `(.L_x_17493) ;  /* 0x000000000f087348 */ /* 0x000fea0003c00000 */
[----:B------:R0:W1:Y:S02]  /*5c90*/  SHFL.BFLY P6, R14, R13, R12, R11 ;  /* 0x0c00000c0d0e7389 */ /* 0x00006400000c000b */
[----:B01----:R-:W-:Y:S05]  /*5ca0*/  ENDCOLLECTIVE ;  /* 0x000000000000791b */ /* 0x003fea0003800000 */
.L_x_17493:
[----:B------:R-:W-:Y:S01]  /*5cb0*/  HFMA2 R12, -RZ, RZ, 0, 2.384185791015625e-07 ;  /* 0x00000004ff0c7431 */ /* 0x000fe200000001ff */
[----:B------:R-:W-:-:S05]  /*5cc0*/  FMNMX R0, R13, R14, !PT ;  /* 0x0000000e0d007209 */ /* 0x000fca0007800000 */
[----:B------:R-:W-:-:S07]  /*5cd0*/  IMAD.MOV.U32 R13, RZ, RZ, R0 ;  /* 0x000000ffff0d7224 */ /* 0x000fce00078e0000 */
[----:B------:R-:W-:Y:S05]  /*5ce0*/  WARPSYNC.COLLECTIVE R15, `(.L_x_17494) ;  /* 0x000000000f087348 */ /* 0x000fea0003c00000 */
[----:B------:R0:W1:Y:S02]  /*5cf0*/  SHFL.BFLY P6, R14, R13, R12, R11 ;  /* 0x0c00000c0d0e7389 */ /* 0x00006400000c000b */
[----:B01----:R-:W-:Y:S05]  /*5d00*/  ENDCOLLECTIVE ;  /* 0x000000000000791b */ /* 0x003fea0003800000 */
.L_x_17494:
[----:B------:R-:W-:Y:S01]  /*5d10*/  IMAD.MOV.U32 R12, RZ, RZ, 0x2 ;  /* 0x00000002ff0c7424 */ /* 0x000fe200078e00ff */
[----:B------:R-:W-:-:S04]  /*5d20*/  FMNMX R2, R0, R14, !PT ;  /* 0x0000000e00027209 */ /* 0x000fc80007800000 */
[----:B------:R-:W-:-:S07]  /*5d30*/  MOV R13, R2 ;  /* 0x00000002000d7202 */ /* 0x000fce0000000f00 */
[----:B------:R-:W-:Y:S05]  /*5d40*/  WARPSYNC.COLLECTIVE R15, `(.L_x_17495) ;  /* 0x000000000f087348 */ /* 0x000fea0003c00000 */
[----:B------:R0:W1:Y:S02]  /*5d50*/  SHFL.BFLY P6, R14, R13, R12, R11 ;  /* 0x0c00000c0d0e7389 */ /* 0x00006400000c000b */
[----:B01----:R-:W-:Y:S05]  /*5d60*/  ENDCOLLECTIVE ;  /* 0x000000000000791b */ /* 0x003fea0003800000 */
.L_x_17495:
[----:B------:R-:W-:Y:S01]  /*5d70*/  HFMA2 R12, -RZ, RZ, 0, 5.9604644775390625e-08 ;  /* 0x00000001ff0c7431 */ /* 0x000fe200000001ff */
[----:B------:R-:W-:-:S04]  /*5d80*/  FMNMX R3, R2, R14, !PT ;  /* 0x0000000e02037209 */ /* 0x000fc80007800000 */
[----:B------:R-:W-:-:S07]  /*5d90*/  MOV R13, R3 ;  /* 0x00000003000d7202 */ /* 0x000fce0000000f00 */
[----:B------:R-:W-:Y:S05]  /*5da0*/  WARPSYNC.COLLECTIVE R15, `(.L_x_17496) ;  /* 0x000000000f087348 */ /* 0x000fea0003c00000 */
[----:B------:R0:W1:Y:S02]  /*5db0*/  SHFL.BFLY P6, R14, R13, R12, R11 ;  /* 0x0c00000c0d0e7389 */ /* 0x00006400000c000b */
[----:B01----:R-:W-:Y:S05]  /*5dc0*/  ENDCOLLECTIVE ;  /* 0x000000000000791b */ /* 0x003fea0003800000 */
.L_x_17496:
        /* <DEDUP_REMOVED lines=22> */
[----:B------:R-:W-:Y:S01]  /*5f30*/  FFMA.RM R15, R15, R12, 12582913 ;  /* 0x4b4000010f0f7423 */ /* 0x000fe2000000400c */
[C---:B------:R-:W-:Y:S01]  /*5f40*/  FADD R3, R13.reuse, -12583039 ;  /* 0xcb40007f0d037421 */ /* 0x040fe20000000000 */
[----:B------:R-:W-:Y:S01]  /*5f50*/  SHF.L.U32 R4, R13, 0x17, RZ ;  /* 0x000000170d047819 */ /* 0x000fe200000006ff */
[----:B------:R-:W-:Y:S01]  /*5f60*/  FFMA.SAT R17, R0, R11, 0.5 ;  /* 0x3f00000000117423 */ /* 0x000fe2000000200b */
[C---:B------:R-:W-:Y:S01]  /*5f70*/  FADD R13, R15.reuse, -12583039 ;  /* 0xcb40007f0f0d7421 */ /* 0x040fe20000000000 */
[----:B------:R-:W-:Y:S01]  /*5f80*/  FFMA R3, R2, 1.4426950216293334961, -R3 ;  /* 0x3fb8aa3b02037823 */ /* 0x000fe20000000803 */
[----:B------:R-:W-:-:S02]  /*5f90*/  IMAD.SHL.U32 R15, R15, 0x800000, RZ ;  /* 0x008000000f0f7824 */ /* 0x000fc400078e00ff */
[-C--:B------:R-:W-:Y:S01]  /*5fa0*/  FFMA.RM R17, R17, R12.reuse, 12582913 ;  /* 0x4b40000111117423 */ /* 0x080fe2000000400c */
[----:B------:R-:W-:Y:S01]  /*5fb0*/  FFMA R13, R10, 1.4426950216293334961, -R13 ;  /* 0x3fb8aa3b0a0d7823 */ /* 0x000fe2000000080d */
[----:B------:R-:W-:Y:S01]  /*5fc0*/  FFMA R3, R2, 1.925963033500011079e-08, R3 ;  /* 0x32a5706002037823 */ /* 0x000fe20000000003 */
[-C--:B------:R-:W-:Y:S01]  /*5fd0*/  FFMA.SAT R19, R5, R11.reuse, 0.5 ;  /* 0x3f00000005137423 */ /* 0x080fe2000000200b */
[----:B------:R-:W-:Y:S01]  /*5fe0*/  FFMA.SAT R25, R18, R11, 0.5 ;  /* 0x3f00000012197423 */ /* 0x000fe2000000200b */
[----:B------:R-:W-:Y:S02]  /*5ff0*/  FFMA R13, R10, 1.925963033500011079e-08, R13 ;  /* 0x32a570600a0d7823 */ /* 0x000fe4000000000d */
[-C--:B------:R-:W-:Y:S01]  /*6000*/  FFMA.RM R19, R19, R12.reuse, 12582913 ;  /* 0x4b40000113137423 */ /* 0x080fe2000000400c */
[----:B------:R-:W0:Y:S01]  /*6010*/  MUFU.EX2 R3, R3 ;  /* 0x0000000300037308 */ /* 0x000e220000000800 */
[----:B------:R-:W-:-:S07]  /*6020*/  FFMA.RM R25, R25, R12, 12582913 ;  /* 0x4b40000119197423 */ /* 0x000fce000000400c */
[----:B------:R1:W2:Y:S01]  /*6030*/  MUFU.EX2 R2, R13 ;  /* 0x0000000d00027308 */ /* 0x0002a20000000800 */
[----:B0-----:R-:W-:Y:S01]  /*6040*/  FMUL R4, R4, R3 ;  /* 0x0000000304047220 */ /* 0x001fe20000400000 */
[----:B-1----:R-:W-:-:S04]  /*6050*/  FFMA.SAT R13, R6, R11, 0.5 ;  /* 0x3f000000060d7423 */ /* 0x002fc8000000200b */
[----:B------:R-:W-:Y:S01]  /*6060*/  FFMA.RM R13, R13, R12, 12582913 ;  /* 0x4b4000010d0d7423 */ /* 0x000fe2000000400c */
[----:B--2---:R-:W-:Y:S01]  /*6070*/  FMUL R3, R15, R2 ;  /* 0x000000020f037220 */ /* 0x004fe20000400000 */
[C---:B------:R-:W-:Y:S01]  /*6080*/  FADD R15, R17.reuse, -12583039 ;  /* 0xcb40007f110f7421 */ /* 0x040fe20000000000 */
[----:B------:R-:W-:Y:S01]  /*6090*/  SHF.L.U32 R2, R17, 0x17, RZ ;  /* 0x0000001711027819 */ /* 0x000fe200000006ff */
[----:B------:R-:W-:Y:S02]  /*60a0*/  FFMA.SAT R17, R7, R11, 0.5 ;  /* 0x3f00000007117423 */ /* 0x000fe4000000200b */
[C---:B------:R-:W-:Y:S02]  /*60b0*/  FFMA R15, R0.reuse, 1.4426950216293334961, -R15 ;  /* 0x3fb8aa3b000f7823 */ /* 0x040fe4000000080f */
[----:B------:R-:W-:Y:S02]  /*60c0*/  FFMA.RM R17, R17, R12, 12582913 ;  /* 0x4b40000111117423 */ /* 0x000fe4000000400c */
[----:B------:R-:W-:Y:S01]  /*60d0*/  FFMA R15, R0, 1.925963033500011079e-08, R15 ;  /* 0x32a57060000f7823 */ /* 0x000fe2000000000f */
[----:B------:R-:W-:Y:S01]  /*60e0*/  FADD R0, R19, -12583039 ;  /* 0xcb40007f13007421 */ /* 0x000fe20000000000 */
[----:B------:R-:W-:-:S03]  /*60f0*/  FADD R10, R17, -12583039 ;  /* 0xcb40007f110a7421 */ /* 0x000fc60000000000 */
[----:B------:R-:W-:Y:S01]  /*6100*/  FFMA R0, R5, 1.4426950216293334961, -R0 ;  /* 0x3fb8aa3b05007823 */ /* 0x000fe20000000800 */
[----:B------:R-:W0:Y:S01]  /*6110*/  MUFU.EX2 R15, R15 ;  /* 0x0000000f000f7308 */ /* 0x000e220000000800 */
[----:B------:R-:W-:Y:S02]  /*6120*/  FFMA R10, R7, 1.4426950216293334961, -R10 ;  /* 0x3fb8aa3b070a7823 */ /* 0x000fe4000000080a */
[----:B------:R-:W-:Y:S01]  /*6130*/  FFMA R5, R5, 1.925963033500011079e-08, R0 ;  /* 0x32a5706005057823 */ /* 0x000fe20000000000 */
[----:B------:R-:W-:Y:S01]  /*6140*/  SHF.L.U32 R0, R19, 0x17, RZ ;  /* 0x0000001713007819 */ /* 0x000fe200000006ff */
[----:B------:R-:W-:Y:S01]  /*6150*/  FFMA R10, R7, 1.925963033500011079e-08, R10 ;  /* 0x32a57060070a7823 */ /* 0x000fe2000000000a */
[-C--:B------:R-:W-:Y:S01]  /*6160*/  FFMA.SAT R7, R8, R11.reuse, 0.5 ;  /* 0x3f00000008077423 */ /* 0x080fe2000000200b */
[----:B------:R-:W-:Y:S02]  /*6170*/  FFMA.SAT R19, R20, R11, 0.5 ;  /* 0x3f00000014137423 */ /* 0x000fe4000000200b */
[----:B------:R-:W1:Y:S01]  /*6180*/  MUFU.EX2 R5, R5 ;  /* 0x0000000500057308 */ /* 0x000e620000000800 */
[-C--:B------:R-:W-:Y:S01]  /*6190*/  FFMA.RM R7, R7, R12.reuse, 12582913 ;  /* 0x4b40000107077423 */ /* 0x080fe2000000400c */
[----:B------:R-:W-:Y:S01]  /*61a0*/  FFMA.RM R19, R19, R12, 12582913 ;  /* 0x4b40000113137423 */ /* 0x000fe2000000400c */
[----:B0-----:R-:W-:Y:S01]  /*61b0*/  FMUL R2, R2, R15 ;  /* 0x0000000f02027220 */ /* 0x001fe20000400000 */
[----:B------:R-:W-:-:S04]  /*61c0*/  FADD R15, R13, -12583039 ;  /* 0xcb40007f0d0f7421 */ /* 0x000fc80000000000 */
[----:B------:R-:W0:Y:S01]  /*61d0*/  MUFU.EX2 R10, R10 ;  /* 0x0000000a000a7308 */ /* 0x000e220000000800 */
[----:B------:R-:W-:-:S04]  /*61e0*/  FFMA R15, R6, 1.4426950216293334961, -R15 ;  /* 0x3fb8aa3b060f7823 */ /* 0x000fc8000000080f */
[----:B------:R-:W-:Y:S01]  /*61f0*/  FFMA R15, R6, 1.925963033500011079e-08, R15 ;  /* 0x32a57060060f7823 */ /* 0x000fe2000000000f */
[----:B------:R-:W-:Y:S02]  /*6200*/  IMAD.SHL.U32 R6, R13, 0x800000, RZ ;  /* 0x008000000d067824 */ /* 0x000fe400078e00ff */
[C---:B------:R-:W-:Y:S01]  /*6210*/  FADD R13, R7.reuse, -12583039 ;  /* 0xcb40007f070d7421 */ /* 0x040fe20000000000 */
[----:B------:R-:W-:Y:S01]  /*6220*/  SHF.L.U32 R7, R7, 0x17, RZ ;  /* 0x0000001707077819 */ /* 0x000fe200000006ff */
[----:B-1----:R-:W-:Y:S01]  /*6230*/  FMUL R0, R0, R5 ;  /* 0x0000000500007220 */ /* 0x002fe20000400000 */
[----:B------:R-:W-:Y:S01]  /*6240*/  SHF.L.U32 R5, R17, 0x17, RZ ;  /* 0x0000001711057819 */ /* 0x000fe200000006ff */
[----:B------:R-:W1:Y:S01]  /*6250*/  MUFU.EX2 R15, R15 ;  /* 0x0000000f000f7308 */ /* 0x000e620000000800 */
[----:B------:R-:W-:Y:S01]  /*6260*/  FFMA R13, R8, 1.4426950216293334961, -R13 ;  /* 0x3fb8aa3b080d7823 */ /* 0x000fe2000000080d */
[----:B------:R-:W-:Y:S02]  /*6270*/  FFMA.SAT R17, R38, R11, 0.5 ;  /* 0x3f00000026117423 */ /* 0x000fe4000000200b */
[----:B0-----:R-:W-:Y:S01]  /*6280*/  FMUL R5, R5, R10 ;  /* 0x0000000a05057220 */ /* 0x001fe20000400000 */
[----:B------:R-:W-:Y:S01]  /*6290*/  FFMA R13, R8, 1.925963033500011079e-08, R13 ;  /* 0x32a57060080d7823 */ /* 0x000fe2000000000d */
[----:B------:R-:W-:-:S03]  /*62a0*/  FFMA.RM R17, R17, R12, 12582913 ;  /* 0x4b40000111117423 */ /* 0x000fc6000000400c */
        /* <DEDUP_REMOVED lines=14> */
[----:B------:R-:W-:Y:S02]  /*6390*/  FFMA R15, R36, 1.925963033500011079e-08, R15 ;  /* 0x32a57060240f7823 */ /* 0x000fe4000000000f */
        /* <DEDUP_REMOVED lines=8> */
[----:B------:R-:W-:-:S05]  /*6420*/  FFMA.SAT R17, R24, R11, 0.5 ;  /* 0x3f00000018117423 */ /* 0x000fca000000200b */
[----:B------:R0:W1:Y:S01]  /*6430*/  MUFU.EX2 R26, R15 ;  /* 0x0000000f001a7308 */ /* 0x0000620000000800 */
[----:B------:R-:W-:Y:S01]  /*6440*/  FFMA.RM R17, R17, R12, 12582913 ;  /* 0x4b40000111117423 */ /* 0x000fe2000000400c */
[C---:B0-----:R-:W-:Y:S01]  /*6450*/  FADD R15, R19.reuse, -12583039 ;  /* 0xcb40007f130f7421 */ /* 0x041fe20000000000 */
[----:B------:R-:W-:-:S03]  /*6460*/  SHF.L.U32 R19, R19, 0x17, RZ ;  /* 0x0000001713137819 */ /* 0x000fc600000006ff */
[C---:B------:R-:W-:Y:S01]  /*6470*/  FFMA R15, R20.reuse, 1.4426950216293334961, -R15 ;  /* 0x3fb8aa3b140f7823 */ /* 0x040fe2000000080f */
[----:B-1----:R-:W-:Y:S01]  /*6480*/  FMUL R9, R13, R26 ;  /* 0x0000001a0d097220 */ /* 0x002fe20000400000 */
[C---:B------:R-:W-:Y:S01]  /*6490*/  FADD R13, R17.reuse, -12583039 ;  /* 0xcb40007f110d7421 */ /* 0x040fe20000000000 */
[----:B------:R-:W-:Y:S02]  /*64a0*/  IMAD.SHL.U32 R17, R17, 0x800000, RZ ;  /* 0x0080000011117824 */ /* 0x000fe400078e00ff */
[----:B------:R-:W-:Y:S01]  /*64b0*/  FFMA R15, R20, 1.925963033500011079e-08, R15 ;  /* 0x32a57060140f7823 */ /* 0x000fe2000000000f */
[----:B------:R-:W-:-:S03]  /*64c0*/  FFMA R13, R24, 1.4426950216293334961, -R13 ;  /* 0x3fb8aa3b180d7823 */ /* 0x000fc6000000080d */
[----:B------:R-:W0:Y:S01]  /*64d0*/  MUFU.EX2 R20, R15 ;  /* 0x0000000f00147308 */ /* 0x000e220000000800 */
[----:B------:R-:W-:-:S07]  /*64e0*/  FFMA R13, R24, 1.925963033500011079e-08, R13 ;  /* 0x32a57060180d7823 */ /* 0x000fce000000000d */
[----:B------:R-:W1:Y:S01]  /*64f0*/  MUFU.EX2 R24, R13 ;  /* 0x0000000d00187308 */ /* 0x000e620000000800 */
[----:B0-----:R-:W-:Y:S01]  /*6500*/  FMUL R20, R19, R20 ;  /* 0x0000001413147220 */ /* 0x001fe20000400000 */
[----:B------:R-:W-:-:S04]  /*6510*/  FFMA.SAT R19, R16, R11, 0.5 ;  /* 0x3f00000010137423 */ /* 0x000fc8000000200b */
[----:B------:R-:W-:Y:S01]  /*6520*/  FFMA.RM R15, R19, R12, 12582913 ;  /* 0x4b400001130f7423 */ /* 0x000fe2000000400c */
[----:B-1----:R-:W-:Y:S01]  /*6530*/  FMUL R21, R17, R24 ;  /* 0x0000001811157220 */ /* 0x002fe20000400000 */
[-C--:B------:R-:W-:Y:S01]  /*6540*/  FFMA.SAT R17, R42, R11.reuse, 0.5 ;  /* 0x3f0000002a117423 */ /* 0x080fe2000000200b */
[----:B------:R-:W-:-:S03]  /*6550*/  FFMA.SAT R11, R14, R11, 0.5 ;  /* 0x3f0000000e0b7423 */ /* 0x000fc6000000200b */
        /* <DEDUP_REMOVED lines=8> */
[----:B------:R-:W-:-:S03]  /*65e0*/  IMAD.SHL.U32 R15, R15, 0x800000, RZ ;  /* 0x008000000f0f7824 */ /* 0x000fc600078e00ff */
[----:B------:R-:W-:-:S04]  /*65f0*/  FFMA R17, R16, 1.4426950216293334961, -R17 ;  /* 0x3fb8aa3b10117823 */ /* 0x000fc80000000811 */
[----:B------:R-:W-:Y:S01]  /*6600*/  FFMA R17, R16, 1.925963033500011079e-08, R17 ;  /* 0x32a5706010117823 */ /* 0x000fe20000000011 */
[----:B------:R-:W-:Y:S01]  /*6610*/  FFMA.RM R16, R11, R12, 12582913 ;  /* 0x4b4000010b107423 */ /* 0x000fe2000000400c */
[----:B------:R-:W-:Y:S01]  /*6620*/  FADD R11, R25, -12583039 ;  /* 0xcb40007f190b7421 */ /* 0x000fe20000000000 */
[----:B------:R-:W-:-:S03]  /*6630*/  FADD R12, RZ, R4 ;  /* 0x00000004ff0c7221 */ /* 0x000fc60000000000 */
[----:B------:R-:W-:-:S04]  /*6640*/  FFMA R11, R18, 1.4426950216293334961, -R11 ;  /* 0x3fb8aa3b120b7823 */ /* 0x000fc8000000080b */
[----:B------:R-:W-:Y:S01]  /*6650*/  FFMA R13, R18, 1.925963033500011079e-08, R11 ;  /* 0x32a57060120d7823 */ /* 0x000fe2000000000b */
[C---:B------:R-:W-:Y:S01]  /*6660*/  FADD R11, R16.reuse, -12583039 ;  /* 0xcb40007f100b7421 */ /* 0x040fe20000000000 */
[----:B------:R0:W1:Y:S01]  /*6670*/  MUFU.EX2 R18, R17 ;  /* 0x0000001100127308 */ /* 0x0000620000000800 */
[----:B------:R-:W-:Y:S02]  /*6680*/  SHF.L.U32 R16, R16, 0x17, RZ ;  /* 0x0000001710107819 */ /* 0x000fe400000006ff */
[----:B------:R-:W-:-:S04]  /*6690*/  FFMA R11, R14, 1.4426950216293334961, -R11 ;  /* 0x3fb8aa3b0e0b7823 */ /* 0x000fc8000000080b */
[----:B------:R-:W-:Y:S01]  /*66a0*/  FFMA R24, R14, 1.925963033500011079e-08, R11 ;  /* 0x32a570600e187823 */ /* 0x000fe2000000000b */
[----:B------:R-:W-:Y:S01]  /*66b0*/  FADD R11, R12, R3 ;  /* 0x000000030c0b7221 */ /* 0x000fe20000000000 */
[----:B------:R-:W2:Y:S01]  /*66c0*/  MUFU.EX2 R14, R13 ;  /* 0x0000000d000e7308 */ /* 0x000ea20000000800 */
[----:B0-----:R-:W-:Y:S02]  /*66d0*/  SHF.L.U32 R17, R25, 0x17, RZ ;  /* 0x0000001719117819 */ /* 0x001fe400000006ff */
[----:B------:R-:W-:-:S04]  /*66e0*/  FADD R11, R11, R2 ;  /* 0x000000020b0b7221 */ /* 0x000fc80000000000 */
[----:B------:R-:W-:Y:S01]  /*66f0*/  FADD R11, R11, R0 ;  /* 0x000000000b0b7221 */ /* 0x000fe20000000000 */
[----:B-1----:R-:W-:Y:S02]  /*6700*/  FMUL R18, R15, R18 ;  /* 0x000000120f127220 */ /* 0x002fe40000400000 */
[----:B------:R-:W0:Y:S01]  /*6710*/  MUFU.EX2 R15, R24 ;  /* 0x00000018000f7308 */ /* 0x000e220000000800 */
[----:B------:R-:W-:-:S04]  /*6720*/  FADD R12, R11, R6 ;  /* 0x000000060b0c7221 */ /* 0x000fc80000000000 */
[----:B------:R-:W-:Y:S01]  /*6730*/  FADD R12, R12, R5 ;  /* 0x000000050c0c7221 */ /* 0x000fe20000000000 */
[----:B--2---:R-:W-:-:S03]  /*6740*/  FMUL R17, R17, R14 ;  /* 0x0000000e11117220 */ /* 0x004fc60000400000 */
        /* <DEDUP_REMOVED lines=17> */
.L_x_17497:
[----:B------:R-:W-:Y:S02]  /*6860*/  HFMA2 R12, -RZ, RZ, 0, 4.76837158203125e-07 ;  /* 0x00000008ff0c7431 */ /* 0x000fe400000001ff */
[----:B------:R-:W-:-:S04]  /*6870*/  FADD R24, R13, R14 ;  /* 0x0000000e0d187221 */ /* 0x000fc80000000000 */
[----:B------:R-:W-:-:S07]  /*6880*/  IMAD.MOV.U32 R13, RZ, RZ, R24 ;  /* 0x000000ffff0d7224 */ /* 0x000fce00078e0018 */
[----:B------:R-:W-:Y:S05]  /*6890*/  WARPSYNC.COLLECTIVE R15, `(.L_x_17498) ;  /* 0x000000000f087348 */ /* 0x000fea0003c00000 */
[----:B------:R0:W1:Y:S02]  /*68a0*/  SHFL.BFLY P6, R14, R13, R12, R11 ;  /* 0x0c00000c0d0e7389 */ /* 0x00006400000c000b */
[----:B01----:R-:W-:Y:S05]  /*68b0*/  ENDCOLLECTIVE ;  /* 0x000000000000791b */ /* 0x003fea0003800000 */
.L_x_17498:
[----:B------:R-:W-:Y:S02]  /*68c0*/  IMAD.MOV.U32 R12, RZ, RZ, 0x4 ;  /* 0x00000004ff0c7424 */ /* 0x000fe400078e00ff */
[----:B------:R-:W-:-:S05]  /*68d0*/  FADD R25, R24, R14 ;  /* 0x0000000e18197221 */ /* 0x000fca0000000000 */
[----:B------:R-:W-:-:S07]  /*68e0*/  MOV R13, R25 ;  /* 0x00000019000d7202 */ /* 0x000fce0000000f00 */
[----:B------:R-:W-:Y:S05]  /*68f0*/  WARPSYNC.COLLECTIVE R15, `(.L_x_17499) ;  /* 0x000000000f087348 */ /* 0x000fea0003c00000 */
[----:B------:R0:W1:Y:S02]  /*6900*/  SHFL.BFLY P6, R14, R13, R12, R11 ;  /* 0x0c00000c0d0e7389 */ /* 0x00006400000c000b */
[----:B01----:R-:W-:Y:S05]  /*6910*/  ENDCOLLECTIVE ;  /* 0x000000000000791b */ /* 0x003fea0003800000 */
.L_x_17499:
[----:B------:R-:W-:Y:S02]  /*6920*/  HFMA2 R12, -RZ, RZ, 0, 1.1920928955078125e-07 ;  /* 0x00000002ff0c7431 */ /* 0x000fe400000001ff */
[----:B------:R-:W-:-:S05]  /*6930*/  FADD R26, R25, R14 ;  /* 0x0000000e191a7221 */ /* 0x000fca0000000000 */
[----:B------:R-:W-:-:S07]  /*6940*/  MOV R13, R26 ;  /* 0x0000001a000d7202 */ /* 0x000fce0000000f00 */
[----:B------:R-:W-:Y:S05]  /*6950*/  WARPSYNC.COLLECTIVE R15, `(.L_x_17500) ;  /* 0x000000000f087348 */ /* 0x000fea0003c00000 */
[----:B------:R0:W1:Y:S02]  /*6960*/  SHFL.BFLY P6, R14, R13, R12, R11 ;  /* 0x0c00000c0d0e7389 */ /* 0x00006400000c000b */
[----:B01----:R-:W-:Y:S05]  /*6970*/  ENDCOLLECTIVE ;  /* 0x000000000000791b */ /* 0x003fea0003800000 */
.L_x_17500:
[----:B------:R-:W-:Y:S01]  /*6980*/  MOV R12, 0x1 ;  /* 0x00000001000c7802 */ /* 0x000fe20000000f00 */
[----:B------:R-:W-:-:S04]  /*6990*/  FADD R27, R26, R14 ;  /* 0x0000000e1a1b7221 */ /* 0x000fc80000000000 */
[----:B------:R-:W-:-:S07]  /*69a0*/  IMAD.MOV.U32 R13, RZ, RZ, R27 ;  /* 0x000000ffff0d7224 */ /* 0x000fce00078e001b */
[----:B------:R-:W-:Y:S05]  /*69b0*/  WARPSYNC.COLLECTIVE R15, `(.L_x_17501) ;  /* 0x000000000f087348 */ /* 0x000fea0003c00000 */
[----:B------:R0:W1:Y:S02]  /*69c0*/  SHFL.BFLY P6, R14, R13, R12, R11 ;  /* 0x0c00000c0d0e7389 */ /* 0x00006400000c000b */
[----:B01----:R-:W-:Y:S05]  /*69d0*/  ENDCOLLECTIVE ;  /* 0x000000000000791b */ /* 0x003fea0003800000 */
.L_x_17501:
[----:B------:R-:W-:Y:S05]  /*69e0*/  BRA `(.L_x_17502) ;  /* 0xffffffd400fc7947 */ /* 0x000fea000383ffff */
        .weak           $__internal_270_$__cuda_sm3x_div_rn_noftz_f32_slowpath
        .type           $__internal_270_$__cuda_sm3x_div_rn_noftz_f32_slowpath,@function
        .size           $__internal_270_$__cuda_sm3x_div_rn_noftz_f32_slowpath,(.L_x_37647 - $__internal_270_$__cuda_sm3x_div_rn_noftz_f32_slowpath)
$__internal_270_$__cuda_sm3x_div_rn_noftz_f32_slowpath:
        /* <DEDUP_REMOVED lines=34> */
.L_x_17504:
        /* <DEDUP_REMOVED lines=51> */
.L_x_17511:
[----:B------:R-:W-:-:S04]  /*6f40*/  LOP3.LUT R4, R4, 0x80000000, RZ, 0xc0, !PT ;  /* 0x8000000004047812 */ /* 0x000fc800078ec0ff */
[----:B------:R-:W-:Y:S01]  /*6f50*/  LOP3.LUT R4, R4, 0x7f800000, RZ, 0xfc, !PT ;  /* 0x7f80000004047812 */ /* 0x000fe200078efcff */
[----:B------:R-:W-:Y:S06]  /*6f60*/  BRA `(.L_x_17512) ;  /* 0x0000000000047947 */ /* 0x000fec0003800000 */
.L_x_17510:
[----:B------:R-:W-:-:S07]  /*6f70*/  LEA R4, R49, R4, 0x17 ;  /* 0x0000000431047211 */ /* 0x000fce00078eb8ff */
.L_x_17512:
[----:B------:R-:W-:Y:S05]  /*6f80*/  BSYNC.RECONVERGENT B2 ;  /* 0x0000000000027941 */ /* 0x000fea0003800200 */
.L_x_17509:
[----:B------:R-:W-:Y:S05]  /*6f90*/  BRA `(.L_x_17513) ;  /* 0x0000000000207947 */ /* 0x000fea0003800000 */
.L_x_17508:
[----:B------:R-:W-:-:S04]  /*6fa0*/  LOP3.LUT R4, R11, 0x80000000, R4, 0x48, !PT ;  /* 0x800000000b047812 */ /* 0x000fc800078e4804 */
[----:B------:R-:W-:Y:S01]  /*6fb0*/  LOP3.LUT R4, R4, 0x7f800000, RZ, 0xfc, !PT ;  /* 0x7f80000004047812 */ /* 0x000fe200078efcff */
[----:B------:R-:W-:Y:S06]  /*6fc0*/  BRA `(.L_x_17513) ;  /* 0x0000000000147947 */ /* 0x000fec0003800000 */
.L_x_17507:
[----:B------:R-:W-:Y:S01]  /*6fd0*/  LOP3.LUT R4, R11, 0x80000000, R4, 0x48, !PT ;  /* 0x800000000b047812 */ /* 0x000fe200078e4804 */
[----:B------:R-:W-:Y:S06]  /*6fe0*/  BRA `(.L_x_17513) ;  /* 0x00000000000c7947 */ /* 0x000fec0003800000 */
.L_x_17506:
[----:B------:R-:W0:Y:S01]  /*6ff0*/  MUFU.RSQ R4, -QNAN ;  /* 0xffc0000000047908 */ /* 0x000e220000001400 */
[----:B------:R-:W-:Y:S05]  /*7000*/  BRA `(.L_x_17513) ;  /* 0x0000000000047947 */ /* 0x000fea0003800000 */
.L_x_17505:
[----:B------:R-:W-:-:S07]  /*7010*/  FADD.FTZ R4, R4, R11 ;  /* 0x0000000b04047221 */ /* 0x000fce0000010000 */
.L_x_17513:
[----:B------:R-:W-:Y:S05]  /*7020*/  BSYNC.RECONVERGENT B1 ;  /* 0x0000000000017941 */ /* 0x000fea0003800200 */
.L_x_17503:
[----:B------:R-:W-:-:S04]  /*7030*/  HFMA2 R25, -RZ, RZ, 0, 0 ;  /* 0x00000000ff197431 */ /* 0x000fc800000001ff */
[----:B0-----:R-:W-:Y:S05]  /*7040*/  RET.REL.NODEC R24 `(_Z15SoftmaxWarpImplI22BroadcastScaleMaskLoadIffbLm3EiE11DirectStoreIffEfLi2ELi16ELi32ELi1ELb1EL9Algorithm0EEvT_T0_ll) ;  /* 0xffffff8c18ec7950 */ /* 0x001fea0003c3ffff */
.L_x_17514:
        /* <DEDUP_REMOVED lines=11> */
.L_x_37647:


//--------------------- .text._Z15SoftmaxWarpImplI22BroadcastScaleMaskLoadIffbLm3EiE11DirectStoreIffEfLi2ELi16ELi32ELi1ELb0EL9Algorithm0EEvT_T0_ll --------------------------
	.section	.text._Z15SoftmaxWarpImplI22BroadcastScaleMaskLoadIffbLm3EiE11DirectStoreIffEfLi2ELi16ELi32ELi1ELb0EL9Algorithm0EEvT_T0_ll,"ax",@progbits
	.align	128
        .global         _Z15SoftmaxWarpImplI22BroadcastScaleMaskLoadIffbLm3EiE11DirectStoreIffEfLi2ELi16ELi32ELi1ELb0EL9Algorithm0EEvT_T0_ll
        .type           _Z15SoftmaxWarpImplI22BroadcastScaleMaskLoadIffbLm3EiE11DirectStoreIffEfLi2ELi16ELi32ELi1ELb0EL9Algorithm0EEvT_T0_ll,@function
        .size           _Z15SoftmaxWarpImplI22BroadcastScaleMaskLoadIffbLm3EiE11DirectStoreIffEfLi2ELi16ELi32ELi1ELb0EL9Algorithm0EEvT_T0_ll,(.L_x_37648 - _Z15SoftmaxWarpImplI22BroadcastScaleMaskLoadIffbLm3EiE11DirectStoreIffEfLi2ELi16ELi32ELi1ELb0EL9Algorithm0EEvT_T0_ll)
        .other          _Z15SoftmaxWarpImplI22BroadcastScaleMaskLoadIffbLm3EiE11DirectStoreIffEfLi2ELi16ELi32ELi1ELb0EL9Algorithm0EEvT_T0_ll,@"STO_CUDA_ENTRY STV_DEFAULT"
_Z15SoftmaxWarpImplI22BroadcastScaleMaskLoadIffbLm3EiE11DirectStoreIffEfLi2ELi16ELi32ELi1ELb0EL9Algorithm0EEvT_T0_ll:
.text._Z15SoftmaxWarpImplI22BroadcastScaleMaskLoadIffbLm3EiE11DirectStoreIffEfLi2ELi16ELi32ELi1ELb0EL9Algorithm0EEvT_T0_ll:
        /* <DEDUP_REMOVED lines=28> */
.L_x_17515:
        /* <DEDUP_REMOVED lines=15> */
.L_x_17550:
[----:B------:R-:W-:Y:S01]  /*02b0*/  IABS R0, UR45 ;  /* 0x0000002d00007c13 */ /* 0x000fe20008000000 */
[----:B------:R-:W-:Y:S01]  /*02c0*/  UMOV UR4, URZ ;  /* 0x000000ff00047c82 */ /* 0x000fe20008000000 */
[----:B0-----:R-:W-:Y:S01]  /*02d0*/  IABS R3, UR46 ;  /* 0x0000002e00037c13 */ /* 0x001fe20008000000 */
        /* <DEDUP_REMOVED lines=18> */
[----:B---3--:R-:W-:-:S04]  /*0400*/  ISETP.NE.U32.AND P4, PT, R6, 0x1, PT ;  /* 0x000000010600780c */ /* 0x008fc80003f85070 */
[----:B------:R-:W-:Y:S02]  /*0410*/  ISETP.NE.AND.EX P4, PT, R7, RZ, PT, P4 ;  /* 0x000000ff0700720c */ /* 0x000fe40003f85340 */
[----:B0-----:R-:W-:-:S06]  /*0420*/  IADD3 R2, PT, PT, R0, 0xffffffe, RZ ;  /* 0x0ffffffe00027810 */ /* 0x001fcc0007ffe0ff */
        /* <DEDUP_REMOVED lines=35> */
[----:B------:R-:W-:Y:S01]  /*0660*/  @!P1 VIADD R2, R2, -UR9 ;  /* 0x8000000902029c36 */ /* 0x000fe20008000000 */
[----:B------:R-:W-:-:S04]  /*0670*/  @!P1 IADD3 R0, PT, PT, R0, 0x1, RZ ;  /* 0x0000000100009810 */ /* 0x000fc80007ffe0ff */
[----:B------:R-:W-:Y:S02]  /*0680*/  ISETP.GE.U32.AND P0, PT, R2, UR9, PT ;  /* 0x0000000902007c0c */ /* 0x000fe4000bf06070 */
[----:B------:R-:W-:-:S04]  /*0690*/  LOP3.LUT R2, R5, UR46, RZ, 0x3c, !PT ;  /* 0x0000002e05027c12 */ /* 0x000fc8000f8e3cff */
[----:B------:R-:W-:-:S07]  /*06a0*/  ISETP.GE.AND P2, PT, R2, RZ, PT ;  /* 0x000000ff0200720c */ /* 0x000fce0003f46270 */
[----:B------:R-:W-:-:S06]  /*06b0*/  @P0 VIADD R0, R0, 0x1 ;  /* 0x0000000100000836 */ /* 0x000fcc0000000000 */
        /* <DEDUP_REMOVED lines=19> */
[----:B------:R-:W-:Y:S01]  /*07f0*/  IMAD R5, R0, UR8, R5 ;  /* 0x0000000800057c24 */ /* 0x000fe2000f8e0205 */
[----:B------:R-:W-:-:S04]  /*0800*/  IADD3 R0, PT, PT, R11, 0x80, RZ ;  /* 0x000000800b007810 */ /* 0x000fc80007ffe0ff */
[----:B------:R-:W-:Y:S02]  /*0810*/  ISETP.LT.U32.AND P0, PT, R5, UR8, PT ;  /* 0x0000000805007c0c */ /* 0x000fe4000bf01070 */
[----:B------:R-:W-:-:S05]  /*0820*/  IABS R7, R0 ;  /* 0x0000000000077213 */ /* 0x000fca0000000000 */
[----:B0-----:R-:W-:-:S05]  /*0830*/  IMAD.HI.U32 R2, R7, UR6, RZ ;  /* 0x0000000607027c27 */ /* 0x001fca000f8e00ff */
[----:B------:R-:W-:Y:S01]  /*0840*/  IADD3 R8, PT, PT, -R2, RZ, RZ ;  /* 0x000000ff02087210 */ /* 0x000fe20007ffe1ff */
[----:B------:R-:W-:Y:S02]  /*0850*/  @!P0 VIADD R5, R5, -UR8 ;  /* 0x8000000805058c36 */ /* 0x000fe40008000000 */
[----:B------:R-:W-:Y:S02]  /*0860*/  @!P0 VIADD R4, R4, 0x1 ;  /* 0x0000000104048836 */ /* 0x000fe40000000000 */
[----:B------:R-:W-:Y:S01]  /*0870*/  IMAD R3, R8, UR8, R7 ;  /* 0x0000000808037c24 */ /* 0x000fe2000f8e0207 */
[----:B------:R-:W-:Y:S02]  /*0880*/  ISETP.GE.U32.AND P1, PT, R5, UR8, PT ;  /* 0x0000000805007c0c */ /* 0x000fe4000bf26070 */
[----:B------:R-:W-:Y:S02]  /*0890*/  LOP3.LUT R5, R6, UR45, RZ, 0x3c, !PT ;  /* 0x0000002d06057c12 */ /* 0x000fe4000f8e3cff */
[----:B------:R-:W-:-:S09]  /*08a0*/  ISETP.LT.U32.AND P0, PT, R3, UR8, PT ;  /* 0x0000000803007c0c */ /* 0x000fd2000bf01070 */
[----:B------:R-:W-:Y:S02]  /*08b0*/  @P1 IADD3 R4, PT, PT, R4, 0x1, RZ ;  /* 0x0000000104041810 */ /* 0x000fe40007ffe0ff */
[----:B------:R-:W-:Y:S02]  /*08c0*/  ISETP.GE.AND P1, PT, R5, RZ, PT ;  /* 0x000000ff0500720c */ /* 0x000fe40003f26270 */
[----:B------:R-:W-:Y:S01]  /*08d0*/  @!P0 VIADD R3, R3, -UR8 ;  /* 0x8000000803038c36 */ /* 0x000fe20008000000 */
[----:B------:R-:W-:-:S10]  /*08e0*/  @!P0 IADD3 R2, PT, PT, R2, 0x1, RZ ;  /* 0x0000000102028810 */ /* 0x000fd40007ffe0ff */
        /* <DEDUP_REMOVED lines=18> */
[----:B------:R-:W-:-:S05]  /*0a10*/  IMAD.HI.U32 R5, R7, UR5, RZ ;  /* 0x0000000507057c27 */ /* 0x000fca000f8e00ff */
[----:B------:R-:W-:Y:S01]  /*0a20*/  IADD3 R8, PT, PT, -R5, RZ, RZ ;  /* 0x000000ff05087210 */ /* 0x000fe20007ffe1ff */
[----:B------:R-:W-:Y:S01]  /*0a30*/  @!P1 VIADD R2, R2, -UR9 ;  /* 0x8000000902029c36 */ /* 0x000fe20008000000 */
[----:B------:R-:W-:-:S03]  /*0a40*/  @!P1 IADD3 R4, PT, PT, R4, 0x1, RZ ;  /* 0x0000000104049810 */ /* 0x000fc60007ffe0ff */
[----:B------:R-:W-:Y:S01]  /*0a50*/  IMAD R7, R8, UR9, R7 ;  /* 0x0000000908077c24 */ /* 0x000fe2000f8e0207 */
[----:B------:R-:W-:Y:S02]  /*0a60*/  ISETP.GE.U32.AND P0, PT, R2, UR9, PT ;  /* 0x0000000902007c0c */ /* 0x000fe4000bf06070 */
[----:B------:R-:W-:Y:S02]  /*0a70*/  LOP3.LUT R2, R15, UR46, RZ, 0x3c, !PT ;  /* 0x0000002e0f027c12 */ /* 0x000fe4000f8e3cff */
[----:B------:R-:W-:-:S09]  /*0a80*/  ISETP.LT.U32.AND P1, PT, R7, UR9, PT ;  /* 0x0000000907007c0c */ /* 0x000fd2000bf21070 */
[----:B------:R-:W-:Y:S01]  /*0a90*/  @P0 VIADD R4, R4, 0x1 ;  /* 0x0000000104040836 */ /* 0x000fe20000000000 */
[----:B------:R-:W-:Y:S02]  /*0aa0*/  ISETP.GE.AND P0, PT, R2, RZ, PT ;  /* 0x000000ff0200720c */ /* 0x000fe40003f06270 */
[----:B------:R-:W0:Y:S01]  /*0ab0*/  LDC.64 R2, c[0x0][0x380] ;  /* 0x0000e000ff027b82 */ /* 0x000e220000000a00 */
[----:B------:R-:W-:Y:S01]  /*0ac0*/  @!P1 IADD3 R5, PT, PT, R5, 0x1, RZ ;  /* 0x0000000105059810 */ /* 0x000fe20007ffe0ff */
[----:B------:R-:W-:Y:S01]  /*0ad0*/  @!P1 VIADD R7, R7, -UR9 ;  /* 0x8000000907079c36 */ /* 0x000fe20008000000 */
[----:B------:R-:W-:-:S08]  /*0ae0*/  MOV R8, R4 ;  /* 0x0000000400087202 */ /* 0x000fd00000000f00 */
[----:B------:R-:W-:Y:S02]  /*0af0*/  @!P0 IADD3 R8, PT, PT, -R8, RZ, RZ ;  /* 0x000000ff08088210 */ /* 0x000fe40007ffe1ff */
[----:B------:R-:W-:Y:S02]  /*0b00*/  ISETP.GE.U32.AND P0, PT, R7, UR9, PT ;  /* 0x0000000907007c0c */ /* 0x000fe4000bf06070 */
[----:B------:R-:W-:-:S11]  /*0b10*/  LOP3.LUT R7, R19, UR46, RZ, 0x3c, !PT ;  /* 0x0000002e13077c12 */ /* 0x000fd6000f8e3cff */
[----:B------:R-:W-:Y:S02]  /*0b20*/  @P0 IADD3 R5, PT, PT, R5, 0x1, RZ ;  /* 0x0000000105050810 */ /* 0x000fe40007ffe0ff */
[----:B------:R-:W-:Y:S02]  /*0b30*/  ISETP.GE.AND P0, PT, R7, RZ, PT ;  /* 0x000000ff0700720c */ /* 0x000fe40003f06270 */
[----:B------:R-:W-:-:S11]  /*0b40*/  SEL R8, R21, R8, !P3 ;  /* 0x0000000815087207 */ /* 0x000fd60005800000 */
[----:B------:R-:W-:-:S05]  /*0b50*/  @!P0 IMAD.MOV R5, RZ, RZ, -R5 ;  /* 0x000000ffff058224 */ /* 0x000fca00078e0a05 */
[----:B------:R-:W-:Y:S02]  /*0b60*/  SEL R7, R21, R5, !P3 ;  /* 0x0000000515077207 */ /* 0x000fe40005800000 */
[----:B------:R-:W-:Y:S02]  /*0b70*/  SEL R5, R14, RZ, P5 ;  /* 0x000000ff0e057207 */ /* 0x000fe40002800000 */
[C---:B------:R-:W-:Y:S02]  /*0b80*/  IADD3 R10, PT, PT, -R7.reuse, RZ, RZ ;  /* 0x000000ff070a7210 */ /* 0x040fe40007ffe1ff */
[----:B------:R-:W-:Y:S02]  /*0b90*/  SEL R14, R18, RZ, P5 ;  /* 0x000000ff120e7207 */ /* 0x000fe40002800000 */
[----:B------:R-:W-:Y:S01]  /*0ba0*/  SEL R7, R7, RZ, P2 ;  /* 0x000000ff07077207 */ /* 0x000fe20001000000 */
[----:B------:R-:W-:Y:S02]  /*0bb0*/  IMAD R10, R10, UR46, R19 ;  /* 0x0000002e0a0a7c24 */ /* 0x000fe4000f8e0213 */
[----:B------:R-:W-:-:S03]  /*0bc0*/  IMAD R14, R14, UR42, RZ ;  /* 0x0000002a0e0e7c24 */ /* 0x000fc6000f8e02ff */
[----:B------:R-:W-:Y:S01]  /*0bd0*/  SEL R10, R10, RZ, P4 ;  /* 0x000000ff0a0a7207 */ /* 0x000fe20002000000 */
[----:B------:R-:W-:Y:S02]  /*0be0*/  IMAD R7, R7, UR43, R14 ;  /* 0x0000002b07077c24 */ /* 0x000fe4000f8e020e */
[----:B------:R-:W-:Y:S02]  /*0bf0*/  IMAD R5, R5, UR42, RZ ;  /* 0x0000002a05057c24 */ /* 0x000fe4000f8e02ff */
[----:B------:R-:W-:Y:S01]  /*0c00*/  IMAD R7, R10, UR47, R7 ;  /* 0x0000002f0a077c24 */ /* 0x000fe2000f8e0207 */
[----:B------:R-:W-:Y:S02]  /*0c10*/  R2UR UR12, R22 ;  /* 0x00000000160c72ca */ /* 0x000fe400000e0000 */
[----:B------:R-:W-:Y:S02]  /*0c20*/  R2UR UR13, R23 ;  /* 0x00000000170d72ca */ /* 0x000fe400000e0000 */
[----:B------:R-:W-:-:S04]  /*0c30*/  LEA.HI R7, R7, R7, RZ, 0x1 ;  /* 0x0000000707077211 */ /* 0x000fc800078f08ff */
[----:B------:R-:W-:Y:S02]  /*0c40*/  SHF.R.S32.HI R7, RZ, 0x1, R7 ;  /* 0x00000001ff077819 */ /* 0x000fe40000011407 */
[----:B--2---:R-:W-:-:S04]  /*0c50*/  PRMT R4, R35, 0x7771, RZ ;  /* 0x0000777123047816 */ /* 0x004fc800000000ff */
[----:B------:R-:W-:Y:S02]  /*0c60*/  ISETP.NE.AND P1, PT, R4, RZ, PT ;  /* 0x000000ff0400720c */ /* 0x000fe40003f25270 */
[----:B------:R-:W-:-:S04]  /*0c70*/  LEA.HI R4, R11, R11, RZ, 0x1 ;  /* 0x0000000b0b047211 */ /* 0x000fc800078f08ff */
[----:B------:R-:W-:-:S05]  /*0c80*/  SHF.R.S32.HI R17, RZ, 0x1, R4 ;  /* 0x00000001ff117819 */ /* 0x000fca0000011404 */
[----:B0-----:R-:W-:Y:S02]  /*0c90*/  IMAD.WIDE R16, R17, 0x8, R2 ;  /* 0x0000000811107825 */ /* 0x001fe400078e0202 */
[----:B------:R-:W-:Y:S02]  /*0ca0*/  @P1 R2UR UR10, R22 ;  /* 0x00000000160a12ca */ /* 0x000fe400000e0000 */
[----:B------:R-:W-:-:S13]  /*0cb0*/  @P1 R2UR UR11, R23 ;  /* 0x00000000170b12ca */ /* 0x000fda00000e0000 */
[----:B------:R-:W2:Y:S01]  /*0cc0*/  @P1 LDG.E R24, desc[UR10][R16.64+0x4] ;  /* 0x0000040a10181981 */ /* 0x000ea2000c1e1900 */
[C---:B------:R-:W-:Y:S02]  /*0cd0*/  IADD3 R4, PT, PT, -R8.reuse, RZ, RZ ;  /* 0x000000ff08047210 */ /* 0x040fe40007ffe1ff */
[----:B------:R-:W-:Y:S02]  /*0ce0*/  SEL R8, R8, RZ, P2 ;  /* 0x000000ff08087207 */ /* 0x000fe40001000000 */
[----:B------:R-:W-:Y:S01]  /*0cf0*/  R2UR UR10, R22 ;  /* 0x00000000160a72ca */ /* 0x000fe200000e0000 */
[----:B------:R-:W-:Y:S01]  /*0d00*/  IMAD R4, R4, UR46, R15 ;  /* 0x0000002e04047c24 */ /* 0x000fe2000f8e020f */
[----:B------:R-:W-:Y:S01]  /*0d10*/  R2UR UR11, R23 ;  /* 0x00000000170b72ca */ /* 0x000fe200000e0000 */
[----:B------:R-:W-:Y:S02]  /*0d20*/  IMAD R5, R8, UR43, R5 ;  /* 0x0000002b08057c24 */ /* 0x000fe4000f8e0205 */
[----:B------:R-:W-:Y:S01]  /*0d30*/  IMAD.WIDE R14, R7, 0x2, R12 ;  /* 0x00000002070e7825 */ /* 0x000fe200078e020c */
[----:B------:R-:W-:-:S04]  /*0d40*/  SEL R4, R4, RZ, P4 ;  /* 0x000000ff04047207 */ /* 0x000fc80002000000 */
[----:B------:R-:W3:Y:S01]  /*0d50*/  LDG.E.U16 R20, desc[UR12][R14.64] ;  /* 0x0000000c0e147981 */ /* 0x000ee2000c1e1500 */
[----:B------:R-:W-:-:S05]  /*0d60*/  IMAD R4, R4, UR47, R5 ;  /* 0x0000002f04047c24 */ /* 0x000fca000f8e0205 */
[----:B------:R-:W-:-:S04]  /*0d70*/  LEA.HI R4, R4, R4, RZ, 0x1 ;  /* 0x0000000404047211 */ /* 0x000fc800078f08ff */
[----:B------:R-:W-:-:S05]  /*0d80*/  SHF.R.S32.HI R5, RZ, 0x1, R4 ;  /* 0x00000001ff057819 */ /* 0x000fca0000011404 */
[----:B------:R-:W-:-:S05]  /*0d90*/  IMAD.WIDE R4, R5, 0x2, R12 ;  /* 0x0000000205047825 */ /* 0x000fca00078e020c */
[----:B------:R0:W4:Y:S01]  /*0da0*/  LDG.E.U16 R7, desc[UR10][R4.64] ;  /* 0x0000000a04077981 */ /* 0x000122000c1e1500 */
        /* <DEDUP_REMOVED lines=15> */
[----:B------:R-:W-:Y:S02]  /*0ea0*/  IMAD R26, R4, UR45, R19 ;  /* 0x0000002d041a7c24 */ /* 0x000fe4000f8e0213 */
[----:B------:R-:W0:Y:S03]  /*0eb0*/  LDC.64 R4, c[0x0][0x3e8] ;  /* 0x0000fa00ff047b82 */ /* 0x000e260000000a00 */
[----:B------:R-:W-:-:S05]  /*0ec0*/  IABS R14, R26 ;  /* 0x0000001a000e7213 */ /* 0x000fca0000000000 */
[----:B------:R-:W-:-:S05]  /*0ed0*/  IMAD.HI.U32 R10, R14, UR5, RZ ;  /* 0x000000050e0a7c27 */ /* 0x000fca000f8e00ff */
[----:B------:R-:W-:Y:S01]  /*0ee0*/  IADD3 R15, PT, PT, -R10, RZ, RZ ;  /* 0x000000ff0a0f7210 */ /* 0x000fe20007ffe1ff */
[----:B------:R-:W1:Y:S04]  /*0ef0*/  LDCU UR7, c[0x0][0x3e8] ;  /* 0x00007d00ff0777ac */ /* 0x000e680008000800 */
[----:B------:R-:W-:Y:S01]  /*0f00*/  IMAD R14, R15, UR9, R14 ;  /* 0x000000090f0e7c24 */ /* 0x000fe2000f8e020e */
[----:B------:R-:W-:-:S04]  /*0f10*/  IADD3 R18, PT, PT, R11, 0x100, RZ ;  /* 0x000001000b127810 */ /* 0x000fc80007ffe0ff */
[----:B------:R-:W-:Y:S02]  /*0f20*/  ISETP.LT.U32.AND P0, PT, R14, UR9, PT ;  /* 0x000000090e007c0c */ /* 0x000fe4000bf01070 */
[----:B0-----:R-:W-:Y:S02]  /*0f30*/  R2UR UR4, R5 ;  /* 0x00000000050472ca */ /* 0x001fe400000e0000 */
[----:B------:R-:W-:-:S05]  /*0f40*/  IABS R5, R18 ;  /* 0x0000001200057213 */ /* 0x000fca0000000000 */
[----:B------:R-:W-:-:S04]  /*0f50*/  IMAD.HI.U32 R15, R5, UR6, RZ ;  /* 0x00000006050f7c27 */ /* 0x000fc8000f8e00ff */
[----:B------:R-:W-:Y:S01]  /*0f60*/  @!P0 IADD3 R14, PT, PT, R14, -UR9, RZ ;  /* 0x800000090e0e8c10 */ /* 0x000fe2000fffe0ff */
[----:B-1----:R-:W-:Y:S02]  /*0f70*/  IMAD.U32 R8, RZ, RZ, UR7 ;  /* 0x00000007ff087e24 */ /* 0x002fe4000f8e00ff */
[----:B------:R-:W-:Y:S01]  /*0f80*/  @!P0 VIADD R10, R10, 0x1 ;  /* 0x000000010a0a8836 */ /* 0x000fe20000000000 */
[----:B------:R-:W-:Y:S02]  /*0f90*/  LEA.HI R0, R0, R0, RZ, 0x1 ;  /* 0x0000000000007211 */ /* 0x000fe400078f08ff */
[----:B------:R-:W-:Y:S02]  /*0fa0*/  R2UR UR14, R22 ;  /* 0x00000000160e72ca */ /* 0x000fe400000e0000 */
[----:B------:R-:W-:Y:S02]  /*0fb0*/  R2UR UR15, R23 ;  /* 0x00000000170f72ca */ /* 0x000fe400000e0000 */
[----:B------:R-:W-:-:S04]  /*0fc0*/  LEA.HI R6, R6, R6, RZ, 0x1 ;  /* 0x0000000606067211 */ /* 0x000fc800078f08ff */
[----:B------:R-:W-:Y:S01]  /*0fd0*/  SHF.R.S32.HI R27, RZ, 0x1, R6 ;  /* 0x00000001ff1b7819 */ /* 0x000fe20000011406 */
[----:B--2---:R-:W-:Y:S01]  /*0fe0*/  @P1 FMUL R8, R24, UR4 ;  /* 0x0000000418081c20 */ /* 0x004fe20008400000 */
[----:B------:R-:W-:Y:S02]  /*0ff0*/  ISETP.GE.U32.AND P1, PT, R14, UR9, PT ;  /* 0x000000090e007c0c */ /* 0x000fe4000bf26070 */
[----:B------:R-:W-:-:S05]  /*1000*/  IADD3 R14, PT, PT, -R15, RZ, RZ ;  /* 0x000000ff0f0e7210 */ /* 0x000fca0007ffe1ff */
[----:B------:R-:W-:Y:S01]  /*1010*/  IMAD R5, R14, UR8, R5 ;  /* 0x000000080e057c24 */ /* 0x000fe2000f8e0205 */
[----:B------:R-:W-:-:S04]  /*1020*/  LOP3.LUT R14, R26, UR46, RZ, 0x3c, !PT ;  /* 0x0000002e1a0e7c12 */ /* 0x000fc8000f8e3cff */
[----:B------:R-:W-:Y:S02]  /*1030*/  ISETP.LT.U32.AND P0, PT, R5, UR8, PT ;  /* 0x0000000805007c0c */ /* 0x000fe4000bf01070 */
[----:B------:R-:W-:Y:S02]  /*1040*/  @P1 IADD3 R10, PT, PT, R10, 0x1, RZ ;  /* 0x000000010a0a1810 */ /* 0x000fe40007ffe0ff */
[----:B------:R-:W-:-:S09]  /*1050*/  ISETP.GE.AND P1, PT, R14, RZ, PT ;  /* 0x000000ff0e00720c */ /* 0x000fd20003f26270 */
[----:B------:R-:W-:-:S04]  /*1060*/  @!P0 IADD3 R5, PT, PT, R5, -UR8, RZ ;  /* 0x8000000805058c10 */ /* 0x000fc8000fffe0ff */
[----:B------:R-:W-:Y:S01]  /*1070*/  @!P1 IMAD.MOV R10, RZ, RZ, -R10 ;  /* 0x000000ffff0a9224 */ /* 0x000fe200078e0a0a */
[----:B------:R-:W-:Y:S02]  /*1080*/  ISETP.GE.U32.AND P1, PT, R5, UR8, PT ;  /* 0x0000000805007c0c */ /* 0x000fe4000bf26070 */
[----:B------:R-:W-:Y:S02]  /*1090*/  LOP3.LUT R5, R18, UR45, RZ, 0x3c, !PT ;  /* 0x0000002d12057c12 */ /* 0x000fe4000f8e3cff */
[----:B------:R-:W-:Y:S02]  /*10a0*/  @!P0 IADD3 R15, PT, PT, R15, 0x1, RZ ;  /* 0x000000010f0f8810 */ /* 0x000fe40007ffe0ff */
[----:B------:R-:W-:Y:S02]  /*10b0*/  ISETP.GE.AND P0, PT, R5, RZ, PT ;  /* 0x000000ff0500720c */ /* 0x000fe40003f06270 */
[----:B------:R-:W-:-:S05]  /*10c0*/  SEL R10, R21, R10, !P3 ;  /* 0x0000000a150a7207 */ /* 0x000fca0005800000 */
[----:B------:R-:W-:Y:S01]  /*10d0*/  @P1 VIADD R15, R15, 0x1 ;  /* 0x000000010f0f1836 */ /* 0x000fe20000000000 */
[----:B------:R-:W-:Y:S02]  /*10e0*/  IADD3 R5, PT, PT, -R10, RZ, RZ ;  /* 0x000000ff0a057210 */ /* 0x000fe40007ffe1ff */
[----:B------:R-:W-:Y:S02]  /*10f0*/  SEL R14, R25, RZ, P5 ;  /* 0x000000ff190e7207 */ /* 0x000fe40002800000 */
[----:B------:R-:W-:Y:S02]  /*1100*/  MOV R32, R15 ;  /* 0x0000000f00207202 */ /* 0x000fe40000000f00 */
[----:B---3--:R-:W-:Y:S01]  /*1110*/  PRMT R15, R20, 0x7771, RZ ;  /* 0x00007771140f7816 */ /* 0x008fe200000000ff */
[----:B------:R-:W-:Y:S01]  /*1120*/  IMAD R5, R5, UR46, R26 ;  /* 0x0000002e05057c24 */ /* 0x000fe2000f8e021a */
[----:B------:R-:W-:Y:S02]  /*1130*/  @!P0 IADD3 R32, PT, PT, -R32, RZ, RZ ;  /* 0x000000ff20208210 */ /* 0x000fe40007ffe1ff */
[----:B------:R-:W-:Y:S01]  /*1140*/  ISETP.NE.AND P0, PT, R15, RZ, PT ;  /* 0x000000ff0f00720c */ /* 0x000fe20003f05270 */
[----:B------:R-:W-:Y:S01]  /*1150*/  IMAD R15, R14, UR42, RZ ;  /* 0x0000002a0e0f7c24 */ /* 0x000fe2000f8e02ff */
[----:B------:R-:W-:-:S02]  /*1160*/  SEL R10, R10, RZ, P2 ;  /* 0x000000ff0a0a7207 */ /* 0x000fc40001000000 */
[----:B----4-:R-:W-:Y:S02]  /*1170*/  PRMT R24, R7, 0x7771, RZ ;  /* 0x0000777107187816 */ /* 0x010fe400000000ff */
[----:B------:R-:W-:Y:S01]  /*1180*/  SEL R5, R5, RZ, P4 ;  /* 0x000000ff05057207 */ /* 0x000fe20002000000 */
[----:B------:R-:W-:Y:S01]  /*1190*/  IMAD R10, R10, UR43, R15 ;  /* 0x0000002b0a0a7c24 */ /* 0x000fe2000f8e020f */
[----:B------:R-:W-:-:S03]  /*11a0*/  ISETP.NE.AND P1, PT, R24, RZ, PT ;  /* 0x000000ff1800720c */ /* 0x000fc60003f25270 */
[----:B------:R-:W-:Y:S02]  /*11b0*/  IMAD R5, R5, UR47, R10 ;  /* 0x0000002f05057c24 */ /* 0x000fe4000f8e020a */
[C---:B------:R-:W-:Y:S02]  /*11c0*/  @P0 R2UR UR12, R22.reuse ;  /* 0x00000000160c02ca */ /* 0x040fe400000e0000 */
[----:B------:R-:W-:Y:S02]  /*11d0*/  @P0 R2UR UR13, R23 ;  /* 0x00000000170d02ca */ /* 0x000fe400000e0000 */
[----:B------:R-:W-:Y:S02]  /*11e0*/  LEA.HI R5, R5, R5, RZ, 0x1 ;  /* 0x0000000505057211 */ /* 0x000fe400078f08ff */
[----:B------:R-:W-:Y:S02]  /*11f0*/  SHF.R.S32.HI R15, RZ, 0x1, R0 ;  /* 0x00000001ff0f7819 */ /* 0x000fe40000011400 */
[----:B------:R-:W-:-:S02]  /*1200*/  @P1 R2UR UR10, R22 ;  /* 0x00000000160a12ca */ /* 0x000fc400000e0000 */
[----:B------:R-:W-:Y:S02]  /*1210*/  @P1 R2UR UR11, R23 ;  /* 0x00000000170b12ca */ /* 0x000fe400000e0000 */
[----:B------:R-:W-:Y:S01]  /*1220*/  SHF.R.S32.HI R5, RZ, 0x1, R5 ;  /* 0x00000001ff057819 */ /* 0x000fe20000011405 */
[----:B------:R-:W-:-:S04]  /*1230*/  IMAD.WIDE R14, R15, 0x8, R2 ;  /* 0x000000080f0e7825 */ /* 0x000fc800078e0202 */
[----:B------:R-:W-:Y:S01]  /*1240*/  IMAD.WIDE R24, R5, 0x2, R12 ;  /* 0x0000000205187825 */ /* 0x000fe200078e020c */
[----:B------:R-:W2:Y:S03]  /*1250*/  @P0 LDG.E R0, desc[UR12][R14.64+0x4] ;  /* 0x0000040c0e000981 */ /* 0x000ea6000c1e1900 */
[----:B------:R-:W-:Y:S01]  /*1260*/  IMAD.WIDE R26, R27, 0x8, R2 ;  /* 0x000000081b1a7825 */ /* 0x000fe200078e0202 */
[----:B------:R-:W3:Y:S04]  /*1270*/  LDG.E.U16 R33, desc[UR14][R24.64] ;  /* 0x0000000e18217981 */ /* 0x000ee8000c1e1500 */
[----:B------:R-:W4:Y:S01]  /*1280*/  @P1 LDG.E R36, desc[UR10][R26.64+0x4] ;  /* 0x0000040a1a241981 */ /* 0x000f22000c1e1900 */
[----:B------:R-:W-:-:S05]  /*1290*/  SEL R32, R9, R32, !P6 ;  /* 0x0000002009207207 */ /* 0x000fca0007000000 */
[----:B------:R-:W-:-:S04]  /*12a0*/  IMAD.MOV R5, RZ, RZ, -R32 ;  /* 0x000000ffff057224 */ /* 0x000fc800078e0a20 */
[----:B------:R-:W-:Y:S01]  /*12b0*/  IMAD R34, R5, UR45, R18 ;  /* 0x0000002d05227c24 */ /* 0x000fe2000f8e0212 */
[----:B------:R-:W-:-:S04]  /*12c0*/  MOV R10, UR7 ;  /* 0x00000007000a7c02 */ /* 0x000fc80008000f00 */
[----:B------:R-:W-:Y:S02]  /*12d0*/  IABS R5, R34 ;  /* 0x0000002200057213 */ /* 0x000fe40000000000 */
[----:B------:R-:W-:Y:S02]  /*12e0*/  MOV R6, UR7 ;  /* 0x0000000700067c02 */ /* 0x000fe40008000f00 */
[----:B------:R-:W-:Y:S02]  /*12f0*/  R2UR UR10, R22 ;  /* 0x00000000160a72ca */ /* 0x000fe400000e0000 */
[----:B------:R-:W-:Y:S01]  /*1300*/  R2UR UR11, R23 ;  /* 0x00000000170b72ca */ /* 0x000fe200000e0000 */
[----:B--2---:R-:W-:Y:S01]  /*1310*/  @P0 FMUL R10, R0, UR4 ;  /* 0x00000004000a0c20 */ /* 0x004fe20008400000 */
[----:B------:R-:W-:Y:S01]  /*1320*/  IMAD.HI.U32 R0, R5, UR5, RZ ;  /* 0x0000000505007c27 */ /* 0x000fe2000f8e00ff */
[----:B---3--:R-:W-:-:S03]  /*1330*/  PRMT R24, R33, 0x7771, RZ ;  /* 0x0000777121187816 */ /* 0x008fc600000000ff */
[----:B----4-:R-:W-:Y:S01]  /*1340*/  @P1 FMUL R6, R36, UR4 ;  /* 0x0000000424061c20 */ /* 0x010fe20008400000 */
[----:B------:R-:W-:Y:S01]  /*1350*/  ISETP.NE.AND P1, PT, R24, RZ, PT ;  /* 0x000000ff1800720c */ /* 0x000fe20003f25270 */
        /* <DEDUP_REMOVED lines=33> */
[----:B------:R-:W-:Y:S02]  /*1570*/  LEA.HI R19, R19, R19, RZ, 0x1 ;  /* 0x0000001313137211 */ /* 0x000fe400078f08ff */
[----:B------:R-:W-:Y:S02]  /*1580*/  @P1 R2UR UR14, R22 ;  /* 0x00000000160e12ca */ /* 0x000fe400000e0000 */
[----:B------:R-:W-:-:S05]  /*1590*/  @P1 R2UR UR15, R23 ;  /* 0x00000000170f12ca */ /* 0x000fca00000e0000 */
[----:B------:R-:W-:Y:S02]  /*15a0*/  @P0 IADD3 R34, PT, PT, R34, 0x1, RZ ;  /* 0x0000000122220810 */ /* 0x000fe40007ffe0ff */
[----:B------:R-:W-:Y:S02]  /*15b0*/  ISETP.GE.AND P0, PT, R5, RZ, PT ;  /* 0x000000ff0500720c */ /* 0x000fe40003f06270 */
[----:B------:R-:W-:Y:S01]  /*15c0*/  SHF.R.S32.HI R19, RZ, 0x1, R19 ;  /* 0x00000001ff137819 */ /* 0x000fe20000011413 */
[----:B------:R0:W3:Y:S04]  /*15d0*/  LDG.E R5, desc[UR10][R16.64] ;  /* 0x0000000a10057981 */ /* 0x0000e8000c1e1900 */
[----:B------:R-:W-:-:S06]  /*15e0*/  IMAD.WIDE R36, R19, 0x8, R2 ;  /* 0x0000000813247825 */ /* 0x000fcc00078e0202 */
[----:B------:R-:W-:Y:S01]  /*15f0*/  @!P0 IADD3 R34, PT, PT, -R34, RZ, RZ ;  /* 0x000000ff22228210 */ /* 0x000fe20007ffe1ff */
[----:B------:R1:W4:Y:S01]  /*1600*/  LDG.E R17, desc[UR10][R14.64] ;  /* 0x0000000a0e117981 */ /* 0x000322000c1e1900 */
[----:B--2---:R-:W-:-:S04]  /*1610*/  PRMT R19, R0, 0x7771, RZ ;  /* 0x0000777100137816 */ /* 0x004fc800000000ff */
[----:B------:R-:W-:Y:S02]  /*1620*/  ISETP.NE.AND P0, PT, R19, RZ, PT ;  /* 0x000000ff1300720c */ /* 0x000fe40003f05270 */
[----:B------:R-:W2:Y:S01]  /*1630*/  @P1 LDG.E R19, desc[UR14][R36.64+0x4] ;  /* 0x0000040e24131981 */ /* 0x000ea2000c1e1900 */
[----:B------:R-:W-:-:S05]  /*1640*/  SEL R38, R9, R34, !P6 ;  /* 0x0000002209267207 */ /* 0x000fca0007000000 */
[----:B------:R-:W-:Y:S01]  /*1650*/  IMAD.MOV R25, RZ, RZ, -R38 ;  /* 0x000000ffff197224 */ /* 0x000fe200078e0a26 */
[----:B0-----:R-:W-:-:S03]  /*1660*/  MOV R16, UR7 ;  /* 0x0000000700107c02 */ /* 0x001fc60008000f00 */
[----:B------:R-:W-:Y:S01]  /*1670*/  IMAD R39, R25, UR45, R32 ;  /* 0x0000002d19277c24 */ /* 0x000fe2000f8e0220 */
[----:B------:R-:W-:-:S04]  /*1680*/  LEA.HI R18, R18, R18, RZ, 0x1 ;  /* 0x0000001212127211 */ /* 0x000fc800078f08ff */
[----:B------:R-:W-:Y:S02]  /*1690*/  SHF.R.S32.HI R25, RZ, 0x1, R18 ;  /* 0x00000001ff197819 */ /* 0x000fe40000011412 */
[----:B------:R-:W-:Y:S02]  /*16a0*/  R2UR UR12, R22 ;  /* 0x00000000160c72ca */ /* 0x000fe400000e0000 */
[----:B------:R-:W-:Y:S01]  /*16b0*/  R2UR UR13, R23 ;  /* 0x00000000170d72ca */ /* 0x000fe200000e0000 */
[----:B-1----:R-:W-:-:S05]  /*16c0*/  IMAD.WIDE R14, R25, 0x8, R2 ;  /* 0x00000008190e7825 */ /* 0x002fca00078e0202 */
[----:B------:R-:W5:Y:S07]  /*16d0*/  LDG.E R25, desc[UR10][R14.64] ;  /* 0x0000000a0e197981 */ /* 0x000f6e000c1e1900 */
[----:B------:R-:W4:Y:S04]  /*16e0*/  LDG.E R26, desc[UR12][R26.64] ;  /* 0x0000000c1a1a7981 */ /* 0x000f28000c1e1900 */
[----:B------:R-:W5:Y:S01]  /*16f0*/  LDG.E R24, desc[UR12][R36.64] ;  /* 0x0000000c24187981 */ /* 0x000f62000c1e1900 */
[----:B------:R-:W-:-:S02]  /*1700*/  @P0 R2UR UR12, R22 ;  /* 0x00000000160c02ca */ /* 0x000fc400000e0000 */
[----:B------:R-:W-:-:S13]  /*1710*/  @P0 R2UR UR13, R23 ;  /* 0x00000000170d02ca */ /* 0x000fda00000e0000 */
[----:B------:R0:W5:Y:S02]  /*1720*/  @P0 LDG.E R27, desc[UR12][R14.64+0x4] ;  /* 0x0000040c0e1b0981 */ /* 0x000164000c1e1900 */
[----:B0-----:R-:W-:-:S05]  /*1730*/  SEL R15, R38, RZ, P5 ;  /* 0x000000ff260f7207 */ /* 0x001fca0002800000 */
[----:B------:R-:W-:Y:S02]  /*1740*/  IMAD R15, R15, UR42, RZ ;  /* 0x0000002a0f0f7c24 */ /* 0x000fe4000f8e02ff */
[----:B--2---:R-:W-:Y:S01]  /*1750*/  @P1 FMUL R16, R19, UR4 ;  /* 0x0000000413101c20 */ /* 0x004fe20008400000 */
        /* <DEDUP_REMOVED lines=22> */
[----:B------:R0:W2:Y:S01]  /*18c0*/  LDG.E.U16 R19, desc[UR10][R18.64] ;  /* 0x0000000a12137981 */ /* 0x0000a2000c1e1500 */
[----:B------:R-:W-:-:S04]  /*18d0*/  IADD3 R36, PT, PT, R11, 0x180, RZ ;  /* 0x000001800b247810 */ /* 0x000fc80007ffe0ff */
[----:B------:R-:W-:-:S05]  /*18e0*/  IABS R37, R36 ;  /* 0x0000002400257213 */ /* 0x000fca0000000000 */
[----:B0-----:R-:W-:-:S04]  /*18f0*/  IMAD.HI.U32 R18, R37, UR6, RZ ;  /* 0x0000000625127c27 */ /* 0x001fc8000f8e00ff */
        /* <DEDUP_REMOVED lines=8> */
[----:B------:R-:W-:Y:S02]  /*1980*/  @P1 VIADD R18, R18, 0x1 ;  /* 0x0000000112121836 */ /* 0x000fe40000000000 */
[----:B------:R-:W-:Y:S01]  /*1990*/  VIADD R11, R11, 0x1c0 ;  /* 0x000001c00b0b7836 */ /* 0x000fe20000000000 */
[----:B------:R-:W-:Y:S02]  /*19a0*/  PRMT R20, R20, 0x7770, RZ ;  /* 0x0000777014147816 */ /* 0x000fe400000000ff */
[----:B--2---:R-:W-:-:S04]  /*19b0*/  PRMT R14, R19, 0x7771, RZ ;  /* 0x00007771130e7816 */ /* 0x004fc800000000ff */
[----:B------:R-:W-:Y:S01]  /*19c0*/  ISETP.NE.AND P3, PT, R14, RZ, PT ;  /* 0x000000ff0e00720c */ /* 0x000fe20003f65270 */
[----:B------:R-:W-:-:S05]  /*19d0*/  IMAD.WIDE R14, R15, 0x8, R2 ;  /* 0x000000080f0e7825 */ /* 0x000fca00078e0202 */
[----:B------:R-:W2:Y:S07]  /*19e0*/  LDG.E R32, desc[UR10][R14.64] ;  /* 0x0000000a0e207981 */ /* 0x000eae000c1e1900 */
[----:B------:R-:W-:Y:S02]  /*19f0*/  @P3 R2UR UR12, R22 ;  /* 0x00000000160c32ca */ /* 0x000fe400000e0000 */
[----:B------:R-:W-:-:S13]  /*1a00*/  @P3 R2UR UR13, R23 ;  /* 0x00000000170d32ca */ /* 0x000fda00000e0000 */
[----:B------:R0:W2:Y:S02]  /*1a10*/  @P3 LDG.E R34, desc[UR12][R14.64+0x4] ;  /* 0x0000040c0e223981 */ /* 0x0000a4000c1e1900 */
[----:B0-----:R-:W-:-:S04]  /*1a20*/  LOP3.LUT R14, R36, UR45, RZ, 0x3c, !PT ;  /* 0x0000002d240e7c12 */ /* 0x001fc8000f8e3cff */
        /* <DEDUP_REMOVED lines=48> */
[----:B------:R-:W-:Y:S02]  /*1d30*/  PRMT R33, R33, 0x7770, RZ ;  /* 0x0000777021217816 */ /* 0x000fe400000000ff */
[----:B------:R-:W-:Y:S02]  /*1d40*/  SEL R14, R14, RZ, P5 ;  /* 0x000000ff0e0e7207 */ /* 0x000fe40002800000 */
[----:B------:R-:W-:-:S07]  /*1d50*/  SEL R37, R39, RZ, P5 ;  /* 0x000000ff27257207 */ /* 0x000fce0002800000 */
[----:B------:R-:W-:Y:S02]  /*1d60*/  @!P6 IADD3 R20, PT, PT, -R20, RZ, RZ ;  /* 0x000000ff1414e210 */ /* 0x000fe40007ffe1ff */
[----:B------:R-:W-:-:S04]  /*1d70*/  ISETP.NE.AND P6, PT, RZ, UR46, PT ;  /* 0x0000002eff007c0c */ /* 0x000fc8000bfc5270 */
[----:B------:R-:W-:Y:S02]  /*1d80*/  SEL R20, R21, R20, !P6 ;  /* 0x0000001415147207 */ /* 0x000fe40007000000 */
[----:B------:R-:W-:Y:S01]  /*1d90*/  ISETP.NE.AND P5, PT, R33, RZ, PT ;  /* 0x000000ff2100720c */ /* 0x000fe20003fa5270 */
[----:B------:R-:W-:Y:S01]  /*1da0*/  IMAD R21, R14, UR42, RZ ;  /* 0x0000002a0e157c24 */ /* 0x000fe2000f8e02ff */
[----:B------:R-:W-:Y:S02]  /*1db0*/  SEL R18, R18, RZ, P2 ;  /* 0x000000ff12127207 */ /* 0x000fe40001000000 */
[----:B------:R-:W-:Y:S01]  /*1dc0*/  SEL R33, R20, RZ, P2 ;  /* 0x000000ff14217207 */ /* 0x000fe20001000000 */
[----:B------:R-:W-:Y:S01]  /*1dd0*/  IMAD.MOV R20, RZ, RZ, -R20 ;  /* 0x000000ffff147224 */ /* 0x000fe200078e0a14 */
[----:B------:R-:W-:Y:S01]  /*1de0*/  SEL R15, R15, RZ, P4 ;  /* 0x000000ff0f0f7207 */ /* 0x000fe20002000000 */
[----:B------:R-:W-:Y:S02]  /*1df0*/  IMAD R18, R18, UR43, R21 ;  /* 0x0000002b12127c24 */ /* 0x000fe4000f8e0215 */
[----:B------:R-:W-:-:S02]  /*1e00*/  IMAD R9, R20, UR46, R9 ;  /* 0x0000002e14097c24 */ /* 0x000fc4000f8e0209 */
[----:B------:R-:W-:Y:S02]  /*1e10*/  IMAD R14, R37, UR42, RZ ;  /* 0x0000002a250e7c24 */ /* 0x000fe4000f8e02ff */
[----:B------:R-:W-:Y:S01]  /*1e20*/  IMAD R15, R15, UR47, R18 ;  /* 0x0000002f0f0f7c24 */ /* 0x000fe2000f8e0212 */
[----:B------:R-:W-:Y:S01]  /*1e30*/  SEL R9, R9, RZ, P4 ;  /* 0x000000ff09097207 */ /* 0x000fe20002000000 */
[----:B------:R-:W-:Y:S01]  /*1e40*/  IMAD R14, R33, UR43, R14 ;  /* 0x0000002b210e7c24 */ /* 0x000fe2000f8e020e */
[----:B------:R-:W-:Y:S02]  /*1e50*/  R2UR UR8, R22 ;  /* 0x00000000160872ca */ /* 0x000fe400000e0000 */
[----:B------:R-:W-:Y:S01]  /*1e60*/  LEA.HI R15, R15, R15, RZ, 0x1 ;  /* 0x0000000f0f0f7211 */ /* 0x000fe200078f08ff */
[----:B------:R-:W-:Y:S01]  /*1e70*/  IMAD R9, R9, UR47, R14 ;  /* 0x0000002f09097c24 */ /* 0x000fe2000f8e020e */
[----:B------:R-:W-:Y:S02]  /*1e80*/  R2UR UR9, R23 ;  /* 0x00000000170972ca */ /* 0x000fe400000e0000 */
[----:B------:R-:W-:-:S02]  /*1e90*/  SHF.R.S32.HI R15, RZ, 0x1, R15 ;  /* 0x00000001ff0f7819 */ /* 0x000fc4000001140f */
[----:B------:R-:W-:-:S03]  /*1ea0*/  LEA.HI R9, R9, R9, RZ, 0x1 ;  /* 0x0000000909097211 */ /* 0x000fc600078f08ff */
[----:B------:R-:W-:Y:S01]  /*1eb0*/  IMAD.WIDE R14, R15, 0x2, R12 ;  /* 0x000000020f0e7825 */ /* 0x000fe200078e020c */
[----:B------:R-:W-:-:S05]  /*1ec0*/  SHF.R.S32.HI R9, RZ, 0x1, R9 ;  /* 0x00000001ff097819 */ /* 0x000fca0000011409 */
[----:B------:R-:W-:Y:S01]  /*1ed0*/  IMAD.WIDE R12, R9, 0x2, R12 ;  /* 0x00000002090c7825 */ /* 0x000fe200078e020c */
[----:B------:R-:W5:Y:S04]  /*1ee0*/  LDG.E.U16 R14, desc[UR8][R14.64] ;  /* 0x000000080e0e7981 */ /* 0x000f68000c1e1500 */
[----:B------:R0:W2:Y:S01]  /*1ef0*/  LDG.E.U16 R9, desc[UR10][R12.64] ;  /* 0x0000000a0c097981 */ /* 0x0000a2000c1e1500 */
[----:B------:R-:W-:Y:S01]  /*1f00*/  PRMT R35, R35, 0x7770, RZ ;  /* 0x0000777023237816 */ /* 0x000fe200000000ff */
[----:B---3--:R-:W-:Y:S01]  /*1f10*/  FMUL R5, R5, UR4 ;  /* 0x0000000405057c20 */ /* 0x008fe20008400000 */
[----:B------:R-:W-:Y:S02]  /*1f20*/  PRMT R7, R7, 0x7770, RZ ;  /* 0x0000777007077816 */ /* 0x000fe400000000ff */
[----:B------:R-:W-:Y:S01]  /*1f30*/  ISETP.NE.AND P2, PT, R35, RZ, PT ;  /* 0x000000ff2300720c */ /* 0x000fe20003f45270 */
[----:B----4-:R-:W-:Y:S01]  /*1f40*/  FMUL R21, R26, UR4 ;  /* 0x000000041a157c20 */ /* 0x010fe20008400000 */
[----:B------:R-:W-:-:S02]  /*1f50*/  ISETP.NE.AND P6, PT, R7, RZ, PT ;  /* 0x000000ff0700720c */ /* 0x000fc40003fc5270 */
[-C--:B------:R-:W-:Y:S02]  /*1f60*/  FSEL R7, R5, R4.reuse, P2 ;  /* 0x0000000405077208 */ /* 0x080fe40001000000 */
        /* <DEDUP_REMOVED lines=8> */
[----:B------:R-:W3:Y:S03]  /*1ff0*/  LDG.E R11, desc[UR8][R12.64] ;  /* 0x000000080c0b7981 */ /* 0x000ee6000c1e1900 */
[----:B------:R-:W-:-:S06]  /*2000*/  IMAD.WIDE R2, R15, 0x8, R2 ;  /* 0x000000080f027825 */ /* 0x000fcc00078e0202 */
[----:B------:R-:W4:Y:S01]  /*2010*/  LDG.E R33, desc[UR12][R2.64] ;  /* 0x0000000c02217981 */ /* 0x000f22000c1e1900 */
[----:B-----5:R-:W-:-:S04]  /*2020*/  PRMT R18, R14, 0x7771, RZ ;  /* 0x000077710e127816 */ /* 0x020fc800000000ff */
[----:B------:R-:W-:Y:S02]  /*2030*/  ISETP.NE.AND P2, PT, R18, RZ, PT ;  /* 0x000000ff1200720c */ /* 0x000fe40003f45270 */
[----:B--2---:R-:W-:-:S04]  /*2040*/  PRMT R18, R9, 0x7771, RZ ;  /* 0x0000777109127816 */ /* 0x004fc800000000ff */
[----:B------:R-:W-:-:S07]  /*2050*/  ISETP.NE.AND P6, PT, R18, RZ, PT ;  /* 0x000000ff1200720c */ /* 0x000fce0003fc5270 */
[----:B------:R-:W-:Y:S02]  /*2060*/  @P2 R2UR UR10, R22 ;  /* 0x00000000160a22ca */ /* 0x000fe400000e0000 */
[----:B------:R-:W-:-:S04]  /*2070*/  @P2 R2UR UR11, R23 ;  /* 0x00000000170b22ca */ /* 0x000fc800000e0000 */
[----:B------:R-:W-:Y:S02]  /*2080*/  @P6 R2UR UR14, R22 ;  /* 0x00000000160e62ca */ /* 0x000fe400000e0000 */
[----:B------:R-:W-:-:S07]  /*2090*/  @P6 R2UR UR15, R23 ;  /* 0x00000000170f62ca */ /* 0x000fce00000e0000 */
[----:B------:R-:W2:Y:S06]  /*20a0*/  @P2 LDG.E R15, desc[UR10][R12.64+0x4] ;  /* 0x0000040a0c0f2981 */ /* 0x000eac000c1e1900 */
[----:B------:R0:W5:Y:S01]  /*20b0*/  @P6 LDG.E R35, desc[UR14][R2.64+0x4] ;  /* 0x0000040e02236981 */ /* 0x000162000c1e1900 */
[----:B------:R-:W-:Y:S01]  /*20c0*/  PRMT R0, R0, 0x7770, RZ ;  /* 0x0000777000007816 */ /* 0x000fe200000000ff */
[----:B------:R-:W-:-:S03]  /*20d0*/  FMUL R17, R17, UR4 ;  /* 0x0000000411117c20 */ /* 0x000fc60008400000 */
[----:B------:R-:W-:Y:S02]  /*20e0*/  ISETP.NE.AND P4, PT, R0, RZ, PT ;  /* 0x000000ff0000720c */ /* 0x000fe40003f85270 */
[----:B------:R-:W-:Y:S02]  /*20f0*/  FMNMX3 R0, R7, -INF , R8, !PT ;  /* 0xff80000007007876 */ /* 0x000fe40007800008 */
[----:B------:R-:W-:Y:S01]  /*2100*/  MOV R18, UR7 ;  /* 0x0000000700127c02 */ /* 0x000fe20008000f00 */
[----:B0-----:R-:W-:Y:S01]  /*2110*/  FMUL R3, R24, UR4 ;  /* 0x0000000418037c20 */ /* 0x001fe20008400000 */
[----:B------:R-:W-:Y:S01]  /*2120*/  @P0 FMUL R18, R27, UR4 ;  /* 0x000000041b120c20 */ /* 0x000fe20008400000 */
[-C--:B------:R-:W-:Y:S02]  /*2130*/  FSEL R27, R17, R4.reuse, P1 ;  /* 0x00000004111b7208 */ /* 0x080fe40000800000 */
[----:B------:R-:W-:Y:S02]  /*2140*/  FMNMX3 R0, R0, R5, R6, !PT ;  /* 0x0000000500007276 */ /* 0x000fe40007800006 */
[----:B------:R-:W-:Y:S01]  /*2150*/  PRMT R9, R9, 0x7770, RZ ;  /* 0x0000777009097816 */ /* 0x000fe200000000ff */
[----:B------:R-:W-:Y:S01]  /*2160*/  FMUL R25, R25, UR4 ;  /* 0x0000000419197c20 */ /* 0x000fe20008400000 */
[----:B------:R-:W-:Y:S01]  /*2170*/  MOV R20, UR7 ;  /* 0x0000000700147c02 */ /* 0x000fe20008000f00 */
[----:B------:R-:W-:Y:S01]  /*2180*/  @P3 FMUL R20, R34, UR4 ;  /* 0x0000000422143c20 */ /* 0x000fe20008400000 */
[----:B------:R-:W-:-:S02]  /*2190*/  FSEL R26, R3, R4, P5 ;  /* 0x00000004031a7208 */ /* 0x000fc40002800000 */
[----:B------:R-:W-:Y:S02]  /*21a0*/  PRMT R19, R19, 0x7770, RZ ;  /* 0x0000777013137816 */ /* 0x000fe400000000ff */
[----:B------:R-:W-:Y:S02]  /*21b0*/  FMNMX3 R3, R0, R27, R10, !PT ;  /* 0x0000001b00037276 */ /* 0x000fe4000780000a */
[----:B------:R-:W-:Y:S01]  /*21c0*/  ISETP.NE.AND P3, PT, R9, RZ, PT ;  /* 0x000000ff0900720c */ /* 0x000fe20003f65270 */
[----:B------:R-:W-:Y:S01]  /*21d0*/  FMUL R21, R32, UR4 ;  /* 0x0000000420157c20 */ /* 0x000fe20008400000 */
[----:B------:R-:W-:Y:S02]  /*21e0*/  ISETP.NE.AND P0, PT, R19, RZ, PT ;  /* 0x000000ff1300720c */ /* 0x000fe40003f05270 */
[----:B------:R-:W-:Y:S02]  /*21f0*/  PRMT R14, R14, 0x7770, RZ ;  /* 0x000077700e0e7816 */ /* 0x000fe400000000ff */
[----:B------:R-:W-:-:S02]  /*2200*/  FSEL R25, R25, R4, P4 ;  /* 0x0000000419197208 */ /* 0x000fc40002000000 */
[----:B------:R-:W-:Y:S01]  /*2210*/  FMNMX3 R3, R3, R26, R16, !PT ;  /* 0x0000001a03037276 */ /* 0x000fe20007800010 */
[----:B---3--:R-:W-:Y:S01]  /*2220*/  FMUL R11, R11, UR4 ;  /* 0x000000040b0b7c20 */ /* 0x008fe20008400000 */
[----:B------:R-:W-:Y:S02]  /*2230*/  ISETP.NE.AND P1, PT, R14, RZ, PT ;  /* 0x000000ff0e00720c */ /* 0x000fe40003f25270 */
[-C--:B------:R-:W-:Y:S02]  /*2240*/  FSEL R21, R21, R4.reuse, P0 ;  /* 0x0000000415157208 */ /* 0x080fe40000000000 */
[----:B------:R-:W-:Y:S01]  /*2250*/  FMNMX3 R3, R3, R25, R18, !PT ;  /* 0x0000001903037276 */ /* 0x000fe20007800012 */
[----:B------:R-:W-:Y:S01]  /*2260*/  IMAD.U32 R24, RZ, RZ, UR7 ;  /* 0x00000007ff187e24 */ /* 0x000fe2000f8e00ff */
[----:B------:R-:W-:Y:S02]  /*2270*/  FSEL R19, R11, R4, P1 ;  /* 0x000000040b137208 */ /* 0x000fe40000800000 */
[----:B------:R-:W-:Y:S01]  /*2280*/  FMNMX3 R3, R3, R21, R20, !PT ;  /* 0x0000001503037276 */ /* 0x000fe20007800014 */
[----:B----4-:R-:W-:Y:S01]  /*2290*/  @P3 FMUL R4, R33, UR4 ;  /* 0x0000000421043c20 */ /* 0x010fe20008400000 */
[----:B------:R-:W-:Y:S01]  /*22a0*/  MOV R17, UR7 ;  /* 0x0000000700117c02 */ /* 0x000fe20008000f00 */
[----:B--2---:R-:W-:Y:S01]  /*22b0*/  @P2 FMUL R24, R15, UR4 ;  /* 0x000000040f182c20 */ /* 0x004fe20008400000 */
[----:B-----5:R-:W-:Y:S01]  /*22c0*/  @P6 FMUL R17, R35, UR4 ;  /* 0x0000000423116c20 */ /* 0x020fe20008400000 */
        /* <DEDUP_REMOVED lines=22> */
[----:B------:R-:W-:Y:S01]  /*2430*/  FADD R12, R4, -R15 ;  /* 0x8000000f040c7221 */ /* 0x000fe20000000000 */
[----:B------:R-:W-:Y:S01]  /*2440*/  FFMA.SAT R40, R6, R11, 0.5 ;  /* 0x3f00000006287423 */ /* 0x000fe2000000200b */
[-C--:B------:R-:W-:Y:S01]  /*2450*/  FFMA.RM R5, R8, R9.reuse, 12582913 ;  /* 0x4b40000108057423 */ /* 0x080fe20000004009 */
[----:B------:R-:W-:Y:S01]  /*2460*/  FFMA.RM R3, R14, R9, 12582913 ;  /* 0x4b4000010e037423 */ /* 0x000fe20000004009 */
[----:B------:R-:W-:Y:S01]  /*2470*/  FFMA.SAT R8, R34, R11, 0.5 ;  /* 0x3f00000022087423 */ /* 0x000fe2000000200b */
[----:B------:R-:W-:Y:S01]  /*2480*/  FADD R14, -R15, R17 ;  /* 0x000000110f0e7221 */ /* 0x000fe20000000100 */
[----:B------:R-:W-:Y:S01]  /*2490*/  FADD R7, R5, -12583039 ;  /* 0xcb40007f05077421 */ /* 0x000fe20000000000 */
[----:B------:R-:W-:Y:S01]  /*24a0*/  FADD R13, R3, -12583039 ;  /* 0xcb40007f030d7421 */ /* 0x000fe20000000000 */
[-C--:B------:R-:W-:Y:S01]  /*24b0*/  FFMA.RM R17, R8, R9.reuse, 12582913 ;  /* 0x4b40000108117423 */ /* 0x080fe20000004009 */
[----:B------:R-:W-:Y:S01]  /*24c0*/  FFMA.RM R8, R40, R9, 12582913 ;  /* 0x4b40000128087423 */ /* 0x000fe20000004009 */
[----:B------:R-:W-:Y:S01]  /*24d0*/  FFMA R7, R36, 1.4426950216293334961, -R7 ;  /* 0x3fb8aa3b24077823 */ /* 0x000fe20000000807 */
[----:B------:R-:W-:Y:S01]  /*24e0*/  FFMA R13, R38, 1.4426950216293334961, -R13 ;  /* 0x3fb8aa3b260d7823 */ /* 0x000fe2000000080d */
        /* <DEDUP_REMOVED lines=19> */
[----:B------:R-:W-:Y:S01]  /*2620*/  MUFU.EX2 R36, R36 ;  /* 0x0000002400247308 */ /* 0x000fe20000000800 */
        /* <DEDUP_REMOVED lines=9> */
[----:B------:R-:W-:Y:S01]  /*26c0*/  FADD R13, R6, -12583039 ;  /* 0xcb40007f060d7421 */ /* 0x000fe20000000000 */
[----:B------:R-:W-:Y:S01]  /*26d0*/  MUFU.EX2 R33, R33 ;  /* 0x0000002100217308 */ /* 0x000fe20000000800 */
[----:B------:R-:W-:Y:S01]  /*26e0*/  FFMA R35, R32, 1.925963033500011079e-08, R35 ;  /* 0x32a5706020237823 */ /* 0x000fe20000000023 */
[----:B------:R-:W-:Y:S01]  /*26f0*/  FADD R21, R7, -12583039 ;  /* 0xcb40007f07157421 */ /* 0x000fe20000000000 */
[----:B------:R-:W-:Y:S01]  /*2700*/  FFMA R13, R10, 1.4426950216293334961, -R13 ;  /* 0x3fb8aa3b0a0d7823 */ /* 0x000fe2000000080d */
[----:B------:R-:W-:Y:S01]  /*2710*/  SHF.L.U32 R19, R19, 0x17, RZ ;  /* 0x0000001713137819 */ /* 0x000fe200000006ff */
[----:B------:R-:W-:-:S02]  /*2720*/  IMAD.SHL.U32 R6, R6, 0x800000, RZ ;  /* 0x0080000006067824 */ /* 0x000fc400078e00ff */
[----:B------:R-:W-:Y:S01]  /*2730*/  FFMA R25, R26, 1.4426950216293334961, -R21 ;  /* 0x3fb8aa3b1a197823 */ /* 0x000fe20000000815 */
[----:B------:R-:W-:Y:S01]  /*2740*/  FFMA R21, R10, 1.925963033500011079e-08, R13 ;  /* 0x32a570600a157823 */ /* 0x000fe2000000000d */
[----:B------:R-:W-:Y:S01]  /*2750*/  FFMA.SAT R10, R16, R11, 0.5 ;  /* 0x3f000000100a7423 */ /* 0x000fe2000000200b */
[----:B------:R-:W0:Y:S01]  /*2760*/  MUFU.EX2 R32, R15 ;  /* 0x0000000f00207308 */ /* 0x000e220000000800 */
[----:B------:R-:W-:Y:S01]  /*2770*/  FFMA R26, R26, 1.925963033500011079e-08, R25 ;  /* 0x32a570601a1a7823 */ /* 0x000fe20000000019 */
[----:B------:R-:W-:Y:S01]  /*2780*/  SHF.L.U32 R7, R7, 0x17, RZ ;  /* 0x0000001707077819 */ /* 0x000fe200000006ff */
[----:B------:R-:W-:Y:S01]  /*2790*/  FFMA.RM R13, R10, R9, 12582913 ;  /* 0x4b4000010a0d7423 */ /* 0x000fe20000004009 */
[----:B------:R-:W-:-:S03]  /*27a0*/  FFMA.SAT R10, R4, R11, 0.5 ;  /* 0x3f000000040a7423 */ /* 0x000fc6000000200b */
[----:B------:R-:W-:Y:S01]  /*27b0*/  FADD R25, R13, -12583039 ;  /* 0xcb40007f0d197421 */ /* 0x000fe20000000000 */
[----:B------:R-:W-:Y:S01]  /*27c0*/  FFMA.RM R10, R10, R9, 12582913 ;  /* 0x4b4000010a0a7423 */ /* 0x000fe20000004009 */
[----:B------:R-:W-:Y:S02]  /*27d0*/  MUFU.EX2 R21, R21 ;  /* 0x0000001500157308 */ /* 0x000fe40000000800 */
[----:B------:R-:W-:-:S04]  /*27e0*/  FFMA R25, R16, 1.4426950216293334961, -R25 ;  /* 0x3fb8aa3b10197823 */ /* 0x000fc80000000819 */
[----:B------:R-:W-:Y:S01]  /*27f0*/  FFMA R27, R16, 1.925963033500011079e-08, R25 ;  /* 0x32a57060101b7823 */ /* 0x000fe20000000019 */
[----:B------:R-:W-:Y:S01]  /*2800*/  FADD R25, R10, -12583039 ;  /* 0xcb40007f0a197421 */ /* 0x000fe20000000000 */
[----:B------:R-:W-:Y:S01]  /*2810*/  FFMA.SAT R16, R2, R11, 0.5 ;  /* 0x3f00000002107423 */ /* 0x000fe2000000200b */
[----:B0-----:R-:W-:Y:S01]  /*2820*/  FMUL R5, R5, R32 ;  /* 0x0000002005057220 */ /* 0x001fe20000400000 */
[----:B------:R-:W0:Y:S01]  /*2830*/  MUFU.EX2 R26, R26 ;  /* 0x0000001a001a7308 */ /* 0x000e220000000800 */
[----:B------:R-:W-:Y:S01]  /*2840*/  FFMA R25, R4, 1.4426950216293334961, -R25 ;  /* 0x3fb8aa3b04197823 */ /* 0x000fe20000000819 */
[----:B------:R-:W-:-:S03]  /*2850*/  FFMA.RM R16, R16, R9, 12582913 ;  /* 0x4b40000110107423 */ /* 0x000fc60000004009 */
[----:B------:R-:W-:Y:S01]  /*2860*/  FFMA R25, R4, 1.925963033500011079e-08, R25 ;  /* 0x32a5706004197823 */ /* 0x000fe20000000019 */
[----:B------:R-:W-:Y:S02]  /*2870*/  FFMA.SAT R4, R18, R11, 0.5 ;  /* 0x3f00000012047423 */ /* 0x000fe4000000200b */
[----:B------:R-:W-:Y:S02]  /*2880*/  MUFU.EX2 R27, R27 ;  /* 0x0000001b001b7308 */ /* 0x000fe40000000800 */
[----:B------:R-:W-:Y:S01]  /*2890*/  FFMA.RM R15, R4, R9, 12582913 ;  /* 0x4b400001040f7423 */ /* 0x000fe20000004009 */
[----:B------:R-:W-:Y:S01]  /*28a0*/  FMUL R4, R3, R36 ;  /* 0x0000002403047220 */ /* 0x000fe20000400000 */
[----:B------:R-:W-:Y:S02]  /*28b0*/  IMAD.SHL.U32 R3, R17, 0x800000, RZ ;  /* 0x0080000011037824 */ /* 0x000fe400078e00ff */
[C---:B------:R-:W-:Y:S01]  /*28c0*/  FADD R39, R15.reuse, -12583039 ;  /* 0xcb40007f0f277421 */ /* 0x040fe20000000000 */
[----:B------:R-:W-:Y:S01]  /*28d0*/  SHF.L.U32 R15, R15, 0x17, RZ ;  /* 0x000000170f0f7819 */ /* 0x000fe200000006ff */
[----:B------:R-:W-:Y:S01]  /*28e0*/  MUFU.EX2 R36, R35 ;  /* 0x0000002300247308 */ /* 0x000fe20000000800 */
[----:B0-----:R-:W-:Y:S01]  /*28f0*/  FMUL R7, R7, R26 ;  /* 0x0000001a07077220 */ /* 0x001fe20000400000 */
[----:B------:R-:W-:Y:S01]  /*2900*/  FFMA R39, R18, 1.4426950216293334961, -R39 ;  /* 0x3fb8aa3b12277823 */ /* 0x000fe20000000827 */
[----:B------:R-:W-:-:S03]  /*2910*/  IMAD.SHL.U32 R26, R10, 0x800000, RZ ;  /* 0x008000000a1a7824 */ /* 0x000fc600078e00ff */
[----:B------:R-:W-:Y:S01]  /*2920*/  FFMA R32, R18, 1.925963033500011079e-08, R39 ;  /* 0x32a5706012207823 */ /* 0x000fe20000000027 */
[----:B------:R-:W-:Y:S01]  /*2930*/  FADD R39, R16, -12583039 ;  /* 0xcb40007f10277421 */ /* 0x000fe20000000000 */
[----:B------:R0:W1:Y:S03]  /*2940*/  MUFU.EX2 R18, R37 ;  /* 0x0000002500127308 */ /* 0x0000660000000800 */
[----:B------:R-:W-:-:S04]  /*2950*/  FFMA R39, R2, 1.4426950216293334961, -R39 ;  /* 0x3fb8aa3b02277823 */ /* 0x000fc80000000827 */
[----:B------:R-:W-:Y:S01]  /*2960*/  FFMA R34, R2, 1.925963033500011079e-08, R39 ;  /* 0x32a5706002227823 */ /* 0x000fe20000000027 */
[----:B------:R-:W-:Y:S01]  /*2970*/  FFMA.SAT R2, R20, R11, 0.5 ;  /* 0x3f00000014027423 */ /* 0x000fe2000000200b */
[----:B------:R-:W-:Y:S03]  /*2980*/  MUFU.EX2 R25, R25 ;  /* 0x0000001900197308 */ /* 0x000fe60000000800 */
[----:B------:R-:W-:Y:S01]  /*2990*/  FFMA.RM R17, R2, R9, 12582913 ;  /* 0x4b40000102117423 */ /* 0x000fe20000004009 */
[----:B------:R-:W-:Y:S01]  /*29a0*/  SHF.L.U32 R2, R8, 0x17, RZ ;  /* 0x0000001708027819 */ /* 0x000fe200000006ff */
[-C--:B------:R-:W-:Y:S02]  /*29b0*/  FFMA.SAT R8, R24, R11.reuse, 0.5 ;  /* 0x3f00000018087423 */ /* 0x080fe4000000200b */
[----:B0-----:R-:W-:Y:S01]  /*29c0*/  FADD R37, R17, -12583039 ;  /* 0xcb40007f11257421 */ /* 0x001fe20000000000 */
[----:B-1----:R-:W-:Y:S01]  /*29d0*/  FMUL R3, R3, R18 ;  /* 0x0000001203037220 */ /* 0x002fe20000400000 */
[----:B------:R-:W-:Y:S01]  /*29e0*/  FFMA.SAT R18, R0, R11, 0.5 ;  /* 0x3f00000000127423 */ /* 0x000fe2000000200b */
[----:B------:R-:W-:Y:S01]  /*29f0*/  FMUL R2, R2, R33 ;  /* 0x0000002102027220 */ /* 0x000fe20000400000 */
[----:B------:R-:W-:Y:S01]  /*2a00*/  FFMA R37, R20, 1.4426950216293334961, -R37 ;  /* 0x3fb8aa3b14257823 */ /* 0x000fe20000000825 */
[----:B------:R-:W-:Y:S01]  /*2a10*/  MUFU.EX2 R32, R32 ;  /* 0x0000002000207308 */ /* 0x000fe20000000800 */
[----:B------:R-:W-:Y:S01]  /*2a20*/  FFMA.RM R18, R18, R9, 12582913 ;  /* 0x4b40000112127423 */ /* 0x000fe20000004009 */
[----:B------:R-:W-:-:S02]  /*2a30*/  IMAD.SHL.U32 R17, R17, 0x800000, RZ ;  /* 0x0080000011117824 */ /* 0x000fc400078e00ff */
[----:B------:R-:W-:Y:S01]  /*2a40*/  FFMA R20, R20, 1.925963033500011079e-08, R37 ;  /* 0x32a5706014147823 */ /* 0x000fe20000000025 */
[----:B------:R-:W-:-:S03]  /*2a50*/  FADD R37, R18, -12583039 ;  /* 0xcb40007f12257421 */ /* 0x000fc60000000000 */
[----:B------:R-:W-:Y:S01]  /*2a60*/  MUFU.EX2 R34, R34 ;  /* 0x0000002200227308 */ /* 0x000fe20000000800 */
[----:B------:R-:W-:-:S04]  /*2a70*/  FFMA R33, R0, 1.4426950216293334961, -R37 ;  /* 0x3fb8aa3b00217823 */ /* 0x000fc80000000825 */
[----:B------:R-:W-:Y:S01]  /*2a80*/  FFMA R33, R0, 1.925963033500011079e-08, R33 ;  /* 0x32a5706000217823 */ /* 0x000fe20000000021 */
[----:B------:R-:W-:Y:S01]  /*2a90*/  FMUL R0, R19, R36 ;  /* 0x0000002413007220 */ /* 0x000fe20000400000 */
[----:B------:R-:W-:Y:S01]  /*2aa0*/  FFMA.RM R19, R8, R9, 12582913 ;  /* 0x4b40000108137423 */ /* 0x000fe20000004009 */
[----:B------:R-:W-:Y:S01]  /*2ab0*/  FFMA.SAT R8, R12, R11, 0.5 ;  /* 0x3f0000000c087423 */ /* 0x000fe2000000200b */
[----:B------:R-:W0:Y:S02]  /*2ac0*/  MUFU.EX2 R20, R20 ;  /* 0x0000001400147308 */ /* 0x000e240000000800 */
[C---:B------:R-:W-:Y:S01]  /*2ad0*/  FADD R35, R19.reuse, -12583039 ;  /* 0xcb40007f13237421 */ /* 0x040fe20000000000 */
[----:B------:R-:W-:-:S03]  /*2ae0*/  SHF.L.U32 R19, R19, 0x17, RZ ;  /* 0x0000001713137819 */ /* 0x000fc600000006ff */
[C---:B------:R-:W-:Y:S02]  /*2af0*/  FFMA R35, R24.reuse, 1.4426950216293334961, -R35 ;  /* 0x3fb8aa3b18237823 */ /* 0x040fe40000000823 */
[----:B------:R-:W-:Y:S02]  /*2b00*/  MUFU.EX2 R33, R33 ;  /* 0x0000002100217308 */ /* 0x000fe40000000800 */
[----:B------:R-:W-:Y:S01]  /*2b10*/  FFMA R35, R24, 1.925963033500011079e-08, R35 ;  /* 0x32a5706018237823 */ /* 0x000fe20000000023 */
[----:B------:R-:W-:Y:S01]  /*2b20*/  FFMA.SAT R24, R14, R11, 0.5 ;  /* 0x3f0000000e187423 */ /* 0x000fe2000000200b */
[----:B------:R-:W-:Y:S01]  /*2b30*/  FFMA.RM R11, R8, R9, 12582913 ;  /* 0x4b400001080b7423 */ /* 0x000fe20000004009 */
[----:B------:R-:W-:Y:S01]  /*2b40*/  FMUL R8, R6, R21 ;  /* 0x0000001506087220 */ /* 0x000fe20000400000 */
[----:B------:R-:W-:Y:S01]  /*2b50*/  SHF.L.U32 R21, R16, 0x17, RZ ;  /* 0x0000001710157819 */ /* 0x000fe200000006ff */
[----:B------:R-:W-:Y:S01]  /*2b60*/  FFMA.RM R24, R24, R9, 12582913 ;  /* 0x4b40000118187423 */ /* 0x000fe20000004009 */
[----:B------:R-:W-:Y:S01]  /*2b70*/  FADD R9, R11, -12583039 ;  /* 0xcb40007f0b097421 */ /* 0x000fe20000000000 */
[----:B------:R-:W1:Y:S01]  /*2b80*/  MUFU.EX2 R36, R35 ;  /* 0x0000002300247308 */ /* 0x000e620000000800 */
[----:B0-----:R-:W-:Y:S01]  /*2b90*/  FMUL R17, R17, R20 ;  /* 0x0000001411117220 */ /* 0x001fe20000400000 */
[----:B------:R-:W-:Y:S01]  /*2ba0*/  FMUL R21, R21, R34 ;  /* 0x0000002215157220 */ /* 0x000fe20000400000 */
[----:B------:R-:W-:Y:S01]  /*2bb0*/  FFMA R9, R12, 1.4426950216293334961, -R9 ;  /* 0x3fb8aa3b0c097823 */ /* 0x000fe20000000809 */
[----:B------:R-:W-:-:S03]  /*2bc0*/  IMAD.SHL.U32 R11, R11, 0x800000, RZ ;  /* 0x008000000b0b7824 */ /* 0x000fc600078e00ff */
[----:B------:R-:W-:Y:S01]  /*2bd0*/  FFMA R12, R12, 1.925963033500011079e-08, R9 ;  /* 0x32a570600c0c7823 */ /* 0x000fe20000000009 */
[----:B------:R-:W-:-:S04]  /*2be0*/  FADD R9, RZ, R5 ;  /* 0x00000005ff097221 */ /* 0x000fc80000000000 */
[----:B------:R-:W-:Y:S01]  /*2bf0*/  FADD R6, R9, R4 ;  /* 0x0000000409067221 */ /* 0x000fe20000000000 */
[----:B------:R-:W0:Y:S03]  /*2c00*/  MUFU.EX2 R12, R12 ;  /* 0x0000000c000c7308 */ /* 0x000e260000000800 */
[----:B------:R-:W-:Y:S01]  /*2c10*/  FADD R9, R6, R3 ;  /* 0x0000000306097221 */ /* 0x000fe20000000000 */
[----:B------:R-:W-:Y:S01]  /*2c20*/  SHF.L.U32 R6, R13, 0x17, RZ ;  /* 0x000000170d067819 */ /* 0x000fe200000006ff */
[----:B-1----:R-:W-:Y:S02]  /*2c30*/  FMUL R20, R19, R36 ;  /* 0x0000002413147220 */ /* 0x002fe40000400000 */
[----:B------:R-:W-:Y:S02]  /*2c40*/  FADD R9, R9, R2 ;  /* 0x0000000209097221 */ /* 0x000fe40000000000 */
[----:B------:R-:W-:-:S02]  /*2c50*/  FMUL R6, R6, R27 ;  /* 0x0000001b06067220 */ /* 0x000fc40000400000 */
[----:B------:R-:W-:-:S04]  /*2c60*/  FADD R9, R9, R0 ;  /* 0x0000000009097221 */ /* 0x000fc80000000000 */
[----:B------:R-:W-:Y:S01]  /*2c70*/  FADD R10, R9, R8 ;  /* 0x00000008090a7221 */ /* 0x000fe20000000000 */
[----:B------:R-:W-:Y:S01]  /*2c80*/  FMUL R9, R26, R25 ;  /* 0x000000191a097220 */ /* 0x000fe20000400000 */
[----:B------:R-:W-:Y:S01]  /*2c90*/  FADD R25, R24, -12583039 ;  /* 0xcb40007f18197421 */ /* 0x000fe20000000000 */
[----:B0-----:R-:W-:Y:S01]  /*2ca0*/  FMUL R19, R11, R12 ;  /* 0x0000000c0b137220 */ /* 0x001fe20000400000 */
[----:B------:R-:W-:Y:S01]  /*2cb0*/  FADD R13, R10, R7 ;  /* 0x000000070a0d7221 */ /* 0x000fe20000000000 */
[----:B------:R-:W-:Y:S01]  /*2cc0*/  FMUL R10, R15, R32 ;  /* 0x000000200f0a7220 */ /* 0x000fe20000400000 */
[C---:B------:R-:W-:Y:S02]  /*2cd0*/  FFMA R25, R14.reuse, 1.4426950216293334961, -R25 ;  /* 0x3fb8aa3b0e197823 */ /* 0x040fe40000000819 */
[----:B------:R-:W-:Y:S02]  /*2ce0*/  FADD R16, R13, R6 ;  /* 0x000000060d107221 */ /* 0x000fe40000000000 */
[----:B------:R-:W-:-:S02]  /*2cf0*/  FFMA R25, R14, 1.925963033500011079e-08, R25 ;  /* 0x32a570600e197823 */ /* 0x000fc40000000019 */
[----:B------:R-:W-:Y:S01]  /*2d00*/  FADD R13, R16, R9 ;  /* 0x00000009100d7221 */ /* 0x000fe20000000000 */
[----:B------:R-:W-:Y:S02]  /*2d10*/  SHF.L.U32 R16, R18, 0x17, RZ ;  /* 0x0000001712107819 */ /* 0x000fe400000006ff */
[----:B------:R-:W-:Y:S01]  /*2d20*/  SHF.L.U32 R18, R24, 0x17, RZ ;  /* 0x0000001718127819 */ /* 0x000fe200000006ff */
[----:B------:R-:W-:Y:S01]  /*2d30*/  FADD R14, R13, R10 ;  /* 0x0000000a0d0e7221 */ /* 0x000fe20000000000 */
[----:B------:R-:W0:Y:S01]  /*2d40*/  MUFU.EX2 R25, R25 ;  /* 0x0000001900197308 */ /* 0x000e220000000800 */
[----:B------:R-:W-:Y:S02]  /*2d50*/  FMUL R16, R16, R33 ;  /* 0x0000002110107220 */ /* 0x000fe40000400000 */
        /* <DEDUP_REMOVED lines=16> */
.L_x_17562:
        /* <DEDUP_REMOVED lines=12> */
[----:B0-----:R-:W-:Y:S05]  /*2f20*/  CALL.REL.NOINC `($__internal_271_$__cuda_sm3x_div_rn_noftz_f32_slowpath) ;  /* 0x0000002000a87944 */ /* 0x001fea0003c00000 */
[----:B------:R-:W-:-:S07]  /*2f30*/  IMAD.MOV.U32 R14, RZ, RZ, R5 ;  /* 0x000000ffff0e7224 */ /* 0x000fce00078e0005 */
.L_x_17519:
[----:B------:R-:W-:Y:S05]  /*2f40*/  BSYNC.RECONVERGENT B3 ;  /* 0x0000000000037941 */ /* 0x000fea0003800200 */
.L_x_17518:
        /* <DEDUP_REMOVED lines=12> */
[----:B0-----:R-:W-:Y:S05]  /*3010*/  CALL.REL.NOINC `($__internal_271_$__cuda_sm3x_div_rn_noftz_f32_slowpath) ;  /* 0x00000020006c7944 */ /* 0x001fea0003c00000 */
[----:B------:R-:W-:-:S07]  /*3020*/  IMAD.MOV.U32 R15, RZ, RZ, R5 ;  /* 0x000000ffff0f7224 */ /* 0x000fce00078e0005 */
.L_x_17521:
[----:B------:R-:W-:Y:S05]  /*3030*/  BSYNC.RECONVERGENT B3 ;  /* 0x0000000000037941 */ /* 0x000fea0003800200 */
.L_x_17520:
        /* <DEDUP_REMOVED lines=14> */
.L_x_17523:
[----:B------:R-:W-:Y:S05]  /*3120*/  BSYNC.RECONVERGENT B3 ;  /* 0x0000000000037941 */ /* 0x000fea0003800200 */
.L_x_17522:
        /* <DEDUP_REMOVED lines=14> */
.L_x_17525:
[----:B------:R-:W-:Y:S05]  /*3210*/  BSYNC.RECONVERGENT B3 ;  /* 0x0000000000037941 */ /* 0x000fea0003800200 */
.L_x_17524:
        /* <DEDUP_REMOVED lines=14> */
.L_x_17527:
[----:B------:R-:W-:Y:S05]  /*3300*/  BSYNC.RECONVERGENT B3 ;  /* 0x0000000000037941 */ /* 0x000fea0003800200 */
.L_x_17526:
        /* <DEDUP_REMOVED lines=14> */
.L_x_17529:
[----:B------:R-:W-:Y:S05]  /*33f0*/  BSYNC.RECONVERGENT B3 ;  /* 0x0000000000037941 */ /* 0x000fea0003800200 */
.L_x_17528:
        /* <DEDUP_REMOVED lines=14> */
.L_x_17531:
[----:B------:R-:W-:Y:S05]  /*34e0*/  BSYNC.RECONVERGENT B3 ;  /* 0x0000000000037941 */ /* 0x000fea0003800200 */
.L_x_17530:
        /* <DEDUP_REMOVED lines=12> */
[----:B------:R-:W-:Y:S05]  /*35b0*/  CALL.REL.NOINC `($__internal_271_$__cuda_sm3x_div_rn_noftz_f32_slowpath) ;  /* 0x0000001c00047944 */ /* 0x000fea0003c00000 */
[----:B------:R-:W-:-:S07]  /*35c0*/  IMAD.MOV.U32 R27, RZ, RZ, R5 ;  /* 0x000000ffff1b7224 */ /* 0x000fce00078e0005 */
.L_x_17533:
[----:B------:R-:W-:Y:S05]  /*35d0*/  BSYNC.RECONVERGENT B3 ;  /* 0x0000000000037941 */ /* 0x000fea0003800200 */
.L_x_17532:
        /* <DEDUP_REMOVED lines=12> */
[----:B------:R-:W-:Y:S05]  /*36a0*/  CALL.REL.NOINC `($__internal_271_$__cuda_sm3x_div_rn_noftz_f32_slowpath) ;  /* 0x0000001800c87944 */ /* 0x000fea0003c00000 */
[----:B------:R-:W-:-:S07]  /*36b0*/  IMAD.MOV.U32 R6, RZ, RZ, R5 ;  /* 0x000000ffff067224 */ /* 0x000fce00078e0005 */
.L_x_17535:
[----:B------:R-:W-:Y:S05]  /*36c0*/  BSYNC.RECONVERGENT B3 ;  /* 0x0000000000037941 */ /* 0x000fea0003800200 */
.L_x_17534:
        /* <DEDUP_REMOVED lines=14> */
.L_x_17537:
[----:B------:R-:W-:Y:S05]  /*37b0*/  BSYNC.RECONVERGENT B3 ;  /* 0x0000000000037941 */ /* 0x000fea0003800200 */
.L_x_17536:
        /* <DEDUP_REMOVED lines=14> */
.L_x_17539:
[----:B------:R-:W-:Y:S05]  /*38a0*/  BSYNC.RECONVERGENT B3 ;  /* 0x0000000000037941 */ /* 0x000fea0003800200 */
.L_x_17538:
        /* <DEDUP_REMOVED lines=14> */
.L_x_17541:
[----:B------:R-:W-:Y:S05]  /*3990*/  BSYNC.RECONVERGENT B3 ;  /* 0x0000000000037941 */ /* 0x000fea0003800200 */
.L_x_17540:
        /* <DEDUP_REMOVED lines=14> */
.L_x_17543:
[----:B------:R-:W-:Y:S05]  /*3a80*/  BSYNC.RECONVERGENT B3 ;  /* 0x0000000000037941 */ /* 0x000fea0003800200 */
.L_x_17542:
        /* <DEDUP_REMOVED lines=14> */
.L_x_17545:
[----:B------:R-:W-:Y:S05]  /*3b70*/  BSYNC.RECONVERGENT B3 ;  /* 0x0000000000037941 */ /* 0x000fea0003800200 */
.L_x_17544:
        /* <DEDUP_REMOVED lines=14> */
.L_x_17547:
[----:B------:R-:W-:Y:S05]  /*3c60*/  BSYNC.RECONVERGENT B3 ;  /* 0x0000000000037941 */ /* 0x000fea0003800200 */
.L_x_17546:
        /* <DEDUP_REMOVED lines=13> */
.L_x_17549:
[----:B------:R-:W-:Y:S05]  /*3d40*/  BSYNC.RECONVERGENT B3 ;  /* 0x0000000000037941 */ /* 0x000fea0003800200 */
.L_x_17548:
        /* <DEDUP_REMOVED lines=100> */
.L_x_17516:
[----:B------:R-:W-:Y:S05]  /*4390*/  EXIT ;  /* 0x000000000000794d */ /* 0x000fea0003800000 */
.L_x_17517:
[----:B------:R-:W-:Y:S01]  /*43a0*/  BSSY B1, `(.L_x_17551) ;  /* 0x0000007000017945 */ /* 0x000fe20003800000 */
[----:B------:R-:W-:Y:S01]  /*43b0*/  MOV R12, 0x10 ;  /* 0x00000010000c7802 */ /* 0x000fe20000000f00 */
[----:B------:R-:W-:Y:S01]  /*43c0*/  IMAD.MOV.U32 R11, RZ, RZ, 0x1f ;  /* 0x0000001fff0b7424 */ /* 0x000fe200078e00ff */
[----:B------:R-:W-:-:S07]  /*43d0*/  MOV R15, 0xffffffff ;  /* 0xffffffff000f7802 */ /* 0x000fce0000000f00 */
[----:B------:R-:W-:Y:S05]  /*43e0*/  WARPSYNC.COLLECTIVE R15, `(.L_x_17552) ;  /* 0x000000000f087348 */ /* 0x000fea0003c00000 */
[----:B------:R0:W1:Y:S02]  /*43f0*/  SHFL.BFLY P6, R14, R13, R12, R11 ;  /* 0x0c00000c0d0e7389 */ /* 0x00006400000c000b */
[----:B01----:R-:W-:Y:S05]  /*4400*/  ENDCOLLECTIVE ;  /* 0x000000000000791b */ /* 0x003fea0003800000 */
.L_x_17552:
[----:B------:R-:W-:Y:S05]  /*4410*/  BSYNC B1 ;  /* 0x0000000000017941 */ /* 0x000fea0003800000 */
.L_x_17551:
[----:B------:R-:W-:Y:S01]  /*4420*/  HFMA2 R12, -RZ, RZ, 0, 4.76837158203125e-07 ;  /* 0x00000008ff0c7431 */ /* 0x000fe200000001ff */
[----:B------:R-:W-:Y:S01]  /*4430*/  FMNMX R13, R13, R14, !PT ;  /* 0x0000000e0d0d7209 */ /* 0x000fe20007800000 */
[----:B------:R-:W-:Y:S01]  /*4440*/  IMAD.MOV.U32 R11, RZ, RZ, 0x1f ;  /* 0x0000001fff0b7424 */ /* 0x000fe200078e00ff */
[----:B------:R-:W-:-:S07]  /*4450*/  MOV R15, 0xffffffff ;  /* 0xffffffff000f7802 */ /* 0x000fce0000000f00 */
[----:B------:R-:W-:Y:S05]  /*4460*/  WARPSYNC.COLLECTIVE R15, `(.L_x_17553) ;  /* 0x000000000f087348 */ /* 0x000fea0003c00000 */
[----:B------:R0:W1:Y:S02]  /*4470*/  SHFL.BFLY P6, R14, R13, R12, R11 ;  /* 0x0c00000c0d0e7389 */ /* 0x00006400000c000b */
[----:B01----:R-:W-:Y:S05]  /*4480*/  ENDCOLLECTIVE ;  /* 0x000000000000791b */ /* 0x003fea0003800000 */
.L_x_17553:
[----:B------:R-:W-:Y:S01]  /*4490*/  IMAD.MOV.U32 R12, RZ, RZ, 0x4 ;  /* 0x00000004ff0c7424 */ /* 0x000fe200078e00ff */
[----:B------:R-:W-:-:S04]  /*44a0*/  FMNMX R0, R13, R14, !PT ;  /* 0x0000000e0d007209 */ /* 0x000fc80007800000 */
[----:B------:R-:W-:-:S07]  /*44b0*/  MOV R13, R0 ;  /* 0x00000000000d7202 */ /* 0x000fce0000000f00 */
[----:B------:R-:W-:Y:S05]  /*44c0*/  WARPSYNC.COLLECTIVE R15, `(.L_x_17554) ;  /* 0x000000000f087348 */ /* 0x000fea0003c00000 */
[----:B------:R0:W1:Y:S02]  /*44d0*/  SHFL.BFLY P6, R14, R13, R12, R11 ;  /* 0x0c00000c0d0e7389 */ /* 0x00006400000c000b */
[----:B01----:R-:W-:Y:S05]  /*44e0*/  ENDCOLLECTIVE ;  /* 0x000000000000791b */ /* 0x003fea0003800000 */
.L_x_17554:
[----:B------:R-:W-:Y:S01]  /*44f0*/  HFMA2 R12, -RZ, RZ, 0, 1.1920928955078125e-07 ;  /* 0x00000002ff0c7431 */ /* 0x000fe200000001ff */
[----:B------:R-:W-:-:S04]  /*4500*/  FMNMX R2, R0, R14, !PT ;  /* 0x0000000e00027209 */ /* 0x000fc80007800000 */
[----:B------:R-:W-:-:S07]  /*4510*/  MOV R13, R2 ;  /* 0x00000002000d7202 */ /* 0x000fce0000000f00 */
[----:B------:R-:W-:Y:S05]  /*4520*/  WARPSYNC.COLLECTIVE R15, `(.L_x_17555) ;  /* 0x000000000f087348 */ /* 0x000fea0003c00000 */
[----:B------:R0:W1:Y:S02]  /*4530*/  SHFL.BFLY P6, R14, R13, R12, R11 ;  /* 0x0c00000c0d0e7389 */ /* 0x00006400000c000b */
[----:B01----:R-:W-:Y:S05]  /*4540*/  ENDCOLLECTIVE ;  /* 0x000000000000791b */ /* 0x003fea0003800000 */
.L_x_17555:
[----:B------:R-:W-:Y:S02]  /*4550*/  MOV R12, 0x1 ;  /* 0x00000001000c7802 */ /* 0x000fe40000000f00 */
[----:B------:R-:W-:-:S05]  /*4560*/  FMNMX R3, R2, R14, !PT ;  /* 0x0000000e02037209 */ /* 0x000fca0007800000 */
[----:B------:R-:W-:-:S07]  /*4570*/  IMAD.MOV.U32 R13, RZ, RZ, R3 ;  /* 0x000000ffff0d7224 */ /* 0x000fce00078e0003 */
[----:B------:R-:W-:Y:S05]  /*4580*/  WARPSYNC.COLLECTIVE R15, `(.L_x_17556) ;  /* 0x000000000f087348 */ /* 0x000fea0003c00000 */
[----:B------:R0:W1:Y:S02]  /*4590*/  SHFL.BFLY P6, R14, R13, R12, R11 ;  /* 0x0c00000c0d0e7389 */ /* 0x00006400000c000b */
[----:B01----:R-:W-:Y:S05]  /*45a0*/  ENDCOLLECTIVE ;  /* 0x000000000000791b */ /* 0x003fea0003800000 */
.L_x_17556:
[----:B------:R-:W-:Y:S02]  /*45b0*/  HFMA2 R11, -RZ, RZ, 0.96630859375, -0.0022525787353515625 ;  /* 0x3bbb989dff0b7431 */ /* 0x000fe400000001ff */
[----:B------:R-:W-:Y:S01]  /*45c0*/  IMAD.MOV.U32 R12, RZ, RZ, 0x437c0000 ;  /* 0x437c0000ff0c7424 */ /* 0x000fe200078e00ff */
[----:B------:R-:W-:-:S05]  /*45d0*/  FMNMX R3, R3, R14, !PT ;  /* 0x0000000e03037209 */ /* 0x000fca0007800000 */
[--C-:B------:R-:W-:Y:S01]  /*45e0*/  FADD R14, R4, -R3.reuse ;  /* 0x80000003040e7221 */ /* 0x100fe20000000000 */
[--C-:B------:R-:W-:Y:S01]  /*45f0*/  FADD R4, R7, -R3.reuse ;  /* 0x8000000307047221 */ /* 0x100fe20000000000 */
[--C-:B------:R-:W-:Y:S01]  /*4600*/  FADD R0, R5, -R3.reuse ;  /* 0x8000000305007221 */ /* 0x100fe20000000000 */
[C---:B------:R-:W-:Y:S01]  /*4610*/  FADD R8, -R3.reuse, R8 ;  /* 0x0000000803087221 */ /* 0x040fe20000000100 */
        /* <DEDUP_REMOVED lines=82> */
[----:B------:R-:W-:-:S03]  /*4b40*/  FFMA R13, R16, 1.925963033500011079e-08, R13 ;  /* 0x32a57060100d7823 */ /* 0x000fc6000000000d */
        /* <DEDUP_REMOVED lines=8> */
[C---:B------:R-:W-:Y:S01]  /*4bd0*/  FADD R13, R17.reuse, -12583039 ;  /* 0xcb40007f110d7421 */ /* 0x040fe20000000000 */
[----:B------:R-:W-:-:S03]  /*4be0*/  SHF.L.U32 R17, R17, 0x17, RZ ;  /* 0x0000001711117819 */ /* 0x000fc600000006ff */
[----:B------:R-:W-:Y:S01]  /*4bf0*/  FFMA R13, R18, 1.4426950216293334961, -R13 ;  /* 0x3fb8aa3b120d7823 */ /* 0x000fe2000000080d */
[----:B0-----:R-:W-:-:S03]  /*4c00*/  FMUL R9, R9, R10 ;  /* 0x0000000a09097220 */ /* 0x001fc60000400000 */
[----:B------:R-:W-:-:S04]  /*4c10*/  FFMA R13, R18, 1.925963033500011079e-08, R13 ;  /* 0x32a57060120d7823 */ /* 0x000fc8000000000d */
[----:B------:R0:W1:Y:S02]  /*4c20*/  MUFU.EX2 R16, R13 ;  /* 0x0000000d00107308 */ /* 0x0000640000000800 */
[C---:B0-----:R-:W-:Y:S01]  /*4c30*/  FADD R13, R19.reuse, -12583039 ;  /* 0xcb40007f130d7421 */ /* 0x041fe20000000000 */
[----:B------:R-:W-:-:S03]  /*4c40*/  IMAD.SHL.U32 R19, R19, 0x800000, RZ ;  /* 0x0080000013137824 */ /* 0x000fc600078e00ff */
[C---:B------:R-:W-:Y:S01]  /*4c50*/  FFMA R13, R20.reuse, 1.4426950216293334961, -R13 ;  /* 0x3fb8aa3b140d7823 */ /* 0x040fe2000000080d */
[----:B-1----:R-:W-:Y:S01]  /*4c60*/  FMUL R10, R17, R16 ;  /* 0x00000010110a7220 */ /* 0x002fe20000400000 */
[C---:B------:R-:W-:Y:S01]  /*4c70*/  FADD R17, R15.reuse, -12583039 ;  /* 0xcb40007f0f117421 */ /* 0x040fe20000000000 */
[----:B------:R-:W-:Y:S01]  /*4c80*/  SHF.L.U32 R15, R15, 0x17, RZ ;  /* 0x000000170f0f7819 */ /* 0x000fe200000006ff */
[----:B------:R-:W-:Y:S01]  /*4c90*/  FFMA R13, R20, 1.925963033500011079e-08, R13 ;  /* 0x32a57060140d7823 */ /* 0x000fe2000000000d */
[----:B------:R-:W-:Y:S01]  /*4ca0*/  SHF.L.U32 R20, R25, 0x17, RZ ;  /* 0x0000001719147819 */ /* 0x000fe200000006ff */
[----:B------:R-:W-:-:S04]  /*4cb0*/  FFMA R17, R26, 1.4426950216293334961, -R17 ;  /* 0x3fb8aa3b1a117823 */ /* 0x000fc80000000811 */
[----:B------:R-:W-:-:S04]  /*4cc0*/  FFMA R17, R26, 1.925963033500011079e-08, R17 ;  /* 0x32a570601a117823 */ /* 0x000fc80000000011 */
[----:B------:R-:W0:Y:S02]  /*4cd0*/  MUFU.EX2 R16, R17 ;  /* 0x0000001100107308 */ /* 0x000e240000000800 */
[----:B0-----:R-:W-:Y:S01]  /*4ce0*/  FMUL R21, R15, R16 ;  /* 0x000000100f157220 */ /* 0x001fe20000400000 */
[----:B------:R-:W-:-:S05]  /*4cf0*/  FFMA.SAT R15, R32, R11, 0.5 ;  /* 0x3f000000200f7423 */ /* 0x000fca000000200b */
[----:B------:R0:W1:Y:S01]  /*4d00*/  MUFU.EX2 R16, R13 ;  /* 0x0000000d00107308 */ /* 0x0000620000000800 */
[----:B------:R-:W-:Y:S01]  /*4d10*/  FFMA.RM R15, R15, R12, 12582913 ;  /* 0x4b4000010f0f7423 */ /* 0x000fe2000000400c */
        /* <DEDUP_REMOVED lines=50> */
.L_x_17557:
[----:B------:R-:W-:Y:S02]  /*5040*/  IMAD.MOV.U32 R12, RZ, RZ, 0x8 ;  /* 0x00000008ff0c7424 */ /* 0x000fe400078e00ff */
[----:B------:R-:W-:-:S05]  /*5050*/  FADD R24, R13, R14 ;  /* 0x0000000e0d187221 */ /* 0x000fca0000000000 */
[----:B------:R-:W-:-:S07]  /*5060*/  MOV R13, R24 ;  /* 0x00000018000d7202 */ /* 0x000fce0000000f00 */
[----:B------:R-:W-:Y:S05]  /*5070*/  WARPSYNC.COLLECTIVE R15, `(.L_x_17558) ;  /* 0x000000000f087348 */ /* 0x000fea0003c00000 */
[----:B------:R0:W1:Y:S02]  /*5080*/  SHFL.BFLY P6, R14, R13, R12, R11 ;  /* 0x0c00000c0d0e7389 */ /* 0x00006400000c000b */
[----:B01----:R-:W-:Y:S05]  /*5090*/  ENDCOLLECTIVE ;  /* 0x000000000000791b */ /* 0x003fea0003800000 */
.L_x_17558:
[----:B------:R-:W-:Y:S02]  /*50a0*/  HFMA2 R12, -RZ, RZ, 0, 2.384185791015625e-07 ;  /* 0x00000004ff0c7431 */ /* 0x000fe400000001ff */
[----:B------:R-:W-:-:S05]  /*50b0*/  FADD R25, R24, R14 ;  /* 0x0000000e18197221 */ /* 0x000fca0000000000 */
[----:B------:R-:W-:-:S07]  /*50c0*/  MOV R13, R25 ;  /* 0x00000019000d7202 */ /* 0x000fce0000000f00 */
[----:B------:R-:W-:Y:S05]  /*50d0*/  WARPSYNC.COLLECTIVE R15, `(.L_x_17559) ;  /* 0x000000000f087348 */ /* 0x000fea0003c00000 */
[----:B------:R0:W1:Y:S02]  /*50e0*/  SHFL.BFLY P6, R14, R13, R12, R11 ;  /* 0x0c00000c0d0e7389 */ /* 0x00006400000c000b */
[----:B01----:R-:W-:Y:S05]  /*50f0*/  ENDCOLLECTIVE ;  /* 0x000000000000791b */ /* 0x003fea0003800000 */
.L_x_17559:
[----:B------:R-:W-:Y:S01]  /*5100*/  MOV R12, 0x2 ;  /* 0x00000002000c7802 */ /* 0x000fe20000000f00 */
[----:B------:R-:W-:-:S04]  /*5110*/  FADD R26, R25, R14 ;  /* 0x0000000e191a7221 */ /* 0x000fc80000000000 */
[----:B------:R-:W-:-:S07]  /*5120*/  IMAD.MOV.U32 R13, RZ, RZ, R26 ;  /* 0x000000ffff0d7224 */ /* 0x000fce00078e001a */
[----:B------:R-:W-:Y:S05]  /*5130*/  WARPSYNC.COLLECTIVE R15, `(.L_x_17560) ;  /* 0x000000000f087348 */ /* 0x000fea0003c00000 */
[----:B------:R0:W1:Y:S02]  /*5140*/  SHFL.BFLY P6, R14, R13, R12, R11 ;  /* 0x0c00000c0d0e7389 */ /* 0x00006400000c000b */
[----:B01----:R-:W-:Y:S05]  /*5150*/  ENDCOLLECTIVE ;  /* 0x000000000000791b */ /* 0x003fea0003800000 */
.L_x_17560:
[----:B------:R-:W-:Y:S02]  /*5160*/  IMAD.MOV.U32 R12, RZ, RZ, 0x1 ;  /* 0x00000001ff0c7424 */ /* 0x000fe400078e00ff */
[----:B------:R-:W-:-:S05]  /*5170*/  FADD R27, R26, R14 ;  /* 0x0000000e1a1b7221 */ /* 0x000fca0000000000 */
[----:B------:R-:W-:-:S07]  /*5180*/  MOV R13, R27 ;  /* 0x0000001b000d7202 */ /* 0x000fce0000000f00 */
[----:B------:R-:W-:Y:S05]  /*5190*/  WARPSYNC.COLLECTIVE R15, `(.L_x_17561) ;  /* 0x000000000f087348 */ /* 0x000fea0003c00000 */
[----:B------:R0:W1:Y:S02]  /*51a0*/  SHFL.BFLY P6, R14, R13, R12, R11 ;  /* 0x0c00000c0d0e7389 */ /* 0x00006400000c000b */
[----:B01----:R-:W-:Y:S05]  /*51b0*/  ENDCOLLECTIVE ;  /* 0x000000000000791b */ /* 0x003fea0003800000 */
.L_x_17561:
[----:B------:R-:W-:Y:S05]  /*51c0*/  BRA `(.L_x_17562) ;  /* 0xffffffdc00247947 */ /* 0x000fea000383ffff */
        .weak           $__internal_271_$__cuda_sm3x_div_rn_noftz_f32_slowpath
        .type           $__internal_271_$__cuda_sm3x_div_rn_noftz_f32_slowpath,@function
        .size           $__internal_271_$__cuda_sm3x_div_rn_noftz_f32_slowpath,(.L_x_37648 - $__internal_271_$__cuda_sm3x_div_rn_noftz_f32_slowpath)
$__internal_271_$__cuda_sm3x_div_rn_noftz_f32_slowpath:
        /* <DEDUP_REMOVED lines=34> */
.L_x_17564:
        /* <DEDUP_REMOVED lines=51> */
.L_x_17571:
[----:B------:R-:W-:-:S04]  /*5720*/  LOP3.LUT R5, R5, 0x80000000, RZ, 0xc0, !PT ;  /* 0x8000000005057812 */ /* 0x000fc800078ec0ff */
[----:B------:R-:W-:Y:S01]  /*5730*/  LOP3.LUT R5, R5, 0x7f800000, RZ, 0xfc, !PT ;  /* 0x7f80000005057812 */ /* 0x000fe200078efcff */
[----:B------:R-:W-:Y:S06]  /*5740*/  BRA `(.L_x_17572) ;  /* 0x0000000000047947 */ /* 0x000fec0003800000 */
.L_x_17570:
[----:B------:R-:W-:-:S07]  /*5750*/  IMAD R5, R34, 0x800000, R5 ;  /* 0x0080000022057824 */ /* 0x000fce00078e0205 */
.L_x_17572:
[----:B------:R-:W-:Y:S05]  /*5760*/  BSYNC.RECONVERGENT B2 ;  /* 0x0000000000027941 */ /* 0x000fea0003800200 */
.L_x_17569:
[----:B------:R-:W-:Y:S05]  /*5770*/  BRA `(.L_x_17573) ;  /* 0x0000000000207947 */ /* 0x000fea0003800000 */
.L_x_17568:
[----:B------:R-:W-:-:S04]  /*5780*/  LOP3.LUT R5, R12, 0x80000000, R5, 0x48, !PT ;  /* 0x800000000c057812 */ /* 0x000fc800078e4805 */
[----:B------:R-:W-:Y:S01]  /*5790*/  LOP3.LUT R5, R5, 0x7f800000, RZ, 0xfc, !PT ;  /* 0x7f80000005057812 */ /* 0x000fe200078efcff */
[----:B------:R-:W-:Y:S06]  /*57a0*/  BRA `(.L_x_17573) ;  /* 0x0000000000147947 */ /* 0x000fec0003800000 */
.L_x_17567:
[----:B------:R-:W-:Y:S01]  /*57b0*/  LOP3.LUT R5, R12, 0x80000000, R5, 0x48, !PT ;  /* 0x800000000c057812 */ /* 0x000fe200078e4805 */
[----:B------:R-:W-:Y:S06]  /*57c0*/  BRA `(.L_x_17573) ;  /* 0x00000000000c7947 */ /* 0x000fec0003800000 */
.L_x_17566:
[----:B------:R-:W0:Y:S01]  /*57d0*/  MUFU.RSQ R5, -QNAN ;  /* 0xffc0000000057908 */ /* 0x000e220000001400 */
[----:B------:R-:W-:Y:S05]  /*57e0*/  BRA `(.L_x_17573) ;  /* 0x0000000000047947 */ /* 0x000fea0003800000 */
.L_x_17565:
[----:B------:R-:W-:-:S07]  /*57f0*/  FADD.FTZ R5, R5, R12 ;  /* 0x0000000c05057221 */ /* 0x000fce0000010000 */
.L_x_17573:
[----:B------:R-:W-:Y:S05]  /*5800*/  BSYNC.RECONVERGENT B1 ;  /* 0x0000000000017941 */ /* 0x000fea0003800200 */
.L_x_17563:
[----:B------:R-:W-:Y:S01]  /*5810*/  HFMA2 R13, -RZ, RZ, 0, 0 ;  /* 0x00000000ff0d7431 */ /* 0x000fe200000001ff */
[----:B------:R-:W-:-:S04]  /*5820*/  MOV R12, R32 ;  /* 0x00000020000c7202 */ /* 0x000fc80000000f00 */
[----:B0-----:R-:W-:Y:S05]  /*5830*/  RET.REL.NODEC R12 `(_Z15SoftmaxWarpImplI22BroadcastScaleMaskLoadIffbLm3EiE11DirectStoreIffEfLi2ELi16ELi32ELi1ELb0EL9Algorithm0EEvT_T0_ll) ;  /* 0xffffffa40cf07950 */ /* 0x001fea0003c3ffff */
.L_x_17574:
        /* <DEDUP_REMOVED lines=12> */
.L_x_37648:


//--------------------- .text._Z15SoftmaxWarpImplI22BroadcastScaleMaskLoadIffbLm3EiE11DirectStoreIffEfLi2ELi14ELi32ELi1ELb1EL9Algorithm0EEvT_T0_ll --------------------------
	.section	.text._Z15SoftmaxWarpImplI22BroadcastScaleMaskLoadIffbLm3EiE11DirectStoreIffEfLi2ELi14ELi32ELi1ELb1EL9Algorithm0EEvT_T0_ll,"ax",@progbits
	.align	128
        .global         _Z15SoftmaxWarpImplI22BroadcastScaleMaskLoadIffbLm3EiE11DirectStoreIffEfLi2ELi14ELi32ELi1ELb1EL9Algorithm0EEvT_T0_ll
        .type           _Z15SoftmaxWarpImplI22BroadcastScaleMaskLoadIffbLm3EiE11DirectStoreIffEfLi2ELi14ELi32ELi1ELb1EL9Algorithm0EEvT_T0_ll,@function
        .size           _Z15SoftmaxWarpImplI22BroadcastScaleMaskLoadIffbLm3EiE11DirectStoreIffEfLi2ELi14ELi32ELi1ELb1EL9Algorithm0EEvT_T0_ll,(.L_x_37649 - _Z15SoftmaxWarpImplI22BroadcastScaleMaskLoadIffbLm3EiE11DirectStoreIffEfLi2ELi14ELi32ELi1ELb1EL9Algorithm0EEvT_T0_ll)
        .other          _Z15SoftmaxWarpImplI22BroadcastScaleMaskLoadIffbLm3EiE11DirectStoreIffEfLi2ELi14ELi32ELi1ELb1EL9Algorithm0EEvT_T0_ll,@"STO_CUDA_ENTRY STV_DEFAULT"
_Z15SoftmaxWarpImplI22BroadcastScaleMaskLoadIffbLm3EiE11DirectStoreIffEfLi2ELi14ELi32ELi1ELb1EL9Algorithm0EEvT_T0_ll:
.text._Z15SoftmaxWarpImplI22BroadcastScaleMaskLoadIffbLm3EiE11DirectStoreIffEfLi2ELi14ELi32ELi1ELb1EL9Algorithm0EEvT_T0_ll:
        /* <DEDUP_REMOVED lines=27> */
.L_x_17575:
        /* <DEDUP_REMOVED lines=21> */
.L_x_17634:
        /* <DEDUP_REMOVED lines=108> */
.L_x_17578:
[----:B------:R-:W-:Y:S05]  /*09c0*/  BSYNC.RECONVERGENT B1 ;  /* 0x0000000000017941 */ /* 0x000fea0003800200 */
.L_x_17577:
        /* <DEDUP_REMOVED lines=102> */
.L_x_17580:
[----:B------:R-:W-:Y:S05]  /*1030*/  BSYNC.RECONVERGENT B1 ;  /* 0x0000000000017941 */ /* 0x000fea0003800200 */
.L_x_17579:
        /* <DEDUP_REMOVED lines=47> */
[----:B------:R-:W-:Y:S01]  /*1330*/  MOV R7, R2 ;  /* 0x0000000200077202 */ /* 0x000fe20000000f00 */
[----:B------:R-:W-:-:S04]  /*1340*/  HFMA2 R2, -RZ, RZ, 0, 0 ;  /* 0x00000000ff027431 */ /* 0x000fc800000001ff */
        /* <DEDUP_REMOVED lines=28> */
[----:B---3--:R-:W-:Y:S01]  /*1510*/  ISETP.NE.U32.AND P4, PT, R14, 0x1, PT ;  /* 0x000000010e00780c */ /* 0x008fe20003f85070 */
[----:B------:R-:W-:Y:S01]  /*1520*/  IMAD R4, R4, R3, R9 ;  /* 0x0000000304047224 */ /* 0x000fe200078e0209 */
[----:B------:R-:W-:Y:S01]  /*1530*/  ISETP.NE.AND.EX P6, PT, R23, RZ, PT, P6 ;  /* 0x000000ff1700720c */ /* 0x000fe20003fc5360 */
[----:B------:R-:W0:Y:S01]  /*1540*/  LDC.64 R2, c[0x0][0x388] ;  /* 0x0000e200ff027b82 */ /* 0x000e220000000a00 */
[----:B------:R-:W-:Y:S01]  /*1550*/  ISETP.NE.AND.EX P4, PT, R15, RZ, PT, P4 ;  /* 0x000000ff0f00720c */ /* 0x000fe20003f85340 */
[----:B------:R-:W-:Y:S01]  /*1560*/  IMAD R12, R7, UR40, RZ ;  /* 0x00000028070c7c24 */ /* 0x000fe2000f8e02ff */
        /* <DEDUP_REMOVED lines=26> */
.L_x_17582:
[----:B------:R-:W-:Y:S05]  /*1710*/  BSYNC.RECONVERGENT B1 ;  /* 0x0000000000017941 */ /* 0x000fea0003800200 */
.L_x_17581:
        /* <DEDUP_REMOVED lines=41> */
[----:B------:R-:W-:-:S05]  /*19b0*/  @!P6 LOP3.LUT R12, RZ, R11, RZ, 0x33, !PT ;  /* 0x0000000bff0ce212 */ /* 0x000fca00078e33ff */
[----:B------:R-:W-:Y:S01]  /*19c0*/  IMAD.MOV R7, RZ, RZ, -R12 ;  /* 0x000000ffff077224 */ /* 0x000fe200078e0a0c */
[----:B0-----:R-:W-:-:S03]  /*19d0*/  IADD3 R15, PT, PT, RZ, -R3, RZ ;  /* 0x80000003ff0f7210 */ /* 0x001fc60007ffe0ff */
        /* <DEDUP_REMOVED lines=58> */
.L_x_17584:
[----:B------:R-:W-:Y:S05]  /*1d80*/  BSYNC.RECONVERGENT B1 ;  /* 0x0000000000017941 */ /* 0x000fea0003800200 */
.L_x_17583:
        /* <DEDUP_REMOVED lines=67> */
[----:B------:R-:W-:-:S02]  /*21c0*/  ISETP.NE.AND.EX P5, PT, R15, RZ, PT, P5 ;  /* 0x000000ff0f00720c */ /* 0x000fc40003fa5350 */
        /* <DEDUP_REMOVED lines=31> */
.L_x_17586:
[----:B------:R-:W-:Y:S05]  /*23c0*/  BSYNC.RECONVERGENT B1 ;  /* 0x0000000000017941 */ /* 0x000fea0003800200 */
.L_x_17585:
        /* <DEDUP_REMOVED lines=21> */
[----:B------:R-:W-:Y:S02]  /*2520*/  IMAD.HI.U32 R14, R41, R2, RZ ;  /* 0x00000002290e7227 */ /* 0x000fe400078e00ff */
[----:B------:R-:W1:Y:S03]  /*2530*/  LDC.64 R40, c[0x0][0x3a0] ;  /* 0x0000e800ff287b82 */ /* 0x000e660000000a00 */
        /* <DEDUP_REMOVED lines=34> */
[----:B------:R-:W-:-:S05]  /*2760*/  @P1 VIADD R14, R14, 0x1 ;  /* 0x000000010e0e1836 */ /* 0x000fca0000000000 */
[----:B------:R-:W-:-:S05]  /*2770*/  MOV R12, R14 ;  /* 0x0000000e000c7202 */ /* 0x000fca0000000f00 */
[----:B------:R-:W-:Y:S01]  /*2780*/  @!P4 IMAD.MOV R12, RZ, RZ, -R12 ;  /* 0x000000ffff0cc224 */ /* 0x000fe200078e0a0c */
[----:B------:R-:W-:Y:S02]  /*2790*/  @!P2 LOP3.LUT R12, RZ, R11, RZ, 0x33, !PT ;  /* 0x0000000bff0ca212 */ /* 0x000fe400078e33ff */
[----:B0-----:R-:W-:Y:S02]  /*27a0*/  ISETP.NE.U32.AND P1, PT, R2, 0x1, PT ;  /* 0x000000010200780c */ /* 0x001fe40003f25070 */
[----:B------:R-:W-:Y:S02]  /*27b0*/  IADD3 R14, PT, PT, -R12, RZ, RZ ;  /* 0x000000ff0c0e7210 */ /* 0x000fe40007ffe1ff */
[----:B------:R-:W-:Y:S02]  /*27c0*/  ISETP.NE.AND.EX P4, PT, R3, RZ, PT, P1 ;  /* 0x000000ff0300720c */ /* 0x000fe40003f85310 */
[----:B-1----:R-:W-:Y:S01]  /*27d0*/  ISETP.NE.U32.AND P1, PT, R40, 0x1, PT ;  /* 0x000000012800780c */ /* 0x002fe20003f25070 */
[----:B------:R-:W-:Y:S01]  /*27e0*/  IMAD R11, R11, R14, R18 ;  /* 0x0000000e0b0b7224 */ /* 0x000fe200078e0212 */
[----:B------:R-:W0:Y:S02]  /*27f0*/  LDC.64 R2, c[0x0][0x388] ;  /* 0x0000e200ff027b82 */ /* 0x000e240000000a00 */
[----:B------:R-:W-:-:S04]  /*2800*/  ISETP.NE.AND.EX P1, PT, R41, RZ, PT, P1 ;  /* 0x000000ff2900720c */ /* 0x000fc80003f25310 */
[----:B------:R-:W-:Y:S02]  /*2810*/  SEL R11, R11, RZ, P1 ;  /* 0x000000ff0b0b7207 */ /* 0x000fe40000800000 */
[----:B------:R-:W1:Y:S02]  /*2820*/  LDC.64 R14, c[0x0][0x398] ;  /* 0x0000e600ff0e7b82 */ /* 0x000e640000000a00 */
[----:B-1----:R-:W-:Y:S02]  /*2830*/  ISETP.NE.U32.AND P2, PT, R14, 0x1, PT ;  /* 0x000000010e00780c */ /* 0x002fe40003f45070 */
        /* <DEDUP_REMOVED lines=28> */
.L_x_17588:
[----:B------:R-:W-:Y:S05]  /*2a00*/  BSYNC.RECONVERGENT B1 ;  /* 0x0000000000017941 */ /* 0x000fea0003800200 */
.L_x_17587:
        /* <DEDUP_REMOVED lines=62> */
[----:B------:R-:W-:-:S07]  /*2df0*/  IMAD R11, R11, R14, R22 ;  /* 0x0000000e0b0b7224 */ /* 0x000fce00078e0216 */
[----:B------:R-:W1:Y:S08]  /*2e00*/  LDC.64 R14, c[0x0][0x398] ;  /* 0x0000e600ff0e7b82 */ /* 0x000e700000000a00 */
[----:B------:R-:W2:Y:S01]  /*2e10*/  LDC.64 R22, c[0x0][0x3a0] ;  /* 0x0000e800ff167b82 */ /* 0x000ea20000000a00 */
[----:B-1----:R-:W-:Y:S02]  /*2e20*/  ISETP.NE.U32.AND P2, PT, R14, 0x1, PT ;  /* 0x000000010e00780c */ /* 0x002fe40003f45070 */
[----:B------:R-:W-:-:S02]  /*2e30*/  SEL R14, R30, RZ, P3 ;  /* 0x000000ff1e0e7207 */ /* 0x000fc40001800000 */
[----:B------:R-:W-:-:S03]  /*2e40*/  ISETP.NE.AND.EX P2, PT, R15, RZ, PT, P2 ;  /* 0x000000ff0f00720c */ /* 0x000fc60003f45320 */
[----:B------:R-:W-:Y:S01]  /*2e50*/  IMAD R15, R14, UR40, RZ ;  /* 0x000000280e0f7c24 */ /* 0x000fe2000f8e02ff */
        /* <DEDUP_REMOVED lines=28> */
.L_x_17590:
[----:B------:R-:W-:Y:S05]  /*3020*/  BSYNC.RECONVERGENT B1 ;  /* 0x0000000000017941 */ /* 0x000fea0003800200 */
.L_x_17589:
        /* <DEDUP_REMOVED lines=37> */
[----:B------:R-:W-:Y:S01]  /*3280*/  FFMA.SAT R5, R32, R11, 0.5 ;  /* 0x3f00000020057423 */ /* 0x000fe2000000200b */
[----:B------:R-:W-:Y:S01]  /*3290*/  FADD R9, R13, -12583039 ;  /* 0xcb40007f0d097421 */ /* 0x000fe20000000000 */
[C---:B------:R-:W-:Y:S01]  /*32a0*/  FADD R0, -R15.reuse, R17 ;  /* 0x000000110f007221 */ /* 0x040fe20000000100 */
[----:B------:R-:W-:Y:S01]  /*32b0*/  FADD R22, -R15, R22 ;  /* 0x000000160f167221 */ /* 0x000fe20000000100 */
[----:B------:R-:W-:Y:S01]  /*32c0*/  FFMA.RM R5, R5, R12, 12582913 ;  /* 0x4b40000105057423 */ /* 0x000fe2000000400c */
[----:B------:R-:W-:Y:S01]  /*32d0*/  FFMA R9, R30, 1.4426950216293334961, -R9 ;  /* 0x3fb8aa3b1e097823 */ /* 0x000fe20000000809 */
[----:B------:R-:W-:Y:S01]  /*32e0*/  FADD R2, -R15, R23 ;  /* 0x000000170f027221 */ /* 0x000fe20000000100 */
[----:B------:R-:W-:-:S02]  /*32f0*/  IMAD.SHL.U32 R19, R7, 0x800000, RZ ;  /* 0x0080000007137824 */ /* 0x000fc400078e00ff */
[----:B------:R-:W-:Y:S01]  /*3300*/  FADD R15, R5, -12583039 ;  /* 0xcb40007f050f7421 */ /* 0x000fe20000000000 */
[----:B------:R-:W-:Y:S01]  /*3310*/  FFMA R30, R30, 1.925963033500011079e-08, R9 ;  /* 0x32a570601e1e7823 */ /* 0x000fe20000000009 */
[----:B------:R-:W-:Y:S01]  /*3320*/  FFMA.SAT R9, R28, R11, 0.5 ;  /* 0x3f0000001c097423 */ /* 0x000fe2000000200b */
[----:B------:R-:W0:Y:S01]  /*3330*/  MUFU.EX2 R36, R36 ;  /* 0x0000002400247308 */ /* 0x000e220000000800 */
[C---:B------:R-:W-:Y:S01]  /*3340*/  FFMA R15, R32.reuse, 1.4426950216293334961, -R15 ;  /* 0x3fb8aa3b200f7823 */ /* 0x040fe2000000080f */
[----:B------:R-:W-:Y:S01]  /*3350*/  SHF.L.U32 R3, R3, 0x17, RZ ;  /* 0x0000001703037819 */ /* 0x000fe200000006ff */
[----:B------:R-:W-:Y:S01]  /*3360*/  FFMA.RM R9, R9, R12, 12582913 ;  /* 0x4b40000109097423 */ /* 0x000fe2000000400c */
[----:B------:R-:W-:Y:S02]  /*3370*/  IMAD.SHL.U32 R13, R13, 0x800000, RZ ;  /* 0x008000000d0d7824 */ /* 0x000fe400078e00ff */
[----:B------:R-:W-:Y:S01]  /*3380*/  FFMA R32, R32, 1.925963033500011079e-08, R15 ;  /* 0x32a5706020207823 */ /* 0x000fe2000000000f */
[----:B------:R-:W-:Y:S01]  /*3390*/  SHF.L.U32 R5, R5, 0x17, RZ ;  /* 0x0000001705057819 */ /* 0x000fe200000006ff */
[C---:B------:R-:W-:Y:S01]  /*33a0*/  FADD R15, R9.reuse, -12583039 ;  /* 0xcb40007f090f7421 */ /* 0x040fe20000000000 */
[----:B------:R-:W2:Y:S01]  /*33b0*/  MUFU.EX2 R30, R30 ;  /* 0x0000001e001e7308 */ /* 0x000ea20000000800 */
[----:B------:R-:W-:-:S02]  /*33c0*/  IMAD.SHL.U32 R9, R9, 0x800000, RZ ;  /* 0x0080000009097824 */ /* 0x000fc400078e00ff */
        /* <DEDUP_REMOVED lines=9> */
[----:B------:R-:W-:Y:S01]  /*3460*/  SHF.L.U32 R7, R7, 0x17, RZ ;  /* 0x0000001707077819 */ /* 0x000fe200000006ff */
        /* <DEDUP_REMOVED lines=20> */
[----:B------:R-:W-:Y:S02]  /*35b0*/  IMAD.SHL.U32 R5, R5, 0x800000, RZ ;  /* 0x0080000005057824 */ /* 0x000fe400078e00ff */
        /* <DEDUP_REMOVED lines=11> */
[----:B------:R-:W-:-:S03]  /*3670*/  IMAD.SHL.U32 R8, R15, 0x800000, RZ ;  /* 0x008000000f087824 */ /* 0x000fc600078e00ff */
[----:B------:R-:W-:Y:S01]  /*3680*/  FFMA.RM R23, R7, R12, 12582913 ;  /* 0x4b40000107177423 */ /* 0x000fe2000000400c */
[----:B------:R-:W0:Y:S01]  /*3690*/  MUFU.EX2 R28, R28 ;  /* 0x0000001c001c7308 */ /* 0x000e220000000800 */
[----:B--2---:R-:W-:Y:S01]  /*36a0*/  FMUL R6, R5, R6 ;  /* 0x0000000605067220 */ /* 0x004fe20000400000 */
[----:B------:R-:W-:Y:S01]  /*36b0*/  SHF.L.U32 R5, R13, 0x17, RZ ;  /* 0x000000170d057819 */ /* 0x000fe200000006ff */
        /* <DEDUP_REMOVED lines=22> */
[----:B------:R-:W-:Y:S02]  /*3820*/  SHF.L.U32 R12, R12, 0x17, RZ ;  /* 0x000000170c0c7819 */ /* 0x000fe400000006ff */
[----:B------:R-:W2:Y:S01]  /*3830*/  MUFU.EX2 R13, R22 ;  /* 0x00000016000d7308 */ /* 0x000ea20000000800 */
[----:B------:R-:W-:-:S04]  /*3840*/  FFMA R7, R2, 1.4426950216293334961, -R7 ;  /* 0x3fb8aa3b02077823 */ /* 0x000fc80000000807 */
[----:B------:R-:W-:Y:S01]  /*3850*/  FFMA R34, R2, 1.925963033500011079e-08, R7 ;  /* 0x32a5706002227823 */ /* 0x000fe20000000007 */
[----:B------:R-:W-:-:S03]  /*3860*/  FADD R7, RZ, R19 ;  /* 0x00000013ff077221 */ /* 0x000fc60000000000 */
[----:B------:R-:W4:Y:S01]  /*3870*/  MUFU.EX2 R41, R34 ;  /* 0x0000002200297308 */ /* 0x000f220000000800 */
        /* <DEDUP_REMOVED lines=10> */
[----:B------:R-:W-:Y:S01]  /*3920*/  SHF.L.U32 R3, R4, 0x17, RZ ;  /* 0x0000001704037819 */ /* 0x000fe200000006ff */
[----:B---3--:R-:W-:Y:S02]  /*3930*/  FMUL R4, R23, R32 ;  /* 0x0000002017047220 */ /* 0x008fe40000400000 */
[----:B------:R-:W-:Y:S01]  /*3940*/  FADD R11, R2, R5 ;  /* 0x00000005020b7221 */ /* 0x000fe20000000000 */
[----:B------:R-:W-:Y:S02]  /*3950*/  IMAD.SHL.U32 R2, R0, 0x800000, RZ ;  /* 0x0080000000027824 */ /* 0x000fe400078e00ff */
[----:B0-----:R-:W-:Y:S01]  /*3960*/  FMUL R3, R3, R14 ;  /* 0x0000000e03037220 */ /* 0x001fe20000400000 */
[----:B------:R-:W-:Y:S01]  /*3970*/  FADD R0, R11, R4 ;  /* 0x000000040b007221 */ /* 0x000fe20000000000 */
[----:B--2---:R-:W-:-:S03]  /*3980*/  FMUL R2, R2, R13 ;  /* 0x0000000d02027220 */ /* 0x004fc60000400000 */
        /* <DEDUP_REMOVED lines=13> */
.L_x_17646:
        /* <DEDUP_REMOVED lines=13> */
[----:B01----:R-:W-:Y:S05]  /*3b30*/  CALL.REL.NOINC `($__internal_272_$__cuda_sm3x_div_rn_noftz_f32_slowpath) ;  /* 0x0000002000b47944 */ /* 0x003fea0003c00000 */
[----:B------:R-:W-:-:S07]  /*3b40*/  MOV R12, R11 ;  /* 0x0000000b000c7202 */ /* 0x000fce0000000f00 */
.L_x_17593:
[----:B------:R-:W-:Y:S05]  /*3b50*/  BSYNC.RECONVERGENT B3 ;  /* 0x0000000000037941 */ /* 0x000fea0003800200 */
.L_x_17592:
        /* <DEDUP_REMOVED lines=14> */
.L_x_17595:
[----:B------:R-:W-:Y:S05]  /*3c40*/  BSYNC.RECONVERGENT B3 ;  /* 0x0000000000037941 */ /* 0x000fea0003800200 */
.L_x_17594:
        /* <DEDUP_REMOVED lines=14> */
.L_x_17597:
[----:B------:R-:W-:Y:S05]  /*3d30*/  BSYNC.RECONVERGENT B3 ;  /* 0x0000000000037941 */ /* 0x000fea0003800200 */
.L_x_17596:
        /* <DEDUP_REMOVED lines=14> */
.L_x_17599:
[----:B------:R-:W-:Y:S05]  /*3e20*/  BSYNC.RECONVERGENT B3 ;  /* 0x0000000000037941 */ /* 0x000fea0003800200 */
.L_x_17598:
        /* <DEDUP_REMOVED lines=14> */
.L_x_17601:
[----:B------:R-:W-:Y:S05]  /*3f10*/  BSYNC.RECONVERGENT B3 ;  /* 0x0000000000037941 */ /* 0x000fea0003800200 */
.L_x_17600:
        /* <DEDUP_REMOVED lines=14> */
.L_x_17603:
[----:B------:R-:W-:Y:S05]  /*4000*/  BSYNC.RECONVERGENT B3 ;  /* 0x0000000000037941 */ /* 0x000fea0003800200 */
.L_x_17602:
        /* <DEDUP_REMOVED lines=14> */
.L_x_17605:
[----:B------:R-:W-:Y:S05]  /*40f0*/  BSYNC.RECONVERGENT B3 ;  /* 0x0000000000037941 */ /* 0x000fea0003800200 */
.L_x_17604:
        /* <DEDUP_REMOVED lines=14> */
.L_x_17607:
[----:B------:R-:W-:Y:S05]  /*41e0*/  BSYNC.RECONVERGENT B3 ;  /* 0x0000000000037941 */ /* 0x000fea0003800200 */
.L_x_17606:
        /* <DEDUP_REMOVED lines=14> */
.L_x_17609:
[----:B------:R-:W-:Y:S05]  /*42d0*/  BSYNC.RECONVERGENT B3 ;  /* 0x0000000000037941 */ /* 0x000fea0003800200 */
.L_x_17608:
        /* <DEDUP_REMOVED lines=14> */
.L_x_17611:
[----:B------:R-:W-:Y:S05]  /*43c0*/  BSYNC.RECONVERGENT B3 ;  /* 0x0000000000037941 */ /* 0x000fea0003800200 */
.L_x_17610:
        /* <DEDUP_REMOVED lines=14> */
.L_x_17613:
[----:B------:R-:W-:Y:S05]  /*44b0*/  BSYNC.RECONVERGENT B3 ;  /* 0x0000000000037941 */ /* 0x000fea0003800200 */
.L_x_17612:
        /* <DEDUP_REMOVED lines=14> */
.L_x_17615:
[----:B------:R-:W-:Y:S05]  /*45a0*/  BSYNC.RECONVERGENT B3 ;  /* 0x0000000000037941 */ /* 0x000fea0003800200 */
.L_x_17614:
        /* <DEDUP_REMOVED lines=14> */
.L_x_17617:
[----:B------:R-:W-:Y:S05]  /*4690*/  BSYNC.RECONVERGENT B3 ;  /* 0x0000000000037941 */ /* 0x000fea0003800200 */
.L_x_17616:
        /* <DEDUP_REMOVED lines=14> */
.L_x_17619:
[----:B------:R-:W-:Y:S05]  /*4780*/  BSYNC.RECONVERGENT B3 ;  /* 0x0000000000037941 */ /* 0x000fea0003800200 */
.L_x_17618:
        /* <DEDUP_REMOVED lines=31> */
.L_x_17621:
[----:B------:R-:W-:Y:S05]  /*4980*/  BSYNC.RECONVERGENT B1 ;  /* 0x0000000000017941 */ /* 0x000fea0003800200 */
.L_x_17620:
[----:B------:R-:W-:Y:S04]  /*4990*/  BSSY.RECONVERGENT B1, `(.L_x_17622) ;  /* 0x0000012000017945 */ /* 0x000fe80003800200 */
[----:B------:R-:W-:Y:S05]  /*49a0*/  @P3 BRA `(.L_x_17623) ;  /* 0x0000000000403947 */ /* 0x000fea0003800000 */
[----:B--2---:R-:W-:Y:S01]  /*49b0*/  HFMA2 R3, -RZ, RZ, 0, 0 ;  /* 0x00000000ff037431 */ /* 0x004fe200000001ff */
        /* <DEDUP_REMOVED lines=15> */
.L_x_17623:
[----:B------:R-:W-:Y:S05]  /*4ab0*/  BSYNC.RECONVERGENT B1 ;  /* 0x0000000000017941 */ /* 0x000fea0003800200 */
.L_x_17622:
[----:B------:R-:W-:Y:S04]  /*4ac0*/  BSSY.RECONVERGENT B1, `(.L_x_17624) ;  /* 0x0000012000017945 */ /* 0x000fe80003800200 */
[----:B------:R-:W-:Y:S05]  /*4ad0*/  @P2 BRA `(.L_x_17625) ;  /* 0x0000000000402947 */ /* 0x000fea0003800000 */
[----:B--23--:R-:W-:Y:S01]  /*4ae0*/  MOV R3, RZ ;  /* 0x000000ff00037202 */ /* 0x00cfe20000000f00 */
        /* <DEDUP_REMOVED lines=15> */
.L_x_17625:
[----:B------:R-:W-:Y:S05]  /*4be0*/  BSYNC.RECONVERGENT B1 ;  /* 0x0000000000017941 */ /* 0x000fea0003800200 */
.L_x_17624:
[----:B------:R-:W-:Y:S04]  /*4bf0*/  BSSY.RECONVERGENT B1, `(.L_x_17626) ;  /* 0x0000012000017945 */ /* 0x000fe80003800200 */
[----:B------:R-:W-:Y:S05]  /*4c00*/  @P1 BRA `(.L_x_17627) ;  /* 0x0000000000401947 */ /* 0x000fea0003800000 */
[----:B--234-:R-:W-:Y:S01]  /*4c10*/  MOV R2, R31 ;  /* 0x0000001f00027202 */ /* 0x01cfe20000000f00 */
        /* <DEDUP_REMOVED lines=15> */
.L_x_17627:
[----:B------:R-:W-:Y:S05]  /*4d10*/  BSYNC.RECONVERGENT B1 ;  /* 0x0000000000017941 */ /* 0x000fea0003800200 */
.L_x_17626:
        /* <DEDUP_REMOVED lines=18> */
.L_x_17629:
[----:B------:R-:W-:Y:S05]  /*4e40*/  BSYNC.RECONVERGENT B1 ;  /* 0x0000000000017941 */ /* 0x000fea0003800200 */
.L_x_17628:
        /* <DEDUP_REMOVED lines=18> */
.L_x_17631:
[----:B------:R-:W-:Y:S05]  /*4f70*/  BSYNC.RECONVERGENT B1 ;  /* 0x0000000000017941 */ /* 0x000fea0003800200 */
.L_x_17630:
        /* <DEDUP_REMOVED lines=18> */
.L_x_17633:
[----:B------:R-:W-:Y:S05]  /*50a0*/  BSYNC.RECONVERGENT B1 ;  /* 0x0000000000017941 */ /* 0x000fea0003800200 */
.L_x_17632:
[----:B------:R-:W-:-:S04]  /*50b0*/  IADD3 R26, P0, PT, R39, R26, RZ ;  /* 0x0000001a271a7210 */ /* 0x000fc80007f1e0ff */
[----:B------:R-:W-:Y:S02]  /*50c0*/  LEA.HI.X.SX32 R24, R39, R24, 0x1, P0 ;  /* 0x0000001827187211 */ /* 0x000fe400000f0eff */
[----:B------:R-:W-:-:S04]  /*50d0*/  ISETP.GE.U32.AND P0, PT, R26, UR42, PT ;  /* 0x0000002a1a007c0c */ /* 0x000fc8000bf06070 */
[----:B------:R-:W-:-:S13]  /*50e0*/  ISETP.GE.AND.EX P0, PT, R24, UR43, PT, P0 ;  /* 0x0000002b18007c0c */ /* 0x000fda000bf06300 */
[----:B------:R-:W-:Y:S05]  /*50f0*/  @!P0 BRA `(.L_x_17634) ;  /* 0xffffffb000808947 */ /* 0x000fea000383ffff */
[----:B------:R-:W-:Y:S05]  /*5100*/  BSYNC B0 ;  /* 0x0000000000007941 */ /* 0x000fea0003800000 */
.L_x_17576:
[----:B------:R-:W-:Y:S05]  /*5110*/  EXIT ;  /* 0x000000000000794d */ /* 0x000fea0003800000 */
.L_x_17591:
[----:B------:R-:W-:Y:S01]  /*5120*/  HFMA2 R12, -RZ, RZ, 0, 9.5367431640625e-07 ;  /* 0x00000010ff0c7431 */ /* 0x000fe200000001ff */
[----:B------:R-:W-:Y:S01]  /*5130*/  BSSY B1, `(.L_x_17635) ;  /* 0x0000006000017945 */ /* 0x000fe20003800000 */
[----:B------:R-:W-:Y:S01]  /*5140*/  MOV R11, 0x1f ;  /* 0x0000001f000b7802 */ /* 0x000fe20000000f00 */
[----:B------:R-:W-:-:S07]  /*5150*/  IMAD.MOV.U32 R15, RZ, RZ, -0x1 ;  /* 0xffffffffff0f7424 */ /* 0x000fce00078e00ff */
[----:B-1----:R-:W-:Y:S05]  /*5160*/  WARPSYNC.COLLECTIVE R15, `(.L_x_17636) ;  /* 0x000000000f087348 */ /* 0x002fea0003c00000 */
[----:B------:R0:W2:Y:S02]  /*5170*/  SHFL.BFLY P6, R14, R13, R12, R11 ;  /* 0x0c00000c0d0e7389 */ /* 0x0000a400000c000b */
[----:B012---:R-:W-:Y:S05]  /*5180*/  ENDCOLLECTIVE ;  /* 0x000000000000791b */ /* 0x007fea0003800000 */
.L_x_17636:
[----:B------:R-:W-:Y:S05]  /*5190*/  BSYNC B1 ;  /* 0x0000000000017941 */ /* 0x000fea0003800000 */
.L_x_17635:
        /* <DEDUP_REMOVED lines=8> */
.L_x_17637:
[----:B------:R-:W-:Y:S01]  /*5220*/  HFMA2 R12, -RZ, RZ, 0, 2.384185791015625e-07 ;  /* 0x00000004ff0c7431 */ /* 0x000fe200000001ff */
[----:B------:R-:W-:-:S04]  /*5230*/  FMNMX R0, R13, R14, !PT ;  /* 0x0000000e0d007209 */ /* 0x000fc80007800000 */
[----:B------:R-:W-:-:S07]  /*5240*/  MOV R13, R0 ;  /* 0x00000000000d7202 */ /* 0x000fce0000000f00 */
[----:B------:R-:W-:Y:S05]  /*5250*/  WARPSYNC.COLLECTIVE R15, `(.L_x_17638) ;  /* 0x000000000f087348 */ /* 0x000fea0003c00000 */
[----:B------:R0:W1:Y:S02]  /*5260*/  SHFL.BFLY P6, R14, R13, R12, R11 ;  /* 0x0c00000c0d0e7389 */ /* 0x00006400000c000b */
[----:B01----:R-:W-:Y:S05]  /*5270*/  ENDCOLLECTIVE ;  /* 0x000000000000791b */ /* 0x003fea0003800000 */
.L_x_17638:
[----:B------:R-:W-:Y:S02]  /*5280*/  MOV R12, 0x2 ;  /* 0x00000002000c7802 */ /* 0x000fe40000000f00 */
[----:B------:R-:W-:-:S05]  /*5290*/  FMNMX R2, R0, R14, !PT ;  /* 0x0000000e00027209 */ /* 0x000fca0007800000 */
[----:B------:R-:W-:-:S07]  /*52a0*/  IMAD.MOV.U32 R13, RZ, RZ, R2 ;  /* 0x000000ffff0d7224 */ /* 0x000fce00078e0002 */
[----:B------:R-:W-:Y:S05]  /*52b0*/  WARPSYNC.COLLECTIVE R15, `(.L_x_17639) ;  /* 0x000000000f087348 */ /* 0x000fea0003c00000 */
[----:B------:R0:W1:Y:S02]  /*52c0*/  SHFL.BFLY P6, R14, R13, R12, R11 ;  /* 0x0c00000c0d0e7389 */ /* 0x00006400000c000b */
[----:B01----:R-:W-:Y:S05]  /*52d0*/  ENDCOLLECTIVE ;  /* 0x000000000000791b */ /* 0x003fea0003800000 */
.L_x_17639:
[----:B------:R-:W-:Y:S01]  /*52e0*/  IMAD.MOV.U32 R12, RZ, RZ, 0x1 ;  /* 0x00000001ff0c7424 */ /* 0x000fe200078e00ff */
[----:B------:R-:W-:-:S04]  /*52f0*/  FMNMX R3, R2, R14, !PT ;  /* 0x0000000e02037209 */ /* 0x000fc80007800000 */
[----:B------:R-:W-:-:S07]  /*5300*/  MOV R13, R3 ;  /* 0x00000003000d7202 */ /* 0x000fce0000000f00 */
[----:B------:R-:W-:Y:S05]  /*5310*/  WARPSYNC.COLLECTIVE R15, `(.L_x_17640) ;  /* 0x000000000f087348 */ /* 0x000fea0003c00000 */
[----:B------:R0:W1:Y:S02]  /*5320*/  SHFL.BFLY P6, R14, R13, R12, R11 ;  /* 0x0c00000c0d0e7389 */ /* 0x00006400000c000b */
[----:B01----:R-:W-:Y:S05]  /*5330*/  ENDCOLLECTIVE ;  /* 0x000000000000791b */ /* 0x003fea0003800000 */
.L_x_17640:
        /* <DEDUP_REMOVED lines=148> */
.L_x_17641:
[----:B------:R-:W-:Y:S02]  /*5c80*/  IMAD.MOV.U32 R12, RZ, RZ, 0x8 ;  /* 0x00000008ff0c7424 */ /* 0x000fe400078e00ff */
[----:B------:R-:W-:-:S05]  /*5c90*/  FADD R22, R13, R14 ;  /* 0x0000000e0d167221 */ /* 0x000fca0000000000 */
[----:B------:R-:W-:-:S07]  /*5ca0*/  MOV R13, R22 ;  /* 0x00000016000d7202 */ /* 0x000fce0000000f00 */
[----:B------:R-:W-:Y:S05]  /*5cb0*/  WARPSYNC.COLLECTIVE R15, `(.L_x_17642) ;  /* 0x000000000f087348 */ /* 0x000fea0003c00000 */
[----:B------:R0:W1:Y:S02]  /*5cc0*/  SHFL.BFLY P6, R14, R13, R12, R11 ;  /* 0x0c00000c0d0e7389 */ /* 0x00006400000c000b */
[----:B01----:R-:W-:Y:S05]  /*5cd0*/  ENDCOLLECTIVE ;  /* 0x000000000000791b */ /* 0x003fea0003800000 */
.L_x_17642:
[----:B------:R-:W-:Y:S02]  /*5ce0*/  HFMA2 R12, -RZ, RZ, 0, 2.384185791015625e-07 ;  /* 0x00000004ff0c7431 */ /* 0x000fe400000001ff */
[----:B------:R-:W-:-:S05]  /*5cf0*/  FADD R23, R22, R14 ;  /* 0x0000000e16177221 */ /* 0x000fca0000000000 */
[----:B------:R-:W-:-:S07]  /*5d00*/  MOV R13, R23 ;  /* 0x00000017000d7202 */ /* 0x000fce0000000f00 */
[----:B------:R-:W-:Y:S05]  /*5d10*/  WARPSYNC.COLLECTIVE R15, `(.L_x_17643) ;  /* 0x000000000f087348 */ /* 0x000fea0003c00000 */
[----:B------:R0:W1:Y:S02]  /*5d20*/  SHFL.BFLY P6, R14, R13, R12, R11 ;  /* 0x0c00000c0d0e7389 */ /* 0x00006400000c000b */
[----:B01----:R-:W-:Y:S05]  /*5d30*/  ENDCOLLECTIVE ;  /* 0x000000000000791b */ /* 0x003fea0003800000 */
.L_x_17643:
[----:B------:R-:W-:Y:S01]  /*5d40*/  MOV R12, 0x2 ;  /* 0x00000002000c7802 */ /* 0x000fe20000000f00 */
[----:B------:R-:W-:-:S04]  /*5d50*/  FADD R28, R23, R14 ;  /* 0x0000000e171c7221 */ /* 0x000fc80000000000 */
[----:B------:R-:W-:-:S07]  /*5d60*/  IMAD.MOV.U32 R13, RZ, RZ, R28 ;  /* 0x000000ffff0d7224 */ /* 0x000fce00078e001c */
[----:B------:R-:W-:Y:S05]  /*5d70*/  WARPSYNC.COLLECTIVE R15, `(.L_x_17644) ;  /* 0x000000000f087348 */ /* 0x000fea0003c00000 */
[----:B------:R0:W1:Y:S02]  /*5d80*/  SHFL.BFLY P6, R14, R13, R12, R11 ;  /* 0x0c00000c0d0e7389 */ /* 0x00006400000c000b */
[----:B01----:R-:W-:Y:S05]  /*5d90*/  ENDCOLLECTIVE ;  /* 0x000000000000791b */ /* 0x003fea0003800000 */
.L_x_17644:
[----:B------:R-:W-:Y:S02]  /*5da0*/  IMAD.MOV.U32 R12, RZ, RZ, 0x1 ;  /* 0x00000001ff0c7424 */ /* 0x000fe400078e00ff */
[----:B------:R-:W-:-:S05]  /*5db0*/  FADD R30, R28, R14 ;  /* 0x0000000e1c1e7221 */ /* 0x000fca0000000000 */
[----:B------:R-:W-:-:S07]  /*5dc0*/  MOV R13, R30 ;  /* 0x0000001e000d7202 */ /* 0x000fce0000000f00 */
[----:B------:R-:W-:Y:S05]  /*5dd0*/  WARPSYNC.COLLECTIVE R15, `(.L_x_17645) ;  /* 0x000000000f087348 */ /* 0x000fea0003c00000 */
[----:B------:R0:W1:Y:S02]  /*5de0*/  SHFL.BFLY P6, R14, R13, R12, R11 ;  /* 0x0c00000c0d0e7389 */ /* 0x00006400000c000b */
[----:B01----:R-:W-:Y:S05]  /*5df0*/  ENDCOLLECTIVE ;  /* 0x000000000000791b */ /* 0x003fea0003800000 */
.L_x_17645:
[----:B------:R-:W-:Y:S05]  /*5e00*/  BRA `(.L_x_17646) ;  /* 0xffffffdc00147947 */ /* 0x000fea000383ffff */
        .weak           $__internal_272_$__cuda_sm3x_div_rn_noftz_f32_slowpath
        .type           $__internal_272_$__cuda_sm3x_div_rn_noftz_f32_slowpath,@function
        .size           $__internal_272_$__cuda_sm3x_div_rn_noftz_f32_slowpath,(.L_x_37649 - $__internal_272_$__cuda_sm3x_div_rn_noftz_f32_slowpath)
$__internal_272_$__cuda_sm3x_div_rn_noftz_f32_slowpath:
        /* <DEDUP_REMOVED lines=34> */
.L_x_17648:
        /* <DEDUP_REMOVED lines=51> */
.L_x_17655:
[----:B------:R-:W-:-:S04]  /*6360*/  LOP3.LUT R11, R11, 0x80000000, RZ, 0xc0, !PT ;  /* 0x800000000b0b7812 */ /* 0x000fc800078ec0ff */
[----:B------:R-:W-:Y:S01]  /*6370*/  LOP3.LUT R11, R11, 0x7f800000, RZ, 0xfc, !PT ;  /* 0x7f8000000b0b7812 */ /* 0x000fe200078efcff */
[----:B------:R-:W-:Y:S06]  /*6380*/  BRA `(.L_x_17656) ;  /* 0x0000000000047947 */ /* 0x000fec0003800000 */
.L_x_17654:
[----:B------:R-:W-:-:S07]  /*6390*/  IMAD R11, R30, 0x800000, R11 ;  /* 0x008000001e0b7824 */ /* 0x000fce00078e020b */
.L_x_17656:
[----:B------:R-:W-:Y:S05]  /*63a0*/  BSYNC.RECONVERGENT B2 ;  /* 0x0000000000027941 */ /* 0x000fea0003800200 */
.L_x_17653:
[----:B------:R-:W-:Y:S05]  /*63b0*/  BRA `(.L_x_17657) ;  /* 0x0000000000207947 */ /* 0x000fea0003800000 */
.L_x_17652:
[----:B------:R-:W-:-:S04]  /*63c0*/  LOP3.LUT R11, R14, 0x80000000, R11, 0x48, !PT ;  /* 0x800000000e0b7812 */ /* 0x000fc800078e480b */
[----:B------:R-:W-:Y:S01]  /*63d0*/  LOP3.LUT R11, R11, 0x7f800000, RZ, 0xfc, !PT ;  /* 0x7f8000000b0b7812 */ /* 0x000fe200078efcff */
[----:B------:R-:W-:Y:S06]  /*63e0*/  BRA `(.L_x_17657) ;  /* 0x0000000000147947 */ /* 0x000fec0003800000 */
.L_x_17651:
[----:B------:R-:W-:Y:S01]  /*63f0*/  LOP3.LUT R11, R14, 0x80000000, R11, 0x48, !PT ;  /* 0x800000000e0b7812 */ /* 0x000fe200078e480b */
[----:B------:R-:W-:Y:S06]  /*6400*/  BRA `(.L_x_17657) ;  /* 0x00000000000c7947 */ /* 0x000fec0003800000 */
.L_x_17650:
[----:B------:R-:W0:Y:S01]  /*6410*/  MUFU.RSQ R11, -QNAN ;  /* 0xffc00000000b7908 */ /* 0x000e220000001400 */
[----:B------:R-:W-:Y:S05]  /*6420*/  BRA `(.L_x_17657) ;  /* 0x0000000000047947 */ /* 0x000fea0003800000 */
.L_x_17649:
[----:B------:R-:W-:-:S07]  /*6430*/  FADD.FTZ R11, R11, R14 ;  /* 0x0000000e0b0b7221 */ /* 0x000fce0000010000 */
.L_x_17657:
[----:B------:R-:W-:Y:S05]  /*6440*/  BSYNC.RECONVERGENT B1 ;  /* 0x0000000000017941 */ /* 0x000fea0003800200 */
.L_x_17647:
[----:B------:R-:W-:Y:S01]  /*6450*/  HFMA2 R15, -RZ, RZ, 0, 0 ;  /* 0x00000000ff0f7431 */ /* 0x000fe200000001ff */
[----:B------:R-:W-:-:S04]  /*6460*/  MOV R14, R28 ;  /* 0x0000001c000e7202 */ /* 0x000fc80000000f00 */
[----:B0-----:R-:W-:Y:S05]  /*6470*/  RET.REL.NODEC R14 `(_Z15SoftmaxWarpImplI22BroadcastScaleMaskLoadIffbLm3EiE11DirectStoreIffEfLi2ELi14ELi32ELi1ELb1EL9Algorithm0EEvT_T0_ll) ;  /* 0xffffff980ee07950 */ /* 0x001fea0003c3ffff */
.L_x_17658:
        /* <DEDUP_REMOVED lines=16> */
.L_x_37649:


//--------------------- .text._Z15SoftmaxWarpImplI22BroadcastScaleMaskLoadIffbLm3EiE11DirectStoreIffEfLi2ELi14ELi32ELi1ELb0EL9Algorithm0EEvT_T0_ll --------------------------
	.section	.text._Z15SoftmaxWarpImplI22BroadcastScaleMaskLoadIffbLm3EiE11DirectStoreIffEfLi2ELi14ELi32ELi1ELb0EL9Algorithm0EEvT_T0_ll,"ax",@progbits
	.align	128
        .global         _Z15SoftmaxWarpImplI22BroadcastScaleMaskLoadIffbLm3EiE11DirectStoreIffEfLi2ELi14ELi32ELi1ELb0EL9Algorithm0EEvT_T0_ll
        .type           _Z15SoftmaxWarpImplI22BroadcastScaleMaskLoadIffbLm3EiE11DirectStoreIffEfLi2ELi14ELi32ELi1ELb0EL9Algorithm0EEvT_T0_ll,@function
        .size           _Z15SoftmaxWarpImplI22BroadcastScaleMaskLoadIffbLm3EiE11DirectStoreIffEfLi2ELi14ELi32ELi1ELb0EL9Algorithm0EEvT_T0_ll,(.L_x_37650 - _Z15SoftmaxWarpImplI22BroadcastScaleMaskLoadIffbLm3EiE11DirectStoreIffEfLi2ELi14ELi32ELi1ELb0EL9Algorithm0EEvT_T0_ll)
        .other          _Z15SoftmaxWarpImplI22BroadcastScaleMaskLoadIffbLm3EiE11DirectStoreIffEfLi2ELi14ELi32ELi1ELb0EL9Algorithm0EEvT_T0_ll,@"STO_CUDA_ENTRY STV_DEFAULT"
_Z15SoftmaxWarpImplI22BroadcastScaleMaskLoadIffbLm3EiE11DirectStoreIffEfLi2ELi14ELi32ELi1ELb0EL9Algorithm0EEvT_T0_ll:
.text._Z15SoftmaxWarpImplI22BroadcastScaleMaskLoadIffbLm3EiE11DirectStoreIffEfLi2ELi14ELi32ELi1ELb0EL9Algorithm0EEvT_T0_ll:
        /* <DEDUP_REMOVED lines=26> */
.L_x_17659:
        /* <DEDUP_REMOVED lines=13> */
[----:B0-----:R-:W-:-:S07]  /*0270*/  IMAD.SHL.U32 R24, R24, 0x2, RZ ;  /* 0x0000000218187824 */ /* 0x001fce00078e00ff */
.L_x_17689:
[----:B0-----:R-:W0:Y:S01]  /*0280*/  LDC R34, c[0x0][0x3b0] ;  /* 0x0000ec00ff227b82 */ /* 0x001e220000000800 */
[----:B------:R-:W-:Y:S01]  /*0290*/  IMAD R5, R25, UR44, R24 ;  /* 0x0000002c19057c24 */ /* 0x000fe2000f8e0218 */
[C---:B-1----:R-:W-:Y:S02]  /*02a0*/  R2UR UR4, R20.reuse ;  /* 0x00000000140472ca */ /* 0x042fe400000e0000 */
[----:B------:R-:W-:Y:S02]  /*02b0*/  R2UR UR5, R21 ;  /* 0x00000000150572ca */ /* 0x000fe400000e0000 */
[----:B------:R-:W-:Y:S02]  /*02c0*/  IABS R4, R5 ;  /* 0x0000000500047213 */ /* 0x000fe40000000000 */
[----:B------:R-:W1:Y:S01]  /*02d0*/  LDC R32, c[0x0][0x3b4] ;  /* 0x0000ed00ff207b82 */ /* 0x000e620000000800 */
[----:B------:R-:W-:Y:S02]  /*02e0*/  IADD3 R11, PT, PT, R5, 0x40, RZ ;  /* 0x00000040050b7810 */ /* 0x000fe40007ffe0ff */
[----:B------:R-:W-:-:S02]  /*02f0*/  R2UR UR6, R20 ;  /* 0x00000000140672ca */ /* 0x000fc400000e0000 */
[----:B------:R-:W-:Y:S02]  /*0300*/  IABS R7, R11 ;  /* 0x0000000b00077213 */ /* 0x000fe40000000000 */
[----:B------:R-:W-:Y:S01]  /*0310*/  R2UR UR7, R21 ;  /* 0x00000000150772ca */ /* 0x000fe200000e0000 */
[----:B------:R-:W2:Y:S01]  /*0320*/  LDC.64 R14, c[0x0][0x398] ;  /* 0x0000e600ff0e7b82 */ /* 0x000ea20000000a00 */
[----:B0-----:R-:W-:-:S07]  /*0330*/  IABS R36, R34 ;  /* 0x0000002200247213 */ /* 0x001fce0000000000 */
[----:B------:R-:W0:Y:S01]  /*0340*/  LDC.64 R16, c[0x0][0x3a0] ;  /* 0x0000e800ff107b82 */ /* 0x000e220000000a00 */
[----:B------:R-:W-:Y:S01]  /*0350*/  ISETP.NE.AND P4, PT, R34, RZ, PT ;  /* 0x000000ff2200720c */ /* 0x000fe20003f85270 */
[----:B------:R-:W3:Y:S01]  /*0360*/  I2F.RP R0, R36 ;  /* 0x0000002400007306 */ /* 0x000ee20000209400 */
[-C--:B-1----:R-:W-:Y:S02]  /*0370*/  IABS R27, R32.reuse ;  /* 0x00000020001b7213 */ /* 0x082fe40000000000 */
[----:B------:R-:W-:-:S05]  /*0380*/  LOP3.LUT R19, RZ, R32, RZ, 0x33, !PT ;  /* 0x00000020ff137212 */ /* 0x000fca00078e33ff */
[----:B---3--:R-:W1:Y:S02]  /*0390*/  MUFU.RCP R0, R0 ;  /* 0x0000000000007308 */ /* 0x008e640000001000 */
[----:B-1----:R-:W-:-:S06]  /*03a0*/  IADD3 R2, PT, PT, R0, 0xffffffe, RZ ;  /* 0x0ffffffe00027810 */ /* 0x002fcc0007ffe0ff */
[----:B------:R1:W3:Y:S02]  /*03b0*/  F2I.FTZ.U32.TRUNC.NTZ R3, R2 ;  /* 0x0000000200037305 */ /* 0x0002e4000021f000 */
[----:B-1----:R-:W-:Y:S02]  /*03c0*/  HFMA2 R2, -RZ, RZ, 0, 0 ;  /* 0x00000000ff027431 */ /* 0x002fe400000001ff */
[----:B---3--:R-:W-:-:S04]  /*03d0*/  IMAD.MOV R35, RZ, RZ, -R3 ;  /* 0x000000ffff237224 */ /* 0x008fc800078e0a03 */
[----:B------:R-:W-:-:S04]  /*03e0*/  IMAD R35, R35, R36, RZ ;  /* 0x0000002423237224 */ /* 0x000fc800078e02ff */
[----:B------:R-:W-:-:S04]  /*03f0*/  IMAD.HI.U32 R35, R3, R35, R2 ;  /* 0x0000002303237227 */ /* 0x000fc800078e0002 */
[----:B------:R-:W-:Y:S02]  /*0400*/  IMAD.MOV.U32 R3, RZ, RZ, R4 ;  /* 0x000000ffff037224 */ /* 0x000fe400078e0004 */
[----:B------:R-:W1:Y:S01]  /*0410*/  I2F.RP R4, R27 ;  /* 0x0000001b00047306 */ /* 0x000e620000209400 */
[----:B------:R-:W-:-:S04]  /*0420*/  IMAD.HI.U32 R8, R35, R7, RZ ;  /* 0x0000000723087227 */ /* 0x000fc800078e00ff */
[----:B------:R-:W-:-:S04]  /*0430*/  IMAD.HI.U32 R0, R35, R3, RZ ;  /* 0x0000000323007227 */ /* 0x000fc800078e00ff */
[----:B------:R-:W-:-:S04]  /*0440*/  IMAD.MOV R2, RZ, RZ, -R0 ;  /* 0x000000ffff027224 */ /* 0x000fc800078e0a00 */
[----:B------:R-:W-:Y:S01]  /*0450*/  IMAD R3, R36, R2, R3 ;  /* 0x0000000224037224 */ /* 0x000fe200078e0203 */
[----:B------:R-:W-:Y:S01]  /*0460*/  IADD3 R2, PT, PT, -R8, RZ, RZ ;  /* 0x000000ff08027210 */ /* 0x000fe20007ffe1ff */
[----:B-1----:R-:W1:Y:S03]  /*0470*/  MUFU.RCP R4, R4 ;  /* 0x0000000400047308 */ /* 0x002e660000001000 */
[C---:B------:R-:W-:Y:S01]  /*0480*/  ISETP.GT.U32.AND P1, PT, R36.reuse, R3, PT ;  /* 0x000000032400720c */ /* 0x040fe20003f24070 */
[----:B------:R-:W-:Y:S01]  /*0490*/  IMAD R7, R36, R2, R7 ;  /* 0x0000000224077224 */ /* 0x000fe200078e0207 */
[----:B------:R-:W-:-:S04]  /*04a0*/  LOP3.LUT R2, R5, R34, RZ, 0x3c, !PT ;  /* 0x0000002205027212 */ /* 0x000fc800078e3cff */
[----:B------:R-:W-:Y:S02]  /*04b0*/  ISETP.GT.U32.AND P3, PT, R36, R7, PT ;  /* 0x000000072400720c */ /* 0x000fe40003f64070 */
[----:B------:R-:W-:-:S05]  /*04c0*/  ISETP.GE.AND P2, PT, R2, RZ, PT ;  /* 0x000000ff0200720c */ /* 0x000fca0003f46270 */
[----:B------:R-:W-:Y:S01]  /*04d0*/  @!P1 IMAD.IADD R3, R3, 0x1, -R36 ;  /* 0x0000000103039824 */ /* 0x000fe200078e0a24 */
[----:B-1----:R-:W-:Y:S01]  /*04e0*/  IADD3 R2, PT, PT, R4, 0xffffffe, RZ ;  /* 0x0ffffffe04027810 */ /* 0x002fe20007ffe0ff */
[----:B------:R-:W-:Y:S01]  /*04f0*/  @!P1 VIADD R0, R0, 0x1 ;  /* 0x0000000100009836 */ /* 0x000fe20000000000 */
[----:B------:R-:W-:Y:S02]  /*0500*/  LOP3.LUT R4, R11, R34, RZ, 0x3c, !PT ;  /* 0x000000220b047212 */ /* 0x000fe400078e3cff */
[-C--:B------:R-:W-:Y:S02]  /*0510*/  ISETP.GE.U32.AND P0, PT, R3, R36.reuse, PT ;  /* 0x000000240300720c */ /* 0x080fe40003f06070 */
[----:B------:R-:W-:Y:S01]  /*0520*/  @!P3 IADD3 R7, PT, PT, R7, -R36, RZ ;  /* 0x800000240707b210 */ /* 0x000fe20007ffe0ff */
[----:B------:R-:W1:Y:S01]  /*0530*/  F2I.FTZ.U32.TRUNC.NTZ R3, R2 ;  /* 0x0000000200037305 */ /* 0x000e62000021f000 */
[----:B------:R-:W-:Y:S02]  /*0540*/  ISETP.GE.AND P1, PT, R4, RZ, PT ;  /* 0x000000ff0400720c */ /* 0x000fe40003f26270 */
[----:B------:R-:W-:-:S02]  /*0550*/  @!P3 IADD3 R8, PT, PT, R8, 0x1, RZ ;  /* 0x000000010808b810 */ /* 0x000fc40007ffe0ff */
[----:B------:R-:W-:-:S05]  /*0560*/  ISETP.NE.AND P3, PT, R32, RZ, PT ;  /* 0x000000ff2000720c */ /* 0x000fca0003f65270 */
[----:B------:R-:W-:Y:S01]  /*0570*/  @P0 VIADD R0, R0, 0x1 ;  /* 0x0000000100000836 */ /* 0x000fe20000000000 */
[----:B------:R-:W-:-:S04]  /*0580*/  ISETP.GE.U32.AND P0, PT, R7, R36, PT ;  /* 0x000000240700720c */ /* 0x000fc80003f06070 */
[----:B------:R-:W-:Y:S01]  /*0590*/  MOV R7, R0 ;  /* 0x0000000000077202 */ /* 0x000fe20000000f00 */
[----:B-1----:R-:W-:Y:S01]  /*05a0*/  IMAD.MOV R2, RZ, RZ, -R3 ;  /* 0x000000ffff027224 */ /* 0x002fe200078e0a03 */
[----:B------:R-:W-:-:S03]  /*05b0*/  LOP3.LUT R0, RZ, R34, RZ, 0x33, !PT ;  /* 0x00000022ff007212 */ /* 0x000fc600078e33ff */
[----:B------:R-:W-:-:S04]  /*05c0*/  @!P2 IMAD.MOV R7, RZ, RZ, -R7 ;  /* 0x000000ffff07a224 */ /* 0x000fc800078e0a07 */
[----:B------:R-:W-:Y:S02]  /*05d0*/  @P0 IADD3 R8, PT, PT, R8, 0x1, RZ ;  /* 0x0000000108080810 */ /* 0x000fe40007ffe0ff */
[----:B------:R-:W-:Y:S01]  /*05e0*/  SEL R6, R0, R7, !P4 ;  /* 0x0000000700067207 */ /* 0x000fe20006000000 */
[----:B------:R-:W-:Y:S01]  /*05f0*/  IMAD R7, R2, R27, RZ ;  /* 0x0000001b02077224 */ /* 0x000fe200078e02ff */
[----:B------:R-:W-:Y:S01]  /*0600*/  @!P1 IADD3 R8, PT, PT, -R8, RZ, RZ ;  /* 0x000000ff08089210 */ /* 0x000fe20007ffe1ff */
[----:B------:R-:W-:Y:S02]  /*0610*/  IMAD.MOV.U32 R2, RZ, RZ, RZ ;  /* 0x000000ffff027224 */ /* 0x000fe400078e00ff */
[----:B------:R-:W-:Y:S01]  /*0620*/  IMAD.MOV R13, RZ, RZ, -R6 ;  /* 0x000000ffff0d7224 */ /* 0x000fe200078e0a06 */
[----:B------:R-:W-:Y:S01]  /*0630*/  SEL R4, R0, R8, !P4 ;  /* 0x0000000800047207 */ /* 0x000fe20006000000 */
[----:B------:R-:W-:-:S04]  /*0640*/  IMAD.HI.U32 R7, R3, R7, R2 ;  /* 0x0000000703077227 */ /* 0x000fc800078e0002 */
[----:B------:R-:W-:-:S05]  /*0650*/  IMAD R13, R34, R13, R5 ;  /* 0x0000000d220d7224 */ /* 0x000fca00078e0205 */
[----:B------:R-:W-:-:S04]  /*0660*/  IABS R9, R13 ;  /* 0x0000000d00097213 */ /* 0x000fc80000000000 */
[----:B------:R-:W-:Y:S02]  /*0670*/  MOV R2, R9 ;  /* 0x0000000900027202 */ /* 0x000fe40000000f00 */
[----:B------:R-:W-:-:S03]  /*0680*/  IADD3 R9, PT, PT, -R4, RZ, RZ ;  /* 0x000000ff04097210 */ /* 0x000fc60007ffe1ff */
[----:B------:R-:W-:-:S04]  /*0690*/  IMAD.HI.U32 R8, R7, R2, RZ ;  /* 0x0000000207087227 */ /* 0x000fc800078e00ff */
[----:B------:R-:W-:Y:S02]  /*06a0*/  IMAD.MOV R3, RZ, RZ, -R8 ;  /* 0x000000ffff037224 */ /* 0x000fe400078e0a08 */
[----:B------:R-:W-:Y:S02]  /*06b0*/  IMAD R9, R34, R9, R11 ;  /* 0x0000000922097224 */ /* 0x000fe400078e020b */
[----:B------:R-:W-:-:S03]  /*06c0*/  IMAD R2, R27, R3, R2 ;  /* 0x000000031b027224 */ /* 0x000fc600078e0202 */
[----:B------:R-:W-:Y:S02]  /*06d0*/  IABS R12, R9 ;  /* 0x00000009000c7213 */ /* 0x000fe40000000000 */
[----:B------:R-:W-:-:S03]  /*06e0*/  ISETP.GT.U32.AND P2, PT, R27, R2, PT ;  /* 0x000000021b00720c */ /* 0x000fc60003f44070 */
[----:B------:R-:W-:-:S05]  /*06f0*/  IMAD.HI.U32 R10, R7, R12, RZ ;  /* 0x0000000c070a7227 */ /* 0x000fca00078e00ff */
[----:B------:R-:W-:-:S05]  /*0700*/  IADD3 R3, PT, PT, -R10, RZ, RZ ;  /* 0x000000ff0a037210 */ /* 0x000fca0007ffe1ff */
[----:B------:R-:W-:Y:S01]  /*0710*/  @!P2 IADD3 R2, PT, PT, R2, -R27, RZ ;  /* 0x8000001b0202a210 */ /* 0x000fe20007ffe0ff */
[----:B------:R-:W-:Y:S02]  /*0720*/  IMAD R12, R27, R3, R12 ;  /* 0x000000031b0c7224 */ /* 0x000fe400078e020c */
[----:B------:R-:W-:Y:S01]  /*0730*/  @!P2 VIADD R8, R8, 0x1 ;  /* 0x000000010808a836 */ /* 0x000fe20000000000 */
[----:B------:R-:W-:Y:S02]  /*0740*/  ISETP.GE.U32.AND P1, PT, R2, R27, PT ;  /* 0x0000001b0200720c */ /* 0x000fe40003f26070 */
[----:B------:R-:W-:Y:S02]  /*0750*/  LOP3.LUT R2, R13, R32, RZ, 0x3c, !PT ;  /* 0x000000200d027212 */ /* 0x000fe400078e3cff */
[----:B------:R-:W-:Y:S02]  /*0760*/  ISETP.GT.U32.AND P0, PT, R27, R12, PT ;  /* 0x0000000c1b00720c */ /* 0x000fe40003f04070 */
[----:B------:R-:W-:-:S02]  /*0770*/  ISETP.GE.AND P5, PT, R2, RZ, PT ;  /* 0x000000ff0200720c */ /* 0x000fc40003fa6270 */
[----:B------:R-:W1:Y:S05]  /*0780*/  LDC.64 R2, c[0x0][0x390] ;  /* 0x0000e400ff027b82 */ /* 0x000e6a0000000a00 */
[----:B------:R-:W-:-:S04]  /*0790*/  @P1 IADD3 R8, PT, PT, R8, 0x1, RZ ;  /* 0x0000000108081810 */ /* 0x000fc80007ffe0ff */
[-C--:B------:R-:W-:Y:S02]  /*07a0*/  @!P0 IADD3 R12, PT, PT, R12, -R27.reuse, RZ ;  /* 0x8000001b0c0c8210 */ /* 0x080fe40007ffe0ff */
[----:B------:R-:W-:Y:S01]  /*07b0*/  @!P5 IMAD.MOV R8, RZ, RZ, -R8 ;  /* 0x000000ffff08d224 */ /* 0x000fe200078e0a08 */
[----:B------:R-:W-:Y:S02]  /*07c0*/  @!P0 IADD3 R10, PT, PT, R10, 0x1, RZ ;  /* 0x000000010a0a8810 */ /* 0x000fe40007ffe0ff */
[----:B------:R-:W-:Y:S02]  /*07d0*/  ISETP.GE.U32.AND P1, PT, R12, R27, PT ;  /* 0x0000001b0c00720c */ /* 0x000fe40003f26070 */
[----:B------:R-:W-:Y:S02]  /*07e0*/  LOP3.LUT R12, R9, R32, RZ, 0x3c, !PT ;  /* 0x00000020090c7212 */ /* 0x000fe400078e3cff */
[----:B------:R-:W-:Y:S02]  /*07f0*/  SEL R8, R19, R8, !P3 ;  /* 0x0000000813087207 */ /* 0x000fe40005800000 */
[----:B------:R-:W-:-:S02]  /*0800*/  ISETP.GE.AND P5, PT, R12, RZ, PT ;  /* 0x000000ff0c00720c */ /* 0x000fc40003fa6270 */
[----:B------:R-:W-:Y:S02]  /*0810*/  IADD3 R12, PT, PT, -R8, RZ, RZ ;  /* 0x000000ff080c7210 */ /* 0x000fe40007ffe1ff */
[----:B-1----:R-:W-:Y:S02]  /*0820*/  ISETP.NE.U32.AND P2, PT, R2, 0x1, PT ;  /* 0x000000010200780c */ /* 0x002fe40003f45070 */
[----:B0-----:R-:W-:Y:S01]  /*0830*/  ISETP.NE.U32.AND P0, PT, R16, 0x1, PT ;  /* 0x000000011000780c */ /* 0x001fe20003f05070 */
[----:B------:R-:W-:Y:S01]  /*0840*/  @P1 VIADD R10, R10, 0x1 ;  /* 0x000000010a0a1836 */ /* 0x000fe20000000000 */
[----:B------:R-:W-:Y:S01]  /*0850*/  ISETP.NE.AND.EX P2, PT, R3, RZ, PT, P2 ;  /* 0x000000ff0300720c */ /* 0x000fe20003f45320 */
[----:B------:R-:W-:Y:S01]  /*0860*/  IMAD R13, R32, R12, R13 ;  /* 0x0000000c200d7224 */ /* 0x000fe200078e020d */
[----:B--2---:R-:W-:Y:S01]  /*0870*/  ISETP.NE.U32.AND P1, PT, R14, 0x1, PT ;  /* 0x000000010e00780c */ /* 0x004fe20003f25070 */
[----:B------:R-:W0:Y:S01]  /*0880*/  LDC.64 R2, c[0x0][0x388] ;  /* 0x0000e200ff027b82 */ /* 0x000e220000000a00 */
[----:B------:R-:W-:-:S02]  /*0890*/  SEL R6, R6, RZ, P2 ;  /* 0x000000ff06067207 */ /* 0x000fc40001000000 */
[----:B------:R-:W-:Y:S02]  /*08a0*/  @!P5 IADD3 R10, PT, PT, -R10, RZ, RZ ;  /* 0x000000ff0a0ad210 */ /* 0x000fe40007ffe1ff */
[----:B------:R-:W-:Y:S01]  /*08b0*/  ISETP.NE.AND.EX P1, PT, R15, RZ, PT, P1 ;  /* 0x000000ff0f00720c */ /* 0x000fe20003f25310 */
[----:B------:R-:W-:Y:S01]  /*08c0*/  IMAD R15, R6, UR42, RZ ;  /* 0x0000002a060f7c24 */ /* 0x000fe2000f8e02ff */
[----:B------:R-:W-:Y:S02]  /*08d0*/  SEL R10, R19, R10, !P3 ;  /* 0x0000000a130a7207 */ /* 0x000fe40005800000 */
[----:B------:R-:W-:Y:S02]  /*08e0*/  SEL R8, R8, RZ, P1 ;  /* 0x000000ff08087207 */ /* 0x000fe40000800000 */
[----:B------:R-:W-:Y:S02]  /*08f0*/  IADD3 R6, PT, PT, -R10, RZ, RZ ;  /* 0x000000ff0a067210 */ /* 0x000fe40007ffe1ff */
[----:B------:R-:W-:Y:S01]  /*0900*/  SEL R4, R4, RZ, P2 ;  /* 0x000000ff04047207 */ /* 0x000fe20001000000 */
[----:B------:R-:W-:Y:S01]  /*0910*/  IMAD R8, R8, UR43, R15 ;  /* 0x0000002b08087c24 */ /* 0x000fe2000f8e020f */
[----:B------:R-:W-:Y:S01]  /*0920*/  ISETP.NE.AND.EX P0, PT, R17, RZ, PT, P0 ;  /* 0x000000ff1100720c */ /* 0x000fe20003f05300 */
[----:B------:R-:W-:Y:S01]  /*0930*/  IMAD R9, R32, R6, R9 ;  /* 0x0000000620097224 */ /* 0x000fe200078e0209 */
[----:B------:R-:W-:Y:S01]  /*0940*/  SEL R10, R10, RZ, P1 ;  /* 0x000000ff0a0a7207 */ /* 0x000fe20000800000 */
[----:B------:R-:W-:Y:S01]  /*0950*/  IMAD R15, R4, UR42, RZ ;  /* 0x0000002a040f7c24 */ /* 0x000fe2000f8e02ff */
[----:B------:R-:W-:-:S02]  /*0960*/  SEL R13, R13, RZ, P0 ;  /* 0x000000ff0d0d7207 */ /* 0x000fc40000000000 */
        /* <DEDUP_REMOVED lines=12> */
[----:B------:R-:W-:Y:S01]  /*0a30*/  VIADD R29, R5, 0x80 ;  /* 0x00000080051d7836 */ /* 0x000fe20000000000 */
[----:B------:R-:W-:-:S04]  /*0a40*/  LEA.HI R11, R11, R11, RZ, 0x1 ;  /* 0x0000000b0b0b7211 */ /* 0x000fc800078f08ff */
[----:B------:R-:W-:Y:S01]  /*0a50*/  IABS R15, R29 ;  /* 0x0000001d000f7213 */ /* 0x000fe20000000000 */
[----:B0-----:R-:W1:Y:S01]  /*0a60*/  LDC.64 R8, c[0x0][0x380] ;  /* 0x0000e000ff087b82 */ /* 0x001e620000000a00 */
[----:B------:R-:W-:-:S03]  /*0a70*/  SHF.R.S32.HI R11, RZ, 0x1, R11 ;  /* 0x00000001ff0b7819 */ /* 0x000fc6000001140b */
[----:B------:R-:W-:-:S05]  /*0a80*/  IMAD.HI.U32 R4, R35, R15, RZ ;  /* 0x0000000f23047227 */ /* 0x000fca00078e00ff */
[----:B------:R-:W-:-:S05]  /*0a90*/  IADD3 R6, PT, PT, -R4, RZ, RZ ;  /* 0x000000ff04067210 */ /* 0x000fca0007ffe1ff */
[----:B------:R-:W-:Y:S01]  /*0aa0*/  IMAD R15, R36, R6, R15 ;  /* 0x00000006240f7224 */ /* 0x000fe200078e020f */
[----:B------:R-:W-:-:S04]  /*0ab0*/  LOP3.LUT R6, R29, R34, RZ, 0x3c, !PT ;  /* 0x000000221d067212 */ /* 0x000fc800078e3cff */
[----:B------:R-:W-:-:S13]  /*0ac0*/  ISETP.GT.U32.AND P5, PT, R36, R15, PT ;  /* 0x0000000f2400720c */ /* 0x000fda0003fa4070 */
[-C--:B------:R-:W-:Y:S01]  /*0ad0*/  @!P5 IADD3 R15, PT, PT, R15, -R36.reuse, RZ ;  /* 0x800000240f0fd210 */ /* 0x080fe20007ffe0ff */
[----:B------:R-:W-:Y:S01]  /*0ae0*/  @!P5 VIADD R4, R4, 0x1 ;  /* 0x000000010404d836 */ /* 0x000fe20000000000 */
[----:B------:R-:W-:Y:S02]  /*0af0*/  ISETP.GE.AND P5, PT, R6, RZ, PT ;  /* 0x000000ff0600720c */ /* 0x000fe40003fa6270 */
[----:B------:R-:W-:-:S13]  /*0b00*/  ISETP.GE.U32.AND P6, PT, R15, R36, PT ;  /* 0x000000240f00720c */ /* 0x000fda0003fc6070 */
[----:B------:R-:W-:-:S04]  /*0b10*/  @P6 IADD3 R4, PT, PT, R4, 0x1, RZ ;  /* 0x0000000104046810 */ /* 0x000fc80007ffe0ff */
[----:B------:R-:W-:-:S05]  /*0b20*/  MOV R17, R4 ;  /* 0x0000000400117202 */ /* 0x000fca0000000f00 */
[----:B------:R-:W-:Y:S02]  /*0b30*/  @!P5 IMAD.MOV R17, RZ, RZ, -R17 ;  /* 0x000000ffff11d224 */ /* 0x000fe400078e0a11 */
[----:B-1----:R-:W-:Y:S02]  /*0b40*/  IMAD.WIDE R12, R11, 0x8, R8 ;  /* 0x000000080b0c7825 */ /* 0x002fe400078e0208 */
[----:B------:R-:W0:Y:S01]  /*0b50*/  LDC.64 R10, c[0x0][0x3e8] ;  /* 0x0000fa00ff0a7b82 */ /* 0x000e220000000a00 */
[----:B--2---:R-:W-:Y:S02]  /*0b60*/  PRMT R6, R33, 0x7771, RZ ;  /* 0x0000777121067816 */ /* 0x004fe400000000ff */
[----:B---3--:R-:W-:Y:S02]  /*0b70*/  PRMT R4, R22, 0x7771, RZ ;  /* 0x0000777116047816 */ /* 0x008fe400000000ff */
[----:B------:R-:W-:Y:S02]  /*0b80*/  ISETP.NE.AND P6, PT, R6, RZ, PT ;  /* 0x000000ff0600720c */ /* 0x000fe40003fc5270 */
[----:B------:R-:W-:-:S02]  /*0b90*/  ISETP.NE.AND P5, PT, R4, RZ, PT ;  /* 0x000000ff0400720c */ /* 0x000fc40003fa5270 */
[----:B------:R-:W-:-:S04]  /*0ba0*/  LEA.HI R4, R5, R5, RZ, 0x1 ;  /* 0x0000000505047211 */ /* 0x000fc800078f08ff */
[----:B------:R-:W-:-:S05]  /*0bb0*/  SHF.R.S32.HI R15, RZ, 0x1, R4 ;  /* 0x00000001ff0f7819 */ /* 0x000fca0000011404 */
[C---:B------:R-:W-:Y:S01]  /*0bc0*/  @P6 R2UR UR4, R20.reuse ;  /* 0x00000000140462ca */ /* 0x040fe200000e0000 */
[----:B------:R-:W-:Y:S01]  /*0bd0*/  IMAD.WIDE R14, R15, 0x8, R8 ;  /* 0x000000080f0e7825 */ /* 0x000fe200078e0208 */
[C---:B------:R-:W-:Y:S02]  /*0be0*/  @P6 R2UR UR5, R21.reuse ;  /* 0x00000000150562ca */ /* 0x040fe400000e0000 */
[----:B------:R-:W-:Y:S02]  /*0bf0*/  @P5 R2UR UR6, R20 ;  /* 0x00000000140652ca */ /* 0x000fe400000e0000 */
[----:B------:R-:W-:-:S09]  /*0c00*/  @P5 R2UR UR7, R21 ;  /* 0x00000000150752ca */ /* 0x000fd200000e0000 */
[----:B------:R-:W0:Y:S04]  /*0c10*/  @P6 LDG.E R4, desc[UR4][R14.64+0x4] ;  /* 0x000004040e046981 */ /* 0x000e28000c1e1900 */
[----:B------:R-:W2:Y:S01]  /*0c20*/  @P5 LDG.E R16, desc[UR6][R12.64+0x4] ;  /* 0x000004060c105981 */ /* 0x000ea2000c1e1900 */
[----:B------:R-:W-:Y:S01]  /*0c30*/  SEL R28, R0, R17, !P4 ;  /* 0x00000011001c7207 */ /* 0x000fe20006000000 */
[----:B------:R-:W1:Y:S01]  /*0c40*/  LDCU UR4, c[0x0][0x3e8] ;  /* 0x00007d00ff0477ac */ /* 0x000e620008000800 */
[----:B------:R-:W-:Y:S02]  /*0c50*/  R2UR UR6, R20 ;  /* 0x00000000140672ca */ /* 0x000fe400000e0000 */
[----:B------:R-:W-:Y:S02]  /*0c60*/  IADD3 R6, PT, PT, -R28, RZ, RZ ;  /* 0x000000ff1c067210 */ /* 0x000fe40007ffe1ff */
[----:B------:R-:W-:-:S02]  /*0c70*/  R2UR UR7, R21 ;  /* 0x00000000150772ca */ /* 0x000fc400000e0000 */
[----:B------:R-:W-:Y:S01]  /*0c80*/  IADD3 R39, PT, PT, R5, 0xc0, RZ ;  /* 0x000000c005277810 */ /* 0x000fe20007ffe0ff */
[----:B------:R-:W-:Y:S01]  /*0c90*/  IMAD R37, R34, R6, R29 ;  /* 0x0000000622257224 */ /* 0x000fe200078e021d */
[----:B------:R-:W-:-:S04]  /*0ca0*/  PRMT R33, R33, 0x7770, RZ ;  /* 0x0000777021217816 */ /* 0x000fc800000000ff */
[----:B------:R-:W-:-:S05]  /*0cb0*/  IABS R18, R37 ;  /* 0x0000002500127213 */ /* 0x000fca0000000000 */
[----:B------:R-:W-:Y:S01]  /*0cc0*/  IMAD.HI.U32 R17, R7, R18, RZ ;  /* 0x0000001207117227 */ /* 0x000fe200078e00ff */
[----:B-1----:R-:W-:-:S03]  /*0cd0*/  MOV R6, UR4 ;  /* 0x0000000400067c02 */ /* 0x002fc60008000f00 */
[-C--:B0-----:R-:W-:Y:S01]  /*0ce0*/  @P6 FMUL R6, R4, R11.reuse ;  /* 0x0000000b04066220 */ /* 0x081fe20000400000 */
[----:B------:R-:W-:Y:S02]  /*0cf0*/  IMAD.U32 R4, RZ, RZ, UR4 ;  /* 0x00000004ff047e24 */ /* 0x000fe4000f8e00ff */
[----:B--2---:R-:W-:Y:S01]  /*0d00*/  @P5 FMUL R4, R16, R11 ;  /* 0x0000000b10045220 */ /* 0x004fe20000400000 */
[----:B------:R-:W-:-:S05]  /*0d10*/  IADD3 R16, PT, PT, -R17, RZ, RZ ;  /* 0x000000ff11107210 */ /* 0x000fca0007ffe1ff */
[----:B------:R-:W-:Y:S01]  /*0d20*/  IMAD R16, R27, R16, R18 ;  /* 0x000000101b107224 */ /* 0x000fe200078e0212 */
[----:B------:R-:W-:-:S04]  /*0d30*/  SEL R18, R28, RZ, P2 ;  /* 0x000000ff1c127207 */ /* 0x000fc80001000000 */
[----:B------:R-:W-:Y:S01]  /*0d40*/  ISETP.GT.U32.AND P5, PT, R27, R16, PT ;  /* 0x000000101b00720c */ /* 0x000fe20003fa4070 */
[----:B------:R-:W-:-:S12]  /*0d50*/  IMAD R18, R18, UR42, RZ ;  /* 0x0000002a12127c24 */ /* 0x000fd8000f8e02ff */
[----:B------:R-:W-:Y:S01]  /*0d60*/  @!P5 IMAD.IADD R16, R16, 0x1, -R27 ;  /* 0x000000011010d824 */ /* 0x000fe200078e0a1b */
[----:B------:R-:W-:-:S04]  /*0d70*/  @!P5 IADD3 R17, PT, PT, R17, 0x1, RZ ;  /* 0x000000011111d810 */ /* 0x000fc80007ffe0ff */
[----:B------:R-:W-:Y:S02]  /*0d80*/  ISETP.GE.U32.AND P5, PT, R16, R27, PT ;  /* 0x0000001b1000720c */ /* 0x000fe40003fa6070 */
[----:B------:R-:W-:-:S11]  /*0d90*/  LOP3.LUT R16, R37, R32, RZ, 0x3c, !PT ;  /* 0x0000002025107212 */ /* 0x000fd600078e3cff */
[----:B------:R-:W-:Y:S02]  /*0da0*/  @P5 IADD3 R17, PT, PT, R17, 0x1, RZ ;  /* 0x0000000111115810 */ /* 0x000fe40007ffe0ff */
[----:B------:R-:W-:-:S13]  /*0db0*/  ISETP.GE.AND P5, PT, R16, RZ, PT ;  /* 0x000000ff1000720c */ /* 0x000fda0003fa6270 */
[----:B------:R-:W-:-:S04]  /*0dc0*/  @!P5 IADD3 R17, PT, PT, -R17, RZ, RZ ;  /* 0x000000ff1111d210 */ /* 0x000fc80007ffe1ff */
        /* <DEDUP_REMOVED lines=19> */
[----:B------:R-:W-:Y:S02]  /*0f00*/  IABS R17, R39 ;  /* 0x0000002700117213 */ /* 0x000fe40000000000 */
[----:B------:R-:W-:Y:S02]  /*0f10*/  MOV R18, UR4 ;  /* 0x0000000400127c02 */ /* 0x000fe40008000f00 */
[----:B------:R-:W-:Y:S01]  /*0f20*/  R2UR UR6, R20 ;  /* 0x00000000140672ca */ /* 0x000fe200000e0000 */
[----:B------:R-:W-:Y:S01]  /*0f30*/  IMAD.HI.U32 R16, R35, R17, RZ ;  /* 0x0000001123107227 */ /* 0x000fe200078e00ff */
[----:B------:R-:W-:-:S13]  /*0f40*/  R2UR UR7, R21 ;  /* 0x00000000150772ca */ /* 0x000fda00000e0000 */
[----:B------:R0:W3:Y:S02]  /*0f50*/  LDG.E R38, desc[UR6][R14.64] ;  /* 0x000000060e267981 */ /* 0x0000e4000c1e1900 */
[----:B0-----:R-:W-:Y:S01]  /*0f60*/  LOP3.LUT R14, R39, R34, RZ, 0x3c, !PT ;  /* 0x00000022270e7212 */ /* 0x001fe200078e3cff */
[----:B--2---:R-:W-:Y:S01]  /*0f70*/  @P5 FMUL R18, R30, R11 ;  /* 0x0000000b1e125220 */ /* 0x004fe20000400000 */
[----:B------:R-:W-:-:S04]  /*0f80*/  IMAD.MOV R30, RZ, RZ, -R16 ;  /* 0x000000ffff1e7224 */ /* 0x000fc800078e0a10 */
[----:B------:R-:W-:-:S05]  /*0f90*/  IMAD R17, R36, R30, R17 ;  /* 0x0000001e24117224 */ /* 0x000fca00078e0211 */
[----:B------:R-:W-:-:S13]  /*0fa0*/  ISETP.GT.U32.AND P5, PT, R36, R17, PT ;  /* 0x000000112400720c */ /* 0x000fda0003fa4070 */
[-C--:B------:R-:W-:Y:S02]  /*0fb0*/  @!P5 IADD3 R17, PT, PT, R17, -R36.reuse, RZ ;  /* 0x800000241111d210 */ /* 0x080fe40007ffe0ff */
[----:B------:R-:W-:Y:S02]  /*0fc0*/  @!P5 IADD3 R16, PT, PT, R16, 0x1, RZ ;  /* 0x000000011010d810 */ /* 0x000fe40007ffe0ff */
[----:B------:R-:W-:-:S13]  /*0fd0*/  ISETP.GE.U32.AND P5, PT, R17, R36, PT ;  /* 0x000000241100720c */ /* 0x000fda0003fa6070 */
[----:B------:R-:W-:Y:S01]  /*0fe0*/  @P5 VIADD R16, R16, 0x1 ;  /* 0x0000000110105836 */ /* 0x000fe20000000000 */
[----:B------:R-:W-:-:S13]  /*0ff0*/  ISETP.GE.AND P5, PT, R14, RZ, PT ;  /* 0x000000ff0e00720c */ /* 0x000fda0003fa6270 */
[----:B------:R-:W-:-:S04]  /*1000*/  @!P5 IADD3 R16, PT, PT, -R16, RZ, RZ ;  /* 0x000000ff1010d210 */ /* 0x000fc80007ffe1ff */
[----:B------:R-:W-:-:S04]  /*1010*/  SEL R17, R0, R16, !P4 ;  /* 0x0000001000117207 */ /* 0x000fc80006000000 */
[----:B------:R-:W-:-:S05]  /*1020*/  IADD3 R14, PT, PT, -R17, RZ, RZ ;  /* 0x000000ff110e7210 */ /* 0x000fca0007ffe1ff */
[----:B------:R-:W-:-:S05]  /*1030*/  IMAD R31, R34, R14, R39 ;  /* 0x0000000e221f7224 */ /* 0x000fca00078e0227 */
[----:B------:R-:W-:-:S05]  /*1040*/  IABS R16, R31 ;  /* 0x0000001f00107213 */ /* 0x000fca0000000000 */
[----:B------:R-:W-:-:S04]  /*1050*/  IMAD.HI.U32 R14, R7, R16, RZ ;  /* 0x00000010070e7227 */ /* 0x000fc800078e00ff */
[----:B------:R-:W-:-:S04]  /*1060*/  IMAD.MOV R15, RZ, RZ, -R14 ;  /* 0x000000ffff0f7224 */ /* 0x000fc800078e0a0e */
[----:B------:R-:W-:Y:S01]  /*1070*/  IMAD R16, R27, R15, R16 ;  /* 0x0000000f1b107224 */ /* 0x000fe200078e0210 */
[----:B------:R-:W-:-:S04]  /*1080*/  LOP3.LUT R15, R31, R32, RZ, 0x3c, !PT ;  /* 0x000000201f0f7212 */ /* 0x000fc800078e3cff */
[----:B------:R-:W-:-:S13]  /*1090*/  ISETP.GT.U32.AND P5, PT, R27, R16, PT ;  /* 0x000000101b00720c */ /* 0x000fda0003fa4070 */
[-C--:B------:R-:W-:Y:S02]  /*10a0*/  @!P5 IADD3 R16, PT, PT, R16, -R27.reuse, RZ ;  /* 0x8000001b1010d210 */ /* 0x080fe40007ffe0ff */
[----:B------:R-:W-:Y:S02]  /*10b0*/  @!P5 IADD3 R14, PT, PT, R14, 0x1, RZ ;  /* 0x000000010e0ed810 */ /* 0x000fe40007ffe0ff */
[----:B------:R-:W-:Y:S02]  /*10c0*/  ISETP.GE.U32.AND P5, PT, R16, R27, PT ;  /* 0x0000001b1000720c */ /* 0x000fe40003fa6070 */
[----:B------:R-:W-:-:S05]  /*10d0*/  SEL R16, R17, RZ, P2 ;  /* 0x000000ff11107207 */ /* 0x000fca0001000000 */
[----:B------:R-:W-:-:S06]  /*10e0*/  IMAD R17, R16, UR42, RZ ;  /* 0x0000002a10117c24 */ /* 0x000fcc000f8e02ff */
[----:B------:R-:W-:Y:S01]  /*10f0*/  @P5 VIADD R14, R14, 0x1 ;  /* 0x000000010e0e5836 */ /* 0x000fe20000000000 */
[----:B------:R-:W-:-:S13]  /*1100*/  ISETP.GE.AND P5, PT, R15, RZ, PT ;  /* 0x000000ff0f00720c */ /* 0x000fda0003fa6270 */
[----:B------:R-:W-:-:S04]  /*1110*/  @!P5 IADD3 R14, PT, PT, -R14, RZ, RZ ;  /* 0x000000ff0e0ed210 */ /* 0x000fc80007ffe1ff */
[----:B------:R-:W-:-:S04]  /*1120*/  SEL R14, R19, R14, !P3 ;  /* 0x0000000e130e7207 */ /* 0x000fc80005800000 */
[C---:B------:R-:W-:Y:S02]  /*1130*/  IADD3 R15, PT, PT, -R14.reuse, RZ, RZ ;  /* 0x000000ff0e0f7210 */ /* 0x040fe40007ffe1ff */
        /* <DEDUP_REMOVED lines=9> */
[----:B------:R-:W-:Y:S02]  /*11d0*/  LEA.HI R39, R39, R39, RZ, 0x1 ;  /* 0x0000002727277211 */ /* 0x000fe400078f08ff */
[----:B------:R-:W-:Y:S02]  /*11e0*/  PRMT R17, R22, 0x7770, RZ ;  /* 0x0000777016117816 */ /* 0x000fe400000000ff */
        /* <DEDUP_REMOVED lines=8> */
[----:B------:R-:W-:Y:S01]  /*1270*/  IMAD.U32 R16, RZ, RZ, UR4 ;  /* 0x00000004ff107e24 */ /* 0x000fe2000f8e00ff */
[----:B------:R-:W-:Y:S02]  /*1280*/  R2UR UR6, R20 ;  /* 0x00000000140672ca */ /* 0x000fe400000e0000 */
[----:B------:R-:W-:Y:S02]  /*1290*/  IABS R41, R39 ;  /* 0x0000002700297213 */ /* 0x000fe40000000000 */
[----:B------:R-:W-:-:S13]  /*12a0*/  R2UR UR7, R21 ;  /* 0x00000000150772ca */ /* 0x000fda00000e0000 */
[----:B------:R0:W4:Y:S04]  /*12b0*/  LDG.E R30, desc[UR6][R12.64] ;  /* 0x000000060c1e7981 */ /* 0x000128000c1e1900 */
[----:B------:R1:W5:Y:S01]  /*12c0*/  LDG.E R40, desc[UR6][R28.64] ;  /* 0x000000061c287981 */ /* 0x000362000c1e1900 */
[----:B0-----:R-:W-:Y:S01]  /*12d0*/  LOP3.LUT R12, R39, R34, RZ, 0x3c, !PT ;  /* 0x00000022270c7212 */ /* 0x001fe200078e3cff */
[----:B--2---:R-:W-:Y:S01]  /*12e0*/  @P5 FMUL R16, R22, R11 ;  /* 0x0000000b16105220 */ /* 0x004fe20000400000 */
[----:B------:R-:W-:-:S05]  /*12f0*/  IMAD.HI.U32 R22, R35, R41, RZ ;  /* 0x0000002923167227 */ /* 0x000fca00078e00ff */
[----:B------:R-:W-:-:S05]  /*1300*/  IADD3 R42, PT, PT, -R22, RZ, RZ ;  /* 0x000000ff162a7210 */ /* 0x000fca0007ffe1ff */
[----:B------:R-:W-:-:S05]  /*1310*/  IMAD R41, R36, R42, R41 ;  /* 0x0000002a24297224 */ /* 0x000fca00078e0229 */
[----:B------:R-:W-:-:S13]  /*1320*/  ISETP.GT.U32.AND P5, PT, R36, R41, PT ;  /* 0x000000292400720c */ /* 0x000fda0003fa4070 */
[----:B------:R-:W-:Y:S01]  /*1330*/  @!P5 IMAD.IADD R41, R41, 0x1, -R36 ;  /* 0x000000012929d824 */ /* 0x000fe200078e0a24 */
[----:B------:R-:W-:-:S04]  /*1340*/  @!P5 IADD3 R22, PT, PT, R22, 0x1, RZ ;  /* 0x000000011616d810 */ /* 0x000fc80007ffe0ff */
[----:B------:R-:W-:-:S13]  /*1350*/  ISETP.GE.U32.AND P5, PT, R41, R36, PT ;  /* 0x000000242900720c */ /* 0x000fda0003fa6070 */
[----:B------:R-:W-:Y:S02]  /*1360*/  @P5 IADD3 R22, PT, PT, R22, 0x1, RZ ;  /* 0x0000000116165810 */ /* 0x000fe40007ffe0ff */
[----:B------:R-:W-:-:S13]  /*1370*/  ISETP.GE.AND P5, PT, R12, RZ, PT ;  /* 0x000000ff0c00720c */ /* 0x000fda0003fa6270 */
[----:B------:R-:W-:-:S05]  /*1380*/  @!P5 IMAD.MOV R22, RZ, RZ, -R22 ;  /* 0x000000ffff16d224 */ /* 0x000fca00078e0a16 */
[----:B------:R-:W-:-:S04]  /*1390*/  SEL R12, R0, R22, !P4 ;  /* 0x00000016000c7207 */ /* 0x000fc80006000000 */
[----:B------:R-:W-:-:S05]  /*13a0*/  IADD3 R13, PT, PT, -R12, RZ, RZ ;  /* 0x000000ff0c0d7210 */ /* 0x000fca0007ffe1ff */
[----:B------:R-:W-:-:S05]  /*13b0*/  IMAD R13, R34, R13, R39 ;  /* 0x0000000d220d7224 */ /* 0x000fca00078e0227 */
[----:B-1----:R-:W-:-:S05]  /*13c0*/  IABS R28, R13 ;  /* 0x0000000d001c7213 */ /* 0x002fca0000000000 */
[----:B------:R-:W-:-:S05]  /*13d0*/  IMAD.HI.U32 R22, R7, R28, RZ ;  /* 0x0000001c07167227 */ /* 0x000fca00078e00ff */
[----:B------:R-:W-:-:S05]  /*13e0*/  IADD3 R29, PT, PT, -R22, RZ, RZ ;  /* 0x000000ff161d7210 */ /* 0x000fca0007ffe1ff */
[----:B------:R-:W-:-:S05]  /*13f0*/  IMAD R28, R27, R29, R28 ;  /* 0x0000001d1b1c7224 */ /* 0x000fca00078e021c */
[----:B------:R-:W-:-:S13]  /*1400*/  ISETP.GT.U32.AND P5, PT, R27, R28, PT ;  /* 0x0000001c1b00720c */ /* 0x000fda0003fa4070 */
[----:B------:R-:W-:Y:S01]  /*1410*/  @!P5 IMAD.IADD R28, R28, 0x1, -R27 ;  /* 0x000000011c1cd824 */ /* 0x000fe200078e0a1b */
[----:B------:R-:W-:-:S04]  /*1420*/  @!P5 IADD3 R22, PT, PT, R22, 0x1, RZ ;  /* 0x000000011616d810 */ /* 0x000fc80007ffe0ff */
[----:B------:R-:W-:Y:S02]  /*1430*/  ISETP.GE.U32.AND P5, PT, R28, R27, PT ;  /* 0x0000001b1c00720c */ /* 0x000fe40003fa6070 */
[----:B------:R-:W-:-:S11]  /*1440*/  LOP3.LUT R28, R13, R32, RZ, 0x3c, !PT ;  /* 0x000000200d1c7212 */ /* 0x000fd600078e3cff */
        /* <DEDUP_REMOVED lines=24> */
[----:B------:R-:W-:-:S05]  /*15d0*/  VIADD R39, R5, 0x140 ;  /* 0x0000014005277836 */ /* 0x000fca0000000000 */
[----:B------:R-:W-:-:S05]  /*15e0*/  IABS R43, R39 ;  /* 0x00000027002b7213 */ /* 0x000fca0000000000 */
[----:B------:R-:W-:-:S05]  /*15f0*/  IMAD.HI.U32 R41, R35, R43, RZ ;  /* 0x0000002b23297227 */ /* 0x000fca00078e00ff */
[----:B------:R-:W-:-:S05]  /*1600*/  IADD3 R29, PT, PT, -R41, RZ, RZ ;  /* 0x000000ff291d7210 */ /* 0x000fca0007ffe1ff */
[----:B------:R-:W-:Y:S01]  /*1610*/  IMAD R43, R36, R29, R43 ;  /* 0x0000001d242b7224 */ /* 0x000fe200078e022b */
[----:B------:R-:W-:-:S04]  /*1620*/  IADD3 R29, PT, PT, R5, 0x180, RZ ;  /* 0x00000180051d7810 */ /* 0x000fc80007ffe0ff */
[----:B------:R-:W-:Y:S02]  /*1630*/  IABS R5, R29 ;  /* 0x0000001d00057213 */ /* 0x000fe40000000000 */
[----:B------:R-:W-:-:S03]  /*1640*/  MOV R22, UR4 ;  /* 0x0000000400167c02 */ /* 0x000fc60008000f00 */
[----:B------:R-:W-:Y:S01]  /*1650*/  IMAD.HI.U32 R35, R35, R5, RZ ;  /* 0x0000000523237227 */ /* 0x000fe200078e00ff */
[----:B------:R-:W-:Y:S02]  /*1660*/  R2UR UR6, R20 ;  /* 0x00000000140672ca */ /* 0x000fe400000e0000 */
[----:B------:R-:W-:Y:S02]  /*1670*/  R2UR UR7, R21 ;  /* 0x00000000150772ca */ /* 0x000fe400000e0000 */
[----:B------:R-:W-:Y:S01]  /*1680*/  PRMT R28, R28, 0x7770, RZ ;  /* 0x000077701c1c7816 */ /* 0x000fe200000000ff */
[----:B--2---:R-:W-:Y:S01]  /*1690*/  @P5 FMUL R22, R42, R11 ;  /* 0x0000000b2a165220 */ /* 0x004fe20000400000 */
[----:B------:R-:W-:Y:S02]  /*16a0*/  ISETP.GT.U32.AND P5, PT, R36, R43, PT ;  /* 0x0000002b2400720c */ /* 0x000fe40003fa4070 */
[----:B------:R-:W-:-:S05]  /*16b0*/  IADD3 R42, PT, PT, -R35, RZ, RZ ;  /* 0x000000ff232a7210 */ /* 0x000fca0007ffe1ff */
[----:B------:R-:W-:-:S05]  /*16c0*/  IMAD R5, R36, R42, R5 ;  /* 0x0000002a24057224 */ /* 0x000fca00078e0205 */
[----:B------:R-:W-:Y:S01]  /*16d0*/  ISETP.GT.U32.AND P6, PT, R36, R5, PT ;  /* 0x000000052400720c */ /* 0x000fe20003fc4070 */
[----:B------:R-:W-:Y:S01]  /*16e0*/  @!P5 IMAD.IADD R43, R43, 0x1, -R36 ;  /* 0x000000012b2bd824 */ /* 0x000fe200078e0a24 */
[----:B------:R-:W-:-:S04]  /*16f0*/  @!P5 IADD3 R41, PT, PT, R41, 0x1, RZ ;  /* 0x000000012929d810 */ /* 0x000fc80007ffe0ff */
[----:B------:R-:W-:-:S07]  /*1700*/  ISETP.GE.U32.AND P5, PT, R43, R36, PT ;  /* 0x000000242b00720c */ /* 0x000fce0003fa6070 */
[----:B------:R-:W-:-:S06]  /*1710*/  @!P6 IMAD.IADD R5, R5, 0x1, -R36 ;  /* 0x000000010505e824 */ /* 0x000fcc00078e0a24 */
[----:B------:R-:W-:Y:S02]  /*1720*/  @P5 IADD3 R41, PT, PT, R41, 0x1, RZ ;  /* 0x0000000129295810 */ /* 0x000fe40007ffe0ff */
[----:B------:R-:W-:Y:S02]  /*1730*/  ISETP.GE.U32.AND P5, PT, R5, R36, PT ;  /* 0x000000240500720c */ /* 0x000fe40003fa6070 */
[----:B------:R-:W-:Y:S02]  /*1740*/  @!P6 IADD3 R35, PT, PT, R35, 0x1, RZ ;  /* 0x000000012323e810 */ /* 0x000fe40007ffe0ff */
[----:B------:R-:W-:-:S09]  /*1750*/  LOP3.LUT R5, R39, R34, RZ, 0x3c, !PT ;  /* 0x0000002227057212 */ /* 0x000fd200078e3cff */
[----:B------:R-:W-:Y:S01]  /*1760*/  @P5 VIADD R35, R35, 0x1 ;  /* 0x0000000123235836 */ /* 0x000fe20000000000 */
[----:B------:R-:W-:Y:S02]  /*1770*/  ISETP.GE.AND P5, PT, R5, RZ, PT ;  /* 0x000000ff0500720c */ /* 0x000fe40003fa6270 */
[----:B------:R-:W-:-:S11]  /*1780*/  LOP3.LUT R5, R29, R34, RZ, 0x3c, !PT ;  /* 0x000000221d057212 */ /* 0x000fd600078e3cff */
[----:B------:R-:W-:Y:S02]  /*1790*/  @!P5 IADD3 R41, PT, PT, -R41, RZ, RZ ;  /* 0x000000ff2929d210 */ /* 0x000fe40007ffe1ff */
[----:B------:R-:W-:Y:S02]  /*17a0*/  ISETP.GE.AND P5, PT, R5, RZ, PT ;  /* 0x000000ff0500720c */ /* 0x000fe40003fa6270 */
[----:B------:R-:W-:-:S11]  /*17b0*/  SEL R36, R0, R41, !P4 ;  /* 0x0000002900247207 */ /* 0x000fd60006000000 */
[----:B------:R-:W-:-:S04]  /*17c0*/  @!P5 IADD3 R35, PT, PT, -R35, RZ, RZ ;  /* 0x000000ff2323d210 */ /* 0x000fc80007ffe1ff */
[----:B------:R-:W-:Y:S01]  /*17d0*/  SEL R41, R0, R35, !P4 ;  /* 0x0000002300297207 */ /* 0x000fe20006000000 */
[----:B------:R-:W-:-:S04]  /*17e0*/  IMAD.MOV R35, RZ, RZ, -R36 ;  /* 0x000000ffff237224 */ /* 0x000fc800078e0a24 */
[----:B------:R-:W-:-:S05]  /*17f0*/  IMAD R35, R34, R35, R39 ;  /* 0x0000002322237224 */ /* 0x000fca00078e0227 */
[----:B------:R-:W-:-:S05]  /*1800*/  IABS R42, R35 ;  /* 0x00000023002a7213 */ /* 0x000fca0000000000 */
[----:B------:R-:W-:-:S05]  /*1810*/  IMAD.HI.U32 R0, R7, R42, RZ ;  /* 0x0000002a07007227 */ /* 0x000fca00078e00ff */
[----:B------:R-:W-:-:S05]  /*1820*/  IADD3 R5, PT, PT, -R0, RZ, RZ ;  /* 0x000000ff00057210 */ /* 0x000fca0007ffe1ff */
[----:B------:R-:W-:Y:S01]  /*1830*/  IMAD R42, R27, R5, R42 ;  /* 0x000000051b2a7224 */ /* 0x000fe200078e022a */
[----:B------:R-:W-:-:S04]  /*1840*/  LOP3.LUT R5, R35, R32, RZ, 0x3c, !PT ;  /* 0x0000002023057212 */ /* 0x000fc800078e3cff */
[----:B------:R-:W-:Y:S02]  /*1850*/  ISETP.GE.AND P5, PT, R5, RZ, PT ;  /* 0x000000ff0500720c */ /* 0x000fe40003fa6270 */
[----:B------:R-:W-:Y:S02]  /*1860*/  IADD3 R5, PT, PT, -R41, RZ, RZ ;  /* 0x000000ff29057210 */ /* 0x000fe40007ffe1ff */
[----:B------:R-:W-:-:S03]  /*1870*/  ISETP.GT.U32.AND P4, PT, R27, R42, PT ;  /* 0x0000002a1b00720c */ /* 0x000fc60003f84070 */
[----:B------:R-:W-:-:S05]  /*1880*/  IMAD R5, R34, R5, R29 ;  /* 0x0000000522057224 */ /* 0x000fca00078e021d */
[----:B------:R-:W-:-:S05]  /*1890*/  IABS R34, R5 ;  /* 0x0000000500227213 */ /* 0x000fca0000000000 */
[----:B------:R-:W-:Y:S01]  /*18a0*/  @!P4 IADD3 R42, PT, PT, R42, -R27, RZ ;  /* 0x8000001b2a2ac210 */ /* 0x000fe20007ffe0ff */
[----:B------:R-:W-:-:S04]  /*18b0*/  IMAD.HI.U32 R7, R7, R34, RZ ;  /* 0x0000002207077227 */ /* 0x000fc800078e00ff */
[----:B------:R-:W-:Y:S01]  /*18c0*/  @!P4 VIADD R0, R0, 0x1 ;  /* 0x000000010000c836 */ /* 0x000fe20000000000 */
[----:B------:R-:W-:Y:S02]  /*18d0*/  ISETP.GE.U32.AND P4, PT, R42, R27, PT ;  /* 0x0000001b2a00720c */ /* 0x000fe40003f86070 */
[----:B------:R-:W-:-:S05]  /*18e0*/  IADD3 R42, PT, PT, -R7, RZ, RZ ;  /* 0x000000ff072a7210 */ /* 0x000fca0007ffe1ff */
[----:B------:R-:W-:-:S05]  /*18f0*/  IMAD R34, R27, R42, R34 ;  /* 0x0000002a1b227224 */ /* 0x000fca00078e0222 */
[----:B------:R-:W-:Y:S02]  /*1900*/  ISETP.GT.U32.AND P6, PT, R27, R34, PT ;  /* 0x000000221b00720c */ /* 0x000fe40003fc4070 */
[----:B------:R-:W-:-:S11]  /*1910*/  @P4 IADD3 R0, PT, PT, R0, 0x1, RZ ;  /* 0x0000000100004810 */ /* 0x000fd60007ffe0ff */
[----:B------:R-:W-:-:S05]  /*1920*/  @!P6 IMAD.IADD R34, R34, 0x1, -R27 ;  /* 0x000000012222e824 */ /* 0x000fca00078e0a1b */
[----:B------:R-:W-:Y:S02]  /*1930*/  ISETP.GE.U32.AND P4, PT, R34, R27, PT ;  /* 0x0000001b2200720c */ /* 0x000fe40003f86070 */
[----:B------:R-:W-:Y:S02]  /*1940*/  @!P6 IADD3 R7, PT, PT, R7, 0x1, RZ ;  /* 0x000000010707e810 */ /* 0x000fe40007ffe0ff */
[----:B------:R-:W-:Y:S02]  /*1950*/  LOP3.LUT R27, R5, R32, RZ, 0x3c, !PT ;  /* 0x00000020051b7212 */ /* 0x000fe400078e3cff */
[----:B------:R-:W-:-:S07]  /*1960*/  @!P5 IADD3 R0, PT, PT, -R0, RZ, RZ ;  /* 0x000000ff0000d210 */ /* 0x000fce0007ffe1ff */
[----:B------:R-:W-:Y:S01]  /*1970*/  @P4 VIADD R7, R7, 0x1 ;  /* 0x0000000107074836 */ /* 0x000fe20000000000 */
[----:B------:R-:W-:-:S04]  /*1980*/  ISETP.GE.AND P4, PT, R27, RZ, PT ;  /* 0x000000ff1b00720c */ /* 0x000fc80003f86270 */
[----:B------:R-:W-:Y:S02]  /*1990*/  MOV R34, R7 ;  /* 0x0000000700227202 */ /* 0x000fe40000000f00 */
[----:B------:R-:W-:Y:S02]  /*19a0*/  SEL R7, R19, R0, !P3 ;  /* 0x0000000013077207 */ /* 0x000fe40005800000 */
[----:B------:R-:W-:Y:S01]  /*19b0*/  SEL R36, R36, RZ, P2 ;  /* 0x000000ff24247207 */ /* 0x000fe20001000000 */
[----:B------:R-:W2:Y:S01]  /*19c0*/  LDG.E R0, desc[UR6][R14.64] ;  /* 0x000000060e007981 */ /* 0x000ea2000c1e1900 */
[C---:B------:R-:W-:Y:S02]  /*19d0*/  IADD3 R27, PT, PT, -R7.reuse, RZ, RZ ;  /* 0x000000ff071b7210 */ /* 0x040fe40007ffe1ff */
[----:B------:R-:W-:Y:S01]  /*19e0*/  SEL R7, R7, RZ, P1 ;  /* 0x000000ff07077207 */ /* 0x000fe20000800000 */
[----:B------:R-:W-:Y:S02]  /*19f0*/  @!P4 IMAD.MOV R34, RZ, RZ, -R34 ;  /* 0x000000ffff22c224 */ /* 0x000fe400078e0a22 */
[----:B------:R-:W-:-:S02]  /*1a00*/  IMAD R35, R32, R27, R35 ;  /* 0x0000001b20237224 */ /* 0x000fc400078e0223 */
[----:B------:R-:W-:Y:S01]  /*1a10*/  IMAD R36, R36, UR42, RZ ;  /* 0x0000002a24247c24 */ /* 0x000fe2000f8e02ff */
[----:B------:R-:W-:Y:S02]  /*1a20*/  SEL R19, R19, R34, !P3 ;  /* 0x0000002213137207 */ /* 0x000fe40005800000 */
[----:B------:R-:W-:Y:S01]  /*1a30*/  SEL R35, R35, RZ, P0 ;  /* 0x000000ff23237207 */ /* 0x000fe20000000000 */
[----:B------:R-:W-:Y:S01]  /*1a40*/  IMAD R36, R7, UR43, R36 ;  /* 0x0000002b07247c24 */ /* 0x000fe2000f8e0224 */
[C---:B------:R-:W-:Y:S02]  /*1a50*/  SEL R27, R19.reuse, RZ, P1 ;  /* 0x000000ff131b7207 */ /* 0x040fe40000800000 */
[----:B------:R-:W-:Y:S01]  /*1a60*/  IADD3 R19, PT, PT, -R19, RZ, RZ ;  /* 0x000000ff13137210 */ /* 0x000fe20007ffe1ff */
[----:B------:R-:W-:Y:S01]  /*1a70*/  IMAD R35, R35, UR45, R36 ;  /* 0x0000002d23237c24 */ /* 0x000fe2000f8e0224 */
[----:B------:R-:W-:-:S03]  /*1a80*/  SEL R41, R41, RZ, P2 ;  /* 0x000000ff29297207 */ /* 0x000fc60001000000 */
[----:B------:R-:W-:Y:S01]  /*1a90*/  IMAD R5, R32, R19, R5 ;  /* 0x0000001320057224 */ /* 0x000fe200078e0205 */
[----:B------:R-:W-:Y:S01]  /*1aa0*/  LEA.HI R35, R35, R35, RZ, 0x1 ;  /* 0x0000002323237211 */ /* 0x000fe200078f08ff */
[----:B------:R-:W-:-:S03]  /*1ab0*/  IMAD R32, R41, UR42, RZ ;  /* 0x0000002a29207c24 */ /* 0x000fc6000f8e02ff */
[----:B------:R-:W-:Y:S01]  /*1ac0*/  SHF.R.S32.HI R35, RZ, 0x1, R35 ;  /* 0x00000001ff237819 */ /* 0x000fe20000011423 */
[----:B------:R-:W-:Y:S01]  /*1ad0*/  IMAD R32, R27, UR43, R32 ;  /* 0x0000002b1b207c24 */ /* 0x000fe2000f8e0220 */
[----:B------:R-:W-:Y:S02]  /*1ae0*/  SEL R5, R5, RZ, P0 ;  /* 0x000000ff05057207 */ /* 0x000fe40000000000 */
[----:B------:R-:W-:Y:S02]  /*1af0*/  ISETP.NE.AND P2, PT, R28, RZ, PT ;  /* 0x000000ff1c00720c */ /* 0x000fe40003f45270 */
[----:B------:R0:W2:Y:S01]  /*1b00*/  LDG.E R28, desc[UR6][R12.64] ;  /* 0x000000060c1c7981 */ /* 0x0000a2000c1e1900 */
[----:B------:R-:W-:Y:S02]  /*1b10*/  IMAD R5, R5, UR45, R32 ;  /* 0x0000002d05057c24 */ /* 0x000fe4000f8e0220 */
[----:B0-----:R-:W-:-:S03]  /*1b20*/  IMAD.WIDE R12, R35, 0x2, R2 ;  /* 0x00000002230c7825 */ /* 0x001fc600078e0202 */
[----:B------:R-:W-:-:S03]  /*1b30*/  LEA.HI R5, R5, R5, RZ, 0x1 ;  /* 0x0000000505057211 */ /* 0x000fc600078f08ff */
[----:B------:R-:W3:Y:S01]  /*1b40*/  LDG.E.U16 R12, desc[UR6][R12.64] ;  /* 0x000000060c0c7981 */ /* 0x000ee2000c1e1500 */
[----:B------:R-:W-:-:S05]  /*1b50*/  SHF.R.S32.HI R5, RZ, 0x1, R5 ;  /* 0x00000001ff057819 */ /* 0x000fca0000011405 */
[----:B------:R-:W-:-:S05]  /*1b60*/  IMAD.WIDE R2, R5, 0x2, R2 ;  /* 0x0000000205027825 */ /* 0x000fca00078e0202 */
[----:B------:R-:W4:Y:S01]  /*1b70*/  LDG.E.U16 R13, desc[UR6][R2.64] ;  /* 0x00000006020d7981 */ /* 0x000f22000c1e1500 */
[----:B------:R-:W-:-:S04]  /*1b80*/  LEA.HI R39, R39, R39, RZ, 0x1 ;  /* 0x0000002727277211 */ /* 0x000fc800078f08ff */
[----:B------:R-:W-:-:S05]  /*1b90*/  SHF.R.S32.HI R15, RZ, 0x1, R39 ;  /* 0x00000001ff0f7819 */ /* 0x000fca0000011427 */
[----:B------:R-:W-:Y:S01]  /*1ba0*/  IMAD.WIDE R14, R15, 0x8, R8 ;  /* 0x000000080f0e7825 */ /* 0x000fe200078e0208 */
[----:B------:R-:W-:-:S04]  /*1bb0*/  LEA.HI R29, R29, R29, RZ, 0x1 ;  /* 0x0000001d1d1d7211 */ /* 0x000fc800078f08ff */
[----:B------:R-:W-:Y:S01]  /*1bc0*/  SHF.R.S32.HI R29, RZ, 0x1, R29 ;  /* 0x00000001ff1d7819 */ /* 0x000fe2000001141d */
[----:B------:R-:W2:Y:S04]  /*1bd0*/  LDG.E R34, desc[UR6][R14.64] ;  /* 0x000000060e227981 */ /* 0x000ea8000c1e1900 */
[----:B------:R-:W-:-:S05]  /*1be0*/  IMAD.WIDE R8, R29, 0x8, R8 ;  /* 0x000000081d087825 */ /* 0x000fca00078e0208 */
[----:B------:R-:W2:Y:S01]  /*1bf0*/  LDG.E R2, desc[UR6][R8.64] ;  /* 0x0000000608027981 */ /* 0x000ea2000c1e1900 */
[----:B---3--:R-:W-:-:S04]  /*1c00*/  PRMT R7, R12, 0x7771, RZ ;  /* 0x000077710c077816 */ /* 0x008fc800000000ff */
[----:B------:R-:W-:Y:S02]  /*1c10*/  ISETP.NE.AND P1, PT, R7, RZ, PT ;  /* 0x000000ff0700720c */ /* 0x000fe40003f25270 */
[----:B----4-:R-:W-:-:S04]  /*1c20*/  PRMT R7, R13, 0x7771, RZ ;  /* 0x000077710d077816 */ /* 0x010fc800000000ff */
[----:B------:R-:W-:-:S07]  /*1c30*/  ISETP.NE.AND P0, PT, R7, RZ, PT ;  /* 0x000000ff0700720c */ /* 0x000fce0003f05270 */
[----:B------:R-:W-:Y:S02]  /*1c40*/  @P1 R2UR UR8, R20 ;  /* 0x00000000140812ca */ /* 0x000fe400000e0000 */
[----:B------:R-:W-:-:S13]  /*1c50*/  @P1 R2UR UR9, R21 ;  /* 0x00000000150912ca */ /* 0x000fda00000e0000 */
[----:B------:R-:W3:Y:S01]  /*1c60*/  @P1 LDG.E R36, desc[UR8][R14.64+0x4] ;  /* 0x000004080e241981 */ /* 0x000ee2000c1e1900 */
[----:B------:R-:W-:Y:S02]  /*1c70*/  @P0 R2UR UR8, R20 ;  /* 0x00000000140802ca */ /* 0x000fe400000e0000 */
[----:B------:R-:W-:-:S13]  /*1c80*/  @P0 R2UR UR9, R21 ;  /* 0x00000000150902ca */ /* 0x000fda00000e0000 */
[----:B------:R-:W4:Y:S01]  /*1c90*/  @P0 LDG.E R14, desc[UR8][R8.64+0x4] ;  /* 0x00000408080e0981 */ /* 0x000f22000c1e1900 */
[-C--:B------:R-:W-:Y:S01]  /*1ca0*/  FMUL R5, R38, R11.reuse ;  /* 0x0000000b26057220 */ /* 0x080fe20000400000 */
[----:B------:R-:W-:Y:S01]  /*1cb0*/  ISETP.NE.AND P6, PT, R33, RZ, PT ;  /* 0x000000ff2100720c */ /* 0x000fe20003fc5270 */
[-C--:B------:R-:W-:Y:S01]  /*1cc0*/  FMUL R3, R30, R11.reuse ;  /* 0x0000000b1e037220 */ /* 0x080fe20000400000 */
[----:B------:R-:W-:Y:S02]  /*1cd0*/  PRMT R37, R37, 0x7770, RZ ;  /* 0x0000777025257816 */ /* 0x000fe400000000ff */
[----:B------:R-:W-:Y:S02]  /*1ce0*/  FSEL R5, R5, R10, P6 ;  /* 0x0000000a05057208 */ /* 0x000fe40003000000 */
[----:B------:R-:W-:Y:S01]  /*1cf0*/  ISETP.NE.AND P6, PT, R17, RZ, PT ;  /* 0x000000ff1100720c */ /* 0x000fe20003fc5270 */
[----:B-----5:R-:W-:Y:S01]  /*1d00*/  FMUL R29, R40, R11 ;  /* 0x0000000b281d7220 */ /* 0x020fe20000400000 */
[----:B------:R-:W-:-:S02]  /*1d10*/  PRMT R31, R31, 0x7770, RZ ;  /* 0x000077701f1f7816 */ /* 0x000fc400000000ff */
[-C--:B------:R-:W-:Y:S02]  /*1d20*/  FSEL R30, R3, R10.reuse, P6 ;  /* 0x0000000a031e7208 */ /* 0x080fe40003000000 */
[----:B------:R-:W-:Y:S02]  /*1d30*/  ISETP.NE.AND P6, PT, R37, RZ, PT ;  /* 0x000000ff2500720c */ /* 0x000fe40003fc5270 */
[----:B------:R-:W-:Y:S01]  /*1d40*/  FMNMX3 R7, R5, -INF , R6, !PT ;  /* 0xff80000005077876 */ /* 0x000fe20007800006 */
[----:B--2---:R-:W-:Y:S01]  /*1d50*/  FMUL R27, R0, R11 ;  /* 0x0000000b001b7220 */ /* 0x004fe20000400000 */
[----:B------:R-:W-:Y:S02]  /*1d60*/  PRMT R3, R13, 0x7770, RZ ;  /* 0x000077700d037816 */ /* 0x000fe400000000ff */
[----:B------:R-:W-:Y:S02]  /*1d70*/  FSEL R29, R29, R10, P6 ;  /* 0x0000000a1d1d7208 */ /* 0x000fe40003000000 */
[----:B------:R-:W-:-:S02]  /*1d80*/  ISETP.NE.AND P6, PT, R31, RZ, PT ;  /* 0x000000ff1f00720c */ /* 0x000fc40003fc5270 */
[----:B------:R-:W-:Y:S01]  /*1d90*/  FMNMX3 R7, R7, R30, R4, !PT ;  /* 0x0000001e07077276 */ /* 0x000fe20007800004 */
[----:B------:R-:W-:Y:S01]  /*1da0*/  FMUL R17, R28, R11 ;  /* 0x0000000b1c117220 */ /* 0x000fe20000400000 */
[----:B------:R-:W-:Y:S02]  /*1db0*/  ISETP.NE.AND P4, PT, R3, RZ, PT ;  /* 0x000000ff0300720c */ /* 0x000fe40003f85270 */
[----:B------:R-:W-:Y:S02]  /*1dc0*/  PRMT R12, R12, 0x7770, RZ ;  /* 0x000077700c0c7816 */ /* 0x000fe400000000ff */
[----:B------:R-:W-:Y:S02]  /*1dd0*/  FSEL R27, R27, R10, P6 ;  /* 0x0000000a1b1b7208 */ /* 0x000fe40003000000 */
[----:B------:R-:W-:Y:S01]  /*1de0*/  FMNMX3 R7, R7, R29, R18, !PT ;  /* 0x0000001d07077276 */ /* 0x000fe20007800012 */
[----:B------:R-:W-:Y:S01]  /*1df0*/  FMUL R3, R34, R11 ;  /* 0x0000000b22037220 */ /* 0x000fe20000400000 */
[----:B------:R-:W-:-:S02]  /*1e00*/  ISETP.NE.AND P3, PT, R12, RZ, PT ;  /* 0x000000ff0c00720c */ /* 0x000fc40003f65270 */
[-C--:B------:R-:W-:Y:S02]  /*1e10*/  FSEL R17, R17, R10.reuse, P2 ;  /* 0x0000000a11117208 */ /* 0x080fe40001000000 */
[----:B------:R-:W-:Y:S01]  /*1e20*/  FMNMX3 R0, R7, R27, R16, !PT ;  /* 0x0000001b07007276 */ /* 0x000fe20007800010 */
[----:B------:R-:W-:Y:S01]  /*1e30*/  IMAD.U32 R19, RZ, RZ, UR4 ;  /* 0x00000004ff137e24 */ /* 0x000fe2000f8e00ff */
[----:B------:R-:W-:Y:S02]  /*1e40*/  FSEL R28, R3, R10, P3 ;  /* 0x0000000a031c7208 */ /* 0x000fe40001800000 */
[----:B------:R-:W-:Y:S01]  /*1e50*/  FMNMX3 R0, R0, R17, R22, !PT ;  /* 0x0000001100007276 */ /* 0x000fe20007800016 */
[-C--:B------:R-:W-:Y:S01]  /*1e60*/  @P4 FMUL R10, R2, R11.reuse ;  /* 0x0000000b020a4220 */ /* 0x080fe20000400000 */
[----:B------:R-:W-:Y:S01]  /*1e70*/  MOV R7, UR4 ;  /* 0x0000000400077c02 */ /* 0x000fe20008000f00 */
[----:B------:R-:W-:Y:S01]  /*1e80*/  UMOV UR4, 0xffffffff ;  /* 0xffffffff00047882 */ /* 0x000fe20000000000 */
[----:B---3--:R-:W-:-:S05]  /*1e90*/  @P1 FMUL R19, R36, R11 ;  /* 0x0000000b24131220 */ /* 0x008fca0000400000 */
[----:B------:R-:W-:Y:S01]  /*1ea0*/  FMNMX3 R0, R0, R28, R19, !PT ;  /* 0x0000001c00007276 */ /* 0x000fe20007800013 */
[----:B----4-:R-:W-:-:S05]  /*1eb0*/  @P0 FMUL R7, R14, R11 ;  /* 0x0000000b0e070220 */ /* 0x010fca0000400000 */
        /* <DEDUP_REMOVED lines=16> */
[--C-:B------:R-:W-:Y:S01]  /*1fc0*/  FADD R38, R30, -R11.reuse ;  /* 0x8000000b1e267221 */ /* 0x100fe20000000000 */
        /* <DEDUP_REMOVED lines=10> */
[--C-:B------:R-:W-:Y:S01]  /*2070*/  FADD R10, R10, -R11.reuse ;  /* 0x8000000b0a0a7221 */ /* 0x100fe20000000000 */
[--C-:B------:R-:W-:Y:S01]  /*2080*/  FADD R2, R29, -R11.reuse ;  /* 0x8000000b1d027221 */ /* 0x100fe20000000000 */
[----:B------:R-:W-:Y:S01]  /*2090*/  FADD R34, R27, -R11 ;  /* 0x8000000b1b227221 */ /* 0x000fe20000000000 */
[----:B------:R-:W-:Y:S01]  /*20a0*/  FFMA R3, R42, 1.4426950216293334961, -R3 ;  /* 0x3fb8aa3b2a037823 */ /* 0x000fe20000000803 */
[--C-:B------:R-:W-:Y:S01]  /*20b0*/  FADD R32, R17, -R11.reuse ;  /* 0x8000000b11207221 */ /* 0x100fe20000000000 */
[C---:B------:R-:W-:Y:S01]  /*20c0*/  FADD R18, -R11.reuse, R22 ;  /* 0x000000160b127221 */ /* 0x040fe20000000100 */
[----:B------:R-:W-:Y:S01]  /*20d0*/  FADD R30, R28, -R11 ;  /* 0x8000000b1c1e7221 */ /* 0x000fe20000000000 */
        /* <DEDUP_REMOVED lines=12> */
[-C--:B------:R-:W-:Y:S01]  /*21a0*/  FFMA.SAT R31, R34, R9.reuse, 0.5 ;  /* 0x3f000000221f7423 */ /* 0x080fe20000002009 */
[----:B------:R-:W-:Y:S01]  /*21b0*/  FADD R15, R7, -12583039 ;  /* 0xcb40007f070f7421 */ /* 0x000fe20000000000 */
[----:B------:R-:W-:Y:S01]  /*21c0*/  FADD R19, R3, -12583039 ;  /* 0xcb40007f03137421 */ /* 0x000fe20000000000 */
[-C--:B------:R-:W-:Y:S01]  /*21d0*/  FFMA.SAT R29, R14, R9.reuse, 0.5 ;  /* 0x3f0000000e1d7423 */ /* 0x080fe20000002009 */
[-C--:B------:R-:W-:Y:S01]  /*21e0*/  FFMA.SAT R35, R18, R9.reuse, 0.5 ;  /* 0x3f00000012237423 */ /* 0x080fe20000002009 */
[----:B------:R-:W-:Y:S01]  /*21f0*/  FFMA R17, R36, 1.4426950216293334961, -R15 ;  /* 0x3fb8aa3b24117823 */ /* 0x000fe2000000080f */
        /* <DEDUP_REMOVED lines=9> */
[----:B------:R-:W-:Y:S01]  /*2290*/  FFMA R17, R36, 1.925963033500011079e-08, R17 ;  /* 0x32a5706024117823 */ /* 0x000fe20000000011 */
[----:B------:R-:W-:Y:S01]  /*22a0*/  FFMA R19, R14, 1.4426950216293334961, -R19 ;  /* 0x3fb8aa3b0e137823 */ /* 0x000fe20000000813 */
[-C--:B------:R-:W-:Y:S01]  /*22b0*/  FFMA.SAT R37, R30, R9.reuse, 0.5 ;  /* 0x3f0000001e257423 */ /* 0x080fe20000002009 */
[----:B------:R-:W-:Y:S01]  /*22c0*/  FFMA R34, R34, 1.925963033500011079e-08, R29 ;  /* 0x32a5706022227823 */ /* 0x000fe2000000001d */
[----:B------:R-:W-:Y:S01]  /*22d0*/  FFMA.SAT R29, R32, R9, 0.5 ;  /* 0x3f000000201d7423 */ /* 0x000fe20000002009 */
[----:B------:R-:W-:Y:S01]  /*22e0*/  FFMA R36, R14, 1.925963033500011079e-08, R19 ;  /* 0x32a570600e247823 */ /* 0x000fe20000000013 */
[----:B------:R-:W-:Y:S01]  /*22f0*/  FADD R19, R2, -12583039 ;  /* 0xcb40007f02137421 */ /* 0x000fe20000000000 */
[----:B------:R-:W-:Y:S01]  /*2300*/  FFMA R27, R38, 1.925963033500011079e-08, R27 ;  /* 0x32a57060261b7823 */ /* 0x000fe2000000001b */
[-C--:B------:R-:W-:Y:S01]  /*2310*/  FFMA.RM R14, R29, R8.reuse, 12582913 ;  /* 0x4b4000011d0e7423 */ /* 0x080fe20000004008 */
[----:B------:R-:W-:Y:S01]  /*2320*/  MUFU.EX2 R22, R22 ;  /* 0x0000001600167308 */ /* 0x000fe20000000800 */
[----:B------:R-:W-:Y:S01]  /*2330*/  FFMA R31, R0, 1.4426950216293334961, -R19 ;  /* 0x3fb8aa3b001f7823 */ /* 0x000fe20000000813 */
[----:B------:R-:W-:Y:S01]  /*2340*/  SHF.L.U32 R7, R7, 0x17, RZ ;  /* 0x0000001707077819 */ /* 0x000fe200000006ff */
[----:B------:R-:W-:Y:S01]  /*2350*/  FADD R29, R14, -12583039 ;  /* 0xcb40007f0e1d7421 */ /* 0x000fe20000000000 */
[----:B------:R-:W-:Y:S01]  /*2360*/  SHF.L.U32 R15, R15, 0x17, RZ ;  /* 0x000000170f0f7819 */ /* 0x000fe200000006ff */
[----:B------:R-:W-:Y:S01]  /*2370*/  FFMA R31, R0, 1.925963033500011079e-08, R31 ;  /* 0x32a57060001f7823 */ /* 0x000fe2000000001f */
[----:B------:R-:W-:Y:S01]  /*2380*/  FFMA.RM R0, R35, R8, 12582913 ;  /* 0x4b40000123007423 */ /* 0x000fe20000004008 */
[----:B------:R-:W-:Y:S01]  /*2390*/  FFMA R29, R32, 1.4426950216293334961, -R29 ;  /* 0x3fb8aa3b201d7823 */ /* 0x000fe2000000081d */
[----:B------:R0:W1:Y:S01]  /*23a0*/  MUFU.EX2 R19, R11 ;  /* 0x0000000b00137308 */ /* 0x0000620000000800 */
[----:B------:R-:W-:-:S02]  /*23b0*/  SHF.L.U32 R2, R2, 0x17, RZ ;  /* 0x0000001702027819 */ /* 0x000fc400000006ff */
[----:B------:R-:W-:Y:S01]  /*23c0*/  FFMA R35, R32, 1.925963033500011079e-08, R29 ;  /* 0x32a5706020237823 */ /* 0x000fe2000000001d */
[----:B------:R-:W-:Y:S01]  /*23d0*/  FADD R29, R0, -12583039 ;  /* 0xcb40007f001d7421 */ /* 0x000fe20000000000 */
[----:B------:R-:W-:Y:S01]  /*23e0*/  SHF.L.U32 R32, R13, 0x17, RZ ;  /* 0x000000170d207819 */ /* 0x000fe200000006ff */
[----:B------:R-:W-:Y:S02]  /*23f0*/  FFMA.SAT R13, R16, R9, 0.5 ;  /* 0x3f000000100d7423 */ /* 0x000fe40000002009 */
[C---:B------:R-:W-:Y:S01]  /*2400*/  FFMA R29, R18.reuse, 1.4426950216293334961, -R29 ;  /* 0x3fb8aa3b121d7823 */ /* 0x040fe2000000081d */
[-C--:B0-----:R-:W-:Y:S01]  /*2410*/  FFMA.RM R11, R37, R8.reuse, 12582913 ;  /* 0x4b400001250b7423 */ /* 0x081fe20000004008 */
[----:B------:R-:W-:Y:S01]  /*2420*/  FFMA.RM R13, R13, R8, 12582913 ;  /* 0x4b4000010d0d7423 */ /* 0x000fe20000004008 */
[----:B------:R-:W-:Y:S01]  /*2430*/  MUFU.EX2 R27, R27 ;  /* 0x0000001b001b7308 */ /* 0x000fe20000000800 */
[----:B------:R-:W-:Y:S01]  /*2440*/  FFMA R28, R18, 1.925963033500011079e-08, R29 ;  /* 0x32a57060121c7823 */ /* 0x000fe2000000001d */
[----:B------:R-:W-:Y:S01]  /*2450*/  FADD R29, R11, -12583039 ;  /* 0xcb40007f0b1d7421 */ /* 0x000fe20000000000 */
[C---:B------:R-:W-:Y:S01]  /*2460*/  FADD R37, R13.reuse, -12583039 ;  /* 0xcb40007f0d257421 */ /* 0x040fe20000000000 */
[----:B------:R-:W-:-:S02]  /*2470*/  IMAD.SHL.U32 R13, R13, 0x800000, RZ ;  /* 0x008000000d0d7824 */ /* 0x000fc400078e00ff */
[----:B------:R-:W-:Y:S01]  /*2480*/  FFMA R29, R30, 1.4426950216293334961, -R29 ;  /* 0x3fb8aa3b1e1d7823 */ /* 0x000fe2000000081d */
[----:B------:R-:W-:Y:S01]  /*2490*/  FFMA R37, R16, 1.4426950216293334961, -R37 ;  /* 0x3fb8aa3b10257823 */ /* 0x000fe20000000825 */
[----:B------:R0:W2:Y:S01]  /*24a0*/  MUFU.EX2 R18, R17 ;  /* 0x0000001100127308 */ /* 0x0000a20000000800 */
[----:B-1----:R-:W-:Y:S01]  /*24b0*/  FMUL R19, R32, R19 ;  /* 0x0000001320137220 */ /* 0x002fe20000400000 */
[----:B------:R-:W-:Y:S01]  /*24c0*/  FFMA R29, R30, 1.925963033500011079e-08, R29 ;  /* 0x32a570601e1d7823 */ /* 0x000fe2000000001d */
[----:B------:R-:W-:-:S05]  /*24d0*/  FFMA R30, R16, 1.925963033500011079e-08, R37 ;  /* 0x32a57060101e7823 */ /* 0x000fca0000000025 */
[----:B------:R-:W1:Y:S01]  /*24e0*/  MUFU.EX2 R33, R33 ;  /* 0x0000002100217308 */ /* 0x000e620000000800 */
[-C--:B0-----:R-:W-:Y:S01]  /*24f0*/  FFMA.SAT R17, R10, R9.reuse, 0.5 ;  /* 0x3f0000000a117423 */ /* 0x081fe20000002009 */
[----:B------:R-:W-:-:S03]  /*2500*/  FFMA.SAT R9, R12, R9, 0.5 ;  /* 0x3f0000000c097423 */ /* 0x000fc60000002009 */
[-C--:B------:R-:W-:Y:S01]  /*2510*/  FFMA.RM R16, R17, R8.reuse, 12582913 ;  /* 0x4b40000111107423 */ /* 0x080fe20000004008 */
[----:B------:R-:W-:Y:S01]  /*2520*/  FFMA.RM R17, R9, R8, 12582913 ;  /* 0x4b40000109117423 */ /* 0x000fe20000004008 */
[----:B------:R-:W-:Y:S01]  /*2530*/  SHF.L.U32 R9, R6, 0x17, RZ ;  /* 0x0000001706097819 */ /* 0x000fe200000006ff */
[----:B------:R-:W0:Y:S01]  /*2540*/  MUFU.EX2 R32, R36 ;  /* 0x0000002400207308 */ /* 0x000e220000000800 */
[----:B------:R-:W-:Y:S02]  /*2550*/  IMAD.SHL.U32 R6, R5, 0x800000, RZ ;  /* 0x0080000005067824 */ /* 0x000fe400078e00ff */
[----:B------:R-:W-:Y:S01]  /*2560*/  FADD R8, RZ, R19 ;  /* 0x00000013ff087221 */ /* 0x000fe20000000000 */
[----:B--2---:R-:W-:Y:S01]  /*2570*/  FMUL R7, R7, R18 ;  /* 0x0000001207077220 */ /* 0x004fe20000400000 */
[----:B------:R-:W-:Y:S01]  /*2580*/  FMUL R5, R9, R22 ;  /* 0x0000001609057220 */ /* 0x000fe20000400000 */
[----:B------:R-:W-:Y:S01]  /*2590*/  FMUL R6, R6, R27 ;  /* 0x0000001b06067220 */ /* 0x000fe20000400000 */
[----:B------:R-:W-:Y:S01]  /*25a0*/  FADD R37, R16, -12583039 ;  /* 0xcb40007f10257421 */ /* 0x000fe20000000000 */
[----:B------:R-:W-:Y:S01]  /*25b0*/  IMAD.SHL.U32 R22, R14, 0x800000, RZ ;  /* 0x008000000e167824 */ /* 0x000fe200078e00ff */
[----:B------:R-:W2:Y:S01]  /*25c0*/  MUFU.EX2 R34, R34 ;  /* 0x0000002200227308 */ /* 0x000ea20000000800 */
[----:B------:R-:W-:Y:S01]  /*25d0*/  FADD R9, R8, R5 ;  /* 0x0000000508097221 */ /* 0x000fe20000000000 */
[----:B------:R-:W-:Y:S01]  /*25e0*/  SHF.L.U32 R8, R3, 0x17, RZ ;  /* 0x0000001703087819 */ /* 0x000fe200000006ff */
[----:B------:R-:W-:-:S02]  /*25f0*/  IMAD.SHL.U32 R3, R4, 0x800000, RZ ;  /* 0x0080000004037824 */ /* 0x000fc400078e00ff */
[----:B------:R-:W-:Y:S01]  /*2600*/  FFMA R37, R10, 1.4426950216293334961, -R37 ;  /* 0x3fb8aa3b0a257823 */ /* 0x000fe20000000825 */
[----:B------:R-:W-:Y:S01]  /*2610*/  FADD R4, R9, R6 ;  /* 0x0000000609047221 */ /* 0x000fe20000000000 */
[----:B------:R-:W-:Y:S01]  /*2620*/  SHF.L.U32 R27, R0, 0x17, RZ ;  /* 0x00000017001b7819 */ /* 0x000fe200000006ff */
[----:B-1----:R-:W-:Y:S01]  /*2630*/  FMUL R8, R8, R33 ;  /* 0x0000002108087220 */ /* 0x002fe20000400000 */
[----:B------:R-:W1:Y:S01]  /*2640*/  MUFU.EX2 R31, R31 ;  /* 0x0000001f001f7308 */ /* 0x000e620000000800 */
[----:B------:R-:W-:Y:S01]  /*2650*/  FADD R9, R4, R7 ;  /* 0x0000000704097221 */ /* 0x000fe20000000000 */
[----:B0-----:R-:W-:Y:S01]  /*2660*/  FMUL R4, R3, R32 ;  /* 0x0000002003047220 */ /* 0x001fe20000400000 */
[----:B------:R-:W-:Y:S02]  /*2670*/  FFMA R10, R10, 1.925963033500011079e-08, R37 ;  /* 0x32a570600a0a7823 */ /* 0x000fe40000000025 */
[----:B------:R-:W-:-:S03]  /*2680*/  FADD R9, R9, R8 ;  /* 0x0000000809097221 */ /* 0x000fc60000000000 */
[----:B------:R-:W0:Y:S01]  /*2690*/  MUFU.EX2 R35, R35 ;  /* 0x0000002300237308 */ /* 0x000e220000000800 */
[----:B--2---:R-:W-:Y:S01]  /*26a0*/  FMUL R3, R15, R34 ;  /* 0x000000220f037220 */ /* 0x004fe20000400000 */
[----:B------:R-:W-:Y:S01]  /*26b0*/  FADD R15, R17, -12583039 ;  /* 0xcb40007f110f7421 */ /* 0x000fe20000000000 */
[----:B------:R-:W-:-:S03]  /*26c0*/  FADD R18, R9, R4 ;  /* 0x0000000409127221 */ /* 0x000fc60000000000 */
[----:B------:R-:W-:Y:S01]  /*26d0*/  FFMA R15, R12, 1.4426950216293334961, -R15 ;  /* 0x3fb8aa3b0c0f7823 */ /* 0x000fe2000000080f */
[----:B------:R-:W-:Y:S01]  /*26e0*/  FADD R9, R18, R3 ;  /* 0x0000000312097221 */ /* 0x000fe20000000000 */
[----:B------:R-:W2:Y:S01]  /*26f0*/  MUFU.EX2 R28, R28 ;  /* 0x0000001c001c7308 */ /* 0x000ea20000000800 */
[----:B-1----:R-:W-:Y:S01]  /*2700*/  FMUL R2, R2, R31 ;  /* 0x0000001f02027220 */ /* 0x002fe20000400000 */
[----:B------:R-:W-:Y:S01]  /*2710*/  FFMA R31, R12, 1.925963033500011079e-08, R15 ;  /* 0x32a570600c1f7823 */ /* 0x000fe2000000000f */
[----:B------:R-:W-:Y:S02]  /*2720*/  SHF.L.U32 R18, R11, 0x17, RZ ;  /* 0x000000170b127819 */ /* 0x000fe400000006ff */
[----:B------:R-:W-:-:S03]  /*2730*/  FADD R15, R9, R2 ;  /* 0x00000002090f7221 */ /* 0x000fc60000000000 */
[----:B------:R-:W1:Y:S01]  /*2740*/  MUFU.EX2 R29, R29 ;  /* 0x0000001d001d7308 */ /* 0x000e620000000800 */
[----:B0-----:R-:W-:-:S04]  /*2750*/  FMUL R0, R22, R35 ;  /* 0x0000002316007220 */ /* 0x001fc80000400000 */
[----:B------:R-:W-:Y:S01]  /*2760*/  FADD R12, R15, R0 ;  /* 0x000000000f0c7221 */ /* 0x000fe20000000000 */
[----:B------:R-:W-:Y:S02]  /*2770*/  SHF.L.U32 R15, R16, 0x17, RZ ;  /* 0x00000017100f7819 */ /* 0x000fe400000006ff */
[----:B------:R-:W0:Y:S01]  /*2780*/  MUFU.EX2 R30, R30 ;  /* 0x0000001e001e7308 */ /* 0x000e220000000800 */
[----:B--2---:R-:W-:-:S04]  /*2790*/  FMUL R9, R27, R28 ;  /* 0x0000001c1b097220 */ /* 0x004fc80000400000 */
[----:B------:R-:W-:-:S03]  /*27a0*/  FADD R11, R12, R9 ;  /* 0x000000090c0b7221 */ /* 0x000fc60000000000 */
[----:B------:R1:W2:Y:S08]  /*27b0*/  MUFU.EX2 R14, R10 ;  /* 0x0000000a000e7308 */ /* 0x0002b00000000800 */
[----:B------:R-:W3:Y:S01]  /*27c0*/  MUFU.EX2 R31, R31 ;  /* 0x0000001f001f7308 */ /* 0x000ee20000000800 */
[----:B-1----:R-:W-:Y:S01]  /*27d0*/  FMUL R10, R18, R29 ;  /* 0x0000001d120a7220 */ /* 0x002fe20000400000 */
[----:B0-----:R-:W-:Y:S01]  /*27e0*/  FMUL R16, R13, R30 ;  /* 0x0000001e0d107220 */ /* 0x001fe20000400000 */
[----:B------:R-:W-:-:S02]  /*27f0*/  SHF.L.U32 R18, R17, 0x17, RZ ;  /* 0x0000001711127819 */ /* 0x000fc400000006ff */
[----:B------:R-:W-:Y:S01]  /*2800*/  FADD R11, R11, R10 ;  /* 0x0000000a0b0b7221 */ /* 0x000fe20000000000 */
[----:B--2---:R-:W-:-:S03]  /*2810*/  FMUL R17, R15, R14 ;  /* 0x0000000e0f117220 */ /* 0x004fc60000400000 */
        /* <DEDUP_REMOVED lines=13> */
.L_x_17701:
        /* <DEDUP_REMOVED lines=12> */
[----:B0-----:R-:W-:Y:S05]  /*29b0*/  CALL.REL.NOINC `($__internal_273_$__cuda_sm3x_div_rn_noftz_f32_slowpath) ;  /* 0x0000001c00b47944 */ /* 0x001fea0003c00000 */
[----:B------:R-:W-:-:S07]  /*29c0*/  MOV R12, R11 ;  /* 0x0000000b000c7202 */ /* 0x000fce0000000f00 */
.L_x_17662:
[----:B------:R-:W-:Y:S05]  /*29d0*/  BSYNC.RECONVERGENT B2 ;  /* 0x0000000000027941 */ /* 0x000fea0003800200 */
.L_x_17661:
        /* <DEDUP_REMOVED lines=12> */
[----:B0-----:R-:W-:Y:S05]  /*2aa0*/  CALL.REL.NOINC `($__internal_273_$__cuda_sm3x_div_rn_noftz_f32_slowpath) ;  /* 0x0000001c00787944 */ /* 0x001fea0003c00000 */
[----:B------:R-:W-:-:S07]  /*2ab0*/  MOV R13, R11 ;  /* 0x0000000b000d7202 */ /* 0x000fce0000000f00 */
.L_x_17664:
[----:B------:R-:W-:Y:S05]  /*2ac0*/  BSYNC.RECONVERGENT B2 ;  /* 0x0000000000027941 */ /* 0x000fea0003800200 */
.L_x_17663:
        /* <DEDUP_REMOVED lines=14> */
.L_x_17666:
[----:B------:R-:W-:Y:S05]  /*2bb0*/  BSYNC.RECONVERGENT B2 ;  /* 0x0000000000027941 */ /* 0x000fea0003800200 */
.L_x_17665:
        /* <DEDUP_REMOVED lines=12> */
[----:B------:R-:W-:Y:S05]  /*2c80*/  CALL.REL.NOINC `($__internal_273_$__cuda_sm3x_div_rn_noftz_f32_slowpath) ;  /* 0x0000001c00007944 */ /* 0x000fea0003c00000 */
[----:B------:R-:W-:-:S07]  /*2c90*/  MOV R29, R11 ;  /* 0x0000000b001d7202 */ /* 0x000fce0000000f00 */
.L_x_17668:
[----:B------:R-:W-:Y:S05]  /*2ca0*/  BSYNC.RECONVERGENT B2 ;  /* 0x0000000000027941 */ /* 0x000fea0003800200 */
.L_x_17667:
        /* <DEDUP_REMOVED lines=12> */
[----:B------:R-:W-:Y:S05]  /*2d70*/  CALL.REL.NOINC `($__internal_273_$__cuda_sm3x_div_rn_noftz_f32_slowpath) ;  /* 0x0000001800c47944 */ /* 0x000fea0003c00000 */
[----:B------:R-:W-:-:S07]  /*2d80*/  MOV R6, R11 ;  /* 0x0000000b00067202 */ /* 0x000fce0000000f00 */
.L_x_17670:
[----:B------:R-:W-:Y:S05]  /*2d90*/  BSYNC.RECONVERGENT B2 ;  /* 0x0000000000027941 */ /* 0x000fea0003800200 */
.L_x_17669:
        /* <DEDUP_REMOVED lines=14> */
.L_x_17672:
[----:B------:R-:W-:Y:S05]  /*2e80*/  BSYNC.RECONVERGENT B2 ;  /* 0x0000000000027941 */ /* 0x000fea0003800200 */
.L_x_17671:
        /* <DEDUP_REMOVED lines=14> */
.L_x_17674:
[----:B------:R-:W-:Y:S05]  /*2f70*/  BSYNC.RECONVERGENT B2 ;  /* 0x0000000000027941 */ /* 0x000fea0003800200 */
.L_x_17673:
        /* <DEDUP_REMOVED lines=14> */
.L_x_17676:
[----:B------:R-:W-:Y:S05]  /*3060*/  BSYNC.RECONVERGENT B2 ;  /* 0x0000000000027941 */ /* 0x000fea0003800200 */
.L_x_17675:
        /* <DEDUP_REMOVED lines=14> */
.L_x_17678:
[----:B------:R-:W-:Y:S05]  /*3150*/  BSYNC.RECONVERGENT B2 ;  /* 0x0000000000027941 */ /* 0x000fea0003800200 */
.L_x_17677:
        /* <DEDUP_REMOVED lines=14> */
.L_x_17680:
[----:B------:R-:W-:Y:S05]  /*3240*/  BSYNC.RECONVERGENT B2 ;  /* 0x0000000000027941 */ /* 0x000fea0003800200 */
.L_x_17679:
        /* <DEDUP_REMOVED lines=14> */
.L_x_17682:
[----:B------:R-:W-:Y:S05]  /*3330*/  BSYNC.RECONVERGENT B2 ;  /* 0x0000000000027941 */ /* 0x000fea0003800200 */
.L_x_17681:
        /* <DEDUP_REMOVED lines=14> */
.L_x_17684:
[----:B------:R-:W-:Y:S05]  /*3420*/  BSYNC.RECONVERGENT B2 ;  /* 0x0000000000027941 */ /* 0x000fea0003800200 */
.L_x_17683:
        /* <DEDUP_REMOVED lines=14> */
.L_x_17686:
[----:B------:R-:W-:Y:S05]  /*3510*/  BSYNC.RECONVERGENT B2 ;  /* 0x0000000000027941 */ /* 0x000fea0003800200 */
.L_x_17685:
        /* <DEDUP_REMOVED lines=13> */
.L_x_17688:
[----:B------:R-:W-:Y:S05]  /*35f0*/  BSYNC.RECONVERGENT B2 ;  /* 0x0000000000027941 */ /* 0x000fea0003800200 */
.L_x_17687:
        /* <DEDUP_REMOVED lines=19> */
[C---:B------:R-:W-:Y:S01]  /*3730*/  SHF.L.U32 R16, R19.reuse, 0x2, RZ ;  /* 0x0000000213107819 */ /* 0x040fe200000006ff */
[----:B------:R-:W-:Y:S01]  /*3740*/  IMAD.X R17, RZ, RZ, R17, P1 ;  /* 0x000000ffff117224 */ /* 0x000fe200008e0611 */
[----:B------:R-:W-:Y:S02]  /*3750*/  SHF.L.U64.HI R19, R19, 0x2, R18 ;  /* 0x0000000213137819 */ /* 0x000fe40000010212 */
[----:B------:R-:W-:Y:S02]  /*3760*/  SHF.L.U32 R18, R0, 0x2, RZ ;  /* 0x0000000200127819 */ /* 0x000fe400000006ff */
[----:B------:R-:W-:Y:S02]  /*3770*/  LOP3.LUT R16, R16, 0xfffffff8, RZ, 0xc0, !PT ;  /* 0xfffffff810107812 */ /* 0x000fe400078ec0ff */
[----:B------:R-:W-:-:S02]  /*3780*/  LOP3.LUT R18, R18, 0xfffffff8, RZ, 0xc0, !PT ;  /* 0xfffffff812127812 */ /* 0x000fc400078ec0ff */
[----:B------:R-:W-:Y:S02]  /*3790*/  IADD3 R16, P0, PT, R16, UR36, RZ ;  /* 0x0000002410107c10 */ /* 0x000fe4000ff1e0ff */
[----:B------:R-:W-:Y:S02]  /*37a0*/  SHF.L.U64.HI R0, R0, 0x2, R17 ;  /* 0x0000000200007819 */ /* 0x000fe40000010211 */
[----:B------:R-:W-:Y:S02]  /*37b0*/  IADD3 R18, P1, PT, R18, UR36, RZ ;  /* 0x0000002412127c10 */ /* 0x000fe4000ff3e0ff */
[----:B------:R-:W-:Y:S02]  /*37c0*/  IADD3.X R17, PT, PT, R19, UR37, RZ, P0, !PT ;  /* 0x0000002513117c10 */ /* 0x000fe400087fe4ff */
[C---:B------:R-:W-:Y:S02]  /*37d0*/  IADD3 R22, P0, PT, R14.reuse, 0x100, RZ ;  /* 0x000001000e167810 */ /* 0x040fe40007f1e0ff */
[----:B------:R-:W-:Y:S01]  /*37e0*/  IADD3 R32, P3, PT, R14, 0xc0, RZ ;  /* 0x000000c00e207810 */ /* 0x000fe20007f7e0ff */
[----:B------:R0:W-:Y:S01]  /*37f0*/  STG.E.64 desc[UR4][R16.64], R12 ;  /* 0x0000000c10007986 */ /* 0x0001e2000c101b04 */
[----:B------:R-:W-:-:S02]  /*3800*/  IADD3.X R19, PT, PT, R0, UR37, RZ, P1, !PT ;  /* 0x0000002500137c10 */ /* 0x000fc40008ffe4ff */
[C---:B------:R-:W-:Y:S02]  /*3810*/  IADD3 R0, P1, PT, R14.reuse, 0x140, RZ ;  /* 0x000001400e007810 */ /* 0x040fe40007f3e0ff */
[-C--:B------:R-:W-:Y:S01]  /*3820*/  IADD3.X R31, PT, PT, RZ, R15.reuse, RZ, P0, !PT ;  /* 0x0000000fff1f7210 */ /* 0x080fe200007fe4ff */
[----:B------:R1:W-:Y:S01]  /*3830*/  STG.E.64 desc[UR6][R18.64], R28 ;  /* 0x0000001c12007986 */ /* 0x0003e2000c101b06 */
[-C--:B------:R-:W-:Y:S01]  /*3840*/  IADD3.X R33, PT, PT, RZ, R15.reuse, RZ, P3, !PT ;  /* 0x0000000fff217210 */ /* 0x080fe20001ffe4ff */
[----:B------:R-:W-:Y:S01]  /*3850*/  IMAD.X R27, RZ, RZ, R15, P1 ;  /* 0x000000ffff1b7224 */ /* 0x000fe200008e060f */
[----:B------:R-:W-:Y:S02]  /*3860*/  IADD3 R30, P4, PT, R14, 0x180, RZ ;  /* 0x000001800e1e7810 */ /* 0x000fe40007f9e0ff */
[----:B------:R-:W-:Y:S02]  /*3870*/  LEA.HI R14, P1, R33, R32, RZ, 0x1 ;  /* 0x00000020210e7211 */ /* 0x000fe400078308ff */
[----:B------:R-:W-:-:S02]  /*3880*/  IADD3.X R15, PT, PT, RZ, R15, RZ, P4, !PT ;  /* 0x0000000fff0f7210 */ /* 0x000fc400027fe4ff */
[----:B0-----:R-:W-:Y:S02]  /*3890*/  LEA.HI R12, P0, R35, R34, RZ, 0x1 ;  /* 0x00000022230c7211 */ /* 0x001fe400078108ff */
[----:B------:R-:W-:Y:S02]  /*38a0*/  LEA.HI R30, P3, R15, R30, RZ, 0x1 ;  /* 0x0000001e0f1e7211 */ /* 0x000fe400078708ff */
[----:B------:R-:W-:Y:S01]  /*38b0*/  IADD3.X R13, PT, PT, RZ, R35, RZ, P0, !PT ;  /* 0x00000023ff0d7210 */ /* 0x000fe200007fe4ff */
[----:B-1----:R-:W-:Y:S01]  /*38c0*/  IMAD.X R19, RZ, RZ, R33, P1 ;  /* 0x000000ffff137224 */ /* 0x002fe200008e0621 */
[----:B------:R-:W-:Y:S02]  /*38d0*/  LEA.HI R18, P2, R31, R22, RZ, 0x1 ;  /* 0x000000161f127211 */ /* 0x000fe400078508ff */
[C---:B------:R-:W-:Y:S02]  /*38e0*/  SHF.L.U64.HI R13, R12.reuse, 0x2, R13 ;  /* 0x000000020c0d7819 */ /* 0x040fe4000001020d */
[----:B------:R-:W-:-:S02]  /*38f0*/  SHF.L.U32 R12, R12, 0x2, RZ ;  /* 0x000000020c0c7819 */ /* 0x000fc400000006ff */
[----:B------:R-:W-:Y:S02]  /*3900*/  IADD3.X R17, PT, PT, RZ, R31, RZ, P2, !PT ;  /* 0x0000001fff117210 */ /* 0x000fe400017fe4ff */
[----:B------:R-:W-:Y:S02]  /*3910*/  LEA.HI R28, P0, R27, R0, RZ, 0x1 ;  /* 0x000000001b1c7211 */ /* 0x000fe400078108ff */
[----:B------:R-:W-:Y:S01]  /*3920*/  SHF.L.U64.HI R16, R18, 0x2, R17 ;  /* 0x0000000212107819 */ /* 0x000fe20000010211 */
[----:B------:R-:W-:Y:S01]  /*3930*/  IMAD.X R17, RZ, RZ, R15, P3 ;  /* 0x000000ffff117224 */ /* 0x000fe200018e060f */
[----:B------:R-:W-:Y:S02]  /*3940*/  LOP3.LUT R12, R12, 0xfffffff8, RZ, 0xc0, !PT ;  /* 0xfffffff80c0c7812 */ /* 0x000fe400078ec0ff */
[----:B------:R-:W-:Y:S02]  /*3950*/  SHF.L.U32 R18, R18, 0x2, RZ ;  /* 0x0000000212127819 */ /* 0x000fe400000006ff */
[C---:B------:R-:W-:Y:S01]  /*3960*/  SHF.L.U64.HI R0, R14.reuse, 0x2, R19 ;  /* 0x000000020e007819 */ /* 0x040fe20000010213 */
[----:B------:R-:W-:Y:S01]  /*3970*/  IMAD.SHL.U32 R14, R14, 0x4, RZ ;  /* 0x000000040e0e7824 */ /* 0x000fe200078e00ff */
[----:B------:R-:W-:-:S02]  /*3980*/  IADD3.X R19, PT, PT, RZ, R27, RZ, P0, !PT ;  /* 0x0000001bff137210 */ /* 0x000fc400007fe4ff */
[----:B------:R-:W-:Y:S02]  /*3990*/  IADD3 R12, P0, PT, R12, UR36, RZ ;  /* 0x000000240c0c7c10 */ /* 0x000fe4000ff1e0ff */
[----:B------:R-:W-:Y:S02]  /*39a0*/  LOP3.LUT R18, R18, 0xfffffff8, RZ, 0xc0, !PT ;  /* 0xfffffff812127812 */ /* 0x000fe400078ec0ff */
[----:B------:R-:W-:Y:S02]  /*39b0*/  IADD3.X R13, PT, PT, R13, UR37, RZ, P0, !PT ;  /* 0x000000250d0d7c10 */ /* 0x000fe400087fe4ff */
[----:B------:R-:W-:Y:S02]  /*39c0*/  IADD3 R18, P0, PT, R18, UR36, RZ ;  /* 0x0000002412127c10 */ /* 0x000fe4000ff1e0ff */
[----:B------:R-:W-:Y:S01]  /*39d0*/  SHF.L.U64.HI R22, R28, 0x2, R19 ;  /* 0x000000021c167819 */ /* 0x000fe20000010213 */
[----:B------:R0:W-:Y:S01]  /*39e0*/  STG.E.64 desc[UR4][R12.64], R6 ;  /* 0x000000060c007986 */ /* 0x0001e2000c101b04 */
[----:B------:R-:W-:-:S02]  /*39f0*/  IADD3.X R19, PT, PT, R16, UR37, RZ, P0, !PT ;  /* 0x0000002510137c10 */ /* 0x000fc400087fe4ff */
[----:B------:R-:W-:Y:S02]  /*3a00*/  IADD3 R25, P0, PT, R26, R25, RZ ;  /* 0x000000191a197210 */ /* 0x000fe40007f1e0ff */
[----:B------:R-:W-:Y:S02]  /*3a10*/  SHF.L.U32 R28, R28, 0x2, RZ ;  /* 0x000000021c1c7819 */ /* 0x000fe400000006ff */
[C---:B------:R-:W-:Y:S02]  /*3a20*/  SHF.L.U64.HI R17, R30.reuse, 0x2, R17 ;  /* 0x000000021e117819 */ /* 0x040fe40000010211 */
[----:B------:R-:W-:Y:S02]  /*3a30*/  SHF.L.U32 R30, R30, 0x2, RZ ;  /* 0x000000021e1e7819 */ /* 0x000fe400000006ff */
[----:B------:R-:W-:Y:S02]  /*3a40*/  LEA.HI.X.SX32 R23, R26, R23, 0x1, P0 ;  /* 0x000000171a177211 */ /* 0x000fe400000f0eff */
[----:B------:R-:W-:-:S02]  /*3a50*/  LOP3.LUT R14, R14, 0xfffffff8, RZ, 0xc0, !PT ;  /* 0xfffffff80e0e7812 */ /* 0x000fc400078ec0ff */
[----:B------:R-:W-:Y:S02]  /*3a60*/  ISETP.GE.U32.AND P0, PT, R25, UR40, PT ;  /* 0x0000002819007c0c */ /* 0x000fe4000bf06070 */
[----:B------:R-:W-:Y:S02]  /*3a70*/  R2UR UR10, R20 ;  /* 0x00000000140a72ca */ /* 0x000fe400000e0000 */
[C---:B------:R-:W-:Y:S02]  /*3a80*/  R2UR UR11, R21.reuse ;  /* 0x00000000150b72ca */ /* 0x040fe400000e0000 */
[----:B------:R-:W-:Y:S02]  /*3a90*/  LOP3.LUT R28, R28, 0xfffffff8, RZ, 0xc0, !PT ;  /* 0xfffffff81c1c7812 */ /* 0x000fe400078ec0ff */
[----:B------:R-:W-:Y:S02]  /*3aa0*/  R2UR UR12, R20 ;  /* 0x00000000140c72ca */ /* 0x000fe400000e0000 */
[----:B------:R-:W-:-:S02]  /*3ab0*/  R2UR UR13, R21 ;  /* 0x00000000150d72ca */ /* 0x000fc400000e0000 */
        /* <DEDUP_REMOVED lines=13> */
[----:B------:R-:W-:Y:S05]  /*3b90*/  EXIT ;  /* 0x000000000000794d */ /* 0x000fea0003800000 */
.L_x_17660:
[----:B------:R-:W-:Y:S01]  /*3ba0*/  BSSY B0, `(.L_x_17690) ;  /* 0x0000007000007945 */ /* 0x000fe20003800000 */
[----:B------:R-:W-:Y:S01]  /*3bb0*/  IMAD.MOV.U32 R12, RZ, RZ, 0x10 ;  /* 0x00000010ff0c7424 */ /* 0x000fe200078e00ff */
[----:B------:R-:W-:Y:S02]  /*3bc0*/  MOV R11, 0x1f ;  /* 0x0000001f000b7802 */ /* 0x000fe40000000f00 */
[----:B------:R-:W-:-:S07]  /*3bd0*/  MOV R15, 0xffffffff ;  /* 0xffffffff000f7802 */ /* 0x000fce0000000f00 */
[----:B------:R-:W-:Y:S05]  /*3be0*/  WARPSYNC.COLLECTIVE R15, `(.L_x_17691) ;  /* 0x000000000f087348 */ /* 0x000fea0003c00000 */
[----:B------:R0:W1:Y:S02]  /*3bf0*/  SHFL.BFLY P6, R14, R13, R12, R11 ;  /* 0x0c00000c0d0e7389 */ /* 0x00006400000c000b */
[----:B01----:R-:W-:Y:S05]  /*3c00*/  ENDCOLLECTIVE ;  /* 0x000000000000791b */ /* 0x003fea0003800000 */
.L_x_17691:
[----:B------:R-:W-:Y:S05]  /*3c10*/  BSYNC B0 ;  /* 0x0000000000007941 */ /* 0x000fea0003800000 */
.L_x_17690:
        /* <DEDUP_REMOVED lines=8> */
.L_x_17692:
[----:B------:R-:W-:Y:S01]  /*3ca0*/  HFMA2 R12, -RZ, RZ, 0, 2.384185791015625e-07 ;  /* 0x00000004ff0c7431 */ /* 0x000fe200000001ff */
[----:B------:R-:W-:-:S05]  /*3cb0*/  FMNMX R0, R13, R14, !PT ;  /* 0x0000000e0d007209 */ /* 0x000fca0007800000 */
[----:B------:R-:W-:-:S07]  /*3cc0*/  IMAD.MOV.U32 R13, RZ, RZ, R0 ;  /* 0x000000ffff0d7224 */ /* 0x000fce00078e0000 */
[----:B------:R-:W-:Y:S05]  /*3cd0*/  WARPSYNC.COLLECTIVE R15, `(.L_x_17693) ;  /* 0x000000000f087348 */ /* 0x000fea0003c00000 */
[----:B------:R0:W1:Y:S02]  /*3ce0*/  SHFL.BFLY P6, R14, R13, R12, R11 ;  /* 0x0c00000c0d0e7389 */ /* 0x00006400000c000b */
[----:B01----:R-:W-:Y:S05]  /*3cf0*/  ENDCOLLECTIVE ;  /* 0x000000000000791b */ /* 0x003fea0003800000 */
.L_x_17693:
[----:B------:R-:W-:Y:S01]  /*3d00*/  IMAD.MOV.U32 R12, RZ, RZ, 0x2 ;  /* 0x00000002ff0c7424 */ /* 0x000fe200078e00ff */
[----:B------:R-:W-:-:S04]  /*3d10*/  FMNMX R2, R0, R14, !PT ;  /* 0x0000000e00027209 */ /* 0x000fc80007800000 */
[----:B------:R-:W-:-:S07]  /*3d20*/  MOV R13, R2 ;  /* 0x00000002000d7202 */ /* 0x000fce0000000f00 */
[----:B------:R-:W-:Y:S05]  /*3d30*/  WARPSYNC.COLLECTIVE R15, `(.L_x_17694) ;  /* 0x000000000f087348 */ /* 0x000fea0003c00000 */
[----:B------:R0:W1:Y:S02]  /*3d40*/  SHFL.BFLY P6, R14, R13, R12, R11 ;  /* 0x0c00000c0d0e7389 */ /* 0x00006400000c000b */
[----:B01----:R-:W-:Y:S05]  /*3d50*/  ENDCOLLECTIVE ;  /* 0x000000000000791b */ /* 0x003fea0003800000 */
.L_x_17694:
[----:B------:R-:W-:Y:S01]  /*3d60*/  HFMA2 R12, -RZ, RZ, 0, 5.9604644775390625e-08 ;  /* 0x00000001ff0c7431 */ /* 0x000fe200000001ff */
[----:B------:R-:W-:-:S04]  /*3d70*/  FMNMX R3, R2, R14, !PT ;  /* 0x0000000e02037209 */ /* 0x000fc80007800000 */
[----:B------:R-:W-:-:S07]  /*3d80*/  MOV R13, R3 ;  /* 0x00000003000d7202 */ /* 0x000fce0000000f00 */
[----:B------:R-:W-:Y:S05]  /*3d90*/  WARPSYNC.COLLECTIVE R15, `(.L_x_17695) ;  /* 0x000000000f087348 */ /* 0x000fea0003c00000 */
[----:B------:R0:W1:Y:S02]  /*3da0*/  SHFL.BFLY P6, R14, R13, R12, R11 ;  /* 0x0c00000c0d0e7389 */ /* 0x00006400000c000b */
[----:B01----:R-:W-:Y:S05]  /*3db0*/  ENDCOLLECTIVE ;  /* 0x000000000000791b */ /* 0x003fea0003800000 */
.L_x_17695:
[----:B------:R-:W-:Y:S02]  /*3dc0*/  MOV R11, 0x437c0000 ;  /* 0x437c0000000b7802 */ /* 0x000fe40000000f00 */
[----:B------:R-:W-:-:S05]  /*3dd0*/  FMNMX R3, R3, R14, !PT ;  /* 0x0000000e03037209 */ /* 0x000fca0007800000 */
[--C-:B------:R-:W-:Y:S01]  /*3de0*/  FADD R8, R5, -R3.reuse ;  /* 0x8000000305087221 */ /* 0x100fe20000000000 */
[C---:B------:R-:W-:Y:S01]  /*3df0*/  FADD R14, -R3.reuse, R6 ;  /* 0x00000006030e7221 */ /* 0x040fe20000000100 */
[--C-:B------:R-:W-:Y:S01]  /*3e00*/  FADD R6, R30, -R3.reuse ;  /* 0x800000031e067221 */ /* 0x100fe20000000000 */
[C---:B------:R-:W-:Y:S01]  /*3e10*/  FADD R0, -R3.reuse, R18 ;  /* 0x0000001203007221 */ /* 0x040fe20000000100 */
[-C--:B------:R-:W-:Y:S01]  /*3e20*/  FFMA.SAT R34, R8, R9.reuse, 0.5 ;  /* 0x3f00000008227423 */ /* 0x080fe20000002009 */
[----:B------:R-:W-:Y:S01]  /*3e30*/  FFMA.SAT R36, R14, R9, 0.5 ;  /* 0x3f0000000e247423 */ /* 0x000fe20000002009 */
[C---:B------:R-:W-:Y:S01]  /*3e40*/  FADD R30, -R3.reuse, R16 ;  /* 0x00000010031e7221 */ /* 0x040fe20000000100 */
        /* <DEDUP_REMOVED lines=139> */
.L_x_17696:
[----:B------:R-:W-:Y:S02]  /*4700*/  HFMA2 R12, -RZ, RZ, 0, 4.76837158203125e-07 ;  /* 0x00000008ff0c7431 */ /* 0x000fe400000001ff */
[----:B------:R-:W-:-:S05]  /*4710*/  FADD R22, R13, R14 ;  /* 0x0000000e0d167221 */ /* 0x000fca0000000000 */
[----:B------:R-:W-:-:S07]  /*4720*/  MOV R13, R22 ;  /* 0x00000016000d7202 */ /* 0x000fce0000000f00 */
[----:B------:R-:W-:Y:S05]  /*4730*/  WARPSYNC.COLLECTIVE R15, `(.L_x_17697) ;  /* 0x000000000f087348 */ /* 0x000fea0003c00000 */
[----:B------:R0:W1:Y:S02]  /*4740*/  SHFL.BFLY P6, R14, R13, R12, R11 ;  /* 0x0c00000c0d0e7389 */ /* 0x00006400000c000b */
[----:B01----:R-:W-:Y:S05]  /*4750*/  ENDCOLLECTIVE ;  /* 0x000000000000791b */ /* 0x003fea0003800000 */
.L_x_17697:
[----:B------:R-:W-:Y:S01]  /*4760*/  MOV R12, 0x4 ;  /* 0x00000004000c7802 */ /* 0x000fe20000000f00 */
[----:B------:R-:W-:-:S04]  /*4770*/  FADD R27, R22, R14 ;  /* 0x0000000e161b7221 */ /* 0x000fc80000000000 */
[----:B------:R-:W-:-:S07]  /*4780*/  IMAD.MOV.U32 R13, RZ, RZ, R27 ;  /* 0x000000ffff0d7224 */ /* 0x000fce00078e001b */
[----:B------:R-:W-:Y:S05]  /*4790*/  WARPSYNC.COLLECTIVE R15, `(.L_x_17698) ;  /* 0x000000000f087348 */ /* 0x000fea0003c00000 */
[----:B------:R0:W1:Y:S02]  /*47a0*/  SHFL.BFLY P6, R14, R13, R12, R11 ;  /* 0x0c00000c0d0e7389 */ /* 0x00006400000c000b */
[----:B01----:R-:W-:Y:S05]  /*47b0*/  ENDCOLLECTIVE ;  /* 0x000000000000791b */ /* 0x003fea0003800000 */
.L_x_17698:
[----:B------:R-:W-:Y:S02]  /*47c0*/  IMAD.MOV.U32 R12, RZ, RZ, 0x2 ;  /* 0x00000002ff0c7424 */ /* 0x000fe400078e00ff */
[----:B------:R-:W-:-:S05]  /*47d0*/  FADD R28, R27, R14 ;  /* 0x0000000e1b1c7221 */ /* 0x000fca0000000000 */
[----:B------:R-:W-:-:S07]  /*47e0*/  MOV R13, R28 ;  /* 0x0000001c000d7202 */ /* 0x000fce0000000f00 */
[----:B------:R-:W-:Y:S05]  /*47f0*/  WARPSYNC.COLLECTIVE R15, `(.L_x_17699) ;  /* 0x000000000f087348 */ /* 0x000fea0003c00000 */
[----:B------:R0:W1:Y:S02]  /*4800*/  SHFL.BFLY P6, R14, R13, R12, R11 ;  /* 0x0c00000c0d0e7389 */ /* 0x00006400000c000b */
[----:B01----:R-:W-:Y:S05]  /*4810*/  ENDCOLLECTIVE ;  /* 0x000000000000791b */ /* 0x003fea0003800000 */
.L_x_17699:
[----:B------:R-:W-:Y:S02]  /*4820*/  HFMA2 R12, -RZ, RZ, 0, 5.9604644775390625e-08 ;  /* 0x00000001ff0c7431 */ /* 0x000fe400000001ff */
[----:B------:R-:W-:-:S05]  /*4830*/  FADD R29, R28, R14 ;  /* 0x0000000e1c1d7221 */ /* 0x000fca0000000000 */
[----:B------:R-:W-:-:S07]  /*4840*/  MOV R13, R29 ;  /* 0x0000001d000d7202 */ /* 0x000fce0000000f00 */
[----:B------:R-:W-:Y:S05]  /*4850*/  WARPSYNC.COLLECTIVE R15, `(.L_x_17700) ;  /* 0x000000000f087348 */ /* 0x000fea0003c00000 */
[----:B------:R0:W1:Y:S02]  /*4860*/  SHFL.BFLY P6, R14, R13, R12, R11 ;  /* 0x0c00000c0d0e7389 */ /* 0x00006400000c000b */
[----:B01----:R-:W-:Y:S05]  /*4870*/  ENDCOLLECTIVE ;  /* 0x000000000000791b */ /* 0x003fea0003800000 */
.L_x_17700:
[----:B------:R-:W-:Y:S05]  /*4880*/  BRA `(.L_x_17701) ;  /* 0xffffffe000187947 */ /* 0x000fea000383ffff */
        .weak           $__internal_273_$__cuda_sm3x_div_rn_noftz_f32_slowpath
        .type           $__internal_273_$__cuda_sm3x_div_rn_noftz_f32_slowpath,@function
        .size           $__internal_273_$__cuda_sm3x_div_rn_noftz_f32_slowpath,(.L_x_37650 - $__internal_273_$__cuda_sm3x_div_rn_noftz_f32_slowpath)
$__internal_273_$__cuda_sm3x_div_rn_noftz_f32_slowpath:
        /* <DEDUP_REMOVED lines=35> */
.L_x_17703:
        /* <DEDUP_REMOVED lines=51> */
.L_x_17710:
[----:B------:R-:W-:-:S04]  /*4df0*/  LOP3.LUT R11, R11, 0x80000000, RZ, 0xc0, !PT ;  /* 0x800000000b0b7812 */ /* 0x000fc800078ec0ff */
[----:B------:R-:W-:Y:S01]  /*4e00*/  LOP3.LUT R11, R11, 0x7f800000, RZ, 0xfc, !PT ;  /* 0x7f8000000b0b7812 */ /* 0x000fe200078efcff */
[----:B------:R-:W-:Y:S06]  /*4e10*/  BRA `(.L_x_17711) ;  /* 0x0000000000047947 */ /* 0x000fec0003800000 */
.L_x_17709:
[----:B------:R-:W-:-:S07]  /*4e20*/  IMAD R11, R22, 0x800000, R11 ;  /* 0x00800000160b7824 */ /* 0x000fce00078e020b */
.L_x_17711:
[----:B------:R-:W-:Y:S05]  /*4e30*/  BSYNC.RECONVERGENT B1 ;  /* 0x0000000000017941 */ /* 0x000fea0003800200 */
.L_x_17708:
[----:B------:R-:W-:Y:S05]  /*4e40*/  BRA `(.L_x_17712) ;  /* 0x0000000000207947 */ /* 0x000fea0003800000 */
.L_x_17707:
[----:B------:R-:W-:-:S04]  /*4e50*/  LOP3.LUT R11, R14, 0x80000000, R32, 0x48, !PT ;  /* 0x800000000e0b7812 */ /* 0x000fc800078e4820 */
[----:B------:R-:W-:Y:S01]  /*4e60*/  LOP3.LUT R11, R11, 0x7f800000, RZ, 0xfc, !PT ;  /* 0x7f8000000b0b7812 */ /* 0x000fe200078efcff */
[----:B------:R-:W-:Y:S06]  /*4e70*/  BRA `(.L_x_17712) ;  /* 0x0000000000147947 */ /* 0x000fec0003800000 */
.L_x_17706:
[----:B------:R-:W-:Y:S01]  /*4e80*/  LOP3.LUT R11, R14, 0x80000000, R32, 0x48, !PT ;  /* 0x800000000e0b7812 */ /* 0x000fe200078e4820 */
[----:B------:R-:W-:Y:S06]  /*4e90*/  BRA `(.L_x_17712) ;  /* 0x00000000000c7947 */ /* 0x000fec0003800000 */
.L_x_17705:
[----:B------:R-:W0:Y:S01]  /*4ea0*/  MUFU.RSQ R11, -QNAN ;  /* 0xffc00000000b7908 */ /* 0x000e220000001400 */
[----:B------:R-:W-:Y:S05]  /*4eb0*/  BRA `(.L_x_17712) ;  /* 0x0000000000047947 */ /* 0x000fea0003800000 */
.L_x_17704:
[----:B------:R-:W-:-:S07]  /*4ec0*/  FADD.FTZ R11, R19, R14 ;  /* 0x0000000e130b7221 */ /* 0x000fce0000010000 */
.L_x_17712:
[----:B------:R-:W-:Y:S05]  /*4ed0*/  BSYNC.RECONVERGENT B0 ;  /* 0x0000000000007941 */ /* 0x000fea0003800200 */
.L_x_17702:
[----:B------:R-:W-:Y:S01]  /*4ee0*/  HFMA2 R15, -RZ, RZ, 0, 0 ;  /* 0x00000000ff0f7431 */ /* 0x000fe200000001ff */
[----:B------:R-:W-:-:S04]  /*4ef0*/  MOV R14, R30 ;  /* 0x0000001e000e7202 */ /* 0x000fc80000000f00 */
[----:B0-----:R-:W-:Y:S05]  /*4f00*/  RET.REL.NODEC R14 `(_Z15SoftmaxWarpImplI22BroadcastScaleMaskLoadIffbLm3EiE11DirectStoreIffEfLi2ELi14ELi32ELi1ELb0EL9Algorithm0EEvT_T0_ll) ;  /* 0xffffffb00e3c7950 */ /* 0x001fea0003c3ffff */
.L_x_17713:
        /* <DEDUP_REMOVED lines=15> */
.L_x_37650:


//--------------------- .text._Z15SoftmaxWarpImplI22BroadcastScaleMaskLoadIffbLm3EiE11DirectStoreIffEfLi2ELi12ELi32ELi1ELb1EL9Algorithm0EEvT_T0_ll --------------------------
	.section	.text._Z15SoftmaxWarpImplI22BroadcastScaleMaskLoadIffbLm3EiE11DirectStoreIffEfLi2ELi12ELi32ELi1ELb1EL9Algorithm0EEvT_T0_ll,"ax",@progbits
	.align	128
        .global         _Z15SoftmaxWarpImplI22BroadcastScaleMaskLoadIffbLm3EiE11DirectStoreIffEfLi2ELi12ELi32ELi1ELb1EL9Algorithm0EEvT_T0_ll
        .type           _Z15SoftmaxWarpImplI22BroadcastScaleMaskLoadIffbLm3EiE11DirectStoreIffEfLi2ELi12ELi32ELi1ELb1EL9Algorithm0EEvT_T0_ll,@function
        .size           _Z15SoftmaxWarpImplI22BroadcastScaleMaskLoadIffbLm3EiE11DirectStoreIffEfLi2ELi12ELi32ELi1ELb1EL9Algorithm0EEvT_T0_ll,(.L_x_37651 - _Z15SoftmaxWarpImplI22BroadcastScaleMaskLoadIffbLm3EiE11DirectStoreIffEfLi2ELi12ELi32ELi1ELb1EL9Algorithm0EEvT_T0_ll)
        .other          _Z15SoftmaxWarpImplI22BroadcastScaleMaskLoadIffbLm3EiE11DirectStoreIffEfLi2ELi12ELi32ELi1ELb1EL9Algorithm0EEvT_T0_ll,@"STO_CUDA_ENTRY STV_DEFAULT"
_Z15SoftmaxWarpImplI22BroadcastScaleMaskLoadIffbLm3EiE11DirectStoreIffEfLi2ELi12ELi32ELi1ELb1EL9Algorithm0EEvT_T0_ll:
.text._Z15SoftmaxWarpImplI22BroadcastScaleMaskLoadIffbLm3EiE11DirectStoreIffEfLi2ELi12ELi32ELi1ELb1EL9Algorithm0EEvT_T0_ll:
        /* <DEDUP_REMOVED lines=27> */
.L_x_17714:
        /* <DEDUP_REMOVED lines=20> */
.L_x_17765:
[----:B01234-:R-:W0:Y:S01]  /*02f0*/  LDC.64 R2, c[0x0][0x408] ;  /* 0x00010200ff027b82 */ /* 0x01fe220000000a00 */
[----:B------:R-:W-:Y:S01]  /*0300*/  BSSY.RECONVERGENT B1, `(.L_x_17716) ;  /* 0x000006a000017945 */ /* 0x000fe20003800200 */
[----:B------:R-:W-:Y:S01]  /*0310*/  IMAD.MOV.U32 R39, RZ, RZ, -0x800000 ;  /* 0xff800000ff277424 */ /* 0x000fe200078e00ff */
[----:B------:R-:W-:Y:S01]  /*0320*/  MOV R6, 0xff800000 ;  /* 0xff80000000067802 */ /* 0x000fe20000000f00 */
[----:B------:R-:W-:-:S04]  /*0330*/  IMAD.MOV.U32 R13, RZ, RZ, -0x800000 ;  /* 0xff800000ff0d7424 */ /* 0x000fc800078e00ff */
[----:B------:R-:W2:Y:S01]  /*0340*/  LDC R0, c[0x0][0x3b0] ;  /* 0x0000ec00ff007b82 */ /* 0x000ea20000000800 */
[-C--:B0-----:R-:W-:Y:S02]  /*0350*/  ISETP.GE.U32.AND P0, PT, R33, R2.reuse, PT ;  /* 0x000000022100720c */ /* 0x081fe40003f06070 */
[-C--:B------:R-:W-:Y:S02]  /*0360*/  ISETP.GE.U32.AND P3, PT, R31, R2.reuse, PT ;  /* 0x000000021f00720c */ /* 0x080fe40003f66070 */
[----:B------:R-:W-:Y:S02]  /*0370*/  ISETP.GE.AND.EX P0, PT, RZ, R3, PT, P0 ;  /* 0x00000003ff00720c */ /* 0x000fe40003f06300 */
[-C--:B------:R-:W-:Y:S02]  /*0380*/  ISETP.GE.U32.AND P4, PT, R29, R2.reuse, PT ;  /* 0x000000021d00720c */ /* 0x080fe40003f86070 */
[-C--:B------:R-:W-:Y:S02]  /*0390*/  ISETP.GE.U32.AND P5, PT, R27, R2.reuse, PT ;  /* 0x000000021b00720c */ /* 0x080fe40003fa6070 */
[----:B------:R-:W-:-:S07]  /*03a0*/  ISETP.GE.U32.AND P1, PT, R25, R2, PT ;  /* 0x000000021900720c */ /* 0x000fce0003f26070 */
[----:B--2---:R-:W-:Y:S06]  /*03b0*/  @P0 BRA `(.L_x_17717) ;  /* 0x0000000400780947 */ /* 0x004fec0003800000 */
[----:B------:R-:W-:Y:S01]  /*03c0*/  IABS R11, R0 ;  /* 0x00000000000b7213 */ /* 0x000fe20000000000 */
[----:B------:R-:W0:Y:S01]  /*03d0*/  LDC R4, c[0x0][0x3b4] ;  /* 0x0000ed00ff047b82 */ /* 0x000e220000000800 */
[----:B------:R-:W-:Y:S01]  /*03e0*/  IMAD R7, R24, UR44, R33 ;  /* 0x0000002c18077c24 */ /* 0x000fe2000f8e0221 */
[----:B-1----:R-:W-:Y:S01]  /*03f0*/  R2UR UR4, R18 ;  /* 0x00000000120472ca */ /* 0x002fe200000e0000 */
[----:B------:R-:W1:Y:S01]  /*0400*/  I2F.RP R5, R11 ;  /* 0x0000000b00057306 */ /* 0x000e620000209400 */
[----:B------:R-:W-:-:S04]  /*0410*/  R2UR UR5, R19 ;  /* 0x00000000130572ca */ /* 0x000fc800000e0000 */
[----:B------:R-:W2:Y:S08]  /*0420*/  LDC.64 R14, c[0x0][0x390] ;  /* 0x0000e400ff0e7b82 */ /* 0x000eb00000000a00 */
[----:B------:R-:W3:Y:S01]  /*0430*/  LDC.64 R16, c[0x0][0x398] ;  /* 0x0000e600ff107b82 */ /* 0x000ee20000000a00 */
[----:B-1----:R-:W1:Y:S01]  /*0440*/  MUFU.RCP R5, R5 ;  /* 0x0000000500057308 */ /* 0x002e620000001000 */
[----:B0-----:R-:W-:-:S07]  /*0450*/  IABS R12, R4 ;  /* 0x00000004000c7213 */ /* 0x001fce0000000000 */
[----:B------:R-:W0:Y:S01]  /*0460*/  I2F.RP R10, R12 ;  /* 0x0000000c000a7306 */ /* 0x000e220000209400 */
[----:B-1----:R-:W-:-:S07]  /*0470*/  IADD3 R8, PT, PT, R5, 0xffffffe, RZ ;  /* 0x0ffffffe05087810 */ /* 0x002fce0007ffe0ff */
[----:B------:R1:W4:Y:S08]  /*0480*/  F2I.FTZ.U32.TRUNC.NTZ R9, R8 ;  /* 0x0000000800097305 */ /* 0x000330000021f000 */
[----:B0-----:R-:W0:Y:S01]  /*0490*/  MUFU.RCP R10, R10 ;  /* 0x0000000a000a7308 */ /* 0x001e220000001000 */
[----:B-1----:R-:W-:Y:S02]  /*04a0*/  HFMA2 R8, -RZ, RZ, 0, 0 ;  /* 0x00000000ff087431 */ /* 0x002fe400000001ff */
[----:B----4-:R-:W-:-:S04]  /*04b0*/  IMAD.MOV R6, RZ, RZ, -R9 ;  /* 0x000000ffff067224 */ /* 0x010fc800078e0a09 */
[----:B------:R-:W-:Y:S01]  /*04c0*/  IMAD R13, R6, R11, RZ ;  /* 0x0000000b060d7224 */ /* 0x000fe200078e02ff */
[----:B------:R-:W-:-:S03]  /*04d0*/  IABS R6, R7 ;  /* 0x0000000700067213 */ /* 0x000fc60000000000 */
[----:B------:R-:W-:-:S06]  /*04e0*/  IMAD.HI.U32 R9, R9, R13, R8 ;  /* 0x0000000d09097227 */ /* 0x000fcc00078e0008 */
[----:B------:R-:W-:-:S04]  /*04f0*/  IMAD.HI.U32 R5, R9, R6, RZ ;  /* 0x0000000609057227 */ /* 0x000fc800078e00ff */
[----:B------:R-:W-:-:S04]  /*0500*/  IMAD.MOV R8, RZ, RZ, -R5 ;  /* 0x000000ffff087224 */ /* 0x000fc800078e0a05 */
[----:B------:R-:W-:Y:S01]  /*0510*/  IMAD R6, R11, R8, R6 ;  /* 0x000000080b067224 */ /* 0x000fe200078e0206 */
[----:B0-----:R-:W-:-:S04]  /*0520*/  IADD3 R8, PT, PT, R10, 0xffffffe, RZ ;  /* 0x0ffffffe0a087810 */ /* 0x001fc80007ffe0ff */
[----:B------:R-:W-:Y:S01]  /*0530*/  ISETP.GT.U32.AND P2, PT, R11, R6, PT ;  /* 0x000000060b00720c */ /* 0x000fe20003f44070 */
[----:B------:R0:W1:Y:S02]  /*0540*/  F2I.FTZ.U32.TRUNC.NTZ R9, R8 ;  /* 0x0000000800097305 */ /* 0x000064000021f000 */
[----:B0-----:R-:W-:-:S10]  /*0550*/  HFMA2 R8, -RZ, RZ, 0, 0 ;  /* 0x00000000ff087431 */ /* 0x001fd400000001ff */
[----:B------:R-:W-:Y:S01]  /*0560*/  @!P2 IADD3 R6, PT, PT, R6, -R11, RZ ;  /* 0x8000000b0606a210 */ /* 0x000fe20007ffe0ff */
[----:B------:R-:W-:Y:S01]  /*0570*/  @!P2 VIADD R5, R5, 0x1 ;  /* 0x000000010505a836 */ /* 0x000fe20000000000 */
[----:B-1----:R-:W-:Y:S02]  /*0580*/  IADD3 R13, PT, PT, RZ, -R9, RZ ;  /* 0x80000009ff0d7210 */ /* 0x002fe40007ffe0ff */
[----:B------:R-:W-:Y:S02]  /*0590*/  ISETP.GE.U32.AND P6, PT, R6, R11, PT ;  /* 0x0000000b0600720c */ /* 0x000fe40003fc6070 */
[----:B------:R-:W-:-:S04]  /*05a0*/  LOP3.LUT R6, R7, R0, RZ, 0x3c, !PT ;  /* 0x0000000007067212 */ /* 0x000fc800078e3cff */
[----:B------:R-:W-:-:S07]  /*05b0*/  ISETP.GE.AND P2, PT, R6, RZ, PT ;  /* 0x000000ff0600720c */ /* 0x000fce0003f46270 */
[----:B------:R-:W-:Y:S01]  /*05c0*/  @P6 VIADD R5, R5, 0x1 ;  /* 0x0000000105056836 */ /* 0x000fe20000000000 */
[----:B------:R-:W-:-:S04]  /*05d0*/  ISETP.NE.AND P6, PT, R0, RZ, PT ;  /* 0x000000ff0000720c */ /* 0x000fc80003fc5270 */
[----:B------:R-:W-:-:S05]  /*05e0*/  MOV R11, R5 ;  /* 0x00000005000b7202 */ /* 0x000fca0000000f00 */
[----:B------:R-:W-:-:S04]  /*05f0*/  @!P2 IMAD.MOV R11, RZ, RZ, -R11 ;  /* 0x000000ffff0ba224 */ /* 0x000fc800078e0a0b */
        /* <DEDUP_REMOVED lines=15> */
[----:B------:R-:W0:Y:S03]  /*06f0*/  LDC.64 R12, c[0x0][0x3a0] ;  /* 0x0000e800ff0c7b82 */ /* 0x000e260000000a00 */
[----:B------:R-:W-:-:S07]  /*0700*/  ISETP.GE.AND P2, PT, R5, RZ, PT ;  /* 0x000000ff0500720c */ /* 0x000fce0003f46270 */
[----:B------:R-:W-:Y:S01]  /*0710*/  @P6 VIADD R8, R8, 0x1 ;  /* 0x0000000108086836 */ /* 0x000fe20000000000 */
[----:B------:R-:W-:-:S05]  /*0720*/  ISETP.NE.AND P6, PT, R4, RZ, PT ;  /* 0x000000ff0400720c */ /* 0x000fca0003fc5270 */
[----:B------:R-:W-:Y:S02]  /*0730*/  @!P2 IADD3 R8, PT, PT, -R8, RZ, RZ ;  /* 0x000000ff0808a210 */ /* 0x000fe40007ffe1ff */
[----:B--2---:R-:W-:-:S04]  /*0740*/  ISETP.NE.U32.AND P2, PT, R14, 0x1, PT ;  /* 0x000000010e00780c */ /* 0x004fc80003f45070 */
[----:B------:R-:W-:Y:S02]  /*0750*/  ISETP.NE.AND.EX P2, PT, R15, RZ, PT, P2 ;  /* 0x000000ff0f00720c */ /* 0x000fe40003f45320 */
[----:B------:R-:W-:Y:S02]  /*0760*/  @!P6 LOP3.LUT R8, RZ, R4, RZ, 0x33, !PT ;  /* 0x00000004ff08e212 */ /* 0x000fe400078e33ff */
[----:B---3--:R-:W-:Y:S02]  /*0770*/  ISETP.NE.U32.AND P6, PT, R16, 0x1, PT ;  /* 0x000000011000780c */ /* 0x008fe40003fc5070 */
[----:B------:R-:W-:Y:S01]  /*0780*/  SEL R9, R11, RZ, P2 ;  /* 0x000000ff0b097207 */ /* 0x000fe20001000000 */
[----:B------:R-:W-:Y:S01]  /*0790*/  IMAD.MOV R5, RZ, RZ, -R8 ;  /* 0x000000ffff057224 */ /* 0x000fe200078e0a08 */
[----:B0-----:R-:W-:Y:S02]  /*07a0*/  ISETP.NE.U32.AND P2, PT, R12, 0x1, PT ;  /* 0x000000010c00780c */ /* 0x001fe40003f45070 */
        /* <DEDUP_REMOVED lines=31> */
.L_x_17717:
[----:B------:R-:W-:Y:S05]  /*09a0*/  BSYNC.RECONVERGENT B1 ;  /* 0x0000000000017941 */ /* 0x000fea0003800200 */
.L_x_17716:
        /* <DEDUP_REMOVED lines=8> */
[----:B------:R-:W-:Y:S01]  /*0a30*/  MOV R7, 0xff800000 ;  /* 0xff80000000077802 */ /* 0x000fe20000000f00 */
[----:B------:R-:W-:Y:S10]  /*0a40*/  @P3 BRA `(.L_x_17719) ;  /* 0x0000000400783947 */ /* 0x000ff40003800000 */
        /* <DEDUP_REMOVED lines=10> */
[----:B-1----:R-:W-:-:S07]  /*0af0*/  VIADD R8, R3, 0xffffffe ;  /* 0x0ffffffe03087836 */ /* 0x002fce0000000000 */
[----:B------:R1:W3:Y:S08]  /*0b00*/  F2I.FTZ.U32.TRUNC.NTZ R9, R8 ;  /* 0x0000000800097305 */ /* 0x0002f0000021f000 */
[----:B0-----:R-:W0:Y:S01]  /*0b10*/  MUFU.RCP R12, R12 ;  /* 0x0000000c000c7308 */ /* 0x001e220000001000 */
[----:B-1----:R-:W-:Y:S01]  /*0b20*/  IMAD.MOV.U32 R8, RZ, RZ, RZ ;  /* 0x000000ffff087224 */ /* 0x002fe200078e00ff */
[----:B---3--:R-:W-:-:S05]  /*0b30*/  IADD3 R4, PT, PT, RZ, -R9, RZ ;  /* 0x80000009ff047210 */ /* 0x008fca0007ffe0ff */
[----:B------:R-:W-:Y:S01]  /*0b40*/  IMAD R7, R4, R11, RZ ;  /* 0x0000000b04077224 */ /* 0x000fe200078e02ff */
[----:B------:R-:W-:-:S03]  /*0b50*/  IABS R4, R5 ;  /* 0x0000000500047213 */ /* 0x000fc60000000000 */
[----:B------:R-:W-:-:S04]  /*0b60*/  IMAD.HI.U32 R7, R9, R7, R8 ;  /* 0x0000000709077227 */ /* 0x000fc800078e0008 */
[----:B0-----:R-:W-:Y:S02]  /*0b70*/  VIADD R8, R12, 0xffffffe ;  /* 0x0ffffffe0c087836 */ /* 0x001fe40000000000 */
[----:B------:R-:W-:Y:S02]  /*0b80*/  IMAD.HI.U32 R3, R7, R4, RZ ;  /* 0x0000000407037227 */ /* 0x000fe400078e00ff */
[----:B------:R0:W1:Y:S03]  /*0b90*/  F2I.FTZ.U32.TRUNC.NTZ R9, R8 ;  /* 0x0000000800097305 */ /* 0x000066000021f000 */
[----:B------:R-:W-:-:S05]  /*0ba0*/  IADD3 R7, PT, PT, -R3, RZ, RZ ;  /* 0x000000ff03077210 */ /* 0x000fca0007ffe1ff */
[----:B------:R-:W-:Y:S02]  /*0bb0*/  IMAD R4, R11, R7, R4 ;  /* 0x000000070b047224 */ /* 0x000fe400078e0204 */
[----:B0-----:R-:W-:-:S03]  /*0bc0*/  IMAD.MOV.U32 R8, RZ, RZ, RZ ;  /* 0x000000ffff087224 */ /* 0x001fc600078e00ff */
[----:B------:R-:W-:-:S13]  /*0bd0*/  ISETP.GT.U32.AND P6, PT, R11, R4, PT ;  /* 0x000000040b00720c */ /* 0x000fda0003fc4070 */
[----:B------:R-:W-:Y:S01]  /*0be0*/  @!P6 IMAD.IADD R4, R4, 0x1, -R11 ;  /* 0x000000010404e824 */ /* 0x000fe200078e0a0b */
[----:B------:R-:W-:-:S04]  /*0bf0*/  @!P6 IADD3 R3, PT, PT, R3, 0x1, RZ ;  /* 0x000000010303e810 */ /* 0x000fc80007ffe0ff */
[----:B------:R-:W-:Y:S01]  /*0c00*/  ISETP.GE.U32.AND P3, PT, R4, R11, PT ;  /* 0x0000000b0400720c */ /* 0x000fe20003f66070 */
[----:B-1----:R-:W-:Y:S01]  /*0c10*/  IMAD.MOV R11, RZ, RZ, -R9 ;  /* 0x000000ffff0b7224 */ /* 0x002fe200078e0a09 */
[----:B------:R-:W-:-:S04]  /*0c20*/  LOP3.LUT R4, R5, R0, RZ, 0x3c, !PT ;  /* 0x0000000005047212 */ /* 0x000fc800078e3cff */
[----:B------:R-:W-:-:S07]  /*0c30*/  ISETP.GE.AND P6, PT, R4, RZ, PT ;  /* 0x000000ff0400720c */ /* 0x000fce0003fc6270 */
[----:B------:R-:W-:Y:S02]  /*0c40*/  @P3 IADD3 R3, PT, PT, R3, 0x1, RZ ;  /* 0x0000000103033810 */ /* 0x000fe40007ffe0ff */
[----:B------:R-:W-:-:S03]  /*0c50*/  ISETP.NE.AND P3, PT, R0, RZ, PT ;  /* 0x000000ff0000720c */ /* 0x000fc60003f65270 */
[----:B------:R-:W-:-:S05]  /*0c60*/  IMAD.MOV.U32 R7, RZ, RZ, R3 ;  /* 0x000000ffff077224 */ /* 0x000fca00078e0003 */
[----:B------:R-:W-:-:S05]  /*0c70*/  @!P6 IADD3 R7, PT, PT, -R7, RZ, RZ ;  /* 0x000000ff0707e210 */ /* 0x000fca0007ffe1ff */
[----:B------:R-:W-:-:S04]  /*0c80*/  @!P3 LOP3.LUT R7, RZ, R0, RZ, 0x33, !PT ;  /* 0x00000000ff07b212 */ /* 0x000fc800078e33ff */
[----:B------:R-:W-:-:S05]  /*0c90*/  IADD3 R3, PT, PT, -R7, RZ, RZ ;  /* 0x000000ff07037210 */ /* 0x000fca0007ffe1ff */
        /* <DEDUP_REMOVED lines=57> */
.L_x_17719:
[----:B------:R-:W-:Y:S05]  /*1030*/  BSYNC.RECONVERGENT B1 ;  /* 0x0000000000017941 */ /* 0x000fea0003800200 */
.L_x_17718:
[----:B------:R-:W-:Y:S01]  /*1040*/  BSSY.RECONVERGENT B1, `(.L_x_17720) ;  /* 0x0000065000017945 */ /* 0x000fe20003800200 */
[----:B------:R-:W-:Y:S01]  /*1050*/  MOV R4, 0xff800000 ;  /* 0xff80000000047802 */ /* 0x000fe20000000f00 */
[----:B------:R-:W-:Y:S01]  /*1060*/  IMAD.MOV.U32 R8, RZ, RZ, -0x800000 ;  /* 0xff800000ff087424 */ /* 0x000fe200078e00ff */
[----:B------:R-:W-:Y:S01]  /*1070*/  MOV R10, 0xff800000 ;  /* 0xff800000000a7802 */ /* 0x000fe20000000f00 */
[----:B------:R-:W-:Y:S01]  /*1080*/  IMAD.MOV.U32 R16, RZ, RZ, -0x800000 ;  /* 0xff800000ff107424 */ /* 0x000fe200078e00ff */
[----:B------:R-:W-:Y:S01]  /*1090*/  MOV R3, 0xff800000 ;  /* 0xff80000000037802 */ /* 0x000fe20000000f00 */
[----:B------:R-:W-:Y:S06]  /*10a0*/  @P4 BRA `(.L_x_17721) ;  /* 0x0000000400784947 */ /* 0x000fec0003800000 */
        /* <DEDUP_REMOVED lines=31> */
[----:B------:R-:W-:Y:S02]  /*12a0*/  ISETP.NE.AND P6, PT, R9, RZ, PT ;  /* 0x000000ff0900720c */ /* 0x000fe40003fc5270 */
[----:B------:R-:W-:-:S07]  /*12b0*/  ISETP.GE.AND P3, PT, R4, RZ, PT ;  /* 0x000000ff0400720c */ /* 0x000fce0003f66270 */
[----:B------:R-:W-:-:S06]  /*12c0*/  @P4 VIADD R12, R12, 0x1 ;  /* 0x000000010c0c4836 */ /* 0x000fcc0000000000 */
[----:B------:R-:W-:Y:S02]  /*12d0*/  @!P3 IADD3 R12, PT, PT, -R12, RZ, RZ ;  /* 0x000000ff0c0cb210 */ /* 0x000fe40007ffe1ff */
        /* <DEDUP_REMOVED lines=59> */
.L_x_17721:
[----:B------:R-:W-:Y:S05]  /*1690*/  BSYNC.RECONVERGENT B1 ;  /* 0x0000000000017941 */ /* 0x000fea0003800200 */
.L_x_17720:
        /* <DEDUP_REMOVED lines=22> */
[----:B------:R-:W-:Y:S02]  /*1800*/  IMAD.HI.U32 R12, R21, R8, RZ ;  /* 0x00000008150c7227 */ /* 0x000fe400078e00ff */
[----:B------:R-:W1:Y:S03]  /*1810*/  LDC.64 R20, c[0x0][0x3a0] ;  /* 0x0000e800ff147b82 */ /* 0x000e660000000a00 */
        /* <DEDUP_REMOVED lines=11> */
[----:B------:R-:W-:-:S07]  /*18d0*/  ISETP.GE.AND P5, PT, R8, RZ, PT ;  /* 0x000000ff0800720c */ /* 0x000fce0003fa6270 */
[----:B------:R-:W-:-:S06]  /*18e0*/  @P3 IADD3 R12, PT, PT, R12, 0x1, RZ ;  /* 0x000000010c0c3810 */ /* 0x000fcc0007ffe0ff */
[----:B------:R-:W-:Y:S01]  /*18f0*/  @!P5 IMAD.MOV R12, RZ, RZ, -R12 ;  /* 0x000000ffff0cd224 */ /* 0x000fe200078e0a0c */
        /* <DEDUP_REMOVED lines=20> */
[----:B0-----:R-:W-:-:S05]  /*1a40*/  ISETP.NE.U32.AND P3, PT, R8, 0x1, PT ;  /* 0x000000010800780c */ /* 0x001fca0003f65070 */
[----:B------:R-:W-:Y:S01]  /*1a50*/  @!P5 IMAD.MOV R17, RZ, RZ, -R17 ;  /* 0x000000ffff11d224 */ /* 0x000fe200078e0a11 */
[----:B------:R-:W-:Y:S02]  /*1a60*/  @!P4 LOP3.LUT R17, RZ, R5, RZ, 0x33, !PT ;  /* 0x00000005ff11c212 */ /* 0x000fe400078e33ff */
[----:B------:R-:W-:Y:S02]  /*1a70*/  ISETP.NE.AND.EX P5, PT, R9, RZ, PT, P3 ;  /* 0x000000ff0900720c */ /* 0x000fe40003fa5330 */
[----:B------:R-:W-:Y:S02]  /*1a80*/  IADD3 R8, PT, PT, -R17, RZ, RZ ;  /* 0x000000ff11087210 */ /* 0x000fe40007ffe1ff */
[----:B--2---:R-:W-:Y:S02]  /*1a90*/  ISETP.NE.U32.AND P4, PT, R14, 0x1, PT ;  /* 0x000000010e00780c */ /* 0x004fe40003f85070 */
[----:B-1----:R-:W-:Y:S01]  /*1aa0*/  ISETP.NE.U32.AND P3, PT, R20, 0x1, PT ;  /* 0x000000011400780c */ /* 0x002fe20003f65070 */
[----:B------:R-:W-:Y:S01]  /*1ab0*/  IMAD R5, R5, R8, R26 ;  /* 0x0000000805057224 */ /* 0x000fe200078e021a */
[----:B------:R-:W-:Y:S01]  /*1ac0*/  ISETP.NE.AND.EX P4, PT, R15, RZ, PT, P4 ;  /* 0x000000ff0f00720c */ /* 0x000fe20003f85340 */
[----:B------:R-:W0:Y:S01]  /*1ad0*/  LDC.64 R8, c[0x0][0x388] ;  /* 0x0000e200ff087b82 */ /* 0x000e220000000a00 */
[----:B------:R-:W-:-:S02]  /*1ae0*/  SEL R12, R12, RZ, P5 ;  /* 0x000000ff0c0c7207 */ /* 0x000fc40002800000 */
        /* <DEDUP_REMOVED lines=28> */
.L_x_17723:
[----:B------:R-:W-:Y:S05]  /*1cb0*/  BSYNC.RECONVERGENT B1 ;  /* 0x0000000000017941 */ /* 0x000fea0003800200 */
.L_x_17722:
        /* <DEDUP_REMOVED lines=99> */
.L_x_17725:
[----:B------:R-:W-:Y:S05]  /*22f0*/  BSYNC.RECONVERGENT B1 ;  /* 0x0000000000017941 */ /* 0x000fea0003800200 */
.L_x_17724:
[----:B------:R-:W-:Y:S04]  /*2300*/  BSSY.RECONVERGENT B1, `(.L_x_17726) ;  /* 0x0000060000017945 */ /* 0x000fe80003800200 */
[----:B------:R-:W-:Y:S05]  /*2310*/  @P2 BRA `(.L_x_17727) ;  /* 0x0000000400782947 */ /* 0x000fea0003800000 */
[----:B------:R-:W0:Y:S01]  /*2320*/  LDC R21, c[0x0][0x3b0] ;  /* 0x0000ec00ff157b82 */ /* 0x000e220000000800 */
[----:B------:R-:W-:Y:S01]  /*2330*/  IMAD R0, R24, UR44, R23 ;  /* 0x0000002c18007c24 */ /* 0x000fe2000f8e0217 */
[----:B-1----:R-:W-:Y:S01]  /*2340*/  R2UR UR4, R18 ;  /* 0x00000000120472ca */ /* 0x002fe200000e0000 */
[----:B------:R-:W-:Y:S01]  /*2350*/  IMAD.MOV.U32 R14, RZ, RZ, RZ ;  /* 0x000000ffff0e7224 */ /* 0x000fe200078e00ff */
[----:B------:R-:W-:-:S04]  /*2360*/  R2UR UR5, R19 ;  /* 0x00000000130572ca */ /* 0x000fc800000e0000 */
        /* <DEDUP_REMOVED lines=10> */
[----:B------:R-:W-:Y:S01]  /*2410*/  IMAD R41, R12, R37, RZ ;  /* 0x000000250c297224 */ /* 0x000fe200078e02ff */
[----:B------:R-:W-:-:S03]  /*2420*/  IABS R12, R0 ;  /* 0x00000000000c7213 */ /* 0x000fc60000000000 */
        /* <DEDUP_REMOVED lines=38> */
[----:B0-----:R-:W-:-:S06]  /*2690*/  ISETP.NE.U32.AND P1, PT, R14, 0x1, PT ;  /* 0x000000010e00780c */ /* 0x001fcc0003f25070 */
[----:B------:R-:W-:Y:S02]  /*26a0*/  @!P3 IADD3 R26, PT, PT, -R26, RZ, RZ ;  /* 0x000000ff1a1ab210 */ /* 0x000fe40007ffe1ff */
[----:B------:R-:W-:Y:S02]  /*26b0*/  @!P2 LOP3.LUT R26, RZ, R9, RZ, 0x33, !PT ;  /* 0x00000009ff1aa212 */ /* 0x000fe400078e33ff */
[----:B------:R-:W-:Y:S02]  /*26c0*/  ISETP.NE.AND.EX P3, PT, R15, RZ, PT, P1 ;  /* 0x000000ff0f00720c */ /* 0x000fe40003f65310 */
[----:B--2---:R-:W-:Y:S01]  /*26d0*/  ISETP.NE.U32.AND P2, PT, R20, 0x1, PT ;  /* 0x000000011400780c */ /* 0x004fe20003f45070 */
[----:B------:R-:W-:Y:S01]  /*26e0*/  IMAD.MOV R11, RZ, RZ, -R26 ;  /* 0x000000ffff0b7224 */ /* 0x000fe200078e0a1a */
[----:B-1----:R-:W-:Y:S01]  /*26f0*/  ISETP.NE.U32.AND P1, PT, R36, 0x1, PT ;  /* 0x000000012400780c */ /* 0x002fe20003f25070 */
[----:B------:R-:W0:Y:S01]  /*2700*/  LDC.64 R14, c[0x0][0x388] ;  /* 0x0000e200ff0e7b82 */ /* 0x000e220000000a00 */
[----:B------:R-:W-:Y:S01]  /*2710*/  ISETP.NE.AND.EX P2, PT, R21, RZ, PT, P2 ;  /* 0x000000ff1500720c */ /* 0x000fe20003f45320 */
[----:B------:R-:W-:Y:S01]  /*2720*/  IMAD R9, R9, R11, R16 ;  /* 0x0000000b09097224 */ /* 0x000fe200078e0210 */
[----:B------:R-:W-:-:S02]  /*2730*/  SEL R12, R12, RZ, P3 ;  /* 0x000000ff0c0c7207 */ /* 0x000fc40001800000 */
[----:B------:R-:W-:Y:S02]  /*2740*/  ISETP.NE.AND.EX P1, PT, R37, RZ, PT, P1 ;  /* 0x000000ff2500720c */ /* 0x000fe40003f25310 */
[----:B------:R-:W-:Y:S01]  /*2750*/  SEL R26, R26, RZ, P2 ;  /* 0x000000ff1a1a7207 */ /* 0x000fe20001000000 */
[----:B------:R-:W-:Y:S01]  /*2760*/  IMAD R11, R12, UR40, RZ ;  /* 0x000000280c0b7c24 */ /* 0x000fe2000f8e02ff */
        /* <DEDUP_REMOVED lines=25> */
.L_x_17727:
[----:B------:R-:W-:Y:S05]  /*2900*/  BSYNC.RECONVERGENT B1 ;  /* 0x0000000000017941 */ /* 0x000fea0003800200 */
.L_x_17726:
        /* <DEDUP_REMOVED lines=27> */
[C---:B------:R-:W-:Y:S01]  /*2ac0*/  FADD R43, -R14.reuse, R3 ;  /* 0x000000030e2b7221 */ /* 0x040fe20000000100 */
[----:B------:R-:W-:Y:S01]  /*2ad0*/  FADD R37, -R14, R4 ;  /* 0x000000040e257221 */ /* 0x000fe20000000100 */
[----:B------:R-:W-:Y:S01]  /*2ae0*/  FADD R3, R8, -12583039 ;  /* 0xcb40007f08037421 */ /* 0x000fe20000000000 */
[----:B------:R-:W-:Y:S01]  /*2af0*/  FFMA R4, R45, 1.4426950216293334961, -R0 ;  /* 0x3fb8aa3b2d047823 */ /* 0x000fe20000000800 */
[-C--:B------:R-:W-:Y:S01]  /*2b00*/  FFMA.RM R0, R10, R11.reuse, 12582913 ;  /* 0x4b4000010a007423 */ /* 0x080fe2000000400b */
[-C--:B------:R-:W-:Y:S01]  /*2b10*/  FFMA.SAT R10, R13, R12.reuse, 0.5 ;  /* 0x3f0000000d0a7423 */ /* 0x080fe2000000200c */
[----:B------:R-:W-:Y:S01]  /*2b20*/  FFMA R7, R6, 1.4426950216293334961, -R3 ;  /* 0x3fb8aa3b06077823 */ /* 0x000fe20000000803 */
[----:B------:R-:W-:Y:S01]  /*2b30*/  FFMA R45, R45, 1.925963033500011079e-08, R4 ;  /* 0x32a570602d2d7823 */ /* 0x000fe20000000004 */
[----:B------:R-:W-:Y:S01]  /*2b40*/  FADD R4, R0, -12583039 ;  /* 0xcb40007f00047421 */ /* 0x000fe20000000000 */
[C---:B------:R-:W-:Y:S01]  /*2b50*/  FADD R3, -R14.reuse, R16 ;  /* 0x000000100e037221 */ /* 0x040fe20000000100 */
[C---:B------:R-:W-:Y:S01]  /*2b60*/  FADD R21, -R14.reuse, R17 ;  /* 0x000000110e157221 */ /* 0x040fe20000000100 */
[----:B------:R-:W-:Y:S01]  /*2b70*/  FADD R9, -R14, R9 ;  /* 0x000000090e097221 */ /* 0x000fe20000000100 */
        /* <DEDUP_REMOVED lines=8> */
[----:B------:R-:W-:Y:S01]  /*2c00*/  SHF.L.U32 R2, R2, 0x17, RZ ;  /* 0x0000001702027819 */ /* 0x000fe200000006ff */
[----:B------:R-:W-:Y:S01]  /*2c10*/  FADD R10, R4, -12583039 ;  /* 0xcb40007f040a7421 */ /* 0x000fe20000000000 */
[----:B------:R-:W-:Y:S01]  /*2c20*/  FFMA.SAT R28, R21, R12, 0.5 ;  /* 0x3f000000151c7423 */ /* 0x000fe2000000200c */
[----:B------:R-:W-:Y:S01]  /*2c30*/  FFMA R6, R13, 1.4426950216293334961, -R6 ;  /* 0x3fb8aa3b0d067823 */ /* 0x000fe20000000806 */
[----:B------:R0:W2:Y:S01]  /*2c40*/  MUFU.EX2 R17, R16 ;  /* 0x0000001000117308 */ /* 0x0000a20000000800 */
[----:B------:R-:W-:Y:S01]  /*2c50*/  FFMA R14, R43, 1.4426950216293334961, -R10 ;  /* 0x3fb8aa3b2b0e7823 */ /* 0x000fe2000000080a */
[----:B------:R-:W-:-:S02]  /*2c60*/  IMAD.SHL.U32 R8, R8, 0x800000, RZ ;  /* 0x0080000008087824 */ /* 0x000fc400078e00ff */
[----:B------:R-:W-:Y:S01]  /*2c70*/  FFMA R10, R13, 1.925963033500011079e-08, R6 ;  /* 0x32a570600d0a7823 */ /* 0x000fe20000000006 */
[-C--:B------:R-:W-:Y:S01]  /*2c80*/  FFMA.SAT R6, R37, R12.reuse, 0.5 ;  /* 0x3f00000025067423 */ /* 0x080fe2000000200c */
[----:B------:R-:W-:Y:S01]  /*2c90*/  FFMA R43, R43, 1.925963033500011079e-08, R14 ;  /* 0x32a570602b2b7823 */ /* 0x000fe2000000000e */
[-C--:B------:R-:W-:Y:S01]  /*2ca0*/  FFMA.SAT R14, R39, R12.reuse, 0.5 ;  /* 0x3f000000270e7423 */ /* 0x080fe2000000200c */
[-C--:B------:R-:W-:Y:S01]  /*2cb0*/  FFMA.SAT R32, R3, R12.reuse, 0.5 ;  /* 0x3f00000003207423 */ /* 0x080fe2000000200c */
[----:B------:R-:W-:Y:S01]  /*2cc0*/  FFMA.RM R13, R6, R11, 12582913 ;  /* 0x4b400001060d7423 */ /* 0x000fe2000000400b */
[----:B0-----:R-:W-:Y:S01]  /*2cd0*/  FMUL R16, R2, R45 ;  /* 0x0000002d02107220 */ /* 0x001fe20000400000 */
[-C--:B------:R-:W-:Y:S01]  /*2ce0*/  FFMA.RM R6, R14, R11.reuse, 12582913 ;  /* 0x4b4000010e067423 */ /* 0x080fe2000000400b */
[-C--:B------:R-:W-:Y:S01]  /*2cf0*/  FFMA.SAT R2, R5, R12.reuse, 0.5 ;  /* 0x3f00000005027423 */ /* 0x080fe2000000200c */
[----:B------:R-:W-:Y:S01]  /*2d00*/  FADD R14, R13, -12583039 ;  /* 0xcb40007f0d0e7421 */ /* 0x000fe20000000000 */
[----:B------:R-:W-:Y:S01]  /*2d10*/  MUFU.EX2 R43, R43 ;  /* 0x0000002b002b7308 */ /* 0x000fe20000000800 */
[----:B------:R-:W-:Y:S01]  /*2d20*/  FADD R20, R6, -12583039 ;  /* 0xcb40007f06147421 */ /* 0x000fe20000000000 */
[----:B------:R-:W-:Y:S01]  /*2d30*/  FFMA.RM R2, R2, R11, 12582913 ;  /* 0x4b40000102027423 */ /* 0x000fe2000000400b */
[----:B------:R-:W-:Y:S01]  /*2d40*/  FFMA R14, R37, 1.4426950216293334961, -R14 ;  /* 0x3fb8aa3b250e7823 */ /* 0x000fe2000000080e */
[----:B--2---:R-:W-:Y:S01]  /*2d50*/  FMUL R17, R8, R17 ;  /* 0x0000001108117220 */ /* 0x004fe20000400000 */
[----:B------:R-:W-:Y:S01]  /*2d60*/  FFMA R20, R39, 1.4426950216293334961, -R20 ;  /* 0x3fb8aa3b27147823 */ /* 0x000fe20000000814 */
[----:B------:R-:W-:Y:S01]  /*2d70*/  FADD R30, R2, -12583039 ;  /* 0xcb40007f021e7421 */ /* 0x000fe20000000000 */
[----:B------:R-:W-:Y:S01]  /*2d80*/  FFMA R37, R37, 1.925963033500011079e-08, R14 ;  /* 0x32a5706025257823 */ /* 0x000fe2000000000e */
[----:B------:R-:W-:Y:S01]  /*2d90*/  FFMA.SAT R14, R15, R12, 0.5 ;  /* 0x3f0000000f0e7423 */ /* 0x000fe2000000200c */
[----:B------:R-:W0:Y:S01]  /*2da0*/  MUFU.EX2 R8, R41 ;  /* 0x0000002900087308 */ /* 0x000e220000000800 */
[----:B------:R-:W-:Y:S01]  /*2db0*/  FFMA R30, R5, 1.4426950216293334961, -R30 ;  /* 0x3fb8aa3b051e7823 */ /* 0x000fe2000000081e */
[----:B------:R-:W-:Y:S01]  /*2dc0*/  FFMA R20, R39, 1.925963033500011079e-08, R20 ;  /* 0x32a5706027147823 */ /* 0x000fe20000000014 */
[----:B------:R-:W-:Y:S01]  /*2dd0*/  FFMA.RM R14, R14, R11, 12582913 ;  /* 0x4b4000010e0e7423 */ /* 0x000fe2000000400b */
[----:B------:R-:W-:-:S02]  /*2de0*/  IMAD.SHL.U32 R39, R0, 0x800000, RZ ;  /* 0x0080000000277824 */ /* 0x000fc400078e00ff */
[----:B------:R-:W-:Y:S01]  /*2df0*/  FFMA R5, R5, 1.925963033500011079e-08, R30 ;  /* 0x32a5706005057823 */ /* 0x000fe2000000001e */
[----:B------:R-:W-:Y:S01]  /*2e00*/  FFMA.SAT R30, R9, R12, 0.5 ;  /* 0x3f000000091e7423 */ /* 0x000fe2000000200c */
[----:B------:R-:W-:Y:S01]  /*2e10*/  FADD R26, R14, -12583039 ;  /* 0xcb40007f0e1a7421 */ /* 0x000fe20000000000 */
[----:B------:R-:W-:Y:S01]  /*2e20*/  MUFU.EX2 R37, R37 ;  /* 0x0000002500257308 */ /* 0x000fe20000000800 */
[----:B------:R-:W-:Y:S01]  /*2e30*/  SHF.L.U32 R7, R7, 0x17, RZ ;  /* 0x0000001707077819 */ /* 0x000fe200000006ff */
[-C--:B------:R-:W-:Y:S01]  /*2e40*/  FFMA.RM R12, R30, R11.reuse, 12582913 ;  /* 0x4b4000011e0c7423 */ /* 0x080fe2000000400b */
[C---:B------:R-:W-:Y:S01]  /*2e50*/  FFMA R26, R15.reuse, 1.4426950216293334961, -R26 ;  /* 0x3fb8aa3b0f1a7823 */ /* 0x040fe2000000081a */
[----:B------:R-:W-:Y:S01]  /*2e60*/  IMAD.SHL.U32 R4, R4, 0x800000, RZ ;  /* 0x0080000004047824 */ /* 0x000fe200078e00ff */
[----:B------:R-:W-:Y:S02]  /*2e70*/  SHF.L.U32 R2, R2, 0x17, RZ ;  /* 0x0000001702027819 */ /* 0x000fe400000006ff */
[----:B------:R-:W-:Y:S01]  /*2e80*/  FFMA R26, R15, 1.925963033500011079e-08, R26 ;  /* 0x32a570600f1a7823 */ /* 0x000fe2000000001a */
[-C--:B------:R-:W-:Y:S01]  /*2e90*/  FFMA.RM R15, R28, R11.reuse, 12582913 ;  /* 0x4b4000011c0f7423 */ /* 0x080fe2000000400b */
[----:B------:R-:W-:Y:S01]  /*2ea0*/  MUFU.EX2 R20, R20 ;  /* 0x0000001400147308 */ /* 0x000fe20000000800 */
[----:B------:R-:W-:-:S02]  /*2eb0*/  FFMA.RM R11, R32, R11, 12582913 ;  /* 0x4b400001200b7423 */ /* 0x000fc4000000400b */
[----:B------:R-:W-:Y:S02]  /*2ec0*/  FADD R28, R15, -12583039 ;  /* 0xcb40007f0f1c7421 */ /* 0x000fe40000000000 */
[----:B------:R-:W-:Y:S02]  /*2ed0*/  FADD R30, R11, -12583039 ;  /* 0xcb40007f0b1e7421 */ /* 0x000fe40000000000 */
[----:B------:R-:W-:Y:S01]  /*2ee0*/  FFMA R28, R21, 1.4426950216293334961, -R28 ;  /* 0x3fb8aa3b151c7823 */ /* 0x000fe2000000081c */
[----:B------:R-:W-:Y:S01]  /*2ef0*/  MUFU.EX2 R26, R26 ;  /* 0x0000001a001a7308 */ /* 0x000fe20000000800 */
[----:B------:R-:W-:Y:S02]  /*2f00*/  FFMA R30, R3, 1.4426950216293334961, -R30 ;  /* 0x3fb8aa3b031e7823 */ /* 0x000fe4000000081e */
[----:B------:R-:W-:Y:S02]  /*2f10*/  FFMA R21, R21, 1.925963033500011079e-08, R28 ;  /* 0x32a5706015157823 */ /* 0x000fe4000000001c */
[----:B------:R-:W-:-:S03]  /*2f20*/  FFMA R30, R3, 1.925963033500011079e-08, R30 ;  /* 0x32a57060031e7823 */ /* 0x000fc6000000001e */
[----:B------:R2:W3:Y:S08]  /*2f30*/  MUFU.EX2 R28, R10 ;  /* 0x0000000a001c7308 */ /* 0x0004f00000000800 */
[----:B------:R-:W4:Y:S01]  /*2f40*/  MUFU.EX2 R21, R21 ;  /* 0x0000001500157308 */ /* 0x000f220000000800 */
[----:B--2---:R-:W-:-:S04]  /*2f50*/  FADD R10, R12, -12583039 ;  /* 0xcb40007f0c0a7421 */ /* 0x004fc80000000000 */
[----:B------:R-:W-:Y:S01]  /*2f60*/  FFMA R0, R9, 1.4426950216293334961, -R10 ;  /* 0x3fb8aa3b09007823 */ /* 0x000fe2000000080a */
[----:B0-----:R-:W-:Y:S01]  /*2f70*/  FMUL R10, R39, R8 ;  /* 0x00000008270a7220 */ /* 0x001fe20000400000 */
[----:B------:R-:W-:Y:S01]  /*2f80*/  FMUL R8, R4, R43 ;  /* 0x0000002b04087220 */ /* 0x000fe20000400000 */
[----:B------:R-:W-:Y:S02]  /*2f90*/  IMAD.SHL.U32 R39, R6, 0x800000, RZ ;  /* 0x0080000006277824 */ /* 0x000fe400078e00ff */
[----:B------:R-:W-:Y:S01]  /*2fa0*/  FFMA R0, R9, 1.925963033500011079e-08, R0 ;  /* 0x32a5706009007823 */ /* 0x000fe20000000000 */
[----:B---3--:R-:W-:Y:S01]  /*2fb0*/  FMUL R9, R7, R28 ;  /* 0x0000001c07097220 */ /* 0x008fe20000400000 */
[----:B------:R-:W-:Y:S01]  /*2fc0*/  FADD R7, RZ, R17 ;  /* 0x00000011ff077221 */ /* 0x000fe20000000000 */
[----:B------:R-:W-:Y:S01]  /*2fd0*/  SHF.L.U32 R28, R13, 0x17, RZ ;  /* 0x000000170d1c7819 */ /* 0x000fe200000006ff */
[----:B------:R-:W-:Y:S01]  /*2fe0*/  FMUL R6, R39, R20 ;  /* 0x0000001427067220 */ /* 0x000fe20000400000 */
[----:B------:R0:W2:Y:S01]  /*2ff0*/  MUFU.EX2 R13, R5 ;  /* 0x00000005000d7308 */ /* 0x0000a20000000800 */
[----:B------:R-:W-:-:S04]  /*3000*/  FADD R7, R7, R16 ;  /* 0x0000001007077221 */ /* 0x000fc80000000000 */
[----:B------:R-:W-:Y:S01]  /*3010*/  FADD R4, R7, R10 ;  /* 0x0000000a07047221 */ /* 0x000fe20000000000 */
[----:B------:R-:W-:Y:S02]  /*3020*/  FMUL R7, R28, R37 ;  /* 0x000000251c077220 */ /* 0x000fe40000400000 */
[----:B------:R-:W3:Y:S01]  /*3030*/  MUFU.EX2 R0, R0 ;  /* 0x0000000000007308 */ /* 0x000ee20000000800 */
[----:B------:R-:W-:-:S04]  /*3040*/  FADD R37, R4, R9 ;  /* 0x0000000904257221 */ /* 0x000fc80000000000 */
[----:B------:R-:W-:Y:S01]  /*3050*/  FADD R4, R37, R8 ;  /* 0x0000000825047221 */ /* 0x000fe20000000000 */
[----:B------:R-:W-:Y:S02]  /*3060*/  SHF.L.U32 R37, R14, 0x17, RZ ;  /* 0x000000170e257819 */ /* 0x000fe400000006ff */
[----:B------:R-:W5:Y:S01]  /*3070*/  MUFU.EX2 R30, R30 ;  /* 0x0000001e001e7308 */ /* 0x000f620000000800 */
[----:B------:R-:W-:Y:S01]  /*3080*/  FADD R3, R4, R7 ;  /* 0x0000000704037221 */ /* 0x000fe20000000000 */
[----:B------:R-:W-:Y:S02]  /*3090*/  IMAD.SHL.U32 R4, R15, 0x800000, RZ ;  /* 0x008000000f047824 */ /* 0x000fe400078e00ff */
[----:B0-----:R-:W-:Y:S01]  /*30a0*/  FMUL R5, R37, R26 ;  /* 0x0000001a25057220 */ /* 0x001fe20000400000 */
[----:B------:R-:W-:Y:S01]  /*30b0*/  FADD R14, R3, R6 ;  /* 0x00000006030e7221 */ /* 0x000fe20000000000 */
[----:B----4-:R-:W-:Y:S01]  /*30c0*/  FMUL R4, R4, R21 ;  /* 0x0000001504047220 */ /* 0x010fe20000400000 */
[----:B------:R-:W-:-:S02]  /*30d0*/  IMAD.SHL.U32 R21, R12, 0x800000, RZ ;  /* 0x008000000c157824 */ /* 0x000fc400078e00ff */
[----:B--2---:R-:W-:Y:S01]  /*30e0*/  FMUL R3, R2, R13 ;  /* 0x0000000d02037220 */ /* 0x004fe20000400000 */
[----:B------:R-:W-:Y:S01]  /*30f0*/  FADD R15, R14, R5 ;  /* 0x000000050e0f7221 */ /* 0x000fe20000000000 */
[----:B------:R-:W-:Y:S01]  /*3100*/  SHF.L.U32 R13, R11, 0x17, RZ ;  /* 0x000000170b0d7819 */ /* 0x000fe200000006ff */
[----:B---3--:R-:W-:Y:S02]  /*3110*/  FMUL R2, R21, R0 ;  /* 0x0000000015027220 */ /* 0x008fe40000400000 */
[----:B------:R-:W-:-:S04]  /*3120*/  FADD R12, R15, R4 ;  /* 0x000000040f0c7221 */ /* 0x000fc80000000000 */
[----:B------:R-:W-:Y:S01]  /*3130*/  FADD R11, R12, R3 ;  /* 0x000000030c0b7221 */ /* 0x000fe20000000000 */
        /* <DEDUP_REMOVED lines=12> */
.L_x_17777:
        /* <DEDUP_REMOVED lines=13> */
[----:B01----:R-:W-:Y:S05]  /*32d0*/  CALL.REL.NOINC `($__internal_274_$__cuda_sm3x_div_rn_noftz_f32_slowpath) ;  /* 0x0000001c00987944 */ /* 0x003fea0003c00000 */
[----:B------:R-:W-:-:S07]  /*32e0*/  IMAD.MOV.U32 R12, RZ, RZ, R11 ;  /* 0x000000ffff0c7224 */ /* 0x000fce00078e000b */
.L_x_17730:
[----:B------:R-:W-:Y:S05]  /*32f0*/  BSYNC.RECONVERGENT B3 ;  /* 0x0000000000037941 */ /* 0x000fea0003800200 */
.L_x_17729:
        /* <DEDUP_REMOVED lines=12> */
[----:B01----:R-:W-:Y:S05]  /*33c0*/  CALL.REL.NOINC `($__internal_274_$__cuda_sm3x_div_rn_noftz_f32_slowpath) ;  /* 0x0000001c005c7944 */ /* 0x003fea0003c00000 */
[----:B------:R-:W-:-:S07]  /*33d0*/  MOV R13, R11 ;  /* 0x0000000b000d7202 */ /* 0x000fce0000000f00 */
.L_x_17732:
[----:B------:R-:W-:Y:S05]  /*33e0*/  BSYNC.RECONVERGENT B3 ;  /* 0x0000000000037941 */ /* 0x000fea0003800200 */
.L_x_17731:
        /* <DEDUP_REMOVED lines=14> */
.L_x_17734:
[----:B------:R-:W-:Y:S05]  /*34d0*/  BSYNC.RECONVERGENT B3 ;  /* 0x0000000000037941 */ /* 0x000fea0003800200 */
.L_x_17733:
        /* <DEDUP_REMOVED lines=14> */
.L_x_17736:
[----:B------:R-:W-:Y:S05]  /*35c0*/  BSYNC.RECONVERGENT B3 ;  /* 0x0000000000037941 */ /* 0x000fea0003800200 */
.L_x_17735:
        /* <DEDUP_REMOVED lines=14> */
.L_x_17738:
[----:B------:R-:W-:Y:S05]  /*36b0*/  BSYNC.RECONVERGENT B3 ;  /* 0x0000000000037941 */ /* 0x000fea0003800200 */
.L_x_17737:
        /* <DEDUP_REMOVED lines=14> */
.L_x_17740:
[----:B------:R-:W-:Y:S05]  /*37a0*/  BSYNC.RECONVERGENT B3 ;  /* 0x0000000000037941 */ /* 0x000fea0003800200 */
.L_x_17739:
        /* <DEDUP_REMOVED lines=14> */
.L_x_17742:
[----:B------:R-:W-:Y:S05]  /*3890*/  BSYNC.RECONVERGENT B3 ;  /* 0x0000000000037941 */ /* 0x000fea0003800200 */
.L_x_17741:
        /* <DEDUP_REMOVED lines=14> */
.L_x_17744:
[----:B------:R-:W-:Y:S05]  /*3980*/  BSYNC.RECONVERGENT B3 ;  /* 0x0000000000037941 */ /* 0x000fea0003800200 */
.L_x_17743:
        /* <DEDUP_REMOVED lines=14> */
.L_x_17746:
[----:B------:R-:W-:Y:S05]  /*3a70*/  BSYNC.RECONVERGENT B3 ;  /* 0x0000000000037941 */ /* 0x000fea0003800200 */
.L_x_17745:
        /* <DEDUP_REMOVED lines=14> */
.L_x_17748:
[----:B------:R-:W-:Y:S05]  /*3b60*/  BSYNC.RECONVERGENT B3 ;  /* 0x0000000000037941 */ /* 0x000fea0003800200 */
.L_x_17747:
        /* <DEDUP_REMOVED lines=14> */
.L_x_17750:
[----:B------:R-:W-:Y:S05]  /*3c50*/  BSYNC.RECONVERGENT B3 ;  /* 0x0000000000037941 */ /* 0x000fea0003800200 */
.L_x_17749:
        /* <DEDUP_REMOVED lines=14> */
.L_x_17752:
[----:B------:R-:W-:Y:S05]  /*3d40*/  BSYNC.RECONVERGENT B3 ;  /* 0x0000000000037941 */ /* 0x000fea0003800200 */
.L_x_17751:
        /* <DEDUP_REMOVED lines=29> */
.L_x_17754:
[----:B------:R-:W-:Y:S05]  /*3f20*/  BSYNC.RECONVERGENT B1 ;  /* 0x0000000000017941 */ /* 0x000fea0003800200 */
.L_x_17753:
        /* <DEDUP_REMOVED lines=18> */
.L_x_17756:
[----:B------:R-:W-:Y:S05]  /*4050*/  BSYNC.RECONVERGENT B1 ;  /* 0x0000000000017941 */ /* 0x000fea0003800200 */
.L_x_17755:
        /* <DEDUP_REMOVED lines=18> */
.L_x_17758:
[----:B------:R-:W-:Y:S05]  /*4180*/  BSYNC.RECONVERGENT B1 ;  /* 0x0000000000017941 */ /* 0x000fea0003800200 */
.L_x_17757:
        /* <DEDUP_REMOVED lines=18> */
.L_x_17760:
[----:B------:R-:W-:Y:S05]  /*42b0*/  BSYNC.RECONVERGENT B1 ;  /* 0x0000000000017941 */ /* 0x000fea0003800200 */
.L_x_17759:
        /* <DEDUP_REMOVED lines=18> */
.L_x_17762:
[----:B------:R-:W-:Y:S05]  /*43e0*/  BSYNC.RECONVERGENT B1 ;  /* 0x0000000000017941 */ /* 0x000fea0003800200 */
.L_x_17761:
        /* <DEDUP_REMOVED lines=18> */
.L_x_17764:
[----:B------:R-:W-:Y:S05]  /*4510*/  BSYNC.RECONVERGENT B1 ;  /* 0x0000000000017941 */ /* 0x000fea0003800200 */
.L_x_17763:
[----:B------:R-:W-:-:S04]  /*4520*/  IADD3 R24, P0, PT, R35, R24, RZ ;  /* 0x0000001823187210 */ /* 0x000fc80007f1e0ff */
[----:B------:R-:W-:Y:S02]  /*4530*/  LEA.HI.X.SX32 R22, R35, R22, 0x1, P0 ;  /* 0x0000001623167211 */ /* 0x000fe400000f0eff */
[----:B------:R-:W-:-:S04]  /*4540*/  ISETP.GE.U32.AND P0, PT, R24, UR42, PT ;  /* 0x0000002a18007c0c */ /* 0x000fc8000bf06070 */
[----:B------:R-:W-:-:S13]  /*4550*/  ISETP.GE.AND.EX P0, PT, R22, UR43, PT, P0 ;  /* 0x0000002b16007c0c */ /* 0x000fda000bf06300 */
[----:B------:R-:W-:Y:S05]  /*4560*/  @!P0 BRA `(.L_x_17765) ;  /* 0xffffffbc00608947 */ /* 0x000fea000383ffff */
[----:B------:R-:W-:Y:S05]  /*4570*/  BSYNC B0 ;  /* 0x0000000000007941 */ /* 0x000fea0003800000 */
.L_x_17715:
[----:B------:R-:W-:Y:S05]  /*4580*/  EXIT ;  /* 0x000000000000794d */ /* 0x000fea0003800000 */
.L_x_17728:
[----:B------:R-:W-:Y:S01]  /*4590*/  HFMA2 R12, -RZ, RZ, 0, 9.5367431640625e-07 ;  /* 0x00000010ff0c7431 */ /* 0x000fe200000001ff */
[----:B------:R-:W-:Y:S01]  /*45a0*/  BSSY B1, `(.L_x_17766) ;  /* 0x0000006000017945 */ /* 0x000fe20003800000 */
[----:B------:R-:W-:Y:S01]  /*45b0*/  IMAD.MOV.U32 R11, RZ, RZ, 0x1f ;  /* 0x0000001fff0b7424 */ /* 0x000fe200078e00ff */
[----:B------:R-:W-:-:S07]  /*45c0*/  MOV R15, 0xffffffff ;  /* 0xffffffff000f7802 */ /* 0x000fce0000000f00 */
[----:B-1----:R-:W-:Y:S05]  /*45d0*/  WARPSYNC.COLLECTIVE R15, `(.L_x_17767) ;  /* 0x000000000f087348 */ /* 0x002fea0003c00000 */
[----:B------:R0:W2:Y:S02]  /*45e0*/  SHFL.BFLY P6, R14, R13, R12, R11 ;  /* 0x0c00000c0d0e7389 */ /* 0x0000a400000c000b */
[----:B012---:R-:W-:Y:S05]  /*45f0*/  ENDCOLLECTIVE ;  /* 0x000000000000791b */ /* 0x007fea0003800000 */
.L_x_17767:
[----:B------:R-:W-:Y:S05]  /*4600*/  BSYNC B1 ;  /* 0x0000000000017941 */ /* 0x000fea0003800000 */
.L_x_17766:
[----:B------:R-:W-:Y:S01]  /*4610*/  HFMA2 R12, -RZ, RZ, 0, 4.76837158203125e-07 ;  /* 0x00000008ff0c7431 */ /* 0x000fe200000001ff */
[----:B------:R-:W-:Y:S01]  /*4620*/  FMNMX R13, R14, R13, !PT ;  /* 0x0000000d0e0d7209 */ /* 0x000fe20007800000 */
[----:B------:R-:W-:Y:S01]  /*4630*/  IMAD.MOV.U32 R11, RZ, RZ, 0x1f ;  /* 0x0000001fff0b7424 */ /* 0x000fe200078e00ff */
[----:B------:R-:W-:-:S07]  /*4640*/  MOV R15, 0xffffffff ;  /* 0xffffffff000f7802 */ /* 0x000fce0000000f00 */
[----:B------:R-:W-:Y:S05]  /*4650*/  WARPSYNC.COLLECTIVE R15, `(.L_x_17768) ;  /* 0x000000000f087348 */ /* 0x000fea0003c00000 */
[----:B------:R0:W1:Y:S02]  /*4660*/  SHFL.BFLY P6, R14, R13, R12, R11 ;  /* 0x0c00000c0d0e7389 */ /* 0x00006400000c000b */
[----:B01----:R-:W-:Y:S05]  /*4670*/  ENDCOLLECTIVE ;  /* 0x000000000000791b */ /* 0x003fea0003800000 */
.L_x_17768:
[----:B------:R-:W-:Y:S01]  /*4680*/  IMAD.MOV.U32 R12, RZ, RZ, 0x4 ;  /* 0x00000004ff0c7424 */ /* 0x000fe200078e00ff */
[----:B------:R-:W-:-:S04]  /*4690*/  FMNMX R0, R13, R14, !PT ;  /* 0x0000000e0d007209 */ /* 0x000fc80007800000 */
[----:B------:R-:W-:-:S07]  /*46a0*/  MOV R13, R0 ;  /* 0x00000000000d7202 */ /* 0x000fce0000000f00 */
[----:B------:R-:W-:Y:S05]  /*46b0*/  WARPSYNC.COLLECTIVE R15, `(.L_x_17769) ;  /* 0x000000000f087348 */ /* 0x000fea0003c00000 */
[----:B------:R0:W1:Y:S02]  /*46c0*/  SHFL.BFLY P6, R14, R13, R12, R11 ;  /* 0x0c00000c0d0e7389 */ /* 0x00006400000c000b */
[----:B01----:R-:W-:Y:S05]  /*46d0*/  ENDCOLLECTIVE ;  /* 0x000000000000791b */ /* 0x003fea0003800000 */
.L_x_17769:
[----:B------:R-:W-:Y:S01]  /*46e0*/  HFMA2 R12, -RZ, RZ, 0, 1.1920928955078125e-07 ;  /* 0x00000002ff0c7431 */ /* 0x000fe200000001ff */
[----:B------:R-:W-:-:S04]  /*46f0*/  FMNMX R20, R0, R14, !PT ;  /* 0x0000000e00147209 */ /* 0x000fc80007800000 */
[----:B------:R-:W-:-:S07]  /*4700*/  MOV R13, R20 ;  /* 0x00000014000d7202 */ /* 0x000fce0000000f00 */
[----:B------:R-:W-:Y:S05]  /*4710*/  WARPSYNC.COLLECTIVE R15, `(.L_x_17770) ;  /* 0x000000000f087348 */ /* 0x000fea0003c00000 */
[----:B------:R0:W1:Y:S02]  /*4720*/  SHFL.BFLY P6, R14, R13, R12, R11 ;  /* 0x0c00000c0d0e7389 */ /* 0x00006400000c000b */
[----:B01----:R-:W-:Y:S05]  /*4730*/  ENDCOLLECTIVE ;  /* 0x000000000000791b */ /* 0x003fea0003800000 */
.L_x_17770:
[----:B------:R-:W-:Y:S02]  /*4740*/  MOV R12, 0x1 ;  /* 0x00000001000c7802 */ /* 0x000fe40000000f00 */
[----:B------:R-:W-:-:S05]  /*4750*/  FMNMX R21, R20, R14, !PT ;  /* 0x0000000e14157209 */ /* 0x000fca0007800000 */
[----:B------:R-:W-:-:S07]  /*4760*/  IMAD.MOV.U32 R13, RZ, RZ, R21 ;  /* 0x000000ffff0d7224 */ /* 0x000fce00078e0015 */
[----:B------:R-:W-:Y:S05]  /*4770*/  WARPSYNC.COLLECTIVE R15, `(.L_x_17771) ;  /* 0x000000000f087348 */ /* 0x000fea0003c00000 */
[----:B------:R0:W1:Y:S02]  /*4780*/  SHFL.BFLY P6, R14, R13, R12, R11 ;  /* 0x0c00000c0d0e7389 */ /* 0x00006400000c000b */
[----:B01----:R-:W-:Y:S05]  /*4790*/  ENDCOLLECTIVE ;  /* 0x000000000000791b */ /* 0x003fea0003800000 */
.L_x_17771:
[----:B------:R-:W-:Y:S01]  /*47a0*/  HFMA2 R15, -RZ, RZ, 0.96630859375, -0.0022525787353515625 ;  /* 0x3bbb989dff0f7431 */ /* 0x000fe200000001ff */
        /* <DEDUP_REMOVED lines=89> */
[C---:B------:R-:W-:Y:S01]  /*4d40*/  FADD R11, R14.reuse, -12583039 ;  /* 0xcb40007f0e0b7421 */ /* 0x040fe20000000000 */
[----:B------:R-:W-:Y:S02]  /*4d50*/  IMAD.SHL.U32 R14, R14, 0x800000, RZ ;  /* 0x008000000e0e7824 */ /* 0x000fe400078e00ff */
[----:B------:R-:W-:Y:S01]  /*4d60*/  FFMA.RM R0, R0, R21, 12582913 ;  /* 0x4b40000100007423 */ /* 0x000fe20000004015 */
[----:B------:R-:W-:-:S03]  /*4d70*/  FFMA R11, R26, 1.4426950216293334961, -R11 ;  /* 0x3fb8aa3b1a0b7823 */ /* 0x000fc6000000080b */
[C---:B------:R-:W-:Y:S01]  /*4d80*/  FADD R3, R0.reuse, -12583039 ;  /* 0xcb40007f00037421 */ /* 0x040fe20000000000 */
[----:B------:R-:W-:Y:S01]  /*4d90*/  SHF.L.U32 R0, R0, 0x17, RZ ;  /* 0x0000001700007819 */ /* 0x000fe200000006ff */
[----:B------:R-:W-:Y:S01]  /*4da0*/  FFMA R26, R26, 1.925963033500011079e-08, R11 ;  /* 0x32a570601a1a7823 */ /* 0x000fe2000000000b */
[----:B------:R-:W-:Y:S01]  /*4db0*/  FADD R11, RZ, R17 ;  /* 0x00000011ff0b7221 */ /* 0x000fe20000000000 */
[----:B------:R-:W-:-:S03]  /*4dc0*/  FFMA R3, R12, 1.4426950216293334961, -R3 ;  /* 0x3fb8aa3b0c037823 */ /* 0x000fc60000000803 */
[----:B------:R-:W-:Y:S01]  /*4dd0*/  FADD R11, R11, R16 ;  /* 0x000000100b0b7221 */ /* 0x000fe20000000000 */
[----:B------:R-:W-:-:S04]  /*4de0*/  FFMA R12, R12, 1.925963033500011079e-08, R3 ;  /* 0x32a570600c0c7823 */ /* 0x000fc80000000003 */
[----:B------:R0:W1:Y:S02]  /*4df0*/  MUFU.EX2 R3, R12 ;  /* 0x0000000c00037308 */ /* 0x0000640000000800 */
[----:B0-----:R-:W-:Y:S01]  /*4e00*/  MOV R12, 0x10 ;  /* 0x00000010000c7802 */ /* 0x001fe20000000f00 */
[----:B-1----:R-:W-:Y:S01]  /*4e10*/  FMUL R3, R0, R3 ;  /* 0x0000000300037220 */ /* 0x002fe20000400000 */
[----:B------:R-:W-:-:S04]  /*4e20*/  FFMA.SAT R0, R13, R15, 0.5 ;  /* 0x3f0000000d007423 */ /* 0x000fc8000000200f */
[----:B------:R-:W-:Y:S01]  /*4e30*/  MUFU.EX2 R15, R26 ;  /* 0x0000001a000f7308 */ /* 0x000fe20000000800 */
[----:B------:R-:W-:-:S04]  /*4e40*/  FFMA.RM R2, R0, R21, 12582913 ;  /* 0x4b40000100027423 */ /* 0x000fc80000004015 */
        /* <DEDUP_REMOVED lines=15> */
[----:B------:R-:W-:Y:S02]  /*4f40*/  IMAD.MOV.U32 R15, RZ, RZ, -0x1 ;  /* 0xffffffffff0f7424 */ /* 0x000fe400078e00ff */
[----:B------:R-:W-:-:S04]  /*4f50*/  FADD R11, R11, R2 ;  /* 0x000000020b0b7221 */ /* 0x000fc80000000000 */
[----:B------:R-:W-:Y:S01]  /*4f60*/  FADD R13, R11, R0 ;  /* 0x000000000b0d7221 */ /* 0x000fe20000000000 */
[----:B------:R-:W-:-:S07]  /*4f70*/  HFMA2 R11, -RZ, RZ, 0, 1.847743988037109375e-06 ;  /* 0x0000001fff0b7431 */ /* 0x000fce00000001ff */
[----:B------:R-:W-:Y:S05]  /*4f80*/  WARPSYNC.COLLECTIVE R15, `(.L_x_17772) ;  /* 0x000000000f087348 */ /* 0x000fea0003c00000 */
[----:B------:R0:W1:Y:S02]  /*4f90*/  SHFL.BFLY P6, R14, R13, R12, R11 ;  /* 0x0c00000c0d0e7389 */ /* 0x00006400000c000b */
[----:B01----:R-:W-:Y:S05]  /*4fa0*/  ENDCOLLECTIVE ;  /* 0x000000000000791b */ /* 0x003fea0003800000 */
.L_x_17772:
[----:B------:R-:W-:Y:S02]  /*4fb0*/  HFMA2 R12, -RZ, RZ, 0, 4.76837158203125e-07 ;  /* 0x00000008ff0c7431 */ /* 0x000fe400000001ff */
[----:B------:R-:W-:-:S05]  /*4fc0*/  FADD R20, R13, R14 ;  /* 0x0000000e0d147221 */ /* 0x000fca0000000000 */
[----:B------:R-:W-:-:S07]  /*4fd0*/  MOV R13, R20 ;  /* 0x00000014000d7202 */ /* 0x000fce0000000f00 */
[----:B------:R-:W-:Y:S05]  /*4fe0*/  WARPSYNC.COLLECTIVE R15, `(.L_x_17773) ;  /* 0x000000000f087348 */ /* 0x000fea0003c00000 */
[----:B------:R0:W1:Y:S02]  /*4ff0*/  SHFL.BFLY P6, R14, R13, R12, R11 ;  /* 0x0c00000c0d0e7389 */ /* 0x00006400000c000b */
[----:B01----:R-:W-:Y:S05]  /*5000*/  ENDCOLLECTIVE ;  /* 0x000000000000791b */ /* 0x003fea0003800000 */
.L_x_17773:
[----:B------:R-:W-:Y:S01]  /*5010*/  MOV R12, 0x4 ;  /* 0x00000004000c7802 */ /* 0x000fe20000000f00 */
[----:B------:R-:W-:-:S04]  /*5020*/  FADD R21, R20, R14 ;  /* 0x0000000e14157221 */ /* 0x000fc80000000000 */
[----:B------:R-:W-:-:S07]  /*5030*/  IMAD.MOV.U32 R13, RZ, RZ, R21 ;  /* 0x000000ffff0d7224 */ /* 0x000fce00078e0015 */
[----:B------:R-:W-:Y:S05]  /*5040*/  WARPSYNC.COLLECTIVE R15, `(.L_x_17774) ;  /* 0x000000000f087348 */ /* 0x000fea0003c00000 */
[----:B------:R0:W1:Y:S02]  /*5050*/  SHFL.BFLY P6, R14, R13, R12, R11 ;  /* 0x0c00000c0d0e7389 */ /* 0x00006400000c000b */
[----:B01----:R-:W-:Y:S05]  /*5060*/  ENDCOLLECTIVE ;  /* 0x000000000000791b */ /* 0x003fea0003800000 */
.L_x_17774:
[----:B------:R-:W-:Y:S02]  /*5070*/  IMAD.MOV.U32 R12, RZ, RZ, 0x2 ;  /* 0x00000002ff0c7424 */ /* 0x000fe400078e00ff */
[----:B------:R-:W-:-:S05]  /*5080*/  FADD R26, R21, R14 ;  /* 0x0000000e151a7221 */ /* 0x000fca0000000000 */
[----:B------:R-:W-:-:S07]  /*5090*/  MOV R13, R26 ;  /* 0x0000001a000d7202 */ /* 0x000fce0000000f00 */
[----:B------:R-:W-:Y:S05]  /*50a0*/  WARPSYNC.COLLECTIVE R15, `(.L_x_17775) ;  /* 0x000000000f087348 */ /* 0x000fea0003c00000 */
[----:B------:R0:W1:Y:S02]  /*50b0*/  SHFL.BFLY P6, R14, R13, R12, R11 ;  /* 0x0c00000c0d0e7389 */ /* 0x00006400000c000b */
[----:B01----:R-:W-:Y:S05]  /*50c0*/  ENDCOLLECTIVE ;  /* 0x000000000000791b */ /* 0x003fea0003800000 */
.L_x_17775:
[----:B------:R-:W-:Y:S02]  /*50d0*/  HFMA2 R12, -RZ, RZ, 0, 5.9604644775390625e-08 ;  /* 0x00000001ff0c7431 */ /* 0x000fe400000001ff */
[----:B------:R-:W-:-:S05]  /*50e0*/  FADD R28, R26, R14 ;  /* 0x0000000e1a1c7221 */ /* 0x000fca0000000000 */
[----:B------:R-:W-:-:S07]  /*50f0*/  MOV R13, R28 ;  /* 0x0000001c000d7202 */ /* 0x000fce0000000f00 */
[----:B------:R-:W-:Y:S05]  /*5100*/  WARPSYNC.COLLECTIVE R15, `(.L_x_17776) ;  /* 0x000000000f087348 */ /* 0x000fea0003c00000 */
[----:B------:R0:W1:Y:S02]  /*5110*/  SHFL.BFLY P6, R14, R13, R12, R11 ;  /* 0x0c00000c0d0e7389 */ /* 0x00006400000c000b */
[----:B01----:R-:W-:Y:S05]  /*5120*/  ENDCOLLECTIVE ;  /* 0x000000000000791b */ /* 0x003fea0003800000 */
.L_x_17776:
[----:B------:R-:W-:Y:S05]  /*5130*/  BRA `(.L_x_17777) ;  /* 0xffffffe000307947 */ /* 0x000fea000383ffff */
        .weak           $__internal_274_$__cuda_sm3x_div_rn_noftz_f32_slowpath
        .type           $__internal_274_$__cuda_sm3x_div_rn_noftz_f32_slowpath,@function
        .size           $__internal_274_$__cuda_sm3x_div_rn_noftz_f32_slowpath,(.L_x_37651 - $__internal_274_$__cuda_sm3x_div_rn_noftz_f32_slowpath)
$__internal_274_$__cuda_sm3x_div_rn_noftz_f32_slowpath:
        /* <DEDUP_REMOVED lines=35> */
.L_x_17779:
        /* <DEDUP_REMOVED lines=51> */
.L_x_17786:
[----:B------:R-:W-:-:S04]  /*56a0*/  LOP3.LUT R11, R11, 0x80000000, RZ, 0xc0, !PT ;  /* 0x800000000b0b7812 */ /* 0x000fc800078ec0ff */
[----:B------:R-:W-:Y:S01]  /*56b0*/  LOP3.LUT R11, R11, 0x7f800000, RZ, 0xfc, !PT ;  /* 0x7f8000000b0b7812 */ /* 0x000fe200078efcff */
[----:B------:R-:W-:Y:S06]  /*56c0*/  BRA `(.L_x_17787) ;  /* 0x0000000000047947 */ /* 0x000fec0003800000 */
.L_x_17785:
[----:B------:R-:W-:-:S07]  /*56d0*/  IMAD R11, R28, 0x800000, R11 ;  /* 0x008000001c0b7824 */ /* 0x000fce00078e020b */
.L_x_17787:
[----:B------:R-:W-:Y:S05]  /*56e0*/  BSYNC.RECONVERGENT B2 ;  /* 0x0000000000027941 */ /* 0x000fea0003800200 */
.L_x_17784:
[----:B------:R-:W-:Y:S05]  /*56f0*/  BRA `(.L_x_17788) ;  /* 0x0000000000207947 */ /* 0x000fea0003800000 */
.L_x_17783:
[----:B------:R-:W-:-:S04]  /*5700*/  LOP3.LUT R11, R20, 0x80000000, R11, 0x48, !PT ;  /* 0x80000000140b7812 */ /* 0x000fc800078e480b */
[----:B------:R-:W-:Y:S01]  /*5710*/  LOP3.LUT R11, R11, 0x7f800000, RZ, 0xfc, !PT ;  /* 0x7f8000000b0b7812 */ /* 0x000fe200078efcff */
[----:B------:R-:W-:Y:S06]  /*5720*/  BRA `(.L_x_17788) ;  /* 0x0000000000147947 */ /* 0x000fec0003800000 */
.L_x_17782:
[----:B------:R-:W-:Y:S01]  /*5730*/  LOP3.LUT R11, R20, 0x80000000, R11, 0x48, !PT ;  /* 0x80000000140b7812 */ /* 0x000fe200078e480b */
[----:B------:R-:W-:Y:S06]  /*5740*/  BRA `(.L_x_17788) ;  /* 0x00000000000c7947 */ /* 0x000fec0003800000 */
.L_x_17781:
[----:B------:R-:W0:Y:S01]  /*5750*/  MUFU.RSQ R11, -QNAN ;  /* 0xffc00000000b7908 */ /* 0x000e220000001400 */
[----:B------:R-:W-:Y:S05]  /*5760*/  BRA `(.L_x_17788) ;  /* 0x0000000000047947 */ /* 0x000fea0003800000 */
.L_x_17780:
[----:B------:R-:W-:-:S07]  /*5770*/  FADD.FTZ R11, R11, R20 ;  /* 0x000000140b0b7221 */ /* 0x000fce0000010000 */
.L_x_17788:
[----:B------:R-:W-:Y:S05]  /*5780*/  BSYNC.RECONVERGENT B1 ;  /* 0x0000000000017941 */ /* 0x000fea0003800200 */
.L_x_17778:
[----:B------:R-:W-:Y:S01]  /*5790*/  HFMA2 R21, -RZ, RZ, 0, 0 ;  /* 0x00000000ff157431 */ /* 0x000fe200000001ff */
[----:B------:R-:W-:-:S04]  /*57a0*/  MOV R20, R26 ;  /* 0x0000001a00147202 */ /* 0x000fc80000000f00 */
[----:B0-----:R-:W-:Y:S05]  /*57b0*/  RET.REL.NODEC R20 `(_Z15SoftmaxWarpImplI22BroadcastScaleMaskLoadIffbLm3EiE11DirectStoreIffEfLi2ELi12ELi32ELi1ELb1EL9Algorithm0EEvT_T0_ll) ;  /* 0xffffffa814107950 */ /* 0x001fea0003c3ffff */
.L_x_17789:
        /* <DEDUP_REMOVED lines=12> */
.L_x_37651:


//--------------------- .text._Z15SoftmaxWarpImplI22BroadcastScaleMaskLoadIffbLm3EiE11DirectStoreIffEfLi2ELi12ELi32ELi1ELb0EL9Algorithm0EEvT_T0_ll --------------------------
	.section	.text._Z15SoftmaxWarpImplI22BroadcastScaleMaskLoadIffbLm3EiE11DirectStoreIffEfLi2ELi12ELi32ELi1ELb0EL9Algorithm0EEvT_T0_ll,"ax",@progbits
	.align	128
        .global         _Z15SoftmaxWarpImplI22BroadcastScaleMaskLoadIffbLm3EiE11DirectStoreIffEfLi2ELi12ELi32ELi1ELb0EL9Algorithm0EEvT_T0_ll
        .type           _Z15SoftmaxWarpImplI22BroadcastScaleMaskLoadIffbLm3EiE11DirectStoreIffEfLi2ELi12ELi32ELi1ELb0EL9Algorithm0EEvT_T0_ll,@function
        .size           _Z15SoftmaxWarpImplI22BroadcastScaleMaskLoadIffbLm3EiE11DirectStoreIffEfLi2ELi12ELi32ELi1ELb0EL9Algorithm0EEvT_T0_ll,(.L_x_37652 - _Z15SoftmaxWarpImplI22BroadcastScaleMaskLoadIffbLm3EiE11DirectStoreIffEfLi2ELi12ELi32ELi1ELb0EL9Algorithm0EEvT_T0_ll)
        .other          _Z15SoftmaxWarpImplI22BroadcastScaleMaskLoadIffbLm3EiE11DirectStoreIffEfLi2ELi12ELi32ELi1ELb0EL9Algorithm0EEvT_T0_ll,@"STO_CUDA_ENTRY STV_DEFAULT"
_Z15SoftmaxWarpImplI22BroadcastScaleMaskLoadIffbLm3EiE11DirectStoreIffEfLi2ELi12ELi32ELi1ELb0EL9Algorithm0EEvT_T0_ll:
.text._Z15SoftmaxWarpImplI22BroadcastScaleMaskLoadIffbLm3EiE11DirectStoreIffEfLi2ELi12ELi32ELi1ELb0EL9Algorithm0EEvT_T0_ll:
        /* <DEDUP_REMOVED lines=26> */
.L_x_17790:
        /* <DEDUP_REMOVED lines=14> */
.L_x_17816:
[----:B0-----:R-:W0:Y:S01]  /*0280*/  LDC R29, c[0x0][0x3b0] ;  /* 0x0000ec00ff1d7b82 */ /* 0x001e220000000800 */
        /* <DEDUP_REMOVED lines=9> */
[----:B------:R-:W-:Y:S01]  /*0320*/  ISETP.NE.AND P5, PT, R29, RZ, PT ;  /* 0x000000ff1d00720c */ /* 0x000fe20003fa5270 */
[----:B------:R-:W3:Y:S01]  /*0330*/  I2F.RP R0, R31 ;  /* 0x0000001f00007306 */ /* 0x000ee20000209400 */
[----:B------:R-:W-:Y:S02]  /*0340*/  LOP3.LUT R27, RZ, R29, RZ, 0x33, !PT ;  /* 0x0000001dff1b7212 */ /* 0x000fe400078e33ff */
[----:B-1----:R-:W-:Y:S02]  /*0350*/  IABS R11, R9 ;  /* 0x00000009000b7213 */ /* 0x002fe40000000000 */
[----:B------:R-:W-:-:S03]  /*0360*/  ISETP.NE.AND P6, PT, R9, RZ, PT ;  /* 0x000000ff0900720c */ /* 0x000fc60003fc5270 */
[----:B------:R-:W1:Y:S01]  /*0370*/  I2F.RP R5, R11 ;  /* 0x0000000b00057306 */ /* 0x000e620000209400 */
[----:B------:R-:W-:-:S07]  /*0380*/  LOP3.LUT R26, RZ, R9, RZ, 0x33, !PT ;  /* 0x00000009ff1a7212 */ /* 0x000fce00078e33ff */
[----:B---3--:R-:W3:Y:S08]  /*0390*/  MUFU.RCP R0, R0 ;  /* 0x0000000000007308 */ /* 0x008ef00000001000 */
[----:B-1----:R-:W-:Y:S01]  /*03a0*/  MUFU.RCP R5, R5 ;  /* 0x0000000500057308 */ /* 0x002fe20000001000 */
[----:B---3--:R-:W-:Y:S01]  /*03b0*/  IADD3 R2, PT, PT, R0, 0xffffffe, RZ ;  /* 0x0ffffffe00027810 */ /* 0x008fe20007ffe0ff */
[----:B------:R-:W-:-:S06]  /*03c0*/  VIADD R0, R36, 0x40 ;  /* 0x0000004024007836 */ /* 0x000fcc0000000000 */
[----:B------:R1:W3:Y:S01]  /*03d0*/  F2I.FTZ.U32.TRUNC.NTZ R3, R2 ;  /* 0x0000000200037305 */ /* 0x0002e2000021f000 */
[----:B------:R-:W-:Y:S01]  /*03e0*/  IABS R6, R0 ;  /* 0x0000000000067213 */ /* 0x000fe20000000000 */
[----:B-1----:R-:W-:Y:S02]  /*03f0*/  HFMA2 R2, -RZ, RZ, 0, 0 ;  /* 0x00000000ff027431 */ /* 0x002fe400000001ff */
[----:B---3--:R-:W-:-:S04]  /*0400*/  IMAD.MOV R4, RZ, RZ, -R3 ;  /* 0x000000ffff047224 */ /* 0x008fc800078e0a03 */
[----:B------:R-:W-:Y:S01]  /*0410*/  IMAD R33, R4, R31, RZ ;  /* 0x0000001f04217224 */ /* 0x000fe200078e02ff */
[----:B------:R-:W-:-:S03]  /*0420*/  IABS R4, R36 ;  /* 0x0000002400047213 */ /* 0x000fc60000000000 */
[----:B------:R-:W-:-:S06]  /*0430*/  IMAD.HI.U32 R33, R3, R33, R2 ;  /* 0x0000002103217227 */ /* 0x000fcc00078e0002 */
        /* <DEDUP_REMOVED lines=9> */
[----:B------:R-:W-:Y:S01]  /*04d0*/  ISETP.GE.AND P2, PT, R3, RZ, PT ;  /* 0x000000ff0300720c */ /* 0x000fe20003f46270 */
[----:B------:R-:W-:-:S04]  /*04e0*/  VIADD R3, R5, 0xffffffe ;  /* 0x0ffffffe05037836 */ /* 0x000fc80000000000 */
[-C--:B------:R-:W-:Y:S02]  /*04f0*/  @!P1 IADD3 R4, PT, PT, R4, -R31.reuse, RZ ;  /* 0x8000001f04049210 */ /* 0x080fe40007ffe0ff */
[----:B------:R-:W-:Y:S01]  /*0500*/  @!P1 IADD3 R2, PT, PT, R2, 0x1, RZ ;  /* 0x0000000102029810 */ /* 0x000fe20007ffe0ff */
[----:B------:R-:W1:Y:S01]  /*0510*/  F2I.FTZ.U32.TRUNC.NTZ R3, R3 ;  /* 0x0000000300037305 */ /* 0x000e62000021f000 */
[----:B------:R-:W-:Y:S02]  /*0520*/  ISETP.GE.U32.AND P0, PT, R4, R31, PT ;  /* 0x0000001f0400720c */ /* 0x000fe40003f06070 */
[----:B------:R-:W-:Y:S01]  /*0530*/  @!P3 IMAD.IADD R6, R6, 0x1, -R31 ;  /* 0x000000010606b824 */ /* 0x000fe200078e0a1f */
[----:B------:R-:W-:Y:S02]  /*0540*/  LOP3.LUT R4, R0, R29, RZ, 0x3c, !PT ;  /* 0x0000001d00047212 */ /* 0x000fe400078e3cff */
[----:B------:R-:W-:Y:S02]  /*0550*/  @!P3 IADD3 R7, PT, PT, R7, 0x1, RZ ;  /* 0x000000010707b810 */ /* 0x000fe40007ffe0ff */
[----:B------:R-:W-:-:S06]  /*0560*/  ISETP.GE.AND P1, PT, R4, RZ, PT ;  /* 0x000000ff0400720c */ /* 0x000fcc0003f26270 */
[----:B------:R-:W-:Y:S02]  /*0570*/  @P0 IADD3 R2, PT, PT, R2, 0x1, RZ ;  /* 0x0000000102020810 */ /* 0x000fe40007ffe0ff */
[----:B------:R-:W-:-:S03]  /*0580*/  ISETP.GE.U32.AND P0, PT, R6, R31, PT ;  /* 0x0000001f0600720c */ /* 0x000fc60003f06070 */
[----:B------:R-:W-:-:S05]  /*0590*/  @!P2 IMAD.MOV R2, RZ, RZ, -R2 ;  /* 0x000000ffff02a224 */ /* 0x000fca00078e0a02 */
[----:B------:R-:W-:Y:S01]  /*05a0*/  SEL R6, R27, R2, !P5 ;  /* 0x000000021b067207 */ /* 0x000fe20006800000 */
[----:B-1----:R-:W-:-:S04]  /*05b0*/  IMAD.MOV R2, RZ, RZ, -R3 ;  /* 0x000000ffff027224 */ /* 0x002fc800078e0a03 */
[----:B------:R-:W-:Y:S01]  /*05c0*/  IMAD.MOV R8, RZ, RZ, -R6 ;  /* 0x000000ffff087224 */ /* 0x000fe200078e0a06 */
[----:B------:R-:W-:Y:S01]  /*05d0*/  @P0 IADD3 R7, PT, PT, R7, 0x1, RZ ;  /* 0x0000000107070810 */ /* 0x000fe20007ffe0ff */
[----:B------:R-:W-:Y:S02]  /*05e0*/  IMAD R5, R2, R11, RZ ;  /* 0x0000000b02057224 */ /* 0x000fe400078e02ff */
[----:B------:R-:W-:Y:S01]  /*05f0*/  IMAD R8, R29, R8, R36 ;  /* 0x000000081d087224 */ /* 0x000fe200078e0224 */
[----:B------:R-:W-:Y:S01]  /*0600*/  @!P1 IADD3 R7, PT, PT, -R7, RZ, RZ ;  /* 0x000000ff07079210 */ /* 0x000fe20007ffe1ff */
[----:B------:R-:W-:-:S03]  /*0610*/  IMAD.MOV.U32 R2, RZ, RZ, RZ ;  /* 0x000000ffff027224 */ /* 0x000fc600078e00ff */
[----:B------:R-:W-:Y:S01]  /*0620*/  IABS R4, R8 ;  /* 0x0000000800047213 */ /* 0x000fe20000000000 */
[----:B------:R-:W-:Y:S01]  /*0630*/  IMAD.HI.U32 R28, R3, R5, R2 ;  /* 0x00000005031c7227 */ /* 0x000fe200078e0002 */
[----:B------:R-:W-:Y:S02]  /*0640*/  SEL R5, R27, R7, !P5 ;  /* 0x000000071b057207 */ /* 0x000fe40006800000 */
[----:B------:R-:W-:-:S03]  /*0650*/  MOV R2, R4 ;  /* 0x0000000400027202 */ /* 0x000fc60000000f00 */
[----:B------:R-:W-:Y:S02]  /*0660*/  IMAD.MOV R4, RZ, RZ, -R5 ;  /* 0x000000ffff047224 */ /* 0x000fe400078e0a05 */
        /* <DEDUP_REMOVED lines=10> */
[----:B------:R-:W-:Y:S01]  /*0710*/  @!P2 VIADD R7, R7, 0x1 ;  /* 0x000000010707a836 */ /* 0x000fe20000000000 */
[----:B------:R-:W-:-:S04]  /*0720*/  @!P2 IADD3 R2, PT, PT, R2, -R11, RZ ;  /* 0x8000000b0202a210 */ /* 0x000fc80007ffe0ff */
[----:B------:R-:W-:Y:S02]  /*0730*/  ISETP.GE.U32.AND P1, PT, R2, R11, PT ;  /* 0x0000000b0200720c */ /* 0x000fe40003f26070 */
[----:B------:R-:W-:-:S04]  /*0740*/  LOP3.LUT R2, R8, R9, RZ, 0x3c, !PT ;  /* 0x0000000908027212 */ /* 0x000fc800078e3cff */
[----:B------:R-:W-:Y:S01]  /*0750*/  ISETP.GE.AND P3, PT, R2, RZ, PT ;  /* 0x000000ff0200720c */ /* 0x000fe20003f66270 */
[----:B------:R-:W-:Y:S01]  /*0760*/  @!P0 IMAD.IADD R16, R16, 0x1, -R11 ;  /* 0x0000000110108824 */ /* 0x000fe200078e0a0b */
[----:B------:R-:W1:Y:S01]  /*0770*/  LDC.64 R2, c[0x0][0x390] ;  /* 0x0000e400ff027b82 */ /* 0x000e620000000a00 */
[----:B------:R-:W-:-:S03]  /*0780*/  @!P0 VIADD R10, R10, 0x1 ;  /* 0x000000010a0a8836 */ /* 0x000fc60000000000 */
[----:B------:R-:W-:Y:S02]  /*0790*/  ISETP.GE.U32.AND P2, PT, R16, R11, PT ;  /* 0x0000000b1000720c */ /* 0x000fe40003f46070 */
[----:B------:R-:W-:Y:S02]  /*07a0*/  LOP3.LUT R16, R4, R9, RZ, 0x3c, !PT ;  /* 0x0000000904107212 */ /* 0x000fe400078e3cff */
[----:B------:R-:W-:Y:S02]  /*07b0*/  @P1 IADD3 R7, PT, PT, R7, 0x1, RZ ;  /* 0x0000000107071810 */ /* 0x000fe40007ffe0ff */
[----:B------:R-:W-:Y:S02]  /*07c0*/  ISETP.GE.AND P1, PT, R16, RZ, PT ;  /* 0x000000ff1000720c */ /* 0x000fe40003f26270 */
[----:B------:R-:W-:Y:S02]  /*07d0*/  @!P3 IADD3 R7, PT, PT, -R7, RZ, RZ ;  /* 0x000000ff0707b210 */ /* 0x000fe40007ffe1ff */
[----:B--2---:R-:W-:-:S02]  /*07e0*/  ISETP.NE.U32.AND P3, PT, R12, 0x1, PT ;  /* 0x000000010c00780c */ /* 0x004fc40003f65070 */
[----:B------:R-:W-:Y:S01]  /*07f0*/  SEL R7, R26, R7, !P6 ;  /* 0x000000071a077207 */ /* 0x000fe20007000000 */
[----:B------:R-:W-:Y:S01]  /*0800*/  @P2 VIADD R10, R10, 0x1 ;  /* 0x000000010a0a2836 */ /* 0x000fe20000000000 */
[----:B0-----:R-:W-:Y:S02]  /*0810*/  ISETP.NE.U32.AND P2, PT, R14, 0x1, PT ;  /* 0x000000010e00780c */ /* 0x001fe40003f45070 */
[----:B------:R-:W-:Y:S02]  /*0820*/  IADD3 R16, PT, PT, -R7, RZ, RZ ;  /* 0x000000ff07107210 */ /* 0x000fe40007ffe1ff */
[----:B------:R-:W-:Y:S02]  /*0830*/  ISETP.NE.AND.EX P3, PT, R13, RZ, PT, P3 ;  /* 0x000000ff0d00720c */ /* 0x000fe40003f65330 */
[----:B-1----:R-:W-:Y:S01]  /*0840*/  ISETP.NE.U32.AND P0, PT, R2, 0x1, PT ;  /* 0x000000010200780c */ /* 0x002fe20003f05070 */
[----:B------:R-:W-:Y:S01]  /*0850*/  IMAD R8, R9, R16, R8 ;  /* 0x0000001009087224 */ /* 0x000fe200078e0208 */
[----:B------:R-:W-:-:S02]  /*0860*/  @!P1 IADD3 R10, PT, PT, -R10, RZ, RZ ;  /* 0x000000ff0a0a9210 */ /* 0x000fc40007ffe1ff */
[----:B------:R-:W-:Y:S02]  /*0870*/  ISETP.NE.AND.EX P0, PT, R3, RZ, PT, P0 ;  /* 0x000000ff0300720c */ /* 0x000fe40003f05300 */
[----:B------:R-:W-:Y:S01]  /*0880*/  SEL R10, R26, R10, !P6 ;  /* 0x0000000a1a0a7207 */ /* 0x000fe20007000000 */
[----:B------:R-:W0:Y:S01]  /*0890*/  LDC.64 R2, c[0x0][0x388] ;  /* 0x0000e200ff027b82 */ /* 0x000e220000000a00 */
        /* <DEDUP_REMOVED lines=9> */
[----:B------:R-:W-:Y:S01]  /*0930*/  SEL R10, R10, RZ, P3 ;  /* 0x000000ff0a0a7207 */ /* 0x000fe20001800000 */
[----:B------:R-:W-:Y:S01]  /*0940*/  IMAD R5, R5, UR42, RZ ;  /* 0x0000002a05057c24 */ /* 0x000fe2000f8e02ff */
[----:B------:R-:W-:Y:S01]  /*0950*/  SEL R4, R4, RZ, P2 ;  /* 0x000000ff04047207 */ /* 0x000fe20001000000 */
[----:B------:R-:W-:-:S02]  /*0960*/  IMAD R7, R8, UR45, R7 ;  /* 0x0000002d08077c24 */ /* 0x000fc4000f8e0207 */
[----:B------:R-:W-:-:S03]  /*0970*/  IMAD R5, R10, UR43, R5 ;  /* 0x0000002b0a057c24 */ /* 0x000fc6000f8e0205 */
[----:B------:R-:W-:Y:S01]  /*0980*/  LEA.HI R7, R7, R7, RZ, 0x1 ;  /* 0x0000000707077211 */ /* 0x000fe200078f08ff */
[----:B------:R-:W-:-:S03]  /*0990*/  IMAD R4, R4, UR45, R5 ;  /* 0x0000002d04047c24 */ /* 0x000fc6000f8e0205 */
[----:B------:R-:W-:Y:S02]  /*09a0*/  SHF.R.S32.HI R5, RZ, 0x1, R7 ;  /* 0x00000001ff057819 */ /* 0x000fe40000011407 */
[----:B------:R-:W-:-:S03]  /*09b0*/  LEA.HI R6, R4, R4, RZ, 0x1 ;  /* 0x0000000404067211 */ /* 0x000fc600078f08ff */
[----:B0-----:R-:W-:Y:S01]  /*09c0*/  IMAD.WIDE R4, R5, 0x2, R2 ;  /* 0x0000000205047825 */ /* 0x001fe200078e0202 */
[----:B------:R-:W-:-:S04]  /*09d0*/  SHF.R.S32.HI R7, RZ, 0x1, R6 ;  /* 0x00000001ff077819 */ /* 0x000fc80000011406 */
[----:B------:R0:W2:Y:S01]  /*09e0*/  LDG.E.U16 R8, desc[UR4][R4.64] ;  /* 0x0000000404087981 */ /* 0x0000a2000c1e1500 */
[----:B------:R-:W-:-:S05]  /*09f0*/  IMAD.WIDE R6, R7, 0x2, R2 ;  /* 0x0000000207067825 */ /* 0x000fca00078e0202 */
[----:B------:R1:W3:Y:S01]  /*0a00*/  LDG.E.U16 R35, desc[UR6][R6.64] ;  /* 0x0000000606237981 */ /* 0x0002e2000c1e1500 */
[----:B------:R-:W-:Y:S02]  /*0a10*/  IADD3 R14, PT, PT, R36, 0x80, RZ ;  /* 0x00000080240e7810 */ /* 0x000fe40007ffe0ff */
[----:B------:R-:W-:Y:S02]  /*0a20*/  LEA.HI R0, R0, R0, RZ, 0x1 ;  /* 0x0000000000007211 */ /* 0x000fe400078f08ff */
[----:B------:R-:W-:Y:S02]  /*0a30*/  IABS R12, R14 ;  /* 0x0000000e000c7213 */ /* 0x000fe40000000000 */
[----:B0-----:R-:W-:-:S03]  /*0a40*/  LOP3.LUT R4, R14, R29, RZ, 0x3c, !PT ;  /* 0x0000001d0e047212 */ /* 0x001fc600078e3cff */
[----:B------:R-:W-:Y:S01]  /*0a50*/  IMAD.HI.U32 R10, R33, R12, RZ ;  /* 0x0000000c210a7227 */ /* 0x000fe200078e00ff */
[----:B-1----:R-:W0:Y:S03]  /*0a60*/  LDC.64 R6, c[0x0][0x380] ;  /* 0x0000e000ff067b82 */ /* 0x002e260000000a00 */
[----:B------:R-:W-:-:S04]  /*0a70*/  IMAD.MOV R13, RZ, RZ, -R10 ;  /* 0x000000ffff0d7224 */ /* 0x000fc800078e0a0a */
[----:B------:R-:W-:Y:S01]  /*0a80*/  IMAD R12, R31, R13, R12 ;  /* 0x0000000d1f0c7224 */ /* 0x000fe200078e020c */
[----:B------:R-:W-:-:S04]  /*0a90*/  SHF.R.S32.HI R13, RZ, 0x1, R0 ;  /* 0x00000001ff0d7819 */ /* 0x000fc80000011400 */
[----:B------:R-:W-:-:S13]  /*0aa0*/  ISETP.GT.U32.AND P1, PT, R31, R12, PT ;  /* 0x0000000c1f00720c */ /* 0x000fda0003f24070 */
[-C--:B------:R-:W-:Y:S01]  /*0ab0*/  @!P1 IADD3 R12, PT, PT, R12, -R31.reuse, RZ ;  /* 0x8000001f0c0c9210 */ /* 0x080fe20007ffe0ff */
[----:B------:R-:W-:Y:S01]  /*0ac0*/  @!P1 VIADD R10, R10, 0x1 ;  /* 0x000000010a0a9836 */ /* 0x000fe20000000000 */
[----:B------:R-:W-:Y:S02]  /*0ad0*/  ISETP.GE.AND P1, PT, R4, RZ, PT ;  /* 0x000000ff0400720c */ /* 0x000fe40003f26270 */
[----:B------:R-:W-:-:S13]  /*0ae0*/  ISETP.GE.U32.AND P4, PT, R12, R31, PT ;  /* 0x0000001f0c00720c */ /* 0x000fda0003f86070 */
[----:B------:R-:W-:-:S05]  /*0af0*/  @P4 IADD3 R10, PT, PT, R10, 0x1, RZ ;  /* 0x000000010a0a4810 */ /* 0x000fca0007ffe0ff */
[----:B------:R-:W-:Y:S02]  /*0b00*/  @!P1 IMAD.MOV R10, RZ, RZ, -R10 ;  /* 0x000000ffff0a9224 */ /* 0x000fe400078e0a0a */
[----:B0-----:R-:W-:Y:S01]  /*0b10*/  IMAD.WIDE R12, R13, 0x8, R6 ;  /* 0x000000080d0c7825 */ /* 0x001fe200078e0206 */
[----:B--2---:R-:W-:-:S04]  /*0b20*/  PRMT R4, R8, 0x7771, RZ ;  /* 0x0000777108047816 */ /* 0x004fc800000000ff */
[----:B------:R-:W-:Y:S02]  /*0b30*/  ISETP.NE.AND P4, PT, R4, RZ, PT ;  /* 0x000000ff0400720c */ /* 0x000fe40003f85270 */
[----:B---3--:R-:W-:-:S04]  /*0b40*/  PRMT R4, R35, 0x7771, RZ ;  /* 0x0000777123047816 */ /* 0x008fc800000000ff */
[----:B------:R-:W-:Y:S02]  /*0b50*/  ISETP.NE.AND P1, PT, R4, RZ, PT ;  /* 0x000000ff0400720c */ /* 0x000fe40003f25270 */
[----:B------:R-:W-:-:S04]  /*0b60*/  LEA.HI R4, R36, R36, RZ, 0x1 ;  /* 0x0000002424047211 */ /* 0x000fc800078f08ff */
[----:B------:R-:W-:Y:S02]  /*0b70*/  SHF.R.S32.HI R21, RZ, 0x1, R4 ;  /* 0x00000001ff157819 */ /* 0x000fe40000011404 */
[C---:B------:R-:W-:Y:S01]  /*0b80*/  @P4 R2UR UR4, R18.reuse ;  /* 0x00000000120442ca */ /* 0x040fe200000e0000 */
[----:B------:R-:W0:Y:S01]  /*0b90*/  LDC.64 R4, c[0x0][0x3e8] ;  /* 0x0000fa00ff047b82 */ /* 0x000e220000000a00 */
[----:B------:R-:W-:Y:S01]  /*0ba0*/  @P4 R2UR UR5, R19 ;  /* 0x00000000130542ca */ /* 0x000fe200000e0000 */
[----:B------:R-:W-:Y:S02]  /*0bb0*/  IMAD.WIDE R20, R21, 0x8, R6 ;  /* 0x0000000815147825 */ /* 0x000fe400078e0206 */
[----:B------:R-:W-:Y:S02]  /*0bc0*/  @P1 R2UR UR6, R18 ;  /* 0x00000000120612ca */ /* 0x000fe400000e0000 */
[----:B------:R-:W-:-:S08]  /*0bd0*/  @P1 R2UR UR7, R19 ;  /* 0x00000000130712ca */ /* 0x000fd000000e0000 */
[----:B------:R-:W0:Y:S05]  /*0be0*/  @P4 LDG.E R30, desc[UR4][R20.64+0x4] ;  /* 0x00000404141e4981 */ /* 0x000e2a000c1e1900 */
[----:B------:R-:W2:Y:S01]  /*0bf0*/  @P1 LDG.E R32, desc[UR6][R12.64+0x4] ;  /* 0x000004060c201981 */ /* 0x000ea2000c1e1900 */
[----:B------:R-:W-:Y:S01]  /*0c00*/  SEL R34, R27, R10, !P5 ;  /* 0x0000000a1b227207 */ /* 0x000fe20006800000 */
[----:B------:R-:W1:Y:S01]  /*0c10*/  LDCU UR4, c[0x0][0x3e8] ;  /* 0x00007d00ff0477ac */ /* 0x000e620008000800 */
[----:B------:R-:W-:Y:S02]  /*0c20*/  PRMT R0, R8, 0x7770, RZ ;  /* 0x0000777008007816 */ /* 0x000fe400000000ff */
[----:B------:R-:W-:-:S02]  /*0c30*/  IADD3 R16, PT, PT, -R34, RZ, RZ ;  /* 0x000000ff22107210 */ /* 0x000fc40007ffe1ff */
[----:B------:R-:W-:Y:S02]  /*0c40*/  R2UR UR6, R18 ;  /* 0x00000000120672ca */ /* 0x000fe400000e0000 */
[----:B------:R-:W-:Y:S01]  /*0c50*/  R2UR UR7, R19 ;  /* 0x00000000130772ca */ /* 0x000fe200000e0000 */
[----:B------:R-:W-:Y:S01]  /*0c60*/  IMAD R16, R29, R16, R14 ;  /* 0x000000101d107224 */ /* 0x000fe200078e020e */
[----:B------:R-:W-:-:S04]  /*0c70*/  P2R R37, PR, RZ, 0x1 ;  /* 0x00000001ff257803 */ /* 0x000fc80000000000 */
[----:B------:R-:W-:-:S05]  /*0c80*/  IABS R17, R16 ;  /* 0x0000001000117213 */ /* 0x000fca0000000000 */
[----:B------:R-:W-:Y:S01]  /*0c90*/  IMAD.HI.U32 R15, R28, R17, RZ ;  /* 0x000000111c0f7227 */ /* 0x000fe200078e00ff */
[----:B-1----:R-:W-:-:S03]  /*0ca0*/  MOV R8, UR4 ;  /* 0x0000000400087c02 */ /* 0x002fc60008000f00 */
[----:B------:R-:W-:Y:S02]  /*0cb0*/  IMAD.U32 R10, RZ, RZ, UR4 ;  /* 0x00000004ff0a7e24 */ /* 0x000fe4000f8e00ff */
[----:B0-----:R-:W-:Y:S01]  /*0cc0*/  @P4 FMUL R10, R30, R5 ;  /* 0x000000051e0a4220 */ /* 0x001fe20000400000 */
[----:B------:R-:W-:-:S04]  /*0cd0*/  IMAD.MOV R30, RZ, RZ, -R15 ;  /* 0x000000ffff1e7224 */ /* 0x000fc800078e0a0f */
[C---:B------:R-:W-:Y:S02]  /*0ce0*/  IMAD R30, R11.reuse, R30, R17 ;  /* 0x0000001e0b1e7224 */ /* 0x040fe400078e0211 */
[----:B--2---:R-:W-:Y:S01]  /*0cf0*/  @P1 FMUL R8, R32, R5 ;  /* 0x0000000520081220 */ /* 0x004fe20000400000 */
[----:B------:R-:W-:Y:S02]  /*0d00*/  LOP3.LUT R17, R16, R9, RZ, 0x3c, !PT ;  /* 0x0000000910117212 */ /* 0x000fe400078e3cff */
[----:B------:R-:W-:-:S13]  /*0d10*/  ISETP.GT.U32.AND P1, PT, R11, R30, PT ;  /* 0x0000001e0b00720c */ /* 0x000fda0003f24070 */
[----:B------:R-:W-:Y:S01]  /*0d20*/  @!P1 IMAD.IADD R30, R30, 0x1, -R11 ;  /* 0x000000011e1e9824 */ /* 0x000fe200078e0a0b */
[----:B------:R-:W-:-:S04]  /*0d30*/  @!P1 IADD3 R15, PT, PT, R15, 0x1, RZ ;  /* 0x000000010f0f9810 */ /* 0x000fc80007ffe0ff */
[----:B------:R-:W-:-:S13]  /*0d40*/  ISETP.GE.U32.AND P1, PT, R30, R11, PT ;  /* 0x0000000b1e00720c */ /* 0x000fda0003f26070 */
[----:B------:R-:W-:Y:S02]  /*0d50*/  @P1 IADD3 R15, PT, PT, R15, 0x1, RZ ;  /* 0x000000010f0f1810 */ /* 0x000fe40007ffe0ff */
[----:B------:R-:W-:Y:S02]  /*0d60*/  ISETP.GE.AND P1, PT, R17, RZ, PT ;  /* 0x000000ff1100720c */ /* 0x000fe40003f26270 */
[----:B------:R-:W-:-:S11]  /*0d70*/  SEL R17, R34, RZ, P0 ;  /* 0x000000ff22117207 */ /* 0x000fd60000000000 */
[----:B------:R-:W-:-:S05]  /*0d80*/  @!P1 IMAD.MOV R15, RZ, RZ, -R15 ;  /* 0x000000ffff0f9224 */ /* 0x000fca00078e0a0f */
[----:B------:R-:W-:-:S04]  /*0d90*/  SEL R15, R26, R15, !P6 ;  /* 0x0000000f1a0f7207 */ /* 0x000fc80007000000 */
[C---:B------:R-:W-:Y:S02]  /*0da0*/  IADD3 R30, PT, PT, -R15.reuse, RZ, RZ ;  /* 0x000000ff0f1e7210 */ /* 0x040fe40007ffe1ff */
[----:B------:R-:W-:-:S03]  /*0db0*/  SEL R15, R15, RZ, P3 ;  /* 0x000000ff0f0f7207 */ /* 0x000fc60001800000 */
[----:B------:R-:W-:Y:S02]  /*0dc0*/  IMAD R16, R9, R30, R16 ;  /* 0x0000001e09107224 */ /* 0x000fe400078e0210 */
[----:B------:R-:W-:-:S03]  /*0dd0*/  IMAD R30, R17, UR42, RZ ;  /* 0x0000002a111e7c24 */ /* 0x000fc6000f8e02ff */
[----:B------:R-:W-:Y:S01]  /*0de0*/  SEL R16, R16, RZ, P2 ;  /* 0x000000ff10107207 */ /* 0x000fe20001000000 */
[----:B------:R-:W-:-:S04]  /*0df0*/  IMAD R15, R15, UR43, R30 ;  /* 0x0000002b0f0f7c24 */ /* 0x000fc8000f8e021e */
[----:B------:R-:W-:-:S05]  /*0e00*/  IMAD R15, R16, UR45, R15 ;  /* 0x0000002d100f7c24 */ /* 0x000fca000f8e020f */
[----:B------:R-:W-:-:S04]  /*0e10*/  LEA.HI R15, R15, R15, RZ, 0x1 ;  /* 0x0000000f0f0f7211 */ /* 0x000fc800078f08ff */
[----:B------:R-:W-:-:S05]  /*0e20*/  SHF.R.S32.HI R15, RZ, 0x1, R15 ;  /* 0x00000001ff0f7819 */ /* 0x000fca000001140f */
[----:B------:R-:W-:-:S06]  /*0e30*/  IMAD.WIDE R16, R15, 0x2, R2 ;  /* 0x000000020f107825 */ /* 0x000fcc00078e0202 */
[----:B------:R-:W2:Y:S01]  /*0e40*/  LDG.E.U16 R17, desc[UR6][R16.64] ;  /* 0x0000000610117981 */ /* 0x000ea2000c1e1500 */
[----:B------:R-:W-:Y:S02]  /*0e50*/  LEA.HI R14, R14, R14, RZ, 0x1 ;  /* 0x0000000e0e0e7211 */ /* 0x000fe400078f08ff */
[----:B--2---:R-:W-:-:S04]  /*0e60*/  PRMT R15, R17, 0x7771, RZ ;  /* 0x00007771110f7816 */ /* 0x004fc800000000ff */
[----:B------:R-:W-:Y:S02]  /*0e70*/  ISETP.NE.AND P1, PT, R15, RZ, PT ;  /* 0x000000ff0f00720c */ /* 0x000fe40003f25270 */
[----:B------:R-:W-:-:S05]  /*0e80*/  SHF.R.S32.HI R15, RZ, 0x1, R14 ;  /* 0x00000001ff0f7819 */ /* 0x000fca000001140e */
[----:B------:R-:W-:-:S06]  /*0e90*/  IMAD.WIDE R14, R15, 0x8, R6 ;  /* 0x000000080f0e7825 */ /* 0x000fcc00078e0206 */
[----:B------:R-:W-:Y:S02]  /*0ea0*/  @P1 R2UR UR6, R18 ;  /* 0x00000000120612ca */ /* 0x000fe400000e0000 */
[----:B------:R-:W-:-:S13]  /*0eb0*/  @P1 R2UR UR7, R19 ;  /* 0x00000000130712ca */ /* 0x000fda00000e0000 */
[----:B------:R-:W2:Y:S01]  /*0ec0*/  @P1 LDG.E R38, desc[UR6][R14.64+0x4] ;  /* 0x000004060e261981 */ /* 0x000ea2000c1e1900 */
[----:B------:R-:W-:Y:S01]  /*0ed0*/  VIADD R34, R36, 0xc0 ;  /* 0x000000c024227836 */ /* 0x000fe20000000000 */
[----:B------:R-:W-:Y:S02]  /*0ee0*/  MOV R16, UR4 ;  /* 0x0000000400107c02 */ /* 0x000fe40008000f00 */
[----:B------:R-:W-:Y:S02]  /*0ef0*/  R2UR UR6, R18 ;  /* 0x00000000120672ca */ /* 0x000fe400000e0000 */
[----:B------:R-:W-:Y:S02]  /*0f00*/  IABS R40, R34 ;  /* 0x0000002200287213 */ /* 0x000fe40000000000 */
[----:B------:R-:W-:-:S03]  /*0f10*/  R2UR UR7, R19 ;  /* 0x00000000130772ca */ /* 0x000fc600000e0000 */
[----:B------:R-:W-:-:S10]  /*0f20*/  IMAD.HI.U32 R39, R33, R40, RZ ;  /* 0x0000002821277227 */ /* 0x000fd400078e00ff */
[----:B------:R0:W3:Y:S04]  /*0f30*/  LDG.E R30, desc[UR6][R20.64] ;  /* 0x00000006141e7981 */ /* 0x0000e8000c1e1900 */
[----:B------:R1:W4:Y:S01]  /*0f40*/  LDG.E R32, desc[UR6][R12.64] ;  /* 0x000000060c207981 */ /* 0x000322000c1e1900 */
[----:B------:R-:W-:-:S03]  /*0f50*/  PRMT R35, R35, 0x7770, RZ ;  /* 0x0000777023237816 */ /* 0x000fc600000000ff */
[----:B------:R-:W5:Y:S01]  /*0f60*/  LDG.E R14, desc[UR6][R14.64] ;  /* 0x000000060e0e7981 */ /* 0x000f62000c1e1900 */
[----:B0-----:R-:W-:Y:S01]  /*0f70*/  LOP3.LUT R20, R34, R29, RZ, 0x3c, !PT ;  /* 0x0000001d22147212 */ /* 0x001fe200078e3cff */
[----:B--2---:R-:W-:Y:S01]  /*0f80*/  @P1 FMUL R16, R38, R5 ;  /* 0x0000000526101220 */ /* 0x004fe20000400000 */
[----:B------:R-:W-:-:S04]  /*0f90*/  IMAD.MOV R38, RZ, RZ, -R39 ;  /* 0x000000ffff267224 */ /* 0x000fc800078e0a27 */
[----:B------:R-:W-:-:S05]  /*0fa0*/  IMAD R38, R31, R38, R40 ;  /* 0x000000261f267224 */ /* 0x000fca00078e0228 */
[----:B------:R-:W-:-:S13]  /*0fb0*/  ISETP.GT.U32.AND P1, PT, R31, R38, PT ;  /* 0x000000261f00720c */ /* 0x000fda0003f24070 */
[----:B------:R-:W-:Y:S01]  /*0fc0*/  @!P1 IMAD.IADD R38, R38, 0x1, -R31 ;  /* 0x0000000126269824 */ /* 0x000fe200078e0a1f */
[----:B------:R-:W-:-:S04]  /*0fd0*/  @!P1 IADD3 R39, PT, PT, R39, 0x1, RZ ;  /* 0x0000000127279810 */ /* 0x000fc80007ffe0ff */
[----:B------:R-:W-:-:S13]  /*0fe0*/  ISETP.GE.U32.AND P1, PT, R38, R31, PT ;  /* 0x0000001f2600720c */ /* 0x000fda0003f26070 */
[----:B------:R-:W-:Y:S02]  /*0ff0*/  @P1 IADD3 R39, PT, PT, R39, 0x1, RZ ;  /* 0x0000000127271810 */ /* 0x000fe40007ffe0ff */
[----:B------:R-:W-:-:S13]  /*1000*/  ISETP.GE.AND P1, PT, R20, RZ, PT ;  /* 0x000000ff1400720c */ /* 0x000fda0003f26270 */
[----:B------:R-:W-:Y:S01]  /*1010*/  @!P1 IMAD.MOV R39, RZ, RZ, -R39 ;  /* 0x000000ffff279224 */ /* 0x000fe200078e0a27 */
[----:B------:R-:W-:-:S04]  /*1020*/  ISETP.NE.AND P1, PT, R35, RZ, PT ;  /* 0x000000ff2300720c */ /* 0x000fc80003f25270 */
[----:B-1----:R-:W-:-:S04]  /*1030*/  SEL R12, R27, R39, !P5 ;  /* 0x000000271b0c7207 */ /* 0x002fc80006800000 */
        /* <DEDUP_REMOVED lines=10> */
[----:B------:R-:W-:Y:S02]  /*10e0*/  LOP3.LUT R20, R38, R9, RZ, 0x3c, !PT ;  /* 0x0000000926147212 */ /* 0x000fe400078e3cff */
[----:B------:R-:W-:Y:S02]  /*10f0*/  P2R R35, PR, RZ, 0x1 ;  /* 0x00000001ff237803 */ /* 0x000fe40000000000 */
[----:B------:R-:W-:Y:S01]  /*1100*/  ISETP.GE.AND P4, PT, R20, RZ, PT ;  /* 0x000000ff1400720c */ /* 0x000fe20003f86270 */
[C---:B------:R-:W-:Y:S02]  /*1110*/  VIADD R20, R36.reuse, 0x100 ;  /* 0x0000010024147836 */ /* 0x040fe40000000000 */
[----:B------:R-:W-:-:S03]  /*1120*/  VIADD R36, R36, 0x140 ;  /* 0x0000014024247836 */ /* 0x000fc60000000000 */
[----:B------:R-:W-:Y:S02]  /*1130*/  IABS R40, R20 ;  /* 0x0000001400287213 */ /* 0x000fe40000000000 */
[----:B------:R-:W-:-:S03]  /*1140*/  IABS R44, R36 ;  /* 0x00000024002c7213 */ /* 0x000fc60000000000 */
[----:B------:R-:W-:-:S05]  /*1150*/  IMAD.HI.U32 R42, R33, R40, RZ ;  /* 0x00000028212a7227 */ /* 0x000fca00078e00ff */
[----:B------:R-:W-:-:S05]  /*1160*/  IADD3 R21, PT, PT, -R42, RZ, RZ ;  /* 0x000000ff2a157210 */ /* 0x000fca0007ffe1ff */
[----:B------:R-:W-:-:S05]  /*1170*/  IMAD R40, R31, R21, R40 ;  /* 0x000000151f287224 */ /* 0x000fca00078e0228 */
[----:B------:R-:W-:-:S13]  /*1180*/  ISETP.GT.U32.AND P6, PT, R31, R40, PT ;  /* 0x000000281f00720c */ /* 0x000fda0003fc4070 */
[----:B------:R-:W-:Y:S01]  /*1190*/  @!P6 IADD3 R40, PT, PT, R40, -R31, RZ ;  /* 0x8000001f2828e210 */ /* 0x000fe20007ffe0ff */
[----:B------:R-:W-:-:S03]  /*11a0*/  @!P6 VIADD R42, R42, 0x1 ;  /* 0x000000012a2ae836 */ /* 0x000fc60000000000 */
[----:B------:R-:W-:Y:S01]  /*11b0*/  ISETP.GE.U32.AND P0, PT, R40, R31, PT ;  /* 0x0000001f2800720c */ /* 0x000fe20003f06070 */
[----:B------:R-:W-:-:S05]  /*11c0*/  IMAD.HI.U32 R40, R33, R44, RZ ;  /* 0x0000002c21287227 */ /* 0x000fca00078e00ff */
[----:B------:R-:W-:-:S05]  /*11d0*/  IADD3 R21, PT, PT, -R40, RZ, RZ ;  /* 0x000000ff28157210 */ /* 0x000fca0007ffe1ff */
[----:B------:R-:W-:Y:S01]  /*11e0*/  IMAD R44, R31, R21, R44 ;  /* 0x000000151f2c7224 */ /* 0x000fe200078e022c */
[-C--:B------:R-:W-:Y:S01]  /*11f0*/  LOP3.LUT R21, R20, R29.reuse, RZ, 0x3c, !PT ;  /* 0x0000001d14157212 */ /* 0x080fe200078e3cff */
[----:B------:R-:W-:Y:S01]  /*1200*/  @P0 VIADD R42, R42, 0x1 ;  /* 0x000000012a2a0836 */ /* 0x000fe20000000000 */
[----:B------:R-:W-:Y:S02]  /*1210*/  ISETP.NE.AND P0, PT, R37, RZ, PT ;  /* 0x000000ff2500720c */ /* 0x000fe40003f05270 */
[----:B------:R-:W-:Y:S02]  /*1220*/  ISETP.GT.U32.AND P6, PT, R31, R44, PT ;  /* 0x0000002c1f00720c */ /* 0x000fe40003fc4070 */
[----:B------:R-:W-:Y:S02]  /*1230*/  ISETP.GE.AND P5, PT, R21, RZ, PT ;  /* 0x000000ff1500720c */ /* 0x000fe40003fa6270 */
[----:B------:R-:W-:-:S09]  /*1240*/  LOP3.LUT R21, R36, R29, RZ, 0x3c, !PT ;  /* 0x0000001d24157212 */ /* 0x000fd200078e3cff */
[----:B------:R-:W-:Y:S01]  /*1250*/  @!P6 IMAD.IADD R44, R44, 0x1, -R31 ;  /* 0x000000012c2ce824 */ /* 0x000fe200078e0a1f */
[----:B------:R-:W-:Y:S02]  /*1260*/  @!P6 IADD3 R40, PT, PT, R40, 0x1, RZ ;  /* 0x000000012828e810 */ /* 0x000fe40007ffe0ff */
[----:B------:R-:W-:Y:S02]  /*1270*/  @!P5 IADD3 R42, PT, PT, -R42, RZ, RZ ;  /* 0x000000ff2a2ad210 */ /* 0x000fe40007ffe1ff */
[----:B------:R-:W-:Y:S02]  /*1280*/  ISETP.GE.U32.AND P6, PT, R44, R31, PT ;  /* 0x0000001f2c00720c */ /* 0x000fe40003fc6070 */
[----:B------:R-:W-:-:S11]  /*1290*/  ISETP.GE.AND P5, PT, R21, RZ, PT ;  /* 0x000000ff1500720c */ /* 0x000fd60003fa6270 */
[----:B------:R-:W-:Y:S02]  /*12a0*/  @P6 IADD3 R40, PT, PT, R40, 0x1, RZ ;  /* 0x0000000128286810 */ /* 0x000fe40007ffe0ff */
[----:B------:R-:W-:Y:S02]  /*12b0*/  ISETP.NE.AND P6, PT, R35, RZ, PT ;  /* 0x000000ff2300720c */ /* 0x000fe40003fc5270 */
[----:B------:R-:W-:Y:S02]  /*12c0*/  SEL R12, R12, RZ, P0 ;  /* 0x000000ff0c0c7207 */ /* 0x000fe40000000000 */
[----:B------:R-:W-:-:S09]  /*12d0*/  @!P5 IADD3 R40, PT, PT, -R40, RZ, RZ ;  /* 0x000000ff2828d210 */ /* 0x000fd20007ffe1ff */
[----:B------:R-:W-:Y:S01]  /*12e0*/  @P6 VIADD R13, R13, 0x1 ;  /* 0x000000010d0d6836 */ /* 0x000fe20000000000 */
[----:B------:R-:W-:-:S04]  /*12f0*/  ISETP.NE.AND P6, PT, R9, RZ, PT ;  /* 0x000000ff0900720c */ /* 0x000fc80003fc5270 */
[----:B------:R-:W-:-:S04]  /*1300*/  @!P4 IADD3 R13, PT, PT, -R13, RZ, RZ ;  /* 0x000000ff0d0dc210 */ /* 0x000fc80007ffe1ff */
[----:B------:R-:W-:-:S05]  /*1310*/  SEL R13, R26, R13, !P6 ;  /* 0x0000000d1a0d7207 */ /* 0x000fca0007000000 */
[----:B------:R-:W-:Y:S01]  /*1320*/  IMAD.MOV R21, RZ, RZ, -R13 ;  /* 0x000000ffff157224 */ /* 0x000fe200078e0a0d */
[----:B------:R-:W-:Y:S01]  /*1330*/  SEL R13, R13, RZ, P3 ;  /* 0x000000ff0d0d7207 */ /* 0x000fe20001800000 */
[----:B------:R-:W-:Y:S02]  /*1340*/  IMAD R12, R12, UR42, RZ ;  /* 0x0000002a0c0c7c24 */ /* 0x000fe4000f8e02ff */
[----:B------:R-:W-:Y:S02]  /*1350*/  IMAD R38, R9, R21, R38 ;  /* 0x0000001509267224 */ /* 0x000fe400078e0226 */
[----:B------:R-:W-:-:S03]  /*1360*/  IMAD R13, R13, UR43, R12 ;  /* 0x0000002b0d0d7c24 */ /* 0x000fc6000f8e020c */
[----:B------:R-:W-:-:S05]  /*1370*/  SEL R38, R38, RZ, P2 ;  /* 0x000000ff26267207 */ /* 0x000fca0001000000 */
[----:B------:R-:W-:-:S05]  /*1380*/  IMAD R13, R38, UR45, R13 ;  /* 0x0000002d260d7c24 */ /* 0x000fca000f8e020d */
[----:B------:R-:W-:-:S04]  /*1390*/  LEA.HI R13, R13, R13, RZ, 0x1 ;  /* 0x0000000d0d0d7211 */ /* 0x000fc800078f08ff */
[----:B------:R-:W-:-:S05]  /*13a0*/  SHF.R.S32.HI R13, RZ, 0x1, R13 ;  /* 0x00000001ff0d7819 */ /* 0x000fca000001140d */
[----:B------:R-:W-:-:S05]  /*13b0*/  IMAD.WIDE R12, R13, 0x2, R2 ;  /* 0x000000020d0c7825 */ /* 0x000fca00078e0202 */
[----:B------:R0:W2:Y:S01]  /*13c0*/  LDG.E.U16 R15, desc[UR6][R12.64] ;  /* 0x000000060c0f7981 */ /* 0x0000a2000c1e1500 */
[----:B------:R-:W-:-:S04]  /*13d0*/  ISETP.NE.AND P5, PT, R29, RZ, PT ;  /* 0x000000ff1d00720c */ /* 0x000fc80003fa5270 */
[----:B------:R-:W-:-:S04]  /*13e0*/  SEL R42, R27, R42, !P5 ;  /* 0x0000002a1b2a7207 */ /* 0x000fc80006800000 */
[----:B------:R-:W-:-:S05]  /*13f0*/  IADD3 R38, PT, PT, -R42, RZ, RZ ;  /* 0x000000ff2a267210 */ /* 0x000fca0007ffe1ff */
[----:B------:R-:W-:-:S05]  /*1400*/  IMAD R38, R29, R38, R20 ;  /* 0x000000261d267224 */ /* 0x000fca00078e0214 */
[----:B------:R-:W-:-:S05]  /*1410*/  IABS R44, R38 ;  /* 0x00000026002c7213 */ /* 0x000fca0000000000 */
[----:B------:R-:W-:-:S05]  /*1420*/  IMAD.HI.U32 R21, R28, R44, RZ ;  /* 0x0000002c1c157227 */ /* 0x000fca00078e00ff */
[----:B------:R-:W-:-:S05]  /*1430*/  IADD3 R31, PT, PT, -R21, RZ, RZ ;  /* 0x000000ff151f7210 */ /* 0x000fca0007ffe1ff */
[----:B------:R-:W-:-:S05]  /*1440*/  IMAD R44, R11, R31, R44 ;  /* 0x0000001f0b2c7224 */ /* 0x000fca00078e022c */
[----:B------:R-:W-:Y:S02]  /*1450*/  ISETP.GT.U32.AND P4, PT, R11, R44, PT ;  /* 0x0000002c0b00720c */ /* 0x000fe40003f84070 */
[----:B------:R-:W-:-:S05]  /*1460*/  SEL R27, R27, R40, !P5 ;  /* 0x000000281b1b7207 */ /* 0x000fca0006800000 */
[----:B------:R-:W-:-:S06]  /*1470*/  IMAD.MOV R40, RZ, RZ, -R27 ;  /* 0x000000ffff287224 */ /* 0x000fcc00078e0a1b */
[-C--:B------:R-:W-:Y:S02]  /*1480*/  @!P4 IADD3 R44, PT, PT, R44, -R11.reuse, RZ ;  /* 0x8000000b2c2cc210 */ /* 0x080fe40007ffe0ff */
[----:B------:R-:W-:Y:S02]  /*1490*/  @!P4 IADD3 R21, PT, PT, R21, 0x1, RZ ;  /* 0x000000011515c810 */ /* 0x000fe40007ffe0ff */
[----:B------:R-:W-:Y:S01]  /*14a0*/  ISETP.GE.U32.AND P4, PT, R44, R11, PT ;  /* 0x0000000b2c00720c */ /* 0x000fe20003f86070 */
[----:B------:R-:W-:Y:S01]  /*14b0*/  IMAD R40, R29, R40, R36 ;  /* 0x000000281d287224 */ /* 0x000fe200078e0224 */
[----:B0-----:R-:W-:-:S04]  /*14c0*/  LOP3.LUT R13, R38, R9, RZ, 0x3c, !PT ;  /* 0x00000009260d7212 */ /* 0x001fc800078e3cff */
[----:B------:R-:W-:-:S05]  /*14d0*/  IABS R12, R40 ;  /* 0x00000028000c7213 */ /* 0x000fca0000000000 */
[----:B------:R-:W-:-:S04]  /*14e0*/  IMAD.HI.U32 R28, R28, R12, RZ ;  /* 0x0000000c1c1c7227 */ /* 0x000fc800078e00ff */
[----:B------:R-:W-:Y:S01]  /*14f0*/  @P4 VIADD R21, R21, 0x1 ;  /* 0x0000000115154836 */ /* 0x000fe20000000000 */
[----:B------:R-:W-:Y:S02]  /*1500*/  ISETP.GE.AND P4, PT, R13, RZ, PT ;  /* 0x000000ff0d00720c */ /* 0x000fe40003f86270 */
[----:B------:R-:W-:-:S05]  /*1510*/  IADD3 R13, PT, PT, -R28, RZ, RZ ;  /* 0x000000ff1c0d7210 */ /* 0x000fca0007ffe1ff */
[----:B------:R-:W-:-:S06]  /*1520*/  IMAD R12, R11, R13, R12 ;  /* 0x0000000d0b0c7224 */ /* 0x000fcc00078e020c */
[----:B------:R-:W-:Y:S02]  /*1530*/  @!P4 IADD3 R21, PT, PT, -R21, RZ, RZ ;  /* 0x000000ff1515c210 */ /* 0x000fe40007ffe1ff */
[----:B------:R-:W-:-:S13]  /*1540*/  ISETP.GT.U32.AND P4, PT, R11, R12, PT ;  /* 0x0000000c0b00720c */ /* 0x000fda0003f84070 */
[----:B------:R-:W-:Y:S01]  /*1550*/  @!P4 IADD3 R12, PT, PT, R12, -R11, RZ ;  /* 0x8000000b0c0cc210 */ /* 0x000fe20007ffe0ff */
[----:B------:R-:W-:-:S03]  /*1560*/  @!P4 VIADD R28, R28, 0x1 ;  /* 0x000000011c1cc836 */ /* 0x000fc60000000000 */
[----:B------:R-:W-:Y:S02]  /*1570*/  ISETP.GE.U32.AND P4, PT, R12, R11, PT ;  /* 0x0000000b0c00720c */ /* 0x000fe40003f86070 */
[----:B------:R-:W-:-:S11]  /*1580*/  LOP3.LUT R11, R40, R9, RZ, 0x3c, !PT ;  /* 0x00000009280b7212 */ /* 0x000fd600078e3cff */
[----:B------:R-:W-:Y:S02]  /*1590*/  @P4 IADD3 R28, PT, PT, R28, 0x1, RZ ;  /* 0x000000011c1c4810 */ /* 0x000fe40007ffe0ff */
[----:B------:R-:W-:Y:S02]  /*15a0*/  ISETP.GE.AND P4, PT, R11, RZ, PT ;  /* 0x000000ff0b00720c */ /* 0x000fe40003f86270 */
[----:B------:R-:W-:Y:S02]  /*15b0*/  PRMT R17, R17, 0x7770, RZ ;  /* 0x0000777011117816 */ /* 0x000fe400000000ff */
[----:B------:R-:W-:Y:S02]  /*15c0*/  SEL R21, R26, R21, !P6 ;  /* 0x000000151a157207 */ /* 0x000fe40007000000 */
[----:B------:R-:W-:Y:S02]  /*15d0*/  ISETP.NE.AND P5, PT, R17, RZ, PT ;  /* 0x000000ff1100720c */ /* 0x000fe40003fa5270 */
[----:B------:R-:W-:-:S05]  /*15e0*/  IADD3 R17, PT, PT, -R21, RZ, RZ ;  /* 0x000000ff15117210 */ /* 0x000fca0007ffe1ff */
[----:B------:R-:W-:Y:S01]  /*15f0*/  @!P4 IMAD.MOV R28, RZ, RZ, -R28 ;  /* 0x000000ffff1cc224 */ /* 0x000fe200078e0a1c */
[----:B------:R-:W-:Y:S01]  /*1600*/  SEL R42, R42, RZ, P0 ;  /* 0x000000ff2a2a7207 */ /* 0x000fe20000000000 */
[----:B------:R-:W-:Y:S01]  /*1610*/  IMAD R38, R9, R17, R38 ;  /* 0x0000001109267224 */ /* 0x000fe200078e0226 */
[----:B------:R-:W-:Y:S02]  /*1620*/  SEL R21, R21, RZ, P3 ;  /* 0x000000ff15157207 */ /* 0x000fe40001800000 */
[----:B------:R-:W-:Y:S01]  /*1630*/  LEA.HI R34, R34, R34, RZ, 0x1 ;  /* 0x0000002222227211 */ /* 0x000fe200078f08ff */
[----:B------:R-:W-:Y:S01]  /*1640*/  IMAD R42, R42, UR42, RZ ;  /* 0x0000002a2a2a7c24 */ /* 0x000fe2000f8e02ff */
[----:B------:R-:W-:Y:S02]  /*1650*/  SEL R27, R27, RZ, P0 ;  /* 0x000000ff1b1b7207 */ /* 0x000fe40000000000 */
[----:B------:R-:W-:Y:S01]  /*1660*/  SEL R38, R38, RZ, P2 ;  /* 0x000000ff26267207 */ /* 0x000fe20001000000 */
[----:B------:R-:W-:Y:S01]  /*1670*/  IMAD R21, R21, UR43, R42 ;  /* 0x0000002b15157c24 */ /* 0x000fe2000f8e022a */
[----:B------:R-:W-:Y:S01]  /*1680*/  SHF.R.S32.HI R13, RZ, 0x1, R34 ;  /* 0x00000001ff0d7819 */ /* 0x000fe20000011422 */
[----:B------:R-:W-:-:S02]  /*1690*/  IMAD R34, R27, UR42, RZ ;  /* 0x0000002a1b227c24 */ /* 0x000fc4000f8e02ff */
[----:B------:R-:W-:Y:S02]  /*16a0*/  IMAD R21, R38, UR45, R21 ;  /* 0x0000002d26157c24 */ /* 0x000fe4000f8e0215 */
[----:B------:R-:W-:-:S03]  /*16b0*/  IMAD.WIDE R12, R13, 0x8, R6 ;  /* 0x000000080d0c7825 */ /* 0x000fc600078e0206 */
[----:B------:R-:W-:Y:S02]  /*16c0*/  LEA.HI R21, R21, R21, RZ, 0x1 ;  /* 0x0000001515157211 */ /* 0x000fe400078f08ff */
[----:B--2---:R-:W-:-:S04]  /*16d0*/  PRMT R11, R15, 0x7771, RZ ;  /* 0x000077710f0b7816 */ /* 0x004fc800000000ff */
[----:B------:R-:W-:Y:S02]  /*16e0*/  ISETP.NE.AND P4, PT, R11, RZ, PT ;  /* 0x000000ff0b00720c */ /* 0x000fe40003f85270 */
[----:B------:R-:W-:Y:S02]  /*16f0*/  SEL R11, R26, R28, !P6 ;  /* 0x0000001c1a0b7207 */ /* 0x000fe40007000000 */
[----:B------:R-:W2:Y:S02]  /*1700*/  LDG.E R26, desc[UR6][R12.64] ;  /* 0x000000060c1a7981 */ /* 0x000ea4000c1e1900 */
[C---:B------:R-:W-:Y:S02]  /*1710*/  IADD3 R17, PT, PT, -R11.reuse, RZ, RZ ;  /* 0x000000ff0b117210 */ /* 0x040fe40007ffe1ff */
[----:B------:R-:W-:-:S03]  /*1720*/  SEL R11, R11, RZ, P3 ;  /* 0x000000ff0b0b7207 */ /* 0x000fc60001800000 */
[----:B------:R-:W-:Y:S02]  /*1730*/  IMAD R9, R9, R17, R40 ;  /* 0x0000001109097224 */ /* 0x000fe400078e0228 */
[----:B------:R-:W-:Y:S02]  /*1740*/  @P4 R2UR UR8, R18 ;  /* 0x00000000120842ca */ /* 0x000fe400000e0000 */
[----:B------:R-:W-:Y:S01]  /*1750*/  @P4 R2UR UR9, R19 ;  /* 0x00000000130942ca */ /* 0x000fe200000e0000 */
[----:B------:R-:W-:Y:S01]  /*1760*/  IMAD R34, R11, UR43, R34 ;  /* 0x0000002b0b227c24 */ /* 0x000fe2000f8e0222 */
[----:B------:R-:W-:-:S05]  /*1770*/  SEL R9, R9, RZ, P2 ;  /* 0x000000ff09097207 */ /* 0x000fca0001000000 */
[----:B------:R-:W-:-:S06]  /*1780*/  IMAD R9, R9, UR45, R34 ;  /* 0x0000002d09097c24 */ /* 0x000fcc000f8e0222 */
[----:B------:R0:W5:Y:S01]  /*1790*/  @P4 LDG.E R28, desc[UR8][R12.64+0x4] ;  /* 0x000004080c1c4981 */ /* 0x000162000c1e1900 */
[----:B------:R-:W-:Y:S02]  /*17a0*/  LEA.HI R9, R9, R9, RZ, 0x1 ;  /* 0x0000000909097211 */ /* 0x000fe400078f08ff */
[----:B------:R-:W-:Y:S02]  /*17b0*/  R2UR UR8, R18 ;  /* 0x00000000120872ca */ /* 0x000fe400000e0000 */
[----:B------:R-:W-:Y:S02]  /*17c0*/  R2UR UR9, R19 ;  /* 0x00000000130972ca */ /* 0x000fe400000e0000 */
[----:B0-----:R-:W-:Y:S02]  /*17d0*/  SHF.R.S32.HI R13, RZ, 0x1, R21 ;  /* 0x00000001ff0d7819 */ /* 0x001fe40000011415 */
[----:B------:R-:W-:-:S03]  /*17e0*/  SHF.R.S32.HI R9, RZ, 0x1, R9 ;  /* 0x00000001ff097819 */ /* 0x000fc60000011409 */
[----:B------:R-:W-:-:S04]  /*17f0*/  IMAD.WIDE R12, R13, 0x2, R2 ;  /* 0x000000020d0c7825 */ /* 0x000fc800078e0202 */
[----:B------:R-:W-:Y:S02]  /*1800*/  IMAD.WIDE R34, R9, 0x2, R2 ;  /* 0x0000000209227825 */ /* 0x000fe400078e0202 */
[----:B------:R-:W3:Y:S04]  /*1810*/  LDG.E.U16 R13, desc[UR6][R12.64] ;  /* 0x000000060c0d7981 */ /* 0x000ee8000c1e1500 */
[----:B------:R-:W4:Y:S01]  /*1820*/  LDG.E.U16 R35, desc[UR8][R34.64] ;  /* 0x0000000822237981 */ /* 0x000f22000c1e1500 */
[----:B------:R-:W-:-:S04]  /*1830*/  LEA.HI R20, R20, R20, RZ, 0x1 ;  /* 0x0000001414147211 */ /* 0x000fc800078f08ff */
[----:B------:R-:W-:Y:S02]  /*1840*/  SHF.R.S32.HI R3, RZ, 0x1, R20 ;  /* 0x00000001ff037819 */ /* 0x000fe40000011414 */
[----:B------:R-:W-:Y:S02]  /*1850*/  LEA.HI R36, R36, R36, RZ, 0x1 ;  /* 0x0000002424247211 */ /* 0x000fe400078f08ff */
[----:B------:R-:W-:Y:S02]  /*1860*/  R2UR UR10, R18 ;  /* 0x00000000120a72ca */ /* 0x000fe400000e0000 */
[----:B------:R-:W-:Y:S02]  /*1870*/  R2UR UR11, R19 ;  /* 0x00000000130b72ca */ /* 0x000fe400000e0000 */
[----:B------:R-:W-:Y:S02]  /*1880*/  SHF.R.S32.HI R9, RZ, 0x1, R36 ;  /* 0x00000001ff097819 */ /* 0x000fe40000011424 */
[----:B---3--:R-:W-:-:S04]  /*1890*/  PRMT R2, R13, 0x7771, RZ ;  /* 0x000077710d027816 */ /* 0x008fc800000000ff */
[----:B------:R-:W-:Y:S02]  /*18a0*/  ISETP.NE.AND P2, PT, R2, RZ, PT ;  /* 0x000000ff0200720c */ /* 0x000fe40003f45270 */
[----:B----4-:R-:W-:-:S04]  /*18b0*/  PRMT R2, R35, 0x7771, RZ ;  /* 0x0000777123027816 */ /* 0x010fc800000000ff */
[----:B------:R-:W-:Y:S01]  /*18c0*/  ISETP.NE.AND P0, PT, R2, RZ, PT ;  /* 0x000000ff0200720c */ /* 0x000fe20003f05270 */
[----:B------:R-:W-:-:S05]  /*18d0*/  IMAD.WIDE R2, R3, 0x8, R6 ;  /* 0x0000000803027825 */ /* 0x000fca00078e0206 */
[----:B------:R-:W3:Y:S01]  /*18e0*/  LDG.E R34, desc[UR6][R2.64] ;  /* 0x0000000602227981 */ /* 0x000ee2000c1e1900 */
[----:B------:R-:W-:Y:S02]  /*18f0*/  @P2 R2UR UR8, R18 ;  /* 0x00000000120822ca */ /* 0x000fe400000e0000 */
[----:B------:R-:W-:-:S04]  /*1900*/  @P2 R2UR UR9, R19 ;  /* 0x00000000130922ca */ /* 0x000fc800000e0000 */
[----:B------:R-:W-:Y:S02]  /*1910*/  @P0 R2UR UR12, R18 ;  /* 0x00000000120c02ca */ /* 0x000fe400000e0000 */
[----:B------:R-:W-:Y:S01]  /*1920*/  @P0 R2UR UR13, R19 ;  /* 0x00000000130d02ca */ /* 0x000fe200000e0000 */
[----:B------:R-:W-:-:S05]  /*1930*/  IMAD.WIDE R6, R9, 0x8, R6 ;  /* 0x0000000809067825 */ /* 0x000fca00078e0206 */
[----:B------:R-:W4:Y:S04]  /*1940*/  LDG.E R38, desc[UR10][R6.64] ;  /* 0x0000000a06267981 */ /* 0x000f28000c1e1900 */
[----:B------:R0:W4:Y:S04]  /*1950*/  @P2 LDG.E R36, desc[UR8][R2.64+0x4] ;  /* 0x0000040802242981 */ /* 0x000128000c1e1900 */
[----:B------:R1:W4:Y:S01]  /*1960*/  @P0 LDG.E R12, desc[UR12][R6.64+0x4] ;  /* 0x0000040c060c0981 */ /* 0x000322000c1e1900 */
[----:B------:R-:W-:Y:S01]  /*1970*/  FMUL R27, R30, R5 ;  /* 0x000000051e1b7220 */ /* 0x000fe20000400000 */
[----:B------:R-:W-:-:S02]  /*1980*/  ISETP.NE.AND P6, PT, R0, RZ, PT ;  /* 0x000000ff0000720c */ /* 0x000fc40003fc5270 */
[----:B------:R-:W-:Y:S01]  /*1990*/  PRMT R0, R13, 0x7770, RZ ;  /* 0x000077700d007816 */ /* 0x000fe200000000ff */
[----:B------:R-:W-:Y:S02]  /*19a0*/  IMAD.U32 R20, RZ, RZ, UR4 ;  /* 0x00000004ff147e24 */ /* 0x000fe4000f8e00ff */
[-C--:B------:R-:W-:Y:S01]  /*19b0*/  FMUL R17, R32, R5.reuse ;  /* 0x0000000520117220 */ /* 0x080fe20000400000 */
[-C--:B-----5:R-:W-:Y:S01]  /*19c0*/  @P4 FMUL R20, R28, R5.reuse ;  /* 0x000000051c144220 */ /* 0x0a0fe20000400000 */
[----:B------:R-:W-:Y:S02]  /*19d0*/  FSEL R27, R27, R4, P6 ;  /* 0x000000041b1b7208 */ /* 0x000fe40003000000 */
[----:B------:R-:W-:Y:S01]  /*19e0*/  ISETP.NE.AND P4, PT, R0, RZ, PT ;  /* 0x000000ff0000720c */ /* 0x000fe20003f85270 */
[----:B0-----:R-:W-:Y:S01]  /*19f0*/  FMUL R3, R14, R5 ;  /* 0x000000050e037220 */ /* 0x001fe20000400000 */
[----:B------:R-:W-:Y:S02]  /*1a00*/  PRMT R0, R35, 0x7770, RZ ;  /* 0x0000777023007816 */ /* 0x000fe400000000ff */
[----:B------:R-:W-:-:S02]  /*1a10*/  PRMT R15, R15, 0x7770, RZ ;  /* 0x000077700f0f7816 */ /* 0x000fc400000000ff */
[-C--:B------:R-:W-:Y:S02]  /*1a20*/  FSEL R17, R17, R4.reuse, P1 ;  /* 0x0000000411117208 */ /* 0x080fe40000800000 */
[----:B------:R-:W-:Y:S01]  /*1a30*/  FMNMX3 R2, R27, -INF , R10, !PT ;  /* 0xff8000001b027876 */ /* 0x000fe2000780000a */
[----:B--2---:R-:W-:Y:S01]  /*1a40*/  FMUL R31, R26, R5 ;  /* 0x000000051a1f7220 */ /* 0x004fe20000400000 */
[----:B------:R-:W-:Y:S02]  /*1a50*/  ISETP.NE.AND P1, PT, R0, RZ, PT ;  /* 0x000000ff0000720c */ /* 0x000fe40003f25270 */
[----:B------:R-:W-:Y:S02]  /*1a60*/  ISETP.NE.AND P3, PT, R15, RZ, PT ;  /* 0x000000ff0f00720c */ /* 0x000fe40003f65270 */
[----:B------:R-:W-:Y:S02]  /*1a70*/  FSEL R32, R3, R4, P5 ;  /* 0x0000000403207208 */ /* 0x000fe40002800000 */
[----:B-1----:R-:W-:-:S02]  /*1a80*/  FMNMX3 R7, R2, R17, R8, !PT ;  /* 0x0000001102077276 */ /* 0x002fc40007800008 */
[----:B------:R-:W-:Y:S02]  /*1a90*/  FSEL R31, R31, R4, P3 ;  /* 0x000000041f1f7208 */ /* 0x000fe40001800000 */
[----:B------:R-:W-:Y:S02]  /*1aa0*/  FMNMX3 R7, R7, R32, R16, !PT ;  /* 0x0000002007077276 */ /* 0x000fe40007800010 */
[----:B------:R-:W-:Y:S02]  /*1ab0*/  MOV R26, UR4 ;  /* 0x00000004001a7c02 */ /* 0x000fe40008000f00 */
[----:B------:R-:W-:Y:S02]  /*1ac0*/  FMNMX3 R7, R7, R31, R20, !PT ;  /* 0x0000001f07077276 */ /* 0x000fe40007800014 */
[----:B------:R-:W-:Y:S01]  /*1ad0*/  MOV R30, UR4 ;  /* 0x00000004001e7c02 */ /* 0x000fe20008000f00 */
[----:B------:R-:W-:Y:S01]  /*1ae0*/  UMOV UR4, 0xffffffff ;  /* 0xffffffff00047882 */ /* 0x000fe20000000000 */
[----:B---3--:R-:W-:-:S05]  /*1af0*/  FMUL R3, R34, R5 ;  /* 0x0000000522037220 */ /* 0x008fca0000400000 */
[----:B------:R-:W-:Y:S01]  /*1b00*/  FSEL R28, R3, R4, P4 ;  /* 0x00000004031c7208 */ /* 0x000fe20002000000 */
[-C--:B----4-:R-:W-:Y:S01]  /*1b10*/  @P1 FMUL R4, R38, R5.reuse ;  /* 0x0000000526041220 */ /* 0x090fe20000400000 */
[-C--:B------:R-:W-:Y:S01]  /*1b20*/  @P2 FMUL R26, R36, R5.reuse ;  /* 0x00000005241a2220 */ /* 0x080fe20000400000 */
[----:B------:R-:W-:-:S04]  /*1b30*/  @P0 FMUL R30, R12, R5 ;  /* 0x000000050c1e0220 */ /* 0x000fc80000400000 */
[----:B------:R-:W-:-:S04]  /*1b40*/  FMNMX3 R7, R7, R28, R26, !PT ;  /* 0x0000001c07077276 */ /* 0x000fc8000780001a */
[----:B------:R-:W-:Y:S01]  /*1b50*/  FMNMX3 R13, R7, R4, R30, !PT ;  /* 0x00000004070d7276 */ /* 0x000fe2000780001e */
        /* <DEDUP_REMOVED lines=26> */
[--C-:B------:R-:W-:Y:S01]  /*1d00*/  FADD R32, R32, -R9.reuse ;  /* 0x8000000920207221 */ /* 0x100fe20000000000 */
[----:B------:R-:W-:Y:S01]  /*1d10*/  FADD R4, R4, -R9 ;  /* 0x8000000904047221 */ /* 0x000fe20000000000 */
[----:B------:R-:W-:Y:S01]  /*1d20*/  FADD R16, -R9, R16 ;  /* 0x0000001009107221 */ /* 0x000fe20000000100 */
[----:B------:R-:W-:Y:S01]  /*1d30*/  FFMA R13, R6, 1.4426950216293334961, -R13 ;  /* 0x3fb8aa3b060d7823 */ /* 0x000fe2000000080d */
[--C-:B------:R-:W-:Y:S01]  /*1d40*/  FADD R31, R31, -R9.reuse ;  /* 0x800000091f1f7221 */ /* 0x100fe20000000000 */
[C---:B------:R-:W-:Y:S01]  /*1d50*/  FADD R20, -R9.reuse, R20 ;  /* 0x0000001409147221 */ /* 0x040fe20000000100 */
[----:B------:R-:W-:Y:S01]  /*1d60*/  FADD R28, R28, -R9 ;  /* 0x800000091c1c7221 */ /* 0x000fe20000000000 */
[C---:B------:R-:W-:Y:S01]  /*1d70*/  FADD R26, -R9.reuse, R26 ;  /* 0x0000001a091a7221 */ /* 0x040fe20000000100 */
[----:B------:R-:W-:Y:S01]  /*1d80*/  FADD R30, -R9, R30 ;  /* 0x0000001e091e7221 */ /* 0x000fe20000000100 */
[----:B------:R-:W-:Y:S01]  /*1d90*/  FADD R11, R3, -12583039 ;  /* 0xcb40007f030b7421 */ /* 0x000fe20000000000 */
[----:B------:R-:W-:Y:S01]  /*1da0*/  FADD R9, R8, -12583039 ;  /* 0xcb40007f08097421 */ /* 0x000fe20000000000 */
[----:B------:R-:W-:Y:S01]  /*1db0*/  FADD R15, R0, -12583039 ;  /* 0xcb40007f000f7421 */ /* 0x000fe20000000000 */
[----:B------:R-:W-:Y:S01]  /*1dc0*/  FFMA R27, R6, 1.925963033500011079e-08, R13 ;  /* 0x32a57060061b7823 */ /* 0x000fe2000000000d */
[----:B------:R-:W-:Y:S01]  /*1dd0*/  FFMA.SAT R6, R32, R7, 0.5 ;  /* 0x3f00000020067423 */ /* 0x000fe20000002007 */
[----:B------:R-:W-:Y:S01]  /*1de0*/  FFMA R11, R10, 1.4426950216293334961, -R11 ;  /* 0x3fb8aa3b0a0b7823 */ /* 0x000fe2000000080b */
[----:B------:R-:W-:Y:S01]  /*1df0*/  FFMA R9, R14, 1.4426950216293334961, -R9 ;  /* 0x3fb8aa3b0e097823 */ /* 0x000fe20000000809 */
[----:B------:R-:W-:Y:S01]  /*1e00*/  FFMA R15, R12, 1.4426950216293334961, -R15 ;  /* 0x3fb8aa3b0c0f7823 */ /* 0x000fe2000000080f */
[----:B------:R-:W-:Y:S01]  /*1e10*/  FFMA.RM R21, R6, R5, 12582913 ;  /* 0x4b40000106157423 */ /* 0x000fe20000004005 */
[----:B------:R-:W-:Y:S01]  /*1e20*/  FFMA R33, R10, 1.925963033500011079e-08, R11 ;  /* 0x32a570600a217823 */ /* 0x000fe2000000000b */
[----:B------:R-:W-:Y:S01]  /*1e30*/  FFMA R9, R14, 1.925963033500011079e-08, R9 ;  /* 0x32a570600e097823 */ /* 0x000fe20000000009 */
[----:B------:R-:W-:Y:S01]  /*1e40*/  FFMA R15, R12, 1.925963033500011079e-08, R15 ;  /* 0x32a570600c0f7823 */ /* 0x000fe2000000000f */
[-C--:B------:R-:W-:Y:S01]  /*1e50*/  FFMA.SAT R10, R31, R7.reuse, 0.5 ;  /* 0x3f0000001f0a7423 */ /* 0x080fe20000002007 */
[-C--:B------:R-:W-:Y:S01]  /*1e60*/  FFMA.SAT R12, R16, R7.reuse, 0.5 ;  /* 0x3f000000100c7423 */ /* 0x080fe20000002007 */
[-C--:B------:R-:W-:Y:S01]  /*1e70*/  FFMA.SAT R14, R20, R7.reuse, 0.5 ;  /* 0x3f000000140e7423 */ /* 0x080fe20000002007 */
[-C--:B------:R-:W-:Y:S01]  /*1e80*/  FFMA.SAT R34, R28, R7.reuse, 0.5 ;  /* 0x3f0000001c227423 */ /* 0x080fe20000002007 */
[-C--:B------:R-:W-:Y:S01]  /*1e90*/  FFMA.SAT R36, R26, R7.reuse, 0.5 ;  /* 0x3f0000001a247423 */ /* 0x080fe20000002007 */
[-C--:B------:R-:W-:Y:S01]  /*1ea0*/  FFMA.SAT R38, R4, R7.reuse, 0.5 ;  /* 0x3f00000004267423 */ /* 0x080fe20000002007 */
[----:B------:R-:W-:Y:S01]  /*1eb0*/  FFMA.SAT R40, R30, R7, 0.5 ;  /* 0x3f0000001e287423 */ /* 0x000fe20000002007 */
[----:B------:R-:W-:Y:S01]  /*1ec0*/  FADD R29, R21, -12583039 ;  /* 0xcb40007f151d7421 */ /* 0x000fe20000000000 */
[----:B------:R0:W1:Y:S01]  /*1ed0*/  MUFU.EX2 R17, R9 ;  /* 0x0000000900117308 */ /* 0x0000620000000800 */
[-C--:B------:R-:W-:Y:S01]  /*1ee0*/  FFMA.RM R13, R10, R5.reuse, 12582913 ;  /* 0x4b4000010a0d7423 */ /* 0x080fe20000004005 */
[-C--:B------:R-:W-:Y:S01]  /*1ef0*/  FFMA.RM R12, R12, R5.reuse, 12582913 ;  /* 0x4b4000010c0c7423 */ /* 0x080fe20000004005 */
[-C--:B------:R-:W-:Y:S01]  /*1f00*/  FFMA.RM R11, R14, R5.reuse, 12582913 ;  /* 0x4b4000010e0b7423 */ /* 0x080fe20000004005 */
[-C--:B------:R-:W-:Y:S01]  /*1f10*/  FFMA.RM R7, R34, R5.reuse, 12582913 ;  /* 0x4b40000122077423 */ /* 0x080fe20000004005 */
[-C--:B------:R-:W-:Y:S01]  /*1f20*/  FFMA.RM R6, R36, R5.reuse, 12582913 ;  /* 0x4b40000124067423 */ /* 0x080fe20000004005 */
[-C--:B------:R-:W-:Y:S01]  /*1f30*/  FFMA.RM R10, R40, R5.reuse, 12582913 ;  /* 0x4b400001280a7423 */ /* 0x080fe20000004005 */
[----:B------:R-:W-:Y:S01]  /*1f40*/  FADD R35, R12, -12583039 ;  /* 0xcb40007f0c237421 */ /* 0x000fe20000000000 */
[----:B------:R-:W2:Y:S01]  /*1f50*/  MUFU.EX2 R33, R33 ;  /* 0x0000002100217308 */ /* 0x000ea20000000800 */
[----:B0-----:R-:W-:Y:S01]  /*1f60*/  FFMA.RM R9, R38, R5, 12582913 ;  /* 0x4b40000126097423 */ /* 0x001fe20000004005 */
[----:B------:R-:W-:Y:S01]  /*1f70*/  FFMA R5, R32, 1.4426950216293334961, -R29 ;  /* 0x3fb8aa3b20057823 */ /* 0x000fe2000000081d */
[----:B------:R-:W-:Y:S01]  /*1f80*/  FFMA R35, R16, 1.4426950216293334961, -R35 ;  /* 0x3fb8aa3b10237823 */ /* 0x000fe20000000823 */
[----:B------:R-:W-:Y:S01]  /*1f90*/  FADD R34, R13, -12583039 ;  /* 0xcb40007f0d227421 */ /* 0x000fe20000000000 */
[----:B------:R-:W-:Y:S01]  /*1fa0*/  SHF.L.U32 R8, R8, 0x17, RZ ;  /* 0x0000001708087819 */ /* 0x000fe200000006ff */
[----:B------:R-:W-:Y:S01]  /*1fb0*/  FFMA R32, R32, 1.925963033500011079e-08, R5 ;  /* 0x32a5706020207823 */ /* 0x000fe20000000005 */
[----:B------:R-:W-:Y:S01]  /*1fc0*/  FADD R5, R11, -12583039 ;  /* 0xcb40007f0b057421 */ /* 0x000fe20000000000 */
[----:B------:R-:W0:Y:S01]  /*1fd0*/  MUFU.EX2 R27, R27 ;  /* 0x0000001b001b7308 */ /* 0x000e220000000800 */
[----:B------:R-:W-:Y:S01]  /*1fe0*/  FFMA R14, R16, 1.925963033500011079e-08, R35 ;  /* 0x32a57060100e7823 */ /* 0x000fe20000000023 */
[C---:B------:R-:W-:Y:S01]  /*1ff0*/  FFMA R34, R31.reuse, 1.4426950216293334961, -R34 ;  /* 0x3fb8aa3b1f227823 */ /* 0x040fe20000000822 */
[----:B------:R-:W-:Y:S01]  /*2000*/  FFMA R5, R20, 1.4426950216293334961, -R5 ;  /* 0x3fb8aa3b14057823 */ /* 0x000fe20000000805 */
[----:B-1----:R-:W-:Y:S01]  /*2010*/  FMUL R17, R8, R17 ;  /* 0x0000001108117220 */ /* 0x002fe20000400000 */
[----:B------:R-:W-:Y:S01]  /*2020*/  SHF.L.U32 R2, R2, 0x17, RZ ;  /* 0x0000001702027819 */ /* 0x000fe200000006ff */
[----:B------:R-:W-:Y:S01]  /*2030*/  FFMA R34, R31, 1.925963033500011079e-08, R34 ;  /* 0x32a570601f227823 */ /* 0x000fe20000000022 */
[----:B------:R-:W-:Y:S01]  /*2040*/  FFMA R16, R20, 1.925963033500011079e-08, R5 ;  /* 0x32a5706014107823 */ /* 0x000fe20000000005 */
[----:B------:R1:W3:Y:S01]  /*2050*/  MUFU.EX2 R29, R15 ;  /* 0x0000000f001d7308 */ /* 0x0002e20000000800 */
[----:B------:R-:W-:-:S02]  /*2060*/  IMAD.SHL.U32 R20, R3, 0x800000, RZ ;  /* 0x0080000003147824 */ /* 0x000fc400078e00ff */
[----:B------:R-:W-:Y:S01]  /*2070*/  FADD R3, R9, -12583039 ;  /* 0xcb40007f09037421 */ /* 0x000fe20000000000 */
[----:B------:R-:W-:Y:S01]  /*2080*/  FADD R31, R6, -12583039 ;  /* 0xcb40007f061f7421 */ /* 0x000fe20000000000 */
[----:B------:R-:W-:Y:S01]  /*2090*/  SHF.L.U32 R8, R0, 0x17, RZ ;  /* 0x0000001700087819 */ /* 0x000fe200000006ff */
[----:B------:R-:W-:Y:S01]  /*20a0*/  FADD R0, RZ, R17 ;  /* 0x00000011ff007221 */ /* 0x000fe20000000000 */
[----:B------:R-:W-:Y:S01]  /*20b0*/  FFMA R3, R4, 1.4426950216293334961, -R3 ;  /* 0x3fb8aa3b04037823 */ /* 0x000fe20000000803 */
[C---:B------:R-:W-:Y:S01]  /*20c0*/  FFMA R31, R26.reuse, 1.4426950216293334961, -R31 ;  /* 0x3fb8aa3b1a1f7823 */ /* 0x040fe2000000081f */
[----:B------:R-:W4:Y:S01]  /*20d0*/  MUFU.EX2 R32, R32 ;  /* 0x0000002000207308 */ /* 0x000f220000000800 */
[----:B-1----:R-:W-:Y:S02]  /*20e0*/  FADD R15, R7, -12583039 ;  /* 0xcb40007f070f7421 */ /* 0x002fe40000000000 */
[----:B------:R-:W-:Y:S01]  /*20f0*/  FFMA R26, R26, 1.925963033500011079e-08, R31 ;  /* 0x32a570601a1a7823 */ /* 0x000fe2000000001f */
[----:B------:R-:W-:-:S02]  /*2100*/  IMAD.SHL.U32 R31, R21, 0x800000, RZ ;  /* 0x00800000151f7824 */ /* 0x000fc400078e00ff */
[C---:B------:R-:W-:Y:S02]  /*2110*/  FFMA R5, R28.reuse, 1.4426950216293334961, -R15 ;  /* 0x3fb8aa3b1c057823 */ /* 0x040fe4000000080f */
[----:B------:R-:W1:Y:S02]  /*2120*/  MUFU.EX2 R14, R14 ;  /* 0x0000000e000e7308 */ /* 0x000e640000000800 */
[----:B------:R-:W-:Y:S01]  /*2130*/  FFMA R28, R28, 1.925963033500011079e-08, R5 ;  /* 0x32a570601c1c7823 */ /* 0x000fe20000000005 */
[----:B--2---:R-:W-:Y:S01]  /*2140*/  FMUL R5, R20, R33 ;  /* 0x0000002114057220 */ /* 0x004fe20000400000 */
[----:B------:R-:W-:Y:S01]  /*2150*/  FFMA R33, R4, 1.925963033500011079e-08, R3 ;  /* 0x32a5706004217823 */ /* 0x000fe20000000003 */
[----:B0-----:R-:W-:Y:S01]  /*2160*/  FMUL R4, R2, R27 ;  /* 0x0000001b02047220 */ /* 0x001fe20000400000 */
[----:B---3--:R-:W-:Y:S01]  /*2170*/  FMUL R2, R8, R29 ;  /* 0x0000001d08027220 */ /* 0x008fe20000400000 */
[----:B------:R-:W-:Y:S01]  /*2180*/  FADD R3, R0, R5 ;  /* 0x0000000500037221 */ /* 0x000fe20000000000 */
[----:B------:R-:W-:Y:S01]  /*2190*/  FADD R29, R10, -12583039 ;  /* 0xcb40007f0a1d7421 */ /* 0x000fe20000000000 */
[----:B------:R-:W0:Y:S01]  /*21a0*/  MUFU.EX2 R15, R34 ;  /* 0x00000022000f7308 */ /* 0x000e220000000800 */
[----:B------:R-:W-:Y:S01]  /*21b0*/  SHF.L.U32 R27, R12, 0x17, RZ ;  /* 0x000000170c1b7819 */ /* 0x000fe200000006ff */
[----:B------:R-:W-:Y:S01]  /*21c0*/  FADD R3, R3, R4 ;  /* 0x0000000403037221 */ /* 0x000fe20000000000 */
[----:B------:R-:W-:Y:S01]  /*21d0*/  SHF.L.U32 R8, R13, 0x17, RZ ;  /* 0x000000170d087819 */ /* 0x000fe200000006ff */
[----:B----4-:R-:W-:Y:S01]  /*21e0*/  FMUL R0, R31, R32 ;  /* 0x000000201f007220 */ /* 0x010fe20000400000 */
[----:B------:R-:W-:Y:S01]  /*21f0*/  FFMA R29, R30, 1.4426950216293334961, -R29 ;  /* 0x3fb8aa3b1e1d7823 */ /* 0x000fe2000000081d */
[----:B------:R-:W-:Y:S01]  /*2200*/  FADD R13, R3, R2 ;  /* 0x00000002030d7221 */ /* 0x000fe20000000000 */
[----:B------:R-:W-:Y:S01]  /*2210*/  SHF.L.U32 R10, R10, 0x17, RZ ;  /* 0x000000170a0a7819 */ /* 0x000fe200000006ff */
[----:B------:R-:W2:Y:S01]  /*2220*/  MUFU.EX2 R16, R16 ;  /* 0x0000001000107308 */ /* 0x000ea20000000800 */
[----:B-1----:R-:W-:Y:S01]  /*2230*/  FMUL R3, R27, R14 ;  /* 0x0000000e1b037220 */ /* 0x002fe20000400000 */
[----:B------:R-:W-:Y:S01]  /*2240*/  FADD R12, R13, R0 ;  /* 0x000000000d0c7221 */ /* 0x000fe20000000000 */
[----:B------:R-:W-:Y:S01]  /*2250*/  FFMA R29, R30, 1.925963033500011079e-08, R29 ;  /* 0x32a570601e1d7823 */ /* 0x000fe2000000001d */
[----:B------:R-:W-:Y:S01]  /*2260*/  IMAD.SHL.U32 R13, R11, 0x800000, RZ ;  /* 0x008000000b0d7824 */ /* 0x000fe200078e00ff */
[----:B------:R-:W-:Y:S01]  /*2270*/  SHF.L.U32 R14, R6, 0x17, RZ ;  /* 0x00000017060e7819 */ /* 0x000fe200000006ff */
[----:B------:R-:W-:-:S02]  /*2280*/  FADD R11, R12, R3 ;  /* 0x000000030c0b7221 */ /* 0x000fc40000000000 */
[----:B------:R-:W1:Y:S01]  /*2290*/  MUFU.EX2 R20, R28 ;  /* 0x0000001c00147308 */ /* 0x000e620000000800 */
[----:B0-----:R-:W-:Y:S01]  /*22a0*/  FMUL R8, R8, R15 ;  /* 0x0000000f08087220 */ /* 0x001fe20000400000 */
[----:B------:R-:W-:-:S03]  /*22b0*/  SHF.L.U32 R15, R7, 0x17, RZ ;  /* 0x00000017070f7819 */ /* 0x000fc600000006ff */
[----:B------:R-:W-:-:S03]  /*22c0*/  FADD R12, R11, R8 ;  /* 0x000000080b0c7221 */ /* 0x000fc60000000000 */
[----:B------:R-:W0:Y:S01]  /*22d0*/  MUFU.EX2 R21, R26 ;  /* 0x0000001a00157308 */ /* 0x000e220000000800 */
[----:B--2---:R-:W-:Y:S01]  /*22e0*/  FMUL R7, R13, R16 ;  /* 0x000000100d077220 */ /* 0x004fe20000400000 */
        /* <DEDUP_REMOVED lines=21> */
.L_x_17828:
        /* <DEDUP_REMOVED lines=12> */
[----:B0-----:R-:W-:Y:S05]  /*2500*/  CALL.REL.NOINC `($__internal_275_$__cuda_sm3x_div_rn_noftz_f32_slowpath) ;  /* 0x0000001800c87944 */ /* 0x001fea0003c00000 */
[----:B------:R-:W-:-:S07]  /*2510*/  IMAD.MOV.U32 R14, RZ, RZ, R11 ;  /* 0x000000ffff0e7224 */ /* 0x000fce00078e000b */
.L_x_17793:
[----:B------:R-:W-:Y:S05]  /*2520*/  BSYNC.RECONVERGENT B2 ;  /* 0x0000000000027941 */ /* 0x000fea0003800200 */
.L_x_17792:
        /* <DEDUP_REMOVED lines=12> */
[----:B0-----:R-:W-:Y:S05]  /*25f0*/  CALL.REL.NOINC `($__internal_275_$__cuda_sm3x_div_rn_noftz_f32_slowpath) ;  /* 0x00000018008c7944 */ /* 0x001fea0003c00000 */
[----:B------:R-:W-:-:S07]  /*2600*/  IMAD.MOV.U32 R15, RZ, RZ, R11 ;  /* 0x000000ffff0f7224 */ /* 0x000fce00078e000b */
.L_x_17795:
[----:B------:R-:W-:Y:S05]  /*2610*/  BSYNC.RECONVERGENT B2 ;  /* 0x0000000000027941 */ /* 0x000fea0003800200 */
.L_x_17794:
        /* <DEDUP_REMOVED lines=14> */
.L_x_17797:
[----:B------:R-:W-:Y:S05]  /*2700*/  BSYNC.RECONVERGENT B2 ;  /* 0x0000000000027941 */ /* 0x000fea0003800200 */
.L_x_17796:
        /* <DEDUP_REMOVED lines=14> */
.L_x_17799:
[----:B------:R-:W-:Y:S05]  /*27f0*/  BSYNC.RECONVERGENT B2 ;  /* 0x0000000000027941 */ /* 0x000fea0003800200 */
.L_x_17798:
        /* <DEDUP_REMOVED lines=14> */
.L_x_17801:
[----:B------:R-:W-:Y:S05]  /*28e0*/  BSYNC.RECONVERGENT B2 ;  /* 0x0000000000027941 */ /* 0x000fea0003800200 */
.L_x_17800:
        /* <DEDUP_REMOVED lines=14> */
.L_x_17803:
[----:B------:R-:W-:Y:S05]  /*29d0*/  BSYNC.RECONVERGENT B2 ;  /* 0x0000000000027941 */ /* 0x000fea0003800200 */
.L_x_17802:
        /* <DEDUP_REMOVED lines=14> */
.L_x_17805:
[----:B------:R-:W-:Y:S05]  /*2ac0*/  BSYNC.RECONVERGENT B2 ;  /* 0x0000000000027941 */ /* 0x000fea0003800200 */
.L_x_17804:
        /* <DEDUP_REMOVED lines=14> */
.L_x_17807:
[----:B------:R-:W-:Y:S05]  /*2bb0*/  BSYNC.RECONVERGENT B2 ;  /* 0x0000000000027941 */ /* 0x000fea0003800200 */
.L_x_17806:
        /* <DEDUP_REMOVED lines=14> */
.L_x_17809:
[----:B------:R-:W-:Y:S05]  /*2ca0*/  BSYNC.RECONVERGENT B2 ;  /* 0x0000000000027941 */ /* 0x000fea0003800200 */
.L_x_17808:
        /* <DEDUP_REMOVED lines=12> */
[----:B------:R-:W-:Y:S05]  /*2d70*/  CALL.REL.NOINC `($__internal_275_$__cuda_sm3x_div_rn_noftz_f32_slowpath) ;  /* 0x0000001000ac7944 */ /* 0x000fea0003c00000 */
[----:B------:R-:W-:-:S07]  /*2d80*/  IMAD.MOV.U32 R27, RZ, RZ, R11 ;  /* 0x000000ffff1b7224 */ /* 0x000fce00078e000b */
.L_x_17811:
[----:B------:R-:W-:Y:S05]  /*2d90*/  BSYNC.RECONVERGENT B2 ;  /* 0x0000000000027941 */ /* 0x000fea0003800200 */
.L_x_17810:
        /* <DEDUP_REMOVED lines=12> */
[----:B------:R-:W-:Y:S05]  /*2e60*/  CALL.REL.NOINC `($__internal_275_$__cuda_sm3x_div_rn_noftz_f32_slowpath) ;  /* 0x0000001000707944 */ /* 0x000fea0003c00000 */
[----:B------:R-:W-:-:S07]  /*2e70*/  IMAD.MOV.U32 R6, RZ, RZ, R11 ;  /* 0x000000ffff067224 */ /* 0x000fce00078e000b */
.L_x_17813:
[----:B------:R-:W-:Y:S05]  /*2e80*/  BSYNC.RECONVERGENT B2 ;  /* 0x0000000000027941 */ /* 0x000fea0003800200 */
.L_x_17812:
        /* <DEDUP_REMOVED lines=14> */
.L_x_17815:
[----:B------:R-:W-:Y:S05]  /*2f70*/  BSYNC.RECONVERGENT B2 ;  /* 0x0000000000027941 */ /* 0x000fea0003800200 */
.L_x_17814:
        /* <DEDUP_REMOVED lines=14> */
[----:B------:R-:W-:Y:S01]  /*3060*/  LEA.HI R0, P0, R13, R8, RZ, 0x1 ;  /* 0x000000080d007211 */ /* 0x000fe200078108ff */
[--C-:B------:R-:W-:Y:S01]  /*3070*/  IMAD.X R31, RZ, RZ, R13.reuse, P1 ;  /* 0x000000ffff1f7224 */ /* 0x100fe200008e060d */
[----:B------:R-:W-:Y:S01]  /*3080*/  IADD3 R28, P4, PT, R8, 0x140, RZ ;  /* 0x00000140081c7810 */ /* 0x000fe20007f9e0ff */
[----:B------:R-:W-:Y:S01]  /*3090*/  IMAD.X R17, RZ, RZ, R13, P3 ;  /* 0x000000ffff117224 */ /* 0x000fe200018e060d */
[----:B------:R-:W-:-:S02]  /*30a0*/  SHF.L.U32 R10, R0, 0x2, RZ ;  /* 0x00000002000a7819 */ /* 0x000fc400000006ff */
[----:B------:R-:W-:Y:S02]  /*30b0*/  IADD3.X R9, PT, PT, RZ, R13, RZ, P0, !PT ;  /* 0x0000000dff097210 */ /* 0x000fe400007fe4ff */
[----:B------:R-:W-:Y:S02]  /*30c0*/  LOP3.LUT R10, R10, 0xfffffff8, RZ, 0xc0, !PT ;  /* 0xfffffff80a0a7812 */ /* 0x000fe400078ec0ff */
[----:B------:R-:W-:Y:S02]  /*30d0*/  SHF.L.U64.HI R0, R0, 0x2, R9 ;  /* 0x0000000200007819 */ /* 0x000fe40000010209 */
[----:B------:R-:W-:Y:S02]  /*30e0*/  IADD3 R10, P0, PT, R10, UR36, RZ ;  /* 0x000000240a0a7c10 */ /* 0x000fe4000ff1e0ff */
[----:B------:R-:W-:Y:S02]  /*30f0*/  R2UR UR10, R18 ;  /* 0x00000000120a72ca */ /* 0x000fe400000e0000 */
[----:B------:R-:W-:-:S02]  /*3100*/  IADD3.X R11, PT, PT, R0, UR37, RZ, P0, !PT ;  /* 0x00000025000b7c10 */ /* 0x000fc400087fe4ff */
[C---:B------:R-:W-:Y:S02]  /*3110*/  IADD3 R9, P0, PT, R8.reuse, 0x80, RZ ;  /* 0x0000008008097810 */ /* 0x040fe40007f1e0ff */
[----:B------:R-:W-:Y:S01]  /*3120*/  IADD3 R0, P2, PT, R8, 0xc0, RZ ;  /* 0x000000c008007810 */ /* 0x000fe20007f5e0ff */
[----:B------:R0:W-:Y:S01]  /*3130*/  STG.E.64 desc[UR4][R10.64], R14 ;  /* 0x0000000e0a007986 */ /* 0x0001e2000c101b04 */
[-C--:B------:R-:W-:Y:S02]  /*3140*/  IADD3.X R8, PT, PT, RZ, R13.reuse, RZ, P0, !PT ;  /* 0x0000000dff087210 */ /* 0x080fe400007fe4ff */
[-C--:B------:R-:W-:Y:S02]  /*3150*/  IADD3.X R29, PT, PT, RZ, R13.reuse, RZ, P2, !PT ;  /* 0x0000000dff1d7210 */ /* 0x080fe400017fe4ff */
[----:B------:R-:W-:Y:S02]  /*3160*/  LEA.HI R12, P0, R31, R12, RZ, 0x1 ;  /* 0x0000000c1f0c7211 */ /* 0x000fe400078108ff */
[----:B------:R-:W-:-:S02]  /*3170*/  IADD3.X R13, PT, PT, RZ, R13, RZ, P4, !PT ;  /* 0x0000000dff0d7210 */ /* 0x000fc400027fe4ff */
[----:B------:R-:W-:Y:S02]  /*3180*/  R2UR UR11, R19 ;  /* 0x00000000130b72ca */ /* 0x000fe400000e0000 */
[----:B------:R-:W-:Y:S02]  /*3190*/  LEA.HI R28, P3, R13, R28, RZ, 0x1 ;  /* 0x0000001c0d1c7211 */ /* 0x000fe400078708ff */
[----:B------:R-:W-:Y:S02]  /*31a0*/  R2UR UR12, R18 ;  /* 0x00000000120c72ca */ /* 0x000fe400000e0000 */
[----:B0-----:R-:W-:Y:S01]  /*31b0*/  LEA.HI R10, P1, R8, R9, RZ, 0x1 ;  /* 0x00000009080a7211 */ /* 0x001fe200078308ff */
[----:B------:R-:W-:Y:S01]  /*31c0*/  IMAD.X R13, RZ, RZ, R13, P3 ;  /* 0x000000ffff0d7224 */ /* 0x000fe200018e060d */
[----:B------:R-:W-:Y:S02]  /*31d0*/  LEA.HI R14, P2, R29, R0, RZ, 0x1 ;  /* 0x000000001d0e7211 */ /* 0x000fe400078508ff */
[----:B------:R-:W-:Y:S01]  /*31e0*/  IADD3.X R9, PT, PT, RZ, R31, RZ, P0, !PT ;  /* 0x0000001fff097210 */ /* 0x000fe200007fe4ff */
[----:B------:R-:W-:Y:S01]  /*31f0*/  IMAD.X R15, RZ, RZ, R8, P1 ;  /* 0x000000ffff0f7224 */ /* 0x000fe200008e0608 */
[----:B------:R-:W-:-:S02]  /*3200*/  SHF.L.U32 R8, R12, 0x2, RZ ;  /* 0x000000020c087819 */ /* 0x000fc400000006ff */
[----:B------:R-:W-:Y:S02]  /*3210*/  IADD3.X R11, PT, PT, RZ, R29, RZ, P2, !PT ;  /* 0x0000001dff0b7210 */ /* 0x000fe400017fe4ff */
[----:B------:R-:W-:Y:S02]  /*3220*/  LEA.HI R16, P0, R17, R16, RZ, 0x1 ;  /* 0x0000001011107211 */ /* 0x000fe400078108ff */
[----:B------:R-:W-:Y:S02]  /*3230*/  SHF.L.U64.HI R9, R12, 0x2, R9 ;  /* 0x000000020c097819 */ /* 0x000fe40000010209 */
[----:B------:R-:W-:Y:S02]  /*3240*/  SHF.L.U64.HI R12, R14, 0x2, R11 ;  /* 0x000000020e0c7819 */ /* 0x000fe4000001020b */
[----:B------:R-:W-:Y:S02]  /*3250*/  LOP3.LUT R8, R8, 0xfffffff8, RZ, 0xc0, !PT ;  /* 0xfffffff808087812 */ /* 0x000fe400078ec0ff */
[----:B------:R-:W-:-:S02]  /*3260*/  SHF.L.U32 R14, R14, 0x2, RZ ;  /* 0x000000020e0e7819 */ /* 0x000fc400000006ff */
[----:B------:R-:W-:Y:S02]  /*3270*/  IADD3.X R17, PT, PT, RZ, R17, RZ, P0, !PT ;  /* 0x00000011ff117210 */ /* 0x000fe400007fe4ff */
[----:B------:R-:W-:Y:S02]  /*3280*/  IADD3 R8, P0, PT, R8, UR36, RZ ;  /* 0x0000002408087c10 */ /* 0x000fe4000ff1e0ff */
[----:B------:R-:W-:Y:S02]  /*3290*/  LOP3.LUT R14, R14, 0xfffffff8, RZ, 0xc0, !PT ;  /* 0xfffffff80e0e7812 */ /* 0x000fe400078ec0ff */
[----:B------:R-:W-:Y:S02]  /*32a0*/  IADD3.X R9, PT, PT, R9, UR37, RZ, P0, !PT ;  /* 0x0000002509097c10 */ /* 0x000fe400087fe4ff */
[----:B------:R-:W-:Y:S02]  /*32b0*/  IADD3 R14, P0, PT, R14, UR36, RZ ;  /* 0x000000240e0e7c10 */ /* 0x000fe4000ff1e0ff */
[C---:B------:R-:W-:Y:S01]  /*32c0*/  SHF.L.U64.HI R0, R10.reuse, 0x2, R15 ;  /* 0x000000020a007819 */ /* 0x040fe2000001020f */
[----:B------:R-:W-:Y:S01]  /*32d0*/  IMAD.SHL.U32 R10, R10, 0x4, RZ ;  /* 0x000000040a0a7824 */ /* 0x000fe200078e00ff */
[----:B------:R-:W-:Y:S01]  /*32e0*/  IADD3.X R15, PT, PT, R12, UR37, RZ, P0, !PT ;  /* 0x000000250c0f7c10 */ /* 0x000fe200087fe4ff */
[----:B------:R0:W-:Y:S01]  /*32f0*/  STG.E.64 desc[UR4][R8.64], R20 ;  /* 0x0000001408007986 */ /* 0x0001e2000c101b04 */
[----:B------:R-:W-:-:S02]  /*3300*/  IADD3 R25, P0, PT, R24, R25, RZ ;  /* 0x0000001918197210 */ /* 0x000fc40007f1e0ff */
[C---:B------:R-:W-:Y:S02]  /*3310*/  SHF.L.U64.HI R17, R16.reuse, 0x2, R17 ;  /* 0x0000000210117819 */ /* 0x040fe40000010211 */
[----:B------:R-:W-:Y:S02]  /*3320*/  SHF.L.U32 R16, R16, 0x2, RZ ;  /* 0x0000000210107819 */ /* 0x000fe400000006ff */
[C---:B------:R-:W-:Y:S02]  /*3330*/  SHF.L.U64.HI R13, R28.reuse, 0x2, R13 ;  /* 0x000000021c0d7819 */ /* 0x040fe4000001020d */
[----:B------:R-:W-:Y:S02]  /*3340*/  SHF.L.U32 R28, R28, 0x2, RZ ;  /* 0x000000021c1c7819 */ /* 0x000fe400000006ff */
[----:B------:R-:W-:Y:S02]  /*3350*/  LEA.HI.X.SX32 R23, R24, R23, 0x1, P0 ;  /* 0x0000001718177211 */ /* 0x000fe400000f0eff */
[----:B------:R-:W-:-:S02]  /*3360*/  LOP3.LUT R10, R10, 0xfffffff8, RZ, 0xc0, !PT ;  /* 0xfffffff80a0a7812 */ /* 0x000fc400078ec0ff */
[----:B------:R-:W-:Y:S02]  /*3370*/  ISETP.GE.U32.AND P0, PT, R25, UR40, PT ;  /* 0x0000002819007c0c */ /* 0x000fe4000bf06070 */
[----:B------:R-:W-:Y:S02]  /*3380*/  LOP3.LUT R16, R16, 0xfffffff8, RZ, 0xc0, !PT ;  /* 0xfffffff810107812 */ /* 0x000fe400078ec0ff */
        /* <DEDUP_REMOVED lines=15> */
.L_x_17791:
[----:B------:R-:W-:Y:S01]  /*3480*/  BSSY B0, `(.L_x_17817) ;  /* 0x0000007000007945 */ /* 0x000fe20003800000 */
[----:B------:R-:W-:Y:S01]  /*3490*/  IMAD.MOV.U32 R12, RZ, RZ, 0x10 ;  /* 0x00000010ff0c7424 */ /* 0x000fe200078e00ff */
[----:B------:R-:W-:Y:S02]  /*34a0*/  MOV R11, 0x1f ;  /* 0x0000001f000b7802 */ /* 0x000fe40000000f00 */
[----:B------:R-:W-:-:S07]  /*34b0*/  MOV R15, 0xffffffff ;  /* 0xffffffff000f7802 */ /* 0x000fce0000000f00 */
[----:B------:R-:W-:Y:S05]  /*34c0*/  WARPSYNC.COLLECTIVE R15, `(.L_x_17818) ;  /* 0x000000000f087348 */ /* 0x000fea0003c00000 */
[----:B------:R0:W1:Y:S02]  /*34d0*/  SHFL.BFLY P6, R14, R13, R12, R11 ;  /* 0x0c00000c0d0e7389 */ /* 0x00006400000c000b */
[----:B01----:R-:W-:Y:S05]  /*34e0*/  ENDCOLLECTIVE ;  /* 0x000000000000791b */ /* 0x003fea0003800000 */
.L_x_17818:
[----:B------:R-:W-:Y:S05]  /*34f0*/  BSYNC B0 ;  /* 0x0000000000007941 */ /* 0x000fea0003800000 */
.L_x_17817:
        /* <DEDUP_REMOVED lines=8> */
.L_x_17819:
[----:B------:R-:W-:Y:S01]  /*3580*/  HFMA2 R12, -RZ, RZ, 0, 2.384185791015625e-07 ;  /* 0x00000004ff0c7431 */ /* 0x000fe200000001ff */
[----:B------:R-:W-:-:S05]  /*3590*/  FMNMX R0, R13, R14, !PT ;  /* 0x0000000e0d007209 */ /* 0x000fca0007800000 */
[----:B------:R-:W-:-:S07]  /*35a0*/  IMAD.MOV.U32 R13, RZ, RZ, R0 ;  /* 0x000000ffff0d7224 */ /* 0x000fce00078e0000 */
[----:B------:R-:W-:Y:S05]  /*35b0*/  WARPSYNC.COLLECTIVE R15, `(.L_x_17820) ;  /* 0x000000000f087348 */ /* 0x000fea0003c00000 */
[----:B------:R0:W1:Y:S02]  /*35c0*/  SHFL.BFLY P6, R14, R13, R12, R11 ;  /* 0x0c00000c0d0e7389 */ /* 0x00006400000c000b */
[----:B01----:R-:W-:Y:S05]  /*35d0*/  ENDCOLLECTIVE ;  /* 0x000000000000791b */ /* 0x003fea0003800000 */
.L_x_17820:
[----:B------:R-:W-:Y:S01]  /*35e0*/  IMAD.MOV.U32 R12, RZ, RZ, 0x2 ;  /* 0x00000002ff0c7424 */ /* 0x000fe200078e00ff */
[----:B------:R-:W-:-:S04]  /*35f0*/  FMNMX R2, R0, R14, !PT ;  /* 0x0000000e00027209 */ /* 0x000fc80007800000 */
[----:B------:R-:W-:-:S07]  /*3600*/  MOV R13, R2 ;  /* 0x00000002000d7202 */ /* 0x000fce0000000f00 */
[----:B------:R-:W-:Y:S05]  /*3610*/  WARPSYNC.COLLECTIVE R15, `(.L_x_17821) ;  /* 0x000000000f087348 */ /* 0x000fea0003c00000 */
[----:B------:R0:W1:Y:S02]  /*3620*/  SHFL.BFLY P6, R14, R13, R12, R11 ;  /* 0x0c00000c0d0e7389 */ /* 0x00006400000c000b */
[----:B01----:R-:W-:Y:S05]  /*3630*/  ENDCOLLECTIVE ;  /* 0x000000000000791b */ /* 0x003fea0003800000 */
.L_x_17821:
[----:B------:R-:W-:Y:S01]  /*3640*/  HFMA2 R12, -RZ, RZ, 0, 5.9604644775390625e-08 ;  /* 0x00000001ff0c7431 */ /* 0x000fe200000001ff */
[----:B------:R-:W-:-:S04]  /*3650*/  FMNMX R3, R2, R14, !PT ;  /* 0x0000000e02037209 */ /* 0x000fc80007800000 */
[----:B------:R-:W-:-:S07]  /*3660*/  MOV R13, R3 ;  /* 0x00000003000d7202 */ /* 0x000fce0000000f00 */
[----:B------:R-:W-:Y:S05]  /*3670*/  WARPSYNC.COLLECTIVE R15, `(.L_x_17822) ;  /* 0x000000000f087348 */ /* 0x000fea0003c00000 */
[----:B------:R0:W1:Y:S02]  /*3680*/  SHFL.BFLY P6, R14, R13, R12, R11 ;  /* 0x0c00000c0d0e7389 */ /* 0x00006400000c000b */
[----:B01----:R-:W-:Y:S05]  /*3690*/  ENDCOLLECTIVE ;  /* 0x000000000000791b */ /* 0x003fea0003800000 */
.L_x_17822:
        /* <DEDUP_REMOVED lines=8> */
[----:B------:R-:W-:Y:S01]  /*3720*/  FADD R9, -R21, R8 ;  /* 0x0000000815097221 */ /* 0x000fe20000000100 */
[-C--:B------:R-:W-:Y:S01]  /*3730*/  FFMA.SAT R10, R17, R6.reuse, 0.5 ;  /* 0x3f000000110a7423 */ /* 0x080fe20000002006 */
[-C--:B------:R-:W-:Y:S01]  /*3740*/  FFMA.RM R4, R4, R3.reuse, 12582913 ;  /* 0x4b40000104047423 */ /* 0x080fe20000004003 */
[-C--:B------:R-:W-:Y:S01]  /*3750*/  FFMA.RM R0, R0, R3.reuse, 12582913 ;  /* 0x4b40000100007423 */ /* 0x080fe20000004003 */
[--C-:B------:R-:W-:Y:S01]  /*3760*/  FADD R5, R32, -R21.reuse ;  /* 0x8000001520057221 */ /* 0x100fe20000000000 */
[-C--:B------:R-:W-:Y:S01]  /*3770*/  FFMA.RM R10, R10, R3.reuse, 12582913 ;  /* 0x4b4000010a0a7423 */ /* 0x080fe20000004003 */
[----:B------:R-:W-:Y:S01]  /*3780*/  FADD R2, R4, -12583039 ;  /* 0xcb40007f04027421 */ /* 0x000fe20000000000 */
[----:B------:R-:W-:Y:S01]  /*3790*/  FADD R8, R0, -12583039 ;  /* 0xcb40007f00087421 */ /* 0x000fe20000000000 */
[C---:B------:R-:W-:Y:S01]  /*37a0*/  FADD R15, -R21.reuse, R20 ;  /* 0x00000014150f7221 */ /* 0x040fe20000000100 */
[----:B------:R-:W-:Y:S01]  /*37b0*/  FADD R33, -R21, R16 ;  /* 0x0000001015217221 */ /* 0x000fe20000000100 */
[----:B------:R-:W-:Y:S01]  /*37c0*/  FFMA R2, R27, 1.4426950216293334961, -R2 ;  /* 0x3fb8aa3b1b027823 */ /* 0x000fe20000000802 */
[----:B------:R-:W-:Y:S01]  /*37d0*/  FFMA R8, R29, 1.4426950216293334961, -R8 ;  /* 0x3fb8aa3b1d087823 */ /* 0x000fe20000000808 */
[--C-:B------:R-:W-:Y:S01]  /*37e0*/  FADD R31, R31, -R21.reuse ;  /* 0x800000151f1f7221 */ /* 0x100fe20000000000 */
[-C--:B------:R-:W-:Y:S01]  /*37f0*/  FFMA.SAT R14, R33, R6.reuse, 0.5 ;  /* 0x3f000000210e7423 */ /* 0x080fe20000002006 */
        /* <DEDUP_REMOVED lines=106> */
.L_x_17823:
[----:B------:R-:W-:Y:S02]  /*3ea0*/  IMAD.MOV.U32 R12, RZ, RZ, 0x8 ;  /* 0x00000008ff0c7424 */ /* 0x000fe400078e00ff */
[----:B------:R-:W-:-:S05]  /*3eb0*/  FADD R20, R13, R14 ;  /* 0x0000000e0d147221 */ /* 0x000fca0000000000 */
[----:B------:R-:W-:-:S07]  /*3ec0*/  MOV R13, R20 ;  /* 0x00000014000d7202 */ /* 0x000fce0000000f00 */
[----:B------:R-:W-:Y:S05]  /*3ed0*/  WARPSYNC.COLLECTIVE R15, `(.L_x_17824) ;  /* 0x000000000f087348 */ /* 0x000fea0003c00000 */
[----:B------:R0:W1:Y:S02]  /*3ee0*/  SHFL.BFLY P6, R14, R13, R12, R11 ;  /* 0x0c00000c0d0e7389 */ /* 0x00006400000c000b */
[----:B01----:R-:W-:Y:S05]  /*3ef0*/  ENDCOLLECTIVE ;  /* 0x000000000000791b */ /* 0x003fea0003800000 */
.L_x_17824:
[----:B------:R-:W-:Y:S02]  /*3f00*/  HFMA2 R12, -RZ, RZ, 0, 2.384185791015625e-07 ;  /* 0x00000004ff0c7431 */ /* 0x000fe400000001ff */
[----:B------:R-:W-:-:S05]  /*3f10*/  FADD R21, R20, R14 ;  /* 0x0000000e14157221 */ /* 0x000fca0000000000 */
[----:B------:R-:W-:-:S07]  /*3f20*/  MOV R13, R21 ;  /* 0x00000015000d7202 */ /* 0x000fce0000000f00 */
[----:B------:R-:W-:Y:S05]  /*3f30*/  WARPSYNC.COLLECTIVE R15, `(.L_x_17825) ;  /* 0x000000000f087348 */ /* 0x000fea0003c00000 */
[----:B------:R0:W1:Y:S02]  /*3f40*/  SHFL.BFLY P6, R14, R13, R12, R11 ;  /* 0x0c00000c0d0e7389 */ /* 0x00006400000c000b */
[----:B01----:R-:W-:Y:S05]  /*3f50*/  ENDCOLLECTIVE ;  /* 0x000000000000791b */ /* 0x003fea0003800000 */
.L_x_17825:
[----:B------:R-:W-:Y:S01]  /*3f60*/  MOV R12, 0x2 ;  /* 0x00000002000c7802 */ /* 0x000fe20000000f00 */
[----:B------:R-:W-:-:S04]  /*3f70*/  FADD R26, R21, R14 ;  /* 0x0000000e151a7221 */ /* 0x000fc80000000000 */
[----:B------:R-:W-:-:S07]  /*3f80*/  IMAD.MOV.U32 R13, RZ, RZ, R26 ;  /* 0x000000ffff0d7224 */ /* 0x000fce00078e001a */
[----:B------:R-:W-:Y:S05]  /*3f90*/  WARPSYNC.COLLECTIVE R15, `(.L_x_17826) ;  /* 0x000000000f087348 */ /* 0x000fea0003c00000 */
[----:B------:R0:W1:Y:S02]  /*3fa0*/  SHFL.BFLY P6, R14, R13, R12, R11 ;  /* 0x0c00000c0d0e7389 */ /* 0x00006400000c000b */
[----:B01----:R-:W-:Y:S05]  /*3fb0*/  ENDCOLLECTIVE ;  /* 0x000000000000791b */ /* 0x003fea0003800000 */
.L_x_17826:
[----:B------:R-:W-:Y:S02]  /*3fc0*/  IMAD.MOV.U32 R12, RZ, RZ, 0x1 ;  /* 0x00000001ff0c7424 */ /* 0x000fe400078e00ff */
[----:B------:R-:W-:-:S05]  /*3fd0*/  FADD R27, R26, R14 ;  /* 0x0000000e1a1b7221 */ /* 0x000fca0000000000 */
[----:B------:R-:W-:-:S07]  /*3fe0*/  MOV R13, R27 ;  /* 0x0000001b000d7202 */ /* 0x000fce0000000f00 */
[----:B------:R-:W-:Y:S05]  /*3ff0*/  WARPSYNC.COLLECTIVE R15, `(.L_x_17827) ;  /* 0x000000000f087348 */ /* 0x000fea0003c00000 */
[----:B------:R0:W1:Y:S02]  /*4000*/  SHFL.BFLY P6, R14, R13, R12, R11 ;  /* 0x0c00000c0d0e7389 */ /* 0x00006400000c000b */
[----:B01----:R-:W-:Y:S05]  /*4010*/  ENDCOLLECTIVE ;  /* 0x000000000000791b */ /* 0x003fea0003800000 */
.L_x_17827:
[----:B------:R-:W-:Y:S05]  /*4020*/  BRA `(.L_x_17828) ;  /* 0xffffffe400047947 */ /* 0x000fea000383ffff */
        .weak           $__internal_275_$__cuda_sm3x_div_rn_noftz_f32_slowpath
        .type           $__internal_275_$__cuda_sm3x_div_rn_noftz_f32_slowpath,@function
        .size           $__internal_275_$__cuda_sm3x_div_rn_noftz_f32_slowpath,(.L_x_37652 - $__internal_275_$__cuda_sm3x_div_rn_noftz_f32_slowpath)
$__internal_275_$__cuda_sm3x_div_rn_noftz_f32_slowpath:
        /* <DEDUP_REMOVED lines=34> */
.L_x_17830:
        /* <DEDUP_REMOVED lines=51> */
.L_x_17837:
[----:B------:R-:W-:-:S04]  /*4580*/  LOP3.LUT R11, R11, 0x80000000, RZ, 0xc0, !PT ;  /* 0x800000000b0b7812 */ /* 0x000fc800078ec0ff */
[----:B------:R-:W-:Y:S01]  /*4590*/  LOP3.LUT R11, R11, 0x7f800000, RZ, 0xfc, !PT ;  /* 0x7f8000000b0b7812 */ /* 0x000fe200078efcff */
[----:B------:R-:W-:Y:S06]  /*45a0*/  BRA `(.L_x_17838) ;  /* 0x0000000000047947 */ /* 0x000fec0003800000 */
.L_x_17836:
[----:B------:R-:W-:-:S07]  /*45b0*/  IMAD R11, R30, 0x800000, R11 ;  /* 0x008000001e0b7824 */ /* 0x000fce00078e020b */
.L_x_17838:
[----:B------:R-:W-:Y:S05]  /*45c0*/  BSYNC.RECONVERGENT B1 ;  /* 0x0000000000017941 */ /* 0x000fea0003800200 */
.L_x_17835:
[----:B------:R-:W-:Y:S05]  /*45d0*/  BRA `(.L_x_17839) ;  /* 0x0000000000207947 */ /* 0x000fea0003800000 */
.L_x_17834:
[----:B------:R-:W-:-:S04]  /*45e0*/  LOP3.LUT R11, R12, 0x80000000, R17, 0x48, !PT ;  /* 0x800000000c0b7812 */ /* 0x000fc800078e4811 */
[----:B------:R-:W-:Y:S01]  /*45f0*/  LOP3.LUT R11, R11, 0x7f800000, RZ, 0xfc, !PT ;  /* 0x7f8000000b0b7812 */ /* 0x000fe200078efcff */
[----:B------:R-:W-:Y:S06]  /*4600*/  BRA `(.L_x_17839) ;  /* 0x0000000000147947 */ /* 0x000fec0003800000 */
.L_x_17833:
[----:B------:R-:W-:Y:S01]  /*4610*/  LOP3.LUT R11, R12, 0x80000000, R17, 0x48, !PT ;  /* 0x800000000c0b7812 */ /* 0x000fe200078e4811 */
[----:B------:R-:W-:Y:S06]  /*4620*/  BRA `(.L_x_17839) ;  /* 0x00000000000c7947 */ /* 0x000fec0003800000 */
.L_x_17832:
[----:B------:R-:W0:Y:S01]  /*4630*/  MUFU.RSQ R11, -QNAN ;  /* 0xffc00000000b7908 */ /* 0x000e220000001400 */
[----:B------:R-:W-:Y:S05]  /*4640*/  BRA `(.L_x_17839) ;  /* 0x0000000000047947 */ /* 0x000fea0003800000 */
.L_x_17831:
[----:B------:R-:W-:-:S07]  /*4650*/  FADD.FTZ R11, R17, R12 ;  /* 0x0000000c110b7221 */ /* 0x000fce0000010000 */
.L_x_17839:
[----:B------:R-:W-:Y:S05]  /*4660*/  BSYNC.RECONVERGENT B0 ;  /* 0x0000000000007941 */ /* 0x000fea0003800200 */
.L_x_17829:
[----:B------:R-:W-:Y:S01]  /*4670*/  HFMA2 R13, -RZ, RZ, 0, 0 ;  /* 0x00000000ff0d7431 */ /* 0x000fe200000001ff */
[----:B------:R-:W-:-:S04]  /*4680*/  MOV R12, R28 ;  /* 0x0000001c000c7202 */ /* 0x000fc80000000f00 */
[----:B0-----:R-:W-:Y:S05]  /*4690*/  RET.REL.NODEC R12 `(_Z15SoftmaxWarpImplI22BroadcastScaleMaskLoadIffbLm3EiE11DirectStoreIffEfLi2ELi12ELi32ELi1ELb0EL9Algorithm0EEvT_T0_ll) ;  /* 0xffffffb80c587950 */ /* 0x001fea0003c3ffff */
.L_x_17840:
        /* <DEDUP_REMOVED lines=14> */
.L_x_37652:


//--------------------- .text._Z15SoftmaxWarpImplI22BroadcastScaleMaskLoadIffbLm3EiE11DirectStoreIffEfLi2ELi10ELi32ELi1ELb1EL9Algorithm0EEvT_T0_ll --------------------------
	.section	.text._Z15SoftmaxWarpImplI22BroadcastScaleMaskLoadIffbLm3EiE11DirectStoreIffEfLi2ELi10ELi32ELi1ELb1EL9Algorithm0EEvT_T0_ll,"ax",@progbits
	.align	128
        .global         _Z15SoftmaxWarpImplI22BroadcastScaleMaskLoadIffbLm3EiE11DirectStoreIffEfLi2ELi10ELi32ELi1ELb1EL9Algorithm0EEvT_T0_ll
        .type           _Z15SoftmaxWarpImplI22BroadcastScaleMaskLoadIffbLm3EiE11DirectStoreIffEfLi2ELi10ELi32ELi1ELb1EL9Algorithm0EEvT_T0_ll,@function
        .size           _Z15SoftmaxWarpImplI22BroadcastScaleMaskLoadIffbLm3EiE11DirectStoreIffEfLi2ELi10ELi32ELi1ELb1EL9Algorithm0EEvT_T0_ll,(.L_x_37653 - _Z15SoftmaxWarpImplI22BroadcastScaleMaskLoadIffbLm3EiE11DirectStoreIffEfLi2ELi10ELi32ELi1ELb1EL9Algorithm0EEvT_T0_ll)
        .other          _Z15SoftmaxWarpImplI22BroadcastScaleMaskLoadIffbLm3EiE11DirectStoreIffEfLi2ELi10ELi32ELi1ELb1EL9Algorithm0EEvT_T0_ll,@"STO_CUDA_ENTRY STV_DEFAULT"
_Z15SoftmaxWarpImplI22BroadcastScaleMaskLoadIffbLm3EiE11DirectStoreIffEfLi2ELi10ELi32ELi1ELb1EL9Algorithm0EEvT_T0_ll:
.text._Z15SoftmaxWarpImplI22BroadcastScaleMaskLoadIffbLm3EiE11DirectStoreIffEfLi2ELi10ELi32ELi1ELb1EL9Algorithm0EEvT_T0_ll:
        /* <DEDUP_REMOVED lines=27> */
.L_x_17841:
        /* <DEDUP_REMOVED lines=19> */
.L_x_17884:
        /* <DEDUP_REMOVED lines=24> */
[----:B------:R-:W-:Y:S02]  /*0460*/  R2UR UR5, R17 ;  /* 0x00000000110572ca */ /* 0x000fe400000e0000 */
[----:B------:R-:W-:Y:S02]  /*0470*/  IABS R10, R5 ;  /* 0x00000005000a7213 */ /* 0x000fe40000000000 */
[----:B------:R-:W2:Y:S03]  /*0480*/  LDC.64 R30, c[0x0][0x390] ;  /* 0x0000e400ff1e7b82 */ /* 0x000ea60000000a00 */
[----:B-1----:R-:W1:Y:S01]  /*0490*/  MUFU.RCP R3, R3 ;  /* 0x0000000300037308 */ /* 0x002e620000001000 */
[----:B0-----:R-:W-:Y:S01]  /*04a0*/  IABS R14, R2 ;  /* 0x00000002000e7213 */ /* 0x001fe20000000000 */
[----:B-1----:R-:W-:-:S06]  /*04b0*/  VIADD R8, R3, 0xffffffe ;  /* 0x0ffffffe03087836 */ /* 0x002fcc0000000000 */
        /* <DEDUP_REMOVED lines=17> */
[----:B------:R0:W1:Y:S01]  /*05d0*/  F2I.FTZ.U32.TRUNC.NTZ R9, R8 ;  /* 0x0000000800097305 */ /* 0x000062000021f000 */
[----:B------:R-:W3:Y:S02]  /*05e0*/  LDC.64 R12, c[0x0][0x3a0] ;  /* 0x0000e800ff0c7b82 */ /* 0x000ee40000000a00 */
[----:B------:R-:W-:Y:S01]  /*05f0*/  ISETP.GE.AND P5, PT, R7, RZ, PT ;  /* 0x000000ff0700720c */ /* 0x000fe20003fa6270 */
[----:B0-----:R-:W-:-:S06]  /*0600*/  HFMA2 R8, -RZ, RZ, 0, 0 ;  /* 0x00000000ff087431 */ /* 0x001fcc00000001ff */
        /* <DEDUP_REMOVED lines=19> */
[----:B------:R-:W0:Y:S01]  /*0740*/  LDC.64 R14, c[0x0][0x398] ;  /* 0x0000e600ff0e7b82 */ /* 0x000e220000000a00 */
        /* <DEDUP_REMOVED lines=8> */
[----:B0-----:R-:W-:Y:S02]  /*07d0*/  ISETP.NE.U32.AND P6, PT, R14, 0x1, PT ;  /* 0x000000010e00780c */ /* 0x001fe40003fc5070 */
[----:B------:R-:W-:Y:S01]  /*07e0*/  SEL R9, R11, RZ, P5 ;  /* 0x000000ff0b097207 */ /* 0x000fe20002800000 */
[----:B------:R-:W-:Y:S01]  /*07f0*/  IMAD.MOV R7, RZ, RZ, -R8 ;  /* 0x000000ffff077224 */ /* 0x000fe200078e0a08 */
[----:B---3--:R-:W-:Y:S02]  /*0800*/  ISETP.NE.U32.AND P5, PT, R12, 0x1, PT ;  /* 0x000000010c00780c */ /* 0x008fe40003fa5070 */
        /* <DEDUP_REMOVED lines=31> */
.L_x_17844:
[----:B------:R-:W-:Y:S05]  /*0a00*/  BSYNC.RECONVERGENT B1 ;  /* 0x0000000000017941 */ /* 0x000fea0003800200 */
.L_x_17843:
        /* <DEDUP_REMOVED lines=19> */
[----:B------:R-:W-:Y:S01]  /*0b40*/  IMAD.HI.U32 R15, R9, R15, R8 ;  /* 0x0000000f090f7227 */ /* 0x000fe200078e0008 */
[----:B0-----:R-:W-:-:S05]  /*0b50*/  IADD3 R8, PT, PT, R12, 0xffffffe, RZ ;  /* 0x0ffffffe0c087810 */ /* 0x001fca0007ffe0ff */
[----:B------:R-:W-:-:S05]  /*0b60*/  IMAD.HI.U32 R3, R15, R4, RZ ;  /* 0x000000040f037227 */ /* 0x000fca00078e00ff */
[----:B------:R-:W-:-:S05]  /*0b70*/  IADD3 R9, PT, PT, -R3, RZ, RZ ;  /* 0x000000ff03097210 */ /* 0x000fca0007ffe1ff */
[C---:B------:R-:W-:Y:S02]  /*0b80*/  IMAD R4, R11.reuse, R9, R4 ;  /* 0x000000090b047224 */ /* 0x040fe400078e0204 */
[----:B------:R0:W1:Y:S03]  /*0b90*/  F2I.FTZ.U32.TRUNC.NTZ R9, R8 ;  /* 0x0000000800097305 */ /* 0x000066000021f000 */
[----:B------:R-:W-:Y:S01]  /*0ba0*/  ISETP.GT.U32.AND P6, PT, R11, R4, PT ;  /* 0x000000040b00720c */ /* 0x000fe20003fc4070 */
[----:B0-----:R-:W-:Y:S02]  /*0bb0*/  IMAD.MOV.U32 R8, RZ, RZ, RZ ;  /* 0x000000ffff087224 */ /* 0x001fe400078e00ff */
[----:B-1----:R-:W-:-:S10]  /*0bc0*/  IMAD.MOV R15, RZ, RZ, -R9 ;  /* 0x000000ffff0f7224 */ /* 0x002fd400078e0a09 */
[----:B------:R-:W-:Y:S02]  /*0bd0*/  @!P6 IMAD.IADD R4, R4, 0x1, -R11 ;  /* 0x000000010404e824 */ /* 0x000fe400078e0a0b */
        /* <DEDUP_REMOVED lines=32> */
[----:B--2---:R-:W-:Y:S02]  /*0de0*/  ISETP.NE.U32.AND P1, PT, R30, 0x1, PT ;  /* 0x000000011e00780c */ /* 0x004fe40003f25070 */
[----:B------:R-:W-:Y:S02]  /*0df0*/  IADD3 R3, PT, PT, -R0, RZ, RZ ;  /* 0x000000ff00037210 */ /* 0x000fe40007ffe1ff */
[----:B-1----:R-:W-:Y:S02]  /*0e00*/  ISETP.NE.U32.AND P6, PT, R8, 0x1, PT ;  /* 0x000000010800780c */ /* 0x002fe40003fc5070 */
        /* <DEDUP_REMOVED lines=32> */
.L_x_17846:
[----:B------:R-:W-:Y:S05]  /*1010*/  BSYNC.RECONVERGENT B1 ;  /* 0x0000000000017941 */ /* 0x000fea0003800200 */
.L_x_17845:
[----:B------:R-:W-:Y:S01]  /*1020*/  BSSY.RECONVERGENT B1, `(.L_x_17847) ;  /* 0x0000065000017945 */ /* 0x000fe20003800200 */
[----:B------:R-:W-:Y:S01]  /*1030*/  MOV R26, 0xff800000 ;  /* 0xff800000001a7802 */ /* 0x000fe20000000f00 */
[----:B------:R-:W-:Y:S01]  /*1040*/  IMAD.MOV.U32 R8, RZ, RZ, -0x800000 ;  /* 0xff800000ff087424 */ /* 0x000fe200078e00ff */
[----:B------:R-:W-:Y:S01]  /*1050*/  MOV R10, 0xff800000 ;  /* 0xff800000000a7802 */ /* 0x000fe20000000f00 */
[----:B------:R-:W-:Y:S01]  /*1060*/  IMAD.MOV.U32 R28, RZ, RZ, -0x800000 ;  /* 0xff800000ff1c7424 */ /* 0x000fe200078e00ff */
        /* <DEDUP_REMOVED lines=25> */
[----:B0-----:R-:W-:-:S04]  /*1200*/  IMAD.MOV R24, RZ, RZ, -R3 ;  /* 0x000000ffff187224 */ /* 0x001fc800078e0a03 */
[----:B------:R-:W-:-:S08]  /*1210*/  IMAD R15, R24, R9, RZ ;  /* 0x00000009180f7224 */ /* 0x000fd000078e02ff */
[-C--:B------:R-:W-:Y:S02]  /*1220*/  @!P2 IADD3 R2, PT, PT, R2, -R31.reuse, RZ ;  /* 0x8000001f0202a210 */ /* 0x080fe40007ffe0ff */
[----:B------:R-:W-:Y:S02]  /*1230*/  @!P2 IADD3 R12, PT, PT, R12, 0x1, RZ ;  /* 0x000000010c0ca810 */ /* 0x000fe40007ffe0ff */
[----:B------:R-:W-:Y:S01]  /*1240*/  ISETP.GE.U32.AND P1, PT, R2, R31, PT ;  /* 0x0000001f0200720c */ /* 0x000fe20003f26070 */
[----:B------:R-:W-:Y:S01]  /*1250*/  IMAD.MOV.U32 R2, RZ, RZ, RZ ;  /* 0x000000ffff027224 */ /* 0x000fe200078e00ff */
[----:B------:R-:W-:Y:S01]  /*1260*/  ISETP.NE.AND P2, PT, R11, RZ, PT ;  /* 0x000000ff0b00720c */ /* 0x000fe20003f45270 */
[----:B------:R-:W0:Y:S02]  /*1270*/  LDC.64 R30, c[0x0][0x398] ;  /* 0x0000e600ff1e7b82 */ /* 0x000e240000000a00 */
[----:B------:R-:W-:Y:S01]  /*1280*/  IMAD.HI.U32 R15, R3, R15, R2 ;  /* 0x0000000f030f7227 */ /* 0x000fe200078e0002 */
[----:B------:R-:W-:-:S04]  /*1290*/  LOP3.LUT R2, R0, R11, RZ, 0x3c, !PT ;  /* 0x0000000b00027212 */ /* 0x000fc800078e3cff */
[----:B------:R-:W-:-:S03]  /*12a0*/  ISETP.GE.AND P5, PT, R2, RZ, PT ;  /* 0x000000ff0200720c */ /* 0x000fc60003fa6270 */
[----:B------:R-:W-:-:S05]  /*12b0*/  @P1 VIADD R12, R12, 0x1 ;  /* 0x000000010c0c1836 */ /* 0x000fca0000000000 */
[----:B------:R-:W-:-:S05]  /*12c0*/  MOV R24, R12 ;  /* 0x0000000c00187202 */ /* 0x000fca0000000f00 */
[----:B------:R-:W-:Y:S01]  /*12d0*/  @!P5 IMAD.MOV R24, RZ, RZ, -R24 ;  /* 0x000000ffff18d224 */ /* 0x000fe200078e0a18 */
[----:B------:R-:W-:-:S04]  /*12e0*/  @!P2 LOP3.LUT R24, RZ, R11, RZ, 0x33, !PT ;  /* 0x0000000bff18a212 */ /* 0x000fc800078e33ff */
[----:B------:R-:W-:-:S05]  /*12f0*/  IADD3 R2, PT, PT, -R24, RZ, RZ ;  /* 0x000000ff18027210 */ /* 0x000fca0007ffe1ff */
[----:B------:R-:W-:-:S05]  /*1300*/  IMAD R26, R11, R2, R0 ;  /* 0x000000020b1a7224 */ /* 0x000fca00078e0200 */
[----:B------:R-:W-:-:S05]  /*1310*/  IABS R12, R26 ;  /* 0x0000001a000c7213 */ /* 0x000fca0000000000 */
[----:B------:R-:W-:Y:S02]  /*1320*/  IMAD.HI.U32 R2, R15, R12, RZ ;  /* 0x0000000c0f027227 */ /* 0x000fe400078e00ff */
[----:B------:R-:W1:Y:S02]  /*1330*/  LDC.64 R14, c[0x0][0x390] ;  /* 0x0000e400ff0e7b82 */ /* 0x000e640000000a00 */
[----:B------:R-:W-:-:S04]  /*1340*/  IMAD.MOV R3, RZ, RZ, -R2 ;  /* 0x000000ffff037224 */ /* 0x000fc800078e0a02 */
[----:B------:R-:W-:Y:S01]  /*1350*/  IMAD R12, R9, R3, R12 ;  /* 0x00000003090c7224 */ /* 0x000fe200078e020c */
[----:B------:R-:W-:-:S04]  /*1360*/  LOP3.LUT R3, R26, R7, RZ, 0x3c, !PT ;  /* 0x000000071a037212 */ /* 0x000fc800078e3cff */
[----:B------:R-:W-:Y:S02]  /*1370*/  ISETP.GT.U32.AND P5, PT, R9, R12, PT ;  /* 0x0000000c0900720c */ /* 0x000fe40003fa4070 */
[----:B------:R-:W-:-:S11]  /*1380*/  ISETP.GE.AND P6, PT, R3, RZ, PT ;  /* 0x000000ff0300720c */ /* 0x000fd60003fc6270 */
[-C--:B------:R-:W-:Y:S01]  /*1390*/  @!P5 IADD3 R12, PT, PT, R12, -R9.reuse, RZ ;  /* 0x800000090c0cd210 */ /* 0x080fe20007ffe0ff */
[----:B------:R-:W-:Y:S01]  /*13a0*/  @!P5 VIADD R2, R2, 0x1 ;  /* 0x000000010202d836 */ /* 0x000fe20000000000 */
[----:B-1----:R-:W-:Y:S02]  /*13b0*/  ISETP.NE.U32.AND P1, PT, R14, 0x1, PT ;  /* 0x000000010e00780c */ /* 0x002fe40003f25070 */
[----:B------:R-:W-:Y:S02]  /*13c0*/  ISETP.GE.U32.AND P2, PT, R12, R9, PT ;  /* 0x000000090c00720c */ /* 0x000fe40003f46070 */
[----:B------:R-:W-:Y:S02]  /*13d0*/  ISETP.NE.AND.EX P1, PT, R15, RZ, PT, P1 ;  /* 0x000000ff0f00720c */ /* 0x000fe40003f25310 */
[----:B------:R-:W1:Y:S01]  /*13e0*/  LDC.64 R14, c[0x0][0x3a0] ;  /* 0x0000e800ff0e7b82 */ /* 0x000e620000000a00 */
[----:B------:R-:W-:Y:S02]  /*13f0*/  ISETP.NE.AND P5, PT, R7, RZ, PT ;  /* 0x000000ff0700720c */ /* 0x000fe40003fa5270 */
[----:B------:R-:W-:-:S05]  /*1400*/  SEL R11, R24, RZ, P1 ;  /* 0x000000ff180b7207 */ /* 0x000fca0000800000 */
[----:B------:R-:W-:Y:S01]  /*1410*/  IMAD R12, R11, UR40, RZ ;  /* 0x000000280b0c7c24 */ /* 0x000fe2000f8e02ff */
[----:B------:R-:W-:-:S05]  /*1420*/  @P2 IADD3 R2, PT, PT, R2, 0x1, RZ ;  /* 0x0000000102022810 */ /* 0x000fca0007ffe0ff */
[----:B------:R-:W-:-:S05]  /*1430*/  IMAD.MOV.U32 R9, RZ, RZ, R2 ;  /* 0x000000ffff097224 */ /* 0x000fca00078e0002 */
[----:B------:R-:W-:Y:S02]  /*1440*/  @!P6 IADD3 R9, PT, PT, -R9, RZ, RZ ;  /* 0x000000ff0909e210 */ /* 0x000fe40007ffe1ff */
        /* <DEDUP_REMOVED lines=8> */
[----:B------:R-:W0:Y:S03]  /*14d0*/  LDC.64 R2, c[0x0][0x388] ;  /* 0x0000e200ff027b82 */ /* 0x000e260000000a00 */
[----:B------:R-:W-:Y:S01]  /*14e0*/  SEL R7, R7, RZ, P2 ;  /* 0x000000ff07077207 */ /* 0x000fe20001000000 */
[----:B------:R-:W-:-:S04]  /*14f0*/  IMAD R12, R9, UR41, R12 ;  /* 0x00000029090c7c24 */ /* 0x000fc8000f8e020c */
        /* <DEDUP_REMOVED lines=23> */
.L_x_17848:
[----:B------:R-:W-:Y:S05]  /*1670*/  BSYNC.RECONVERGENT B1 ;  /* 0x0000000000017941 */ /* 0x000fea0003800200 */
.L_x_17847:
        /* <DEDUP_REMOVED lines=32> */
[----:B0-----:R-:W-:-:S02]  /*1880*/  IADD3 R3, PT, PT, R11, 0xffffffe, RZ ;  /* 0x0ffffffe0b037810 */ /* 0x001fc40007ffe0ff */
[----:B------:R-:W-:-:S04]  /*1890*/  IMAD.MOV.U32 R11, RZ, RZ, R9 ;  /* 0x000000ffff0b7224 */ /* 0x000fc800078e0009 */
[----:B------:R-:W0:Y:S02]  /*18a0*/  F2I.FTZ.U32.TRUNC.NTZ R3, R3 ;  /* 0x0000000300037305 */ /* 0x000e24000021f000 */
        /* <DEDUP_REMOVED lines=28> */
[----:B------:R-:W0:Y:S03]  /*1a70*/  LDC.64 R8, c[0x0][0x398] ;  /* 0x0000e600ff087b82 */ /* 0x000e260000000a00 */
[----:B------:R-:W-:-:S05]  /*1a80*/  SEL R3, R11, RZ, P3 ;  /* 0x000000ff0b037207 */ /* 0x000fca0001800000 */
[----:B------:R-:W1:Y:S01]  /*1a90*/  LDC.64 R14, c[0x0][0x3a0] ;  /* 0x0000e800ff0e7b82 */ /* 0x000e620000000a00 */
[----:B0-----:R-:W-:-:S04]  /*1aa0*/  ISETP.NE.U32.AND P2, PT, R8, 0x1, PT ;  /* 0x000000010800780c */ /* 0x001fc80003f45070 */
[----:B------:R-:W-:Y:S01]  /*1ab0*/  ISETP.NE.AND.EX P2, PT, R9, RZ, PT, P2 ;  /* 0x000000ff0900720c */ /* 0x000fe20003f45320 */
[----:B------:R-:W-:Y:S01]  /*1ac0*/  IMAD R9, R3, UR40, RZ ;  /* 0x0000002803097c24 */ /* 0x000fe2000f8e02ff */
[----:B-1----:R-:W-:Y:S02]  /*1ad0*/  ISETP.NE.U32.AND P1, PT, R14, 0x1, PT ;  /* 0x000000010e00780c */ /* 0x002fe40003f25070 */
[----:B------:R-:W-:Y:S02]  /*1ae0*/  SEL R8, R2, RZ, P2 ;  /* 0x000000ff02087207 */ /* 0x000fe40001000000 */
        /* <DEDUP_REMOVED lines=27> */
.L_x_17850:
[----:B------:R-:W-:Y:S05]  /*1ca0*/  BSYNC.RECONVERGENT B1 ;  /* 0x0000000000017941 */ /* 0x000fea0003800200 */
.L_x_17849:
        /* <DEDUP_REMOVED lines=29> */
[----:B0-----:R-:W0:Y:S04]  /*1e80*/  MUFU.RCP R11, R11 ;  /* 0x0000000b000b7308 */ /* 0x001e280000001000 */
[----:B------:R-:W-:Y:S01]  /*1e90*/  IMAD.MOV.U32 R12, RZ, RZ, R10 ;  /* 0x000000ffff0c7224 */ /* 0x000fe200078e000a */
[----:B0-----:R-:W-:-:S06]  /*1ea0*/  IADD3 R3, PT, PT, R11, 0xffffffe, RZ ;  /* 0x0ffffffe0b037810 */ /* 0x001fcc0007ffe0ff */
        /* <DEDUP_REMOVED lines=21> */
[----:B------:R-:W-:-:S06]  /*2000*/  @P1 VIADD R2, R2, 0x1 ;  /* 0x0000000102021836 */ /* 0x000fcc0000000000 */
        /* <DEDUP_REMOVED lines=12> */
[----:B------:R-:W-:Y:S01]  /*20d0*/  IMAD R10, R3, UR40, RZ ;  /* 0x00000028030a7c24 */ /* 0x000fe2000f8e02ff */
[----:B------:R-:W-:Y:S02]  /*20e0*/  SEL R7, R2, RZ, P2 ;  /* 0x000000ff02077207 */ /* 0x000fe40001000000 */
[----:B------:R-:W1:Y:S03]  /*20f0*/  LDC.64 R2, c[0x0][0x388] ;  /* 0x0000e200ff027b82 */ /* 0x000e660000000a00 */
        /* <DEDUP_REMOVED lines=27> */
.L_x_17852:
[----:B------:R-:W-:Y:S05]  /*22b0*/  BSYNC.RECONVERGENT B1 ;  /* 0x0000000000017941 */ /* 0x000fea0003800200 */
.L_x_17851:
        /* <DEDUP_REMOVED lines=41> */
[----:B------:R-:W-:Y:S01]  /*2550*/  SHF.L.U32 R6, R6, 0x17, RZ ;  /* 0x0000001706067819 */ /* 0x000fe200000006ff */
[----:B------:R-:W-:Y:S02]  /*2560*/  IMAD.SHL.U32 R2, R2, 0x800000, RZ ;  /* 0x0080000002027824 */ /* 0x000fe400078e00ff */
[----:B------:R-:W-:-:S02]  /*2570*/  FFMA R13, R14, 1.4426950216293334961, -R13 ;  /* 0x3fb8aa3b0e0d7823 */ /* 0x000fc4000000080d */
[----:B------:R-:W2:Y:S02]  /*2580*/  MUFU.EX2 R11, R11 ;  /* 0x0000000b000b7308 */ /* 0x000ea40000000800 */
[----:B------:R-:W-:-:S06]  /*2590*/  FFMA R13, R14, 1.925963033500011079e-08, R13 ;  /* 0x32a570600e0d7823 */ /* 0x000fcc000000000d */
        /* <DEDUP_REMOVED lines=12> */
[----:B------:R-:W-:Y:S02]  /*2660*/  IMAD.SHL.U32 R5, R5, 0x800000, RZ ;  /* 0x0080000005057824 */ /* 0x000fe400078e00ff */
[----:B0-----:R-:W-:Y:S01]  /*2670*/  FFMA.SAT R14, R4, R9, 0.5 ;  /* 0x3f000000040e7423 */ /* 0x001fe20000002009 */
[----:B------:R-:W-:Y:S01]  /*2680*/  FFMA R3, R28, 1.4426950216293334961, -R3 ;  /* 0x3fb8aa3b1c037823 */ /* 0x000fe20000000803 */
[C---:B------:R-:W-:Y:S01]  /*2690*/  FADD R15, R6.reuse, -12583039 ;  /* 0xcb40007f060f7421 */ /* 0x040fe20000000000 */
[----:B------:R-:W-:Y:S02]  /*26a0*/  SHF.L.U32 R6, R6, 0x17, RZ ;  /* 0x0000001706067819 */ /* 0x000fe400000006ff */
[----:B------:R-:W-:Y:S01]  /*26b0*/  FFMA R28, R28, 1.925963033500011079e-08, R3 ;  /* 0x32a570601c1c7823 */ /* 0x000fe20000000003 */
[----:B---3--:R-:W-:Y:S01]  /*26c0*/  FMUL R3, R2, R13 ;  /* 0x0000000d02037220 */ /* 0x008fe20000400000 */
[----:B------:R-:W-:Y:S01]  /*26d0*/  SHF.L.U32 R2, R12, 0x17, RZ ;  /* 0x000000170c027819 */ /* 0x000fe200000006ff */
[----:B------:R-:W-:Y:S01]  /*26e0*/  FFMA.SAT R12, R30, R9, 0.5 ;  /* 0x3f0000001e0c7423 */ /* 0x000fe20000002009 */
[----:B------:R-:W-:-:S02]  /*26f0*/  FFMA R15, R26, 1.4426950216293334961, -R15 ;  /* 0x3fb8aa3b1a0f7823 */ /* 0x000fc4000000080f */
[----:B------:R-:W0:Y:S01]  /*2700*/  MUFU.EX2 R28, R28 ;  /* 0x0000001c001c7308 */ /* 0x000e220000000800 */
[----:B--2---:R-:W-:Y:S01]  /*2710*/  FMUL R2, R2, R11 ;  /* 0x0000000b02027220 */ /* 0x004fe20000400000 */
[----:B------:R-:W-:Y:S01]  /*2720*/  FFMA.RM R11, R12, R7, 12582913 ;  /* 0x4b4000010c0b7423 */ /* 0x000fe20000004007 */
[----:B------:R-:W-:Y:S01]  /*2730*/  FFMA.SAT R12, R8, R9, 0.5 ;  /* 0x3f000000080c7423 */ /* 0x000fe20000002009 */
[----:B------:R-:W-:Y:S02]  /*2740*/  FFMA R15, R26, 1.925963033500011079e-08, R15 ;  /* 0x32a570601a0f7823 */ /* 0x000fe4000000000f */
[C---:B------:R-:W-:Y:S01]  /*2750*/  FADD R13, R11.reuse, -12583039 ;  /* 0xcb40007f0b0d7421 */ /* 0x040fe20000000000 */
[----:B------:R-:W-:Y:S01]  /*2760*/  FFMA.RM R12, R12, R7, 12582913 ;  /* 0x4b4000010c0c7423 */ /* 0x000fe20000004007 */
[----:B------:R-:W-:Y:S02]  /*2770*/  IMAD.SHL.U32 R11, R11, 0x800000, RZ ;  /* 0x008000000b0b7824 */ /* 0x000fe400078e00ff */
[----:B------:R-:W-:Y:S01]  /*2780*/  FFMA R13, R30, 1.4426950216293334961, -R13 ;  /* 0x3fb8aa3b1e0d7823 */ /* 0x000fe2000000080d */
[C---:B------:R-:W-:Y:S01]  /*2790*/  FADD R31, R12.reuse, -12583039 ;  /* 0xcb40007f0c1f7421 */ /* 0x040fe20000000000 */
[----:B------:R-:W2:Y:S01]  /*27a0*/  MUFU.EX2 R15, R15 ;  /* 0x0000000f000f7308 */ /* 0x000ea20000000800 */
[----:B------:R-:W-:Y:S01]  /*27b0*/  SHF.L.U32 R12, R12, 0x17, RZ ;  /* 0x000000170c0c7819 */ /* 0x000fe200000006ff */
[----:B------:R-:W-:Y:S01]  /*27c0*/  FFMA R13, R30, 1.925963033500011079e-08, R13 ;  /* 0x32a570601e0d7823 */ /* 0x000fe2000000000d */
[----:B------:R-:W-:Y:S01]  /*27d0*/  FFMA R31, R8, 1.4426950216293334961, -R31 ;  /* 0x3fb8aa3b081f7823 */ /* 0x000fe2000000081f */
[----:B0-----:R-:W-:-:S03]  /*27e0*/  FMUL R5, R5, R28 ;  /* 0x0000001c05057220 */ /* 0x001fc60000400000 */
        /* <DEDUP_REMOVED lines=8> */
[----:B------:R0:W3:Y:S02]  /*2870*/  MUFU.EX2 R14, R13 ;  /* 0x0000000d000e7308 */ /* 0x0000e40000000800 */
[----:B------:R-:W-:Y:S01]  /*2880*/  FFMA R24, R24, 1.925963033500011079e-08, R7 ;  /* 0x32a5706018187823 */ /* 0x000fe20000000007 */
[----:B------:R-:W-:-:S04]  /*2890*/  FADD R7, R8, -12583039 ;  /* 0xcb40007f08077421 */ /* 0x000fc80000000000 */
[----:B------:R-:W-:Y:S01]  /*28a0*/  FFMA R7, R4, 1.4426950216293334961, -R7 ;  /* 0x3fb8aa3b04077823 */ /* 0x000fe20000000807 */
[----:B------:R-:W4:Y:S01]  /*28b0*/  MUFU.EX2 R24, R24 ;  /* 0x0000001800187308 */ /* 0x000f220000000800 */
[----:B0-----:R-:W-:Y:S02]  /*28c0*/  SHF.L.U32 R13, R8, 0x17, RZ ;  /* 0x00000017080d7819 */ /* 0x001fe400000006ff */
        /* <DEDUP_REMOVED lines=26> */
.L_x_17896:
        /* <DEDUP_REMOVED lines=12> */
[----:B01----:R-:W-:Y:S05]  /*2b30*/  CALL.REL.NOINC `($__internal_276_$__cuda_sm3x_div_rn_noftz_f32_slowpath) ;  /* 0x00000018007c7944 */ /* 0x003fea0003c00000 */
[----:B------:R-:W-:-:S07]  /*2b40*/  MOV R12, R24 ;  /* 0x00000018000c7202 */ /* 0x000fce0000000f00 */
.L_x_17855:
[----:B------:R-:W-:Y:S05]  /*2b50*/  BSYNC.RECONVERGENT B3 ;  /* 0x0000000000037941 */ /* 0x000fea0003800200 */
.L_x_17854:
        /* <DEDUP_REMOVED lines=12> */
[----:B01----:R-:W-:Y:S05]  /*2c20*/  CALL.REL.NOINC `($__internal_276_$__cuda_sm3x_div_rn_noftz_f32_slowpath) ;  /* 0x0000001800407944 */ /* 0x003fea0003c00000 */
[----:B------:R-:W-:-:S07]  /*2c30*/  IMAD.MOV.U32 R13, RZ, RZ, R24 ;  /* 0x000000ffff0d7224 */ /* 0x000fce00078e0018 */
.L_x_17857:
[----:B------:R-:W-:Y:S05]  /*2c40*/  BSYNC.RECONVERGENT B3 ;  /* 0x0000000000037941 */ /* 0x000fea0003800200 */
.L_x_17856:
        /* <DEDUP_REMOVED lines=12> */
[----:B01----:R-:W-:Y:S05]  /*2d10*/  CALL.REL.NOINC `($__internal_276_$__cuda_sm3x_div_rn_noftz_f32_slowpath) ;  /* 0x0000001800047944 */ /* 0x003fea0003c00000 */
[----:B------:R-:W-:-:S07]  /*2d20*/  MOV R14, R24 ;  /* 0x00000018000e7202 */ /* 0x000fce0000000f00 */
.L_x_17859:
[----:B------:R-:W-:Y:S05]  /*2d30*/  BSYNC.RECONVERGENT B3 ;  /* 0x0000000000037941 */ /* 0x000fea0003800200 */
.L_x_17858:
        /* <DEDUP_REMOVED lines=14> */
.L_x_17861:
[----:B------:R-:W-:Y:S05]  /*2e20*/  BSYNC.RECONVERGENT B3 ;  /* 0x0000000000037941 */ /* 0x000fea0003800200 */
.L_x_17860:
        /* <DEDUP_REMOVED lines=14> */
.L_x_17863:
[----:B------:R-:W-:Y:S05]  /*2f10*/  BSYNC.RECONVERGENT B3 ;  /* 0x0000000000037941 */ /* 0x000fea0003800200 */
.L_x_17862:
        /* <DEDUP_REMOVED lines=14> */
.L_x_17865:
[----:B------:R-:W-:Y:S05]  /*3000*/  BSYNC.RECONVERGENT B3 ;  /* 0x0000000000037941 */ /* 0x000fea0003800200 */
.L_x_17864:
        /* <DEDUP_REMOVED lines=14> */
.L_x_17867:
[----:B------:R-:W-:Y:S05]  /*30f0*/  BSYNC.RECONVERGENT B3 ;  /* 0x0000000000037941 */ /* 0x000fea0003800200 */
.L_x_17866:
        /* <DEDUP_REMOVED lines=14> */
.L_x_17869:
[----:B------:R-:W-:Y:S05]  /*31e0*/  BSYNC.RECONVERGENT B3 ;  /* 0x0000000000037941 */ /* 0x000fea0003800200 */
.L_x_17868:
        /* <DEDUP_REMOVED lines=14> */
.L_x_17871:
[----:B------:R-:W-:Y:S05]  /*32d0*/  BSYNC.RECONVERGENT B3 ;  /* 0x0000000000037941 */ /* 0x000fea0003800200 */
.L_x_17870:
        /* <DEDUP_REMOVED lines=14> */
.L_x_17873:
[----:B------:R-:W-:Y:S05]  /*33c0*/  BSYNC.RECONVERGENT B3 ;  /* 0x0000000000037941 */ /* 0x000fea0003800200 */
.L_x_17872:
        /* <DEDUP_REMOVED lines=27> */
.L_x_17875:
[----:B------:R-:W-:Y:S05]  /*3580*/  BSYNC.RECONVERGENT B1 ;  /* 0x0000000000017941 */ /* 0x000fea0003800200 */
.L_x_17874:
        /* <DEDUP_REMOVED lines=18> */
.L_x_17877:
[----:B------:R-:W-:Y:S05]  /*36b0*/  BSYNC.RECONVERGENT B1 ;  /* 0x0000000000017941 */ /* 0x000fea0003800200 */
.L_x_17876:
        /* <DEDUP_REMOVED lines=18> */
.L_x_17879:
[----:B------:R-:W-:Y:S05]  /*37e0*/  BSYNC.RECONVERGENT B1 ;  /* 0x0000000000017941 */ /* 0x000fea0003800200 */
.L_x_17878:
[----:B------:R-:W-:Y:S04]  /*37f0*/  BSSY.RECONVERGENT B1, `(.L_x_17880) ;  /* 0x0000012000017945 */ /* 0x000fe80003800200 */
[----:B------:R-:W-:Y:S05]  /*3800*/  @P4 BRA `(.L_x_17881) ;  /* 0x0000000000404947 */ /* 0x000fea0003800000 */
[----:B----4-:R-:W-:Y:S02]  /*3810*/  HFMA2 R3, -RZ, RZ, 0, 0 ;  /* 0x00000000ff037431 */ /* 0x010fe400000001ff */
        /* <DEDUP_REMOVED lines=15> */
.L_x_17881:
[----:B------:R-:W-:Y:S05]  /*3910*/  BSYNC.RECONVERGENT B1 ;  /* 0x0000000000017941 */ /* 0x000fea0003800200 */
.L_x_17880:
[----:B------:R-:W-:Y:S04]  /*3920*/  BSSY.RECONVERGENT B1, `(.L_x_17882) ;  /* 0x0000012000017945 */ /* 0x000fe80003800200 */
[----:B------:R-:W-:Y:S05]  /*3930*/  @P2 BRA `(.L_x_17883) ;  /* 0x0000000000402947 */ /* 0x000fea0003800000 */
[----:B-1--4-:R-:W-:Y:S01]  /*3940*/  MOV R2, R19 ;  /* 0x0000001300027202 */ /* 0x012fe20000000f00 */
        /* <DEDUP_REMOVED lines=15> */
.L_x_17883:
[----:B------:R-:W-:Y:S05]  /*3a40*/  BSYNC.RECONVERGENT B1 ;  /* 0x0000000000017941 */ /* 0x000fea0003800200 */
.L_x_17882:
[----:B------:R-:W-:-:S04]  /*3a50*/  IADD3 R22, P0, PT, R29, R22, RZ ;  /* 0x000000161d167210 */ /* 0x000fc80007f1e0ff */
[----:B------:R-:W-:Y:S02]  /*3a60*/  LEA.HI.X.SX32 R20, R29, R20, 0x1, P0 ;  /* 0x000000141d147211 */ /* 0x000fe400000f0eff */
[----:B------:R-:W-:-:S04]  /*3a70*/  ISETP.GE.U32.AND P0, PT, R22, UR42, PT ;  /* 0x0000002a16007c0c */ /* 0x000fc8000bf06070 */
[----:B------:R-:W-:-:S13]  /*3a80*/  ISETP.GE.AND.EX P0, PT, R20, UR43, PT, P0 ;  /* 0x0000002b14007c0c */ /* 0x000fda000bf06300 */
[----:B------:R-:W-:Y:S05]  /*3a90*/  @!P0 BRA `(.L_x_17884) ;  /* 0xffffffc800108947 */ /* 0x000fea000383ffff */
[----:B------:R-:W-:Y:S05]  /*3aa0*/  BSYNC B0 ;  /* 0x0000000000007941 */ /* 0x000fea0003800000 */
.L_x_17842:
[----:B------:R-:W-:Y:S05]  /*3ab0*/  EXIT ;  /* 0x000000000000794d */ /* 0x000fea0003800000 */
.L_x_17853:
[----:B------:R-:W-:Y:S01]  /*3ac0*/  HFMA2 R12, -RZ, RZ, 0, 9.5367431640625e-07 ;  /* 0x00000010ff0c7431 */ /* 0x000fe200000001ff */
[----:B------:R-:W-:Y:S01]  /*3ad0*/  BSSY B1, `(.L_x_17885) ;  /* 0x0000006000017945 */ /* 0x000fe20003800000 */
[----:B------:R-:W-:Y:S01]  /*3ae0*/  MOV R11, 0x1f ;  /* 0x0000001f000b7802 */ /* 0x000fe20000000f00 */
[----:B------:R-:W-:-:S07]  /*3af0*/  IMAD.MOV.U32 R15, RZ, RZ, -0x1 ;  /* 0xffffffffff0f7424 */ /* 0x000fce00078e00ff */
[----:B-1----:R-:W-:Y:S05]  /*3b00*/  WARPSYNC.COLLECTIVE R15, `(.L_x_17886) ;  /* 0x000000000f087348 */ /* 0x002fea0003c00000 */
[----:B------:R0:W2:Y:S02]  /*3b10*/  SHFL.BFLY P6, R14, R13, R12, R11 ;  /* 0x0c00000c0d0e7389 */ /* 0x0000a400000c000b */
[----:B012---:R-:W-:Y:S05]  /*3b20*/  ENDCOLLECTIVE ;  /* 0x000000000000791b */ /* 0x007fea0003800000 */
.L_x_17886:
[----:B------:R-:W-:Y:S05]  /*3b30*/  BSYNC B1 ;  /* 0x0000000000017941 */ /* 0x000fea0003800000 */
.L_x_17885:
[----:B------:R-:W-:Y:S01]  /*3b40*/  HFMA2 R12, -RZ, RZ, 0, 4.76837158203125e-07 ;  /* 0x00000008ff0c7431 */ /* 0x000fe200000001ff */
[----:B------:R-:W-:Y:S01]  /*3b50*/  FMNMX R13, R14, R13, !PT ;  /* 0x0000000d0e0d7209 */ /* 0x000fe20007800000 */
[----:B------:R-:W-:Y:S01]  /*3b60*/  IMAD.MOV.U32 R15, RZ, RZ, -0x1 ;  /* 0xffffffffff0f7424 */ /* 0x000fe200078e00ff */
[----:B------:R-:W-:-:S07]  /*3b70*/  MOV R11, 0x1f ;  /* 0x0000001f000b7802 */ /* 0x000fce0000000f00 */
[----:B------:R-:W-:Y:S05]  /*3b80*/  WARPSYNC.COLLECTIVE R15, `(.L_x_17887) ;  /* 0x000000000f087348 */ /* 0x000fea0003c00000 */
[----:B------:R0:W1:Y:S02]  /*3b90*/  SHFL.BFLY P6, R14, R13, R12, R11 ;  /* 0x0c00000c0d0e7389 */ /* 0x00006400000c000b */
[----:B01----:R-:W-:Y:S05]  /*3ba0*/  ENDCOLLECTIVE ;  /* 0x000000000000791b */ /* 0x003fea0003800000 */
.L_x_17887:
[----:B------:R-:W-:Y:S01]  /*3bb0*/  HFMA2 R12, -RZ, RZ, 0, 2.384185791015625e-07 ;  /* 0x00000004ff0c7431 */ /* 0x000fe200000001ff */
[----:B------:R-:W-:-:S04]  /*3bc0*/  FMNMX R0, R13, R14, !PT ;  /* 0x0000000e0d007209 */ /* 0x000fc80007800000 */
[----:B------:R-:W-:-:S07]  /*3bd0*/  MOV R13, R0 ;  /* 0x00000000000d7202 */ /* 0x000fce0000000f00 */
[----:B------:R-:W-:Y:S05]  /*3be0*/  WARPSYNC.COLLECTIVE R15, `(.L_x_17888) ;  /* 0x000000000f087348 */ /* 0x000fea0003c00000 */
[----:B------:R0:W1:Y:S02]  /*3bf0*/  SHFL.BFLY P6, R14, R13, R12, R11 ;  /* 0x0c00000c0d0e7389 */ /* 0x00006400000c000b */
[----:B01----:R-:W-:Y:S05]  /*3c00*/  ENDCOLLECTIVE ;  /* 0x000000000000791b */ /* 0x003fea0003800000 */
.L_x_17888:
[----:B------:R-:W-:Y:S02]  /*3c10*/  MOV R12, 0x2 ;  /* 0x00000002000c7802 */ /* 0x000fe40000000f00 */
[----:B------:R-:W-:-:S05]  /*3c20*/  FMNMX R2, R0, R14, !PT ;  /* 0x0000000e00027209 */ /* 0x000fca0007800000 */
[----:B------:R-:W-:-:S07]  /*3c30*/  IMAD.MOV.U32 R13, RZ, RZ, R2 ;  /* 0x000000ffff0d7224 */ /* 0x000fce00078e0002 */
[----:B------:R-:W-:Y:S05]  /*3c40*/  WARPSYNC.COLLECTIVE R15, `(.L_x_17889) ;  /* 0x000000000f087348 */ /* 0x000fea0003c00000 */
[----:B------:R0:W1:Y:S02]  /*3c50*/  SHFL.BFLY P6, R14, R13, R12, R11 ;  /* 0x0c00000c0d0e7389 */ /* 0x00006400000c000b */
[----:B01----:R-:W-:Y:S05]  /*3c60*/  ENDCOLLECTIVE ;  /* 0x000000000000791b */ /* 0x003fea0003800000 */
.L_x_17889:
[----:B------:R-:W-:Y:S01]  /*3c70*/  IMAD.MOV.U32 R12, RZ, RZ, 0x1 ;  /* 0x00000001ff0c7424 */ /* 0x000fe200078e00ff */
[----:B------:R-:W-:-:S04]  /*3c80*/  FMNMX R3, R2, R14, !PT ;  /* 0x0000000e02037209 */ /* 0x000fc80007800000 */
[----:B------:R-:W-:-:S07]  /*3c90*/  MOV R13, R3 ;  /* 0x00000003000d7202 */ /* 0x000fce0000000f00 */
[----:B------:R-:W-:Y:S05]  /*3ca0*/  WARPSYNC.COLLECTIVE R15, `(.L_x_17890) ;  /* 0x000000000f087348 */ /* 0x000fea0003c00000 */
[----:B------:R0:W1:Y:S02]  /*3cb0*/  SHFL.BFLY P6, R14, R13, R12, R11 ;  /* 0x0c00000c0d0e7389 */ /* 0x00006400000c000b */
[----:B01----:R-:W-:Y:S05]  /*3cc0*/  ENDCOLLECTIVE ;  /* 0x000000000000791b */ /* 0x003fea0003800000 */
.L_x_17890:
[----:B------:R-:W-:Y:S01]  /*3cd0*/  HFMA2 R13, -RZ, RZ, 0.96630859375, -0.0022525787353515625 ;  /* 0x3bbb989dff0d7431 */ /* 0x000fe200000001ff */
        /* <DEDUP_REMOVED lines=50> */
[-C--:B------:R-:W-:Y:S01]  /*4000*/  FFMA.RM R9, R9, R12.reuse, 12582913 ;  /* 0x4b40000109097423 */ /* 0x080fe2000000400c */
[----:B------:R-:W1:Y:S01]  /*4010*/  MUFU.EX2 R14, R14 ;  /* 0x0000000e000e7308 */ /* 0x000e620000000800 */
[----:B0-----:R-:W-:Y:S02]  /*4020*/  FMUL R2, R2, R31 ;  /* 0x0000001f02027220 */ /* 0x001fe40000400000 */
[C---:B------:R-:W-:Y:S01]  /*4030*/  FADD R15, R9.reuse, -12583039 ;  /* 0xcb40007f090f7421 */ /* 0x040fe20000000000 */
[----:B------:R-:W-:Y:S01]  /*4040*/  SHF.L.U32 R4, R9, 0x17, RZ ;  /* 0x0000001709047819 */ /* 0x000fe200000006ff */
[----:B------:R-:W-:Y:S02]  /*4050*/  FFMA.SAT R9, R7, R13, 0.5 ;  /* 0x3f00000007097423 */ /* 0x000fe4000000200d */
[----:B------:R-:W-:Y:S02]  /*4060*/  FFMA R15, R6, 1.4426950216293334961, -R15 ;  /* 0x3fb8aa3b060f7823 */ /* 0x000fe4000000080f */
[----:B------:R-:W-:-:S02]  /*4070*/  FFMA.RM R9, R9, R12, 12582913 ;  /* 0x4b40000109097423 */ /* 0x000fc4000000400c */
[----:B------:R-:W-:Y:S02]  /*4080*/  FFMA R15, R6, 1.925963033500011079e-08, R15 ;  /* 0x32a57060060f7823 */ /* 0x000fe4000000000f */
[----:B------:R-:W-:-:S04]  /*4090*/  FADD R6, R9, -12583039 ;  /* 0xcb40007f09067421 */ /* 0x000fc80000000000 */
[----:B------:R-:W-:Y:S01]  /*40a0*/  FFMA R6, R7, 1.4426950216293334961, -R6 ;  /* 0x3fb8aa3b07067823 */ /* 0x000fe20000000806 */
[----:B-1----:R-:W-:Y:S01]  /*40b0*/  FMUL R5, R5, R14 ;  /* 0x0000000e05057220 */ /* 0x002fe20000400000 */
[----:B------:R-:W0:Y:S02]  /*40c0*/  MUFU.EX2 R15, R15 ;  /* 0x0000000f000f7308 */ /* 0x000e240000000800 */
[----:B------:R-:W-:Y:S01]  /*40d0*/  FFMA R14, R7, 1.925963033500011079e-08, R6 ;  /* 0x32a57060070e7823 */ /* 0x000fe20000000006 */
[----:B------:R-:W-:-:S05]  /*40e0*/  IMAD.SHL.U32 R6, R9, 0x800000, RZ ;  /* 0x0080000009067824 */ /* 0x000fca00078e00ff */
        /* <DEDUP_REMOVED lines=13> */
[----:B------:R-:W-:Y:S01]  /*41c0*/  SHF.L.U32 R7, R7, 0x17, RZ ;  /* 0x0000001707077819 */ /* 0x000fe200000006ff */
        /* <DEDUP_REMOVED lines=14> */
[----:B------:R-:W-:Y:S01]  /*42b0*/  SHF.L.U32 R8, R15, 0x17, RZ ;  /* 0x000000170f087819 */ /* 0x000fe200000006ff */
[----:B------:R-:W-:Y:S02]  /*42c0*/  IMAD.MOV.U32 R15, RZ, RZ, -0x1 ;  /* 0xffffffffff0f7424 */ /* 0x000fe400078e00ff */
[----:B------:R-:W-:Y:S02]  /*42d0*/  FADD R11, R12, R5 ;  /* 0x000000050c0b7221 */ /* 0x000fe40000000000 */
[----:B--2---:R-:W-:-:S02]  /*42e0*/  FMUL R8, R8, R13 ;  /* 0x0000000d08087220 */ /* 0x004fc40000400000 */
[----:B------:R-:W-:-:S04]  /*42f0*/  FADD R11, R11, R4 ;  /* 0x000000040b0b7221 */ /* 0x000fc80000000000 */
[----:B------:R-:W-:Y:S01]  /*4300*/  FADD R12, R11, R6 ;  /* 0x000000060b0c7221 */ /* 0x000fe20000000000 */
[----:B0-----:R-:W-:-:S03]  /*4310*/  FMUL R9, R9, R14 ;  /* 0x0000000e09097220 */ /* 0x001fc60000400000 */
        /* <DEDUP_REMOVED lines=8> */
.L_x_17891:
[----:B------:R-:W-:Y:S02]  /*43a0*/  HFMA2 R12, -RZ, RZ, 0, 4.76837158203125e-07 ;  /* 0x00000008ff0c7431 */ /* 0x000fe400000001ff */
[----:B------:R-:W-:-:S05]  /*43b0*/  FADD R18, R13, R14 ;  /* 0x0000000e0d127221 */ /* 0x000fca0000000000 */
[----:B------:R-:W-:-:S07]  /*43c0*/  MOV R13, R18 ;  /* 0x00000012000d7202 */ /* 0x000fce0000000f00 */
[----:B------:R-:W-:Y:S05]  /*43d0*/  WARPSYNC.COLLECTIVE R15, `(.L_x_17892) ;  /* 0x000000000f087348 */ /* 0x000fea0003c00000 */
[----:B------:R0:W1:Y:S02]  /*43e0*/  SHFL.BFLY P6, R14, R13, R12, R11 ;  /* 0x0c00000c0d0e7389 */ /* 0x00006400000c000b */
[----:B01----:R-:W-:Y:S05]  /*43f0*/  ENDCOLLECTIVE ;  /* 0x000000000000791b */ /* 0x003fea0003800000 */
.L_x_17892:
[----:B------:R-:W-:Y:S01]  /*4400*/  MOV R12, 0x4 ;  /* 0x00000004000c7802 */ /* 0x000fe20000000f00 */
[----:B------:R-:W-:-:S04]  /*4410*/  FADD R24, R18, R14 ;  /* 0x0000000e12187221 */ /* 0x000fc80000000000 */
[----:B------:R-:W-:-:S07]  /*4420*/  IMAD.MOV.U32 R13, RZ, RZ, R24 ;  /* 0x000000ffff0d7224 */ /* 0x000fce00078e0018 */
[----:B------:R-:W-:Y:S05]  /*4430*/  WARPSYNC.COLLECTIVE R15, `(.L_x_17893) ;  /* 0x000000000f087348 */ /* 0x000fea0003c00000 */
[----:B------:R0:W1:Y:S02]  /*4440*/  SHFL.BFLY P6, R14, R13, R12, R11 ;  /* 0x0c00000c0d0e7389 */ /* 0x00006400000c000b */
[----:B01----:R-:W-:Y:S05]  /*4450*/  ENDCOLLECTIVE ;  /* 0x000000000000791b */ /* 0x003fea0003800000 */
.L_x_17893:
[----:B------:R-:W-:Y:S02]  /*4460*/  IMAD.MOV.U32 R12, RZ, RZ, 0x2 ;  /* 0x00000002ff0c7424 */ /* 0x000fe400078e00ff */
[----:B------:R-:W-:-:S05]  /*4470*/  FADD R26, R24, R14 ;  /* 0x0000000e181a7221 */ /* 0x000fca0000000000 */
[----:B------:R-:W-:-:S07]  /*4480*/  MOV R13, R26 ;  /* 0x0000001a000d7202 */ /* 0x000fce0000000f00 */
[----:B------:R-:W-:Y:S05]  /*4490*/  WARPSYNC.COLLECTIVE R15, `(.L_x_17894) ;  /* 0x000000000f087348 */ /* 0x000fea0003c00000 */
[----:B------:R0:W1:Y:S02]  /*44a0*/  SHFL.BFLY P6, R14, R13, R12, R11 ;  /* 0x0c00000c0d0e7389 */ /* 0x00006400000c000b */
[----:B01----:R-:W-:Y:S05]  /*44b0*/  ENDCOLLECTIVE ;  /* 0x000000000000791b */ /* 0x003fea0003800000 */
.L_x_17894:
[----:B------:R-:W-:Y:S02]  /*44c0*/  HFMA2 R12, -RZ, RZ, 0, 5.9604644775390625e-08 ;  /* 0x00000001ff0c7431 */ /* 0x000fe400000001ff */
[----:B------:R-:W-:-:S05]  /*44d0*/  FADD R28, R26, R14 ;  /* 0x0000000e1a1c7221 */ /* 0x000fca0000000000 */
[----:B------:R-:W-:-:S07]  /*44e0*/  MOV R13, R28 ;  /* 0x0000001c000d7202 */ /* 0x000fce0000000f00 */
[----:B------:R-:W-:Y:S05]  /*44f0*/  WARPSYNC.COLLECTIVE R15, `(.L_x_17895) ;  /* 0x000000000f087348 */ /* 0x000fea0003c00000 */
[----:B------:R0:W1:Y:S02]  /*4500*/  SHFL.BFLY P6, R14, R13, R12, R11 ;  /* 0x0c00000c0d0e7389 */ /* 0x00006400000c000b */
[----:B01----:R-:W-:Y:S05]  /*4510*/  ENDCOLLECTIVE ;  /* 0x000000000000791b */ /* 0x003fea0003800000 */
.L_x_17895:
[----:B------:R-:W-:Y:S05]  /*4520*/  BRA `(.L_x_17896) ;  /* 0xffffffe400507947 */ /* 0x000fea000383ffff */
        .weak           $__internal_276_$__cuda_sm3x_div_rn_noftz_f32_slowpath
        .type           $__internal_276_$__cuda_sm3x_div_rn_noftz_f32_slowpath,@function
        .size           $__internal_276_$__cuda_sm3x_div_rn_noftz_f32_slowpath,(.L_x_37653 - $__internal_276_$__cuda_sm3x_div_rn_noftz_f32_slowpath)
$__internal_276_$__cuda_sm3x_div_rn_noftz_f32_slowpath:
        /* <DEDUP_REMOVED lines=34> */
.L_x_17898:
[----:B------:R-:W-:Y:S01]  /*4750*/  LEA R28, R26, 0xc0800000, 0x17 ;  /* 0xc08000001a1c7811 */ /* 0x000fe200078eb8ff */
[----:B------:R-:W-:Y:S04]  /*4760*/  BSSY.RECONVERGENT B2, `(.L_x_17903) ;  /* 0x0000036000027945 */ /* 0x000fe80003800200 */
[----:B------:R-:W-:Y:S01]  /*4770*/  IMAD.IADD R28, R11, 0x1, -R28 ;  /* 0x000000010b1c7824 */ /* 0x000fe200078e0a1c */
[----:B------:R-:W-:-:S03]  /*4780*/  IADD3 R11, PT, PT, R32, -0x7f, RZ ;  /* 0xffffff81200b7810 */ /* 0x000fc60007ffe0ff */
        /* <DEDUP_REMOVED lines=47> */
.L_x_17905:
[----:B------:R-:W-:-:S04]  /*4a80*/  LOP3.LUT R10, R10, 0x80000000, RZ, 0xc0, !PT ;  /* 0x800000000a0a7812 */ /* 0x000fc800078ec0ff */
[----:B------:R-:W-:Y:S01]  /*4a90*/  LOP3.LUT R10, R10, 0x7f800000, RZ, 0xfc, !PT ;  /* 0x7f8000000a0a7812 */ /* 0x000fe200078efcff */
[----:B------:R-:W-:Y:S06]  /*4aa0*/  BRA `(.L_x_17906) ;  /* 0x0000000000047947 */ /* 0x000fec0003800000 */
.L_x_17904:
[----:B------:R-:W-:-:S07]  /*4ab0*/  LEA R10, R37, R10, 0x17 ;  /* 0x0000000a250a7211 */ /* 0x000fce00078eb8ff */
.L_x_17906:
[----:B------:R-:W-:Y:S05]  /*4ac0*/  BSYNC.RECONVERGENT B2 ;  /* 0x0000000000027941 */ /* 0x000fea0003800200 */
.L_x_17903:
[----:B------:R-:W-:Y:S05]  /*4ad0*/  BRA `(.L_x_17907) ;  /* 0x0000000000207947 */ /* 0x000fea0003800000 */
.L_x_17902:
[----:B------:R-:W-:-:S04]  /*4ae0*/  LOP3.LUT R10, R11, 0x80000000, R10, 0x48, !PT ;  /* 0x800000000b0a7812 */ /* 0x000fc800078e480a */
[----:B------:R-:W-:Y:S01]  /*4af0*/  LOP3.LUT R10, R10, 0x7f800000, RZ, 0xfc, !PT ;  /* 0x7f8000000a0a7812 */ /* 0x000fe200078efcff */
[----:B------:R-:W-:Y:S06]  /*4b00*/  BRA `(.L_x_17907) ;  /* 0x0000000000147947 */ /* 0x000fec0003800000 */
.L_x_17901:
[----:B------:R-:W-:Y:S01]  /*4b10*/  LOP3.LUT R10, R11, 0x80000000, R10, 0x48, !PT ;  /* 0x800000000b0a7812 */ /* 0x000fe200078e480a */
[----:B------:R-:W-:Y:S06]  /*4b20*/  BRA `(.L_x_17907) ;  /* 0x00000000000c7947 */ /* 0x000fec0003800000 */
.L_x_17900:
[----:B------:R-:W0:Y:S01]  /*4b30*/  MUFU.RSQ R10, -QNAN ;  /* 0xffc00000000a7908 */ /* 0x000e220000001400 */
[----:B------:R-:W-:Y:S05]  /*4b40*/  BRA `(.L_x_17907) ;  /* 0x0000000000047947 */ /* 0x000fea0003800000 */
.L_x_17899:
[----:B------:R-:W-:-:S07]  /*4b50*/  FADD.FTZ R10, R10, R11 ;  /* 0x0000000b0a0a7221 */ /* 0x000fce0000010000 */
.L_x_17907:
[----:B------:R-:W-:Y:S05]  /*4b60*/  BSYNC.RECONVERGENT B1 ;  /* 0x0000000000017941 */ /* 0x000fea0003800200 */
.L_x_17897:
[----:B------:R-:W-:Y:S02]  /*4b70*/  HFMA2 R11, -RZ, RZ, 0, 0 ;  /* 0x00000000ff0b7431 */ /* 0x000fe400000001ff */
[----:B0-----:R-:W-:Y:S01]  /*4b80*/  IMAD.MOV.U32 R24, RZ, RZ, R10 ;  /* 0x000000ffff187224 */ /* 0x001fe200078e000a */
[----:B------:R-:W-:-:S04]  /*4b90*/  MOV R10, R18 ;  /* 0x00000012000a7202 */ /* 0x000fc80000000f00 */
[----:B------:R-:W-:Y:S05]  /*4ba0*/  RET.REL.NODEC R10 `(_Z15SoftmaxWarpImplI22BroadcastScaleMaskLoadIffbLm3EiE11DirectStoreIffEfLi2ELi10ELi32ELi1ELb1EL9Algorithm0EEvT_T0_ll) ;  /* 0xffffffb40a147950 */ /* 0x000fea0003c3ffff */
.L_x_17908:
        /* <DEDUP_REMOVED lines=13> */
.L_x_37653:


//--------------------- .text._Z15SoftmaxWarpImplI22BroadcastScaleMaskLoadIffbLm3EiE11DirectStoreIffEfLi2ELi10ELi32ELi1ELb0EL9Algorithm0EEvT_T0_ll --------------------------
	.section	.text._Z15SoftmaxWarpImplI22BroadcastScaleMaskLoadIffbLm3EiE11DirectStoreIffEfLi2ELi10ELi32ELi1ELb0EL9Algorithm0EEvT_T0_ll,"ax",@progbits
	.align	128
        .global         _Z15SoftmaxWarpImplI22BroadcastScaleMaskLoadIffbLm3EiE11DirectStoreIffEfLi2ELi10ELi32ELi1ELb0EL9Algorithm0EEvT_T0_ll
        .type           _Z15SoftmaxWarpImplI22BroadcastScaleMaskLoadIffbLm3EiE11DirectStoreIffEfLi2ELi10ELi32ELi1ELb0EL9Algorithm0EEvT_T0_ll,@function
        .size           _Z15SoftmaxWarpImplI22BroadcastScaleMaskLoadIffbLm3EiE11DirectStoreIffEfLi2ELi10ELi32ELi1ELb0EL9Algorithm0EEvT_T0_ll,(.L_x_37654 - _Z15SoftmaxWarpImplI22BroadcastScaleMaskLoadIffbLm3EiE11DirectStoreIffEfLi2ELi10ELi32ELi1ELb0EL9Algorithm0EEvT_T0_ll)
        .other          _Z15SoftmaxWarpImplI22BroadcastScaleMaskLoadIffbLm3EiE11DirectStoreIffEfLi2ELi10ELi32ELi1ELb0EL9Algorithm0EEvT_T0_ll,@"STO_CUDA_ENTRY STV_DEFAULT"
_Z15SoftmaxWarpImplI22BroadcastScaleMaskLoadIffbLm3EiE11DirectStoreIffEfLi2ELi10ELi32ELi1ELb0EL9Algorithm0EEvT_T0_ll:
.text._Z15SoftmaxWarpImplI22BroadcastScaleMaskLoadIffbLm3EiE11DirectStoreIffEfLi2ELi10ELi32ELi1ELb0EL9Algorithm0EEvT_T0_ll:
        /* <DEDUP_REMOVED lines=26> */
.L_x_17909:
        /* <DEDUP_REMOVED lines=14> */
.L_x_17931:
[----:B0-----:R-:W0:Y:S01]  /*0280*/  LDC R31, c[0x0][0x3b0] ;  /* 0x0000ec00ff1f7b82 */ /* 0x001e220000000800 */
[----:B------:R-:W-:Y:S01]  /*0290*/  IMAD R0, R21, UR44, R18 ;  /* 0x0000002c15007c24 */ /* 0x000fe2000f8e0212 */
[----:B-1----:R-:W-:Y:S01]  /*02a0*/  R2UR UR4, R16 ;  /* 0x00000000100472ca */ /* 0x002fe200000e0000 */
[----:B------:R-:W-:Y:S01]  /*02b0*/  IMAD.MOV.U32 R10, RZ, RZ, RZ ;  /* 0x000000ffff0a7224 */ /* 0x000fe200078e00ff */
[----:B------:R-:W-:Y:S02]  /*02c0*/  R2UR UR5, R17 ;  /* 0x00000000110572ca */ /* 0x000fe400000e0000 */
[----:B------:R-:W-:Y:S02]  /*02d0*/  IADD3 R4, PT, PT, R0, 0x40, RZ ;  /* 0x0000004000047810 */ /* 0x000fe40007ffe0ff */
[----:B------:R-:W1:Y:S01]  /*02e0*/  LDC R26, c[0x0][0x3b4] ;  /* 0x0000ed00ff1a7b82 */ /* 0x000e620000000800 */
[----:B------:R-:W-:Y:S02]  /*02f0*/  R2UR UR6, R16 ;  /* 0x00000000100672ca */ /* 0x000fe400000e0000 */
[----:B------:R-:W-:-:S02]  /*0300*/  IABS R15, R4 ;  /* 0x00000004000f7213 */ /* 0x000fc40000000000 */
[----:B------:R-:W-:Y:S02]  /*0310*/  R2UR UR7, R17 ;  /* 0x00000000110772ca */ /* 0x000fe400000e0000 */
[-C--:B0-----:R-:W-:Y:S02]  /*0320*/  IABS R2, R31.reuse ;  /* 0x0000001f00027213 */ /* 0x081fe40000000000 */
[----:B------:R-:W-:Y:S02]  /*0330*/  LOP3.LUT R22, R4, R31, RZ, 0x3c, !PT ;  /* 0x0000001f04167212 */ /* 0x000fe400078e3cff */
[----:B------:R-:W0:Y:S02]  /*0340*/  I2F.RP R3, R2 ;  /* 0x0000000200037306 */ /* 0x000e240000209400 */
[----:B------:R-:W-:Y:S02]  /*0350*/  ISETP.GE.AND P6, PT, R22, RZ, PT ;  /* 0x000000ff1600720c */ /* 0x000fe40003fc6270 */
[----:B-1----:R-:W-:-:S02]  /*0360*/  IABS R29, R26 ;  /* 0x0000001a001d7213 */ /* 0x002fc40000000000 */
[----:B------:R-:W-:Y:S02]  /*0370*/  LOP3.LUT R22, RZ, R31, RZ, 0x33, !PT ;  /* 0x0000001fff167212 */ /* 0x000fe400078e33ff */
[----:B------:R-:W1:Y:S08]  /*0380*/  I2F.RP R8, R29 ;  /* 0x0000001d00087306 */ /* 0x000e700000209400 */
[----:B0-----:R-:W0:Y:S08]  /*0390*/  MUFU.RCP R3, R3 ;  /* 0x0000000300037308 */ /* 0x001e300000001000 */
[----:B-1----:R-:W1:Y:S01]  /*03a0*/  MUFU.RCP R13, R8 ;  /* 0x00000008000d7308 */ /* 0x002e620000001000 */
[----:B0-----:R-:W-:-:S02]  /*03b0*/  IADD3 R11, PT, PT, R3, 0xffffffe, RZ ;  /* 0x0ffffffe030b7810 */ /* 0x001fc40007ffe0ff */
[----:B------:R-:W-:-:S05]  /*03c0*/  IABS R3, R0 ;  /* 0x0000000000037213 */ /* 0x000fca0000000000 */
[----:B------:R-:W0:Y:S01]  /*03d0*/  F2I.FTZ.U32.TRUNC.NTZ R11, R11 ;  /* 0x0000000b000b7305 */ /* 0x000e22000021f000 */
[----:B-1----:R-:W-:Y:S02]  /*03e0*/  VIADD R13, R13, 0xffffffe ;  /* 0x0ffffffe0d0d7836 */ /* 0x002fe40000000000 */
[----:B0-----:R-:W-:-:S04]  /*03f0*/  IMAD.MOV R5, RZ, RZ, -R11 ;  /* 0x000000ffff057224 */ /* 0x001fc800078e0a0b */
[----:B------:R-:W-:-:S04]  /*0400*/  IMAD R5, R5, R2, RZ ;  /* 0x0000000205057224 */ /* 0x000fc800078e02ff */
[----:B------:R-:W-:-:S04]  /*0410*/  IMAD.HI.U32 R10, R11, R5, R10 ;  /* 0x000000050b0a7227 */ /* 0x000fc800078e000a */
[----:B------:R-:W-:Y:S02]  /*0420*/  VIADD R5, R0, 0x80 ;  /* 0x0000008000057836 */ /* 0x000fe40000000000 */
[----:B------:R-:W-:-:S03]  /*0430*/  IMAD.HI.U32 R11, R10, R15, RZ ;  /* 0x0000000f0a0b7227 */ /* 0x000fc600078e00ff */
[----:B------:R-:W-:Y:S01]  /*0440*/  IABS R23, R5 ;  /* 0x0000000500177213 */ /* 0x000fe20000000000 */
[----:B------:R-:W-:Y:S01]  /*0450*/  IMAD.HI.U32 R12, R10, R3, RZ ;  /* 0x000000030a0c7227 */ /* 0x000fe200078e00ff */
[----:B------:R-:W-:-:S03]  /*0460*/  IADD3 R7, PT, PT, -R11, RZ, RZ ;  /* 0x000000ff0b077210 */ /* 0x000fc60007ffe1ff */
[----:B------:R-:W-:Y:S01]  /*0470*/  IMAD.HI.U32 R9, R10, R23, RZ ;  /* 0x000000170a097227 */ /* 0x000fe200078e00ff */
[----:B------:R-:W-:-:S03]  /*0480*/  IADD3 R6, PT, PT, -R12, RZ, RZ ;  /* 0x000000ff0c067210 */ /* 0x000fc60007ffe1ff */
[----:B------:R-:W-:Y:S01]  /*0490*/  IMAD R15, R2, R7, R15 ;  /* 0x00000007020f7224 */ /* 0x000fe200078e020f */
[----:B------:R-:W-:Y:S01]  /*04a0*/  IADD3 R7, PT, PT, R0, 0x100, RZ ;  /* 0x0000010000077810 */ /* 0x000fe20007ffe0ff */
[----:B------:R-:W-:Y:S01]  /*04b0*/  IMAD R3, R2, R6, R3 ;  /* 0x0000000602037224 */ /* 0x000fe200078e0203 */
[----:B------:R-:W-:Y:S01]  /*04c0*/  LOP3.LUT R6, R0, R31, RZ, 0x3c, !PT ;  /* 0x0000001f00067212 */ /* 0x000fe200078e3cff */
[----:B------:R-:W-:Y:S01]  /*04d0*/  IMAD.MOV R14, RZ, RZ, -R9 ;  /* 0x000000ffff0e7224 */ /* 0x000fe200078e0a09 */
[C---:B------:R-:W-:Y:S02]  /*04e0*/  ISETP.GT.U32.AND P1, PT, R2.reuse, R15, PT ;  /* 0x0000000f0200720c */ /* 0x040fe40003f24070 */
[C---:B------:R-:W-:Y:S01]  /*04f0*/  ISETP.GT.U32.AND P3, PT, R2.reuse, R3, PT ;  /* 0x000000030200720c */ /* 0x040fe20003f64070 */
[----:B------:R-:W-:Y:S01]  /*0500*/  IMAD R23, R2, R14, R23 ;  /* 0x0000000e02177224 */ /* 0x000fe200078e0217 */
[----:B------:R-:W-:Y:S01]  /*0510*/  ISETP.GE.AND P0, PT, R6, RZ, PT ;  /* 0x000000ff0600720c */ /* 0x000fe20003f06270 */
[----:B------:R-:W-:Y:S01]  /*0520*/  VIADD R6, R0, 0xc0 ;  /* 0x000000c000067836 */ /* 0x000fe20000000000 */
[----:B------:R-:W-:-:S02]  /*0530*/  IABS R27, R7 ;  /* 0x00000007001b7213 */ /* 0x000fc40000000000 */
[----:B------:R-:W-:Y:S02]  /*0540*/  ISETP.GT.U32.AND P5, PT, R2, R23, PT ;  /* 0x000000170200720c */ /* 0x000fe40003fa4070 */
[----:B------:R-:W-:-:S03]  /*0550*/  IABS R25, R6 ;  /* 0x0000000600197213 */ /* 0x000fc60000000000 */
[--C-:B------:R-:W-:Y:S01]  /*0560*/  @!P1 IMAD.IADD R15, R15, 0x1, -R2.reuse ;  /* 0x000000010f0f9824 */ /* 0x100fe200078e0a02 */
[----:B------:R-:W-:Y:S01]  /*0570*/  @!P1 IADD3 R11, PT, PT, R11, 0x1, RZ ;  /* 0x000000010b0b9810 */ /* 0x000fe20007ffe0ff */
[C---:B------:R-:W-:Y:S01]  /*0580*/  IMAD.HI.U32 R8, R10.reuse, R25, RZ ;  /* 0x000000190a087227 */ /* 0x040fe200078e00ff */
[-C--:B------:R-:W-:Y:S02]  /*0590*/  @!P3 IADD3 R3, PT, PT, R3, -R2.reuse, RZ ;  /* 0x800000020303b210 */ /* 0x080fe40007ffe0ff */
[-C--:B------:R-:W-:Y:S01]  /*05a0*/  ISETP.GE.U32.AND P2, PT, R15, R2.reuse, PT ;  /* 0x000000020f00720c */ /* 0x080fe20003f46070 */
[----:B------:R-:W-:Y:S01]  /*05b0*/  IMAD.HI.U32 R10, R10, R27, RZ ;  /* 0x0000001b0a0a7227 */ /* 0x000fe200078e00ff */
[----:B------:R-:W-:Y:S02]  /*05c0*/  IADD3 R15, PT, PT, -R8, RZ, RZ ;  /* 0x000000ff080f7210 */ /* 0x000fe40007ffe1ff */
[----:B------:R-:W-:Y:S01]  /*05d0*/  ISETP.GE.U32.AND P4, PT, R3, R2, PT ;  /* 0x000000020300720c */ /* 0x000fe20003f86070 */
[----:B------:R-:W-:Y:S01]  /*05e0*/  @!P3 VIADD R12, R12, 0x1 ;  /* 0x000000010c0cb836 */ /* 0x000fe20000000000 */
[----:B------:R-:W-:Y:S01]  /*05f0*/  LOP3.LUT R3, R5, R31, RZ, 0x3c, !PT ;  /* 0x0000001f05037212 */ /* 0x000fe200078e3cff */
[----:B------:R-:W-:Y:S01]  /*0600*/  IMAD R15, R2, R15, R25 ;  /* 0x0000000f020f7224 */ /* 0x000fe200078e0219 */
[----:B------:R-:W-:Y:S01]  /*0610*/  IADD3 R14, PT, PT, -R10, RZ, RZ ;  /* 0x000000ff0a0e7210 */ /* 0x000fe20007ffe1ff */
[----:B------:R-:W-:Y:S01]  /*0620*/  @!P5 IMAD.IADD R23, R23, 0x1, -R2 ;  /* 0x000000011717d824 */ /* 0x000fe200078e0a02 */
[----:B------:R-:W-:Y:S01]  /*0630*/  ISETP.GE.AND P3, PT, R3, RZ, PT ;  /* 0x000000ff0300720c */ /* 0x000fe20003f66270 */
[----:B------:R-:W-:Y:S01]  /*0640*/  @!P5 VIADD R9, R9, 0x1 ;  /* 0x000000010909d836 */ /* 0x000fe20000000000 */
[----:B------:R-:W0:Y:S01]  /*0650*/  F2I.FTZ.U32.TRUNC.NTZ R3, R13 ;  /* 0x0000000d00037305 */ /* 0x000e22000021f000 */
[C---:B------:R-:W-:Y:S01]  /*0660*/  IMAD R25, R2.reuse, R14, R27 ;  /* 0x0000000e02197224 */ /* 0x040fe200078e021b */
[----:B------:R-:W-:Y:S01]  /*0670*/  ISETP.GT.U32.AND P1, PT, R2, R15, PT ;  /* 0x0000000f0200720c */ /* 0x000fe20003f24070 */
[----:B------:R-:W-:Y:S01]  /*0680*/  @P2 VIADD R11, R11, 0x1 ;  /* 0x000000010b0b2836 */ /* 0x000fe20000000000 */
[----:B------:R-:W-:-:S02]  /*0690*/  LOP3.LUT R14, R6, R31, RZ, 0x3c, !PT ;  /* 0x0000001f060e7212 */ /* 0x000fc400078e3cff */
[----:B------:R-:W-:Y:S02]  /*06a0*/  ISETP.GT.U32.AND P2, PT, R2, R25, PT ;  /* 0x000000190200720c */ /* 0x000fe40003f44070 */
[----:B------:R-:W-:Y:S02]  /*06b0*/  @P4 IADD3 R12, PT, PT, R12, 0x1, RZ ;  /* 0x000000010c0c4810 */ /* 0x000fe40007ffe0ff */
[----:B------:R-:W-:Y:S02]  /*06c0*/  ISETP.GE.U32.AND P4, PT, R23, R2, PT ;  /* 0x000000021700720c */ /* 0x000fe40003f86070 */
[----:B------:R-:W-:Y:S02]  /*06d0*/  @!P0 IADD3 R12, PT, PT, -R12, RZ, RZ ;  /* 0x000000ff0c0c8210 */ /* 0x000fe40007ffe1ff */
[----:B------:R-:W-:Y:S01]  /*06e0*/  ISETP.NE.AND P0, PT, R31, RZ, PT ;  /* 0x000000ff1f00720c */ /* 0x000fe20003f05270 */
[----:B0-----:R-:W-:Y:S01]  /*06f0*/  IMAD.MOV R13, RZ, RZ, -R3 ;  /* 0x000000ffff0d7224 */ /* 0x001fe200078e0a03 */
[----:B------:R-:W-:Y:S01]  /*0700*/  @!P6 IADD3 R11, PT, PT, -R11, RZ, RZ ;  /* 0x000000ff0b0be210 */ /* 0x000fe20007ffe1ff */
[--C-:B------:R-:W-:Y:S01]  /*0710*/  @!P1 IMAD.IADD R15, R15, 0x1, -R2.reuse ;  /* 0x000000010f0f9824 */ /* 0x100fe200078e0a02 */
[----:B------:R-:W-:Y:S01]  /*0720*/  SEL R27, R22, R12, !P0 ;  /* 0x0000000c161b7207 */ /* 0x000fe20004000000 */
[----:B------:R-:W-:Y:S01]  /*0730*/  @!P2 IMAD.IADD R25, R25, 0x1, -R2 ;  /* 0x000000011919a824 */ /* 0x000fe200078e0a02 */
[----:B------:R-:W-:Y:S01]  /*0740*/  MOV R12, R13 ;  /* 0x0000000d000c7202 */ /* 0x000fe20000000f00 */
[----:B------:R-:W-:Y:S01]  /*0750*/  @!P2 VIADD R10, R10, 0x1 ;  /* 0x000000010a0aa836 */ /* 0x000fe20000000000 */
[----:B------:R-:W-:-:S02]  /*0760*/  ISETP.GE.U32.AND P5, PT, R15, R2, PT ;  /* 0x000000020f00720c */ /* 0x000fc40003fa6070 */
[----:B------:R-:W-:Y:S01]  /*0770*/  IADD3 R13, PT, PT, -R27, RZ, RZ ;  /* 0x000000ff1b0d7210 */ /* 0x000fe20007ffe1ff */
[----:B------:R-:W-:Y:S01]  /*0780*/  IMAD R15, R12, R29, RZ ;  /* 0x0000001d0c0f7224 */ /* 0x000fe200078e02ff */
[----:B------:R-:W-:Y:S02]  /*0790*/  @P4 IADD3 R9, PT, PT, R9, 0x1, RZ ;  /* 0x0000000109094810 */ /* 0x000fe40007ffe0ff */
[----:B------:R-:W-:Y:S01]  /*07a0*/  ISETP.GE.U32.AND P4, PT, R25, R2, PT ;  /* 0x000000021900720c */ /* 0x000fe20003f86070 */
[----:B------:R-:W-:Y:S01]  /*07b0*/  IMAD R13, R31, R13, R0 ;  /* 0x0000000d1f0d7224 */ /* 0x000fe200078e0200 */
[----:B------:R-:W-:Y:S01]  /*07c0*/  SEL R28, R22, R11, !P0 ;  /* 0x0000000b161c7207 */ /* 0x000fe20004000000 */
[----:B------:R-:W-:Y:S01]  /*07d0*/  IMAD.MOV.U32 R2, RZ, RZ, RZ ;  /* 0x000000ffff027224 */ /* 0x000fe200078e00ff */
[----:B------:R-:W-:Y:S01]  /*07e0*/  ISETP.GE.AND P6, PT, R14, RZ, PT ;  /* 0x000000ff0e00720c */ /* 0x000fe20003fc6270 */
[----:B------:R-:W-:Y:S01]  /*07f0*/  @!P3 IMAD.MOV R9, RZ, RZ, -R9 ;  /* 0x000000ffff09b224 */ /* 0x000fe200078e0a09 */
[----:B------:R-:W-:Y:S01]  /*0800*/  @!P1 IADD3 R8, PT, PT, R8, 0x1, RZ ;  /* 0x0000000108089810 */ /* 0x000fe20007ffe0ff */
[----:B------:R-:W-:Y:S01]  /*0810*/  IMAD.HI.U32 R2, R3, R15, R2 ;  /* 0x0000000f03027227 */ /* 0x000fe200078e0002 */
[----:B------:R-:W-:-:S02]  /*0820*/  IABS R24, R13 ;  /* 0x0000000d00187213 */ /* 0x000fc40000000000 */
[----:B------:R-:W-:Y:S01]  /*0830*/  LOP3.LUT R3, R7, R31, RZ, 0x3c, !PT ;  /* 0x0000001f07037212 */ /* 0x000fe200078e3cff */
[----:B------:R-:W-:Y:S01]  /*0840*/  IMAD.MOV R15, RZ, RZ, -R28 ;  /* 0x000000ffff0f7224 */ /* 0x000fe200078e0a1c */
[----:B------:R-:W-:Y:S01]  /*0850*/  @P5 IADD3 R8, PT, PT, R8, 0x1, RZ ;  /* 0x0000000108085810 */ /* 0x000fe20007ffe0ff */
[----:B------:R-:W-:Y:S01]  /*0860*/  IMAD.HI.U32 R11, R2, R24, RZ ;  /* 0x00000018020b7227 */ /* 0x000fe200078e00ff */
[----:B------:R-:W-:Y:S02]  /*0870*/  ISETP.GE.AND P1, PT, R3, RZ, PT ;  /* 0x000000ff0300720c */ /* 0x000fe40003f26270 */
[----:B------:R-:W-:Y:S01]  /*0880*/  MOV R3, R8 ;  /* 0x0000000800037202 */ /* 0x000fe20000000f00 */
[----:B------:R-:W-:Y:S01]  /*0890*/  IMAD R15, R31, R15, R4 ;  /* 0x0000000f1f0f7224 */ /* 0x000fe200078e0204 */
[----:B------:R-:W-:Y:S01]  /*08a0*/  SEL R8, R22, R9, !P0 ;  /* 0x0000000916087207 */ /* 0x000fe20004000000 */
[----:B------:R-:W-:Y:S01]  /*08b0*/  IMAD.MOV R9, RZ, RZ, -R11 ;  /* 0x000000ffff097224 */ /* 0x000fe200078e0a0b */
[----:B------:R-:W-:Y:S01]  /*08c0*/  @!P6 IADD3 R3, PT, PT, -R3, RZ, RZ ;  /* 0x000000ff0303e210 */ /* 0x000fe20007ffe1ff */
[----:B------:R-:W-:Y:S01]  /*08d0*/  @P4 VIADD R10, R10, 0x1 ;  /* 0x000000010a0a4836 */ /* 0x000fe20000000000 */
[----:B------:R-:W-:Y:S01]  /*08e0*/  IABS R30, R15 ;  /* 0x0000000f001e7213 */ /* 0x000fe20000000000 */
[----:B------:R-:W-:Y:S01]  /*08f0*/  IMAD R24, R29, R9, R24 ;  /* 0x000000091d187224 */ /* 0x000fe200078e0218 */
[----:B------:R-:W-:-:S02]  /*0900*/  IADD3 R14, PT, PT, -R8, RZ, RZ ;  /* 0x000000ff080e7210 */ /* 0x000fc40007ffe1ff */
[----:B------:R-:W-:Y:S01]  /*0910*/  SEL R9, R22, R3, !P0 ;  /* 0x0000000316097207 */ /* 0x000fe20004000000 */
[----:B------:R-:W-:Y:S01]  /*0920*/  IMAD.HI.U32 R12, R2, R30, RZ ;  /* 0x0000001e020c7227 */ /* 0x000fe200078e00ff */
[----:B------:R-:W-:Y:S02]  /*0930*/  ISETP.GT.U32.AND P5, PT, R29, R24, PT ;  /* 0x000000181d00720c */ /* 0x000fe40003fa4070 */
[----:B------:R-:W-:Y:S01]  /*0940*/  IADD3 R3, PT, PT, -R9, RZ, RZ ;  /* 0x000000ff09037210 */ /* 0x000fe20007ffe1ff */
[C---:B------:R-:W-:Y:S01]  /*0950*/  IMAD R25, R31.reuse, R14, R5 ;  /* 0x0000000e1f197224 */ /* 0x040fe200078e0205 */
[----:B------:R-:W-:Y:S01]  /*0960*/  @!P1 IADD3 R10, PT, PT, -R10, RZ, RZ ;  /* 0x000000ff0a0a9210 */ /* 0x000fe20007ffe1ff */
[----:B------:R-:W-:Y:S02]  /*0970*/  IMAD.MOV R14, RZ, RZ, -R12 ;  /* 0x000000ffff0e7224 */ /* 0x000fe400078e0a0c */
[----:B------:R-:W-:Y:S01]  /*0980*/  IMAD R3, R31, R3, R6 ;  /* 0x000000031f037224 */ /* 0x000fe200078e0206 */
[----:B------:R-:W-:Y:S01]  /*0990*/  IABS R33, R25 ;  /* 0x0000001900217213 */ /* 0x000fe20000000000 */
[----:B------:R-:W-:Y:S01]  /*09a0*/  IMAD R30, R29, R14, R30 ;  /* 0x0000000e1d1e7224 */ /* 0x000fe200078e021e */
[----:B------:R-:W-:-:S02]  /*09b0*/  SEL R10, R22, R10, !P0 ;  /* 0x0000000a160a7207 */ /* 0x000fc40004000000 */
[----:B------:R-:W-:Y:S01]  /*09c0*/  IABS R32, R3 ;  /* 0x0000000300207213 */ /* 0x000fe20000000000 */
[----:B------:R-:W-:Y:S01]  /*09d0*/  IMAD.HI.U32 R14, R2, R33, RZ ;  /* 0x00000021020e7227 */ /* 0x000fe200078e00ff */
[----:B------:R-:W-:Y:S02]  /*09e0*/  ISETP.GT.U32.AND P1, PT, R29, R30, PT ;  /* 0x0000001e1d00720c */ /* 0x000fe40003f24070 */
[----:B------:R-:W-:Y:S01]  /*09f0*/  @!P5 IADD3 R11, PT, PT, R11, 0x1, RZ ;  /* 0x000000010b0bd810 */ /* 0x000fe20007ffe0ff */
[----:B------:R-:W-:Y:S01]  /*0a00*/  @!P5 IMAD.IADD R24, R24, 0x1, -R29 ;  /* 0x000000011818d824 */ /* 0x000fe200078e0a1d */
[----:B------:R-:W-:Y:S01]  /*0a10*/  IADD3 R22, PT, PT, -R14, RZ, RZ ;  /* 0x000000ff0e167210 */ /* 0x000fe20007ffe1ff */
[----:B------:R-:W-:-:S03]  /*0a20*/  IMAD.HI.U32 R23, R2, R32, RZ ;  /* 0x0000002002177227 */ /* 0x000fc600078e00ff */
[-C--:B------:R-:W-:Y:S01]  /*0a30*/  ISETP.GE.U32.AND P6, PT, R24, R29.reuse, PT ;  /* 0x0000001d1800720c */ /* 0x080fe20003fc6070 */
[----:B------:R-:W-:Y:S01]  /*0a40*/  IMAD R22, R29, R22, R33 ;  /* 0x000000161d167224 */ /* 0x000fe200078e0221 */
[----:B------:R-:W-:Y:S01]  /*0a50*/  LOP3.LUT R33, R13, R26, RZ, 0x3c, !PT ;  /* 0x0000001a0d217212 */ /* 0x000fe200078e3cff */
[----:B------:R-:W-:Y:S02]  /*0a60*/  IMAD.MOV R24, RZ, RZ, -R23 ;  /* 0x000000ffff187224 */ /* 0x000fe400078e0a17 */
[-C--:B------:R-:W-:Y:S01]  /*0a70*/  @!P1 IADD3 R30, PT, PT, R30, -R29.reuse, RZ ;  /* 0x8000001d1e1e9210 */ /* 0x080fe20007ffe0ff */
[----:B------:R-:W-:Y:S01]  /*0a80*/  @!P1 VIADD R12, R12, 0x1 ;  /* 0x000000010c0c9836 */ /* 0x000fe20000000000 */
[C---:B------:R-:W-:Y:S01]  /*0a90*/  ISETP.GT.U32.AND P3, PT, R29.reuse, R22, PT ;  /* 0x000000161d00720c */ /* 0x040fe20003f64070 */
[----:B------:R-:W-:Y:S01]  /*0aa0*/  IMAD R32, R29, R24, R32 ;  /* 0x000000181d207224 */ /* 0x000fe200078e0220 */
[----:B------:R-:W-:Y:S01]  /*0ab0*/  ISETP.GE.U32.AND P2, PT, R30, R29, PT ;  /* 0x0000001d1e00720c */ /* 0x000fe20003f46070 */
[----:B------:R-:W-:Y:S01]  /*0ac0*/  IMAD.MOV R24, RZ, RZ, -R10 ;  /* 0x000000ffff187224 */ /* 0x000fe200078e0a0a */
[----:B------:R-:W-:-:S02]  /*0ad0*/  LOP3.LUT R30, R15, R26, RZ, 0x3c, !PT ;  /* 0x0000001a0f1e7212 */ /* 0x000fc400078e3cff */
[----:B------:R-:W-:Y:S01]  /*0ae0*/  ISETP.GT.U32.AND P4, PT, R29, R32, PT ;  /* 0x000000201d00720c */ /* 0x000fe20003f84070 */
[----:B------:R-:W-:Y:S01]  /*0af0*/  IMAD R31, R31, R24, R7 ;  /* 0x000000181f1f7224 */ /* 0x000fe200078e0207 */
[----:B------:R-:W-:Y:S02]  /*0b00*/  ISETP.GE.AND P0, PT, R33, RZ, PT ;  /* 0x000000ff2100720c */ /* 0x000fe40003f06270 */
[----:B------:R-:W-:Y:S02]  /*0b10*/  ISETP.GE.AND P5, PT, R30, RZ, PT ;  /* 0x000000ff1e00720c */ /* 0x000fe40003fa6270 */
[----:B------:R-:W-:Y:S01]  /*0b20*/  @P6 IADD3 R11, PT, PT, R11, 0x1, RZ ;  /* 0x000000010b0b6810 */ /* 0x000fe20007ffe0ff */
[----:B------:R-:W-:Y:S01]  /*0b30*/  @!P3 VIADD R14, R14, 0x1 ;  /* 0x000000010e0eb836 */ /* 0x000fe20000000000 */
[----:B------:R-:W-:Y:S01]  /*0b40*/  @!P3 IADD3 R22, PT, PT, R22, -R29, RZ ;  /* 0x8000001d1616b210 */ /* 0x000fe20007ffe0ff */
[----:B------:R-:W-:Y:S01]  /*0b50*/  @P2 VIADD R12, R12, 0x1 ;  /* 0x000000010c0c2836 */ /* 0x000fe20000000000 */
[----:B------:R-:W-:-:S02]  /*0b60*/  ISETP.NE.AND P1, PT, R26, RZ, PT ;  /* 0x000000ff1a00720c */ /* 0x000fc40003f25270 */
[-C--:B------:R-:W-:Y:S01]  /*0b70*/  ISETP.GE.U32.AND P2, PT, R22, R29.reuse, PT ;  /* 0x0000001d1600720c */ /* 0x080fe20003f46070 */
[----:B------:R-:W-:Y:S01]  /*0b80*/  @!P4 IMAD.IADD R32, R32, 0x1, -R29 ;  /* 0x000000012020c824 */ /* 0x000fe200078e0a1d */
[-C--:B------:R-:W-:Y:S02]  /*0b90*/  LOP3.LUT R30, RZ, R26.reuse, RZ, 0x33, !PT ;  /* 0x0000001aff1e7212 */ /* 0x080fe400078e33ff */
[----:B------:R-:W-:Y:S01]  /*0ba0*/  @!P0 IADD3 R11, PT, PT, -R11, RZ, RZ ;  /* 0x000000ff0b0b8210 */ /* 0x000fe20007ffe1ff */
[----:B------:R-:W-:Y:S01]  /*0bb0*/  @!P5 IMAD.MOV R12, RZ, RZ, -R12 ;  /* 0x000000ffff0cd224 */ /* 0x000fe200078e0a0c */
[----:B------:R-:W-:Y:S02]  /*0bc0*/  ISETP.GE.U32.AND P0, PT, R32, R29, PT ;  /* 0x0000001d2000720c */ /* 0x000fe40003f06070 */
[----:B------:R-:W-:Y:S02]  /*0bd0*/  LOP3.LUT R32, R3, R26, RZ, 0x3c, !PT ;  /* 0x0000001a03207212 */ /* 0x000fe400078e3cff */
[----:B------:R-:W-:-:S02]  /*0be0*/  IABS R33, R31 ;  /* 0x0000001f00217213 */ /* 0x000fc40000000000 */
[----:B------:R-:W-:Y:S01]  /*0bf0*/  SEL R11, R30, R11, !P1 ;  /* 0x0000000b1e0b7207 */ /* 0x000fe20004800000 */
[----:B------:R-:W-:Y:S01]  /*0c00*/  @P2 VIADD R14, R14, 0x1 ;  /* 0x000000010e0e2836 */ /* 0x000fe20000000000 */
[----:B------:R-:W-:Y:S02]  /*0c10*/  LOP3.LUT R24, R25, R26, RZ, 0x3c, !PT ;  /* 0x0000001a19187212 */ /* 0x000fe400078e3cff */
[----:B------:R-:W-:Y:S01]  /*0c20*/  SEL R12, R30, R12, !P1 ;  /* 0x0000000c1e0c7207 */ /* 0x000fe20004800000 */
[----:B------:R-:W-:Y:S01]  /*0c30*/  IMAD.MOV.U32 R35, RZ, RZ, R14 ;  /* 0x000000ffff237224 */ /* 0x000fe200078e000e */
[----:B------:R-:W-:Y:S01]  /*0c40*/  ISETP.GE.AND P6, PT, R32, RZ, PT ;  /* 0x000000ff2000720c */ /* 0x000fe20003fc6270 */
[----:B------:R-:W-:Y:S01]  /*0c50*/  IMAD.HI.U32 R32, R2, R33, RZ ;  /* 0x0000002102207227 */ /* 0x000fe200078e00ff */
[----:B------:R-:W-:Y:S02]  /*0c60*/  IADD3 R22, PT, PT, -R11, RZ, RZ ;  /* 0x000000ff0b167210 */ /* 0x000fe40007ffe1ff */
[----:B------:R-:W-:-:S02]  /*0c70*/  ISETP.GE.AND P5, PT, R24, RZ, PT ;  /* 0x000000ff1800720c */ /* 0x000fc40003fa6270 */
[----:B------:R-:W-:Y:S01]  /*0c80*/  IADD3 R24, PT, PT, -R12, RZ, RZ ;  /* 0x000000ff0c187210 */ /* 0x000fe20007ffe1ff */
[----:B------:R-:W-:Y:S01]  /*0c90*/  IMAD R13, R26, R22, R13 ;  /* 0x000000161a0d7224 */ /* 0x000fe200078e020d */
[----:B------:R-:W-:Y:S02]  /*0ca0*/  IADD3 R34, PT, PT, -R32, RZ, RZ ;  /* 0x000000ff20227210 */ /* 0x000fe40007ffe1ff */
[----:B------:R-:W-:Y:S01]  /*0cb0*/  @!P4 IADD3 R23, PT, PT, R23, 0x1, RZ ;  /* 0x000000011717c810 */ /* 0x000fe20007ffe0ff */
[----:B------:R-:W-:Y:S02]  /*0cc0*/  IMAD R22, R26, R24, R15 ;  /* 0x000000181a167224 */ /* 0x000fe400078e020f */
[----:B------:R-:W0:Y:S01]  /*0cd0*/  LDC.64 R14, c[0x0][0x390] ;  /* 0x0000e400ff0e7b82 */ /* 0x000e220000000a00 */
[----:B------:R-:W-:Y:S01]  /*0ce0*/  IMAD R34, R29, R34, R33 ;  /* 0x000000221d227224 */ /* 0x000fe200078e0221 */
[----:B------:R-:W-:Y:S02]  /*0cf0*/  @P0 IADD3 R23, PT, PT, R23, 0x1, RZ ;  /* 0x0000000117170810 */ /* 0x000fe40007ffe0ff */
[----:B------:R-:W-:-:S02]  /*0d00*/  @!P5 IMAD.MOV R35, RZ, RZ, -R35 ;  /* 0x000000ffff23d224 */ /* 0x000fc400078e0a23 */
[----:B------:R-:W-:Y:S02]  /*0d10*/  MOV R37, R23 ;  /* 0x0000001700257202 */ /* 0x000fe40000000f00 */
[----:B------:R-:W-:Y:S02]  /*0d20*/  ISETP.GT.U32.AND P2, PT, R29, R34, PT ;  /* 0x000000221d00720c */ /* 0x000fe40003f44070 */
[----:B------:R-:W-:Y:S01]  /*0d30*/  SEL R23, R30, R35, !P1 ;  /* 0x000000231e177207 */ /* 0x000fe20004800000 */
[----:B------:R-:W-:-:S04]  /*0d40*/  @!P6 IMAD.MOV R37, RZ, RZ, -R37 ;  /* 0x000000ffff25e224 */ /* 0x000fc800078e0a25 */
[----:B------:R-:W-:Y:S01]  /*0d50*/  IMAD.MOV R2, RZ, RZ, -R23 ;  /* 0x000000ffff027224 */ /* 0x000fe200078e0a17 */
[----:B------:R-:W-:-:S03]  /*0d60*/  SEL R24, R30, R37, !P1 ;  /* 0x000000251e187207 */ /* 0x000fc60004800000 */
[----:B------:R-:W-:Y:S01]  /*0d70*/  IMAD R25, R26, R2, R25 ;  /* 0x000000021a197224 */ /* 0x000fe200078e0219 */
[----:B------:R-:W-:Y:S01]  /*0d80*/  IADD3 R33, PT, PT, -R24, RZ, RZ ;  /* 0x000000ff18217210 */ /* 0x000fe20007ffe1ff */
[----:B------:R-:W-:Y:S01]  /*0d90*/  @!P2 IMAD.IADD R34, R34, 0x1, -R29 ;  /* 0x000000012222a824 */ /* 0x000fe200078e0a1d */
[----:B------:R-:W-:Y:S02]  /*0da0*/  @!P2 IADD3 R32, PT, PT, R32, 0x1, RZ ;  /* 0x000000012020a810 */ /* 0x000fe40007ffe0ff */
[----:B0-----:R-:W-:Y:S01]  /*0db0*/  ISETP.NE.U32.AND P0, PT, R14, 0x1, PT ;  /* 0x000000010e00780c */ /* 0x001fe20003f05070 */
[----:B------:R-:W-:Y:S01]  /*0dc0*/  IMAD R33, R26, R33, R3 ;  /* 0x000000211a217224 */ /* 0x000fe200078e0203 */
[----:B------:R-:W-:Y:S01]  /*0dd0*/  ISETP.GE.U32.AND P3, PT, R34, R29, PT ;  /* 0x0000001d2200720c */ /* 0x000fe20003f66070 */
[----:B------:R-:W0:Y:S01]  /*0de0*/  LDC.64 R2, c[0x0][0x398] ;  /* 0x0000e600ff027b82 */ /* 0x000e220000000a00 */
[----:B------:R-:W-:Y:S02]  /*0df0*/  LOP3.LUT R14, R31, R26, RZ, 0x3c, !PT ;  /* 0x0000001a1f0e7212 */ /* 0x000fe400078e3cff */
[----:B------:R-:W-:-:S02]  /*0e00*/  ISETP.NE.AND.EX P0, PT, R15, RZ, PT, P0 ;  /* 0x000000ff0f00720c */ /* 0x000fc40003f05300 */
[----:B------:R-:W-:Y:S02]  /*0e10*/  ISETP.GE.AND P4, PT, R14, RZ, PT ;  /* 0x000000ff0e00720c */ /* 0x000fe40003f86270 */
[----:B------:R-:W-:Y:S01]  /*0e20*/  SEL R27, R27, RZ, P0 ;  /* 0x000000ff1b1b7207 */ /* 0x000fe20000000000 */
[----:B------:R-:W1:Y:S01]  /*0e30*/  LDC.64 R14, c[0x0][0x3a0] ;  /* 0x0000e800ff0e7b82 */ /* 0x000e620000000a00 */
[----:B------:R-:W-:Y:S02]  /*0e40*/  SEL R28, R28, RZ, P0 ;  /* 0x000000ff1c1c7207 */ /* 0x000fe40000000000 */
[----:B------:R-:W-:Y:S01]  /*0e50*/  SEL R8, R8, RZ, P0 ;  /* 0x000000ff08087207 */ /* 0x000fe20000000000 */
[----:B------:R-:W-:Y:S01]  /*0e60*/  @P3 VIADD R32, R32, 0x1 ;  /* 0x0000000120203836 */ /* 0x000fe20000000000 */
[----:B------:R-:W-:Y:S02]  /*0e70*/  SEL R9, R9, RZ, P0 ;  /* 0x000000ff09097207 */ /* 0x000fe40000000000 */
[----:B------:R-:W-:Y:S01]  /*0e80*/  SEL R10, R10, RZ, P0 ;  /* 0x000000ff0a0a7207 */ /* 0x000fe20000000000 */
[----:B------:R-:W-:-:S02]  /*0e90*/  IMAD R8, R8, UR42, RZ ;  /* 0x0000002a08087c24 */ /* 0x000fc4000f8e02ff */
[----:B------:R-:W-:-:S04]  /*0ea0*/  @!P4 IADD3 R32, PT, PT, -R32, RZ, RZ ;  /* 0x000000ff2020c210 */ /* 0x000fc80007ffe1ff */
[----:B------:R-:W-:Y:S02]  /*0eb0*/  SEL R30, R30, R32, !P1 ;  /* 0x000000201e1e7207 */ /* 0x000fe40004800000 */
[----:B0-----:R-:W-:-:S03]  /*0ec0*/  ISETP.NE.U32.AND P2, PT, R2, 0x1, PT ;  /* 0x000000010200780c */ /* 0x001fc60003f45070 */
[----:B------:R-:W-:Y:S01]  /*0ed0*/  IMAD.MOV R2, RZ, RZ, -R30 ;  /* 0x000000ffff027224 */ /* 0x000fe200078e0a1e */
[----:B------:R-:W-:-:S03]  /*0ee0*/  ISETP.NE.AND.EX P2, PT, R3, RZ, PT, P2 ;  /* 0x000000ff0300720c */ /* 0x000fc60003f45320 */
[----:B------:R-:W-:Y:S01]  /*0ef0*/  IMAD R26, R26, R2, R31 ;  /* 0x000000021a1a7224 */ /* 0x000fe200078e021f */
[----:B-1----:R-:W-:Y:S01]  /*0f00*/  ISETP.NE.U32.AND P1, PT, R14, 0x1, PT ;  /* 0x000000010e00780c */ /* 0x002fe20003f25070 */
[----:B------:R-:W0:Y:S01]  /*0f10*/  LDC.64 R2, c[0x0][0x388] ;  /* 0x0000e200ff027b82 */ /* 0x000e220000000a00 */
[----:B------:R-:W-:Y:S01]  /*0f20*/  SEL R11, R11, RZ, P2 ;  /* 0x000000ff0b0b7207 */ /* 0x000fe20001000000 */
[----:B------:R-:W-:Y:S01]  /*0f30*/  IMAD R14, R27, UR42, RZ ;  /* 0x0000002a1b0e7c24 */ /* 0x000fe2000f8e02ff */
        /* <DEDUP_REMOVED lines=13> */
[----:B------:R-:W-:Y:S01]  /*1010*/  IMAD R15, R22, UR45, R15 ;  /* 0x0000002d160f7c24 */ /* 0x000fe2000f8e020f */
[----:B------:R-:W-:Y:S01]  /*1020*/  LEA.HI R13, R13, R13, RZ, 0x1 ;  /* 0x0000000d0d0d7211 */ /* 0x000fe200078f08ff */
[----:B------:R-:W-:Y:S01]  /*1030*/  IMAD R25, R25, UR45, R8 ;  /* 0x0000002d19197c24 */ /* 0x000fe2000f8e0208 */
[----:B------:R-:W-:Y:S01]  /*1040*/  SEL R30, R30, RZ, P2 ;  /* 0x000000ff1e1e7207 */ /* 0x000fe20001000000 */
[----:B------:R-:W-:Y:S01]  /*1050*/  IMAD R24, R24, UR43, R11 ;  /* 0x0000002b18187c24 */ /* 0x000fe2000f8e020b */
[----:B------:R-:W-:-:S02]  /*1060*/  SHF.R.S32.HI R9, RZ, 0x1, R13 ;  /* 0x00000001ff097819 */ /* 0x000fc4000001140d */
[----:B------:R-:W-:Y:S01]  /*1070*/  LEA.HI R15, R15, R15, RZ, 0x1 ;  /* 0x0000000f0f0f7211 */ /* 0x000fe200078f08ff */
[----:B------:R-:W-:Y:S01]  /*1080*/  IMAD R11, R10, UR42, RZ ;  /* 0x0000002a0a0b7c24 */ /* 0x000fe2000f8e02ff */
[----:B------:R-:W-:Y:S01]  /*1090*/  LEA.HI R25, R25, R25, RZ, 0x1 ;  /* 0x0000001919197211 */ /* 0x000fe200078f08ff */
[----:B0-----:R-:W-:Y:S01]  /*10a0*/  IMAD.WIDE R8, R9, 0x2, R2 ;  /* 0x0000000209087825 */ /* 0x001fe200078e0202 */
[----:B------:R-:W-:Y:S02]  /*10b0*/  SEL R33, R33, RZ, P1 ;  /* 0x000000ff21217207 */ /* 0x000fe40000800000 */
[----:B------:R-:W-:Y:S02]  /*10c0*/  SHF.R.S32.HI R13, RZ, 0x1, R15 ;  /* 0x00000001ff0d7819 */ /* 0x000fe4000001140f */
[----:B------:R-:W-:Y:S01]  /*10d0*/  SHF.R.S32.HI R23, RZ, 0x1, R25 ;  /* 0x00000001ff177819 */ /* 0x000fe20000011419 */
[----:B------:R-:W-:Y:S01]  /*10e0*/  IMAD R25, R30, UR43, R11 ;  /* 0x0000002b1e197c24 */ /* 0x000fe2000f8e020b */
[----:B------:R-:W-:Y:S01]  /*10f0*/  SEL R26, R26, RZ, P1 ;  /* 0x000000ff1a1a7207 */ /* 0x000fe20000800000 */
[----:B------:R-:W-:Y:S01]  /*1100*/  IMAD R24, R33, UR45, R24 ;  /* 0x0000002d21187c24 */ /* 0x000fe2000f8e0218 */
[----:B------:R-:W2:Y:S01]  /*1110*/  LDG.E.U16 R8, desc[UR4][R8.64] ;  /* 0x0000000408087981 */ /* 0x000ea2000c1e1500 */
[----:B------:R-:W-:Y:S01]  /*1120*/  IMAD.WIDE R12, R13, 0x2, R2 ;  /* 0x000000020d0c7825 */ /* 0x000fe200078e0202 */
[----:B------:R-:W-:-:S02]  /*1130*/  R2UR UR8, R16 ;  /* 0x00000000100872ca */ /* 0x000fc400000e0000 */
[----:B------:R-:W-:Y:S01]  /*1140*/  LEA.HI R24, R24, R24, RZ, 0x1 ;  /* 0x0000001818187211 */ /* 0x000fe200078f08ff */
[----:B------:R-:W-:Y:S01]  /*1150*/  IMAD R25, R26, UR45, R25 ;  /* 0x0000002d1a197c24 */ /* 0x000fe2000f8e0219 */
[----:B------:R-:W-:Y:S01]  /*1160*/  R2UR UR9, R17 ;  /* 0x00000000110972ca */ /* 0x000fe200000e0000 */
[----:B------:R0:W3:Y:S01]  /*1170*/  LDG.E.U16 R11, desc[UR6][R12.64] ;  /* 0x000000060c0b7981 */ /* 0x0000e2000c1e1500 */
[----:B------:R-:W-:Y:S01]  /*1180*/  IMAD.WIDE R22, R23, 0x2, R2 ;  /* 0x0000000217167825 */ /* 0x000fe200078e0202 */
[----:B------:R-:W-:Y:S02]  /*1190*/  SHF.R.S32.HI R15, RZ, 0x1, R24 ;  /* 0x00000001ff0f7819 */ /* 0x000fe40000011418 */
[----:B------:R-:W-:Y:S02]  /*11a0*/  LEA.HI R25, R25, R25, RZ, 0x1 ;  /* 0x0000001919197211 */ /* 0x000fe400078f08ff */
[----:B------:R1:W4:Y:S01]  /*11b0*/  LDG.E.U16 R10, desc[UR4][R22.64] ;  /* 0x00000004160a7981 */ /* 0x000322000c1e1500 */
[----:B------:R-:W-:Y:S01]  /*11c0*/  IMAD.WIDE R14, R15, 0x2, R2 ;  /* 0x000000020f0e7825 */ /* 0x000fe200078e0202 */
[----:B------:R-:W-:-:S04]  /*11d0*/  SHF.R.S32.HI R25, RZ, 0x1, R25 ;  /* 0x00000001ff197819 */ /* 0x000fc80000011419 */
[----:B------:R-:W5:Y:S01]  /*11e0*/  LDG.E.U16 R9, desc[UR8][R14.64] ;  /* 0x000000080e097981 */ /* 0x000f62000c1e1500 */
[----:B0-----:R-:W-:Y:S02]  /*11f0*/  IMAD.WIDE R12, R25, 0x2, R2 ;  /* 0x00000002190c7825 */ /* 0x001fe400078e0202 */
[----:B------:R-:W0:Y:S04]  /*1200*/  LDC.64 R2, c[0x0][0x380] ;  /* 0x0000e000ff027b82 */ /* 0x000e280000000a00 */
[----:B------:R1:W5:Y:S01]  /*1210*/  LDG.E.U16 R12, desc[UR4][R12.64] ;  /* 0x000000040c0c7981 */ /* 0x000362000c1e1500 */
[----:B------:R-:W-:Y:S02]  /*1220*/  LEA.HI R0, R0, R0, RZ, 0x1 ;  /* 0x0000000000007211 */ /* 0x000fe400078f08ff */
[----:B------:R-:W-:-:S02]  /*1230*/  LEA.HI R4, R4, R4, RZ, 0x1 ;  /* 0x0000000404047211 */ /* 0x000fc400078f08ff */
[----:B-1----:R-:W-:Y:S02]  /*1240*/  SHF.R.S32.HI R23, RZ, 0x1, R0 ;  /* 0x00000001ff177819 */ /* 0x002fe40000011400 */
[----:B------:R-:W-:Y:S02]  /*1250*/  R2UR UR12, R16 ;  /* 0x00000000100c72ca */ /* 0x000fe400000e0000 */
[----:B------:R-:W-:Y:S02]  /*1260*/  LEA.HI R13, R5, R5, RZ, 0x1 ;  /* 0x00000005050d7211 */ /* 0x000fe400078f08ff */
[----:B------:R-:W-:Y:S02]  /*1270*/  SHF.R.S32.HI R5, RZ, 0x1, R4 ;  /* 0x00000001ff057819 */ /* 0x000fe40000011404 */
[----:B------:R-:W-:Y:S02]  /*1280*/  R2UR UR13, R17 ;  /* 0x00000000110d72ca */ /* 0x000fe400000e0000 */
[----:B------:R-:W-:Y:S01]  /*1290*/  SHF.R.S32.HI R13, RZ, 0x1, R13 ;  /* 0x00000001ff0d7819 */ /* 0x000fe2000001140d */
[----:B0-----:R-:W-:Y:S01]  /*12a0*/  IMAD.WIDE R22, R23, 0x8, R2 ;  /* 0x0000000817167825 */ /* 0x001fe200078e0202 */
[----:B------:R-:W-:-:S03]  /*12b0*/  LEA.HI R6, R6, R6, RZ, 0x1 ;  /* 0x0000000606067211 */ /* 0x000fc600078f08ff */
[----:B------:R-:W-:Y:S01]  /*12c0*/  IMAD.WIDE R4, R5, 0x8, R2 ;  /* 0x0000000805047825 */ /* 0x000fe200078e0202 */
[----:B------:R-:W-:-:S04]  /*12d0*/  LEA.HI R7, R7, R7, RZ, 0x1 ;  /* 0x0000000707077211 */ /* 0x000fc800078f08ff */
[----:B------:R-:W5:Y:S01]  /*12e0*/  LDG.E R28, desc[UR8][R4.64] ;  /* 0x00000008041c7981 */ /* 0x000f62000c1e1900 */
[----:B------:R-:W-:Y:S02]  /*12f0*/  SHF.R.S32.HI R7, RZ, 0x1, R7 ;  /* 0x00000001ff077819 */ /* 0x000fe40000011407 */
[----:B--2---:R-:W-:-:S04]  /*1300*/  PRMT R24, R8, 0x7771, RZ ;  /* 0x0000777108187816 */ /* 0x004fc800000000ff */
[----:B------:R-:W-:Y:S02]  /*1310*/  ISETP.NE.AND P4, PT, R24, RZ, PT ;  /* 0x000000ff1800720c */ /* 0x000fe40003f85270 */
[----:B---3--:R-:W-:-:S04]  /*1320*/  PRMT R24, R11, 0x7771, RZ ;  /* 0x000077710b187816 */ /* 0x008fc800000000ff */
[----:B------:R-:W-:Y:S02]  /*1330*/  ISETP.NE.AND P5, PT, R24, RZ, PT ;  /* 0x000000ff1800720c */ /* 0x000fe40003fa5270 */
[----:B----4-:R-:W-:Y:S01]  /*1340*/  PRMT R14, R10, 0x7771, RZ ;  /* 0x000077710a0e7816 */ /* 0x010fe200000000ff */
[----:B------:R-:W2:Y:S03]  /*1350*/  LDG.E R24, desc[UR4][R22.64] ;  /* 0x0000000416187981 */ /* 0x000ea6000c1e1900 */
[----:B------:R-:W-:Y:S02]  /*1360*/  ISETP.NE.AND P0, PT, R14, RZ, PT ;  /* 0x000000ff0e00720c */ /* 0x000fe40003f05270 */
[----:B-----5:R-:W-:Y:S02]  /*1370*/  PRMT R15, R9, 0x7771, RZ ;  /* 0x00007771090f7816 */ /* 0x020fe400000000ff */
[----:B------:R-:W-:-:S02]  /*1380*/  @P4 R2UR UR6, R16 ;  /* 0x00000000100642ca */ /* 0x000fc400000e0000 */
[----:B------:R-:W-:Y:S02]  /*1390*/  @P4 R2UR UR7, R17 ;  /* 0x00000000110742ca */ /* 0x000fe400000e0000 */
[----:B------:R-:W-:Y:S02]  /*13a0*/  ISETP.NE.AND P1, PT, R15, RZ, PT ;  /* 0x000000ff0f00720c */ /* 0x000fe40003f25270 */
[----:B------:R-:W-:Y:S02]  /*13b0*/  @P5 R2UR UR10, R16 ;  /* 0x00000000100a52ca */ /* 0x000fe400000e0000 */
[----:B------:R-:W-:Y:S02]  /*13c0*/  @P5 R2UR UR11, R17 ;  /* 0x00000000110b52ca */ /* 0x000fe400000e0000 */
[----:B------:R-:W-:-:S04]  /*13d0*/  PRMT R14, R12, 0x7771, RZ ;  /* 0x000077710c0e7816 */ /* 0x000fc800000000ff */
[----:B------:R-:W-:Y:S02]  /*13e0*/  ISETP.NE.AND P2, PT, R14, RZ, PT ;  /* 0x000000ff0e00720c */ /* 0x000fe40003f45270 */
[C---:B------:R-:W-:Y:S02]  /*13f0*/  @P0 R2UR UR14, R16.reuse ;  /* 0x00000000100e02ca */ /* 0x040fe400000e0000 */
[----:B------:R-:W-:Y:S01]  /*1400*/  @P0 R2UR UR15, R17 ;  /* 0x00000000110f02ca */ /* 0x000fe200000e0000 */
[----:B------:R-:W-:Y:S01]  /*1410*/  IMAD.WIDE R14, R13, 0x8, R2 ;  /* 0x000000080d0e7825 */ /* 0x000fe200078e0202 */
[----:B------:R0:W3:Y:S01]  /*1420*/  @P4 LDG.E R0, desc[UR6][R22.64+0x4] ;  /* 0x0000040616004981 */ /* 0x0000e2000c1e1900 */
[----:B------:R-:W-:Y:S02]  /*1430*/  SHF.R.S32.HI R13, RZ, 0x1, R6 ;  /* 0x00000001ff0d7819 */ /* 0x000fe40000011406 */
[----:B------:R-:W-:Y:S01]  /*1440*/  @P1 R2UR UR6, R16 ;  /* 0x00000000100612ca */ /* 0x000fe200000e0000 */
[----:B------:R1:W4:Y:S01]  /*1450*/  @P5 LDG.E R26, desc[UR10][R4.64+0x4] ;  /* 0x0000040a041a5981 */ /* 0x000322000c1e1900 */
[----:B------:R-:W-:-:S02]  /*1460*/  @P1 R2UR UR7, R17 ;  /* 0x00000000110712ca */ /* 0x000fc400000e0000 */
[----:B------:R-:W-:Y:S01]  /*1470*/  @P2 R2UR UR10, R16 ;  /* 0x00000000100a22ca */ /* 0x000fe200000e0000 */
[----:B------:R-:W5:Y:S01]  /*1480*/  LDG.E R36, desc[UR12][R14.64] ;  /* 0x0000000c0e247981 */ /* 0x000f62000c1e1900 */
[----:B------:R-:W-:Y:S01]  /*1490*/  @P2 R2UR UR11, R17 ;  /* 0x00000000110b22ca */ /* 0x000fe200000e0000 */
[--C-:B0-----:R-:W-:Y:S02]  /*14a0*/  IMAD.WIDE R22, R13, 0x8, R2.reuse ;  /* 0x000000080d167825 */ /* 0x101fe400078e0202 */
[----:B------:R-:W5:Y:S01]  /*14b0*/  @P0 LDG.E R32, desc[UR14][R14.64+0x4] ;  /* 0x0000040e0e200981 */ /* 0x000f62000c1e1900 */
[----:B-1----:R-:W0:Y:S03]  /*14c0*/  LDC.64 R4, c[0x0][0x3e8] ;  /* 0x0000fa00ff047b82 */ /* 0x002e260000000a00 */
[----:B------:R-:W5:Y:S01]  /*14d0*/  LDG.E R30, desc[UR4][R22.64] ;  /* 0x00000004161e7981 */ /* 0x000f62000c1e1900 */
[----:B------:R-:W-:-:S03]  /*14e0*/  IMAD.WIDE R2, R7, 0x8, R2 ;  /* 0x0000000807027825 */ /* 0x000fc600078e0202 */
[----:B------:R1:W5:Y:S04]  /*14f0*/  @P1 LDG.E R13, desc[UR6][R22.64+0x4] ;  /* 0x00000406160d1981 */ /* 0x000368000c1e1900 */
        /* <DEDUP_REMOVED lines=8> */
[----:B0-----:R-:W-:Y:S01]  /*1580*/  FMUL R25, R28, R5 ;  /* 0x000000051c197220 */ /* 0x001fe20000400000 */
[----:B------:R-:W-:Y:S02]  /*1590*/  PRMT R9, R9, 0x7770, RZ ;  /* 0x0000777009097816 */ /* 0x000fe400000000ff */
[----:B-1----:R-:W-:-:S02]  /*15a0*/  MOV R8, UR4 ;  /* 0x0000000400087c02 */ /* 0x002fc40008000f00 */
[----:B------:R-:W-:Y:S01]  /*15b0*/  MOV R6, UR4 ;  /* 0x0000000400067c02 */ /* 0x000fe20008000f00 */
[----:B------:R-:W-:Y:S01]  /*15c0*/  IMAD.U32 R22, RZ, RZ, UR4 ;  /* 0x00000004ff167e24 */ /* 0x000fe2000f8e00ff */
[----:B------:R-:W-:Y:S01]  /*15d0*/  MOV R7, UR4 ;  /* 0x0000000400077c02 */ /* 0x000fe20008000f00 */
[-C--:B--2---:R-:W-:Y:S01]  /*15e0*/  FMUL R3, R24, R5.reuse ;  /* 0x0000000518037220 */ /* 0x084fe20000400000 */
[----:B------:R-:W-:Y:S01]  /*15f0*/  MOV R24, UR4 ;  /* 0x0000000400187c02 */ /* 0x000fe20008000f00 */
[----:B------:R-:W-:Y:S01]  /*1600*/  UMOV UR4, 0xffffffff ;  /* 0xffffffff00047882 */ /* 0x000fe20000000000 */
[-C--:B---3--:R-:W-:Y:S01]  /*1610*/  @P4 FMUL R6, R0, R5.reuse ;  /* 0x0000000500064220 */ /* 0x088fe20000400000 */
[----:B------:R-:W-:Y:S01]  /*1620*/  ISETP.NE.AND P4, PT, R11, RZ, PT ;  /* 0x000000ff0b00720c */ /* 0x000fe20003f85270 */
[-C--:B----4-:R-:W-:Y:S01]  /*1630*/  @P5 FMUL R8, R26, R5.reuse ;  /* 0x000000051a085220 */ /* 0x090fe20000400000 */
[----:B------:R-:W-:Y:S02]  /*1640*/  ISETP.NE.AND P5, PT, R10, RZ, PT ;  /* 0x000000ff0a00720c */ /* 0x000fe40003fa5270 */
[----:B------:R-:W-:Y:S01]  /*1650*/  FSEL R10, R3, R4, P3 ;  /* 0x00000004030a7208 */ /* 0x000fe20001800000 */
[----:B-----5:R-:W-:Y:S01]  /*1660*/  FMUL R23, R36, R5 ;  /* 0x0000000524177220 */ /* 0x020fe20000400000 */
[----:B------:R-:W-:-:S02]  /*1670*/  ISETP.NE.AND P3, PT, R12, RZ, PT ;  /* 0x000000ff0c00720c */ /* 0x000fc40003f65270 */
[-C--:B------:R-:W-:Y:S01]  /*1680*/  FSEL R25, R25, R4.reuse, P4 ;  /* 0x0000000419197208 */ /* 0x080fe20002000000 */
[-C--:B------:R-:W-:Y:S01]  /*1690*/  @P0 FMUL R22, R32, R5.reuse ;  /* 0x0000000520160220 */ /* 0x080fe20000400000 */
[----:B------:R-:W-:Y:S02]  /*16a0*/  FMNMX3 R0, R10, -INF , R6, !PT ;  /* 0xff8000000a007876 */ /* 0x000fe40007800006 */
[----:B------:R-:W-:Y:S01]  /*16b0*/  ISETP.NE.AND P0, PT, R9, RZ, PT ;  /* 0x000000ff0900720c */ /* 0x000fe20003f05270 */
[----:B------:R-:W-:Y:S01]  /*16c0*/  FMUL R9, R30, R5 ;  /* 0x000000051e097220 */ /* 0x000fe20000400000 */
[-C--:B------:R-:W-:Y:S02]  /*16d0*/  FSEL R23, R23, R4.reuse, P5 ;  /* 0x0000000417177208 */ /* 0x080fe40002800000 */
[----:B------:R-:W-:Y:S01]  /*16e0*/  FMNMX3 R0, R0, R25, R8, !PT ;  /* 0x0000001900007276 */ /* 0x000fe20007800008 */
[----:B------:R-:W-:Y:S01]  /*16f0*/  @P1 FMUL R24, R13, R5 ;  /* 0x000000050d181220 */ /* 0x000fe20000400000 */
[----:B------:R-:W-:-:S02]  /*1700*/  FSEL R9, R9, R4, P0 ;  /* 0x0000000409097208 */ /* 0x000fc40000000000 */
[----:B------:R-:W-:Y:S01]  /*1710*/  FMNMX3 R0, R0, R23, R22, !PT ;  /* 0x0000001700007276 */ /* 0x000fe20007800016 */
[----:B------:R-:W-:-:S03]  /*1720*/  @P2 FMUL R7, R34, R5 ;  /* 0x0000000522072220 */ /* 0x000fc60000400000 */
[----:B------:R-:W-:Y:S01]  /*1730*/  FMNMX3 R0, R0, R9, R24, !PT ;  /* 0x0000000900007276 */ /* 0x000fe20007800018 */
[----:B------:R-:W-:-:S05]  /*1740*/  @P3 FMUL R4, R27, R5 ;  /* 0x000000051b043220 */ /* 0x000fca0000400000 */
[----:B------:R-:W-:Y:S01]  /*1750*/  FMNMX3 R13, R0, R4, R7, !PT ;  /* 0x00000004000d7276 */ /* 0x000fe20007800007 */
[----:B------:R-:W-:Y:S06]  /*1760*/  BRA.DIV UR4, `(.L_x_17910) ;  /* 0x0000001604547947 */ /* 0x000fec000b800000 */
[----:B------:R-:W0:Y:S01]  /*1770*/  SHFL.BFLY PT, R14, R13, 0x10, 0x1f ;  /* 0x0e001f000d0e7f89 */ /* 0x000e2200000e0000 */
[----:B------:R-:W-:Y:S01]  /*1780*/  HFMA2 R5, -RZ, RZ, 3.7421875, 0 ;  /* 0x437c0000ff057431 */ /* 0x000fe200000001ff */
        /* <DEDUP_REMOVED lines=28> */
[-C--:B------:R-:W-:Y:S01]  /*1950*/  FFMA.RM R10, R10, R5.reuse, 12582913 ;  /* 0x4b4000010a0a7423 */ /* 0x080fe20000004005 */
[-C--:B------:R-:W-:Y:S01]  /*1960*/  FFMA.SAT R30, R9, R14.reuse, 0.5 ;  /* 0x3f000000091e7423 */ /* 0x080fe2000000200e */
[----:B------:R-:W-:Y:S01]  /*1970*/  FFMA R11, R11, 1.925963033500011079e-08, R0 ;  /* 0x32a570600b0b7823 */ /* 0x000fe20000000000 */
[----:B------:R-:W-:Y:S01]  /*1980*/  FFMA R2, R13, 1.4426950216293334961, -R2 ;  /* 0x3fb8aa3b0d027823 */ /* 0x000fe20000000802 */
[----:B------:R-:W-:Y:S01]  /*1990*/  FADD R12, R10, -12583039 ;  /* 0xcb40007f0a0c7421 */ /* 0x000fe20000000000 */
[-C--:B------:R-:W-:Y:S01]  /*19a0*/  FFMA.SAT R0, R15, R14.reuse, 0.5 ;  /* 0x3f0000000f007423 */ /* 0x080fe2000000200e */
[----:B------:R-:W-:Y:S01]  /*19b0*/  SHF.L.U32 R6, R6, 0x17, RZ ;  /* 0x0000001706067819 */ /* 0x000fe200000006ff */
        /* <DEDUP_REMOVED lines=22> */
[----:B------:R-:W-:Y:S01]  /*1b20*/  FFMA.RM R23, R28, R5, 12582913 ;  /* 0x4b4000011c177423 */ /* 0x000fe20000004005 */
[----:B------:R-:W-:Y:S01]  /*1b30*/  FFMA R22, R25, 1.4426950216293334961, -R22 ;  /* 0x3fb8aa3b19167823 */ /* 0x000fe20000000816 */
[----:B------:R-:W1:Y:S01]  /*1b40*/  MUFU.EX2 R13, R13 ;  /* 0x0000000d000d7308 */ /* 0x000e620000000800 */
[----:B------:R-:W-:-:S02]  /*1b50*/  IMAD.SHL.U32 R3, R3, 0x800000, RZ ;  /* 0x0080000003037824 */ /* 0x000fc400078e00ff */
        /* <DEDUP_REMOVED lines=14> */
[----:B------:R-:W-:Y:S01]  /*1c40*/  SHF.L.U32 R28, R10, 0x17, RZ ;  /* 0x000000170a1c7819 */ /* 0x000fe200000006ff */
[----:B------:R-:W-:Y:S01]  /*1c50*/  FMUL R10, R6, R11 ;  /* 0x0000000b060a7220 */ /* 0x000fe20000400000 */
[----:B------:R-:W0:Y:S01]  /*1c60*/  MUFU.EX2 R25, R25 ;  /* 0x0000001900197308 */ /* 0x000e220000000800 */
[----:B------:R-:W-:Y:S01]  /*1c70*/  FFMA R32, R9, 1.925963033500011079e-08, R32 ;  /* 0x32a5706009207823 */ /* 0x000fe20000000020 */
[----:B------:R-:W-:Y:S01]  /*1c80*/  SHF.L.U32 R6, R0, 0x17, RZ ;  /* 0x0000001700067819 */ /* 0x000fe200000006ff */
[----:B------:R-:W-:Y:S01]  /*1c90*/  FADD R5, RZ, R10 ;  /* 0x0000000aff057221 */ /* 0x000fe20000000000 */
[----:B-1----:R-:W-:Y:S01]  /*1ca0*/  FMUL R9, R28, R13 ;  /* 0x0000000d1c097220 */ /* 0x002fe20000400000 */
[----:B------:R-:W-:Y:S01]  /*1cb0*/  FADD R28, R22, -12583039 ;  /* 0xcb40007f161c7421 */ /* 0x000fe20000000000 */
[----:B------:R-:W-:Y:S02]  /*1cc0*/  IMAD.SHL.U32 R11, R2, 0x800000, RZ ;  /* 0x00800000020b7824 */ /* 0x000fe400078e00ff */
[----:B------:R-:W-:Y:S01]  /*1cd0*/  FADD R0, R5, R8 ;  /* 0x0000000805007221 */ /* 0x000fe20000000000 */
[----:B------:R-:W1:Y:S01]  /*1ce0*/  MUFU.EX2 R26, R26 ;  /* 0x0000001a001a7308 */ /* 0x000e620000000800 */
[----:B------:R-:W-:Y:S01]  /*1cf0*/  FFMA R28, R27, 1.4426950216293334961, -R28 ;  /* 0x3fb8aa3b1b1c7823 */ /* 0x000fe2000000081c */
[----:B--2---:R-:W-:Y:S01]  /*1d00*/  FMUL R7, R6, R15 ;  /* 0x0000000f06077220 */ /* 0x004fe20000400000 */
[----:B------:R-:W-:Y:S01]  /*1d10*/  FADD R0, R0, R9 ;  /* 0x0000000900007221 */ /* 0x000fe20000000000 */
[----:B------:R-:W-:Y:S01]  /*1d20*/  FMUL R6, R11, R24 ;  /* 0x000000180b067220 */ /* 0x000fe20000400000 */
[----:B------:R-:W-:Y:S01]  /*1d30*/  FFMA R28, R27, 1.925963033500011079e-08, R28 ;  /* 0x32a570601b1c7823 */ /* 0x000fe2000000001c */
[----:B------:R-:W-:Y:S01]  /*1d40*/  SHF.L.U32 R13, R4, 0x17, RZ ;  /* 0x00000017040d7819 */ /* 0x000fe200000006ff */
[----:B------:R-:W-:Y:S01]  /*1d50*/  FADD R11, R0, R7 ;  /* 0x00000007000b7221 */ /* 0x000fe20000000000 */
[----:B------:R-:W2:Y:S01]  /*1d60*/  MUFU.EX2 R3, R30 ;  /* 0x0000001e00037308 */ /* 0x000ea20000000800 */
[----:B0-----:R-:W-:Y:S01]  /*1d70*/  FMUL R5, R12, R25 ;  /* 0x000000190c057220 */ /* 0x001fe20000400000 */
[----:B------:R-:W-:-:S02]  /*1d80*/  IMAD.SHL.U32 R12, R23, 0x800000, RZ ;  /* 0x00800000170c7824 */ /* 0x000fc400078e00ff */
[----:B------:R-:W-:Y:S01]  /*1d90*/  FADD R0, R11, R6 ;  /* 0x000000060b007221 */ /* 0x000fe20000000000 */
[----:B------:R-:W-:-:S03]  /*1da0*/  SHF.L.U32 R22, R22, 0x17, RZ ;  /* 0x0000001716167819 */ /* 0x000fc600000006ff */
[----:B------:R-:W-:Y:S01]  /*1db0*/  FADD R11, R0, R5 ;  /* 0x00000005000b7221 */ /* 0x000fe20000000000 */
[----:B------:R-:W0:Y:S01]  /*1dc0*/  MUFU.EX2 R2, R32 ;  /* 0x0000002000027308 */ /* 0x000e220000000800 */
[----:B-1----:R-:W-:Y:S01]  /*1dd0*/  FMUL R4, R13, R26 ;  /* 0x0000001a0d047220 */ /* 0x002fe20000400000 */
[----:B------:R-:W-:-:S03]  /*1de0*/  SHF.L.U32 R13, R14, 0x17, RZ ;  /* 0x000000170e0d7819 */ /* 0x000fc600000006ff */
        /* <DEDUP_REMOVED lines=17> */
.L_x_17943:
        /* <DEDUP_REMOVED lines=12> */
[----:B------:R-:W-:Y:S05]  /*1fc0*/  CALL.REL.NOINC `($__internal_277_$__cuda_sm3x_div_rn_noftz_f32_slowpath) ;  /* 0x0000001400d87944 */ /* 0x000fea0003c00000 */
[----:B------:R-:W-:-:S07]  /*1fd0*/  MOV R12, R22 ;  /* 0x00000016000c7202 */ /* 0x000fce0000000f00 */
.L_x_17912:
[----:B------:R-:W-:Y:S05]  /*1fe0*/  BSYNC.RECONVERGENT B0 ;  /* 0x0000000000007941 */ /* 0x000fea0003800200 */
.L_x_17911:
        /* <DEDUP_REMOVED lines=12> */
[----:B------:R-:W-:Y:S05]  /*20b0*/  CALL.REL.NOINC `($__internal_277_$__cuda_sm3x_div_rn_noftz_f32_slowpath) ;  /* 0x00000014009c7944 */ /* 0x000fea0003c00000 */
[----:B------:R-:W-:-:S07]  /*20c0*/  MOV R13, R22 ;  /* 0x00000016000d7202 */ /* 0x000fce0000000f00 */
.L_x_17914:
[----:B------:R-:W-:Y:S05]  /*20d0*/  BSYNC.RECONVERGENT B0 ;  /* 0x0000000000007941 */ /* 0x000fea0003800200 */
.L_x_17913:
        /* <DEDUP_REMOVED lines=14> */
.L_x_17916:
[----:B------:R-:W-:Y:S05]  /*21c0*/  BSYNC.RECONVERGENT B0 ;  /* 0x0000000000007941 */ /* 0x000fea0003800200 */
.L_x_17915:
        /* <DEDUP_REMOVED lines=14> */
.L_x_17918:
[----:B------:R-:W-:Y:S05]  /*22b0*/  BSYNC.RECONVERGENT B0 ;  /* 0x0000000000007941 */ /* 0x000fea0003800200 */
.L_x_17917:
        /* <DEDUP_REMOVED lines=14> */
.L_x_17920:
[----:B------:R-:W-:Y:S05]  /*23a0*/  BSYNC.RECONVERGENT B0 ;  /* 0x0000000000007941 */ /* 0x000fea0003800200 */
.L_x_17919:
        /* <DEDUP_REMOVED lines=14> */
.L_x_17922:
[----:B------:R-:W-:Y:S05]  /*2490*/  BSYNC.RECONVERGENT B0 ;  /* 0x0000000000007941 */ /* 0x000fea0003800200 */
.L_x_17921:
        /* <DEDUP_REMOVED lines=14> */
.L_x_17924:
[----:B------:R-:W-:Y:S05]  /*2580*/  BSYNC.RECONVERGENT B0 ;  /* 0x0000000000007941 */ /* 0x000fea0003800200 */
.L_x_17923:
        /* <DEDUP_REMOVED lines=14> */
.L_x_17926:
[----:B------:R-:W-:Y:S05]  /*2670*/  BSYNC.RECONVERGENT B0 ;  /* 0x0000000000007941 */ /* 0x000fea0003800200 */
.L_x_17925:
        /* <DEDUP_REMOVED lines=14> */
.L_x_17928:
[----:B------:R-:W-:Y:S05]  /*2760*/  BSYNC.RECONVERGENT B0 ;  /* 0x0000000000007941 */ /* 0x000fea0003800200 */
.L_x_17927:
        /* <DEDUP_REMOVED lines=14> */
.L_x_17930:
[----:B------:R-:W-:Y:S05]  /*2850*/  BSYNC.RECONVERGENT B0 ;  /* 0x0000000000007941 */ /* 0x000fea0003800200 */
.L_x_17929:
        /* <DEDUP_REMOVED lines=13> */
[C---:B------:R-:W-:Y:S02]  /*2930*/  IADD3 R22, P2, PT, R2.reuse, 0x80, RZ ;  /* 0x0000008002167810 */ /* 0x040fe40007f5e0ff */
[----:B------:R-:W-:Y:S02]  /*2940*/  IADD3 R11, P4, PT, R2, 0x100, RZ ;  /* 0x00000100020b7810 */ /* 0x000fe40007f9e0ff */
[-C--:B------:R-:W-:Y:S01]  /*2950*/  IADD3.X R0, PT, PT, RZ, R29.reuse, RZ, P1, !PT ;  /* 0x0000001dff007210 */ /* 0x080fe20000ffe4ff */
[----:B------:R-:W-:Y:S01]  /*2960*/  IMAD.X R25, RZ, RZ, R29, P2 ;  /* 0x000000ffff197224 */ /* 0x000fe200010e061d */
[----:B------:R-:W-:-:S02]  /*2970*/  IADD3.X R3, PT, PT, RZ, R29, RZ, P0, !PT ;  /* 0x0000001dff037210 */ /* 0x000fc400007fe4ff */
[----:B------:R-:W-:Y:S01]  /*2980*/  IADD3 R23, P3, PT, R2, 0xc0, RZ ;  /* 0x000000c002177810 */ /* 0x000fe20007f7e0ff */
[----:B------:R-:W-:Y:S01]  /*2990*/  IMAD.X R2, RZ, RZ, R29, P4 ;  /* 0x000000ffff027224 */ /* 0x000fe200020e061d */
[----:B------:R-:W-:Y:S02]  /*29a0*/  LEA.HI R27, P0, R0, R27, RZ, 0x1 ;  /* 0x0000001b001b7211 */ /* 0x000fe400078108ff */
[C---:B------:R-:W-:Y:S02]  /*29b0*/  SHF.L.U64.HI R3, R28.reuse, 0x2, R3 ;  /* 0x000000021c037819 */ /* 0x040fe40000010203 */
[----:B------:R-:W-:Y:S02]  /*29c0*/  IADD3.X R10, PT, PT, RZ, R29, RZ, P3, !PT ;  /* 0x0000001dff0a7210 */ /* 0x000fe40001ffe4ff */
[----:B------:R-:W-:Y:S02]  /*29d0*/  SHF.L.U32 R28, R28, 0x2, RZ ;  /* 0x000000021c1c7819 */ /* 0x000fe400000006ff */
[----:B------:R-:W-:-:S02]  /*29e0*/  IADD3.X R0, PT, PT, RZ, R0, RZ, P0, !PT ;  /* 0x00000000ff007210 */ /* 0x000fc400007fe4ff */
[----:B------:R-:W-:Y:S02]  /*29f0*/  LEA.HI R22, P1, R25, R22, RZ, 0x1 ;  /* 0x0000001619167211 */ /* 0x000fe400078308ff */
[----:B------:R-:W-:Y:S02]  /*2a00*/  LEA.HI R26, P0, R2, R11, RZ, 0x1 ;  /* 0x0000000b021a7211 */ /* 0x000fe400078108ff */
[----:B------:R-:W-:Y:S01]  /*2a10*/  LEA.HI R24, P2, R10, R23, RZ, 0x1 ;  /* 0x000000170a187211 */ /* 0x000fe200078508ff */
[----:B------:R-:W-:Y:S01]  /*2a20*/  IMAD.X R23, RZ, RZ, R25, P1 ;  /* 0x000000ffff177224 */ /* 0x000fe200008e0619 */
[----:B------:R-:W-:Y:S02]  /*2a30*/  LOP3.LUT R28, R28, 0xfffffff8, RZ, 0xc0, !PT ;  /* 0xfffffff81c1c7812 */ /* 0x000fe400078ec0ff */
[C---:B------:R-:W-:Y:S02]  /*2a40*/  SHF.L.U32 R11, R27.reuse, 0x2, RZ ;  /* 0x000000021b0b7819 */ /* 0x040fe400000006ff */
[----:B------:R-:W-:Y:S01]  /*2a50*/  SHF.L.U64.HI R0, R27, 0x2, R0 ;  /* 0x000000021b007819 */ /* 0x000fe20000010200 */
[----:B------:R-:W-:Y:S01]  /*2a60*/  IMAD.X R27, RZ, RZ, R2, P0 ;  /* 0x000000ffff1b7224 */ /* 0x000fe200000e0602 */
        /* <DEDUP_REMOVED lines=9> */
[----:B------:R-:W-:Y:S01]  /*2b00*/  SHF.L.U32 R22, R22, 0x2, RZ ;  /* 0x0000000216167819 */ /* 0x000fe200000006ff */
[----:B------:R0:W-:Y:S01]  /*2b10*/  STG.E.64 desc[UR6][R10.64], R8 ;  /* 0x000000080a007986 */ /* 0x0001e2000c101b06 */
[----:B------:R-:W-:Y:S02]  /*2b20*/  SHF.L.U64.HI R25, R24, 0x2, R25 ;  /* 0x0000000218197819 */ /* 0x000fe40000010219 */
[C---:B------:R-:W-:Y:S01]  /*2b30*/  SHF.L.U64.HI R27, R26.reuse, 0x2, R27 ;  /* 0x000000021a1b7819 */ /* 0x040fe2000001021b */
[----:B------:R-:W-:Y:S01]  /*2b40*/  IMAD.SHL.U32 R26, R26, 0x4, RZ ;  /* 0x000000041a1a7824 */ /* 0x000fe200078e00ff */
[----:B------:R-:W-:Y:S02]  /*2b50*/  SHF.L.U32 R24, R24, 0x2, RZ ;  /* 0x0000000218187819 */ /* 0x000fe400000006ff */
[----:B------:R-:W-:-:S02]  /*2b60*/  LEA.HI.X.SX32 R19, R20, R19, 0x1, P0 ;  /* 0x0000001314137211 */ /* 0x000fc400000f0eff */
[----:B------:R-:W-:Y:S02]  /*2b70*/  ISETP.GE.U32.AND P0, PT, R21, UR40, PT ;  /* 0x0000002815007c0c */ /* 0x000fe4000bf06070 */
[C---:B------:R-:W-:Y:S02]  /*2b80*/  R2UR UR9, R17.reuse ;  /* 0x00000000110972ca */ /* 0x040fe400000e0000 */
[----:B------:R-:W-:Y:S02]  /*2b90*/  LOP3.LUT R22, R22, 0xfffffff8, RZ, 0xc0, !PT ;  /* 0xfffffff816167812 */ /* 0x000fe400078ec0ff */
[----:B------:R-:W-:Y:S02]  /*2ba0*/  R2UR UR10, R16 ;  /* 0x00000000100a72ca */ /* 0x000fe400000e0000 */
[----:B------:R-:W-:Y:S02]  /*2bb0*/  R2UR UR11, R17 ;  /* 0x00000000110b72ca */ /* 0x000fe400000e0000 */
[----:B------:R-:W-:-:S02]  /*2bc0*/  LOP3.LUT R24, R24, 0xfffffff8, RZ, 0xc0, !PT ;  /* 0xfffffff818187812 */ /* 0x000fc400078ec0ff */
[----:B------:R-:W-:Y:S02]  /*2bd0*/  R2UR UR12, R16 ;  /* 0x00000000100c72ca */ /* 0x000fe400000e0000 */
[----:B------:R-:W-:Y:S02]  /*2be0*/  R2UR UR13, R17 ;  /* 0x00000000110d72ca */ /* 0x000fe400000e0000 */
[----:B------:R-:W-:Y:S02]  /*2bf0*/  LOP3.LUT R26, R26, 0xfffffff8, RZ, 0xc0, !PT ;  /* 0xfffffff81a1a7812 */ /* 0x000fe400078ec0ff */
[----:B------:R-:W-:Y:S02]  /*2c00*/  ISETP.GE.AND.EX P0, PT, R19, UR41, PT, P0 ;  /* 0x0000002913007c0c */ /* 0x000fe4000bf06300 */
[----:B------:R-:W-:Y:S02]  /*2c10*/  IADD3 R22, P1, PT, R22, UR36, RZ ;  /* 0x0000002416167c10 */ /* 0x000fe4000ff3e0ff */
[----:B------:R-:W-:-:S02]  /*2c20*/  IADD3 R24, P2, PT, R24, UR36, RZ ;  /* 0x0000002418187c10 */ /* 0x000fc4000ff5e0ff */
[----:B------:R-:W-:Y:S02]  /*2c30*/  IADD3 R26, P3, PT, R26, UR36, RZ ;  /* 0x000000241a1a7c10 */ /* 0x000fe4000ff7e0ff */
[----:B------:R-:W-:Y:S02]  /*2c40*/  IADD3.X R23, PT, PT, R23, UR37, RZ, P1, !PT ;  /* 0x0000002517177c10 */ /* 0x000fe40008ffe4ff */
[----:B------:R-:W-:Y:S02]  /*2c50*/  IADD3.X R25, PT, PT, R25, UR37, RZ, P2, !PT ;  /* 0x0000002519197c10 */ /* 0x000fe400097fe4ff */
[----:B------:R-:W-:Y:S01]  /*2c60*/  IADD3.X R27, PT, PT, R27, UR37, RZ, P3, !PT ;  /* 0x000000251b1b7c10 */ /* 0x000fe20009ffe4ff */
[----:B------:R0:W-:Y:S04]  /*2c70*/  STG.E.64 desc[UR8][R22.64], R14 ;  /* 0x0000000e16007986 */ /* 0x0001e8000c101b08 */
[----:B------:R0:W-:Y:S04]  /*2c80*/  STG.E.64 desc[UR10][R24.64], R6 ;  /* 0x0000000618007986 */ /* 0x0001e8000c101b0a */
[----:B------:R0:W-:Y:S01]  /*2c90*/  STG.E.64 desc[UR12][R26.64], R4 ;  /* 0x000000041a007986 */ /* 0x0001e2000c101b0c */
[----:B------:R-:W-:Y:S05]  /*2ca0*/  @!P0 BRA `(.L_x_17931) ;  /* 0xffffffd400748947 */ /* 0x000fea000383ffff */
[----:B------:R-:W-:Y:S05]  /*2cb0*/  EXIT ;  /* 0x000000000000794d */ /* 0x000fea0003800000 */
.L_x_17910:
[----:B------:R-:W-:Y:S01]  /*2cc0*/  HFMA2 R12, -RZ, RZ, 0, 9.5367431640625e-07 ;  /* 0x00000010ff0c7431 */ /* 0x000fe200000001ff */
[----:B------:R-:W-:Y:S01]  /*2cd0*/  BSSY B0, `(.L_x_17932) ;  /* 0x0000006000007945 */ /* 0x000fe20003800000 */
[----:B------:R-:W-:Y:S01]  /*2ce0*/  MOV R11, 0x1f ;  /* 0x0000001f000b7802 */ /* 0x000fe20000000f00 */
[----:B------:R-:W-:-:S07]  /*2cf0*/  IMAD.MOV.U32 R15, RZ, RZ, -0x1 ;  /* 0xffffffffff0f7424 */ /* 0x000fce00078e00ff */
[----:B------:R-:W-:Y:S05]  /*2d00*/  WARPSYNC.COLLECTIVE R15, `(.L_x_17933) ;  /* 0x000000000f087348 */ /* 0x000fea0003c00000 */
[----:B------:R0:W1:Y:S02]  /*2d10*/  SHFL.BFLY P6, R14, R13, R12, R11 ;  /* 0x0c00000c0d0e7389 */ /* 0x00006400000c000b */
[----:B01----:R-:W-:Y:S05]  /*2d20*/  ENDCOLLECTIVE ;  /* 0x000000000000791b */ /* 0x003fea0003800000 */
.L_x_17933:
[----:B------:R-:W-:Y:S05]  /*2d30*/  BSYNC B0 ;  /* 0x0000000000007941 */ /* 0x000fea0003800000 */
.L_x_17932:
[----:B------:R-:W-:Y:S01]  /*2d40*/  HFMA2 R12, -RZ, RZ, 0, 4.76837158203125e-07 ;  /* 0x00000008ff0c7431 */ /* 0x000fe200000001ff */
[----:B------:R-:W-:Y:S01]  /*2d50*/  FMNMX R13, R13, R14, !PT ;  /* 0x0000000e0d0d7209 */ /* 0x000fe20007800000 */
[----:B------:R-:W-:Y:S01]  /*2d60*/  IMAD.MOV.U32 R15, RZ, RZ, -0x1 ;  /* 0xffffffffff0f7424 */ /* 0x000fe200078e00ff */
[----:B------:R-:W-:-:S07]  /*2d70*/  MOV R11, 0x1f ;  /* 0x0000001f000b7802 */ /* 0x000fce0000000f00 */
[----:B------:R-:W-:Y:S05]  /*2d80*/  WARPSYNC.COLLECTIVE R15, `(.L_x_17934) ;  /* 0x000000000f087348 */ /* 0x000fea0003c00000 */
[----:B------:R0:W1:Y:S02]  /*2d90*/  SHFL.BFLY P6, R14, R13, R12, R11 ;  /* 0x0c00000c0d0e7389 */ /* 0x00006400000c000b */
[----:B01----:R-:W-:Y:S05]  /*2da0*/  ENDCOLLECTIVE ;  /* 0x000000000000791b */ /* 0x003fea0003800000 */
.L_x_17934:
[----:B------:R-:W-:Y:S01]  /*2db0*/  HFMA2 R12, -RZ, RZ, 0, 2.384185791015625e-07 ;  /* 0x00000004ff0c7431 */ /* 0x000fe200000001ff */
[----:B------:R-:W-:-:S04]  /*2dc0*/  FMNMX R0, R13, R14, !PT ;  /* 0x0000000e0d007209 */ /* 0x000fc80007800000 */
[----:B------:R-:W-:-:S07]  /*2dd0*/  MOV R13, R0 ;  /* 0x00000000000d7202 */ /* 0x000fce0000000f00 */
[----:B------:R-:W-:Y:S05]  /*2de0*/  WARPSYNC.COLLECTIVE R15, `(.L_x_17935) ;  /* 0x000000000f087348 */ /* 0x000fea0003c00000 */
[----:B------:R0:W1:Y:S02]  /*2df0*/  SHFL.BFLY P6, R14, R13, R12, R11 ;  /* 0x0c00000c0d0e7389 */ /* 0x00006400000c000b */
[----:B01----:R-:W-:Y:S05]  /*2e00*/  ENDCOLLECTIVE ;  /* 0x000000000000791b */ /* 0x003fea0003800000 */
.L_x_17935:
[----:B------:R-:W-:Y:S02]  /*2e10*/  MOV R12, 0x2 ;  /* 0x00000002000c7802 */ /* 0x000fe40000000f00 */
[----:B------:R-:W-:-:S05]  /*2e20*/  FMNMX R2, R0, R14, !PT ;  /* 0x0000000e00027209 */ /* 0x000fca0007800000 */
[----:B------:R-:W-:-:S07]  /*2e30*/  IMAD.MOV.U32 R13, RZ, RZ, R2 ;  /* 0x000000ffff0d7224 */ /* 0x000fce00078e0002 */
[----:B------:R-:W-:Y:S05]  /*2e40*/  WARPSYNC.COLLECTIVE R15, `(.L_x_17936) ;  /* 0x000000000f087348 */ /* 0x000fea0003c00000 */
[----:B------:R0:W1:Y:S02]  /*2e50*/  SHFL.BFLY P6, R14, R13, R12, R11 ;  /* 0x0c00000c0d0e7389 */ /* 0x00006400000c000b */
[----:B01----:R-:W-:Y:S05]  /*2e60*/  ENDCOLLECTIVE ;  /* 0x000000000000791b */ /* 0x003fea0003800000 */
.L_x_17936:
[----:B------:R-:W-:Y:S01]  /*2e70*/  IMAD.MOV.U32 R12, RZ, RZ, 0x1 ;  /* 0x00000001ff0c7424 */ /* 0x000fe200078e00ff */
[----:B------:R-:W-:Y:S02]  /*2e80*/  FMNMX R3, R2, R14, !PT ;  /* 0x0000000e02037209 */ /* 0x000fe40007800000 */
[----:B------:R-:W-:Y:S02]  /*2e90*/  MOV R2, 0x437c0000 ;  /* 0x437c000000027802 */ /* 0x000fe40000000f00 */
[----:B------:R-:W-:-:S07]  /*2ea0*/  MOV R13, R3 ;  /* 0x00000003000d7202 */ /* 0x000fce0000000f00 */
[----:B------:R-:W-:Y:S05]  /*2eb0*/  WARPSYNC.COLLECTIVE R15, `(.L_x_17937) ;  /* 0x000000000f087348 */ /* 0x000fea0003c00000 */
[----:B------:R0:W1:Y:S02]  /*2ec0*/  SHFL.BFLY P6, R14, R13, R12, R11 ;  /* 0x0c00000c0d0e7389 */ /* 0x00006400000c000b */
[----:B01----:R-:W-:Y:S05]  /*2ed0*/  ENDCOLLECTIVE ;  /* 0x000000000000791b */ /* 0x003fea0003800000 */
.L_x_17937:
[----:B------:R-:W-:Y:S01]  /*2ee0*/  FMNMX R5, R3, R14, !PT ;  /* 0x0000000e03057209 */ /* 0x000fe20007800000 */
[----:B------:R-:W-:-:S04]  /*2ef0*/  HFMA2 R3, -RZ, RZ, 0.96630859375, -0.0022525787353515625 ;  /* 0x3bbb989dff037431 */ /* 0x000fc800000001ff */
[--C-:B------:R-:W-:Y:S01]  /*2f00*/  FADD R10, R10, -R5.reuse ;  /* 0x800000050a0a7221 */ /* 0x100fe20000000000 */
[C---:B------:R-:W-:Y:S01]  /*2f10*/  FADD R14, -R5.reuse, R6 ;  /* 0x00000006050e7221 */ /* 0x040fe20000000100 */
[----:B------:R-:W-:Y:S01]  /*2f20*/  FADD R26, -R5, R22 ;  /* 0x00000016051a7221 */ /* 0x000fe20000000100 */
[--C-:B------:R-:W-:Y:S01]  /*2f30*/  FADD R22, R9, -R5.reuse ;  /* 0x8000000509167221 */ /* 0x100fe20000000000 */
[--C-:B------:R-:W-:Y:S01]  /*2f40*/  FADD R6, R25, -R5.reuse ;  /* 0x8000000519067221 */ /* 0x100fe20000000000 */
[--C-:B------:R-:W-:Y:S01]  /*2f50*/  FADD R0, R4, -R5.reuse ;  /* 0x8000000504007221 */ /* 0x100fe20000000000 */
[-C--:B------:R-:W-:Y:S01]  /*2f60*/  FFMA.SAT R15, R10, R3.reuse, 0.5 ;  /* 0x3f0000000a0f7423 */ /* 0x080fe20000002003 */
[-C--:B------:R-:W-:Y:S01]  /*2f70*/  FFMA.SAT R11, R14, R3.reuse, 0.5 ;  /* 0x3f0000000e0b7423 */ /* 0x080fe20000002003 */
[----:B------:R-:W-:Y:S01]  /*2f80*/  FADD R8, -R5, R8 ;  /* 0x0000000805087221 */ /* 0x000fe20000000100 */
[----:B------:R-:W-:Y:S01]  /*2f90*/  FADD R4, R23, -R5 ;  /* 0x8000000517047221 */ /* 0x000fe20000000000 */
        /* <DEDUP_REMOVED lines=35> */
[----:B------:R-:W-:-:S02]  /*31d0*/  SHF.L.U32 R28, R9, 0x17, RZ ;  /* 0x00000017091c7819 */ /* 0x000fc400000006ff */
        /* <DEDUP_REMOVED lines=9> */
[----:B------:R-:W-:Y:S01]  /*3270*/  FADD R29, R13, -12583039 ;  /* 0xcb40007f0d1d7421 */ /* 0x000fe20000000000 */
[----:B------:R-:W-:-:S02]  /*3280*/  IMAD.SHL.U32 R7, R11, 0x800000, RZ ;  /* 0x008000000b077824 */ /* 0x000fc400078e00ff */
[----:B------:R-:W-:Y:S01]  /*3290*/  FADD R11, RZ, R10 ;  /* 0x0000000aff0b7221 */ /* 0x000fe20000000000 */
[----:B-1----:R-:W-:Y:S01]  /*32a0*/  FMUL R9, R30, R25 ;  /* 0x000000191e097220 */ /* 0x002fe20000400000 */
[C---:B------:R-:W-:Y:S01]  /*32b0*/  FFMA R29, R22.reuse, 1.4426950216293334961, -R29 ;  /* 0x3fb8aa3b161d7823 */ /* 0x040fe2000000081d */
[----:B------:R-:W1:Y:S01]  /*32c0*/  MUFU.EX2 R6, R6 ;  /* 0x0000000600067308 */ /* 0x000e620000000800 */
[----:B------:R-:W-:Y:S02]  /*32d0*/  IMAD.SHL.U32 R13, R13, 0x800000, RZ ;  /* 0x008000000d0d7824 */ /* 0x000fe400078e00ff */
        /* <DEDUP_REMOVED lines=13> */
[----:B------:R-:W-:Y:S01]  /*33b0*/  SHF.L.U32 R28, R5, 0x17, RZ ;  /* 0x00000017051c7819 */ /* 0x000fe200000006ff */
        /* <DEDUP_REMOVED lines=10> */
[----:B------:R-:W-:Y:S01]  /*3460*/  SHF.L.U32 R14, R3, 0x17, RZ ;  /* 0x00000017030e7819 */ /* 0x000fe200000006ff */
[----:B------:R-:W-:Y:S01]  /*3470*/  IMAD.SHL.U32 R13, R2, 0x800000, RZ ;  /* 0x00800000020d7824 */ /* 0x000fe200078e00ff */
        /* <DEDUP_REMOVED lines=12> */
[----:B------:R-:W-:-:S03]  /*3540*/  HFMA2 R12, -RZ, RZ, 0, 9.5367431640625e-07 ;  /* 0x00000010ff0c7431 */ /* 0x000fc600000001ff */
[----:B------:R-:W-:Y:S01]  /*3550*/  FADD R13, R11, R0 ;  /* 0x000000000b0d7221 */ /* 0x000fe20000000000 */
[----:B------:R-:W-:-:S07]  /*3560*/  MOV R11, 0x1f ;  /* 0x0000001f000b7802 */ /* 0x000fce0000000f00 */
[----:B------:R-:W-:Y:S05]  /*3570*/  WARPSYNC.COLLECTIVE R15, `(.L_x_17938) ;  /* 0x000000000f087348 */ /* 0x000fea0003c00000 */
[----:B------:R0:W1:Y:S02]  /*3580*/  SHFL.BFLY P6, R14, R13, R12, R11 ;  /* 0x0c00000c0d0e7389 */ /* 0x00006400000c000b */
[----:B01----:R-:W-:Y:S05]  /*3590*/  ENDCOLLECTIVE ;  /* 0x000000000000791b */ /* 0x003fea0003800000 */
.L_x_17938:
[----:B------:R-:W-:Y:S02]  /*35a0*/  HFMA2 R12, -RZ, RZ, 0, 4.76837158203125e-07 ;  /* 0x00000008ff0c7431 */ /* 0x000fe400000001ff */
[----:B------:R-:W-:-:S05]  /*35b0*/  FADD R22, R13, R14 ;  /* 0x0000000e0d167221 */ /* 0x000fca0000000000 */
[----:B------:R-:W-:-:S07]  /*35c0*/  MOV R13, R22 ;  /* 0x00000016000d7202 */ /* 0x000fce0000000f00 */
[----:B------:R-:W-:Y:S05]  /*35d0*/  WARPSYNC.COLLECTIVE R15, `(.L_x_17939) ;  /* 0x000000000f087348 */ /* 0x000fea0003c00000 */
[----:B------:R0:W1:Y:S02]  /*35e0*/  SHFL.BFLY P6, R14, R13, R12, R11 ;  /* 0x0c00000c0d0e7389 */ /* 0x00006400000c000b */
[----:B01----:R-:W-:Y:S05]  /*35f0*/  ENDCOLLECTIVE ;  /* 0x000000000000791b */ /* 0x003fea0003800000 */
.L_x_17939:
[----:B------:R-:W-:Y:S01]  /*3600*/  MOV R12, 0x4 ;  /* 0x00000004000c7802 */ /* 0x000fe20000000f00 */
[----:B------:R-:W-:-:S04]  /*3610*/  FADD R23, R22, R14 ;  /* 0x0000000e16177221 */ /* 0x000fc80000000000 */
[----:B------:R-:W-:-:S07]  /*3620*/  IMAD.MOV.U32 R13, RZ, RZ, R23 ;  /* 0x000000ffff0d7224 */ /* 0x000fce00078e0017 */
[----:B------:R-:W-:Y:S05]  /*3630*/  WARPSYNC.COLLECTIVE R15, `(.L_x_17940) ;  /* 0x000000000f087348 */ /* 0x000fea0003c00000 */
[----:B------:R0:W1:Y:S02]  /*3640*/  SHFL.BFLY P6, R14, R13, R12, R11 ;  /* 0x0c00000c0d0e7389 */ /* 0x00006400000c000b */
[----:B01----:R-:W-:Y:S05]  /*3650*/  ENDCOLLECTIVE ;  /* 0x000000000000791b */ /* 0x003fea0003800000 */
.L_x_17940:
[----:B------:R-:W-:Y:S02]  /*3660*/  IMAD.MOV.U32 R12, RZ, RZ, 0x2 ;  /* 0x00000002ff0c7424 */ /* 0x000fe400078e00ff */
[----:B------:R-:W-:-:S05]  /*3670*/  FADD R24, R23, R14 ;  /* 0x0000000e17187221 */ /* 0x000fca0000000000 */
[----:B------:R-:W-:-:S07]  /*3680*/  MOV R13, R24 ;  /* 0x00000018000d7202 */ /* 0x000fce0000000f00 */
[----:B------:R-:W-:Y:S05]  /*3690*/  WARPSYNC.COLLECTIVE R15, `(.L_x_17941) ;  /* 0x000000000f087348 */ /* 0x000fea0003c00000 */
[----:B------:R0:W1:Y:S02]  /*36a0*/  SHFL.BFLY P6, R14, R13, R12, R11 ;  /* 0x0c00000c0d0e7389 */ /* 0x00006400000c000b */
[----:B01----:R-:W-:Y:S05]  /*36b0*/  ENDCOLLECTIVE ;  /* 0x000000000000791b */ /* 0x003fea0003800000 */
.L_x_17941:
[----:B------:R-:W-:Y:S02]  /*36c0*/  HFMA2 R12, -RZ, RZ, 0, 5.9604644775390625e-08 ;  /* 0x00000001ff0c7431 */ /* 0x000fe400000001ff */
[----:B------:R-:W-:-:S05]  /*36d0*/  FADD R25, R24, R14 ;  /* 0x0000000e18197221 */ /* 0x000fca0000000000 */
[----:B------:R-:W-:-:S07]  /*36e0*/  MOV R13, R25 ;  /* 0x00000019000d7202 */ /* 0x000fce0000000f00 */
[----:B------:R-:W-:Y:S05]  /*36f0*/  WARPSYNC.COLLECTIVE R15, `(.L_x_17942) ;  /* 0x000000000f087348 */ /* 0x000fea0003c00000 */
[----:B------:R0:W1:Y:S02]  /*3700*/  SHFL.BFLY P6, R14, R13, R12, R11 ;  /* 0x0c00000c0d0e7389 */ /* 0x00006400000c000b */
[----:B01----:R-:W-:Y:S05]  /*3710*/  ENDCOLLECTIVE ;  /* 0x000000000000791b */ /* 0x003fea0003800000 */
.L_x_17942:
[----:B------:R-:W-:Y:S05]  /*3720*/  BRA `(.L_x_17943) ;  /* 0xffffffe400f47947 */ /* 0x000fea000383ffff */
        .weak           $__internal_277_$__cuda_sm3x_div_rn_noftz_f32_slowpath
        .type           $__internal_277_$__cuda_sm3x_div_rn_noftz_f32_slowpath,@function
        .size           $__internal_277_$__cuda_sm3x_div_rn_noftz_f32_slowpath,(.L_x_37654 - $__internal_277_$__cuda_sm3x_div_rn_noftz_f32_slowpath)
$__internal_277_$__cuda_sm3x_div_rn_noftz_f32_slowpath:
        /* <DEDUP_REMOVED lines=34> */
.L_x_17945:
        /* <DEDUP_REMOVED lines=51> */
.L_x_17952:
[----:B------:R-:W-:-:S04]  /*3c80*/  LOP3.LUT R10, R10, 0x80000000, RZ, 0xc0, !PT ;  /* 0x800000000a0a7812 */ /* 0x000fc800078ec0ff */
[----:B------:R-:W-:Y:S01]  /*3c90*/  LOP3.LUT R10, R10, 0x7f800000, RZ, 0xfc, !PT ;  /* 0x7f8000000a0a7812 */ /* 0x000fe200078efcff */
[----:B------:R-:W-:Y:S06]  /*3ca0*/  BRA `(.L_x_17953) ;  /* 0x0000000000047947 */ /* 0x000fec0003800000 */
.L_x_17951:
[----:B------:R-:W-:-:S07]  /*3cb0*/  LEA R10, R29, R10, 0x17 ;  /* 0x0000000a1d0a7211 */ /* 0x000fce00078eb8ff */
.L_x_17953:
[----:B------:R-:W-:Y:S05]  /*3cc0*/  BSYNC.RECONVERGENT B2 ;  /* 0x0000000000027941 */ /* 0x000fea0003800200 */
.L_x_17950:
[----:B------:R-:W-:Y:S05]  /*3cd0*/  BRA `(.L_x_17954) ;  /* 0x0000000000207947 */ /* 0x000fea0003800000 */
.L_x_17949:
[----:B------:R-:W-:-:S04]  /*3ce0*/  LOP3.LUT R10, R11, 0x80000000, R10, 0x48, !PT ;  /* 0x800000000b0a7812 */ /* 0x000fc800078e480a */
[----:B------:R-:W-:Y:S01]  /*3cf0*/  LOP3.LUT R10, R10, 0x7f800000, RZ, 0xfc, !PT ;  /* 0x7f8000000a0a7812 */ /* 0x000fe200078efcff */
[----:B------:R-:W-:Y:S06]  /*3d00*/  BRA `(.L_x_17954) ;  /* 0x0000000000147947 */ /* 0x000fec0003800000 */
.L_x_17948:
[----:B------:R-:W-:Y:S01]  /*3d10*/  LOP3.LUT R10, R11, 0x80000000, R10, 0x48, !PT ;  /* 0x800000000b0a7812 */ /* 0x000fe200078e480a */
[----:B------:R-:W-:Y:S06]  /*3d20*/  BRA `(.L_x_17954) ;  /* 0x00000000000c7947 */ /* 0x000fec0003800000 */
.L_x_17947:
[----:B------:R-:W0:Y:S01]  /*3d30*/  MUFU.RSQ R10, -QNAN ;  /* 0xffc00000000a7908 */ /* 0x000e220000001400 */
[----:B------:R-:W-:Y:S05]  /*3d40*/  BRA `(.L_x_17954) ;  /* 0x0000000000047947 */ /* 0x000fea0003800000 */
.L_x_17946:
[----:B------:R-:W-:-:S07]  /*3d50*/  FADD.FTZ R10, R10, R11 ;  /* 0x0000000b0a0a7221 */ /* 0x000fce0000010000 */
.L_x_17954:
[----:B------:R-:W-:Y:S05]  /*3d60*/  BSYNC.RECONVERGENT B1 ;  /* 0x0000000000017941 */ /* 0x000fea0003800200 */
.L_x_17944:
[----:B------:R-:W-:Y:S02]  /*3d70*/  HFMA2 R11, -RZ, RZ, 0, 0 ;  /* 0x00000000ff0b7431 */ /* 0x000fe400000001ff */
[----:B0-----:R-:W-:Y:S01]  /*3d80*/  IMAD.MOV.U32 R22, RZ, RZ, R10 ;  /* 0x000000ffff167224 */ /* 0x001fe200078e000a */
[----:B------:R-:W-:-:S04]  /*3d90*/  MOV R10, R24 ;  /* 0x00000018000a7202 */ /* 0x000fc80000000f00 */
[----:B------:R-:W-:Y:S05]  /*3da0*/  RET.REL.NODEC R10 `(_Z15SoftmaxWarpImplI22BroadcastScaleMaskLoadIffbLm3EiE11DirectStoreIffEfLi2ELi10ELi32ELi1ELb0EL9Algorithm0EEvT_T0_ll) ;  /* 0xffffffc00a947950 */ /* 0x000fea0003c3ffff */
.L_x_17955:
        /* <DEDUP_REMOVED lines=13> */
.L_x_37654:


//--------------------- .text._Z15SoftmaxWarpImplI22BroadcastScaleMaskLoadIffbLm3EiE11DirectStoreIffEfLi2ELi8ELi32ELi1ELb1EL9Algorithm0EEvT_T0_ll --------------------------
	.section	.text._Z15SoftmaxWarpImplI22BroadcastScaleMaskLoadIffbLm3EiE11DirectStoreIffEfLi2ELi8ELi32ELi1ELb1EL9Algorithm0EEvT_T0_ll,"ax",@progbits
	.align	128
        .global         _Z15SoftmaxWarpImplI22BroadcastScaleMaskLoadIffbLm3EiE11DirectStoreIffEfLi2ELi8ELi32ELi1ELb1EL9Algorithm0EEvT_T0_ll
        .type           _Z15SoftmaxWarpImplI22BroadcastScaleMaskLoadIffbLm3EiE11DirectStoreIffEfLi2ELi8ELi32ELi1ELb1EL9Algorithm0EEvT_T0_ll,@function
        .size           _Z15SoftmaxWarpImplI22BroadcastScaleMaskLoadIffbLm3EiE11DirectStoreIffEfLi2ELi8ELi32ELi1ELb1EL9Algorithm0EEvT_T0_ll,(.L_x_37655 - _Z15SoftmaxWarpImplI22BroadcastScaleMaskLoadIffbLm3EiE11DirectStoreIffEfLi2ELi8ELi32ELi1ELb1EL9Algorithm0EEvT_T0_ll)
        .other          _Z15SoftmaxWarpImplI22BroadcastScaleMaskLoadIffbLm3EiE11DirectStoreIffEfLi2ELi8ELi32ELi1ELb1EL9Algorithm0EEvT_T0_ll,@"STO_CUDA_ENTRY STV_DEFAULT"
_Z15SoftmaxWarpImplI22BroadcastScaleMaskLoadIffbLm3EiE11DirectStoreIffEfLi2ELi8ELi32ELi1ELb1EL9Algorithm0EEvT_T0_ll:
.text._Z15SoftmaxWarpImplI22BroadcastScaleMaskLoadIffbLm3EiE11DirectStoreIffEfLi2ELi8ELi32ELi1ELb1EL9Algorithm0EEvT_T0_ll:
        /* <DEDUP_REMOVED lines=27> */
.L_x_17956:
        /* <DEDUP_REMOVED lines=16> */
[C---:B------:R-:W-:Y:S02]  /*02b0*/  IADD3 R21, PT, PT, R23.reuse, 0x40, RZ ;  /* 0x0000004017157810 */ /* 0x040fe40007ffe0ff */
[----:B------:R-:W-:-:S07]  /*02c0*/  IADD3 R9, PT, PT, R23, 0xc0, RZ ;  /* 0x000000c017097810 */ /* 0x000fce0007ffe0ff */
.L_x_17991:
[----:B01-34-:R-:W0:Y:S01]  /*02d0*/  LDC.64 R2, c[0x0][0x408] ;  /* 0x00010200ff027b82 */ /* 0x01be220000000a00 */
[----:B------:R-:W-:Y:S01]  /*02e0*/  BSSY.RECONVERGENT B1, `(.L_x_17958) ;  /* 0x000006d000017945 */ /* 0x000fe20003800200 */
[----:B------:R-:W-:Y:S01]  /*02f0*/  IMAD.MOV.U32 R27, RZ, RZ, -0x800000 ;  /* 0xff800000ff1b7424 */ /* 0x000fe200078e00ff */
[----:B------:R-:W-:Y:S01]  /*0300*/  MOV R22, 0xff800000 ;  /* 0xff80000000167802 */ /* 0x000fe20000000f00 */
[----:B--2---:R-:W-:Y:S01]  /*0310*/  IMAD.MOV.U32 R13, RZ, RZ, -0x800000 ;  /* 0xff800000ff0d7424 */ /* 0x004fe200078e00ff */
[----:B------:R-:W-:Y:S01]  /*0320*/  MOV R4, 0xff800000 ;  /* 0xff80000000047802 */ /* 0x000fe20000000f00 */
[----:B------:R-:W-:Y:S02]  /*0330*/  IMAD.MOV.U32 R29, RZ, RZ, -0x800000 ;  /* 0xff800000ff1d7424 */ /* 0x000fe400078e00ff */
[----:B------:R-:W2:Y:S08]  /*0340*/  LDC R0, c[0x0][0x3b0] ;  /* 0x0000ec00ff007b82 */ /* 0x000eb00000000800 */
[----:B------:R-:W3:Y:S01]  /*0350*/  LDC.64 R14, c[0x0][0x3a0] ;  /* 0x0000e800ff0e7b82 */ /* 0x000ee20000000a00 */
[----:B0-----:R-:W-:-:S02]  /*0360*/  ISETP.GE.U32.AND P0, PT, R23, R2, PT ;  /* 0x000000021700720c */ /* 0x001fc40003f06070 */
[-C--:B------:R-:W-:Y:S02]  /*0370*/  ISETP.GE.U32.AND P3, PT, R21, R2.reuse, PT ;  /* 0x000000021500720c */ /* 0x080fe40003f66070 */
[-C--:B------:R-:W-:Y:S02]  /*0380*/  ISETP.GE.U32.AND P1, PT, R19, R2.reuse, PT ;  /* 0x000000021300720c */ /* 0x080fe40003f26070 */
[----:B------:R-:W-:Y:S02]  /*0390*/  ISETP.GE.U32.AND P2, PT, R9, R2, PT ;  /* 0x000000020900720c */ /* 0x000fe40003f46070 */
[----:B------:R-:W0:Y:S01]  /*03a0*/  LDC R2, c[0x0][0x3b4] ;  /* 0x0000ed00ff027b82 */ /* 0x000e220000000800 */
[-C--:B------:R-:W-:Y:S02]  /*03b0*/  ISETP.GE.AND.EX P0, PT, RZ, R3.reuse, PT, P0 ;  /* 0x00000003ff00720c */ /* 0x080fe40003f06300 */
[-C--:B------:R-:W-:Y:S02]  /*03c0*/  ISETP.GE.AND.EX P3, PT, RZ, R3.reuse, PT, P3 ;  /* 0x00000003ff00720c */ /* 0x080fe40003f66330 */
[----:B------:R-:W-:-:S02]  /*03d0*/  ISETP.GE.AND.EX P1, PT, RZ, R3, PT, P1 ;  /* 0x00000003ff00720c */ /* 0x000fc40003f26310 */
[----:B------:R-:W-:-:S07]  /*03e0*/  ISETP.GE.AND.EX P2, PT, RZ, R3, PT, P2 ;  /* 0x00000003ff00720c */ /* 0x000fce0003f46320 */
[----:B--23--:R-:W-:Y:S06]  /*03f0*/  @P0 BRA `(.L_x_17959) ;  /* 0x00000004006c0947 */ /* 0x00cfec0003800000 */
[----:B------:R-:W-:Y:S01]  /*0400*/  IABS R13, R0 ;  /* 0x00000000000d7213 */ /* 0x000fe20000000000 */
[----:B------:R-:W-:Y:S01]  /*0410*/  IMAD R3, R18, UR44, R23 ;  /* 0x0000002c12037c24 */ /* 0x000fe2000f8e0217 */
[----:B------:R-:W2:Y:S01]  /*0420*/  LDC.64 R26, c[0x0][0x398] ;  /* 0x0000e600ff1a7b82 */ /* 0x000ea20000000a00 */
[----:B-1----:R-:W-:Y:S01]  /*0430*/  R2UR UR4, R16 ;  /* 0x00000000100472ca */ /* 0x002fe200000e0000 */
[----:B------:R-:W1:Y:S01]  /*0440*/  I2F.RP R5, R13 ;  /* 0x0000000d00057306 */ /* 0x000e620000209400 */
[----:B------:R-:W-:Y:S02]  /*0450*/  R2UR UR5, R17 ;  /* 0x00000000110572ca */ /* 0x000fe400000e0000 */
[----:B------:R-:W-:-:S05]  /*0460*/  IABS R12, R3 ;  /* 0x00000003000c7213 */ /* 0x000fca0000000000 */
[----:B-1----:R-:W1:Y:S02]  /*0470*/  MUFU.RCP R5, R5 ;  /* 0x0000000500057308 */ /* 0x002e640000001000 */
[----:B-1----:R-:W-:Y:S02]  /*0480*/  IADD3 R6, PT, PT, R5, 0xffffffe, RZ ;  /* 0x0ffffffe05067810 */ /* 0x002fe40007ffe0ff */
[----:B0-----:R-:W-:-:S04]  /*0490*/  IABS R5, R2 ;  /* 0x0000000200057213 */ /* 0x001fc80000000000 */
        /* <DEDUP_REMOVED lines=27> */
[----:B------:R-:W0:Y:S01]  /*0650*/  LDC.64 R12, c[0x0][0x390] ;  /* 0x0000e400ff0c7b82 */ /* 0x000e220000000a00 */
[----:B------:R-:W-:Y:S01]  /*0660*/  IABS R20, R31 ;  /* 0x0000001f00147213 */ /* 0x000fe20000000000 */
        /* <DEDUP_REMOVED lines=16> */
[----:B------:R-:W-:Y:S02]  /*0770*/  @!P4 LOP3.LUT R5, RZ, R2, RZ, 0x33, !PT ;  /* 0x00000002ff05c212 */ /* 0x000fe400078e33ff */
[----:B--2---:R-:W-:Y:S02]  /*0780*/  ISETP.NE.U32.AND P4, PT, R26, 0x1, PT ;  /* 0x000000011a00780c */ /* 0x004fe40003f85070 */
[----:B------:R-:W-:Y:S02]  /*0790*/  IADD3 R7, PT, PT, -R5, RZ, RZ ;  /* 0x000000ff05077210 */ /* 0x000fe40007ffe1ff */
[----:B------:R-:W-:Y:S02]  /*07a0*/  ISETP.NE.AND.EX P4, PT, R27, RZ, PT, P4 ;  /* 0x000000ff1b00720c */ /* 0x000fe40003f85340 */
[----:B------:R-:W-:Y:S02]  /*07b0*/  ISETP.NE.U32.AND P6, PT, R14, 0x1, PT ;  /* 0x000000010e00780c */ /* 0x000fe40003fc5070 */
        /* <DEDUP_REMOVED lines=31> */
.L_x_17959:
[----:B------:R-:W-:Y:S05]  /*09b0*/  BSYNC.RECONVERGENT B1 ;  /* 0x0000000000017941 */ /* 0x000fea0003800200 */
.L_x_17958:
[----:B------:R-:W-:Y:S04]  /*09c0*/  BSSY.RECONVERGENT B1, `(.L_x_17960) ;  /* 0x000005e000017945 */ /* 0x000fe80003800200 */
[----:B------:R-:W-:Y:S05]  /*09d0*/  @P3 BRA `(.L_x_17961) ;  /* 0x0000000400703947 */ /* 0x000fea0003800000 */
        /* <DEDUP_REMOVED lines=30> */
[----:B------:R-:W-:-:S06]  /*0bc0*/  @P3 IADD3 R7, PT, PT, R7, 0x1, RZ ;  /* 0x0000000107073810 */ /* 0x000fcc0007ffe0ff */
[----:B------:R-:W-:Y:S01]  /*0bd0*/  @!P5 IMAD.MOV R7, RZ, RZ, -R7 ;  /* 0x000000ffff07d224 */ /* 0x000fe200078e0a07 */
[----:B------:R-:W-:Y:S02]  /*0be0*/  @!P4 LOP3.LUT R7, RZ, R0, RZ, 0x33, !PT ;  /* 0x00000000ff07c212 */ /* 0x000fe400078e33ff */
[----:B0-----:R-:W-:-:S03]  /*0bf0*/  IADD3 R11, PT, PT, RZ, -R5, RZ ;  /* 0x80000005ff0b7210 */ /* 0x001fc60007ffe0ff */
[----:B------:R-:W-:Y:S02]  /*0c00*/  IMAD.MOV R4, RZ, RZ, -R7 ;  /* 0x000000ffff047224 */ /* 0x000fe400078e0a07 */
[----:B------:R-:W-:Y:S02]  /*0c10*/  IMAD R11, R11, R6, RZ ;  /* 0x000000060b0b7224 */ /* 0x000fe400078e02ff */
[----:B------:R-:W-:Y:S01]  /*0c20*/  IMAD R31, R0, R4, R3 ;  /* 0x00000004001f7224 */ /* 0x000fe200078e0203 */
[----:B------:R-:W-:-:S04]  /*0c30*/  MOV R4, RZ ;  /* 0x000000ff00047202 */ /* 0x000fc80000000f00 */
        /* <DEDUP_REMOVED lines=18> */
[----:B0-----:R-:W-:Y:S02]  /*0d60*/  ISETP.NE.U32.AND P5, PT, R4, 0x1, PT ;  /* 0x000000010400780c */ /* 0x001fe40003fa5070 */
[----:B------:R-:W-:Y:S02]  /*0d70*/  @!P4 LOP3.LUT R0, RZ, R2, RZ, 0x33, !PT ;  /* 0x00000002ff00c212 */ /* 0x000fe400078e33ff */
[----:B--2---:R-:W-:Y:S02]  /*0d80*/  ISETP.NE.U32.AND P4, PT, R28, 0x1, PT ;  /* 0x000000011c00780c */ /* 0x004fe40003f85070 */
[----:B------:R-:W-:Y:S01]  /*0d90*/  ISETP.NE.AND.EX P5, PT, R5, RZ, PT, P5 ;  /* 0x000000ff0500720c */ /* 0x000fe20003fa5350 */
[----:B------:R-:W-:Y:S01]  /*0da0*/  IMAD.MOV R5, RZ, RZ, -R0 ;  /* 0x000000ffff057224 */ /* 0x000fe200078e0a00 */
[----:B------:R-:W-:-:S02]  /*0db0*/  ISETP.NE.AND.EX P4, PT, R29, RZ, PT, P4 ;  /* 0x000000ff1d00720c */ /* 0x000fc40003f85340 */
[----:B------:R-:W-:Y:S01]  /*0dc0*/  SEL R7, R7, RZ, P5 ;  /* 0x000000ff07077207 */ /* 0x000fe20002800000 */
[----:B------:R-:W-:Y:S01]  /*0dd0*/  IMAD R2, R2, R5, R31 ;  /* 0x0000000502027224 */ /* 0x000fe200078e021f */
[----:B------:R-:W-:Y:S01]  /*0de0*/  SEL R0, R0, RZ, P4 ;  /* 0x000000ff00007207 */ /* 0x000fe20002000000 */
[----:B------:R-:W0:Y:S02]  /*0df0*/  LDC.64 R4, c[0x0][0x388] ;  /* 0x0000e200ff047b82 */ /* 0x000e240000000a00 */
        /* <DEDUP_REMOVED lines=26> */
.L_x_17961:
[----:B------:R-:W-:Y:S05]  /*0fa0*/  BSYNC.RECONVERGENT B1 ;  /* 0x0000000000017941 */ /* 0x000fea0003800200 */
.L_x_17960:
        /* <DEDUP_REMOVED lines=13> */
[----:B------:R-:W2:Y:S01]  /*1080*/  I2F.RP R6, R8 ;  /* 0x0000000800067306 */ /* 0x000ea20000209400 */
[----:B-1----:R-:W-:-:S07]  /*1090*/  ISETP.NE.AND P6, PT, R5, RZ, PT ;  /* 0x000000ff0500720c */ /* 0x002fce0003fc5270 */
[----:B--2---:R-:W0:Y:S02]  /*10a0*/  MUFU.RCP R6, R6 ;  /* 0x0000000600067308 */ /* 0x004e240000001000 */
[----:B0-----:R-:W-:Y:S01]  /*10b0*/  VIADD R2, R6, 0xffffffe ;  /* 0x0ffffffe06027836 */ /* 0x001fe20000000000 */
[----:B------:R-:W-:-:S05]  /*10c0*/  IABS R6, R5 ;  /* 0x0000000500067213 */ /* 0x000fca0000000000 */
        /* <DEDUP_REMOVED lines=21> */
[----:B------:R-:W-:Y:S01]  /*1220*/  MOV R8, R2 ;  /* 0x0000000200087202 */ /* 0x000fe20000000f00 */
[----:B------:R-:W-:-:S04]  /*1230*/  HFMA2 R2, -RZ, RZ, 0, 0 ;  /* 0x00000000ff027431 */ /* 0x000fc800000001ff */
        /* <DEDUP_REMOVED lines=21> */
[----:B------:R-:W-:Y:S02]  /*1390*/  ISETP.NE.AND.EX P4, PT, R3, RZ, PT, P1 ;  /* 0x000000ff0300720c */ /* 0x000fe40003f85310 */
[----:B0-----:R-:W-:-:S02]  /*13a0*/  ISETP.NE.U32.AND P1, PT, R30, 0x1, PT ;  /* 0x000000011e00780c */ /* 0x001fc40003f25070 */
[----:B------:R-:W-:Y:S02]  /*13b0*/  @P3 IADD3 R11, PT, PT, R11, 0x1, RZ ;  /* 0x000000010b0b3810 */ /* 0x000fe40007ffe0ff */
[----:B------:R-:W-:Y:S02]  /*13c0*/  SEL R8, R8, RZ, P4 ;  /* 0x000000ff08087207 */ /* 0x000fe40002000000 */
[----:B------:R-:W-:-:S03]  /*13d0*/  ISETP.NE.AND.EX P1, PT, R31, RZ, PT, P1 ;  /* 0x000000ff1f00720c */ /* 0x000fc60003f25310 */
[----:B------:R-:W-:Y:S01]  /*13e0*/  @!P5 IMAD.MOV R11, RZ, RZ, -R11 ;  /* 0x000000ffff0bd224 */ /* 0x000fe200078e0a0b */
[----:B------:R-:W-:Y:S01]  /*13f0*/  @!P6 LOP3.LUT R11, RZ, R5, RZ, 0x33, !PT ;  /* 0x00000005ff0be212 */ /* 0x000fe200078e33ff */
[----:B------:R-:W-:-:S03]  /*1400*/  IMAD R8, R8, UR40, RZ ;  /* 0x0000002808087c24 */ /* 0x000fc6000f8e02ff */
[----:B------:R-:W-:Y:S02]  /*1410*/  IADD3 R2, PT, PT, -R11, RZ, RZ ;  /* 0x000000ff0b027210 */ /* 0x000fe40007ffe1ff */
[----:B--2---:R-:W-:-:S03]  /*1420*/  ISETP.NE.U32.AND P3, PT, R14, 0x1, PT ;  /* 0x000000010e00780c */ /* 0x004fc60003f65070 */
[----:B------:R-:W-:Y:S01]  /*1430*/  IMAD R5, R5, R2, R12 ;  /* 0x0000000205057224 */ /* 0x000fe200078e020c */
[----:B------:R-:W-:Y:S01]  /*1440*/  ISETP.NE.AND.EX P3, PT, R15, RZ, PT, P3 ;  /* 0x000000ff0f00720c */ /* 0x000fe20003f65330 */
[----:B------:R-:W0:Y:S03]  /*1450*/  LDC.64 R2, c[0x0][0x388] ;  /* 0x0000e200ff027b82 */ /* 0x000e260000000a00 */
        /* <DEDUP_REMOVED lines=26> */
.L_x_17963:
[----:B------:R-:W-:Y:S05]  /*1600*/  BSYNC.RECONVERGENT B1 ;  /* 0x0000000000017941 */ /* 0x000fea0003800200 */
.L_x_17962:
[----:B------:R-:W-:Y:S04]  /*1610*/  BSSY.RECONVERGENT B1, `(.L_x_17964) ;  /* 0x0000061000017945 */ /* 0x000fe80003800200 */
[----:B------:R-:W-:Y:S05]  /*1620*/  @P2 BRA `(.L_x_17965) ;  /* 0x00000004007c2947 */ /* 0x000fea0003800000 */
[----:B------:R-:W2:Y:S01]  /*1630*/  LDC R11, c[0x0][0x3b0] ;  /* 0x0000ec00ff0b7b82 */ /* 0x000ea20000000800 */
[----:B------:R-:W-:Y:S01]  /*1640*/  IMAD R0, R18, UR44, R9 ;  /* 0x0000002c12007c24 */ /* 0x000fe2000f8e0209 */
[----:B-1----:R-:W-:Y:S02]  /*1650*/  R2UR UR4, R16 ;  /* 0x00000000100472ca */ /* 0x002fe400000e0000 */
[----:B------:R-:W-:Y:S02]  /*1660*/  R2UR UR5, R17 ;  /* 0x00000000110572ca */ /* 0x000fe400000e0000 */
[----:B------:R-:W-:Y:S02]  /*1670*/  IABS R20, R0 ;  /* 0x0000000000147213 */ /* 0x000fe40000000000 */
[----:B------:R-:W1:Y:S08]  /*1680*/  LDC R7, c[0x0][0x3b4] ;  /* 0x0000ed00ff077b82 */ /* 0x000e700000000800 */
[----:B------:R-:W3:Y:S01]  /*1690*/  LDC.64 R30, c[0x0][0x3a0] ;  /* 0x0000e800ff1e7b82 */ /* 0x000ee20000000a00 */
[----:B--2---:R-:W-:-:S04]  /*16a0*/  IABS R12, R11 ;  /* 0x0000000b000c7213 */ /* 0x004fc80000000000 */
[----:B------:R-:W2:Y:S01]  /*16b0*/  I2F.RP R8, R12 ;  /* 0x0000000c00087306 */ /* 0x000ea20000209400 */
[----:B-1----:R-:W-:-:S07]  /*16c0*/  ISETP.NE.AND P5, PT, R7, RZ, PT ;  /* 0x000000ff0700720c */ /* 0x002fce0003fa5270 */
[----:B--2---:R-:W0:Y:S02]  /*16d0*/  MUFU.RCP R8, R8 ;  /* 0x0000000800087308 */ /* 0x004e240000001000 */
[----:B0-----:R-:W-:Y:S02]  /*16e0*/  IADD3 R2, PT, PT, R8, 0xffffffe, RZ ;  /* 0x0ffffffe08027810 */ /* 0x001fe40007ffe0ff */
[----:B------:R-:W-:-:S04]  /*16f0*/  IABS R8, R7 ;  /* 0x0000000700087213 */ /* 0x000fc80000000000 */
        /* <DEDUP_REMOVED lines=21> */
[----:B------:R-:W-:Y:S02]  /*1850*/  IMAD.MOV.U32 R12, RZ, RZ, R2 ;  /* 0x000000ffff0c7224 */ /* 0x000fe400078e0002 */
[----:B------:R-:W-:-:S03]  /*1860*/  IMAD.MOV.U32 R2, RZ, RZ, RZ ;  /* 0x000000ffff027224 */ /* 0x000fc600078e00ff */
        /* <DEDUP_REMOVED lines=19> */
[----:B------:R-:W-:Y:S02]  /*19a0*/  ISETP.GE.AND P4, PT, R8, RZ, PT ;  /* 0x000000ff0800720c */ /* 0x000fe40003f86270 */
[----:B------:R-:W-:Y:S02]  /*19b0*/  ISETP.NE.AND.EX P3, PT, R3, RZ, PT, P1 ;  /* 0x000000ff0300720c */ /* 0x000fe40003f65310 */
[----:B---3--:R-:W-:-:S02]  /*19c0*/  ISETP.NE.U32.AND P1, PT, R30, 0x1, PT ;  /* 0x000000011e00780c */ /* 0x008fc40003f25070 */
[----:B------:R-:W-:Y:S01]  /*19d0*/  @P2 VIADD R11, R11, 0x1 ;  /* 0x000000010b0b2836 */ /* 0x000fe20000000000 */
[----:B------:R-:W-:Y:S02]  /*19e0*/  SEL R12, R12, RZ, P3 ;  /* 0x000000ff0c0c7207 */ /* 0x000fe40001800000 */
[----:B------:R-:W-:-:S03]  /*19f0*/  ISETP.NE.AND.EX P1, PT, R31, RZ, PT, P1 ;  /* 0x000000ff1f00720c */ /* 0x000fc60003f25310 */
[----:B------:R-:W-:Y:S01]  /*1a00*/  IMAD R12, R12, UR40, RZ ;  /* 0x000000280c0c7c24 */ /* 0x000fe2000f8e02ff */
[----:B------:R-:W-:Y:S02]  /*1a10*/  @!P4 IADD3 R11, PT, PT, -R11, RZ, RZ ;  /* 0x000000ff0b0bc210 */ /* 0x000fe40007ffe1ff */
[----:B------:R-:W-:Y:S02]  /*1a20*/  @!P5 LOP3.LUT R11, RZ, R7, RZ, 0x33, !PT ;  /* 0x00000007ff0bd212 */ /* 0x000fe400078e33ff */
[----:B-1----:R-:W-:-:S03]  /*1a30*/  ISETP.NE.U32.AND P2, PT, R14, 0x1, PT ;  /* 0x000000010e00780c */ /* 0x002fc60003f45070 */
[----:B------:R-:W-:Y:S01]  /*1a40*/  IMAD.MOV R2, RZ, RZ, -R11 ;  /* 0x000000ffff027224 */ /* 0x000fe200078e0a0b */
[----:B------:R-:W-:-:S03]  /*1a50*/  ISETP.NE.AND.EX P2, PT, R15, RZ, PT, P2 ;  /* 0x000000ff0f00720c */ /* 0x000fc60003f45320 */
[----:B------:R-:W-:Y:S02]  /*1a60*/  IMAD R7, R7, R2, R20 ;  /* 0x0000000207077224 */ /* 0x000fe400078e0214 */
        /* <DEDUP_REMOVED lines=27> */
.L_x_17965:
[----:B------:R-:W-:Y:S05]  /*1c20*/  BSYNC.RECONVERGENT B1 ;  /* 0x0000000000017941 */ /* 0x000fea0003800200 */
.L_x_17964:
        /* <DEDUP_REMOVED lines=37> */
[-C--:B------:R-:W-:Y:S01]  /*1e80*/  FFMA.RM R4, R27, R8.reuse, 12582913 ;  /* 0x4b4000011b047423 */ /* 0x080fe20000004008 */
[----:B------:R-:W-:Y:S01]  /*1e90*/  FFMA.SAT R31, R20, R11, 0.5 ;  /* 0x3f000000141f7423 */ /* 0x000fe2000000200b */
[----:B------:R-:W-:Y:S01]  /*1ea0*/  SHF.L.U32 R2, R2, 0x17, RZ ;  /* 0x0000001702027819 */ /* 0x000fe200000006ff */
        /* <DEDUP_REMOVED lines=16> */
[----:B------:R-:W-:Y:S02]  /*1fb0*/  SHF.L.U32 R7, R7, 0x17, RZ ;  /* 0x0000001707077819 */ /* 0x000fe400000006ff */
        /* <DEDUP_REMOVED lines=8> */
[----:B0-----:R-:W-:Y:S01]  /*2040*/  IMAD.SHL.U32 R27, R0, 0x800000, RZ ;  /* 0x00800000001b7824 */ /* 0x001fe200078e00ff */
[----:B------:R-:W0:Y:S01]  /*2050*/  MUFU.EX2 R14, R14 ;  /* 0x0000000e000e7308 */ /* 0x000e220000000800 */
[----:B------:R-:W-:Y:S01]  /*2060*/  FFMA R29, R6, 1.4426950216293334961, -R29 ;  /* 0x3fb8aa3b061d7823 */ /* 0x000fe2000000081d */
[----:B------:R-:W-:Y:S01]  /*2070*/  FFMA R31, R20, 1.4426950216293334961, -R31 ;  /* 0x3fb8aa3b141f7823 */ /* 0x000fe2000000081f */
[----:B--2---:R-:W-:Y:S01]  /*2080*/  FMUL R0, R27, R22 ;  /* 0x000000161b007220 */ /* 0x004fe20000400000 */
[----:B------:R-:W-:Y:S02]  /*2090*/  IMAD.SHL.U32 R27, R5, 0x800000, RZ ;  /* 0x00800000051b7824 */ /* 0x000fe400078e00ff */
[----:B------:R-:W-:Y:S01]  /*20a0*/  FFMA R29, R6, 1.925963033500011079e-08, R29 ;  /* 0x32a57060061d7823 */ /* 0x000fe2000000001d */
[----:B------:R-:W-:Y:S01]  /*20b0*/  FFMA R31, R20, 1.925963033500011079e-08, R31 ;  /* 0x32a57060141f7823 */ /* 0x000fe2000000001f */
[----:B------:R-:W-:Y:S01]  /*20c0*/  FADD R5, RZ, R0 ;  /* 0x00000000ff057221 */ /* 0x000fe20000000000 */
[----:B------:R-:W2:Y:S01]  /*20d0*/  MUFU.EX2 R6, R24 ;  /* 0x0000001800067308 */ /* 0x000ea20000000800 */
[----:B------:R-:W-:Y:S01]  /*20e0*/  SHF.L.U32 R22, R3, 0x17, RZ ;  /* 0x0000001703167819 */ /* 0x000fe200000006ff */
[----:B---3--:R-:W-:Y:S01]  /*20f0*/  FMUL R3, R27, R12 ;  /* 0x0000000c1b037220 */ /* 0x008fe20000400000 */
[----:B------:R-:W-:Y:S01]  /*2100*/  FADD R12, R5, R2 ;  /* 0x00000002050c7221 */ /* 0x000fe20000000000 */
[----:B------:R-:W-:Y:S01]  /*2110*/  IMAD.SHL.U32 R5, R4, 0x800000, RZ ;  /* 0x0080000004057824 */ /* 0x000fe200078e00ff */
[----:B------:R-:W-:Y:S01]  /*2120*/  SHF.L.U32 R8, R8, 0x17, RZ ;  /* 0x0000001708087819 */ /* 0x000fe200000006ff */
[----:B------:R-:W-:Y:S01]  /*2130*/  FMUL R4, R22, R13 ;  /* 0x0000000d16047220 */ /* 0x000fe20000400000 */
[----:B------:R-:W-:Y:S01]  /*2140*/  FADD R13, R12, R3 ;  /* 0x000000030c0d7221 */ /* 0x000fe20000000000 */
[----:B------:R-:W3:Y:S01]  /*2150*/  MUFU.EX2 R20, R29 ;  /* 0x0000001d00147308 */ /* 0x000ee20000000800 */
[----:B0-----:R-:W-:-:S02]  /*2160*/  FMUL R5, R5, R14 ;  /* 0x0000000e05057220 */ /* 0x001fc40000400000 */
[----:B------:R-:W-:Y:S01]  /*2170*/  FADD R12, R13, R4 ;  /* 0x000000040d0c7221 */ /* 0x000fe20000000000 */
[----:B------:R-:W-:-:S03]  /*2180*/  IMAD.SHL.U32 R13, R11, 0x800000, RZ ;  /* 0x008000000b0d7824 */ /* 0x000fc600078e00ff */
[----:B------:R-:W-:Y:S01]  /*2190*/  FADD R11, R12, R5 ;  /* 0x000000050c0b7221 */ /* 0x000fe20000000000 */
        /* <DEDUP_REMOVED lines=16> */
.L_x_18003:
        /* <DEDUP_REMOVED lines=11> */
[----:B01----:R-:W-:Y:S05]  /*2350*/  CALL.REL.NOINC `($__internal_278_$__cuda_sm3x_div_rn_noftz_f32_slowpath) ;  /* 0x0000001400447944 */ /* 0x003fea0003c00000 */
[----:B------:R-:W-:-:S07]  /*2360*/  IMAD.MOV.U32 R12, RZ, RZ, R0 ;  /* 0x000000ffff0c7224 */ /* 0x000fce00078e0000 */
.L_x_17968:
[----:B------:R-:W-:Y:S05]  /*2370*/  BSYNC.RECONVERGENT B1 ;  /* 0x0000000000017941 */ /* 0x000fea0003800200 */
.L_x_17967:
        /* <DEDUP_REMOVED lines=11> */
[----:B01----:R-:W-:Y:S05]  /*2430*/  CALL.REL.NOINC `($__internal_278_$__cuda_sm3x_div_rn_noftz_f32_slowpath) ;  /* 0x00000014000c7944 */ /* 0x003fea0003c00000 */
[----:B------:R-:W-:-:S07]  /*2440*/  IMAD.MOV.U32 R13, RZ, RZ, R0 ;  /* 0x000000ffff0d7224 */ /* 0x000fce00078e0000 */
.L_x_17970:
[----:B------:R-:W-:Y:S05]  /*2450*/  BSYNC.RECONVERGENT B1 ;  /* 0x0000000000017941 */ /* 0x000fea0003800200 */
.L_x_17969:
        /* <DEDUP_REMOVED lines=13> */
.L_x_17972:
[----:B------:R-:W-:Y:S05]  /*2530*/  BSYNC.RECONVERGENT B1 ;  /* 0x0000000000017941 */ /* 0x000fea0003800200 */
.L_x_17971:
        /* <DEDUP_REMOVED lines=13> */
.L_x_17974:
[----:B------:R-:W-:Y:S05]  /*2610*/  BSYNC.RECONVERGENT B1 ;  /* 0x0000000000017941 */ /* 0x000fea0003800200 */
.L_x_17973:
        /* <DEDUP_REMOVED lines=13> */
.L_x_17976:
[----:B------:R-:W-:Y:S05]  /*26f0*/  BSYNC.RECONVERGENT B1 ;  /* 0x0000000000017941 */ /* 0x000fea0003800200 */
.L_x_17975:
        /* <DEDUP_REMOVED lines=13> */
.L_x_17978:
[----:B------:R-:W-:Y:S05]  /*27d0*/  BSYNC.RECONVERGENT B1 ;  /* 0x0000000000017941 */ /* 0x000fea0003800200 */
.L_x_17977:
        /* <DEDUP_REMOVED lines=13> */
.L_x_17980:
[----:B------:R-:W-:Y:S05]  /*28b0*/  BSYNC.RECONVERGENT B1 ;  /* 0x0000000000017941 */ /* 0x000fea0003800200 */
.L_x_17979:
        /* <DEDUP_REMOVED lines=13> */
.L_x_17982:
[----:B------:R-:W-:Y:S05]  /*2990*/  BSYNC.RECONVERGENT B1 ;  /* 0x0000000000017941 */ /* 0x000fea0003800200 */
.L_x_17981:
        /* <DEDUP_REMOVED lines=25> */
.L_x_17984:
[----:B------:R-:W-:Y:S05]  /*2b30*/  BSYNC.RECONVERGENT B1 ;  /* 0x0000000000017941 */ /* 0x000fea0003800200 */
.L_x_17983:
        /* <DEDUP_REMOVED lines=18> */
.L_x_17986:
[----:B------:R-:W-:Y:S05]  /*2c60*/  BSYNC.RECONVERGENT B1 ;  /* 0x0000000000017941 */ /* 0x000fea0003800200 */
.L_x_17985:
[----:B------:R-:W-:Y:S04]  /*2c70*/  BSSY.RECONVERGENT B1, `(.L_x_17987) ;  /* 0x0000012000017945 */ /* 0x000fe80003800200 */
[----:B------:R-:W-:Y:S05]  /*2c80*/  @P2 BRA `(.L_x_17988) ;  /* 0x0000000000402947 */ /* 0x000fea0003800000 */
[----:B---3--:R-:W-:Y:S01]  /*2c90*/  MOV R2, R19 ;  /* 0x0000001300027202 */ /* 0x008fe20000000f00 */
        /* <DEDUP_REMOVED lines=15> */
.L_x_17988:
[----:B------:R-:W-:Y:S05]  /*2d90*/  BSYNC.RECONVERGENT B1 ;  /* 0x0000000000017941 */ /* 0x000fea0003800200 */
.L_x_17987:
[----:B------:R-:W-:Y:S04]  /*2da0*/  BSSY.RECONVERGENT B1, `(.L_x_17989) ;  /* 0x0000012000017945 */ /* 0x000fe80003800200 */
[----:B------:R-:W-:Y:S05]  /*2db0*/  @P3 BRA `(.L_x_17990) ;  /* 0x0000000000403947 */ /* 0x000fea0003800000 */
[----:B---34-:R-:W-:Y:S02]  /*2dc0*/  HFMA2 R3, -RZ, RZ, 0, 0 ;  /* 0x00000000ff037431 */ /* 0x018fe400000001ff */
        /* <DEDUP_REMOVED lines=15> */
.L_x_17990:
[----:B------:R-:W-:Y:S05]  /*2ec0*/  BSYNC.RECONVERGENT B1 ;  /* 0x0000000000017941 */ /* 0x000fea0003800200 */
.L_x_17989:
[----:B------:R-:W-:-:S04]  /*2ed0*/  IADD3 R18, P0, PT, R25, R18, RZ ;  /* 0x0000001219127210 */ /* 0x000fc80007f1e0ff */
[----:B------:R-:W-:Y:S02]  /*2ee0*/  LEA.HI.X.SX32 R10, R25, R10, 0x1, P0 ;  /* 0x0000000a190a7211 */ /* 0x000fe400000f0eff */
[----:B------:R-:W-:-:S04]  /*2ef0*/  ISETP.GE.U32.AND P0, PT, R18, UR42, PT ;  /* 0x0000002a12007c0c */ /* 0x000fc8000bf06070 */
[----:B------:R-:W-:-:S13]  /*2f00*/  ISETP.GE.AND.EX P0, PT, R10, UR43, PT, P0 ;  /* 0x0000002b0a007c0c */ /* 0x000fda000bf06300 */
[----:B------:R-:W-:Y:S05]  /*2f10*/  @!P0 BRA `(.L_x_17991) ;  /* 0xffffffd000ec8947 */ /* 0x000fea000383ffff */
[----:B------:R-:W-:Y:S05]  /*2f20*/  BSYNC B0 ;  /* 0x0000000000007941 */ /* 0x000fea0003800000 */
.L_x_17957:
[----:B------:R-:W-:Y:S05]  /*2f30*/  EXIT ;  /* 0x000000000000794d */ /* 0x000fea0003800000 */
.L_x_17966:
[----:B------:R-:W-:Y:S01]  /*2f40*/  BSSY B1, `(.L_x_17992) ;  /* 0x0000007000017945 */ /* 0x000fe20003800000 */
[----:B------:R-:W-:Y:S01]  /*2f50*/  MOV R12, 0x10 ;  /* 0x00000010000c7802 */ /* 0x000fe20000000f00 */
[----:B------:R-:W-:Y:S01]  /*2f60*/  IMAD.MOV.U32 R11, RZ, RZ, 0x1f ;  /* 0x0000001fff0b7424 */ /* 0x000fe200078e00ff */
[----:B------:R-:W-:-:S07]  /*2f70*/  MOV R15, 0xffffffff ;  /* 0xffffffff000f7802 */ /* 0x000fce0000000f00 */
[----:B01----:R-:W-:Y:S05]  /*2f80*/  WARPSYNC.COLLECTIVE R15, `(.L_x_17993) ;  /* 0x000000000f087348 */ /* 0x003fea0003c00000 */
[----:B------:R2:W3:Y:S02]  /*2f90*/  SHFL.BFLY P6, R14, R13, R12, R11 ;  /* 0x0c00000c0d0e7389 */ /* 0x0004e400000c000b */
[----:B0123--:R-:W-:Y:S05]  /*2fa0*/  ENDCOLLECTIVE ;  /* 0x000000000000791b */ /* 0x00ffea0003800000 */
.L_x_17993:
[----:B------:R-:W-:Y:S05]  /*2fb0*/  BSYNC B1 ;  /* 0x0000000000017941 */ /* 0x000fea0003800000 */
.L_x_17992:
[----:B------:R-:W-:Y:S01]  /*2fc0*/  HFMA2 R11, -RZ, RZ, 0, 1.847743988037109375e-06 ;  /* 0x0000001fff0b7431 */ /* 0x000fe200000001ff */
[----:B------:R-:W-:Y:S01]  /*2fd0*/  FMNMX R13, R14, R13, !PT ;  /* 0x0000000d0e0d7209 */ /* 0x000fe20007800000 */
[----:B------:R-:W-:Y:S02]  /*2fe0*/  IMAD.MOV.U32 R12, RZ, RZ, 0x8 ;  /* 0x00000008ff0c7424 */ /* 0x000fe400078e00ff */
[----:B------:R-:W-:-:S07]  /*2ff0*/  IMAD.MOV.U32 R15, RZ, RZ, -0x1 ;  /* 0xffffffffff0f7424 */ /* 0x000fce00078e00ff */
[----:B------:R-:W-:Y:S05]  /*3000*/  WARPSYNC.COLLECTIVE R15, `(.L_x_17994) ;  /* 0x000000000f087348 */ /* 0x000fea0003c00000 */
[----:B------:R0:W1:Y:S02]  /*3010*/  SHFL.BFLY P6, R14, R13, R12, R11 ;  /* 0x0c00000c0d0e7389 */ /* 0x00006400000c000b */
[----:B01----:R-:W-:Y:S05]  /*3020*/  ENDCOLLECTIVE ;  /* 0x000000000000791b */ /* 0x003fea0003800000 */
.L_x_17994:
[----:B------:R-:W-:Y:S01]  /*3030*/  IMAD.MOV.U32 R12, RZ, RZ, 0x4 ;  /* 0x00000004ff0c7424 */ /* 0x000fe200078e00ff */
[----:B------:R-:W-:-:S04]  /*3040*/  FMNMX R0, R13, R14, !PT ;  /* 0x0000000e0d007209 */ /* 0x000fc80007800000 */
[----:B------:R-:W-:-:S07]  /*3050*/  MOV R13, R0 ;  /* 0x00000000000d7202 */ /* 0x000fce0000000f00 */
[----:B------:R-:W-:Y:S05]  /*3060*/  WARPSYNC.COLLECTIVE R15, `(.L_x_17995) ;  /* 0x000000000f087348 */ /* 0x000fea0003c00000 */
[----:B------:R0:W1:Y:S02]  /*3070*/  SHFL.BFLY P6, R14, R13, R12, R11 ;  /* 0x0c00000c0d0e7389 */ /* 0x00006400000c000b */
[----:B01----:R-:W-:Y:S05]  /*3080*/  ENDCOLLECTIVE ;  /* 0x000000000000791b */ /* 0x003fea0003800000 */
.L_x_17995:
[----:B------:R-:W-:Y:S01]  /*3090*/  IMAD.MOV.U32 R12, RZ, RZ, 0x2 ;  /* 0x00000002ff0c7424 */ /* 0x000fe200078e00ff */
[----:B------:R-:W-:-:S04]  /*30a0*/  FMNMX R2, R0, R14, !PT ;  /* 0x0000000e00027209 */ /* 0x000fc80007800000 */
[----:B------:R-:W-:-:S07]  /*30b0*/  MOV R13, R2 ;  /* 0x00000002000d7202 */ /* 0x000fce0000000f00 */
[----:B------:R-:W-:Y:S05]  /*30c0*/  WARPSYNC.COLLECTIVE R15, `(.L_x_17996) ;  /* 0x000000000f087348 */ /* 0x000fea0003c00000 */
[----:B------:R0:W1:Y:S02]  /*30d0*/  SHFL.BFLY P6, R14, R13, R12, R11 ;  /* 0x0c00000c0d0e7389 */ /* 0x00006400000c000b */
[----:B01----:R-:W-:Y:S05]  /*30e0*/  ENDCOLLECTIVE ;  /* 0x000000000000791b */ /* 0x003fea0003800000 */
.L_x_17996:
[----:B------:R-:W-:Y:S01]  /*30f0*/  IMAD.MOV.U32 R12, RZ, RZ, 0x1 ;  /* 0x00000001ff0c7424 */ /* 0x000fe200078e00ff */
[----:B------:R-:W-:-:S04]  /*3100*/  FMNMX R3, R2, R14, !PT ;  /* 0x0000000e02037209 */ /* 0x000fc80007800000 */
[----:B------:R-:W-:-:S07]  /*3110*/  MOV R13, R3 ;  /* 0x00000003000d7202 */ /* 0x000fce0000000f00 */
[----:B------:R-:W-:Y:S05]  /*3120*/  WARPSYNC.COLLECTIVE R15, `(.L_x_17997) ;  /* 0x000000000f087348 */ /* 0x000fea0003c00000 */
[----:B------:R0:W1:Y:S02]  /*3130*/  SHFL.BFLY P6, R14, R13, R12, R11 ;  /* 0x0c00000c0d0e7389 */ /* 0x00006400000c000b */
[----:B01----:R-:W-:Y:S05]  /*3140*/  ENDCOLLECTIVE ;  /* 0x000000000000791b */ /* 0x003fea0003800000 */
.L_x_17997:
[----:B------:R-:W-:Y:S02]  /*3150*/  HFMA2 R11, -RZ, RZ, 0.96630859375, -0.0022525787353515625 ;  /* 0x3bbb989dff0b7431 */ /* 0x000fe400000001ff */
        /* <DEDUP_REMOVED lines=66> */
[----:B------:R-:W-:Y:S01]  /*3580*/  SHF.L.U32 R7, R13, 0x17, RZ ;  /* 0x000000170d077819 */ /* 0x000fe200000006ff */
[----:B------:R-:W-:Y:S01]  /*3590*/  FADD R13, RZ, R0 ;  /* 0x00000000ff0d7221 */ /* 0x000fe20000000000 */
[----:B------:R-:W-:-:S03]  /*35a0*/  FFMA R11, R8, 1.925963033500011079e-08, R11 ;  /* 0x32a57060080b7823 */ /* 0x000fc6000000000b */
[----:B------:R-:W1:Y:S01]  /*35b0*/  MUFU.EX2 R12, R12 ;  /* 0x0000000c000c7308 */ /* 0x000e620000000800 */
[----:B------:R-:W-:Y:S01]  /*35c0*/  FADD R8, R13, R2 ;  /* 0x000000020d087221 */ /* 0x000fe20000000000 */
[----:B0-----:R-:W-:Y:S01]  /*35d0*/  FMUL R6, R6, R15 ;  /* 0x0000000f06067220 */ /* 0x001fe20000400000 */
[----:B------:R-:W-:Y:S02]  /*35e0*/  MOV R15, 0xffffffff ;  /* 0xffffffff000f7802 */ /* 0x000fe40000000f00 */
[----:B------:R-:W-:-:S03]  /*35f0*/  FADD R13, R8, R3 ;  /* 0x00000003080d7221 */ /* 0x000fc60000000000 */
[----:B------:R-:W0:Y:S01]  /*3600*/  MUFU.EX2 R11, R11 ;  /* 0x0000000b000b7308 */ /* 0x000e220000000800 */
[----:B------:R-:W-:-:S04]  /*3610*/  FADD R8, R13, R4 ;  /* 0x000000040d087221 */ /* 0x000fc80000000000 */
[----:B------:R-:W-:Y:S01]  /*3620*/  FADD R13, R8, R5 ;  /* 0x00000005080d7221 */ /* 0x000fe20000000000 */
[----:B------:R-:W-:Y:S02]  /*3630*/  IMAD.SHL.U32 R8, R14, 0x800000, RZ ;  /* 0x008000000e087824 */ /* 0x000fe400078e00ff */
[----:B-1----:R-:W-:Y:S01]  /*3640*/  FMUL R7, R7, R12 ;  /* 0x0000000c07077220 */ /* 0x002fe20000400000 */
[----:B------:R-:W-:-:S04]  /*3650*/  FADD R12, R13, R6 ;  /* 0x000000060d0c7221 */ /* 0x000fc80000000000 */
[----:B------:R-:W-:Y:S01]  /*3660*/  FADD R13, R12, R7 ;  /* 0x000000070c0d7221 */ /* 0x000fe20000000000 */
[----:B------:R-:W-:Y:S01]  /*3670*/  MOV R12, 0x10 ;  /* 0x00000010000c7802 */ /* 0x000fe20000000f00 */
[----:B0-----:R-:W-:Y:S01]  /*3680*/  FMUL R8, R8, R11 ;  /* 0x0000000b08087220 */ /* 0x001fe20000400000 */
[----:B------:R-:W-:-:S03]  /*3690*/  IMAD.MOV.U32 R11, RZ, RZ, 0x1f ;  /* 0x0000001fff0b7424 */ /* 0x000fc600078e00ff */
[----:B------:R-:W-:-:S07]  /*36a0*/  FADD R13, R13, R8 ;  /* 0x000000080d0d7221 */ /* 0x000fce0000000000 */
[----:B------:R-:W-:Y:S05]  /*36b0*/  WARPSYNC.COLLECTIVE R15, `(.L_x_17998) ;  /* 0x000000000f087348 */ /* 0x000fea0003c00000 */
[----:B------:R0:W1:Y:S02]  /*36c0*/  SHFL.BFLY P6, R14, R13, R12, R11 ;  /* 0x0c00000c0d0e7389 */ /* 0x00006400000c000b */
[----:B01----:R-:W-:Y:S05]  /*36d0*/  ENDCOLLECTIVE ;  /* 0x000000000000791b */ /* 0x003fea0003800000 */
.L_x_17998:
[----:B------:R-:W-:Y:S02]  /*36e0*/  IMAD.MOV.U32 R12, RZ, RZ, 0x8 ;  /* 0x00000008ff0c7424 */ /* 0x000fe400078e00ff */
[----:B------:R-:W-:-:S05]  /*36f0*/  FADD R20, R13, R14 ;  /* 0x0000000e0d147221 */ /* 0x000fca0000000000 */
[----:B------:R-:W-:-:S07]  /*3700*/  MOV R13, R20 ;  /* 0x00000014000d7202 */ /* 0x000fce0000000f00 */
[----:B------:R-:W-:Y:S05]  /*3710*/  WARPSYNC.COLLECTIVE R15, `(.L_x_17999) ;  /* 0x000000000f087348 */ /* 0x000fea0003c00000 */
[----:B------:R0:W1:Y:S02]  /*3720*/  SHFL.BFLY P6, R14, R13, R12, R11 ;  /* 0x0c00000c0d0e7389 */ /* 0x00006400000c000b */
[----:B01----:R-:W-:Y:S05]  /*3730*/  ENDCOLLECTIVE ;  /* 0x000000000000791b */ /* 0x003fea0003800000 */
.L_x_17999:
[----:B------:R-:W-:Y:S02]  /*3740*/  HFMA2 R12, -RZ, RZ, 0, 2.384185791015625e-07 ;  /* 0x00000004ff0c7431 */ /* 0x000fe400000001ff */
[----:B------:R-:W-:-:S05]  /*3750*/  FADD R22, R20, R14 ;  /* 0x0000000e14167221 */ /* 0x000fca0000000000 */
[----:B------:R-:W-:-:S07]  /*3760*/  MOV R13, R22 ;  /* 0x00000016000d7202 */ /* 0x000fce0000000f00 */
[----:B------:R-:W-:Y:S05]  /*3770*/  WARPSYNC.COLLECTIVE R15, `(.L_x_18000) ;  /* 0x000000000f087348 */ /* 0x000fea0003c00000 */
[----:B------:R0:W1:Y:S02]  /*3780*/  SHFL.BFLY P6, R14, R13, R12, R11 ;  /* 0x0c00000c0d0e7389 */ /* 0x00006400000c000b */
[----:B01----:R-:W-:Y:S05]  /*3790*/  ENDCOLLECTIVE ;  /* 0x000000000000791b */ /* 0x003fea0003800000 */
.L_x_18000:
[----:B------:R-:W-:Y:S01]  /*37a0*/  MOV R12, 0x2 ;  /* 0x00000002000c7802 */ /* 0x000fe20000000f00 */
[----:B------:R-:W-:-:S04]  /*37b0*/  FADD R24, R22, R14 ;  /* 0x0000000e16187221 */ /* 0x000fc80000000000 */
[----:B------:R-:W-:-:S07]  /*37c0*/  IMAD.MOV.U32 R13, RZ, RZ, R24 ;  /* 0x000000ffff0d7224 */ /* 0x000fce00078e0018 */
[----:B------:R-:W-:Y:S05]  /*37d0*/  WARPSYNC.COLLECTIVE R15, `(.L_x_18001) ;  /* 0x000000000f087348 */ /* 0x000fea0003c00000 */
[----:B------:R0:W1:Y:S02]  /*37e0*/  SHFL.BFLY P6, R14, R13, R12, R11 ;  /* 0x0c00000c0d0e7389 */ /* 0x00006400000c000b */
[----:B01----:R-:W-:Y:S05]  /*37f0*/  ENDCOLLECTIVE ;  /* 0x000000000000791b */ /* 0x003fea0003800000 */
.L_x_18001:
[----:B------:R-:W-:Y:S02]  /*3800*/  IMAD.MOV.U32 R12, RZ, RZ, 0x1 ;  /* 0x00000001ff0c7424 */ /* 0x000fe400078e00ff */
[----:B------:R-:W-:-:S05]  /*3810*/  FADD R26, R24, R14 ;  /* 0x0000000e181a7221 */ /* 0x000fca0000000000 */
[----:B------:R-:W-:-:S07]  /*3820*/  MOV R13, R26 ;  /* 0x0000001a000d7202 */ /* 0x000fce0000000f00 */
[----:B------:R-:W-:Y:S05]  /*3830*/  WARPSYNC.COLLECTIVE R15, `(.L_x_18002) ;  /* 0x000000000f087348 */ /* 0x000fea0003c00000 */
[----:B------:R0:W1:Y:S02]  /*3840*/  SHFL.BFLY P6, R14, R13, R12, R11 ;  /* 0x0c00000c0d0e7389 */ /* 0x00006400000c000b */
[----:B01----:R-:W-:Y:S05]  /*3850*/  ENDCOLLECTIVE ;  /* 0x000000000000791b */ /* 0x003fea0003800000 */
.L_x_18002:
[----:B------:R-:W-:Y:S05]  /*3860*/  BRA `(.L_x_18003) ;  /* 0xffffffe8008c7947 */ /* 0x000fea000383ffff */
        .weak           $__internal_278_$__cuda_sm3x_div_rn_noftz_f32_slowpath
        .type           $__internal_278_$__cuda_sm3x_div_rn_noftz_f32_slowpath,@function
        .size           $__internal_278_$__cuda_sm3x_div_rn_noftz_f32_slowpath,(.L_x_37655 - $__internal_278_$__cuda_sm3x_div_rn_noftz_f32_slowpath)
$__internal_278_$__cuda_sm3x_div_rn_noftz_f32_slowpath:
        /* <DEDUP_REMOVED lines=35> */
.L_x_18005:
        /* <DEDUP_REMOVED lines=51> */
.L_x_18012:
[----:B------:R-:W-:-:S04]  /*3dd0*/  LOP3.LUT R0, R0, 0x80000000, RZ, 0xc0, !PT ;  /* 0x8000000000007812 */ /* 0x000fc800078ec0ff */
[----:B------:R-:W-:Y:S01]  /*3de0*/  LOP3.LUT R0, R0, 0x7f800000, RZ, 0xfc, !PT ;  /* 0x7f80000000007812 */ /* 0x000fe200078efcff */
[----:B------:R-:W-:Y:S06]  /*3df0*/  BRA `(.L_x_18013) ;  /* 0x0000000000047947 */ /* 0x000fec0003800000 */
.L_x_18011:
[----:B------:R-:W-:-:S07]  /*3e00*/  LEA R0, R31, R0, 0x17 ;  /* 0x000000001f007211 */ /* 0x000fce00078eb8ff */
.L_x_18013:
[----:B------:R-:W-:Y:S05]  /*3e10*/  BSYNC.RECONVERGENT B3 ;  /* 0x0000000000037941 */ /* 0x000fea0003800200 */
.L_x_18010:
[----:B------:R-:W-:Y:S05]  /*3e20*/  BRA `(.L_x_18014) ;  /* 0x0000000000207947 */ /* 0x000fea0003800000 */
.L_x_18009:
[----:B------:R-:W-:-:S04]  /*3e30*/  LOP3.LUT R0, R27, 0x80000000, R0, 0x48, !PT ;  /* 0x800000001b007812 */ /* 0x000fc800078e4800 */
[----:B------:R-:W-:Y:S01]  /*3e40*/  LOP3.LUT R0, R0, 0x7f800000, RZ, 0xfc, !PT ;  /* 0x7f80000000007812 */ /* 0x000fe200078efcff */
[----:B------:R-:W-:Y:S06]  /*3e50*/  BRA `(.L_x_18014) ;  /* 0x0000000000147947 */ /* 0x000fec0003800000 */
.L_x_18008:
[----:B------:R-:W-:Y:S01]  /*3e60*/  LOP3.LUT R0, R27, 0x80000000, R0, 0x48, !PT ;  /* 0x800000001b007812 */ /* 0x000fe200078e4800 */
[----:B------:R-:W-:Y:S06]  /*3e70*/  BRA `(.L_x_18014) ;  /* 0x00000000000c7947 */ /* 0x000fec0003800000 */
.L_x_18007:
[----:B------:R-:W0:Y:S01]  /*3e80*/  MUFU.RSQ R0, -QNAN ;  /* 0xffc0000000007908 */ /* 0x000e220000001400 */
[----:B------:R-:W-:Y:S05]  /*3e90*/  BRA `(.L_x_18014) ;  /* 0x0000000000047947 */ /* 0x000fea0003800000 */
.L_x_18006:
[----:B------:R-:W-:-:S07]  /*3ea0*/  FADD.FTZ R0, R0, R11 ;  /* 0x0000000b00007221 */ /* 0x000fce0000010000 */
.L_x_18014:
[----:B------:R-:W-:Y:S05]  /*3eb0*/  BSYNC.RECONVERGENT B2 ;  /* 0x0000000000027941 */ /* 0x000fea0003800200 */
.L_x_18004:
[----:B------:R-:W-:-:S04]  /*3ec0*/  HFMA2 R15, -RZ, RZ, 0, 0 ;  /* 0x00000000ff0f7431 */ /* 0x000fc800000001ff */
[----:B0-----:R-:W-:Y:S05]  /*3ed0*/  RET.REL.NODEC R14 `(_Z15SoftmaxWarpImplI22BroadcastScaleMaskLoadIffbLm3EiE11DirectStoreIffEfLi2ELi8ELi32ELi1ELb1EL9Algorithm0EEvT_T0_ll) ;  /* 0xffffffc00e487950 */ /* 0x001fea0003c3ffff */
.L_x_18015:
        /* <DEDUP_REMOVED lines=10> */
.L_x_37655:


//--------------------- .text._Z15SoftmaxWarpImplI22BroadcastScaleMaskLoadIffbLm3EiE11DirectStoreIffEfLi2ELi8ELi32ELi1ELb0EL9Algorithm0EEvT_T0_ll --------------------------
	.section	.text._Z15SoftmaxWarpImplI22BroadcastScaleMaskLoadIffbLm3EiE11DirectStoreIffEfLi2ELi8ELi32ELi1ELb0EL9Algorithm0EEvT_T0_ll,"ax",@progbits
	.align	128
        .global         _Z15SoftmaxWarpImplI22BroadcastScaleMaskLoadIffbLm3EiE11DirectStoreIffEfLi2ELi8ELi32ELi1ELb0EL9Algorithm0EEvT_T0_ll
        .type           _Z15SoftmaxWarpImplI22BroadcastScaleMaskLoadIffbLm3EiE11DirectStoreIffEfLi2ELi8ELi32ELi1ELb0EL9Algorithm0EEvT_T0_ll,@function
        .size           _Z15SoftmaxWarpImplI22BroadcastScaleMaskLoadIffbLm3EiE11DirectStoreIffEfLi2ELi8ELi32ELi1ELb0EL9Algorithm0EEvT_T0_ll,(.L_x_37656 - _Z15SoftmaxWarpImplI22BroadcastScaleMaskLoadIffbLm3EiE11DirectStoreIffEfLi2ELi8ELi32ELi1ELb0EL9Algorithm0EEvT_T0_ll)
        .other          _Z15SoftmaxWarpImplI22BroadcastScaleMaskLoadIffbLm3EiE11DirectStoreIffEfLi2ELi8ELi32ELi1ELb0EL9Algorithm0EEvT_T0_ll,@"STO_CUDA_ENTRY STV_DEFAULT"
_Z15SoftmaxWarpImplI22BroadcastScaleMaskLoadIffbLm3EiE11DirectStoreIffEfLi2ELi8ELi32ELi1ELb0EL9Algorithm0EEvT_T0_ll:
.text._Z15SoftmaxWarpImplI22BroadcastScaleMaskLoadIffbLm3EiE11DirectStoreIffEfLi2ELi8ELi32ELi1ELb0EL9Algorithm0EEvT_T0_ll:
        /* <DEDUP_REMOVED lines=26> */
.L_x_18016:
        /* <DEDUP_REMOVED lines=14> */
.L_x_18034:
[----:B0-----:R-:W0:Y:S01]  /*0280*/  LDC R0, c[0x0][0x3b0] ;  /* 0x0000ec00ff007b82 */ /* 0x001e220000000800 */
[----:B------:R-:W-:Y:S01]  /*0290*/  IMAD R7, R19, UR44, R10 ;  /* 0x0000002c13077c24 */ /* 0x000fe2000f8e020a */
[----:B-1----:R-:W-:Y:S02]  /*02a0*/  R2UR UR4, R16 ;  /* 0x00000000100472ca */ /* 0x002fe400000e0000 */
[----:B------:R-:W-:Y:S02]  /*02b0*/  R2UR UR5, R17 ;  /* 0x00000000110572ca */ /* 0x000fe400000e0000 */
[----:B------:R-:W-:Y:S02]  /*02c0*/  IABS R8, R7 ;  /* 0x0000000700087213 */ /* 0x000fe40000000000 */
[----:B------:R-:W1:Y:S08]  /*02d0*/  LDC R11, c[0x0][0x3b4] ;  /* 0x0000ed00ff0b7b82 */ /* 0x000e700000000800 */
[----:B------:R-:W2:Y:S01]  /*02e0*/  LDC.64 R12, c[0x0][0x3a0] ;  /* 0x0000e800ff0c7b82 */ /* 0x000ea20000000a00 */
[----:B0-----:R-:W-:-:S02]  /*02f0*/  IABS R4, R0 ;  /* 0x0000000000047213 */ /* 0x001fc40000000000 */
[----:B------:R-:W-:Y:S02]  /*0300*/  ISETP.NE.AND P3, PT, R0, RZ, PT ;  /* 0x000000ff0000720c */ /* 0x000fe40003f65270 */
[----:B------:R-:W0:Y:S01]  /*0310*/  I2F.RP R6, R4 ;  /* 0x0000000400067306 */ /* 0x000e220000209400 */
[----:B------:R-:W-:Y:S02]  /*0320*/  LOP3.LUT R27, RZ, R0, RZ, 0x33, !PT ;  /* 0x00000000ff1b7212 */ /* 0x000fe400078e33ff */
[-C--:B-1----:R-:W-:Y:S02]  /*0330*/  IABS R21, R11.reuse ;  /* 0x0000000b00157213 */ /* 0x082fe40000000000 */
[----:B------:R-:W-:Y:S02]  /*0340*/  ISETP.NE.AND P4, PT, R11, RZ, PT ;  /* 0x000000ff0b00720c */ /* 0x000fe40003f85270 */
[----:B------:R-:W-:Y:S01]  /*0350*/  LOP3.LUT R24, RZ, R11, RZ, 0x33, !PT ;  /* 0x0000000bff187212 */ /* 0x000fe200078e33ff */
[----:B0-----:R-:W0:Y:S02]  /*0360*/  MUFU.RCP R6, R6 ;  /* 0x0000000600067308 */ /* 0x001e240000001000 */
[----:B0-----:R-:W-:-:S06]  /*0370*/  IADD3 R2, PT, PT, R6, 0xffffffe, RZ ;  /* 0x0ffffffe06027810 */ /* 0x001fcc0007ffe0ff */
[----:B------:R-:W0:Y:S08]  /*0380*/  I2F.RP R6, R21 ;  /* 0x0000001500067306 */ /* 0x000e300000209400 */
[----:B------:R1:W3:Y:S08]  /*0390*/  F2I.FTZ.U32.TRUNC.NTZ R3, R2 ;  /* 0x0000000200037305 */ /* 0x0002f0000021f000 */
[----:B0-----:R-:W0:Y:S01]  /*03a0*/  MUFU.RCP R6, R6 ;  /* 0x0000000600067308 */ /* 0x001e220000001000 */
[----:B-1----:R-:W-:-:S02]  /*03b0*/  HFMA2 R2, -RZ, RZ, 0, 0 ;  /* 0x00000000ff027431 */ /* 0x002fc400000001ff */
[----:B---3--:R-:W-:-:S04]  /*03c0*/  IMAD.MOV R5, RZ, RZ, -R3 ;  /* 0x000000ffff057224 */ /* 0x008fc800078e0a03 */
        /* <DEDUP_REMOVED lines=13> */
[----:B------:R-:W-:Y:S01]  /*04a0*/  @P0 IADD3 R2, PT, PT, R2, 0x1, RZ ;  /* 0x0000000102020810 */ /* 0x000fe20007ffe0ff */
[----:B------:R-:W0:Y:S05]  /*04b0*/  F2I.FTZ.U32.TRUNC.NTZ R3, R3 ;  /* 0x0000000300037305 */ /* 0x000e2a000021f000 */
[----:B------:R-:W-:-:S05]  /*04c0*/  @!P2 IMAD.MOV R2, RZ, RZ, -R2 ;  /* 0x000000ffff02a224 */ /* 0x000fca00078e0a02 */
[----:B------:R-:W-:-:S05]  /*04d0*/  SEL R6, R27, R2, !P3 ;  /* 0x000000021b067207 */ /* 0x000fca0005800000 */
[----:B------:R-:W-:Y:S01]  /*04e0*/  IMAD.MOV R2, RZ, RZ, -R6 ;  /* 0x000000ffff027224 */ /* 0x000fe200078e0a06 */
[----:B0-----:R-:W-:-:S03]  /*04f0*/  IADD3 R8, PT, PT, RZ, -R3, RZ ;  /* 0x80000003ff087210 */ /* 0x001fc60007ffe0ff */
        /* <DEDUP_REMOVED lines=15> */
[----:B------:R-:W1:Y:S11]  /*05f0*/  LDC.64 R8, c[0x0][0x398] ;  /* 0x0000e600ff087b82 */ /* 0x000e760000000a00 */
[----:B------:R-:W-:-:S02]  /*0600*/  @P0 IADD3 R14, PT, PT, R14, 0x1, RZ ;  /* 0x000000010e0e0810 */ /* 0x000fc40007ffe0ff */
[----:B0-----:R-:W-:-:S03]  /*0610*/  ISETP.NE.U32.AND P0, PT, R2, 0x1, PT ;  /* 0x000000010200780c */ /* 0x001fc60003f05070 */
[----:B------:R-:W-:Y:S01]  /*0620*/  @!P2 IMAD.MOV R14, RZ, RZ, -R14 ;  /* 0x000000ffff0ea224 */ /* 0x000fe200078e0a0e */
[----:B------:R-:W-:Y:S02]  /*0630*/  ISETP.NE.AND.EX P0, PT, R3, RZ, PT, P0 ;  /* 0x000000ff0300720c */ /* 0x000fe40003f05300 */
[----:B--2---:R-:W-:Y:S02]  /*0640*/  ISETP.NE.U32.AND P2, PT, R12, 0x1, PT ;  /* 0x000000010c00780c */ /* 0x004fe40003f45070 */
[----:B------:R-:W-:Y:S02]  /*0650*/  SEL R14, R24, R14, !P4 ;  /* 0x0000000e180e7207 */ /* 0x000fe40006000000 */
[----:B------:R-:W-:Y:S02]  /*0660*/  ISETP.NE.AND.EX P2, PT, R13, RZ, PT, P2 ;  /* 0x000000ff0d00720c */ /* 0x000fe40003f45320 */
[----:B-1----:R-:W-:Y:S02]  /*0670*/  ISETP.NE.U32.AND P1, PT, R8, 0x1, PT ;  /* 0x000000010800780c */ /* 0x002fe40003f25070 */
[----:B------:R-:W-:-:S02]  /*0680*/  IADD3 R2, PT, PT, -R14, RZ, RZ ;  /* 0x000000ff0e027210 */ /* 0x000fc40007ffe1ff */
[----:B------:R-:W-:Y:S02]  /*0690*/  ISETP.NE.AND.EX P1, PT, R9, RZ, PT, P1 ;  /* 0x000000ff0900720c */ /* 0x000fe40003f25310 */
        /* <DEDUP_REMOVED lines=10> */
[----:B0-----:R-:W-:-:S05]  /*0740*/  IMAD.WIDE R28, R29, 0x2, R2 ;  /* 0x000000021d1c7825 */ /* 0x001fca00078e0202 */
[----:B------:R0:W2:Y:S01]  /*0750*/  LDG.E.U16 R8, desc[UR4][R28.64] ;  /* 0x000000041c087981 */ /* 0x0000a2000c1e1500 */
[C---:B------:R-:W-:Y:S01]  /*0760*/  VIADD R13, R7.reuse, 0x40 ;  /* 0x00000040070d7836 */ /* 0x040fe20000000000 */
[----:B------:R-:W-:-:S04]  /*0770*/  IADD3 R15, PT, PT, R7, 0x80, RZ ;  /* 0x00000080070f7810 */ /* 0x000fc80007ffe0ff */
[----:B------:R-:W-:Y:S02]  /*0780*/  IABS R25, R13 ;  /* 0x0000000d00197213 */ /* 0x000fe40000000000 */
[----:B------:R-:W-:-:S03]  /*0790*/  IABS R12, R15 ;  /* 0x0000000f000c7213 */ /* 0x000fc60000000000 */
[----:B------:R-:W-:-:S04]  /*07a0*/  IMAD.HI.U32 R9, R5, R25, RZ ;  /* 0x0000001905097227 */ /* 0x000fc800078e00ff */
[----:B------:R-:W-:-:S04]  /*07b0*/  IMAD.MOV R6, RZ, RZ, -R9 ;  /* 0x000000ffff067224 */ /* 0x000fc800078e0a09 */
[----:B------:R-:W-:Y:S02]  /*07c0*/  IMAD R25, R4, R6, R25 ;  /* 0x0000000604197224 */ /* 0x000fe400078e0219 */
[----:B------:R-:W-:-:S03]  /*07d0*/  IMAD.HI.U32 R6, R5, R12, RZ ;  /* 0x0000000c05067227 */ /* 0x000fc600078e00ff */
[----:B------:R-:W-:Y:S02]  /*07e0*/  ISETP.GT.U32.AND P5, PT, R4, R25, PT ;  /* 0x000000190400720c */ /* 0x000fe40003fa4070 */
[----:B0-----:R-:W-:-:S05]  /*07f0*/  IADD3 R29, PT, PT, -R6, RZ, RZ ;  /* 0x000000ff061d7210 */ /* 0x001fca0007ffe1ff */
[----:B------:R-:W-:-:S05]  /*0800*/  IMAD R29, R4, R29, R12 ;  /* 0x0000001d041d7224 */ /* 0x000fca00078e020c */
[----:B------:R-:W-:Y:S01]  /*0810*/  ISETP.GT.U32.AND P6, PT, R4, R29, PT ;  /* 0x0000001d0400720c */ /* 0x000fe20003fc4070 */
[----:B------:R-:W-:Y:S01]  /*0820*/  @!P5 VIADD R9, R9, 0x1 ;  /* 0x000000010909d836 */ /* 0x000fe20000000000 */
[----:B------:R-:W-:-:S04]  /*0830*/  @!P5 IADD3 R25, PT, PT, R25, -R4, RZ ;  /* 0x800000041919d210 */ /* 0x000fc80007ffe0ff */
[----:B------:R-:W-:Y:S01]  /*0840*/  ISETP.GE.U32.AND P5, PT, R25, R4, PT ;  /* 0x000000041900720c */ /* 0x000fe20003fa6070 */
[C---:B------:R-:W-:Y:S01]  /*0850*/  VIADD R25, R7.reuse, 0xc0 ;  /* 0x000000c007197836 */ /* 0x040fe20000000000 */
[----:B------:R-:W-:-:S04]  /*0860*/  LEA.HI R7, R7, R7, RZ, 0x1 ;  /* 0x0000000707077211 */ /* 0x000fc800078f08ff */
[----:B------:R-:W-:Y:S01]  /*0870*/  IABS R14, R25 ;  /* 0x00000019000e7213 */ /* 0x000fe20000000000 */
[----:B------:R-:W-:Y:S01]  /*0880*/  @!P6 VIADD R6, R6, 0x1 ;  /* 0x000000010606e836 */ /* 0x000fe20000000000 */
[----:B------:R-:W-:Y:S02]  /*0890*/  @!P6 IADD3 R29, PT, PT, R29, -R4, RZ ;  /* 0x800000041d1de210 */ /* 0x000fe40007ffe0ff */
[----:B------:R-:W-:Y:S01]  /*08a0*/  SHF.R.S32.HI R7, RZ, 0x1, R7 ;  /* 0x00000001ff077819 */ /* 0x000fe20000011407 */
[----:B------:R-:W-:Y:S01]  /*08b0*/  IMAD.HI.U32 R12, R5, R14, RZ ;  /* 0x0000000e050c7227 */ /* 0x000fe200078e00ff */
[----:B------:R-:W-:-:S03]  /*08c0*/  LOP3.LUT R22, R25, R0, RZ, 0x3c, !PT ;  /* 0x0000000019167212 */ /* 0x000fc600078e3cff */
[----:B------:R-:W-:Y:S01]  /*08d0*/  @P5 VIADD R9, R9, 0x1 ;  /* 0x0000000109095836 */ /* 0x000fe20000000000 */
[----:B------:R-:W-:Y:S02]  /*08e0*/  ISETP.GE.U32.AND P5, PT, R29, R4, PT ;  /* 0x000000041d00720c */ /* 0x000fe40003fa6070 */
[----:B------:R-:W-:Y:S02]  /*08f0*/  IABS R29, R0 ;  /* 0x00000000001d7213 */ /* 0x000fe40000000000 */
[----:B------:R-:W-:-:S05]  /*0900*/  IADD3 R5, PT, PT, -R12, RZ, RZ ;  /* 0x000000ff0c057210 */ /* 0x000fca0007ffe1ff */
[----:B------:R-:W-:-:S04]  /*0910*/  IMAD R4, R29, R5, R14 ;  /* 0x000000051d047224 */ /* 0x000fc800078e020e */
[----:B------:R-:W-:Y:S01]  /*0920*/  @P5 VIADD R6, R6, 0x1 ;  /* 0x0000000106065836 */ /* 0x000fe20000000000 */
[----:B------:R-:W-:-:S13]  /*0930*/  ISETP.GT.U32.AND P6, PT, R29, R4, PT ;  /* 0x000000041d00720c */ /* 0x000fda0003fc4070 */
[-C--:B------:R-:W-:Y:S02]  /*0940*/  @!P6 IADD3 R4, PT, PT, R4, -R29.reuse, RZ ;  /* 0x8000001d0404e210 */ /* 0x080fe40007ffe0ff */
[----:B------:R-:W-:Y:S02]  /*0950*/  @!P6 IADD3 R12, PT, PT, R12, 0x1, RZ ;  /* 0x000000010c0ce810 */ /* 0x000fe40007ffe0ff */
[----:B------:R-:W-:Y:S02]  /*0960*/  ISETP.GE.U32.AND P5, PT, R4, R29, PT ;  /* 0x0000001d0400720c */ /* 0x000fe40003fa6070 */
[----:B------:R-:W-:-:S04]  /*0970*/  LOP3.LUT R4, R13, R0, RZ, 0x3c, !PT ;  /* 0x000000000d047212 */ /* 0x000fc800078e3cff */
[----:B------:R-:W-:Y:S02]  /*0980*/  ISETP.GE.AND P6, PT, R4, RZ, PT ;  /* 0x000000ff0400720c */ /* 0x000fe40003fc6270 */
[----:B------:R-:W0:Y:S05]  /*0990*/  LDC.64 R4, c[0x0][0x380] ;  /* 0x0000e000ff047b82 */ /* 0x000e2a0000000a00 */
[----:B------:R-:W-:-:S06]  /*09a0*/  @P5 VIADD R12, R12, 0x1 ;  /* 0x000000010c0c5836 */ /* 0x000fcc0000000000 */
[----:B------:R-:W-:Y:S02]  /*09b0*/  @!P6 IADD3 R9, PT, PT, -R9, RZ, RZ ;  /* 0x000000ff0909e210 */ /* 0x000fe40007ffe1ff */
[----:B--2---:R-:W-:-:S04]  /*09c0*/  PRMT R14, R8, 0x7771, RZ ;  /* 0x00007771080e7816 */ /* 0x004fc800000000ff */
[----:B------:R-:W-:Y:S02]  /*09d0*/  ISETP.NE.AND P5, PT, R14, RZ, PT ;  /* 0x000000ff0e00720c */ /* 0x000fe40003fa5270 */
[----:B------:R-:W-:-:S04]  /*09e0*/  LOP3.LUT R14, R15, R0, RZ, 0x3c, !PT ;  /* 0x000000000f0e7212 */ /* 0x000fc800078e3cff */
[----:B------:R-:W-:Y:S01]  /*09f0*/  ISETP.GE.AND P6, PT, R14, RZ, PT ;  /* 0x000000ff0e00720c */ /* 0x000fe20003fc6270 */
[----:B------:R-:W-:Y:S02]  /*0a00*/  IMAD.MOV.U32 R14, RZ, RZ, R6 ;  /* 0x000000ffff0e7224 */ /* 0x000fe400078e0006 */
[----:B0-----:R-:W-:-:S04]  /*0a10*/  IMAD.WIDE R6, R7, 0x8, R4 ;  /* 0x0000000807067825 */ /* 0x001fc800078e0204 */
[----:B------:R-:W-:Y:S02]  /*0a20*/  @P5 R2UR UR4, R16 ;  /* 0x00000000100452ca */ /* 0x000fe400000e0000 */
[----:B------:R-:W-:-:S04]  /*0a30*/  @P5 R2UR UR5, R17 ;  /* 0x00000000110552ca */ /* 0x000fc800000e0000 */
[----:B------:R-:W-:Y:S02]  /*0a40*/  @!P6 IADD3 R14, PT, PT, -R14, RZ, RZ ;  /* 0x000000ff0e0ee210 */ /* 0x000fe40007ffe1ff */
[----:B------:R-:W-:-:S07]  /*0a50*/  ISETP.GE.AND P6, PT, R22, RZ, PT ;  /* 0x000000ff1600720c */ /* 0x000fce0003fc6270 */
[----:B------:R-:W2:Y:S01]  /*0a60*/  @P5 LDG.E R22, desc[UR4][R6.64+0x4] ;  /* 0x0000040406165981 */ /* 0x000ea2000c1e1900 */
[----:B------:R-:W-:Y:S01]  /*0a70*/  IMAD.MOV.U32 R26, RZ, RZ, R12 ;  /* 0x000000ffff1a7224 */ /* 0x000fe200078e000c */
[----:B------:R-:W-:Y:S01]  /*0a80*/  PRMT R8, R8, 0x7770, RZ ;  /* 0x0000777008087816 */ /* 0x000fe200000000ff */
[----:B------:R-:W0:Y:S01]  /*0a90*/  LDCU UR4, c[0x0][0x3e8] ;  /* 0x00007d00ff0477ac */ /* 0x000e220008000800 */
[C---:B------:R-:W-:Y:S02]  /*0aa0*/  SEL R12, R27.reuse, R9, !P3 ;  /* 0x000000091b0c7207 */ /* 0x040fe40005800000 */
[----:B------:R-:W-:Y:S02]  /*0ab0*/  @!P6 IADD3 R26, PT, PT, -R26, RZ, RZ ;  /* 0x000000ff1a1ae210 */ /* 0x000fe40007ffe1ff */
[C---:B------:R-:W-:Y:S02]  /*0ac0*/  SEL R14, R27.reuse, R14, !P3 ;  /* 0x0000000e1b0e7207 */ /* 0x040fe40005800000 */
[----:B------:R-:W-:-:S02]  /*0ad0*/  SEL R27, R27, R26, !P3 ;  /* 0x0000001a1b1b7207 */ /* 0x000fc40005800000 */
[----:B------:R-:W-:Y:S02]  /*0ae0*/  ISETP.NE.AND P3, PT, R8, RZ, PT ;  /* 0x000000ff0800720c */ /* 0x000fe40003f65270 */
[----:B------:R-:W2:Y:S01]  /*0af0*/  LDC.64 R8, c[0x0][0x3e8] ;  /* 0x0000fa00ff087b82 */ /* 0x000ea20000000a00 */
[----:B------:R-:W-:Y:S02]  /*0b00*/  R2UR UR6, R16 ;  /* 0x00000000100672ca */ /* 0x000fe400000e0000 */
[----:B------:R-:W-:Y:S01]  /*0b10*/  R2UR UR7, R17 ;  /* 0x00000000110772ca */ /* 0x000fe200000e0000 */
[----:B0-----:R-:W-:-:S12]  /*0b20*/  IMAD.U32 R26, RZ, RZ, UR4 ;  /* 0x00000004ff1a7e24 */ /* 0x001fd8000f8e00ff */
[----:B------:R0:W3:Y:S01]  /*0b30*/  LDG.E R28, desc[UR6][R6.64] ;  /* 0x00000006061c7981 */ /* 0x0000e2000c1e1900 */
[----:B--2---:R-:W-:Y:S01]  /*0b40*/  @P5 FMUL R26, R22, R9 ;  /* 0x00000009161a5220 */ /* 0x004fe20000400000 */
[C---:B------:R-:W-:Y:S02]  /*0b50*/  IADD3 R22, PT, PT, -R12.reuse, RZ, RZ ;  /* 0x000000ff0c167210 */ /* 0x040fe40007ffe1ff */
[----:B------:R-:W-:-:S03]  /*0b60*/  SEL R12, R12, RZ, P0 ;  /* 0x000000ff0c0c7207 */ /* 0x000fc60000000000 */
[----:B------:R-:W-:Y:S02]  /*0b70*/  IMAD R32, R0, R22, R13 ;  /* 0x0000001600207224 */ /* 0x000fe400078e020d */
[----:B0-----:R-:W-:-:S03]  /*0b80*/  IMAD R7, R12, UR42, RZ ;  /* 0x0000002a0c077c24 */ /* 0x001fc6000f8e02ff */
[----:B------:R-:W-:Y:S02]  /*0b90*/  IABS R30, R32 ;  /* 0x00000020001e7213 */ /* 0x000fe40000000000 */
[----:B------:R-:W-:-:S03]  /*0ba0*/  LOP3.LUT R6, R32, R11, RZ, 0x3c, !PT ;  /* 0x0000000b20067212 */ /* 0x000fc600078e3cff */
[----:B------:R-:W-:-:S04]  /*0bb0*/  IMAD.HI.U32 R22, R23, R30, RZ ;  /* 0x0000001e17167227 */ /* 0x000fc800078e00ff */
[----:B------:R-:W-:-:S04]  /*0bc0*/  IMAD.MOV R29, RZ, RZ, -R22 ;  /* 0x000000ffff1d7224 */ /* 0x000fc800078e0a16 */
[----:B------:R-:W-:-:S05]  /*0bd0*/  IMAD R30, R21, R29, R30 ;  /* 0x0000001d151e7224 */ /* 0x000fca00078e021e */
[----:B------:R-:W-:-:S13]  /*0be0*/  ISETP.GT.U32.AND P6, PT, R21, R30, PT ;  /* 0x0000001e1500720c */ /* 0x000fda0003fc4070 */
[-C--:B------:R-:W-:Y:S01]  /*0bf0*/  @!P6 IADD3 R30, PT, PT, R30, -R21.reuse, RZ ;  /* 0x800000151e1ee210 */ /* 0x080fe20007ffe0ff */
[----:B------:R-:W-:Y:S01]  /*0c00*/  @!P6 VIADD R22, R22, 0x1 ;  /* 0x000000011616e836 */ /* 0x000fe20000000000 */
[----:B------:R-:W-:Y:S02]  /*0c10*/  ISETP.GE.AND P6, PT, R6, RZ, PT ;  /* 0x000000ff0600720c */ /* 0x000fe40003fc6270 */
[----:B------:R-:W-:-:S13]  /*0c20*/  ISETP.GE.U32.AND P5, PT, R30, R21, PT ;  /* 0x000000151e00720c */ /* 0x000fda0003fa6070 */
[----:B------:R-:W-:-:S05]  /*0c30*/  @P5 IADD3 R22, PT, PT, R22, 0x1, RZ ;  /* 0x0000000116165810 */ /* 0x000fca0007ffe0ff */
[----:B------:R-:W-:-:S05]  /*0c40*/  @!P6 IMAD.MOV R22, RZ, RZ, -R22 ;  /* 0x000000ffff16e224 */ /* 0x000fca00078e0a16 */
        /* <DEDUP_REMOVED lines=19> */
[----:B------:R-:W-:Y:S02]  /*0d80*/  IADD3 R7, PT, PT, -R14, RZ, RZ ;  /* 0x000000ff0e077210 */ /* 0x000fe40007ffe1ff */
[----:B------:R-:W-:Y:S01]  /*0d90*/  PRMT R22, R6, 0x7770, RZ ;  /* 0x0000777006167816 */ /* 0x000fe200000000ff */
[----:B------:R-:W-:Y:S01]  /*0da0*/  IMAD.U32 R6, RZ, RZ, UR4 ;  /* 0x00000004ff067e24 */ /* 0x000fe2000f8e00ff */
[----:B------:R-:W-:Y:S02]  /*0db0*/  R2UR UR6, R16 ;  /* 0x00000000100672ca */ /* 0x000fe400000e0000 */
[----:B------:R-:W-:Y:S02]  /*0dc0*/  ISETP.NE.AND P5, PT, R22, RZ, PT ;  /* 0x000000ff1600720c */ /* 0x000fe40003fa5270 */
[----:B------:R-:W-:-:S13]  /*0dd0*/  R2UR UR7, R17 ;  /* 0x00000000110772ca */ /* 0x000fda00000e0000 */
[----:B------:R0:W4:Y:S01]  /*0de0*/  LDG.E R30, desc[UR6][R12.64] ;  /* 0x000000060c1e7981 */ /* 0x000122000c1e1900 */
[----:B------:R-:W-:-:S05]  /*0df0*/  SEL R14, R14, RZ, P0 ;  /* 0x000000ff0e0e7207 */ /* 0x000fca0000000000 */
[----:B------:R-:W-:Y:S02]  /*0e00*/  IMAD R14, R14, UR42, RZ ;  /* 0x0000002a0e0e7c24 */ /* 0x000fe4000f8e02ff */
[----:B--2---:R-:W-:Y:S01]  /*0e10*/  @P6 FMUL R6, R32, R9 ;  /* 0x0000000920066220 */ /* 0x004fe20000400000 */
[----:B------:R-:W-:-:S05]  /*0e20*/  IMAD R32, R0, R7, R15 ;  /* 0x0000000700207224 */ /* 0x000fca00078e020f */
[----:B------:R-:W-:Y:S02]  /*0e30*/  IABS R22, R32 ;  /* 0x0000002000167213 */ /* 0x000fe40000000000 */
[----:B0-----:R-:W-:-:S03]  /*0e40*/  LOP3.LUT R12, R32, R11, RZ, 0x3c, !PT ;  /* 0x0000000b200c7212 */ /* 0x001fc600078e3cff */
[----:B------:R-:W-:-:S04]  /*0e50*/  IMAD.HI.U32 R7, R23, R22, RZ ;  /* 0x0000001617077227 */ /* 0x000fc800078e00ff */
        /* <DEDUP_REMOVED lines=28> */
[C---:B------:R-:W-:Y:S01]  /*1020*/  IADD3 R7, PT, PT, -R27.reuse, RZ, RZ ;  /* 0x000000ff1b077210 */ /* 0x040fe20007ffe1ff */
[----:B------:R-:W-:Y:S01]  /*1030*/  IMAD.U32 R22, RZ, RZ, UR4 ;  /* 0x00000004ff167e24 */ /* 0x000fe2000f8e00ff */
[----:B------:R-:W-:Y:S02]  /*1040*/  PRMT R12, R12, 0x7770, RZ ;  /* 0x000077700c0c7816 */ /* 0x000fe400000000ff */
[----:B------:R-:W-:Y:S01]  /*1050*/  R2UR UR6, R16 ;  /* 0x00000000100672ca */ /* 0x000fe200000e0000 */
[----:B------:R-:W-:Y:S01]  /*1060*/  IMAD R0, R0, R7, R25 ;  /* 0x0000000700007224 */ /* 0x000fe200078e0219 */
[----:B------:R-:W-:Y:S02]  /*1070*/  SEL R27, R27, RZ, P0 ;  /* 0x000000ff1b1b7207 */ /* 0x000fe40000000000 */
[----:B------:R-:W-:Y:S01]  /*1080*/  R2UR UR7, R17 ;  /* 0x00000000110772ca */ /* 0x000fe200000e0000 */
[----:B--2---:R-:W-:Y:S01]  /*1090*/  @P6 FMUL R22, R32, R9 ;  /* 0x0000000920166220 */ /* 0x004fe20000400000 */
[----:B------:R-:W-:-:S11]  /*10a0*/  IABS R32, R0 ;  /* 0x0000000000207213 */ /* 0x000fd60000000000 */
[----:B------:R-:W2:Y:S01]  /*10b0*/  LDG.E R14, desc[UR6][R14.64] ;  /* 0x000000060e0e7981 */ /* 0x000ea2000c1e1900 */
        /* <DEDUP_REMOVED lines=33> */
[----:B------:R-:W-:Y:S01]  /*12d0*/  PRMT R4, R2, 0x7770, RZ ;  /* 0x0000777002047816 */ /* 0x000fe200000000ff */
[-C--:B---3--:R-:W-:Y:S01]  /*12e0*/  FMUL R3, R28, R9.reuse ;  /* 0x000000091c037220 */ /* 0x088fe20000400000 */
[-C--:B----4-:R-:W-:Y:S02]  /*12f0*/  FMUL R21, R30, R9.reuse ;  /* 0x000000091e157220 */ /* 0x090fe40000400000 */
[----:B------:R-:W-:Y:S02]  /*1300*/  ISETP.NE.AND P0, PT, R4, RZ, PT ;  /* 0x000000ff0400720c */ /* 0x000fe40003f05270 */
[-C--:B------:R-:W-:Y:S01]  /*1310*/  FSEL R4, R3, R8.reuse, P3 ;  /* 0x0000000803047208 */ /* 0x080fe20001800000 */
[----:B--2---:R-:W-:Y:S01]  /*1320*/  FMUL R3, R14, R9 ;  /* 0x000000090e037220 */ /* 0x004fe20000400000 */
[----:B------:R-:W-:Y:S02]  /*1330*/  FSEL R21, R21, R8, P5 ;  /* 0x0000000815157208 */ /* 0x000fe40002800000 */
[----:B------:R-:W-:-:S02]  /*1340*/  FMNMX3 R2, R4, -INF , R26, !PT ;  /* 0xff80000004027876 */ /* 0x000fc4000780001a */
[----:B------:R-:W-:Y:S02]  /*1350*/  FSEL R24, R3, R8, P6 ;  /* 0x0000000803187208 */ /* 0x000fe40003000000 */
[----:B------:R-:W-:Y:S01]  /*1360*/  FMNMX3 R3, R2, R21, R6, !PT ;  /* 0x0000001502037276 */ /* 0x000fe20007800006 */
[----:B------:R-:W-:Y:S01]  /*1370*/  IMAD.U32 R23, RZ, RZ, UR4 ;  /* 0x00000004ff177e24 */ /* 0x000fe2000f8e00ff */
[----:B------:R-:W-:Y:S02]  /*1380*/  UMOV UR4, 0xffffffff ;  /* 0xffffffff00047882 */ /* 0x000fe40000000000 */
[----:B------:R-:W-:Y:S01]  /*1390*/  FMNMX3 R3, R3, R24, R22, !PT ;  /* 0x0000001803037276 */ /* 0x000fe20007800016 */
[-C--:B-----5:R-:W-:Y:S01]  /*13a0*/  @P0 FMUL R8, R0, R9.reuse ;  /* 0x0000000900080220 */ /* 0x0a0fe20000400000 */
        /* <DEDUP_REMOVED lines=104> */
.L_x_18046:
        /* <DEDUP_REMOVED lines=11> */
[----:B0-----:R-:W-:Y:S05]  /*1ae0*/  CALL.REL.NOINC `($__internal_279_$__cuda_sm3x_div_rn_noftz_f32_slowpath) ;  /* 0x0000001000bc7944 */ /* 0x001fea0003c00000 */
[----:B------:R-:W-:-:S07]  /*1af0*/  MOV R14, R7 ;  /* 0x00000007000e7202 */ /* 0x000fce0000000f00 */
.L_x_18019:
[----:B------:R-:W-:Y:S05]  /*1b00*/  BSYNC.RECONVERGENT B0 ;  /* 0x0000000000007941 */ /* 0x000fea0003800200 */
.L_x_18018:
        /* <DEDUP_REMOVED lines=11> */
[----:B0-----:R-:W-:Y:S05]  /*1bc0*/  CALL.REL.NOINC `($__internal_279_$__cuda_sm3x_div_rn_noftz_f32_slowpath) ;  /* 0x0000001000847944 */ /* 0x001fea0003c00000 */
[----:B------:R-:W-:-:S07]  /*1bd0*/  MOV R15, R7 ;  /* 0x00000007000f7202 */ /* 0x000fce0000000f00 */
.L_x_18021:
[----:B------:R-:W-:Y:S05]  /*1be0*/  BSYNC.RECONVERGENT B0 ;  /* 0x0000000000007941 */ /* 0x000fea0003800200 */
.L_x_18020:
        /* <DEDUP_REMOVED lines=13> */
.L_x_18023:
[----:B------:R-:W-:Y:S05]  /*1cc0*/  BSYNC.RECONVERGENT B0 ;  /* 0x0000000000007941 */ /* 0x000fea0003800200 */
.L_x_18022:
        /* <DEDUP_REMOVED lines=11> */
[----:B------:R-:W-:Y:S05]  /*1d80*/  CALL.REL.NOINC `($__internal_279_$__cuda_sm3x_div_rn_noftz_f32_slowpath) ;  /* 0x0000001000147944 */ /* 0x000fea0003c00000 */
[----:B------:R-:W-:-:S07]  /*1d90*/  MOV R23, R7 ;  /* 0x0000000700177202 */ /* 0x000fce0000000f00 */
.L_x_18025:
[----:B------:R-:W-:Y:S05]  /*1da0*/  BSYNC.RECONVERGENT B0 ;  /* 0x0000000000007941 */ /* 0x000fea0003800200 */
.L_x_18024:
        /* <DEDUP_REMOVED lines=11> */
[----:B------:R-:W-:Y:S05]  /*1e60*/  CALL.REL.NOINC `($__internal_279_$__cuda_sm3x_div_rn_noftz_f32_slowpath) ;  /* 0x0000000c00dc7944 */ /* 0x000fea0003c00000 */
[----:B------:R-:W-:-:S07]  /*1e70*/  MOV R24, R7 ;  /* 0x0000000700187202 */ /* 0x000fce0000000f00 */
.L_x_18027:
[----:B------:R-:W-:Y:S05]  /*1e80*/  BSYNC.RECONVERGENT B0 ;  /* 0x0000000000007941 */ /* 0x000fea0003800200 */
.L_x_18026:
        /* <DEDUP_REMOVED lines=13> */
.L_x_18029:
[----:B------:R-:W-:Y:S05]  /*1f60*/  BSYNC.RECONVERGENT B0 ;  /* 0x0000000000007941 */ /* 0x000fea0003800200 */
.L_x_18028:
        /* <DEDUP_REMOVED lines=13> */
.L_x_18031:
[----:B------:R-:W-:Y:S05]  /*2040*/  BSYNC.RECONVERGENT B0 ;  /* 0x0000000000007941 */ /* 0x000fea0003800200 */
.L_x_18030:
        /* <DEDUP_REMOVED lines=12> */
.L_x_18033:
[----:B------:R-:W-:Y:S05]  /*2110*/  BSYNC.RECONVERGENT B0 ;  /* 0x0000000000007941 */ /* 0x000fea0003800200 */
.L_x_18032:
        /* <DEDUP_REMOVED lines=16> */
[-C--:B------:R-:W-:Y:S01]  /*2220*/  IADD3.X R11, PT, PT, RZ, R5.reuse, RZ, P2, !PT ;  /* 0x00000005ff0b7210 */ /* 0x080fe200017fe4ff */
[----:B------:R-:W-:Y:S01]  /*2230*/  IMAD.X R9, RZ, RZ, R5, P0 ;  /* 0x000000ffff097224 */ /* 0x000fe200000e0605 */
[----:B------:R-:W-:Y:S02]  /*2240*/  LEA.HI R8, P0, R3, R8, RZ, 0x1 ;  /* 0x0000000803087211 */ /* 0x000fe400078108ff */
[----:B------:R-:W-:Y:S02]  /*2250*/  IADD3.X R5, PT, PT, RZ, R5, RZ, P3, !PT ;  /* 0x00000005ff057210 */ /* 0x000fe40001ffe4ff */
[C---:B------:R-:W-:Y:S01]  /*2260*/  SHF.L.U64.HI R0, R2.reuse, 0x2, R9 ;  /* 0x0000000202007819 */ /* 0x040fe20000010209 */
[----:B------:R-:W-:Y:S01]  /*2270*/  IMAD.SHL.U32 R2, R2, 0x4, RZ ;  /* 0x0000000402027824 */ /* 0x000fe200078e00ff */
[----:B------:R-:W-:Y:S02]  /*2280*/  IADD3.X R3, PT, PT, RZ, R3, RZ, P0, !PT ;  /* 0x00000003ff037210 */ /* 0x000fe400007fe4ff */
[----:B------:R-:W-:-:S02]  /*2290*/  LEA.HI R26, P2, R5, R26, RZ, 0x1 ;  /* 0x0000001a051a7211 */ /* 0x000fc400078508ff */
[----:B------:R-:W-:Y:S02]  /*22a0*/  LOP3.LUT R2, R2, 0xfffffff8, RZ, 0xc0, !PT ;  /* 0xfffffff802027812 */ /* 0x000fe400078ec0ff */
[C---:B------:R-:W-:Y:S01]  /*22b0*/  SHF.L.U64.HI R4, R8.reuse, 0x2, R3 ;  /* 0x0000000208047819 */ /* 0x040fe20000010203 */
[----:B------:R-:W-:Y:S01]  /*22c0*/  IMAD.X R5, RZ, RZ, R5, P2 ;  /* 0x000000ffff057224 */ /* 0x000fe200010e0605 */
[----:B------:R-:W-:Y:S02]  /*22d0*/  SHF.L.U32 R8, R8, 0x2, RZ ;  /* 0x0000000208087819 */ /* 0x000fe400000006ff */
[----:B------:R-:W-:Y:S02]  /*22e0*/  IADD3 R2, P0, PT, R2, UR36, RZ ;  /* 0x0000002402027c10 */ /* 0x000fe4000ff1e0ff */
[----:B------:R-:W-:Y:S02]  /*22f0*/  LOP3.LUT R8, R8, 0xfffffff8, RZ, 0xc0, !PT ;  /* 0xfffffff808087812 */ /* 0x000fe400078ec0ff */
[----:B------:R-:W-:-:S02]  /*2300*/  LEA.HI R12, P1, R11, R12, RZ, 0x1 ;  /* 0x0000000c0b0c7211 */ /* 0x000fc400078308ff */
[----:B------:R-:W-:Y:S02]  /*2310*/  IADD3.X R3, PT, PT, R0, UR37, RZ, P0, !PT ;  /* 0x0000002500037c10 */ /* 0x000fe400087fe4ff */
[----:B------:R-:W-:Y:S02]  /*2320*/  IADD3 R8, P0, PT, R8, UR36, RZ ;  /* 0x0000002408087c10 */ /* 0x000fe4000ff1e0ff */
[----:B------:R-:W-:Y:S01]  /*2330*/  IADD3.X R11, PT, PT, RZ, R11, RZ, P1, !PT ;  /* 0x0000000bff0b7210 */ /* 0x000fe20000ffe4ff */
[----:B------:R0:W-:Y:S01]  /*2340*/  STG.E.64 desc[UR4][R2.64], R14 ;  /* 0x0000000e02007986 */ /* 0x0001e2000c101b04 */
[----:B------:R-:W-:Y:S02]  /*2350*/  IADD3.X R9, PT, PT, R4, UR37, RZ, P0, !PT ;  /* 0x0000002504097c10 */ /* 0x000fe400087fe4ff */
[----:B------:R-:W-:Y:S02]  /*2360*/  IADD3 R19, P0, PT, R20, R19, RZ ;  /* 0x0000001314137210 */ /* 0x000fe40007f1e0ff */
[----:B------:R-:W-:Y:S01]  /*2370*/  SHF.L.U64.HI R11, R12, 0x2, R11 ;  /* 0x000000020c0b7819 */ /* 0x000fe2000001020b */
[----:B------:R0:W-:Y:S01]  /*2380*/  STG.E.64 desc[UR6][R8.64], R22 ;  /* 0x0000001608007986 */ /* 0x0001e2000c101b06 */
[C---:B------:R-:W-:Y:S01]  /*2390*/  SHF.L.U64.HI R5, R26.reuse, 0x2, R5 ;  /* 0x000000021a057819 */ /* 0x040fe20000010205 */
[----:B------:R-:W-:Y:S01]  /*23a0*/  IMAD.SHL.U32 R26, R26, 0x4, RZ ;  /* 0x000000041a1a7824 */ /* 0x000fe200078e00ff */
        /* <DEDUP_REMOVED lines=15> */
[----:B------:R-:W-:Y:S05]  /*24a0*/  EXIT ;  /* 0x000000000000794d */ /* 0x000fea0003800000 */
.L_x_18017:
[----:B------:R-:W-:Y:S01]  /*24b0*/  BSSY B0, `(.L_x_18035) ;  /* 0x0000007000007945 */ /* 0x000fe20003800000 */
[----:B------:R-:W-:Y:S01]  /*24c0*/  MOV R12, 0x10 ;  /* 0x00000010000c7802 */ /* 0x000fe20000000f00 */
[----:B------:R-:W-:Y:S01]  /*24d0*/  IMAD.MOV.U32 R15, RZ, RZ, -0x1 ;  /* 0xffffffffff0f7424 */ /* 0x000fe200078e00ff */
[----:B------:R-:W-:-:S07]  /*24e0*/  MOV R11, 0x1f ;  /* 0x0000001f000b7802 */ /* 0x000fce0000000f00 */
[----:B------:R-:W-:Y:S05]  /*24f0*/  WARPSYNC.COLLECTIVE R15, `(.L_x_18036) ;  /* 0x000000000f087348 */ /* 0x000fea0003c00000 */
[----:B------:R0:W1:Y:S02]  /*2500*/  SHFL.BFLY P6, R14, R13, R12, R11 ;  /* 0x0c00000c0d0e7389 */ /* 0x00006400000c000b */
[----:B01----:R-:W-:Y:S05]  /*2510*/  ENDCOLLECTIVE ;  /* 0x000000000000791b */ /* 0x003fea0003800000 */
.L_x_18036:
[----:B------:R-:W-:Y:S05]  /*2520*/  BSYNC B0 ;  /* 0x0000000000007941 */ /* 0x000fea0003800000 */
.L_x_18035:
[----:B------:R-:W-:Y:S01]  /*2530*/  HFMA2 R11, -RZ, RZ, 0, 1.847743988037109375e-06 ;  /* 0x0000001fff0b7431 */ /* 0x000fe200000001ff */
[----:B------:R-:W-:Y:S01]  /*2540*/  FMNMX R13, R13, R14, !PT ;  /* 0x0000000e0d0d7209 */ /* 0x000fe20007800000 */
[----:B------:R-:W-:Y:S01]  /*2550*/  IMAD.MOV.U32 R15, RZ, RZ, -0x1 ;  /* 0xffffffffff0f7424 */ /* 0x000fe200078e00ff */
[----:B------:R-:W-:-:S07]  /*2560*/  MOV R12, 0x8 ;  /* 0x00000008000c7802 */ /* 0x000fce0000000f00 */
[----:B------:R-:W-:Y:S05]  /*2570*/  WARPSYNC.COLLECTIVE R15, `(.L_x_18037) ;  /* 0x000000000f087348 */ /* 0x000fea0003c00000 */
[----:B------:R0:W1:Y:S02]  /*2580*/  SHFL.BFLY P6, R14, R13, R12, R11 ;  /* 0x0c00000c0d0e7389 */ /* 0x00006400000c000b */
[----:B01----:R-:W-:Y:S05]  /*2590*/  ENDCOLLECTIVE ;  /* 0x000000000000791b */ /* 0x003fea0003800000 */
.L_x_18037:
[----:B------:R-:W-:Y:S01]  /*25a0*/  HFMA2 R12, -RZ, RZ, 0, 2.384185791015625e-07 ;  /* 0x00000004ff0c7431 */ /* 0x000fe200000001ff */
[----:B------:R-:W-:-:S04]  /*25b0*/  FMNMX R0, R13, R14, !PT ;  /* 0x0000000e0d007209 */ /* 0x000fc80007800000 */
[----:B------:R-:W-:-:S07]  /*25c0*/  MOV R13, R0 ;  /* 0x00000000000d7202 */ /* 0x000fce0000000f00 */
[----:B------:R-:W-:Y:S05]  /*25d0*/  WARPSYNC.COLLECTIVE R15, `(.L_x_18038) ;  /* 0x000000000f087348 */ /* 0x000fea0003c00000 */
[----:B------:R0:W1:Y:S02]  /*25e0*/  SHFL.BFLY P6, R14, R13, R12, R11 ;  /* 0x0c00000c0d0e7389 */ /* 0x00006400000c000b */
[----:B01----:R-:W-:Y:S05]  /*25f0*/  ENDCOLLECTIVE ;  /* 0x000000000000791b */ /* 0x003fea0003800000 */
.L_x_18038:
[----:B------:R-:W-:Y:S02]  /*2600*/  MOV R12, 0x2 ;  /* 0x00000002000c7802 */ /* 0x000fe40000000f00 */
[----:B------:R-:W-:-:S05]  /*2610*/  FMNMX R2, R0, R14, !PT ;  /* 0x0000000e00027209 */ /* 0x000fca0007800000 */
[----:B------:R-:W-:-:S07]  /*2620*/  IMAD.MOV.U32 R13, RZ, RZ, R2 ;  /* 0x000000ffff0d7224 */ /* 0x000fce00078e0002 */
[----:B------:R-:W-:Y:S05]  /*2630*/  WARPSYNC.COLLECTIVE R15, `(.L_x_18039) ;  /* 0x000000000f087348 */ /* 0x000fea0003c00000 */
[----:B------:R0:W1:Y:S02]  /*2640*/  SHFL.BFLY P6, R14, R13, R12, R11 ;  /* 0x0c00000c0d0e7389 */ /* 0x00006400000c000b */
[----:B01----:R-:W-:Y:S05]  /*2650*/  ENDCOLLECTIVE ;  /* 0x000000000000791b */ /* 0x003fea0003800000 */
.L_x_18039:
[----:B------:R-:W-:Y:S01]  /*2660*/  IMAD.MOV.U32 R12, RZ, RZ, 0x1 ;  /* 0x00000001ff0c7424 */ /* 0x000fe200078e00ff */
[----:B------:R-:W-:-:S04]  /*2670*/  FMNMX R3, R2, R14, !PT ;  /* 0x0000000e02037209 */ /* 0x000fc80007800000 */
[----:B------:R-:W-:-:S07]  /*2680*/  MOV R13, R3 ;  /* 0x00000003000d7202 */ /* 0x000fce0000000f00 */
[----:B------:R-:W-:Y:S05]  /*2690*/  WARPSYNC.COLLECTIVE R15, `(.L_x_18040) ;  /* 0x000000000f087348 */ /* 0x000fea0003c00000 */
[----:B------:R0:W1:Y:S02]  /*26a0*/  SHFL.BFLY P6, R14, R13, R12, R11 ;  /* 0x0c00000c0d0e7389 */ /* 0x00006400000c000b */
[----:B01----:R-:W-:Y:S05]  /*26b0*/  ENDCOLLECTIVE ;  /* 0x000000000000791b */ /* 0x003fea0003800000 */
.L_x_18040:
[----:B------:R-:W-:Y:S01]  /*26c0*/  FMNMX R5, R3, R14, !PT ;  /* 0x0000000e03057209 */ /* 0x000fe20007800000 */
[----:B------:R-:W-:-:S04]  /*26d0*/  HFMA2 R3, -RZ, RZ, 0.96630859375, -0.0022525787353515625 ;  /* 0x3bbb989dff037431 */ /* 0x000fc800000001ff */
        /* <DEDUP_REMOVED lines=27> */
[----:B------:R-:W-:Y:S01]  /*2890*/  SHF.L.U32 R2, R13, 0x17, RZ ;  /* 0x000000170d027819 */ /* 0x000fe200000006ff */
        /* <DEDUP_REMOVED lines=8> */
[----:B------:R-:W-:Y:S02]  /*2920*/  IMAD.SHL.U32 R0, R9, 0x800000, RZ ;  /* 0x0080000009007824 */ /* 0x000fe400078e00ff */
        /* <DEDUP_REMOVED lines=10> */
[----:B------:R-:W-:-:S02]  /*29d0*/  SHF.L.U32 R5, R5, 0x17, RZ ;  /* 0x0000001705057819 */ /* 0x000fc400000006ff */
        /* <DEDUP_REMOVED lines=27> */
[----:B------:R-:W-:Y:S02]  /*2b90*/  SHF.L.U32 R11, R4, 0x17, RZ ;  /* 0x00000017040b7819 */ /* 0x000fe400000006ff */
[----:B-1----:R-:W-:Y:S01]  /*2ba0*/  MOV R15, 0xffffffff ;  /* 0xffffffff000f7802 */ /* 0x002fe20000000f00 */
[----:B------:R-:W-:Y:S01]  /*2bb0*/  FADD R9, R12, R5 ;  /* 0x000000050c097221 */ /* 0x000fe20000000000 */
[----:B--2---:R-:W-:Y:S01]  /*2bc0*/  FMUL R4, R3, R14 ;  /* 0x0000000e03047220 */ /* 0x004fe20000400000 */
[----:B------:R-:W-:Y:S01]  /*2bd0*/  FMUL R3, R11, R22 ;  /* 0x000000160b037220 */ /* 0x000fe20000400000 */
[----:B------:R-:W-:Y:S02]  /*2be0*/  IMAD.MOV.U32 R11, RZ, RZ, 0x1f ;  /* 0x0000001fff0b7424 */ /* 0x000fe400078e00ff */
[----:B------:R-:W-:-:S04]  /*2bf0*/  FADD R12, R9, R4 ;  /* 0x00000004090c7221 */ /* 0x000fc80000000000 */
[----:B------:R-:W-:Y:S01]  /*2c00*/  FADD R13, R12, R3 ;  /* 0x000000030c0d7221 */ /* 0x000fe20000000000 */
[----:B------:R-:W-:-:S07]  /*2c10*/  HFMA2 R12, -RZ, RZ, 0, 9.5367431640625e-07 ;  /* 0x00000010ff0c7431 */ /* 0x000fce00000001ff */
[----:B------:R-:W-:Y:S05]  /*2c20*/  WARPSYNC.COLLECTIVE R15, `(.L_x_18041) ;  /* 0x000000000f087348 */ /* 0x000fea0003c00000 */
[----:B------:R0:W1:Y:S02]  /*2c30*/  SHFL.BFLY P6, R14, R13, R12, R11 ;  /* 0x0c00000c0d0e7389 */ /* 0x00006400000c000b */
[----:B01----:R-:W-:Y:S05]  /*2c40*/  ENDCOLLECTIVE ;  /* 0x000000000000791b */ /* 0x003fea0003800000 */
.L_x_18041:
[----:B------:R-:W-:Y:S02]  /*2c50*/  IMAD.MOV.U32 R12, RZ, RZ, 0x8 ;  /* 0x00000008ff0c7424 */ /* 0x000fe400078e00ff */
[----:B------:R-:W-:-:S05]  /*2c60*/  FADD R9, R13, R14 ;  /* 0x0000000e0d097221 */ /* 0x000fca0000000000 */
[----:B------:R-:W-:-:S07]  /*2c70*/  MOV R13, R9 ;  /* 0x00000009000d7202 */ /* 0x000fce0000000f00 */
[----:B------:R-:W-:Y:S05]  /*2c80*/  WARPSYNC.COLLECTIVE R15, `(.L_x_18042) ;  /* 0x000000000f087348 */ /* 0x000fea0003c00000 */
[----:B------:R0:W1:Y:S02]  /*2c90*/  SHFL.BFLY P6, R14, R13, R12, R11 ;  /* 0x0c00000c0d0e7389 */ /* 0x00006400000c000b */
[----:B01----:R-:W-:Y:S05]  /*2ca0*/  ENDCOLLECTIVE ;  /* 0x000000000000791b */ /* 0x003fea0003800000 */
.L_x_18042:
[----:B------:R-:W-:Y:S02]  /*2cb0*/  HFMA2 R12, -RZ, RZ, 0, 2.384185791015625e-07 ;  /* 0x00000004ff0c7431 */ /* 0x000fe400000001ff */
[----:B------:R-:W-:-:S05]  /*2cc0*/  FADD R21, R9, R14 ;  /* 0x0000000e09157221 */ /* 0x000fca0000000000 */
[----:B------:R-:W-:-:S07]  /*2cd0*/  MOV R13, R21 ;  /* 0x00000015000d7202 */ /* 0x000fce0000000f00 */
[----:B------:R-:W-:Y:S05]  /*2ce0*/  WARPSYNC.COLLECTIVE R15, `(.L_x_18043) ;  /* 0x000000000f087348 */ /* 0x000fea0003c00000 */
[----:B------:R0:W1:Y:S02]  /*2cf0*/  SHFL.BFLY P6, R14, R13, R12, R11 ;  /* 0x0c00000c0d0e7389 */ /* 0x00006400000c000b */
[----:B01----:R-:W-:Y:S05]  /*2d00*/  ENDCOLLECTIVE ;  /* 0x000000000000791b */ /* 0x003fea0003800000 */
.L_x_18043:
[----:B------:R-:W-:Y:S01]  /*2d10*/  MOV R12, 0x2 ;  /* 0x00000002000c7802 */ /* 0x000fe20000000f00 */
[----:B------:R-:W-:-:S04]  /*2d20*/  FADD R22, R21, R14 ;  /* 0x0000000e15167221 */ /* 0x000fc80000000000 */
[----:B------:R-:W-:-:S07]  /*2d30*/  IMAD.MOV.U32 R13, RZ, RZ, R22 ;  /* 0x000000ffff0d7224 */ /* 0x000fce00078e0016 */
[----:B------:R-:W-:Y:S05]  /*2d40*/  WARPSYNC.COLLECTIVE R15, `(.L_x_18044) ;  /* 0x000000000f087348 */ /* 0x000fea0003c00000 */
[----:B------:R0:W1:Y:S02]  /*2d50*/  SHFL.BFLY P6, R14, R13, R12, R11 ;  /* 0x0c00000c0d0e7389 */ /* 0x00006400000c000b */
[----:B01----:R-:W-:Y:S05]  /*2d60*/  ENDCOLLECTIVE ;  /* 0x000000000000791b */ /* 0x003fea0003800000 */
.L_x_18044:
[----:B------:R-:W-:Y:S02]  /*2d70*/  IMAD.MOV.U32 R12, RZ, RZ, 0x1 ;  /* 0x00000001ff0c7424 */ /* 0x000fe400078e00ff */
[----:B------:R-:W-:-:S05]  /*2d80*/  FADD R23, R22, R14 ;  /* 0x0000000e16177221 */ /* 0x000fca0000000000 */
[----:B------:R-:W-:-:S07]  /*2d90*/  MOV R13, R23 ;  /* 0x00000017000d7202 */ /* 0x000fce0000000f00 */
[----:B------:R-:W-:Y:S05]  /*2da0*/  WARPSYNC.COLLECTIVE R15, `(.L_x_18045) ;  /* 0x000000000f087348 */ /* 0x000fea0003c00000 */
[----:B------:R0:W1:Y:S02]  /*2db0*/  SHFL.BFLY P6, R14, R13, R12, R11 ;  /* 0x0c00000c0d0e7389 */ /* 0x00006400000c000b */
[----:B01----:R-:W-:Y:S05]  /*2dc0*/  ENDCOLLECTIVE ;  /* 0x000000000000791b */ /* 0x003fea0003800000 */
.L_x_18045:
[----:B------:R-:W-:Y:S05]  /*2dd0*/  BRA `(.L_x_18046) ;  /* 0xffffffec00147947 */ /* 0x000fea000383ffff */
        .weak           $__internal_279_$__cuda_sm3x_div_rn_noftz_f32_slowpath
        .type           $__internal_279_$__cuda_sm3x_div_rn_noftz_f32_slowpath,@function
        .size           $__internal_279_$__cuda_sm3x_div_rn_noftz_f32_slowpath,(.L_x_37656 - $__internal_279_$__cuda_sm3x_div_rn_noftz_f32_slowpath)
$__internal_279_$__cuda_sm3x_div_rn_noftz_f32_slowpath:
        /* <DEDUP_REMOVED lines=35> */
.L_x_18048:
        /* <DEDUP_REMOVED lines=51> */
.L_x_18055:
[----:B------:R-:W-:-:S04]  /*3340*/  LOP3.LUT R7, R7, 0x80000000, RZ, 0xc0, !PT ;  /* 0x8000000007077812 */ /* 0x000fc800078ec0ff */
[----:B------:R-:W-:Y:S01]  /*3350*/  LOP3.LUT R7, R7, 0x7f800000, RZ, 0xfc, !PT ;  /* 0x7f80000007077812 */ /* 0x000fe200078efcff */
[----:B------:R-:W-:Y:S06]  /*3360*/  BRA `(.L_x_18056) ;  /* 0x0000000000047947 */ /* 0x000fec0003800000 */
.L_x_18054:
[----:B------:R-:W-:-:S07]  /*3370*/  LEA R7, R32, R7, 0x17 ;  /* 0x0000000720077211 */ /* 0x000fce00078eb8ff */
.L_x_18056:
[----:B------:R-:W-:Y:S05]  /*3380*/  BSYNC.RECONVERGENT B2 ;  /* 0x0000000000027941 */ /* 0x000fea0003800200 */
.L_x_18053:
[----:B------:R-:W-:Y:S05]  /*3390*/  BRA `(.L_x_18057) ;  /* 0x0000000000207947 */ /* 0x000fea0003800000 */
.L_x_18052:
[----:B------:R-:W-:-:S04]  /*33a0*/  LOP3.LUT R7, R28, 0x80000000, R7, 0x48, !PT ;  /* 0x800000001c077812 */ /* 0x000fc800078e4807 */
[----:B------:R-:W-:Y:S01]  /*33b0*/  LOP3.LUT R7, R7, 0x7f800000, RZ, 0xfc, !PT ;  /* 0x7f80000007077812 */ /* 0x000fe200078efcff */
[----:B------:R-:W-:Y:S06]  /*33c0*/  BRA `(.L_x_18057) ;  /* 0x0000000000147947 */ /* 0x000fec0003800000 */
.L_x_18051:
[----:B------:R-:W-:Y:S01]  /*33d0*/  LOP3.LUT R7, R28, 0x80000000, R7, 0x48, !PT ;  /* 0x800000001c077812 */ /* 0x000fe200078e4807 */
[----:B------:R-:W-:Y:S06]  /*33e0*/  BRA `(.L_x_18057) ;  /* 0x00000000000c7947 */ /* 0x000fec0003800000 */
.L_x_18050:
[----:B------:R-:W0:Y:S01]  /*33f0*/  MUFU.RSQ R7, -QNAN ;  /* 0xffc0000000077908 */ /* 0x000e220000001400 */
[----:B------:R-:W-:Y:S05]  /*3400*/  BRA `(.L_x_18057) ;  /* 0x0000000000047947 */ /* 0x000fea0003800000 */
.L_x_18049:
[----:B------:R-:W-:-:S07]  /*3410*/  FADD.FTZ R7, R7, R12 ;  /* 0x0000000c07077221 */ /* 0x000fce0000010000 */
.L_x_18057:
[----:B------:R-:W-:Y:S05]  /*3420*/  BSYNC.RECONVERGENT B1 ;  /* 0x0000000000017941 */ /* 0x000fea0003800200 */
.L_x_18047:
[----:B------:R-:W-:-:S04]  /*3430*/  HFMA2 R27, -RZ, RZ, 0, 0 ;  /* 0x00000000ff1b7431 */ /* 0x000fc800000001ff */
[----:B0-----:R-:W-:Y:S05]  /*3440*/  RET.REL.NODEC R26 `(_Z15SoftmaxWarpImplI22BroadcastScaleMaskLoadIffbLm3EiE11DirectStoreIffEfLi2ELi8ELi32ELi1ELb0EL9Algorithm0EEvT_T0_ll) ;  /* 0xffffffc81aec7950 */ /* 0x001fea0003c3ffff */
.L_x_18058:
        /* <DEDUP_REMOVED lines=11> */
.L_x_37656:


//--------------------- .text._Z15SoftmaxWarpImplI22BroadcastScaleMaskLoadIffbLm3EiE11DirectStoreIffEfLi2ELi6ELi32ELi1ELb1EL9Algorithm0EEvT_T0_ll --------------------------
	.section	.text._Z15SoftmaxWarpImplI22BroadcastScaleMaskLoadIffbLm3EiE11DirectStoreIffEfLi2ELi6ELi32ELi1ELb1EL9Algorithm0EEvT_T0_ll,"ax",@progbits
	.align	128
        .global         _Z15SoftmaxWarpImplI22BroadcastScaleMaskLoadIffbLm3EiE11DirectStoreIffEfLi2ELi6ELi32ELi1ELb1EL9Algorithm0EEvT_T0_ll
        .type           _Z15SoftmaxWarpImplI22BroadcastScaleMaskLoadIffbLm3EiE11DirectStoreIffEfLi2ELi6ELi32ELi1ELb1EL9Algorithm0EEvT_T0_ll,@function
        .size           _Z15SoftmaxWarpImplI22BroadcastScaleMaskLoadIffbLm3EiE11DirectStoreIffEfLi2ELi6ELi32ELi1ELb1EL9Algorithm0EEvT_T0_ll,(.L_x_37657 - _Z15SoftmaxWarpImplI22BroadcastScaleMaskLoadIffbLm3EiE11DirectStoreIffEfLi2ELi6ELi32ELi1ELb1EL9Algorithm0EEvT_T0_ll)
        .other          _Z15SoftmaxWarpImplI22BroadcastScaleMaskLoadIffbLm3EiE11DirectStoreIffEfLi2ELi6ELi32ELi1ELb1EL9Algorithm0EEvT_T0_ll,@"STO_CUDA_ENTRY STV_DEFAULT"
_Z15SoftmaxWarpImplI22BroadcastScaleMaskLoadIffbLm3EiE11DirectStoreIffEfLi2ELi6ELi32ELi1ELb1EL9Algorithm0EEvT_T0_ll:
.text._Z15SoftmaxWarpImplI22BroadcastScaleMaskLoadIffbLm3EiE11DirectStoreIffEfLi2ELi6ELi32ELi1ELb1EL9Algorithm0EEvT_T0_ll:
        /* <DEDUP_REMOVED lines=27> */
.L_x_18059:
        /* <DEDUP_REMOVED lines=15> */
[----:B0-----:R-:W-:-:S04]  /*02a0*/  IMAD.SHL.U32 R3, R3, 0x2, RZ ;  /* 0x0000000203037824 */ /* 0x001fc800078e00ff */
[C---:B------:R-:W-:Y:S01]  /*02b0*/  VIADD R9, R3.reuse, 0x80 ;  /* 0x0000008003097836 */ /* 0x040fe20000000000 */
[----:B------:R-:W-:-:S07]  /*02c0*/  IADD3 R7, PT, PT, R3, 0x40, RZ ;  /* 0x0000004003077810 */ /* 0x000fce0007ffe0ff */
.L_x_18086:
[----:B0-2-4-:R-:W0:Y:S01]  /*02d0*/  LDC.64 R10, c[0x0][0x408] ;  /* 0x00010200ff0a7b82 */ /* 0x015e220000000a00 */
[----:B------:R-:W-:Y:S01]  /*02e0*/  BSSY.RECONVERGENT B1, `(.L_x_18061) ;  /* 0x000006a000017945 */ /* 0x000fe20003800200 */
[----:B------:R-:W-:Y:S01]  /*02f0*/  MOV R6, 0xff800000 ;  /* 0xff80000000067802 */ /* 0x000fe20000000f00 */
[----:B------:R-:W-:Y:S01]  /*0300*/  IMAD.MOV.U32 R19, RZ, RZ, -0x800000 ;  /* 0xff800000ff137424 */ /* 0x000fe200078e00ff */
[----:B---3--:R-:W-:Y:S01]  /*0310*/  MOV R13, 0xff800000 ;  /* 0xff800000000d7802 */ /* 0x008fe20000000f00 */
[----:B------:R-:W-:Y:S01]  /*0320*/  IMAD.MOV.U32 R8, RZ, RZ, -0x800000 ;  /* 0xff800000ff087424 */ /* 0x000fe200078e00ff */
[----:B------:R-:W-:Y:S02]  /*0330*/  MOV R22, 0xff800000 ;  /* 0xff80000000167802 */ /* 0x000fe40000000f00 */
[----:B------:R-:W3:Y:S01]  /*0340*/  LDC R12, c[0x0][0x3b4] ;  /* 0x0000ed00ff0c7b82 */ /* 0x000ee20000000800 */
[-C--:B0-----:R-:W-:Y:S02]  /*0350*/  ISETP.GE.U32.AND P0, PT, R3, R10.reuse, PT ;  /* 0x0000000a0300720c */ /* 0x081fe40003f06070 */
[----:B------:R-:W-:-:S02]  /*0360*/  ISETP.GE.U32.AND P2, PT, R7, R10, PT ;  /* 0x0000000a0700720c */ /* 0x000fc40003f46070 */
[----:B------:R-:W-:Y:S02]  /*0370*/  ISETP.GE.U32.AND P1, PT, R9, R10, PT ;  /* 0x0000000a0900720c */ /* 0x000fe40003f26070 */
[-C--:B------:R-:W-:Y:S02]  /*0380*/  ISETP.GE.AND.EX P0, PT, RZ, R11.reuse, PT, P0 ;  /* 0x0000000bff00720c */ /* 0x080fe40003f06300 */
[-C--:B------:R-:W-:Y:S02]  /*0390*/  ISETP.GE.AND.EX P2, PT, RZ, R11.reuse, PT, P2 ;  /* 0x0000000bff00720c */ /* 0x080fe40003f46320 */
[----:B------:R-:W-:Y:S02]  /*03a0*/  ISETP.GE.AND.EX P1, PT, RZ, R11, PT, P1 ;  /* 0x0000000bff00720c */ /* 0x000fe40003f26310 */
[----:B------:R-:W0:Y:S07]  /*03b0*/  LDC.64 R10, c[0x0][0x3a0] ;  /* 0x0000e800ff0a7b82 */ /* 0x000e2e0000000a00 */
[----:B---3--:R-:W-:Y:S05]  /*03c0*/  @P0 BRA `(.L_x_18062) ;  /* 0x00000004006c0947 */ /* 0x008fea0003800000 */
[----:B-1----:R-:W-:Y:S01]  /*03d0*/  IABS R18, R2 ;  /* 0x0000000200127213 */ /* 0x002fe20000000000 */
[----:B------:R-:W-:Y:S01]  /*03e0*/  IMAD R13, R4, UR44, R3 ;  /* 0x0000002c040d7c24 */ /* 0x000fe2000f8e0203 */
[----:B--2---:R-:W-:Y:S02]  /*03f0*/  R2UR UR4, R16 ;  /* 0x00000000100472ca */ /* 0x004fe400000e0000 */
[----:B------:R-:W1:Y:S01]  /*0400*/  I2F.RP R6, R18 ;  /* 0x0000001200067306 */ /* 0x000e620000209400 */
[----:B------:R-:W-:Y:S02]  /*0410*/  R2UR UR5, R17 ;  /* 0x00000000110572ca */ /* 0x000fe400000e0000 */
[----:B------:R-:W-:-:S05]  /*0420*/  IABS R21, R13 ;  /* 0x0000000d00157213 */ /* 0x000fca0000000000 */
[----:B-1----:R-:W1:Y:S02]  /*0430*/  MUFU.RCP R6, R6 ;  /* 0x0000000600067308 */ /* 0x002e640000001000 */
[----:B-1----:R-:W-:Y:S01]  /*0440*/  VIADD R14, R6, 0xffffffe ;  /* 0x0ffffffe060e7836 */ /* 0x002fe20000000000 */
[----:B------:R-:W-:-:S05]  /*0450*/  IABS R6, R12 ;  /* 0x0000000c00067213 */ /* 0x000fca0000000000 */
[----:B------:R1:W2:Y:S02]  /*0460*/  F2I.FTZ.U32.TRUNC.NTZ R15, R14 ;  /* 0x0000000e000f7305 */ /* 0x0002a4000021f000 */
[----:B-1----:R-:W-:Y:S01]  /*0470*/  IMAD.MOV.U32 R14, RZ, RZ, RZ ;  /* 0x000000ffff0e7224 */ /* 0x002fe200078e00ff */
[----:B--2---:R-:W-:-:S05]  /*0480*/  IADD3 R19, PT, PT, RZ, -R15, RZ ;  /* 0x8000000fff137210 */ /* 0x004fca0007ffe0ff */
[----:B------:R-:W-:-:S04]  /*0490*/  IMAD R19, R19, R18, RZ ;  /* 0x0000001213137224 */ /* 0x000fc800078e02ff */
[----:B------:R-:W-:Y:S01]  /*04a0*/  IMAD.HI.U32 R15, R15, R19, R14 ;  /* 0x000000130f0f7227 */ /* 0x000fe200078e000e */
[----:B------:R-:W-:Y:S01]  /*04b0*/  LOP3.LUT R14, R13, R2, RZ, 0x3c, !PT ;  /* 0x000000020d0e7212 */ /* 0x000fe200078e3cff */
[----:B------:R-:W1:Y:S03]  /*04c0*/  I2F.RP R19, R6 ;  /* 0x0000000600137306 */ /* 0x000e660000209400 */
[----:B------:R-:W-:Y:S01]  /*04d0*/  ISETP.GE.AND P4, PT, R14, RZ, PT ;  /* 0x000000ff0e00720c */ /* 0x000fe20003f86270 */
[----:B------:R-:W-:-:S05]  /*04e0*/  IMAD.HI.U32 R20, R15, R21, RZ ;  /* 0x000000150f147227 */ /* 0x000fca00078e00ff */
[----:B------:R-:W-:-:S05]  /*04f0*/  IADD3 R15, PT, PT, -R20, RZ, RZ ;  /* 0x000000ff140f7210 */ /* 0x000fca0007ffe1ff */
[C---:B------:R-:W-:Y:S01]  /*0500*/  IMAD R15, R18.reuse, R15, R21 ;  /* 0x0000000f120f7224 */ /* 0x040fe200078e0215 */
[----:B-1----:R-:W1:Y:S04]  /*0510*/  MUFU.RCP R19, R19 ;  /* 0x0000001300137308 */ /* 0x002e680000001000 */
[----:B------:R-:W-:-:S13]  /*0520*/  ISETP.GT.U32.AND P5, PT, R18, R15, PT ;  /* 0x0000000f1200720c */ /* 0x000fda0003fa4070 */
[----:B------:R-:W-:Y:S01]  /*0530*/  @!P5 IMAD.IADD R15, R15, 0x1, -R18 ;  /* 0x000000010f0fd824 */ /* 0x000fe200078e0a12 */
[----:B-1----:R-:W-:Y:S01]  /*0540*/  IADD3 R14, PT, PT, R19, 0xffffffe, RZ ;  /* 0x0ffffffe130e7810 */ /* 0x002fe20007ffe0ff */
[----:B------:R-:W-:Y:S01]  /*0550*/  @!P5 VIADD R20, R20, 0x1 ;  /* 0x000000011414d836 */ /* 0x000fe20000000000 */
[----:B------:R-:W-:Y:S02]  /*0560*/  ISETP.NE.AND P5, PT, R2, RZ, PT ;  /* 0x000000ff0200720c */ /* 0x000fe40003fa5270 */
[----:B------:R-:W-:Y:S02]  /*0570*/  ISETP.GE.U32.AND P3, PT, R15, R18, PT ;  /* 0x000000120f00720c */ /* 0x000fe40003f66070 */
[----:B------:R1:W2:Y:S02]  /*0580*/  F2I.FTZ.U32.TRUNC.NTZ R15, R14 ;  /* 0x0000000e000f7305 */ /* 0x0002a4000021f000 */
[----:B-1----:R-:W-:-:S09]  /*0590*/  HFMA2 R14, -RZ, RZ, 0, 0 ;  /* 0x00000000ff0e7431 */ /* 0x002fd200000001ff */
[----:B------:R-:W-:Y:S02]  /*05a0*/  @P3 IADD3 R20, PT, PT, R20, 0x1, RZ ;  /* 0x0000000114143810 */ /* 0x000fe40007ffe0ff */
        /* <DEDUP_REMOVED lines=57> */
[----:B0-----:R-:W-:-:S11]  /*0940*/  MOV R6, UR4 ;  /* 0x0000000400067c02 */ /* 0x001fd60008000f00 */
[----:B------:R-:W0:Y:S01]  /*0950*/  @!P3 LDC R19, c[0x0][0x3e8] ;  /* 0x0000fa00ff13bb82 */ /* 0x000e220000000800 */
[----:B---3--:R-:W-:-:S05]  /*0960*/  @P4 FMUL R6, R20, UR46 ;  /* 0x0000002e14064c20 */ /* 0x008fca0008400000 */
[----:B0-----:R-:W-:-:S07]  /*0970*/  FMNMX3 R13, R19, -INF , R6, !PT ;  /* 0xff800000130d7876 */ /* 0x001fce0007800006 */
.L_x_18062:
[----:B------:R-:W-:Y:S05]  /*0980*/  BSYNC.RECONVERGENT B1 ;  /* 0x0000000000017941 */ /* 0x000fea0003800200 */
.L_x_18061:
[----:B------:R-:W-:Y:S01]  /*0990*/  BSSY.RECONVERGENT B1, `(.L_x_18063) ;  /* 0x0000060000017945 */ /* 0x000fe20003800200 */
[----:B------:R-:W-:-:S03]  /*09a0*/  IMAD.MOV.U32 R18, RZ, RZ, -0x800000 ;  /* 0xff800000ff127424 */ /* 0x000fc600078e00ff */
[----:B------:R-:W-:Y:S05]  /*09b0*/  @P2 BRA `(.L_x_18064) ;  /* 0x0000000400742947 */ /* 0x000fea0003800000 */
[----:B-1----:R-:W-:Y:S01]  /*09c0*/  IABS R18, R2 ;  /* 0x0000000200127213 */ /* 0x002fe20000000000 */
[----:B------:R-:W-:Y:S02]  /*09d0*/  HFMA2 R14, -RZ, RZ, 0, 0 ;  /* 0x00000000ff0e7431 */ /* 0x000fe400000001ff */
[----:B------:R-:W-:Y:S01]  /*09e0*/  IMAD R23, R4, UR44, R7 ;  /* 0x0000002c04177c24 */ /* 0x000fe2000f8e0207 */
[----:B--2---:R-:W-:Y:S01]  /*09f0*/  R2UR UR4, R16 ;  /* 0x00000000100472ca */ /* 0x004fe200000e0000 */
        /* <DEDUP_REMOVED lines=8> */
[----:B------:R-:W-:-:S04]  /*0a80*/  IMAD R21, R21, R18, RZ ;  /* 0x0000001215157224 */ /* 0x000fc800078e02ff */
        /* <DEDUP_REMOVED lines=16> */
[----:B------:R-:W1:Y:S04]  /*0b90*/  F2I.FTZ.U32.TRUNC.NTZ R15, R15 ;  /* 0x0000000f000f7305 */ /* 0x000e68000021f000 */
[----:B------:R-:W-:Y:S02]  /*0ba0*/  IMAD.MOV.U32 R18, RZ, RZ, R14 ;  /* 0x000000ffff127224 */ /* 0x000fe400078e000e */
[----:B------:R-:W-:-:S03]  /*0bb0*/  IMAD.MOV.U32 R14, RZ, RZ, RZ ;  /* 0x000000ffff0e7224 */ /* 0x000fc600078e00ff */
[----:B------:R-:W-:Y:S02]  /*0bc0*/  @!P4 IADD3 R18, PT, PT, -R18, RZ, RZ ;  /* 0x000000ff1212c210 */ /* 0x000fe40007ffe1ff */
        /* <DEDUP_REMOVED lines=24> */
[----:B-1----:R-:W-:Y:S01]  /*0d50*/  ISETP.NE.U32.AND P4, PT, R14, 0x1, PT ;  /* 0x000000010e00780c */ /* 0x002fe20003f85070 */
[----:B------:R-:W0:Y:S01]  /*0d60*/  LDC.64 R10, c[0x0][0x388] ;  /* 0x0000e200ff0a7b82 */ /* 0x000e220000000a00 */
[----:B------:R-:W-:Y:S02]  /*0d70*/  @!P3 LOP3.LUT R24, RZ, R12, RZ, 0x33, !PT ;  /* 0x0000000cff18b212 */ /* 0x000fe400078e33ff */
[----:B------:R-:W-:Y:S02]  /*0d80*/  ISETP.NE.AND.EX P4, PT, R15, RZ, PT, P4 ;  /* 0x000000ff0f00720c */ /* 0x000fe40003f85340 */
[----:B--2---:R-:W-:Y:S02]  /*0d90*/  ISETP.NE.U32.AND P3, PT, R20, 0x1, PT ;  /* 0x000000011400780c */ /* 0x004fe40003f65070 */
[----:B------:R-:W-:-:S02]  /*0da0*/  IADD3 R8, PT, PT, -R24, RZ, RZ ;  /* 0x000000ff18087210 */ /* 0x000fc40007ffe1ff */
[----:B------:R-:W-:Y:S02]  /*0db0*/  ISETP.NE.AND.EX P3, PT, R21, RZ, PT, P3 ;  /* 0x000000ff1500720c */ /* 0x000fe40003f65330 */
[----:B------:R-:W-:Y:S01]  /*0dc0*/  SEL R18, R18, RZ, P4 ;  /* 0x000000ff12127207 */ /* 0x000fe20002000000 */
[----:B------:R-:W-:Y:S01]  /*0dd0*/  IMAD R25, R12, R8, R25 ;  /* 0x000000080c197224 */ /* 0x000fe200078e0219 */
[----:B------:R-:W-:-:S03]  /*0de0*/  SEL R24, R24, RZ, P3 ;  /* 0x000000ff18187207 */ /* 0x000fc60001800000 */
        /* <DEDUP_REMOVED lines=26> */
.L_x_18064:
[----:B------:R-:W-:Y:S05]  /*0f90*/  BSYNC.RECONVERGENT B1 ;  /* 0x0000000000017941 */ /* 0x000fea0003800200 */
.L_x_18063:
[----:B------:R-:W-:Y:S01]  /*0fa0*/  BSSY.RECONVERGENT B1, `(.L_x_18065) ;  /* 0x0000060000017945 */ /* 0x000fe20003800200 */
[----:B0-----:R-:W-:-:S03]  /*0fb0*/  MOV R10, 0xff800000 ;  /* 0xff800000000a7802 */ /* 0x001fc60000000f00 */
[----:B------:R-:W-:Y:S05]  /*0fc0*/  @P1 BRA `(.L_x_18066) ;  /* 0x0000000400741947 */ /* 0x000fea0003800000 */
[----:B-1----:R-:W-:Y:S01]  /*0fd0*/  IABS R15, R2 ;  /* 0x00000002000f7213 */ /* 0x002fe20000000000 */
[----:B------:R-:W-:Y:S01]  /*0fe0*/  IMAD R23, R4, UR44, R9 ;  /* 0x0000002c04177c24 */ /* 0x000fe2000f8e0209 */
[----:B--2---:R-:W-:Y:S02]  /*0ff0*/  R2UR UR4, R16 ;  /* 0x00000000100472ca */ /* 0x004fe400000e0000 */
[----:B------:R-:W0:Y:S01]  /*1000*/  I2F.RP R14, R15 ;  /* 0x0000000f000e7306 */ /* 0x000e220000209400 */
[----:B------:R-:W-:Y:S02]  /*1010*/  R2UR UR5, R17 ;  /* 0x00000000110572ca */ /* 0x000fe400000e0000 */
[----:B------:R-:W-:-:S05]  /*1020*/  IABS R20, R23 ;  /* 0x0000001700147213 */ /* 0x000fca0000000000 */
[----:B0-----:R-:W0:Y:S02]  /*1030*/  MUFU.RCP R14, R14 ;  /* 0x0000000e000e7308 */ /* 0x001e240000001000 */
[----:B0-----:R-:W-:Y:S01]  /*1040*/  VIADD R11, R14, 0xffffffe ;  /* 0x0ffffffe0e0b7836 */ /* 0x001fe20000000000 */
[----:B------:R-:W-:-:S05]  /*1050*/  IABS R14, R12 ;  /* 0x0000000c000e7213 */ /* 0x000fca0000000000 */
        /* <DEDUP_REMOVED lines=84> */
.L_x_18066:
[----:B------:R-:W-:Y:S05]  /*15a0*/  BSYNC.RECONVERGENT B1 ;  /* 0x0000000000017941 */ /* 0x000fea0003800200 */
.L_x_18065:
        /* <DEDUP_REMOVED lines=24> */
[----:B------:R-:W-:Y:S01]  /*1730*/  FFMA.RM R11, R12, R15, 12582913 ;  /* 0x4b4000010c0b7423 */ /* 0x000fe2000000400f */
[----:B------:R-:W-:-:S03]  /*1740*/  FFMA.SAT R12, R19, R14, 0.5 ;  /* 0x3f000000130c7423 */ /* 0x000fc6000000200e */
[C---:B------:R-:W-:Y:S01]  /*1750*/  FADD R6, R11.reuse, -12583039 ;  /* 0xcb40007f0b067421 */ /* 0x040fe20000000000 */
[----:B------:R-:W-:Y:S01]  /*1760*/  FFMA.RM R12, R12, R15, 12582913 ;  /* 0x4b4000010c0c7423 */ /* 0x000fe2000000400f */
[----:B------:R-:W-:Y:S02]  /*1770*/  SHF.L.U32 R11, R11, 0x17, RZ ;  /* 0x000000170b0b7819 */ /* 0x000fe400000006ff */
[----:B------:R-:W-:Y:S01]  /*1780*/  FFMA R6, R27, 1.4426950216293334961, -R6 ;  /* 0x3fb8aa3b1b067823 */ /* 0x000fe20000000806 */
[----:B------:R-:W-:-:S03]  /*1790*/  FADD R18, R12, -12583039 ;  /* 0xcb40007f0c127421 */ /* 0x000fc60000000000 */
[----:B------:R-:W-:Y:S01]  /*17a0*/  FFMA R20, R27, 1.925963033500011079e-08, R6 ;  /* 0x32a570601b147823 */ /* 0x000fe20000000006 */
[-C--:B------:R-:W-:Y:S01]  /*17b0*/  FFMA.RM R6, R24, R15.reuse, 12582913 ;  /* 0x4b40000118067423 */ /* 0x080fe2000000400f */
[----:B------:R-:W-:Y:S01]  /*17c0*/  FFMA R18, R19, 1.4426950216293334961, -R18 ;  /* 0x3fb8aa3b13127823 */ /* 0x000fe20000000812 */
[----:B------:R-:W-:Y:S02]  /*17d0*/  FFMA.SAT R24, R21, R14, 0.5 ;  /* 0x3f00000015187423 */ /* 0x000fe4000000200e */
[----:B------:R-:W-:Y:S01]  /*17e0*/  FADD R8, R6, -12583039 ;  /* 0xcb40007f06087421 */ /* 0x000fe20000000000 */
[----:B------:R-:W-:Y:S01]  /*17f0*/  FFMA R19, R19, 1.925963033500011079e-08, R18 ;  /* 0x32a5706013137823 */ /* 0x000fe20000000012 */
[----:B------:R-:W0:Y:S02]  /*1800*/  MUFU.EX2 R20, R20 ;  /* 0x0000001400147308 */ /* 0x000e240000000800 */
[----:B------:R-:W-:Y:S01]  /*1810*/  FFMA R18, R13, 1.4426950216293334961, -R8 ;  /* 0x3fb8aa3b0d127823 */ /* 0x000fe20000000808 */
[----:B------:R-:W-:-:S03]  /*1820*/  FFMA.RM R8, R24, R15, 12582913 ;  /* 0x4b40000118087423 */ /* 0x000fc6000000400f */
[----:B------:R-:W-:Y:S01]  /*1830*/  FFMA R18, R13, 1.925963033500011079e-08, R18 ;  /* 0x32a570600d127823 */ /* 0x000fe20000000012 */
[-C--:B------:R-:W-:Y:S01]  /*1840*/  FFMA.RM R13, R26, R15.reuse, 12582913 ;  /* 0x4b4000011a0d7423 */ /* 0x080fe2000000400f */
[----:B------:R-:W-:Y:S01]  /*1850*/  FADD R24, R8, -12583039 ;  /* 0xcb40007f08187421 */ /* 0x000fe20000000000 */
[----:B------:R-:W3:Y:S01]  /*1860*/  MUFU.EX2 R10, R19 ;  /* 0x00000013000a7308 */ /* 0x000ee20000000800 */
[----:B------:R-:W-:Y:S01]  /*1870*/  FFMA.RM R15, R22, R15, 12582913 ;  /* 0x4b400001160f7423 */ /* 0x000fe2000000400f */
[----:B------:R-:W-:Y:S01]  /*1880*/  FADD R14, R13, -12583039 ;  /* 0xcb40007f0d0e7421 */ /* 0x000fe20000000000 */
[----:B------:R-:W-:Y:S01]  /*1890*/  FFMA R24, R21, 1.4426950216293334961, -R24 ;  /* 0x3fb8aa3b15187823 */ /* 0x000fe20000000818 */
[----:B------:R-:W-:Y:S01]  /*18a0*/  SHF.L.U32 R13, R13, 0x17, RZ ;  /* 0x000000170d0d7819 */ /* 0x000fe200000006ff */
[----:B------:R-:W-:Y:S01]  /*18b0*/  FADD R22, R15, -12583039 ;  /* 0xcb40007f0f167421 */ /* 0x000fe20000000000 */
[----:B------:R-:W-:Y:S01]  /*18c0*/  FFMA R14, R23, 1.4426950216293334961, -R14 ;  /* 0x3fb8aa3b170e7823 */ /* 0x000fe2000000080e */
[----:B------:R-:W-:Y:S01]  /*18d0*/  FFMA R24, R21, 1.925963033500011079e-08, R24 ;  /* 0x32a5706015187823 */ /* 0x000fe20000000018 */
[----:B------:R-:W4:Y:S01]  /*18e0*/  MUFU.EX2 R18, R18 ;  /* 0x0000001200127308 */ /* 0x000f220000000800 */
[----:B------:R-:W-:Y:S01]  /*18f0*/  FFMA R22, R25, 1.4426950216293334961, -R22 ;  /* 0x3fb8aa3b19167823 */ /* 0x000fe20000000816 */
[----:B------:R-:W-:Y:S01]  /*1900*/  FFMA R14, R23, 1.925963033500011079e-08, R14 ;  /* 0x32a57060170e7823 */ /* 0x000fe2000000000e */
[----:B------:R-:W-:-:S02]  /*1910*/  IMAD.SHL.U32 R21, R12, 0x800000, RZ ;  /* 0x008000000c157824 */ /* 0x000fc400078e00ff */
[----:B0-----:R-:W-:Y:S01]  /*1920*/  FMUL R20, R11, R20 ;  /* 0x000000140b147220 */ /* 0x001fe20000400000 */
[----:B------:R-:W-:Y:S01]  /*1930*/  FFMA R22, R25, 1.925963033500011079e-08, R22 ;  /* 0x32a5706019167823 */ /* 0x000fe20000000016 */
[----:B------:R-:W-:Y:S01]  /*1940*/  SHF.L.U32 R23, R6, 0x17, RZ ;  /* 0x0000001706177819 */ /* 0x000fe200000006ff */
[----:B------:R-:W-:Y:S01]  /*1950*/  IMAD.SHL.U32 R12, R8, 0x800000, RZ ;  /* 0x00800000080c7824 */ /* 0x000fe200078e00ff */
[----:B------:R-:W0:Y:S01]  /*1960*/  MUFU.EX2 R19, R24 ;  /* 0x0000001800137308 */ /* 0x000e220000000800 */
[----:B---3--:R-:W-:Y:S01]  /*1970*/  FMUL R10, R21, R10 ;  /* 0x0000000a150a7220 */ /* 0x008fe20000400000 */
[----:B------:R-:W-:Y:S01]  /*1980*/  FADD R11, RZ, R20 ;  /* 0x00000014ff0b7221 */ /* 0x000fe20000000000 */
[----:B------:R-:W-:-:S03]  /*1990*/  IMAD.SHL.U32 R15, R15, 0x800000, RZ ;  /* 0x008000000f0f7824 */ /* 0x000fc600078e00ff */
[----:B------:R-:W-:Y:S02]  /*19a0*/  FADD R11, R11, R10 ;  /* 0x0000000a0b0b7221 */ /* 0x000fe40000000000 */
[----:B------:R-:W3:Y:S01]  /*19b0*/  MUFU.EX2 R14, R14 ;  /* 0x0000000e000e7308 */ /* 0x000ee20000000800 */
[----:B----4-:R-:W-:-:S07]  /*19c0*/  FMUL R8, R23, R18 ;  /* 0x0000001217087220 */ /* 0x010fce0000400000 */
[----:B------:R-:W4:Y:S01]  /*19d0*/  MUFU.EX2 R6, R22 ;  /* 0x0000001600067308 */ /* 0x000f220000000800 */
[----:B0-----:R-:W-:Y:S01]  /*19e0*/  FMUL R19, R12, R19 ;  /* 0x000000130c137220 */ /* 0x001fe20000400000 */
[----:B------:R-:W-:-:S04]  /*19f0*/  FADD R12, R11, R8 ;  /* 0x000000080b0c7221 */ /* 0x000fc80000000000 */
[----:B------:R-:W-:Y:S01]  /*1a00*/  FADD R11, R12, R19 ;  /* 0x000000130c0b7221 */ /* 0x000fe20000000000 */
[----:B---3--:R-:W-:-:S04]  /*1a10*/  FMUL R18, R13, R14 ;  /* 0x0000000e0d127220 */ /* 0x008fc80000400000 */
        /* <DEDUP_REMOVED lines=12> */
.L_x_18098:
        /* <DEDUP_REMOVED lines=12> */
[----:B0-----:R-:W-:-:S07]  /*1ba0*/  MOV R24, 0x1bc0 ;  /* 0x00001bc000187802 */ /* 0x001fce0000000f00 */
[----:B-12---:R-:W-:Y:S05]  /*1bb0*/  CALL.REL.NOINC `($__internal_280_$__cuda_sm3x_div_rn_noftz_f32_slowpath) ;  /* 0x00000010003c7944 */ /* 0x006fea0003c00000 */
[----:B------:R-:W-:-:S07]  /*1bc0*/  MOV R12, R21 ;  /* 0x00000015000c7202 */ /* 0x000fce0000000f00 */
.L_x_18069:
[----:B------:R-:W-:Y:S05]  /*1bd0*/  BSYNC.RECONVERGENT B1 ;  /* 0x0000000000017941 */ /* 0x000fea0003800200 */
.L_x_18068:
        /* <DEDUP_REMOVED lines=11> */
[----:B0-----:R-:W-:-:S07]  /*1c90*/  MOV R24, 0x1cb0 ;  /* 0x00001cb000187802 */ /* 0x001fce0000000f00 */
[----:B-12---:R-:W-:Y:S05]  /*1ca0*/  CALL.REL.NOINC `($__internal_280_$__cuda_sm3x_div_rn_noftz_f32_slowpath) ;  /* 0x0000001000007944 */ /* 0x006fea0003c00000 */
[----:B------:R-:W-:-:S07]  /*1cb0*/  IMAD.MOV.U32 R13, RZ, RZ, R21 ;  /* 0x000000ffff0d7224 */ /* 0x000fce00078e0015 */
.L_x_18071:
[----:B------:R-:W-:Y:S05]  /*1cc0*/  BSYNC.RECONVERGENT B1 ;  /* 0x0000000000017941 */ /* 0x000fea0003800200 */
.L_x_18070:
        /* <DEDUP_REMOVED lines=14> */
.L_x_18073:
[----:B------:R-:W-:Y:S05]  /*1db0*/  BSYNC.RECONVERGENT B1 ;  /* 0x0000000000017941 */ /* 0x000fea0003800200 */
.L_x_18072:
        /* <DEDUP_REMOVED lines=14> */
.L_x_18075:
[----:B------:R-:W-:Y:S05]  /*1ea0*/  BSYNC.RECONVERGENT B1 ;  /* 0x0000000000017941 */ /* 0x000fea0003800200 */
.L_x_18074:
        /* <DEDUP_REMOVED lines=14> */
.L_x_18077:
[----:B------:R-:W-:Y:S05]  /*1f90*/  BSYNC.RECONVERGENT B1 ;  /* 0x0000000000017941 */ /* 0x000fea0003800200 */
.L_x_18076:
        /* <DEDUP_REMOVED lines=13> */
.L_x_18079:
[----:B------:R-:W-:Y:S05]  /*2070*/  BSYNC.RECONVERGENT B1 ;  /* 0x0000000000017941 */ /* 0x000fea0003800200 */
.L_x_18078:
[----:B------:R-:W3:Y:S01]  /*2080*/  LDC.64 R14, c[0x0][0x408] ;  /* 0x00010200ff0e7b82 */ /* 0x000ee20000000a00 */
[----:B------:R-:W-:Y:S01]  /*2090*/  BSSY.RECONVERGENT B1, `(.L_x_18080) ;  /* 0x0000016000017945 */ /* 0x000fe20003800200 */
[-C--:B---3--:R-:W-:Y:S02]  /*20a0*/  ISETP.GE.U32.AND P1, PT, R7, R14.reuse, PT ;  /* 0x0000000e0700720c */ /* 0x088fe40003f26070 */
[----:B------:R-:W-:Y:S02]  /*20b0*/  ISETP.GE.U32.AND P3, PT, R9, R14, PT ;  /* 0x0000000e0900720c */ /* 0x000fe40003f66070 */
[-C--:B------:R-:W-:Y:S02]  /*20c0*/  ISETP.GE.AND.EX P2, PT, RZ, R15.reuse, PT, P1 ;  /* 0x0000000fff00720c */ /* 0x080fe40003f46310 */
[----:B------:R-:W-:Y:S01]  /*20d0*/  ISETP.GE.AND.EX P1, PT, RZ, R15, PT, P3 ;  /* 0x0000000fff00720c */ /* 0x000fe20003f26330 */
        /* <DEDUP_REMOVED lines=17> */
.L_x_18081:
[----:B------:R-:W-:Y:S05]  /*21f0*/  BSYNC.RECONVERGENT B1 ;  /* 0x0000000000017941 */ /* 0x000fea0003800200 */
.L_x_18080:
[----:B------:R-:W-:Y:S04]  /*2200*/  BSSY.RECONVERGENT B1, `(.L_x_18082) ;  /* 0x0000012000017945 */ /* 0x000fe80003800200 */
[----:B------:R-:W-:Y:S05]  /*2210*/  @P2 BRA `(.L_x_18083) ;  /* 0x0000000000402947 */ /* 0x000fea0003800000 */
[----:B---3--:R-:W-:Y:S01]  /*2220*/  MOV R12, R7 ;  /* 0x00000007000c7202 */ /* 0x008fe20000000f00 */
        /* <DEDUP_REMOVED lines=15> */
.L_x_18083:
[----:B------:R-:W-:Y:S05]  /*2320*/  BSYNC.RECONVERGENT B1 ;  /* 0x0000000000017941 */ /* 0x000fea0003800200 */
.L_x_18082:
[----:B------:R-:W-:Y:S04]  /*2330*/  BSSY.RECONVERGENT B1, `(.L_x_18084) ;  /* 0x0000012000017945 */ /* 0x000fe80003800200 */
[----:B------:R-:W-:Y:S05]  /*2340*/  @P1 BRA `(.L_x_18085) ;  /* 0x0000000000401947 */ /* 0x000fea0003800000 */
[----:B----4-:R-:W-:Y:S02]  /*2350*/  HFMA2 R11, -RZ, RZ, 0, 0 ;  /* 0x00000000ff0b7431 */ /* 0x010fe400000001ff */
[----:B---3--:R-:W-:Y:S01]  /*2360*/  IMAD R13, R5, UR38, RZ ;  /* 0x00000026050d7c24 */ /* 0x008fe2000f8e02ff */
        /* <DEDUP_REMOVED lines=14> */
.L_x_18085:
[----:B------:R-:W-:Y:S05]  /*2450*/  BSYNC.RECONVERGENT B1 ;  /* 0x0000000000017941 */ /* 0x000fea0003800200 */
.L_x_18084:
[----:B------:R-:W-:-:S04]  /*2460*/  IADD3 R4, P0, PT, R0, R4, RZ ;  /* 0x0000000400047210 */ /* 0x000fc80007f1e0ff */
[----:B------:R-:W-:Y:S02]  /*2470*/  LEA.HI.X.SX32 R5, R0, R5, 0x1, P0 ;  /* 0x0000000500057211 */ /* 0x000fe400000f0eff */
[----:B------:R-:W-:-:S04]  /*2480*/  ISETP.GE.U32.AND P0, PT, R4, UR42, PT ;  /* 0x0000002a04007c0c */ /* 0x000fc8000bf06070 */
[----:B------:R-:W-:-:S13]  /*2490*/  ISETP.GE.AND.EX P0, PT, R5, UR43, PT, P0 ;  /* 0x0000002b05007c0c */ /* 0x000fda000bf06300 */
[----:B------:R-:W-:Y:S05]  /*24a0*/  @!P0 BRA `(.L_x_18086) ;  /* 0xffffffdc00888947 */ /* 0x000fea000383ffff */
[----:B------:R-:W-:Y:S05]  /*24b0*/  BSYNC B0 ;  /* 0x0000000000007941 */ /* 0x000fea0003800000 */
.L_x_18060:
[----:B------:R-:W-:Y:S05]  /*24c0*/  EXIT ;  /* 0x000000000000794d */ /* 0x000fea0003800000 */
.L_x_18067:
[----:B------:R-:W-:Y:S01]  /*24d0*/  BSSY B1, `(.L_x_18087) ;  /* 0x0000007000017945 */ /* 0x000fe20003800000 */
[----:B------:R-:W-:Y:S01]  /*24e0*/  MOV R12, 0x10 ;  /* 0x00000010000c7802 */ /* 0x000fe20000000f00 */
[----:B------:R-:W-:Y:S01]  /*24f0*/  IMAD.MOV.U32 R11, RZ, RZ, 0x1f ;  /* 0x0000001fff0b7424 */ /* 0x000fe200078e00ff */
[----:B------:R-:W-:-:S07]  /*2500*/  MOV R15, 0xffffffff ;  /* 0xffffffff000f7802 */ /* 0x000fce0000000f00 */
[----:B-12---:R-:W-:Y:S05]  /*2510*/  WARPSYNC.COLLECTIVE R15, `(.L_x_18088) ;  /* 0x000000000f087348 */ /* 0x006fea0003c00000 */
[----:B------:R0:W3:Y:S02]  /*2520*/  SHFL.BFLY P6, R14, R13, R12, R11 ;  /* 0x0c00000c0d0e7389 */ /* 0x0000e400000c000b */
[----:B0123--:R-:W-:Y:S05]  /*2530*/  ENDCOLLECTIVE ;  /* 0x000000000000791b */ /* 0x00ffea0003800000 */
.L_x_18088:
[----:B------:R-:W-:Y:S05]  /*2540*/  BSYNC B1 ;  /* 0x0000000000017941 */ /* 0x000fea0003800000 */
.L_x_18087:
[----:B------:R-:W-:Y:S01]  /*2550*/  HFMA2 R11, -RZ, RZ, 0, 1.847743988037109375e-06 ;  /* 0x0000001fff0b7431 */ /* 0x000fe200000001ff */
[----:B------:R-:W-:Y:S01]  /*2560*/  FMNMX R13, R14, R13, !PT ;  /* 0x0000000d0e0d7209 */ /* 0x000fe20007800000 */
[----:B------:R-:W-:Y:S02]  /*2570*/  IMAD.MOV.U32 R12, RZ, RZ, 0x8 ;  /* 0x00000008ff0c7424 */ /* 0x000fe400078e00ff */
[----:B------:R-:W-:-:S07]  /*2580*/  IMAD.MOV.U32 R15, RZ, RZ, -0x1 ;  /* 0xffffffffff0f7424 */ /* 0x000fce00078e00ff */
[----:B------:R-:W-:Y:S05]  /*2590*/  WARPSYNC.COLLECTIVE R15, `(.L_x_18089) ;  /* 0x000000000f087348 */ /* 0x000fea0003c00000 */
[----:B------:R0:W1:Y:S02]  /*25a0*/  SHFL.BFLY P6, R14, R13, R12, R11 ;  /* 0x0c00000c0d0e7389 */ /* 0x00006400000c000b */
[----:B01----:R-:W-:Y:S05]  /*25b0*/  ENDCOLLECTIVE ;  /* 0x000000000000791b */ /* 0x003fea0003800000 */
.L_x_18089:
[----:B------:R-:W-:Y:S01]  /*25c0*/  IMAD.MOV.U32 R12, RZ, RZ, 0x4 ;  /* 0x00000004ff0c7424 */ /* 0x000fe200078e00ff */
[----:B------:R-:W-:-:S04]  /*25d0*/  FMNMX R20, R13, R14, !PT ;  /* 0x0000000e0d147209 */ /* 0x000fc80007800000 */
[----:B------:R-:W-:-:S07]  /*25e0*/  MOV R13, R20 ;  /* 0x00000014000d7202 */ /* 0x000fce0000000f00 */
[----:B------:R-:W-:Y:S05]  /*25f0*/  WARPSYNC.COLLECTIVE R15, `(.L_x_18090) ;  /* 0x000000000f087348 */ /* 0x000fea0003c00000 */
[----:B------:R0:W1:Y:S02]  /*2600*/  SHFL.BFLY P6, R14, R13, R12, R11 ;  /* 0x0c00000c0d0e7389 */ /* 0x00006400000c000b */
[----:B01----:R-:W-:Y:S05]  /*2610*/  ENDCOLLECTIVE ;  /* 0x000000000000791b */ /* 0x003fea0003800000 */
.L_x_18090:
[----:B------:R-:W-:Y:S01]  /*2620*/  IMAD.MOV.U32 R12, RZ, RZ, 0x2 ;  /* 0x00000002ff0c7424 */ /* 0x000fe200078e00ff */
[----:B------:R-:W-:-:S04]  /*2630*/  FMNMX R21, R20, R14, !PT ;  /* 0x0000000e14157209 */ /* 0x000fc80007800000 */
[----:B------:R-:W-:-:S07]  /*2640*/  MOV R13, R21 ;  /* 0x00000015000d7202 */ /* 0x000fce0000000f00 */
[----:B------:R-:W-:Y:S05]  /*2650*/  WARPSYNC.COLLECTIVE R15, `(.L_x_18091) ;  /* 0x000000000f087348 */ /* 0x000fea0003c00000 */
[----:B------:R0:W1:Y:S02]  /*2660*/  SHFL.BFLY P6, R14, R13, R12, R11 ;  /* 0x0c00000c0d0e7389 */ /* 0x00006400000c000b */
[----:B01----:R-:W-:Y:S05]  /*2670*/  ENDCOLLECTIVE ;  /* 0x000000000000791b */ /* 0x003fea0003800000 */
.L_x_18091:
[----:B------:R-:W-:Y:S01]  /*2680*/  IMAD.MOV.U32 R12, RZ, RZ, 0x1 ;  /* 0x00000001ff0c7424 */ /* 0x000fe200078e00ff */
[----:B------:R-:W-:-:S04]  /*2690*/  FMNMX R23, R21, R14, !PT ;  /* 0x0000000e15177209 */ /* 0x000fc80007800000 */
[----:B------:R-:W-:-:S07]  /*26a0*/  MOV R13, R23 ;  /* 0x00000017000d7202 */ /* 0x000fce0000000f00 */
[----:B------:R-:W-:Y:S05]  /*26b0*/  WARPSYNC.COLLECTIVE R15, `(.L_x_18092) ;  /* 0x000000000f087348 */ /* 0x000fea0003c00000 */
[----:B------:R0:W1:Y:S02]  /*26c0*/  SHFL.BFLY P6, R14, R13, R12, R11 ;  /* 0x0c00000c0d0e7389 */ /* 0x00006400000c000b */
[----:B01----:R-:W-:Y:S05]  /*26d0*/  ENDCOLLECTIVE ;  /* 0x000000000000791b */ /* 0x003fea0003800000 */
.L_x_18092:
[----:B------:R-:W-:Y:S01]  /*26e0*/  FMNMX R27, R23, R14, !PT ;  /* 0x0000000e171b7209 */ /* 0x000fe20007800000 */
[----:B------:R-:W-:-:S04]  /*26f0*/  HFMA2 R14, -RZ, RZ, 0.96630859375, -0.0022525787353515625 ;  /* 0x3bbb989dff0e7431 */ /* 0x000fc800000001ff */
[C---:B------:R-:W-:Y:S01]  /*2700*/  FADD R21, -R27.reuse, R6 ;  /* 0x000000061b157221 */ /* 0x040fe20000000100 */
[C---:B------:R-:W-:Y:S01]  /*2710*/  FADD R29, -R27.reuse, R19 ;  /* 0x000000131b1d7221 */ /* 0x040fe20000000100 */
[C---:B------:R-:W-:Y:S01]  /*2720*/  FADD R25, -R27.reuse, R8 ;  /* 0x000000081b197221 */ /* 0x040fe20000000100 */
[----:B------:R-:W-:Y:S02]  /*2730*/  IMAD.MOV.U32 R19, RZ, RZ, 0x437c0000 ;  /* 0x437c0000ff137424 */ /* 0x000fe400078e00ff */
[C---:B------:R-:W-:Y:S01]  /*2740*/  FADD R11, -R27.reuse, R10 ;  /* 0x0000000a1b0b7221 */ /* 0x040fe20000000100 */
[----:B------:R-:W-:Y:S01]  /*2750*/  FADD R23, -R27, R18 ;  /* 0x000000121b177221 */ /* 0x000fe20000000100 */
[-C--:B------:R-:W-:Y:S01]  /*2760*/  FFMA.SAT R8, R21, R14.reuse, 0.5 ;  /* 0x3f00000015087423 */ /* 0x080fe2000000200e */
[-C--:B------:R-:W-:Y:S01]  /*2770*/  FFMA.SAT R20, R29, R14.reuse, 0.5 ;  /* 0x3f0000001d147423 */ /* 0x080fe2000000200e */
[----:B------:R-:W-:Y:S01]  /*2780*/  FFMA.SAT R12, R25, R14, 0.5 ;  /* 0x3f000000190c7423 */ /* 0x000fe2000000200e */
[----:B------:R-:W-:Y:S01]  /*2790*/  FADD R27, -R27, R22 ;  /* 0x000000161b1b7221 */ /* 0x000fe20000000100 */
        /* <DEDUP_REMOVED lines=10> */
[----:B------:R-:W-:-:S03]  /*2840*/  FFMA.SAT R10, R23, R14, 0.5 ;  /* 0x3f000000170a7423 */ /* 0x000fc6000000200e */
[----:B------:R0:W1:Y:S08]  /*2850*/  MUFU.EX2 R13, R6 ;  /* 0x00000006000d7308 */ /* 0x0000700000000800 */
[----:B------:R-:W2:Y:S01]  /*2860*/  MUFU.EX2 R21, R21 ;  /* 0x0000001500157308 */ /* 0x000ea20000000800 */
[----:B0-----:R-:W-:Y:S01]  /*2870*/  FFMA.RM R6, R10, R19, 12582913 ;  /* 0x4b4000010a067423 */ /* 0x001fe20000004013 */
[----:B-1----:R-:W-:Y:S01]  /*2880*/  FMUL R20, R20, R13 ;  /* 0x0000000d14147220 */ /* 0x002fe20000400000 */
[----:B--2---:R-:W-:-:S02]  /*2890*/  FMUL R10, R8, R21 ;  /* 0x00000015080a7220 */ /* 0x004fc40000400000 */
[----:B------:R-:W-:-:S04]  /*28a0*/  FADD R8, R6, -12583039 ;  /* 0xcb40007f06087421 */ /* 0x000fc80000000000 */
[----:B------:R-:W-:-:S04]  /*28b0*/  FFMA R8, R23, 1.4426950216293334961, -R8 ;  /* 0x3fb8aa3b17087823 */ /* 0x000fc80000000808 */
[----:B------:R-:W-:Y:S01]  /*28c0*/  FFMA R23, R23, 1.925963033500011079e-08, R8 ;  /* 0x32a5706017177823 */ /* 0x000fe20000000008 */
[----:B------:R-:W-:Y:S01]  /*28d0*/  SHF.L.U32 R8, R6, 0x17, RZ ;  /* 0x0000001706087819 */ /* 0x000fe200000006ff */
[----:B------:R-:W-:-:S04]  /*28e0*/  FFMA.RM R6, R12, R19, 12582913 ;  /* 0x4b4000010c067423 */ /* 0x000fc80000004013 */
[C---:B------:R-:W-:Y:S01]  /*28f0*/  FADD R12, R6.reuse, -12583039 ;  /* 0xcb40007f060c7421 */ /* 0x040fe20000000000 */
[----:B------:R-:W0:Y:S01]  /*2900*/  MUFU.EX2 R23, R23 ;  /* 0x0000001700177308 */ /* 0x000e220000000800 */
[----:B------:R-:W-:Y:S02]  /*2910*/  IMAD.SHL.U32 R6, R6, 0x800000, RZ ;  /* 0x0080000006067824 */ /* 0x000fe400078e00ff */
[----:B------:R-:W-:-:S04]  /*2920*/  FFMA R12, R25, 1.4426950216293334961, -R12 ;  /* 0x3fb8aa3b190c7823 */ /* 0x000fc8000000080c */
[----:B------:R-:W-:Y:S01]  /*2930*/  FFMA R25, R25, 1.925963033500011079e-08, R12 ;  /* 0x32a5706019197823 */ /* 0x000fe2000000000c */
[-C--:B------:R-:W-:Y:S01]  /*2940*/  FFMA.SAT R12, R11, R14.reuse, 0.5 ;  /* 0x3f0000000b0c7423 */ /* 0x080fe2000000200e */
[----:B------:R-:W-:-:S03]  /*2950*/  FFMA.SAT R14, R27, R14, 0.5 ;  /* 0x3f0000001b0e7423 */ /* 0x000fc6000000200e */
[-C--:B------:R-:W-:Y:S01]  /*2960*/  FFMA.RM R13, R12, R19.reuse, 12582913 ;  /* 0x4b4000010c0d7423 */ /* 0x080fe20000004013 */
[----:B------:R-:W-:Y:S01]  /*2970*/  FFMA.RM R12, R14, R19, 12582913 ;  /* 0x4b4000010e0c7423 */ /* 0x000fe20000004013 */
[----:B------:R-:W1:Y:S02]  /*2980*/  MUFU.EX2 R25, R25 ;  /* 0x0000001900197308 */ /* 0x000e640000000800 */
[C---:B------:R-:W-:Y:S01]  /*2990*/  FADD R14, R13.reuse, -12583039 ;  /* 0xcb40007f0d0e7421 */ /* 0x040fe20000000000 */
[----:B------:R-:W-:Y:S01]  /*29a0*/  FADD R18, R12, -12583039 ;  /* 0xcb40007f0c127421 */ /* 0x000fe20000000000 */
[----:B0-----:R-:W-:Y:S01]  /*29b0*/  FMUL R8, R8, R23 ;  /* 0x0000001708087220 */ /* 0x001fe20000400000 */
[----:B------:R-:W-:Y:S01]  /*29c0*/  SHF.L.U32 R13, R13, 0x17, RZ ;  /* 0x000000170d0d7819 */ /* 0x000fe200000006ff */
[----:B------:R-:W-:Y:S01]  /*29d0*/  FFMA R14, R11, 1.4426950216293334961, -R14 ;  /* 0x3fb8aa3b0b0e7823 */ /* 0x000fe2000000080e */
[----:B------:R-:W-:Y:S01]  /*29e0*/  FFMA R18, R27, 1.4426950216293334961, -R18 ;  /* 0x3fb8aa3b1b127823 */ /* 0x000fe20000000812 */
[----:B------:R-:W-:-:S02]  /*29f0*/  IMAD.SHL.U32 R12, R12, 0x800000, RZ ;  /* 0x008000000c0c7824 */ /* 0x000fc400078e00ff */
[----:B------:R-:W-:Y:S01]  /*2a00*/  FFMA R14, R11, 1.925963033500011079e-08, R14 ;  /* 0x32a570600b0e7823 */ /* 0x000fe2000000000e */
[----:B------:R-:W-:Y:S01]  /*2a10*/  FFMA R27, R27, 1.925963033500011079e-08, R18 ;  /* 0x32a570601b1b7823 */ /* 0x000fe20000000012 */
[----:B------:R-:W-:-:S04]  /*2a20*/  FADD R11, RZ, R20 ;  /* 0x00000014ff0b7221 */ /* 0x000fc80000000000 */
[----:B------:R-:W0:Y:S01]  /*2a30*/  MUFU.EX2 R14, R14 ;  /* 0x0000000e000e7308 */ /* 0x000e220000000800 */
[----:B------:R-:W-:Y:S01]  /*2a40*/  FADD R11, R11, R10 ;  /* 0x0000000a0b0b7221 */ /* 0x000fe20000000000 */
[----:B-1----:R-:W-:-:S03]  /*2a50*/  FMUL R19, R6, R25 ;  /* 0x0000001906137220 */ /* 0x002fc60000400000 */
[----:B------:R-:W-:-:S03]  /*2a60*/  FADD R6, R11, R8 ;  /* 0x000000080b067221 */ /* 0x000fc60000000000 */
[----:B------:R-:W1:Y:S01]  /*2a70*/  MUFU.EX2 R27, R27 ;  /* 0x0000001b001b7308 */ /* 0x000e620000000800 */
[----:B------:R-:W-:Y:S01]  /*2a80*/  FADD R11, R6, R19 ;  /* 0x00000013060b7221 */ /* 0x000fe20000000000 */
[----:B0-----:R-:W-:-:S04]  /*2a90*/  FMUL R18, R13, R14 ;  /* 0x0000000e0d127220 */ /* 0x001fc80000400000 */
[----:B------:R-:W-:Y:S01]  /*2aa0*/  FADD R11, R11, R18 ;  /* 0x000000120b0b7221 */ /* 0x000fe20000000000 */
[----:B-1----:R-:W-:Y:S01]  /*2ab0*/  FMUL R6, R12, R27 ;  /* 0x0000001b0c067220 */ /* 0x002fe20000400000 */
[----:B------:R-:W-:-:S03]  /*2ac0*/  MOV R12, 0x10 ;  /* 0x00000010000c7802 */ /* 0x000fc60000000f00 */
[----:B------:R-:W-:Y:S01]  /*2ad0*/  FADD R13, R11, R6 ;  /* 0x000000060b0d7221 */ /* 0x000fe20000000000 */
[----:B------:R-:W-:-:S07]  /*2ae0*/  IMAD.MOV.U32 R11, RZ, RZ, 0x1f ;  /* 0x0000001fff0b7424 */ /* 0x000fce00078e00ff */
[----:B------:R-:W-:Y:S05]  /*2af0*/  WARPSYNC.COLLECTIVE R15, `(.L_x_18093) ;  /* 0x000000000f087348 */ /* 0x000fea0003c00000 */
[----:B------:R0:W1:Y:S02]  /*2b00*/  SHFL.BFLY P6, R14, R13, R12, R11 ;  /* 0x0c00000c0d0e7389 */ /* 0x00006400000c000b */
[----:B01----:R-:W-:Y:S05]  /*2b10*/  ENDCOLLECTIVE ;  /* 0x000000000000791b */ /* 0x003fea0003800000 */
.L_x_18093:
[----:B------:R-:W-:Y:S02]  /*2b20*/  IMAD.MOV.U32 R12, RZ, RZ, 0x8 ;  /* 0x00000008ff0c7424 */ /* 0x000fe400078e00ff */
[----:B------:R-:W-:-:S05]  /*2b30*/  FADD R21, R13, R14 ;  /* 0x0000000e0d157221 */ /* 0x000fca0000000000 */
[----:B------:R-:W-:-:S07]  /*2b40*/  MOV R13, R21 ;  /* 0x00000015000d7202 */ /* 0x000fce0000000f00 */
[----:B------:R-:W-:Y:S05]  /*2b50*/  WARPSYNC.COLLECTIVE R15, `(.L_x_18094) ;  /* 0x000000000f087348 */ /* 0x000fea0003c00000 */
[----:B------:R0:W1:Y:S02]  /*2b60*/  SHFL.BFLY P6, R14, R13, R12, R11 ;  /* 0x0c00000c0d0e7389 */ /* 0x00006400000c000b */
[----:B01----:R-:W-:Y:S05]  /*2b70*/  ENDCOLLECTIVE ;  /* 0x000000000000791b */ /* 0x003fea0003800000 */
.L_x_18094:
[----:B------:R-:W-:Y:S02]  /*2b80*/  IMAD.MOV.U32 R12, RZ, RZ, 0x4 ;  /* 0x00000004ff0c7424 */ /* 0x000fe400078e00ff */
[----:B------:R-:W-:-:S05]  /*2b90*/  FADD R22, R21, R14 ;  /* 0x0000000e15167221 */ /* 0x000fca0000000000 */
[----:B------:R-:W-:-:S07]  /*2ba0*/  MOV R13, R22 ;  /* 0x00000016000d7202 */ /* 0x000fce0000000f00 */
[----:B------:R-:W-:Y:S05]  /*2bb0*/  WARPSYNC.COLLECTIVE R15, `(.L_x_18095) ;  /* 0x000000000f087348 */ /* 0x000fea0003c00000 */
[----:B------:R0:W1:Y:S02]  /*2bc0*/  SHFL.BFLY P6, R14, R13, R12, R11 ;  /* 0x0c00000c0d0e7389 */ /* 0x00006400000c000b */
[----:B01----:R-:W-:Y:S05]  /*2bd0*/  ENDCOLLECTIVE ;  /* 0x000000000000791b */ /* 0x003fea0003800000 */
.L_x_18095:
[----:B------:R-:W-:Y:S02]  /*2be0*/  IMAD.MOV.U32 R12, RZ, RZ, 0x2 ;  /* 0x00000002ff0c7424 */ /* 0x000fe400078e00ff */
[----:B------:R-:W-:-:S05]  /*2bf0*/  FADD R23, R22, R14 ;  /* 0x0000000e16177221 */ /* 0x000fca0000000000 */
[----:B------:R-:W-:-:S07]  /*2c00*/  MOV R13, R23 ;  /* 0x00000017000d7202 */ /* 0x000fce0000000f00 */
[----:B------:R-:W-:Y:S05]  /*2c10*/  WARPSYNC.COLLECTIVE R15, `(.L_x_18096) ;  /* 0x000000000f087348 */ /* 0x000fea0003c00000 */
[----:B------:R0:W1:Y:S02]  /*2c20*/  SHFL.BFLY P6, R14, R13, R12, R11 ;  /* 0x0c00000c0d0e7389 */ /* 0x00006400000c000b */
[----:B01----:R-:W-:Y:S05]  /*2c30*/  ENDCOLLECTIVE ;  /* 0x000000000000791b */ /* 0x003fea0003800000 */
.L_x_18096:
[----:B------:R-:W-:Y:S02]  /*2c40*/  IMAD.MOV.U32 R12, RZ, RZ, 0x1 ;  /* 0x00000001ff0c7424 */ /* 0x000fe400078e00ff */
[----:B------:R-:W-:-:S05]  /*2c50*/  FADD R24, R23, R14 ;  /* 0x0000000e17187221 */ /* 0x000fca0000000000 */
[----:B------:R-:W-:-:S07]  /*2c60*/  MOV R13, R24 ;  /* 0x00000018000d7202 */ /* 0x000fce0000000f00 */
[----:B------:R-:W-:Y:S05]  /*2c70*/  WARPSYNC.COLLECTIVE R15, `(.L_x_18097) ;  /* 0x000000000f087348 */ /* 0x000fea0003c00000 */
[----:B------:R0:W1:Y:S02]  /*2c80*/  SHFL.BFLY P6, R14, R13, R12, R11 ;  /* 0x0c00000c0d0e7389 */ /* 0x00006400000c000b */
[----:B01----:R-:W-:Y:S05]  /*2c90*/  ENDCOLLECTIVE ;  /* 0x000000000000791b */ /* 0x003fea0003800000 */
.L_x_18097:
[----:B------:R-:W-:Y:S05]  /*2ca0*/  BRA `(.L_x_18098) ;  /* 0xffffffec008c7947 */ /* 0x000fea000383ffff */
        .weak           $__internal_280_$__cuda_sm3x_div_rn_noftz_f32_slowpath
        .type           $__internal_280_$__cuda_sm3x_div_rn_noftz_f32_slowpath,@function
        .size           $__internal_280_$__cuda_sm3x_div_rn_noftz_f32_slowpath,(.L_x_37657 - $__internal_280_$__cuda_sm3x_div_rn_noftz_f32_slowpath)
$__internal_280_$__cuda_sm3x_div_rn_noftz_f32_slowpath:
        /* <DEDUP_REMOVED lines=36> */
.L_x_18100:
        /* <DEDUP_REMOVED lines=51> */
.L_x_18107:
[----:B------:R-:W-:-:S04]  /*3220*/  LOP3.LUT R14, R14, 0x80000000, RZ, 0xc0, !PT ;  /* 0x800000000e0e7812 */ /* 0x000fc800078ec0ff */
[----:B------:R-:W-:Y:S01]  /*3230*/  LOP3.LUT R14, R14, 0x7f800000, RZ, 0xfc, !PT ;  /* 0x7f8000000e0e7812 */ /* 0x000fe200078efcff */
[----:B------:R-:W-:Y:S06]  /*3240*/  BRA `(.L_x_18108) ;  /* 0x0000000000047947 */ /* 0x000fec0003800000 */
.L_x_18106:
[----:B------:R-:W-:-:S07]  /*3250*/  LEA R14, R25, R14, 0x17 ;  /* 0x0000000e190e7211 */ /* 0x000fce00078eb8ff */
.L_x_18108:
[----:B------:R-:W-:Y:S05]  /*3260*/  BSYNC.RECONVERGENT B3 ;  /* 0x0000000000037941 */ /* 0x000fea0003800200 */
.L_x_18105:
[----:B------:R-:W-:Y:S05]  /*3270*/  BRA `(.L_x_18109) ;  /* 0x0000000000207947 */ /* 0x000fea0003800000 */
.L_x_18104:
[----:B------:R-:W-:-:S04]  /*3280*/  LOP3.LUT R14, R15, 0x80000000, R14, 0x48, !PT ;  /* 0x800000000f0e7812 */ /* 0x000fc800078e480e */
[----:B------:R-:W-:Y:S01]  /*3290*/  LOP3.LUT R14, R14, 0x7f800000, RZ, 0xfc, !PT ;  /* 0x7f8000000e0e7812 */ /* 0x000fe200078efcff */
[----:B------:R-:W-:Y:S06]  /*32a0*/  BRA `(.L_x_18109) ;  /* 0x0000000000147947 */ /* 0x000fec0003800000 */
.L_x_18103:
[----:B------:R-:W-:Y:S01]  /*32b0*/  LOP3.LUT R14, R15, 0x80000000, R14, 0x48, !PT ;  /* 0x800000000f0e7812 */ /* 0x000fe200078e480e */
[----:B------:R-:W-:Y:S06]  /*32c0*/  BRA `(.L_x_18109) ;  /* 0x00000000000c7947 */ /* 0x000fec0003800000 */
.L_x_18102:
[----:B------:R-:W0:Y:S01]  /*32d0*/  MUFU.RSQ R14, -QNAN ;  /* 0xffc00000000e7908 */ /* 0x000e220000001400 */
[----:B------:R-:W-:Y:S05]  /*32e0*/  BRA `(.L_x_18109) ;  /* 0x0000000000047947 */ /* 0x000fea0003800000 */
.L_x_18101:
[----:B------:R-:W-:-:S07]  /*32f0*/  FADD.FTZ R14, R14, R15 ;  /* 0x0000000f0e0e7221 */ /* 0x000fce0000010000 */
.L_x_18109:
[----:B------:R-:W-:Y:S05]  /*3300*/  BSYNC.RECONVERGENT B2 ;  /* 0x0000000000027941 */ /* 0x000fea0003800200 */
.L_x_18099:
[----:B0-----:R-:W-:Y:S01]  /*3310*/  IMAD.MOV.U32 R21, RZ, RZ, R14 ;  /* 0x000000ffff157224 */ /* 0x001fe200078e000e */
[----:B------:R-:W-:Y:S01]  /*3320*/  MOV R14, R24 ;  /* 0x00000018000e7202 */ /* 0x000fe20000000f00 */
[----:B------:R-:W-:-:S04]  /*3330*/  IMAD.MOV.U32 R15, RZ, RZ, 0x0 ;  /* 0x00000000ff0f7424 */ /* 0x000fc800078e00ff */
[----:B------:R-:W-:Y:S05]  /*3340*/  RET.REL.NODEC R14 `(_Z15SoftmaxWarpImplI22BroadcastScaleMaskLoadIffbLm3EiE11DirectStoreIffEfLi2ELi6ELi32ELi1ELb1EL9Algorithm0EEvT_T0_ll) ;  /* 0xffffffcc0e2c7950 */ /* 0x000fea0003c3ffff */
.L_x_18110:
        /* <DEDUP_REMOVED lines=11> */
.L_x_37657:


//--------------------- .text._Z15SoftmaxWarpImplI22BroadcastScaleMaskLoadIffbLm3EiE11DirectStoreIffEfLi2ELi6ELi32ELi1ELb0EL9Algorithm0EEvT_T0_ll --------------------------
	.section	.text._Z15SoftmaxWarpImplI22BroadcastScaleMaskLoadIffbLm3EiE11DirectStoreIffEfLi2ELi6ELi32ELi1ELb0EL9Algorithm0EEvT_T0_ll,"ax",@progbits
	.align	128
        .global         _Z15SoftmaxWarpImplI22BroadcastScaleMaskLoadIffbLm3EiE11DirectStoreIffEfLi2ELi6ELi32ELi1ELb0EL9Algorithm0EEvT_T0_ll
        .type           _Z15SoftmaxWarpImplI22BroadcastScaleMaskLoadIffbLm3EiE11DirectStoreIffEfLi2ELi6ELi32ELi1ELb0EL9Algorithm0EEvT_T0_ll,@function
        .size           _Z15SoftmaxWarpImplI22BroadcastScaleMaskLoadIffbLm3EiE11DirectStoreIffEfLi2ELi6ELi32ELi1ELb0EL9Algorithm0EEvT_T0_ll,(.L_x_37658 - _Z15SoftmaxWarpImplI22BroadcastScaleMaskLoadIffbLm3EiE11DirectStoreIffEfLi2ELi6ELi32ELi1ELb0EL9Algorithm0EEvT_T0_ll)
        .other          _Z15SoftmaxWarpImplI22BroadcastScaleMaskLoadIffbLm3EiE11DirectStoreIffEfLi2ELi6ELi32ELi1ELb0EL9Algorithm0EEvT_T0_ll,@"STO_CUDA_ENTRY STV_DEFAULT"
_Z15SoftmaxWarpImplI22BroadcastScaleMaskLoadIffbLm3EiE11DirectStoreIffEfLi2ELi6ELi32ELi1ELb0EL9Algorithm0EEvT_T0_ll:
.text._Z15SoftmaxWarpImplI22BroadcastScaleMaskLoadIffbLm3EiE11DirectStoreIffEfLi2ELi6ELi32ELi1ELb0EL9Algorithm0EEvT_T0_ll:
        /* <DEDUP_REMOVED lines=26> */
.L_x_18111:
        /* <DEDUP_REMOVED lines=14> */
.L_x_18125:
[----:B--2---:R-:W0:Y:S01]  /*0280*/  LDC R20, c[0x0][0x3b0] ;  /* 0x0000ec00ff147b82 */ /* 0x004e220000000800 */
        /* <DEDUP_REMOVED lines=9> */
[----:B-1----:R-:W-:-:S07]  /*0320*/  ISETP.NE.AND P3, PT, R18, RZ, PT ;  /* 0x000000ff1200720c */ /* 0x002fce0003f65270 */
[----:B0-----:R-:W0:Y:S02]  /*0330*/  MUFU.RCP R0, R0 ;  /* 0x0000000000007308 */ /* 0x001e240000001000 */
[----:B0-----:R-:W-:-:S06]  /*0340*/  IADD3 R4, PT, PT, R0, 0xffffffe, RZ ;  /* 0x0ffffffe00047810 */ /* 0x001fcc0007ffe0ff */
        /* <DEDUP_REMOVED lines=16> */
[-C--:B------:R-:W-:Y:S02]  /*0450*/  LOP3.LUT R3, R25, R20.reuse, RZ, 0x3c, !PT ;  /* 0x0000001419037212 */ /* 0x080fe400078e3cff */
[----:B0-----:R-:W-:Y:S02]  /*0460*/  IADD3 R4, PT, PT, R12, 0xffffffe, RZ ;  /* 0x0ffffffe0c047810 */ /* 0x001fe40007ffe0ff */
[----:B------:R-:W-:Y:S02]  /*0470*/  ISETP.GE.AND P2, PT, R3, RZ, PT ;  /* 0x000000ff0300720c */ /* 0x000fe40003f46270 */
[----:B------:R0:W1:Y:S01]  /*0480*/  F2I.FTZ.U32.TRUNC.NTZ R5, R4 ;  /* 0x0000000400057305 */ /* 0x000062000021f000 */
[----:B------:R-:W-:-:S04]  /*0490*/  LOP3.LUT R3, RZ, R20, RZ, 0x33, !PT ;  /* 0x00000014ff037212 */ /* 0x000fc800078e33ff */
[----:B------:R-:W-:Y:S02]  /*04a0*/  @P0 IADD3 R0, PT, PT, R0, 0x1, RZ ;  /* 0x0000000100000810 */ /* 0x000fe40007ffe0ff */
[----:B0-----:R-:W-:-:S04]  /*04b0*/  MOV R4, RZ ;  /* 0x000000ff00047202 */ /* 0x001fc80000000f00 */
[----:B------:R-:W-:-:S05]  /*04c0*/  @!P2 IMAD.MOV R0, RZ, RZ, -R0 ;  /* 0x000000ffff00a224 */ /* 0x000fca00078e0a00 */
[----:B------:R-:W-:Y:S02]  /*04d0*/  SEL R22, R3, R0, !P4 ;  /* 0x0000000003167207 */ /* 0x000fe40006000000 */
        /* <DEDUP_REMOVED lines=19> */
[----:B------:R-:W-:Y:S01]  /*0610*/  IMAD.MOV.U32 R24, RZ, RZ, R19 ;  /* 0x000000ffff187224 */ /* 0x000fe200078e0013 */
[----:B------:R-:W-:Y:S02]  /*0620*/  LOP3.LUT R19, RZ, R18, RZ, 0x33, !PT ;  /* 0x00000012ff137212 */ /* 0x000fe400078e33ff */
[----:B------:R-:W-:Y:S02]  /*0630*/  ISETP.NE.AND.EX P0, PT, R5, RZ, PT, P0 ;  /* 0x000000ff0500720c */ /* 0x000fe40003f05300 */
[----:B------:R-:W-:Y:S02]  /*0640*/  @!P2 IADD3 R24, PT, PT, -R24, RZ, RZ ;  /* 0x000000ff1818a210 */ /* 0x000fe40007ffe1ff */
[----:B--2---:R-:W-:Y:S02]  /*0650*/  ISETP.NE.U32.AND P2, PT, R14, 0x1, PT ;  /* 0x000000010e00780c */ /* 0x004fe40003f45070 */
[----:B------:R-:W-:Y:S02]  /*0660*/  SEL R24, R19, R24, !P3 ;  /* 0x0000001813187207 */ /* 0x000fe40005800000 */
[----:B-1----:R-:W-:-:S02]  /*0670*/  ISETP.NE.U32.AND P1, PT, R12, 0x1, PT ;  /* 0x000000010c00780c */ /* 0x002fc40003f25070 */
[----:B------:R-:W-:Y:S01]  /*0680*/  SEL R22, R22, RZ, P0 ;  /* 0x000000ff16167207 */ /* 0x000fe20000000000 */
[----:B------:R-:W-:Y:S01]  /*0690*/  IMAD.MOV R4, RZ, RZ, -R24 ;  /* 0x000000ffff047224 */ /* 0x000fe200078e0a18 */
[----:B------:R-:W-:Y:S02]  /*06a0*/  ISETP.NE.AND.EX P1, PT, R13, RZ, PT, P1 ;  /* 0x000000ff0d00720c */ /* 0x000fe40003f25310 */
[----:B------:R-:W-:Y:S01]  /*06b0*/  ISETP.NE.AND.EX P2, PT, R15, RZ, PT, P2 ;  /* 0x000000ff0f00720c */ /* 0x000fe20003f45320 */
[----:B------:R-:W-:Y:S01]  /*06c0*/  IMAD R21, R18, R4, R21 ;  /* 0x0000000412157224 */ /* 0x000fe200078e0215 */
[----:B------:R-:W-:Y:S01]  /*06d0*/  SEL R24, R24, RZ, P1 ;  /* 0x000000ff18187207 */ /* 0x000fe20000800000 */
[----:B------:R-:W0:Y:S01]  /*06e0*/  LDC.64 R4, c[0x0][0x388] ;  /* 0x0000e200ff047b82 */ /* 0x000e220000000a00 */
[----:B------:R-:W-:Y:S02]  /*06f0*/  IMAD R13, R22, UR42, RZ ;  /* 0x0000002a160d7c24 */ /* 0x000fe4000f8e02ff */
[----:B------:R-:W-:-:S02]  /*0700*/  SEL R21, R21, RZ, P2 ;  /* 0x000000ff15157207 */ /* 0x000fc40001000000 */
[----:B------:R-:W-:-:S04]  /*0710*/  IMAD R24, R24, UR43, R13 ;  /* 0x0000002b18187c24 */ /* 0x000fc8000f8e020d */
[----:B------:R-:W-:-:S05]  /*0720*/  IMAD R21, R21, UR45, R24 ;  /* 0x0000002d15157c24 */ /* 0x000fca000f8e0218 */
[----:B------:R-:W-:-:S04]  /*0730*/  LEA.HI R21, R21, R21, RZ, 0x1 ;  /* 0x0000001515157211 */ /* 0x000fc800078f08ff */
[----:B------:R-:W-:-:S05]  /*0740*/  SHF.R.S32.HI R15, RZ, 0x1, R21 ;  /* 0x00000001ff0f7819 */ /* 0x000fca0000011415 */
[----:B0-----:R-:W-:-:S05]  /*0750*/  IMAD.WIDE R14, R15, 0x2, R4 ;  /* 0x000000020f0e7825 */ /* 0x001fca00078e0204 */
[----:B------:R0:W2:Y:S01]  /*0760*/  LDG.E.U16 R24, desc[UR4][R14.64] ;  /* 0x000000040e187981 */ /* 0x0000a2000c1e1500 */
[C---:B------:R-:W-:Y:S02]  /*0770*/  IADD3 R23, PT, PT, R25.reuse, 0x40, RZ ;  /* 0x0000004019177810 */ /* 0x040fe40007ffe0ff */
[C---:B------:R-:W-:Y:S02]  /*0780*/  IADD3 R21, PT, PT, R25.reuse, 0x80, RZ ;  /* 0x0000008019157810 */ /* 0x040fe40007ffe0ff */
[----:B------:R-:W-:Y:S02]  /*0790*/  IABS R29, R23 ;  /* 0x00000017001d7213 */ /* 0x000fe40000000000 */
[----:B------:R-:W-:Y:S02]  /*07a0*/  LEA.HI R25, R25, R25, RZ, 0x1 ;  /* 0x0000001919197211 */ /* 0x000fe400078f08ff */
[----:B------:R-:W-:Y:S01]  /*07b0*/  IABS R27, R21 ;  /* 0x00000015001b7213 */ /* 0x000fe20000000000 */
[----:B------:R-:W-:Y:S01]  /*07c0*/  IMAD.HI.U32 R22, R6, R29, RZ ;  /* 0x0000001d06167227 */ /* 0x000fe200078e00ff */
[----:B0-----:R-:W-:-:S03]  /*07d0*/  SHF.R.S32.HI R15, RZ, 0x1, R25 ;  /* 0x00000001ff0f7819 */ /* 0x001fc60000011419 */
[----:B------:R-:W-:Y:S02]  /*07e0*/  IMAD.MOV R12, RZ, RZ, -R22 ;  /* 0x000000ffff0c7224 */ /* 0x000fe400078e0a16 */
[----:B------:R-:W-:-:S04]  /*07f0*/  IMAD.HI.U32 R6, R6, R27, RZ ;  /* 0x0000001b06067227 */ /* 0x000fc800078e00ff */
[C---:B------:R-:W-:Y:S02]  /*0800*/  IMAD R29, R2.reuse, R12, R29 ;  /* 0x0000000c021d7224 */ /* 0x040fe400078e021d */
[----:B------:R-:W0:Y:S01]  /*0810*/  LDC.64 R12, c[0x0][0x380] ;  /* 0x0000e000ff0c7b82 */ /* 0x000e220000000a00 */
[----:B------:R-:W-:Y:S02]  /*0820*/  IMAD.MOV R25, RZ, RZ, -R6 ;  /* 0x000000ffff197224 */ /* 0x000fe400078e0a06 */
[C---:B------:R-:W-:Y:S02]  /*0830*/  ISETP.GT.U32.AND P6, PT, R2.reuse, R29, PT ;  /* 0x0000001d0200720c */ /* 0x040fe40003fc4070 */
[----:B------:R-:W-:-:S11]  /*0840*/  IMAD R27, R2, R25, R27 ;  /* 0x00000019021b7224 */ /* 0x000fd600078e021b */
[----:B------:R-:W-:Y:S01]  /*0850*/  @!P6 IADD3 R29, PT, PT, R29, -R2, RZ ;  /* 0x800000021d1de210 */ /* 0x000fe20007ffe0ff */
[----:B------:R-:W-:-:S03]  /*0860*/  @!P6 VIADD R22, R22, 0x1 ;  /* 0x000000011616e836 */ /* 0x000fc60000000000 */
[----:B------:R-:W-:Y:S01]  /*0870*/  ISETP.GE.U32.AND P6, PT, R29, R2, PT ;  /* 0x000000021d00720c */ /* 0x000fe20003fc6070 */
[----:B0-----:R-:W-:-:S12]  /*0880*/  IMAD.WIDE R14, R15, 0x8, R12 ;  /* 0x000000080f0e7825 */ /* 0x001fd800078e020c */
[----:B------:R-:W-:Y:S02]  /*0890*/  @P6 IADD3 R22, PT, PT, R22, 0x1, RZ ;  /* 0x0000000116166810 */ /* 0x000fe40007ffe0ff */
[----:B------:R-:W-:Y:S02]  /*08a0*/  ISETP.GT.U32.AND P6, PT, R2, R27, PT ;  /* 0x0000001b0200720c */ /* 0x000fe40003fc4070 */
[----:B--2---:R-:W-:-:S04]  /*08b0*/  PRMT R26, R24, 0x7771, RZ ;  /* 0x00007771181a7816 */ /* 0x004fc800000000ff */
[----:B------:R-:W-:-:S13]  /*08c0*/  ISETP.NE.AND P5, PT, R26, RZ, PT ;  /* 0x000000ff1a00720c */ /* 0x000fda0003fa5270 */
[----:B------:R-:W-:Y:S02]  /*08d0*/  @P5 R2UR UR4, R8 ;  /* 0x00000000080452ca */ /* 0x000fe400000e0000 */
[----:B------:R-:W-:-:S13]  /*08e0*/  @P5 R2UR UR5, R9 ;  /* 0x00000000090552ca */ /* 0x000fda00000e0000 */
[----:B------:R-:W2:Y:S01]  /*08f0*/  @P5 LDG.E R26, desc[UR4][R14.64+0x4] ;  /* 0x000004040e1a5981 */ /* 0x000ea2000c1e1900 */
[-C--:B------:R-:W-:Y:S01]  /*0900*/  @!P6 IADD3 R27, PT, PT, R27, -R2.reuse, RZ ;  /* 0x800000021b1be210 */ /* 0x080fe20007ffe0ff */
[----:B------:R-:W-:Y:S01]  /*0910*/  @!P6 VIADD R6, R6, 0x1 ;  /* 0x000000010606e836 */ /* 0x000fe20000000000 */
[----:B------:R-:W0:Y:S01]  /*0920*/  LDCU UR4, c[0x0][0x3e8] ;  /* 0x00007d00ff0477ac */ /* 0x000e220008000800 */
[----:B------:R-:W-:Y:S02]  /*0930*/  R2UR UR6, R8 ;  /* 0x00000000080672ca */ /* 0x000fe400000e0000 */
[----:B------:R-:W-:Y:S02]  /*0940*/  ISETP.GE.U32.AND P6, PT, R27, R2, PT ;  /* 0x000000021b00720c */ /* 0x000fe40003fc6070 */
[----:B------:R-:W-:Y:S02]  /*0950*/  LOP3.LUT R2, R23, R20, RZ, 0x3c, !PT ;  /* 0x0000001417027212 */ /* 0x000fe400078e3cff */
[----:B------:R-:W-:-:S02]  /*0960*/  R2UR UR7, R9 ;  /* 0x00000000090772ca */ /* 0x000fc400000e0000 */
[----:B------:R-:W-:-:S07]  /*0970*/  PRMT R24, R24, 0x7770, RZ ;  /* 0x0000777018187816 */ /* 0x000fce00000000ff */
[----:B------:R-:W-:Y:S01]  /*0980*/  @P6 VIADD R6, R6, 0x1 ;  /* 0x0000000106066836 */ /* 0x000fe20000000000 */
[----:B------:R-:W-:Y:S02]  /*0990*/  ISETP.GE.AND P6, PT, R2, RZ, PT ;  /* 0x000000ff0200720c */ /* 0x000fe40003fc6270 */
[----:B------:R-:W-:-:S11]  /*09a0*/  LOP3.LUT R2, R21, R20, RZ, 0x3c, !PT ;  /* 0x0000001415027212 */ /* 0x000fd600078e3cff */
[----:B------:R-:W-:Y:S02]  /*09b0*/  @!P6 IADD3 R22, PT, PT, -R22, RZ, RZ ;  /* 0x000000ff1616e210 */ /* 0x000fe40007ffe1ff */
[----:B------:R-:W-:Y:S02]  /*09c0*/  ISETP.GE.AND P6, PT, R2, RZ, PT ;  /* 0x000000ff0200720c */ /* 0x000fe40003fc6270 */
[----:B------:R-:W-:-:S04]  /*09d0*/  SEL R25, R3, R22, !P4 ;  /* 0x0000001603197207 */ /* 0x000fc80006000000 */
[----:B------:R-:W-:-:S05]  /*09e0*/  IADD3 R27, PT, PT, -R25, RZ, RZ ;  /* 0x000000ff191b7210 */ /* 0x000fca0007ffe1ff */
[----:B------:R-:W-:Y:S02]  /*09f0*/  IMAD R27, R20, R27, R23 ;  /* 0x0000001b141b7224 */ /* 0x000fe400078e0217 */
[----:B------:R-:W-:-:S05]  /*0a00*/  @!P6 IMAD.MOV R6, RZ, RZ, -R6 ;  /* 0x000000ffff06e224 */ /* 0x000fca00078e0a06 */
[----:B------:R-:W-:Y:S02]  /*0a10*/  SEL R22, R3, R6, !P4 ;  /* 0x0000000603167207 */ /* 0x000fe40006000000 */
[----:B------:R-:W2:Y:S01]  /*0a20*/  LDC.64 R2, c[0x0][0x3e8] ;  /* 0x0000fa00ff027b82 */ /* 0x000ea20000000a00 */
[----:B------:R-:W-:Y:S01]  /*0a30*/  IABS R28, R27 ;  /* 0x0000001b001c7213 */ /* 0x000fe20000000000 */
[----:B0-----:R-:W-:Y:S01]  /*0a40*/  IMAD.U32 R6, RZ, RZ, UR4 ;  /* 0x00000004ff067e24 */ /* 0x001fe2000f8e00ff */
[----:B------:R-:W-:Y:S02]  /*0a50*/  ISETP.NE.AND P4, PT, R24, RZ, PT ;  /* 0x000000ff1800720c */ /* 0x000fe40003f85270 */
[----:B------:R0:W3:Y:S01]  /*0a60*/  LDG.E R24, desc[UR6][R14.64] ;  /* 0x000000060e187981 */ /* 0x0000e2000c1e1900 */
[----:B------:R-:W-:-:S05]  /*0a70*/  SEL R25, R25, RZ, P0 ;  /* 0x000000ff19197207 */ /* 0x000fca0000000000 */
[----:B------:R-:W-:Y:S01]  /*0a80*/  IMAD R25, R25, UR42, RZ ;  /* 0x0000002a19197c24 */ /* 0x000fe2000f8e02ff */
[----:B0-----:R-:W-:Y:S01]  /*0a90*/  LOP3.LUT R14, R27, R18, RZ, 0x3c, !PT ;  /* 0x000000121b0e7212 */ /* 0x001fe200078e3cff */
[----:B--2---:R-:W-:Y:S01]  /*0aa0*/  @P5 FMUL R6, R26, R3 ;  /* 0x000000031a065220 */ /* 0x004fe20000400000 */
[----:B------:R-:W-:-:S05]  /*0ab0*/  IMAD.HI.U32 R26, R0, R28, RZ ;  /* 0x0000001c001a7227 */ /* 0x000fca00078e00ff */
[----:B------:R-:W-:-:S05]  /*0ac0*/  IADD3 R29, PT, PT, -R26, RZ, RZ ;  /* 0x000000ff1a1d7210 */ /* 0x000fca0007ffe1ff */
[----:B------:R-:W-:-:S05]  /*0ad0*/  IMAD R28, R11, R29, R28 ;  /* 0x0000001d0b1c7224 */ /* 0x000fca00078e021c */
[----:B------:R-:W-:-:S13]  /*0ae0*/  ISETP.GT.U32.AND P6, PT, R11, R28, PT ;  /* 0x0000001c0b00720c */ /* 0x000fda0003fc4070 */
[----:B------:R-:W-:Y:S01]  /*0af0*/  @!P6 IMAD.IADD R28, R28, 0x1, -R11 ;  /* 0x000000011c1ce824 */ /* 0x000fe200078e0a0b */
[----:B------:R-:W-:Y:S02]  /*0b00*/  @!P6 IADD3 R26, PT, PT, R26, 0x1, RZ ;  /* 0x000000011a1ae810 */ /* 0x000fe40007ffe0ff */
[----:B------:R-:W-:Y:S02]  /*0b10*/  ISETP.GE.AND P6, PT, R14, RZ, PT ;  /* 0x000000ff0e00720c */ /* 0x000fe40003fc6270 */
[----:B------:R-:W-:-:S13]  /*0b20*/  ISETP.GE.U32.AND P5, PT, R28, R11, PT ;  /* 0x0000000b1c00720c */ /* 0x000fda0003fa6070 */
[----:B------:R-:W-:-:S05]  /*0b30*/  @P5 VIADD R26, R26, 0x1 ;  /* 0x000000011a1a5836 */ /* 0x000fca0000000000 */
        /* <DEDUP_REMOVED lines=12> */
[----:B------:R-:W-:Y:S02]  /*0c00*/  IADD3 R27, PT, PT, -R22, RZ, RZ ;  /* 0x000000ff161b7210 */ /* 0x000fe40007ffe1ff */
[----:B------:R-:W-:-:S03]  /*0c10*/  LEA.HI R23, R23, R23, RZ, 0x1 ;  /* 0x0000001717177211 */ /* 0x000fc600078f08ff */
[----:B------:R-:W-:Y:S01]  /*0c20*/  IMAD R27, R20, R27, R21 ;  /* 0x0000001b141b7224 */ /* 0x000fe200078e0215 */
[----:B------:R-:W-:-:S05]  /*0c30*/  SHF.R.S32.HI R23, RZ, 0x1, R23 ;  /* 0x00000001ff177819 */ /* 0x000fca0000011417 */
[----:B0-----:R-:W-:Y:S01]  /*0c40*/  IMAD.WIDE R14, R23, 0x8, R12 ;  /* 0x00000008170e7825 */ /* 0x001fe200078e020c */
[----:B------:R-:W-:-:S05]  /*0c50*/  SEL R22, R22, RZ, P0 ;  /* 0x000000ff16167207 */ /* 0x000fca0000000000 */
[----:B------:R-:W-:Y:S01]  /*0c60*/  IMAD R22, R22, UR42, RZ ;  /* 0x0000002a16167c24 */ /* 0x000fe2000f8e02ff */
[----:B--2---:R-:W-:-:S04]  /*0c70*/  PRMT R26, R25, 0x7771, RZ ;  /* 0x00007771191a7816 */ /* 0x004fc800000000ff */
[----:B------:R-:W-:Y:S02]  /*0c80*/  ISETP.NE.AND P5, PT, R26, RZ, PT ;  /* 0x000000ff1a00720c */ /* 0x000fe40003fa5270 */
[----:B------:R-:W-:-:S05]  /*0c90*/  IABS R26, R27 ;  /* 0x0000001b001a7213 */ /* 0x000fca0000000000 */
[----:B------:R-:W-:Y:S01]  /*0ca0*/  IMAD.HI.U32 R23, R0, R26, RZ ;  /* 0x0000001a00177227 */ /* 0x000fe200078e00ff */
[----:B------:R-:W-:Y:S01]  /*0cb0*/  LEA.HI R21, R21, R21, RZ, 0x1 ;  /* 0x0000001515157211 */ /* 0x000fe200078f08ff */
[----:B------:R-:W2:Y:S02]  /*0cc0*/  LDG.E R0, desc[UR6][R14.64] ;  /* 0x000000060e007981 */ /* 0x000ea4000c1e1900 */
[----:B------:R-:W-:Y:S02]  /*0cd0*/  IMAD.MOV R28, RZ, RZ, -R23 ;  /* 0x000000ffff1c7224 */ /* 0x000fe400078e0a17 */
[----:B------:R-:W-:Y:S02]  /*0ce0*/  @P5 R2UR UR8, R8 ;  /* 0x00000000080852ca */ /* 0x000fe400000e0000 */
[----:B------:R-:W-:Y:S01]  /*0cf0*/  IMAD R26, R11, R28, R26 ;  /* 0x0000001c0b1a7224 */ /* 0x000fe200078e021a */
[----:B------:R-:W-:-:S04]  /*0d00*/  @P5 R2UR UR9, R9 ;  /* 0x00000000090952ca */ /* 0x000fc800000e0000 */
[----:B------:R-:W-:Y:S02]  /*0d10*/  ISETP.GT.U32.AND P6, PT, R11, R26, PT ;  /* 0x0000001a0b00720c */ /* 0x000fe40003fc4070 */
[----:B------:R-:W-:-:S07]  /*0d20*/  SHF.R.S32.HI R21, RZ, 0x1, R21 ;  /* 0x00000001ff157819 */ /* 0x000fce0000011415 */
[----:B------:R-:W4:Y:S04]  /*0d30*/  @P5 LDG.E R20, desc[UR8][R14.64+0x4] ;  /* 0x000004080e145981 */ /* 0x000f28000c1e1900 */
[----:B------:R-:W-:Y:S01]  /*0d40*/  @!P6 IMAD.IADD R26, R26, 0x1, -R11 ;  /* 0x000000011a1ae824 */ /* 0x000fe200078e0a0b */
[----:B------:R-:W-:-:S04]  /*0d50*/  @!P6 IADD3 R23, PT, PT, R23, 0x1, RZ ;  /* 0x000000011717e810 */ /* 0x000fc80007ffe0ff */
[----:B------:R-:W-:Y:S02]  /*0d60*/  ISETP.GE.U32.AND P6, PT, R26, R11, PT ;  /* 0x0000000b1a00720c */ /* 0x000fe40003fc6070 */
[----:B------:R-:W-:-:S11]  /*0d70*/  LOP3.LUT R11, R27, R18, RZ, 0x3c, !PT ;  /* 0x000000121b0b7212 */ /* 0x000fd600078e3cff */
        /* <DEDUP_REMOVED lines=14> */
[----:B------:R-:W-:-:S05]  /*0e60*/  IMAD.WIDE R12, R21, 0x8, R12 ;  /* 0x00000008150c7825 */ /* 0x000fca00078e020c */
[----:B------:R-:W4:Y:S01]  /*0e70*/  LDG.E R14, desc[UR6][R12.64] ;  /* 0x000000060c0e7981 */ /* 0x000f22000c1e1900 */
[----:B-----5:R-:W-:-:S04]  /*0e80*/  PRMT R11, R4, 0x7771, RZ ;  /* 0x00007771040b7816 */ /* 0x020fc800000000ff */
[----:B------:R-:W-:-:S13]  /*0e90*/  ISETP.NE.AND P2, PT, R11, RZ, PT ;  /* 0x000000ff0b00720c */ /* 0x000fda0003f45270 */
[----:B------:R-:W-:Y:S02]  /*0ea0*/  @P2 R2UR UR8, R8 ;  /* 0x00000000080822ca */ /* 0x000fe400000e0000 */
[----:B------:R-:W-:-:S13]  /*0eb0*/  @P2 R2UR UR9, R9 ;  /* 0x00000000090922ca */ /* 0x000fda00000e0000 */
[----:B------:R-:W5:Y:S01]  /*0ec0*/  @P2 LDG.E R22, desc[UR8][R12.64+0x4] ;  /* 0x000004080c162981 */ /* 0x000f62000c1e1900 */
[----:B------:R-:W-:Y:S01]  /*0ed0*/  PRMT R11, R4, 0x7770, RZ ;  /* 0x00007770040b7816 */ /* 0x000fe200000000ff */
[-C--:B---3--:R-:W-:Y:S01]  /*0ee0*/  FMUL R23, R24, R3.reuse ;  /* 0x0000000318177220 */ /* 0x088fe20000400000 */
[----:B------:R-:W-:Y:S02]  /*0ef0*/  PRMT R25, R25, 0x7770, RZ ;  /* 0x0000777019197816 */ /* 0x000fe400000000ff */
[----:B------:R-:W-:Y:S01]  /*0f00*/  ISETP.NE.AND P1, PT, R11, RZ, PT ;  /* 0x000000ff0b00720c */ /* 0x000fe20003f25270 */
[----:B--2---:R-:W-:Y:S01]  /*0f10*/  FMUL R21, R0, R3 ;  /* 0x0000000300157220 */ /* 0x004fe20000400000 */
        /* <DEDUP_REMOVED lines=94> */
.L_x_18137:
        /* <DEDUP_REMOVED lines=11> */
[----:B0-----:R-:W-:Y:S05]  /*15b0*/  CALL.REL.NOINC `($__internal_281_$__cuda_sm3x_div_rn_noftz_f32_slowpath) ;  /* 0x0000000c00d07944 */ /* 0x001fea0003c00000 */
[----:B------:R-:W-:-:S07]  /*15c0*/  IMAD.MOV.U32 R12, RZ, RZ, R6 ;  /* 0x000000ffff0c7224 */ /* 0x000fce00078e0006 */
.L_x_18114:
[----:B------:R-:W-:Y:S05]  /*15d0*/  BSYNC.RECONVERGENT B0 ;  /* 0x0000000000007941 */ /* 0x000fea0003800200 */
.L_x_18113:
        /* <DEDUP_REMOVED lines=11> */
[----:B0-----:R-:W-:Y:S05]  /*1690*/  CALL.REL.NOINC `($__internal_281_$__cuda_sm3x_div_rn_noftz_f32_slowpath) ;  /* 0x0000000c00987944 */ /* 0x001fea0003c00000 */
[----:B------:R-:W-:-:S07]  /*16a0*/  IMAD.MOV.U32 R13, RZ, RZ, R6 ;  /* 0x000000ffff0d7224 */ /* 0x000fce00078e0006 */
.L_x_18116:
[----:B------:R-:W-:Y:S05]  /*16b0*/  BSYNC.RECONVERGENT B0 ;  /* 0x0000000000007941 */ /* 0x000fea0003800200 */
.L_x_18115:
        /* <DEDUP_REMOVED lines=13> */
.L_x_18118:
[----:B------:R-:W-:Y:S05]  /*1790*/  BSYNC.RECONVERGENT B0 ;  /* 0x0000000000007941 */ /* 0x000fea0003800200 */
.L_x_18117:
        /* <DEDUP_REMOVED lines=13> */
.L_x_18120:
[----:B------:R-:W-:Y:S05]  /*1870*/  BSYNC.RECONVERGENT B0 ;  /* 0x0000000000007941 */ /* 0x000fea0003800200 */
.L_x_18119:
        /* <DEDUP_REMOVED lines=13> */
.L_x_18122:
[----:B------:R-:W-:Y:S05]  /*1950*/  BSYNC.RECONVERGENT B0 ;  /* 0x0000000000007941 */ /* 0x000fea0003800200 */
.L_x_18121:
        /* <DEDUP_REMOVED lines=13> */
.L_x_18124:
[----:B------:R-:W-:Y:S05]  /*1a30*/  BSYNC.RECONVERGENT B0 ;  /* 0x0000000000007941 */ /* 0x000fea0003800200 */
.L_x_18123:
        /* <DEDUP_REMOVED lines=44> */
[----:B------:R-:W-:Y:S05]  /*1d00*/  EXIT ;  /* 0x000000000000794d */ /* 0x000fea0003800000 */
.L_x_18112:
[----:B------:R-:W-:Y:S01]  /*1d10*/  BSSY B0, `(.L_x_18126) ;  /* 0x0000007000007945 */ /* 0x000fe20003800000 */
[----:B------:R-:W-:Y:S01]  /*1d20*/  MOV R12, 0x10 ;  /* 0x00000010000c7802 */ /* 0x000fe20000000f00 */
[----:B------:R-:W-:Y:S01]  /*1d30*/  IMAD.MOV.U32 R11, RZ, RZ, 0x1f ;  /* 0x0000001fff0b7424 */ /* 0x000fe200078e00ff */
[----:B------:R-:W-:-:S07]  /*1d40*/  MOV R15, 0xffffffff ;  /* 0xffffffff000f7802 */ /* 0x000fce0000000f00 */
[----:B------:R-:W-:Y:S05]  /*1d50*/  WARPSYNC.COLLECTIVE R15, `(.L_x_18127) ;  /* 0x000000000f087348 */ /* 0x000fea0003c00000 */
[----:B------:R0:W1:Y:S02]  /*1d60*/  SHFL.BFLY P6, R14, R13, R12, R11 ;  /* 0x0c00000c0d0e7389 */ /* 0x00006400000c000b */
[----:B01----:R-:W-:Y:S05]  /*1d70*/  ENDCOLLECTIVE ;  /* 0x000000000000791b */ /* 0x003fea0003800000 */
.L_x_18127:
[----:B------:R-:W-:Y:S05]  /*1d80*/  BSYNC B0 ;  /* 0x0000000000007941 */ /* 0x000fea0003800000 */
.L_x_18126:
        /* <DEDUP_REMOVED lines=8> */
.L_x_18128:
[----:B------:R-:W-:Y:S01]  /*1e10*/  IMAD.MOV.U32 R12, RZ, RZ, 0x4 ;  /* 0x00000004ff0c7424 */ /* 0x000fe200078e00ff */
[----:B------:R-:W-:-:S04]  /*1e20*/  FMNMX R0, R13, R14, !PT ;  /* 0x0000000e0d007209 */ /* 0x000fc80007800000 */
[----:B------:R-:W-:-:S07]  /*1e30*/  MOV R13, R0 ;  /* 0x00000000000d7202 */ /* 0x000fce0000000f00 */
[----:B------:R-:W-:Y:S05]  /*1e40*/  WARPSYNC.COLLECTIVE R15, `(.L_x_18129) ;  /* 0x000000000f087348 */ /* 0x000fea0003c00000 */
[----:B------:R0:W1:Y:S02]  /*1e50*/  SHFL.BFLY P6, R14, R13, R12, R11 ;  /* 0x0c00000c0d0e7389 */ /* 0x00006400000c000b */
[----:B01----:R-:W-:Y:S05]  /*1e60*/  ENDCOLLECTIVE ;  /* 0x000000000000791b */ /* 0x003fea0003800000 */
.L_x_18129:
[----:B------:R-:W-:Y:S01]  /*1e70*/  IMAD.MOV.U32 R12, RZ, RZ, 0x2 ;  /* 0x00000002ff0c7424 */ /* 0x000fe200078e00ff */
[----:B------:R-:W-:-:S04]  /*1e80*/  FMNMX R3, R0, R14, !PT ;  /* 0x0000000e00037209 */ /* 0x000fc80007800000 */
[----:B------:R-:W-:-:S07]  /*1e90*/  MOV R13, R3 ;  /* 0x00000003000d7202 */ /* 0x000fce0000000f00 */
[----:B------:R-:W-:Y:S05]  /*1ea0*/  WARPSYNC.COLLECTIVE R15, `(.L_x_18130) ;  /* 0x000000000f087348 */ /* 0x000fea0003c00000 */
[----:B------:R0:W1:Y:S02]  /*1eb0*/  SHFL.BFLY P6, R14, R13, R12, R11 ;  /* 0x0c00000c0d0e7389 */ /* 0x00006400000c000b */
[----:B01----:R-:W-:Y:S05]  /*1ec0*/  ENDCOLLECTIVE ;  /* 0x000000000000791b */ /* 0x003fea0003800000 */
.L_x_18130:
[----:B------:R-:W-:Y:S01]  /*1ed0*/  IMAD.MOV.U32 R12, RZ, RZ, 0x1 ;  /* 0x00000001ff0c7424 */ /* 0x000fe200078e00ff */
[----:B------:R-:W-:Y:S01]  /*1ee0*/  FMNMX R4, R3, R14, !PT ;  /* 0x0000000e03047209 */ /* 0x000fe20007800000 */
[----:B------:R-:W-:-:S03]  /*1ef0*/  IMAD.MOV.U32 R3, RZ, RZ, 0x437c0000 ;  /* 0x437c0000ff037424 */ /* 0x000fc600078e00ff */
[----:B------:R-:W-:-:S07]  /*1f00*/  MOV R13, R4 ;  /* 0x00000004000d7202 */ /* 0x000fce0000000f00 */
[----:B------:R-:W-:Y:S05]  /*1f10*/  WARPSYNC.COLLECTIVE R15, `(.L_x_18131) ;  /* 0x000000000f087348 */ /* 0x000fea0003c00000 */
[----:B------:R0:W1:Y:S02]  /*1f20*/  SHFL.BFLY P6, R14, R13, R12, R11 ;  /* 0x0c00000c0d0e7389 */ /* 0x00006400000c000b */
[----:B01----:R-:W-:Y:S05]  /*1f30*/  ENDCOLLECTIVE ;  /* 0x000000000000791b */ /* 0x003fea0003800000 */
.L_x_18131:
        /* <DEDUP_REMOVED lines=67> */
.L_x_18132:
[----:B------:R-:W-:Y:S02]  /*2370*/  HFMA2 R12, -RZ, RZ, 0, 4.76837158203125e-07 ;  /* 0x00000008ff0c7431 */ /* 0x000fe400000001ff */
[----:B------:R-:W-:-:S04]  /*2380*/  FADD R18, R13, R14 ;  /* 0x0000000e0d127221 */ /* 0x000fc80000000000 */
[----:B------:R-:W-:-:S07]  /*2390*/  IMAD.MOV.U32 R13, RZ, RZ, R18 ;  /* 0x000000ffff0d7224 */ /* 0x000fce00078e0012 */
[----:B------:R-:W-:Y:S05]  /*23a0*/  WARPSYNC.COLLECTIVE R15, `(.L_x_18133) ;  /* 0x000000000f087348 */ /* 0x000fea0003c00000 */
[----:B------:R0:W1:Y:S02]  /*23b0*/  SHFL.BFLY P6, R14, R13, R12, R11 ;  /* 0x0c00000c0d0e7389 */ /* 0x00006400000c000b */
[----:B01----:R-:W-:Y:S05]  /*23c0*/  ENDCOLLECTIVE ;  /* 0x000000000000791b */ /* 0x003fea0003800000 */
.L_x_18133:
[----:B------:R-:W-:Y:S01]  /*23d0*/  MOV R12, 0x4 ;  /* 0x00000004000c7802 */ /* 0x000fe20000000f00 */
[----:B------:R-:W-:-:S04]  /*23e0*/  FADD R19, R18, R14 ;  /* 0x0000000e12137221 */ /* 0x000fc80000000000 */
[----:B------:R-:W-:-:S07]  /*23f0*/  IMAD.MOV.U32 R13, RZ, RZ, R19 ;  /* 0x000000ffff0d7224 */ /* 0x000fce00078e0013 */
[----:B------:R-:W-:Y:S05]  /*2400*/  WARPSYNC.COLLECTIVE R15, `(.L_x_18134) ;  /* 0x000000000f087348 */ /* 0x000fea0003c00000 */
[----:B------:R0:W1:Y:S02]  /*2410*/  SHFL.BFLY P6, R14, R13, R12, R11 ;  /* 0x0c00000c0d0e7389 */ /* 0x00006400000c000b */
[----:B01----:R-:W-:Y:S05]  /*2420*/  ENDCOLLECTIVE ;  /* 0x000000000000791b */ /* 0x003fea0003800000 */
.L_x_18134:
[----:B------:R-:W-:Y:S02]  /*2430*/  HFMA2 R12, -RZ, RZ, 0, 1.1920928955078125e-07 ;  /* 0x00000002ff0c7431 */ /* 0x000fe400000001ff */
[----:B------:R-:W-:-:S04]  /*2440*/  FADD R20, R19, R14 ;  /* 0x0000000e13147221 */ /* 0x000fc80000000000 */
[----:B------:R-:W-:-:S07]  /*2450*/  IMAD.MOV.U32 R13, RZ, RZ, R20 ;  /* 0x000000ffff0d7224 */ /* 0x000fce00078e0014 */
[----:B------:R-:W-:Y:S05]  /*2460*/  WARPSYNC.COLLECTIVE R15, `(.L_x_18135) ;  /* 0x000000000f087348 */ /* 0x000fea0003c00000 */
[----:B------:R0:W1:Y:S02]  /*2470*/  SHFL.BFLY P6, R14, R13, R12, R11 ;  /* 0x0c00000c0d0e7389 */ /* 0x00006400000c000b */
[----:B01----:R-:W-:Y:S05]  /*2480*/  ENDCOLLECTIVE ;  /* 0x000000000000791b */ /* 0x003fea0003800000 */
.L_x_18135:
[----:B------:R-:W-:Y:S01]  /*2490*/  MOV R12, 0x1 ;  /* 0x00000001000c7802 */ /* 0x000fe20000000f00 */
[----:B------:R-:W-:-:S04]  /*24a0*/  FADD R21, R20, R14 ;  /* 0x0000000e14157221 */ /* 0x000fc80000000000 */
[----:B------:R-:W-:-:S07]  /*24b0*/  IMAD.MOV.U32 R13, RZ, RZ, R21 ;  /* 0x000000ffff0d7224 */ /* 0x000fce00078e0015 */
[----:B------:R-:W-:Y:S05]  /*24c0*/  WARPSYNC.COLLECTIVE R15, `(.L_x_18136) ;  /* 0x000000000f087348 */ /* 0x000fea0003c00000 */
[----:B------:R0:W1:Y:S02]  /*24d0*/  SHFL.BFLY P6, R14, R13, R12, R11 ;  /* 0x0c00000c0d0e7389 */ /* 0x00006400000c000b */
[----:B01----:R-:W-:Y:S05]  /*24e0*/  ENDCOLLECTIVE ;  /* 0x000000000000791b */ /* 0x003fea0003800000 */
.L_x_18136:
[----:B------:R-:W-:Y:S05]  /*24f0*/  BRA `(.L_x_18137) ;  /* 0xfffffff000007947 */ /* 0x000fea000383ffff */
        .weak           $__internal_281_$__cuda_sm3x_div_rn_noftz_f32_slowpath
        .type           $__internal_281_$__cuda_sm3x_div_rn_noftz_f32_slowpath,@function
        .size           $__internal_281_$__cuda_sm3x_div_rn_noftz_f32_slowpath,(.L_x_37658 - $__internal_281_$__cuda_sm3x_div_rn_noftz_f32_slowpath)
$__internal_281_$__cuda_sm3x_div_rn_noftz_f32_slowpath:
        /* <DEDUP_REMOVED lines=35> */
.L_x_18139:
        /* <DEDUP_REMOVED lines=51> */
.L_x_18146:
[----:B------:R-:W-:-:S04]  /*2a60*/  LOP3.LUT R6, R6, 0x80000000, RZ, 0xc0, !PT ;  /* 0x8000000006067812 */ /* 0x000fc800078ec0ff */
[----:B------:R-:W-:Y:S01]  /*2a70*/  LOP3.LUT R6, R6, 0x7f800000, RZ, 0xfc, !PT ;  /* 0x7f80000006067812 */ /* 0x000fe200078efcff */
[----:B------:R-:W-:Y:S06]  /*2a80*/  BRA `(.L_x_18147) ;  /* 0x0000000000047947 */ /* 0x000fec0003800000 */
.L_x_18145:
[----:B------:R-:W-:-:S07]  /*2a90*/  IMAD R6, R25, 0x800000, R6 ;  /* 0x0080000019067824 */ /* 0x000fce00078e0206 */
.L_x_18147:
[----:B------:R-:W-:Y:S05]  /*2aa0*/  BSYNC.RECONVERGENT B2 ;  /* 0x0000000000027941 */ /* 0x000fea0003800200 */
.L_x_18144:
[----:B------:R-:W-:Y:S05]  /*2ab0*/  BRA `(.L_x_18148) ;  /* 0x0000000000207947 */ /* 0x000fea0003800000 */
.L_x_18143:
[----:B------:R-:W-:-:S04]  /*2ac0*/  LOP3.LUT R6, R21, 0x80000000, R6, 0x48, !PT ;  /* 0x8000000015067812 */ /* 0x000fc800078e4806 */
[----:B------:R-:W-:Y:S01]  /*2ad0*/  LOP3.LUT R6, R6, 0x7f800000, RZ, 0xfc, !PT ;  /* 0x7f80000006067812 */ /* 0x000fe200078efcff */
[----:B------:R-:W-:Y:S06]  /*2ae0*/  BRA `(.L_x_18148) ;  /* 0x0000000000147947 */ /* 0x000fec0003800000 */
.L_x_18142:
[----:B------:R-:W-:Y:S01]  /*2af0*/  LOP3.LUT R6, R21, 0x80000000, R6, 0x48, !PT ;  /* 0x8000000015067812 */ /* 0x000fe200078e4806 */
[----:B------:R-:W-:Y:S06]  /*2b00*/  BRA `(.L_x_18148) ;  /* 0x00000000000c7947 */ /* 0x000fec0003800000 */
.L_x_18141:
[----:B------:R-:W0:Y:S01]  /*2b10*/  MUFU.RSQ R6, -QNAN ;  /* 0xffc0000000067908 */ /* 0x000e220000001400 */
[----:B------:R-:W-:Y:S05]  /*2b20*/  BRA `(.L_x_18148) ;  /* 0x0000000000047947 */ /* 0x000fea0003800000 */
.L_x_18140:
[----:B------:R-:W-:-:S07]  /*2b30*/  FADD.FTZ R6, R6, R11 ;  /* 0x0000000b06067221 */ /* 0x000fce0000010000 */
.L_x_18148:
[----:B------:R-:W-:Y:S05]  /*2b40*/  BSYNC.RECONVERGENT B1 ;  /* 0x0000000000017941 */ /* 0x000fea0003800200 */
.L_x_18138:
[----:B------:R-:W-:Y:S01]  /*2b50*/  HFMA2 R19, -RZ, RZ, 0, 0 ;  /* 0x00000000ff137431 */ /* 0x000fe200000001ff */
[----:B------:R-:W-:-:S04]  /*2b60*/  MOV R18, R20 ;  /* 0x0000001400127202 */ /* 0x000fc80000000f00 */
[----:B0-----:R-:W-:Y:S05]  /*2b70*/  RET.REL.NODEC R18 `(_Z15SoftmaxWarpImplI22BroadcastScaleMaskLoadIffbLm3EiE11DirectStoreIffEfLi2ELi6ELi32ELi1ELb0EL9Algorithm0EEvT_T0_ll) ;  /* 0xffffffd412207950 */ /* 0x001fea0003c3ffff */
.L_x_18149:
        /* <DEDUP_REMOVED lines=16> */
.L_x_37658:


//--------------------- .text._Z15SoftmaxWarpImplI22BroadcastScaleMaskLoadIffbLm3EiE11DirectStoreIffEfLi2ELi4ELi32ELi1ELb1EL9Algorithm0EEvT_T0_ll --------------------------
	.section	.text._Z15SoftmaxWarpImplI22BroadcastScaleMaskLoadIffbLm3EiE11DirectStoreIffEfLi2ELi4ELi32ELi1ELb1EL9Algorithm0EEvT_T0_ll,"ax",@progbits
	.align	128
        .global         _Z15SoftmaxWarpImplI22BroadcastScaleMaskLoadIffbLm3EiE11DirectStoreIffEfLi2ELi4ELi32ELi1ELb1EL9Algorithm0EEvT_T0_ll
        .type           _Z15SoftmaxWarpImplI22BroadcastScaleMaskLoadIffbLm3EiE11DirectStoreIffEfLi2ELi4ELi32ELi1ELb1EL9Algorithm0EEvT_T0_ll,@function
        .size           _Z15SoftmaxWarpImplI22BroadcastScaleMaskLoadIffbLm3EiE11DirectStoreIffEfLi2ELi4ELi32ELi1ELb1EL9Algorithm0EEvT_T0_ll,(.L_x_37659 - _Z15SoftmaxWarpImplI22BroadcastScaleMaskLoadIffbLm3EiE11DirectStoreIffEfLi2ELi4ELi32ELi1ELb1EL9Algorithm0EEvT_T0_ll)
        .other          _Z15SoftmaxWarpImplI22BroadcastScaleMaskLoadIffbLm3EiE11DirectStoreIffEfLi2ELi4ELi32ELi1ELb1EL9Algorithm0EEvT_T0_ll,@"STO_CUDA_ENTRY STV_DEFAULT"
_Z15SoftmaxWarpImplI22BroadcastScaleMaskLoadIffbLm3EiE11DirectStoreIffEfLi2ELi4ELi32ELi1ELb1EL9Algorithm0EEvT_T0_ll:
.text._Z15SoftmaxWarpImplI22BroadcastScaleMaskLoadIffbLm3EiE11DirectStoreIffEfLi2ELi4ELi32ELi1ELb1EL9Algorithm0EEvT_T0_ll:
        /* <DEDUP_REMOVED lines=28> */
.L_x_18150:
        /* <DEDUP_REMOVED lines=17> */
[----:B0-----:R-:W-:-:S04]  /*02d0*/  IMAD.SHL.U32 R21, R21, 0x2, RZ ;  /* 0x0000000215157824 */ /* 0x001fc800078e00ff */
[----:B------:R-:W-:-:S07]  /*02e0*/  VIADD R25, R21, 0x40 ;  /* 0x0000004015197836 */ /* 0x000fce0000000000 */
.L_x_18169:
[----:B0---4-:R-:W0:Y:S01]  /*02f0*/  LDC.64 R4, c[0x0][0x390] ;  /* 0x0000e400ff047b82 */ /* 0x011e220000000a00 */
[-C--:B----4-:R-:W-:Y:S01]  /*0300*/  ISETP.GE.U32.AND P0, PT, R21, R6.reuse, PT ;  /* 0x000000061500720c */ /* 0x090fe20003f06070 */
[----:B------:R-:W-:Y:S01]  /*0310*/  BSSY.RECONVERGENT B1, `(.L_x_18152) ;  /* 0x0000064000017945 */ /* 0x000fe20003800200 */
[----:B------:R-:W-:Y:S01]  /*0320*/  ISETP.GE.U32.AND P1, PT, R25, R6, PT ;  /* 0x000000061900720c */ /* 0x000fe20003f26070 */
[----:B------:R-:W-:Y:S01]  /*0330*/  IMAD.MOV.U32 R27, RZ, RZ, -0x800000 ;  /* 0xff800000ff1b7424 */ /* 0x000fe200078e00ff */
[-C--:B------:R-:W-:Y:S01]  /*0340*/  ISETP.GE.AND.EX P0, PT, RZ, R7.reuse, PT, P0 ;  /* 0x00000007ff00720c */ /* 0x080fe20003f06300 */
[----:B------:R-:W-:Y:S01]  /*0350*/  IMAD.MOV.U32 R13, RZ, RZ, -0x800000 ;  /* 0xff800000ff0d7424 */ /* 0x000fe200078e00ff */
[----:B------:R-:W-:Y:S01]  /*0360*/  ISETP.GE.AND.EX P1, PT, RZ, R7, PT, P1 ;  /* 0x00000007ff00720c */ /* 0x000fe20003f26310 */
[----:B------:R-:W4:Y:S01]  /*0370*/  LDC.64 R8, c[0x0][0x398] ;  /* 0x0000e600ff087b82 */ /* 0x000f220000000a00 */
[----:B------:R-:W-:-:S09]  /*0380*/  MOV R0, 0xff800000 ;  /* 0xff80000000007802 */ /* 0x000fd20000000f00 */
[----:B------:R-:W-:Y:S05]  /*0390*/  @P0 BRA `(.L_x_18153) ;  /* 0x00000004006c0947 */ /* 0x000fea0003800000 */
[----:B-1----:R-:W-:Y:S01]  /*03a0*/  IABS R11, R19 ;  /* 0x00000013000b7213 */ /* 0x002fe20000000000 */
[----:B------:R-:W-:Y:S01]  /*03b0*/  IMAD R0, R22, UR46, R21 ;  /* 0x0000002e16007c24 */ /* 0x000fe2000f8e0215 */
[----:B---3--:R-:W-:Y:S02]  /*03c0*/  R2UR UR4, R16 ;  /* 0x00000000100472ca */ /* 0x008fe400000e0000 */
        /* <DEDUP_REMOVED lines=53> */
[----:B----4-:R-:W-:Y:S02]  /*0720*/  ISETP.NE.U32.AND P4, PT, R8, 0x1, PT ;  /* 0x000000010800780c */ /* 0x010fe40003f85070 */
[----:B-1----:R-:W-:Y:S01]  /*0730*/  ISETP.NE.U32.AND P3, PT, R2, 0x1, PT ;  /* 0x000000010200780c */ /* 0x002fe20003f65070 */
[----:B------:R-:W-:Y:S01]  /*0740*/  IMAD.MOV R10, RZ, RZ, -R12 ;  /* 0x000000ffff0a7224 */ /* 0x000fe200078e0a0c */
[----:B------:R-:W-:-:S02]  /*0750*/  ISETP.NE.AND.EX P4, PT, R9, RZ, PT, P4 ;  /* 0x000000ff0900720c */ /* 0x000fc40003f85340 */
[----:B------:R-:W-:Y:S01]  /*0760*/  SEL R11, R11, RZ, P2 ;  /* 0x000000ff0b0b7207 */ /* 0x000fe20001000000 */
[----:B------:R-:W-:Y:S01]  /*0770*/  IMAD R13, R20, R10, R13 ;  /* 0x0000000a140d7224 */ /* 0x000fe200078e020d */
[----:B------:R-:W-:Y:S02]  /*0780*/  ISETP.NE.AND.EX P3, PT, R3, RZ, PT, P3 ;  /* 0x000000ff0300720c */ /* 0x000fe40003f65330 */
        /* <DEDUP_REMOVED lines=28> */
.L_x_18153:
[----:B------:R-:W-:Y:S05]  /*0950*/  BSYNC.RECONVERGENT B1 ;  /* 0x0000000000017941 */ /* 0x000fea0003800200 */
.L_x_18152:
[----:B------:R-:W-:Y:S01]  /*0960*/  BSSY.RECONVERGENT B1, `(.L_x_18154) ;  /* 0x000005f000017945 */ /* 0x000fe20003800200 */
[----:B------:R-:W-:Y:S01]  /*0970*/  MOV R10, 0xff800000 ;  /* 0xff800000000a7802 */ /* 0x000fe20000000f00 */
[----:B------:R-:W-:Y:S02]  /*0980*/  IMAD.MOV.U32 R3, RZ, RZ, -0x800000 ;  /* 0xff800000ff037424 */ /* 0x000fe400078e00ff */
        /* <DEDUP_REMOVED lines=11> */
[----:B-1----:R-:W-:Y:S02]  /*0a40*/  HFMA2 R2, -RZ, RZ, 0, 0 ;  /* 0x00000000ff027431 */ /* 0x002fe400000001ff */
        /* <DEDUP_REMOVED lines=22> */
[----:B------:R-:W-:-:S03]  /*0bb0*/  @!P2 LOP3.LUT R12, RZ, R19, RZ, 0x33, !PT ;  /* 0x00000013ff0ca212 */ /* 0x000fc600078e33ff */
[----:B------:R-:W-:Y:S01]  /*0bc0*/  IMAD R29, R2, R11, RZ ;  /* 0x0000000b021d7224 */ /* 0x000fe200078e02ff */
[----:B------:R-:W-:Y:S01]  /*0bd0*/  IADD3 R15, PT, PT, -R12, RZ, RZ ;  /* 0x000000ff0c0f7210 */ /* 0x000fe20007ffe1ff */
[----:B------:R-:W-:-:S04]  /*0be0*/  IMAD.MOV.U32 R2, RZ, RZ, RZ ;  /* 0x000000ffff027224 */ /* 0x000fc800078e00ff */
[----:B------:R-:W-:Y:S02]  /*0bf0*/  IMAD R15, R19, R15, R10 ;  /* 0x0000000f130f7224 */ /* 0x000fe400078e020a */
[----:B------:R-:W-:-:S03]  /*0c00*/  IMAD.HI.U32 R29, R3, R29, R2 ;  /* 0x0000001d031d7227 */ /* 0x000fc600078e0002 */
        /* <DEDUP_REMOVED lines=13> */
[----:B0-----:R-:W-:-:S06]  /*0ce0*/  ISETP.NE.U32.AND P1, PT, R4, 0x1, PT ;  /* 0x000000010400780c */ /* 0x001fcc0003f25070 */
[----:B------:R-:W-:Y:S02]  /*0cf0*/  @!P3 IADD3 R14, PT, PT, -R14, RZ, RZ ;  /* 0x000000ff0e0eb210 */ /* 0x000fe40007ffe1ff */
[----:B------:R-:W-:Y:S02]  /*0d00*/  @!P2 LOP3.LUT R14, RZ, R20, RZ, 0x33, !PT ;  /* 0x00000014ff0ea212 */ /* 0x000fe400078e33ff */
[----:B----4-:R-:W-:Y:S02]  /*0d10*/  ISETP.NE.U32.AND P2, PT, R8, 0x1, PT ;  /* 0x000000010800780c */ /* 0x010fe40003f45070 */
[----:B------:R-:W-:Y:S01]  /*0d20*/  ISETP.NE.AND.EX P3, PT, R5, RZ, PT, P1 ;  /* 0x000000ff0500720c */ /* 0x000fe20003f65310 */
[----:B------:R-:W-:Y:S01]  /*0d30*/  IMAD.MOV R4, RZ, RZ, -R14 ;  /* 0x000000ffff047224 */ /* 0x000fe200078e0a0e */
[----:B-1----:R-:W-:Y:S02]  /*0d40*/  ISETP.NE.U32.AND P1, PT, R2, 0x1, PT ;  /* 0x000000010200780c */ /* 0x002fe40003f25070 */
[----:B------:R-:W-:Y:S01]  /*0d50*/  ISETP.NE.AND.EX P2, PT, R9, RZ, PT, P2 ;  /* 0x000000ff0900720c */ /* 0x000fe20003f45320 */
[----:B------:R-:W-:Y:S01]  /*0d60*/  IMAD R15, R20, R4, R15 ;  /* 0x00000004140f7224 */ /* 0x000fe200078e020f */
[----:B------:R-:W-:-:S02]  /*0d70*/  SEL R12, R12, RZ, P3 ;  /* 0x000000ff0c0c7207 */ /* 0x000fc40001800000 */
        /* <DEDUP_REMOVED lines=29> */
.L_x_18155:
[----:B------:R-:W-:Y:S05]  /*0f50*/  BSYNC.RECONVERGENT B1 ;  /* 0x0000000000017941 */ /* 0x000fea0003800200 */
.L_x_18154:
[----:B------:R-:W-:-:S03]  /*0f60*/  UMOV UR4, 0xffffffff ;  /* 0xffffffff00047882 */ /* 0x000fc60000000000 */
[----:B------:R-:W-:Y:S05]  /*0f70*/  BRA.DIV UR4, `(.L_x_18156) ;  /* 0x0000000a04a07947 */ /* 0x000fea000b800000 */
[----:B------:R-:W5:Y:S01]  /*0f80*/  SHFL.BFLY PT, R14, R13, 0x10, 0x1f ;  /* 0x0e001f000d0e7f89 */ /* 0x000f6200000e0000 */
[----:B----4-:R-:W-:Y:S02]  /*0f90*/  HFMA2 R9, -RZ, RZ, 3.7421875, 0 ;  /* 0x437c0000ff097431 */ /* 0x010fe400000001ff */
[----:B------:R-:W-:Y:S01]  /*0fa0*/  IMAD.MOV.U32 R8, RZ, RZ, 0x3bbb989d ;  /* 0x3bbb989dff087424 */ /* 0x000fe200078e00ff */
[----:B-----5:R-:W-:-:S05]  /*0fb0*/  FMNMX R13, R14, R13, !PT ;  /* 0x0000000d0e0d7209 */ /* 0x020fca0007800000 */
        /* <DEDUP_REMOVED lines=14> */
[----:B------:R-:W-:Y:S02]  /*10a0*/  FFMA.SAT R24, R3, R8, 0.5 ;  /* 0x3f00000003187423 */ /* 0x000fe40000002008 */
[-C--:B------:R-:W-:Y:S01]  /*10b0*/  FFMA.RM R0, R12, R9.reuse, 12582913 ;  /* 0x4b4000010c007423 */ /* 0x080fe20000004009 */
[----:B------:R-:W-:-:S03]  /*10c0*/  FFMA.RM R2, R2, R9, 12582913 ;  /* 0x4b40000102027423 */ /* 0x000fc60000004009 */
[----:B------:R-:W-:Y:S01]  /*10d0*/  FADD R4, R0, -12583039 ;  /* 0xcb40007f00047421 */ /* 0x000fe20000000000 */
[----:B------:R-:W-:-:S03]  /*10e0*/  FADD R12, R2, -12583039 ;  /* 0xcb40007f020c7421 */ /* 0x000fc60000000000 */
[----:B------:R-:W-:Y:S01]  /*10f0*/  FFMA R4, R27, 1.4426950216293334961, -R4 ;  /* 0x3fb8aa3b1b047823 */ /* 0x000fe20000000804 */
[----:B------:R-:W-:-:S03]  /*1100*/  FFMA R12, R11, 1.4426950216293334961, -R12 ;  /* 0x3fb8aa3b0b0c7823 */ /* 0x000fc6000000080c */
[----:B------:R-:W-:Y:S01]  /*1110*/  FFMA R27, R27, 1.925963033500011079e-08, R4 ;  /* 0x32a570601b1b7823 */ /* 0x000fe20000000004 */
[-C--:B------:R-:W-:Y:S01]  /*1120*/  FFMA.RM R4, R24, R9.reuse, 12582913 ;  /* 0x4b40000118047423 */ /* 0x080fe20000004009 */
[----:B------:R-:W-:Y:S01]  /*1130*/  FFMA.SAT R24, R5, R8, 0.5 ;  /* 0x3f00000005187423 */ /* 0x000fe20000002008 */
[----:B------:R-:W-:Y:S01]  /*1140*/  FFMA R8, R11, 1.925963033500011079e-08, R12 ;  /* 0x32a570600b087823 */ /* 0x000fe2000000000c */
[----:B------:R-:W0:Y:S01]  /*1150*/  MUFU.EX2 R10, R27 ;  /* 0x0000001b000a7308 */ /* 0x000e220000000800 */
[----:B------:R-:W-:Y:S01]  /*1160*/  FADD R14, R4, -12583039 ;  /* 0xcb40007f040e7421 */ /* 0x000fe20000000000 */
[----:B------:R-:W-:-:S03]  /*1170*/  FFMA.RM R9, R24, R9, 12582913 ;  /* 0x4b40000118097423 */ /* 0x000fc60000004009 */
[----:B------:R-:W-:Y:S01]  /*1180*/  FFMA R14, R3, 1.4426950216293334961, -R14 ;  /* 0x3fb8aa3b030e7823 */ /* 0x000fe2000000080e */
[----:B------:R-:W-:Y:S02]  /*1190*/  FADD R12, R9, -12583039 ;  /* 0xcb40007f090c7421 */ /* 0x000fe40000000000 */
[----:B------:R-:W4:Y:S01]  /*11a0*/  MUFU.EX2 R8, R8 ;  /* 0x0000000800087308 */ /* 0x000f220000000800 */
[----:B------:R-:W-:Y:S01]  /*11b0*/  FFMA R14, R3, 1.925963033500011079e-08, R14 ;  /* 0x32a57060030e7823 */ /* 0x000fe2000000000e */
[----:B------:R-:W-:Y:S01]  /*11c0*/  FFMA R12, R5, 1.4426950216293334961, -R12 ;  /* 0x3fb8aa3b050c7823 */ /* 0x000fe2000000080c */
[----:B------:R-:W-:Y:S01]  /*11d0*/  IMAD.SHL.U32 R3, R0, 0x800000, RZ ;  /* 0x0080000000037824 */ /* 0x000fe200078e00ff */
[----:B------:R-:W-:Y:S02]  /*11e0*/  SHF.L.U32 R0, R9, 0x17, RZ ;  /* 0x0000001709007819 */ /* 0x000fe400000006ff */
[----:B------:R-:W-:Y:S01]  /*11f0*/  FFMA R12, R5, 1.925963033500011079e-08, R12 ;  /* 0x32a57060050c7823 */ /* 0x000fe2000000000c */
[----:B------:R-:W-:Y:S01]  /*1200*/  SHF.L.U32 R5, R2, 0x17, RZ ;  /* 0x0000001702057819 */ /* 0x000fe200000006ff */
[----:B------:R-:W5:Y:S01]  /*1210*/  MUFU.EX2 R11, R14 ;  /* 0x0000000e000b7308 */ /* 0x000f620000000800 */
[----:B0-----:R-:W-:Y:S01]  /*1220*/  FMUL R3, R3, R10 ;  /* 0x0000000a03037220 */ /* 0x001fe20000400000 */
[----:B------:R-:W-:-:S06]  /*1230*/  IMAD.SHL.U32 R2, R4, 0x800000, RZ ;  /* 0x0080000004027824 */ /* 0x000fcc00078e00ff */
[----:B------:R-:W0:Y:S01]  /*1240*/  MUFU.EX2 R13, R12 ;  /* 0x0000000c000d7308 */ /* 0x000e220000000800 */
[----:B----4-:R-:W-:Y:S01]  /*1250*/  FMUL R4, R5, R8 ;  /* 0x0000000805047220 */ /* 0x010fe20000400000 */
[----:B------:R-:W-:-:S04]  /*1260*/  FADD R5, RZ, R3 ;  /* 0x00000003ff057221 */ /* 0x000fc80000000000 */
[----:B------:R-:W-:Y:S01]  /*1270*/  FADD R5, R5, R4 ;  /* 0x0000000405057221 */ /* 0x000fe20000000000 */
[----:B-----5:R-:W-:-:S04]  /*1280*/  FMUL R2, R2, R11 ;  /* 0x0000000b02027220 */ /* 0x020fc80000400000 */
        /* <DEDUP_REMOVED lines=12> */
.L_x_18181:
        /* <DEDUP_REMOVED lines=10> */
[----:B0-----:R-:W-:Y:S01]  /*13f0*/  IMAD.MOV.U32 R10, RZ, RZ, R13 ;  /* 0x000000ffff0a7224 */ /* 0x001fe200078e000d */
[----:B------:R-:W-:-:S07]  /*1400*/  MOV R5, 0x1420 ;  /* 0x0000142000057802 */ /* 0x000fce0000000f00 */
[----:B-123--:R-:W-:Y:S05]  /*1410*/  CALL.REL.NOINC `($__internal_282_$__cuda_sm3x_div_rn_noftz_f32_slowpath) ;  /* 0x0000000c00207944 */ /* 0x00efea0003c00000 */
[----:B------:R-:W-:-:S07]  /*1420*/  MOV R8, R3 ;  /* 0x0000000300087202 */ /* 0x000fce0000000f00 */
.L_x_18158:
[----:B------:R-:W-:Y:S05]  /*1430*/  BSYNC.RECONVERGENT B1 ;  /* 0x0000000000017941 */ /* 0x000fea0003800200 */
.L_x_18157:
[----:B0-----:R-:W0:Y:S01]  /*1440*/  MUFU.RCP R10, R13 ;  /* 0x0000000d000a7308 */ /* 0x001e220000001000 */
[----:B------:R-:W-:Y:S07]  /*1450*/  BSSY.RECONVERGENT B1, `(.L_x_18159) ;  /* 0x000000d000017945 */ /* 0x000fee0003800200 */
[----:B------:R-:W4:Y:S01]  /*1460*/  FCHK P1, R4, R13 ;  /* 0x0000000d04007302 */ /* 0x000f220000020000 */
[----:B0-----:R-:W-:-:S04]  /*1470*/  FFMA R3, -R13, R10, 1 ;  /* 0x3f8000000d037423 */ /* 0x001fc8000000010a */
        /* <DEDUP_REMOVED lines=8> */
[----:B-123--:R-:W-:Y:S05]  /*1500*/  CALL.REL.NOINC `($__internal_282_$__cuda_sm3x_div_rn_noftz_f32_slowpath) ;  /* 0x0000000800e47944 */ /* 0x00efea0003c00000 */
[----:B------:R-:W-:-:S07]  /*1510*/  IMAD.MOV.U32 R9, RZ, RZ, R3 ;  /* 0x000000ffff097224 */ /* 0x000fce00078e0003 */
.L_x_18160:
[----:B------:R-:W-:Y:S05]  /*1520*/  BSYNC.RECONVERGENT B1 ;  /* 0x0000000000017941 */ /* 0x000fea0003800200 */
.L_x_18159:
[----:B------:R-:W0:Y:S01]  /*1530*/  MUFU.RCP R4, R13 ;  /* 0x0000000d00047308 */ /* 0x000e220000001000 */
        /* <DEDUP_REMOVED lines=11> */
[----:B-123--:R-:W-:Y:S05]  /*15f0*/  CALL.REL.NOINC `($__internal_282_$__cuda_sm3x_div_rn_noftz_f32_slowpath) ;  /* 0x0000000800a87944 */ /* 0x00efea0003c00000 */
[----:B------:R-:W-:-:S07]  /*1600*/  MOV R4, R3 ;  /* 0x0000000300047202 */ /* 0x000fce0000000f00 */
.L_x_18162:
[----:B------:R-:W-:Y:S05]  /*1610*/  BSYNC.RECONVERGENT B1 ;  /* 0x0000000000017941 */ /* 0x000fea0003800200 */
.L_x_18161:
        /* <DEDUP_REMOVED lines=14> */
.L_x_18164:
[----:B------:R-:W-:Y:S05]  /*1700*/  BSYNC.RECONVERGENT B1 ;  /* 0x0000000000017941 */ /* 0x000fea0003800200 */
.L_x_18163:
[----:B------:R-:W-:Y:S01]  /*1710*/  ISETP.GE.U32.AND P1, PT, R25, UR40, PT ;  /* 0x0000002819007c0c */ /* 0x000fe2000bf26070 */
[----:B------:R-:W-:Y:S03]  /*1720*/  BSSY.RECONVERGENT B1, `(.L_x_18165) ;  /* 0x0000013000017945 */ /* 0x000fe60003800200 */
[----:B------:R-:W-:Y:S01]  /*1730*/  ISETP.GE.AND.EX P1, PT, RZ, UR41, PT, P1 ;  /* 0x00000029ff007c0c */ /* 0x000fe2000bf26310 */
[----:B------:R-:W-:-:S12]  /*1740*/  @P0 BRA `(.L_x_18166) ;  /* 0x0000000000400947 */ /* 0x000fd80003800000 */
[----:B------:R-:W-:Y:S01]  /*1750*/  MOV R2, R21 ;  /* 0x0000001500027202 */ /* 0x000fe20000000f00 */
[----:B------:R-:W-:Y:S01]  /*1760*/  IMAD R11, R23, UR38, RZ ;  /* 0x00000026170b7c24 */ /* 0x000fe2000f8e02ff */
[----:B---3--:R-:W-:Y:S01]  /*1770*/  R2UR UR4, R16 ;  /* 0x00000000100472ca */ /* 0x008fe200000e0000 */
        /* <DEDUP_REMOVED lines=13> */
.L_x_18166:
[----:B------:R-:W-:Y:S05]  /*1850*/  BSYNC.RECONVERGENT B1 ;  /* 0x0000000000017941 */ /* 0x000fea0003800200 */
.L_x_18165:
[----:B------:R-:W-:Y:S04]  /*1860*/  BSSY.RECONVERGENT B1, `(.L_x_18167) ;  /* 0x0000012000017945 */ /* 0x000fe80003800200 */
[----:B------:R-:W-:Y:S05]  /*1870*/  @P1 BRA `(.L_x_18168) ;  /* 0x0000000000401947 */ /* 0x000fea0003800000 */
[----:B0-----:R-:W-:Y:S02]  /*1880*/  HFMA2 R3, -RZ, RZ, 0, 0 ;  /* 0x00000000ff037431 */ /* 0x001fe400000001ff */
[----:B------:R-:W-:Y:S01]  /*1890*/  IMAD R9, R23, UR38, RZ ;  /* 0x0000002617097c24 */ /* 0x000fe2000f8e02ff */
[----:B---3--:R-:W-:Y:S01]  /*18a0*/  R2UR UR4, R16 ;  /* 0x00000000100472ca */ /* 0x008fe200000e0000 */
        /* <DEDUP_REMOVED lines=13> */
.L_x_18168:
[----:B------:R-:W-:Y:S05]  /*1980*/  BSYNC.RECONVERGENT B1 ;  /* 0x0000000000017941 */ /* 0x000fea0003800200 */
.L_x_18167:
[----:B------:R-:W-:-:S04]  /*1990*/  IADD3 R22, P0, PT, R18, R22, RZ ;  /* 0x0000001612167210 */ /* 0x000fc80007f1e0ff */
[----:B------:R-:W-:Y:S02]  /*19a0*/  LEA.HI.X.SX32 R23, R18, R23, 0x1, P0 ;  /* 0x0000001712177211 */ /* 0x000fe400000f0eff */
[----:B------:R-:W-:-:S04]  /*19b0*/  ISETP.GE.U32.AND P0, PT, R22, UR44, PT ;  /* 0x0000002c16007c0c */ /* 0x000fc8000bf06070 */
[----:B------:R-:W-:-:S13]  /*19c0*/  ISETP.GE.AND.EX P0, PT, R23, UR45, PT, P0 ;  /* 0x0000002d17007c0c */ /* 0x000fda000bf06300 */
[----:B------:R-:W-:Y:S05]  /*19d0*/  @!P0 BRA `(.L_x_18169) ;  /* 0xffffffe800448947 */ /* 0x000fea000383ffff */
[----:B------:R-:W-:Y:S05]  /*19e0*/  BSYNC B0 ;  /* 0x0000000000007941 */ /* 0x000fea0003800000 */
.L_x_18151:
[----:B------:R-:W-:Y:S05]  /*19f0*/  EXIT ;  /* 0x000000000000794d */ /* 0x000fea0003800000 */
.L_x_18156:
[----:B------:R-:W-:Y:S01]  /*1a00*/  BSSY B1, `(.L_x_18170) ;  /* 0x0000007000017945 */ /* 0x000fe20003800000 */
[----:B------:R-:W-:Y:S01]  /*1a10*/  MOV R12, 0x10 ;  /* 0x00000010000c7802 */ /* 0x000fe20000000f00 */
[----:B------:R-:W-:Y:S01]  /*1a20*/  IMAD.MOV.U32 R11, RZ, RZ, 0x1f ;  /* 0x0000001fff0b7424 */ /* 0x000fe200078e00ff */
[----:B------:R-:W-:-:S07]  /*1a30*/  MOV R15, 0xffffffff ;  /* 0xffffffff000f7802 */ /* 0x000fce0000000f00 */
[----:B01234-:R-:W-:Y:S05]  /*1a40*/  WARPSYNC.COLLECTIVE R15, `(.L_x_18171) ;  /* 0x000000000f087348 */ /* 0x01ffea0003c00000 */
[----:B------:R0:W0:Y:S02]  /*1a50*/  SHFL.BFLY P6, R14, R13, R12, R11 ;  /* 0x0c00000c0d0e7389 */ /* 0x00002400000c000b */
[----:B01234-:R-:W-:Y:S05]  /*1a60*/  ENDCOLLECTIVE ;  /* 0x000000000000791b */ /* 0x01ffea0003800000 */
.L_x_18171:
[----:B------:R-:W-:Y:S05]  /*1a70*/  BSYNC B1 ;  /* 0x0000000000017941 */ /* 0x000fea0003800000 */
.L_x_18170:
[----:B------:R-:W-:Y:S01]  /*1a80*/  HFMA2 R11, -RZ, RZ, 0, 1.847743988037109375e-06 ;  /* 0x0000001fff0b7431 */ /* 0x000fe200000001ff */
[----:B------:R-:W-:Y:S01]  /*1a90*/  FMNMX R13, R14, R13, !PT ;  /* 0x0000000d0e0d7209 */ /* 0x000fe20007800000 */
[----:B------:R-:W-:Y:S02]  /*1aa0*/  IMAD.MOV.U32 R12, RZ, RZ, 0x8 ;  /* 0x00000008ff0c7424 */ /* 0x000fe400078e00ff */
[----:B------:R-:W-:-:S07]  /*1ab0*/  IMAD.MOV.U32 R15, RZ, RZ, -0x1 ;  /* 0xffffffffff0f7424 */ /* 0x000fce00078e00ff */
[----:B------:R-:W-:Y:S05]  /*1ac0*/  WARPSYNC.COLLECTIVE R15, `(.L_x_18172) ;  /* 0x000000000f087348 */ /* 0x000fea0003c00000 */
[----:B------:R0:W1:Y:S02]  /*1ad0*/  SHFL.BFLY P6, R14, R13, R12, R11 ;  /* 0x0c00000c0d0e7389 */ /* 0x00006400000c000b */
[----:B01----:R-:W-:Y:S05]  /*1ae0*/  ENDCOLLECTIVE ;  /* 0x000000000000791b */ /* 0x003fea0003800000 */
.L_x_18172:
[----:B------:R-:W-:Y:S01]  /*1af0*/  IMAD.MOV.U32 R12, RZ, RZ, 0x4 ;  /* 0x00000004ff0c7424 */ /* 0x000fe200078e00ff */
[----:B------:R-:W-:-:S04]  /*1b00*/  FMNMX R2, R13, R14, !PT ;  /* 0x0000000e0d027209 */ /* 0x000fc80007800000 */
[----:B------:R-:W-:-:S07]  /*1b10*/  MOV R13, R2 ;  /* 0x00000002000d7202 */ /* 0x000fce0000000f00 */
[----:B------:R-:W-:Y:S05]  /*1b20*/  WARPSYNC.COLLECTIVE R15, `(.L_x_18173) ;  /* 0x000000000f087348 */ /* 0x000fea0003c00000 */
[----:B------:R0:W1:Y:S02]  /*1b30*/  SHFL.BFLY P6, R14, R13, R12, R11 ;  /* 0x0c00000c0d0e7389 */ /* 0x00006400000c000b */
[----:B01----:R-:W-:Y:S05]  /*1b40*/  ENDCOLLECTIVE ;  /* 0x000000000000791b */ /* 0x003fea0003800000 */
.L_x_18173:
[----:B------:R-:W-:Y:S01]  /*1b50*/  IMAD.MOV.U32 R12, RZ, RZ, 0x2 ;  /* 0x00000002ff0c7424 */ /* 0x000fe200078e00ff */
[----:B------:R-:W-:Y:S01]  /*1b60*/  FMNMX R4, R2, R14, !PT ;  /* 0x0000000e02047209 */ /* 0x000fe20007800000 */
[----:B------:R-:W-:-:S03]  /*1b70*/  HFMA2 R2, -RZ, RZ, 0.96630859375, -0.0022525787353515625 ;  /* 0x3bbb989dff027431 */ /* 0x000fc600000001ff */
[----:B------:R-:W-:-:S07]  /*1b80*/  MOV R13, R4 ;  /* 0x00000004000d7202 */ /* 0x000fce0000000f00 */
[----:B------:R-:W-:Y:S05]  /*1b90*/  WARPSYNC.COLLECTIVE R15, `(.L_x_18174) ;  /* 0x000000000f087348 */ /* 0x000fea0003c00000 */
[----:B------:R0:W1:Y:S02]  /*1ba0*/  SHFL.BFLY P6, R14, R13, R12, R11 ;  /* 0x0c00000c0d0e7389 */ /* 0x00006400000c000b */
[----:B01----:R-:W-:Y:S05]  /*1bb0*/  ENDCOLLECTIVE ;  /* 0x000000000000791b */ /* 0x003fea0003800000 */
.L_x_18174:
[----:B------:R-:W-:Y:S01]  /*1bc0*/  IMAD.MOV.U32 R12, RZ, RZ, 0x1 ;  /* 0x00000001ff0c7424 */ /* 0x000fe200078e00ff */
[----:B------:R-:W-:Y:S01]  /*1bd0*/  FMNMX R5, R4, R14, !PT ;  /* 0x0000000e04057209 */ /* 0x000fe20007800000 */
[----:B------:R-:W-:-:S03]  /*1be0*/  IMAD.MOV.U32 R4, RZ, RZ, 0x437c0000 ;  /* 0x437c0000ff047424 */ /* 0x000fc600078e00ff */
[----:B------:R-:W-:-:S07]  /*1bf0*/  MOV R13, R5 ;  /* 0x00000005000d7202 */ /* 0x000fce0000000f00 */
[----:B------:R-:W-:Y:S05]  /*1c00*/  WARPSYNC.COLLECTIVE R15, `(.L_x_18175) ;  /* 0x000000000f087348 */ /* 0x000fea0003c00000 */
[----:B------:R0:W1:Y:S02]  /*1c10*/  SHFL.BFLY P6, R14, R13, R12, R11 ;  /* 0x0c00000c0d0e7389 */ /* 0x00006400000c000b */
[----:B01----:R-:W-:Y:S05]  /*1c20*/  ENDCOLLECTIVE ;  /* 0x000000000000791b */ /* 0x003fea0003800000 */
.L_x_18175:
[----:B------:R-:W-:Y:S02]  /*1c30*/  MOV R12, 0x10 ;  /* 0x00000010000c7802 */ /* 0x000fe40000000f00 */
[----:B------:R-:W-:-:S05]  /*1c40*/  FMNMX R14, R5, R14, !PT ;  /* 0x0000000e050e7209 */ /* 0x000fca0007800000 */
[C---:B------:R-:W-:Y:S01]  /*1c50*/  FADD R29, -R14.reuse, R27 ;  /* 0x0000001b0e1d7221 */ /* 0x040fe20000000100 */
[C---:B------:R-:W-:Y:S01]  /*1c60*/  FADD R9, -R14.reuse, R0 ;  /* 0x000000000e097221 */ /* 0x040fe20000000100 */
[C---:B------:R-:W-:Y:S02]  /*1c70*/  FADD R27, -R14.reuse, R10 ;  /* 0x0000000a0e1b7221 */ /* 0x040fe40000000100 */
[-C--:B------:R-:W-:Y:S01]  /*1c80*/  FFMA.SAT R5, R29, R2.reuse, 0.5 ;  /* 0x3f0000001d057423 */ /* 0x080fe20000002002 */
[-C--:B------:R-:W-:Y:S01]  /*1c90*/  FFMA.SAT R11, R9, R2.reuse, 0.5 ;  /* 0x3f000000090b7423 */ /* 0x080fe20000002002 */
[----:B------:R-:W-:Y:S02]  /*1ca0*/  FFMA.SAT R13, R27, R2, 0.5 ;  /* 0x3f0000001b0d7423 */ /* 0x000fe40000002002 */
[----:B------:R-:W-:Y:S01]  /*1cb0*/  FFMA.RM R8, R5, R4, 12582913 ;  /* 0x4b40000105087423 */ /* 0x000fe20000004004 */
[----:B------:R-:W-:-:S03]  /*1cc0*/  FADD R5, -R14, R3 ;  /* 0x000000030e057221 */ /* 0x000fc60000000100 */
[C---:B------:R-:W-:Y:S01]  /*1cd0*/  FADD R0, R8.reuse, -12583039 ;  /* 0xcb40007f08007421 */ /* 0x040fe20000000000 */
[----:B------:R-:W-:-:S03]  /*1ce0*/  SHF.L.U32 R3, R8, 0x17, RZ ;  /* 0x0000001708037819 */ /* 0x000fc600000006ff */
[----:B------:R-:W-:-:S04]  /*1cf0*/  FFMA R0, R29, 1.4426950216293334961, -R0 ;  /* 0x3fb8aa3b1d007823 */ /* 0x000fc80000000800 */
[----:B------:R-:W-:Y:S01]  /*1d00*/  FFMA R29, R29, 1.925963033500011079e-08, R0 ;  /* 0x32a570601d1d7823 */ /* 0x000fe20000000000 */
[----:B------:R-:W-:Y:S01]  /*1d10*/  FFMA.RM R0, R11, R4, 12582913 ;  /* 0x4b4000010b007423 */ /* 0x000fe20000004004 */
[----:B------:R-:W-:Y:S02]  /*1d20*/  FFMA.SAT R11, R5, R2, 0.5 ;  /* 0x3f000000050b7423 */ /* 0x000fe40000002002 */
[----:B------:R-:W0:Y:S01]  /*1d30*/  MUFU.EX2 R10, R29 ;  /* 0x0000001d000a7308 */ /* 0x000e220000000800 */
[C---:B------:R-:W-:Y:S01]  /*1d40*/  FADD R8, R0.reuse, -12583039 ;  /* 0xcb40007f00087421 */ /* 0x040fe20000000000 */
[----:B------:R-:W-:Y:S01]  /*1d50*/  FFMA.RM R2, R11, R4, 12582913 ;  /* 0x4b4000010b027423 */ /* 0x000fe20000004004 */
[----:B------:R-:W-:Y:S02]  /*1d60*/  IMAD.SHL.U32 R0, R0, 0x800000, RZ ;  /* 0x0080000000007824 */ /* 0x000fe400078e00ff */
[----:B------:R-:W-:Y:S01]  /*1d70*/  FFMA R8, R9, 1.4426950216293334961, -R8 ;  /* 0x3fb8aa3b09087823 */ /* 0x000fe20000000808 */
[----:B------:R-:W-:-:S03]  /*1d80*/  IMAD.MOV.U32 R11, RZ, RZ, 0x1f ;  /* 0x0000001fff0b7424 */ /* 0x000fc600078e00ff */
[----:B------:R-:W-:Y:S01]  /*1d90*/  FFMA R9, R9, 1.925963033500011079e-08, R8 ;  /* 0x32a5706009097823 */ /* 0x000fe20000000008 */
[----:B------:R-:W-:Y:S01]  /*1da0*/  FFMA.RM R8, R13, R4, 12582913 ;  /* 0x4b4000010d087423 */ /* 0x000fe20000004004 */
[C---:B------:R-:W-:Y:S01]  /*1db0*/  FADD R4, R2.reuse, -12583039 ;  /* 0xcb40007f02047421 */ /* 0x040fe20000000000 */
[----:B------:R-:W-:-:S03]  /*1dc0*/  SHF.L.U32 R2, R2, 0x17, RZ ;  /* 0x0000001702027819 */ /* 0x000fc600000006ff */
[----:B------:R-:W-:Y:S01]  /*1dd0*/  FFMA R4, R5, 1.4426950216293334961, -R4 ;  /* 0x3fb8aa3b05047823 */ /* 0x000fe20000000804 */
[----:B------:R-:W1:Y:S01]  /*1de0*/  MUFU.EX2 R9, R9 ;  /* 0x0000000900097308 */ /* 0x000e620000000800 */
[----:B0-----:R-:W-:Y:S02]  /*1df0*/  FMUL R3, R3, R10 ;  /* 0x0000000a03037220 */ /* 0x001fe40000400000 */
[----:B------:R-:W-:Y:S01]  /*1e00*/  FFMA R10, R5, 1.925963033500011079e-08, R4 ;  /* 0x32a57060050a7823 */ /* 0x000fe20000000004 */
[----:B------:R-:W-:-:S04]  /*1e10*/  FADD R4, R8, -12583039 ;  /* 0xcb40007f08047421 */ /* 0x000fc80000000000 */
[C---:B------:R-:W-:Y:S01]  /*1e20*/  FFMA R4, R27.reuse, 1.4426950216293334961, -R4 ;  /* 0x3fb8aa3b1b047823 */ /* 0x040fe20000000804 */
[----:B------:R-:W0:Y:S03]  /*1e30*/  MUFU.EX2 R5, R10 ;  /* 0x0000000a00057308 */ /* 0x000e260000000800 */
[----:B------:R-:W-:Y:S01]  /*1e40*/  FFMA R27, R27, 1.925963033500011079e-08, R4 ;  /* 0x32a570601b1b7823 */ /* 0x000fe20000000004 */
[----:B-1----:R-:W-:-:S05]  /*1e50*/  FMUL R4, R0, R9 ;  /* 0x0000000900047220 */ /* 0x002fca0000400000 */
[----:B------:R-:W1:Y:S01]  /*1e60*/  MUFU.EX2 R27, R27 ;  /* 0x0000001b001b7308 */ /* 0x000e620000000800 */
[----:B------:R-:W-:Y:S02]  /*1e70*/  IMAD.SHL.U32 R0, R8, 0x800000, RZ ;  /* 0x0080000008007824 */ /* 0x000fe400078e00ff */
[----:B0-----:R-:W-:Y:S01]  /*1e80*/  FMUL R2, R2, R5 ;  /* 0x0000000502027220 */ /* 0x001fe20000400000 */
[----:B------:R-:W-:-:S04]  /*1e90*/  FADD R5, RZ, R3 ;  /* 0x00000003ff057221 */ /* 0x000fc80000000000 */
[----:B------:R-:W-:Y:S01]  /*1ea0*/  FADD R5, R5, R4 ;  /* 0x0000000405057221 */ /* 0x000fe20000000000 */
[----:B-1----:R-:W-:-:S03]  /*1eb0*/  FMUL R0, R0, R27 ;  /* 0x0000001b00007220 */ /* 0x002fc60000400000 */
[----:B------:R-:W-:-:S04]  /*1ec0*/  FADD R5, R5, R2 ;  /* 0x0000000205057221 */ /* 0x000fc80000000000 */
[----:B------:R-:W-:-:S07]  /*1ed0*/  FADD R13, R5, R0 ;  /* 0x00000000050d7221 */ /* 0x000fce0000000000 */
[----:B------:R-:W-:Y:S05]  /*1ee0*/  WARPSYNC.COLLECTIVE R15, `(.L_x_18176) ;  /* 0x000000000f087348 */ /* 0x000fea0003c00000 */
[----:B------:R0:W1:Y:S02]  /*1ef0*/  SHFL.BFLY P6, R14, R13, R12, R11 ;  /* 0x0c00000c0d0e7389 */ /* 0x00006400000c000b */
[----:B01----:R-:W-:Y:S05]  /*1f00*/  ENDCOLLECTIVE ;  /* 0x000000000000791b */ /* 0x003fea0003800000 */
.L_x_18176:
[----:B------:R-:W-:Y:S02]  /*1f10*/  IMAD.MOV.U32 R12, RZ, RZ, 0x8 ;  /* 0x00000008ff0c7424 */ /* 0x000fe400078e00ff */
[----:B------:R-:W-:-:S05]  /*1f20*/  FADD R5, R13, R14 ;  /* 0x0000000e0d057221 */ /* 0x000fca0000000000 */
[----:B------:R-:W-:-:S07]  /*1f30*/  MOV R13, R5 ;  /* 0x00000005000d7202 */ /* 0x000fce0000000f00 */
[----:B------:R-:W-:Y:S05]  /*1f40*/  WARPSYNC.COLLECTIVE R15, `(.L_x_18177) ;  /* 0x000000000f087348 */ /* 0x000fea0003c00000 */
[----:B------:R0:W1:Y:S02]  /*1f50*/  SHFL.BFLY P6, R14, R13, R12, R11 ;  /* 0x0c00000c0d0e7389 */ /* 0x00006400000c000b */
[----:B01----:R-:W-:Y:S05]  /*1f60*/  ENDCOLLECTIVE ;  /* 0x000000000000791b */ /* 0x003fea0003800000 */
.L_x_18177:
[----:B------:R-:W-:Y:S02]  /*1f70*/  IMAD.MOV.U32 R12, RZ, RZ, 0x4 ;  /* 0x00000004ff0c7424 */ /* 0x000fe400078e00ff */
[----:B------:R-:W-:-:S05]  /*1f80*/  FADD R8, R5, R14 ;  /* 0x0000000e05087221 */ /* 0x000fca0000000000 */
[----:B------:R-:W-:-:S07]  /*1f90*/  MOV R13, R8 ;  /* 0x00000008000d7202 */ /* 0x000fce0000000f00 */
[----:B------:R-:W-:Y:S05]  /*1fa0*/  WARPSYNC.COLLECTIVE R15, `(.L_x_18178) ;  /* 0x000000000f087348 */ /* 0x000fea0003c00000 */
[----:B------:R0:W1:Y:S02]  /*1fb0*/  SHFL.BFLY P6, R14, R13, R12, R11 ;  /* 0x0c00000c0d0e7389 */ /* 0x00006400000c000b */
[----:B01----:R-:W-:Y:S05]  /*1fc0*/  ENDCOLLECTIVE ;  /* 0x000000000000791b */ /* 0x003fea0003800000 */
.L_x_18178:
[----:B------:R-:W-:Y:S02]  /*1fd0*/  IMAD.MOV.U32 R12, RZ, RZ, 0x2 ;  /* 0x00000002ff0c7424 */ /* 0x000fe400078e00ff */
[----:B------:R-:W-:-:S05]  /*1fe0*/  FADD R9, R8, R14 ;  /* 0x0000000e08097221 */ /* 0x000fca0000000000 */
[----:B------:R-:W-:-:S07]  /*1ff0*/  MOV R13, R9 ;  /* 0x00000009000d7202 */ /* 0x000fce0000000f00 */
[----:B------:R-:W-:Y:S05]  /*2000*/  WARPSYNC.COLLECTIVE R15, `(.L_x_18179) ;  /* 0x000000000f087348 */ /* 0x000fea0003c00000 */
[----:B------:R0:W1:Y:S02]  /*2010*/  SHFL.BFLY P6, R14, R13, R12, R11 ;  /* 0x0c00000c0d0e7389 */ /* 0x00006400000c000b */
[----:B01----:R-:W-:Y:S05]  /*2020*/  ENDCOLLECTIVE ;  /* 0x000000000000791b */ /* 0x003fea0003800000 */
.L_x_18179:
[----:B------:R-:W-:Y:S02]  /*2030*/  IMAD.MOV.U32 R12, RZ, RZ, 0x1 ;  /* 0x00000001ff0c7424 */ /* 0x000fe400078e00ff */
[----:B------:R-:W-:-:S05]  /*2040*/  FADD R10, R9, R14 ;  /* 0x0000000e090a7221 */ /* 0x000fca0000000000 */
[----:B------:R-:W-:-:S07]  /*2050*/  MOV R13, R10 ;  /* 0x0000000a000d7202 */ /* 0x000fce0000000f00 */
[----:B------:R-:W-:Y:S05]  /*2060*/  WARPSYNC.COLLECTIVE R15, `(.L_x_18180) ;  /* 0x000000000f087348 */ /* 0x000fea0003c00000 */
[----:B------:R0:W1:Y:S02]  /*2070*/  SHFL.BFLY P6, R14, R13, R12, R11 ;  /* 0x0c00000c0d0e7389 */ /* 0x00006400000c000b */
[----:B01----:R-:W-:Y:S05]  /*2080*/  ENDCOLLECTIVE ;  /* 0x000000000000791b */ /* 0x003fea0003800000 */
.L_x_18180:
[----:B------:R-:W-:Y:S05]  /*2090*/  BRA `(.L_x_18181) ;  /* 0xfffffff000ac7947 */ /* 0x000fea000383ffff */
        .weak           $__internal_282_$__cuda_sm3x_div_rn_noftz_f32_slowpath
        .type           $__internal_282_$__cuda_sm3x_div_rn_noftz_f32_slowpath,@function
        .size           $__internal_282_$__cuda_sm3x_div_rn_noftz_f32_slowpath,(.L_x_37659 - $__internal_282_$__cuda_sm3x_div_rn_noftz_f32_slowpath)
$__internal_282_$__cuda_sm3x_div_rn_noftz_f32_slowpath:
        /* <DEDUP_REMOVED lines=34> */
.L_x_18183:
        /* <DEDUP_REMOVED lines=51> */
.L_x_18190:
[----:B------:R-:W-:-:S04]  /*25f0*/  LOP3.LUT R3, R3, 0x80000000, RZ, 0xc0, !PT ;  /* 0x8000000003037812 */ /* 0x000fc800078ec0ff */
[----:B------:R-:W-:Y:S01]  /*2600*/  LOP3.LUT R3, R3, 0x7f800000, RZ, 0xfc, !PT ;  /* 0x7f80000003037812 */ /* 0x000fe200078efcff */
[----:B------:R-:W-:Y:S06]  /*2610*/  BRA `(.L_x_18191) ;  /* 0x0000000000047947 */ /* 0x000fec0003800000 */
.L_x_18189:
[----:B------:R-:W-:-:S07]  /*2620*/  LEA R3, R12, R3, 0x17 ;  /* 0x000000030c037211 */ /* 0x000fce00078eb8ff */
.L_x_18191:
[----:B------:R-:W-:Y:S05]  /*2630*/  BSYNC.RECONVERGENT B3 ;  /* 0x0000000000037941 */ /* 0x000fea0003800200 */
.L_x_18188:
[----:B------:R-:W-:Y:S05]  /*2640*/  BRA `(.L_x_18192) ;  /* 0x0000000000207947 */ /* 0x000fea0003800000 */
.L_x_18187:
[----:B------:R-:W-:-:S04]  /*2650*/  LOP3.LUT R3, R10, 0x80000000, R3, 0x48, !PT ;  /* 0x800000000a037812 */ /* 0x000fc800078e4803 */
[----:B------:R-:W-:Y:S01]  /*2660*/  LOP3.LUT R3, R3, 0x7f800000, RZ, 0xfc, !PT ;  /* 0x7f80000003037812 */ /* 0x000fe200078efcff */
[----:B------:R-:W-:Y:S06]  /*2670*/  BRA `(.L_x_18192) ;  /* 0x0000000000147947 */ /* 0x000fec0003800000 */
.L_x_18186:
[----:B------:R-:W-:Y:S01]  /*2680*/  LOP3.LUT R3, R10, 0x80000000, R3, 0x48, !PT ;  /* 0x800000000a037812 */ /* 0x000fe200078e4803 */
[----:B------:R-:W-:Y:S06]  /*2690*/  BRA `(.L_x_18192) ;  /* 0x00000000000c7947 */ /* 0x000fec0003800000 */
.L_x_18185:
[----:B------:R-:W0:Y:S01]  /*26a0*/  MUFU.RSQ R3, -QNAN ;  /* 0xffc0000000037908 */ /* 0x000e220000001400 */
[----:B------:R-:W-:Y:S05]  /*26b0*/  BRA `(.L_x_18192) ;  /* 0x0000000000047947 */ /* 0x000fea0003800000 */
.L_x_18184:
[----:B------:R-:W-:-:S07]  /*26c0*/  FADD.FTZ R3, R3, R10 ;  /* 0x0000000a03037221 */ /* 0x000fce0000010000 */
.L_x_18192:
[----:B------:R-:W-:Y:S05]  /*26d0*/  BSYNC.RECONVERGENT B2 ;  /* 0x0000000000027941 */ /* 0x000fea0003800200 */
.L_x_18182:
[----:B------:R-:W-:Y:S02]  /*26e0*/  HFMA2 R11, -RZ, RZ, 0, 0 ;  /* 0x00000000ff0b7431 */ /* 0x000fe400000001ff */
[----:B------:R-:W-:-:S04]  /*26f0*/  IMAD.MOV.U32 R10, RZ, RZ, R5 ;  /* 0x000000ffff0a7224 */ /* 0x000fc800078e0005 */
[----:B0-----:R-:W-:Y:S05]  /*2700*/  RET.REL.NODEC R10 `(_Z15SoftmaxWarpImplI22BroadcastScaleMaskLoadIffbLm3EiE11DirectStoreIffEfLi2ELi4ELi32ELi1ELb1EL9Algorithm0EEvT_T0_ll) ;  /* 0xffffffd80a3c7950 */ /* 0x001fea0003c3ffff */
.L_x_18193:
        /* <DEDUP_REMOVED lines=15> */
.L_x_37659:


//--------------------- .text._Z15SoftmaxWarpImplI22BroadcastScaleMaskLoadIffbLm3EiE11DirectStoreIffEfLi2ELi4ELi32ELi1ELb0EL9Algorithm0EEvT_T0_ll --------------------------
	.section	.text._Z15SoftmaxWarpImplI22BroadcastScaleMaskLoadIffbLm3EiE11DirectStoreIffEfLi2ELi4ELi32ELi1ELb0EL9Algorithm0EEvT_T0_ll,"ax",@progbits
	.align	128
        .global         _Z15SoftmaxWarpImplI22BroadcastScaleMaskLoadIffbLm3EiE11DirectStoreIffEfLi2ELi4ELi32ELi1ELb0EL9Algorithm0EEvT_T0_ll
        .type           _Z15SoftmaxWarpImplI22BroadcastScaleMaskLoadIffbLm3EiE11DirectStoreIffEfLi2ELi4ELi32ELi1ELb0EL9Algorithm0EEvT_T0_ll,@function
        .size           _Z15SoftmaxWarpImplI22BroadcastScaleMaskLoadIffbLm3EiE11DirectStoreIffEfLi2ELi4ELi32ELi1ELb0EL9Algorithm0EEvT_T0_ll,(.L_x_37660 - _Z15SoftmaxWarpImplI22BroadcastScaleMaskLoadIffbLm3EiE11DirectStoreIffEfLi2ELi4ELi32ELi1ELb0EL9Algorithm0EEvT_T0_ll)
        .other          _Z15SoftmaxWarpImplI22BroadcastScaleMaskLoadIffbLm3EiE11DirectStoreIffEfLi2ELi4ELi32ELi1ELb0EL9Algorithm0EEvT_T0_ll,@"STO_CUDA_ENTRY STV_DEFAULT"
_Z15SoftmaxWarpImplI22BroadcastScaleMaskLoadIffbLm3EiE11DirectStoreIffEfLi2ELi4ELi32ELi1ELb0EL9Algorithm0EEvT_T0_ll:
.text._Z15SoftmaxWarpImplI22BroadcastScaleMaskLoadIffbLm3EiE11DirectStoreIffEfLi2ELi4ELi32ELi1ELb0EL9Algorithm0EEvT_T0_ll:
        /* <DEDUP_REMOVED lines=26> */
.L_x_18194:
        /* <DEDUP_REMOVED lines=12> */
[----:B------:R-:W1:Y:S08]  /*0260*/  LDC R19, c[0x0][0x3b0] ;  /* 0x0000ec00ff137b82 */ /* 0x000e700000000800 */
[----:B------:R-:W2:Y:S08]  /*0270*/  LDC R20, c[0x0][0x3b4] ;  /* 0x0000ed00ff147b82 */ /* 0x000eb00000000800 */
[----:B------:R-:W3:Y:S08]  /*0280*/  LDC.64 R16, c[0x0][0x358] ;  /* 0x0000d600ff107b82 */ /* 0x000ef00000000a00 */
[----:B------:R-:W4:Y:S01]  /*0290*/  LDC.64 R8, c[0x0][0x380] ;  /* 0x0000e000ff087b82 */ /* 0x000f220000000a00 */
[----:B0-----:R-:W-:-:S07]  /*02a0*/  IMAD.SHL.U32 R22, R22, 0x2, RZ ;  /* 0x0000000216167824 */ /* 0x001fce00078e00ff */
[----:B------:R-:W0:Y:S02]  /*02b0*/  LDC.64 R6, c[0x0][0x388] ;  /* 0x0000e200ff067b82 */ /* 0x000e240000000a00 */
.L_x_18204:
[----:B01----:R-:W-:Y:S01]  /*02c0*/  IABS R10, R19 ;  /* 0x00000013000a7213 */ /* 0x003fe20000000000 */
[----:B------:R-:W-:Y:S01]  /*02d0*/  IMAD R0, R21, UR44, R22 ;  /* 0x0000002c15007c24 */ /* 0x000fe2000f8e0216 */
[----:B--2---:R-:W-:Y:S01]  /*02e0*/  IABS R11, R20 ;  /* 0x00000014000b7213 */ /* 0x004fe20000000000 */
[----:B------:R-:W-:Y:S01]  /*02f0*/  IMAD.MOV.U32 R2, RZ, RZ, RZ ;  /* 0x000000ffff027224 */ /* 0x000fe200078e00ff */
[----:B------:R-:W1:Y:S01]  /*0300*/  I2F.RP R4, R10 ;  /* 0x0000000a00047306 */ /* 0x000e620000209400 */
[C---:B---3--:R-:W-:Y:S02]  /*0310*/  R2UR UR4, R16.reuse ;  /* 0x00000000100472ca */ /* 0x048fe400000e0000 */
[----:B------:R-:W-:Y:S02]  /*0320*/  IABS R13, R0 ;  /* 0x00000000000d7213 */ /* 0x000fe40000000000 */
[C---:B------:R-:W-:Y:S02]  /*0330*/  R2UR UR5, R17.reuse ;  /* 0x00000000110572ca */ /* 0x040fe400000e0000 */
[----:B------:R-:W-:Y:S01]  /*0340*/  R2UR UR6, R16 ;  /* 0x00000000100672ca */ /* 0x000fe200000e0000 */
[----:B------:R-:W2:Y:S01]  /*0350*/  I2F.RP R12, R11 ;  /* 0x0000000b000c7306 */ /* 0x000ea20000209400 */
[----:B------:R-:W-:-:S07]  /*0360*/  R2UR UR7, R17 ;  /* 0x00000000110772ca */ /* 0x000fce00000e0000 */
[----:B-1----:R-:W1:Y:S08]  /*0370*/  MUFU.RCP R4, R4 ;  /* 0x0000000400047308 */ /* 0x002e700000001000 */
[----:B--2---:R-:W-:Y:S01]  /*0380*/  MUFU.RCP R12, R12 ;  /* 0x0000000c000c7308 */ /* 0x004fe20000001000 */
[----:B-1----:R-:W-:Y:S02]  /*0390*/  VIADD R3, R4, 0xffffffe ;  /* 0x0ffffffe04037836 */ /* 0x002fe40000000000 */
[----:B------:R-:W-:-:S05]  /*03a0*/  VIADD R4, R0, 0x40 ;  /* 0x0000004000047836 */ /* 0x000fca0000000000 */
[----:B------:R-:W1:Y:S02]  /*03b0*/  F2I.FTZ.U32.TRUNC.NTZ R3, R3 ;  /* 0x0000000300037305 */ /* 0x000e64000021f000 */
[----:B-1----:R-:W-:-:S05]  /*03c0*/  IADD3 R5, PT, PT, RZ, -R3, RZ ;  /* 0x80000003ff057210 */ /* 0x002fca0007ffe0ff */
[----:B------:R-:W-:-:S04]  /*03d0*/  IMAD R5, R5, R10, RZ ;  /* 0x0000000a05057224 */ /* 0x000fc800078e02ff */
[----:B------:R-:W-:-:S06]  /*03e0*/  IMAD.HI.U32 R2, R3, R5, R2 ;  /* 0x0000000503027227 */ /* 0x000fcc00078e0002 */
[----:B------:R-:W-:-:S04]  /*03f0*/  IMAD.HI.U32 R5, R2, R13, RZ ;  /* 0x0000000d02057227 */ /* 0x000fc800078e00ff */
[----:B------:R-:W-:-:S04]  /*0400*/  IMAD.MOV R3, RZ, RZ, -R5 ;  /* 0x000000ffff037224 */ /* 0x000fc800078e0a05 */
[----:B------:R-:W-:Y:S01]  /*0410*/  IMAD R3, R10, R3, R13 ;  /* 0x000000030a037224 */ /* 0x000fe200078e020d */
[----:B------:R-:W-:-:S04]  /*0420*/  IABS R13, R4 ;  /* 0x00000004000d7213 */ /* 0x000fc80000000000 */
[----:B------:R-:W-:-:S13]  /*0430*/  ISETP.GT.U32.AND P1, PT, R10, R3, PT ;  /* 0x000000030a00720c */ /* 0x000fda0003f24070 */
[-C--:B------:R-:W-:Y:S02]  /*0440*/  @!P1 IADD3 R3, PT, PT, R3, -R10.reuse, RZ ;  /* 0x8000000a03039210 */ /* 0x080fe40007ffe0ff */
[----:B------:R-:W-:Y:S02]  /*0450*/  @!P1 IADD3 R5, PT, PT, R5, 0x1, RZ ;  /* 0x0000000105059810 */ /* 0x000fe40007ffe0ff */
[----:B------:R-:W-:Y:S02]  /*0460*/  ISETP.GE.U32.AND P0, PT, R3, R10, PT ;  /* 0x0000000a0300720c */ /* 0x000fe40003f06070 */
[----:B------:R-:W-:-:S04]  /*0470*/  LOP3.LUT R3, R0, R19, RZ, 0x3c, !PT ;  /* 0x0000001300037212 */ /* 0x000fc800078e3cff */
[----:B------:R-:W-:Y:S01]  /*0480*/  ISETP.GE.AND P2, PT, R3, RZ, PT ;  /* 0x000000ff0300720c */ /* 0x000fe20003f46270 */
[----:B------:R-:W-:Y:S02]  /*0490*/  VIADD R3, R12, 0xffffffe ;  /* 0x0ffffffe0c037836 */ /* 0x000fe40000000000 */
[----:B------:R-:W-:Y:S01]  /*04a0*/  IMAD.HI.U32 R12, R2, R13, RZ ;  /* 0x0000000d020c7227 */ /* 0x000fe200078e00ff */
[----:B------:R-:W-:-:S03]  /*04b0*/  LOP3.LUT R2, RZ, R19, RZ, 0x33, !PT ;  /* 0x00000013ff027212 */ /* 0x000fc600078e33ff */
[----:B------:R-:W1:Y:S01]  /*04c0*/  F2I.FTZ.U32.TRUNC.NTZ R3, R3 ;  /* 0x0000000300037305 */ /* 0x000e62000021f000 */
[----:B------:R-:W-:Y:S01]  /*04d0*/  IADD3 R14, PT, PT, -R12, RZ, RZ ;  /* 0x000000ff0c0e7210 */ /* 0x000fe20007ffe1ff */
[----:B------:R-:W-:Y:S01]  /*04e0*/  @P0 VIADD R5, R5, 0x1 ;  /* 0x0000000105050836 */ /* 0x000fe20000000000 */
[----:B------:R-:W-:-:S03]  /*04f0*/  ISETP.NE.AND P0, PT, R19, RZ, PT ;  /* 0x000000ff1300720c */ /* 0x000fc60003f05270 */
[----:B------:R-:W-:Y:S02]  /*0500*/  IMAD R13, R10, R14, R13 ;  /* 0x0000000e0a0d7224 */ /* 0x000fe400078e020d */
[----:B------:R-:W-:-:S03]  /*0510*/  @!P2 IMAD.MOV R5, RZ, RZ, -R5 ;  /* 0x000000ffff05a224 */ /* 0x000fc600078e0a05 */
[----:B------:R-:W-:Y:S02]  /*0520*/  ISETP.GT.U32.AND P2, PT, R10, R13, PT ;  /* 0x0000000d0a00720c */ /* 0x000fe40003f44070 */
[----:B------:R-:W-:Y:S01]  /*0530*/  SEL R5, R2, R5, !P0 ;  /* 0x0000000502057207 */ /* 0x000fe20004000000 */
[----:B-1----:R-:W-:-:S04]  /*0540*/  IMAD.MOV R2, RZ, RZ, -R3 ;  /* 0x000000ffff027224 */ /* 0x002fc800078e0a03 */
[----:B------:R-:W-:Y:S02]  /*0550*/  IMAD.MOV R15, RZ, RZ, -R5 ;  /* 0x000000ffff0f7224 */ /* 0x000fe400078e0a05 */
[----:B------:R-:W-:Y:S01]  /*0560*/  IMAD R25, R2, R11, RZ ;  /* 0x0000000b02197224 */ /* 0x000fe200078e02ff */
[----:B------:R-:W-:Y:S01]  /*0570*/  MOV R2, RZ ;  /* 0x000000ff00027202 */ /* 0x000fe20000000f00 */
[----:B------:R-:W-:Y:S02]  /*0580*/  IMAD R15, R19, R15, R0 ;  /* 0x0000000f130f7224 */ /* 0x000fe400078e0200 */
[----:B------:R-:W-:Y:S01]  /*0590*/  @!P2 IMAD.IADD R13, R13, 0x1, -R10 ;  /* 0x000000010d0da824 */ /* 0x000fe200078e0a0a */
[----:B------:R-:W-:Y:S01]  /*05a0*/  @!P2 IADD3 R12, PT, PT, R12, 0x1, RZ ;  /* 0x000000010c0ca810 */ /* 0x000fe20007ffe0ff */
[----:B------:R-:W-:Y:S01]  /*05b0*/  IMAD.HI.U32 R2, R3, R25, R2 ;  /* 0x0000001903027227 */ /* 0x000fe200078e0002 */
[----:B------:R-:W-:Y:S02]  /*05c0*/  IABS R14, R15 ;  /* 0x0000000f000e7213 */ /* 0x000fe40000000000 */
[----:B------:R-:W-:-:S02]  /*05d0*/  ISETP.GE.U32.AND P1, PT, R13, R10, PT ;  /* 0x0000000a0d00720c */ /* 0x000fc40003f26070 */
[-C--:B------:R-:W-:Y:S01]  /*05e0*/  LOP3.LUT R13, R4, R19.reuse, RZ, 0x3c, !PT ;  /* 0x00000013040d7212 */ /* 0x080fe200078e3cff */
[----:B------:R-:W-:Y:S01]  /*05f0*/  IMAD.HI.U32 R3, R2, R14, RZ ;  /* 0x0000000e02037227 */ /* 0x000fe200078e00ff */
[----:B------:R-:W-:Y:S02]  /*0600*/  IABS R25, R20 ;  /* 0x0000001400197213 */ /* 0x000fe40000000000 */
[----:B------:R-:W-:Y:S01]  /*0610*/  ISETP.GE.AND P3, PT, R13, RZ, PT ;  /* 0x000000ff0d00720c */ /* 0x000fe20003f66270 */
[----:B------:R-:W-:Y:S01]  /*0620*/  IMAD.MOV R10, RZ, RZ, -R3 ;  /* 0x000000ffff0a7224 */ /* 0x000fe200078e0a03 */
[----:B------:R-:W-:-:S03]  /*0630*/  LOP3.LUT R13, RZ, R19, RZ, 0x33, !PT ;  /* 0x00000013ff0d7212 */ /* 0x000fc600078e33ff */
[----:B------:R-:W-:Y:S01]  /*0640*/  IMAD R10, R11, R10, R14 ;  /* 0x0000000a0b0a7224 */ /* 0x000fe200078e020e */
[----:B------:R-:W-:Y:S01]  /*0650*/  LOP3.LUT R14, RZ, R20, RZ, 0x33, !PT ;  /* 0x00000014ff0e7212 */ /* 0x000fe200078e33ff */
[----:B------:R-:W-:-:S03]  /*0660*/  @P1 VIADD R12, R12, 0x1 ;  /* 0x000000010c0c1836 */ /* 0x000fc60000000000 */
[----:B------:R-:W-:-:S03]  /*0670*/  ISETP.GT.U32.AND P2, PT, R11, R10, PT ;  /* 0x0000000a0b00720c */ /* 0x000fc60003f44070 */
[----:B------:R-:W-:-:S05]  /*0680*/  @!P3 IMAD.MOV R12, RZ, RZ, -R12 ;  /* 0x000000ffff0cb224 */ /* 0x000fca00078e0a0c */
[----:B------:R-:W-:-:S05]  /*0690*/  SEL R12, R13, R12, !P0 ;  /* 0x0000000c0d0c7207 */ /* 0x000fca0004000000 */
[----:B------:R-:W-:Y:S01]  /*06a0*/  IMAD.MOV R13, RZ, RZ, -R12 ;  /* 0x000000ffff0d7224 */ /* 0x000fe200078e0a0c */
[----:B------:R-:W-:Y:S01]  /*06b0*/  @!P2 IADD3 R10, PT, PT, R10, -R11, RZ ;  /* 0x8000000b0a0aa210 */ /* 0x000fe20007ffe0ff */
[----:B------:R-:W-:Y:S01]  /*06c0*/  @!P2 VIADD R3, R3, 0x1 ;  /* 0x000000010303a836 */ /* 0x000fe20000000000 */
[----:B------:R-:W-:Y:S01]  /*06d0*/  ISETP.NE.AND P2, PT, R20, RZ, PT ;  /* 0x000000ff1400720c */ /* 0x000fe20003f45270 */
[----:B------:R-:W-:Y:S01]  /*06e0*/  IMAD R13, R19, R13, R4 ;  /* 0x0000000d130d7224 */ /* 0x000fe200078e0204 */
[----:B------:R-:W-:Y:S02]  /*06f0*/  ISETP.GE.U32.AND P0, PT, R10, R11, PT ;  /* 0x0000000b0a00720c */ /* 0x000fe40003f06070 */
[----:B------:R-:W-:Y:S02]  /*0700*/  LOP3.LUT R10, R15, R20, RZ, 0x3c, !PT ;  /* 0x000000140f0a7212 */ /* 0x000fe400078e3cff */
[----:B------:R-:W-:Y:S02]  /*0710*/  IABS R26, R13 ;  /* 0x0000000d001a7213 */ /* 0x000fe40000000000 */
[----:B------:R-:W-:-:S02]  /*0720*/  ISETP.GE.AND P1, PT, R10, RZ, PT ;  /* 0x000000ff0a00720c */ /* 0x000fc40003f26270 */
[----:B------:R-:W1:Y:S01]  /*0730*/  LDC.64 R10, c[0x0][0x390] ;  /* 0x0000e400ff0a7b82 */ /* 0x000e620000000a00 */
[----:B------:R-:W-:-:S04]  /*0740*/  IMAD.HI.U32 R24, R2, R26, RZ ;  /* 0x0000001a02187227 */ /* 0x000fc800078e00ff */
[----:B------:R-:W-:Y:S01]  /*0750*/  IMAD.MOV R2, RZ, RZ, -R24 ;  /* 0x000000ffff027224 */ /* 0x000fe200078e0a18 */
[----:B------:R-:W-:-:S03]  /*0760*/  @P0 IADD3 R3, PT, PT, R3, 0x1, RZ ;  /* 0x0000000103030810 */ /* 0x000fc60007ffe0ff */
[----:B------:R-:W-:Y:S02]  /*0770*/  IMAD R26, R25, R2, R26 ;  /* 0x00000002191a7224 */ /* 0x000fe400078e021a */
[----:B------:R-:W-:-:S03]  /*0780*/  @!P1 IMAD.MOV R3, RZ, RZ, -R3 ;  /* 0x000000ffff039224 */ /* 0x000fc600078e0a03 */
[----:B------:R-:W-:Y:S02]  /*0790*/  ISETP.GT.U32.AND P4, PT, R25, R26, PT ;  /* 0x0000001a1900720c */ /* 0x000fe40003f84070 */
[----:B------:R-:W-:-:S04]  /*07a0*/  SEL R14, R14, R3, !P2 ;  /* 0x000000030e0e7207 */ /* 0x000fc80005000000 */
[----:B------:R-:W-:Y:S02]  /*07b0*/  IADD3 R2, PT, PT, -R14, RZ, RZ ;  /* 0x000000ff0e027210 */ /* 0x000fe40007ffe1ff */
[----:B-1----:R-:W-:-:S03]  /*07c0*/  ISETP.NE.U32.AND P0, PT, R10, 0x1, PT ;  /* 0x000000010a00780c */ /* 0x002fc60003f05070 */
[----:B------:R-:W-:Y:S02]  /*07d0*/  IMAD R15, R20, R2, R15 ;  /* 0x00000002140f7224 */ /* 0x000fe400078e020f */
[----:B------:R-:W-:Y:S01]  /*07e0*/  @!P4 IMAD.IADD R26, R26, 0x1, -R25 ;  /* 0x000000011a1ac824 */ /* 0x000fe200078e0a19 */
[----:B------:R-:W1:Y:S01]  /*07f0*/  LDC.64 R2, c[0x0][0x398] ;  /* 0x0000e600ff027b82 */ /* 0x000e620000000a00 */
[----:B------:R-:W-:Y:S01]  /*0800*/  ISETP.NE.AND.EX P0, PT, R11, RZ, PT, P0 ;  /* 0x000000ff0b00720c */ /* 0x000fe20003f05300 */
[----:B------:R-:W-:Y:S02]  /*0810*/  @!P4 VIADD R24, R24, 0x1 ;  /* 0x000000011818c836 */ /* 0x000fe40000000000 */
[----:B------:R-:W-:Y:S02]  /*0820*/  ISETP.GE.U32.AND P3, PT, R26, R25, PT ;  /* 0x000000191a00720c */ /* 0x000fe40003f66070 */
[----:B------:R-:W-:Y:S02]  /*0830*/  LOP3.LUT R25, R13, R20, RZ, 0x3c, !PT ;  /* 0x000000140d197212 */ /* 0x000fe400078e3cff */
[----:B------:R-:W2:Y:S01]  /*0840*/  LDC.64 R10, c[0x0][0x3a0] ;  /* 0x0000e800ff0a7b82 */ /* 0x000ea20000000a00 */
[----:B------:R-:W-:-:S02]  /*0850*/  SEL R5, R5, RZ, P0 ;  /* 0x000000ff05057207 */ /* 0x000fc40000000000 */
[----:B------:R-:W-:Y:S02]  /*0860*/  ISETP.GE.AND P5, PT, R25, RZ, PT ;  /* 0x000000ff1900720c */ /* 0x000fe40003fa6270 */
[----:B------:R-:W-:Y:S01]  /*0870*/  LOP3.LUT R25, RZ, R20, RZ, 0x33, !PT ;  /* 0x00000014ff197212 */ /* 0x000fe200078e33ff */
[----:B------:R-:W-:Y:S01]  /*0880*/  IMAD R5, R5, UR42, RZ ;  /* 0x0000002a05057c24 */ /* 0x000fe2000f8e02ff */
[----:B------:R-:W-:Y:S02]  /*0890*/  SEL R12, R12, RZ, P0 ;  /* 0x000000ff0c0c7207 */ /* 0x000fe40000000000 */
[----:B------:R-:W-:-:S07]  /*08a0*/  @P3 IADD3 R24, PT, PT, R24, 0x1, RZ ;  /* 0x0000000118183810 */ /* 0x000fce0007ffe0ff */
[----:B------:R-:W-:Y:S01]  /*08b0*/  @!P5 IMAD.MOV R24, RZ, RZ, -R24 ;  /* 0x000000ffff18d224 */ /* 0x000fe200078e0a18 */
[----:B-1----:R-:W-:-:S04]  /*08c0*/  ISETP.NE.U32.AND P1, PT, R2, 0x1, PT ;  /* 0x000000010200780c */ /* 0x002fc80003f25070 */
[----:B------:R-:W-:Y:S02]  /*08d0*/  SEL R2, R25, R24, !P2 ;  /* 0x0000001819027207 */ /* 0x000fe40005000000 */
[----:B------:R-:W-:Y:S01]  /*08e0*/  ISETP.NE.AND.EX P1, PT, R3, RZ, PT, P1 ;  /* 0x000000ff0300720c */ /* 0x000fe20003f25310 */
[----:B------:R-:W-:Y:S01]  /*08f0*/  IMAD R3, R12, UR42, RZ ;  /* 0x0000002a0c037c24 */ /* 0x000fe2000f8e02ff */
[----:B--2---:R-:W-:Y:S02]  /*0900*/  ISETP.NE.U32.AND P2, PT, R10, 0x1, PT ;  /* 0x000000010a00780c */ /* 0x004fe40003f45070 */
[----:B------:R-:W-:Y:S02]  /*0910*/  IADD3 R24, PT, PT, -R2, RZ, RZ ;  /* 0x000000ff02187210 */ /* 0x000fe40007ffe1ff */
[----:B------:R-:W-:Y:S02]  /*0920*/  ISETP.NE.AND.EX P0, PT, R11, RZ, PT, P2 ;  /* 0x000000ff0b00720c */ /* 0x000fe40003f05320 */
[----:B------:R-:W-:Y:S01]  /*0930*/  SEL R14, R14, RZ, P1 ;  /* 0x000000ff0e0e7207 */ /* 0x000fe20000800000 */
[----:B------:R-:W-:Y:S01]  /*0940*/  IMAD R13, R20, R24, R13 ;  /* 0x00000018140d7224 */ /* 0x000fe200078e020d */
        /* <DEDUP_REMOVED lines=13> */
[----:B------:R0:W2:Y:S05]  /*0a20*/  LDG.E.U16 R5, desc[UR4][R2.64] ;  /* 0x0000000402057981 */ /* 0x0000aa000c1e1500 */
[----:B------:R-:W3:Y:S01]  /*0a30*/  LDG.E.U16 R14, desc[UR6][R14.64] ;  /* 0x000000060e0e7981 */ /* 0x000ee2000c1e1500 */
[----:B------:R-:W-:Y:S02]  /*0a40*/  LEA.HI R0, R0, R0, RZ, 0x1 ;  /* 0x0000000000007211 */ /* 0x000fe400078f08ff */
[----:B------:R-:W-:Y:S02]  /*0a50*/  LEA.HI R4, R4, R4, RZ, 0x1 ;  /* 0x0000000404047211 */ /* 0x000fe400078f08ff */
[----:B------:R-:W-:Y:S01]  /*0a60*/  SHF.R.S32.HI R13, RZ, 0x1, R0 ;  /* 0x00000001ff0d7819 */ /* 0x000fe20000011400 */
[----:B0-----:R-:W0:Y:S01]  /*0a70*/  LDC.64 R2, c[0x0][0x3e8] ;  /* 0x0000fa00ff027b82 */ /* 0x001e220000000a00 */
[----:B------:R-:W-:-:S02]  /*0a80*/  R2UR UR8, R16 ;  /* 0x00000000100872ca */ /* 0x000fc400000e0000 */
[----:B------:R-:W-:Y:S01]  /*0a90*/  R2UR UR9, R17 ;  /* 0x00000000110972ca */ /* 0x000fe200000e0000 */
[----:B----4-:R-:W-:-:S05]  /*0aa0*/  IMAD.WIDE R12, R13, 0x8, R8 ;  /* 0x000000080d0c7825 */ /* 0x010fca00078e0208 */
[----:B------:R-:W0:Y:S01]  /*0ab0*/  LDG.E R0, desc[UR4][R12.64] ;  /* 0x000000040c007981 */ /* 0x000e22000c1e1900 */
[----:B--2---:R-:W-:-:S04]  /*0ac0*/  PRMT R10, R5, 0x7771, RZ ;  /* 0x00007771050a7816 */ /* 0x004fc800000000ff */
[----:B------:R-:W-:Y:S02]  /*0ad0*/  ISETP.NE.AND P1, PT, R10, RZ, PT ;  /* 0x000000ff0a00720c */ /* 0x000fe40003f25270 */
[----:B---3--:R-:W-:-:S04]  /*0ae0*/  PRMT R11, R14, 0x7771, RZ ;  /* 0x000077710e0b7816 */ /* 0x008fc800000000ff */
[----:B------:R-:W-:Y:S02]  /*0af0*/  ISETP.NE.AND P3, PT, R11, RZ, PT ;  /* 0x000000ff0b00720c */ /* 0x000fe40003f65270 */
[----:B------:R-:W-:-:S05]  /*0b00*/  SHF.R.S32.HI R11, RZ, 0x1, R4 ;  /* 0x00000001ff0b7819 */ /* 0x000fca0000011404 */
[----:B------:R-:W-:Y:S02]  /*0b10*/  @P1 R2UR UR6, R16 ;  /* 0x00000000100612ca */ /* 0x000fe400000e0000 */
[----:B------:R-:W-:-:S04]  /*0b20*/  @P1 R2UR UR7, R17 ;  /* 0x00000000110712ca */ /* 0x000fc800000e0000 */
[----:B------:R-:W-:Y:S02]  /*0b30*/  @P3 R2UR UR10, R16 ;  /* 0x00000000100a32ca */ /* 0x000fe400000e0000 */
[----:B------:R-:W-:Y:S01]  /*0b40*/  @P3 R2UR UR11, R17 ;  /* 0x00000000110b32ca */ /* 0x000fe200000e0000 */
[----:B------:R-:W-:-:S05]  /*0b50*/  IMAD.WIDE R10, R11, 0x8, R8 ;  /* 0x000000080b0a7825 */ /* 0x000fca00078e0208 */
[----:B------:R-:W2:Y:S04]  /*0b60*/  LDG.E R26, desc[UR8][R10.64] ;  /* 0x000000080a1a7981 */ /* 0x000ea8000c1e1900 */
[----:B------:R-:W3:Y:S04]  /*0b70*/  @P1 LDG.E R24, desc[UR6][R12.64+0x4] ;  /* 0x000004060c181981 */ /* 0x000ee8000c1e1900 */
[----:B------:R-:W4:Y:S01]  /*0b80*/  @P3 LDG.E R28, desc[UR10][R10.64+0x4] ;  /* 0x0000040a0a1c3981 */ /* 0x000f22000c1e1900 */
[----:B------:R-:W1:Y:S01]  /*0b90*/  LDCU UR4, c[0x0][0x3e8] ;  /* 0x00007d00ff0477ac */ /* 0x000e620008000800 */
[----:B------:R-:W-:-:S02]  /*0ba0*/  PRMT R14, R14, 0x7770, RZ ;  /* 0x000077700e0e7816 */ /* 0x000fc400000000ff */
[----:B------:R-:W-:Y:S02]  /*0bb0*/  PRMT R4, R5, 0x7770, RZ ;  /* 0x0000777005047816 */ /* 0x000fe400000000ff */
[----:B------:R-:W-:Y:S01]  /*0bc0*/  ISETP.NE.AND P2, PT, R14, RZ, PT ;  /* 0x000000ff0e00720c */ /* 0x000fe20003f45270 */
[----:B0-----:R-:W-:Y:S01]  /*0bd0*/  FMUL R15, R0, R3 ;  /* 0x00000003000f7220 */ /* 0x001fe20000400000 */
[----:B------:R-:W-:-:S04]  /*0be0*/  ISETP.NE.AND P0, PT, R4, RZ, PT ;  /* 0x000000ff0400720c */ /* 0x000fc80003f05270 */
[----:B------:R-:W-:Y:S01]  /*0bf0*/  FSEL R4, R15, R2, P0 ;  /* 0x000000020f047208 */ /* 0x000fe20000000000 */
[----:B-1----:R-:W-:Y:S01]  /*0c00*/  IMAD.U32 R5, RZ, RZ, UR4 ;  /* 0x00000004ff057e24 */ /* 0x002fe2000f8e00ff */
[----:B------:R-:W-:Y:S01]  /*0c10*/  MOV R25, UR4 ;  /* 0x0000000400197c02 */ /* 0x000fe20008000f00 */
[----:B------:R-:W-:-:S04]  /*0c20*/  UMOV UR4, 0xffffffff ;  /* 0xffffffff00047882 */ /* 0x000fc80000000000 */
[-C--:B--2---:R-:W-:Y:S01]  /*0c30*/  @P2 FMUL R2, R26, R3.reuse ;  /* 0x000000031a022220 */ /* 0x084fe20000400000 */
[-C--:B---3--:R-:W-:Y:S01]  /*0c40*/  @P1 FMUL R5, R24, R3.reuse ;  /* 0x0000000318051220 */ /* 0x088fe20000400000 */
[----:B----4-:R-:W-:-:S04]  /*0c50*/  @P3 FMUL R25, R28, R3 ;  /* 0x000000031c193220 */ /* 0x010fc80000400000 */
[----:B------:R-:W-:-:S04]  /*0c60*/  FMNMX3 R13, R4, -INF , R5, !PT ;  /* 0xff800000040d7876 */ /* 0x000fc80007800005 */
[----:B------:R-:W-:Y:S01]  /*0c70*/  FMNMX3 R13, R13, R2, R25, !PT ;  /* 0x000000020d0d7276 */ /* 0x000fe20007800019 */
        /* <DEDUP_REMOVED lines=13> */
[----:B------:R-:W-:Y:S02]  /*0d50*/  HFMA2 R4, -RZ, RZ, 3.7421875, 0 ;  /* 0x437c0000ff047431 */ /* 0x000fe400000001ff */
[C---:B------:R-:W-:Y:S01]  /*0d60*/  FADD R12, -R15.reuse, R5 ;  /* 0x000000050f0c7221 */ /* 0x040fe20000000100 */
[----:B------:R-:W-:Y:S01]  /*0d70*/  FADD R14, R2, -R15 ;  /* 0x8000000f020e7221 */ /* 0x000fe20000000000 */
[-C--:B------:R-:W-:Y:S01]  /*0d80*/  FFMA.SAT R13, R24, R11.reuse, 0.5 ;  /* 0x3f000000180d7423 */ /* 0x080fe2000000200b */
[----:B------:R-:W-:Y:S01]  /*0d90*/  FADD R10, -R15, R25 ;  /* 0x000000190f0a7221 */ /* 0x000fe20000000100 */
[-C--:B------:R-:W-:Y:S01]  /*0da0*/  FFMA.SAT R5, R12, R11.reuse, 0.5 ;  /* 0x3f0000000c057423 */ /* 0x080fe2000000200b */
[-C--:B------:R-:W-:Y:S02]  /*0db0*/  FFMA.SAT R27, R14, R11.reuse, 0.5 ;  /* 0x3f0000000e1b7423 */ /* 0x080fe4000000200b */
[----:B------:R-:W-:Y:S01]  /*0dc0*/  FFMA.SAT R11, R10, R11, 0.5 ;  /* 0x3f0000000a0b7423 */ /* 0x000fe2000000200b */
[-C--:B------:R-:W-:Y:S01]  /*0dd0*/  FFMA.RM R0, R13, R4.reuse, 12582913 ;  /* 0x4b4000010d007423 */ /* 0x080fe20000004004 */
[----:B------:R-:W-:-:S02]  /*0de0*/  FFMA.RM R2, R5, R4, 12582913 ;  /* 0x4b40000105027423 */ /* 0x000fc40000004004 */
[-C--:B------:R-:W-:Y:S01]  /*0df0*/  FFMA.RM R11, R11, R4.reuse, 12582913 ;  /* 0x4b4000010b0b7423 */ /* 0x080fe20000004004 */
[----:B------:R-:W-:Y:S01]  /*0e00*/  FADD R3, R0, -12583039 ;  /* 0xcb40007f00037421 */ /* 0x000fe20000000000 */
[----:B------:R-:W-:Y:S02]  /*0e10*/  FADD R13, R2, -12583039 ;  /* 0xcb40007f020d7421 */ /* 0x000fe40000000000 */
[C---:B------:R-:W-:Y:S01]  /*0e20*/  FADD R25, R11.reuse, -12583039 ;  /* 0xcb40007f0b197421 */ /* 0x040fe20000000000 */
[----:B------:R-:W-:Y:S02]  /*0e30*/  IMAD.SHL.U32 R0, R0, 0x800000, RZ ;  /* 0x0080000000007824 */ /* 0x000fe400078e00ff */
[----:B------:R-:W-:Y:S01]  /*0e40*/  FFMA R3, R24, 1.4426950216293334961, -R3 ;  /* 0x3fb8aa3b18037823 */ /* 0x000fe20000000803 */
[----:B------:R-:W-:Y:S01]  /*0e50*/  FFMA R13, R12, 1.4426950216293334961, -R13 ;  /* 0x3fb8aa3b0c0d7823 */ /* 0x000fe2000000080d */
[----:B------:R-:W-:Y:S01]  /*0e60*/  FFMA R25, R10, 1.4426950216293334961, -R25 ;  /* 0x3fb8aa3b0a197823 */ /* 0x000fe20000000819 */
[----:B------:R-:W-:Y:S01]  /*0e70*/  SHF.L.U32 R11, R11, 0x17, RZ ;  /* 0x000000170b0b7819 */ /* 0x000fe200000006ff */
[----:B------:R-:W-:Y:S01]  /*0e80*/  FFMA R5, R24, 1.925963033500011079e-08, R3 ;  /* 0x32a5706018057823 */ /* 0x000fe20000000003 */
[----:B------:R-:W-:Y:S01]  /*0e90*/  FFMA.RM R3, R27, R4, 12582913 ;  /* 0x4b4000011b037423 */ /* 0x000fe20000004004 */
[----:B------:R-:W-:Y:S01]  /*0ea0*/  FFMA R12, R12, 1.925963033500011079e-08, R13 ;  /* 0x32a570600c0c7823 */ /* 0x000fe2000000000d */
[----:B------:R-:W-:-:S02]  /*0eb0*/  FFMA R25, R10, 1.925963033500011079e-08, R25 ;  /* 0x32a570600a197823 */ /* 0x000fc40000000019 */
[----:B------:R-:W-:Y:S01]  /*0ec0*/  FADD R15, R3, -12583039 ;  /* 0xcb40007f030f7421 */ /* 0x000fe20000000000 */
[----:B------:R-:W0:Y:S03]  /*0ed0*/  MUFU.EX2 R5, R5 ;  /* 0x0000000500057308 */ /* 0x000e260000000800 */
[----:B------:R-:W-:-:S04]  /*0ee0*/  FFMA R15, R14, 1.4426950216293334961, -R15 ;  /* 0x3fb8aa3b0e0f7823 */ /* 0x000fc8000000080f */
[----:B------:R-:W-:Y:S01]  /*0ef0*/  FFMA R13, R14, 1.925963033500011079e-08, R15 ;  /* 0x32a570600e0d7823 */ /* 0x000fe2000000000f */
[----:B------:R-:W1:Y:S01]  /*0f00*/  MUFU.EX2 R12, R12 ;  /* 0x0000000c000c7308 */ /* 0x000e620000000800 */
[----:B------:R-:W-:Y:S01]  /*0f10*/  SHF.L.U32 R15, R2, 0x17, RZ ;  /* 0x00000017020f7819 */ /* 0x000fe200000006ff */
[----:B------:R-:W-:-:S06]  /*0f20*/  IMAD.SHL.U32 R2, R3, 0x800000, RZ ;  /* 0x0080000003027824 */ /* 0x000fcc00078e00ff */
[----:B------:R-:W2:Y:S01]  /*0f30*/  MUFU.EX2 R13, R13 ;  /* 0x0000000d000d7308 */ /* 0x000ea20000000800 */
[----:B0-----:R-:W-:-:S04]  /*0f40*/  FMUL R4, R0, R5 ;  /* 0x0000000500047220 */ /* 0x001fc80000400000 */
[----:B------:R-:W-:-:S03]  /*0f50*/  FADD R5, RZ, R4 ;  /* 0x00000004ff057221 */ /* 0x000fc60000000000 */
        /* <DEDUP_REMOVED lines=16> */
.L_x_18216:
        /* <DEDUP_REMOVED lines=12> */
[----:B------:R-:W-:Y:S05]  /*1120*/  CALL.REL.NOINC `($__internal_283_$__cuda_sm3x_div_rn_noftz_f32_slowpath) ;  /* 0x0000000800e87944 */ /* 0x000fea0003c00000 */
[----:B------:R-:W-:-:S07]  /*1130*/  MOV R10, R13 ;  /* 0x0000000d000a7202 */ /* 0x000fce0000000f00 */
.L_x_18197:
[----:B------:R-:W-:Y:S05]  /*1140*/  BSYNC.RECONVERGENT B0 ;  /* 0x0000000000007941 */ /* 0x000fea0003800200 */
.L_x_18196:
        /* <DEDUP_REMOVED lines=12> */
[----:B------:R-:W-:Y:S05]  /*1210*/  CALL.REL.NOINC `($__internal_283_$__cuda_sm3x_div_rn_noftz_f32_slowpath) ;  /* 0x0000000800ac7944 */ /* 0x000fea0003c00000 */
[----:B------:R-:W-:-:S07]  /*1220*/  IMAD.MOV.U32 R11, RZ, RZ, R13 ;  /* 0x000000ffff0b7224 */ /* 0x000fce00078e000d */
.L_x_18199:
[----:B------:R-:W-:Y:S05]  /*1230*/  BSYNC.RECONVERGENT B0 ;  /* 0x0000000000007941 */ /* 0x000fea0003800200 */
.L_x_18198:
        /* <DEDUP_REMOVED lines=12> */
[----:B------:R-:W-:Y:S05]  /*1300*/  CALL.REL.NOINC `($__internal_283_$__cuda_sm3x_div_rn_noftz_f32_slowpath) ;  /* 0x0000000800707944 */ /* 0x000fea0003c00000 */
[----:B------:R-:W-:-:S07]  /*1310*/  MOV R12, R13 ;  /* 0x0000000d000c7202 */ /* 0x000fce0000000f00 */
.L_x_18201:
[----:B------:R-:W-:Y:S05]  /*1320*/  BSYNC.RECONVERGENT B0 ;  /* 0x0000000000007941 */ /* 0x000fea0003800200 */
.L_x_18200:
        /* <DEDUP_REMOVED lines=13> */
.L_x_18203:
[----:B------:R-:W-:Y:S05]  /*1400*/  BSYNC.RECONVERGENT B0 ;  /* 0x0000000000007941 */ /* 0x000fea0003800200 */
.L_x_18202:
[----:B------:R-:W-:Y:S02]  /*1410*/  HFMA2 R3, -RZ, RZ, 0, 0 ;  /* 0x00000000ff037431 */ /* 0x000fe400000001ff */
[----:B------:R-:W-:Y:S01]  /*1420*/  IMAD R0, R23, UR38, RZ ;  /* 0x0000002617007c24 */ /* 0x000fe2000f8e02ff */
[C---:B------:R-:W-:Y:S01]  /*1430*/  R2UR UR4, R16.reuse ;  /* 0x00000000100472ca */ /* 0x040fe200000e0000 */
[----:B------:R-:W-:Y:S01]  /*1440*/  IMAD.MOV.U32 R2, RZ, RZ, R22 ;  /* 0x000000ffff027224 */ /* 0x000fe200078e0016 */
[----:B------:R-:W-:Y:S01]  /*1450*/  R2UR UR5, R17 ;  /* 0x00000000110572ca */ /* 0x000fe200000e0000 */
[----:B------:R-:W-:Y:S01]  /*1460*/  IMAD R15, R21, UR39, R0 ;  /* 0x00000027150f7c24 */ /* 0x000fe2000f8e0200 */
[----:B------:R-:W-:Y:S02]  /*1470*/  R2UR UR6, R16 ;  /* 0x00000000100672ca */ /* 0x000fe400000e0000 */
[----:B------:R-:W-:Y:S01]  /*1480*/  R2UR UR7, R17 ;  /* 0x00000000110772ca */ /* 0x000fe200000e0000 */
[----:B------:R-:W-:-:S04]  /*1490*/  IMAD.WIDE.U32 R2, R21, UR38, R2 ;  /* 0x0000002615027c25 */ /* 0x000fc8000f8e0002 */
[----:B------:R-:W-:Y:S01]  /*14a0*/  IMAD.IADD R15, R3, 0x1, R15 ;  /* 0x00000001030f7824 */ /* 0x000fe200078e020f */
[----:B------:R-:W-:-:S04]  /*14b0*/  IADD3 R0, P1, PT, R2, 0x40, RZ ;  /* 0x0000004002007810 */ /* 0x000fc80007f3e0ff */
[----:B------:R-:W-:Y:S02]  /*14c0*/  LEA.HI R5, P0, R15, R2, RZ, 0x1 ;  /* 0x000000020f057211 */ /* 0x000fe400078108ff */
[----:B------:R-:W-:Y:S02]  /*14d0*/  IADD3.X R3, PT, PT, RZ, R15, RZ, P1, !PT ;  /* 0x0000000fff037210 */ /* 0x000fe40000ffe4ff */
[----:B------:R-:W-:Y:S01]  /*14e0*/  SHF.L.U32 R2, R5, 0x2, RZ ;  /* 0x0000000205027819 */ /* 0x000fe200000006ff */
[----:B------:R-:W-:Y:S01]  /*14f0*/  IMAD.X R4, RZ, RZ, R15, P0 ;  /* 0x000000ffff047224 */ /* 0x000fe200000e060f */
[----:B------:R-:W-:Y:S02]  /*1500*/  LEA.HI R0, P0, R3, R0, RZ, 0x1 ;  /* 0x0000000003007211 */ /* 0x000fe400078108ff */
[----:B------:R-:W-:Y:S02]  /*1510*/  LOP3.LUT R2, R2, 0xfffffff8, RZ, 0xc0, !PT ;  /* 0xfffffff802027812 */ /* 0x000fe400078ec0ff */
[----:B------:R-:W-:-:S02]  /*1520*/  IADD3.X R3, PT, PT, RZ, R3, RZ, P0, !PT ;  /* 0x00000003ff037210 */ /* 0x000fc400007fe4ff */
[----:B------:R-:W-:Y:S01]  /*1530*/  SHF.L.U64.HI R5, R5, 0x2, R4 ;  /* 0x0000000205057819 */ /* 0x000fe20000010204 */
[----:B------:R-:W-:Y:S01]  /*1540*/  IMAD.SHL.U32 R4, R0, 0x4, RZ ;  /* 0x0000000400047824 */ /* 0x000fe200078e00ff */
[----:B------:R-:W-:Y:S02]  /*1550*/  IADD3 R2, P0, PT, R2, UR36, RZ ;  /* 0x0000002402027c10 */ /* 0x000fe4000ff1e0ff */
[----:B------:R-:W-:Y:S02]  /*1560*/  SHF.L.U64.HI R0, R0, 0x2, R3 ;  /* 0x0000000200007819 */ /* 0x000fe40000010203 */
[----:B------:R-:W-:Y:S02]  /*1570*/  IADD3.X R3, PT, PT, R5, UR37, RZ, P0, !PT ;  /* 0x0000002505037c10 */ /* 0x000fe400087fe4ff */
[----:B------:R-:W-:Y:S02]  /*1580*/  IADD3 R21, P0, PT, R18, R21, RZ ;  /* 0x0000001512157210 */ /* 0x000fe40007f1e0ff */
[----:B------:R-:W-:Y:S01]  /*1590*/  LOP3.LUT R4, R4, 0xfffffff8, RZ, 0xc0, !PT ;  /* 0xfffffff804047812 */ /* 0x000fe200078ec0ff */
[----:B------:R0:W-:Y:S01]  /*15a0*/  STG.E.64 desc[UR4][R2.64], R10 ;  /* 0x0000000a02007986 */ /* 0x0001e2000c101b04 */
[----:B------:R-:W-:-:S02]  /*15b0*/  LEA.HI.X.SX32 R23, R18, R23, 0x1, P0 ;  /* 0x0000001712177211 */ /* 0x000fc400000f0eff */
[----:B------:R-:W-:Y:S02]  /*15c0*/  ISETP.GE.U32.AND P0, PT, R21, UR40, PT ;  /* 0x0000002815007c0c */ /* 0x000fe4000bf06070 */
[----:B------:R-:W-:Y:S02]  /*15d0*/  IADD3 R4, P1, PT, R4, UR36, RZ ;  /* 0x0000002404047c10 */ /* 0x000fe4000ff3e0ff */
[----:B------:R-:W-:Y:S02]  /*15e0*/  ISETP.GE.AND.EX P0, PT, R23, UR41, PT, P0 ;  /* 0x0000002917007c0c */ /* 0x000fe4000bf06300 */
[----:B------:R-:W-:-:S05]  /*15f0*/  IADD3.X R5, PT, PT, R0, UR37, RZ, P1, !PT ;  /* 0x0000002500057c10 */ /* 0x000fca0008ffe4ff */
[----:B------:R0:W-:Y:S06]  /*1600*/  STG.E.64 desc[UR6][R4.64], R12 ;  /* 0x0000000c04007986 */ /* 0x0001ec000c101b06 */
[----:B------:R-:W-:Y:S05]  /*1610*/  @!P0 BRA `(.L_x_18204) ;  /* 0xffffffec00288947 */ /* 0x000fea000383ffff */
[----:B------:R-:W-:Y:S05]  /*1620*/  EXIT ;  /* 0x000000000000794d */ /* 0x000fea0003800000 */
.L_x_18195:
[----:B------:R-:W-:Y:S01]  /*1630*/  BSSY B0, `(.L_x_18205) ;  /* 0x0000007000007945 */ /* 0x000fe20003800000 */
[----:B------:R-:W-:Y:S01]  /*1640*/  IMAD.MOV.U32 R12, RZ, RZ, 0x10 ;  /* 0x00000010ff0c7424 */ /* 0x000fe200078e00ff */
[----:B------:R-:W-:Y:S01]  /*1650*/  MOV R11, 0x1f ;  /* 0x0000001f000b7802 */ /* 0x000fe20000000f00 */
[----:B------:R-:W-:-:S07]  /*1660*/  IMAD.MOV.U32 R15, RZ, RZ, -0x1 ;  /* 0xffffffffff0f7424 */ /* 0x000fce00078e00ff */
[----:B------:R-:W-:Y:S05]  /*1670*/  WARPSYNC.COLLECTIVE R15, `(.L_x_18206) ;  /* 0x000000000f087348 */ /* 0x000fea0003c00000 */
[----:B------:R0:W1:Y:S02]  /*1680*/  SHFL.BFLY P6, R14, R13, R12, R11 ;  /* 0x0c00000c0d0e7389 */ /* 0x00006400000c000b */
[----:B01----:R-:W-:Y:S05]  /*1690*/  ENDCOLLECTIVE ;  /* 0x000000000000791b */ /* 0x003fea0003800000 */
.L_x_18206:
[----:B------:R-:W-:Y:S05]  /*16a0*/  BSYNC B0 ;  /* 0x0000000000007941 */ /* 0x000fea0003800000 */
.L_x_18205:
[----:B------:R-:W-:Y:S01]  /*16b0*/  HFMA2 R12, -RZ, RZ, 0, 4.76837158203125e-07 ;  /* 0x00000008ff0c7431 */ /* 0x000fe200000001ff */
[----:B------:R-:W-:Y:S01]  /*16c0*/  FMNMX R13, R13, R14, !PT ;  /* 0x0000000e0d0d7209 */ /* 0x000fe20007800000 */
[----:B------:R-:W-:Y:S01]  /*16d0*/  IMAD.MOV.U32 R11, RZ, RZ, 0x1f ;  /* 0x0000001fff0b7424 */ /* 0x000fe200078e00ff */
[----:B------:R-:W-:-:S07]  /*16e0*/  MOV R15, 0xffffffff ;  /* 0xffffffff000f7802 */ /* 0x000fce0000000f00 */
[----:B------:R-:W-:Y:S05]  /*16f0*/  WARPSYNC.COLLECTIVE R15, `(.L_x_18207) ;  /* 0x000000000f087348 */ /* 0x000fea0003c00000 */
[----:B------:R0:W1:Y:S02]  /*1700*/  SHFL.BFLY P6, R14, R13, R12, R11 ;  /* 0x0c00000c0d0e7389 */ /* 0x00006400000c000b */
[----:B01----:R-:W-:Y:S05]  /*1710*/  ENDCOLLECTIVE ;  /* 0x000000000000791b */ /* 0x003fea0003800000 */
.L_x_18207:
[----:B------:R-:W-:Y:S01]  /*1720*/  HFMA2 R12, -RZ, RZ, 0, 2.384185791015625e-07 ;  /* 0x00000004ff0c7431 */ /* 0x000fe200000001ff */
[----:B------:R-:W-:-:S05]  /*1730*/  FMNMX R0, R13, R14, !PT ;  /* 0x0000000e0d007209 */ /* 0x000fca0007800000 */
[----:B------:R-:W-:-:S07]  /*1740*/  IMAD.MOV.U32 R13, RZ, RZ, R0 ;  /* 0x000000ffff0d7224 */ /* 0x000fce00078e0000 */
[----:B------:R-:W-:Y:S05]  /*1750*/  WARPSYNC.COLLECTIVE R15, `(.L_x_18208) ;  /* 0x000000000f087348 */ /* 0x000fea0003c00000 */
[----:B------:R0:W1:Y:S02]  /*1760*/  SHFL.BFLY P6, R14, R13, R12, R11 ;  /* 0x0c00000c0d0e7389 */ /* 0x00006400000c000b */
[----:B01----:R-:W-:Y:S05]  /*1770*/  ENDCOLLECTIVE ;  /* 0x000000000000791b */ /* 0x003fea0003800000 */
.L_x_18208:
[----:B------:R-:W-:Y:S02]  /*1780*/  MOV R12, 0x2 ;  /* 0x00000002000c7802 */ /* 0x000fe40000000f00 */
[----:B------:R-:W-:-:S05]  /*1790*/  FMNMX R3, R0, R14, !PT ;  /* 0x0000000e00037209 */ /* 0x000fca0007800000 */
[----:B------:R-:W-:-:S07]  /*17a0*/  IMAD.MOV.U32 R13, RZ, RZ, R3 ;  /* 0x000000ffff0d7224 */ /* 0x000fce00078e0003 */
[----:B------:R-:W-:Y:S05]  /*17b0*/  WARPSYNC.COLLECTIVE R15, `(.L_x_18209) ;  /* 0x000000000f087348 */ /* 0x000fea0003c00000 */
[----:B------:R0:W1:Y:S02]  /*17c0*/  SHFL.BFLY P6, R14, R13, R12, R11 ;  /* 0x0c00000c0d0e7389 */ /* 0x00006400000c000b */
[----:B01----:R-:W-:Y:S05]  /*17d0*/  ENDCOLLECTIVE ;  /* 0x000000000000791b */ /* 0x003fea0003800000 */
.L_x_18209:
[----:B------:R-:W-:Y:S01]  /*17e0*/  HFMA2 R12, -RZ, RZ, 0, 5.9604644775390625e-08 ;  /* 0x00000001ff0c7431 */ /* 0x000fe200000001ff */
[----:B------:R-:W-:-:S05]  /*17f0*/  FMNMX R10, R3, R14, !PT ;  /* 0x0000000e030a7209 */ /* 0x000fca0007800000 */
[----:B------:R-:W-:-:S07]  /*1800*/  IMAD.MOV.U32 R13, RZ, RZ, R10 ;  /* 0x000000ffff0d7224 */ /* 0x000fce00078e000a */
[----:B------:R-:W-:Y:S05]  /*1810*/  WARPSYNC.COLLECTIVE R15, `(.L_x_18210) ;  /* 0x000000000f087348 */ /* 0x000fea0003c00000 */
[----:B------:R0:W1:Y:S02]  /*1820*/  SHFL.BFLY P6, R14, R13, R12, R11 ;  /* 0x0c00000c0d0e7389 */ /* 0x00006400000c000b */
[----:B01----:R-:W-:Y:S05]  /*1830*/  ENDCOLLECTIVE ;  /* 0x000000000000791b */ /* 0x003fea0003800000 */
.L_x_18210:
[----:B------:R-:W-:-:S05]  /*1840*/  FMNMX R10, R10, R14, !PT ;  /* 0x0000000e0a0a7209 */ /* 0x000fca0007800000 */
[--C-:B------:R-:W-:Y:S01]  /*1850*/  FADD R3, R2, -R10.reuse ;  /* 0x8000000a02037221 */ /* 0x100fe20000000000 */
[----:B------:R-:W-:Y:S02]  /*1860*/  IMAD.MOV.U32 R2, RZ, RZ, 0x3bbb989d ;  /* 0x3bbb989dff027424 */ /* 0x000fe400078e00ff */
[----:B------:R-:W-:Y:S01]  /*1870*/  FADD R27, R4, -R10 ;  /* 0x8000000a041b7221 */ /* 0x000fe20000000000 */
[C---:B------:R-:W-:Y:S01]  /*1880*/  FADD R5, -R10.reuse, R5 ;  /* 0x000000050a057221 */ /* 0x040fe20000000100 */
[----:B------:R-:W-:Y:S01]  /*1890*/  FADD R25, -R10, R25 ;  /* 0x000000190a197221 */ /* 0x000fe20000000100 */
[----:B------:R-:W-:Y:S01]  /*18a0*/  MOV R10, 0x437c0000 ;  /* 0x437c0000000a7802 */ /* 0x000fe20000000f00 */
[-C--:B------:R-:W-:Y:S01]  /*18b0*/  FFMA.SAT R29, R27, R2.reuse, 0.5 ;  /* 0x3f0000001b1d7423 */ /* 0x080fe20000002002 */
[-C--:B------:R-:W-:Y:S01]  /*18c0*/  FFMA.SAT R11, R5, R2.reuse, 0.5 ;  /* 0x3f000000050b7423 */ /* 0x080fe20000002002 */
[----:B------:R-:W-:Y:S02]  /*18d0*/  FFMA.SAT R13, R25, R2, 0.5 ;  /* 0x3f000000190d7423 */ /* 0x000fe40000002002 */
[-C--:B------:R-:W-:Y:S01]  /*18e0*/  FFMA.RM R29, R29, R10.reuse, 12582913 ;  /* 0x4b4000011d1d7423 */ /* 0x080fe2000000400a */
[-C--:B------:R-:W-:Y:S01]  /*18f0*/  FFMA.RM R11, R11, R10.reuse, 12582913 ;  /* 0x4b4000010b0b7423 */ /* 0x080fe2000000400a */
[----:B------:R-:W-:-:S02]  /*1900*/  FFMA.RM R13, R13, R10, 12582913 ;  /* 0x4b4000010d0d7423 */ /* 0x000fc4000000400a */
[C---:B------:R-:W-:Y:S01]  /*1910*/  FADD R0, R29.reuse, -12583039 ;  /* 0xcb40007f1d007421 */ /* 0x040fe20000000000 */
[----:B------:R-:W-:-:S03]  /*1920*/  IMAD.SHL.U32 R4, R29, 0x800000, RZ ;  /* 0x008000001d047824 */ /* 0x000fc600078e00ff */
[----:B------:R-:W-:-:S04]  /*1930*/  FFMA R0, R27, 1.4426950216293334961, -R0 ;  /* 0x3fb8aa3b1b007823 */ /* 0x000fc80000000800 */
[----:B------:R-:W-:Y:S01]  /*1940*/  FFMA R27, R27, 1.925963033500011079e-08, R0 ;  /* 0x32a570601b1b7823 */ /* 0x000fe20000000000 */
        /* <DEDUP_REMOVED lines=9> */
[----:B------:R-:W-:Y:S01]  /*19e0*/  FFMA R2, R3, 1.4426950216293334961, -R2 ;  /* 0x3fb8aa3b03027823 */ /* 0x000fe20000000802 */
[----:B0-----:R-:W-:-:S03]  /*19f0*/  FMUL R4, R4, R27 ;  /* 0x0000001b04047220 */ /* 0x001fc60000400000 */
[----:B------:R-:W-:Y:S01]  /*1a00*/  FFMA R12, R3, 1.925963033500011079e-08, R2 ;  /* 0x32a57060030c7823 */ /* 0x000fe20000000002 */
[----:B------:R-:W-:Y:S01]  /*1a10*/  FADD R2, R13, -12583039 ;  /* 0xcb40007f0d027421 */ /* 0x000fe20000000000 */
[----:B------:R-:W-:Y:S02]  /*1a20*/  IMAD.SHL.U32 R3, R11, 0x800000, RZ ;  /* 0x008000000b037824 */ /* 0x000fe400078e00ff */
[----:B------:R-:W-:Y:S02]  /*1a30*/  HFMA2 R11, -RZ, RZ, 0, 1.847743988037109375e-06 ;  /* 0x0000001fff0b7431 */ /* 0x000fe400000001ff */
[C---:B------:R-:W-:Y:S01]  /*1a40*/  FFMA R2, R25.reuse, 1.4426950216293334961, -R2 ;  /* 0x3fb8aa3b19027823 */ /* 0x040fe20000000802 */
[----:B------:R-:W0:Y:S01]  /*1a50*/  MUFU.EX2 R12, R12 ;  /* 0x0000000c000c7308 */ /* 0x000e220000000800 */
[----:B-1----:R-:W-:Y:S01]  /*1a60*/  FMUL R0, R0, R5 ;  /* 0x0000000500007220 */ /* 0x002fe20000400000 */
[----:B------:R-:W-:Y:S01]  /*1a70*/  FADD R5, RZ, R4 ;  /* 0x00000004ff057221 */ /* 0x000fe20000000000 */
[----:B------:R-:W-:Y:S01]  /*1a80*/  FFMA R25, R25, 1.925963033500011079e-08, R2 ;  /* 0x32a5706019197823 */ /* 0x000fe20000000002 */
[----:B------:R-:W-:-:S02]  /*1a90*/  SHF.L.U32 R2, R13, 0x17, RZ ;  /* 0x000000170d027819 */ /* 0x000fc400000006ff */
[----:B------:R-:W-:-:S03]  /*1aa0*/  FADD R10, R5, R0 ;  /* 0x00000000050a7221 */ /* 0x000fc60000000000 */
[----:B------:R-:W1:Y:S01]  /*1ab0*/  MUFU.EX2 R25, R25 ;  /* 0x0000001900197308 */ /* 0x000e620000000800 */
[----:B0-----:R-:W-:Y:S01]  /*1ac0*/  FMUL R3, R3, R12 ;  /* 0x0000000c03037220 */ /* 0x001fe20000400000 */
[----:B------:R-:W-:-:S03]  /*1ad0*/  IMAD.MOV.U32 R12, RZ, RZ, 0x10 ;  /* 0x00000010ff0c7424 */ /* 0x000fc600078e00ff */
[----:B------:R-:W-:Y:S01]  /*1ae0*/  FADD R13, R10, R3 ;  /* 0x000000030a0d7221 */ /* 0x000fe20000000000 */
[----:B-1----:R-:W-:-:S04]  /*1af0*/  FMUL R2, R2, R25 ;  /* 0x0000001902027220 */ /* 0x002fc80000400000 */
[----:B------:R-:W-:-:S07]  /*1b00*/  FADD R13, R13, R2 ;  /* 0x000000020d0d7221 */ /* 0x000fce0000000000 */
[----:B------:R-:W-:Y:S05]  /*1b10*/  WARPSYNC.COLLECTIVE R15, `(.L_x_18211) ;  /* 0x000000000f087348 */ /* 0x000fea0003c00000 */
[----:B------:R0:W1:Y:S02]  /*1b20*/  SHFL.BFLY P6, R14, R13, R12, R11 ;  /* 0x0c00000c0d0e7389 */ /* 0x00006400000c000b */
[----:B01----:R-:W-:Y:S05]  /*1b30*/  ENDCOLLECTIVE ;  /* 0x000000000000791b */ /* 0x003fea0003800000 */
.L_x_18211:
[----:B------:R-:W-:Y:S01]  /*1b40*/  MOV R12, 0x8 ;  /* 0x00000008000c7802 */ /* 0x000fe20000000f00 */
[----:B------:R-:W-:-:S04]  /*1b50*/  FADD R5, R13, R14 ;  /* 0x0000000e0d057221 */ /* 0x000fc80000000000 */
[----:B------:R-:W-:-:S07]  /*1b60*/  IMAD.MOV.U32 R13, RZ, RZ, R5 ;  /* 0x000000ffff0d7224 */ /* 0x000fce00078e0005 */
[----:B------:R-:W-:Y:S05]  /*1b70*/  WARPSYNC.COLLECTIVE R15, `(.L_x_18212) ;  /* 0x000000000f087348 */ /* 0x000fea0003c00000 */
[----:B------:R0:W1:Y:S02]  /*1b80*/  SHFL.BFLY P6, R14, R13, R12, R11 ;  /* 0x0c00000c0d0e7389 */ /* 0x00006400000c000b */
[----:B01----:R-:W-:Y:S05]  /*1b90*/  ENDCOLLECTIVE ;  /* 0x000000000000791b */ /* 0x003fea0003800000 */
.L_x_18212:
[----:B------:R-:W-:Y:S02]  /*1ba0*/  HFMA2 R12, -RZ, RZ, 0, 2.384185791015625e-07 ;  /* 0x00000004ff0c7431 */ /* 0x000fe400000001ff */
[----:B------:R-:W-:-:S04]  /*1bb0*/  FADD R10, R5, R14 ;  /* 0x0000000e050a7221 */ /* 0x000fc80000000000 */
[----:B------:R-:W-:-:S07]  /*1bc0*/  IMAD.MOV.U32 R13, RZ, RZ, R10 ;  /* 0x000000ffff0d7224 */ /* 0x000fce00078e000a */
[----:B------:R-:W-:Y:S05]  /*1bd0*/  WARPSYNC.COLLECTIVE R15, `(.L_x_18213) ;  /* 0x000000000f087348 */ /* 0x000fea0003c00000 */
[----:B------:R0:W1:Y:S02]  /*1be0*/  SHFL.BFLY P6, R14, R13, R12, R11 ;  /* 0x0c00000c0d0e7389 */ /* 0x00006400000c000b */
[----:B01----:R-:W-:Y:S05]  /*1bf0*/  ENDCOLLECTIVE ;  /* 0x000000000000791b */ /* 0x003fea0003800000 */
.L_x_18213:
[----:B------:R-:W-:Y:S01]  /*1c00*/  MOV R12, 0x2 ;  /* 0x00000002000c7802 */ /* 0x000fe20000000f00 */
[----:B------:R-:W-:-:S04]  /*1c10*/  FADD R24, R10, R14 ;  /* 0x0000000e0a187221 */ /* 0x000fc80000000000 */
[----:B------:R-:W-:-:S07]  /*1c20*/  IMAD.MOV.U32 R13, RZ, RZ, R24 ;  /* 0x000000ffff0d7224 */ /* 0x000fce00078e0018 */
[----:B------:R-:W-:Y:S05]  /*1c30*/  WARPSYNC.COLLECTIVE R15, `(.L_x_18214) ;  /* 0x000000000f087348 */ /* 0x000fea0003c00000 */
[----:B------:R0:W1:Y:S02]  /*1c40*/  SHFL.BFLY P6, R14, R13, R12, R11 ;  /* 0x0c00000c0d0e7389 */ /* 0x00006400000c000b */
[----:B01----:R-:W-:Y:S05]  /*1c50*/  ENDCOLLECTIVE ;  /* 0x000000000000791b */ /* 0x003fea0003800000 */
.L_x_18214:
[----:B------:R-:W-:Y:S02]  /*1c60*/  HFMA2 R12, -RZ, RZ, 0, 5.9604644775390625e-08 ;  /* 0x00000001ff0c7431 */ /* 0x000fe400000001ff */
[----:B------:R-:W-:-:S04]  /*1c70*/  FADD R25, R24, R14 ;  /* 0x0000000e18197221 */ /* 0x000fc80000000000 */
[----:B------:R-:W-:-:S07]  /*1c80*/  IMAD.MOV.U32 R13, RZ, RZ, R25 ;  /* 0x000000ffff0d7224 */ /* 0x000fce00078e0019 */
[----:B------:R-:W-:Y:S05]  /*1c90*/  WARPSYNC.COLLECTIVE R15, `(.L_x_18215) ;  /* 0x000000000f087348 */ /* 0x000fea0003c00000 */
[----:B------:R0:W1:Y:S02]  /*1ca0*/  SHFL.BFLY P6, R14, R13, R12, R11 ;  /* 0x0c00000c0d0e7389 */ /* 0x00006400000c000b */
[----:B01----:R-:W-:Y:S05]  /*1cb0*/  ENDCOLLECTIVE ;  /* 0x000000000000791b */ /* 0x003fea0003800000 */
.L_x_18215:
[----:B------:R-:W-:Y:S05]  /*1cc0*/  BRA `(.L_x_18216) ;  /* 0xfffffff000e47947 */ /* 0x000fea000383ffff */
        .weak           $__internal_283_$__cuda_sm3x_div_rn_noftz_f32_slowpath
        .type           $__internal_283_$__cuda_sm3x_div_rn_noftz_f32_slowpath,@function
        .size           $__internal_283_$__cuda_sm3x_div_rn_noftz_f32_slowpath,(.L_x_37660 - $__internal_283_$__cuda_sm3x_div_rn_noftz_f32_slowpath)
$__internal_283_$__cuda_sm3x_div_rn_noftz_f32_slowpath:
        /* <DEDUP_REMOVED lines=34> */
.L_x_18218:
        /* <DEDUP_REMOVED lines=51> */
.L_x_18225:
[----:B------:R-:W-:-:S04]  /*2220*/  LOP3.LUT R5, R5, 0x80000000, RZ, 0xc0, !PT ;  /* 0x8000000005057812 */ /* 0x000fc800078ec0ff */
[----:B------:R-:W-:Y:S01]  /*2230*/  LOP3.LUT R5, R5, 0x7f800000, RZ, 0xfc, !PT ;  /* 0x7f80000005057812 */ /* 0x000fe200078efcff */
[----:B------:R-:W-:Y:S06]  /*2240*/  BRA `(.L_x_18226) ;  /* 0x0000000000047947 */ /* 0x000fec0003800000 */
.L_x_18224:
[----:B------:R-:W-:-:S07]  /*2250*/  IMAD R5, R24, 0x800000, R5 ;  /* 0x0080000018057824 */ /* 0x000fce00078e0205 */
.L_x_18226:
[----:B------:R-:W-:Y:S05]  /*2260*/  BSYNC.RECONVERGENT B2 ;  /* 0x0000000000027941 */ /* 0x000fea0003800200 */
.L_x_18223:
[----:B------:R-:W-:Y:S05]  /*2270*/  BRA `(.L_x_18227) ;  /* 0x0000000000207947 */ /* 0x000fea0003800000 */
.L_x_18222:
[----:B------:R-:W-:-:S04]  /*2280*/  LOP3.LUT R5, R5, 0x80000000, R4, 0x48, !PT ;  /* 0x8000000005057812 */ /* 0x000fc800078e4804 */
[----:B------:R-:W-:Y:S01]  /*2290*/  LOP3.LUT R5, R5, 0x7f800000, RZ, 0xfc, !PT ;  /* 0x7f80000005057812 */ /* 0x000fe200078efcff */
[----:B------:R-:W-:Y:S06]  /*22a0*/  BRA `(.L_x_18227) ;  /* 0x0000000000147947 */ /* 0x000fec0003800000 */
.L_x_18221:
[----:B------:R-:W-:Y:S01]  /*22b0*/  LOP3.LUT R5, R5, 0x80000000, R4, 0x48, !PT ;  /* 0x8000000005057812 */ /* 0x000fe200078e4804 */
[----:B------:R-:W-:Y:S06]  /*22c0*/  BRA `(.L_x_18227) ;  /* 0x00000000000c7947 */ /* 0x000fec0003800000 */
.L_x_18220:
[----:B------:R-:W0:Y:S01]  /*22d0*/  MUFU.RSQ R5, -QNAN ;  /* 0xffc0000000057908 */ /* 0x000e220000001400 */
[----:B------:R-:W-:Y:S05]  /*22e0*/  BRA `(.L_x_18227) ;  /* 0x0000000000047947 */ /* 0x000fea0003800000 */
.L_x_18219:
[----:B------:R-:W-:-:S07]  /*22f0*/  FADD.FTZ R5, R4, R5 ;  /* 0x0000000504057221 */ /* 0x000fce0000010000 */
.L_x_18227:
[----:B------:R-:W-:Y:S05]  /*2300*/  BSYNC.RECONVERGENT B1 ;  /* 0x0000000000017941 */ /* 0x000fea0003800200 */
.L_x_18217:
[----:B0-----:R-:W-:Y:S01]  /*2310*/  MOV R13, R5 ;  /* 0x00000005000d7202 */ /* 0x001fe20000000f00 */
[----:B------:R-:W-:Y:S02]  /*2320*/  HFMA2 R5, -RZ, RZ, 0, 0 ;  /* 0x00000000ff057431 */ /* 0x000fe400000001ff */
[----:B------:R-:W-:-:S04]  /*2330*/  IMAD.MOV.U32 R4, RZ, RZ, R14 ;  /* 0x000000ffff047224 */ /* 0x000fc800078e000e */
[----:B------:R-:W-:Y:S05]  /*2340*/  RET.REL.NODEC R4 `(_Z15SoftmaxWarpImplI22BroadcastScaleMaskLoadIffbLm3EiE11DirectStoreIffEfLi2ELi4ELi32ELi1ELb0EL9Algorithm0EEvT_T0_ll) ;  /* 0xffffffdc042c7950 */ /* 0x000fea0003c3ffff */
.L_x_18228:
        /* <DEDUP_REMOVED lines=11> */
.L_x_37660:


//--------------------- .text._Z15SoftmaxWarpImplI22BroadcastScaleMaskLoadIffbLm3EiE11DirectStoreIffEfLi2ELi2ELi32ELi1ELb1EL9Algorithm0EEvT_T0_ll --------------------------
	.section	.text._Z15SoftmaxWarpImplI22BroadcastScaleMaskLoadIffbLm3EiE11DirectStoreIffEfLi2ELi2ELi32ELi1ELb1EL9Algorithm0EEvT_T0_ll,"ax",@progbits
	.align	128
        .global         _Z15SoftmaxWarpImplI22BroadcastScaleMaskLoadIffbLm3EiE11DirectStoreIffEfLi2ELi2ELi32ELi1ELb1EL9Algorithm0EEvT_T0_ll
        .type           _Z15SoftmaxWarpImplI22BroadcastScaleMaskLoadIffbLm3EiE11DirectStoreIffEfLi2ELi2ELi32ELi1ELb1EL9Algorithm0EEvT_T0_ll,@function
        .size           _Z15SoftmaxWarpImplI22BroadcastScaleMaskLoadIffbLm3EiE11DirectStoreIffEfLi2ELi2ELi32ELi1ELb1EL9Algorithm0EEvT_T0_ll,(.L_x_37661 - _Z15SoftmaxWarpImplI22BroadcastScaleMaskLoadIffbLm3EiE11DirectStoreIffEfLi2ELi2ELi32ELi1ELb1EL9Algorithm0EEvT_T0_ll)
        .other          _Z15SoftmaxWarpImplI22BroadcastScaleMaskLoadIffbLm3EiE11DirectStoreIffEfLi2ELi2ELi32ELi1ELb1EL9Algorithm0EEvT_T0_ll,@"STO_CUDA_ENTRY STV_DEFAULT"
_Z15SoftmaxWarpImplI22BroadcastScaleMaskLoadIffbLm3EiE11DirectStoreIffEfLi2ELi2ELi32ELi1ELb1EL9Algorithm0EEvT_T0_ll:
.text._Z15SoftmaxWarpImplI22BroadcastScaleMaskLoadIffbLm3EiE11DirectStoreIffEfLi2ELi2ELi32ELi1ELb1EL9Algorithm0EEvT_T0_ll:
        /* <DEDUP_REMOVED lines=28> */
.L_x_18229:
        /* <DEDUP_REMOVED lines=17> */
[----:B0-----:R-:W-:-:S07]  /*02d0*/  IMAD.SHL.U32 R10, R10, 0x2, RZ ;  /* 0x000000020a0a7824 */ /* 0x001fce00078e00ff */
[----:B------:R-:W0:Y:S08]  /*02e0*/  LDC.64 R8, c[0x0][0x398] ;  /* 0x0000e600ff087b82 */ /* 0x000e300000000a00 */
[----:B------:R-:W0:Y:S02]  /*02f0*/  LDC.64 R6, c[0x0][0x3a0] ;  /* 0x0000e800ff067b82 */ /* 0x000e240000000a00 */
.L_x_18240:
        /* <DEDUP_REMOVED lines=9> */
[----:B---3--:R-:W-:Y:S02]  /*0390*/  R2UR UR4, R4 ;  /* 0x00000000040472ca */ /* 0x008fe400000e0000 */
        /* <DEDUP_REMOVED lines=48> */
[----:B----4-:R-:W-:-:S03]  /*06a0*/  ISETP.NE.U32.AND P1, PT, R16, 0x1, PT ;  /* 0x000000011000780c */ /* 0x010fc60003f25070 */
[----:B------:R-:W-:Y:S01]  /*06b0*/  IMAD.MOV.U32 R0, RZ, RZ, R12 ;  /* 0x000000ffff007224 */ /* 0x000fe200078e000c */
[----:B------:R-:W-:-:S04]  /*06c0*/  ISETP.NE.AND.EX P1, PT, R17, RZ, PT, P1 ;  /* 0x000000ff1100720c */ /* 0x000fc80003f25310 */
[----:B------:R-:W-:Y:S02]  /*06d0*/  @!P3 IADD3 R0, PT, PT, -R0, RZ, RZ ;  /* 0x000000ff0000b210 */ /* 0x000fe40007ffe1ff */
[----:B------:R-:W-:Y:S02]  /*06e0*/  @!P2 LOP3.LUT R0, RZ, R18, RZ, 0x33, !PT ;  /* 0x00000012ff00a212 */ /* 0x000fe400078e33ff */
[----:B0-----:R-:W-:Y:S02]  /*06f0*/  ISETP.NE.U32.AND P3, PT, R8, 0x1, PT ;  /* 0x000000010800780c */ /* 0x001fe40003f65070 */
[----:B------:R-:W-:Y:S01]  /*0700*/  ISETP.NE.U32.AND P2, PT, R6, 0x1, PT ;  /* 0x000000010600780c */ /* 0x000fe20003f45070 */
        /* <DEDUP_REMOVED lines=33> */
.L_x_18232:
[----:B------:R-:W-:Y:S05]  /*0920*/  BSYNC.RECONVERGENT B1 ;  /* 0x0000000000017941 */ /* 0x000fea0003800200 */
.L_x_18231:
        /* <DEDUP_REMOVED lines=23> */
[----:B------:R-:W-:-:S04]  /*0aa0*/  FFMA R0, R21, 1.4426950216293334961, -R0 ;  /* 0x3fb8aa3b15007823 */ /* 0x000fc80000000800 */
[----:B------:R-:W-:Y:S01]  /*0ab0*/  FFMA R12, R21, 1.925963033500011079e-08, R0 ;  /* 0x32a57060150c7823 */ /* 0x000fe20000000000 */
[C---:B------:R-:W-:Y:S01]  /*0ac0*/  FFMA R21, R14.reuse, 1.4426950216293334961, -R13 ;  /* 0x3fb8aa3b0e157823 */ /* 0x040fe2000000080d */
[----:B------:R-:W-:Y:S02]  /*0ad0*/  SHF.L.U32 R0, R15, 0x17, RZ ;  /* 0x000000170f007819 */ /* 0x000fe400000006ff */
[----:B------:R-:W5:Y:S01]  /*0ae0*/  MUFU.EX2 R13, R12 ;  /* 0x0000000c000d7308 */ /* 0x000f620000000800 */
[----:B------:R-:W-:-:S07]  /*0af0*/  FFMA R24, R14, 1.925963033500011079e-08, R21 ;  /* 0x32a570600e187823 */ /* 0x000fce0000000015 */
        /* <DEDUP_REMOVED lines=14> */
.L_x_18252:
        /* <DEDUP_REMOVED lines=11> */
[----:B-1234-:R-:W-:Y:S05]  /*0c90*/  CALL.REL.NOINC `($__internal_284_$__cuda_sm3x_div_rn_noftz_f32_slowpath) ;  /* 0x0000000400fc7944 */ /* 0x01efea0003c00000 */
[----:B------:R-:W-:-:S07]  /*0ca0*/  IMAD.MOV.U32 R12, RZ, RZ, R2 ;  /* 0x000000ffff0c7224 */ /* 0x000fce00078e0002 */
.L_x_18235:
[----:B------:R-:W-:Y:S05]  /*0cb0*/  BSYNC.RECONVERGENT B1 ;  /* 0x0000000000017941 */ /* 0x000fea0003800200 */
.L_x_18234:
        /* <DEDUP_REMOVED lines=11> */
[----:B-1234-:R-:W-:Y:S05]  /*0d70*/  CALL.REL.NOINC `($__internal_284_$__cuda_sm3x_div_rn_noftz_f32_slowpath) ;  /* 0x0000000400c47944 */ /* 0x01efea0003c00000 */
[----:B------:R-:W-:-:S07]  /*0d80*/  MOV R13, R2 ;  /* 0x00000002000d7202 */ /* 0x000fce0000000f00 */
.L_x_18237:
[----:B------:R-:W-:Y:S05]  /*0d90*/  BSYNC.RECONVERGENT B1 ;  /* 0x0000000000017941 */ /* 0x000fea0003800200 */
.L_x_18236:
[----:B------:R-:W-:Y:S04]  /*0da0*/  BSSY.RECONVERGENT B1, `(.L_x_18238) ;  /* 0x0000011000017945 */ /* 0x000fe80003800200 */
[----:B------:R-:W-:Y:S05]  /*0db0*/  @P0 BRA `(.L_x_18239) ;  /* 0x00000000003c0947 */ /* 0x000fea0003800000 */
[----:B------:R-:W-:Y:S01]  /*0dc0*/  IMAD.MOV.U32 R11, RZ, RZ, RZ ;  /* 0x000000ffff0b7224 */ /* 0x000fe200078e00ff */
[----:B---3--:R-:W-:Y:S01]  /*0dd0*/  R2UR UR4, R4 ;  /* 0x00000000040472ca */ /* 0x008fe200000e0000 */
        /* <DEDUP_REMOVED lines=13> */
.L_x_18239:
[----:B------:R-:W-:Y:S05]  /*0eb0*/  BSYNC.RECONVERGENT B1 ;  /* 0x0000000000017941 */ /* 0x000fea0003800200 */
.L_x_18238:
[----:B------:R-:W-:-:S04]  /*0ec0*/  IADD3 R19, P0, PT, R22, R19, RZ ;  /* 0x0000001316137210 */ /* 0x000fc80007f1e0ff */
[----:B------:R-:W-:Y:S02]  /*0ed0*/  LEA.HI.X.SX32 R3, R22, R3, 0x1, P0 ;  /* 0x0000000316037211 */ /* 0x000fe400000f0eff */
[----:B------:R-:W-:-:S04]  /*0ee0*/  ISETP.GE.U32.AND P0, PT, R19, UR42, PT ;  /* 0x0000002a13007c0c */ /* 0x000fc8000bf06070 */
[----:B------:R-:W-:-:S13]  /*0ef0*/  ISETP.GE.AND.EX P0, PT, R3, UR43, PT, P0 ;  /* 0x0000002b03007c0c */ /* 0x000fda000bf06300 */
[----:B------:R-:W-:Y:S05]  /*0f00*/  @!P0 BRA `(.L_x_18240) ;  /* 0xfffffff000fc8947 */ /* 0x000fea000383ffff */
[----:B------:R-:W-:Y:S05]  /*0f10*/  BSYNC B0 ;  /* 0x0000000000007941 */ /* 0x000fea0003800000 */
.L_x_18230:
[----:B------:R-:W-:Y:S05]  /*0f20*/  EXIT ;  /* 0x000000000000794d */ /* 0x000fea0003800000 */
.L_x_18233:
[----:B------:R-:W-:Y:S01]  /*0f30*/  HFMA2 R11, -RZ, RZ, 0, 1.847743988037109375e-06 ;  /* 0x0000001fff0b7431 */ /* 0x000fe200000001ff */
[----:B------:R-:W-:Y:S01]  /*0f40*/  BSSY B1, `(.L_x_18241) ;  /* 0x0000006000017945 */ /* 0x000fe20003800000 */
[----:B------:R-:W-:Y:S02]  /*0f50*/  IMAD.MOV.U32 R12, RZ, RZ, 0x10 ;  /* 0x00000010ff0c7424 */ /* 0x000fe400078e00ff */
[----:B------:R-:W-:-:S07]  /*0f60*/  IMAD.MOV.U32 R15, RZ, RZ, -0x1 ;  /* 0xffffffffff0f7424 */ /* 0x000fce00078e00ff */
[----:B01234-:R-:W-:Y:S05]  /*0f70*/  WARPSYNC.COLLECTIVE R15, `(.L_x_18242) ;  /* 0x000000000f087348 */ /* 0x01ffea0003c00000 */
[----:B------:R0:W0:Y:S02]  /*0f80*/  SHFL.BFLY P6, R14, R13, R12, R11 ;  /* 0x0c00000c0d0e7389 */ /* 0x00002400000c000b */
[----:B01234-:R-:W-:Y:S05]  /*0f90*/  ENDCOLLECTIVE ;  /* 0x000000000000791b */ /* 0x01ffea0003800000 */
.L_x_18242:
[----:B------:R-:W-:Y:S05]  /*0fa0*/  BSYNC B1 ;  /* 0x0000000000017941 */ /* 0x000fea0003800000 */
.L_x_18241:
[----:B------:R-:W-:Y:S01]  /*0fb0*/  FMNMX R13, R14, R13, !PT ;  /* 0x0000000d0e0d7209 */ /* 0x000fe20007800000 */
[----:B------:R-:W-:Y:S01]  /*0fc0*/  IMAD.MOV.U32 R12, RZ, RZ, 0x8 ;  /* 0x00000008ff0c7424 */ /* 0x000fe200078e00ff */
[----:B------:R-:W-:Y:S01]  /*0fd0*/  MOV R11, 0x1f ;  /* 0x0000001f000b7802 */ /* 0x000fe20000000f00 */
[----:B------:R-:W-:-:S07]  /*0fe0*/  IMAD.MOV.U32 R15, RZ, RZ, -0x1 ;  /* 0xffffffffff0f7424 */ /* 0x000fce00078e00ff */
[----:B------:R-:W-:Y:S05]  /*0ff0*/  WARPSYNC.COLLECTIVE R15, `(.L_x_18243) ;  /* 0x000000000f087348 */ /* 0x000fea0003c00000 */
[----:B------:R0:W1:Y:S02]  /*1000*/  SHFL.BFLY P6, R14, R13, R12, R11 ;  /* 0x0c00000c0d0e7389 */ /* 0x00006400000c000b */
[----:B01----:R-:W-:Y:S05]  /*1010*/  ENDCOLLECTIVE ;  /* 0x000000000000791b */ /* 0x003fea0003800000 */
.L_x_18243:
[----:B------:R-:W-:Y:S01]  /*1020*/  HFMA2 R12, -RZ, RZ, 0, 2.384185791015625e-07 ;  /* 0x00000004ff0c7431 */ /* 0x000fe200000001ff */
[----:B------:R-:W-:-:S05]  /*1030*/  FMNMX R0, R13, R14, !PT ;  /* 0x0000000e0d007209 */ /* 0x000fca0007800000 */
[----:B------:R-:W-:-:S07]  /*1040*/  IMAD.MOV.U32 R13, RZ, RZ, R0 ;  /* 0x000000ffff0d7224 */ /* 0x000fce00078e0000 */
[----:B------:R-:W-:Y:S05]  /*1050*/  WARPSYNC.COLLECTIVE R15, `(.L_x_18244) ;  /* 0x000000000f087348 */ /* 0x000fea0003c00000 */
[----:B------:R0:W1:Y:S02]  /*1060*/  SHFL.BFLY P6, R14, R13, R12, R11 ;  /* 0x0c00000c0d0e7389 */ /* 0x00006400000c000b */
[----:B01----:R-:W-:Y:S05]  /*1070*/  ENDCOLLECTIVE ;  /* 0x000000000000791b */ /* 0x003fea0003800000 */
.L_x_18244:
[----:B------:R-:W-:Y:S01]  /*1080*/  IMAD.MOV.U32 R12, RZ, RZ, 0x2 ;  /* 0x00000002ff0c7424 */ /* 0x000fe200078e00ff */
[----:B------:R-:W-:Y:S01]  /*1090*/  FMNMX R2, R0, R14, !PT ;  /* 0x0000000e00027209 */ /* 0x000fe20007800000 */
[----:B------:R-:W-:-:S04]  /*10a0*/  HFMA2 R0, -RZ, RZ, 3.7421875, 0 ;  /* 0x437c0000ff007431 */ /* 0x000fc800000001ff */
[----:B------:R-:W-:-:S07]  /*10b0*/  IMAD.MOV.U32 R13, RZ, RZ, R2 ;  /* 0x000000ffff0d7224 */ /* 0x000fce00078e0002 */
[----:B------:R-:W-:Y:S05]  /*10c0*/  WARPSYNC.COLLECTIVE R15, `(.L_x_18245) ;  /* 0x000000000f087348 */ /* 0x000fea0003c00000 */
[----:B------:R0:W1:Y:S02]  /*10d0*/  SHFL.BFLY P6, R14, R13, R12, R11 ;  /* 0x0c00000c0d0e7389 */ /* 0x00006400000c000b */
[----:B01----:R-:W-:Y:S05]  /*10e0*/  ENDCOLLECTIVE ;  /* 0x000000000000791b */ /* 0x003fea0003800000 */
.L_x_18245:
[----:B------:R-:W-:Y:S01]  /*10f0*/  IMAD.MOV.U32 R12, RZ, RZ, 0x1 ;  /* 0x00000001ff0c7424 */ /* 0x000fe200078e00ff */
[----:B------:R-:W-:-:S04]  /*1100*/  FMNMX R23, R2, R14, !PT ;  /* 0x0000000e02177209 */ /* 0x000fc80007800000 */
[----:B------:R-:W-:-:S07]  /*1110*/  MOV R13, R23 ;  /* 0x00000017000d7202 */ /* 0x000fce0000000f00 */
[----:B------:R-:W-:Y:S05]  /*1120*/  WARPSYNC.COLLECTIVE R15, `(.L_x_18246) ;  /* 0x000000000f087348 */ /* 0x000fea0003c00000 */
[----:B------:R0:W1:Y:S02]  /*1130*/  SHFL.BFLY P6, R14, R13, R12, R11 ;  /* 0x0c00000c0d0e7389 */ /* 0x00006400000c000b */
[----:B01----:R-:W-:Y:S05]  /*1140*/  ENDCOLLECTIVE ;  /* 0x000000000000791b */ /* 0x003fea0003800000 */
.L_x_18246:
[----:B------:R-:W-:Y:S02]  /*1150*/  MOV R12, 0x10 ;  /* 0x00000010000c7802 */ /* 0x000fe40000000f00 */
[----:B------:R-:W-:Y:S01]  /*1160*/  FMNMX R14, R23, R14, !PT ;  /* 0x0000000e170e7209 */ /* 0x000fe20007800000 */
[----:B------:R-:W-:-:S04]  /*1170*/  IMAD.MOV.U32 R23, RZ, RZ, 0x3bbb989d ;  /* 0x3bbb989dff177424 */ /* 0x000fc800078e00ff */
[C---:B------:R-:W-:Y:S01]  /*1180*/  FADD R24, -R14.reuse, R24 ;  /* 0x000000180e187221 */ /* 0x040fe20000000100 */
[----:B------:R-:W-:-:S03]  /*1190*/  FADD R14, -R14, R21 ;  /* 0x000000150e0e7221 */ /* 0x000fc60000000100 */
[-C--:B------:R-:W-:Y:S01]  /*11a0*/  FFMA.SAT R21, R24, R23.reuse, 0.5 ;  /* 0x3f00000018157423 */ /* 0x080fe20000002017 */
[----:B------:R-:W-:-:S03]  /*11b0*/  FFMA.SAT R23, R14, R23, 0.5 ;  /* 0x3f0000000e177423 */ /* 0x000fc60000002017 */
[-C--:B------:R-:W-:Y:S01]  /*11c0*/  FFMA.RM R21, R21, R0.reuse, 12582913 ;  /* 0x4b40000115157423 */ /* 0x080fe20000004000 */
[----:B------:R-:W-:-:S03]  /*11d0*/  FFMA.RM R23, R23, R0, 12582913 ;  /* 0x4b40000117177423 */ /* 0x000fc60000004000 */
[----:B------:R-:W-:Y:S01]  /*11e0*/  FADD R11, R21, -12583039 ;  /* 0xcb40007f150b7421 */ /* 0x000fe20000000000 */
[----:B------:R-:W-:Y:S02]  /*11f0*/  IMAD.SHL.U32 R2, R23, 0x800000, RZ ;  /* 0x0080000017027824 */ /* 0x000fe400078e00ff */
[----:B------:R-:W-:Y:S02]  /*1200*/  IMAD.SHL.U32 R0, R21, 0x800000, RZ ;  /* 0x0080000015007824 */ /* 0x000fe400078e00ff */
[----:B------:R-:W-:-:S04]  /*1210*/  FFMA R11, R24, 1.4426950216293334961, -R11 ;  /* 0x3fb8aa3b180b7823 */ /* 0x000fc8000000080b */
[----:B------:R-:W-:Y:S01]  /*1220*/  FFMA R24, R24, 1.925963033500011079e-08, R11 ;  /* 0x32a5706018187823 */ /* 0x000fe2000000000b */
[----:B------:R-:W-:-:S03]  /*1230*/  FADD R11, R23, -12583039 ;  /* 0xcb40007f170b7421 */ /* 0x000fc60000000000 */
[----:B------:R-:W0:Y:S01]  /*1240*/  MUFU.EX2 R13, R24 ;  /* 0x00000018000d7308 */ /* 0x000e220000000800 */
[----:B------:R-:W-:-:S04]  /*1250*/  FFMA R11, R14, 1.4426950216293334961, -R11 ;  /* 0x3fb8aa3b0e0b7823 */ /* 0x000fc8000000080b */
[----:B------:R-:W-:-:S04]  /*1260*/  FFMA R14, R14, 1.925963033500011079e-08, R11 ;  /* 0x32a570600e0e7823 */ /* 0x000fc8000000000b */
        /* <DEDUP_REMOVED lines=9> */
.L_x_18247:
[----:B------:R-:W-:Y:S02]  /*1300*/  HFMA2 R12, -RZ, RZ, 0, 4.76837158203125e-07 ;  /* 0x00000008ff0c7431 */ /* 0x000fe400000001ff */
[----:B------:R-:W-:-:S04]  /*1310*/  FADD R21, R13, R14 ;  /* 0x0000000e0d157221 */ /* 0x000fc80000000000 */
[----:B------:R-:W-:-:S07]  /*1320*/  IMAD.MOV.U32 R13, RZ, RZ, R21 ;  /* 0x000000ffff0d7224 */ /* 0x000fce00078e0015 */
[----:B------:R-:W-:Y:S05]  /*1330*/  WARPSYNC.COLLECTIVE R15, `(.L_x_18248) ;  /* 0x000000000f087348 */ /* 0x000fea0003c00000 */
[----:B------:R0:W1:Y:S02]  /*1340*/  SHFL.BFLY P6, R14, R13, R12, R11 ;  /* 0x0c00000c0d0e7389 */ /* 0x00006400000c000b */
[----:B01----:R-:W-:Y:S05]  /*1350*/  ENDCOLLECTIVE ;  /* 0x000000000000791b */ /* 0x003fea0003800000 */
.L_x_18248:
[----:B------:R-:W-:Y:S02]  /*1360*/  IMAD.MOV.U32 R12, RZ, RZ, 0x4 ;  /* 0x00000004ff0c7424 */ /* 0x000fe400078e00ff */
[----:B------:R-:W-:-:S04]  /*1370*/  FADD R23, R21, R14 ;  /* 0x0000000e15177221 */ /* 0x000fc80000000000 */
[----:B------:R-:W-:-:S07]  /*1380*/  IMAD.MOV.U32 R13, RZ, RZ, R23 ;  /* 0x000000ffff0d7224 */ /* 0x000fce00078e0017 */
[----:B------:R-:W-:Y:S05]  /*1390*/  WARPSYNC.COLLECTIVE R15, `(.L_x_18249) ;  /* 0x000000000f087348 */ /* 0x000fea0003c00000 */
[----:B------:R0:W1:Y:S02]  /*13a0*/  SHFL.BFLY P6, R14, R13, R12, R11 ;  /* 0x0c00000c0d0e7389 */ /* 0x00006400000c000b */
[----:B01----:R-:W-:Y:S05]  /*13b0*/  ENDCOLLECTIVE ;  /* 0x000000000000791b */ /* 0x003fea0003800000 */
.L_x_18249:
[----:B------:R-:W-:Y:S02]  /*13c0*/  IMAD.MOV.U32 R12, RZ, RZ, 0x2 ;  /* 0x00000002ff0c7424 */ /* 0x000fe400078e00ff */
[----:B------:R-:W-:-:S05]  /*13d0*/  FADD R24, R23, R14 ;  /* 0x0000000e17187221 */ /* 0x000fca0000000000 */
[----:B------:R-:W-:-:S07]  /*13e0*/  MOV R13, R24 ;  /* 0x00000018000d7202 */ /* 0x000fce0000000f00 */
[----:B------:R-:W-:Y:S05]  /*13f0*/  WARPSYNC.COLLECTIVE R15, `(.L_x_18250) ;  /* 0x000000000f087348 */ /* 0x000fea0003c00000 */
[----:B------:R0:W1:Y:S02]  /*1400*/  SHFL.BFLY P6, R14, R13, R12, R11 ;  /* 0x0c00000c0d0e7389 */ /* 0x00006400000c000b */
[----:B01----:R-:W-:Y:S05]  /*1410*/  ENDCOLLECTIVE ;  /* 0x000000000000791b */ /* 0x003fea0003800000 */
.L_x_18250:
[----:B------:R-:W-:Y:S02]  /*1420*/  HFMA2 R12, -RZ, RZ, 0, 5.9604644775390625e-08 ;  /* 0x00000001ff0c7431 */ /* 0x000fe400000001ff */
[----:B------:R-:W-:-:S04]  /*1430*/  FADD R25, R24, R14 ;  /* 0x0000000e18197221 */ /* 0x000fc80000000000 */
[----:B------:R-:W-:-:S07]  /*1440*/  IMAD.MOV.U32 R13, RZ, RZ, R25 ;  /* 0x000000ffff0d7224 */ /* 0x000fce00078e0019 */
[----:B------:R-:W-:Y:S05]  /*1450*/  WARPSYNC.COLLECTIVE R15, `(.L_x_18251) ;  /* 0x000000000f087348 */ /* 0x000fea0003c00000 */
[----:B------:R0:W1:Y:S02]  /*1460*/  SHFL.BFLY P6, R14, R13, R12, R11 ;  /* 0x0c00000c0d0e7389 */ /* 0x00006400000c000b */
[----:B01----:R-:W-:Y:S05]  /*1470*/  ENDCOLLECTIVE ;  /* 0x000000000000791b */ /* 0x003fea0003800000 */
.L_x_18251:
[----:B------:R-:W-:Y:S05]  /*1480*/  BRA `(.L_x_18252) ;  /* 0xfffffff400d47947 */ /* 0x000fea000383ffff */
        .weak           $__internal_284_$__cuda_sm3x_div_rn_noftz_f32_slowpath
        .type           $__internal_284_$__cuda_sm3x_div_rn_noftz_f32_slowpath,@function
        .size           $__internal_284_$__cuda_sm3x_div_rn_noftz_f32_slowpath,(.L_x_37661 - $__internal_284_$__cuda_sm3x_div_rn_noftz_f32_slowpath)
$__internal_284_$__cuda_sm3x_div_rn_noftz_f32_slowpath:
        /* <DEDUP_REMOVED lines=35> */
.L_x_18254:
        /* <DEDUP_REMOVED lines=51> */
.L_x_18261:
[----:B------:R-:W-:-:S04]  /*19f0*/  LOP3.LUT R2, R2, 0x80000000, RZ, 0xc0, !PT ;  /* 0x8000000002027812 */ /* 0x000fc800078ec0ff */
[----:B------:R-:W-:Y:S01]  /*1a00*/  LOP3.LUT R2, R2, 0x7f800000, RZ, 0xfc, !PT ;  /* 0x7f80000002027812 */ /* 0x000fe200078efcff */
[----:B------:R-:W-:Y:S06]  /*1a10*/  BRA `(.L_x_18262) ;  /* 0x0000000000047947 */ /* 0x000fec0003800000 */
.L_x_18260:
[----:B------:R-:W-:-:S07]  /*1a20*/  IMAD R2, R13, 0x800000, R2 ;  /* 0x008000000d027824 */ /* 0x000fce00078e0202 */
.L_x_18262:
[----:B------:R-:W-:Y:S05]  /*1a30*/  BSYNC.RECONVERGENT B3 ;  /* 0x0000000000037941 */ /* 0x000fea0003800200 */
.L_x_18259:
[----:B------:R-:W-:Y:S05]  /*1a40*/  BRA `(.L_x_18263) ;  /* 0x0000000000207947 */ /* 0x000fea0003800000 */
.L_x_18258:
[----:B------:R-:W-:-:S04]  /*1a50*/  LOP3.LUT R2, R21, 0x80000000, R2, 0x48, !PT ;  /* 0x8000000015027812 */ /* 0x000fc800078e4802 */
[----:B------:R-:W-:Y:S01]  /*1a60*/  LOP3.LUT R2, R2, 0x7f800000, RZ, 0xfc, !PT ;  /* 0x7f80000002027812 */ /* 0x000fe200078efcff */
[----:B------:R-:W-:Y:S06]  /*1a70*/  BRA `(.L_x_18263) ;  /* 0x0000000000147947 */ /* 0x000fec0003800000 */
.L_x_18257:
[----:B------:R-:W-:Y:S01]  /*1a80*/  LOP3.LUT R2, R21, 0x80000000, R2, 0x48, !PT ;  /* 0x8000000015027812 */ /* 0x000fe200078e4802 */
[----:B------:R-:W-:Y:S06]  /*1a90*/  BRA `(.L_x_18263) ;  /* 0x00000000000c7947 */ /* 0x000fec0003800000 */
.L_x_18256:
[----:B------:R-:W0:Y:S01]  /*1aa0*/  MUFU.RSQ R2, -QNAN ;  /* 0xffc0000000027908 */ /* 0x000e220000001400 */
[----:B------:R-:W-:Y:S05]  /*1ab0*/  BRA `(.L_x_18263) ;  /* 0x0000000000047947 */ /* 0x000fea0003800000 */
.L_x_18255:
[----:B------:R-:W-:-:S07]  /*1ac0*/  FADD.FTZ R2, R2, R11 ;  /* 0x0000000b02027221 */ /* 0x000fce0000010000 */
.L_x_18263:
[----:B------:R-:W-:Y:S05]  /*1ad0*/  BSYNC.RECONVERGENT B2 ;  /* 0x0000000000027941 */ /* 0x000fea0003800200 */
.L_x_18253:
[----:B------:R-:W-:-:S04]  /*1ae0*/  HFMA2 R25, -RZ, RZ, 0, 0 ;  /* 0x00000000ff197431 */ /* 0x000fc800000001ff */
[----:B0-----:R-:W-:Y:S05]  /*1af0*/  RET.REL.NODEC R24 `(_Z15SoftmaxWarpImplI22BroadcastScaleMaskLoadIffbLm3EiE11DirectStoreIffEfLi2ELi2ELi32ELi1ELb1EL9Algorithm0EEvT_T0_ll) ;  /* 0xffffffe418407950 */ /* 0x001fea0003c3ffff */
.L_x_18264:
        /* <DEDUP_REMOVED lines=16> */
.L_x_37661:


//--------------------- .text._Z15SoftmaxWarpImplI22BroadcastScaleMaskLoadIffbLm3EiE11DirectStoreIffEfLi2ELi2ELi32ELi1ELb0EL9Algorithm0EEvT_T0_ll --------------------------
	.section	.text._Z15SoftmaxWarpImplI22BroadcastScaleMaskLoadIffbLm3EiE11DirectStoreIffEfLi2ELi2ELi32ELi1ELb0EL9Algorithm0EEvT_T0_ll,"ax",@progbits
	.align	128
        .global         _Z15SoftmaxWarpImplI22BroadcastScaleMaskLoadIffbLm3EiE11DirectStoreIffEfLi2ELi2ELi32ELi1ELb0EL9Algorithm0EEvT_T0_ll
        .type           _Z15SoftmaxWarpImplI22BroadcastScaleMaskLoadIffbLm3EiE11DirectStoreIffEfLi2ELi2ELi32ELi1ELb0EL9Algorithm0EEvT_T0_ll,@function
        .size           _Z15SoftmaxWarpImplI22BroadcastScaleMaskLoadIffbLm3EiE11DirectStoreIffEfLi2ELi2ELi32ELi1ELb0EL9Algorithm0EEvT_T0_ll,(.L_x_37662 - _Z15SoftmaxWarpImplI22BroadcastScaleMaskLoadIffbLm3EiE11DirectStoreIffEfLi2ELi2ELi32ELi1ELb0EL9Algorithm0EEvT_T0_ll)
        .other          _Z15SoftmaxWarpImplI22BroadcastScaleMaskLoadIffbLm3EiE11DirectStoreIffEfLi2ELi2ELi32ELi1ELb0EL9Algorithm0EEvT_T0_ll,@"STO_CUDA_ENTRY STV_DEFAULT"
_Z15SoftmaxWarpImplI22BroadcastScaleMaskLoadIffbLm3EiE11DirectStoreIffEfLi2ELi2ELi32ELi1ELb0EL9Algorithm0EEvT_T0_ll:
.text._Z15SoftmaxWarpImplI22BroadcastScaleMaskLoadIffbLm3EiE11DirectStoreIffEfLi2ELi2ELi32ELi1ELb0EL9Algorithm0EEvT_T0_ll:
        /* <DEDUP_REMOVED lines=27> */
.L_x_18265:
        /* <DEDUP_REMOVED lines=20> */
.L_x_18272:
        /* <DEDUP_REMOVED lines=134> */
.L_x_18284:
        /* <DEDUP_REMOVED lines=11> */
[----:B0-----:R-:W-:Y:S05]  /*0c00*/  CALL.REL.NOINC `($__internal_285_$__cuda_sm3x_div_rn_noftz_f32_slowpath) ;  /* 0x0000000400f07944 */ /* 0x001fea0003c00000 */
[----:B------:R-:W-:-:S07]  /*0c10*/  IMAD.MOV.U32 R12, RZ, RZ, R2 ;  /* 0x000000ffff0c7224 */ /* 0x000fce00078e0002 */
.L_x_18269:
[----:B------:R-:W-:Y:S05]  /*0c20*/  BSYNC.RECONVERGENT B1 ;  /* 0x0000000000017941 */ /* 0x000fea0003800200 */
.L_x_18268:
        /* <DEDUP_REMOVED lines=11> */
[----:B0-----:R-:W-:Y:S05]  /*0ce0*/  CALL.REL.NOINC `($__internal_285_$__cuda_sm3x_div_rn_noftz_f32_slowpath) ;  /* 0x0000000400b87944 */ /* 0x001fea0003c00000 */
[----:B------:R-:W-:-:S07]  /*0cf0*/  MOV R13, R2 ;  /* 0x00000002000d7202 */ /* 0x000fce0000000f00 */
.L_x_18271:
[----:B------:R-:W-:Y:S05]  /*0d00*/  BSYNC.RECONVERGENT B1 ;  /* 0x0000000000017941 */ /* 0x000fea0003800200 */
.L_x_18270:
        /* <DEDUP_REMOVED lines=21> */
.L_x_18266:
[----:B------:R-:W-:Y:S05]  /*0e60*/  EXIT ;  /* 0x000000000000794d */ /* 0x000fea0003800000 */
.L_x_18267:
[----:B------:R-:W-:Y:S01]  /*0e70*/  HFMA2 R11, -RZ, RZ, 0, 1.847743988037109375e-06 ;  /* 0x0000001fff0b7431 */ /* 0x000fe200000001ff */
[----:B------:R-:W-:Y:S01]  /*0e80*/  BSSY B1, `(.L_x_18273) ;  /* 0x0000006000017945 */ /* 0x000fe20003800000 */
[----:B------:R-:W-:Y:S02]  /*0e90*/  IMAD.MOV.U32 R12, RZ, RZ, 0x10 ;  /* 0x00000010ff0c7424 */ /* 0x000fe400078e00ff */
[----:B------:R-:W-:-:S07]  /*0ea0*/  IMAD.MOV.U32 R15, RZ, RZ, -0x1 ;  /* 0xffffffffff0f7424 */ /* 0x000fce00078e00ff */
[----:B------:R-:W-:Y:S05]  /*0eb0*/  WARPSYNC.COLLECTIVE R15, `(.L_x_18274) ;  /* 0x000000000f087348 */ /* 0x000fea0003c00000 */
[----:B------:R0:W1:Y:S02]  /*0ec0*/  SHFL.BFLY P6, R14, R13, R12, R11 ;  /* 0x0c00000c0d0e7389 */ /* 0x00006400000c000b */
[----:B01----:R-:W-:Y:S05]  /*0ed0*/  ENDCOLLECTIVE ;  /* 0x000000000000791b */ /* 0x003fea0003800000 */
.L_x_18274:
[----:B------:R-:W-:Y:S05]  /*0ee0*/  BSYNC B1 ;  /* 0x0000000000017941 */ /* 0x000fea0003800000 */
.L_x_18273:
[----:B------:R-:W-:Y:S01]  /*0ef0*/  FMNMX R13, R13, R14, !PT ;  /* 0x0000000e0d0d7209 */ /* 0x000fe20007800000 */
[----:B------:R-:W-:Y:S01]  /*0f00*/  IMAD.MOV.U32 R12, RZ, RZ, 0x8 ;  /* 0x00000008ff0c7424 */ /* 0x000fe200078e00ff */
[----:B------:R-:W-:Y:S01]  /*0f10*/  MOV R11, 0x1f ;  /* 0x0000001f000b7802 */ /* 0x000fe20000000f00 */
[----:B------:R-:W-:-:S07]  /*0f20*/  IMAD.MOV.U32 R15, RZ, RZ, -0x1 ;  /* 0xffffffffff0f7424 */ /* 0x000fce00078e00ff */
[----:B------:R-:W-:Y:S05]  /*0f30*/  WARPSYNC.COLLECTIVE R15, `(.L_x_18275) ;  /* 0x000000000f087348 */ /* 0x000fea0003c00000 */
[----:B------:R0:W1:Y:S02]  /*0f40*/  SHFL.BFLY P6, R14, R13, R12, R11 ;  /* 0x0c00000c0d0e7389 */ /* 0x00006400000c000b */
[----:B01----:R-:W-:Y:S05]  /*0f50*/  ENDCOLLECTIVE ;  /* 0x000000000000791b */ /* 0x003fea0003800000 */
.L_x_18275:
[----:B------:R-:W-:Y:S01]  /*0f60*/  HFMA2 R12, -RZ, RZ, 0, 2.384185791015625e-07 ;  /* 0x00000004ff0c7431 */ /* 0x000fe200000001ff */
[----:B------:R-:W-:-:S05]  /*0f70*/  FMNMX R0, R13, R14, !PT ;  /* 0x0000000e0d007209 */ /* 0x000fca0007800000 */
[----:B------:R-:W-:-:S07]  /*0f80*/  IMAD.MOV.U32 R13, RZ, RZ, R0 ;  /* 0x000000ffff0d7224 */ /* 0x000fce00078e0000 */
[----:B------:R-:W-:Y:S05]  /*0f90*/  WARPSYNC.COLLECTIVE R15, `(.L_x_18276) ;  /* 0x000000000f087348 */ /* 0x000fea0003c00000 */
[----:B------:R0:W1:Y:S02]  /*0fa0*/  SHFL.BFLY P6, R14, R13, R12, R11 ;  /* 0x0c00000c0d0e7389 */ /* 0x00006400000c000b */
[----:B01----:R-:W-:Y:S05]  /*0fb0*/  ENDCOLLECTIVE ;  /* 0x000000000000791b */ /* 0x003fea0003800000 */
.L_x_18276:
[----:B------:R-:W-:Y:S01]  /*0fc0*/  IMAD.MOV.U32 R12, RZ, RZ, 0x2 ;  /* 0x00000002ff0c7424 */ /* 0x000fe200078e00ff */
[----:B------:R-:W-:Y:S01]  /*0fd0*/  FMNMX R2, R0, R14, !PT ;  /* 0x0000000e00027209 */ /* 0x000fe20007800000 */
[----:B------:R-:W-:-:S04]  /*0fe0*/  HFMA2 R0, -RZ, RZ, 3.7421875, 0 ;  /* 0x437c0000ff007431 */ /* 0x000fc800000001ff */
[----:B------:R-:W-:-:S07]  /*0ff0*/  IMAD.MOV.U32 R13, RZ, RZ, R2 ;  /* 0x000000ffff0d7224 */ /* 0x000fce00078e0002 */
[----:B------:R-:W-:Y:S05]  /*1000*/  WARPSYNC.COLLECTIVE R15, `(.L_x_18277) ;  /* 0x000000000f087348 */ /* 0x000fea0003c00000 */
[----:B------:R0:W1:Y:S02]  /*1010*/  SHFL.BFLY P6, R14, R13, R12, R11 ;  /* 0x0c00000c0d0e7389 */ /* 0x00006400000c000b */
[----:B01----:R-:W-:Y:S05]  /*1020*/  ENDCOLLECTIVE ;  /* 0x000000000000791b */ /* 0x003fea0003800000 */
.L_x_18277:
[----:B------:R-:W-:Y:S01]  /*1030*/  IMAD.MOV.U32 R12, RZ, RZ, 0x1 ;  /* 0x00000001ff0c7424 */ /* 0x000fe200078e00ff */
[----:B------:R-:W-:-:S04]  /*1040*/  FMNMX R23, R2, R14, !PT ;  /* 0x0000000e02177209 */ /* 0x000fc80007800000 */
[----:B------:R-:W-:-:S07]  /*1050*/  MOV R13, R23 ;  /* 0x00000017000d7202 */ /* 0x000fce0000000f00 */
[----:B------:R-:W-:Y:S05]  /*1060*/  WARPSYNC.COLLECTIVE R15, `(.L_x_18278) ;  /* 0x000000000f087348 */ /* 0x000fea0003c00000 */
[----:B------:R0:W1:Y:S02]  /*1070*/  SHFL.BFLY P6, R14, R13, R12, R11 ;  /* 0x0c00000c0d0e7389 */ /* 0x00006400000c000b */
[----:B01----:R-:W-:Y:S05]  /*1080*/  ENDCOLLECTIVE ;  /* 0x000000000000791b */ /* 0x003fea0003800000 */
.L_x_18278:
[----:B------:R-:W-:Y:S02]  /*1090*/  MOV R12, 0x10 ;  /* 0x00000010000c7802 */ /* 0x000fe40000000f00 */
[----:B------:R-:W-:Y:S01]  /*10a0*/  FMNMX R14, R23, R14, !PT ;  /* 0x0000000e170e7209 */ /* 0x000fe20007800000 */
[----:B------:R-:W-:-:S04]  /*10b0*/  IMAD.MOV.U32 R23, RZ, RZ, 0x3bbb989d ;  /* 0x3bbb989dff177424 */ /* 0x000fc800078e00ff */
[----:B------:R-:W-:Y:S01]  /*10c0*/  FADD R2, -R14, R21 ;  /* 0x000000150e027221 */ /* 0x000fe20000000100 */
[----:B------:R-:W-:-:S03]  /*10d0*/  FADD R14, R24, -R14 ;  /* 0x8000000e180e7221 */ /* 0x000fc60000000000 */
        /* <DEDUP_REMOVED lines=22> */
.L_x_18279:
[----:B------:R-:W-:Y:S02]  /*1240*/  HFMA2 R12, -RZ, RZ, 0, 4.76837158203125e-07 ;  /* 0x00000008ff0c7431 */ /* 0x000fe400000001ff */
[----:B------:R-:W-:-:S04]  /*1250*/  FADD R21, R13, R14 ;  /* 0x0000000e0d157221 */ /* 0x000fc80000000000 */
[----:B------:R-:W-:-:S07]  /*1260*/  IMAD.MOV.U32 R13, RZ, RZ, R21 ;  /* 0x000000ffff0d7224 */ /* 0x000fce00078e0015 */
[----:B------:R-:W-:Y:S05]  /*1270*/  WARPSYNC.COLLECTIVE R15, `(.L_x_18280) ;  /* 0x000000000f087348 */ /* 0x000fea0003c00000 */
[----:B------:R0:W1:Y:S02]  /*1280*/  SHFL.BFLY P6, R14, R13, R12, R11 ;  /* 0x0c00000c0d0e7389 */ /* 0x00006400000c000b */
[----:B01----:R-:W-:Y:S05]  /*1290*/  ENDCOLLECTIVE ;  /* 0x000000000000791b */ /* 0x003fea0003800000 */
.L_x_18280:
[----:B------:R-:W-:Y:S02]  /*12a0*/  IMAD.MOV.U32 R12, RZ, RZ, 0x4 ;  /* 0x00000004ff0c7424 */ /* 0x000fe400078e00ff */
[----:B------:R-:W-:-:S04]  /*12b0*/  FADD R23, R21, R14 ;  /* 0x0000000e15177221 */ /* 0x000fc80000000000 */
[----:B------:R-:W-:-:S07]  /*12c0*/  IMAD.MOV.U32 R13, RZ, RZ, R23 ;  /* 0x000000ffff0d7224 */ /* 0x000fce00078e0017 */
[----:B------:R-:W-:Y:S05]  /*12d0*/  WARPSYNC.COLLECTIVE R15, `(.L_x_18281) ;  /* 0x000000000f087348 */ /* 0x000fea0003c00000 */
[----:B------:R0:W1:Y:S02]  /*12e0*/  SHFL.BFLY P6, R14, R13, R12, R11 ;  /* 0x0c00000c0d0e7389 */ /* 0x00006400000c000b */
[----:B01----:R-:W-:Y:S05]  /*12f0*/  ENDCOLLECTIVE ;  /* 0x000000000000791b */ /* 0x003fea0003800000 */
.L_x_18281:
[----:B------:R-:W-:Y:S02]  /*1300*/  IMAD.MOV.U32 R12, RZ, RZ, 0x2 ;  /* 0x00000002ff0c7424 */ /* 0x000fe400078e00ff */
[----:B------:R-:W-:-:S05]  /*1310*/  FADD R24, R23, R14 ;  /* 0x0000000e17187221 */ /* 0x000fca0000000000 */
[----:B------:R-:W-:-:S07]  /*1320*/  MOV R13, R24 ;  /* 0x00000018000d7202 */ /* 0x000fce0000000f00 */
[----:B------:R-:W-:Y:S05]  /*1330*/  WARPSYNC.COLLECTIVE R15, `(.L_x_18282) ;  /* 0x000000000f087348 */ /* 0x000fea0003c00000 */
[----:B------:R0:W1:Y:S02]  /*1340*/  SHFL.BFLY P6, R14, R13, R12, R11 ;  /* 0x0c00000c0d0e7389 */ /* 0x00006400000c000b */
[----:B01----:R-:W-:Y:S05]  /*1350*/  ENDCOLLECTIVE ;  /* 0x000000000000791b */ /* 0x003fea0003800000 */
.L_x_18282:
[----:B------:R-:W-:Y:S02]  /*1360*/  IMAD.MOV.U32 R12, RZ, RZ, 0x1 ;  /* 0x00000001ff0c7424 */ /* 0x000fe400078e00ff */
[----:B------:R-:W-:-:S05]  /*1370*/  FADD R25, R24, R14 ;  /* 0x0000000e18197221 */ /* 0x000fca0000000000 */
[----:B------:R-:W-:-:S07]  /*1380*/  MOV R13, R25 ;  /* 0x00000019000d7202 */ /* 0x000fce0000000f00 */
[----:B------:R-:W-:Y:S05]  /*1390*/  WARPSYNC.COLLECTIVE R15, `(.L_x_18283) ;  /* 0x000000000f087348 */ /* 0x000fea0003c00000 */
[----:B------:R0:W1:Y:S02]  /*13a0*/  SHFL.BFLY P6, R14, R13, R12, R11 ;  /* 0x0c00000c0d0e7389 */ /* 0x00006400000c000b */
[----:B01----:R-:W-:Y:S05]  /*13b0*/  ENDCOLLECTIVE ;  /* 0x000000000000791b */ /* 0x003fea0003800000 */
.L_x_18283:
[----:B------:R-:W-:Y:S05]  /*13c0*/  BRA `(.L_x_18284) ;  /* 0xfffffff400e07947 */ /* 0x000fea000383ffff */
        .weak           $__internal_285_$__cuda_sm3x_div_rn_noftz_f32_slowpath
        .type           $__internal_285_$__cuda_sm3x_div_rn_noftz_f32_slowpath,@function
        .size           $__internal_285_$__cuda_sm3x_div_rn_noftz_f32_slowpath,(.L_x_37662 - $__internal_285_$__cuda_sm3x_div_rn_noftz_f32_slowpath)
$__internal_285_$__cuda_sm3x_div_rn_noftz_f32_slowpath:
        /* <DEDUP_REMOVED lines=35> */
.L_x_18286:
        /* <DEDUP_REMOVED lines=51> */
.L_x_18293:
[----:B------:R-:W-:-:S04]  /*1930*/  LOP3.LUT R2, R2, 0x80000000, RZ, 0xc0, !PT ;  /* 0x8000000002027812 */ /* 0x000fc800078ec0ff */
[----:B------:R-:W-:Y:S01]  /*1940*/  LOP3.LUT R2, R2, 0x7f800000, RZ, 0xfc, !PT ;  /* 0x7f80000002027812 */ /* 0x000fe200078efcff */
[----:B------:R-:W-:Y:S06]  /*1950*/  BRA `(.L_x_18294) ;  /* 0x0000000000047947 */ /* 0x000fec0003800000 */
.L_x_18292:
[----:B------:R-:W-:-:S07]  /*1960*/  IMAD R2, R13, 0x800000, R2 ;  /* 0x008000000d027824 */ /* 0x000fce00078e0202 */
.L_x_18294:
[----:B------:R-:W-:Y:S05]  /*1970*/  BSYNC.RECONVERGENT B3 ;  /* 0x0000000000037941 */ /* 0x000fea0003800200 */
.L_x_18291:
[----:B------:R-:W-:Y:S05]  /*1980*/  BRA `(.L_x_18295) ;  /* 0x0000000000207947 */ /* 0x000fea0003800000 */
.L_x_18290:
[----:B------:R-:W-:-:S04]  /*1990*/  LOP3.LUT R2, R21, 0x80000000, R2, 0x48, !PT ;  /* 0x8000000015027812 */ /* 0x000fc800078e4802 */
[----:B------:R-:W-:Y:S01]  /*19a0*/  LOP3.LUT R2, R2, 0x7f800000, RZ, 0xfc, !PT ;  /* 0x7f80000002027812 */ /* 0x000fe200078efcff */
[----:B------:R-:W-:Y:S06]  /*19b0*/  BRA `(.L_x_18295) ;  /* 0x0000000000147947 */ /* 0x000fec0003800000 */
.L_x_18289:
[----:B------:R-:W-:Y:S01]  /*19c0*/  LOP3.LUT R2, R21, 0x80000000, R2, 0x48, !PT ;  /* 0x8000000015027812 */ /* 0x000fe200078e4802 */
[----:B------:R-:W-:Y:S06]  /*19d0*/  BRA `(.L_x_18295) ;  /* 0x00000000000c7947 */ /* 0x000fec0003800000 */
.L_x_18288:
[----:B------:R-:W0:Y:S01]  /*19e0*/  MUFU.RSQ R2, -QNAN ;  /* 0xffc0000000027908 */ /* 0x000e220000001400 */
[----:B------:R-:W-:Y:S05]  /*19f0*/  BRA `(.L_x_18295) ;  /* 0x0000000000047947 */ /* 0x000fea0003800000 */
.L_x_18287:
[----:B------:R-:W-:-:S07]  /*1a00*/  FADD.FTZ R2, R2, R11 ;  /* 0x0000000b02027221 */ /* 0x000fce0000010000 */
.L_x_18295:
[----:B------:R-:W-:Y:S05]  /*1a10*/  BSYNC.RECONVERGENT B2 ;  /* 0x0000000000027941 */ /* 0x000fea0003800200 */
.L_x_18285:
[----:B------:R-:W-:-:S04]  /*1a20*/  HFMA2 R25, -RZ, RZ, 0, 0 ;  /* 0x00000000ff197431 */ /* 0x000fc800000001ff */
[----:B0-----:R-:W-:Y:S05]  /*1a30*/  RET.REL.NODEC R24 `(_Z15SoftmaxWarpImplI22BroadcastScaleMaskLoadIffbLm3EiE11DirectStoreIffEfLi2ELi2ELi32ELi1ELb0EL9Algorithm0EEvT_T0_ll) ;  /* 0xffffffe418707950 */ /* 0x001fea0003c3ffff */
.L_x_18296:
        /* <DEDUP_REMOVED lines=12> */
.L_x_37662:


//--------------------- .text._Z15SoftmaxWarpImplI22BroadcastScaleMaskLoadIffbLm3EiE11DirectStoreIffEfLi2ELi2ELi32ELi2ELb1EL9Algorithm0EEvT_T0_ll --------------------------
	.section	.text._Z15SoftmaxWarpImplI22BroadcastScaleMaskLoadIffbLm3EiE11DirectStoreIffEfLi2ELi2ELi32ELi2ELb1EL9Algorithm0EEvT_T0_ll,"ax",@progbits
	.align	128
        .global         _Z15SoftmaxWarpImplI22BroadcastScaleMaskLoadIffbLm3EiE11DirectStoreIffEfLi2ELi2ELi32ELi2ELb1EL9Algorithm0EEvT_T0_ll
        .type           _Z15SoftmaxWarpImplI22BroadcastScaleMaskLoadIffbLm3EiE11DirectStoreIffEfLi2ELi2ELi32ELi2ELb1EL9Algorithm0EEvT_T0_ll,@function
        .size           _Z15SoftmaxWarpImplI22BroadcastScaleMaskLoadIffbLm3EiE11DirectStoreIffEfLi2ELi2ELi32ELi2ELb1EL9Algorithm0EEvT_T0_ll,(.L_x_37663 - _Z15SoftmaxWarpImplI22BroadcastScaleMaskLoadIffbLm3EiE11DirectStoreIffEfLi2ELi2ELi32ELi2ELb1EL9Algorithm0EEvT_T0_ll)
        .other          _Z15SoftmaxWarpImplI22BroadcastScaleMaskLoadIffbLm3EiE11DirectStoreIffEfLi2ELi2ELi32ELi2ELb1EL9Algorithm0EEvT_T0_ll,@"STO_CUDA_ENTRY STV_DEFAULT"
_Z15SoftmaxWarpImplI22BroadcastScaleMaskLoadIffbLm3EiE11DirectStoreIffEfLi2ELi2ELi32ELi2ELb1EL9Algorithm0EEvT_T0_ll:
.text._Z15SoftmaxWarpImplI22BroadcastScaleMaskLoadIffbLm3EiE11DirectStoreIffEfLi2ELi2ELi32ELi2ELb1EL9Algorithm0EEvT_T0_ll:
        /* <DEDUP_REMOVED lines=28> */
.L_x_18297:
        /* <DEDUP_REMOVED lines=17> */
[----:B------:R-:W3:Y:S08]  /*02d0*/  LDC.64 R6, c[0x0][0x358] ;  /* 0x0000d600ff067b82 */ /* 0x000ef00000000a00 */
[----:B------:R-:W4:Y:S01]  /*02e0*/  LDC.64 R16, c[0x0][0x390] ;  /* 0x0000e400ff107b82 */ /* 0x000f220000000a00 */
[----:B0-----:R-:W-:-:S07]  /*02f0*/  SHF.L.U32 R18, R18, 0x1, RZ ;  /* 0x0000000112127819 */ /* 0x001fce00000006ff */
[----:B------:R-:W0:Y:S02]  /*0300*/  LDC.64 R8, c[0x0][0x398] ;  /* 0x0000e600ff087b82 */ /* 0x000e240000000a00 */
.L_x_18316:
[----:B0-----:R-:W0:Y:S01]  /*0310*/  LDC.64 R10, c[0x0][0x3a0] ;  /* 0x0000e800ff0a7b82 */ /* 0x001e220000000a00 */
[----:B------:R-:W-:Y:S01]  /*0320*/  ISETP.GE.U32.AND P0, PT, R18, UR40, PT ;  /* 0x0000002812007c0c */ /* 0x000fe2000bf06070 */
[----:B------:R-:W-:Y:S01]  /*0330*/  BSSY.RECONVERGENT B1, `(.L_x_18299) ;  /* 0x0000061000017945 */ /* 0x000fe20003800200 */
[----:B------:R-:W-:Y:S01]  /*0340*/  IMAD.MOV.U32 R25, RZ, RZ, -0x800000 ;  /* 0xff800000ff197424 */ /* 0x000fe200078e00ff */
[----:B------:R-:W-:Y:S01]  /*0350*/  MOV R13, 0xff800000 ;  /* 0xff800000000d7802 */ /* 0x000fe20000000f00 */
[----:B------:R-:W-:Y:S01]  /*0360*/  IMAD.MOV.U32 R5, RZ, RZ, -0x800000 ;  /* 0xff800000ff057424 */ /* 0x000fe200078e00ff */
[----:B------:R-:W-:-:S13]  /*0370*/  ISETP.GE.AND.EX P0, PT, RZ, UR41, PT, P0 ;  /* 0x00000029ff007c0c */ /* 0x000fda000bf06300 */
        /* <DEDUP_REMOVED lines=28> */
[----:B-1----:R-:W-:-:S04]  /*0540*/  VIADD R2, R12, 0xffffffe ;  /* 0x0ffffffe0c027836 */ /* 0x002fc80000000000 */
[----:B------:R1:W2:Y:S02]  /*0550*/  F2I.FTZ.U32.TRUNC.NTZ R3, R2 ;  /* 0x0000000200037305 */ /* 0x0002a4000021f000 */
[----:B------:R-:W-:-:S06]  /*0560*/  @P1 VIADD R5, R5, 0x1 ;  /* 0x0000000105051836 */ /* 0x000fcc0000000000 */
[----:B------:R-:W-:Y:S01]  /*0570*/  @!P2 IADD3 R5, PT, PT, -R5, RZ, RZ ;  /* 0x000000ff0505a210 */ /* 0x000fe20007ffe1ff */
[----:B-1----:R-:W-:Y:S01]  /*0580*/  IMAD.MOV.U32 R2, RZ, RZ, RZ ;  /* 0x000000ffff027224 */ /* 0x002fe200078e00ff */
[----:B------:R-:W-:-:S04]  /*0590*/  @!P3 LOP3.LUT R5, RZ, R23, RZ, 0x33, !PT ;  /* 0x00000017ff05b212 */ /* 0x000fc800078e33ff */
[----:B------:R-:W-:Y:S01]  /*05a0*/  IADD3 R13, PT, PT, -R5, RZ, RZ ;  /* 0x000000ff050d7210 */ /* 0x000fe20007ffe1ff */
[----:B--2---:R-:W-:-:S04]  /*05b0*/  IMAD.MOV R15, RZ, RZ, -R3 ;  /* 0x000000ffff0f7224 */ /* 0x004fc800078e0a03 */
        /* <DEDUP_REMOVED lines=56> */
.L_x_18300:
[----:B------:R-:W-:Y:S05]  /*0940*/  BSYNC.RECONVERGENT B1 ;  /* 0x0000000000017941 */ /* 0x000fea0003800200 */
.L_x_18299:
[----:B------:R-:W-:Y:S01]  /*0950*/  BSSY.RECONVERGENT B1, `(.L_x_18301) ;  /* 0x0000061000017945 */ /* 0x000fe20003800200 */
[----:B------:R-:W-:Y:S01]  /*0960*/  IMAD.MOV.U32 R4, RZ, RZ, -0x800000 ;  /* 0xff800000ff047424 */ /* 0x000fe200078e00ff */
[----:B------:R-:W-:Y:S01]  /*0970*/  MOV R3, 0xff800000 ;  /* 0xff80000000037802 */ /* 0x000fe20000000f00 */
[----:B------:R-:W-:Y:S01]  /*0980*/  IMAD.MOV.U32 R0, RZ, RZ, -0x800000 ;  /* 0xff800000ff007424 */ /* 0x000fe200078e00ff */
[----:B------:R-:W-:Y:S06]  /*0990*/  @P0 BRA `(.L_x_18302) ;  /* 0x0000000400700947 */ /* 0x000fec0003800000 */
[----:B-1----:R-:W-:Y:S02]  /*09a0*/  IABS R12, R23 ;  /* 0x00000017000c7213 */ /* 0x002fe40000000000 */
[----:B------:R-:W-:Y:S02]  /*09b0*/  IADD3 R15, PT, PT, R21, 0x1, RZ ;  /* 0x00000001150f7810 */ /* 0x000fe40007ffe0ff */
[----:B------:R-:W1:Y:S01]  /*09c0*/  I2F.RP R4, R12 ;  /* 0x0000000c00047306 */ /* 0x000e620000209400 */
[----:B---3--:R-:W-:Y:S02]  /*09d0*/  R2UR UR4, R6 ;  /* 0x00000000060472ca */ /* 0x008fe400000e0000 */
        /* <DEDUP_REMOVED lines=18> */
[-C--:B------:R-:W-:Y:S02]  /*0b00*/  @!P3 IADD3 R3, PT, PT, R3, -R12.reuse, RZ ;  /* 0x8000000c0303b210 */ /* 0x080fe40007ffe0ff */
[----:B------:R-:W-:Y:S01]  /*0b10*/  @!P3 IADD3 R2, PT, PT, R2, 0x1, RZ ;  /* 0x000000010202b810 */ /* 0x000fe20007ffe0ff */
[----:B-1----:R-:W-:Y:S01]  /*0b20*/  VIADD R14, R15, 0xffffffe ;  /* 0x0ffffffe0f0e7836 */ /* 0x002fe20000000000 */
[----:B------:R-:W-:Y:S02]  /*0b30*/  ISETP.GE.U32.AND P2, PT, R3, R12, PT ;  /* 0x0000000c0300720c */ /* 0x000fe40003f46070 */
[----:B------:R-:W-:Y:S02]  /*0b40*/  LOP3.LUT R3, R0, R23, RZ, 0x3c, !PT ;  /* 0x0000001700037212 */ /* 0x000fe400078e3cff */
[----:B------:R-:W-:Y:S02]  /*0b50*/  ISETP.NE.AND P3, PT, R23, RZ, PT ;  /* 0x000000ff1700720c */ /* 0x000fe40003f65270 */
[----:B------:R-:W-:-:S02]  /*0b60*/  ISETP.GE.AND P1, PT, R3, RZ, PT ;  /* 0x000000ff0300720c */ /* 0x000fc40003f26270 */
[----:B------:R-:W1:Y:S05]  /*0b70*/  F2I.FTZ.U32.TRUNC.NTZ R3, R14 ;  /* 0x0000000e00037305 */ /* 0x000e6a000021f000 */
[----:B------:R-:W-:-:S05]  /*0b80*/  @P2 VIADD R2, R2, 0x1 ;  /* 0x0000000102022836 */ /* 0x000fca0000000000 */
[----:B------:R-:W-:Y:S01]  /*0b90*/  MOV R12, R2 ;  /* 0x00000002000c7202 */ /* 0x000fe20000000f00 */
[----:B------:R-:W-:-:S04]  /*0ba0*/  HFMA2 R2, -RZ, RZ, 0, 0 ;  /* 0x00000000ff027431 */ /* 0x000fc800000001ff */
        /* <DEDUP_REMOVED lines=59> */
.L_x_18302:
[----:B------:R-:W-:Y:S05]  /*0f60*/  BSYNC.RECONVERGENT B1 ;  /* 0x0000000000017941 */ /* 0x000fea0003800200 */
.L_x_18301:
[----:B------:R-:W-:-:S03]  /*0f70*/  UMOV UR4, 0xffffffff ;  /* 0xffffffff00047882 */ /* 0x000fc60000000000 */
[----:B------:R-:W-:Y:S05]  /*0f80*/  BRA.DIV UR4, `(.L_x_18303) ;  /* 0x0000000a04c47947 */ /* 0x000fea000b800000 */
[----:B------:R-:W5:Y:S01]  /*0f90*/  SHFL.BFLY PT, R14, R13, 0x10, 0x1f ;  /* 0x0e001f000d0e7f89 */ /* 0x000f6200000e0000 */
[----:B0-----:R-:W-:-:S03]  /*0fa0*/  IMAD.MOV.U32 R11, RZ, RZ, 0x3bbb989d ;  /* 0x3bbb989dff0b7424 */ /* 0x001fc600078e00ff */
[----:B------:R-:W0:Y:S01]  /*0fb0*/  SHFL.BFLY PT, R27, R0, 0x10, 0x1f ;  /* 0x0e001f00001b7f89 */ /* 0x000e2200000e0000 */
[----:B-----5:R-:W-:Y:S02]  /*0fc0*/  FMNMX R13, R14, R13, !PT ;  /* 0x0000000d0e0d7209 */ /* 0x020fe40007800000 */
[----:B0-----:R-:W-:-:S03]  /*0fd0*/  FMNMX R27, R27, R0, !PT ;  /* 0x000000001b1b7209 */ /* 0x001fc60007800000 */
        /* <DEDUP_REMOVED lines=17> */
[----:B------:R-:W-:Y:S02]  /*10f0*/  HFMA2 R5, -RZ, RZ, 3.7421875, 0 ;  /* 0x437c0000ff057431 */ /* 0x000fe400000001ff */
[----:B------:R-:W-:Y:S01]  /*1100*/  FADD R10, -R2, R25 ;  /* 0x00000019020a7221 */ /* 0x000fe20000000100 */
[----:B------:R-:W-:-:S03]  /*1110*/  FFMA.SAT R14, R12, R11, 0.5 ;  /* 0x3f0000000c0e7423 */ /* 0x000fc6000000200b */
[----:B------:R-:W-:Y:S01]  /*1120*/  FFMA.SAT R24, R10, R11, 0.5 ;  /* 0x3f0000000a187423 */ /* 0x000fe2000000200b */
[-C--:B------:R-:W-:Y:S01]  /*1130*/  FFMA.RM R2, R14, R5.reuse, 12582913 ;  /* 0x4b4000010e027423 */ /* 0x080fe20000004005 */
[----:B------:R-:W-:Y:S02]  /*1140*/  FADD R14, -R27, R3 ;  /* 0x000000031b0e7221 */ /* 0x000fe40000000100 */
[----:B------:R-:W-:Y:S01]  /*1150*/  FFMA.RM R0, R24, R5, 12582913 ;  /* 0x4b40000118007423 */ /* 0x000fe20000004005 */
[----:B------:R-:W-:Y:S01]  /*1160*/  FADD R13, R2, -12583039 ;  /* 0xcb40007f020d7421 */ /* 0x000fe20000000000 */
[----:B------:R-:W-:Y:S02]  /*1170*/  FFMA.SAT R24, R14, R11, 0.5 ;  /* 0x3f0000000e187423 */ /* 0x000fe4000000200b */
[----:B------:R-:W-:Y:S01]  /*1180*/  FADD R15, R0, -12583039 ;  /* 0xcb40007f000f7421 */ /* 0x000fe20000000000 */
[----:B------:R-:W-:Y:S02]  /*1190*/  IMAD.SHL.U32 R2, R2, 0x800000, RZ ;  /* 0x0080000002027824 */ /* 0x000fe400078e00ff */
[----:B------:R-:W-:Y:S01]  /*11a0*/  FFMA R13, R12, 1.4426950216293334961, -R13 ;  /* 0x3fb8aa3b0c0d7823 */ /* 0x000fe2000000080d */
[----:B------:R-:W-:-:S03]  /*11b0*/  FFMA R15, R10, 1.4426950216293334961, -R15 ;  /* 0x3fb8aa3b0a0f7823 */ /* 0x000fc6000000080f */
[----:B------:R-:W-:Y:S01]  /*11c0*/  FFMA R3, R12, 1.925963033500011079e-08, R13 ;  /* 0x32a570600c037823 */ /* 0x000fe2000000000d */
[----:B------:R-:W-:Y:S01]  /*11d0*/  FADD R12, -R27, R4 ;  /* 0x000000041b0c7221 */ /* 0x000fe20000000100 */
[----:B------:R-:W-:Y:S01]  /*11e0*/  FFMA.RM R4, R24, R5, 12582913 ;  /* 0x4b40000118047423 */ /* 0x000fe20000004005 */
[----:B------:R-:W-:Y:S02]  /*11f0*/  FFMA R10, R10, 1.925963033500011079e-08, R15 ;  /* 0x32a570600a0a7823 */ /* 0x000fe4000000000f */
[----:B------:R-:W-:Y:S01]  /*1200*/  FFMA.SAT R24, R12, R11, 0.5 ;  /* 0x3f0000000c187423 */ /* 0x000fe2000000200b */
[----:B------:R-:W-:Y:S01]  /*1210*/  FADD R11, R4, -12583039 ;  /* 0xcb40007f040b7421 */ /* 0x000fe20000000000 */
[----:B------:R-:W0:Y:S02]  /*1220*/  MUFU.EX2 R3, R3 ;  /* 0x0000000300037308 */ /* 0x000e240000000800 */
[----:B------:R-:W-:Y:S01]  /*1230*/  FFMA.RM R5, R24, R5, 12582913 ;  /* 0x4b40000118057423 */ /* 0x000fe20000004005 */
[----:B------:R-:W-:-:S03]  /*1240*/  FFMA R11, R14, 1.4426950216293334961, -R11 ;  /* 0x3fb8aa3b0e0b7823 */ /* 0x000fc6000000080b */
[----:B------:R-:W-:Y:S01]  /*1250*/  FADD R13, R5, -12583039 ;  /* 0xcb40007f050d7421 */ /* 0x000fe20000000000 */
[----:B------:R-:W-:Y:S01]  /*1260*/  FFMA R11, R14, 1.925963033500011079e-08, R11 ;  /* 0x32a570600e0b7823 */ /* 0x000fe2000000000b */
[----:B------:R-:W5:Y:S02]  /*1270*/  MUFU.EX2 R10, R10 ;  /* 0x0000000a000a7308 */ /* 0x000f640000000800 */
[----:B------:R-:W-:-:S04]  /*1280*/  FFMA R13, R12, 1.4426950216293334961, -R13 ;  /* 0x3fb8aa3b0c0d7823 */ /* 0x000fc8000000080d */
[----:B------:R-:W-:Y:S01]  /*1290*/  FFMA R12, R12, 1.925963033500011079e-08, R13 ;  /* 0x32a570600c0c7823 */ /* 0x000fe2000000000d */
[----:B------:R-:W-:Y:S01]  /*12a0*/  SHF.L.U32 R13, R0, 0x17, RZ ;  /* 0x00000017000d7819 */ /* 0x000fe200000006ff */
[----:B------:R-:W1:Y:S01]  /*12b0*/  MUFU.EX2 R11, R11 ;  /* 0x0000000b000b7308 */ /* 0x000e620000000800 */
[----:B0-----:R-:W-:Y:S01]  /*12c0*/  FMUL R3, R2, R3 ;  /* 0x0000000302037220 */ /* 0x001fe20000400000 */
[----:B------:R-:W-:Y:S01]  /*12d0*/  IMAD.SHL.U32 R2, R4, 0x800000, RZ ;  /* 0x0080000004027824 */ /* 0x000fe200078e00ff */
[----:B------:R-:W-:-:S05]  /*12e0*/  SHF.L.U32 R4, R5, 0x17, RZ ;  /* 0x0000001705047819 */ /* 0x000fca00000006ff */
[----:B------:R-:W0:Y:S01]  /*12f0*/  MUFU.EX2 R15, R12 ;  /* 0x0000000c000f7308 */ /* 0x000e220000000800 */
[----:B-----5:R-:W-:Y:S01]  /*1300*/  FMUL R0, R13, R10 ;  /* 0x0000000a0d007220 */ /* 0x020fe20000400000 */
[----:B------:R-:W-:-:S04]  /*1310*/  FADD R13, RZ, R3 ;  /* 0x00000003ff0d7221 */ /* 0x000fc80000000000 */
        /* <DEDUP_REMOVED lines=24> */
.L_x_18338:
        /* <DEDUP_REMOVED lines=11> */
[----:B--234-:R-:W-:Y:S05]  /*1550*/  CALL.REL.NOINC `($__internal_286_$__cuda_sm3x_div_rn_noftz_f32_slowpath) ;  /* 0x0000001000147944 */ /* 0x01cfea0003c00000 */
[----:B------:R-:W-:-:S07]  /*1560*/  IMAD.MOV.U32 R10, RZ, RZ, R11 ;  /* 0x000000ffff0a7224 */ /* 0x000fce00078e000b */
.L_x_18305:
[----:B------:R-:W-:Y:S05]  /*1570*/  BSYNC.RECONVERGENT B1 ;  /* 0x0000000000017941 */ /* 0x000fea0003800200 */
.L_x_18304:
        /* <DEDUP_REMOVED lines=11> */
[----:B--234-:R-:W-:Y:S05]  /*1630*/  CALL.REL.NOINC `($__internal_286_$__cuda_sm3x_div_rn_noftz_f32_slowpath) ;  /* 0x0000000c00dc7944 */ /* 0x01cfea0003c00000 */
.L_x_18307:
[----:B------:R-:W-:Y:S05]  /*1640*/  BSYNC.RECONVERGENT B1 ;  /* 0x0000000000017941 */ /* 0x000fea0003800200 */
.L_x_18306:
        /* <DEDUP_REMOVED lines=10> */
[----:B---3--:R-:W-:Y:S01]  /*16f0*/  R2UR UR4, R6 ;  /* 0x00000000060472ca */ /* 0x008fe200000e0000 */
        /* <DEDUP_REMOVED lines=8> */
.L_x_18309:
[----:B------:R-:W-:Y:S05]  /*1780*/  BSYNC.RECONVERGENT B1 ;  /* 0x0000000000017941 */ /* 0x000fea0003800200 */
.L_x_18308:
[----:B------:R-:W-:Y:S01]  /*1790*/  BSSY.RECONVERGENT B1, `(.L_x_18310) ;  /* 0x0000008000017945 */ /* 0x000fe20003800200 */
[----:B0-----:R-:W-:-:S03]  /*17a0*/  FFMA R10, R3, R5, R0 ;  /* 0x00000005030a7223 */ /* 0x001fc60000000000 */
[----:B------:R-:W-:Y:S05]  /*17b0*/  @!P1 BRA `(.L_x_18311) ;  /* 0x0000000000149947 */ /* 0x000fea0003800000 */
[----:B------:R-:W-:Y:S01]  /*17c0*/  MOV R3, R2 ;  /* 0x0000000200037202 */ /* 0x000fe20000000f00 */
[----:B------:R-:W-:Y:S01]  /*17d0*/  IMAD.MOV.U32 R5, RZ, RZ, R25 ;  /* 0x000000ffff057224 */ /* 0x000fe200078e0019 */
[----:B------:R-:W-:-:S07]  /*17e0*/  MOV R12, 0x1800 ;  /* 0x00001800000c7802 */ /* 0x000fce0000000f00 */
[----:B--234-:R-:W-:Y:S05]  /*17f0*/  CALL.REL.NOINC `($__internal_286_$__cuda_sm3x_div_rn_noftz_f32_slowpath) ;  /* 0x0000000c006c7944 */ /* 0x01cfea0003c00000 */
[----:B------:R-:W-:-:S07]  /*1800*/  MOV R10, R11 ;  /* 0x0000000b000a7202 */ /* 0x000fce0000000f00 */
.L_x_18311:
[----:B------:R-:W-:Y:S05]  /*1810*/  BSYNC.RECONVERGENT B1 ;  /* 0x0000000000017941 */ /* 0x000fea0003800200 */
.L_x_18310:
        /* <DEDUP_REMOVED lines=12> */
[----:B--234-:R-:W-:Y:S05]  /*18e0*/  CALL.REL.NOINC `($__internal_286_$__cuda_sm3x_div_rn_noftz_f32_slowpath) ;  /* 0x0000000c00307944 */ /* 0x01cfea0003c00000 */
.L_x_18313:
[----:B------:R-:W-:Y:S05]  /*18f0*/  BSYNC.RECONVERGENT B1 ;  /* 0x0000000000017941 */ /* 0x000fea0003800200 */
.L_x_18312:
[----:B------:R-:W-:Y:S04]  /*1900*/  BSSY.RECONVERGENT B1, `(.L_x_18314) ;  /* 0x0000012000017945 */ /* 0x000fe80003800200 */
[----:B------:R-:W-:Y:S05]  /*1910*/  @P0 BRA `(.L_x_18315) ;  /* 0x0000000000400947 */ /* 0x000fea0003800000 */
[----:B------:R-:W0:Y:S01]  /*1920*/  LDC.64 R2, c[0x0][0x3f8] ;  /* 0x0000fe00ff027b82 */ /* 0x000e220000000a00 */
[----:B------:R-:W-:Y:S01]  /*1930*/  IMAD R0, R19, UR38, RZ ;  /* 0x0000002613007c24 */ /* 0x000fe2000f8e02ff */
[----:B---3--:R-:W-:Y:S02]  /*1940*/  R2UR UR4, R6 ;  /* 0x00000000060472ca */ /* 0x008fe400000e0000 */
[----:B------:R-:W-:Y:S01]  /*1950*/  R2UR UR5, R7 ;  /* 0x00000000070572ca */ /* 0x000fe200000e0000 */
[C---:B------:R-:W-:Y:S02]  /*1960*/  IMAD R5, R21.reuse, UR39, R0 ;  /* 0x0000002715057c24 */ /* 0x040fe4000f8e0200 */
[----:B0-----:R-:W-:-:S03]  /*1970*/  IMAD.WIDE.U32 R2, R21, UR38, R2 ;  /* 0x0000002615027c25 */ /* 0x001fc6000f8e0002 */
[----:B------:R-:W-:-:S05]  /*1980*/  IADD3 R0, P0, PT, R18, R2, RZ ;  /* 0x0000000212007210 */ /* 0x000fca0007f1e0ff */
        /* <DEDUP_REMOVED lines=9> */
.L_x_18315:
[----:B------:R-:W-:Y:S05]  /*1a20*/  BSYNC.RECONVERGENT B1 ;  /* 0x0000000000017941 */ /* 0x000fea0003800200 */
.L_x_18314:
[----:B------:R-:W-:-:S04]  /*1a30*/  IADD3 R21, P0, PT, R20, R21, RZ ;  /* 0x0000001514157210 */ /* 0x000fc80007f1e0ff */
[----:B------:R-:W-:Y:S02]  /*1a40*/  LEA.HI.X.SX32 R19, R20, R19, 0x1, P0 ;  /* 0x0000001314137211 */ /* 0x000fe400000f0eff */
[----:B------:R-:W-:-:S04]  /*1a50*/  ISETP.GE.U32.AND P0, PT, R21, UR44, PT ;  /* 0x0000002c15007c0c */ /* 0x000fc8000bf06070 */
[----:B------:R-:W-:-:S13]  /*1a60*/  ISETP.GE.AND.EX P0, PT, R19, UR45, PT, P0 ;  /* 0x0000002d13007c0c */ /* 0x000fda000bf06300 */
[----:B------:R-:W-:Y:S05]  /*1a70*/  @!P0 BRA `(.L_x_18316) ;  /* 0xffffffe800248947 */ /* 0x000fea000383ffff */
[----:B------:R-:W-:Y:S05]  /*1a80*/  BSYNC B0 ;  /* 0x0000000000007941 */ /* 0x000fea0003800000 */
.L_x_18298:
[----:B------:R-:W-:Y:S05]  /*1a90*/  EXIT ;  /* 0x000000000000794d */ /* 0x000fea0003800000 */
.L_x_18303:
[----:B------:R-:W-:Y:S01]  /*1aa0*/  HFMA2 R12, -RZ, RZ, 0, 9.5367431640625e-07 ;  /* 0x00000010ff0c7431 */ /* 0x000fe200000001ff */
[----:B------:R-:W-:Y:S01]  /*1ab0*/  BSSY B1, `(.L_x_18317) ;  /* 0x0000006000017945 */ /* 0x000fe20003800000 */
[----:B0-----:R-:W-:Y:S01]  /*1ac0*/  IMAD.MOV.U32 R11, RZ, RZ, 0x1f ;  /* 0x0000001fff0b7424 */ /* 0x001fe200078e00ff */
[----:B------:R-:W-:-:S07]  /*1ad0*/  MOV R15, 0xffffffff ;  /* 0xffffffff000f7802 */ /* 0x000fce0000000f00 */
[----:B-1234-:R-:W-:Y:S05]  /*1ae0*/  WARPSYNC.COLLECTIVE R15, `(.L_x_18318) ;  /* 0x000000000f087348 */ /* 0x01efea0003c00000 */
[----:B------:R0:W0:Y:S02]  /*1af0*/  SHFL.BFLY P6, R14, R13, R12, R11 ;  /* 0x0c00000c0d0e7389 */ /* 0x00002400000c000b */
[----:B01234-:R-:W-:Y:S05]  /*1b00*/  ENDCOLLECTIVE ;  /* 0x000000000000791b */ /* 0x01ffea0003800000 */
.L_x_18318:
[----:B------:R-:W-:Y:S05]  /*1b10*/  BSYNC B1 ;  /* 0x0000000000017941 */ /* 0x000fea0003800000 */
.L_x_18317:
[----:B------:R-:W-:Y:S01]  /*1b20*/  HFMA2 R11, -RZ, RZ, 0, 1.847743988037109375e-06 ;  /* 0x0000001fff0b7431 */ /* 0x000fe200000001ff */
[----:B------:R-:W-:Y:S01]  /*1b30*/  FMNMX R13, R14, R13, !PT ;  /* 0x0000000d0e0d7209 */ /* 0x000fe20007800000 */
[----:B------:R-:W-:Y:S02]  /*1b40*/  IMAD.MOV.U32 R12, RZ, RZ, 0x8 ;  /* 0x00000008ff0c7424 */ /* 0x000fe400078e00ff */
[----:B------:R-:W-:-:S07]  /*1b50*/  IMAD.MOV.U32 R15, RZ, RZ, -0x1 ;  /* 0xffffffffff0f7424 */ /* 0x000fce00078e00ff */
[----:B------:R-:W-:Y:S05]  /*1b60*/  WARPSYNC.COLLECTIVE R15, `(.L_x_18319) ;  /* 0x000000000f087348 */ /* 0x000fea0003c00000 */
[----:B------:R0:W1:Y:S02]  /*1b70*/  SHFL.BFLY P6, R14, R13, R12, R11 ;  /* 0x0c00000c0d0e7389 */ /* 0x00006400000c000b */
[----:B01----:R-:W-:Y:S05]  /*1b80*/  ENDCOLLECTIVE ;  /* 0x000000000000791b */ /* 0x003fea0003800000 */
.L_x_18319:
[----:B------:R-:W-:Y:S01]  /*1b90*/  IMAD.MOV.U32 R12, RZ, RZ, 0x4 ;  /* 0x00000004ff0c7424 */ /* 0x000fe200078e00ff */
[----:B------:R-:W-:-:S04]  /*1ba0*/  FMNMX R2, R13, R14, !PT ;  /* 0x0000000e0d027209 */ /* 0x000fc80007800000 */
[----:B------:R-:W-:-:S07]  /*1bb0*/  MOV R13, R2 ;  /* 0x00000002000d7202 */ /* 0x000fce0000000f00 */
[----:B------:R-:W-:Y:S05]  /*1bc0*/  WARPSYNC.COLLECTIVE R15, `(.L_x_18320) ;  /* 0x000000000f087348 */ /* 0x000fea0003c00000 */
[----:B------:R0:W1:Y:S02]  /*1bd0*/  SHFL.BFLY P6, R14, R13, R12, R11 ;  /* 0x0c00000c0d0e7389 */ /* 0x00006400000c000b */
[----:B01----:R-:W-:Y:S05]  /*1be0*/  ENDCOLLECTIVE ;  /* 0x000000000000791b */ /* 0x003fea0003800000 */
.L_x_18320:
[----:B------:R-:W-:Y:S01]  /*1bf0*/  IMAD.MOV.U32 R12, RZ, RZ, 0x2 ;  /* 0x00000002ff0c7424 */ /* 0x000fe200078e00ff */
[----:B------:R-:W-:-:S04]  /*1c00*/  FMNMX R10, R2, R14, !PT ;  /* 0x0000000e020a7209 */ /* 0x000fc80007800000 */
[----:B------:R-:W-:-:S07]  /*1c10*/  MOV R13, R10 ;  /* 0x0000000a000d7202 */ /* 0x000fce0000000f00 */
[----:B------:R-:W-:Y:S05]  /*1c20*/  WARPSYNC.COLLECTIVE R15, `(.L_x_18321) ;  /* 0x000000000f087348 */ /* 0x000fea0003c00000 */
[----:B------:R0:W1:Y:S02]  /*1c30*/  SHFL.BFLY P6, R14, R13, R12, R11 ;  /* 0x0c00000c0d0e7389 */ /* 0x00006400000c000b */
[----:B01----:R-:W-:Y:S05]  /*1c40*/  ENDCOLLECTIVE ;  /* 0x000000000000791b */ /* 0x003fea0003800000 */
.L_x_18321:
[----:B------:R-:W-:Y:S01]  /*1c50*/  IMAD.MOV.U32 R12, RZ, RZ, 0x1 ;  /* 0x00000001ff0c7424 */ /* 0x000fe200078e00ff */
[----:B------:R-:W-:-:S04]  /*1c60*/  FMNMX R24, R10, R14, !PT ;  /* 0x0000000e0a187209 */ /* 0x000fc80007800000 */
[----:B------:R-:W-:-:S07]  /*1c70*/  MOV R13, R24 ;  /* 0x00000018000d7202 */ /* 0x000fce0000000f00 */
[----:B------:R-:W-:Y:S05]  /*1c80*/  WARPSYNC.COLLECTIVE R15, `(.L_x_18322) ;  /* 0x000000000f087348 */ /* 0x000fea0003c00000 */
[----:B------:R0:W1:Y:S02]  /*1c90*/  SHFL.BFLY P6, R14, R13, R12, R11 ;  /* 0x0c00000c0d0e7389 */ /* 0x00006400000c000b */
[----:B01----:R-:W-:Y:S05]  /*1ca0*/  ENDCOLLECTIVE ;  /* 0x000000000000791b */ /* 0x003fea0003800000 */
.L_x_18322:
[----:B------:R-:W-:Y:S01]  /*1cb0*/  MOV R13, R0 ;  /* 0x00000000000d7202 */ /* 0x000fe20000000f00 */
[----:B------:R-:W-:Y:S01]  /*1cc0*/  IMAD.MOV.U32 R12, RZ, RZ, 0x10 ;  /* 0x00000010ff0c7424 */ /* 0x000fe200078e00ff */
[----:B------:R-:W-:-:S07]  /*1cd0*/  FMNMX R2, R24, R14, !PT ;  /* 0x0000000e18027209 */ /* 0x000fce0007800000 */
[----:B------:R-:W-:Y:S05]  /*1ce0*/  WARPSYNC.COLLECTIVE R15, `(.L_x_18323) ;  /* 0x000000000f087348 */ /* 0x000fea0003c00000 */
[----:B------:R0:W1:Y:S02]  /*1cf0*/  SHFL.BFLY P6, R14, R13, R12, R11 ;  /* 0x0c00000c0d0e7389 */ /* 0x00006400000c000b */
[----:B01----:R-:W-:Y:S05]  /*1d00*/  ENDCOLLECTIVE ;  /* 0x000000000000791b */ /* 0x003fea0003800000 */
.L_x_18323:
[----:B------:R-:W-:Y:S01]  /*1d10*/  HFMA2 R12, -RZ, RZ, 0, 4.76837158203125e-07 ;  /* 0x00000008ff0c7431 */ /* 0x000fe200000001ff */
[----:B------:R-:W-:-:S04]  /*1d20*/  MOV R27, R14 ;  /* 0x0000000e001b7202 */ /* 0x000fc80000000f00 */
[----:B------:R-:W-:-:S05]  /*1d30*/  FMNMX R27, R27, R0, !PT ;  /* 0x000000001b1b7209 */ /* 0x000fca0007800000 */
[----:B------:R-:W-:-:S07]  /*1d40*/  IMAD.MOV.U32 R13, RZ, RZ, R27 ;  /* 0x000000ffff0d7224 */ /* 0x000fce00078e001b */
[----:B------:R-:W-:Y:S05]  /*1d50*/  WARPSYNC.COLLECTIVE R15, `(.L_x_18324) ;  /* 0x000000000f087348 */ /* 0x000fea0003c00000 */
[----:B------:R0:W1:Y:S02]  /*1d60*/  SHFL.BFLY P6, R14, R13, R12, R11 ;  /* 0x0c00000c0d0e7389 */ /* 0x00006400000c000b */
[----:B01----:R-:W-:Y:S05]  /*1d70*/  ENDCOLLECTIVE ;  /* 0x000000000000791b */ /* 0x003fea0003800000 */
.L_x_18324:
[----:B------:R-:W-:Y:S02]  /*1d80*/  IMAD.MOV.U32 R12, RZ, RZ, 0x4 ;  /* 0x00000004ff0c7424 */ /* 0x000fe400078e00ff */
[----:B------:R-:W-:-:S05]  /*1d90*/  IMAD.MOV.U32 R10, RZ, RZ, R14 ;  /* 0x000000ffff0a7224 */ /* 0x000fca00078e000e */
[----:B------:R-:W-:Y:S01]  /*1da0*/  FMNMX R26, R27, R10, !PT ;  /* 0x0000000a1b1a7209 */ /* 0x000fe20007800000 */
[----:B------:R-:W-:-:S03]  /*1db0*/  HFMA2 R10, -RZ, RZ, 3.7421875, 0 ;  /* 0x437c0000ff0a7431 */ /* 0x000fc600000001ff */
[----:B------:R-:W-:-:S07]  /*1dc0*/  MOV R13, R26 ;  /* 0x0000001a000d7202 */ /* 0x000fce0000000f00 */
[----:B------:R-:W-:Y:S05]  /*1dd0*/  WARPSYNC.COLLECTIVE R15, `(.L_x_18325) ;  /* 0x000000000f087348 */ /* 0x000fea0003c00000 */
[----:B------:R0:W1:Y:S02]  /*1de0*/  SHFL.BFLY P6, R14, R13, R12, R11 ;  /* 0x0c00000c0d0e7389 */ /* 0x00006400000c000b */
[----:B01----:R-:W-:Y:S05]  /*1df0*/  ENDCOLLECTIVE ;  /* 0x000000000000791b */ /* 0x003fea0003800000 */
.L_x_18325:
[----:B------:R-:W-:Y:S01]  /*1e00*/  HFMA2 R12, -RZ, RZ, 0, 1.1920928955078125e-07 ;  /* 0x00000002ff0c7431 */ /* 0x000fe200000001ff */
[----:B------:R-:W-:-:S04]  /*1e10*/  MOV R29, R14 ;  /* 0x0000000e001d7202 */ /* 0x000fc80000000f00 */
[----:B------:R-:W-:-:S05]  /*1e20*/  FMNMX R29, R26, R29, !PT ;  /* 0x0000001d1a1d7209 */ /* 0x000fca0007800000 */
[----:B------:R-:W-:-:S07]  /*1e30*/  IMAD.MOV.U32 R13, RZ, RZ, R29 ;  /* 0x000000ffff0d7224 */ /* 0x000fce00078e001d */
[----:B------:R-:W-:Y:S05]  /*1e40*/  WARPSYNC.COLLECTIVE R15, `(.L_x_18326) ;  /* 0x000000000f087348 */ /* 0x000fea0003c00000 */
[----:B------:R0:W1:Y:S02]  /*1e50*/  SHFL.BFLY P6, R14, R13, R12, R11 ;  /* 0x0c00000c0d0e7389 */ /* 0x00006400000c000b */
[----:B01----:R-:W-:Y:S05]  /*1e60*/  ENDCOLLECTIVE ;  /* 0x000000000000791b */ /* 0x003fea0003800000 */
.L_x_18326:
[----:B------:R-:W-:Y:S02]  /*1e70*/  IMAD.MOV.U32 R12, RZ, RZ, 0x1 ;  /* 0x00000001ff0c7424 */ /* 0x000fe400078e00ff */
[----:B------:R-:W-:-:S05]  /*1e80*/  IMAD.MOV.U32 R0, RZ, RZ, R14 ;  /* 0x000000ffff007224 */ /* 0x000fca00078e000e */
[----:B------:R-:W-:-:S04]  /*1e90*/  FMNMX R0, R29, R0, !PT ;  /* 0x000000001d007209 */ /* 0x000fc80007800000 */
[----:B------:R-:W-:-:S07]  /*1ea0*/  MOV R13, R0 ;  /* 0x00000000000d7202 */ /* 0x000fce0000000f00 */
[----:B------:R-:W-:Y:S05]  /*1eb0*/  WARPSYNC.COLLECTIVE R15, `(.L_x_18327) ;  /* 0x000000000f087348 */ /* 0x000fea0003c00000 */
[----:B------:R0:W1:Y:S02]  /*1ec0*/  SHFL.BFLY P6, R14, R13, R12, R11 ;  /* 0x0c00000c0d0e7389 */ /* 0x00006400000c000b */
[----:B01----:R-:W-:Y:S05]  /*1ed0*/  ENDCOLLECTIVE ;  /* 0x000000000000791b */ /* 0x003fea0003800000 */
.L_x_18327:
[----:B------:R-:W-:Y:S01]  /*1ee0*/  MOV R27, R14 ;  /* 0x0000000e001b7202 */ /* 0x000fe20000000f00 */
[----:B------:R-:W-:Y:S01]  /*1ef0*/  FADD R14, -R2, R5 ;  /* 0x00000005020e7221 */ /* 0x000fe20000000100 */
[----:B------:R-:W-:Y:S02]  /*1f00*/  IMAD.MOV.U32 R5, RZ, RZ, 0x3bbb989d ;  /* 0x3bbb989dff057424 */ /* 0x000fe400078e00ff */
[----:B------:R-:W-:Y:S01]  /*1f10*/  FMNMX R27, R0, R27, !PT ;  /* 0x0000001b001b7209 */ /* 0x000fe20007800000 */
[----:B------:R-:W-:-:S04]  /*1f20*/  FADD R0, -R2, R25 ;  /* 0x0000001902007221 */ /* 0x000fc80000000100 */
[C---:B------:R-:W-:Y:S01]  /*1f30*/  FADD R2, -R27.reuse, R3 ;  /* 0x000000031b027221 */ /* 0x040fe20000000100 */
[-C--:B------:R-:W-:Y:S01]  /*1f40*/  FFMA.SAT R3, R14, R5.reuse, 0.5 ;  /* 0x3f0000000e037423 */ /* 0x080fe20000002005 */
[----:B------:R-:W-:Y:S01]  /*1f50*/  FADD R4, -R27, R4 ;  /* 0x000000041b047221 */ /* 0x000fe20000000100 */
[----:B------:R-:W-:Y:S02]  /*1f60*/  FFMA.SAT R13, R0, R5, 0.5 ;  /* 0x3f000000000d7423 */ /* 0x000fe40000002005 */
[-C--:B------:R-:W-:Y:S02]  /*1f70*/  FFMA.RM R3, R3, R10.reuse, 12582913 ;  /* 0x4b40000103037423 */ /* 0x080fe4000000400a */
[----:B------:R-:W-:Y:S02]  /*1f80*/  FFMA.RM R13, R13, R10, 12582913 ;  /* 0x4b4000010d0d7423 */ /* 0x000fe4000000400a */
[C---:B------:R-:W-:Y:S01]  /*1f90*/  FADD R11, R3.reuse, -12583039 ;  /* 0xcb40007f030b7421 */ /* 0x040fe20000000000 */
[----:B------:R-:W-:-:S02]  /*1fa0*/  IMAD.SHL.U32 R3, R3, 0x800000, RZ ;  /* 0x0080000003037824 */ /* 0x000fc400078e00ff */
[----:B------:R-:W-:Y:S01]  /*1fb0*/  FADD R15, R13, -12583039 ;  /* 0xcb40007f0d0f7421 */ /* 0x000fe20000000000 */
[----:B------:R-:W-:-:S03]  /*1fc0*/  FFMA R11, R14, 1.4426950216293334961, -R11 ;  /* 0x3fb8aa3b0e0b7823 */ /* 0x000fc6000000080b */
[----:B------:R-:W-:Y:S01]  /*1fd0*/  FFMA R15, R0, 1.4426950216293334961, -R15 ;  /* 0x3fb8aa3b000f7823 */ /* 0x000fe2000000080f */
[----:B------:R-:W-:-:S03]  /*1fe0*/  FFMA R11, R14, 1.925963033500011079e-08, R11 ;  /* 0x32a570600e0b7823 */ /* 0x000fc6000000000b */
[----:B------:R-:W-:Y:S01]  /*1ff0*/  FFMA R15, R0, 1.925963033500011079e-08, R15 ;  /* 0x32a57060000f7823 */ /* 0x000fe2000000000f */
[----:B------:R-:W-:Y:S01]  /*2000*/  SHF.L.U32 R0, R13, 0x17, RZ ;  /* 0x000000170d007819 */ /* 0x000fe200000006ff */
[----:B------:R0:W1:Y:S08]  /*2010*/  MUFU.EX2 R12, R11 ;  /* 0x0000000b000c7308 */ /* 0x0000700000000800 */
[----:B------:R-:W2:Y:S01]  /*2020*/  MUFU.EX2 R15, R15 ;  /* 0x0000000f000f7308 */ /* 0x000ea20000000800 */
[-C--:B0-----:R-:W-:Y:S01]  /*2030*/  FFMA.SAT R11, R4, R5.reuse, 0.5 ;  /* 0x3f000000040b7423 */ /* 0x081fe20000002005 */
[----:B------:R-:W-:-:S03]  /*2040*/  FFMA.SAT R5, R2, R5, 0.5 ;  /* 0x3f00000002057423 */ /* 0x000fc60000002005 */
[-C--:B------:R-:W-:Y:S01]  /*2050*/  FFMA.RM R24, R11, R10.reuse, 12582913 ;  /* 0x4b4000010b187423 */ /* 0x080fe2000000400a */
[----:B------:R-:W-:-:S03]  /*2060*/  FFMA.RM R10, R5, R10, 12582913 ;  /* 0x4b400001050a7423 */ /* 0x000fc6000000400a */
[----:B------:R-:W-:Y:S01]  /*2070*/  FADD R5, R24, -12583039 ;  /* 0xcb40007f18057421 */ /* 0x000fe20000000000 */
[----:B------:R-:W-:Y:S01]  /*2080*/  FADD R11, R10, -12583039 ;  /* 0xcb40007f0a0b7421 */ /* 0x000fe20000000000 */
[----:B-1----:R-:W-:Y:S01]  /*2090*/  FMUL R3, R3, R12 ;  /* 0x0000000c03037220 */ /* 0x002fe20000400000 */
[----:B------:R-:W-:Y:S01]  /*20a0*/  MOV R12, 0x10 ;  /* 0x00000010000c7802 */ /* 0x000fe20000000f00 */
[----:B------:R-:W-:Y:S01]  /*20b0*/  FFMA R5, R4, 1.4426950216293334961, -R5 ;  /* 0x3fb8aa3b04057823 */ /* 0x000fe20000000805 */
[----:B------:R-:W-:Y:S01]  /*20c0*/  FFMA R11, R2, 1.4426950216293334961, -R11 ;  /* 0x3fb8aa3b020b7823 */ /* 0x000fe2000000080b */
[----:B------:R-:W-:Y:S02]  /*20d0*/  FADD R13, RZ, R3 ;  /* 0x00000003ff0d7221 */ /* 0x000fe40000000000 */
[----:B------:R-:W-:Y:S01]  /*20e0*/  FFMA R5, R4, 1.925963033500011079e-08, R5 ;  /* 0x32a5706004057823 */ /* 0x000fe20000000005 */
[----:B------:R-:W-:Y:S01]  /*20f0*/  FFMA R4, R2, 1.925963033500011079e-08, R11 ;  /* 0x32a5706002047823 */ /* 0x000fe2000000000b */
[----:B------:R-:W-:-:S02]  /*2100*/  IMAD.SHL.U32 R2, R10, 0x800000, RZ ;  /* 0x008000000a027824 */ /* 0x000fc400078e00ff */
[----:B--2---:R-:W-:Y:S01]  /*2110*/  FMUL R0, R0, R15 ;  /* 0x0000000f00007220 */ /* 0x004fe20000400000 */
[----:B------:R-:W-:Y:S01]  /*2120*/  MOV R15, 0xffffffff ;  /* 0xffffffff000f7802 */ /* 0x000fe20000000f00 */
[----:B------:R0:W1:Y:S02]  /*2130*/  MUFU.EX2 R11, R4 ;  /* 0x00000004000b7308 */ /* 0x0000640000000800 */
[----:B------:R-:W-:-:S06]  /*2140*/  FADD R13, R13, R0 ;  /* 0x000000000d0d7221 */ /* 0x000fcc0000000000 */
[----:B------:R-:W2:Y:S01]  /*2150*/  MUFU.EX2 R5, R5 ;  /* 0x0000000500057308 */ /* 0x000ea20000000800 */
[----:B0-----:R-:W-:Y:S02]  /*2160*/  IMAD.SHL.U32 R4, R24, 0x800000, RZ ;  /* 0x0080000018047824 */ /* 0x001fe400078e00ff */
[----:B-1----:R-:W-:Y:S01]  /*2170*/  FMUL R2, R2, R11 ;  /* 0x0000000b02027220 */ /* 0x002fe20000400000 */
[----:B------:R-:W-:-:S07]  /*2180*/  IMAD.MOV.U32 R11, RZ, RZ, 0x1f ;  /* 0x0000001fff0b7424 */ /* 0x000fce00078e00ff */
[----:B--2---:R-:W-:Y:S05]  /*2190*/  WARPSYNC.COLLECTIVE R15, `(.L_x_18328) ;  /* 0x000000000f087348 */ /* 0x004fea0003c00000 */
[----:B------:R0:W1:Y:S02]  /*21a0*/  SHFL.BFLY P6, R14, R13, R12, R11 ;  /* 0x0c00000c0d0e7389 */ /* 0x00006400000c000b */
[----:B012---:R-:W-:Y:S05]  /*21b0*/  ENDCOLLECTIVE ;  /* 0x000000000000791b */ /* 0x007fea0003800000 */
.L_x_18328:
[----:B------:R-:W-:Y:S01]  /*21c0*/  FMUL R4, R4, R5 ;  /* 0x0000000504047220 */ /* 0x000fe20000400000 */
[----:B------:R-:W-:Y:S02]  /*21d0*/  HFMA2 R12, -RZ, RZ, 0, 4.76837158203125e-07 ;  /* 0x00000008ff0c7431 */ /* 0x000fe400000001ff */
[----:B------:R-:W-:-:S04]  /*21e0*/  FADD R10, R13, R14 ;  /* 0x0000000e0d0a7221 */ /* 0x000fc80000000000 */
[----:B------:R-:W-:-:S07]  /*21f0*/  IMAD.MOV.U32 R13, RZ, RZ, R10 ;  /* 0x000000ffff0d7224 */ /* 0x000fce00078e000a */
[----:B------:R-:W-:Y:S05]  /*2200*/  WARPSYNC.COLLECTIVE R15, `(.L_x_18329) ;  /* 0x000000000f087348 */ /* 0x000fea0003c00000 */
[----:B------:R0:W1:Y:S02]  /*2210*/  SHFL.BFLY P6, R14, R13, R12, R11 ;  /* 0x0c00000c0d0e7389 */ /* 0x00006400000c000b */
[----:B01----:R-:W-:Y:S05]  /*2220*/  ENDCOLLECTIVE ;  /* 0x000000000000791b */ /* 0x003fea0003800000 */
.L_x_18329:
[----:B------:R-:W-:Y:S01]  /*2230*/  MOV R12, 0x4 ;  /* 0x00000004000c7802 */ /* 0x000fe20000000f00 */
[----:B------:R-:W-:-:S04]  /*2240*/  FADD R25, R10, R14 ;  /* 0x0000000e0a197221 */ /* 0x000fc80000000000 */
[----:B------:R-:W-:-:S07]  /*2250*/  IMAD.MOV.U32 R13, RZ, RZ, R25 ;  /* 0x000000ffff0d7224 */ /* 0x000fce00078e0019 */
[----:B------:R-:W-:Y:S05]  /*2260*/  WARPSYNC.COLLECTIVE R15, `(.L_x_18330) ;  /* 0x000000000f087348 */ /* 0x000fea0003c00000 */
[----:B------:R0:W1:Y:S02]  /*2270*/  SHFL.BFLY P6, R14, R13, R12, R11 ;  /* 0x0c00000c0d0e7389 */ /* 0x00006400000c000b */
[----:B01----:R-:W-:Y:S05]  /*2280*/  ENDCOLLECTIVE ;  /* 0x000000000000791b */ /* 0x003fea0003800000 */
.L_x_18330:
[----:B------:R-:W-:Y:S02]  /*2290*/  HFMA2 R12, -RZ, RZ, 0, 1.1920928955078125e-07 ;  /* 0x00000002ff0c7431 */ /* 0x000fe400000001ff */
[----:B------:R-:W-:Y:S01]  /*22a0*/  FADD R26, R25, R14 ;  /* 0x0000000e191a7221 */ /* 0x000fe20000000000 */
[----:B------:R-:W-:-:S03]  /*22b0*/  FADD R25, RZ, R2 ;  /* 0x00000002ff197221 */ /* 0x000fc60000000000 */
[----:B------:R-:W-:Y:S02]  /*22c0*/  IMAD.MOV.U32 R13, RZ, RZ, R26 ;  /* 0x000000ffff0d7224 */ /* 0x000fe400078e001a */
[----:B------:R-:W-:-:S07]  /*22d0*/  FADD R24, R25, R4 ;  /* 0x0000000419187221 */ /* 0x000fce0000000000 */
[----:B------:R-:W-:Y:S05]  /*22e0*/  WARPSYNC.COLLECTIVE R15, `(.L_x_18331) ;  /* 0x000000000f087348 */ /* 0x000fea0003c00000 */
[----:B------:R0:W1:Y:S02]  /*22f0*/  SHFL.BFLY P6, R14, R13, R12, R11 ;  /* 0x0c00000c0d0e7389 */ /* 0x00006400000c000b */
[----:B01----:R-:W-:Y:S05]  /*2300*/  ENDCOLLECTIVE ;  /* 0x000000000000791b */ /* 0x003fea0003800000 */
.L_x_18331:
[----:B------:R-:W-:Y:S01]  /*2310*/  MOV R12, 0x1 ;  /* 0x00000001000c7802 */ /* 0x000fe20000000f00 */
[----:B------:R-:W-:-:S04]  /*2320*/  FADD R10, R26, R14 ;  /* 0x0000000e1a0a7221 */ /* 0x000fc80000000000 */
[----:B------:R-:W-:-:S07]  /*2330*/  IMAD.MOV.U32 R13, RZ, RZ, R10 ;  /* 0x000000ffff0d7224 */ /* 0x000fce00078e000a */
[----:B------:R-:W-:Y:S05]  /*2340*/  WARPSYNC.COLLECTIVE R15, `(.L_x_18332) ;  /* 0x000000000f087348 */ /* 0x000fea0003c00000 */
[----:B------:R0:W1:Y:S02]  /*2350*/  SHFL.BFLY P6, R14, R13, R12, R11 ;  /* 0x0c00000c0d0e7389 */ /* 0x00006400000c000b */
[----:B01----:R-:W-:Y:S05]  /*2360*/  ENDCOLLECTIVE ;  /* 0x000000000000791b */ /* 0x003fea0003800000 */
.L_x_18332:
[----:B------:R-:W-:Y:S01]  /*2370*/  MOV R13, R24 ;  /* 0x00000018000d7202 */ /* 0x000fe20000000f00 */
[----:B------:R-:W-:Y:S02]  /*2380*/  IMAD.MOV.U32 R12, RZ, RZ, 0x10 ;  /* 0x00000010ff0c7424 */ /* 0x000fe400078e00ff */
[----:B------:R-:W-:-:S07]  /*2390*/  FADD R5, R10, R14 ;  /* 0x0000000e0a057221 */ /* 0x000fce0000000000 */
[----:B------:R-:W-:Y:S05]  /*23a0*/  WARPSYNC.COLLECTIVE R15, `(.L_x_18333) ;  /* 0x000000000f087348 */ /* 0x000fea0003c00000 */
[----:B------:R0:W1:Y:S02]  /*23b0*/  SHFL.BFLY P6, R14, R13, R12, R11 ;  /* 0x0c00000c0d0e7389 */ /* 0x00006400000c000b */
[----:B01----:R-:W-:Y:S05]  /*23c0*/  ENDCOLLECTIVE ;  /* 0x000000000000791b */ /* 0x003fea0003800000 */
.L_x_18333:
[----:B------:R-:W-:Y:S01]  /*23d0*/  HFMA2 R12, -RZ, RZ, 0, 4.76837158203125e-07 ;  /* 0x00000008ff0c7431 */ /* 0x000fe200000001ff */
[----:B------:R-:W-:-:S05]  /*23e0*/  MOV R25, R14 ;  /* 0x0000000e00197202 */ /* 0x000fca0000000f00 */
[----:B------:R-:W-:-:S04]  /*23f0*/  FADD R27, R24, R25 ;  /* 0x00000019181b7221 */ /* 0x000fc80000000000 */
[----:B------:R-:W-:-:S07]  /*2400*/  IMAD.MOV.U32 R13, RZ, RZ, R27 ;  /* 0x000000ffff0d7224 */ /* 0x000fce00078e001b */
[----:B------:R-:W-:Y:S05]  /*2410*/  WARPSYNC.COLLECTIVE R15, `(.L_x_18334) ;  /* 0x000000000f087348 */ /* 0x000fea0003c00000 */
[----:B------:R0:W1:Y:S02]  /*2420*/  SHFL.BFLY P6, R14, R13, R12, R11 ;  /* 0x0c00000c0d0e7389 */ /* 0x00006400000c000b */
[----:B01----:R-:W-:Y:S05]  /*2430*/  ENDCOLLECTIVE ;  /* 0x000000000000791b */ /* 0x003fea0003800000 */
.L_x_18334:
[----:B------:R-:W-:Y:S02]  /*2440*/  IMAD.MOV.U32 R12, RZ, RZ, 0x4 ;  /* 0x00000004ff0c7424 */ /* 0x000fe400078e00ff */
[----:B------:R-:W-:-:S04]  /*2450*/  IMAD.MOV.U32 R26, RZ, RZ, R14 ;  /* 0x000000ffff1a7224 */ /* 0x000fc800078e000e */
[----:B------:R-:W-:-:S05]  /*2460*/  FADD R28, R27, R26 ;  /* 0x0000001a1b1c7221 */ /* 0x000fca0000000000 */
[----:B------:R-:W-:-:S07]  /*2470*/  MOV R13, R28 ;  /* 0x0000001c000d7202 */ /* 0x000fce0000000f00 */
[----:B------:R-:W-:Y:S05]  /*2480*/  WARPSYNC.COLLECTIVE R15, `(.L_x_18335) ;  /* 0x000000000f087348 */ /* 0x000fea0003c00000 */
[----:B------:R0:W1:Y:S02]  /*2490*/  SHFL.BFLY P6, R14, R13, R12, R11 ;  /* 0x0c00000c0d0e7389 */ /* 0x00006400000c000b */
[----:B01----:R-:W-:Y:S05]  /*24a0*/  ENDCOLLECTIVE ;  /* 0x000000000000791b */ /* 0x003fea0003800000 */
.L_x_18335:
[----:B------:R-:W-:Y:S01]  /*24b0*/  HFMA2 R12, -RZ, RZ, 0, 1.1920928955078125e-07 ;  /* 0x00000002ff0c7431 */ /* 0x000fe200000001ff */
[----:B------:R-:W-:-:S05]  /*24c0*/  MOV R29, R14 ;  /* 0x0000000e001d7202 */ /* 0x000fca0000000f00 */
[----:B------:R-:W-:-:S04]  /*24d0*/  FADD R29, R28, R29 ;  /* 0x0000001d1c1d7221 */ /* 0x000fc80000000000 */
[----:B------:R-:W-:-:S07]  /*24e0*/  IMAD.MOV.U32 R13, RZ, RZ, R29 ;  /* 0x000000ffff0d7224 */ /* 0x000fce00078e001d */
[----:B------:R-:W-:Y:S05]  /*24f0*/  WARPSYNC.COLLECTIVE R15, `(.L_x_18336) ;  /* 0x000000000f087348 */ /* 0x000fea0003c00000 */
[----:B------:R0:W1:Y:S02]  /*2500*/  SHFL.BFLY P6, R14, R13, R12, R11 ;  /* 0x0c00000c0d0e7389 */ /* 0x00006400000c000b */
[----:B01----:R-:W-:Y:S05]  /*2510*/  ENDCOLLECTIVE ;  /* 0x000000000000791b */ /* 0x003fea0003800000 */
.L_x_18336:
[----:B------:R-:W-:Y:S02]  /*2520*/  IMAD.MOV.U32 R12, RZ, RZ, 0x1 ;  /* 0x00000001ff0c7424 */ /* 0x000fe400078e00ff */
[----:B------:R-:W-:-:S04]  /*2530*/  IMAD.MOV.U32 R24, RZ, RZ, R14 ;  /* 0x000000ffff187224 */ /* 0x000fc800078e000e */
[----:B------:R-:W-:-:S05]  /*2540*/  FADD R24, R29, R24 ;  /* 0x000000181d187221 */ /* 0x000fca0000000000 */
[----:B------:R-:W-:-:S07]  /*2550*/  MOV R13, R24 ;  /* 0x00000018000d7202 */ /* 0x000fce0000000f00 */
[----:B------:R-:W-:Y:S05]  /*2560*/  WARPSYNC.COLLECTIVE R15, `(.L_x_18337) ;  /* 0x000000000f087348 */ /* 0x000fea0003c00000 */
[----:B------:R0:W1:Y:S02]  /*2570*/  SHFL.BFLY P6, R14, R13, R12, R11 ;  /* 0x0c00000c0d0e7389 */ /* 0x00006400000c000b */
[----:B01----:R-:W-:Y:S05]  /*2580*/  ENDCOLLECTIVE ;  /* 0x000000000000791b */ /* 0x003fea0003800000 */
.L_x_18337:
[----:B------:R-:W-:Y:S01]  /*2590*/  MOV R27, R14 ;  /* 0x0000000e001b7202 */ /* 0x000fe20000000f00 */
[----:B------:R-:W-:Y:S06]  /*25a0*/  BRA `(.L_x_18338) ;  /* 0xffffffec00bc7947 */ /* 0x000fec000383ffff */
        .weak           $__internal_286_$__cuda_sm3x_div_rn_noftz_f32_slowpath
        .type           $__internal_286_$__cuda_sm3x_div_rn_noftz_f32_slowpath,@function
        .size           $__internal_286_$__cuda_sm3x_div_rn_noftz_f32_slowpath,(.L_x_37663 - $__internal_286_$__cuda_sm3x_div_rn_noftz_f32_slowpath)
$__internal_286_$__cuda_sm3x_div_rn_noftz_f32_slowpath:
[----:B------:R-:W-:Y:S01]  /*25b0*/  SHF.R.U32.HI R11, RZ, 0x17, R5 ;  /* 0x00000017ff0b7819 */ /* 0x000fe20000011605 */
        /* <DEDUP_REMOVED lines=34> */
.L_x_18340:
        /* <DEDUP_REMOVED lines=51> */
.L_x_18347:
[----:B------:R-:W-:-:S04]  /*2b10*/  LOP3.LUT R14, R14, 0x80000000, RZ, 0xc0, !PT ;  /* 0x800000000e0e7812 */ /* 0x000fc800078ec0ff */
[----:B------:R-:W-:Y:S01]  /*2b20*/  LOP3.LUT R14, R14, 0x7f800000, RZ, 0xfc, !PT ;  /* 0x7f8000000e0e7812 */ /* 0x000fe200078efcff */
[----:B------:R-:W-:Y:S06]  /*2b30*/  BRA `(.L_x_18348) ;  /* 0x0000000000047947 */ /* 0x000fec0003800000 */
.L_x_18346:
[----:B------:R-:W-:-:S07]  /*2b40*/  LEA R14, R24, R14, 0x17 ;  /* 0x0000000e180e7211 */ /* 0x000fce00078eb8ff */
.L_x_18348:
[----:B------:R-:W-:Y:S05]  /*2b50*/  BSYNC.RECONVERGENT B3 ;  /* 0x0000000000037941 */ /* 0x000fea0003800200 */
.L_x_18345:
[----:B------:R-:W-:Y:S05]  /*2b60*/  BRA `(.L_x_18349) ;  /* 0x0000000000207947 */ /* 0x000fea0003800000 */
.L_x_18344:
[----:B------:R-:W-:-:S04]  /*2b70*/  LOP3.LUT R14, R14, 0x80000000, R3, 0x48, !PT ;  /* 0x800000000e0e7812 */ /* 0x000fc800078e4803 */
[----:B------:R-:W-:Y:S01]  /*2b80*/  LOP3.LUT R14, R14, 0x7f800000, RZ, 0xfc, !PT ;  /* 0x7f8000000e0e7812 */ /* 0x000fe200078efcff */
[----:B------:R-:W-:Y:S06]  /*2b90*/  BRA `(.L_x_18349) ;  /* 0x0000000000147947 */ /* 0x000fec0003800000 */
.L_x_18343:
[----:B------:R-:W-:Y:S01]  /*2ba0*/  LOP3.LUT R14, R14, 0x80000000, R3, 0x48, !PT ;  /* 0x800000000e0e7812 */ /* 0x000fe200078e4803 */
[----:B------:R-:W-:Y:S06]  /*2bb0*/  BRA `(.L_x_18349) ;  /* 0x00000000000c7947 */ /* 0x000fec0003800000 */
.L_x_18342:
[----:B------:R-:W0:Y:S01]  /*2bc0*/  MUFU.RSQ R14, -QNAN ;  /* 0xffc00000000e7908 */ /* 0x000e220000001400 */
[----:B------:R-:W-:Y:S05]  /*2bd0*/  BRA `(.L_x_18349) ;  /* 0x0000000000047947 */ /* 0x000fea0003800000 */
.L_x_18341:
[----:B------:R-:W-:-:S07]  /*2be0*/  FADD.FTZ R14, R3, R5 ;  /* 0x00000005030e7221 */ /* 0x000fce0000010000 */
.L_x_18349:
[----:B------:R-:W-:Y:S05]  /*2bf0*/  BSYNC.RECONVERGENT B2 ;  /* 0x0000000000027941 */ /* 0x000fea0003800200 */
.L_x_18339:
[----:B------:R-:W-:Y:S02]  /*2c00*/  HFMA2 R13, -RZ, RZ, 0, 0 ;  /* 0x00000000ff0d7431 */ /* 0x000fe400000001ff */
[----:B0-----:R-:W-:Y:S02]  /*2c10*/  IMAD.MOV.U32 R11, RZ, RZ, R14 ;  /* 0x000000ffff0b7224 */ /* 0x001fe400078e000e */
[----:B------:R-:W-:Y:S05]  /*2c20*/  RET.REL.NODEC R12 `(_Z15SoftmaxWarpImplI22BroadcastScaleMaskLoadIffbLm3EiE11DirectStoreIffEfLi2ELi2ELi32ELi2ELb1EL9Algorithm0EEvT_T0_ll) ;  /* 0xffffffd00cf47950 */ /* 0x000fea0003c3ffff */
.L_x_18350:
        /* <DEDUP_REMOVED lines=13> */
.L_x_37663:


//--------------------- .text._Z15SoftmaxWarpImplI22BroadcastScaleMaskLoadIffbLm3EiE11DirectStoreIffEfLi2ELi2ELi32ELi2ELb0EL9Algorithm0EEvT_T0_ll --------------------------
	.section	.text._Z15SoftmaxWarpImplI22BroadcastScaleMaskLoadIffbLm3EiE11DirectStoreIffEfLi2ELi2ELi32ELi2ELb0EL9Algorithm0EEvT_T0_ll,"ax",@progbits
	.align	128
        .global         _Z15SoftmaxWarpImplI22BroadcastScaleMaskLoadIffbLm3EiE11DirectStoreIffEfLi2ELi2ELi32ELi2ELb0EL9Algorithm0EEvT_T0_ll
        .type           _Z15SoftmaxWarpImplI22BroadcastScaleMaskLoadIffbLm3EiE11DirectStoreIffEfLi2ELi2ELi32ELi2ELb0EL9Algorithm0EEvT_T0_ll,@function
        .size           _Z15SoftmaxWarpImplI22BroadcastScaleMaskLoadIffbLm3EiE11DirectStoreIffEfLi2ELi2ELi32ELi2ELb0EL9Algorithm0EEvT_T0_ll,(.L_x_37664 - _Z15SoftmaxWarpImplI22BroadcastScaleMaskLoadIffbLm3EiE11DirectStoreIffEfLi2ELi2ELi32ELi2ELb0EL9Algorithm0EEvT_T0_ll)
        .other          _Z15SoftmaxWarpImplI22BroadcastScaleMaskLoadIffbLm3EiE11DirectStoreIffEfLi2ELi2ELi32ELi2ELb0EL9Algorithm0EEvT_T0_ll,@"STO_CUDA_ENTRY STV_DEFAULT"
_Z15SoftmaxWarpImplI22BroadcastScaleMaskLoadIffbLm3EiE11DirectStoreIffEfLi2ELi2ELi32ELi2ELb0EL9Algorithm0EEvT_T0_ll:
.text._Z15SoftmaxWarpImplI22BroadcastScaleMaskLoadIffbLm3EiE11DirectStoreIffEfLi2ELi2ELi32ELi2ELb0EL9Algorithm0EEvT_T0_ll:
        /* <DEDUP_REMOVED lines=26> */
.L_x_18351:
        /* <DEDUP_REMOVED lines=14> */
[----:B------:R-:W-:-:S07]  /*0280*/  IMAD.SHL.U32 R21, R21, 0x2, RZ ;  /* 0x0000000215157824 */ /* 0x000fce00078e00ff */
[----:B------:R-:W2:Y:S08]  /*0290*/  LDC R22, c[0x0][0x3b4] ;  /* 0x0000ed00ff167b82 */ /* 0x000eb00000000800 */
[----:B------:R-:W3:Y:S08]  /*02a0*/  LDC.64 R16, c[0x0][0x358] ;  /* 0x0000d600ff107b82 */ /* 0x000ef00000000a00 */
[----:B------:R-:W4:Y:S01]  /*02b0*/  LDC.64 R8, c[0x0][0x380] ;  /* 0x0000e000ff087b82 */ /* 0x000f220000000a00 */
[----:B0-----:R-:W-:-:S07]  /*02c0*/  SHF.L.U32 R18, R18, 0x1, RZ ;  /* 0x0000000112127819 */ /* 0x001fce00000006ff */
[----:B------:R-:W0:Y:S02]  /*02d0*/  LDC.64 R6, c[0x0][0x388] ;  /* 0x0000e200ff067b82 */ /* 0x000e240000000a00 */
.L_x_18361:
[----:B-1----:R-:W-:Y:S01]  /*02e0*/  IABS R5, R23 ;  /* 0x0000001700057213 */ /* 0x002fe20000000000 */
[----:B------:R-:W-:Y:S01]  /*02f0*/  IMAD R13, R20, UR44, RZ ;  /* 0x0000002c140d7c24 */ /* 0x000fe2000f8e02ff */
[----:B--2---:R-:W-:Y:S02]  /*0300*/  IABS R26, R22 ;  /* 0x00000016001a7213 */ /* 0x004fe40000000000 */
[----:B------:R-:W1:Y:S01]  /*0310*/  I2F.RP R4, R5 ;  /* 0x0000000500047306 */ /* 0x000e620000209400 */
[----:B---3--:R-:W-:Y:S02]  /*0320*/  R2UR UR4, R16 ;  /* 0x00000000100472ca */ /* 0x008fe400000e0000 */
[----:B------:R-:W-:Y:S02]  /*0330*/  IADD3 R0, PT, PT, R18, R13, RZ ;  /* 0x0000000d12007210 */ /* 0x000fe40007ffe0ff */
[----:B------:R-:W-:Y:S02]  /*0340*/  R2UR UR5, R17 ;  /* 0x00000000110572ca */ /* 0x000fe400000e0000 */
[----:B------:R-:W-:-:S02]  /*0350*/  R2UR UR6, R16 ;  /* 0x00000000100672ca */ /* 0x000fc400000e0000 */
[----:B------:R-:W-:Y:S01]  /*0360*/  R2UR UR7, R17 ;  /* 0x00000000110772ca */ /* 0x000fe200000e0000 */
[----:B-1----:R-:W1:Y:S02]  /*0370*/  MUFU.RCP R4, R4 ;  /* 0x0000000400047308 */ /* 0x002e640000001000 */
[----:B-1----:R-:W-:Y:S01]  /*0380*/  VIADD R2, R4, 0xffffffe ;  /* 0x0ffffffe04027836 */ /* 0x002fe20000000000 */
[----:B------:R-:W-:-:S05]  /*0390*/  IABS R4, R0 ;  /* 0x0000000000047213 */ /* 0x000fca0000000000 */
[----:B------:R1:W2:Y:S02]  /*03a0*/  F2I.FTZ.U32.TRUNC.NTZ R3, R2 ;  /* 0x0000000200037305 */ /* 0x0002a4000021f000 */
[----:B-1----:R-:W-:Y:S02]  /*03b0*/  IMAD.MOV.U32 R2, RZ, RZ, RZ ;  /* 0x000000ffff027224 */ /* 0x002fe400078e00ff */
[----:B--2---:R-:W-:-:S04]  /*03c0*/  IMAD.MOV R10, RZ, RZ, -R3 ;  /* 0x000000ffff0a7224 */ /* 0x004fc800078e0a03 */
[----:B------:R-:W-:-:S04]  /*03d0*/  IMAD R11, R10, R5, RZ ;  /* 0x000000050a0b7224 */ /* 0x000fc800078e02ff */
[----:B------:R-:W-:Y:S01]  /*03e0*/  IMAD.HI.U32 R10, R3, R11, R2 ;  /* 0x0000000b030a7227 */ /* 0x000fe200078e0002 */
[----:B------:R-:W-:-:S04]  /*03f0*/  IABS R11, R22 ;  /* 0x00000016000b7213 */ /* 0x000fc80000000000 */
        /* <DEDUP_REMOVED lines=8> */
[----:B------:R-:W-:Y:S01]  /*0480*/  @!P1 IADD3 R4, PT, PT, R4, -R5, RZ ;  /* 0x8000000504049210 */ /* 0x000fe20007ffe0ff */
[----:B------:R-:W-:-:S03]  /*0490*/  @!P1 VIADD R2, R2, 0x1 ;  /* 0x0000000102029836 */ /* 0x000fc60000000000 */
[----:B------:R-:W-:Y:S01]  /*04a0*/  ISETP.GE.U32.AND P0, PT, R4, R5, PT ;  /* 0x000000050400720c */ /* 0x000fe20003f06070 */
[----:B-1----:R-:W-:Y:S01]  /*04b0*/  VIADD R3, R12, 0xffffffe ;  /* 0x0ffffffe0c037836 */ /* 0x002fe20000000000 */
[----:B------:R-:W-:Y:S02]  /*04c0*/  IADD3 R4, PT, PT, R18, UR44, R13 ;  /* 0x0000002c12047c10 */ /* 0x000fe4000fffe00d */
[----:B------:R-:W-:Y:S02]  /*04d0*/  LOP3.LUT R13, RZ, R23, RZ, 0x33, !PT ;  /* 0x00000017ff0d7212 */ /* 0x000fe400078e33ff */
[----:B------:R-:W-:Y:S01]  /*04e0*/  IABS R14, R4 ;  /* 0x00000004000e7213 */ /* 0x000fe20000000000 */
[----:B------:R-:W1:Y:S04]  /*04f0*/  F2I.FTZ.U32.TRUNC.NTZ R3, R3 ;  /* 0x0000000300037305 */ /* 0x000e68000021f000 */
[----:B------:R-:W-:-:S02]  /*0500*/  IMAD.HI.U32 R15, R10, R14, RZ ;  /* 0x0000000e0a0f7227 */ /* 0x000fc400078e00ff */
[----:B------:R-:W-:Y:S02]  /*0510*/  @P0 IADD3 R2, PT, PT, R2, 0x1, RZ ;  /* 0x0000000102020810 */ /* 0x000fe40007ffe0ff */
[----:B------:R-:W-:Y:S01]  /*0520*/  ISETP.NE.AND P0, PT, R23, RZ, PT ;  /* 0x000000ff1700720c */ /* 0x000fe20003f05270 */
[----:B------:R-:W-:Y:S02]  /*0530*/  IMAD.MOV R12, RZ, RZ, -R15 ;  /* 0x000000ffff0c7224 */ /* 0x000fe400078e0a0f */
[----:B------:R-:W-:Y:S02]  /*0540*/  @!P2 IMAD.MOV R2, RZ, RZ, -R2 ;  /* 0x000000ffff02a224 */ /* 0x000fe400078e0a02 */
[----:B------:R-:W-:-:S03]  /*0550*/  IMAD R14, R5, R12, R14 ;  /* 0x0000000c050e7224 */ /* 0x000fc600078e020e */
[----:B------:R-:W-:Y:S02]  /*0560*/  SEL R10, R13, R2, !P0 ;  /* 0x000000020d0a7207 */ /* 0x000fe40004000000 */
[----:B-1----:R-:W-:Y:S02]  /*0570*/  IADD3 R2, PT, PT, RZ, -R3, RZ ;  /* 0x80000003ff027210 */ /* 0x002fe40007ffe0ff */
[----:B------:R-:W-:Y:S01]  /*0580*/  ISETP.GT.U32.AND P2, PT, R5, R14, PT ;  /* 0x0000000e0500720c */ /* 0x000fe20003f44070 */
[----:B------:R-:W-:Y:S02]  /*0590*/  IMAD.MOV R13, RZ, RZ, -R10 ;  /* 0x000000ffff0d7224 */ /* 0x000fe400078e0a0a */
[----:B------:R-:W-:Y:S02]  /*05a0*/  IMAD R25, R2, R11, RZ ;  /* 0x0000000b02197224 */ /* 0x000fe400078e02ff */
[----:B------:R-:W-:Y:S02]  /*05b0*/  IMAD R13, R23, R13, R0 ;  /* 0x0000000d170d7224 */ /* 0x000fe400078e0200 */
[----:B------:R-:W-:-:S03]  /*05c0*/  IMAD.MOV.U32 R2, RZ, RZ, RZ ;  /* 0x000000ffff027224 */ /* 0x000fc600078e00ff */
[----:B------:R-:W-:Y:S01]  /*05d0*/  IABS R24, R13 ;  /* 0x0000000d00187213 */ /* 0x000fe20000000000 */
[----:B------:R-:W-:Y:S01]  /*05e0*/  IMAD.HI.U32 R12, R3, R25, R2 ;  /* 0x00000019030c7227 */ /* 0x000fe200078e0002 */
[----:B------:R-:W-:Y:S02]  /*05f0*/  LOP3.LUT R3, R4, R23, RZ, 0x3c, !PT ;  /* 0x0000001704037212 */ /* 0x000fe400078e3cff */
[----:B------:R-:W-:Y:S01]  /*0600*/  MOV R2, R24 ;  /* 0x0000001800027202 */ /* 0x000fe20000000f00 */
[----:B------:R-:W-:Y:S01]  /*0610*/  @!P2 IMAD.IADD R14, R14, 0x1, -R5 ;  /* 0x000000010e0ea824 */ /* 0x000fe200078e0a05 */
[----:B------:R-:W-:Y:S02]  /*0620*/  ISETP.GE.AND P3, PT, R3, RZ, PT ;  /* 0x000000ff0300720c */ /* 0x000fe40003f66270 */
[----:B------:R-:W-:Y:S01]  /*0630*/  @!P2 IADD3 R15, PT, PT, R15, 0x1, RZ ;  /* 0x000000010f0fa810 */ /* 0x000fe20007ffe0ff */
[----:B------:R-:W-:Y:S01]  /*0640*/  IMAD.HI.U32 R24, R12, R2, RZ ;  /* 0x000000020c187227 */ /* 0x000fe200078e00ff */
[----:B------:R-:W-:-:S02]  /*0650*/  ISETP.GE.U32.AND P1, PT, R14, R5, PT ;  /* 0x000000050e00720c */ /* 0x000fc40003f26070 */
[----:B------:R-:W-:Y:S01]  /*0660*/  LOP3.LUT R5, R13, R22, RZ, 0x3c, !PT ;  /* 0x000000160d057212 */ /* 0x000fe200078e3cff */
[----:B------:R-:W-:-:S04]  /*0670*/  IMAD.MOV R14, RZ, RZ, -R24 ;  /* 0x000000ffff0e7224 */ /* 0x000fc800078e0a18 */
[----:B------:R-:W-:Y:S01]  /*0680*/  IMAD R14, R11, R14, R2 ;  /* 0x0000000e0b0e7224 */ /* 0x000fe200078e0202 */
[----:B------:R-:W-:-:S04]  /*0690*/  LOP3.LUT R2, RZ, R23, RZ, 0x33, !PT ;  /* 0x00000017ff027212 */ /* 0x000fc800078e33ff */
[----:B------:R-:W-:Y:S01]  /*06a0*/  ISETP.GT.U32.AND P2, PT, R11, R14, PT ;  /* 0x0000000e0b00720c */ /* 0x000fe20003f44070 */
[----:B------:R-:W-:Y:S01]  /*06b0*/  @P1 VIADD R15, R15, 0x1 ;  /* 0x000000010f0f1836 */ /* 0x000fe20000000000 */
[----:B------:R-:W-:Y:S02]  /*06c0*/  ISETP.GE.AND P1, PT, R5, RZ, PT ;  /* 0x000000ff0500720c */ /* 0x000fe40003f26270 */
[----:B------:R-:W-:Y:S01]  /*06d0*/  LOP3.LUT R5, RZ, R22, RZ, 0x33, !PT ;  /* 0x00000016ff057212 */ /* 0x000fe200078e33ff */
[----:B------:R-:W-:-:S05]  /*06e0*/  @!P3 IMAD.MOV R15, RZ, RZ, -R15 ;  /* 0x000000ffff0fb224 */ /* 0x000fca00078e0a0f */
[----:B------:R-:W-:-:S03]  /*06f0*/  SEL R2, R2, R15, !P0 ;  /* 0x0000000f02027207 */ /* 0x000fc60004000000 */
[-C--:B------:R-:W-:Y:S01]  /*0700*/  @!P2 IADD3 R14, PT, PT, R14, -R11.reuse, RZ ;  /* 0x8000000b0e0ea210 */ /* 0x080fe20007ffe0ff */
[----:B------:R-:W-:Y:S01]  /*0710*/  @!P2 VIADD R24, R24, 0x1 ;  /* 0x000000011818a836 */ /* 0x000fe20000000000 */
[----:B------:R-:W-:Y:S01]  /*0720*/  ISETP.NE.AND P2, PT, R22, RZ, PT ;  /* 0x000000ff1600720c */ /* 0x000fe20003f45270 */
[----:B------:R-:W-:Y:S01]  /*0730*/  IMAD.MOV R3, RZ, RZ, -R2 ;  /* 0x000000ffff037224 */ /* 0x000fe200078e0a02 */
[----:B------:R-:W-:Y:S02]  /*0740*/  ISETP.GE.U32.AND P0, PT, R14, R11, PT ;  /* 0x0000000b0e00720c */ /* 0x000fe40003f06070 */
[----:B------:R-:W1:Y:S01]  /*0750*/  LDC.64 R14, c[0x0][0x390] ;  /* 0x0000e400ff0e7b82 */ /* 0x000e620000000a00 */
[----:B------:R-:W-:-:S05]  /*0760*/  IMAD R3, R23, R3, R4 ;  /* 0x0000000317037224 */ /* 0x000fca00078e0204 */
[----:B------:R-:W-:-:S05]  /*0770*/  IABS R11, R3 ;  /* 0x00000003000b7213 */ /* 0x000fca0000000000 */
[----:B------:R-:W-:Y:S01]  /*0780*/  @P0 IADD3 R24, PT, PT, R24, 0x1, RZ ;  /* 0x0000000118180810 */ /* 0x000fe20007ffe0ff */
[----:B------:R-:W-:-:S04]  /*0790*/  IMAD.HI.U32 R12, R12, R11, RZ ;  /* 0x0000000b0c0c7227 */ /* 0x000fc800078e00ff */
[----:B------:R-:W-:-:S05]  /*07a0*/  @!P1 IMAD.MOV R24, RZ, RZ, -R24 ;  /* 0x000000ffff189224 */ /* 0x000fca00078e0a18 */
[----:B------:R-:W-:Y:S02]  /*07b0*/  SEL R5, R5, R24, !P2 ;  /* 0x0000001805057207 */ /* 0x000fe40005000000 */
[----:B------:R-:W-:Y:S02]  /*07c0*/  IADD3 R24, PT, PT, -R12, RZ, RZ ;  /* 0x000000ff0c187210 */ /* 0x000fe40007ffe1ff */
[----:B-1----:R-:W-:-:S03]  /*07d0*/  ISETP.NE.U32.AND P0, PT, R14, 0x1, PT ;  /* 0x000000010e00780c */ /* 0x002fc60003f05070 */
[C---:B------:R-:W-:Y:S01]  /*07e0*/  IMAD R11, R26.reuse, R24, R11 ;  /* 0x000000181a0b7224 */ /* 0x040fe200078e020b */
[----:B------:R-:W-:Y:S01]  /*07f0*/  ISETP.NE.AND.EX P0, PT, R15, RZ, PT, P0 ;  /* 0x000000ff0f00720c */ /* 0x000fe20003f05300 */
[----:B------:R-:W-:Y:S01]  /*0800*/  IMAD.MOV R24, RZ, RZ, -R5 ;  /* 0x000000ffff187224 */ /* 0x000fe200078e0a05 */
[----:B------:R-:W1:Y:S02]  /*0810*/  LDC.64 R14, c[0x0][0x3a0] ;  /* 0x0000e800ff0e7b82 */ /* 0x000e640000000a00 */
[----:B------:R-:W-:Y:S01]  /*0820*/  ISETP.GT.U32.AND P4, PT, R26, R11, PT ;  /* 0x0000000b1a00720c */ /* 0x000fe20003f84070 */
[----:B------:R-:W-:Y:S01]  /*0830*/  IMAD R13, R22, R24, R13 ;  /* 0x00000018160d7224 */ /* 0x000fe200078e020d */
[----:B------:R-:W-:Y:S02]  /*0840*/  SEL R10, R10, RZ, P0 ;  /* 0x000000ff0a0a7207 */ /* 0x000fe40000000000 */
[----:B------:R-:W-:Y:S02]  /*0850*/  SEL R2, R2, RZ, P0 ;  /* 0x000000ff02027207 */ /* 0x000fe40000000000 */
[----:B------:R-:W2:Y:S01]  /*0860*/  LDC.64 R24, c[0x0][0x398] ;  /* 0x0000e600ff187b82 */ /* 0x000ea20000000a00 */
[----:B------:R-:W-:-:S06]  /*0870*/  IMAD R10, R10, UR42, RZ ;  /* 0x0000002a0a0a7c24 */ /* 0x000fcc000f8e02ff */
[----:B------:R-:W-:Y:S01]  /*0880*/  @!P4 IADD3 R11, PT, PT, R11, -R26, RZ ;  /* 0x8000001a0b0bc210 */ /* 0x000fe20007ffe0ff */
[----:B------:R-:W-:-:S03]  /*0890*/  @!P4 VIADD R12, R12, 0x1 ;  /* 0x000000010c0cc836 */ /* 0x000fc60000000000 */
[----:B------:R-:W-:Y:S02]  /*08a0*/  ISETP.GE.U32.AND P3, PT, R11, R26, PT ;  /* 0x0000001a0b00720c */ /* 0x000fe40003f66070 */
[----:B------:R-:W-:-:S04]  /*08b0*/  LOP3.LUT R11, R3, R22, RZ, 0x3c, !PT ;  /* 0x00000016030b7212 */ /* 0x000fc800078e3cff */
[----:B------:R-:W-:Y:S02]  /*08c0*/  ISETP.GE.AND P5, PT, R11, RZ, PT ;  /* 0x000000ff0b00720c */ /* 0x000fe40003fa6270 */
[----:B------:R-:W-:-:S05]  /*08d0*/  LOP3.LUT R11, RZ, R22, RZ, 0x33, !PT ;  /* 0x00000016ff0b7212 */ /* 0x000fca00078e33ff */
[----:B------:R-:W-:Y:S02]  /*08e0*/  @P3 IADD3 R12, PT, PT, R12, 0x1, RZ ;  /* 0x000000010c0c3810 */ /* 0x000fe40007ffe0ff */
[----:B--2---:R-:W-:-:S04]  /*08f0*/  ISETP.NE.U32.AND P1, PT, R24, 0x1, PT ;  /* 0x000000011800780c */ /* 0x004fc80003f25070 */
[----:B------:R-:W-:Y:S01]  /*0900*/  @!P5 IMAD.MOV R12, RZ, RZ, -R12 ;  /* 0x000000ffff0cd224 */ /* 0x000fe200078e0a0c */
[----:B------:R-:W-:-:S04]  /*0910*/  ISETP.NE.AND.EX P1, PT, R25, RZ, PT, P1 ;  /* 0x000000ff1900720c */ /* 0x000fc80003f25310 */
[----:B------:R-:W-:Y:S02]  /*0920*/  SEL R12, R11, R12, !P2 ;  /* 0x0000000c0b0c7207 */ /* 0x000fe40005000000 */
[----:B-1----:R-:W-:Y:S02]  /*0930*/  ISETP.NE.U32.AND P2, PT, R14, 0x1, PT ;  /* 0x000000010e00780c */ /* 0x002fe40003f45070 */
[----:B------:R-:W-:Y:S02]  /*0940*/  IADD3 R11, PT, PT, -R12, RZ, RZ ;  /* 0x000000ff0c0b7210 */ /* 0x000fe40007ffe1ff */
[----:B------:R-:W-:Y:S02]  /*0950*/  ISETP.NE.AND.EX P0, PT, R15, RZ, PT, P2 ;  /* 0x000000ff0f00720c */ /* 0x000fe40003f05320 */
[----:B------:R-:W-:Y:S01]  /*0960*/  SEL R5, R5, RZ, P1 ;  /* 0x000000ff05057207 */ /* 0x000fe20000800000 */
[----:B------:R-:W-:Y:S01]  /*0970*/  IMAD R3, R22, R11, R3 ;  /* 0x0000000b16037224 */ /* 0x000fe200078e0203 */
[----:B------:R-:W-:Y:S01]  /*0980*/  SEL R12, R12, RZ, P1 ;  /* 0x000000ff0c0c7207 */ /* 0x000fe20000800000 */
[----:B------:R-:W-:Y:S01]  /*0990*/  IMAD R11, R2, UR42, RZ ;  /* 0x0000002a020b7c24 */ /* 0x000fe2000f8e02ff */
[----:B------:R-:W-:Y:S01]  /*09a0*/  SEL R13, R13, RZ, P0 ;  /* 0x000000ff0d0d7207 */ /* 0x000fe20000000000 */
[----:B------:R-:W-:Y:S01]  /*09b0*/  IMAD R10, R5, UR43, R10 ;  /* 0x0000002b050a7c24 */ /* 0x000fe2000f8e020a */
        /* <DEDUP_REMOVED lines=10> */
[----:B------:R-:W2:Y:S04]  /*0a60*/  LDG.E.U16 R13, desc[UR4][R2.64] ;  /* 0x00000004020d7981 */ /* 0x000ea8000c1e1500 */
[----:B------:R0:W3:Y:S01]  /*0a70*/  LDG.E.U16 R15, desc[UR6][R10.64] ;  /* 0x000000060a0f7981 */ /* 0x0000e2000c1e1500 */
[----:B------:R-:W-:Y:S02]  /*0a80*/  LEA.HI R0, R0, R0, RZ, 0x1 ;  /* 0x0000000000007211 */ /* 0x000fe400078f08ff */
[----:B------:R-:W-:Y:S02]  /*0a90*/  LEA.HI R4, R4, R4, RZ, 0x1 ;  /* 0x0000000404047211 */ /* 0x000fe400078f08ff */
[----:B------:R-:W-:-:S02]  /*0aa0*/  R2UR UR8, R16 ;  /* 0x00000000100872ca */ /* 0x000fc400000e0000 */
[----:B------:R-:W-:Y:S01]  /*0ab0*/  R2UR UR9, R17 ;  /* 0x00000000110972ca */ /* 0x000fe200000e0000 */
[----:B0-----:R-:W0:Y:S01]  /*0ac0*/  LDC.64 R10, c[0x0][0x3e8] ;  /* 0x0000fa00ff0a7b82 */ /* 0x001e220000000a00 */
[----:B--2---:R-:W-:Y:S02]  /*0ad0*/  PRMT R5, R13, 0x7771, RZ ;  /* 0x000077710d057816 */ /* 0x004fe400000000ff */
[----:B---3--:R-:W-:Y:S02]  /*0ae0*/  PRMT R12, R15, 0x7771, RZ ;  /* 0x000077710f0c7816 */ /* 0x008fe400000000ff */
[----:B------:R-:W-:Y:S02]  /*0af0*/  ISETP.NE.AND P1, PT, R5, RZ, PT ;  /* 0x000000ff0500720c */ /* 0x000fe40003f25270 */
[----:B------:R-:W-:Y:S02]  /*0b00*/  ISETP.NE.AND P3, PT, R12, RZ, PT ;  /* 0x000000ff0c00720c */ /* 0x000fe40003f65270 */
[----:B------:R-:W-:-:S05]  /*0b10*/  SHF.R.S32.HI R5, RZ, 0x1, R0 ;  /* 0x00000001ff057819 */ /* 0x000fca0000011400 */
[----:B----4-:R-:W-:Y:S01]  /*0b20*/  IMAD.WIDE R2, R5, 0x8, R8 ;  /* 0x0000000805027825 */ /* 0x010fe200078e0208 */
[----:B------:R-:W-:-:S03]  /*0b30*/  SHF.R.S32.HI R5, RZ, 0x1, R4 ;  /* 0x00000001ff057819 */ /* 0x000fc60000011404 */
[C---:B------:R-:W-:Y:S01]  /*0b40*/  @P1 R2UR UR6, R16.reuse ;  /* 0x00000000100612ca */ /* 0x040fe200000e0000 */
[----:B------:R-:W0:Y:S01]  /*0b50*/  LDG.E R0, desc[UR4][R2.64] ;  /* 0x0000000402007981 */ /* 0x000e22000c1e1900 */
[C---:B------:R-:W-:Y:S02]  /*0b60*/  @P1 R2UR UR7, R17.reuse ;  /* 0x00000000110712ca */ /* 0x040fe400000e0000 */
[----:B------:R-:W-:Y:S02]  /*0b70*/  @P3 R2UR UR10, R16 ;  /* 0x00000000100a32ca */ /* 0x000fe400000e0000 */
[----:B------:R-:W-:Y:S01]  /*0b80*/  @P3 R2UR UR11, R17 ;  /* 0x00000000110b32ca */ /* 0x000fe200000e0000 */
[----:B------:R-:W-:-:S05]  /*0b90*/  IMAD.WIDE R4, R5, 0x8, R8 ;  /* 0x0000000805047825 */ /* 0x000fca00078e0208 */
[----:B------:R-:W2:Y:S04]  /*0ba0*/  LDG.E R24, desc[UR8][R4.64] ;  /* 0x0000000804187981 */ /* 0x000ea8000c1e1900 */
[----:B------:R-:W3:Y:S04]  /*0bb0*/  @P1 LDG.E R14, desc[UR6][R2.64+0x4] ;  /* 0x00000406020e1981 */ /* 0x000ee8000c1e1900 */
[----:B------:R-:W4:Y:S01]  /*0bc0*/  @P3 LDG.E R26, desc[UR10][R4.64+0x4] ;  /* 0x0000040a041a3981 */ /* 0x000f22000c1e1900 */
[----:B------:R-:W1:Y:S01]  /*0bd0*/  LDCU UR4, c[0x0][0x3e8] ;  /* 0x00007d00ff0477ac */ /* 0x000e620008000800 */
[----:B------:R-:W-:-:S04]  /*0be0*/  PRMT R12, R15, 0x7770, RZ ;  /* 0x000077700f0c7816 */ /* 0x000fc800000000ff */
[----:B------:R-:W-:Y:S02]  /*0bf0*/  ISETP.NE.AND P2, PT, R12, RZ, PT ;  /* 0x000000ff0c00720c */ /* 0x000fe40003f45270 */
[----:B------:R-:W-:-:S04]  /*0c00*/  PRMT R12, R13, 0x7770, RZ ;  /* 0x000077700d0c7816 */ /* 0x000fc800000000ff */
[----:B------:R-:W-:Y:S01]  /*0c10*/  ISETP.NE.AND P0, PT, R12, RZ, PT ;  /* 0x000000ff0c00720c */ /* 0x000fe20003f05270 */
[----:B-1----:R-:W-:Y:S01]  /*0c20*/  IMAD.U32 R29, RZ, RZ, UR4 ;  /* 0x00000004ff1d7e24 */ /* 0x002fe2000f8e00ff */
[----:B------:R-:W-:Y:S01]  /*0c30*/  MOV R25, UR4 ;  /* 0x0000000400197c02 */ /* 0x000fe20008000f00 */
[----:B------:R-:W-:Y:S01]  /*0c40*/  UMOV UR4, 0xffffffff ;  /* 0xffffffff00047882 */ /* 0x000fe20000000000 */
[----:B0-----:R-:W-:-:S05]  /*0c50*/  FMUL R27, R0, R11 ;  /* 0x0000000b001b7220 */ /* 0x001fca0000400000 */
[----:B------:R-:W-:Y:S01]  /*0c60*/  FSEL R27, R27, R10, P0 ;  /* 0x0000000a1b1b7208 */ /* 0x000fe20000000000 */
[-C--:B--2---:R-:W-:Y:S01]  /*0c70*/  @P2 FMUL R10, R24, R11.reuse ;  /* 0x0000000b180a2220 */ /* 0x084fe20000400000 */
[-C--:B---3--:R-:W-:Y:S01]  /*0c80*/  @P1 FMUL R29, R14, R11.reuse ;  /* 0x0000000b0e1d1220 */ /* 0x088fe20000400000 */
[----:B----4-:R-:W-:-:S04]  /*0c90*/  @P3 FMUL R25, R26, R11 ;  /* 0x0000000b1a193220 */ /* 0x010fc80000400000 */
[----:B------:R-:W-:Y:S02]  /*0ca0*/  FMNMX3 R13, R27, -INF , R29, !PT ;  /* 0xff8000001b0d7876 */ /* 0x000fe4000780001d */
[----:B------:R-:W-:Y:S01]  /*0cb0*/  FMNMX3 R2, R10, -INF , R25, !PT ;  /* 0xff8000000a027876 */ /* 0x000fe20007800019 */
        /* <DEDUP_REMOVED lines=27> */
[----:B------:R-:W-:Y:S02]  /*0e70*/  FADD R25, -R5, R25 ;  /* 0x0000001905197221 */ /* 0x000fe40000000100 */
[----:B------:R-:W-:Y:S01]  /*0e80*/  FFMA.RM R0, R14, R11, 12582913 ;  /* 0x4b4000010e007423 */ /* 0x000fe2000000400b */
[----:B------:R-:W-:-:S03]  /*0e90*/  FFMA.SAT R14, R29, R12, 0.5 ;  /* 0x3f0000001d0e7423 */ /* 0x000fc6000000200c */
[----:B------:R-:W-:Y:S01]  /*0ea0*/  FADD R4, R0, -12583039 ;  /* 0xcb40007f00047421 */ /* 0x000fe20000000000 */
[----:B------:R-:W-:Y:S01]  /*0eb0*/  FFMA.RM R2, R14, R11, 12582913 ;  /* 0x4b4000010e027423 */ /* 0x000fe2000000400b */
[----:B------:R-:W-:Y:S01]  /*0ec0*/  FFMA.SAT R14, R3, R12, 0.5 ;  /* 0x3f000000030e7423 */ /* 0x000fe2000000200c */
[----:B------:R-:W-:Y:S02]  /*0ed0*/  IMAD.SHL.U32 R0, R0, 0x800000, RZ ;  /* 0x0080000000007824 */ /* 0x000fe400078e00ff */
[----:B------:R-:W-:Y:S01]  /*0ee0*/  FFMA R4, R27, 1.4426950216293334961, -R4 ;  /* 0x3fb8aa3b1b047823 */ /* 0x000fe20000000804 */
[----:B------:R-:W-:-:S03]  /*0ef0*/  FADD R10, R2, -12583039 ;  /* 0xcb40007f020a7421 */ /* 0x000fc60000000000 */
        /* <DEDUP_REMOVED lines=8> */
[C---:B------:R-:W-:Y:S01]  /*0f80*/  FFMA R12, R3.reuse, 1.4426950216293334961, -R12 ;  /* 0x3fb8aa3b030c7823 */ /* 0x040fe2000000080c */
[----:B------:R-:W-:Y:S01]  /*0f90*/  FADD R24, R14, -12583039 ;  /* 0xcb40007f0e187421 */ /* 0x000fe20000000000 */
[----:B------:R-:W-:Y:S01]  /*0fa0*/  IMAD.SHL.U32 R4, R4, 0x800000, RZ ;  /* 0x0080000004047824 */ /* 0x000fe200078e00ff */
[----:B------:R-:W-:Y:S01]  /*0fb0*/  SHF.L.U32 R14, R14, 0x17, RZ ;  /* 0x000000170e0e7819 */ /* 0x000fe200000006ff */
[----:B------:R-:W-:Y:S01]  /*0fc0*/  FFMA R12, R3, 1.925963033500011079e-08, R12 ;  /* 0x32a57060030c7823 */ /* 0x000fe2000000000c */
[C---:B------:R-:W-:Y:S01]  /*0fd0*/  FFMA R24, R25.reuse, 1.4426950216293334961, -R24 ;  /* 0x3fb8aa3b19187823 */ /* 0x040fe20000000818 */
[----:B------:R-:W-:Y:S01]  /*0fe0*/  SHF.L.U32 R3, R2, 0x17, RZ ;  /* 0x0000001702037819 */ /* 0x000fe200000006ff */
[----:B------:R-:W1:Y:S02]  /*0ff0*/  MUFU.EX2 R10, R10 ;  /* 0x0000000a000a7308 */ /* 0x000e640000000800 */
[----:B------:R-:W-:-:S06]  /*1000*/  FFMA R24, R25, 1.925963033500011079e-08, R24 ;  /* 0x32a5706019187823 */ /* 0x000fcc0000000018 */
        /* <DEDUP_REMOVED lines=29> */
.L_x_18383:
        /* <DEDUP_REMOVED lines=11> */
[----:B------:R-:W-:Y:S05]  /*1290*/  CALL.REL.NOINC `($__internal_287_$__cuda_sm3x_div_rn_noftz_f32_slowpath) ;  /* 0x0000000c00e87944 */ /* 0x000fea0003c00000 */
[----:B------:R-:W-:-:S07]  /*12a0*/  IMAD.MOV.U32 R10, RZ, RZ, R2 ;  /* 0x000000ffff0a7224 */ /* 0x000fce00078e0002 */
.L_x_18354:
[----:B------:R-:W-:Y:S05]  /*12b0*/  BSYNC.RECONVERGENT B0 ;  /* 0x0000000000007941 */ /* 0x000fea0003800200 */
.L_x_18353:
        /* <DEDUP_REMOVED lines=11> */
[----:B------:R-:W-:Y:S05]  /*1370*/  CALL.REL.NOINC `($__internal_287_$__cuda_sm3x_div_rn_noftz_f32_slowpath) ;  /* 0x0000000c00b07944 */ /* 0x000fea0003c00000 */
[----:B------:R-:W-:-:S07]  /*1380*/  IMAD.MOV.U32 R11, RZ, RZ, R2 ;  /* 0x000000ffff0b7224 */ /* 0x000fce00078e0002 */
.L_x_18356:
[----:B------:R-:W-:Y:S05]  /*1390*/  BSYNC.RECONVERGENT B0 ;  /* 0x0000000000007941 */ /* 0x000fea0003800200 */
.L_x_18355:
        /* <DEDUP_REMOVED lines=23> */
[----:B------:R-:W-:Y:S05]  /*1510*/  CALL.REL.NOINC `($__internal_287_$__cuda_sm3x_div_rn_noftz_f32_slowpath) ;  /* 0x0000000c00487944 */ /* 0x000fea0003c00000 */
[----:B------:R-:W-:-:S07]  /*1520*/  IMAD.MOV.U32 R14, RZ, RZ, R2 ;  /* 0x000000ffff0e7224 */ /* 0x000fce00078e0002 */
.L_x_18358:
[----:B------:R-:W-:Y:S05]  /*1530*/  BSYNC.RECONVERGENT B0 ;  /* 0x0000000000007941 */ /* 0x000fea0003800200 */
.L_x_18357:
        /* <DEDUP_REMOVED lines=12> */
[----:B------:R-:W-:Y:S05]  /*1600*/  CALL.REL.NOINC `($__internal_287_$__cuda_sm3x_div_rn_noftz_f32_slowpath) ;  /* 0x0000000c000c7944 */ /* 0x000fea0003c00000 */
[----:B------:R-:W-:-:S07]  /*1610*/  MOV R15, R2 ;  /* 0x00000002000f7202 */ /* 0x000fce0000000f00 */
.L_x_18360:
[----:B------:R-:W-:Y:S05]  /*1620*/  BSYNC.RECONVERGENT B0 ;  /* 0x0000000000007941 */ /* 0x000fea0003800200 */
.L_x_18359:
        /* <DEDUP_REMOVED lines=17> */
[----:B------:R-:W-:Y:S05]  /*1740*/  EXIT ;  /* 0x000000000000794d */ /* 0x000fea0003800000 */
.L_x_18352:
[----:B------:R-:W-:Y:S01]  /*1750*/  HFMA2 R11, -RZ, RZ, 0, 1.847743988037109375e-06 ;  /* 0x0000001fff0b7431 */ /* 0x000fe200000001ff */
[----:B------:R-:W-:Y:S01]  /*1760*/  BSSY B0, `(.L_x_18362) ;  /* 0x0000006000007945 */ /* 0x000fe20003800000 */
[----:B------:R-:W-:Y:S02]  /*1770*/  IMAD.MOV.U32 R12, RZ, RZ, 0x10 ;  /* 0x00000010ff0c7424 */ /* 0x000fe400078e00ff */
[----:B------:R-:W-:-:S07]  /*1780*/  IMAD.MOV.U32 R15, RZ, RZ, -0x1 ;  /* 0xffffffffff0f7424 */ /* 0x000fce00078e00ff */
[----:B------:R-:W-:Y:S05]  /*1790*/  WARPSYNC.COLLECTIVE R15, `(.L_x_18363) ;  /* 0x000000000f087348 */ /* 0x000fea0003c00000 */
[----:B------:R0:W1:Y:S02]  /*17a0*/  SHFL.BFLY P6, R14, R13, R12, R11 ;  /* 0x0c00000c0d0e7389 */ /* 0x00006400000c000b */
[----:B01----:R-:W-:Y:S05]  /*17b0*/  ENDCOLLECTIVE ;  /* 0x000000000000791b */ /* 0x003fea0003800000 */
.L_x_18363:
[----:B------:R-:W-:Y:S05]  /*17c0*/  BSYNC B0 ;  /* 0x0000000000007941 */ /* 0x000fea0003800000 */
.L_x_18362:
[----:B------:R-:W-:Y:S01]  /*17d0*/  FMNMX R13, R13, R14, !PT ;  /* 0x0000000e0d0d7209 */ /* 0x000fe20007800000 */
[----:B------:R-:W-:Y:S01]  /*17e0*/  IMAD.MOV.U32 R11, RZ, RZ, 0x1f ;  /* 0x0000001fff0b7424 */ /* 0x000fe200078e00ff */
[----:B------:R-:W-:Y:S02]  /*17f0*/  MOV R12, 0x8 ;  /* 0x00000008000c7802 */ /* 0x000fe40000000f00 */
[----:B------:R-:W-:-:S07]  /*1800*/  MOV R15, 0xffffffff ;  /* 0xffffffff000f7802 */ /* 0x000fce0000000f00 */
[----:B------:R-:W-:Y:S05]  /*1810*/  WARPSYNC.COLLECTIVE R15, `(.L_x_18364) ;  /* 0x000000000f087348 */ /* 0x000fea0003c00000 */
[----:B------:R0:W1:Y:S02]  /*1820*/  SHFL.BFLY P6, R14, R13, R12, R11 ;  /* 0x0c00000c0d0e7389 */ /* 0x00006400000c000b */
[----:B01----:R-:W-:Y:S05]  /*1830*/  ENDCOLLECTIVE ;  /* 0x000000000000791b */ /* 0x003fea0003800000 */
.L_x_18364:
[----:B------:R-:W-:Y:S01]  /*1840*/  HFMA2 R12, -RZ, RZ, 0, 2.384185791015625e-07 ;  /* 0x00000004ff0c7431 */ /* 0x000fe200000001ff */
[----:B------:R-:W-:-:S05]  /*1850*/  FMNMX R0, R13, R14, !PT ;  /* 0x0000000e0d007209 */ /* 0x000fca0007800000 */
[----:B------:R-:W-:-:S07]  /*1860*/  IMAD.MOV.U32 R13, RZ, RZ, R0 ;  /* 0x000000ffff0d7224 */ /* 0x000fce00078e0000 */
[----:B------:R-:W-:Y:S05]  /*1870*/  WARPSYNC.COLLECTIVE R15, `(.L_x_18365) ;  /* 0x000000000f087348 */ /* 0x000fea0003c00000 */
[----:B------:R0:W1:Y:S02]  /*1880*/  SHFL.BFLY P6, R14, R13, R12, R11 ;  /* 0x0c00000c0d0e7389 */ /* 0x00006400000c000b */
[----:B01----:R-:W-:Y:S05]  /*1890*/  ENDCOLLECTIVE ;  /* 0x000000000000791b */ /* 0x003fea0003800000 */
.L_x_18365:
[----:B------:R-:W-:Y:S02]  /*18a0*/  MOV R12, 0x2 ;  /* 0x00000002000c7802 */ /* 0x000fe40000000f00 */
[----:B------:R-:W-:-:S05]  /*18b0*/  FMNMX R3, R0, R14, !PT ;  /* 0x0000000e00037209 */ /* 0x000fca0007800000 */
[----:B------:R-:W-:-:S07]  /*18c0*/  IMAD.MOV.U32 R13, RZ, RZ, R3 ;  /* 0x000000ffff0d7224 */ /* 0x000fce00078e0003 */
[----:B------:R-:W-:Y:S05]  /*18d0*/  WARPSYNC.COLLECTIVE R15, `(.L_x_18366) ;  /* 0x000000000f087348 */ /* 0x000fea0003c00000 */
[----:B------:R0:W1:Y:S02]  /*18e0*/  SHFL.BFLY P6, R14, R13, R12, R11 ;  /* 0x0c00000c0d0e7389 */ /* 0x00006400000c000b */
[----:B01----:R-:W-:Y:S05]  /*18f0*/  ENDCOLLECTIVE ;  /* 0x000000000000791b */ /* 0x003fea0003800000 */
.L_x_18366:
[----:B------:R-:W-:Y:S01]  /*1900*/  HFMA2 R12, -RZ, RZ, 0, 5.9604644775390625e-08 ;  /* 0x00000001ff0c7431 */ /* 0x000fe200000001ff */
[----:B------:R-:W-:-:S05]  /*1910*/  FMNMX R4, R3, R14, !PT ;  /* 0x0000000e03047209 */ /* 0x000fca0007800000 */
[----:B------:R-:W-:-:S07]  /*1920*/  IMAD.MOV.U32 R13, RZ, RZ, R4 ;  /* 0x000000ffff0d7224 */ /* 0x000fce00078e0004 */
[----:B------:R-:W-:Y:S05]  /*1930*/  WARPSYNC.COLLECTIVE R15, `(.L_x_18367) ;  /* 0x000000000f087348 */ /* 0x000fea0003c00000 */
[----:B------:R0:W1:Y:S02]  /*1940*/  SHFL.BFLY P6, R14, R13, R12, R11 ;  /* 0x0c00000c0d0e7389 */ /* 0x00006400000c000b */
[----:B01----:R-:W-:Y:S05]  /*1950*/  ENDCOLLECTIVE ;  /* 0x000000000000791b */ /* 0x003fea0003800000 */
.L_x_18367:
[----:B------:R-:W-:Y:S01]  /*1960*/  IMAD.MOV.U32 R13, RZ, RZ, R2 ;  /* 0x000000ffff0d7224 */ /* 0x000fe200078e0002 */
[----:B------:R-:W-:Y:S02]  /*1970*/  MOV R12, 0x10 ;  /* 0x00000010000c7802 */ /* 0x000fe40000000f00 */
[----:B------:R-:W-:-:S07]  /*1980*/  FMNMX R0, R4, R14, !PT ;  /* 0x0000000e04007209 */ /* 0x000fce0007800000 */
[----:B------:R-:W-:Y:S05]  /*1990*/  WARPSYNC.COLLECTIVE R15, `(.L_x_18368) ;  /* 0x000000000f087348 */ /* 0x000fea0003c00000 */
[----:B------:R0:W1:Y:S02]  /*19a0*/  SHFL.BFLY P6, R14, R13, R12, R11 ;  /* 0x0c00000c0d0e7389 */ /* 0x00006400000c000b */
[----:B01----:R-:W-:Y:S05]  /*19b0*/  ENDCOLLECTIVE ;  /* 0x000000000000791b */ /* 0x003fea0003800000 */
.L_x_18368:
[----:B------:R-:W-:Y:S01]  /*19c0*/  FADD R27, R27, -R0 ;  /* 0x800000001b1b7221 */ /* 0x000fe20000000000 */
[----:B------:R-:W-:Y:S01]  /*19d0*/  FADD R29, -R0, R29 ;  /* 0x0000001d001d7221 */ /* 0x000fe20000000100 */
[----:B------:R-:W-:Y:S02]  /*19e0*/  IMAD.MOV.U32 R12, RZ, RZ, 0x8 ;  /* 0x00000008ff0c7424 */ /* 0x000fe400078e00ff */
[----:B------:R-:W-:-:S05]  /*19f0*/  IMAD.MOV.U32 R3, RZ, RZ, R14 ;  /* 0x000000ffff037224 */ /* 0x000fca00078e000e */
[----:B------:R-:W-:-:S04]  /*1a00*/  FMNMX R5, R2, R3, !PT ;  /* 0x0000000302057209 */ /* 0x000fc80007800000 */
[----:B------:R-:W-:-:S07]  /*1a10*/  MOV R13, R5 ;  /* 0x00000005000d7202 */ /* 0x000fce0000000f00 */
[----:B------:R-:W-:Y:S05]  /*1a20*/  WARPSYNC.COLLECTIVE R15, `(.L_x_18369) ;  /* 0x000000000f087348 */ /* 0x000fea0003c00000 */
[----:B------:R0:W1:Y:S02]  /*1a30*/  SHFL.BFLY P6, R14, R13, R12, R11 ;  /* 0x0c00000c0d0e7389 */ /* 0x00006400000c000b */
[----:B01----:R-:W-:Y:S05]  /*1a40*/  ENDCOLLECTIVE ;  /* 0x000000000000791b */ /* 0x003fea0003800000 */
.L_x_18369:
[----:B------:R-:W-:Y:S01]  /*1a50*/  HFMA2 R12, -RZ, RZ, 0, 2.384185791015625e-07 ;  /* 0x00000004ff0c7431 */ /* 0x000fe200000001ff */
[----:B------:R-:W-:-:S04]  /*1a60*/  MOV R4, R14 ;  /* 0x0000000e00047202 */ /* 0x000fc80000000f00 */
[----:B------:R-:W-:Y:S02]  /*1a70*/  FMNMX R24, R5, R4, !PT ;  /* 0x0000000405187209 */ /* 0x000fe40007800000 */
[----:B------:R-:W-:-:S03]  /*1a80*/  MOV R4, 0x3bbb989d ;  /* 0x3bbb989d00047802 */ /* 0x000fc60000000f00 */
[----:B------:R-:W-:Y:S02]  /*1a90*/  IMAD.MOV.U32 R13, RZ, RZ, R24 ;  /* 0x000000ffff0d7224 */ /* 0x000fe400078e0018 */
[----:B------:R-:W-:-:S07]  /*1aa0*/  FFMA.SAT R0, R27, R4, 0.5 ;  /* 0x3f0000001b007423 */ /* 0x000fce0000002004 */
[----:B------:R-:W-:Y:S05]  /*1ab0*/  WARPSYNC.COLLECTIVE R15, `(.L_x_18370) ;  /* 0x000000000f087348 */ /* 0x000fea0003c00000 */
[----:B------:R0:W1:Y:S02]  /*1ac0*/  SHFL.BFLY P6, R14, R13, R12, R11 ;  /* 0x0c00000c0d0e7389 */ /* 0x00006400000c000b */
[----:B01----:R-:W-:Y:S05]  /*1ad0*/  ENDCOLLECTIVE ;  /* 0x000000000000791b */ /* 0x003fea0003800000 */
.L_x_18370:
[----:B------:R-:W-:Y:S02]  /*1ae0*/  IMAD.MOV.U32 R12, RZ, RZ, 0x2 ;  /* 0x00000002ff0c7424 */ /* 0x000fe400078e00ff */
[----:B------:R-:W-:-:S05]  /*1af0*/  IMAD.MOV.U32 R31, RZ, RZ, R14 ;  /* 0x000000ffff1f7224 */ /* 0x000fca00078e000e */
[----:B------:R-:W-:-:S04]  /*1b00*/  FMNMX R31, R24, R31, !PT ;  /* 0x0000001f181f7209 */ /* 0x000fc80007800000 */
[----:B------:R-:W-:-:S07]  /*1b10*/  MOV R13, R31 ;  /* 0x0000001f000d7202 */ /* 0x000fce0000000f00 */
[----:B------:R-:W-:Y:S05]  /*1b20*/  WARPSYNC.COLLECTIVE R15, `(.L_x_18371) ;  /* 0x000000000f087348 */ /* 0x000fea0003c00000 */
[----:B------:R0:W1:Y:S02]  /*1b30*/  SHFL.BFLY P6, R14, R13, R12, R11 ;  /* 0x0c00000c0d0e7389 */ /* 0x00006400000c000b */
[----:B01----:R-:W-:Y:S05]  /*1b40*/  ENDCOLLECTIVE ;  /* 0x000000000000791b */ /* 0x003fea0003800000 */
.L_x_18371:
[----:B------:R-:W-:Y:S01]  /*1b50*/  HFMA2 R12, -RZ, RZ, 0, 5.9604644775390625e-08 ;  /* 0x00000001ff0c7431 */ /* 0x000fe200000001ff */
[----:B------:R-:W-:-:S04]  /*1b60*/  MOV R2, R14 ;  /* 0x0000000e00027202 */ /* 0x000fc80000000f00 */
[----:B------:R-:W-:-:S05]  /*1b70*/  FMNMX R2, R31, R2, !PT ;  /* 0x000000021f027209 */ /* 0x000fca0007800000 */
[----:B------:R-:W-:-:S07]  /*1b80*/  IMAD.MOV.U32 R13, RZ, RZ, R2 ;  /* 0x000000ffff0d7224 */ /* 0x000fce00078e0002 */
[----:B------:R-:W-:Y:S05]  /*1b90*/  WARPSYNC.COLLECTIVE R15, `(.L_x_18372) ;  /* 0x000000000f087348 */ /* 0x000fea0003c00000 */
[----:B------:R0:W1:Y:S02]  /*1ba0*/  SHFL.BFLY P6, R14, R13, R12, R11 ;  /* 0x0c00000c0d0e7389 */ /* 0x00006400000c000b */
[----:B01----:R-:W-:Y:S05]  /*1bb0*/  ENDCOLLECTIVE ;  /* 0x000000000000791b */ /* 0x003fea0003800000 */
.L_x_18372:
[----:B------:R-:W-:Y:S02]  /*1bc0*/  IMAD.MOV.U32 R12, RZ, RZ, 0x10 ;  /* 0x00000010ff0c7424 */ /* 0x000fe400078e00ff */
[----:B------:R-:W-:-:S05]  /*1bd0*/  IMAD.MOV.U32 R5, RZ, RZ, R14 ;  /* 0x000000ffff057224 */ /* 0x000fca00078e000e */
[----:B------:R-:W-:-:S05]  /*1be0*/  FMNMX R5, R2, R5, !PT ;  /* 0x0000000502057209 */ /* 0x000fca0007800000 */
[----:B------:R-:W-:Y:S01]  /*1bf0*/  FADD R3, R10, -R5 ;  /* 0x800000050a037221 */ /* 0x000fe20000000000 */
[----:B------:R-:W-:Y:S01]  /*1c00*/  FADD R5, -R5, R25 ;  /* 0x0000001905057221 */ /* 0x000fe20000000100 */
[----:B------:R-:W-:-:S04]  /*1c10*/  IMAD.MOV.U32 R25, RZ, RZ, 0x437c0000 ;  /* 0x437c0000ff197424 */ /* 0x000fc800078e00ff */
[----:B------:R-:W-:-:S04]  /*1c20*/  FFMA.RM R0, R0, R25, 12582913 ;  /* 0x4b40000100007423 */ /* 0x000fc80000004019 */
[C---:B------:R-:W-:Y:S01]  /*1c30*/  FADD R2, R0.reuse, -12583039 ;  /* 0xcb40007f00027421 */ /* 0x040fe20000000000 */
[----:B------:R-:W-:-:S03]  /*1c40*/  SHF.L.U32 R0, R0, 0x17, RZ ;  /* 0x0000001700007819 */ /* 0x000fc600000006ff */
[----:B------:R-:W-:-:S04]  /*1c50*/  FFMA R2, R27, 1.4426950216293334961, -R2 ;  /* 0x3fb8aa3b1b027823 */ /* 0x000fc80000000802 */
[----:B------:R-:W-:-:S06]  /*1c60*/  FFMA R27, R27, 1.925963033500011079e-08, R2 ;  /* 0x32a570601b1b7823 */ /* 0x000fcc0000000002 */
[----:B------:R-:W0:Y:S02]  /*1c70*/  MUFU.EX2 R27, R27 ;  /* 0x0000001b001b7308 */ /* 0x000e240000000800 */
[----:B0-----:R-:W-:Y:S01]  /*1c80*/  FMUL R2, R0, R27 ;  /* 0x0000001b00027220 */ /* 0x001fe20000400000 */
[----:B------:R-:W-:-:S03]  /*1c90*/  FFMA.SAT R0, R29, R4, 0.5 ;  /* 0x3f0000001d007423 */ /* 0x000fc60000002004 */
[----:B------:R-:W-:Y:S01]  /*1ca0*/  FADD R13, RZ, R2 ;  /* 0x00000002ff0d7221 */ /* 0x000fe20000000000 */
[----:B------:R-:W-:-:S04]  /*1cb0*/  FFMA.RM R0, R0, R25, 12582913 ;  /* 0x4b40000100007423 */ /* 0x000fc80000004019 */
[C---:B------:R-:W-:Y:S01]  /*1cc0*/  FADD R10, R0.reuse, -12583039 ;  /* 0xcb40007f000a7421 */ /* 0x040fe20000000000 */
[----:B------:R-:W-:-:S03]  /*1cd0*/  IMAD.SHL.U32 R0, R0, 0x800000, RZ ;  /* 0x0080000000007824 */ /* 0x000fc600078e00ff */
[----:B------:R-:W-:-:S04]  /*1ce0*/  FFMA R10, R29, 1.4426950216293334961, -R10 ;  /* 0x3fb8aa3b1d0a7823 */ /* 0x000fc8000000080a */
[----:B------:R-:W-:Y:S01]  /*1cf0*/  FFMA R29, R29, 1.925963033500011079e-08, R10 ;  /* 0x32a570601d1d7823 */ /* 0x000fe2000000000a */
[-C--:B------:R-:W-:Y:S01]  /*1d00*/  FFMA.SAT R10, R5, R4.reuse, 0.5 ;  /* 0x3f000000050a7423 */ /* 0x080fe20000002004 */
[----:B------:R-:W-:-:S03]  /*1d10*/  FFMA.SAT R4, R3, R4, 0.5 ;  /* 0x3f00000003047423 */ /* 0x000fc60000002004 */
[-C--:B------:R-:W-:Y:S01]  /*1d20*/  FFMA.RM R10, R10, R25.reuse, 12582913 ;  /* 0x4b4000010a0a7423 */ /* 0x080fe20000004019 */
[----:B------:R-:W0:Y:S01]  /*1d30*/  MUFU.EX2 R29, R29 ;  /* 0x0000001d001d7308 */ /* 0x000e220000000800 */
[----:B------:R-:W-:Y:S02]  /*1d40*/  FFMA.RM R25, R4, R25, 12582913 ;  /* 0x4b40000104197423 */ /* 0x000fe40000004019 */
[----:B------:R-:W-:-:S04]  /*1d50*/  FADD R4, R10, -12583039 ;  /* 0xcb40007f0a047421 */ /* 0x000fc80000000000 */
[----:B------:R-:W-:-:S04]  /*1d60*/  FFMA R4, R5, 1.4426950216293334961, -R4 ;  /* 0x3fb8aa3b05047823 */ /* 0x000fc80000000804 */
[----:B------:R-:W-:Y:S01]  /*1d70*/  FFMA R5, R5, 1.925963033500011079e-08, R4 ;  /* 0x32a5706005057823 */ /* 0x000fe20000000004 */
[----:B------:R-:W-:-:S04]  /*1d80*/  FADD R4, R25, -12583039 ;  /* 0xcb40007f19047421 */ /* 0x000fc80000000000 */
[C---:B------:R-:W-:Y:S01]  /*1d90*/  FFMA R4, R3.reuse, 1.4426950216293334961, -R4 ;  /* 0x3fb8aa3b03047823 */ /* 0x040fe20000000804 */
[----:B0-----:R-:W-:Y:S01]  /*1da0*/  FMUL R0, R0, R29 ;  /* 0x0000001d00007220 */ /* 0x001fe20000400000 */
[----:B------:R-:W0:Y:S02]  /*1db0*/  MUFU.EX2 R5, R5 ;  /* 0x0000000500057308 */ /* 0x000e240000000800 */
[----:B------:R-:W-:Y:S01]  /*1dc0*/  FFMA R4, R3, 1.925963033500011079e-08, R4 ;  /* 0x32a5706003047823 */ /* 0x000fe20000000004 */
[----:B------:R-:W-:Y:S01]  /*1dd0*/  FADD R13, R13, R0 ;  /* 0x000000000d0d7221 */ /* 0x000fe20000000000 */
[----:B------:R-:W-:-:S07]  /*1de0*/  SHF.L.U32 R3, R25, 0x17, RZ ;  /* 0x0000001719037819 */ /* 0x000fce00000006ff */
[----:B0-----:R-:W-:Y:S05]  /*1df0*/  WARPSYNC.COLLECTIVE R15, `(.L_x_18373) ;  /* 0x000000000f087348 */ /* 0x001fea0003c00000 */
[----:B------:R1:W2:Y:S02]  /*1e00*/  SHFL.BFLY P6, R14, R13, R12, R11 ;  /* 0x0c00000c0d0e7389 */ /* 0x0002a400000c000b */
[----:B012---:R-:W-:Y:S05]  /*1e10*/  ENDCOLLECTIVE ;  /* 0x000000000000791b */ /* 0x007fea0003800000 */
.L_x_18373:
[----:B------:R-:W0:Y:S01]  /*1e20*/  MUFU.EX2 R4, R4 ;  /* 0x0000000400047308 */ /* 0x000e220000000800 */
[----:B------:R-:W-:Y:S02]  /*1e30*/  IMAD.MOV.U32 R12, RZ, RZ, 0x8 ;  /* 0x00000008ff0c7424 */ /* 0x000fe400078e00ff */
[----:B0-----:R-:W-:Y:S01]  /*1e40*/  FMUL R3, R3, R4 ;  /* 0x0000000403037220 */ /* 0x001fe20000400000 */
[----:B------:R-:W-:Y:S01]  /*1e50*/  SHF.L.U32 R4, R10, 0x17, RZ ;  /* 0x000000170a047819 */ /* 0x000fe200000006ff */
[----:B------:R-:W-:-:S04]  /*1e60*/  FADD R24, R13, R14 ;  /* 0x0000000e0d187221 */ /* 0x000fc80000000000 */
[----:B------:R-:W-:Y:S01]  /*1e70*/  FMUL R4, R4, R5 ;  /* 0x0000000504047220 */ /* 0x000fe20000400000 */
[----:B------:R-:W-:-:S07]  /*1e80*/  MOV R13, R24 ;  /* 0x00000018000d7202 */ /* 0x000fce0000000f00 */
[----:B------:R-:W-:Y:S05]  /*1e90*/  WARPSYNC.COLLECTIVE R15, `(.L_x_18374) ;  /* 0x000000000f087348 */ /* 0x000fea0003c00000 */
[----:B------:R0:W1:Y:S02]  /*1ea0*/  SHFL.BFLY P6, R14, R13, R12, R11 ;  /* 0x0c00000c0d0e7389 */ /* 0x00006400000c000b */
[----:B01----:R-:W-:Y:S05]  /*1eb0*/  ENDCOLLECTIVE ;  /* 0x000000000000791b */ /* 0x003fea0003800000 */
.L_x_18374:
[----:B------:R-:W-:Y:S02]  /*1ec0*/  IMAD.MOV.U32 R12, RZ, RZ, 0x4 ;  /* 0x00000004ff0c7424 */ /* 0x000fe400078e00ff */
[----:B------:R-:W-:-:S05]  /*1ed0*/  FADD R25, R24, R14 ;  /* 0x0000000e18197221 */ /* 0x000fca0000000000 */
[----:B------:R-:W-:-:S07]  /*1ee0*/  MOV R13, R25 ;  /* 0x00000019000d7202 */ /* 0x000fce0000000f00 */
[----:B------:R-:W-:Y:S05]  /*1ef0*/  WARPSYNC.COLLECTIVE R15, `(.L_x_18375) ;  /* 0x000000000f087348 */ /* 0x000fea0003c00000 */
[----:B------:R0:W1:Y:S02]  /*1f00*/  SHFL.BFLY P6, R14, R13, R12, R11 ;  /* 0x0c00000c0d0e7389 */ /* 0x00006400000c000b */
[----:B01----:R-:W-:Y:S05]  /*1f10*/  ENDCOLLECTIVE ;  /* 0x000000000000791b */ /* 0x003fea0003800000 */
.L_x_18375:
[----:B------:R-:W-:Y:S02]  /*1f20*/  IMAD.MOV.U32 R12, RZ, RZ, 0x2 ;  /* 0x00000002ff0c7424 */ /* 0x000fe400078e00ff */
[----:B------:R-:W-:Y:S01]  /*1f30*/  FADD R26, R25, R14 ;  /* 0x0000000e191a7221 */ /* 0x000fe20000000000 */
[----:B------:R-:W-:-:S04]  /*1f40*/  FADD R25, RZ, R3 ;  /* 0x00000003ff197221 */ /* 0x000fc80000000000 */
[----:B------:R-:W-:Y:S01]  /*1f50*/  MOV R13, R26 ;  /* 0x0000001a000d7202 */ /* 0x000fe20000000f00 */
[----:B------:R-:W-:-:S07]  /*1f60*/  FADD R10, R25, R4 ;  /* 0x00000004190a7221 */ /* 0x000fce0000000000 */
[----:B------:R-:W-:Y:S05]  /*1f70*/  WARPSYNC.COLLECTIVE R15, `(.L_x_18376) ;  /* 0x000000000f087348 */ /* 0x000fea0003c00000 */
[----:B------:R0:W1:Y:S02]  /*1f80*/  SHFL.BFLY P6, R14, R13, R12, R11 ;  /* 0x0c00000c0d0e7389 */ /* 0x00006400000c000b */
[----:B01----:R-:W-:Y:S05]  /*1f90*/  ENDCOLLECTIVE ;  /* 0x000000000000791b */ /* 0x003fea0003800000 */
.L_x_18376:
[----:B------:R-:W-:Y:S02]  /*1fa0*/  IMAD.MOV.U32 R12, RZ, RZ, 0x1 ;  /* 0x00000001ff0c7424 */ /* 0x000fe400078e00ff */
[----:B------:R-:W-:-:S05]  /*1fb0*/  FADD R24, R26, R14 ;  /* 0x0000000e1a187221 */ /* 0x000fca0000000000 */
[----:B------:R-:W-:-:S07]  /*1fc0*/  MOV R13, R24 ;  /* 0x00000018000d7202 */ /* 0x000fce0000000f00 */
[----:B------:R-:W-:Y:S05]  /*1fd0*/  WARPSYNC.COLLECTIVE R15, `(.L_x_18377) ;  /* 0x000000000f087348 */ /* 0x000fea0003c00000 */
[----:B------:R0:W1:Y:S02]  /*1fe0*/  SHFL.BFLY P6, R14, R13, R12, R11 ;  /* 0x0c00000c0d0e7389 */ /* 0x00006400000c000b */
[----:B01----:R-:W-:Y:S05]  /*1ff0*/  ENDCOLLECTIVE ;  /* 0x000000000000791b */ /* 0x003fea0003800000 */
.L_x_18377:
[----:B------:R-:W-:Y:S02]  /*2000*/  HFMA2 R12, -RZ, RZ, 0, 9.5367431640625e-07 ;  /* 0x00000010ff0c7431 */ /* 0x000fe400000001ff */
[----:B------:R-:W-:Y:S02]  /*2010*/  IMAD.MOV.U32 R13, RZ, RZ, R10 ;  /* 0x000000ffff0d7224 */ /* 0x000fe400078e000a */
[----:B------:R-:W-:-:S07]  /*2020*/  FADD R5, R24, R14 ;  /* 0x0000000e18057221 */ /* 0x000fce0000000000 */
[----:B------:R-:W-:Y:S05]  /*2030*/  WARPSYNC.COLLECTIVE R15, `(.L_x_18378) ;  /* 0x000000000f087348 */ /* 0x000fea0003c00000 */
[----:B------:R0:W1:Y:S02]  /*2040*/  SHFL.BFLY P6, R14, R13, R12, R11 ;  /* 0x0c00000c0d0e7389 */ /* 0x00006400000c000b */
[----:B01----:R-:W-:Y:S05]  /*2050*/  ENDCOLLECTIVE ;  /* 0x000000000000791b */ /* 0x003fea0003800000 */
.L_x_18378:
[----:B------:R-:W-:Y:S02]  /*2060*/  IMAD.MOV.U32 R12, RZ, RZ, 0x8 ;  /* 0x00000008ff0c7424 */ /* 0x000fe400078e00ff */
[----:B------:R-:W-:-:S04]  /*2070*/  IMAD.MOV.U32 R25, RZ, RZ, R14 ;  /* 0x000000ffff197224 */ /* 0x000fc800078e000e */
[----:B------:R-:W-:-:S05]  /*2080*/  FADD R27, R10, R25 ;  /* 0x000000190a1b7221 */ /* 0x000fca0000000000 */
[----:B------:R-:W-:-:S07]  /*2090*/  MOV R13, R27 ;  /* 0x0000001b000d7202 */ /* 0x000fce0000000f00 */
[----:B------:R-:W-:Y:S05]  /*20a0*/  WARPSYNC.COLLECTIVE R15, `(.L_x_18379) ;  /* 0x000000000f087348 */ /* 0x000fea0003c00000 */
[----:B------:R0:W1:Y:S02]  /*20b0*/  SHFL.BFLY P6, R14, R13, R12, R11 ;  /* 0x0c00000c0d0e7389 */ /* 0x00006400000c000b */
[----:B01----:R-:W-:Y:S05]  /*20c0*/  ENDCOLLECTIVE ;  /* 0x000000000000791b */ /* 0x003fea0003800000 */
.L_x_18379:
[----:B------:R-:W-:Y:S01]  /*20d0*/  HFMA2 R12, -RZ, RZ, 0, 2.384185791015625e-07 ;  /* 0x00000004ff0c7431 */ /* 0x000fe200000001ff */
[----:B------:R-:W-:-:S05]  /*20e0*/  MOV R26, R14 ;  /* 0x0000000e001a7202 */ /* 0x000fca0000000f00 */
[----:B------:R-:W-:-:S04]  /*20f0*/  FADD R28, R27, R26 ;  /* 0x0000001a1b1c7221 */ /* 0x000fc80000000000 */
[----:B------:R-:W-:-:S07]  /*2100*/  IMAD.MOV.U32 R13, RZ, RZ, R28 ;  /* 0x000000ffff0d7224 */ /* 0x000fce00078e001c */
[----:B------:R-:W-:Y:S05]  /*2110*/  WARPSYNC.COLLECTIVE R15, `(.L_x_18380) ;  /* 0x000000000f087348 */ /* 0x000fea0003c00000 */
[----:B------:R0:W1:Y:S02]  /*2120*/  SHFL.BFLY P6, R14, R13, R12, R11 ;  /* 0x0c00000c0d0e7389 */ /* 0x00006400000c000b */
[----:B01----:R-:W-:Y:S05]  /*2130*/  ENDCOLLECTIVE ;  /* 0x000000000000791b */ /* 0x003fea0003800000 */
.L_x_18380:
[----:B------:R-:W-:Y:S02]  /*2140*/  IMAD.MOV.U32 R12, RZ, RZ, 0x2 ;  /* 0x00000002ff0c7424 */ /* 0x000fe400078e00ff */
[----:B------:R-:W-:-:S04]  /*2150*/  IMAD.MOV.U32 R29, RZ, RZ, R14 ;  /* 0x000000ffff1d7224 */ /* 0x000fc800078e000e */
[----:B------:R-:W-:-:S05]  /*2160*/  FADD R29, R28, R29 ;  /* 0x0000001d1c1d7221 */ /* 0x000fca0000000000 */
[----:B------:R-:W-:-:S07]  /*2170*/  MOV R13, R29 ;  /* 0x0000001d000d7202 */ /* 0x000fce0000000f00 */
[----:B------:R-:W-:Y:S05]  /*2180*/  WARPSYNC.COLLECTIVE R15, `(.L_x_18381) ;  /* 0x000000000f087348 */ /* 0x000fea0003c00000 */
[----:B------:R0:W1:Y:S02]  /*2190*/  SHFL.BFLY P6, R14, R13, R12, R11 ;  /* 0x0c00000c0d0e7389 */ /* 0x00006400000c000b */
[----:B01----:R-:W-:Y:S05]  /*21a0*/  ENDCOLLECTIVE ;  /* 0x000000000000791b */ /* 0x003fea0003800000 */
.L_x_18381:
[----:B------:R-:W-:Y:S01]  /*21b0*/  HFMA2 R12, -RZ, RZ, 0, 5.9604644775390625e-08 ;  /* 0x00000001ff0c7431 */ /* 0x000fe200000001ff */
[----:B------:R-:W-:-:S05]  /*21c0*/  MOV R10, R14 ;  /* 0x0000000e000a7202 */ /* 0x000fca0000000f00 */
[----:B------:R-:W-:-:S04]  /*21d0*/  FADD R10, R29, R10 ;  /* 0x0000000a1d0a7221 */ /* 0x000fc80000000000 */
[----:B------:R-:W-:-:S07]  /*21e0*/  IMAD.MOV.U32 R13, RZ, RZ, R10 ;  /* 0x000000ffff0d7224 */ /* 0x000fce00078e000a */
[----:B------:R-:W-:Y:S05]  /*21f0*/  WARPSYNC.COLLECTIVE R15, `(.L_x_18382) ;  /* 0x000000000f087348 */ /* 0x000fea0003c00000 */
[----:B------:R0:W1:Y:S02]  /*2200*/  SHFL.BFLY P6, R14, R13, R12, R11 ;  /* 0x0c00000c0d0e7389 */ /* 0x00006400000c000b */
[----:B01----:R-:W-:Y:S05]  /*2210*/  ENDCOLLECTIVE ;  /* 0x000000000000791b */ /* 0x003fea0003800000 */
.L_x_18382:
[----:B------:R-:W-:Y:S01]  /*2220*/  IMAD.MOV.U32 R27, RZ, RZ, R14 ;  /* 0x000000ffff1b7224 */ /* 0x000fe200078e000e */
[----:B------:R-:W-:Y:S06]  /*2230*/  BRA `(.L_x_18383) ;  /* 0xffffffec00e87947 */ /* 0x000fec000383ffff */
        .weak           $__internal_287_$__cuda_sm3x_div_rn_noftz_f32_slowpath
        .type           $__internal_287_$__cuda_sm3x_div_rn_noftz_f32_slowpath,@function
        .size           $__internal_287_$__cuda_sm3x_div_rn_noftz_f32_slowpath,(.L_x_37664 - $__internal_287_$__cuda_sm3x_div_rn_noftz_f32_slowpath)
$__internal_287_$__cuda_sm3x_div_rn_noftz_f32_slowpath:
        /* <DEDUP_REMOVED lines=35> */
.L_x_18385:
        /* <DEDUP_REMOVED lines=51> */
.L_x_18392:
[----:B------:R-:W-:-:S04]  /*27a0*/  LOP3.LUT R2, R2, 0x80000000, RZ, 0xc0, !PT ;  /* 0x8000000002027812 */ /* 0x000fc800078ec0ff */
[----:B------:R-:W-:Y:S01]  /*27b0*/  LOP3.LUT R2, R2, 0x7f800000, RZ, 0xfc, !PT ;  /* 0x7f80000002027812 */ /* 0x000fe200078efcff */
[----:B------:R-:W-:Y:S06]  /*27c0*/  BRA `(.L_x_18393) ;  /* 0x0000000000047947 */ /* 0x000fec0003800000 */
.L_x_18391:
[----:B------:R-:W-:-:S07]  /*27d0*/  IMAD R2, R28, 0x800000, R2 ;  /* 0x008000001c027824 */ /* 0x000fce00078e0202 */
.L_x_18393:
[----:B------:R-:W-:Y:S05]  /*27e0*/  BSYNC.RECONVERGENT B2 ;  /* 0x0000000000027941 */ /* 0x000fea0003800200 */
.L_x_18390:
[----:B------:R-:W-:Y:S05]  /*27f0*/  BRA `(.L_x_18394) ;  /* 0x0000000000207947 */ /* 0x000fea0003800000 */
.L_x_18389:
[----:B------:R-:W-:-:S04]  /*2800*/  LOP3.LUT R2, R25, 0x80000000, R2, 0x48, !PT ;  /* 0x8000000019027812 */ /* 0x000fc800078e4802 */
[----:B------:R-:W-:Y:S01]  /*2810*/  LOP3.LUT R2, R2, 0x7f800000, RZ, 0xfc, !PT ;  /* 0x7f80000002027812 */ /* 0x000fe200078efcff */
[----:B------:R-:W-:Y:S06]  /*2820*/  BRA `(.L_x_18394) ;  /* 0x0000000000147947 */ /* 0x000fec0003800000 */
.L_x_18388:
[----:B------:R-:W-:Y:S01]  /*2830*/  LOP3.LUT R2, R25, 0x80000000, R2, 0x48, !PT ;  /* 0x8000000019027812 */ /* 0x000fe200078e4802 */
[----:B------:R-:W-:Y:S06]  /*2840*/  BRA `(.L_x_18394) ;  /* 0x00000000000c7947 */ /* 0x000fec0003800000 */
.L_x_18387:
[----:B------:R-:W0:Y:S01]  /*2850*/  MUFU.RSQ R2, -QNAN ;  /* 0xffc0000000027908 */ /* 0x000e220000001400 */
[----:B------:R-:W-:Y:S05]  /*2860*/  BRA `(.L_x_18394) ;  /* 0x0000000000047947 */ /* 0x000fea0003800000 */
.L_x_18386:
[----:B------:R-:W-:-:S07]  /*2870*/  FADD.FTZ R2, R2, R5 ;  /* 0x0000000502027221 */ /* 0x000fce0000010000 */
.L_x_18394:
[----:B------:R-:W-:Y:S05]  /*2880*/  BSYNC.RECONVERGENT B1 ;  /* 0x0000000000017941 */ /* 0x000fea0003800200 */
.L_x_18384:
[----:B------:R-:W-:-:S04]  /*2890*/  HFMA2 R25, -RZ, RZ, 0, 0 ;  /* 0x00000000ff197431 */ /* 0x000fc800000001ff */
[----:B0-----:R-:W-:Y:S05]  /*28a0*/  RET.REL.NODEC R24 `(_Z15SoftmaxWarpImplI22BroadcastScaleMaskLoadIffbLm3EiE11DirectStoreIffEfLi2ELi2ELi32ELi2ELb0EL9Algorithm0EEvT_T0_ll) ;  /* 0xffffffd418d47950 */ /* 0x001fea0003c3ffff */
.L_x_18395:
        /* <DEDUP_REMOVED lines=13> */
.L_x_37664:


//--------------------- .text._Z15SoftmaxWarpImplI22BroadcastScaleMaskLoadIffbLm3EiE11DirectStoreIffEfLi2ELi2ELi16ELi1ELb1EL9Algorithm0EEvT_T0_ll --------------------------
	.section	.text._Z15SoftmaxWarpImplI22BroadcastScaleMaskLoadIffbLm3EiE11DirectStoreIffEfLi2ELi2ELi16ELi1ELb1EL9Algorithm0EEvT_T0_ll,"ax",@progbits
	.align	128
        .global         _Z15SoftmaxWarpImplI22BroadcastScaleMaskLoadIffbLm3EiE11DirectStoreIffEfLi2ELi2ELi16ELi1ELb1EL9Algorithm0EEvT_T0_ll
        .type           _Z15SoftmaxWarpImplI22BroadcastScaleMaskLoadIffbLm3EiE11DirectStoreIffEfLi2ELi2ELi16ELi1ELb1EL9Algorithm0EEvT_T0_ll,@function
        .size           _Z15SoftmaxWarpImplI22BroadcastScaleMaskLoadIffbLm3EiE11DirectStoreIffEfLi2ELi2ELi16ELi1ELb1EL9Algorithm0EEvT_T0_ll,(.L_x_37665 - _Z15SoftmaxWarpImplI22BroadcastScaleMaskLoadIffbLm3EiE11DirectStoreIffEfLi2ELi2ELi16ELi1ELb1EL9Algorithm0EEvT_T0_ll)
        .other          _Z15SoftmaxWarpImplI22BroadcastScaleMaskLoadIffbLm3EiE11DirectStoreIffEfLi2ELi2ELi16ELi1ELb1EL9Algorithm0EEvT_T0_ll,@"STO_CUDA_ENTRY STV_DEFAULT"
_Z15SoftmaxWarpImplI22BroadcastScaleMaskLoadIffbLm3EiE11DirectStoreIffEfLi2ELi2ELi16ELi1ELb1EL9Algorithm0EEvT_T0_ll:
.text._Z15SoftmaxWarpImplI22BroadcastScaleMaskLoadIffbLm3EiE11DirectStoreIffEfLi2ELi2ELi16ELi1ELb1EL9Algorithm0EEvT_T0_ll:
        /* <DEDUP_REMOVED lines=28> */
.L_x_18396:
        /* <DEDUP_REMOVED lines=20> */
.L_x_18407:
[----:B------:R-:W-:Y:S01]  /*0300*/  ISETP.GE.U32.AND P0, PT, R10, UR40, PT ;  /* 0x000000280a007c0c */ /* 0x000fe2000bf06070 */
[----:B------:R-:W-:Y:S01]  /*0310*/  BSSY.RECONVERGENT B1, `(.L_x_18398) ;  /* 0x0000061000017945 */ /* 0x000fe20003800200 */
[----:B-1----:R-:W-:Y:S01]  /*0320*/  IMAD.MOV.U32 R24, RZ, RZ, -0x800000 ;  /* 0xff800000ff187424 */ /* 0x002fe200078e00ff */
[----:B------:R-:W-:Y:S01]  /*0330*/  MOV R21, 0xff800000 ;  /* 0xff80000000157802 */ /* 0x000fe20000000f00 */
[----:B0-----:R-:W-:Y:S01]  /*0340*/  IMAD.MOV.U32 R13, RZ, RZ, -0x800000 ;  /* 0xff800000ff0d7424 */ /* 0x001fe200078e00ff */
        /* <DEDUP_REMOVED lines=93> */
.L_x_18399:
[----:B------:R-:W-:Y:S05]  /*0920*/  BSYNC.RECONVERGENT B1 ;  /* 0x0000000000017941 */ /* 0x000fea0003800200 */
.L_x_18398:
        /* <DEDUP_REMOVED lines=39> */
.L_x_18417:
        /* <DEDUP_REMOVED lines=10> */
[----:B-1----:R-:W-:-:S07]  /*0c40*/  MOV R24, 0xc60 ;  /* 0x00000c6000187802 */ /* 0x002fce0000000f00 */
[----:B--234-:R-:W-:Y:S05]  /*0c50*/  CALL.REL.NOINC `($__internal_288_$__cuda_sm3x_div_rn_noftz_f32_slowpath) ;  /* 0x0000000400cc7944 */ /* 0x01cfea0003c00000 */
[----:B------:R-:W-:-:S07]  /*0c60*/  IMAD.MOV.U32 R12, RZ, RZ, R2 ;  /* 0x000000ffff0c7224 */ /* 0x000fce00078e0002 */
.L_x_18402:
[----:B------:R-:W-:Y:S05]  /*0c70*/  BSYNC.RECONVERGENT B1 ;  /* 0x0000000000017941 */ /* 0x000fea0003800200 */
.L_x_18401:
        /* <DEDUP_REMOVED lines=10> */
[----:B-1----:R-:W-:-:S07]  /*0d20*/  MOV R24, 0xd40 ;  /* 0x00000d4000187802 */ /* 0x002fce0000000f00 */
[----:B--234-:R-:W-:Y:S05]  /*0d30*/  CALL.REL.NOINC `($__internal_288_$__cuda_sm3x_div_rn_noftz_f32_slowpath) ;  /* 0x0000000400947944 */ /* 0x01cfea0003c00000 */
[----:B------:R-:W-:-:S07]  /*0d40*/  MOV R13, R2 ;  /* 0x00000002000d7202 */ /* 0x000fce0000000f00 */
.L_x_18404:
[----:B------:R-:W-:Y:S05]  /*0d50*/  BSYNC.RECONVERGENT B1 ;  /* 0x0000000000017941 */ /* 0x000fea0003800200 */
.L_x_18403:
        /* <DEDUP_REMOVED lines=17> */
.L_x_18406:
[----:B------:R-:W-:Y:S05]  /*0e70*/  BSYNC.RECONVERGENT B1 ;  /* 0x0000000000017941 */ /* 0x000fea0003800200 */
.L_x_18405:
[----:B------:R-:W-:-:S04]  /*0e80*/  IADD3 R19, P0, PT, R22, R19, RZ ;  /* 0x0000001316137210 */ /* 0x000fc80007f1e0ff */
[----:B------:R-:W-:Y:S02]  /*0e90*/  LEA.HI.X.SX32 R3, R22, R3, 0x1, P0 ;  /* 0x0000000316037211 */ /* 0x000fe400000f0eff */
[----:B------:R-:W-:-:S04]  /*0ea0*/  ISETP.GE.U32.AND P0, PT, R19, UR42, PT ;  /* 0x0000002a13007c0c */ /* 0x000fc8000bf06070 */
[----:B------:R-:W-:-:S13]  /*0eb0*/  ISETP.GE.AND.EX P0, PT, R3, UR43, PT, P0 ;  /* 0x0000002b03007c0c */ /* 0x000fda000bf06300 */
[----:B------:R-:W-:Y:S05]  /*0ec0*/  @!P0 BRA `(.L_x_18407) ;  /* 0xfffffff4000c8947 */ /* 0x000fea000383ffff */
[----:B------:R-:W-:Y:S05]  /*0ed0*/  BSYNC B0 ;  /* 0x0000000000007941 */ /* 0x000fea0003800000 */
.L_x_18397:
[----:B------:R-:W-:Y:S05]  /*0ee0*/  EXIT ;  /* 0x000000000000794d */ /* 0x000fea0003800000 */
.L_x_18400:
[----:B------:R-:W-:Y:S01]  /*0ef0*/  HFMA2 R11, -RZ, RZ, 0, 1.847743988037109375e-06 ;  /* 0x0000001fff0b7431 */ /* 0x000fe200000001ff */
[----:B------:R-:W-:Y:S01]  /*0f00*/  BSSY B1, `(.L_x_18408) ;  /* 0x0000006000017945 */ /* 0x000fe20003800000 */
[----:B------:R-:W-:Y:S02]  /*0f10*/  IMAD.MOV.U32 R12, RZ, RZ, 0x8 ;  /* 0x00000008ff0c7424 */ /* 0x000fe400078e00ff */
[----:B------:R-:W-:-:S07]  /*0f20*/  IMAD.MOV.U32 R15, RZ, RZ, -0x1 ;  /* 0xffffffffff0f7424 */ /* 0x000fce00078e00ff */
[----:B01234-:R-:W-:Y:S05]  /*0f30*/  WARPSYNC.COLLECTIVE R15, `(.L_x_18409) ;  /* 0x000000000f087348 */ /* 0x01ffea0003c00000 */
[----:B------:R0:W0:Y:S02]  /*0f40*/  SHFL.BFLY P6, R14, R13, R12, R11 ;  /* 0x0c00000c0d0e7389 */ /* 0x00002400000c000b */
[----:B01234-:R-:W-:Y:S05]  /*0f50*/  ENDCOLLECTIVE ;  /* 0x000000000000791b */ /* 0x01ffea0003800000 */
.L_x_18409:
[----:B------:R-:W-:Y:S05]  /*0f60*/  BSYNC B1 ;  /* 0x0000000000017941 */ /* 0x000fea0003800000 */
.L_x_18408:
        /* <DEDUP_REMOVED lines=8> */
.L_x_18410:
[----:B------:R-:W-:Y:S01]  /*0ff0*/  HFMA2 R12, -RZ, RZ, 0, 1.1920928955078125e-07 ;  /* 0x00000002ff0c7431 */ /* 0x000fe200000001ff */
[----:B------:R-:W-:-:S05]  /*1000*/  FMNMX R0, R13, R14, !PT ;  /* 0x0000000e0d007209 */ /* 0x000fca0007800000 */
[----:B------:R-:W-:-:S07]  /*1010*/  IMAD.MOV.U32 R13, RZ, RZ, R0 ;  /* 0x000000ffff0d7224 */ /* 0x000fce00078e0000 */
[----:B------:R-:W-:Y:S05]  /*1020*/  WARPSYNC.COLLECTIVE R15, `(.L_x_18411) ;  /* 0x000000000f087348 */ /* 0x000fea0003c00000 */
[----:B------:R0:W1:Y:S02]  /*1030*/  SHFL.BFLY P6, R14, R13, R12, R11 ;  /* 0x0c00000c0d0e7389 */ /* 0x00006400000c000b */
[----:B01----:R-:W-:Y:S05]  /*1040*/  ENDCOLLECTIVE ;  /* 0x000000000000791b */ /* 0x003fea0003800000 */
.L_x_18411:
[----:B------:R-:W-:Y:S01]  /*1050*/  IMAD.MOV.U32 R12, RZ, RZ, 0x1 ;  /* 0x00000001ff0c7424 */ /* 0x000fe200078e00ff */
[----:B------:R-:W-:Y:S01]  /*1060*/  FMNMX R2, R0, R14, !PT ;  /* 0x0000000e00027209 */ /* 0x000fe20007800000 */
[----:B------:R-:W-:-:S04]  /*1070*/  IMAD.MOV.U32 R0, RZ, RZ, 0x437c0000 ;  /* 0x437c0000ff007424 */ /* 0x000fc800078e00ff */
[----:B------:R-:W-:-:S07]  /*1080*/  IMAD.MOV.U32 R13, RZ, RZ, R2 ;  /* 0x000000ffff0d7224 */ /* 0x000fce00078e0002 */
[----:B------:R-:W-:Y:S05]  /*1090*/  WARPSYNC.COLLECTIVE R15, `(.L_x_18412) ;  /* 0x000000000f087348 */ /* 0x000fea0003c00000 */
[----:B------:R0:W1:Y:S02]  /*10a0*/  SHFL.BFLY P6, R14, R13, R12, R11 ;  /* 0x0c00000c0d0e7389 */ /* 0x00006400000c000b */
[----:B01----:R-:W-:Y:S05]  /*10b0*/  ENDCOLLECTIVE ;  /* 0x000000000000791b */ /* 0x003fea0003800000 */
.L_x_18412:
        /* <DEDUP_REMOVED lines=16> */
[----:B------:R-:W-:-:S03]  /*11c0*/  IMAD.SHL.U32 R2, R23, 0x800000, RZ ;  /* 0x0080000017027824 */ /* 0x000fc600078e00ff */
        /* <DEDUP_REMOVED lines=9> */
.L_x_18413:
[----:B------:R-:W-:Y:S02]  /*1260*/  IMAD.MOV.U32 R12, RZ, RZ, 0x4 ;  /* 0x00000004ff0c7424 */ /* 0x000fe400078e00ff */
[----:B------:R-:W-:-:S05]  /*1270*/  FADD R21, R13, R14 ;  /* 0x0000000e0d157221 */ /* 0x000fca0000000000 */
[----:B------:R-:W-:-:S07]  /*1280*/  MOV R13, R21 ;  /* 0x00000015000d7202 */ /* 0x000fce0000000f00 */
[----:B------:R-:W-:Y:S05]  /*1290*/  WARPSYNC.COLLECTIVE R15, `(.L_x_18414) ;  /* 0x000000000f087348 */ /* 0x000fea0003c00000 */
[----:B------:R0:W1:Y:S02]  /*12a0*/  SHFL.BFLY P6, R14, R13, R12, R11 ;  /* 0x0c00000c0d0e7389 */ /* 0x00006400000c000b */
[----:B01----:R-:W-:Y:S05]  /*12b0*/  ENDCOLLECTIVE ;  /* 0x000000000000791b */ /* 0x003fea0003800000 */
.L_x_18414:
[----:B------:R-:W-:Y:S02]  /*12c0*/  HFMA2 R12, -RZ, RZ, 0, 1.1920928955078125e-07 ;  /* 0x00000002ff0c7431 */ /* 0x000fe400000001ff */
[----:B------:R-:W-:-:S04]  /*12d0*/  FADD R23, R21, R14 ;  /* 0x0000000e15177221 */ /* 0x000fc80000000000 */
[----:B------:R-:W-:-:S07]  /*12e0*/  IMAD.MOV.U32 R13, RZ, RZ, R23 ;  /* 0x000000ffff0d7224 */ /* 0x000fce00078e0017 */
[----:B------:R-:W-:Y:S05]  /*12f0*/  WARPSYNC.COLLECTIVE R15, `(.L_x_18415) ;  /* 0x000000000f087348 */ /* 0x000fea0003c00000 */
[----:B------:R0:W1:Y:S02]  /*1300*/  SHFL.BFLY P6, R14, R13, R12, R11 ;  /* 0x0c00000c0d0e7389 */ /* 0x00006400000c000b */
[----:B01----:R-:W-:Y:S05]  /*1310*/  ENDCOLLECTIVE ;  /* 0x000000000000791b */ /* 0x003fea0003800000 */
.L_x_18415:
[----:B------:R-:W-:Y:S02]  /*1320*/  IMAD.MOV.U32 R12, RZ, RZ, 0x1 ;  /* 0x00000001ff0c7424 */ /* 0x000fe400078e00ff */
[----:B------:R-:W-:-:S04]  /*1330*/  FADD R24, R23, R14 ;  /* 0x0000000e17187221 */ /* 0x000fc80000000000 */
[----:B------:R-:W-:-:S07]  /*1340*/  IMAD.MOV.U32 R13, RZ, RZ, R24 ;  /* 0x000000ffff0d7224 */ /* 0x000fce00078e0018 */
[----:B------:R-:W-:Y:S05]  /*1350*/  WARPSYNC.COLLECTIVE R15, `(.L_x_18416) ;  /* 0x000000000f087348 */ /* 0x000fea0003c00000 */
[----:B------:R0:W1:Y:S02]  /*1360*/  SHFL.BFLY P6, R14, R13, R12, R11 ;  /* 0x0c00000c0d0e7389 */ /* 0x00006400000c000b */
[----:B01----:R-:W-:Y:S05]  /*1370*/  ENDCOLLECTIVE ;  /* 0x000000000000791b */ /* 0x003fea0003800000 */
.L_x_18416:
[----:B------:R-:W-:Y:S05]  /*1380*/  BRA `(.L_x_18417) ;  /* 0xfffffff800047947 */ /* 0x000fea000383ffff */
        .weak           $__internal_288_$__cuda_sm3x_div_rn_noftz_f32_slowpath
        .type           $__internal_288_$__cuda_sm3x_div_rn_noftz_f32_slowpath,@function
        .size           $__internal_288_$__cuda_sm3x_div_rn_noftz_f32_slowpath,(.L_x_37665 - $__internal_288_$__cuda_sm3x_div_rn_noftz_f32_slowpath)
$__internal_288_$__cuda_sm3x_div_rn_noftz_f32_slowpath:
        /* <DEDUP_REMOVED lines=35> */
.L_x_18419:
        /* <DEDUP_REMOVED lines=51> */
.L_x_18426:
[----:B------:R-:W-:-:S04]  /*18f0*/  LOP3.LUT R2, R2, 0x80000000, RZ, 0xc0, !PT ;  /* 0x8000000002027812 */ /* 0x000fc800078ec0ff */
[----:B------:R-:W-:Y:S01]  /*1900*/  LOP3.LUT R2, R2, 0x7f800000, RZ, 0xfc, !PT ;  /* 0x7f80000002027812 */ /* 0x000fe200078efcff */
[----:B------:R-:W-:Y:S06]  /*1910*/  BRA `(.L_x_18427) ;  /* 0x0000000000047947 */ /* 0x000fec0003800000 */
.L_x_18425:
[----:B------:R-:W-:-:S07]  /*1920*/  IMAD R2, R13, 0x800000, R2 ;  /* 0x008000000d027824 */ /* 0x000fce00078e0202 */
.L_x_18427:
[----:B------:R-:W-:Y:S05]  /*1930*/  BSYNC.RECONVERGENT B3 ;  /* 0x0000000000037941 */ /* 0x000fea0003800200 */
.L_x_18424:
[----:B------:R-:W-:Y:S05]  /*1940*/  BRA `(.L_x_18428) ;  /* 0x0000000000207947 */ /* 0x000fea0003800000 */
.L_x_18423:
[----:B------:R-:W-:-:S04]  /*1950*/  LOP3.LUT R2, R21, 0x80000000, R2, 0x48, !PT ;  /* 0x8000000015027812 */ /* 0x000fc800078e4802 */
[----:B------:R-:W-:Y:S01]  /*1960*/  LOP3.LUT R2, R2, 0x7f800000, RZ, 0xfc, !PT ;  /* 0x7f80000002027812 */ /* 0x000fe200078efcff */
[----:B------:R-:W-:Y:S06]  /*1970*/  BRA `(.L_x_18428) ;  /* 0x0000000000147947 */ /* 0x000fec0003800000 */
.L_x_18422:
[----:B------:R-:W-:Y:S01]  /*1980*/  LOP3.LUT R2, R21, 0x80000000, R2, 0x48, !PT ;  /* 0x8000000015027812 */ /* 0x000fe200078e4802 */
[----:B------:R-:W-:Y:S06]  /*1990*/  BRA `(.L_x_18428) ;  /* 0x00000000000c7947 */ /* 0x000fec0003800000 */
.L_x_18421:
[----:B------:R-:W0:Y:S01]  /*19a0*/  MUFU.RSQ R2, -QNAN ;  /* 0xffc0000000027908 */ /* 0x000e220000001400 */
[----:B------:R-:W-:Y:S05]  /*19b0*/  BRA `(.L_x_18428) ;  /* 0x0000000000047947 */ /* 0x000fea0003800000 */
.L_x_18420:
[----:B------:R-:W-:-:S07]  /*19c0*/  FADD.FTZ R2, R2, R11 ;  /* 0x0000000b02027221 */ /* 0x000fce0000010000 */
.L_x_18428:
[----:B------:R-:W-:Y:S05]  /*19d0*/  BSYNC.RECONVERGENT B2 ;  /* 0x0000000000027941 */ /* 0x000fea0003800200 */
.L_x_18418:
[----:B------:R-:W-:-:S04]  /*19e0*/  HFMA2 R25, -RZ, RZ, 0, 0 ;  /* 0x00000000ff197431 */ /* 0x000fc800000001ff */
[----:B0-----:R-:W-:Y:S05]  /*19f0*/  RET.REL.NODEC R24 `(_Z15SoftmaxWarpImplI22BroadcastScaleMaskLoadIffbLm3EiE11DirectStoreIffEfLi2ELi2ELi16ELi1ELb1EL9Algorithm0EEvT_T0_ll) ;  /* 0xffffffe418807950 */ /* 0x001fea0003c3ffff */
.L_x_18429:
        /* <DEDUP_REMOVED lines=16> */
.L_x_37665:


//--------------------- .text._Z15SoftmaxWarpImplI22BroadcastScaleMaskLoadIffbLm3EiE11DirectStoreIffEfLi2ELi2ELi16ELi1ELb0EL9Algorithm0EEvT_T0_ll --------------------------
	.section	.text._Z15SoftmaxWarpImplI22BroadcastScaleMaskLoadIffbLm3EiE11DirectStoreIffEfLi2ELi2ELi16ELi1ELb0EL9Algorithm0EEvT_T0_ll,"ax",@progbits
	.align	128
        .global         _Z15SoftmaxWarpImplI22BroadcastScaleMaskLoadIffbLm3EiE11DirectStoreIffEfLi2ELi2ELi16ELi1ELb0EL9Algorithm0EEvT_T0_ll
        .type           _Z15SoftmaxWarpImplI22BroadcastScaleMaskLoadIffbLm3EiE11DirectStoreIffEfLi2ELi2ELi16ELi1ELb0EL9Algorithm0EEvT_T0_ll,@function
        .size           _Z15SoftmaxWarpImplI22BroadcastScaleMaskLoadIffbLm3EiE11DirectStoreIffEfLi2ELi2ELi16ELi1ELb0EL9Algorithm0EEvT_T0_ll,(.L_x_37666 - _Z15SoftmaxWarpImplI22BroadcastScaleMaskLoadIffbLm3EiE11DirectStoreIffEfLi2ELi2ELi16ELi1ELb0EL9Algorithm0EEvT_T0_ll)
        .other          _Z15SoftmaxWarpImplI22BroadcastScaleMaskLoadIffbLm3EiE11DirectStoreIffEfLi2ELi2ELi16ELi1ELb0EL9Algorithm0EEvT_T0_ll,@"STO_CUDA_ENTRY STV_DEFAULT"
_Z15SoftmaxWarpImplI22BroadcastScaleMaskLoadIffbLm3EiE11DirectStoreIffEfLi2ELi2ELi16ELi1ELb0EL9Algorithm0EEvT_T0_ll:
.text._Z15SoftmaxWarpImplI22BroadcastScaleMaskLoadIffbLm3EiE11DirectStoreIffEfLi2ELi2ELi16ELi1ELb0EL9Algorithm0EEvT_T0_ll:
        /* <DEDUP_REMOVED lines=27> */
.L_x_18430:
        /* <DEDUP_REMOVED lines=20> */
.L_x_18437:
        /* <DEDUP_REMOVED lines=130> */
.L_x_18447:
        /* <DEDUP_REMOVED lines=10> */
[----:B0-----:R-:W-:-:S07]  /*0bb0*/  MOV R24, 0xbd0 ;  /* 0x00000bd000187802 */ /* 0x001fce0000000f00 */
[----:B------:R-:W-:Y:S05]  /*0bc0*/  CALL.REL.NOINC `($__internal_289_$__cuda_sm3x_div_rn_noftz_f32_slowpath) ;  /* 0x0000000400c07944 */ /* 0x000fea0003c00000 */
[----:B------:R-:W-:-:S07]  /*0bd0*/  IMAD.MOV.U32 R12, RZ, RZ, R2 ;  /* 0x000000ffff0c7224 */ /* 0x000fce00078e0002 */
.L_x_18434:
[----:B------:R-:W-:Y:S05]  /*0be0*/  BSYNC.RECONVERGENT B1 ;  /* 0x0000000000017941 */ /* 0x000fea0003800200 */
.L_x_18433:
        /* <DEDUP_REMOVED lines=10> */
[----:B0-----:R-:W-:-:S07]  /*0c90*/  MOV R24, 0xcb0 ;  /* 0x00000cb000187802 */ /* 0x001fce0000000f00 */
[----:B------:R-:W-:Y:S05]  /*0ca0*/  CALL.REL.NOINC `($__internal_289_$__cuda_sm3x_div_rn_noftz_f32_slowpath) ;  /* 0x0000000400887944 */ /* 0x000fea0003c00000 */
[----:B------:R-:W-:-:S07]  /*0cb0*/  MOV R13, R2 ;  /* 0x00000002000d7202 */ /* 0x000fce0000000f00 */
.L_x_18436:
[----:B------:R-:W-:Y:S05]  /*0cc0*/  BSYNC.RECONVERGENT B1 ;  /* 0x0000000000017941 */ /* 0x000fea0003800200 */
.L_x_18435:
        /* <DEDUP_REMOVED lines=21> */
.L_x_18431:
[----:B------:R-:W-:Y:S05]  /*0e20*/  EXIT ;  /* 0x000000000000794d */ /* 0x000fea0003800000 */
.L_x_18432:
[----:B------:R-:W-:Y:S01]  /*0e30*/  HFMA2 R11, -RZ, RZ, 0, 1.847743988037109375e-06 ;  /* 0x0000001fff0b7431 */ /* 0x000fe200000001ff */
[----:B------:R-:W-:Y:S01]  /*0e40*/  BSSY B1, `(.L_x_18438) ;  /* 0x0000006000017945 */ /* 0x000fe20003800000 */
[----:B------:R-:W-:Y:S02]  /*0e50*/  IMAD.MOV.U32 R12, RZ, RZ, 0x8 ;  /* 0x00000008ff0c7424 */ /* 0x000fe400078e00ff */
[----:B------:R-:W-:-:S07]  /*0e60*/  IMAD.MOV.U32 R15, RZ, RZ, -0x1 ;  /* 0xffffffffff0f7424 */ /* 0x000fce00078e00ff */
[----:B------:R-:W-:Y:S05]  /*0e70*/  WARPSYNC.COLLECTIVE R15, `(.L_x_18439) ;  /* 0x000000000f087348 */ /* 0x000fea0003c00000 */
[----:B------:R0:W1:Y:S02]  /*0e80*/  SHFL.BFLY P6, R14, R13, R12, R11 ;  /* 0x0c00000c0d0e7389 */ /* 0x00006400000c000b */
[----:B01----:R-:W-:Y:S05]  /*0e90*/  ENDCOLLECTIVE ;  /* 0x000000000000791b */ /* 0x003fea0003800000 */
.L_x_18439:
[----:B------:R-:W-:Y:S05]  /*0ea0*/  BSYNC B1 ;  /* 0x0000000000017941 */ /* 0x000fea0003800000 */
.L_x_18438:
        /* <DEDUP_REMOVED lines=8> */
.L_x_18440:
[----:B------:R-:W-:Y:S01]  /*0f30*/  HFMA2 R12, -RZ, RZ, 0, 1.1920928955078125e-07 ;  /* 0x00000002ff0c7431 */ /* 0x000fe200000001ff */
[----:B------:R-:W-:-:S05]  /*0f40*/  FMNMX R0, R13, R14, !PT ;  /* 0x0000000e0d007209 */ /* 0x000fca0007800000 */
[----:B------:R-:W-:-:S07]  /*0f50*/  IMAD.MOV.U32 R13, RZ, RZ, R0 ;  /* 0x000000ffff0d7224 */ /* 0x000fce00078e0000 */
[----:B------:R-:W-:Y:S05]  /*0f60*/  WARPSYNC.COLLECTIVE R15, `(.L_x_18441) ;  /* 0x000000000f087348 */ /* 0x000fea0003c00000 */
[----:B------:R0:W1:Y:S02]  /*0f70*/  SHFL.BFLY P6, R14, R13, R12, R11 ;  /* 0x0c00000c0d0e7389 */ /* 0x00006400000c000b */
[----:B01----:R-:W-:Y:S05]  /*0f80*/  ENDCOLLECTIVE ;  /* 0x000000000000791b */ /* 0x003fea0003800000 */
.L_x_18441:
[----:B------:R-:W-:Y:S01]  /*0f90*/  IMAD.MOV.U32 R12, RZ, RZ, 0x1 ;  /* 0x00000001ff0c7424 */ /* 0x000fe200078e00ff */
[----:B------:R-:W-:Y:S01]  /*0fa0*/  FMNMX R2, R0, R14, !PT ;  /* 0x0000000e00027209 */ /* 0x000fe20007800000 */
[----:B------:R-:W-:-:S04]  /*0fb0*/  IMAD.MOV.U32 R0, RZ, RZ, 0x437c0000 ;  /* 0x437c0000ff007424 */ /* 0x000fc800078e00ff */
[----:B------:R-:W-:-:S07]  /*0fc0*/  IMAD.MOV.U32 R13, RZ, RZ, R2 ;  /* 0x000000ffff0d7224 */ /* 0x000fce00078e0002 */
[----:B------:R-:W-:Y:S05]  /*0fd0*/  WARPSYNC.COLLECTIVE R15, `(.L_x_18442) ;  /* 0x000000000f087348 */ /* 0x000fea0003c00000 */
[----:B------:R0:W1:Y:S02]  /*0fe0*/  SHFL.BFLY P6, R14, R13, R12, R11 ;  /* 0x0c00000c0d0e7389 */ /* 0x00006400000c000b */
[----:B01----:R-:W-:Y:S05]  /*0ff0*/  ENDCOLLECTIVE ;  /* 0x000000000000791b */ /* 0x003fea0003800000 */
.L_x_18442:
[----:B------:R-:W-:Y:S01]  /*1000*/  IMAD.MOV.U32 R12, RZ, RZ, 0x8 ;  /* 0x00000008ff0c7424 */ /* 0x000fe200078e00ff */
[----:B------:R-:W-:-:S05]  /*1010*/  FMNMX R2, R2, R14, !PT ;  /* 0x0000000e02027209 */ /* 0x000fca0007800000 */
[----:B------:R-:W-:Y:S01]  /*1020*/  FADD R14, -R2, R21 ;  /* 0x00000015020e7221 */ /* 0x000fe20000000100 */
[----:B------:R-:W-:-:S03]  /*1030*/  FADD R2, R24, -R2 ;  /* 0x8000000218027221 */ /* 0x000fc60000000000 */
        /* <DEDUP_REMOVED lines=22> */
.L_x_18443:
[----:B------:R-:W-:Y:S02]  /*11a0*/  IMAD.MOV.U32 R12, RZ, RZ, 0x4 ;  /* 0x00000004ff0c7424 */ /* 0x000fe400078e00ff */
[----:B------:R-:W-:-:S05]  /*11b0*/  FADD R21, R13, R14 ;  /* 0x0000000e0d157221 */ /* 0x000fca0000000000 */
[----:B------:R-:W-:-:S07]  /*11c0*/  MOV R13, R21 ;  /* 0x00000015000d7202 */ /* 0x000fce0000000f00 */
[----:B------:R-:W-:Y:S05]  /*11d0*/  WARPSYNC.COLLECTIVE R15, `(.L_x_18444) ;  /* 0x000000000f087348 */ /* 0x000fea0003c00000 */
[----:B------:R0:W1:Y:S02]  /*11e0*/  SHFL.BFLY P6, R14, R13, R12, R11 ;  /* 0x0c00000c0d0e7389 */ /* 0x00006400000c000b */
[----:B01----:R-:W-:Y:S05]  /*11f0*/  ENDCOLLECTIVE ;  /* 0x000000000000791b */ /* 0x003fea0003800000 */
.L_x_18444:
[----:B------:R-:W-:Y:S02]  /*1200*/  HFMA2 R12, -RZ, RZ, 0, 1.1920928955078125e-07 ;  /* 0x00000002ff0c7431 */ /* 0x000fe400000001ff */
[----:B------:R-:W-:-:S04]  /*1210*/  FADD R23, R21, R14 ;  /* 0x0000000e15177221 */ /* 0x000fc80000000000 */
[----:B------:R-:W-:-:S07]  /*1220*/  IMAD.MOV.U32 R13, RZ, RZ, R23 ;  /* 0x000000ffff0d7224 */ /* 0x000fce00078e0017 */
[----:B------:R-:W-:Y:S05]  /*1230*/  WARPSYNC.COLLECTIVE R15, `(.L_x_18445) ;  /* 0x000000000f087348 */ /* 0x000fea0003c00000 */
[----:B------:R0:W1:Y:S02]  /*1240*/  SHFL.BFLY P6, R14, R13, R12, R11 ;  /* 0x0c00000c0d0e7389 */ /* 0x00006400000c000b */
[----:B01----:R-:W-:Y:S05]  /*1250*/  ENDCOLLECTIVE ;  /* 0x000000000000791b */ /* 0x003fea0003800000 */
.L_x_18445:
[----:B------:R-:W-:Y:S02]  /*1260*/  IMAD.MOV.U32 R12, RZ, RZ, 0x1 ;  /* 0x00000001ff0c7424 */ /* 0x000fe400078e00ff */
[----:B------:R-:W-:-:S04]  /*1270*/  FADD R24, R23, R14 ;  /* 0x0000000e17187221 */ /* 0x000fc80000000000 */
[----:B------:R-:W-:-:S07]  /*1280*/  IMAD.MOV.U32 R13, RZ, RZ, R24 ;  /* 0x000000ffff0d7224 */ /* 0x000fce00078e0018 */
[----:B------:R-:W-:Y:S05]  /*1290*/  WARPSYNC.COLLECTIVE R15, `(.L_x_18446) ;  /* 0x000000000f087348 */ /* 0x000fea0003c00000 */
[----:B------:R0:W1:Y:S02]  /*12a0*/  SHFL.BFLY P6, R14, R13, R12, R11 ;  /* 0x0c00000c0d0e7389 */ /* 0x00006400000c000b */
[----:B01----:R-:W-:Y:S05]  /*12b0*/  ENDCOLLECTIVE ;  /* 0x000000000000791b */ /* 0x003fea0003800000 */
.L_x_18446:
[----:B------:R-:W-:Y:S05]  /*12c0*/  BRA `(.L_x_18447) ;  /* 0xfffffff800107947 */ /* 0x000fea000383ffff */
        .weak           $__internal_289_$__cuda_sm3x_div_rn_noftz_f32_slowpath
        .type           $__internal_289_$__cuda_sm3x_div_rn_noftz_f32_slowpath,@function
        .size           $__internal_289_$__cuda_sm3x_div_rn_noftz_f32_slowpath,(.L_x_37666 - $__internal_289_$__cuda_sm3x_div_rn_noftz_f32_slowpath)
$__internal_289_$__cuda_sm3x_div_rn_noftz_f32_slowpath:
        /* <DEDUP_REMOVED lines=35> */
.L_x_18449:
        /* <DEDUP_REMOVED lines=51> */
.L_x_18456:
[----:B------:R-:W-:-:S04]  /*1830*/  LOP3.LUT R2, R2, 0x80000000, RZ, 0xc0, !PT ;  /* 0x8000000002027812 */ /* 0x000fc800078ec0ff */
[----:B------:R-:W-:Y:S01]  /*1840*/  LOP3.LUT R2, R2, 0x7f800000, RZ, 0xfc, !PT ;  /* 0x7f80000002027812 */ /* 0x000fe200078efcff */
[----:B------:R-:W-:Y:S06]  /*1850*/  BRA `(.L_x_18457) ;  /* 0x0000000000047947 */ /* 0x000fec0003800000 */
.L_x_18455:
[----:B------:R-:W-:-:S07]  /*1860*/  IMAD R2, R13, 0x800000, R2 ;  /* 0x008000000d027824 */ /* 0x000fce00078e0202 */
.L_x_18457:
[----:B------:R-:W-:Y:S05]  /*1870*/  BSYNC.RECONVERGENT B3 ;  /* 0x0000000000037941 */ /* 0x000fea0003800200 */
.L_x_18454:
[----:B------:R-:W-:Y:S05]  /*1880*/  BRA `(.L_x_18458) ;  /* 0x0000000000207947 */ /* 0x000fea0003800000 */
.L_x_18453:
[----:B------:R-:W-:-:S04]  /*1890*/  LOP3.LUT R2, R21, 0x80000000, R2, 0x48, !PT ;  /* 0x8000000015027812 */ /* 0x000fc800078e4802 */
[----:B------:R-:W-:Y:S01]  /*18a0*/  LOP3.LUT R2, R2, 0x7f800000, RZ, 0xfc, !PT ;  /* 0x7f80000002027812 */ /* 0x000fe200078efcff */
[----:B------:R-:W-:Y:S06]  /*18b0*/  BRA `(.L_x_18458) ;  /* 0x0000000000147947 */ /* 0x000fec0003800000 */
.L_x_18452:
[----:B------:R-:W-:Y:S01]  /*18c0*/  LOP3.LUT R2, R21, 0x80000000, R2, 0x48, !PT ;  /* 0x8000000015027812 */ /* 0x000fe200078e4802 */
[----:B------:R-:W-:Y:S06]  /*18d0*/  BRA `(.L_x_18458) ;  /* 0x00000000000c7947 */ /* 0x000fec0003800000 */
.L_x_18451:
[----:B------:R-:W0:Y:S01]  /*18e0*/  MUFU.RSQ R2, -QNAN ;  /* 0xffc0000000027908 */ /* 0x000e220000001400 */
[----:B------:R-:W-:Y:S05]  /*18f0*/  BRA `(.L_x_18458) ;  /* 0x0000000000047947 */ /* 0x000fea0003800000 */
.L_x_18450:
[----:B------:R-:W-:-:S07]  /*1900*/  FADD.FTZ R2, R2, R11 ;  /* 0x0000000b02027221 */ /* 0x000fce0000010000 */
.L_x_18458:
[----:B------:R-:W-:Y:S05]  /*1910*/  BSYNC.RECONVERGENT B2 ;  /* 0x0000000000027941 */ /* 0x000fea0003800200 */
.L_x_18448:
[----:B------:R-:W-:-:S04]  /*1920*/  HFMA2 R25, -RZ, RZ, 0, 0 ;  /* 0x00000000ff197431 */ /* 0x000fc800000001ff */
[----:B0-----:R-:W-:Y:S05]  /*1930*/  RET.REL.NODEC R24 `(_Z15SoftmaxWarpImplI22BroadcastScaleMaskLoadIffbLm3EiE11DirectStoreIffEfLi2ELi2ELi16ELi1ELb0EL9Algorithm0EEvT_T0_ll) ;  /* 0xffffffe418b07950 */ /* 0x001fea0003c3ffff */
.L_x_18459:
        /* <DEDUP_REMOVED lines=12> */
.L_x_37666:


//--------------------- .text._Z15SoftmaxWarpImplI22BroadcastScaleMaskLoadIffbLm3EiE11DirectStoreIffEfLi2ELi2ELi16ELi2ELb1EL9Algorithm0EEvT_T0_ll --------------------------
	.section	.text._Z15SoftmaxWarpImplI22BroadcastScaleMaskLoadIffbLm3EiE11DirectStoreIffEfLi2ELi2ELi16ELi2ELb1EL9Algorithm0EEvT_T0_ll,"ax",@progbits
	.align	128
        .global         _Z15SoftmaxWarpImplI22BroadcastScaleMaskLoadIffbLm3EiE11DirectStoreIffEfLi2ELi2ELi16ELi2ELb1EL9Algorithm0EEvT_T0_ll
        .type           _Z15SoftmaxWarpImplI22BroadcastScaleMaskLoadIffbLm3EiE11DirectStoreIffEfLi2ELi2ELi16ELi2ELb1EL9Algorithm0EEvT_T0_ll,@function
        .size           _Z15SoftmaxWarpImplI22BroadcastScaleMaskLoadIffbLm3EiE11DirectStoreIffEfLi2ELi2ELi16ELi2ELb1EL9Algorithm0EEvT_T0_ll,(.L_x_37667 - _Z15SoftmaxWarpImplI22BroadcastScaleMaskLoadIffbLm3EiE11DirectStoreIffEfLi2ELi2ELi16ELi2ELb1EL9Algorithm0EEvT_T0_ll)
        .other          _Z15SoftmaxWarpImplI22BroadcastScaleMaskLoadIffbLm3EiE11DirectStoreIffEfLi2ELi2ELi16ELi2ELb1EL9Algorithm0EEvT_T0_ll,@"STO_CUDA_ENTRY STV_DEFAULT"
_Z15SoftmaxWarpImplI22BroadcastScaleMaskLoadIffbLm3EiE11DirectStoreIffEfLi2ELi2ELi16ELi2ELb1EL9Algorithm0EEvT_T0_ll:
.text._Z15SoftmaxWarpImplI22BroadcastScaleMaskLoadIffbLm3EiE11DirectStoreIffEfLi2ELi2ELi16ELi2ELb1EL9Algorithm0EEvT_T0_ll:
        /* <DEDUP_REMOVED lines=28> */
.L_x_18460:
        /* <DEDUP_REMOVED lines=21> */
.L_x_18479:
        /* <DEDUP_REMOVED lines=99> */
.L_x_18463:
[----:B------:R-:W-:Y:S05]  /*0940*/  BSYNC.RECONVERGENT B1 ;  /* 0x0000000000017941 */ /* 0x000fea0003800200 */
.L_x_18462:
        /* <DEDUP_REMOVED lines=97> */
.L_x_18465:
[----:B------:R-:W-:Y:S05]  /*0f60*/  BSYNC.RECONVERGENT B1 ;  /* 0x0000000000017941 */ /* 0x000fea0003800200 */
.L_x_18464:
        /* <DEDUP_REMOVED lines=75> */
.L_x_18497:
        /* <DEDUP_REMOVED lines=11> */
[----:B--234-:R-:W-:Y:S05]  /*14d0*/  CALL.REL.NOINC `($__internal_290_$__cuda_sm3x_div_rn_noftz_f32_slowpath) ;  /* 0x0000000c00ac7944 */ /* 0x01cfea0003c00000 */
[----:B------:R-:W-:-:S07]  /*14e0*/  IMAD.MOV.U32 R10, RZ, RZ, R11 ;  /* 0x000000ffff0a7224 */ /* 0x000fce00078e000b */
.L_x_18468:
[----:B------:R-:W-:Y:S05]  /*14f0*/  BSYNC.RECONVERGENT B1 ;  /* 0x0000000000017941 */ /* 0x000fea0003800200 */
.L_x_18467:
        /* <DEDUP_REMOVED lines=11> */
[----:B--234-:R-:W-:Y:S05]  /*15b0*/  CALL.REL.NOINC `($__internal_290_$__cuda_sm3x_div_rn_noftz_f32_slowpath) ;  /* 0x0000000c00747944 */ /* 0x01cfea0003c00000 */
.L_x_18470:
[----:B------:R-:W-:Y:S05]  /*15c0*/  BSYNC.RECONVERGENT B1 ;  /* 0x0000000000017941 */ /* 0x000fea0003800200 */
.L_x_18469:
        /* <DEDUP_REMOVED lines=19> */
.L_x_18472:
[----:B------:R-:W-:Y:S05]  /*1700*/  BSYNC.RECONVERGENT B1 ;  /* 0x0000000000017941 */ /* 0x000fea0003800200 */
.L_x_18471:
[----:B------:R-:W-:Y:S01]  /*1710*/  BSSY.RECONVERGENT B1, `(.L_x_18473) ;  /* 0x0000008000017945 */ /* 0x000fe20003800200 */
[----:B0-----:R-:W-:-:S03]  /*1720*/  FFMA R10, R3, R5, R0 ;  /* 0x00000005030a7223 */ /* 0x001fc60000000000 */
[----:B------:R-:W-:Y:S05]  /*1730*/  @!P1 BRA `(.L_x_18474) ;  /* 0x0000000000149947 */ /* 0x000fea0003800000 */
[----:B------:R-:W-:Y:S01]  /*1740*/  MOV R3, R2 ;  /* 0x0000000200037202 */ /* 0x000fe20000000f00 */
[----:B------:R-:W-:Y:S01]  /*1750*/  IMAD.MOV.U32 R5, RZ, RZ, R25 ;  /* 0x000000ffff057224 */ /* 0x000fe200078e0019 */
[----:B------:R-:W-:-:S07]  /*1760*/  MOV R12, 0x1780 ;  /* 0x00001780000c7802 */ /* 0x000fce0000000f00 */
[----:B--234-:R-:W-:Y:S05]  /*1770*/  CALL.REL.NOINC `($__internal_290_$__cuda_sm3x_div_rn_noftz_f32_slowpath) ;  /* 0x0000000c00047944 */ /* 0x01cfea0003c00000 */
[----:B------:R-:W-:-:S07]  /*1780*/  MOV R10, R11 ;  /* 0x0000000b000a7202 */ /* 0x000fce0000000f00 */
.L_x_18474:
[----:B------:R-:W-:Y:S05]  /*1790*/  BSYNC.RECONVERGENT B1 ;  /* 0x0000000000017941 */ /* 0x000fea0003800200 */
.L_x_18473:
        /* <DEDUP_REMOVED lines=12> */
[----:B--234-:R-:W-:Y:S05]  /*1860*/  CALL.REL.NOINC `($__internal_290_$__cuda_sm3x_div_rn_noftz_f32_slowpath) ;  /* 0x0000000800c87944 */ /* 0x01cfea0003c00000 */
.L_x_18476:
[----:B------:R-:W-:Y:S05]  /*1870*/  BSYNC.RECONVERGENT B1 ;  /* 0x0000000000017941 */ /* 0x000fea0003800200 */
.L_x_18475:
        /* <DEDUP_REMOVED lines=18> */
.L_x_18478:
[----:B------:R-:W-:Y:S05]  /*19a0*/  BSYNC.RECONVERGENT B1 ;  /* 0x0000000000017941 */ /* 0x000fea0003800200 */
.L_x_18477:
[----:B------:R-:W-:-:S04]  /*19b0*/  IADD3 R21, P0, PT, R20, R21, RZ ;  /* 0x0000001514157210 */ /* 0x000fc80007f1e0ff */
[----:B------:R-:W-:Y:S02]  /*19c0*/  LEA.HI.X.SX32 R19, R20, R19, 0x1, P0 ;  /* 0x0000001314137211 */ /* 0x000fe400000f0eff */
[----:B------:R-:W-:-:S04]  /*19d0*/  ISETP.GE.U32.AND P0, PT, R21, UR44, PT ;  /* 0x0000002c15007c0c */ /* 0x000fc8000bf06070 */
[----:B------:R-:W-:-:S13]  /*19e0*/  ISETP.GE.AND.EX P0, PT, R19, UR45, PT, P0 ;  /* 0x0000002d13007c0c */ /* 0x000fda000bf06300 */
[----:B------:R-:W-:Y:S05]  /*19f0*/  @!P0 BRA `(.L_x_18479) ;  /* 0xffffffe800448947 */ /* 0x000fea000383ffff */
[----:B------:R-:W-:Y:S05]  /*1a00*/  BSYNC B0 ;  /* 0x0000000000007941 */ /* 0x000fea0003800000 */
.L_x_18461:
[----:B------:R-:W-:Y:S05]  /*1a10*/  EXIT ;  /* 0x000000000000794d */ /* 0x000fea0003800000 */
.L_x_18466:
[----:B------:R-:W-:Y:S01]  /*1a20*/  HFMA2 R12, -RZ, RZ, 0, 4.76837158203125e-07 ;  /* 0x00000008ff0c7431 */ /* 0x000fe200000001ff */
[----:B------:R-:W-:Y:S01]  /*1a30*/  BSSY B1, `(.L_x_18480) ;  /* 0x0000006000017945 */ /* 0x000fe20003800000 */
[----:B0-----:R-:W-:Y:S01]  /*1a40*/  IMAD.MOV.U32 R11, RZ, RZ, 0x1f ;  /* 0x0000001fff0b7424 */ /* 0x001fe200078e00ff */
[----:B------:R-:W-:-:S07]  /*1a50*/  MOV R15, 0xffffffff ;  /* 0xffffffff000f7802 */ /* 0x000fce0000000f00 */
[----:B-1234-:R-:W-:Y:S05]  /*1a60*/  WARPSYNC.COLLECTIVE R15, `(.L_x_18481) ;  /* 0x000000000f087348 */ /* 0x01efea0003c00000 */
[----:B------:R0:W0:Y:S02]  /*1a70*/  SHFL.BFLY P6, R14, R13, R12, R11 ;  /* 0x0c00000c0d0e7389 */ /* 0x00002400000c000b */
[----:B01234-:R-:W-:Y:S05]  /*1a80*/  ENDCOLLECTIVE ;  /* 0x000000000000791b */ /* 0x01ffea0003800000 */
.L_x_18481:
[----:B------:R-:W-:Y:S05]  /*1a90*/  BSYNC B1 ;  /* 0x0000000000017941 */ /* 0x000fea0003800000 */
.L_x_18480:
[----:B------:R-:W-:Y:S01]  /*1aa0*/  HFMA2 R11, -RZ, RZ, 0, 1.847743988037109375e-06 ;  /* 0x0000001fff0b7431 */ /* 0x000fe200000001ff */
[----:B------:R-:W-:Y:S01]  /*1ab0*/  FMNMX R13, R14, R13, !PT ;  /* 0x0000000d0e0d7209 */ /* 0x000fe20007800000 */
[----:B------:R-:W-:Y:S02]  /*1ac0*/  IMAD.MOV.U32 R12, RZ, RZ, 0x4 ;  /* 0x00000004ff0c7424 */ /* 0x000fe400078e00ff */
[----:B------:R-:W-:-:S07]  /*1ad0*/  IMAD.MOV.U32 R15, RZ, RZ, -0x1 ;  /* 0xffffffffff0f7424 */ /* 0x000fce00078e00ff */
[----:B------:R-:W-:Y:S05]  /*1ae0*/  WARPSYNC.COLLECTIVE R15, `(.L_x_18482) ;  /* 0x000000000f087348 */ /* 0x000fea0003c00000 */
[----:B------:R0:W1:Y:S02]  /*1af0*/  SHFL.BFLY P6, R14, R13, R12, R11 ;  /* 0x0c00000c0d0e7389 */ /* 0x00006400000c000b */
[----:B01----:R-:W-:Y:S05]  /*1b00*/  ENDCOLLECTIVE ;  /* 0x000000000000791b */ /* 0x003fea0003800000 */
.L_x_18482:
[----:B------:R-:W-:Y:S01]  /*1b10*/  IMAD.MOV.U32 R12, RZ, RZ, 0x2 ;  /* 0x00000002ff0c7424 */ /* 0x000fe200078e00ff */
[----:B------:R-:W-:-:S04]  /*1b20*/  FMNMX R10, R13, R14, !PT ;  /* 0x0000000e0d0a7209 */ /* 0x000fc80007800000 */
[----:B------:R-:W-:-:S07]  /*1b30*/  MOV R13, R10 ;  /* 0x0000000a000d7202 */ /* 0x000fce0000000f00 */
[----:B------:R-:W-:Y:S05]  /*1b40*/  WARPSYNC.COLLECTIVE R15, `(.L_x_18483) ;  /* 0x000000000f087348 */ /* 0x000fea0003c00000 */
[----:B------:R0:W1:Y:S02]  /*1b50*/  SHFL.BFLY P6, R14, R13, R12, R11 ;  /* 0x0c00000c0d0e7389 */ /* 0x00006400000c000b */
[----:B01----:R-:W-:Y:S05]  /*1b60*/  ENDCOLLECTIVE ;  /* 0x000000000000791b */ /* 0x003fea0003800000 */
.L_x_18483:
[----:B------:R-:W-:Y:S01]  /*1b70*/  IMAD.MOV.U32 R12, RZ, RZ, 0x1 ;  /* 0x00000001ff0c7424 */ /* 0x000fe200078e00ff */
[----:B------:R-:W-:Y:S01]  /*1b80*/  FMNMX R24, R10, R14, !PT ;  /* 0x0000000e0a187209 */ /* 0x000fe20007800000 */
[----:B------:R-:W-:-:S03]  /*1b90*/  IMAD.MOV.U32 R10, RZ, RZ, 0x437c0000 ;  /* 0x437c0000ff0a7424 */ /* 0x000fc600078e00ff */
[----:B------:R-:W-:-:S07]  /*1ba0*/  MOV R13, R24 ;  /* 0x00000018000d7202 */ /* 0x000fce0000000f00 */
[----:B------:R-:W-:Y:S05]  /*1bb0*/  WARPSYNC.COLLECTIVE R15, `(.L_x_18484) ;  /* 0x000000000f087348 */ /* 0x000fea0003c00000 */
[----:B------:R0:W1:Y:S02]  /*1bc0*/  SHFL.BFLY P6, R14, R13, R12, R11 ;  /* 0x0c00000c0d0e7389 */ /* 0x00006400000c000b */
[----:B01----:R-:W-:Y:S05]  /*1bd0*/  ENDCOLLECTIVE ;  /* 0x000000000000791b */ /* 0x003fea0003800000 */
.L_x_18484:
[----:B------:R-:W-:Y:S01]  /*1be0*/  MOV R13, R0 ;  /* 0x00000000000d7202 */ /* 0x000fe20000000f00 */
[----:B------:R-:W-:Y:S01]  /*1bf0*/  IMAD.MOV.U32 R12, RZ, RZ, 0x8 ;  /* 0x00000008ff0c7424 */ /* 0x000fe200078e00ff */
[----:B------:R-:W-:-:S07]  /*1c00*/  FMNMX R2, R24, R14, !PT ;  /* 0x0000000e18027209 */ /* 0x000fce0007800000 */
[----:B------:R-:W-:Y:S05]  /*1c10*/  WARPSYNC.COLLECTIVE R15, `(.L_x_18485) ;  /* 0x000000000f087348 */ /* 0x000fea0003c00000 */
[----:B------:R0:W1:Y:S02]  /*1c20*/  SHFL.BFLY P6, R14, R13, R12, R11 ;  /* 0x0c00000c0d0e7389 */ /* 0x00006400000c000b */
[----:B01----:R-:W-:Y:S05]  /*1c30*/  ENDCOLLECTIVE ;  /* 0x000000000000791b */ /* 0x003fea0003800000 */
.L_x_18485:
[----:B------:R-:W-:Y:S01]  /*1c40*/  HFMA2 R12, -RZ, RZ, 0, 2.384185791015625e-07 ;  /* 0x00000004ff0c7431 */ /* 0x000fe200000001ff */
[----:B------:R-:W-:-:S04]  /*1c50*/  MOV R27, R14 ;  /* 0x0000000e001b7202 */ /* 0x000fc80000000f00 */
[----:B------:R-:W-:-:S05]  /*1c60*/  FMNMX R27, R27, R0, !PT ;  /* 0x000000001b1b7209 */ /* 0x000fca0007800000 */
[----:B------:R-:W-:-:S07]  /*1c70*/  IMAD.MOV.U32 R13, RZ, RZ, R27 ;  /* 0x000000ffff0d7224 */ /* 0x000fce00078e001b */
[----:B------:R-:W-:Y:S05]  /*1c80*/  WARPSYNC.COLLECTIVE R15, `(.L_x_18486) ;  /* 0x000000000f087348 */ /* 0x000fea0003c00000 */
[----:B------:R0:W1:Y:S02]  /*1c90*/  SHFL.BFLY P6, R14, R13, R12, R11 ;  /* 0x0c00000c0d0e7389 */ /* 0x00006400000c000b */
[----:B01----:R-:W-:Y:S05]  /*1ca0*/  ENDCOLLECTIVE ;  /* 0x000000000000791b */ /* 0x003fea0003800000 */
.L_x_18486:
[----:B------:R-:W-:Y:S02]  /*1cb0*/  IMAD.MOV.U32 R12, RZ, RZ, 0x2 ;  /* 0x00000002ff0c7424 */ /* 0x000fe400078e00ff */
[----:B------:R-:W-:-:S05]  /*1cc0*/  IMAD.MOV.U32 R24, RZ, RZ, R14 ;  /* 0x000000ffff187224 */ /* 0x000fca00078e000e */
[----:B------:R-:W-:-:S04]  /*1cd0*/  FMNMX R26, R27, R24, !PT ;  /* 0x000000181b1a7209 */ /* 0x000fc80007800000 */
[----:B------:R-:W-:-:S07]  /*1ce0*/  MOV R13, R26 ;  /* 0x0000001a000d7202 */ /* 0x000fce0000000f00 */
[----:B------:R-:W-:Y:S05]  /*1cf0*/  WARPSYNC.COLLECTIVE R15, `(.L_x_18487) ;  /* 0x000000000f087348 */ /* 0x000fea0003c00000 */
[----:B------:R0:W1:Y:S02]  /*1d00*/  SHFL.BFLY P6, R14, R13, R12, R11 ;  /* 0x0c00000c0d0e7389 */ /* 0x00006400000c000b */
[----:B01----:R-:W-:Y:S05]  /*1d10*/  ENDCOLLECTIVE ;  /* 0x000000000000791b */ /* 0x003fea0003800000 */
.L_x_18487:
[----:B------:R-:W-:Y:S01]  /*1d20*/  HFMA2 R12, -RZ, RZ, 0, 5.9604644775390625e-08 ;  /* 0x00000001ff0c7431 */ /* 0x000fe200000001ff */
[----:B------:R-:W-:-:S04]  /*1d30*/  MOV R29, R14 ;  /* 0x0000000e001d7202 */ /* 0x000fc80000000f00 */
[----:B------:R-:W-:-:S05]  /*1d40*/  FMNMX R0, R26, R29, !PT ;  /* 0x0000001d1a007209 */ /* 0x000fca0007800000 */
[----:B------:R-:W-:-:S07]  /*1d50*/  IMAD.MOV.U32 R13, RZ, RZ, R0 ;  /* 0x000000ffff0d7224 */ /* 0x000fce00078e0000 */
[----:B------:R-:W-:Y:S05]  /*1d60*/  WARPSYNC.COLLECTIVE R15, `(.L_x_18488) ;  /* 0x000000000f087348 */ /* 0x000fea0003c00000 */
[----:B------:R0:W1:Y:S02]  /*1d70*/  SHFL.BFLY P6, R14, R13, R12, R11 ;  /* 0x0c00000c0d0e7389 */ /* 0x00006400000c000b */
[----:B01----:R-:W-:Y:S05]  /*1d80*/  ENDCOLLECTIVE ;  /* 0x000000000000791b */ /* 0x003fea0003800000 */
.L_x_18488:
[----:B------:R-:W-:Y:S02]  /*1d90*/  IMAD.MOV.U32 R29, RZ, RZ, R14 ;  /* 0x000000ffff1d7224 */ /* 0x000fe400078e000e */
[----:B------:R-:W-:Y:S01]  /*1da0*/  FADD R14, -R2, R5 ;  /* 0x00000005020e7221 */ /* 0x000fe20000000100 */
[----:B------:R-:W-:Y:S02]  /*1db0*/  MOV R5, 0x3bbb989d ;  /* 0x3bbb989d00057802 */ /* 0x000fe40000000f00 */
        /* <DEDUP_REMOVED lines=9> */
[----:B------:R-:W-:Y:S01]  /*1e50*/  SHF.L.U32 R3, R3, 0x17, RZ ;  /* 0x0000001703037819 */ /* 0x000fe200000006ff */
[----:B------:R-:W-:-:S02]  /*1e60*/  FADD R15, R13, -12583039 ;  /* 0xcb40007f0d0f7421 */ /* 0x000fc40000000000 */
[----:B------:R-:W-:Y:S02]  /*1e70*/  FFMA R11, R14, 1.4426950216293334961, -R11 ;  /* 0x3fb8aa3b0e0b7823 */ /* 0x000fe4000000080b */
[----:B------:R-:W-:Y:S02]  /*1e80*/  FFMA R15, R0, 1.4426950216293334961, -R15 ;  /* 0x3fb8aa3b000f7823 */ /* 0x000fe4000000080f */
[----:B------:R-:W-:Y:S02]  /*1e90*/  FFMA R11, R14, 1.925963033500011079e-08, R11 ;  /* 0x32a570600e0b7823 */ /* 0x000fe4000000000b */
[----:B------:R-:W-:Y:S01]  /*1ea0*/  FFMA R15, R0, 1.925963033500011079e-08, R15 ;  /* 0x32a57060000f7823 */ /* 0x000fe2000000000f */
[----:B------:R-:W-:Y:S01]  /*1eb0*/  IMAD.SHL.U32 R0, R13, 0x800000, RZ ;  /* 0x008000000d007824 */ /* 0x000fe200078e00ff */
        /* <DEDUP_REMOVED lines=9> */
[----:B------:R-:W-:Y:S02]  /*1f50*/  IMAD.MOV.U32 R12, RZ, RZ, 0x8 ;  /* 0x00000008ff0c7424 */ /* 0x000fe400078e00ff */
[----:B------:R-:W-:Y:S01]  /*1f60*/  FFMA R5, R4, 1.4426950216293334961, -R5 ;  /* 0x3fb8aa3b04057823 */ /* 0x000fe20000000805 */
[----:B------:R-:W-:Y:S01]  /*1f70*/  FFMA R11, R2, 1.4426950216293334961, -R11 ;  /* 0x3fb8aa3b020b7823 */ /* 0x000fe2000000080b */
[----:B------:R-:W-:Y:S02]  /*1f80*/  FADD R13, RZ, R3 ;  /* 0x00000003ff0d7221 */ /* 0x000fe40000000000 */
[----:B------:R-:W-:Y:S01]  /*1f90*/  FFMA R5, R4, 1.925963033500011079e-08, R5 ;  /* 0x32a5706004057823 */ /* 0x000fe20000000005 */
[----:B------:R-:W-:Y:S01]  /*1fa0*/  FFMA R4, R2, 1.925963033500011079e-08, R11 ;  /* 0x32a5706002047823 */ /* 0x000fe2000000000b */
[----:B------:R-:W-:Y:S01]  /*1fb0*/  SHF.L.U32 R2, R10, 0x17, RZ ;  /* 0x000000170a027819 */ /* 0x000fe200000006ff */
[----:B--2---:R-:W-:Y:S01]  /*1fc0*/  FMUL R0, R0, R15 ;  /* 0x0000000f00007220 */ /* 0x004fe20000400000 */
[----:B------:R-:W-:Y:S01]  /*1fd0*/  IMAD.MOV.U32 R15, RZ, RZ, -0x1 ;  /* 0xffffffffff0f7424 */ /* 0x000fe200078e00ff */
[----:B------:R0:W1:Y:S02]  /*1fe0*/  MUFU.EX2 R11, R4 ;  /* 0x00000004000b7308 */ /* 0x0000640000000800 */
[----:B------:R-:W-:-:S06]  /*1ff0*/  FADD R13, R13, R0 ;  /* 0x000000000d0d7221 */ /* 0x000fcc0000000000 */
[----:B------:R-:W2:Y:S01]  /*2000*/  MUFU.EX2 R5, R5 ;  /* 0x0000000500057308 */ /* 0x000ea20000000800 */
[----:B0-----:R-:W-:Y:S01]  /*2010*/  SHF.L.U32 R4, R24, 0x17, RZ ;  /* 0x0000001718047819 */ /* 0x001fe200000006ff */
[----:B-1----:R-:W-:Y:S01]  /*2020*/  FMUL R2, R2, R11 ;  /* 0x0000000b02027220 */ /* 0x002fe20000400000 */
[----:B------:R-:W-:-:S07]  /*2030*/  HFMA2 R11, -RZ, RZ, 0, 1.847743988037109375e-06 ;  /* 0x0000001fff0b7431 */ /* 0x000fce00000001ff */
[----:B--2---:R-:W-:Y:S05]  /*2040*/  WARPSYNC.COLLECTIVE R15, `(.L_x_18489) ;  /* 0x000000000f087348 */ /* 0x004fea0003c00000 */
[----:B------:R0:W1:Y:S02]  /*2050*/  SHFL.BFLY P6, R14, R13, R12, R11 ;  /* 0x0c00000c0d0e7389 */ /* 0x00006400000c000b */
[----:B012---:R-:W-:Y:S05]  /*2060*/  ENDCOLLECTIVE ;  /* 0x000000000000791b */ /* 0x007fea0003800000 */
.L_x_18489:
[----:B------:R-:W-:Y:S01]  /*2070*/  FMUL R4, R4, R5 ;  /* 0x0000000504047220 */ /* 0x000fe20000400000 */
[----:B------:R-:W-:Y:S02]  /*2080*/  IMAD.MOV.U32 R12, RZ, RZ, 0x4 ;  /* 0x00000004ff0c7424 */ /* 0x000fe400078e00ff */
[----:B------:R-:W-:-:S05]  /*2090*/  FADD R25, R13, R14 ;  /* 0x0000000e0d197221 */ /* 0x000fca0000000000 */
[----:B------:R-:W-:-:S07]  /*20a0*/  MOV R13, R25 ;  /* 0x00000019000d7202 */ /* 0x000fce0000000f00 */
[----:B------:R-:W-:Y:S05]  /*20b0*/  WARPSYNC.COLLECTIVE R15, `(.L_x_18490) ;  /* 0x000000000f087348 */ /* 0x000fea0003c00000 */
[----:B------:R0:W1:Y:S02]  /*20c0*/  SHFL.BFLY P6, R14, R13, R12, R11 ;  /* 0x0c00000c0d0e7389 */ /* 0x00006400000c000b */
[----:B01----:R-:W-:Y:S05]  /*20d0*/  ENDCOLLECTIVE ;  /* 0x000000000000791b */ /* 0x003fea0003800000 */
.L_x_18490:
        /* <DEDUP_REMOVED lines=8> */
.L_x_18491:
[----:B------:R-:W-:Y:S02]  /*2160*/  IMAD.MOV.U32 R12, RZ, RZ, 0x1 ;  /* 0x00000001ff0c7424 */ /* 0x000fe400078e00ff */
[----:B------:R-:W-:-:S05]  /*2170*/  FADD R10, R26, R14 ;  /* 0x0000000e1a0a7221 */ /* 0x000fca0000000000 */
[----:B------:R-:W-:-:S07]  /*2180*/  MOV R13, R10 ;  /* 0x0000000a000d7202 */ /* 0x000fce0000000f00 */
[----:B------:R-:W-:Y:S05]  /*2190*/  WARPSYNC.COLLECTIVE R15, `(.L_x_18492) ;  /* 0x000000000f087348 */ /* 0x000fea0003c00000 */
[----:B------:R0:W1:Y:S02]  /*21a0*/  SHFL.BFLY P6, R14, R13, R12, R11 ;  /* 0x0c00000c0d0e7389 */ /* 0x00006400000c000b */
[----:B01----:R-:W-:Y:S05]  /*21b0*/  ENDCOLLECTIVE ;  /* 0x000000000000791b */ /* 0x003fea0003800000 */
.L_x_18492:
[----:B------:R-:W-:Y:S02]  /*21c0*/  HFMA2 R12, -RZ, RZ, 0, 4.76837158203125e-07 ;  /* 0x00000008ff0c7431 */ /* 0x000fe400000001ff */
[----:B------:R-:W-:Y:S02]  /*21d0*/  IMAD.MOV.U32 R13, RZ, RZ, R24 ;  /* 0x000000ffff0d7224 */ /* 0x000fe400078e0018 */
[----:B------:R-:W-:-:S07]  /*21e0*/  FADD R5, R10, R14 ;  /* 0x0000000e0a057221 */ /* 0x000fce0000000000 */
[----:B------:R-:W-:Y:S05]  /*21f0*/  WARPSYNC.COLLECTIVE R15, `(.L_x_18493) ;  /* 0x000000000f087348 */ /* 0x000fea0003c00000 */
[----:B------:R0:W1:Y:S02]  /*2200*/  SHFL.BFLY P6, R14, R13, R12, R11 ;  /* 0x0c00000c0d0e7389 */ /* 0x00006400000c000b */
[----:B01----:R-:W-:Y:S05]  /*2210*/  ENDCOLLECTIVE ;  /* 0x000000000000791b */ /* 0x003fea0003800000 */
.L_x_18493:
[----:B------:R-:W-:Y:S02]  /*2220*/  IMAD.MOV.U32 R12, RZ, RZ, 0x4 ;  /* 0x00000004ff0c7424 */ /* 0x000fe400078e00ff */
[----:B------:R-:W-:-:S04]  /*2230*/  IMAD.MOV.U32 R27, RZ, RZ, R14 ;  /* 0x000000ffff1b7224 */ /* 0x000fc800078e000e */
[----:B------:R-:W-:-:S05]  /*2240*/  FADD R27, R24, R27 ;  /* 0x0000001b181b7221 */ /* 0x000fca0000000000 */
[----:B------:R-:W-:-:S07]  /*2250*/  MOV R13, R27 ;  /* 0x0000001b000d7202 */ /* 0x000fce0000000f00 */
[----:B------:R-:W-:Y:S05]  /*2260*/  WARPSYNC.COLLECTIVE R15, `(.L_x_18494) ;  /* 0x000000000f087348 */ /* 0x000fea0003c00000 */
[----:B------:R0:W1:Y:S02]  /*2270*/  SHFL.BFLY P6, R14, R13, R12, R11 ;  /* 0x0c00000c0d0e7389 */ /* 0x00006400000c000b */
[----:B01----:R-:W-:Y:S05]  /*2280*/  ENDCOLLECTIVE ;  /* 0x000000000000791b */ /* 0x003fea0003800000 */
.L_x_18494:
[----:B------:R-:W-:Y:S01]  /*2290*/  HFMA2 R12, -RZ, RZ, 0, 1.1920928955078125e-07 ;  /* 0x00000002ff0c7431 */ /* 0x000fe200000001ff */
[----:B------:R-:W-:-:S05]  /*22a0*/  MOV R10, R14 ;  /* 0x0000000e000a7202 */ /* 0x000fca0000000f00 */
[----:B------:R-:W-:-:S04]  /*22b0*/  FADD R28, R27, R10 ;  /* 0x0000000a1b1c7221 */ /* 0x000fc80000000000 */
[----:B------:R-:W-:-:S07]  /*22c0*/  IMAD.MOV.U32 R13, RZ, RZ, R28 ;  /* 0x000000ffff0d7224 */ /* 0x000fce00078e001c */
[----:B------:R-:W-:Y:S05]  /*22d0*/  WARPSYNC.COLLECTIVE R15, `(.L_x_18495) ;  /* 0x000000000f087348 */ /* 0x000fea0003c00000 */
[----:B------:R0:W1:Y:S02]  /*22e0*/  SHFL.BFLY P6, R14, R13, R12, R11 ;  /* 0x0c00000c0d0e7389 */ /* 0x00006400000c000b */
[----:B01----:R-:W-:Y:S05]  /*22f0*/  ENDCOLLECTIVE ;  /* 0x000000000000791b */ /* 0x003fea0003800000 */
.L_x_18495:
[----:B------:R-:W-:Y:S02]  /*2300*/  IMAD.MOV.U32 R12, RZ, RZ, 0x1 ;  /* 0x00000001ff0c7424 */ /* 0x000fe400078e00ff */
[----:B------:R-:W-:-:S04]  /*2310*/  IMAD.MOV.U32 R29, RZ, RZ, R14 ;  /* 0x000000ffff1d7224 */ /* 0x000fc800078e000e */
[----:B------:R-:W-:-:S05]  /*2320*/  FADD R24, R28, R29 ;  /* 0x0000001d1c187221 */ /* 0x000fca0000000000 */
[----:B------:R-:W-:-:S07]  /*2330*/  MOV R13, R24 ;  /* 0x00000018000d7202 */ /* 0x000fce0000000f00 */
[----:B------:R-:W-:Y:S05]  /*2340*/  WARPSYNC.COLLECTIVE R15, `(.L_x_18496) ;  /* 0x000000000f087348 */ /* 0x000fea0003c00000 */
[----:B------:R0:W1:Y:S02]  /*2350*/  SHFL.BFLY P6, R14, R13, R12, R11 ;  /* 0x0c00000c0d0e7389 */ /* 0x00006400000c000b */
[----:B01----:R-:W-:Y:S05]  /*2360*/  ENDCOLLECTIVE ;  /* 0x000000000000791b */ /* 0x003fea0003800000 */
.L_x_18496:
[----:B------:R-:W-:Y:S01]  /*2370*/  MOV R29, R14 ;  /* 0x0000000e001d7202 */ /* 0x000fe20000000f00 */
[----:B------:R-:W-:Y:S06]  /*2380*/  BRA `(.L_x_18497) ;  /* 0xfffffff000247947 */ /* 0x000fec000383ffff */
        .weak           $__internal_290_$__cuda_sm3x_div_rn_noftz_f32_slowpath
        .type           $__internal_290_$__cuda_sm3x_div_rn_noftz_f32_slowpath,@function
        .size           $__internal_290_$__cuda_sm3x_div_rn_noftz_f32_slowpath,(.L_x_37667 - $__internal_290_$__cuda_sm3x_div_rn_noftz_f32_slowpath)
$__internal_290_$__cuda_sm3x_div_rn_noftz_f32_slowpath:
        /* <DEDUP_REMOVED lines=35> */
.L_x_18499:
        /* <DEDUP_REMOVED lines=51> */
.L_x_18506:
[----:B------:R-:W-:-:S04]  /*28f0*/  LOP3.LUT R14, R14, 0x80000000, RZ, 0xc0, !PT ;  /* 0x800000000e0e7812 */ /* 0x000fc800078ec0ff */
[----:B------:R-:W-:Y:S01]  /*2900*/  LOP3.LUT R14, R14, 0x7f800000, RZ, 0xfc, !PT ;  /* 0x7f8000000e0e7812 */ /* 0x000fe200078efcff */
[----:B------:R-:W-:Y:S06]  /*2910*/  BRA `(.L_x_18507) ;  /* 0x0000000000047947 */ /* 0x000fec0003800000 */
.L_x_18505:
[----:B------:R-:W-:-:S07]  /*2920*/  LEA R14, R24, R14, 0x17 ;  /* 0x0000000e180e7211 */ /* 0x000fce00078eb8ff */
.L_x_18507:
[----:B------:R-:W-:Y:S05]  /*2930*/  BSYNC.RECONVERGENT B3 ;  /* 0x0000000000037941 */ /* 0x000fea0003800200 */
.L_x_18504:
[----:B------:R-:W-:Y:S05]  /*2940*/  BRA `(.L_x_18508) ;  /* 0x0000000000207947 */ /* 0x000fea0003800000 */
.L_x_18503:
[----:B------:R-:W-:-:S04]  /*2950*/  LOP3.LUT R14, R14, 0x80000000, R3, 0x48, !PT ;  /* 0x800000000e0e7812 */ /* 0x000fc800078e4803 */
[----:B------:R-:W-:Y:S01]  /*2960*/  LOP3.LUT R14, R14, 0x7f800000, RZ, 0xfc, !PT ;  /* 0x7f8000000e0e7812 */ /* 0x000fe200078efcff */
[----:B------:R-:W-:Y:S06]  /*2970*/  BRA `(.L_x_18508) ;  /* 0x0000000000147947 */ /* 0x000fec0003800000 */
.L_x_18502:
[----:B------:R-:W-:Y:S01]  /*2980*/  LOP3.LUT R14, R14, 0x80000000, R3, 0x48, !PT ;  /* 0x800000000e0e7812 */ /* 0x000fe200078e4803 */
[----:B------:R-:W-:Y:S06]  /*2990*/  BRA `(.L_x_18508) ;  /* 0x00000000000c7947 */ /* 0x000fec0003800000 */
.L_x_18501:
[----:B------:R-:W0:Y:S01]  /*29a0*/  MUFU.RSQ R14, -QNAN ;  /* 0xffc00000000e7908 */ /* 0x000e220000001400 */
[----:B------:R-:W-:Y:S05]  /*29b0*/  BRA `(.L_x_18508) ;  /* 0x0000000000047947 */ /* 0x000fea0003800000 */
.L_x_18500:
[----:B------:R-:W-:-:S07]  /*29c0*/  FADD.FTZ R14, R3, R5 ;  /* 0x00000005030e7221 */ /* 0x000fce0000010000 */
.L_x_18508:
[----:B------:R-:W-:Y:S05]  /*29d0*/  BSYNC.RECONVERGENT B2 ;  /* 0x0000000000027941 */ /* 0x000fea0003800200 */
.L_x_18498:
[----:B------:R-:W-:Y:S02]  /*29e0*/  HFMA2 R13, -RZ, RZ, 0, 0 ;  /* 0x00000000ff0d7431 */ /* 0x000fe400000001ff */
[----:B0-----:R-:W-:Y:S02]  /*29f0*/  IMAD.MOV.U32 R11, RZ, RZ, R14 ;  /* 0x000000ffff0b7224 */ /* 0x001fe400078e000e */
[----:B------:R-:W-:Y:S05]  /*2a00*/  RET.REL.NODEC R12 `(_Z15SoftmaxWarpImplI22BroadcastScaleMaskLoadIffbLm3EiE11DirectStoreIffEfLi2ELi2ELi16ELi2ELb1EL9Algorithm0EEvT_T0_ll) ;  /* 0xffffffd40c7c7950 */ /* 0x000fea0003c3ffff */
.L_x_18509:
        /* <DEDUP_REMOVED lines=15> */
.L_x_37667:


//--------------------- .text._Z15SoftmaxWarpImplI22BroadcastScaleMaskLoadIffbLm3EiE11DirectStoreIffEfLi2ELi2ELi16ELi2ELb0EL9Algorithm0EEvT_T0_ll --------------------------
	.section	.text._Z15SoftmaxWarpImplI22BroadcastScaleMaskLoadIffbLm3EiE11DirectStoreIffEfLi2ELi2ELi16ELi2ELb0EL9Algorithm0EEvT_T0_ll,"ax",@progbits
	.align	128
        .global         _Z15SoftmaxWarpImplI22BroadcastScaleMaskLoadIffbLm3EiE11DirectStoreIffEfLi2ELi2ELi16ELi2ELb0EL9Algorithm0EEvT_T0_ll
        .type           _Z15SoftmaxWarpImplI22BroadcastScaleMaskLoadIffbLm3EiE11DirectStoreIffEfLi2ELi2ELi16ELi2ELb0EL9Algorithm0EEvT_T0_ll,@function
        .size           _Z15SoftmaxWarpImplI22BroadcastScaleMaskLoadIffbLm3EiE11DirectStoreIffEfLi2ELi2ELi16ELi2ELb0EL9Algorithm0EEvT_T0_ll,(.L_x_37668 - _Z15SoftmaxWarpImplI22BroadcastScaleMaskLoadIffbLm3EiE11DirectStoreIffEfLi2ELi2ELi16ELi2ELb0EL9Algorithm0EEvT_T0_ll)
        .other          _Z15SoftmaxWarpImplI22BroadcastScaleMaskLoadIffbLm3EiE11DirectStoreIffEfLi2ELi2ELi16ELi2ELb0EL9Algorithm0EEvT_T0_ll,@"STO_CUDA_ENTRY STV_DEFAULT"
_Z15SoftmaxWarpImplI22BroadcastScaleMaskLoadIffbLm3EiE11DirectStoreIffEfLi2ELi2ELi16ELi2ELb0EL9Algorithm0EEvT_T0_ll:
.text._Z15SoftmaxWarpImplI22BroadcastScaleMaskLoadIffbLm3EiE11DirectStoreIffEfLi2ELi2ELi16ELi2ELb0EL9Algorithm0EEvT_T0_ll:
        /* <DEDUP_REMOVED lines=26> */
.L_x_18510:
        /* <DEDUP_REMOVED lines=20> */
.L_x_18520:
        /* <DEDUP_REMOVED lines=77> */
[----:B------:R-:W-:Y:S01]  /*07b0*/  SEL R5, R5, R24, !P2 ;  /* 0x0000001805057207 */ /* 0x000fe20005000000 */
[----:B------:R-:W-:Y:S01]  /*07c0*/  IMAD.MOV R24, RZ, RZ, -R12 ;  /* 0x000000ffff187224 */ /* 0x000fe200078e0a0c */
[----:B-1----:R-:W-:-:S03]  /*07d0*/  ISETP.NE.U32.AND P0, PT, R14, 0x1, PT ;  /* 0x000000010e00780c */ /* 0x002fc60003f05070 */
[C---:B------:R-:W-:Y:S01]  /*07e0*/  IMAD R11, R26.reuse, R24, R11 ;  /* 0x000000181a0b7224 */ /* 0x040fe200078e020b */
[----:B------:R-:W-:Y:S02]  /*07f0*/  IADD3 R24, PT, PT, -R5, RZ, RZ ;  /* 0x000000ff05187210 */ /* 0x000fe40007ffe1ff */
[----:B------:R-:W-:Y:S02]  /*0800*/  ISETP.NE.AND.EX P0, PT, R15, RZ, PT, P0 ;  /* 0x000000ff0f00720c */ /* 0x000fe40003f05300 */
[----:B------:R-:W-:Y:S01]  /*0810*/  ISETP.GT.U32.AND P4, PT, R26, R11, PT ;  /* 0x0000000b1a00720c */ /* 0x000fe20003f84070 */
[----:B------:R-:W-:Y:S01]  /*0820*/  IMAD R13, R22, R24, R13 ;  /* 0x00000018160d7224 */ /* 0x000fe200078e020d */
[----:B------:R-:W1:Y:S01]  /*0830*/  LDC.64 R14, c[0x0][0x3a0] ;  /* 0x0000e800ff0e7b82 */ /* 0x000e620000000a00 */
[----:B------:R-:W-:Y:S02]  /*0840*/  SEL R10, R10, RZ, P0 ;  /* 0x000000ff0a0a7207 */ /* 0x000fe40000000000 */
[----:B------:R-:W-:-:S03]  /*0850*/  SEL R2, R2, RZ, P0 ;  /* 0x000000ff02027207 */ /* 0x000fc60000000000 */
[----:B------:R-:W-:Y:S02]  /*0860*/  IMAD R10, R10, UR42, RZ ;  /* 0x0000002a0a0a7c24 */ /* 0x000fe4000f8e02ff */
[----:B------:R-:W2:Y:S03]  /*0870*/  LDC.64 R24, c[0x0][0x398] ;  /* 0x0000e600ff187b82 */ /* 0x000ea60000000a00 */
[----:B------:R-:W-:Y:S01]  /*0880*/  @!P4 IMAD.IADD R11, R11, 0x1, -R26 ;  /* 0x000000010b0bc824 */ /* 0x000fe200078e0a1a */
[----:B------:R-:W-:-:S04]  /*0890*/  @!P4 IADD3 R12, PT, PT, R12, 0x1, RZ ;  /* 0x000000010c0cc810 */ /* 0x000fc80007ffe0ff */
[----:B------:R-:W-:Y:S02]  /*08a0*/  ISETP.GE.U32.AND P3, PT, R11, R26, PT ;  /* 0x0000001a0b00720c */ /* 0x000fe40003f66070 */
[----:B------:R-:W-:-:S04]  /*08b0*/  LOP3.LUT R11, R3, R22, RZ, 0x3c, !PT ;  /* 0x00000016030b7212 */ /* 0x000fc800078e3cff */
[----:B------:R-:W-:Y:S02]  /*08c0*/  ISETP.GE.AND P5, PT, R11, RZ, PT ;  /* 0x000000ff0b00720c */ /* 0x000fe40003fa6270 */
[----:B------:R-:W-:-:S05]  /*08d0*/  LOP3.LUT R11, RZ, R22, RZ, 0x33, !PT ;  /* 0x00000016ff0b7212 */ /* 0x000fca00078e33ff */
[----:B------:R-:W-:Y:S01]  /*08e0*/  @P3 VIADD R12, R12, 0x1 ;  /* 0x000000010c0c3836 */ /* 0x000fe20000000000 */
[----:B--2---:R-:W-:-:S05]  /*08f0*/  ISETP.NE.U32.AND P1, PT, R24, 0x1, PT ;  /* 0x000000011800780c */ /* 0x004fca0003f25070 */
[----:B------:R-:W-:Y:S02]  /*0900*/  @!P5 IADD3 R12, PT, PT, -R12, RZ, RZ ;  /* 0x000000ff0c0cd210 */ /* 0x000fe40007ffe1ff */
[----:B------:R-:W-:Y:S02]  /*0910*/  ISETP.NE.AND.EX P1, PT, R25, RZ, PT, P1 ;  /* 0x000000ff1900720c */ /* 0x000fe40003f25310 */
[----:B------:R-:W-:Y:S02]  /*0920*/  SEL R12, R11, R12, !P2 ;  /* 0x0000000c0b0c7207 */ /* 0x000fe40005000000 */
[----:B-1----:R-:W-:Y:S02]  /*0930*/  ISETP.NE.U32.AND P2, PT, R14, 0x1, PT ;  /* 0x000000010e00780c */ /* 0x002fe40003f45070 */
[----:B------:R-:W-:Y:S01]  /*0940*/  SEL R5, R5, RZ, P1 ;  /* 0x000000ff05057207 */ /* 0x000fe20000800000 */
[----:B------:R-:W-:Y:S01]  /*0950*/  IMAD.MOV R11, RZ, RZ, -R12 ;  /* 0x000000ffff0b7224 */ /* 0x000fe200078e0a0c */
[----:B------:R-:W-:-:S02]  /*0960*/  ISETP.NE.AND.EX P0, PT, R15, RZ, PT, P2 ;  /* 0x000000ff0f00720c */ /* 0x000fc40003f05320 */
[----:B------:R-:W-:Y:S01]  /*0970*/  SEL R12, R12, RZ, P1 ;  /* 0x000000ff0c0c7207 */ /* 0x000fe20000800000 */
[----:B------:R-:W-:Y:S01]  /*0980*/  IMAD R3, R22, R11, R3 ;  /* 0x0000000b16037224 */ /* 0x000fe200078e0203 */
[----:B------:R-:W-:Y:S01]  /*0990*/  SEL R13, R13, RZ, P0 ;  /* 0x000000ff0d0d7207 */ /* 0x000fe20000000000 */
[----:B------:R-:W-:Y:S02]  /*09a0*/  IMAD R11, R2, UR42, RZ ;  /* 0x0000002a020b7c24 */ /* 0x000fe4000f8e02ff */
        /* <DEDUP_REMOVED lines=38> */
[----:B------:R-:W-:Y:S02]  /*0c10*/  ISETP.NE.AND P0, PT, R12, RZ, PT ;  /* 0x000000ff0c00720c */ /* 0x000fe40003f05270 */
[----:B-1----:R-:W-:Y:S01]  /*0c20*/  MOV R31, UR4 ;  /* 0x00000004001f7c02 */ /* 0x002fe20008000f00 */
[----:B------:R-:W-:Y:S01]  /*0c30*/  IMAD.U32 R27, RZ, RZ, UR4 ;  /* 0x00000004ff1b7e24 */ /* 0x000fe2000f8e00ff */
        /* <DEDUP_REMOVED lines=25> */
[----:B0-----:R-:W-:-:S05]  /*0dd0*/  FMNMX R4, R3, R14, !PT ;  /* 0x0000000e03047209 */ /* 0x001fca0007800000 */
[----:B------:R-:W-:Y:S01]  /*0de0*/  FADD R12, R29, -R4 ;  /* 0x800000041d0c7221 */ /* 0x000fe20000000000 */
[----:B------:R-:W-:Y:S01]  /*0df0*/  FADD R14, -R4, R31 ;  /* 0x0000001f040e7221 */ /* 0x000fe20000000100 */
[----:B-1----:R-:W-:Y:S02]  /*0e00*/  FMNMX R4, R25, R0, !PT ;  /* 0x0000000019047209 */ /* 0x002fe40007800000 */
[-C--:B------:R-:W-:Y:S01]  /*0e10*/  FFMA.SAT R2, R12, R11.reuse, 0.5 ;  /* 0x3f0000000c027423 */ /* 0x080fe2000000200b */
[----:B------:R-:W-:Y:S02]  /*0e20*/  FFMA.SAT R0, R14, R11, 0.5 ;  /* 0x3f0000000e007423 */ /* 0x000fe4000000200b */
[----:B------:R-:W-:Y:S01]  /*0e30*/  FADD R10, R10, -R4 ;  /* 0x800000040a0a7221 */ /* 0x000fe20000000000 */
[-C--:B------:R-:W-:Y:S01]  /*0e40*/  FFMA.RM R2, R2, R5.reuse, 12582913 ;  /* 0x4b40000102027423 */ /* 0x080fe20000004005 */
[----:B------:R-:W-:Y:S01]  /*0e50*/  FADD R26, -R4, R27 ;  /* 0x0000001b041a7221 */ /* 0x000fe20000000100 */
[----:B------:R-:W-:Y:S01]  /*0e60*/  FFMA.RM R0, R0, R5, 12582913 ;  /* 0x4b40000100007423 */ /* 0x000fe20000004005 */
[-C--:B------:R-:W-:Y:S01]  /*0e70*/  FFMA.SAT R24, R10, R11.reuse, 0.5 ;  /* 0x3f0000000a187423 */ /* 0x080fe2000000200b */
[----:B------:R-:W-:Y:S01]  /*0e80*/  FADD R3, R2, -12583039 ;  /* 0xcb40007f02037421 */ /* 0x000fe20000000000 */
[----:B------:R-:W-:Y:S01]  /*0e90*/  FFMA.SAT R4, R26, R11, 0.5 ;  /* 0x3f0000001a047423 */ /* 0x000fe2000000200b */
[----:B------:R-:W-:Y:S01]  /*0ea0*/  FADD R13, R0, -12583039 ;  /* 0xcb40007f000d7421 */ /* 0x000fe20000000000 */
[----:B------:R-:W-:Y:S01]  /*0eb0*/  SHF.L.U32 R2, R2, 0x17, RZ ;  /* 0x0000001702027819 */ /* 0x000fe200000006ff */
[----:B------:R-:W-:Y:S01]  /*0ec0*/  FFMA R3, R12, 1.4426950216293334961, -R3 ;  /* 0x3fb8aa3b0c037823 */ /* 0x000fe20000000803 */
[----:B------:R-:W-:-:S02]  /*0ed0*/  IMAD.SHL.U32 R0, R0, 0x800000, RZ ;  /* 0x0080000000007824 */ /* 0x000fc400078e00ff */
[----:B------:R-:W-:Y:S01]  /*0ee0*/  FFMA R15, R14, 1.4426950216293334961, -R13 ;  /* 0x3fb8aa3b0e0f7823 */ /* 0x000fe2000000080d */
[----:B------:R-:W-:Y:S01]  /*0ef0*/  FFMA R12, R12, 1.925963033500011079e-08, R3 ;  /* 0x32a570600c0c7823 */ /* 0x000fe20000000003 */
[-C--:B------:R-:W-:Y:S01]  /*0f00*/  FFMA.RM R3, R24, R5.reuse, 12582913 ;  /* 0x4b40000118037423 */ /* 0x080fe20000004005 */
[----:B------:R-:W-:Y:S01]  /*0f10*/  FFMA.RM R5, R4, R5, 12582913 ;  /* 0x4b40000104057423 */ /* 0x000fe20000004005 */
[----:B------:R-:W-:Y:S01]  /*0f20*/  FFMA R15, R14, 1.925963033500011079e-08, R15 ;  /* 0x32a570600e0f7823 */ /* 0x000fe2000000000f */
[----:B------:R-:W0:Y:S01]  /*0f30*/  MUFU.EX2 R13, R12 ;  /* 0x0000000c000d7308 */ /* 0x000e220000000800 */
[----:B------:R-:W-:Y:S01]  /*0f40*/  FADD R11, R3, -12583039 ;  /* 0xcb40007f030b7421 */ /* 0x000fe20000000000 */
[----:B------:R-:W-:Y:S01]  /*0f50*/  FADD R25, R5, -12583039 ;  /* 0xcb40007f05197421 */ /* 0x000fe20000000000 */
[----:B------:R-:W-:Y:S01]  /*0f60*/  SHF.L.U32 R3, R3, 0x17, RZ ;  /* 0x0000001703037819 */ /* 0x000fe200000006ff */
[----:B------:R-:W-:Y:S02]  /*0f70*/  IMAD.SHL.U32 R5, R5, 0x800000, RZ ;  /* 0x0080000005057824 */ /* 0x000fe400078e00ff */
[----:B------:R-:W-:Y:S01]  /*0f80*/  FFMA R11, R10, 1.4426950216293334961, -R11 ;  /* 0x3fb8aa3b0a0b7823 */ /* 0x000fe2000000080b */
[----:B------:R-:W-:Y:S01]  /*0f90*/  FFMA R25, R26, 1.4426950216293334961, -R25 ;  /* 0x3fb8aa3b1a197823 */ /* 0x000fe20000000819 */
[----:B------:R-:W1:Y:S02]  /*0fa0*/  MUFU.EX2 R15, R15 ;  /* 0x0000000f000f7308 */ /* 0x000e640000000800 */
[----:B------:R-:W-:Y:S01]  /*0fb0*/  FFMA R11, R10, 1.925963033500011079e-08, R11 ;  /* 0x32a570600a0b7823 */ /* 0x000fe2000000000b */
        /* <DEDUP_REMOVED lines=9> */
[----:B0-----:R-:W-:Y:S01]  /*1050*/  FMUL R3, R5, R10 ;  /* 0x0000000a05037220 */ /* 0x001fe20000400000 */
[----:B------:R-:W-:-:S04]  /*1060*/  FADD R10, RZ, R4 ;  /* 0x00000004ff0a7221 */ /* 0x000fc80000000000 */
        /* <DEDUP_REMOVED lines=13> */
[----:B------:R0:W2:Y:S01]  /*1140*/  SHFL.BFLY PT, R29, R28, 0x1, 0x1f ;  /* 0x0c201f001c1d7f89 */ /* 0x0000a200000e0000 */
[----:B-1----:R-:W-:-:S07]  /*1150*/  FADD R5, R25, R14 ;  /* 0x0000000e19057221 */ /* 0x002fce0000000000 */
.L_x_18538:
[----:B------:R-:W1:Y:S01]  /*1160*/  MUFU.RCP R10, R5 ;  /* 0x00000005000a7308 */ /* 0x000e620000001000 */
[----:B------:R-:W-:Y:S01]  /*1170*/  BSSY.RECONVERGENT B0, `(.L_x_18512) ;  /* 0x000000c000007945 */ /* 0x000fe20003800200 */
[----:B--2---:R-:W-:-:S06]  /*1180*/  FADD R29, R28, R29 ;  /* 0x0000001d1c1d7221 */ /* 0x004fcc0000000000 */
        /* <DEDUP_REMOVED lines=8> */
[----:B0-----:R-:W-:Y:S05]  /*1210*/  CALL.REL.NOINC `($__internal_291_$__cuda_sm3x_div_rn_noftz_f32_slowpath) ;  /* 0x0000000c00847944 */ /* 0x001fea0003c00000 */
[----:B------:R-:W-:-:S07]  /*1220*/  MOV R10, R2 ;  /* 0x00000002000a7202 */ /* 0x000fce0000000f00 */
.L_x_18513:
[----:B------:R-:W-:Y:S05]  /*1230*/  BSYNC.RECONVERGENT B0 ;  /* 0x0000000000007941 */ /* 0x000fea0003800200 */
.L_x_18512:
        /* <DEDUP_REMOVED lines=11> */
[----:B0-----:R-:W-:Y:S05]  /*12f0*/  CALL.REL.NOINC `($__internal_291_$__cuda_sm3x_div_rn_noftz_f32_slowpath) ;  /* 0x0000000c004c7944 */ /* 0x001fea0003c00000 */
[----:B------:R-:W-:-:S07]  /*1300*/  MOV R11, R2 ;  /* 0x00000002000b7202 */ /* 0x000fce0000000f00 */
.L_x_18515:
[----:B------:R-:W-:Y:S05]  /*1310*/  BSYNC.RECONVERGENT B0 ;  /* 0x0000000000007941 */ /* 0x000fea0003800200 */
.L_x_18514:
[----:B------:R-:W-:Y:S02]  /*1320*/  HFMA2 R13, -RZ, RZ, 0, 0 ;  /* 0x00000000ff0d7431 */ /* 0x000fe400000001ff */
[----:B------:R-:W-:Y:S01]  /*1330*/  IMAD.MOV.U32 R12, RZ, RZ, R18 ;  /* 0x000000ffff0c7224 */ /* 0x000fe200078e0012 */
[----:B------:R-:W1:Y:S01]  /*1340*/  MUFU.RCP R0, R29 ;  /* 0x0000001d00007308 */ /* 0x000e620000001000 */
        /* <DEDUP_REMOVED lines=9> */
[----:B-1----:R-:W-:-:S04]  /*13e0*/  FFMA R5, -R29, R0, 1 ;  /* 0x3f8000001d057423 */ /* 0x002fc80000000100 */
[----:B------:R-:W-:Y:S01]  /*13f0*/  FFMA R5, R0, R5, R0 ;  /* 0x0000000500057223 */ /* 0x000fe20000000000 */
[----:B------:R1:W-:Y:S02]  /*1400*/  STG.E.64 desc[UR4][R24.64], R10 ;  /* 0x0000000a18007986 */ /* 0x0003e4000c101b04 */
[----:B------:R-:W2:Y:S01]  /*1410*/  FCHK P0, R4, R29 ;  /* 0x0000001d04007302 */ /* 0x000ea20000000000 */
[----:B------:R-:W-:-:S04]  /*1420*/  FFMA R14, R4, R5, RZ ;  /* 0x00000005040e7223 */ /* 0x000fc800000000ff */
[----:B------:R-:W-:-:S04]  /*1430*/  FFMA R0, -R29, R14, R4 ;  /* 0x0000000e1d007223 */ /* 0x000fc80000000104 */
[----:B------:R-:W-:Y:S01]  /*1440*/  FFMA R14, R5, R0, R14 ;  /* 0x00000000050e7223 */ /* 0x000fe2000000000e */
[----:B-12---:R-:W-:Y:S06]  /*1450*/  @!P0 BRA `(.L_x_18517) ;  /* 0x0000000000148947 */ /* 0x006fec0003800000 */
[----:B------:R-:W-:Y:S01]  /*1460*/  MOV R2, R4 ;  /* 0x0000000400027202 */ /* 0x000fe20000000f00 */
[----:B------:R-:W-:Y:S01]  /*1470*/  IMAD.MOV.U32 R5, RZ, RZ, R29 ;  /* 0x000000ffff057224 */ /* 0x000fe200078e001d */
[----:B------:R-:W-:-:S07]  /*1480*/  MOV R24, 0x14a0 ;  /* 0x000014a000187802 */ /* 0x000fce0000000f00 */
[----:B0-----:R-:W-:Y:S05]  /*1490*/  CALL.REL.NOINC `($__internal_291_$__cuda_sm3x_div_rn_noftz_f32_slowpath) ;  /* 0x0000000800e47944 */ /* 0x001fea0003c00000 */
[----:B------:R-:W-:-:S07]  /*14a0*/  MOV R14, R2 ;  /* 0x00000002000e7202 */ /* 0x000fce0000000f00 */
.L_x_18517:
[----:B------:R-:W-:Y:S05]  /*14b0*/  BSYNC.RECONVERGENT B0 ;  /* 0x0000000000007941 */ /* 0x000fea0003800200 */
.L_x_18516:
        /* <DEDUP_REMOVED lines=12> */
[----:B0-----:R-:W-:Y:S05]  /*1580*/  CALL.REL.NOINC `($__internal_291_$__cuda_sm3x_div_rn_noftz_f32_slowpath) ;  /* 0x0000000800a87944 */ /* 0x001fea0003c00000 */
[----:B------:R-:W-:-:S07]  /*1590*/  IMAD.MOV.U32 R15, RZ, RZ, R2 ;  /* 0x000000ffff0f7224 */ /* 0x000fce00078e0002 */
.L_x_18519:
[----:B------:R-:W-:Y:S05]  /*15a0*/  BSYNC.RECONVERGENT B0 ;  /* 0x0000000000007941 */ /* 0x000fea0003800200 */
.L_x_18518:
        /* <DEDUP_REMOVED lines=17> */
[----:B------:R-:W-:Y:S05]  /*16c0*/  EXIT ;  /* 0x000000000000794d */ /* 0x000fea0003800000 */
.L_x_18511:
[----:B------:R-:W-:Y:S01]  /*16d0*/  HFMA2 R12, -RZ, RZ, 0, 4.76837158203125e-07 ;  /* 0x00000008ff0c7431 */ /* 0x000fe200000001ff */
[----:B------:R-:W-:Y:S01]  /*16e0*/  BSSY B0, `(.L_x_18521) ;  /* 0x0000006000007945 */ /* 0x000fe20003800000 */
[----:B------:R-:W-:Y:S01]  /*16f0*/  IMAD.MOV.U32 R11, RZ, RZ, 0x1f ;  /* 0x0000001fff0b7424 */ /* 0x000fe200078e00ff */
[----:B------:R-:W-:-:S07]  /*1700*/  MOV R15, 0xffffffff ;  /* 0xffffffff000f7802 */ /* 0x000fce0000000f00 */
[----:B------:R-:W-:Y:S05]  /*1710*/  WARPSYNC.COLLECTIVE R15, `(.L_x_18522) ;  /* 0x000000000f087348 */ /* 0x000fea0003c00000 */
[----:B------:R0:W1:Y:S02]  /*1720*/  SHFL.BFLY P6, R14, R13, R12, R11 ;  /* 0x0c00000c0d0e7389 */ /* 0x00006400000c000b */
[----:B01----:R-:W-:Y:S05]  /*1730*/  ENDCOLLECTIVE ;  /* 0x000000000000791b */ /* 0x003fea0003800000 */
.L_x_18522:
[----:B------:R-:W-:Y:S05]  /*1740*/  BSYNC B0 ;  /* 0x0000000000007941 */ /* 0x000fea0003800000 */
.L_x_18521:
[----:B------:R-:W-:Y:S01]  /*1750*/  HFMA2 R11, -RZ, RZ, 0, 1.847743988037109375e-06 ;  /* 0x0000001fff0b7431 */ /* 0x000fe200000001ff */
[----:B------:R-:W-:Y:S01]  /*1760*/  FMNMX R13, R13, R14, !PT ;  /* 0x0000000e0d0d7209 */ /* 0x000fe20007800000 */
[----:B------:R-:W-:Y:S02]  /*1770*/  IMAD.MOV.U32 R12, RZ, RZ, 0x4 ;  /* 0x00000004ff0c7424 */ /* 0x000fe400078e00ff */
[----:B------:R-:W-:-:S07]  /*1780*/  IMAD.MOV.U32 R15, RZ, RZ, -0x1 ;  /* 0xffffffffff0f7424 */ /* 0x000fce00078e00ff */
[----:B------:R-:W-:Y:S05]  /*1790*/  WARPSYNC.COLLECTIVE R15, `(.L_x_18523) ;  /* 0x000000000f087348 */ /* 0x000fea0003c00000 */
[----:B------:R0:W1:Y:S02]  /*17a0*/  SHFL.BFLY P6, R14, R13, R12, R11 ;  /* 0x0c00000c0d0e7389 */ /* 0x00006400000c000b */
[----:B01----:R-:W-:Y:S05]  /*17b0*/  ENDCOLLECTIVE ;  /* 0x000000000000791b */ /* 0x003fea0003800000 */
.L_x_18523:
[----:B------:R-:W-:Y:S01]  /*17c0*/  IMAD.MOV.U32 R12, RZ, RZ, 0x2 ;  /* 0x00000002ff0c7424 */ /* 0x000fe200078e00ff */
[----:B------:R-:W-:-:S04]  /*17d0*/  FMNMX R2, R13, R14, !PT ;  /* 0x0000000e0d027209 */ /* 0x000fc80007800000 */
[----:B------:R-:W-:-:S07]  /*17e0*/  MOV R13, R2 ;  /* 0x00000002000d7202 */ /* 0x000fce0000000f00 */
[----:B------:R-:W-:Y:S05]  /*17f0*/  WARPSYNC.COLLECTIVE R15, `(.L_x_18524) ;  /* 0x000000000f087348 */ /* 0x000fea0003c00000 */
[----:B------:R0:W1:Y:S02]  /*1800*/  SHFL.BFLY P6, R14, R13, R12, R11 ;  /* 0x0c00000c0d0e7389 */ /* 0x00006400000c000b */
[----:B01----:R-:W-:Y:S05]  /*1810*/  ENDCOLLECTIVE ;  /* 0x000000000000791b */ /* 0x003fea0003800000 */
.L_x_18524:
[----:B------:R-:W-:Y:S01]  /*1820*/  IMAD.MOV.U32 R12, RZ, RZ, 0x1 ;  /* 0x00000001ff0c7424 */ /* 0x000fe200078e00ff */
[----:B------:R-:W-:-:S04]  /*1830*/  FMNMX R3, R2, R14, !PT ;  /* 0x0000000e02037209 */ /* 0x000fc80007800000 */
[----:B------:R-:W-:-:S07]  /*1840*/  MOV R13, R3 ;  /* 0x00000003000d7202 */ /* 0x000fce0000000f00 */
[----:B------:R-:W-:Y:S05]  /*1850*/  WARPSYNC.COLLECTIVE R15, `(.L_x_18525) ;  /* 0x000000000f087348 */ /* 0x000fea0003c00000 */
[----:B------:R0:W1:Y:S02]  /*1860*/  SHFL.BFLY P6, R14, R13, R12, R11 ;  /* 0x0c00000c0d0e7389 */ /* 0x00006400000c000b */
[----:B01----:R-:W-:Y:S05]  /*1870*/  ENDCOLLECTIVE ;  /* 0x000000000000791b */ /* 0x003fea0003800000 */
.L_x_18525:
[----:B------:R-:W-:Y:S01]  /*1880*/  MOV R13, R0 ;  /* 0x00000000000d7202 */ /* 0x000fe20000000f00 */
[----:B------:R-:W-:Y:S01]  /*1890*/  IMAD.MOV.U32 R12, RZ, RZ, 0x8 ;  /* 0x00000008ff0c7424 */ /* 0x000fe200078e00ff */
[----:B------:R-:W-:-:S07]  /*18a0*/  FMNMX R4, R3, R14, !PT ;  /* 0x0000000e03047209 */ /* 0x000fce0007800000 */
[----:B------:R-:W-:Y:S05]  /*18b0*/  WARPSYNC.COLLECTIVE R15, `(.L_x_18526) ;  /* 0x000000000f087348 */ /* 0x000fea0003c00000 */
[----:B------:R0:W1:Y:S02]  /*18c0*/  SHFL.BFLY P6, R14, R13, R12, R11 ;  /* 0x0c00000c0d0e7389 */ /* 0x00006400000c000b */
[----:B01----:R-:W-:Y:S05]  /*18d0*/  ENDCOLLECTIVE ;  /* 0x000000000000791b */ /* 0x003fea0003800000 */
.L_x_18526:
[----:B------:R-:W-:Y:S01]  /*18e0*/  FADD R2, R29, -R4 ;  /* 0x800000041d027221 */ /* 0x000fe20000000000 */
[----:B------:R-:W-:Y:S01]  /*18f0*/  HFMA2 R12, -RZ, RZ, 0, 2.384185791015625e-07 ;  /* 0x00000004ff0c7431 */ /* 0x000fe200000001ff */
[----:B------:R-:W-:-:S04]  /*1900*/  MOV R3, R14 ;  /* 0x0000000e00037202 */ /* 0x000fc80000000f00 */
[----:B------:R-:W-:-:S05]  /*1910*/  FMNMX R5, R0, R3, !PT ;  /* 0x0000000300057209 */ /* 0x000fca0007800000 */
[----:B------:R-:W-:-:S07]  /*1920*/  IMAD.MOV.U32 R13, RZ, RZ, R5 ;  /* 0x000000ffff0d7224 */ /* 0x000fce00078e0005 */
[----:B------:R-:W-:Y:S05]  /*1930*/  WARPSYNC.COLLECTIVE R15, `(.L_x_18527) ;  /* 0x000000000f087348 */ /* 0x000fea0003c00000 */
[----:B------:R0:W1:Y:S02]  /*1940*/  SHFL.BFLY P6, R14, R13, R12, R11 ;  /* 0x0c00000c0d0e7389 */ /* 0x00006400000c000b */
[----:B01----:R-:W-:Y:S05]  /*1950*/  ENDCOLLECTIVE ;  /* 0x000000000000791b */ /* 0x003fea0003800000 */
.L_x_18527:
[----:B------:R-:W-:Y:S02]  /*1960*/  IMAD.MOV.U32 R12, RZ, RZ, 0x2 ;  /* 0x00000002ff0c7424 */ /* 0x000fe400078e00ff */
[----:B------:R-:W-:-:S05]  /*1970*/  IMAD.MOV.U32 R24, RZ, RZ, R14 ;  /* 0x000000ffff187224 */ /* 0x000fca00078e000e */
[----:B------:R-:W-:Y:S02]  /*1980*/  FMNMX R24, R5, R24, !PT ;  /* 0x0000001805187209 */ /* 0x000fe40007800000 */
[----:B------:R-:W-:Y:S02]  /*1990*/  MOV R5, 0x3bbb989d ;  /* 0x3bbb989d00057802 */ /* 0x000fe40000000f00 */
[----:B------:R-:W-:-:S07]  /*19a0*/  MOV R13, R24 ;  /* 0x00000018000d7202 */ /* 0x000fce0000000f00 */
[----:B------:R-:W-:Y:S05]  /*19b0*/  WARPSYNC.COLLECTIVE R15, `(.L_x_18528) ;  /* 0x000000000f087348 */ /* 0x000fea0003c00000 */
[----:B------:R0:W1:Y:S02]  /*19c0*/  SHFL.BFLY P6, R14, R13, R12, R11 ;  /* 0x0c00000c0d0e7389 */ /* 0x00006400000c000b */
[----:B01----:R-:W-:Y:S05]  /*19d0*/  ENDCOLLECTIVE ;  /* 0x000000000000791b */ /* 0x003fea0003800000 */
.L_x_18528:
[----:B------:R-:W-:Y:S01]  /*19e0*/  HFMA2 R12, -RZ, RZ, 0, 5.9604644775390625e-08 ;  /* 0x00000001ff0c7431 */ /* 0x000fe200000001ff */
[----:B------:R-:W-:-:S04]  /*19f0*/  MOV R25, R14 ;  /* 0x0000000e00197202 */ /* 0x000fc80000000f00 */
[----:B------:R-:W-:-:S05]  /*1a00*/  FMNMX R25, R24, R25, !PT ;  /* 0x0000001918197209 */ /* 0x000fca0007800000 */
[----:B------:R-:W-:-:S07]  /*1a10*/  IMAD.MOV.U32 R13, RZ, RZ, R25 ;  /* 0x000000ffff0d7224 */ /* 0x000fce00078e0019 */
[----:B------:R-:W-:Y:S05]  /*1a20*/  WARPSYNC.COLLECTIVE R15, `(.L_x_18529) ;  /* 0x000000000f087348 */ /* 0x000fea0003c00000 */
[----:B------:R0:W1:Y:S02]  /*1a30*/  SHFL.BFLY P6, R14, R13, R12, R11 ;  /* 0x0c00000c0d0e7389 */ /* 0x00006400000c000b */
[----:B01----:R-:W-:Y:S05]  /*1a40*/  ENDCOLLECTIVE ;  /* 0x000000000000791b */ /* 0x003fea0003800000 */
.L_x_18529:
[----:B------:R-:W-:Y:S02]  /*1a50*/  IMAD.MOV.U32 R0, RZ, RZ, R14 ;  /* 0x000000ffff007224 */ /* 0x000fe400078e000e */
[----:B------:R-:W-:-:S03]  /*1a60*/  FADD R14, -R4, R31 ;  /* 0x0000001f040e7221 */ /* 0x000fc60000000100 */
[----:B------:R-:W-:Y:S01]  /*1a70*/  FMNMX R0, R25, R0, !PT ;  /* 0x0000000019007209 */ /* 0x000fe20007800000 */
[----:B------:R-:W-:-:S04]  /*1a80*/  IMAD.MOV.U32 R25, RZ, RZ, 0x437c0000 ;  /* 0x437c0000ff197424 */ /* 0x000fc800078e00ff */
[----:B------:R-:W-:Y:S01]  /*1a90*/  FADD R3, R10, -R0 ;  /* 0x800000000a037221 */ /* 0x000fe20000000000 */
[----:B------:R-:W-:Y:S01]  /*1aa0*/  FADD R4, -R0, R27 ;  /* 0x0000001b00047221 */ /* 0x000fe20000000100 */
[-C--:B------:R-:W-:Y:S02]  /*1ab0*/  FFMA.SAT R0, R2, R5.reuse, 0.5 ;  /* 0x3f00000002007423 */ /* 0x080fe40000002005 */
[-C--:B------:R-:W-:Y:S01]  /*1ac0*/  FFMA.SAT R12, R3, R5.reuse, 0.5 ;  /* 0x3f000000030c7423 */ /* 0x080fe20000002005 */
[----:B------:R-:W-:Y:S01]  /*1ad0*/  FFMA.SAT R10, R4, R5, 0.5 ;  /* 0x3f000000040a7423 */ /* 0x000fe20000002005 */
[-C--:B------:R-:W-:Y:S02]  /*1ae0*/  FFMA.RM R0, R0, R25.reuse, 12582913 ;  /* 0x4b40000100007423 */ /* 0x080fe40000004019 */
[-C--:B------:R-:W-:Y:S01]  /*1af0*/  FFMA.RM R12, R12, R25.reuse, 12582913 ;  /* 0x4b4000010c0c7423 */ /* 0x080fe20000004019 */
[----:B------:R-:W-:Y:S01]  /*1b00*/  FFMA.RM R10, R10, R25, 12582913 ;  /* 0x4b4000010a0a7423 */ /* 0x000fe20000004019 */
[C---:B------:R-:W-:Y:S01]  /*1b10*/  FADD R11, R0.reuse, -12583039 ;  /* 0xcb40007f000b7421 */ /* 0x040fe20000000000 */
[----:B------:R-:W-:-:S03]  /*1b20*/  SHF.L.U32 R0, R0, 0x17, RZ ;  /* 0x0000001700007819 */ /* 0x000fc600000006ff */
[----:B------:R-:W-:-:S04]  /*1b30*/  FFMA R11, R2, 1.4426950216293334961, -R11 ;  /* 0x3fb8aa3b020b7823 */ /* 0x000fc8000000080b */
[----:B------:R-:W-:-:S06]  /*1b40*/  FFMA R11, R2, 1.925963033500011079e-08, R11 ;  /* 0x32a57060020b7823 */ /* 0x000fcc000000000b */
[----:B------:R-:W0:Y:S02]  /*1b50*/  MUFU.EX2 R11, R11 ;  /* 0x0000000b000b7308 */ /* 0x000e240000000800 */
[----:B0-----:R-:W-:Y:S01]  /*1b60*/  FMUL R2, R0, R11 ;  /* 0x0000000b00027220 */ /* 0x001fe20000400000 */
[----:B------:R-:W-:Y:S01]  /*1b70*/  FFMA.SAT R0, R14, R5, 0.5 ;  /* 0x3f0000000e007423 */ /* 0x000fe20000002005 */
[----:B------:R-:W-:Y:S01]  /*1b80*/  FADD R5, R10, -12583039 ;  /* 0xcb40007f0a057421 */ /* 0x000fe20000000000 */
[----:B------:R-:W-:Y:S02]  /*1b90*/  HFMA2 R11, -RZ, RZ, 0, 1.847743988037109375e-06 ;  /* 0x0000001fff0b7431 */ /* 0x000fe400000001ff */
[----:B------:R-:W-:Y:S01]  /*1ba0*/  FFMA.RM R0, R0, R25, 12582913 ;  /* 0x4b40000100007423 */ /* 0x000fe20000004019 */
[----:B------:R-:W-:-:S03]  /*1bb0*/  FFMA R5, R4, 1.4426950216293334961, -R5 ;  /* 0x3fb8aa3b04057823 */ /* 0x000fc60000000805 */
[----:B------:R-:W-:Y:S01]  /*1bc0*/  FADD R13, R0, -12583039 ;  /* 0xcb40007f000d7421 */ /* 0x000fe20000000000 */
[----:B------:R-:W-:Y:S01]  /*1bd0*/  FFMA R26, R4, 1.925963033500011079e-08, R5 ;  /* 0x32a57060041a7823 */ /* 0x000fe20000000005 */
[----:B------:R-:W-:Y:S01]  /*1be0*/  FADD R4, R12, -12583039 ;  /* 0xcb40007f0c047421 */ /* 0x000fe20000000000 */
[----:B------:R-:W-:Y:S02]  /*1bf0*/  IMAD.SHL.U32 R0, R0, 0x800000, RZ ;  /* 0x0080000000007824 */ /* 0x000fe400078e00ff */
[C---:B------:R-:W-:Y:S01]  /*1c00*/  FFMA R13, R14.reuse, 1.4426950216293334961, -R13 ;  /* 0x3fb8aa3b0e0d7823 */ /* 0x040fe2000000080d */
[C---:B------:R-:W-:Y:S01]  /*1c10*/  FFMA R4, R3.reuse, 1.4426950216293334961, -R4 ;  /* 0x3fb8aa3b03047823 */ /* 0x040fe20000000804 */
[----:B------:R-:W-:Y:S02]  /*1c20*/  MUFU.EX2 R26, R26 ;  /* 0x0000001a001a7308 */ /* 0x000fe40000000800 */
[----:B------:R-:W-:Y:S01]  /*1c30*/  FFMA R13, R14, 1.925963033500011079e-08, R13 ;  /* 0x32a570600e0d7823 */ /* 0x000fe2000000000d */
[----:B------:R-:W-:Y:S01]  /*1c40*/  FFMA R3, R3, 1.925963033500011079e-08, R4 ;  /* 0x32a5706003037823 */ /* 0x000fe20000000004 */
[----:B------:R-:W-:Y:S01]  /*1c50*/  SHF.L.U32 R4, R12, 0x17, RZ ;  /* 0x000000170c047819 */ /* 0x000fe200000006ff */
[----:B------:R-:W-:-:S03]  /*1c60*/  IMAD.MOV.U32 R12, RZ, RZ, 0x8 ;  /* 0x00000008ff0c7424 */ /* 0x000fc600078e00ff */
[----:B------:R-:W0:Y:S08]  /*1c70*/  MUFU.EX2 R13, R13 ;  /* 0x0000000d000d7308 */ /* 0x000e300000000800 */
[----:B------:R-:W1:Y:S01]  /*1c80*/  MUFU.EX2 R3, R3 ;  /* 0x0000000300037308 */ /* 0x000e620000000800 */
[----:B0-----:R-:W-:Y:S01]  /*1c90*/  FMUL R0, R0, R13 ;  /* 0x0000000d00007220 */ /* 0x001fe20000400000 */
[----:B------:R-:W-:-:S04]  /*1ca0*/  FADD R13, RZ, R2 ;  /* 0x00000002ff0d7221 */ /* 0x000fc80000000000 */
[----:B------:R-:W-:Y:S01]  /*1cb0*/  FADD R13, R13, R0 ;  /* 0x000000000d0d7221 */ /* 0x000fe20000000000 */
[----:B-1----:R-:W-:Y:S01]  /*1cc0*/  FMUL R4, R4, R3 ;  /* 0x0000000304047220 */ /* 0x002fe20000400000 */
[----:B------:R-:W-:-:S07]  /*1cd0*/  IMAD.SHL.U32 R3, R10, 0x800000, RZ ;  /* 0x008000000a037824 */ /* 0x000fce00078e00ff */
[----:B------:R-:W-:Y:S05]  /*1ce0*/  WARPSYNC.COLLECTIVE R15, `(.L_x_18530) ;  /* 0x000000000f087348 */ /* 0x000fea0003c00000 */
[----:B------:R0:W1:Y:S02]  /*1cf0*/  SHFL.BFLY P6, R14, R13, R12, R11 ;  /* 0x0c00000c0d0e7389 */ /* 0x00006400000c000b */
[----:B01----:R-:W-:Y:S05]  /*1d00*/  ENDCOLLECTIVE ;  /* 0x000000000000791b */ /* 0x003fea0003800000 */
.L_x_18530:
[----:B------:R-:W-:Y:S01]  /*1d10*/  FADD R10, RZ, R4 ;  /* 0x00000004ff0a7221 */ /* 0x000fe20000000000 */
[----:B------:R-:W-:-:S04]  /*1d20*/  FMUL R3, R3, R26 ;  /* 0x0000001a03037220 */ /* 0x000fc80000400000 */
[----:B------:R-:W-:Y:S01]  /*1d30*/  FADD R10, R10, R3 ;  /* 0x000000030a0a7221 */ /* 0x000fe20000000000 */
[----:B------:R-:W-:Y:S01]  /*1d40*/  MOV R12, 0x4 ;  /* 0x00000004000c7802 */ /* 0x000fe20000000f00 */
[----:B------:R-:W-:-:S04]  /*1d50*/  FADD R5, R13, R14 ;  /* 0x0000000e0d057221 */ /* 0x000fc80000000000 */
[----:B------:R-:W-:-:S07]  /*1d60*/  IMAD.MOV.U32 R13, RZ, RZ, R5 ;  /* 0x000000ffff0d7224 */ /* 0x000fce00078e0005 */
[----:B------:R-:W-:Y:S05]  /*1d70*/  WARPSYNC.COLLECTIVE R15, `(.L_x_18531) ;  /* 0x000000000f087348 */ /* 0x000fea0003c00000 */
[----:B------:R0:W1:Y:S02]  /*1d80*/  SHFL.BFLY P6, R14, R13, R12, R11 ;  /* 0x0c00000c0d0e7389 */ /* 0x00006400000c000b */
[----:B01----:R-:W-:Y:S05]  /*1d90*/  ENDCOLLECTIVE ;  /* 0x000000000000791b */ /* 0x003fea0003800000 */
.L_x_18531:
[----:B------:R-:W-:Y:S02]  /*1da0*/  HFMA2 R12, -RZ, RZ, 0, 1.1920928955078125e-07 ;  /* 0x00000002ff0c7431 */ /* 0x000fe400000001ff */
[----:B------:R-:W-:-:S04]  /*1db0*/  FADD R24, R5, R14 ;  /* 0x0000000e05187221 */ /* 0x000fc80000000000 */
[----:B------:R-:W-:-:S07]  /*1dc0*/  IMAD.MOV.U32 R13, RZ, RZ, R24 ;  /* 0x000000ffff0d7224 */ /* 0x000fce00078e0018 */
[----:B------:R-:W-:Y:S05]  /*1dd0*/  WARPSYNC.COLLECTIVE R15, `(.L_x_18532) ;  /* 0x000000000f087348 */ /* 0x000fea0003c00000 */
[----:B------:R0:W1:Y:S02]  /*1de0*/  SHFL.BFLY P6, R14, R13, R12, R11 ;  /* 0x0c00000c0d0e7389 */ /* 0x00006400000c000b */
[----:B01----:R-:W-:Y:S05]  /*1df0*/  ENDCOLLECTIVE ;  /* 0x000000000000791b */ /* 0x003fea0003800000 */
.L_x_18532:
[----:B------:R-:W-:Y:S01]  /*1e00*/  MOV R12, 0x1 ;  /* 0x00000001000c7802 */ /* 0x000fe20000000f00 */
[----:B------:R-:W-:-:S04]  /*1e10*/  FADD R25, R24, R14 ;  /* 0x0000000e18197221 */ /* 0x000fc80000000000 */
[----:B------:R-:W-:-:S07]  /*1e20*/  IMAD.MOV.U32 R13, RZ, RZ, R25 ;  /* 0x000000ffff0d7224 */ /* 0x000fce00078e0019 */
[----:B------:R-:W-:Y:S05]  /*1e30*/  WARPSYNC.COLLECTIVE R15, `(.L_x_18533) ;  /* 0x000000000f087348 */ /* 0x000fea0003c00000 */
[----:B------:R0:W1:Y:S02]  /*1e40*/  SHFL.BFLY P6, R14, R13, R12, R11 ;  /* 0x0c00000c0d0e7389 */ /* 0x00006400000c000b */
[----:B01----:R-:W-:Y:S05]  /*1e50*/  ENDCOLLECTIVE ;  /* 0x000000000000791b */ /* 0x003fea0003800000 */
.L_x_18533:
[----:B------:R-:W-:Y:S01]  /*1e60*/  MOV R13, R10 ;  /* 0x0000000a000d7202 */ /* 0x000fe20000000f00 */
[----:B------:R-:W-:Y:S02]  /*1e70*/  IMAD.MOV.U32 R12, RZ, RZ, 0x8 ;  /* 0x00000008ff0c7424 */ /* 0x000fe400078e00ff */
[----:B------:R-:W-:-:S07]  /*1e80*/  FADD R5, R25, R14 ;  /* 0x0000000e19057221 */ /* 0x000fce0000000000 */
[----:B------:R-:W-:Y:S05]  /*1e90*/  WARPSYNC.COLLECTIVE R15, `(.L_x_18534) ;  /* 0x000000000f087348 */ /* 0x000fea0003c00000 */
[----:B------:R0:W1:Y:S02]  /*1ea0*/  SHFL.BFLY P6, R14, R13, R12, R11 ;  /* 0x0c00000c0d0e7389 */ /* 0x00006400000c000b */
[----:B01----:R-:W-:Y:S05]  /*1eb0*/  ENDCOLLECTIVE ;  /* 0x000000000000791b */ /* 0x003fea0003800000 */
.L_x_18534:
[----:B------:R-:W-:Y:S01]  /*1ec0*/  HFMA2 R12, -RZ, RZ, 0, 2.384185791015625e-07 ;  /* 0x00000004ff0c7431 */ /* 0x000fe200000001ff */
[----:B------:R-:W-:-:S05]  /*1ed0*/  MOV R25, R14 ;  /* 0x0000000e00197202 */ /* 0x000fca0000000f00 */
[----:B------:R-:W-:-:S04]  /*1ee0*/  FADD R26, R10, R25 ;  /* 0x000000190a1a7221 */ /* 0x000fc80000000000 */
[----:B------:R-:W-:-:S07]  /*1ef0*/  IMAD.MOV.U32 R13, RZ, RZ, R26 ;  /* 0x000000ffff0d7224 */ /* 0x000fce00078e001a */
[----:B------:R-:W-:Y:S05]  /*1f00*/  WARPSYNC.COLLECTIVE R15, `(.L_x_18535) ;  /* 0x000000000f087348 */ /* 0x000fea0003c00000 */
[----:B------:R0:W1:Y:S02]  /*1f10*/  SHFL.BFLY P6, R14, R13, R12, R11 ;  /* 0x0c00000c0d0e7389 */ /* 0x00006400000c000b */
[----:B01----:R-:W-:Y:S05]  /*1f20*/  ENDCOLLECTIVE ;  /* 0x000000000000791b */ /* 0x003fea0003800000 */
.L_x_18535:
[----:B------:R-:W-:Y:S02]  /*1f30*/  IMAD.MOV.U32 R12, RZ, RZ, 0x2 ;  /* 0x00000002ff0c7424 */ /* 0x000fe400078e00ff */
[----:B------:R-:W-:-:S04]  /*1f40*/  IMAD.MOV.U32 R25, RZ, RZ, R14 ;  /* 0x000000ffff197224 */ /* 0x000fc800078e000e */
[----:B------:R-:W-:-:S05]  /*1f50*/  FADD R27, R26, R25 ;  /* 0x000000191a1b7221 */ /* 0x000fca0000000000 */
[----:B------:R-:W-:-:S07]  /*1f60*/  MOV R13, R27 ;  /* 0x0000001b000d7202 */ /* 0x000fce0000000f00 */
[----:B------:R-:W-:Y:S05]  /*1f70*/  WARPSYNC.COLLECTIVE R15, `(.L_x_18536) ;  /* 0x000000000f087348 */ /* 0x000fea0003c00000 */
[----:B------:R0:W1:Y:S02]  /*1f80*/  SHFL.BFLY P6, R14, R13, R12, R11 ;  /* 0x0c00000c0d0e7389 */ /* 0x00006400000c000b */
[----:B01----:R-:W-:Y:S05]  /*1f90*/  ENDCOLLECTIVE ;  /* 0x000000000000791b */ /* 0x003fea0003800000 */
.L_x_18536:
[----:B------:R-:W-:Y:S01]  /*1fa0*/  HFMA2 R12, -RZ, RZ, 0, 5.9604644775390625e-08 ;  /* 0x00000001ff0c7431 */ /* 0x000fe200000001ff */
[----:B------:R-:W-:-:S05]  /*1fb0*/  MOV R28, R14 ;  /* 0x0000000e001c7202 */ /* 0x000fca0000000f00 */
[----:B------:R-:W-:-:S04]  /*1fc0*/  FADD R28, R27, R28 ;  /* 0x0000001c1b1c7221 */ /* 0x000fc80000000000 */
[----:B------:R-:W-:-:S07]  /*1fd0*/  IMAD.MOV.U32 R13, RZ, RZ, R28 ;  /* 0x000000ffff0d7224 */ /* 0x000fce00078e001c */
[----:B------:R-:W-:Y:S05]  /*1fe0*/  WARPSYNC.COLLECTIVE R15, `(.L_x_18537) ;  /* 0x000000000f087348 */ /* 0x000fea0003c00000 */
[----:B------:R0:W1:Y:S02]  /*1ff0*/  SHFL.BFLY P6, R14, R13, R12, R11 ;  /* 0x0c00000c0d0e7389 */ /* 0x00006400000c000b */
[----:B01----:R-:W-:Y:S05]  /*2000*/  ENDCOLLECTIVE ;  /* 0x000000000000791b */ /* 0x003fea0003800000 */
.L_x_18537:
[----:B------:R-:W-:Y:S01]  /*2010*/  IMAD.MOV.U32 R29, RZ, RZ, R14 ;  /* 0x000000ffff1d7224 */ /* 0x000fe200078e000e */
[----:B------:R-:W-:Y:S06]  /*2020*/  BRA `(.L_x_18538) ;  /* 0xfffffff0004c7947 */ /* 0x000fec000383ffff */
        .weak           $__internal_291_$__cuda_sm3x_div_rn_noftz_f32_slowpath
        .type           $__internal_291_$__cuda_sm3x_div_rn_noftz_f32_slowpath,@function
        .size           $__internal_291_$__cuda_sm3x_div_rn_noftz_f32_slowpath,(.L_x_37668 - $__internal_291_$__cuda_sm3x_div_rn_noftz_f32_slowpath)
$__internal_291_$__cuda_sm3x_div_rn_noftz_f32_slowpath:
        /* <DEDUP_REMOVED lines=35> */
.L_x_18540:
        /* <DEDUP_REMOVED lines=51> */
.L_x_18547:
[----:B------:R-:W-:-:S04]  /*2590*/  LOP3.LUT R2, R2, 0x80000000, RZ, 0xc0, !PT ;  /* 0x8000000002027812 */ /* 0x000fc800078ec0ff */
[----:B------:R-:W-:Y:S01]  /*25a0*/  LOP3.LUT R2, R2, 0x7f800000, RZ, 0xfc, !PT ;  /* 0x7f80000002027812 */ /* 0x000fe200078efcff */
[----:B------:R-:W-:Y:S06]  /*25b0*/  BRA `(.L_x_18548) ;  /* 0x0000000000047947 */ /* 0x000fec0003800000 */
.L_x_18546:
[----:B------:R-:W-:-:S07]  /*25c0*/  IMAD R2, R28, 0x800000, R2 ;  /* 0x008000001c027824 */ /* 0x000fce00078e0202 */
.L_x_18548:
[----:B------:R-:W-:Y:S05]  /*25d0*/  BSYNC.RECONVERGENT B2 ;  /* 0x0000000000027941 */ /* 0x000fea0003800200 */
.L_x_18545:
[----:B------:R-:W-:Y:S05]  /*25e0*/  BRA `(.L_x_18549) ;  /* 0x0000000000207947 */ /* 0x000fea0003800000 */
.L_x_18544:
[----:B------:R-:W-:-:S04]  /*25f0*/  LOP3.LUT R2, R25, 0x80000000, R2, 0x48, !PT ;  /* 0x8000000019027812 */ /* 0x000fc800078e4802 */
[----:B------:R-:W-:Y:S01]  /*2600*/  LOP3.LUT R2, R2, 0x7f800000, RZ, 0xfc, !PT ;  /* 0x7f80000002027812 */ /* 0x000fe200078efcff */
[----:B------:R-:W-:Y:S06]  /*2610*/  BRA `(.L_x_18549) ;  /* 0x0000000000147947 */ /* 0x000fec0003800000 */
.L_x_18543:
[----:B------:R-:W-:Y:S01]  /*2620*/  LOP3.LUT R2, R25, 0x80000000, R2, 0x48, !PT ;  /* 0x8000000019027812 */ /* 0x000fe200078e4802 */
[----:B------:R-:W-:Y:S06]  /*2630*/  BRA `(.L_x_18549) ;  /* 0x00000000000c7947 */ /* 0x000fec0003800000 */
.L_x_18542:
[----:B------:R-:W0:Y:S01]  /*2640*/  MUFU.RSQ R2, -QNAN ;  /* 0xffc0000000027908 */ /* 0x000e220000001400 */
[----:B------:R-:W-:Y:S05]  /*2650*/  BRA `(.L_x_18549) ;  /* 0x0000000000047947 */ /* 0x000fea0003800000 */
.L_x_18541:
[----:B------:R-:W-:-:S07]  /*2660*/  FADD.FTZ R2, R2, R5 ;  /* 0x0000000502027221 */ /* 0x000fce0000010000 */
.L_x_18549:
[----:B------:R-:W-:Y:S05]  /*2670*/  BSYNC.RECONVERGENT B1 ;  /* 0x0000000000017941 */ /* 0x000fea0003800200 */
.L_x_18539:
[----:B------:R-:W-:-:S04]  /*2680*/  HFMA2 R25, -RZ, RZ, 0, 0 ;  /* 0x00000000ff197431 */ /* 0x000fc800000001ff */
[----:B0-----:R-:W-:Y:S05]  /*2690*/  RET.REL.NODEC R24 `(_Z15SoftmaxWarpImplI22BroadcastScaleMaskLoadIffbLm3EiE11DirectStoreIffEfLi2ELi2ELi16ELi2ELb0EL9Algorithm0EEvT_T0_ll) ;  /* 0xffffffd818587950 */ /* 0x001fea0003c3ffff */
.L_x_18550:
        /* <DEDUP_REMOVED lines=14> */
.L_x_37668:


//--------------------- .text._Z15SoftmaxWarpImplI22BroadcastScaleMaskLoadIffbLm3EiE11DirectStoreIffEfLi2ELi2ELi8ELi1ELb1EL9Algorithm0EEvT_T0_ll --------------------------
	.section	.text._Z15SoftmaxWarpImplI22BroadcastScaleMaskLoadIffbLm3EiE11DirectStoreIffEfLi2ELi2ELi8ELi1ELb1EL9Algorithm0EEvT_T0_ll,"ax",@progbits
	.align	128
        .global         _Z15SoftmaxWarpImplI22BroadcastScaleMaskLoadIffbLm3EiE11DirectStoreIffEfLi2ELi2ELi8ELi1ELb1EL9Algorithm0EEvT_T0_ll
        .type           _Z15SoftmaxWarpImplI22BroadcastScaleMaskLoadIffbLm3EiE11DirectStoreIffEfLi2ELi2ELi8ELi1ELb1EL9Algorithm0EEvT_T0_ll,@function
        .size           _Z15SoftmaxWarpImplI22BroadcastScaleMaskLoadIffbLm3EiE11DirectStoreIffEfLi2ELi2ELi8ELi1ELb1EL9Algorithm0EEvT_T0_ll,(.L_x_37669 - _Z15SoftmaxWarpImplI22BroadcastScaleMaskLoadIffbLm3EiE11DirectStoreIffEfLi2ELi2ELi8ELi1ELb1EL9Algorithm0EEvT_T0_ll)
        .other          _Z15SoftmaxWarpImplI22BroadcastScaleMaskLoadIffbLm3EiE11DirectStoreIffEfLi2ELi2ELi8ELi1ELb1EL9Algorithm0EEvT_T0_ll,@"STO_CUDA_ENTRY STV_DEFAULT"
_Z15SoftmaxWarpImplI22BroadcastScaleMaskLoadIffbLm3EiE11DirectStoreIffEfLi2ELi2ELi8ELi1ELb1EL9Algorithm0EEvT_T0_ll:
.text._Z15SoftmaxWarpImplI22BroadcastScaleMaskLoadIffbLm3EiE11DirectStoreIffEfLi2ELi2ELi8ELi1ELb1EL9Algorithm0EEvT_T0_ll:
        /* <DEDUP_REMOVED lines=28> */
.L_x_18551:
        /* <DEDUP_REMOVED lines=20> */
.L_x_18562:
[----:B------:R-:W-:Y:S01]  /*0300*/  ISETP.GE.U32.AND P0, PT, R10, UR40, PT ;  /* 0x000000280a007c0c */ /* 0x000fe2000bf06070 */
[----:B------:R-:W-:Y:S01]  /*0310*/  BSSY.RECONVERGENT B1, `(.L_x_18553) ;  /* 0x0000061000017945 */ /* 0x000fe20003800200 */
[----:B------:R-:W-:Y:S01]  /*0320*/  IMAD.MOV.U32 R2, RZ, RZ, -0x800000 ;  /* 0xff800000ff027424 */ /* 0x000fe200078e00ff */
[----:B-1----:R-:W-:Y:S01]  /*0330*/  MOV R23, 0xff800000 ;  /* 0xff80000000177802 */ /* 0x002fe20000000f00 */
        /* <DEDUP_REMOVED lines=94> */
.L_x_18554:
[----:B------:R-:W-:Y:S05]  /*0920*/  BSYNC.RECONVERGENT B1 ;  /* 0x0000000000017941 */ /* 0x000fea0003800200 */
.L_x_18553:
        /* <DEDUP_REMOVED lines=35> */
.L_x_18570:
        /* <DEDUP_REMOVED lines=11> */
[----:B-1234-:R-:W-:Y:S05]  /*0c10*/  CALL.REL.NOINC `($__internal_292_$__cuda_sm3x_div_rn_noftz_f32_slowpath) ;  /* 0x00000004009c7944 */ /* 0x01efea0003c00000 */
[----:B------:R-:W-:-:S07]  /*0c20*/  IMAD.MOV.U32 R12, RZ, RZ, R2 ;  /* 0x000000ffff0c7224 */ /* 0x000fce00078e0002 */
.L_x_18557:
[----:B------:R-:W-:Y:S05]  /*0c30*/  BSYNC.RECONVERGENT B1 ;  /* 0x0000000000017941 */ /* 0x000fea0003800200 */
.L_x_18556:
        /* <DEDUP_REMOVED lines=11> */
[----:B-1234-:R-:W-:Y:S05]  /*0cf0*/  CALL.REL.NOINC `($__internal_292_$__cuda_sm3x_div_rn_noftz_f32_slowpath) ;  /* 0x0000000400647944 */ /* 0x01efea0003c00000 */
[----:B------:R-:W-:-:S07]  /*0d00*/  MOV R13, R2 ;  /* 0x00000002000d7202 */ /* 0x000fce0000000f00 */
.L_x_18559:
[----:B------:R-:W-:Y:S05]  /*0d10*/  BSYNC.RECONVERGENT B1 ;  /* 0x0000000000017941 */ /* 0x000fea0003800200 */
.L_x_18558:
        /* <DEDUP_REMOVED lines=17> */
.L_x_18561:
[----:B------:R-:W-:Y:S05]  /*0e30*/  BSYNC.RECONVERGENT B1 ;  /* 0x0000000000017941 */ /* 0x000fea0003800200 */
.L_x_18560:
[----:B------:R-:W-:-:S04]  /*0e40*/  IADD3 R19, P0, PT, R22, R19, RZ ;  /* 0x0000001316137210 */ /* 0x000fc80007f1e0ff */
[----:B------:R-:W-:Y:S02]  /*0e50*/  LEA.HI.X.SX32 R3, R22, R3, 0x1, P0 ;  /* 0x0000000316037211 */ /* 0x000fe400000f0eff */
[----:B------:R-:W-:-:S04]  /*0e60*/  ISETP.GE.U32.AND P0, PT, R19, UR42, PT ;  /* 0x0000002a13007c0c */ /* 0x000fc8000bf06070 */
[----:B------:R-:W-:-:S13]  /*0e70*/  ISETP.GE.AND.EX P0, PT, R3, UR43, PT, P0 ;  /* 0x0000002b03007c0c */ /* 0x000fda000bf06300 */
[----:B------:R-:W-:Y:S05]  /*0e80*/  @!P0 BRA `(.L_x_18562) ;  /* 0xfffffff4001c8947 */ /* 0x000fea000383ffff */
[----:B------:R-:W-:Y:S05]  /*0e90*/  BSYNC B0 ;  /* 0x0000000000007941 */ /* 0x000fea0003800000 */
.L_x_18552:
[----:B------:R-:W-:Y:S05]  /*0ea0*/  EXIT ;  /* 0x000000000000794d */ /* 0x000fea0003800000 */
.L_x_18555:
[----:B------:R-:W-:Y:S01]  /*0eb0*/  HFMA2 R11, -RZ, RZ, 0, 1.847743988037109375e-06 ;  /* 0x0000001fff0b7431 */ /* 0x000fe200000001ff */
[----:B------:R-:W-:Y:S01]  /*0ec0*/  BSSY B1, `(.L_x_18563) ;  /* 0x0000006000017945 */ /* 0x000fe20003800000 */
[----:B------:R-:W-:Y:S02]  /*0ed0*/  IMAD.MOV.U32 R12, RZ, RZ, 0x4 ;  /* 0x00000004ff0c7424 */ /* 0x000fe400078e00ff */
[----:B------:R-:W-:-:S07]  /*0ee0*/  IMAD.MOV.U32 R15, RZ, RZ, -0x1 ;  /* 0xffffffffff0f7424 */ /* 0x000fce00078e00ff */
[----:B01234-:R-:W-:Y:S05]  /*0ef0*/  WARPSYNC.COLLECTIVE R15, `(.L_x_18564) ;  /* 0x000000000f087348 */ /* 0x01ffea0003c00000 */
[----:B------:R0:W0:Y:S02]  /*0f00*/  SHFL.BFLY P6, R14, R13, R12, R11 ;  /* 0x0c00000c0d0e7389 */ /* 0x00002400000c000b */
[----:B01234-:R-:W-:Y:S05]  /*0f10*/  ENDCOLLECTIVE ;  /* 0x000000000000791b */ /* 0x01ffea0003800000 */
.L_x_18564:
[----:B------:R-:W-:Y:S05]  /*0f20*/  BSYNC B1 ;  /* 0x0000000000017941 */ /* 0x000fea0003800000 */
.L_x_18563:
        /* <DEDUP_REMOVED lines=8> */
.L_x_18565:
[----:B------:R-:W-:Y:S01]  /*0fb0*/  HFMA2 R12, -RZ, RZ, 0, 5.9604644775390625e-08 ;  /* 0x00000001ff0c7431 */ /* 0x000fe200000001ff */
[----:B------:R-:W-:-:S05]  /*0fc0*/  FMNMX R0, R13, R14, !PT ;  /* 0x0000000e0d007209 */ /* 0x000fca0007800000 */
[----:B------:R-:W-:-:S07]  /*0fd0*/  IMAD.MOV.U32 R13, RZ, RZ, R0 ;  /* 0x000000ffff0d7224 */ /* 0x000fce00078e0000 */
[----:B------:R-:W-:Y:S05]  /*0fe0*/  WARPSYNC.COLLECTIVE R15, `(.L_x_18566) ;  /* 0x000000000f087348 */ /* 0x000fea0003c00000 */
[----:B------:R0:W1:Y:S02]  /*0ff0*/  SHFL.BFLY P6, R14, R13, R12, R11 ;  /* 0x0c00000c0d0e7389 */ /* 0x00006400000c000b */
[----:B01----:R-:W-:Y:S05]  /*1000*/  ENDCOLLECTIVE ;  /* 0x000000000000791b */ /* 0x003fea0003800000 */
.L_x_18566:
        /* <DEDUP_REMOVED lines=9> */
[----:B------:R-:W-:Y:S02]  /*10a0*/  FADD R11, R23, -12583039 ;  /* 0xcb40007f170b7421 */ /* 0x000fe40000000000 */
[----:B------:R-:W-:Y:S02]  /*10b0*/  SHF.L.U32 R2, R21, 0x17, RZ ;  /* 0x0000001715027819 */ /* 0x000fe400000006ff */
        /* <DEDUP_REMOVED lines=10> */
[----:B------:R-:W-:-:S03]  /*1160*/  MOV R11, 0x1f ;  /* 0x0000001f000b7802 */ /* 0x000fc60000000f00 */
[----:B------:R-:W-:-:S04]  /*1170*/  FADD R13, RZ, R2 ;  /* 0x00000002ff0d7221 */ /* 0x000fc80000000000 */
[----:B------:R-:W-:-:S07]  /*1180*/  FADD R13, R13, R0 ;  /* 0x000000000d0d7221 */ /* 0x000fce0000000000 */
[----:B------:R-:W-:Y:S05]  /*1190*/  WARPSYNC.COLLECTIVE R15, `(.L_x_18567) ;  /* 0x000000000f087348 */ /* 0x000fea0003c00000 */
[----:B------:R0:W1:Y:S02]  /*11a0*/  SHFL.BFLY P6, R14, R13, R12, R11 ;  /* 0x0c00000c0d0e7389 */ /* 0x00006400000c000b */
[----:B01----:R-:W-:Y:S05]  /*11b0*/  ENDCOLLECTIVE ;  /* 0x000000000000791b */ /* 0x003fea0003800000 */
.L_x_18567:
[----:B------:R-:W-:Y:S02]  /*11c0*/  IMAD.MOV.U32 R12, RZ, RZ, 0x2 ;  /* 0x00000002ff0c7424 */ /* 0x000fe400078e00ff */
[----:B------:R-:W-:-:S04]  /*11d0*/  FADD R21, R13, R14 ;  /* 0x0000000e0d157221 */ /* 0x000fc80000000000 */
[----:B------:R-:W-:-:S07]  /*11e0*/  IMAD.MOV.U32 R13, RZ, RZ, R21 ;  /* 0x000000ffff0d7224 */ /* 0x000fce00078e0015 */
[----:B------:R-:W-:Y:S05]  /*11f0*/  WARPSYNC.COLLECTIVE R15, `(.L_x_18568) ;  /* 0x000000000f087348 */ /* 0x000fea0003c00000 */
[----:B------:R0:W1:Y:S02]  /*1200*/  SHFL.BFLY P6, R14, R13, R12, R11 ;  /* 0x0c00000c0d0e7389 */ /* 0x00006400000c000b */
[----:B01----:R-:W-:Y:S05]  /*1210*/  ENDCOLLECTIVE ;  /* 0x000000000000791b */ /* 0x003fea0003800000 */
.L_x_18568:
[----:B------:R-:W-:Y:S02]  /*1220*/  IMAD.MOV.U32 R12, RZ, RZ, 0x1 ;  /* 0x00000001ff0c7424 */ /* 0x000fe400078e00ff */
[----:B------:R-:W-:-:S05]  /*1230*/  FADD R23, R21, R14 ;  /* 0x0000000e15177221 */ /* 0x000fca0000000000 */
[----:B------:R-:W-:-:S07]  /*1240*/  MOV R13, R23 ;  /* 0x00000017000d7202 */ /* 0x000fce0000000f00 */
[----:B------:R-:W-:Y:S05]  /*1250*/  WARPSYNC.COLLECTIVE R15, `(.L_x_18569) ;  /* 0x000000000f087348 */ /* 0x000fea0003c00000 */
[----:B------:R0:W1:Y:S02]  /*1260*/  SHFL.BFLY P6, R14, R13, R12, R11 ;  /* 0x0c00000c0d0e7389 */ /* 0x00006400000c000b */
[----:B01----:R-:W-:Y:S05]  /*1270*/  ENDCOLLECTIVE ;  /* 0x000000000000791b */ /* 0x003fea0003800000 */
.L_x_18569:
[----:B------:R-:W-:Y:S05]  /*1280*/  BRA `(.L_x_18570) ;  /* 0xfffffff800347947 */ /* 0x000fea000383ffff */
        .weak           $__internal_292_$__cuda_sm3x_div_rn_noftz_f32_slowpath
        .type           $__internal_292_$__cuda_sm3x_div_rn_noftz_f32_slowpath,@function
        .size           $__internal_292_$__cuda_sm3x_div_rn_noftz_f32_slowpath,(.L_x_37669 - $__internal_292_$__cuda_sm3x_div_rn_noftz_f32_slowpath)
$__internal_292_$__cuda_sm3x_div_rn_noftz_f32_slowpath:
        /* <DEDUP_REMOVED lines=35> */
.L_x_18572:
        /* <DEDUP_REMOVED lines=51> */
.L_x_18579:
[----:B------:R-:W-:-:S04]  /*17f0*/  LOP3.LUT R2, R2, 0x80000000, RZ, 0xc0, !PT ;  /* 0x8000000002027812 */ /* 0x000fc800078ec0ff */
[----:B------:R-:W-:Y:S01]  /*1800*/  LOP3.LUT R2, R2, 0x7f800000, RZ, 0xfc, !PT ;  /* 0x7f80000002027812 */ /* 0x000fe200078efcff */
[----:B------:R-:W-:Y:S06]  /*1810*/  BRA `(.L_x_18580) ;  /* 0x0000000000047947 */ /* 0x000fec0003800000 */
.L_x_18578:
[----:B------:R-:W-:-:S07]  /*1820*/  IMAD R2, R13, 0x800000, R2 ;  /* 0x008000000d027824 */ /* 0x000fce00078e0202 */
.L_x_18580:
[----:B------:R-:W-:Y:S05]  /*1830*/  BSYNC.RECONVERGENT B3 ;  /* 0x0000000000037941 */ /* 0x000fea0003800200 */
.L_x_18577:
[----:B------:R-:W-:Y:S05]  /*1840*/  BRA `(.L_x_18581) ;  /* 0x0000000000207947 */ /* 0x000fea0003800000 */
.L_x_18576:
[----:B------:R-:W-:-:S04]  /*1850*/  LOP3.LUT R2, R21, 0x80000000, R2, 0x48, !PT ;  /* 0x8000000015027812 */ /* 0x000fc800078e4802 */
[----:B------:R-:W-:Y:S01]  /*1860*/  LOP3.LUT R2, R2, 0x7f800000, RZ, 0xfc, !PT ;  /* 0x7f80000002027812 */ /* 0x000fe200078efcff */
[----:B------:R-:W-:Y:S06]  /*1870*/  BRA `(.L_x_18581) ;  /* 0x0000000000147947 */ /* 0x000fec0003800000 */
.L_x_18575:
[----:B------:R-:W-:Y:S01]  /*1880*/  LOP3.LUT R2, R21, 0x80000000, R2, 0x48, !PT ;  /* 0x8000000015027812 */ /* 0x000fe200078e4802 */
[----:B------:R-:W-:Y:S06]  /*1890*/  BRA `(.L_x_18581) ;  /* 0x00000000000c7947 */ /* 0x000fec0003800000 */
.L_x_18574:
[----:B------:R-:W0:Y:S01]  /*18a0*/  MUFU.RSQ R2, -QNAN ;  /* 0xffc0000000027908 */ /* 0x000e220000001400 */
[----:B------:R-:W-:Y:S05]  /*18b0*/  BRA `(.L_x_18581) ;  /* 0x0000000000047947 */ /* 0x000fea0003800000 */
.L_x_18573:
[----:B------:R-:W-:-:S07]  /*18c0*/  FADD.FTZ R2, R2, R11 ;  /* 0x0000000b02027221 */ /* 0x000fce0000010000 */
.L_x_18581:
[----:B------:R-:W-:Y:S05]  /*18d0*/  BSYNC.RECONVERGENT B2 ;  /* 0x0000000000027941 */ /* 0x000fea0003800200 */
.L_x_18571:
[----:B------:R-:W-:-:S04]  /*18e0*/  HFMA2 R25, -RZ, RZ, 0, 0 ;  /* 0x00000000ff197431 */ /* 0x000fc800000001ff */
[----:B0-----:R-:W-:Y:S05]  /*18f0*/  RET.REL.NODEC R24 `(_Z15SoftmaxWarpImplI22BroadcastScaleMaskLoadIffbLm3EiE11DirectStoreIffEfLi2ELi2ELi8ELi1ELb1EL9Algorithm0EEvT_T0_ll) ;  /* 0xffffffe418c07950 */ /* 0x001fea0003c3ffff */
.L_x_18582:
        /* <DEDUP_REMOVED lines=16> */
.L_x_37669:


//--------------------- .text._Z15SoftmaxWarpImplI22BroadcastScaleMaskLoadIffbLm3EiE11DirectStoreIffEfLi2ELi2ELi8ELi1ELb0EL9Algorithm0EEvT_T0_ll --------------------------
	.section	.text._Z15SoftmaxWarpImplI22BroadcastScaleMaskLoadIffbLm3EiE11DirectStoreIffEfLi2ELi2ELi8ELi1ELb0EL9Algorithm0EEvT_T0_ll,"ax",@progbits
	.align	128
        .global         _Z15SoftmaxWarpImplI22BroadcastScaleMaskLoadIffbLm3EiE11DirectStoreIffEfLi2ELi2ELi8ELi1ELb0EL9Algorithm0EEvT_T0_ll
        .type           _Z15SoftmaxWarpImplI22BroadcastScaleMaskLoadIffbLm3EiE11DirectStoreIffEfLi2ELi2ELi8ELi1ELb0EL9Algorithm0EEvT_T0_ll,@function
        .size           _Z15SoftmaxWarpImplI22BroadcastScaleMaskLoadIffbLm3EiE11DirectStoreIffEfLi2ELi2ELi8ELi1ELb0EL9Algorithm0EEvT_T0_ll,(.L_x_37670 - _Z15SoftmaxWarpImplI22BroadcastScaleMaskLoadIffbLm3EiE11DirectStoreIffEfLi2ELi2ELi8ELi1ELb0EL9Algorithm0EEvT_T0_ll)
        .other          _Z15SoftmaxWarpImplI22BroadcastScaleMaskLoadIffbLm3EiE11DirectStoreIffEfLi2ELi2ELi8ELi1ELb0EL9Algorithm0EEvT_T0_ll,@"STO_CUDA_ENTRY STV_DEFAULT"
_Z15SoftmaxWarpImplI22BroadcastScaleMaskLoadIffbLm3EiE11DirectStoreIffEfLi2ELi2ELi8ELi1ELb0EL9Algorithm0EEvT_T0_ll:
.text._Z15SoftmaxWarpImplI22BroadcastScaleMaskLoadIffbLm3EiE11DirectStoreIffEfLi2ELi2ELi8ELi1ELb0EL9Algorithm0EEvT_T0_ll:
        /* <DEDUP_REMOVED lines=27> */
.L_x_18583:
        /* <DEDUP_REMOVED lines=20> */
.L_x_18590:
        /* <DEDUP_REMOVED lines=126> */
.L_x_18598:
        /* <DEDUP_REMOVED lines=11> */
[----:B0-----:R-:W-:Y:S05]  /*0b80*/  CALL.REL.NOINC `($__internal_293_$__cuda_sm3x_div_rn_noftz_f32_slowpath) ;  /* 0x0000000400907944 */ /* 0x001fea0003c00000 */
[----:B------:R-:W-:-:S07]  /*0b90*/  IMAD.MOV.U32 R12, RZ, RZ, R2 ;  /* 0x000000ffff0c7224 */ /* 0x000fce00078e0002 */
.L_x_18587:
[----:B------:R-:W-:Y:S05]  /*0ba0*/  BSYNC.RECONVERGENT B1 ;  /* 0x0000000000017941 */ /* 0x000fea0003800200 */
.L_x_18586:
        /* <DEDUP_REMOVED lines=11> */
[----:B0-----:R-:W-:Y:S05]  /*0c60*/  CALL.REL.NOINC `($__internal_293_$__cuda_sm3x_div_rn_noftz_f32_slowpath) ;  /* 0x0000000400587944 */ /* 0x001fea0003c00000 */
[----:B------:R-:W-:-:S07]  /*0c70*/  MOV R13, R2 ;  /* 0x00000002000d7202 */ /* 0x000fce0000000f00 */
.L_x_18589:
[----:B------:R-:W-:Y:S05]  /*0c80*/  BSYNC.RECONVERGENT B1 ;  /* 0x0000000000017941 */ /* 0x000fea0003800200 */
.L_x_18588:
        /* <DEDUP_REMOVED lines=21> */
.L_x_18584:
[----:B------:R-:W-:Y:S05]  /*0de0*/  EXIT ;  /* 0x000000000000794d */ /* 0x000fea0003800000 */
.L_x_18585:
[----:B------:R-:W-:Y:S01]  /*0df0*/  HFMA2 R11, -RZ, RZ, 0, 1.847743988037109375e-06 ;  /* 0x0000001fff0b7431 */ /* 0x000fe200000001ff */
[----:B------:R-:W-:Y:S01]  /*0e00*/  BSSY B1, `(.L_x_18591) ;  /* 0x0000006000017945 */ /* 0x000fe20003800000 */
[----:B------:R-:W-:Y:S02]  /*0e10*/  IMAD.MOV.U32 R12, RZ, RZ, 0x4 ;  /* 0x00000004ff0c7424 */ /* 0x000fe400078e00ff */
[----:B------:R-:W-:-:S07]  /*0e20*/  IMAD.MOV.U32 R15, RZ, RZ, -0x1 ;  /* 0xffffffffff0f7424 */ /* 0x000fce00078e00ff */
[----:B------:R-:W-:Y:S05]  /*0e30*/  WARPSYNC.COLLECTIVE R15, `(.L_x_18592) ;  /* 0x000000000f087348 */ /* 0x000fea0003c00000 */
[----:B------:R0:W1:Y:S02]  /*0e40*/  SHFL.BFLY P6, R14, R13, R12, R11 ;  /* 0x0c00000c0d0e7389 */ /* 0x00006400000c000b */
[----:B01----:R-:W-:Y:S05]  /*0e50*/  ENDCOLLECTIVE ;  /* 0x000000000000791b */ /* 0x003fea0003800000 */
.L_x_18592:
[----:B------:R-:W-:Y:S05]  /*0e60*/  BSYNC B1 ;  /* 0x0000000000017941 */ /* 0x000fea0003800000 */
.L_x_18591:
        /* <DEDUP_REMOVED lines=8> */
.L_x_18593:
[----:B------:R-:W-:Y:S01]  /*0ef0*/  HFMA2 R12, -RZ, RZ, 0, 5.9604644775390625e-08 ;  /* 0x00000001ff0c7431 */ /* 0x000fe200000001ff */
[----:B------:R-:W-:-:S05]  /*0f00*/  FMNMX R0, R13, R14, !PT ;  /* 0x0000000e0d007209 */ /* 0x000fca0007800000 */
[----:B------:R-:W-:-:S07]  /*0f10*/  IMAD.MOV.U32 R13, RZ, RZ, R0 ;  /* 0x000000ffff0d7224 */ /* 0x000fce00078e0000 */
[----:B------:R-:W-:Y:S05]  /*0f20*/  WARPSYNC.COLLECTIVE R15, `(.L_x_18594) ;  /* 0x000000000f087348 */ /* 0x000fea0003c00000 */
[----:B------:R0:W1:Y:S02]  /*0f30*/  SHFL.BFLY P6, R14, R13, R12, R11 ;  /* 0x0c00000c0d0e7389 */ /* 0x00006400000c000b */
[----:B01----:R-:W-:Y:S05]  /*0f40*/  ENDCOLLECTIVE ;  /* 0x000000000000791b */ /* 0x003fea0003800000 */
.L_x_18594:
[----:B------:R-:W-:Y:S01]  /*0f50*/  IMAD.MOV.U32 R12, RZ, RZ, 0x4 ;  /* 0x00000004ff0c7424 */ /* 0x000fe200078e00ff */
[----:B------:R-:W-:-:S05]  /*0f60*/  FMNMX R0, R0, R14, !PT ;  /* 0x0000000e00007209 */ /* 0x000fca0007800000 */
[----:B------:R-:W-:Y:S01]  /*0f70*/  FADD R14, -R0, R2 ;  /* 0x00000002000e7221 */ /* 0x000fe20000000100 */
[----:B------:R-:W-:Y:S01]  /*0f80*/  FADD R0, R23, -R0 ;  /* 0x8000000017007221 */ /* 0x000fe20000000000 */
        /* <DEDUP_REMOVED lines=23> */
.L_x_18595:
[----:B------:R-:W-:Y:S02]  /*1100*/  IMAD.MOV.U32 R12, RZ, RZ, 0x2 ;  /* 0x00000002ff0c7424 */ /* 0x000fe400078e00ff */
[----:B------:R-:W-:-:S04]  /*1110*/  FADD R21, R13, R14 ;  /* 0x0000000e0d157221 */ /* 0x000fc80000000000 */
[----:B------:R-:W-:-:S07]  /*1120*/  IMAD.MOV.U32 R13, RZ, RZ, R21 ;  /* 0x000000ffff0d7224 */ /* 0x000fce00078e0015 */
[----:B------:R-:W-:Y:S05]  /*1130*/  WARPSYNC.COLLECTIVE R15, `(.L_x_18596) ;  /* 0x000000000f087348 */ /* 0x000fea0003c00000 */
[----:B------:R0:W1:Y:S02]  /*1140*/  SHFL.BFLY P6, R14, R13, R12, R11 ;  /* 0x0c00000c0d0e7389 */ /* 0x00006400000c000b */
[----:B01----:R-:W-:Y:S05]  /*1150*/  ENDCOLLECTIVE ;  /* 0x000000000000791b */ /* 0x003fea0003800000 */
.L_x_18596:
[----:B------:R-:W-:Y:S02]  /*1160*/  IMAD.MOV.U32 R12, RZ, RZ, 0x1 ;  /* 0x00000001ff0c7424 */ /* 0x000fe400078e00ff */
[----:B------:R-:W-:-:S05]  /*1170*/  FADD R23, R21, R14 ;  /* 0x0000000e15177221 */ /* 0x000fca0000000000 */
[----:B------:R-:W-:-:S07]  /*1180*/  MOV R13, R23 ;  /* 0x00000017000d7202 */ /* 0x000fce0000000f00 */
[----:B------:R-:W-:Y:S05]  /*1190*/  WARPSYNC.COLLECTIVE R15, `(.L_x_18597) ;  /* 0x000000000f087348 */ /* 0x000fea0003c00000 */
[----:B------:R0:W1:Y:S02]  /*11a0*/  SHFL.BFLY P6, R14, R13, R12, R11 ;  /* 0x0c00000c0d0e7389 */ /* 0x00006400000c000b */
[----:B01----:R-:W-:Y:S05]  /*11b0*/  ENDCOLLECTIVE ;  /* 0x000000000000791b */ /* 0x003fea0003800000 */
.L_x_18597:
[----:B------:R-:W-:Y:S05]  /*11c0*/  BRA `(.L_x_18598) ;  /* 0xfffffff800407947 */ /* 0x000fea000383ffff */
        .weak           $__internal_293_$__cuda_sm3x_div_rn_noftz_f32_slowpath
        .type           $__internal_293_$__cuda_sm3x_div_rn_noftz_f32_slowpath,@function
        .size           $__internal_293_$__cuda_sm3x_div_rn_noftz_f32_slowpath,(.L_x_37670 - $__internal_293_$__cuda_sm3x_div_rn_noftz_f32_slowpath)
$__internal_293_$__cuda_sm3x_div_rn_noftz_f32_slowpath:
        /* <DEDUP_REMOVED lines=35> */
.L_x_18600:
        /* <DEDUP_REMOVED lines=51> */
.L_x_18607:
[----:B------:R-:W-:-:S04]  /*1730*/  LOP3.LUT R2, R2, 0x80000000, RZ, 0xc0, !PT ;  /* 0x8000000002027812 */ /* 0x000fc800078ec0ff */
[----:B------:R-:W-:Y:S01]  /*1740*/  LOP3.LUT R2, R2, 0x7f800000, RZ, 0xfc, !PT ;  /* 0x7f80000002027812 */ /* 0x000fe200078efcff */
[----:B------:R-:W-:Y:S06]  /*1750*/  BRA `(.L_x_18608) ;  /* 0x0000000000047947 */ /* 0x000fec0003800000 */
.L_x_18606:
[----:B------:R-:W-:-:S07]  /*1760*/  IMAD R2, R13, 0x800000, R2 ;  /* 0x008000000d027824 */ /* 0x000fce00078e0202 */
.L_x_18608:
[----:B------:R-:W-:Y:S05]  /*1770*/  BSYNC.RECONVERGENT B3 ;  /* 0x0000000000037941 */ /* 0x000fea0003800200 */
.L_x_18605:
[----:B------:R-:W-:Y:S05]  /*1780*/  BRA `(.L_x_18609) ;  /* 0x0000000000207947 */ /* 0x000fea0003800000 */
.L_x_18604:
[----:B------:R-:W-:-:S04]  /*1790*/  LOP3.LUT R2, R21, 0x80000000, R2, 0x48, !PT ;  /* 0x8000000015027812 */ /* 0x000fc800078e4802 */
[----:B------:R-:W-:Y:S01]  /*17a0*/  LOP3.LUT R2, R2, 0x7f800000, RZ, 0xfc, !PT ;  /* 0x7f80000002027812 */ /* 0x000fe200078efcff */
[----:B------:R-:W-:Y:S06]  /*17b0*/  BRA `(.L_x_18609) ;  /* 0x0000000000147947 */ /* 0x000fec0003800000 */
.L_x_18603:
[----:B------:R-:W-:Y:S01]  /*17c0*/  LOP3.LUT R2, R21, 0x80000000, R2, 0x48, !PT ;  /* 0x8000000015027812 */ /* 0x000fe200078e4802 */
[----:B------:R-:W-:Y:S06]  /*17d0*/  BRA `(.L_x_18609) ;  /* 0x00000000000c7947 */ /* 0x000fec0003800000 */
.L_x_18602:
[----:B------:R-:W0:Y:S01]  /*17e0*/  MUFU.RSQ R2, -QNAN ;  /* 0xffc0000000027908 */ /* 0x000e220000001400 */
[----:B------:R-:W-:Y:S05]  /*17f0*/  BRA `(.L_x_18609) ;  /* 0x0000000000047947 */ /* 0x000fea0003800000 */
.L_x_18601:
[----:B------:R-:W-:-:S07]  /*1800*/  FADD.FTZ R2, R2, R11 ;  /* 0x0000000b02027221 */ /* 0x000fce0000010000 */
.L_x_18609:
[----:B------:R-:W-:Y:S05]  /*1810*/  BSYNC.RECONVERGENT B2 ;  /* 0x0000000000027941 */ /* 0x000fea0003800200 */
.L_x_18599:
[----:B------:R-:W-:-:S04]  /*1820*/  HFMA2 R25, -RZ, RZ, 0, 0 ;  /* 0x00000000ff197431 */ /* 0x000fc800000001ff */
[----:B0-----:R-:W-:Y:S05]  /*1830*/  RET.REL.NODEC R24 `(_Z15SoftmaxWarpImplI22BroadcastScaleMaskLoadIffbLm3EiE11DirectStoreIffEfLi2ELi2ELi8ELi1ELb0EL9Algorithm0EEvT_T0_ll) ;  /* 0xffffffe418f07950 */ /* 0x001fea0003c3ffff */
.L_x_18610:
        /* <DEDUP_REMOVED lines=12> */
.L_x_37670:


//--------------------- .text._Z15SoftmaxWarpImplI22BroadcastScaleMaskLoadIffbLm3EiE11DirectStoreIffEfLi2ELi2ELi8ELi2ELb1EL9Algorithm0EEvT_T0_ll --------------------------
	.section	.text._Z15SoftmaxWarpImplI22BroadcastScaleMaskLoadIffbLm3EiE11DirectStoreIffEfLi2ELi2ELi8ELi2ELb1EL9Algorithm0EEvT_T0_ll,"ax",@progbits
	.align	128
        .global         _Z15SoftmaxWarpImplI22BroadcastScaleMaskLoadIffbLm3EiE11DirectStoreIffEfLi2ELi2ELi8ELi2ELb1EL9Algorithm0EEvT_T0_ll
        .type           _Z15SoftmaxWarpImplI22BroadcastScaleMaskLoadIffbLm3EiE11DirectStoreIffEfLi2ELi2ELi8ELi2ELb1EL9Algorithm0EEvT_T0_ll,@function
        .size           _Z15SoftmaxWarpImplI22BroadcastScaleMaskLoadIffbLm3EiE11DirectStoreIffEfLi2ELi2ELi8ELi2ELb1EL9Algorithm0EEvT_T0_ll,(.L_x_37671 - _Z15SoftmaxWarpImplI22BroadcastScaleMaskLoadIffbLm3EiE11DirectStoreIffEfLi2ELi2ELi8ELi2ELb1EL9Algorithm0EEvT_T0_ll)
        .other          _Z15SoftmaxWarpImplI22BroadcastScaleMaskLoadIffbLm3EiE11DirectStoreIffEfLi2ELi2ELi8ELi2ELb1EL9Algorithm0EEvT_T0_ll,@"STO_CUDA_ENTRY STV_DEFAULT"
_Z15SoftmaxWarpImplI22BroadcastScaleMaskLoadIffbLm3EiE11DirectStoreIffEfLi2ELi2ELi8ELi2ELb1EL9Algorithm0EEvT_T0_ll:
.text._Z15SoftmaxWarpImplI22BroadcastScaleMaskLoadIffbLm3EiE11DirectStoreIffEfLi2ELi2ELi8ELi2ELb1EL9Algorithm0EEvT_T0_ll:
        /* <DEDUP_REMOVED lines=28> */
.L_x_18611:
        /* <DEDUP_REMOVED lines=21> */
.L_x_18630:
        /* <DEDUP_REMOVED lines=99> */
.L_x_18614:
[----:B------:R-:W-:Y:S05]  /*0940*/  BSYNC.RECONVERGENT B1 ;  /* 0x0000000000017941 */ /* 0x000fea0003800200 */
.L_x_18613:
        /* <DEDUP_REMOVED lines=57> */
[----:B----4-:R-:W-:-:S04]  /*0ce0*/  ISETP.NE.U32.AND P2, PT, R18, 0x1, PT ;  /* 0x000000011200780c */ /* 0x010fc80003f45070 */
[----:B------:R-:W-:Y:S01]  /*0cf0*/  @!P3 IMAD.MOV R6, RZ, RZ, -R6 ;  /* 0x000000ffff06b224 */ /* 0x000fe200078e0a06 */
[----:B------:R-:W-:Y:S02]  /*0d00*/  @!P1 LOP3.LUT R6, RZ, R24, RZ, 0x33, !PT ;  /* 0x00000018ff069212 */ /* 0x000fe400078e33ff */
[----:B0-----:R-:W-:Y:S02]  /*0d10*/  ISETP.NE.U32.AND P1, PT, R2, 0x1, PT ;  /* 0x000000010200780c */ /* 0x001fe40003f25070 */
[----:B------:R-:W-:Y:S02]  /*0d20*/  ISETP.NE.U32.AND P3, PT, R16, 0x1, PT ;  /* 0x000000011000780c */ /* 0x000fe40003f65070 */
[----:B------:R-:W-:Y:S02]  /*0d30*/  ISETP.NE.AND.EX P2, PT, R19, RZ, PT, P2 ;  /* 0x000000ff1300720c */ /* 0x000fe40003f45320 */
[----:B------:R-:W-:Y:S02]  /*0d40*/  IADD3 R2, PT, PT, -R6, RZ, RZ ;  /* 0x000000ff06027210 */ /* 0x000fe40007ffe1ff */
        /* <DEDUP_REMOVED lines=32> */
.L_x_18616:
[----:B------:R-:W-:Y:S05]  /*0f50*/  BSYNC.RECONVERGENT B1 ;  /* 0x0000000000017941 */ /* 0x000fea0003800200 */
.L_x_18615:
[----:B------:R-:W-:-:S03]  /*0f60*/  UMOV UR4, 0xffffffff ;  /* 0xffffffff00047882 */ /* 0x000fc60000000000 */
[----:B------:R-:W-:Y:S05]  /*0f70*/  BRA.DIV UR4, `(.L_x_18617) ;  /* 0x0000000a04847947 */ /* 0x000fea000b800000 */
[----:B------:R-:W5:Y:S01]  /*0f80*/  SHFL.BFLY PT, R14, R13, 0x4, 0x1f ;  /* 0x0c801f000d0e7f89 */ /* 0x000f6200000e0000 */
[----:B------:R-:W-:-:S03]  /*0f90*/  HFMA2 R11, -RZ, RZ, 0.96630859375, -0.0022525787353515625 ;  /* 0x3bbb989dff0b7431 */ /* 0x000fc600000001ff */
[----:B0-----:R-:W0:Y:S01]  /*0fa0*/  SHFL.BFLY PT, R3, R0, 0x4, 0x1f ;  /* 0x0c801f0000037f89 */ /* 0x001e2200000e0000 */
        /* <DEDUP_REMOVED lines=11> */
[----:B------:R-:W-:Y:S02]  /*1060*/  IMAD.MOV.U32 R5, RZ, RZ, 0x437c0000 ;  /* 0x437c0000ff057424 */ /* 0x000fe400078e00ff */
[----:B------:R-:W-:Y:S01]  /*1070*/  FADD R2, -R2, R27 ;  /* 0x0000001b02027221 */ /* 0x000fe20000000100 */
[-C--:B------:R-:W-:Y:S01]  /*1080*/  FFMA.SAT R0, R12, R11.reuse, 0.5 ;  /* 0x3f0000000c007423 */ /* 0x080fe2000000200b */
[----:B------:R-:W-:Y:S02]  /*1090*/  FADD R6, -R10, R7 ;  /* 0x000000070a067221 */ /* 0x000fe40000000100 */
[----:B------:R-:W-:Y:S01]  /*10a0*/  FFMA.SAT R14, R2, R11, 0.5 ;  /* 0x3f000000020e7423 */ /* 0x000fe2000000200b */
[----:B------:R-:W-:Y:S01]  /*10b0*/  FADD R10, -R10, R4 ;  /* 0x000000040a0a7221 */ /* 0x000fe20000000100 */
[-C--:B------:R-:W-:Y:S02]  /*10c0*/  FFMA.RM R0, R0, R5.reuse, 12582913 ;  /* 0x4b40000100007423 */ /* 0x080fe40000004005 */
[----:B------:R-:W-:Y:S01]  /*10d0*/  FFMA.RM R3, R14, R5, 12582913 ;  /* 0x4b4000010e037423 */ /* 0x000fe20000004005 */
[----:B------:R-:W-:Y:S01]  /*10e0*/  FFMA.SAT R14, R6, R11, 0.5 ;  /* 0x3f000000060e7423 */ /* 0x000fe2000000200b */
[C---:B------:R-:W-:Y:S01]  /*10f0*/  FADD R13, R0.reuse, -12583039 ;  /* 0xcb40007f000d7421 */ /* 0x040fe20000000000 */
[----:B------:R-:W-:Y:S01]  /*1100*/  SHF.L.U32 R0, R0, 0x17, RZ ;  /* 0x0000001700007819 */ /* 0x000fe200000006ff */
[----:B------:R-:W-:Y:S01]  /*1110*/  FADD R15, R3, -12583039 ;  /* 0xcb40007f030f7421 */ /* 0x000fe20000000000 */
[----:B------:R-:W-:Y:S01]  /*1120*/  FFMA.RM R4, R14, R5, 12582913 ;  /* 0x4b4000010e047423 */ /* 0x000fe20000004005 */
[----:B------:R-:W-:-:S02]  /*1130*/  FFMA R13, R12, 1.4426950216293334961, -R13 ;  /* 0x3fb8aa3b0c0d7823 */ /* 0x000fc4000000080d */
[----:B------:R-:W-:Y:S02]  /*1140*/  FFMA R15, R2, 1.4426950216293334961, -R15 ;  /* 0x3fb8aa3b020f7823 */ /* 0x000fe4000000080f */
[----:B------:R-:W-:Y:S01]  /*1150*/  FFMA R7, R12, 1.925963033500011079e-08, R13 ;  /* 0x32a570600c077823 */ /* 0x000fe2000000000d */
[----:B------:R-:W-:Y:S01]  /*1160*/  FFMA.SAT R12, R10, R11, 0.5 ;  /* 0x3f0000000a0c7423 */ /* 0x000fe2000000200b */
[----:B------:R-:W-:Y:S01]  /*1170*/  FADD R11, R4, -12583039 ;  /* 0xcb40007f040b7421 */ /* 0x000fe20000000000 */
[----:B------:R-:W-:Y:S02]  /*1180*/  FFMA R2, R2, 1.925963033500011079e-08, R15 ;  /* 0x32a5706002027823 */ /* 0x000fe4000000000f */
[----:B------:R-:W-:Y:S01]  /*1190*/  FFMA.RM R5, R12, R5, 12582913 ;  /* 0x4b4000010c057423 */ /* 0x000fe20000004005 */
[C---:B------:R-:W-:Y:S01]  /*11a0*/  FFMA R11, R6.reuse, 1.4426950216293334961, -R11 ;  /* 0x3fb8aa3b060b7823 */ /* 0x040fe2000000080b */
[----:B------:R-:W0:Y:S02]  /*11b0*/  MUFU.EX2 R7, R7 ;  /* 0x0000000700077308 */ /* 0x000e240000000800 */
[----:B------:R-:W-:Y:S01]  /*11c0*/  FADD R13, R5, -12583039 ;  /* 0xcb40007f050d7421 */ /* 0x000fe20000000000 */
[----:B------:R-:W-:Y:S01]  /*11d0*/  FFMA R6, R6, 1.925963033500011079e-08, R11 ;  /* 0x32a5706006067823 */ /* 0x000fe2000000000b */
[----:B------:R-:W-:-:S02]  /*11e0*/  IMAD.SHL.U32 R11, R3, 0x800000, RZ ;  /* 0x00800000030b7824 */ /* 0x000fc400078e00ff */
[C---:B------:R-:W-:Y:S02]  /*11f0*/  FFMA R13, R10.reuse, 1.4426950216293334961, -R13 ;  /* 0x3fb8aa3b0a0d7823 */ /* 0x040fe4000000080d */
[----:B------:R-:W5:Y:S02]  /*1200*/  MUFU.EX2 R2, R2 ;  /* 0x0000000200027308 */ /* 0x000f640000000800 */
[----:B------:R-:W-:-:S06]  /*1210*/  FFMA R10, R10, 1.925963033500011079e-08, R13 ;  /* 0x32a570600a0a7823 */ /* 0x000fcc000000000d */
[----:B------:R-:W1:Y:S01]  /*1220*/  MUFU.EX2 R6, R6 ;  /* 0x0000000600067308 */ /* 0x000e620000000800 */
[----:B0-----:R-:W-:Y:S01]  /*1230*/  FMUL R3, R0, R7 ;  /* 0x0000000700037220 */ /* 0x001fe20000400000 */
[----:B------:R-:W-:Y:S01]  /*1240*/  SHF.L.U32 R7, R4, 0x17, RZ ;  /* 0x0000001704077819 */ /* 0x000fe200000006ff */
[----:B------:R-:W-:Y:S02]  /*1250*/  IMAD.SHL.U32 R4, R5, 0x800000, RZ ;  /* 0x0080000005047824 */ /* 0x000fe400078e00ff */
        /* <DEDUP_REMOVED lines=19> */
.L_x_18644:
        /* <DEDUP_REMOVED lines=11> */
[----:B--234-:R-:W-:Y:S05]  /*1440*/  CALL.REL.NOINC `($__internal_294_$__cuda_sm3x_div_rn_noftz_f32_slowpath) ;  /* 0x0000000c00407944 */ /* 0x01cfea0003c00000 */
[----:B------:R-:W-:-:S07]  /*1450*/  MOV R6, R7 ;  /* 0x0000000700067202 */ /* 0x000fce0000000f00 */
.L_x_18619:
[----:B------:R-:W-:Y:S05]  /*1460*/  BSYNC.RECONVERGENT B1 ;  /* 0x0000000000017941 */ /* 0x000fea0003800200 */
.L_x_18618:
        /* <DEDUP_REMOVED lines=11> */
[----:B--234-:R-:W-:Y:S05]  /*1520*/  CALL.REL.NOINC `($__internal_294_$__cuda_sm3x_div_rn_noftz_f32_slowpath) ;  /* 0x0000000c00087944 */ /* 0x01cfea0003c00000 */
.L_x_18621:
[----:B------:R-:W-:Y:S05]  /*1530*/  BSYNC.RECONVERGENT B1 ;  /* 0x0000000000017941 */ /* 0x000fea0003800200 */
.L_x_18620:
        /* <DEDUP_REMOVED lines=10> */
[----:B---3--:R-:W-:Y:S01]  /*15e0*/  R2UR UR4, R8 ;  /* 0x00000000080472ca */ /* 0x008fe200000e0000 */
        /* <DEDUP_REMOVED lines=8> */
.L_x_18623:
[----:B------:R-:W-:Y:S05]  /*1670*/  BSYNC.RECONVERGENT B1 ;  /* 0x0000000000017941 */ /* 0x000fea0003800200 */
.L_x_18622:
[----:B------:R-:W-:Y:S01]  /*1680*/  BSSY.RECONVERGENT B1, `(.L_x_18624) ;  /* 0x0000008000017945 */ /* 0x000fe20003800200 */
[----:B0-----:R-:W-:-:S03]  /*1690*/  FFMA R6, R3, R5, R0 ;  /* 0x0000000503067223 */ /* 0x001fc60000000000 */
[----:B------:R-:W-:Y:S05]  /*16a0*/  @!P1 BRA `(.L_x_18625) ;  /* 0x0000000000149947 */ /* 0x000fea0003800000 */
[----:B------:R-:W-:Y:S01]  /*16b0*/  IMAD.MOV.U32 R3, RZ, RZ, R2 ;  /* 0x000000ffff037224 */ /* 0x000fe200078e0002 */
[----:B------:R-:W-:Y:S02]  /*16c0*/  MOV R5, R15 ;  /* 0x0000000f00057202 */ /* 0x000fe40000000f00 */
[----:B------:R-:W-:-:S07]  /*16d0*/  MOV R10, 0x16f0 ;  /* 0x000016f0000a7802 */ /* 0x000fce0000000f00 */
[----:B--234-:R-:W-:Y:S05]  /*16e0*/  CALL.REL.NOINC `($__internal_294_$__cuda_sm3x_div_rn_noftz_f32_slowpath) ;  /* 0x0000000800987944 */ /* 0x01cfea0003c00000 */
[----:B------:R-:W-:-:S07]  /*16f0*/  IMAD.MOV.U32 R6, RZ, RZ, R7 ;  /* 0x000000ffff067224 */ /* 0x000fce00078e0007 */
.L_x_18625:
[----:B------:R-:W-:Y:S05]  /*1700*/  BSYNC.RECONVERGENT B1 ;  /* 0x0000000000017941 */ /* 0x000fea0003800200 */
.L_x_18624:
        /* <DEDUP_REMOVED lines=12> */
[----:B--234-:R-:W-:Y:S05]  /*17d0*/  CALL.REL.NOINC `($__internal_294_$__cuda_sm3x_div_rn_noftz_f32_slowpath) ;  /* 0x00000008005c7944 */ /* 0x01cfea0003c00000 */
.L_x_18627:
[----:B------:R-:W-:Y:S05]  /*17e0*/  BSYNC.RECONVERGENT B1 ;  /* 0x0000000000017941 */ /* 0x000fea0003800200 */
.L_x_18626:
        /* <DEDUP_REMOVED lines=18> */
.L_x_18629:
[----:B------:R-:W-:Y:S05]  /*1910*/  BSYNC.RECONVERGENT B1 ;  /* 0x0000000000017941 */ /* 0x000fea0003800200 */
.L_x_18628:
[----:B------:R-:W-:-:S04]  /*1920*/  IADD3 R23, P0, PT, R22, R23, RZ ;  /* 0x0000001716177210 */ /* 0x000fc80007f1e0ff */
[----:B------:R-:W-:Y:S02]  /*1930*/  LEA.HI.X.SX32 R21, R22, R21, 0x1, P0 ;  /* 0x0000001516157211 */ /* 0x000fe400000f0eff */
[----:B------:R-:W-:-:S04]  /*1940*/  ISETP.GE.U32.AND P0, PT, R23, UR44, PT ;  /* 0x0000002c17007c0c */ /* 0x000fc8000bf06070 */
[----:B------:R-:W-:-:S13]  /*1950*/  ISETP.GE.AND.EX P0, PT, R21, UR45, PT, P0 ;  /* 0x0000002d15007c0c */ /* 0x000fda000bf06300 */
[----:B------:R-:W-:Y:S05]  /*1960*/  @!P0 BRA `(.L_x_18630) ;  /* 0xffffffe800688947 */ /* 0x000fea000383ffff */
[----:B------:R-:W-:Y:S05]  /*1970*/  BSYNC B0 ;  /* 0x0000000000007941 */ /* 0x000fea0003800000 */
.L_x_18612:
[----:B------:R-:W-:Y:S05]  /*1980*/  EXIT ;  /* 0x000000000000794d */ /* 0x000fea0003800000 */
.L_x_18617:
[----:B------:R-:W-:Y:S01]  /*1990*/  HFMA2 R11, -RZ, RZ, 0, 1.847743988037109375e-06 ;  /* 0x0000001fff0b7431 */ /* 0x000fe200000001ff */
[----:B------:R-:W-:Y:S01]  /*19a0*/  BSSY B1, `(.L_x_18631) ;  /* 0x0000006000017945 */ /* 0x000fe20003800000 */
[----:B------:R-:W-:Y:S02]  /*19b0*/  IMAD.MOV.U32 R12, RZ, RZ, 0x4 ;  /* 0x00000004ff0c7424 */ /* 0x000fe400078e00ff */
[----:B------:R-:W-:-:S07]  /*19c0*/  IMAD.MOV.U32 R15, RZ, RZ, -0x1 ;  /* 0xffffffffff0f7424 */ /* 0x000fce00078e00ff */
[----:B01234-:R-:W-:Y:S05]  /*19d0*/  WARPSYNC.COLLECTIVE R15, `(.L_x_18632) ;  /* 0x000000000f087348 */ /* 0x01ffea0003c00000 */
[----:B------:R0:W0:Y:S02]  /*19e0*/  SHFL.BFLY P6, R14, R13, R12, R11 ;  /* 0x0c00000c0d0e7389 */ /* 0x00002400000c000b */
[----:B01234-:R-:W-:Y:S05]  /*19f0*/  ENDCOLLECTIVE ;  /* 0x000000000000791b */ /* 0x01ffea0003800000 */
.L_x_18632:
[----:B------:R-:W-:Y:S05]  /*1a00*/  BSYNC B1 ;  /* 0x0000000000017941 */ /* 0x000fea0003800000 */
.L_x_18631:
[----:B------:R-:W-:Y:S01]  /*1a10*/  FMNMX R13, R14, R13, !PT ;  /* 0x0000000d0e0d7209 */ /* 0x000fe20007800000 */
[----:B------:R-:W-:Y:S01]  /*1a20*/  IMAD.MOV.U32 R11, RZ, RZ, 0x1f ;  /* 0x0000001fff0b7424 */ /* 0x000fe200078e00ff */
[----:B------:R-:W-:Y:S02]  /*1a30*/  MOV R12, 0x2 ;  /* 0x00000002000c7802 */ /* 0x000fe40000000f00 */
[----:B------:R-:W-:-:S07]  /*1a40*/  MOV R15, 0xffffffff ;  /* 0xffffffff000f7802 */ /* 0x000fce0000000f00 */
[----:B------:R-:W-:Y:S05]  /*1a50*/  WARPSYNC.COLLECTIVE R15, `(.L_x_18633) ;  /* 0x000000000f087348 */ /* 0x000fea0003c00000 */
[----:B------:R0:W1:Y:S02]  /*1a60*/  SHFL.BFLY P6, R14, R13, R12, R11 ;  /* 0x0c00000c0d0e7389 */ /* 0x00006400000c000b */
[----:B01----:R-:W-:Y:S05]  /*1a70*/  ENDCOLLECTIVE ;  /* 0x000000000000791b */ /* 0x003fea0003800000 */
.L_x_18633:
[----:B------:R-:W-:Y:S01]  /*1a80*/  HFMA2 R12, -RZ, RZ, 0, 5.9604644775390625e-08 ;  /* 0x00000001ff0c7431 */ /* 0x000fe200000001ff */
[----:B------:R-:W-:-:S05]  /*1a90*/  FMNMX R6, R13, R14, !PT ;  /* 0x0000000e0d067209 */ /* 0x000fca0007800000 */
[----:B------:R-:W-:-:S07]  /*1aa0*/  IMAD.MOV.U32 R13, RZ, RZ, R6 ;  /* 0x000000ffff0d7224 */ /* 0x000fce00078e0006 */
[----:B------:R-:W-:Y:S05]  /*1ab0*/  WARPSYNC.COLLECTIVE R15, `(.L_x_18634) ;  /* 0x000000000f087348 */ /* 0x000fea0003c00000 */
[----:B------:R0:W1:Y:S02]  /*1ac0*/  SHFL.BFLY P6, R14, R13, R12, R11 ;  /* 0x0c00000c0d0e7389 */ /* 0x00006400000c000b */
[----:B01----:R-:W-:Y:S05]  /*1ad0*/  ENDCOLLECTIVE ;  /* 0x000000000000791b */ /* 0x003fea0003800000 */
.L_x_18634:
[----:B------:R-:W-:Y:S01]  /*1ae0*/  IMAD.MOV.U32 R13, RZ, RZ, R0 ;  /* 0x000000ffff0d7224 */ /* 0x000fe200078e0000 */
[----:B------:R-:W-:Y:S02]  /*1af0*/  MOV R12, 0x4 ;  /* 0x00000004000c7802 */ /* 0x000fe40000000f00 */
[----:B------:R-:W-:Y:S01]  /*1b00*/  FMNMX R2, R6, R14, !PT ;  /* 0x0000000e06027209 */ /* 0x000fe20007800000 */
[----:B------:R-:W-:-:S07]  /*1b10*/  IMAD.MOV.U32 R6, RZ, RZ, 0x437c0000 ;  /* 0x437c0000ff067424 */ /* 0x000fce00078e00ff */
[----:B------:R-:W-:Y:S05]  /*1b20*/  WARPSYNC.COLLECTIVE R15, `(.L_x_18635) ;  /* 0x000000000f087348 */ /* 0x000fea0003c00000 */
[----:B------:R0:W1:Y:S02]  /*1b30*/  SHFL.BFLY P6, R14, R13, R12, R11 ;  /* 0x0c00000c0d0e7389 */ /* 0x00006400000c000b */
[----:B01----:R-:W-:Y:S05]  /*1b40*/  ENDCOLLECTIVE ;  /* 0x000000000000791b */ /* 0x003fea0003800000 */
.L_x_18635:
[----:B------:R-:W-:Y:S02]  /*1b50*/  IMAD.MOV.U32 R12, RZ, RZ, 0x2 ;  /* 0x00000002ff0c7424 */ /* 0x000fe400078e00ff */
[----:B------:R-:W-:-:S05]  /*1b60*/  IMAD.MOV.U32 R3, RZ, RZ, R14 ;  /* 0x000000ffff037224 */ /* 0x000fca00078e000e */
[----:B------:R-:W-:Y:S01]  /*1b70*/  FMNMX R10, R3, R0, !PT ;  /* 0x00000000030a7209 */ /* 0x000fe20007800000 */
[----:B------:R-:W-:-:S03]  /*1b80*/  FADD R0, -R2, R27 ;  /* 0x0000001b02007221 */ /* 0x000fc60000000100 */
[----:B------:R-:W-:-:S07]  /*1b90*/  MOV R13, R10 ;  /* 0x0000000a000d7202 */ /* 0x000fce0000000f00 */
[----:B------:R-:W-:Y:S05]  /*1ba0*/  WARPSYNC.COLLECTIVE R15, `(.L_x_18636) ;  /* 0x000000000f087348 */ /* 0x000fea0003c00000 */
[----:B------:R0:W1:Y:S02]  /*1bb0*/  SHFL.BFLY P6, R14, R13, R12, R11 ;  /* 0x0c00000c0d0e7389 */ /* 0x00006400000c000b */
[----:B01----:R-:W-:Y:S05]  /*1bc0*/  ENDCOLLECTIVE ;  /* 0x000000000000791b */ /* 0x003fea0003800000 */
.L_x_18636:
[----:B------:R-:W-:Y:S01]  /*1bd0*/  HFMA2 R12, -RZ, RZ, 0, 5.9604644775390625e-08 ;  /* 0x00000001ff0c7431 */ /* 0x000fe200000001ff */
[----:B------:R-:W-:-:S04]  /*1be0*/  MOV R3, R14 ;  /* 0x0000000e00037202 */ /* 0x000fc80000000f00 */
[----:B------:R-:W-:Y:S01]  /*1bf0*/  FMNMX R3, R10, R3, !PT ;  /* 0x000000030a037209 */ /* 0x000fe20007800000 */
[----:B------:R-:W-:Y:S01]  /*1c00*/  FADD R10, -R2, R5 ;  /* 0x00000005020a7221 */ /* 0x000fe20000000100 */
[----:B------:R-:W-:-:S03]  /*1c10*/  MOV R5, 0x3bbb989d ;  /* 0x3bbb989d00057802 */ /* 0x000fc60000000f00 */
[----:B------:R-:W-:-:S07]  /*1c20*/  IMAD.MOV.U32 R13, RZ, RZ, R3 ;  /* 0x000000ffff0d7224 */ /* 0x000fce00078e0003 */
[----:B------:R-:W-:Y:S05]  /*1c30*/  WARPSYNC.COLLECTIVE R15, `(.L_x_18637) ;  /* 0x000000000f087348 */ /* 0x000fea0003c00000 */
[----:B------:R0:W1:Y:S02]  /*1c40*/  SHFL.BFLY P6, R14, R13, R12, R11 ;  /* 0x0c00000c0d0e7389 */ /* 0x00006400000c000b */
[----:B01----:R-:W-:Y:S05]  /*1c50*/  ENDCOLLECTIVE ;  /* 0x000000000000791b */ /* 0x003fea0003800000 */
.L_x_18637:
[----:B------:R-:W-:Y:S01]  /*1c60*/  FFMA.SAT R11, R0, R5, 0.5 ;  /* 0x3f000000000b7423 */ /* 0x000fe20000002005 */
[----:B------:R-:W-:-:S03]  /*1c70*/  IMAD.MOV.U32 R12, RZ, RZ, 0x4 ;  /* 0x00000004ff0c7424 */ /* 0x000fc600078e00ff */
[----:B------:R-:W-:-:S04]  /*1c80*/  FFMA.RM R11, R11, R6, 12582913 ;  /* 0x4b4000010b0b7423 */ /* 0x000fc80000004006 */
[----:B------:R-:W-:Y:S01]  /*1c90*/  FADD R13, R11, -12583039 ;  /* 0xcb40007f0b0d7421 */ /* 0x000fe20000000000 */
[----:B------:R-:W-:-:S03]  /*1ca0*/  IMAD.MOV.U32 R26, RZ, RZ, R14 ;  /* 0x000000ffff1a7224 */ /* 0x000fc600078e000e */
[C---:B------:R-:W-:Y:S02]  /*1cb0*/  FFMA R13, R0.reuse, 1.4426950216293334961, -R13 ;  /* 0x3fb8aa3b000d7823 */ /* 0x040fe4000000080d */
[----:B------:R-:W-:Y:S02]  /*1cc0*/  FMNMX R3, R3, R26, !PT ;  /* 0x0000001a03037209 */ /* 0x000fe40007800000 */
[----:B------:R-:W-:Y:S01]  /*1cd0*/  FFMA R13, R0, 1.925963033500011079e-08, R13 ;  /* 0x32a57060000d7823 */ /* 0x000fe2000000000d */
[----:B------:R-:W-:Y:S02]  /*1ce0*/  IMAD.SHL.U32 R0, R11, 0x800000, RZ ;  /* 0x008000000b007824 */ /* 0x000fe400078e00ff */
[C---:B------:R-:W-:Y:S01]  /*1cf0*/  FADD R2, -R3.reuse, R7 ;  /* 0x0000000703027221 */ /* 0x040fe20000000100 */
[----:B------:R-:W-:Y:S01]  /*1d00*/  FADD R4, -R3, R4 ;  /* 0x0000000403047221 */ /* 0x000fe20000000100 */
[----:B------:R-:W-:Y:S01]  /*1d10*/  FFMA.SAT R3, R10, R5, 0.5 ;  /* 0x3f0000000a037423 */ /* 0x000fe20000002005 */
[----:B------:R-:W0:Y:S03]  /*1d20*/  MUFU.EX2 R13, R13 ;  /* 0x0000000d000d7308 */ /* 0x000e260000000800 */
[----:B------:R-:W-:-:S04]  /*1d30*/  FFMA.RM R3, R3, R6, 12582913 ;  /* 0x4b40000103037423 */ /* 0x000fc80000004006 */
[C---:B------:R-:W-:Y:S01]  /*1d40*/  FADD R7, R3.reuse, -12583039 ;  /* 0xcb40007f03077421 */ /* 0x040fe20000000000 */
[----:B------:R-:W-:-:S03]  /*1d50*/  SHF.L.U32 R3, R3, 0x17, RZ ;  /* 0x0000001703037819 */ /* 0x000fc600000006ff */
[----:B------:R-:W-:-:S04]  /*1d60*/  FFMA R7, R10, 1.4426950216293334961, -R7 ;  /* 0x3fb8aa3b0a077823 */ /* 0x000fc80000000807 */
[----:B------:R-:W-:Y:S01]  /*1d70*/  FFMA R7, R10, 1.925963033500011079e-08, R7 ;  /* 0x32a570600a077823 */ /* 0x000fe20000000007 */
[----:B0-----:R-:W-:-:S03]  /*1d80*/  FMUL R0, R0, R13 ;  /* 0x0000000d00007220 */ /* 0x001fc60000400000 */
[----:B------:R0:W1:Y:S02]  /*1d90*/  MUFU.EX2 R10, R7 ;  /* 0x00000007000a7308 */ /* 0x0000640000000800 */
[-C--:B0-----:R-:W-:Y:S01]  /*1da0*/  FFMA.SAT R7, R4, R5.reuse, 0.5 ;  /* 0x3f00000004077423 */ /* 0x081fe20000002005 */
[----:B------:R-:W-:-:S03]  /*1db0*/  FFMA.SAT R5, R2, R5, 0.5 ;  /* 0x3f00000002057423 */ /* 0x000fc60000002005 */
[-C--:B------:R-:W-:Y:S01]  /*1dc0*/  FFMA.RM R7, R7, R6.reuse, 12582913 ;  /* 0x4b40000107077423 */ /* 0x080fe20000004006 */
[----:B------:R-:W-:-:S03]  /*1dd0*/  FFMA.RM R6, R5, R6, 12582913 ;  /* 0x4b40000105067423 */ /* 0x000fc60000004006 */
[----:B------:R-:W-:Y:S01]  /*1de0*/  FADD R5, R7, -12583039 ;  /* 0xcb40007f07057421 */ /* 0x000fe20000000000 */
[----:B------:R-:W-:Y:S01]  /*1df0*/  FADD R11, R6, -12583039 ;  /* 0xcb40007f060b7421 */ /* 0x000fe20000000000 */
[----:B-1----:R-:W-:Y:S02]  /*1e00*/  FMUL R3, R3, R10 ;  /* 0x0000000a03037220 */ /* 0x002fe40000400000 */
[----:B------:R-:W-:Y:S01]  /*1e10*/  FFMA R5, R4, 1.4426950216293334961, -R5 ;  /* 0x3fb8aa3b04057823 */ /* 0x000fe20000000805 */
[----:B------:R-:W-:Y:S01]  /*1e20*/  FFMA R11, R2, 1.4426950216293334961, -R11 ;  /* 0x3fb8aa3b020b7823 */ /* 0x000fe2000000080b */
[----:B------:R-:W-:Y:S02]  /*1e30*/  FADD R13, RZ, R3 ;  /* 0x00000003ff0d7221 */ /* 0x000fe40000000000 */
[----:B------:R-:W-:Y:S01]  /*1e40*/  FFMA R5, R4, 1.925963033500011079e-08, R5 ;  /* 0x32a5706004057823 */ /* 0x000fe20000000005 */
[----:B------:R-:W-:Y:S01]  /*1e50*/  FFMA R4, R2, 1.925963033500011079e-08, R11 ;  /* 0x32a5706002047823 */ /* 0x000fe2000000000b */
[----:B------:R-:W-:Y:S01]  /*1e60*/  SHF.L.U32 R2, R6, 0x17, RZ ;  /* 0x0000001706027819 */ /* 0x000fe200000006ff */
[----:B------:R-:W-:-:S02]  /*1e70*/  FADD R13, R13, R0 ;  /* 0x000000000d0d7221 */ /* 0x000fc40000000000 */
[----:B------:R0:W1:Y:S08]  /*1e80*/  MUFU.EX2 R11, R4 ;  /* 0x00000004000b7308 */ /* 0x0000700000000800 */
[----:B------:R-:W2:Y:S01]  /*1e90*/  MUFU.EX2 R5, R5 ;  /* 0x0000000500057308 */ /* 0x000ea20000000800 */
[----:B0-----:R-:W-:Y:S02]  /*1ea0*/  IMAD.SHL.U32 R4, R7, 0x800000, RZ ;  /* 0x0080000007047824 */ /* 0x001fe400078e00ff */
[----:B-1----:R-:W-:Y:S01]  /*1eb0*/  FMUL R2, R2, R11 ;  /* 0x0000000b02027220 */ /* 0x002fe20000400000 */
[----:B------:R-:W-:-:S03]  /*1ec0*/  HFMA2 R11, -RZ, RZ, 0, 1.847743988037109375e-06 ;  /* 0x0000001fff0b7431 */ /* 0x000fc600000001ff */
[----:B------:R-:W-:-:S07]  /*1ed0*/  FADD R7, RZ, R2 ;  /* 0x00000002ff077221 */ /* 0x000fce0000000000 */
[----:B--2---:R-:W-:Y:S05]  /*1ee0*/  WARPSYNC.COLLECTIVE R15, `(.L_x_18638) ;  /* 0x000000000f087348 */ /* 0x004fea0003c00000 */
[----:B------:R0:W1:Y:S02]  /*1ef0*/  SHFL.BFLY P6, R14, R13, R12, R11 ;  /* 0x0c00000c0d0e7389 */ /* 0x00006400000c000b */
[----:B012---:R-:W-:Y:S05]  /*1f00*/  ENDCOLLECTIVE ;  /* 0x000000000000791b */ /* 0x007fea0003800000 */
.L_x_18638:
        /* <DEDUP_REMOVED lines=8> */
.L_x_18639:
[----:B------:R-:W-:Y:S02]  /*1f90*/  HFMA2 R12, -RZ, RZ, 0, 5.9604644775390625e-08 ;  /* 0x00000001ff0c7431 */ /* 0x000fe400000001ff */
[----:B------:R-:W-:-:S04]  /*1fa0*/  FADD R6, R26, R14 ;  /* 0x0000000e1a067221 */ /* 0x000fc80000000000 */
[----:B------:R-:W-:-:S07]  /*1fb0*/  IMAD.MOV.U32 R13, RZ, RZ, R6 ;  /* 0x000000ffff0d7224 */ /* 0x000fce00078e0006 */
[----:B------:R-:W-:Y:S05]  /*1fc0*/  WARPSYNC.COLLECTIVE R15, `(.L_x_18640) ;  /* 0x000000000f087348 */ /* 0x000fea0003c00000 */
[----:B------:R0:W1:Y:S02]  /*1fd0*/  SHFL.BFLY P6, R14, R13, R12, R11 ;  /* 0x0c00000c0d0e7389 */ /* 0x00006400000c000b */
[----:B01----:R-:W-:Y:S05]  /*1fe0*/  ENDCOLLECTIVE ;  /* 0x000000000000791b */ /* 0x003fea0003800000 */
.L_x_18640:
[----:B------:R-:W-:Y:S01]  /*1ff0*/  MOV R13, R10 ;  /* 0x0000000a000d7202 */ /* 0x000fe20000000f00 */
[----:B------:R-:W-:Y:S02]  /*2000*/  IMAD.MOV.U32 R12, RZ, RZ, 0x4 ;  /* 0x00000004ff0c7424 */ /* 0x000fe400078e00ff */
[----:B------:R-:W-:-:S07]  /*2010*/  FADD R5, R6, R14 ;  /* 0x0000000e06057221 */ /* 0x000fce0000000000 */
[----:B------:R-:W-:Y:S05]  /*2020*/  WARPSYNC.COLLECTIVE R15, `(.L_x_18641) ;  /* 0x000000000f087348 */ /* 0x000fea0003c00000 */
[----:B------:R0:W1:Y:S02]  /*2030*/  SHFL.BFLY P6, R14, R13, R12, R11 ;  /* 0x0c00000c0d0e7389 */ /* 0x00006400000c000b */
[----:B01----:R-:W-:Y:S05]  /*2040*/  ENDCOLLECTIVE ;  /* 0x000000000000791b */ /* 0x003fea0003800000 */
.L_x_18641:
[----:B------:R-:W-:Y:S01]  /*2050*/  HFMA2 R12, -RZ, RZ, 0, 1.1920928955078125e-07 ;  /* 0x00000002ff0c7431 */ /* 0x000fe200000001ff */
[----:B------:R-:W-:-:S05]  /*2060*/  MOV R7, R14 ;  /* 0x0000000e00077202 */ /* 0x000fca0000000f00 */
[----:B------:R-:W-:-:S04]  /*2070*/  FADD R27, R10, R7 ;  /* 0x000000070a1b7221 */ /* 0x000fc80000000000 */
[----:B------:R-:W-:-:S07]  /*2080*/  IMAD.MOV.U32 R13, RZ, RZ, R27 ;  /* 0x000000ffff0d7224 */ /* 0x000fce00078e001b */
[----:B------:R-:W-:Y:S05]  /*2090*/  WARPSYNC.COLLECTIVE R15, `(.L_x_18642) ;  /* 0x000000000f087348 */ /* 0x000fea0003c00000 */
[----:B------:R0:W1:Y:S02]  /*20a0*/  SHFL.BFLY P6, R14, R13, R12, R11 ;  /* 0x0c00000c0d0e7389 */ /* 0x00006400000c000b */
[----:B01----:R-:W-:Y:S05]  /*20b0*/  ENDCOLLECTIVE ;  /* 0x000000000000791b */ /* 0x003fea0003800000 */
.L_x_18642:
[----:B------:R-:W-:Y:S02]  /*20c0*/  IMAD.MOV.U32 R12, RZ, RZ, 0x1 ;  /* 0x00000001ff0c7424 */ /* 0x000fe400078e00ff */
[----:B------:R-:W-:-:S04]  /*20d0*/  IMAD.MOV.U32 R28, RZ, RZ, R14 ;  /* 0x000000ffff1c7224 */ /* 0x000fc800078e000e */
[----:B------:R-:W-:-:S05]  /*20e0*/  FADD R7, R27, R28 ;  /* 0x0000001c1b077221 */ /* 0x000fca0000000000 */
[----:B------:R-:W-:-:S07]  /*20f0*/  MOV R13, R7 ;  /* 0x00000007000d7202 */ /* 0x000fce0000000f00 */
[----:B------:R-:W-:Y:S05]  /*2100*/  WARPSYNC.COLLECTIVE R15, `(.L_x_18643) ;  /* 0x000000000f087348 */ /* 0x000fea0003c00000 */
[----:B------:R0:W1:Y:S02]  /*2110*/  SHFL.BFLY P6, R14, R13, R12, R11 ;  /* 0x0c00000c0d0e7389 */ /* 0x00006400000c000b */
[----:B01----:R-:W-:Y:S05]  /*2120*/  ENDCOLLECTIVE ;  /* 0x000000000000791b */ /* 0x003fea0003800000 */
.L_x_18643:
[----:B------:R-:W-:Y:S01]  /*2130*/  MOV R28, R14 ;  /* 0x0000000e001c7202 */ /* 0x000fe20000000f00 */
[----:B------:R-:W-:Y:S06]  /*2140*/  BRA `(.L_x_18644) ;  /* 0xfffffff000907947 */ /* 0x000fec000383ffff */
        .weak           $__internal_294_$__cuda_sm3x_div_rn_noftz_f32_slowpath
        .type           $__internal_294_$__cuda_sm3x_div_rn_noftz_f32_slowpath,@function
        .size           $__internal_294_$__cuda_sm3x_div_rn_noftz_f32_slowpath,(.L_x_37671 - $__internal_294_$__cuda_sm3x_div_rn_noftz_f32_slowpath)
$__internal_294_$__cuda_sm3x_div_rn_noftz_f32_slowpath:
        /* <DEDUP_REMOVED lines=35> */
.L_x_18646:
        /* <DEDUP_REMOVED lines=51> */
.L_x_18653:
[----:B------:R-:W-:-:S04]  /*26b0*/  LOP3.LUT R12, R12, 0x80000000, RZ, 0xc0, !PT ;  /* 0x800000000c0c7812 */ /* 0x000fc800078ec0ff */
[----:B------:R-:W-:Y:S01]  /*26c0*/  LOP3.LUT R12, R12, 0x7f800000, RZ, 0xfc, !PT ;  /* 0x7f8000000c0c7812 */ /* 0x000fe200078efcff */
[----:B------:R-:W-:Y:S06]  /*26d0*/  BRA `(.L_x_18654) ;  /* 0x0000000000047947 */ /* 0x000fec0003800000 */
.L_x_18652:
[----:B------:R-:W-:-:S07]  /*26e0*/  LEA R12, R14, R12, 0x17 ;  /* 0x0000000c0e0c7211 */ /* 0x000fce00078eb8ff */
.L_x_18654:
[----:B------:R-:W-:Y:S05]  /*26f0*/  BSYNC.RECONVERGENT B3 ;  /* 0x0000000000037941 */ /* 0x000fea0003800200 */
.L_x_18651:
[----:B------:R-:W-:Y:S05]  /*2700*/  BRA `(.L_x_18655) ;  /* 0x0000000000207947 */ /* 0x000fea0003800000 */
.L_x_18650:
[----:B------:R-:W-:-:S04]  /*2710*/  LOP3.LUT R12, R12, 0x80000000, R3, 0x48, !PT ;  /* 0x800000000c0c7812 */ /* 0x000fc800078e4803 */
[----:B------:R-:W-:Y:S01]  /*2720*/  LOP3.LUT R12, R12, 0x7f800000, RZ, 0xfc, !PT ;  /* 0x7f8000000c0c7812 */ /* 0x000fe200078efcff */
[----:B------:R-:W-:Y:S06]  /*2730*/  BRA `(.L_x_18655) ;  /* 0x0000000000147947 */ /* 0x000fec0003800000 */
.L_x_18649:
[----:B------:R-:W-:Y:S01]  /*2740*/  LOP3.LUT R12, R12, 0x80000000, R3, 0x48, !PT ;  /* 0x800000000c0c7812 */ /* 0x000fe200078e4803 */
[----:B------:R-:W-:Y:S06]  /*2750*/  BRA `(.L_x_18655) ;  /* 0x00000000000c7947 */ /* 0x000fec0003800000 */
.L_x_18648:
[----:B------:R-:W0:Y:S01]  /*2760*/  MUFU.RSQ R12, -QNAN ;  /* 0xffc00000000c7908 */ /* 0x000e220000001400 */
[----:B------:R-:W-:Y:S05]  /*2770*/  BRA `(.L_x_18655) ;  /* 0x0000000000047947 */ /* 0x000fea0003800000 */
.L_x_18647:
[----:B------:R-:W-:-:S07]  /*2780*/  FADD.FTZ R12, R3, R5 ;  /* 0x00000005030c7221 */ /* 0x000fce0000010000 */
.L_x_18655:
[----:B------:R-:W-:Y:S05]  /*2790*/  BSYNC.RECONVERGENT B2 ;  /* 0x0000000000027941 */ /* 0x000fea0003800200 */
.L_x_18645:
[----:B------:R-:W-:Y:S02]  /*27a0*/  HFMA2 R11, -RZ, RZ, 0, 0 ;  /* 0x00000000ff0b7431 */ /* 0x000fe400000001ff */
[----:B0-----:R-:W-:Y:S02]  /*27b0*/  IMAD.MOV.U32 R7, RZ, RZ, R12 ;  /* 0x000000ffff077224 */ /* 0x001fe400078e000c */
[----:B------:R-:W-:Y:S05]  /*27c0*/  RET.REL.NODEC R10 `(_Z15SoftmaxWarpImplI22BroadcastScaleMaskLoadIffbLm3EiE11DirectStoreIffEfLi2ELi2ELi8ELi2ELb1EL9Algorithm0EEvT_T0_ll) ;  /* 0xffffffd80a0c7950 */ /* 0x000fea0003c3ffff */
.L_x_18656:
        /* <DEDUP_REMOVED lines=11> */
.L_x_37671:


//--------------------- .text._Z15SoftmaxWarpImplI22BroadcastScaleMaskLoadIffbLm3EiE11DirectStoreIffEfLi2ELi2ELi8ELi2ELb0EL9Algorithm0EEvT_T0_ll --------------------------
	.section	.text._Z15SoftmaxWarpImplI22BroadcastScaleMaskLoadIffbLm3EiE11DirectStoreIffEfLi2ELi2ELi8ELi2ELb0EL9Algorithm0EEvT_T0_ll,"ax",@progbits
	.align	128
        .global         _Z15SoftmaxWarpImplI22BroadcastScaleMaskLoadIffbLm3EiE11DirectStoreIffEfLi2ELi2ELi8ELi2ELb0EL9Algorithm0EEvT_T0_ll
        .type           _Z15SoftmaxWarpImplI22BroadcastScaleMaskLoadIffbLm3EiE11DirectStoreIffEfLi2ELi2ELi8ELi2ELb0EL9Algorithm0EEvT_T0_ll,@function
        .size           _Z15SoftmaxWarpImplI22BroadcastScaleMaskLoadIffbLm3EiE11DirectStoreIffEfLi2ELi2ELi8ELi2ELb0EL9Algorithm0EEvT_T0_ll,(.L_x_37672 - _Z15SoftmaxWarpImplI22BroadcastScaleMaskLoadIffbLm3EiE11DirectStoreIffEfLi2ELi2ELi8ELi2ELb0EL9Algorithm0EEvT_T0_ll)
        .other          _Z15SoftmaxWarpImplI22BroadcastScaleMaskLoadIffbLm3EiE11DirectStoreIffEfLi2ELi2ELi8ELi2ELb0EL9Algorithm0EEvT_T0_ll,@"STO_CUDA_ENTRY STV_DEFAULT"
_Z15SoftmaxWarpImplI22BroadcastScaleMaskLoadIffbLm3EiE11DirectStoreIffEfLi2ELi2ELi8ELi2ELb0EL9Algorithm0EEvT_T0_ll:
.text._Z15SoftmaxWarpImplI22BroadcastScaleMaskLoadIffbLm3EiE11DirectStoreIffEfLi2ELi2ELi8ELi2ELb0EL9Algorithm0EEvT_T0_ll:
        /* <DEDUP_REMOVED lines=26> */
.L_x_18657:
        /* <DEDUP_REMOVED lines=20> */
.L_x_18667:
[----:B-1----:R-:W-:Y:S01]  /*02e0*/  IABS R0, R22 ;  /* 0x0000001600007213 */ /* 0x002fe20000000000 */
[----:B------:R-:W-:Y:S01]  /*02f0*/  IMAD R11, R19, UR44, RZ ;  /* 0x0000002c130b7c24 */ /* 0x000fe2000f8e02ff */
[----:B--2---:R-:W-:Y:S02]  /*0300*/  IABS R28, R21 ;  /* 0x00000015001c7213 */ /* 0x004fe40000000000 */
[----:B------:R-:W1:Y:S01]  /*0310*/  I2F.RP R2, R0 ;  /* 0x0000000000027306 */ /* 0x000e620000209400 */
[----:B---3--:R-:W-:Y:S02]  /*0320*/  R2UR UR4, R16 ;  /* 0x00000000100472ca */ /* 0x008fe400000e0000 */
[C---:B------:R-:W-:Y:S02]  /*0330*/  IADD3 R3, PT, PT, R10.reuse, R11, RZ ;  /* 0x0000000b0a037210 */ /* 0x040fe40007ffe0ff */
[----:B------:R-:W-:Y:S02]  /*0340*/  IADD3 R11, PT, PT, R10, UR44, R11 ;  /* 0x0000002c0a0b7c10 */ /* 0x000fe4000fffe00b */
[----:B------:R-:W-:-:S02]  /*0350*/  IABS R12, R3 ;  /* 0x00000003000c7213 */ /* 0x000fc40000000000 */
[----:B------:R-:W-:Y:S02]  /*0360*/  IABS R15, R11 ;  /* 0x0000000b000f7213 */ /* 0x000fe40000000000 */
[C---:B------:R-:W-:Y:S02]  /*0370*/  R2UR UR5, R17.reuse ;  /* 0x00000000110572ca */ /* 0x040fe400000e0000 */
[----:B------:R-:W-:Y:S01]  /*0380*/  R2UR UR6, R16 ;  /* 0x00000000100672ca */ /* 0x000fe200000e0000 */
[----:B-1----:R-:W1:Y:S01]  /*0390*/  MUFU.RCP R2, R2 ;  /* 0x0000000200027308 */ /* 0x002e620000001000 */
[----:B------:R-:W-:Y:S01]  /*03a0*/  R2UR UR7, R17 ;  /* 0x00000000110772ca */ /* 0x000fe200000e0000 */
[----:B-1----:R-:W-:-:S06]  /*03b0*/  VIADD R4, R2, 0xffffffe ;  /* 0x0ffffffe02047836 */ /* 0x002fcc0000000000 */
[----:B------:R1:W2:Y:S02]  /*03c0*/  F2I.FTZ.U32.TRUNC.NTZ R5, R4 ;  /* 0x0000000400057305 */ /* 0x0002a4000021f000 */
[----:B-1----:R-:W-:Y:S02]  /*03d0*/  IMAD.MOV.U32 R4, RZ, RZ, RZ ;  /* 0x000000ffff047224 */ /* 0x002fe400078e00ff */
[----:B--2---:R-:W-:-:S04]  /*03e0*/  IMAD.MOV R13, RZ, RZ, -R5 ;  /* 0x000000ffff0d7224 */ /* 0x004fc800078e0a05 */
[----:B------:R-:W-:-:S04]  /*03f0*/  IMAD R13, R13, R0, RZ ;  /* 0x000000000d0d7224 */ /* 0x000fc800078e02ff */
[----:B------:R-:W-:-:S04]  /*0400*/  IMAD.HI.U32 R13, R5, R13, R4 ;  /* 0x0000000d050d7227 */ /* 0x000fc800078e0004 */
[----:B------:R-:W-:Y:S01]  /*0410*/  IMAD.MOV.U32 R5, RZ, RZ, R12 ;  /* 0x000000ffff057224 */ /* 0x000fe200078e000c */
[----:B------:R-:W-:Y:S01]  /*0420*/  IABS R12, R21 ;  /* 0x00000015000c7213 */ /* 0x000fe20000000000 */
[----:B------:R-:W-:-:S03]  /*0430*/  IMAD.HI.U32 R23, R13, R15, RZ ;  /* 0x0000000f0d177227 */ /* 0x000fc600078e00ff */
[----:B------:R-:W1:Y:S01]  /*0440*/  I2F.RP R14, R12 ;  /* 0x0000000c000e7306 */ /* 0x000e620000209400 */
[----:B------:R-:W-:Y:S01]  /*0450*/  IMAD.HI.U32 R2, R13, R5, RZ ;  /* 0x000000050d027227 */ /* 0x000fe200078e00ff */
[----:B------:R-:W-:-:S04]  /*0460*/  LOP3.LUT R13, RZ, R22, RZ, 0x33, !PT ;  /* 0x00000016ff0d7212 */ /* 0x000fc800078e33ff */
[----:B------:R-:W-:-:S05]  /*0470*/  IADD3 R4, PT, PT, -R2, RZ, RZ ;  /* 0x000000ff02047210 */ /* 0x000fca0007ffe1ff */
[C---:B------:R-:W-:Y:S01]  /*0480*/  IMAD R5, R0.reuse, R4, R5 ;  /* 0x0000000400057224 */ /* 0x040fe200078e0205 */
[----:B------:R-:W-:Y:S01]  /*0490*/  LOP3.LUT R4, R3, R22, RZ, 0x3c, !PT ;  /* 0x0000001603047212 */ /* 0x000fe200078e3cff */
[----:B-1----:R-:W1:Y:S03]  /*04a0*/  MUFU.RCP R14, R14 ;  /* 0x0000000e000e7308 */ /* 0x002e660000001000 */
[----:B------:R-:W-:Y:S02]  /*04b0*/  ISETP.GT.U32.AND P1, PT, R0, R5, PT ;  /* 0x000000050000720c */ /* 0x000fe40003f24070 */
[----:B------:R-:W-:-:S11]  /*04c0*/  ISETP.GE.AND P2, PT, R4, RZ, PT ;  /* 0x000000ff0400720c */ /* 0x000fd60003f46270 */
[----:B------:R-:W-:Y:S01]  /*04d0*/  @!P1 IMAD.IADD R5, R5, 0x1, -R0 ;  /* 0x0000000105059824 */ /* 0x000fe200078e0a00 */
[----:B------:R-:W-:Y:S01]  /*04e0*/  @!P1 IADD3 R2, PT, PT, R2, 0x1, RZ ;  /* 0x0000000102029810 */ /* 0x000fe20007ffe0ff */
[----:B-1----:R-:W-:Y:S01]  /*04f0*/  VIADD R4, R14, 0xffffffe ;  /* 0x0ffffffe0e047836 */ /* 0x002fe20000000000 */
[----:B------:R-:W-:Y:S02]  /*0500*/  IADD3 R14, PT, PT, -R23, RZ, RZ ;  /* 0x000000ff170e7210 */ /* 0x000fe40007ffe1ff */
[----:B------:R-:W-:Y:S02]  /*0510*/  ISETP.GE.U32.AND P0, PT, R5, R0, PT ;  /* 0x000000000500720c */ /* 0x000fe40003f06070 */
[----:B------:R1:W2:Y:S02]  /*0520*/  F2I.FTZ.U32.TRUNC.NTZ R5, R4 ;  /* 0x0000000400057305 */ /* 0x0002a4000021f000 */
[----:B-1----:R-:W-:-:S09]  /*0530*/  IMAD.MOV.U32 R4, RZ, RZ, RZ ;  /* 0x000000ffff047224 */ /* 0x002fd200078e00ff */
[----:B------:R-:W-:Y:S01]  /*0540*/  @P0 VIADD R2, R2, 0x1 ;  /* 0x0000000102020836 */ /* 0x000fe20000000000 */
[----:B------:R-:W-:-:S03]  /*0550*/  ISETP.NE.AND P0, PT, R22, RZ, PT ;  /* 0x000000ff1600720c */ /* 0x000fc60003f05270 */
[----:B------:R-:W-:Y:S02]  /*0560*/  @!P2 IMAD.MOV R2, RZ, RZ, -R2 ;  /* 0x000000ffff02a224 */ /* 0x000fe400078e0a02 */
[----:B--2---:R-:W-:-:S03]  /*0570*/  IMAD.MOV R24, RZ, RZ, -R5 ;  /* 0x000000ffff187224 */ /* 0x004fc600078e0a05 */
[----:B------:R-:W-:Y:S01]  /*0580*/  SEL R2, R13, R2, !P0 ;  /* 0x000000020d027207 */ /* 0x000fe20004000000 */
[----:B------:R-:W-:Y:S01]  /*0590*/  IMAD R13, R0, R14, R15 ;  /* 0x0000000e000d7224 */ /* 0x000fe200078e020f */
[----:B------:R-:W-:-:S03]  /*05a0*/  MOV R15, R24 ;  /* 0x00000018000f7202 */ /* 0x000fc60000000f00 */
[----:B------:R-:W-:Y:S01]  /*05b0*/  IMAD.MOV R14, RZ, RZ, -R2 ;  /* 0x000000ffff0e7224 */ /* 0x000fe200078e0a02 */
[----:B------:R-:W-:Y:S01]  /*05c0*/  ISETP.GT.U32.AND P2, PT, R0, R13, PT ;  /* 0x0000000d0000720c */ /* 0x000fe20003f44070 */
[----:B------:R-:W-:Y:S02]  /*05d0*/  IMAD R15, R15, R12, RZ ;  /* 0x0000000c0f0f7224 */ /* 0x000fe400078e02ff */
[----:B------:R-:W-:Y:S02]  /*05e0*/  IMAD R14, R22, R14, R3 ;  /* 0x0000000e160e7224 */ /* 0x000fe400078e0203 */
[----:B------:R-:W-:-:S03]  /*05f0*/  IMAD.HI.U32 R5, R5, R15, R4 ;  /* 0x0000000f05057227 */ /* 0x000fc600078e0004 */
[----:B------:R-:W-:-:S05]  /*0600*/  IABS R24, R14 ;  /* 0x0000000e00187213 */ /* 0x000fca0000000000 */
[----:B------:R-:W-:Y:S01]  /*0610*/  IMAD.MOV.U32 R4, RZ, RZ, R24 ;  /* 0x000000ffff047224 */ /* 0x000fe200078e0018 */
[----:B------:R-:W-:Y:S01]  /*0620*/  @!P2 IADD3 R13, PT, PT, R13, -R0, RZ ;  /* 0x800000000d0da210 */ /* 0x000fe20007ffe0ff */
[----:B------:R-:W-:Y:S01]  /*0630*/  @!P2 VIADD R23, R23, 0x1 ;  /* 0x000000011717a836 */ /* 0x000fe20000000000 */
[----:B------:R-:W-:Y:S01]  /*0640*/  LOP3.LUT R24, RZ, R21, RZ, 0x33, !PT ;  /* 0x00000015ff187212 */ /* 0x000fe200078e33ff */
[----:B------:R-:W-:Y:S01]  /*0650*/  IMAD.HI.U32 R15, R5, R4, RZ ;  /* 0x00000004050f7227 */ /* 0x000fe200078e00ff */
[----:B------:R-:W-:Y:S02]  /*0660*/  ISETP.GE.U32.AND P1, PT, R13, R0, PT ;  /* 0x000000000d00720c */ /* 0x000fe40003f26070 */
[----:B------:R-:W-:Y:S01]  /*0670*/  LOP3.LUT R0, R11, R22, RZ, 0x3c, !PT ;  /* 0x000000160b007212 */ /* 0x000fe200078e3cff */
[----:B------:R-:W-:-:S03]  /*0680*/  IMAD.MOV R13, RZ, RZ, -R15 ;  /* 0x000000ffff0d7224 */ /* 0x000fc600078e0a0f */
[----:B------:R-:W-:Y:S01]  /*0690*/  ISETP.GE.AND P3, PT, R0, RZ, PT ;  /* 0x000000ff0000720c */ /* 0x000fe20003f66270 */
[----:B------:R-:W-:Y:S01]  /*06a0*/  IMAD R13, R12, R13, R4 ;  /* 0x0000000d0c0d7224 */ /* 0x000fe200078e0204 */
[----:B------:R-:W-:-:S04]  /*06b0*/  LOP3.LUT R0, RZ, R22, RZ, 0x33, !PT ;  /* 0x00000016ff007212 */ /* 0x000fc800078e33ff */
[----:B------:R-:W-:Y:S02]  /*06c0*/  ISETP.GT.U32.AND P2, PT, R12, R13, PT ;  /* 0x0000000d0c00720c */ /* 0x000fe40003f44070 */
[----:B------:R-:W-:-:S05]  /*06d0*/  @P1 IADD3 R23, PT, PT, R23, 0x1, RZ ;  /* 0x0000000117171810 */ /* 0x000fca0007ffe0ff */
[----:B------:R-:W-:-:S05]  /*06e0*/  @!P3 IMAD.MOV R23, RZ, RZ, -R23 ;  /* 0x000000ffff17b224 */ /* 0x000fca00078e0a17 */
[----:B------:R-:W-:Y:S01]  /*06f0*/  SEL R0, R0, R23, !P0 ;  /* 0x0000001700007207 */ /* 0x000fe20004000000 */
[----:B------:R-:W-:Y:S02]  /*0700*/  @!P2 IMAD.IADD R13, R13, 0x1, -R12 ;  /* 0x000000010d0da824 */ /* 0x000fe400078e0a0c */
[----:B------:R-:W-:Y:S01]  /*0710*/  @!P2 VIADD R15, R15, 0x1 ;  /* 0x000000010f0fa836 */ /* 0x000fe20000000000 */
[----:B------:R-:W-:Y:S02]  /*0720*/  IADD3 R4, PT, PT, -R0, RZ, RZ ;  /* 0x000000ff00047210 */ /* 0x000fe40007ffe1ff */
[----:B------:R-:W-:Y:S02]  /*0730*/  ISETP.GE.U32.AND P0, PT, R13, R12, PT ;  /* 0x0000000c0d00720c */ /* 0x000fe40003f06070 */
[----:B------:R-:W-:Y:S01]  /*0740*/  LOP3.LUT R12, R14, R21, RZ, 0x3c, !PT ;  /* 0x000000150e0c7212 */ /* 0x000fe200078e3cff */
[----:B------:R-:W-:Y:S01]  /*0750*/  IMAD R4, R22, R4, R11 ;  /* 0x0000000416047224 */ /* 0x000fe200078e020b */
[----:B------:R-:W-:-:S02]  /*0760*/  ISETP.NE.AND P2, PT, R21, RZ, PT ;  /* 0x000000ff1500720c */ /* 0x000fc40003f45270 */
[----:B------:R-:W-:Y:S02]  /*0770*/  ISETP.GE.AND P1, PT, R12, RZ, PT ;  /* 0x000000ff0c00720c */ /* 0x000fe40003f26270 */
[----:B------:R-:W-:Y:S01]  /*0780*/  IABS R26, R4 ;  /* 0x00000004001a7213 */ /* 0x000fe20000000000 */
[----:B------:R-:W1:Y:S04]  /*0790*/  LDC.64 R12, c[0x0][0x390] ;  /* 0x0000e400ff0c7b82 */ /* 0x000e680000000a00 */
[----:B------:R-:W-:Y:S01]  /*07a0*/  @P0 IADD3 R15, PT, PT, R15, 0x1, RZ ;  /* 0x000000010f0f0810 */ /* 0x000fe20007ffe0ff */
[----:B------:R-:W-:-:S05]  /*07b0*/  IMAD.HI.U32 R23, R5, R26, RZ ;  /* 0x0000001a05177227 */ /* 0x000fca00078e00ff */
[----:B------:R-:W-:-:S05]  /*07c0*/  @!P1 IMAD.MOV R15, RZ, RZ, -R15 ;  /* 0x000000ffff0f9224 */ /* 0x000fca00078e0a0f */
[----:B------:R-:W-:Y:S02]  /*07d0*/  SEL R5, R24, R15, !P2 ;  /* 0x0000000f18057207 */ /* 0x000fe40005000000 */
[----:B------:R-:W-:-:S03]  /*07e0*/  IADD3 R15, PT, PT, -R23, RZ, RZ ;  /* 0x000000ff170f7210 */ /* 0x000fc60007ffe1ff */
[----:B------:R-:W-:Y:S02]  /*07f0*/  IMAD.MOV R24, RZ, RZ, -R5 ;  /* 0x000000ffff187224 */ /* 0x000fe400078e0a05 */
[----:B------:R-:W-:Y:S02]  /*0800*/  IMAD R15, R28, R15, R26 ;  /* 0x0000000f1c0f7224 */ /* 0x000fe400078e021a */
[----:B------:R-:W-:Y:S01]  /*0810*/  IMAD R14, R21, R24, R14 ;  /* 0x00000018150e7224 */ /* 0x000fe200078e020e */
[----:B-1----:R-:W-:Y:S01]  /*0820*/  ISETP.NE.U32.AND P0, PT, R12, 0x1, PT ;  /* 0x000000010c00780c */ /* 0x002fe20003f05070 */
[----:B------:R-:W1:Y:S01]  /*0830*/  LDC.64 R24, c[0x0][0x398] ;  /* 0x0000e600ff187b82 */ /* 0x000e620000000a00 */
[----:B------:R-:W-:Y:S02]  /*0840*/  ISETP.GT.U32.AND P4, PT, R28, R15, PT ;  /* 0x0000000f1c00720c */ /* 0x000fe40003f84070 */
[----:B------:R-:W-:-:S04]  /*0850*/  ISETP.NE.AND.EX P0, PT, R13, RZ, PT, P0 ;  /* 0x000000ff0d00720c */ /* 0x000fc80003f05300 */
[----:B------:R-:W-:Y:S01]  /*0860*/  SEL R2, R2, RZ, P0 ;  /* 0x000000ff02027207 */ /* 0x000fe20000000000 */
[----:B------:R-:W2:Y:S01]  /*0870*/  LDC.64 R12, c[0x0][0x3a0] ;  /* 0x0000e800ff0c7b82 */ /* 0x000ea20000000a00 */
[----:B------:R-:W-:-:S03]  /*0880*/  SEL R0, R0, RZ, P0 ;  /* 0x000000ff00007207 */ /* 0x000fc60000000000 */
[----:B------:R-:W-:Y:S02]  /*0890*/  IMAD R2, R2, UR42, RZ ;  /* 0x0000002a02027c24 */ /* 0x000fe4000f8e02ff */
[-C--:B------:R-:W-:Y:S01]  /*08a0*/  @!P4 IADD3 R15, PT, PT, R15, -R28.reuse, RZ ;  /* 0x8000001c0f0fc210 */ /* 0x080fe20007ffe0ff */
[----:B------:R-:W-:Y:S02]  /*08b0*/  @!P4 VIADD R23, R23, 0x1 ;  /* 0x000000011717c836 */ /* 0x000fe40000000000 */
[----:B------:R-:W-:Y:S01]  /*08c0*/  IMAD R0, R0, UR42, RZ ;  /* 0x0000002a00007c24 */ /* 0x000fe2000f8e02ff */
[----:B------:R-:W-:Y:S02]  /*08d0*/  ISETP.GE.U32.AND P3, PT, R15, R28, PT ;  /* 0x0000001c0f00720c */ /* 0x000fe40003f66070 */
[----:B------:R-:W-:-:S04]  /*08e0*/  LOP3.LUT R15, R4, R21, RZ, 0x3c, !PT ;  /* 0x00000015040f7212 */ /* 0x000fc800078e3cff */
[----:B------:R-:W-:Y:S02]  /*08f0*/  ISETP.GE.AND P5, PT, R15, RZ, PT ;  /* 0x000000ff0f00720c */ /* 0x000fe40003fa6270 */
[----:B-1----:R-:W-:Y:S02]  /*0900*/  ISETP.NE.U32.AND P1, PT, R24, 0x1, PT ;  /* 0x000000011800780c */ /* 0x002fe40003f25070 */
[----:B------:R-:W-:Y:S02]  /*0910*/  LOP3.LUT R24, RZ, R21, RZ, 0x33, !PT ;  /* 0x00000015ff187212 */ /* 0x000fe400078e33ff */
[----:B------:R-:W-:Y:S02]  /*0920*/  ISETP.NE.AND.EX P1, PT, R25, RZ, PT, P1 ;  /* 0x000000ff1900720c */ /* 0x000fe40003f25310 */
[----:B------:R-:W-:Y:S02]  /*0930*/  @P3 IADD3 R23, PT, PT, R23, 0x1, RZ ;  /* 0x0000000117173810 */ /* 0x000fe40007ffe0ff */
[----:B------:R-:W-:-:S03]  /*0940*/  SEL R5, R5, RZ, P1 ;  /* 0x000000ff05057207 */ /* 0x000fc60000800000 */
[----:B------:R-:W-:Y:S02]  /*0950*/  @!P5 IMAD.MOV R23, RZ, RZ, -R23 ;  /* 0x000000ffff17d224 */ /* 0x000fe400078e0a17 */
[----:B------:R-:W-:-:S03]  /*0960*/  IMAD R5, R5, UR43, R2 ;  /* 0x0000002b05057c24 */ /* 0x000fc6000f8e0202 */
[----:B------:R-:W-:Y:S02]  /*0970*/  SEL R23, R24, R23, !P2 ;  /* 0x0000001718177207 */ /* 0x000fe40005000000 */
[----:B--2---:R-:W-:Y:S02]  /*0980*/  ISETP.NE.U32.AND P2, PT, R12, 0x1, PT ;  /* 0x000000010c00780c */ /* 0x004fe40003f45070 */
[----:B------:R-:W-:Y:S02]  /*0990*/  IADD3 R15, PT, PT, -R23, RZ, RZ ;  /* 0x000000ff170f7210 */ /* 0x000fe40007ffe1ff */
[----:B------:R-:W-:Y:S02]  /*09a0*/  ISETP.NE.AND.EX P0, PT, R13, RZ, PT, P2 ;  /* 0x000000ff0d00720c */ /* 0x000fe40003f05320 */
[----:B------:R-:W-:Y:S01]  /*09b0*/  SEL R23, R23, RZ, P1 ;  /* 0x000000ff17177207 */ /* 0x000fe20000800000 */
[----:B------:R-:W-:Y:S01]  /*09c0*/  IMAD R4, R21, R15, R4 ;  /* 0x0000000f15047224 */ /* 0x000fe200078e0204 */
[----:B------:R-:W-:-:S03]  /*09d0*/  SEL R14, R14, RZ, P0 ;  /* 0x000000ff0e0e7207 */ /* 0x000fc60000000000 */
[----:B------:R-:W-:Y:S01]  /*09e0*/  IMAD R23, R23, UR43, R0 ;  /* 0x0000002b17177c24 */ /* 0x000fe2000f8e0200 */
[----:B------:R-:W-:Y:S01]  /*09f0*/  SEL R4, R4, RZ, P0 ;  /* 0x000000ff04047207 */ /* 0x000fe20000000000 */
[----:B------:R-:W-:-:S04]  /*0a00*/  IMAD R5, R14, UR45, R5 ;  /* 0x0000002d0e057c24 */ /* 0x000fc8000f8e0205 */
[----:B------:R-:W-:Y:S01]  /*0a10*/  IMAD R4, R4, UR45, R23 ;  /* 0x0000002d04047c24 */ /* 0x000fe2000f8e0217 */
[----:B------:R-:W-:-:S04]  /*0a20*/  LEA.HI R5, R5, R5, RZ, 0x1 ;  /* 0x0000000505057211 */ /* 0x000fc800078f08ff */
[----:B------:R-:W-:Y:S02]  /*0a30*/  LEA.HI R4, R4, R4, RZ, 0x1 ;  /* 0x0000000404047211 */ /* 0x000fe400078f08ff */
[----:B------:R-:W-:Y:S02]  /*0a40*/  SHF.R.S32.HI R5, RZ, 0x1, R5 ;  /* 0x00000001ff057819 */ /* 0x000fe40000011405 */
[----:B------:R-:W-:-:S03]  /*0a50*/  SHF.R.S32.HI R13, RZ, 0x1, R4 ;  /* 0x00000001ff0d7819 */ /* 0x000fc60000011404 */
[----:B0-----:R-:W-:-:S04]  /*0a60*/  IMAD.WIDE R4, R5, 0x2, R6 ;  /* 0x0000000205047825 */ /* 0x001fc800078e0206 */
[----:B------:R-:W-:Y:S01]  /*0a70*/  IMAD.WIDE R12, R13, 0x2, R6 ;  /* 0x000000020d0c7825 */ /* 0x000fe200078e0206 */
[----:B------:R0:W2:Y:S04]  /*0a80*/  LDG.E.U16 R15, desc[UR4][R4.64] ;  /* 0x00000004040f7981 */ /* 0x0000a8000c1e1500 */
[----:B------:R4:W3:Y:S01]  /*0a90*/  LDG.E.U16 R23, desc[UR6][R12.64] ;  /* 0x000000060c177981 */ /* 0x0008e2000c1e1500 */
[----:B------:R-:W-:Y:S02]  /*0aa0*/  LEA.HI R3, R3, R3, RZ, 0x1 ;  /* 0x0000000303037211 */ /* 0x000fe400078f08ff */
[----:B------:R-:W-:Y:S02]  /*0ab0*/  LEA.HI R11, R11, R11, RZ, 0x1 ;  /* 0x0000000b0b0b7211 */ /* 0x000fe400078f08ff */
[----:B------:R-:W-:Y:S01]  /*0ac0*/  SHF.R.S32.HI R3, RZ, 0x1, R3 ;  /* 0x00000001ff037819 */ /* 0x000fe20000011403 */
[----:B0-----:R-:W0:Y:S01]  /*0ad0*/  LDC.64 R4, c[0x0][0x3e8] ;  /* 0x0000fa00ff047b82 */ /* 0x001e220000000a00 */
[----:B------:R-:W-:-:S02]  /*0ae0*/  R2UR UR8, R16 ;  /* 0x00000000100872ca */ /* 0x000fc400000e0000 */
[----:B------:R-:W-:Y:S02]  /*0af0*/  R2UR UR9, R17 ;  /* 0x00000000110972ca */ /* 0x000fe400000e0000 */
[----:B------:R-:W-:-:S05]  /*0b00*/  SHF.R.S32.HI R11, RZ, 0x1, R11 ;  /* 0x00000001ff0b7819 */ /* 0x000fca000001140b */
[----:B----4-:R-:W-:-:S06]  /*0b10*/  IMAD.WIDE R12, R11, 0x8, R8 ;  /* 0x000000080b0c7825 */ /* 0x010fcc00078e0208 */
[----:B------:R-:W4:Y:S01]  /*0b20*/  LDG.E R24, desc[UR8][R12.64] ;  /* 0x000000080c187981 */ /* 0x000f22000c1e1900 */
[----:B--2---:R-:W-:Y:S02]  /*0b30*/  PRMT R0, R15, 0x7771, RZ ;  /* 0x000077710f007816 */ /* 0x004fe400000000ff */
[----:B---3--:R-:W-:Y:S02]  /*0b40*/  PRMT R2, R23, 0x7771, RZ ;  /* 0x0000777117027816 */ /* 0x008fe400000000ff */
[----:B------:R-:W-:Y:S02]  /*0b50*/  ISETP.NE.AND P1, PT, R0, RZ, PT ;  /* 0x000000ff0000720c */ /* 0x000fe40003f25270 */
[----:B------:R-:W-:Y:S01]  /*0b60*/  ISETP.NE.AND P3, PT, R2, RZ, PT ;  /* 0x000000ff0200720c */ /* 0x000fe20003f65270 */
[----:B------:R-:W-:-:S05]  /*0b70*/  IMAD.WIDE R2, R3, 0x8, R8 ;  /* 0x0000000803027825 */ /* 0x000fca00078e0208 */
[----:B------:R-:W0:Y:S05]  /*0b80*/  LDG.E R0, desc[UR4][R2.64] ;  /* 0x0000000402007981 */ /* 0x000e2a000c1e1900 */
[C---:B------:R-:W-:Y:S02]  /*0b90*/  @P1 R2UR UR6, R16.reuse ;  /* 0x00000000100612ca */ /* 0x040fe400000e0000 */
[C---:B------:R-:W-:Y:S02]  /*0ba0*/  @P1 R2UR UR7, R17.reuse ;  /* 0x00000000110712ca */ /* 0x040fe400000e0000 */
[----:B------:R-:W-:Y:S02]  /*0bb0*/  @P3 R2UR UR10, R16 ;  /* 0x00000000100a32ca */ /* 0x000fe400000e0000 */
[----:B------:R-:W-:-:S09]  /*0bc0*/  @P3 R2UR UR11, R17 ;  /* 0x00000000110b32ca */ /* 0x000fd200000e0000 */
[----:B------:R-:W2:Y:S04]  /*0bd0*/  @P1 LDG.E R14, desc[UR6][R2.64+0x4] ;  /* 0x00000406020e1981 */ /* 0x000ea8000c1e1900 */
[----:B------:R-:W3:Y:S01]  /*0be0*/  @P3 LDG.E R30, desc[UR10][R12.64+0x4] ;  /* 0x0000040a0c1e3981 */ /* 0x000ee2000c1e1900 */
        /* <DEDUP_REMOVED lines=10> */
[-C--:B----4-:R-:W-:Y:S01]  /*0c90*/  @P2 FMUL R4, R24, R5.reuse ;  /* 0x0000000518042220 */ /* 0x090fe20000400000 */
[-C--:B--2---:R-:W-:Y:S01]  /*0ca0*/  @P1 FMUL R26, R14, R5.reuse ;  /* 0x000000050e1a1220 */ /* 0x084fe20000400000 */
[----:B---3--:R-:W-:-:S04]  /*0cb0*/  @P3 FMUL R25, R30, R5 ;  /* 0x000000051e193220 */ /* 0x008fc80000400000 */
[----:B------:R-:W-:Y:S02]  /*0cc0*/  FMNMX3 R13, R28, -INF , R26, !PT ;  /* 0xff8000001c0d7876 */ /* 0x000fe4000780001a */
[----:B------:R-:W-:Y:S01]  /*0cd0*/  FMNMX3 R0, R4, -INF , R25, !PT ;  /* 0xff80000004007876 */ /* 0x000fe20007800019 */
[----:B------:R-:W-:Y:S06]  /*0ce0*/  BRA.DIV UR4, `(.L_x_18658) ;  /* 0x0000000a045c7947 */ /* 0x000fec000b800000 */
[----:B------:R-:W0:Y:S01]  /*0cf0*/  SHFL.BFLY PT, R14, R13, 0x4, 0x1f ;  /* 0x0c801f000d0e7f89 */ /* 0x000e2200000e0000 */
[----:B------:R-:W-:-:S03]  /*0d00*/  IMAD.MOV.U32 R11, RZ, RZ, 0x3bbb989d ;  /* 0x3bbb989dff0b7424 */ /* 0x000fc600078e00ff */
[----:B------:R-:W1:Y:S01]  /*0d10*/  SHFL.BFLY PT, R5, R0, 0x4, 0x1f ;  /* 0x0c801f0000057f89 */ /* 0x000e6200000e0000 */
[----:B0-----:R-:W-:Y:S02]  /*0d20*/  FMNMX R13, R13, R14, !PT ;  /* 0x0000000e0d0d7209 */ /* 0x001fe40007800000 */
        /* <DEDUP_REMOVED lines=18> */
[----:B------:R-:W-:Y:S01]  /*0e50*/  FADD R5, R3, -12583039 ;  /* 0xcb40007f03057421 */ /* 0x000fe20000000000 */
[----:B------:R-:W-:Y:S01]  /*0e60*/  FFMA.RM R2, R13, R0, 12582913 ;  /* 0x4b4000010d027423 */ /* 0x000fe20000004000 */
[----:B------:R-:W-:-:S02]  /*0e70*/  IMAD.SHL.U32 R3, R3, 0x800000, RZ ;  /* 0x0080000003037824 */ /* 0x000fc400078e00ff */
        /* <DEDUP_REMOVED lines=12> */
[----:B------:R-:W-:-:S02]  /*0f40*/  SHF.L.U32 R0, R2, 0x17, RZ ;  /* 0x0000001702007819 */ /* 0x000fc400000006ff */
[----:B------:R-:W-:Y:S01]  /*0f50*/  FFMA R11, R4, 1.925963033500011079e-08, R11 ;  /* 0x32a57060040b7823 */ /* 0x000fe2000000000b */
[C---:B------:R-:W-:Y:S01]  /*0f60*/  FFMA R23, R12.reuse, 1.4426950216293334961, -R23 ;  /* 0x3fb8aa3b0c177823 */ /* 0x040fe20000000817 */
[----:B------:R-:W-:Y:S01]  /*0f70*/  SHF.L.U32 R15, R15, 0x17, RZ ;  /* 0x000000170f0f7819 */ /* 0x000fe200000006ff */
[----:B------:R-:W1:Y:S02]  /*0f80*/  MUFU.EX2 R13, R13 ;  /* 0x0000000d000d7308 */ /* 0x000e640000000800 */
[----:B------:R-:W-:-:S06]  /*0f90*/  FFMA R23, R12, 1.925963033500011079e-08, R23 ;  /* 0x32a570600c177823 */ /* 0x000fcc0000000017 */
[----:B------:R-:W2:Y:S01]  /*0fa0*/  MUFU.EX2 R4, R11 ;  /* 0x0000000b00047308 */ /* 0x000ea20000000800 */
[----:B0-----:R-:W-:Y:S01]  /*0fb0*/  FMUL R2, R3, R28 ;  /* 0x0000001c03027220 */ /* 0x001fe20000400000 */
[----:B------:R-:W-:-:S06]  /*0fc0*/  IMAD.SHL.U32 R3, R5, 0x800000, RZ ;  /* 0x0080000005037824 */ /* 0x000fcc00078e00ff */
[----:B------:R0:W3:Y:S01]  /*0fd0*/  MUFU.EX2 R12, R23 ;  /* 0x00000017000c7308 */ /* 0x0000e20000000800 */
[----:B-1----:R-:W-:Y:S01]  /*0fe0*/  FMUL R0, R0, R13 ;  /* 0x0000000d00007220 */ /* 0x002fe20000400000 */
[----:B------:R-:W-:-:S04]  /*0ff0*/  FADD R13, RZ, R2 ;  /* 0x00000002ff0d7221 */ /* 0x000fc80000000000 */
[----:B------:R-:W-:Y:S01]  /*1000*/  FADD R13, R13, R0 ;  /* 0x000000000d0d7221 */ /* 0x000fe20000000000 */
[----:B--2---:R-:W-:-:S04]  /*1010*/  FMUL R3, R3, R4 ;  /* 0x0000000403037220 */ /* 0x004fc80000400000 */
[----:B------:R-:W1:Y:S01]  /*1020*/  SHFL.BFLY PT, R14, R13, 0x4, 0x1f ;  /* 0x0c801f000d0e7f89 */ /* 0x000e6200000e0000 */
[----:B0-----:R-:W-:Y:S01]  /*1030*/  FADD R23, RZ, R3 ;  /* 0x00000003ff177221 */ /* 0x001fe20000000000 */
[----:B---3--:R-:W-:-:S04]  /*1040*/  FMUL R4, R15, R12 ;  /* 0x0000000c0f047220 */ /* 0x008fc80000400000 */
        /* <DEDUP_REMOVED lines=11> */
.L_x_18681:
        /* <DEDUP_REMOVED lines=11> */
[----:B------:R-:W-:Y:S05]  /*11b0*/  CALL.REL.NOINC `($__internal_295_$__cuda_sm3x_div_rn_noftz_f32_slowpath) ;  /* 0x0000000c00187944 */ /* 0x000fea0003c00000 */
[----:B------:R-:W-:-:S07]  /*11c0*/  IMAD.MOV.U32 R12, RZ, RZ, R2 ;  /* 0x000000ffff0c7224 */ /* 0x000fce00078e0002 */
.L_x_18660:
[----:B------:R-:W-:Y:S05]  /*11d0*/  BSYNC.RECONVERGENT B0 ;  /* 0x0000000000007941 */ /* 0x000fea0003800200 */
.L_x_18659:
        /* <DEDUP_REMOVED lines=11> */
[----:B------:R-:W-:Y:S05]  /*1290*/  CALL.REL.NOINC `($__internal_295_$__cuda_sm3x_div_rn_noftz_f32_slowpath) ;  /* 0x0000000800e07944 */ /* 0x000fea0003c00000 */
[----:B------:R-:W-:-:S07]  /*12a0*/  IMAD.MOV.U32 R13, RZ, RZ, R2 ;  /* 0x000000ffff0d7224 */ /* 0x000fce00078e0002 */
.L_x_18662:
[----:B------:R-:W-:Y:S05]  /*12b0*/  BSYNC.RECONVERGENT B0 ;  /* 0x0000000000007941 */ /* 0x000fea0003800200 */
.L_x_18661:
[----:B------:R-:W-:Y:S01]  /*12c0*/  HFMA2 R11, -RZ, RZ, 0, 0 ;  /* 0x00000000ff0b7431 */ /* 0x000fe200000001ff */
[----:B------:R-:W0:Y:S01]  /*12d0*/  MUFU.RCP R5, R28 ;  /* 0x0000001c00057308 */ /* 0x000e220000001000 */
[----:B------:R-:W-:Y:S01]  /*12e0*/  IMAD R0, R18, UR38, RZ ;  /* 0x0000002612007c24 */ /* 0x000fe2000f8e02ff */
[----:B------:R-:W-:Y:S01]  /*12f0*/  R2UR UR4, R16 ;  /* 0x00000000100472ca */ /* 0x000fe200000e0000 */
[----:B------:R-:W-:Y:S01]  /*1300*/  BSSY.RECONVERGENT B0, `(.L_x_18663) ;  /* 0x0000014000007945 */ /* 0x000fe20003800200 */
[----:B------:R-:W-:Y:S01]  /*1310*/  R2UR UR5, R17 ;  /* 0x00000000110572ca */ /* 0x000fe200000e0000 */
[----:B------:R-:W-:-:S04]  /*1320*/  IMAD.WIDE.U32 R14, R19, UR38, R10 ;  /* 0x00000026130e7c25 */ /* 0x000fc8000f8e000a */
[----:B------:R-:W-:Y:S01]  /*1330*/  IMAD R11, R19, UR39, R0 ;  /* 0x00000027130b7c24 */ /* 0x000fe2000f8e0200 */
[----:B------:R-:W-:-:S03]  /*1340*/  LEA R26, P0, R14, UR36, 0x2 ;  /* 0x000000240e1a7c11 */ /* 0x000fc6000f8010ff */
[----:B------:R-:W-:Y:S02]  /*1350*/  IMAD.IADD R11, R15, 0x1, R11 ;  /* 0x000000010f0b7824 */ /* 0x000fe400078e020b */
[----:B0-----:R-:W-:-:S03]  /*1360*/  FFMA R0, -R28, R5, 1 ;  /* 0x3f8000001c007423 */ /* 0x001fc60000000105 */
[----:B------:R-:W-:Y:S01]  /*1370*/  LEA.HI.X R27, R14, UR37, R11, 0x2, P0 ;  /* 0x000000250e1b7c11 */ /* 0x000fe200080f140b */
[----:B------:R-:W-:-:S03]  /*1380*/  FFMA R0, R5, R0, R5 ;  /* 0x0000000005007223 */ /* 0x000fc60000000005 */
[----:B------:R-:W0:Y:S01]  /*1390*/  FCHK P0, R3, R28 ;  /* 0x0000001c03007302 */ /* 0x000e220000000000 */
[----:B------:R-:W-:Y:S01]  /*13a0*/  FFMA R5, R3, R0, RZ ;  /* 0x0000000003057223 */ /* 0x000fe200000000ff */
[----:B------:R1:W-:Y:S03]  /*13b0*/  STG.E.64 desc[UR4][R26.64], R12 ;  /* 0x0000000c1a007986 */ /* 0x0003e6000c101b04 */
[----:B------:R-:W-:-:S04]  /*13c0*/  FFMA R24, -R28, R5, R3 ;  /* 0x000000051c187223 */ /* 0x000fc80000000103 */
[----:B------:R-:W-:Y:S01]  /*13d0*/  FFMA R24, R0, R24, R5 ;  /* 0x0000001800187223 */ /* 0x000fe20000000005 */
[----:B0-----:R-:W-:Y:S06]  /*13e0*/  @!P0 BRA `(.L_x_18664) ;  /* 0x0000000000148947 */ /* 0x001fec0003800000 */
[----:B------:R-:W-:Y:S01]  /*13f0*/  MOV R2, R3 ;  /* 0x0000000300027202 */ /* 0x000fe20000000f00 */
[----:B------:R-:W-:Y:S01]  /*1400*/  IMAD.MOV.U32 R5, RZ, RZ, R28 ;  /* 0x000000ffff057224 */ /* 0x000fe200078e001c */
[----:B-1----:R-:W-:-:S07]  /*1410*/  MOV R26, 0x1430 ;  /* 0x00001430001a7802 */ /* 0x002fce0000000f00 */
[----:B------:R-:W-:Y:S05]  /*1420*/  CALL.REL.NOINC `($__internal_295_$__cuda_sm3x_div_rn_noftz_f32_slowpath) ;  /* 0x00000008007c7944 */ /* 0x000fea0003c00000 */
[----:B------:R-:W-:-:S07]  /*1430*/  MOV R24, R2 ;  /* 0x0000000200187202 */ /* 0x000fce0000000f00 */
.L_x_18664:
[----:B------:R-:W-:Y:S05]  /*1440*/  BSYNC.RECONVERGENT B0 ;  /* 0x0000000000007941 */ /* 0x000fea0003800200 */
.L_x_18663:
        /* <DEDUP_REMOVED lines=11> */
[----:B-1----:R-:W-:-:S07]  /*1500*/  MOV R26, 0x1520 ;  /* 0x00001520001a7802 */ /* 0x002fce0000000f00 */
[----:B------:R-:W-:Y:S05]  /*1510*/  CALL.REL.NOINC `($__internal_295_$__cuda_sm3x_div_rn_noftz_f32_slowpath) ;  /* 0x0000000800407944 */ /* 0x000fea0003c00000 */
[----:B------:R-:W-:-:S07]  /*1520*/  IMAD.MOV.U32 R25, RZ, RZ, R2 ;  /* 0x000000ffff197224 */ /* 0x000fce00078e0002 */
.L_x_18666:
[----:B------:R-:W-:Y:S05]  /*1530*/  BSYNC.RECONVERGENT B0 ;  /* 0x0000000000007941 */ /* 0x000fea0003800200 */
.L_x_18665:
        /* <DEDUP_REMOVED lines=18> */
.L_x_18658:
[----:B------:R-:W-:Y:S01]  /*1660*/  HFMA2 R12, -RZ, RZ, 0, 2.384185791015625e-07 ;  /* 0x00000004ff0c7431 */ /* 0x000fe200000001ff */
[----:B------:R-:W-:Y:S01]  /*1670*/  BSSY B0, `(.L_x_18668) ;  /* 0x0000006000007945 */ /* 0x000fe20003800000 */
[----:B------:R-:W-:Y:S01]  /*1680*/  IMAD.MOV.U32 R11, RZ, RZ, 0x1f ;  /* 0x0000001fff0b7424 */ /* 0x000fe200078e00ff */
[----:B------:R-:W-:-:S07]  /*1690*/  MOV R15, 0xffffffff ;  /* 0xffffffff000f7802 */ /* 0x000fce0000000f00 */
[----:B------:R-:W-:Y:S05]  /*16a0*/  WARPSYNC.COLLECTIVE R15, `(.L_x_18669) ;  /* 0x000000000f087348 */ /* 0x000fea0003c00000 */
[----:B------:R0:W1:Y:S02]  /*16b0*/  SHFL.BFLY P6, R14, R13, R12, R11 ;  /* 0x0c00000c0d0e7389 */ /* 0x00006400000c000b */
[----:B01----:R-:W-:Y:S05]  /*16c0*/  ENDCOLLECTIVE ;  /* 0x000000000000791b */ /* 0x003fea0003800000 */
.L_x_18669:
[----:B------:R-:W-:Y:S05]  /*16d0*/  BSYNC B0 ;  /* 0x0000000000007941 */ /* 0x000fea0003800000 */
.L_x_18668:
[----:B------:R-:W-:Y:S01]  /*16e0*/  HFMA2 R11, -RZ, RZ, 0, 1.847743988037109375e-06 ;  /* 0x0000001fff0b7431 */ /* 0x000fe200000001ff */
[----:B------:R-:W-:Y:S01]  /*16f0*/  FMNMX R13, R13, R14, !PT ;  /* 0x0000000e0d0d7209 */ /* 0x000fe20007800000 */
[----:B------:R-:W-:Y:S02]  /*1700*/  IMAD.MOV.U32 R12, RZ, RZ, 0x2 ;  /* 0x00000002ff0c7424 */ /* 0x000fe400078e00ff */
[----:B------:R-:W-:-:S07]  /*1710*/  IMAD.MOV.U32 R15, RZ, RZ, -0x1 ;  /* 0xffffffffff0f7424 */ /* 0x000fce00078e00ff */
[----:B------:R-:W-:Y:S05]  /*1720*/  WARPSYNC.COLLECTIVE R15, `(.L_x_18670) ;  /* 0x000000000f087348 */ /* 0x000fea0003c00000 */
[----:B------:R0:W1:Y:S02]  /*1730*/  SHFL.BFLY P6, R14, R13, R12, R11 ;  /* 0x0c00000c0d0e7389 */ /* 0x00006400000c000b */
[----:B01----:R-:W-:Y:S05]  /*1740*/  ENDCOLLECTIVE ;  /* 0x000000000000791b */ /* 0x003fea0003800000 */
.L_x_18670:
[----:B------:R-:W-:Y:S01]  /*1750*/  IMAD.MOV.U32 R12, RZ, RZ, 0x1 ;  /* 0x00000001ff0c7424 */ /* 0x000fe200078e00ff */
[----:B------:R-:W-:-:S04]  /*1760*/  FMNMX R2, R13, R14, !PT ;  /* 0x0000000e0d027209 */ /* 0x000fc80007800000 */
[----:B------:R-:W-:-:S07]  /*1770*/  MOV R13, R2 ;  /* 0x00000002000d7202 */ /* 0x000fce0000000f00 */
[----:B------:R-:W-:Y:S05]  /*1780*/  WARPSYNC.COLLECTIVE R15, `(.L_x_18671) ;  /* 0x000000000f087348 */ /* 0x000fea0003c00000 */
[----:B------:R0:W1:Y:S02]  /*1790*/  SHFL.BFLY P6, R14, R13, R12, R11 ;  /* 0x0c00000c0d0e7389 */ /* 0x00006400000c000b */
[----:B01----:R-:W-:Y:S05]  /*17a0*/  ENDCOLLECTIVE ;  /* 0x000000000000791b */ /* 0x003fea0003800000 */
.L_x_18671:
[----:B------:R-:W-:Y:S01]  /*17b0*/  MOV R13, R0 ;  /* 0x00000000000d7202 */ /* 0x000fe20000000f00 */
[----:B------:R-:W-:Y:S01]  /*17c0*/  IMAD.MOV.U32 R12, RZ, RZ, 0x4 ;  /* 0x00000004ff0c7424 */ /* 0x000fe200078e00ff */
[----:B------:R-:W-:-:S07]  /*17d0*/  FMNMX R3, R2, R14, !PT ;  /* 0x0000000e02037209 */ /* 0x000fce0007800000 */
[----:B------:R-:W-:Y:S05]  /*17e0*/  WARPSYNC.COLLECTIVE R15, `(.L_x_18672) ;  /* 0x000000000f087348 */ /* 0x000fea0003c00000 */
[----:B------:R0:W1:Y:S02]  /*17f0*/  SHFL.BFLY P6, R14, R13, R12, R11 ;  /* 0x0c00000c0d0e7389 */ /* 0x00006400000c000b */
[----:B01----:R-:W-:Y:S05]  /*1800*/  ENDCOLLECTIVE ;  /* 0x000000000000791b */ /* 0x003fea0003800000 */
.L_x_18672:
[----:B------:R-:W-:Y:S01]  /*1810*/  HFMA2 R12, -RZ, RZ, 0, 1.1920928955078125e-07 ;  /* 0x00000002ff0c7431 */ /* 0x000fe200000001ff */
[----:B------:R-:W-:-:S04]  /*1820*/  MOV R5, R14 ;  /* 0x0000000e00057202 */ /* 0x000fc80000000f00 */
[----:B------:R-:W-:Y:S01]  /*1830*/  FMNMX R5, R0, R5, !PT ;  /* 0x0000000500057209 */ /* 0x000fe20007800000 */
[----:B------:R-:W-:-:S04]  /*1840*/  FADD R0, R28, -R3 ;  /* 0x800000031c007221 */ /* 0x000fc80000000000 */
[----:B------:R-:W-:-:S07]  /*1850*/  IMAD.MOV.U32 R13, RZ, RZ, R5 ;  /* 0x000000ffff0d7224 */ /* 0x000fce00078e0005 */
[----:B------:R-:W-:Y:S05]  /*1860*/  WARPSYNC.COLLECTIVE R15, `(.L_x_18673) ;  /* 0x000000000f087348 */ /* 0x000fea0003c00000 */
[----:B------:R0:W1:Y:S02]  /*1870*/  SHFL.BFLY P6, R14, R13, R12, R11 ;  /* 0x0c00000c0d0e7389 */ /* 0x00006400000c000b */
[----:B01----:R-:W-:Y:S05]  /*1880*/  ENDCOLLECTIVE ;  /* 0x000000000000791b */ /* 0x003fea0003800000 */
.L_x_18673:
[----:B------:R-:W-:Y:S02]  /*1890*/  IMAD.MOV.U32 R12, RZ, RZ, 0x1 ;  /* 0x00000001ff0c7424 */ /* 0x000fe400078e00ff */
[----:B------:R-:W-:-:S05]  /*18a0*/  IMAD.MOV.U32 R24, RZ, RZ, R14 ;  /* 0x000000ffff187224 */ /* 0x000fca00078e000e */
[----:B------:R-:W-:Y:S01]  /*18b0*/  FMNMX R24, R5, R24, !PT ;  /* 0x0000001805187209 */ /* 0x000fe20007800000 */
[----:B------:R-:W-:-:S03]  /*18c0*/  IMAD.MOV.U32 R5, RZ, RZ, 0x3bbb989d ;  /* 0x3bbb989dff057424 */ /* 0x000fc600078e00ff */
[----:B------:R-:W-:Y:S01]  /*18d0*/  MOV R13, R24 ;  /* 0x00000018000d7202 */ /* 0x000fe20000000f00 */
[----:B------:R-:W-:-:S07]  /*18e0*/  FFMA.SAT R2, R0, R5, 0.5 ;  /* 0x3f00000000027423 */ /* 0x000fce0000002005 */
[----:B------:R-:W-:Y:S05]  /*18f0*/  WARPSYNC.COLLECTIVE R15, `(.L_x_18674) ;  /* 0x000000000f087348 */ /* 0x000fea0003c00000 */
[----:B------:R0:W1:Y:S02]  /*1900*/  SHFL.BFLY P6, R14, R13, R12, R11 ;  /* 0x0c00000c0d0e7389 */ /* 0x00006400000c000b */
[----:B01----:R-:W-:Y:S05]  /*1910*/  ENDCOLLECTIVE ;  /* 0x000000000000791b */ /* 0x003fea0003800000 */
.L_x_18674:
[----:B------:R-:W-:Y:S01]  /*1920*/  MOV R23, R14 ;  /* 0x0000000e00177202 */ /* 0x000fe20000000f00 */
[----:B------:R-:W-:-:S03]  /*1930*/  FADD R14, -R3, R26 ;  /* 0x0000001a030e7221 */ /* 0x000fc60000000100 */
[----:B------:R-:W-:-:S05]  /*1940*/  FMNMX R23, R24, R23, !PT ;  /* 0x0000001718177209 */ /* 0x000fca0007800000 */
[----:B------:R-:W-:Y:S01]  /*1950*/  FADD R3, R4, -R23 ;  /* 0x8000001704037221 */ /* 0x000fe20000000000 */
[----:B------:R-:W-:Y:S01]  /*1960*/  FADD R4, -R23, R25 ;  /* 0x0000001917047221 */ /* 0x000fe20000000100 */
[----:B------:R-:W-:Y:S02]  /*1970*/  HFMA2 R23, -RZ, RZ, 3.7421875, 0 ;  /* 0x437c0000ff177431 */ /* 0x000fe400000001ff */
[-C--:B------:R-:W-:Y:S01]  /*1980*/  FFMA.SAT R12, R3, R5.reuse, 0.5 ;  /* 0x3f000000030c7423 */ /* 0x080fe20000002005 */
[----:B------:R-:W-:Y:S02]  /*1990*/  FFMA.SAT R26, R4, R5, 0.5 ;  /* 0x3f000000041a7423 */ /* 0x000fe40000002005 */
[-C--:B------:R-:W-:Y:S02]  /*19a0*/  FFMA.RM R2, R2, R23.reuse, 12582913 ;  /* 0x4b40000102027423 */ /* 0x080fe40000004017 */
[-C--:B------:R-:W-:Y:S01]  /*19b0*/  FFMA.RM R26, R26, R23.reuse, 12582913 ;  /* 0x4b4000011a1a7423 */ /* 0x080fe20000004017 */
[----:B------:R-:W-:Y:S01]  /*19c0*/  FFMA.RM R12, R12, R23, 12582913 ;  /* 0x4b4000010c0c7423 */ /* 0x000fe20000004017 */
[C---:B------:R-:W-:Y:S01]  /*19d0*/  FADD R11, R2.reuse, -12583039 ;  /* 0xcb40007f020b7421 */ /* 0x040fe20000000000 */
[----:B------:R-:W-:-:S03]  /*19e0*/  IMAD.SHL.U32 R2, R2, 0x800000, RZ ;  /* 0x0080000002027824 */ /* 0x000fc600078e00ff */
[----:B------:R-:W-:-:S04]  /*19f0*/  FFMA R11, R0, 1.4426950216293334961, -R11 ;  /* 0x3fb8aa3b000b7823 */ /* 0x000fc8000000080b */
[----:B------:R-:W-:Y:S01]  /*1a00*/  FFMA R11, R0, 1.925963033500011079e-08, R11 ;  /* 0x32a57060000b7823 */ /* 0x000fe2000000000b */
[----:B------:R-:W-:Y:S01]  /*1a10*/  FFMA.SAT R0, R14, R5, 0.5 ;  /* 0x3f0000000e007423 */ /* 0x000fe20000002005 */
[----:B------:R-:W-:-:S03]  /*1a20*/  FADD R5, R26, -12583039 ;  /* 0xcb40007f1a057421 */ /* 0x000fc60000000000 */
[----:B------:R-:W-:Y:S01]  /*1a30*/  FFMA.RM R0, R0, R23, 12582913 ;  /* 0x4b40000100007423 */ /* 0x000fe20000004017 */
[----:B------:R-:W0:Y:S01]  /*1a40*/  MUFU.EX2 R11, R11 ;  /* 0x0000000b000b7308 */ /* 0x000e220000000800 */
[----:B------:R-:W-:Y:S02]  /*1a50*/  FFMA R5, R4, 1.4426950216293334961, -R5 ;  /* 0x3fb8aa3b04057823 */ /* 0x000fe40000000805 */
[C---:B------:R-:W-:Y:S01]  /*1a60*/  FADD R13, R0.reuse, -12583039 ;  /* 0xcb40007f000d7421 */ /* 0x040fe20000000000 */
[----:B------:R-:W-:Y:S01]  /*1a70*/  SHF.L.U32 R0, R0, 0x17, RZ ;  /* 0x0000001700007819 */ /* 0x000fe200000006ff */
[----:B------:R-:W-:Y:S01]  /*1a80*/  FFMA R5, R4, 1.925963033500011079e-08, R5 ;  /* 0x32a5706004057823 */ /* 0x000fe20000000005 */
[----:B------:R-:W-:Y:S01]  /*1a90*/  FADD R4, R12, -12583039 ;  /* 0xcb40007f0c047421 */ /* 0x000fe20000000000 */
[----:B------:R-:W-:-:S03]  /*1aa0*/  FFMA R13, R14, 1.4426950216293334961, -R13 ;  /* 0x3fb8aa3b0e0d7823 */ /* 0x000fc6000000080d */
[C---:B------:R-:W-:Y:S01]  /*1ab0*/  FFMA R4, R3.reuse, 1.4426950216293334961, -R4 ;  /* 0x3fb8aa3b03047823 */ /* 0x040fe20000000804 */
[----:B------:R-:W-:Y:S01]  /*1ac0*/  FFMA R13, R14, 1.925963033500011079e-08, R13 ;  /* 0x32a570600e0d7823 */ /* 0x000fe2000000000d */
[----:B------:R-:W-:Y:S02]  /*1ad0*/  MUFU.EX2 R5, R5 ;  /* 0x0000000500057308 */ /* 0x000fe40000000800 */
[----:B------:R-:W-:Y:S01]  /*1ae0*/  FFMA R4, R3, 1.925963033500011079e-08, R4 ;  /* 0x32a5706003047823 */ /* 0x000fe20000000004 */
[----:B------:R-:W-:Y:S01]  /*1af0*/  IMAD.SHL.U32 R3, R12, 0x800000, RZ ;  /* 0x008000000c037824 */ /* 0x000fe200078e00ff */
[----:B------:R-:W-:Y:S01]  /*1b00*/  MOV R12, 0x4 ;  /* 0x00000004000c7802 */ /* 0x000fe20000000f00 */
[----:B0-----:R-:W-:Y:S01]  /*1b10*/  FMUL R2, R2, R11 ;  /* 0x0000000b02027220 */ /* 0x001fe20000400000 */
[----:B------:R-:W-:Y:S02]  /*1b20*/  IMAD.MOV.U32 R11, RZ, RZ, 0x1f ;  /* 0x0000001fff0b7424 */ /* 0x000fe400078e00ff */
[----:B------:R-:W0:Y:S08]  /*1b30*/  MUFU.EX2 R13, R13 ;  /* 0x0000000d000d7308 */ /* 0x000e300000000800 */
[----:B------:R-:W1:Y:S01]  /*1b40*/  MUFU.EX2 R4, R4 ;  /* 0x0000000400047308 */ /* 0x000e620000000800 */
[----:B0-----:R-:W-:Y:S01]  /*1b50*/  FMUL R0, R0, R13 ;  /* 0x0000000d00007220 */ /* 0x001fe20000400000 */
[----:B------:R-:W-:-:S04]  /*1b60*/  FADD R13, RZ, R2 ;  /* 0x00000002ff0d7221 */ /* 0x000fc80000000000 */
[----:B------:R-:W-:Y:S01]  /*1b70*/  FADD R13, R13, R0 ;  /* 0x000000000d0d7221 */ /* 0x000fe20000000000 */
[----:B-1----:R-:W-:Y:S01]  /*1b80*/  FMUL R3, R3, R4 ;  /* 0x0000000403037220 */ /* 0x002fe20000400000 */
[----:B------:R-:W-:-:S07]  /*1b90*/  SHF.L.U32 R4, R26, 0x17, RZ ;  /* 0x000000171a047819 */ /* 0x000fce00000006ff */
[----:B------:R-:W-:Y:S05]  /*1ba0*/  WARPSYNC.COLLECTIVE R15, `(.L_x_18675) ;  /* 0x000000000f087348 */ /* 0x000fea0003c00000 */
[----:B------:R0:W1:Y:S02]  /*1bb0*/  SHFL.BFLY P6, R14, R13, R12, R11 ;  /* 0x0c00000c0d0e7389 */ /* 0x00006400000c000b */
[----:B01----:R-:W-:Y:S05]  /*1bc0*/  ENDCOLLECTIVE ;  /* 0x000000000000791b */ /* 0x003fea0003800000 */
.L_x_18675:
[----:B------:R-:W-:Y:S01]  /*1bd0*/  FADD R23, RZ, R3 ;  /* 0x00000003ff177221 */ /* 0x000fe20000000000 */
[----:B------:R-:W-:-:S04]  /*1be0*/  FMUL R4, R4, R5 ;  /* 0x0000000504047220 */ /* 0x000fc80000400000 */
[----:B------:R-:W-:Y:S01]  /*1bf0*/  FADD R23, R23, R4 ;  /* 0x0000000417177221 */ /* 0x000fe20000000000 */
[----:B------:R-:W-:Y:S02]  /*1c00*/  IMAD.MOV.U32 R12, RZ, RZ, 0x2 ;  /* 0x00000002ff0c7424 */ /* 0x000fe400078e00ff */
[----:B------:R-:W-:-:S05]  /*1c10*/  FADD R24, R13, R14 ;  /* 0x0000000e0d187221 */ /* 0x000fca0000000000 */
[----:B------:R-:W-:-:S07]  /*1c20*/  MOV R13, R24 ;  /* 0x00000018000d7202 */ /* 0x000fce0000000f00 */
[----:B------:R-:W-:Y:S05]  /*1c30*/  WARPSYNC.COLLECTIVE R15, `(.L_x_18676) ;  /* 0x000000000f087348 */ /* 0x000fea0003c00000 */
[----:B------:R0:W1:Y:S02]  /*1c40*/  SHFL.BFLY P6, R14, R13, R12, R11 ;  /* 0x0c00000c0d0e7389 */ /* 0x00006400000c000b */
[----:B01----:R-:W-:Y:S05]  /*1c50*/  ENDCOLLECTIVE ;  /* 0x000000000000791b */ /* 0x003fea0003800000 */
.L_x_18676:
[----:B------:R-:W-:Y:S02]  /*1c60*/  IMAD.MOV.U32 R12, RZ, RZ, 0x1 ;  /* 0x00000001ff0c7424 */ /* 0x000fe400078e00ff */
[----:B------:R-:W-:-:S05]  /*1c70*/  FADD R25, R24, R14 ;  /* 0x0000000e18197221 */ /* 0x000fca0000000000 */
[----:B------:R-:W-:-:S07]  /*1c80*/  MOV R13, R25 ;  /* 0x00000019000d7202 */ /* 0x000fce0000000f00 */
[----:B------:R-:W-:Y:S05]  /*1c90*/  WARPSYNC.COLLECTIVE R15, `(.L_x_18677) ;  /* 0x000000000f087348 */ /* 0x000fea0003c00000 */
[----:B------:R0:W1:Y:S02]  /*1ca0*/  SHFL.BFLY P6, R14, R13, R12, R11 ;  /* 0x0c00000c0d0e7389 */ /* 0x00006400000c000b */
[----:B01----:R-:W-:Y:S05]  /*1cb0*/  ENDCOLLECTIVE ;  /* 0x000000000000791b */ /* 0x003fea0003800000 */
.L_x_18677:
[----:B------:R-:W-:Y:S02]  /*1cc0*/  HFMA2 R12, -RZ, RZ, 0, 2.384185791015625e-07 ;  /* 0x00000004ff0c7431 */ /* 0x000fe400000001ff */
[----:B------:R-:W-:Y:S02]  /*1cd0*/  IMAD.MOV.U32 R13, RZ, RZ, R23 ;  /* 0x000000ffff0d7224 */ /* 0x000fe400078e0017 */
[----:B------:R-:W-:-:S07]  /*1ce0*/  FADD R5, R25, R14 ;  /* 0x0000000e19057221 */ /* 0x000fce0000000000 */
[----:B------:R-:W-:Y:S05]  /*1cf0*/  WARPSYNC.COLLECTIVE R15, `(.L_x_18678) ;  /* 0x000000000f087348 */ /* 0x000fea0003c00000 */
[----:B------:R0:W1:Y:S02]  /*1d00*/  SHFL.BFLY P6, R14, R13, R12, R11 ;  /* 0x0c00000c0d0e7389 */ /* 0x00006400000c000b */
[----:B01----:R-:W-:Y:S05]  /*1d10*/  ENDCOLLECTIVE ;  /* 0x000000000000791b */ /* 0x003fea0003800000 */
.L_x_18678:
[----:B------:R-:W-:Y:S02]  /*1d20*/  IMAD.MOV.U32 R12, RZ, RZ, 0x2 ;  /* 0x00000002ff0c7424 */ /* 0x000fe400078e00ff */
[----:B------:R-:W-:-:S04]  /*1d30*/  IMAD.MOV.U32 R26, RZ, RZ, R14 ;  /* 0x000000ffff1a7224 */ /* 0x000fc800078e000e */
[----:B------:R-:W-:-:S05]  /*1d40*/  FADD R26, R23, R26 ;  /* 0x0000001a171a7221 */ /* 0x000fca0000000000 */
[----:B------:R-:W-:-:S07]  /*1d50*/  MOV R13, R26 ;  /* 0x0000001a000d7202 */ /* 0x000fce0000000f00 */
[----:B------:R-:W-:Y:S05]  /*1d60*/  WARPSYNC.COLLECTIVE R15, `(.L_x_18679) ;  /* 0x000000000f087348 */ /* 0x000fea0003c00000 */
[----:B------:R0:W1:Y:S02]  /*1d70*/  SHFL.BFLY P6, R14, R13, R12, R11 ;  /* 0x0c00000c0d0e7389 */ /* 0x00006400000c000b */
[----:B01----:R-:W-:Y:S05]  /*1d80*/  ENDCOLLECTIVE ;  /* 0x000000000000791b */ /* 0x003fea0003800000 */
.L_x_18679:
[----:B------:R-:W-:Y:S01]  /*1d90*/  HFMA2 R12, -RZ, RZ, 0, 5.9604644775390625e-08 ;  /* 0x00000001ff0c7431 */ /* 0x000fe200000001ff */
[----:B------:R-:W-:-:S05]  /*1da0*/  MOV R27, R14 ;  /* 0x0000000e001b7202 */ /* 0x000fca0000000f00 */
[----:B------:R-:W-:-:S04]  /*1db0*/  FADD R27, R26, R27 ;  /* 0x0000001b1a1b7221 */ /* 0x000fc80000000000 */
[----:B------:R-:W-:-:S07]  /*1dc0*/  IMAD.MOV.U32 R13, RZ, RZ, R27 ;  /* 0x000000ffff0d7224 */ /* 0x000fce00078e001b */
[----:B------:R-:W-:Y:S05]  /*1dd0*/  WARPSYNC.COLLECTIVE R15, `(.L_x_18680) ;  /* 0x000000000f087348 */ /* 0x000fea0003c00000 */
[----:B------:R0:W1:Y:S02]  /*1de0*/  SHFL.BFLY P6, R14, R13, R12, R11 ;  /* 0x0c00000c0d0e7389 */ /* 0x00006400000c000b */
[----:B01----:R-:W-:Y:S05]  /*1df0*/  ENDCOLLECTIVE ;  /* 0x000000000000791b */ /* 0x003fea0003800000 */
.L_x_18680:
[----:B------:R-:W-:Y:S01]  /*1e00*/  IMAD.MOV.U32 R28, RZ, RZ, R14 ;  /* 0x000000ffff1c7224 */ /* 0x000fe200078e000e */
[----:B------:R-:W-:Y:S06]  /*1e10*/  BRA `(.L_x_18681) ;  /* 0xfffffff000b87947 */ /* 0x000fec000383ffff */
        .weak           $__internal_295_$__cuda_sm3x_div_rn_noftz_f32_slowpath
        .type           $__internal_295_$__cuda_sm3x_div_rn_noftz_f32_slowpath,@function
        .size           $__internal_295_$__cuda_sm3x_div_rn_noftz_f32_slowpath,(.L_x_37672 - $__internal_295_$__cuda_sm3x_div_rn_noftz_f32_slowpath)
$__internal_295_$__cuda_sm3x_div_rn_noftz_f32_slowpath:
        /* <DEDUP_REMOVED lines=35> */
.L_x_18683:
        /* <DEDUP_REMOVED lines=51> */
.L_x_18690:
[----:B------:R-:W-:-:S04]  /*2380*/  LOP3.LUT R2, R2, 0x80000000, RZ, 0xc0, !PT ;  /* 0x8000000002027812 */ /* 0x000fc800078ec0ff */
[----:B------:R-:W-:Y:S01]  /*2390*/  LOP3.LUT R2, R2, 0x7f800000, RZ, 0xfc, !PT ;  /* 0x7f80000002027812 */ /* 0x000fe200078efcff */
[----:B------:R-:W-:Y:S06]  /*23a0*/  BRA `(.L_x_18691) ;  /* 0x0000000000047947 */ /* 0x000fec0003800000 */
.L_x_18689:
[----:B------:R-:W-:-:S07]  /*23b0*/  IMAD R2, R32, 0x800000, R2 ;  /* 0x0080000020027824 */ /* 0x000fce00078e0202 */
.L_x_18691:
[----:B------:R-:W-:Y:S05]  /*23c0*/  BSYNC.RECONVERGENT B2 ;  /* 0x0000000000027941 */ /* 0x000fea0003800200 */
.L_x_18688:
[----:B------:R-:W-:Y:S05]  /*23d0*/  BRA `(.L_x_18692) ;  /* 0x0000000000207947 */ /* 0x000fea0003800000 */
.L_x_18687:
[----:B------:R-:W-:-:S04]  /*23e0*/  LOP3.LUT R2, R25, 0x80000000, R2, 0x48, !PT ;  /* 0x8000000019027812 */ /* 0x000fc800078e4802 */
[----:B------:R-:W-:Y:S01]  /*23f0*/  LOP3.LUT R2, R2, 0x7f800000, RZ, 0xfc, !PT ;  /* 0x7f80000002027812 */ /* 0x000fe200078efcff */
[----:B------:R-:W-:Y:S06]  /*2400*/  BRA `(.L_x_18692) ;  /* 0x0000000000147947 */ /* 0x000fec0003800000 */
.L_x_18686:
[----:B------:R-:W-:Y:S01]  /*2410*/  LOP3.LUT R2, R25, 0x80000000, R2, 0x48, !PT ;  /* 0x8000000019027812 */ /* 0x000fe200078e4802 */
[----:B------:R-:W-:Y:S06]  /*2420*/  BRA `(.L_x_18692) ;  /* 0x00000000000c7947 */ /* 0x000fec0003800000 */
.L_x_18685:
[----:B------:R-:W0:Y:S01]  /*2430*/  MUFU.RSQ R2, -QNAN ;  /* 0xffc0000000027908 */ /* 0x000e220000001400 */
[----:B------:R-:W-:Y:S05]  /*2440*/  BRA `(.L_x_18692) ;  /* 0x0000000000047947 */ /* 0x000fea0003800000 */
.L_x_18684:
[----:B------:R-:W-:-:S07]  /*2450*/  FADD.FTZ R2, R2, R5 ;  /* 0x0000000502027221 */ /* 0x000fce0000010000 */
.L_x_18692:
[----:B------:R-:W-:Y:S05]  /*2460*/  BSYNC.RECONVERGENT B1 ;  /* 0x0000000000017941 */ /* 0x000fea0003800200 */
.L_x_18682:
[----:B------:R-:W-:-:S04]  /*2470*/  HFMA2 R27, -RZ, RZ, 0, 0 ;  /* 0x00000000ff1b7431 */ /* 0x000fc800000001ff */
[----:B0-----:R-:W-:Y:S05]  /*2480*/  RET.REL.NODEC R26 `(_Z15SoftmaxWarpImplI22BroadcastScaleMaskLoadIffbLm3EiE11DirectStoreIffEfLi2ELi2ELi8ELi2ELb0EL9Algorithm0EEvT_T0_ll) ;  /* 0xffffffd81adc7950 */ /* 0x001fea0003c3ffff */
.L_x_18693:
        /* <DEDUP_REMOVED lines=15> */
.L_x_37672:


//--------------------- .text._Z15SoftmaxWarpImplI22BroadcastScaleMaskLoadIffbLm3EiE11DirectStoreIffEfLi2ELi2ELi4ELi1ELb1EL9Algorithm0EEvT_T0_ll --------------------------
	.section	.text._Z15SoftmaxWarpImplI22BroadcastScaleMaskLoadIffbLm3EiE11DirectStoreIffEfLi2ELi2ELi4ELi1ELb1EL9Algorithm0EEvT_T0_ll,"ax",@progbits
	.align	128
        .global         _Z15SoftmaxWarpImplI22BroadcastScaleMaskLoadIffbLm3EiE11DirectStoreIffEfLi2ELi2ELi4ELi1ELb1EL9Algorithm0EEvT_T0_ll
        .type           _Z15SoftmaxWarpImplI22BroadcastScaleMaskLoadIffbLm3EiE11DirectStoreIffEfLi2ELi2ELi4ELi1ELb1EL9Algorithm0EEvT_T0_ll,@function
        .size           _Z15SoftmaxWarpImplI22BroadcastScaleMaskLoadIffbLm3EiE11DirectStoreIffEfLi2ELi2ELi4ELi1ELb1EL9Algorithm0EEvT_T0_ll,(.L_x_37673 - _Z15SoftmaxWarpImplI22BroadcastScaleMaskLoadIffbLm3EiE11DirectStoreIffEfLi2ELi2ELi4ELi1ELb1EL9Algorithm0EEvT_T0_ll)
        .other          _Z15SoftmaxWarpImplI22BroadcastScaleMaskLoadIffbLm3EiE11DirectStoreIffEfLi2ELi2ELi4ELi1ELb1EL9Algorithm0EEvT_T0_ll,@"STO_CUDA_ENTRY STV_DEFAULT"
_Z15SoftmaxWarpImplI22BroadcastScaleMaskLoadIffbLm3EiE11DirectStoreIffEfLi2ELi2ELi4ELi1ELb1EL9Algorithm0EEvT_T0_ll:
.text._Z15SoftmaxWarpImplI22BroadcastScaleMaskLoadIffbLm3EiE11DirectStoreIffEfLi2ELi2ELi4ELi1ELb1EL9Algorithm0EEvT_T0_ll:
        /* <DEDUP_REMOVED lines=28> */
.L_x_18694:
        /* <DEDUP_REMOVED lines=20> */
.L_x_18705:
[----:B------:R-:W-:Y:S01]  /*0300*/  ISETP.GE.U32.AND P0, PT, R20, UR40, PT ;  /* 0x0000002814007c0c */ /* 0x000fe2000bf06070 */
[----:B------:R-:W-:Y:S01]  /*0310*/  BSSY.RECONVERGENT B1, `(.L_x_18696) ;  /* 0x0000061000017945 */ /* 0x000fe20003800200 */
[----:B0-----:R-:W-:Y:S01]  /*0320*/  IMAD.MOV.U32 R2, RZ, RZ, -0x800000 ;  /* 0xff800000ff027424 */ /* 0x001fe200078e00ff */
        /* <DEDUP_REMOVED lines=95> */
.L_x_18697:
[----:B------:R-:W-:Y:S05]  /*0920*/  BSYNC.RECONVERGENT B1 ;  /* 0x0000000000017941 */ /* 0x000fea0003800200 */
.L_x_18696:
        /* <DEDUP_REMOVED lines=22> */
[----:B------:R-:W-:Y:S08]  /*0a90*/  MUFU.EX2 R12, R11 ;  /* 0x0000000b000c7308 */ /* 0x000ff00000000800 */
[----:B------:R-:W5:Y:S02]  /*0aa0*/  MUFU.EX2 R25, R25 ;  /* 0x0000001900197308 */ /* 0x000f640000000800 */
[----:B-----5:R-:W-:Y:S01]  /*0ab0*/  FMUL R2, R0, R25 ;  /* 0x0000001900027220 */ /* 0x020fe20000400000 */
[----:B------:R-:W-:-:S03]  /*0ac0*/  FMUL R0, R3, R12 ;  /* 0x0000000c03007220 */ /* 0x000fc60000400000 */
[----:B------:R-:W-:-:S04]  /*0ad0*/  FADD R13, RZ, R2 ;  /* 0x00000002ff0d7221 */ /* 0x000fc80000000000 */
[----:B------:R-:W-:-:S05]  /*0ae0*/  FADD R13, R13, R0 ;  /* 0x000000000d0d7221 */ /* 0x000fca0000000000 */
[----:B------:R-:W5:Y:S02]  /*0af0*/  SHFL.BFLY PT, R14, R13, 0x2, 0x1f ;  /* 0x0c401f000d0e7f89 */ /* 0x000f6400000e0000 */
[----:B-----5:R-:W-:-:S05]  /*0b00*/  FADD R3, R13, R14 ;  /* 0x0000000e0d037221 */ /* 0x020fca0000000000 */
[----:B------:R0:W0:Y:S02]  /*0b10*/  SHFL.BFLY PT, R14, R3, 0x1, 0x1f ;  /* 0x0c201f00030e7f89 */ /* 0x00002400000e0000 */
.L_x_18711:
        /* <DEDUP_REMOVED lines=11> */
[----:B-1234-:R-:W-:Y:S05]  /*0bd0*/  CALL.REL.NOINC `($__internal_296_$__cuda_sm3x_div_rn_noftz_f32_slowpath) ;  /* 0x0000000400707944 */ /* 0x01efea0003c00000 */
[----:B------:R-:W-:-:S07]  /*0be0*/  IMAD.MOV.U32 R12, RZ, RZ, R2 ;  /* 0x000000ffff0c7224 */ /* 0x000fce00078e0002 */
.L_x_18700:
[----:B------:R-:W-:Y:S05]  /*0bf0*/  BSYNC.RECONVERGENT B1 ;  /* 0x0000000000017941 */ /* 0x000fea0003800200 */
.L_x_18699:
        /* <DEDUP_REMOVED lines=11> */
[----:B-1234-:R-:W-:Y:S05]  /*0cb0*/  CALL.REL.NOINC `($__internal_296_$__cuda_sm3x_div_rn_noftz_f32_slowpath) ;  /* 0x0000000400387944 */ /* 0x01efea0003c00000 */
[----:B------:R-:W-:-:S07]  /*0cc0*/  MOV R13, R2 ;  /* 0x00000002000d7202 */ /* 0x000fce0000000f00 */
.L_x_18702:
[----:B------:R-:W-:Y:S05]  /*0cd0*/  BSYNC.RECONVERGENT B1 ;  /* 0x0000000000017941 */ /* 0x000fea0003800200 */
.L_x_18701:
        /* <DEDUP_REMOVED lines=18> */
.L_x_18704:
[----:B------:R-:W-:Y:S05]  /*0e00*/  BSYNC.RECONVERGENT B1 ;  /* 0x0000000000017941 */ /* 0x000fea0003800200 */
.L_x_18703:
[----:B------:R-:W-:-:S04]  /*0e10*/  IADD3 R21, P0, PT, R10, R21, RZ ;  /* 0x000000150a157210 */ /* 0x000fc80007f1e0ff */
[----:B------:R-:W-:Y:S02]  /*0e20*/  LEA.HI.X.SX32 R23, R10, R23, 0x1, P0 ;  /* 0x000000170a177211 */ /* 0x000fe400000f0eff */
[----:B------:R-:W-:-:S04]  /*0e30*/  ISETP.GE.U32.AND P0, PT, R21, UR42, PT ;  /* 0x0000002a15007c0c */ /* 0x000fc8000bf06070 */
[----:B------:R-:W-:-:S13]  /*0e40*/  ISETP.GE.AND.EX P0, PT, R23, UR43, PT, P0 ;  /* 0x0000002b17007c0c */ /* 0x000fda000bf06300 */
[----:B------:R-:W-:Y:S05]  /*0e50*/  @!P0 BRA `(.L_x_18705) ;  /* 0xfffffff400288947 */ /* 0x000fea000383ffff */
[----:B------:R-:W-:Y:S05]  /*0e60*/  BSYNC B0 ;  /* 0x0000000000007941 */ /* 0x000fea0003800000 */
.L_x_18695:
[----:B------:R-:W-:Y:S05]  /*0e70*/  EXIT ;  /* 0x000000000000794d */ /* 0x000fea0003800000 */
.L_x_18698:
[----:B------:R-:W-:Y:S01]  /*0e80*/  HFMA2 R12, -RZ, RZ, 0, 1.1920928955078125e-07 ;  /* 0x00000002ff0c7431 */ /* 0x000fe200000001ff */
[----:B------:R-:W-:Y:S01]  /*0e90*/  BSSY B1, `(.L_x_18706) ;  /* 0x0000006000017945 */ /* 0x000fe20003800000 */
[----:B------:R-:W-:Y:S02]  /*0ea0*/  IMAD.MOV.U32 R11, RZ, RZ, 0x1f ;  /* 0x0000001fff0b7424 */ /* 0x000fe400078e00ff */
[----:B------:R-:W-:-:S07]  /*0eb0*/  IMAD.MOV.U32 R15, RZ, RZ, -0x1 ;  /* 0xffffffffff0f7424 */ /* 0x000fce00078e00ff */
[----:B01234-:R-:W-:Y:S05]  /*0ec0*/  WARPSYNC.COLLECTIVE R15, `(.L_x_18707) ;  /* 0x000000000f087348 */ /* 0x01ffea0003c00000 */
[----:B------:R0:W0:Y:S02]  /*0ed0*/  SHFL.BFLY P6, R14, R13, R12, R11 ;  /* 0x0c00000c0d0e7389 */ /* 0x00002400000c000b */
[----:B01234-:R-:W-:Y:S05]  /*0ee0*/  ENDCOLLECTIVE ;  /* 0x000000000000791b */ /* 0x01ffea0003800000 */
.L_x_18707:
[----:B------:R-:W-:Y:S05]  /*0ef0*/  BSYNC B1 ;  /* 0x0000000000017941 */ /* 0x000fea0003800000 */
.L_x_18706:
        /* <DEDUP_REMOVED lines=9> */
.L_x_18708:
        /* <DEDUP_REMOVED lines=26> */
.L_x_18709:
[----:B------:R-:W-:Y:S02]  /*1130*/  IMAD.MOV.U32 R12, RZ, RZ, 0x1 ;  /* 0x00000001ff0c7424 */ /* 0x000fe400078e00ff */
[----:B------:R-:W-:-:S05]  /*1140*/  FADD R3, R13, R14 ;  /* 0x0000000e0d037221 */ /* 0x000fca0000000000 */
[----:B------:R-:W-:-:S07]  /*1150*/  MOV R13, R3 ;  /* 0x00000003000d7202 */ /* 0x000fce0000000f00 */
[----:B------:R-:W-:Y:S05]  /*1160*/  WARPSYNC.COLLECTIVE R15, `(.L_x_18710) ;  /* 0x000000000f087348 */ /* 0x000fea0003c00000 */
[----:B------:R0:W1:Y:S02]  /*1170*/  SHFL.BFLY P6, R14, R13, R12, R11 ;  /* 0x0c00000c0d0e7389 */ /* 0x00006400000c000b */
[----:B01----:R-:W-:Y:S05]  /*1180*/  ENDCOLLECTIVE ;  /* 0x000000000000791b */ /* 0x003fea0003800000 */
.L_x_18710:
[----:B------:R-:W-:Y:S05]  /*1190*/  BRA `(.L_x_18711) ;  /* 0xfffffff800607947 */ /* 0x000fea000383ffff */
        .weak           $__internal_296_$__cuda_sm3x_div_rn_noftz_f32_slowpath
        .type           $__internal_296_$__cuda_sm3x_div_rn_noftz_f32_slowpath,@function
        .size           $__internal_296_$__cuda_sm3x_div_rn_noftz_f32_slowpath,(.L_x_37673 - $__internal_296_$__cuda_sm3x_div_rn_noftz_f32_slowpath)
$__internal_296_$__cuda_sm3x_div_rn_noftz_f32_slowpath:
        /* <DEDUP_REMOVED lines=35> */
.L_x_18713:
        /* <DEDUP_REMOVED lines=51> */
.L_x_18720:
[----:B------:R-:W-:-:S04]  /*1700*/  LOP3.LUT R2, R2, 0x80000000, RZ, 0xc0, !PT ;  /* 0x8000000002027812 */ /* 0x000fc800078ec0ff */
[----:B------:R-:W-:Y:S01]  /*1710*/  LOP3.LUT R2, R2, 0x7f800000, RZ, 0xfc, !PT ;  /* 0x7f80000002027812 */ /* 0x000fe200078efcff */
[----:B------:R-:W-:Y:S06]  /*1720*/  BRA `(.L_x_18721) ;  /* 0x0000000000047947 */ /* 0x000fec0003800000 */
.L_x_18719:
[----:B------:R-:W-:-:S07]  /*1730*/  IMAD R2, R22, 0x800000, R2 ;  /* 0x0080000016027824 */ /* 0x000fce00078e0202 */
.L_x_18721:
[----:B------:R-:W-:Y:S05]  /*1740*/  BSYNC.RECONVERGENT B3 ;  /* 0x0000000000037941 */ /* 0x000fea0003800200 */
.L_x_18718:
[----:B------:R-:W-:Y:S05]  /*1750*/  BRA `(.L_x_18722) ;  /* 0x0000000000207947 */ /* 0x000fea0003800000 */
.L_x_18717:
[----:B------:R-:W-:-:S04]  /*1760*/  LOP3.LUT R2, R15, 0x80000000, R2, 0x48, !PT ;  /* 0x800000000f027812 */ /* 0x000fc800078e4802 */
[----:B------:R-:W-:Y:S01]  /*1770*/  LOP3.LUT R2, R2, 0x7f800000, RZ, 0xfc, !PT ;  /* 0x7f80000002027812 */ /* 0x000fe200078efcff */
[----:B------:R-:W-:Y:S06]  /*1780*/  BRA `(.L_x_18722) ;  /* 0x0000000000147947 */ /* 0x000fec0003800000 */
.L_x_18716:
[----:B------:R-:W-:Y:S01]  /*1790*/  LOP3.LUT R2, R15, 0x80000000, R2, 0x48, !PT ;  /* 0x800000000f027812 */ /* 0x000fe200078e4802 */
[----:B------:R-:W-:Y:S06]  /*17a0*/  BRA `(.L_x_18722) ;  /* 0x00000000000c7947 */ /* 0x000fec0003800000 */
.L_x_18715:
[----:B------:R-:W0:Y:S01]  /*17b0*/  MUFU.RSQ R2, -QNAN ;  /* 0xffc0000000027908 */ /* 0x000e220000001400 */
[----:B------:R-:W-:Y:S05]  /*17c0*/  BRA `(.L_x_18722) ;  /* 0x0000000000047947 */ /* 0x000fea0003800000 */
.L_x_18714:
[----:B------:R-:W-:-:S07]  /*17d0*/  FADD.FTZ R2, R2, R3 ;  /* 0x0000000302027221 */ /* 0x000fce0000010000 */
.L_x_18722:
[----:B------:R-:W-:Y:S05]  /*17e0*/  BSYNC.RECONVERGENT B2 ;  /* 0x0000000000027941 */ /* 0x000fea0003800200 */
.L_x_18712:
[----:B------:R-:W-:-:S04]  /*17f0*/  HFMA2 R15, -RZ, RZ, 0, 0 ;  /* 0x00000000ff0f7431 */ /* 0x000fc800000001ff */
[----:B0-----:R-:W-:Y:S05]  /*1800*/  RET.REL.NODEC R14 `(_Z15SoftmaxWarpImplI22BroadcastScaleMaskLoadIffbLm3EiE11DirectStoreIffEfLi2ELi2ELi4ELi1ELb1EL9Algorithm0EEvT_T0_ll) ;  /* 0xffffffe40efc7950 */ /* 0x001fea0003c3ffff */
.L_x_18723:
        /* <DEDUP_REMOVED lines=15> */
.L_x_37673:


//--------------------- .text._Z15SoftmaxWarpImplI22BroadcastScaleMaskLoadIffbLm3EiE11DirectStoreIffEfLi2ELi2ELi4ELi1ELb0EL9Algorithm0EEvT_T0_ll --------------------------
	.section	.text._Z15SoftmaxWarpImplI22BroadcastScaleMaskLoadIffbLm3EiE11DirectStoreIffEfLi2ELi2ELi4ELi1ELb0EL9Algorithm0EEvT_T0_ll,"ax",@progbits
	.align	128
        .global         _Z15SoftmaxWarpImplI22BroadcastScaleMaskLoadIffbLm3EiE11DirectStoreIffEfLi2ELi2ELi4ELi1ELb0EL9Algorithm0EEvT_T0_ll
        .type           _Z15SoftmaxWarpImplI22BroadcastScaleMaskLoadIffbLm3EiE11DirectStoreIffEfLi2ELi2ELi4ELi1ELb0EL9Algorithm0EEvT_T0_ll,@function
        .size           _Z15SoftmaxWarpImplI22BroadcastScaleMaskLoadIffbLm3EiE11DirectStoreIffEfLi2ELi2ELi4ELi1ELb0EL9Algorithm0EEvT_T0_ll,(.L_x_37674 - _Z15SoftmaxWarpImplI22BroadcastScaleMaskLoadIffbLm3EiE11DirectStoreIffEfLi2ELi2ELi4ELi1ELb0EL9Algorithm0EEvT_T0_ll)
        .other          _Z15SoftmaxWarpImplI22BroadcastScaleMaskLoadIffbLm3EiE11DirectStoreIffEfLi2ELi2ELi4ELi1ELb0EL9Algorithm0EEvT_T0_ll,@"STO_CUDA_ENTRY STV_DEFAULT"
_Z15SoftmaxWarpImplI22BroadcastScaleMaskLoadIffbLm3EiE11DirectStoreIffEfLi2ELi2ELi4ELi1ELb0EL9Algorithm0EEvT_T0_ll:
.text._Z15SoftmaxWarpImplI22BroadcastScaleMaskLoadIffbLm3EiE11DirectStoreIffEfLi2ELi2ELi4ELi1ELb0EL9Algorithm0EEvT_T0_ll:
        /* <DEDUP_REMOVED lines=27> */
.L_x_18724:
        /* <DEDUP_REMOVED lines=20> */
.L_x_18731:
        /* <DEDUP_REMOVED lines=116> */
[----:B------:R-:W-:-:S03]  /*0a30*/  FMUL R0, R3, R12 ;  /* 0x0000000c03007220 */ /* 0x000fc60000400000 */
[----:B------:R-:W-:-:S04]  /*0a40*/  FADD R13, RZ, R2 ;  /* 0x00000002ff0d7221 */ /* 0x000fc80000000000 */
[----:B------:R-:W-:-:S05]  /*0a50*/  FADD R13, R13, R0 ;  /* 0x000000000d0d7221 */ /* 0x000fca0000000000 */
[----:B------:R-:W0:Y:S02]  /*0a60*/  SHFL.BFLY PT, R14, R13, 0x2, 0x1f ;  /* 0x0c401f000d0e7f89 */ /* 0x000e2400000e0000 */
[----:B0-----:R-:W-:-:S05]  /*0a70*/  FADD R3, R13, R14 ;  /* 0x0000000e0d037221 */ /* 0x001fca0000000000 */
[----:B------:R0:W1:Y:S02]  /*0a80*/  SHFL.BFLY PT, R14, R3, 0x1, 0x1f ;  /* 0x0c201f00030e7f89 */ /* 0x00006400000e0000 */
.L_x_18737:
        /* <DEDUP_REMOVED lines=11> */
[----:B------:R-:W-:Y:S05]  /*0b40*/  CALL.REL.NOINC `($__internal_297_$__cuda_sm3x_div_rn_noftz_f32_slowpath) ;  /* 0x0000000400647944 */ /* 0x000fea0003c00000 */
[----:B------:R-:W-:-:S07]  /*0b50*/  IMAD.MOV.U32 R12, RZ, RZ, R2 ;  /* 0x000000ffff0c7224 */ /* 0x000fce00078e0002 */
.L_x_18728:
[----:B------:R-:W-:Y:S05]  /*0b60*/  BSYNC.RECONVERGENT B1 ;  /* 0x0000000000017941 */ /* 0x000fea0003800200 */
.L_x_18727:
        /* <DEDUP_REMOVED lines=11> */
[----:B------:R-:W-:Y:S05]  /*0c20*/  CALL.REL.NOINC `($__internal_297_$__cuda_sm3x_div_rn_noftz_f32_slowpath) ;  /* 0x00000004002c7944 */ /* 0x000fea0003c00000 */
[----:B------:R-:W-:-:S07]  /*0c30*/  MOV R13, R2 ;  /* 0x00000002000d7202 */ /* 0x000fce0000000f00 */
.L_x_18730:
[----:B------:R-:W-:Y:S05]  /*0c40*/  BSYNC.RECONVERGENT B1 ;  /* 0x0000000000017941 */ /* 0x000fea0003800200 */
.L_x_18729:
[----:B------:R-:W-:Y:S01]  /*0c50*/  IMAD R0, R23, UR38, RZ ;  /* 0x0000002617007c24 */ /* 0x000fe2000f8e02ff */
[----:B------:R-:W-:Y:S01]  /*0c60*/  R2UR UR4, R4 ;  /* 0x00000000040472ca */ /* 0x000fe200000e0000 */
        /* <DEDUP_REMOVED lines=20> */
.L_x_18725:
[----:B------:R-:W-:Y:S05]  /*0db0*/  EXIT ;  /* 0x000000000000794d */ /* 0x000fea0003800000 */
.L_x_18726:
[----:B------:R-:W-:Y:S01]  /*0dc0*/  HFMA2 R12, -RZ, RZ, 0, 1.1920928955078125e-07 ;  /* 0x00000002ff0c7431 */ /* 0x000fe200000001ff */
[----:B------:R-:W-:Y:S01]  /*0dd0*/  BSSY B1, `(.L_x_18732) ;  /* 0x0000006000017945 */ /* 0x000fe20003800000 */
[----:B------:R-:W-:Y:S02]  /*0de0*/  IMAD.MOV.U32 R11, RZ, RZ, 0x1f ;  /* 0x0000001fff0b7424 */ /* 0x000fe400078e00ff */
[----:B------:R-:W-:-:S07]  /*0df0*/  IMAD.MOV.U32 R15, RZ, RZ, -0x1 ;  /* 0xffffffffff0f7424 */ /* 0x000fce00078e00ff */
[----:B------:R-:W-:Y:S05]  /*0e00*/  WARPSYNC.COLLECTIVE R15, `(.L_x_18733) ;  /* 0x000000000f087348 */ /* 0x000fea0003c00000 */
[----:B------:R0:W1:Y:S02]  /*0e10*/  SHFL.BFLY P6, R14, R13, R12, R11 ;  /* 0x0c00000c0d0e7389 */ /* 0x00006400000c000b */
[----:B01----:R-:W-:Y:S05]  /*0e20*/  ENDCOLLECTIVE ;  /* 0x000000000000791b */ /* 0x003fea0003800000 */
.L_x_18733:
[----:B------:R-:W-:Y:S05]  /*0e30*/  BSYNC B1 ;  /* 0x0000000000017941 */ /* 0x000fea0003800000 */
.L_x_18732:
        /* <DEDUP_REMOVED lines=9> */
.L_x_18734:
        /* <DEDUP_REMOVED lines=26> */
.L_x_18735:
[----:B------:R-:W-:Y:S02]  /*1070*/  IMAD.MOV.U32 R12, RZ, RZ, 0x1 ;  /* 0x00000001ff0c7424 */ /* 0x000fe400078e00ff */
[----:B------:R-:W-:-:S05]  /*1080*/  FADD R3, R13, R14 ;  /* 0x0000000e0d037221 */ /* 0x000fca0000000000 */
[----:B------:R-:W-:-:S07]  /*1090*/  MOV R13, R3 ;  /* 0x00000003000d7202 */ /* 0x000fce0000000f00 */
[----:B------:R-:W-:Y:S05]  /*10a0*/  WARPSYNC.COLLECTIVE R15, `(.L_x_18736) ;  /* 0x000000000f087348 */ /* 0x000fea0003c00000 */
[----:B------:R0:W1:Y:S02]  /*10b0*/  SHFL.BFLY P6, R14, R13, R12, R11 ;  /* 0x0c00000c0d0e7389 */ /* 0x00006400000c000b */
[----:B01----:R-:W-:Y:S05]  /*10c0*/  ENDCOLLECTIVE ;  /* 0x000000000000791b */ /* 0x003fea0003800000 */
.L_x_18736:
[----:B------:R-:W-:Y:S05]  /*10d0*/  BRA `(.L_x_18737) ;  /* 0xfffffff8006c7947 */ /* 0x000fea000383ffff */
        .weak           $__internal_297_$__cuda_sm3x_div_rn_noftz_f32_slowpath
        .type           $__internal_297_$__cuda_sm3x_div_rn_noftz_f32_slowpath,@function
        .size           $__internal_297_$__cuda_sm3x_div_rn_noftz_f32_slowpath,(.L_x_37674 - $__internal_297_$__cuda_sm3x_div_rn_noftz_f32_slowpath)
$__internal_297_$__cuda_sm3x_div_rn_noftz_f32_slowpath:
        /* <DEDUP_REMOVED lines=35> */
.L_x_18739:
        /* <DEDUP_REMOVED lines=51> */
.L_x_18746:
[----:B------:R-:W-:-:S04]  /*1640*/  LOP3.LUT R2, R2, 0x80000000, RZ, 0xc0, !PT ;  /* 0x8000000002027812 */ /* 0x000fc800078ec0ff */
[----:B------:R-:W-:Y:S01]  /*1650*/  LOP3.LUT R2, R2, 0x7f800000, RZ, 0xfc, !PT ;  /* 0x7f80000002027812 */ /* 0x000fe200078efcff */
[----:B------:R-:W-:Y:S06]  /*1660*/  BRA `(.L_x_18747) ;  /* 0x0000000000047947 */ /* 0x000fec0003800000 */
.L_x_18745:
[----:B------:R-:W-:-:S07]  /*1670*/  IMAD R2, R22, 0x800000, R2 ;  /* 0x0080000016027824 */ /* 0x000fce00078e0202 */
.L_x_18747:
[----:B------:R-:W-:Y:S05]  /*1680*/  BSYNC.RECONVERGENT B3 ;  /* 0x0000000000037941 */ /* 0x000fea0003800200 */
.L_x_18744:
[----:B------:R-:W-:Y:S05]  /*1690*/  BRA `(.L_x_18748) ;  /* 0x0000000000207947 */ /* 0x000fea0003800000 */
.L_x_18743:
[----:B------:R-:W-:-:S04]  /*16a0*/  LOP3.LUT R2, R15, 0x80000000, R2, 0x48, !PT ;  /* 0x800000000f027812 */ /* 0x000fc800078e4802 */
[----:B------:R-:W-:Y:S01]  /*16b0*/  LOP3.LUT R2, R2, 0x7f800000, RZ, 0xfc, !PT ;  /* 0x7f80000002027812 */ /* 0x000fe200078efcff */
[----:B------:R-:W-:Y:S06]  /*16c0*/  BRA `(.L_x_18748) ;  /* 0x0000000000147947 */ /* 0x000fec0003800000 */
.L_x_18742:
[----:B------:R-:W-:Y:S01]  /*16d0*/  LOP3.LUT R2, R15, 0x80000000, R2, 0x48, !PT ;  /* 0x800000000f027812 */ /* 0x000fe200078e4802 */
[----:B------:R-:W-:Y:S06]  /*16e0*/  BRA `(.L_x_18748) ;  /* 0x00000000000c7947 */ /* 0x000fec0003800000 */
.L_x_18741:
[----:B------:R-:W0:Y:S01]  /*16f0*/  MUFU.RSQ R2, -QNAN ;  /* 0xffc0000000027908 */ /* 0x000e220000001400 */
[----:B------:R-:W-:Y:S05]  /*1700*/  BRA `(.L_x_18748) ;  /* 0x0000000000047947 */ /* 0x000fea0003800000 */
.L_x_18740:
[----:B------:R-:W-:-:S07]  /*1710*/  FADD.FTZ R2, R2, R3 ;  /* 0x0000000302027221 */ /* 0x000fce0000010000 */
.L_x_18748:
[----:B------:R-:W-:Y:S05]  /*1720*/  BSYNC.RECONVERGENT B2 ;  /* 0x0000000000027941 */ /* 0x000fea0003800200 */
.L_x_18738:
[----:B------:R-:W-:-:S04]  /*1730*/  HFMA2 R15, -RZ, RZ, 0, 0 ;  /* 0x00000000ff0f7431 */ /* 0x000fc800000001ff */
[----:B0-----:R-:W-:Y:S05]  /*1740*/  RET.REL.NODEC R14 `(_Z15SoftmaxWarpImplI22BroadcastScaleMaskLoadIffbLm3EiE11DirectStoreIffEfLi2ELi2ELi4ELi1ELb0EL9Algorithm0EEvT_T0_ll) ;  /* 0xffffffe80e2c7950 */ /* 0x001fea0003c3ffff */
.L_x_18749:
        /* <DEDUP_REMOVED lines=11> */
.L_x_37674:


//--------------------- .text._Z15SoftmaxWarpImplI22BroadcastScaleMaskLoadIffbLm3EiE11DirectStoreIffEfLi2ELi2ELi4ELi2ELb1EL9Algorithm0EEvT_T0_ll --------------------------
	.section	.text._Z15SoftmaxWarpImplI22BroadcastScaleMaskLoadIffbLm3EiE11DirectStoreIffEfLi2ELi2ELi4ELi2ELb1EL9Algorithm0EEvT_T0_ll,"ax",@progbits
	.align	128
        .global         _Z15SoftmaxWarpImplI22BroadcastScaleMaskLoadIffbLm3EiE11DirectStoreIffEfLi2ELi2ELi4ELi2ELb1EL9Algorithm0EEvT_T0_ll
        .type           _Z15SoftmaxWarpImplI22BroadcastScaleMaskLoadIffbLm3EiE11DirectStoreIffEfLi2ELi2ELi4ELi2ELb1EL9Algorithm0EEvT_T0_ll,@function
        .size           _Z15SoftmaxWarpImplI22BroadcastScaleMaskLoadIffbLm3EiE11DirectStoreIffEfLi2ELi2ELi4ELi2ELb1EL9Algorithm0EEvT_T0_ll,(.L_x_37675 - _Z15SoftmaxWarpImplI22BroadcastScaleMaskLoadIffbLm3EiE11DirectStoreIffEfLi2ELi2ELi4ELi2ELb1EL9Algorithm0EEvT_T0_ll)
        .other          _Z15SoftmaxWarpImplI22BroadcastScaleMaskLoadIffbLm3EiE11DirectStoreIffEfLi2ELi2ELi4ELi2ELb1EL9Algorithm0EEvT_T0_ll,@"STO_CUDA_ENTRY STV_DEFAULT"
_Z15SoftmaxWarpImplI22BroadcastScaleMaskLoadIffbLm3EiE11DirectStoreIffEfLi2ELi2ELi4ELi2ELb1EL9Algorithm0EEvT_T0_ll:
.text._Z15SoftmaxWarpImplI22BroadcastScaleMaskLoadIffbLm3EiE11DirectStoreIffEfLi2ELi2ELi4ELi2ELb1EL9Algorithm0EEvT_T0_ll:
        /* <DEDUP_REMOVED lines=28> */
.L_x_18750:
        /* <DEDUP_REMOVED lines=21> */
.L_x_18769:
        /* <DEDUP_REMOVED lines=99> */
.L_x_18753:
[----:B------:R-:W-:Y:S05]  /*0940*/  BSYNC.RECONVERGENT B1 ;  /* 0x0000000000017941 */ /* 0x000fea0003800200 */
.L_x_18752:
        /* <DEDUP_REMOVED lines=96> */
.L_x_18755:
[----:B------:R-:W-:Y:S05]  /*0f50*/  BSYNC.RECONVERGENT B1 ;  /* 0x0000000000017941 */ /* 0x000fea0003800200 */
.L_x_18754:
        /* <DEDUP_REMOVED lines=11> */
[C---:B------:R-:W-:Y:S01]  /*1010*/  FADD R11, -R2.reuse, R5 ;  /* 0x00000005020b7221 */ /* 0x040fe20000000100 */
[----:B------:R-:W-:Y:S01]  /*1020*/  FADD R27, -R2, R27 ;  /* 0x0000001b021b7221 */ /* 0x000fe20000000100 */
[----:B------:R-:W-:Y:S02]  /*1030*/  IMAD.MOV.U32 R5, RZ, RZ, 0x437c0000 ;  /* 0x437c0000ff057424 */ /* 0x000fe400078e00ff */
[-C--:B------:R-:W-:Y:S01]  /*1040*/  FFMA.SAT R12, R11, R10.reuse, 0.5 ;  /* 0x3f0000000b0c7423 */ /* 0x080fe2000000200a */
[-C--:B------:R-:W-:Y:S01]  /*1050*/  FFMA.SAT R2, R27, R10.reuse, 0.5 ;  /* 0x3f0000001b027423 */ /* 0x080fe2000000200a */
[C---:B------:R-:W-:Y:S01]  /*1060*/  FADD R3, -R4.reuse, R6 ;  /* 0x0000000604037221 */ /* 0x040fe20000000100 */
[----:B------:R-:W-:Y:S01]  /*1070*/  FADD R7, -R4, R7 ;  /* 0x0000000704077221 */ /* 0x000fe20000000100 */
[-C--:B------:R-:W-:Y:S01]  /*1080*/  FFMA.RM R0, R12, R5.reuse, 12582913 ;  /* 0x4b4000010c007423 */ /* 0x080fe20000004005 */
[----:B------:R-:W-:Y:S01]  /*1090*/  FFMA.RM R2, R2, R5, 12582913 ;  /* 0x4b40000102027423 */ /* 0x000fe20000004005 */
[----:B------:R-:W-:-:S02]  /*10a0*/  FFMA.SAT R26, R3, R10, 0.5 ;  /* 0x3f000000031a7423 */ /* 0x000fc4000000200a */
[----:B------:R-:W-:Y:S01]  /*10b0*/  FADD R12, R0, -12583039 ;  /* 0xcb40007f000c7421 */ /* 0x000fe20000000000 */
[----:B------:R-:W-:Y:S01]  /*10c0*/  FADD R14, R2, -12583039 ;  /* 0xcb40007f020e7421 */ /* 0x000fe20000000000 */
[-C--:B------:R-:W-:Y:S01]  /*10d0*/  FFMA.RM R4, R26, R5.reuse, 12582913 ;  /* 0x4b4000011a047423 */ /* 0x080fe20000004005 */
[----:B------:R-:W-:Y:S01]  /*10e0*/  FFMA.SAT R26, R7, R10, 0.5 ;  /* 0x3f000000071a7423 */ /* 0x000fe2000000200a */
[----:B------:R-:W-:Y:S01]  /*10f0*/  FFMA R12, R11, 1.4426950216293334961, -R12 ;  /* 0x3fb8aa3b0b0c7823 */ /* 0x000fe2000000080c */
[----:B------:R-:W-:Y:S02]  /*1100*/  FFMA R14, R27, 1.4426950216293334961, -R14 ;  /* 0x3fb8aa3b1b0e7823 */ /* 0x000fe4000000080e */
[----:B------:R-:W-:Y:S01]  /*1110*/  FFMA.RM R5, R26, R5, 12582913 ;  /* 0x4b4000011a057423 */ /* 0x000fe20000004005 */
[----:B------:R-:W-:Y:S01]  /*1120*/  FFMA R6, R11, 1.925963033500011079e-08, R12 ;  /* 0x32a570600b067823 */ /* 0x000fe2000000000c */
[----:B------:R-:W-:Y:S01]  /*1130*/  FADD R12, R4, -12583039 ;  /* 0xcb40007f040c7421 */ /* 0x000fe20000000000 */
[----:B------:R-:W-:Y:S01]  /*1140*/  FFMA R10, R27, 1.925963033500011079e-08, R14 ;  /* 0x32a570601b0a7823 */ /* 0x000fe2000000000e */
[----:B------:R-:W-:Y:S01]  /*1150*/  FADD R14, R5, -12583039 ;  /* 0xcb40007f050e7421 */ /* 0x000fe20000000000 */
[----:B------:R-:W-:-:S02]  /*1160*/  IMAD.SHL.U32 R11, R2, 0x800000, RZ ;  /* 0x00800000020b7824 */ /* 0x000fc400078e00ff */
[----:B------:R-:W-:Y:S01]  /*1170*/  FFMA R12, R3, 1.4426950216293334961, -R12 ;  /* 0x3fb8aa3b030c7823 */ /* 0x000fe2000000080c */
[----:B------:R-:W0:Y:S01]  /*1180*/  MUFU.EX2 R6, R6 ;  /* 0x0000000600067308 */ /* 0x000e220000000800 */
[----:B------:R-:W-:Y:S01]  /*1190*/  FFMA R14, R7, 1.4426950216293334961, -R14 ;  /* 0x3fb8aa3b070e7823 */ /* 0x000fe2000000080e */
[----:B------:R-:W-:Y:S01]  /*11a0*/  SHF.L.U32 R4, R4, 0x17, RZ ;  /* 0x0000001704047819 */ /* 0x000fe200000006ff */
[----:B------:R-:W-:Y:S01]  /*11b0*/  FFMA R12, R3, 1.925963033500011079e-08, R12 ;  /* 0x32a57060030c7823 */ /* 0x000fe2000000000c */
[----:B------:R-:W-:Y:S02]  /*11c0*/  IMAD.SHL.U32 R5, R5, 0x800000, RZ ;  /* 0x0080000005057824 */ /* 0x000fe400078e00ff */
[----:B------:R-:W-:Y:S01]  /*11d0*/  FFMA R14, R7, 1.925963033500011079e-08, R14 ;  /* 0x32a57060070e7823 */ /* 0x000fe2000000000e */
[----:B------:R-:W-:Y:S01]  /*11e0*/  SHF.L.U32 R7, R0, 0x17, RZ ;  /* 0x0000001700077819 */ /* 0x000fe200000006ff */
[----:B------:R-:W5:Y:S08]  /*11f0*/  MUFU.EX2 R10, R10 ;  /* 0x0000000a000a7308 */ /* 0x000f700000000800 */
[----:B------:R-:W1:Y:S01]  /*1200*/  MUFU.EX2 R3, R12 ;  /* 0x0000000c00037308 */ /* 0x000e620000000800 */
[----:B0-----:R-:W-:-:S04]  /*1210*/  FMUL R2, R7, R6 ;  /* 0x0000000607027220 */ /* 0x001fc80000400000 */
[----:B------:R-:W-:-:S03]  /*1220*/  FADD R13, RZ, R2 ;  /* 0x00000002ff0d7221 */ /* 0x000fc60000000000 */
[----:B------:R-:W0:Y:S01]  /*1230*/  MUFU.EX2 R14, R14 ;  /* 0x0000000e000e7308 */ /* 0x000e220000000800 */
[----:B-----5:R-:W-:-:S04]  /*1240*/  FMUL R0, R11, R10 ;  /* 0x0000000a0b007220 */ /* 0x020fc80000400000 */
[----:B------:R-:W-:Y:S01]  /*1250*/  FADD R13, R13, R0 ;  /* 0x000000000d0d7221 */ /* 0x000fe20000000000 */
[----:B-1----:R-:W-:Y:S01]  /*1260*/  FMUL R3, R4, R3 ;  /* 0x0000000304037220 */ /* 0x002fe20000400000 */
[----:B0-----:R-:W-:-:S03]  /*1270*/  FMUL R4, R5, R14 ;  /* 0x0000000e05047220 */ /* 0x001fc60000400000 */
[----:B------:R-:W-:Y:S01]  /*1280*/  FADD R5, RZ, R3 ;  /* 0x00000003ff057221 */ /* 0x000fe20000000000 */
[----:B------:R-:W0:Y:S03]  /*1290*/  SHFL.BFLY PT, R14, R13, 0x2, 0x1f ;  /* 0x0c401f000d0e7f89 */ /* 0x000e2600000e0000 */
[----:B------:R-:W-:-:S05]  /*12a0*/  FADD R10, R5, R4 ;  /* 0x00000004050a7221 */ /* 0x000fca0000000000 */
[----:B------:R-:W1:Y:S01]  /*12b0*/  SHFL.BFLY PT, R7, R10, 0x2, 0x1f ;  /* 0x0c401f000a077f89 */ /* 0x000e6200000e0000 */
[----:B0-----:R-:W-:-:S05]  /*12c0*/  FADD R6, R13, R14 ;  /* 0x0000000e0d067221 */ /* 0x001fca0000000000 */
[----:B------:R-:W0:Y:S01]  /*12d0*/  SHFL.BFLY PT, R14, R6, 0x1, 0x1f ;  /* 0x0c201f00060e7f89 */ /* 0x000e2200000e0000 */
[----:B-1----:R-:W-:-:S05]  /*12e0*/  FADD R7, R10, R7 ;  /* 0x000000070a077221 */ /* 0x002fca0000000000 */
[----:B------:R1:W1:Y:S01]  /*12f0*/  SHFL.BFLY PT, R26, R7, 0x1, 0x1f ;  /* 0x0c201f00071a7f89 */ /* 0x00026200000e0000 */
[----:B0-----:R-:W-:-:S07]  /*1300*/  FADD R5, R6, R14 ;  /* 0x0000000e06057221 */ /* 0x001fce0000000000 */
.L_x_18779:
        /* <DEDUP_REMOVED lines=11> */
[----:B--234-:R-:W-:Y:S05]  /*13c0*/  CALL.REL.NOINC `($__internal_298_$__cuda_sm3x_div_rn_noftz_f32_slowpath) ;  /* 0x0000000800d87944 */ /* 0x01cfea0003c00000 */
[----:B------:R-:W-:-:S07]  /*13d0*/  MOV R6, R7 ;  /* 0x0000000700067202 */ /* 0x000fce0000000f00 */
.L_x_18758:
[----:B------:R-:W-:Y:S05]  /*13e0*/  BSYNC.RECONVERGENT B1 ;  /* 0x0000000000017941 */ /* 0x000fea0003800200 */
.L_x_18757:
        /* <DEDUP_REMOVED lines=11> */
[----:B--234-:R-:W-:Y:S05]  /*14a0*/  CALL.REL.NOINC `($__internal_298_$__cuda_sm3x_div_rn_noftz_f32_slowpath) ;  /* 0x0000000800a07944 */ /* 0x01cfea0003c00000 */
.L_x_18760:
[----:B------:R-:W-:Y:S05]  /*14b0*/  BSYNC.RECONVERGENT B1 ;  /* 0x0000000000017941 */ /* 0x000fea0003800200 */
.L_x_18759:
        /* <DEDUP_REMOVED lines=19> */
.L_x_18762:
[----:B------:R-:W-:Y:S05]  /*15f0*/  BSYNC.RECONVERGENT B1 ;  /* 0x0000000000017941 */ /* 0x000fea0003800200 */
.L_x_18761:
[----:B------:R-:W-:Y:S01]  /*1600*/  BSSY.RECONVERGENT B1, `(.L_x_18763) ;  /* 0x0000008000017945 */ /* 0x000fe20003800200 */
[----:B0-----:R-:W-:-:S03]  /*1610*/  FFMA R6, R0, R2, R5 ;  /* 0x0000000200067223 */ /* 0x001fc60000000005 */
[----:B------:R-:W-:Y:S05]  /*1620*/  @!P1 BRA `(.L_x_18764) ;  /* 0x0000000000149947 */ /* 0x000fea0003800000 */
[----:B------:R-:W-:Y:S01]  /*1630*/  IMAD.MOV.U32 R2, RZ, RZ, R3 ;  /* 0x000000ffff027224 */ /* 0x000fe200078e0003 */
[----:B------:R-:W-:Y:S02]  /*1640*/  MOV R5, R14 ;  /* 0x0000000e00057202 */ /* 0x000fe40000000f00 */
[----:B------:R-:W-:-:S07]  /*1650*/  MOV R10, 0x1670 ;  /* 0x00001670000a7802 */ /* 0x000fce0000000f00 */
[----:B--234-:R-:W-:Y:S05]  /*1660*/  CALL.REL.NOINC `($__internal_298_$__cuda_sm3x_div_rn_noftz_f32_slowpath) ;  /* 0x0000000800307944 */ /* 0x01cfea0003c00000 */
[----:B------:R-:W-:-:S07]  /*1670*/  IMAD.MOV.U32 R6, RZ, RZ, R7 ;  /* 0x000000ffff067224 */ /* 0x000fce00078e0007 */
.L_x_18764:
[----:B------:R-:W-:Y:S05]  /*1680*/  BSYNC.RECONVERGENT B1 ;  /* 0x0000000000017941 */ /* 0x000fea0003800200 */
.L_x_18763:
        /* <DEDUP_REMOVED lines=12> */
[----:B--234-:R-:W-:Y:S05]  /*1750*/  CALL.REL.NOINC `($__internal_298_$__cuda_sm3x_div_rn_noftz_f32_slowpath) ;  /* 0x0000000400f47944 */ /* 0x01cfea0003c00000 */
.L_x_18766:
[----:B------:R-:W-:Y:S05]  /*1760*/  BSYNC.RECONVERGENT B1 ;  /* 0x0000000000017941 */ /* 0x000fea0003800200 */
.L_x_18765:
        /* <DEDUP_REMOVED lines=18> */
.L_x_18768:
[----:B------:R-:W-:Y:S05]  /*1890*/  BSYNC.RECONVERGENT B1 ;  /* 0x0000000000017941 */ /* 0x000fea0003800200 */
.L_x_18767:
[----:B------:R-:W-:-:S04]  /*18a0*/  IADD3 R23, P0, PT, R22, R23, RZ ;  /* 0x0000001716177210 */ /* 0x000fc80007f1e0ff */
[----:B------:R-:W-:Y:S02]  /*18b0*/  LEA.HI.X.SX32 R21, R22, R21, 0x1, P0 ;  /* 0x0000001516157211 */ /* 0x000fe400000f0eff */
[----:B------:R-:W-:-:S04]  /*18c0*/  ISETP.GE.U32.AND P0, PT, R23, UR44, PT ;  /* 0x0000002c17007c0c */ /* 0x000fc8000bf06070 */
[----:B------:R-:W-:-:S13]  /*18d0*/  ISETP.GE.AND.EX P0, PT, R21, UR45, PT, P0 ;  /* 0x0000002d15007c0c */ /* 0x000fda000bf06300 */
[----:B------:R-:W-:Y:S05]  /*18e0*/  @!P0 BRA `(.L_x_18769) ;  /* 0xffffffe800888947 */ /* 0x000fea000383ffff */
[----:B------:R-:W-:Y:S05]  /*18f0*/  BSYNC B0 ;  /* 0x0000000000007941 */ /* 0x000fea0003800000 */
.L_x_18751:
[----:B------:R-:W-:Y:S05]  /*1900*/  EXIT ;  /* 0x000000000000794d */ /* 0x000fea0003800000 */
.L_x_18756:
[----:B------:R-:W-:Y:S01]  /*1910*/  HFMA2 R11, -RZ, RZ, 0, 1.847743988037109375e-06 ;  /* 0x0000001fff0b7431 */ /* 0x000fe200000001ff */
[----:B------:R-:W-:Y:S01]  /*1920*/  BSSY B1, `(.L_x_18770) ;  /* 0x0000006000017945 */ /* 0x000fe20003800000 */
[----:B------:R-:W-:Y:S02]  /*1930*/  IMAD.MOV.U32 R12, RZ, RZ, 0x2 ;  /* 0x00000002ff0c7424 */ /* 0x000fe400078e00ff */
[----:B------:R-:W-:-:S07]  /*1940*/  IMAD.MOV.U32 R15, RZ, RZ, -0x1 ;  /* 0xffffffffff0f7424 */ /* 0x000fce00078e00ff */
[----:B01234-:R-:W-:Y:S05]  /*1950*/  WARPSYNC.COLLECTIVE R15, `(.L_x_18771) ;  /* 0x000000000f087348 */ /* 0x01ffea0003c00000 */
[----:B------:R0:W0:Y:S02]  /*1960*/  SHFL.BFLY P6, R14, R13, R12, R11 ;  /* 0x0c00000c0d0e7389 */ /* 0x00002400000c000b */
[----:B01234-:R-:W-:Y:S05]  /*1970*/  ENDCOLLECTIVE ;  /* 0x000000000000791b */ /* 0x01ffea0003800000 */
.L_x_18771:
[----:B------:R-:W-:Y:S05]  /*1980*/  BSYNC B1 ;  /* 0x0000000000017941 */ /* 0x000fea0003800000 */
.L_x_18770:
[----:B------:R-:W-:Y:S01]  /*1990*/  FMNMX R13, R14, R13, !PT ;  /* 0x0000000d0e0d7209 */ /* 0x000fe20007800000 */
[----:B------:R-:W-:Y:S01]  /*19a0*/  IMAD.MOV.U32 R11, RZ, RZ, 0x1f ;  /* 0x0000001fff0b7424 */ /* 0x000fe200078e00ff */
[----:B------:R-:W-:Y:S02]  /*19b0*/  MOV R12, 0x1 ;  /* 0x00000001000c7802 */ /* 0x000fe40000000f00 */
[----:B------:R-:W-:-:S07]  /*19c0*/  MOV R15, 0xffffffff ;  /* 0xffffffff000f7802 */ /* 0x000fce0000000f00 */
[----:B------:R-:W-:Y:S05]  /*19d0*/  WARPSYNC.COLLECTIVE R15, `(.L_x_18772) ;  /* 0x000000000f087348 */ /* 0x000fea0003c00000 */
[----:B------:R0:W1:Y:S02]  /*19e0*/  SHFL.BFLY P6, R14, R13, R12, R11 ;  /* 0x0c00000c0d0e7389 */ /* 0x00006400000c000b */
[----:B01----:R-:W-:Y:S05]  /*19f0*/  ENDCOLLECTIVE ;  /* 0x000000000000791b */ /* 0x003fea0003800000 */
.L_x_18772:
[----:B------:R-:W-:Y:S01]  /*1a00*/  HFMA2 R12, -RZ, RZ, 0, 1.1920928955078125e-07 ;  /* 0x00000002ff0c7431 */ /* 0x000fe200000001ff */
[----:B------:R-:W-:Y:S01]  /*1a10*/  FMNMX R2, R13, R14, !PT ;  /* 0x0000000e0d027209 */ /* 0x000fe20007800000 */
[----:B------:R-:W-:-:S04]  /*1a20*/  IMAD.MOV.U32 R13, RZ, RZ, R0 ;  /* 0x000000ffff0d7224 */ /* 0x000fc800078e0000 */
[----:B------:R-:W-:-:S07]  /*1a30*/  FADD R29, -R2, R5 ;  /* 0x00000005021d7221 */ /* 0x000fce0000000100 */
[----:B------:R-:W-:Y:S05]  /*1a40*/  WARPSYNC.COLLECTIVE R15, `(.L_x_18773) ;  /* 0x000000000f087348 */ /* 0x000fea0003c00000 */
[----:B------:R0:W1:Y:S02]  /*1a50*/  SHFL.BFLY P6, R14, R13, R12, R11 ;  /* 0x0c00000c0d0e7389 */ /* 0x00006400000c000b */
[----:B01----:R-:W-:Y:S05]  /*1a60*/  ENDCOLLECTIVE ;  /* 0x000000000000791b */ /* 0x003fea0003800000 */
.L_x_18773:
        /* <DEDUP_REMOVED lines=8> */
.L_x_18774:
[----:B------:R-:W-:Y:S02]  /*1af0*/  MOV R12, 0x2 ;  /* 0x00000002000c7802 */ /* 0x000fe40000000f00 */
[----:B------:R-:W-:-:S04]  /*1b00*/  MOV R4, R14 ;  /* 0x0000000e00047202 */ /* 0x000fc80000000f00 */
[----:B------:R-:W-:Y:S01]  /*1b10*/  FMNMX R0, R3, R4, !PT ;  /* 0x0000000403007209 */ /* 0x000fe20007800000 */
[----:B------:R-:W-:-:S04]  /*1b20*/  IMAD.MOV.U32 R4, RZ, RZ, 0x3bbb989d ;  /* 0x3bbb989dff047424 */ /* 0x000fc800078e00ff */
[C---:B------:R-:W-:Y:S01]  /*1b30*/  FADD R3, -R0.reuse, R6 ;  /* 0x0000000600037221 */ /* 0x040fe20000000100 */
[----:B------:R-:W-:Y:S02]  /*1b40*/  HFMA2 R6, -RZ, RZ, 3.7421875, 0 ;  /* 0x437c0000ff067431 */ /* 0x000fe400000001ff */
[-C--:B------:R-:W-:Y:S01]  /*1b50*/  FFMA.SAT R27, R29, R4.reuse, 0.5 ;  /* 0x3f0000001d1b7423 */ /* 0x080fe20000002004 */
[----:B------:R-:W-:Y:S01]  /*1b60*/  FADD R7, -R0, R7 ;  /* 0x0000000700077221 */ /* 0x000fe20000000100 */
[----:B------:R-:W-:-:S03]  /*1b70*/  FFMA.SAT R11, R5, R4, 0.5 ;  /* 0x3f000000050b7423 */ /* 0x000fc60000002004 */
[----:B------:R-:W-:Y:S01]  /*1b80*/  FFMA.SAT R13, R7, R4, 0.5 ;  /* 0x3f000000070d7423 */ /* 0x000fe20000002004 */
[-C--:B------:R-:W-:Y:S01]  /*1b90*/  FFMA.RM R27, R27, R6.reuse, 12582913 ;  /* 0x4b4000011b1b7423 */ /* 0x080fe20000004006 */
[----:B------:R-:W-:-:S03]  /*1ba0*/  FFMA.RM R11, R11, R6, 12582913 ;  /* 0x4b4000010b0b7423 */ /* 0x000fc60000004006 */
        /* <DEDUP_REMOVED lines=9> */
[----:B------:R-:W-:Y:S01]  /*1c40*/  FFMA.SAT R11, R3, R4, 0.5 ;  /* 0x3f000000030b7423 */ /* 0x000fe20000002004 */
[----:B------:R-:W-:-:S03]  /*1c50*/  FFMA.RM R4, R13, R6, 12582913 ;  /* 0x4b4000010d047423 */ /* 0x000fc60000004006 */
[----:B------:R-:W1:Y:S01]  /*1c60*/  MUFU.EX2 R5, R5 ;  /* 0x0000000500057308 */ /* 0x000e620000000800 */
[----:B------:R-:W-:Y:S01]  /*1c70*/  FFMA.RM R11, R11, R6, 12582913 ;  /* 0x4b4000010b0b7423 */ /* 0x000fe20000004006 */
[C---:B------:R-:W-:Y:S01]  /*1c80*/  FADD R6, R4.reuse, -12583039 ;  /* 0xcb40007f04067421 */ /* 0x040fe20000000000 */
[----:B------:R-:W-:-:S03]  /*1c90*/  SHF.L.U32 R4, R4, 0x17, RZ ;  /* 0x0000001704047819 */ /* 0x000fc600000006ff */
[----:B------:R-:W-:Y:S01]  /*1ca0*/  FFMA R6, R7, 1.4426950216293334961, -R6 ;  /* 0x3fb8aa3b07067823 */ /* 0x000fe20000000806 */
[----:B0-----:R-:W-:-:S03]  /*1cb0*/  FMUL R2, R2, R29 ;  /* 0x0000001d02027220 */ /* 0x001fc60000400000 */
[----:B------:R-:W-:Y:S01]  /*1cc0*/  FFMA R7, R7, 1.925963033500011079e-08, R6 ;  /* 0x32a5706007077823 */ /* 0x000fe20000000006 */
[----:B------:R-:W-:Y:S01]  /*1cd0*/  FADD R6, R11, -12583039 ;  /* 0xcb40007f0b067421 */ /* 0x000fe20000000000 */
[----:B------:R-:W-:-:S03]  /*1ce0*/  FADD R13, RZ, R2 ;  /* 0x00000002ff0d7221 */ /* 0x000fc60000000000 */
[C---:B------:R-:W-:Y:S01]  /*1cf0*/  FFMA R6, R3.reuse, 1.4426950216293334961, -R6 ;  /* 0x3fb8aa3b03067823 */ /* 0x040fe20000000806 */
[----:B------:R-:W0:Y:S01]  /*1d00*/  MUFU.EX2 R7, R7 ;  /* 0x0000000700077308 */ /* 0x000e220000000800 */
[----:B-1----:R-:W-:Y:S02]  /*1d10*/  FMUL R0, R0, R5 ;  /* 0x0000000500007220 */ /* 0x002fe40000400000 */
[----:B------:R-:W-:Y:S01]  /*1d20*/  FFMA R5, R3, 1.925963033500011079e-08, R6 ;  /* 0x32a5706003057823 */ /* 0x000fe20000000006 */
[----:B------:R-:W-:Y:S02]  /*1d30*/  IMAD.SHL.U32 R3, R11, 0x800000, RZ ;  /* 0x008000000b037824 */ /* 0x000fe400078e00ff */
[----:B------:R-:W-:Y:S01]  /*1d40*/  FADD R13, R13, R0 ;  /* 0x000000000d0d7221 */ /* 0x000fe20000000000 */
[----:B------:R-:W-:Y:S01]  /*1d50*/  IMAD.MOV.U32 R11, RZ, RZ, 0x1f ;  /* 0x0000001fff0b7424 */ /* 0x000fe200078e00ff */
[----:B------:R1:W2:Y:S06]  /*1d60*/  MUFU.EX2 R6, R5 ;  /* 0x0000000500067308 */ /* 0x0002ac0000000800 */
[----:B012---:R-:W-:Y:S05]  /*1d70*/  WARPSYNC.COLLECTIVE R15, `(.L_x_18775) ;  /* 0x000000000f087348 */ /* 0x007fea0003c00000 */
[----:B------:R3:W4:Y:S02]  /*1d80*/  SHFL.BFLY P6, R14, R13, R12, R11 ;  /* 0x0c00000c0d0e7389 */ /* 0x00072400000c000b */
[----:B01234-:R-:W-:Y:S05]  /*1d90*/  ENDCOLLECTIVE ;  /* 0x000000000000791b */ /* 0x01ffea0003800000 */
.L_x_18775:
[----:B------:R-:W-:Y:S01]  /*1da0*/  FMUL R4, R4, R7 ;  /* 0x0000000704047220 */ /* 0x000fe20000400000 */
[----:B------:R-:W-:Y:S01]  /*1db0*/  FMUL R3, R3, R6 ;  /* 0x0000000603037220 */ /* 0x000fe20000400000 */
[----:B------:R-:W-:-:S03]  /*1dc0*/  IMAD.MOV.U32 R12, RZ, RZ, 0x1 ;  /* 0x00000001ff0c7424 */ /* 0x000fc600078e00ff */
[----:B------:R-:W-:-:S04]  /*1dd0*/  FADD R5, RZ, R3 ;  /* 0x00000003ff057221 */ /* 0x000fc80000000000 */
[----:B------:R-:W-:Y:S01]  /*1de0*/  FADD R10, R5, R4 ;  /* 0x00000004050a7221 */ /* 0x000fe20000000000 */
[----:B------:R-:W-:-:S05]  /*1df0*/  FADD R6, R13, R14 ;  /* 0x0000000e0d067221 */ /* 0x000fca0000000000 */
[----:B------:R-:W-:-:S07]  /*1e00*/  MOV R13, R6 ;  /* 0x00000006000d7202 */ /* 0x000fce0000000f00 */
[----:B------:R-:W-:Y:S05]  /*1e10*/  WARPSYNC.COLLECTIVE R15, `(.L_x_18776) ;  /* 0x000000000f087348 */ /* 0x000fea0003c00000 */
[----:B------:R0:W1:Y:S02]  /*1e20*/  SHFL.BFLY P6, R14, R13, R12, R11 ;  /* 0x0c00000c0d0e7389 */ /* 0x00006400000c000b */
[----:B01----:R-:W-:Y:S05]  /*1e30*/  ENDCOLLECTIVE ;  /* 0x000000000000791b */ /* 0x003fea0003800000 */
.L_x_18776:
[----:B------:R-:W-:Y:S02]  /*1e40*/  HFMA2 R12, -RZ, RZ, 0, 1.1920928955078125e-07 ;  /* 0x00000002ff0c7431 */ /* 0x000fe400000001ff */
[----:B------:R-:W-:Y:S02]  /*1e50*/  IMAD.MOV.U32 R13, RZ, RZ, R10 ;  /* 0x000000ffff0d7224 */ /* 0x000fe400078e000a */
[----:B------:R-:W-:-:S07]  /*1e60*/  FADD R5, R6, R14 ;  /* 0x0000000e06057221 */ /* 0x000fce0000000000 */
[----:B------:R-:W-:Y:S05]  /*1e70*/  WARPSYNC.COLLECTIVE R15, `(.L_x_18777) ;  /* 0x000000000f087348 */ /* 0x000fea0003c00000 */
[----:B------:R0:W1:Y:S02]  /*1e80*/  SHFL.BFLY P6, R14, R13, R12, R11 ;  /* 0x0c00000c0d0e7389 */ /* 0x00006400000c000b */
[----:B01----:R-:W-:Y:S05]  /*1e90*/  ENDCOLLECTIVE ;  /* 0x000000000000791b */ /* 0x003fea0003800000 */
.L_x_18777:
[----:B------:R-:W-:Y:S02]  /*1ea0*/  IMAD.MOV.U32 R12, RZ, RZ, 0x1 ;  /* 0x00000001ff0c7424 */ /* 0x000fe400078e00ff */
[----:B------:R-:W-:-:S04]  /*1eb0*/  IMAD.MOV.U32 R7, RZ, RZ, R14 ;  /* 0x000000ffff077224 */ /* 0x000fc800078e000e */
[----:B------:R-:W-:-:S05]  /*1ec0*/  FADD R7, R10, R7 ;  /* 0x000000070a077221 */ /* 0x000fca0000000000 */
[----:B------:R-:W-:-:S07]  /*1ed0*/  MOV R13, R7 ;  /* 0x00000007000d7202 */ /* 0x000fce0000000f00 */
[----:B------:R-:W-:Y:S05]  /*1ee0*/  WARPSYNC.COLLECTIVE R15, `(.L_x_18778) ;  /* 0x000000000f087348 */ /* 0x000fea0003c00000 */
[----:B------:R0:W1:Y:S02]  /*1ef0*/  SHFL.BFLY P6, R14, R13, R12, R11 ;  /* 0x0c00000c0d0e7389 */ /* 0x00006400000c000b */
[----:B01----:R-:W-:Y:S05]  /*1f00*/  ENDCOLLECTIVE ;  /* 0x000000000000791b */ /* 0x003fea0003800000 */
.L_x_18778:
[----:B------:R-:W-:Y:S01]  /*1f10*/  MOV R26, R14 ;  /* 0x0000000e001a7202 */ /* 0x000fe20000000f00 */
[----:B------:R-:W-:Y:S06]  /*1f20*/  BRA `(.L_x_18779) ;  /* 0xfffffff000f87947 */ /* 0x000fec000383ffff */
        .weak           $__internal_298_$__cuda_sm3x_div_rn_noftz_f32_slowpath
        .type           $__internal_298_$__cuda_sm3x_div_rn_noftz_f32_slowpath,@function
        .size           $__internal_298_$__cuda_sm3x_div_rn_noftz_f32_slowpath,(.L_x_37675 - $__internal_298_$__cuda_sm3x_div_rn_noftz_f32_slowpath)
$__internal_298_$__cuda_sm3x_div_rn_noftz_f32_slowpath:
        /* <DEDUP_REMOVED lines=35> */
.L_x_18781:
        /* <DEDUP_REMOVED lines=51> */
.L_x_18788:
[----:B------:R-:W-:-:S04]  /*2490*/  LOP3.LUT R13, R13, 0x80000000, RZ, 0xc0, !PT ;  /* 0x800000000d0d7812 */ /* 0x000fc800078ec0ff */
[----:B------:R-:W-:Y:S01]  /*24a0*/  LOP3.LUT R13, R13, 0x7f800000, RZ, 0xfc, !PT ;  /* 0x7f8000000d0d7812 */ /* 0x000fe200078efcff */
[----:B------:R-:W-:Y:S06]  /*24b0*/  BRA `(.L_x_18789) ;  /* 0x0000000000047947 */ /* 0x000fec0003800000 */
.L_x_18787:
[----:B------:R-:W-:-:S07]  /*24c0*/  LEA R13, R12, R13, 0x17 ;  /* 0x0000000d0c0d7211 */ /* 0x000fce00078eb8ff */
.L_x_18789:
[----:B------:R-:W-:Y:S05]  /*24d0*/  BSYNC.RECONVERGENT B3 ;  /* 0x0000000000037941 */ /* 0x000fea0003800200 */
.L_x_18786:
[----:B------:R-:W-:Y:S05]  /*24e0*/  BRA `(.L_x_18790) ;  /* 0x0000000000207947 */ /* 0x000fea0003800000 */
.L_x_18785:
[----:B------:R-:W-:-:S04]  /*24f0*/  LOP3.LUT R13, R13, 0x80000000, R2, 0x48, !PT ;  /* 0x800000000d0d7812 */ /* 0x000fc800078e4802 */
[----:B------:R-:W-:Y:S01]  /*2500*/  LOP3.LUT R13, R13, 0x7f800000, RZ, 0xfc, !PT ;  /* 0x7f8000000d0d7812 */ /* 0x000fe200078efcff */
[----:B------:R-:W-:Y:S06]  /*2510*/  BRA `(.L_x_18790) ;  /* 0x0000000000147947 */ /* 0x000fec0003800000 */
.L_x_18784:
[----:B------:R-:W-:Y:S01]  /*2520*/  LOP3.LUT R13, R13, 0x80000000, R2, 0x48, !PT ;  /* 0x800000000d0d7812 */ /* 0x000fe200078e4802 */
[----:B------:R-:W-:Y:S06]  /*2530*/  BRA `(.L_x_18790) ;  /* 0x00000000000c7947 */ /* 0x000fec0003800000 */
.L_x_18783:
[----:B------:R-:W0:Y:S01]  /*2540*/  MUFU.RSQ R13, -QNAN ;  /* 0xffc00000000d7908 */ /* 0x000e220000001400 */
[----:B------:R-:W-:Y:S05]  /*2550*/  BRA `(.L_x_18790) ;  /* 0x0000000000047947 */ /* 0x000fea0003800000 */
.L_x_18782:
[----:B------:R-:W-:-:S07]  /*2560*/  FADD.FTZ R13, R2, R5 ;  /* 0x00000005020d7221 */ /* 0x000fce0000010000 */
.L_x_18790:
[----:B------:R-:W-:Y:S05]  /*2570*/  BSYNC.RECONVERGENT B2 ;  /* 0x0000000000027941 */ /* 0x000fea0003800200 */
.L_x_18780:
[----:B------:R-:W-:Y:S02]  /*2580*/  HFMA2 R11, -RZ, RZ, 0, 0 ;  /* 0x00000000ff0b7431 */ /* 0x000fe400000001ff */
[----:B0-----:R-:W-:Y:S02]  /*2590*/  IMAD.MOV.U32 R7, RZ, RZ, R13 ;  /* 0x000000ffff077224 */ /* 0x001fe400078e000d */
[----:B------:R-:W-:Y:S05]  /*25a0*/  RET.REL.NODEC R10 `(_Z15SoftmaxWarpImplI22BroadcastScaleMaskLoadIffbLm3EiE11DirectStoreIffEfLi2ELi2ELi4ELi2ELb1EL9Algorithm0EEvT_T0_ll) ;  /* 0xffffffd80a947950 */ /* 0x000fea0003c3ffff */
.L_x_18791:
        /* <DEDUP_REMOVED lines=13> */
.L_x_37675:


//--------------------- .text._Z15SoftmaxWarpImplI22BroadcastScaleMaskLoadIffbLm3EiE11DirectStoreIffEfLi2ELi2ELi4ELi2ELb0EL9Algorithm0EEvT_T0_ll --------------------------
	.section	.text._Z15SoftmaxWarpImplI22BroadcastScaleMaskLoadIffbLm3EiE11DirectStoreIffEfLi2ELi2ELi4ELi2ELb0EL9Algorithm0EEvT_T0_ll,"ax",@progbits
	.align	128
        .global         _Z15SoftmaxWarpImplI22BroadcastScaleMaskLoadIffbLm3EiE11DirectStoreIffEfLi2ELi2ELi4ELi2ELb0EL9Algorithm0EEvT_T0_ll
        .type           _Z15SoftmaxWarpImplI22BroadcastScaleMaskLoadIffbLm3EiE11DirectStoreIffEfLi2ELi2ELi4ELi2ELb0EL9Algorithm0EEvT_T0_ll,@function
        .size           _Z15SoftmaxWarpImplI22BroadcastScaleMaskLoadIffbLm3EiE11DirectStoreIffEfLi2ELi2ELi4ELi2ELb0EL9Algorithm0EEvT_T0_ll,(.L_x_37676 - _Z15SoftmaxWarpImplI22BroadcastScaleMaskLoadIffbLm3EiE11DirectStoreIffEfLi2ELi2ELi4ELi2ELb0EL9Algorithm0EEvT_T0_ll)
        .other          _Z15SoftmaxWarpImplI22BroadcastScaleMaskLoadIffbLm3EiE11DirectStoreIffEfLi2ELi2ELi4ELi2ELb0EL9Algorithm0EEvT_T0_ll,@"STO_CUDA_ENTRY STV_DEFAULT"
_Z15SoftmaxWarpImplI22BroadcastScaleMaskLoadIffbLm3EiE11DirectStoreIffEfLi2ELi2ELi4ELi2ELb0EL9Algorithm0EEvT_T0_ll:
.text._Z15SoftmaxWarpImplI22BroadcastScaleMaskLoadIffbLm3EiE11DirectStoreIffEfLi2ELi2ELi4ELi2ELb0EL9Algorithm0EEvT_T0_ll:
        /* <DEDUP_REMOVED lines=26> */
.L_x_18792:
        /* <DEDUP_REMOVED lines=20> */
.L_x_18802:
        /* <DEDUP_REMOVED lines=125> */
[----:B------:R-:W-:Y:S02]  /*0ab0*/  R2UR UR9, R17 ;  /* 0x00000000110972ca */ /* 0x000fe400000e0000 */
[----:B------:R-:W-:Y:S01]  /*0ac0*/  SHF.R.S32.HI R13, RZ, 0x1, R4 ;  /* 0x00000001ff0d7819 */ /* 0x000fe20000011404 */
[----:B0-----:R-:W0:Y:S01]  /*0ad0*/  LDC.64 R10, c[0x0][0x3e8] ;  /* 0x0000fa00ff0a7b82 */ /* 0x001e220000000a00 */
[----:B--2---:R-:W-:Y:S02]  /*0ae0*/  PRMT R5, R15, 0x7771, RZ ;  /* 0x000077710f057816 */ /* 0x004fe400000000ff */
[----:B---3--:R-:W-:Y:S02]  /*0af0*/  PRMT R12, R24, 0x7771, RZ ;  /* 0x00007771180c7816 */ /* 0x008fe400000000ff */
[----:B------:R-:W-:Y:S02]  /*0b00*/  ISETP.NE.AND P1, PT, R5, RZ, PT ;  /* 0x000000ff0500720c */ /* 0x000fe40003f25270 */
[----:B------:R-:W-:-:S02]  /*0b10*/  ISETP.NE.AND P3, PT, R12, RZ, PT ;  /* 0x000000ff0c00720c */ /* 0x000fc40003f65270 */
[----:B------:R-:W-:-:S05]  /*0b20*/  SHF.R.S32.HI R5, RZ, 0x1, R0 ;  /* 0x00000001ff057819 */ /* 0x000fca0000011400 */
[----:B----4-:R-:W-:-:S04]  /*0b30*/  IMAD.WIDE R2, R5, 0x8, R8 ;  /* 0x0000000805027825 */ /* 0x010fc800078e0208 */
        /* <DEDUP_REMOVED lines=34> */
[----:B------:R-:W-:Y:S01]  /*0d60*/  FADD R26, -R2, R5 ;  /* 0x00000005021a7221 */ /* 0x000fe20000000100 */
[----:B-1----:R-:W-:Y:S01]  /*0d70*/  FMNMX R5, R3, R4, !PT ;  /* 0x0000000403057209 */ /* 0x002fe20007800000 */
[----:B------:R-:W-:Y:S02]  /*0d80*/  FADD R12, R27, -R2 ;  /* 0x800000021b0c7221 */ /* 0x000fe40000000000 */
[-C--:B------:R-:W-:Y:S02]  /*0d90*/  FFMA.SAT R2, R26, R15.reuse, 0.5 ;  /* 0x3f0000001a027423 */ /* 0x080fe4000000200f */
[----:B------:R-:W-:Y:S01]  /*0da0*/  FADD R10, R10, -R5 ;  /* 0x800000050a0a7221 */ /* 0x000fe20000000000 */
[----:B------:R-:W-:Y:S01]  /*0db0*/  FFMA.SAT R14, R12, R15, 0.5 ;  /* 0x3f0000000c0e7423 */ /* 0x000fe2000000200f */
[----:B------:R-:W-:Y:S01]  /*0dc0*/  FADD R24, -R5, R24 ;  /* 0x0000001805187221 */ /* 0x000fe20000000100 */
[----:B------:R-:W-:Y:S01]  /*0dd0*/  FFMA.RM R2, R2, R11, 12582913 ;  /* 0x4b40000102027423 */ /* 0x000fe2000000400b */
[----:B------:R-:W-:Y:S01]  /*0de0*/  FFMA.SAT R4, R10, R15, 0.5 ;  /* 0x3f0000000a047423 */ /* 0x000fe2000000200f */
[----:B------:R-:W-:-:S02]  /*0df0*/  FFMA.RM R0, R14, R11, 12582913 ;  /* 0x4b4000010e007423 */ /* 0x000fc4000000400b */
[----:B------:R-:W-:Y:S01]  /*0e00*/  FADD R25, R2, -12583039 ;  /* 0xcb40007f02197421 */ /* 0x000fe20000000000 */
[----:B------:R-:W-:Y:S01]  /*0e10*/  FFMA.RM R3, R4, R11, 12582913 ;  /* 0x4b40000104037423 */ /* 0x000fe2000000400b */
        /* <DEDUP_REMOVED lines=12> */
[----:B------:R-:W-:Y:S01]  /*0ee0*/  MUFU.EX2 R25, R25 ;  /* 0x0000001900197308 */ /* 0x000fe20000000800 */
[----:B------:R-:W-:Y:S01]  /*0ef0*/  FFMA R15, R24, 1.4426950216293334961, -R15 ;  /* 0x3fb8aa3b180f7823 */ /* 0x000fe2000000080f */
[----:B------:R-:W-:Y:S01]  /*0f00*/  IMAD.SHL.U32 R4, R2, 0x800000, RZ ;  /* 0x0080000002047824 */ /* 0x000fe200078e00ff */
[----:B------:R-:W-:-:S02]  /*0f10*/  SHF.L.U32 R3, R3, 0x17, RZ ;  /* 0x0000001703037819 */ /* 0x000fc400000006ff */
[----:B------:R-:W-:-:S03]  /*0f20*/  FFMA R15, R24, 1.925963033500011079e-08, R15 ;  /* 0x32a57060180f7823 */ /* 0x000fc6000000000f */
[----:B------:R-:W0:Y:S08]  /*0f30*/  MUFU.EX2 R13, R13 ;  /* 0x0000000d000d7308 */ /* 0x000e300000000800 */
[----:B------:R-:W1:Y:S08]  /*0f40*/  MUFU.EX2 R10, R5 ;  /* 0x00000005000a7308 */ /* 0x000e700000000800 */
[----:B------:R-:W2:Y:S01]  /*0f50*/  MUFU.EX2 R15, R15 ;  /* 0x0000000f000f7308 */ /* 0x000ea20000000800 */
[----:B0-----:R-:W-:Y:S01]  /*0f60*/  FMUL R2, R0, R13 ;  /* 0x0000000d00027220 */ /* 0x001fe20000400000 */
[----:B------:R-:W-:Y:S01]  /*0f70*/  FMUL R0, R4, R25 ;  /* 0x0000001904007220 */ /* 0x000fe20000400000 */
[----:B------:R-:W-:-:S02]  /*0f80*/  IMAD.SHL.U32 R4, R11, 0x800000, RZ ;  /* 0x008000000b047824 */ /* 0x000fc400078e00ff */
[----:B------:R-:W-:Y:S01]  /*0f90*/  FADD R13, RZ, R2 ;  /* 0x00000002ff0d7221 */ /* 0x000fe20000000000 */
[----:B-1----:R-:W-:-:S03]  /*0fa0*/  FMUL R3, R3, R10 ;  /* 0x0000000a03037220 */ /* 0x002fc60000400000 */
[----:B------:R-:W-:Y:S01]  /*0fb0*/  FADD R13, R13, R0 ;  /* 0x000000000d0d7221 */ /* 0x000fe20000000000 */
[----:B------:R-:W-:-:S04]  /*0fc0*/  FADD R5, RZ, R3 ;  /* 0x00000003ff057221 */ /* 0x000fc80000000000 */
[----:B------:R-:W0:Y:S01]  /*0fd0*/  SHFL.BFLY PT, R14, R13, 0x2, 0x1f ;  /* 0x0c401f000d0e7f89 */ /* 0x000e2200000e0000 */
[----:B--2---:R-:W-:-:S04]  /*0fe0*/  FMUL R4, R4, R15 ;  /* 0x0000000f04047220 */ /* 0x004fc80000400000 */
[----:B------:R-:W-:-:S05]  /*0ff0*/  FADD R10, R5, R4 ;  /* 0x00000004050a7221 */ /* 0x000fca0000000000 */
[----:B------:R-:W1:Y:S01]  /*1000*/  SHFL.BFLY PT, R25, R10, 0x2, 0x1f ;  /* 0x0c401f000a197f89 */ /* 0x000e6200000e0000 */
[----:B0-----:R-:W-:-:S05]  /*1010*/  FADD R24, R13, R14 ;  /* 0x0000000e0d187221 */ /* 0x001fca0000000000 */
[----:B------:R-:W0:Y:S01]  /*1020*/  SHFL.BFLY PT, R14, R24, 0x1, 0x1f ;  /* 0x0c201f00180e7f89 */ /* 0x000e2200000e0000 */
[----:B-1----:R-:W-:-:S05]  /*1030*/  FADD R25, R10, R25 ;  /* 0x000000190a197221 */ /* 0x002fca0000000000 */
[----:B------:R1:W2:Y:S02]  /*1040*/  SHFL.BFLY PT, R26, R25, 0x1, 0x1f ;  /* 0x0c201f00191a7f89 */ /* 0x0002a400000e0000 */
[----:B01----:R-:W-:-:S07]  /*1050*/  FADD R5, R24, R14 ;  /* 0x0000000e18057221 */ /* 0x003fce0000000000 */
.L_x_18812:
        /* <DEDUP_REMOVED lines=11> */
[----:B------:R-:W-:Y:S05]  /*1110*/  CALL.REL.NOINC `($__internal_299_$__cuda_sm3x_div_rn_noftz_f32_slowpath) ;  /* 0x0000000800b47944 */ /* 0x000fea0003c00000 */
[----:B------:R-:W-:-:S07]  /*1120*/  MOV R10, R2 ;  /* 0x00000002000a7202 */ /* 0x000fce0000000f00 */
.L_x_18795:
[----:B------:R-:W-:Y:S05]  /*1130*/  BSYNC.RECONVERGENT B0 ;  /* 0x0000000000007941 */ /* 0x000fea0003800200 */
.L_x_18794:
        /* <DEDUP_REMOVED lines=11> */
[----:B------:R-:W-:Y:S05]  /*11f0*/  CALL.REL.NOINC `($__internal_299_$__cuda_sm3x_div_rn_noftz_f32_slowpath) ;  /* 0x00000008007c7944 */ /* 0x000fea0003c00000 */
[----:B------:R-:W-:-:S07]  /*1200*/  MOV R11, R2 ;  /* 0x00000002000b7202 */ /* 0x000fce0000000f00 */
.L_x_18797:
[----:B------:R-:W-:Y:S05]  /*1210*/  BSYNC.RECONVERGENT B0 ;  /* 0x0000000000007941 */ /* 0x000fea0003800200 */
.L_x_18796:
        /* <DEDUP_REMOVED lines=23> */
[----:B------:R-:W-:Y:S05]  /*1390*/  CALL.REL.NOINC `($__internal_299_$__cuda_sm3x_div_rn_noftz_f32_slowpath) ;  /* 0x0000000800147944 */ /* 0x000fea0003c00000 */
[----:B------:R-:W-:-:S07]  /*13a0*/  MOV R14, R2 ;  /* 0x00000002000e7202 */ /* 0x000fce0000000f00 */
.L_x_18799:
[----:B------:R-:W-:Y:S05]  /*13b0*/  BSYNC.RECONVERGENT B0 ;  /* 0x0000000000007941 */ /* 0x000fea0003800200 */
.L_x_18798:
        /* <DEDUP_REMOVED lines=12> */
[----:B------:R-:W-:Y:S05]  /*1480*/  CALL.REL.NOINC `($__internal_299_$__cuda_sm3x_div_rn_noftz_f32_slowpath) ;  /* 0x0000000400d87944 */ /* 0x000fea0003c00000 */
[----:B------:R-:W-:-:S07]  /*1490*/  IMAD.MOV.U32 R15, RZ, RZ, R2 ;  /* 0x000000ffff0f7224 */ /* 0x000fce00078e0002 */
.L_x_18801:
[----:B------:R-:W-:Y:S05]  /*14a0*/  BSYNC.RECONVERGENT B0 ;  /* 0x0000000000007941 */ /* 0x000fea0003800200 */
.L_x_18800:
        /* <DEDUP_REMOVED lines=18> */
.L_x_18793:
[----:B------:R-:W-:Y:S01]  /*15d0*/  HFMA2 R12, -RZ, RZ, 0, 1.1920928955078125e-07 ;  /* 0x00000002ff0c7431 */ /* 0x000fe200000001ff */
[----:B------:R-:W-:Y:S01]  /*15e0*/  BSSY B0, `(.L_x_18803) ;  /* 0x0000006000007945 */ /* 0x000fe20003800000 */
[----:B------:R-:W-:Y:S01]  /*15f0*/  IMAD.MOV.U32 R11, RZ, RZ, 0x1f ;  /* 0x0000001fff0b7424 */ /* 0x000fe200078e00ff */
[----:B------:R-:W-:-:S07]  /*1600*/  MOV R15, 0xffffffff ;  /* 0xffffffff000f7802 */ /* 0x000fce0000000f00 */
[----:B------:R-:W-:Y:S05]  /*1610*/  WARPSYNC.COLLECTIVE R15, `(.L_x_18804) ;  /* 0x000000000f087348 */ /* 0x000fea0003c00000 */
[----:B------:R0:W1:Y:S02]  /*1620*/  SHFL.BFLY P6, R14, R13, R12, R11 ;  /* 0x0c00000c0d0e7389 */ /* 0x00006400000c000b */
[----:B01----:R-:W-:Y:S05]  /*1630*/  ENDCOLLECTIVE ;  /* 0x000000000000791b */ /* 0x003fea0003800000 */
.L_x_18804:
[----:B------:R-:W-:Y:S05]  /*1640*/  BSYNC B0 ;  /* 0x0000000000007941 */ /* 0x000fea0003800000 */
.L_x_18803:
[----:B------:R-:W-:Y:S01]  /*1650*/  HFMA2 R11, -RZ, RZ, 0, 1.847743988037109375e-06 ;  /* 0x0000001fff0b7431 */ /* 0x000fe200000001ff */
[----:B------:R-:W-:Y:S01]  /*1660*/  FMNMX R13, R13, R14, !PT ;  /* 0x0000000e0d0d7209 */ /* 0x000fe20007800000 */
[----:B------:R-:W-:Y:S02]  /*1670*/  IMAD.MOV.U32 R12, RZ, RZ, 0x1 ;  /* 0x00000001ff0c7424 */ /* 0x000fe400078e00ff */
[----:B------:R-:W-:-:S07]  /*1680*/  IMAD.MOV.U32 R15, RZ, RZ, -0x1 ;  /* 0xffffffffff0f7424 */ /* 0x000fce00078e00ff */
[----:B------:R-:W-:Y:S05]  /*1690*/  WARPSYNC.COLLECTIVE R15, `(.L_x_18805) ;  /* 0x000000000f087348 */ /* 0x000fea0003c00000 */
[----:B------:R0:W1:Y:S02]  /*16a0*/  SHFL.BFLY P6, R14, R13, R12, R11 ;  /* 0x0c00000c0d0e7389 */ /* 0x00006400000c000b */
[----:B01----:R-:W-:Y:S05]  /*16b0*/  ENDCOLLECTIVE ;  /* 0x000000000000791b */ /* 0x003fea0003800000 */
.L_x_18805:
[----:B------:R-:W-:Y:S01]  /*16c0*/  IMAD.MOV.U32 R12, RZ, RZ, 0x2 ;  /* 0x00000002ff0c7424 */ /* 0x000fe200078e00ff */
[----:B------:R-:W-:Y:S02]  /*16d0*/  FMNMX R2, R13, R14, !PT ;  /* 0x0000000e0d027209 */ /* 0x000fe40007800000 */
[----:B------:R-:W-:-:S07]  /*16e0*/  MOV R13, R0 ;  /* 0x00000000000d7202 */ /* 0x000fce0000000f00 */
[----:B------:R-:W-:Y:S05]  /*16f0*/  WARPSYNC.COLLECTIVE R15, `(.L_x_18806) ;  /* 0x000000000f087348 */ /* 0x000fea0003c00000 */
[----:B------:R0:W1:Y:S02]  /*1700*/  SHFL.BFLY P6, R14, R13, R12, R11 ;  /* 0x0c00000c0d0e7389 */ /* 0x00006400000c000b */
[----:B01----:R-:W-:Y:S05]  /*1710*/  ENDCOLLECTIVE ;  /* 0x000000000000791b */ /* 0x003fea0003800000 */
.L_x_18806:
[----:B------:R-:W-:Y:S01]  /*1720*/  HFMA2 R12, -RZ, RZ, 0, 5.9604644775390625e-08 ;  /* 0x00000001ff0c7431 */ /* 0x000fe200000001ff */
[----:B------:R-:W-:-:S04]  /*1730*/  MOV R3, R14 ;  /* 0x0000000e00037202 */ /* 0x000fc80000000f00 */
[----:B------:R-:W-:Y:S01]  /*1740*/  FMNMX R3, R0, R3, !PT ;  /* 0x0000000300037209 */ /* 0x000fe20007800000 */
[----:B------:R-:W-:-:S04]  /*1750*/  FADD R0, R27, -R2 ;  /* 0x800000021b007221 */ /* 0x000fc80000000000 */
[----:B------:R-:W-:-:S07]  /*1760*/  IMAD.MOV.U32 R13, RZ, RZ, R3 ;  /* 0x000000ffff0d7224 */ /* 0x000fce00078e0003 */
[----:B------:R-:W-:Y:S05]  /*1770*/  WARPSYNC.COLLECTIVE R15, `(.L_x_18807) ;  /* 0x000000000f087348 */ /* 0x000fea0003c00000 */
[----:B------:R0:W1:Y:S02]  /*1780*/  SHFL.BFLY P6, R14, R13, R12, R11 ;  /* 0x0c00000c0d0e7389 */ /* 0x00006400000c000b */
[----:B01----:R-:W-:Y:S05]  /*1790*/  ENDCOLLECTIVE ;  /* 0x000000000000791b */ /* 0x003fea0003800000 */
.L_x_18807:
[----:B------:R-:W-:Y:S02]  /*17a0*/  IMAD.MOV.U32 R4, RZ, RZ, R14 ;  /* 0x000000ffff047224 */ /* 0x000fe400078e000e */
[----:B------:R-:W-:Y:S01]  /*17b0*/  FADD R14, -R2, R5 ;  /* 0x00000005020e7221 */ /* 0x000fe20000000100 */
[----:B------:R-:W-:Y:S02]  /*17c0*/  MOV R5, 0x3bbb989d ;  /* 0x3bbb989d00057802 */ /* 0x000fe40000000f00 */
[----:B------:R-:W-:-:S03]  /*17d0*/  FMNMX R25, R3, R4, !PT ;  /* 0x0000000403197209 */ /* 0x000fc60007800000 */
[-C--:B------:R-:W-:Y:S02]  /*17e0*/  FFMA.SAT R2, R0, R5.reuse, 0.5 ;  /* 0x3f00000000027423 */ /* 0x080fe40000002005 */
[----:B------:R-:W-:Y:S01]  /*17f0*/  FADD R3, R10, -R25 ;  /* 0x800000190a037221 */ /* 0x000fe20000000000 */
[----:B------:R-:W-:Y:S01]  /*1800*/  FADD R4, -R25, R24 ;  /* 0x0000001819047221 */ /* 0x000fe20000000100 */
[----:B------:R-:W-:Y:S02]  /*1810*/  IMAD.MOV.U32 R25, RZ, RZ, 0x437c0000 ;  /* 0x437c0000ff197424 */ /* 0x000fe400078e00ff */
[-C--:B------:R-:W-:Y:S01]  /*1820*/  FFMA.SAT R10, R3, R5.reuse, 0.5 ;  /* 0x3f000000030a7423 */ /* 0x080fe20000002005 */
[----:B------:R-:W-:Y:S01]  /*1830*/  FFMA.SAT R12, R4, R5, 0.5 ;  /* 0x3f000000040c7423 */ /* 0x000fe20000002005 */
[-C--:B------:R-:W-:Y:S02]  /*1840*/  FFMA.RM R2, R2, R25.reuse, 12582913 ;  /* 0x4b40000102027423 */ /* 0x080fe40000004019 */
[----:B------:R-:W-:-:S02]  /*1850*/  FFMA.RM R10, R10, R25, 12582913 ;  /* 0x4b4000010a0a7423 */ /* 0x000fc40000004019 */
[C---:B------:R-:W-:Y:S01]  /*1860*/  FADD R11, R2.reuse, -12583039 ;  /* 0xcb40007f020b7421 */ /* 0x040fe20000000000 */
[----:B------:R-:W-:-:S03]  /*1870*/  SHF.L.U32 R2, R2, 0x17, RZ ;  /* 0x0000001702027819 */ /* 0x000fc600000006ff */
[----:B------:R-:W-:-:S04]  /*1880*/  FFMA R11, R0, 1.4426950216293334961, -R11 ;  /* 0x3fb8aa3b000b7823 */ /* 0x000fc8000000080b */
[----:B------:R-:W-:Y:S01]  /*1890*/  FFMA R11, R0, 1.925963033500011079e-08, R11 ;  /* 0x32a57060000b7823 */ /* 0x000fe2000000000b */
[----:B------:R-:W-:Y:S01]  /*18a0*/  FFMA.SAT R0, R14, R5, 0.5 ;  /* 0x3f0000000e007423 */ /* 0x000fe20000002005 */
[-C--:B------:R-:W-:Y:S01]  /*18b0*/  FFMA.RM R5, R12, R25.reuse, 12582913 ;  /* 0x4b4000010c057423 */ /* 0x080fe20000004019 */
[----:B------:R-:W-:Y:S02]  /*18c0*/  IMAD.MOV.U32 R12, RZ, RZ, 0x2 ;  /* 0x00000002ff0c7424 */ /* 0x000fe400078e00ff */
        /* <DEDUP_REMOVED lines=8> */
[----:B------:R-:W-:-:S04]  /*1950*/  FADD R11, R5, -12583039 ;  /* 0xcb40007f050b7421 */ /* 0x000fc80000000000 */
[----:B------:R-:W-:-:S04]  /*1960*/  FFMA R11, R4, 1.4426950216293334961, -R11 ;  /* 0x3fb8aa3b040b7823 */ /* 0x000fc8000000080b */
[----:B------:R-:W-:Y:S01]  /*1970*/  FFMA R25, R4, 1.925963033500011079e-08, R11 ;  /* 0x32a5706004197823 */ /* 0x000fe2000000000b */
[----:B------:R-:W-:Y:S02]  /*1980*/  HFMA2 R11, -RZ, RZ, 0, 1.847743988037109375e-06 ;  /* 0x0000001fff0b7431 */ /* 0x000fe400000001ff */
[----:B------:R-:W-:-:S04]  /*1990*/  FADD R4, R10, -12583039 ;  /* 0xcb40007f0a047421 */ /* 0x000fc80000000000 */
[C---:B------:R-:W-:Y:S01]  /*19a0*/  FFMA R4, R3.reuse, 1.4426950216293334961, -R4 ;  /* 0x3fb8aa3b03047823 */ /* 0x040fe20000000804 */
[----:B-1----:R-:W-:Y:S01]  /*19b0*/  FMUL R0, R0, R13 ;  /* 0x0000000d00007220 */ /* 0x002fe20000400000 */
[----:B------:R-:W-:Y:S01]  /*19c0*/  FADD R13, RZ, R2 ;  /* 0x00000002ff0d7221 */ /* 0x000fe20000000000 */
[----:B------:R-:W0:Y:S01]  /*19d0*/  MUFU.EX2 R25, R25 ;  /* 0x0000001900197308 */ /* 0x000e220000000800 */
[----:B------:R-:W-:Y:S01]  /*19e0*/  FFMA R4, R3, 1.925963033500011079e-08, R4 ;  /* 0x32a5706003047823 */ /* 0x000fe20000000004 */
[----:B------:R-:W-:Y:S01]  /*19f0*/  SHF.L.U32 R3, R10, 0x17, RZ ;  /* 0x000000170a037819 */ /* 0x000fe200000006ff */
[----:B------:R-:W-:-:S07]  /*1a00*/  FADD R13, R13, R0 ;  /* 0x000000000d0d7221 */ /* 0x000fce0000000000 */
[----:B0-----:R-:W-:Y:S05]  /*1a10*/  WARPSYNC.COLLECTIVE R15, `(.L_x_18808) ;  /* 0x000000000f087348 */ /* 0x001fea0003c00000 */
[----:B------:R1:W2:Y:S02]  /*1a20*/  SHFL.BFLY P6, R14, R13, R12, R11 ;  /* 0x0c00000c0d0e7389 */ /* 0x0002a400000c000b */
[----:B012---:R-:W-:Y:S05]  /*1a30*/  ENDCOLLECTIVE ;  /* 0x000000000000791b */ /* 0x007fea0003800000 */
.L_x_18808:
[----:B------:R-:W0:Y:S01]  /*1a40*/  MUFU.EX2 R4, R4 ;  /* 0x0000000400047308 */ /* 0x000e220000000800 */
[----:B------:R-:W-:Y:S01]  /*1a50*/  MOV R12, 0x1 ;  /* 0x00000001000c7802 */ /* 0x000fe20000000f00 */
[----:B0-----:R-:W-:Y:S01]  /*1a60*/  FMUL R3, R3, R4 ;  /* 0x0000000403037220 */ /* 0x001fe20000400000 */
[----:B------:R-:W-:-:S03]  /*1a70*/  IMAD.SHL.U32 R4, R5, 0x800000, RZ ;  /* 0x0080000005047824 */ /* 0x000fc600078e00ff */
[----:B------:R-:W-:Y:S01]  /*1a80*/  FADD R5, RZ, R3 ;  /* 0x00000003ff057221 */ /* 0x000fe20000000000 */
[----:B------:R-:W-:Y:S01]  /*1a90*/  FMUL R4, R4, R25 ;  /* 0x0000001904047220 */ /* 0x000fe20000400000 */
[----:B------:R-:W-:-:S03]  /*1aa0*/  FADD R24, R13, R14 ;  /* 0x0000000e0d187221 */ /* 0x000fc60000000000 */
[----:B------:R-:W-:Y:S01]  /*1ab0*/  FADD R10, R5, R4 ;  /* 0x00000004050a7221 */ /* 0x000fe20000000000 */
[----:B------:R-:W-:-:S07]  /*1ac0*/  IMAD.MOV.U32 R13, RZ, RZ, R24 ;  /* 0x000000ffff0d7224 */ /* 0x000fce00078e0018 */
[----:B------:R-:W-:Y:S05]  /*1ad0*/  WARPSYNC.COLLECTIVE R15, `(.L_x_18809) ;  /* 0x000000000f087348 */ /* 0x000fea0003c00000 */
[----:B------:R0:W1:Y:S02]  /*1ae0*/  SHFL.BFLY P6, R14, R13, R12, R11 ;  /* 0x0c00000c0d0e7389 */ /* 0x00006400000c000b */
[----:B01----:R-:W-:Y:S05]  /*1af0*/  ENDCOLLECTIVE ;  /* 0x000000000000791b */ /* 0x003fea0003800000 */
.L_x_18809:
[----:B------:R-:W-:Y:S01]  /*1b00*/  MOV R13, R10 ;  /* 0x0000000a000d7202 */ /* 0x000fe20000000f00 */
[----:B------:R-:W-:Y:S02]  /*1b10*/  IMAD.MOV.U32 R12, RZ, RZ, 0x2 ;  /* 0x00000002ff0c7424 */ /* 0x000fe400078e00ff */
[----:B------:R-:W-:-:S07]  /*1b20*/  FADD R5, R24, R14 ;  /* 0x0000000e18057221 */ /* 0x000fce0000000000 */
[----:B------:R-:W-:Y:S05]  /*1b30*/  WARPSYNC.COLLECTIVE R15, `(.L_x_18810) ;  /* 0x000000000f087348 */ /* 0x000fea0003c00000 */
[----:B------:R0:W1:Y:S02]  /*1b40*/  SHFL.BFLY P6, R14, R13, R12, R11 ;  /* 0x0c00000c0d0e7389 */ /* 0x00006400000c000b */
[----:B01----:R-:W-:Y:S05]  /*1b50*/  ENDCOLLECTIVE ;  /* 0x000000000000791b */ /* 0x003fea0003800000 */
.L_x_18810:
[----:B------:R-:W-:Y:S01]  /*1b60*/  HFMA2 R12, -RZ, RZ, 0, 5.9604644775390625e-08 ;  /* 0x00000001ff0c7431 */ /* 0x000fe200000001ff */
[----:B------:R-:W-:-:S05]  /*1b70*/  MOV R25, R14 ;  /* 0x0000000e00197202 */ /* 0x000fca0000000f00 */
[----:B------:R-:W-:-:S04]  /*1b80*/  FADD R25, R10, R25 ;  /* 0x000000190a197221 */ /* 0x000fc80000000000 */
[----:B------:R-:W-:-:S07]  /*1b90*/  IMAD.MOV.U32 R13, RZ, RZ, R25 ;  /* 0x000000ffff0d7224 */ /* 0x000fce00078e0019 */
[----:B------:R-:W-:Y:S05]  /*1ba0*/  WARPSYNC.COLLECTIVE R15, `(.L_x_18811) ;  /* 0x000000000f087348 */ /* 0x000fea0003c00000 */
[----:B------:R0:W1:Y:S02]  /*1bb0*/  SHFL.BFLY P6, R14, R13, R12, R11 ;  /* 0x0c00000c0d0e7389 */ /* 0x00006400000c000b */
[----:B01----:R-:W-:Y:S05]  /*1bc0*/  ENDCOLLECTIVE ;  /* 0x000000000000791b */ /* 0x003fea0003800000 */
.L_x_18811:
[----:B------:R-:W-:Y:S01]  /*1bd0*/  IMAD.MOV.U32 R26, RZ, RZ, R14 ;  /* 0x000000ffff1a7224 */ /* 0x000fe200078e000e */
[----:B------:R-:W-:Y:S06]  /*1be0*/  BRA `(.L_x_18812) ;  /* 0xfffffff4001c7947 */ /* 0x000fec000383ffff */
        .weak           $__internal_299_$__cuda_sm3x_div_rn_noftz_f32_slowpath
        .type           $__internal_299_$__cuda_sm3x_div_rn_noftz_f32_slowpath,@function
        .size           $__internal_299_$__cuda_sm3x_div_rn_noftz_f32_slowpath,(.L_x_37676 - $__internal_299_$__cuda_sm3x_div_rn_noftz_f32_slowpath)
$__internal_299_$__cuda_sm3x_div_rn_noftz_f32_slowpath:
        /* <DEDUP_REMOVED lines=35> */
.L_x_18814:
        /* <DEDUP_REMOVED lines=51> */
.L_x_18821:
[----:B------:R-:W-:-:S04]  /*2150*/  LOP3.LUT R2, R2, 0x80000000, RZ, 0xc0, !PT ;  /* 0x8000000002027812 */ /* 0x000fc800078ec0ff */
[----:B------:R-:W-:Y:S01]  /*2160*/  LOP3.LUT R2, R2, 0x7f800000, RZ, 0xfc, !PT ;  /* 0x7f80000002027812 */ /* 0x000fe200078efcff */
[----:B------:R-:W-:Y:S06]  /*2170*/  BRA `(.L_x_18822) ;  /* 0x0000000000047947 */ /* 0x000fec0003800000 */
.L_x_18820:
[----:B------:R-:W-:-:S07]  /*2180*/  IMAD R2, R30, 0x800000, R2 ;  /* 0x008000001e027824 */ /* 0x000fce00078e0202 */
.L_x_18822:
[----:B------:R-:W-:Y:S05]  /*2190*/  BSYNC.RECONVERGENT B2 ;  /* 0x0000000000027941 */ /* 0x000fea0003800200 */
.L_x_18819:
[----:B------:R-:W-:Y:S05]  /*21a0*/  BRA `(.L_x_18823) ;  /* 0x0000000000207947 */ /* 0x000fea0003800000 */
.L_x_18818:
[----:B------:R-:W-:-:S04]  /*21b0*/  LOP3.LUT R2, R25, 0x80000000, R2, 0x48, !PT ;  /* 0x8000000019027812 */ /* 0x000fc800078e4802 */
[----:B------:R-:W-:Y:S01]  /*21c0*/  LOP3.LUT R2, R2, 0x7f800000, RZ, 0xfc, !PT ;  /* 0x7f80000002027812 */ /* 0x000fe200078efcff */
[----:B------:R-:W-:Y:S06]  /*21d0*/  BRA `(.L_x_18823) ;  /* 0x0000000000147947 */ /* 0x000fec0003800000 */
.L_x_18817:
[----:B------:R-:W-:Y:S01]  /*21e0*/  LOP3.LUT R2, R25, 0x80000000, R2, 0x48, !PT ;  /* 0x8000000019027812 */ /* 0x000fe200078e4802 */
[----:B------:R-:W-:Y:S06]  /*21f0*/  BRA `(.L_x_18823) ;  /* 0x00000000000c7947 */ /* 0x000fec0003800000 */
.L_x_18816:
[----:B------:R-:W0:Y:S01]  /*2200*/  MUFU.RSQ R2, -QNAN ;  /* 0xffc0000000027908 */ /* 0x000e220000001400 */
[----:B------:R-:W-:Y:S05]  /*2210*/  BRA `(.L_x_18823) ;  /* 0x0000000000047947 */ /* 0x000fea0003800000 */
.L_x_18815:
[----:B------:R-:W-:-:S07]  /*2220*/  FADD.FTZ R2, R2, R5 ;  /* 0x0000000502027221 */ /* 0x000fce0000010000 */
.L_x_18823:
[----:B------:R-:W-:Y:S05]  /*2230*/  BSYNC.RECONVERGENT B1 ;  /* 0x0000000000017941 */ /* 0x000fea0003800200 */
.L_x_18813:
[----:B------:R-:W-:-:S04]  /*2240*/  HFMA2 R25, -RZ, RZ, 0, 0 ;  /* 0x00000000ff197431 */ /* 0x000fc800000001ff */
[----:B0-----:R-:W-:Y:S05]  /*2250*/  RET.REL.NODEC R24 `(_Z15SoftmaxWarpImplI22BroadcastScaleMaskLoadIffbLm3EiE11DirectStoreIffEfLi2ELi2ELi4ELi2ELb0EL9Algorithm0EEvT_T0_ll) ;  /* 0xffffffdc18687950 */ /* 0x001fea0003c3ffff */
.L_x_18824:
        /* <DEDUP_REMOVED lines=10> */
.L_x_37676:


//--------------------- .text._Z15SoftmaxWarpImplI22BroadcastScaleMaskLoadIffbLm3EiE11DirectStoreIffEfLi2ELi2ELi2ELi1ELb1EL9Algorithm0EEvT_T0_ll --------------------------
	.section	.text._Z15SoftmaxWarpImplI22BroadcastScaleMaskLoadIffbLm3EiE11DirectStoreIffEfLi2ELi2ELi2ELi1ELb1EL9Algorithm0EEvT_T0_ll,"ax",@progbits
	.align	128
        .global         _Z15SoftmaxWarpImplI22BroadcastScaleMaskLoadIffbLm3EiE11DirectStoreIffEfLi2ELi2ELi2ELi1ELb1EL9Algorithm0EEvT_T0_ll
        .type           _Z15SoftmaxWarpImplI22BroadcastScaleMaskLoadIffbLm3EiE11DirectStoreIffEfLi2ELi2ELi2ELi1ELb1EL9Algorithm0EEvT_T0_ll,@function
        .size           _Z15SoftmaxWarpImplI22BroadcastScaleMaskLoadIffbLm3EiE11DirectStoreIffEfLi2ELi2ELi2ELi1ELb1EL9Algorithm0EEvT_T0_ll,(.L_x_37677 - _Z15SoftmaxWarpImplI22BroadcastScaleMaskLoadIffbLm3EiE11DirectStoreIffEfLi2ELi2ELi2ELi1ELb1EL9Algorithm0EEvT_T0_ll)
        .other          _Z15SoftmaxWarpImplI22BroadcastScaleMaskLoadIffbLm3EiE11DirectStoreIffEfLi2ELi2ELi2ELi1ELb1EL9Algorithm0EEvT_T0_ll,@"STO_CUDA_ENTRY STV_DEFAULT"
_Z15SoftmaxWarpImplI22BroadcastScaleMaskLoadIffbLm3EiE11DirectStoreIffEfLi2ELi2ELi2ELi1ELb1EL9Algorithm0EEvT_T0_ll:
.text._Z15SoftmaxWarpImplI22BroadcastScaleMaskLoadIffbLm3EiE11DirectStoreIffEfLi2ELi2ELi2ELi1ELb1EL9Algorithm0EEvT_T0_ll:
        /* <DEDUP_REMOVED lines=28> */
.L_x_18825:
        /* <DEDUP_REMOVED lines=17> */
[----:B0-----:R-:W-:-:S07]  /*02d0*/  SHF.L.U32 R18, R18, 0x1, RZ ;  /* 0x0000000112127819 */ /* 0x001fce00000006ff */
[----:B------:R-:W0:Y:S08]  /*02e0*/  LDC.64 R8, c[0x0][0x398] ;  /* 0x0000e600ff087b82 */ /* 0x000e300000000a00 */
[----:B------:R-:W0:Y:S02]  /*02f0*/  LDC.64 R6, c[0x0][0x3a0] ;  /* 0x0000e800ff067b82 */ /* 0x000e240000000a00 */
.L_x_18836:
        /* <DEDUP_REMOVED lines=60> */
[----:B------:R-:W-:-:S03]  /*06c0*/  ISETP.NE.AND.EX P1, PT, R17, RZ, PT, P1 ;  /* 0x000000ff1100720c */ /* 0x000fc60003f25310 */
[----:B------:R-:W-:Y:S01]  /*06d0*/  @!P3 IMAD.MOV R2, RZ, RZ, -R2 ;  /* 0x000000ffff02b224 */ /* 0x000fe200078e0a02 */
[----:B------:R-:W-:Y:S02]  /*06e0*/  @!P2 LOP3.LUT R2, RZ, R20, RZ, 0x33, !PT ;  /* 0x00000014ff02a212 */ /* 0x000fe400078e33ff */
[----:B0-----:R-:W-:Y:S02]  /*06f0*/  ISETP.NE.U32.AND P3, PT, R8, 0x1, PT ;  /* 0x000000010800780c */ /* 0x001fe40003f65070 */
[----:B------:R-:W-:Y:S02]  /*0700*/  IADD3 R10, PT, PT, -R2, RZ, RZ ;  /* 0x000000ff020a7210 */ /* 0x000fe40007ffe1ff */
[----:B------:R-:W-:Y:S02]  /*0710*/  ISETP.NE.U32.AND P2, PT, R6, 0x1, PT ;  /* 0x000000010600780c */ /* 0x000fe40003f45070 */
        /* <DEDUP_REMOVED lines=32> */
.L_x_18828:
[----:B------:R-:W-:Y:S05]  /*0920*/  BSYNC.RECONVERGENT B1 ;  /* 0x0000000000017941 */ /* 0x000fea0003800200 */
.L_x_18827:
        /* <DEDUP_REMOVED lines=27> */
.L_x_18840:
        /* <DEDUP_REMOVED lines=12> */
[----:B--234-:R-:W-:Y:S05]  /*0ba0*/  CALL.REL.NOINC `($__internal_300_$__cuda_sm3x_div_rn_noftz_f32_slowpath) ;  /* 0x0000000400447944 */ /* 0x01cfea0003c00000 */
[----:B------:R-:W-:-:S07]  /*0bb0*/  IMAD.MOV.U32 R10, RZ, RZ, R2 ;  /* 0x000000ffff0a7224 */ /* 0x000fce00078e0002 */
.L_x_18831:
[----:B------:R-:W-:Y:S05]  /*0bc0*/  BSYNC.RECONVERGENT B1 ;  /* 0x0000000000017941 */ /* 0x000fea0003800200 */
.L_x_18830:
        /* <DEDUP_REMOVED lines=12> */
[----:B--234-:R-:W-:Y:S05]  /*0c90*/  CALL.REL.NOINC `($__internal_300_$__cuda_sm3x_div_rn_noftz_f32_slowpath) ;  /* 0x0000000400087944 */ /* 0x01cfea0003c00000 */
[----:B------:R-:W-:-:S07]  /*0ca0*/  IMAD.MOV.U32 R11, RZ, RZ, R2 ;  /* 0x000000ffff0b7224 */ /* 0x000fce00078e0002 */
.L_x_18833:
[----:B------:R-:W-:Y:S05]  /*0cb0*/  BSYNC.RECONVERGENT B1 ;  /* 0x0000000000017941 */ /* 0x000fea0003800200 */
.L_x_18832:
[----:B------:R-:W-:Y:S04]  /*0cc0*/  BSSY.RECONVERGENT B1, `(.L_x_18834) ;  /* 0x0000012000017945 */ /* 0x000fe80003800200 */
[----:B------:R-:W-:Y:S05]  /*0cd0*/  @P0 BRA `(.L_x_18835) ;  /* 0x0000000000400947 */ /* 0x000fea0003800000 */
[----:B------:R-:W-:Y:S02]  /*0ce0*/  HFMA2 R13, -RZ, RZ, 0, 0 ;  /* 0x00000000ff0d7431 */ /* 0x000fe400000001ff */
        /* <DEDUP_REMOVED lines=15> */
.L_x_18835:
[----:B------:R-:W-:Y:S05]  /*0de0*/  BSYNC.RECONVERGENT B1 ;  /* 0x0000000000017941 */ /* 0x000fea0003800200 */
.L_x_18834:
[----:B------:R-:W-:-:S04]  /*0df0*/  IADD3 R19, P0, PT, R22, R19, RZ ;  /* 0x0000001316137210 */ /* 0x000fc80007f1e0ff */
[----:B------:R-:W-:Y:S02]  /*0e00*/  LEA.HI.X.SX32 R3, R22, R3, 0x1, P0 ;  /* 0x0000000316037211 */ /* 0x000fe400000f0eff */
[----:B------:R-:W-:-:S04]  /*0e10*/  ISETP.GE.U32.AND P0, PT, R19, UR42, PT ;  /* 0x0000002a13007c0c */ /* 0x000fc8000bf06070 */
[----:B------:R-:W-:-:S13]  /*0e20*/  ISETP.GE.AND.EX P0, PT, R3, UR43, PT, P0 ;  /* 0x0000002b03007c0c */ /* 0x000fda000bf06300 */
[----:B------:R-:W-:Y:S05]  /*0e30*/  @!P0 BRA `(.L_x_18836) ;  /* 0xfffffff400308947 */ /* 0x000fea000383ffff */
[----:B------:R-:W-:Y:S05]  /*0e40*/  BSYNC B0 ;  /* 0x0000000000007941 */ /* 0x000fea0003800000 */
.L_x_18826:
[----:B------:R-:W-:Y:S05]  /*0e50*/  EXIT ;  /* 0x000000000000794d */ /* 0x000fea0003800000 */
.L_x_18829:
[----:B------:R-:W-:Y:S01]  /*0e60*/  BSSY B1, `(.L_x_18837) ;  /* 0x0000007000017945 */ /* 0x000fe20003800000 */
[----:B------:R-:W-:Y:S01]  /*0e70*/  IMAD.MOV.U32 R12, RZ, RZ, 0x1 ;  /* 0x00000001ff0c7424 */ /* 0x000fe200078e00ff */
[----:B------:R-:W-:Y:S01]  /*0e80*/  MOV R15, 0xffffffff ;  /* 0xffffffff000f7802 */ /* 0x000fe20000000f00 */
[----:B------:R-:W-:-:S07]  /*0e90*/  IMAD.MOV.U32 R11, RZ, RZ, 0x1f ;  /* 0x0000001fff0b7424 */ /* 0x000fce00078e00ff */
[----:B01234-:R-:W-:Y:S05]  /*0ea0*/  WARPSYNC.COLLECTIVE R15, `(.L_x_18838) ;  /* 0x000000000f087348 */ /* 0x01ffea0003c00000 */
[----:B------:R0:W0:Y:S02]  /*0eb0*/  SHFL.BFLY P6, R14, R13, R12, R11 ;  /* 0x0c00000c0d0e7389 */ /* 0x00002400000c000b */
[----:B01234-:R-:W-:Y:S05]  /*0ec0*/  ENDCOLLECTIVE ;  /* 0x000000000000791b */ /* 0x01ffea0003800000 */
.L_x_18838:
[----:B------:R-:W-:Y:S05]  /*0ed0*/  BSYNC B1 ;  /* 0x0000000000017941 */ /* 0x000fea0003800000 */
.L_x_18837:
[----:B------:R-:W-:Y:S01]  /*0ee0*/  FMNMX R13, R14, R13, !PT ;  /* 0x0000000d0e0d7209 */ /* 0x000fe20007800000 */
[----:B------:R-:W-:-:S04]  /*0ef0*/  IMAD.MOV.U32 R11, RZ, RZ, 0x3bbb989d ;  /* 0x3bbb989dff0b7424 */ /* 0x000fc800078e00ff */
        /* <DEDUP_REMOVED lines=8> */
[----:B------:R-:W-:Y:S01]  /*0f80*/  IMAD.SHL.U32 R0, R12, 0x800000, RZ ;  /* 0x008000000c007824 */ /* 0x000fe200078e00ff */
[----:B------:R-:W-:Y:S01]  /*0f90*/  SHF.L.U32 R2, R11, 0x17, RZ ;  /* 0x000000170b027819 */ /* 0x000fe200000006ff */
[----:B------:R-:W-:Y:S02]  /*0fa0*/  IMAD.MOV.U32 R12, RZ, RZ, 0x1 ;  /* 0x00000001ff0c7424 */ /* 0x000fe400078e00ff */
[----:B------:R-:W-:-:S04]  /*0fb0*/  FFMA R13, R14, 1.4426950216293334961, -R13 ;  /* 0x3fb8aa3b0e0d7823 */ /* 0x000fc8000000080d */
[----:B------:R-:W-:Y:S01]  /*0fc0*/  FFMA R14, R14, 1.925963033500011079e-08, R13 ;  /* 0x32a570600e0e7823 */ /* 0x000fe2000000000d */
[----:B------:R-:W-:Y:S01]  /*0fd0*/  FADD R13, R11, -12583039 ;  /* 0xcb40007f0b0d7421 */ /* 0x000fe20000000000 */
[----:B------:R-:W-:Y:S02]  /*0fe0*/  HFMA2 R11, -RZ, RZ, 0, 1.847743988037109375e-06 ;  /* 0x0000001fff0b7431 */ /* 0x000fe400000001ff */
[----:B------:R-:W0:Y:S01]  /*0ff0*/  MUFU.EX2 R15, R14 ;  /* 0x0000000e000f7308 */ /* 0x000e220000000800 */
[----:B------:R-:W-:-:S04]  /*1000*/  FFMA R13, R10, 1.4426950216293334961, -R13 ;  /* 0x3fb8aa3b0a0d7823 */ /* 0x000fc8000000080d */
[----:B------:R-:W-:-:S04]  /*1010*/  FFMA R10, R10, 1.925963033500011079e-08, R13 ;  /* 0x32a570600a0a7823 */ /* 0x000fc8000000000d */
[----:B------:R-:W1:Y:S01]  /*1020*/  MUFU.EX2 R13, R10 ;  /* 0x0000000a000d7308 */ /* 0x000e620000000800 */
[----:B0-----:R-:W-:Y:S01]  /*1030*/  FMUL R0, R0, R15 ;  /* 0x0000000f00007220 */ /* 0x001fe20000400000 */
[----:B------:R-:W-:Y:S02]  /*1040*/  IMAD.MOV.U32 R15, RZ, RZ, -0x1 ;  /* 0xffffffffff0f7424 */ /* 0x000fe400078e00ff */
[----:B-1----:R-:W-:-:S04]  /*1050*/  FMUL R2, R2, R13 ;  /* 0x0000000d02027220 */ /* 0x002fc80000400000 */
[----:B------:R-:W-:-:S04]  /*1060*/  FADD R13, RZ, R2 ;  /* 0x00000002ff0d7221 */ /* 0x000fc80000000000 */
[----:B------:R-:W-:-:S07]  /*1070*/  FADD R13, R13, R0 ;  /* 0x000000000d0d7221 */ /* 0x000fce0000000000 */
[----:B------:R-:W-:Y:S05]  /*1080*/  WARPSYNC.COLLECTIVE R15, `(.L_x_18839) ;  /* 0x000000000f087348 */ /* 0x000fea0003c00000 */
[----:B------:R0:W1:Y:S02]  /*1090*/  SHFL.BFLY P6, R14, R13, R12, R11 ;  /* 0x0c00000c0d0e7389 */ /* 0x00006400000c000b */
[----:B01----:R-:W-:Y:S05]  /*10a0*/  ENDCOLLECTIVE ;  /* 0x000000000000791b */ /* 0x003fea0003800000 */
.L_x_18839:
[----:B------:R-:W-:Y:S05]  /*10b0*/  BRA `(.L_x_18840) ;  /* 0xfffffff800887947 */ /* 0x000fea000383ffff */
        .weak           $__internal_300_$__cuda_sm3x_div_rn_noftz_f32_slowpath
        .type           $__internal_300_$__cuda_sm3x_div_rn_noftz_f32_slowpath,@function
        .size           $__internal_300_$__cuda_sm3x_div_rn_noftz_f32_slowpath,(.L_x_37677 - $__internal_300_$__cuda_sm3x_div_rn_noftz_f32_slowpath)
$__internal_300_$__cuda_sm3x_div_rn_noftz_f32_slowpath:
        /* <DEDUP_REMOVED lines=34> */
.L_x_18842:
        /* <DEDUP_REMOVED lines=51> */
.L_x_18849:
[----:B------:R-:W-:-:S04]  /*1610*/  LOP3.LUT R2, R2, 0x80000000, RZ, 0xc0, !PT ;  /* 0x8000000002027812 */ /* 0x000fc800078ec0ff */
[----:B------:R-:W-:Y:S01]  /*1620*/  LOP3.LUT R2, R2, 0x7f800000, RZ, 0xfc, !PT ;  /* 0x7f80000002027812 */ /* 0x000fe200078efcff */
[----:B------:R-:W-:Y:S06]  /*1630*/  BRA `(.L_x_18850) ;  /* 0x0000000000047947 */ /* 0x000fec0003800000 */
.L_x_18848:
[----:B------:R-:W-:-:S07]  /*1640*/  IMAD R2, R25, 0x800000, R2 ;  /* 0x0080000019027824 */ /* 0x000fce00078e0202 */
.L_x_18850:
[----:B------:R-:W-:Y:S05]  /*1650*/  BSYNC.RECONVERGENT B3 ;  /* 0x0000000000037941 */ /* 0x000fea0003800200 */
.L_x_18847:
[----:B------:R-:W-:Y:S05]  /*1660*/  BRA `(.L_x_18851) ;  /* 0x0000000000207947 */ /* 0x000fea0003800000 */
.L_x_18846:
[----:B------:R-:W-:-:S04]  /*1670*/  LOP3.LUT R2, R11, 0x80000000, R2, 0x48, !PT ;  /* 0x800000000b027812 */ /* 0x000fc800078e4802 */
[----:B------:R-:W-:Y:S01]  /*1680*/  LOP3.LUT R2, R2, 0x7f800000, RZ, 0xfc, !PT ;  /* 0x7f80000002027812 */ /* 0x000fe200078efcff */
[----:B------:R-:W-:Y:S06]  /*1690*/  BRA `(.L_x_18851) ;  /* 0x0000000000147947 */ /* 0x000fec0003800000 */
.L_x_18845:
[----:B------:R-:W-:Y:S01]  /*16a0*/  LOP3.LUT R2, R11, 0x80000000, R2, 0x48, !PT ;  /* 0x800000000b027812 */ /* 0x000fe200078e4802 */
[----:B------:R-:W-:Y:S06]  /*16b0*/  BRA `(.L_x_18851) ;  /* 0x00000000000c7947 */ /* 0x000fec0003800000 */
.L_x_18844:
[----:B------:R-:W0:Y:S01]  /*16c0*/  MUFU.RSQ R2, -QNAN ;  /* 0xffc0000000027908 */ /* 0x000e220000001400 */
[----:B------:R-:W-:Y:S05]  /*16d0*/  BRA `(.L_x_18851) ;  /* 0x0000000000047947 */ /* 0x000fea0003800000 */
.L_x_18843:
[----:B------:R-:W-:-:S07]  /*16e0*/  FADD.FTZ R2, R2, R11 ;  /* 0x0000000b02027221 */ /* 0x000fce0000010000 */
.L_x_18851:
[----:B------:R-:W-:Y:S05]  /*16f0*/  BSYNC.RECONVERGENT B2 ;  /* 0x0000000000027941 */ /* 0x000fea0003800200 */
.L_x_18841:
[----:B------:R-:W-:-:S04]  /*1700*/  HFMA2 R25, -RZ, RZ, 0, 0 ;  /* 0x00000000ff197431 */ /* 0x000fc800000001ff */
[----:B0-----:R-:W-:Y:S05]  /*1710*/  RET.REL.NODEC R24 `(_Z15SoftmaxWarpImplI22BroadcastScaleMaskLoadIffbLm3EiE11DirectStoreIffEfLi2ELi2ELi2ELi1ELb1EL9Algorithm0EEvT_T0_ll) ;  /* 0xffffffe818387950 */ /* 0x001fea0003c3ffff */
.L_x_18852:
        /* <DEDUP_REMOVED lines=14> */
.L_x_37677:


//--------------------- .text._Z15SoftmaxWarpImplI22BroadcastScaleMaskLoadIffbLm3EiE11DirectStoreIffEfLi2ELi2ELi2ELi1ELb0EL9Algorithm0EEvT_T0_ll --------------------------
	.section	.text._Z15SoftmaxWarpImplI22BroadcastScaleMaskLoadIffbLm3EiE11DirectStoreIffEfLi2ELi2ELi2ELi1ELb0EL9Algorithm0EEvT_T0_ll,"ax",@progbits
	.align	128
        .global         _Z15SoftmaxWarpImplI22BroadcastScaleMaskLoadIffbLm3EiE11DirectStoreIffEfLi2ELi2ELi2ELi1ELb0EL9Algorithm0EEvT_T0_ll
        .type           _Z15SoftmaxWarpImplI22BroadcastScaleMaskLoadIffbLm3EiE11DirectStoreIffEfLi2ELi2ELi2ELi1ELb0EL9Algorithm0EEvT_T0_ll,@function
        .size           _Z15SoftmaxWarpImplI22BroadcastScaleMaskLoadIffbLm3EiE11DirectStoreIffEfLi2ELi2ELi2ELi1ELb0EL9Algorithm0EEvT_T0_ll,(.L_x_37678 - _Z15SoftmaxWarpImplI22BroadcastScaleMaskLoadIffbLm3EiE11DirectStoreIffEfLi2ELi2ELi2ELi1ELb0EL9Algorithm0EEvT_T0_ll)
        .other          _Z15SoftmaxWarpImplI22BroadcastScaleMaskLoadIffbLm3EiE11DirectStoreIffEfLi2ELi2ELi2ELi1ELb0EL9Algorithm0EEvT_T0_ll,@"STO_CUDA_ENTRY STV_DEFAULT"
_Z15SoftmaxWarpImplI22BroadcastScaleMaskLoadIffbLm3EiE11DirectStoreIffEfLi2ELi2ELi2ELi1ELb0EL9Algorithm0EEvT_T0_ll:
.text._Z15SoftmaxWarpImplI22BroadcastScaleMaskLoadIffbLm3EiE11DirectStoreIffEfLi2ELi2ELi2ELi1ELb0EL9Algorithm0EEvT_T0_ll:
        /* <DEDUP_REMOVED lines=27> */
.L_x_18853:
        /* <DEDUP_REMOVED lines=20> */
.L_x_18860:
        /* <DEDUP_REMOVED lines=94> */
[----:B------:R-:W-:Y:S02]  /*08d0*/  HFMA2 R15, -RZ, RZ, 0.96630859375, -0.0022525787353515625 ;  /* 0x3bbb989dff0f7431 */ /* 0x000fe400000001ff */
        /* <DEDUP_REMOVED lines=15> */
[----:B------:R-:W-:-:S03]  /*09d0*/  SHF.L.U32 R0, R12, 0x17, RZ ;  /* 0x000000170c007819 */ /* 0x000fc600000006ff */
[----:B------:R-:W0:Y:S08]  /*09e0*/  MUFU.EX2 R11, R11 ;  /* 0x0000000b000b7308 */ /* 0x000e300000000800 */
[----:B------:R-:W1:Y:S01]  /*09f0*/  MUFU.EX2 R15, R15 ;  /* 0x0000000f000f7308 */ /* 0x000e620000000800 */
[----:B0-----:R-:W-:-:S04]  /*0a00*/  FMUL R2, R2, R11 ;  /* 0x0000000b02027220 */ /* 0x001fc80000400000 */
[----:B------:R-:W-:Y:S01]  /*0a10*/  FADD R13, RZ, R2 ;  /* 0x00000002ff0d7221 */ /* 0x000fe20000000000 */
[----:B-1----:R-:W-:-:S04]  /*0a20*/  FMUL R0, R0, R15 ;  /* 0x0000000f00007220 */ /* 0x002fc80000400000 */
[----:B------:R-:W-:-:S05]  /*0a30*/  FADD R13, R13, R0 ;  /* 0x000000000d0d7221 */ /* 0x000fca0000000000 */
[----:B------:R0:W1:Y:S02]  /*0a40*/  SHFL.BFLY PT, R14, R13, 0x1, 0x1f ;  /* 0x0c201f000d0e7f89 */ /* 0x00006400000e0000 */
.L_x_18864:
        /* <DEDUP_REMOVED lines=12> */
[----:B------:R-:W-:Y:S05]  /*0b10*/  CALL.REL.NOINC `($__internal_301_$__cuda_sm3x_div_rn_noftz_f32_slowpath) ;  /* 0x0000000400387944 */ /* 0x000fea0003c00000 */
[----:B------:R-:W-:-:S07]  /*0b20*/  IMAD.MOV.U32 R10, RZ, RZ, R2 ;  /* 0x000000ffff0a7224 */ /* 0x000fce00078e0002 */
.L_x_18857:
[----:B------:R-:W-:Y:S05]  /*0b30*/  BSYNC.RECONVERGENT B1 ;  /* 0x0000000000017941 */ /* 0x000fea0003800200 */
.L_x_18856:
        /* <DEDUP_REMOVED lines=12> */
[----:B------:R-:W-:Y:S05]  /*0c00*/  CALL.REL.NOINC `($__internal_301_$__cuda_sm3x_div_rn_noftz_f32_slowpath) ;  /* 0x0000000000fc7944 */ /* 0x000fea0003c00000 */
[----:B------:R-:W-:-:S07]  /*0c10*/  IMAD.MOV.U32 R11, RZ, RZ, R2 ;  /* 0x000000ffff0b7224 */ /* 0x000fce00078e0002 */
.L_x_18859:
[----:B------:R-:W-:Y:S05]  /*0c20*/  BSYNC.RECONVERGENT B1 ;  /* 0x0000000000017941 */ /* 0x000fea0003800200 */
.L_x_18858:
[----:B------:R-:W-:Y:S01]  /*0c30*/  MOV R12, R18 ;  /* 0x00000012000c7202 */ /* 0x000fe20000000f00 */
[----:B------:R-:W-:Y:S01]  /*0c40*/  IMAD R0, R3, UR38, RZ ;  /* 0x0000002603007c24 */ /* 0x000fe2000f8e02ff */
[----:B------:R-:W-:Y:S01]  /*0c50*/  R2UR UR4, R4 ;  /* 0x00000000040472ca */ /* 0x000fe200000e0000 */
[----:B------:R-:W-:Y:S01]  /*0c60*/  IMAD.MOV.U32 R13, RZ, RZ, RZ ;  /* 0x000000ffff0d7224 */ /* 0x000fe200078e00ff */
        /* <DEDUP_REMOVED lines=18> */
.L_x_18854:
[----:B------:R-:W-:Y:S05]  /*0d90*/  EXIT ;  /* 0x000000000000794d */ /* 0x000fea0003800000 */
.L_x_18855:
[----:B------:R-:W-:Y:S01]  /*0da0*/  HFMA2 R11, -RZ, RZ, 0, 1.847743988037109375e-06 ;  /* 0x0000001fff0b7431 */ /* 0x000fe200000001ff */
[----:B------:R-:W-:Y:S01]  /*0db0*/  BSSY B1, `(.L_x_18861) ;  /* 0x0000006000017945 */ /* 0x000fe20003800000 */
[----:B------:R-:W-:Y:S02]  /*0dc0*/  IMAD.MOV.U32 R12, RZ, RZ, 0x1 ;  /* 0x00000001ff0c7424 */ /* 0x000fe400078e00ff */
[----:B------:R-:W-:-:S07]  /*0dd0*/  IMAD.MOV.U32 R15, RZ, RZ, -0x1 ;  /* 0xffffffffff0f7424 */ /* 0x000fce00078e00ff */
[----:B------:R-:W-:Y:S05]  /*0de0*/  WARPSYNC.COLLECTIVE R15, `(.L_x_18862) ;  /* 0x000000000f087348 */ /* 0x000fea0003c00000 */
[----:B------:R0:W1:Y:S02]  /*0df0*/  SHFL.BFLY P6, R14, R13, R12, R11 ;  /* 0x0c00000c0d0e7389 */ /* 0x00006400000c000b */
[----:B01----:R-:W-:Y:S05]  /*0e00*/  ENDCOLLECTIVE ;  /* 0x000000000000791b */ /* 0x003fea0003800000 */
.L_x_18862:
[----:B------:R-:W-:Y:S05]  /*0e10*/  BSYNC B1 ;  /* 0x0000000000017941 */ /* 0x000fea0003800000 */
.L_x_18861:
[----:B------:R-:W-:Y:S01]  /*0e20*/  FMNMX R13, R13, R14, !PT ;  /* 0x0000000e0d0d7209 */ /* 0x000fe20007800000 */
[----:B------:R-:W-:-:S04]  /*0e30*/  IMAD.MOV.U32 R11, RZ, RZ, 0x3bbb989d ;  /* 0x3bbb989dff0b7424 */ /* 0x000fc800078e00ff */
[----:B------:R-:W-:Y:S01]  /*0e40*/  FADD R14, -R13, R0 ;  /* 0x000000000d0e7221 */ /* 0x000fe20000000100 */
[----:B------:R-:W-:Y:S01]  /*0e50*/  FADD R2, R2, -R13 ;  /* 0x8000000d02027221 */ /* 0x000fe20000000000 */
[----:B------:R-:W-:Y:S02]  /*0e60*/  MOV R0, 0x437c0000 ;  /* 0x437c000000007802 */ /* 0x000fe40000000f00 */
[-C--:B------:R-:W-:Y:S01]  /*0e70*/  FFMA.SAT R13, R14, R11.reuse, 0.5 ;  /* 0x3f0000000e0d7423 */ /* 0x080fe2000000200b */
[----:B------:R-:W-:-:S03]  /*0e80*/  FFMA.SAT R11, R2, R11, 0.5 ;  /* 0x3f000000020b7423 */ /* 0x000fc6000000200b */
[-C--:B------:R-:W-:Y:S01]  /*0e90*/  FFMA.RM R12, R13, R0.reuse, 12582913 ;  /* 0x4b4000010d0c7423 */ /* 0x080fe20000004000 */
[----:B------:R-:W-:-:S03]  /*0ea0*/  FFMA.RM R11, R11, R0, 12582913 ;  /* 0x4b4000010b0b7423 */ /* 0x000fc60000004000 */
[C---:B------:R-:W-:Y:S01]  /*0eb0*/  FADD R13, R12.reuse, -12583039 ;  /* 0xcb40007f0c0d7421 */ /* 0x040fe20000000000 */
[----:B------:R-:W-:Y:S02]  /*0ec0*/  IMAD.SHL.U32 R0, R12, 0x800000, RZ ;  /* 0x008000000c007824 */ /* 0x000fe400078e00ff */
[----:B------:R-:W-:Y:S02]  /*0ed0*/  HFMA2 R12, -RZ, RZ, 0, 5.9604644775390625e-08 ;  /* 0x00000001ff0c7431 */ /* 0x000fe400000001ff */
[----:B------:R-:W-:-:S04]  /*0ee0*/  FFMA R13, R14, 1.4426950216293334961, -R13 ;  /* 0x3fb8aa3b0e0d7823 */ /* 0x000fc8000000080d */
[----:B------:R-:W-:Y:S01]  /*0ef0*/  FFMA R14, R14, 1.925963033500011079e-08, R13 ;  /* 0x32a570600e0e7823 */ /* 0x000fe2000000000d */
[----:B------:R-:W-:-:S03]  /*0f00*/  FADD R13, R11, -12583039 ;  /* 0xcb40007f0b0d7421 */ /* 0x000fc60000000000 */
[----:B------:R-:W0:Y:S01]  /*0f10*/  MUFU.EX2 R15, R14 ;  /* 0x0000000e000f7308 */ /* 0x000e220000000800 */
[----:B------:R-:W-:-:S04]  /*0f20*/  FFMA R13, R2, 1.4426950216293334961, -R13 ;  /* 0x3fb8aa3b020d7823 */ /* 0x000fc8000000080d */
[----:B------:R-:W-:Y:S01]  /*0f30*/  FFMA R10, R2, 1.925963033500011079e-08, R13 ;  /* 0x32a57060020a7823 */ /* 0x000fe2000000000d */
[----:B------:R-:W-:Y:S02]  /*0f40*/  IMAD.SHL.U32 R2, R11, 0x800000, RZ ;  /* 0x008000000b027824 */ /* 0x000fe400078e00ff */
[----:B------:R-:W-:Y:S01]  /*0f50*/  IMAD.MOV.U32 R11, RZ, RZ, 0x1f ;  /* 0x0000001fff0b7424 */ /* 0x000fe200078e00ff */
        /* <DEDUP_REMOVED lines=9> */
.L_x_18863:
[----:B------:R-:W-:Y:S05]  /*0ff0*/  BRA `(.L_x_18864) ;  /* 0xfffffff800947947 */ /* 0x000fea000383ffff */
        .weak           $__internal_301_$__cuda_sm3x_div_rn_noftz_f32_slowpath
        .type           $__internal_301_$__cuda_sm3x_div_rn_noftz_f32_slowpath,@function
        .size           $__internal_301_$__cuda_sm3x_div_rn_noftz_f32_slowpath,(.L_x_37678 - $__internal_301_$__cuda_sm3x_div_rn_noftz_f32_slowpath)
$__internal_301_$__cuda_sm3x_div_rn_noftz_f32_slowpath:
        /* <DEDUP_REMOVED lines=34> */
.L_x_18866:
        /* <DEDUP_REMOVED lines=51> */
.L_x_18873:
[----:B------:R-:W-:-:S04]  /*1550*/  LOP3.LUT R2, R2, 0x80000000, RZ, 0xc0, !PT ;  /* 0x8000000002027812 */ /* 0x000fc800078ec0ff */
[----:B------:R-:W-:Y:S01]  /*1560*/  LOP3.LUT R2, R2, 0x7f800000, RZ, 0xfc, !PT ;  /* 0x7f80000002027812 */ /* 0x000fe200078efcff */
[----:B------:R-:W-:Y:S06]  /*1570*/  BRA `(.L_x_18874) ;  /* 0x0000000000047947 */ /* 0x000fec0003800000 */
.L_x_18872:
[----:B------:R-:W-:-:S07]  /*1580*/  IMAD R2, R25, 0x800000, R2 ;  /* 0x0080000019027824 */ /* 0x000fce00078e0202 */
.L_x_18874:
[----:B------:R-:W-:Y:S05]  /*1590*/  BSYNC.RECONVERGENT B3 ;  /* 0x0000000000037941 */ /* 0x000fea0003800200 */
.L_x_18871:
[----:B------:R-:W-:Y:S05]  /*15a0*/  BRA `(.L_x_18875) ;  /* 0x0000000000207947 */ /* 0x000fea0003800000 */
.L_x_18870:
[----:B------:R-:W-:-:S04]  /*15b0*/  LOP3.LUT R2, R11, 0x80000000, R2, 0x48, !PT ;  /* 0x800000000b027812 */ /* 0x000fc800078e4802 */
[----:B------:R-:W-:Y:S01]  /*15c0*/  LOP3.LUT R2, R2, 0x7f800000, RZ, 0xfc, !PT ;  /* 0x7f80000002027812 */ /* 0x000fe200078efcff */
[----:B------:R-:W-:Y:S06]  /*15d0*/  BRA `(.L_x_18875) ;  /* 0x0000000000147947 */ /* 0x000fec0003800000 */
.L_x_18869:
[----:B------:R-:W-:Y:S01]  /*15e0*/  LOP3.LUT R2, R11, 0x80000000, R2, 0x48, !PT ;  /* 0x800000000b027812 */ /* 0x000fe200078e4802 */
[----:B------:R-:W-:Y:S06]  /*15f0*/  BRA `(.L_x_18875) ;  /* 0x00000000000c7947 */ /* 0x000fec0003800000 */
.L_x_18868:
[----:B------:R-:W0:Y:S01]  /*1600*/  MUFU.RSQ R2, -QNAN ;  /* 0xffc0000000027908 */ /* 0x000e220000001400 */
[----:B------:R-:W-:Y:S05]  /*1610*/  BRA `(.L_x_18875) ;  /* 0x0000000000047947 */ /* 0x000fea0003800000 */
.L_x_18867:
[----:B------:R-:W-:-:S07]  /*1620*/  FADD.FTZ R2, R2, R11 ;  /* 0x0000000b02027221 */ /* 0x000fce0000010000 */
.L_x_18875:
[----:B------:R-:W-:Y:S05]  /*1630*/  BSYNC.RECONVERGENT B2 ;  /* 0x0000000000027941 */ /* 0x000fea0003800200 */
.L_x_18865:
[----:B------:R-:W-:-:S04]  /*1640*/  HFMA2 R25, -RZ, RZ, 0, 0 ;  /* 0x00000000ff197431 */ /* 0x000fc800000001ff */
[----:B0-----:R-:W-:Y:S05]  /*1650*/  RET.REL.NODEC R24 `(_Z15SoftmaxWarpImplI22BroadcastScaleMaskLoadIffbLm3EiE11DirectStoreIffEfLi2ELi2ELi2ELi1ELb0EL9Algorithm0EEvT_T0_ll) ;  /* 0xffffffe818687950 */ /* 0x001fea0003c3ffff */
.L_x_18876:
        /* <DEDUP_REMOVED lines=10> */
.L_x_37678:


//--------------------- .text._Z15SoftmaxWarpImplI22BroadcastScaleMaskLoadIffbLm3EiE11DirectStoreIffEfLi2ELi2ELi2ELi2ELb1EL9Algorithm0EEvT_T0_ll --------------------------
	.section	.text._Z15SoftmaxWarpImplI22BroadcastScaleMaskLoadIffbLm3EiE11DirectStoreIffEfLi2ELi2ELi2ELi2ELb1EL9Algorithm0EEvT_T0_ll,"ax",@progbits
	.align	128
        .global         _Z15SoftmaxWarpImplI22BroadcastScaleMaskLoadIffbLm3EiE11DirectStoreIffEfLi2ELi2ELi2ELi2ELb1EL9Algorithm0EEvT_T0_ll
        .type           _Z15SoftmaxWarpImplI22BroadcastScaleMaskLoadIffbLm3EiE11DirectStoreIffEfLi2ELi2ELi2ELi2ELb1EL9Algorithm0EEvT_T0_ll,@function
        .size           _Z15SoftmaxWarpImplI22BroadcastScaleMaskLoadIffbLm3EiE11DirectStoreIffEfLi2ELi2ELi2ELi2ELb1EL9Algorithm0EEvT_T0_ll,(.L_x_37679 - _Z15SoftmaxWarpImplI22BroadcastScaleMaskLoadIffbLm3EiE11DirectStoreIffEfLi2ELi2ELi2ELi2ELb1EL9Algorithm0EEvT_T0_ll)
        .other          _Z15SoftmaxWarpImplI22BroadcastScaleMaskLoadIffbLm3EiE11DirectStoreIffEfLi2ELi2ELi2ELi2ELb1EL9Algorithm0EEvT_T0_ll,@"STO_CUDA_ENTRY STV_DEFAULT"
_Z15SoftmaxWarpImplI22BroadcastScaleMaskLoadIffbLm3EiE11DirectStoreIffEfLi2ELi2ELi2ELi2ELb1EL9Algorithm0EEvT_T0_ll:
.text._Z15SoftmaxWarpImplI22BroadcastScaleMaskLoadIffbLm3EiE11DirectStoreIffEfLi2ELi2ELi2ELi2ELb1EL9Algorithm0EEvT_T0_ll:
        /* <DEDUP_REMOVED lines=28> */
.L_x_18877:
        /* <DEDUP_REMOVED lines=21> */
.L_x_18896:
        /* <DEDUP_REMOVED lines=59> */
[----:B----4-:R-:W-:-:S04]  /*06c0*/  ISETP.NE.U32.AND P1, PT, R16, 0x1, PT ;  /* 0x000000011000780c */ /* 0x010fc80003f25070 */
[----:B------:R-:W-:Y:S02]  /*06d0*/  MOV R10, R2 ;  /* 0x00000002000a7202 */ /* 0x000fe40000000f00 */
        /* <DEDUP_REMOVED lines=38> */
.L_x_18880:
[----:B------:R-:W-:Y:S05]  /*0940*/  BSYNC.RECONVERGENT B1 ;  /* 0x0000000000017941 */ /* 0x000fea0003800200 */
.L_x_18879:
[----:B------:R-:W-:Y:S01]  /*0950*/  BSSY.RECONVERGENT B1, `(.L_x_18881) ;  /* 0x0000061000017945 */ /* 0x000fe20003800200 */
[----:B------:R-:W-:Y:S01]  /*0960*/  MOV R25, 0xff800000 ;  /* 0xff80000000197802 */ /* 0x000fe20000000f00 */
[----:B------:R-:W-:Y:S01]  /*0970*/  IMAD.MOV.U32 R2, RZ, RZ, -0x800000 ;  /* 0xff800000ff027424 */ /* 0x000fe200078e00ff */
[----:B------:R-:W-:Y:S01]  /*0980*/  MOV R0, 0xff800000 ;  /* 0xff80000000007802 */ /* 0x000fe20000000f00 */
[----:B------:R-:W-:Y:S06]  /*0990*/  @P0 BRA `(.L_x_18882) ;  /* 0x0000000400700947 */ /* 0x000fec0003800000 */
[----:B-1----:R-:W-:Y:S01]  /*09a0*/  IABS R12, R23 ;  /* 0x00000017000c7213 */ /* 0x002fe20000000000 */
[----:B------:R-:W-:Y:S01]  /*09b0*/  VIADD R11, R21, 0x1 ;  /* 0x00000001150b7836 */ /* 0x000fe20000000000 */
[----:B---3--:R-:W-:Y:S02]  /*09c0*/  R2UR UR4, R6 ;  /* 0x00000000060472ca */ /* 0x008fe400000e0000 */
[----:B------:R-:W1:Y:S01]  /*09d0*/  I2F.RP R14, R12 ;  /* 0x0000000c000e7306 */ /* 0x000e620000209400 */
[----:B------:R-:W-:Y:S01]  /*09e0*/  IMAD R0, R11, UR46, R18 ;  /* 0x0000002e0b007c24 */ /* 0x000fe2000f8e0212 */
[----:B------:R-:W-:-:S06]  /*09f0*/  R2UR UR5, R7 ;  /* 0x00000000070572ca */ /* 0x000fcc00000e0000 */
[----:B-1----:R-:W1:Y:S02]  /*0a00*/  MUFU.RCP R14, R14 ;  /* 0x0000000e000e7308 */ /* 0x002e640000001000 */
[----:B-1----:R-:W-:-:S06]  /*0a10*/  VIADD R2, R14, 0xffffffe ;  /* 0x0ffffffe0e027836 */ /* 0x002fcc0000000000 */
[----:B------:R1:W3:Y:S02]  /*0a20*/  F2I.FTZ.U32.TRUNC.NTZ R3, R2 ;  /* 0x0000000200037305 */ /* 0x0002e4000021f000 */
[----:B-1----:R-:W-:Y:S01]  /*0a30*/  HFMA2 R2, -RZ, RZ, 0, 0 ;  /* 0x00000000ff027431 */ /* 0x002fe200000001ff */
[----:B---3--:R-:W-:-:S05]  /*0a40*/  IADD3 R15, PT, PT, RZ, -R3, RZ ;  /* 0x80000003ff0f7210 */ /* 0x008fca0007ffe0ff */
[----:B------:R-:W-:Y:S01]  /*0a50*/  IMAD R11, R15, R12, RZ ;  /* 0x0000000c0f0b7224 */ /* 0x000fe200078e02ff */
[----:B------:R-:W-:-:S03]  /*0a60*/  IABS R15, R0 ;  /* 0x00000000000f7213 */ /* 0x000fc60000000000 */
        /* <DEDUP_REMOVED lines=14> */
[----:B------:R-:W-:Y:S02]  /*0b50*/  ISETP.NE.AND P3, PT, R23, RZ, PT ;  /* 0x000000ff1700720c */ /* 0x000fe40003f65270 */
[----:B------:R-:W-:-:S02]  /*0b60*/  ISETP.GE.AND P1, PT, R3, RZ, PT ;  /* 0x000000ff0300720c */ /* 0x000fc40003f26270 */
        /* <DEDUP_REMOVED lines=63> */
.L_x_18882:
[----:B------:R-:W-:Y:S05]  /*0f60*/  BSYNC.RECONVERGENT B1 ;  /* 0x0000000000017941 */ /* 0x000fea0003800200 */
.L_x_18881:
        /* <DEDUP_REMOVED lines=10> */
[----:B------:R-:W-:Y:S01]  /*1010*/  FFMA.SAT R14, R12, R5, 0.5 ;  /* 0x3f0000000c0e7423 */ /* 0x000fe20000002005 */
[----:B------:R-:W-:-:S03]  /*1020*/  FADD R2, -R3, R2 ;  /* 0x0000000203027221 */ /* 0x000fc60000000100 */
[----:B------:R-:W-:Y:S01]  /*1030*/  FFMA.RM R4, R14, R11, 12582913 ;  /* 0x4b4000010e047423 */ /* 0x000fe2000000400b */
[----:B------:R-:W-:-:S03]  /*1040*/  FFMA.SAT R14, R10, R5, 0.5 ;  /* 0x3f0000000a0e7423 */ /* 0x000fc60000002005 */
[----:B------:R-:W-:Y:S01]  /*1050*/  FADD R13, R4, -12583039 ;  /* 0xcb40007f040d7421 */ /* 0x000fe20000000000 */
[----:B------:R-:W-:Y:S01]  /*1060*/  FFMA.RM R0, R14, R11, 12582913 ;  /* 0x4b4000010e007423 */ /* 0x000fe2000000400b */
[----:B------:R-:W-:Y:S02]  /*1070*/  FFMA.SAT R14, R2, R5, 0.5 ;  /* 0x3f000000020e7423 */ /* 0x000fe40000002005 */
[----:B------:R-:W-:Y:S01]  /*1080*/  FFMA R13, R12, 1.4426950216293334961, -R13 ;  /* 0x3fb8aa3b0c0d7823 */ /* 0x000fe2000000080d */
[C---:B------:R-:W-:Y:S01]  /*1090*/  FADD R15, R0.reuse, -12583039 ;  /* 0xcb40007f000f7421 */ /* 0x040fe20000000000 */
[----:B------:R-:W-:Y:S02]  /*10a0*/  IMAD.SHL.U32 R0, R0, 0x800000, RZ ;  /* 0x0080000000007824 */ /* 0x000fe400078e00ff */
[----:B------:R-:W-:Y:S01]  /*10b0*/  FFMA R13, R12, 1.925963033500011079e-08, R13 ;  /* 0x32a570600c0d7823 */ /* 0x000fe2000000000d */
[----:B------:R-:W-:Y:S01]  /*10c0*/  FADD R12, -R3, R25 ;  /* 0x00000019030c7221 */ /* 0x000fe20000000100 */
[----:B------:R-:W-:Y:S01]  /*10d0*/  FFMA.RM R3, R14, R11, 12582913 ;  /* 0x4b4000010e037423 */ /* 0x000fe2000000400b */
[----:B------:R-:W-:-:S02]  /*10e0*/  FFMA R15, R10, 1.4426950216293334961, -R15 ;  /* 0x3fb8aa3b0a0f7823 */ /* 0x000fc4000000080f */
[----:B------:R-:W-:Y:S01]  /*10f0*/  FFMA.SAT R14, R12, R5, 0.5 ;  /* 0x3f0000000c0e7423 */ /* 0x000fe20000002005 */
[C---:B------:R-:W-:Y:S01]  /*1100*/  FADD R25, R3.reuse, -12583039 ;  /* 0xcb40007f03197421 */ /* 0x040fe20000000000 */
[----:B------:R-:W-:Y:S01]  /*1110*/  FFMA R5, R10, 1.925963033500011079e-08, R15 ;  /* 0x32a570600a057823 */ /* 0x000fe2000000000f */
[----:B------:R-:W0:Y:S01]  /*1120*/  MUFU.EX2 R13, R13 ;  /* 0x0000000d000d7308 */ /* 0x000e220000000800 */
[----:B------:R-:W-:Y:S01]  /*1130*/  FFMA.RM R11, R14, R11, 12582913 ;  /* 0x4b4000010e0b7423 */ /* 0x000fe2000000400b */
[C---:B------:R-:W-:Y:S01]  /*1140*/  FFMA R25, R2.reuse, 1.4426950216293334961, -R25 ;  /* 0x3fb8aa3b02197823 */ /* 0x040fe20000000819 */
[----:B------:R-:W-:Y:S02]  /*1150*/  SHF.L.U32 R3, R3, 0x17, RZ ;  /* 0x0000001703037819 */ /* 0x000fe400000006ff */
[C---:B------:R-:W-:Y:S01]  /*1160*/  FADD R15, R11.reuse, -12583039 ;  /* 0xcb40007f0b0f7421 */ /* 0x040fe20000000000 */
[----:B------:R-:W-:Y:S01]  /*1170*/  FFMA R10, R2, 1.925963033500011079e-08, R25 ;  /* 0x32a57060020a7823 */ /* 0x000fe20000000019 */
[----:B------:R-:W-:Y:S01]  /*1180*/  SHF.L.U32 R2, R4, 0x17, RZ ;  /* 0x0000001704027819 */ /* 0x000fe200000006ff */
[----:B------:R-:W5:Y:S01]  /*1190*/  MUFU.EX2 R5, R5 ;  /* 0x0000000500057308 */ /* 0x000f620000000800 */
[----:B------:R-:W-:Y:S01]  /*11a0*/  FFMA R15, R12, 1.4426950216293334961, -R15 ;  /* 0x3fb8aa3b0c0f7823 */ /* 0x000fe2000000080f */
[----:B------:R-:W-:-:S03]  /*11b0*/  IMAD.SHL.U32 R11, R11, 0x800000, RZ ;  /* 0x008000000b0b7824 */ /* 0x000fc600078e00ff */
[----:B------:R-:W-:-:S03]  /*11c0*/  FFMA R15, R12, 1.925963033500011079e-08, R15 ;  /* 0x32a570600c0f7823 */ /* 0x000fc6000000000f */
        /* <DEDUP_REMOVED lines=11> */
[----:B------:R0:W0:Y:S01]  /*1280*/  SHFL.BFLY PT, R25, R10, 0x1, 0x1f ;  /* 0x0c201f000a197f89 */ /* 0x00002200000e0000 */
[----:B-1----:R-:W-:-:S07]  /*1290*/  FADD R5, R13, R14 ;  /* 0x0000000e0d057221 */ /* 0x002fce0000000000 */
.L_x_18902:
        /* <DEDUP_REMOVED lines=11> */
[----:B--234-:R-:W-:Y:S05]  /*1350*/  CALL.REL.NOINC `($__internal_302_$__cuda_sm3x_div_rn_noftz_f32_slowpath) ;  /* 0x0000000800707944 */ /* 0x01cfea0003c00000 */
[----:B------:R-:W-:-:S07]  /*1360*/  MOV R10, R11 ;  /* 0x0000000b000a7202 */ /* 0x000fce0000000f00 */
.L_x_18885:
[----:B------:R-:W-:Y:S05]  /*1370*/  BSYNC.RECONVERGENT B1 ;  /* 0x0000000000017941 */ /* 0x000fea0003800200 */
.L_x_18884:
        /* <DEDUP_REMOVED lines=11> */
[----:B--234-:R-:W-:Y:S05]  /*1430*/  CALL.REL.NOINC `($__internal_302_$__cuda_sm3x_div_rn_noftz_f32_slowpath) ;  /* 0x0000000800387944 */ /* 0x01cfea0003c00000 */
.L_x_18887:
[----:B------:R-:W-:Y:S05]  /*1440*/  BSYNC.RECONVERGENT B1 ;  /* 0x0000000000017941 */ /* 0x000fea0003800200 */
.L_x_18886:
        /* <DEDUP_REMOVED lines=19> */
.L_x_18889:
[----:B------:R-:W-:Y:S05]  /*1580*/  BSYNC.RECONVERGENT B1 ;  /* 0x0000000000017941 */ /* 0x000fea0003800200 */
.L_x_18888:
[----:B------:R-:W-:Y:S01]  /*1590*/  BSSY.RECONVERGENT B1, `(.L_x_18890) ;  /* 0x0000008000017945 */ /* 0x000fe20003800200 */
[----:B0-----:R-:W-:-:S03]  /*15a0*/  FFMA R10, R5, R2, R0 ;  /* 0x00000002050a7223 */ /* 0x001fc60000000000 */
[----:B------:R-:W-:Y:S05]  /*15b0*/  @!P1 BRA `(.L_x_18891) ;  /* 0x0000000000149947 */ /* 0x000fea0003800000 */
[----:B------:R-:W-:Y:S01]  /*15c0*/  IMAD.MOV.U32 R2, RZ, RZ, R4 ;  /* 0x000000ffff027224 */ /* 0x000fe200078e0004 */
[----:B------:R-:W-:Y:S02]  /*15d0*/  MOV R5, R24 ;  /* 0x0000001800057202 */ /* 0x000fe40000000f00 */
[----:B------:R-:W-:-:S07]  /*15e0*/  MOV R12, 0x1600 ;  /* 0x00001600000c7802 */ /* 0x000fce0000000f00 */
[----:B--234-:R-:W-:Y:S05]  /*15f0*/  CALL.REL.NOINC `($__internal_302_$__cuda_sm3x_div_rn_noftz_f32_slowpath) ;  /* 0x0000000400c87944 */ /* 0x01cfea0003c00000 */
[----:B------:R-:W-:-:S07]  /*1600*/  IMAD.MOV.U32 R10, RZ, RZ, R11 ;  /* 0x000000ffff0a7224 */ /* 0x000fce00078e000b */
.L_x_18891:
[----:B------:R-:W-:Y:S05]  /*1610*/  BSYNC.RECONVERGENT B1 ;  /* 0x0000000000017941 */ /* 0x000fea0003800200 */
.L_x_18890:
        /* <DEDUP_REMOVED lines=12> */
[----:B--234-:R-:W-:Y:S05]  /*16e0*/  CALL.REL.NOINC `($__internal_302_$__cuda_sm3x_div_rn_noftz_f32_slowpath) ;  /* 0x00000004008c7944 */ /* 0x01cfea0003c00000 */
.L_x_18893:
[----:B------:R-:W-:Y:S05]  /*16f0*/  BSYNC.RECONVERGENT B1 ;  /* 0x0000000000017941 */ /* 0x000fea0003800200 */
.L_x_18892:
        /* <DEDUP_REMOVED lines=18> */
.L_x_18895:
[----:B------:R-:W-:Y:S05]  /*1820*/  BSYNC.RECONVERGENT B1 ;  /* 0x0000000000017941 */ /* 0x000fea0003800200 */
.L_x_18894:
[----:B------:R-:W-:-:S04]  /*1830*/  IADD3 R21, P0, PT, R20, R21, RZ ;  /* 0x0000001514157210 */ /* 0x000fc80007f1e0ff */
[----:B------:R-:W-:Y:S02]  /*1840*/  LEA.HI.X.SX32 R19, R20, R19, 0x1, P0 ;  /* 0x0000001314137211 */ /* 0x000fe400000f0eff */
[----:B------:R-:W-:-:S04]  /*1850*/  ISETP.GE.U32.AND P0, PT, R21, UR44, PT ;  /* 0x0000002c15007c0c */ /* 0x000fc8000bf06070 */
[----:B------:R-:W-:-:S13]  /*1860*/  ISETP.GE.AND.EX P0, PT, R19, UR45, PT, P0 ;  /* 0x0000002d13007c0c */ /* 0x000fda000bf06300 */
[----:B------:R-:W-:Y:S05]  /*1870*/  @!P0 BRA `(.L_x_18896) ;  /* 0xffffffe800a48947 */ /* 0x000fea000383ffff */
[----:B------:R-:W-:Y:S05]  /*1880*/  BSYNC B0 ;  /* 0x0000000000007941 */ /* 0x000fea0003800000 */
.L_x_18878:
[----:B------:R-:W-:Y:S05]  /*1890*/  EXIT ;  /* 0x000000000000794d */ /* 0x000fea0003800000 */
.L_x_18883:
[----:B------:R-:W-:Y:S01]  /*18a0*/  HFMA2 R11, -RZ, RZ, 0, 1.847743988037109375e-06 ;  /* 0x0000001fff0b7431 */ /* 0x000fe200000001ff */
[----:B------:R-:W-:Y:S01]  /*18b0*/  BSSY B1, `(.L_x_18897) ;  /* 0x0000006000017945 */ /* 0x000fe20003800000 */
[----:B------:R-:W-:Y:S02]  /*18c0*/  IMAD.MOV.U32 R12, RZ, RZ, 0x1 ;  /* 0x00000001ff0c7424 */ /* 0x000fe400078e00ff */
[----:B------:R-:W-:-:S07]  /*18d0*/  IMAD.MOV.U32 R15, RZ, RZ, -0x1 ;  /* 0xffffffffff0f7424 */ /* 0x000fce00078e00ff */
[----:B01234-:R-:W-:Y:S05]  /*18e0*/  WARPSYNC.COLLECTIVE R15, `(.L_x_18898) ;  /* 0x000000000f087348 */ /* 0x01ffea0003c00000 */
[----:B------:R0:W0:Y:S02]  /*18f0*/  SHFL.BFLY P6, R14, R13, R12, R11 ;  /* 0x0c00000c0d0e7389 */ /* 0x00002400000c000b */
[----:B01234-:R-:W-:Y:S05]  /*1900*/  ENDCOLLECTIVE ;  /* 0x000000000000791b */ /* 0x01ffea0003800000 */
.L_x_18898:
[----:B------:R-:W-:Y:S05]  /*1910*/  BSYNC B1 ;  /* 0x0000000000017941 */ /* 0x000fea0003800000 */
.L_x_18897:
[----:B------:R-:W-:Y:S01]  /*1920*/  HFMA2 R11, -RZ, RZ, 0, 1.847743988037109375e-06 ;  /* 0x0000001fff0b7431 */ /* 0x000fe200000001ff */
[----:B------:R-:W-:Y:S01]  /*1930*/  FMNMX R4, R14, R13, !PT ;  /* 0x0000000d0e047209 */ /* 0x000fe20007800000 */
[----:B------:R-:W-:Y:S01]  /*1940*/  IMAD.MOV.U32 R12, RZ, RZ, 0x1 ;  /* 0x00000001ff0c7424 */ /* 0x000fe200078e00ff */
[----:B------:R-:W-:Y:S01]  /*1950*/  MOV R13, R0 ;  /* 0x00000000000d7202 */ /* 0x000fe20000000f00 */
[----:B------:R-:W-:Y:S02]  /*1960*/  IMAD.MOV.U32 R15, RZ, RZ, -0x1 ;  /* 0xffffffffff0f7424 */ /* 0x000fe400078e00ff */
[C---:B------:R-:W-:Y:S01]  /*1970*/  FADD R5, -R4.reuse, R10 ;  /* 0x0000000a04057221 */ /* 0x040fe20000000100 */
[----:B------:R-:W-:Y:S02]  /*1980*/  HFMA2 R10, -RZ, RZ, 3.7421875, 0 ;  /* 0x437c0000ff0a7431 */ /* 0x000fe400000001ff */
[----:B------:R-:W-:-:S07]  /*1990*/  FADD R27, -R4, R27 ;  /* 0x0000001b041b7221 */ /* 0x000fce0000000100 */
[----:B------:R-:W-:Y:S05]  /*19a0*/  WARPSYNC.COLLECTIVE R15, `(.L_x_18899) ;  /* 0x000000000f087348 */ /* 0x000fea0003c00000 */
[----:B------:R0:W1:Y:S02]  /*19b0*/  SHFL.BFLY P6, R14, R13, R12, R11 ;  /* 0x0c00000c0d0e7389 */ /* 0x00006400000c000b */
[----:B01----:R-:W-:Y:S05]  /*19c0*/  ENDCOLLECTIVE ;  /* 0x000000000000791b */ /* 0x003fea0003800000 */
.L_x_18899:
[----:B------:R-:W-:-:S04]  /*19d0*/  IMAD.MOV.U32 R4, RZ, RZ, 0x3bbb989d ;  /* 0x3bbb989dff047424 */ /* 0x000fc800078e00ff */
[----:B------:R-:W-:-:S04]  /*19e0*/  FFMA.SAT R29, R27, R4, 0.5 ;  /* 0x3f0000001b1d7423 */ /* 0x000fc80000002004 */
[----:B------:R-:W-:Y:S01]  /*19f0*/  FFMA.RM R29, R29, R10, 12582913 ;  /* 0x4b4000011d1d7423 */ /* 0x000fe2000000400a */
[----:B------:R-:W-:-:S04]  /*1a00*/  FFMA.SAT R11, R5, R4, 0.5 ;  /* 0x3f000000050b7423 */ /* 0x000fc80000002004 */
[----:B------:R-:W-:Y:S01]  /*1a10*/  FFMA.RM R11, R11, R10, 12582913 ;  /* 0x4b4000010b0b7423 */ /* 0x000fe2000000400a */
[----:B------:R-:W-:-:S04]  /*1a20*/  MOV R3, R14 ;  /* 0x0000000e00037202 */ /* 0x000fc80000000f00 */
[----:B------:R-:W-:-:S05]  /*1a30*/  FMNMX R0, R3, R0, !PT ;  /* 0x0000000003007209 */ /* 0x000fca0007800000 */
[C---:B------:R-:W-:Y:S01]  /*1a40*/  FADD R3, -R0.reuse, R2 ;  /* 0x0000000200037221 */ /* 0x040fe20000000100 */
[----:B------:R-:W-:Y:S01]  /*1a50*/  FADD R25, -R0, R25 ;  /* 0x0000001900197221 */ /* 0x000fe20000000100 */
        /* <DEDUP_REMOVED lines=9> */
[----:B------:R-:W-:-:S03]  /*1af0*/  FFMA.SAT R11, R3, R4, 0.5 ;  /* 0x3f000000030b7423 */ /* 0x000fc60000002004 */
[----:B------:R1:W2:Y:S01]  /*1b00*/  MUFU.EX2 R5, R12 ;  /* 0x0000000c00057308 */ /* 0x0002a20000000800 */
[----:B------:R-:W-:Y:S01]  /*1b10*/  FFMA.RM R11, R11, R10, 12582913 ;  /* 0x4b4000010b0b7423 */ /* 0x000fe2000000400a */
[----:B0-----:R-:W-:Y:S01]  /*1b20*/  FMUL R2, R2, R27 ;  /* 0x0000001b02027220 */ /* 0x001fe20000400000 */
[----:B-1----:R-:W-:-:S03]  /*1b30*/  MOV R12, 0x1 ;  /* 0x00000001000c7802 */ /* 0x002fc60000000f00 */
[----:B------:R-:W-:Y:S01]  /*1b40*/  FADD R13, RZ, R2 ;  /* 0x00000002ff0d7221 */ /* 0x000fe20000000000 */
[----:B--2---:R-:W-:Y:S01]  /*1b50*/  FMUL R0, R0, R5 ;  /* 0x0000000500007220 */ /* 0x004fe20000400000 */
[----:B------:R-:W-:-:S03]  /*1b60*/  FFMA.SAT R5, R25, R4, 0.5 ;  /* 0x3f00000019057423 */ /* 0x000fc60000002004 */
[----:B------:R-:W-:Y:S01]  /*1b70*/  FADD R13, R13, R0 ;  /* 0x000000000d0d7221 */ /* 0x000fe20000000000 */
[----:B------:R-:W-:-:S04]  /*1b80*/  FFMA.RM R5, R5, R10, 12582913 ;  /* 0x4b40000105057423 */ /* 0x000fc8000000400a */
[----:B------:R-:W-:-:S04]  /*1b90*/  FADD R4, R5, -12583039 ;  /* 0xcb40007f05047421 */ /* 0x000fc80000000000 */
[----:B------:R-:W-:-:S04]  /*1ba0*/  FFMA R4, R25, 1.4426950216293334961, -R4 ;  /* 0x3fb8aa3b19047823 */ /* 0x000fc80000000804 */
[----:B------:R-:W-:Y:S01]  /*1bb0*/  FFMA R25, R25, 1.925963033500011079e-08, R4 ;  /* 0x32a5706019197823 */ /* 0x000fe20000000004 */
[----:B------:R-:W-:-:S03]  /*1bc0*/  FADD R4, R11, -12583039 ;  /* 0xcb40007f0b047421 */ /* 0x000fc60000000000 */
[----:B------:R0:W1:Y:S01]  /*1bd0*/  MUFU.EX2 R10, R25 ;  /* 0x00000019000a7308 */ /* 0x0000620000000800 */
[----:B------:R-:W-:-:S04]  /*1be0*/  FFMA R4, R3, 1.4426950216293334961, -R4 ;  /* 0x3fb8aa3b03047823 */ /* 0x000fc80000000804 */
[----:B------:R-:W-:Y:S01]  /*1bf0*/  FFMA R3, R3, 1.925963033500011079e-08, R4 ;  /* 0x32a5706003037823 */ /* 0x000fe20000000004 */
[----:B------:R-:W-:Y:S02]  /*1c00*/  IMAD.SHL.U32 R4, R11, 0x800000, RZ ;  /* 0x008000000b047824 */ /* 0x000fe400078e00ff */
[----:B------:R-:W-:-:S03]  /*1c10*/  IMAD.MOV.U32 R11, RZ, RZ, 0x1f ;  /* 0x0000001fff0b7424 */ /* 0x000fc600078e00ff */
[----:B0-----:R-:W2:Y:S04]  /*1c20*/  MUFU.EX2 R3, R3 ;  /* 0x0000000300037308 */ /* 0x001ea80000000800 */
[----:B-12---:R-:W-:Y:S05]  /*1c30*/  WARPSYNC.COLLECTIVE R15, `(.L_x_18900) ;  /* 0x000000000f087348 */ /* 0x006fea0003c00000 */
[----:B------:R0:W3:Y:S02]  /*1c40*/  SHFL.BFLY P6, R14, R13, R12, R11 ;  /* 0x0c00000c0d0e7389 */ /* 0x0000e400000c000b */
[----:B0123--:R-:W-:Y:S05]  /*1c50*/  ENDCOLLECTIVE ;  /* 0x000000000000791b */ /* 0x00ffea0003800000 */
.L_x_18900:
[----:B------:R-:W-:Y:S01]  /*1c60*/  FMUL R4, R4, R3 ;  /* 0x0000000304047220 */ /* 0x000fe20000400000 */
[----:B------:R-:W-:-:S05]  /*1c70*/  SHF.L.U32 R3, R5, 0x17, RZ ;  /* 0x0000001705037819 */ /* 0x000fca00000006ff */
[----:B------:R-:W-:Y:S01]  /*1c80*/  FMUL R3, R3, R10 ;  /* 0x0000000a03037220 */ /* 0x000fe20000400000 */
[----:B------:R-:W-:Y:S01]  /*1c90*/  FADD R10, RZ, R4 ;  /* 0x00000004ff0a7221 */ /* 0x000fe20000000000 */
[----:B------:R-:W-:-:S03]  /*1ca0*/  FADD R5, R13, R14 ;  /* 0x0000000e0d057221 */ /* 0x000fc60000000000 */
[----:B------:R-:W-:-:S04]  /*1cb0*/  FADD R10, R10, R3 ;  /* 0x000000030a0a7221 */ /* 0x000fc80000000000 */
[----:B------:R-:W-:-:S07]  /*1cc0*/  IMAD.MOV.U32 R13, RZ, RZ, R10 ;  /* 0x000000ffff0d7224 */ /* 0x000fce00078e000a */
[----:B------:R-:W-:Y:S05]  /*1cd0*/  WARPSYNC.COLLECTIVE R15, `(.L_x_18901) ;  /* 0x000000000f087348 */ /* 0x000fea0003c00000 */
[----:B------:R0:W1:Y:S02]  /*1ce0*/  SHFL.BFLY P6, R14, R13, R12, R11 ;  /* 0x0c00000c0d0e7389 */ /* 0x00006400000c000b */
[----:B01----:R-:W-:Y:S05]  /*1cf0*/  ENDCOLLECTIVE ;  /* 0x000000000000791b */ /* 0x003fea0003800000 */
.L_x_18901:
[----:B------:R-:W-:Y:S01]  /*1d00*/  MOV R25, R14 ;  /* 0x0000000e00197202 */ /* 0x000fe20000000f00 */
[----:B------:R-:W-:Y:S06]  /*1d10*/  BRA `(.L_x_18902) ;  /* 0xfffffff400607947 */ /* 0x000fec000383ffff */
        .weak           $__internal_302_$__cuda_sm3x_div_rn_noftz_f32_slowpath
        .type           $__internal_302_$__cuda_sm3x_div_rn_noftz_f32_slowpath,@function
        .size           $__internal_302_$__cuda_sm3x_div_rn_noftz_f32_slowpath,(.L_x_37679 - $__internal_302_$__cuda_sm3x_div_rn_noftz_f32_slowpath)
$__internal_302_$__cuda_sm3x_div_rn_noftz_f32_slowpath:
        /* <DEDUP_REMOVED lines=35> */
.L_x_18904:
        /* <DEDUP_REMOVED lines=51> */
.L_x_18911:
[----:B------:R-:W-:-:S04]  /*2280*/  LOP3.LUT R15, R15, 0x80000000, RZ, 0xc0, !PT ;  /* 0x800000000f0f7812 */ /* 0x000fc800078ec0ff */
[----:B------:R-:W-:Y:S01]  /*2290*/  LOP3.LUT R15, R15, 0x7f800000, RZ, 0xfc, !PT ;  /* 0x7f8000000f0f7812 */ /* 0x000fe200078efcff */
[----:B------:R-:W-:Y:S06]  /*22a0*/  BRA `(.L_x_18912) ;  /* 0x0000000000047947 */ /* 0x000fec0003800000 */
.L_x_18910:
[----:B------:R-:W-:-:S07]  /*22b0*/  LEA R15, R14, R15, 0x17 ;  /* 0x0000000f0e0f7211 */ /* 0x000fce00078eb8ff */
.L_x_18912:
[----:B------:R-:W-:Y:S05]  /*22c0*/  BSYNC.RECONVERGENT B3 ;  /* 0x0000000000037941 */ /* 0x000fea0003800200 */
.L_x_18909:
[----:B------:R-:W-:Y:S05]  /*22d0*/  BRA `(.L_x_18913) ;  /* 0x0000000000207947 */ /* 0x000fea0003800000 */
.L_x_18908:
[----:B------:R-:W-:-:S04]  /*22e0*/  LOP3.LUT R15, R15, 0x80000000, R2, 0x48, !PT ;  /* 0x800000000f0f7812 */ /* 0x000fc800078e4802 */
[----:B------:R-:W-:Y:S01]  /*22f0*/  LOP3.LUT R15, R15, 0x7f800000, RZ, 0xfc, !PT ;  /* 0x7f8000000f0f7812 */ /* 0x000fe200078efcff */
[----:B------:R-:W-:Y:S06]  /*2300*/  BRA `(.L_x_18913) ;  /* 0x0000000000147947 */ /* 0x000fec0003800000 */
.L_x_18907:
[----:B------:R-:W-:Y:S01]  /*2310*/  LOP3.LUT R15, R15, 0x80000000, R2, 0x48, !PT ;  /* 0x800000000f0f7812 */ /* 0x000fe200078e4802 */
[----:B------:R-:W-:Y:S06]  /*2320*/  BRA `(.L_x_18913) ;  /* 0x00000000000c7947 */ /* 0x000fec0003800000 */
.L_x_18906:
[----:B------:R-:W0:Y:S01]  /*2330*/  MUFU.RSQ R15, -QNAN ;  /* 0xffc00000000f7908 */ /* 0x000e220000001400 */
[----:B------:R-:W-:Y:S05]  /*2340*/  BRA `(.L_x_18913) ;  /* 0x0000000000047947 */ /* 0x000fea0003800000 */
.L_x_18905:
[----:B------:R-:W-:-:S07]  /*2350*/  FADD.FTZ R15, R2, R5 ;  /* 0x00000005020f7221 */ /* 0x000fce0000010000 */
.L_x_18913:
[----:B------:R-:W-:Y:S05]  /*2360*/  BSYNC.RECONVERGENT B2 ;  /* 0x0000000000027941 */ /* 0x000fea0003800200 */
.L_x_18903:
[----:B------:R-:W-:Y:S02]  /*2370*/  HFMA2 R13, -RZ, RZ, 0, 0 ;  /* 0x00000000ff0d7431 */ /* 0x000fe400000001ff */
[----:B0-----:R-:W-:Y:S02]  /*2380*/  IMAD.MOV.U32 R11, RZ, RZ, R15 ;  /* 0x000000ffff0b7224 */ /* 0x001fe400078e000f */
[----:B------:R-:W-:Y:S05]  /*2390*/  RET.REL.NODEC R12 `(_Z15SoftmaxWarpImplI22BroadcastScaleMaskLoadIffbLm3EiE11DirectStoreIffEfLi2ELi2ELi2ELi2ELb1EL9Algorithm0EEvT_T0_ll) ;  /* 0xffffffdc0c187950 */ /* 0x000fea0003c3ffff */
.L_x_18914:
        /* <DEDUP_REMOVED lines=14> */
.L_x_37679:


//--------------------- .text._Z15SoftmaxWarpImplI22BroadcastScaleMaskLoadIffbLm3EiE11DirectStoreIffEfLi2ELi2ELi2ELi2ELb0EL9Algorithm0EEvT_T0_ll --------------------------
	.section	.text._Z15SoftmaxWarpImplI22BroadcastScaleMaskLoadIffbLm3EiE11DirectStoreIffEfLi2ELi2ELi2ELi2ELb0EL9Algorithm0EEvT_T0_ll,"ax",@progbits
	.align	128
        .global         _Z15SoftmaxWarpImplI22BroadcastScaleMaskLoadIffbLm3EiE11DirectStoreIffEfLi2ELi2ELi2ELi2ELb0EL9Algorithm0EEvT_T0_ll
        .type           _Z15SoftmaxWarpImplI22BroadcastScaleMaskLoadIffbLm3EiE11DirectStoreIffEfLi2ELi2ELi2ELi2ELb0EL9Algorithm0EEvT_T0_ll,@function
        .size           _Z15SoftmaxWarpImplI22BroadcastScaleMaskLoadIffbLm3EiE11DirectStoreIffEfLi2ELi2ELi2ELi2ELb0EL9Algorithm0EEvT_T0_ll,(.L_x_37680 - _Z15SoftmaxWarpImplI22BroadcastScaleMaskLoadIffbLm3EiE11DirectStoreIffEfLi2ELi2ELi2ELi2ELb0EL9Algorithm0EEvT_T0_ll)
        .other          _Z15SoftmaxWarpImplI22BroadcastScaleMaskLoadIffbLm3EiE11DirectStoreIffEfLi2ELi2ELi2ELi2ELb0EL9Algorithm0EEvT_T0_ll,@"STO_CUDA_ENTRY STV_DEFAULT"
_Z15SoftmaxWarpImplI22BroadcastScaleMaskLoadIffbLm3EiE11DirectStoreIffEfLi2ELi2ELi2ELi2ELb0EL9Algorithm0EEvT_T0_ll:
.text._Z15SoftmaxWarpImplI22BroadcastScaleMaskLoadIffbLm3EiE11DirectStoreIffEfLi2ELi2ELi2ELi2ELb0EL9Algorithm0EEvT_T0_ll:
        /* <DEDUP_REMOVED lines=26> */
.L_x_18915:
        /* <DEDUP_REMOVED lines=20> */
.L_x_18925:
[----:B-1----:R-:W-:Y:S01]  /*02e0*/  IABS R0, R24 ;  /* 0x0000001800007213 */ /* 0x002fe20000000000 */
[----:B------:R-:W-:Y:S01]  /*02f0*/  IMAD R15, R21, UR44, RZ ;  /* 0x0000002c150f7c24 */ /* 0x000fe2000f8e02ff */
[----:B--2---:R-:W-:Y:S02]  /*0300*/  IABS R25, R23 ;  /* 0x0000001700197213 */ /* 0x004fe40000000000 */
[----:B------:R-:W1:Y:S01]  /*0310*/  I2F.RP R2, R0 ;  /* 0x0000000000027306 */ /* 0x000e620000209400 */
[----:B---3--:R-:W-:Y:S02]  /*0320*/  R2UR UR4, R16 ;  /* 0x00000000100472ca */ /* 0x008fe400000e0000 */
[----:B------:R-:W-:Y:S02]  /*0330*/  IADD3 R3, PT, PT, R18, R15, RZ ;  /* 0x0000000f12037210 */ /* 0x000fe40007ffe0ff */
[----:B------:R-:W-:Y:S02]  /*0340*/  R2UR UR5, R17 ;  /* 0x00000000110572ca */ /* 0x000fe400000e0000 */
[----:B------:R-:W-:-:S02]  /*0350*/  IABS R10, R3 ;  /* 0x00000003000a7213 */ /* 0x000fc40000000000 */
[----:B------:R-:W-:Y:S02]  /*0360*/  R2UR UR6, R16 ;  /* 0x00000000100672ca */ /* 0x000fe400000e0000 */
[----:B------:R-:W-:Y:S01]  /*0370*/  R2UR UR7, R17 ;  /* 0x00000000110772ca */ /* 0x000fe200000e0000 */
[----:B-1----:R-:W1:Y:S02]  /*0380*/  MUFU.RCP R2, R2 ;  /* 0x0000000200027308 */ /* 0x002e640000001000 */
[----:B-1----:R-:W-:-:S06]  /*0390*/  VIADD R4, R2, 0xffffffe ;  /* 0x0ffffffe02047836 */ /* 0x002fcc0000000000 */
[----:B------:R1:W2:Y:S02]  /*03a0*/  F2I.FTZ.U32.TRUNC.NTZ R5, R4 ;  /* 0x0000000400057305 */ /* 0x0002a4000021f000 */
[----:B-1----:R-:W-:Y:S02]  /*03b0*/  IMAD.MOV.U32 R4, RZ, RZ, RZ ;  /* 0x000000ffff047224 */ /* 0x002fe400078e00ff */
[----:B--2---:R-:W-:-:S04]  /*03c0*/  IMAD.MOV R11, RZ, RZ, -R5 ;  /* 0x000000ffff0b7224 */ /* 0x004fc800078e0a05 */
[----:B------:R-:W-:-:S04]  /*03d0*/  IMAD R11, R11, R0, RZ ;  /* 0x000000000b0b7224 */ /* 0x000fc800078e02ff */
[----:B------:R-:W-:Y:S01]  /*03e0*/  IMAD.HI.U32 R12, R5, R11, R4 ;  /* 0x0000000b050c7227 */ /* 0x000fe200078e0004 */
[----:B------:R-:W-:-:S03]  /*03f0*/  IADD3 R11, PT, PT, R18, UR44, R15 ;  /* 0x0000002c120b7c10 */ /* 0x000fc6000fffe00f */
[----:B------:R-:W-:Y:S01]  /*0400*/  IMAD.MOV.U32 R5, RZ, RZ, R10 ;  /* 0x000000ffff057224 */ /* 0x000fe200078e000a */
[----:B------:R-:W-:Y:S02]  /*0410*/  IABS R10, R23 ;  /* 0x00000017000a7213 */ /* 0x000fe40000000000 */
[----:B------:R-:W-:Y:S01]  /*0420*/  IABS R15, R11 ;  /* 0x0000000b000f7213 */ /* 0x000fe20000000000 */
[C---:B------:R-:W-:Y:S01]  /*0430*/  IMAD.HI.U32 R2, R12.reuse, R5, RZ ;  /* 0x000000050c027227 */ /* 0x040fe200078e00ff */
[----:B------:R-:W1:Y:S03]  /*0440*/  I2F.RP R13, R10 ;  /* 0x0000000a000d7306 */ /* 0x000e660000209400 */
[----:B------:R-:W-:Y:S01]  /*0450*/  IMAD.HI.U32 R14, R12, R15, RZ ;  /* 0x0000000f0c0e7227 */ /* 0x000fe200078e00ff */
[----:B------:R-:W-:-:S04]  /*0460*/  IADD3 R4, PT, PT, -R2, RZ, RZ ;  /* 0x000000ff02047210 */ /* 0x000fc80007ffe1ff */
[----:B------:R-:W-:Y:S01]  /*0470*/  IADD3 R12, PT, PT, -R14, RZ, RZ ;  /* 0x000000ff0e0c7210 */ /* 0x000fe20007ffe1ff */
[----:B------:R-:W-:Y:S01]  /*0480*/  IMAD R5, R0, R4, R5 ;  /* 0x0000000400057224 */ /* 0x000fe200078e0205 */
[----:B------:R-:W-:-:S03]  /*0490*/  LOP3.LUT R4, R3, R24, RZ, 0x3c, !PT ;  /* 0x0000001803047212 */ /* 0x000fc600078e3cff */
[C---:B------:R-:W-:Y:S01]  /*04a0*/  IMAD R15, R0.reuse, R12, R15 ;  /* 0x0000000c000f7224 */ /* 0x040fe200078e020f */
[----:B------:R-:W-:Y:S01]  /*04b0*/  ISETP.GT.U32.AND P1, PT, R0, R5, PT ;  /* 0x000000050000720c */ /* 0x000fe20003f24070 */
[----:B-1----:R-:W1:Y:S01]  /*04c0*/  MUFU.RCP R13, R13 ;  /* 0x0000000d000d7308 */ /* 0x002e620000001000 */
[----:B------:R-:W-:-:S11]  /*04d0*/  ISETP.GE.AND P2, PT, R4, RZ, PT ;  /* 0x000000ff0400720c */ /* 0x000fd60003f46270 */
[----:B------:R-:W-:Y:S01]  /*04e0*/  @!P1 IMAD.IADD R5, R5, 0x1, -R0 ;  /* 0x0000000105059824 */ /* 0x000fe200078e0a00 */
[----:B------:R-:W-:-:S04]  /*04f0*/  @!P1 IADD3 R2, PT, PT, R2, 0x1, RZ ;  /* 0x0000000102029810 */ /* 0x000fc80007ffe0ff */
[----:B------:R-:W-:Y:S01]  /*0500*/  ISETP.GE.U32.AND P0, PT, R5, R0, PT ;  /* 0x000000000500720c */ /* 0x000fe20003f06070 */
[----:B-1----:R-:W-:Y:S01]  /*0510*/  VIADD R4, R13, 0xffffffe ;  /* 0x0ffffffe0d047836 */ /* 0x002fe20000000000 */
[----:B------:R-:W-:-:S03]  /*0520*/  LOP3.LUT R13, RZ, R24, RZ, 0x33, !PT ;  /* 0x00000018ff0d7212 */ /* 0x000fc600078e33ff */
[----:B------:R1:W2:Y:S08]  /*0530*/  F2I.FTZ.U32.TRUNC.NTZ R5, R4 ;  /* 0x0000000400057305 */ /* 0x0002b0000021f000 */
[----:B------:R-:W-:Y:S01]  /*0540*/  @P0 VIADD R2, R2, 0x1 ;  /* 0x0000000102020836 */ /* 0x000fe20000000000 */
[----:B------:R-:W-:Y:S02]  /*0550*/  ISETP.NE.AND P0, PT, R24, RZ, PT ;  /* 0x000000ff1800720c */ /* 0x000fe40003f05270 */
[----:B-1----:R-:W-:Y:S01]  /*0560*/  MOV R4, RZ ;  /* 0x000000ff00047202 */ /* 0x002fe20000000f00 */
[----:B------:R-:W-:Y:S01]  /*0570*/  @!P2 IMAD.MOV R2, RZ, RZ, -R2 ;  /* 0x000000ffff02a224 */ /* 0x000fe200078e0a02 */
[----:B------:R-:W-:-:S04]  /*0580*/  ISETP.GT.U32.AND P2, PT, R0, R15, PT ;  /* 0x0000000f0000720c */ /* 0x000fc80003f44070 */
[----:B------:R-:W-:Y:S01]  /*0590*/  SEL R2, R13, R2, !P0 ;  /* 0x000000020d027207 */ /* 0x000fe20004000000 */
[----:B--2---:R-:W-:-:S04]  /*05a0*/  IMAD.MOV R13, RZ, RZ, -R5 ;  /* 0x000000ffff0d7224 */ /* 0x004fc800078e0a05 */
[----:B------:R-:W-:Y:S02]  /*05b0*/  IMAD.MOV R12, RZ, RZ, -R2 ;  /* 0x000000ffff0c7224 */ /* 0x000fe400078e0a02 */
[----:B------:R-:W-:Y:S02]  /*05c0*/  IMAD R13, R13, R10, RZ ;  /* 0x0000000a0d0d7224 */ /* 0x000fe400078e02ff */
[----:B------:R-:W-:Y:S02]  /*05d0*/  IMAD R12, R24, R12, R3 ;  /* 0x0000000c180c7224 */ /* 0x000fe400078e0203 */
[----:B------:R-:W-:-:S03]  /*05e0*/  IMAD.HI.U32 R5, R5, R13, R4 ;  /* 0x0000000d05057227 */ /* 0x000fc600078e0004 */
[----:B------:R-:W-:Y:S01]  /*05f0*/  IABS R19, R12 ;  /* 0x0000000c00137213 */ /* 0x000fe20000000000 */
[----:B------:R-:W-:Y:S02]  /*0600*/  @!P2 IMAD.IADD R15, R15, 0x1, -R0 ;  /* 0x000000010f0fa824 */ /* 0x000fe400078e0a00 */
[----:B------:R-:W-:Y:S02]  /*0610*/  @!P2 VIADD R14, R14, 0x1 ;  /* 0x000000010e0ea836 */ /* 0x000fe40000000000 */
[----:B------:R-:W-:Y:S01]  /*0620*/  IMAD.MOV.U32 R4, RZ, RZ, R19 ;  /* 0x000000ffff047224 */ /* 0x000fe200078e0013 */
[----:B------:R-:W-:Y:S02]  /*0630*/  ISETP.GE.U32.AND P1, PT, R15, R0, PT ;  /* 0x000000000f00720c */ /* 0x000fe40003f26070 */
[----:B------:R-:W-:Y:S01]  /*0640*/  LOP3.LUT R0, R11, R24, RZ, 0x3c, !PT ;  /* 0x000000180b007212 */ /* 0x000fe200078e3cff */
[----:B------:R-:W-:Y:S01]  /*0650*/  IMAD.HI.U32 R13, R5, R4, RZ ;  /* 0x00000004050d7227 */ /* 0x000fe200078e00ff */
[----:B------:R-:W-:-:S02]  /*0660*/  LOP3.LUT R19, RZ, R24, RZ, 0x33, !PT ;  /* 0x00000018ff137212 */ /* 0x000fc400078e33ff */
[----:B------:R-:W-:Y:S02]  /*0670*/  ISETP.GE.AND P3, PT, R0, RZ, PT ;  /* 0x000000ff0000720c */ /* 0x000fe40003f66270 */
[----:B------:R-:W-:-:S05]  /*0680*/  IADD3 R15, PT, PT, -R13, RZ, RZ ;  /* 0x000000ff0d0f7210 */ /* 0x000fca0007ffe1ff */
[----:B------:R-:W-:Y:S02]  /*0690*/  IMAD R15, R10, R15, R4 ;  /* 0x0000000f0a0f7224 */ /* 0x000fe400078e0204 */
[----:B------:R-:W-:-:S03]  /*06a0*/  @P1 VIADD R14, R14, 0x1 ;  /* 0x000000010e0e1836 */ /* 0x000fc60000000000 */
[----:B------:R-:W-:Y:S02]  /*06b0*/  ISETP.GT.U32.AND P2, PT, R10, R15, PT ;  /* 0x0000000f0a00720c */ /* 0x000fe40003f44070 */
[----:B------:R-:W-:-:S04]  /*06c0*/  @!P3 IADD3 R14, PT, PT, -R14, RZ, RZ ;  /* 0x000000ff0e0eb210 */ /* 0x000fc80007ffe1ff */
[----:B------:R-:W-:-:S05]  /*06d0*/  SEL R0, R19, R14, !P0 ;  /* 0x0000000e13007207 */ /* 0x000fca0004000000 */
[----:B------:R-:W-:Y:S02]  /*06e0*/  IMAD.MOV R4, RZ, RZ, -R0 ;  /* 0x000000ffff047224 */ /* 0x000fe400078e0a00 */
[----:B------:R-:W-:Y:S01]  /*06f0*/  @!P2 IMAD.IADD R15, R15, 0x1, -R10 ;  /* 0x000000010f0fa824 */ /* 0x000fe200078e0a0a */
[----:B------:R-:W-:Y:S01]  /*0700*/  @!P2 IADD3 R13, PT, PT, R13, 0x1, RZ ;  /* 0x000000010d0da810 */ /* 0x000fe20007ffe0ff */
[----:B------:R-:W-:Y:S01]  /*0710*/  IMAD R4, R24, R4, R11 ;  /* 0x0000000418047224 */ /* 0x000fe200078e020b */
[----:B------:R-:W-:Y:S02]  /*0720*/  ISETP.NE.AND P2, PT, R23, RZ, PT ;  /* 0x000000ff1700720c */ /* 0x000fe40003f45270 */
[----:B------:R-:W-:Y:S02]  /*0730*/  ISETP.GE.U32.AND P0, PT, R15, R10, PT ;  /* 0x0000000a0f00720c */ /* 0x000fe40003f06070 */
[----:B------:R-:W-:Y:S01]  /*0740*/  LOP3.LUT R10, R12, R23, RZ, 0x3c, !PT ;  /* 0x000000170c0a7212 */ /* 0x000fe200078e3cff */
[----:B------:R-:W1:Y:S01]  /*0750*/  LDC.64 R14, c[0x0][0x390] ;  /* 0x0000e400ff0e7b82 */ /* 0x000e620000000a00 */
[----:B------:R-:W-:-:S02]  /*0760*/  IABS R26, R4 ;  /* 0x00000004001a7213 */ /* 0x000fc40000000000 */
[----:B------:R-:W-:Y:S02]  /*0770*/  ISETP.GE.AND P1, PT, R10, RZ, PT ;  /* 0x000000ff0a00720c */ /* 0x000fe40003f26270 */
[----:B------:R-:W-:Y:S01]  /*0780*/  LOP3.LUT R10, RZ, R23, RZ, 0x33, !PT ;  /* 0x00000017ff0a7212 */ /* 0x000fe200078e33ff */
[----:B------:R-:W-:-:S04]  /*0790*/  IMAD.HI.U32 R19, R5, R26, RZ ;  /* 0x0000001a05137227 */ /* 0x000fc800078e00ff */
[----:B------:R-:W-:-:S06]  /*07a0*/  @P0 VIADD R13, R13, 0x1 ;  /* 0x000000010d0d0836 */ /* 0x000fcc0000000000 */
[----:B------:R-:W-:-:S04]  /*07b0*/  @!P1 IADD3 R13, PT, PT, -R13, RZ, RZ ;  /* 0x000000ff0d0d9210 */ /* 0x000fc80007ffe1ff */
[----:B------:R-:W-:Y:S01]  /*07c0*/  SEL R5, R10, R13, !P2 ;  /* 0x0000000d0a057207 */ /* 0x000fe20005000000 */
[----:B------:R-:W-:Y:S01]  /*07d0*/  IMAD.MOV R13, RZ, RZ, -R19 ;  /* 0x000000ffff0d7224 */ /* 0x000fe200078e0a13 */
[----:B-1----:R-:W-:-:S03]  /*07e0*/  ISETP.NE.U32.AND P0, PT, R14, 0x1, PT ;  /* 0x000000010e00780c */ /* 0x002fc60003f05070 */
[----:B------:R-:W-:Y:S01]  /*07f0*/  IMAD R10, R25, R13, R26 ;  /* 0x0000000d190a7224 */ /* 0x000fe200078e021a */
[----:B------:R-:W-:Y:S01]  /*0800*/  IADD3 R13, PT, PT, -R5, RZ, RZ ;  /* 0x000000ff050d7210 */ /* 0x000fe20007ffe1ff */
[----:B------:R-:W1:Y:S01]  /*0810*/  LDC.64 R26, c[0x0][0x398] ;  /* 0x0000e600ff1a7b82 */ /* 0x000e620000000a00 */
[----:B------:R-:W-:Y:S02]  /*0820*/  ISETP.NE.AND.EX P0, PT, R15, RZ, PT, P0 ;  /* 0x000000ff0f00720c */ /* 0x000fe40003f05300 */
[----:B------:R-:W-:Y:S01]  /*0830*/  ISETP.GT.U32.AND P4, PT, R25, R10, PT ;  /* 0x0000000a1900720c */ /* 0x000fe20003f84070 */
[----:B------:R-:W-:Y:S01]  /*0840*/  IMAD R12, R23, R13, R12 ;  /* 0x0000000d170c7224 */ /* 0x000fe200078e020c */
[----:B------:R-:W-:Y:S02]  /*0850*/  SEL R2, R2, RZ, P0 ;  /* 0x000000ff02027207 */ /* 0x000fe40000000000 */
[----:B------:R-:W-:Y:S01]  /*0860*/  SEL R0, R0, RZ, P0 ;  /* 0x000000ff00007207 */ /* 0x000fe20000000000 */
[----:B------:R-:W2:Y:S02]  /*0870*/  LDC.64 R14, c[0x0][0x3a0] ;  /* 0x0000e800ff0e7b82 */ /* 0x000ea40000000a00 */
[----:B------:R-:W-:-:S02]  /*0880*/  IMAD R2, R2, UR42, RZ ;  /* 0x0000002a02027c24 */ /* 0x000fc4000f8e02ff */
[----:B------:R-:W-:-:S04]  /*0890*/  IMAD R0, R0, UR42, RZ ;  /* 0x0000002a00007c24 */ /* 0x000fc8000f8e02ff */
[----:B------:R-:W-:Y:S01]  /*08a0*/  @!P4 IMAD.IADD R10, R10, 0x1, -R25 ;  /* 0x000000010a0ac824 */ /* 0x000fe200078e0a19 */
[----:B------:R-:W-:-:S04]  /*08b0*/  @!P4 IADD3 R19, PT, PT, R19, 0x1, RZ ;  /* 0x000000011313c810 */ /* 0x000fc80007ffe0ff */
[----:B------:R-:W-:Y:S02]  /*08c0*/  ISETP.GE.U32.AND P3, PT, R10, R25, PT ;  /* 0x000000190a00720c */ /* 0x000fe40003f66070 */
[-C--:B------:R-:W-:Y:S02]  /*08d0*/  LOP3.LUT R10, R4, R23.reuse, RZ, 0x3c, !PT ;  /* 0x00000017040a7212 */ /* 0x080fe400078e3cff */
[----:B-1----:R-:W-:Y:S02]  /*08e0*/  ISETP.NE.U32.AND P1, PT, R26, 0x1, PT ;  /* 0x000000011a00780c */ /* 0x002fe40003f25070 */
[----:B------:R-:W-:Y:S02]  /*08f0*/  ISETP.GE.AND P5, PT, R10, RZ, PT ;  /* 0x000000ff0a00720c */ /* 0x000fe40003fa6270 */
[----:B------:R-:W-:Y:S02]  /*0900*/  LOP3.LUT R10, RZ, R23, RZ, 0x33, !PT ;  /* 0x00000017ff0a7212 */ /* 0x000fe400078e33ff */
[----:B------:R-:W-:-:S03]  /*0910*/  ISETP.NE.AND.EX P1, PT, R27, RZ, PT, P1 ;  /* 0x000000ff1b00720c */ /* 0x000fc60003f25310 */
[----:B------:R-:W-:Y:S01]  /*0920*/  @P3 VIADD R19, R19, 0x1 ;  /* 0x0000000113133836 */ /* 0x000fe20000000000 */
[----:B------:R-:W-:-:S05]  /*0930*/  SEL R5, R5, RZ, P1 ;  /* 0x000000ff05057207 */ /* 0x000fca0000800000 */
[----:B------:R-:W-:Y:S01]  /*0940*/  @!P5 IADD3 R19, PT, PT, -R19, RZ, RZ ;  /* 0x000000ff1313d210 */ /* 0x000fe20007ffe1ff */
[----:B------:R-:W-:-:S03]  /*0950*/  IMAD R5, R5, UR43, R2 ;  /* 0x0000002b05057c24 */ /* 0x000fc6000f8e0202 */
[----:B------:R-:W-:Y:S02]  /*0960*/  SEL R19, R10, R19, !P2 ;  /* 0x000000130a137207 */ /* 0x000fe40005000000 */
[----:B--2---:R-:W-:-:S03]  /*0970*/  ISETP.NE.U32.AND P2, PT, R14, 0x1, PT ;  /* 0x000000010e00780c */ /* 0x004fc60003f45070 */
[----:B------:R-:W-:Y:S01]  /*0980*/  IMAD.MOV R10, RZ, RZ, -R19 ;  /* 0x000000ffff0a7224 */ /* 0x000fe200078e0a13 */
        /* <DEDUP_REMOVED lines=18> */
[----:B------:R-:W-:-:S02]  /*0ab0*/  SHF.R.S32.HI R3, RZ, 0x1, R3 ;  /* 0x00000001ff037819 */ /* 0x000fc40000011403 */
[----:B------:R-:W-:Y:S02]  /*0ac0*/  R2UR UR8, R16 ;  /* 0x00000000100872ca */ /* 0x000fe400000e0000 */
[----:B------:R-:W-:Y:S01]  /*0ad0*/  R2UR UR9, R17 ;  /* 0x00000000110972ca */ /* 0x000fe200000e0000 */
[----:B----4-:R-:W-:Y:S01]  /*0ae0*/  IMAD.WIDE R4, R3, 0x8, R8 ;  /* 0x0000000803047825 */ /* 0x010fe200078e0208 */
[----:B------:R-:W-:-:S05]  /*0af0*/  SHF.R.S32.HI R11, RZ, 0x1, R11 ;  /* 0x00000001ff0b7819 */ /* 0x000fca000001140b */
[----:B0-----:R-:W-:-:S06]  /*0b00*/  IMAD.WIDE R12, R11, 0x8, R8 ;  /* 0x000000080b0c7825 */ /* 0x001fcc00078e0208 */
[----:B------:R-:W4:Y:S01]  /*0b10*/  LDG.E R26, desc[UR8][R12.64] ;  /* 0x000000080c1a7981 */ /* 0x000f22000c1e1900 */
[----:B--2---:R-:W-:Y:S02]  /*0b20*/  PRMT R0, R15, 0x7771, RZ ;  /* 0x000077710f007816 */ /* 0x004fe400000000ff */
[----:B---3--:R-:W-:Y:S02]  /*0b30*/  PRMT R2, R10, 0x7771, RZ ;  /* 0x000077710a027816 */ /* 0x008fe400000000ff */
[----:B------:R-:W-:Y:S02]  /*0b40*/  ISETP.NE.AND P1, PT, R0, RZ, PT ;  /* 0x000000ff0000720c */ /* 0x000fe40003f25270 */
[----:B------:R-:W-:Y:S01]  /*0b50*/  ISETP.NE.AND P3, PT, R2, RZ, PT ;  /* 0x000000ff0200720c */ /* 0x000fe20003f65270 */
[----:B------:R-:W2:Y:S01]  /*0b60*/  LDG.E R0, desc[UR4][R4.64] ;  /* 0x0000000404007981 */ /* 0x000ea2000c1e1900 */
[----:B------:R-:W2:Y:S09]  /*0b70*/  LDC.64 R2, c[0x0][0x3e8] ;  /* 0x0000fa00ff027b82 */ /* 0x000eb20000000a00 */
[----:B------:R-:W-:-:S02]  /*0b80*/  @P1 R2UR UR6, R16 ;  /* 0x00000000100612ca */ /* 0x000fc400000e0000 */
[C---:B------:R-:W-:Y:S02]  /*0b90*/  @P1 R2UR UR7, R17.reuse ;  /* 0x00000000110712ca */ /* 0x040fe400000e0000 */
[----:B------:R-:W-:Y:S02]  /*0ba0*/  @P3 R2UR UR10, R16 ;  /* 0x00000000100a32ca */ /* 0x000fe400000e0000 */
[----:B------:R-:W-:-:S09]  /*0bb0*/  @P3 R2UR UR11, R17 ;  /* 0x00000000110b32ca */ /* 0x000fd200000e0000 */
[----:B------:R0:W3:Y:S04]  /*0bc0*/  @P1 LDG.E R14, desc[UR6][R4.64+0x4] ;  /* 0x00000406040e1981 */ /* 0x0000e8000c1e1900 */
[----:B------:R-:W5:Y:S01]  /*0bd0*/  @P3 LDG.E R28, desc[UR10][R12.64+0x4] ;  /* 0x0000040a0c1c3981 */ /* 0x000f62000c1e1900 */
[----:B------:R-:W1:Y:S01]  /*0be0*/  LDCU UR4, c[0x0][0x3e8] ;  /* 0x00007d00ff0477ac */ /* 0x000e620008000800 */
[----:B------:R-:W-:-:S04]  /*0bf0*/  PRMT R10, R10, 0x7770, RZ ;  /* 0x000077700a0a7816 */ /* 0x000fc800000000ff */
[----:B------:R-:W-:Y:S02]  /*0c00*/  ISETP.NE.AND P2, PT, R10, RZ, PT ;  /* 0x000000ff0a00720c */ /* 0x000fe40003f45270 */
[----:B------:R-:W-:-:S04]  /*0c10*/  PRMT R11, R15, 0x7770, RZ ;  /* 0x000077700f0b7816 */ /* 0x000fc800000000ff */
[----:B------:R-:W-:Y:S02]  /*0c20*/  ISETP.NE.AND P0, PT, R11, RZ, PT ;  /* 0x000000ff0b00720c */ /* 0x000fe40003f05270 */
[----:B-1----:R-:W-:Y:S01]  /*0c30*/  MOV R10, UR4 ;  /* 0x00000004000a7c02 */ /* 0x002fe20008000f00 */
[----:B0-----:R-:W-:Y:S01]  /*0c40*/  IMAD.U32 R4, RZ, RZ, UR4 ;  /* 0x00000004ff047e24 */ /* 0x001fe2000f8e00ff */
[----:B------:R-:W-:Y:S01]  /*0c50*/  UMOV UR4, 0xffffffff ;  /* 0xffffffff00047882 */ /* 0x000fe20000000000 */
[----:B--2---:R-:W-:-:S05]  /*0c60*/  FMUL R15, R0, R3 ;  /* 0x00000003000f7220 */ /* 0x004fca0000400000 */
[----:B------:R-:W-:Y:S01]  /*0c70*/  FSEL R30, R15, R2, P0 ;  /* 0x000000020f1e7208 */ /* 0x000fe20000000000 */
[-C--:B----4-:R-:W-:Y:S01]  /*0c80*/  @P2 FMUL R2, R26, R3.reuse ;  /* 0x000000031a022220 */ /* 0x090fe20000400000 */
[-C--:B---3--:R-:W-:Y:S01]  /*0c90*/  @P1 FMUL R10, R14, R3.reuse ;  /* 0x000000030e0a1220 */ /* 0x088fe20000400000 */
[----:B-----5:R-:W-:-:S04]  /*0ca0*/  @P3 FMUL R4, R28, R3 ;  /* 0x000000031c043220 */ /* 0x020fc80000400000 */
        /* <DEDUP_REMOVED lines=9> */
[----:B------:R-:W-:Y:S01]  /*0d40*/  FADD R12, R30, -R19 ;  /* 0x800000131e0c7221 */ /* 0x000fe20000000000 */
[----:B------:R-:W-:-:S03]  /*0d50*/  FADD R26, -R19, R10 ;  /* 0x0000000a131a7221 */ /* 0x000fc60000000100 */
[----:B------:R-:W-:Y:S01]  /*0d60*/  FFMA.SAT R14, R12, R11, 0.5 ;  /* 0x3f0000000c0e7423 */ /* 0x000fe2000000200b */
[----:B------:R-:W-:Y:S01]  /*0d70*/  FADD R2, R2, -R3 ;  /* 0x8000000302027221 */ /* 0x000fe20000000000 */
[----:B------:R-:W-:Y:S02]  /*0d80*/  FADD R4, -R3, R4 ;  /* 0x0000000403047221 */ /* 0x000fe40000000100 */
        /* <DEDUP_REMOVED lines=8> */
[----:B------:R-:W-:Y:S02]  /*0e10*/  IMAD.SHL.U32 R0, R0, 0x800000, RZ ;  /* 0x0080000000007824 */ /* 0x000fe400078e00ff */
[----:B------:R-:W-:Y:S01]  /*0e20*/  FFMA R13, R12, 1.925963033500011079e-08, R13 ;  /* 0x32a570600c0d7823 */ /* 0x000fe2000000000d */
[----:B------:R-:W-:Y:S01]  /*0e30*/  FFMA.SAT R12, R4, R11, 0.5 ;  /* 0x3f000000040c7423 */ /* 0x000fe2000000200b */
[----:B------:R-:W-:Y:S01]  /*0e40*/  FADD R11, R3, -12583039 ;  /* 0xcb40007f030b7421 */ /* 0x000fe20000000000 */
[----:B------:R-:W-:-:S02]  /*0e50*/  FFMA R15, R26, 1.4426950216293334961, -R15 ;  /* 0x3fb8aa3b1a0f7823 */ /* 0x000fc4000000080f */
        /* <DEDUP_REMOVED lines=10> */
[----:B------:R-:W-:Y:S01]  /*0f00*/  FFMA R5, R4, 1.925963033500011079e-08, R5 ;  /* 0x32a5706004057823 */ /* 0x000fe20000000005 */
[----:B------:R-:W-:-:S05]  /*0f10*/  SHF.L.U32 R4, R10, 0x17, RZ ;  /* 0x000000170a047819 */ /* 0x000fca00000006ff */
        /* <DEDUP_REMOVED lines=11> */
[----:B------:R1:W2:Y:S02]  /*0fd0*/  SHFL.BFLY PT, R19, R10, 0x1, 0x1f ;  /* 0x0c201f000a137f89 */ /* 0x0002a400000e0000 */
[----:B01----:R-:W-:-:S07]  /*0fe0*/  FADD R5, R13, R14 ;  /* 0x0000000e0d057221 */ /* 0x003fce0000000000 */
.L_x_18931:
        /* <DEDUP_REMOVED lines=11> */
[----:B------:R-:W-:Y:S05]  /*10a0*/  CALL.REL.NOINC `($__internal_303_$__cuda_sm3x_div_rn_noftz_f32_slowpath) ;  /* 0x00000008004c7944 */ /* 0x000fea0003c00000 */
[----:B------:R-:W-:-:S07]  /*10b0*/  MOV R10, R4 ;  /* 0x00000004000a7202 */ /* 0x000fce0000000f00 */
.L_x_18918:
[----:B------:R-:W-:Y:S05]  /*10c0*/  BSYNC.RECONVERGENT B0 ;  /* 0x0000000000007941 */ /* 0x000fea0003800200 */
.L_x_18917:
        /* <DEDUP_REMOVED lines=11> */
[----:B------:R-:W-:Y:S05]  /*1180*/  CALL.REL.NOINC `($__internal_303_$__cuda_sm3x_div_rn_noftz_f32_slowpath) ;  /* 0x0000000800147944 */ /* 0x000fea0003c00000 */
[----:B------:R-:W-:-:S07]  /*1190*/  MOV R11, R4 ;  /* 0x00000004000b7202 */ /* 0x000fce0000000f00 */
.L_x_18920:
[----:B------:R-:W-:Y:S05]  /*11a0*/  BSYNC.RECONVERGENT B0 ;  /* 0x0000000000007941 */ /* 0x000fea0003800200 */
.L_x_18919:
        /* <DEDUP_REMOVED lines=23> */
[----:B------:R-:W-:Y:S05]  /*1320*/  CALL.REL.NOINC `($__internal_303_$__cuda_sm3x_div_rn_noftz_f32_slowpath) ;  /* 0x0000000400ac7944 */ /* 0x000fea0003c00000 */
[----:B------:R-:W-:-:S07]  /*1330*/  MOV R14, R4 ;  /* 0x00000004000e7202 */ /* 0x000fce0000000f00 */
.L_x_18922:
[----:B------:R-:W-:Y:S05]  /*1340*/  BSYNC.RECONVERGENT B0 ;  /* 0x0000000000007941 */ /* 0x000fea0003800200 */
.L_x_18921:
        /* <DEDUP_REMOVED lines=12> */
[----:B------:R-:W-:Y:S05]  /*1410*/  CALL.REL.NOINC `($__internal_303_$__cuda_sm3x_div_rn_noftz_f32_slowpath) ;  /* 0x0000000400707944 */ /* 0x000fea0003c00000 */
[----:B------:R-:W-:-:S07]  /*1420*/  IMAD.MOV.U32 R15, RZ, RZ, R4 ;  /* 0x000000ffff0f7224 */ /* 0x000fce00078e0004 */
.L_x_18924:
[----:B------:R-:W-:Y:S05]  /*1430*/  BSYNC.RECONVERGENT B0 ;  /* 0x0000000000007941 */ /* 0x000fea0003800200 */
.L_x_18923:
        /* <DEDUP_REMOVED lines=18> */
.L_x_18916:
[----:B------:R-:W-:Y:S01]  /*1560*/  HFMA2 R12, -RZ, RZ, 0, 5.9604644775390625e-08 ;  /* 0x00000001ff0c7431 */ /* 0x000fe200000001ff */
[----:B------:R-:W-:Y:S01]  /*1570*/  BSSY B0, `(.L_x_18926) ;  /* 0x0000006000007945 */ /* 0x000fe20003800000 */
[----:B------:R-:W-:Y:S01]  /*1580*/  IMAD.MOV.U32 R11, RZ, RZ, 0x1f ;  /* 0x0000001fff0b7424 */ /* 0x000fe200078e00ff */
[----:B------:R-:W-:-:S07]  /*1590*/  MOV R15, 0xffffffff ;  /* 0xffffffff000f7802 */ /* 0x000fce0000000f00 */
[----:B------:R-:W-:Y:S05]  /*15a0*/  WARPSYNC.COLLECTIVE R15, `(.L_x_18927) ;  /* 0x000000000f087348 */ /* 0x000fea0003c00000 */
[----:B------:R0:W1:Y:S02]  /*15b0*/  SHFL.BFLY P6, R14, R13, R12, R11 ;  /* 0x0c00000c0d0e7389 */ /* 0x00006400000c000b */
[----:B01----:R-:W-:Y:S05]  /*15c0*/  ENDCOLLECTIVE ;  /* 0x000000000000791b */ /* 0x003fea0003800000 */
.L_x_18927:
[----:B------:R-:W-:Y:S05]  /*15d0*/  BSYNC B0 ;  /* 0x0000000000007941 */ /* 0x000fea0003800000 */
.L_x_18926:
[----:B------:R-:W-:Y:S01]  /*15e0*/  HFMA2 R12, -RZ, RZ, 0, 5.9604644775390625e-08 ;  /* 0x00000001ff0c7431 */ /* 0x000fe200000001ff */
[----:B------:R-:W-:Y:S01]  /*15f0*/  FMNMX R19, R13, R14, !PT ;  /* 0x0000000e0d137209 */ /* 0x000fe20007800000 */
[----:B------:R-:W-:Y:S01]  /*1600*/  IMAD.MOV.U32 R13, RZ, RZ, R0 ;  /* 0x000000ffff0d7224 */ /* 0x000fe200078e0000 */
[----:B------:R-:W-:Y:S01]  /*1610*/  MOV R15, 0xffffffff ;  /* 0xffffffff000f7802 */ /* 0x000fe20000000f00 */
[----:B------:R-:W-:Y:S02]  /*1620*/  IMAD.MOV.U32 R11, RZ, RZ, 0x1f ;  /* 0x0000001fff0b7424 */ /* 0x000fe400078e00ff */
[----:B------:R-:W-:Y:S02]  /*1630*/  HFMA2 R5, -RZ, RZ, 0.96630859375, -0.0022525787353515625 ;  /* 0x3bbb989dff057431 */ /* 0x000fe400000001ff */
[----:B------:R-:W-:-:S07]  /*1640*/  FADD R10, -R19, R10 ;  /* 0x0000000a130a7221 */ /* 0x000fce0000000100 */
[----:B------:R-:W-:Y:S05]  /*1650*/  WARPSYNC.COLLECTIVE R15, `(.L_x_18928) ;  /* 0x000000000f087348 */ /* 0x000fea0003c00000 */
[----:B------:R0:W1:Y:S02]  /*1660*/  SHFL.BFLY P6, R14, R13, R12, R11 ;  /* 0x0c00000c0d0e7389 */ /* 0x00006400000c000b */
[----:B01----:R-:W-:Y:S05]  /*1670*/  ENDCOLLECTIVE ;  /* 0x000000000000791b */ /* 0x003fea0003800000 */
.L_x_18928:
[----:B------:R-:W-:-:S05]  /*1680*/  IMAD.MOV.U32 R3, RZ, RZ, R14 ;  /* 0x000000ffff037224 */ /* 0x000fca00078e000e */
[----:B------:R-:W-:Y:S01]  /*1690*/  FMNMX R3, R0, R3, !PT ;  /* 0x0000000300037209 */ /* 0x000fe20007800000 */
[----:B------:R-:W-:Y:S01]  /*16a0*/  FADD R0, R30, -R19 ;  /* 0x800000131e007221 */ /* 0x000fe20000000000 */
[----:B------:R-:W-:-:S03]  /*16b0*/  IMAD.MOV.U32 R19, RZ, RZ, 0x437c0000 ;  /* 0x437c0000ff137424 */ /* 0x000fc600078e00ff */
[----:B------:R-:W-:Y:S01]  /*16c0*/  FADD R2, R2, -R3 ;  /* 0x8000000302027221 */ /* 0x000fe20000000000 */
[----:B------:R-:W-:Y:S01]  /*16d0*/  FADD R3, -R3, R4 ;  /* 0x0000000403037221 */ /* 0x000fe20000000100 */
[-C--:B------:R-:W-:Y:S02]  /*16e0*/  FFMA.SAT R4, R0, R5.reuse, 0.5 ;  /* 0x3f00000000047423 */ /* 0x080fe40000002005 */
[----:B------:R-:W-:Y:S02]  /*16f0*/  FFMA.SAT R12, R2, R5, 0.5 ;  /* 0x3f000000020c7423 */ /* 0x000fe40000002005 */
[-C--:B------:R-:W-:Y:S02]  /*1700*/  FFMA.RM R4, R4, R19.reuse, 12582913 ;  /* 0x4b40000104047423 */ /* 0x080fe40000004013 */
[----:B------:R-:W-:Y:S02]  /*1710*/  FFMA.RM R12, R12, R19, 12582913 ;  /* 0x4b4000010c0c7423 */ /* 0x000fe40000004013 */
        /* <DEDUP_REMOVED lines=13> */
[----:B------:R-:W1:Y:S01]  /*17f0*/  MUFU.EX2 R13, R13 ;  /* 0x0000000d000d7308 */ /* 0x000e620000000800 */
[----:B0-----:R-:W-:Y:S01]  /*1800*/  FMUL R4, R4, R11 ;  /* 0x0000000b04047220 */ /* 0x001fe20000400000 */
[----:B------:R-:W-:Y:S01]  /*1810*/  MOV R11, 0x1f ;  /* 0x0000001f000b7802 */ /* 0x000fe20000000f00 */
[----:B------:R-:W-:-:S04]  /*1820*/  FADD R14, R10, -12583039 ;  /* 0xcb40007f0a0e7421 */ /* 0x000fc80000000000 */
[----:B------:R-:W-:-:S04]  /*1830*/  FFMA R14, R3, 1.4426950216293334961, -R14 ;  /* 0x3fb8aa3b030e7823 */ /* 0x000fc8000000080e */
[----:B------:R-:W-:Y:S01]  /*1840*/  FFMA R5, R3, 1.925963033500011079e-08, R14 ;  /* 0x32a5706003057823 */ /* 0x000fe2000000000e */
[----:B------:R-:W-:-:S03]  /*1850*/  FADD R3, R12, -12583039 ;  /* 0xcb40007f0c037421 */ /* 0x000fc60000000000 */
[----:B------:R0:W2:Y:S01]  /*1860*/  MUFU.EX2 R26, R5 ;  /* 0x00000005001a7308 */ /* 0x0000a20000000800 */
[----:B------:R-:W-:Y:S01]  /*1870*/  FFMA R3, R2, 1.4426950216293334961, -R3 ;  /* 0x3fb8aa3b02037823 */ /* 0x000fe20000000803 */
[----:B-1----:R-:W-:Y:S01]  /*1880*/  FMUL R0, R0, R13 ;  /* 0x0000000d00007220 */ /* 0x002fe20000400000 */
[----:B------:R-:W-:Y:S02]  /*1890*/  FADD R13, RZ, R4 ;  /* 0x00000004ff0d7221 */ /* 0x000fe40000000000 */
[----:B------:R-:W-:Y:S01]  /*18a0*/  FFMA R3, R2, 1.925963033500011079e-08, R3 ;  /* 0x32a5706002037823 */ /* 0x000fe20000000003 */
[----:B------:R-:W-:Y:S01]  /*18b0*/  SHF.L.U32 R2, R12, 0x17, RZ ;  /* 0x000000170c027819 */ /* 0x000fe200000006ff */
[----:B------:R-:W-:Y:S01]  /*18c0*/  FADD R13, R13, R0 ;  /* 0x000000000d0d7221 */ /* 0x000fe20000000000 */
[----:B------:R-:W-:-:S03]  /*18d0*/  IMAD.MOV.U32 R12, RZ, RZ, 0x1 ;  /* 0x00000001ff0c7424 */ /* 0x000fc600078e00ff */
[----:B0-----:R-:W1:Y:S04]  /*18e0*/  MUFU.EX2 R3, R3 ;  /* 0x0000000300037308 */ /* 0x001e680000000800 */
[----:B-12---:R-:W-:Y:S05]  /*18f0*/  WARPSYNC.COLLECTIVE R15, `(.L_x_18929) ;  /* 0x000000000f087348 */ /* 0x006fea0003c00000 */
[----:B------:R0:W3:Y:S02]  /*1900*/  SHFL.BFLY P6, R14, R13, R12, R11 ;  /* 0x0c00000c0d0e7389 */ /* 0x0000e400000c000b */
[----:B0123--:R-:W-:Y:S05]  /*1910*/  ENDCOLLECTIVE ;  /* 0x000000000000791b */ /* 0x00ffea0003800000 */
.L_x_18929:
[----:B------:R-:W-:Y:S01]  /*1920*/  FMUL R2, R2, R3 ;  /* 0x0000000302027220 */ /* 0x000fe20000400000 */
[----:B------:R-:W-:-:S03]  /*1930*/  IMAD.SHL.U32 R3, R10, 0x800000, RZ ;  /* 0x008000000a037824 */ /* 0x000fc600078e00ff */
[----:B------:R-:W-:Y:S01]  /*1940*/  FADD R10, RZ, R2 ;  /* 0x00000002ff0a7221 */ /* 0x000fe20000000000 */
[----:B------:R-:W-:-:S04]  /*1950*/  FMUL R3, R3, R26 ;  /* 0x0000001a03037220 */ /* 0x000fc80000400000 */
[----:B------:R-:W-:Y:S01]  /*1960*/  FADD R10, R10, R3 ;  /* 0x000000030a0a7221 */ /* 0x000fe20000000000 */
[----:B------:R-:W-:-:S04]  /*1970*/  FADD R5, R13, R14 ;  /* 0x0000000e0d057221 */ /* 0x000fc80000000000 */
[----:B------:R-:W-:-:S07]  /*1980*/  MOV R13, R10 ;  /* 0x0000000a000d7202 */ /* 0x000fce0000000f00 */
[----:B------:R-:W-:Y:S05]  /*1990*/  WARPSYNC.COLLECTIVE R15, `(.L_x_18930) ;  /* 0x000000000f087348 */ /* 0x000fea0003c00000 */
[----:B------:R0:W1:Y:S02]  /*19a0*/  SHFL.BFLY P6, R14, R13, R12, R11 ;  /* 0x0c00000c0d0e7389 */ /* 0x00006400000c000b */
[----:B01----:R-:W-:Y:S05]  /*19b0*/  ENDCOLLECTIVE ;  /* 0x000000000000791b */ /* 0x003fea0003800000 */
.L_x_18930:
[----:B------:R-:W-:Y:S01]  /*19c0*/  IMAD.MOV.U32 R19, RZ, RZ, R14 ;  /* 0x000000ffff137224 */ /* 0x000fe200078e000e */
[----:B------:R-:W-:Y:S06]  /*19d0*/  BRA `(.L_x_18931) ;  /* 0xfffffff400847947 */ /* 0x000fec000383ffff */
        .weak           $__internal_303_$__cuda_sm3x_div_rn_noftz_f32_slowpath
        .type           $__internal_303_$__cuda_sm3x_div_rn_noftz_f32_slowpath,@function
        .size           $__internal_303_$__cuda_sm3x_div_rn_noftz_f32_slowpath,(.L_x_37680 - $__internal_303_$__cuda_sm3x_div_rn_noftz_f32_slowpath)
$__internal_303_$__cuda_sm3x_div_rn_noftz_f32_slowpath:
        /* <DEDUP_REMOVED lines=35> */
.L_x_18933:
        /* <DEDUP_REMOVED lines=51> */
.L_x_18940:
[----:B------:R-:W-:-:S04]  /*1f40*/  LOP3.LUT R4, R4, 0x80000000, RZ, 0xc0, !PT ;  /* 0x8000000004047812 */ /* 0x000fc800078ec0ff */
[----:B------:R-:W-:Y:S01]  /*1f50*/  LOP3.LUT R4, R4, 0x7f800000, RZ, 0xfc, !PT ;  /* 0x7f80000004047812 */ /* 0x000fe200078efcff */
[----:B------:R-:W-:Y:S06]  /*1f60*/  BRA `(.L_x_18941) ;  /* 0x0000000000047947 */ /* 0x000fec0003800000 */
.L_x_18939:
[----:B------:R-:W-:-:S07]  /*1f70*/  IMAD R4, R30, 0x800000, R4 ;  /* 0x008000001e047824 */ /* 0x000fce00078e0204 */
.L_x_18941:
[----:B------:R-:W-:Y:S05]  /*1f80*/  BSYNC.RECONVERGENT B2 ;  /* 0x0000000000027941 */ /* 0x000fea0003800200 */
.L_x_18938:
[----:B------:R-:W-:Y:S05]  /*1f90*/  BRA `(.L_x_18942) ;  /* 0x0000000000207947 */ /* 0x000fea0003800000 */
.L_x_18937:
[----:B------:R-:W-:-:S04]  /*1fa0*/  LOP3.LUT R4, R27, 0x80000000, R4, 0x48, !PT ;  /* 0x800000001b047812 */ /* 0x000fc800078e4804 */
[----:B------:R-:W-:Y:S01]  /*1fb0*/  LOP3.LUT R4, R4, 0x7f800000, RZ, 0xfc, !PT ;  /* 0x7f80000004047812 */ /* 0x000fe200078efcff */
[----:B------:R-:W-:Y:S06]  /*1fc0*/  BRA `(.L_x_18942) ;  /* 0x0000000000147947 */ /* 0x000fec0003800000 */
.L_x_18936:
[----:B------:R-:W-:Y:S01]  /*1fd0*/  LOP3.LUT R4, R27, 0x80000000, R4, 0x48, !PT ;  /* 0x800000001b047812 */ /* 0x000fe200078e4804 */
[----:B------:R-:W-:Y:S06]  /*1fe0*/  BRA `(.L_x_18942) ;  /* 0x00000000000c7947 */ /* 0x000fec0003800000 */
.L_x_18935:
[----:B------:R-:W0:Y:S01]  /*1ff0*/  MUFU.RSQ R4, -QNAN ;  /* 0xffc0000000047908 */ /* 0x000e220000001400 */
[----:B------:R-:W-:Y:S05]  /*2000*/  BRA `(.L_x_18942) ;  /* 0x0000000000047947 */ /* 0x000fea0003800000 */
.L_x_18934:
[----:B------:R-:W-:-:S07]  /*2010*/  FADD.FTZ R4, R4, R5 ;  /* 0x0000000504047221 */ /* 0x000fce0000010000 */
.L_x_18942:
[----:B------:R-:W-:Y:S05]  /*2020*/  BSYNC.RECONVERGENT B1 ;  /* 0x0000000000017941 */ /* 0x000fea0003800200 */
.L_x_18932:
[----:B------:R-:W-:-:S04]  /*2030*/  HFMA2 R27, -RZ, RZ, 0, 0 ;  /* 0x00000000ff1b7431 */ /* 0x000fc800000001ff */
[----:B0-----:R-:W-:Y:S05]  /*2040*/  RET.REL.NODEC R26 `(_Z15SoftmaxWarpImplI22BroadcastScaleMaskLoadIffbLm3EiE11DirectStoreIffEfLi2ELi2ELi2ELi2ELb0EL9Algorithm0EEvT_T0_ll) ;  /* 0xffffffdc1aec7950 */ /* 0x001fea0003c3ffff */
.L_x_18943:
        /* <DEDUP_REMOVED lines=11> */
.L_x_37680:


//--------------------- .text._Z15SoftmaxWarpImplI22BroadcastScaleMaskLoadIffbLm3EiE11DirectStoreIffEfLi2ELi2ELi1ELi1ELb1EL9Algorithm0EEvT_T0_ll --------------------------
	.section	.text._Z15SoftmaxWarpImplI22BroadcastScaleMaskLoadIffbLm3EiE11DirectStoreIffEfLi2ELi2ELi1ELi1ELb1EL9Algorithm0EEvT_T0_ll,"ax",@progbits
	.align	128
        .global         _Z15SoftmaxWarpImplI22BroadcastScaleMaskLoadIffbLm3EiE11DirectStoreIffEfLi2ELi2ELi1ELi1ELb1EL9Algorithm0EEvT_T0_ll
        .type           _Z15SoftmaxWarpImplI22BroadcastScaleMaskLoadIffbLm3EiE11DirectStoreIffEfLi2ELi2ELi1ELi1ELb1EL9Algorithm0EEvT_T0_ll,@function
        .size           _Z15SoftmaxWarpImplI22BroadcastScaleMaskLoadIffbLm3EiE11DirectStoreIffEfLi2ELi2ELi1ELi1ELb1EL9Algorithm0EEvT_T0_ll,(.L_x_37681 - _Z15SoftmaxWarpImplI22BroadcastScaleMaskLoadIffbLm3EiE11DirectStoreIffEfLi2ELi2ELi1ELi1ELb1EL9Algorithm0EEvT_T0_ll)
        .other          _Z15SoftmaxWarpImplI22BroadcastScaleMaskLoadIffbLm3EiE11DirectStoreIffEfLi2ELi2ELi1ELi1ELb1EL9Algorithm0EEvT_T0_ll,@"STO_CUDA_ENTRY STV_DEFAULT"
_Z15SoftmaxWarpImplI22BroadcastScaleMaskLoadIffbLm3EiE11DirectStoreIffEfLi2ELi2ELi1ELi1ELb1EL9Algorithm0EEvT_T0_ll:
.text._Z15SoftmaxWarpImplI22BroadcastScaleMaskLoadIffbLm3EiE11DirectStoreIffEfLi2ELi2ELi1ELi1ELb1EL9Algorithm0EEvT_T0_ll:
        /* <DEDUP_REMOVED lines=28> */
.L_x_18944:
        /* <DEDUP_REMOVED lines=15> */
[----:B------:R-:W3:Y:S08]  /*02b0*/  LDC.64 R16, c[0x0][0x358] ;  /* 0x0000d600ff107b82 */ /* 0x000ef00000000a00 */
[----:B------:R-:W4:Y:S01]  /*02c0*/  LDC.64 R14, c[0x0][0x390] ;  /* 0x0000e400ff0e7b82 */ /* 0x000f220000000a00 */
[----:B0-----:R-:W-:-:S07]  /*02d0*/  IMAD.SHL.U32 R18, R18, 0x2, RZ ;  /* 0x0000000212127824 */ /* 0x001fce00078e00ff */
[----:B------:R-:W0:Y:S08]  /*02e0*/  LDC.64 R12, c[0x0][0x398] ;  /* 0x0000e600ff0c7b82 */ /* 0x000e300000000a00 */
[----:B------:R-:W0:Y:S02]  /*02f0*/  LDC.64 R10, c[0x0][0x3a0] ;  /* 0x0000e800ff0a7b82 */ /* 0x000e240000000a00 */
.L_x_18954:
        /* <DEDUP_REMOVED lines=98> */
.L_x_18947:
[----:B------:R-:W-:Y:S05]  /*0920*/  BSYNC.RECONVERGENT B1 ;  /* 0x0000000000017941 */ /* 0x000fea0003800200 */
.L_x_18946:
[----:B------:R-:W-:Y:S02]  /*0930*/  HFMA2 R3, -RZ, RZ, 0.96630859375, -0.0022525787353515625 ;  /* 0x3bbb989dff037431 */ /* 0x000fe400000001ff */
        /* <DEDUP_REMOVED lines=8> */
[C---:B------:R-:W-:Y:S02]  /*09c0*/  FADD R0, R2.reuse, -12583039 ;  /* 0xcb40007f02007421 */ /* 0x040fe40000000000 */
        /* <DEDUP_REMOVED lines=22> */
[----:B0-234-:R-:W-:Y:S05]  /*0b30*/  CALL.REL.NOINC `($__internal_304_$__cuda_sm3x_div_rn_noftz_f32_slowpath) ;  /* 0x0000000000a87944 */ /* 0x01dfea0003c00000 */
[----:B------:R-:W-:-:S07]  /*0b40*/  IMAD.MOV.U32 R4, RZ, RZ, R2 ;  /* 0x000000ffff047224 */ /* 0x000fce00078e0002 */
.L_x_18949:
[----:B------:R-:W-:Y:S05]  /*0b50*/  BSYNC.RECONVERGENT B1 ;  /* 0x0000000000017941 */ /* 0x000fea0003800200 */
.L_x_18948:
        /* <DEDUP_REMOVED lines=9> */
[----:B------:R-:W-:Y:S02]  /*0bf0*/  MOV R2, R0 ;  /* 0x0000000000027202 */ /* 0x000fe40000000f00 */
[----:B------:R-:W-:-:S07]  /*0c00*/  MOV R22, 0xc20 ;  /* 0x00000c2000167802 */ /* 0x000fce0000000f00 */
[----:B0-234-:R-:W-:Y:S05]  /*0c10*/  CALL.REL.NOINC `($__internal_304_$__cuda_sm3x_div_rn_noftz_f32_slowpath) ;  /* 0x0000000000707944 */ /* 0x01dfea0003c00000 */
[----:B------:R-:W-:-:S07]  /*0c20*/  IMAD.MOV.U32 R5, RZ, RZ, R2 ;  /* 0x000000ffff057224 */ /* 0x000fce00078e0002 */
.L_x_18951:
[----:B------:R-:W-:Y:S05]  /*0c30*/  BSYNC.RECONVERGENT B1 ;  /* 0x0000000000017941 */ /* 0x000fea0003800200 */
.L_x_18950:
        /* <DEDUP_REMOVED lines=18> */
.L_x_18953:
[----:B------:R-:W-:Y:S05]  /*0d60*/  BSYNC.RECONVERGENT B1 ;  /* 0x0000000000017941 */ /* 0x000fea0003800200 */
.L_x_18952:
[----:B------:R-:W-:-:S04]  /*0d70*/  IADD3 R9, P0, PT, R6, R9, RZ ;  /* 0x0000000906097210 */ /* 0x000fc80007f1e0ff */
[----:B------:R-:W-:Y:S02]  /*0d80*/  LEA.HI.X.SX32 R19, R6, R19, 0x1, P0 ;  /* 0x0000001306137211 */ /* 0x000fe400000f0eff */
[----:B------:R-:W-:-:S04]  /*0d90*/  ISETP.GE.U32.AND P0, PT, R9, UR42, PT ;  /* 0x0000002a09007c0c */ /* 0x000fc8000bf06070 */
[----:B------:R-:W-:-:S13]  /*0da0*/  ISETP.GE.AND.EX P0, PT, R19, UR43, PT, P0 ;  /* 0x0000002b13007c0c */ /* 0x000fda000bf06300 */
[----:B------:R-:W-:Y:S05]  /*0db0*/  @!P0 BRA `(.L_x_18954) ;  /* 0xfffffff400508947 */ /* 0x000fea000383ffff */
[----:B------:R-:W-:Y:S05]  /*0dc0*/  BSYNC.RECONVERGENT B0 ;  /* 0x0000000000007941 */ /* 0x000fea0003800200 */
.L_x_18945:
[----:B------:R-:W-:Y:S05]  /*0dd0*/  EXIT ;  /* 0x000000000000794d */ /* 0x000fea0003800000 */
        .weak           $__internal_304_$__cuda_sm3x_div_rn_noftz_f32_slowpath
        .type           $__internal_304_$__cuda_sm3x_div_rn_noftz_f32_slowpath,@function
        .size           $__internal_304_$__cuda_sm3x_div_rn_noftz_f32_slowpath,(.L_x_37681 - $__internal_304_$__cuda_sm3x_div_rn_noftz_f32_slowpath)
$__internal_304_$__cuda_sm3x_div_rn_noftz_f32_slowpath:
        /* <DEDUP_REMOVED lines=35> */
.L_x_18956:
        /* <DEDUP_REMOVED lines=51> */
.L_x_18963:
[----:B------:R-:W-:-:S04]  /*1340*/  LOP3.LUT R2, R2, 0x80000000, RZ, 0xc0, !PT ;  /* 0x8000000002027812 */ /* 0x000fc800078ec0ff */
[----:B------:R-:W-:Y:S01]  /*1350*/  LOP3.LUT R2, R2, 0x7f800000, RZ, 0xfc, !PT ;  /* 0x7f80000002027812 */ /* 0x000fe200078efcff */
[----:B------:R-:W-:Y:S06]  /*1360*/  BRA `(.L_x_18964) ;  /* 0x0000000000047947 */ /* 0x000fec0003800000 */
.L_x_18962:
[----:B------:R-:W-:-:S07]  /*1370*/  IMAD R2, R5, 0x800000, R2 ;  /* 0x0080000005027824 */ /* 0x000fce00078e0202 */
.L_x_18964:
[----:B------:R-:W-:Y:S05]  /*1380*/  BSYNC.RECONVERGENT B3 ;  /* 0x0000000000037941 */ /* 0x000fea0003800200 */
.L_x_18961:
[----:B------:R-:W-:Y:S05]  /*1390*/  BRA `(.L_x_18965) ;  /* 0x0000000000207947 */ /* 0x000fea0003800000 */
.L_x_18960:
[----:B------:R-:W-:-:S04]  /*13a0*/  LOP3.LUT R2, R23, 0x80000000, R2, 0x48, !PT ;  /* 0x8000000017027812 */ /* 0x000fc800078e4802 */
[----:B------:R-:W-:Y:S01]  /*13b0*/  LOP3.LUT R2, R2, 0x7f800000, RZ, 0xfc, !PT ;  /* 0x7f80000002027812 */ /* 0x000fe200078efcff */
[----:B------:R-:W-:Y:S06]  /*13c0*/  BRA `(.L_x_18965) ;  /* 0x0000000000147947 */ /* 0x000fec0003800000 */
.L_x_18959:
[----:B------:R-:W-:Y:S01]  /*13d0*/  LOP3.LUT R2, R23, 0x80000000, R2, 0x48, !PT ;  /* 0x8000000017027812 */ /* 0x000fe200078e4802 */
[----:B------:R-:W-:Y:S06]  /*13e0*/  BRA `(.L_x_18965) ;  /* 0x00000000000c7947 */ /* 0x000fec0003800000 */
.L_x_18958:
[----:B------:R-:W0:Y:S01]  /*13f0*/  MUFU.RSQ R2, -QNAN ;  /* 0xffc0000000027908 */ /* 0x000e220000001400 */
[----:B------:R-:W-:Y:S05]  /*1400*/  BRA `(.L_x_18965) ;  /* 0x0000000000047947 */ /* 0x000fea0003800000 */
.L_x_18957:
[----:B------:R-:W-:-:S07]  /*1410*/  FADD.FTZ R2, R2, R3 ;  /* 0x0000000302027221 */ /* 0x000fce0000010000 */
.L_x_18965:
[----:B------:R-:W-:Y:S05]  /*1420*/  BSYNC.RECONVERGENT B2 ;  /* 0x0000000000027941 */ /* 0x000fea0003800200 */
.L_x_18955:
[----:B------:R-:W-:-:S04]  /*1430*/  IMAD.MOV.U32 R23, RZ, RZ, 0x0 ;  /* 0x00000000ff177424 */ /* 0x000fc800078e00ff */
[----:B0-----:R-:W-:Y:S05]  /*1440*/  RET.REL.NODEC R22 `(_Z15SoftmaxWarpImplI22BroadcastScaleMaskLoadIffbLm3EiE11DirectStoreIffEfLi2ELi2ELi1ELi1ELb1EL9Algorithm0EEvT_T0_ll) ;  /* 0xffffffe816ec7950 */ /* 0x001fea0003c3ffff */
.L_x_18966:
        /* <DEDUP_REMOVED lines=11> */
.L_x_37681:


//--------------------- .text._Z15SoftmaxWarpImplI22BroadcastScaleMaskLoadIffbLm3EiE11DirectStoreIffEfLi2ELi2ELi1ELi1ELb0EL9Algorithm0EEvT_T0_ll --------------------------
	.section	.text._Z15SoftmaxWarpImplI22BroadcastScaleMaskLoadIffbLm3EiE11DirectStoreIffEfLi2ELi2ELi1ELi1ELb0EL9Algorithm0EEvT_T0_ll,"ax",@progbits
	.align	128
        .global         _Z15SoftmaxWarpImplI22BroadcastScaleMaskLoadIffbLm3EiE11DirectStoreIffEfLi2ELi2ELi1ELi1ELb0EL9Algorithm0EEvT_T0_ll
        .type           _Z15SoftmaxWarpImplI22BroadcastScaleMaskLoadIffbLm3EiE11DirectStoreIffEfLi2ELi2ELi1ELi1ELb0EL9Algorithm0EEvT_T0_ll,@function
        .size           _Z15SoftmaxWarpImplI22BroadcastScaleMaskLoadIffbLm3EiE11DirectStoreIffEfLi2ELi2ELi1ELi1ELb0EL9Algorithm0EEvT_T0_ll,(.L_x_37682 - _Z15SoftmaxWarpImplI22BroadcastScaleMaskLoadIffbLm3EiE11DirectStoreIffEfLi2ELi2ELi1ELi1ELb0EL9Algorithm0EEvT_T0_ll)
        .other          _Z15SoftmaxWarpImplI22BroadcastScaleMaskLoadIffbLm3EiE11DirectStoreIffEfLi2ELi2ELi1ELi1ELb0EL9Algorithm0EEvT_T0_ll,@"STO_CUDA_ENTRY STV_DEFAULT"
_Z15SoftmaxWarpImplI22BroadcastScaleMaskLoadIffbLm3EiE11DirectStoreIffEfLi2ELi2ELi1ELi1ELb0EL9Algorithm0EEvT_T0_ll:
.text._Z15SoftmaxWarpImplI22BroadcastScaleMaskLoadIffbLm3EiE11DirectStoreIffEfLi2ELi2ELi1ELi1ELb0EL9Algorithm0EEvT_T0_ll:
        /* <DEDUP_REMOVED lines=27> */
.L_x_18967:
        /* <DEDUP_REMOVED lines=20> */
.L_x_18973:
[----:B-1----:R-:W-:Y:S01]  /*02f0*/  IABS R2, R7 ;  /* 0x0000000700027213 */ /* 0x002fe20000000000 */
[----:B------:R-:W-:Y:S01]  /*0300*/  IMAD R0, R9, UR44, R18 ;  /* 0x0000002c09007c24 */ /* 0x000fe2000f8e0212 */
[----:B---3--:R-:W-:Y:S02]  /*0310*/  R2UR UR4, R16 ;  /* 0x00000000100472ca */ /* 0x008fe400000e0000 */
[----:B------:R-:W1:Y:S01]  /*0320*/  I2F.RP R3, R2 ;  /* 0x0000000200037306 */ /* 0x000e620000209400 */
[----:B------:R-:W-:Y:S02]  /*0330*/  R2UR UR5, R17 ;  /* 0x00000000110572ca */ /* 0x000fe400000e0000 */
[----:B------:R-:W-:-:S05]  /*0340*/  IABS R20, R0 ;  /* 0x0000000000147213 */ /* 0x000fca0000000000 */
[----:B-1----:R-:W1:Y:S02]  /*0350*/  MUFU.RCP R3, R3 ;  /* 0x0000000300037308 */ /* 0x002e640000001000 */
[----:B-1----:R-:W-:-:S06]  /*0360*/  IADD3 R4, PT, PT, R3, 0xffffffe, RZ ;  /* 0x0ffffffe03047810 */ /* 0x002fcc0007ffe0ff */
[----:B------:R1:W3:Y:S02]  /*0370*/  F2I.FTZ.U32.TRUNC.NTZ R5, R4 ;  /* 0x0000000400057305 */ /* 0x0002e4000021f000 */
[----:B-1----:R-:W-:Y:S02]  /*0380*/  IMAD.MOV.U32 R4, RZ, RZ, RZ ;  /* 0x000000ffff047224 */ /* 0x002fe400078e00ff */
        /* <DEDUP_REMOVED lines=82> */
[----:B------:R-:W-:-:S04]  /*08b0*/  IMAD.MOV.U32 R20, RZ, RZ, 0x437c0000 ;  /* 0x437c0000ff147424 */ /* 0x000fc800078e00ff */
        /* <DEDUP_REMOVED lines=30> */
[----:B------:R-:W-:Y:S05]  /*0aa0*/  CALL.REL.NOINC `($__internal_305_$__cuda_sm3x_div_rn_noftz_f32_slowpath) ;  /* 0x00000000009c7944 */ /* 0x000fea0003c00000 */
[----:B------:R-:W-:-:S07]  /*0ab0*/  IMAD.MOV.U32 R4, RZ, RZ, R2 ;  /* 0x000000ffff047224 */ /* 0x000fce00078e0002 */
.L_x_18970:
[----:B------:R-:W-:Y:S05]  /*0ac0*/  BSYNC.RECONVERGENT B1 ;  /* 0x0000000000017941 */ /* 0x000fea0003800200 */
.L_x_18969:
        /* <DEDUP_REMOVED lines=11> */
[----:B------:R-:W-:Y:S05]  /*0b80*/  CALL.REL.NOINC `($__internal_305_$__cuda_sm3x_div_rn_noftz_f32_slowpath) ;  /* 0x0000000000647944 */ /* 0x000fea0003c00000 */
[----:B------:R-:W-:-:S07]  /*0b90*/  IMAD.MOV.U32 R5, RZ, RZ, R2 ;  /* 0x000000ffff057224 */ /* 0x000fce00078e0002 */
.L_x_18972:
[----:B------:R-:W-:Y:S05]  /*0ba0*/  BSYNC.RECONVERGENT B1 ;  /* 0x0000000000017941 */ /* 0x000fea0003800200 */
.L_x_18971:
[----:B------:R-:W-:Y:S02]  /*0bb0*/  HFMA2 R3, -RZ, RZ, 0, 0 ;  /* 0x00000000ff037431 */ /* 0x000fe400000001ff */
[----:B------:R-:W-:Y:S01]  /*0bc0*/  IMAD R0, R19, UR38, RZ ;  /* 0x0000002613007c24 */ /* 0x000fe2000f8e02ff */
[----:B------:R-:W-:Y:S01]  /*0bd0*/  R2UR UR4, R16 ;  /* 0x00000000100472ca */ /* 0x000fe200000e0000 */
[----:B------:R-:W-:Y:S01]  /*0be0*/  IMAD.MOV.U32 R2, RZ, RZ, R18 ;  /* 0x000000ffff027224 */ /* 0x000fe200078e0012 */
        /* <DEDUP_REMOVED lines=18> */
.L_x_18968:
[----:B------:R-:W-:Y:S05]  /*0d10*/  EXIT ;  /* 0x000000000000794d */ /* 0x000fea0003800000 */
        .weak           $__internal_305_$__cuda_sm3x_div_rn_noftz_f32_slowpath
        .type           $__internal_305_$__cuda_sm3x_div_rn_noftz_f32_slowpath,@function
        .size           $__internal_305_$__cuda_sm3x_div_rn_noftz_f32_slowpath,(.L_x_37682 - $__internal_305_$__cuda_sm3x_div_rn_noftz_f32_slowpath)
$__internal_305_$__cuda_sm3x_div_rn_noftz_f32_slowpath:
        /* <DEDUP_REMOVED lines=35> */
.L_x_18975:
        /* <DEDUP_REMOVED lines=51> */
.L_x_18982:
[----:B------:R-:W-:-:S04]  /*1280*/  LOP3.LUT R2, R2, 0x80000000, RZ, 0xc0, !PT ;  /* 0x8000000002027812 */ /* 0x000fc800078ec0ff */
[----:B------:R-:W-:Y:S01]  /*1290*/  LOP3.LUT R2, R2, 0x7f800000, RZ, 0xfc, !PT ;  /* 0x7f80000002027812 */ /* 0x000fe200078efcff */
[----:B------:R-:W-:Y:S06]  /*12a0*/  BRA `(.L_x_18983) ;  /* 0x0000000000047947 */ /* 0x000fec0003800000 */
.L_x_18981:
[----:B------:R-:W-:-:S07]  /*12b0*/  IMAD R2, R5, 0x800000, R2 ;  /* 0x0080000005027824 */ /* 0x000fce00078e0202 */
.L_x_18983:
[----:B------:R-:W-:Y:S05]  /*12c0*/  BSYNC.RECONVERGENT B3 ;  /* 0x0000000000037941 */ /* 0x000fea0003800200 */
.L_x_18980:
[----:B------:R-:W-:Y:S05]  /*12d0*/  BRA `(.L_x_18984) ;  /* 0x0000000000207947 */ /* 0x000fea0003800000 */
.L_x_18979:
[----:B------:R-:W-:-:S04]  /*12e0*/  LOP3.LUT R2, R23, 0x80000000, R2, 0x48, !PT ;  /* 0x8000000017027812 */ /* 0x000fc800078e4802 */
[----:B------:R-:W-:Y:S01]  /*12f0*/  LOP3.LUT R2, R2, 0x7f800000, RZ, 0xfc, !PT ;  /* 0x7f80000002027812 */ /* 0x000fe200078efcff */
[----:B------:R-:W-:Y:S06]  /*1300*/  BRA `(.L_x_18984) ;  /* 0x0000000000147947 */ /* 0x000fec0003800000 */
.L_x_18978:
[----:B------:R-:W-:Y:S01]  /*1310*/  LOP3.LUT R2, R23, 0x80000000, R2, 0x48, !PT ;  /* 0x8000000017027812 */ /* 0x000fe200078e4802 */
[----:B------:R-:W-:Y:S06]  /*1320*/  BRA `(.L_x_18984) ;  /* 0x00000000000c7947 */ /* 0x000fec0003800000 */
.L_x_18977:
[----:B------:R-:W0:Y:S01]  /*1330*/  MUFU.RSQ R2, -QNAN ;  /* 0xffc0000000027908 */ /* 0x000e220000001400 */
[----:B------:R-:W-:Y:S05]  /*1340*/  BRA `(.L_x_18984) ;  /* 0x0000000000047947 */ /* 0x000fea0003800000 */
.L_x_18976:
[----:B------:R-:W-:-:S07]  /*1350*/  FADD.FTZ R2, R2, R3 ;  /* 0x0000000302027221 */ /* 0x000fce0000010000 */
.L_x_18984:
[----:B------:R-:W-:Y:S05]  /*1360*/  BSYNC.RECONVERGENT B2 ;  /* 0x0000000000027941 */ /* 0x000fea0003800200 */
.L_x_18974:
[----:B------:R-:W-:-:S04]  /*1370*/  IMAD.MOV.U32 R23, RZ, RZ, 0x0 ;  /* 0x00000000ff177424 */ /* 0x000fc800078e00ff */
[----:B0-----:R-:W-:Y:S05]  /*1380*/  RET.REL.NODEC R22 `(_Z15SoftmaxWarpImplI22BroadcastScaleMaskLoadIffbLm3EiE11DirectStoreIffEfLi2ELi2ELi1ELi1ELb0EL9Algorithm0EEvT_T0_ll) ;  /* 0xffffffec161c7950 */ /* 0x001fea0003c3ffff */
.L_x_18985:
        /* <DEDUP_REMOVED lines=15> */
.L_x_37682:


//--------------------- .text._Z15SoftmaxWarpImplI22BroadcastScaleMaskLoadIffbLm3EiE11DirectStoreIffEfLi2ELi2ELi1ELi2ELb1EL9Algorithm0EEvT_T0_ll --------------------------
	.section	.text._Z15SoftmaxWarpImplI22BroadcastScaleMaskLoadIffbLm3EiE11DirectStoreIffEfLi2ELi2ELi1ELi2ELb1EL9Algorithm0EEvT_T0_ll,"ax",@progbits
	.align	128
        .global         _Z15SoftmaxWarpImplI22BroadcastScaleMaskLoadIffbLm3EiE11DirectStoreIffEfLi2ELi2ELi1ELi2ELb1EL9Algorithm0EEvT_T0_ll
        .type           _Z15SoftmaxWarpImplI22BroadcastScaleMaskLoadIffbLm3EiE11DirectStoreIffEfLi2ELi2ELi1ELi2ELb1EL9Algorithm0EEvT_T0_ll,@function
        .size           _Z15SoftmaxWarpImplI22BroadcastScaleMaskLoadIffbLm3EiE11DirectStoreIffEfLi2ELi2ELi1ELi2ELb1EL9Algorithm0EEvT_T0_ll,(.L_x_37683 - _Z15SoftmaxWarpImplI22BroadcastScaleMaskLoadIffbLm3EiE11DirectStoreIffEfLi2ELi2ELi1ELi2ELb1EL9Algorithm0EEvT_T0_ll)
        .other          _Z15SoftmaxWarpImplI22BroadcastScaleMaskLoadIffbLm3EiE11DirectStoreIffEfLi2ELi2ELi1ELi2ELb1EL9Algorithm0EEvT_T0_ll,@"STO_CUDA_ENTRY STV_DEFAULT"
_Z15SoftmaxWarpImplI22BroadcastScaleMaskLoadIffbLm3EiE11DirectStoreIffEfLi2ELi2ELi1ELi2ELb1EL9Algorithm0EEvT_T0_ll:
.text._Z15SoftmaxWarpImplI22BroadcastScaleMaskLoadIffbLm3EiE11DirectStoreIffEfLi2ELi2ELi1ELi2ELb1EL9Algorithm0EEvT_T0_ll:
        /* <DEDUP_REMOVED lines=28> */
.L_x_18986:
        /* <DEDUP_REMOVED lines=17> */
[----:B------:R-:W3:Y:S08]  /*02d0*/  LDC.64 R14, c[0x0][0x358] ;  /* 0x0000d600ff0e7b82 */ /* 0x000ef00000000a00 */
[----:B------:R-:W4:Y:S01]  /*02e0*/  LDC.64 R12, c[0x0][0x390] ;  /* 0x0000e400ff0c7b82 */ /* 0x000f220000000a00 */
[----:B0-----:R-:W-:-:S07]  /*02f0*/  SHF.L.U32 R16, R16, 0x1, RZ ;  /* 0x0000000110107819 */ /* 0x001fce00000006ff */
[----:B------:R-:W0:Y:S02]  /*0300*/  LDC.64 R10, c[0x0][0x398] ;  /* 0x0000e600ff0a7b82 */ /* 0x000e240000000a00 */
.L_x_19004:
[----:B0-----:R-:W0:Y:S01]  /*0310*/  LDC.64 R6, c[0x0][0x3a0] ;  /* 0x0000e800ff067b82 */ /* 0x001e220000000a00 */
[----:B------:R-:W-:Y:S01]  /*0320*/  ISETP.GE.U32.AND P0, PT, R16, UR40, PT ;  /* 0x0000002810007c0c */ /* 0x000fe2000bf06070 */
[----:B------:R-:W-:Y:S01]  /*0330*/  BSSY.RECONVERGENT B1, `(.L_x_18988) ;  /* 0x0000061000017945 */ /* 0x000fe20003800200 */
[----:B------:R-:W-:Y:S02]  /*0340*/  IMAD.MOV.U32 R0, RZ, RZ, -0x800000 ;  /* 0xff800000ff007424 */ /* 0x000fe400078e00ff */
[----:B------:R-:W-:Y:S01]  /*0350*/  ISETP.GE.AND.EX P0, PT, RZ, UR41, PT, P0 ;  /* 0x00000029ff007c0c */ /* 0x000fe2000bf06300 */
[----:B------:R-:W-:Y:S02]  /*0360*/  IMAD.MOV.U32 R4, RZ, RZ, -0x800000 ;  /* 0xff800000ff047424 */ /* 0x000fe400078e00ff */
[----:B------:R-:W-:-:S10]  /*0370*/  IMAD.MOV.U32 R5, RZ, RZ, -0x800000 ;  /* 0xff800000ff057424 */ /* 0x000fd400078e00ff */
        /* <DEDUP_REMOVED lines=92> */
.L_x_18989:
[----:B------:R-:W-:Y:S05]  /*0940*/  BSYNC.RECONVERGENT B1 ;  /* 0x0000000000017941 */ /* 0x000fea0003800200 */
.L_x_18988:
        /* <DEDUP_REMOVED lines=11> */
[----:B-1----:R-:W1:Y:S02]  /*0a00*/  MUFU.RCP R8, R8 ;  /* 0x0000000800087308 */ /* 0x002e640000001000 */
[----:B-1----:R-:W-:Y:S01]  /*0a10*/  VIADD R2, R8, 0xffffffe ;  /* 0x0ffffffe08027836 */ /* 0x002fe20000000000 */
[----:B--2---:R-:W-:-:S05]  /*0a20*/  IABS R8, R21 ;  /* 0x0000001500087213 */ /* 0x004fca0000000000 */
[----:B------:R1:W2:Y:S02]  /*0a30*/  F2I.FTZ.U32.TRUNC.NTZ R3, R2 ;  /* 0x0000000200037305 */ /* 0x0002a4000021f000 */
[----:B-1----:R-:W-:Y:S02]  /*0a40*/  IMAD.MOV.U32 R2, RZ, RZ, RZ ;  /* 0x000000ffff027224 */ /* 0x002fe400078e00ff */
[----:B--2---:R-:W-:-:S04]  /*0a50*/  IMAD.MOV R24, RZ, RZ, -R3 ;  /* 0x000000ffff187224 */ /* 0x004fc800078e0a03 */
[----:B------:R-:W-:Y:S01]  /*0a60*/  IMAD R23, R24, R17, RZ ;  /* 0x0000001118177224 */ /* 0x000fe200078e02ff */
[----:B------:R-:W-:-:S03]  /*0a70*/  IABS R24, R9 ;  /* 0x0000000900187213 */ /* 0x000fc60000000000 */
[----:B------:R-:W-:-:S06]  /*0a80*/  IMAD.HI.U32 R23, R3, R23, R2 ;  /* 0x0000001703177227 */ /* 0x000fcc00078e0002 */
[----:B------:R-:W-:Y:S02]  /*0a90*/  IMAD.HI.U32 R2, R23, R24, RZ ;  /* 0x0000001817027227 */ /* 0x000fe400078e00ff */
[----:B------:R-:W1:Y:S02]  /*0aa0*/  I2F.RP R23, R8 ;  /* 0x0000000800177306 */ /* 0x000e640000209400 */
[----:B------:R-:W-:-:S04]  /*0ab0*/  IMAD.MOV R3, RZ, RZ, -R2 ;  /* 0x000000ffff037224 */ /* 0x000fc800078e0a02 */
        /* <DEDUP_REMOVED lines=8> */
[----:B------:R-:W-:Y:S01]  /*0b40*/  ISETP.GE.U32.AND P2, PT, R24, R17, PT ;  /* 0x000000111800720c */ /* 0x000fe20003f46070 */
[----:B-1----:R-:W-:-:S04]  /*0b50*/  VIADD R25, R23, 0xffffffe ;  /* 0x0ffffffe17197836 */ /* 0x002fc80000000000 */
[----:B------:R-:W1:Y:S08]  /*0b60*/  F2I.FTZ.U32.TRUNC.NTZ R3, R25 ;  /* 0x0000001900037305 */ /* 0x000e70000021f000 */
        /* <DEDUP_REMOVED lines=62> */
.L_x_18991:
[----:B------:R-:W-:Y:S05]  /*0f50*/  BSYNC.RECONVERGENT B1 ;  /* 0x0000000000017941 */ /* 0x000fea0003800200 */
.L_x_18990:
[----:B------:R-:W-:Y:S02]  /*0f60*/  HFMA2 R2, -RZ, RZ, 3.7421875, 0 ;  /* 0x437c0000ff027431 */ /* 0x000fe400000001ff */
[----:B0-----:R-:W-:Y:S02]  /*0f70*/  IMAD.MOV.U32 R6, RZ, RZ, 0x3bbb989d ;  /* 0x3bbb989dff067424 */ /* 0x001fe400078e00ff */
[C---:B------:R-:W-:Y:S01]  /*0f80*/  FADD R7, -R5.reuse, R4 ;  /* 0x0000000405077221 */ /* 0x040fe20000000100 */
[----:B------:R-:W-:Y:S01]  /*0f90*/  FADD R5, -R5, R0 ;  /* 0x0000000005057221 */ /* 0x000fe20000000100 */
[C---:B------:R-:W-:Y:S01]  /*0fa0*/  FADD R17, -R9.reuse, R17 ;  /* 0x0000001109117221 */ /* 0x040fe20000000100 */
[----:B------:R-:W-:Y:S01]  /*0fb0*/  FADD R9, -R9, R8 ;  /* 0x0000000809097221 */ /* 0x000fe20000000100 */
[----:B------:R-:W-:Y:S01]  /*0fc0*/  FFMA.SAT R3, R7, R6, 0.5 ;  /* 0x3f00000007037423 */ /* 0x000fe20000002006 */
[----:B------:R-:W-:Y:S03]  /*0fd0*/  BSSY.RECONVERGENT B1, `(.L_x_18992) ;  /* 0x0000030000017945 */ /* 0x000fe60003800200 */
        /* <DEDUP_REMOVED lines=11> */
[----:B------:R-:W0:Y:S01]  /*1090*/  MUFU.EX2 R7, R7 ;  /* 0x0000000700077308 */ /* 0x000e220000000800 */
[----:B------:R-:W-:-:S04]  /*10a0*/  FFMA.SAT R5, R17, R6, 0.5 ;  /* 0x3f00000011057423 */ /* 0x000fc80000002006 */
[----:B------:R-:W-:Y:S01]  /*10b0*/  FFMA.RM R0, R5, R2, 12582913 ;  /* 0x4b40000105007423 */ /* 0x000fe20000004002 */
[----:B------:R-:W-:Y:S02]  /*10c0*/  FFMA.SAT R5, R9, R6, 0.5 ;  /* 0x3f00000009057423 */ /* 0x000fe40000002006 */
[----:B------:R-:W5:Y:S01]  /*10d0*/  MUFU.EX2 R24, R24 ;  /* 0x0000001800187308 */ /* 0x000f620000000800 */
[C---:B------:R-:W-:Y:S01]  /*10e0*/  FADD R6, R0.reuse, -12583039 ;  /* 0xcb40007f00067421 */ /* 0x040fe20000000000 */
[----:B------:R-:W-:Y:S01]  /*10f0*/  FFMA.RM R2, R5, R2, 12582913 ;  /* 0x4b40000105027423 */ /* 0x000fe20000004002 */
[----:B------:R-:W-:Y:S02]  /*1100*/  SHF.L.U32 R0, R0, 0x17, RZ ;  /* 0x0000001700007819 */ /* 0x000fe400000006ff */
[----:B------:R-:W-:Y:S01]  /*1110*/  FFMA R6, R17, 1.4426950216293334961, -R6 ;  /* 0x3fb8aa3b11067823 */ /* 0x000fe20000000806 */
[----:B0-----:R-:W-:-:S03]  /*1120*/  FMUL R4, R4, R7 ;  /* 0x0000000704047220 */ /* 0x001fc60000400000 */
[----:B------:R-:W-:Y:S01]  /*1130*/  FFMA R6, R17, 1.925963033500011079e-08, R6 ;  /* 0x32a5706011067823 */ /* 0x000fe20000000006 */
[----:B------:R-:W-:-:S03]  /*1140*/  FADD R8, RZ, R4 ;  /* 0x00000004ff087221 */ /* 0x000fc60000000000 */
[----:B------:R-:W-:Y:S01]  /*1150*/  MUFU.EX2 R5, R6 ;  /* 0x0000000600057308 */ /* 0x000fe20000000800 */
[----:B-----5:R-:W-:Y:S01]  /*1160*/  FMUL R3, R3, R24 ;  /* 0x0000001803037220 */ /* 0x020fe20000400000 */
[----:B------:R-:W-:-:S03]  /*1170*/  FADD R24, R2, -12583039 ;  /* 0xcb40007f02187421 */ /* 0x000fc60000000000 */
[----:B------:R-:W-:Y:S01]  /*1180*/  FADD R8, R8, R3 ;  /* 0x0000000308087221 */ /* 0x000fe20000000000 */
[----:B------:R-:W-:-:S03]  /*1190*/  FFMA R24, R9, 1.4426950216293334961, -R24 ;  /* 0x3fb8aa3b09187823 */ /* 0x000fc60000000818 */
[----:B------:R-:W0:Y:S01]  /*11a0*/  MUFU.RCP R7, R8 ;  /* 0x0000000800077308 */ /* 0x000e220000001000 */
[----:B------:R-:W-:-:S07]  /*11b0*/  FFMA R24, R9, 1.925963033500011079e-08, R24 ;  /* 0x32a5706009187823 */ /* 0x000fce0000000018 */
        /* <DEDUP_REMOVED lines=13> */
[----:B------:R-:W-:Y:S01]  /*1290*/  IMAD.MOV.U32 R5, RZ, RZ, R8 ;  /* 0x000000ffff057224 */ /* 0x000fe200078e0008 */
[----:B------:R-:W-:-:S07]  /*12a0*/  MOV R9, 0x12c0 ;  /* 0x000012c000097802 */ /* 0x000fce0000000f00 */
[----:B--234-:R-:W-:Y:S05]  /*12b0*/  CALL.REL.NOINC `($__internal_306_$__cuda_sm3x_div_rn_noftz_f32_slowpath) ;  /* 0x0000000400547944 */ /* 0x01cfea0003c00000 */
[----:B------:R-:W-:-:S07]  /*12c0*/  MOV R6, R7 ;  /* 0x0000000700067202 */ /* 0x000fce0000000f00 */
.L_x_18993:
[----:B------:R-:W-:Y:S05]  /*12d0*/  BSYNC.RECONVERGENT B1 ;  /* 0x0000000000017941 */ /* 0x000fea0003800200 */
.L_x_18992:
        /* <DEDUP_REMOVED lines=12> */
[----:B--234-:R-:W-:Y:S05]  /*13a0*/  CALL.REL.NOINC `($__internal_306_$__cuda_sm3x_div_rn_noftz_f32_slowpath) ;  /* 0x0000000400187944 */ /* 0x01cfea0003c00000 */
.L_x_18995:
[----:B------:R-:W-:Y:S05]  /*13b0*/  BSYNC.RECONVERGENT B1 ;  /* 0x0000000000017941 */ /* 0x000fea0003800200 */
.L_x_18994:
        /* <DEDUP_REMOVED lines=18> */
[----:B------:R0:W-:Y:S04]  /*14e0*/  STG.E.64 desc[UR4][R8.64], R6 ;  /* 0x0000000608007986 */ /* 0x0001e8000c101b04 */
.L_x_18997:
[----:B------:R-:W-:Y:S05]  /*14f0*/  BSYNC.RECONVERGENT B1 ;  /* 0x0000000000017941 */ /* 0x000fea0003800200 */
.L_x_18996:
[----:B------:R-:W-:Y:S01]  /*1500*/  BSSY.RECONVERGENT B1, `(.L_x_18998) ;  /* 0x0000008000017945 */ /* 0x000fe20003800200 */
[----:B0-----:R-:W-:-:S03]  /*1510*/  FFMA R6, R3, R23, R24 ;  /* 0x0000001703067223 */ /* 0x001fc60000000018 */
[----:B------:R-:W-:Y:S05]  /*1520*/  @!P1 BRA `(.L_x_18999) ;  /* 0x0000000000149947 */ /* 0x000fea0003800000 */
[----:B------:R-:W-:Y:S01]  /*1530*/  MOV R4, R2 ;  /* 0x0000000200047202 */ /* 0x000fe20000000f00 */
[----:B------:R-:W-:Y:S01]  /*1540*/  IMAD.MOV.U32 R5, RZ, RZ, R17 ;  /* 0x000000ffff057224 */ /* 0x000fe200078e0011 */
[----:B------:R-:W-:-:S07]  /*1550*/  MOV R9, 0x1570 ;  /* 0x0000157000097802 */ /* 0x000fce0000000f00 */
[----:B--234-:R-:W-:Y:S05]  /*1560*/  CALL.REL.NOINC `($__internal_306_$__cuda_sm3x_div_rn_noftz_f32_slowpath) ;  /* 0x0000000000a87944 */ /* 0x01cfea0003c00000 */
[----:B------:R-:W-:-:S07]  /*1570*/  IMAD.MOV.U32 R6, RZ, RZ, R7 ;  /* 0x000000ffff067224 */ /* 0x000fce00078e0007 */
.L_x_18999:
[----:B------:R-:W-:Y:S05]  /*1580*/  BSYNC.RECONVERGENT B1 ;  /* 0x0000000000017941 */ /* 0x000fea0003800200 */
.L_x_18998:
        /* <DEDUP_REMOVED lines=12> */
[----:B--234-:R-:W-:Y:S05]  /*1650*/  CALL.REL.NOINC `($__internal_306_$__cuda_sm3x_div_rn_noftz_f32_slowpath) ;  /* 0x00000000006c7944 */ /* 0x01cfea0003c00000 */
.L_x_19001:
[----:B------:R-:W-:Y:S05]  /*1660*/  BSYNC.RECONVERGENT B1 ;  /* 0x0000000000017941 */ /* 0x000fea0003800200 */
.L_x_19000:
        /* <DEDUP_REMOVED lines=18> */
.L_x_19003:
[----:B------:R-:W-:Y:S05]  /*1790*/  BSYNC.RECONVERGENT B1 ;  /* 0x0000000000017941 */ /* 0x000fea0003800200 */
.L_x_19002:
[----:B------:R-:W-:-:S04]  /*17a0*/  IADD3 R19, P0, PT, R20, R19, RZ ;  /* 0x0000001314137210 */ /* 0x000fc80007f1e0ff */
[----:B------:R-:W-:Y:S02]  /*17b0*/  LEA.HI.X.SX32 R18, R20, R18, 0x1, P0 ;  /* 0x0000001214127211 */ /* 0x000fe400000f0eff */
[----:B------:R-:W-:-:S04]  /*17c0*/  ISETP.GE.U32.AND P0, PT, R19, UR44, PT ;  /* 0x0000002c13007c0c */ /* 0x000fc8000bf06070 */
[----:B------:R-:W-:-:S13]  /*17d0*/  ISETP.GE.AND.EX P0, PT, R18, UR45, PT, P0 ;  /* 0x0000002d12007c0c */ /* 0x000fda000bf06300 */
[----:B------:R-:W-:Y:S05]  /*17e0*/  @!P0 BRA `(.L_x_19004) ;  /* 0xffffffe800c88947 */ /* 0x000fea000383ffff */
[----:B------:R-:W-:Y:S05]  /*17f0*/  BSYNC.RECONVERGENT B0 ;  /* 0x0000000000007941 */ /* 0x000fea0003800200 */
.L_x_18987:
[----:B------:R-:W-:Y:S05]  /*1800*/  EXIT ;  /* 0x000000000000794d */ /* 0x000fea0003800000 */
        .weak           $__internal_306_$__cuda_sm3x_div_rn_noftz_f32_slowpath
        .type           $__internal_306_$__cuda_sm3x_div_rn_noftz_f32_slowpath,@function
        .size           $__internal_306_$__cuda_sm3x_div_rn_noftz_f32_slowpath,(.L_x_37683 - $__internal_306_$__cuda_sm3x_div_rn_noftz_f32_slowpath)
$__internal_306_$__cuda_sm3x_div_rn_noftz_f32_slowpath:
        /* <DEDUP_REMOVED lines=34> */
.L_x_19006:
        /* <DEDUP_REMOVED lines=51> */
.L_x_19013:
[----:B------:R-:W-:-:S04]  /*1d60*/  LOP3.LUT R5, R5, 0x80000000, RZ, 0xc0, !PT ;  /* 0x8000000005057812 */ /* 0x000fc800078ec0ff */
[----:B------:R-:W-:Y:S01]  /*1d70*/  LOP3.LUT R5, R5, 0x7f800000, RZ, 0xfc, !PT ;  /* 0x7f80000005057812 */ /* 0x000fe200078efcff */
[----:B------:R-:W-:Y:S06]  /*1d80*/  BRA `(.L_x_19014) ;  /* 0x0000000000047947 */ /* 0x000fec0003800000 */
.L_x_19012:
[----:B------:R-:W-:-:S07]  /*1d90*/  IMAD R5, R24, 0x800000, R5 ;  /* 0x0080000018057824 */ /* 0x000fce00078e0205 */
.L_x_19014:
[----:B------:R-:W-:Y:S05]  /*1da0*/  BSYNC.RECONVERGENT B3 ;  /* 0x0000000000037941 */ /* 0x000fea0003800200 */
.L_x_19011:
[----:B------:R-:W-:Y:S05]  /*1db0*/  BRA `(.L_x_19015) ;  /* 0x0000000000207947 */ /* 0x000fea0003800000 */
.L_x_19010:
[----:B------:R-:W-:-:S04]  /*1dc0*/  LOP3.LUT R5, R5, 0x80000000, R4, 0x48, !PT ;  /* 0x8000000005057812 */ /* 0x000fc800078e4804 */
[----:B------:R-:W-:Y:S01]  /*1dd0*/  LOP3.LUT R5, R5, 0x7f800000, RZ, 0xfc, !PT ;  /* 0x7f80000005057812 */ /* 0x000fe200078efcff */
[----:B------:R-:W-:Y:S06]  /*1de0*/  BRA `(.L_x_19015) ;  /* 0x0000000000147947 */ /* 0x000fec0003800000 */
.L_x_19009:
[----:B------:R-:W-:Y:S01]  /*1df0*/  LOP3.LUT R5, R5, 0x80000000, R4, 0x48, !PT ;  /* 0x8000000005057812 */ /* 0x000fe200078e4804 */
[----:B------:R-:W-:Y:S06]  /*1e00*/  BRA `(.L_x_19015) ;  /* 0x00000000000c7947 */ /* 0x000fec0003800000 */
.L_x_19008:
[----:B------:R-:W0:Y:S01]  /*1e10*/  MUFU.RSQ R5, -QNAN ;  /* 0xffc0000000057908 */ /* 0x000e220000001400 */
[----:B------:R-:W-:Y:S05]  /*1e20*/  BRA `(.L_x_19015) ;  /* 0x0000000000047947 */ /* 0x000fea0003800000 */
.L_x_19007:
[----:B------:R-:W-:-:S07]  /*1e30*/  FADD.FTZ R5, R4, R5 ;  /* 0x0000000504057221 */ /* 0x000fce0000010000 */
.L_x_19015:
[----:B------:R-:W-:Y:S05]  /*1e40*/  BSYNC.RECONVERGENT B2 ;  /* 0x0000000000027941 */ /* 0x000fea0003800200 */
.L_x_19005:
[----:B0-----:R-:W-:Y:S01]  /*1e50*/  IMAD.MOV.U32 R7, RZ, RZ, R5 ;  /* 0x000000ffff077224 */ /* 0x001fe200078e0005 */
[----:B------:R-:W-:Y:S01]  /*1e60*/  MOV R4, R9 ;  /* 0x0000000900047202 */ /* 0x000fe20000000f00 */
[----:B------:R-:W-:-:S04]  /*1e70*/  IMAD.MOV.U32 R5, RZ, RZ, 0x0 ;  /* 0x00000000ff057424 */ /* 0x000fc800078e00ff */
[----:B------:R-:W-:Y:S05]  /*1e80*/  RET.REL.NODEC R4 `(_Z15SoftmaxWarpImplI22BroadcastScaleMaskLoadIffbLm3EiE11DirectStoreIffEfLi2ELi2ELi1ELi2ELb1EL9Algorithm0EEvT_T0_ll) ;  /* 0xffffffe0045c7950 */ /* 0x000fea0003c3ffff */
.L_x_19016:
        /* <DEDUP_REMOVED lines=15> */
.L_x_37683:


//--------------------- .text._Z15SoftmaxWarpImplI22BroadcastScaleMaskLoadIffbLm3EiE11DirectStoreIffEfLi2ELi2ELi1ELi2ELb0EL9Algorithm0EEvT_T0_ll --------------------------
	.section	.text._Z15SoftmaxWarpImplI22BroadcastScaleMaskLoadIffbLm3EiE11DirectStoreIffEfLi2ELi2ELi1ELi2ELb0EL9Algorithm0EEvT_T0_ll,"ax",@progbits
	.align	128
        .global         _Z15SoftmaxWarpImplI22BroadcastScaleMaskLoadIffbLm3EiE11DirectStoreIffEfLi2ELi2ELi1ELi2ELb0EL9Algorithm0EEvT_T0_ll
        .type           _Z15SoftmaxWarpImplI22BroadcastScaleMaskLoadIffbLm3EiE11DirectStoreIffEfLi2ELi2ELi1ELi2ELb0EL9Algorithm0EEvT_T0_ll,@function
        .size           _Z15SoftmaxWarpImplI22BroadcastScaleMaskLoadIffbLm3EiE11DirectStoreIffEfLi2ELi2ELi1ELi2ELb0EL9Algorithm0EEvT_T0_ll,(.L_x_37684 - _Z15SoftmaxWarpImplI22BroadcastScaleMaskLoadIffbLm3EiE11DirectStoreIffEfLi2ELi2ELi1ELi2ELb0EL9Algorithm0EEvT_T0_ll)
        .other          _Z15SoftmaxWarpImplI22BroadcastScaleMaskLoadIffbLm3EiE11DirectStoreIffEfLi2ELi2ELi1ELi2ELb0EL9Algorithm0EEvT_T0_ll,@"STO_CUDA_ENTRY STV_DEFAULT"
_Z15SoftmaxWarpImplI22BroadcastScaleMaskLoadIffbLm3EiE11DirectStoreIffEfLi2ELi2ELi1ELi2ELb0EL9Algorithm0EEvT_T0_ll:
.text._Z15SoftmaxWarpImplI22BroadcastScaleMaskLoadIffbLm3EiE11DirectStoreIffEfLi2ELi2ELi1ELi2ELb0EL9Algorithm0EEvT_T0_ll:
        /* <DEDUP_REMOVED lines=26> */
.L_x_19017:
        /* <DEDUP_REMOVED lines=20> */
.L_x_19026:
[----:B-1----:R-:W-:Y:S01]  /*02e0*/  IABS R0, R14 ;  /* 0x0000000e00007213 */ /* 0x002fe20000000000 */
[----:B------:R-:W-:Y:S01]  /*02f0*/  IMAD R13, R17, UR44, RZ ;  /* 0x0000002c110d7c24 */ /* 0x000fe2000f8e02ff */
[----:B--2---:R-:W-:Y:S02]  /*0300*/  IABS R26, R15 ;  /* 0x0000000f001a7213 */ /* 0x004fe40000000000 */
[----:B------:R-:W1:Y:S01]  /*0310*/  I2F.RP R4, R0 ;  /* 0x0000000000047306 */ /* 0x000e620000209400 */
[----:B------:R-:W-:Y:S01]  /*0320*/  IMAD.IADD R5, R18, 0x1, R13 ;  /* 0x0000000112057824 */ /* 0x000fe200078e020d */
[----:B---3--:R-:W-:Y:S02]  /*0330*/  R2UR UR4, R20 ;  /* 0x00000000140472ca */ /* 0x008fe400000e0000 */
[----:B------:R-:W-:Y:S02]  /*0340*/  R2UR UR5, R21 ;  /* 0x00000000150572ca */ /* 0x000fe400000e0000 */
[----:B------:R-:W-:-:S02]  /*0350*/  IABS R12, R5 ;  /* 0x00000005000c7213 */ /* 0x000fc40000000000 */
[----:B-1----:R-:W1:Y:S02]  /*0360*/  MUFU.RCP R4, R4 ;  /* 0x0000000400047308 */ /* 0x002e640000001000 */
[----:B-1----:R-:W-:-:S06]  /*0370*/  VIADD R2, R4, 0xffffffe ;  /* 0x0ffffffe04027836 */ /* 0x002fcc0000000000 */
[----:B------:R1:W2:Y:S02]  /*0380*/  F2I.FTZ.U32.TRUNC.NTZ R3, R2 ;  /* 0x0000000200037305 */ /* 0x0002a4000021f000 */
[----:B-1----:R-:W-:Y:S01]  /*0390*/  MOV R2, RZ ;  /* 0x000000ff00027202 */ /* 0x002fe20000000f00 */
[----:B--2---:R-:W-:-:S04]  /*03a0*/  IMAD.MOV R11, RZ, RZ, -R3 ;  /* 0x000000ffff0b7224 */ /* 0x004fc800078e0a03 */
[----:B------:R-:W-:-:S04]  /*03b0*/  IMAD R11, R11, R0, RZ ;  /* 0x000000000b0b7224 */ /* 0x000fc800078e02ff */
[----:B------:R-:W-:Y:S01]  /*03c0*/  IMAD.HI.U32 R10, R3, R11, R2 ;  /* 0x0000000b030a7227 */ /* 0x000fe200078e0002 */
[----:B------:R-:W-:-:S03]  /*03d0*/  IABS R2, R15 ;  /* 0x0000000f00027213 */ /* 0x000fc60000000000 */
        /* <DEDUP_REMOVED lines=8> */
[----:B------:R-:W-:-:S03]  /*0460*/  @!P1 VIADD R4, R4, 0x1 ;  /* 0x0000000104049836 */ /* 0x000fc60000000000 */
[----:B------:R-:W-:Y:S02]  /*0470*/  ISETP.GE.U32.AND P0, PT, R3, R0, PT ;  /* 0x000000000300720c */ /* 0x000fe40003f06070 */
[-C--:B------:R-:W-:Y:S02]  /*0480*/  LOP3.LUT R3, R5, R14.reuse, RZ, 0x3c, !PT ;  /* 0x0000000e05037212 */ /* 0x080fe400078e3cff */
[----:B-1----:R-:W-:Y:S02]  /*0490*/  IADD3 R11, PT, PT, R12, 0xffffffe, RZ ;  /* 0x0ffffffe0c0b7810 */ /* 0x002fe40007ffe0ff */
[----:B------:R-:W-:Y:S02]  /*04a0*/  ISETP.GE.AND P2, PT, R3, RZ, PT ;  /* 0x000000ff0300720c */ /* 0x000fe40003f46270 */
[----:B------:R-:W-:Y:S02]  /*04b0*/  IADD3 R3, PT, PT, R18, UR44, R13 ;  /* 0x0000002c12037c10 */ /* 0x000fe4000fffe00d */
[----:B------:R-:W1:Y:S01]  /*04c0*/  F2I.FTZ.U32.TRUNC.NTZ R11, R11 ;  /* 0x0000000b000b7305 */ /* 0x000e62000021f000 */
[----:B------:R-:W-:-:S02]  /*04d0*/  LOP3.LUT R13, RZ, R14, RZ, 0x33, !PT ;  /* 0x0000000eff0d7212 */ /* 0x000fc400078e33ff */
[----:B------:R-:W-:Y:S01]  /*04e0*/  @P0 VIADD R4, R4, 0x1 ;  /* 0x0000000104040836 */ /* 0x000fe20000000000 */
[----:B------:R-:W-:Y:S02]  /*04f0*/  ISETP.NE.AND P0, PT, R14, RZ, PT ;  /* 0x000000ff0e00720c */ /* 0x000fe40003f05270 */
[----:B------:R-:W-:-:S03]  /*0500*/  IABS R23, R3 ;  /* 0x0000000300177213 */ /* 0x000fc60000000000 */
[----:B------:R-:W-:Y:S02]  /*0510*/  @!P2 IMAD.MOV R4, RZ, RZ, -R4 ;  /* 0x000000ffff04a224 */ /* 0x000fe400078e0a04 */
[----:B------:R-:W-:-:S03]  /*0520*/  IMAD.HI.U32 R24, R10, R23, RZ ;  /* 0x000000170a187227 */ /* 0x000fc600078e00ff */
[----:B------:R-:W-:Y:S01]  /*0530*/  SEL R12, R13, R4, !P0 ;  /* 0x000000040d0c7207 */ /* 0x000fe20004000000 */
[----:B------:R-:W-:Y:S01]  /*0540*/  IMAD.MOV R10, RZ, RZ, -R24 ;  /* 0x000000ffff0a7224 */ /* 0x000fe200078e0a18 */
[----:B-1----:R-:W-:-:S03]  /*0550*/  IADD3 R13, PT, PT, RZ, -R11, RZ ;  /* 0x8000000bff0d7210 */ /* 0x002fc60007ffe0ff */
[----:B------:R-:W-:Y:S02]  /*0560*/  IMAD.MOV R4, RZ, RZ, -R12 ;  /* 0x000000ffff047224 */ /* 0x000fe400078e0a0c */
[----:B------:R-:W-:Y:S02]  /*0570*/  IMAD R23, R0, R10, R23 ;  /* 0x0000000a00177224 */ /* 0x000fe400078e0217 */
[----:B------:R-:W-:Y:S02]  /*0580*/  IMAD R4, R14, R4, R5 ;  /* 0x000000040e047224 */ /* 0x000fe400078e0205 */
[----:B------:R-:W-:Y:S01]  /*0590*/  IMAD R13, R13, R2, RZ ;  /* 0x000000020d0d7224 */ /* 0x000fe200078e02ff */
[----:B------:R-:W-:Y:S01]  /*05a0*/  ISETP.GT.U32.AND P3, PT, R0, R23, PT ;  /* 0x000000170000720c */ /* 0x000fe20003f64070 */
[----:B------:R-:W-:Y:S01]  /*05b0*/  IMAD.MOV.U32 R10, RZ, RZ, RZ ;  /* 0x000000ffff0a7224 */ /* 0x000fe200078e00ff */
[----:B------:R-:W-:-:S03]  /*05c0*/  IABS R22, R4 ;  /* 0x0000000400167213 */ /* 0x000fc60000000000 */
[----:B------:R-:W-:Y:S01]  /*05d0*/  IMAD.HI.U32 R10, R11, R13, R10 ;  /* 0x0000000d0b0a7227 */ /* 0x000fe200078e000a */
[----:B------:R-:W-:-:S05]  /*05e0*/  MOV R13, R22 ;  /* 0x00000016000d7202 */ /* 0x000fca0000000f00 */
[----:B------:R-:W-:-:S04]  /*05f0*/  IMAD.HI.U32 R11, R10, R13, RZ ;  /* 0x0000000d0a0b7227 */ /* 0x000fc800078e00ff */
[----:B------:R-:W-:Y:S02]  /*0600*/  IMAD.MOV R22, RZ, RZ, -R11 ;  /* 0x000000ffff167224 */ /* 0x000fe400078e0a0b */
[----:B------:R-:W-:Y:S02]  /*0610*/  @!P3 IMAD.IADD R23, R23, 0x1, -R0 ;  /* 0x000000011717b824 */ /* 0x000fe400078e0a00 */
[----:B------:R-:W-:Y:S02]  /*0620*/  IMAD R13, R2, R22, R13 ;  /* 0x00000016020d7224 */ /* 0x000fe400078e020d */
[----:B------:R-:W-:Y:S01]  /*0630*/  @!P3 VIADD R24, R24, 0x1 ;  /* 0x000000011818b836 */ /* 0x000fe20000000000 */
[----:B------:R-:W-:Y:S02]  /*0640*/  ISETP.GE.U32.AND P1, PT, R23, R0, PT ;  /* 0x000000001700720c */ /* 0x000fe40003f26070 */
[----:B------:R-:W-:Y:S01]  /*0650*/  ISETP.GT.U32.AND P2, PT, R2, R13, PT ;  /* 0x0000000d0200720c */ /* 0x000fe20003f44070 */
[----:B------:R-:W1:Y:S01]  /*0660*/  LDC.64 R22, c[0x0][0x390] ;  /* 0x0000e400ff167b82 */ /* 0x000e620000000a00 */
[----:B------:R-:W-:-:S02]  /*0670*/  LOP3.LUT R0, R3, R14, RZ, 0x3c, !PT ;  /* 0x0000000e03007212 */ /* 0x000fc400078e3cff */
[----:B------:R-:W-:Y:S02]  /*0680*/  ISETP.NE.AND P3, PT, R15, RZ, PT ;  /* 0x000000ff0f00720c */ /* 0x000fe40003f65270 */
[----:B------:R-:W-:-:S05]  /*0690*/  ISETP.GE.AND P4, PT, R0, RZ, PT ;  /* 0x000000ff0000720c */ /* 0x000fca0003f86270 */
[----:B------:R-:W-:Y:S02]  /*06a0*/  @P1 IADD3 R24, PT, PT, R24, 0x1, RZ ;  /* 0x0000000118181810 */ /* 0x000fe40007ffe0ff */
[----:B------:R-:W-:Y:S02]  /*06b0*/  @!P2 IMAD.IADD R13, R13, 0x1, -R2 ;  /* 0x000000010d0da824 */ /* 0x000fe400078e0a02 */
[----:B------:R-:W-:-:S03]  /*06c0*/  @!P2 VIADD R11, R11, 0x1 ;  /* 0x000000010b0ba836 */ /* 0x000fc60000000000 */
[----:B------:R-:W-:Y:S01]  /*06d0*/  ISETP.GE.U32.AND P1, PT, R13, R2, PT ;  /* 0x000000020d00720c */ /* 0x000fe20003f26070 */
[----:B------:R-:W-:Y:S01]  /*06e0*/  @!P4 IMAD.MOV R24, RZ, RZ, -R24 ;  /* 0x000000ffff18c224 */ /* 0x000fe200078e0a18 */
[----:B------:R-:W-:Y:S02]  /*06f0*/  LOP3.LUT R13, RZ, R14, RZ, 0x33, !PT ;  /* 0x0000000eff0d7212 */ /* 0x000fe400078e33ff */
[----:B------:R-:W-:Y:S02]  /*0700*/  LOP3.LUT R2, R4, R15, RZ, 0x3c, !PT ;  /* 0x0000000f04027212 */ /* 0x000fe400078e3cff */
[----:B------:R-:W-:Y:S02]  /*0710*/  SEL R0, R13, R24, !P0 ;  /* 0x000000180d007207 */ /* 0x000fe40004000000 */
[----:B------:R-:W2:Y:S01]  /*0720*/  LDC.64 R24, c[0x0][0x398] ;  /* 0x0000e600ff187b82 */ /* 0x000ea20000000a00 */
[----:B------:R-:W-:Y:S02]  /*0730*/  ISETP.GE.AND P4, PT, R2, RZ, PT ;  /* 0x000000ff0200720c */ /* 0x000fe40003f86270 */
[----:B------:R-:W-:-:S02]  /*0740*/  IADD3 R2, PT, PT, -R0, RZ, RZ ;  /* 0x000000ff00027210 */ /* 0x000fc40007ffe1ff */
[----:B------:R-:W-:Y:S01]  /*0750*/  @P1 VIADD R11, R11, 0x1 ;  /* 0x000000010b0b1836 */ /* 0x000fe20000000000 */
[----:B-1----:R-:W-:Y:S02]  /*0760*/  ISETP.NE.U32.AND P0, PT, R22, 0x1, PT ;  /* 0x000000011600780c */ /* 0x002fe40003f05070 */
[----:B------:R-:W-:Y:S01]  /*0770*/  IMAD R2, R14, R2, R3 ;  /* 0x000000020e027224 */ /* 0x000fe200078e0203 */
[----:B------:R-:W-:Y:S02]  /*0780*/  LOP3.LUT R22, RZ, R15, RZ, 0x33, !PT ;  /* 0x0000000fff167212 */ /* 0x000fe400078e33ff */
[----:B------:R-:W-:Y:S02]  /*0790*/  ISETP.NE.AND.EX P0, PT, R23, RZ, PT, P0 ;  /* 0x000000ff1700720c */ /* 0x000fe40003f05300 */
[----:B------:R-:W-:Y:S01]  /*07a0*/  IABS R13, R2 ;  /* 0x00000002000d7213 */ /* 0x000fe20000000000 */
[----:B------:R-:W-:Y:S01]  /*07b0*/  @!P4 IMAD.MOV R11, RZ, RZ, -R11 ;  /* 0x000000ffff0bc224 */ /* 0x000fe200078e0a0b */
[----:B------:R-:W-:-:S03]  /*07c0*/  SEL R12, R12, RZ, P0 ;  /* 0x000000ff0c0c7207 */ /* 0x000fc60000000000 */
[----:B------:R-:W-:Y:S01]  /*07d0*/  IMAD.HI.U32 R10, R10, R13, RZ ;  /* 0x0000000d0a0a7227 */ /* 0x000fe200078e00ff */
[----:B------:R-:W-:Y:S02]  /*07e0*/  SEL R11, R22, R11, !P3 ;  /* 0x0000000b160b7207 */ /* 0x000fe40005800000 */
[----:B------:R-:W1:Y:S01]  /*07f0*/  LDC.64 R22, c[0x0][0x3a0] ;  /* 0x0000e800ff167b82 */ /* 0x000e620000000a00 */
[----:B------:R-:W-:Y:S01]  /*0800*/  IMAD R12, R12, UR42, RZ ;  /* 0x0000002a0c0c7c24 */ /* 0x000fe2000f8e02ff */
[----:B--2---:R-:W-:Y:S01]  /*0810*/  ISETP.NE.U32.AND P1, PT, R24, 0x1, PT ;  /* 0x000000011800780c */ /* 0x004fe20003f25070 */
[----:B------:R-:W-:-:S03]  /*0820*/  IMAD.MOV R24, RZ, RZ, -R10 ;  /* 0x000000ffff187224 */ /* 0x000fc600078e0a0a */
[----:B------:R-:W-:Y:S01]  /*0830*/  ISETP.NE.AND.EX P1, PT, R25, RZ, PT, P1 ;  /* 0x000000ff1900720c */ /* 0x000fe20003f25310 */
[----:B------:R-:W-:-:S05]  /*0840*/  IMAD R13, R26, R24, R13 ;  /* 0x000000181a0d7224 */ /* 0x000fca00078e020d */
[----:B------:R-:W-:Y:S02]  /*0850*/  ISETP.GT.U32.AND P4, PT, R26, R13, PT ;  /* 0x0000000d1a00720c */ /* 0x000fe40003f84070 */
[----:B-1----:R-:W-:-:S11]  /*0860*/  ISETP.NE.U32.AND P2, PT, R22, 0x1, PT ;  /* 0x000000011600780c */ /* 0x002fd60003f45070 */
[----:B------:R-:W-:Y:S01]  /*0870*/  @!P4 IMAD.IADD R13, R13, 0x1, -R26 ;  /* 0x000000010d0dc824 */ /* 0x000fe200078e0a1a */
[C---:B------:R-:W-:Y:S01]  /*0880*/  IADD3 R22, PT, PT, -R11.reuse, RZ, RZ ;  /* 0x000000ff0b167210 */ /* 0x040fe20007ffe1ff */
[----:B------:R-:W-:Y:S01]  /*0890*/  @!P4 VIADD R10, R10, 0x1 ;  /* 0x000000010a0ac836 */ /* 0x000fe20000000000 */
[----:B------:R-:W-:Y:S02]  /*08a0*/  SEL R11, R11, RZ, P1 ;  /* 0x000000ff0b0b7207 */ /* 0x000fe40000800000 */
[----:B------:R-:W-:Y:S01]  /*08b0*/  ISETP.GE.U32.AND P5, PT, R13, R26, PT ;  /* 0x0000001a0d00720c */ /* 0x000fe20003fa6070 */
[----:B------:R-:W-:Y:S01]  /*08c0*/  IMAD R4, R15, R22, R4 ;  /* 0x000000160f047224 */ /* 0x000fe200078e0204 */
[----:B------:R-:W-:Y:S01]  /*08d0*/  ISETP.NE.AND.EX P2, PT, R23, RZ, PT, P2 ;  /* 0x000000ff1700720c */ /* 0x000fe20003f45320 */
[----:B------:R-:W-:Y:S01]  /*08e0*/  IMAD R11, R11, UR43, R12 ;  /* 0x0000002b0b0b7c24 */ /* 0x000fe2000f8e020c */
[----:B------:R-:W-:Y:S02]  /*08f0*/  LOP3.LUT R12, R2, R15, RZ, 0x3c, !PT ;  /* 0x0000000f020c7212 */ /* 0x000fe400078e3cff */
[----:B------:R-:W-:-:S02]  /*0900*/  SEL R4, R4, RZ, P2 ;  /* 0x000000ff04047207 */ /* 0x000fc40001000000 */
[----:B------:R-:W-:Y:S02]  /*0910*/  ISETP.GE.AND P6, PT, R12, RZ, PT ;  /* 0x000000ff0c00720c */ /* 0x000fe40003fc6270 */
[----:B------:R-:W-:Y:S01]  /*0920*/  LOP3.LUT R13, RZ, R15, RZ, 0x33, !PT ;  /* 0x0000000fff0d7212 */ /* 0x000fe200078e33ff */
[----:B------:R-:W-:Y:S02]  /*0930*/  IMAD R4, R4, UR45, R11 ;  /* 0x0000002d04047c24 */ /* 0x000fe4000f8e020b */
[----:B------:R-:W-:-:S03]  /*0940*/  @P5 VIADD R10, R10, 0x1 ;  /* 0x000000010a0a5836 */ /* 0x000fc60000000000 */
[----:B------:R-:W-:Y:S02]  /*0950*/  LEA.HI R4, R4, R4, RZ, 0x1 ;  /* 0x0000000404047211 */ /* 0x000fe400078f08ff */
[----:B------:R-:W-:Y:S02]  /*0960*/  MOV R12, R10 ;  /* 0x0000000a000c7202 */ /* 0x000fe40000000f00 */
[----:B------:R-:W-:-:S03]  /*0970*/  SHF.R.S32.HI R11, RZ, 0x1, R4 ;  /* 0x00000001ff0b7819 */ /* 0x000fc60000011404 */
[----:B------:R-:W-:Y:S02]  /*0980*/  @!P6 IMAD.MOV R12, RZ, RZ, -R12 ;  /* 0x000000ffff0ce224 */ /* 0x000fe400078e0a0c */
[----:B0-----:R-:W-:-:S03]  /*0990*/  IMAD.WIDE R10, R11, 0x2, R6 ;  /* 0x000000020b0a7825 */ /* 0x001fc600078e0206 */
[----:B------:R-:W-:Y:S02]  /*09a0*/  SEL R12, R13, R12, !P3 ;  /* 0x0000000c0d0c7207 */ /* 0x000fe40005800000 */
[----:B------:R0:W2:Y:S01]  /*09b0*/  LDG.E.U16 R4, desc[UR4][R10.64] ;  /* 0x000000040a047981 */ /* 0x0000a2000c1e1500 */
[----:B------:R-:W-:Y:S02]  /*09c0*/  SEL R0, R0, RZ, P0 ;  /* 0x000000ff00007207 */ /* 0x000fe40000000000 */
[----:B------:R-:W-:Y:S01]  /*09d0*/  IMAD.MOV R13, RZ, RZ, -R12 ;  /* 0x000000ffff0d7224 */ /* 0x000fe200078e0a0c */
[----:B------:R-:W-:-:S03]  /*09e0*/  SEL R12, R12, RZ, P1 ;  /* 0x000000ff0c0c7207 */ /* 0x000fc60000800000 */
[----:B------:R-:W-:Y:S02]  /*09f0*/  IMAD R2, R15, R13, R2 ;  /* 0x0000000d0f027224 */ /* 0x000fe400078e0202 */
[----:B------:R-:W-:-:S03]  /*0a00*/  IMAD R13, R0, UR42, RZ ;  /* 0x0000002a000d7c24 */ /* 0x000fc6000f8e02ff */
[----:B------:R-:W-:Y:S01]  /*0a10*/  SEL R2, R2, RZ, P2 ;  /* 0x000000ff02027207 */ /* 0x000fe20001000000 */
[----:B------:R-:W-:-:S04]  /*0a20*/  IMAD R13, R12, UR43, R13 ;  /* 0x0000002b0c0d7c24 */ /* 0x000fc8000f8e020d */
[----:B------:R-:W-:-:S05]  /*0a30*/  IMAD R2, R2, UR45, R13 ;  /* 0x0000002d02027c24 */ /* 0x000fca000f8e020d */
[----:B------:R-:W-:-:S04]  /*0a40*/  LEA.HI R2, R2, R2, RZ, 0x1 ;  /* 0x0000000202027211 */ /* 0x000fc800078f08ff */
[----:B0-----:R-:W-:-:S05]  /*0a50*/  SHF.R.S32.HI R11, RZ, 0x1, R2 ;  /* 0x00000001ff0b7819 */ /* 0x001fca0000011402 */
[----:B------:R-:W-:-:S05]  /*0a60*/  IMAD.WIDE R10, R11, 0x2, R6 ;  /* 0x000000020b0a7825 */ /* 0x000fca00078e0206 */
[----:B------:R-:W3:Y:S01]  /*0a70*/  LDG.E.U16 R0, desc[UR4][R10.64] ;  /* 0x000000040a007981 */ /* 0x000ee2000c1e1500 */
[----:B------:R-:W-:-:S04]  /*0a80*/  LEA.HI R5, R5, R5, RZ, 0x1 ;  /* 0x0000000505057211 */ /* 0x000fc800078f08ff */
[----:B------:R-:W-:-:S05]  /*0a90*/  SHF.R.S32.HI R5, RZ, 0x1, R5 ;  /* 0x00000001ff057819 */ /* 0x000fca0000011405 */
[----:B----4-:R-:W-:-:S05]  /*0aa0*/  IMAD.WIDE R22, R5, 0x8, R8 ;  /* 0x0000000805167825 */ /* 0x010fca00078e0208 */
        /* <DEDUP_REMOVED lines=9> */
[----:B------:R-:W2:Y:S01]  /*0b40*/  @P1 LDG.E R28, desc[UR6][R22.64+0x4] ;  /* 0x00000406161c1981 */ /* 0x000ea2000c1e1900 */
        /* <DEDUP_REMOVED lines=9> */
[----:B------:R-:W-:Y:S01]  /*0be0*/  ISETP.NE.AND P0, PT, R4, RZ, PT ;  /* 0x000000ff0400720c */ /* 0x000fe20003f05270 */
[----:B------:R-:W-:-:S03]  /*0bf0*/  HFMA2 R11, -RZ, RZ, 0.96630859375, -0.0022525787353515625 ;  /* 0x3bbb989dff0b7431 */ /* 0x000fc600000001ff */
[----:B------:R-:W-:Y:S01]  /*0c00*/  FSEL R5, R5, R2, P0 ;  /* 0x0000000205057208 */ /* 0x000fe20000000000 */
[----:B-1----:R-:W-:Y:S01]  /*0c10*/  IMAD.U32 R13, RZ, RZ, UR4 ;  /* 0x00000004ff0d7e24 */ /* 0x002fe2000f8e00ff */
[----:B------:R-:W-:-:S04]  /*0c20*/  PRMT R0, R0, 0x7770, RZ ;  /* 0x0000777000007816 */ /* 0x000fc800000000ff */
[----:B------:R-:W-:-:S13]  /*0c30*/  ISETP.NE.AND P0, PT, R0, RZ, PT ;  /* 0x000000ff0000720c */ /* 0x000fda0003f05270 */
[-C--:B-----5:R-:W-:Y:S01]  /*0c40*/  @P0 FMUL R2, R12, R3.reuse ;  /* 0x000000030c020220 */ /* 0x0a0fe20000400000 */
[----:B------:R-:W-:Y:S01]  /*0c50*/  BSSY.RECONVERGENT B0, `(.L_x_19018) ;  /* 0x000003b000007945 */ /* 0x000fe20003800200 */
[----:B--2---:R-:W-:-:S05]  /*0c60*/  @P1 FMUL R13, R28, R3 ;  /* 0x000000031c0d1220 */ /* 0x004fca0000400000 */
[----:B------:R-:W-:-:S05]  /*0c70*/  FMNMX3 R4, R5, -INF , R13, !PT ;  /* 0xff80000005047876 */ /* 0x000fca000780000d */
[----:B------:R-:W-:Y:S01]  /*0c80*/  FADD R22, R5, -R4 ;  /* 0x8000000405167221 */ /* 0x000fe20000000000 */
[----:B------:R-:W-:Y:S01]  /*0c90*/  FADD R4, -R4, R13 ;  /* 0x0000000d04047221 */ /* 0x000fe20000000100 */
[----:B------:R-:W-:Y:S02]  /*0ca0*/  IMAD.MOV.U32 R5, RZ, RZ, 0x437c0000 ;  /* 0x437c0000ff057424 */ /* 0x000fe400078e00ff */
[-C--:B0-----:R-:W-:Y:S01]  /*0cb0*/  FFMA.SAT R24, R22, R11.reuse, 0.5 ;  /* 0x3f00000016187423 */ /* 0x081fe2000000200b */
        /* <DEDUP_REMOVED lines=9> */
[----:B------:R-:W-:Y:S02]  /*0d50*/  IMAD.U32 R13, RZ, RZ, UR4 ;  /* 0x00000004ff0d7e24 */ /* 0x000fe4000f8e00ff */
[----:B------:R0:W1:Y:S01]  /*0d60*/  MUFU.EX2 R23, R22 ;  /* 0x0000001600177308 */ /* 0x0000620000000800 */
[----:B---3--:R-:W-:-:S07]  /*0d70*/  @P2 FMUL R13, R10, R3 ;  /* 0x000000030a0d2220 */ /* 0x008fce0000400000 */
[----:B------:R-:W2:Y:S01]  /*0d80*/  MUFU.EX2 R10, R25 ;  /* 0x00000019000a7308 */ /* 0x000ea20000000800 */
[----:B------:R-:W-:Y:S01]  /*0d90*/  FMNMX3 R0, R2, -INF , R13, !PT ;  /* 0xff80000002007876 */ /* 0x000fe2000780000d */
[----:B------:R-:W-:Y:S01]  /*0da0*/  IMAD.SHL.U32 R4, R24, 0x800000, RZ ;  /* 0x0080000018047824 */ /* 0x000fe200078e00ff */
[----:B------:R-:W-:-:S03]  /*0db0*/  SHF.L.U32 R3, R26, 0x17, RZ ;  /* 0x000000171a037819 */ /* 0x000fc600000006ff */
[----:B------:R-:W-:Y:S01]  /*0dc0*/  FADD R2, R2, -R0 ;  /* 0x8000000002027221 */ /* 0x000fe20000000000 */
[----:B0-----:R-:W-:-:S03]  /*0dd0*/  FADD R22, -R0, R13 ;  /* 0x0000000d00167221 */ /* 0x001fc60000000100 */
[----:B------:R-:W-:Y:S01]  /*0de0*/  FFMA.SAT R12, R2, R11, 0.5 ;  /* 0x3f000000020c7423 */ /* 0x000fe2000000200b */
[----:B-1----:R-:W-:-:S03]  /*0df0*/  FMUL R4, R4, R23 ;  /* 0x0000001704047220 */ /* 0x002fc60000400000 */
[----:B------:R-:W-:Y:S01]  /*0e00*/  FFMA.RM R0, R12, R5, 12582913 ;  /* 0x4b4000010c007423 */ /* 0x000fe20000004005 */
[----:B--2---:R-:W-:Y:S01]  /*0e10*/  FMUL R3, R3, R10 ;  /* 0x0000000a03037220 */ /* 0x004fe20000400000 */
[----:B------:R-:W-:Y:S01]  /*0e20*/  FFMA.SAT R10, R22, R11, 0.5 ;  /* 0x3f000000160a7423 */ /* 0x000fe2000000200b */
[----:B------:R-:W-:Y:S01]  /*0e30*/  FADD R12, RZ, R4 ;  /* 0x00000004ff0c7221 */ /* 0x000fe20000000000 */
[----:B------:R-:W-:Y:S02]  /*0e40*/  FADD R11, R0, -12583039 ;  /* 0xcb40007f000b7421 */ /* 0x000fe40000000000 */
[----:B------:R-:W-:Y:S01]  /*0e50*/  FFMA.RM R10, R10, R5, 12582913 ;  /* 0x4b4000010a0a7423 */ /* 0x000fe20000004005 */
[----:B------:R-:W-:Y:S01]  /*0e60*/  FADD R12, R12, R3 ;  /* 0x000000030c0c7221 */ /* 0x000fe20000000000 */
[----:B------:R-:W-:Y:S02]  /*0e70*/  FFMA R11, R2, 1.4426950216293334961, -R11 ;  /* 0x3fb8aa3b020b7823 */ /* 0x000fe4000000080b */
[----:B------:R-:W-:Y:S01]  /*0e80*/  FADD R5, R10, -12583039 ;  /* 0xcb40007f0a057421 */ /* 0x000fe20000000000 */
[----:B------:R-:W0:Y:S01]  /*0e90*/  MUFU.RCP R13, R12 ;  /* 0x0000000c000d7308 */ /* 0x000e220000001000 */
[----:B------:R-:W-:-:S02]  /*0ea0*/  FFMA R11, R2, 1.925963033500011079e-08, R11 ;  /* 0x32a57060020b7823 */ /* 0x000fc4000000000b */
        /* <DEDUP_REMOVED lines=17> */
[----:B------:R-:W-:Y:S01]  /*0fc0*/  IMAD.MOV.U32 R5, RZ, RZ, R12 ;  /* 0x000000ffff057224 */ /* 0x000fe200078e000c */
[----:B------:R-:W-:-:S07]  /*0fd0*/  MOV R11, 0xff0 ;  /* 0x00000ff0000b7802 */ /* 0x000fce0000000f00 */
[----:B------:R-:W-:Y:S05]  /*0fe0*/  CALL.REL.NOINC `($__internal_307_$__cuda_sm3x_div_rn_noftz_f32_slowpath) ;  /* 0x00000004002c7944 */ /* 0x000fea0003c00000 */
[----:B------:R-:W-:-:S07]  /*0ff0*/  MOV R10, R23 ;  /* 0x00000017000a7202 */ /* 0x000fce0000000f00 */
.L_x_19019:
[----:B------:R-:W-:Y:S05]  /*1000*/  BSYNC.RECONVERGENT B0 ;  /* 0x0000000000007941 */ /* 0x000fea0003800200 */
.L_x_19018:
        /* <DEDUP_REMOVED lines=12> */
[----:B------:R-:W-:Y:S05]  /*10d0*/  CALL.REL.NOINC `($__internal_307_$__cuda_sm3x_div_rn_noftz_f32_slowpath) ;  /* 0x0000000000f07944 */ /* 0x000fea0003c00000 */
[----:B------:R-:W-:-:S07]  /*10e0*/  MOV R11, R23 ;  /* 0x00000017000b7202 */ /* 0x000fce0000000f00 */
.L_x_19021:
[----:B------:R-:W-:Y:S05]  /*10f0*/  BSYNC.RECONVERGENT B0 ;  /* 0x0000000000007941 */ /* 0x000fea0003800200 */
.L_x_19020:
        /* <DEDUP_REMOVED lines=23> */
[----:B------:R-:W-:Y:S05]  /*1270*/  CALL.REL.NOINC `($__internal_307_$__cuda_sm3x_div_rn_noftz_f32_slowpath) ;  /* 0x0000000000887944 */ /* 0x000fea0003c00000 */
[----:B------:R-:W-:-:S07]  /*1280*/  MOV R22, R23 ;  /* 0x0000001700167202 */ /* 0x000fce0000000f00 */
.L_x_19023:
[----:B------:R-:W-:Y:S05]  /*1290*/  BSYNC.RECONVERGENT B0 ;  /* 0x0000000000007941 */ /* 0x000fea0003800200 */
.L_x_19022:
        /* <DEDUP_REMOVED lines=13> */
.L_x_19025:
[----:B------:R-:W-:Y:S05]  /*1370*/  BSYNC.RECONVERGENT B0 ;  /* 0x0000000000007941 */ /* 0x000fea0003800200 */
.L_x_19024:
        /* <DEDUP_REMOVED lines=18> */
        .weak           $__internal_307_$__cuda_sm3x_div_rn_noftz_f32_slowpath
        .type           $__internal_307_$__cuda_sm3x_div_rn_noftz_f32_slowpath,@function
        .size           $__internal_307_$__cuda_sm3x_div_rn_noftz_f32_slowpath,(.L_x_37684 - $__internal_307_$__cuda_sm3x_div_rn_noftz_f32_slowpath)
$__internal_307_$__cuda_sm3x_div_rn_noftz_f32_slowpath:
        /* <DEDUP_REMOVED lines=34> */
.L_x_19028:
        /* <DEDUP_REMOVED lines=51> */
.L_x_19035:
[----:B------:R-:W-:-:S04]  /*19f0*/  LOP3.LUT R4, R4, 0x80000000, RZ, 0xc0, !PT ;  /* 0x8000000004047812 */ /* 0x000fc800078ec0ff */
[----:B------:R-:W-:Y:S01]  /*1a00*/  LOP3.LUT R4, R4, 0x7f800000, RZ, 0xfc, !PT ;  /* 0x7f80000004047812 */ /* 0x000fe200078efcff */
[----:B------:R-:W-:Y:S06]  /*1a10*/  BRA `(.L_x_19036) ;  /* 0x0000000000047947 */ /* 0x000fec0003800000 */
.L_x_19034:
[----:B------:R-:W-:-:S07]  /*1a20*/  IMAD R4, R29, 0x800000, R4 ;  /* 0x008000001d047824 */ /* 0x000fce00078e0204 */
.L_x_19036:
[----:B------:R-:W-:Y:S05]  /*1a30*/  BSYNC.RECONVERGENT B2 ;  /* 0x0000000000027941 */ /* 0x000fea0003800200 */
.L_x_19033:
[----:B------:R-:W-:Y:S05]  /*1a40*/  BRA `(.L_x_19037) ;  /* 0x0000000000207947 */ /* 0x000fea0003800000 */
.L_x_19032:
[----:B------:R-:W-:-:S04]  /*1a50*/  LOP3.LUT R4, R5, 0x80000000, R4, 0x48, !PT ;  /* 0x8000000005047812 */ /* 0x000fc800078e4804 */
[----:B------:R-:W-:Y:S01]  /*1a60*/  LOP3.LUT R4, R4, 0x7f800000, RZ, 0xfc, !PT ;  /* 0x7f80000004047812 */ /* 0x000fe200078efcff */
[----:B------:R-:W-:Y:S06]  /*1a70*/  BRA `(.L_x_19037) ;  /* 0x0000000000147947 */ /* 0x000fec0003800000 */
.L_x_19031:
[----:B------:R-:W-:Y:S01]  /*1a80*/  LOP3.LUT R4, R5, 0x80000000, R4, 0x48, !PT ;  /* 0x8000000005047812 */ /* 0x000fe200078e4804 */
[----:B------:R-:W-:Y:S06]  /*1a90*/  BRA `(.L_x_19037) ;  /* 0x00000000000c7947 */ /* 0x000fec0003800000 */
.L_x_19030:
[----:B------:R-:W0:Y:S01]  /*1aa0*/  MUFU.RSQ R4, -QNAN ;  /* 0xffc0000000047908 */ /* 0x000e220000001400 */
[----:B------:R-:W-:Y:S05]  /*1ab0*/  BRA `(.L_x_19037) ;  /* 0x0000000000047947 */ /* 0x000fea0003800000 */
.L_x_19029:
[----:B------:R-:W-:-:S07]  /*1ac0*/  FADD.FTZ R4, R4, R5 ;  /* 0x0000000504047221 */ /* 0x000fce0000010000 */
.L_x_19037:
[----:B------:R-:W-:Y:S05]  /*1ad0*/  BSYNC.RECONVERGENT B1 ;  /* 0x0000000000017941 */ /* 0x000fea0003800200 */
.L_x_19027:
[----:B0-----:R-:W-:Y:S01]  /*1ae0*/  IMAD.MOV.U32 R23, RZ, RZ, R4 ;  /* 0x000000ffff177224 */ /* 0x001fe200078e0004 */
[----:B------:R-:W-:Y:S01]  /*1af0*/  MOV R4, R11 ;  /* 0x0000000b00047202 */ /* 0x000fe20000000f00 */
[----:B------:R-:W-:-:S04]  /*1b00*/  IMAD.MOV.U32 R5, RZ, RZ, 0x0 ;  /* 0x00000000ff057424 */ /* 0x000fc800078e00ff */
[----:B------:R-:W-:Y:S05]  /*1b10*/  RET.REL.NODEC R4 `(_Z15SoftmaxWarpImplI22BroadcastScaleMaskLoadIffbLm3EiE11DirectStoreIffEfLi2ELi2ELi1ELi2ELb0EL9Algorithm0EEvT_T0_ll) ;  /* 0xffffffe404387950 */ /* 0x000fea0003c3ffff */
.L_x_19038:
        /* <DEDUP_REMOVED lines=14> */
.L_x_37684:


//--------------------- .text._Z24SoftmaxBlockUncachedImplI22BroadcastScaleMaskLoadIffbLm2EiE11DirectStoreIffEfLi1ELi1024EL9Algorithm0EEvT_T0_ll --------------------------
	.section	.text._Z24SoftmaxBlockUncachedImplI22BroadcastScaleMaskLoadIffbLm2EiE11DirectStoreIffEfLi1ELi1024EL9Algorithm0EEvT_T0_ll,"ax",@progbits
	.align	128
        .global         _Z24SoftmaxBlockUncachedImplI22BroadcastScaleMaskLoadIffbLm2EiE11DirectStoreIffEfLi1ELi1024EL9Algorithm0EEvT_T0_ll
        .type           _Z24SoftmaxBlockUncachedImplI22BroadcastScaleMaskLoadIffbLm2EiE11DirectStoreIffEfLi1ELi1024EL9Algorithm0EEvT_T0_ll,@function
        .size           _Z24SoftmaxBlockUncachedImplI22BroadcastScaleMaskLoadIffbLm2EiE11DirectStoreIffEfLi1ELi1024EL9Algorithm0EEvT_T0_ll,(.L_x_37685 - _Z24SoftmaxBlockUncachedImplI22BroadcastScaleMaskLoadIffbLm2EiE11DirectStoreIffEfLi1ELi1024EL9Algorithm0EEvT_T0_ll)
        .other          _Z24SoftmaxBlockUncachedImplI22BroadcastScaleMaskLoadIffbLm2EiE11DirectStoreIffEfLi1ELi1024EL9Algorithm0EEvT_T0_ll,@"STO_CUDA_ENTRY STV_DEFAULT"
_Z24SoftmaxBlockUncachedImplI22BroadcastScaleMaskLoadIffbLm2EiE11DirectStoreIffEfLi1ELi1024EL9Algorithm0EEvT_T0_ll:
.text._Z24SoftmaxBlockUncachedImplI22BroadcastScaleMaskLoadIffbLm2EiE11DirectStoreIffEfLi1ELi1024EL9Algorithm0EEvT_T0_ll:
        /* <DEDUP_REMOVED lines=14> */
.L_x_19066:
[----:B0-----:R-:W0:Y:S01]  /*00e0*/  S2R R0, SR_TID.X ;  /* 0x0000000000007919 */ /* 0x001e220000002100 */
[----:B-1----:R-:W1:Y:S01]  /*00f0*/  LDCU UR6, c[0x0][0x3f0] ;  /* 0x00007e00ff0677ac */ /* 0x002e620008000800 */
[----:B------:R-:W-:Y:S01]  /*0100*/  BSSY.RECONVERGENT B0, `(.L_x_19039) ;  /* 0x000013b000007945 */ /* 0x000fe20003800200 */
[----:B------:R-:W-:Y:S01]  /*0110*/  IMAD.MOV.U32 R17, RZ, RZ, -0x800000 ;  /* 0xff800000ff117424 */ /* 0x000fe200078e00ff */
[----:B--2---:R-:W2:Y:S01]  /*0120*/  LDCU UR7, c[0x0][0x3f0] ;  /* 0x00007e00ff0777ac */ /* 0x004ea20008000800 */
[----:B---3--:R-:W3:Y:S01]  /*0130*/  LDCU.64 UR12, c[0x0][0x3b8] ;  /* 0x00007700ff0c77ac */ /* 0x008ee20008000a00 */
[----:B----4-:R-:W4:Y:S01]  /*0140*/  LDCU.128 UR16, c[0x0][0x380] ;  /* 0x00007000ff1077ac */ /* 0x010f220008000c00 */
[----:B-1----:R-:W-:-:S05]  /*0150*/  IMAD.U32 R3, RZ, RZ, UR6 ;  /* 0x00000006ff037e24 */ /* 0x002fca000f8e00ff */
[----:B0-----:R-:W-:-:S13]  /*0160*/  ISETP.GE.AND P0, PT, R0, R3, PT ;  /* 0x000000030000720c */ /* 0x001fda0003f06270 */
[----:B--234-:R-:W-:Y:S05]  /*0170*/  @P0 BRA `(.L_x_19040) ;  /* 0x0000001000cc0947 */ /* 0x01cfea0003800000 */
[----:B------:R-:W-:Y:S01]  /*0180*/  LEA.HI R10, R2, 0x1, RZ, 0x16 ;  /* 0x00000001020a7811 */ /* 0x000fe200078fb0ff */
[----:B------:R-:W-:Y:S01]  /*0190*/  BSSY.RECONVERGENT B1, `(.L_x_19041) ;  /* 0x0000082000017945 */ /* 0x000fe20003800200 */
[----:B------:R-:W-:Y:S02]  /*01a0*/  IMAD.MOV.U32 R17, RZ, RZ, -0x800000 ;  /* 0xff800000ff117424 */ /* 0x000fe400078e00ff */
[----:B------:R-:W-:Y:S01]  /*01b0*/  LOP3.LUT R10, R10, 0x3, RZ, 0xc0, !PT ;  /* 0x000000030a0a7812 */ /* 0x000fe200078ec0ff */
[----:B------:R-:W-:-:S03]  /*01c0*/  IMAD.MOV.U32 R11, RZ, RZ, R0 ;  /* 0x000000ffff0b7224 */ /* 0x000fc600078e0000 */
[----:B------:R-:W-:-:S13]  /*01d0*/  ISETP.NE.AND P0, PT, R10, RZ, PT ;  /* 0x000000ff0a00720c */ /* 0x000fda0003f05270 */
[----:B------:R-:W-:Y:S05]  /*01e0*/  @!P0 BRA `(.L_x_19042) ;  /* 0x0000000400f08947 */ /* 0x000fea0003800000 */
[----:B------:R-:W0:Y:S08]  /*01f0*/  LDC R21, c[0x0][0x3a8] ;  /* 0x0000ea00ff157b82 */ /* 0x000e300000000800 */
[----:B------:R-:W1:Y:S08]  /*0200*/  LDC R7, c[0x0][0x3c8] ;  /* 0x0000f200ff077b82 */ /* 0x000e700000000800 */
[----:B------:R-:W2:Y:S01]  /*0210*/  LDC.64 R12, c[0x0][0x390] ;  /* 0x0000e400ff0c7b82 */ /* 0x000ea20000000a00 */
[----:B0-----:R-:W-:-:S07]  /*0220*/  IABS R20, R21 ;  /* 0x0000001500147213 */ /* 0x001fce0000000000 */
[----:B------:R-:W0:Y:S01]  /*0230*/  LDC.64 R14, c[0x0][0x398] ;  /* 0x0000e600ff0e7b82 */ /* 0x000e220000000a00 */
[----:B------:R-:W-:Y:S01]  /*0240*/  ISETP.NE.AND P2, PT, R21, RZ, PT ;  /* 0x000000ff1500720c */ /* 0x000fe20003f45270 */
[----:B------:R-:W3:Y:S01]  /*0250*/  I2F.RP R6, R20 ;  /* 0x0000001400067306 */ /* 0x000ee20000209400 */
[----:B------:R-:W-:Y:S01]  /*0260*/  LOP3.LUT R22, RZ, R21, RZ, 0x33, !PT ;  /* 0x00000015ff167212 */ /* 0x000fe200078e33ff */
[----:B-1----:R-:W-:-:S04]  /*0270*/  IMAD R16, R7, UR5, R0 ;  /* 0x0000000507107c24 */ /* 0x002fc8000f8e0200 */
[----:B------:R-:W1:Y:S01]  /*0280*/  LDC.64 R8, c[0x0][0x388] ;  /* 0x0000e200ff087b82 */ /* 0x000e620000000a00 */
[----:B------:R-:W-:Y:S01]  /*0290*/  IABS R7, R16 ;  /* 0x0000001000077213 */ /* 0x000fe20000000000 */
[----:B---3--:R-:W3:Y:S02]  /*02a0*/  MUFU.RCP R6, R6 ;  /* 0x0000000600067308 */ /* 0x008ee40000001000 */
[----:B---3--:R-:W-:-:S06]  /*02b0*/  VIADD R4, R6, 0xffffffe ;  /* 0x0ffffffe06047836 */ /* 0x008fcc0000000000 */
[----:B------:R3:W4:Y:S02]  /*02c0*/  F2I.FTZ.U32.TRUNC.NTZ R5, R4 ;  /* 0x0000000400057305 */ /* 0x000724000021f000 */
[----:B---3--:R-:W-:Y:S02]  /*02d0*/  IMAD.MOV.U32 R4, RZ, RZ, RZ ;  /* 0x000000ffff047224 */ /* 0x008fe400078e00ff */
[----:B----4-:R-:W-:-:S04]  /*02e0*/  IMAD.MOV R23, RZ, RZ, -R5 ;  /* 0x000000ffff177224 */ /* 0x010fc800078e0a05 */
[----:B------:R-:W-:-:S04]  /*02f0*/  IMAD R23, R23, R20, RZ ;  /* 0x0000001417177224 */ /* 0x000fc800078e02ff */
[----:B------:R-:W-:Y:S01]  /*0300*/  IMAD.HI.U32 R23, R5, R23, R4 ;  /* 0x0000001705177227 */ /* 0x000fe200078e0004 */
[----:B------:R-:W-:Y:S02]  /*0310*/  MOV R5, R7 ;  /* 0x0000000700057202 */ /* 0x000fe40000000f00 */
[----:B------:R-:W-:-:S03]  /*0320*/  LOP3.LUT R4, R16, R21, RZ, 0x3c, !PT ;  /* 0x0000001510047212 */ /* 0x000fc600078e3cff */
[----:B------:R-:W-:Y:S01]  /*0330*/  IMAD.HI.U32 R6, R23, R5, RZ ;  /* 0x0000000517067227 */ /* 0x000fe200078e00ff */
[----:B------:R-:W-:-:S03]  /*0340*/  ISETP.GE.AND P3, PT, R4, RZ, PT ;  /* 0x000000ff0400720c */ /* 0x000fc60003f66270 */
[----:B------:R-:W-:-:S04]  /*0350*/  IMAD.MOV R7, RZ, RZ, -R6 ;  /* 0x000000ffff077224 */ /* 0x000fc800078e0a06 */
[----:B------:R-:W-:-:S05]  /*0360*/  IMAD R5, R20, R7, R5 ;  /* 0x0000000714057224 */ /* 0x000fca00078e0205 */
[----:B------:R-:W-:-:S13]  /*0370*/  ISETP.GT.U32.AND P1, PT, R20, R5, PT ;  /* 0x000000051400720c */ /* 0x000fda0003f24070 */
[----:B------:R-:W-:Y:S02]  /*0380*/  @!P1 IMAD.IADD R5, R5, 0x1, -R20 ;  /* 0x0000000105059824 */ /* 0x000fe400078e0a14 */
[----:B------:R-:W-:Y:S01]  /*0390*/  @!P1 VIADD R6, R6, 0x1 ;  /* 0x0000000106069836 */ /* 0x000fe20000000000 */
[----:B0-----:R-:W-:Y:S02]  /*03a0*/  ISETP.NE.U32.AND P1, PT, R14, 0x1, PT ;  /* 0x000000010e00780c */ /* 0x001fe40003f25070 */
[----:B------:R-:W-:Y:S02]  /*03b0*/  ISETP.GE.U32.AND P0, PT, R5, R20, PT ;  /* 0x000000140500720c */ /* 0x000fe40003f06070 */
[----:B------:R-:W0:Y:S01]  /*03c0*/  LDC.64 R4, c[0x0][0x3b8] ;  /* 0x0000ee00ff047b82 */ /* 0x000e220000000a00 */
[----:B------:R-:W-:Y:S02]  /*03d0*/  ISETP.NE.AND.EX P1, PT, R15, RZ, PT, P1 ;  /* 0x000000ff0f00720c */ /* 0x000fe40003f25310 */
[----:B------:R-:W-:-:S08]  /*03e0*/  SHF.R.S64 R15, RZ, 0x1e, R16 ;  /* 0x0000001eff0f7819 */ /* 0x000fd00000001010 */
[----:B------:R-:W-:Y:S01]  /*03f0*/  @P0 VIADD R6, R6, 0x1 ;  /* 0x0000000106060836 */ /* 0x000fe20000000000 */
[----:B--2---:R-:W-:-:S03]  /*0400*/  ISETP.NE.U32.AND P0, PT, R12, 0x1, PT ;  /* 0x000000010c00780c */ /* 0x004fc60003f05070 */
[----:B------:R-:W-:Y:S01]  /*0410*/  IMAD.MOV.U32 R11, RZ, RZ, R6 ;  /* 0x000000ffff0b7224 */ /* 0x000fe200078e0006 */
[----:B------:R-:W-:Y:S01]  /*0420*/  ISETP.NE.AND.EX P0, PT, R13, RZ, PT, P0 ;  /* 0x000000ff0d00720c */ /* 0x000fe20003f05300 */
[----:B------:R-:W2:Y:S02]  /*0430*/  LDC.64 R6, c[0x0][0x380] ;  /* 0x0000e000ff067b82 */ /* 0x000ea40000000a00 */
[----:B------:R-:W-:-:S05]  /*0440*/  @!P3 IMAD.MOV R11, RZ, RZ, -R11 ;  /* 0x000000ffff0bb224 */ /* 0x000fca00078e0a0b */
[----:B------:R-:W-:-:S05]  /*0450*/  SEL R11, R22, R11, !P2 ;  /* 0x0000000b160b7207 */ /* 0x000fca0005000000 */
[----:B------:R-:W-:Y:S01]  /*0460*/  IMAD.MOV R12, RZ, RZ, -R11 ;  /* 0x000000ffff0c7224 */ /* 0x000fe200078e0a0b */
[----:B------:R-:W-:-:S03]  /*0470*/  SEL R11, R11, RZ, P0 ;  /* 0x000000ff0b0b7207 */ /* 0x000fc60000000000 */
[----:B------:R-:W-:Y:S02]  /*0480*/  IMAD R12, R21, R12, R16 ;  /* 0x0000000c150c7224 */ /* 0x000fe400078e0210 */
[----:B0-----:R-:W-:-:S03]  /*0490*/  IMAD R11, R11, R4, RZ ;  /* 0x000000040b0b7224 */ /* 0x001fc600078e02ff */
[----:B------:R-:W-:Y:S02]  /*04a0*/  SEL R12, R12, RZ, P1 ;  /* 0x000000ff0c0c7207 */ /* 0x000fe40000800000 */
[----:B--2---:R-:W-:-:S03]  /*04b0*/  IADD3 R14, P3, PT, R15, R6, RZ ;  /* 0x000000060f0e7210 */ /* 0x004fc60007f7e0ff */
[----:B------:R-:W-:Y:S01]  /*04c0*/  IMAD R11, R12, R5, R11 ;  /* 0x000000050c0b7224 */ /* 0x000fe200078e020b */
[----:B------:R-:W-:Y:S01]  /*04d0*/  LEA.HI.X.SX32 R15, R16, R7, 0x2, P3 ;  /* 0x00000007100f7211 */ /* 0x000fe200018f16ff */
[----:B------:R-:W0:Y:S03]  /*04e0*/  LDC.64 R12, c[0x0][0x3d0] ;  /* 0x0000f400ff0c7b82 */ /* 0x000e260000000a00 */
[C---:B-1----:R-:W-:Y:S01]  /*04f0*/  IADD3 R18, P4, PT, R11.reuse, R8, RZ ;  /* 0x000000080b127210 */ /* 0x042fe20007f9e0ff */
[----:B------:R-:W0:Y:S03]  /*0500*/  LDG.E R14, desc[UR8][R14.64] ;  /* 0x000000080e0e7981 */ /* 0x000e26000c1e1900 */
[----:B------:R-:W-:-:S05]  /*0510*/  LEA.HI.X.SX32 R19, R11, R9, 0x1, P4 ;  /* 0x000000090b137211 */ /* 0x000fca00020f0eff */
[----:B------:R-:W2:Y:S01]  /*0520*/  LDG.E.U8 R18, desc[UR8][R18.64] ;  /* 0x0000000812127981 */ /* 0x000ea2000c1e1100 */
[----:B------:R-:W-:Y:S01]  /*0530*/  ISETP.NE.AND P4, PT, R10, 0x1, PT ;  /* 0x000000010a00780c */ /* 0x000fe20003f85270 */
[----:B0-----:R-:W-:Y:S01]  /*0540*/  FMUL R11, R14, R13 ;  /* 0x0000000d0e0b7220 */ /* 0x001fe20000400000 */
[----:B--2---:R-:W-:-:S04]  /*0550*/  ISETP.NE.AND P3, PT, R18, RZ, PT ;  /* 0x000000ff1200720c */ /* 0x004fc80003f65270 */
[----:B------:R-:W-:Y:S02]  /*0560*/  FSEL R17, R11, R12, P3 ;  /* 0x0000000c0b117208 */ /* 0x000fe40001800000 */
[----:B------:R-:W-:Y:S02]  /*0570*/  LOP3.LUT R11, R0, 0x400, RZ, 0xfc, !PT ;  /* 0x00000400000b7812 */ /* 0x000fe400078efcff */
[----:B------:R-:W-:-:S03]  /*0580*/  FMNMX R17, R17, -INF , !PT ;  /* 0xff80000011117809 */ /* 0x000fc60007800000 */
[----:B------:R-:W-:Y:S05]  /*0590*/  @!P4 BRA `(.L_x_19042) ;  /* 0x000000040004c947 */ /* 0x000fea0003800000 */
[----:B------:R-:W-:-:S04]  /*05a0*/  IADD3 R24, PT, PT, R16, 0x400, RZ ;  /* 0x0000040010187810 */ /* 0x000fc80007ffe0ff */
        /* <DEDUP_REMOVED lines=8> */
[----:B------:R-:W-:-:S03]  /*0630*/  @!P4 VIADD R11, R11, 0x1 ;  /* 0x000000010b0bc836 */ /* 0x000fc60000000000 */
[----:B------:R-:W-:Y:S02]  /*0640*/  ISETP.GE.U32.AND P3, PT, R15, R20, PT ;  /* 0x000000140f00720c */ /* 0x000fe40003f66070 */
[----:B------:R-:W-:-:S11]  /*0650*/  SHF.R.S64 R15, RZ, 0x1e, R24 ;  /* 0x0000001eff0f7819 */ /* 0x000fd60000001018 */
[----:B------:R-:W-:-:S04]  /*0660*/  @P3 VIADD R11, R11, 0x1 ;  /* 0x000000010b0b3836 */ /* 0x000fc80000000000 */
[----:B------:R-:W-:-:S05]  /*0670*/  @!P5 IMAD.MOV R11, RZ, RZ, -R11 ;  /* 0x000000ffff0bd224 */ /* 0x000fca00078e0a0b */
[----:B------:R-:W-:-:S05]  /*0680*/  SEL R11, R22, R11, !P2 ;  /* 0x0000000b160b7207 */ /* 0x000fca0005000000 */
[----:B------:R-:W-:Y:S01]  /*0690*/  IMAD.MOV R14, RZ, RZ, -R11 ;  /* 0x000000ffff0e7224 */ /* 0x000fe200078e0a0b */
[----:B------:R-:W-:-:S03]  /*06a0*/  SEL R11, R11, RZ, P0 ;  /* 0x000000ff0b0b7207 */ /* 0x000fc60000000000 */
[----:B------:R-:W-:Y:S02]  /*06b0*/  IMAD R14, R21, R14, R24 ;  /* 0x0000000e150e7224 */ /* 0x000fe400078e0218 */
[----:B------:R-:W-:-:S03]  /*06c0*/  IMAD R11, R11, R4, RZ ;  /* 0x000000040b0b7224 */ /* 0x000fc600078e02ff */
        /* <DEDUP_REMOVED lines=8> */
[----:B------:R-:W-:Y:S01]  /*0750*/  ISETP.NE.AND P4, PT, R10, 0x2, PT ;  /* 0x000000020a00780c */ /* 0x000fe20003f85270 */
[----:B--2---:R-:W-:Y:S01]  /*0760*/  FMUL R11, R14, R13 ;  /* 0x0000000d0e0b7220 */ /* 0x004fe20000400000 */
[----:B---3--:R-:W-:-:S04]  /*0770*/  ISETP.NE.AND P3, PT, R18, RZ, PT ;  /* 0x000000ff1200720c */ /* 0x008fc80003f65270 */
[----:B------:R-:W-:Y:S02]  /*0780*/  FSEL R10, R11, R12, P3 ;  /* 0x0000000c0b0a7208 */ /* 0x000fe40001800000 */
[----:B------:R-:W-:Y:S02]  /*0790*/  LOP3.LUT R11, R0, 0x800, RZ, 0xfc, !PT ;  /* 0x00000800000b7812 */ /* 0x000fe400078efcff */
[----:B------:R-:W-:-:S03]  /*07a0*/  FMNMX R17, R17, R10, !PT ;  /* 0x0000000a11117209 */ /* 0x000fc60007800000 */
[----:B------:R-:W-:Y:S05]  /*07b0*/  @!P4 BRA `(.L_x_19042) ;  /* 0x00000000007cc947 */ /* 0x000fea0003800000 */
[----:B------:R-:W-:-:S05]  /*07c0*/  VIADD R16, R16, 0x800 ;  /* 0x0000080010107836 */ /* 0x000fca0000000000 */
[----:B------:R-:W-:-:S05]  /*07d0*/  IABS R11, R16 ;  /* 0x00000010000b7213 */ /* 0x000fca0000000000 */
[----:B------:R-:W-:-:S05]  /*07e0*/  IMAD.HI.U32 R23, R23, R11, RZ ;  /* 0x0000000b17177227 */ /* 0x000fca00078e00ff */
[----:B------:R-:W-:-:S05]  /*07f0*/  IADD3 R10, PT, PT, -R23, RZ, RZ ;  /* 0x000000ff170a7210 */ /* 0x000fca0007ffe1ff */
[----:B------:R-:W-:Y:S01]  /*0800*/  IMAD R11, R20, R10, R11 ;  /* 0x0000000a140b7224 */ /* 0x000fe200078e020b */
[----:B------:R-:W-:-:S04]  /*0810*/  LOP3.LUT R10, R16, R21, RZ, 0x3c, !PT ;  /* 0x00000015100a7212 */ /* 0x000fc800078e3cff */
[----:B------:R-:W-:Y:S02]  /*0820*/  ISETP.GT.U32.AND P4, PT, R20, R11, PT ;  /* 0x0000000b1400720c */ /* 0x000fe40003f84070 */
[----:B------:R-:W-:-:S11]  /*0830*/  ISETP.GE.AND P5, PT, R10, RZ, PT ;  /* 0x000000ff0a00720c */ /* 0x000fd60003fa6270 */
[----:B------:R-:W-:Y:S02]  /*0840*/  @!P4 IMAD.IADD R11, R11, 0x1, -R20 ;  /* 0x000000010b0bc824 */ /* 0x000fe400078e0a14 */
[----:B------:R-:W-:-:S03]  /*0850*/  @!P4 VIADD R23, R23, 0x1 ;  /* 0x000000011717c836 */ /* 0x000fc60000000000 */
[----:B------:R-:W-:-:S13]  /*0860*/  ISETP.GE.U32.AND P3, PT, R11, R20, PT ;  /* 0x000000140b00720c */ /* 0x000fda0003f66070 */
[----:B------:R-:W-:-:S04]  /*0870*/  @P3 VIADD R23, R23, 0x1 ;  /* 0x0000000117173836 */ /* 0x000fc80000000000 */
[----:B------:R-:W-:-:S05]  /*0880*/  @!P5 IMAD.MOV R23, RZ, RZ, -R23 ;  /* 0x000000ffff17d224 */ /* 0x000fca00078e0a17 */
[----:B------:R-:W-:-:S04]  /*0890*/  SEL R22, R22, R23, !P2 ;  /* 0x0000001716167207 */ /* 0x000fc80005000000 */
[----:B------:R-:W-:Y:S01]  /*08a0*/  SEL R11, R22, RZ, P0 ;  /* 0x000000ff160b7207 */ /* 0x000fe20000000000 */
[----:B------:R-:W-:-:S04]  /*08b0*/  IMAD.MOV R10, RZ, RZ, -R22 ;  /* 0x000000ffff0a7224 */ /* 0x000fc800078e0a16 */
[----:B------:R-:W-:Y:S02]  /*08c0*/  IMAD R21, R21, R10, R16 ;  /* 0x0000000a15157224 */ /* 0x000fe400078e0210 */
[----:B------:R-:W-:-:S03]  /*08d0*/  IMAD R11, R11, R4, RZ ;  /* 0x000000040b0b7224 */ /* 0x000fc600078e02ff */
        /* <DEDUP_REMOVED lines=13> */
.L_x_19042:
[----:B------:R-:W-:Y:S05]  /*09b0*/  BSYNC.RECONVERGENT B1 ;  /* 0x0000000000017941 */ /* 0x000fea0003800200 */
.L_x_19041:
        /* <DEDUP_REMOVED lines=8> */
[----:B------:R-:W0:Y:S01]  /*0a40*/  LDC R13, c[0x0][0x3a8] ;  /* 0x0000ea00ff0d7b82 */ /* 0x000e220000000800 */
[----:B------:R-:W-:Y:S01]  /*0a50*/  VIADD R16, R11, UR6 ;  /* 0x000000060b107c36 */ /* 0x000fe20008000000 */
[----:B------:R-:W1:Y:S01]  /*0a60*/  I2F.RP R0, R12 ;  /* 0x0000000c00007306 */ /* 0x000e620000209400 */
[----:B------:R-:W-:Y:S01]  /*0a70*/  IMAD.U32 R10, RZ, RZ, UR6 ;  /* 0x00000006ff0a7e24 */ /* 0x000fe2000f8e00ff */
[----:B--2---:R-:W-:-:S04]  /*0a80*/  ISETP.NE.U32.AND P0, PT, R6, 0x1, PT ;  /* 0x000000010600780c */ /* 0x004fc80003f05070 */
[----:B------:R-:W-:Y:S02]  /*0a90*/  ISETP.NE.AND.EX P0, PT, R7, RZ, PT, P0 ;  /* 0x000000ff0700720c */ /* 0x000fe40003f05300 */
[----:B---3--:R-:W-:Y:S01]  /*0aa0*/  ISETP.NE.U32.AND P1, PT, R4, 0x1, PT ;  /* 0x000000010400780c */ /* 0x008fe20003f25070 */
[----:B-1----:R-:W1:Y:S03]  /*0ab0*/  MUFU.RCP R0, R0 ;  /* 0x0000000000007308 */ /* 0x002e660000001000 */
[----:B------:R-:W-:Y:S01]  /*0ac0*/  ISETP.NE.AND.EX P1, PT, R5, RZ, PT, P1 ;  /* 0x000000ff0500720c */ /* 0x000fe20003f25310 */
[----:B-1----:R-:W-:Y:S02]  /*0ad0*/  VIADD R14, R0, 0xffffffe ;  /* 0x0ffffffe000e7836 */ /* 0x002fe40000000000 */
[----:B------:R-:W-:Y:S02]  /*0ae0*/  VIADD R0, R11, 0x800 ;  /* 0x000008000b007836 */ /* 0x000fe40000000000 */
[----:B------:R1:W2:Y:S02]  /*0af0*/  F2I.FTZ.U32.TRUNC.NTZ R15, R14 ;  /* 0x0000000e000f7305 */ /* 0x0002a4000021f000 */
[----:B-1----:R-:W-:-:S02]  /*0b00*/  HFMA2 R14, -RZ, RZ, 0, 0 ;  /* 0x00000000ff0e7431 */ /* 0x002fc400000001ff */
[----:B--2---:R-:W-:-:S04]  /*0b10*/  IMAD.MOV R3, RZ, RZ, -R15 ;  /* 0x000000ffff037224 */ /* 0x004fc800078e0a0f */
[----:B------:R-:W-:-:S04]  /*0b20*/  IMAD R3, R3, R12, RZ ;  /* 0x0000000c03037224 */ /* 0x000fc800078e02ff */
[----:B------:R-:W-:-:S04]  /*0b30*/  IMAD.HI.U32 R14, R15, R3, R14 ;  /* 0x000000030f0e7227 */ /* 0x000fc800078e000e */
[----:B0-----:R-:W-:-:S07]  /*0b40*/  IMAD.MOV.U32 R15, RZ, RZ, RZ ;  /* 0x000000ffff0f7224 */ /* 0x001fce00078e00ff */
.L_x_19043:
[----:B------:R-:W-:Y:S01]  /*0b50*/  IABS R3, R16 ;  /* 0x0000001000037213 */ /* 0x000fe20000000000 */
[C---:B------:R-:W-:Y:S01]  /*0b60*/  VIADD R26, R16.reuse, 0x400 ;  /* 0x00000400101a7836 */ /* 0x040fe20000000000 */
[-C--:B------:R-:W-:Y:S01]  /*0b70*/  IABS R8, R13.reuse ;  /* 0x0000000d00087213 */ /* 0x080fe20000000000 */
[----:B------:R-:W-:Y:S01]  /*0b80*/  VIADD R18, R16, 0x800 ;  /* 0x0000080010127836 */ /* 0x000fe20000000000 */
[----:B------:R-:W-:Y:S01]  /*0b90*/  IABS R5, R13 ;  /* 0x0000000d00057213 */ /* 0x000fe20000000000 */
[----:B------:R-:W-:Y:S01]  /*0ba0*/  IMAD.HI.U32 R4, R14, R3, RZ ;  /* 0x000000030e047227 */ /* 0x000fe200078e00ff */
[----:B------:R-:W-:Y:S02]  /*0bb0*/  LOP3.LUT R28, RZ, R13, RZ, 0x33, !PT ;  /* 0x0000000dff1c7212 */ /* 0x000fe400078e33ff */
[----:B------:R-:W-:Y:S01]  /*0bc0*/  IABS R9, R18 ;  /* 0x0000001200097213 */ /* 0x000fe20000000000 */
[----:B------:R-:W-:Y:S02]  /*0bd0*/  IMAD.MOV R6, RZ, RZ, -R4 ;  /* 0x000000ffff067224 */ /* 0x000fe400078e0a04 */
[----:B------:R-:W-:-:S02]  /*0be0*/  VIADD R20, R16, 0xc00 ;  /* 0x00000c0010147836 */ /* 0x000fc40000000000 */
[----:B------:R-:W-:-:S03]  /*0bf0*/  IMAD R3, R8, R6, R3 ;  /* 0x0000000608037224 */ /* 0x000fc600078e0203 */
[----:B------:R-:W-:Y:S02]  /*0c00*/  IABS R21, R20 ;  /* 0x0000001400157213 */ /* 0x000fe40000000000 */
[----:B------:R-:W-:Y:S02]  /*0c10*/  ISETP.GT.U32.AND P5, PT, R12, R3, PT ;  /* 0x000000030c00720c */ /* 0x000fe40003fa4070 */
[----:B------:R-:W-:-:S11]  /*0c20*/  LOP3.LUT R25, R20, R13, RZ, 0x3c, !PT ;  /* 0x0000000d14197212 */ /* 0x000fd600078e3cff */
[----:B------:R-:W-:Y:S02]  /*0c30*/  @!P5 IMAD.IADD R3, R3, 0x1, -R8 ;  /* 0x000000010303d824 */ /* 0x000fe400078e0a08 */
[----:B------:R-:W-:-:S03]  /*0c40*/  @!P5 VIADD R4, R4, 0x1 ;  /* 0x000000010404d836 */ /* 0x000fc60000000000 */
[----:B------:R-:W-:Y:S01]  /*0c50*/  ISETP.GE.U32.AND P6, PT, R3, R12, PT ;  /* 0x0000000c0300720c */ /* 0x000fe20003fc6070 */
[----:B------:R-:W-:-:S04]  /*0c60*/  IMAD.MOV.U32 R12, RZ, RZ, R5 ;  /* 0x000000ffff0c7224 */ /* 0x000fc800078e0005 */
[----:B------:R-:W0:Y:S08]  /*0c70*/  I2F.RP R3, R12 ;  /* 0x0000000c00037306 */ /* 0x000e300000209400 */
[----:B------:R-:W-:Y:S01]  /*0c80*/  @P6 VIADD R4, R4, 0x1 ;  /* 0x0000000104046836 */ /* 0x000fe20000000000 */
[----:B0-----:R-:W0:Y:S02]  /*0c90*/  MUFU.RCP R3, R3 ;  /* 0x0000000300037308 */ /* 0x001e240000001000 */
[----:B0-----:R-:W-:-:S02]  /*0ca0*/  IADD3 R6, PT, PT, R3, 0xffffffe, RZ ;  /* 0x0ffffffe03067810 */ /* 0x001fc40007ffe0ff */
[----:B------:R-:W-:-:S04]  /*0cb0*/  IABS R3, R26 ;  /* 0x0000001a00037213 */ /* 0x000fc80000000000 */
[----:B------:R0:W1:Y:S02]  /*0cc0*/  F2I.FTZ.U32.TRUNC.NTZ R7, R6 ;  /* 0x0000000600077305 */ /* 0x000064000021f000 */
[----:B0-----:R-:W-:Y:S02]  /*0cd0*/  IMAD.MOV.U32 R6, RZ, RZ, RZ ;  /* 0x000000ffff067224 */ /* 0x001fe400078e00ff */
[----:B-1----:R-:W-:-:S04]  /*0ce0*/  IMAD.MOV R5, RZ, RZ, -R7 ;  /* 0x000000ffff057224 */ /* 0x002fc800078e0a07 */
[----:B------:R-:W-:-:S04]  /*0cf0*/  IMAD R5, R5, R12, RZ ;  /* 0x0000000c05057224 */ /* 0x000fc800078e02ff */
[----:B------:R-:W-:-:S06]  /*0d00*/  IMAD.HI.U32 R14, R7, R5, R6 ;  /* 0x00000005070e7227 */ /* 0x000fcc00078e0006 */
[----:B------:R-:W-:-:S04]  /*0d10*/  IMAD.HI.U32 R7, R14, R3, RZ ;  /* 0x000000030e077227 */ /* 0x000fc800078e00ff */
[----:B------:R-:W-:Y:S02]  /*0d20*/  IMAD.MOV R5, RZ, RZ, -R7 ;  /* 0x000000ffff057224 */ /* 0x000fe400078e0a07 */
[----:B------:R-:W-:-:S04]  /*0d30*/  IMAD.HI.U32 R19, R14, R9, RZ ;  /* 0x000000090e137227 */ /* 0x000fc800078e00ff */
[----:B------:R-:W-:Y:S02]  /*0d40*/  IMAD R3, R12, R5, R3 ;  /* 0x000000050c037224 */ /* 0x000fe400078e0203 */
[----:B------:R-:W-:Y:S02]  /*0d50*/  IMAD.MOV R8, RZ, RZ, -R19 ;  /* 0x000000ffff087224 */ /* 0x000fe400078e0a13 */
[----:B------:R-:W-:Y:S01]  /*0d60*/  IMAD.HI.U32 R6, R14, R21, RZ ;  /* 0x000000150e067227 */ /* 0x000fe200078e00ff */
[----:B------:R-:W-:-:S03]  /*0d70*/  ISETP.GT.U32.AND P3, PT, R12, R3, PT ;  /* 0x000000030c00720c */ /* 0x000fc60003f64070 */
[----:B------:R-:W-:Y:S01]  /*0d80*/  IMAD R5, R12, R8, R9 ;  /* 0x000000080c057224 */ /* 0x000fe200078e0209 */
[----:B------:R-:W-:-:S04]  /*0d90*/  IADD3 R9, PT, PT, -R6, RZ, RZ ;  /* 0x000000ff06097210 */ /* 0x000fc80007ffe1ff */
[C---:B------:R-:W-:Y:S01]  /*0da0*/  ISETP.GT.U32.AND P4, PT, R12.reuse, R5, PT ;  /* 0x000000050c00720c */ /* 0x040fe20003f84070 */
[----:B------:R-:W-:Y:S01]  /*0db0*/  IMAD R9, R12, R9, R21 ;  /* 0x000000090c097224 */ /* 0x000fe200078e0215 */
[----:B------:R-:W-:-:S03]  /*0dc0*/  LOP3.LUT R21, R18, R13, RZ, 0x3c, !PT ;  /* 0x0000000d12157212 */ /* 0x000fc600078e3cff */
[----:B------:R-:W-:Y:S01]  /*0dd0*/  @!P3 IMAD.IADD R3, R3, 0x1, -R12 ;  /* 0x000000010303b824 */ /* 0x000fe200078e0a0c */
[----:B------:R-:W-:Y:S01]  /*0de0*/  ISETP.GT.U32.AND P2, PT, R12, R9, PT ;  /* 0x000000090c00720c */ /* 0x000fe20003f44070 */
[----:B------:R-:W-:-:S03]  /*0df0*/  @!P3 VIADD R7, R7, 0x1 ;  /* 0x000000010707b836 */ /* 0x000fc60000000000 */
[-C--:B------:R-:W-:Y:S02]  /*0e00*/  ISETP.GE.U32.AND P5, PT, R3, R12.reuse, PT ;  /* 0x0000000c0300720c */ /* 0x080fe40003fa6070 */
[-C--:B------:R-:W-:Y:S01]  /*0e10*/  LOP3.LUT R3, R26, R13.reuse, RZ, 0x3c, !PT ;  /* 0x0000000d1a037212 */ /* 0x080fe200078e3cff */
[--C-:B------:R-:W-:Y:S02]  /*0e20*/  @!P4 IMAD.IADD R5, R5, 0x1, -R12.reuse ;  /* 0x000000010505c824 */ /* 0x100fe400078e0a0c */
[----:B------:R-:W-:Y:S01]  /*0e30*/  @!P4 VIADD R19, R19, 0x1 ;  /* 0x000000011313c836 */ /* 0x000fe20000000000 */
[----:B------:R-:W-:Y:S02]  /*0e40*/  ISETP.GE.AND P3, PT, R3, RZ, PT ;  /* 0x000000ff0300720c */ /* 0x000fe40003f66270 */
[----:B------:R-:W-:Y:S01]  /*0e50*/  ISETP.GE.U32.AND P6, PT, R5, R12, PT ;  /* 0x0000000c0500720c */ /* 0x000fe20003fc6070 */
[----:B------:R-:W-:Y:S01]  /*0e60*/  @!P2 IMAD.IADD R9, R9, 0x1, -R12 ;  /* 0x000000010909a824 */ /* 0x000fe200078e0a0c */
[----:B------:R-:W-:Y:S01]  /*0e70*/  LOP3.LUT R3, R16, R13, RZ, 0x3c, !PT ;  /* 0x0000000d10037212 */ /* 0x000fe200078e3cff */
[----:B------:R-:W-:Y:S01]  /*0e80*/  @!P2 VIADD R6, R6, 0x1 ;  /* 0x000000010606a836 */ /* 0x000fe20000000000 */
[----:B------:R-:W-:Y:S01]  /*0e90*/  ISETP.NE.AND P2, PT, R13, RZ, PT ;  /* 0x000000ff0d00720c */ /* 0x000fe20003f45270 */
[----:B------:R-:W-:Y:S01]  /*0ea0*/  IMAD.MOV.U32 R5, RZ, RZ, R4 ;  /* 0x000000ffff057224 */ /* 0x000fe200078e0004 */
[----:B------:R-:W-:-:S02]  /*0eb0*/  @P5 IADD3 R7, PT, PT, R7, 0x1, RZ ;  /* 0x0000000107075810 */ /* 0x000fc40007ffe0ff */
[----:B------:R-:W-:Y:S02]  /*0ec0*/  ISETP.GE.U32.AND P4, PT, R9, R12, PT ;  /* 0x0000000c0900720c */ /* 0x000fe40003f86070 */
[----:B------:R-:W-:Y:S01]  /*0ed0*/  IADD3 R15, P5, PT, RZ, R15, RZ ;  /* 0x0000000fff0f7210 */ /* 0x000fe20007fbe0ff */
[----:B------:R-:W-:Y:S02]  /*0ee0*/  @!P3 IMAD.MOV R7, RZ, RZ, -R7 ;  /* 0x000000ffff07b224 */ /* 0x000fe400078e0a07 */
[----:B------:R-:W-:Y:S01]  /*0ef0*/  @P6 VIADD R19, R19, 0x1 ;  /* 0x0000000113136836 */ /* 0x000fe20000000000 */
[----:B------:R-:W-:Y:S01]  /*0f00*/  ISETP.GE.AND P6, PT, R3, RZ, PT ;  /* 0x000000ff0300720c */ /* 0x000fe20003fc6270 */
[C-C-:B------:R-:W-:Y:S01]  /*0f10*/  IMAD.X R9, R11.reuse, 0x1, R10.reuse, P5 ;  /* 0x000000010b097824 */ /* 0x140fe200028e060a */
[----:B------:R-:W-:Y:S01]  /*0f20*/  IADD3 R3, P3, PT, RZ, R15, RZ ;  /* 0x0000000fff037210 */ /* 0x000fe20007f7e0ff */
[----:B------:R-:W-:-:S03]  /*0f30*/  IMAD.X R8, R11, 0x1, R10, P5 ;  /* 0x000000010b087824 */ /* 0x000fc600028e060a */
[----:B------:R-:W-:Y:S01]  /*0f40*/  SHF.R.S64 R22, R15, 0x1e, R9 ;  /* 0x0000001e0f167819 */ /* 0x000fe20000001009 */
[----:B------:R-:W-:Y:S01]  /*0f50*/  @P4 VIADD R6, R6, 0x1 ;  /* 0x0000000106064836 */ /* 0x000fe20000000000 */
[----:B------:R-:W-:Y:S02]  /*0f60*/  IADD3.X R24, PT, PT, R8, 0x400, RZ, P3, !PT ;  /* 0x0000040008187810 */ /* 0x000fe40001ffe4ff */
[----:B------:R-:W-:Y:S02]  /*0f70*/  IADD3 R22, P4, PT, R22, UR16, RZ ;  /* 0x0000001016167c10 */ /* 0x000fe4000ff9e0ff */
[----:B------:R-:W-:Y:S02]  /*0f80*/  SHF.R.S64 R4, R3, 0x1e, R24 ;  /* 0x0000001e03047819 */ /* 0x000fe40000001018 */
[----:B------:R-:W-:Y:S02]  /*0f90*/  @!P6 IADD3 R5, PT, PT, -R5, RZ, RZ ;  /* 0x000000ff0505e210 */ /* 0x000fe40007ffe1ff */
[----:B------:R-:W-:Y:S01]  /*0fa0*/  LEA.HI.X.SX32 R23, R9, UR17, 0x2, P4 ;  /* 0x0000001109177c11 */ /* 0x000fe2000a0f16ff */
[----:B------:R-:W-:Y:S01]  /*0fb0*/  IMAD.MOV R9, RZ, RZ, -R13 ;  /* 0x000000ffff097224 */ /* 0x000fe200078e0a0d */
[----:B------:R-:W-:-:S02]  /*0fc0*/  IADD3 R4, P4, PT, R4, UR16, RZ ;  /* 0x0000001004047c10 */ /* 0x000fc4000ff9e0ff */
[----:B------:R-:W-:Y:S01]  /*0fd0*/  ISETP.GE.AND P6, PT, R21, RZ, PT ;  /* 0x000000ff1500720c */ /* 0x000fe20003fc6270 */
[----:B------:R-:W-:Y:S01]  /*0fe0*/  IMAD.MOV.U32 R27, RZ, RZ, R6 ;  /* 0x000000ffff1b7224 */ /* 0x000fe200078e0006 */
[----:B------:R-:W-:Y:S01]  /*0ff0*/  SEL R21, R28, R5, !P2 ;  /* 0x000000051c157207 */ /* 0x000fe20005000000 */
[----:B------:R-:W2:Y:S01]  /*1000*/  LDG.E R22, desc[UR8][R22.64] ;  /* 0x0000000816167981 */ /* 0x000ea2000c1e1900 */
[----:B------:R-:W-:Y:S02]  /*1010*/  LEA.HI.X.SX32 R5, R24, UR17, 0x2, P4 ;  /* 0x0000001118057c11 */ /* 0x000fe4000a0f16ff */
[----:B------:R-:W-:Y:S01]  /*1020*/  ISETP.GE.AND P4, PT, R25, RZ, PT ;  /* 0x000000ff1900720c */ /* 0x000fe20003f86270 */
[C---:B------:R-:W-:Y:S01]  /*1030*/  IMAD R24, R21.reuse, R9, R16 ;  /* 0x0000000915187224 */ /* 0x040fe200078e0210 */
[----:B------:R-:W-:Y:S02]  /*1040*/  SEL R21, R21, RZ, P0 ;  /* 0x000000ff15157207 */ /* 0x000fe40000000000 */
[----:B------:R-:W-:-:S02]  /*1050*/  SEL R25, R28, R7, !P2 ;  /* 0x000000071c197207 */ /* 0x000fc40005000000 */
[----:B------:R-:W-:Y:S01]  /*1060*/  SEL R24, R24, RZ, P1 ;  /* 0x000000ff18187207 */ /* 0x000fe20000800000 */
[----:B------:R-:W-:Y:S02]  /*1070*/  IMAD R21, R21, UR12, RZ ;  /* 0x0000000c15157c24 */ /* 0x000fe4000f8e02ff */
[----:B------:R-:W-:-:S04]  /*1080*/  @!P6 IMAD.MOV R19, RZ, RZ, -R19 ;  /* 0x000000ffff13e224 */ /* 0x000fc800078e0a13 */
[----:B------:R-:W-:Y:S02]  /*1090*/  @!P4 IMAD.MOV R27, RZ, RZ, -R27 ;  /* 0x000000ffff1bc224 */ /* 0x000fe400078e0a1b */
[----:B------:R-:W-:Y:S02]  /*10a0*/  IMAD R21, R24, UR13, R21 ;  /* 0x0000000d18157c24 */ /* 0x000fe4000f8e0215 */
[C---:B------:R-:W-:Y:S01]  /*10b0*/  IMAD R26, R25.reuse, R9, R26 ;  /* 0x00000009191a7224 */ /* 0x040fe200078e021a */
[C---:B------:R-:W-:Y:S01]  /*10c0*/  SEL R27, R28.reuse, R27, !P2 ;  /* 0x0000001b1c1b7207 */ /* 0x040fe20005000000 */
[----:B------:R0:W3:Y:S01]  /*10d0*/  LDG.E R24, desc[UR8][R4.64] ;  /* 0x0000000804187981 */ /* 0x0000e2000c1e1900 */
[----:B------:R-:W-:Y:S02]  /*10e0*/  SEL R28, R28, R19, !P2 ;  /* 0x000000131c1c7207 */ /* 0x000fe40005000000 */
[----:B------:R-:W-:Y:S01]  /*10f0*/  SEL R25, R25, RZ, P0 ;  /* 0x000000ff19197207 */ /* 0x000fe20000000000 */
[-C--:B------:R-:W-:Y:S01]  /*1100*/  IMAD R20, R27, R9.reuse, R20 ;  /* 0x000000091b147224 */ /* 0x080fe200078e0214 */
[----:B------:R-:W-:Y:S01]  /*1110*/  IADD3 R6, P4, PT, R21, UR18, RZ ;  /* 0x0000001215067c10 */ /* 0x000fe2000ff9e0ff */
[C---:B------:R-:W-:Y:S01]  /*1120*/  IMAD R9, R28.reuse, R9, R18 ;  /* 0x000000091c097224 */ /* 0x040fe200078e0212 */
[----:B------:R-:W-:-:S02]  /*1130*/  SEL R28, R28, RZ, P0 ;  /* 0x000000ff1c1c7207 */ /* 0x000fc40000000000 */
[----:B0-----:R-:W-:Y:S01]  /*1140*/  SEL R5, R26, RZ, P1 ;  /* 0x000000ff1a057207 */ /* 0x001fe20000800000 */
[----:B------:R-:W-:Y:S01]  /*1150*/  IMAD R4, R25, UR12, RZ ;  /* 0x0000000c19047c24 */ /* 0x000fe2000f8e02ff */
[----:B------:R-:W-:Y:S01]  /*1160*/  IADD3.X R8, PT, PT, R8, 0x800, RZ, P3, !PT ;  /* 0x0000080008087810 */ /* 0x000fe20001ffe4ff */
[----:B------:R-:W-:Y:S01]  /*1170*/  IMAD.X R26, R11, 0x1, R10, P5 ;  /* 0x000000010b1a7824 */ /* 0x000fe200028e060a */
[----:B------:R-:W-:Y:S01]  /*1180*/  LEA.HI.X.SX32 R7, R21, UR19, 0x1, P4 ;  /* 0x0000001315077c11 */ /* 0x000fe2000a0f0eff */
[----:B------:R-:W-:Y:S01]  /*1190*/  IMAD R5, R5, UR13, R4 ;  /* 0x0000000d05057c24 */ /* 0x000fe2000f8e0204 */
[----:B------:R-:W-:Y:S01]  /*11a0*/  SEL R9, R9, RZ, P1 ;  /* 0x000000ff09097207 */ /* 0x000fe20000800000 */
[----:B------:R-:W-:Y:S01]  /*11b0*/  IMAD R28, R28, UR12, RZ ;  /* 0x0000000c1c1c7c24 */ /* 0x000fe2000f8e02ff */
[----:B------:R-:W-:Y:S01]  /*11c0*/  SHF.R.S64 R4, R3, 0x1e, R8 ;  /* 0x0000001e03047819 */ /* 0x000fe20000001008 */
[----:B------:R0:W4:Y:S01]  /*11d0*/  LDG.E.U8 R23, desc[UR8][R6.64] ;  /* 0x0000000806177981 */ /* 0x000122000c1e1100 */
[----:B------:R-:W-:Y:S01]  /*11e0*/  SEL R27, R27, RZ, P0 ;  /* 0x000000ff1b1b7207 */ /* 0x000fe20000000000 */
[----:B------:R-:W-:Y:S01]  /*11f0*/  IMAD R9, R9, UR13, R28 ;  /* 0x0000000d09097c24 */ /* 0x000fe2000f8e021c */
[----:B------:R-:W-:-:S02]  /*1200*/  IADD3.X R26, PT, PT, R26, 0xc00, RZ, P3, !PT ;  /* 0x00000c001a1a7810 */ /* 0x000fc40001ffe4ff */
[----:B------:R-:W-:Y:S01]  /*1210*/  IADD3 R4, P3, PT, R4, UR16, RZ ;  /* 0x0000001004047c10 */ /* 0x000fe2000ff7e0ff */
[----:B------:R-:W-:Y:S01]  /*1220*/  IMAD R27, R27, UR12, RZ ;  /* 0x0000000c1b1b7c24 */ /* 0x000fe2000f8e02ff */
[----:B------:R-:W-:Y:S02]  /*1230*/  SEL R20, R20, RZ, P1 ;  /* 0x000000ff14147207 */ /* 0x000fe40000800000 */
[----:B0-----:R-:W-:-:S04]  /*1240*/  IADD3 R6, P2, PT, R5, UR18, RZ ;  /* 0x0000001205067c10 */ /* 0x001fc8000ff5e0ff */
[----:B------:R-:W-:Y:S02]  /*1250*/  LEA.HI.X.SX32 R7, R5, UR19, 0x1, P2 ;  /* 0x0000001305077c11 */ /* 0x000fe400090f0eff */
[----:B------:R-:W-:Y:S02]  /*1260*/  LEA.HI.X.SX32 R5, R8, UR17, 0x2, P3 ;  /* 0x0000001108057c11 */ /* 0x000fe400098f16ff */
[C---:B------:R-:W-:Y:S01]  /*1270*/  IADD3 R8, P2, PT, R9.reuse, UR18, RZ ;  /* 0x0000001209087c10 */ /* 0x040fe2000ff5e0ff */
[----:B------:R-:W-:Y:S01]  /*1280*/  IMAD R20, R20, UR13, R27 ;  /* 0x0000000d14147c24 */ /* 0x000fe2000f8e021b */
[----:B------:R-:W5:Y:S02]  /*1290*/  LDG.E.U8 R6, desc[UR8][R6.64] ;  /* 0x0000000806067981 */ /* 0x000f64000c1e1100 */
[----:B------:R-:W-:Y:S02]  /*12a0*/  LEA.HI.X.SX32 R9, R9, UR19, 0x1, P2 ;  /* 0x0000001309097c11 */ /* 0x000fe400090f0eff */
[C---:B------:R-:W-:Y:S01]  /*12b0*/  IADD3 R18, P4, PT, R20.reuse, UR18, RZ ;  /* 0x0000001214127c10 */ /* 0x040fe2000ff9e0ff */
[----:B------:R-:W5:Y:S04]  /*12c0*/  LDG.E R4, desc[UR8][R4.64] ;  /* 0x0000000804047981 */ /* 0x000f68000c1e1900 */
[----:B------:R-:W5:Y:S01]  /*12d0*/  LDG.E.U8 R8, desc[UR8][R8.64] ;  /* 0x0000000808087981 */ /* 0x000f62000c1e1100 */
[----:B------:R-:W-:-:S02]  /*12e0*/  LEA.HI.X.SX32 R19, R20, UR19, 0x1, P4 ;  /* 0x0000001314137c11 */ /* 0x000fc4000a0f0eff */
[----:B------:R-:W-:-:S03]  /*12f0*/  SHF.R.S64 R3, R3, 0x1e, R26 ;  /* 0x0000001e03037819 */ /* 0x000fc6000000101a */
[----:B------:R0:W5:Y:S01]  /*1300*/  LDG.E.U8 R25, desc[UR8][R18.64] ;  /* 0x0000000812197981 */ /* 0x000162000c1e1100 */
[----:B------:R-:W-:-:S04]  /*1310*/  IADD3 R20, P3, PT, R3, UR16, RZ ;  /* 0x0000001003147c10 */ /* 0x000fc8000ff7e0ff */
[----:B------:R-:W-:-:S05]  /*1320*/  LEA.HI.X.SX32 R21, R26, UR17, 0x2, P3 ;  /* 0x000000111a157c11 */ /* 0x000fca00098f16ff */
[----:B------:R-:W5:Y:S01]  /*1330*/  LDG.E R20, desc[UR8][R20.64] ;  /* 0x0000000814147981 */ /* 0x000f62000c1e1900 */
[----:B0-----:R-:W2:Y:S01]  /*1340*/  LDC.64 R18, c[0x0][0x3d0] ;  /* 0x0000f400ff127b82 */ /* 0x001ea20000000a00 */
[----:B------:R-:W-:Y:S01]  /*1350*/  IADD3.X R10, PT, PT, R10, 0x1000, RZ, P5, !PT ;  /* 0x000010000a0a7810 */ /* 0x000fe20002ffe4ff */
[----:B------:R-:W-:Y:S02]  /*1360*/  VIADD R16, R16, 0x1000 ;  /* 0x0000100010107836 */ /* 0x000fe40000000000 */
[-C--:B--2---:R-:W-:Y:S01]  /*1370*/  FMUL R3, R22, R19.reuse ;  /* 0x0000001316037220 */ /* 0x084fe20000400000 */
[----:B---3--:R-:W-:Y:S01]  /*1380*/  FMUL R7, R24, R19 ;  /* 0x0000001318077220 */ /* 0x008fe20000400000 */
[----:B----4-:R-:W-:-:S04]  /*1390*/  ISETP.NE.AND P2, PT, R23, RZ, PT ;  /* 0x000000ff1700720c */ /* 0x010fc80003f45270 */
[----:B------:R-:W-:Y:S02]  /*13a0*/  FSEL R22, R3, R18, P2 ;  /* 0x0000001203167208 */ /* 0x000fe40001000000 */
[----:B-----5:R-:W-:-:S04]  /*13b0*/  ISETP.NE.AND P2, PT, R6, RZ, PT ;  /* 0x000000ff0600720c */ /* 0x020fc80003f45270 */
[----:B------:R-:W-:Y:S01]  /*13c0*/  FSEL R7, R7, R18, P2 ;  /* 0x0000001207077208 */ /* 0x000fe20001000000 */
[----:B------:R-:W-:Y:S01]  /*13d0*/  FMUL R3, R4, R19 ;  /* 0x0000001304037220 */ /* 0x000fe20000400000 */
[----:B------:R-:W-:Y:S01]  /*13e0*/  ISETP.NE.AND P2, PT, R8, RZ, PT ;  /* 0x000000ff0800720c */ /* 0x000fe20003f45270 */
[----:B------:R-:W-:-:S03]  /*13f0*/  VIADD R6, R0, 0x800 ;  /* 0x0000080000067836 */ /* 0x000fc60000000000 */
[----:B------:R-:W-:Y:S01]  /*1400*/  FSEL R4, R3, R18, P2 ;  /* 0x0000001203047208 */ /* 0x000fe20001000000 */
[----:B------:R-:W-:Y:S01]  /*1410*/  IMAD.U32 R3, RZ, RZ, UR7 ;  /* 0x00000007ff037e24 */ /* 0x000fe2000f8e00ff */
[----:B------:R-:W-:-:S04]  /*1420*/  ISETP.NE.AND P3, PT, R25, RZ, PT ;  /* 0x000000ff1900720c */ /* 0x000fc80003f65270 */
[----:B------:R-:W-:Y:S02]  /*1430*/  ISETP.GE.AND P2, PT, R6, R3, PT ;  /* 0x000000030600720c */ /* 0x000fe40003f46270 */
[----:B------:R-:W-:-:S04]  /*1440*/  FMNMX R22, R22, R17, !PT ;  /* 0x0000001116167209 */ /* 0x000fc80007800000 */
[----:B------:R-:W-:-:S03]  /*1450*/  FMNMX R7, R22, R7, !PT ;  /* 0x0000000716077209 */ /* 0x000fc60007800000 */
[----:B------:R-:W-:Y:S01]  /*1460*/  @P3 FMUL R18, R20, R19 ;  /* 0x0000001314123220 */ /* 0x000fe20000400000 */
[----:B------:R-:W-:Y:S02]  /*1470*/  FMNMX R7, R7, R4, !PT ;  /* 0x0000000407077209 */ /* 0x000fe40007800000 */
[----:B------:R-:W-:Y:S02]  /*1480*/  IADD3 R0, PT, PT, R0, 0x1000, RZ ;  /* 0x0000100000007810 */ /* 0x000fe40007ffe0ff */
[----:B------:R-:W-:Y:S01]  /*1490*/  FMNMX R17, R7, R18, !PT ;  /* 0x0000001207117209 */ /* 0x000fe20007800000 */
[----:B------:R-:W-:Y:S06]  /*14a0*/  @!P2 BRA `(.L_x_19043) ;  /* 0xfffffff400a8a947 */ /* 0x000fec000383ffff */
.L_x_19040:
[----:B------:R-:W-:Y:S05]  /*14b0*/  BSYNC.RECONVERGENT B0 ;  /* 0x0000000000007941 */ /* 0x000fea0003800200 */
.L_x_19039:
        /* <DEDUP_REMOVED lines=31> */
.L_x_19045:
[----:B------:R-:W-:Y:S05]  /*16b0*/  BSYNC.RECONVERGENT B0 ;  /* 0x0000000000007941 */ /* 0x000fea0003800200 */
.L_x_19044:
        /* <DEDUP_REMOVED lines=31> */
.L_x_19047:
[----:B------:R-:W-:Y:S05]  /*18b0*/  BSYNC.RECONVERGENT B0 ;  /* 0x0000000000007941 */ /* 0x000fea0003800200 */
.L_x_19046:
[----:B------:R-:W4:Y:S08]  /*18c0*/  S2UR UR7, SR_CgaCtaId ;  /* 0x00000000000779c3 */ /* 0x000f300000008800 */
[----:B------:R-:W-:Y:S01]  /*18d0*/  BAR.SYNC.DEFER_BLOCKING 0x0 ;  /* 0x0000000000007b1d */ /* 0x000fe20000010000 */
[----:B------:R-:W-:Y:S01]  /*18e0*/  ISETP.GE.AND P0, PT, R0, R3, PT ;  /* 0x000000030000720c */ /* 0x000fe20003f06270 */
[----:B------:R-:W-:-:S04]  /*18f0*/  IMAD.MOV.U32 R20, RZ, RZ, RZ ;  /* 0x000000ffff147224 */ /* 0x000fc800078e00ff */
[----:B------:R-:W-:Y:S01]  /*1900*/  UMOV UR6, 0x400 ;  /* 0x0000040000067882 */ /* 0x000fe20000000000 */
[----:B------:R-:W0:Y:S01]  /*1910*/  LDCU UR11, c[0x0][0x3f0] ;  /* 0x00007e00ff0b77ac */ /* 0x000e220008000800 */
[----:B------:R-:W-:Y:S01]  /*1920*/  BSSY.RECONVERGENT B0, `(.L_x_19048) ;  /* 0x0000169000007945 */ /* 0x000fe20003800200 */
[----:B------:R-:W0:Y:S01]  /*1930*/  LDCU.128 UR12, c[0x0][0x380] ;  /* 0x00007000ff0c77ac */ /* 0x000e220008000c00 */
[----:B----4-:R-:W-:-:S09]  /*1940*/  ULEA UR6, UR7, UR6, 0x18 ;  /* 0x0000000607067291 */ /* 0x010fd2000f8ec0ff */
[----:B------:R-:W4:Y:S02]  /*1950*/  LDS R21, [UR6+0xa4] ;  /* 0x0000a406ff157984 */ /* 0x000f240008000800 */
[----:B------:R-:W0:Y:S01]  /*1960*/  LDCU.64 UR6, c[0x0][0x3b8] ;  /* 0x00007700ff0677ac */ /* 0x000e220008000a00 */
[----:B------:R-:W-:Y:S05]  /*1970*/  @P0 BRA `(.L_x_19049) ;  /* 0x00000014008c0947 */ /* 0x000fea0003800000 */
[----:B0-23--:R-:W-:Y:S01]  /*1980*/  LEA.HI R4, R2, 0x1, RZ, 0x16 ;  /* 0x0000000102047811 */ /* 0x00dfe200078fb0ff */
[----:B------:R-:W-:Y:S01]  /*1990*/  BSSY.RECONVERGENT B1, `(.L_x_19050) ;  /* 0x000009d000017945 */ /* 0x000fe20003800200 */
[----:B------:R-:W-:Y:S02]  /*19a0*/  IMAD.MOV.U32 R20, RZ, RZ, RZ ;  /* 0x000000ffff147224 */ /* 0x000fe400078e00ff */
[----:B------:R-:W-:Y:S01]  /*19b0*/  LOP3.LUT R4, R4, 0x3, RZ, 0xc0, !PT ;  /* 0x0000000304047812 */ /* 0x000fe200078ec0ff */
[----:B------:R-:W-:-:S03]  /*19c0*/  IMAD.MOV.U32 R22, RZ, RZ, R0 ;  /* 0x000000ffff167224 */ /* 0x000fc600078e0000 */
[----:B------:R-:W-:-:S13]  /*19d0*/  ISETP.NE.AND P0, PT, R4, RZ, PT ;  /* 0x000000ff0400720c */ /* 0x000fda0003f05270 */
[----:B------:R-:W-:Y:S05]  /*19e0*/  @!P0 BRA `(.L_x_19051) ;  /* 0x00000008005c8947 */ /* 0x000fea0003800000 */
[----:B------:R-:W0:Y:S01]  /*19f0*/  LDC R5, c[0x0][0x3a8] ;  /* 0x0000ea00ff057b82 */ /* 0x000e220000000800 */
[----:B------:R-:W-:-:S07]  /*1a00*/  HFMA2 R10, -RZ, RZ, 0, 0 ;  /* 0x00000000ff0a7431 */ /* 0x000fce00000001ff */
[----:B------:R-:W1:Y:S08]  /*1a10*/  LDC R7, c[0x0][0x3c8] ;  /* 0x0000f200ff077b82 */ /* 0x000e700000000800 */
[----:B------:R-:W2:Y:S01]  /*1a20*/  LDC.64 R16, c[0x0][0x390] ;  /* 0x0000e400ff107b82 */ /* 0x000ea20000000a00 */
[----:B0-----:R-:W-:-:S07]  /*1a30*/  IABS R6, R5 ;  /* 0x0000000500067213 */ /* 0x001fce0000000000 */
[----:B------:R-:W0:Y:S01]  /*1a40*/  LDC.64 R18, c[0x0][0x398] ;  /* 0x0000e600ff127b82 */ /* 0x000e220000000a00 */
[----:B------:R-:W-:Y:S01]  /*1a50*/  ISETP.NE.AND P3, PT, R5, RZ, PT ;  /* 0x000000ff0500720c */ /* 0x000fe20003f65270 */
[----:B------:R-:W3:Y:S01]  /*1a60*/  I2F.RP R9, R6 ;  /* 0x0000000600097306 */ /* 0x000ee20000209400 */
[----:B-1----:R-:W-:-:S05]  /*1a70*/  IMAD R8, R7, UR5, R0 ;  /* 0x0000000507087c24 */ /* 0x002fca000f8e0200 */
[----:B------:R-:W1:Y:S01]  /*1a80*/  LDC.64 R14, c[0x0][0x388] ;  /* 0x0000e200ff0e7b82 */ /* 0x000e620000000a00 */
[----:B------:R-:W-:Y:S01]  /*1a90*/  SHF.R.S64 R23, RZ, 0x1e, R8 ;  /* 0x0000001eff177819 */ /* 0x000fe20000001008 */
[----:B---3--:R-:W3:Y:S02]  /*1aa0*/  MUFU.RCP R9, R9 ;  /* 0x0000000900097308 */ /* 0x008ee40000001000 */
[----:B---3--:R-:W-:-:S06]  /*1ab0*/  VIADD R12, R9, 0xffffffe ;  /* 0x0ffffffe090c7836 */ /* 0x008fcc0000000000 */
[----:B------:R-:W3:Y:S02]  /*1ac0*/  F2I.FTZ.U32.TRUNC.NTZ R11, R12 ;  /* 0x0000000c000b7305 */ /* 0x000ee4000021f000 */
[----:B---3--:R-:W-:-:S04]  /*1ad0*/  IMAD.MOV R13, RZ, RZ, -R11 ;  /* 0x000000ffff0d7224 */ /* 0x008fc800078e0a0b */
[----:B------:R-:W-:Y:S01]  /*1ae0*/  IMAD R7, R13, R6, RZ ;  /* 0x000000060d077224 */ /* 0x000fe200078e02ff */
[----:B------:R-:W-:-:S03]  /*1af0*/  IABS R13, R8 ;  /* 0x00000008000d7213 */ /* 0x000fc60000000000 */
[----:B------:R-:W-:-:S04]  /*1b00*/  IMAD.HI.U32 R7, R11, R7, R10 ;  /* 0x000000070b077227 */ /* 0x000fc800078e000a */
[----:B------:R-:W-:Y:S02]  /*1b10*/  IMAD.MOV.U32 R11, RZ, RZ, R13 ;  /* 0x000000ffff0b7224 */ /* 0x000fe400078e000d */
[----:B------:R-:W3:Y:S02]  /*1b20*/  LDC.64 R12, c[0x0][0x380] ;  /* 0x0000e000ff0c7b82 */ /* 0x000ee40000000a00 */
        /* <DEDUP_REMOVED lines=11> */
[----:B------:R-:W-:-:S10]  /*1be0*/  ISETP.NE.AND.EX P1, PT, R19, RZ, PT, P1 ;  /* 0x000000ff1300720c */ /* 0x000fd40003f25310 */
[----:B------:R-:W-:Y:S01]  /*1bf0*/  @P0 VIADD R9, R9, 0x1 ;  /* 0x0000000109090836 */ /* 0x000fe20000000000 */
[----:B--2---:R-:W-:-:S03]  /*1c00*/  ISETP.NE.U32.AND P0, PT, R16, 0x1, PT ;  /* 0x000000011000780c */ /* 0x004fc60003f05070 */
[----:B------:R-:W-:Y:S01]  /*1c10*/  IMAD.MOV.U32 R20, RZ, RZ, R9 ;  /* 0x000000ffff147224 */ /* 0x000fe200078e0009 */
[----:B------:R-:W-:Y:S02]  /*1c20*/  LOP3.LUT R9, RZ, R5, RZ, 0x33, !PT ;  /* 0x00000005ff097212 */ /* 0x000fe400078e33ff */
[----:B------:R-:W-:Y:S01]  /*1c30*/  ISETP.NE.AND.EX P0, PT, R17, RZ, PT, P0 ;  /* 0x000000ff1100720c */ /* 0x000fe20003f05300 */
[----:B------:R-:W-:Y:S01]  /*1c40*/  @!P4 IMAD.MOV R20, RZ, RZ, -R20 ;  /* 0x000000ffff14c224 */ /* 0x000fe200078e0a14 */
[----:B---3--:R-:W-:-:S04]  /*1c50*/  IADD3 R22, P4, PT, R23, R12, RZ ;  /* 0x0000000c17167210 */ /* 0x008fc80007f9e0ff */
[----:B------:R-:W-:Y:S02]  /*1c60*/  SEL R20, R9, R20, !P3 ;  /* 0x0000001409147207 */ /* 0x000fe40005800000 */
[----:B------:R-:W-:Y:S02]  /*1c70*/  LEA.HI.X.SX32 R23, R8, R13, 0x2, P4 ;  /* 0x0000000d08177211 */ /* 0x000fe400020f16ff */
[C---:B------:R-:W-:Y:S02]  /*1c80*/  IADD3 R16, PT, PT, -R20.reuse, RZ, RZ ;  /* 0x000000ff14107210 */ /* 0x040fe40007ffe1ff */
[----:B------:R-:W-:Y:S01]  /*1c90*/  SEL R17, R20, RZ, P0 ;  /* 0x000000ff14117207 */ /* 0x000fe20000000000 */
[----:B------:R-:W2:Y:S02]  /*1ca0*/  LDG.E R22, desc[UR8][R22.64] ;  /* 0x0000000816167981 */ /* 0x000ea4000c1e1900 */
[----:B------:R-:W-:Y:S02]  /*1cb0*/  IMAD R16, R5, R16, R8 ;  /* 0x0000001005107224 */ /* 0x000fe400078e0208 */
[----:B0-----:R-:W-:-:S03]  /*1cc0*/  IMAD R17, R17, R10, RZ ;  /* 0x0000000a11117224 */ /* 0x001fc600078e02ff */
[----:B------:R-:W-:-:S05]  /*1cd0*/  SEL R16, R16, RZ, P1 ;  /* 0x000000ff10107207 */ /* 0x000fca0000800000 */
[----:B------:R-:W-:-:S05]  /*1ce0*/  IMAD R16, R16, R11, R17 ;  /* 0x0000000b10107224 */ /* 0x000fca00078e0211 */
[----:B-1----:R-:W-:-:S04]  /*1cf0*/  IADD3 R18, P5, PT, R16, R14, RZ ;  /* 0x0000000e10127210 */ /* 0x002fc80007fbe0ff */
[----:B------:R-:W-:Y:S02]  /*1d00*/  LEA.HI.X.SX32 R19, R16, R15, 0x1, P5 ;  /* 0x0000000f10137211 */ /* 0x000fe400028f0eff */
[----:B------:R-:W2:Y:S03]  /*1d10*/  LDC.64 R16, c[0x0][0x3d0] ;  /* 0x0000f400ff107b82 */ /* 0x000ea60000000a00 */
[----:B------:R-:W3:Y:S01]  /*1d20*/  LDG.E.U8 R18, desc[UR8][R18.64] ;  /* 0x0000000812127981 */ /* 0x000ee2000c1e1100 */
[----:B------:R-:W-:Y:S02]  /*1d30*/  IMAD.MOV.U32 R24, RZ, RZ, 0x437c0000 ;  /* 0x437c0000ff187424 */ /* 0x000fe400078e00ff */
[----:B--2---:R-:W-:Y:S01]  /*1d40*/  FMUL R25, R22, R17 ;  /* 0x0000001116197220 */ /* 0x004fe20000400000 */
[----:B---3--:R-:W-:-:S04]  /*1d50*/  ISETP.NE.AND P4, PT, R18, RZ, PT ;  /* 0x000000ff1200720c */ /* 0x008fc80003f85270 */
[----:B------:R-:W-:Y:S01]  /*1d60*/  FSEL R20, R25, R16, P4 ;  /* 0x0000001019147208 */ /* 0x000fe20002000000 */
[----:B------:R-:W-:-:S04]  /*1d70*/  IMAD.MOV.U32 R25, RZ, RZ, 0x3bbb989d ;  /* 0x3bbb989dff197424 */ /* 0x000fc800078e00ff */
[----:B----4-:R-:W-:-:S04]  /*1d80*/  FADD R20, -R21, R20 ;  /* 0x0000001415147221 */ /* 0x010fc80000000100 */
[----:B------:R-:W-:-:S04]  /*1d90*/  FFMA.SAT R27, R20, R25, 0.5 ;  /* 0x3f000000141b7423 */ /* 0x000fc80000002019 */
[----:B------:R-:W-:-:S04]  /*1da0*/  FFMA.RM R27, R27, R24, 12582913 ;  /* 0x4b4000011b1b7423 */ /* 0x000fc80000004018 */
[----:B------:R-:W-:-:S04]  /*1db0*/  FADD R23, R27, -12583039 ;  /* 0xcb40007f1b177421 */ /* 0x000fc80000000000 */
[----:B------:R-:W-:-:S04]  /*1dc0*/  FFMA R23, R20, 1.4426950216293334961, -R23 ;  /* 0x3fb8aa3b14177823 */ /* 0x000fc80000000817 */
[----:B------:R-:W-:Y:S01]  /*1dd0*/  FFMA R23, R20, 1.925963033500011079e-08, R23 ;  /* 0x32a5706014177823 */ /* 0x000fe20000000017 */
[----:B------:R-:W-:-:S05]  /*1de0*/  ISETP.NE.AND P4, PT, R4, 0x1, PT ;  /* 0x000000010400780c */ /* 0x000fca0003f85270 */
[----:B------:R-:W0:Y:S01]  /*1df0*/  MUFU.EX2 R23, R23 ;  /* 0x0000001700177308 */ /* 0x000e220000000800 */
[----:B------:R-:W-:Y:S01]  /*1e00*/  IMAD.SHL.U32 R18, R27, 0x800000, RZ ;  /* 0x008000001b127824 */ /* 0x000fe200078e00ff */
[----:B------:R-:W-:-:S03]  /*1e10*/  LOP3.LUT R22, R0, 0x400, RZ, 0xfc, !PT ;  /* 0x0000040000167812 */ /* 0x000fc600078efcff */
[----:B0-----:R-:W-:-:S03]  /*1e20*/  FFMA R20, R18, R23, RZ ;  /* 0x0000001712147223 */ /* 0x001fc600000000ff */
[----:B------:R-:W-:Y:S05]  /*1e30*/  @!P4 BRA `(.L_x_19051) ;  /* 0x000000040048c947 */ /* 0x000fea0003800000 */
        /* <DEDUP_REMOVED lines=13> */
[----:B------:R-:W-:-:S04]  /*1f10*/  SEL R18, R9, R18, !P3 ;  /* 0x0000001209127207 */ /* 0x000fc80005800000 */
[----:B------:R-:W-:Y:S01]  /*1f20*/  SEL R23, R18, RZ, P0 ;  /* 0x000000ff12177207 */ /* 0x000fe20000000000 */
[----:B------:R-:W-:-:S04]  /*1f30*/  IMAD.MOV R19, RZ, RZ, -R18 ;  /* 0x000000ffff137224 */ /* 0x000fc800078e0a12 */
[----:B------:R-:W-:Y:S02]  /*1f40*/  IMAD R19, R5, R19, R26 ;  /* 0x0000001305137224 */ /* 0x000fe400078e021a */
[----:B------:R-:W-:-:S03]  /*1f50*/  IMAD R23, R23, R10, RZ ;  /* 0x0000000a17177224 */ /* 0x000fc600078e02ff */
[----:B------:R-:W-:Y:S02]  /*1f60*/  SEL R18, R19, RZ, P1 ;  /* 0x000000ff13127207 */ /* 0x000fe40000800000 */
[----:B------:R-:W-:-:S03]  /*1f70*/  SHF.R.S64 R19, RZ, 0x1e, R26 ;  /* 0x0000001eff137819 */ /* 0x000fc6000000101a */
[----:B------:R-:W-:Y:S01]  /*1f80*/  IMAD R23, R18, R11, R23 ;  /* 0x0000000b12177224 */ /* 0x000fe200078e0217 */
[----:B------:R-:W-:-:S04]  /*1f90*/  IADD3 R18, P4, PT, R19, R12, RZ ;  /* 0x0000000c13127210 */ /* 0x000fc80007f9e0ff */
[C---:B------:R-:W-:Y:S02]  /*1fa0*/  IADD3 R22, P5, PT, R23.reuse, R14, RZ ;  /* 0x0000000e17167210 */ /* 0x040fe40007fbe0ff */
[----:B------:R-:W-:Y:S02]  /*1fb0*/  LEA.HI.X.SX32 R19, R26, R13, 0x2, P4 ;  /* 0x0000000d1a137211 */ /* 0x000fe400020f16ff */
[----:B------:R-:W-:-:S03]  /*1fc0*/  LEA.HI.X.SX32 R23, R23, R15, 0x1, P5 ;  /* 0x0000000f17177211 */ /* 0x000fc600028f0eff */
[----:B------:R-:W2:Y:S04]  /*1fd0*/  LDG.E R18, desc[UR8][R18.64] ;  /* 0x0000000812127981 */ /* 0x000ea8000c1e1900 */
[----:B------:R-:W3:Y:S01]  /*1fe0*/  LDG.E.U8 R22, desc[UR8][R22.64] ;  /* 0x0000000816167981 */ /* 0x000ee2000c1e1100 */
[----:B--2---:R-:W-:Y:S01]  /*1ff0*/  FMUL R27, R18, R17 ;  /* 0x00000011121b7220 */ /* 0x004fe20000400000 */
[----:B---3--:R-:W-:Y:S02]  /*2000*/  ISETP.NE.AND P4, PT, R22, RZ, PT ;  /* 0x000000ff1600720c */ /* 0x008fe40003f85270 */
[----:B------:R-:W-:Y:S02]  /*2010*/  LOP3.LUT R22, R0, 0x800, RZ, 0xfc, !PT ;  /* 0x0000080000167812 */ /* 0x000fe400078efcff */
[----:B------:R-:W-:-:S02]  /*2020*/  FSEL R26, R27, R16, P4 ;  /* 0x000000101b1a7208 */ /* 0x000fc40002000000 */
[----:B------:R-:W-:-:S03]  /*2030*/  ISETP.NE.AND P4, PT, R4, 0x2, PT ;  /* 0x000000020400780c */ /* 0x000fc60003f85270 */
        /* <DEDUP_REMOVED lines=8> */
[----:B0-----:R-:W-:Y:S01]  /*20c0*/  FFMA R20, R27, R29, R20 ;  /* 0x0000001d1b147223 */ /* 0x001fe20000000014 */
[----:B------:R-:W-:Y:S06]  /*20d0*/  @!P4 BRA `(.L_x_19051) ;  /* 0x0000000000a0c947 */ /* 0x000fec0003800000 */
[----:B------:R-:W-:-:S05]  /*20e0*/  VIADD R8, R8, 0x800 ;  /* 0x0000080008087836 */ /* 0x000fca0000000000 */
        /* <DEDUP_REMOVED lines=17> */
[----:B------:R-:W-:Y:S02]  /*2200*/  SEL R0, R5, RZ, P1 ;  /* 0x000000ff05007207 */ /* 0x000fe40000800000 */
        /* <DEDUP_REMOVED lines=8> */
[----:B------:R-:W0:Y:S02]  /*2290*/  S2R R22, SR_TID.X ;  /* 0x0000000000167919 */ /* 0x000e240000002100 */
[----:B0-----:R-:W-:Y:S02]  /*22a0*/  LOP3.LUT R22, R22, 0xc00, RZ, 0xfc, !PT ;  /* 0x00000c0016167812 */ /* 0x001fe400078efcff */
[----:B--2---:R-:W-:-:S13]  /*22b0*/  ISETP.NE.AND P0, PT, R14, RZ, PT ;  /* 0x000000ff0e00720c */ /* 0x004fda0003f05270 */
[----:B---3--:R-:W-:-:S04]  /*22c0*/  @P0 FMUL R16, R12, R17 ;  /* 0x000000110c100220 */ /* 0x008fc80000400000 */
        /* <DEDUP_REMOVED lines=8> */
[----:B0-----:R-:W-:-:S07]  /*2350*/  FFMA R20, R25, R5, R20 ;  /* 0x0000000519147223 */ /* 0x001fce0000000014 */
.L_x_19051:
[----:B------:R-:W-:Y:S05]  /*2360*/  BSYNC.RECONVERGENT B1 ;  /* 0x0000000000017941 */ /* 0x000fea0003800200 */
.L_x_19050:
[----:B------:R-:W-:-:S13]  /*2370*/  ISETP.GE.U32.AND P0, PT, R2, 0xc00, PT ;  /* 0x00000c000200780c */ /* 0x000fda0003f06070 */
[----:B------:R-:W-:Y:S05]  /*2380*/  @!P0 BRA `(.L_x_19049) ;  /* 0x0000000c00088947 */ /* 0x000fea0003800000 */
[----:B------:R-:W0:Y:S08]  /*2390*/  LDC R0, c[0x0][0x3a8] ;  /* 0x0000ea00ff007b82 */ /* 0x000e300000000800 */
[----:B-1----:R-:W1:Y:S08]  /*23a0*/  LDC.64 R8, c[0x0][0x390] ;  /* 0x0000e400ff087b82 */ /* 0x002e700000000a00 */
[----:B------:R-:W2:Y:S01]  /*23b0*/  LDC.64 R6, c[0x0][0x398] ;  /* 0x0000e600ff067b82 */ /* 0x000ea20000000a00 */
[----:B0-----:R-:W-:-:S07]  /*23c0*/  IABS R14, R0 ;  /* 0x00000000000e7213 */ /* 0x001fce0000000000 */
[----:B------:R-:W0:Y:S01]  /*23d0*/  LDC R15, c[0x0][0x3a8] ;  /* 0x0000ea00ff0f7b82 */ /* 0x000e220000000800 */
[----:B------:R-:W3:Y:S01]  /*23e0*/  I2F.RP R0, R14 ;  /* 0x0000000e00007306 */ /* 0x000ee20000209400 */
[----:B-1----:R-:W-:-:S06]  /*23f0*/  ISETP.NE.U32.AND P0, PT, R8, 0x1, PT ;  /* 0x000000010800780c */ /* 0x002fcc0003f05070 */
[----:B------:R-:W1:Y:S01]  /*2400*/  LDC R17, c[0x0][0x3c8] ;  /* 0x0000f200ff117b82 */ /* 0x000e620000000800 */
[----:B------:R-:W-:Y:S02]  /*2410*/  ISETP.NE.AND.EX P0, PT, R9, RZ, PT, P0 ;  /* 0x000000ff0900720c */ /* 0x000fe40003f05300 */
[----:B--2---:R-:W-:Y:S01]  /*2420*/  ISETP.NE.U32.AND P1, PT, R6, 0x1, PT ;  /* 0x000000010600780c */ /* 0x004fe20003f25070 */
[----:B---3--:R-:W2:Y:S03]  /*2430*/  MUFU.RCP R0, R0 ;  /* 0x0000000000007308 */ /* 0x008ea60000001000 */
[----:B------:R-:W-:Y:S01]  /*2440*/  ISETP.NE.AND.EX P1, PT, R7, RZ, PT, P1 ;  /* 0x000000ff0700720c */ /* 0x000fe20003f25310 */
[----:B--2---:R-:W-:-:S04]  /*2450*/  VIADD R4, R0, 0xffffffe ;  /* 0x0ffffffe00047836 */ /* 0x004fc80000000000 */
[----:B------:R2:W3:Y:S02]  /*2460*/  F2I.FTZ.U32.TRUNC.NTZ R5, R4 ;  /* 0x0000000400057305 */ /* 0x0004e4000021f000 */
[----:B--2---:R-:W-:Y:S02]  /*2470*/  IMAD.MOV.U32 R4, RZ, RZ, RZ ;  /* 0x000000ffff047224 */ /* 0x004fe400078e00ff */
[----:B---3--:R-:W-:-:S04]  /*2480*/  IMAD.MOV R3, RZ, RZ, -R5 ;  /* 0x000000ffff037224 */ /* 0x008fc800078e0a05 */
[----:B------:R-:W-:-:S04]  /*2490*/  IMAD R3, R3, R14, RZ ;  /* 0x0000000e03037224 */ /* 0x000fc800078e02ff */
[----:B01----:R-:W-:-:S07]  /*24a0*/  IMAD.HI.U32 R0, R5, R3, R4 ;  /* 0x0000000305007227 */ /* 0x003fce00078e0004 */
.L_x_19052:
[----:B------:R-:W-:Y:S01]  /*24b0*/  IABS R3, R15 ;  /* 0x0000000f00037213 */ /* 0x000fe20000000000 */
[----:B------:R-:W-:-:S03]  /*24c0*/  IMAD R8, R17, UR5, R22 ;  /* 0x0000000511087c24 */ /* 0x000fc6000f8e0216 */
[----:B------:R-:W0:Y:S01]  /*24d0*/  I2F.RP R9, R3 ;  /* 0x0000000300097306 */ /* 0x000e220000209400 */
[C---:B------:R-:W-:Y:S01]  /*24e0*/  VIADD R6, R8.reuse, 0x400 ;  /* 0x0000040008067836 */ /* 0x040fe20000000000 */
[----:B------:R-:W-:Y:S01]  /*24f0*/  IABS R7, R8 ;  /* 0x0000000800077213 */ /* 0x000fe20000000000 */
[C---:B------:R-:W-:Y:S01]  /*2500*/  VIADD R24, R8.reuse, 0x800 ;  /* 0x0000080008187836 */ /* 0x040fe20000000000 */
[----:B------:R-:W-:Y:S02]  /*2510*/  IADD3 R18, PT, PT, R8, 0xc00, RZ ;  /* 0x00000c0008127810 */ /* 0x000fe40007ffe0ff */
[----:B------:R-:W-:Y:S01]  /*2520*/  IABS R12, R6 ;  /* 0x00000006000c7213 */ /* 0x000fe20000000000 */
[----:B------:R-:W-:Y:S01]  /*2530*/  IMAD.HI.U32 R11, R0, R7, RZ ;  /* 0x00000007000b7227 */ /* 0x000fe200078e00ff */
[----:B------:R-:W-:-:S04]  /*2540*/  IABS R13, R24 ;  /* 0x00000018000d7213 */ /* 0x000fc80000000000 */
[----:B------:R-:W-:Y:S01]  /*2550*/  IADD3 R0, PT, PT, -R11, RZ, RZ ;  /* 0x000000ff0b007210 */ /* 0x000fe20007ffe1ff */
[----:B0-----:R-:W0:Y:S04]  /*2560*/  MUFU.RCP R9, R9 ;  /* 0x0000000900097308 */ /* 0x001e280000001000 */
[----:B------:R-:W-:-:S05]  /*2570*/  IMAD R7, R3, R0, R7 ;  /* 0x0000000003077224 */ /* 0x000fca00078e0207 */
[----:B------:R-:W-:Y:S01]  /*2580*/  ISETP.GT.U32.AND P5, PT, R14, R7, PT ;  /* 0x000000070e00720c */ /* 0x000fe20003fa4070 */
[----:B0-----:R-:W-:-:S12]  /*2590*/  VIADD R4, R9, 0xffffffe ;  /* 0x0ffffffe09047836 */ /* 0x001fd80000000000 */
[----:B------:R-:W-:Y:S01]  /*25a0*/  @!P5 IMAD.IADD R7, R7, 0x1, -R3 ;  /* 0x000000010707d824 */ /* 0x000fe200078e0a03 */
[----:B------:R0:W1:Y:S01]  /*25b0*/  F2I.FTZ.U32.TRUNC.NTZ R5, R4 ;  /* 0x0000000400057305 */ /* 0x000062000021f000 */
[----:B------:R-:W-:-:S03]  /*25c0*/  @!P5 VIADD R11, R11, 0x1 ;  /* 0x000000010b0bd836 */ /* 0x000fc60000000000 */
[----:B------:R-:W-:Y:S01]  /*25d0*/  ISETP.GE.U32.AND P3, PT, R7, R14, PT ;  /* 0x0000000e0700720c */ /* 0x000fe20003f66070 */
[----:B------:R-:W-:Y:S02]  /*25e0*/  IMAD.MOV.U32 R14, RZ, RZ, R3 ;  /* 0x000000ffff0e7224 */ /* 0x000fe400078e0003 */
[----:B0-----:R-:W-:Y:S02]  /*25f0*/  IMAD.MOV.U32 R4, RZ, RZ, RZ ;  /* 0x000000ffff047224 */ /* 0x001fe400078e00ff */
[----:B-1----:R-:W-:-:S08]  /*2600*/  IMAD.MOV R10, RZ, RZ, -R5 ;  /* 0x000000ffff0a7224 */ /* 0x002fd000078e0a05 */
[----:B------:R-:W-:Y:S02]  /*2610*/  @P3 VIADD R11, R11, 0x1 ;  /* 0x000000010b0b3836 */ /* 0x000fe40000000000 */
[----:B------:R-:W-:-:S04]  /*2620*/  IMAD R9, R10, R3, RZ ;  /* 0x000000030a097224 */ /* 0x000fc800078e02ff */
[----:B------:R-:W-:-:S04]  /*2630*/  IMAD.HI.U32 R0, R5, R9, R4 ;  /* 0x0000000905007227 */ /* 0x000fc800078e0004 */
[----:B------:R-:W-:Y:S01]  /*2640*/  IMAD.MOV.U32 R5, RZ, RZ, R12 ;  /* 0x000000ffff057224 */ /* 0x000fe200078e000c */
[----:B------:R-:W-:Y:S01]  /*2650*/  IABS R12, R18 ;  /* 0x00000012000c7213 */ /* 0x000fe20000000000 */
[----:B------:R-:W-:-:S04]  /*2660*/  IMAD.HI.U32 R7, R0, R13, RZ ;  /* 0x0000000d00077227 */ /* 0x000fc800078e00ff */
[----:B------:R-:W-:-:S04]  /*2670*/  IMAD.HI.U32 R10, R0, R5, RZ ;  /* 0x00000005000a7227 */ /* 0x000fc800078e00ff */
[----:B------:R-:W-:Y:S02]  /*2680*/  IMAD.MOV R4, RZ, RZ, -R10 ;  /* 0x000000ffff047224 */ /* 0x000fe400078e0a0a */
[----:B------:R-:W-:-:S04]  /*2690*/  IMAD.HI.U32 R9, R0, R12, RZ ;  /* 0x0000000c00097227 */ /* 0x000fc800078e00ff */
[----:B------:R-:W-:Y:S02]  /*26a0*/  IMAD R5, R3, R4, R5 ;  /* 0x0000000403057224 */ /* 0x000fe400078e0205 */
[----:B------:R-:W-:-:S03]  /*26b0*/  IMAD.MOV R4, RZ, RZ, -R7 ;  /* 0x000000ffff047224 */ /* 0x000fc600078e0a07 */
[----:B------:R-:W-:Y:S01]  /*26c0*/  ISETP.GT.U32.AND P4, PT, R14, R5, PT ;  /* 0x000000050e00720c */ /* 0x000fe20003f84070 */
[----:B------:R-:W-:Y:S02]  /*26d0*/  IMAD R13, R3, R4, R13 ;  /* 0x00000004030d7224 */ /* 0x000fe400078e020d */
[----:B------:R-:W-:-:S03]  /*26e0*/  IMAD.MOV R4, RZ, RZ, -R9 ;  /* 0x000000ffff047224 */ /* 0x000fc600078e0a09 */
[----:B------:R-:W-:-:S07]  /*26f0*/  ISETP.GT.U32.AND P6, PT, R14, R13, PT ;  /* 0x0000000d0e00720c */ /* 0x000fce0003fc4070 */
[----:B------:R-:W-:Y:S01]  /*2700*/  @!P4 IMAD.IADD R5, R5, 0x1, -R3 ;  /* 0x000000010505c824 */ /* 0x000fe200078e0a03 */
[----:B------:R-:W-:-:S04]  /*2710*/  @!P4 IADD3 R10, PT, PT, R10, 0x1, RZ ;  /* 0x000000010a0ac810 */ /* 0x000fc80007ffe0ff */
[----:B------:R-:W-:Y:S01]  /*2720*/  ISETP.GE.U32.AND P5, PT, R5, R14, PT ;  /* 0x0000000e0500720c */ /* 0x000fe20003fa6070 */
[----:B------:R-:W-:Y:S01]  /*2730*/  IMAD R5, R3, R4, R12 ;  /* 0x0000000403057224 */ /* 0x000fe200078e020c */
[-C--:B------:R-:W-:Y:S01]  /*2740*/  LOP3.LUT R4, R8, R15.reuse, RZ, 0x3c, !PT ;  /* 0x0000000f08047212 */ /* 0x080fe200078e3cff */
[----:B------:R-:W-:Y:S01]  /*2750*/  @!P6 IMAD.IADD R13, R13, 0x1, -R3 ;  /* 0x000000010d0de824 */ /* 0x000fe200078e0a03 */
[----:B------:R-:W-:Y:S01]  /*2760*/  LOP3.LUT R12, R24, R15, RZ, 0x3c, !PT ;  /* 0x0000000f180c7212 */ /* 0x000fe200078e3cff */
[----:B------:R-:W-:Y:S01]  /*2770*/  @!P6 VIADD R7, R7, 0x1 ;  /* 0x000000010707e836 */ /* 0x000fe20000000000 */
[----:B------:R-:W-:Y:S02]  /*2780*/  ISETP.GT.U32.AND P3, PT, R14, R5, PT ;  /* 0x000000050e00720c */ /* 0x000fe40003f64070 */
[----:B------:R-:W-:Y:S02]  /*2790*/  ISETP.GE.U32.AND P4, PT, R13, R14, PT ;  /* 0x0000000e0d00720c */ /* 0x000fe40003f86070 */
[----:B------:R-:W-:-:S03]  /*27a0*/  LOP3.LUT R13, R18, R15, RZ, 0x3c, !PT ;  /* 0x0000000f120d7212 */ /* 0x000fc600078e3cff */
[----:B------:R-:W-:Y:S01]  /*27b0*/  @P5 VIADD R10, R10, 0x1 ;  /* 0x000000010a0a5836 */ /* 0x000fe20000000000 */
[----:B------:R-:W-:Y:S02]  /*27c0*/  ISETP.GE.AND P5, PT, R4, RZ, PT ;  /* 0x000000ff0400720c */ /* 0x000fe40003fa6270 */
[----:B------:R-:W-:-:S03]  /*27d0*/  LOP3.LUT R4, R6, R15, RZ, 0x3c, !PT ;  /* 0x0000000f06047212 */ /* 0x000fc600078e3cff */
[----:B------:R-:W-:Y:S01]  /*27e0*/  @!P3 IMAD.IADD R5, R5, 0x1, -R3 ;  /* 0x000000010505b824 */ /* 0x000fe200078e0a03 */
[----:B------:R-:W-:Y:S01]  /*27f0*/  ISETP.GE.AND P6, PT, R4, RZ, PT ;  /* 0x000000ff0400720c */ /* 0x000fe20003fc6270 */
[----:B------:R-:W-:Y:S01]  /*2800*/  @P4 VIADD R7, R7, 0x1 ;  /* 0x0000000107074836 */ /* 0x000fe20000000000 */
[----:B------:R-:W-:Y:S01]  /*2810*/  SHF.R.S64 R4, RZ, 0x1e, R8 ;  /* 0x0000001eff047819 */ /* 0x000fe20000001008 */
[----:B------:R-:W-:Y:S01]  /*2820*/  @!P3 VIADD R9, R9, 0x1 ;  /* 0x000000010909b836 */ /* 0x000fe20000000000 */
[----:B------:R-:W-:Y:S02]  /*2830*/  LOP3.LUT R3, RZ, R15, RZ, 0x33, !PT ;  /* 0x0000000fff037212 */ /* 0x000fe400078e33ff */
[----:B------:R-:W-:Y:S01]  /*2840*/  IADD3 R4, P4, PT, R4, UR12, RZ ;  /* 0x0000000c04047c10 */ /* 0x000fe2000ff9e0ff */
[----:B------:R-:W-:Y:S01]  /*2850*/  @!P5 IMAD.MOV R11, RZ, RZ, -R11 ;  /* 0x000000ffff0bd224 */ /* 0x000fe200078e0a0b */
[----:B------:R-:W-:Y:S02]  /*2860*/  ISETP.GE.U32.AND P5, PT, R5, R14, PT ;  /* 0x0000000e0500720c */ /* 0x000fe40003fa6070 */
[----:B------:R-:W-:-:S02]  /*2870*/  LEA.HI.X.SX32 R5, R8, UR13, 0x2, P4 ;  /* 0x0000000d08057c11 */ /* 0x000fc4000a0f16ff */
[----:B------:R-:W-:Y:S01]  /*2880*/  ISETP.NE.AND P4, PT, R15, RZ, PT ;  /* 0x000000ff0f00720c */ /* 0x000fe20003f85270 */
[----:B------:R-:W-:Y:S01]  /*2890*/  @!P6 IMAD.MOV R10, RZ, RZ, -R10 ;  /* 0x000000ffff0ae224 */ /* 0x000fe200078e0a0a */
[----:B------:R-:W-:Y:S01]  /*28a0*/  ISETP.GE.AND P3, PT, R12, RZ, PT ;  /* 0x000000ff0c00720c */ /* 0x000fe20003f66270 */
[----:B------:R0:W2:Y:S01]  /*28b0*/  LDG.E R16, desc[UR8][R4.64] ;  /* 0x0000000804107981 */ /* 0x0000a2000c1e1900 */
[----:B------:R-:W-:Y:S02]  /*28c0*/  SEL R11, R3, R11, !P4 ;  /* 0x0000000b030b7207 */ /* 0x000fe40006000000 */
[----:B------:R-:W-:Y:S02]  /*28d0*/  ISETP.GE.AND P6, PT, R13, RZ, PT ;  /* 0x000000ff0d00720c */ /* 0x000fe40003fc6270 */
[C---:B------:R-:W-:Y:S02]  /*28e0*/  IADD3 R12, PT, PT, -R11.reuse, RZ, RZ ;  /* 0x000000ff0b0c7210 */ /* 0x040fe40007ffe1ff */
[----:B------:R-:W-:Y:S01]  /*28f0*/  SEL R11, R11, RZ, P0 ;  /* 0x000000ff0b0b7207 */ /* 0x000fe20000000000 */
[----:B------:R-:W-:Y:S01]  /*2900*/  @P5 VIADD R9, R9, 0x1 ;  /* 0x0000000109095836 */ /* 0x000fe20000000000 */
[----:B------:R-:W-:Y:S01]  /*2910*/  SEL R10, R3, R10, !P4 ;  /* 0x0000000a030a7207 */ /* 0x000fe20006000000 */
[----:B------:R-:W-:-:S02]  /*2920*/  IMAD R8, R15, R12, R8 ;  /* 0x0000000c0f087224 */ /* 0x000fc400078e0208 */
[----:B------:R-:W-:Y:S02]  /*2930*/  IMAD.MOV.U32 R12, RZ, RZ, R7 ;  /* 0x000000ffff0c7224 */ /* 0x000fe400078e0007 */
[----:B------:R-:W-:Y:S01]  /*2940*/  IMAD R11, R11, UR6, RZ ;  /* 0x000000060b0b7c24 */ /* 0x000fe2000f8e02ff */
[----:B------:R-:W-:Y:S01]  /*2950*/  SEL R8, R8, RZ, P1 ;  /* 0x000000ff08087207 */ /* 0x000fe20000800000 */
[----:B------:R-:W-:Y:S02]  /*2960*/  @!P3 IMAD.MOV R12, RZ, RZ, -R12 ;  /* 0x000000ffff0cb224 */ /* 0x000fe400078e0a0c */
[----:B------:R-:W-:Y:S02]  /*2970*/  IMAD.MOV R13, RZ, RZ, -R10 ;  /* 0x000000ffff0d7224 */ /* 0x000fe400078e0a0a */
[----:B------:R-:W-:Y:S01]  /*2980*/  @!P6 IMAD.MOV R9, RZ, RZ, -R9 ;  /* 0x000000ffff09e224 */ /* 0x000fe200078e0a09 */
[----:B0-----:R-:W-:Y:S01]  /*2990*/  SEL R4, R3, R12, !P4 ;  /* 0x0000000c03047207 */ /* 0x001fe20006000000 */
[----:B------:R-:W-:-:S02]  /*29a0*/  IMAD R8, R8, UR7, R11 ;  /* 0x0000000708087c24 */ /* 0x000fc4000f8e020b */
[----:B------:R-:W-:Y:S01]  /*29b0*/  IMAD R7, R15, R13, R6 ;  /* 0x0000000d0f077224 */ /* 0x000fe200078e0206 */
[----:B------:R-:W-:Y:S02]  /*29c0*/  SEL R3, R3, R9, !P4 ;  /* 0x0000000903037207 */ /* 0x000fe40006000000 */
[C---:B------:R-:W-:Y:S02]  /*29d0*/  IADD3 R28, P3, PT, R8.reuse, UR14, RZ ;  /* 0x0000000e081c7c10 */ /* 0x040fe4000ff7e0ff */
[----:B------:R-:W-:Y:S01]  /*29e0*/  SEL R5, R7, RZ, P1 ;  /* 0x000000ff07057207 */ /* 0x000fe20000800000 */
[----:B------:R-:W-:Y:S01]  /*29f0*/  IMAD.MOV R7, RZ, RZ, -R3 ;  /* 0x000000ffff077224 */ /* 0x000fe200078e0a03 */
[----:B------:R-:W-:Y:S01]  /*2a00*/  LEA.HI.X.SX32 R29, R8, UR15, 0x1, P3 ;  /* 0x0000000f081d7c11 */ /* 0x000fe200098f0eff */
[----:B------:R-:W-:Y:S01]  /*2a10*/  IMAD.MOV R9, RZ, RZ, -R4 ;  /* 0x000000ffff097224 */ /* 0x000fe200078e0a04 */
[----:B------:R-:W-:Y:S01]  /*2a20*/  SEL R10, R10, RZ, P0 ;  /* 0x000000ff0a0a7207 */ /* 0x000fe20000000000 */
[----:B------:R-:W-:Y:S01]  /*2a30*/  IMAD R7, R15, R7, R18 ;  /* 0x000000070f077224 */ /* 0x000fe200078e0212 */
[----:B------:R-:W-:Y:S01]  /*2a40*/  SEL R8, R3, RZ, P0 ;  /* 0x000000ff03087207 */ /* 0x000fe20000000000 */
[----:B------:R-:W-:Y:S01]  /*2a50*/  IMAD R3, R15, R9, R24 ;  /* 0x000000090f037224 */ /* 0x000fe200078e0218 */
[----:B------:R-:W-:Y:S01]  /*2a60*/  SEL R4, R4, RZ, P0 ;  /* 0x000000ff04047207 */ /* 0x000fe20000000000 */
[----:B------:R-:W-:-:S02]  /*2a70*/  IMAD R10, R10, UR6, RZ ;  /* 0x000000060a0a7c24 */ /* 0x000fc4000f8e02ff */
[----:B------:R-:W-:Y:S01]  /*2a80*/  IMAD R9, R8, UR6, RZ ;  /* 0x0000000608097c24 */ /* 0x000fe2000f8e02ff */
[----:B------:R-:W-:Y:S02]  /*2a90*/  SEL R8, R7, RZ, P1 ;  /* 0x000000ff07087207 */ /* 0x000fe40000800000 */
[----:B------:R-:W-:Y:S01]  /*2aa0*/  SHF.R.S64 R12, RZ, 0x1e, R6 ;  /* 0x0000001eff0c7819 */ /* 0x000fe20000001006 */
[----:B------:R-:W-:Y:S01]  /*2ab0*/  IMAD R5, R5, UR7, R10 ;  /* 0x0000000705057c24 */ /* 0x000fe2000f8e020a */
[----:B------:R-:W-:Y:S01]  /*2ac0*/  SEL R7, R3, RZ, P1 ;  /* 0x000000ff03077207 */ /* 0x000fe20000800000 */
[----:B------:R-:W-:Y:S01]  /*2ad0*/  IMAD R4, R4, UR6, RZ ;  /* 0x0000000604047c24 */ /* 0x000fe2000f8e02ff */
[----:B------:R-:W-:Y:S01]  /*2ae0*/  IADD3 R12, P4, PT, R12, UR12, RZ ;  /* 0x0000000c0c0c7c10 */ /* 0x000fe2000ff9e0ff */
[----:B------:R-:W-:Y:S01]  /*2af0*/  IMAD R9, R8, UR7, R9 ;  /* 0x0000000708097c24 */ /* 0x000fe2000f8e0209 */
[----:B------:R-:W3:Y:S01]  /*2b00*/  LDG.E.U8 R3, desc[UR8][R28.64] ;  /* 0x000000081c037981 */ /* 0x000ee2000c1e1100 */
[----:B------:R-:W-:Y:S01]  /*2b10*/  IMAD R11, R7, UR7, R4 ;  /* 0x00000007070b7c24 */ /* 0x000fe2000f8e0204 */
[----:B------:R-:W-:-:S02]  /*2b20*/  IADD3 R4, P3, PT, R5, UR14, RZ ;  /* 0x0000000e05047c10 */ /* 0x000fc4000ff7e0ff */
[----:B------:R-:W-:Y:S02]  /*2b30*/  LEA.HI.X.SX32 R13, R6, UR13, 0x2, P4 ;  /* 0x0000000d060d7c11 */ /* 0x000fe4000a0f16ff */
[----:B------:R-:W-:Y:S02]  /*2b40*/  SHF.R.S64 R8, RZ, 0x1e, R24 ;  /* 0x0000001eff087819 */ /* 0x000fe40000001018 */
[----:B------:R-:W-:Y:S01]  /*2b50*/  IADD3 R6, P5, PT, R9, UR14, RZ ;  /* 0x0000000e09067c10 */ /* 0x000fe2000ffbe0ff */
[----:B------:R0:W5:Y:S01]  /*2b60*/  LDG.E R26, desc[UR8][R12.64] ;  /* 0x000000080c1a7981 */ /* 0x000162000c1e1900 */
[----:B------:R-:W-:Y:S02]  /*2b70*/  LEA.HI.X.SX32 R5, R5, UR15, 0x1, P3 ;  /* 0x0000000f05057c11 */ /* 0x000fe400098f0eff */
[----:B------:R-:W-:Y:S02]  /*2b80*/  IADD3 R8, P3, PT, R8, UR12, RZ ;  /* 0x0000000c08087c10 */ /* 0x000fe4000ff7e0ff */
[----:B------:R-:W-:Y:S01]  /*2b90*/  IADD3 R10, P4, PT, R11, UR14, RZ ;  /* 0x0000000e0b0a7c10 */ /* 0x000fe2000ff9e0ff */
[----:B------:R2:W4:Y:S01]  /*2ba0*/  LDG.E.U8 R4, desc[UR8][R4.64] ;  /* 0x0000000804047981 */ /* 0x000522000c1e1100 */
[----:B------:R-:W-:-:S02]  /*2bb0*/  LEA.HI.X.SX32 R7, R9, UR15, 0x1, P5 ;  /* 0x0000000f09077c11 */ /* 0x000fc4000a8f0eff */
[----:B------:R-:W-:Y:S02]  /*2bc0*/  LEA.HI.X.SX32 R9, R24, UR13, 0x2, P3 ;  /* 0x0000000d18097c11 */ /* 0x000fe400098f16ff */
[----:B------:R-:W-:Y:S01]  /*2bd0*/  LEA.HI.X.SX32 R11, R11, UR15, 0x1, P4 ;  /* 0x0000000f0b0b7c11 */ /* 0x000fe2000a0f0eff */
[----:B------:R5:W4:Y:S01]  /*2be0*/  LDG.E.U8 R6, desc[UR8][R6.64] ;  /* 0x0000000806067981 */ /* 0x000b22000c1e1100 */
[----:B------:R-:W-:-:S03]  /*2bf0*/  SHF.R.S64 R19, RZ, 0x1e, R18 ;  /* 0x0000001eff137819 */ /* 0x000fc60000001012 */
[----:B------:R-:W4:Y:S01]  /*2c00*/  LDG.E R8, desc[UR8][R8.64] ;  /* 0x0000000808087981 */ /* 0x000f22000c1e1900 */
[----:B0-----:R-:W-:-:S03]  /*2c10*/  IADD3 R12, P3, PT, R19, UR12, RZ ;  /* 0x0000000c130c7c10 */ /* 0x001fc6000ff7e0ff */
[----:B------:R-:W4:Y:S01]  /*2c20*/  LDG.E.U8 R10, desc[UR8][R10.64] ;  /* 0x000000080a0a7981 */ /* 0x000f22000c1e1100 */
[----:B------:R-:W-:Y:S02]  /*2c30*/  LEA.HI.X.SX32 R13, R18, UR13, 0x2, P3 ;  /* 0x0000000d120d7c11 */ /* 0x000fe400098f16ff */
[----:B------:R-:W2:Y:S03]  /*2c40*/  LDC.64 R18, c[0x0][0x3d0] ;  /* 0x0000f400ff127b82 */ /* 0x000ea60000000a00 */
[----:B------:R-:W4:Y:S01]  /*2c50*/  LDG.E R12, desc[UR8][R12.64] ;  /* 0x000000080c0c7981 */ /* 0x000f22000c1e1900 */
[----:B------:R-:W-:Y:S02]  /*2c60*/  VIADD R22, R22, 0x1000 ;  /* 0x0000100016167836 */ /* 0x000fe40000000000 */
[----:B--2---:R-:W-:Y:S01]  /*2c70*/  FMUL R5, R16, R19 ;  /* 0x0000001310057220 */ /* 0x004fe20000400000 */
[----:B---3--:R-:W-:-:S04]  /*2c80*/  ISETP.NE.AND P3, PT, R3, RZ, PT ;  /* 0x000000ff0300720c */ /* 0x008fc80003f65270 */
[-C--:B------:R-:W-:Y:S01]  /*2c90*/  FSEL R16, R5, R18.reuse, P3 ;  /* 0x0000001205107208 */ /* 0x080fe20001800000 */
[-C--:B-----5:R-:W-:Y:S01]  /*2ca0*/  FMUL R7, R26, R19.reuse ;  /* 0x000000131a077220 */ /* 0x0a0fe20000400000 */
[----:B------:R-:W-:Y:S02]  /*2cb0*/  MOV R3, 0x3bbb989d ;  /* 0x3bbb989d00037802 */ /* 0x000fe40000000f00 */
[----:B----4-:R-:W-:Y:S01]  /*2cc0*/  ISETP.NE.AND P3, PT, R4, RZ, PT ;  /* 0x000000ff0400720c */ /* 0x010fe20003f65270 */
[----:B------:R-:W-:Y:S01]  /*2cd0*/  FADD R16, -R21, R16 ;  /* 0x0000001015107221 */ /* 0x000fe20000000100 */
[----:B------:R-:W-:Y:S02]  /*2ce0*/  ISETP.NE.AND P4, PT, R6, RZ, PT ;  /* 0x000000ff0600720c */ /* 0x000fe40003f85270 */
[----:B------:R-:W-:Y:S01]  /*2cf0*/  FSEL R6, R7, R18, P3 ;  /* 0x0000001207067208 */ /* 0x000fe20001800000 */
[----:B------:R-:W-:Y:S01]  /*2d00*/  FMUL R9, R8, R19 ;  /* 0x0000001308097220 */ /* 0x000fe20000400000 */
[----:B------:R-:W-:-:S03]  /*2d10*/  ISETP.NE.AND P3, PT, R10, RZ, PT ;  /* 0x000000ff0a00720c */ /* 0x000fc60003f65270 */
[----:B------:R-:W-:Y:S01]  /*2d20*/  FADD R10, -R21, R6 ;  /* 0x00000006150a7221 */ /* 0x000fe20000000100 */
[----:B------:R-:W-:Y:S02]  /*2d30*/  IMAD.MOV.U32 R4, RZ, RZ, 0x437c0000 ;  /* 0x437c0000ff047424 */ /* 0x000fe400078e00ff */
[-C--:B------:R-:W-:Y:S01]  /*2d40*/  FFMA.SAT R5, R16, R3.reuse, 0.5 ;  /* 0x3f00000010057423 */ /* 0x080fe20000002003 */
[----:B------:R-:W-:Y:S01]  /*2d50*/  FSEL R8, R9, R18, P3 ;  /* 0x0000001209087208 */ /* 0x000fe20001800000 */
[----:B------:R-:W-:Y:S01]  /*2d60*/  FFMA.SAT R9, R10, R3, 0.5 ;  /* 0x3f0000000a097423 */ /* 0x000fe20000002003 */
[----:B------:R-:W-:Y:S01]  /*2d70*/  @P4 FMUL R18, R12, R19 ;  /* 0x000000130c124220 */ /* 0x000fe20000400000 */
[-C--:B------:R-:W-:Y:S02]  /*2d80*/  FFMA.RM R5, R5, R4.reuse, 12582913 ;  /* 0x4b40000105057423 */ /* 0x080fe40000004004 */
[----:B------:R-:W-:Y:S01]  /*2d90*/  FADD R8, -R21, R8 ;  /* 0x0000000815087221 */ /* 0x000fe20000000100 */
[-C--:B------:R-:W-:Y:S01]  /*2da0*/  FFMA.RM R6, R9, R4.reuse, 12582913 ;  /* 0x4b40000109067423 */ /* 0x080fe20000004004 */
[----:B------:R-:W-:Y:S01]  /*2db0*/  FADD R7, R5, -12583039 ;  /* 0xcb40007f05077421 */ /* 0x000fe20000000000 */
[----:B------:R-:W-:Y:S01]  /*2dc0*/  FADD R18, -R21, R18 ;  /* 0x0000001215127221 */ /* 0x000fe20000000100 */
[-C--:B------:R-:W-:Y:S01]  /*2dd0*/  FFMA.SAT R9, R8, R3.reuse, 0.5 ;  /* 0x3f00000008097423 */ /* 0x080fe20000002003 */
[----:B------:R-:W-:Y:S01]  /*2de0*/  FADD R11, R6, -12583039 ;  /* 0xcb40007f060b7421 */ /* 0x000fe20000000000 */
[----:B------:R-:W-:Y:S01]  /*2df0*/  FFMA R7, R16, 1.4426950216293334961, -R7 ;  /* 0x3fb8aa3b10077823 */ /* 0x000fe20000000807 */
[----:B------:R-:W-:Y:S01]  /*2e00*/  FFMA.SAT R13, R18, R3, 0.5 ;  /* 0x3f000000120d7423 */ /* 0x000fe20000002003 */
[-C--:B------:R-:W-:Y:S01]  /*2e10*/  FFMA.RM R9, R9, R4.reuse, 12582913 ;  /* 0x4b40000109097423 */ /* 0x080fe20000004004 */
[----:B------:R-:W-:Y:S01]  /*2e20*/  FFMA R11, R10, 1.4426950216293334961, -R11 ;  /* 0x3fb8aa3b0a0b7823 */ /* 0x000fe2000000080b */
[----:B------:R-:W-:Y:S01]  /*2e30*/  FFMA R7, R16, 1.925963033500011079e-08, R7 ;  /* 0x32a5706010077823 */ /* 0x000fe20000000007 */
[----:B------:R-:W-:Y:S01]  /*2e40*/  FFMA.RM R4, R13, R4, 12582913 ;  /* 0x4b4000010d047423 */ /* 0x000fe20000004004 */
[----:B------:R-:W-:Y:S01]  /*2e50*/  FADD R3, R9, -12583039 ;  /* 0xcb40007f09037421 */ /* 0x000fe20000000000 */
[----:B------:R-:W-:-:S02]  /*2e60*/  FFMA R11, R10, 1.925963033500011079e-08, R11 ;  /* 0x32a570600a0b7823 */ /* 0x000fc4000000000b */
[----:B------:R-:W-:Y:S01]  /*2e70*/  FADD R13, R4, -12583039 ;  /* 0xcb40007f040d7421 */ /* 0x000fe20000000000 */
[----:B------:R-:W-:Y:S01]  /*2e80*/  FFMA R3, R8, 1.4426950216293334961, -R3 ;  /* 0x3fb8aa3b08037823 */ /* 0x000fe20000000803 */
[----:B------:R-:W0:Y:S02]  /*2e90*/  MUFU.EX2 R7, R7 ;  /* 0x0000000700077308 */ /* 0x000e240000000800 */
[----:B------:R-:W-:Y:S01]  /*2ea0*/  FFMA R13, R18, 1.4426950216293334961, -R13 ;  /* 0x3fb8aa3b120d7823 */ /* 0x000fe2000000080d */
[----:B------:R-:W-:-:S03]  /*2eb0*/  FFMA R8, R8, 1.925963033500011079e-08, R3 ;  /* 0x32a5706008087823 */ /* 0x000fc60000000003 */
[----:B------:R-:W-:Y:S02]  /*2ec0*/  FFMA R13, R18, 1.925963033500011079e-08, R13 ;  /* 0x32a57060120d7823 */ /* 0x000fe4000000000d */
[----:B------:R-:W1:Y:S01]  /*2ed0*/  MUFU.EX2 R11, R11 ;  /* 0x0000000b000b7308 */ /* 0x000e620000000800 */
[----:B------:R-:W-:Y:S02]  /*2ee0*/  IMAD.U32 R3, RZ, RZ, UR11 ;  /* 0x0000000bff037e24 */ /* 0x000fe4000f8e00ff */
[----:B------:R-:W-:-:S05]  /*2ef0*/  IMAD.SHL.U32 R5, R5, 0x800000, RZ ;  /* 0x0080000005057824 */ /* 0x000fca00078e00ff */
[----:B------:R-:W2:Y:S01]  /*2f00*/  MUFU.EX2 R8, R8 ;  /* 0x0000000800087308 */ /* 0x000ea20000000800 */
[----:B------:R-:W-:Y:S01]  /*2f10*/  ISETP.GE.AND P3, PT, R22, R3, PT ;  /* 0x000000031600720c */ /* 0x000fe20003f66270 */
[----:B------:R-:W-:Y:S02]  /*2f20*/  IMAD.SHL.U32 R6, R6, 0x800000, RZ ;  /* 0x0080000006067824 */ /* 0x000fe400078e00ff */
[----:B0-----:R-:W-:-:S04]  /*2f30*/  FFMA R5, R5, R7, R20 ;  /* 0x0000000705057223 */ /* 0x001fc80000000014 */
[----:B------:R-:W0:Y:S01]  /*2f40*/  MUFU.EX2 R13, R13 ;  /* 0x0000000d000d7308 */ /* 0x000e220000000800 */
[----:B------:R-:W-:Y:S02]  /*2f50*/  IMAD.SHL.U32 R9, R9, 0x800000, RZ ;  /* 0x0080000009097824 */ /* 0x000fe400078e00ff */
[----:B-1----:R-:W-:Y:S01]  /*2f60*/  FFMA R6, R6, R11, R5 ;  /* 0x0000000b06067223 */ /* 0x002fe20000000005 */
[----:B------:R-:W-:-:S03]  /*2f70*/  IMAD.SHL.U32 R4, R4, 0x800000, RZ ;  /* 0x0080000004047824 */ /* 0x000fc600078e00ff */
[----:B--2---:R-:W-:-:S04]  /*2f80*/  FFMA R9, R9, R8, R6 ;  /* 0x0000000809097223 */ /* 0x004fc80000000006 */
[----:B0-----:R-:W-:Y:S01]  /*2f90*/  FFMA R20, R4, R13, R9 ;  /* 0x0000000d04147223 */ /* 0x001fe20000000009 */
[----:B------:R-:W-:Y:S06]  /*2fa0*/  @!P3 BRA `(.L_x_19052) ;  /* 0xfffffff40040b947 */ /* 0x000fec000383ffff */
.L_x_19049:
[----:B0-----:R-:W-:Y:S05]  /*2fb0*/  BSYNC.RECONVERGENT B0 ;  /* 0x0000000000007941 */ /* 0x001fea0003800200 */
.L_x_19048:
[----:B------:R-:W0:Y:S01]  /*2fc0*/  S2R R6, SR_LANEID ;  /* 0x0000000000067919 */ /* 0x000e220000000000 */
[----:B--23--:R-:W-:Y:S01]  /*2fd0*/  @P2 MOV R4, 0x400 ;  /* 0x0000040000042802 */ /* 0x00cfe20000000f00 */
[----:B------:R-:W-:Y:S01]  /*2fe0*/  BSSY.RECONVERGENT B0, `(.L_x_19053) ;  /* 0x0000047000007945 */ /* 0x000fe20003800200 */
[----:B------:R-:W2:Y:S02]  /*2ff0*/  SHFL.DOWN PT, R5, R20, 0x1, 0x1f ;  /* 0x08201f0014057f89 */ /* 0x000ea400000e0000 */
[----:B------:R-:W-:Y:S01]  /*3000*/  @P2 IADD3 R4, PT, PT, R4, 0xa8, RZ ;  /* 0x000000a804042810 */ /* 0x000fe20007ffe0ff */
[----:B------:R-:W3:Y:S01]  /*3010*/  S2R R0, SR_TID.X ;  /* 0x0000000000007919 */ /* 0x000ee20000002100 */
[----:B------:R-:W5:Y:S01]  /*3020*/  @P2 S2R R7, SR_CgaCtaId ;  /* 0x0000000000072919 */ /* 0x000f620000008800 */
[----:B0-----:R-:W-:Y:S02]  /*3030*/  ISETP.GT.AND P0, PT, R6, 0x1e, PT ;  /* 0x0000001e0600780c */ /* 0x001fe40003f04270 */
[----:B---3--:R-:W-:-:S02]  /*3040*/  ISETP.NE.AND P1, PT, R0, RZ, PT ;  /* 0x000000ff0000720c */ /* 0x008fc40003f25270 */
[----:B-----5:R-:W-:-:S09]  /*3050*/  @P2 LEA R4, R7, R4, 0x18 ;  /* 0x0000000407042211 */ /* 0x020fd200078ec0ff */
[----:B--2---:R-:W-:Y:S01]  /*3060*/  @!P0 FADD R20, R5, R20 ;  /* 0x0000001405148221 */ /* 0x004fe20000000000 */
        /* <DEDUP_REMOVED lines=8> */
[----:B0-----:R-:W-:Y:S01]  /*30f0*/  @!P0 FADD R20, R20, R5 ;  /* 0x0000000514148221 */ /* 0x001fe20000000000 */
[----:B------:R-:W-:-:S02]  /*3100*/  ISETP.GT.AND P0, PT, R6, 0xf, PT ;  /* 0x0000000f0600780c */ /* 0x000fc40003f04270 */
[----:B------:R-:W-:Y:S02]  /*3110*/  @P2 SHF.R.U32.HI R6, RZ, 0x3, R0 ;  /* 0x00000003ff062819 */ /* 0x000fe40000011600 */
[----:B------:R-:W0:Y:S02]  /*3120*/  SHFL.DOWN PT, R5, R20, 0x10, 0x1f ;  /* 0x0a001f0014057f89 */ /* 0x000e2400000e0000 */
[----:B------:R-:W-:-:S05]  /*3130*/  @P2 LOP3.LUT R7, R6, 0x7c, RZ, 0xc0, !PT ;  /* 0x0000007c06072812 */ /* 0x000fca00078ec0ff */
[----:B------:R-:W-:Y:S02]  /*3140*/  @P2 IMAD.IADD R7, R7, 0x1, R4 ;  /* 0x0000000107072824 */ /* 0x000fe400078e0204 */
        /* <DEDUP_REMOVED lines=48> */
.L_x_19054:
[----:B------:R-:W-:Y:S05]  /*3450*/  BSYNC.RECONVERGENT B0 ;  /* 0x0000000000007941 */ /* 0x000fea0003800200 */
.L_x_19053:
[----:B------:R-:W3:Y:S01]  /*3460*/  S2UR UR7, SR_CgaCtaId ;  /* 0x00000000000779c3 */ /* 0x000ee20000008800 */
[----:B------:R-:W-:Y:S01]  /*3470*/  ISETP.GE.AND P0, PT, R0, R3, PT ;  /* 0x000000030000720c */ /* 0x000fe20003f06270 */
[----:B------:R-:W-:Y:S01]  /*3480*/  UMOV UR6, 0x400 ;  /* 0x0000040000067882 */ /* 0x000fe20000000000 */
[----:B------:R-:W0:Y:S01]  /*3490*/  LDCU UR11, c[0x0][0x3f0] ;  /* 0x00007e00ff0b77ac */ /* 0x000e220008000800 */
[----:B------:R-:W-:Y:S01]  /*34a0*/  BSSY.RECONVERGENT B0, `(.L_x_19055) ;  /* 0x00000ff000007945 */ /* 0x000fe20003800200 */
[----:B------:R-:W0:Y:S01]  /*34b0*/  LDCU UR22, c[0x0][0x3d4] ;  /* 0x00007a80ff1677ac */ /* 0x000e220008000800 */
[----:B------:R-:W0:Y:S01]  /*34c0*/  LDCU.64 UR20, c[0x0][0x3b8] ;  /* 0x00007700ff1477ac */ /* 0x000e220008000a00 */
[----:B------:R-:W0:Y:S01]  /*34d0*/  LDCU.64 UR14, c[0x0][0x3d8] ;  /* 0x00007b00ff0e77ac */ /* 0x000e220008000a00 */
[----:B------:R-:W0:Y:S01]  /*34e0*/  LDCU.128 UR24, c[0x0][0x380] ;  /* 0x00007000ff1877ac */ /* 0x000e220008000c00 */
[----:B---3--:R-:W-:Y:S01]  /*34f0*/  ULEA UR6, UR7, UR6, 0x18 ;  /* 0x0000000607067291 */ /* 0x008fe2000f8ec0ff */
[----:B------:R-:W-:Y:S06]  /*3500*/  BAR.SYNC.DEFER_BLOCKING 0x0 ;  /* 0x0000000000007b1d */ /* 0x000fec0000010000 */
[----:B0-----:R-:W-:Y:S05]  /*3510*/  @P0 BRA `(.L_x_19056) ;  /* 0x0000000c00dc0947 */ /* 0x001fea0003800000 */
[----:B------:R-:W0:Y:S01]  /*3520*/  LDS R4, [UR6+0x14c] ;  /* 0x00014c06ff047984 */ /* 0x000e220008000800 */
[----:B------:R-:W-:Y:S01]  /*3530*/  LOP3.LUT P0, RZ, R2, 0x400, RZ, 0xc0, !PT ;  /* 0x0000040002ff7812 */ /* 0x000fe2000780c0ff */
[----:B------:R-:W-:Y:S01]  /*3540*/  BSSY.RECONVERGENT B1, `(.L_x_19057) ;  /* 0x000005b000017945 */ /* 0x000fe20003800200 */
[----:B------:R-:W-:-:S11]  /*3550*/  IMAD.MOV.U32 R5, RZ, RZ, R0 ;  /* 0x000000ffff057224 */ /* 0x000fd600078e0000 */
[----:B------:R-:W-:Y:S05]  /*3560*/  @P0 BRA `(.L_x_19058) ;  /* 0x0000000400600947 */ /* 0x000fea0003800000 */
[----:B------:R-:W3:Y:S01]  /*3570*/  LDC R6, c[0x0][0x3a8] ;  /* 0x0000ea00ff067b82 */ /* 0x000ee20000000800 */
[----:B-12---:R-:W-:Y:S01]  /*3580*/  IMAD.MOV.U32 R8, RZ, RZ, RZ ;  /* 0x000000ffff087224 */ /* 0x006fe200078e00ff */
[----:B------:R-:W1:Y:S01]  /*3590*/  LDCU.64 UR12, c[0x0][0x3b8] ;  /* 0x00007700ff0c77ac */ /* 0x000e620008000a00 */
[----:B------:R-:W2:Y:S05]  /*35a0*/  LDCU.128 UR16, c[0x0][0x380] ;  /* 0x00007000ff1077ac */ /* 0x000eaa0008000c00 */
[----:B------:R-:W5:Y:S01]  /*35b0*/  LDC R3, c[0x0][0x3c8] ;  /* 0x0000f200ff037b82 */ /* 0x000f620000000800 */
[----:B------:R-:W4:Y:S01]  /*35c0*/  LDCU UR7, c[0x0][0x3d4] ;  /* 0x00007a80ff0777ac */ /* 0x000f220008000800 */
[----:B---3--:R-:W-:-:S04]  /*35d0*/  IABS R10, R6 ;  /* 0x00000006000a7213 */ /* 0x008fc80000000000 */
[----:B------:R-:W3:Y:S01]  /*35e0*/  I2F.RP R5, R10 ;  /* 0x0000000a00057306 */ /* 0x000ee20000209400 */
[----:B-----5:R-:W-:-:S05]  /*35f0*/  IMAD R3, R3, UR5, R0 ;  /* 0x0000000503037c24 */ /* 0x020fca000f8e0200 */
[----:B------:R-:W-:Y:S02]  /*3600*/  IABS R11, R3 ;  /* 0x00000003000b7213 */ /* 0x000fe40000000000 */
[----:B---3--:R-:W3:Y:S02]  /*3610*/  MUFU.RCP R5, R5 ;  /* 0x0000000500057308 */ /* 0x008ee40000001000 */
[----:B---3--:R-:W-:-:S06]  /*3620*/  VIADD R9, R5, 0xffffffe ;  /* 0x0ffffffe05097836 */ /* 0x008fcc0000000000 */
[----:B------:R-:W3:Y:S02]  /*3630*/  F2I.FTZ.U32.TRUNC.NTZ R9, R9 ;  /* 0x0000000900097305 */ /* 0x000ee4000021f000 */
[----:B---3--:R-:W-:-:S04]  /*3640*/  IMAD.MOV R7, RZ, RZ, -R9 ;  /* 0x000000ffff077224 */ /* 0x008fc800078e0a09 */
[----:B------:R-:W-:-:S04]  /*3650*/  IMAD R7, R7, R10, RZ ;  /* 0x0000000a07077224 */ /* 0x000fc800078e02ff */
[----:B------:R-:W-:-:S04]  /*3660*/  IMAD.HI.U32 R8, R9, R7, R8 ;  /* 0x0000000709087227 */ /* 0x000fc800078e0008 */
[----:B------:R-:W-:-:S04]  /*3670*/  IMAD.MOV.U32 R7, RZ, RZ, R11 ;  /* 0x000000ffff077224 */ /* 0x000fc800078e000b */
        /* <DEDUP_REMOVED lines=9> */
[----:B------:R-:W5:Y:S01]  /*3710*/  LDC.64 R10, c[0x0][0x390] ;  /* 0x0000e400ff0a7b82 */ /* 0x000f620000000a00 */
[----:B------:R-:W-:-:S04]  /*3720*/  LOP3.LUT R7, R3, R6, RZ, 0x3c, !PT ;  /* 0x0000000603077212 */ /* 0x000fc800078e3cff */
[----:B------:R-:W-:-:S06]  /*3730*/  ISETP.GE.AND P2, PT, R7, RZ, PT ;  /* 0x000000ff0700720c */ /* 0x000fcc0003f46270 */
[----:B------:R-:W-:-:S07]  /*3740*/  @P0 VIADD R5, R5, 0x1 ;  /* 0x0000000105050836 */ /* 0x000fce0000000000 */
[----:B------:R-:W-:Y:S01]  /*3750*/  @!P2 IMAD.MOV R5, RZ, RZ, -R5 ;  /* 0x000000ffff05a224 */ /* 0x000fe200078e0a05 */
[----:B------:R-:W-:Y:S02]  /*3760*/  @!P1 LOP3.LUT R5, RZ, R6, RZ, 0x33, !PT ;  /* 0x00000006ff059212 */ /* 0x000fe400078e33ff */
[----:B-----5:R-:W-:-:S03]  /*3770*/  ISETP.NE.U32.AND P0, PT, R10, 0x1, PT ;  /* 0x000000010a00780c */ /* 0x020fc60003f05070 */
[----:B------:R-:W-:Y:S01]  /*3780*/  IMAD.MOV R7, RZ, RZ, -R5 ;  /* 0x000000ffff077224 */ /* 0x000fe200078e0a05 */
[----:B------:R-:W-:-:S03]  /*3790*/  ISETP.NE.AND.EX P1, PT, R11, RZ, PT, P0 ;  /* 0x000000ff0b00720c */ /* 0x000fc60003f25300 */
[----:B------:R-:W-:Y:S01]  /*37a0*/  IMAD R6, R6, R7, R3 ;  /* 0x0000000706067224 */ /* 0x000fe200078e0203 */
[----:B---3--:R-:W-:Y:S02]  /*37b0*/  ISETP.NE.U32.AND P0, PT, R8, 0x1, PT ;  /* 0x000000010800780c */ /* 0x008fe40003f05070 */
[----:B------:R-:W-:Y:S02]  /*37c0*/  SEL R5, R5, RZ, P1 ;  /* 0x000000ff05057207 */ /* 0x000fe40000800000 */
[----:B------:R-:W-:-:S03]  /*37d0*/  ISETP.NE.AND.EX P0, PT, R9, RZ, PT, P0 ;  /* 0x000000ff0900720c */ /* 0x000fc60003f05300 */
[----:B-1----:R-:W-:Y:S01]  /*37e0*/  IMAD R5, R5, UR12, RZ ;  /* 0x0000000c05057c24 */ /* 0x002fe2000f8e02ff */
[----:B------:R-:W-:-:S05]  /*37f0*/  SEL R6, R6, RZ, P0 ;  /* 0x000000ff06067207 */ /* 0x000fca0000000000 */
[----:B------:R-:W-:Y:S01]  /*3800*/  IMAD R5, R6, UR13, R5 ;  /* 0x0000000d06057c24 */ /* 0x000fe2000f8e0205 */
[----:B------:R-:W-:-:S04]  /*3810*/  SHF.R.S64 R6, RZ, 0x1e, R3 ;  /* 0x0000001eff067819 */ /* 0x000fc80000001003 */
[----:B--2---:R-:W-:-:S04]  /*3820*/  IADD3 R8, P0, PT, R5, UR18, RZ ;  /* 0x0000001205087c10 */ /* 0x004fc8000ff1e0ff */
[----:B------:R-:W-:Y:S02]  /*3830*/  LEA.HI.X.SX32 R9, R5, UR19, 0x1, P0 ;  /* 0x0000001305097c11 */ /* 0x000fe400080f0eff */
[----:B------:R-:W-:-:S03]  /*3840*/  IADD3 R6, P0, PT, R6, UR16, RZ ;  /* 0x0000001006067c10 */ /* 0x000fc6000ff1e0ff */
[----:B------:R-:W2:Y:S01]  /*3850*/  LDG.E.U8 R8, desc[UR8][R8.64] ;  /* 0x0000000808087981 */ /* 0x000ea2000c1e1100 */
[----:B------:R-:W-:-:S05]  /*3860*/  LEA.HI.X.SX32 R7, R3, UR17, 0x2, P0 ;  /* 0x0000001103077c11 */ /* 0x000fca00080f16ff */
[----:B------:R0:W4:Y:S01]  /*3870*/  LDG.E R6, desc[UR8][R6.64] ;  /* 0x0000000806067981 */ /* 0x000122000c1e1900 */
[----:B------:R-:W-:Y:S01]  /*3880*/  IMAD.MOV.U32 R3, RZ, RZ, 0x3bbb989d ;  /* 0x3bbb989dff037424 */ /* 0x000fe200078e00ff */
[----:B------:R-:W-:Y:S01]  /*3890*/  BSSY.RECONVERGENT B2, `(.L_x_19059) ;  /* 0x0000019000027945 */ /* 0x000fe20003800200 */
[----:B------:R-:W-:Y:S01]  /*38a0*/  IMAD.MOV.U32 R12, RZ, RZ, 0x437c0000 ;  /* 0x437c0000ff0c7424 */ /* 0x000fe200078e00ff */
[----:B0-----:R-:W0:Y:S01]  /*38b0*/  MUFU.RCP R7, R4 ;  /* 0x0000000400077308 */ /* 0x001e220000001000 */
[----:B--2---:R-:W-:Y:S01]  /*38c0*/  ISETP.NE.AND P0, PT, R8, RZ, PT ;  /* 0x000000ff0800720c */ /* 0x004fe20003f05270 */
[----:B0-----:R-:W-:-:S04]  /*38d0*/  FFMA R8, -R4, R7, 1 ;  /* 0x3f80000004087423 */ /* 0x001fc80000000107 */
[----:B------:R-:W-:Y:S01]  /*38e0*/  FFMA R8, R7, R8, R7 ;  /* 0x0000000807087223 */ /* 0x000fe20000000007 */
[----:B----4-:R-:W-:-:S07]  /*38f0*/  FMUL R10, R6, UR7 ;  /* 0x00000007060a7c20 */ /* 0x010fce0008400000 */
        /* <DEDUP_REMOVED lines=15> */
[----:B------:R-:W-:-:S07]  /*39f0*/  MOV R18, 0x3a10 ;  /* 0x00003a1000127802 */ /* 0x000fce0000000f00 */
[----:B------:R-:W-:Y:S05]  /*3a00*/  CALL.REL.NOINC `($__internal_308_$__cuda_sm3x_div_rn_noftz_f32_slowpath) ;  /* 0x0000000800c07944 */ /* 0x000fea0003c00000 */
[----:B------:R-:W-:-:S07]  /*3a10*/  MOV R11, R3 ;  /* 0x00000003000b7202 */ /* 0x000fce0000000f00 */
.L_x_19060:
[----:B------:R-:W-:Y:S05]  /*3a20*/  BSYNC.RECONVERGENT B2 ;  /* 0x0000000000027941 */ /* 0x000fea0003800200 */
.L_x_19059:
[----:B------:R-:W0:Y:S01]  /*3a30*/  LDC.64 R12, c[0x0][0x3e0] ;  /* 0x0000f800ff0c7b82 */ /* 0x000e220000000a00 */
[----:B------:R-:W1:Y:S01]  /*3a40*/  LDCU.64 UR12, c[0x0][0x3d8] ;  /* 0x00007b00ff0c77ac */ /* 0x000e620008000a00 */
[----:B------:R-:W-:Y:S01]  /*3a50*/  IMAD.MOV.U32 R6, RZ, RZ, R0 ;  /* 0x000000ffff067224 */ /* 0x000fe200078e0000 */
[----:B------:R-:W-:Y:S01]  /*3a60*/  LOP3.LUT R5, R0, 0x400, RZ, 0xfc, !PT ;  /* 0x0000040000057812 */ /* 0x000fe200078efcff */
[----:B------:R-:W-:Y:S02]  /*3a70*/  IMAD.MOV.U32 R7, RZ, RZ, RZ ;  /* 0x000000ffff077224 */ /* 0x000fe400078e00ff */
[C---:B0-----:R-:W-:Y:S02]  /*3a80*/  IMAD R8, R12.reuse, UR4, RZ ;  /* 0x000000040c087c24 */ /* 0x041fe4000f8e02ff */
[----:B------:R-:W-:-:S04]  /*3a90*/  IMAD.WIDE.U32 R6, R12, UR5, R6 ;  /* 0x000000050c067c25 */ /* 0x000fc8000f8e0006 */
[----:B------:R-:W-:Y:S01]  /*3aa0*/  IMAD R3, R13, UR5, R8 ;  /* 0x000000050d037c24 */ /* 0x000fe2000f8e0208 */
[----:B-1----:R-:W-:-:S03]  /*3ab0*/  LEA R8, P0, R6, UR12, 0x2 ;  /* 0x0000000c06087c11 */ /* 0x002fc6000f8010ff */
[----:B------:R-:W-:-:S05]  /*3ac0*/  IMAD.IADD R3, R7, 0x1, R3 ;  /* 0x0000000107037824 */ /* 0x000fca00078e0203 */
[----:B------:R-:W-:-:S05]  /*3ad0*/  LEA.HI.X R9, R6, UR13, R3, 0x2, P0 ;  /* 0x0000000d06097c11 */ /* 0x000fca00080f1403 */
[----:B------:R3:W-:Y:S02]  /*3ae0*/  STG.E desc[UR8][R8.64], R11 ;  /* 0x0000000b08007986 */ /* 0x0007e4000c101908 */
.L_x_19058:
[----:B------:R-:W-:Y:S05]  /*3af0*/  BSYNC.RECONVERGENT B1 ;  /* 0x0000000000017941 */ /* 0x000fea0003800200 */
.L_x_19057:
[----:B------:R-:W0:Y:S01]  /*3b00*/  LDC R10, c[0x0][0x3a8] ;  /* 0x0000ea00ff0a7b82 */ /* 0x000e220000000800 */
[----:B------:R-:W-:-:S07]  /*3b10*/  ISETP.GE.U32.AND P0, PT, R2, 0x400, PT ;  /* 0x000004000200780c */ /* 0x000fce0003f06070 */
[----:B------:R-:W0:Y:S08]  /*3b20*/  LDC R16, c[0x0][0x3c8] ;  /* 0x0000f200ff107b82 */ /* 0x000e300000000800 */
[----:B------:R-:W0:Y:S08]  /*3b30*/  LDC.64 R12, c[0x0][0x390] ;  /* 0x0000e400ff0c7b82 */ /* 0x000e300000000a00 */
[----:B------:R-:W0:Y:S08]  /*3b40*/  LDC.64 R14, c[0x0][0x398] ;  /* 0x0000e600ff0e7b82 */ /* 0x000e300000000a00 */
[----:B------:R-:W0:Y:S01]  /*3b50*/  LDC.64 R6, c[0x0][0x3e0] ;  /* 0x0000f800ff067b82 */ /* 0x000e220000000a00 */
[----:B------:R-:W-:Y:S05]  /*3b60*/  @!P0 BRA `(.L_x_19056) ;  /* 0x0000000800488947 */ /* 0x000fea0003800000 */
.L_x_19065:
[----:B0-----:R-:W-:Y:S01]  /*3b70*/  IABS R20, R10 ;  /* 0x0000000a00147213 */ /* 0x001fe20000000000 */
[----:B---3--:R-:W-:-:S03]  /*3b80*/  IMAD R9, R16, UR5, R5 ;  /* 0x0000000510097c24 */ /* 0x008fc6000f8e0205 */
[----:B------:R-:W0:Y:S02]  /*3b90*/  I2F.RP R0, R20 ;  /* 0x0000001400007306 */ /* 0x000e240000209400 */
[----:B------:R-:W-:-:S06]  /*3ba0*/  IABS R11, R9 ;  /* 0x00000009000b7213 */ /* 0x000fcc0000000000 */
[----:B0-----:R-:W0:Y:S02]  /*3bb0*/  MUFU.RCP R0, R0 ;  /* 0x0000000000007308 */ /* 0x001e240000001000 */
[----:B0-----:R-:W-:-:S06]  /*3bc0*/  VIADD R18, R0, 0xffffffe ;  /* 0x0ffffffe00127836 */ /* 0x001fcc0000000000 */
[----:B------:R0:W3:Y:S02]  /*3bd0*/  F2I.FTZ.U32.TRUNC.NTZ R19, R18 ;  /* 0x0000001200137305 */ /* 0x0000e4000021f000 */
[----:B0-----:R-:W-:Y:S02]  /*3be0*/  IMAD.MOV.U32 R18, RZ, RZ, RZ ;  /* 0x000000ffff127224 */ /* 0x001fe400078e00ff */
[----:B---3--:R-:W-:-:S04]  /*3bf0*/  IMAD.MOV R3, RZ, RZ, -R19 ;  /* 0x000000ffff037224 */ /* 0x008fc800078e0a13 */
[----:B------:R-:W-:-:S04]  /*3c00*/  IMAD R3, R3, R20, RZ ;  /* 0x0000001403037224 */ /* 0x000fc800078e02ff */
[----:B-12---:R-:W-:Y:S01]  /*3c10*/  IMAD.HI.U32 R8, R19, R3, R18 ;  /* 0x0000000313087227 */ /* 0x006fe200078e0012 */
[----:B------:R-:W-:-:S03]  /*3c20*/  SHF.R.S64 R18, RZ, 0x1e, R9 ;  /* 0x0000001eff127819 */ /* 0x000fc60000001009 */
        /* <DEDUP_REMOVED lines=16> */
[----:B------:R-:W-:-:S03]  /*3d30*/  ISETP.NE.U32.AND P1, PT, R14, 0x1, PT ;  /* 0x000000010e00780c */ /* 0x000fc60003f25070 */
[----:B------:R-:W-:Y:S01]  /*3d40*/  IMAD.MOV R3, RZ, RZ, -R0 ;  /* 0x000000ffff037224 */ /* 0x000fe200078e0a00 */
[----:B------:R-:W-:Y:S02]  /*3d50*/  ISETP.NE.AND.EX P1, PT, R15, RZ, PT, P1 ;  /* 0x000000ff0f00720c */ /* 0x000fe40003f25310 */
[----:B------:R-:W-:Y:S01]  /*3d60*/  SEL R0, R0, RZ, P0 ;  /* 0x000000ff00007207 */ /* 0x000fe20000000000 */
[----:B------:R-:W-:-:S04]  /*3d70*/  IMAD R3, R10, R3, R9 ;  /* 0x000000030a037224 */ /* 0x000fc800078e0209 */
[----:B------:R-:W-:Y:S01]  /*3d80*/  IMAD R0, R0, UR20, RZ ;  /* 0x0000001400007c24 */ /* 0x000fe2000f8e02ff */
[----:B------:R-:W-:-:S05]  /*3d90*/  SEL R3, R3, RZ, P1 ;  /* 0x000000ff03037207 */ /* 0x000fca0000800000 */
[----:B------:R-:W-:-:S05]  /*3da0*/  IMAD R0, R3, UR21, R0 ;  /* 0x0000001503007c24 */ /* 0x000fca000f8e0200 */
[----:B------:R-:W-:-:S04]  /*3db0*/  IADD3 R22, P2, PT, R0, UR26, RZ ;  /* 0x0000001a00167c10 */ /* 0x000fc8000ff5e0ff */
[----:B------:R-:W-:Y:S02]  /*3dc0*/  LEA.HI.X.SX32 R23, R0, UR27, 0x1, P2 ;  /* 0x0000001b00177c11 */ /* 0x000fe400090f0eff */
[----:B------:R-:W-:-:S03]  /*3dd0*/  IADD3 R18, P2, PT, R18, UR24, RZ ;  /* 0x0000001812127c10 */ /* 0x000fc6000ff5e0ff */
[----:B------:R0:W2:Y:S01]  /*3de0*/  LDG.E.U8 R22, desc[UR8][R22.64] ;  /* 0x0000000816167981 */ /* 0x0000a2000c1e1100 */
[----:B------:R-:W-:-:S05]  /*3df0*/  LEA.HI.X.SX32 R19, R9, UR25, 0x2, P2 ;  /* 0x0000001909137c11 */ /* 0x000fca00090f16ff */
[----:B------:R-:W3:Y:S01]  /*3e00*/  LDG.E R18, desc[UR8][R18.64] ;  /* 0x0000000812127981 */ /* 0x000ee2000c1e1900 */
[----:B------:R-:W-:Y:S01]  /*3e10*/  IMAD.MOV.U32 R3, RZ, RZ, 0x3bbb989d ;  /* 0x3bbb989dff037424 */ /* 0x000fe200078e00ff */
[----:B------:R-:W-:Y:S01]  /*3e20*/  BSSY.RECONVERGENT B1, `(.L_x_19061) ;  /* 0x000001c000017945 */ /* 0x000fe20003800200 */
[----:B------:R-:W-:Y:S01]  /*3e30*/  IMAD.MOV.U32 R8, RZ, RZ, 0x437c0000 ;  /* 0x437c0000ff087424 */ /* 0x000fe200078e00ff */
[----:B0-----:R-:W0:Y:S01]  /*3e40*/  MUFU.RCP R23, R4 ;  /* 0x0000000400177308 */ /* 0x001e220000001000 */
[----:B--2---:R-:W-:Y:S01]  /*3e50*/  ISETP.NE.AND P2, PT, R22, RZ, PT ;  /* 0x000000ff1600720c */ /* 0x004fe20003f45270 */
[----:B---3--:R-:W-:-:S12]  /*3e60*/  FMUL R0, R18, UR22 ;  /* 0x0000001612007c20 */ /* 0x008fd80008400000 */
[----:B------:R-:W4:Y:S02]  /*3e70*/  @!P2 LDC R0, c[0x0][0x3d0] ;  /* 0x0000f400ff00ab82 */ /* 0x000f240000000800 */
[----:B----4-:R-:W-:-:S04]  /*3e80*/  FADD R0, -R21, R0 ;  /* 0x0000000015007221 */ /* 0x010fc80000000100 */
[----:B------:R-:W-:-:S04]  /*3e90*/  FFMA.SAT R3, R0, R3, 0.5 ;  /* 0x3f00000000037423 */ /* 0x000fc80000002003 */
[----:B------:R-:W-:Y:S01]  /*3ea0*/  FFMA.RM R3, R3, R8, 12582913 ;  /* 0x4b40000103037423 */ /* 0x000fe20000004008 */
[----:B0-----:R-:W-:-:S03]  /*3eb0*/  FFMA R8, -R4, R23, 1 ;  /* 0x3f80000004087423 */ /* 0x001fc60000000117 */
[C---:B------:R-:W-:Y:S01]  /*3ec0*/  FADD R11, R3.reuse, -12583039 ;  /* 0xcb40007f030b7421 */ /* 0x040fe20000000000 */
[----:B------:R-:W-:-:S03]  /*3ed0*/  SHF.L.U32 R3, R3, 0x17, RZ ;  /* 0x0000001703037819 */ /* 0x000fc600000006ff */
[----:B------:R-:W-:-:S04]  /*3ee0*/  FFMA R11, R0, 1.4426950216293334961, -R11 ;  /* 0x3fb8aa3b000b7823 */ /* 0x000fc8000000080b */
[----:B------:R-:W-:-:S04]  /*3ef0*/  FFMA R11, R0, 1.925963033500011079e-08, R11 ;  /* 0x32a57060000b7823 */ /* 0x000fc8000000000b */
[----:B------:R-:W0:Y:S02]  /*3f00*/  MUFU.EX2 R0, R11 ;  /* 0x0000000b00007308 */ /* 0x000e240000000800 */
[----:B0-----:R-:W-:Y:S01]  /*3f10*/  FMUL R17, R3, R0 ;  /* 0x0000000003117220 */ /* 0x001fe20000400000 */
[----:B------:R-:W-:Y:S01]  /*3f20*/  FFMA R0, R23, R8, R23 ;  /* 0x0000000817007223 */ /* 0x000fe20000000017 */
[----:B------:R-:W-:-:S04]  /*3f30*/  IMAD.MOV.U32 R8, RZ, RZ, R5 ;  /* 0x000000ffff087224 */ /* 0x000fc800078e0005 */
[----:B------:R-:W0:Y:S01]  /*3f40*/  FCHK P2, R17, R4 ;  /* 0x0000000411007302 */ /* 0x000e220000040000 */
[----:B------:R-:W-:Y:S01]  /*3f50*/  FFMA R3, R0, R17, RZ ;  /* 0x0000001100037223 */ /* 0x000fe200000000ff */
[----:B------:R-:W-:-:S03]  /*3f60*/  VIADD R5, R5, 0x800 ;  /* 0x0000080005057836 */ /* 0x000fc60000000000 */
[----:B------:R-:W-:Y:S02]  /*3f70*/  FFMA R18, -R4, R3, R17 ;  /* 0x0000000304127223 */ /* 0x000fe40000000111 */
[----:B------:R-:W-:Y:S02]  /*3f80*/  ISETP.GE.AND P3, PT, R5, UR11, PT ;  /* 0x0000000b05007c0c */ /* 0x000fe4000bf66270 */
[----:B------:R-:W-:Y:S01]  /*3f90*/  FFMA R3, R0, R18, R3 ;  /* 0x0000001200037223 */ /* 0x000fe20000000003 */
[----:B0-----:R-:W-:Y:S10]  /*3fa0*/  @!P2 BRA `(.L_x_19062) ;  /* 0x00000000000ca947 */ /* 0x001ff40003800000 */
[----:B------:R-:W-:Y:S01]  /*3fb0*/  IMAD.MOV.U32 R3, RZ, RZ, R17 ;  /* 0x000000ffff037224 */ /* 0x000fe200078e0011 */
[----:B------:R-:W-:-:S07]  /*3fc0*/  MOV R18, 0x3fe0 ;  /* 0x00003fe000127802 */ /* 0x000fce0000000f00 */
[----:B------:R-:W-:Y:S05]  /*3fd0*/  CALL.REL.NOINC `($__internal_308_$__cuda_sm3x_div_rn_noftz_f32_slowpath) ;  /* 0x00000004004c7944 */ /* 0x000fea0003c00000 */
.L_x_19062:
[----:B------:R-:W-:Y:S05]  /*3fe0*/  BSYNC.RECONVERGENT B1 ;  /* 0x0000000000017941 */ /* 0x000fea0003800200 */
.L_x_19061:
[----:B------:R-:W-:Y:S01]  /*3ff0*/  IABS R0, R10 ;  /* 0x0000000a00007213 */ /* 0x000fe20000000000 */
[----:B------:R-:W-:Y:S02]  /*4000*/  VIADD R11, R9, 0x400 ;  /* 0x00000400090b7836 */ /* 0x000fe40000000000 */
[----:B------:R-:W-:Y:S01]  /*4010*/  IMAD.MOV.U32 R18, RZ, RZ, RZ ;  /* 0x000000ffff127224 */ /* 0x000fe200078e00ff */
[----:B------:R-:W0:Y:S08]  /*4020*/  I2F.RP R20, R0 ;  /* 0x0000000000147306 */ /* 0x000e300000209400 */
[----:B0-----:R-:W0:Y:S02]  /*4030*/  MUFU.RCP R20, R20 ;  /* 0x0000001400147308 */ /* 0x001e240000001000 */
[----:B0-----:R-:W-:-:S06]  /*4040*/  VIADD R19, R20, 0xffffffe ;  /* 0x0ffffffe14137836 */ /* 0x001fcc0000000000 */
[----:B------:R-:W0:Y:S02]  /*4050*/  F2I.FTZ.U32.TRUNC.NTZ R19, R19 ;  /* 0x0000001300137305 */ /* 0x000e24000021f000 */
[----:B0-----:R-:W-:-:S04]  /*4060*/  IMAD.MOV R17, RZ, RZ, -R19 ;  /* 0x000000ffff117224 */ /* 0x001fc800078e0a13 */
[----:B------:R-:W-:Y:S01]  /*4070*/  IMAD R9, R17, R0, RZ ;  /* 0x0000000011097224 */ /* 0x000fe200078e02ff */
[----:B------:R-:W-:-:S03]  /*4080*/  IABS R17, R11 ;  /* 0x0000000b00117213 */ /* 0x000fc60000000000 */
[----:B------:R-:W-:-:S06]  /*4090*/  IMAD.HI.U32 R18, R19, R9, R18 ;  /* 0x0000000913127227 */ /* 0x000fcc00078e0012 */
[----:B------:R-:W-:-:S05]  /*40a0*/  IMAD.HI.U32 R9, R18, R17, RZ ;  /* 0x0000001112097227 */ /* 0x000fca00078e00ff */
[----:B------:R-:W-:-:S05]  /*40b0*/  IADD3 R18, PT, PT, -R9, RZ, RZ ;  /* 0x000000ff09127210 */ /* 0x000fca0007ffe1ff */
[----:B------:R-:W-:Y:S02]  /*40c0*/  IMAD R17, R0, R18, R17 ;  /* 0x0000001200117224 */ /* 0x000fe400078e0211 */
[----:B------:R-:W-:-:S03]  /*40d0*/  IMAD R18, R6, UR4, RZ ;  /* 0x0000000406127c24 */ /* 0x000fc6000f8e02ff */
[----:B------:R-:W-:-:S13]  /*40e0*/  ISETP.GT.U32.AND P4, PT, R0, R17, PT ;  /* 0x000000110000720c */ /* 0x000fda0003f84070 */
[----:B------:R-:W-:Y:S02]  /*40f0*/  @!P4 IMAD.IADD R17, R17, 0x1, -R0 ;  /* 0x000000011111c824 */ /* 0x000fe400078e0a00 */
[----:B------:R-:W-:Y:S01]  /*4100*/  @!P4 VIADD R9, R9, 0x1 ;  /* 0x000000010909c836 */ /* 0x000fe20000000000 */
[----:B------:R-:W-:Y:S02]  /*4110*/  ISETP.NE.AND P4, PT, R10, RZ, PT ;  /* 0x000000ff0a00720c */ /* 0x000fe40003f85270 */
[----:B------:R-:W-:Y:S02]  /*4120*/  ISETP.GE.U32.AND P2, PT, R17, R0, PT ;  /* 0x000000001100720c */ /* 0x000fe40003f46070 */
[----:B------:R-:W-:-:S04]  /*4130*/  LOP3.LUT R0, R11, R10, RZ, 0x3c, !PT ;  /* 0x0000000a0b007212 */ /* 0x000fc800078e3cff */
[----:B------:R-:W-:-:S07]  /*4140*/  ISETP.GE.AND P5, PT, R0, RZ, PT ;  /* 0x000000ff0000720c */ /* 0x000fce0003fa6270 */
[----:B------:R-:W-:-:S06]  /*4150*/  @P2 VIADD R9, R9, 0x1 ;  /* 0x0000000109092836 */ /* 0x000fcc0000000000 */
[----:B------:R-:W-:Y:S01]  /*4160*/  @!P5 IMAD.MOV R9, RZ, RZ, -R9 ;  /* 0x000000ffff09d224 */ /* 0x000fe200078e0a09 */
[----:B------:R-:W-:-:S04]  /*4170*/  @!P4 LOP3.LUT R9, RZ, R10, RZ, 0x33, !PT ;  /* 0x0000000aff09c212 */ /* 0x000fc800078e33ff */
[----:B------:R-:W-:Y:S01]  /*4180*/  SEL R17, R9, RZ, P0 ;  /* 0x000000ff09117207 */ /* 0x000fe20000000000 */
[----:B------:R-:W-:Y:S02]  /*4190*/  IMAD.MOV R0, RZ, RZ, -R9 ;  /* 0x000000ffff007224 */ /* 0x000fe400078e0a09 */
[----:B------:R-:W-:Y:S02]  /*41a0*/  IMAD.MOV.U32 R9, RZ, RZ, RZ ;  /* 0x000000ffff097224 */ /* 0x000fe400078e00ff */
[----:B------:R-:W-:Y:S02]  /*41b0*/  IMAD R0, R10, R0, R11 ;  /* 0x000000000a007224 */ /* 0x000fe400078e020b */
[----:B------:R-:W-:Y:S02]  /*41c0*/  IMAD R17, R17, UR20, RZ ;  /* 0x0000001411117c24 */ /* 0x000fe4000f8e02ff */
[----:B------:R-:W-:Y:S01]  /*41d0*/  IMAD.WIDE.U32 R22, R6, UR5, R8 ;  /* 0x0000000506167c25 */ /* 0x000fe2000f8e0008 */
[----:B------:R-:W-:-:S03]  /*41e0*/  SEL R0, R0, RZ, P1 ;  /* 0x000000ff00007207 */ /* 0x000fc60000800000 */
[----:B------:R-:W-:Y:S01]  /*41f0*/  IMAD R9, R7, UR5, R18 ;  /* 0x0000000507097c24 */ /* 0x000fe2000f8e0212 */
[----:B------:R-:W-:Y:S01]  /*4200*/  LEA R8, P0, R22, UR14, 0x2 ;  /* 0x0000000e16087c11 */ /* 0x000fe2000f8010ff */
[----:B------:R-:W-:Y:S02]  /*4210*/  IMAD R0, R0, UR21, R17 ;  /* 0x0000001500007c24 */ /* 0x000fe4000f8e0211 */
[----:B------:R-:W-:Y:S01]  /*4220*/  IMAD.IADD R9, R9, 0x1, R23 ;  /* 0x0000000109097824 */ /* 0x000fe200078e0217 */
[----:B------:R-:W-:Y:S02]  /*4230*/  SHF.R.S64 R23, RZ, 0x1e, R11 ;  /* 0x0000001eff177819 */ /* 0x000fe4000000100b */
[----:B------:R-:W-:Y:S02]  /*4240*/  IADD3 R18, P1, PT, R0, UR26, RZ ;  /* 0x0000001a00127c10 */ /* 0x000fe4000ff3e0ff */
[----:B------:R-:W-:Y:S02]  /*4250*/  LEA.HI.X R9, R22, UR15, R9, 0x2, P0 ;  /* 0x0000000f16097c11 */ /* 0x000fe400080f1409 */
[----:B------:R-:W-:-:S02]  /*4260*/  LEA.HI.X.SX32 R19, R0, UR27, 0x1, P1 ;  /* 0x0000001b00137c11 */ /* 0x000fc400088f0eff */
[----:B------:R-:W-:Y:S01]  /*4270*/  IADD3 R22, P0, PT, R23, UR24, RZ ;  /* 0x0000001817167c10 */ /* 0x000fe2000ff1e0ff */
[----:B------:R0:W-:Y:S04]  /*4280*/  STG.E desc[UR8][R8.64], R3 ;  /* 0x0000000308007986 */ /* 0x0001e8000c101908 */
[----:B------:R-:W2:Y:S01]  /*4290*/  LDG.E.U8 R18, desc[UR8][R18.64] ;  /* 0x0000000812127981 */ /* 0x000ea2000c1e1100 */
[----:B------:R-:W-:-:S05]  /*42a0*/  LEA.HI.X.SX32 R23, R11, UR25, 0x2, P0 ;  /* 0x000000190b177c11 */ /* 0x000fca00080f16ff */
[----:B------:R-:W3:Y:S01]  /*42b0*/  LDG.E R22, desc[UR8][R22.64] ;  /* 0x0000000816167981 */ /* 0x000ee2000c1e1900 */
[----:B------:R-:W-:Y:S02]  /*42c0*/  HFMA2 R11, -RZ, RZ, 0.96630859375, -0.0022525787353515625 ;  /* 0x3bbb989dff0b7431 */ /* 0x000fe400000001ff */
[----:B------:R-:W-:Y:S01]  /*42d0*/  IMAD.MOV.U32 R20, RZ, RZ, 0x437c0000 ;  /* 0x437c0000ff147424 */ /* 0x000fe200078e00ff */
[----:B------:R-:W1:Y:S01]  /*42e0*/  MUFU.RCP R17, R4 ;  /* 0x0000000400117308 */ /* 0x000e620000001000 */
[----:B------:R-:W-:Y:S01]  /*42f0*/  BSSY.RECONVERGENT B1, `(.L_x_19063) ;  /* 0x0000017000017945 */ /* 0x000fe20003800200 */
[----:B--2---:R-:W-:Y:S01]  /*4300*/  ISETP.NE.AND P0, PT, R18, RZ, PT ;  /* 0x000000ff1200720c */ /* 0x004fe20003f05270 */
[----:B-1----:R-:W-:Y:S01]  /*4310*/  FFMA R18, -R4, R17, 1 ;  /* 0x3f80000004127423 */ /* 0x002fe20000000111 */
[----:B---3--:R-:W-:-:S11]  /*4320*/  FMUL R0, R22, UR22 ;  /* 0x0000001616007c20 */ /* 0x008fd60008400000 */
        /* <DEDUP_REMOVED lines=16> */
[----:B------:R-:W-:-:S07]  /*4430*/  MOV R18, 0x4450 ;  /* 0x0000445000127802 */ /* 0x000fce0000000f00 */
[----:B------:R-:W-:Y:S05]  /*4440*/  CALL.REL.NOINC `($__internal_308_$__cuda_sm3x_div_rn_noftz_f32_slowpath) ;  /* 0x0000000000307944 */ /* 0x000fea0003c00000 */
[----:B------:R-:W-:-:S07]  /*4450*/  IMAD.MOV.U32 R11, RZ, RZ, R3 ;  /* 0x000000ffff0b7224 */ /* 0x000fce00078e0003 */
.L_x_19064:
[----:B------:R-:W-:Y:S05]  /*4460*/  BSYNC.RECONVERGENT B1 ;  /* 0x0000000000017941 */ /* 0x000fea0003800200 */
.L_x_19063:
[----:B------:R0:W-:Y:S01]  /*4470*/  STG.E desc[UR8][R8.64+0x1000], R11 ;  /* 0x0010000b08007986 */ /* 0x0001e2000c101908 */
[----:B------:R-:W-:Y:S05]  /*4480*/  @!P3 BRA `(.L_x_19065) ;  /* 0xfffffff400b8b947 */ /* 0x000fea000383ffff */
.L_x_19056:
[----:B------:R-:W-:Y:S05]  /*4490*/  BSYNC.RECONVERGENT B0 ;  /* 0x0000000000007941 */ /* 0x000fea0003800200 */
.L_x_19055:
[----:B------:R-:W5:Y:S01]  /*44a0*/  LDCU.64 UR6, c[0x0][0x3e8] ;  /* 0x00007d00ff0677ac */ /* 0x000f620008000a00 */
[----:B------:R-:W-:-:S04]  /*44b0*/  UIADD3 UR5, UP0, UPT, UR10, UR5, URZ ;  /* 0x000000050a057290 */ /* 0x000fc8000ff1e0ff */
[----:B------:R-:W-:Y:S02]  /*44c0*/  UIADD3.X UR4, UPT, UPT, URZ, UR4, URZ, UP0, !UPT ;  /* 0x00000004ff047290 */ /* 0x000fe400087fe4ff */
[----:B-----5:R-:W-:-:S04]  /*44d0*/  UISETP.GE.U32.AND UP0, UPT, UR5, UR6, UPT ;  /* 0x000000060500728c */ /* 0x020fc8000bf06070 */
[----:B------:R-:W-:-:S09]  /*44e0*/  UISETP.GE.AND.EX UP0, UPT, UR4, UR7, UPT, UP0 ;  /* 0x000000070400728c */ /* 0x000fd2000bf06300 */
[----:B------:R-:W-:Y:S05]  /*44f0*/  BRA.U !UP0, `(.L_x_19066) ;  /* 0xffffffb908f87547 */ /* 0x000fea000b83ffff */
[----:B------:R-:W-:Y:S05]  /*4500*/  EXIT ;  /* 0x000000000000794d */ /* 0x000fea0003800000 */
        .weak           $__internal_308_$__cuda_sm3x_div_rn_noftz_f32_slowpath
        .type           $__internal_308_$__cuda_sm3x_div_rn_noftz_f32_slowpath,@function
        .size           $__internal_308_$__cuda_sm3x_div_rn_noftz_f32_slowpath,(.L_x_37685 - $__internal_308_$__cuda_sm3x_div_rn_noftz_f32_slowpath)
$__internal_308_$__cuda_sm3x_div_rn_noftz_f32_slowpath:
        /* <DEDUP_REMOVED lines=35> */
.L_x_19068:
        /* <DEDUP_REMOVED lines=51> */
.L_x_19075:
[----:B------:R-:W-:-:S04]  /*4a70*/  LOP3.LUT R3, R3, 0x80000000, RZ, 0xc0, !PT ;  /* 0x8000000003037812 */ /* 0x000fc800078ec0ff */
[----:B------:R-:W-:Y:S01]  /*4a80*/  LOP3.LUT R3, R3, 0x7f800000, RZ, 0xfc, !PT ;  /* 0x7f80000003037812 */ /* 0x000fe200078efcff */
[----:B------:R-:W-:Y:S06]  /*4a90*/  BRA `(.L_x_19076) ;  /* 0x0000000000047947 */ /* 0x000fec0003800000 */
.L_x_19074:
[----:B------:R-:W-:-:S07]  /*4aa0*/  IMAD R3, R20, 0x800000, R3 ;  /* 0x0080000014037824 */ /* 0x000fce00078e0203 */
.L_x_19076:
[----:B------:R-:W-:Y:S05]  /*4ab0*/  BSYNC.RECONVERGENT B4 ;  /* 0x0000000000047941 */ /* 0x000fea0003800200 */
.L_x_19073:
[----:B------:R-:W-:Y:S05]  /*4ac0*/  BRA `(.L_x_19077) ;  /* 0x0000000000207947 */ /* 0x000fea0003800000 */
.L_x_19072:
[----:B------:R-:W-:-:S04]  /*4ad0*/  LOP3.LUT R3, R22, 0x80000000, R3, 0x48, !PT ;  /* 0x8000000016037812 */ /* 0x000fc800078e4803 */
[----:B------:R-:W-:Y:S01]  /*4ae0*/  LOP3.LUT R3, R3, 0x7f800000, RZ, 0xfc, !PT ;  /* 0x7f80000003037812 */ /* 0x000fe200078efcff */
[----:B------:R-:W-:Y:S06]  /*4af0*/  BRA `(.L_x_19077) ;  /* 0x0000000000147947 */ /* 0x000fec0003800000 */
.L_x_19071:
[----:B------:R-:W-:Y:S01]  /*4b00*/  LOP3.LUT R3, R22, 0x80000000, R3, 0x48, !PT ;  /* 0x8000000016037812 */ /* 0x000fe200078e4803 */
[----:B------:R-:W-:Y:S06]  /*4b10*/  BRA `(.L_x_19077) ;  /* 0x00000000000c7947 */ /* 0x000fec0003800000 */
.L_x_19070:
[----:B------:R-:W0:Y:S01]  /*4b20*/  MUFU.RSQ R3, -QNAN ;  /* 0xffc0000000037908 */ /* 0x000e220000001400 */
[----:B------:R-:W-:Y:S05]  /*4b30*/  BRA `(.L_x_19077) ;  /* 0x0000000000047947 */ /* 0x000fea0003800000 */
.L_x_19069:
[----:B------:R-:W-:-:S07]  /*4b40*/  FADD.FTZ R3, R3, R4 ;  /* 0x0000000403037221 */ /* 0x000fce0000010000 */
.L_x_19077:
[----:B------:R-:W-:Y:S05]  /*4b50*/  BSYNC.RECONVERGENT B3 ;  /* 0x0000000000037941 */ /* 0x000fea0003800200 */
.L_x_19067:
[----:B------:R-:W-:-:S04]  /*4b60*/  IMAD.MOV.U32 R19, RZ, RZ, 0x0 ;  /* 0x00000000ff137424 */ /* 0x000fc800078e00ff */
[----:B0-----:R-:W-:Y:S05]  /*4b70*/  RET.REL.NODEC R18 `(_Z24SoftmaxBlockUncachedImplI22BroadcastScaleMaskLoadIffbLm2EiE11DirectStoreIffEfLi1ELi1024EL9Algorithm0EEvT_T0_ll) ;  /* 0xffffffb412207950 */ /* 0x001fea0003c3ffff */
.L_x_19078:
        /* <DEDUP_REMOVED lines=16> */
.L_x_37685:


//--------------------- .text._Z24SoftmaxBlockUncachedImplI22BroadcastScaleMaskLoadIffbLm2EiE11DirectStoreIffEfLi2ELi1024EL9Algorithm0EEvT_T0_ll --------------------------
	.section	.text._Z24SoftmaxBlockUncachedImplI22BroadcastScaleMaskLoadIffbLm2EiE11DirectStoreIffEfLi2ELi1024EL9Algorithm0EEvT_T0_ll,"ax",@progbits
	.align	128
        .global         _Z24SoftmaxBlockUncachedImplI22BroadcastScaleMaskLoadIffbLm2EiE11DirectStoreIffEfLi2ELi1024EL9Algorithm0EEvT_T0_ll
        .type           _Z24SoftmaxBlockUncachedImplI22BroadcastScaleMaskLoadIffbLm2EiE11DirectStoreIffEfLi2ELi1024EL9Algorithm0EEvT_T0_ll,@function
        .size           _Z24SoftmaxBlockUncachedImplI22BroadcastScaleMaskLoadIffbLm2EiE11DirectStoreIffEfLi2ELi1024EL9Algorithm0EEvT_T0_ll,(.L_x_37686 - _Z24SoftmaxBlockUncachedImplI22BroadcastScaleMaskLoadIffbLm2EiE11DirectStoreIffEfLi2ELi1024EL9Algorithm0EEvT_T0_ll)
        .other          _Z24SoftmaxBlockUncachedImplI22BroadcastScaleMaskLoadIffbLm2EiE11DirectStoreIffEfLi2ELi1024EL9Algorithm0EEvT_T0_ll,@"STO_CUDA_ENTRY STV_DEFAULT"
_Z24SoftmaxBlockUncachedImplI22BroadcastScaleMaskLoadIffbLm2EiE11DirectStoreIffEfLi2ELi1024EL9Algorithm0EEvT_T0_ll:
.text._Z24SoftmaxBlockUncachedImplI22BroadcastScaleMaskLoadIffbLm2EiE11DirectStoreIffEfLi2ELi1024EL9Algorithm0EEvT_T0_ll:
        /* <DEDUP_REMOVED lines=17> */
[----:B------:R-:W-:Y:S02]  /*0110*/  IMAD.U32 R7, RZ, RZ, UR7 ;  /* 0x00000007ff077e24 */ /* 0x000fe4000f8e00ff */
[----:B-----5:R-:W-:Y:S01]  /*0120*/  IMAD.U32 R10, RZ, RZ, UR8 ;  /* 0x00000008ff0a7e24 */ /* 0x020fe2000f8e00ff */
[----:B--2---:R-:W-:-:S07]  /*0130*/  MOV R11, UR9 ;  /* 0x00000009000b7c02 */ /* 0x004fce0008000f00 */
[----:B------:R-:W-:-:S07]  /*0140*/  LEPC R20, `(.L_x_19079) ;  /* 0x000000001014794e */ /* 0x000fce0000000000 */
[----:B0--3--:R-:W-:Y:S05]  /*0150*/  CALL.ABS.NOINC R2 ;  /* 0x0000000002007343 */ /* 0x009fea0003c00000 */
.L_x_19079:
[----:B------:R-:W1:Y:S08]  /*0160*/  S2UR UR4, SR_CTAID.X ;  /* 0x00000000000479c3 */ /* 0x000e700000002500 */
[----:B------:R-:W1:Y:S08]  /*0170*/  LDC.64 R2, c[0x0][0x3e8] ;  /* 0x0000fa00ff027b82 */ /* 0x000e700000000a00 */
[----:B------:R-:W2:Y:S01]  /*0180*/  LDC.64 R4, c[0x0][0x3f0] ;  /* 0x0000fc00ff047b82 */ /* 0x000ea20000000a00 */
[----:B-1----:R-:W-:-:S04]  /*0190*/  ISETP.LE.U32.AND P0, PT, R2, UR4, PT ;  /* 0x0000000402007c0c */ /* 0x002fc8000bf03070 */
[----:B------:R-:W-:-:S13]  /*01a0*/  ISETP.GE.AND.EX P0, PT, RZ, R3, PT, P0 ;  /* 0x00000003ff00720c */ /* 0x000fda0003f06300 */
[----:B--2---:R-:W-:Y:S05]  /*01b0*/  @P0 EXIT ;  /* 0x000000000000094d */ /* 0x004fea0003800000 */
[----:B------:R-:W1:Y:S01]  /*01c0*/  S2R R0, SR_TID.X ;  /* 0x0000000000007919 */ /* 0x000e620000002100 */
[----:B------:R-:W-:Y:S01]  /*01d0*/  LEA.HI R31, P0, R5, R4, RZ, 0x1 ;  /* 0x00000004051f7211 */ /* 0x000fe200078108ff */
[----:B------:R-:W2:Y:S01]  /*01e0*/  LDC R30, c[0x0][0x370] ;  /* 0x0000dc00ff1e7b82 */ /* 0x000ea20000000800 */
[----:B------:R-:W-:Y:S01]  /*01f0*/  MOV R29, UR4 ;  /* 0x00000004001d7c02 */ /* 0x000fe20008000f00 */
[----:B------:R-:W-:Y:S02]  /*0200*/  IMAD.MOV.U32 R32, RZ, RZ, RZ ;  /* 0x000000ffff207224 */ /* 0x000fe400078e00ff */
[----:B------:R-:W-:-:S04]  /*0210*/  IMAD.X R4, RZ, RZ, R5, P0 ;  /* 0x000000ffff047224 */ /* 0x000fc800000e0605 */
[----:B------:R-:W3:Y:S01]  /*0220*/  LDC.64 R2, c[0x0][0x358] ;  /* 0x0000d600ff027b82 */ /* 0x000ee20000000a00 */
[----:B------:R-:W-:Y:S02]  /*0230*/  SHF.R.U64 R31, R31, 0x1, R4 ;  /* 0x000000011f1f7819 */ /* 0x000fe40000001204 */
[----:B-1----:R-:W-:-:S05]  /*0240*/  LOP3.LUT R0, RZ, R0, RZ, 0x33, !PT ;  /* 0x00000000ff007212 */ /* 0x002fca00078e33ff */
[----:B------:R-:W-:-:S05]  /*0250*/  IMAD.IADD R0, R0, 0x1, R31 ;  /* 0x0000000100007824 */ /* 0x000fca00078e021f */
[----:B------:R-:W-:-:S07]  /*0260*/  LOP3.LUT R28, R0, 0xc00, RZ, 0xc0, !PT ;  /* 0x00000c00001c7812 */ /* 0x000fce00078ec0ff */
.L_x_19113:
[----:B-1----:R-:W1:Y:S01]  /*0270*/  S2R R0, SR_TID.X ;  /* 0x0000000000007919 */ /* 0x002e620000002100 */
[----:B------:R-:W-:Y:S01]  /*0280*/  BSSY.RECONVERGENT B0, `(.L_x_19080) ;  /* 0x000017a000007945 */ /* 0x000fe20003800200 */
[----:B---3--:R-:W-:Y:S01]  /*0290*/  IMAD.MOV.U32 R7, RZ, RZ, -0x800000 ;  /* 0xff800000ff077424 */ /* 0x008fe200078e00ff */
[----:B-1----:R-:W-:-:S13]  /*02a0*/  ISETP.GE.AND P0, PT, R0, R31, PT ;  /* 0x0000001f0000720c */ /* 0x002fda0003f06270 */
[----:B0-2-4-:R-:W-:Y:S05]  /*02b0*/  @P0 BRA `(.L_x_19081) ;  /* 0x0000001400d80947 */ /* 0x015fea0003800000 */
[----:B------:R-:W1:Y:S01]  /*02c0*/  LDCU UR4, c[0x0][0x3c8] ;  /* 0x00007900ff0477ac */ /* 0x000e620008000800 */
[----:B------:R-:W-:Y:S01]  /*02d0*/  ISETP.NE.AND P0, PT, R28, 0xc00, PT ;  /* 0x00000c001c00780c */ /* 0x000fe20003f05270 */
[----:B------:R-:W-:Y:S01]  /*02e0*/  BSSY.RECONVERGENT B1, `(.L_x_19082) ;  /* 0x00000a1000017945 */ /* 0x000fe20003800200 */
[----:B------:R-:W-:Y:S02]  /*02f0*/  IMAD.MOV.U32 R7, RZ, RZ, -0x800000 ;  /* 0xff800000ff077424 */ /* 0x000fe400078e00ff */
[----:B------:R-:W-:Y:S02]  /*0300*/  IMAD.MOV.U32 R4, RZ, RZ, R0 ;  /* 0x000000ffff047224 */ /* 0x000fe400078e0000 */
[----:B-1----:R-:W-:-:S07]  /*0310*/  IMAD R17, R29, UR4, RZ ;  /* 0x000000041d117c24 */ /* 0x002fce000f8e02ff */
[----:B------:R-:W-:Y:S05]  /*0320*/  @!P0 BRA `(.L_x_19083) ;  /* 0x0000000800708947 */ /* 0x000fea0003800000 */
[----:B------:R-:W1:Y:S01]  /*0330*/  LDC R5, c[0x0][0x3a8] ;  /* 0x0000ea00ff057b82 */ /* 0x000e620000000800 */
[----:B------:R-:W-:Y:S01]  /*0340*/  IMAD.SHL.U32 R16, R0, 0x2, RZ ;  /* 0x0000000200107824 */ /* 0x000fe200078e00ff */
[----:B---3--:R-:W-:Y:S01]  /*0350*/  R2UR UR4, R2 ;  /* 0x00000000020472ca */ /* 0x008fe200000e0000 */
[----:B------:R-:W-:Y:S01]  /*0360*/  IMAD.MOV.U32 R18, RZ, RZ, RZ ;  /* 0x000000ffff127224 */ /* 0x000fe200078e00ff */
[----:B------:R-:W-:Y:S01]  /*0370*/  R2UR UR5, R3 ;  /* 0x00000000030572ca */ /* 0x000fe200000e0000 */
[----:B------:R-:W-:-:S03]  /*0380*/  IMAD.IADD R16, R16, 0x1, R17 ;  /* 0x0000000110107824 */ /* 0x000fc600078e0211 */
[----:B------:R-:W3:Y:S02]  /*0390*/  LDC.64 R12, c[0x0][0x390] ;  /* 0x0000e400ff0c7b82 */ /* 0x000ee40000000a00 */
[----:B------:R-:W-:-:S06]  /*03a0*/  IABS R8, R16 ;  /* 0x0000001000087213 */ /* 0x000fcc0000000000 */
[----:B------:R-:W4:Y:S01]  /*03b0*/  LDC.64 R10, c[0x0][0x398] ;  /* 0x0000e600ff0a7b82 */ /* 0x000f220000000a00 */
[----:B-1----:R-:W-:Y:S02]  /*03c0*/  IABS R6, R5 ;  /* 0x0000000500067213 */ /* 0x002fe40000000000 */
[----:B------:R-:W-:Y:S02]  /*03d0*/  ISETP.NE.AND P2, PT, R5, RZ, PT ;  /* 0x000000ff0500720c */ /* 0x000fe40003f45270 */
[----:B------:R-:W1:Y:S08]  /*03e0*/  I2F.RP R4, R6 ;  /* 0x0000000600047306 */ /* 0x000e700000209400 */
[----:B-1----:R-:W1:Y:S02]  /*03f0*/  MUFU.RCP R4, R4 ;  /* 0x0000000400047308 */ /* 0x002e640000001000 */
[----:B-1----:R-:W-:-:S06]  /*0400*/  VIADD R19, R4, 0xffffffe ;  /* 0x0ffffffe04137836 */ /* 0x002fcc0000000000 */
[----:B------:R-:W1:Y:S02]  /*0410*/  F2I.FTZ.U32.TRUNC.NTZ R19, R19 ;  /* 0x0000001300137305 */ /* 0x000e64000021f000 */
[----:B-1----:R-:W-:-:S05]  /*0420*/  IADD3 R7, PT, PT, RZ, -R19, RZ ;  /* 0x80000013ff077210 */ /* 0x002fca0007ffe0ff */
[----:B------:R-:W-:-:S04]  /*0430*/  IMAD R7, R7, R6, RZ ;  /* 0x0000000607077224 */ /* 0x000fc800078e02ff */
[----:B------:R-:W-:Y:S01]  /*0440*/  IMAD.HI.U32 R18, R19, R7, R18 ;  /* 0x0000000713127227 */ /* 0x000fe200078e0012 */
[----:B------:R-:W-:-:S03]  /*0450*/  LOP3.LUT R19, RZ, R5, RZ, 0x33, !PT ;  /* 0x00000005ff137212 */ /* 0x000fc600078e33ff */
        /* <DEDUP_REMOVED lines=8> */
[----:B----4-:R-:W-:Y:S02]  /*04e0*/  ISETP.NE.U32.AND P1, PT, R10, 0x1, PT ;  /* 0x000000010a00780c */ /* 0x010fe40003f25070 */
[----:B------:R-:W-:Y:S02]  /*04f0*/  ISETP.GE.U32.AND P0, PT, R7, R6, PT ;  /* 0x000000060700720c */ /* 0x000fe40003f06070 */
[----:B------:R-:W-:Y:S02]  /*0500*/  LOP3.LUT R7, R16, R5, RZ, 0x3c, !PT ;  /* 0x0000000510077212 */ /* 0x000fe400078e3cff */
[----:B------:R-:W-:Y:S02]  /*0510*/  ISETP.NE.AND.EX P1, PT, R11, RZ, PT, P1 ;  /* 0x000000ff0b00720c */ /* 0x000fe40003f25310 */
[----:B------:R-:W-:Y:S01]  /*0520*/  ISETP.GE.AND P3, PT, R7, RZ, PT ;  /* 0x000000ff0700720c */ /* 0x000fe20003f66270 */
[----:B------:R-:W4:Y:S06]  /*0530*/  LDC.64 R10, c[0x0][0x388] ;  /* 0x0000e200ff0a7b82 */ /* 0x000f2c0000000a00 */
[----:B------:R-:W-:Y:S01]  /*0540*/  @P0 VIADD R4, R4, 0x1 ;  /* 0x0000000104040836 */ /* 0x000fe20000000000 */
[----:B---3--:R-:W-:-:S04]  /*0550*/  ISETP.NE.U32.AND P0, PT, R12, 0x1, PT ;  /* 0x000000010c00780c */ /* 0x008fc80003f05070 */
[----:B------:R-:W-:Y:S01]  /*0560*/  ISETP.NE.AND.EX P0, PT, R13, RZ, PT, P0 ;  /* 0x000000ff0d00720c */ /* 0x000fe20003f05300 */
[----:B------:R-:W-:-:S05]  /*0570*/  @!P3 IMAD.MOV R4, RZ, RZ, -R4 ;  /* 0x000000ffff04b224 */ /* 0x000fca00078e0a04 */
[----:B------:R-:W-:-:S04]  /*0580*/  SEL R4, R19, R4, !P2 ;  /* 0x0000000413047207 */ /* 0x000fc80005000000 */
[----:B------:R-:W-:Y:S01]  /*0590*/  SEL R13, R4, RZ, P0 ;  /* 0x000000ff040d7207 */ /* 0x000fe20000000000 */
[----:B------:R-:W-:-:S04]  /*05a0*/  IMAD.MOV R7, RZ, RZ, -R4 ;  /* 0x000000ffff077224 */ /* 0x000fc800078e0a04 */
[----:B------:R-:W-:Y:S02]  /*05b0*/  IMAD R7, R5, R7, R16 ;  /* 0x0000000705077224 */ /* 0x000fe400078e0210 */
[----:B-1----:R-:W-:-:S03]  /*05c0*/  IMAD R13, R13, R8, RZ ;  /* 0x000000080d0d7224 */ /* 0x002fc600078e02ff */
[----:B------:R-:W-:-:S05]  /*05d0*/  SEL R4, R7, RZ, P1 ;  /* 0x000000ff07047207 */ /* 0x000fca0000800000 */
[----:B------:R-:W-:Y:S02]  /*05e0*/  IMAD R4, R4, R9, R13 ;  /* 0x0000000904047224 */ /* 0x000fe400078e020d */
[----:B------:R-:W1:Y:S03]  /*05f0*/  LDC.64 R12, c[0x0][0x380] ;  /* 0x0000e000ff0c7b82 */ /* 0x000e660000000a00 */
[----:B------:R-:W-:-:S04]  /*0600*/  LEA.HI R4, R4, R4, RZ, 0x1 ;  /* 0x0000000404047211 */ /* 0x000fc800078f08ff */
[----:B------:R-:W-:-:S05]  /*0610*/  SHF.R.S32.HI R15, RZ, 0x1, R4 ;  /* 0x00000001ff0f7819 */ /* 0x000fca0000011404 */
[----:B----4-:R-:W-:-:S05]  /*0620*/  IMAD.WIDE R14, R15, 0x2, R10 ;  /* 0x000000020f0e7825 */ /* 0x010fca00078e020a */
[----:B------:R3:W4:Y:S01]  /*0630*/  LDG.E.U16 R7, desc[UR4][R14.64] ;  /* 0x000000040e077981 */ /* 0x000722000c1e1500 */
[----:B------:R-:W5:Y:S08]  /*0640*/  LDC R20, c[0x0][0x3d0] ;  /* 0x0000f400ff147b82 */ /* 0x000f700000000800 */
[----:B---3--:R-:W3:Y:S01]  /*0650*/  LDC.64 R14, c[0x0][0x3d0] ;  /* 0x0000f400ff0e7b82 */ /* 0x008ee20000000a00 */
[----:B----4-:R-:W-:-:S04]  /*0660*/  PRMT R4, R7, 0x7771, RZ ;  /* 0x0000777107047816 */ /* 0x010fc800000000ff */
[----:B------:R-:W-:Y:S02]  /*0670*/  ISETP.NE.AND P4, PT, R4, RZ, PT ;  /* 0x000000ff0400720c */ /* 0x000fe40003f85270 */
[----:B------:R-:W-:-:S04]  /*0680*/  LEA.HI R4, R16, R16, RZ, 0x1 ;  /* 0x0000001010047211 */ /* 0x000fc800078f08ff */
[----:B------:R-:W-:-:S05]  /*0690*/  SHF.R.S32.HI R23, RZ, 0x1, R4 ;  /* 0x00000001ff177819 */ /* 0x000fca0000011404 */
[----:B-1----:R-:W-:Y:S02]  /*06a0*/  IMAD.WIDE R22, R23, 0x8, R12 ;  /* 0x0000000817167825 */ /* 0x002fe400078e020c */
[----:B------:R-:W-:Y:S02]  /*06b0*/  @P4 R2UR UR6, R2 ;  /* 0x00000000020642ca */ /* 0x000fe400000e0000 */
[----:B------:R-:W-:Y:S01]  /*06c0*/  @P4 R2UR UR7, R3 ;  /* 0x00000000030742ca */ /* 0x000fe200000e0000 */
[----:B------:R-:W3:-:S12]  /*06d0*/  LDG.E R4, desc[UR4][R22.64] ;  /* 0x0000000416047981 */ /* 0x000ed8000c1e1900 */
[----:B------:R-:W4:Y:S01]  /*06e0*/  @P4 LDG.E R26, desc[UR6][R22.64+0x4] ;  /* 0x00000406161a4981 */ /* 0x000f22000c1e1900 */
[----:B------:R-:W-:Y:S01]  /*06f0*/  ISETP.NE.AND P5, PT, R28, RZ, PT ;  /* 0x000000ff1c00720c */ /* 0x000fe20003fa5270 */
[----:B-----5:R-:W-:Y:S01]  /*0700*/  IMAD.MOV.U32 R24, RZ, RZ, R20 ;  /* 0x000000ffff187224 */ /* 0x020fe200078e0014 */
[----:B------:R-:W-:-:S04]  /*0710*/  PRMT R7, R7, 0x7770, RZ ;  /* 0x0000777007077816 */ /* 0x000fc800000000ff */
[----:B------:R-:W-:Y:S01]  /*0720*/  ISETP.NE.AND P3, PT, R7, RZ, PT ;  /* 0x000000ff0700720c */ /* 0x000fe20003f65270 */
[----:B---3--:R-:W-:Y:S01]  /*0730*/  FMUL R21, R4, R15 ;  /* 0x0000000f04157220 */ /* 0x008fe20000400000 */
[----:B------:R-:W-:-:S04]  /*0740*/  LOP3.LUT R4, R0, 0x400, RZ, 0xfc, !PT ;  /* 0x0000040000047812 */ /* 0x000fc800078efcff */
[----:B------:R-:W-:Y:S01]  /*0750*/  FSEL R21, R21, R14, P3 ;  /* 0x0000000e15157208 */ /* 0x000fe20001800000 */
[----:B----4-:R-:W-:-:S05]  /*0760*/  @P4 FMUL R24, R26, R15 ;  /* 0x0000000f1a184220 */ /* 0x010fca0000400000 */
[----:B------:R-:W-:Y:S01]  /*0770*/  FMNMX3 R7, R21, -INF , R24, !PT ;  /* 0xff80000015077876 */ /* 0x000fe20007800018 */
[----:B------:R-:W-:Y:S06]  /*0780*/  @!P5 BRA `(.L_x_19083) ;  /* 0x000000040058d947 */ /* 0x000fec0003800000 */
[----:B------:R-:W-:Y:S02]  /*0790*/  IADD3 R24, PT, PT, R16, 0x800, RZ ;  /* 0x0000080010187810 */ /* 0x000fe40007ffe0ff */
[----:B------:R-:W-:Y:S02]  /*07a0*/  R2UR UR4, R2 ;  /* 0x00000000020472ca */ /* 0x000fe400000e0000 */
[----:B------:R-:W-:Y:S02]  /*07b0*/  IABS R21, R24 ;  /* 0x0000001800157213 */ /* 0x000fe40000000000 */
[----:B------:R-:W-:-:S03]  /*07c0*/  R2UR UR5, R3 ;  /* 0x00000000030572ca */ /* 0x000fc600000e0000 */
        /* <DEDUP_REMOVED lines=15> */
[----:B------:R-:W-:-:S03]  /*08c0*/  IMAD R23, R23, R8, RZ ;  /* 0x0000000817177224 */ /* 0x000fc600078e02ff */
[----:B------:R-:W-:-:S05]  /*08d0*/  SEL R4, R21, RZ, P1 ;  /* 0x000000ff15047207 */ /* 0x000fca0000800000 */
[----:B------:R-:W-:-:S05]  /*08e0*/  IMAD R4, R4, R9, R23 ;  /* 0x0000000904047224 */ /* 0x000fca00078e0217 */
[----:B------:R-:W-:-:S04]  /*08f0*/  LEA.HI R4, R4, R4, RZ, 0x1 ;  /* 0x0000000404047211 */ /* 0x000fc800078f08ff */
[----:B------:R-:W-:-:S05]  /*0900*/  SHF.R.S32.HI R23, RZ, 0x1, R4 ;  /* 0x00000001ff177819 */ /* 0x000fca0000011404 */
[----:B------:R-:W-:-:S06]  /*0910*/  IMAD.WIDE R22, R23, 0x2, R10 ;  /* 0x0000000217167825 */ /* 0x000fcc00078e020a */
[----:B------:R-:W3:Y:S02]  /*0920*/  LDG.E.U16 R22, desc[UR4][R22.64] ;  /* 0x0000000416167981 */ /* 0x000ee4000c1e1500 */
[----:B---3--:R-:W-:-:S04]  /*0930*/  PRMT R4, R22, 0x7771, RZ ;  /* 0x0000777116047816 */ /* 0x008fc800000000ff */
[----:B------:R-:W-:Y:S02]  /*0940*/  ISETP.NE.AND P4, PT, R4, RZ, PT ;  /* 0x000000ff0400720c */ /* 0x000fe40003f85270 */
[----:B------:R-:W-:-:S04]  /*0950*/  LEA.HI R4, R24, R24, RZ, 0x1 ;  /* 0x0000001818047211 */ /* 0x000fc800078f08ff */
[----:B------:R-:W-:-:S05]  /*0960*/  SHF.R.S32.HI R25, RZ, 0x1, R4 ;  /* 0x00000001ff197819 */ /* 0x000fca0000011404 */
[----:B------:R-:W-:Y:S02]  /*0970*/  IMAD.WIDE R24, R25, 0x8, R12 ;  /* 0x0000000819187825 */ /* 0x000fe400078e020c */
[----:B------:R-:W-:Y:S02]  /*0980*/  @P4 R2UR UR6, R2 ;  /* 0x00000000020642ca */ /* 0x000fe400000e0000 */
[----:B------:R-:W-:Y:S01]  /*0990*/  @P4 R2UR UR7, R3 ;  /* 0x00000000030742ca */ /* 0x000fe200000e0000 */
[----:B------:R-:W3:-:S12]  /*09a0*/  LDG.E R4, desc[UR4][R24.64] ;  /* 0x0000000418047981 */ /* 0x000ed8000c1e1900 */
[----:B------:R-:W4:Y:S01]  /*09b0*/  @P4 LDG.E R26, desc[UR6][R24.64+0x4] ;  /* 0x00000406181a4981 */ /* 0x000f22000c1e1900 */
[----:B------:R-:W-:Y:S02]  /*09c0*/  ISETP.NE.AND P5, PT, R28, 0x400, PT ;  /* 0x000004001c00780c */ /* 0x000fe40003fa5270 */
[----:B------:R-:W-:Y:S01]  /*09d0*/  PRMT R21, R22, 0x7770, RZ ;  /* 0x0000777016157816 */ /* 0x000fe200000000ff */
[----:B------:R-:W-:-:S03]  /*09e0*/  IMAD.MOV.U32 R22, RZ, RZ, R20 ;  /* 0x000000ffff167224 */ /* 0x000fc600078e0014 */
[----:B------:R-:W-:Y:S01]  /*09f0*/  ISETP.NE.AND P3, PT, R21, RZ, PT ;  /* 0x000000ff1500720c */ /* 0x000fe20003f65270 */
[----:B---3--:R-:W-:Y:S01]  /*0a00*/  FMUL R23, R4, R15 ;  /* 0x0000000f04177220 */ /* 0x008fe20000400000 */
[----:B------:R-:W-:-:S04]  /*0a10*/  LOP3.LUT R4, R0, 0x800, RZ, 0xfc, !PT ;  /* 0x0000080000047812 */ /* 0x000fc800078efcff */
[----:B------:R-:W-:Y:S01]  /*0a20*/  FSEL R23, R23, R14, P3 ;  /* 0x0000000e17177208 */ /* 0x000fe20001800000 */
[----:B----4-:R-:W-:-:S05]  /*0a30*/  @P4 FMUL R22, R26, R15 ;  /* 0x0000000f1a164220 */ /* 0x010fca0000400000 */
[----:B------:R-:W-:Y:S01]  /*0a40*/  FMNMX3 R7, R7, R23, R22, !PT ;  /* 0x0000001707077276 */ /* 0x000fe20007800016 */
[----:B------:R-:W-:Y:S06]  /*0a50*/  @!P5 BRA `(.L_x_19083) ;  /* 0x0000000000a4d947 */ /* 0x000fec0003800000 */
[----:B------:R-:W-:Y:S01]  /*0a60*/  VIADD R16, R16, 0x1000 ;  /* 0x0000100010107836 */ /* 0x000fe20000000000 */
[----:B------:R-:W-:Y:S02]  /*0a70*/  R2UR UR4, R2 ;  /* 0x00000000020472ca */ /* 0x000fe400000e0000 */
[----:B------:R-:W-:Y:S02]  /*0a80*/  R2UR UR5, R3 ;  /* 0x00000000030572ca */ /* 0x000fe400000e0000 */
        /* <DEDUP_REMOVED lines=12> */
[----:B------:R-:W-:-:S04]  /*0b50*/  SEL R18, R19, R18, !P2 ;  /* 0x0000001213127207 */ /* 0x000fc80005000000 */
[----:B------:R-:W-:Y:S01]  /*0b60*/  SEL R19, R18, RZ, P0 ;  /* 0x000000ff12137207 */ /* 0x000fe20000000000 */
[----:B------:R-:W-:-:S04]  /*0b70*/  IMAD.MOV R4, RZ, RZ, -R18 ;  /* 0x000000ffff047224 */ /* 0x000fc800078e0a12 */
        /* <DEDUP_REMOVED lines=17> */
[----:B------:R-:W-:-:S04]  /*0c90*/  PRMT R5, R10, 0x7770, RZ ;  /* 0x000077700a057816 */ /* 0x000fc800000000ff */
[----:B------:R-:W-:-:S13]  /*0ca0*/  ISETP.NE.AND P0, PT, R5, RZ, PT ;  /* 0x000000ff0500720c */ /* 0x000fda0003f05270 */
[-C--:B---3--:R-:W-:Y:S01]  /*0cb0*/  @P0 FMUL R14, R4, R15.reuse ;  /* 0x0000000f040e0220 */ /* 0x088fe20000400000 */
[----:B------:R-:W-:Y:S01]  /*0cc0*/  LOP3.LUT R4, R0, 0xc00, RZ, 0xfc, !PT ;  /* 0x00000c0000047812 */ /* 0x000fe200078efcff */
[----:B----4-:R-:W-:-:S05]  /*0cd0*/  @P1 FMUL R20, R6, R15 ;  /* 0x0000000f06141220 */ /* 0x010fca0000400000 */
[----:B------:R-:W-:-:S07]  /*0ce0*/  FMNMX3 R7, R7, R14, R20, !PT ;  /* 0x0000000e07077276 */ /* 0x000fce0007800014 */
.L_x_19083:
[----:B------:R-:W-:Y:S05]  /*0cf0*/  BSYNC.RECONVERGENT B1 ;  /* 0x0000000000017941 */ /* 0x000fea0003800200 */
.L_x_19082:
[----:B------:R-:W-:-:S05]  /*0d00*/  LOP3.LUT R6, RZ, R0, RZ, 0x33, !PT ;  /* 0x00000000ff067212 */ /* 0x000fca00078e33ff */
[----:B------:R-:W-:-:S05]  /*0d10*/  IMAD.IADD R6, R6, 0x1, R31 ;  /* 0x0000000106067824 */ /* 0x000fca00078e021f */
[----:B------:R-:W-:-:S13]  /*0d20*/  ISETP.GE.U32.AND P0, PT, R6, 0xc00, PT ;  /* 0x00000c000600780c */ /* 0x000fda0003f06070 */
[----:B------:R-:W-:Y:S05]  /*0d30*/  @!P0 BRA `(.L_x_19081) ;  /* 0x0000000c00388947 */ /* 0x000fea0003800000 */
[----:B------:R-:W1:Y:S08]  /*0d40*/  LDC R5, c[0x0][0x3a8] ;  /* 0x0000ea00ff057b82 */ /* 0x000e700000000800 */
[----:B------:R-:W4:Y:S08]  /*0d50*/  LDC.64 R10, c[0x0][0x398] ;  /* 0x0000e600ff0a7b82 */ /* 0x000f300000000a00 */
[----:B------:R-:W5:Y:S01]  /*0d60*/  LDC.64 R12, c[0x0][0x390] ;  /* 0x0000e400ff0c7b82 */ /* 0x000f620000000a00 */
[----:B-1----:R-:W-:-:S04]  /*0d70*/  IABS R5, R5 ;  /* 0x0000000500057213 */ /* 0x002fc80000000000 */
[----:B------:R-:W1:Y:S01]  /*0d80*/  I2F.RP R6, R5 ;  /* 0x0000000500067306 */ /* 0x000e620000209400 */
[----:B----4-:R-:W-:-:S04]  /*0d90*/  ISETP.NE.U32.AND P1, PT, R10, 0x1, PT ;  /* 0x000000010a00780c */ /* 0x010fc80003f25070 */
[----:B------:R-:W-:Y:S02]  /*0da0*/  ISETP.NE.AND.EX P1, PT, R11, RZ, PT, P1 ;  /* 0x000000ff0b00720c */ /* 0x000fe40003f25310 */
[----:B-----5:R-:W-:Y:S01]  /*0db0*/  ISETP.NE.U32.AND P0, PT, R12, 0x1, PT ;  /* 0x000000010c00780c */ /* 0x020fe20003f05070 */
[----:B------:R-:W-:Y:S01]  /*0dc0*/  IMAD R12, R4, 0x2, R17 ;  /* 0x00000002040c7824 */ /* 0x000fe200078e0211 */
[----:B-1----:R-:W1:Y:S02]  /*0dd0*/  MUFU.RCP R6, R6 ;  /* 0x0000000600067308 */ /* 0x002e640000001000 */
[----:B------:R-:W-:Y:S01]  /*0de0*/  ISETP.NE.AND.EX P0, PT, R13, RZ, PT, P0 ;  /* 0x000000ff0d00720c */ /* 0x000fe20003f05300 */
[----:B------:R-:W-:Y:S02]  /*0df0*/  VIADD R12, R12, 0x1000 ;  /* 0x000010000c0c7836 */ /* 0x000fe40000000000 */
[----:B-1----:R-:W-:-:S04]  /*0e00*/  VIADD R8, R6, 0xffffffe ;  /* 0x0ffffffe06087836 */ /* 0x002fc80000000000 */
[----:B------:R1:W4:Y:S02]  /*0e10*/  F2I.FTZ.U32.TRUNC.NTZ R9, R8 ;  /* 0x0000000800097305 */ /* 0x000324000021f000 */
[----:B-1----:R-:W-:Y:S02]  /*0e20*/  IMAD.MOV.U32 R8, RZ, RZ, RZ ;  /* 0x000000ffff087224 */ /* 0x002fe400078e00ff */
[----:B----4-:R-:W-:-:S05]  /*0e30*/  IMAD.MOV R14, RZ, RZ, -R9 ;  /* 0x000000ffff0e7224 */ /* 0x010fca00078e0a09 */
[----:B------:R-:W-:-:S05]  /*0e40*/  MOV R10, R14 ;  /* 0x0000000e000a7202 */ /* 0x000fca0000000f00 */
[----:B------:R-:W-:-:S04]  /*0e50*/  IMAD R11, R10, R5, RZ ;  /* 0x000000050a0b7224 */ /* 0x000fc800078e02ff */
[----:B------:R-:W-:-:S07]  /*0e60*/  IMAD.HI.U32 R6, R9, R11, R8 ;  /* 0x0000000b09067227 */ /* 0x000fce00078e0008 */
.L_x_19084:
[----:B------:R-:W1:Y:S01]  /*0e70*/  LDC R8, c[0x0][0x3a8] ;  /* 0x0000ea00ff087b82 */ /* 0x000e620000000800 */
[----:B------:R-:W-:Y:S01]  /*0e80*/  VIADD R13, R12, 0xfffff000 ;  /* 0xfffff0000c0d7836 */ /* 0x000fe20000000000 */
[----:B------:R-:W-:Y:S01]  /*0e90*/  IABS R17, R12 ;  /* 0x0000000c00117213 */ /* 0x000fe20000000000 */
[----:B------:R-:W4:Y:S01]  /*0ea0*/  LDCU.64 UR4, c[0x0][0x3b8] ;  /* 0x00007700ff0477ac */ /* 0x000f220008000a00 */
[----:B---3--:R-:W-:Y:S02]  /*0eb0*/  R2UR UR6, R2 ;  /* 0x00000000020672ca */ /* 0x008fe400000e0000 */
[----:B------:R-:W-:Y:S02]  /*0ec0*/  IABS R18, R13 ;  /* 0x0000000d00127213 */ /* 0x000fe40000000000 */
[----:B------:R-:W-:-:S03]  /*0ed0*/  R2UR UR7, R3 ;  /* 0x00000000030772ca */ /* 0x000fc600000e0000 */
[----:B------:R-:W-:-:S04]  /*0ee0*/  IMAD.HI.U32 R16, R6, R18, RZ ;  /* 0x0000001206107227 */ /* 0x000fc800078e00ff */
[----:B------:R-:W-:Y:S01]  /*0ef0*/  IMAD.MOV R6, RZ, RZ, -R16 ;  /* 0x000000ffff067224 */ /* 0x000fe200078e0a10 */
[-C--:B-1----:R-:W-:Y:S02]  /*0f00*/  IABS R9, R8.reuse ;  /* 0x0000000800097213 */ /* 0x082fe40000000000 */
[----:B------:R-:W-:Y:S02]  /*0f10*/  LOP3.LUT R21, R13, R8, RZ, 0x3c, !PT ;  /* 0x000000080d157212 */ /* 0x000fe400078e3cff */
[----:B------:R-:W1:Y:S01]  /*0f20*/  I2F.RP R14, R9 ;  /* 0x00000009000e7306 */ /* 0x000e620000209400 */
[----:B------:R-:W-:Y:S01]  /*0f30*/  IMAD R18, R9, R6, R18 ;  /* 0x0000000609127224 */ /* 0x000fe200078e0212 */
[----:B------:R-:W-:Y:S02]  /*0f40*/  ISETP.GE.AND P3, PT, R21, RZ, PT ;  /* 0x000000ff1500720c */ /* 0x000fe40003f66270 */
[----:B------:R-:W-:Y:S02]  /*0f50*/  LOP3.LUT R21, RZ, R8, RZ, 0x33, !PT ;  /* 0x00000008ff157212 */ /* 0x000fe400078e33ff */
[----:B------:R-:W-:-:S02]  /*0f60*/  ISETP.GT.U32.AND P6, PT, R5, R18, PT ;  /* 0x000000120500720c */ /* 0x000fc40003fc4070 */
[----:B-1----:R-:W1:Y:S11]  /*0f70*/  MUFU.RCP R14, R14 ;  /* 0x0000000e000e7308 */ /* 0x002e760000001000 */
[----:B------:R-:W-:-:S02]  /*0f80*/  @!P6 IMAD.IADD R18, R18, 0x1, -R9 ;  /* 0x000000011212e824 */ /* 0x000fc400078e0a09 */
[----:B------:R-:W-:-:S03]  /*0f90*/  @!P6 VIADD R16, R16, 0x1 ;  /* 0x000000011010e836 */ /* 0x000fc60000000000 */
[----:B------:R-:W-:Y:S01]  /*0fa0*/  ISETP.GE.U32.AND P4, PT, R18, R5, PT ;  /* 0x000000051200720c */ /* 0x000fe20003f86070 */
[----:B------:R-:W-:Y:S02]  /*0fb0*/  IMAD.MOV.U32 R5, RZ, RZ, R9 ;  /* 0x000000ffff057224 */ /* 0x000fe400078e0009 */
[----:B-1----:R-:W-:-:S04]  /*0fc0*/  VIADD R10, R14, 0xffffffe ;  /* 0x0ffffffe0e0a7836 */ /* 0x002fc80000000000 */
[----:B------:R1:W3:Y:S06]  /*0fd0*/  F2I.FTZ.U32.TRUNC.NTZ R11, R10 ;  /* 0x0000000a000b7305 */ /* 0x0002ec000021f000 */
[----:B------:R-:W-:Y:S02]  /*0fe0*/  @P4 VIADD R16, R16, 0x1 ;  /* 0x0000000110104836 */ /* 0x000fe40000000000 */
[----:B-1----:R-:W-:Y:S01]  /*0ff0*/  IMAD.MOV.U32 R10, RZ, RZ, RZ ;  /* 0x000000ffff0a7224 */ /* 0x002fe200078e00ff */
[----:B---3--:R-:W-:-:S05]  /*1000*/  IADD3 R20, PT, PT, RZ, -R11, RZ ;  /* 0x8000000bff147210 */ /* 0x008fca0007ffe0ff */
[----:B------:R-:W-:-:S04]  /*1010*/  IMAD R15, R20, R9, RZ ;  /* 0x00000009140f7224 */ /* 0x000fc800078e02ff */
[----:B------:R-:W-:-:S04]  /*1020*/  IMAD.HI.U32 R6, R11, R15, R10 ;  /* 0x0000000f0b067227 */ /* 0x000fc800078e000a */
[----:B------:R-:W-:Y:S02]  /*1030*/  VIADD R11, R12, 0xfffff800 ;  /* 0xfffff8000c0b7836 */ /* 0x000fe40000000000 */
[----:B------:R-:W-:-:S03]  /*1040*/  IMAD.HI.U32 R15, R6, R17, RZ ;  /* 0x00000011060f7227 */ /* 0x000fc600078e00ff */
[----:B------:R-:W-:Y:S01]  /*1050*/  IABS R20, R11 ;  /* 0x0000000b00147213 */ /* 0x000fe20000000000 */
[----:B------:R-:W-:Y:S01]  /*1060*/  VIADD R10, R12, 0x800 ;  /* 0x000008000c0a7836 */ /* 0x000fe20000000000 */
[----:B------:R-:W-:-:S03]  /*1070*/  IADD3 R22, PT, PT, -R15, RZ, RZ ;  /* 0x000000ff0f167210 */ /* 0x000fc60007ffe1ff */
[----:B------:R-:W-:Y:S01]  /*1080*/  IMAD.HI.U32 R14, R6, R20, RZ ;  /* 0x00000014060e7227 */ /* 0x000fe200078e00ff */
[----:B------:R-:W-:-:S03]  /*1090*/  IABS R19, R10 ;  /* 0x0000000a00137213 */ /* 0x000fc60000000000 */
[----:B------:R-:W-:Y:S02]  /*10a0*/  IMAD R18, R9, R22, R17 ;  /* 0x0000001609127224 */ /* 0x000fe400078e0211 */
[----:B------:R-:W-:Y:S02]  /*10b0*/  IMAD.MOV.U32 R22, RZ, RZ, R19 ;  /* 0x000000ffff167224 */ /* 0x000fe400078e0013 */
[----:B------:R-:W-:Y:S01]  /*10c0*/  IMAD.MOV R19, RZ, RZ, -R14 ;  /* 0x000000ffff137224 */ /* 0x000fe200078e0a0e */
[----:B------:R-:W-:Y:S01]  /*10d0*/  ISETP.GT.U32.AND P2, PT, R5, R18, PT ;  /* 0x000000120500720c */ /* 0x000fe20003f44070 */
[----:B------:R-:W-:-:S04]  /*10e0*/  IMAD.HI.U32 R17, R6, R22, RZ ;  /* 0x0000001606117227 */ /* 0x000fc800078e00ff */
[----:B------:R-:W-:Y:S02]  /*10f0*/  IMAD R20, R9, R19, R20 ;  /* 0x0000001309147224 */ /* 0x000fe400078e0214 */
[----:B------:R-:W-:-:S03]  /*1100*/  IMAD.MOV R19, RZ, RZ, -R17 ;  /* 0x000000ffff137224 */ /* 0x000fc600078e0a11 */
[----:B------:R-:W-:Y:S01]  /*1110*/  ISETP.GT.U32.AND P5, PT, R5, R20, PT ;  /* 0x000000140500720c */ /* 0x000fe20003fa4070 */
[----:B------:R-:W-:Y:S01]  /*1120*/  IMAD R22, R9, R19, R22 ;  /* 0x0000001309167224 */ /* 0x000fe200078e0216 */
[----:B------:R-:W-:Y:S01]  /*1130*/  LOP3.LUT R19, R11, R8, RZ, 0x3c, !PT ;  /* 0x000000080b137212 */ /* 0x000fe200078e3cff */
[----:B------:R-:W-:Y:S01]  /*1140*/  @!P2 VIADD R15, R15, 0x1 ;  /* 0x000000010f0fa836 */ /* 0x000fe20000000000 */
[----:B------:R-:W-:Y:S02]  /*1150*/  @!P2 IADD3 R18, PT, PT, R18, -R9, RZ ;  /* 0x800000091212a210 */ /* 0x000fe40007ffe0ff */
[----:B------:R-:W-:Y:S02]  /*1160*/  ISETP.GT.U32.AND P4, PT, R5, R22, PT ;  /* 0x000000160500720c */ /* 0x000fe40003f84070 */
[----:B------:R-:W-:Y:S01]  /*1170*/  ISETP.GE.U32.AND P6, PT, R18, R5, PT ;  /* 0x000000051200720c */ /* 0x000fe20003fc6070 */
[----:B------:R-:W-:Y:S01]  /*1180*/  IMAD.MOV.U32 R18, RZ, RZ, R16 ;  /* 0x000000ffff127224 */ /* 0x000fe200078e0010 */
[----:B------:R-:W-:-:S02]  /*1190*/  LOP3.LUT R16, R12, R8, RZ, 0x3c, !PT ;  /* 0x000000080c107212 */ /* 0x000fc400078e3cff */
[----:B------:R-:W-:Y:S01]  /*11a0*/  ISETP.NE.AND P2, PT, R8, RZ, PT ;  /* 0x000000ff0800720c */ /* 0x000fe20003f45270 */
[--C-:B------:R-:W-:Y:S02]  /*11b0*/  @!P5 IMAD.IADD R20, R20, 0x1, -R9.reuse ;  /* 0x000000011414d824 */ /* 0x100fe400078e0a09 */
[----:B------:R-:W-:Y:S02]  /*11c0*/  @!P3 IMAD.MOV R18, RZ, RZ, -R18 ;  /* 0x000000ffff12b224 */ /* 0x000fe400078e0a12 */
[----:B------:R-:W-:Y:S01]  /*11d0*/  @!P5 VIADD R14, R14, 0x1 ;  /* 0x000000010e0ed836 */ /* 0x000fe20000000000 */
[----:B------:R-:W-:Y:S01]  /*11e0*/  ISETP.GE.U32.AND P3, PT, R20, R5, PT ;  /* 0x000000051400720c */ /* 0x000fe20003f66070 */
[----:B------:R-:W-:Y:S01]  /*11f0*/  @!P4 IMAD.IADD R22, R22, 0x1, -R9 ;  /* 0x000000011616c824 */ /* 0x000fe200078e0a09 */
[----:B------:R-:W-:Y:S01]  /*1200*/  SEL R18, R21, R18, !P2 ;  /* 0x0000001215127207 */ /* 0x000fe20005000000 */
[----:B------:R-:W-:Y:S01]  /*1210*/  @!P4 VIADD R17, R17, 0x1 ;  /* 0x000000011111c836 */ /* 0x000fe20000000000 */
[----:B------:R-:W-:-:S02]  /*1220*/  @P6 IADD3 R15, PT, PT, R15, 0x1, RZ ;  /* 0x000000010f0f6810 */ /* 0x000fc40007ffe0ff */
[----:B------:R-:W-:Y:S01]  /*1230*/  ISETP.GE.AND P6, PT, R16, RZ, PT ;  /* 0x000000ff1000720c */ /* 0x000fe20003fc6270 */
[----:B------:R-:W-:Y:S01]  /*1240*/  IMAD.MOV R16, RZ, RZ, -R8 ;  /* 0x000000ffff107224 */ /* 0x000fe200078e0a08 */
[----:B------:R-:W-:Y:S02]  /*1250*/  LOP3.LUT R9, R10, R8, RZ, 0x3c, !PT ;  /* 0x000000080a097212 */ /* 0x000fe400078e3cff */
[----:B------:R-:W-:Y:S02]  /*1260*/  ISETP.GE.U32.AND P5, PT, R22, R5, PT ;  /* 0x000000051600720c */ /* 0x000fe40003fa6070 */
[----:B------:R-:W-:Y:S01]  /*1270*/  SEL R8, R18, RZ, P0 ;  /* 0x000000ff12087207 */ /* 0x000fe20000000000 */
[----:B------:R-:W-:Y:S01]  /*1280*/  @P3 VIADD R14, R14, 0x1 ;  /* 0x000000010e0e3836 */ /* 0x000fe20000000000 */
[----:B------:R-:W-:Y:S01]  /*1290*/  ISETP.GE.AND P3, PT, R19, RZ, PT ;  /* 0x000000ff1300720c */ /* 0x000fe20003f66270 */
[----:B------:R-:W-:Y:S01]  /*12a0*/  IMAD R18, R18, R16, R13 ;  /* 0x0000001012127224 */ /* 0x000fe200078e020d */
[----:B------:R-:W-:Y:S01]  /*12b0*/  ISETP.GE.AND P4, PT, R9, RZ, PT ;  /* 0x000000ff0900720c */ /* 0x000fe20003f86270 */
[----:B----4-:R-:W-:-:S02]  /*12c0*/  IMAD R9, R8, UR4, RZ ;  /* 0x0000000408097c24 */ /* 0x010fc4000f8e02ff */
[----:B------:R-:W-:Y:S01]  /*12d0*/  @!P6 IMAD.MOV R15, RZ, RZ, -R15 ;  /* 0x000000ffff0fe224 */ /* 0x000fe200078e0a0f */
[----:B------:R-:W-:-:S03]  /*12e0*/  SEL R18, R18, RZ, P1 ;  /* 0x000000ff12127207 */ /* 0x000fc60000800000 */
[----:B------:R-:W-:Y:S02]  /*12f0*/  @P5 IADD3 R17, PT, PT, R17, 0x1, RZ ;  /* 0x0000000111115810 */ /* 0x000fe40007ffe0ff */
[----:B------:R-:W-:Y:S01]  /*1300*/  IMAD R18, R18, UR5, R9 ;  /* 0x0000000512127c24 */ /* 0x000fe2000f8e0209 */
[C---:B------:R-:W-:Y:S01]  /*1310*/  SEL R19, R21.reuse, R15, !P2 ;  /* 0x0000000f15137207 */ /* 0x040fe20005000000 */
[----:B------:R-:W1:Y:S01]  /*1320*/  LDC.64 R8, c[0x0][0x388] ;  /* 0x0000e200ff087b82 */ /* 0x000e620000000a00 */
[----:B------:R-:W-:Y:S02]  /*1330*/  @!P3 IMAD.MOV R14, RZ, RZ, -R14 ;  /* 0x000000ffff0eb224 */ /* 0x000fe400078e0a0e */
[----:B------:R-:W-:Y:S01]  /*1340*/  @!P4 IMAD.MOV R17, RZ, RZ, -R17 ;  /* 0x000000ffff11c224 */ /* 0x000fe200078e0a11 */
[----:B------:R-:W-:Y:S02]  /*1350*/  LEA.HI R18, R18, R18, RZ, 0x1 ;  /* 0x0000001212127211 */ /* 0x000fe400078f08ff */
[----:B------:R-:W-:-:S02]  /*1360*/  SEL R14, R21, R14, !P2 ;  /* 0x0000000e150e7207 */ /* 0x000fc40005000000 */
[----:B------:R-:W-:Y:S02]  /*1370*/  SEL R21, R21, R17, !P2 ;  /* 0x0000001115157207 */ /* 0x000fe40005000000 */
[----:B------:R-:W-:Y:S01]  /*1380*/  SHF.R.S32.HI R15, RZ, 0x1, R18 ;  /* 0x00000001ff0f7819 */ /* 0x000fe20000011412 */
[CC--:B------:R-:W-:Y:S01]  /*1390*/  IMAD R17, R14.reuse, R16.reuse, R11 ;  /* 0x000000100e117224 */ /* 0x0c0fe200078e020b */
[----:B------:R-:W-:Y:S01]  /*13a0*/  SEL R14, R14, RZ, P0 ;  /* 0x000000ff0e0e7207 */ /* 0x000fe20000000000 */
[CC--:B------:R-:W-:Y:S01]  /*13b0*/  IMAD R18, R19.reuse, R16.reuse, R12 ;  /* 0x0000001013127224 */ /* 0x0c0fe200078e020c */
        /* <DEDUP_REMOVED lines=9> */
[----:B------:R-:W-:-:S02]  /*1450*/  IMAD R18, R18, UR5, R19 ;  /* 0x0000000512127c24 */ /* 0x000fc4000f8e0213 */
[----:B-1----:R-:W-:Y:S01]  /*1460*/  IMAD.WIDE R14, R15, 0x2, R8 ;  /* 0x000000020f0e7825 */ /* 0x002fe200078e0208 */
[----:B------:R-:W-:-:S03]  /*1470*/  LEA.HI R16, R16, R16, RZ, 0x1 ;  /* 0x0000001010107211 */ /* 0x000fc600078f08ff */
[----:B------:R-:W-:Y:S01]  /*1480*/  IMAD R21, R21, UR4, RZ ;  /* 0x0000000415157c24 */ /* 0x000fe2000f8e02ff */
[----:B------:R-:W-:Y:S01]  /*1490*/  SHF.R.S32.HI R19, RZ, 0x1, R16 ;  /* 0x00000001ff137819 */ /* 0x000fe20000011410 */
[----:B------:R-:W3:Y:S01]  /*14a0*/  LDG.E.U16 R14, desc[UR6][R14.64] ;  /* 0x000000060e0e7981 */ /* 0x000ee2000c1e1500 */
[----:B------:R-:W-:Y:S01]  /*14b0*/  LEA.HI R16, R18, R18, RZ, 0x1 ;  /* 0x0000001212107211 */ /* 0x000fe200078f08ff */
[----:B------:R-:W-:Y:S01]  /*14c0*/  IMAD R20, R20, UR5, R21 ;  /* 0x0000000514147c24 */ /* 0x000fe2000f8e0215 */
[----:B------:R-:W-:Y:S01]  /*14d0*/  R2UR UR4, R2 ;  /* 0x00000000020472ca */ /* 0x000fe200000e0000 */
[----:B------:R-:W-:Y:S01]  /*14e0*/  IMAD.WIDE R18, R19, 0x2, R8 ;  /* 0x0000000213127825 */ /* 0x000fe200078e0208 */
[----:B------:R-:W-:Y:S02]  /*14f0*/  R2UR UR5, R3 ;  /* 0x00000000030572ca */ /* 0x000fe400000e0000 */
[----:B------:R-:W-:Y:S02]  /*1500*/  LEA.HI R20, R20, R20, RZ, 0x1 ;  /* 0x0000001414147211 */ /* 0x000fe400078f08ff */
[----:B------:R-:W-:Y:S01]  /*1510*/  SHF.R.S32.HI R21, RZ, 0x1, R16 ;  /* 0x00000001ff157819 */ /* 0x000fe20000011410 */
[----:B------:R1:W4:Y:S01]  /*1520*/  LDG.E.U16 R15, desc[UR6][R18.64] ;  /* 0x00000006120f7981 */ /* 0x000322000c1e1500 */
[----:B------:R-:W-:-:S02]  /*1530*/  R2UR UR8, R2 ;  /* 0x00000000020872ca */ /* 0x000fc400000e0000 */
[----:B------:R-:W-:Y:S02]  /*1540*/  R2UR UR9, R3 ;  /* 0x00000000030972ca */ /* 0x000fe400000e0000 */
[----:B------:R-:W-:Y:S01]  /*1550*/  SHF.R.S32.HI R23, RZ, 0x1, R20 ;  /* 0x00000001ff177819 */ /* 0x000fe20000011414 */
[----:B------:R-:W-:-:S04]  /*1560*/  IMAD.WIDE R20, R21, 0x2, R8 ;  /* 0x0000000215147825 */ /* 0x000fc800078e0208 */
[----:B------:R-:W-:Y:S01]  /*1570*/  IMAD.WIDE R22, R23, 0x2, R8 ;  /* 0x0000000217167825 */ /* 0x000fe200078e0208 */
[----:B------:R-:W5:Y:S01]  /*1580*/  LDG.E.U16 R16, desc[UR4][R20.64] ;  /* 0x0000000414107981 */ /* 0x000f62000c1e1500 */
[----:B------:R-:W1:Y:S04]  /*1590*/  LDC.64 R8, c[0x0][0x380] ;  /* 0x0000e000ff087b82 */ /* 0x000e680000000a00 */
[----:B------:R-:W2:Y:S01]  /*15a0*/  LDG.E.U16 R17, desc[UR8][R22.64] ;  /* 0x0000000816117981 */ /* 0x000ea2000c1e1500 */
[----:B------:R-:W-:-:S04]  /*15b0*/  LEA.HI R13, R13, R13, RZ, 0x1 ;  /* 0x0000000d0d0d7211 */ /* 0x000fc800078f08ff */
[----:B------:R-:W-:Y:S02]  /*15c0*/  SHF.R.S32.HI R13, RZ, 0x1, R13 ;  /* 0x00000001ff0d7819 */ /* 0x000fe4000001140d */
[----:B------:R-:W-:-:S04]  /*15d0*/  LEA.HI R11, R11, R11, RZ, 0x1 ;  /* 0x0000000b0b0b7211 */ /* 0x000fc800078f08ff */
[----:B------:R-:W-:Y:S01]  /*15e0*/  SHF.R.S32.HI R11, RZ, 0x1, R11 ;  /* 0x00000001ff0b7819 */ /* 0x000fe2000001140b */
[----:B-1----:R-:W-:Y:S01]  /*15f0*/  IMAD.WIDE R18, R13, 0x8, R8 ;  /* 0x000000080d127825 */ /* 0x002fe200078e0208 */
[----:B------:R-:W-:-:S04]  /*1600*/  LEA.HI R13, R12, R12, RZ, 0x1 ;  /* 0x0000000c0c0d7211 */ /* 0x000fc800078f08ff */
[----:B------:R-:W2:Y:S01]  /*1610*/  LDG.E R22, desc[UR4][R18.64] ;  /* 0x0000000412167981 */ /* 0x000ea2000c1e1900 */
[----:B---3--:R-:W-:-:S04]  /*1620*/  PRMT R24, R14, 0x7771, RZ ;  /* 0x000077710e187816 */ /* 0x008fc800000000ff */
[----:B------:R-:W-:Y:S02]  /*1630*/  ISETP.NE.AND P6, PT, R24, RZ, PT ;  /* 0x000000ff1800720c */ /* 0x000fe40003fc5270 */
[----:B----4-:R-:W-:-:S04]  /*1640*/  PRMT R24, R15, 0x7771, RZ ;  /* 0x000077710f187816 */ /* 0x010fc800000000ff */
[----:B------:R-:W-:-:S07]  /*1650*/  ISETP.NE.AND P2, PT, R24, RZ, PT ;  /* 0x000000ff1800720c */ /* 0x000fce0003f45270 */
[----:B------:R-:W-:Y:S02]  /*1660*/  @P6 R2UR UR6, R2 ;  /* 0x00000000020662ca */ /* 0x000fe400000e0000 */
[----:B------:R-:W-:Y:S02]  /*1670*/  @P6 R2UR UR7, R3 ;  /* 0x00000000030762ca */ /* 0x000fe400000e0000 */
[----:B-----5:R-:W-:-:S04]  /*1680*/  PRMT R20, R16, 0x7771, RZ ;  /* 0x0000777110147816 */ /* 0x020fc800000000ff */
[----:B------:R-:W-:Y:S02]  /*1690*/  ISETP.NE.AND P3, PT, R20, RZ, PT ;  /* 0x000000ff1400720c */ /* 0x000fe40003f65270 */
[----:B--2---:R-:W-:Y:S02]  /*16a0*/  PRMT R21, R17, 0x7771, RZ ;  /* 0x0000777111157816 */ /* 0x004fe400000000ff */
[C---:B------:R-:W-:Y:S02]  /*16b0*/  @P2 R2UR UR4, R2.reuse ;  /* 0x00000000020422ca */ /* 0x040fe400000e0000 */
[----:B------:R-:W-:Y:S01]  /*16c0*/  ISETP.NE.AND P4, PT, R21, RZ, PT ;  /* 0x000000ff1500720c */ /* 0x000fe20003f85270 */
[----:B------:R1:W2:Y:S01]  /*16d0*/  @P6 LDG.E R34, desc[UR6][R18.64+0x4] ;  /* 0x0000040612226981 */ /* 0x0002a2000c1e1900 */
[----:B------:R-:W-:Y:S02]  /*16e0*/  @P2 R2UR UR5, R3 ;  /* 0x00000000030522ca */ /* 0x000fe400000e0000 */
[----:B------:R-:W-:-:S02]  /*16f0*/  R2UR UR6, R2 ;  /* 0x00000000020672ca */ /* 0x000fc400000e0000 */
[----:B------:R-:W-:Y:S01]  /*1700*/  R2UR UR7, R3 ;  /* 0x00000000030772ca */ /* 0x000fe200000e0000 */
[----:B------:R-:W-:Y:S01]  /*1710*/  IMAD.WIDE R20, R11, 0x8, R8 ;  /* 0x000000080b147825 */ /* 0x000fe200078e0208 */
[----:B------:R-:W-:Y:S02]  /*1720*/  SHF.R.S32.HI R11, RZ, 0x1, R13 ;  /* 0x00000001ff0b7819 */ /* 0x000fe4000001140d */
[----:B------:R-:W-:Y:S02]  /*1730*/  @P3 R2UR UR10, R2 ;  /* 0x00000000020a32ca */ /* 0x000fe400000e0000 */
[----:B------:R-:W-:Y:S01]  /*1740*/  @P3 R2UR UR11, R3 ;  /* 0x00000000030b32ca */ /* 0x000fe200000e0000 */
[----:B------:R-:W3:Y:S01]  /*1750*/  LDG.E R36, desc[UR8][R20.64] ;  /* 0x0000000814247981 */ /* 0x000ee2000c1e1900 */
[----:B------:R-:W-:Y:S01]  /*1760*/  LEA.HI R13, R10, R10, RZ, 0x1 ;  /* 0x0000000a0a0d7211 */ /* 0x000fe200078f08ff */
[----:B------:R-:W-:Y:S01]  /*1770*/  IMAD.WIDE R10, R11, 0x8, R8 ;  /* 0x000000080b0a7825 */ /* 0x000fe200078e0208 */
[----:B------:R-:W-:Y:S01]  /*1780*/  @P4 R2UR UR12, R2 ;  /* 0x00000000020c42ca */ /* 0x000fe200000e0000 */
[----:B------:R-:W4:Y:S01]  /*1790*/  @P2 LDG.E R26, desc[UR4][R20.64+0x4] ;  /* 0x00000404141a2981 */ /* 0x000f22000c1e1900 */
[----:B------:R-:W-:-:S02]  /*17a0*/  @P4 R2UR UR13, R3 ;  /* 0x00000000030d42ca */ /* 0x000fc400000e0000 */
[----:B------:R-:W-:Y:S01]  /*17b0*/  SHF.R.S32.HI R13, RZ, 0x1, R13 ;  /* 0x00000001ff0d7819 */ /* 0x000fe2000001140d */
[----:B------:R-:W5:Y:S04]  /*17c0*/  LDG.E R24, desc[UR6][R10.64] ;  /* 0x000000060a187981 */ /* 0x000f68000c1e1900 */
[----:B-1----:R-:W-:Y:S01]  /*17d0*/  IMAD.WIDE R18, R13, 0x8, R8 ;  /* 0x000000080d127825 */ /* 0x002fe200078e0208 */
[----:B------:R1:W5:Y:S01]  /*17e0*/  @P3 LDG.E R38, desc[UR10][R10.64+0x4] ;  /* 0x0000040a0a263981 */ /* 0x000362000c1e1900 */
[----:B------:R-:W0:Y:S03]  /*17f0*/  LDC.64 R8, c[0x0][0x3d0] ;  /* 0x0000f400ff087b82 */ /* 0x000e260000000a00 */
[----:B------:R-:W5:Y:S04]  /*1800*/  LDG.E R40, desc[UR8][R18.64] ;  /* 0x0000000812287981 */ /* 0x000f68000c1e1900 */
[----:B------:R-:W5:Y:S01]  /*1810*/  @P4 LDG.E R42, desc[UR12][R18.64+0x4] ;  /* 0x0000040c122a4981 */ /* 0x000f62000c1e1900 */
[----:B------:R-:W1:Y:S01]  /*1820*/  LDCU UR4, c[0x0][0x3d0] ;  /* 0x00007a00ff0477ac */ /* 0x000e620008000800 */
[----:B------:R-:W-:-:S04]  /*1830*/  PRMT R14, R14, 0x7770, RZ ;  /* 0x000077700e0e7816 */ /* 0x000fc800000000ff */
[----:B------:R-:W-:Y:S02]  /*1840*/  ISETP.NE.AND P5, PT, R14, RZ, PT ;  /* 0x000000ff0e00720c */ /* 0x000fe40003fa5270 */
[----:B------:R-:W-:Y:S02]  /*1850*/  PRMT R15, R15, 0x7770, RZ ;  /* 0x000077700f0f7816 */ /* 0x000fe400000000ff */
[----:B------:R-:W-:Y:S01]  /*1860*/  PRMT R17, R17, 0x7770, RZ ;  /* 0x0000777011117816 */ /* 0x000fe200000000ff */
[----:B0-----:R-:W-:Y:S01]  /*1870*/  FMUL R13, R22, R9 ;  /* 0x00000009160d7220 */ /* 0x001fe20000400000 */
[----:B-1----:R-:W-:-:S04]  /*1880*/  IMAD.U32 R14, RZ, RZ, UR4 ;  /* 0x00000004ff0e7e24 */ /* 0x002fc8000f8e00ff */
[----:B------:R-:W-:Y:S01]  /*1890*/  FSEL R13, R13, R8, P5 ;  /* 0x000000080d0d7208 */ /* 0x000fe20002800000 */
[----:B------:R-:W-:Y:S01]  /*18a0*/  VIADD R4, R4, 0x1000 ;  /* 0x0000100004047836 */ /* 0x000fe20000000000 */
[----:B------:R-:W-:Y:S01]  /*18b0*/  ISETP.NE.AND P5, PT, R17, RZ, PT ;  /* 0x000000ff1100720c */ /* 0x000fe20003fa5270 */
[----:B------:R-:W-:Y:S01]  /*18c0*/  IMAD.U32 R10, RZ, RZ, UR4 ;  /* 0x00000004ff0a7e24 */ /* 0x000fe2000f8e00ff */
[----:B------:R-:W-:Y:S02]  /*18d0*/  PRMT R16, R16, 0x7770, RZ ;  /* 0x0000777010107816 */ /* 0x000fe400000000ff */
[----:B------:R-:W-:Y:S01]  /*18e0*/  MOV R11, UR4 ;  /* 0x00000004000b7c02 */ /* 0x000fe20008000f00 */
[----:B------:R-:W-:Y:S02]  /*18f0*/  VIADD R12, R12, 0x2000 ;  /* 0x000020000c0c7836 */ /* 0x000fe40000000000 */
[----:B--2---:R-:W-:Y:S01]  /*1900*/  @P6 FMUL R14, R34, R9 ;  /* 0x00000009220e6220 */ /* 0x004fe20000400000 */
[----:B------:R-:W-:-:S04]  /*1910*/  ISETP.NE.AND P6, PT, R15, RZ, PT ;  /* 0x000000ff0f00720c */ /* 0x000fc80003fc5270 */
[----:B------:R-:W-:Y:S01]  /*1920*/  FMNMX3 R21, R7, R13, R14, !PT ;  /* 0x0000000d07157276 */ /* 0x000fe2000780000e */
[-C--:B---3--:R-:W-:Y:S01]  /*1930*/  FMUL R7, R36, R9.reuse ;  /* 0x0000000924077220 */ /* 0x088fe20000400000 */
[----:B----4-:R-:W-:Y:S01]  /*1940*/  @P2 FMUL R10, R26, R9 ;  /* 0x000000091a0a2220 */ /* 0x010fe20000400000 */
[----:B------:R-:W-:-:S03]  /*1950*/  ISETP.GE.AND P2, PT, R4, R31, PT ;  /* 0x0000001f0400720c */ /* 0x000fc60003f46270 */
[----:B------:R-:W-:Y:S01]  /*1960*/  FSEL R14, R7, R8, P6 ;  /* 0x00000008070e7208 */ /* 0x000fe20003000000 */
[-C--:B-----5:R-:W-:Y:S01]  /*1970*/  FMUL R7, R24, R9.reuse ;  /* 0x0000000918077220 */ /* 0x0a0fe20000400000 */
[----:B------:R-:W-:Y:S02]  /*1980*/  ISETP.NE.AND P6, PT, R16, RZ, PT ;  /* 0x000000ff1000720c */ /* 0x000fe40003fc5270 */
[----:B------:R-:W-:Y:S01]  /*1990*/  FMNMX3 R10, R21, R14, R10, !PT ;  /* 0x0000000e150a7276 */ /* 0x000fe2000780000a */
[-C--:B------:R-:W-:Y:S01]  /*19a0*/  @P3 FMUL R11, R38, R9.reuse ;  /* 0x00000009260b3220 */ /* 0x080fe20000400000 */
[----:B------:R-:W-:Y:S01]  /*19b0*/  FSEL R7, R7, R8, P6 ;  /* 0x0000000807077208 */ /* 0x000fe20003000000 */
[----:B------:R-:W-:Y:S02]  /*19c0*/  IMAD.U32 R13, RZ, RZ, UR4 ;  /* 0x00000004ff0d7e24 */ /* 0x000fe4000f8e00ff */
[----:B------:R-:W-:Y:S01]  /*19d0*/  @P5 FMUL R8, R40, R9 ;  /* 0x0000000928085220 */ /* 0x000fe20000400000 */
[----:B------:R-:W-:Y:S01]  /*19e0*/  FMNMX3 R7, R10, R7, R11, !PT ;  /* 0x000000070a077276 */ /* 0x000fe2000780000b */
[----:B------:R-:W-:-:S05]  /*19f0*/  @P4 FMUL R13, R42, R9 ;  /* 0x000000092a0d4220 */ /* 0x000fca0000400000 */
[----:B------:R-:W-:Y:S01]  /*1a00*/  FMNMX3 R7, R7, R8, R13, !PT ;  /* 0x0000000807077276 */ /* 0x000fe2000780000d */
[----:B------:R-:W-:Y:S06]  /*1a10*/  @!P2 BRA `(.L_x_19084) ;  /* 0xfffffff40014a947 */ /* 0x000fec000383ffff */
.L_x_19081:
[----:B------:R-:W-:Y:S05]  /*1a20*/  BSYNC.RECONVERGENT B0 ;  /* 0x0000000000007941 */ /* 0x000fea0003800200 */
.L_x_19080:
[----:B------:R-:W1:Y:S01]  /*1a30*/  S2R R6, SR_LANEID ;  /* 0x0000000000067919 */ /* 0x000e620000000000 */
[----:B------:R-:W-:Y:S01]  /*1a40*/  UMOV UR4, 0xffffffff ;  /* 0xffffffff00047882 */ /* 0x000fe20000000000 */
[C---:B-1----:R-:W-:Y:S02]  /*1a50*/  ISETP.GT.AND P0, PT, R6.reuse, 0xf, PT ;  /* 0x0000000f0600780c */ /* 0x042fe40003f04270 */
[C---:B------:R-:W-:Y:S02]  /*1a60*/  ISETP.GT.AND P1, PT, R6.reuse, 0x17, PT ;  /* 0x000000170600780c */ /* 0x040fe40003f24270 */
[C---:B------:R-:W-:Y:S02]  /*1a70*/  ISETP.GT.AND P2, PT, R6.reuse, 0x1b, PT ;  /* 0x0000001b0600780c */ /* 0x040fe40003f44270 */
[C---:B------:R-:W-:Y:S02]  /*1a80*/  ISETP.GT.AND P3, PT, R6.reuse, 0x1d, PT ;  /* 0x0000001d0600780c */ /* 0x040fe40003f64270 */
[----:B------:R-:W-:Y:S01]  /*1a90*/  ISETP.GT.AND P4, PT, R6, 0x1e, PT ;  /* 0x0000001e0600780c */ /* 0x000fe20003f84270 */
[----:B------:R-:W-:-:S12]  /*1aa0*/  BRA.DIV UR4, `(.L_x_19085) ;  /* 0x0000003204987947 */ /* 0x000fd8000b800000 */
        /* <DEDUP_REMOVED lines=9> */
[----:B------:R1:W4:Y:S02]  /*1b40*/  SHFL.DOWN PT, R14, R4, 0x10, 0x1f ;  /* 0x0a001f00040e7f89 */ /* 0x00032400000e0000 */
.L_x_19119:
[----:B------:R-:W-:Y:S01]  /*1b50*/  ISETP.NE.AND P1, PT, R0, RZ, PT ;  /* 0x000000ff0000720c */ /* 0x000fe20003f25270 */
[----:B------:R-:W-:Y:S01]  /*1b60*/  IMAD.MOV.U32 R33, RZ, RZ, R4 ;  /* 0x000000ffff217224 */ /* 0x000fe200078e0004 */
[----:B------:R-:W-:Y:S01]  /*1b70*/  PLOP3.LUT P2, PT, PT, PT, PT, 0x8, 0x80 ;  /* 0x000000000080781c */ /* 0x000fe20003f4e170 */
[----:B------:R-:W-:-:S12]  /*1b80*/  @P0 BRA `(.L_x_19086) ;  /* 0x0000000000240947 */ /* 0x000fd80003800000 */
[----:B------:R-:W5:Y:S01]  /*1b90*/  S2UR UR5, SR_CgaCtaId ;  /* 0x00000000000579c3 */ /* 0x000f620000008800 */
[----:B------:R-:W-:Y:S01]  /*1ba0*/  ISETP.NE.AND P0, PT, R6, RZ, PT ;  /* 0x000000ff0600720c */ /* 0x000fe20003f05270 */
[----:B------:R-:W-:Y:S01]  /*1bb0*/  UMOV UR4, 0x400 ;  /* 0x0000040000047882 */ /* 0x000fe20000000000 */
[----:B-1----:R-:W-:Y:S02]  /*1bc0*/  SHF.R.U32.HI R4, RZ, 0x3, R0 ;  /* 0x00000003ff047819 */ /* 0x002fe40000011600 */
[----:B----4-:R-:W-:Y:S02]  /*1bd0*/  FMNMX R33, R5, R14, !PT ;  /* 0x0000000e05217209 */ /* 0x010fe40007800000 */
[----:B------:R-:W-:-:S07]  /*1be0*/  LOP3.LUT R4, R4, 0x7c, RZ, 0xc0, !PT ;  /* 0x0000007c04047812 */ /* 0x000fce00078ec0ff */
[----:B------:R-:W-:Y:S01]  /*1bf0*/  @!P0 PLOP3.LUT P2, PT, PT, PT, PT, 0x80, 0x8 ;  /* 0x000000000008881c */ /* 0x000fe20003f4f070 */
[----:B-----5:R-:W-:-:S09]  /*1c00*/  ULEA UR4, UR5, UR4, 0x18 ;  /* 0x0000000405047291 */ /* 0x020fd2000f8ec0ff */
[----:B------:R1:W-:Y:S03]  /*1c10*/  @!P0 STS [R4+UR4+0x20], R33 ;  /* 0x0000202104008988 */ /* 0x0003e60008000804 */
.L_x_19086:
        /* <DEDUP_REMOVED lines=8> */
[----:B------:R-:W0:Y:S04]  /*1ca0*/  LDS.128 R20, [UR4+0x30] ;  /* 0x00003004ff147984 */ /* 0x000e280008000c00 */
[----:B-1----:R-:W1:Y:S04]  /*1cb0*/  LDS.128 R4, [UR4+0x40] ;  /* 0x00004004ff047984 */ /* 0x002e680008000c00 */
[----:B------:R-:W2:Y:S04]  /*1cc0*/  LDS.128 R8, [UR4+0x50] ;  /* 0x00005004ff087984 */ /* 0x000ea80008000c00 */
[----:B----4-:R-:W4:Y:S04]  /*1cd0*/  LDS.128 R12, [UR4+0x60] ;  /* 0x00006004ff0c7984 */ /* 0x010f280008000c00 */
[----:B------:R-:W3:Y:S01]  /*1ce0*/  LDS.128 R16, [UR4+0x70] ;  /* 0x00007004ff107984 */ /* 0x000ee20008000c00 */
[----:B-----5:R-:W-:-:S04]  /*1cf0*/  FMNMX3 R25, R33, R25, R26, !PT ;  /* 0x0000001921197276 */ /* 0x020fc8000780001a */
[----:B0-----:R-:W-:Y:S02]  /*1d00*/  FMNMX3 R20, R25, R27, R20, !PT ;  /* 0x0000001b19147276 */ /* 0x001fe40007800014 */
[----:B------:R-:W0:Y:S02]  /*1d10*/  LDS.128 R24, [UR4+0x80] ;  /* 0x00008004ff187984 */ /* 0x000e240008000c00 */
[----:B------:R-:W-:-:S04]  /*1d20*/  FMNMX3 R20, R20, R21, R22, !PT ;  /* 0x0000001514147276 */ /* 0x000fc80007800016 */
[----:B-1----:R-:W-:Y:S02]  /*1d30*/  FMNMX3 R4, R20, R23, R4, !PT ;  /* 0x0000001714047276 */ /* 0x002fe40007800004 */
[----:B------:R-:W1:Y:S02]  /*1d40*/  LDS.128 R20, [UR4+0x90] ;  /* 0x00009004ff147984 */ /* 0x000e640008000c00 */
[----:B------:R-:W-:-:S04]  /*1d50*/  FMNMX3 R4, R4, R5, R6, !PT ;  /* 0x0000000504047276 */ /* 0x000fc80007800006 */
[----:B--2---:R-:W-:-:S04]  /*1d60*/  FMNMX3 R4, R4, R7, R8, !PT ;  /* 0x0000000704047276 */ /* 0x004fc80007800008 */
[----:B------:R-:W-:-:S04]  /*1d70*/  FMNMX3 R4, R4, R9, R10, !PT ;  /* 0x0000000904047276 */ /* 0x000fc8000780000a */
[----:B----4-:R-:W-:-:S04]  /*1d80*/  FMNMX3 R4, R4, R11, R12, !PT ;  /* 0x0000000b04047276 */ /* 0x010fc8000780000c */
[----:B------:R-:W-:-:S04]  /*1d90*/  FMNMX3 R4, R4, R13, R14, !PT ;  /* 0x0000000d04047276 */ /* 0x000fc8000780000e */
[----:B---3--:R-:W-:-:S04]  /*1da0*/  FMNMX3 R4, R4, R15, R16, !PT ;  /* 0x0000000f04047276 */ /* 0x008fc80007800010 */
[----:B------:R-:W-:-:S04]  /*1db0*/  FMNMX3 R4, R4, R17, R18, !PT ;  /* 0x0000001104047276 */ /* 0x000fc80007800012 */
[----:B0-----:R-:W-:-:S04]  /*1dc0*/  FMNMX3 R4, R4, R19, R24, !PT ;  /* 0x0000001304047276 */ /* 0x001fc80007800018 */
[----:B------:R-:W-:-:S04]  /*1dd0*/  FMNMX3 R4, R4, R25, R26, !PT ;  /* 0x0000001904047276 */ /* 0x000fc8000780001a */
[----:B-1----:R-:W-:-:S04]  /*1de0*/  FMNMX3 R4, R4, R27, R20, !PT ;  /* 0x0000001b04047276 */ /* 0x002fc80007800014 */
[----:B------:R-:W-:-:S04]  /*1df0*/  FMNMX3 R4, R4, R21, R22, !PT ;  /* 0x0000001504047276 */ /* 0x000fc80007800016 */
[----:B------:R-:W-:-:S05]  /*1e00*/  FMNMX R4, R4, R23, !PT ;  /* 0x0000001704047209 */ /* 0x000fca0007800000 */
[----:B------:R0:W-:Y:S02]  /*1e10*/  STS [UR4+0xa4], R4 ;  /* 0x0000a404ff007988 */ /* 0x0001e40008000804 */
.L_x_19088:
[----:B------:R-:W-:Y:S05]  /*1e20*/  BSYNC.RECONVERGENT B0 ;  /* 0x0000000000007941 */ /* 0x000fea0003800200 */
.L_x_19087:
[----:B------:R-:W5:Y:S08]  /*1e30*/  S2UR UR5, SR_CgaCtaId ;  /* 0x00000000000579c3 */ /* 0x000f700000008800 */
[----:B------:R-:W-:Y:S01]  /*1e40*/  BAR.SYNC.DEFER_BLOCKING 0x0 ;  /* 0x0000000000007b1d */ /* 0x000fe20000010000 */
[----:B------:R-:W-:Y:S01]  /*1e50*/  ISETP.GE.AND P0, PT, R0, R31, PT ;  /* 0x0000001f0000720c */ /* 0x000fe20003f06270 */
[----:B01----:R-:W-:-:S04]  /*1e60*/  IMAD.MOV.U32 R4, RZ, RZ, RZ ;  /* 0x000000ffff047224 */ /* 0x003fc800078e00ff */
[----:B------:R-:W-:Y:S01]  /*1e70*/  UMOV UR4, 0x400 ;  /* 0x0000040000047882 */ /* 0x000fe20000000000 */
[----:B------:R-:W0:Y:S01]  /*1e80*/  LDCU.64 UR6, c[0x0][0x3b8] ;  /* 0x00007700ff0677ac */ /* 0x000e220008000a00 */
[----:B------:R-:W-:Y:S01]  /*1e90*/  BSSY.RECONVERGENT B0, `(.L_x_19089) ;  /* 0x0000101000007945 */ /* 0x000fe20003800200 */
[----:B-----5:R-:W-:-:S09]  /*1ea0*/  ULEA UR4, UR5, UR4, 0x18 ;  /* 0x0000000405047291 */ /* 0x020fd2000f8ec0ff */
[----:B------:R-:W1:Y:S01]  /*1eb0*/  LDS R21, [UR4+0xa4] ;  /* 0x0000a404ff157984 */ /* 0x000e620008000800 */
[----:B0-----:R-:W-:Y:S05]  /*1ec0*/  @P0 BRA `(.L_x_19090) ;  /* 0x0000000c00f40947 */ /* 0x001fea0003800000 */
[----:B------:R-:W-:Y:S01]  /*1ed0*/  LOP3.LUT R4, RZ, R0, RZ, 0x33, !PT ;  /* 0x00000000ff047212 */ /* 0x000fe200078e33ff */
[----:B------:R-:W0:Y:S01]  /*1ee0*/  LDCU UR4, c[0x0][0x3c8] ;  /* 0x00007900ff0477ac */ /* 0x000e220008000800 */
[----:B------:R-:W-:Y:S02]  /*1ef0*/  BSSY.RECONVERGENT B1, `(.L_x_19091) ;  /* 0x000005d000017945 */ /* 0x000fe40003800200 */
[----:B------:R-:W-:-:S04]  /*1f00*/  IADD3 R4, PT, PT, R4, R31, RZ ;  /* 0x0000001f04047210 */ /* 0x000fc80007ffe0ff */
[C---:B------:R-:W-:Y:S02]  /*1f10*/  LOP3.LUT P0, RZ, R4.reuse, 0x400, RZ, 0xc0, !PT ;  /* 0x0000040004ff7812 */ /* 0x040fe4000780c0ff */
[----:B------:R-:W-:Y:S01]  /*1f20*/  ISETP.GE.U32.AND P3, PT, R4, 0x400, PT ;  /* 0x000004000400780c */ /* 0x000fe20003f66070 */
[----:B------:R-:W-:Y:S02]  /*1f30*/  IMAD.MOV.U32 R4, RZ, RZ, RZ ;  /* 0x000000ffff047224 */ /* 0x000fe400078e00ff */
[----:B0-----:R-:W-:-:S08]  /*1f40*/  IMAD R5, R29, UR4, RZ ;  /* 0x000000041d057c24 */ /* 0x001fd0000f8e02ff */
[----:B------:R-:W-:Y:S05]  /*1f50*/  @P0 BRA `(.L_x_19092) ;  /* 0x0000000400580947 */ /* 0x000fea0003800000 */
[----:B------:R-:W0:Y:S01]  /*1f60*/  LDC R10, c[0x0][0x3a8] ;  /* 0x0000ea00ff0a7b82 */ /* 0x000e220000000800 */
[----:B------:R-:W-:Y:S01]  /*1f70*/  IMAD.SHL.U32 R6, R0, 0x2, RZ ;  /* 0x0000000200067824 */ /* 0x000fe200078e00ff */
[----:B------:R-:W5:Y:S03]  /*1f80*/  LDCU.64 UR4, c[0x0][0x3b8] ;  /* 0x00007700ff0477ac */ /* 0x000f660008000a00 */
[----:B------:R-:W-:Y:S02]  /*1f90*/  IMAD.IADD R11, R6, 0x1, R5 ;  /* 0x00000001060b7824 */ /* 0x000fe400078e0205 */
[----:B------:R-:W-:Y:S01]  /*1fa0*/  HFMA2 R6, -RZ, RZ, 0, 0 ;  /* 0x00000000ff067431 */ /* 0x000fe200000001ff */
[----:B0-----:R-:W-:-:S04]  /*1fb0*/  IABS R9, R10 ;  /* 0x0000000a00097213 */ /* 0x001fc80000000000 */
[----:B------:R-:W0:Y:S08]  /*1fc0*/  I2F.RP R4, R9 ;  /* 0x0000000900047306 */ /* 0x000e300000209400 */
[----:B0-----:R-:W0:Y:S02]  /*1fd0*/  MUFU.RCP R4, R4 ;  /* 0x0000000400047308 */ /* 0x001e240000001000 */
[----:B0-----:R-:W-:-:S06]  /*1fe0*/  VIADD R7, R4, 0xffffffe ;  /* 0x0ffffffe04077836 */ /* 0x001fcc0000000000 */
[----:B------:R-:W0:Y:S02]  /*1ff0*/  F2I.FTZ.U32.TRUNC.NTZ R7, R7 ;  /* 0x0000000700077305 */ /* 0x000e24000021f000 */
[----:B0-----:R-:W-:-:S04]  /*2000*/  IMAD.MOV R8, RZ, RZ, -R7 ;  /* 0x000000ffff087224 */ /* 0x001fc800078e0a07 */
[----:B------:R-:W-:Y:S01]  /*2010*/  IMAD R13, R8, R9, RZ ;  /* 0x00000009080d7224 */ /* 0x000fe200078e02ff */
[----:B------:R-:W-:-:S03]  /*2020*/  IABS R8, R11 ;  /* 0x0000000b00087213 */ /* 0x000fc60000000000 */
[----:B------:R-:W-:-:S04]  /*2030*/  IMAD.HI.U32 R13, R7, R13, R6 ;  /* 0x0000000d070d7227 */ /* 0x000fc800078e0006 */
[----:B------:R-:W-:-:S04]  /*2040*/  IMAD.MOV.U32 R6, RZ, RZ, R8 ;  /* 0x000000ffff067224 */ /* 0x000fc800078e0008 */
[----:B------:R-:W-:Y:S02]  /*2050*/  IMAD.HI.U32 R4, R13, R6, RZ ;  /* 0x000000060d047227 */ /* 0x000fe400078e00ff */
[----:B------:R-:W0:Y:S02]  /*2060*/  LDC.64 R12, c[0x0][0x398] ;  /* 0x0000e600ff0c7b82 */ /* 0x000e240000000a00 */
[----:B------:R-:W-:-:S04]  /*2070*/  IMAD.MOV R7, RZ, RZ, -R4 ;  /* 0x000000ffff077224 */ /* 0x000fc800078e0a04 */
        /* <DEDUP_REMOVED lines=8> */
[----:B------:R-:W-:-:S03]  /*2100*/  ISETP.GE.AND P4, PT, R6, RZ, PT ;  /* 0x000000ff0600720c */ /* 0x000fc60003f86270 */
[----:B------:R-:W4:Y:S03]  /*2110*/  LDC.64 R6, c[0x0][0x388] ;  /* 0x0000e200ff067b82 */ /* 0x000f260000000a00 */
[----:B------:R-:W-:Y:S01]  /*2120*/  @P0 VIADD R4, R4, 0x1 ;  /* 0x0000000104040836 */ /* 0x000fe20000000000 */
[----:B0-----:R-:W-:-:S04]  /*2130*/  ISETP.NE.U32.AND P0, PT, R12, 0x1, PT ;  /* 0x000000010c00780c */ /* 0x001fc80003f05070 */
[----:B------:R-:W-:Y:S02]  /*2140*/  ISETP.NE.AND.EX P0, PT, R13, RZ, PT, P0 ;  /* 0x000000ff0d00720c */ /* 0x000fe40003f05300 */
[----:B------:R-:W-:Y:S02]  /*2150*/  @!P4 IADD3 R4, PT, PT, -R4, RZ, RZ ;  /* 0x000000ff0404c210 */ /* 0x000fe40007ffe1ff */
[----:B------:R-:W-:Y:S02]  /*2160*/  @!P1 LOP3.LUT R4, RZ, R10, RZ, 0x33, !PT ;  /* 0x0000000aff049212 */ /* 0x000fe400078e33ff */
[----:B--2---:R-:W-:-:S03]  /*2170*/  ISETP.NE.U32.AND P1, PT, R8, 0x1, PT ;  /* 0x000000010800780c */ /* 0x004fc60003f25070 */
[----:B------:R-:W-:Y:S01]  /*2180*/  IMAD.MOV R8, RZ, RZ, -R4 ;  /* 0x000000ffff087224 */ /* 0x000fe200078e0a04 */
[----:B------:R-:W-:-:S03]  /*2190*/  ISETP.NE.AND.EX P1, PT, R9, RZ, PT, P1 ;  /* 0x000000ff0900720c */ /* 0x000fc60003f25310 */
[----:B------:R-:W-:Y:S01]  /*21a0*/  IMAD R8, R10, R8, R11 ;  /* 0x000000080a087224 */ /* 0x000fe200078e020b */
[----:B------:R-:W-:-:S04]  /*21b0*/  SEL R4, R4, RZ, P1 ;  /* 0x000000ff04047207 */ /* 0x000fc80000800000 */
[----:B------:R-:W-:Y:S01]  /*21c0*/  SEL R8, R8, RZ, P0 ;  /* 0x000000ff08087207 */ /* 0x000fe20000000000 */
[----:B-----5:R-:W-:Y:S01]  /*21d0*/  IMAD R9, R4, UR4, RZ ;  /* 0x0000000404097c24 */ /* 0x020fe2000f8e02ff */
[----:B---3--:R-:W-:-:S03]  /*21e0*/  R2UR UR4, R2 ;  /* 0x00000000020472ca */ /* 0x008fc600000e0000 */
[----:B------:R-:W-:Y:S01]  /*21f0*/  IMAD R8, R8, UR5, R9 ;  /* 0x0000000508087c24 */ /* 0x000fe2000f8e0209 */
[----:B------:R-:W-:-:S04]  /*2200*/  R2UR UR5, R3 ;  /* 0x00000000030572ca */ /* 0x000fc800000e0000 */
[----:B------:R-:W-:-:S04]  /*2210*/  LEA.HI R8, R8, R8, RZ, 0x1 ;  /* 0x0000000808087211 */ /* 0x000fc800078f08ff */
[----:B------:R-:W-:-:S05]  /*2220*/  SHF.R.S32.HI R9, RZ, 0x1, R8 ;  /* 0x00000001ff097819 */ /* 0x000fca0000011408 */
[----:B----4-:R-:W-:Y:S02]  /*2230*/  IMAD.WIDE R6, R9, 0x2, R6 ;  /* 0x0000000209067825 */ /* 0x010fe400078e0206 */
        /* <DEDUP_REMOVED lines=10> */
[----:B------:R0:W2:Y:S01]  /*22e0*/  @P1 LDG.E R10, desc[UR4][R8.64+0x4] ;  /* 0x00000404080a1981 */ /* 0x0000a2000c1e1900 */
[----:B------:R-:W3:Y:S01]  /*22f0*/  LDCU UR4, c[0x0][0x3d4] ;  /* 0x00007a80ff0477ac */ /* 0x000ee20008000800 */
[----:B------:R-:W-:Y:S01]  /*2300*/  PRMT R6, R6, 0x7770, RZ ;  /* 0x0000777006067816 */ /* 0x000fe200000000ff */
[----:B------:R-:W-:Y:S01]  /*2310*/  IMAD.MOV.U32 R11, RZ, RZ, 0x3bbb989d ;  /* 0x3bbb989dff0b7424 */ /* 0x000fe200078e00ff */
[----:B------:R-:W-:Y:S01]  /*2320*/  LOP3.LUT R0, R0, 0x400, RZ, 0xfc, !PT ;  /* 0x0000040000007812 */ /* 0x000fe200078efcff */
[----:B------:R-:W4:Y:S01]  /*2330*/  LDCU UR5, c[0x0][0x3d0] ;  /* 0x00007a00ff0577ac */ /* 0x000f220008000800 */
[----:B------:R-:W-:Y:S01]  /*2340*/  ISETP.NE.AND P0, PT, R6, RZ, PT ;  /* 0x000000ff0600720c */ /* 0x000fe20003f05270 */
[----:B------:R-:W-:Y:S02]  /*2350*/  IMAD.MOV.U32 R12, RZ, RZ, 0x437c0000 ;  /* 0x437c0000ff0c7424 */ /* 0x000fe400078e00ff */
[----:B---3--:R-:W-:Y:S01]  /*2360*/  FMUL R6, R4, UR4 ;  /* 0x0000000404067c20 */ /* 0x008fe20008400000 */
[----:B----4-:R-:W-:-:S09]  /*2370*/  IMAD.U32 R4, RZ, RZ, UR5 ;  /* 0x00000005ff047e24 */ /* 0x010fd2000f8e00ff */
[----:B------:R-:W1:Y:S02]  /*2380*/  @!P0 LDC R6, c[0x0][0x3d0] ;  /* 0x0000f400ff068b82 */ /* 0x000e640000000800 */
[----:B-1----:R-:W-:-:S04]  /*2390*/  FADD R6, -R21, R6 ;  /* 0x0000000615067221 */ /* 0x002fc80000000100 */
[----:B------:R-:W-:-:S04]  /*23a0*/  FFMA.SAT R7, R6, R11, 0.5 ;  /* 0x3f00000006077423 */ /* 0x000fc8000000200b */
[----:B------:R-:W-:-:S04]  /*23b0*/  FFMA.RM R7, R7, R12, 12582913 ;  /* 0x4b40000107077423 */ /* 0x000fc8000000400c */
[----:B0-----:R-:W-:-:S04]  /*23c0*/  FADD R9, R7, -12583039 ;  /* 0xcb40007f07097421 */ /* 0x001fc80000000000 */
[----:B------:R-:W-:-:S04]  /*23d0*/  FFMA R9, R6, 1.4426950216293334961, -R9 ;  /* 0x3fb8aa3b06097823 */ /* 0x000fc80000000809 */
[----:B------:R-:W-:-:S06]  /*23e0*/  FFMA R9, R6, 1.925963033500011079e-08, R9 ;  /* 0x32a5706006097823 */ /* 0x000fcc0000000009 */
[----:B------:R-:W0:Y:S01]  /*23f0*/  MUFU.EX2 R9, R9 ;  /* 0x0000000900097308 */ /* 0x000e220000000800 */
[----:B--2---:R-:W-:-:S04]  /*2400*/  @P1 FMUL R4, R10, UR4 ;  /* 0x000000040a041c20 */ /* 0x004fc80008400000 */
[----:B------:R-:W-:-:S04]  /*2410*/  FADD R4, -R21, R4 ;  /* 0x0000000415047221 */ /* 0x000fc80000000100 */
[----:B------:R-:W-:-:S04]  /*2420*/  FFMA.SAT R8, R4, R11, 0.5 ;  /* 0x3f00000004087423 */ /* 0x000fc8000000200b */
[----:B------:R-:W-:-:S04]  /*2430*/  FFMA.RM R8, R8, R12, 12582913 ;  /* 0x4b40000108087423 */ /* 0x000fc8000000400c */
[----:B------:R-:W-:-:S04]  /*2440*/  FADD R11, R8, -12583039 ;  /* 0xcb40007f080b7421 */ /* 0x000fc80000000000 */
[----:B------:R-:W-:-:S04]  /*2450*/  FFMA R11, R4, 1.4426950216293334961, -R11 ;  /* 0x3fb8aa3b040b7823 */ /* 0x000fc8000000080b */
[----:B------:R-:W-:Y:S01]  /*2460*/  FFMA R11, R4, 1.925963033500011079e-08, R11 ;  /* 0x32a57060040b7823 */ /* 0x000fe2000000000b */
[----:B------:R-:W-:Y:S01]  /*2470*/  IMAD.SHL.U32 R4, R7, 0x800000, RZ ;  /* 0x0080000007047824 */ /* 0x000fe200078e00ff */
[----:B------:R-:W-:-:S03]  /*2480*/  SHF.L.U32 R7, R8, 0x17, RZ ;  /* 0x0000001708077819 */ /* 0x000fc600000006ff */
[----:B0-----:R-:W-:Y:S01]  /*2490*/  FFMA R4, R4, R9, RZ ;  /* 0x0000000904047223 */ /* 0x001fe200000000ff */
[----:B------:R-:W0:Y:S03]  /*24a0*/  MUFU.EX2 R11, R11 ;  /* 0x0000000b000b7308 */ /* 0x000e260000000800 */
[----:B0-----:R-:W-:-:S07]  /*24b0*/  FFMA R4, R7, R11, R4 ;  /* 0x0000000b07047223 */ /* 0x001fce0000000004 */
.L_x_19092:
[----:B------:R-:W-:Y:S05]  /*24c0*/  BSYNC.RECONVERGENT B1 ;  /* 0x0000000000017941 */ /* 0x000fea0003800200 */
.L_x_19091:
[----:B------:R-:W-:Y:S05]  /*24d0*/  @!P3 BRA `(.L_x_19090) ;  /* 0x000000080070b947 */ /* 0x000fea0003800000 */
[----:B------:R-:W0:Y:S08]  /*24e0*/  LDC R6, c[0x0][0x3a8] ;  /* 0x0000ea00ff067b82 */ /* 0x000e300000000800 */
[----:B------:R-:W5:Y:S08]  /*24f0*/  LDC.64 R12, c[0x0][0x390] ;  /* 0x0000e400ff0c7b82 */ /* 0x000f700000000a00 */
[----:B------:R-:W1:Y:S01]  /*2500*/  LDC.64 R10, c[0x0][0x398] ;  /* 0x0000e600ff0a7b82 */ /* 0x000e620000000a00 */
[----:B0-----:R-:W-:-:S04]  /*2510*/  IABS R8, R6 ;  /* 0x0000000600087213 */ /* 0x001fc80000000000 */
[----:B------:R-:W0:Y:S01]  /*2520*/  I2F.RP R9, R8 ;  /* 0x0000000800097306 */ /* 0x000e220000209400 */
[----:B-----5:R-:W-:-:S04]  /*2530*/  ISETP.NE.U32.AND P0, PT, R12, 0x1, PT ;  /* 0x000000010c00780c */ /* 0x020fc80003f05070 */
[----:B------:R-:W-:Y:S02]  /*2540*/  ISETP.NE.AND.EX P0, PT, R13, RZ, PT, P0 ;  /* 0x000000ff0d00720c */ /* 0x000fe40003f05300 */
[----:B-1----:R-:W-:Y:S01]  /*2550*/  ISETP.NE.U32.AND P1, PT, R10, 0x1, PT ;  /* 0x000000010a00780c */ /* 0x002fe20003f25070 */
[----:B0-----:R-:W0:Y:S03]  /*2560*/  MUFU.RCP R9, R9 ;  /* 0x0000000900097308 */ /* 0x001e260000001000 */
[----:B------:R-:W-:Y:S01]  /*2570*/  ISETP.NE.AND.EX P1, PT, R11, RZ, PT, P1 ;  /* 0x000000ff0b00720c */ /* 0x000fe20003f25310 */
[----:B0-----:R-:W-:-:S04]  /*2580*/  VIADD R6, R9, 0xffffffe ;  /* 0x0ffffffe09067836 */ /* 0x001fc80000000000 */
[----:B------:R0:W1:Y:S02]  /*2590*/  F2I.FTZ.U32.TRUNC.NTZ R7, R6 ;  /* 0x0000000600077305 */ /* 0x000064000021f000 */
[----:B0-----:R-:W-:Y:S02]  /*25a0*/  IMAD.MOV.U32 R6, RZ, RZ, RZ ;  /* 0x000000ffff067224 */ /* 0x001fe400078e00ff */
[----:B-1----:R-:W-:-:S04]  /*25b0*/  IMAD.MOV R15, RZ, RZ, -R7 ;  /* 0x000000ffff0f7224 */ /* 0x002fc800078e0a07 */
[----:B------:R-:W-:-:S04]  /*25c0*/  IMAD R9, R15, R8, RZ ;  /* 0x000000080f097224 */ /* 0x000fc800078e02ff */
[----:B------:R-:W-:-:S07]  /*25d0*/  IMAD.HI.U32 R9, R7, R9, R6 ;  /* 0x0000000907097227 */ /* 0x000fce00078e0006 */
.L_x_19093:
[----:B------:R-:W4:Y:S01]  /*25e0*/  LDC R12, c[0x0][0x3a8] ;  /* 0x0000ea00ff0c7b82 */ /* 0x000f220000000800 */
[----:B------:R-:W-:Y:S01]  /*25f0*/  IMAD R11, R0, 0x2, R5 ;  /* 0x00000002000b7824 */ /* 0x000fe200078e0205 */
[----:B---3--:R-:W-:Y:S02]  /*2600*/  R2UR UR4, R2 ;  /* 0x00000000020472ca */ /* 0x008fe400000e0000 */
[----:B------:R-:W-:Y:S01]  /*2610*/  R2UR UR5, R3 ;  /* 0x00000000030572ca */ /* 0x000fe200000e0000 */
[----:B------:R-:W-:Y:S01]  /*2620*/  VIADD R10, R11, 0x800 ;  /* 0x000008000b0a7836 */ /* 0x000fe20000000000 */
[----:B------:R-:W-:-:S05]  /*2630*/  IABS R6, R11 ;  /* 0x0000000b00067213 */ /* 0x000fca0000000000 */
[----:B------:R-:W-:-:S04]  /*2640*/  IMAD.HI.U32 R13, R9, R6, RZ ;  /* 0x00000006090d7227 */ /* 0x000fc800078e00ff */
[----:B------:R-:W-:Y:S01]  /*2650*/  IMAD.MOV R15, RZ, RZ, -R13 ;  /* 0x000000ffff0f7224 */ /* 0x000fe200078e0a0d */
[----:B----4-:R-:W-:-:S04]  /*2660*/  IABS R14, R12 ;  /* 0x0000000c000e7213 */ /* 0x010fc80000000000 */
[----:B------:R-:W0:Y:S01]  /*2670*/  I2F.RP R16, R14 ;  /* 0x0000000e00107306 */ /* 0x000e220000209400 */
[----:B------:R-:W-:Y:S02]  /*2680*/  IMAD R15, R14, R15, R6 ;  /* 0x0000000f0e0f7224 */ /* 0x000fe400078e0206 */
[----:B------:R-:W-:-:S03]  /*2690*/  IMAD.MOV.U32 R6, RZ, RZ, RZ ;  /* 0x000000ffff067224 */ /* 0x000fc600078e00ff */
[----:B------:R-:W-:Y:S02]  /*26a0*/  ISETP.GT.U32.AND P6, PT, R8, R15, PT ;  /* 0x0000000f0800720c */ /* 0x000fe40003fc4070 */
[----:B0-----:R-:W0:Y:S11]  /*26b0*/  MUFU.RCP R16, R16 ;  /* 0x0000001000107308 */ /* 0x001e360000001000 */
[----:B------:R-:W-:-:S02]  /*26c0*/  @!P6 IMAD.IADD R15, R15, 0x1, -R14 ;  /* 0x000000010f0fe824 */ /* 0x000fc400078e0a0e */
[----:B------:R-:W-:-:S03]  /*26d0*/  @!P6 VIADD R13, R13, 0x1 ;  /* 0x000000010d0de836 */ /* 0x000fc60000000000 */
[----:B------:R-:W-:Y:S01]  /*26e0*/  ISETP.GE.U32.AND P5, PT, R15, R8, PT ;  /* 0x000000080f00720c */ /* 0x000fe20003fa6070 */
[----:B------:R-:W-:Y:S01]  /*26f0*/  IMAD.MOV.U32 R8, RZ, RZ, R14 ;  /* 0x000000ffff087224 */ /* 0x000fe200078e000e */
[----:B------:R-:W-:Y:S02]  /*2700*/  LOP3.LUT R15, RZ, R12, RZ, 0x33, !PT ;  /* 0x0000000cff0f7212 */ /* 0x000fe400078e33ff */
[----:B0-----:R-:W-:Y:S02]  /*2710*/  IADD3 R7, PT, PT, R16, 0xffffffe, RZ ;  /* 0x0ffffffe10077810 */ /* 0x001fe40007ffe0ff */
[----:B------:R-:W-:-:S07]  /*2720*/  IABS R16, R10 ;  /* 0x0000000a00107213 */ /* 0x000fce0000000000 */
[----:B------:R-:W-:Y:S01]  /*2730*/  @P5 IADD3 R13, PT, PT, R13, 0x1, RZ ;  /* 0x000000010d0d5810 */ /* 0x000fe20007ffe0ff */
[----:B------:R-:W0:Y:S01]  /*2740*/  F2I.FTZ.U32.TRUNC.NTZ R7, R7 ;  /* 0x0000000700077305 */ /* 0x000e22000021f000 */
[----:B------:R-:W-:Y:S01]  /*2750*/  ISETP.NE.AND P5, PT, R12, RZ, PT ;  /* 0x000000ff0c00720c */ /* 0x000fe20003fa5270 */
[----:B0-----:R-:W-:-:S04]  /*2760*/  IMAD.MOV R9, RZ, RZ, -R7 ;  /* 0x000000ffff097224 */ /* 0x001fc800078e0a07 */
[----:B------:R-:W-:-:S04]  /*2770*/  IMAD R9, R9, R14, RZ ;  /* 0x0000000e09097224 */ /* 0x000fc800078e02ff */
[----:B------:R-:W-:Y:S01]  /*2780*/  IMAD.HI.U32 R9, R7, R9, R6 ;  /* 0x0000000907097227 */ /* 0x000fe200078e0006 */
[----:B------:R-:W-:-:S05]  /*2790*/  MOV R6, R16 ;  /* 0x0000001000067202 */ /* 0x000fca0000000f00 */
[----:B------:R-:W-:-:S04]  /*27a0*/  IMAD.HI.U32 R16, R9, R6, RZ ;  /* 0x0000000609107227 */ /* 0x000fc800078e00ff */
[----:B------:R-:W-:-:S04]  /*27b0*/  IMAD.MOV R7, RZ, RZ, -R16 ;  /* 0x000000ffff077224 */ /* 0x000fc800078e0a10 */
[----:B------:R-:W-:Y:S01]  /*27c0*/  IMAD R7, R14, R7, R6 ;  /* 0x000000070e077224 */ /* 0x000fe200078e0206 */
[----:B------:R-:W-:-:S04]  /*27d0*/  LOP3.LUT R6, R11, R12, RZ, 0x3c, !PT ;  /* 0x0000000c0b067212 */ /* 0x000fc800078e3cff */
[----:B------:R-:W-:Y:S02]  /*27e0*/  ISETP.GT.U32.AND P3, PT, R8, R7, PT ;  /* 0x000000070800720c */ /* 0x000fe40003f64070 */
[----:B------:R-:W-:Y:S02]  /*27f0*/  ISETP.GE.AND P4, PT, R6, RZ, PT ;  /* 0x000000ff0600720c */ /* 0x000fe40003f86270 */
[----:B------:R-:W-:-:S04]  /*2800*/  LOP3.LUT R6, R10, R12, RZ, 0x3c, !PT ;  /* 0x0000000c0a067212 */ /* 0x000fc800078e3cff */
[----:B------:R-:W-:-:S05]  /*2810*/  ISETP.GE.AND P6, PT, R6, RZ, PT ;  /* 0x000000ff0600720c */ /* 0x000fca0003fc6270 */
[----:B------:R-:W-:Y:S02]  /*2820*/  @!P3 IMAD.IADD R7, R7, 0x1, -R14 ;  /* 0x000000010707b824 */ /* 0x000fe400078e0a0e */
[----:B------:R-:W-:Y:S02]  /*2830*/  @!P4 IMAD.MOV R13, RZ, RZ, -R13 ;  /* 0x000000ffff0dc224 */ /* 0x000fe400078e0a0d */
[----:B------:R-:W-:Y:S01]  /*2840*/  @!P3 VIADD R16, R16, 0x1 ;  /* 0x000000011010b836 */ /* 0x000fe20000000000 */
[----:B------:R-:W-:Y:S02]  /*2850*/  ISETP.GE.U32.AND P4, PT, R7, R8, PT ;  /* 0x000000080700720c */ /* 0x000fe40003f86070 */
[----:B------:R-:W-:Y:S01]  /*2860*/  SEL R13, R15, R13, !P5 ;  /* 0x0000000d0f0d7207 */ /* 0x000fe20006800000 */
[----:B------:R-:W0:Y:S04]  /*2870*/  LDC.64 R6, c[0x0][0x388] ;  /* 0x0000e200ff067b82 */ /* 0x000e280000000a00 */
[----:B------:R-:W-:Y:S01]  /*2880*/  IMAD.MOV R14, RZ, RZ, -R13 ;  /* 0x000000ffff0e7224 */ /* 0x000fe200078e0a0d */
[----:B------:R-:W-:-:S03]  /*2890*/  SEL R13, R13, RZ, P0 ;  /* 0x000000ff0d0d7207 */ /* 0x000fc60000000000 */
[----:B------:R-:W-:Y:S02]  /*28a0*/  IMAD R14, R12, R14, R11 ;  /* 0x0000000e0c0e7224 */ /* 0x000fe400078e020b */
[----:B------:R-:W-:Y:S01]  /*28b0*/  @P4 IADD3 R16, PT, PT, R16, 0x1, RZ ;  /* 0x0000000110104810 */ /* 0x000fe20007ffe0ff */
[----:B------:R-:W-:Y:S02]  /*28c0*/  IMAD R13, R13, UR6, RZ ;  /* 0x000000060d0d7c24 */ /* 0x000fe4000f8e02ff */
[----:B------:R-:W-:Y:S02]  /*28d0*/  SEL R14, R14, RZ, P1 ;  /* 0x000000ff0e0e7207 */ /* 0x000fe40000800000 */
[----:B------:R-:W-:-:S03]  /*28e0*/  @!P6 IMAD.MOV R16, RZ, RZ, -R16 ;  /* 0x000000ffff10e224 */ /* 0x000fc600078e0a10 */
[----:B------:R-:W-:Y:S02]  /*28f0*/  IMAD R13, R14, UR7, R13 ;  /* 0x000000070e0d7c24 */ /* 0x000fe4000f8e020d */
[----:B------:R-:W-:-:S03]  /*2900*/  SEL R16, R15, R16, !P5 ;  /* 0x000000100f107207 */ /* 0x000fc60006800000 */
[----:B------:R-:W-:Y:S02]  /*2910*/  LEA.HI R13, R13, R13, RZ, 0x1 ;  /* 0x0000000d0d0d7211 */ /* 0x000fe400078f08ff */
[----:B------:R-:W-:Y:S01]  /*2920*/  IMAD.MOV R15, RZ, RZ, -R16 ;  /* 0x000000ffff0f7224 */ /* 0x000fe200078e0a10 */
[----:B------:R-:W-:Y:S02]  /*2930*/  SEL R16, R16, RZ, P0 ;  /* 0x000000ff10107207 */ /* 0x000fe40000000000 */
[----:B------:R-:W-:Y:S01]  /*2940*/  SHF.R.S32.HI R13, RZ, 0x1, R13 ;  /* 0x00000001ff0d7819 */ /* 0x000fe2000001140d */
[----:B------:R-:W-:Y:S02]  /*2950*/  IMAD R14, R12, R15, R10 ;  /* 0x0000000f0c0e7224 */ /* 0x000fe400078e020a */
[----:B------:R-:W-:Y:S02]  /*2960*/  IMAD R15, R16, UR6, RZ ;  /* 0x00000006100f7c24 */ /* 0x000fe4000f8e02ff */
[----:B0-----:R-:W-:Y:S01]  /*2970*/  IMAD.WIDE R12, R13, 0x2, R6 ;  /* 0x000000020d0c7825 */ /* 0x001fe200078e0206 */
[----:B------:R-:W-:-:S04]  /*2980*/  SEL R14, R14, RZ, P1 ;  /* 0x000000ff0e0e7207 */ /* 0x000fc80000800000 */
[----:B------:R0:W3:Y:S01]  /*2990*/  LDG.E.U16 R17, desc[UR4][R12.64] ;  /* 0x000000040c117981 */ /* 0x0000e2000c1e1500 */
[----:B------:R-:W-:-:S05]  /*29a0*/  IMAD R14, R14, UR7, R15 ;  /* 0x000000070e0e7c24 */ /* 0x000fca000f8e020f */
[----:B------:R-:W-:-:S04]  /*29b0*/  LEA.HI R14, R14, R14, RZ, 0x1 ;  /* 0x0000000e0e0e7211 */ /* 0x000fc800078f08ff */
[----:B------:R-:W-:-:S05]  /*29c0*/  SHF.R.S32.HI R15, RZ, 0x1, R14 ;  /* 0x00000001ff0f7819 */ /* 0x000fca000001140e */
[----:B------:R-:W-:Y:S02]  /*29d0*/  IMAD.WIDE R14, R15, 0x2, R6 ;  /* 0x000000020f0e7825 */ /* 0x000fe400078e0206 */
[----:B------:R-:W0:Y:S03]  /*29e0*/  LDC.64 R6, c[0x0][0x380] ;  /* 0x0000e000ff067b82 */ /* 0x000e260000000a00 */
[----:B------:R-:W4:Y:S01]  /*29f0*/  LDG.E.U16 R19, desc[UR4][R14.64] ;  /* 0x000000040e137981 */ /* 0x000f22000c1e1500 */
[----:B------:R-:W-:-:S04]  /*2a00*/  LEA.HI R11, R11, R11, RZ, 0x1 ;  /* 0x0000000b0b0b7211 */ /* 0x000fc800078f08ff */
[----:B------:R-:W-:-:S05]  /*2a10*/  SHF.R.S32.HI R11, RZ, 0x1, R11 ;  /* 0x00000001ff0b7819 */ /* 0x000fca000001140b */
[----:B0-----:R-:W-:Y:S01]  /*2a20*/  IMAD.WIDE R12, R11, 0x8, R6 ;  /* 0x000000080b0c7825 */ /* 0x001fe200078e0206 */
[----:B------:R-:W-:Y:S02]  /*2a30*/  LEA.HI R10, R10, R10, RZ, 0x1 ;  /* 0x0000000a0a0a7211 */ /* 0x000fe400078f08ff */
[----:B------:R-:W-:Y:S02]  /*2a40*/  R2UR UR8, R2 ;  /* 0x00000000020872ca */ /* 0x000fe400000e0000 */
[----:B------:R-:W-:Y:S02]  /*2a50*/  R2UR UR9, R3 ;  /* 0x00000000030972ca */ /* 0x000fe400000e0000 */
[----:B---3--:R-:W-:-:S04]  /*2a60*/  PRMT R16, R17, 0x7771, RZ ;  /* 0x0000777111107816 */ /* 0x008fc800000000ff */
[----:B------:R-:W-:Y:S02]  /*2a70*/  ISETP.NE.AND P4, PT, R16, RZ, PT ;  /* 0x000000ff1000720c */ /* 0x000fe40003f85270 */
[----:B------:R-:W3:Y:S11]  /*2a80*/  LDG.E R16, desc[UR4][R12.64] ;  /* 0x000000040c107981 */ /* 0x000ef6000c1e1900 */
[----:B------:R-:W-:-:S02]  /*2a90*/  @P4 R2UR UR4, R2 ;  /* 0x00000000020442ca */ /* 0x000fc400000e0000 */
[----:B------:R-:W-:Y:S02]  /*2aa0*/  @P4 R2UR UR5, R3 ;  /* 0x00000000030542ca */ /* 0x000fe400000e0000 */
[----:B----4-:R-:W-:-:S04]  /*2ab0*/  PRMT R11, R19, 0x7771, RZ ;  /* 0x00007771130b7816 */ /* 0x010fc800000000ff */
[----:B------:R-:W-:Y:S02]  /*2ac0*/  ISETP.NE.AND P5, PT, R11, RZ, PT ;  /* 0x000000ff0b00720c */ /* 0x000fe40003fa5270 */
[----:B------:R-:W-:-:S05]  /*2ad0*/  SHF.R.S32.HI R11, RZ, 0x1, R10 ;  /* 0x00000001ff0b7819 */ /* 0x000fca000001140a */
[----:B------:R0:W4:Y:S01]  /*2ae0*/  @P4 LDG.E R18, desc[UR4][R12.64+0x4] ;  /* 0x000004040c124981 */ /* 0x000122000c1e1900 */
[----:B------:R-:W-:Y:S02]  /*2af0*/  IMAD.WIDE R10, R11, 0x8, R6 ;  /* 0x000000080b0a7825 */ /* 0x000fe400078e0206 */
[----:B------:R-:W3:Y:S03]  /*2b00*/  LDC.64 R6, c[0x0][0x3d0] ;  /* 0x0000f400ff067b82 */ /* 0x000ee60000000a00 */
[----:B------:R-:W-:Y:S01]  /*2b10*/  @P5 R2UR UR4, R2 ;  /* 0x00000000020452ca */ /* 0x000fe200000e0000 */
[----:B------:R-:W5:Y:S01]  /*2b20*/  LDG.E R20, desc[UR8][R10.64] ;  /* 0x000000080a147981 */ /* 0x000f62000c1e1900 */
[----:B------:R-:W-:-:S13]  /*2b30*/  @P5 R2UR UR5, R3 ;  /* 0x00000000030552ca */ /* 0x000fda00000e0000 */
[----:B------:R1:W2:Y:S01]  /*2b40*/  @P5 LDG.E R22, desc[UR4][R10.64+0x4] ;  /* 0x000004040a165981 */ /* 0x0002a2000c1e1900 */
[----:B------:R-:W0:Y:S01]  /*2b50*/  LDCU UR4, c[0x0][0x3d0] ;  /* 0x00007a00ff0477ac */ /* 0x000e220008000800 */
[----:B------:R-:W-:-:S04]  /*2b60*/  PRMT R14, R17, 0x7770, RZ ;  /* 0x00007770110e7816 */ /* 0x000fc800000000ff */
[----:B------:R-:W-:Y:S02]  /*2b70*/  ISETP.NE.AND P3, PT, R14, RZ, PT ;  /* 0x000000ff0e00720c */ /* 0x000fe40003f65270 */
[----:B------:R-:W-:Y:S01]  /*2b80*/  PRMT R14, R19, 0x7770, RZ ;  /* 0x00007770130e7816 */ /* 0x000fe200000000ff */
[----:B------:R-:W-:Y:S02]  /*2b90*/  HFMA2 R17, -RZ, RZ, 3.7421875, 0 ;  /* 0x437c0000ff117431 */ /* 0x000fe400000001ff */
[----:B------:R-:W-:Y:S02]  /*2ba0*/  IMAD.MOV.U32 R24, RZ, RZ, 0x3bbb989d ;  /* 0x3bbb989dff187424 */ /* 0x000fe400078e00ff */
[----:B0-----:R-:W-:Y:S02]  /*2bb0*/  IMAD.U32 R12, RZ, RZ, UR4 ;  /* 0x00000004ff0c7e24 */ /* 0x001fe4000f8e00ff */
[----:B------:R-:W-:Y:S02]  /*2bc0*/  VIADD R0, R0, 0x800 ;  /* 0x0000080000007836 */ /* 0x000fe40000000000 */
[----:B---3--:R-:W-:-:S05]  /*2bd0*/  FMUL R15, R16, R7 ;  /* 0x00000007100f7220 */ /* 0x008fca0000400000 */
[----:B------:R-:W-:Y:S02]  /*2be0*/  FSEL R16, R15, R6, P3 ;  /* 0x000000060f107208 */ /* 0x000fe40001800000 */
[----:B------:R-:W-:-:S03]  /*2bf0*/  ISETP.NE.AND P3, PT, R14, RZ, PT ;  /* 0x000000ff0e00720c */ /* 0x000fc60003f65270 */
[----:B------:R-:W-:-:S04]  /*2c00*/  FADD R13, -R21, R16 ;  /* 0x00000010150d7221 */ /* 0x000fc80000000100 */
[----:B-1----:R-:W-:-:S04]  /*2c10*/  FFMA.SAT R10, R13, R24, 0.5 ;  /* 0x3f0000000d0a7423 */ /* 0x002fc80000002018 */
[----:B------:R-:W-:Y:S01]  /*2c20*/  FFMA.RM R10, R10, R17, 12582913 ;  /* 0x4b4000010a0a7423 */ /* 0x000fe20000004011 */
[----:B----4-:R-:W-:-:S04]  /*2c30*/  @P4 FMUL R12, R18, R7 ;  /* 0x00000007120c4220 */ /* 0x010fc80000400000 */
[----:B------:R-:W-:-:S04]  /*2c40*/  FADD R11, -R21, R12 ;  /* 0x0000000c150b7221 */ /* 0x000fc80000000100 */
[----:B------:R-:W-:Y:S01]  /*2c50*/  FFMA.SAT R14, R11, R24, 0.5 ;  /* 0x3f0000000b0e7423 */ /* 0x000fe20000002018 */
[----:B-----5:R-:W-:Y:S01]  /*2c60*/  @P3 FMUL R6, R20, R7 ;  /* 0x0000000714063220 */ /* 0x020fe20000400000 */
[----:B------:R-:W-:Y:S02]  /*2c70*/  FADD R12, R10, -12583039 ;  /* 0xcb40007f0a0c7421 */ /* 0x000fe40000000000 */
[----:B------:R-:W-:Y:S01]  /*2c80*/  FFMA.RM R14, R14, R17, 12582913 ;  /* 0x4b4000010e0e7423 */ /* 0x000fe20000004011 */
[----:B------:R-:W-:Y:S01]  /*2c90*/  FADD R15, -R21, R6 ;  /* 0x00000006150f7221 */ /* 0x000fe20000000100 */
[----:B------:R-:W-:Y:S02]  /*2ca0*/  IMAD.U32 R16, RZ, RZ, UR4 ;  /* 0x00000004ff107e24 */ /* 0x000fe4000f8e00ff */
[----:B------:R-:W-:Y:S01]  /*2cb0*/  FFMA R12, R13, 1.4426950216293334961, -R12 ;  /* 0x3fb8aa3b0d0c7823 */ /* 0x000fe2000000080c */
[----:B------:R-:W-:Y:S01]  /*2cc0*/  FADD R6, R14, -12583039 ;  /* 0xcb40007f0e067421 */ /* 0x000fe20000000000 */
[----:B--2---:R-:W-:-:S02]  /*2cd0*/  @P5 FMUL R16, R22, R7 ;  /* 0x0000000716105220 */ /* 0x004fc40000400000 */
[----:B------:R-:W-:Y:S01]  /*2ce0*/  FFMA R12, R13, 1.925963033500011079e-08, R12 ;  /* 0x32a570600d0c7823 */ /* 0x000fe2000000000c */
[----:B------:R-:W-:Y:S01]  /*2cf0*/  FFMA R6, R11, 1.4426950216293334961, -R6 ;  /* 0x3fb8aa3b0b067823 */ /* 0x000fe20000000806 */
[-C--:B------:R-:W-:Y:S01]  /*2d00*/  FFMA.SAT R13, R15, R24.reuse, 0.5 ;  /* 0x3f0000000f0d7423 */ /* 0x080fe20000002018 */
[----:B------:R-:W-:Y:S02]  /*2d10*/  FADD R7, -R21, R16 ;  /* 0x0000001015077221 */ /* 0x000fe40000000100 */
[----:B------:R-:W-:Y:S01]  /*2d20*/  FFMA R6, R11, 1.925963033500011079e-08, R6 ;  /* 0x32a570600b067823 */ /* 0x000fe20000000006 */
[----:B------:R-:W-:Y:S01]  /*2d30*/  FFMA.RM R13, R13, R17, 12582913 ;  /* 0x4b4000010d0d7423 */ /* 0x000fe20000004011 */
[----:B------:R-:W-:-:S03]  /*2d40*/  FFMA.SAT R11, R7, R24, 0.5 ;  /* 0x3f000000070b7423 */ /* 0x000fc60000002018 */
[----:B------:R-:W-:Y:S01]  /*2d50*/  FADD R16, R13, -12583039 ;  /* 0xcb40007f0d107421 */ /* 0x000fe20000000000 */
[----:B------:R-:W-:Y:S01]  /*2d60*/  FFMA.RM R11, R11, R17, 12582913 ;  /* 0x4b4000010b0b7423 */ /* 0x000fe20000004011 */
[----:B------:R-:W0:Y:S02]  /*2d70*/  MUFU.EX2 R12, R12 ;  /* 0x0000000c000c7308 */ /* 0x000e240000000800 */
[----:B------:R-:W-:Y:S01]  /*2d80*/  FFMA R16, R15, 1.4426950216293334961, -R16 ;  /* 0x3fb8aa3b0f107823 */ /* 0x000fe20000000810 */
[----:B------:R-:W-:-:S03]  /*2d90*/  FADD R18, R11, -12583039 ;  /* 0xcb40007f0b127421 */ /* 0x000fc60000000000 */
[----:B------:R-:W-:Y:S01]  /*2da0*/  FFMA R16, R15, 1.925963033500011079e-08, R16 ;  /* 0x32a570600f107823 */ /* 0x000fe20000000010 */
[C---:B------:R-:W-:Y:S01]  /*2db0*/  FFMA R18, R7.reuse, 1.4426950216293334961, -R18 ;  /* 0x3fb8aa3b07127823 */ /* 0x040fe20000000812 */
[----:B------:R-:W1:Y:S03]  /*2dc0*/  MUFU.EX2 R6, R6 ;  /* 0x0000000600067308 */ /* 0x000e660000000800 */
[----:B------:R-:W-:-:S05]  /*2dd0*/  FFMA R18, R7, 1.925963033500011079e-08, R18 ;  /* 0x32a5706007127823 */ /* 0x000fca0000000012 */
[----:B------:R-:W2:Y:S01]  /*2de0*/  MUFU.EX2 R16, R16 ;  /* 0x0000001000107308 */ /* 0x000ea20000000800 */
[----:B------:R-:W-:Y:S01]  /*2df0*/  IMAD.SHL.U32 R7, R10, 0x800000, RZ ;  /* 0x008000000a077824 */ /* 0x000fe200078e00ff */
[----:B------:R-:W-:Y:S01]  /*2e00*/  ISETP.GE.AND P3, PT, R0, R31, PT ;  /* 0x0000001f0000720c */ /* 0x000fe20003f66270 */
[----:B------:R-:W-:-:S05]  /*2e10*/  IMAD.SHL.U32 R14, R14, 0x800000, RZ ;  /* 0x008000000e0e7824 */ /* 0x000fca00078e00ff */
[----:B------:R-:W3:Y:S01]  /*2e20*/  MUFU.EX2 R18, R18 ;  /* 0x0000001200127308 */ /* 0x000ee20000000800 */
[----:B0-----:R-:W-:Y:S01]  /*2e30*/  FFMA R7, R7, R12, R4 ;  /* 0x0000000c07077223 */ /* 0x001fe20000000004 */
[----:B------:R-:W-:-:S03]  /*2e40*/  SHF.L.U32 R13, R13, 0x17, RZ ;  /* 0x000000170d0d7819 */ /* 0x000fc600000006ff */
[----:B-1----:R-:W-:Y:S01]  /*2e50*/  FFMA R6, R14, R6, R7 ;  /* 0x000000060e067223 */ /* 0x002fe20000000007 */
[----:B------:R-:W-:-:S03]  /*2e60*/  IMAD.SHL.U32 R4, R11, 0x800000, RZ ;  /* 0x008000000b047824 */ /* 0x000fc600078e00ff */
[----:B--2---:R-:W-:-:S04]  /*2e70*/  FFMA R13, R13, R16, R6 ;  /* 0x000000100d0d7223 */ /* 0x004fc80000000006 */
[----:B---3--:R-:W-:Y:S01]  /*2e80*/  FFMA R4, R4, R18, R13 ;  /* 0x0000001204047223 */ /* 0x008fe2000000000d */
[----:B------:R-:W-:Y:S06]  /*2e90*/  @!P3 BRA `(.L_x_19093) ;  /* 0xfffffff400d0b947 */ /* 0x000fec000383ffff */
.L_x_19090:
[----:B------:R-:W-:Y:S05]  /*2ea0*/  BSYNC.RECONVERGENT B0 ;  /* 0x0000000000007941 */ /* 0x000fea0003800200 */
.L_x_19089:
[----:B------:R-:W0:Y:S01]  /*2eb0*/  S2R R5, SR_LANEID ;  /* 0x0000000000057919 */ /* 0x000e220000000000 */
[----:B------:R-:W-:Y:S01]  /*2ec0*/  IMAD.MOV.U32 R13, RZ, RZ, R4 ;  /* 0x000000ffff0d7224 */ /* 0x000fe200078e0004 */
[----:B------:R-:W5:Y:S01]  /*2ed0*/  S2UR UR5, SR_CgaCtaId ;  /* 0x00000000000579c3 */ /* 0x000f620000008800 */
[----:B------:R-:W-:Y:S01]  /*2ee0*/  UMOV UR4, 0x400 ;  /* 0x0000040000047882 */ /* 0x000fe20000000000 */
[----:B------:R-:W2:Y:S01]  /*2ef0*/  S2R R20, SR_TID.X ;  /* 0x0000000000147919 */ /* 0x000ea20000002100 */
[----:B------:R-:W-:Y:S01]  /*2f00*/  UIADD3 UR4, UPT, UPT, UR4, 0xa8, URZ ;  /* 0x000000a804047890 */ /* 0x000fe2000fffe0ff */
[----:B------:R-:W-:Y:S01]  /*2f10*/  BSSY.RECONVERGENT B0, `(.L_x_19094) ;  /* 0x0000043000007945 */ /* 0x000fe20003800200 */
[----:B------:R-:W3:Y:S02]  /*2f20*/  SHFL.DOWN PT, R0, R13, 0x1, 0x1f ;  /* 0x08201f000d007f89 */ /* 0x000ee400000e0000 */
[----:B-----5:R-:W-:Y:S01]  /*2f30*/  ULEA UR4, UR5, UR4, 0x18 ;  /* 0x0000000405047291 */ /* 0x020fe2000f8ec0ff */
[----:B0-----:R-:W-:-:S02]  /*2f40*/  ISETP.GT.AND P0, PT, R5, 0x1e, PT ;  /* 0x0000001e0500780c */ /* 0x001fc40003f04270 */
[----:B--2---:R-:W-:Y:S02]  /*2f50*/  ISETP.NE.AND P1, PT, R20, RZ, PT ;  /* 0x000000ff1400720c */ /* 0x004fe40003f25270 */
[----:B------:R-:W-:-:S04]  /*2f60*/  SHF.R.U32.HI R4, RZ, 0x3, R20 ;  /* 0x00000003ff047819 */ /* 0x000fc80000011614 */
[----:B------:R-:W-:-:S05]  /*2f70*/  LOP3.LUT R4, R4, 0x7c, RZ, 0xc0, !PT ;  /* 0x0000007c04047812 */ /* 0x000fca00078ec0ff */
[----:B---3--:R-:W-:Y:S01]  /*2f80*/  @!P0 FADD R13, R0, R13 ;  /* 0x0000000d000d8221 */ /* 0x008fe20000000000 */
        /* <DEDUP_REMOVED lines=12> */
[----:B------:R0:W-:Y:S01]  /*3050*/  @P2 STS [R4+UR4+0x20], R13 ;  /* 0x0000200d04002988 */ /* 0x0001e20008000804 */
[----:B------:R-:W-:Y:S06]  /*3060*/  BAR.SYNC.DEFER_BLOCKING 0x0 ;  /* 0x0000000000007b1d */ /* 0x000fec0000010000 */
[----:B------:R-:W-:Y:S05]  /*3070*/  @P1 BRA `(.L_x_19095) ;  /* 0x0000000000b01947 */ /* 0x000fea0003800000 */
[----:B------:R-:W2:Y:S01]  /*3080*/  S2UR UR5, SR_CgaCtaId ;  /* 0x00000000000579c3 */ /* 0x000ea20000008800 */
[----:B------:R-:W-:Y:S02]  /*3090*/  UMOV UR4, 0x400 ;  /* 0x0000040000047882 */ /* 0x000fe40000000000 */
[----:B--2---:R-:W-:-:S09]  /*30a0*/  ULEA UR4, UR5, UR4, 0x18 ;  /* 0x0000000405047291 */ /* 0x004fd2000f8ec0ff */
[----:B------:R-:W2:Y:S04]  /*30b0*/  LDS R0, [UR4+0xcc] ;  /* 0x0000cc04ff007984 */ /* 0x000ea80008000800 */
[----:B------:R-:W3:Y:S04]  /*30c0*/  LDS.128 R8, [UR4+0xd0] ;  /* 0x0000d004ff087984 */ /* 0x000ee80008000c00 */
[----:B------:R-:W5:Y:S04]  /*30d0*/  LDS.128 R16, [UR4+0xe0] ;  /* 0x0000e004ff107984 */ /* 0x000f680008000c00 */
[----:B0-----:R-:W0:Y:S01]  /*30e0*/  LDS.128 R4, [UR4+0xf0] ;  /* 0x0000f004ff047984 */ /* 0x001e220008000c00 */
[----:B--2---:R-:W-:-:S04]  /*30f0*/  FADD R13, R13, R0 ;  /* 0x000000000d0d7221 */ /* 0x004fc80000000000 */
[----:B---3--:R-:W-:Y:S02]  /*3100*/  FADD R8, R13, R8 ;  /* 0x000000080d087221 */ /* 0x008fe40000000000 */
[----:B----4-:R-:W2:Y:S02]  /*3110*/  LDS.128 R12, [UR4+0x100] ;  /* 0x00010004ff0c7984 */ /* 0x010ea40008000c00 */
[----:B------:R-:W-:-:S04]  /*3120*/  FADD R9, R8, R9 ;  /* 0x0000000908097221 */ /* 0x000fc80000000000 */
[----:B------:R-:W-:-:S04]  /*3130*/  FADD R10, R9, R10 ;  /* 0x0000000a090a7221 */ /* 0x000fc80000000000 */
[----:B------:R-:W-:-:S04]  /*3140*/  FADD R11, R10, R11 ;  /* 0x0000000b0a0b7221 */ /* 0x000fc80000000000 */
[----:B-----5:R-:W-:Y:S02]  /*3150*/  FADD R16, R11, R16 ;  /* 0x000000100b107221 */ /* 0x020fe40000000000 */
        /* <DEDUP_REMOVED lines=9> */
[----:B--2---:R-:W-:Y:S02]  /*31f0*/  FADD R12, R7, R12 ;  /* 0x0000000c070c7221 */ /* 0x004fe40000000000 */
[----:B------:R-:W2:Y:S02]  /*3200*/  LDS.128 R4, [UR4+0x130] ;  /* 0x00013004ff047984 */ /* 0x000ea40008000c00 */
[----:B------:R-:W-:-:S04]  /*3210*/  FADD R13, R12, R13 ;  /* 0x0000000d0c0d7221 */ /* 0x000fc80000000000 */
[----:B------:R-:W-:-:S04]  /*3220*/  FADD R14, R13, R14 ;  /* 0x0000000e0d0e7221 */ /* 0x000fc80000000000 */
[----:B------:R-:W-:-:S04]  /*3230*/  FADD R15, R14, R15 ;  /* 0x0000000f0e0f7221 */ /* 0x000fc80000000000 */
[----:B---3--:R-:W-:-:S04]  /*3240*/  FADD R8, R15, R8 ;  /* 0x000000080f087221 */ /* 0x008fc80000000000 */
[----:B------:R-:W-:-:S04]  /*3250*/  FADD R9, R8, R9 ;  /* 0x0000000908097221 */ /* 0x000fc80000000000 */
[----:B------:R-:W-:Y:S02]  /*3260*/  FADD R10, R9, R10 ;  /* 0x0000000a090a7221 */ /* 0x000fe40000000000 */
[----:B------:R-:W3:Y:S02]  /*3270*/  LDS.64 R8, [UR4+0x140] ;  /* 0x00014004ff087984 */ /* 0x000ee40008000a00 */
        /* <DEDUP_REMOVED lines=9> */
[----:B---3--:R-:W-:-:S04]  /*3310*/  FADD R8, R7, R8 ;  /* 0x0000000807087221 */ /* 0x008fc80000000000 */
[----:B------:R-:W-:-:S05]  /*3320*/  FADD R8, R8, R9 ;  /* 0x0000000908087221 */ /* 0x000fca0000000000 */
[----:B------:R2:W-:Y:S02]  /*3330*/  STS [UR4+0x14c], R8 ;  /* 0x00014c08ff007988 */ /* 0x0005e40008000804 */
.L_x_19095:
[----:B------:R-:W-:Y:S05]  /*3340*/  BSYNC.RECONVERGENT B0 ;  /* 0x0000000000007941 */ /* 0x000fea0003800200 */
.L_x_19094:
        /* <DEDUP_REMOVED lines=8> */
[----:B------:R-:W0:Y:S01]  /*33d0*/  LDCU.64 UR10, c[0x0][0x3e0] ;  /* 0x00007c00ff0a77ac */ /* 0x000e220008000a00 */
[----:B---3--:R-:W-:Y:S01]  /*33e0*/  ULEA UR4, UR5, UR4, 0x18 ;  /* 0x0000000405047291 */ /* 0x008fe2000f8ec0ff */
[----:B------:R-:W-:Y:S06]  /*33f0*/  BAR.SYNC.DEFER_BLOCKING 0x0 ;  /* 0x0000000000007b1d */ /* 0x000fec0000010000 */
[----:B0-----:R-:W-:Y:S05]  /*3400*/  @P0 BRA `(.L_x_19097) ;  /* 0x0000001800200947 */ /* 0x001fea0003800000 */
[----:B------:R-:W0:Y:S01]  /*3410*/  LDS R15, [UR4+0x14c] ;  /* 0x00014c04ff0f7984 */ /* 0x000e220008000800 */
[----:B------:R-:W-:Y:S01]  /*3420*/  LOP3.LUT R10, RZ, R20, RZ, 0x33, !PT ;  /* 0x00000014ff0a7212 */ /* 0x000fe200078e33ff */
[----:B------:R-:W-:Y:S04]  /*3430*/  BSSY.RECONVERGENT B1, `(.L_x_19098) ;  /* 0x000008c000017945 */ /* 0x000fe80003800200 */
[----:B------:R-:W-:-:S05]  /*3440*/  IMAD.IADD R10, R10, 0x1, R31 ;  /* 0x000000010a0a7824 */ /* 0x000fca00078e021f */
[----:B------:R-:W-:-:S13]  /*3450*/  LOP3.LUT P0, RZ, R10, 0x400, RZ, 0xc0, !PT ;  /* 0x000004000aff7812 */ /* 0x000fda000780c0ff */
[----:B------:R-:W-:Y:S05]  /*3460*/  @P0 BRA `(.L_x_19099) ;  /* 0x0000000800200947 */ /* 0x000fea0003800000 */
[----:B------:R-:W3:Y:S01]  /*3470*/  LDC R9, c[0x0][0x3a8] ;  /* 0x0000ea00ff097b82 */ /* 0x000ee20000000800 */
[----:B------:R-:W5:Y:S01]  /*3480*/  LDCU UR5, c[0x0][0x3c8] ;  /* 0x00007900ff0577ac */ /* 0x000f620008000800 */
[----:B--2---:R-:W-:Y:S01]  /*3490*/  SHF.L.U32 R8, R20, 0x1, RZ ;  /* 0x0000000114087819 */ /* 0x004fe200000006ff */
[----:B------:R-:W2:Y:S05]  /*34a0*/  LDCU.64 UR6, c[0x0][0x3b8] ;  /* 0x00007700ff0677ac */ /* 0x000eaa0008000a00 */
[----:B------:R-:W1:Y:S01]  /*34b0*/  LDC.64 R16, c[0x0][0x390] ;  /* 0x0000e400ff107b82 */ /* 0x000e620000000a00 */
[----:B-----5:R-:W-:Y:S01]  /*34c0*/  IMAD R0, R29, UR5, R8 ;  /* 0x000000051d007c24 */ /* 0x020fe2000f8e0208 */
[----:B------:R-:W5:Y:S01]  /*34d0*/  LDCU UR5, c[0x0][0x3d4] ;  /* 0x00007a80ff0577ac */ /* 0x000f620008000800 */
[----:B---3--:R-:W-:-:S03]  /*34e0*/  IABS R12, R9 ;  /* 0x00000009000c7213 */ /* 0x008fc60000000000 */
[----:B------:R-:W-:Y:S01]  /*34f0*/  IABS R11, R0 ;  /* 0x00000000000b7213 */ /* 0x000fe20000000000 */
[----:B------:R-:W3:Y:S08]  /*3500*/  I2F.RP R6, R12 ;  /* 0x0000000c00067306 */ /* 0x000ef00000209400 */
[----:B---3--:R-:W3:Y:S02]  /*3510*/  MUFU.RCP R6, R6 ;  /* 0x0000000600067308 */ /* 0x008ee40000001000 */
[----:B---3--:R-:W-:-:S06]  /*3520*/  VIADD R4, R6, 0xffffffe ;  /* 0x0ffffffe06047836 */ /* 0x008fcc0000000000 */
[----:B------:R3:W4:Y:S02]  /*3530*/  F2I.FTZ.U32.TRUNC.NTZ R5, R4 ;  /* 0x0000000400057305 */ /* 0x000724000021f000 */
[----:B---3--:R-:W-:Y:S02]  /*3540*/  IMAD.MOV.U32 R4, RZ, RZ, RZ ;  /* 0x000000ffff047224 */ /* 0x008fe400078e00ff */
[----:B----4-:R-:W-:-:S04]  /*3550*/  IMAD.MOV R7, RZ, RZ, -R5 ;  /* 0x000000ffff077224 */ /* 0x010fc800078e0a05 */
        /* <DEDUP_REMOVED lines=14> */
[----:B------:R-:W-:-:S04]  /*3640*/  @P0 VIADD R4, R4, 0x1 ;  /* 0x0000000104040836 */ /* 0x000fc80000000000 */
[----:B------:R-:W-:Y:S02]  /*3650*/  IMAD.MOV.U32 R6, RZ, RZ, R4 ;  /* 0x000000ffff067224 */ /* 0x000fe400078e0004 */
[----:B------:R-:W4:Y:S02]  /*3660*/  LDC.64 R4, c[0x0][0x388] ;  /* 0x0000e200ff047b82 */ /* 0x000f240000000a00 */
[----:B------:R-:W-:Y:S01]  /*3670*/  @!P2 IMAD.MOV R6, RZ, RZ, -R6 ;  /* 0x000000ffff06a224 */ /* 0x000fe200078e0a06 */
[----:B------:R-:W-:Y:S02]  /*3680*/  @!P1 LOP3.LUT R6, RZ, R9, RZ, 0x33, !PT ;  /* 0x00000009ff069212 */ /* 0x000fe400078e33ff */
[----:B-1----:R-:W-:Y:S02]  /*3690*/  ISETP.NE.U32.AND P1, PT, R16, 0x1, PT ;  /* 0x000000011000780c */ /* 0x002fe40003f25070 */
[----:B------:R-:W-:Y:S02]  /*36a0*/  IADD3 R7, PT, PT, -R6, RZ, RZ ;  /* 0x000000ff06077210 */ /* 0x000fe40007ffe1ff */
[----:B---3--:R-:W-:-:S02]  /*36b0*/  ISETP.NE.U32.AND P0, PT, R12, 0x1, PT ;  /* 0x000000010c00780c */ /* 0x008fc40003f05070 */
[----:B------:R-:W-:Y:S01]  /*36c0*/  ISETP.NE.AND.EX P1, PT, R17, RZ, PT, P1 ;  /* 0x000000ff1100720c */ /* 0x000fe20003f25310 */
[----:B------:R-:W-:Y:S01]  /*36d0*/  IMAD R7, R9, R7, R0 ;  /* 0x0000000709077224 */ /* 0x000fe200078e0200 */
[----:B------:R-:W-:Y:S02]  /*36e0*/  ISETP.NE.AND.EX P0, PT, R13, RZ, PT, P0 ;  /* 0x000000ff0d00720c */ /* 0x000fe40003f05300 */
[----:B------:R-:W-:Y:S02]  /*36f0*/  SEL R6, R6, RZ, P1 ;  /* 0x000000ff06067207 */ /* 0x000fe40000800000 */
[----:B------:R-:W-:-:S03]  /*3700*/  SEL R7, R7, RZ, P0 ;  /* 0x000000ff07077207 */ /* 0x000fc60000000000 */
[----:B--2---:R-:W-:Y:S01]  /*3710*/  IMAD R6, R6, UR6, RZ ;  /* 0x0000000606067c24 */ /* 0x004fe2000f8e02ff */
[----:B------:R-:W-:-:S03]  /*3720*/  R2UR UR6, R2 ;  /* 0x00000000020672ca */ /* 0x000fc600000e0000 */
[----:B------:R-:W-:Y:S01]  /*3730*/  IMAD R6, R7, UR7, R6 ;  /* 0x0000000707067c24 */ /* 0x000fe2000f8e0206 */
[----:B------:R-:W-:-:S04]  /*3740*/  R2UR UR7, R3 ;  /* 0x00000000030772ca */ /* 0x000fc800000e0000 */
[----:B------:R-:W-:-:S04]  /*3750*/  LEA.HI R6, R6, R6, RZ, 0x1 ;  /* 0x0000000606067211 */ /* 0x000fc800078f08ff */
[----:B------:R-:W-:-:S05]  /*3760*/  SHF.R.S32.HI R7, RZ, 0x1, R6 ;  /* 0x00000001ff077819 */ /* 0x000fca0000011406 */
[----:B----4-:R-:W-:Y:S02]  /*3770*/  IMAD.WIDE R4, R7, 0x2, R4 ;  /* 0x0000000207047825 */ /* 0x010fe400078e0204 */
[----:B------:R-:W1:Y:S04]  /*3780*/  LDC.64 R6, c[0x0][0x380] ;  /* 0x0000e000ff067b82 */ /* 0x000e680000000a00 */
[----:B------:R2:W3:Y:S01]  /*3790*/  LDG.E.U16 R4, desc[UR6][R4.64] ;  /* 0x0000000604047981 */ /* 0x0004e2000c1e1500 */
[----:B------:R-:W-:-:S04]  /*37a0*/  LEA.HI R0, R0, R0, RZ, 0x1 ;  /* 0x0000000000007211 */ /* 0x000fc800078f08ff */
[----:B------:R-:W-:-:S05]  /*37b0*/  SHF.R.S32.HI R9, RZ, 0x1, R0 ;  /* 0x00000001ff097819 */ /* 0x000fca0000011400 */
[----:B-1----:R-:W-:-:S05]  /*37c0*/  IMAD.WIDE R6, R9, 0x8, R6 ;  /* 0x0000000809067825 */ /* 0x002fca00078e0206 */
[----:B------:R-:W5:Y:S01]  /*37d0*/  LDG.E R0, desc[UR6][R6.64] ;  /* 0x0000000606007981 */ /* 0x000f62000c1e1900 */
[----:B--2---:R-:W-:Y:S01]  /*37e0*/  IMAD.MOV.U32 R5, RZ, RZ, 0x3bbb989d ;  /* 0x3bbb989dff057424 */ /* 0x004fe200078e00ff */
[----:B---3--:R-:W-:-:S04]  /*37f0*/  PRMT R9, R4, 0x7771, RZ ;  /* 0x0000777104097816 */ /* 0x008fc800000000ff */
[----:B------:R-:W-:-:S13]  /*3800*/  ISETP.NE.AND P1, PT, R9, RZ, PT ;  /* 0x000000ff0900720c */ /* 0x000fda0003f25270 */
[----:B------:R-:W-:Y:S02]  /*3810*/  @P1 R2UR UR6, R2 ;  /* 0x00000000020612ca */ /* 0x000fe400000e0000 */
[----:B------:R-:W-:-:S13]  /*3820*/  @P1 R2UR UR7, R3 ;  /* 0x00000000030712ca */ /* 0x000fda00000e0000 */
[----:B------:R0:W2:Y:S01]  /*3830*/  @P1 LDG.E R9, desc[UR6][R6.64+0x4] ;  /* 0x0000040606091981 */ /* 0x0000a2000c1e1900 */
[----:B------:R-:W-:Y:S01]  /*3840*/  PRMT R4, R4, 0x7770, RZ ;  /* 0x0000777004047816 */ /* 0x000fe200000000ff */
[----:B-----5:R-:W-:Y:S01]  /*3850*/  FMUL R0, R0, UR5 ;  /* 0x0000000500007c20 */ /* 0x020fe20008400000 */
[----:B------:R-:W-:Y:S01]  /*3860*/  IMAD.MOV.U32 R11, RZ, RZ, 0x437c0000 ;  /* 0x437c0000ff0b7424 */ /* 0x000fe200078e00ff */
[----:B------:R-:W1:Y:S01]  /*3870*/  LDCU UR6, c[0x0][0x3d0] ;  /* 0x00007a00ff0677ac */ /* 0x000e620008000800 */
[----:B------:R-:W-:Y:S01]  /*3880*/  ISETP.NE.AND P0, PT, R4, RZ, PT ;  /* 0x000000ff0400720c */ /* 0x000fe20003f05270 */
[----:B------:R-:W-:Y:S01]  /*3890*/  BSSY.RECONVERGENT B2, `(.L_x_19100) ;  /* 0x0000019000027945 */ /* 0x000fe20003800200 */
[----:B0-----:R-:W0:Y:S11]  /*38a0*/  MUFU.RCP R6, R15 ;  /* 0x0000000f00067308 */ /* 0x001e360000001000 */
[----:B------:R-:W3:Y:S01]  /*38b0*/  @!P0 LDC R0, c[0x0][0x3d0] ;  /* 0x0000f400ff008b82 */ /* 0x000ee20000000800 */
[----:B-1----:R-:W-:-:S02]  /*38c0*/  IMAD.U32 R12, RZ, RZ, UR6 ;  /* 0x00000006ff0c7e24 */ /* 0x002fc4000f8e00ff */
[----:B0-----:R-:W-:-:S04]  /*38d0*/  FFMA R7, -R15, R6, 1 ;  /* 0x3f8000000f077423 */ /* 0x001fc80000000106 */
[----:B------:R-:W-:Y:S01]  /*38e0*/  FFMA R7, R6, R7, R6 ;  /* 0x0000000706077223 */ /* 0x000fe20000000006 */
[----:B---3--:R-:W-:-:S04]  /*38f0*/  FADD R0, -R21, R0 ;  /* 0x0000000015007221 */ /* 0x008fc80000000100 */
[----:B------:R-:W-:-:S04]  /*3900*/  FFMA.SAT R4, R0, R5, 0.5 ;  /* 0x3f00000000047423 */ /* 0x000fc80000002005 */
[----:B------:R-:W-:-:S04]  /*3910*/  FFMA.RM R4, R4, R11, 12582913 ;  /* 0x4b40000104047423 */ /* 0x000fc8000000400b */
[----:B------:R-:W-:-:S04]  /*3920*/  FADD R5, R4, -12583039 ;  /* 0xcb40007f04057421 */ /* 0x000fc80000000000 */
[----:B------:R-:W-:-:S04]  /*3930*/  FFMA R5, R0, 1.4426950216293334961, -R5 ;  /* 0x3fb8aa3b00057823 */ /* 0x000fc80000000805 */
[----:B------:R-:W-:Y:S01]  /*3940*/  FFMA R5, R0, 1.925963033500011079e-08, R5 ;  /* 0x32a5706000057823 */ /* 0x000fe20000000005 */
[----:B------:R-:W-:-:S05]  /*3950*/  IMAD.SHL.U32 R0, R4, 0x800000, RZ ;  /* 0x0080000004007824 */ /* 0x000fca00078e00ff */
        /* <DEDUP_REMOVED lines=8> */
[----:B------:R-:W-:Y:S02]  /*39e0*/  MOV R5, R15 ;  /* 0x0000000f00057202 */ /* 0x000fe40000000f00 */
[----:B------:R-:W-:-:S07]  /*39f0*/  MOV R4, 0x3a10 ;  /* 0x00003a1000047802 */ /* 0x000fce0000000f00 */
[----:B------:R-:W-:Y:S05]  /*3a00*/  CALL.REL.NOINC `($__internal_309_$__cuda_sm3x_div_rn_noftz_f32_slowpath) ;  /* 0x0000001400447944 */ /* 0x000fea0003c00000 */
[----:B------:R-:W-:-:S07]  /*3a10*/  IMAD.MOV.U32 R6, RZ, RZ, R13 ;  /* 0x000000ffff067224 */ /* 0x000fce00078e000d */
.L_x_19101:
[----:B------:R-:W-:Y:S05]  /*3a20*/  BSYNC.RECONVERGENT B2 ;  /* 0x0000000000027941 */ /* 0x000fea0003800200 */
.L_x_19100:
[----:B------:R-:W-:Y:S02]  /*3a30*/  IMAD.MOV.U32 R5, RZ, RZ, 0x3bbb989d ;  /* 0x3bbb989dff057424 */ /* 0x000fe400078e00ff */
[----:B------:R-:W-:Y:S01]  /*3a40*/  FADD R12, -R21, R12 ;  /* 0x0000000c150c7221 */ /* 0x000fe20000000100 */
[----:B------:R-:W-:Y:S01]  /*3a50*/  IMAD.MOV.U32 R7, RZ, RZ, 0x437c0000 ;  /* 0x437c0000ff077424 */ /* 0x000fe200078e00ff */
[----:B------:R-:W0:Y:S01]  /*3a60*/  MUFU.RCP R4, R15 ;  /* 0x0000000f00047308 */ /* 0x000e220000001000 */
[----:B------:R-:W-:Y:S01]  /*3a70*/  BSSY.RECONVERGENT B2, `(.L_x_19102) ;  /* 0x0000015000027945 */ /* 0x000fe20003800200 */
[----:B------:R-:W-:-:S04]  /*3a80*/  FFMA.SAT R0, R12, R5, 0.5 ;  /* 0x3f0000000c007423 */ /* 0x000fc80000002005 */
[----:B------:R-:W-:-:S04]  /*3a90*/  FFMA.RM R0, R0, R7, 12582913 ;  /* 0x4b40000100007423 */ /* 0x000fc80000004007 */
[C---:B------:R-:W-:Y:S01]  /*3aa0*/  FADD R5, R0.reuse, -12583039 ;  /* 0xcb40007f00057421 */ /* 0x040fe20000000000 */
[----:B------:R-:W-:-:S03]  /*3ab0*/  IMAD.SHL.U32 R0, R0, 0x800000, RZ ;  /* 0x0080000000007824 */ /* 0x000fc600078e00ff */
[----:B------:R-:W-:Y:S01]  /*3ac0*/  FFMA R5, R12, 1.4426950216293334961, -R5 ;  /* 0x3fb8aa3b0c057823 */ /* 0x000fe20000000805 */
[----:B0-----:R-:W-:-:S03]  /*3ad0*/  FFMA R7, -R15, R4, 1 ;  /* 0x3f8000000f077423 */ /* 0x001fc60000000104 */
        /* <DEDUP_REMOVED lines=9> */
[----:B------:R-:W-:Y:S01]  /*3b70*/  MOV R0, R12 ;  /* 0x0000000c00007202 */ /* 0x000fe20000000f00 */
[----:B------:R-:W-:Y:S01]  /*3b80*/  IMAD.MOV.U32 R5, RZ, RZ, R15 ;  /* 0x000000ffff057224 */ /* 0x000fe200078e000f */
[----:B------:R-:W-:-:S07]  /*3b90*/  MOV R4, 0x3bb0 ;  /* 0x00003bb000047802 */ /* 0x000fce0000000f00 */
[----:B------:R-:W-:Y:S05]  /*3ba0*/  CALL.REL.NOINC `($__internal_309_$__cuda_sm3x_div_rn_noftz_f32_slowpath) ;  /* 0x0000001000dc7944 */ /* 0x000fea0003c00000 */
[----:B------:R-:W-:-:S07]  /*3bb0*/  IMAD.MOV.U32 R7, RZ, RZ, R13 ;  /* 0x000000ffff077224 */ /* 0x000fce00078e000d */
.L_x_19103:
[----:B------:R-:W-:Y:S05]  /*3bc0*/  BSYNC.RECONVERGENT B2 ;  /* 0x0000000000027941 */ /* 0x000fea0003800200 */
.L_x_19102:
[----:B------:R-:W0:Y:S01]  /*3bd0*/  LDCU.64 UR6, c[0x0][0x3e0] ;  /* 0x00007c00ff0677ac */ /* 0x000e220008000a00 */
[----:B------:R-:W-:Y:S01]  /*3be0*/  IMAD.MOV.U32 R9, RZ, RZ, RZ ;  /* 0x000000ffff097224 */ /* 0x000fe200078e00ff */
[----:B------:R-:W-:Y:S02]  /*3bf0*/  R2UR UR16, R2 ;  /* 0x00000000021072ca */ /* 0x000fe400000e0000 */
[----:B------:R-:W-:Y:S02]  /*3c00*/  R2UR UR17, R3 ;  /* 0x00000000031172ca */ /* 0x000fe400000e0000 */
[----:B------:R-:W-:Y:S01]  /*3c10*/  LOP3.LUT R20, R20, 0x400, RZ, 0xfc, !PT ;  /* 0x0000040014147812 */ /* 0x000fe200078efcff */
        /* <DEDUP_REMOVED lines=13> */
.L_x_19099:
[----:B------:R-:W-:Y:S05]  /*3cf0*/  BSYNC.RECONVERGENT B1 ;  /* 0x0000000000017941 */ /* 0x000fea0003800200 */
.L_x_19098:
[----:B----4-:R-:W4:Y:S01]  /*3d00*/  LDC R14, c[0x0][0x3a8] ;  /* 0x0000ea00ff0e7b82 */ /* 0x010f220000000800 */
[----:B------:R-:W-:-:S07]  /*3d10*/  ISETP.GE.U32.AND P0, PT, R10, 0x400, PT ;  /* 0x000004000a00780c */ /* 0x000fce0003f06070 */
[----:B---3--:R-:W3:Y:S08]  /*3d20*/  LDC.64 R6, c[0x0][0x380] ;  /* 0x0000e000ff067b82 */ /* 0x008ef00000000a00 */
[----:B--2---:R-:W2:Y:S01]  /*3d30*/  LDC.64 R8, c[0x0][0x388] ;  /* 0x0000e200ff087b82 */ /* 0x004ea20000000a00 */
[----:B------:R-:W-:Y:S05]  /*3d40*/  @!P0 BRA `(.L_x_19097) ;  /* 0x0000000c00d08947 */ /* 0x000fea0003800000 */
.L_x_19112:
[----:B0---4-:R-:W-:Y:S01]  /*3d50*/  IABS R13, R14 ;  /* 0x0000000e000d7213 */ /* 0x011fe20000000000 */
[----:B------:R-:W-:Y:S01]  /*3d60*/  IMAD.SHL.U32 R16, R20, 0x2, RZ ;  /* 0x0000000214107824 */ /* 0x000fe200078e00ff */
[----:B------:R-:W4:Y:S01]  /*3d70*/  LDC.64 R18, c[0x0][0x390] ;  /* 0x0000e400ff127b82 */ /* 0x000f220000000a00 */
[----:B------:R-:W-:Y:S01]  /*3d80*/  R2UR UR6, R2 ;  /* 0x00000000020672ca */ /* 0x000fe200000e0000 */
[----:B------:R-:W5:Y:S01]  /*3d90*/  I2F.RP R0, R13 ;  /* 0x0000000d00007306 */ /* 0x000f620000209400 */
[----:B------:R-:W-:Y:S01]  /*3da0*/  IMAD R11, R29, UR8, R16 ;  /* 0x000000081d0b7c24 */ /* 0x000fe2000f8e0210 */
[----:B------:R-:W-:-:S04]  /*3db0*/  R2UR UR7, R3 ;  /* 0x00000000030772ca */ /* 0x000fc800000e0000 */
[----:B------:R-:W-:Y:S02]  /*3dc0*/  IABS R10, R11 ;  /* 0x0000000b000a7213 */ /* 0x000fe40000000000 */
[----:B-----5:R-:W5:Y:S02]  /*3dd0*/  MUFU.RCP R0, R0 ;  /* 0x0000000000007308 */ /* 0x020f640000001000 */
[----:B-----5:R-:W-:-:S06]  /*3de0*/  VIADD R5, R0, 0xffffffe ;  /* 0x0ffffffe00057836 */ /* 0x020fcc0000000000 */
[----:B------:R-:W5:Y:S02]  /*3df0*/  F2I.FTZ.U32.TRUNC.NTZ R5, R5 ;  /* 0x0000000500057305 */ /* 0x000f64000021f000 */
[----:B-----5:R-:W-:-:S04]  /*3e00*/  IMAD.MOV R4, RZ, RZ, -R5 ;  /* 0x000000ffff047224 */ /* 0x020fc800078e0a05 */
        /* <DEDUP_REMOVED lines=12> */
[----:B------:R-:W5:Y:S01]  /*3ed0*/  LDC.64 R12, c[0x0][0x398] ;  /* 0x0000e600ff0c7b82 */ /* 0x000f620000000a00 */
[----:B------:R-:W-:-:S04]  /*3ee0*/  LOP3.LUT R4, R11, R14, RZ, 0x3c, !PT ;  /* 0x0000000e0b047212 */ /* 0x000fc800078e3cff */
[----:B------:R-:W-:-:S06]  /*3ef0*/  ISETP.GE.AND P2, PT, R4, RZ, PT ;  /* 0x000000ff0400720c */ /* 0x000fcc0003f46270 */
[----:B------:R-:W-:Y:S02]  /*3f00*/  @P0 IADD3 R0, PT, PT, R0, 0x1, RZ ;  /* 0x0000000100000810 */ /* 0x000fe40007ffe0ff */
[----:B----4-:R-:W-:-:S04]  /*3f10*/  ISETP.NE.U32.AND P0, PT, R18, 0x1, PT ;  /* 0x000000011200780c */ /* 0x010fc80003f05070 */
[----:B------:R-:W-:Y:S01]  /*3f20*/  ISETP.NE.AND.EX P0, PT, R19, RZ, PT, P0 ;  /* 0x000000ff1300720c */ /* 0x000fe20003f05300 */
[----:B------:R-:W-:Y:S01]  /*3f30*/  @!P2 IMAD.MOV R0, RZ, RZ, -R0 ;  /* 0x000000ffff00a224 */ /* 0x000fe200078e0a00 */
[----:B------:R-:W-:-:S05]  /*3f40*/  @!P1 LOP3.LUT R0, RZ, R14, RZ, 0x33, !PT ;  /* 0x0000000eff009212 */ /* 0x000fca00078e33ff */
[----:B------:R-:W-:Y:S01]  /*3f50*/  IMAD.MOV R4, RZ, RZ, -R0 ;  /* 0x000000ffff047224 */ /* 0x000fe200078e0a00 */
[----:B-----5:R-:W-:Y:S02]  /*3f60*/  ISETP.NE.U32.AND P1, PT, R12, 0x1, PT ;  /* 0x000000010c00780c */ /* 0x020fe40003f25070 */
[----:B------:R-:W-:Y:S01]  /*3f70*/  SEL R0, R0, RZ, P0 ;  /* 0x000000ff00007207 */ /* 0x000fe20000000000 */
[----:B------:R-:W-:Y:S01]  /*3f80*/  IMAD R4, R14, R4, R11 ;  /* 0x000000040e047224 */ /* 0x000fe200078e020b */
[----:B------:R-:W-:-:S03]  /*3f90*/  ISETP.NE.AND.EX P1, PT, R13, RZ, PT, P1 ;  /* 0x000000ff0d00720c */ /* 0x000fc60003f25310 */
[----:B------:R-:W-:Y:S01]  /*3fa0*/  IMAD R5, R0, UR12, RZ ;  /* 0x0000000c00057c24 */ /* 0x000fe2000f8e02ff */
[----:B------:R-:W-:-:S05]  /*3fb0*/  SEL R4, R4, RZ, P1 ;  /* 0x000000ff04047207 */ /* 0x000fca0000800000 */
[----:B------:R-:W-:-:S05]  /*3fc0*/  IMAD R4, R4, UR13, R5 ;  /* 0x0000000d04047c24 */ /* 0x000fca000f8e0205 */
[----:B------:R-:W-:-:S04]  /*3fd0*/  LEA.HI R4, R4, R4, RZ, 0x1 ;  /* 0x0000000404047211 */ /* 0x000fc800078f08ff */
[----:B------:R-:W-:-:S05]  /*3fe0*/  SHF.R.S32.HI R5, RZ, 0x1, R4 ;  /* 0x00000001ff057819 */ /* 0x000fca0000011404 */
[----:B--2---:R-:W-:-:S06]  /*3ff0*/  IMAD.WIDE R4, R5, 0x2, R8 ;  /* 0x0000000205047825 */ /* 0x004fcc00078e0208 */
[----:B------:R2:W4:Y:S01]  /*4000*/  LDG.E.U16 R4, desc[UR6][R4.64] ;  /* 0x0000000604047981 */ /* 0x000522000c1e1500 */
[----:B------:R-:W-:-:S04]  /*4010*/  LEA.HI R0, R11, R11, RZ, 0x1 ;  /* 0x0000000b0b007211 */ /* 0x000fc800078f08ff */
[----:B------:R-:W-:-:S05]  /*4020*/  SHF.R.S32.HI R13, RZ, 0x1, R0 ;  /* 0x00000001ff0d7819 */ /* 0x000fca0000011400 */
[----:B---3--:R-:W-:-:S05]  /*4030*/  IMAD.WIDE R12, R13, 0x8, R6 ;  /* 0x000000080d0c7825 */ /* 0x008fca00078e0206 */
[----:B------:R-:W3:Y:S01]  /*4040*/  LDG.E R0, desc[UR6][R12.64] ;  /* 0x000000060c007981 */ /* 0x000ee2000c1e1900 */
[----:B--2---:R-:W-:Y:S02]  /*4050*/  IMAD.MOV.U32 R5, RZ, RZ, 0x3bbb989d ;  /* 0x3bbb989dff057424 */ /* 0x004fe400078e00ff */
[----:B------:R-:W-:Y:S01]  /*4060*/  IMAD.MOV.U32 R19, RZ, RZ, 0x437c0000 ;  /* 0x437c0000ff137424 */ /* 0x000fe200078e00ff */
[----:B----4-:R-:W-:-:S04]  /*4070*/  PRMT R10, R4, 0x7771, RZ ;  /* 0x00007771040a7816 */ /* 0x010fc800000000ff */
[----:B------:R-:W-:-:S13]  /*4080*/  ISETP.NE.AND P3, PT, R10, RZ, PT ;  /* 0x000000ff0a00720c */ /* 0x000fda0003f65270 */
[----:B------:R-:W-:Y:S02]  /*4090*/  @P3 R2UR UR6, R2 ;  /* 0x00000000020632ca */ /* 0x000fe400000e0000 */
[----:B------:R-:W-:-:S13]  /*40a0*/  @P3 R2UR UR7, R3 ;  /* 0x00000000030732ca */ /* 0x000fda00000e0000 */
[----:B------:R2:W4:Y:S01]  /*40b0*/  @P3 LDG.E R17, desc[UR6][R12.64+0x4] ;  /* 0x000004060c113981 */ /* 0x000522000c1e1900 */
[----:B------:R-:W-:Y:S01]  /*40c0*/  PRMT R10, R4, 0x7770, RZ ;  /* 0x00007770040a7816 */ /* 0x000fe200000000ff */
[----:B---3--:R-:W-:Y:S01]  /*40d0*/  FMUL R0, R0, UR9 ;  /* 0x0000000900007c20 */ /* 0x008fe20008400000 */
[----:B------:R-:W3:Y:S01]  /*40e0*/  LDCU UR5, c[0x0][0x3d0] ;  /* 0x00007a00ff0577ac */ /* 0x000ee20008000800 */
[----:B------:R-:W-:Y:S01]  /*40f0*/  BSSY.RECONVERGENT B1, `(.L_x_19104) ;  /* 0x000001b000017945 */ /* 0x000fe20003800200 */
[----:B------:R-:W-:Y:S02]  /*4100*/  ISETP.NE.AND P2, PT, R10, RZ, PT ;  /* 0x000000ff0a00720c */ /* 0x000fe40003f45270 */
[----:B0-----:R-:W2:Y:S11]  /*4110*/  MUFU.RCP R10, R15 ;  /* 0x0000000f000a7308 */ /* 0x001eb60000001000 */
[----:B------:R-:W1:Y:S01]  /*4120*/  @!P2 LDC R0, c[0x0][0x3d0] ;  /* 0x0000f400ff00ab82 */ /* 0x000e620000000800 */
[----:B--2---:R-:W-:Y:S01]  /*4130*/  FFMA R13, -R15, R10, 1 ;  /* 0x3f8000000f0d7423 */ /* 0x004fe2000000010a */
[----:B-1----:R-:W-:-:S04]  /*4140*/  FADD R0, -R21, R0 ;  /* 0x0000000015007221 */ /* 0x002fc80000000100 */
[----:B------:R-:W-:-:S04]  /*4150*/  FFMA.SAT R4, R0, R5, 0.5 ;  /* 0x3f00000000047423 */ /* 0x000fc80000002005 */
[----:B------:R-:W-:-:S04]  /*4160*/  FFMA.RM R4, R4, R19, 12582913 ;  /* 0x4b40000104047423 */ /* 0x000fc80000004013 */
[C---:B------:R-:W-:Y:S01]  /*4170*/  FADD R5, R4.reuse, -12583039 ;  /* 0xcb40007f04057421 */ /* 0x040fe20000000000 */
[----:B------:R-:W-:-:S03]  /*4180*/  SHF.L.U32 R4, R4, 0x17, RZ ;  /* 0x0000001704047819 */ /* 0x000fc600000006ff */
[----:B------:R-:W-:-:S04]  /*4190*/  FFMA R5, R0, 1.4426950216293334961, -R5 ;  /* 0x3fb8aa3b00057823 */ /* 0x000fc80000000805 */
[----:B------:R-:W-:Y:S01]  /*41a0*/  FFMA R5, R0, 1.925963033500011079e-08, R5 ;  /* 0x32a5706000057823 */ /* 0x000fe20000000005 */
[----:B------:R-:W-:Y:S01]  /*41b0*/  FFMA R0, R10, R13, R10 ;  /* 0x0000000d0a007223 */ /* 0x000fe2000000000a */
[----:B---3--:R-:W-:-:S04]  /*41c0*/  IMAD.U32 R10, RZ, RZ, UR5 ;  /* 0x00000005ff0a7e24 */ /* 0x008fc8000f8e00ff */
[----:B------:R-:W0:Y:S02]  /*41d0*/  MUFU.EX2 R5, R5 ;  /* 0x0000000500057308 */ /* 0x000e240000000800 */
[----:B0-----:R-:W-:-:S06]  /*41e0*/  FMUL R4, R4, R5 ;  /* 0x0000000504047220 */ /* 0x001fcc0000400000 */
[----:B------:R-:W0:Y:S01]  /*41f0*/  FCHK P2, R4, R15 ;  /* 0x0000000f04007302 */ /* 0x000e220000040000 */
[----:B------:R-:W-:-:S04]  /*4200*/  FFMA R13, R0, R4, RZ ;  /* 0x00000004000d7223 */ /* 0x000fc800000000ff */
[----:B------:R-:W-:-:S04]  /*4210*/  FFMA R12, -R15, R13, R4 ;  /* 0x0000000d0f0c7223 */ /* 0x000fc80000000104 */
[----:B------:R-:W-:Y:S01]  /*4220*/  FFMA R12, R0, R12, R13 ;  /* 0x0000000c000c7223 */ /* 0x000fe2000000000d */
[----:B----4-:R-:W-:Y:S01]  /*4230*/  @P3 FMUL R10, R17, UR9 ;  /* 0x00000009110a3c20 */ /* 0x010fe20008400000 */
[----:B0-----:R-:W-:Y:S06]  /*4240*/  @!P2 BRA `(.L_x_19105) ;  /* 0x000000000014a947 */ /* 0x001fec0003800000 */
[----:B------:R-:W-:Y:S01]  /*4250*/  IMAD.MOV.U32 R0, RZ, RZ, R4 ;  /* 0x000000ffff007224 */ /* 0x000fe200078e0004 */
[----:B------:R-:W-:Y:S01]  /*4260*/  MOV R4, 0x4290 ;  /* 0x0000429000047802 */ /* 0x000fe20000000f00 */
[----:B------:R-:W-:-:S07]  /*4270*/  IMAD.MOV.U32 R5, RZ, RZ, R15 ;  /* 0x000000ffff057224 */ /* 0x000fce00078e000f */
[----:B------:R-:W-:Y:S05]  /*4280*/  CALL.REL.NOINC `($__internal_309_$__cuda_sm3x_div_rn_noftz_f32_slowpath) ;  /* 0x0000000c00247944 */ /* 0x000fea0003c00000 */
[----:B------:R-:W-:-:S07]  /*4290*/  IMAD.MOV.U32 R12, RZ, RZ, R13 ;  /* 0x000000ffff0c7224 */ /* 0x000fce00078e000d */
.L_x_19105:
[----:B------:R-:W-:Y:S05]  /*42a0*/  BSYNC.RECONVERGENT B1 ;  /* 0x0000000000017941 */ /* 0x000fea0003800200 */
.L_x_19104:
        /* <DEDUP_REMOVED lines=23> */
[----:B------:R-:W-:Y:S05]  /*4420*/  CALL.REL.NOINC `($__internal_309_$__cuda_sm3x_div_rn_noftz_f32_slowpath) ;  /* 0x0000000800bc7944 */ /* 0x000fea0003c00000 */
.L_x_19107:
[----:B------:R-:W-:Y:S05]  /*4430*/  BSYNC.RECONVERGENT B1 ;  /* 0x0000000000017941 */ /* 0x000fea0003800200 */
.L_x_19106:
[----:B------:R-:W-:Y:S01]  /*4440*/  IABS R17, R14 ;  /* 0x0000000e00117213 */ /* 0x000fe20000000000 */
[----:B------:R-:W-:Y:S01]  /*4450*/  VIADD R5, R11, 0x800 ;  /* 0x000008000b057836 */ /* 0x000fe20000000000 */
[C---:B------:R-:W-:Y:S02]  /*4460*/  R2UR UR6, R2.reuse ;  /* 0x00000000020672ca */ /* 0x040fe400000e0000 */
[----:B------:R-:W0:Y:S01]  /*4470*/  I2F.RP R0, R17 ;  /* 0x0000001100007306 */ /* 0x000e220000209400 */
[C---:B------:R-:W-:Y:S02]  /*4480*/  R2UR UR7, R3.reuse ;  /* 0x00000000030772ca */ /* 0x040fe400000e0000 */
[----:B------:R-:W-:Y:S02]  /*4490*/  R2UR UR16, R2 ;  /* 0x00000000021072ca */ /* 0x000fe400000e0000 */
[----:B------:R-:W-:-:S03]  /*44a0*/  R2UR UR17, R3 ;  /* 0x00000000031172ca */ /* 0x000fc600000e0000 */
        /* <DEDUP_REMOVED lines=12> */
[-C--:B------:R-:W-:Y:S01]  /*4570*/  @!P3 IADD3 R4, PT, PT, R4, -R17.reuse, RZ ;  /* 0x800000110404b210 */ /* 0x080fe20007ffe0ff */
[----:B------:R-:W-:Y:S01]  /*4580*/  @!P3 VIADD R0, R0, 0x1 ;  /* 0x000000010000b836 */ /* 0x000fe20000000000 */
[----:B------:R-:W-:Y:S02]  /*4590*/  ISETP.NE.AND P3, PT, R14, RZ, PT ;  /* 0x000000ff0e00720c */ /* 0x000fe40003f65270 */
[----:B------:R-:W-:Y:S01]  /*45a0*/  ISETP.GE.U32.AND P2, PT, R4, R17, PT ;  /* 0x000000110400720c */ /* 0x000fe20003f46070 */
[----:B------:R-:W-:Y:S01]  /*45b0*/  IMAD.MOV.U32 R17, RZ, RZ, RZ ;  /* 0x000000ffff117224 */ /* 0x000fe200078e00ff */
[----:B------:R-:W-:Y:S01]  /*45c0*/  LOP3.LUT R4, R5, R14, RZ, 0x3c, !PT ;  /* 0x0000000e05047212 */ /* 0x000fe200078e3cff */
[----:B------:R-:W-:-:S03]  /*45d0*/  IMAD.WIDE.U32 R10, R29, UR10, R16 ;  /* 0x0000000a1d0a7c25 */ /* 0x000fc6000f8e0010 */
[----:B------:R-:W-:Y:S01]  /*45e0*/  ISETP.GE.AND P4, PT, R4, RZ, PT ;  /* 0x000000ff0400720c */ /* 0x000fe20003f86270 */
[----:B------:R-:W-:-:S06]  /*45f0*/  IMAD R4, R32, UR10, RZ ;  /* 0x0000000a20047c24 */ /* 0x000fcc000f8e02ff */
[----:B------:R-:W-:Y:S02]  /*4600*/  @P2 VIADD R0, R0, 0x1 ;  /* 0x0000000100002836 */ /* 0x000fe40000000000 */
[----:B------:R-:W-:-:S04]  /*4610*/  IMAD R17, R29, UR11, R4 ;  /* 0x0000000b1d117c24 */ /* 0x000fc8000f8e0204 */
[----:B------:R-:W-:Y:S01]  /*4620*/  @!P4 IMAD.MOV R0, RZ, RZ, -R0 ;  /* 0x000000ffff00c224 */ /* 0x000fe200078e0a00 */
[----:B------:R-:W-:Y:S01]  /*4630*/  @!P3 LOP3.LUT R0, RZ, R14, RZ, 0x33, !PT ;  /* 0x0000000eff00b212 */ /* 0x000fe200078e33ff */
[----:B------:R-:W-:-:S03]  /*4640*/  IMAD.IADD R17, R17, 0x1, R11 ;  /* 0x0000000111117824 */ /* 0x000fc600078e020b */
[C---:B------:R-:W-:Y:S02]  /*4650*/  IADD3 R4, PT, PT, -R0.reuse, RZ, RZ ;  /* 0x000000ff00047210 */ /* 0x040fe40007ffe1ff */
[----:B------:R-:W-:Y:S02]  /*4660*/  SEL R0, R0, RZ, P0 ;  /* 0x000000ff00007207 */ /* 0x000fe40000000000 */
[----:B------:R-:W-:Y:S01]  /*4670*/  LEA.HI R18, P0, R17, R10, RZ, 0x1 ;  /* 0x0000000a11127211 */ /* 0x000fe200078108ff */
[----:B------:R-:W-:Y:S02]  /*4680*/  IMAD R4, R14, R4, R5 ;  /* 0x000000040e047224 */ /* 0x000fe400078e0205 */
[----:B------:R-:W-:Y:S02]  /*4690*/  IMAD R19, R0, UR12, RZ ;  /* 0x0000000c00137c24 */ /* 0x000fe4000f8e02ff */
[----:B------:R-:W-:Y:S01]  /*46a0*/  IMAD.SHL.U32 R22, R18, 0x4, RZ ;  /* 0x0000000412167824 */ /* 0x000fe200078e00ff */
[----:B------:R-:W-:-:S04]  /*46b0*/  SEL R4, R4, RZ, P1 ;  /* 0x000000ff04047207 */ /* 0x000fc80000800000 */
[----:B------:R-:W-:Y:S01]  /*46c0*/  LOP3.LUT R22, R22, 0xfffffff8, RZ, 0xc0, !PT ;  /* 0xfffffff816167812 */ /* 0x000fe200078ec0ff */
[----:B------:R-:W-:Y:S02]  /*46d0*/  IMAD R4, R4, UR13, R19 ;  /* 0x0000000d04047c24 */ /* 0x000fe4000f8e0213 */
[----:B------:R-:W-:Y:S01]  /*46e0*/  IMAD.X R19, RZ, RZ, R17, P0 ;  /* 0x000000ffff137224 */ /* 0x000fe200000e0611 */
[----:B------:R-:W-:Y:S02]  /*46f0*/  IADD3 R22, P0, PT, R22, UR14, RZ ;  /* 0x0000000e16167c10 */ /* 0x000fe4000ff1e0ff */
[----:B------:R-:W-:Y:S02]  /*4700*/  LEA.HI R4, R4, R4, RZ, 0x1 ;  /* 0x0000000404047211 */ /* 0x000fe400078f08ff */
[----:B------:R-:W-:Y:S02]  /*4710*/  SHF.L.U64.HI R0, R18, 0x2, R19 ;  /* 0x0000000212007819 */ /* 0x000fe40000010213 */
[----:B------:R-:W-:-:S02]  /*4720*/  SHF.R.S32.HI R19, RZ, 0x1, R4 ;  /* 0x00000001ff137819 */ /* 0x000fc40000011404 */
[----:B------:R-:W-:-:S03]  /*4730*/  IADD3.X R23, PT, PT, R0, UR15, RZ, P0, !PT ;  /* 0x0000000f00177c10 */ /* 0x000fc600087fe4ff */
[----:B------:R-:W-:Y:S02]  /*4740*/  IMAD.WIDE R18, R19, 0x2, R8 ;  /* 0x0000000213127825 */ /* 0x000fe400078e0208 */
[----:B------:R0:W-:Y:S04]  /*4750*/  STG.E.64 desc[UR6][R22.64], R12 ;  /* 0x0000000c16007986 */ /* 0x0001e8000c101b06 */
[----:B------:R1:W2:Y:S01]  /*4760*/  LDG.E.U16 R18, desc[UR16][R18.64] ;  /* 0x0000001012127981 */ /* 0x0002a2000c1e1500 */
[----:B------:R-:W-:-:S04]  /*4770*/  LEA.HI R5, R5, R5, RZ, 0x1 ;  /* 0x0000000505057211 */ /* 0x000fc800078f08ff */
[----:B------:R-:W-:-:S05]  /*4780*/  SHF.R.S32.HI R5, RZ, 0x1, R5 ;  /* 0x00000001ff057819 */ /* 0x000fca0000011405 */
[----:B------:R-:W-:-:S05]  /*4790*/  IMAD.WIDE R4, R5, 0x8, R6 ;  /* 0x0000000805047825 */ /* 0x000fca00078e0206 */
[----:B------:R-:W3:Y:S01]  /*47a0*/  LDG.E R0, desc[UR6][R4.64] ;  /* 0x0000000604007981 */ /* 0x000ee2000c1e1900 */
[----:B0-----:R-:W-:Y:S01]  /*47b0*/  IMAD.MOV.U32 R13, RZ, RZ, 0x3bbb989d ;  /* 0x3bbb989dff0d7424 */ /* 0x001fe200078e00ff */
[----:B-1----:R-:W-:Y:S02]  /*47c0*/  MOV R19, 0x437c0000 ;  /* 0x437c000000137802 */ /* 0x002fe40000000f00 */
[----:B--2---:R-:W-:-:S04]  /*47d0*/  PRMT R24, R18, 0x7771, RZ ;  /* 0x0000777112187816 */ /* 0x004fc800000000ff */
[----:B------:R-:W-:-:S13]  /*47e0*/  ISETP.NE.AND P1, PT, R24, RZ, PT ;  /* 0x000000ff1800720c */ /* 0x000fda0003f25270 */
[----:B------:R-:W-:Y:S02]  /*47f0*/  @P1 R2UR UR6, R2 ;  /* 0x00000000020612ca */ /* 0x000fe400000e0000 */
[----:B------:R-:W-:-:S13]  /*4800*/  @P1 R2UR UR7, R3 ;  /* 0x00000000030712ca */ /* 0x000fda00000e0000 */
[----:B------:R0:W2:Y:S01]  /*4810*/  @P1 LDG.E R24, desc[UR6][R4.64+0x4] ;  /* 0x0000040604181981 */ /* 0x0000a2000c1e1900 */
[----:B------:R-:W-:Y:S01]  /*4820*/  PRMT R12, R18, 0x7770, RZ ;  /* 0x00007770120c7816 */ /* 0x000fe200000000ff */
[----:B---3--:R-:W-:Y:S01]  /*4830*/  FMUL R0, R0, UR9 ;  /* 0x0000000900007c20 */ /* 0x008fe20008400000 */
[----:B------:R-:W0:Y:S01]  /*4840*/  MUFU.RCP R18, R15 ;  /* 0x0000000f00127308 */ /* 0x000e220000001000 */
[----:B------:R-:W1:Y:S01]  /*4850*/  LDCU UR5, c[0x0][0x3d0] ;  /* 0x00007a00ff0577ac */ /* 0x000e620008000800 */
[----:B------:R-:W-:Y:S01]  /*4860*/  ISETP.NE.AND P0, PT, R12, RZ, PT ;  /* 0x000000ff0c00720c */ /* 0x000fe20003f05270 */
[----:B------:R-:W-:-:S12]  /*4870*/  BSSY.RECONVERGENT B1, `(.L_x_19108) ;  /* 0x0000019000017945 */ /* 0x000fd80003800200 */
[----:B------:R-:W3:Y:S01]  /*4880*/  @!P0 LDC R0, c[0x0][0x3d0] ;  /* 0x0000f400ff008b82 */ /* 0x000ee20000000800 */
[----:B0-----:R-:W-:Y:S01]  /*4890*/  FFMA R5, -R15, R18, 1 ;  /* 0x3f8000000f057423 */ /* 0x001fe20000000112 */
[----:B---3--:R-:W-:-:S04]  /*48a0*/  FADD R0, -R21, R0 ;  /* 0x0000000015007221 */ /* 0x008fc80000000100 */
[----:B------:R-:W-:-:S04]  /*48b0*/  FFMA.SAT R12, R0, R13, 0.5 ;  /* 0x3f000000000c7423 */ /* 0x000fc8000000200d */
[----:B------:R-:W-:-:S04]  /*48c0*/  FFMA.RM R12, R12, R19, 12582913 ;  /* 0x4b4000010c0c7423 */ /* 0x000fc80000004013 */
[C---:B------:R-:W-:Y:S01]  /*48d0*/  FADD R13, R12.reuse, -12583039 ;  /* 0xcb40007f0c0d7421 */ /* 0x040fe20000000000 */
[----:B------:R-:W-:-:S03]  /*48e0*/  IMAD.SHL.U32 R12, R12, 0x800000, RZ ;  /* 0x008000000c0c7824 */ /* 0x000fc600078e00ff */
[----:B------:R-:W-:-:S04]  /*48f0*/  FFMA R13, R0, 1.4426950216293334961, -R13 ;  /* 0x3fb8aa3b000d7823 */ /* 0x000fc8000000080d */
[----:B------:R-:W-:Y:S01]  /*4900*/  FFMA R13, R0, 1.925963033500011079e-08, R13 ;  /* 0x32a57060000d7823 */ /* 0x000fe2000000000d */
[----:B------:R-:W-:Y:S01]  /*4910*/  FFMA R0, R18, R5, R18 ;  /* 0x0000000512007223 */ /* 0x000fe20000000012 */
[----:B-1----:R-:W-:-:S04]  /*4920*/  IMAD.U32 R18, RZ, RZ, UR5 ;  /* 0x00000005ff127e24 */ /* 0x002fc8000f8e00ff */
        /* <DEDUP_REMOVED lines=9> */
[----:B------:R-:W-:Y:S01]  /*49c0*/  MOV R4, 0x49f0 ;  /* 0x000049f000047802 */ /* 0x000fe20000000f00 */
[----:B------:R-:W-:-:S07]  /*49d0*/  IMAD.MOV.U32 R5, RZ, RZ, R15 ;  /* 0x000000ffff057224 */ /* 0x000fce00078e000f */
[----:B------:R-:W-:Y:S05]  /*49e0*/  CALL.REL.NOINC `($__internal_309_$__cuda_sm3x_div_rn_noftz_f32_slowpath) ;  /* 0x00000004004c7944 */ /* 0x000fea0003c00000 */
[----:B------:R-:W-:-:S07]  /*49f0*/  MOV R12, R13 ;  /* 0x0000000d000c7202 */ /* 0x000fce0000000f00 */
.L_x_19109:
[----:B------:R-:W-:Y:S05]  /*4a00*/  BSYNC.RECONVERGENT B1 ;  /* 0x0000000000017941 */ /* 0x000fea0003800200 */
.L_x_19108:
        /* <DEDUP_REMOVED lines=23> */
[----:B------:R-:W-:Y:S05]  /*4b80*/  CALL.REL.NOINC `($__internal_309_$__cuda_sm3x_div_rn_noftz_f32_slowpath) ;  /* 0x0000000000e47944 */ /* 0x000fea0003c00000 */
.L_x_19111:
[----:B------:R-:W-:Y:S05]  /*4b90*/  BSYNC.RECONVERGENT B1 ;  /* 0x0000000000017941 */ /* 0x000fea0003800200 */
.L_x_19110:
[----:B------:R-:W-:Y:S02]  /*4ba0*/  IADD3 R0, P0, PT, R10, 0x800, RZ ;  /* 0x000008000a007810 */ /* 0x000fe40007f1e0ff */
[----:B------:R-:W-:Y:S02]  /*4bb0*/  IADD3 R20, PT, PT, R16, 0x800, -R20 ;  /* 0x0000080010147810 */ /* 0x000fe40007ffe814 */
[----:B------:R-:W-:Y:S01]  /*4bc0*/  R2UR UR6, R2 ;  /* 0x00000000020672ca */ /* 0x000fe200000e0000 */
[----:B------:R-:W-:Y:S01]  /*4bd0*/  IMAD.X R5, RZ, RZ, R17, P0 ;  /* 0x000000ffff057224 */ /* 0x000fe200000e0611 */
[----:B------:R-:W-:-:S04]  /*4be0*/  R2UR UR7, R3 ;  /* 0x00000000030772ca */ /* 0x000fc800000e0000 */
        /* <DEDUP_REMOVED lines=10> */
.L_x_19097:
[----:B------:R-:W-:Y:S05]  /*4c90*/  BSYNC.RECONVERGENT B0 ;  /* 0x0000000000007941 */ /* 0x000fea0003800200 */
.L_x_19096:
[----:B------:R-:W5:Y:S01]  /*4ca0*/  LDCU.64 UR4, c[0x0][0x3e8] ;  /* 0x00007d00ff0477ac */ /* 0x000f620008000a00 */
[----:B------:R-:W-:-:S05]  /*4cb0*/  IADD3 R29, P0, PT, R30, R29, RZ ;  /* 0x0000001d1e1d7210 */ /* 0x000fca0007f1e0ff */
[----:B------:R-:W-:Y:S01]  /*4cc0*/  IMAD.X R32, RZ, RZ, R32, P0 ;  /* 0x000000ffff207224 */ /* 0x000fe200000e0620 */
[----:B-----5:R-:W-:-:S04]  /*4cd0*/  ISETP.GE.U32.AND P0, PT, R29, UR4, PT ;  /* 0x000000041d007c0c */ /* 0x020fc8000bf06070 */
[----:B------:R-:W-:-:S13]  /*4ce0*/  ISETP.GE.AND.EX P0, PT, R32, UR5, PT, P0 ;  /* 0x0000000520007c0c */ /* 0x000fda000bf06300 */
[----:B------:R-:W-:Y:S05]  /*4cf0*/  @!P0 BRA `(.L_x_19113) ;  /* 0xffffffb4005c8947 */ /* 0x000fea000383ffff */
[----:B------:R-:W-:Y:S05]  /*4d00*/  EXIT ;  /* 0x000000000000794d */ /* 0x000fea0003800000 */
.L_x_19085:
[----:B------:R-:W-:Y:S01]  /*4d10*/  MOV R13, R7 ;  /* 0x00000007000d7202 */ /* 0x000fe20000000f00 */
[----:B------:R-:W-:Y:S02]  /*4d20*/  IMAD.MOV.U32 R12, RZ, RZ, 0x1 ;  /* 0x00000001ff0c7424 */ /* 0x000fe400078e00ff */
[----:B------:R-:W-:Y:S02]  /*4d30*/  IMAD.MOV.U32 R11, RZ, RZ, 0x1f ;  /* 0x0000001fff0b7424 */ /* 0x000fe400078e00ff */
[----:B------:R-:W-:-:S07]  /*4d40*/  IMAD.MOV.U32 R15, RZ, RZ, -0x1 ;  /* 0xffffffffff0f7424 */ /* 0x000fce00078e00ff */
[----:B0-23--:R-:W-:Y:S05]  /*4d50*/  WARPSYNC.COLLECTIVE R15, `(.L_x_19114) ;  /* 0x000000000f087348 */ /* 0x00dfea0003c00000 */
[----:B------:R1:W4:Y:S02]  /*4d60*/  SHFL.DOWN P6, R14, R13, R12, R11 ;  /* 0x0800000c0d0e7389 */ /* 0x00032400000c000b */
[----:B01234-:R-:W-:Y:S05]  /*4d70*/  ENDCOLLECTIVE ;  /* 0x000000000000791b */ /* 0x01ffea0003800000 */
.L_x_19114:
[----:B------:R-:W-:Y:S01]  /*4d80*/  HFMA2 R12, -RZ, RZ, 0, 1.1920928955078125e-07 ;  /* 0x00000002ff0c7431 */ /* 0x000fe200000001ff */
[----:B------:R-:W-:-:S05]  /*4d90*/  @!P4 FMNMX R7, R14, R7, !PT ;  /* 0x000000070e07c209 */ /* 0x000fca0007800000 */
[----:B------:R-:W-:-:S07]  /*4da0*/  IMAD.MOV.U32 R13, RZ, RZ, R7 ;  /* 0x000000ffff0d7224 */ /* 0x000fce00078e0007 */
[----:B------:R-:W-:Y:S05]  /*4db0*/  WARPSYNC.COLLECTIVE R15, `(.L_x_19115) ;  /* 0x000000000f087348 */ /* 0x000fea0003c00000 */
[----:B------:R0:W1:Y:S02]  /*4dc0*/  SHFL.DOWN P6, R14, R13, R12, R11 ;  /* 0x0800000c0d0e7389 */ /* 0x00006400000c000b */
[----:B01----:R-:W-:Y:S05]  /*4dd0*/  ENDCOLLECTIVE ;  /* 0x000000000000791b */ /* 0x003fea0003800000 */
.L_x_19115:
[----:B------:R-:W-:Y:S01]  /*4de0*/  IMAD.MOV.U32 R12, RZ, RZ, 0x4 ;  /* 0x00000004ff0c7424 */ /* 0x000fe200078e00ff */
[----:B------:R-:W-:-:S05]  /*4df0*/  @!P3 FMNMX R7, R7, R14, !PT ;  /* 0x0000000e0707b209 */ /* 0x000fca0007800000 */
[----:B------:R-:W-:-:S07]  /*4e00*/  IMAD.MOV.U32 R13, RZ, RZ, R7 ;  /* 0x000000ffff0d7224 */ /* 0x000fce00078e0007 */
[----:B------:R-:W-:Y:S05]  /*4e10*/  WARPSYNC.COLLECTIVE R15, `(.L_x_19116) ;  /* 0x000000000f087348 */ /* 0x000fea0003c00000 */
[----:B------:R0:W1:Y:S02]  /*4e20*/  SHFL.DOWN P6, R14, R13, R12, R11 ;  /* 0x0800000c0d0e7389 */ /* 0x00006400000c000b */
[----:B01----:R-:W-:Y:S05]  /*4e30*/  ENDCOLLECTIVE ;  /* 0x000000000000791b */ /* 0x003fea0003800000 */
.L_x_19116:
[----:B------:R-:W-:Y:S01]  /*4e40*/  IMAD.MOV.U32 R12, RZ, RZ, 0x8 ;  /* 0x00000008ff0c7424 */ /* 0x000fe200078e00ff */
[----:B------:R-:W-:-:S05]  /*4e50*/  @!P2 FMNMX R7, R7, R14, !PT ;  /* 0x0000000e0707a209 */ /* 0x000fca0007800000 */
[----:B------:R-:W-:-:S07]  /*4e60*/  IMAD.MOV.U32 R13, RZ, RZ, R7 ;  /* 0x000000ffff0d7224 */ /* 0x000fce00078e0007 */
[----:B------:R-:W-:Y:S05]  /*4e70*/  WARPSYNC.COLLECTIVE R15, `(.L_x_19117) ;  /* 0x000000000f087348 */ /* 0x000fea0003c00000 */
[----:B------:R0:W1:Y:S02]  /*4e80*/  SHFL.DOWN P6, R14, R13, R12, R11 ;  /* 0x0800000c0d0e7389 */ /* 0x00006400000c000b */
[----:B01----:R-:W-:Y:S05]  /*4e90*/  ENDCOLLECTIVE ;  /* 0x000000000000791b */ /* 0x003fea0003800000 */
.L_x_19117:
[----:B------:R-:W-:Y:S01]  /*4ea0*/  IMAD.MOV.U32 R12, RZ, RZ, 0x10 ;  /* 0x00000010ff0c7424 */ /* 0x000fe200078e00ff */
[----:B------:R-:W-:-:S04]  /*4eb0*/  FMNMX R5, R7, R14, !PT ;  /* 0x0000000e07057209 */ /* 0x000fc80007800000 */
[----:B------:R-:W-:-:S04]  /*4ec0*/  FSEL R4, R7, R5, P1 ;  /* 0x0000000507047208 */ /* 0x000fc80000800000 */
[----:B------:R-:W-:-:S07]  /*4ed0*/  MOV R13, R4 ;  /* 0x00000004000d7202 */ /* 0x000fce0000000f00 */
[----:B------:R-:W-:Y:S05]  /*4ee0*/  WARPSYNC.COLLECTIVE R15, `(.L_x_19118) ;  /* 0x000000000f087348 */ /* 0x000fea0003c00000 */
[----:B------:R0:W1:Y:S02]  /*4ef0*/  SHFL.DOWN P6, R14, R13, R12, R11 ;  /* 0x0800000c0d0e7389 */ /* 0x00006400000c000b */
[----:B01----:R-:W-:Y:S05]  /*4f00*/  ENDCOLLECTIVE ;  /* 0x000000000000791b */ /* 0x003fea0003800000 */
.L_x_19118:
[----:B------:R-:W-:Y:S05]  /*4f10*/  BRA `(.L_x_19119) ;  /* 0xffffffcc000c7947 */ /* 0x000fea000383ffff */
        .weak           $__internal_309_$__cuda_sm3x_div_rn_noftz_f32_slowpath
        .type           $__internal_309_$__cuda_sm3x_div_rn_noftz_f32_slowpath,@function
        .size           $__internal_309_$__cuda_sm3x_div_rn_noftz_f32_slowpath,(.L_x_37686 - $__internal_309_$__cuda_sm3x_div_rn_noftz_f32_slowpath)
$__internal_309_$__cuda_sm3x_div_rn_noftz_f32_slowpath:
        /* <DEDUP_REMOVED lines=34> */
.L_x_19121:
        /* <DEDUP_REMOVED lines=51> */
.L_x_19128:
[----:B------:R-:W-:-:S04]  /*5470*/  LOP3.LUT R0, R0, 0x80000000, RZ, 0xc0, !PT ;  /* 0x8000000000007812 */ /* 0x000fc800078ec0ff */
[----:B------:R-:W-:Y:S01]  /*5480*/  LOP3.LUT R0, R0, 0x7f800000, RZ, 0xfc, !PT ;  /* 0x7f80000000007812 */ /* 0x000fe200078efcff */
[----:B------:R-:W-:Y:S06]  /*5490*/  BRA `(.L_x_19129) ;  /* 0x0000000000047947 */ /* 0x000fec0003800000 */
.L_x_19127:
[----:B------:R-:W-:-:S07]  /*54a0*/  IMAD R0, R24, 0x800000, R0 ;  /* 0x0080000018007824 */ /* 0x000fce00078e0200 */
.L_x_19129:
[----:B------:R-:W-:Y:S05]  /*54b0*/  BSYNC.RECONVERGENT B4 ;  /* 0x0000000000047941 */ /* 0x000fea0003800200 */
.L_x_19126:
[----:B------:R-:W-:Y:S05]  /*54c0*/  BRA `(.L_x_19130) ;  /* 0x0000000000207947 */ /* 0x000fea0003800000 */
.L_x_19125:
[----:B------:R-:W-:-:S04]  /*54d0*/  LOP3.LUT R0, R5, 0x80000000, R0, 0x48, !PT ;  /* 0x8000000005007812 */ /* 0x000fc800078e4800 */
[----:B------:R-:W-:Y:S01]  /*54e0*/  LOP3.LUT R0, R0, 0x7f800000, RZ, 0xfc, !PT ;  /* 0x7f80000000007812 */ /* 0x000fe200078efcff */
[----:B------:R-:W-:Y:S06]  /*54f0*/  BRA `(.L_x_19130) ;  /* 0x0000000000147947 */ /* 0x000fec0003800000 */
.L_x_19124:
[----:B------:R-:W-:Y:S01]  /*5500*/  LOP3.LUT R0, R5, 0x80000000, R0, 0x48, !PT ;  /* 0x8000000005007812 */ /* 0x000fe200078e4800 */
[----:B------:R-:W-:Y:S06]  /*5510*/  BRA `(.L_x_19130) ;  /* 0x00000000000c7947 */ /* 0x000fec0003800000 */
.L_x_19123:
[----:B------:R-:W0:Y:S01]  /*5520*/  MUFU.RSQ R0, -QNAN ;  /* 0xffc0000000007908 */ /* 0x000e220000001400 */
[----:B------:R-:W-:Y:S05]  /*5530*/  BRA `(.L_x_19130) ;  /* 0x0000000000047947 */ /* 0x000fea0003800000 */
.L_x_19122:
[----:B------:R-:W-:-:S07]  /*5540*/  FADD.FTZ R0, R0, R5 ;  /* 0x0000000500007221 */ /* 0x000fce0000010000 */
.L_x_19130:
[----:B------:R-:W-:Y:S05]  /*5550*/  BSYNC.RECONVERGENT B3 ;  /* 0x0000000000037941 */ /* 0x000fea0003800200 */
.L_x_19120:
[----:B------:R-:W-:Y:S02]  /*5560*/  IMAD.MOV.U32 R5, RZ, RZ, 0x0 ;  /* 0x00000000ff057424 */ /* 0x000fe400078e00ff */
[----:B0-----:R-:W-:Y:S02]  /*5570*/  IMAD.MOV.U32 R13, RZ, RZ, R0 ;  /* 0x000000ffff0d7224 */ /* 0x001fe400078e0000 */
[----:B------:R-:W-:Y:S05]  /*5580*/  RET.REL.NODEC R4 `(_Z24SoftmaxBlockUncachedImplI22BroadcastScaleMaskLoadIffbLm2EiE11DirectStoreIffEfLi2ELi1024EL9Algorithm0EEvT_T0_ll) ;  /* 0xffffffa8049c7950 */ /* 0x000fea0003c3ffff */
.L_x_19131:
        /* <DEDUP_REMOVED lines=15> */
.L_x_37686:


//--------------------- .text._Z20SoftmaxBlockSMemImplI22BroadcastScaleMaskLoadIffbLm2EiE11DirectStoreIffEfLi1ELi256EL9Algorithm0EEvT_T0_ll --------------------------
	.section	.text._Z20SoftmaxBlockSMemImplI22BroadcastScaleMaskLoadIffbLm2EiE11DirectStoreIffEfLi1ELi256EL9Algorithm0EEvT_T0_ll,"ax",@progbits
	.align	128
        .global         _Z20SoftmaxBlockSMemImplI22BroadcastScaleMaskLoadIffbLm2EiE11DirectStoreIffEfLi1ELi256EL9Algorithm0EEvT_T0_ll
        .type           _Z20SoftmaxBlockSMemImplI22BroadcastScaleMaskLoadIffbLm2EiE11DirectStoreIffEfLi1ELi256EL9Algorithm0EEvT_T0_ll,@function
        .size           _Z20SoftmaxBlockSMemImplI22BroadcastScaleMaskLoadIffbLm2EiE11DirectStoreIffEfLi1ELi256EL9Algorithm0EEvT_T0_ll,(.L_x_37687 - _Z20SoftmaxBlockSMemImplI22BroadcastScaleMaskLoadIffbLm2EiE11DirectStoreIffEfLi1ELi256EL9Algorithm0EEvT_T0_ll)
        .other          _Z20SoftmaxBlockSMemImplI22BroadcastScaleMaskLoadIffbLm2EiE11DirectStoreIffEfLi1ELi256EL9Algorithm0EEvT_T0_ll,@"STO_CUDA_ENTRY STV_DEFAULT"
_Z20SoftmaxBlockSMemImplI22BroadcastScaleMaskLoadIffbLm2EiE11DirectStoreIffEfLi1ELi256EL9Algorithm0EEvT_T0_ll:
.text._Z20SoftmaxBlockSMemImplI22BroadcastScaleMaskLoadIffbLm2EiE11DirectStoreIffEfLi1ELi256EL9Algorithm0EEvT_T0_ll:
        /* <DEDUP_REMOVED lines=9> */
[----:B------:R-:W2:Y:S01]  /*0090*/  LDCU.64 UR10, c[0x0][0x358] ;  /* 0x00006b00ff0a77ac */ /* 0x000ea20008000a00 */
[----:B------:R-:W-:Y:S01]  /*00a0*/  UMOV UR4, URZ ;  /* 0x000000ff00047c82 */ /* 0x000fe20008000000 */
[----:B0-----:R-:W-:-:S04]  /*00b0*/  LOP3.LUT R3, RZ, R6, RZ, 0x33, !PT ;  /* 0x00000006ff037212 */ /* 0x001fc800078e33ff */
[C---:B-1----:R-:W-:Y:S01]  /*00c0*/  IADD3 RZ, P0, PT, R3.reuse, R4, RZ ;  /* 0x0000000403ff7210 */ /* 0x042fe20007f1e0ff */
[----:B------:R-:W-:-:S03]  /*00d0*/  IMAD.IADD R4, R3, 0x1, R4 ;  /* 0x0000000103047824 */ /* 0x000fc600078e0204 */
[----:B--2---:R-:W-:-:S09]  /*00e0*/  IADD3.X R2, PT, PT, R5, -0x1, RZ, P0, !PT ;  /* 0xffffffff05027810 */ /* 0x004fd200007fe4ff */
.L_x_19167:
[----:B------:R-:W0:Y:S01]  /*00f0*/  LDCU UR5, c[0x0][0x3f0] ;  /* 0x00007e00ff0577ac */ /* 0x000e220008000800 */
[----:B------:R-:W-:Y:S01]  /*0100*/  BSSY.RECONVERGENT B0, `(.L_x_19132) ;  /* 0x000014f000007945 */ /* 0x000fe20003800200 */
[----:B----4-:R-:W-:Y:S01]  /*0110*/  IMAD.MOV.U32 R3, RZ, RZ, -0x800000 ;  /* 0xff800000ff037424 */ /* 0x010fe200078e00ff */
[----:B-1----:R-:W1:Y:S01]  /*0120*/  LDCU UR9, c[0x0][0x3f0] ;  /* 0x00007e00ff0977ac */ /* 0x002e620008000800 */
[----:B--2---:R-:W2:Y:S01]  /*0130*/  LDCU.64 UR12, c[0x0][0x3b8] ;  /* 0x00007700ff0c77ac */ /* 0x004ea20008000a00 */
[----:B---3--:R-:W3:Y:S01]  /*0140*/  LDCU.128 UR16, c[0x0][0x380] ;  /* 0x00007000ff1077ac */ /* 0x008ee20008000c00 */
[----:B0-----:R-:W-:-:S05]  /*0150*/  IMAD.U32 R5, RZ, RZ, UR5 ;  /* 0x00000005ff057e24 */ /* 0x001fca000f8e00ff */
[----:B------:R-:W-:-:S13]  /*0160*/  ISETP.GE.AND P0, PT, R6, R5, PT ;  /* 0x000000050600720c */ /* 0x000fda0003f06270 */
[----:B-123--:R-:W-:Y:S05]  /*0170*/  @P0 BRA `(.L_x_19133) ;  /* 0x00000014001c0947 */ /* 0x00efea0003800000 */
        /* <DEDUP_REMOVED lines=17> */
[----:B------:R-:W-:-:S07]  /*0290*/  IABS R3, R22 ;  /* 0x0000001600037213 */ /* 0x000fce0000000000 */
[----:B------:R-:W4:Y:S01]  /*02a0*/  LDC.64 R10, c[0x0][0x388] ;  /* 0x0000e200ff0a7b82 */ /* 0x000f220000000a00 */
[----:B---3--:R-:W3:Y:S02]  /*02b0*/  MUFU.RCP R0, R0 ;  /* 0x0000000000007308 */ /* 0x008ee40000001000 */
[----:B---3--:R-:W-:-:S06]  /*02c0*/  IADD3 R8, PT, PT, R0, 0xffffffe, RZ ;  /* 0x0ffffffe00087810 */ /* 0x008fcc0007ffe0ff */
[----:B------:R3:W5:Y:S02]  /*02d0*/  F2I.FTZ.U32.TRUNC.NTZ R9, R8 ;  /* 0x0000000800097305 */ /* 0x000764000021f000 */
[----:B---3--:R-:W-:Y:S02]  /*02e0*/  IMAD.MOV.U32 R8, RZ, RZ, RZ ;  /* 0x000000ffff087224 */ /* 0x008fe400078e00ff */
[----:B-----5:R-:W-:-:S04]  /*02f0*/  IMAD.MOV R23, RZ, RZ, -R9 ;  /* 0x000000ffff177224 */ /* 0x020fc800078e0a09 */
[----:B------:R-:W-:-:S04]  /*0300*/  IMAD R23, R23, R20, RZ ;  /* 0x0000001417177224 */ /* 0x000fc800078e02ff */
[----:B------:R-:W-:-:S06]  /*0310*/  IMAD.HI.U32 R23, R9, R23, R8 ;  /* 0x0000001709177227 */ /* 0x000fcc00078e0008 */
        /* <DEDUP_REMOVED lines=8> */
[----:B------:R-:W-:Y:S02]  /*03a0*/  LOP3.LUT R3, R22, R7, RZ, 0x3c, !PT ;  /* 0x0000000716037212 */ /* 0x000fe400078e3cff */
[----:B---3--:R-:W-:Y:S02]  /*03b0*/  ISETP.NE.U32.AND P1, PT, R8, 0x1, PT ;  /* 0x000000010800780c */ /* 0x008fe40003f25070 */
[----:B------:R-:W-:Y:S02]  /*03c0*/  ISETP.GE.AND P3, PT, R3, RZ, PT ;  /* 0x000000ff0300720c */ /* 0x000fe40003f66270 */
[----:B------:R-:W-:-:S05]  /*03d0*/  ISETP.NE.AND.EX P1, PT, R9, RZ, PT, P1 ;  /* 0x000000ff0900720c */ /* 0x000fca0003f25310 */
[----:B------:R-:W-:Y:S02]  /*03e0*/  @P0 IADD3 R0, PT, PT, R0, 0x1, RZ ;  /* 0x0000000100000810 */ /* 0x000fe40007ffe0ff */
[----:B--2---:R-:W-:-:S04]  /*03f0*/  ISETP.NE.U32.AND P0, PT, R16, 0x1, PT ;  /* 0x000000011000780c */ /* 0x004fc80003f05070 */
[----:B------:R-:W-:Y:S01]  /*0400*/  @!P3 IMAD.MOV R0, RZ, RZ, -R0 ;  /* 0x000000ffff00b224 */ /* 0x000fe200078e0a00 */
[----:B------:R-:W-:Y:S02]  /*0410*/  ISETP.NE.AND.EX P0, PT, R17, RZ, PT, P0 ;  /* 0x000000ff1100720c */ /* 0x000fe40003f05300 */
[----:B------:R-:W-:Y:S02]  /*0420*/  SHF.R.S64 R17, RZ, 0x1e, R22 ;  /* 0x0000001eff117819 */ /* 0x000fe40000001016 */
[----:B------:R-:W-:Y:S02]  /*0430*/  SEL R0, R24, R0, !P2 ;  /* 0x0000000018007207 */ /* 0x000fe40005000000 */
[----:B-1----:R-:W-:Y:S02]  /*0440*/  IADD3 R16, P3, PT, R17, R12, RZ ;  /* 0x0000000c11107210 */ /* 0x002fe40007f7e0ff */
[----:B------:R-:W-:Y:S01]  /*0450*/  SEL R9, R0, RZ, P0 ;  /* 0x000000ff00097207 */ /* 0x000fe20000000000 */
[----:B------:R-:W-:Y:S01]  /*0460*/  IMAD.MOV R3, RZ, RZ, -R0 ;  /* 0x000000ffff037224 */ /* 0x000fe200078e0a00 */
[----:B------:R-:W-:-:S03]  /*0470*/  LEA.HI.X.SX32 R17, R22, R13, 0x2, P3 ;  /* 0x0000000d16117211 */ /* 0x000fc600018f16ff */
[----:B------:R-:W-:Y:S02]  /*0480*/  IMAD R3, R7, R3, R22 ;  /* 0x0000000307037224 */ /* 0x000fe400078e0216 */
[----:B0-----:R-:W-:Y:S01]  /*0490*/  IMAD R9, R9, R14, RZ ;  /* 0x0000000e09097224 */ /* 0x001fe200078e02ff */
[----:B------:R-:W2:Y:S02]  /*04a0*/  LDG.E R16, desc[UR10][R16.64] ;  /* 0x0000000a10107981 */ /* 0x000ea4000c1e1900 */
[----:B------:R-:W-:-:S05]  /*04b0*/  SEL R0, R3, RZ, P1 ;  /* 0x000000ff03007207 */ /* 0x000fca0000800000 */
[----:B------:R-:W-:Y:S01]  /*04c0*/  IMAD R0, R0, R15, R9 ;  /* 0x0000000f00007224 */ /* 0x000fe200078e0209 */
[----:B------:R-:W0:Y:S04]  /*04d0*/  S2UR UR7, SR_CgaCtaId ;  /* 0x00000000000779c3 */ /* 0x000e280000008800 */
[----:B----4-:R-:W-:-:S04]  /*04e0*/  IADD3 R18, P4, PT, R0, R10, RZ ;  /* 0x0000000a00127210 */ /* 0x010fc80007f9e0ff */
        /* <DEDUP_REMOVED lines=64> */
[C---:B------:R-:W-:Y:S02]  /*08f0*/  IADD3 R0, PT, PT, -R23.reuse, RZ, RZ ;  /* 0x000000ff17007210 */ /* 0x040fe40007ffe1ff */
        /* <DEDUP_REMOVED lines=17> */
.L_x_19135:
[----:B------:R-:W-:Y:S05]  /*0a10*/  BSYNC.RECONVERGENT B1 ;  /* 0x0000000000017941 */ /* 0x000fea0003800200 */
.L_x_19134:
[----:B------:R-:W-:-:S13]  /*0a20*/  ISETP.GE.U32.AND P0, PT, R4, 0x300, PT ;  /* 0x000003000400780c */ /* 0x000fda0003f06070 */
[----:B------:R-:W-:Y:S05]  /*0a30*/  @!P0 BRA `(.L_x_19133) ;  /* 0x0000000800ec8947 */ /* 0x000fea0003800000 */
[----:B------:R-:W1:Y:S01]  /*0a40*/  LDC R5, c[0x0][0x3a8] ;  /* 0x0000ea00ff057b82 */ /* 0x000e620000000800 */
[----:B------:R-:W2:Y:S01]  /*0a50*/  LDCU UR5, c[0x0][0x3c8] ;  /* 0x00007900ff0577ac */ /* 0x000ea20008000800 */
[----:B------:R-:W-:Y:S02]  /*0a60*/  HFMA2 R7, -RZ, RZ, 0, 0 ;  /* 0x00000000ff077431 */ /* 0x000fe400000001ff */
[----:B------:R-:W-:Y:S01]  /*0a70*/  VIADD R16, R0, 0x200 ;  /* 0x0000020000107836 */ /* 0x000fe20000000000 */
[----:B------:R-:W-:Y:S02]  /*0a80*/  UMOV UR7, 0x400 ;  /* 0x0000040000077882 */ /* 0x000fe40000000000 */
[----:B------:R-:W-:Y:S01]  /*0a90*/  UIADD3 UR7, UPT, UPT, UR7, 0x60, URZ ;  /* 0x0000006007077890 */ /* 0x000fe2000fffe0ff */
[----:B------:R-:W3:Y:S08]  /*0aa0*/  S2UR UR8, SR_CgaCtaId ;  /* 0x00000000000879c3 */ /* 0x000ef00000008800 */
[----:B------:R-:W4:Y:S01]  /*0ab0*/  LDC.64 R14, c[0x0][0x390] ;  /* 0x0000e400ff0e7b82 */ /* 0x000f220000000a00 */
[----:B--2---:R-:W-:Y:S01]  /*0ac0*/  UIMAD UR5, UR6, UR5, URZ ;  /* 0x00000005060572a4 */ /* 0x004fe2000f8e02ff */
[----:B-1----:R-:W-:-:S06]  /*0ad0*/  IABS R12, R5 ;  /* 0x00000005000c7213 */ /* 0x002fcc0000000000 */
[----:B------:R-:W1:Y:S01]  /*0ae0*/  LDC.64 R10, c[0x0][0x398] ;  /* 0x0000e600ff0a7b82 */ /* 0x000e620000000a00 */
[----:B------:R-:W2:Y:S01]  /*0af0*/  I2F.RP R5, R12 ;  /* 0x0000000c00057306 */ /* 0x000ea20000209400 */
[----:B---3--:R-:W-:-:S06]  /*0b00*/  ULEA UR7, UR8, UR7, 0x18 ;  /* 0x0000000708077291 */ /* 0x008fcc000f8ec0ff */
[----:B------:R-:W-:Y:S02]  /*0b10*/  LEA R17, R0, UR7, 0x2 ;  /* 0x0000000700117c11 */ /* 0x000fe4000f8e10ff */
[----:B----4-:R-:W-:Y:S01]  /*0b20*/  ISETP.NE.U32.AND P0, PT, R14, 0x1, PT ;  /* 0x000000010e00780c */ /* 0x010fe20003f05070 */
[----:B------:R-:W-:Y:S01]  /*0b30*/  VIADD R14, R0, UR5 ;  /* 0x00000005000e7c36 */ /* 0x000fe20008000000 */
[----:B--2---:R-:W0:Y:S02]  /*0b40*/  MUFU.RCP R5, R5 ;  /* 0x0000000500057308 */ /* 0x004e240000001000 */
[----:B------:R-:W-:Y:S01]  /*0b50*/  ISETP.NE.AND.EX P0, PT, R15, RZ, PT, P0 ;  /* 0x000000ff0f00720c */ /* 0x000fe20003f05300 */
[----:B------:R-:W-:Y:S02]  /*0b60*/  IMAD.U32 R15, RZ, RZ, UR5 ;  /* 0x00000005ff0f7e24 */ /* 0x000fe4000f8e00ff */
[----:B------:R-:W-:Y:S01]  /*0b70*/  VIADD R17, R17, 0x800 ;  /* 0x0000080011117836 */ /* 0x000fe20000000000 */
        /* <DEDUP_REMOVED lines=8> */
.L_x_19136:
[----:B------:R-:W0:Y:S01]  /*0c00*/  LDC R23, c[0x0][0x3a8] ;  /* 0x0000ea00ff177b82 */ /* 0x000e220000000800 */
[----:B------:R-:W-:Y:S01]  /*0c10*/  IABS R5, R14 ;  /* 0x0000000e00057213 */ /* 0x000fe20000000000 */
[C---:B------:R-:W-:Y:S02]  /*0c20*/  VIADD R18, R14.reuse, 0x100 ;  /* 0x000001000e127836 */ /* 0x040fe40000000000 */
[----:B------:R-:W-:Y:S02]  /*0c30*/  VIADD R21, R14, 0x300 ;  /* 0x000003000e157836 */ /* 0x000fe40000000000 */
[----:B------:R-:W-:-:S03]  /*0c40*/  IMAD.HI.U32 R9, R13, R5, RZ ;  /* 0x000000050d097227 */ /* 0x000fc600078e00ff */
[----:B------:R-:W-:Y:S02]  /*0c50*/  IABS R26, R21 ;  /* 0x00000015001a7213 */ /* 0x000fe40000000000 */
[----:B------:R-:W-:Y:S02]  /*0c60*/  IADD3 R10, PT, PT, -R9, RZ, RZ ;  /* 0x000000ff090a7210 */ /* 0x000fe40007ffe1ff */
[-C--:B0-----:R-:W-:Y:S02]  /*0c70*/  IABS R8, R23.reuse ;  /* 0x0000001700087213 */ /* 0x081fe40000000000 */
[----:B------:R-:W-:Y:S02]  /*0c80*/  LOP3.LUT R25, RZ, R23, RZ, 0x33, !PT ;  /* 0x00000017ff197212 */ /* 0x000fe400078e33ff */
        /* <DEDUP_REMOVED lines=8> */
[----:B------:R-:W-:Y:S02]  /*0d10*/  IMAD.MOV.U32 R12, RZ, RZ, R8 ;  /* 0x000000ffff0c7224 */ /* 0x000fe400078e0008 */
[----:B0-----:R-:W-:Y:S01]  /*0d20*/  VIADD R11, R19, 0xffffffe ;  /* 0x0ffffffe130b7836 */ /* 0x001fe20000000000 */
[----:B------:R-:W-:-:S09]  /*0d30*/  IABS R19, R18 ;  /* 0x0000001200137213 */ /* 0x000fd20000000000 */
[----:B------:R-:W-:Y:S01]  /*0d40*/  @P4 VIADD R9, R9, 0x1 ;  /* 0x0000000109094836 */ /* 0x000fe20000000000 */
[----:B------:R-:W0:Y:S01]  /*0d50*/  F2I.FTZ.U32.TRUNC.NTZ R11, R11 ;  /* 0x0000000b000b7305 */ /* 0x000e22000021f000 */
[----:B------:R-:W-:-:S04]  /*0d60*/  ISETP.NE.AND P4, PT, R23, RZ, PT ;  /* 0x000000ff1700720c */ /* 0x000fc80003f85270 */
[----:B------:R-:W-:Y:S01]  /*0d70*/  P2R R29, PR, RZ, 0x10 ;  /* 0x00000010ff1d7803 */ /* 0x000fe20000000000 */
[----:B0-----:R-:W-:-:S04]  /*0d80*/  IMAD.MOV R13, RZ, RZ, -R11 ;  /* 0x000000ffff0d7224 */ /* 0x001fc800078e0a0b */
[----:B------:R-:W-:-:S04]  /*0d90*/  IMAD R13, R13, R8, RZ ;  /* 0x000000080d0d7224 */ /* 0x000fc800078e02ff */
[----:B------:R-:W-:-:S04]  /*0da0*/  IMAD.HI.U32 R13, R11, R13, R10 ;  /* 0x0000000d0b0d7227 */ /* 0x000fc800078e000a */
[----:B------:R-:W-:Y:S01]  /*0db0*/  IMAD.MOV.U32 R11, RZ, RZ, R19 ;  /* 0x000000ffff0b7224 */ /* 0x000fe200078e0013 */
[----:B------:R-:W-:Y:S01]  /*0dc0*/  IADD3 R19, PT, PT, R14, 0x200, RZ ;  /* 0x000002000e137810 */ /* 0x000fe20007ffe0ff */
[----:B------:R-:W-:-:S03]  /*0dd0*/  IMAD.HI.U32 R24, R13, R26, RZ ;  /* 0x0000001a0d187227 */ /* 0x000fc600078e00ff */
[----:B------:R-:W-:Y:S01]  /*0de0*/  IABS R22, R19 ;  /* 0x0000001300167213 */ /* 0x000fe20000000000 */
[----:B------:R-:W-:-:S03]  /*0df0*/  IMAD.HI.U32 R20, R13, R11, RZ ;  /* 0x0000000b0d147227 */ /* 0x000fc600078e00ff */
[----:B------:R-:W-:Y:S01]  /*0e00*/  MOV R5, R22 ;  /* 0x0000001600057202 */ /* 0x000fe20000000f00 */
[----:B------:R-:W-:-:S04]  /*0e10*/  IMAD.MOV R10, RZ, RZ, -R20 ;  /* 0x000000ffff0a7224 */ /* 0x000fc800078e0a14 */
[----:B------:R-:W-:Y:S01]  /*0e20*/  IMAD R11, R8, R10, R11 ;  /* 0x0000000a080b7224 */ /* 0x000fe200078e020b */
[----:B------:R-:W-:Y:S01]  /*0e30*/  LOP3.LUT R10, R14, R23, RZ, 0x3c, !PT ;  /* 0x000000170e0a7212 */ /* 0x000fe200078e3cff */
[----:B------:R-:W-:-:S03]  /*0e40*/  IMAD.HI.U32 R22, R13, R5, RZ ;  /* 0x000000050d167227 */ /* 0x000fc600078e00ff */
[----:B------:R-:W-:Y:S02]  /*0e50*/  ISETP.GT.U32.AND P2, PT, R12, R11, PT ;  /* 0x0000000b0c00720c */ /* 0x000fe40003f44070 */
[----:B------:R-:W-:Y:S01]  /*0e60*/  ISETP.GE.AND P3, PT, R10, RZ, PT ;  /* 0x000000ff0a00720c */ /* 0x000fe20003f66270 */
[----:B------:R-:W-:-:S04]  /*0e70*/  IMAD.MOV R10, RZ, RZ, -R22 ;  /* 0x000000ffff0a7224 */ /* 0x000fc800078e0a16 */
[----:B------:R-:W-:-:S06]  /*0e80*/  IMAD R5, R8, R10, R5 ;  /* 0x0000000a08057224 */ /* 0x000fcc00078e0205 */
[----:B------:R-:W-:Y:S02]  /*0e90*/  @!P2 IMAD.IADD R11, R11, 0x1, -R8 ;  /* 0x000000010b0ba824 */ /* 0x000fe400078e0a08 */
[----:B------:R-:W-:Y:S01]  /*0ea0*/  @!P3 IMAD.MOV R9, RZ, RZ, -R9 ;  /* 0x000000ffff09b224 */ /* 0x000fe200078e0a09 */
[----:B------:R-:W-:Y:S01]  /*0eb0*/  ISETP.GT.U32.AND P3, PT, R12, R5, PT ;  /* 0x000000050c00720c */ /* 0x000fe20003f64070 */
[----:B------:R-:W-:Y:S01]  /*0ec0*/  @!P2 VIADD R20, R20, 0x1 ;  /* 0x000000011414a836 */ /* 0x000fe20000000000 */
[----:B------:R-:W-:Y:S02]  /*0ed0*/  ISETP.GE.U32.AND P5, PT, R11, R12, PT ;  /* 0x0000000c0b00720c */ /* 0x000fe40003fa6070 */
[----:B------:R-:W-:Y:S02]  /*0ee0*/  IADD3 R11, PT, PT, -R24, RZ, RZ ;  /* 0x000000ff180b7210 */ /* 0x000fe40007ffe1ff */
[----:B------:R-:W-:Y:S02]  /*0ef0*/  P2R R10, PR, RZ, 0x20 ;  /* 0x00000020ff0a7803 */ /* 0x000fe40000000000 */
[----:B------:R-:W-:Y:S01]  /*0f00*/  SEL R9, R25, R9, !P4 ;  /* 0x0000000919097207 */ /* 0x000fe20006000000 */
[----:B------:R-:W-:Y:S01]  /*0f10*/  IMAD R11, R8, R11, R26 ;  /* 0x0000000b080b7224 */ /* 0x000fe200078e021a */
[----:B------:R-:W-:Y:S01]  /*0f20*/  ISETP.NE.AND P4, PT, R10, RZ, PT ;  /* 0x000000ff0a00720c */ /* 0x000fe20003f85270 */
[----:B------:R-:W-:Y:S01]  /*0f30*/  IMAD.MOV R26, RZ, RZ, -R23 ;  /* 0x000000ffff1a7224 */ /* 0x000fe200078e0a17 */
[----:B------:R-:W-:Y:S01]  /*0f40*/  IADD3 R7, P2, PT, RZ, R7, RZ ;  /* 0x00000007ff077210 */ /* 0x000fe20007f5e0ff */
[----:B------:R-:W-:Y:S01]  /*0f50*/  @!P3 IMAD.IADD R5, R5, 0x1, -R8 ;  /* 0x000000010505b824 */ /* 0x000fe200078e0a08 */
[----:B------:R-:W-:Y:S01]  /*0f60*/  ISETP.GT.U32.AND P5, PT, R12, R11, PT ;  /* 0x0000000b0c00720c */ /* 0x000fe20003fa4070 */
[C---:B------:R-:W-:Y:S01]  /*0f70*/  IMAD R10, R9.reuse, R26, R14 ;  /* 0x0000001a090a7224 */ /* 0x040fe200078e020e */
[----:B------:R-:W-:Y:S01]  /*0f80*/  SEL R9, R9, RZ, P0 ;  /* 0x000000ff09097207 */ /* 0x000fe20000000000 */
[----:B------:R-:W-:Y:S01]  /*0f90*/  IMAD.X R28, R0, 0x1, R15, P2 ;  /* 0x00000001001c7824 */ /* 0x000fe200010e060f */
[----:B------:R-:W-:-:S02]  /*0fa0*/  @!P3 IADD3 R22, PT, PT, R22, 0x1, RZ ;  /* 0x000000011616b810 */ /* 0x000fc40007ffe0ff */
[----:B------:R-:W-:Y:S01]  /*0fb0*/  SEL R10, R10, RZ, P1 ;  /* 0x000000ff0a0a7207 */ /* 0x000fe20000800000 */
[----:B------:R-:W-:-:S04]  /*0fc0*/  IMAD R9, R9, UR12, RZ ;  /* 0x0000000c09097c24 */ /* 0x000fc8000f8e02ff */
[----:B------:R-:W-:Y:S01]  /*0fd0*/  IMAD R9, R10, UR13, R9 ;  /* 0x0000000d0a097c24 */ /* 0x000fe2000f8e0209 */
[----:B------:R-:W-:Y:S01]  /*0fe0*/  SHF.R.S64 R10, R7, 0x1e, R28 ;  /* 0x0000001e070a7819 */ /* 0x000fe2000000101c */
[----:B------:R-:W-:Y:S02]  /*0ff0*/  @!P5 IMAD.IADD R11, R11, 0x1, -R8 ;  /* 0x000000010b0bd824 */ /* 0x000fe400078e0a08 */
[----:B------:R-:W-:Y:S01]  /*1000*/  @!P5 VIADD R24, R24, 0x1 ;  /* 0x000000011818d836 */ /* 0x000fe20000000000 */
[----:B------:R-:W-:Y:S02]  /*1010*/  IADD3 R8, P5, PT, R9, UR18, RZ ;  /* 0x0000001209087c10 */ /* 0x000fe4000ffbe0ff */
[----:B------:R-:W-:Y:S02]  /*1020*/  ISETP.GE.U32.AND P3, PT, R11, R12, PT ;  /* 0x0000000c0b00720c */ /* 0x000fe40003f66070 */
[----:B------:R-:W-:Y:S02]  /*1030*/  LEA.HI.X.SX32 R9, R9, UR19, 0x1, P5 ;  /* 0x0000001309097c11 */ /* 0x000fe4000a8f0eff */
[----:B------:R-:W-:-:S02]  /*1040*/  IADD3 R10, P5, PT, R10, UR16, RZ ;  /* 0x000000100a0a7c10 */ /* 0x000fc4000ffbe0ff */
[-C--:B------:R-:W-:Y:S02]  /*1050*/  LOP3.LUT R31, R18, R23.reuse, RZ, 0x3c, !PT ;  /* 0x00000017121f7212 */ /* 0x080fe400078e3cff */
[----:B------:R-:W-:Y:S02]  /*1060*/  LEA.HI.X.SX32 R11, R28, UR17, 0x2, P5 ;  /* 0x000000111c0b7c11 */ /* 0x000fe4000a8f16ff */
[----:B------:R-:W-:Y:S02]  /*1070*/  ISETP.GE.U32.AND P5, PT, R5, R12, PT ;  /* 0x0000000c0500720c */ /* 0x000fe40003fa6070 */
[----:B------:R-:W-:Y:S01]  /*1080*/  LOP3.LUT R32, R19, R23, RZ, 0x3c, !PT ;  /* 0x0000001713207212 */ /* 0x000fe200078e3cff */
[----:B------:R-:W-:Y:S01]  /*1090*/  @P3 VIADD R24, R24, 0x1 ;  /* 0x0000000118183836 */ /* 0x000fe20000000000 */
[----:B------:R-:W-:Y:S01]  /*10a0*/  IADD3 R27, P3, PT, RZ, R7, RZ ;  /* 0x00000007ff1b7210 */ /* 0x000fe20007f7e0ff */
[----:B------:R0:W2:Y:S03]  /*10b0*/  LDG.E R10, desc[UR10][R10.64] ;  /* 0x0000000a0a0a7981 */ /* 0x0000a6000c1e1900 */
[----:B------:R-:W-:Y:S01]  /*10c0*/  IADD3.X R34, PT, PT, R28, 0x100, RZ, P3, !PT ;  /* 0x000001001c227810 */ /* 0x000fe20001ffe4ff */
[----:B------:R1:W3:Y:S01]  /*10d0*/  LDG.E.U8 R5, desc[UR10][R8.64] ;  /* 0x0000000a08057981 */ /* 0x0002e2000c1e1100 */
[----:B------:R-:W-:-:S02]  /*10e0*/  LOP3.LUT R23, R21, R23, RZ, 0x3c, !PT ;  /* 0x0000001715177212 */ /* 0x000fc400078e3cff */
[----:B------:R-:W-:Y:S02]  /*10f0*/  SHF.R.S64 R30, R27, 0x1e, R34 ;  /* 0x0000001e1b1e7819 */ /* 0x000fe40000001022 */
[----:B------:R-:W-:Y:S02]  /*1100*/  @P4 IADD3 R20, PT, PT, R20, 0x1, RZ ;  /* 0x0000000114144810 */ /* 0x000fe40007ffe0ff */
[----:B0-----:R-:W-:Y:S02]  /*1110*/  P2R R11, PR, RZ, 0x20 ;  /* 0x00000020ff0b7803 */ /* 0x001fe40000000000 */
[----:B------:R-:W-:Y:S02]  /*1120*/  ISETP.GE.AND P5, PT, R23, RZ, PT ;  /* 0x000000ff1700720c */ /* 0x000fe40003fa6270 */
[----:B-1----:R-:W-:Y:S02]  /*1130*/  IADD3 R8, P6, PT, R30, UR16, RZ ;  /* 0x000000101e087c10 */ /* 0x002fe4000ffde0ff */
[----:B------:R-:W-:-:S02]  /*1140*/  ISETP.NE.AND P4, PT, R29, RZ, PT ;  /* 0x000000ff1d00720c */ /* 0x000fc40003f85270 */
[----:B------:R-:W-:Y:S02]  /*1150*/  LEA.HI.X.SX32 R9, R34, UR17, 0x2, P6 ;  /* 0x0000001122097c11 */ /* 0x000fe4000b0f16ff */
[----:B------:R-:W-:-:S03]  /*1160*/  ISETP.NE.AND P6, PT, R11, RZ, PT ;  /* 0x000000ff0b00720c */ /* 0x000fc60003fc5270 */
[----:B------:R0:W4:Y:S02]  /*1170*/  LDG.E R30, desc[UR10][R8.64] ;  /* 0x0000000a081e7981 */ /* 0x000124000c1e1900 */
[----:B------:R-:W-:Y:S01]  /*1180*/  @!P5 IMAD.MOV R24, RZ, RZ, -R24 ;  /* 0x000000ffff18d224 */ /* 0x000fe200078e0a18 */
[----:B------:R-:W-:-:S07]  /*1190*/  ISETP.GE.AND P5, PT, R31, RZ, PT ;  /* 0x000000ff1f00720c */ /* 0x000fce0003fa6270 */
[----:B------:R-:W-:Y:S01]  /*11a0*/  @P6 VIADD R22, R22, 0x1 ;  /* 0x0000000116166836 */ /* 0x000fe20000000000 */
[----:B------:R-:W-:Y:S02]  /*11b0*/  ISETP.GE.AND P6, PT, R32, RZ, PT ;  /* 0x000000ff2000720c */ /* 0x000fe40003fc6270 */
[----:B------:R-:W-:-:S03]  /*11c0*/  SEL R24, R25, R24, !P4 ;  /* 0x0000001819187207 */ /* 0x000fc60006000000 */
[----:B------:R-:W-:Y:S02]  /*11d0*/  @!P5 IMAD.MOV R20, RZ, RZ, -R20 ;  /* 0x000000ffff14d224 */ /* 0x000fe400078e0a14 */
[C---:B------:R-:W-:Y:S01]  /*11e0*/  IMAD R21, R24.reuse, R26, R21 ;  /* 0x0000001a18157224 */ /* 0x040fe200078e0215 */
[----:B------:R-:W-:Y:S02]  /*11f0*/  SEL R24, R24, RZ, P0 ;  /* 0x000000ff18187207 */ /* 0x000fe40000000000 */
[----:B------:R-:W-:-:S03]  /*1200*/  SEL R11, R25, R20, !P4 ;  /* 0x00000014190b7207 */ /* 0x000fc60006000000 */
[----:B------:R-:W-:Y:S01]  /*1210*/  @!P6 IMAD.MOV R22, RZ, RZ, -R22 ;  /* 0x000000ffff16e224 */ /* 0x000fe200078e0a16 */
[----:B------:R-:W-:Y:S01]  /*1220*/  SEL R21, R21, RZ, P1 ;  /* 0x000000ff15157207 */ /* 0x000fe20000800000 */
[C---:B------:R-:W-:Y:S01]  /*1230*/  IMAD R18, R11.reuse, R26, R18 ;  /* 0x0000001a0b127224 */ /* 0x040fe200078e0212 */
[----:B------:R-:W-:Y:S01]  /*1240*/  SEL R11, R11, RZ, P0 ;  /* 0x000000ff0b0b7207 */ /* 0x000fe20000000000 */
[----:B------:R-:W-:Y:S01]  /*1250*/  IMAD R24, R24, UR12, RZ ;  /* 0x0000000c18187c24 */ /* 0x000fe2000f8e02ff */
[----:B------:R-:W-:Y:S02]  /*1260*/  SEL R22, R25, R22, !P4 ;  /* 0x0000001619167207 */ /* 0x000fe40006000000 */
[----:B------:R-:W-:Y:S01]  /*1270*/  SEL R18, R18, RZ, P1 ;  /* 0x000000ff12127207 */ /* 0x000fe20000800000 */
[----:B------:R-:W-:Y:S02]  /*1280*/  IMAD R21, R21, UR13, R24 ;  /* 0x0000000d15157c24 */ /* 0x000fe4000f8e0218 */
[C---:B------:R-:W-:Y:S01]  /*1290*/  IMAD R19, R22.reuse, R26, R19 ;  /* 0x0000001a16137224 */ /* 0x040fe200078e0213 */
[----:B------:R-:W-:Y:S01]  /*12a0*/  SEL R22, R22, RZ, P0 ;  /* 0x000000ff16167207 */ /* 0x000fe20000000000 */
[----:B------:R-:W-:Y:S01]  /*12b0*/  IMAD R11, R11, UR12, RZ ;  /* 0x0000000c0b0b7c24 */ /* 0x000fe2000f8e02ff */
[----:B------:R-:W-:-:S02]  /*12c0*/  IADD3 R24, P4, PT, R21, UR18, RZ ;  /* 0x0000001215187c10 */ /* 0x000fc4000ff9e0ff */
[----:B------:R-:W-:Y:S01]  /*12d0*/  SEL R19, R19, RZ, P1 ;  /* 0x000000ff13137207 */ /* 0x000fe20000800000 */
[----:B------:R-:W-:Y:S01]  /*12e0*/  IMAD R11, R18, UR13, R11 ;  /* 0x0000000d120b7c24 */ /* 0x000fe2000f8e020b */
[----:B------:R-:W-:Y:S01]  /*12f0*/  IADD3.X R32, PT, PT, R28, 0x200, RZ, P3, !PT ;  /* 0x000002001c207810 */ /* 0x000fe20001ffe4ff */
[----:B------:R-:W-:Y:S01]  /*1300*/  IMAD R22, R22, UR12, RZ ;  /* 0x0000000c16167c24 */ /* 0x000fe2000f8e02ff */
[----:B------:R-:W-:Y:S02]  /*1310*/  LEA.HI.X.SX32 R25, R21, UR19, 0x1, P4 ;  /* 0x0000001315197c11 */ /* 0x000fe4000a0f0eff */
[----:B------:R-:W-:Y:S01]  /*1320*/  IADD3.X R28, PT, PT, R28, 0x300, RZ, P3, !PT ;  /* 0x000003001c1c7810 */ /* 0x000fe20001ffe4ff */
[----:B------:R-:W-:Y:S01]  /*1330*/  IMAD R21, R19, UR13, R22 ;  /* 0x0000000d13157c24 */ /* 0x000fe2000f8e0216 */
[----:B------:R-:W-:Y:S01]  /*1340*/  SHF.R.S64 R18, R27, 0x1e, R32 ;  /* 0x0000001e1b127819 */ /* 0x000fe20000001020 */
[----:B------:R1:W5:Y:S01]  /*1350*/  LDG.E.U8 R26, desc[UR10][R24.64] ;  /* 0x0000000a181a7981 */ /* 0x000362000c1e1100 */
[----:B0-----:R-:W-:-:S02]  /*1360*/  IADD3 R8, P3, PT, R11, UR18, RZ ;  /* 0x000000120b087c10 */ /* 0x001fc4000ff7e0ff */
[----:B------:R-:W-:Y:S02]  /*1370*/  IADD3 R18, P4, PT, R18, UR16, RZ ;  /* 0x0000001012127c10 */ /* 0x000fe4000ff9e0ff */
[----:B------:R-:W-:Y:S02]  /*1380*/  LEA.HI.X.SX32 R9, R11, UR19, 0x1, P3 ;  /* 0x000000130b097c11 */ /* 0x000fe400098f0eff */
[C---:B------:R-:W-:Y:S02]  /*1390*/  IADD3 R20, P5, PT, R21.reuse, UR18, RZ ;  /* 0x0000001215147c10 */ /* 0x040fe4000ffbe0ff */
[----:B------:R-:W-:Y:S01]  /*13a0*/  LEA.HI.X.SX32 R19, R32, UR17, 0x2, P4 ;  /* 0x0000001120137c11 */ /* 0x000fe2000a0f16ff */
[----:B------:R-:W5:Y:S01]  /*13b0*/  LDG.E.U8 R8, desc[UR10][R8.64] ;  /* 0x0000000a08087981 */ /* 0x000f62000c1e1100 */
[----:B------:R-:W-:Y:S01]  /*13c0*/  LEA.HI.X.SX32 R21, R21, UR19, 0x1, P5 ;  /* 0x0000001315157c11 */ /* 0x000fe2000a8f0eff */
[----:B-1----:R-:W2:Y:S02]  /*13d0*/  LDC.64 R24, c[0x0][0x3d0] ;  /* 0x0000f400ff187b82 */ /* 0x002ea40000000a00 */
[----:B------:R-:W5:Y:S01]  /*13e0*/  LDG.E R18, desc[UR10][R18.64] ;  /* 0x0000000a12127981 */ /* 0x000f62000c1e1900 */
[----:B------:R-:W-:-:S03]  /*13f0*/  SHF.R.S64 R22, R27, 0x1e, R28 ;  /* 0x0000001e1b167819 */ /* 0x000fc6000000101c */
[----:B------:R-:W5:Y:S01]  /*1400*/  LDG.E.U8 R20, desc[UR10][R20.64] ;  /* 0x0000000a14147981 */ /* 0x000f62000c1e1100 */
[----:B------:R-:W-:-:S04]  /*1410*/  IADD3 R22, P3, PT, R22, UR16, RZ ;  /* 0x0000001016167c10 */ /* 0x000fc8000ff7e0ff */
[----:B------:R-:W-:-:S05]  /*1420*/  LEA.HI.X.SX32 R23, R28, UR17, 0x2, P3 ;  /* 0x000000111c177c11 */ /* 0x000fca00098f16ff */
[----:B------:R-:W5:Y:S01]  /*1430*/  LDG.E R22, desc[UR10][R22.64] ;  /* 0x0000000a16167981 */ /* 0x000f62000c1e1900 */
[----:B------:R-:W-:Y:S01]  /*1440*/  IADD3.X R15, PT, PT, R15, 0x400, RZ, P2, !PT ;  /* 0x000004000f0f7810 */ /* 0x000fe200017fe4ff */
[----:B------:R-:W-:Y:S02]  /*1450*/  VIADD R14, R14, 0x400 ;  /* 0x000004000e0e7836 */ /* 0x000fe40000000000 */
[-C--:B--2---:R-:W-:Y:S01]  /*1460*/  FMUL R11, R10, R25.reuse ;  /* 0x000000190a0b7220 */ /* 0x084fe20000400000 */
[----:B---3--:R-:W-:Y:S01]  /*1470*/  ISETP.NE.AND P3, PT, R5, RZ, PT ;  /* 0x000000ff0500720c */ /* 0x008fe20003f65270 */
[-C--:B----4-:R-:W-:Y:S01]  /*1480*/  FMUL R5, R30, R25.reuse ;  /* 0x000000191e057220 */ /* 0x090fe20000400000 */
[----:B-----5:R-:W-:Y:S02]  /*1490*/  ISETP.NE.AND P5, PT, R26, RZ, PT ;  /* 0x000000ff1a00720c */ /* 0x020fe40003fa5270 */
[----:B------:R-:W-:Y:S02]  /*14a0*/  ISETP.NE.AND P4, PT, R8, RZ, PT ;  /* 0x000000ff0800720c */ /* 0x000fe40003f85270 */
[-C--:B------:R-:W-:Y:S01]  /*14b0*/  FSEL R8, R11, R24.reuse, P3 ;  /* 0x000000180b087208 */ /* 0x080fe20001800000 */
[----:B------:R-:W-:Y:S01]  /*14c0*/  FMUL R9, R18, R25 ;  /* 0x0000001912097220 */ /* 0x000fe20000400000 */
[----:B------:R-:W-:Y:S01]  /*14d0*/  FSEL R10, R5, R24, P4 ;  /* 0x00000018050a7208 */ /* 0x000fe20002000000 */
[----:B------:R-:W-:Y:S01]  /*14e0*/  IMAD.U32 R5, RZ, RZ, UR9 ;  /* 0x00000009ff057e24 */ /* 0x000fe2000f8e00ff */
[----:B------:R-:W-:-:S02]  /*14f0*/  ISETP.NE.AND P3, PT, R20, RZ, PT ;  /* 0x000000ff1400720c */ /* 0x000fc40003f65270 */
[----:B------:R-:W-:Y:S02]  /*1500*/  IADD3 R20, PT, PT, R16, 0x200, RZ ;  /* 0x0000020010147810 */ /* 0x000fe40007ffe0ff */
[----:B------:R-:W-:Y:S02]  /*1510*/  FSEL R18, R9, R24, P3 ;  /* 0x0000001809127208 */ /* 0x000fe40001800000 */
[----:B------:R-:W-:Y:S02]  /*1520*/  ISETP.GE.AND P3, PT, R20, R5, PT ;  /* 0x000000051400720c */ /* 0x000fe40003f66270 */
[----:B------:R-:W-:Y:S01]  /*1530*/  FMNMX R3, R8, R3, !PT ;  /* 0x0000000308037209 */ /* 0x000fe20007800000 */
[----:B------:R-:W-:-:S03]  /*1540*/  @P5 FMUL R24, R22, R25 ;  /* 0x0000001916185220 */ /* 0x000fc60000400000 */
        /* <DEDUP_REMOVED lines=10> */
.L_x_19133:
[----:B------:R-:W-:Y:S05]  /*15f0*/  BSYNC.RECONVERGENT B0 ;  /* 0x0000000000007941 */ /* 0x000fea0003800200 */
.L_x_19132:
[----:B0-----:R-:W0:Y:S01]  /*1600*/  S2R R8, SR_LANEID ;  /* 0x0000000000087919 */ /* 0x001e220000000000 */
[----:B------:R-:W-:Y:S01]  /*1610*/  MOV R7, R3 ;  /* 0x0000000300077202 */ /* 0x000fe20000000f00 */
[----:B------:R-:W-:Y:S01]  /*1620*/  BSSY.RECONVERGENT B0, `(.L_x_19137) ;  /* 0x000001d000007945 */ /* 0x000fe20003800200 */
[----:B------:R-:W-:-:S03]  /*1630*/  PLOP3.LUT P6, PT, PT, PT, PT, 0x8, 0x80 ;  /* 0x000000000080781c */ /* 0x000fc60003fce170 */
[----:B------:R-:W1:Y:S01]  /*1640*/  SHFL.DOWN PT, R0, R7, 0x1, 0x1f ;  /* 0x08201f0007007f89 */ /* 0x000e6200000e0000 */
[C---:B0-----:R-:W-:Y:S02]  /*1650*/  ISETP.GT.AND P1, PT, R8.reuse, 0x1e, PT ;  /* 0x0000001e0800780c */ /* 0x041fe40003f24270 */
[C---:B------:R-:W-:Y:S02]  /*1660*/  ISETP.GT.AND P2, PT, R8.reuse, 0x1d, PT ;  /* 0x0000001d0800780c */ /* 0x040fe40003f44270 */
[C---:B------:R-:W-:Y:S02]  /*1670*/  ISETP.GT.AND P3, PT, R8.reuse, 0x1b, PT ;  /* 0x0000001b0800780c */ /* 0x040fe40003f64270 */
[C---:B------:R-:W-:Y:S02]  /*1680*/  ISETP.GT.AND P5, PT, R8.reuse, 0xf, PT ;  /* 0x0000000f0800780c */ /* 0x040fe40003fa4270 */
[----:B------:R-:W-:-:S05]  /*1690*/  ISETP.GT.AND P4, PT, R8, 0x17, PT ;  /* 0x000000170800780c */ /* 0x000fca0003f84270 */
[----:B-1----:R-:W-:-:S05]  /*16a0*/  @!P1 FMNMX R7, R0, R7, !PT ;  /* 0x0000000700079209 */ /* 0x002fca0007800000 */
[----:B------:R-:W0:Y:S02]  /*16b0*/  SHFL.DOWN PT, R0, R7, 0x2, 0x1f ;  /* 0x08401f0007007f89 */ /* 0x000e2400000e0000 */
[----:B0-----:R-:W-:-:S05]  /*16c0*/  @!P2 FMNMX R7, R7, R0, !PT ;  /* 0x000000000707a209 */ /* 0x001fca0007800000 */
[----:B------:R-:W0:Y:S02]  /*16d0*/  SHFL.DOWN PT, R0, R7, 0x4, 0x1f ;  /* 0x08801f0007007f89 */ /* 0x000e2400000e0000 */
[----:B0-----:R-:W-:Y:S02]  /*16e0*/  @!P3 FMNMX R7, R7, R0, !PT ;  /* 0x000000000707b209 */ /* 0x001fe40007800000 */
[----:B------:R-:W0:Y:S03]  /*16f0*/  S2R R0, SR_CgaCtaId ;  /* 0x0000000000007919 */ /* 0x000e260000008800 */
[----:B------:R-:W1:Y:S02]  /*1700*/  SHFL.DOWN PT, R3, R7, 0x8, 0x1f ;  /* 0x09001f0007037f89 */ /* 0x000e6400000e0000 */
[----:B-1----:R-:W-:-:S04]  /*1710*/  FMNMX R9, R7, R3, !PT ;  /* 0x0000000307097209 */ /* 0x002fc80007800000 */
[----:B------:R-:W-:-:S05]  /*1720*/  FSEL R3, R7, R9, P4 ;  /* 0x0000000907037208 */ /* 0x000fca0002000000 */
[----:B------:R1:W2:Y:S01]  /*1730*/  SHFL.DOWN PT, R10, R3, 0x10, 0x1f ;  /* 0x0a001f00030a7f89 */ /* 0x0002a200000e0000 */
[----:B0-----:R-:W-:Y:S05]  /*1740*/  @P5 BRA `(.L_x_19138) ;  /* 0x0000000000285947 */ /* 0x001fea0003800000 */
        /* <DEDUP_REMOVED lines=10> */
.L_x_19138:
[----:B------:R-:W-:Y:S05]  /*17f0*/  BSYNC.RECONVERGENT B0 ;  /* 0x0000000000007941 */ /* 0x000fea0003800200 */
.L_x_19137:
        /* <DEDUP_REMOVED lines=9> */
[----:B0-2---:R-:W0:Y:S04]  /*1890*/  LDS.128 R8, [UR5+0x10] ;  /* 0x00001005ff087984 */ /* 0x005e280008000c00 */
[----:B------:R-:W2:Y:S01]  /*18a0*/  LDS.64 R12, [UR5+0x20] ;  /* 0x00002005ff0c7984 */ /* 0x000ea20008000a00 */
[----:B0-----:R-:W-:-:S04]  /*18b0*/  FMNMX3 R7, R3, R7, R8, !PT ;  /* 0x0000000703077276 */ /* 0x001fc80007800008 */
[----:B------:R-:W-:-:S04]  /*18c0*/  FMNMX3 R7, R7, R9, R10, !PT ;  /* 0x0000000907077276 */ /* 0x000fc8000780000a */
[----:B--2---:R-:W-:-:S04]  /*18d0*/  FMNMX3 R12, R7, R11, R12, !PT ;  /* 0x0000000b070c7276 */ /* 0x004fc8000780000c */
[----:B------:R-:W-:-:S05]  /*18e0*/  FMNMX R12, R12, R13, !PT ;  /* 0x0000000d0c0c7209 */ /* 0x000fca0007800000 */
[----:B------:R3:W-:Y:S02]  /*18f0*/  STS [UR5+0x2c], R12 ;  /* 0x00002c0cff007988 */ /* 0x0007e40008000805 */
.L_x_19140:
[----:B------:R-:W-:Y:S05]  /*1900*/  BSYNC.RECONVERGENT B0 ;  /* 0x0000000000007941 */ /* 0x000fea0003800200 */
.L_x_19139:
[----:B------:R-:W4:Y:S01]  /*1910*/  S2UR UR7, SR_CgaCtaId ;  /* 0x00000000000779c3 */ /* 0x000f220000008800 */
[----:B------:R-:W5:Y:S01]  /*1920*/  LDCU UR8, c[0x0][0x3f4] ;  /* 0x00007e80ff0877ac */ /* 0x000f620008000800 */
[C---:B------:R-:W-:Y:S01]  /*1930*/  ISETP.GE.U32.AND P0, PT, R6.reuse, R5, PT ;  /* 0x000000050600720c */ /* 0x040fe20003f06070 */
[----:B------:R-:W-:Y:S01]  /*1940*/  BSSY.RECONVERGENT B0, `(.L_x_19141) ;  /* 0x0000085000007945 */ /* 0x000fe20003800200 */
[----:B------:R-:W-:Y:S01]  /*1950*/  MOV R9, 0x400 ;  /* 0x0000040000097802 */ /* 0x000fe20000000f00 */
[----:B------:R-:W-:Y:S01]  /*1960*/  UMOV UR5, 0x400 ;  /* 0x0000040000057882 */ /* 0x000fe20000000000 */
[----:B------:R-:W-:Y:S01]  /*1970*/  HFMA2 R17, -RZ, RZ, 0, 0 ;  /* 0x00000000ff117431 */ /* 0x000fe200000001ff */
[----:B------:R-:W-:Y:S01]  /*1980*/  UIADD3 UR5, UPT, UPT, UR5, 0x60, URZ ;  /* 0x0000006005057890 */ /* 0x000fe2000fffe0ff */
[----:B------:R-:W-:Y:S01]  /*1990*/  VIADD R14, R6, 0x100 ;  /* 0x00000100060e7836 */ /* 0x000fe20000000000 */
[----:B01----:R-:W-:Y:S01]  /*19a0*/  LEA R3, R0, R9, 0x18 ;  /* 0x0000000900037211 */ /* 0x003fe200078ec0ff */
[----:B------:R-:W-:-:S02]  /*19b0*/  VIADD R7, R6, 0x300 ;  /* 0x0000030006077836 */ /* 0x000fc40000000000 */
[----:B------:R-:W-:Y:S01]  /*19c0*/  VIADD R13, R6, 0x200 ;  /* 0x00000200060d7836 */ /* 0x000fe20000000000 */
[----:B------:R-:W-:Y:S01]  /*19d0*/  BAR.SYNC.DEFER_BLOCKING 0x0 ;  /* 0x0000000000007b1d */ /* 0x000fe20000010000 */
[----:B-----5:R-:W-:Y:S01]  /*19e0*/  ISETP.GE.AND.EX P0, PT, RZ, UR8, PT, P0 ;  /* 0x00000008ff007c0c */ /* 0x020fe2000bf06300 */
[----:B----4-:R-:W-:-:S06]  /*19f0*/  ULEA UR5, UR7, UR5, 0x18 ;  /* 0x0000000507057291 */ /* 0x010fcc000f8ec0ff */
[----:B---3--:R-:W-:-:S06]  /*1a00*/  LEA R12, R6, UR5, 0x2 ;  /* 0x00000005060c7c11 */ /* 0x008fcc000f8e10ff */
[----:B------:R-:W-:Y:S05]  /*1a10*/  @P0 BRA `(.L_x_19142) ;  /* 0x0000000400dc0947 */ /* 0x000fea0003800000 */
[----:B------:R-:W0:Y:S01]  /*1a20*/  LDCU UR5, c[0x0][0x3f0] ;  /* 0x00007e00ff0577ac */ /* 0x000e220008000800 */
[----:B------:R1:W3:Y:S01]  /*1a30*/  LDS R8, [R3+0x2c] ;  /* 0x00002c0003087984 */ /* 0x0002e20000000800 */
[----:B------:R-:W-:Y:S01]  /*1a40*/  LOP3.LUT R11, RZ, R6, RZ, 0x33, !PT ;  /* 0x00000006ff0b7212 */ /* 0x000fe200078e33ff */
[----:B------:R-:W-:Y:S01]  /*1a50*/  BSSY.RECONVERGENT B1, `(.L_x_19143) ;  /* 0x0000037000017945 */ /* 0x000fe20003800200 */
[----:B------:R-:W-:Y:S02]  /*1a60*/  IMAD.MOV.U32 R17, RZ, RZ, RZ ;  /* 0x000000ffff117224 */ /* 0x000fe400078e00ff */
[----:B------:R-:W-:Y:S02]  /*1a70*/  IMAD.MOV.U32 R18, RZ, RZ, R6 ;  /* 0x000000ffff127224 */ /* 0x000fe400078e0006 */
[----:B0-----:R-:W-:-:S05]  /*1a80*/  VIADD R11, R11, UR5 ;  /* 0x000000050b0b7c36 */ /* 0x001fca0008000000 */
[----:B------:R-:W-:-:S04]  /*1a90*/  LOP3.LUT R15, R11, 0x300, RZ, 0xc0, !PT ;  /* 0x000003000b0f7812 */ /* 0x000fc800078ec0ff */
[----:B------:R-:W-:-:S04]  /*1aa0*/  ISETP.NE.U32.AND P0, PT, R15, 0x300, PT ;  /* 0x000003000f00780c */ /* 0x000fc80003f05070 */
[----:B------:R-:W-:-:S13]  /*1ab0*/  ISETP.NE.AND.EX P0, PT, RZ, RZ, PT, P0 ;  /* 0x000000ffff00720c */ /* 0x000fda0003f05300 */
[----:B-1-3--:R-:W-:Y:S05]  /*1ac0*/  @!P0 BRA `(.L_x_19144) ;  /* 0x0000000000bc8947 */ /* 0x00afea0003800000 */
[----:B------:R-:W0:Y:S01]  /*1ad0*/  LDS R17, [R12] ;  /* 0x000000000c117984 */ /* 0x000e220000000800 */
[----:B--2---:R-:W-:Y:S01]  /*1ae0*/  IMAD.MOV.U32 R10, RZ, RZ, 0x3bbb989d ;  /* 0x3bbb989dff0a7424 */ /* 0x004fe200078e00ff */
[----:B------:R-:W-:Y:S02]  /*1af0*/  MOV R16, 0x437c0000 ;  /* 0x437c000000107802 */ /* 0x000fe40000000f00 */
[----:B------:R-:W-:-:S04]  /*1b00*/  ISETP.NE.U32.AND P0, PT, R15, RZ, PT ;  /* 0x000000ff0f00720c */ /* 0x000fc80003f05070 */
[----:B------:R-:W-:Y:S01]  /*1b10*/  ISETP.NE.AND.EX P0, PT, RZ, RZ, PT, P0 ;  /* 0x000000ffff00720c */ /* 0x000fe20003f05300 */
        /* <DEDUP_REMOVED lines=29> */
[----:B------:R-:W0:Y:S01]  /*1cf0*/  LDS R15, [R12+0x800] ;  /* 0x000800000c0f7984 */ /* 0x000e220000000800 */
[----:B------:R-:W-:Y:S02]  /*1d00*/  IMAD.MOV.U32 R18, RZ, RZ, R7 ;  /* 0x000000ffff127224 */ /* 0x000fe400078e0007 */
[----:B0-----:R-:W-:-:S04]  /*1d10*/  FADD R15, -R8, R15 ;  /* 0x0000000f080f7221 */ /* 0x001fc80000000100 */
        /* <DEDUP_REMOVED lines=8> */
[----:B------:R-:W-:Y:S01]  /*1da0*/  FADD R17, R17, R19 ;  /* 0x0000001311117221 */ /* 0x000fe20000000000 */
[----:B------:R3:W-:Y:S06]  /*1db0*/  STS [R12+0x800], R19 ;  /* 0x000800130c007388 */ /* 0x0007ec0000000800 */
.L_x_19144:
[----:B------:R-:W-:Y:S05]  /*1dc0*/  BSYNC.RECONVERGENT B1 ;  /* 0x0000000000017941 */ /* 0x000fea0003800200 */
.L_x_19143:
[----:B------:R-:W-:-:S04]  /*1dd0*/  ISETP.GE.U32.AND P0, PT, R11, 0x300, PT ;  /* 0x000003000b00780c */ /* 0x000fc80003f06070 */
[----:B------:R-:W-:-:S13]  /*1de0*/  ISETP.GE.U32.AND.EX P0, PT, R2, RZ, PT, P0 ;  /* 0x000000ff0200720c */ /* 0x000fda0003f06100 */
[----:B------:R-:W-:Y:S05]  /*1df0*/  @!P0 BRA `(.L_x_19142) ;  /* 0x0000000000e48947 */ /* 0x000fea0003800000 */
[----:B------:R-:W-:-:S05]  /*1e00*/  VIADD R11, R9, 0x60 ;  /* 0x00000060090b7836 */ /* 0x000fca0000000000 */
[----:B------:R-:W-:-:S07]  /*1e10*/  LEA R11, R0, R11, 0x18 ;  /* 0x0000000b000b7211 */ /* 0x000fce00078ec0ff */
.L_x_19145:
[C---:B--2-4-:R-:W-:Y:S02]  /*1e20*/  IMAD R10, R18.reuse, 0x4, R11 ;  /* 0x00000004120a7824 */ /* 0x054fe400078e020b */
[----:B------:R-:W-:Y:S02]  /*1e30*/  HFMA2 R20, -RZ, RZ, 3.7421875, 0 ;  /* 0x437c0000ff147431 */ /* 0x000fe400000001ff */
[----:B------:R-:W-:Y:S01]  /*1e40*/  IMAD.MOV.U32 R26, RZ, RZ, 0x3bbb989d ;  /* 0x3bbb989dff1a7424 */ /* 0x000fe200078e00ff */
[----:B------:R-:W-:Y:S01]  /*1e50*/  IADD3 R18, PT, PT, R18, 0x400, RZ ;  /* 0x0000040012127810 */ /* 0x000fe20007ffe0ff */
[----:B------:R-:W0:Y:S03]  /*1e60*/  LDS R15, [R10] ;  /* 0x000000000a0f7984 */ /* 0x000e260000000800 */
[----:B------:R-:W-:Y:S01]  /*1e70*/  ISETP.GE.U32.AND P0, PT, R18, R5, PT ;  /* 0x000000051200720c */ /* 0x000fe20003f06070 */
[----:B-1----:R-:W1:Y:S03]  /*1e80*/  LDS R21, [R10+0x400] ;  /* 0x000400000a157984 */ /* 0x002e660000000800 */
[----:B------:R-:W-:Y:S01]  /*1e90*/  ISETP.GE.U32.AND.EX P0, PT, RZ, UR8, PT, P0 ;  /* 0x00000008ff007c0c */ /* 0x000fe2000bf06100 */
[----:B------:R-:W2:Y:S04]  /*1ea0*/  LDS R25, [R10+0x800] ;  /* 0x000800000a197984 */ /* 0x000ea80000000800 */
[----:B------:R-:W4:Y:S01]  /*1eb0*/  LDS R27, [R10+0xc00] ;  /* 0x000c00000a1b7984 */ /* 0x000f220000000800 */
[----:B0--3--:R-:W-:-:S04]  /*1ec0*/  FADD R19, -R8, R15 ;  /* 0x0000000f08137221 */ /* 0x009fc80000000100 */
[----:B------:R-:W-:Y:S01]  /*1ed0*/  FFMA.SAT R15, R19, R26, 0.5 ;  /* 0x3f000000130f7423 */ /* 0x000fe2000000201a */
[----:B-1----:R-:W-:-:S03]  /*1ee0*/  FADD R21, -R8, R21 ;  /* 0x0000001508157221 */ /* 0x002fc60000000100 */
[----:B------:R-:W-:Y:S01]  /*1ef0*/  FFMA.RM R15, R15, R20, 12582913 ;  /* 0x4b4000010f0f7423 */ /* 0x000fe20000004014 */
[----:B------:R-:W-:Y:S01]  /*1f00*/  FFMA.SAT R23, R21, R26, 0.5 ;  /* 0x3f00000015177423 */ /* 0x000fe2000000201a */
[C---:B--2---:R-:W-:Y:S02]  /*1f10*/  FADD R25, -R8.reuse, R25 ;  /* 0x0000001908197221 */ /* 0x044fe40000000100 */
[C---:B------:R-:W-:Y:S01]  /*1f20*/  FADD R16, R15.reuse, -12583039 ;  /* 0xcb40007f0f107421 */ /* 0x040fe20000000000 */
[----:B----4-:R-:W-:Y:S01]  /*1f30*/  FADD R27, -R8, R27 ;  /* 0x0000001b081b7221 */ /* 0x010fe20000000100 */
[----:B------:R-:W-:Y:S02]  /*1f40*/  IMAD.SHL.U32 R15, R15, 0x800000, RZ ;  /* 0x008000000f0f7824 */ /* 0x000fe400078e00ff */
[----:B------:R-:W-:Y:S01]  /*1f50*/  FFMA R22, R19, 1.4426950216293334961, -R16 ;  /* 0x3fb8aa3b13167823 */ /* 0x000fe20000000810 */
[----:B------:R-:W-:-:S03]  /*1f60*/  FFMA.RM R16, R23, R20, 12582913 ;  /* 0x4b40000117107423 */ /* 0x000fc60000004014 */
[----:B------:R-:W-:Y:S01]  /*1f70*/  FFMA R22, R19, 1.925963033500011079e-08, R22 ;  /* 0x32a5706013167823 */ /* 0x000fe20000000016 */
[C---:B------:R-:W-:Y:S01]  /*1f80*/  FADD R24, R16.reuse, -12583039 ;  /* 0xcb40007f10187421 */ /* 0x040fe20000000000 */
[----:B------:R-:W-:Y:S01]  /*1f90*/  FFMA.SAT R19, R25, R26, 0.5 ;  /* 0x3f00000019137423 */ /* 0x000fe2000000201a */
[----:B------:R-:W-:Y:S02]  /*1fa0*/  IMAD.SHL.U32 R16, R16, 0x800000, RZ ;  /* 0x0080000010107824 */ /* 0x000fe400078e00ff */
[----:B------:R-:W-:Y:S01]  /*1fb0*/  FFMA R24, R21, 1.4426950216293334961, -R24 ;  /* 0x3fb8aa3b15187823 */ /* 0x000fe20000000818 */
[----:B------:R-:W-:Y:S01]  /*1fc0*/  FFMA.RM R19, R19, R20, 12582913 ;  /* 0x4b40000113137423 */ /* 0x000fe20000004014 */
[----:B------:R-:W0:Y:S02]  /*1fd0*/  MUFU.EX2 R22, R22 ;  /* 0x0000001600167308 */ /* 0x000e240000000800 */
[----:B------:R-:W-:Y:S01]  /*1fe0*/  FFMA R24, R21, 1.925963033500011079e-08, R24 ;  /* 0x32a5706015187823 */ /* 0x000fe20000000018 */
[----:B------:R-:W-:-:S04]  /*1ff0*/  FFMA.SAT R21, R27, R26, 0.5 ;  /* 0x3f0000001b157423 */ /* 0x000fc8000000201a */
[----:B------:R-:W-:Y:S01]  /*2000*/  FFMA.RM R23, R21, R20, 12582913 ;  /* 0x4b40000115177423 */ /* 0x000fe20000004014 */
[C---:B------:R-:W-:Y:S01]  /*2010*/  FADD R20, R19.reuse, -12583039 ;  /* 0xcb40007f13147421 */ /* 0x040fe20000000000 */
[----:B------:R-:W1:Y:S01]  /*2020*/  MUFU.EX2 R21, R24 ;  /* 0x0000001800157308 */ /* 0x000e620000000800 */
[----:B------:R-:W-:Y:S02]  /*2030*/  IMAD.SHL.U32 R19, R19, 0x800000, RZ ;  /* 0x0080000013137824 */ /* 0x000fe400078e00ff */
[----:B------:R-:W-:Y:S01]  /*2040*/  FADD R26, R23, -12583039 ;  /* 0xcb40007f171a7421 */ /* 0x000fe20000000000 */
[----:B------:R-:W-:Y:S01]  /*2050*/  FFMA R20, R25, 1.4426950216293334961, -R20 ;  /* 0x3fb8aa3b19147823 */ /* 0x000fe20000000814 */
[----:B------:R-:W-:Y:S02]  /*2060*/  IMAD.SHL.U32 R23, R23, 0x800000, RZ ;  /* 0x0080000017177824 */ /* 0x000fe400078e00ff */
[----:B------:R-:W-:Y:S01]  /*2070*/  FFMA R26, R27, 1.4426950216293334961, -R26 ;  /* 0x3fb8aa3b1b1a7823 */ /* 0x000fe2000000081a */
[----:B------:R-:W-:Y:S01]  /*2080*/  FFMA R20, R25, 1.925963033500011079e-08, R20 ;  /* 0x32a5706019147823 */ /* 0x000fe20000000014 */
[----:B0-----:R-:W-:-:S02]  /*2090*/  FMUL R15, R15, R22 ;  /* 0x000000160f0f7220 */ /* 0x001fc40000400000 */
[----:B------:R-:W-:Y:S02]  /*20a0*/  FFMA R26, R27, 1.925963033500011079e-08, R26 ;  /* 0x32a570601b1a7823 */ /* 0x000fe4000000001a */
[----:B------:R-:W-:Y:S01]  /*20b0*/  FADD R17, R15, R17 ;  /* 0x000000110f117221 */ /* 0x000fe20000000000 */
[----:B------:R-:W0:Y:S01]  /*20c0*/  MUFU.EX2 R20, R20 ;  /* 0x0000001400147308 */ /* 0x000e220000000800 */
[----:B------:R4:W-:Y:S01]  /*20d0*/  STS [R10], R15 ;  /* 0x0000000f0a007388 */ /* 0x0009e20000000800 */
[----:B-1----:R-:W-:-:S06]  /*20e0*/  FMUL R16, R16, R21 ;  /* 0x0000001510107220 */ /* 0x002fcc0000400000 */
[----:B------:R-:W1:Y:S01]  /*20f0*/  MUFU.EX2 R26, R26 ;  /* 0x0000001a001a7308 */ /* 0x000e620000000800 */
[----:B------:R4:W-:Y:S01]  /*2100*/  STS [R10+0x400], R16 ;  /* 0x000400100a007388 */ /* 0x0009e20000000800 */
[----:B------:R-:W-:Y:S01]  /*2110*/  FADD R17, R17, R16 ;  /* 0x0000001011117221 */ /* 0x000fe20000000000 */
[----:B0-----:R-:W-:-:S04]  /*2120*/  FMUL R19, R19, R20 ;  /* 0x0000001413137220 */ /* 0x001fc80000400000 */
[----:B------:R-:W-:Y:S01]  /*2130*/  FADD R17, R17, R19 ;  /* 0x0000001311117221 */ /* 0x000fe20000000000 */
[----:B------:R4:W-:Y:S01]  /*2140*/  STS [R10+0x800], R19 ;  /* 0x000800130a007388 */ /* 0x0009e20000000800 */
[----:B-1----:R-:W-:-:S04]  /*2150*/  FMUL R23, R23, R26 ;  /* 0x0000001a17177220 */ /* 0x002fc80000400000 */
[----:B------:R-:W-:Y:S01]  /*2160*/  FADD R17, R17, R23 ;  /* 0x0000001711117221 */ /* 0x000fe20000000000 */
[----:B------:R4:W-:Y:S01]  /*2170*/  STS [R10+0xc00], R23 ;  /* 0x000c00170a007388 */ /* 0x0009e20000000800 */
[----:B------:R-:W-:Y:S05]  /*2180*/  @!P0 BRA `(.L_x_19145) ;  /* 0xfffffffc00248947 */ /* 0x000fea000383ffff */
.L_x_19142:
[----:B------:R-:W-:Y:S05]  /*2190*/  BSYNC.RECONVERGENT B0 ;  /* 0x0000000000007941 */ /* 0x000fea0003800200 */
.L_x_19141:
[----:B----4-:R-:W-:Y:S01]  /*21a0*/  IMAD.MOV.U32 R15, RZ, RZ, R17 ;  /* 0x000000ffff0f7224 */ /* 0x010fe200078e0011 */
[----:B--2---:R-:W-:Y:S01]  /*21b0*/  @P6 SHF.R.U32.HI R10, RZ, 0x3, R6 ;  /* 0x00000003ff0a6819 */ /* 0x004fe20000011606 */
[----:B------:R-:W-:Y:S01]  /*21c0*/  @P6 VIADD R9, R9, 0x30 ;  /* 0x0000003009096836 */ /* 0x000fe20000000000 */
[----:B------:R-:W-:Y:S01]  /*21d0*/  ISETP.NE.AND P0, PT, R6, RZ, PT ;  /* 0x000000ff0600720c */ /* 0x000fe20003f05270 */
[----:B------:R-:W-:Y:S01]  /*21e0*/  BSSY.RECONVERGENT B0, `(.L_x_19146) ;  /* 0x000001c000007945 */ /* 0x000fe20003800200 */
[----:B------:R-:W2:Y:S01]  /*21f0*/  SHFL.DOWN PT, R8, R15, 0x1, 0x1f ;  /* 0x08201f000f087f89 */ /* 0x000ea200000e0000 */
[----:B------:R-:W-:Y:S02]  /*2200*/  @P6 LOP3.LUT R10, R10, 0x7c, RZ, 0xc0, !PT ;  /* 0x0000007c0a0a6812 */ /* 0x000fe400078ec0ff */
[----:B------:R-:W-:-:S05]  /*2210*/  @P6 LEA R9, R0, R9, 0x18 ;  /* 0x0000000900096211 */ /* 0x000fca00078ec0ff */
[----:B------:R-:W-:Y:S02]  /*2220*/  @P6 IMAD.IADD R9, R10, 0x1, R9 ;  /* 0x000000010a096824 */ /* 0x000fe400078e0209 */
[----:B--2---:R-:W-:-:S05]  /*2230*/  @!P1 FADD R15, R8, R15 ;  /* 0x0000000f080f9221 */ /* 0x004fca0000000000 */
[----:B------:R-:W2:Y:S02]  /*2240*/  SHFL.DOWN PT, R8, R15, 0x2, 0x1f ;  /* 0x08401f000f087f89 */ /* 0x000ea400000e0000 */
[----:B--2---:R-:W-:-:S05]  /*2250*/  @!P2 FADD R15, R15, R8 ;  /* 0x000000080f0fa221 */ /* 0x004fca0000000000 */
[----:B------:R-:W2:Y:S02]  /*2260*/  SHFL.DOWN PT, R8, R15, 0x4, 0x1f ;  /* 0x08801f000f087f89 */ /* 0x000ea400000e0000 */
[----:B--2---:R-:W-:-:S05]  /*2270*/  @!P3 FADD R15, R15, R8 ;  /* 0x000000080f0fb221 */ /* 0x004fca0000000000 */
[----:B------:R-:W2:Y:S02]  /*2280*/  SHFL.DOWN PT, R8, R15, 0x8, 0x1f ;  /* 0x09001f000f087f89 */ /* 0x000ea400000e0000 */
[----:B--2---:R-:W-:-:S05]  /*2290*/  @!P4 FADD R15, R15, R8 ;  /* 0x000000080f0fc221 */ /* 0x004fca0000000000 */
[----:B------:R-:W2:Y:S02]  /*22a0*/  SHFL.DOWN PT, R8, R15, 0x10, 0x1f ;  /* 0x0a001f000f087f89 */ /* 0x000ea400000e0000 */
[----:B--2---:R-:W-:-:S05]  /*22b0*/  @!P5 FADD R15, R15, R8 ;  /* 0x000000080f0fd221 */ /* 0x004fca0000000000 */
[----:B------:R2:W-:Y:S01]  /*22c0*/  @P6 STS [R9+0x8], R15 ;  /* 0x0000080f09006388 */ /* 0x0005e20000000800 */
[----:B------:R-:W-:Y:S06]  /*22d0*/  BAR.SYNC.DEFER_BLOCKING 0x0 ;  /* 0x0000000000007b1d */ /* 0x000fec0000010000 */
[----:B------:R-:W-:Y:S05]  /*22e0*/  @P0 BRA `(.L_x_19147) ;  /* 0x00000000002c0947 */ /* 0x000fea0003800000 */
[----:B------:R-:W4:Y:S04]  /*22f0*/  LDS R0, [R3+0x3c] ;  /* 0x00003c0003007984 */ /* 0x000f280000000800 */
[----:B--2---:R-:W2:Y:S04]  /*2300*/  LDS.128 R8, [R3+0x40] ;  /* 0x0000400003087984 */ /* 0x004ea80000000c00 */
[----:B------:R-:W5:Y:S01]  /*2310*/  LDS.64 R16, [R3+0x50] ;  /* 0x0000500003107984 */ /* 0x000f620000000a00 */
[----:B----4-:R-:W-:-:S04]  /*2320*/  FADD R15, R15, R0 ;  /* 0x000000000f0f7221 */ /* 0x010fc80000000000 */
[----:B--2---:R-:W-:-:S04]  /*2330*/  FADD R8, R15, R8 ;  /* 0x000000080f087221 */ /* 0x004fc80000000000 */
[----:B------:R-:W-:-:S04]  /*2340*/  FADD R9, R8, R9 ;  /* 0x0000000908097221 */ /* 0x000fc80000000000 */
[----:B------:R-:W-:-:S04]  /*2350*/  FADD R10, R9, R10 ;  /* 0x0000000a090a7221 */ /* 0x000fc80000000000 */
[----:B------:R-:W-:-:S04]  /*2360*/  FADD R11, R10, R11 ;  /* 0x0000000b0a0b7221 */ /* 0x000fc80000000000 */
[----:B-----5:R-:W-:-:S04]  /*2370*/  FADD R16, R11, R16 ;  /* 0x000000100b107221 */ /* 0x020fc80000000000 */
[----:B------:R-:W-:-:S05]  /*2380*/  FADD R16, R16, R17 ;  /* 0x0000001110107221 */ /* 0x000fca0000000000 */
[----:B------:R4:W-:Y:S02]  /*2390*/  STS [R3+0x5c], R16 ;  /* 0x00005c1003007388 */ /* 0x0009e40000000800 */
.L_x_19147:
[----:B------:R-:W-:Y:S05]  /*23a0*/  BSYNC.RECONVERGENT B0 ;  /* 0x0000000000007941 */ /* 0x000fea0003800200 */
.L_x_19146:
[----:B------:R-:W-:Y:S01]  /*23b0*/  BAR.SYNC.DEFER_BLOCKING 0x0 ;  /* 0x0000000000007b1d */ /* 0x000fe20000010000 */
[----:B------:R-:W-:-:S05]  /*23c0*/  ISETP.GE.AND P0, PT, R6, R5, PT ;  /* 0x000000050600720c */ /* 0x000fca0003f06270 */
[----:B------:R-:W0:Y:S01]  /*23d0*/  LDCU UR14, c[0x0][0x3f0] ;  /* 0x00007e00ff0e77ac */ /* 0x000e220008000800 */
[----:B------:R-:W-:Y:S01]  /*23e0*/  BSSY.RECONVERGENT B0, `(.L_x_19148) ;  /* 0x000009d000007945 */ /* 0x000fe20003800200 */
[----:B------:R-:W0:Y:S06]  /*23f0*/  LDCU.64 UR12, c[0x0][0x3d8] ;  /* 0x00007b00ff0c77ac */ /* 0x000e2c0008000a00 */
        /* <DEDUP_REMOVED lines=9> */
[----:B----4-:R-:W2:Y:S01]  /*2490*/  MUFU.RCP R8, R3 ;  /* 0x0000000300087308 */ /* 0x010ea20000001000 */
[----:B------:R-:W-:Y:S01]  /*24a0*/  BSSY.RECONVERGENT B2, `(.L_x_19152) ;  /* 0x000000b000027945 */ /* 0x000fe20003800200 */
[----:B--2---:R-:W-:-:S04]  /*24b0*/  FFMA R9, -R3, R8, 1 ;  /* 0x3f80000003097423 */ /* 0x004fc80000000108 */
[----:B------:R-:W-:Y:S02]  /*24c0*/  FFMA R9, R8, R9, R8 ;  /* 0x0000000908097223 */ /* 0x000fe40000000008 */
[----:B-----5:R-:W2:Y:S02]  /*24d0*/  FCHK P0, R0, R3 ;  /* 0x0000000300007302 */ /* 0x020ea40000000000 */
[----:B------:R-:W-:-:S04]  /*24e0*/  FFMA R8, R0, R9, RZ ;  /* 0x0000000900087223 */ /* 0x000fc800000000ff */
[----:B------:R-:W-:-:S04]  /*24f0*/  FFMA R10, -R3, R8, R0 ;  /* 0x00000008030a7223 */ /* 0x000fc80000000100 */
[----:B------:R-:W-:Y:S01]  /*2500*/  FFMA R15, R9, R10, R8 ;  /* 0x0000000a090f7223 */ /* 0x000fe20000000008 */
[----:B--2---:R-:W-:Y:S06]  /*2510*/  @!P0 BRA `(.L_x_19153) ;  /* 0x00000000000c8947 */ /* 0x004fec0003800000 */
[----:B------:R-:W-:-:S07]  /*2520*/  MOV R18, 0x2540 ;  /* 0x0000254000127802 */ /* 0x000fce0000000f00 */
[----:B01-3--:R-:W-:Y:S05]  /*2530*/  CALL.REL.NOINC `($__internal_310_$__cuda_sm3x_div_rn_noftz_f32_slowpath) ;  /* 0x0000000800407944 */ /* 0x00bfea0003c00000 */
[----:B------:R-:W-:-:S07]  /*2540*/  MOV R15, R0 ;  /* 0x00000000000f7202 */ /* 0x000fce0000000f00 */
.L_x_19153:
[----:B0-----:R-:W-:Y:S05]  /*2550*/  BSYNC.RECONVERGENT B2 ;  /* 0x0000000000027941 */ /* 0x001fea0003800200 */
.L_x_19152:
[----:B------:R-:W0:Y:S01]  /*2560*/  LDC.64 R16, c[0x0][0x3e0] ;  /* 0x0000f800ff107b82 */ /* 0x000e220000000a00 */
[----:B------:R-:W2:Y:S01]  /*2570*/  LDCU.64 UR8, c[0x0][0x3d8] ;  /* 0x00007b00ff0877ac */ /* 0x000ea20008000a00 */
[----:B------:R-:W-:Y:S02]  /*2580*/  IMAD.MOV.U32 R8, RZ, RZ, R6 ;  /* 0x000000ffff087224 */ /* 0x000fe400078e0006 */
[----:B------:R-:W-:Y:S02]  /*2590*/  IMAD.MOV.U32 R9, RZ, RZ, RZ ;  /* 0x000000ffff097224 */ /* 0x000fe400078e00ff */
[C---:B0-----:R-:W-:Y:S02]  /*25a0*/  IMAD R0, R16.reuse, UR4, RZ ;  /* 0x0000000410007c24 */ /* 0x041fe4000f8e02ff */
[----:B------:R-:W-:-:S04]  /*25b0*/  IMAD.WIDE.U32 R10, R16, UR6, R8 ;  /* 0x00000006100a7c25 */ /* 0x000fc8000f8e0008 */
[----:B------:R-:W-:Y:S01]  /*25c0*/  IMAD R9, R17, UR6, R0 ;  /* 0x0000000611097c24 */ /* 0x000fe2000f8e0200 */
[----:B--2---:R-:W-:Y:S01]  /*25d0*/  LEA R8, P0, R10, UR8, 0x2 ;  /* 0x000000080a087c11 */ /* 0x004fe2000f8010ff */
[----:B------:R-:W-:Y:S02]  /*25e0*/  IMAD.MOV.U32 R16, RZ, RZ, R14 ;  /* 0x000000ffff107224 */ /* 0x000fe400078e000e */
[----:B------:R-:W-:-:S05]  /*25f0*/  IMAD.IADD R9, R11, 0x1, R9 ;  /* 0x000000010b097824 */ /* 0x000fca00078e0209 */
[----:B------:R-:W-:Y:S02]  /*2600*/  LEA.HI.X R9, R10, UR9, R9, 0x2, P0 ;  /* 0x000000090a097c11 */ /* 0x000fe400080f1409 */
[----:B------:R-:W-:-:S03]  /*2610*/  ISETP.NE.AND P0, PT, R5, 0x1, PT ;  /* 0x000000010500780c */ /* 0x000fc60003f05270 */
[----:B------:R0:W-:Y:S10]  /*2620*/  STG.E desc[UR10][R8.64], R15 ;  /* 0x0000000f08007986 */ /* 0x0001f4000c10190a */
[----:B------:R-:W-:Y:S05]  /*2630*/  @!P0 BRA `(.L_x_19151) ;  /* 0x0000000000908947 */ /* 0x000fea0003800000 */
[----:B------:R-:W2:Y:S01]  /*2640*/  LDS R10, [R12+0x400] ;  /* 0x000400000c0a7984 */ /* 0x000ea20000000800 */
[----:B------:R-:W4:Y:S01]  /*2650*/  MUFU.RCP R0, R3 ;  /* 0x0000000300007308 */ /* 0x000f220000001000 */
[----:B------:R-:W-:Y:S01]  /*2660*/  BSSY.RECONVERGENT B2, `(.L_x_19154) ;  /* 0x000000d000027945 */ /* 0x000fe20003800200 */
[----:B------:R-:W-:Y:S01]  /*2670*/  ISETP.NE.AND P2, PT, R5, 0x2, PT ;  /* 0x000000020500780c */ /* 0x000fe20003f45270 */
[----:B----4-:R-:W-:-:S04]  /*2680*/  FFMA R11, -R3, R0, 1 ;  /* 0x3f800000030b7423 */ /* 0x010fc80000000100 */
[----:B------:R-:W-:Y:S01]  /*2690*/  FFMA R0, R0, R11, R0 ;  /* 0x0000000b00007223 */ /* 0x000fe20000000000 */
[----:B--2---:R-:W2:Y:S03]  /*26a0*/  FCHK P0, R10, R3 ;  /* 0x000000030a007302 */ /* 0x004ea60000000000 */
[----:B------:R-:W-:-:S04]  /*26b0*/  FFMA R11, R0, R10, RZ ;  /* 0x0000000a000b7223 */ /* 0x000fc800000000ff */
[----:B------:R-:W-:-:S04]  /*26c0*/  FFMA R14, -R3, R11, R10 ;  /* 0x0000000b030e7223 */ /* 0x000fc8000000010a */
[----:B------:R-:W-:Y:S01]  /*26d0*/  FFMA R11, R0, R14, R11 ;  /* 0x0000000e000b7223 */ /* 0x000fe2000000000b */
[----:B--2---:R-:W-:Y:S06]  /*26e0*/  @!P0 BRA `(.L_x_19155) ;  /* 0x0000000000108947 */ /* 0x004fec0003800000 */
[----:B------:R-:W-:Y:S02]  /*26f0*/  MOV R0, R10 ;  /* 0x0000000a00007202 */ /* 0x000fe40000000f00 */
[----:B------:R-:W-:-:S07]  /*2700*/  MOV R18, 0x2720 ;  /* 0x0000272000127802 */ /* 0x000fce0000000f00 */
[----:B01-3--:R-:W-:Y:S05]  /*2710*/  CALL.REL.NOINC `($__internal_310_$__cuda_sm3x_div_rn_noftz_f32_slowpath) ;  /* 0x0000000400c87944 */ /* 0x00bfea0003c00000 */
[----:B------:R-:W-:-:S07]  /*2720*/  IMAD.MOV.U32 R11, RZ, RZ, R0 ;  /* 0x000000ffff0b7224 */ /* 0x000fce00078e0000 */
.L_x_19155:
[----:B------:R-:W-:Y:S05]  /*2730*/  BSYNC.RECONVERGENT B2 ;  /* 0x0000000000027941 */ /* 0x000fea0003800200 */
.L_x_19154:
[----:B------:R2:W-:Y:S01]  /*2740*/  STG.E desc[UR10][R8.64+0x400], R11 ;  /* 0x0004000b08007986 */ /* 0x0005e2000c10190a */
[----:B------:R-:W-:Y:S01]  /*2750*/  IMAD.MOV.U32 R16, RZ, RZ, R13 ;  /* 0x000000ffff107224 */ /* 0x000fe200078e000d */
[----:B------:R-:W-:Y:S06]  /*2760*/  @!P2 BRA `(.L_x_19151) ;  /* 0x000000000044a947 */ /* 0x000fec0003800000 */
[----:B-1-3--:R-:W1:Y:S01]  /*2770*/  LDS R12, [R12+0x800] ;  /* 0x000800000c0c7984 */ /* 0x00ae620000000800 */
[----:B------:R-:W3:Y:S01]  /*2780*/  MUFU.RCP R0, R3 ;  /* 0x0000000300007308 */ /* 0x000ee20000001000 */
[----:B------:R-:W-:Y:S01]  /*2790*/  BSSY.RECONVERGENT B2, `(.L_x_19156) ;  /* 0x000000c000027945 */ /* 0x000fe20003800200 */
[----:B---3--:R-:W-:-:S04]  /*27a0*/  FFMA R5, -R3, R0, 1 ;  /* 0x3f80000003057423 */ /* 0x008fc80000000100 */
[----:B------:R-:W-:Y:S02]  /*27b0*/  FFMA R0, R0, R5, R0 ;  /* 0x0000000500007223 */ /* 0x000fe40000000000 */
[----:B-1----:R-:W1:Y:S02]  /*27c0*/  FCHK P0, R12, R3 ;  /* 0x000000030c007302 */ /* 0x002e640000000000 */
[----:B------:R-:W-:-:S04]  /*27d0*/  FFMA R5, R0, R12, RZ ;  /* 0x0000000c00057223 */ /* 0x000fc800000000ff */
[----:B------:R-:W-:-:S04]  /*27e0*/  FFMA R10, -R3, R5, R12 ;  /* 0x00000005030a7223 */ /* 0x000fc8000000010c */
[----:B------:R-:W-:Y:S01]  /*27f0*/  FFMA R5, R0, R10, R5 ;  /* 0x0000000a00057223 */ /* 0x000fe20000000005 */
[----:B-1----:R-:W-:Y:S06]  /*2800*/  @!P0 BRA `(.L_x_19157) ;  /* 0x0000000000108947 */ /* 0x002fec0003800000 */
[----:B------:R-:W-:Y:S01]  /*2810*/  IMAD.MOV.U32 R0, RZ, RZ, R12 ;  /* 0x000000ffff007224 */ /* 0x000fe200078e000c */
[----:B------:R-:W-:-:S07]  /*2820*/  MOV R18, 0x2840 ;  /* 0x0000284000127802 */ /* 0x000fce0000000f00 */
[----:B0-2---:R-:W-:Y:S05]  /*2830*/  CALL.REL.NOINC `($__internal_310_$__cuda_sm3x_div_rn_noftz_f32_slowpath) ;  /* 0x0000000400807944 */ /* 0x005fea0003c00000 */
[----:B------:R-:W-:-:S07]  /*2840*/  IMAD.MOV.U32 R5, RZ, RZ, R0 ;  /* 0x000000ffff057224 */ /* 0x000fce00078e0000 */
.L_x_19157:
[----:B------:R-:W-:Y:S05]  /*2850*/  BSYNC.RECONVERGENT B2 ;  /* 0x0000000000027941 */ /* 0x000fea0003800200 */
.L_x_19156:
[----:B------:R1:W-:Y:S01]  /*2860*/  STG.E desc[UR10][R8.64+0x800], R5 ;  /* 0x0008000508007986 */ /* 0x0003e2000c10190a */
[----:B------:R-:W-:-:S07]  /*2870*/  MOV R16, R7 ;  /* 0x0000000700107202 */ /* 0x000fce0000000f00 */
.L_x_19151:
[----:B0-----:R-:W-:Y:S05]  /*2880*/  BSYNC.RECONVERGENT B1 ;  /* 0x0000000000017941 */ /* 0x001fea0003800200 */
.L_x_19150:
[----:B-12---:R-:W0:Y:S01]  /*2890*/  LDC.64 R8, c[0x0][0x3e0] ;  /* 0x0000f800ff087b82 */ /* 0x006e220000000a00 */
[----:B------:R-:W-:-:S13]  /*28a0*/  ISETP.GE.U32.AND P0, PT, R4, 0x300, PT ;  /* 0x000003000400780c */ /* 0x000fda0003f06070 */
[----:B------:R-:W-:Y:S05]  /*28b0*/  @!P0 BRA `(.L_x_19149) ;  /* 0x00000004003c8947 */ /* 0x000fea0003800000 */
.L_x_19166:
[----:B------:R-:W1:Y:S01]  /*28c0*/  S2UR UR7, SR_CgaCtaId ;  /* 0x00000000000779c3 */ /* 0x000e620000008800 */
[----:B------:R-:W-:Y:S01]  /*28d0*/  UMOV UR5, 0x400 ;  /* 0x0000040000057882 */ /* 0x000fe20000000000 */
[----:B----4-:R-:W2:Y:S01]  /*28e0*/  MUFU.RCP R0, R3 ;  /* 0x0000000300007308 */ /* 0x010ea20000001000 */
[----:B------:R-:W-:Y:S01]  /*28f0*/  UIADD3 UR5, UPT, UPT, UR5, 0x60, URZ ;  /* 0x0000006005057890 */ /* 0x000fe2000fffe0ff */
[----:B------:R-:W-:Y:S01]  /*2900*/  BSSY.RECONVERGENT B1, `(.L_x_19158) ;  /* 0x000000f000017945 */ /* 0x000fe20003800200 */
[----:B--2---:R-:W-:-:S04]  /*2910*/  FFMA R7, -R3, R0, 1 ;  /* 0x3f80000003077423 */ /* 0x004fc80000000100 */
[----:B------:R-:W-:Y:S01]  /*2920*/  FFMA R0, R0, R7, R0 ;  /* 0x0000000700007223 */ /* 0x000fe20000000000 */
[----:B-1----:R-:W-:-:S06]  /*2930*/  ULEA UR5, UR7, UR5, 0x18 ;  /* 0x0000000507057291 */ /* 0x002fcc000f8ec0ff */
[----:B------:R-:W-:-:S05]  /*2940*/  LEA R5, R16, UR5, 0x2 ;  /* 0x0000000510057c11 */ /* 0x000fca000f8e10ff */
[----:B---3--:R-:W1:Y:S02]  /*2950*/  LDS R12, [R5] ;  /* 0x00000000050c7984 */ /* 0x008e640000000800 */
[----:B-1----:R-:W1:Y:S01]  /*2960*/  FCHK P0, R12, R3 ;  /* 0x000000030c007302 */ /* 0x002e620000000000 */
[----:B------:R-:W-:-:S04]  /*2970*/  FFMA R7, R0, R12, RZ ;  /* 0x0000000c00077223 */ /* 0x000fc800000000ff */
[----:B------:R-:W-:-:S04]  /*2980*/  FFMA R10, -R3, R7, R12 ;  /* 0x00000007030a7223 */ /* 0x000fc8000000010c */
[----:B------:R-:W-:Y:S01]  /*2990*/  FFMA R7, R0, R10, R7 ;  /* 0x0000000a00077223 */ /* 0x000fe20000000007 */
[----:B-1----:R-:W-:Y:S06]  /*29a0*/  @!P0 BRA `(.L_x_19159) ;  /* 0x0000000000108947 */ /* 0x002fec0003800000 */
[----:B------:R-:W-:Y:S01]  /*29b0*/  IMAD.MOV.U32 R0, RZ, RZ, R12 ;  /* 0x000000ffff007224 */ /* 0x000fe200078e000c */
[----:B------:R-:W-:-:S07]  /*29c0*/  MOV R18, 0x29e0 ;  /* 0x000029e000127802 */ /* 0x000fce0000000f00 */
[----:B0-----:R-:W-:Y:S05]  /*29d0*/  CALL.REL.NOINC `($__internal_310_$__cuda_sm3x_div_rn_noftz_f32_slowpath) ;  /* 0x0000000400187944 */ /* 0x001fea0003c00000 */
[----:B------:R-:W-:-:S07]  /*29e0*/  IMAD.MOV.U32 R7, RZ, RZ, R0 ;  /* 0x000000ffff077224 */ /* 0x000fce00078e0000 */
.L_x_19159:
[----:B------:R-:W-:Y:S05]  /*29f0*/  BSYNC.RECONVERGENT B1 ;  /* 0x0000000000017941 */ /* 0x000fea0003800200 */
.L_x_19158:
[----:B------:R-:W1:Y:S01]  /*2a00*/  LDS R14, [R5+0x400] ;  /* 0x00040000050e7984 */ /* 0x000e620000000800 */
[C---:B0-----:R-:W-:Y:S01]  /*2a10*/  IMAD R0, R8.reuse, UR4, RZ ;  /* 0x0000000408007c24 */ /* 0x041fe2000f8e02ff */
[----:B------:R-:W0:Y:S01]  /*2a20*/  MUFU.RCP R18, R3 ;  /* 0x0000000300127308 */ /* 0x000e220000001000 */
[----:B------:R-:W-:Y:S01]  /*2a30*/  IMAD.MOV.U32 R17, RZ, RZ, RZ ;  /* 0x000000ffff117224 */ /* 0x000fe200078e00ff */
        /* <DEDUP_REMOVED lines=14> */
[----:B------:R-:W-:Y:S02]  /*2b20*/  MOV R0, R14 ;  /* 0x0000000e00007202 */ /* 0x000fe40000000f00 */
[----:B------:R-:W-:-:S07]  /*2b30*/  MOV R18, 0x2b50 ;  /* 0x00002b5000127802 */ /* 0x000fce0000000f00 */
[----:B------:R-:W-:Y:S05]  /*2b40*/  CALL.REL.NOINC `($__internal_310_$__cuda_sm3x_div_rn_noftz_f32_slowpath) ;  /* 0x0000000000bc7944 */ /* 0x000fea0003c00000 */
[----:B------:R-:W-:-:S07]  /*2b50*/  IMAD.MOV.U32 R13, RZ, RZ, R0 ;  /* 0x000000ffff0d7224 */ /* 0x000fce00078e0000 */
.L_x_19161:
[----:B------:R-:W-:Y:S05]  /*2b60*/  BSYNC.RECONVERGENT B1 ;  /* 0x0000000000017941 */ /* 0x000fea0003800200 */
.L_x_19160:
        /* <DEDUP_REMOVED lines=13> */
[----:B------:R-:W-:Y:S05]  /*2c40*/  CALL.REL.NOINC `($__internal_310_$__cuda_sm3x_div_rn_noftz_f32_slowpath) ;  /* 0x00000000007c7944 */ /* 0x000fea0003c00000 */
[----:B------:R-:W-:-:S07]  /*2c50*/  IMAD.MOV.U32 R7, RZ, RZ, R0 ;  /* 0x000000ffff077224 */ /* 0x000fce00078e0000 */
.L_x_19163:
[----:B------:R-:W-:Y:S05]  /*2c60*/  BSYNC.RECONVERGENT B1 ;  /* 0x0000000000017941 */ /* 0x000fea0003800200 */
.L_x_19162:
        /* <DEDUP_REMOVED lines=14> */
[----:B------:R-:W-:-:S07]  /*2d50*/  MOV R13, R0 ;  /* 0x00000000000d7202 */ /* 0x000fce0000000f00 */
.L_x_19165:
[----:B------:R-:W-:Y:S05]  /*2d60*/  BSYNC.RECONVERGENT B1 ;  /* 0x0000000000017941 */ /* 0x000fea0003800200 */
.L_x_19164:
[----:B------:R0:W-:Y:S01]  /*2d70*/  STG.E desc[UR10][R10.64+0xc00], R13 ;  /* 0x000c000d0a007986 */ /* 0x0001e2000c10190a */
[----:B------:R-:W-:-:S05]  /*2d80*/  VIADD R16, R16, 0x400 ;  /* 0x0000040010107836 */ /* 0x000fca0000000000 */
[----:B------:R-:W-:-:S13]  /*2d90*/  ISETP.GE.AND P0, PT, R16, UR14, PT ;  /* 0x0000000e10007c0c */ /* 0x000fda000bf06270 */
[----:B0-----:R-:W-:Y:S05]  /*2da0*/  @!P0 BRA `(.L_x_19166) ;  /* 0xfffffff800c48947 */ /* 0x001fea000383ffff */
.L_x_19149:
[----:B0-----:R-:W-:Y:S05]  /*2db0*/  BSYNC.RECONVERGENT B0 ;  /* 0x0000000000007941 */ /* 0x001fea0003800200 */
.L_x_19148:
[----:B------:R-:W0:Y:S01]  /*2dc0*/  LDCU UR5, c[0x0][0x370] ;  /* 0x00006e00ff0577ac */ /* 0x000e220008000800 */
[----:B------:R-:W5:Y:S01]  /*2dd0*/  LDCU.64 UR8, c[0x0][0x3e8] ;  /* 0x00007d00ff0877ac */ /* 0x000f620008000a00 */
[----:B0-----:R-:W-:-:S04]  /*2de0*/  UIADD3 UR6, UP0, UPT, UR5, UR6, URZ ;  /* 0x0000000605067290 */ /* 0x001fc8000ff1e0ff */
[----:B------:R-:W-:Y:S02]  /*2df0*/  UIADD3.X UR4, UPT, UPT, URZ, UR4, URZ, UP0, !UPT ;  /* 0x00000004ff047290 */ /* 0x000fe400087fe4ff */
[----:B-----5:R-:W-:-:S04]  /*2e00*/  UISETP.GE.U32.AND UP0, UPT, UR6, UR8, UPT ;  /* 0x000000080600728c */ /* 0x020fc8000bf06070 */
[----:B------:R-:W-:-:S09]  /*2e10*/  UISETP.GE.AND.EX UP0, UPT, UR4, UR9, UPT, UP0 ;  /* 0x000000090400728c */ /* 0x000fd2000bf06300 */
[----:B------:R-:W-:Y:S05]  /*2e20*/  BRA.U !UP0, `(.L_x_19167) ;  /* 0xffffffd108b07547 */ /* 0x000fea000b83ffff */
[----:B------:R-:W-:Y:S05]  /*2e30*/  EXIT ;  /* 0x000000000000794d */ /* 0x000fea0003800000 */
        .weak           $__internal_310_$__cuda_sm3x_div_rn_noftz_f32_slowpath
        .type           $__internal_310_$__cuda_sm3x_div_rn_noftz_f32_slowpath,@function
        .size           $__internal_310_$__cuda_sm3x_div_rn_noftz_f32_slowpath,(.L_x_37687 - $__internal_310_$__cuda_sm3x_div_rn_noftz_f32_slowpath)
$__internal_310_$__cuda_sm3x_div_rn_noftz_f32_slowpath:
        /* <DEDUP_REMOVED lines=35> */
.L_x_19169:
        /* <DEDUP_REMOVED lines=51> */
.L_x_19176:
[----:B------:R-:W-:-:S04]  /*33a0*/  LOP3.LUT R0, R0, 0x80000000, RZ, 0xc0, !PT ;  /* 0x8000000000007812 */ /* 0x000fc800078ec0ff */
[----:B------:R-:W-:Y:S01]  /*33b0*/  LOP3.LUT R0, R0, 0x7f800000, RZ, 0xfc, !PT ;  /* 0x7f80000000007812 */ /* 0x000fe200078efcff */
[----:B------:R-:W-:Y:S06]  /*33c0*/  BRA `(.L_x_19177) ;  /* 0x0000000000047947 */ /* 0x000fec0003800000 */
.L_x_19175:
[----:B------:R-:W-:-:S07]  /*33d0*/  IMAD R0, R20, 0x800000, R0 ;  /* 0x0080000014007824 */ /* 0x000fce00078e0200 */
.L_x_19177:
[----:B------:R-:W-:Y:S05]  /*33e0*/  BSYNC.RECONVERGENT B4 ;  /* 0x0000000000047941 */ /* 0x000fea0003800200 */
.L_x_19174:
[----:B------:R-:W-:Y:S05]  /*33f0*/  BRA `(.L_x_19178) ;  /* 0x0000000000207947 */ /* 0x000fea0003800000 */
.L_x_19173:
[----:B------:R-:W-:-:S04]  /*3400*/  LOP3.LUT R0, R19, 0x80000000, R0, 0x48, !PT ;  /* 0x8000000013007812 */ /* 0x000fc800078e4800 */
[----:B------:R-:W-:Y:S01]  /*3410*/  LOP3.LUT R0, R0, 0x7f800000, RZ, 0xfc, !PT ;  /* 0x7f80000000007812 */ /* 0x000fe200078efcff */
[----:B------:R-:W-:Y:S06]  /*3420*/  BRA `(.L_x_19178) ;  /* 0x0000000000147947 */ /* 0x000fec0003800000 */
.L_x_19172:
[----:B------:R-:W-:Y:S01]  /*3430*/  LOP3.LUT R0, R19, 0x80000000, R0, 0x48, !PT ;  /* 0x8000000013007812 */ /* 0x000fe200078e4800 */
[----:B------:R-:W-:Y:S06]  /*3440*/  BRA `(.L_x_19178) ;  /* 0x00000000000c7947 */ /* 0x000fec0003800000 */
.L_x_19171:
[----:B------:R-:W0:Y:S01]  /*3450*/  MUFU.RSQ R0, -QNAN ;  /* 0xffc0000000007908 */ /* 0x000e220000001400 */
[----:B------:R-:W-:Y:S05]  /*3460*/  BRA `(.L_x_19178) ;  /* 0x0000000000047947 */ /* 0x000fea0003800000 */
.L_x_19170:
[----:B------:R-:W-:-:S07]  /*3470*/  FADD.FTZ R0, R0, R3 ;  /* 0x0000000300007221 */ /* 0x000fce0000010000 */
.L_x_19178:
[----:B------:R-:W-:Y:S05]  /*3480*/  BSYNC.RECONVERGENT B3 ;  /* 0x0000000000037941 */ /* 0x000fea0003800200 */
.L_x_19168:
[----:B------:R-:W-:-:S04]  /*3490*/  IMAD.MOV.U32 R19, RZ, RZ, 0x0 ;  /* 0x00000000ff137424 */ /* 0x000fc800078e00ff */
[----:B0-----:R-:W-:Y:S05]  /*34a0*/  RET.REL.NODEC R18 `(_Z20SoftmaxBlockSMemImplI22BroadcastScaleMaskLoadIffbLm2EiE11DirectStoreIffEfLi1ELi256EL9Algorithm0EEvT_T0_ll) ;  /* 0xffffffc812d47950 */ /* 0x001fea0003c3ffff */
.L_x_19179:
        /* <DEDUP_REMOVED lines=13> */
.L_x_37687:


//--------------------- .text._Z20SoftmaxBlockSMemImplI22BroadcastScaleMaskLoadIffbLm2EiE11DirectStoreIffEfLi1ELi512EL9Algorithm0EEvT_T0_ll --------------------------
	.section	.text._Z20SoftmaxBlockSMemImplI22BroadcastScaleMaskLoadIffbLm2EiE11DirectStoreIffEfLi1ELi512EL9Algorithm0EEvT_T0_ll,"ax",@progbits
	.align	128
        .global         _Z20SoftmaxBlockSMemImplI22BroadcastScaleMaskLoadIffbLm2EiE11DirectStoreIffEfLi1ELi512EL9Algorithm0EEvT_T0_ll
        .type           _Z20SoftmaxBlockSMemImplI22BroadcastScaleMaskLoadIffbLm2EiE11DirectStoreIffEfLi1ELi512EL9Algorithm0EEvT_T0_ll,@function
        .size           _Z20SoftmaxBlockSMemImplI22BroadcastScaleMaskLoadIffbLm2EiE11DirectStoreIffEfLi1ELi512EL9Algorithm0EEvT_T0_ll,(.L_x_37688 - _Z20SoftmaxBlockSMemImplI22BroadcastScaleMaskLoadIffbLm2EiE11DirectStoreIffEfLi1ELi512EL9Algorithm0EEvT_T0_ll)
        .other          _Z20SoftmaxBlockSMemImplI22BroadcastScaleMaskLoadIffbLm2EiE11DirectStoreIffEfLi1ELi512EL9Algorithm0EEvT_T0_ll,@"STO_CUDA_ENTRY STV_DEFAULT"
_Z20SoftmaxBlockSMemImplI22BroadcastScaleMaskLoadIffbLm2EiE11DirectStoreIffEfLi1ELi512EL9Algorithm0EEvT_T0_ll:
.text._Z20SoftmaxBlockSMemImplI22BroadcastScaleMaskLoadIffbLm2EiE11DirectStoreIffEfLi1ELi512EL9Algorithm0EEvT_T0_ll:
        /* <DEDUP_REMOVED lines=15> */
.L_x_19215:
[----:B------:R-:W0:Y:S01]  /*00f0*/  LDCU UR5, c[0x0][0x3f0] ;  /* 0x00007e00ff0577ac */ /* 0x000e220008000800 */
[----:B------:R-:W-:Y:S01]  /*0100*/  BSSY.RECONVERGENT B0, `(.L_x_19180) ;  /* 0x0000150000007945 */ /* 0x000fe20003800200 */
[----:B-12---:R-:W-:Y:S01]  /*0110*/  IMAD.MOV.U32 R7, RZ, RZ, -0x800000 ;  /* 0xff800000ff077424 */ /* 0x006fe200078e00ff */
[----:B------:R-:W1:Y:S01]  /*0120*/  LDCU UR9, c[0x0][0x3f0] ;  /* 0x00007e00ff0977ac */ /* 0x000e620008000800 */
[----:B------:R-:W2:Y:S01]  /*0130*/  LDCU.64 UR12, c[0x0][0x3b8] ;  /* 0x00007700ff0c77ac */ /* 0x000ea20008000a00 */
[----:B---3--:R-:W3:Y:S01]  /*0140*/  LDCU.128 UR16, c[0x0][0x380] ;  /* 0x00007000ff1077ac */ /* 0x008ee20008000c00 */
[----:B0-----:R-:W-:-:S05]  /*0150*/  IMAD.U32 R3, RZ, RZ, UR5 ;  /* 0x00000005ff037e24 */ /* 0x001fca000f8e00ff */
[----:B------:R-:W-:-:S13]  /*0160*/  ISETP.GE.AND P0, PT, R2, R3, PT ;  /* 0x000000030200720c */ /* 0x000fda0003f06270 */
[----:B-1234-:R-:W-:Y:S05]  /*0170*/  @P0 BRA `(.L_x_19181) ;  /* 0x0000001400200947 */ /* 0x01efea0003800000 */
        /* <DEDUP_REMOVED lines=19> */
[----:B---3--:R-:W-:-:S06]  /*02b0*/  IADD3 R8, PT, PT, R0, 0xffffffe, RZ ;  /* 0x0ffffffe00087810 */ /* 0x008fcc0007ffe0ff */
[----:B------:R3:W4:Y:S02]  /*02c0*/  F2I.FTZ.U32.TRUNC.NTZ R9, R8 ;  /* 0x0000000800097305 */ /* 0x000724000021f000 */
[----:B---3--:R-:W-:Y:S02]  /*02d0*/  IMAD.MOV.U32 R8, RZ, RZ, RZ ;  /* 0x000000ffff087224 */ /* 0x008fe400078e00ff */
[----:B----4-:R-:W-:-:S04]  /*02e0*/  IMAD.MOV R7, RZ, RZ, -R9 ;  /* 0x000000ffff077224 */ /* 0x010fc800078e0a09 */
[----:B------:R-:W-:-:S04]  /*02f0*/  IMAD R7, R7, R20, RZ ;  /* 0x0000001407077224 */ /* 0x000fc800078e02ff */
[----:B------:R-:W-:-:S04]  /*0300*/  IMAD.HI.U32 R22, R9, R7, R8 ;  /* 0x0000000709167227 */ /* 0x000fc800078e0008 */
[----:B------:R-:W-:Y:S02]  /*0310*/  IMAD.MOV.U32 R7, RZ, RZ, R10 ;  /* 0x000000ffff077224 */ /* 0x000fe400078e000a */
[----:B------:R-:W3:Y:S02]  /*0320*/  LDC.64 R10, c[0x0][0x388] ;  /* 0x0000e200ff0a7b82 */ /* 0x000ee40000000a00 */
[----:B------:R-:W-:-:S04]  /*0330*/  IMAD.HI.U32 R0, R22, R7, RZ ;  /* 0x0000000716007227 */ /* 0x000fc800078e00ff */
[----:B------:R-:W-:-:S04]  /*0340*/  IMAD.MOV R9, RZ, RZ, -R0 ;  /* 0x000000ffff097224 */ /* 0x000fc800078e0a00 */
[C---:B------:R-:W-:Y:S02]  /*0350*/  IMAD R7, R20.reuse, R9, R7 ;  /* 0x0000000914077224 */ /* 0x040fe400078e0207 */
[----:B------:R-:W4:Y:S03]  /*0360*/  LDC.64 R8, c[0x0][0x398] ;  /* 0x0000e600ff087b82 */ /* 0x000f260000000a00 */
[----:B------:R-:W-:-:S13]  /*0370*/  ISETP.GT.U32.AND P1, PT, R20, R7, PT ;  /* 0x000000071400720c */ /* 0x000fda0003f24070 */
[----:B------:R-:W-:Y:S01]  /*0380*/  @!P1 IMAD.IADD R7, R7, 0x1, -R20 ;  /* 0x0000000107079824 */ /* 0x000fe200078e0a14 */
[----:B------:R-:W-:-:S04]  /*0390*/  @!P1 IADD3 R0, PT, PT, R0, 0x1, RZ ;  /* 0x0000000100009810 */ /* 0x000fc80007ffe0ff */
[----:B------:R-:W-:Y:S02]  /*03a0*/  ISETP.GE.U32.AND P0, PT, R7, R20, PT ;  /* 0x000000140700720c */ /* 0x000fe40003f06070 */
[----:B------:R-:W-:Y:S02]  /*03b0*/  LOP3.LUT R7, R23, R6, RZ, 0x3c, !PT ;  /* 0x0000000617077212 */ /* 0x000fe400078e3cff */
[----:B----4-:R-:W-:Y:S02]  /*03c0*/  ISETP.NE.U32.AND P1, PT, R8, 0x1, PT ;  /* 0x000000010800780c */ /* 0x010fe40003f25070 */
[----:B------:R-:W-:Y:S02]  /*03d0*/  ISETP.GE.AND P3, PT, R7, RZ, PT ;  /* 0x000000ff0700720c */ /* 0x000fe40003f66270 */
[----:B------:R-:W-:-:S05]  /*03e0*/  ISETP.NE.AND.EX P1, PT, R9, RZ, PT, P1 ;  /* 0x000000ff0900720c */ /* 0x000fca0003f25310 */
[----:B------:R-:W-:Y:S01]  /*03f0*/  @P0 VIADD R0, R0, 0x1 ;  /* 0x0000000100000836 */ /* 0x000fe20000000000 */
[----:B--2---:R-:W-:-:S04]  /*0400*/  ISETP.NE.U32.AND P0, PT, R16, 0x1, PT ;  /* 0x000000011000780c */ /* 0x004fc80003f05070 */
[----:B------:R-:W-:Y:S01]  /*0410*/  ISETP.NE.AND.EX P0, PT, R17, RZ, PT, P0 ;  /* 0x000000ff1100720c */ /* 0x000fe20003f05300 */
[----:B------:R-:W-:Y:S01]  /*0420*/  @!P3 IMAD.MOV R0, RZ, RZ, -R0 ;  /* 0x000000ffff00b224 */ /* 0x000fe200078e0a00 */
[----:B------:R-:W-:-:S04]  /*0430*/  SHF.R.S64 R17, RZ, 0x1e, R23 ;  /* 0x0000001eff117819 */ /* 0x000fc80000001017 */
        /* <DEDUP_REMOVED lines=11> */
[----:B---3--:R-:W-:-:S04]  /*04f0*/  IADD3 R18, P4, PT, R0, R10, RZ ;  /* 0x0000000a00127210 */ /* 0x008fc80007f9e0ff */
        /* <DEDUP_REMOVED lines=36> */
[----:B------:R-:W-:-:S04]  /*0740*/  IADD3 R16, P3, PT, R27, R12, RZ ;  /* 0x0000000c1b107210 */ /* 0x000fc80007f7e0ff */
[----:B------:R-:W-:Y:S02]  /*0750*/  IADD3 R18, P4, PT, R19, R10, RZ ;  /* 0x0000000a13127210 */ /* 0x000fe40007f9e0ff */
        /* <DEDUP_REMOVED lines=44> */
.L_x_19183:
[----:B------:R-:W-:Y:S05]  /*0a20*/  BSYNC.RECONVERGENT B1 ;  /* 0x0000000000017941 */ /* 0x000fea0003800200 */
.L_x_19182:
        /* <DEDUP_REMOVED lines=30> */
.L_x_19184:
[----:B------:R-:W0:Y:S01]  /*0c10*/  LDC R23, c[0x0][0x3a8] ;  /* 0x0000ea00ff177b82 */ /* 0x000e220000000800 */
[----:B------:R-:W-:Y:S01]  /*0c20*/  IABS R3, R14 ;  /* 0x0000000e00037213 */ /* 0x000fe20000000000 */
[C---:B------:R-:W-:Y:S02]  /*0c30*/  VIADD R18, R14.reuse, 0x200 ;  /* 0x000002000e127836 */ /* 0x040fe40000000000 */
[----:B------:R-:W-:Y:S02]  /*0c40*/  VIADD R21, R14, 0x600 ;  /* 0x000006000e157836 */ /* 0x000fe40000000000 */
[----:B------:R-:W-:-:S03]  /*0c50*/  IMAD.HI.U32 R9, R13, R3, RZ ;  /* 0x000000030d097227 */ /* 0x000fc600078e00ff */
[----:B------:R-:W-:Y:S01]  /*0c60*/  IABS R26, R21 ;  /* 0x00000015001a7213 */ /* 0x000fe20000000000 */
[----:B------:R-:W-:Y:S01]  /*0c70*/  IMAD.MOV R10, RZ, RZ, -R9 ;  /* 0x000000ffff0a7224 */ /* 0x000fe200078e0a09 */
        /* <DEDUP_REMOVED lines=16> */
[----:B------:R-:W-:Y:S02]  /*0d80*/  P2R R28, PR, RZ, 0x10 ;  /* 0x00000010ff1c7803 */ /* 0x000fe40000000000 */
[----:B0-----:R-:W-:-:S05]  /*0d90*/  IADD3 R13, PT, PT, RZ, -R11, RZ ;  /* 0x8000000bff0d7210 */ /* 0x001fca0007ffe0ff */
[----:B------:R-:W-:-:S04]  /*0da0*/  IMAD R13, R13, R8, RZ ;  /* 0x000000080d0d7224 */ /* 0x000fc800078e02ff */
[----:B------:R-:W-:-:S04]  /*0db0*/  IMAD.HI.U32 R13, R11, R13, R10 ;  /* 0x0000000d0b0d7227 */ /* 0x000fc800078e000a */
[----:B------:R-:W-:Y:S02]  /*0dc0*/  IMAD.MOV.U32 R11, RZ, RZ, R19 ;  /* 0x000000ffff0b7224 */ /* 0x000fe400078e0013 */
[----:B------:R-:W-:Y:S02]  /*0dd0*/  VIADD R19, R14, 0x400 ;  /* 0x000004000e137836 */ /* 0x000fe40000000000 */
[----:B------:R-:W-:-:S03]  /*0de0*/  IMAD.HI.U32 R20, R13, R11, RZ ;  /* 0x0000000b0d147227 */ /* 0x000fc600078e00ff */
[----:B------:R-:W-:Y:S01]  /*0df0*/  IABS R22, R19 ;  /* 0x0000001300167213 */ /* 0x000fe20000000000 */
[----:B------:R-:W-:Y:S01]  /*0e00*/  IMAD.HI.U32 R24, R13, R26, RZ ;  /* 0x0000001a0d187227 */ /* 0x000fe200078e00ff */
[----:B------:R-:W-:-:S03]  /*0e10*/  IADD3 R10, PT, PT, -R20, RZ, RZ ;  /* 0x000000ff140a7210 */ /* 0x000fc60007ffe1ff */
[----:B------:R-:W-:Y:S02]  /*0e20*/  IMAD.MOV.U32 R3, RZ, RZ, R22 ;  /* 0x000000ffff037224 */ /* 0x000fe400078e0016 */
[----:B------:R-:W-:Y:S01]  /*0e30*/  IMAD R11, R8, R10, R11 ;  /* 0x0000000a080b7224 */ /* 0x000fe200078e020b */
[----:B------:R-:W-:Y:S01]  /*0e40*/  LOP3.LUT R10, R14, R23, RZ, 0x3c, !PT ;  /* 0x000000170e0a7212 */ /* 0x000fe200078e3cff */
[----:B------:R-:W-:-:S03]  /*0e50*/  IMAD.HI.U32 R22, R13, R3, RZ ;  /* 0x000000030d167227 */ /* 0x000fc600078e00ff */
[----:B------:R-:W-:Y:S02]  /*0e60*/  ISETP.GT.U32.AND P2, PT, R12, R11, PT ;  /* 0x0000000b0c00720c */ /* 0x000fe40003f44070 */
[----:B------:R-:W-:Y:S02]  /*0e70*/  ISETP.GE.AND P3, PT, R10, RZ, PT ;  /* 0x000000ff0a00720c */ /* 0x000fe40003f66270 */
[----:B------:R-:W-:-:S05]  /*0e80*/  IADD3 R10, PT, PT, -R22, RZ, RZ ;  /* 0x000000ff160a7210 */ /* 0x000fca0007ffe1ff */
[----:B------:R-:W-:-:S04]  /*0e90*/  IMAD R3, R8, R10, R3 ;  /* 0x0000000a08037224 */ /* 0x000fc800078e0203 */
[----:B------:R-:W-:Y:S02]  /*0ea0*/  @!P2 IMAD.IADD R11, R11, 0x1, -R8 ;  /* 0x000000010b0ba824 */ /* 0x000fe400078e0a08 */
[----:B------:R-:W-:Y:S01]  /*0eb0*/  @!P3 IMAD.MOV R9, RZ, RZ, -R9 ;  /* 0x000000ffff09b224 */ /* 0x000fe200078e0a09 */
[----:B------:R-:W-:Y:S01]  /*0ec0*/  ISETP.GT.U32.AND P3, PT, R12, R3, PT ;  /* 0x000000030c00720c */ /* 0x000fe20003f64070 */
[----:B------:R-:W-:Y:S01]  /*0ed0*/  @!P2 VIADD R20, R20, 0x1 ;  /* 0x000000011414a836 */ /* 0x000fe20000000000 */
[----:B------:R-:W-:Y:S01]  /*0ee0*/  ISETP.GE.U32.AND P5, PT, R11, R12, PT ;  /* 0x0000000c0b00720c */ /* 0x000fe20003fa6070 */
[----:B------:R-:W-:Y:S01]  /*0ef0*/  IMAD.MOV R11, RZ, RZ, -R24 ;  /* 0x000000ffff0b7224 */ /* 0x000fe200078e0a18 */
[----:B------:R-:W-:Y:S02]  /*0f00*/  SEL R9, R25, R9, !P4 ;  /* 0x0000000919097207 */ /* 0x000fe40006000000 */
[----:B------:R-:W-:Y:S01]  /*0f10*/  P2R R10, PR, RZ, 0x20 ;  /* 0x00000020ff0a7803 */ /* 0x000fe20000000000 */
[----:B------:R-:W-:Y:S01]  /*0f20*/  IMAD R11, R8, R11, R26 ;  /* 0x0000000b080b7224 */ /* 0x000fe200078e021a */
[----:B------:R-:W-:-:S02]  /*0f30*/  IADD3 R26, PT, PT, -R23, RZ, RZ ;  /* 0x000000ff171a7210 */ /* 0x000fc40007ffe1ff */
[----:B------:R-:W-:Y:S02]  /*0f40*/  ISETP.NE.AND P4, PT, R10, RZ, PT ;  /* 0x000000ff0a00720c */ /* 0x000fe40003f85270 */
[----:B------:R-:W-:Y:S01]  /*0f50*/  ISETP.GT.U32.AND P5, PT, R12, R11, PT ;  /* 0x0000000b0c00720c */ /* 0x000fe20003fa4070 */
[C---:B------:R-:W-:Y:S01]  /*0f60*/  IMAD R10, R9.reuse, R26, R14 ;  /* 0x0000001a090a7224 */ /* 0x040fe200078e020e */
[----:B------:R-:W-:Y:S01]  /*0f70*/  SEL R9, R9, RZ, P0 ;  /* 0x000000ff09097207 */ /* 0x000fe20000000000 */
[----:B------:R-:W-:Y:S01]  /*0f80*/  @!P3 VIADD R22, R22, 0x1 ;  /* 0x000000011616b836 */ /* 0x000fe20000000000 */
[----:B------:R-:W-:Y:S01]  /*0f90*/  IADD3 R6, P2, PT, RZ, R6, RZ ;  /* 0x00000006ff067210 */ /* 0x000fe20007f5e0ff */
[----:B------:R-:W-:Y:S01]  /*0fa0*/  @!P3 IMAD.IADD R3, R3, 0x1, -R8 ;  /* 0x000000010303b824 */ /* 0x000fe200078e0a08 */
[----:B------:R-:W-:Y:S01]  /*0fb0*/  SEL R10, R10, RZ, P1 ;  /* 0x000000ff0a0a7207 */ /* 0x000fe20000800000 */
[----:B------:R-:W-:Y:S01]  /*0fc0*/  IMAD R9, R9, UR12, RZ ;  /* 0x0000000c09097c24 */ /* 0x000fe2000f8e02ff */
[----:B------:R-:W-:-:S03]  /*0fd0*/  IADD3.X R27, PT, PT, R0, R15, RZ, P2, !PT ;  /* 0x0000000f001b7210 */ /* 0x000fc600017fe4ff */
        /* <DEDUP_REMOVED lines=11> */
[-C--:B------:R-:W-:Y:S01]  /*1090*/  LOP3.LUT R31, R19, R23.reuse, RZ, 0x3c, !PT ;  /* 0x00000017131f7212 */ /* 0x080fe200078e3cff */
[----:B------:R-:W-:Y:S01]  /*10a0*/  @P3 VIADD R24, R24, 0x1 ;  /* 0x0000000118183836 */ /* 0x000fe20000000000 */
[----:B------:R-:W-:Y:S01]  /*10b0*/  IADD3 R29, P3, PT, RZ, R6, RZ ;  /* 0x00000006ff1d7210 */ /* 0x000fe20007f7e0ff */
[----:B------:R0:W2:Y:S03]  /*10c0*/  LDG.E R10, desc[UR10][R10.64] ;  /* 0x0000000a0a0a7981 */ /* 0x0000a6000c1e1900 */
[----:B------:R-:W-:Y:S01]  /*10d0*/  IADD3.X R34, PT, PT, R27, 0x200, RZ, P3, !PT ;  /* 0x000002001b227810 */ /* 0x000fe20001ffe4ff */
[----:B------:R1:W3:Y:S01]  /*10e0*/  LDG.E.U8 R3, desc[UR10][R8.64] ;  /* 0x0000000a08037981 */ /* 0x0002e2000c1e1100 */
[----:B------:R-:W-:Y:S01]  /*10f0*/  LOP3.LUT R23, R21, R23, RZ, 0x3c, !PT ;  /* 0x0000001715177212 */ /* 0x000fe200078e3cff */
[----:B------:R-:W-:Y:S01]  /*1100*/  @P4 VIADD R20, R20, 0x1 ;  /* 0x0000000114144836 */ /* 0x000fe20000000000 */
[----:B------:R-:W-:-:S02]  /*1110*/  SHF.R.S64 R32, R29, 0x1e, R34 ;  /* 0x0000001e1d207819 */ /* 0x000fc40000001022 */
[----:B------:R-:W-:Y:S02]  /*1120*/  ISETP.NE.AND P4, PT, R28, RZ, PT ;  /* 0x000000ff1c00720c */ /* 0x000fe40003f85270 */
[----:B0-----:R-:W-:Y:S02]  /*1130*/  P2R R11, PR, RZ, 0x20 ;  /* 0x00000020ff0b7803 */ /* 0x001fe40000000000 */
[----:B------:R-:W-:Y:S02]  /*1140*/  ISETP.GE.AND P5, PT, R23, RZ, PT ;  /* 0x000000ff1700720c */ /* 0x000fe40003fa6270 */
[----:B-1----:R-:W-:-:S04]  /*1150*/  IADD3 R8, P6, PT, R32, UR16, RZ ;  /* 0x0000001020087c10 */ /* 0x002fc8000ffde0ff */
[----:B------:R-:W-:Y:S02]  /*1160*/  LEA.HI.X.SX32 R9, R34, UR17, 0x2, P6 ;  /* 0x0000001122097c11 */ /* 0x000fe4000b0f16ff */
[----:B------:R-:W-:-:S05]  /*1170*/  ISETP.NE.AND P6, PT, R11, RZ, PT ;  /* 0x000000ff0b00720c */ /* 0x000fca0003fc5270 */
[----:B------:R-:W-:Y:S01]  /*1180*/  @!P5 IADD3 R24, PT, PT, -R24, RZ, RZ ;  /* 0x000000ff1818d210 */ /* 0x000fe20007ffe1ff */
[----:B------:R0:W4:Y:S01]  /*1190*/  LDG.E R28, desc[UR10][R8.64] ;  /* 0x0000000a081c7981 */ /* 0x000122000c1e1900 */
[----:B------:R-:W-:-:S06]  /*11a0*/  ISETP.GE.AND P5, PT, R30, RZ, PT ;  /* 0x000000ff1e00720c */ /* 0x000fcc0003fa6270 */
[----:B------:R-:W-:Y:S01]  /*11b0*/  @P6 VIADD R22, R22, 0x1 ;  /* 0x0000000116166836 */ /* 0x000fe20000000000 */
[----:B------:R-:W-:Y:S02]  /*11c0*/  ISETP.GE.AND P6, PT, R31, RZ, PT ;  /* 0x000000ff1f00720c */ /* 0x000fe40003fc6270 */
[----:B------:R-:W-:-:S04]  /*11d0*/  SEL R24, R25, R24, !P4 ;  /* 0x0000001819187207 */ /* 0x000fc80006000000 */
[----:B------:R-:W-:Y:S02]  /*11e0*/  @!P5 IMAD.MOV R20, RZ, RZ, -R20 ;  /* 0x000000ffff14d224 */ /* 0x000fe400078e0a14 */
[C---:B------:R-:W-:Y:S01]  /*11f0*/  IMAD R21, R24.reuse, R26, R21 ;  /* 0x0000001a18157224 */ /* 0x040fe200078e0215 */
[----:B------:R-:W-:Y:S02]  /*1200*/  SEL R24, R24, RZ, P0 ;  /* 0x000000ff18187207 */ /* 0x000fe40000000000 */
[----:B------:R-:W-:Y:S02]  /*1210*/  SEL R11, R25, R20, !P4 ;  /* 0x00000014190b7207 */ /* 0x000fe40006000000 */
[----:B------:R-:W-:Y:S01]  /*1220*/  @!P6 IMAD.MOV R22, RZ, RZ, -R22 ;  /* 0x000000ffff16e224 */ /* 0x000fe200078e0a16 */
[----:B------:R-:W-:Y:S01]  /*1230*/  SEL R21, R21, RZ, P1 ;  /* 0x000000ff15157207 */ /* 0x000fe20000800000 */
[----:B------:R-:W-:Y:S02]  /*1240*/  IMAD R24, R24, UR12, RZ ;  /* 0x0000000c18187c24 */ /* 0x000fe4000f8e02ff */
[----:B------:R-:W-:Y:S01]  /*1250*/  IMAD R18, R11, R26, R18 ;  /* 0x0000001a0b127224 */ /* 0x000fe200078e0212 */
[----:B------:R-:W-:-:S02]  /*1260*/  SEL R22, R25, R22, !P4 ;  /* 0x0000001619167207 */ /* 0x000fc40006000000 */
[----:B------:R-:W-:Y:S01]  /*1270*/  SEL R11, R11, RZ, P0 ;  /* 0x000000ff0b0b7207 */ /* 0x000fe20000000000 */
[----:B------:R-:W-:Y:S01]  /*1280*/  IMAD R21, R21, UR13, R24 ;  /* 0x0000000d15157c24 */ /* 0x000fe2000f8e0218 */
[----:B------:R-:W-:Y:S01]  /*1290*/  SEL R18, R18, RZ, P1 ;  /* 0x000000ff12127207 */ /* 0x000fe20000800000 */
[C---:B------:R-:W-:Y:S01]  /*12a0*/  IMAD R19, R22.reuse, R26, R19 ;  /* 0x0000001a16137224 */ /* 0x040fe200078e0213 */
[----:B------:R-:W-:Y:S01]  /*12b0*/  SEL R22, R22, RZ, P0 ;  /* 0x000000ff16167207 */ /* 0x000fe20000000000 */
[----:B------:R-:W-:Y:S01]  /*12c0*/  IMAD R11, R11, UR12, RZ ;  /* 0x0000000c0b0b7c24 */ /* 0x000fe2000f8e02ff */
[----:B------:R-:W-:Y:S02]  /*12d0*/  IADD3 R24, P4, PT, R21, UR18, RZ ;  /* 0x0000001215187c10 */ /* 0x000fe4000ff9e0ff */
[----:B------:R-:W-:Y:S01]  /*12e0*/  SEL R19, R19, RZ, P1 ;  /* 0x000000ff13137207 */ /* 0x000fe20000800000 */
[----:B------:R-:W-:Y:S01]  /*12f0*/  IMAD R22, R22, UR12, RZ ;  /* 0x0000000c16167c24 */ /* 0x000fe2000f8e02ff */
[----:B------:R-:W-:Y:S01]  /*1300*/  IADD3.X R32, PT, PT, R27, 0x400, RZ, P3, !PT ;  /* 0x000004001b207810 */ /* 0x000fe20001ffe4ff */
[----:B------:R-:W-:Y:S01]  /*1310*/  IMAD R11, R18, UR13, R11 ;  /* 0x0000000d120b7c24 */ /* 0x000fe2000f8e020b */
[----:B------:R-:W-:Y:S01]  /*1320*/  LEA.HI.X.SX32 R25, R21, UR19, 0x1, P4 ;  /* 0x0000001315197c11 */ /* 0x000fe2000a0f0eff */
[----:B------:R-:W-:Y:S01]  /*1330*/  IMAD R21, R19, UR13, R22 ;  /* 0x0000000d13157c24 */ /* 0x000fe2000f8e0216 */
[----:B------:R-:W-:-:S02]  /*1340*/  IADD3.X R30, PT, PT, R27, 0x600, RZ, P3, !PT ;  /* 0x000006001b1e7810 */ /* 0x000fc40001ffe4ff */
[----:B------:R-:W-:Y:S01]  /*1350*/  SHF.R.S64 R18, R29, 0x1e, R32 ;  /* 0x0000001e1d127819 */ /* 0x000fe20000001020 */
[----:B------:R1:W5:Y:S01]  /*1360*/  LDG.E.U8 R26, desc[UR10][R24.64] ;  /* 0x0000000a181a7981 */ /* 0x000362000c1e1100 */
[----:B0-----:R-:W-:Y:S02]  /*1370*/  IADD3 R8, P3, PT, R11, UR18, RZ ;  /* 0x000000120b087c10 */ /* 0x001fe4000ff7e0ff */
[----:B------:R-:W-:Y:S02]  /*1380*/  IADD3 R18, P4, PT, R18, UR16, RZ ;  /* 0x0000001012127c10 */ /* 0x000fe4000ff9e0ff */
[----:B------:R-:W-:Y:S02]  /*1390*/  IADD3 R20, P5, PT, R21, UR18, RZ ;  /* 0x0000001215147c10 */ /* 0x000fe4000ffbe0ff */
[----:B------:R-:W-:Y:S02]  /*13a0*/  LEA.HI.X.SX32 R9, R11, UR19, 0x1, P3 ;  /* 0x000000130b097c11 */ /* 0x000fe400098f0eff */
[----:B------:R-:W-:Y:S01]  /*13b0*/  LEA.HI.X.SX32 R19, R32, UR17, 0x2, P4 ;  /* 0x0000001120137c11 */ /* 0x000fe2000a0f16ff */
[----:B-1----:R-:W2:Y:S01]  /*13c0*/  LDC.64 R24, c[0x0][0x3d0] ;  /* 0x0000f400ff187b82 */ /* 0x002ea20000000a00 */
[----:B------:R-:W-:Y:S01]  /*13d0*/  LEA.HI.X.SX32 R21, R21, UR19, 0x1, P5 ;  /* 0x0000001315157c11 */ /* 0x000fe2000a8f0eff */
[----:B------:R-:W5:Y:S01]  /*13e0*/  LDG.E.U8 R8, desc[UR10][R8.64] ;  /* 0x0000000a08087981 */ /* 0x000f62000c1e1100 */
[----:B------:R-:W-:-:S03]  /*13f0*/  SHF.R.S64 R22, R29, 0x1e, R30 ;  /* 0x0000001e1d167819 */ /* 0x000fc6000000101e */
[----:B------:R-:W5:Y:S04]  /*1400*/  LDG.E R18, desc[UR10][R18.64] ;  /* 0x0000000a12127981 */ /* 0x000f68000c1e1900 */
        /* <DEDUP_REMOVED lines=15> */
[----:B------:R-:W-:Y:S01]  /*1500*/  ISETP.NE.AND P3, PT, R20, RZ, PT ;  /* 0x000000ff1400720c */ /* 0x000fe20003f65270 */
[----:B------:R-:W-:-:S03]  /*1510*/  VIADD R20, R16, 0x400 ;  /* 0x0000040010147836 */ /* 0x000fc60000000000 */
        /* <DEDUP_REMOVED lines=14> */
.L_x_19181:
[----:B------:R-:W-:Y:S05]  /*1600*/  BSYNC.RECONVERGENT B0 ;  /* 0x0000000000007941 */ /* 0x000fea0003800200 */
.L_x_19180:
        /* <DEDUP_REMOVED lines=13> */
[----:B-1----:R-:W-:-:S05]  /*16e0*/  @!P3 FMNMX R7, R7, R0, !PT ;  /* 0x000000000707b209 */ /* 0x002fca0007800000 */
        /* <DEDUP_REMOVED lines=15> */
.L_x_19186:
[----:B------:R-:W-:Y:S05]  /*17e0*/  BSYNC.RECONVERGENT B0 ;  /* 0x0000000000007941 */ /* 0x000fea0003800200 */
.L_x_19185:
        /* <DEDUP_REMOVED lines=8> */
[----:B-1----:R-:W1:Y:S04]  /*1870*/  LDS.128 R8, [UR5+0x10] ;  /* 0x00001005ff087984 */ /* 0x002e680008000c00 */
[----:B------:R-:W3:Y:S04]  /*1880*/  LDS.128 R12, [UR5+0x20] ;  /* 0x00002005ff0c7984 */ /* 0x000ee80008000c00 */
[----:B------:R-:W4:Y:S04]  /*1890*/  LDS.128 R16, [UR5+0x30] ;  /* 0x00003005ff107984 */ /* 0x000f280008000c00 */
[----:B------:R-:W5:Y:S01]  /*18a0*/  LDS.128 R20, [UR5+0x40] ;  /* 0x00004005ff147984 */ /* 0x000f620008000c00 */
[----:B-1----:R-:W-:-:S04]  /*18b0*/  FMNMX3 R9, R0, R9, R10, !PT ;  /* 0x0000000900097276 */ /* 0x002fc8000780000a */
[----:B---3--:R-:W-:-:S04]  /*18c0*/  FMNMX3 R9, R9, R11, R12, !PT ;  /* 0x0000000b09097276 */ /* 0x008fc8000780000c */
[----:B------:R-:W-:-:S04]  /*18d0*/  FMNMX3 R9, R9, R13, R14, !PT ;  /* 0x0000000d09097276 */ /* 0x000fc8000780000e */
[----:B----4-:R-:W-:-:S04]  /*18e0*/  FMNMX3 R9, R9, R15, R16, !PT ;  /* 0x0000000f09097276 */ /* 0x010fc80007800010 */
[----:B------:R-:W-:-:S04]  /*18f0*/  FMNMX3 R9, R9, R17, R18, !PT ;  /* 0x0000001109097276 */ /* 0x000fc80007800012 */
[----:B-----5:R-:W-:-:S04]  /*1900*/  FMNMX3 R9, R9, R19, R20, !PT ;  /* 0x0000001309097276 */ /* 0x020fc80007800014 */
[----:B------:R-:W-:-:S04]  /*1910*/  FMNMX3 R22, R9, R21, R22, !PT ;  /* 0x0000001509167276 */ /* 0x000fc80007800016 */
[----:B------:R-:W-:-:S05]  /*1920*/  FMNMX R22, R22, R23, !PT ;  /* 0x0000001716167209 */ /* 0x000fca0007800000 */
[----:B------:R3:W-:Y:S02]  /*1930*/  STS [UR5+0x54], R22 ;  /* 0x00005416ff007988 */ /* 0x0007e40008000805 */
.L_x_19188:
[----:B------:R-:W-:Y:S05]  /*1940*/  BSYNC.RECONVERGENT B0 ;  /* 0x0000000000007941 */ /* 0x000fea0003800200 */
.L_x_19187:
[----:B------:R-:W4:Y:S01]  /*1950*/  S2UR UR7, SR_CgaCtaId ;  /* 0x00000000000779c3 */ /* 0x000f220000008800 */
[----:B------:R-:W5:Y:S01]  /*1960*/  LDCU UR8, c[0x0][0x3f4] ;  /* 0x00007e80ff0877ac */ /* 0x000f620008000800 */
[----:B------:R-:W0:Y:S01]  /*1970*/  S2R R8, SR_CgaCtaId ;  /* 0x0000000000087919 */ /* 0x000e220000008800 */
[C---:B------:R-:W-:Y:S01]  /*1980*/  ISETP.GE.U32.AND P0, PT, R2.reuse, R3, PT ;  /* 0x000000030200720c */ /* 0x040fe20003f06070 */
[----:B------:R-:W-:Y:S01]  /*1990*/  BSSY.RECONVERGENT B0, `(.L_x_19189) ;  /* 0x0000085000007945 */ /* 0x000fe20003800200 */
[----:B------:R-:W-:Y:S01]  /*19a0*/  UMOV UR5, 0x400 ;  /* 0x0000040000057882 */ /* 0x000fe20000000000 */
[----:B-1----:R-:W-:Y:S01]  /*19b0*/  MOV R9, 0x400 ;  /* 0x0000040000097802 */ /* 0x002fe20000000f00 */
[----:B------:R-:W-:Y:S01]  /*19c0*/  UIADD3 UR5, UPT, UPT, UR5, 0xb0, URZ ;  /* 0x000000b005057890 */ /* 0x000fe2000fffe0ff */
[C---:B------:R-:W-:Y:S01]  /*19d0*/  VIADD R21, R2.reuse, 0x200 ;  /* 0x0000020002157836 */ /* 0x040fe20000000000 */
[C---:B------:R-:W-:Y:S01]  /*19e0*/  IADD3 R6, PT, PT, R2.reuse, 0x600, RZ ;  /* 0x0000060002067810 */ /* 0x040fe20007ffe0ff */
[----:B------:R-:W-:Y:S01]  /*19f0*/  IMAD.MOV.U32 R15, RZ, RZ, RZ ;  /* 0x000000ffff0f7224 */ /* 0x000fe200078e00ff */
[----:B------:R-:W-:Y:S01]  /*1a00*/  LOP3.LUT R20, R2, 0x400, RZ, 0xfc, !PT ;  /* 0x0000040002147812 */ /* 0x000fe200078efcff */
[----:B------:R-:W-:Y:S01]  /*1a10*/  BAR.SYNC.DEFER_BLOCKING 0x0 ;  /* 0x0000000000007b1d */ /* 0x000fe20000010000 */
[----:B-----5:R-:W-:Y:S01]  /*1a20*/  ISETP.GE.AND.EX P0, PT, RZ, UR8, PT, P0 ;  /* 0x00000008ff007c0c */ /* 0x020fe2000bf06300 */
[----:B----4-:R-:W-:-:S06]  /*1a30*/  ULEA UR5, UR7, UR5, 0x18 ;  /* 0x0000000507057291 */ /* 0x010fcc000f8ec0ff */
[----:B--2---:R-:W-:Y:S02]  /*1a40*/  LEA R7, R2, UR5, 0x2 ;  /* 0x0000000502077c11 */ /* 0x004fe4000f8e10ff */
[----:B0-----:R-:W-:-:S04]  /*1a50*/  LEA R0, R8, R9, 0x18 ;  /* 0x0000000908007211 */ /* 0x001fc800078ec0ff */
[----:B------:R-:W-:Y:S05]  /*1a60*/  @P0 BRA `(.L_x_19190) ;  /* 0x0000000400dc0947 */ /* 0x000fea0003800000 */
[----:B------:R-:W0:Y:S01]  /*1a70*/  LDCU UR5, c[0x0][0x3f0] ;  /* 0x00007e00ff0577ac */ /* 0x000e220008000800 */
[----:B------:R1:W2:Y:S01]  /*1a80*/  LDS R10, [R0+0x54] ;  /* 0x00005400000a7984 */ /* 0x0002a20000000800 */
        /* <DEDUP_REMOVED lines=8> */
[----:B-12---:R-:W-:Y:S05]  /*1b10*/  @!P0 BRA `(.L_x_19192) ;  /* 0x0000000000bc8947 */ /* 0x006fea0003800000 */
[----:B------:R-:W0:Y:S01]  /*1b20*/  LDS R15, [R7] ;  /* 0x00000000070f7984 */ /* 0x000e220000000800 */
[----:B------:R-:W-:Y:S02]  /*1b30*/  HFMA2 R11, -RZ, RZ, 0.96630859375, -0.0022525787353515625 ;  /* 0x3bbb989dff0b7431 */ /* 0x000fe400000001ff */
[----:B------:R-:W-:Y:S01]  /*1b40*/  IMAD.MOV.U32 R14, RZ, RZ, 0x437c0000 ;  /* 0x437c0000ff0e7424 */ /* 0x000fe200078e00ff */
        /* <DEDUP_REMOVED lines=39> */
[----:B------:R-:W-:-:S03]  /*1dc0*/  IMAD.MOV.U32 R16, RZ, RZ, R6 ;  /* 0x000000ffff107224 */ /* 0x000fc600078e0006 */
[----:B------:R-:W0:Y:S02]  /*1dd0*/  MUFU.EX2 R14, R13 ;  /* 0x0000000d000e7308 */ /* 0x000e240000000800 */
[----:B0-----:R-:W-:-:S04]  /*1de0*/  FMUL R14, R11, R14 ;  /* 0x0000000e0b0e7220 */ /* 0x001fc80000400000 */
[----:B------:R-:W-:Y:S01]  /*1df0*/  FADD R15, R15, R14 ;  /* 0x0000000e0f0f7221 */ /* 0x000fe20000000000 */
[----:B------:R2:W-:Y:S06]  /*1e00*/  STS [R7+0x1000], R14 ;  /* 0x0010000e07007388 */ /* 0x0005ec0000000800 */
.L_x_19192:
[----:B------:R-:W-:Y:S05]  /*1e10*/  BSYNC.RECONVERGENT B1 ;  /* 0x0000000000017941 */ /* 0x000fea0003800200 */
.L_x_19191:
[----:B------:R-:W-:-:S04]  /*1e20*/  ISETP.GE.U32.AND P0, PT, R12, 0x600, PT ;  /* 0x000006000c00780c */ /* 0x000fc80003f06070 */
[----:B------:R-:W-:-:S13]  /*1e30*/  ISETP.GE.U32.AND.EX P0, PT, R5, RZ, PT, P0 ;  /* 0x000000ff0500720c */ /* 0x000fda0003f06100 */
[----:B------:R-:W-:Y:S05]  /*1e40*/  @!P0 BRA `(.L_x_19190) ;  /* 0x0000000000e48947 */ /* 0x000fea0003800000 */
[----:B------:R-:W-:-:S05]  /*1e50*/  VIADD R11, R9, 0xb0 ;  /* 0x000000b0090b7836 */ /* 0x000fca0000000000 */
[----:B------:R-:W-:-:S07]  /*1e60*/  LEA R11, R8, R11, 0x18 ;  /* 0x0000000b080b7211 */ /* 0x000fce00078ec0ff */
.L_x_19193:
[C---:B----4-:R-:W-:Y:S01]  /*1e70*/  IMAD R12, R16.reuse, 0x4, R11 ;  /* 0x00000004100c7824 */ /* 0x050fe200078e020b */
[----:B------:R-:W-:Y:S01]  /*1e80*/  MOV R26, 0x3bbb989d ;  /* 0x3bbb989d001a7802 */ /* 0x000fe20000000f00 */
[----:B01----:R-:W-:Y:S02]  /*1e90*/  IMAD.MOV.U32 R18, RZ, RZ, 0x437c0000 ;  /* 0x437c0000ff127424 */ /* 0x003fe400078e00ff */
[----:B------:R-:W-:Y:S01]  /*1ea0*/  VIADD R16, R16, 0x800 ;  /* 0x0000080010107836 */ /* 0x000fe20000000000 */
[----:B------:R-:W0:Y:S04]  /*1eb0*/  LDS R13, [R12] ;  /* 0x000000000c0d7984 */ /* 0x000e280000000800 */
[----:B------:R-:W1:Y:S01]  /*1ec0*/  LDS R19, [R12+0x800] ;  /* 0x000800000c137984 */ /* 0x000e620000000800 */
[----:B------:R-:W-:-:S03]  /*1ed0*/  ISETP.GE.U32.AND P0, PT, R16, R3, PT ;  /* 0x000000031000720c */ /* 0x000fc60003f06070 */
[----:B------:R-:W4:Y:S01]  /*1ee0*/  LDS R25, [R12+0x1000] ;  /* 0x001000000c197984 */ /* 0x000f220000000800 */
[----:B------:R-:W-:-:S03]  /*1ef0*/  ISETP.GE.U32.AND.EX P0, PT, RZ, UR8, PT, P0 ;  /* 0x00000008ff007c0c */ /* 0x000fc6000bf06100 */
[----:B------:R-:W5:Y:S01]  /*1f00*/  LDS R27, [R12+0x1800] ;  /* 0x001800000c1b7984 */ /* 0x000f620000000800 */
[----:B0-----:R-:W-:-:S04]  /*1f10*/  FADD R17, -R10, R13 ;  /* 0x0000000d0a117221 */ /* 0x001fc80000000100 */
[----:B------:R-:W-:Y:S01]  /*1f20*/  FFMA.SAT R13, R17, R26, 0.5 ;  /* 0x3f000000110d7423 */ /* 0x000fe2000000201a */
[----:B-1----:R-:W-:-:S03]  /*1f30*/  FADD R19, -R10, R19 ;  /* 0x000000130a137221 */ /* 0x002fc60000000100 */
[----:B------:R-:W-:Y:S01]  /*1f40*/  FFMA.RM R13, R13, R18, 12582913 ;  /* 0x4b4000010d0d7423 */ /* 0x000fe20000004012 */
[----:B------:R-:W-:Y:S01]  /*1f50*/  FFMA.SAT R23, R19, R26, 0.5 ;  /* 0x3f00000013177423 */ /* 0x000fe2000000201a */
[C---:B----4-:R-:W-:Y:S02]  /*1f60*/  FADD R25, -R10.reuse, R25 ;  /* 0x000000190a197221 */ /* 0x050fe40000000100 */
[C---:B--2---:R-:W-:Y:S01]  /*1f70*/  FADD R14, R13.reuse, -12583039 ;  /* 0xcb40007f0d0e7421 */ /* 0x044fe20000000000 */
[----:B-----5:R-:W-:Y:S01]  /*1f80*/  FADD R27, -R10, R27 ;  /* 0x0000001b0a1b7221 */ /* 0x020fe20000000100 */
[----:B------:R-:W-:Y:S02]  /*1f90*/  IMAD.SHL.U32 R13, R13, 0x800000, RZ ;  /* 0x008000000d0d7824 */ /* 0x000fe400078e00ff */
[----:B---3--:R-:W-:Y:S01]  /*1fa0*/  FFMA R22, R17, 1.4426950216293334961, -R14 ;  /* 0x3fb8aa3b11167823 */ /* 0x008fe2000000080e */
        /* <DEDUP_REMOVED lines=16> */
[----:B------:R-:W-:Y:S02]  /*20b0*/  SHF.L.U32 R23, R23, 0x17, RZ ;  /* 0x0000001717177819 */ /* 0x000fe400000006ff */
        /* <DEDUP_REMOVED lines=18> */
.L_x_19190:
[----:B------:R-:W-:Y:S05]  /*21e0*/  BSYNC.RECONVERGENT B0 ;  /* 0x0000000000007941 */ /* 0x000fea0003800200 */
.L_x_19189:
[----:B----4-:R-:W-:Y:S01]  /*21f0*/  IMAD.MOV.U32 R23, RZ, RZ, R15 ;  /* 0x000000ffff177224 */ /* 0x010fe200078e000f */
[----:B------:R-:W-:Y:S01]  /*2200*/  @P6 SHF.R.U32.HI R11, RZ, 0x3, R2 ;  /* 0x00000003ff0b6819 */ /* 0x000fe20000011602 */
[----:B------:R-:W-:Y:S01]  /*2210*/  @P6 VIADD R9, R9, 0x58 ;  /* 0x0000005809096836 */ /* 0x000fe20000000000 */
[----:B------:R-:W-:Y:S01]  /*2220*/  ISETP.NE.AND P0, PT, R2, RZ, PT ;  /* 0x000000ff0200720c */ /* 0x000fe20003f05270 */
[----:B------:R-:W-:Y:S01]  /*2230*/  BSSY.RECONVERGENT B0, `(.L_x_19194) ;  /* 0x0000026000007945 */ /* 0x000fe20003800200 */
[----:B------:R-:W4:Y:S02]  /*2240*/  SHFL.DOWN PT, R10, R23, 0x1, 0x1f ;  /* 0x08201f00170a7f89 */ /* 0x000f2400000e0000 */
[----:B------:R-:W-:Y:S02]  /*2250*/  @P6 LEA R9, R8, R9, 0x18 ;  /* 0x0000000908096211 */ /* 0x000fe400078ec0ff */
[----:B------:R-:W-:-:S05]  /*2260*/  @P6 LOP3.LUT R8, R11, 0x7c, RZ, 0xc0, !PT ;  /* 0x0000007c0b086812 */ /* 0x000fca00078ec0ff */
[----:B------:R-:W-:Y:S02]  /*2270*/  @P6 IMAD.IADD R9, R8, 0x1, R9 ;  /* 0x0000000108096824 */ /* 0x000fe400078e0209 */
        /* <DEDUP_REMOVED lines=9> */
[----:B------:R4:W-:Y:S01]  /*2310*/  @P6 STS [R9+0x10], R23 ;  /* 0x0000101709006388 */ /* 0x0009e20000000800 */
[----:B------:R-:W-:Y:S06]  /*2320*/  BAR.SYNC.DEFER_BLOCKING 0x0 ;  /* 0x0000000000007b1d */ /* 0x000fec0000010000 */
[----:B------:R-:W-:Y:S05]  /*2330*/  @P0 BRA `(.L_x_19195) ;  /* 0x0000000000540947 */ /* 0x000fea0003800000 */
[----:B---3--:R-:W3:Y:S04]  /*2340*/  LDS R22, [R0+0x6c] ;  /* 0x00006c0000167984 */ /* 0x008ee80000000800 */
[----:B----4-:R-:W4:Y:S04]  /*2350*/  LDS.128 R8, [R0+0x70] ;  /* 0x0000700000087984 */ /* 0x010f280000000c00 */
[----:B--2---:R-:W2:Y:S04]  /*2360*/  LDS.128 R12, [R0+0x80] ;  /* 0x00008000000c7984 */ /* 0x004ea80000000c00 */
[----:B01----:R-:W0:Y:S01]  /*2370*/  LDS.128 R16, [R0+0x90] ;  /* 0x0000900000107984 */ /* 0x003e220000000c00 */
[----:B---3--:R-:W-:-:S04]  /*2380*/  FADD R23, R23, R22 ;  /* 0x0000001617177221 */ /* 0x008fc80000000000 */
[----:B----4-:R-:W-:-:S04]  /*2390*/  FADD R8, R23, R8 ;  /* 0x0000000817087221 */ /* 0x010fc80000000000 */
[----:B------:R-:W-:-:S04]  /*23a0*/  FADD R9, R8, R9 ;  /* 0x0000000908097221 */ /* 0x000fc80000000000 */
[----:B------:R-:W-:Y:S02]  /*23b0*/  FADD R10, R9, R10 ;  /* 0x0000000a090a7221 */ /* 0x000fe40000000000 */
[----:B------:R-:W1:Y:S02]  /*23c0*/  LDS.64 R8, [R0+0xa0] ;  /* 0x0000a00000087984 */ /* 0x000e640000000a00 */
        /* <DEDUP_REMOVED lines=12> */
.L_x_19195:
[----:B------:R-:W-:Y:S05]  /*2490*/  BSYNC.RECONVERGENT B0 ;  /* 0x0000000000007941 */ /* 0x000fea0003800200 */
.L_x_19194:
[----:B------:R-:W-:Y:S01]  /*24a0*/  BAR.SYNC.DEFER_BLOCKING 0x0 ;  /* 0x0000000000007b1d */ /* 0x000fe20000010000 */
[----:B------:R-:W-:-:S05]  /*24b0*/  ISETP.GE.AND P0, PT, R2, R3, PT ;  /* 0x000000030200720c */ /* 0x000fca0003f06270 */
[----:B------:R-:W0:Y:S01]  /*24c0*/  LDCU UR14, c[0x0][0x3f0] ;  /* 0x00007e00ff0e77ac */ /* 0x000e220008000800 */
[----:B------:R-:W-:Y:S01]  /*24d0*/  BSSY.RECONVERGENT B0, `(.L_x_19196) ;  /* 0x000009b000007945 */ /* 0x000fe20003800200 */
[----:B------:R-:W0:Y:S06]  /*24e0*/  LDCU.64 UR12, c[0x0][0x3d8] ;  /* 0x00007b00ff0c77ac */ /* 0x000e2c0008000a00 */
[----:B------:R-:W-:Y:S05]  /*24f0*/  @P0 BRA `(.L_x_19197) ;  /* 0x0000000800600947 */ /* 0x000fea0003800000 */
[----:B------:R0:W0:Y:S01]  /*2500*/  LDS R3, [R0+0xac] ;  /* 0x0000ac0000037984 */ /* 0x0000220000000800 */
[----:B------:R-:W-:Y:S01]  /*2510*/  LEA.HI R11, R4, 0x1, RZ, 0x17 ;  /* 0x00000001040b7811 */ /* 0x000fe200078fb8ff */
[----:B------:R-:W-:Y:S01]  /*2520*/  BSSY.RECONVERGENT B1, `(.L_x_19198) ;  /* 0x0000044000017945 */ /* 0x000fe20003800200 */
[----:B------:R-:W-:Y:S02]  /*2530*/  MOV R10, R2 ;  /* 0x00000002000a7202 */ /* 0x000fe40000000f00 */
[----:B------:R-:W-:-:S04]  /*2540*/  LOP3.LUT R11, R11, 0x3, RZ, 0xc0, !PT ;  /* 0x000000030b0b7812 */ /* 0x000fc800078ec0ff */
[----:B------:R-:W-:-:S13]  /*2550*/  ISETP.NE.AND P0, PT, R11, RZ, PT ;  /* 0x000000ff0b00720c */ /* 0x000fda0003f05270 */
[----:B------:R-:W-:Y:S05]  /*2560*/  @!P0 BRA `(.L_x_19199) ;  /* 0x0000000000fc8947 */ /* 0x000fea0003800000 */
[----:B0-----:R-:W0:Y:S01]  /*2570*/  LDS R0, [R7] ;  /* 0x0000000007007984 */ /* 0x001e220000000800 */
[----:B------:R-:W4:Y:S01]  /*2580*/  MUFU.RCP R8, R3 ;  /* 0x0000000300087308 */ /* 0x000f220000001000 */
[----:B------:R-:W-:Y:S01]  /*2590*/  BSSY.RECONVERGENT B2, `(.L_x_19200) ;  /* 0x000000a000027945 */ /* 0x000fe20003800200 */
[----:B----4-:R-:W-:-:S04]  /*25a0*/  FFMA R9, -R3, R8, 1 ;  /* 0x3f80000003097423 */ /* 0x010fc80000000108 */
[----:B------:R-:W-:Y:S02]  /*25b0*/  FFMA R9, R8, R9, R8 ;  /* 0x0000000908097223 */ /* 0x000fe40000000008 */
[----:B0-----:R-:W0:Y:S02]  /*25c0*/  FCHK P0, R0, R3 ;  /* 0x0000000300007302 */ /* 0x001e240000000000 */
[----:B------:R-:W-:-:S04]  /*25d0*/  FFMA R8, R0, R9, RZ ;  /* 0x0000000900087223 */ /* 0x000fc800000000ff */
[----:B------:R-:W-:-:S04]  /*25e0*/  FFMA R10, -R3, R8, R0 ;  /* 0x00000008030a7223 */ /* 0x000fc80000000100 */
[----:B------:R-:W-:Y:S01]  /*25f0*/  FFMA R15, R9, R10, R8 ;  /* 0x0000000a090f7223 */ /* 0x000fe20000000008 */
[----:B0-----:R-:W-:Y:S06]  /*2600*/  @!P0 BRA `(.L_x_19201) ;  /* 0x0000000000088947 */ /* 0x001fec0003800000 */
[----:B------:R-:W-:-:S07]  /*2610*/  MOV R12, 0x2630 ;  /* 0x00002630000c7802 */ /* 0x000fce0000000f00 */
[----:B-123--:R-:W-:Y:S05]  /*2620*/  CALL.REL.NOINC `($__internal_311_$__cuda_sm3x_div_rn_noftz_f32_slowpath) ;  /* 0x0000000800387944 */ /* 0x00efea0003c00000 */
.L_x_19201:
[----:B------:R-:W-:Y:S05]  /*2630*/  BSYNC.RECONVERGENT B2 ;  /* 0x0000000000027941 */ /* 0x000fea0003800200 */
.L_x_19200:
[----:B------:R-:W0:Y:S01]  /*2640*/  LDC.64 R16, c[0x0][0x3e0] ;  /* 0x0000f800ff107b82 */ /* 0x000e220000000a00 */
[----:B------:R-:W4:Y:S01]  /*2650*/  LDCU.64 UR8, c[0x0][0x3d8] ;  /* 0x00007b00ff0877ac */ /* 0x000f220008000a00 */
[----:B------:R-:W-:Y:S02]  /*2660*/  IMAD.MOV.U32 R8, RZ, RZ, R2 ;  /* 0x000000ffff087224 */ /* 0x000fe400078e0002 */
[----:B------:R-:W-:Y:S02]  /*2670*/  IMAD.MOV.U32 R9, RZ, RZ, RZ ;  /* 0x000000ffff097224 */ /* 0x000fe400078e00ff */
[----:B------:R-:W-:Y:S02]  /*2680*/  IMAD.MOV.U32 R10, RZ, RZ, R21 ;  /* 0x000000ffff0a7224 */ /* 0x000fe400078e0015 */
[C---:B0-----:R-:W-:Y:S02]  /*2690*/  IMAD R0, R16.reuse, UR4, RZ ;  /* 0x0000000410007c24 */ /* 0x041fe4000f8e02ff */
[----:B------:R-:W-:-:S04]  /*26a0*/  IMAD.WIDE.U32 R12, R16, UR6, R8 ;  /* 0x00000006100c7c25 */ /* 0x000fc8000f8e0008 */
[----:B------:R-:W-:Y:S01]  /*26b0*/  IMAD R9, R17, UR6, R0 ;  /* 0x0000000611097c24 */ /* 0x000fe2000f8e0200 */
[----:B----4-:R-:W-:-:S03]  /*26c0*/  LEA R8, P0, R12, UR8, 0x2 ;  /* 0x000000080c087c11 */ /* 0x010fc6000f8010ff */
[----:B------:R-:W-:-:S05]  /*26d0*/  IMAD.IADD R9, R13, 0x1, R9 ;  /* 0x000000010d097824 */ /* 0x000fca00078e0209 */
[----:B------:R-:W-:Y:S02]  /*26e0*/  LEA.HI.X R9, R12, UR9, R9, 0x2, P0 ;  /* 0x000000090c097c11 */ /* 0x000fe400080f1409 */
[----:B------:R-:W-:-:S03]  /*26f0*/  ISETP.NE.AND P0, PT, R11, 0x1, PT ;  /* 0x000000010b00780c */ /* 0x000fc60003f05270 */
[----:B------:R0:W-:Y:S10]  /*2700*/  STG.E desc[UR10][R8.64], R15 ;  /* 0x0000000f08007986 */ /* 0x0001f4000c10190a */
[----:B------:R-:W-:Y:S05]  /*2710*/  @!P0 BRA `(.L_x_19199) ;  /* 0x0000000000908947 */ /* 0x000fea0003800000 */
[----:B------:R-:W4:Y:S01]  /*2720*/  LDS R10, [R7+0x800] ;  /* 0x00080000070a7984 */ /* 0x000f220000000800 */
[----:B------:R-:W5:Y:S01]  /*2730*/  MUFU.RCP R0, R3 ;  /* 0x0000000300007308 */ /* 0x000f620000001000 */
[----:B------:R-:W-:Y:S01]  /*2740*/  BSSY.RECONVERGENT B2, `(.L_x_19202) ;  /* 0x000000d000027945 */ /* 0x000fe20003800200 */
[----:B------:R-:W-:Y:S01]  /*2750*/  ISETP.NE.AND P2, PT, R11, 0x2, PT ;  /* 0x000000020b00780c */ /* 0x000fe20003f45270 */
[----:B-----5:R-:W-:-:S04]  /*2760*/  FFMA R13, -R3, R0, 1 ;  /* 0x3f800000030d7423 */ /* 0x020fc80000000100 */
[----:B------:R-:W-:Y:S01]  /*2770*/  FFMA R0, R0, R13, R0 ;  /* 0x0000000d00007223 */ /* 0x000fe20000000000 */
[----:B----4-:R-:W4:Y:S03]  /*2780*/  FCHK P0, R10, R3 ;  /* 0x000000030a007302 */ /* 0x010f260000000000 */
[----:B------:R-:W-:-:S04]  /*2790*/  FFMA R13, R0, R10, RZ ;  /* 0x0000000a000d7223 */ /* 0x000fc800000000ff */
[----:B------:R-:W-:-:S04]  /*27a0*/  FFMA R12, -R3, R13, R10 ;  /* 0x0000000d030c7223 */ /* 0x000fc8000000010a */
[----:B------:R-:W-:Y:S01]  /*27b0*/  FFMA R13, R0, R12, R13 ;  /* 0x0000000c000d7223 */ /* 0x000fe2000000000d */
[----:B----4-:R-:W-:Y:S06]  /*27c0*/  @!P0 BRA `(.L_x_19203) ;  /* 0x0000000000108947 */ /* 0x010fec0003800000 */
[----:B------:R-:W-:Y:S02]  /*27d0*/  MOV R0, R10 ;  /* 0x0000000a00007202 */ /* 0x000fe40000000f00 */
[----:B------:R-:W-:-:S07]  /*27e0*/  MOV R12, 0x2800 ;  /* 0x00002800000c7802 */ /* 0x000fce0000000f00 */
[----:B0123--:R-:W-:Y:S05]  /*27f0*/  CALL.REL.NOINC `($__internal_311_$__cuda_sm3x_div_rn_noftz_f32_slowpath) ;  /* 0x0000000400c47944 */ /* 0x00ffea0003c00000 */
[----:B------:R-:W-:-:S07]  /*2800*/  IMAD.MOV.U32 R13, RZ, RZ, R15 ;  /* 0x000000ffff0d7224 */ /* 0x000fce00078e000f */
.L_x_19203:
[----:B------:R-:W-:Y:S05]  /*2810*/  BSYNC.RECONVERGENT B2 ;  /* 0x0000000000027941 */ /* 0x000fea0003800200 */
.L_x_19202:
[----:B------:R4:W-:Y:S01]  /*2820*/  STG.E desc[UR10][R8.64+0x800], R13 ;  /* 0x0008000d08007986 */ /* 0x0009e2000c10190a */
[----:B------:R-:W-:Y:S01]  /*2830*/  IMAD.MOV.U32 R10, RZ, RZ, R20 ;  /* 0x000000ffff0a7224 */ /* 0x000fe200078e0014 */
[----:B------:R-:W-:Y:S06]  /*2840*/  @!P2 BRA `(.L_x_19199) ;  /* 0x000000000044a947 */ /* 0x000fec0003800000 */
[----:B------:R-:W5:Y:S01]  /*2850*/  LDS R10, [R7+0x1000] ;  /* 0x00100000070a7984 */ /* 0x000f620000000800 */
[----:B------:R-:W0:Y:S01]  /*2860*/  MUFU.RCP R0, R3 ;  /* 0x0000000300007308 */ /* 0x000e220000001000 */
        /* <DEDUP_REMOVED lines=8> */
[----:B------:R-:W-:Y:S01]  /*28f0*/  IMAD.MOV.U32 R0, RZ, RZ, R10 ;  /* 0x000000ffff007224 */ /* 0x000fe200078e000a */
[----:B------:R-:W-:-:S07]  /*2900*/  MOV R12, 0x2920 ;  /* 0x00002920000c7802 */ /* 0x000fce0000000f00 */
[----:B-1234-:R-:W-:Y:S05]  /*2910*/  CALL.REL.NOINC `($__internal_311_$__cuda_sm3x_div_rn_noftz_f32_slowpath) ;  /* 0x00000004007c7944 */ /* 0x01efea0003c00000 */
[----:B------:R-:W-:-:S07]  /*2920*/  IMAD.MOV.U32 R11, RZ, RZ, R15 ;  /* 0x000000ffff0b7224 */ /* 0x000fce00078e000f */
.L_x_19205:
[----:B------:R-:W-:Y:S05]  /*2930*/  BSYNC.RECONVERGENT B2 ;  /* 0x0000000000027941 */ /* 0x000fea0003800200 */
.L_x_19204:
[----:B------:R0:W-:Y:S01]  /*2940*/  STG.E desc[UR10][R8.64+0x1000], R11 ;  /* 0x0010000b08007986 */ /* 0x0001e2000c10190a */
[----:B------:R-:W-:-:S07]  /*2950*/  MOV R10, R6 ;  /* 0x00000006000a7202 */ /* 0x000fce0000000f00 */
.L_x_19199:
[----:B0-----:R-:W-:Y:S05]  /*2960*/  BSYNC.RECONVERGENT B1 ;  /* 0x0000000000017941 */ /* 0x001fea0003800200 */
.L_x_19198:
[----:B-12---:R-:W0:Y:S01]  /*2970*/  LDC.64 R6, c[0x0][0x3e0] ;  /* 0x0000f800ff067b82 */ /* 0x006e220000000a00 */
[----:B------:R-:W-:-:S13]  /*2980*/  ISETP.GE.U32.AND P0, PT, R4, 0x600, PT ;  /* 0x000006000400780c */ /* 0x000fda0003f06070 */
[----:B------:R-:W-:Y:S05]  /*2990*/  @!P0 BRA `(.L_x_19197) ;  /* 0x0000000400388947 */ /* 0x000fea0003800000 */
.L_x_19214:
[----:B------:R-:W1:Y:S01]  /*29a0*/  S2UR UR7, SR_CgaCtaId ;  /* 0x00000000000779c3 */ /* 0x000e620000008800 */
[----:B------:R-:W-:Y:S01]  /*29b0*/  UMOV UR5, 0x400 ;  /* 0x0000040000057882 */ /* 0x000fe20000000000 */
[----:B------:R-:W4:Y:S01]  /*29c0*/  MUFU.RCP R0, R3 ;  /* 0x0000000300007308 */ /* 0x000f220000001000 */
[----:B------:R-:W-:Y:S01]  /*29d0*/  UIADD3 UR5, UPT, UPT, UR5, 0xb0, URZ ;  /* 0x000000b005057890 */ /* 0x000fe2000fffe0ff */
[----:B------:R-:W-:Y:S01]  /*29e0*/  BSSY.RECONVERGENT B1, `(.L_x_19206) ;  /* 0x000000e000017945 */ /* 0x000fe20003800200 */
[----:B----4-:R-:W-:-:S04]  /*29f0*/  FFMA R9, -R3, R0, 1 ;  /* 0x3f80000003097423 */ /* 0x010fc80000000100 */
        /* <DEDUP_REMOVED lines=11> */
[----:B0--3--:R-:W-:Y:S05]  /*2ab0*/  CALL.REL.NOINC `($__internal_311_$__cuda_sm3x_div_rn_noftz_f32_slowpath) ;  /* 0x0000000400147944 */ /* 0x009fea0003c00000 */
.L_x_19207:
[----:B------:R-:W-:Y:S05]  /*2ac0*/  BSYNC.RECONVERGENT B1 ;  /* 0x0000000000017941 */ /* 0x000fea0003800200 */
.L_x_19206:
        /* <DEDUP_REMOVED lines=8> */
[----:B------:R-:W-:-:S03]  /*2b50*/  LEA R8, P0, R12, UR12, 0x2 ;  /* 0x0000000c0c087c11 */ /* 0x000fc6000f8010ff */
[----:B------:R-:W-:Y:S02]  /*2b60*/  IMAD.IADD R9, R9, 0x1, R13 ;  /* 0x0000000109097824 */ /* 0x000fe400078e020d */
        /* <DEDUP_REMOVED lines=9> */
[----:B------:R-:W-:Y:S02]  /*2c00*/  MOV R0, R14 ;  /* 0x0000000e00007202 */ /* 0x000fe40000000f00 */
[----:B------:R-:W-:-:S07]  /*2c10*/  MOV R12, 0x2c30 ;  /* 0x00002c30000c7802 */ /* 0x000fce0000000f00 */
[----:B---3--:R-:W-:Y:S05]  /*2c20*/  CALL.REL.NOINC `($__internal_311_$__cuda_sm3x_div_rn_noftz_f32_slowpath) ;  /* 0x0000000000b87944 */ /* 0x008fea0003c00000 */
[----:B------:R-:W-:-:S07]  /*2c30*/  IMAD.MOV.U32 R13, RZ, RZ, R15 ;  /* 0x000000ffff0d7224 */ /* 0x000fce00078e000f */
.L_x_19209:
[----:B------:R-:W-:Y:S05]  /*2c40*/  BSYNC.RECONVERGENT B1 ;  /* 0x0000000000017941 */ /* 0x000fea0003800200 */
.L_x_19208:
        /* <DEDUP_REMOVED lines=13> */
[----:B---3--:R-:W-:Y:S05]  /*2d20*/  CALL.REL.NOINC `($__internal_311_$__cuda_sm3x_div_rn_noftz_f32_slowpath) ;  /* 0x0000000000787944 */ /* 0x008fea0003c00000 */
.L_x_19211:
[----:B------:R-:W-:Y:S05]  /*2d30*/  BSYNC.RECONVERGENT B1 ;  /* 0x0000000000017941 */ /* 0x000fea0003800200 */
.L_x_19210:
        /* <DEDUP_REMOVED lines=14> */
[----:B------:R-:W-:-:S07]  /*2e20*/  IMAD.MOV.U32 R13, RZ, RZ, R15 ;  /* 0x000000ffff0d7224 */ /* 0x000fce00078e000f */
.L_x_19213:
[----:B------:R-:W-:Y:S05]  /*2e30*/  BSYNC.RECONVERGENT B1 ;  /* 0x0000000000017941 */ /* 0x000fea0003800200 */
.L_x_19212:
[----:B------:R0:W-:Y:S01]  /*2e40*/  STG.E desc[UR10][R8.64+0x1800], R13 ;  /* 0x0018000d08007986 */ /* 0x0001e2000c10190a */
[----:B------:R-:W-:-:S04]  /*2e50*/  IADD3 R10, PT, PT, R10, 0x800, RZ ;  /* 0x000008000a0a7810 */ /* 0x000fc80007ffe0ff */
[----:B------:R-:W-:-:S13]  /*2e60*/  ISETP.GE.AND P0, PT, R10, UR14, PT ;  /* 0x0000000e0a007c0c */ /* 0x000fda000bf06270 */
[----:B0-----:R-:W-:Y:S05]  /*2e70*/  @!P0 BRA `(.L_x_19214) ;  /* 0xfffffff800c88947 */ /* 0x001fea000383ffff */
.L_x_19197:
[----:B0-----:R-:W-:Y:S05]  /*2e80*/  BSYNC.RECONVERGENT B0 ;  /* 0x0000000000007941 */ /* 0x001fea0003800200 */
.L_x_19196:
        /* <DEDUP_REMOVED lines=8> */
        .weak           $__internal_311_$__cuda_sm3x_div_rn_noftz_f32_slowpath
        .type           $__internal_311_$__cuda_sm3x_div_rn_noftz_f32_slowpath,@function
        .size           $__internal_311_$__cuda_sm3x_div_rn_noftz_f32_slowpath,(.L_x_37688 - $__internal_311_$__cuda_sm3x_div_rn_noftz_f32_slowpath)
$__internal_311_$__cuda_sm3x_div_rn_noftz_f32_slowpath:
        /* <DEDUP_REMOVED lines=35> */
.L_x_19217:
        /* <DEDUP_REMOVED lines=51> */
.L_x_19224:
[----:B------:R-:W-:-:S04]  /*3470*/  LOP3.LUT R0, R0, 0x80000000, RZ, 0xc0, !PT ;  /* 0x8000000000007812 */ /* 0x000fc800078ec0ff */
[----:B------:R-:W-:Y:S01]  /*3480*/  LOP3.LUT R0, R0, 0x7f800000, RZ, 0xfc, !PT ;  /* 0x7f80000000007812 */ /* 0x000fe200078efcff */
[----:B------:R-:W-:Y:S06]  /*3490*/  BRA `(.L_x_19225) ;  /* 0x0000000000047947 */ /* 0x000fec0003800000 */
.L_x_19223:
[----:B------:R-:W-:-:S07]  /*34a0*/  IMAD R0, R13, 0x800000, R0 ;  /* 0x008000000d007824 */ /* 0x000fce00078e0200 */
.L_x_19225:
[----:B------:R-:W-:Y:S05]  /*34b0*/  BSYNC.RECONVERGENT B4 ;  /* 0x0000000000047941 */ /* 0x000fea0003800200 */
.L_x_19222:
[----:B------:R-:W-:Y:S05]  /*34c0*/  BRA `(.L_x_19226) ;  /* 0x0000000000207947 */ /* 0x000fea0003800000 */
.L_x_19221:
[----:B------:R-:W-:-:S04]  /*34d0*/  LOP3.LUT R0, R15, 0x80000000, R0, 0x48, !PT ;  /* 0x800000000f007812 */ /* 0x000fc800078e4800 */
[----:B------:R-:W-:Y:S01]  /*34e0*/  LOP3.LUT R0, R0, 0x7f800000, RZ, 0xfc, !PT ;  /* 0x7f80000000007812 */ /* 0x000fe200078efcff */
[----:B------:R-:W-:Y:S06]  /*34f0*/  BRA `(.L_x_19226) ;  /* 0x0000000000147947 */ /* 0x000fec0003800000 */
.L_x_19220:
[----:B------:R-:W-:Y:S01]  /*3500*/  LOP3.LUT R0, R15, 0x80000000, R0, 0x48, !PT ;  /* 0x800000000f007812 */ /* 0x000fe200078e4800 */
[----:B------:R-:W-:Y:S06]  /*3510*/  BRA `(.L_x_19226) ;  /* 0x00000000000c7947 */ /* 0x000fec0003800000 */
.L_x_19219:
[----:B------:R-:W0:Y:S01]  /*3520*/  MUFU.RSQ R0, -QNAN ;  /* 0xffc0000000007908 */ /* 0x000e220000001400 */
[----:B------:R-:W-:Y:S05]  /*3530*/  BRA `(.L_x_19226) ;  /* 0x0000000000047947 */ /* 0x000fea0003800000 */
.L_x_19218:
[----:B------:R-:W-:-:S07]  /*3540*/  FADD.FTZ R0, R0, R3 ;  /* 0x0000000300007221 */ /* 0x000fce0000010000 */
.L_x_19226:
[----:B------:R-:W-:Y:S05]  /*3550*/  BSYNC.RECONVERGENT B3 ;  /* 0x0000000000037941 */ /* 0x000fea0003800200 */
.L_x_19216:
[----:B------:R-:W-:Y:S02]  /*3560*/  IMAD.MOV.U32 R13, RZ, RZ, 0x0 ;  /* 0x00000000ff0d7424 */ /* 0x000fe400078e00ff */
[----:B0-----:R-:W-:Y:S02]  /*3570*/  IMAD.MOV.U32 R15, RZ, RZ, R0 ;  /* 0x000000ffff0f7224 */ /* 0x001fe400078e0000 */
[----:B------:R-:W-:Y:S05]  /*3580*/  RET.REL.NODEC R12 `(_Z20SoftmaxBlockSMemImplI22BroadcastScaleMaskLoadIffbLm2EiE11DirectStoreIffEfLi1ELi512EL9Algorithm0EEvT_T0_ll) ;  /* 0xffffffc80c9c7950 */ /* 0x000fea0003c3ffff */
.L_x_19227:
        /* <DEDUP_REMOVED lines=15> */
.L_x_37688:


//--------------------- .text._Z20SoftmaxBlockSMemImplI22BroadcastScaleMaskLoadIffbLm2EiE11DirectStoreIffEfLi1ELi1024EL9Algorithm0EEvT_T0_ll --------------------------
	.section	.text._Z20SoftmaxBlockSMemImplI22BroadcastScaleMaskLoadIffbLm2EiE11DirectStoreIffEfLi1ELi1024EL9Algorithm0EEvT_T0_ll,"ax",@progbits
	.align	128
        .global         _Z20SoftmaxBlockSMemImplI22BroadcastScaleMaskLoadIffbLm2EiE11DirectStoreIffEfLi1ELi1024EL9Algorithm0EEvT_T0_ll
        .type           _Z20SoftmaxBlockSMemImplI22BroadcastScaleMaskLoadIffbLm2EiE11DirectStoreIffEfLi1ELi1024EL9Algorithm0EEvT_T0_ll,@function
        .size           _Z20SoftmaxBlockSMemImplI22BroadcastScaleMaskLoadIffbLm2EiE11DirectStoreIffEfLi1ELi1024EL9Algorithm0EEvT_T0_ll,(.L_x_37689 - _Z20SoftmaxBlockSMemImplI22BroadcastScaleMaskLoadIffbLm2EiE11DirectStoreIffEfLi1ELi1024EL9Algorithm0EEvT_T0_ll)
        .other          _Z20SoftmaxBlockSMemImplI22BroadcastScaleMaskLoadIffbLm2EiE11DirectStoreIffEfLi1ELi1024EL9Algorithm0EEvT_T0_ll,@"STO_CUDA_ENTRY STV_DEFAULT"
_Z20SoftmaxBlockSMemImplI22BroadcastScaleMaskLoadIffbLm2EiE11DirectStoreIffEfLi1ELi1024EL9Algorithm0EEvT_T0_ll:
.text._Z20SoftmaxBlockSMemImplI22BroadcastScaleMaskLoadIffbLm2EiE11DirectStoreIffEfLi1ELi1024EL9Algorithm0EEvT_T0_ll:
        /* <DEDUP_REMOVED lines=15> */
.L_x_19263:
[----:B------:R-:W0:Y:S01]  /*00f0*/  LDCU UR5, c[0x0][0x3f0] ;  /* 0x00007e00ff0577ac */ /* 0x000e220008000800 */
[----:B------:R-:W-:Y:S01]  /*0100*/  BSSY.RECONVERGENT B0, `(.L_x_19228) ;  /* 0x000014f000007945 */ /* 0x000fe20003800200 */
[----:B-1----:R-:W-:Y:S01]  /*0110*/  IMAD.MOV.U32 R5, RZ, RZ, -0x800000 ;  /* 0xff800000ff057424 */ /* 0x002fe200078e00ff */
[----:B------:R-:W1:Y:S01]  /*0120*/  LDCU UR9, c[0x0][0x3f0] ;  /* 0x00007e00ff0977ac */ /* 0x000e620008000800 */
[----:B--2---:R-:W2:Y:S01]  /*0130*/  LDCU.64 UR12, c[0x0][0x3b8] ;  /* 0x00007700ff0c77ac */ /* 0x004ea20008000a00 */
        /* <DEDUP_REMOVED lines=142> */
.L_x_19231:
[----:B------:R-:W-:Y:S05]  /*0a20*/  BSYNC.RECONVERGENT B1 ;  /* 0x0000000000017941 */ /* 0x000fea0003800200 */
.L_x_19230:
[----:B------:R-:W-:-:S13]  /*0a30*/  ISETP.GE.U32.AND P0, PT, R3, 0xc00, PT ;  /* 0x00000c000300780c */ /* 0x000fda0003f06070 */
[----:B------:R-:W-:Y:S05]  /*0a40*/  @!P0 BRA `(.L_x_19229) ;  /* 0x0000000800e88947 */ /* 0x000fea0003800000 */
[----:B------:R-:W1:Y:S01]  /*0a50*/  LDC R4, c[0x0][0x3a8] ;  /* 0x0000ea00ff047b82 */ /* 0x000e620000000800 */
[----:B------:R-:W2:Y:S01]  /*0a60*/  LDCU UR5, c[0x0][0x3c8] ;  /* 0x00007900ff0577ac */ /* 0x000ea20008000800 */
[----:B------:R-:W-:Y:S01]  /*0a70*/  VIADD R14, R0, 0x800 ;  /* 0x00000800000e7836 */ /* 0x000fe20000000000 */
[----:B------:R-:W-:Y:S02]  /*0a80*/  UMOV UR7, 0x400 ;  /* 0x0000040000077882 */ /* 0x000fe40000000000 */
[----:B------:R-:W-:-:S03]  /*0a90*/  UIADD3 UR7, UPT, UPT, UR7, 0x150, URZ ;  /* 0x0000015007077890 */ /* 0x000fc6000fffe0ff */
        /* <DEDUP_REMOVED lines=16> */
[----:B0-----:R-:W-:Y:S02]  /*0ba0*/  VIADD R6, R4, 0xffffffe ;  /* 0x0ffffffe04067836 */ /* 0x001fe40000000000 */
[----:B------:R-:W-:Y:S02]  /*0bb0*/  HFMA2 R4, -RZ, RZ, 0, 0 ;  /* 0x00000000ff047431 */ /* 0x000fe400000001ff */
[----:B------:R0:W1:Y:S02]  /*0bc0*/  F2I.FTZ.U32.TRUNC.NTZ R7, R6 ;  /* 0x0000000600077305 */ /* 0x000064000021f000 */
[----:B0-----:R-:W-:Y:S02]  /*0bd0*/  IMAD.MOV.U32 R6, RZ, RZ, RZ ;  /* 0x000000ffff067224 */ /* 0x001fe400078e00ff */
[----:B-1----:R-:W-:-:S04]  /*0be0*/  IMAD.MOV R11, RZ, RZ, -R7 ;  /* 0x000000ffff0b7224 */ /* 0x002fc800078e0a07 */
[----:B------:R-:W-:-:S04]  /*0bf0*/  IMAD R11, R11, R10, RZ ;  /* 0x0000000a0b0b7224 */ /* 0x000fc800078e02ff */
[----:B------:R-:W-:-:S07]  /*0c00*/  IMAD.HI.U32 R11, R7, R11, R6 ;  /* 0x0000000b070b7227 */ /* 0x000fce00078e0006 */
.L_x_19232:
[----:B------:R-:W0:Y:S01]  /*0c10*/  LDC R21, c[0x0][0x3a8] ;  /* 0x0000ea00ff157b82 */ /* 0x000e220000000800 */
[----:B------:R-:W-:Y:S01]  /*0c20*/  IABS R19, R12 ;  /* 0x0000000c00137213 */ /* 0x000fe20000000000 */
[----:B------:R-:W-:-:S04]  /*0c30*/  VIADD R16, R12, 0x400 ;  /* 0x000004000c107836 */ /* 0x000fc80000000000 */
[----:B------:R-:W-:-:S05]  /*0c40*/  IMAD.HI.U32 R7, R11, R19, RZ ;  /* 0x000000130b077227 */ /* 0x000fca00078e00ff */
[----:B------:R-:W-:Y:S02]  /*0c50*/  IADD3 R8, PT, PT, -R7, RZ, RZ ;  /* 0x000000ff07087210 */ /* 0x000fe40007ffe1ff */
[-C--:B0-----:R-:W-:Y:S01]  /*0c60*/  IABS R6, R21.reuse ;  /* 0x0000001500067213 */ /* 0x081fe20000000000 */
[----:B------:R-:W-:Y:S01]  /*0c70*/  IMAD.MOV R25, RZ, RZ, -R21 ;  /* 0x000000ffff197224 */ /* 0x000fe200078e0a15 */
[----:B------:R-:W-:Y:S02]  /*0c80*/  LOP3.LUT R24, RZ, R21, RZ, 0x33, !PT ;  /* 0x00000015ff187212 */ /* 0x000fe400078e33ff */
[----:B------:R-:W0:Y:S01]  /*0c90*/  I2F.RP R17, R6 ;  /* 0x0000000600117306 */ /* 0x000e220000209400 */
[----:B------:R-:W-:Y:S02]  /*0ca0*/  IMAD R19, R6, R8, R19 ;  /* 0x0000000806137224 */ /* 0x000fe400078e0213 */
[----:B------:R-:W-:-:S03]  /*0cb0*/  IMAD.MOV.U32 R8, RZ, RZ, RZ ;  /* 0x000000ffff087224 */ /* 0x000fc600078e00ff */
[----:B------:R-:W-:Y:S02]  /*0cc0*/  ISETP.GT.U32.AND P5, PT, R10, R19, PT ;  /* 0x000000130a00720c */ /* 0x000fe40003fa4070 */
[----:B0-----:R-:W0:Y:S11]  /*0cd0*/  MUFU.RCP R17, R17 ;  /* 0x0000001100117308 */ /* 0x001e360000001000 */
[----:B------:R-:W-:Y:S01]  /*0ce0*/  @!P5 IMAD.IADD R19, R19, 0x1, -R6 ;  /* 0x000000011313d824 */ /* 0x000fe200078e0a06 */
[----:B------:R-:W-:-:S04]  /*0cf0*/  @!P5 IADD3 R7, PT, PT, R7, 0x1, RZ ;  /* 0x000000010707d810 */ /* 0x000fc80007ffe0ff */
[----:B------:R-:W-:Y:S01]  /*0d00*/  ISETP.GE.U32.AND P4, PT, R19, R10, PT ;  /* 0x0000000a1300720c */ /* 0x000fe20003f86070 */
[----:B------:R-:W-:Y:S02]  /*0d10*/  IMAD.MOV.U32 R10, RZ, RZ, R6 ;  /* 0x000000ffff0a7224 */ /* 0x000fe400078e0006 */
[----:B------:R-:W-:Y:S02]  /*0d20*/  VIADD R19, R12, 0xc00 ;  /* 0x00000c000c137836 */ /* 0x000fe40000000000 */
[----:B0-----:R-:W-:Y:S01]  /*0d30*/  VIADD R9, R17, 0xffffffe ;  /* 0x0ffffffe11097836 */ /* 0x001fe20000000000 */
[----:B------:R-:W-:Y:S02]  /*0d40*/  IABS R17, R16 ;  /* 0x0000001000117213 */ /* 0x000fe40000000000 */
[----:B------:R-:W-:-:S05]  /*0d50*/  IABS R22, R19 ;  /* 0x0000001300167213 */ /* 0x000fca0000000000 */
        /* <DEDUP_REMOVED lines=14> */
[----:B------:R-:W-:Y:S01]  /*0e40*/  IMAD R9, R6, R8, R9 ;  /* 0x0000000806097224 */ /* 0x000fe200078e0209 */
[----:B------:R-:W-:-:S04]  /*0e50*/  LOP3.LUT R8, R12, R21, RZ, 0x3c, !PT ;  /* 0x000000150c087212 */ /* 0x000fc800078e3cff */
[----:B------:R-:W-:Y:S02]  /*0e60*/  ISETP.GT.U32.AND P2, PT, R10, R9, PT ;  /* 0x000000090a00720c */ /* 0x000fe40003f44070 */
[----:B------:R-:W-:Y:S01]  /*0e70*/  ISETP.GE.AND P3, PT, R8, RZ, PT ;  /* 0x000000ff0800720c */ /* 0x000fe20003f66270 */
[----:B------:R-:W-:-:S04]  /*0e80*/  IMAD.MOV R8, RZ, RZ, -R20 ;  /* 0x000000ffff087224 */ /* 0x000fc800078e0a14 */
[----:B------:R-:W-:-:S06]  /*0e90*/  IMAD R27, R6, R8, R27 ;  /* 0x00000008061b7224 */ /* 0x000fcc00078e021b */
[----:B------:R-:W-:Y:S02]  /*0ea0*/  @!P2 IMAD.IADD R9, R9, 0x1, -R6 ;  /* 0x000000010909a824 */ /* 0x000fe400078e0a06 */
[----:B------:R-:W-:Y:S01]  /*0eb0*/  @!P3 IADD3 R7, PT, PT, -R7, RZ, RZ ;  /* 0x000000ff0707b210 */ /* 0x000fe20007ffe1ff */
[----:B------:R-:W-:Y:S01]  /*0ec0*/  @!P2 VIADD R18, R18, 0x1 ;  /* 0x000000011212a836 */ /* 0x000fe20000000000 */
[----:B------:R-:W-:Y:S02]  /*0ed0*/  ISETP.GT.U32.AND P3, PT, R10, R27, PT ;  /* 0x0000001b0a00720c */ /* 0x000fe40003f64070 */
[----:B------:R-:W-:Y:S01]  /*0ee0*/  ISETP.GE.U32.AND P5, PT, R9, R10, PT ;  /* 0x0000000a0900720c */ /* 0x000fe20003fa6070 */
[----:B------:R-:W-:Y:S01]  /*0ef0*/  IMAD.MOV R9, RZ, RZ, -R23 ;  /* 0x000000ffff097224 */ /* 0x000fe200078e0a17 */
[----:B------:R-:W-:Y:S02]  /*0f00*/  SEL R7, R24, R7, !P4 ;  /* 0x0000000718077207 */ /* 0x000fe40006000000 */
[----:B------:R-:W-:Y:S01]  /*0f10*/  P2R R8, PR, RZ, 0x20 ;  /* 0x00000020ff087803 */ /* 0x000fe20000000000 */
[----:B------:R-:W-:Y:S01]  /*0f20*/  IMAD R9, R6, R9, R22 ;  /* 0x0000000906097224 */ /* 0x000fe200078e0216 */
[----:B------:R-:W-:-:S02]  /*0f30*/  IADD3 R4, P2, PT, RZ, R4, RZ ;  /* 0x00000004ff047210 */ /* 0x000fc40007f5e0ff */
[----:B------:R-:W-:Y:S01]  /*0f40*/  ISETP.NE.AND P4, PT, R8, RZ, PT ;  /* 0x000000ff0800720c */ /* 0x000fe20003f85270 */
[C---:B------:R-:W-:Y:S01]  /*0f50*/  IMAD R8, R7.reuse, R25, R12 ;  /* 0x0000001907087224 */ /* 0x040fe200078e020c */
[----:B------:R-:W-:Y:S01]  /*0f60*/  ISETP.GT.U32.AND P5, PT, R10, R9, PT ;  /* 0x000000090a00720c */ /* 0x000fe20003fa4070 */
[----:B------:R-:W-:Y:S01]  /*0f70*/  @!P3 VIADD R20, R20, 0x1 ;  /* 0x000000011414b836 */ /* 0x000fe20000000000 */
[----:B------:R-:W-:Y:S01]  /*0f80*/  SEL R7, R7, RZ, P0 ;  /* 0x000000ff07077207 */ /* 0x000fe20000000000 */
[----:B------:R-:W-:Y:S01]  /*0f90*/  IMAD.X R29, R0, 0x1, R13, P2 ;  /* 0x00000001001d7824 */ /* 0x000fe200010e060d */
[----:B------:R-:W-:Y:S02]  /*0fa0*/  SEL R8, R8, RZ, P1 ;  /* 0x000000ff08087207 */ /* 0x000fe40000800000 */
[----:B------:R-:W-:Y:S01]  /*0fb0*/  @!P3 IADD3 R27, PT, PT, R27, -R6, RZ ;  /* 0x800000061b1bb210 */ /* 0x000fe20007ffe0ff */
        /* <DEDUP_REMOVED lines=9> */
[----:B------:R-:W-:Y:S01]  /*1050*/  LOP3.LUT R30, R16, R21, RZ, 0x3c, !PT ;  /* 0x00000015101e7212 */ /* 0x000fe200078e3cff */
[----:B------:R0:W2:Y:S01]  /*1060*/  LDG.E.U8 R22, desc[UR10][R6.64] ;  /* 0x0000000a06167981 */ /* 0x0000a2000c1e1100 */
[----:B------:R-:W-:Y:S02]  /*1070*/  LEA.HI.X.SX32 R9, R29, UR17, 0x2, P5 ;  /* 0x000000111d097c11 */ /* 0x000fe4000a8f16ff */
[----:B------:R-:W-:-:S03]  /*1080*/  ISETP.GE.U32.AND P5, PT, R27, R10, PT ;  /* 0x0000000a1b00720c */ /* 0x000fc60003fa6070 */
[----:B------:R-:W-:Y:S01]  /*1090*/  @P3 VIADD R23, R23, 0x1 ;  /* 0x0000000117173836 */ /* 0x000fe20000000000 */
[----:B------:R-:W-:Y:S01]  /*10a0*/  IADD3 R27, P3, PT, RZ, R4, RZ ;  /* 0x00000004ff1b7210 */ /* 0x000fe20007f7e0ff */
[----:B------:R1:W3:Y:S03]  /*10b0*/  LDG.E R8, desc[UR10][R8.64] ;  /* 0x0000000a08087981 */ /* 0x0002e6000c1e1900 */
[----:B------:R-:W-:Y:S02]  /*10c0*/  IADD3.X R34, PT, PT, R29, 0x400, RZ, P3, !PT ;  /* 0x000004001d227810 */ /* 0x000fe40001ffe4ff */
[-C--:B------:R-:W-:Y:S02]  /*10d0*/  LOP3.LUT R31, R17, R21.reuse, RZ, 0x3c, !PT ;  /* 0x00000015111f7212 */ /* 0x080fe400078e3cff */
[----:B------:R-:W-:Y:S02]  /*10e0*/  SHF.R.S64 R32, R27, 0x1e, R34 ;  /* 0x0000001e1b207819 */ /* 0x000fe40000001022 */
[----:B------:R-:W-:-:S02]  /*10f0*/  LOP3.LUT R21, R19, R21, RZ, 0x3c, !PT ;  /* 0x0000001513157212 */ /* 0x000fc400078e3cff */
[----:B0-----:R-:W-:Y:S02]  /*1100*/  IADD3 R6, P6, PT, R32, UR16, RZ ;  /* 0x0000001020067c10 */ /* 0x001fe4000ffde0ff */
[----:B-1----:R-:W-:Y:S02]  /*1110*/  P2R R9, PR, RZ, 0x20 ;  /* 0x00000020ff097803 */ /* 0x002fe40000000000 */
[----:B------:R-:W-:Y:S02]  /*1120*/  ISETP.GE.AND P5, PT, R21, RZ, PT ;  /* 0x000000ff1500720c */ /* 0x000fe40003fa6270 */
[----:B------:R-:W-:Y:S02]  /*1130*/  LEA.HI.X.SX32 R7, R34, UR17, 0x2, P6 ;  /* 0x0000001122077c11 */ /* 0x000fe4000b0f16ff */
[----:B------:R-:W-:-:S09]  /*1140*/  ISETP.NE.AND P6, PT, R9, RZ, PT ;  /* 0x000000ff0900720c */ /* 0x000fd20003fc5270 */
[----:B------:R-:W-:Y:S01]  /*1150*/  @!P5 IMAD.MOV R23, RZ, RZ, -R23 ;  /* 0x000000ffff17d224 */ /* 0x000fe200078e0a17 */
[----:B------:R-:W-:-:S03]  /*1160*/  ISETP.GE.AND P5, PT, R30, RZ, PT ;  /* 0x000000ff1e00720c */ /* 0x000fc60003fa6270 */
[----:B------:R-:W-:Y:S02]  /*1170*/  @P6 IADD3 R20, PT, PT, R20, 0x1, RZ ;  /* 0x0000000114146810 */ /* 0x000fe40007ffe0ff */
[----:B------:R-:W-:Y:S01]  /*1180*/  ISETP.GE.AND P6, PT, R31, RZ, PT ;  /* 0x000000ff1f00720c */ /* 0x000fe20003fc6270 */
[----:B------:R-:W-:Y:S01]  /*1190*/  @P4 VIADD R18, R18, 0x1 ;  /* 0x0000000112124836 */ /* 0x000fe20000000000 */
[----:B------:R-:W-:Y:S02]  /*11a0*/  ISETP.NE.AND P4, PT, R26, RZ, PT ;  /* 0x000000ff1a00720c */ /* 0x000fe40003f85270 */
[----:B------:R0:W4:Y:S02]  /*11b0*/  LDG.E R26, desc[UR10][R6.64] ;  /* 0x0000000a061a7981 */ /* 0x000124000c1e1900 */
[----:B------:R-:W-:Y:S02]  /*11c0*/  SEL R30, R24, R23, !P4 ;  /* 0x00000017181e7207 */ /* 0x000fe40006000000 */
[----:B------:R-:W-:-:S05]  /*11d0*/  @!P5 IMAD.MOV R18, RZ, RZ, -R18 ;  /* 0x000000ffff12d224 */ /* 0x000fca00078e0a12 */
[----:B------:R-:W-:Y:S01]  /*11e0*/  @!P6 IMAD.MOV R20, RZ, RZ, -R20 ;  /* 0x000000ffff14e224 */ /* 0x000fe200078e0a14 */
[----:B------:R-:W-:Y:S01]  /*11f0*/  SEL R18, R24, R18, !P4 ;  /* 0x0000001218127207 */ /* 0x000fe20006000000 */
[CC--:B------:R-:W-:Y:S01]  /*1200*/  IMAD R19, R30.reuse, R25.reuse, R19 ;  /* 0x000000191e137224 */ /* 0x0c0fe200078e0213 */
[----:B------:R-:W-:Y:S02]  /*1210*/  SEL R30, R30, RZ, P0 ;  /* 0x000000ff1e1e7207 */ /* 0x000fe40000000000 */
[----:B------:R-:W-:Y:S01]  /*1220*/  SEL R20, R24, R20, !P4 ;  /* 0x0000001418147207 */ /* 0x000fe20006000000 */
[CC--:B------:R-:W-:Y:S01]  /*1230*/  IMAD R16, R18.reuse, R25.reuse, R16 ;  /* 0x0000001912107224 */ /* 0x0c0fe200078e0210 */
[----:B------:R-:W-:Y:S01]  /*1240*/  SEL R18, R18, RZ, P0 ;  /* 0x000000ff12127207 */ /* 0x000fe20000000000 */
[----:B------:R-:W-:Y:S01]  /*1250*/  IMAD R30, R30, UR12, RZ ;  /* 0x0000000c1e1e7c24 */ /* 0x000fe2000f8e02ff */
[----:B------:R-:W-:Y:S01]  /*1260*/  SEL R19, R19, RZ, P1 ;  /* 0x000000ff13137207 */ /* 0x000fe20000800000 */
[C---:B------:R-:W-:Y:S01]  /*1270*/  IMAD R17, R20.reuse, R25, R17 ;  /* 0x0000001914117224 */ /* 0x040fe200078e0211 */
[----:B------:R-:W-:Y:S01]  /*1280*/  SEL R20, R20, RZ, P0 ;  /* 0x000000ff14147207 */ /* 0x000fe20000000000 */
[----:B0-----:R-:W-:Y:S01]  /*1290*/  IMAD R7, R18, UR12, RZ ;  /* 0x0000000c12077c24 */ /* 0x001fe2000f8e02ff */
[----:B------:R-:W-:Y:S01]  /*12a0*/  SEL R16, R16, RZ, P1 ;  /* 0x000000ff10107207 */ /* 0x000fe20000800000 */
[----:B------:R-:W-:Y:S01]  /*12b0*/  IMAD R19, R19, UR13, R30 ;  /* 0x0000000d13137c24 */ /* 0x000fe2000f8e021e */
[----:B------:R-:W-:Y:S01]  /*12c0*/  SEL R17, R17, RZ, P1 ;  /* 0x000000ff11117207 */ /* 0x000fe20000800000 */
[----:B------:R-:W-:Y:S01]  /*12d0*/  IMAD R20, R20, UR12, RZ ;  /* 0x0000000c14147c24 */ /* 0x000fe2000f8e02ff */
[----:B------:R-:W-:Y:S01]  /*12e0*/  IADD3.X R32, PT, PT, R29, 0x800, RZ, P3, !PT ;  /* 0x000008001d207810 */ /* 0x000fe20001ffe4ff */
[----:B------:R-:W-:Y:S01]  /*12f0*/  IMAD R7, R16, UR13, R7 ;  /* 0x0000000d10077c24 */ /* 0x000fe2000f8e0207 */
[----:B------:R-:W-:Y:S01]  /*1300*/  IADD3 R24, P4, PT, R19, UR18, RZ ;  /* 0x0000001213187c10 */ /* 0x000fe2000ff9e0ff */
[----:B------:R-:W-:Y:S01]  /*1310*/  IMAD R9, R17, UR13, R20 ;  /* 0x0000000d11097c24 */ /* 0x000fe2000f8e0214 */
[----:B------:R-:W-:-:S02]  /*1320*/  SHF.R.S64 R16, R27, 0x1e, R32 ;  /* 0x0000001e1b107819 */ /* 0x000fc40000001020 */
[----:B------:R-:W-:Y:S02]  /*1330*/  IADD3.X R30, PT, PT, R29, 0xc00, RZ, P3, !PT ;  /* 0x00000c001d1e7810 */ /* 0x000fe40001ffe4ff */
[----:B------:R-:W-:Y:S02]  /*1340*/  IADD3 R6, P3, PT, R7, UR18, RZ ;  /* 0x0000001207067c10 */ /* 0x000fe4000ff7e0ff */
[----:B------:R-:W-:Y:S02]  /*1350*/  LEA.HI.X.SX32 R25, R19, UR19, 0x1, P4 ;  /* 0x0000001313197c11 */ /* 0x000fe4000a0f0eff */
[----:B------:R-:W-:Y:S02]  /*1360*/  IADD3 R16, P4, PT, R16, UR16, RZ ;  /* 0x0000001010107c10 */ /* 0x000fe4000ff9e0ff */
[----:B------:R-:W-:Y:S01]  /*1370*/  IADD3 R18, P5, PT, R9, UR18, RZ ;  /* 0x0000001209127c10 */ /* 0x000fe2000ffbe0ff */
[----:B------:R0:W5:Y:S01]  /*1380*/  LDG.E.U8 R23, desc[UR10][R24.64] ;  /* 0x0000000a18177981 */ /* 0x000162000c1e1100 */
[----:B------:R-:W-:-:S02]  /*1390*/  LEA.HI.X.SX32 R7, R7, UR19, 0x1, P3 ;  /* 0x0000001307077c11 */ /* 0x000fc400098f0eff */
[----:B------:R-:W-:Y:S02]  /*13a0*/  LEA.HI.X.SX32 R17, R32, UR17, 0x2, P4 ;  /* 0x0000001120117c11 */ /* 0x000fe4000a0f16ff */
[----:B------:R-:W-:Y:S01]  /*13b0*/  LEA.HI.X.SX32 R19, R9, UR19, 0x1, P5 ;  /* 0x0000001309137c11 */ /* 0x000fe2000a8f0eff */
[----:B------:R-:W4:Y:S01]  /*13c0*/  LDG.E.U8 R6, desc[UR10][R6.64] ;  /* 0x0000000a06067981 */ /* 0x000f22000c1e1100 */
[----:B------:R-:W-:-:S03]  /*13d0*/  SHF.R.S64 R20, R27, 0x1e, R30 ;  /* 0x0000001e1b147819 */ /* 0x000fc6000000101e */
[----:B------:R-:W4:Y:S01]  /*13e0*/  LDG.E R16, desc[UR10][R16.64] ;  /* 0x0000000a10107981 */ /* 0x000f22000c1e1900 */
[----:B0-----:R-:W3:Y:S03]  /*13f0*/  LDC.64 R24, c[0x0][0x3d0] ;  /* 0x0000f400ff187b82 */ /* 0x001ee60000000a00 */
[----:B------:R-:W4:Y:S01]  /*1400*/  LDG.E.U8 R18, desc[UR10][R18.64] ;  /* 0x0000000a12127981 */ /* 0x000f22000c1e1100 */
[----:B------:R-:W-:-:S04]  /*1410*/  IADD3 R20, P3, PT, R20, UR16, RZ ;  /* 0x0000001014147c10 */ /* 0x000fc8000ff7e0ff */
[----:B------:R-:W-:-:S05]  /*1420*/  LEA.HI.X.SX32 R21, R30, UR17, 0x2, P3 ;  /* 0x000000111e157c11 */ /* 0x000fca00098f16ff */
[----:B------:R-:W4:Y:S01]  /*1430*/  LDG.E R20, desc[UR10][R20.64] ;  /* 0x0000000a14147981 */ /* 0x000f22000c1e1900 */
[----:B------:R-:W-:Y:S01]  /*1440*/  MOV R29, UR9 ;  /* 0x00000009001d7c02 */ /* 0x000fe20008000f00 */
[----:B------:R-:W-:Y:S01]  /*1450*/  VIADD R12, R12, 0x1000 ;  /* 0x000010000c0c7836 */ /* 0x000fe20000000000 */
[----:B------:R-:W-:Y:S02]  /*1460*/  IADD3.X R13, PT, PT, R13, 0x1000, RZ, P2, !PT ;  /* 0x000010000d0d7810 */ /* 0x000fe400017fe4ff */
[----:B--2---:R-:W-:Y:S01]  /*1470*/  ISETP.NE.AND P3, PT, R22, RZ, PT ;  /* 0x000000ff1600720c */ /* 0x004fe20003f65270 */
[-C--:B---3--:R-:W-:Y:S01]  /*1480*/  FMUL R9, R8, R25.reuse ;  /* 0x0000001908097220 */ /* 0x088fe20000400000 */
[----:B-----5:R-:W-:Y:S02]  /*1490*/  ISETP.NE.AND P5, PT, R23, RZ, PT ;  /* 0x000000ff1700720c */ /* 0x020fe40003fa5270 */
[----:B----4-:R-:W-:Y:S02]  /*14a0*/  ISETP.NE.AND P4, PT, R6, RZ, PT ;  /* 0x000000ff0600720c */ /* 0x010fe40003f85270 */
[----:B------:R-:W-:Y:S01]  /*14b0*/  FSEL R6, R9, R24, P3 ;  /* 0x0000001809067208 */ /* 0x000fe20001800000 */
[----:B------:R-:W-:Y:S01]  /*14c0*/  FMUL R7, R16, R25 ;  /* 0x0000001910077220 */ /* 0x000fe20000400000 */
[----:B------:R-:W-:Y:S01]  /*14d0*/  ISETP.NE.AND P3, PT, R18, RZ, PT ;  /* 0x000000ff1200720c */ /* 0x000fe20003f65270 */
[----:B------:R-:W-:-:S02]  /*14e0*/  VIADD R18, R14, 0x800 ;  /* 0x000008000e127836 */ /* 0x000fc40000000000 */
[----:B------:R-:W-:Y:S01]  /*14f0*/  FMUL R23, R26, R25 ;  /* 0x000000191a177220 */ /* 0x000fe20000400000 */
[-C--:B------:R-:W-:Y:S02]  /*1500*/  FSEL R16, R7, R24.reuse, P3 ;  /* 0x0000001807107208 */ /* 0x080fe40001800000 */
[----:B------:R-:W-:Y:S02]  /*1510*/  ISETP.GE.AND P3, PT, R18, R29, PT ;  /* 0x0000001d1200720c */ /* 0x000fe40003f66270 */
[----:B------:R-:W-:Y:S02]  /*1520*/  FSEL R8, R23, R24, P4 ;  /* 0x0000001817087208 */ /* 0x000fe40002000000 */
        /* <DEDUP_REMOVED lines=12> */
.L_x_19229:
[----:B------:R-:W-:Y:S05]  /*15f0*/  BSYNC.RECONVERGENT B0 ;  /* 0x0000000000007941 */ /* 0x000fea0003800200 */
.L_x_19228:
        /* <DEDUP_REMOVED lines=29> */
.L_x_19234:
[----:B------:R-:W-:Y:S05]  /*17d0*/  BSYNC.RECONVERGENT B0 ;  /* 0x0000000000007941 */ /* 0x000fea0003800200 */
.L_x_19233:
        /* <DEDUP_REMOVED lines=11> */
[----:B------:R-:W2:Y:S04]  /*1890*/  LDS.128 R8, [UR5+0x50] ;  /* 0x00005005ff087984 */ /* 0x000ea80008000c00 */
[----:B------:R-:W5:Y:S04]  /*18a0*/  LDS.128 R12, [UR5+0x60] ;  /* 0x00006005ff0c7984 */ /* 0x000f680008000c00 */
[----:B------:R-:W0:Y:S01]  /*18b0*/  LDS.128 R16, [UR5+0x70] ;  /* 0x00007005ff107984 */ /* 0x000e220008000c00 */
[----:B---3--:R-:W-:-:S04]  /*18c0*/  FMNMX3 R25, R0, R25, R26, !PT ;  /* 0x0000001900197276 */ /* 0x008fc8000780001a */
[----:B----4-:R-:W-:Y:S02]  /*18d0*/  FMNMX3 R20, R25, R27, R20, !PT ;  /* 0x0000001b19147276 */ /* 0x010fe40007800014 */
[----:B------:R-:W3:Y:S02]  /*18e0*/  LDS.128 R24, [UR5+0x80] ;  /* 0x00008005ff187984 */ /* 0x000ee40008000c00 */
[----:B------:R-:W-:-:S04]  /*18f0*/  FMNMX3 R20, R20, R21, R22, !PT ;  /* 0x0000001514147276 */ /* 0x000fc80007800016 */
[----:B-1----:R-:W-:Y:S02]  /*1900*/  FMNMX3 R4, R20, R23, R4, !PT ;  /* 0x0000001714047276 */ /* 0x002fe40007800004 */
[----:B------:R-:W1:Y:S02]  /*1910*/  LDS.128 R20, [UR5+0x90] ;  /* 0x00009005ff147984 */ /* 0x000e640008000c00 */
[----:B------:R-:W-:-:S04]  /*1920*/  FMNMX3 R4, R4, R5, R6, !PT ;  /* 0x0000000504047276 */ /* 0x000fc80007800006 */
[----:B--2---:R-:W-:-:S04]  /*1930*/  FMNMX3 R4, R4, R7, R8, !PT ;  /* 0x0000000704047276 */ /* 0x004fc80007800008 */
[----:B------:R-:W-:-:S04]  /*1940*/  FMNMX3 R4, R4, R9, R10, !PT ;  /* 0x0000000904047276 */ /* 0x000fc8000780000a */
[----:B-----5:R-:W-:-:S04]  /*1950*/  FMNMX3 R4, R4, R11, R12, !PT ;  /* 0x0000000b04047276 */ /* 0x020fc8000780000c */
[----:B------:R-:W-:-:S04]  /*1960*/  FMNMX3 R4, R4, R13, R14, !PT ;  /* 0x0000000d04047276 */ /* 0x000fc8000780000e */
[----:B0-----:R-:W-:-:S04]  /*1970*/  FMNMX3 R4, R4, R15, R16, !PT ;  /* 0x0000000f04047276 */ /* 0x001fc80007800010 */
[----:B------:R-:W-:-:S04]  /*1980*/  FMNMX3 R4, R4, R17, R18, !PT ;  /* 0x0000001104047276 */ /* 0x000fc80007800012 */
[----:B---3--:R-:W-:-:S04]  /*1990*/  FMNMX3 R4, R4, R19, R24, !PT ;  /* 0x0000001304047276 */ /* 0x008fc80007800018 */
[----:B------:R-:W-:-:S04]  /*19a0*/  FMNMX3 R4, R4, R25, R26, !PT ;  /* 0x0000001904047276 */ /* 0x000fc8000780001a */
[----:B-1----:R-:W-:-:S04]  /*19b0*/  FMNMX3 R4, R4, R27, R20, !PT ;  /* 0x0000001b04047276 */ /* 0x002fc80007800014 */
[----:B------:R-:W-:-:S04]  /*19c0*/  FMNMX3 R4, R4, R21, R22, !PT ;  /* 0x0000001504047276 */ /* 0x000fc80007800016 */
[----:B------:R-:W-:-:S05]  /*19d0*/  FMNMX R4, R4, R23, !PT ;  /* 0x0000001704047209 */ /* 0x000fca0007800000 */
[----:B------:R3:W-:Y:S02]  /*19e0*/  STS [UR5+0xa4], R4 ;  /* 0x0000a404ff007988 */ /* 0x0007e40008000805 */
.L_x_19236:
[----:B------:R-:W-:Y:S05]  /*19f0*/  BSYNC.RECONVERGENT B0 ;  /* 0x0000000000007941 */ /* 0x000fea0003800200 */
.L_x_19235:
[----:B------:R-:W4:Y:S01]  /*1a00*/  S2UR UR7, SR_CgaCtaId ;  /* 0x00000000000779c3 */ /* 0x000f220000008800 */
[----:B------:R-:W5:Y:S01]  /*1a10*/  LDCU UR8, c[0x0][0x3f4] ;  /* 0x00007e80ff0877ac */ /* 0x000f620008000800 */
[----:B---3--:R-:W0:Y:S01]  /*1a20*/  S2R R4, SR_CgaCtaId ;  /* 0x0000000000047919 */ /* 0x008e220000008800 */
[C---:B------:R-:W-:Y:S01]  /*1a30*/  ISETP.GE.U32.AND P0, PT, R2.reuse, R29, PT ;  /* 0x0000001d0200720c */ /* 0x040fe20003f06070 */
[----:B------:R-:W-:Y:S01]  /*1a40*/  BSSY.RECONVERGENT B0, `(.L_x_19237) ;  /* 0x0000085000007945 */ /* 0x000fe20003800200 */
[----:B------:R-:W-:Y:S01]  /*1a50*/  UMOV UR5, 0x400 ;  /* 0x0000040000057882 */ /* 0x000fe20000000000 */
[----:B--2---:R-:W-:Y:S01]  /*1a60*/  MOV R5, 0x400 ;  /* 0x0000040000057802 */ /* 0x004fe20000000f00 */
[----:B------:R-:W-:Y:S01]  /*1a70*/  UIADD3 UR5, UPT, UPT, UR5, 0x150, URZ ;  /* 0x0000015005057890 */ /* 0x000fe2000fffe0ff */
[----:B------:R-:W-:Y:S01]  /*1a80*/  HFMA2 R11, -RZ, RZ, 0, 0 ;  /* 0x00000000ff0b7431 */ /* 0x000fe200000001ff */
[C---:B------:R-:W-:Y:S02]  /*1a90*/  LOP3.LUT R20, R2.reuse, 0x400, RZ, 0xfc, !PT ;  /* 0x0000040002147812 */ /* 0x040fe400078efcff */
[----:B------:R-:W-:-:S02]  /*1aa0*/  LOP3.LUT R21, R2, 0xc00, RZ, 0xfc, !PT ;  /* 0x00000c0002157812 */ /* 0x000fc400078efcff */
[----:B------:R-:W-:Y:S01]  /*1ab0*/  LOP3.LUT R22, R2, 0x800, RZ, 0xfc, !PT ;  /* 0x0000080002167812 */ /* 0x000fe200078efcff */
[----:B------:R-:W-:Y:S01]  /*1ac0*/  BAR.SYNC.DEFER_BLOCKING 0x0 ;  /* 0x0000000000007b1d */ /* 0x000fe20000010000 */
[----:B-----5:R-:W-:Y:S01]  /*1ad0*/  ISETP.GE.AND.EX P0, PT, RZ, UR8, PT, P0 ;  /* 0x00000008ff007c0c */ /* 0x020fe2000bf06300 */
[----:B----4-:R-:W-:-:S06]  /*1ae0*/  ULEA UR5, UR7, UR5, 0x18 ;  /* 0x0000000507057291 */ /* 0x010fcc000f8ec0ff */
[----:B------:R-:W-:Y:S02]  /*1af0*/  LEA R23, R2, UR5, 0x2 ;  /* 0x0000000502177c11 */ /* 0x000fe4000f8e10ff */
[----:B0-----:R-:W-:-:S04]  /*1b00*/  LEA R0, R4, R5, 0x18 ;  /* 0x0000000504007211 */ /* 0x001fc800078ec0ff */
        /* <DEDUP_REMOVED lines=11> */
[----:B--23--:R-:W-:Y:S05]  /*1bc0*/  @!P0 BRA `(.L_x_19240) ;  /* 0x0000000000bc8947 */ /* 0x00cfea0003800000 */
[----:B------:R-:W0:Y:S01]  /*1bd0*/  LDS R11, [R23] ;  /* 0x00000000170b7984 */ /* 0x000e220000000800 */
[----:B-1----:R-:W-:Y:S01]  /*1be0*/  IMAD.MOV.U32 R7, RZ, RZ, 0x3bbb989d ;  /* 0x3bbb989dff077424 */ /* 0x002fe200078e00ff */
        /* <DEDUP_REMOVED lines=39> */
[----:B------:R-:W-:Y:S01]  /*1e60*/  FFMA R9, R12, 1.925963033500011079e-08, R9 ;  /* 0x32a570600c097823 */ /* 0x000fe20000000009 */
[----:B------:R-:W-:-:S03]  /*1e70*/  IMAD.MOV.U32 R12, RZ, RZ, R21 ;  /* 0x000000ffff0c7224 */ /* 0x000fc600078e0015 */
[----:B------:R-:W0:Y:S02]  /*1e80*/  MUFU.EX2 R10, R9 ;  /* 0x00000009000a7308 */ /* 0x000e240000000800 */
[----:B0-----:R-:W-:-:S04]  /*1e90*/  FMUL R10, R7, R10 ;  /* 0x0000000a070a7220 */ /* 0x001fc80000400000 */
[----:B------:R-:W-:Y:S01]  /*1ea0*/  FADD R11, R11, R10 ;  /* 0x0000000a0b0b7221 */ /* 0x000fe20000000000 */
[----:B------:R3:W-:Y:S06]  /*1eb0*/  STS [R23+0x2000], R10 ;  /* 0x0020000a17007388 */ /* 0x0007ec0000000800 */
.L_x_19240:
[----:B------:R-:W-:Y:S05]  /*1ec0*/  BSYNC.RECONVERGENT B1 ;  /* 0x0000000000017941 */ /* 0x000fea0003800200 */
.L_x_19239:
[----:B------:R-:W-:-:S04]  /*1ed0*/  ISETP.GE.U32.AND P0, PT, R8, 0xc00, PT ;  /* 0x00000c000800780c */ /* 0x000fc80003f06070 */
[----:B------:R-:W-:-:S13]  /*1ee0*/  ISETP.GE.U32.AND.EX P0, PT, R28, RZ, PT, P0 ;  /* 0x000000ff1c00720c */ /* 0x000fda0003f06100 */
[----:B------:R-:W-:Y:S05]  /*1ef0*/  @!P0 BRA `(.L_x_19238) ;  /* 0x0000000000e48947 */ /* 0x000fea0003800000 */
[----:B-1----:R-:W-:-:S05]  /*1f00*/  VIADD R7, R5, 0x150 ;  /* 0x0000015005077836 */ /* 0x002fca0000000000 */
[----:B------:R-:W-:-:S07]  /*1f10*/  LEA R7, R4, R7, 0x18 ;  /* 0x0000000704077211 */ /* 0x000fce00078ec0ff */
.L_x_19241:
[C---:B----4-:R-:W-:Y:S02]  /*1f20*/  IMAD R8, R12.reuse, 0x4, R7 ;  /* 0x000000040c087824 */ /* 0x050fe400078e0207 */
[----:B0-2---:R-:W-:Y:S02]  /*1f30*/  HFMA2 R14, -RZ, RZ, 3.7421875, 0 ;  /* 0x437c0000ff0e7431 */ /* 0x005fe400000001ff */
[----:B------:R-:W-:Y:S01]  /*1f40*/  IMAD.MOV.U32 R24, RZ, RZ, 0x3bbb989d ;  /* 0x3bbb989dff187424 */ /* 0x000fe200078e00ff */
[----:B------:R-:W-:Y:S01]  /*1f50*/  IADD3 R12, PT, PT, R12, 0x1000, RZ ;  /* 0x000010000c0c7810 */ /* 0x000fe20007ffe0ff */
[----:B------:R-:W0:Y:S03]  /*1f60*/  LDS R9, [R8] ;  /* 0x0000000008097984 */ /* 0x000e260000000800 */
[----:B------:R-:W-:Y:S01]  /*1f70*/  ISETP.GE.U32.AND P0, PT, R12, R29, PT ;  /* 0x0000001d0c00720c */ /* 0x000fe20003f06070 */
[----:B------:R-:W1:Y:S03]  /*1f80*/  LDS R15, [R8+0x1000] ;  /* 0x00100000080f7984 */ /* 0x000e660000000800 */
[----:B------:R-:W-:Y:S01]  /*1f90*/  ISETP.GE.U32.AND.EX P0, PT, RZ, UR8, PT, P0 ;  /* 0x00000008ff007c0c */ /* 0x000fe2000bf06100 */
[----:B------:R-:W2:Y:S04]  /*1fa0*/  LDS R19, [R8+0x2000] ;  /* 0x0020000008137984 */ /* 0x000ea80000000800 */
[----:B------:R-:W4:Y:S01]  /*1fb0*/  LDS R25, [R8+0x3000] ;  /* 0x0030000008197984 */ /* 0x000f220000000800 */
[----:B0-----:R-:W-:-:S04]  /*1fc0*/  FADD R13, -R6, R9 ;  /* 0x00000009060d7221 */ /* 0x001fc80000000100 */
[----:B------:R-:W-:Y:S01]  /*1fd0*/  FFMA.SAT R9, R13, R24, 0.5 ;  /* 0x3f0000000d097423 */ /* 0x000fe20000002018 */
[----:B-1----:R-:W-:-:S03]  /*1fe0*/  FADD R15, -R6, R15 ;  /* 0x0000000f060f7221 */ /* 0x002fc60000000100 */
[----:B------:R-:W-:Y:S01]  /*1ff0*/  FFMA.RM R9, R9, R14, 12582913 ;  /* 0x4b40000109097423 */ /* 0x000fe2000000400e */
[----:B------:R-:W-:Y:S01]  /*2000*/  FFMA.SAT R17, R15, R24, 0.5 ;  /* 0x3f0000000f117423 */ /* 0x000fe20000002018 */
[C---:B--2---:R-:W-:Y:S02]  /*2010*/  FADD R19, -R6.reuse, R19 ;  /* 0x0000001306137221 */ /* 0x044fe40000000100 */
[C---:B---3--:R-:W-:Y:S01]  /*2020*/  FADD R10, R9.reuse, -12583039 ;  /* 0xcb40007f090a7421 */ /* 0x048fe20000000000 */
        /* <DEDUP_REMOVED lines=38> */
.L_x_19238:
[----:B------:R-:W-:Y:S05]  /*2290*/  BSYNC.RECONVERGENT B0 ;  /* 0x0000000000007941 */ /* 0x000fea0003800200 */
.L_x_19237:
[----:B----4-:R-:W-:Y:S01]  /*22a0*/  IMAD.MOV.U32 R13, RZ, RZ, R11 ;  /* 0x000000ffff0d7224 */ /* 0x010fe200078e000b */
[----:B-1----:R-:W-:Y:S01]  /*22b0*/  @P6 SHF.R.U32.HI R7, RZ, 0x3, R2 ;  /* 0x00000003ff076819 */ /* 0x002fe20000011602 */
[----:B------:R-:W-:Y:S01]  /*22c0*/  @P6 VIADD R5, R5, 0xa8 ;  /* 0x000000a805056836 */ /* 0x000fe20000000000 */
[----:B------:R-:W-:Y:S01]  /*22d0*/  ISETP.NE.AND P0, PT, R2, RZ, PT ;  /* 0x000000ff0200720c */ /* 0x000fe20003f05270 */
[----:B------:R-:W-:Y:S01]  /*22e0*/  BSSY.RECONVERGENT B0, `(.L_x_19242) ;  /* 0x000003a000007945 */ /* 0x000fe20003800200 */
[----:B------:R-:W1:Y:S02]  /*22f0*/  SHFL.DOWN PT, R6, R13, 0x1, 0x1f ;  /* 0x08201f000d067f89 */ /* 0x000e6400000e0000 */
[----:B------:R-:W-:Y:S02]  /*2300*/  @P6 LEA R5, R4, R5, 0x18 ;  /* 0x0000000504056211 */ /* 0x000fe400078ec0ff */
[----:B------:R-:W-:-:S05]  /*2310*/  @P6 LOP3.LUT R4, R7, 0x7c, RZ, 0xc0, !PT ;  /* 0x0000007c07046812 */ /* 0x000fca00078ec0ff */
[----:B------:R-:W-:Y:S02]  /*2320*/  @P6 IMAD.IADD R5, R4, 0x1, R5 ;  /* 0x0000000104056824 */ /* 0x000fe400078e0205 */
        /* <DEDUP_REMOVED lines=9> */
[----:B------:R1:W-:Y:S01]  /*23c0*/  @P6 STS [R5+0x20], R13 ;  /* 0x0000200d05006388 */ /* 0x0003e20000000800 */
[----:B------:R-:W-:Y:S06]  /*23d0*/  BAR.SYNC.DEFER_BLOCKING 0x0 ;  /* 0x0000000000007b1d */ /* 0x000fec0000010000 */
[----:B------:R-:W-:Y:S05]  /*23e0*/  @P0 BRA `(.L_x_19243) ;  /* 0x0000000000a40947 */ /* 0x000fea0003800000 */
[----:B------:R-:W4:Y:S04]  /*23f0*/  LDS R12, [R0+0xcc] ;  /* 0x0000cc00000c7984 */ /* 0x000f280000000800 */
[----:B---3--:R-:W3:Y:S04]  /*2400*/  LDS.128 R8, [R0+0xd0] ;  /* 0x0000d00000087984 */ /* 0x008ee80000000c00 */
[----:B------:R-:W5:Y:S04]  /*2410*/  LDS.128 R16, [R0+0xe0] ;  /* 0x0000e00000107984 */ /* 0x000f680000000c00 */
[----:B-1----:R-:W1:Y:S01]  /*2420*/  LDS.128 R4, [R0+0xf0] ;  /* 0x0000f00000047984 */ /* 0x002e620000000c00 */
[----:B----4-:R-:W-:-:S04]  /*2430*/  FADD R13, R13, R12 ;  /* 0x0000000c0d0d7221 */ /* 0x010fc80000000000 */
[----:B---3--:R-:W-:Y:S02]  /*2440*/  FADD R8, R13, R8 ;  /* 0x000000080d087221 */ /* 0x008fe40000000000 */
[----:B0-2---:R-:W0:Y:S02]  /*2450*/  LDS.128 R12, [R0+0x100] ;  /* 0x00010000000c7984 */ /* 0x005e240000000c00 */
[----:B------:R-:W-:-:S04]  /*2460*/  FADD R9, R8, R9 ;  /* 0x0000000908097221 */ /* 0x000fc80000000000 */
[----:B------:R-:W-:-:S04]  /*2470*/  FADD R10, R9, R10 ;  /* 0x0000000a090a7221 */ /* 0x000fc80000000000 */
[----:B------:R-:W-:-:S04]  /*2480*/  FADD R11, R10, R11 ;  /* 0x0000000b0a0b7221 */ /* 0x000fc80000000000 */
[----:B-----5:R-:W-:Y:S02]  /*2490*/  FADD R16, R11, R16 ;  /* 0x000000100b107221 */ /* 0x020fe40000000000 */
[----:B------:R-:W2:Y:S02]  /*24a0*/  LDS.128 R8, [R0+0x110] ;  /* 0x0001100000087984 */ /* 0x000ea40000000c00 */
        /* <DEDUP_REMOVED lines=18> */
[----:B-1----:R-:W-:-:S04]  /*25d0*/  FADD R16, R11, R16 ;  /* 0x000000100b107221 */ /* 0x002fc80000000000 */
[----:B------:R-:W-:-:S04]  /*25e0*/  FADD R17, R16, R17 ;  /* 0x0000001110117221 */ /* 0x000fc80000000000 */
[----:B------:R-:W-:-:S04]  /*25f0*/  FADD R18, R17, R18 ;  /* 0x0000001211127221 */ /* 0x000fc80000000000 */
[----:B------:R-:W-:-:S04]  /*2600*/  FADD R19, R18, R19 ;  /* 0x0000001312137221 */ /* 0x000fc80000000000 */
[----:B0-----:R-:W-:-:S04]  /*2610*/  FADD R4, R19, R4 ;  /* 0x0000000413047221 */ /* 0x001fc80000000000 */
[----:B------:R-:W-:-:S04]  /*2620*/  FADD R5, R4, R5 ;  /* 0x0000000504057221 */ /* 0x000fc80000000000 */
[----:B------:R-:W-:-:S04]  /*2630*/  FADD R6, R5, R6 ;  /* 0x0000000605067221 */ /* 0x000fc80000000000 */
[----:B------:R-:W-:-:S04]  /*2640*/  FADD R7, R6, R7 ;  /* 0x0000000706077221 */ /* 0x000fc80000000000 */
[----:B--2---:R-:W-:-:S04]  /*2650*/  FADD R8, R7, R8 ;  /* 0x0000000807087221 */ /* 0x004fc80000000000 */
[----:B------:R-:W-:-:S05]  /*2660*/  FADD R9, R8, R9 ;  /* 0x0000000908097221 */ /* 0x000fca0000000000 */
[----:B------:R4:W-:Y:S02]  /*2670*/  STS [R0+0x14c], R9 ;  /* 0x00014c0900007388 */ /* 0x0009e40000000800 */
.L_x_19243:
[----:B------:R-:W-:Y:S05]  /*2680*/  BSYNC.RECONVERGENT B0 ;  /* 0x0000000000007941 */ /* 0x000fea0003800200 */
.L_x_19242:
[----:B------:R-:W-:Y:S01]  /*2690*/  BAR.SYNC.DEFER_BLOCKING 0x0 ;  /* 0x0000000000007b1d */ /* 0x000fe20000010000 */
[----:B------:R-:W-:-:S05]  /*26a0*/  ISETP.GE.AND P0, PT, R2, R29, PT ;  /* 0x0000001d0200720c */ /* 0x000fca0003f06270 */
[----:B------:R-:W0:Y:S01]  /*26b0*/  LDCU UR14, c[0x0][0x3f0] ;  /* 0x00007e00ff0e77ac */ /* 0x000e220008000800 */
[----:B------:R-:W-:Y:S01]  /*26c0*/  BSSY.RECONVERGENT B0, `(.L_x_19244) ;  /* 0x000009c000007945 */ /* 0x000fe20003800200 */
[----:B------:R-:W0:Y:S06]  /*26d0*/  LDCU.64 UR12, c[0x0][0x3d8] ;  /* 0x00007b00ff0c77ac */ /* 0x000e2c0008000a00 */
[----:B------:R-:W-:Y:S05]  /*26e0*/  @P0 BRA `(.L_x_19245) ;  /* 0x0000000800640947 */ /* 0x000fea0003800000 */
[----:B-1----:R1:W0:Y:S01]  /*26f0*/  LDS R5, [R0+0x14c] ;  /* 0x00014c0000057984 */ /* 0x0022220000000800 */
[----:B------:R-:W-:Y:S01]  /*2700*/  LEA.HI R8, R3, 0x1, RZ, 0x16 ;  /* 0x0000000103087811 */ /* 0x000fe200078fb0ff */
[----:B------:R-:W-:Y:S01]  /*2710*/  BSSY.RECONVERGENT B1, `(.L_x_19246) ;  /* 0x0000045000017945 */ /* 0x000fe20003800200 */
[----:B------:R-:W-:Y:S02]  /*2720*/  IMAD.MOV.U32 R4, RZ, RZ, R2 ;  /* 0x000000ffff047224 */ /* 0x000fe400078e0002 */
[----:B------:R-:W-:-:S04]  /*2730*/  LOP3.LUT R8, R8, 0x3, RZ, 0xc0, !PT ;  /* 0x0000000308087812 */ /* 0x000fc800078ec0ff */
[----:B------:R-:W-:-:S13]  /*2740*/  ISETP.NE.AND P0, PT, R8, RZ, PT ;  /* 0x000000ff0800720c */ /* 0x000fda0003f05270 */
[----:B-1----:R-:W-:Y:S05]  /*2750*/  @!P0 BRA `(.L_x_19247) ;  /* 0x0000000400008947 */ /* 0x002fea0003800000 */
[----:B----4-:R-:W1:Y:S01]  /*2760*/  LDS R0, [R23] ;  /* 0x0000000017007984 */ /* 0x010e620000000800 */
        /* <DEDUP_REMOVED lines=10> */
[----:B--23--:R-:W-:Y:S05]  /*2810*/  CALL.REL.NOINC `($__internal_312_$__cuda_sm3x_div_rn_noftz_f32_slowpath) ;  /* 0x00000008003c7944 */ /* 0x00cfea0003c00000 */
[----:B------:R-:W-:-:S07]  /*2820*/  MOV R9, R11 ;  /* 0x0000000b00097202 */ /* 0x000fce0000000f00 */
.L_x_19249:
[----:B------:R-:W-:Y:S05]  /*2830*/  BSYNC.RECONVERGENT B2 ;  /* 0x0000000000027941 */ /* 0x000fea0003800200 */
.L_x_19248:
[----:B------:R-:W0:Y:S01]  /*2840*/  LDC.64 R12, c[0x0][0x3e0] ;  /* 0x0000f800ff0c7b82 */ /* 0x000e220000000a00 */
[----:B------:R-:W1:Y:S01]  /*2850*/  LDCU.64 UR8, c[0x0][0x3d8] ;  /* 0x00007b00ff0877ac */ /* 0x000e620008000a00 */
[----:B------:R-:W-:Y:S02]  /*2860*/  IMAD.MOV.U32 R6, RZ, RZ, R2 ;  /* 0x000000ffff067224 */ /* 0x000fe400078e0002 */
[----:B------:R-:W-:Y:S02]  /*2870*/  IMAD.MOV.U32 R7, RZ, RZ, RZ ;  /* 0x000000ffff077224 */ /* 0x000fe400078e00ff */
[----:B------:R-:W-:Y:S02]  /*2880*/  IMAD.MOV.U32 R4, RZ, RZ, R20 ;  /* 0x000000ffff047224 */ /* 0x000fe400078e0014 */
[C---:B0-----:R-:W-:Y:S02]  /*2890*/  IMAD R0, R12.reuse, UR4, RZ ;  /* 0x000000040c007c24 */ /* 0x041fe4000f8e02ff */
[----:B---3--:R-:W-:-:S04]  /*28a0*/  IMAD.WIDE.U32 R10, R12, UR6, R6 ;  /* 0x000000060c0a7c25 */ /* 0x008fc8000f8e0006 */
[----:B------:R-:W-:Y:S01]  /*28b0*/  IMAD R7, R13, UR6, R0 ;  /* 0x000000060d077c24 */ /* 0x000fe2000f8e0200 */
[----:B-1----:R-:W-:-:S03]  /*28c0*/  LEA R6, P0, R10, UR8, 0x2 ;  /* 0x000000080a067c11 */ /* 0x002fc6000f8010ff */
[----:B------:R-:W-:-:S05]  /*28d0*/  IMAD.IADD R7, R11, 0x1, R7 ;  /* 0x000000010b077824 */ /* 0x000fca00078e0207 */
[----:B------:R-:W-:Y:S02]  /*28e0*/  LEA.HI.X R7, R10, UR9, R7, 0x2, P0 ;  /* 0x000000090a077c11 */ /* 0x000fe400080f1407 */
[----:B------:R-:W-:-:S03]  /*28f0*/  ISETP.NE.AND P0, PT, R8, 0x1, PT ;  /* 0x000000010800780c */ /* 0x000fc60003f05270 */
        /* <DEDUP_REMOVED lines=15> */
[----:B--2---:R-:W-:Y:S05]  /*29f0*/  CALL.REL.NOINC `($__internal_312_$__cuda_sm3x_div_rn_noftz_f32_slowpath) ;  /* 0x0000000400c47944 */ /* 0x004fea0003c00000 */
[----:B------:R-:W-:-:S07]  /*2a00*/  IMAD.MOV.U32 R9, RZ, RZ, R11 ;  /* 0x000000ffff097224 */ /* 0x000fce00078e000b */
.L_x_19251:
[----:B------:R-:W-:Y:S05]  /*2a10*/  BSYNC.RECONVERGENT B2 ;  /* 0x0000000000027941 */ /* 0x000fea0003800200 */
.L_x_19250:
        /* <DEDUP_REMOVED lines=15> */
[----:B--2---:R-:W-:Y:S05]  /*2b10*/  CALL.REL.NOINC `($__internal_312_$__cuda_sm3x_div_rn_noftz_f32_slowpath) ;  /* 0x00000004007c7944 */ /* 0x004fea0003c00000 */
[----:B------:R-:W-:-:S07]  /*2b20*/  IMAD.MOV.U32 R9, RZ, RZ, R11 ;  /* 0x000000ffff097224 */ /* 0x000fce00078e000b */
.L_x_19253:
[----:B------:R-:W-:Y:S05]  /*2b30*/  BSYNC.RECONVERGENT B2 ;  /* 0x0000000000027941 */ /* 0x000fea0003800200 */
.L_x_19252:
[----:B------:R0:W-:Y:S01]  /*2b40*/  STG.E desc[UR10][R6.64+0x2000], R9 ;  /* 0x0020000906007986 */ /* 0x0001e2000c10190a */
[----:B------:R-:W-:-:S07]  /*2b50*/  MOV R4, R21 ;  /* 0x0000001500047202 */ /* 0x000fce0000000f00 */
.L_x_19247:
[----:B0-----:R-:W-:Y:S05]  /*2b60*/  BSYNC.RECONVERGENT B1 ;  /* 0x0000000000017941 */ /* 0x001fea0003800200 */
.L_x_19246:
[----:B-1----:R-:W0:Y:S01]  /*2b70*/  LDC.64 R6, c[0x0][0x3e0] ;  /* 0x0000f800ff067b82 */ /* 0x002e220000000a00 */
[----:B------:R-:W-:-:S13]  /*2b80*/  ISETP.GE.U32.AND P0, PT, R3, 0xc00, PT ;  /* 0x00000c000300780c */ /* 0x000fda0003f06070 */
[----:B------:R-:W-:Y:S05]  /*2b90*/  @!P0 BRA `(.L_x_19245) ;  /* 0x0000000400388947 */ /* 0x000fea0003800000 */
.L_x_19262:
[----:B------:R-:W1:Y:S01]  /*2ba0*/  S2UR UR7, SR_CgaCtaId ;  /* 0x00000000000779c3 */ /* 0x000e620000008800 */
[----:B------:R-:W-:Y:S01]  /*2bb0*/  UMOV UR5, 0x400 ;  /* 0x0000040000057882 */ /* 0x000fe20000000000 */
[----:B----4-:R-:W4:Y:S01]  /*2bc0*/  MUFU.RCP R0, R5 ;  /* 0x0000000500007308 */ /* 0x010f220000001000 */
[----:B------:R-:W-:Y:S01]  /*2bd0*/  UIADD3 UR5, UPT, UPT, UR5, 0x150, URZ ;  /* 0x0000015005057890 */ /* 0x000fe2000fffe0ff */
[----:B------:R-:W-:Y:S01]  /*2be0*/  BSSY.RECONVERGENT B1, `(.L_x_19254) ;  /* 0x000000e000017945 */ /* 0x000fe20003800200 */
[----:B----4-:R-:W-:-:S04]  /*2bf0*/  FFMA R9, -R5, R0, 1 ;  /* 0x3f80000005097423 */ /* 0x010fc80000000100 */
[----:B------:R-:W-:Y:S01]  /*2c00*/  FFMA R0, R0, R9, R0 ;  /* 0x0000000900007223 */ /* 0x000fe20000000000 */
[----:B-1----:R-:W-:-:S06]  /*2c10*/  ULEA UR5, UR7, UR5, 0x18 ;  /* 0x0000000507057291 */ /* 0x002fcc000f8ec0ff */
[----:B---3--:R-:W-:-:S05]  /*2c20*/  LEA R10, R4, UR5, 0x2 ;  /* 0x00000005040a7c11 */ /* 0x008fca000f8e10ff */
        /* <DEDUP_REMOVED lines=8> */
[----:B0-2---:R-:W-:Y:S05]  /*2cb0*/  CALL.REL.NOINC `($__internal_312_$__cuda_sm3x_div_rn_noftz_f32_slowpath) ;  /* 0x0000000400147944 */ /* 0x005fea0003c00000 */
.L_x_19255:
[----:B------:R-:W-:Y:S05]  /*2cc0*/  BSYNC.RECONVERGENT B1 ;  /* 0x0000000000017941 */ /* 0x000fea0003800200 */
.L_x_19254:
[----:B--2---:R-:W1:Y:S01]  /*2cd0*/  LDS R14, [R10+0x1000] ;  /* 0x001000000a0e7984 */ /* 0x004e620000000800 */
        /* <DEDUP_REMOVED lines=20> */
[----:B------:R-:W-:Y:S05]  /*2e20*/  CALL.REL.NOINC `($__internal_312_$__cuda_sm3x_div_rn_noftz_f32_slowpath) ;  /* 0x0000000000b87944 */ /* 0x000fea0003c00000 */
[----:B------:R-:W-:-:S07]  /*2e30*/  IMAD.MOV.U32 R13, RZ, RZ, R11 ;  /* 0x000000ffff0d7224 */ /* 0x000fce00078e000b */
.L_x_19257:
[----:B------:R-:W-:Y:S05]  /*2e40*/  BSYNC.RECONVERGENT B1 ;  /* 0x0000000000017941 */ /* 0x000fea0003800200 */
.L_x_19256:
        /* <DEDUP_REMOVED lines=13> */
[----:B------:R-:W-:Y:S05]  /*2f20*/  CALL.REL.NOINC `($__internal_312_$__cuda_sm3x_div_rn_noftz_f32_slowpath) ;  /* 0x0000000000787944 */ /* 0x000fea0003c00000 */
.L_x_19259:
[----:B------:R-:W-:Y:S05]  /*2f30*/  BSYNC.RECONVERGENT B1 ;  /* 0x0000000000017941 */ /* 0x000fea0003800200 */
.L_x_19258:
        /* <DEDUP_REMOVED lines=14> */
[----:B------:R-:W-:-:S07]  /*3020*/  IMAD.MOV.U32 R13, RZ, RZ, R11 ;  /* 0x000000ffff0d7224 */ /* 0x000fce00078e000b */
.L_x_19261:
[----:B------:R-:W-:Y:S05]  /*3030*/  BSYNC.RECONVERGENT B1 ;  /* 0x0000000000017941 */ /* 0x000fea0003800200 */
.L_x_19260:
[----:B------:R0:W-:Y:S01]  /*3040*/  STG.E desc[UR10][R8.64+0x3000], R13 ;  /* 0x0030000d08007986 */ /* 0x0001e2000c10190a */
[----:B------:R-:W-:-:S04]  /*3050*/  IADD3 R4, PT, PT, R4, 0x1000, RZ ;  /* 0x0000100004047810 */ /* 0x000fc80007ffe0ff */
[----:B------:R-:W-:-:S13]  /*3060*/  ISETP.GE.AND P0, PT, R4, UR14, PT ;  /* 0x0000000e04007c0c */ /* 0x000fda000bf06270 */
[----:B0-----:R-:W-:Y:S05]  /*3070*/  @!P0 BRA `(.L_x_19262) ;  /* 0xfffffff800c88947 */ /* 0x001fea000383ffff */
.L_x_19245:
[----:B0-----:R-:W-:Y:S05]  /*3080*/  BSYNC.RECONVERGENT B0 ;  /* 0x0000000000007941 */ /* 0x001fea0003800200 */
.L_x_19244:
        /* <DEDUP_REMOVED lines=8> */
        .weak           $__internal_312_$__cuda_sm3x_div_rn_noftz_f32_slowpath
        .type           $__internal_312_$__cuda_sm3x_div_rn_noftz_f32_slowpath,@function
        .size           $__internal_312_$__cuda_sm3x_div_rn_noftz_f32_slowpath,(.L_x_37689 - $__internal_312_$__cuda_sm3x_div_rn_noftz_f32_slowpath)
$__internal_312_$__cuda_sm3x_div_rn_noftz_f32_slowpath:
        /* <DEDUP_REMOVED lines=35> */
.L_x_19265:
        /* <DEDUP_REMOVED lines=51> */
.L_x_19272:
[----:B------:R-:W-:-:S04]  /*3670*/  LOP3.LUT R0, R0, 0x80000000, RZ, 0xc0, !PT ;  /* 0x8000000000007812 */ /* 0x000fc800078ec0ff */
[----:B------:R-:W-:Y:S01]  /*3680*/  LOP3.LUT R0, R0, 0x7f800000, RZ, 0xfc, !PT ;  /* 0x7f80000000007812 */ /* 0x000fe200078efcff */
[----:B------:R-:W-:Y:S06]  /*3690*/  BRA `(.L_x_19273) ;  /* 0x0000000000047947 */ /* 0x000fec0003800000 */
.L_x_19271:
[----:B------:R-:W-:-:S07]  /*36a0*/  IMAD R0, R14, 0x800000, R0 ;  /* 0x008000000e007824 */ /* 0x000fce00078e0200 */
.L_x_19273:
[----:B------:R-:W-:Y:S05]  /*36b0*/  BSYNC.RECONVERGENT B4 ;  /* 0x0000000000047941 */ /* 0x000fea0003800200 */
.L_x_19270:
[----:B------:R-:W-:Y:S05]  /*36c0*/  BRA `(.L_x_19274) ;  /* 0x0000000000207947 */ /* 0x000fea0003800000 */
.L_x_19269:
[----:B------:R-:W-:-:S04]  /*36d0*/  LOP3.LUT R0, R15, 0x80000000, R0, 0x48, !PT ;  /* 0x800000000f007812 */ /* 0x000fc800078e4800 */
[----:B------:R-:W-:Y:S01]  /*36e0*/  LOP3.LUT R0, R0, 0x7f800000, RZ, 0xfc, !PT ;  /* 0x7f80000000007812 */ /* 0x000fe200078efcff */
[----:B------:R-:W-:Y:S06]  /*36f0*/  BRA `(.L_x_19274) ;  /* 0x0000000000147947 */ /* 0x000fec0003800000 */
.L_x_19268:
[----:B------:R-:W-:Y:S01]  /*3700*/  LOP3.LUT R0, R15, 0x80000000, R0, 0x48, !PT ;  /* 0x800000000f007812 */ /* 0x000fe200078e4800 */
[----:B------:R-:W-:Y:S06]  /*3710*/  BRA `(.L_x_19274) ;  /* 0x00000000000c7947 */ /* 0x000fec0003800000 */
.L_x_19267:
[----:B------:R-:W0:Y:S01]  /*3720*/  MUFU.RSQ R0, -QNAN ;  /* 0xffc0000000007908 */ /* 0x000e220000001400 */
[----:B------:R-:W-:Y:S05]  /*3730*/  BRA `(.L_x_19274) ;  /* 0x0000000000047947 */ /* 0x000fea0003800000 */
.L_x_19266:
[----:B------:R-:W-:-:S07]  /*3740*/  FADD.FTZ R0, R0, R5 ;  /* 0x0000000500007221 */ /* 0x000fce0000010000 */
.L_x_19274:
[----:B------:R-:W-:Y:S05]  /*3750*/  BSYNC.RECONVERGENT B3 ;  /* 0x0000000000037941 */ /* 0x000fea0003800200 */
.L_x_19264:
[----:B------:R-:W-:Y:S02]  /*3760*/  IMAD.MOV.U32 R13, RZ, RZ, 0x0 ;  /* 0x00000000ff0d7424 */ /* 0x000fe400078e00ff */
[----:B0-----:R-:W-:Y:S02]  /*3770*/  IMAD.MOV.U32 R11, RZ, RZ, R0 ;  /* 0x000000ffff0b7224 */ /* 0x001fe400078e0000 */
[----:B------:R-:W-:Y:S05]  /*3780*/  RET.REL.NODEC R12 `(_Z20SoftmaxBlockSMemImplI22BroadcastScaleMaskLoadIffbLm2EiE11DirectStoreIffEfLi1ELi1024EL9Algorithm0EEvT_T0_ll) ;  /* 0xffffffc80c1c7950 */ /* 0x000fea0003c3ffff */
.L_x_19275:
        /* <DEDUP_REMOVED lines=15> */
.L_x_37689:


//--------------------- .text._Z20SoftmaxBlockSMemImplI22BroadcastScaleMaskLoadIffbLm2EiE11DirectStoreIffEfLi1ELi128EL9Algorithm0EEvT_T0_ll --------------------------
	.section	.text._Z20SoftmaxBlockSMemImplI22BroadcastScaleMaskLoadIffbLm2EiE11DirectStoreIffEfLi1ELi128EL9Algorithm0EEvT_T0_ll,"ax",@progbits
	.align	128
        .global         _Z20SoftmaxBlockSMemImplI22BroadcastScaleMaskLoadIffbLm2EiE11DirectStoreIffEfLi1ELi128EL9Algorithm0EEvT_T0_ll
        .type           _Z20SoftmaxBlockSMemImplI22BroadcastScaleMaskLoadIffbLm2EiE11DirectStoreIffEfLi1ELi128EL9Algorithm0EEvT_T0_ll,@function
        .size           _Z20SoftmaxBlockSMemImplI22BroadcastScaleMaskLoadIffbLm2EiE11DirectStoreIffEfLi1ELi128EL9Algorithm0EEvT_T0_ll,(.L_x_37690 - _Z20SoftmaxBlockSMemImplI22BroadcastScaleMaskLoadIffbLm2EiE11DirectStoreIffEfLi1ELi128EL9Algorithm0EEvT_T0_ll)
        .other          _Z20SoftmaxBlockSMemImplI22BroadcastScaleMaskLoadIffbLm2EiE11DirectStoreIffEfLi1ELi128EL9Algorithm0EEvT_T0_ll,@"STO_CUDA_ENTRY STV_DEFAULT"
_Z20SoftmaxBlockSMemImplI22BroadcastScaleMaskLoadIffbLm2EiE11DirectStoreIffEfLi1ELi128EL9Algorithm0EEvT_T0_ll:
.text._Z20SoftmaxBlockSMemImplI22BroadcastScaleMaskLoadIffbLm2EiE11DirectStoreIffEfLi1ELi128EL9Algorithm0EEvT_T0_ll:
        /* <DEDUP_REMOVED lines=15> */
.L_x_19307:
[----:B0-----:R-:W0:Y:S01]  /*00f0*/  LDCU UR5, c[0x0][0x3f0] ;  /* 0x00007e00ff0577ac */ /* 0x001e220008000800 */
[----:B------:R-:W-:Y:S01]  /*0100*/  BSSY.RECONVERGENT B0, `(.L_x_19276) ;  /* 0x000014f000007945 */ /* 0x000fe20003800200 */
[----:B------:R-:W-:Y:S01]  /*0110*/  IMAD.MOV.U32 R3, RZ, RZ, -0x800000 ;  /* 0xff800000ff037424 */ /* 0x000fe200078e00ff */
        /* <DEDUP_REMOVED lines=143> */
.L_x_19279:
[----:B------:R-:W-:Y:S05]  /*0a10*/  BSYNC.RECONVERGENT B1 ;  /* 0x0000000000017941 */ /* 0x000fea0003800200 */
.L_x_19278:
        /* <DEDUP_REMOVED lines=30> */
.L_x_19280:
        /* <DEDUP_REMOVED lines=20> */
[----:B------:R-:W-:Y:S01]  /*0d40*/  @P4 IADD3 R9, PT, PT, R9, 0x1, RZ ;  /* 0x0000000109094810 */ /* 0x000fe20007ffe0ff */
        /* <DEDUP_REMOVED lines=29> */
[----:B------:R-:W-:Y:S01]  /*0f20*/  IADD3 R7, P2, PT, RZ, R7, RZ ;  /* 0x00000007ff077210 */ /* 0x000fe20007f5e0ff */
[----:B------:R-:W-:Y:S01]  /*0f30*/  IMAD.MOV R26, RZ, RZ, -R23 ;  /* 0x000000ffff1a7224 */ /* 0x000fe200078e0a17 */
[----:B------:R-:W-:-:S02]  /*0f40*/  ISETP.NE.AND P4, PT, R10, RZ, PT ;  /* 0x000000ff0a00720c */ /* 0x000fc40003f85270 */
[----:B------:R-:W-:Y:S01]  /*0f50*/  ISETP.GT.U32.AND P5, PT, R12, R11, PT ;  /* 0x0000000b0c00720c */ /* 0x000fe20003fa4070 */
[C---:B------:R-:W-:Y:S01]  /*0f60*/  IMAD R10, R9.reuse, R26, R14 ;  /* 0x0000001a090a7224 */ /* 0x040fe200078e020e */
[----:B------:R-:W-:Y:S01]  /*0f70*/  SEL R9, R9, RZ, P0 ;  /* 0x000000ff09097207 */ /* 0x000fe20000000000 */
[----:B------:R-:W-:Y:S02]  /*0f80*/  @!P3 VIADD R22, R22, 0x1 ;  /* 0x000000011616b836 */ /* 0x000fe40000000000 */
[----:B------:R-:W-:Y:S01]  /*0f90*/  @!P3 IMAD.IADD R5, R5, 0x1, -R8 ;  /* 0x000000010505b824 */ /* 0x000fe200078e0a08 */
[----:B------:R-:W-:Y:S01]  /*0fa0*/  SEL R10, R10, RZ, P1 ;  /* 0x000000ff0a0a7207 */ /* 0x000fe20000800000 */
[----:B------:R-:W-:Y:S02]  /*0fb0*/  IMAD R9, R9, UR12, RZ ;  /* 0x0000000c09097c24 */ /* 0x000fe4000f8e02ff */
[----:B------:R-:W-:Y:S02]  /*0fc0*/  IMAD.X R28, R0, 0x1, R15, P2 ;  /* 0x00000001001c7824 */ /* 0x000fe400010e060f */
[----:B------:R-:W-:-:S02]  /*0fd0*/  IMAD R9, R10, UR13, R9 ;  /* 0x0000000d0a097c24 */ /* 0x000fc4000f8e0209 */
[----:B------:R-:W-:Y:S01]  /*0fe0*/  @!P5 IADD3 R11, PT, PT, R11, -R8, RZ ;  /* 0x800000080b0bd210 */ /* 0x000fe20007ffe0ff */
[----:B------:R-:W-:Y:S01]  /*0ff0*/  @!P5 VIADD R24, R24, 0x1 ;  /* 0x000000011818d836 */ /* 0x000fe20000000000 */
[----:B------:R-:W-:Y:S02]  /*1000*/  SHF.R.S64 R10, R7, 0x1e, R28 ;  /* 0x0000001e070a7819 */ /* 0x000fe4000000101c */
[----:B------:R-:W-:Y:S02]  /*1010*/  ISETP.GE.U32.AND P3, PT, R11, R12, PT ;  /* 0x0000000c0b00720c */ /* 0x000fe40003f66070 */
[----:B------:R-:W-:-:S04]  /*1020*/  IADD3 R8, P5, PT, R9, UR18, RZ ;  /* 0x0000001209087c10 */ /* 0x000fc8000ffbe0ff */
[----:B------:R-:W-:Y:S02]  /*1030*/  LEA.HI.X.SX32 R9, R9, UR19, 0x1, P5 ;  /* 0x0000001309097c11 */ /* 0x000fe4000a8f0eff */
[----:B------:R-:W-:Y:S02]  /*1040*/  IADD3 R10, P5, PT, R10, UR16, RZ ;  /* 0x000000100a0a7c10 */ /* 0x000fe4000ffbe0ff */
[----:B------:R-:W-:Y:S02]  /*1050*/  LOP3.LUT R31, R18, R23, RZ, 0x3c, !PT ;  /* 0x00000017121f7212 */ /* 0x000fe400078e3cff */
[----:B------:R-:W-:Y:S01]  /*1060*/  LEA.HI.X.SX32 R11, R28, UR17, 0x2, P5 ;  /* 0x000000111c0b7c11 */ /* 0x000fe2000a8f16ff */
[----:B------:R-:W-:Y:S01]  /*1070*/  @P3 VIADD R24, R24, 0x1 ;  /* 0x0000000118183836 */ /* 0x000fe20000000000 */
[----:B------:R-:W-:Y:S02]  /*1080*/  IADD3 R27, P3, PT, RZ, R7, RZ ;  /* 0x00000007ff1b7210 */ /* 0x000fe40007f7e0ff */
[----:B------:R-:W-:Y:S01]  /*1090*/  ISETP.GE.U32.AND P5, PT, R5, R12, PT ;  /* 0x0000000c0500720c */ /* 0x000fe20003fa6070 */
[----:B------:R0:W2:Y:S01]  /*10a0*/  LDG.E R10, desc[UR10][R10.64] ;  /* 0x0000000a0a0a7981 */ /* 0x0000a2000c1e1900 */
[----:B------:R-:W-:-:S02]  /*10b0*/  IADD3.X R34, PT, PT, R28, 0x80, RZ, P3, !PT ;  /* 0x000000801c227810 */ /* 0x000fc40001ffe4ff */
[-C--:B------:R-:W-:Y:S01]  /*10c0*/  LOP3.LUT R32, R19, R23.reuse, RZ, 0x3c, !PT ;  /* 0x0000001713207212 */ /* 0x080fe200078e3cff */
[----:B------:R1:W3:Y:S01]  /*10d0*/  LDG.E.U8 R5, desc[UR10][R8.64] ;  /* 0x0000000a08057981 */ /* 0x0002e2000c1e1100 */
[----:B------:R-:W-:Y:S02]  /*10e0*/  SHF.R.S64 R30, R27, 0x1e, R34 ;  /* 0x0000001e1b1e7819 */ /* 0x000fe40000001022 */
[----:B------:R-:W-:Y:S02]  /*10f0*/  LOP3.LUT R23, R21, R23, RZ, 0x3c, !PT ;  /* 0x0000001715177212 */ /* 0x000fe400078e3cff */
[----:B------:R-:W-:Y:S02]  /*1100*/  @P4 IADD3 R20, PT, PT, R20, 0x1, RZ ;  /* 0x0000000114144810 */ /* 0x000fe40007ffe0ff */
[----:B0-----:R-:W-:Y:S02]  /*1110*/  P2R R11, PR, RZ, 0x20 ;  /* 0x00000020ff0b7803 */ /* 0x001fe40000000000 */
[----:B------:R-:W-:-:S02]  /*1120*/  ISETP.GE.AND P5, PT, R23, RZ, PT ;  /* 0x000000ff1700720c */ /* 0x000fc40003fa6270 */
[----:B-1----:R-:W-:Y:S02]  /*1130*/  IADD3 R8, P6, PT, R30, UR16, RZ ;  /* 0x000000101e087c10 */ /* 0x002fe4000ffde0ff */
[----:B------:R-:W-:Y:S02]  /*1140*/  ISETP.NE.AND P4, PT, R29, RZ, PT ;  /* 0x000000ff1d00720c */ /* 0x000fe40003f85270 */
        /* <DEDUP_REMOVED lines=14> */
[----:B------:R-:W-:-:S03]  /*1230*/  IMAD R24, R24, UR12, RZ ;  /* 0x0000000c18187c24 */ /* 0x000fc6000f8e02ff */
[----:B------:R-:W-:Y:S01]  /*1240*/  SEL R22, R25, R22, !P4 ;  /* 0x0000001619167207 */ /* 0x000fe20006000000 */
[CC--:B------:R-:W-:Y:S01]  /*1250*/  IMAD R18, R11.reuse, R26.reuse, R18 ;  /* 0x0000001a0b127224 */ /* 0x0c0fe200078e0212 */
[----:B------:R-:W-:Y:S01]  /*1260*/  SEL R11, R11, RZ, P0 ;  /* 0x000000ff0b0b7207 */ /* 0x000fe20000000000 */
[----:B------:R-:W-:Y:S02]  /*1270*/  IMAD R21, R21, UR13, R24 ;  /* 0x0000000d15157c24 */ /* 0x000fe4000f8e0218 */
[C---:B------:R-:W-:Y:S01]  /*1280*/  IMAD R19, R22.reuse, R26, R19 ;  /* 0x0000001a16137224 */ /* 0x040fe200078e0213 */
[----:B------:R-:W-:Y:S01]  /*1290*/  SEL R22, R22, RZ, P0 ;  /* 0x000000ff16167207 */ /* 0x000fe20000000000 */
[----:B------:R-:W-:Y:S01]  /*12a0*/  IMAD R11, R11, UR12, RZ ;  /* 0x0000000c0b0b7c24 */ /* 0x000fe2000f8e02ff */
[----:B------:R-:W-:Y:S02]  /*12b0*/  SEL R18, R18, RZ, P1 ;  /* 0x000000ff12127207 */ /* 0x000fe40000800000 */
[----:B------:R-:W-:Y:S01]  /*12c0*/  IADD3 R24, P4, PT, R21, UR18, RZ ;  /* 0x0000001215187c10 */ /* 0x000fe2000ff9e0ff */
[----:B------:R-:W-:Y:S01]  /*12d0*/  IMAD R22, R22, UR12, RZ ;  /* 0x0000000c16167c24 */ /* 0x000fe2000f8e02ff */
[----:B------:R-:W-:Y:S01]  /*12e0*/  SEL R19, R19, RZ, P1 ;  /* 0x000000ff13137207 */ /* 0x000fe20000800000 */
[----:B------:R-:W-:Y:S01]  /*12f0*/  IMAD R11, R18, UR13, R11 ;  /* 0x0000000d120b7c24 */ /* 0x000fe2000f8e020b */
[----:B------:R-:W-:-:S02]  /*1300*/  IADD3.X R32, PT, PT, R28, 0x100, RZ, P3, !PT ;  /* 0x000001001c207810 */ /* 0x000fc40001ffe4ff */
[----:B------:R-:W-:Y:S01]  /*1310*/  LEA.HI.X.SX32 R25, R21, UR19, 0x1, P4 ;  /* 0x0000001315197c11 */ /* 0x000fe2000a0f0eff */
[----:B------:R-:W-:Y:S01]  /*1320*/  IMAD R21, R19, UR13, R22 ;  /* 0x0000000d13157c24 */ /* 0x000fe2000f8e0216 */
[----:B------:R-:W-:Y:S02]  /*1330*/  IADD3.X R28, PT, PT, R28, 0x180, RZ, P3, !PT ;  /* 0x000001801c1c7810 */ /* 0x000fe40001ffe4ff */
[----:B------:R-:W-:Y:S01]  /*1340*/  SHF.R.S64 R18, R27, 0x1e, R32 ;  /* 0x0000001e1b127819 */ /* 0x000fe20000001020 */
[----:B------:R1:W5:Y:S01]  /*1350*/  LDG.E.U8 R26, desc[UR10][R24.64] ;  /* 0x0000000a181a7981 */ /* 0x000362000c1e1100 */
[----:B0-----:R-:W-:Y:S02]  /*1360*/  IADD3 R8, P3, PT, R11, UR18, RZ ;  /* 0x000000120b087c10 */ /* 0x001fe4000ff7e0ff */
[----:B------:R-:W-:Y:S02]  /*1370*/  IADD3 R18, P4, PT, R18, UR16, RZ ;  /* 0x0000001012127c10 */ /* 0x000fe4000ff9e0ff */
[----:B------:R-:W-:-:S02]  /*1380*/  IADD3 R20, P5, PT, R21, UR18, RZ ;  /* 0x0000001215147c10 */ /* 0x000fc4000ffbe0ff */
        /* <DEDUP_REMOVED lines=20> */
[----:B------:R-:W-:-:S02]  /*14d0*/  FSEL R10, R5, R24, P4 ;  /* 0x00000018050a7208 */ /* 0x000fc40002000000 */
[----:B------:R-:W-:Y:S01]  /*14e0*/  ISETP.NE.AND P3, PT, R20, RZ, PT ;  /* 0x000000ff1400720c */ /* 0x000fe20003f65270 */
[----:B------:R-:W-:Y:S01]  /*14f0*/  VIADD R20, R16, 0x100 ;  /* 0x0000010010147836 */ /* 0x000fe20000000000 */
[----:B------:R-:W-:Y:S02]  /*1500*/  MOV R5, UR9 ;  /* 0x0000000900057c02 */ /* 0x000fe40008000f00 */
        /* <DEDUP_REMOVED lines=14> */
.L_x_19277:
[----:B------:R-:W-:Y:S05]  /*15f0*/  BSYNC.RECONVERGENT B0 ;  /* 0x0000000000007941 */ /* 0x000fea0003800200 */
.L_x_19276:
        /* <DEDUP_REMOVED lines=9> */
[----:B------:R-:W-:Y:S02]  /*1690*/  P2R R3, PR, RZ, 0x1 ;  /* 0x00000001ff037803 */ /* 0x000fe40000000000 */
[----:B------:R-:W-:-:S03]  /*16a0*/  ISETP.GT.AND P3, PT, R22, 0x17, PT ;  /* 0x000000171600780c */ /* 0x000fc60003f64270 */
[----:B--2---:R-:W-:-:S05]  /*16b0*/  @!P1 FMNMX R11, R0, R11, !PT ;  /* 0x0000000b000b9209 */ /* 0x004fca0007800000 */
[----:B------:R-:W1:Y:S02]  /*16c0*/  SHFL.DOWN PT, R0, R11, 0x2, 0x1f ;  /* 0x08401f000b007f89 */ /* 0x000e6400000e0000 */
[----:B-1----:R-:W-:-:S05]  /*16d0*/  @!P2 FMNMX R11, R11, R0, !PT ;  /* 0x000000000b0ba209 */ /* 0x002fca0007800000 */
[----:B------:R-:W1:Y:S02]  /*16e0*/  SHFL.DOWN PT, R0, R11, 0x4, 0x1f ;  /* 0x08801f000b007f89 */ /* 0x000e6400000e0000 */
[----:B-1----:R-:W-:Y:S02]  /*16f0*/  @!P0 FMNMX R11, R11, R0, !PT ;  /* 0x000000000b0b8209 */ /* 0x002fe40007800000 */
[----:B------:R-:W1:Y:S03]  /*1700*/  S2R R0, SR_CgaCtaId ;  /* 0x0000000000007919 */ /* 0x000e660000008800 */
[----:B------:R-:W2:Y:S02]  /*1710*/  SHFL.DOWN PT, R3, R11, 0x8, 0x1f ;  /* 0x09001f000b037f89 */ /* 0x000ea400000e0000 */
[----:B--2---:R-:W-:-:S04]  /*1720*/  FMNMX R9, R11, R3, !PT ;  /* 0x000000030b097209 */ /* 0x004fc80007800000 */
[----:B------:R-:W-:-:S05]  /*1730*/  FSEL R7, R11, R9, P3 ;  /* 0x000000090b077208 */ /* 0x000fca0001800000 */
[----:B------:R2:W3:Y:S01]  /*1740*/  SHFL.DOWN PT, R10, R7, 0x10, 0x1f ;  /* 0x0a001f00070a7f89 */ /* 0x0004e200000e0000 */
[----:B-1----:R-:W-:Y:S05]  /*1750*/  @P4 BRA `(.L_x_19282) ;  /* 0x0000000000284947 */ /* 0x002fea0003800000 */
[----:B------:R-:W-:-:S13]  /*1760*/  ISETP.NE.AND P0, PT, R22, RZ, PT ;  /* 0x000000ff1600720c */ /* 0x000fda0003f05270 */
[----:B--2---:R-:W1:Y:S01]  /*1770*/  @!P0 S2R R7, SR_CgaCtaId ;  /* 0x0000000000078919 */ /* 0x004e620000008800 */
[----:B0-----:R-:W-:Y:S02]  /*1780*/  @!P0 MOV R8, 0x400 ;  /* 0x0000040000088802 */ /* 0x001fe40000000f00 */
[----:B------:R-:W-:Y:S02]  /*1790*/  @!P0 SHF.R.U32.HI R3, RZ, 0x3, R6 ;  /* 0x00000003ff038819 */ /* 0x000fe40000011606 */
[----:B------:R-:W-:Y:S02]  /*17a0*/  @!P0 PLOP3.LUT P5, PT, PT, PT, PT, 0x80, 0x8 ;  /* 0x000000000008881c */ /* 0x000fe40003faf070 */
[----:B------:R-:W-:Y:S02]  /*17b0*/  @!P0 LOP3.LUT R3, R3, 0x7c, RZ, 0xc0, !PT ;  /* 0x0000007c03038812 */ /* 0x000fe400078ec0ff */
[----:B-1----:R-:W-:Y:S02]  /*17c0*/  @!P0 LEA R8, R7, R8, 0x18 ;  /* 0x0000000807088211 */ /* 0x002fe400078ec0ff */
[----:B---3--:R-:W-:-:S03]  /*17d0*/  FMNMX R7, R9, R10, !PT ;  /* 0x0000000a09077209 */ /* 0x008fc60007800000 */
[----:B------:R-:W-:-:S05]  /*17e0*/  @!P0 IMAD.IADD R8, R3, 0x1, R8 ;  /* 0x0000000103088824 */ /* 0x000fca00078e0208 */
[----:B------:R1:W-:Y:S02]  /*17f0*/  @!P0 STS [R8+0x4], R7 ;  /* 0x0000040708008388 */ /* 0x0003e40000000800 */
.L_x_19282:
[----:B------:R-:W-:Y:S05]  /*1800*/  BSYNC.RECONVERGENT B0 ;  /* 0x0000000000007941 */ /* 0x000fea0003800200 */
.L_x_19281:
[----:B------:R-:W-:Y:S01]  /*1810*/  BAR.SYNC.DEFER_BLOCKING 0x0 ;  /* 0x0000000000007b1d */ /* 0x000fe20000010000 */
[C---:B------:R-:W-:Y:S01]  /*1820*/  ISETP.NE.AND P6, PT, R6.reuse, RZ, PT ;  /* 0x000000ff0600720c */ /* 0x040fe20003fc5270 */
[C---:B------:R-:W-:Y:S01]  /*1830*/  VIADD R12, R6.reuse, 0x100 ;  /* 0x00000100060c7836 */ /* 0x040fe20000000000 */
[----:B------:R-:W-:Y:S01]  /*1840*/  MOV R9, 0x400 ;  /* 0x0000040000097802 */ /* 0x000fe20000000f00 */
[----:B------:R-:W-:Y:S01]  /*1850*/  IMAD.MOV.U32 R17, RZ, RZ, RZ ;  /* 0x000000ffff117224 */ /* 0x000fe200078e00ff */
[----:B------:R-:W-:-:S03]  /*1860*/  ISETP.GE.U32.AND P0, PT, R6, R5, PT ;  /* 0x000000050600720c */ /* 0x000fc60003f06070 */
[----:B------:R-:W4:Y:S01]  /*1870*/  S2UR UR7, SR_CgaCtaId ;  /* 0x00000000000779c3 */ /* 0x000f220000008800 */
[----:B------:R-:W-:Y:S01]  /*1880*/  LEA R3, R0, R9, 0x18 ;  /* 0x0000000900037211 */ /* 0x000fe200078ec0ff */
[----:B------:R-:W5:Y:S01]  /*1890*/  LDCU UR8, c[0x0][0x3f4] ;  /* 0x00007e80ff0877ac */ /* 0x000f620008000800 */
[----:B------:R-:W-:Y:S01]  /*18a0*/  BSSY.RECONVERGENT B0, `(.L_x_19283) ;  /* 0x0000086000007945 */ /* 0x000fe20003800200 */
[----:B------:R-:W-:Y:S01]  /*18b0*/  IADD3 R14, PT, PT, R6, 0x80, RZ ;  /* 0x00000080060e7810 */ /* 0x000fe20007ffe0ff */
[----:B------:R-:W-:Y:S02]  /*18c0*/  UMOV UR5, 0x400 ;  /* 0x0000040000057882 */ /* 0x000fe40000000000 */
[----:B------:R-:W-:Y:S01]  /*18d0*/  UIADD3 UR5, UPT, UPT, UR5, 0x40, URZ ;  /* 0x0000004005057890 */ /* 0x000fe2000fffe0ff */
[----:B---3--:R-:W3:Y:S01]  /*18e0*/  @!P6 LDS.64 R10, [R3+0x8] ;  /* 0x00000800030ae984 */ /* 0x008ee20000000a00 */
[----:B-----5:R-:W-:-:S03]  /*18f0*/  ISETP.GE.AND.EX P0, PT, RZ, UR8, PT, P0 ;  /* 0x00000008ff007c0c */ /* 0x020fc6000bf06300 */
[----:B------:R-:W5:Y:S01]  /*1900*/  @!P6 LDS R13, [R3+0x10] ;  /* 0x00001000030de984 */ /* 0x000f620000000800 */
[----:B----4-:R-:W-:Y:S01]  /*1910*/  ULEA UR5, UR7, UR5, 0x18 ;  /* 0x0000000507057291 */ /* 0x010fe2000f8ec0ff */
[----:B---3--:R-:W-:Y:S01]  /*1920*/  @!P6 FMNMX3 R10, R7, R10, R11, !PT ;  /* 0x0000000a070ae276 */ /* 0x008fe2000780000b */
[----:B-12---:R-:W-:-:S03]  /*1930*/  VIADD R7, R6, 0x180 ;  /* 0x0000018006077836 */ /* 0x006fc60000000000 */
[----:B-----5:R-:W-:Y:S02]  /*1940*/  @!P6 FMNMX R10, R10, R13, !PT ;  /* 0x0000000d0a0ae209 */ /* 0x020fe40007800000 */
[----:B------:R-:W-:-:S03]  /*1950*/  LEA R13, R6, UR5, 0x2 ;  /* 0x00000005060d7c11 */ /* 0x000fc6000f8e10ff */
[----:B------:R1:W-:Y:S01]  /*1960*/  @!P6 STS [R3+0x18], R10 ;  /* 0x0000180a0300e388 */ /* 0x0003e20000000800 */
[----:B------:R-:W-:Y:S06]  /*1970*/  BAR.SYNC.DEFER_BLOCKING 0x0 ;  /* 0x0000000000007b1d */ /* 0x000fec0000010000 */
[----:B------:R-:W-:Y:S05]  /*1980*/  @P0 BRA `(.L_x_19284) ;  /* 0x0000000400dc0947 */ /* 0x000fea0003800000 */
[----:B------:R-:W2:Y:S01]  /*1990*/  LDCU UR5, c[0x0][0x3f0] ;  /* 0x00007e00ff0577ac */ /* 0x000ea20008000800 */
[----:B0-----:R0:W3:Y:S01]  /*19a0*/  LDS R8, [R3+0x18] ;  /* 0x0000180003087984 */ /* 0x0010e20000000800 */
[-C--:B------:R-:W-:Y:S01]  /*19b0*/  LOP3.LUT R11, RZ, R6.reuse, RZ, 0x33, !PT ;  /* 0x00000006ff0b7212 */ /* 0x080fe200078e33ff */
[----:B------:R-:W-:Y:S01]  /*19c0*/  BSSY.RECONVERGENT B1, `(.L_x_19285) ;  /* 0x0000037000017945 */ /* 0x000fe20003800200 */
[----:B------:R-:W-:Y:S01]  /*19d0*/  IMAD.MOV.U32 R17, RZ, RZ, RZ ;  /* 0x000000ffff117224 */ /* 0x000fe200078e00ff */
[----:B------:R-:W-:Y:S02]  /*19e0*/  MOV R18, R6 ;  /* 0x0000000600127202 */ /* 0x000fe40000000f00 */
[----:B--2---:R-:W-:-:S05]  /*19f0*/  VIADD R11, R11, UR5 ;  /* 0x000000050b0b7c36 */ /* 0x004fca0008000000 */
[----:B------:R-:W-:-:S04]  /*1a00*/  LOP3.LUT R15, R11, 0x180, RZ, 0xc0, !PT ;  /* 0x000001800b0f7812 */ /* 0x000fc800078ec0ff */
[----:B------:R-:W-:-:S04]  /*1a10*/  ISETP.NE.U32.AND P0, PT, R15, 0x180, PT ;  /* 0x000001800f00780c */ /* 0x000fc80003f05070 */
[----:B------:R-:W-:-:S13]  /*1a20*/  ISETP.NE.AND.EX P0, PT, RZ, RZ, PT, P0 ;  /* 0x000000ffff00720c */ /* 0x000fda0003f05300 */
[----:B0--3--:R-:W-:Y:S05]  /*1a30*/  @!P0 BRA `(.L_x_19286) ;  /* 0x0000000000bc8947 */ /* 0x009fea0003800000 */
[----:B------:R-:W0:Y:S01]  /*1a40*/  LDS R17, [R13] ;  /* 0x000000000d117984 */ /* 0x000e220000000800 */
[----:B-1----:R-:W-:Y:S01]  /*1a50*/  IMAD.MOV.U32 R10, RZ, RZ, 0x3bbb989d ;  /* 0x3bbb989dff0a7424 */ /* 0x002fe200078e00ff */
[----:B------:R-:W-:Y:S01]  /*1a60*/  ISETP.NE.U32.AND P0, PT, R15, RZ, PT ;  /* 0x000000ff0f00720c */ /* 0x000fe20003f05070 */
[----:B------:R-:W-:-:S03]  /*1a70*/  IMAD.MOV.U32 R16, RZ, RZ, 0x437c0000 ;  /* 0x437c0000ff107424 */ /* 0x000fc600078e00ff */
        /* <DEDUP_REMOVED lines=26> */
[----:B------:R-:W-:-:S03]  /*1c20*/  MOV R18, R12 ;  /* 0x0000000c00127202 */ /* 0x000fc60000000f00 */
[----:B------:R-:W-:Y:S01]  /*1c30*/  FADD R17, R17, R20 ;  /* 0x0000001411117221 */ /* 0x000fe20000000000 */
[----:B------:R2:W-:Y:S01]  /*1c40*/  STS [R13+0x200], R20 ;  /* 0x000200140d007388 */ /* 0x0005e20000000800 */
[----:B------:R-:W-:Y:S05]  /*1c50*/  @!P0 BRA `(.L_x_19286) ;  /* 0x0000000000348947 */ /* 0x000fea0003800000 */
[----:B------:R-:W1:Y:S01]  /*1c60*/  LDS R15, [R13+0x400] ;  /* 0x000400000d0f7984 */ /* 0x000e620000000800 */
[----:B------:R-:W-:Y:S02]  /*1c70*/  IMAD.MOV.U32 R18, RZ, RZ, R7 ;  /* 0x000000ffff127224 */ /* 0x000fe400078e0007 */
[----:B-1----:R-:W-:-:S04]  /*1c80*/  FADD R15, -R8, R15 ;  /* 0x0000000f080f7221 */ /* 0x002fc80000000100 */
[----:B------:R-:W-:-:S04]  /*1c90*/  FFMA.SAT R19, R15, R10, 0.5 ;  /* 0x3f0000000f137423 */ /* 0x000fc8000000200a */
[----:B------:R-:W-:-:S04]  /*1ca0*/  FFMA.RM R19, R19, R16, 12582913 ;  /* 0x4b40000113137423 */ /* 0x000fc80000004010 */
[C---:B------:R-:W-:Y:S01]  /*1cb0*/  FADD R10, R19.reuse, -12583039 ;  /* 0xcb40007f130a7421 */ /* 0x040fe20000000000 */
[----:B------:R-:W-:-:S03]  /*1cc0*/  IMAD.SHL.U32 R19, R19, 0x800000, RZ ;  /* 0x0080000013137824 */ /* 0x000fc600078e00ff */
[----:B------:R-:W-:-:S04]  /*1cd0*/  FFMA R10, R15, 1.4426950216293334961, -R10 ;  /* 0x3fb8aa3b0f0a7823 */ /* 0x000fc8000000080a */
[----:B------:R-:W-:-:S06]  /*1ce0*/  FFMA R10, R15, 1.925963033500011079e-08, R10 ;  /* 0x32a570600f0a7823 */ /* 0x000fcc000000000a */
[----:B------:R-:W1:Y:S02]  /*1cf0*/  MUFU.EX2 R10, R10 ;  /* 0x0000000a000a7308 */ /* 0x000e640000000800 */
[----:B-1----:R-:W-:-:S04]  /*1d00*/  FMUL R16, R19, R10 ;  /* 0x0000000a13107220 */ /* 0x002fc80000400000 */
[----:B------:R-:W-:Y:S01]  /*1d10*/  FADD R17, R17, R16 ;  /* 0x0000001011117221 */ /* 0x000fe20000000000 */
[----:B------:R3:W-:Y:S06]  /*1d20*/  STS [R13+0x400], R16 ;  /* 0x000400100d007388 */ /* 0x0007ec0000000800 */
.L_x_19286:
[----:B------:R-:W-:Y:S05]  /*1d30*/  BSYNC.RECONVERGENT B1 ;  /* 0x0000000000017941 */ /* 0x000fea0003800200 */
.L_x_19285:
[----:B------:R-:W-:-:S04]  /*1d40*/  ISETP.GE.U32.AND P0, PT, R11, 0x180, PT ;  /* 0x000001800b00780c */ /* 0x000fc80003f06070 */
[----:B------:R-:W-:-:S13]  /*1d50*/  ISETP.GE.U32.AND.EX P0, PT, R2, RZ, PT, P0 ;  /* 0x000000ff0200720c */ /* 0x000fda0003f06100 */
[----:B------:R-:W-:Y:S05]  /*1d60*/  @!P0 BRA `(.L_x_19284) ;  /* 0x0000000000e48947 */ /* 0x000fea0003800000 */
[----:B------:R-:W-:-:S05]  /*1d70*/  VIADD R11, R9, 0x40 ;  /* 0x00000040090b7836 */ /* 0x000fca0000000000 */
[----:B------:R-:W-:-:S07]  /*1d80*/  LEA R11, R0, R11, 0x18 ;  /* 0x0000000b000b7211 */ /* 0x000fce00078ec0ff */
.L_x_19287:
[C---:B-1--4-:R-:W-:Y:S02]  /*1d90*/  IMAD R10, R18.reuse, 0x4, R11 ;  /* 0x00000004120a7824 */ /* 0x052fe400078e020b */
[----:B--2---:R-:W-:Y:S02]  /*1da0*/  HFMA2 R20, -RZ, RZ, 0.96630859375, -0.0022525787353515625 ;  /* 0x3bbb989dff147431 */ /* 0x004fe400000001ff */
[----:B------:R-:W-:Y:S02]  /*1db0*/  IMAD.MOV.U32 R19, RZ, RZ, 0x437c0000 ;  /* 0x437c0000ff137424 */ /* 0x000fe400078e00ff */
[----:B------:R-:W-:Y:S01]  /*1dc0*/  VIADD R18, R18, 0x200 ;  /* 0x0000020012127836 */ /* 0x000fe20000000000 */
[----:B------:R-:W1:Y:S04]  /*1dd0*/  LDS R15, [R10] ;  /* 0x000000000a0f7984 */ /* 0x000e680000000800 */
[----:B------:R-:W2:Y:S01]  /*1de0*/  LDS R23, [R10+0x200] ;  /* 0x000200000a177984 */ /* 0x000ea20000000800 */
[----:B------:R-:W-:-:S03]  /*1df0*/  ISETP.GE.U32.AND P0, PT, R18, R5, PT ;  /* 0x000000051200720c */ /* 0x000fc60003f06070 */
[----:B------:R-:W4:Y:S01]  /*1e00*/  LDS R25, [R10+0x400] ;  /* 0x000400000a197984 */ /* 0x000f220000000800 */
[----:B------:R-:W-:-:S03]  /*1e10*/  ISETP.GE.U32.AND.EX P0, PT, RZ, UR8, PT, P0 ;  /* 0x00000008ff007c0c */ /* 0x000fc6000bf06100 */
[----:B------:R-:W5:Y:S01]  /*1e20*/  LDS R27, [R10+0x600] ;  /* 0x000600000a1b7984 */ /* 0x000f620000000800 */
[----:B-1----:R-:W-:-:S04]  /*1e30*/  FADD R21, -R8, R15 ;  /* 0x0000000f08157221 */ /* 0x002fc80000000100 */
[----:B---3--:R-:W-:Y:S01]  /*1e40*/  FFMA.SAT R16, R21, R20, 0.5 ;  /* 0x3f00000015107423 */ /* 0x008fe20000002014 */
[----:B--2---:R-:W-:-:S03]  /*1e50*/  FADD R23, -R8, R23 ;  /* 0x0000001708177221 */ /* 0x004fc60000000100 */
[----:B------:R-:W-:Y:S01]  /*1e60*/  FFMA.RM R15, R16, R19, 12582913 ;  /* 0x4b400001100f7423 */ /* 0x000fe20000004013 */
[----:B------:R-:W-:Y:S01]  /*1e70*/  FFMA.SAT R26, R23, R20, 0.5 ;  /* 0x3f000000171a7423 */ /* 0x000fe20000002014 */
[C---:B----4-:R-:W-:Y:S02]  /*1e80*/  FADD R25, -R8.reuse, R25 ;  /* 0x0000001908197221 */ /* 0x050fe40000000100 */
[----:B------:R-:W-:Y:S01]  /*1e90*/  FADD R16, R15, -12583039 ;  /* 0xcb40007f0f107421 */ /* 0x000fe20000000000 */
[----:B-----5:R-:W-:-:S03]  /*1ea0*/  FADD R27, -R8, R27 ;  /* 0x0000001b081b7221 */ /* 0x020fc60000000100 */
[----:B0-----:R-:W-:Y:S01]  /*1eb0*/  FFMA R24, R21, 1.4426950216293334961, -R16 ;  /* 0x3fb8aa3b15187823 */ /* 0x001fe20000000810 */
[-C--:B------:R-:W-:Y:S01]  /*1ec0*/  FFMA.RM R16, R26, R19.reuse, 12582913 ;  /* 0x4b4000011a107423 */ /* 0x080fe20000004013 */
[----:B------:R-:W-:Y:S02]  /*1ed0*/  FFMA.SAT R28, R27, R20, 0.5 ;  /* 0x3f0000001b1c7423 */ /* 0x000fe40000002014 */
[----:B------:R-:W-:Y:S01]  /*1ee0*/  FFMA R24, R21, 1.925963033500011079e-08, R24 ;  /* 0x32a5706015187823 */ /* 0x000fe20000000018 */
[----:B------:R-:W-:Y:S01]  /*1ef0*/  FADD R26, R16, -12583039 ;  /* 0xcb40007f101a7421 */ /* 0x000fe20000000000 */
[----:B------:R-:W-:Y:S01]  /*1f00*/  FFMA.RM R21, R28, R19, 12582913 ;  /* 0x4b4000011c157423 */ /* 0x000fe20000004013 */
[----:B------:R-:W-:Y:S02]  /*1f10*/  IMAD.SHL.U32 R16, R16, 0x800000, RZ ;  /* 0x0080000010107824 */ /* 0x000fe400078e00ff */
        /* <DEDUP_REMOVED lines=10> */
[C---:B------:R-:W-:Y:S01]  /*1fc0*/  FADD R26, R21.reuse, -12583039 ;  /* 0xcb40007f151a7421 */ /* 0x040fe20000000000 */
[----:B------:R-:W-:-:S03]  /*1fd0*/  SHF.L.U32 R21, R21, 0x17, RZ ;  /* 0x0000001715157819 */ /* 0x000fc600000006ff */
[C---:B------:R-:W-:Y:S01]  /*1fe0*/  FFMA R26, R27.reuse, 1.4426950216293334961, -R26 ;  /* 0x3fb8aa3b1b1a7823 */ /* 0x040fe2000000081a */
[----:B------:R-:W2:Y:S01]  /*1ff0*/  MUFU.EX2 R25, R25 ;  /* 0x0000001900197308 */ /* 0x000ea20000000800 */
[----:B0-----:R-:W-:Y:S02]  /*2000*/  FMUL R16, R16, R23 ;  /* 0x0000001710107220 */ /* 0x001fe40000400000 */
[----:B------:R-:W-:Y:S01]  /*2010*/  FFMA R27, R27, 1.925963033500011079e-08, R26 ;  /* 0x32a570601b1b7823 */ /* 0x000fe2000000001a */
[----:B------:R-:W-:Y:S02]  /*2020*/  IMAD.SHL.U32 R26, R15, 0x800000, RZ ;  /* 0x008000000f1a7824 */ /* 0x000fe400078e00ff */
[----:B------:R4:W-:Y:S02]  /*2030*/  STS [R10+0x200], R16 ;  /* 0x000200100a007388 */ /* 0x0009e40000000800 */
[----:B------:R-:W0:Y:S01]  /*2040*/  MUFU.EX2 R28, R27 ;  /* 0x0000001b001c7308 */ /* 0x000e220000000800 */
[----:B-1----:R-:W-:-:S04]  /*2050*/  FMUL R19, R26, R19 ;  /* 0x000000131a137220 */ /* 0x002fc80000400000 */
[----:B------:R-:W-:Y:S01]  /*2060*/  FADD R17, R19, R17 ;  /* 0x0000001113117221 */ /* 0x000fe20000000000 */
[----:B------:R4:W-:Y:S01]  /*2070*/  STS [R10], R19 ;  /* 0x000000130a007388 */ /* 0x0009e20000000800 */
[----:B--2---:R-:W-:Y:S02]  /*2080*/  FMUL R20, R20, R25 ;  /* 0x0000001914147220 */ /* 0x004fe40000400000 */
[----:B------:R-:W-:-:S03]  /*2090*/  FADD R17, R17, R16 ;  /* 0x0000001011117221 */ /* 0x000fc60000000000 */
[----:B------:R4:W-:Y:S01]  /*20a0*/  STS [R10+0x400], R20 ;  /* 0x000400140a007388 */ /* 0x0009e20000000800 */
[----:B------:R-:W-:Y:S01]  /*20b0*/  FADD R17, R17, R20 ;  /* 0x0000001411117221 */ /* 0x000fe20000000000 */
[----:B0-----:R-:W-:-:S04]  /*20c0*/  FMUL R21, R21, R28 ;  /* 0x0000001c15157220 */ /* 0x001fc80000400000 */
[----:B------:R-:W-:Y:S01]  /*20d0*/  FADD R17, R17, R21 ;  /* 0x0000001511117221 */ /* 0x000fe20000000000 */
[----:B------:R4:W-:Y:S01]  /*20e0*/  STS [R10+0x600], R21 ;  /* 0x000600150a007388 */ /* 0x0009e20000000800 */
[----:B------:R-:W-:Y:S05]  /*20f0*/  @!P0 BRA `(.L_x_19287) ;  /* 0xfffffffc00248947 */ /* 0x000fea000383ffff */
.L_x_19284:
[----:B------:R-:W-:Y:S05]  /*2100*/  BSYNC.RECONVERGENT B0 ;  /* 0x0000000000007941 */ /* 0x000fea0003800200 */
.L_x_19283:
[----:B0-----:R-:W0:Y:S01]  /*2110*/  SHFL.DOWN PT, R8, R17, 0x1, 0x1f ;  /* 0x08201f0011087f89 */ /* 0x001e2200000e0000 */
[----:B------:R-:W-:Y:S01]  /*2120*/  ISETP.GT.AND P0, PT, R22, 0x1b, PT ;  /* 0x0000001b1600780c */ /* 0x000fe20003f04270 */
[----:B------:R-:W-:Y:S01]  /*2130*/  @P5 VIADD R9, R9, 0x1c ;  /* 0x0000001c09095836 */ /* 0x000fe20000000000 */
[----:B-1--4-:R-:W-:Y:S01]  /*2140*/  @P5 SHF.R.U32.HI R10, RZ, 0x3, R6 ;  /* 0x00000003ff0a5819 */ /* 0x012fe20000011606 */
[----:B------:R-:W1:Y:S01]  /*2150*/  LDCU UR14, c[0x0][0x3f0] ;  /* 0x00007e00ff0e77ac */ /* 0x000e620008000800 */
[----:B------:R-:W-:Y:S02]  /*2160*/  BSSY.RECONVERGENT B0, `(.L_x_19288) ;  /* 0x00000b2000007945 */ /* 0x000fe40003800200 */
[----:B------:R-:W-:Y:S01]  /*2170*/  @P5 LEA R9, R0, R9, 0x18 ;  /* 0x0000000900095211 */ /* 0x000fe200078ec0ff */
[----:B------:R-:W4:Y:S01]  /*2180*/  LDCU.64 UR12, c[0x0][0x3d8] ;  /* 0x00007b00ff0c77ac */ /* 0x000f220008000a00 */
[----:B------:R-:W-:-:S05]  /*2190*/  @P5 LOP3.LUT R0, R10, 0x7c, RZ, 0xc0, !PT ;  /* 0x0000007c0a005812 */ /* 0x000fca00078ec0ff */
[----:B------:R-:W-:Y:S02]  /*21a0*/  @P5 IMAD.IADD R0, R0, 0x1, R9 ;  /* 0x0000000100005824 */ /* 0x000fe400078e0209 */
        /* <DEDUP_REMOVED lines=10> */
[----:B------:R-:W-:Y:S01]  /*2250*/  @P5 STS [R0+0x4], R17 ;  /* 0x0000041100005388 */ /* 0x000fe20000000800 */
[----:B------:R-:W-:Y:S06]  /*2260*/  BAR.SYNC.DEFER_BLOCKING 0x0 ;  /* 0x0000000000007b1d */ /* 0x000fec0000010000 */
[----:B------:R-:W0:Y:S02]  /*2270*/  @!P6 LDS.128 R8, [R3+0x20] ;  /* 0x000020000308e984 */ /* 0x000e240000000c00 */
[----:B0-----:R-:W-:-:S04]  /*2280*/  @!P6 FADD R9, R17, R9 ;  /* 0x000000091109e221 */ /* 0x001fc80000000000 */
[----:B------:R-:W-:-:S04]  /*2290*/  @!P6 FADD R10, R9, R10 ;  /* 0x0000000a090ae221 */ /* 0x000fc80000000000 */
[----:B------:R-:W-:-:S05]  /*22a0*/  @!P6 FADD R10, R10, R11 ;  /* 0x0000000b0a0ae221 */ /* 0x000fca0000000000 */
[----:B------:R0:W-:Y:S01]  /*22b0*/  @!P6 STS [R3+0x34], R10 ;  /* 0x0000340a0300e388 */ /* 0x0001e20000000800 */
[----:B------:R-:W-:Y:S06]  /*22c0*/  BAR.SYNC.DEFER_BLOCKING 0x0 ;  /* 0x0000000000007b1d */ /* 0x000fec0000010000 */
[----:B-1--4-:R-:W-:Y:S05]  /*22d0*/  @P0 BRA `(.L_x_19289) ;  /* 0x0000000800680947 */ /* 0x012fea0003800000 */
[----:B0-----:R-:W0:Y:S01]  /*22e0*/  LDS R3, [R3+0x34] ;  /* 0x0000340003037984 */ /* 0x001e220000000800 */
[----:B------:R-:W-:Y:S01]  /*22f0*/  LEA.HI R5, R4, 0x1, RZ, 0x19 ;  /* 0x0000000104057811 */ /* 0x000fe200078fc8ff */
[----:B------:R-:W-:Y:S01]  /*2300*/  BSSY.RECONVERGENT B1, `(.L_x_19290) ;  /* 0x0000045000017945 */ /* 0x000fe20003800200 */
[----:B---3--:R-:W-:Y:S02]  /*2310*/  IMAD.MOV.U32 R16, RZ, RZ, R6 ;  /* 0x000000ffff107224 */ /* 0x008fe400078e0006 */
[----:B------:R-:W-:-:S04]  /*2320*/  LOP3.LUT R5, R5, 0x3, RZ, 0xc0, !PT ;  /* 0x0000000305057812 */ /* 0x000fc800078ec0ff */
[----:B------:R-:W-:-:S13]  /*2330*/  ISETP.NE.AND P0, PT, R5, RZ, PT ;  /* 0x000000ff0500720c */ /* 0x000fda0003f05270 */
        /* <DEDUP_REMOVED lines=12> */
[----:B--2---:R-:W-:Y:S05]  /*2400*/  CALL.REL.NOINC `($__internal_313_$__cuda_sm3x_div_rn_noftz_f32_slowpath) ;  /* 0x0000000800407944 */ /* 0x004fea0003c00000 */
[----:B------:R-:W-:-:S07]  /*2410*/  MOV R15, R0 ;  /* 0x00000000000f7202 */ /* 0x000fce0000000f00 */
.L_x_19293:
[----:B------:R-:W-:Y:S05]  /*2420*/  BSYNC.RECONVERGENT B2 ;  /* 0x0000000000027941 */ /* 0x000fea0003800200 */
.L_x_19292:
[----:B------:R-:W0:Y:S01]  /*2430*/  LDC.64 R16, c[0x0][0x3e0] ;  /* 0x0000f800ff107b82 */ /* 0x000e220000000a00 */
[----:B------:R-:W1:Y:S01]  /*2440*/  LDCU.64 UR8, c[0x0][0x3d8] ;  /* 0x00007b00ff0877ac */ /* 0x000e620008000a00 */
[----:B------:R-:W-:Y:S02]  /*2450*/  IMAD.MOV.U32 R8, RZ, RZ, R6 ;  /* 0x000000ffff087224 */ /* 0x000fe400078e0006 */
[----:B------:R-:W-:Y:S02]  /*2460*/  IMAD.MOV.U32 R9, RZ, RZ, RZ ;  /* 0x000000ffff097224 */ /* 0x000fe400078e00ff */
[C---:B0-----:R-:W-:Y:S02]  /*2470*/  IMAD R0, R16.reuse, UR4, RZ ;  /* 0x0000000410007c24 */ /* 0x041fe4000f8e02ff */
[----:B------:R-:W-:-:S04]  /*2480*/  IMAD.WIDE.U32 R10, R16, UR6, R8 ;  /* 0x00000006100a7c25 */ /* 0x000fc8000f8e0008 */
[----:B------:R-:W-:Y:S01]  /*2490*/  IMAD R9, R17, UR6, R0 ;  /* 0x0000000611097c24 */ /* 0x000fe2000f8e0200 */
[----:B-1----:R-:W-:Y:S01]  /*24a0*/  LEA R8, P0, R10, UR8, 0x2 ;  /* 0x000000080a087c11 */ /* 0x002fe2000f8010ff */
[----:B------:R-:W-:Y:S02]  /*24b0*/  IMAD.MOV.U32 R16, RZ, RZ, R14 ;  /* 0x000000ffff107224 */ /* 0x000fe400078e000e */
[----:B------:R-:W-:-:S05]  /*24c0*/  IMAD.IADD R9, R11, 0x1, R9 ;  /* 0x000000010b097824 */ /* 0x000fca00078e0209 */
[----:B------:R-:W-:Y:S02]  /*24d0*/  LEA.HI.X R9, R10, UR9, R9, 0x2, P0 ;  /* 0x000000090a097c11 */ /* 0x000fe400080f1409 */
[----:B------:R-:W-:-:S03]  /*24e0*/  ISETP.NE.AND P0, PT, R5, 0x1, PT ;  /* 0x000000010500780c */ /* 0x000fc60003f05270 */
[----:B------:R1:W-:Y:S10]  /*24f0*/  STG.E desc[UR10][R8.64], R15 ;  /* 0x0000000f08007986 */ /* 0x0003f4000c10190a */
[----:B------:R-:W-:Y:S05]  /*2500*/  @!P0 BRA `(.L_x_19291) ;  /* 0x0000000000908947 */ /* 0x000fea0003800000 */
[----:B------:R-:W0:Y:S01]  /*2510*/  LDS R10, [R13+0x200] ;  /* 0x000200000d0a7984 */ /* 0x000e220000000800 */
[----:B------:R-:W3:Y:S01]  /*2520*/  MUFU.RCP R0, R3 ;  /* 0x0000000300007308 */ /* 0x000ee20000001000 */
[----:B------:R-:W-:Y:S01]  /*2530*/  BSSY.RECONVERGENT B2, `(.L_x_19294) ;  /* 0x000000d000027945 */ /* 0x000fe20003800200 */
[----:B------:R-:W-:Y:S01]  /*2540*/  ISETP.NE.AND P2, PT, R5, 0x2, PT ;  /* 0x000000020500780c */ /* 0x000fe20003f45270 */
[----:B---3--:R-:W-:-:S04]  /*2550*/  FFMA R11, -R3, R0, 1 ;  /* 0x3f800000030b7423 */ /* 0x008fc80000000100 */
        /* <DEDUP_REMOVED lines=8> */
[----:B-12---:R-:W-:Y:S05]  /*25e0*/  CALL.REL.NOINC `($__internal_313_$__cuda_sm3x_div_rn_noftz_f32_slowpath) ;  /* 0x0000000400c87944 */ /* 0x006fea0003c00000 */
[----:B------:R-:W-:-:S07]  /*25f0*/  IMAD.MOV.U32 R11, RZ, RZ, R0 ;  /* 0x000000ffff0b7224 */ /* 0x000fce00078e0000 */
.L_x_19295:
[----:B------:R-:W-:Y:S05]  /*2600*/  BSYNC.RECONVERGENT B2 ;  /* 0x0000000000027941 */ /* 0x000fea0003800200 */
.L_x_19294:
[----:B------:R3:W-:Y:S01]  /*2610*/  STG.E desc[UR10][R8.64+0x200], R11 ;  /* 0x0002000b08007986 */ /* 0x0007e2000c10190a */
[----:B------:R-:W-:Y:S01]  /*2620*/  IMAD.MOV.U32 R16, RZ, RZ, R12 ;  /* 0x000000ffff107224 */ /* 0x000fe200078e000c */
[----:B------:R-:W-:Y:S06]  /*2630*/  @!P2 BRA `(.L_x_19291) ;  /* 0x000000000044a947 */ /* 0x000fec0003800000 */
[----:B------:R-:W0:Y:S01]  /*2640*/  LDS R10, [R13+0x400] ;  /* 0x000400000d0a7984 */ /* 0x000e220000000800 */
        /* <DEDUP_REMOVED lines=11> */
[----:B-123--:R-:W-:Y:S05]  /*2700*/  CALL.REL.NOINC `($__internal_313_$__cuda_sm3x_div_rn_noftz_f32_slowpath) ;  /* 0x0000000400807944 */ /* 0x00efea0003c00000 */
[----:B------:R-:W-:-:S07]  /*2710*/  IMAD.MOV.U32 R5, RZ, RZ, R0 ;  /* 0x000000ffff057224 */ /* 0x000fce00078e0000 */
.L_x_19297:
[----:B------:R-:W-:Y:S05]  /*2720*/  BSYNC.RECONVERGENT B2 ;  /* 0x0000000000027941 */ /* 0x000fea0003800200 */
.L_x_19296:
[----:B------:R4:W-:Y:S01]  /*2730*/  STG.E desc[UR10][R8.64+0x400], R5 ;  /* 0x0004000508007986 */ /* 0x0009e2000c10190a */
[----:B------:R-:W-:-:S07]  /*2740*/  MOV R16, R7 ;  /* 0x0000000700107202 */ /* 0x000fce0000000f00 */
.L_x_19291:
[----:B------:R-:W-:Y:S05]  /*2750*/  BSYNC.RECONVERGENT B1 ;  /* 0x0000000000017941 */ /* 0x000fea0003800200 */
.L_x_19290:
[----:B-1-34-:R-:W1:Y:S01]  /*2760*/  LDC.64 R8, c[0x0][0x3e0] ;  /* 0x0000f800ff087b82 */ /* 0x01ae620000000a00 */
[----:B------:R-:W-:-:S13]  /*2770*/  ISETP.GE.U32.AND P0, PT, R4, 0x180, PT ;  /* 0x000001800400780c */ /* 0x000fda0003f06070 */
[----:B------:R-:W-:Y:S05]  /*2780*/  @!P0 BRA `(.L_x_19289) ;  /* 0x00000004003c8947 */ /* 0x000fea0003800000 */
.L_x_19306:
        /* <DEDUP_REMOVED lines=17> */
[----:B-12---:R-:W-:Y:S05]  /*28a0*/  CALL.REL.NOINC `($__internal_313_$__cuda_sm3x_div_rn_noftz_f32_slowpath) ;  /* 0x0000000400187944 */ /* 0x006fea0003c00000 */
[----:B------:R-:W-:-:S07]  /*28b0*/  IMAD.MOV.U32 R7, RZ, RZ, R0 ;  /* 0x000000ffff077224 */ /* 0x000fce00078e0000 */
.L_x_19299:
[----:B------:R-:W-:Y:S05]  /*28c0*/  BSYNC.RECONVERGENT B1 ;  /* 0x0000000000017941 */ /* 0x000fea0003800200 */
.L_x_19298:
[----:B------:R-:W0:Y:S01]  /*28d0*/  LDS R14, [R5+0x200] ;  /* 0x00020000050e7984 */ /* 0x000e220000000800 */
[C---:B-1----:R-:W-:Y:S01]  /*28e0*/  IMAD R0, R8.reuse, UR4, RZ ;  /* 0x0000000408007c24 */ /* 0x042fe2000f8e02ff */
[----:B------:R-:W1:Y:S01]  /*28f0*/  MUFU.RCP R18, R3 ;  /* 0x0000000300127308 */ /* 0x000e620000001000 */
[----:B------:R-:W-:Y:S01]  /*2900*/  IMAD.MOV.U32 R17, RZ, RZ, RZ ;  /* 0x000000ffff117224 */ /* 0x000fe200078e00ff */
[----:B------:R-:W-:Y:S01]  /*2910*/  BSSY.RECONVERGENT B1, `(.L_x_19300) ;  /* 0x0000012000017945 */ /* 0x000fe20003800200 */
[----:B------:R-:W-:Y:S02]  /*2920*/  IMAD R11, R9, UR6, R0 ;  /* 0x00000006090b7c24 */ /* 0x000fe4000f8e0200 */
[----:B--2---:R-:W-:-:S04]  /*2930*/  IMAD.WIDE.U32 R12, R8, UR6, R16 ;  /* 0x00000006080c7c25 */ /* 0x004fc8000f8e0010 */
        /* <DEDUP_REMOVED lines=11> */
[----:B------:R-:W-:Y:S02]  /*29f0*/  MOV R0, R14 ;  /* 0x0000000e00007202 */ /* 0x000fe40000000f00 */
[----:B------:R-:W-:-:S07]  /*2a00*/  MOV R18, 0x2a20 ;  /* 0x00002a2000127802 */ /* 0x000fce0000000f00 */
[----:B------:R-:W-:Y:S05]  /*2a10*/  CALL.REL.NOINC `($__internal_313_$__cuda_sm3x_div_rn_noftz_f32_slowpath) ;  /* 0x0000000000bc7944 */ /* 0x000fea0003c00000 */
[----:B------:R-:W-:-:S07]  /*2a20*/  IMAD.MOV.U32 R13, RZ, RZ, R0 ;  /* 0x000000ffff0d7224 */ /* 0x000fce00078e0000 */
.L_x_19301:
[----:B------:R-:W-:Y:S05]  /*2a30*/  BSYNC.RECONVERGENT B1 ;  /* 0x0000000000017941 */ /* 0x000fea0003800200 */
.L_x_19300:
        /* <DEDUP_REMOVED lines=13> */
[----:B------:R-:W-:Y:S05]  /*2b10*/  CALL.REL.NOINC `($__internal_313_$__cuda_sm3x_div_rn_noftz_f32_slowpath) ;  /* 0x00000000007c7944 */ /* 0x000fea0003c00000 */
[----:B------:R-:W-:-:S07]  /*2b20*/  IMAD.MOV.U32 R7, RZ, RZ, R0 ;  /* 0x000000ffff077224 */ /* 0x000fce00078e0000 */
.L_x_19303:
[----:B------:R-:W-:Y:S05]  /*2b30*/  BSYNC.RECONVERGENT B1 ;  /* 0x0000000000017941 */ /* 0x000fea0003800200 */
.L_x_19302:
        /* <DEDUP_REMOVED lines=14> */
[----:B------:R-:W-:-:S07]  /*2c20*/  MOV R13, R0 ;  /* 0x00000000000d7202 */ /* 0x000fce0000000f00 */
.L_x_19305:
[----:B------:R-:W-:Y:S05]  /*2c30*/  BSYNC.RECONVERGENT B1 ;  /* 0x0000000000017941 */ /* 0x000fea0003800200 */
.L_x_19304:
[----:B------:R4:W-:Y:S01]  /*2c40*/  STG.E desc[UR10][R10.64+0x600], R13 ;  /* 0x0006000d0a007986 */ /* 0x0009e2000c10190a */
[----:B------:R-:W-:-:S05]  /*2c50*/  VIADD R16, R16, 0x200 ;  /* 0x0000020010107836 */ /* 0x000fca0000000000 */
[----:B------:R-:W-:-:S13]  /*2c60*/  ISETP.GE.AND P0, PT, R16, UR14, PT ;  /* 0x0000000e10007c0c */ /* 0x000fda000bf06270 */
[----:B----4-:R-:W-:Y:S05]  /*2c70*/  @!P0 BRA `(.L_x_19306) ;  /* 0xfffffff800c48947 */ /* 0x010fea000383ffff */
.L_x_19289:
[----:B------:R-:W-:Y:S05]  /*2c80*/  BSYNC.RECONVERGENT B0 ;  /* 0x0000000000007941 */ /* 0x000fea0003800200 */
.L_x_19288:
[----:B------:R-:W4:Y:S01]  /*2c90*/  LDCU UR5, c[0x0][0x370] ;  /* 0x00006e00ff0577ac */ /* 0x000f220008000800 */
[----:B------:R-:W5:Y:S01]  /*2ca0*/  LDCU.64 UR8, c[0x0][0x3e8] ;  /* 0x00007d00ff0877ac */ /* 0x000f620008000a00 */
[----:B----4-:R-:W-:-:S04]  /*2cb0*/  UIADD3 UR6, UP0, UPT, UR5, UR6, URZ ;  /* 0x0000000605067290 */ /* 0x010fc8000ff1e0ff */
[----:B------:R-:W-:Y:S02]  /*2cc0*/  UIADD3.X UR4, UPT, UPT, URZ, UR4, URZ, UP0, !UPT ;  /* 0x00000004ff047290 */ /* 0x000fe400087fe4ff */
[----:B-----5:R-:W-:-:S04]  /*2cd0*/  UISETP.GE.U32.AND UP0, UPT, UR6, UR8, UPT ;  /* 0x000000080600728c */ /* 0x020fc8000bf06070 */
[----:B------:R-:W-:-:S09]  /*2ce0*/  UISETP.GE.AND.EX UP0, UPT, UR4, UR9, UPT, UP0 ;  /* 0x000000090400728c */ /* 0x000fd2000bf06300 */
[----:B------:R-:W-:Y:S05]  /*2cf0*/  BRA.U !UP0, `(.L_x_19307) ;  /* 0xffffffd108fc7547 */ /* 0x000fea000b83ffff */
[----:B------:R-:W-:Y:S05]  /*2d00*/  EXIT ;  /* 0x000000000000794d */ /* 0x000fea0003800000 */
        .weak           $__internal_313_$__cuda_sm3x_div_rn_noftz_f32_slowpath
        .type           $__internal_313_$__cuda_sm3x_div_rn_noftz_f32_slowpath,@function
        .size           $__internal_313_$__cuda_sm3x_div_rn_noftz_f32_slowpath,(.L_x_37690 - $__internal_313_$__cuda_sm3x_div_rn_noftz_f32_slowpath)
$__internal_313_$__cuda_sm3x_div_rn_noftz_f32_slowpath:
        /* <DEDUP_REMOVED lines=35> */
.L_x_19309:
        /* <DEDUP_REMOVED lines=51> */
.L_x_19316:
[----:B------:R-:W-:-:S04]  /*3270*/  LOP3.LUT R0, R0, 0x80000000, RZ, 0xc0, !PT ;  /* 0x8000000000007812 */ /* 0x000fc800078ec0ff */
[----:B------:R-:W-:Y:S01]  /*3280*/  LOP3.LUT R0, R0, 0x7f800000, RZ, 0xfc, !PT ;  /* 0x7f80000000007812 */ /* 0x000fe200078efcff */
[----:B------:R-:W-:Y:S06]  /*3290*/  BRA `(.L_x_19317) ;  /* 0x0000000000047947 */ /* 0x000fec0003800000 */
.L_x_19315:
[----:B------:R-:W-:-:S07]  /*32a0*/  IMAD R0, R20, 0x800000, R0 ;  /* 0x0080000014007824 */ /* 0x000fce00078e0200 */
.L_x_19317:
[----:B------:R-:W-:Y:S05]  /*32b0*/  BSYNC.RECONVERGENT B4 ;  /* 0x0000000000047941 */ /* 0x000fea0003800200 */
.L_x_19314:
[----:B------:R-:W-:Y:S05]  /*32c0*/  BRA `(.L_x_19318) ;  /* 0x0000000000207947 */ /* 0x000fea0003800000 */
.L_x_19313:
[----:B------:R-:W-:-:S04]  /*32d0*/  LOP3.LUT R0, R19, 0x80000000, R0, 0x48, !PT ;  /* 0x8000000013007812 */ /* 0x000fc800078e4800 */
[----:B------:R-:W-:Y:S01]  /*32e0*/  LOP3.LUT R0, R0, 0x7f800000, RZ, 0xfc, !PT ;  /* 0x7f80000000007812 */ /* 0x000fe200078efcff */
[----:B------:R-:W-:Y:S06]  /*32f0*/  BRA `(.L_x_19318) ;  /* 0x0000000000147947 */ /* 0x000fec0003800000 */
.L_x_19312:
[----:B------:R-:W-:Y:S01]  /*3300*/  LOP3.LUT R0, R19, 0x80000000, R0, 0x48, !PT ;  /* 0x8000000013007812 */ /* 0x000fe200078e4800 */
[----:B------:R-:W-:Y:S06]  /*3310*/  BRA `(.L_x_19318) ;  /* 0x00000000000c7947 */ /* 0x000fec0003800000 */
.L_x_19311:
[----:B------:R-:W0:Y:S01]  /*3320*/  MUFU.RSQ R0, -QNAN ;  /* 0xffc0000000007908 */ /* 0x000e220000001400 */
[----:B------:R-:W-:Y:S05]  /*3330*/  BRA `(.L_x_19318) ;  /* 0x0000000000047947 */ /* 0x000fea0003800000 */
.L_x_19310:
[----:B------:R-:W-:-:S07]  /*3340*/  FADD.FTZ R0, R0, R3 ;  /* 0x0000000300007221 */ /* 0x000fce0000010000 */
.L_x_19318:
[----:B------:R-:W-:Y:S05]  /*3350*/  BSYNC.RECONVERGENT B3 ;  /* 0x0000000000037941 */ /* 0x000fea0003800200 */
.L_x_19308:
[----:B------:R-:W-:-:S04]  /*3360*/  IMAD.MOV.U32 R19, RZ, RZ, 0x0 ;  /* 0x00000000ff137424 */ /* 0x000fc800078e00ff */
[----:B0-----:R-:W-:Y:S05]  /*3370*/  RET.REL.NODEC R18 `(_Z20SoftmaxBlockSMemImplI22BroadcastScaleMaskLoadIffbLm2EiE11DirectStoreIffEfLi1ELi128EL9Algorithm0EEvT_T0_ll) ;  /* 0xffffffcc12207950 */ /* 0x001fea0003c3ffff */
.L_x_19319:
        /* <DEDUP_REMOVED lines=16> */
.L_x_37690:


//--------------------- .text._Z20SoftmaxBlockSMemImplI22BroadcastScaleMaskLoadIffbLm2EiE11DirectStoreIffEfLi2ELi256EL9Algorithm0EEvT_T0_ll --------------------------
	.section	.text._Z20SoftmaxBlockSMemImplI22BroadcastScaleMaskLoadIffbLm2EiE11DirectStoreIffEfLi2ELi256EL9Algorithm0EEvT_T0_ll,"ax",@progbits
	.align	128
        .global         _Z20SoftmaxBlockSMemImplI22BroadcastScaleMaskLoadIffbLm2EiE11DirectStoreIffEfLi2ELi256EL9Algorithm0EEvT_T0_ll
        .type           _Z20SoftmaxBlockSMemImplI22BroadcastScaleMaskLoadIffbLm2EiE11DirectStoreIffEfLi2ELi256EL9Algorithm0EEvT_T0_ll,@function
        .size           _Z20SoftmaxBlockSMemImplI22BroadcastScaleMaskLoadIffbLm2EiE11DirectStoreIffEfLi2ELi256EL9Algorithm0EEvT_T0_ll,(.L_x_37691 - _Z20SoftmaxBlockSMemImplI22BroadcastScaleMaskLoadIffbLm2EiE11DirectStoreIffEfLi2ELi256EL9Algorithm0EEvT_T0_ll)
        .other          _Z20SoftmaxBlockSMemImplI22BroadcastScaleMaskLoadIffbLm2EiE11DirectStoreIffEfLi2ELi256EL9Algorithm0EEvT_T0_ll,@"STO_CUDA_ENTRY STV_DEFAULT"
_Z20SoftmaxBlockSMemImplI22BroadcastScaleMaskLoadIffbLm2EiE11DirectStoreIffEfLi2ELi256EL9Algorithm0EEvT_T0_ll:
.text._Z20SoftmaxBlockSMemImplI22BroadcastScaleMaskLoadIffbLm2EiE11DirectStoreIffEfLi2ELi256EL9Algorithm0EEvT_T0_ll:
        /* <DEDUP_REMOVED lines=22> */
.L_x_19320:
        /* <DEDUP_REMOVED lines=9> */
[----:B------:R-:W3:Y:S01]  /*01f0*/  S2R R23, SR_LANEID ;  /* 0x0000000000177919 */ /* 0x000ee20000000000 */
[----:B------:R-:W-:Y:S01]  /*0200*/  UIADD3 UR4, UPT, UPT, UR4, 0x60, URZ ;  /* 0x0000006004047890 */ /* 0x000fe2000fffe0ff */
[----:B------:R-:W-:-:S03]  /*0210*/  MOV R24, RZ ;  /* 0x000000ff00187202 */ /* 0x000fc60000000f00 */
[----:B------:R-:W4:Y:S08]  /*0220*/  S2UR UR5, SR_CgaCtaId ;  /* 0x00000000000579c3 */ /* 0x000f300000008800 */
[----:B------:R-:W0:Y:S08]  /*0230*/  LDC R4, c[0x0][0x370] ;  /* 0x0000dc00ff047b82 */ /* 0x000e300000000800 */
[----:B------:R-:W0:Y:S01]  /*0240*/  LDC.64 R6, c[0x0][0x358] ;  /* 0x0000d600ff067b82 */ /* 0x000e220000000a00 */
[----:B--2---:R-:W-:-:S05]  /*0250*/  LEA.HI R17, P0, R9, R8, RZ, 0x1 ;  /* 0x0000000809117211 */ /* 0x004fca00078108ff */
[----:B------:R-:W-:Y:S01]  /*0260*/  IMAD.X R0, RZ, RZ, R9, P0 ;  /* 0x000000ffff007224 */ /* 0x000fe200000e0609 */
[----:B-1----:R-:W-:Y:S01]  /*0270*/  LOP3.LUT R21, RZ, R2, RZ, 0x33, !PT ;  /* 0x00000002ff157212 */ /* 0x002fe200078e33ff */
[----:B----4-:R-:W-:Y:S01]  /*0280*/  ULEA UR4, UR5, UR4, 0x18 ;  /* 0x0000000405047291 */ /* 0x010fe2000f8ec0ff */
[C---:B------:R-:W-:Y:S02]  /*0290*/  VIADD R20, R2.reuse, 0x100 ;  /* 0x0000010002147836 */ /* 0x040fe40000000000 */
[----:B------:R-:W-:Y:S02]  /*02a0*/  SHF.R.U64 R17, R17, 0x1, R0 ;  /* 0x0000000111117819 */ /* 0x000fe40000001200 */
[C---:B------:R-:W-:Y:S02]  /*02b0*/  IADD3 R16, P0, PT, R21.reuse, R8, RZ ;  /* 0x0000000815107210 */ /* 0x040fe40007f1e0ff */
[----:B------:R-:W-:Y:S01]  /*02c0*/  LEA R22, R2, UR4, 0x2 ;  /* 0x0000000402167c11 */ /* 0x000fe2000f8e10ff */
[----:B------:R-:W-:Y:S01]  /*02d0*/  IMAD.IADD R21, R21, 0x1, R17 ;  /* 0x0000000115157824 */ /* 0x000fe200078e0211 */
[----:B---3--:R-:W-:-:S09]  /*02e0*/  IADD3.X R18, PT, PT, R9, -0x1, RZ, P0, !PT ;  /* 0xffffffff09127810 */ /* 0x008fd200007fe4ff */
.L_x_19370:
[----:B------:R-:W-:Y:S01]  /*02f0*/  ISETP.GE.AND P0, PT, R2, R17, PT ;  /* 0x000000110200720c */ /* 0x000fe20003f06270 */
[----:B------:R-:W-:Y:S01]  /*0300*/  BSSY.RECONVERGENT B0, `(.L_x_19321) ;  /* 0x00000d6000007945 */ /* 0x000fe20003800200 */
[----:B------:R-:W-:-:S11]  /*0310*/  IMAD.MOV.U32 R5, RZ, RZ, -0x800000 ;  /* 0xff800000ff057424 */ /* 0x000fd600078e00ff */
[----:B-1234-:R-:W-:Y:S05]  /*0320*/  @P0 BRA `(.L_x_19322) ;  /* 0x0000000c004c0947 */ /* 0x01efea0003800000 */
[----:B------:R-:W1:Y:S01]  /*0330*/  LDCU UR4, c[0x0][0x3c8] ;  /* 0x00007900ff0477ac */ /* 0x000e620008000800 */
[C---:B------:R-:W-:Y:S01]  /*0340*/  LOP3.LUT P0, RZ, R21.reuse, 0x100, RZ, 0xc0, !PT ;  /* 0x0000010015ff7812 */ /* 0x040fe2000780c0ff */
[----:B------:R-:W-:Y:S01]  /*0350*/  BSSY.RECONVERGENT B1, `(.L_x_19323) ;  /* 0x000004b000017945 */ /* 0x000fe20003800200 */
[----:B------:R-:W-:Y:S01]  /*0360*/  ISETP.GE.U32.AND P2, PT, R21, 0x100, PT ;  /* 0x000001001500780c */ /* 0x000fe20003f46070 */
[----:B------:R-:W-:Y:S01]  /*0370*/  IMAD.MOV.U32 R0, RZ, RZ, R2 ;  /* 0x000000ffff007224 */ /* 0x000fe200078e0002 */
[----:B------:R-:W-:Y:S01]  /*0380*/  MOV R5, 0xff800000 ;  /* 0xff80000000057802 */ /* 0x000fe20000000f00 */
[----:B-1----:R-:W-:-:S08]  /*0390*/  IMAD R3, R19, UR4, RZ ;  /* 0x0000000413037c24 */ /* 0x002fd0000f8e02ff */
[----:B------:R-:W-:Y:S05]  /*03a0*/  @P0 BRA `(.L_x_19324) ;  /* 0x0000000400140947 */ /* 0x000fea0003800000 */
[----:B------:R-:W1:Y:S01]  /*03b0*/  LDC R11, c[0x0][0x3a8] ;  /* 0x0000ea00ff0b7b82 */ /* 0x000e620000000800 */
[----:B------:R-:W-:Y:S01]  /*03c0*/  LEA R0, R2, R3, 0x1 ;  /* 0x0000000302007211 */ /* 0x000fe200078e08ff */
[----:B------:R-:W2:Y:S03]  /*03d0*/  LDCU.64 UR4, c[0x0][0x3b8] ;  /* 0x00007700ff0477ac */ /* 0x000ea60008000a00 */
[----:B------:R-:W-:-:S03]  /*03e0*/  IABS R12, R0 ;  /* 0x00000000000c7213 */ /* 0x000fc60000000000 */
[----:B------:R-:W3:Y:S01]  /*03f0*/  LDC.64 R14, c[0x0][0x390] ;  /* 0x0000e400ff0e7b82 */ /* 0x000ee20000000a00 */
[----:B-1----:R-:W-:-:S04]  /*0400*/  IABS R10, R11 ;  /* 0x0000000b000a7213 */ /* 0x002fc80000000000 */
[----:B------:R-:W1:Y:S08]  /*0410*/  I2F.RP R5, R10 ;  /* 0x0000000a00057306 */ /* 0x000e700000209400 */
[----:B-1----:R-:W1:Y:S02]  /*0420*/  MUFU.RCP R5, R5 ;  /* 0x0000000500057308 */ /* 0x002e640000001000 */
[----:B-1----:R-:W-:-:S06]  /*0430*/  VIADD R8, R5, 0xffffffe ;  /* 0x0ffffffe05087836 */ /* 0x002fcc0000000000 */
[----:B------:R1:W4:Y:S02]  /*0440*/  F2I.FTZ.U32.TRUNC.NTZ R9, R8 ;  /* 0x0000000800097305 */ /* 0x000324000021f000 */
[----:B-1----:R-:W-:Y:S02]  /*0450*/  IMAD.MOV.U32 R8, RZ, RZ, RZ ;  /* 0x000000ffff087224 */ /* 0x002fe400078e00ff */
[----:B----4-:R-:W-:-:S04]  /*0460*/  IMAD.MOV R13, RZ, RZ, -R9 ;  /* 0x000000ffff0d7224 */ /* 0x010fc800078e0a09 */
[----:B------:R-:W-:-:S04]  /*0470*/  IMAD R13, R13, R10, RZ ;  /* 0x0000000a0d0d7224 */ /* 0x000fc800078e02ff */
        /* <DEDUP_REMOVED lines=13> */
[----:B-1----:R-:W-:-:S03]  /*0550*/  ISETP.NE.U32.AND P0, PT, R12, 0x1, PT ;  /* 0x000000010c00780c */ /* 0x002fc60003f05070 */
[----:B------:R-:W-:Y:S01]  /*0560*/  IMAD.MOV.U32 R5, RZ, RZ, R9 ;  /* 0x000000ffff057224 */ /* 0x000fe200078e0009 */
[----:B------:R-:W-:Y:S01]  /*0570*/  ISETP.NE.AND.EX P0, PT, R13, RZ, PT, P0 ;  /* 0x000000ff0d00720c */ /* 0x000fe20003f05300 */
[----:B------:R-:W1:Y:S02]  /*0580*/  LDC.64 R8, c[0x0][0x388] ;  /* 0x0000e200ff087b82 */ /* 0x000e640000000a00 */
[----:B------:R-:W-:Y:S01]  /*0590*/  @!P3 IMAD.MOV R5, RZ, RZ, -R5 ;  /* 0x000000ffff05b224 */ /* 0x000fe200078e0a05 */
[----:B------:R-:W-:Y:S02]  /*05a0*/  @!P1 LOP3.LUT R5, RZ, R11, RZ, 0x33, !PT ;  /* 0x0000000bff059212 */ /* 0x000fe400078e33ff */
[----:B---3--:R-:W-:Y:S02]  /*05b0*/  ISETP.NE.U32.AND P1, PT, R14, 0x1, PT ;  /* 0x000000010e00780c */ /* 0x008fe40003f25070 */
[----:B------:R-:W-:Y:S02]  /*05c0*/  IADD3 R10, PT, PT, -R5, RZ, RZ ;  /* 0x000000ff050a7210 */ /* 0x000fe40007ffe1ff */
[----:B------:R-:W-:-:S03]  /*05d0*/  ISETP.NE.AND.EX P1, PT, R15, RZ, PT, P1 ;  /* 0x000000ff0f00720c */ /* 0x000fc60003f25310 */
[----:B------:R-:W-:Y:S01]  /*05e0*/  IMAD R10, R11, R10, R0 ;  /* 0x0000000a0b0a7224 */ /* 0x000fe200078e0200 */
[----:B------:R-:W-:-:S04]  /*05f0*/  SEL R5, R5, RZ, P1 ;  /* 0x000000ff05057207 */ /* 0x000fc80000800000 */
[----:B------:R-:W-:Y:S01]  /*0600*/  SEL R10, R10, RZ, P0 ;  /* 0x000000ff0a0a7207 */ /* 0x000fe20000000000 */
[----:B--2---:R-:W-:Y:S01]  /*0610*/  IMAD R5, R5, UR4, RZ ;  /* 0x0000000405057c24 */ /* 0x004fe2000f8e02ff */
[----:B0-----:R-:W-:-:S03]  /*0620*/  R2UR UR4, R6 ;  /* 0x00000000060472ca */ /* 0x001fc600000e0000 */
[----:B------:R-:W-:Y:S01]  /*0630*/  IMAD R5, R10, UR5, R5 ;  /* 0x000000050a057c24 */ /* 0x000fe2000f8e0205 */
[----:B------:R-:W-:Y:S01]  /*0640*/  R2UR UR5, R7 ;  /* 0x00000000070572ca */ /* 0x000fe200000e0000 */
        /* <DEDUP_REMOVED lines=19> */
[----:B0-----:R-:W-:Y:S02]  /*0780*/  IMAD.U32 R8, RZ, RZ, UR5 ;  /* 0x00000005ff087e24 */ /* 0x001fe4000f8e00ff */
[----:B--2---:R-:W-:Y:S01]  /*0790*/  FMUL R9, R0, UR4 ;  /* 0x0000000400097c20 */ /* 0x004fe20008400000 */
[----:B------:R-:W-:-:S09]  /*07a0*/  IMAD.MOV.U32 R0, RZ, RZ, R20 ;  /* 0x000000ffff007224 */ /* 0x000fd200078e0014 */
[----:B------:R-:W0:Y:S01]  /*07b0*/  @!P0 LDC R9, c[0x0][0x3d0] ;  /* 0x0000f400ff098b82 */ /* 0x000e220000000800 */
[----:B---3--:R-:W-:Y:S01]  /*07c0*/  @P1 FMUL R8, R12, UR4 ;  /* 0x000000040c081c20 */ /* 0x008fe20008400000 */
[----:B0-----:R1:W-:Y:S04]  /*07d0*/  STS [R22], R9 ;  /* 0x0000000916007388 */ /* 0x0013e80000000800 */
[----:B------:R-:W-:Y:S01]  /*07e0*/  FMNMX3 R5, R9, -INF , R8, !PT ;  /* 0xff80000009057876 */ /* 0x000fe20007800008 */
[----:B------:R1:W-:Y:S06]  /*07f0*/  STS [R13], R8 ;  /* 0x000000080d007388 */ /* 0x0003ec0000000800 */
.L_x_19324:
[----:B------:R-:W-:Y:S05]  /*0800*/  BSYNC.RECONVERGENT B1 ;  /* 0x0000000000017941 */ /* 0x000fea0003800200 */
.L_x_19323:
[----:B------:R-:W-:Y:S05]  /*0810*/  @!P2 BRA `(.L_x_19322) ;  /* 0x000000080010a947 */ /* 0x000fea0003800000 */
[----:B-1----:R-:W1:Y:S08]  /*0820*/  LDC R8, c[0x0][0x3a8] ;  /* 0x0000ea00ff087b82 */ /* 0x002e700000000800 */
[----:B------:R-:W2:Y:S01]  /*0830*/  LDC.64 R12, c[0x0][0x390] ;  /* 0x0000e400ff0c7b82 */ /* 0x000ea20000000a00 */
[----:B-1----:R-:W-:-:S07]  /*0840*/  IABS R10, R8 ;  /* 0x00000008000a7213 */ /* 0x002fce0000000000 */
[----:B------:R-:W1:Y:S01]  /*0850*/  LDC.64 R8, c[0x0][0x398] ;  /* 0x0000e600ff087b82 */ /* 0x000e620000000a00 */
[----:B------:R-:W3:Y:S01]  /*0860*/  I2F.RP R11, R10 ;  /* 0x0000000a000b7306 */ /* 0x000ee20000209400 */
[----:B--2---:R-:W-:-:S04]  /*0870*/  ISETP.NE.U32.AND P0, PT, R12, 0x1, PT ;  /* 0x000000010c00780c */ /* 0x004fc80003f05070 */
[----:B------:R-:W-:-:S03]  /*0880*/  ISETP.NE.AND.EX P0, PT, R13, RZ, PT, P0 ;  /* 0x000000ff0d00720c */ /* 0x000fc60003f05300 */
[----:B---3--:R-:W2:Y:S01]  /*0890*/  MUFU.RCP R11, R11 ;  /* 0x0000000b000b7308 */ /* 0x008ea20000001000 */
[----:B-1----:R-:W-:-:S04]  /*08a0*/  ISETP.NE.U32.AND P1, PT, R8, 0x1, PT ;  /* 0x000000010800780c */ /* 0x002fc80003f25070 */
[----:B------:R-:W-:Y:S02]  /*08b0*/  ISETP.NE.AND.EX P1, PT, R9, RZ, PT, P1 ;  /* 0x000000ff0900720c */ /* 0x000fe40003f25310 */
[----:B--2---:R-:W-:-:S04]  /*08c0*/  IADD3 R14, PT, PT, R11, 0xffffffe, RZ ;  /* 0x0ffffffe0b0e7810 */ /* 0x004fc80007ffe0ff */
[----:B------:R1:W2:Y:S02]  /*08d0*/  F2I.FTZ.U32.TRUNC.NTZ R15, R14 ;  /* 0x0000000e000f7305 */ /* 0x0002a4000021f000 */
[----:B-1----:R-:W-:Y:S02]  /*08e0*/  IMAD.MOV.U32 R14, RZ, RZ, RZ ;  /* 0x000000ffff0e7224 */ /* 0x002fe400078e00ff */
[----:B--2---:R-:W-:-:S04]  /*08f0*/  IMAD.MOV R25, RZ, RZ, -R15 ;  /* 0x000000ffff197224 */ /* 0x004fc800078e0a0f */
[----:B------:R-:W-:-:S04]  /*0900*/  IMAD R11, R25, R10, RZ ;  /* 0x0000000a190b7224 */ /* 0x000fc800078e02ff */
[----:B------:R-:W-:-:S07]  /*0910*/  IMAD.HI.U32 R11, R15, R11, R14 ;  /* 0x0000000b0f0b7227 */ /* 0x000fce00078e000e */
.L_x_19325:
[----:B----4-:R-:W1:Y:S01]  /*0920*/  LDC R14, c[0x0][0x3a8] ;  /* 0x0000ea00ff0e7b82 */ /* 0x010e620000000800 */
[----:B------:R-:W-:Y:S01]  /*0930*/  IMAD R13, R0, 0x2, R3 ;  /* 0x00000002000d7824 */ /* 0x000fe200078e0203 */
[----:B------:R-:W2:Y:S01]  /*0940*/  LDCU.64 UR4, c[0x0][0x3b8] ;  /* 0x00007700ff0477ac */ /* 0x000ea20008000a00 */
[----:B0-----:R-:W-:Y:S02]  /*0950*/  R2UR UR6, R6 ;  /* 0x00000000060672ca */ /* 0x001fe400000e0000 */
[----:B------:R-:W-:Y:S01]  /*0960*/  VIADD R12, R13, 0x200 ;  /* 0x000002000d0c7836 */ /* 0x000fe20000000000 */
[----:B------:R-:W-:Y:S02]  /*0970*/  IABS R8, R13 ;  /* 0x0000000d00087213 */ /* 0x000fe40000000000 */
[----:B------:R-:W-:-:S03]  /*0980*/  R2UR UR7, R7 ;  /* 0x00000000070772ca */ /* 0x000fc600000e0000 */
[----:B------:R-:W-:-:S04]  /*0990*/  IMAD.HI.U32 R15, R11, R8, RZ ;  /* 0x000000080b0f7227 */ /* 0x000fc800078e00ff */
[----:B------:R-:W-:Y:S01]  /*09a0*/  IMAD.MOV R25, RZ, RZ, -R15 ;  /* 0x000000ffff197224 */ /* 0x000fe200078e0a0f */
[----:B-1----:R-:W-:-:S04]  /*09b0*/  IABS R28, R14 ;  /* 0x0000000e001c7213 */ /* 0x002fc80000000000 */
[----:B------:R-:W0:Y:S01]  /*09c0*/  I2F.RP R26, R28 ;  /* 0x0000001c001a7306 */ /* 0x000e220000209400 */
[----:B------:R-:W-:Y:S02]  /*09d0*/  IMAD R25, R28, R25, R8 ;  /* 0x000000191c197224 */ /* 0x000fe400078e0208 */
[----:B------:R-:W-:-:S03]  /*09e0*/  HFMA2 R8, -RZ, RZ, 0, 0 ;  /* 0x00000000ff087431 */ /* 0x000fc600000001ff */
[----:B------:R-:W-:Y:S02]  /*09f0*/  ISETP.GT.U32.AND P6, PT, R10, R25, PT ;  /* 0x000000190a00720c */ /* 0x000fe40003fc4070 */
[----:B0-----:R-:W0:Y:S11]  /*0a00*/  MUFU.RCP R26, R26 ;  /* 0x0000001a001a7308 */ /* 0x001e360000001000 */
[----:B------:R-:W-:-:S02]  /*0a10*/  @!P6 IMAD.IADD R25, R25, 0x1, -R28 ;  /* 0x000000011919e824 */ /* 0x000fc400078e0a1c */
[----:B------:R-:W-:-:S03]  /*0a20*/  @!P6 VIADD R15, R15, 0x1 ;  /* 0x000000010f0fe836 */ /* 0x000fc60000000000 */
[----:B------:R-:W-:Y:S01]  /*0a30*/  ISETP.GE.U32.AND P2, PT, R25, R10, PT ;  /* 0x0000000a1900720c */ /* 0x000fe20003f46070 */
[----:B------:R-:W-:Y:S01]  /*0a40*/  IMAD.MOV.U32 R10, RZ, RZ, R28 ;  /* 0x000000ffff0a7224 */ /* 0x000fe200078e001c */
[----:B------:R-:W-:-:S04]  /*0a50*/  LOP3.LUT R25, R13, R14, RZ, 0x3c, !PT ;  /* 0x0000000e0d197212 */ /* 0x000fc800078e3cff */
[----:B------:R-:W-:Y:S02]  /*0a60*/  ISETP.GE.AND P5, PT, R25, RZ, PT ;  /* 0x000000ff1900720c */ /* 0x000fe40003fa6270 */
[----:B0-----:R-:W-:Y:S02]  /*0a70*/  IADD3 R9, PT, PT, R26, 0xffffffe, RZ ;  /* 0x0ffffffe1a097810 */ /* 0x001fe40007ffe0ff */
[----:B------:R-:W-:-:S03]  /*0a80*/  IABS R26, R12 ;  /* 0x0000000c001a7213 */ /* 0x000fc60000000000 */
[----:B------:R-:W-:Y:S01]  /*0a90*/  @P2 VIADD R15, R15, 0x1 ;  /* 0x000000010f0f2836 */ /* 0x000fe20000000000 */
[----:B------:R-:W0:Y:S01]  /*0aa0*/  F2I.FTZ.U32.TRUNC.NTZ R9, R9 ;  /* 0x0000000900097305 */ /* 0x000e22000021f000 */
[----:B------:R-:W-:-:S04]  /*0ab0*/  ISETP.NE.AND P2, PT, R14, RZ, PT ;  /* 0x000000ff0e00720c */ /* 0x000fc80003f45270 */
[----:B------:R-:W-:Y:S02]  /*0ac0*/  @!P5 IMAD.MOV R15, RZ, RZ, -R15 ;  /* 0x000000ffff0fd224 */ /* 0x000fe400078e0a0f */
[----:B0-----:R-:W-:-:S04]  /*0ad0*/  IMAD.MOV R11, RZ, RZ, -R9 ;  /* 0x000000ffff0b7224 */ /* 0x001fc800078e0a09 */
[----:B------:R-:W-:-:S04]  /*0ae0*/  IMAD R11, R11, R28, RZ ;  /* 0x0000001c0b0b7224 */ /* 0x000fc800078e02ff */
[----:B------:R-:W-:-:S06]  /*0af0*/  IMAD.HI.U32 R11, R9, R11, R8 ;  /* 0x0000000b090b7227 */ /* 0x000fcc00078e0008 */
[----:B------:R-:W-:-:S04]  /*0b00*/  IMAD.HI.U32 R8, R11, R26, RZ ;  /* 0x0000001a0b087227 */ /* 0x000fc800078e00ff */
[----:B------:R-:W-:-:S04]  /*0b10*/  IMAD.MOV R9, RZ, RZ, -R8 ;  /* 0x000000ffff097224 */ /* 0x000fc800078e0a08 */
[----:B------:R-:W-:Y:S01]  /*0b20*/  IMAD R9, R28, R9, R26 ;  /* 0x000000091c097224 */ /* 0x000fe200078e021a */
[----:B------:R-:W-:-:S04]  /*0b30*/  LOP3.LUT R26, RZ, R14, RZ, 0x33, !PT ;  /* 0x0000000eff1a7212 */ /* 0x000fc800078e33ff */
[----:B------:R-:W-:Y:S02]  /*0b40*/  ISETP.GT.U32.AND P3, PT, R10, R9, PT ;  /* 0x000000090a00720c */ /* 0x000fe40003f64070 */
[----:B------:R-:W-:-:S05]  /*0b50*/  SEL R15, R26, R15, !P2 ;  /* 0x0000000f1a0f7207 */ /* 0x000fca0005000000 */
[----:B------:R-:W-:Y:S01]  /*0b60*/  IMAD.MOV R25, RZ, RZ, -R15 ;  /* 0x000000ffff197224 */ /* 0x000fe200078e0a0f */
[----:B------:R-:W-:-:S03]  /*0b70*/  SEL R15, R15, RZ, P0 ;  /* 0x000000ff0f0f7207 */ /* 0x000fc60000000000 */
[----:B------:R-:W-:Y:S02]  /*0b80*/  IMAD R25, R14, R25, R13 ;  /* 0x000000190e197224 */ /* 0x000fe400078e020d */
[----:B------:R-:W-:Y:S01]  /*0b90*/  @!P3 IADD3 R9, PT, PT, R9, -R28, RZ ;  /* 0x8000001c0909b210 */ /* 0x000fe20007ffe0ff */
[----:B------:R-:W-:Y:S02]  /*0ba0*/  @!P3 VIADD R8, R8, 0x1 ;  /* 0x000000010808b836 */ /* 0x000fe40000000000 */
[----:B------:R-:W-:Y:S02]  /*0bb0*/  SEL R25, R25, RZ, P1 ;  /* 0x000000ff19197207 */ /* 0x000fe40000800000 */
[----:B------:R-:W-:Y:S02]  /*0bc0*/  ISETP.GE.U32.AND P4, PT, R9, R10, PT ;  /* 0x0000000a0900720c */ /* 0x000fe40003f86070 */
[----:B------:R-:W-:-:S04]  /*0bd0*/  LOP3.LUT R9, R12, R14, RZ, 0x3c, !PT ;  /* 0x0000000e0c097212 */ /* 0x000fc800078e3cff */
[----:B------:R-:W-:-:S07]  /*0be0*/  ISETP.GE.AND P6, PT, R9, RZ, PT ;  /* 0x000000ff0900720c */ /* 0x000fce0003fc6270 */
[----:B------:R-:W-:-:S06]  /*0bf0*/  @P4 IADD3 R8, PT, PT, R8, 0x1, RZ ;  /* 0x0000000108084810 */ /* 0x000fcc0007ffe0ff */
[----:B------:R-:W-:-:S05]  /*0c00*/  @!P6 IMAD.MOV R8, RZ, RZ, -R8 ;  /* 0x000000ffff08e224 */ /* 0x000fca00078e0a08 */
[----:B------:R-:W-:Y:S02]  /*0c10*/  SEL R26, R26, R8, !P2 ;  /* 0x000000081a1a7207 */ /* 0x000fe40005000000 */
[----:B------:R-:W0:Y:S02]  /*0c20*/  LDC.64 R8, c[0x0][0x388] ;  /* 0x0000e200ff087b82 */ /* 0x000e240000000a00 */
[C---:B------:R-:W-:Y:S02]  /*0c30*/  IADD3 R27, PT, PT, -R26.reuse, RZ, RZ ;  /* 0x000000ff1a1b7210 */ /* 0x040fe40007ffe1ff */
[----:B------:R-:W-:-:S03]  /*0c40*/  SEL R26, R26, RZ, P0 ;  /* 0x000000ff1a1a7207 */ /* 0x000fc60000000000 */
[----:B------:R-:W-:Y:S02]  /*0c50*/  IMAD R27, R14, R27, R12 ;  /* 0x0000001b0e1b7224 */ /* 0x000fe400078e020c */
[----:B--2---:R-:W-:Y:S02]  /*0c60*/  IMAD R14, R15, UR4, RZ ;  /* 0x000000040f0e7c24 */ /* 0x004fe4000f8e02ff */
[----:B------:R-:W-:Y:S01]  /*0c70*/  IMAD R26, R26, UR4, RZ ;  /* 0x000000041a1a7c24 */ /* 0x000fe2000f8e02ff */
[----:B------:R-:W-:Y:S01]  /*0c80*/  SEL R27, R27, RZ, P1 ;  /* 0x000000ff1b1b7207 */ /* 0x000fe20000800000 */
[----:B------:R-:W-:Y:S01]  /*0c90*/  IMAD R14, R25, UR5, R14 ;  /* 0x00000005190e7c24 */ /* 0x000fe2000f8e020e */
[----:B------:R-:W-:-:S03]  /*0ca0*/  R2UR UR4, R6 ;  /* 0x00000000060472ca */ /* 0x000fc600000e0000 */
[----:B------:R-:W-:Y:S01]  /*0cb0*/  IMAD R26, R27, UR5, R26 ;  /* 0x000000051b1a7c24 */ /* 0x000fe2000f8e021a */
[----:B------:R-:W-:Y:S02]  /*0cc0*/  LEA.HI R14, R14, R14, RZ, 0x1 ;  /* 0x0000000e0e0e7211 */ /* 0x000fe400078f08ff */
[----:B------:R-:W-:Y:S02]  /*0cd0*/  R2UR UR5, R7 ;  /* 0x00000000070572ca */ /* 0x000fe400000e0000 */
[----:B------:R-:W-:Y:S02]  /*0ce0*/  SHF.R.S32.HI R15, RZ, 0x1, R14 ;  /* 0x00000001ff0f7819 */ /* 0x000fe4000001140e */
[----:B------:R-:W-:-:S03]  /*0cf0*/  LEA.HI R26, R26, R26, RZ, 0x1 ;  /* 0x0000001a1a1a7211 */ /* 0x000fc600078f08ff */
[----:B0-----:R-:W-:Y:S01]  /*0d00*/  IMAD.WIDE R14, R15, 0x2, R8 ;  /* 0x000000020f0e7825 */ /* 0x001fe200078e0208 */
[----:B------:R-:W-:-:S05]  /*0d10*/  SHF.R.S32.HI R27, RZ, 0x1, R26 ;  /* 0x00000001ff1b7819 */ /* 0x000fca000001141a */
[----:B------:R-:W-:Y:S01]  /*0d20*/  IMAD.WIDE R26, R27, 0x2, R8 ;  /* 0x000000021b1a7825 */ /* 0x000fe200078e0208 */
[----:B------:R0:W2:Y:S01]  /*0d30*/  LDG.E.U16 R25, desc[UR4][R14.64] ;  /* 0x000000040e197981 */ /* 0x0000a2000c1e1500 */
[----:B------:R-:W1:Y:S04]  /*0d40*/  LDC.64 R8, c[0x0][0x380] ;  /* 0x0000e000ff087b82 */ /* 0x000e680000000a00 */
[----:B------:R-:W3:Y:S01]  /*0d50*/  LDG.E.U16 R27, desc[UR6][R26.64] ;  /* 0x000000061a1b7981 */ /* 0x000ee2000c1e1500 */
[----:B------:R-:W-:Y:S02]  /*0d60*/  LEA.HI R13, R13, R13, RZ, 0x1 ;  /* 0x0000000d0d0d7211 */ /* 0x000fe400078f08ff */
[----:B------:R-:W-:Y:S02]  /*0d70*/  R2UR UR8, R6 ;  /* 0x00000000060872ca */ /* 0x000fe400000e0000 */
[----:B------:R-:W-:-:S02]  /*0d80*/  SHF.R.S32.HI R13, RZ, 0x1, R13 ;  /* 0x00000001ff0d7819 */ /* 0x000fc4000001140d */
[----:B0-----:R-:W-:Y:S02]  /*0d90*/  LEA.HI R14, R12, R12, RZ, 0x1 ;  /* 0x0000000c0c0e7211 */ /* 0x001fe400078f08ff */
        /* <DEDUP_REMOVED lines=9> */
[----:B---3--:R-:W-:-:S04]  /*0e30*/  PRMT R28, R27, 0x7771, RZ ;  /* 0x000077711b1c7816 */ /* 0x008fc800000000ff */
[----:B------:R-:W-:Y:S01]  /*0e40*/  ISETP.NE.AND P5, PT, R28, RZ, PT ;  /* 0x000000ff1c00720c */ /* 0x000fe20003fa5270 */
[----:B------:R-:W4:Y:S06]  /*0e50*/  LDC.64 R8, c[0x0][0x3d0] ;  /* 0x0000f400ff087b82 */ /* 0x000f2c0000000a00 */
[----:B------:R-:W-:Y:S02]  /*0e60*/  @P3 R2UR UR6, R6 ;  /* 0x00000000060632ca */ /* 0x000fe400000e0000 */
[----:B------:R-:W-:-:S04]  /*0e70*/  @P3 R2UR UR7, R7 ;  /* 0x00000000070732ca */ /* 0x000fc800000e0000 */
[----:B------:R-:W-:Y:S02]  /*0e80*/  @P5 R2UR UR10, R6 ;  /* 0x00000000060a52ca */ /* 0x000fe400000e0000 */
[----:B------:R-:W-:-:S07]  /*0e90*/  @P5 R2UR UR11, R7 ;  /* 0x00000000070b52ca */ /* 0x000fce00000e0000 */
[----:B------:R4:W3:Y:S06]  /*0ea0*/  @P3 LDG.E R28, desc[UR6][R12.64+0x4] ;  /* 0x000004060c1c3981 */ /* 0x0008ec000c1e1900 */
[----:B------:R1:W5:Y:S01]  /*0eb0*/  @P5 LDG.E R32, desc[UR10][R14.64+0x4] ;  /* 0x0000040a0e205981 */ /* 0x000362000c1e1900 */
[----:B------:R-:W1:Y:S01]  /*0ec0*/  LDCU UR6, c[0x0][0x3d0] ;  /* 0x00007a00ff0677ac */ /* 0x000e620008000800 */
[----:B------:R-:W-:Y:S01]  /*0ed0*/  PRMT R27, R27, 0x7770, RZ ;  /* 0x000077701b1b7816 */ /* 0x000fe200000000ff */
[----:B------:R-:W-:Y:S02]  /*0ee0*/  UMOV UR4, 0x400 ;  /* 0x0000040000047882 */ /* 0x000fe40000000000 */
[----:B------:R-:W-:Y:S01]  /*0ef0*/  UIADD3 UR4, UPT, UPT, UR4, 0x60, URZ ;  /* 0x0000006004047890 */ /* 0x000fe2000fffe0ff */
[----:B------:R-:W-:-:S03]  /*0f00*/  ISETP.NE.AND P4, PT, R27, RZ, PT ;  /* 0x000000ff1b00720c */ /* 0x000fc60003f85270 */
[----:B0-----:R-:W-:Y:S01]  /*0f10*/  ULEA UR4, UR5, UR4, 0x18 ;  /* 0x0000000405047291 */ /* 0x001fe2000f8ec0ff */
[----:B------:R-:W-:Y:S01]  /*0f20*/  PRMT R25, R25, 0x7770, RZ ;  /* 0x0000777019197816 */ /* 0x000fe200000000ff */
[----:B----4-:R-:W-:-:S03]  /*0f30*/  FMUL R13, R26, R9 ;  /* 0x000000091a0d7220 */ /* 0x010fc60000400000 */
[----:B------:R-:W-:Y:S02]  /*0f40*/  ISETP.NE.AND P2, PT, R25, RZ, PT ;  /* 0x000000ff1900720c */ /* 0x000fe40003f45270 */
[C---:B-1----:R-:W-:Y:S01]  /*0f50*/  LEA R14, R0.reuse, UR4, 0x2 ;  /* 0x00000004000e7c11 */ /* 0x042fe2000f8e10ff */
[----:B------:R-:W-:Y:S01]  /*0f60*/  IMAD.U32 R12, RZ, RZ, UR6 ;  /* 0x00000006ff0c7e24 */ /* 0x000fe2000f8e00ff */
[----:B------:R-:W-:Y:S01]  /*0f70*/  FSEL R13, R13, R8, P2 ;  /* 0x000000080d0d7208 */ /* 0x000fe20001000000 */
[----:B------:R-:W-:Y:S02]  /*0f80*/  IMAD.U32 R15, RZ, RZ, UR6 ;  /* 0x00000006ff0f7e24 */ /* 0x000fe4000f8e00ff */
[----:B------:R-:W-:Y:S02]  /*0f90*/  IMAD R25, R17, 0x4, R14 ;  /* 0x0000000411197824 */ /* 0x000fe400078e020e */
[----:B------:R4:W-:Y:S01]  /*0fa0*/  STS [R14], R13 ;  /* 0x0000000d0e007388 */ /* 0x0009e20000000800 */
[----:B------:R-:W-:-:S04]  /*0fb0*/  IADD3 R0, PT, PT, R0, 0x200, RZ ;  /* 0x0000020000007810 */ /* 0x000fc80007ffe0ff */
[----:B------:R-:W-:Y:S01]  /*0fc0*/  ISETP.GE.AND P2, PT, R0, R17, PT ;  /* 0x000000110000720c */ /* 0x000fe20003f46270 */
[-C--:B--2---:R-:W-:Y:S01]  /*0fd0*/  @P4 FMUL R8, R30, R9.reuse ;  /* 0x000000091e084220 */ /* 0x084fe20000400000 */
[-C--:B---3--:R-:W-:Y:S01]  /*0fe0*/  @P3 FMUL R12, R28, R9.reuse ;  /* 0x000000091c0c3220 */ /* 0x088fe20000400000 */
[----:B-----5:R-:W-:-:S04]  /*0ff0*/  @P5 FMUL R15, R32, R9 ;  /* 0x00000009200f5220 */ /* 0x020fc80000400000 */
[----:B------:R4:W-:Y:S04]  /*1000*/  STS [R25], R12 ;  /* 0x0000000c19007388 */ /* 0x0009e80000000800 */
[----:B------:R4:W-:Y:S04]  /*1010*/  STS [R14+0x400], R8 ;  /* 0x000400080e007388 */ /* 0x0009e80000000800 */
[----:B------:R4:W-:Y:S01]  /*1020*/  STS [R25+0x400], R15 ;  /* 0x0004000f19007388 */ /* 0x0009e20000000800 */
[----:B------:R-:W-:-:S04]  /*1030*/  FMNMX3 R5, R5, R13, R12, !PT ;  /* 0x0000000d05057276 */ /* 0x000fc8000780000c */
[----:B------:R-:W-:Y:S01]  /*1040*/  FMNMX3 R5, R5, R8, R15, !PT ;  /* 0x0000000805057276 */ /* 0x000fe2000780000f */
[----:B------:R-:W-:Y:S06]  /*1050*/  @!P2 BRA `(.L_x_19325) ;  /* 0xfffffff80030a947 */ /* 0x000fec000383ffff */
.L_x_19322:
[----:B------:R-:W-:Y:S05]  /*1060*/  BSYNC.RECONVERGENT B0 ;  /* 0x0000000000007941 */ /* 0x000fea0003800200 */
.L_x_19321:
[----:B------:R-:W-:Y:S01]  /*1070*/  UMOV UR4, 0xffffffff ;  /* 0xffffffff00047882 */ /* 0x000fe20000000000 */
[C---:B------:R-:W-:Y:S02]  /*1080*/  ISETP.GT.AND P0, PT, R23.reuse, 0xf, PT ;  /* 0x0000000f1700780c */ /* 0x040fe40003f04270 */
[C---:B------:R-:W-:Y:S02]  /*1090*/  ISETP.GT.AND P4, PT, R23.reuse, 0x17, PT ;  /* 0x000000171700780c */ /* 0x040fe40003f84270 */
[C---:B------:R-:W-:Y:S02]  /*10a0*/  ISETP.GT.AND P3, PT, R23.reuse, 0x1b, PT ;  /* 0x0000001b1700780c */ /* 0x040fe40003f64270 */
[C---:B------:R-:W-:Y:S02]  /*10b0*/  ISETP.GT.AND P2, PT, R23.reuse, 0x1d, PT ;  /* 0x0000001d1700780c */ /* 0x040fe40003f44270 */
[----:B------:R-:W-:Y:S02]  /*10c0*/  P2R R0, PR, RZ, 0x1 ;  /* 0x00000001ff007803 */ /* 0x000fe40000000000 */
[----:B------:R-:W-:Y:S01]  /*10d0*/  ISETP.GT.AND P1, PT, R23, 0x1e, PT ;  /* 0x0000001e1700780c */ /* 0x000fe20003f24270 */
[----:B------:R-:W-:-:S12]  /*10e0*/  BRA.DIV UR4, `(.L_x_19326) ;  /* 0x0000002204987947 */ /* 0x000fd8000b800000 */
[----:B----4-:R-:W2:Y:S02]  /*10f0*/  SHFL.DOWN PT, R14, R5, 0x1, 0x1f ;  /* 0x08201f00050e7f89 */ /* 0x010ea400000e0000 */
        /* <DEDUP_REMOVED lines=9> */
.L_x_19376:
[----:B------:R-:W4:Y:S01]  /*1190*/  S2R R5, SR_CgaCtaId ;  /* 0x0000000000057919 */ /* 0x000f220000008800 */
[----:B------:R-:W-:Y:S01]  /*11a0*/  PLOP3.LUT P5, PT, PT, PT, PT, 0x8, 0x80 ;  /* 0x000000000080781c */ /* 0x000fe20003fae170 */
[----:B------:R-:W-:-:S12]  /*11b0*/  @P0 BRA `(.L_x_19327) ;  /* 0x0000000000280947 */ /* 0x000fd80003800000 */
[----:B------:R-:W-:-:S13]  /*11c0*/  ISETP.NE.AND P0, PT, R23, RZ, PT ;  /* 0x000000ff1700720c */ /* 0x000fda0003f05270 */
[----:B-1----:R-:W1:Y:S01]  /*11d0*/  @!P0 S2R R8, SR_CgaCtaId ;  /* 0x0000000000088919 */ /* 0x002e620000008800 */
[----:B------:R-:W-:Y:S02]  /*11e0*/  @!P0 MOV R9, 0x400 ;  /* 0x0000040000098802 */ /* 0x000fe40000000f00 */
[----:B--2---:R-:W-:Y:S02]  /*11f0*/  @!P0 SHF.R.U32.HI R0, RZ, 0x3, R2 ;  /* 0x00000003ff008819 */ /* 0x004fe40000011602 */
[----:B------:R-:W-:Y:S02]  /*1200*/  @!P0 PLOP3.LUT P5, PT, PT, PT, PT, 0x80, 0x8 ;  /* 0x000000000008881c */ /* 0x000fe40003faf070 */
[----:B-1----:R-:W-:Y:S02]  /*1210*/  @!P0 LEA R9, R8, R9, 0x18 ;  /* 0x0000000908098211 */ /* 0x002fe400078ec0ff */
[----:B------:R-:W-:Y:S02]  /*1220*/  @!P0 LOP3.LUT R8, R0, 0x7c, RZ, 0xc0, !PT ;  /* 0x0000007c00088812 */ /* 0x000fe400078ec0ff */
[----:B---3--:R-:W-:-:S03]  /*1230*/  FMNMX R0, R3, R14, !PT ;  /* 0x0000000e03007209 */ /* 0x008fc60007800000 */
[----:B------:R-:W-:-:S05]  /*1240*/  @!P0 IMAD.IADD R9, R8, 0x1, R9 ;  /* 0x0000000108098824 */ /* 0x000fca00078e0209 */
[----:B------:R1:W-:Y:S02]  /*1250*/  @!P0 STS [R9+0x8], R0 ;  /* 0x0000080009008388 */ /* 0x0003e40000000800 */
.L_x_19327:
        /* <DEDUP_REMOVED lines=8> */
[----:B------:R-:W-:Y:S04]  /*12e0*/  LDS R3, [UR4+0xc] ;  /* 0x00000c04ff037984 */ /* 0x000fe80008000800 */
[----:B-1----:R-:W1:Y:S04]  /*12f0*/  LDS.128 R8, [UR4+0x10] ;  /* 0x00001004ff087984 */ /* 0x002e680008000c00 */
[----:B------:R-:W5:Y:S01]  /*1300*/  LDS.64 R12, [UR4+0x20] ;  /* 0x00002004ff0c7984 */ /* 0x000f620008000a00 */
[----:B-1----:R-:W-:-:S04]  /*1310*/  FMNMX3 R3, R0, R3, R8, !PT ;  /* 0x0000000300037276 */ /* 0x002fc80007800008 */
[----:B------:R-:W-:-:S04]  /*1320*/  FMNMX3 R3, R3, R9, R10, !PT ;  /* 0x0000000903037276 */ /* 0x000fc8000780000a */
[----:B-----5:R-:W-:-:S04]  /*1330*/  FMNMX3 R12, R3, R11, R12, !PT ;  /* 0x0000000b030c7276 */ /* 0x020fc8000780000c */
[----:B------:R-:W-:-:S05]  /*1340*/  FMNMX R12, R12, R13, !PT ;  /* 0x0000000d0c0c7209 */ /* 0x000fca0007800000 */
[----:B------:R1:W-:Y:S02]  /*1350*/  STS [UR4+0x2c], R12 ;  /* 0x00002c0cff007988 */ /* 0x0003e40008000804 */
.L_x_19329:
[----:B------:R-:W-:Y:S05]  /*1360*/  BSYNC.RECONVERGENT B0 ;  /* 0x0000000000007941 */ /* 0x000fea0003800200 */
.L_x_19328:
[----:B------:R-:W5:Y:S01]  /*1370*/  LDCU.64 UR4, c[0x0][0x3f0] ;  /* 0x00007e00ff0477ac */ /* 0x000f620008000a00 */
[----:B-12---:R-:W-:Y:S01]  /*1380*/  MOV R0, 0x400 ;  /* 0x0000040000007802 */ /* 0x006fe20000000f00 */
[----:B------:R-:W-:Y:S01]  /*1390*/  BSSY.RECONVERGENT B0, `(.L_x_19330) ;  /* 0x000007b000007945 */ /* 0x000fe20003800200 */
[----:B------:R-:W-:Y:S02]  /*13a0*/  IMAD.MOV.U32 R9, RZ, RZ, RZ ;  /* 0x000000ffff097224 */ /* 0x000fe400078e00ff */
[----:B----4-:R-:W-:Y:S01]  /*13b0*/  LEA R3, R5, R0, 0x18 ;  /* 0x0000000005037211 */ /* 0x010fe200078ec0ff */
[----:B------:R-:W-:Y:S01]  /*13c0*/  BAR.SYNC.DEFER_BLOCKING 0x0 ;  /* 0x0000000000007b1d */ /* 0x000fe20000010000 */
[----:B-----5:R-:W-:-:S04]  /*13d0*/  ISETP.GE.U32.AND P0, PT, R2, UR4, PT ;  /* 0x0000000402007c0c */ /* 0x020fc8000bf06070 */
[----:B------:R-:W-:-:S13]  /*13e0*/  ISETP.GE.AND.EX P0, PT, RZ, UR5, PT, P0 ;  /* 0x00000005ff007c0c */ /* 0x000fda000bf06300 */
[----:B------:R-:W-:Y:S05]  /*13f0*/  @P0 BRA `(.L_x_19331) ;  /* 0x0000000400d00947 */ /* 0x000fea0003800000 */
[----:B------:R1:W2:Y:S01]  /*1400*/  LDS R8, [R3+0x2c] ;  /* 0x00002c0003087984 */ /* 0x0002a20000000800 */
[----:B------:R-:W-:Y:S01]  /*1410*/  LOP3.LUT R15, R16, 0x300, RZ, 0xc0, !PT ;  /* 0x00000300100f7812 */ /* 0x000fe200078ec0ff */
[----:B------:R-:W-:Y:S01]  /*1420*/  BSSY.RECONVERGENT B1, `(.L_x_19332) ;  /* 0x0000035000017945 */ /* 0x000fe20003800200 */
[----:B------:R-:W-:Y:S01]  /*1430*/  IMAD.MOV.U32 R9, RZ, RZ, RZ ;  /* 0x000000ffff097224 */ /* 0x000fe200078e00ff */
[----:B------:R-:W-:Y:S02]  /*1440*/  MOV R10, R2 ;  /* 0x00000002000a7202 */ /* 0x000fe40000000f00 */
[----:B------:R-:W-:-:S04]  /*1450*/  ISETP.NE.U32.AND P0, PT, R15, 0x300, PT ;  /* 0x000003000f00780c */ /* 0x000fc80003f05070 */
[----:B------:R-:W-:-:S13]  /*1460*/  ISETP.NE.AND.EX P0, PT, RZ, RZ, PT, P0 ;  /* 0x000000ffff00720c */ /* 0x000fda0003f05300 */
[----:B-1----:R-:W-:Y:S05]  /*1470*/  @!P0 BRA `(.L_x_19333) ;  /* 0x0000000000bc8947 */ /* 0x002fea0003800000 */
[----:B------:R-:W2:Y:S01]  /*1480*/  LDS R9, [R22] ;  /* 0x0000000016097984 */ /* 0x000ea20000000800 */
[----:B---3--:R-:W-:Y:S01]  /*1490*/  IMAD.MOV.U32 R14, RZ, RZ, 0x3bbb989d ;  /* 0x3bbb989dff0e7424 */ /* 0x008fe200078e00ff */
[----:B------:R-:W-:Y:S01]  /*14a0*/  ISETP.NE.U32.AND P0, PT, R15, RZ, PT ;  /* 0x000000ff0f00720c */ /* 0x000fe20003f05070 */
[----:B------:R-:W-:-:S03]  /*14b0*/  IMAD.MOV.U32 R13, RZ, RZ, 0x437c0000 ;  /* 0x437c0000ff0d7424 */ /* 0x000fc600078e00ff */
        /* <DEDUP_REMOVED lines=14> */
[----:B-1----:R-:W1:Y:S01]  /*15a0*/  LDS R11, [R22+0x400] ;  /* 0x00040000160b7984 */ /* 0x002e620000000800 */
        /* <DEDUP_REMOVED lines=15> */
[----:B----4-:R-:W1:Y:S02]  /*16a0*/  LDS R11, [R22+0x800] ;  /* 0x00080000160b7984 */ /* 0x010e640000000800 */
        /* <DEDUP_REMOVED lines=9> */
[----:B------:R-:W-:-:S03]  /*1740*/  VIADD R10, R2, 0x300 ;  /* 0x00000300020a7836 */ /* 0x000fc60000000000 */
[----:B------:R-:W-:Y:S01]  /*1750*/  FADD R9, R9, R11 ;  /* 0x0000000b09097221 */ /* 0x000fe20000000000 */
[----:B------:R1:W-:Y:S06]  /*1760*/  STS [R22+0x800], R11 ;  /* 0x0008000b16007388 */ /* 0x0003ec0000000800 */
.L_x_19333:
[----:B------:R-:W-:Y:S05]  /*1770*/  BSYNC.RECONVERGENT B1 ;  /* 0x0000000000017941 */ /* 0x000fea0003800200 */
.L_x_19332:
[----:B------:R-:W-:-:S04]  /*1780*/  ISETP.GE.U32.AND P0, PT, R16, 0x300, PT ;  /* 0x000003001000780c */ /* 0x000fc80003f06070 */
[----:B------:R-:W-:-:S13]  /*1790*/  ISETP.GE.U32.AND.EX P0, PT, R18, RZ, PT, P0 ;  /* 0x000000ff1200720c */ /* 0x000fda0003f06100 */
[----:B------:R-:W-:Y:S05]  /*17a0*/  @!P0 BRA `(.L_x_19331) ;  /* 0x0000000000e48947 */ /* 0x000fea0003800000 */
[----:B------:R-:W-:-:S04]  /*17b0*/  IADD3 R12, PT, PT, R0, 0x60, RZ ;  /* 0x00000060000c7810 */ /* 0x000fc80007ffe0ff */
[----:B-1--4-:R-:W-:-:S07]  /*17c0*/  LEA R11, R5, R12, 0x18 ;  /* 0x0000000c050b7211 */ /* 0x012fce00078ec0ff */
.L_x_19334:
[C---:B--2---:R-:W-:Y:S02]  /*17d0*/  IMAD R12, R10.reuse, 0x4, R11 ;  /* 0x000000040a0c7824 */ /* 0x044fe400078e020b */
[----:B------:R-:W-:Y:S02]  /*17e0*/  HFMA2 R30, -RZ, RZ, 3.7421875, 0 ;  /* 0x437c0000ff1e7431 */ /* 0x000fe400000001ff */
[----:B------:R-:W-:Y:S02]  /*17f0*/  IMAD.MOV.U32 R28, RZ, RZ, 0x3bbb989d ;  /* 0x3bbb989dff1c7424 */ /* 0x000fe400078e00ff */
[----:B------:R-:W-:Y:S01]  /*1800*/  VIADD R10, R10, 0x400 ;  /* 0x000004000a0a7836 */ /* 0x000fe20000000000 */
[----:B------:R-:W2:Y:S04]  /*1810*/  LDS R13, [R12] ;  /* 0x000000000c0d7984 */ /* 0x000ea80000000800 */
[----:B------:R-:W1:Y:S01]  /*1820*/  LDS R25, [R12+0x400] ;  /* 0x000400000c197984 */ /* 0x000e620000000800 */
[----:B------:R-:W-:-:S03]  /*1830*/  ISETP.GE.U32.AND P0, PT, R10, UR4, PT ;  /* 0x000000040a007c0c */ /* 0x000fc6000bf06070 */
[----:B------:R-:W4:Y:S01]  /*1840*/  LDS R29, [R12+0x800] ;  /* 0x000800000c1d7984 */ /* 0x000f220000000800 */
[----:B------:R-:W-:-:S03]  /*1850*/  ISETP.GE.U32.AND.EX P0, PT, RZ, UR5, PT, P0 ;  /* 0x00000005ff007c0c */ /* 0x000fc6000bf06100 */
[----:B------:R-:W5:Y:S01]  /*1860*/  LDS R31, [R12+0xc00] ;  /* 0x000c00000c1f7984 */ /* 0x000f620000000800 */
[----:B--2---:R-:W-:-:S04]  /*1870*/  FADD R15, -R8, R13 ;  /* 0x0000000d080f7221 */ /* 0x004fc80000000100 */
[----:B------:R-:W-:Y:S01]  /*1880*/  FFMA.SAT R13, R15, R28, 0.5 ;  /* 0x3f0000000f0d7423 */ /* 0x000fe2000000201c */
[----:B-1----:R-:W-:-:S03]  /*1890*/  FADD R27, -R8, R25 ;  /* 0x00000019081b7221 */ /* 0x002fc60000000100 */
[----:B------:R-:W-:Y:S01]  /*18a0*/  FFMA.RM R13, R13, R30, 12582913 ;  /* 0x4b4000010d0d7423 */ /* 0x000fe2000000401e */
[----:B------:R-:W-:Y:S01]  /*18b0*/  FFMA.SAT R25, R27, R28, 0.5 ;  /* 0x3f0000001b197423 */ /* 0x000fe2000000201c */
[C---:B----4-:R-:W-:Y:S02]  /*18c0*/  FADD R29, -R8.reuse, R29 ;  /* 0x0000001d081d7221 */ /* 0x050fe40000000100 */
[----:B---3--:R-:W-:Y:S01]  /*18d0*/  FADD R14, R13, -12583039 ;  /* 0xcb40007f0d0e7421 */ /* 0x008fe20000000000 */
[----:B-----5:R-:W-:-:S03]  /*18e0*/  FADD R31, -R8, R31 ;  /* 0x0000001f081f7221 */ /* 0x020fc60000000100 */
        /* <DEDUP_REMOVED lines=8> */
[----:B------:R-:W-:Y:S02]  /*1970*/  IMAD.SHL.U32 R14, R14, 0x800000, RZ ;  /* 0x008000000e0e7824 */ /* 0x000fe400078e00ff */
[----:B------:R-:W-:Y:S01]  /*1980*/  FFMA R26, R27, 1.4426950216293334961, -R26 ;  /* 0x3fb8aa3b1b1a7823 */ /* 0x000fe2000000081a */
[----:B------:R-:W1:Y:S01]  /*1990*/  MUFU.EX2 R15, R15 ;  /* 0x0000000f000f7308 */ /* 0x000e620000000800 */
[C---:B------:R-:W-:Y:S01]  /*19a0*/  FADD R28, R30.reuse, -12583039 ;  /* 0xcb40007f1e1c7421 */ /* 0x040fe20000000000 */
[----:B------:R-:W-:-:S02]  /*19b0*/  IMAD.SHL.U32 R30, R30, 0x800000, RZ ;  /* 0x008000001e1e7824 */ /* 0x000fc400078e00ff */
[----:B------:R-:W-:Y:S01]  /*19c0*/  FFMA R27, R27, 1.925963033500011079e-08, R26 ;  /* 0x32a570601b1b7823 */ /* 0x000fe2000000001a */
[C---:B------:R-:W-:Y:S01]  /*19d0*/  FADD R26, R25.reuse, -12583039 ;  /* 0xcb40007f191a7421 */ /* 0x040fe20000000000 */
[----:B------:R-:W-:-:S03]  /*19e0*/  SHF.L.U32 R25, R25, 0x17, RZ ;  /* 0x0000001719197819 */ /* 0x000fc600000006ff */
[C---:B------:R-:W-:Y:S01]  /*19f0*/  FFMA R26, R29.reuse, 1.4426950216293334961, -R26 ;  /* 0x3fb8aa3b1d1a7823 */ /* 0x040fe2000000081a */
[----:B------:R-:W2:Y:S03]  /*1a00*/  MUFU.EX2 R27, R27 ;  /* 0x0000001b001b7308 */ /* 0x000ea60000000800 */
[----:B------:R-:W-:Y:S01]  /*1a10*/  FFMA R29, R29, 1.925963033500011079e-08, R26 ;  /* 0x32a570601d1d7823 */ /* 0x000fe2000000001a */
[----:B------:R-:W-:-:S04]  /*1a20*/  FFMA R26, R31, 1.4426950216293334961, -R28 ;  /* 0x3fb8aa3b1f1a7823 */ /* 0x000fc8000000081c */
[----:B------:R-:W-:Y:S01]  /*1a30*/  FFMA R31, R31, 1.925963033500011079e-08, R26 ;  /* 0x32a570601f1f7823 */ /* 0x000fe2000000001a */
[----:B------:R-:W3:Y:S01]  /*1a40*/  MUFU.EX2 R28, R29 ;  /* 0x0000001d001c7308 */ /* 0x000ee20000000800 */
[----:B------:R-:W-:-:S04]  /*1a50*/  IMAD.SHL.U32 R26, R13, 0x800000, RZ ;  /* 0x008000000d1a7824 */ /* 0x000fc800078e00ff */
[----:B-1----:R-:W-:-:S03]  /*1a60*/  FMUL R15, R26, R15 ;  /* 0x0000000f1a0f7220 */ /* 0x002fc60000400000 */
[----:B------:R-:W1:Y:S01]  /*1a70*/  MUFU.EX2 R31, R31 ;  /* 0x0000001f001f7308 */ /* 0x000e620000000800 */
[----:B--2---:R-:W-:Y:S01]  /*1a80*/  FMUL R14, R14, R27 ;  /* 0x0000001b0e0e7220 */ /* 0x004fe20000400000 */
[----:B------:R2:W-:Y:S01]  /*1a90*/  STS [R12], R15 ;  /* 0x0000000f0c007388 */ /* 0x0005e20000000800 */
[----:B------:R-:W-:-:S03]  /*1aa0*/  FADD R9, R15, R9 ;  /* 0x000000090f097221 */ /* 0x000fc60000000000 */
[----:B------:R2:W-:Y:S01]  /*1ab0*/  STS [R12+0x400], R14 ;  /* 0x0004000e0c007388 */ /* 0x0005e20000000800 */
[----:B------:R-:W-:Y:S01]  /*1ac0*/  FADD R9, R9, R14 ;  /* 0x0000000e09097221 */ /* 0x000fe20000000000 */
[----:B---3--:R-:W-:-:S04]  /*1ad0*/  FMUL R25, R25, R28 ;  /* 0x0000001c19197220 */ /* 0x008fc80000400000 */
[----:B------:R-:W-:Y:S01]  /*1ae0*/  FADD R9, R9, R25 ;  /* 0x0000001909097221 */ /* 0x000fe20000000000 */
[----:B------:R2:W-:Y:S01]  /*1af0*/  STS [R12+0x800], R25 ;  /* 0x000800190c007388 */ /* 0x0005e20000000800 */
[----:B-1----:R-:W-:-:S04]  /*1b00*/  FMUL R30, R30, R31 ;  /* 0x0000001f1e1e7220 */ /* 0x002fc80000400000 */
[----:B------:R-:W-:Y:S01]  /*1b10*/  FADD R9, R9, R30 ;  /* 0x0000001e09097221 */ /* 0x000fe20000000000 */
[----:B------:R2:W-:Y:S01]  /*1b20*/  STS [R12+0xc00], R30 ;  /* 0x000c001e0c007388 */ /* 0x0005e20000000800 */
[----:B------:R-:W-:Y:S05]  /*1b30*/  @!P0 BRA `(.L_x_19334) ;  /* 0xfffffffc00248947 */ /* 0x000fea000383ffff */
.L_x_19331:
[----:B------:R-:W-:Y:S05]  /*1b40*/  BSYNC.RECONVERGENT B0 ;  /* 0x0000000000007941 */ /* 0x000fea0003800200 */
.L_x_19330:
[----:B--2---:R-:W-:Y:S01]  /*1b50*/  MOV R15, R9 ;  /* 0x00000009000f7202 */ /* 0x004fe20000000f00 */
[----:B------:R-:W-:Y:S01]  /*1b60*/  @P5 VIADD R0, R0, 0x30 ;  /* 0x0000003000005836 */ /* 0x000fe20000000000 */
[----:B------:R-:W-:Y:S01]  /*1b70*/  ISETP.GT.AND P0, PT, R23, 0xf, PT ;  /* 0x0000000f1700780c */ /* 0x000fe20003f04270 */
[----:B------:R-:W-:Y:S01]  /*1b80*/  BSSY.RECONVERGENT B0, `(.L_x_19335) ;  /* 0x000001d000007945 */ /* 0x000fe20003800200 */
[----:B------:R-:W-:Y:S01]  /*1b90*/  @P5 SHF.R.U32.HI R9, RZ, 0x3, R2 ;  /* 0x00000003ff095819 */ /* 0x000fe20000011602 */
[----:B------:R-:W2:Y:S01]  /*1ba0*/  SHFL.DOWN PT, R8, R15, 0x1, 0x1f ;  /* 0x08201f000f087f89 */ /* 0x000ea200000e0000 */
[----:B------:R-:W-:Y:S02]  /*1bb0*/  @P5 LEA R0, R5, R0, 0x18 ;  /* 0x0000000005005211 */ /* 0x000fe400078ec0ff */
[----:B------:R-:W-:-:S05]  /*1bc0*/  @P5 LOP3.LUT R9, R9, 0x7c, RZ, 0xc0, !PT ;  /* 0x0000007c09095812 */ /* 0x000fca00078ec0ff */
        /* <DEDUP_REMOVED lines=13> */
[----:B--2---:R-:W2:Y:S04]  /*1ca0*/  LDS R0, [R3+0x3c] ;  /* 0x00003c0003007984 */ /* 0x004ea80000000800 */
[----:B-1--4-:R-:W1:Y:S04]  /*1cb0*/  LDS.128 R8, [R3+0x40] ;  /* 0x0000400003087984 */ /* 0x012e680000000c00 */
[----:B------:R-:W4:Y:S01]  /*1cc0*/  LDS.64 R12, [R3+0x50] ;  /* 0x00005000030c7984 */ /* 0x000f220000000a00 */
[----:B--2---:R-:W-:-:S04]  /*1cd0*/  FADD R5, R15, R0 ;  /* 0x000000000f057221 */ /* 0x004fc80000000000 */
[----:B-1----:R-:W-:-:S04]  /*1ce0*/  FADD R8, R5, R8 ;  /* 0x0000000805087221 */ /* 0x002fc80000000000 */
[----:B------:R-:W-:-:S04]  /*1cf0*/  FADD R9, R8, R9 ;  /* 0x0000000908097221 */ /* 0x000fc80000000000 */
[----:B------:R-:W-:-:S04]  /*1d00*/  FADD R10, R9, R10 ;  /* 0x0000000a090a7221 */ /* 0x000fc80000000000 */
[----:B------:R-:W-:-:S04]  /*1d10*/  FADD R11, R10, R11 ;  /* 0x0000000b0a0b7221 */ /* 0x000fc80000000000 */
[----:B----4-:R-:W-:-:S04]  /*1d20*/  FADD R12, R11, R12 ;  /* 0x0000000c0b0c7221 */ /* 0x010fc80000000000 */
[----:B------:R-:W-:-:S05]  /*1d30*/  FADD R12, R12, R13 ;  /* 0x0000000d0c0c7221 */ /* 0x000fca0000000000 */
[----:B------:R1:W-:Y:S02]  /*1d40*/  STS [R3+0x5c], R12 ;  /* 0x00005c0c03007388 */ /* 0x0003e40000000800 */
.L_x_19336:
[----:B------:R-:W-:Y:S05]  /*1d50*/  BSYNC.RECONVERGENT B0 ;  /* 0x0000000000007941 */ /* 0x000fea0003800200 */
.L_x_19335:
[----:B------:R-:W-:Y:S01]  /*1d60*/  BAR.SYNC.DEFER_BLOCKING 0x0 ;  /* 0x0000000000007b1d */ /* 0x000fe20000010000 */
[----:B------:R-:W-:-:S05]  /*1d70*/  ISETP.GE.AND P0, PT, R2, R17, PT ;  /* 0x000000110200720c */ /* 0x000fca0003f06270 */
[----:B------:R-:W0:Y:S01]  /*1d80*/  LDCU.64 UR8, c[0x0][0x3d8] ;  /* 0x00007b00ff0877ac */ /* 0x000e220008000a00 */
[----:B------:R-:W-:Y:S01]  /*1d90*/  BSSY.RECONVERGENT B0, `(.L_x_19337) ;  /* 0x0000154000007945 */ /* 0x000fe20003800200 */
[----:B------:R-:W0:Y:S06]  /*1da0*/  LDCU.64 UR6, c[0x0][0x3e0] ;  /* 0x00007c00ff0677ac */ /* 0x000e2c0008000a00 */
[----:B------:R-:W-:Y:S05]  /*1db0*/  @P0 BRA `(.L_x_19338) ;  /* 0x0000001400440947 */ /* 0x000fea0003800000 */
[----:B-1----:R-:W1:Y:S01]  /*1dc0*/  LDS R3, [R3+0x5c] ;  /* 0x00005c0003037984 */ /* 0x002e620000000800 */
[----:B------:R-:W-:Y:S01]  /*1dd0*/  LOP3.LUT R26, R21, 0x300, RZ, 0xc0, !PT ;  /* 0x00000300151a7812 */ /* 0x000fe200078ec0ff */
[----:B------:R-:W-:Y:S01]  /*1de0*/  BSSY.RECONVERGENT B3, `(.L_x_19339) ;  /* 0x0000091000037945 */ /* 0x000fe20003800200 */
[----:B------:R-:W-:Y:S02]  /*1df0*/  MOV R12, R2 ;  /* 0x00000002000c7202 */ /* 0x000fe40000000f00 */
[----:B------:R-:W-:-:S13]  /*1e00*/  ISETP.NE.AND P0, PT, R26, 0x300, PT ;  /* 0x000003001a00780c */ /* 0x000fda0003f05270 */
[----:B------:R-:W-:Y:S05]  /*1e10*/  @!P0 BRA `(.L_x_19340) ;  /* 0x0000000800348947 */ /* 0x000fea0003800000 */
[----:B--2---:R-:W2:Y:S01]  /*1e20*/  LDS R0, [R22] ;  /* 0x0000000016007984 */ /* 0x004ea20000000800 */
[----:B-1----:R-:W1:Y:S01]  /*1e30*/  MUFU.RCP R8, R3 ;  /* 0x0000000300087308 */ /* 0x002e620000001000 */
[----:B------:R-:W-:Y:S01]  /*1e40*/  BSSY.RECONVERGENT B4, `(.L_x_19341) ;  /* 0x000000b000047945 */ /* 0x000fe20003800200 */
[----:B-1----:R-:W-:-:S04]  /*1e50*/  FFMA R5, -R3, R8, 1 ;  /* 0x3f80000003057423 */ /* 0x002fc80000000108 */
[----:B------:R-:W-:Y:S02]  /*1e60*/  FFMA R5, R8, R5, R8 ;  /* 0x0000000508057223 */ /* 0x000fe40000000008 */
[----:B--2---:R-:W1:Y:S02]  /*1e70*/  FCHK P0, R0, R3 ;  /* 0x0000000300007302 */ /* 0x004e640000000000 */
[----:B------:R-:W-:-:S04]  /*1e80*/  FFMA R10, R0, R5, RZ ;  /* 0x00000005000a7223 */ /* 0x000fc800000000ff */
[----:B------:R-:W-:-:S04]  /*1e90*/  FFMA R8, -R3, R10, R0 ;  /* 0x0000000a03087223 */ /* 0x000fc80000000100 */
[----:B------:R-:W-:Y:S01]  /*1ea0*/  FFMA R10, R5, R8, R10 ;  /* 0x00000008050a7223 */ /* 0x000fe2000000000a */
[----:B-1----:R-:W-:Y:S06]  /*1eb0*/  @!P0 BRA `(.L_x_19342) ;  /* 0x00000000000c8947 */ /* 0x002fec0003800000 */
[----:B---3--:R-:W-:-:S07]  /*1ec0*/  MOV R14, 0x1ee0 ;  /* 0x00001ee0000e7802 */ /* 0x008fce0000000f00 */
[----:B0---4-:R-:W-:Y:S05]  /*1ed0*/  CALL.REL.NOINC `($__internal_314_$__cuda_sm3x_div_rn_noftz_f32_slowpath) ;  /* 0x0000001400a07944 */ /* 0x011fea0003c00000 */
[----:B------:R-:W-:-:S07]  /*1ee0*/  IMAD.MOV.U32 R10, RZ, RZ, R27 ;  /* 0x000000ffff0a7224 */ /* 0x000fce00078e001b */
.L_x_19342:
[----:B0-----:R-:W-:Y:S05]  /*1ef0*/  BSYNC.RECONVERGENT B4 ;  /* 0x0000000000047941 */ /* 0x001fea0003800200 */
.L_x_19341:
[----:B------:R-:W-:Y:S01]  /*1f00*/  IMAD R25, R17, 0x4, R22 ;  /* 0x0000000411197824 */ /* 0x000fe200078e0216 */
[----:B------:R-:W0:Y:S01]  /*1f10*/  MUFU.RCP R0, R3 ;  /* 0x0000000300007308 */ /* 0x000e220000001000 */
[----:B------:R-:W-:Y:S03]  /*1f20*/  BSSY.RECONVERGENT B4, `(.L_x_19343) ;  /* 0x000000d000047945 */ /* 0x000fe60003800200 */
[----:B------:R-:W1:Y:S01]  /*1f30*/  LDS R8, [R25] ;  /* 0x0000000019087984 */ /* 0x000e620000000800 */
[----:B0-----:R-:W-:-:S04]  /*1f40*/  FFMA R5, -R3, R0, 1 ;  /* 0x3f80000003057423 */ /* 0x001fc80000000100 */
[----:B------:R-:W-:Y:S01]  /*1f50*/  FFMA R0, R0, R5, R0 ;  /* 0x0000000500007223 */ /* 0x000fe20000000000 */
[----:B-1----:R-:W0:Y:S03]  /*1f60*/  FCHK P0, R8, R3 ;  /* 0x0000000308007302 */ /* 0x002e260000000000 */
[----:B----4-:R-:W-:-:S04]  /*1f70*/  FFMA R11, R0, R8, RZ ;  /* 0x00000008000b7223 */ /* 0x010fc800000000ff */
[----:B------:R-:W-:-:S04]  /*1f80*/  FFMA R12, -R3, R11, R8 ;  /* 0x0000000b030c7223 */ /* 0x000fc80000000108 */
[----:B------:R-:W-:Y:S01]  /*1f90*/  FFMA R11, R0, R12, R11 ;  /* 0x0000000c000b7223 */ /* 0x000fe2000000000b */
[----:B0-----:R-:W-:Y:S06]  /*1fa0*/  @!P0 BRA `(.L_x_19344) ;  /* 0x0000000000108947 */ /* 0x001fec0003800000 */
[----:B------:R-:W-:Y:S02]  /*1fb0*/  MOV R0, R8 ;  /* 0x0000000800007202 */ /* 0x000fe40000000f00 */
[----:B---3--:R-:W-:-:S07]  /*1fc0*/  MOV R14, 0x1fe0 ;  /* 0x00001fe0000e7802 */ /* 0x008fce0000000f00 */
[----:B------:R-:W-:Y:S05]  /*1fd0*/  CALL.REL.NOINC `($__internal_314_$__cuda_sm3x_div_rn_noftz_f32_slowpath) ;  /* 0x0000001400607944 */ /* 0x000fea0003c00000 */
[----:B------:R-:W-:-:S07]  /*1fe0*/  IMAD.MOV.U32 R11, RZ, RZ, R27 ;  /* 0x000000ffff0b7224 */ /* 0x000fce00078e001b */
.L_x_19344:
[----:B------:R-:W-:Y:S05]  /*1ff0*/  BSYNC.RECONVERGENT B4 ;  /* 0x0000000000047941 */ /* 0x000fea0003800200 */
.L_x_19343:
[----:B------:R-:W0:Y:S01]  /*2000*/  LDCU.64 UR4, c[0x0][0x3e0] ;  /* 0x00007c00ff0477ac */ /* 0x000e220008000a00 */
[----:B------:R-:W-:Y:S02]  /*2010*/  HFMA2 R9, -RZ, RZ, 0, 0 ;  /* 0x00000000ff097431 */ /* 0x000fe400000001ff */
[----:B------:R-:W-:Y:S01]  /*2020*/  IMAD.SHL.U32 R8, R2, 0x2, RZ ;  /* 0x0000000202087824 */ /* 0x000fe200078e00ff */
        /* <DEDUP_REMOVED lines=10> */
[----:B---3--:R-:W-:-:S03]  /*20d0*/  IMAD.SHL.U32 R14, R0, 0x4, RZ ;  /* 0x00000004000e7824 */ /* 0x008fc600078e00ff */
        /* <DEDUP_REMOVED lines=10> */
[----:B------:R-:W-:Y:S02]  /*2180*/  VIADD R12, R2, 0x200 ;  /* 0x00000200020c7836 */ /* 0x000fe40000000000 */
        /* <DEDUP_REMOVED lines=9> */
[----:B------:R-:W-:Y:S05]  /*2220*/  CALL.REL.NOINC `($__internal_314_$__cuda_sm3x_div_rn_noftz_f32_slowpath) ;  /* 0x0000001000cc7944 */ /* 0x000fea0003c00000 */
[----:B------:R-:W-:-:S07]  /*2230*/  IMAD.MOV.U32 R10, RZ, RZ, R27 ;  /* 0x000000ffff0a7224 */ /* 0x000fce00078e001b */
.L_x_19346:
[----:B------:R-:W-:Y:S05]  /*2240*/  BSYNC.RECONVERGENT B4 ;  /* 0x0000000000047941 */ /* 0x000fea0003800200 */
.L_x_19345:
        /* <DEDUP_REMOVED lines=12> */
[----:B------:R-:W-:Y:S05]  /*2310*/  CALL.REL.NOINC `($__internal_314_$__cuda_sm3x_div_rn_noftz_f32_slowpath) ;  /* 0x0000001000907944 */ /* 0x000fea0003c00000 */
[----:B------:R-:W-:-:S07]  /*2320*/  MOV R11, R27 ;  /* 0x0000001b000b7202 */ /* 0x000fce0000000f00 */
.L_x_19348:
[----:B------:R-:W-:Y:S05]  /*2330*/  BSYNC.RECONVERGENT B4 ;  /* 0x0000000000047941 */ /* 0x000fea0003800200 */
.L_x_19347:
        /* <DEDUP_REMOVED lines=30> */
.L_x_19350:
[----:B------:R-:W-:Y:S05]  /*2520*/  BSYNC.RECONVERGENT B4 ;  /* 0x0000000000047941 */ /* 0x000fea0003800200 */
.L_x_19349:
        /* <DEDUP_REMOVED lines=13> */
[----:B------:R-:W-:-:S07]  /*2600*/  IMAD.MOV.U32 R11, RZ, RZ, R27 ;  /* 0x000000ffff0b7224 */ /* 0x000fce00078e001b */
.L_x_19352:
[----:B------:R-:W-:Y:S05]  /*2610*/  BSYNC.RECONVERGENT B4 ;  /* 0x0000000000047941 */ /* 0x000fea0003800200 */
.L_x_19351:
[----:B------:R-:W-:Y:S01]  /*2620*/  IADD3 R0, P0, PT, R8, 0x400, RZ ;  /* 0x0000040008007810 */ /* 0x000fe20007f1e0ff */
[----:B------:R-:W0:Y:S01]  /*2630*/  LDCU.64 UR4, c[0x0][0x3d8] ;  /* 0x00007b00ff0477ac */ /* 0x000e220008000a00 */
[----:B------:R-:W-:Y:S02]  /*2640*/  R2UR UR10, R6 ;  /* 0x00000000060a72ca */ /* 0x000fe400000e0000 */
[----:B------:R-:W-:Y:S02]  /*2650*/  IADD3.X R5, PT, PT, RZ, R5, RZ, P0, !PT ;  /* 0x00000005ff057210 */ /* 0x000fe400007fe4ff */
[----:B------:R-:W-:Y:S02]  /*2660*/  R2UR UR11, R7 ;  /* 0x00000000070b72ca */ /* 0x000fe400000e0000 */
        /* <DEDUP_REMOVED lines=8> */
.L_x_19340:
[----:B0-----:R-:W-:Y:S05]  /*26f0*/  BSYNC.RECONVERGENT B3 ;  /* 0x0000000000037941 */ /* 0x001fea0003800200 */
.L_x_19339:
[----:B------:R-:W-:-:S13]  /*2700*/  ISETP.GE.U32.AND P0, PT, R21, 0x300, PT ;  /* 0x000003001500780c */ /* 0x000fda0003f06070 */
[----:B------:R-:W-:Y:S05]  /*2710*/  @!P0 BRA `(.L_x_19338) ;  /* 0x0000000800ec8947 */ /* 0x000fea0003800000 */
.L_x_19369:
[----:B0-----:R-:W0:Y:S01]  /*2720*/  S2UR UR5, SR_CgaCtaId ;  /* 0x00000000000579c3 */ /* 0x001e220000008800 */
[----:B------:R-:W-:Y:S01]  /*2730*/  UMOV UR4, 0x400 ;  /* 0x0000040000047882 */ /* 0x000fe20000000000 */
[----:B-12---:R-:W1:Y:S01]  /*2740*/  MUFU.RCP R0, R3 ;  /* 0x0000000300007308 */ /* 0x006e620000001000 */
        /* <DEDUP_REMOVED lines=13> */
[----:B---3--:R-:W-:-:S07]  /*2820*/  MOV R14, 0x2840 ;  /* 0x00002840000e7802 */ /* 0x008fce0000000f00 */
[----:B----4-:R-:W-:Y:S05]  /*2830*/  CALL.REL.NOINC `($__internal_314_$__cuda_sm3x_div_rn_noftz_f32_slowpath) ;  /* 0x0000000c00487944 */ /* 0x010fea0003c00000 */
[----:B------:R-:W-:-:S07]  /*2840*/  IMAD.MOV.U32 R26, RZ, RZ, R27 ;  /* 0x000000ffff1a7224 */ /* 0x000fce00078e001b */
.L_x_19354:
[----:B------:R-:W-:Y:S05]  /*2850*/  BSYNC.RECONVERGENT B3 ;  /* 0x0000000000037941 */ /* 0x000fea0003800200 */
.L_x_19353:
        /* <DEDUP_REMOVED lines=12> */
[----:B---3--:R-:W-:-:S07]  /*2920*/  MOV R14, 0x2940 ;  /* 0x00002940000e7802 */ /* 0x008fce0000000f00 */
[----:B----4-:R-:W-:Y:S05]  /*2930*/  CALL.REL.NOINC `($__internal_314_$__cuda_sm3x_div_rn_noftz_f32_slowpath) ;  /* 0x0000000c00087944 */ /* 0x010fea0003c00000 */
.L_x_19356:
[----:B------:R-:W-:Y:S05]  /*2940*/  BSYNC.RECONVERGENT B3 ;  /* 0x0000000000037941 */ /* 0x000fea0003800200 */
.L_x_19355:
        /* <DEDUP_REMOVED lines=9> */
[----:B----4-:R-:W-:-:S05]  /*29e0*/  IMAD.WIDE.U32 R10, R19, UR6, R8 ;  /* 0x00000006130a7c25 */ /* 0x010fca000f8e0008 */
[----:B------:R-:W-:-:S04]  /*29f0*/  IADD3 R25, PT, PT, R25, R11, RZ ;  /* 0x0000000b19197210 */ /* 0x000fc80007ffe0ff */
[----:B------:R-:W-:-:S05]  /*2a00*/  LEA.HI R0, P0, R25, R10, RZ, 0x1 ;  /* 0x0000000a19007211 */ /* 0x000fca00078108ff */
[----:B---3--:R-:W-:Y:S02]  /*2a10*/  IMAD.SHL.U32 R14, R0, 0x4, RZ ;  /* 0x00000004000e7824 */ /* 0x008fe400078e00ff */
[----:B------:R-:W-:-:S03]  /*2a20*/  IMAD.X R13, RZ, RZ, R25, P0 ;  /* 0x000000ffff0d7224 */ /* 0x000fc600000e0619 */
[----:B------:R-:W-:Y:S02]  /*2a30*/  LOP3.LUT R14, R14, 0xfffffff8, RZ, 0xc0, !PT ;  /* 0xfffffff80e0e7812 */ /* 0x000fe400078ec0ff */
[----:B------:R-:W-:Y:S01]  /*2a40*/  SHF.L.U64.HI R0, R0, 0x2, R13 ;  /* 0x0000000200007819 */ /* 0x000fe2000001020d */
[----:B-1----:R-:W-:Y:S01]  /*2a50*/  FFMA R13, -R3, R28, 1 ;  /* 0x3f800000030d7423 */ /* 0x002fe2000000011c */
        /* <DEDUP_REMOVED lines=11> */
[----:B------:R-:W-:Y:S05]  /*2b10*/  CALL.REL.NOINC `($__internal_314_$__cuda_sm3x_div_rn_noftz_f32_slowpath) ;  /* 0x0000000800907944 */ /* 0x000fea0003c00000 */
[----:B------:R-:W-:-:S07]  /*2b20*/  IMAD.MOV.U32 R28, RZ, RZ, R27 ;  /* 0x000000ffff1c7224 */ /* 0x000fce00078e001b */
.L_x_19358:
[----:B------:R-:W-:Y:S05]  /*2b30*/  BSYNC.RECONVERGENT B3 ;  /* 0x0000000000037941 */ /* 0x000fea0003800200 */
.L_x_19357:
        /* <DEDUP_REMOVED lines=14> */
.L_x_19360:
[----:B------:R-:W-:Y:S05]  /*2c20*/  BSYNC.RECONVERGENT B3 ;  /* 0x0000000000037941 */ /* 0x000fea0003800200 */
.L_x_19359:
        /* <DEDUP_REMOVED lines=24> */
[----:B------:R-:W-:Y:S05]  /*2db0*/  CALL.REL.NOINC `($__internal_314_$__cuda_sm3x_div_rn_noftz_f32_slowpath) ;  /* 0x0000000400e87944 */ /* 0x000fea0003c00000 */
[----:B------:R-:W-:-:S07]  /*2dc0*/  IMAD.MOV.U32 R10, RZ, RZ, R27 ;  /* 0x000000ffff0a7224 */ /* 0x000fce00078e001b */
.L_x_19362:
[----:B------:R-:W-:Y:S05]  /*2dd0*/  BSYNC.RECONVERGENT B3 ;  /* 0x0000000000037941 */ /* 0x000fea0003800200 */
.L_x_19361:
        /* <DEDUP_REMOVED lines=14> */
.L_x_19364:
[----:B------:R-:W-:Y:S05]  /*2ec0*/  BSYNC.RECONVERGENT B3 ;  /* 0x0000000000037941 */ /* 0x000fea0003800200 */
.L_x_19363:
        /* <DEDUP_REMOVED lines=28> */
[----:B------:R-:W-:Y:S05]  /*3090*/  CALL.REL.NOINC `($__internal_314_$__cuda_sm3x_div_rn_noftz_f32_slowpath) ;  /* 0x0000000400307944 */ /* 0x000fea0003c00000 */
[----:B------:R-:W-:-:S07]  /*30a0*/  IMAD.MOV.U32 R26, RZ, RZ, R27 ;  /* 0x000000ffff1a7224 */ /* 0x000fce00078e001b */
.L_x_19366:
[----:B------:R-:W-:Y:S05]  /*30b0*/  BSYNC.RECONVERGENT B3 ;  /* 0x0000000000037941 */ /* 0x000fea0003800200 */
.L_x_19365:
        /* <DEDUP_REMOVED lines=13> */
.L_x_19368:
[----:B------:R-:W-:Y:S05]  /*3190*/  BSYNC.RECONVERGENT B3 ;  /* 0x0000000000037941 */ /* 0x000fea0003800200 */
.L_x_19367:
        /* <DEDUP_REMOVED lines=19> */
.L_x_19338:
[----:B0-----:R-:W-:Y:S05]  /*32d0*/  BSYNC.RECONVERGENT B0 ;  /* 0x0000000000007941 */ /* 0x001fea0003800200 */
.L_x_19337:
[----:B------:R-:W0:Y:S01]  /*32e0*/  LDCU.64 UR4, c[0x0][0x3e8] ;  /* 0x00007d00ff0477ac */ /* 0x000e220008000a00 */
[----:B------:R-:W-:-:S05]  /*32f0*/  IADD3 R19, P0, PT, R4, R19, RZ ;  /* 0x0000001304137210 */ /* 0x000fca0007f1e0ff */
[----:B------:R-:W-:Y:S01]  /*3300*/  IMAD.X R24, RZ, RZ, R24, P0 ;  /* 0x000000ffff187224 */ /* 0x000fe200000e0618 */
[----:B0-----:R-:W-:-:S04]  /*3310*/  ISETP.GE.U32.AND P0, PT, R19, UR4, PT ;  /* 0x0000000413007c0c */ /* 0x001fc8000bf06070 */
[----:B------:R-:W-:-:S13]  /*3320*/  ISETP.GE.AND.EX P0, PT, R24, UR5, PT, P0 ;  /* 0x0000000518007c0c */ /* 0x000fda000bf06300 */
[----:B------:R-:W-:Y:S05]  /*3330*/  @!P0 BRA `(.L_x_19370) ;  /* 0xffffffcc00ec8947 */ /* 0x000fea000383ffff */
[----:B------:R-:W-:Y:S05]  /*3340*/  EXIT ;  /* 0x000000000000794d */ /* 0x000fea0003800000 */
.L_x_19326:
[----:B----4-:R-:W-:Y:S02]  /*3350*/  HFMA2 R12, -RZ, RZ, 0, 5.9604644775390625e-08 ;  /* 0x00000001ff0c7431 */ /* 0x010fe400000001ff */
[----:B-1----:R-:W-:Y:S02]  /*3360*/  IMAD.MOV.U32 R13, RZ, RZ, R5 ;  /* 0x000000ffff0d7224 */ /* 0x002fe400078e0005 */
[----:B------:R-:W-:Y:S02]  /*3370*/  IMAD.MOV.U32 R11, RZ, RZ, 0x1f ;  /* 0x0000001fff0b7424 */ /* 0x000fe400078e00ff */
[----:B------:R-:W-:-:S07]  /*3380*/  IMAD.MOV.U32 R15, RZ, RZ, -0x1 ;  /* 0xffffffffff0f7424 */ /* 0x000fce00078e00ff */
[----:B0-----:R-:W-:Y:S05]  /*3390*/  WARPSYNC.COLLECTIVE R15, `(.L_x_19371) ;  /* 0x000000000f087348 */ /* 0x001fea0003c00000 */
[----:B------:R1:W2:Y:S02]  /*33a0*/  SHFL.DOWN P6, R14, R13, R12, R11 ;  /* 0x0800000c0d0e7389 */ /* 0x0002a400000c000b */
[----:B012---:R-:W-:Y:S05]  /*33b0*/  ENDCOLLECTIVE ;  /* 0x000000000000791b */ /* 0x007fea0003800000 */
.L_x_19371:
[----:B------:R-:W-:Y:S01]  /*33c0*/  IMAD.MOV.U32 R12, RZ, RZ, 0x2 ;  /* 0x00000002ff0c7424 */ /* 0x000fe200078e00ff */
[----:B------:R-:W-:-:S04]  /*33d0*/  @!P1 FMNMX R5, R14, R5, !PT ;  /* 0x000000050e059209 */ /* 0x000fc80007800000 */
[----:B------:R-:W-:-:S07]  /*33e0*/  MOV R13, R5 ;  /* 0x00000005000d7202 */ /* 0x000fce0000000f00 */
[----:B------:R-:W-:Y:S05]  /*33f0*/  WARPSYNC.COLLECTIVE R15, `(.L_x_19372) ;  /* 0x000000000f087348 */ /* 0x000fea0003c00000 */
[----:B------:R0:W1:Y:S02]  /*3400*/  SHFL.DOWN P6, R14, R13, R12, R11 ;  /* 0x0800000c0d0e7389 */ /* 0x00006400000c000b */
[----:B01----:R-:W-:Y:S05]  /*3410*/  ENDCOLLECTIVE ;  /* 0x000000000000791b */ /* 0x003fea0003800000 */
.L_x_19372:
[----:B------:R-:W-:Y:S01]  /*3420*/  HFMA2 R12, -RZ, RZ, 0, 2.384185791015625e-07 ;  /* 0x00000004ff0c7431 */ /* 0x000fe200000001ff */
[----:B------:R-:W-:-:S05]  /*3430*/  @!P2 FMNMX R5, R5, R14, !PT ;  /* 0x0000000e0505a209 */ /* 0x000fca0007800000 */
[----:B------:R-:W-:-:S07]  /*3440*/  IMAD.MOV.U32 R13, RZ, RZ, R5 ;  /* 0x000000ffff0d7224 */ /* 0x000fce00078e0005 */
[----:B------:R-:W-:Y:S05]  /*3450*/  WARPSYNC.COLLECTIVE R15, `(.L_x_19373) ;  /* 0x000000000f087348 */ /* 0x000fea0003c00000 */
[----:B------:R0:W1:Y:S02]  /*3460*/  SHFL.DOWN P6, R14, R13, R12, R11 ;  /* 0x0800000c0d0e7389 */ /* 0x00006400000c000b */
[----:B01----:R-:W-:Y:S05]  /*3470*/  ENDCOLLECTIVE ;  /* 0x000000000000791b */ /* 0x003fea0003800000 */
.L_x_19373:
[----:B------:R-:W-:Y:S01]  /*3480*/  IMAD.MOV.U32 R12, RZ, RZ, 0x8 ;  /* 0x00000008ff0c7424 */ /* 0x000fe200078e00ff */
[----:B------:R-:W-:-:S05]  /*3490*/  @!P3 FMNMX R5, R5, R14, !PT ;  /* 0x0000000e0505b209 */ /* 0x000fca0007800000 */
[----:B------:R-:W-:-:S07]  /*34a0*/  IMAD.MOV.U32 R13, RZ, RZ, R5 ;  /* 0x000000ffff0d7224 */ /* 0x000fce00078e0005 */
[----:B------:R-:W-:Y:S05]  /*34b0*/  WARPSYNC.COLLECTIVE R15, `(.L_x_19374) ;  /* 0x000000000f087348 */ /* 0x000fea0003c00000 */
[----:B------:R0:W1:Y:S02]  /*34c0*/  SHFL.DOWN P6, R14, R13, R12, R11 ;  /* 0x0800000c0d0e7389 */ /* 0x00006400000c000b */
[----:B01----:R-:W-:Y:S05]  /*34d0*/  ENDCOLLECTIVE ;  /* 0x000000000000791b */ /* 0x003fea0003800000 */
.L_x_19374:
[----:B------:R-:W-:Y:S01]  /*34e0*/  IMAD.MOV.U32 R12, RZ, RZ, 0x10 ;  /* 0x00000010ff0c7424 */ /* 0x000fe200078e00ff */
[----:B------:R-:W-:-:S04]  /*34f0*/  FMNMX R3, R5, R14, !PT ;  /* 0x0000000e05037209 */ /* 0x000fc80007800000 */
[----:B------:R-:W-:-:S04]  /*3500*/  FSEL R0, R5, R3, P4 ;  /* 0x0000000305007208 */ /* 0x000fc80002000000 */
[----:B------:R-:W-:-:S07]  /*3510*/  MOV R13, R0 ;  /* 0x00000000000d7202 */ /* 0x000fce0000000f00 */
[----:B------:R-:W-:Y:S05]  /*3520*/  WARPSYNC.COLLECTIVE R15, `(.L_x_19375) ;  /* 0x000000000f087348 */ /* 0x000fea0003c00000 */
[----:B------:R0:W1:Y:S02]  /*3530*/  SHFL.DOWN P6, R14, R13, R12, R11 ;  /* 0x0800000c0d0e7389 */ /* 0x00006400000c000b */
[----:B01----:R-:W-:Y:S05]  /*3540*/  ENDCOLLECTIVE ;  /* 0x000000000000791b */ /* 0x003fea0003800000 */
.L_x_19375:
[----:B------:R-:W-:Y:S05]  /*3550*/  BRA `(.L_x_19376) ;  /* 0xffffffdc000c7947 */ /* 0x000fea000383ffff */
        .weak           $__internal_314_$__cuda_sm3x_div_rn_noftz_f32_slowpath
        .type           $__internal_314_$__cuda_sm3x_div_rn_noftz_f32_slowpath,@function
        .size           $__internal_314_$__cuda_sm3x_div_rn_noftz_f32_slowpath,(.L_x_37691 - $__internal_314_$__cuda_sm3x_div_rn_noftz_f32_slowpath)
$__internal_314_$__cuda_sm3x_div_rn_noftz_f32_slowpath:
        /* <DEDUP_REMOVED lines=35> */
.L_x_19378:
        /* <DEDUP_REMOVED lines=51> */
.L_x_19385:
[----:B------:R-:W-:-:S04]  /*3ac0*/  LOP3.LUT R0, R0, 0x80000000, RZ, 0xc0, !PT ;  /* 0x8000000000007812 */ /* 0x000fc800078ec0ff */
[----:B------:R-:W-:Y:S01]  /*3ad0*/  LOP3.LUT R0, R0, 0x7f800000, RZ, 0xfc, !PT ;  /* 0x7f80000000007812 */ /* 0x000fe200078efcff */
[----:B------:R-:W-:Y:S06]  /*3ae0*/  BRA `(.L_x_19386) ;  /* 0x0000000000047947 */ /* 0x000fec0003800000 */
.L_x_19384:
[----:B------:R-:W-:-:S07]  /*3af0*/  IMAD R0, R34, 0x800000, R0 ;  /* 0x0080000022007824 */ /* 0x000fce00078e0200 */
.L_x_19386:
[----:B------:R-:W-:Y:S05]  /*3b00*/  BSYNC.RECONVERGENT B2 ;  /* 0x0000000000027941 */ /* 0x000fea0003800200 */
.L_x_19383:
[----:B------:R-:W-:Y:S05]  /*3b10*/  BRA `(.L_x_19387) ;  /* 0x0000000000207947 */ /* 0x000fea0003800000 */
.L_x_19382:
[----:B------:R-:W-:-:S04]  /*3b20*/  LOP3.LUT R0, R29, 0x80000000, R0, 0x48, !PT ;  /* 0x800000001d007812 */ /* 0x000fc800078e4800 */
[----:B------:R-:W-:Y:S01]  /*3b30*/  LOP3.LUT R0, R0, 0x7f800000, RZ, 0xfc, !PT ;  /* 0x7f80000000007812 */ /* 0x000fe200078efcff */
[----:B------:R-:W-:Y:S06]  /*3b40*/  BRA `(.L_x_19387) ;  /* 0x0000000000147947 */ /* 0x000fec0003800000 */
.L_x_19381:
[----:B------:R-:W-:Y:S01]  /*3b50*/  LOP3.LUT R0, R29, 0x80000000, R0, 0x48, !PT ;  /* 0x800000001d007812 */ /* 0x000fe200078e4800 */
[----:B------:R-:W-:Y:S06]  /*3b60*/  BRA `(.L_x_19387) ;  /* 0x00000000000c7947 */ /* 0x000fec0003800000 */
.L_x_19380:
[----:B------:R-:W0:Y:S01]  /*3b70*/  MUFU.RSQ R0, -QNAN ;  /* 0xffc0000000007908 */ /* 0x000e220000001400 */
[----:B------:R-:W-:Y:S05]  /*3b80*/  BRA `(.L_x_19387) ;  /* 0x0000000000047947 */ /* 0x000fea0003800000 */
.L_x_19379:
[----:B------:R-:W-:-:S07]  /*3b90*/  FADD.FTZ R0, R0, R3 ;  /* 0x0000000300007221 */ /* 0x000fce0000010000 */
.L_x_19387:
[----:B------:R-:W-:Y:S05]  /*3ba0*/  BSYNC.RECONVERGENT B1 ;  /* 0x0000000000017941 */ /* 0x000fea0003800200 */
.L_x_19377:
[----:B------:R-:W-:Y:S01]  /*3bb0*/  IMAD.MOV.U32 R15, RZ, RZ, 0x0 ;  /* 0x00000000ff0f7424 */ /* 0x000fe200078e00ff */
[----:B0-----:R-:W-:-:S03]  /*3bc0*/  MOV R27, R0 ;  /* 0x00000000001b7202 */ /* 0x001fc60000000f00 */
[----:B------:R-:W-:Y:S05]  /*3bd0*/  RET.REL.NODEC R14 `(_Z20SoftmaxBlockSMemImplI22BroadcastScaleMaskLoadIffbLm2EiE11DirectStoreIffEfLi2ELi256EL9Algorithm0EEvT_T0_ll) ;  /* 0xffffffc40e087950 */ /* 0x000fea0003c3ffff */
.L_x_19388:
        /* <DEDUP_REMOVED lines=10> */
.L_x_37691:


//--------------------- .text._Z20SoftmaxBlockSMemImplI22BroadcastScaleMaskLoadIffbLm2EiE11DirectStoreIffEfLi2ELi512EL9Algorithm0EEvT_T0_ll --------------------------
	.section	.text._Z20SoftmaxBlockSMemImplI22BroadcastScaleMaskLoadIffbLm2EiE11DirectStoreIffEfLi2ELi512EL9Algorithm0EEvT_T0_ll,"ax",@progbits
	.align	128
        .global         _Z20SoftmaxBlockSMemImplI22BroadcastScaleMaskLoadIffbLm2EiE11DirectStoreIffEfLi2ELi512EL9Algorithm0EEvT_T0_ll
        .type           _Z20SoftmaxBlockSMemImplI22BroadcastScaleMaskLoadIffbLm2EiE11DirectStoreIffEfLi2ELi512EL9Algorithm0EEvT_T0_ll,@function
        .size           _Z20SoftmaxBlockSMemImplI22BroadcastScaleMaskLoadIffbLm2EiE11DirectStoreIffEfLi2ELi512EL9Algorithm0EEvT_T0_ll,(.L_x_37692 - _Z20SoftmaxBlockSMemImplI22BroadcastScaleMaskLoadIffbLm2EiE11DirectStoreIffEfLi2ELi512EL9Algorithm0EEvT_T0_ll)
        .other          _Z20SoftmaxBlockSMemImplI22BroadcastScaleMaskLoadIffbLm2EiE11DirectStoreIffEfLi2ELi512EL9Algorithm0EEvT_T0_ll,@"STO_CUDA_ENTRY STV_DEFAULT"
_Z20SoftmaxBlockSMemImplI22BroadcastScaleMaskLoadIffbLm2EiE11DirectStoreIffEfLi2ELi512EL9Algorithm0EEvT_T0_ll:
.text._Z20SoftmaxBlockSMemImplI22BroadcastScaleMaskLoadIffbLm2EiE11DirectStoreIffEfLi2ELi512EL9Algorithm0EEvT_T0_ll:
        /* <DEDUP_REMOVED lines=22> */
.L_x_19389:
        /* <DEDUP_REMOVED lines=8> */
[----:B------:R-:W-:Y:S01]  /*01e0*/  MOV R27, RZ ;  /* 0x000000ff001b7202 */ /* 0x000fe20000000f00 */
[----:B------:R-:W3:Y:S01]  /*01f0*/  S2R R25, SR_LANEID ;  /* 0x0000000000197919 */ /* 0x000ee20000000000 */
[----:B------:R-:W-:-:S04]  /*0200*/  UIADD3 UR4, UPT, UPT, UR4, 0xb0, URZ ;  /* 0x000000b004047890 */ /* 0x000fc8000fffe0ff */
[----:B------:R-:W4:Y:S08]  /*0210*/  S2UR UR5, SR_CgaCtaId ;  /* 0x00000000000579c3 */ /* 0x000f300000008800 */
[----:B------:R-:W0:Y:S08]  /*0220*/  LDC R0, c[0x0][0x370] ;  /* 0x0000dc00ff007b82 */ /* 0x000e300000000800 */
[----:B------:R-:W0:Y:S01]  /*0230*/  LDC.64 R28, c[0x0][0x358] ;  /* 0x0000d600ff1c7b82 */ /* 0x000e220000000a00 */
[----:B--2---:R-:W-:-:S05]  /*0240*/  LEA.HI R5, P0, R7, R6, RZ, 0x1 ;  /* 0x0000000607057211 */ /* 0x004fca00078108ff */
[----:B------:R-:W-:Y:S01]  /*0250*/  IMAD.X R4, RZ, RZ, R7, P0 ;  /* 0x000000ffff047224 */ /* 0x000fe200000e0607 */
[----:B-1----:R-:W-:Y:S01]  /*0260*/  LOP3.LUT R24, RZ, R2, RZ, 0x33, !PT ;  /* 0x00000002ff187212 */ /* 0x002fe200078e33ff */
[----:B----4-:R-:W-:-:S03]  /*0270*/  ULEA UR4, UR5, UR4, 0x18 ;  /* 0x0000000405047291 */ /* 0x010fc6000f8ec0ff */
[----:B------:R-:W-:Y:S01]  /*0280*/  IADD3 R3, P0, PT, R24, R6, RZ ;  /* 0x0000000618037210 */ /* 0x000fe20007f1e0ff */
[C---:B------:R-:W-:Y:S01]  /*0290*/  VIADD R6, R2.reuse, 0x200 ;  /* 0x0000020002067836 */ /* 0x040fe20000000000 */
[----:B------:R-:W-:Y:S02]  /*02a0*/  SHF.R.U64 R5, R5, 0x1, R4 ;  /* 0x0000000105057819 */ /* 0x000fe40000001204 */
[----:B------:R-:W-:Y:S01]  /*02b0*/  IADD3.X R4, PT, PT, R7, -0x1, RZ, P0, !PT ;  /* 0xffffffff07047810 */ /* 0x000fe200007fe4ff */
[----:B------:R-:W-:Y:S01]  /*02c0*/  IMAD.U32 R7, RZ, RZ, UR6 ;  /* 0x00000006ff077e24 */ /* 0x000fe2000f8e00ff */
[----:B------:R-:W-:Y:S01]  /*02d0*/  LEA R26, R2, UR4, 0x2 ;  /* 0x00000004021a7c11 */ /* 0x000fe2000f8e10ff */
[----:B---3--:R-:W-:-:S07]  /*02e0*/  IMAD.IADD R24, R24, 0x1, R5 ;  /* 0x0000000118187824 */ /* 0x008fce00078e0205 */
.L_x_19439:
[----:B------:R-:W-:Y:S01]  /*02f0*/  ISETP.GE.AND P0, PT, R2, R5, PT ;  /* 0x000000050200720c */ /* 0x000fe20003f06270 */
[----:B------:R-:W-:Y:S01]  /*0300*/  BSSY.RECONVERGENT B0, `(.L_x_19390) ;  /* 0x00000d6000007945 */ /* 0x000fe20003800200 */
[----:B-1----:R-:W-:-:S11]  /*0310*/  IMAD.MOV.U32 R17, RZ, RZ, -0x800000 ;  /* 0xff800000ff117424 */ /* 0x002fd600078e00ff */
[----:B--234-:R-:W-:Y:S05]  /*0320*/  @P0 BRA `(.L_x_19391) ;  /* 0x0000000c004c0947 */ /* 0x01cfea0003800000 */
        /* <DEDUP_REMOVED lines=10> */
[----:B------:R-:W2:Y:S06]  /*03d0*/  LDCU.64 UR4, c[0x0][0x3b8] ;  /* 0x00007700ff0477ac */ /* 0x000eac0008000a00 */
        /* <DEDUP_REMOVED lines=8> */
[----:B------:R-:W-:Y:S01]  /*0460*/  IMAD R17, R14, R13, RZ ;  /* 0x0000000d0e117224 */ /* 0x000fe200078e02ff */
[----:B------:R-:W-:-:S03]  /*0470*/  IABS R14, R10 ;  /* 0x0000000a000e7213 */ /* 0x000fc60000000000 */
        /* <DEDUP_REMOVED lines=28> */
[----:B------:R-:W-:-:S04]  /*0640*/  R2UR UR5, R29 ;  /* 0x000000001d0572ca */ /* 0x000fc800000e0000 */
        /* <DEDUP_REMOVED lines=27> */
.L_x_19393:
[----:B------:R-:W-:Y:S05]  /*0800*/  BSYNC.RECONVERGENT B1 ;  /* 0x0000000000017941 */ /* 0x000fea0003800200 */
.L_x_19392:
        /* <DEDUP_REMOVED lines=17> */
.L_x_19394:
        /* <DEDUP_REMOVED lines=39> */
[----:B------:R-:W-:-:S04]  /*0b90*/  LOP3.LUT R9, RZ, R16, RZ, 0x33, !PT ;  /* 0x00000010ff097212 */ /* 0x000fc800078e33ff */
[----:B------:R-:W-:Y:S02]  /*0ba0*/  SEL R18, R9, R18, !P2 ;  /* 0x0000001209127207 */ /* 0x000fe40005000000 */
[----:B------:R-:W-:-:S03]  /*0bb0*/  @P4 IADD3 R8, PT, PT, R8, 0x1, RZ ;  /* 0x0000000108084810 */ /* 0x000fc60007ffe0ff */
[----:B------:R-:W-:Y:S01]  /*0bc0*/  IMAD.MOV R19, RZ, RZ, -R18 ;  /* 0x000000ffff137224 */ /* 0x000fe200078e0a12 */
[----:B------:R-:W-:Y:S01]  /*0bd0*/  SEL R18, R18, RZ, P0 ;  /* 0x000000ff12127207 */ /* 0x000fe20000000000 */
[----:B------:R-:W-:Y:S02]  /*0be0*/  @!P6 IMAD.MOV R8, RZ, RZ, -R8 ;  /* 0x000000ffff08e224 */ /* 0x000fe400078e0a08 */
[----:B------:R-:W-:Y:S02]  /*0bf0*/  IMAD R19, R16, R19, R15 ;  /* 0x0000001310137224 */ /* 0x000fe400078e020f */
[----:B--2---:R-:W-:Y:S01]  /*0c00*/  IMAD R18, R18, UR4, RZ ;  /* 0x0000000412127c24 */ /* 0x004fe2000f8e02ff */
[----:B------:R-:W-:Y:S02]  /*0c10*/  SEL R20, R9, R8, !P2 ;  /* 0x0000000809147207 */ /* 0x000fe40005000000 */
[----:B------:R-:W0:Y:S01]  /*0c20*/  LDC.64 R8, c[0x0][0x388] ;  /* 0x0000e200ff087b82 */ /* 0x000e220000000a00 */
[----:B------:R-:W-:-:S02]  /*0c30*/  SEL R19, R19, RZ, P1 ;  /* 0x000000ff13137207 */ /* 0x000fc40000800000 */
[C---:B------:R-:W-:Y:S02]  /*0c40*/  IADD3 R21, PT, PT, -R20.reuse, RZ, RZ ;  /* 0x000000ff14157210 */ /* 0x040fe40007ffe1ff */
[----:B------:R-:W-:Y:S01]  /*0c50*/  SEL R20, R20, RZ, P0 ;  /* 0x000000ff14147207 */ /* 0x000fe20000000000 */
[----:B------:R-:W-:Y:S02]  /*0c60*/  IMAD R18, R19, UR5, R18 ;  /* 0x0000000513127c24 */ /* 0x000fe4000f8e0212 */
[----:B------:R-:W-:Y:S02]  /*0c70*/  IMAD R16, R16, R21, R14 ;  /* 0x0000001510107224 */ /* 0x000fe400078e020e */
[----:B------:R-:W-:Y:S01]  /*0c80*/  IMAD R19, R20, UR4, RZ ;  /* 0x0000000414137c24 */ /* 0x000fe2000f8e02ff */
[----:B------:R-:W-:Y:S02]  /*0c90*/  LEA.HI R18, R18, R18, RZ, 0x1 ;  /* 0x0000001212127211 */ /* 0x000fe400078f08ff */
[----:B------:R-:W-:-:S02]  /*0ca0*/  SEL R16, R16, RZ, P1 ;  /* 0x000000ff10107207 */ /* 0x000fc40000800000 */
[----:B------:R-:W-:-:S03]  /*0cb0*/  R2UR UR4, R28 ;  /* 0x000000001c0472ca */ /* 0x000fc600000e0000 */
[----:B------:R-:W-:Y:S01]  /*0cc0*/  IMAD R16, R16, UR5, R19 ;  /* 0x0000000510107c24 */ /* 0x000fe2000f8e0213 */
        /* <DEDUP_REMOVED lines=35> */
[----:B------:R-:W-:-:S02]  /*0f00*/  ISETP.NE.AND P4, PT, R21, RZ, PT ;  /* 0x000000ff1500720c */ /* 0x000fc40003f85270 */
[----:B------:R-:W-:Y:S01]  /*0f10*/  PRMT R16, R16, 0x7770, RZ ;  /* 0x0000777010107816 */ /* 0x000fe200000000ff */
[----:B0-----:R-:W-:Y:S01]  /*0f20*/  ULEA UR4, UR5, UR4, 0x18 ;  /* 0x0000000405047291 */ /* 0x001fe2000f8ec0ff */
[----:B----4-:R-:W-:Y:S02]  /*0f30*/  FMUL R15, R20, R9 ;  /* 0x00000009140f7220 */ /* 0x010fe40000400000 */
[----:B------:R-:W-:-:S03]  /*0f40*/  ISETP.NE.AND P2, PT, R16, RZ, PT ;  /* 0x000000ff1000720c */ /* 0x000fc60003f45270 */
[C---:B------:R-:W-:Y:S01]  /*0f50*/  LEA R16, R10.reuse, UR4, 0x2 ;  /* 0x000000040a107c11 */ /* 0x040fe2000f8e10ff */
[----:B-1----:R-:W-:Y:S01]  /*0f60*/  IMAD.U32 R14, RZ, RZ, UR6 ;  /* 0x00000006ff0e7e24 */ /* 0x002fe2000f8e00ff */
        /* <DEDUP_REMOVED lines=15> */
.L_x_19391:
[----:B------:R-:W-:Y:S05]  /*1060*/  BSYNC.RECONVERGENT B0 ;  /* 0x0000000000007941 */ /* 0x000fea0003800200 */
.L_x_19390:
[----:B------:R-:W-:Y:S01]  /*1070*/  UMOV UR4, 0xffffffff ;  /* 0xffffffff00047882 */ /* 0x000fe20000000000 */
[C---:B------:R-:W-:Y:S02]  /*1080*/  ISETP.GT.AND P0, PT, R25.reuse, 0xf, PT ;  /* 0x0000000f1900780c */ /* 0x040fe40003f04270 */
[C---:B------:R-:W-:Y:S02]  /*1090*/  ISETP.GT.AND P4, PT, R25.reuse, 0x17, PT ;  /* 0x000000171900780c */ /* 0x040fe40003f84270 */
[C---:B------:R-:W-:Y:S02]  /*10a0*/  ISETP.GT.AND P3, PT, R25.reuse, 0x1b, PT ;  /* 0x0000001b1900780c */ /* 0x040fe40003f64270 */
[C---:B------:R-:W-:Y:S02]  /*10b0*/  ISETP.GT.AND P2, PT, R25.reuse, 0x1d, PT ;  /* 0x0000001d1900780c */ /* 0x040fe40003f44270 */
[----:B-1--4-:R-:W-:Y:S02]  /*10c0*/  P2R R8, PR, RZ, 0x1 ;  /* 0x00000001ff087803 */ /* 0x012fe40000000000 */
        /* <DEDUP_REMOVED lines=12> */
.L_x_19445:
[----:B------:R-:W-:Y:S01]  /*1190*/  IMAD.MOV.U32 R30, RZ, RZ, R8 ;  /* 0x000000ffff1e7224 */ /* 0x000fe200078e0008 */
[----:B------:R-:W-:Y:S01]  /*11a0*/  PLOP3.LUT P5, PT, PT, PT, PT, 0x8, 0x80 ;  /* 0x000000000080781c */ /* 0x000fe20003fae170 */
[----:B------:R-:W-:-:S12]  /*11b0*/  @P0 BRA `(.L_x_19396) ;  /* 0x0000000000280947 */ /* 0x000fd80003800000 */
[----:B------:R-:W-:Y:S02]  /*11c0*/  ISETP.NE.AND P0, PT, R25, RZ, PT ;  /* 0x000000ff1900720c */ /* 0x000fe40003f05270 */
[----:B--2---:R-:W-:-:S11]  /*11d0*/  FMNMX R30, R9, R14, !PT ;  /* 0x0000000e091e7209 */ /* 0x004fd60007800000 */
[----:B------:R-:W2:Y:S01]  /*11e0*/  @!P0 S2R R10, SR_CgaCtaId ;  /* 0x00000000000a8919 */ /* 0x000ea20000008800 */
[----:B------:R-:W-:Y:S02]  /*11f0*/  @!P0 MOV R11, 0x400 ;  /* 0x00000400000b8802 */ /* 0x000fe40000000f00 */
[----:B-1----:R-:W-:Y:S02]  /*1200*/  @!P0 SHF.R.U32.HI R8, RZ, 0x3, R2 ;  /* 0x00000003ff088819 */ /* 0x002fe40000011602 */
[----:B------:R-:W-:Y:S02]  /*1210*/  @!P0 PLOP3.LUT P5, PT, PT, PT, PT, 0x80, 0x8 ;  /* 0x000000000008881c */ /* 0x000fe40003faf070 */
[----:B------:R-:W-:Y:S02]  /*1220*/  @!P0 LOP3.LUT R8, R8, 0x7c, RZ, 0xc0, !PT ;  /* 0x0000007c08088812 */ /* 0x000fe400078ec0ff */
[----:B--2---:R-:W-:-:S05]  /*1230*/  @!P0 LEA R11, R10, R11, 0x18 ;  /* 0x0000000b0a0b8211 */ /* 0x004fca00078ec0ff */
[----:B------:R-:W-:-:S05]  /*1240*/  @!P0 IMAD.IADD R11, R8, 0x1, R11 ;  /* 0x00000001080b8824 */ /* 0x000fca00078e020b */
[----:B------:R3:W-:Y:S02]  /*1250*/  @!P0 STS [R11+0x10], R30 ;  /* 0x0000101e0b008388 */ /* 0x0007e40000000800 */
.L_x_19396:
[----:B------:R-:W-:Y:S01]  /*1260*/  ISETP.NE.AND P6, PT, R2, RZ, PT ;  /* 0x000000ff0200720c */ /* 0x000fe20003fc5270 */
[----:B------:R-:W-:Y:S05]  /*1270*/  WARPSYNC.ALL ;  /* 0x0000000000007948 */ /* 0x000fea0003800000 */
[----:B------:R-:W-:Y:S06]  /*1280*/  BAR.SYNC.DEFER_BLOCKING 0x0 ;  /* 0x0000000000007b1d */ /* 0x000fec0000010000 */
[----:B------:R-:W-:Y:S04]  /*1290*/  BSSY.RECONVERGENT B0, `(.L_x_19397) ;  /* 0x0000012000007945 */ /* 0x000fe80003800200 */
[----:B------:R-:W-:Y:S05]  /*12a0*/  @P6 BRA `(.L_x_19398) ;  /* 0x0000000000406947 */ /* 0x000fea0003800000 */
[----:B------:R-:W4:Y:S01]  /*12b0*/  S2UR UR5, SR_CgaCtaId ;  /* 0x00000000000579c3 */ /* 0x000f220000008800 */
[----:B------:R-:W-:Y:S02]  /*12c0*/  UMOV UR4, 0x400 ;  /* 0x0000040000047882 */ /* 0x000fe40000000000 */
[----:B----4-:R-:W-:-:S09]  /*12d0*/  ULEA UR4, UR5, UR4, 0x18 ;  /* 0x0000000405047291 */ /* 0x010fd2000f8ec0ff */
[----:B-1-3--:R-:W1:Y:S04]  /*12e0*/  LDS.128 R8, [UR4+0x10] ;  /* 0x00001004ff087984 */ /* 0x00ae680008000c00 */
[----:B--2---:R-:W2:Y:S04]  /*12f0*/  LDS.128 R12, [UR4+0x20] ;  /* 0x00002004ff0c7984 */ /* 0x004ea80008000c00 */
[----:B------:R-:W3:Y:S04]  /*1300*/  LDS.128 R16, [UR4+0x30] ;  /* 0x00003004ff107984 */ /* 0x000ee80008000c00 */
[----:B------:R-:W4:Y:S01]  /*1310*/  LDS.128 R20, [UR4+0x40] ;  /* 0x00004004ff147984 */ /* 0x000f220008000c00 */
[----:B-1----:R-:W-:-:S04]  /*1320*/  FMNMX3 R9, R30, R9, R10, !PT ;  /* 0x000000091e097276 */ /* 0x002fc8000780000a */
[----:B--2---:R-:W-:-:S04]  /*1330*/  FMNMX3 R9, R9, R11, R12, !PT ;  /* 0x0000000b09097276 */ /* 0x004fc8000780000c */
[----:B------:R-:W-:-:S04]  /*1340*/  FMNMX3 R9, R9, R13, R14, !PT ;  /* 0x0000000d09097276 */ /* 0x000fc8000780000e */
[----:B---3--:R-:W-:-:S04]  /*1350*/  FMNMX3 R9, R9, R15, R16, !PT ;  /* 0x0000000f09097276 */ /* 0x008fc80007800010 */
[----:B------:R-:W-:-:S04]  /*1360*/  FMNMX3 R9, R9, R17, R18, !PT ;  /* 0x0000001109097276 */ /* 0x000fc80007800012 */
[----:B----4-:R-:W-:-:S04]  /*1370*/  FMNMX3 R9, R9, R19, R20, !PT ;  /* 0x0000001309097276 */ /* 0x010fc80007800014 */
[----:B------:R-:W-:-:S04]  /*1380*/  FMNMX3 R22, R9, R21, R22, !PT ;  /* 0x0000001509167276 */ /* 0x000fc80007800016 */
[----:B------:R-:W-:-:S05]  /*1390*/  FMNMX R22, R22, R23, !PT ;  /* 0x0000001716167209 */ /* 0x000fca0007800000 */
[----:B------:R4:W-:Y:S02]  /*13a0*/  STS [UR4+0x54], R22 ;  /* 0x00005416ff007988 */ /* 0x0009e40008000804 */
.L_x_19398:
[----:B------:R-:W-:Y:S05]  /*13b0*/  BSYNC.RECONVERGENT B0 ;  /* 0x0000000000007941 */ /* 0x000fea0003800200 */
.L_x_19397:
[----:B------:R-:W5:Y:S01]  /*13c0*/  LDCU.64 UR4, c[0x0][0x3f0] ;  /* 0x00007e00ff0477ac */ /* 0x000f620008000a00 */
[----:B-1----:R-:W1:Y:S01]  /*13d0*/  S2R R8, SR_CgaCtaId ;  /* 0x0000000000087919 */ /* 0x002e620000008800 */
[----:B------:R-:W-:Y:S01]  /*13e0*/  MOV R9, 0x400 ;  /* 0x0000040000097802 */ /* 0x000fe20000000f00 */
[----:B------:R-:W-:Y:S01]  /*13f0*/  BSSY.RECONVERGENT B0, `(.L_x_19399) ;  /* 0x000007b000007945 */ /* 0x000fe20003800200 */
[----:B---3--:R-:W-:Y:S01]  /*1400*/  IMAD.MOV.U32 R11, RZ, RZ, RZ ;  /* 0x000000ffff0b7224 */ /* 0x008fe200078e00ff */
[----:B------:R-:W-:Y:S01]  /*1410*/  BAR.SYNC.DEFER_BLOCKING 0x0 ;  /* 0x0000000000007b1d */ /* 0x000fe20000010000 */
[----:B-----5:R-:W-:-:S04]  /*1420*/  ISETP.GE.U32.AND P0, PT, R2, UR4, PT ;  /* 0x0000000402007c0c */ /* 0x020fc8000bf06070 */
[----:B------:R-:W-:Y:S02]  /*1430*/  ISETP.GE.AND.EX P0, PT, RZ, UR5, PT, P0 ;  /* 0x00000005ff007c0c */ /* 0x000fe4000bf06300 */
[----:B-1----:R-:W-:-:S11]  /*1440*/  LEA R20, R8, R9, 0x18 ;  /* 0x0000000908147211 */ /* 0x002fd600078ec0ff */
[----:B------:R-:W-:Y:S05]  /*1450*/  @P0 BRA `(.L_x_19400) ;  /* 0x0000000400d00947 */ /* 0x000fea0003800000 */
[----:B------:R1:W3:Y:S01]  /*1460*/  LDS R10, [R20+0x54] ;  /* 0x00005400140a7984 */ /* 0x0002e20000000800 */
[----:B------:R-:W-:Y:S01]  /*1470*/  LOP3.LUT R17, R3, 0x600, RZ, 0xc0, !PT ;  /* 0x0000060003117812 */ /* 0x000fe200078ec0ff */
[----:B------:R-:W-:Y:S01]  /*1480*/  BSSY.RECONVERGENT B1, `(.L_x_19401) ;  /* 0x0000035000017945 */ /* 0x000fe20003800200 */
[----:B------:R-:W-:Y:S02]  /*1490*/  HFMA2 R11, -RZ, RZ, 0, 0 ;  /* 0x00000000ff0b7431 */ /* 0x000fe400000001ff */
[----:B------:R-:W-:Y:S01]  /*14a0*/  IMAD.MOV.U32 R12, RZ, RZ, R2 ;  /* 0x000000ffff0c7224 */ /* 0x000fe200078e0002 */
        /* <DEDUP_REMOVED lines=33> */
[----:B------:R-:W-:-:S03]  /*16c0*/  LOP3.LUT R12, R2, 0x400, RZ, 0xfc, !PT ;  /* 0x00000400020c7812 */ /* 0x000fc600078efcff */
[----:B------:R-:W-:Y:S01]  /*16d0*/  FADD R11, R11, R13 ;  /* 0x0000000d0b0b7221 */ /* 0x000fe20000000000 */
[----:B------:R1:W-:Y:S01]  /*16e0*/  STS [R26+0x800], R13 ;  /* 0x0008000d1a007388 */ /* 0x0003e20000000800 */
[----:B------:R-:W-:Y:S05]  /*16f0*/  @!P0 BRA `(.L_x_19402) ;  /* 0x0000000000348947 */ /* 0x000fea0003800000 */
[----:B-1----:R-:W1:Y:S02]  /*1700*/  LDS R13, [R26+0x1000] ;  /* 0x001000001a0d7984 */ /* 0x002e640000000800 */
        /* <DEDUP_REMOVED lines=11> */
[----:B------:R1:W-:Y:S06]  /*17c0*/  STS [R26+0x1000], R13 ;  /* 0x0010000d1a007388 */ /* 0x0003ec0000000800 */
.L_x_19402:
[----:B------:R-:W-:Y:S05]  /*17d0*/  BSYNC.RECONVERGENT B1 ;  /* 0x0000000000017941 */ /* 0x000fea0003800200 */
.L_x_19401:
[----:B------:R-:W-:-:S04]  /*17e0*/  ISETP.GE.U32.AND P0, PT, R3, 0x600, PT ;  /* 0x000006000300780c */ /* 0x000fc80003f06070 */
[----:B------:R-:W-:-:S13]  /*17f0*/  ISETP.GE.U32.AND.EX P0, PT, R4, RZ, PT, P0 ;  /* 0x000000ff0400720c */ /* 0x000fda0003f06100 */
[----:B------:R-:W-:Y:S05]  /*1800*/  @!P0 BRA `(.L_x_19400) ;  /* 0x0000000000e48947 */ /* 0x000fea0003800000 */
[----:B-1----:R-:W-:-:S05]  /*1810*/  VIADD R13, R9, 0xb0 ;  /* 0x000000b0090d7836 */ /* 0x002fca0000000000 */
[----:B------:R-:W-:-:S07]  /*1820*/  LEA R13, R8, R13, 0x18 ;  /* 0x0000000d080d7211 */ /* 0x000fce00078ec0ff */
.L_x_19403:
[C---:B-12---:R-:W-:Y:S01]  /*1830*/  IMAD R14, R12.reuse, 0x4, R13 ;  /* 0x000000040c0e7824 */ /* 0x046fe200078e020d */
[----:B------:R-:W-:Y:S01]  /*1840*/  MOV R32, 0x437c0000 ;  /* 0x437c000000207802 */ /* 0x000fe20000000f00 */
[----:B------:R-:W-:Y:S02]  /*1850*/  IMAD.MOV.U32 R30, RZ, RZ, 0x3bbb989d ;  /* 0x3bbb989dff1e7424 */ /* 0x000fe400078e00ff */
[----:B------:R-:W-:Y:S01]  /*1860*/  VIADD R12, R12, 0x800 ;  /* 0x000008000c0c7836 */ /* 0x000fe20000000000 */
[----:B------:R-:W3:Y:S04]  /*1870*/  LDS R15, [R14] ;  /* 0x000000000e0f7984 */ /* 0x000ee80000000800 */
[----:B------:R-:W1:Y:S01]  /*1880*/  LDS R19, [R14+0x800] ;  /* 0x000800000e137984 */ /* 0x000e620000000800 */
[----:B------:R-:W-:-:S03]  /*1890*/  ISETP.GE.U32.AND P0, PT, R12, UR4, PT ;  /* 0x000000040c007c0c */ /* 0x000fc6000bf06070 */
[----:B------:R-:W2:Y:S01]  /*18a0*/  LDS R23, [R14+0x1000] ;  /* 0x001000000e177984 */ /* 0x000ea20000000800 */
[----:B------:R-:W-:-:S03]  /*18b0*/  ISETP.GE.U32.AND.EX P0, PT, RZ, UR5, PT, P0 ;  /* 0x00000005ff007c0c */ /* 0x000fc6000bf06100 */
[----:B------:R-:W5:Y:S01]  /*18c0*/  LDS R31, [R14+0x1800] ;  /* 0x001800000e1f7984 */ /* 0x000f620000000800 */
[----:B---3--:R-:W-:-:S04]  /*18d0*/  FADD R17, -R10, R15 ;  /* 0x0000000f0a117221 */ /* 0x008fc80000000100 */
[----:B------:R-:W-:Y:S01]  /*18e0*/  FFMA.SAT R15, R17, R30, 0.5 ;  /* 0x3f000000110f7423 */ /* 0x000fe2000000201e */
[----:B-1----:R-:W-:-:S03]  /*18f0*/  FADD R19, -R10, R19 ;  /* 0x000000130a137221 */ /* 0x002fc60000000100 */
[----:B------:R-:W-:Y:S01]  /*1900*/  FFMA.RM R15, R15, R32, 12582913 ;  /* 0x4b4000010f0f7423 */ /* 0x000fe20000004020 */
[----:B------:R-:W-:Y:S01]  /*1910*/  FFMA.SAT R21, R19, R30, 0.5 ;  /* 0x3f00000013157423 */ /* 0x000fe2000000201e */
[C---:B--2---:R-:W-:Y:S02]  /*1920*/  FADD R23, -R10.reuse, R23 ;  /* 0x000000170a177221 */ /* 0x044fe40000000100 */
[----:B------:R-:W-:Y:S01]  /*1930*/  FADD R16, R15, -12583039 ;  /* 0xcb40007f0f107421 */ /* 0x000fe20000000000 */
[----:B-----5:R-:W-:-:S03]  /*1940*/  FADD R31, -R10, R31 ;  /* 0x0000001f0a1f7221 */ /* 0x020fc60000000100 */
[----:B------:R-:W-:Y:S01]  /*1950*/  FFMA R18, R17, 1.4426950216293334961, -R16 ;  /* 0x3fb8aa3b11127823 */ /* 0x000fe20000000810 */
[----:B------:R-:W-:Y:S01]  /*1960*/  FFMA.RM R16, R21, R32, 12582913 ;  /* 0x4b40000115107423 */ /* 0x000fe20000004020 */
[----:B------:R-:W-:Y:S02]  /*1970*/  FFMA.SAT R21, R23, R30, 0.5 ;  /* 0x3f00000017157423 */ /* 0x000fe4000000201e */
[----:B------:R-:W-:Y:S01]  /*1980*/  FFMA R17, R17, 1.925963033500011079e-08, R18 ;  /* 0x32a5706011117823 */ /* 0x000fe20000000012 */
[C---:B------:R-:W-:Y:S01]  /*1990*/  FADD R18, R16.reuse, -12583039 ;  /* 0xcb40007f10127421 */ /* 0x040fe20000000000 */
[----:B------:R-:W-:-:S03]  /*19a0*/  IMAD.SHL.U32 R16, R16, 0x800000, RZ ;  /* 0x0080000010107824 */ /* 0x000fc600078e00ff */
[----:B----4-:R-:W-:Y:S01]  /*19b0*/  FFMA R22, R19, 1.4426950216293334961, -R18 ;  /* 0x3fb8aa3b13167823 */ /* 0x010fe20000000812 */
[----:B------:R-:W-:Y:S01]  /*19c0*/  FFMA.RM R18, R21, R32, 12582913 ;  /* 0x4b40000115127423 */ /* 0x000fe20000004020 */
[----:B------:R-:W-:Y:S01]  /*19d0*/  FFMA.SAT R21, R31, R30, 0.5 ;  /* 0x3f0000001f157423 */ /* 0x000fe2000000201e */
[----:B------:R-:W1:Y:S01]  /*19e0*/  MUFU.EX2 R17, R17 ;  /* 0x0000001100117308 */ /* 0x000e620000000800 */
[----:B------:R-:W-:Y:S01]  /*19f0*/  FFMA R19, R19, 1.925963033500011079e-08, R22 ;  /* 0x32a5706013137823 */ /* 0x000fe20000000016 */
        /* <DEDUP_REMOVED lines=9> */
[----:B------:R-:W-:-:S03]  /*1a90*/  IMAD.SHL.U32 R22, R15, 0x800000, RZ ;  /* 0x008000000f167824 */ /* 0x000fc600078e00ff */
[----:B------:R-:W-:Y:S01]  /*1aa0*/  FFMA R30, R31, 1.925963033500011079e-08, R30 ;  /* 0x32a570601f1e7823 */ /* 0x000fe2000000001e */
        /* <DEDUP_REMOVED lines=15> */
.L_x_19400:
[----:B------:R-:W-:Y:S05]  /*1ba0*/  BSYNC.RECONVERGENT B0 ;  /* 0x0000000000007941 */ /* 0x000fea0003800200 */
.L_x_19399:
[----:B------:R-:W-:Y:S01]  /*1bb0*/  IMAD.MOV.U32 R23, RZ, RZ, R11 ;  /* 0x000000ffff177224 */ /* 0x000fe200078e000b */
[----:B------:R-:W-:Y:S01]  /*1bc0*/  ISETP.GT.AND P0, PT, R25, 0xf, PT ;  /* 0x0000000f1900780c */ /* 0x000fe20003f04270 */
[----:B------:R-:W-:Y:S01]  /*1bd0*/  @P5 VIADD R9, R9, 0x58 ;  /* 0x0000005809095836 */ /* 0x000fe20000000000 */
[----:B------:R-:W-:Y:S01]  /*1be0*/  @P5 SHF.R.U32.HI R11, RZ, 0x3, R2 ;  /* 0x00000003ff0b5819 */ /* 0x000fe20000011602 */
[----:B------:R-:W-:Y:S01]  /*1bf0*/  BSSY.RECONVERGENT B0, `(.L_x_19404) ;  /* 0x0000026000007945 */ /* 0x000fe20003800200 */
[----:B---3--:R-:W3:Y:S02]  /*1c00*/  SHFL.DOWN PT, R10, R23, 0x1, 0x1f ;  /* 0x08201f00170a7f89 */ /* 0x008ee400000e0000 */
[----:B------:R-:W-:Y:S02]  /*1c10*/  @P5 LEA R9, R8, R9, 0x18 ;  /* 0x0000000908095211 */ /* 0x000fe400078ec0ff */
[----:B------:R-:W-:-:S04]  /*1c20*/  @P5 LOP3.LUT R8, R11, 0x7c, RZ, 0xc0, !PT ;  /* 0x0000007c0b085812 */ /* 0x000fc800078ec0ff */
[----:B------:R-:W-:Y:S01]  /*1c30*/  @P5 IADD3 R9, PT, PT, R8, R9, RZ ;  /* 0x0000000908095210 */ /* 0x000fe20007ffe0ff */
[----:B---3--:R-:W-:-:S05]  /*1c40*/  @!P1 FADD R23, R10, R23 ;  /* 0x000000170a179221 */ /* 0x008fca0000000000 */
[----:B------:R-:W3:Y:S02]  /*1c50*/  SHFL.DOWN PT, R10, R23, 0x2, 0x1f ;  /* 0x08401f00170a7f89 */ /* 0x000ee400000e0000 */
[----:B---3--:R-:W-:-:S05]  /*1c60*/  @!P2 FADD R23, R23, R10 ;  /* 0x0000000a1717a221 */ /* 0x008fca0000000000 */
[----:B------:R-:W3:Y:S02]  /*1c70*/  SHFL.DOWN PT, R10, R23, 0x4, 0x1f ;  /* 0x08801f00170a7f89 */ /* 0x000ee400000e0000 */
[----:B---3--:R-:W-:-:S05]  /*1c80*/  @!P3 FADD R23, R23, R10 ;  /* 0x0000000a1717b221 */ /* 0x008fca0000000000 */
[----:B------:R-:W3:Y:S02]  /*1c90*/  SHFL.DOWN PT, R10, R23, 0x8, 0x1f ;  /* 0x09001f00170a7f89 */ /* 0x000ee400000e0000 */
[----:B---3--:R-:W-:-:S05]  /*1ca0*/  @!P4 FADD R23, R23, R10 ;  /* 0x0000000a1717c221 */ /* 0x008fca0000000000 */
[----:B------:R-:W3:Y:S02]  /*1cb0*/  SHFL.DOWN PT, R10, R23, 0x10, 0x1f ;  /* 0x0a001f00170a7f89 */ /* 0x000ee400000e0000 */
[----:B---3--:R-:W-:-:S05]  /*1cc0*/  @!P0 FADD R23, R23, R10 ;  /* 0x0000000a17178221 */ /* 0x008fca0000000000 */
[----:B------:R3:W-:Y:S01]  /*1cd0*/  @P5 STS [R9+0x10], R23 ;  /* 0x0000101709005388 */ /* 0x0007e20000000800 */
[----:B------:R-:W-:Y:S06]  /*1ce0*/  BAR.SYNC.DEFER_BLOCKING 0x0 ;  /* 0x0000000000007b1d */ /* 0x000fec0000010000 */
[----:B------:R-:W-:Y:S05]  /*1cf0*/  @P6 BRA `(.L_x_19405) ;  /* 0x0000000000546947 */ /* 0x000fea0003800000 */
[----:B-1----:R-:W1:Y:S04]  /*1d00*/  LDS R21, [R20+0x6c] ;  /* 0x00006c0014157984 */ /* 0x002e680000000800 */
[----:B---3--:R-:W3:Y:S04]  /*1d10*/  LDS.128 R8, [R20+0x70] ;  /* 0x0000700014087984 */ /* 0x008ee80000000c00 */
[----:B--2---:R-:W2:Y:S04]  /*1d20*/  LDS.128 R12, [R20+0x80] ;  /* 0x00008000140c7984 */ /* 0x004ea80000000c00 */
[----:B------:R-:W5:Y:S01]  /*1d30*/  LDS.128 R16, [R20+0x90] ;  /* 0x0000900014107984 */ /* 0x000f620000000c00 */
[----:B-1----:R-:W-:-:S04]  /*1d40*/  FADD R21, R23, R21 ;  /* 0x0000001517157221 */ /* 0x002fc80000000000 */
[----:B---3--:R-:W-:-:S04]  /*1d50*/  FADD R8, R21, R8 ;  /* 0x0000000815087221 */ /* 0x008fc80000000000 */
        /* <DEDUP_REMOVED lines=8> */
[----:B-----5:R-:W-:-:S04]  /*1de0*/  FADD R16, R15, R16 ;  /* 0x000000100f107221 */ /* 0x020fc80000000000 */
[----:B------:R-:W-:-:S04]  /*1df0*/  FADD R17, R16, R17 ;  /* 0x0000001110117221 */ /* 0x000fc80000000000 */
[----:B------:R-:W-:-:S04]  /*1e00*/  FADD R18, R17, R18 ;  /* 0x0000001211127221 */ /* 0x000fc80000000000 */
[----:B------:R-:W-:-:S04]  /*1e10*/  FADD R19, R18, R19 ;  /* 0x0000001312137221 */ /* 0x000fc80000000000 */
[----:B-1----:R-:W-:-:S04]  /*1e20*/  FADD R8, R19, R8 ;  /* 0x0000000813087221 */ /* 0x002fc80000000000 */
[----:B------:R-:W-:-:S05]  /*1e30*/  FADD R9, R8, R9 ;  /* 0x0000000908097221 */ /* 0x000fca0000000000 */
[----:B------:R1:W-:Y:S02]  /*1e40*/  STS [R20+0xac], R9 ;  /* 0x0000ac0914007388 */ /* 0x0003e40000000800 */
.L_x_19405:
[----:B------:R-:W-:Y:S05]  /*1e50*/  BSYNC.RECONVERGENT B0 ;  /* 0x0000000000007941 */ /* 0x000fea0003800200 */
.L_x_19404:
[----:B------:R-:W-:Y:S01]  /*1e60*/  BAR.SYNC.DEFER_BLOCKING 0x0 ;  /* 0x0000000000007b1d */ /* 0x000fe20000010000 */
[----:B------:R-:W-:-:S05]  /*1e70*/  ISETP.GE.AND P0, PT, R2, R5, PT ;  /* 0x000000050200720c */ /* 0x000fca0003f06270 */
[----:B------:R-:W0:Y:S01]  /*1e80*/  LDCU.64 UR8, c[0x0][0x3d8] ;  /* 0x00007b00ff0877ac */ /* 0x000e220008000a00 */
[----:B------:R-:W-:Y:S01]  /*1e90*/  BSSY.RECONVERGENT B0, `(.L_x_19406) ;  /* 0x0000149000007945 */ /* 0x000fe20003800200 */
[----:B------:R-:W0:Y:S06]  /*1ea0*/  LDCU.64 UR6, c[0x0][0x3e0] ;  /* 0x00007c00ff0677ac */ /* 0x000e2c0008000a00 */
[----:B------:R-:W-:Y:S05]  /*1eb0*/  @P0 BRA `(.L_x_19407) ;  /* 0x0000001400180947 */ /* 0x000fea0003800000 */
[----:B-1-3--:R1:W3:Y:S01]  /*1ec0*/  LDS R9, [R20+0xac] ;  /* 0x0000ac0014097984 */ /* 0x00a2e20000000800 */
[----:B------:R-:W-:Y:S01]  /*1ed0*/  LOP3.LUT R19, R24, 0x600, RZ, 0xc0, !PT ;  /* 0x0000060018137812 */ /* 0x000fe200078ec0ff */
[----:B------:R-:W-:Y:S01]  /*1ee0*/  BSSY.RECONVERGENT B3, `(.L_x_19408) ;  /* 0x000008e000037945 */ /* 0x000fe20003800200 */
[----:B------:R-:W-:Y:S02]  /*1ef0*/  IMAD.MOV.U32 R12, RZ, RZ, R2 ;  /* 0x000000ffff0c7224 */ /* 0x000fe400078e0002 */
[----:B------:R-:W-:-:S13]  /*1f00*/  ISETP.NE.AND P0, PT, R19, 0x600, PT ;  /* 0x000006001300780c */ /* 0x000fda0003f05270 */
[----:B-1----:R-:W-:Y:S05]  /*1f10*/  @!P0 BRA `(.L_x_19409) ;  /* 0x0000000800288947 */ /* 0x002fea0003800000 */
[----:B------:R-:W1:Y:S01]  /*1f20*/  LDS R8, [R26] ;  /* 0x000000001a087984 */ /* 0x000e620000000800 */
[----:B---3--:R-:W3:Y:S01]  /*1f30*/  MUFU.RCP R10, R9 ;  /* 0x00000009000a7308 */ /* 0x008ee20000001000 */
        /* <DEDUP_REMOVED lines=8> */
[----:B--2---:R-:W-:-:S07]  /*1fc0*/  MOV R14, 0x1fe0 ;  /* 0x00001fe0000e7802 */ /* 0x004fce0000000f00 */
[----:B0---4-:R-:W-:Y:S05]  /*1fd0*/  CALL.REL.NOINC `($__internal_315_$__cuda_sm3x_div_rn_noftz_f32_slowpath) ;  /* 0x0000001400747944 */ /* 0x011fea0003c00000 */
[----:B------:R-:W-:-:S07]  /*1fe0*/  IMAD.MOV.U32 R16, RZ, RZ, R17 ;  /* 0x000000ffff107224 */ /* 0x000fce00078e0011 */
.L_x_19411:
[----:B0-----:R-:W-:Y:S05]  /*1ff0*/  BSYNC.RECONVERGENT B4 ;  /* 0x0000000000047941 */ /* 0x001fea0003800200 */
.L_x_19410:
        /* <DEDUP_REMOVED lines=12> */
[----:B--2---:R-:W-:-:S07]  /*20c0*/  MOV R14, 0x20e0 ;  /* 0x000020e0000e7802 */ /* 0x004fce0000000f00 */
[----:B----4-:R-:W-:Y:S05]  /*20d0*/  CALL.REL.NOINC `($__internal_315_$__cuda_sm3x_div_rn_noftz_f32_slowpath) ;  /* 0x0000001400347944 */ /* 0x010fea0003c00000 */
.L_x_19413:
[----:B------:R-:W-:Y:S05]  /*20e0*/  BSYNC.RECONVERGENT B4 ;  /* 0x0000000000047941 */ /* 0x000fea0003800200 */
.L_x_19412:
        /* <DEDUP_REMOVED lines=12> */
[----:B--2---:R-:W-:Y:S01]  /*21b0*/  SHF.L.U32 R14, R8, 0x2, RZ ;  /* 0x00000002080e7819 */ /* 0x004fe200000006ff */
[----:B------:R-:W-:-:S03]  /*21c0*/  IMAD.X R15, RZ, RZ, R13, P0 ;  /* 0x000000ffff0f7224 */ /* 0x000fc600000e060d */
[----:B------:R-:W-:Y:S02]  /*21d0*/  LOP3.LUT R14, R14, 0xfffffff8, RZ, 0xc0, !PT ;  /* 0xfffffff80e0e7812 */ /* 0x000fe400078ec0ff */
[----:B------:R-:W-:Y:S02]  /*21e0*/  SHF.L.U64.HI R8, R8, 0x2, R15 ;  /* 0x0000000208087819 */ /* 0x000fe4000001020f */
        /* <DEDUP_REMOVED lines=18> */
[----:B----4-:R-:W-:Y:S05]  /*2310*/  CALL.REL.NOINC `($__internal_315_$__cuda_sm3x_div_rn_noftz_f32_slowpath) ;  /* 0x0000001000a47944 */ /* 0x010fea0003c00000 */
[----:B------:R-:W-:-:S07]  /*2320*/  MOV R16, R17 ;  /* 0x0000001100107202 */ /* 0x000fce0000000f00 */
.L_x_19415:
[----:B------:R-:W-:Y:S05]  /*2330*/  BSYNC.RECONVERGENT B4 ;  /* 0x0000000000047941 */ /* 0x000fea0003800200 */
.L_x_19414:
        /* <DEDUP_REMOVED lines=12> */
[----:B----4-:R-:W-:Y:S05]  /*2400*/  CALL.REL.NOINC `($__internal_315_$__cuda_sm3x_div_rn_noftz_f32_slowpath) ;  /* 0x0000001000687944 */ /* 0x010fea0003c00000 */
.L_x_19417:
[----:B------:R-:W-:Y:S05]  /*2410*/  BSYNC.RECONVERGENT B4 ;  /* 0x0000000000047941 */ /* 0x000fea0003800200 */
.L_x_19416:
        /* <DEDUP_REMOVED lines=29> */
[----:B------:R-:W-:-:S07]  /*25f0*/  IMAD.MOV.U32 R16, RZ, RZ, R17 ;  /* 0x000000ffff107224 */ /* 0x000fce00078e0011 */
.L_x_19419:
[----:B------:R-:W-:Y:S05]  /*2600*/  BSYNC.RECONVERGENT B4 ;  /* 0x0000000000047941 */ /* 0x000fea0003800200 */
.L_x_19418:
        /* <DEDUP_REMOVED lines=12> */
[----:B----4-:R-:W-:Y:S05]  /*26d0*/  CALL.REL.NOINC `($__internal_315_$__cuda_sm3x_div_rn_noftz_f32_slowpath) ;  /* 0x0000000c00b47944 */ /* 0x010fea0003c00000 */
.L_x_19421:
[----:B------:R-:W-:Y:S05]  /*26e0*/  BSYNC.RECONVERGENT B4 ;  /* 0x0000000000047941 */ /* 0x000fea0003800200 */
.L_x_19420:
        /* <DEDUP_REMOVED lines=13> */
.L_x_19409:
[----:B0-----:R-:W-:Y:S05]  /*27c0*/  BSYNC.RECONVERGENT B3 ;  /* 0x0000000000037941 */ /* 0x001fea0003800200 */
.L_x_19408:
[----:B------:R-:W-:-:S13]  /*27d0*/  ISETP.GE.U32.AND P0, PT, R24, 0x600, PT ;  /* 0x000006001800780c */ /* 0x000fda0003f06070 */
[----:B------:R-:W-:Y:S05]  /*27e0*/  @!P0 BRA `(.L_x_19407) ;  /* 0x0000000800cc8947 */ /* 0x000fea0003800000 */
.L_x_19438:
[----:B0-----:R-:W0:Y:S01]  /*27f0*/  S2UR UR5, SR_CgaCtaId ;  /* 0x00000000000579c3 */ /* 0x001e220000008800 */
[----:B------:R-:W-:Y:S01]  /*2800*/  UMOV UR4, 0x400 ;  /* 0x0000040000047882 */ /* 0x000fe20000000000 */
[----:B---3--:R-:W3:Y:S01]  /*2810*/  MUFU.RCP R8, R9 ;  /* 0x0000000900087308 */ /* 0x008ee20000001000 */
[----:B------:R-:W-:Y:S01]  /*2820*/  UIADD3 UR4, UPT, UPT, UR4, 0xb0, URZ ;  /* 0x000000b004047890 */ /* 0x000fe2000fffe0ff */
[----:B------:R-:W-:Y:S01]  /*2830*/  BSSY.RECONVERGENT B3, `(.L_x_19422) ;  /* 0x000000f000037945 */ /* 0x000fe20003800200 */
[----:B---3--:R-:W-:-:S04]  /*2840*/  FFMA R11, -R9, R8, 1 ;  /* 0x3f800000090b7423 */ /* 0x008fc80000000108 */
[----:B------:R-:W-:Y:S01]  /*2850*/  FFMA R8, R8, R11, R8 ;  /* 0x0000000b08087223 */ /* 0x000fe20000000008 */
[----:B0-----:R-:W-:-:S06]  /*2860*/  ULEA UR4, UR5, UR4, 0x18 ;  /* 0x0000000405047291 */ /* 0x001fcc000f8ec0ff */
[----:B----4-:R-:W-:-:S05]  /*2870*/  LEA R22, R12, UR4, 0x2 ;  /* 0x000000040c167c11 */ /* 0x010fca000f8e10ff */
[----:B------:R-:W0:Y:S02]  /*2880*/  LDS R10, [R22] ;  /* 0x00000000160a7984 */ /* 0x000e240000000800 */
[----:B0-----:R-:W0:Y:S01]  /*2890*/  FCHK P0, R10, R9 ;  /* 0x000000090a007302 */ /* 0x001e220000000000 */
[----:B-1----:R-:W-:-:S04]  /*28a0*/  FFMA R16, R8, R10, RZ ;  /* 0x0000000a08107223 */ /* 0x002fc800000000ff */
[----:B------:R-:W-:-:S04]  /*28b0*/  FFMA R11, -R9, R16, R10 ;  /* 0x00000010090b7223 */ /* 0x000fc8000000010a */
[----:B------:R-:W-:Y:S01]  /*28c0*/  FFMA R16, R8, R11, R16 ;  /* 0x0000000b08107223 */ /* 0x000fe20000000010 */
[----:B0-----:R-:W-:Y:S06]  /*28d0*/  @!P0 BRA `(.L_x_19423) ;  /* 0x0000000000108947 */ /* 0x001fec0003800000 */
[----:B------:R-:W-:Y:S02]  /*28e0*/  MOV R8, R10 ;  /* 0x0000000a00087202 */ /* 0x000fe40000000f00 */
[----:B--2---:R-:W-:-:S07]  /*28f0*/  MOV R14, 0x2910 ;  /* 0x00002910000e7802 */ /* 0x004fce0000000f00 */
[----:B------:R-:W-:Y:S05]  /*2900*/  CALL.REL.NOINC `($__internal_315_$__cuda_sm3x_div_rn_noftz_f32_slowpath) ;  /* 0x0000000c00287944 */ /* 0x000fea0003c00000 */
[----:B------:R-:W-:-:S07]  /*2910*/  IMAD.MOV.U32 R16, RZ, RZ, R17 ;  /* 0x000000ffff107224 */ /* 0x000fce00078e0011 */
.L_x_19423:
[----:B------:R-:W-:Y:S05]  /*2920*/  BSYNC.RECONVERGENT B3 ;  /* 0x0000000000037941 */ /* 0x000fea0003800200 */
.L_x_19422:
[----:B------:R-:W-:Y:S01]  /*2930*/  IMAD R20, R5, 0x4, R22 ;  /* 0x0000000405147824 */ /* 0x000fe200078e0216 */
[----:B------:R-:W0:Y:S01]  /*2940*/  MUFU.RCP R8, R9 ;  /* 0x0000000900087308 */ /* 0x000e220000001000 */
[----:B------:R-:W-:Y:S03]  /*2950*/  BSSY.RECONVERGENT B3, `(.L_x_19424) ;  /* 0x000000c000037945 */ /* 0x000fe60003800200 */
[----:B--2---:R-:W1:Y:S01]  /*2960*/  LDS R14, [R20] ;  /* 0x00000000140e7984 */ /* 0x004e620000000800 */
        /* <DEDUP_REMOVED lines=9> */
[----:B------:R-:W-:Y:S05]  /*2a00*/  CALL.REL.NOINC `($__internal_315_$__cuda_sm3x_div_rn_noftz_f32_slowpath) ;  /* 0x0000000800e87944 */ /* 0x000fea0003c00000 */
.L_x_19425:
[----:B------:R-:W-:Y:S05]  /*2a10*/  BSYNC.RECONVERGENT B3 ;  /* 0x0000000000037941 */ /* 0x000fea0003800200 */
.L_x_19424:
        /* <DEDUP_REMOVED lines=28> */
[----:B------:R-:W-:Y:S05]  /*2be0*/  CALL.REL.NOINC `($__internal_315_$__cuda_sm3x_div_rn_noftz_f32_slowpath) ;  /* 0x0000000800707944 */ /* 0x000fea0003c00000 */
[----:B------:R-:W-:-:S07]  /*2bf0*/  IMAD.MOV.U32 R18, RZ, RZ, R17 ;  /* 0x000000ffff127224 */ /* 0x000fce00078e0011 */
.L_x_19427:
[----:B------:R-:W-:Y:S05]  /*2c00*/  BSYNC.RECONVERGENT B3 ;  /* 0x0000000000037941 */ /* 0x000fea0003800200 */
.L_x_19426:
        /* <DEDUP_REMOVED lines=12> */
[----:B------:R-:W-:Y:S05]  /*2cd0*/  CALL.REL.NOINC `($__internal_315_$__cuda_sm3x_div_rn_noftz_f32_slowpath) ;  /* 0x0000000800347944 */ /* 0x000fea0003c00000 */
[----:B------:R-:W-:-:S07]  /*2ce0*/  IMAD.MOV.U32 R19, RZ, RZ, R17 ;  /* 0x000000ffff137224 */ /* 0x000fce00078e0011 */
.L_x_19429:
[----:B------:R-:W-:Y:S05]  /*2cf0*/  BSYNC.RECONVERGENT B3 ;  /* 0x0000000000037941 */ /* 0x000fea0003800200 */
.L_x_19428:
        /* <DEDUP_REMOVED lines=24> */
[----:B------:R-:W-:Y:S05]  /*2e80*/  CALL.REL.NOINC `($__internal_315_$__cuda_sm3x_div_rn_noftz_f32_slowpath) ;  /* 0x0000000400c87944 */ /* 0x000fea0003c00000 */
[----:B------:R-:W-:-:S07]  /*2e90*/  MOV R16, R17 ;  /* 0x0000001100107202 */ /* 0x000fce0000000f00 */
.L_x_19431:
[----:B------:R-:W-:Y:S05]  /*2ea0*/  BSYNC.RECONVERGENT B3 ;  /* 0x0000000000037941 */ /* 0x000fea0003800200 */
.L_x_19430:
        /* <DEDUP_REMOVED lines=12> */
[----:B------:R-:W-:Y:S05]  /*2f70*/  CALL.REL.NOINC `($__internal_315_$__cuda_sm3x_div_rn_noftz_f32_slowpath) ;  /* 0x00000004008c7944 */ /* 0x000fea0003c00000 */
.L_x_19433:
[----:B------:R-:W-:Y:S05]  /*2f80*/  BSYNC.RECONVERGENT B3 ;  /* 0x0000000000037941 */ /* 0x000fea0003800200 */
.L_x_19432:
        /* <DEDUP_REMOVED lines=26> */
.L_x_19435:
[----:B------:R-:W-:Y:S05]  /*3130*/  BSYNC.RECONVERGENT B3 ;  /* 0x0000000000037941 */ /* 0x000fea0003800200 */
.L_x_19434:
        /* <DEDUP_REMOVED lines=13> */
[----:B------:R-:W-:-:S07]  /*3210*/  IMAD.MOV.U32 R19, RZ, RZ, R17 ;  /* 0x000000ffff137224 */ /* 0x000fce00078e0011 */
.L_x_19437:
[----:B------:R-:W-:Y:S05]  /*3220*/  BSYNC.RECONVERGENT B3 ;  /* 0x0000000000037941 */ /* 0x000fea0003800200 */
.L_x_19436:
        /* <DEDUP_REMOVED lines=15> */
.L_x_19407:
[----:B0-----:R-:W-:Y:S05]  /*3320*/  BSYNC.RECONVERGENT B0 ;  /* 0x0000000000007941 */ /* 0x001fea0003800200 */
.L_x_19406:
[----:B------:R-:W0:Y:S01]  /*3330*/  LDCU.64 UR4, c[0x0][0x3e8] ;  /* 0x00007d00ff0477ac */ /* 0x000e220008000a00 */
[----:B------:R-:W-:-:S05]  /*3340*/  IADD3 R7, P0, PT, R0, R7, RZ ;  /* 0x0000000700077210 */ /* 0x000fca0007f1e0ff */
[----:B------:R-:W-:Y:S01]  /*3350*/  IMAD.X R27, RZ, RZ, R27, P0 ;  /* 0x000000ffff1b7224 */ /* 0x000fe200000e061b */
[----:B0-----:R-:W-:-:S04]  /*3360*/  ISETP.GE.U32.AND P0, PT, R7, UR4, PT ;  /* 0x0000000407007c0c */ /* 0x001fc8000bf06070 */
[----:B------:R-:W-:-:S13]  /*3370*/  ISETP.GE.AND.EX P0, PT, R27, UR5, PT, P0 ;  /* 0x000000051b007c0c */ /* 0x000fda000bf06300 */
[----:B------:R-:W-:Y:S05]  /*3380*/  @!P0 BRA `(.L_x_19439) ;  /* 0xffffffcc00d88947 */ /* 0x000fea000383ffff */
[----:B------:R-:W-:Y:S05]  /*3390*/  EXIT ;  /* 0x000000000000794d */ /* 0x000fea0003800000 */
.L_x_19395:
[----:B------:R-:W-:Y:S02]  /*33a0*/  HFMA2 R12, -RZ, RZ, 0, 5.9604644775390625e-08 ;  /* 0x00000001ff0c7431 */ /* 0x000fe400000001ff */
[----:B------:R-:W-:Y:S02]  /*33b0*/  IMAD.MOV.U32 R13, RZ, RZ, R17 ;  /* 0x000000ffff0d7224 */ /* 0x000fe400078e0011 */
[----:B------:R-:W-:Y:S02]  /*33c0*/  IMAD.MOV.U32 R11, RZ, RZ, 0x1f ;  /* 0x0000001fff0b7424 */ /* 0x000fe400078e00ff */
[----:B------:R-:W-:-:S07]  /*33d0*/  IMAD.MOV.U32 R15, RZ, RZ, -0x1 ;  /* 0xffffffffff0f7424 */ /* 0x000fce00078e00ff */
[----:B0-----:R-:W-:Y:S05]  /*33e0*/  WARPSYNC.COLLECTIVE R15, `(.L_x_19440) ;  /* 0x000000000f087348 */ /* 0x001fea0003c00000 */
[----:B------:R1:W2:Y:S02]  /*33f0*/  SHFL.DOWN P6, R14, R13, R12, R11 ;  /* 0x0800000c0d0e7389 */ /* 0x0002a400000c000b */
[----:B012---:R-:W-:Y:S05]  /*3400*/  ENDCOLLECTIVE ;  /* 0x000000000000791b */ /* 0x007fea0003800000 */
.L_x_19440:
[----:B------:R-:W-:Y:S01]  /*3410*/  IMAD.MOV.U32 R12, RZ, RZ, 0x2 ;  /* 0x00000002ff0c7424 */ /* 0x000fe200078e00ff */
[----:B------:R-:W-:-:S04]  /*3420*/  @!P1 FMNMX R17, R14, R17, !PT ;  /* 0x000000110e119209 */ /* 0x000fc80007800000 */
[----:B------:R-:W-:-:S07]  /*3430*/  MOV R13, R17 ;  /* 0x00000011000d7202 */ /* 0x000fce0000000f00 */
[----:B------:R-:W-:Y:S05]  /*3440*/  WARPSYNC.COLLECTIVE R15, `(.L_x_19441) ;  /* 0x000000000f087348 */ /* 0x000fea0003c00000 */
[----:B------:R0:W1:Y:S02]  /*3450*/  SHFL.DOWN P6, R14, R13, R12, R11 ;  /* 0x0800000c0d0e7389 */ /* 0x00006400000c000b */
[----:B01----:R-:W-:Y:S05]  /*3460*/  ENDCOLLECTIVE ;  /* 0x000000000000791b */ /* 0x003fea0003800000 */
.L_x_19441:
[----:B------:R-:W-:Y:S01]  /*3470*/  HFMA2 R12, -RZ, RZ, 0, 2.384185791015625e-07 ;  /* 0x00000004ff0c7431 */ /* 0x000fe200000001ff */
[----:B------:R-:W-:-:S05]  /*3480*/  @!P2 FMNMX R17, R17, R14, !PT ;  /* 0x0000000e1111a209 */ /* 0x000fca0007800000 */
[----:B------:R-:W-:-:S07]  /*3490*/  IMAD.MOV.U32 R13, RZ, RZ, R17 ;  /* 0x000000ffff0d7224 */ /* 0x000fce00078e0011 */
[----:B------:R-:W-:Y:S05]  /*34a0*/  WARPSYNC.COLLECTIVE R15, `(.L_x_19442) ;  /* 0x000000000f087348 */ /* 0x000fea0003c00000 */
[----:B------:R0:W1:Y:S02]  /*34b0*/  SHFL.DOWN P6, R14, R13, R12, R11 ;  /* 0x0800000c0d0e7389 */ /* 0x00006400000c000b */
[----:B01----:R-:W-:Y:S05]  /*34c0*/  ENDCOLLECTIVE ;  /* 0x000000000000791b */ /* 0x003fea0003800000 */
.L_x_19442:
[----:B------:R-:W-:Y:S01]  /*34d0*/  IMAD.MOV.U32 R12, RZ, RZ, 0x8 ;  /* 0x00000008ff0c7424 */ /* 0x000fe200078e00ff */
[----:B------:R-:W-:-:S05]  /*34e0*/  @!P3 FMNMX R17, R17, R14, !PT ;  /* 0x0000000e1111b209 */ /* 0x000fca0007800000 */
[----:B------:R-:W-:-:S07]  /*34f0*/  IMAD.MOV.U32 R13, RZ, RZ, R17 ;  /* 0x000000ffff0d7224 */ /* 0x000fce00078e0011 */
[----:B------:R-:W-:Y:S05]  /*3500*/  WARPSYNC.COLLECTIVE R15, `(.L_x_19443) ;  /* 0x000000000f087348 */ /* 0x000fea0003c00000 */
[----:B------:R0:W1:Y:S02]  /*3510*/  SHFL.DOWN P6, R14, R13, R12, R11 ;  /* 0x0800000c0d0e7389 */ /* 0x00006400000c000b */
[----:B01----:R-:W-:Y:S05]  /*3520*/  ENDCOLLECTIVE ;  /* 0x000000000000791b */ /* 0x003fea0003800000 */
.L_x_19443:
[----:B------:R-:W-:Y:S01]  /*3530*/  IMAD.MOV.U32 R12, RZ, RZ, 0x10 ;  /* 0x00000010ff0c7424 */ /* 0x000fe200078e00ff */
[----:B------:R-:W-:-:S04]  /*3540*/  FMNMX R9, R17, R14, !PT ;  /* 0x0000000e11097209 */ /* 0x000fc80007800000 */
[----:B------:R-:W-:-:S04]  /*3550*/  FSEL R8, R17, R9, P4 ;  /* 0x0000000911087208 */ /* 0x000fc80002000000 */
[----:B------:R-:W-:-:S07]  /*3560*/  MOV R13, R8 ;  /* 0x00000008000d7202 */ /* 0x000fce0000000f00 */
[----:B------:R-:W-:Y:S05]  /*3570*/  WARPSYNC.COLLECTIVE R15, `(.L_x_19444) ;  /* 0x000000000f087348 */ /* 0x000fea0003c00000 */
[----:B------:R0:W1:Y:S02]  /*3580*/  SHFL.DOWN P6, R14, R13, R12, R11 ;  /* 0x0800000c0d0e7389 */ /* 0x00006400000c000b */
[----:B01----:R-:W-:Y:S05]  /*3590*/  ENDCOLLECTIVE ;  /* 0x000000000000791b */ /* 0x003fea0003800000 */
.L_x_19444:
[----:B------:R-:W-:Y:S05]  /*35a0*/  BRA `(.L_x_19445) ;  /* 0xffffffd800f87947 */ /* 0x000fea000383ffff */
        .weak           $__internal_315_$__cuda_sm3x_div_rn_noftz_f32_slowpath
        .type           $__internal_315_$__cuda_sm3x_div_rn_noftz_f32_slowpath,@function
        .size           $__internal_315_$__cuda_sm3x_div_rn_noftz_f32_slowpath,(.L_x_37692 - $__internal_315_$__cuda_sm3x_div_rn_noftz_f32_slowpath)
$__internal_315_$__cuda_sm3x_div_rn_noftz_f32_slowpath:
        /* <DEDUP_REMOVED lines=35> */
.L_x_19447:
        /* <DEDUP_REMOVED lines=51> */
.L_x_19454:
[----:B------:R-:W-:-:S04]  /*3b10*/  LOP3.LUT R8, R8, 0x80000000, RZ, 0xc0, !PT ;  /* 0x8000000008087812 */ /* 0x000fc800078ec0ff */
[----:B------:R-:W-:Y:S01]  /*3b20*/  LOP3.LUT R8, R8, 0x7f800000, RZ, 0xfc, !PT ;  /* 0x7f80000008087812 */ /* 0x000fe200078efcff */
[----:B------:R-:W-:Y:S06]  /*3b30*/  BRA `(.L_x_19455) ;  /* 0x0000000000047947 */ /* 0x000fec0003800000 */
.L_x_19453:
[----:B------:R-:W-:-:S07]  /*3b40*/  IMAD R8, R30, 0x800000, R8 ;  /* 0x008000001e087824 */ /* 0x000fce00078e0208 */
.L_x_19455:
[----:B------:R-:W-:Y:S05]  /*3b50*/  BSYNC.RECONVERGENT B2 ;  /* 0x0000000000027941 */ /* 0x000fea0003800200 */
.L_x_19452:
[----:B------:R-:W-:Y:S05]  /*3b60*/  BRA `(.L_x_19456) ;  /* 0x0000000000207947 */ /* 0x000fea0003800000 */
.L_x_19451:
[----:B------:R-:W-:-:S04]  /*3b70*/  LOP3.LUT R8, R21, 0x80000000, R8, 0x48, !PT ;  /* 0x8000000015087812 */ /* 0x000fc800078e4808 */
[----:B------:R-:W-:Y:S01]  /*3b80*/  LOP3.LUT R8, R8, 0x7f800000, RZ, 0xfc, !PT ;  /* 0x7f80000008087812 */ /* 0x000fe200078efcff */
[----:B------:R-:W-:Y:S06]  /*3b90*/  BRA `(.L_x_19456) ;  /* 0x0000000000147947 */ /* 0x000fec0003800000 */
.L_x_19450:
[----:B------:R-:W-:Y:S01]  /*3ba0*/  LOP3.LUT R8, R21, 0x80000000, R8, 0x48, !PT ;  /* 0x8000000015087812 */ /* 0x000fe200078e4808 */
[----:B------:R-:W-:Y:S06]  /*3bb0*/  BRA `(.L_x_19456) ;  /* 0x00000000000c7947 */ /* 0x000fec0003800000 */
.L_x_19449:
[----:B------:R-:W0:Y:S01]  /*3bc0*/  MUFU.RSQ R8, -QNAN ;  /* 0xffc0000000087908 */ /* 0x000e220000001400 */
[----:B------:R-:W-:Y:S05]  /*3bd0*/  BRA `(.L_x_19456) ;  /* 0x0000000000047947 */ /* 0x000fea0003800000 */
.L_x_19448:
[----:B------:R-:W-:-:S07]  /*3be0*/  FADD.FTZ R8, R8, R9 ;  /* 0x0000000908087221 */ /* 0x000fce0000010000 */
.L_x_19456:
[----:B------:R-:W-:Y:S05]  /*3bf0*/  BSYNC.RECONVERGENT B1 ;  /* 0x0000000000017941 */ /* 0x000fea0003800200 */
.L_x_19446:
[----:B------:R-:W-:Y:S01]  /*3c00*/  IMAD.MOV.U32 R15, RZ, RZ, 0x0 ;  /* 0x00000000ff0f7424 */ /* 0x000fe200078e00ff */
[----:B0-----:R-:W-:-:S03]  /*3c10*/  MOV R17, R8 ;  /* 0x0000000800117202 */ /* 0x001fc60000000f00 */
[----:B------:R-:W-:Y:S05]  /*3c20*/  RET.REL.NODEC R14 `(_Z20SoftmaxBlockSMemImplI22BroadcastScaleMaskLoadIffbLm2EiE11DirectStoreIffEfLi2ELi512EL9Algorithm0EEvT_T0_ll) ;  /* 0xffffffc00ef47950 */ /* 0x000fea0003c3ffff */
.L_x_19457:
        /* <DEDUP_REMOVED lines=13> */
.L_x_37692:


//--------------------- .text._Z20SoftmaxBlockSMemImplI22BroadcastScaleMaskLoadIffbLm2EiE11DirectStoreIffEfLi2ELi1024EL9Algorithm0EEvT_T0_ll --------------------------
	.section	.text._Z20SoftmaxBlockSMemImplI22BroadcastScaleMaskLoadIffbLm2EiE11DirectStoreIffEfLi2ELi1024EL9Algorithm0EEvT_T0_ll,"ax",@progbits
	.align	128
        .global         _Z20SoftmaxBlockSMemImplI22BroadcastScaleMaskLoadIffbLm2EiE11DirectStoreIffEfLi2ELi1024EL9Algorithm0EEvT_T0_ll
        .type           _Z20SoftmaxBlockSMemImplI22BroadcastScaleMaskLoadIffbLm2EiE11DirectStoreIffEfLi2ELi1024EL9Algorithm0EEvT_T0_ll,@function
        .size           _Z20SoftmaxBlockSMemImplI22BroadcastScaleMaskLoadIffbLm2EiE11DirectStoreIffEfLi2ELi1024EL9Algorithm0EEvT_T0_ll,(.L_x_37693 - _Z20SoftmaxBlockSMemImplI22BroadcastScaleMaskLoadIffbLm2EiE11DirectStoreIffEfLi2ELi1024EL9Algorithm0EEvT_T0_ll)
        .other          _Z20SoftmaxBlockSMemImplI22BroadcastScaleMaskLoadIffbLm2EiE11DirectStoreIffEfLi2ELi1024EL9Algorithm0EEvT_T0_ll,@"STO_CUDA_ENTRY STV_DEFAULT"
_Z20SoftmaxBlockSMemImplI22BroadcastScaleMaskLoadIffbLm2EiE11DirectStoreIffEfLi2ELi1024EL9Algorithm0EEvT_T0_ll:
.text._Z20SoftmaxBlockSMemImplI22BroadcastScaleMaskLoadIffbLm2EiE11DirectStoreIffEfLi2ELi1024EL9Algorithm0EEvT_T0_ll:
        /* <DEDUP_REMOVED lines=22> */
.L_x_19458:
        /* <DEDUP_REMOVED lines=19> */
[C---:B------:R-:W-:Y:S02]  /*0290*/  LOP3.LUT R29, R0.reuse, 0x400, RZ, 0xfc, !PT ;  /* 0x00000400001d7812 */ /* 0x040fe400078efcff */
[----:B------:R-:W-:Y:S02]  /*02a0*/  SHF.R.U64 R3, R3, 0x1, R4 ;  /* 0x0000000103037819 */ /* 0x000fe40000001204 */
[C---:B------:R-:W-:Y:S02]  /*02b0*/  IADD3 R2, P0, PT, R31.reuse, R8, RZ ;  /* 0x000000081f027210 */ /* 0x040fe40007f1e0ff */
[----:B------:R-:W-:Y:S01]  /*02c0*/  LEA R30, R0, UR4, 0x2 ;  /* 0x00000004001e7c11 */ /* 0x000fe2000f8e10ff */
[----:B------:R-:W-:Y:S01]  /*02d0*/  IMAD.IADD R31, R31, 0x1, R3 ;  /* 0x000000011f1f7824 */ /* 0x000fe200078e0203 */
[----:B---3--:R-:W-:-:S09]  /*02e0*/  IADD3.X R4, PT, PT, R9, -0x1, RZ, P0, !PT ;  /* 0xffffffff09047810 */ /* 0x008fd200007fe4ff */
.L_x_19508:
        /* <DEDUP_REMOVED lines=8> */
[----:B------:R-:W-:Y:S01]  /*0370*/  IMAD.MOV.U32 R17, RZ, RZ, -0x800000 ;  /* 0xff800000ff117424 */ /* 0x000fe200078e00ff */
[----:B------:R-:W-:Y:S01]  /*0380*/  MOV R10, R0 ;  /* 0x00000000000a7202 */ /* 0x000fe20000000f00 */
[----:B-1----:R-:W-:-:S08]  /*0390*/  IMAD R11, R5, UR4, RZ ;  /* 0x00000004050b7c24 */ /* 0x002fd0000f8e02ff */
[----:B------:R-:W-:Y:S05]  /*03a0*/  @P0 BRA `(.L_x_19462) ;  /* 0x0000000400140947 */ /* 0x000fea0003800000 */
[----:B------:R-:W1:Y:S01]  /*03b0*/  LDC R15, c[0x0][0x3a8] ;  /* 0x0000ea00ff0f7b82 */ /* 0x000e620000000800 */
[----:B------:R-:W-:Y:S01]  /*03c0*/  IMAD R10, R0, 0x2, R11 ;  /* 0x00000002000a7824 */ /* 0x000fe200078e020b */
[----:B------:R-:W2:Y:S06]  /*03d0*/  LDCU.64 UR4, c[0x0][0x3b8] ;  /* 0x00007700ff0477ac */ /* 0x000eac0008000a00 */
[----:B------:R-:W3:Y:S01]  /*03e0*/  LDC.64 R18, c[0x0][0x390] ;  /* 0x0000e400ff127b82 */ /* 0x000ee20000000a00 */
[----:B-1----:R-:W-:-:S04]  /*03f0*/  IABS R13, R15 ;  /* 0x0000000f000d7213 */ /* 0x002fc80000000000 */
[----:B------:R-:W1:Y:S08]  /*0400*/  I2F.RP R12, R13 ;  /* 0x0000000d000c7306 */ /* 0x000e700000209400 */
[----:B-1----:R-:W1:Y:S02]  /*0410*/  MUFU.RCP R12, R12 ;  /* 0x0000000c000c7308 */ /* 0x002e640000001000 */
[----:B-1----:R-:W-:-:S06]  /*0420*/  VIADD R8, R12, 0xffffffe ;  /* 0x0ffffffe0c087836 */ /* 0x002fcc0000000000 */
[----:B------:R1:W4:Y:S02]  /*0430*/  F2I.FTZ.U32.TRUNC.NTZ R9, R8 ;  /* 0x0000000800097305 */ /* 0x000324000021f000 */
[----:B-1----:R-:W-:Y:S02]  /*0440*/  HFMA2 R8, -RZ, RZ, 0, 0 ;  /* 0x00000000ff087431 */ /* 0x002fe400000001ff */
        /* <DEDUP_REMOVED lines=18> */
[----:B------:R-:W-:Y:S01]  /*0570*/  ISETP.NE.AND.EX P0, PT, R17, RZ, PT, P0 ;  /* 0x000000ff1100720c */ /* 0x000fe20003f05300 */
[----:B------:R-:W1:Y:S02]  /*0580*/  LDC.64 R8, c[0x0][0x388] ;  /* 0x0000e200ff087b82 */ /* 0x000e640000000a00 */
[----:B------:R-:W-:Y:S01]  /*0590*/  @!P3 IMAD.MOV R12, RZ, RZ, -R12 ;  /* 0x000000ffff0cb224 */ /* 0x000fe200078e0a0c */
[----:B------:R-:W-:Y:S02]  /*05a0*/  @!P1 LOP3.LUT R12, RZ, R15, RZ, 0x33, !PT ;  /* 0x0000000fff0c9212 */ /* 0x000fe400078e33ff */
[----:B---3--:R-:W-:-:S03]  /*05b0*/  ISETP.NE.U32.AND P1, PT, R18, 0x1, PT ;  /* 0x000000011200780c */ /* 0x008fc60003f25070 */
[----:B------:R-:W-:Y:S01]  /*05c0*/  IMAD.MOV R13, RZ, RZ, -R12 ;  /* 0x000000ffff0d7224 */ /* 0x000fe200078e0a0c */
        /* <DEDUP_REMOVED lines=26> */
[----:B------:R-:W-:Y:S02]  /*0770*/  ISETP.NE.AND P0, PT, R8, RZ, PT ;  /* 0x000000ff0800720c */ /* 0x000fe40003f05270 */
[----:B0-----:R-:W-:Y:S01]  /*0780*/  MOV R8, UR5 ;  /* 0x0000000500087c02 */ /* 0x001fe20008000f00 */
[----:B--2---:R-:W-:Y:S01]  /*0790*/  FMUL R9, R10, UR4 ;  /* 0x000000040a097c20 */ /* 0x004fe20008400000 */
[----:B------:R-:W-:-:S09]  /*07a0*/  IMAD.MOV.U32 R10, RZ, RZ, R29 ;  /* 0x000000ffff0a7224 */ /* 0x000fd200078e001d */
[----:B------:R-:W0:Y:S01]  /*07b0*/  @!P0 LDC R9, c[0x0][0x3d0] ;  /* 0x0000f400ff098b82 */ /* 0x000e220000000800 */
[----:B---3--:R-:W-:Y:S01]  /*07c0*/  @P1 FMUL R8, R14, UR4 ;  /* 0x000000040e081c20 */ /* 0x008fe20008400000 */
[----:B0-----:R1:W-:Y:S04]  /*07d0*/  STS [R30], R9 ;  /* 0x000000091e007388 */ /* 0x0013e80000000800 */
[----:B------:R-:W-:Y:S01]  /*07e0*/  FMNMX3 R17, R9, -INF , R8, !PT ;  /* 0xff80000009117876 */ /* 0x000fe20007800008 */
[----:B------:R1:W-:Y:S06]  /*07f0*/  STS [R15], R8 ;  /* 0x000000080f007388 */ /* 0x0003ec0000000800 */
.L_x_19462:
[----:B------:R-:W-:Y:S05]  /*0800*/  BSYNC.RECONVERGENT B1 ;  /* 0x0000000000017941 */ /* 0x000fea0003800200 */
.L_x_19461:
        /* <DEDUP_REMOVED lines=10> */
[----:B------:R-:W-:Y:S01]  /*08b0*/  ISETP.NE.AND.EX P1, PT, R9, RZ, PT, P1 ;  /* 0x000000ff0900720c */ /* 0x000fe20003f25310 */
[----:B--2---:R-:W-:-:S04]  /*08c0*/  VIADD R18, R13, 0xffffffe ;  /* 0x0ffffffe0d127836 */ /* 0x004fc80000000000 */
[----:B------:R1:W2:Y:S02]  /*08d0*/  F2I.FTZ.U32.TRUNC.NTZ R19, R18 ;  /* 0x0000001200137305 */ /* 0x0002a4000021f000 */
[----:B-1----:R-:W-:Y:S01]  /*08e0*/  IMAD.MOV.U32 R18, RZ, RZ, RZ ;  /* 0x000000ffff127224 */ /* 0x002fe200078e00ff */
[----:B--2---:R-:W-:-:S05]  /*08f0*/  IADD3 R21, PT, PT, RZ, -R19, RZ ;  /* 0x80000013ff157210 */ /* 0x004fca0007ffe0ff */
[----:B------:R-:W-:-:S04]  /*0900*/  IMAD R13, R21, R12, RZ ;  /* 0x0000000c150d7224 */ /* 0x000fc800078e02ff */
[----:B------:R-:W-:-:S07]  /*0910*/  IMAD.HI.U32 R13, R19, R13, R18 ;  /* 0x0000000d130d7227 */ /* 0x000fce00078e0012 */
.L_x_19463:
[----:B----4-:R-:W1:Y:S01]  /*0920*/  LDC R16, c[0x0][0x3a8] ;  /* 0x0000ea00ff107b82 */ /* 0x010e620000000800 */
[----:B------:R-:W-:Y:S01]  /*0930*/  IMAD R15, R10, 0x2, R11 ;  /* 0x000000020a0f7824 */ /* 0x000fe200078e020b */
[----:B------:R-:W2:Y:S01]  /*0940*/  LDCU.64 UR4, c[0x0][0x3b8] ;  /* 0x00007700ff0477ac */ /* 0x000ea20008000a00 */
[----:B0-----:R-:W-:Y:S02]  /*0950*/  R2UR UR6, R32 ;  /* 0x00000000200672ca */ /* 0x001fe400000e0000 */
[----:B------:R-:W-:Y:S01]  /*0960*/  VIADD R14, R15, 0x800 ;  /* 0x000008000f0e7836 */ /* 0x000fe20000000000 */
[----:B------:R-:W-:Y:S02]  /*0970*/  IABS R8, R15 ;  /* 0x0000000f00087213 */ /* 0x000fe40000000000 */
[----:B------:R-:W-:-:S03]  /*0980*/  R2UR UR7, R33 ;  /* 0x00000000210772ca */ /* 0x000fc600000e0000 */
[----:B------:R-:W-:-:S05]  /*0990*/  IMAD.HI.U32 R18, R13, R8, RZ ;  /* 0x000000080d127227 */ /* 0x000fca00078e00ff */
[----:B------:R-:W-:Y:S02]  /*09a0*/  IADD3 R19, PT, PT, -R18, RZ, RZ ;  /* 0x000000ff12137210 */ /* 0x000fe40007ffe1ff */
[----:B-1----:R-:W-:-:S04]  /*09b0*/  IABS R22, R16 ;  /* 0x0000001000167213 */ /* 0x002fc80000000000 */
[----:B------:R-:W0:Y:S01]  /*09c0*/  I2F.RP R20, R22 ;  /* 0x0000001600147306 */ /* 0x000e220000209400 */
[----:B------:R-:W-:Y:S02]  /*09d0*/  IMAD R19, R22, R19, R8 ;  /* 0x0000001316137224 */ /* 0x000fe400078e0208 */
[----:B------:R-:W-:-:S03]  /*09e0*/  IMAD.MOV.U32 R8, RZ, RZ, RZ ;  /* 0x000000ffff087224 */ /* 0x000fc600078e00ff */
[----:B------:R-:W-:Y:S02]  /*09f0*/  ISETP.GT.U32.AND P6, PT, R12, R19, PT ;  /* 0x000000130c00720c */ /* 0x000fe40003fc4070 */
[----:B0-----:R-:W0:Y:S11]  /*0a00*/  MUFU.RCP R20, R20 ;  /* 0x0000001400147308 */ /* 0x001e360000001000 */
[----:B------:R-:W-:-:S02]  /*0a10*/  @!P6 IADD3 R19, PT, PT, R19, -R22, RZ ;  /* 0x800000161313e210 */ /* 0x000fc40007ffe0ff */
[----:B------:R-:W-:Y:S02]  /*0a20*/  @!P6 IADD3 R18, PT, PT, R18, 0x1, RZ ;  /* 0x000000011212e810 */ /* 0x000fe40007ffe0ff */
[----:B------:R-:W-:Y:S01]  /*0a30*/  ISETP.GE.U32.AND P2, PT, R19, R12, PT ;  /* 0x0000000c1300720c */ /* 0x000fe20003f46070 */
[----:B------:R-:W-:Y:S01]  /*0a40*/  IMAD.MOV.U32 R12, RZ, RZ, R22 ;  /* 0x000000ffff0c7224 */ /* 0x000fe200078e0016 */
[----:B------:R-:W-:-:S04]  /*0a50*/  LOP3.LUT R19, R15, R16, RZ, 0x3c, !PT ;  /* 0x000000100f137212 */ /* 0x000fc800078e3cff */
[----:B------:R-:W-:Y:S01]  /*0a60*/  ISETP.GE.AND P5, PT, R19, RZ, PT ;  /* 0x000000ff1300720c */ /* 0x000fe20003fa6270 */
[----:B0-----:R-:W-:Y:S01]  /*0a70*/  VIADD R9, R20, 0xffffffe ;  /* 0x0ffffffe14097836 */ /* 0x001fe20000000000 */
[----:B------:R-:W-:-:S05]  /*0a80*/  IABS R20, R14 ;  /* 0x0000000e00147213 */ /* 0x000fca0000000000 */
[----:B------:R-:W-:Y:S01]  /*0a90*/  @P2 VIADD R18, R18, 0x1 ;  /* 0x0000000112122836 */ /* 0x000fe20000000000 */
[----:B------:R-:W-:Y:S01]  /*0aa0*/  ISETP.NE.AND P2, PT, R16, RZ, PT ;  /* 0x000000ff1000720c */ /* 0x000fe20003f45270 */
[----:B------:R-:W0:Y:S04]  /*0ab0*/  F2I.FTZ.U32.TRUNC.NTZ R9, R9 ;  /* 0x0000000900097305 */ /* 0x000e28000021f000 */
[----:B------:R-:W-:Y:S01]  /*0ac0*/  @!P5 IADD3 R18, PT, PT, -R18, RZ, RZ ;  /* 0x000000ff1212d210 */ /* 0x000fe20007ffe1ff */
[----:B0-----:R-:W-:-:S04]  /*0ad0*/  IMAD.MOV R13, RZ, RZ, -R9 ;  /* 0x000000ffff0d7224 */ /* 0x001fc800078e0a09 */
[----:B------:R-:W-:-:S04]  /*0ae0*/  IMAD R13, R13, R22, RZ ;  /* 0x000000160d0d7224 */ /* 0x000fc800078e02ff */
        /* <DEDUP_REMOVED lines=10> */
[----:B------:R-:W-:-:S04]  /*0b90*/  LOP3.LUT R9, RZ, R16, RZ, 0x33, !PT ;  /* 0x00000010ff097212 */ /* 0x000fc800078e33ff */
[----:B------:R-:W-:Y:S01]  /*0ba0*/  SEL R18, R9, R18, !P2 ;  /* 0x0000001209127207 */ /* 0x000fe20005000000 */
[----:B------:R-:W-:-:S04]  /*0bb0*/  @P4 VIADD R8, R8, 0x1 ;  /* 0x0000000108084836 */ /* 0x000fc80000000000 */
        /* <DEDUP_REMOVED lines=8> */
[----:B------:R-:W-:Y:S01]  /*0c40*/  IMAD.MOV R21, RZ, RZ, -R20 ;  /* 0x000000ffff157224 */ /* 0x000fe200078e0a14 */
[----:B------:R-:W-:Y:S02]  /*0c50*/  SEL R20, R20, RZ, P0 ;  /* 0x000000ff14147207 */ /* 0x000fe40000000000 */
        /* <DEDUP_REMOVED lines=47> */
[C---:B------:R-:W-:Y:S02]  /*0f50*/  LEA R16, R10.reuse, UR4, 0x2 ;  /* 0x000000040a107c11 */ /* 0x040fe4000f8e10ff */
[----:B-1----:R-:W-:Y:S02]  /*0f60*/  MOV R14, UR6 ;  /* 0x00000006000e7c02 */ /* 0x002fe40008000f00 */
[----:B------:R-:W-:Y:S01]  /*0f70*/  FSEL R15, R15, R8, P2 ;  /* 0x000000080f0f7208 */ /* 0x000fe20001000000 */
[----:B------:R-:W-:Y:S02]  /*0f80*/  IMAD R18, R3, 0x4, R16 ;  /* 0x0000000403127824 */ /* 0x000fe400078e0210 */
[----:B------:R-:W-:Y:S02]  /*0f90*/  IMAD.U32 R19, RZ, RZ, UR6 ;  /* 0x00000006ff137e24 */ /* 0x000fe4000f8e00ff */
[----:B------:R4:W-:Y:S01]  /*0fa0*/  STS [R16], R15 ;  /* 0x0000000f10007388 */ /* 0x0009e20000000800 */
[----:B------:R-:W-:-:S05]  /*0fb0*/  VIADD R10, R10, 0x800 ;  /* 0x000008000a0a7836 */ /* 0x000fca0000000000 */
        /* <DEDUP_REMOVED lines=10> */
.L_x_19460:
[----:B------:R-:W-:Y:S05]  /*1060*/  BSYNC.RECONVERGENT B0 ;  /* 0x0000000000007941 */ /* 0x000fea0003800200 */
.L_x_19459:
        /* <DEDUP_REMOVED lines=18> */
.L_x_19514:
[----:B------:R-:W-:Y:S02]  /*1190*/  MOV R12, R8 ;  /* 0x00000008000c7202 */ /* 0x000fe40000000f00 */
        /* <DEDUP_REMOVED lines=12> */
.L_x_19465:
        /* <DEDUP_REMOVED lines=8> */
[----:B------:R-:W4:Y:S04]  /*12e0*/  LDS.128 R16, [UR4+0x20] ;  /* 0x00002004ff107984 */ /* 0x000f280008000c00 */
[----:B------:R-:W5:Y:S04]  /*12f0*/  LDS.128 R24, [UR4+0x30] ;  /* 0x00003004ff187984 */ /* 0x000f680008000c00 */
[----:B-1-3--:R-:W1:Y:S04]  /*1300*/  LDS.128 R8, [UR4+0x40] ;  /* 0x00004004ff087984 */ /* 0x00ae680008000c00 */
[----:B------:R-:W3:Y:S01]  /*1310*/  LDS.128 R20, [UR4+0x50] ;  /* 0x00005004ff147984 */ /* 0x000ee20008000c00 */
[----:B----4-:R-:W-:-:S03]  /*1320*/  FMNMX3 R17, R12, R17, R18, !PT ;  /* 0x000000110c117276 */ /* 0x010fc60007800012 */
[----:B--2---:R-:W2:Y:S01]  /*1330*/  LDS.128 R12, [UR4+0x60] ;  /* 0x00006004ff0c7984 */ /* 0x004ea20008000c00 */
[----:B-----5:R-:W-:-:S04]  /*1340*/  FMNMX3 R17, R17, R19, R24, !PT ;  /* 0x0000001311117276 */ /* 0x020fc80007800018 */
[----:B------:R-:W-:Y:S02]  /*1350*/  FMNMX3 R25, R17, R25, R26, !PT ;  /* 0x0000001911197276 */ /* 0x000fe4000780001a */
[----:B------:R-:W4:Y:S02]  /*1360*/  LDS.128 R16, [UR4+0x70] ;  /* 0x00007004ff107984 */ /* 0x000f240008000c00 */
[----:B-1----:R-:W-:Y:S02]  /*1370*/  FMNMX3 R8, R25, R27, R8, !PT ;  /* 0x0000001b19087276 */ /* 0x002fe40007800008 */
[----:B------:R-:W1:Y:S02]  /*1380*/  LDS.128 R24, [UR4+0x80] ;  /* 0x00008004ff187984 */ /* 0x000e640008000c00 */
[----:B------:R-:W-:-:S04]  /*1390*/  FMNMX3 R8, R8, R9, R10, !PT ;  /* 0x0000000908087276 */ /* 0x000fc8000780000a */
[----:B---3--:R-:W-:Y:S02]  /*13a0*/  FMNMX3 R20, R8, R11, R20, !PT ;  /* 0x0000000b08147276 */ /* 0x008fe40007800014 */
[----:B------:R-:W3:Y:S02]  /*13b0*/  LDS.128 R8, [UR4+0x90] ;  /* 0x00009004ff087984 */ /* 0x000ee40008000c00 */
[----:B------:R-:W-:-:S04]  /*13c0*/  FMNMX3 R20, R20, R21, R22, !PT ;  /* 0x0000001514147276 */ /* 0x000fc80007800016 */
[----:B--2---:R-:W-:-:S04]  /*13d0*/  FMNMX3 R12, R20, R23, R12, !PT ;  /* 0x00000017140c7276 */ /* 0x004fc8000780000c */
[----:B------:R-:W-:-:S04]  /*13e0*/  FMNMX3 R12, R12, R13, R14, !PT ;  /* 0x0000000d0c0c7276 */ /* 0x000fc8000780000e */
[----:B----4-:R-:W-:-:S04]  /*13f0*/  FMNMX3 R12, R12, R15, R16, !PT ;  /* 0x0000000f0c0c7276 */ /* 0x010fc80007800010 */
[----:B------:R-:W-:-:S04]  /*1400*/  FMNMX3 R12, R12, R17, R18, !PT ;  /* 0x000000110c0c7276 */ /* 0x000fc80007800012 */
[----:B-1----:R-:W-:-:S04]  /*1410*/  FMNMX3 R12, R12, R19, R24, !PT ;  /* 0x000000130c0c7276 */ /* 0x002fc80007800018 */
[----:B------:R-:W-:-:S04]  /*1420*/  FMNMX3 R12, R12, R25, R26, !PT ;  /* 0x000000190c0c7276 */ /* 0x000fc8000780001a */
[----:B---3--:R-:W-:-:S04]  /*1430*/  FMNMX3 R8, R12, R27, R8, !PT ;  /* 0x0000001b0c087276 */ /* 0x008fc80007800008 */
[----:B------:R-:W-:-:S04]  /*1440*/  FMNMX3 R8, R8, R9, R10, !PT ;  /* 0x0000000908087276 */ /* 0x000fc8000780000a */
[----:B------:R-:W-:-:S05]  /*1450*/  FMNMX R8, R8, R11, !PT ;  /* 0x0000000b08087209 */ /* 0x000fca0007800000 */
[----:B------:R4:W-:Y:S02]  /*1460*/  STS [UR4+0xa4], R8 ;  /* 0x0000a408ff007988 */ /* 0x0009e40008000804 */
.L_x_19467:
[----:B------:R-:W-:Y:S05]  /*1470*/  BSYNC.RECONVERGENT B0 ;  /* 0x0000000000007941 */ /* 0x000fea0003800200 */
.L_x_19466:
[----:B------:R-:W5:Y:S01]  /*1480*/  LDCU.64 UR4, c[0x0][0x3f0] ;  /* 0x00007e00ff0477ac */ /* 0x000f620008000a00 */
[----:B-1--4-:R-:W1:Y:S01]  /*1490*/  S2R R8, SR_CgaCtaId ;  /* 0x0000000000087919 */ /* 0x012e620000008800 */
        /* <DEDUP_REMOVED lines=25> */
[----:B------:R-:W-:-:S03]  /*1630*/  IMAD.SHL.U32 R12, R12, 0x800000, RZ ;  /* 0x008000000c0c7824 */ /* 0x000fc600078e00ff */
[----:B------:R-:W-:-:S04]  /*1640*/  FFMA R14, R11, 1.4426950216293334961, -R14 ;  /* 0x3fb8aa3b0b0e7823 */ /* 0x000fc8000000080e */
[----:B------:R-:W-:-:S04]  /*1650*/  FFMA R14, R11, 1.925963033500011079e-08, R14 ;  /* 0x32a570600b0e7823 */ /* 0x000fc8000000000e */
[----:B------:R-:W1:Y:S02]  /*1660*/  MUFU.EX2 R11, R14 ;  /* 0x0000000e000b7308 */ /* 0x000e640000000800 */
[----:B-1----:R-:W-:Y:S01]  /*1670*/  FMUL R13, R12, R11 ;  /* 0x0000000b0c0d7220 */ /* 0x002fe20000400000 */
[----:B------:R-:W-:-:S03]  /*1680*/  MOV R12, R29 ;  /* 0x0000001d000c7202 */ /* 0x000fc60000000f00 */
        /* <DEDUP_REMOVED lines=31> */
[----:B------:R1:W-:Y:S06]  /*1880*/  STS [R30+0x2000], R13 ;  /* 0x0020000d1e007388 */ /* 0x0003ec0000000800 */
.L_x_19471:
[----:B------:R-:W-:Y:S05]  /*1890*/  BSYNC.RECONVERGENT B1 ;  /* 0x0000000000017941 */ /* 0x000fea0003800200 */
.L_x_19470:
[----:B------:R-:W-:-:S04]  /*18a0*/  ISETP.GE.U32.AND P0, PT, R2, 0xc00, PT ;  /* 0x00000c000200780c */ /* 0x000fc80003f06070 */
[----:B------:R-:W-:-:S13]  /*18b0*/  ISETP.GE.U32.AND.EX P0, PT, R4, RZ, PT, P0 ;  /* 0x000000ff0400720c */ /* 0x000fda0003f06100 */
[----:B------:R-:W-:Y:S05]  /*18c0*/  @!P0 BRA `(.L_x_19469) ;  /* 0x0000000000e48947 */ /* 0x000fea0003800000 */
[----:B-1--4-:R-:W-:-:S05]  /*18d0*/  VIADD R13, R9, 0x150 ;  /* 0x00000150090d7836 */ /* 0x012fca0000000000 */
[----:B------:R-:W-:-:S07]  /*18e0*/  LEA R13, R8, R13, 0x18 ;  /* 0x0000000d080d7211 */ /* 0x000fce00078ec0ff */
.L_x_19472:
[C---:B-12---:R-:W-:Y:S01]  /*18f0*/  LEA R14, R12.reuse, R13, 0x2 ;  /* 0x0000000d0c0e7211 */ /* 0x046fe200078e10ff */
[----:B------:R-:W-:Y:S02]  /*1900*/  IMAD.MOV.U32 R26, RZ, RZ, 0x3bbb989d ;  /* 0x3bbb989dff1a7424 */ /* 0x000fe400078e00ff */
[----:B------:R-:W-:Y:S02]  /*1910*/  IMAD.MOV.U32 R25, RZ, RZ, 0x437c0000 ;  /* 0x437c0000ff197424 */ /* 0x000fe400078e00ff */
[----:B------:R-:W3:Y:S01]  /*1920*/  LDS R15, [R14] ;  /* 0x000000000e0f7984 */ /* 0x000ee20000000800 */
[----:B------:R-:W-:-:S03]  /*1930*/  VIADD R12, R12, 0x1000 ;  /* 0x000010000c0c7836 */ /* 0x000fc60000000000 */
[----:B------:R-:W1:Y:S02]  /*1940*/  LDS R19, [R14+0x1000] ;  /* 0x001000000e137984 */ /* 0x000e640000000800 */
[----:B------:R-:W-:Y:S02]  /*1950*/  ISETP.GE.U32.AND P0, PT, R12, UR4, PT ;  /* 0x000000040c007c0c */ /* 0x000fe4000bf06070 */
[----:B------:R-:W2:Y:S02]  /*1960*/  LDS R21, [R14+0x2000] ;  /* 0x002000000e157984 */ /* 0x000ea40000000800 */
[----:B------:R-:W-:Y:S02]  /*1970*/  ISETP.GE.U32.AND.EX P0, PT, RZ, UR5, PT, P0 ;  /* 0x00000005ff007c0c */ /* 0x000fe4000bf06100 */
[----:B------:R-:W4:Y:S01]  /*1980*/  LDS R23, [R14+0x3000] ;  /* 0x003000000e177984 */ /* 0x000f220000000800 */
[----:B---3--:R-:W-:-:S04]  /*1990*/  FADD R17, -R10, R15 ;  /* 0x0000000f0a117221 */ /* 0x008fc80000000100 */
[----:B------:R-:W-:Y:S01]  /*19a0*/  FFMA.SAT R15, R17, R26, 0.5 ;  /* 0x3f000000110f7423 */ /* 0x000fe2000000201a */
[----:B-1----:R-:W-:-:S03]  /*19b0*/  FADD R19, -R10, R19 ;  /* 0x000000130a137221 */ /* 0x002fc60000000100 */
[-C--:B------:R-:W-:Y:S01]  /*19c0*/  FFMA.RM R15, R15, R25.reuse, 12582913 ;  /* 0x4b4000010f0f7423 */ /* 0x080fe20000004019 */
[-C--:B------:R-:W-:Y:S01]  /*19d0*/  FFMA.SAT R20, R19, R26.reuse, 0.5 ;  /* 0x3f00000013147423 */ /* 0x080fe2000000201a */
[C---:B--2---:R-:W-:Y:S02]  /*19e0*/  FADD R21, -R10.reuse, R21 ;  /* 0x000000150a157221 */ /* 0x044fe40000000100 */
[----:B------:R-:W-:Y:S01]  /*19f0*/  FADD R16, R15, -12583039 ;  /* 0xcb40007f0f107421 */ /* 0x000fe20000000000 */
[----:B----4-:R-:W-:Y:S01]  /*1a00*/  FADD R23, -R10, R23 ;  /* 0x000000170a177221 */ /* 0x010fe20000000100 */
[----:B------:R-:W-:Y:S02]  /*1a10*/  FFMA.SAT R22, R21, R26, 0.5 ;  /* 0x3f00000015167423 */ /* 0x000fe4000000201a */
[----:B------:R-:W-:Y:S01]  /*1a20*/  FFMA R18, R17, 1.4426950216293334961, -R16 ;  /* 0x3fb8aa3b11127823 */ /* 0x000fe20000000810 */
[----:B------:R-:W-:-:S03]  /*1a30*/  FFMA.RM R16, R20, R25, 12582913 ;  /* 0x4b40000114107423 */ /* 0x000fc60000004019 */
[----:B------:R-:W-:Y:S01]  /*1a40*/  FFMA R17, R17, 1.925963033500011079e-08, R18 ;  /* 0x32a5706011117823 */ /* 0x000fe20000000012 */
[C---:B------:R-:W-:Y:S01]  /*1a50*/  FADD R18, R16.reuse, -12583039 ;  /* 0xcb40007f10127421 */ /* 0x040fe20000000000 */
[----:B------:R-:W-:-:S03]  /*1a60*/  SHF.L.U32 R16, R16, 0x17, RZ ;  /* 0x0000001710107819 */ /* 0x000fc600000006ff */
[----:B------:R-:W-:Y:S01]  /*1a70*/  FFMA R20, R19, 1.4426950216293334961, -R18 ;  /* 0x3fb8aa3b13147823 */ /* 0x000fe20000000812 */
[-C--:B------:R-:W-:Y:S01]  /*1a80*/  FFMA.RM R18, R22, R25.reuse, 12582913 ;  /* 0x4b40000116127423 */ /* 0x080fe20000004019 */
[----:B------:R-:W-:Y:S01]  /*1a90*/  FFMA.SAT R22, R23, R26, 0.5 ;  /* 0x3f00000017167423 */ /* 0x000fe2000000201a */
[----:B------:R-:W1:Y:S01]  /*1aa0*/  MUFU.EX2 R17, R17 ;  /* 0x0000001100117308 */ /* 0x000e620000000800 */
[----:B------:R-:W-:Y:S01]  /*1ab0*/  FFMA R19, R19, 1.925963033500011079e-08, R20 ;  /* 0x32a5706013137823 */ /* 0x000fe20000000014 */
[----:B------:R-:W-:Y:S01]  /*1ac0*/  FADD R20, R18, -12583039 ;  /* 0xcb40007f12147421 */ /* 0x000fe20000000000 */
[----:B------:R-:W-:Y:S01]  /*1ad0*/  FFMA.RM R22, R22, R25, 12582913 ;  /* 0x4b40000116167423 */ /* 0x000fe20000004019 */
[----:B------:R-:W-:Y:S02]  /*1ae0*/  IMAD.SHL.U32 R18, R18, 0x800000, RZ ;  /* 0x0080000012127824 */ /* 0x000fe400078e00ff */
[----:B------:R-:W-:Y:S01]  /*1af0*/  FFMA R20, R21, 1.4426950216293334961, -R20 ;  /* 0x3fb8aa3b15147823 */ /* 0x000fe20000000814 */
[C---:B------:R-:W-:Y:S01]  /*1b00*/  FADD R26, R22.reuse, -12583039 ;  /* 0xcb40007f161a7421 */ /* 0x040fe20000000000 */
[----:B------:R-:W2:Y:S01]  /*1b10*/  MUFU.EX2 R19, R19 ;  /* 0x0000001300137308 */ /* 0x000ea20000000800 */
[----:B------:R-:W-:-:S02]  /*1b20*/  IMAD.SHL.U32 R22, R22, 0x800000, RZ ;  /* 0x0080000016167824 */ /* 0x000fc400078e00ff */
        /* <DEDUP_REMOVED lines=19> */
.L_x_19469:
[----:B------:R-:W-:Y:S05]  /*1c60*/  BSYNC.RECONVERGENT B0 ;  /* 0x0000000000007941 */ /* 0x000fea0003800200 */
.L_x_19468:
[----:B-1----:R-:W-:Y:S01]  /*1c70*/  MOV R17, R11 ;  /* 0x0000000b00117202 */ /* 0x002fe20000000f00 */
[----:B------:R-:W-:Y:S01]  /*1c80*/  @P5 VIADD R9, R9, 0xa8 ;  /* 0x000000a809095836 */ /* 0x000fe20000000000 */
[----:B------:R-:W-:Y:S01]  /*1c90*/  ISETP.GT.AND P0, PT, R7, 0xf, PT ;  /* 0x0000000f0700780c */ /* 0x000fe20003f04270 */
[----:B------:R-:W-:Y:S01]  /*1ca0*/  BSSY.RECONVERGENT B0, `(.L_x_19473) ;  /* 0x000003b000007945 */ /* 0x000fe20003800200 */
[----:B------:R-:W-:Y:S01]  /*1cb0*/  @P5 SHF.R.U32.HI R11, RZ, 0x3, R0 ;  /* 0x00000003ff0b5819 */ /* 0x000fe20000011600 */
[----:B---3--:R-:W1:Y:S01]  /*1cc0*/  SHFL.DOWN PT, R10, R17, 0x1, 0x1f ;  /* 0x08201f00110a7f89 */ /* 0x008e6200000e0000 */
        /* <DEDUP_REMOVED lines=15> */
[----:B------:R-:W3:Y:S04]  /*1dc0*/  LDS R16, [R24+0xcc] ;  /* 0x0000cc0018107984 */ /* 0x000ee80000000800 */
[----:B--2-4-:R-:W2:Y:S04]  /*1dd0*/  LDS.128 R12, [R24+0xd0] ;  /* 0x0000d000180c7984 */ /* 0x014ea80000000c00 */
[----:B------:R-:W4:Y:S04]  /*1de0*/  LDS.128 R20, [R24+0xe0] ;  /* 0x0000e00018147984 */ /* 0x000f280000000c00 */
[----:B-1----:R-:W1:Y:S01]  /*1df0*/  LDS.128 R8, [R24+0xf0] ;  /* 0x0000f00018087984 */ /* 0x002e620000000c00 */
[----:B---3--:R-:W-:-:S04]  /*1e00*/  FADD R17, R17, R16 ;  /* 0x0000001011117221 */ /* 0x008fc80000000000 */
[----:B--2---:R-:W-:Y:S02]  /*1e10*/  FADD R12, R17, R12 ;  /* 0x0000000c110c7221 */ /* 0x004fe40000000000 */
[----:B------:R-:W2:Y:S02]  /*1e20*/  LDS.128 R16, [R24+0x100] ;  /* 0x0001000018107984 */ /* 0x000ea40000000c00 */
[----:B------:R-:W-:-:S04]  /*1e30*/  FADD R13, R12, R13 ;  /* 0x0000000d0c0d7221 */ /* 0x000fc80000000000 */
[----:B------:R-:W-:-:S04]  /*1e40*/  FADD R14, R13, R14 ;  /* 0x0000000e0d0e7221 */ /* 0x000fc80000000000 */
[----:B------:R-:W-:-:S04]  /*1e50*/  FADD R15, R14, R15 ;  /* 0x0000000f0e0f7221 */ /* 0x000fc80000000000 */
[----:B----4-:R-:W-:Y:S02]  /*1e60*/  FADD R20, R15, R20 ;  /* 0x000000140f147221 */ /* 0x010fe40000000000 */
[----:B------:R-:W3:Y:S02]  /*1e70*/  LDS.128 R12, [R24+0x110] ;  /* 0x00011000180c7984 */ /* 0x000ee40000000c00 */
        /* <DEDUP_REMOVED lines=13> */
[----:B---3--:R-:W-:-:S04]  /*1f50*/  FADD R12, R19, R12 ;  /* 0x0000000c130c7221 */ /* 0x008fc80000000000 */
        /* <DEDUP_REMOVED lines=14> */
[----:B------:R3:W-:Y:S02]  /*2040*/  STS [R24+0x14c], R13 ;  /* 0x00014c0d18007388 */ /* 0x0007e40000000800 */
.L_x_19474:
[----:B------:R-:W-:Y:S05]  /*2050*/  BSYNC.RECONVERGENT B0 ;  /* 0x0000000000007941 */ /* 0x000fea0003800200 */
.L_x_19473:
[----:B------:R-:W-:Y:S01]  /*2060*/  BAR.SYNC.DEFER_BLOCKING 0x0 ;  /* 0x0000000000007b1d */ /* 0x000fe20000010000 */
[----:B------:R-:W-:-:S05]  /*2070*/  ISETP.GE.AND P0, PT, R0, R3, PT ;  /* 0x000000030000720c */ /* 0x000fca0003f06270 */
[----:B------:R-:W0:Y:S01]  /*2080*/  LDCU.64 UR8, c[0x0][0x3d8] ;  /* 0x00007b00ff0877ac */ /* 0x000e220008000a00 */
[----:B------:R-:W-:Y:S01]  /*2090*/  BSSY.RECONVERGENT B0, `(.L_x_19475) ;  /* 0x0000149000007945 */ /* 0x000fe20003800200 */
[----:B------:R-:W0:Y:S06]  /*20a0*/  LDCU.64 UR6, c[0x0][0x3e0] ;  /* 0x00007c00ff0677ac */ /* 0x000e2c0008000a00 */
[----:B------:R-:W-:Y:S05]  /*20b0*/  @P0 BRA `(.L_x_19476) ;  /* 0x0000001400180947 */ /* 0x000fea0003800000 */
[----:B-1----:R1:W0:Y:S01]  /*20c0*/  LDS R9, [R24+0x14c] ;  /* 0x00014c0018097984 */ /* 0x0022220000000800 */
[----:B------:R-:W-:Y:S01]  /*20d0*/  LOP3.LUT R19, R31, 0xc00, RZ, 0xc0, !PT ;  /* 0x00000c001f137812 */ /* 0x000fe200078ec0ff */
[----:B------:R-:W-:Y:S01]  /*20e0*/  BSSY.RECONVERGENT B3, `(.L_x_19477) ;  /* 0x000008e000037945 */ /* 0x000fe20003800200 */
[----:B------:R-:W-:Y:S02]  /*20f0*/  IMAD.MOV.U32 R12, RZ, RZ, R0 ;  /* 0x000000ffff0c7224 */ /* 0x000fe400078e0000 */
[----:B------:R-:W-:-:S13]  /*2100*/  ISETP.NE.AND P0, PT, R19, 0xc00, PT ;  /* 0x00000c001300780c */ /* 0x000fda0003f05270 */
[----:B-1----:R-:W-:Y:S05]  /*2110*/  @!P0 BRA `(.L_x_19478) ;  /* 0x0000000800288947 */ /* 0x002fea0003800000 */
        /* <DEDUP_REMOVED lines=10> */
[----:B--2---:R-:W-:-:S07]  /*21c0*/  MOV R14, 0x21e0 ;  /* 0x000021e0000e7802 */ /* 0x004fce0000000f00 */
[----:B---34-:R-:W-:Y:S05]  /*21d0*/  CALL.REL.NOINC `($__internal_316_$__cuda_sm3x_div_rn_noftz_f32_slowpath) ;  /* 0x0000001400747944 */ /* 0x018fea0003c00000 */
[----:B------:R-:W-:-:S07]  /*21e0*/  MOV R16, R17 ;  /* 0x0000001100107202 */ /* 0x000fce0000000f00 */
.L_x_19480:
[----:B------:R-:W-:Y:S05]  /*21f0*/  BSYNC.RECONVERGENT B4 ;  /* 0x0000000000047941 */ /* 0x000fea0003800200 */
.L_x_19479:
        /* <DEDUP_REMOVED lines=12> */
[----:B--2---:R-:W-:-:S07]  /*22c0*/  MOV R14, 0x22e0 ;  /* 0x000022e0000e7802 */ /* 0x004fce0000000f00 */
[----:B---34-:R-:W-:Y:S05]  /*22d0*/  CALL.REL.NOINC `($__internal_316_$__cuda_sm3x_div_rn_noftz_f32_slowpath) ;  /* 0x0000001400347944 */ /* 0x018fea0003c00000 */
.L_x_19482:
[----:B------:R-:W-:Y:S05]  /*22e0*/  BSYNC.RECONVERGENT B4 ;  /* 0x0000000000047941 */ /* 0x000fea0003800200 */
.L_x_19481:
[----:B------:R-:W0:Y:S01]  /*22f0*/  LDCU.64 UR4, c[0x0][0x3e0] ;  /* 0x00007c00ff0477ac */ /* 0x000e220008000a00 */
[----:B------:R-:W-:Y:S02]  /*2300*/  HFMA2 R11, -RZ, RZ, 0, 0 ;  /* 0x00000000ff0b7431 */ /* 0x000fe400000001ff */
[----:B------:R-:W-:Y:S01]  /*2310*/  IMAD.SHL.U32 R10, R0, 0x2, RZ ;  /* 0x00000002000a7824 */ /* 0x000fe200078e00ff */
[----:B------:R-:W-:Y:S02]  /*2320*/  R2UR UR10, R32 ;  /* 0x00000000200a72ca */ /* 0x000fe400000e0000 */
[----:B------:R-:W-:Y:S02]  /*2330*/  R2UR UR11, R33 ;  /* 0x00000000210b72ca */ /* 0x000fe400000e0000 */
[----:B------:R-:W-:Y:S01]  /*2340*/  MOV R12, R29 ;  /* 0x0000001d000c7202 */ /* 0x000fe20000000f00 */
[----:B0-----:R-:W-:Y:S02]  /*2350*/  IMAD R8, R6, UR4, RZ ;  /* 0x0000000406087c24 */ /* 0x001fe4000f8e02ff */
[----:B------:R-:W-:-:S04]  /*2360*/  IMAD.WIDE.U32 R10, R5, UR4, R10 ;  /* 0x00000004050a7c25 */ /* 0x000fc8000f8e000a */
[----:B---34-:R-:W-:Y:S01]  /*2370*/  IMAD R13, R5, UR5, R8 ;  /* 0x00000005050d7c24 */ /* 0x018fe2000f8e0208 */
[----:B------:R-:W0:Y:S03]  /*2380*/  LDCU.64 UR4, c[0x0][0x3d8] ;  /* 0x00007b00ff0477ac */ /* 0x000e260008000a00 */
[----:B------:R-:W-:-:S05]  /*2390*/  IMAD.IADD R13, R11, 0x1, R13 ;  /* 0x000000010b0d7824 */ /* 0x000fca00078e020d */
[----:B------:R-:W-:-:S05]  /*23a0*/  LEA.HI R8, P0, R13, R10, RZ, 0x1 ;  /* 0x0000000a0d087211 */ /* 0x000fca00078108ff */
[----:B--2---:R-:W-:Y:S02]  /*23b0*/  IMAD.SHL.U32 R14, R8, 0x4, RZ ;  /* 0x00000004080e7824 */ /* 0x004fe400078e00ff */
        /* <DEDUP_REMOVED lines=21> */
[----:B------:R-:W-:Y:S05]  /*2510*/  CALL.REL.NOINC `($__internal_316_$__cuda_sm3x_div_rn_noftz_f32_slowpath) ;  /* 0x0000001000a47944 */ /* 0x000fea0003c00000 */
[----:B------:R-:W-:-:S07]  /*2520*/  IMAD.MOV.U32 R16, RZ, RZ, R17 ;  /* 0x000000ffff107224 */ /* 0x000fce00078e0011 */
.L_x_19484:
[----:B------:R-:W-:Y:S05]  /*2530*/  BSYNC.RECONVERGENT B4 ;  /* 0x0000000000047941 */ /* 0x000fea0003800200 */
.L_x_19483:
        /* <DEDUP_REMOVED lines=12> */
[----:B------:R-:W-:Y:S05]  /*2600*/  CALL.REL.NOINC `($__internal_316_$__cuda_sm3x_div_rn_noftz_f32_slowpath) ;  /* 0x0000001000687944 */ /* 0x000fea0003c00000 */
.L_x_19486:
[----:B------:R-:W-:Y:S05]  /*2610*/  BSYNC.RECONVERGENT B4 ;  /* 0x0000000000047941 */ /* 0x000fea0003800200 */
.L_x_19485:
        /* <DEDUP_REMOVED lines=30> */
.L_x_19488:
[----:B------:R-:W-:Y:S05]  /*2800*/  BSYNC.RECONVERGENT B4 ;  /* 0x0000000000047941 */ /* 0x000fea0003800200 */
.L_x_19487:
        /* <DEDUP_REMOVED lines=13> */
.L_x_19490:
[----:B------:R-:W-:Y:S05]  /*28e0*/  BSYNC.RECONVERGENT B4 ;  /* 0x0000000000047941 */ /* 0x000fea0003800200 */
.L_x_19489:
        /* <DEDUP_REMOVED lines=13> */
.L_x_19478:
[----:B0-----:R-:W-:Y:S05]  /*29c0*/  BSYNC.RECONVERGENT B3 ;  /* 0x0000000000037941 */ /* 0x001fea0003800200 */
.L_x_19477:
[----:B------:R-:W-:-:S13]  /*29d0*/  ISETP.GE.U32.AND P0, PT, R31, 0xc00, PT ;  /* 0x00000c001f00780c */ /* 0x000fda0003f06070 */
[----:B------:R-:W-:Y:S05]  /*29e0*/  @!P0 BRA `(.L_x_19476) ;  /* 0x0000000800cc8947 */ /* 0x000fea0003800000 */
.L_x_19507:
        /* <DEDUP_REMOVED lines=11> */
[----:B-1----:R-:W-:-:S04]  /*2aa0*/  FFMA R16, R8, R10, RZ ;  /* 0x0000000a08107223 */ /* 0x002fc800000000ff */
[----:B------:R-:W-:-:S04]  /*2ab0*/  FFMA R11, -R9, R16, R10 ;  /* 0x00000010090b7223 */ /* 0x000fc8000000010a */
[----:B------:R-:W-:Y:S01]  /*2ac0*/  FFMA R16, R8, R11, R16 ;  /* 0x0000000b08107223 */ /* 0x000fe20000000010 */
[----:B0-----:R-:W-:Y:S06]  /*2ad0*/  @!P0 BRA `(.L_x_19492) ;  /* 0x0000000000108947 */ /* 0x001fec0003800000 */
[----:B------:R-:W-:Y:S01]  /*2ae0*/  IMAD.MOV.U32 R8, RZ, RZ, R10 ;  /* 0x000000ffff087224 */ /* 0x000fe200078e000a */
[----:B--2---:R-:W-:-:S07]  /*2af0*/  MOV R14, 0x2b10 ;  /* 0x00002b10000e7802 */ /* 0x004fce0000000f00 */
[----:B---34-:R-:W-:Y:S05]  /*2b00*/  CALL.REL.NOINC `($__internal_316_$__cuda_sm3x_div_rn_noftz_f32_slowpath) ;  /* 0x0000000c00287944 */ /* 0x018fea0003c00000 */
[----:B------:R-:W-:-:S07]  /*2b10*/  IMAD.MOV.U32 R16, RZ, RZ, R17 ;  /* 0x000000ffff107224 */ /* 0x000fce00078e0011 */
.L_x_19492:
[----:B------:R-:W-:Y:S05]  /*2b20*/  BSYNC.RECONVERGENT B3 ;  /* 0x0000000000037941 */ /* 0x000fea0003800200 */
.L_x_19491:
[----:B------:R-:W-:Y:S01]  /*2b30*/  LEA R20, R3, R22, 0x2 ;  /* 0x0000001603147211 */ /* 0x000fe200078e10ff */
        /* <DEDUP_REMOVED lines=12> */
[----:B---34-:R-:W-:Y:S05]  /*2c00*/  CALL.REL.NOINC `($__internal_316_$__cuda_sm3x_div_rn_noftz_f32_slowpath) ;  /* 0x0000000800e87944 */ /* 0x018fea0003c00000 */
.L_x_19494:
[----:B------:R-:W-:Y:S05]  /*2c10*/  BSYNC.RECONVERGENT B3 ;  /* 0x0000000000037941 */ /* 0x000fea0003800200 */
.L_x_19493:
[----:B------:R-:W-:Y:S01]  /*2c20*/  HFMA2 R11, -RZ, RZ, 0, 0 ;  /* 0x00000000ff0b7431 */ /* 0x000fe200000001ff */
[----:B---3--:R-:W0:Y:S01]  /*2c30*/  LDS R24, [R22+0x1000] ;  /* 0x0010000016187984 */ /* 0x008e220000000800 */
[----:B------:R-:W-:Y:S01]  /*2c40*/  IMAD.SHL.U32 R10, R12, 0x2, RZ ;  /* 0x000000020c0a7824 */ /* 0x000fe200078e00ff */
[----:B------:R-:W1:Y:S01]  /*2c50*/  MUFU.RCP R18, R9 ;  /* 0x0000000900127308 */ /* 0x000e620000001000 */
[----:B------:R-:W-:Y:S01]  /*2c60*/  IMAD R8, R6, UR6, RZ ;  /* 0x0000000606087c24 */ /* 0x000fe2000f8e02ff */
[----:B------:R-:W-:Y:S01]  /*2c70*/  R2UR UR4, R32 ;  /* 0x00000000200472ca */ /* 0x000fe200000e0000 */
[----:B------:R-:W-:Y:S01]  /*2c80*/  BSSY.RECONVERGENT B3, `(.L_x_19495) ;  /* 0x0000018000037945 */ /* 0x000fe20003800200 */
[----:B------:R-:W-:Y:S01]  /*2c90*/  R2UR UR5, R33 ;  /* 0x00000000210572ca */ /* 0x000fe200000e0000 */
[C---:B----4-:R-:W-:Y:S02]  /*2ca0*/  IMAD R13, R5.reuse, UR7, R8 ;  /* 0x00000007050d7c24 */ /* 0x050fe4000f8e0208 */
        /* <DEDUP_REMOVED lines=19> */
[----:B------:R-:W-:Y:S05]  /*2de0*/  CALL.REL.NOINC `($__internal_316_$__cuda_sm3x_div_rn_noftz_f32_slowpath) ;  /* 0x0000000800707944 */ /* 0x000fea0003c00000 */
[----:B------:R-:W-:-:S07]  /*2df0*/  IMAD.MOV.U32 R18, RZ, RZ, R17 ;  /* 0x000000ffff127224 */ /* 0x000fce00078e0011 */
.L_x_19496:
[----:B------:R-:W-:Y:S05]  /*2e00*/  BSYNC.RECONVERGENT B3 ;  /* 0x0000000000037941 */ /* 0x000fea0003800200 */
.L_x_19495:
        /* <DEDUP_REMOVED lines=13> */
[----:B------:R-:W-:-:S07]  /*2ee0*/  IMAD.MOV.U32 R19, RZ, RZ, R17 ;  /* 0x000000ffff137224 */ /* 0x000fce00078e0011 */
.L_x_19498:
[----:B------:R-:W-:Y:S05]  /*2ef0*/  BSYNC.RECONVERGENT B3 ;  /* 0x0000000000037941 */ /* 0x000fea0003800200 */
.L_x_19497:
        /* <DEDUP_REMOVED lines=24> */
[----:B------:R-:W-:Y:S05]  /*3080*/  CALL.REL.NOINC `($__internal_316_$__cuda_sm3x_div_rn_noftz_f32_slowpath) ;  /* 0x0000000400c87944 */ /* 0x000fea0003c00000 */
[----:B------:R-:W-:-:S07]  /*3090*/  MOV R16, R17 ;  /* 0x0000001100107202 */ /* 0x000fce0000000f00 */
.L_x_19500:
[----:B------:R-:W-:Y:S05]  /*30a0*/  BSYNC.RECONVERGENT B3 ;  /* 0x0000000000037941 */ /* 0x000fea0003800200 */
.L_x_19499:
        /* <DEDUP_REMOVED lines=12> */
[----:B------:R-:W-:Y:S05]  /*3170*/  CALL.REL.NOINC `($__internal_316_$__cuda_sm3x_div_rn_noftz_f32_slowpath) ;  /* 0x00000004008c7944 */ /* 0x000fea0003c00000 */
.L_x_19502:
[----:B------:R-:W-:Y:S05]  /*3180*/  BSYNC.RECONVERGENT B3 ;  /* 0x0000000000037941 */ /* 0x000fea0003800200 */
.L_x_19501:
        /* <DEDUP_REMOVED lines=26> */
.L_x_19504:
[----:B------:R-:W-:Y:S05]  /*3330*/  BSYNC.RECONVERGENT B3 ;  /* 0x0000000000037941 */ /* 0x000fea0003800200 */
.L_x_19503:
        /* <DEDUP_REMOVED lines=14> */
.L_x_19506:
[----:B------:R-:W-:Y:S05]  /*3420*/  BSYNC.RECONVERGENT B3 ;  /* 0x0000000000037941 */ /* 0x000fea0003800200 */
.L_x_19505:
        /* <DEDUP_REMOVED lines=15> */
.L_x_19476:
[----:B0-----:R-:W-:Y:S05]  /*3520*/  BSYNC.RECONVERGENT B0 ;  /* 0x0000000000007941 */ /* 0x001fea0003800200 */
.L_x_19475:
[----:B------:R-:W0:Y:S01]  /*3530*/  LDCU.64 UR4, c[0x0][0x3e8] ;  /* 0x00007d00ff0477ac */ /* 0x000e220008000a00 */
[----:B------:R-:W-:-:S05]  /*3540*/  IADD3 R5, P0, PT, R28, R5, RZ ;  /* 0x000000051c057210 */ /* 0x000fca0007f1e0ff */
[----:B------:R-:W-:Y:S01]  /*3550*/  IMAD.X R6, RZ, RZ, R6, P0 ;  /* 0x000000ffff067224 */ /* 0x000fe200000e0606 */
[----:B0-----:R-:W-:-:S04]  /*3560*/  ISETP.GE.U32.AND P0, PT, R5, UR4, PT ;  /* 0x0000000405007c0c */ /* 0x001fc8000bf06070 */
[----:B------:R-:W-:-:S13]  /*3570*/  ISETP.GE.AND.EX P0, PT, R6, UR5, PT, P0 ;  /* 0x0000000506007c0c */ /* 0x000fda000bf06300 */
[----:B------:R-:W-:Y:S05]  /*3580*/  @!P0 BRA `(.L_x_19508) ;  /* 0xffffffcc00588947 */ /* 0x000fea000383ffff */
[----:B------:R-:W-:Y:S05]  /*3590*/  EXIT ;  /* 0x000000000000794d */ /* 0x000fea0003800000 */
.L_x_19464:
[----:B------:R-:W-:Y:S02]  /*35a0*/  HFMA2 R12, -RZ, RZ, 0, 5.9604644775390625e-08 ;  /* 0x00000001ff0c7431 */ /* 0x000fe400000001ff */
[----:B------:R-:W-:Y:S02]  /*35b0*/  IMAD.MOV.U32 R13, RZ, RZ, R17 ;  /* 0x000000ffff0d7224 */ /* 0x000fe400078e0011 */
[----:B------:R-:W-:Y:S02]  /*35c0*/  IMAD.MOV.U32 R11, RZ, RZ, 0x1f ;  /* 0x0000001fff0b7424 */ /* 0x000fe400078e00ff */
[----:B------:R-:W-:-:S07]  /*35d0*/  IMAD.MOV.U32 R15, RZ, RZ, -0x1 ;  /* 0xffffffffff0f7424 */ /* 0x000fce00078e00ff */
[----:B0-----:R-:W-:Y:S05]  /*35e0*/  WARPSYNC.COLLECTIVE R15, `(.L_x_19509) ;  /* 0x000000000f087348 */ /* 0x001fea0003c00000 */
[----:B------:R1:W2:Y:S02]  /*35f0*/  SHFL.DOWN P6, R14, R13, R12, R11 ;  /* 0x0800000c0d0e7389 */ /* 0x0002a400000c000b */
[----:B012---:R-:W-:Y:S05]  /*3600*/  ENDCOLLECTIVE ;  /* 0x000000000000791b */ /* 0x007fea0003800000 */
.L_x_19509:
[----:B------:R-:W-:Y:S01]  /*3610*/  IMAD.MOV.U32 R12, RZ, RZ, 0x2 ;  /* 0x00000002ff0c7424 */ /* 0x000fe200078e00ff */
[----:B------:R-:W-:-:S04]  /*3620*/  @!P1 FMNMX R17, R14, R17, !PT ;  /* 0x000000110e119209 */ /* 0x000fc80007800000 */
[----:B------:R-:W-:-:S07]  /*3630*/  MOV R13, R17 ;  /* 0x00000011000d7202 */ /* 0x000fce0000000f00 */
[----:B------:R-:W-:Y:S05]  /*3640*/  WARPSYNC.COLLECTIVE R15, `(.L_x_19510) ;  /* 0x000000000f087348 */ /* 0x000fea0003c00000 */
[----:B------:R0:W1:Y:S02]  /*3650*/  SHFL.DOWN P6, R14, R13, R12, R11 ;  /* 0x0800000c0d0e7389 */ /* 0x00006400000c000b */
[----:B01----:R-:W-:Y:S05]  /*3660*/  ENDCOLLECTIVE ;  /* 0x000000000000791b */ /* 0x003fea0003800000 */
.L_x_19510:
[----:B------:R-:W-:Y:S01]  /*3670*/  HFMA2 R12, -RZ, RZ, 0, 2.384185791015625e-07 ;  /* 0x00000004ff0c7431 */ /* 0x000fe200000001ff */
[----:B------:R-:W-:-:S05]  /*3680*/  @!P2 FMNMX R17, R17, R14, !PT ;  /* 0x0000000e1111a209 */ /* 0x000fca0007800000 */
[----:B------:R-:W-:-:S07]  /*3690*/  IMAD.MOV.U32 R13, RZ, RZ, R17 ;  /* 0x000000ffff0d7224 */ /* 0x000fce00078e0011 */
[----:B------:R-:W-:Y:S05]  /*36a0*/  WARPSYNC.COLLECTIVE R15, `(.L_x_19511) ;  /* 0x000000000f087348 */ /* 0x000fea0003c00000 */
[----:B------:R0:W1:Y:S02]  /*36b0*/  SHFL.DOWN P6, R14, R13, R12, R11 ;  /* 0x0800000c0d0e7389 */ /* 0x00006400000c000b */
[----:B01----:R-:W-:Y:S05]  /*36c0*/  ENDCOLLECTIVE ;  /* 0x000000000000791b */ /* 0x003fea0003800000 */
.L_x_19511:
[----:B------:R-:W-:Y:S01]  /*36d0*/  IMAD.MOV.U32 R12, RZ, RZ, 0x8 ;  /* 0x00000008ff0c7424 */ /* 0x000fe200078e00ff */
[----:B------:R-:W-:-:S05]  /*36e0*/  @!P3 FMNMX R17, R17, R14, !PT ;  /* 0x0000000e1111b209 */ /* 0x000fca0007800000 */
[----:B------:R-:W-:-:S07]  /*36f0*/  IMAD.MOV.U32 R13, RZ, RZ, R17 ;  /* 0x000000ffff0d7224 */ /* 0x000fce00078e0011 */
[----:B------:R-:W-:Y:S05]  /*3700*/  WARPSYNC.COLLECTIVE R15, `(.L_x_19512) ;  /* 0x000000000f087348 */ /* 0x000fea0003c00000 */
[----:B------:R0:W1:Y:S02]  /*3710*/  SHFL.DOWN P6, R14, R13, R12, R11 ;  /* 0x0800000c0d0e7389 */ /* 0x00006400000c000b */
[----:B01----:R-:W-:Y:S05]  /*3720*/  ENDCOLLECTIVE ;  /* 0x000000000000791b */ /* 0x003fea0003800000 */
.L_x_19512:
[----:B------:R-:W-:Y:S01]  /*3730*/  IMAD.MOV.U32 R12, RZ, RZ, 0x10 ;  /* 0x00000010ff0c7424 */ /* 0x000fe200078e00ff */
[----:B------:R-:W-:-:S04]  /*3740*/  FMNMX R9, R17, R14, !PT ;  /* 0x0000000e11097209 */ /* 0x000fc80007800000 */
[----:B------:R-:W-:-:S04]  /*3750*/  FSEL R8, R17, R9, P4 ;  /* 0x0000000911087208 */ /* 0x000fc80002000000 */
[----:B------:R-:W-:-:S07]  /*3760*/  MOV R13, R8 ;  /* 0x00000008000d7202 */ /* 0x000fce0000000f00 */
[----:B------:R-:W-:Y:S05]  /*3770*/  WARPSYNC.COLLECTIVE R15, `(.L_x_19513) ;  /* 0x000000000f087348 */ /* 0x000fea0003c00000 */
[----:B------:R0:W1:Y:S02]  /*3780*/  SHFL.DOWN P6, R14, R13, R12, R11 ;  /* 0x0800000c0d0e7389 */ /* 0x00006400000c000b */
[----:B01----:R-:W-:Y:S05]  /*3790*/  ENDCOLLECTIVE ;  /* 0x000000000000791b */ /* 0x003fea0003800000 */
.L_x_19513:
[----:B------:R-:W-:Y:S05]  /*37a0*/  BRA `(.L_x_19514) ;  /* 0xffffffd800787947 */ /* 0x000fea000383ffff */
        .weak           $__internal_316_$__cuda_sm3x_div_rn_noftz_f32_slowpath
        .type           $__internal_316_$__cuda_sm3x_div_rn_noftz_f32_slowpath,@function
        .size           $__internal_316_$__cuda_sm3x_div_rn_noftz_f32_slowpath,(.L_x_37693 - $__internal_316_$__cuda_sm3x_div_rn_noftz_f32_slowpath)
$__internal_316_$__cuda_sm3x_div_rn_noftz_f32_slowpath:
        /* <DEDUP_REMOVED lines=35> */
.L_x_19516:
        /* <DEDUP_REMOVED lines=51> */
.L_x_19523:
[----:B------:R-:W-:-:S04]  /*3d10*/  LOP3.LUT R8, R8, 0x80000000, RZ, 0xc0, !PT ;  /* 0x8000000008087812 */ /* 0x000fc800078ec0ff */
[----:B------:R-:W-:Y:S01]  /*3d20*/  LOP3.LUT R8, R8, 0x7f800000, RZ, 0xfc, !PT ;  /* 0x7f80000008087812 */ /* 0x000fe200078efcff */
[----:B------:R-:W-:Y:S06]  /*3d30*/  BRA `(.L_x_19524) ;  /* 0x0000000000047947 */ /* 0x000fec0003800000 */
.L_x_19522:
[----:B------:R-:W-:-:S07]  /*3d40*/  IMAD R8, R24, 0x800000, R8 ;  /* 0x0080000018087824 */ /* 0x000fce00078e0208 */
.L_x_19524:
[----:B------:R-:W-:Y:S05]  /*3d50*/  BSYNC.RECONVERGENT B2 ;  /* 0x0000000000027941 */ /* 0x000fea0003800200 */
.L_x_19521:
[----:B------:R-:W-:Y:S05]  /*3d60*/  BRA `(.L_x_19525) ;  /* 0x0000000000207947 */ /* 0x000fea0003800000 */
.L_x_19520:
[----:B------:R-:W-:-:S04]  /*3d70*/  LOP3.LUT R8, R21, 0x80000000, R8, 0x48, !PT ;  /* 0x8000000015087812 */ /* 0x000fc800078e4808 */
[----:B------:R-:W-:Y:S01]  /*3d80*/  LOP3.LUT R8, R8, 0x7f800000, RZ, 0xfc, !PT ;  /* 0x7f80000008087812 */ /* 0x000fe200078efcff */
[----:B------:R-:W-:Y:S06]  /*3d90*/  BRA `(.L_x_19525) ;  /* 0x0000000000147947 */ /* 0x000fec0003800000 */
.L_x_19519:
[----:B------:R-:W-:Y:S01]  /*3da0*/  LOP3.LUT R8, R21, 0x80000000, R8, 0x48, !PT ;  /* 0x8000000015087812 */ /* 0x000fe200078e4808 */
[----:B------:R-:W-:Y:S06]  /*3db0*/  BRA `(.L_x_19525) ;  /* 0x00000000000c7947 */ /* 0x000fec0003800000 */
.L_x_19518:
[----:B------:R-:W0:Y:S01]  /*3dc0*/  MUFU.RSQ R8, -QNAN ;  /* 0xffc0000000087908 */ /* 0x000e220000001400 */
[----:B------:R-:W-:Y:S05]  /*3dd0*/  BRA `(.L_x_19525) ;  /* 0x0000000000047947 */ /* 0x000fea0003800000 */
.L_x_19517:
[----:B------:R-:W-:-:S07]  /*3de0*/  FADD.FTZ R8, R8, R9 ;  /* 0x0000000908087221 */ /* 0x000fce0000010000 */
.L_x_19525:
[----:B------:R-:W-:Y:S05]  /*3df0*/  BSYNC.RECONVERGENT B1 ;  /* 0x0000000000017941 */ /* 0x000fea0003800200 */
.L_x_19515:
[----:B------:R-:W-:Y:S01]  /*3e00*/  IMAD.MOV.U32 R15, RZ, RZ, 0x0 ;  /* 0x00000000ff0f7424 */ /* 0x000fe200078e00ff */
[----:B0-----:R-:W-:-:S03]  /*3e10*/  MOV R17, R8 ;  /* 0x0000000800117202 */ /* 0x001fc60000000f00 */
[----:B------:R-:W-:Y:S05]  /*3e20*/  RET.REL.NODEC R14 `(_Z20SoftmaxBlockSMemImplI22BroadcastScaleMaskLoadIffbLm2EiE11DirectStoreIffEfLi2ELi1024EL9Algorithm0EEvT_T0_ll) ;  /* 0xffffffc00e747950 */ /* 0x000fea0003c3ffff */
.L_x_19526:
        /* <DEDUP_REMOVED lines=13> */
.L_x_37693:


//--------------------- .text._Z20SoftmaxBlockSMemImplI22BroadcastScaleMaskLoadIffbLm2EiE11DirectStoreIffEfLi2ELi128EL9Algorithm0EEvT_T0_ll --------------------------
	.section	.text._Z20SoftmaxBlockSMemImplI22BroadcastScaleMaskLoadIffbLm2EiE11DirectStoreIffEfLi2ELi128EL9Algorithm0EEvT_T0_ll,"ax",@progbits
	.align	128
        .global         _Z20SoftmaxBlockSMemImplI22BroadcastScaleMaskLoadIffbLm2EiE11DirectStoreIffEfLi2ELi128EL9Algorithm0EEvT_T0_ll
        .type           _Z20SoftmaxBlockSMemImplI22BroadcastScaleMaskLoadIffbLm2EiE11DirectStoreIffEfLi2ELi128EL9Algorithm0EEvT_T0_ll,@function
        .size           _Z20SoftmaxBlockSMemImplI22BroadcastScaleMaskLoadIffbLm2EiE11DirectStoreIffEfLi2ELi128EL9Algorithm0EEvT_T0_ll,(.L_x_37694 - _Z20SoftmaxBlockSMemImplI22BroadcastScaleMaskLoadIffbLm2EiE11DirectStoreIffEfLi2ELi128EL9Algorithm0EEvT_T0_ll)
        .other          _Z20SoftmaxBlockSMemImplI22BroadcastScaleMaskLoadIffbLm2EiE11DirectStoreIffEfLi2ELi128EL9Algorithm0EEvT_T0_ll,@"STO_CUDA_ENTRY STV_DEFAULT"
_Z20SoftmaxBlockSMemImplI22BroadcastScaleMaskLoadIffbLm2EiE11DirectStoreIffEfLi2ELi128EL9Algorithm0EEvT_T0_ll:
.text._Z20SoftmaxBlockSMemImplI22BroadcastScaleMaskLoadIffbLm2EiE11DirectStoreIffEfLi2ELi128EL9Algorithm0EEvT_T0_ll:
        /* <DEDUP_REMOVED lines=22> */
.L_x_19527:
        /* <DEDUP_REMOVED lines=25> */
.L_x_19573:
[----:B------:R-:W-:Y:S01]  /*02f0*/  ISETP.GE.AND P0, PT, R2, R17, PT ;  /* 0x000000110200720c */ /* 0x000fe20003f06270 */
[----:B------:R-:W-:Y:S01]  /*0300*/  BSSY.RECONVERGENT B0, `(.L_x_19528) ;  /* 0x00000d6000007945 */ /* 0x000fe20003800200 */
[----:B------:R-:W-:-:S11]  /*0310*/  IMAD.MOV.U32 R5, RZ, RZ, -0x800000 ;  /* 0xff800000ff057424 */ /* 0x000fd600078e00ff */
[----:B01234-:R-:W-:Y:S05]  /*0320*/  @P0 BRA `(.L_x_19529) ;  /* 0x0000000c004c0947 */ /* 0x01ffea0003800000 */
        /* <DEDUP_REMOVED lines=77> */
.L_x_19531:
[----:B------:R-:W-:Y:S05]  /*0800*/  BSYNC.RECONVERGENT B1 ;  /* 0x0000000000017941 */ /* 0x000fea0003800200 */
.L_x_19530:
        /* <DEDUP_REMOVED lines=17> */
.L_x_19532:
        /* <DEDUP_REMOVED lines=116> */
.L_x_19529:
[----:B------:R-:W-:Y:S05]  /*1060*/  BSYNC.RECONVERGENT B0 ;  /* 0x0000000000007941 */ /* 0x000fea0003800200 */
.L_x_19528:
        /* <DEDUP_REMOVED lines=18> */
.L_x_19579:
[----:B-1----:R-:W-:Y:S01]  /*1190*/  IMAD.MOV.U32 R8, RZ, RZ, R0 ;  /* 0x000000ffff087224 */ /* 0x002fe200078e0000 */
[----:B------:R-:W-:Y:S01]  /*11a0*/  PLOP3.LUT P5, PT, PT, PT, PT, 0x8, 0x80 ;  /* 0x000000000080781c */ /* 0x000fe20003fae170 */
[----:B------:R-:W-:-:S12]  /*11b0*/  @P0 BRA `(.L_x_19534) ;  /* 0x0000000000280947 */ /* 0x000fd80003800000 */
[----:B------:R-:W-:-:S13]  /*11c0*/  ISETP.NE.AND P0, PT, R23, RZ, PT ;  /* 0x000000ff1700720c */ /* 0x000fda0003f05270 */
[----:B------:R-:W1:Y:S01]  /*11d0*/  @!P0 S2R R8, SR_CgaCtaId ;  /* 0x0000000000088919 */ /* 0x000e620000008800 */
[----:B------:R-:W-:Y:S02]  /*11e0*/  @!P0 MOV R5, 0x400 ;  /* 0x0000040000058802 */ /* 0x000fe40000000f00 */
[----:B--2---:R-:W-:Y:S02]  /*11f0*/  @!P0 SHF.R.U32.HI R0, RZ, 0x3, R2 ;  /* 0x00000003ff008819 */ /* 0x004fe40000011602 */
[----:B------:R-:W-:Y:S02]  /*1200*/  @!P0 PLOP3.LUT P5, PT, PT, PT, PT, 0x80, 0x8 ;  /* 0x000000000008881c */ /* 0x000fe40003faf070 */
[----:B------:R-:W-:Y:S02]  /*1210*/  @!P0 LOP3.LUT R0, R0, 0x7c, RZ, 0xc0, !PT ;  /* 0x0000007c00008812 */ /* 0x000fe400078ec0ff */
[----:B-1----:R-:W-:Y:S02]  /*1220*/  @!P0 LEA R5, R8, R5, 0x18 ;  /* 0x0000000508058211 */ /* 0x002fe400078ec0ff */
[----:B---3--:R-:W-:-:S03]  /*1230*/  FMNMX R8, R3, R14, !PT ;  /* 0x0000000e03087209 */ /* 0x008fc60007800000 */
[----:B------:R-:W-:-:S05]  /*1240*/  @!P0 IMAD.IADD R5, R0, 0x1, R5 ;  /* 0x0000000100058824 */ /* 0x000fca00078e0205 */
[----:B------:R1:W-:Y:S02]  /*1250*/  @!P0 STS [R5+0x4], R8 ;  /* 0x0000040805008388 */ /* 0x0003e40000000800 */
.L_x_19534:
[----:B------:R-:W-:Y:S05]  /*1260*/  WARPSYNC.ALL ;  /* 0x0000000000007948 */ /* 0x000fea0003800000 */
[C---:B------:R-:W-:Y:S01]  /*1270*/  ISETP.NE.AND P6, PT, R2.reuse, RZ, PT ;  /* 0x000000ff0200720c */ /* 0x040fe20003fc5270 */
[----:B--2---:R-:W2:Y:S01]  /*1280*/  S2R R0, SR_CgaCtaId ;  /* 0x0000000000007919 */ /* 0x004ea20000008800 */
[----:B-1----:R-:W-:Y:S01]  /*1290*/  MOV R5, 0x400 ;  /* 0x0000040000057802 */ /* 0x002fe20000000f00 */
[----:B------:R-:W1:Y:S01]  /*12a0*/  LDCU.64 UR4, c[0x0][0x3f0] ;  /* 0x00007e00ff0477ac */ /* 0x000e620008000a00 */
[----:B------:R-:W-:Y:S01]  /*12b0*/  BSSY.RECONVERGENT B0, `(.L_x_19535) ;  /* 0x0000081000007945 */ /* 0x000fe20003800200 */
[----:B------:R-:W-:Y:S01]  /*12c0*/  BAR.SYNC.DEFER_BLOCKING 0x0 ;  /* 0x0000000000007b1d */ /* 0x000fe20000010000 */
[----:B-1----:R-:W-:-:S04]  /*12d0*/  ISETP.GE.U32.AND P0, PT, R2, UR4, PT ;  /* 0x0000000402007c0c */ /* 0x002fc8000bf06070 */
[----:B------:R-:W-:Y:S02]  /*12e0*/  ISETP.GE.AND.EX P0, PT, RZ, UR5, PT, P0 ;  /* 0x00000005ff007c0c */ /* 0x000fe4000bf06300 */
[----:B--2---:R-:W-:-:S05]  /*12f0*/  LEA R3, R0, R5, 0x18 ;  /* 0x0000000500037211 */ /* 0x004fca00078ec0ff */
        /* <DEDUP_REMOVED lines=11> */
[----:B------:R-:W-:Y:S02]  /*13b0*/  HFMA2 R9, -RZ, RZ, 0, 0 ;  /* 0x00000000ff097431 */ /* 0x000fe400000001ff */
[----:B-1----:R-:W-:Y:S01]  /*13c0*/  IMAD.MOV.U32 R10, RZ, RZ, R2 ;  /* 0x000000ffff0a7224 */ /* 0x002fe200078e0002 */
[----:B------:R-:W-:-:S04]  /*13d0*/  ISETP.NE.U32.AND P0, PT, R15, 0x180, PT ;  /* 0x000001800f00780c */ /* 0x000fc80003f05070 */
[----:B------:R-:W-:-:S13]  /*13e0*/  ISETP.NE.AND.EX P0, PT, RZ, RZ, PT, P0 ;  /* 0x000000ffff00720c */ /* 0x000fda0003f05300 */
[----:B--2---:R-:W-:Y:S05]  /*13f0*/  @!P0 BRA `(.L_x_19538) ;  /* 0x0000000000bc8947 */ /* 0x004fea0003800000 */
[----:B------:R-:W4:Y:S01]  /*1400*/  LDS R9, [R22] ;  /* 0x0000000016097984 */ /* 0x000f220000000800 */
[----:B---3--:R-:W-:Y:S01]  /*1410*/  IMAD.MOV.U32 R14, RZ, RZ, 0x3bbb989d ;  /* 0x3bbb989dff0e7424 */ /* 0x008fe200078e00ff */
[----:B------:R-:W-:Y:S01]  /*1420*/  ISETP.NE.U32.AND P0, PT, R15, RZ, PT ;  /* 0x000000ff0f00720c */ /* 0x000fe20003f05070 */
[----:B------:R-:W-:-:S03]  /*1430*/  IMAD.MOV.U32 R13, RZ, RZ, 0x437c0000 ;  /* 0x437c0000ff0d7424 */ /* 0x000fc600078e00ff */
        /* <DEDUP_REMOVED lines=30> */
[----:B--2---:R-:W1:Y:S02]  /*1620*/  LDS R11, [R22+0x400] ;  /* 0x00040000160b7984 */ /* 0x004e640000000800 */
        /* <DEDUP_REMOVED lines=12> */
.L_x_19538:
[----:B------:R-:W-:Y:S05]  /*16f0*/  BSYNC.RECONVERGENT B1 ;  /* 0x0000000000017941 */ /* 0x000fea0003800200 */
.L_x_19537:
[----:B------:R-:W-:-:S04]  /*1700*/  ISETP.GE.U32.AND P0, PT, R16, 0x180, PT ;  /* 0x000001801000780c */ /* 0x000fc80003f06070 */
[----:B------:R-:W-:-:S13]  /*1710*/  ISETP.GE.U32.AND.EX P0, PT, R18, RZ, PT, P0 ;  /* 0x000000ff1200720c */ /* 0x000fda0003f06100 */
[----:B------:R-:W-:Y:S05]  /*1720*/  @!P0 BRA `(.L_x_19536) ;  /* 0x0000000000e48947 */ /* 0x000fea0003800000 */
[----:B-12---:R-:W-:-:S04]  /*1730*/  IADD3 R11, PT, PT, R5, 0x40, RZ ;  /* 0x00000040050b7810 */ /* 0x006fc80007ffe0ff */
[----:B------:R-:W-:-:S07]  /*1740*/  LEA R11, R0, R11, 0x18 ;  /* 0x0000000b000b7211 */ /* 0x000fce00078ec0ff */
.L_x_19539:
[C---:B--2---:R-:W-:Y:S01]  /*1750*/  IMAD R12, R10.reuse, 0x4, R11 ;  /* 0x000000040a0c7824 */ /* 0x044fe200078e020b */
[----:B------:R-:W-:Y:S01]  /*1760*/  MOV R30, 0x437c0000 ;  /* 0x437c0000001e7802 */ /* 0x000fe20000000f00 */
[----:B------:R-:W-:Y:S02]  /*1770*/  IMAD.MOV.U32 R28, RZ, RZ, 0x3bbb989d ;  /* 0x3bbb989dff1c7424 */ /* 0x000fe400078e00ff */
[----:B------:R-:W-:Y:S01]  /*1780*/  VIADD R10, R10, 0x200 ;  /* 0x000002000a0a7836 */ /* 0x000fe20000000000 */
[----:B------:R-:W4:Y:S04]  /*1790*/  LDS R13, [R12] ;  /* 0x000000000c0d7984 */ /* 0x000f280000000800 */
[----:B------:R-:W1:Y:S01]  /*17a0*/  LDS R25, [R12+0x200] ;  /* 0x000200000c197984 */ /* 0x000e620000000800 */
[----:B------:R-:W-:-:S03]  /*17b0*/  ISETP.GE.U32.AND P0, PT, R10, UR4, PT ;  /* 0x000000040a007c0c */ /* 0x000fc6000bf06070 */
[----:B------:R-:W2:Y:S01]  /*17c0*/  LDS R29, [R12+0x400] ;  /* 0x000400000c1d7984 */ /* 0x000ea20000000800 */
[----:B------:R-:W-:-:S03]  /*17d0*/  ISETP.GE.U32.AND.EX P0, PT, RZ, UR5, PT, P0 ;  /* 0x00000005ff007c0c */ /* 0x000fc6000bf06100 */
[----:B------:R-:W5:Y:S01]  /*17e0*/  LDS R31, [R12+0x600] ;  /* 0x000600000c1f7984 */ /* 0x000f620000000800 */
[----:B----4-:R-:W-:-:S04]  /*17f0*/  FADD R15, -R8, R13 ;  /* 0x0000000d080f7221 */ /* 0x010fc80000000100 */
[----:B------:R-:W-:Y:S01]  /*1800*/  FFMA.SAT R13, R15, R28, 0.5 ;  /* 0x3f0000000f0d7423 */ /* 0x000fe2000000201c */
[----:B-1----:R-:W-:-:S03]  /*1810*/  FADD R27, -R8, R25 ;  /* 0x00000019081b7221 */ /* 0x002fc60000000100 */
[----:B------:R-:W-:Y:S01]  /*1820*/  FFMA.RM R13, R13, R30, 12582913 ;  /* 0x4b4000010d0d7423 */ /* 0x000fe2000000401e */
[----:B------:R-:W-:Y:S01]  /*1830*/  FFMA.SAT R25, R27, R28, 0.5 ;  /* 0x3f0000001b197423 */ /* 0x000fe2000000201c */
[C---:B--2---:R-:W-:Y:S02]  /*1840*/  FADD R29, -R8.reuse, R29 ;  /* 0x0000001d081d7221 */ /* 0x044fe40000000100 */
        /* <DEDUP_REMOVED lines=39> */
.L_x_19536:
[----:B------:R-:W-:Y:S05]  /*1ac0*/  BSYNC.RECONVERGENT B0 ;  /* 0x0000000000007941 */ /* 0x000fea0003800200 */
.L_x_19535:
[----:B------:R-:W-:Y:S01]  /*1ad0*/  MOV R13, R9 ;  /* 0x00000009000d7202 */ /* 0x000fe20000000f00 */
[----:B------:R-:W-:Y:S01]  /*1ae0*/  @P5 VIADD R5, R5, 0x1c ;  /* 0x0000001c05055836 */ /* 0x000fe20000000000 */
[----:B------:R-:W-:Y:S01]  /*1af0*/  ISETP.GT.AND P0, PT, R23, 0xf, PT ;  /* 0x0000000f1700780c */ /* 0x000fe20003f04270 */
[----:B------:R-:W0:Y:S01]  /*1b00*/  LDCU.64 UR8, c[0x0][0x3d8] ;  /* 0x00007b00ff0877ac */ /* 0x000e220008000a00 */
[----:B------:R-:W-:Y:S01]  /*1b10*/  @P5 SHF.R.U32.HI R9, RZ, 0x3, R2 ;  /* 0x00000003ff095819 */ /* 0x000fe20000011602 */
[----:B----4-:R-:W4:Y:S01]  /*1b20*/  SHFL.DOWN PT, R8, R13, 0x1, 0x1f ;  /* 0x08201f000d087f89 */ /* 0x010f2200000e0000 */
[----:B------:R-:W-:Y:S01]  /*1b30*/  @P5 LEA R5, R0, R5, 0x18 ;  /* 0x0000000500055211 */ /* 0x000fe200078ec0ff */
[----:B------:R-:W0:Y:S01]  /*1b40*/  LDCU.64 UR6, c[0x0][0x3e0] ;  /* 0x00007c00ff0677ac */ /* 0x000e220008000a00 */
[----:B------:R-:W-:Y:S01]  /*1b50*/  @P5 LOP3.LUT R0, R9, 0x7c, RZ, 0xc0, !PT ;  /* 0x0000007c09005812 */ /* 0x000fe200078ec0ff */
[----:B------:R-:W-:Y:S04]  /*1b60*/  BSSY.RECONVERGENT B0, `(.L_x_19540) ;  /* 0x0000166000007945 */ /* 0x000fe80003800200 */
[----:B------:R-:W-:-:S02]  /*1b70*/  @P5 IMAD.IADD R5, R0, 0x1, R5 ;  /* 0x0000000100055824 */ /* 0x000fc400078e0205 */
        /* <DEDUP_REMOVED lines=8> */
[----:B----4-:R-:W-:Y:S01]  /*1c00*/  @!P0 FADD R13, R13, R8 ;  /* 0x000000080d0d8221 */ /* 0x010fe20000000000 */
[----:B------:R-:W-:-:S04]  /*1c10*/  ISETP.GE.AND P0, PT, R2, R17, PT ;  /* 0x000000110200720c */ /* 0x000fc80003f06270 */
[----:B------:R-:W-:Y:S01]  /*1c20*/  @P5 STS [R5+0x4], R13 ;  /* 0x0000040d05005388 */ /* 0x000fe20000000800 */
[----:B------:R-:W-:Y:S06]  /*1c30*/  BAR.SYNC.DEFER_BLOCKING 0x0 ;  /* 0x0000000000007b1d */ /* 0x000fec0000010000 */
[----:B-12---:R-:W1:Y:S02]  /*1c40*/  @!P6 LDS.128 R8, [R3+0x20] ;  /* 0x000020000308e984 */ /* 0x006e640000000c00 */
[----:B-1----:R-:W-:-:S04]  /*1c50*/  @!P6 FADD R9, R13, R9 ;  /* 0x000000090d09e221 */ /* 0x002fc80000000000 */
[----:B------:R-:W-:-:S04]  /*1c60*/  @!P6 FADD R10, R9, R10 ;  /* 0x0000000a090ae221 */ /* 0x000fc80000000000 */
[----:B------:R-:W-:-:S05]  /*1c70*/  @!P6 FADD R10, R10, R11 ;  /* 0x0000000b0a0ae221 */ /* 0x000fca0000000000 */
[----:B------:R1:W-:Y:S01]  /*1c80*/  @!P6 STS [R3+0x34], R10 ;  /* 0x0000340a0300e388 */ /* 0x0003e20000000800 */
[----:B------:R-:W-:Y:S06]  /*1c90*/  BAR.SYNC.DEFER_BLOCKING 0x0 ;  /* 0x0000000000007b1d */ /* 0x000fec0000010000 */
[----:B0-----:R-:W-:Y:S05]  /*1ca0*/  @P0 BRA `(.L_x_19541) ;  /* 0x0000001400440947 */ /* 0x001fea0003800000 */
[----:B-1----:R-:W0:Y:S01]  /*1cb0*/  LDS R3, [R3+0x34] ;  /* 0x0000340003037984 */ /* 0x002e220000000800 */
[----:B------:R-:W-:Y:S01]  /*1cc0*/  LOP3.LUT R26, R21, 0x180, RZ, 0xc0, !PT ;  /* 0x00000180151a7812 */ /* 0x000fe200078ec0ff */
[----:B------:R-:W-:Y:S01]  /*1cd0*/  BSSY.RECONVERGENT B3, `(.L_x_19542) ;  /* 0x0000091000037945 */ /* 0x000fe20003800200 */
[----:B------:R-:W-:Y:S02]  /*1ce0*/  MOV R12, R2 ;  /* 0x00000002000c7202 */ /* 0x000fe40000000f00 */
        /* <DEDUP_REMOVED lines=12> */
[----:B---3--:R-:W-:-:S07]  /*1db0*/  MOV R14, 0x1dd0 ;  /* 0x00001dd0000e7802 */ /* 0x008fce0000000f00 */
[----:B------:R-:W-:Y:S05]  /*1dc0*/  CALL.REL.NOINC `($__internal_317_$__cuda_sm3x_div_rn_noftz_f32_slowpath) ;  /* 0x0000001400a07944 */ /* 0x000fea0003c00000 */
[----:B------:R-:W-:-:S07]  /*1dd0*/  IMAD.MOV.U32 R10, RZ, RZ, R27 ;  /* 0x000000ffff0a7224 */ /* 0x000fce00078e001b */
.L_x_19545:
[----:B------:R-:W-:Y:S05]  /*1de0*/  BSYNC.RECONVERGENT B4 ;  /* 0x0000000000047941 */ /* 0x000fea0003800200 */
.L_x_19544:
        /* <DEDUP_REMOVED lines=13> */
[----:B------:R-:W-:Y:S05]  /*1ec0*/  CALL.REL.NOINC `($__internal_317_$__cuda_sm3x_div_rn_noftz_f32_slowpath) ;  /* 0x0000001400607944 */ /* 0x000fea0003c00000 */
[----:B------:R-:W-:-:S07]  /*1ed0*/  IMAD.MOV.U32 R11, RZ, RZ, R27 ;  /* 0x000000ffff0b7224 */ /* 0x000fce00078e001b */
.L_x_19547:
[----:B------:R-:W-:Y:S05]  /*1ee0*/  BSYNC.RECONVERGENT B4 ;  /* 0x0000000000047941 */ /* 0x000fea0003800200 */
.L_x_19546:
        /* <DEDUP_REMOVED lines=34> */
[----:B------:R-:W-:Y:S05]  /*2110*/  CALL.REL.NOINC `($__internal_317_$__cuda_sm3x_div_rn_noftz_f32_slowpath) ;  /* 0x0000001000cc7944 */ /* 0x000fea0003c00000 */
[----:B------:R-:W-:-:S07]  /*2120*/  IMAD.MOV.U32 R10, RZ, RZ, R27 ;  /* 0x000000ffff0a7224 */ /* 0x000fce00078e001b */
.L_x_19549:
[----:B------:R-:W-:Y:S05]  /*2130*/  BSYNC.RECONVERGENT B4 ;  /* 0x0000000000047941 */ /* 0x000fea0003800200 */
.L_x_19548:
        /* <DEDUP_REMOVED lines=12> */
[----:B------:R-:W-:Y:S05]  /*2200*/  CALL.REL.NOINC `($__internal_317_$__cuda_sm3x_div_rn_noftz_f32_slowpath) ;  /* 0x0000001000907944 */ /* 0x000fea0003c00000 */
[----:B------:R-:W-:-:S07]  /*2210*/  MOV R11, R27 ;  /* 0x0000001b000b7202 */ /* 0x000fce0000000f00 */
.L_x_19551:
[----:B------:R-:W-:Y:S05]  /*2220*/  BSYNC.RECONVERGENT B4 ;  /* 0x0000000000047941 */ /* 0x000fea0003800200 */
.L_x_19550:
        /* <DEDUP_REMOVED lines=30> */
.L_x_19553:
[----:B------:R-:W-:Y:S05]  /*2410*/  BSYNC.RECONVERGENT B4 ;  /* 0x0000000000047941 */ /* 0x000fea0003800200 */
.L_x_19552:
        /* <DEDUP_REMOVED lines=13> */
[----:B------:R-:W-:-:S07]  /*24f0*/  IMAD.MOV.U32 R11, RZ, RZ, R27 ;  /* 0x000000ffff0b7224 */ /* 0x000fce00078e001b */
.L_x_19555:
[----:B------:R-:W-:Y:S05]  /*2500*/  BSYNC.RECONVERGENT B4 ;  /* 0x0000000000047941 */ /* 0x000fea0003800200 */
.L_x_19554:
        /* <DEDUP_REMOVED lines=13> */
.L_x_19543:
[----:B------:R-:W-:Y:S05]  /*25e0*/  BSYNC.RECONVERGENT B3 ;  /* 0x0000000000037941 */ /* 0x000fea0003800200 */
.L_x_19542:
[----:B------:R-:W-:-:S13]  /*25f0*/  ISETP.GE.U32.AND P0, PT, R21, 0x180, PT ;  /* 0x000001801500780c */ /* 0x000fda0003f06070 */
[----:B------:R-:W-:Y:S05]  /*2600*/  @!P0 BRA `(.L_x_19541) ;  /* 0x0000000800ec8947 */ /* 0x000fea0003800000 */
.L_x_19572:
        /* <DEDUP_REMOVED lines=9> */
[----:B----4-:R-:W0:Y:S02]  /*26a0*/  LDS R8, [R30] ;  /* 0x000000001e087984 */ /* 0x010e240000000800 */
[----:B0-----:R-:W0:Y:S01]  /*26b0*/  FCHK P0, R8, R3 ;  /* 0x0000000308007302 */ /* 0x001e220000000000 */
[----:B------:R-:W-:-:S04]  /*26c0*/  FFMA R26, R0, R8, RZ ;  /* 0x00000008001a7223 */ /* 0x000fc800000000ff */
[----:B------:R-:W-:-:S04]  /*26d0*/  FFMA R5, -R3, R26, R8 ;  /* 0x0000001a03057223 */ /* 0x000fc80000000108 */
[----:B------:R-:W-:Y:S01]  /*26e0*/  FFMA R26, R0, R5, R26 ;  /* 0x00000005001a7223 */ /* 0x000fe2000000001a */
[----:B0-----:R-:W-:Y:S06]  /*26f0*/  @!P0 BRA `(.L_x_19557) ;  /* 0x0000000000108947 */ /* 0x001fec0003800000 */
[----:B------:R-:W-:Y:S02]  /*2700*/  MOV R0, R8 ;  /* 0x0000000800007202 */ /* 0x000fe40000000f00 */
[----:B-123--:R-:W-:-:S07]  /*2710*/  MOV R14, 0x2730 ;  /* 0x00002730000e7802 */ /* 0x00efce0000000f00 */
[----:B------:R-:W-:Y:S05]  /*2720*/  CALL.REL.NOINC `($__internal_317_$__cuda_sm3x_div_rn_noftz_f32_slowpath) ;  /* 0x0000000c00487944 */ /* 0x000fea0003c00000 */
[----:B------:R-:W-:-:S07]  /*2730*/  IMAD.MOV.U32 R26, RZ, RZ, R27 ;  /* 0x000000ffff1a7224 */ /* 0x000fce00078e001b */
.L_x_19557:
[----:B------:R-:W-:Y:S05]  /*2740*/  BSYNC.RECONVERGENT B3 ;  /* 0x0000000000037941 */ /* 0x000fea0003800200 */
.L_x_19556:
[----:B------:R-:W-:Y:S01]  /*2750*/  IMAD R5, R17, 0x4, R30 ;  /* 0x0000000411057824 */ /* 0x000fe200078e021e */
[----:B------:R-:W0:Y:S01]  /*2760*/  MUFU.RCP R0, R3 ;  /* 0x0000000300007308 */ /* 0x000e220000001000 */
[----:B------:R-:W-:Y:S03]  /*2770*/  BSSY.RECONVERGENT B3, `(.L_x_19558) ;  /* 0x000000c000037945 */ /* 0x000fe60003800200 */
[----:B-12---:R-:W1:Y:S01]  /*2780*/  LDS R10, [R5] ;  /* 0x00000000050a7984 */ /* 0x006e620000000800 */
        /* <DEDUP_REMOVED lines=10> */
.L_x_19559:
[----:B------:R-:W-:Y:S05]  /*2830*/  BSYNC.RECONVERGENT B3 ;  /* 0x0000000000037941 */ /* 0x000fea0003800200 */
.L_x_19558:
        /* <DEDUP_REMOVED lines=28> */
[----:B------:R-:W-:Y:S05]  /*2a00*/  CALL.REL.NOINC `($__internal_317_$__cuda_sm3x_div_rn_noftz_f32_slowpath) ;  /* 0x0000000800907944 */ /* 0x000fea0003c00000 */
[----:B------:R-:W-:-:S07]  /*2a10*/  IMAD.MOV.U32 R28, RZ, RZ, R27 ;  /* 0x000000ffff1c7224 */ /* 0x000fce00078e001b */
.L_x_19561:
[----:B------:R-:W-:Y:S05]  /*2a20*/  BSYNC.RECONVERGENT B3 ;  /* 0x0000000000037941 */ /* 0x000fea0003800200 */
.L_x_19560:
        /* <DEDUP_REMOVED lines=14> */
.L_x_19563:
[----:B------:R-:W-:Y:S05]  /*2b10*/  BSYNC.RECONVERGENT B3 ;  /* 0x0000000000037941 */ /* 0x000fea0003800200 */
.L_x_19562:
        /* <DEDUP_REMOVED lines=24> */
[----:B------:R-:W-:Y:S05]  /*2ca0*/  CALL.REL.NOINC `($__internal_317_$__cuda_sm3x_div_rn_noftz_f32_slowpath) ;  /* 0x0000000400e87944 */ /* 0x000fea0003c00000 */
[----:B------:R-:W-:-:S07]  /*2cb0*/  IMAD.MOV.U32 R10, RZ, RZ, R27 ;  /* 0x000000ffff0a7224 */ /* 0x000fce00078e001b */
.L_x_19565:
[----:B------:R-:W-:Y:S05]  /*2cc0*/  BSYNC.RECONVERGENT B3 ;  /* 0x0000000000037941 */ /* 0x000fea0003800200 */
.L_x_19564:
        /* <DEDUP_REMOVED lines=14> */
.L_x_19567:
[----:B------:R-:W-:Y:S05]  /*2db0*/  BSYNC.RECONVERGENT B3 ;  /* 0x0000000000037941 */ /* 0x000fea0003800200 */
.L_x_19566:
        /* <DEDUP_REMOVED lines=28> */
[----:B------:R-:W-:Y:S05]  /*2f80*/  CALL.REL.NOINC `($__internal_317_$__cuda_sm3x_div_rn_noftz_f32_slowpath) ;  /* 0x0000000400307944 */ /* 0x000fea0003c00000 */
[----:B------:R-:W-:-:S07]  /*2f90*/  IMAD.MOV.U32 R26, RZ, RZ, R27 ;  /* 0x000000ffff1a7224 */ /* 0x000fce00078e001b */
.L_x_19569:
[----:B------:R-:W-:Y:S05]  /*2fa0*/  BSYNC.RECONVERGENT B3 ;  /* 0x0000000000037941 */ /* 0x000fea0003800200 */
.L_x_19568:
        /* <DEDUP_REMOVED lines=13> */
.L_x_19571:
[----:B------:R-:W-:Y:S05]  /*3080*/  BSYNC.RECONVERGENT B3 ;  /* 0x0000000000037941 */ /* 0x000fea0003800200 */
.L_x_19570:
        /* <DEDUP_REMOVED lines=19> */
.L_x_19541:
[----:B------:R-:W-:Y:S05]  /*31c0*/  BSYNC.RECONVERGENT B0 ;  /* 0x0000000000007941 */ /* 0x000fea0003800200 */
.L_x_19540:
[----:B------:R-:W5:Y:S01]  /*31d0*/  LDCU.64 UR4, c[0x0][0x3e8] ;  /* 0x00007d00ff0477ac */ /* 0x000f620008000a00 */
[----:B------:R-:W-:-:S05]  /*31e0*/  IADD3 R19, P0, PT, R4, R19, RZ ;  /* 0x0000001304137210 */ /* 0x000fca0007f1e0ff */
[----:B------:R-:W-:Y:S01]  /*31f0*/  IMAD.X R24, RZ, RZ, R24, P0 ;  /* 0x000000ffff187224 */ /* 0x000fe200000e0618 */
[----:B-----5:R-:W-:-:S04]  /*3200*/  ISETP.GE.U32.AND P0, PT, R19, UR4, PT ;  /* 0x0000000413007c0c */ /* 0x020fc8000bf06070 */
[----:B------:R-:W-:-:S13]  /*3210*/  ISETP.GE.AND.EX P0, PT, R24, UR5, PT, P0 ;  /* 0x0000000518007c0c */ /* 0x000fda000bf06300 */
[----:B------:R-:W-:Y:S05]  /*3220*/  @!P0 BRA `(.L_x_19573) ;  /* 0xffffffd000308947 */ /* 0x000fea000383ffff */
[----:B------:R-:W-:Y:S05]  /*3230*/  EXIT ;  /* 0x000000000000794d */ /* 0x000fea0003800000 */
.L_x_19533:
[----:B----4-:R-:W-:Y:S02]  /*3240*/  HFMA2 R12, -RZ, RZ, 0, 5.9604644775390625e-08 ;  /* 0x00000001ff0c7431 */ /* 0x010fe400000001ff */
[----:B-1----:R-:W-:Y:S02]  /*3250*/  IMAD.MOV.U32 R13, RZ, RZ, R5 ;  /* 0x000000ffff0d7224 */ /* 0x002fe400078e0005 */
[----:B------:R-:W-:Y:S02]  /*3260*/  IMAD.MOV.U32 R11, RZ, RZ, 0x1f ;  /* 0x0000001fff0b7424 */ /* 0x000fe400078e00ff */
[----:B------:R-:W-:-:S07]  /*3270*/  IMAD.MOV.U32 R15, RZ, RZ, -0x1 ;  /* 0xffffffffff0f7424 */ /* 0x000fce00078e00ff */
[----:B0-----:R-:W-:Y:S05]  /*3280*/  WARPSYNC.COLLECTIVE R15, `(.L_x_19574) ;  /* 0x000000000f087348 */ /* 0x001fea0003c00000 */
[----:B------:R1:W2:Y:S02]  /*3290*/  SHFL.DOWN P6, R14, R13, R12, R11 ;  /* 0x0800000c0d0e7389 */ /* 0x0002a400000c000b */
[----:B012---:R-:W-:Y:S05]  /*32a0*/  ENDCOLLECTIVE ;  /* 0x000000000000791b */ /* 0x007fea0003800000 */
.L_x_19574:
[----:B------:R-:W-:Y:S01]  /*32b0*/  IMAD.MOV.U32 R12, RZ, RZ, 0x2 ;  /* 0x00000002ff0c7424 */ /* 0x000fe200078e00ff */
[----:B------:R-:W-:-:S04]  /*32c0*/  @!P1 FMNMX R5, R14, R5, !PT ;  /* 0x000000050e059209 */ /* 0x000fc80007800000 */
[----:B------:R-:W-:-:S07]  /*32d0*/  MOV R13, R5 ;  /* 0x00000005000d7202 */ /* 0x000fce0000000f00 */
[----:B------:R-:W-:Y:S05]  /*32e0*/  WARPSYNC.COLLECTIVE R15, `(.L_x_19575) ;  /* 0x000000000f087348 */ /* 0x000fea0003c00000 */
[----:B------:R0:W1:Y:S02]  /*32f0*/  SHFL.DOWN P6, R14, R13, R12, R11 ;  /* 0x0800000c0d0e7389 */ /* 0x00006400000c000b */
[----:B01----:R-:W-:Y:S05]  /*3300*/  ENDCOLLECTIVE ;  /* 0x000000000000791b */ /* 0x003fea0003800000 */
.L_x_19575:
[----:B------:R-:W-:Y:S01]  /*3310*/  HFMA2 R12, -RZ, RZ, 0, 2.384185791015625e-07 ;  /* 0x00000004ff0c7431 */ /* 0x000fe200000001ff */
[----:B------:R-:W-:-:S05]  /*3320*/  @!P2 FMNMX R5, R5, R14, !PT ;  /* 0x0000000e0505a209 */ /* 0x000fca0007800000 */
[----:B------:R-:W-:-:S07]  /*3330*/  IMAD.MOV.U32 R13, RZ, RZ, R5 ;  /* 0x000000ffff0d7224 */ /* 0x000fce00078e0005 */
[----:B------:R-:W-:Y:S05]  /*3340*/  WARPSYNC.COLLECTIVE R15, `(.L_x_19576) ;  /* 0x000000000f087348 */ /* 0x000fea0003c00000 */
[----:B------:R0:W1:Y:S02]  /*3350*/  SHFL.DOWN P6, R14, R13, R12, R11 ;  /* 0x0800000c0d0e7389 */ /* 0x00006400000c000b */
[----:B01----:R-:W-:Y:S05]  /*3360*/  ENDCOLLECTIVE ;  /* 0x000000000000791b */ /* 0x003fea0003800000 */
.L_x_19576:
[----:B------:R-:W-:Y:S01]  /*3370*/  IMAD.MOV.U32 R12, RZ, RZ, 0x8 ;  /* 0x00000008ff0c7424 */ /* 0x000fe200078e00ff */
[----:B------:R-:W-:-:S05]  /*3380*/  @!P3 FMNMX R5, R5, R14, !PT ;  /* 0x0000000e0505b209 */ /* 0x000fca0007800000 */
[----:B------:R-:W-:-:S07]  /*3390*/  IMAD.MOV.U32 R13, RZ, RZ, R5 ;  /* 0x000000ffff0d7224 */ /* 0x000fce00078e0005 */
[----:B------:R-:W-:Y:S05]  /*33a0*/  WARPSYNC.COLLECTIVE R15, `(.L_x_19577) ;  /* 0x000000000f087348 */ /* 0x000fea0003c00000 */
[----:B------:R0:W1:Y:S02]  /*33b0*/  SHFL.DOWN P6, R14, R13, R12, R11 ;  /* 0x0800000c0d0e7389 */ /* 0x00006400000c000b */
[----:B01----:R-:W-:Y:S05]  /*33c0*/  ENDCOLLECTIVE ;  /* 0x000000000000791b */ /* 0x003fea0003800000 */
.L_x_19577:
[----:B------:R-:W-:Y:S01]  /*33d0*/  IMAD.MOV.U32 R12, RZ, RZ, 0x10 ;  /* 0x00000010ff0c7424 */ /* 0x000fe200078e00ff */
[----:B------:R-:W-:-:S04]  /*33e0*/  FMNMX R3, R5, R14, !PT ;  /* 0x0000000e05037209 */ /* 0x000fc80007800000 */
[----:B------:R-:W-:-:S04]  /*33f0*/  FSEL R0, R5, R3, P4 ;  /* 0x0000000305007208 */ /* 0x000fc80002000000 */
[----:B------:R-:W-:-:S07]  /*3400*/  MOV R13, R0 ;  /* 0x00000000000d7202 */ /* 0x000fce0000000f00 */
[----:B------:R-:W-:Y:S05]  /*3410*/  WARPSYNC.COLLECTIVE R15, `(.L_x_19578) ;  /* 0x000000000f087348 */ /* 0x000fea0003c00000 */
[----:B------:R0:W1:Y:S02]  /*3420*/  SHFL.DOWN P6, R14, R13, R12, R11 ;  /* 0x0800000c0d0e7389 */ /* 0x00006400000c000b */
[----:B01----:R-:W-:Y:S05]  /*3430*/  ENDCOLLECTIVE ;  /* 0x000000000000791b */ /* 0x003fea0003800000 */
.L_x_19578:
[----:B------:R-:W-:Y:S05]  /*3440*/  BRA `(.L_x_19579) ;  /* 0xffffffdc00507947 */ /* 0x000fea000383ffff */
        .weak           $__internal_317_$__cuda_sm3x_div_rn_noftz_f32_slowpath
        .type           $__internal_317_$__cuda_sm3x_div_rn_noftz_f32_slowpath,@function
        .size           $__internal_317_$__cuda_sm3x_div_rn_noftz_f32_slowpath,(.L_x_37694 - $__internal_317_$__cuda_sm3x_div_rn_noftz_f32_slowpath)
$__internal_317_$__cuda_sm3x_div_rn_noftz_f32_slowpath:
        /* <DEDUP_REMOVED lines=35> */
.L_x_19581:
        /* <DEDUP_REMOVED lines=51> */
.L_x_19588:
[----:B------:R-:W-:-:S04]  /*39b0*/  LOP3.LUT R0, R0, 0x80000000, RZ, 0xc0, !PT ;  /* 0x8000000000007812 */ /* 0x000fc800078ec0ff */
[----:B------:R-:W-:Y:S01]  /*39c0*/  LOP3.LUT R0, R0, 0x7f800000, RZ, 0xfc, !PT ;  /* 0x7f80000000007812 */ /* 0x000fe200078efcff */
[----:B------:R-:W-:Y:S06]  /*39d0*/  BRA `(.L_x_19589) ;  /* 0x0000000000047947 */ /* 0x000fec0003800000 */
.L_x_19587:
[----:B------:R-:W-:-:S07]  /*39e0*/  IMAD R0, R34, 0x800000, R0 ;  /* 0x0080000022007824 */ /* 0x000fce00078e0200 */
.L_x_19589:
[----:B------:R-:W-:Y:S05]  /*39f0*/  BSYNC.RECONVERGENT B2 ;  /* 0x0000000000027941 */ /* 0x000fea0003800200 */
.L_x_19586:
[----:B------:R-:W-:Y:S05]  /*3a00*/  BRA `(.L_x_19590) ;  /* 0x0000000000207947 */ /* 0x000fea0003800000 */
.L_x_19585:
[----:B------:R-:W-:-:S04]  /*3a10*/  LOP3.LUT R0, R29, 0x80000000, R0, 0x48, !PT ;  /* 0x800000001d007812 */ /* 0x000fc800078e4800 */
[----:B------:R-:W-:Y:S01]  /*3a20*/  LOP3.LUT R0, R0, 0x7f800000, RZ, 0xfc, !PT ;  /* 0x7f80000000007812 */ /* 0x000fe200078efcff */
[----:B------:R-:W-:Y:S06]  /*3a30*/  BRA `(.L_x_19590) ;  /* 0x0000000000147947 */ /* 0x000fec0003800000 */
.L_x_19584:
[----:B------:R-:W-:Y:S01]  /*3a40*/  LOP3.LUT R0, R29, 0x80000000, R0, 0x48, !PT ;  /* 0x800000001d007812 */ /* 0x000fe200078e4800 */
[----:B------:R-:W-:Y:S06]  /*3a50*/  BRA `(.L_x_19590) ;  /* 0x00000000000c7947 */ /* 0x000fec0003800000 */
.L_x_19583:
[----:B------:R-:W0:Y:S01]  /*3a60*/  MUFU.RSQ R0, -QNAN ;  /* 0xffc0000000007908 */ /* 0x000e220000001400 */
[----:B------:R-:W-:Y:S05]  /*3a70*/  BRA `(.L_x_19590) ;  /* 0x0000000000047947 */ /* 0x000fea0003800000 */
.L_x_19582:
[----:B------:R-:W-:-:S07]  /*3a80*/  FADD.FTZ R0, R0, R3 ;  /* 0x0000000300007221 */ /* 0x000fce0000010000 */
.L_x_19590:
[----:B------:R-:W-:Y:S05]  /*3a90*/  BSYNC.RECONVERGENT B1 ;  /* 0x0000000000017941 */ /* 0x000fea0003800200 */
.L_x_19580:
[----:B------:R-:W-:Y:S01]  /*3aa0*/  IMAD.MOV.U32 R15, RZ, RZ, 0x0 ;  /* 0x00000000ff0f7424 */ /* 0x000fe200078e00ff */
[----:B0-----:R-:W-:-:S03]  /*3ab0*/  MOV R27, R0 ;  /* 0x00000000001b7202 */ /* 0x001fc60000000f00 */
[----:B------:R-:W-:Y:S05]  /*3ac0*/  RET.REL.NODEC R14 `(_Z20SoftmaxBlockSMemImplI22BroadcastScaleMaskLoadIffbLm2EiE11DirectStoreIffEfLi2ELi128EL9Algorithm0EEvT_T0_ll) ;  /* 0xffffffc40e4c7950 */ /* 0x000fea0003c3ffff */
.L_x_19591:
        /* <DEDUP_REMOVED lines=11> */
.L_x_37694:


//--------------------- .text._Z15SoftmaxWarpImplI22BroadcastScaleMaskLoadIffbLm2EiE11DirectStoreIffEfLi1ELi32ELi32ELi1ELb1EL9Algorithm0EEvT_T0_ll --------------------------
	.section	.text._Z15SoftmaxWarpImplI22BroadcastScaleMaskLoadIffbLm2EiE11DirectStoreIffEfLi1ELi32ELi32ELi1ELb1EL9Algorithm0EEvT_T0_ll,"ax",@progbits
	.align	128
        .global         _Z15SoftmaxWarpImplI22BroadcastScaleMaskLoadIffbLm2EiE11DirectStoreIffEfLi1ELi32ELi32ELi1ELb1EL9Algorithm0EEvT_T0_ll
        .type           _Z15SoftmaxWarpImplI22BroadcastScaleMaskLoadIffbLm2EiE11DirectStoreIffEfLi1ELi32ELi32ELi1ELb1EL9Algorithm0EEvT_T0_ll,@function
        .size           _Z15SoftmaxWarpImplI22BroadcastScaleMaskLoadIffbLm2EiE11DirectStoreIffEfLi1ELi32ELi32ELi1ELb1EL9Algorithm0EEvT_T0_ll,(.L_x_37695 - _Z15SoftmaxWarpImplI22BroadcastScaleMaskLoadIffbLm2EiE11DirectStoreIffEfLi1ELi32ELi32ELi1ELb1EL9Algorithm0EEvT_T0_ll)
        .other          _Z15SoftmaxWarpImplI22BroadcastScaleMaskLoadIffbLm2EiE11DirectStoreIffEfLi1ELi32ELi32ELi1ELb1EL9Algorithm0EEvT_T0_ll,@"STO_CUDA_ENTRY STV_DEFAULT"
_Z15SoftmaxWarpImplI22BroadcastScaleMaskLoadIffbLm2EiE11DirectStoreIffEfLi1ELi32ELi32ELi1ELb1EL9Algorithm0EEvT_T0_ll:
.text._Z15SoftmaxWarpImplI22BroadcastScaleMaskLoadIffbLm2EiE11DirectStoreIffEfLi1ELi32ELi32ELi1ELb1EL9Algorithm0EEvT_T0_ll:
        /* <DEDUP_REMOVED lines=10> */
[----:B------:R-:W0:Y:S01]  /*00a0*/  LDCU.64 UR48, c[0x0][0x3d8] ;  /* 0x00007b00ff3077ac */ /* 0x000e220008000a00 */
        /* <DEDUP_REMOVED lines=18> */
.L_x_19592:
        /* <DEDUP_REMOVED lines=45> */
.L_x_19723:
        /* <DEDUP_REMOVED lines=48> */
[----:B------:R-:W-:-:S03]  /*07a0*/  ISETP.NE.AND.EX P4, PT, R43, RZ, PT, P4 ;  /* 0x000000ff2b00720c */ /* 0x000fc60003f85340 */
[----:B------:R-:W-:-:S05]  /*07b0*/  IMAD R11, R41, R12, R46 ;  /* 0x0000000c290b7224 */ /* 0x000fca00078e022e */
[----:B------:R-:W-:Y:S02]  /*07c0*/  SEL R11, R11, RZ, P4 ;  /* 0x000000ff0b0b7207 */ /* 0x000fe40002000000 */
[----:B0-----:R-:W-:-:S04]  /*07d0*/  ISETP.NE.U32.AND P4, PT, R44, 0x1, PT ;  /* 0x000000012c00780c */ /* 0x001fc80003f85070 */
[----:B------:R-:W-:-:S04]  /*07e0*/  ISETP.NE.AND.EX P4, PT, R45, RZ, PT, P4 ;  /* 0x000000ff2d00720c */ /* 0x000fc80003f85340 */
[----:B------:R-:W-:-:S05]  /*07f0*/  SEL R13, R13, RZ, P4 ;  /* 0x000000ff0d0d7207 */ /* 0x000fca0002000000 */
[----:B------:R-:W-:-:S04]  /*0800*/  IMAD R12, R13, UR40, RZ ;  /* 0x000000280d0c7c24 */ /* 0x000fc8000f8e02ff */
        /* <DEDUP_REMOVED lines=11> */
.L_x_19595:
[----:B------:R-:W-:Y:S05]  /*08c0*/  BSYNC.RECONVERGENT B1 ;  /* 0x0000000000017941 */ /* 0x000fea0003800200 */
.L_x_19594:
        /* <DEDUP_REMOVED lines=35> */
[----:B0-----:R-:W-:-:S03]  /*0b00*/  ISETP.NE.U32.AND P5, PT, R42, 0x1, PT ;  /* 0x000000012a00780c */ /* 0x001fc60003fa5070 */
[----:B------:R-:W-:Y:S01]  /*0b10*/  IMAD.MOV R12, RZ, RZ, -R11 ;  /* 0x000000ffff0c7224 */ /* 0x000fe200078e0a0b */
[----:B------:R-:W-:-:S03]  /*0b20*/  ISETP.NE.AND.EX P5, PT, R43, RZ, PT, P5 ;  /* 0x000000ff2b00720c */ /* 0x000fc60003fa5350 */
[--C-:B------:R-:W-:Y:S01]  /*0b30*/  IMAD R12, R44, R12, R45.reuse ;  /* 0x0000000c2c0c7224 */ /* 0x100fe200078e022d */
[----:B------:R-:W-:-:S04]  /*0b40*/  SHF.R.S64 R44, RZ, 0x1e, R45 ;  /* 0x0000001eff2c7819 */ /* 0x000fc8000000102d */
[----:B------:R-:W-:Y:S02]  /*0b50*/  SEL R12, R12, RZ, P5 ;  /* 0x000000ff0c0c7207 */ /* 0x000fe40002800000 */
[----:B-1----:R-:W-:-:S04]  /*0b60*/  ISETP.NE.U32.AND P5, PT, R46, 0x1, PT ;  /* 0x000000012e00780c */ /* 0x002fc80003fa5070 */
        /* <DEDUP_REMOVED lines=14> */
.L_x_19597:
[----:B------:R-:W-:Y:S05]  /*0c50*/  BSYNC.RECONVERGENT B1 ;  /* 0x0000000000017941 */ /* 0x000fea0003800200 */
.L_x_19596:
        /* <DEDUP_REMOVED lines=58> */
.L_x_19599:
[----:B------:R-:W-:Y:S05]  /*1000*/  BSYNC.RECONVERGENT B1 ;  /* 0x0000000000017941 */ /* 0x000fea0003800200 */
.L_x_19598:
        /* <DEDUP_REMOVED lines=9> */
[----:B------:R-:W1:Y:S01]  /*10a0*/  LDC.64 R50, c[0x0][0x390] ;  /* 0x0000e400ff327b82 */ /* 0x000e620000000a00 */
        /* <DEDUP_REMOVED lines=46> */
.L_x_19601:
[----:B------:R-:W-:Y:S05]  /*1390*/  BSYNC.RECONVERGENT B1 ;  /* 0x0000000000017941 */ /* 0x000fea0003800200 */
.L_x_19600:
        /* <DEDUP_REMOVED lines=22> */
[----:B------:R-:W-:Y:S02]  /*1500*/  IMAD.HI.U32 R43, R49, R43, R48 ;  /* 0x0000002b312b7227 */ /* 0x000fe400078e0030 */
[----:B------:R-:W0:Y:S04]  /*1510*/  LDC.64 R48, c[0x0][0x398] ;  /* 0x0000e600ff307b82 */ /* 0x000e280000000a00 */
        /* <DEDUP_REMOVED lines=34> */
.L_x_19603:
[----:B------:R-:W-:Y:S05]  /*1740*/  BSYNC.RECONVERGENT B1 ;  /* 0x0000000000017941 */ /* 0x000fea0003800200 */
.L_x_19602:
        /* <DEDUP_REMOVED lines=56> */
.L_x_19605:
[----:B------:R-:W-:Y:S05]  /*1ad0*/  BSYNC.RECONVERGENT B1 ;  /* 0x0000000000017941 */ /* 0x000fea0003800200 */
.L_x_19604:
        /* <DEDUP_REMOVED lines=58> */
.L_x_19607:
[----:B------:R-:W-:Y:S05]  /*1e80*/  BSYNC.RECONVERGENT B1 ;  /* 0x0000000000017941 */ /* 0x000fea0003800200 */
.L_x_19606:
        /* <DEDUP_REMOVED lines=56> */
.L_x_19609:
[----:B------:R-:W-:Y:S05]  /*2210*/  BSYNC.RECONVERGENT B1 ;  /* 0x0000000000017941 */ /* 0x000fea0003800200 */
.L_x_19608:
        /* <DEDUP_REMOVED lines=58> */
.L_x_19611:
[----:B------:R-:W-:Y:S05]  /*25c0*/  BSYNC.RECONVERGENT B1 ;  /* 0x0000000000017941 */ /* 0x000fea0003800200 */
.L_x_19610:
        /* <DEDUP_REMOVED lines=56> */
.L_x_19613:
[----:B------:R-:W-:Y:S05]  /*2950*/  BSYNC.RECONVERGENT B1 ;  /* 0x0000000000017941 */ /* 0x000fea0003800200 */
.L_x_19612:
        /* <DEDUP_REMOVED lines=58> */
.L_x_19615:
[----:B------:R-:W-:Y:S05]  /*2d00*/  BSYNC.RECONVERGENT B1 ;  /* 0x0000000000017941 */ /* 0x000fea0003800200 */
.L_x_19614:
        /* <DEDUP_REMOVED lines=56> */
.L_x_19617:
[----:B------:R-:W-:Y:S05]  /*3090*/  BSYNC.RECONVERGENT B1 ;  /* 0x0000000000017941 */ /* 0x000fea0003800200 */
.L_x_19616:
        /* <DEDUP_REMOVED lines=58> */
.L_x_19619:
[----:B------:R-:W-:Y:S05]  /*3440*/  BSYNC.RECONVERGENT B1 ;  /* 0x0000000000017941 */ /* 0x000fea0003800200 */
.L_x_19618:
        /* <DEDUP_REMOVED lines=56> */
.L_x_19621:
[----:B------:R-:W-:Y:S05]  /*37d0*/  BSYNC.RECONVERGENT B1 ;  /* 0x0000000000017941 */ /* 0x000fea0003800200 */
.L_x_19620:
        /* <DEDUP_REMOVED lines=58> */
.L_x_19623:
[----:B------:R-:W-:Y:S05]  /*3b80*/  BSYNC.RECONVERGENT B1 ;  /* 0x0000000000017941 */ /* 0x000fea0003800200 */
.L_x_19622:
        /* <DEDUP_REMOVED lines=56> */
.L_x_19625:
[----:B------:R-:W-:Y:S05]  /*3f10*/  BSYNC.RECONVERGENT B1 ;  /* 0x0000000000017941 */ /* 0x000fea0003800200 */
.L_x_19624:
        /* <DEDUP_REMOVED lines=58> */
.L_x_19627:
[----:B------:R-:W-:Y:S05]  /*42c0*/  BSYNC.RECONVERGENT B1 ;  /* 0x0000000000017941 */ /* 0x000fea0003800200 */
.L_x_19626:
        /* <DEDUP_REMOVED lines=38> */
[----:B------:R-:W-:-:S05]  /*4530*/  IMAD R12, R78, R12, R45 ;  /* 0x0000000c4e0c7224 */ /* 0x000fca00078e022d */
[----:B------:R-:W-:Y:S02]  /*4540*/  SEL R12, R12, RZ, P3 ;  /* 0x000000ff0c0c7207 */ /* 0x000fe40001800000 */
[----:B-1----:R-:W-:Y:S02]  /*4550*/  ISETP.NE.U32.AND P3, PT, R76, 0x1, PT ;  /* 0x000000014c00780c */ /* 0x002fe40003f65070 */
[----:B------:R-:W-:Y:S02]  /*4560*/  SHF.R.S64 R76, RZ, 0x1e, R45 ;  /* 0x0000001eff4c7819 */ /* 0x000fe4000000102d */
        /* <DEDUP_REMOVED lines=14> */
.L_x_19629:
[----:B------:R-:W-:Y:S05]  /*4650*/  BSYNC.RECONVERGENT B1 ;  /* 0x0000000000017941 */ /* 0x000fea0003800200 */
.L_x_19628:
        /* <DEDUP_REMOVED lines=58> */
.L_x_19631:
[----:B------:R-:W-:Y:S05]  /*4a00*/  BSYNC.RECONVERGENT B1 ;  /* 0x0000000000017941 */ /* 0x000fea0003800200 */
.L_x_19630:
        /* <DEDUP_REMOVED lines=56> */
.L_x_19633:
[----:B------:R-:W-:Y:S05]  /*4d90*/  BSYNC.RECONVERGENT B1 ;  /* 0x0000000000017941 */ /* 0x000fea0003800200 */
.L_x_19632:
        /* <DEDUP_REMOVED lines=58> */
.L_x_19635:
[----:B------:R-:W-:Y:S05]  /*5140*/  BSYNC.RECONVERGENT B1 ;  /* 0x0000000000017941 */ /* 0x000fea0003800200 */
.L_x_19634:
        /* <DEDUP_REMOVED lines=56> */
.L_x_19637:
[----:B------:R-:W-:Y:S05]  /*54d0*/  BSYNC.RECONVERGENT B1 ;  /* 0x0000000000017941 */ /* 0x000fea0003800200 */
.L_x_19636:
        /* <DEDUP_REMOVED lines=58> */
.L_x_19639:
[----:B------:R-:W-:Y:S05]  /*5880*/  BSYNC.RECONVERGENT B1 ;  /* 0x0000000000017941 */ /* 0x000fea0003800200 */
.L_x_19638:
        /* <DEDUP_REMOVED lines=56> */
.L_x_19641:
[----:B------:R-:W-:Y:S05]  /*5c10*/  BSYNC.RECONVERGENT B1 ;  /* 0x0000000000017941 */ /* 0x000fea0003800200 */
.L_x_19640:
        /* <DEDUP_REMOVED lines=58> */
.L_x_19643:
[----:B------:R-:W-:Y:S05]  /*5fc0*/  BSYNC.RECONVERGENT B1 ;  /* 0x0000000000017941 */ /* 0x000fea0003800200 */
.L_x_19642:
        /* <DEDUP_REMOVED lines=56> */
.L_x_19645:
[----:B------:R-:W-:Y:S05]  /*6350*/  BSYNC.RECONVERGENT B1 ;  /* 0x0000000000017941 */ /* 0x000fea0003800200 */
.L_x_19644:
        /* <DEDUP_REMOVED lines=12> */
[----:B------:R-:W-:Y:S02]  /*6420*/  MOV R102, 0xff800000 ;  /* 0xff80000000667802 */ /* 0x000fe40000000f00 */
[----:B------:R-:W-:Y:S01]  /*6430*/  MOV R88, 0xff800000 ;  /* 0xff80000000587802 */ /* 0x000fe20000000f00 */
[----:B------:R-:W-:Y:S06]  /*6440*/  @P6 BRA `(.L_x_19647) ;  /* 0x0000000000d06947 */ /* 0x000fec0003800000 */
        /* <DEDUP_REMOVED lines=52> */
.L_x_19647:
[----:B------:R-:W-:Y:S05]  /*6790*/  BSYNC.RECONVERGENT B1 ;  /* 0x0000000000017941 */ /* 0x000fea0003800200 */
.L_x_19646:
[----:B------:R-:W-:Y:S04]  /*67a0*/  BSSY.RECONVERGENT B1, `(.L_x_19648) ;  /* 0x0000036000017945 */ /* 0x000fe80003800200 */
        /* <DEDUP_REMOVED lines=53> */
.L_x_19649:
[----:B------:R-:W-:Y:S05]  /*6b00*/  BSYNC.RECONVERGENT B1 ;  /* 0x0000000000017941 */ /* 0x000fea0003800200 */
.L_x_19648:
        /* <DEDUP_REMOVED lines=14> */
[----:B0-----:R-:W-:Y:S01]  /*6bf0*/  MOV R14, RZ ;  /* 0x000000ff000e7202 */ /* 0x001fe20000000f00 */
        /* <DEDUP_REMOVED lines=16> */
[----:B-1----:R-:W-:Y:S02]  /*6d00*/  ISETP.NE.U32.AND P2, PT, R86, 0x1, PT ;  /* 0x000000015600780c */ /* 0x002fe40003f45070 */
[----:B------:R-:W-:Y:S02]  /*6d10*/  SHF.R.S64 R86, RZ, 0x1e, R43 ;  /* 0x0000001eff567819 */ /* 0x000fe4000000102b */
[----:B------:R-:W-:Y:S01]  /*6d20*/  @!P1 IMAD.MOV R11, RZ, RZ, -R11 ;  /* 0x000000ffff0b9224 */ /* 0x000fe200078e0a0b */
[----:B------:R-:W-:Y:S02]  /*6d30*/  @!P6 LOP3.LUT R11, RZ, R100, RZ, 0x33, !PT ;  /* 0x00000064ff0be212 */ /* 0x000fe400078e33ff */
[----:B0-----:R-:W-:Y:S02]  /*6d40*/  ISETP.NE.U32.AND P1, PT, R14, 0x1, PT ;  /* 0x000000010e00780c */ /* 0x001fe40003f25070 */
[----:B------:R-:W-:-:S02]  /*6d50*/  IADD3 R12, PT, PT, -R11, RZ, RZ ;  /* 0x000000ff0b0c7210 */ /* 0x000fc40007ffe1ff */
[----:B------:R-:W-:Y:S02]  /*6d60*/  ISETP.NE.AND.EX P2, PT, R87, RZ, PT, P2 ;  /* 0x000000ff5700720c */ /* 0x000fe40003f45320 */
[----:B------:R-:W-:Y:S01]  /*6d70*/  ISETP.NE.AND.EX P1, PT, R15, RZ, PT, P1 ;  /* 0x000000ff0f00720c */ /* 0x000fe20003f25310 */
        /* <DEDUP_REMOVED lines=15> */
.L_x_19651:
[----:B------:R-:W-:Y:S05]  /*6e70*/  BSYNC.RECONVERGENT B1 ;  /* 0x0000000000017941 */ /* 0x000fea0003800200 */
.L_x_19650:
        /* <DEDUP_REMOVED lines=54> */
.L_x_19653:
[----:B------:R-:W-:Y:S05]  /*71e0*/  BSYNC.RECONVERGENT B1 ;  /* 0x0000000000017941 */ /* 0x000fea0003800200 */
.L_x_19652:
        /* <DEDUP_REMOVED lines=35> */
[----:B------:R-:W-:Y:S02]  /*7420*/  IADD3 R12, PT, PT, -R11, RZ, RZ ;  /* 0x000000ff0b0c7210 */ /* 0x000fe40007ffe1ff */
[----:B------:R-:W-:Y:S02]  /*7430*/  ISETP.NE.AND.EX P2, PT, R87, RZ, PT, P2 ;  /* 0x000000ff5700720c */ /* 0x000fe40003f45320 */
[----:B------:R-:W-:Y:S01]  /*7440*/  ISETP.NE.AND.EX P1, PT, R15, RZ, PT, P1 ;  /* 0x000000ff0f00720c */ /* 0x000fe20003f25310 */
[----:B------:R-:W-:Y:S01]  /*7450*/  IMAD R12, R104, R12, R43 ;  /* 0x0000000c680c7224 */ /* 0x000fe200078e022b */
[----:B------:R-:W-:-:S02]  /*7460*/  SEL R11, R11, RZ, P2 ;  /* 0x000000ff0b0b7207 */ /* 0x000fc40001000000 */
[----:B------:R-:W-:Y:S02]  /*7470*/  SHF.R.S64 R86, RZ, 0x1e, R43 ;  /* 0x0000001eff567819 */ /* 0x000fe4000000102b */
        /* <DEDUP_REMOVED lines=13> */
.L_x_19655:
[----:B------:R-:W-:Y:S05]  /*7550*/  BSYNC.RECONVERGENT B1 ;  /* 0x0000000000017941 */ /* 0x000fea0003800200 */
.L_x_19654:
        /* <DEDUP_REMOVED lines=54> */
.L_x_19657:
[----:B------:R-:W-:Y:S05]  /*78c0*/  BSYNC.RECONVERGENT B1 ;  /* 0x0000000000017941 */ /* 0x000fea0003800200 */
.L_x_19656:
        /* <DEDUP_REMOVED lines=108> */
[----:B------:R-:W-:Y:S01]  /*7f90*/  SHF.L.U32 R47, R47, 0x17, RZ ;  /* 0x000000172f2f7819 */ /* 0x000fe200000006ff */
[-C--:B------:R-:W-:Y:S01]  /*7fa0*/  FFMA.RM R52, R13, R12.reuse, 12582913 ;  /* 0x4b4000010d347423 */ /* 0x080fe2000000400c */
[----:B------:R-:W-:Y:S01]  /*7fb0*/  FFMA.RM R13, R53, R12, 12582913 ;  /* 0x4b400001350d7423 */ /* 0x000fe2000000400c */
[----:B------:R-:W-:Y:S01]  /*7fc0*/  FFMA R67, R112, 1.925963033500011079e-08, R67 ;  /* 0x32a5706070437823 */ /* 0x000fe20000000043 */
[----:B------:R-:W-:Y:S01]  /*7fd0*/  SHF.L.U32 R42, R42, 0x17, RZ ;  /* 0x000000172a2a7819 */ /* 0x000fe200000006ff */
        /* <DEDUP_REMOVED lines=24> */
[----:B------:R-:W-:Y:S01]  /*8160*/  IMAD.SHL.U32 R50, R50, 0x800000, RZ ;  /* 0x0080000032327824 */ /* 0x000fe200078e00ff */
[----:B------:R-:W-:Y:S01]  /*8170*/  SHF.L.U32 R43, R43, 0x17, RZ ;  /* 0x000000172b2b7819 */ /* 0x000fe200000006ff */
[----:B------:R-:W-:Y:S01]  /*8180*/  FFMA R63, R66, 1.925963033500011079e-08, R55 ;  /* 0x32a57060423f7823 */ /* 0x000fe20000000037 */
[----:B------:R-:W-:Y:S01]  /*8190*/  FFMA R55, R68, 1.925963033500011079e-08, R57 ;  /* 0x32a5706044377823 */ /* 0x000fe20000000039 */
[----:B------:R-:W-:Y:S01]  /*81a0*/  FFMA.SAT R57, R70, R11, 0.5 ;  /* 0x3f00000046397423 */ /* 0x000fe2000000200b */
[----:B------:R-:W0:Y:S01]  /*81b0*/  MUFU.EX2 R69, R69 ;  /* 0x0000004500457308 */ /* 0x000e220000000800 */
[----:B---3--:R-:W-:Y:S01]  /*81c0*/  FMUL R41, R41, R60 ;  /* 0x0000003c29297220 */ /* 0x008fe20000400000 */
[-C--:B------:R-:W-:Y:S01]  /*81d0*/  FFMA.RM R60, R79, R12.reuse, 12582913 ;  /* 0x4b4000014f3c7423 */ /* 0x080fe2000000400c */
[----:B------:R-:W-:Y:S01]  /*81e0*/  FFMA.RM R56, R57, R12, 12582913 ;  /* 0x4b40000139387423 */ /* 0x000fe2000000400c */
[----:B------:R-:W-:Y:S01]  /*81f0*/  IMAD.SHL.U32 R44, R44, 0x800000, RZ ;  /* 0x008000002c2c7824 */ /* 0x000fe200078e00ff */
[----:B------:R-:W-:Y:S01]  /*8200*/  SHF.L.U32 R13, R13, 0x17, RZ ;  /* 0x000000170d0d7819 */ /* 0x000fe200000006ff */
[----:B------:R-:W-:-:S02]  /*8210*/  IMAD.SHL.U32 R52, R52, 0x800000, RZ ;  /* 0x0080000034347824 */ /* 0x000fc400078e00ff */
[----:B------:R-:W-:Y:S01]  /*8220*/  FADD R57, R56, -12583039 ;  /* 0xcb40007f38397421 */ /* 0x000fe20000000000 */
[----:B------:R-:W2:Y:S01]  /*8230*/  MUFU.EX2 R51, R51 ;  /* 0x0000003300337308 */ /* 0x000ea20000000800 */
[----:B-1----:R-:W-:Y:S01]  /*8240*/  FMUL R42, R42, R77 ;  /* 0x0000004d2a2a7220 */ /* 0x002fe20000400000 */
[----:B------:R-:W-:Y:S01]  /*8250*/  FADD R77, R60, -12583039 ;  /* 0xcb40007f3c4d7421 */ /* 0x000fe20000000000 */
[----:B------:R-:W-:Y:S01]  /*8260*/  FFMA R61, R70, 1.4426950216293334961, -R57 ;  /* 0x3fb8aa3b463d7823 */ /* 0x000fe20000000839 */
[-C--:B------:R-:W-:Y:S01]  /*8270*/  FFMA.SAT R83, R64, R11.reuse, 0.5 ;  /* 0x3f00000040537423 */ /* 0x080fe2000000200b */
        /* <DEDUP_REMOVED lines=8> */
[----:B------:R-:W-:Y:S01]  /*8300*/  SHF.L.U32 R14, R14, 0x17, RZ ;  /* 0x000000170e0e7819 */ /* 0x000fe200000006ff */
[-C--:B------:R-:W-:Y:S01]  /*8310*/  FFMA.RM R69, R69, R12.reuse, 12582913 ;  /* 0x4b40000145457423 */ /* 0x080fe2000000400c */
[-C--:B------:R-:W-:Y:S01]  /*8320*/  FFMA.RM R57, R83, R12.reuse, 12582913 ;  /* 0x4b40000153397423 */ /* 0x080fe2000000400c */
[----:B------:R-:W0:Y:S01]  /*8330*/  MUFU.EX2 R70, R73 ;  /* 0x0000004900467308 */ /* 0x000e220000000800 */
[----:B--2---:R-:W-:Y:S01]  /*8340*/  FMUL R50, R50, R51 ;  /* 0x0000003332327220 */ /* 0x004fe20000400000 */
[----:B------:R-:W-:Y:S01]  /*8350*/  FADD R71, R69, -12583039 ;  /* 0xcb40007f45477421 */ /* 0x000fe20000000000 */
[----:B------:R-:W-:Y:S01]  /*8360*/  FFMA.RM R66, R77, R12, 12582913 ;  /* 0x4b4000014d427423 */ /* 0x000fe2000000400c */
[----:B------:R-:W-:Y:S01]  /*8370*/  FADD R83, R57, -12583039 ;  /* 0xcb40007f39537421 */ /* 0x000fe20000000000 */
[----:B------:R-:W-:-:S02]  /*8380*/  IMAD.SHL.U32 R54, R54, 0x800000, RZ ;  /* 0x0080000036367824 */ /* 0x000fc400078e00ff */
        /* <DEDUP_REMOVED lines=89> */
[----:B------:R-:W-:Y:S01]  /*8920*/  SHF.L.U32 R59, R59, 0x17, RZ ;  /* 0x000000173b3b7819 */ /* 0x000fe200000006ff */
[----:B------:R-:W-:Y:S01]  /*8930*/  FADD R14, R61, R50 ;  /* 0x000000323d0e7221 */ /* 0x000fe20000000000 */
[----:B------:R-:W-:Y:S01]  /*8940*/  IMAD.SHL.U32 R60, R60, 0x800000, RZ ;  /* 0x008000003c3c7824 */ /* 0x000fe200078e00ff */
[----:B------:R-:W-:Y:S01]  /*8950*/  SHF.L.U32 R62, R66, 0x17, RZ ;  /* 0x00000017423e7819 */ /* 0x000fe200000006ff */
[----:B------:R-:W-:-:S02]  /*8960*/  IMAD.SHL.U32 R69, R69, 0x800000, RZ ;  /* 0x0080000045457824 */ /* 0x000fc400078e00ff */
[----:B------:R-:W-:Y:S01]  /*8970*/  FADD R61, R14, R51 ;  /* 0x000000330e3d7221 */ /* 0x000fe20000000000 */
[----:B------:R-:W2:Y:S01]  /*8980*/  MUFU.EX2 R76, R76 ;  /* 0x0000004c004c7308 */ /* 0x000ea20000000800 */
[----:B0-----:R-:W-:Y:S01]  /*8990*/  FMUL R57, R57, R64 ;  /* 0x0000004039397220 */ /* 0x001fe20000400000 */
[----:B------:R-:W-:Y:S01]  /*89a0*/  SHF.L.U32 R66, R68, 0x17, RZ ;  /* 0x0000001744427819 */ /* 0x000fe200000006ff */
[----:B------:R-:W-:Y:S01]  /*89b0*/  FADD R14, R61, R52 ;  /* 0x000000343d0e7221 */ /* 0x000fe20000000000 */
[----:B------:R-:W-:Y:S02]  /*89c0*/  IMAD.SHL.U32 R64, R70, 0x800000, RZ ;  /* 0x0080000046407824 */ /* 0x000fe400078e00ff */
[----:B------:R-:W-:Y:S02]  /*89d0*/  IMAD.SHL.U32 R15, R15, 0x800000, RZ ;  /* 0x008000000f0f7824 */ /* 0x000fe400078e00ff */
[----:B------:R-:W-:Y:S01]  /*89e0*/  FADD R61, R14, R53 ;  /* 0x000000350e3d7221 */ /* 0x000fe20000000000 */
[----:B------:R-:W0:Y:S01]  /*89f0*/  MUFU.EX2 R79, R78 ;  /* 0x0000004e004f7308 */ /* 0x000e220000000800 */
[----:B-1----:R-:W-:Y:S01]  /*8a00*/  FMUL R58, R58, R77 ;  /* 0x0000004d3a3a7220 */ /* 0x002fe20000400000 */
[----:B------:R-:W-:-:S02]  /*8a10*/  IMAD.SHL.U32 R13, R13, 0x800000, RZ ;  /* 0x008000000d0d7824 */ /* 0x000fc400078e00ff */
        /* <DEDUP_REMOVED lines=20> */
[----:B------:R-:W-:Y:S01]  /*8b60*/  SHF.L.U32 R63, R72, 0x17, RZ ;  /* 0x00000017483f7819 */ /* 0x000fe200000006ff */
[----:B------:R-:W-:Y:S01]  /*8b70*/  IMAD.SHL.U32 R72, R12, 0x800000, RZ ;  /* 0x008000000c487824 */ /* 0x000fe200078e00ff */
[----:B------:R-:W-:Y:S02]  /*8b80*/  SHF.L.U32 R67, R71, 0x17, RZ ;  /* 0x0000001747437819 */ /* 0x000fe400000006ff */
[----:B------:R-:W-:Y:S02]  /*8b90*/  SHF.L.U32 R71, R11, 0x17, RZ ;  /* 0x000000170b477819 */ /* 0x000fe400000006ff */
        /* <DEDUP_REMOVED lines=42> */
.L_x_19735:
        /* <DEDUP_REMOVED lines=12> */
[----:B0-----:R-:W-:Y:S05]  /*8f00*/  CALL.REL.NOINC `($__internal_318_$__cuda_sm3x_div_rn_noftz_f32_slowpath) ;  /* 0x0000004000087944 */ /* 0x001fea0003c00000 */
[----:B------:R-:W-:-:S07]  /*8f10*/  IMAD.MOV.U32 R73, RZ, RZ, R11 ;  /* 0x000000ffff497224 */ /* 0x000fce00078e000b */
.L_x_19660:
[----:B------:R-:W-:Y:S05]  /*8f20*/  BSYNC.RECONVERGENT B3 ;  /* 0x0000000000037941 */ /* 0x000fea0003800200 */
.L_x_19659:
        /* <DEDUP_REMOVED lines=12> */
[----:B0-----:R-:W-:Y:S05]  /*8ff0*/  CALL.REL.NOINC `($__internal_318_$__cuda_sm3x_div_rn_noftz_f32_slowpath) ;  /* 0x0000003c00cc7944 */ /* 0x001fea0003c00000 */
[----:B------:R-:W-:-:S07]  /*9000*/  MOV R75, R11 ;  /* 0x0000000b004b7202 */ /* 0x000fce0000000f00 */
.L_x_19662:
[----:B------:R-:W-:Y:S05]  /*9010*/  BSYNC.RECONVERGENT B3 ;  /* 0x0000000000037941 */ /* 0x000fea0003800200 */
.L_x_19661:
        /* <DEDUP_REMOVED lines=12> */
[----:B0-----:R-:W-:Y:S05]  /*90e0*/  CALL.REL.NOINC `($__internal_318_$__cuda_sm3x_div_rn_noftz_f32_slowpath) ;  /* 0x0000003c00907944 */ /* 0x001fea0003c00000 */
[----:B------:R-:W-:-:S07]  /*90f0*/  IMAD.MOV.U32 R41, RZ, RZ, R11 ;  /* 0x000000ffff297224 */ /* 0x000fce00078e000b */
.L_x_19664:
[----:B------:R-:W-:Y:S05]  /*9100*/  BSYNC.RECONVERGENT B3 ;  /* 0x0000000000037941 */ /* 0x000fea0003800200 */
.L_x_19663:
        /* <DEDUP_REMOVED lines=14> */
.L_x_19666:
[----:B------:R-:W-:Y:S05]  /*91f0*/  BSYNC.RECONVERGENT B3 ;  /* 0x0000000000037941 */ /* 0x000fea0003800200 */
.L_x_19665:
        /* <DEDUP_REMOVED lines=14> */
.L_x_19668:
[----:B------:R-:W-:Y:S05]  /*92e0*/  BSYNC.RECONVERGENT B3 ;  /* 0x0000000000037941 */ /* 0x000fea0003800200 */
.L_x_19667:
        /* <DEDUP_REMOVED lines=14> */
.L_x_19670:
[----:B------:R-:W-:Y:S05]  /*93d0*/  BSYNC.RECONVERGENT B3 ;  /* 0x0000000000037941 */ /* 0x000fea0003800200 */
.L_x_19669:
        /* <DEDUP_REMOVED lines=14> */
.L_x_19672:
[----:B------:R-:W-:Y:S05]  /*94c0*/  BSYNC.RECONVERGENT B3 ;  /* 0x0000000000037941 */ /* 0x000fea0003800200 */
.L_x_19671:
        /* <DEDUP_REMOVED lines=14> */
.L_x_19674:
[----:B------:R-:W-:Y:S05]  /*95b0*/  BSYNC.RECONVERGENT B3 ;  /* 0x0000000000037941 */ /* 0x000fea0003800200 */
.L_x_19673:
        /* <DEDUP_REMOVED lines=14> */
.L_x_19676:
[----:B------:R-:W-:Y:S05]  /*96a0*/  BSYNC.RECONVERGENT B3 ;  /* 0x0000000000037941 */ /* 0x000fea0003800200 */
.L_x_19675:
        /* <DEDUP_REMOVED lines=14> */
.L_x_19678:
[----:B------:R-:W-:Y:S05]  /*9790*/  BSYNC.RECONVERGENT B3 ;  /* 0x0000000000037941 */ /* 0x000fea0003800200 */
.L_x_19677:
        /* <DEDUP_REMOVED lines=14> */
.L_x_19680:
[----:B------:R-:W-:Y:S05]  /*9880*/  BSYNC.RECONVERGENT B3 ;  /* 0x0000000000037941 */ /* 0x000fea0003800200 */
.L_x_19679:
        /* <DEDUP_REMOVED lines=14> */
.L_x_19682:
[----:B------:R-:W-:Y:S05]  /*9970*/  BSYNC.RECONVERGENT B3 ;  /* 0x0000000000037941 */ /* 0x000fea0003800200 */
.L_x_19681:
        /* <DEDUP_REMOVED lines=14> */
.L_x_19684:
[----:B------:R-:W-:Y:S05]  /*9a60*/  BSYNC.RECONVERGENT B3 ;  /* 0x0000000000037941 */ /* 0x000fea0003800200 */
.L_x_19683:
        /* <DEDUP_REMOVED lines=14> */
.L_x_19686:
[----:B------:R-:W-:Y:S05]  /*9b50*/  BSYNC.RECONVERGENT B3 ;  /* 0x0000000000037941 */ /* 0x000fea0003800200 */
.L_x_19685:
        /* <DEDUP_REMOVED lines=14> */
.L_x_19688:
[----:B------:R-:W-:Y:S05]  /*9c40*/  BSYNC.RECONVERGENT B3 ;  /* 0x0000000000037941 */ /* 0x000fea0003800200 */
.L_x_19687:
        /* <DEDUP_REMOVED lines=14> */
.L_x_19690:
[----:B------:R-:W-:Y:S05]  /*9d30*/  BSYNC.RECONVERGENT B3 ;  /* 0x0000000000037941 */ /* 0x000fea0003800200 */
.L_x_19689:
        /* <DEDUP_REMOVED lines=14> */
.L_x_19692:
[----:B------:R-:W-:Y:S05]  /*9e20*/  BSYNC.RECONVERGENT B3 ;  /* 0x0000000000037941 */ /* 0x000fea0003800200 */
.L_x_19691:
        /* <DEDUP_REMOVED lines=14> */
.L_x_19694:
[----:B------:R-:W-:Y:S05]  /*9f10*/  BSYNC.RECONVERGENT B3 ;  /* 0x0000000000037941 */ /* 0x000fea0003800200 */
.L_x_19693:
        /* <DEDUP_REMOVED lines=14> */
.L_x_19696:
[----:B------:R-:W-:Y:S05]  /*a000*/  BSYNC.RECONVERGENT B3 ;  /* 0x0000000000037941 */ /* 0x000fea0003800200 */
.L_x_19695:
        /* <DEDUP_REMOVED lines=14> */
.L_x_19698:
[----:B------:R-:W-:Y:S05]  /*a0f0*/  BSYNC.RECONVERGENT B3 ;  /* 0x0000000000037941 */ /* 0x000fea0003800200 */
.L_x_19697:
        /* <DEDUP_REMOVED lines=14> */
.L_x_19700:
[----:B------:R-:W-:Y:S05]  /*a1e0*/  BSYNC.RECONVERGENT B3 ;  /* 0x0000000000037941 */ /* 0x000fea0003800200 */
.L_x_19699:
        /* <DEDUP_REMOVED lines=14> */
.L_x_19702:
[----:B------:R-:W-:Y:S05]  /*a2d0*/  BSYNC.RECONVERGENT B3 ;  /* 0x0000000000037941 */ /* 0x000fea0003800200 */
.L_x_19701:
        /* <DEDUP_REMOVED lines=14> */
.L_x_19704:
[----:B------:R-:W-:Y:S05]  /*a3c0*/  BSYNC.RECONVERGENT B3 ;  /* 0x0000000000037941 */ /* 0x000fea0003800200 */
.L_x_19703:
        /* <DEDUP_REMOVED lines=14> */
.L_x_19706:
[----:B------:R-:W-:Y:S05]  /*a4b0*/  BSYNC.RECONVERGENT B3 ;  /* 0x0000000000037941 */ /* 0x000fea0003800200 */
.L_x_19705:
        /* <DEDUP_REMOVED lines=14> */
.L_x_19708:
[----:B------:R-:W-:Y:S05]  /*a5a0*/  BSYNC.RECONVERGENT B3 ;  /* 0x0000000000037941 */ /* 0x000fea0003800200 */
.L_x_19707:
        /* <DEDUP_REMOVED lines=14> */
.L_x_19710:
[----:B------:R-:W-:Y:S05]  /*a690*/  BSYNC.RECONVERGENT B3 ;  /* 0x0000000000037941 */ /* 0x000fea0003800200 */
.L_x_19709:
        /* <DEDUP_REMOVED lines=14> */
.L_x_19712:
[----:B------:R-:W-:Y:S05]  /*a780*/  BSYNC.RECONVERGENT B3 ;  /* 0x0000000000037941 */ /* 0x000fea0003800200 */
.L_x_19711:
        /* <DEDUP_REMOVED lines=14> */
.L_x_19714:
[----:B------:R-:W-:Y:S05]  /*a870*/  BSYNC.RECONVERGENT B3 ;  /* 0x0000000000037941 */ /* 0x000fea0003800200 */
.L_x_19713:
        /* <DEDUP_REMOVED lines=14> */
.L_x_19716:
[----:B------:R-:W-:Y:S05]  /*a960*/  BSYNC.RECONVERGENT B3 ;  /* 0x0000000000037941 */ /* 0x000fea0003800200 */
.L_x_19715:
        /* <DEDUP_REMOVED lines=14> */
.L_x_19718:
[----:B------:R-:W-:Y:S05]  /*aa50*/  BSYNC.RECONVERGENT B3 ;  /* 0x0000000000037941 */ /* 0x000fea0003800200 */
.L_x_19717:
        /* <DEDUP_REMOVED lines=14> */
.L_x_19720:
[----:B------:R-:W-:Y:S05]  /*ab40*/  BSYNC.RECONVERGENT B3 ;  /* 0x0000000000037941 */ /* 0x000fea0003800200 */
.L_x_19719:
        /* <DEDUP_REMOVED lines=13> */
.L_x_19722:
[----:B------:R-:W-:Y:S05]  /*ac20*/  BSYNC.RECONVERGENT B3 ;  /* 0x0000000000037941 */ /* 0x000fea0003800200 */
.L_x_19721:
        /* <DEDUP_REMOVED lines=172> */
.L_x_19593:
[----:B------:R-:W-:Y:S05]  /*b6f0*/  EXIT ;  /* 0x000000000000794d */ /* 0x000fea0003800000 */
.L_x_19658:
[----:B------:R-:W-:Y:S01]  /*b700*/  HFMA2 R11, -RZ, RZ, 0, 1.847743988037109375e-06 ;  /* 0x0000001fff0b7431 */ /* 0x000fe200000001ff */
[----:B------:R-:W-:Y:S01]  /*b710*/  BSSY B1, `(.L_x_19724) ;  /* 0x0000006000017945 */ /* 0x000fe20003800000 */
[----:B------:R-:W-:Y:S02]  /*b720*/  IMAD.MOV.U32 R12, RZ, RZ, 0x10 ;  /* 0x00000010ff0c7424 */ /* 0x000fe400078e00ff */
[----:B------:R-:W-:-:S07]  /*b730*/  IMAD.MOV.U32 R15, RZ, RZ, -0x1 ;  /* 0xffffffffff0f7424 */ /* 0x000fce00078e00ff */
[----:B------:R-:W-:Y:S05]  /*b740*/  WARPSYNC.COLLECTIVE R15, `(.L_x_19725) ;  /* 0x000000000f087348 */ /* 0x000fea0003c00000 */
[----:B------:R0:W1:Y:S02]  /*b750*/  SHFL.BFLY P6, R14, R13, R12, R11 ;  /* 0x0c00000c0d0e7389 */ /* 0x00006400000c000b */
[----:B01----:R-:W-:Y:S05]  /*b760*/  ENDCOLLECTIVE ;  /* 0x000000000000791b */ /* 0x003fea0003800000 */
.L_x_19725:
[----:B------:R-:W-:Y:S05]  /*b770*/  BSYNC B1 ;  /* 0x0000000000017941 */ /* 0x000fea0003800000 */
.L_x_19724:
[----:B------:R-:W-:Y:S01]  /*b780*/  FMNMX R13, R14, R13, !PT ;  /* 0x0000000d0e0d7209 */ /* 0x000fe20007800000 */
[----:B------:R-:W-:Y:S01]  /*b790*/  IMAD.MOV.U32 R11, RZ, RZ, 0x1f ;  /* 0x0000001fff0b7424 */ /* 0x000fe200078e00ff */
[----:B------:R-:W-:Y:S02]  /*b7a0*/  MOV R12, 0x8 ;  /* 0x00000008000c7802 */ /* 0x000fe40000000f00 */
[----:B------:R-:W-:-:S07]  /*b7b0*/  MOV R15, 0xffffffff ;  /* 0xffffffff000f7802 */ /* 0x000fce0000000f00 */
[----:B------:R-:W-:Y:S05]  /*b7c0*/  WARPSYNC.COLLECTIVE R15, `(.L_x_19726) ;  /* 0x000000000f087348 */ /* 0x000fea0003c00000 */
[----:B------:R0:W1:Y:S02]  /*b7d0*/  SHFL.BFLY P6, R14, R13, R12, R11 ;  /* 0x0c00000c0d0e7389 */ /* 0x00006400000c000b */
[----:B01----:R-:W-:Y:S05]  /*b7e0*/  ENDCOLLECTIVE ;  /* 0x000000000000791b */ /* 0x003fea0003800000 */
.L_x_19726:
[----:B------:R-:W-:Y:S01]  /*b7f0*/  HFMA2 R12, -RZ, RZ, 0, 2.384185791015625e-07 ;  /* 0x00000004ff0c7431 */ /* 0x000fe200000001ff */
[----:B------:R-:W-:-:S05]  /*b800*/  FMNMX R43, R13, R14, !PT ;  /* 0x0000000e0d2b7209 */ /* 0x000fca0007800000 */
[----:B------:R-:W-:-:S07]  /*b810*/  IMAD.MOV.U32 R13, RZ, RZ, R43 ;  /* 0x000000ffff0d7224 */ /* 0x000fce00078e002b */
[----:B------:R-:W-:Y:S05]  /*b820*/  WARPSYNC.COLLECTIVE R15, `(.L_x_19727) ;  /* 0x000000000f087348 */ /* 0x000fea0003c00000 */
[----:B------:R0:W1:Y:S02]  /*b830*/  SHFL.BFLY P6, R14, R13, R12, R11 ;  /* 0x0c00000c0d0e7389 */ /* 0x00006400000c000b */
[----:B01----:R-:W-:Y:S05]  /*b840*/  ENDCOLLECTIVE ;  /* 0x000000000000791b */ /* 0x003fea0003800000 */
.L_x_19727:
[----:B------:R-:W-:Y:S02]  /*b850*/  MOV R12, 0x2 ;  /* 0x00000002000c7802 */ /* 0x000fe40000000f00 */
[----:B------:R-:W-:-:S05]  /*b860*/  FMNMX R45, R43, R14, !PT ;  /* 0x0000000e2b2d7209 */ /* 0x000fca0007800000 */
[----:B------:R-:W-:-:S07]  /*b870*/  IMAD.MOV.U32 R13, RZ, RZ, R45 ;  /* 0x000000ffff0d7224 */ /* 0x000fce00078e002d */
[----:B------:R-:W-:Y:S05]  /*b880*/  WARPSYNC.COLLECTIVE R15, `(.L_x_19728) ;  /* 0x000000000f087348 */ /* 0x000fea0003c00000 */
[----:B------:R0:W1:Y:S02]  /*b890*/  SHFL.BFLY P6, R14, R13, R12, R11 ;  /* 0x0c00000c0d0e7389 */ /* 0x00006400000c000b */
[----:B01----:R-:W-:Y:S05]  /*b8a0*/  ENDCOLLECTIVE ;  /* 0x000000000000791b */ /* 0x003fea0003800000 */
.L_x_19728:
[----:B------:R-:W-:Y:S01]  /*b8b0*/  HFMA2 R12, -RZ, RZ, 0, 5.9604644775390625e-08 ;  /* 0x00000001ff0c7431 */ /* 0x000fe200000001ff */
[----:B------:R-:W-:-:S05]  /*b8c0*/  FMNMX R47, R45, R14, !PT ;  /* 0x0000000e2d2f7209 */ /* 0x000fca0007800000 */
[----:B------:R-:W-:-:S07]  /*b8d0*/  IMAD.MOV.U32 R13, RZ, RZ, R47 ;  /* 0x000000ffff0d7224 */ /* 0x000fce00078e002f */
[----:B------:R-:W-:Y:S05]  /*b8e0*/  WARPSYNC.COLLECTIVE R15, `(.L_x_19729) ;  /* 0x000000000f087348 */ /* 0x000fea0003c00000 */
[----:B------:R0:W1:Y:S02]  /*b8f0*/  SHFL.BFLY P6, R14, R13, R12, R11 ;  /* 0x0c00000c0d0e7389 */ /* 0x00006400000c000b */
[----:B01----:R-:W-:Y:S05]  /*b900*/  ENDCOLLECTIVE ;  /* 0x000000000000791b */ /* 0x003fea0003800000 */
.L_x_19729:
        /* <DEDUP_REMOVED lines=329> */
.L_x_19730:
[----:B------:R-:W-:Y:S02]  /*cda0*/  IMAD.MOV.U32 R12, RZ, RZ, 0x8 ;  /* 0x00000008ff0c7424 */ /* 0x000fe400078e00ff */
[----:B------:R-:W-:-:S05]  /*cdb0*/  FADD R73, R13, R14 ;  /* 0x0000000e0d497221 */ /* 0x000fca0000000000 */
[----:B------:R-:W-:-:S07]  /*cdc0*/  MOV R13, R73 ;  /* 0x00000049000d7202 */ /* 0x000fce0000000f00 */
[----:B------:R-:W-:Y:S05]  /*cdd0*/  WARPSYNC.COLLECTIVE R15, `(.L_x_19731) ;  /* 0x000000000f087348 */ /* 0x000fea0003c00000 */
[----:B------:R0:W1:Y:S02]  /*cde0*/  SHFL.BFLY P6, R14, R13, R12, R11 ;  /* 0x0c00000c0d0e7389 */ /* 0x00006400000c000b */
[----:B01----:R-:W-:Y:S05]  /*cdf0*/  ENDCOLLECTIVE ;  /* 0x000000000000791b */ /* 0x003fea0003800000 */
.L_x_19731:
[----:B------:R-:W-:Y:S02]  /*ce00*/  IMAD.MOV.U32 R12, RZ, RZ, 0x4 ;  /* 0x00000004ff0c7424 */ /* 0x000fe400078e00ff */
[----:B------:R-:W-:-:S05]  /*ce10*/  FADD R74, R73, R14 ;  /* 0x0000000e494a7221 */ /* 0x000fca0000000000 */
[----:B------:R-:W-:-:S07]  /*ce20*/  MOV R13, R74 ;  /* 0x0000004a000d7202 */ /* 0x000fce0000000f00 */
[----:B------:R-:W-:Y:S05]  /*ce30*/  WARPSYNC.COLLECTIVE R15, `(.L_x_19732) ;  /* 0x000000000f087348 */ /* 0x000fea0003c00000 */
[----:B------:R0:W1:Y:S02]  /*ce40*/  SHFL.BFLY P6, R14, R13, R12, R11 ;  /* 0x0c00000c0d0e7389 */ /* 0x00006400000c000b */
[----:B01----:R-:W-:Y:S05]  /*ce50*/  ENDCOLLECTIVE ;  /* 0x000000000000791b */ /* 0x003fea0003800000 */
.L_x_19732:
[----:B------:R-:W-:Y:S02]  /*ce60*/  IMAD.MOV.U32 R12, RZ, RZ, 0x2 ;  /* 0x00000002ff0c7424 */ /* 0x000fe400078e00ff */
[----:B------:R-:W-:-:S05]  /*ce70*/  FADD R75, R74, R14 ;  /* 0x0000000e4a4b7221 */ /* 0x000fca0000000000 */
[----:B------:R-:W-:-:S07]  /*ce80*/  MOV R13, R75 ;  /* 0x0000004b000d7202 */ /* 0x000fce0000000f00 */
[----:B------:R-:W-:Y:S05]  /*ce90*/  WARPSYNC.COLLECTIVE R15, `(.L_x_19733) ;  /* 0x000000000f087348 */ /* 0x000fea0003c00000 */
[----:B------:R0:W1:Y:S02]  /*cea0*/  SHFL.BFLY P6, R14, R13, R12, R11 ;  /* 0x0c00000c0d0e7389 */ /* 0x00006400000c000b */
[----:B01----:R-:W-:Y:S05]  /*ceb0*/  ENDCOLLECTIVE ;  /* 0x000000000000791b */ /* 0x003fea0003800000 */
.L_x_19733:
[----:B------:R-:W-:Y:S02]  /*cec0*/  IMAD.MOV.U32 R12, RZ, RZ, 0x1 ;  /* 0x00000001ff0c7424 */ /* 0x000fe400078e00ff */
[----:B------:R-:W-:-:S05]  /*ced0*/  FADD R76, R75, R14 ;  /* 0x0000000e4b4c7221 */ /* 0x000fca0000000000 */
[----:B------:R-:W-:-:S07]  /*cee0*/  MOV R13, R76 ;  /* 0x0000004c000d7202 */ /* 0x000fce0000000f00 */
[----:B------:R-:W-:Y:S05]  /*cef0*/  WARPSYNC.COLLECTIVE R15, `(.L_x_19734) ;  /* 0x000000000f087348 */ /* 0x000fea0003c00000 */
[----:B------:R0:W1:Y:S02]  /*cf00*/  SHFL.BFLY P6, R14, R13, R12, R11 ;  /* 0x0c00000c0d0e7389 */ /* 0x00006400000c000b */
[----:B01----:R-:W-:Y:S05]  /*cf10*/  ENDCOLLECTIVE ;  /* 0x000000000000791b */ /* 0x003fea0003800000 */
.L_x_19734:
[----:B------:R-:W-:Y:S05]  /*cf20*/  BRA `(.L_x_19735) ;  /* 0xffffffbc00c47947 */ /* 0x000fea000383ffff */
        .weak           $__internal_318_$__cuda_sm3x_div_rn_noftz_f32_slowpath
        .type           $__internal_318_$__cuda_sm3x_div_rn_noftz_f32_slowpath,@function
        .size           $__internal_318_$__cuda_sm3x_div_rn_noftz_f32_slowpath,(.L_x_37695 - $__internal_318_$__cuda_sm3x_div_rn_noftz_f32_slowpath)
$__internal_318_$__cuda_sm3x_div_rn_noftz_f32_slowpath:
        /* <DEDUP_REMOVED lines=34> */
.L_x_19737:
        /* <DEDUP_REMOVED lines=51> */
.L_x_19744:
[----:B------:R-:W-:-:S04]  /*d480*/  LOP3.LUT R11, R11, 0x80000000, RZ, 0xc0, !PT ;  /* 0x800000000b0b7812 */ /* 0x000fc800078ec0ff */
[----:B------:R-:W-:Y:S01]  /*d490*/  LOP3.LUT R11, R11, 0x7f800000, RZ, 0xfc, !PT ;  /* 0x7f8000000b0b7812 */ /* 0x000fe200078efcff */
[----:B------:R-:W-:Y:S06]  /*d4a0*/  BRA `(.L_x_19745) ;  /* 0x0000000000047947 */ /* 0x000fec0003800000 */
.L_x_19743:
[----:B------:R-:W-:-:S07]  /*d4b0*/  LEA R11, R74, R11, 0x17 ;  /* 0x0000000b4a0b7211 */ /* 0x000fce00078eb8ff */
.L_x_19745:
[----:B------:R-:W-:Y:S05]  /*d4c0*/  BSYNC.RECONVERGENT B2 ;  /* 0x0000000000027941 */ /* 0x000fea0003800200 */
.L_x_19742:
[----:B------:R-:W-:Y:S05]  /*d4d0*/  BRA `(.L_x_19746) ;  /* 0x0000000000207947 */ /* 0x000fea0003800000 */
.L_x_19741:
[----:B------:R-:W-:-:S04]  /*d4e0*/  LOP3.LUT R11, R12, 0x80000000, R43, 0x48, !PT ;  /* 0x800000000c0b7812 */ /* 0x000fc800078e482b */
[----:B------:R-:W-:Y:S01]  /*d4f0*/  LOP3.LUT R11, R11, 0x7f800000, RZ, 0xfc, !PT ;  /* 0x7f8000000b0b7812 */ /* 0x000fe200078efcff */
[----:B------:R-:W-:Y:S06]  /*d500*/  BRA `(.L_x_19746) ;  /* 0x0000000000147947 */ /* 0x000fec0003800000 */
.L_x_19740:
[----:B------:R-:W-:Y:S01]  /*d510*/  LOP3.LUT R11, R12, 0x80000000, R43, 0x48, !PT ;  /* 0x800000000c0b7812 */ /* 0x000fe200078e482b */
[----:B------:R-:W-:Y:S06]  /*d520*/  BRA `(.L_x_19746) ;  /* 0x00000000000c7947 */ /* 0x000fec0003800000 */
.L_x_19739:
[----:B------:R-:W0:Y:S01]  /*d530*/  MUFU.RSQ R11, -QNAN ;  /* 0xffc00000000b7908 */ /* 0x000e220000001400 */
[----:B------:R-:W-:Y:S05]  /*d540*/  BRA `(.L_x_19746) ;  /* 0x0000000000047947 */ /* 0x000fea0003800000 */
.L_x_19738:
[----:B------:R-:W-:-:S07]  /*d550*/  FADD.FTZ R11, R43, R12 ;  /* 0x0000000c2b0b7221 */ /* 0x000fce0000010000 */
.L_x_19746:
[----:B------:R-:W-:Y:S05]  /*d560*/  BSYNC.RECONVERGENT B1 ;  /* 0x0000000000017941 */ /* 0x000fea0003800200 */
.L_x_19736:
[----:B------:R-:W-:Y:S02]  /*d570*/  HFMA2 R13, -RZ, RZ, 0, 0 ;  /* 0x00000000ff0d7431 */ /* 0x000fe400000001ff */
[----:B------:R-:W-:-:S04]  /*d580*/  IMAD.MOV.U32 R12, RZ, RZ, R15 ;  /* 0x000000ffff0c7224 */ /* 0x000fc800078e000f */
[----:B0-----:R-:W-:Y:S05]  /*d590*/  RET.REL.NODEC R12 `(_Z15SoftmaxWarpImplI22BroadcastScaleMaskLoadIffbLm2EiE11DirectStoreIffEfLi1ELi32ELi32ELi1ELb1EL9Algorithm0EEvT_T0_ll) ;  /* 0xffffff280c987950 */ /* 0x001fea0003c3ffff */
.L_x_19747:
        /* <DEDUP_REMOVED lines=14> */
.L_x_37695:


//--------------------- .text._Z15SoftmaxWarpImplI22BroadcastScaleMaskLoadIffbLm2EiE11DirectStoreIffEfLi1ELi32ELi32ELi1ELb0EL9Algorithm0EEvT_T0_ll --------------------------
	.section	.text._Z15SoftmaxWarpImplI22BroadcastScaleMaskLoadIffbLm2EiE11DirectStoreIffEfLi1ELi32ELi32ELi1ELb0EL9Algorithm0EEvT_T0_ll,"ax",@progbits
	.align	128
        .global         _Z15SoftmaxWarpImplI22BroadcastScaleMaskLoadIffbLm2EiE11DirectStoreIffEfLi1ELi32ELi32ELi1ELb0EL9Algorithm0EEvT_T0_ll
        .type           _Z15SoftmaxWarpImplI22BroadcastScaleMaskLoadIffbLm2EiE11DirectStoreIffEfLi1ELi32ELi32ELi1ELb0EL9Algorithm0EEvT_T0_ll,@function
        .size           _Z15SoftmaxWarpImplI22BroadcastScaleMaskLoadIffbLm2EiE11DirectStoreIffEfLi1ELi32ELi32ELi1ELb0EL9Algorithm0EEvT_T0_ll,(.L_x_37696 - _Z15SoftmaxWarpImplI22BroadcastScaleMaskLoadIffbLm2EiE11DirectStoreIffEfLi1ELi32ELi32ELi1ELb0EL9Algorithm0EEvT_T0_ll)
        .other          _Z15SoftmaxWarpImplI22BroadcastScaleMaskLoadIffbLm2EiE11DirectStoreIffEfLi1ELi32ELi32ELi1ELb0EL9Algorithm0EEvT_T0_ll,@"STO_CUDA_ENTRY STV_DEFAULT"
_Z15SoftmaxWarpImplI22BroadcastScaleMaskLoadIffbLm2EiE11DirectStoreIffEfLi1ELi32ELi32ELi1ELb0EL9Algorithm0EEvT_T0_ll:
.text._Z15SoftmaxWarpImplI22BroadcastScaleMaskLoadIffbLm2EiE11DirectStoreIffEfLi1ELi32ELi32ELi1ELb0EL9Algorithm0EEvT_T0_ll:
        /* <DEDUP_REMOVED lines=27> */
.L_x_19748:
        /* <DEDUP_REMOVED lines=14> */
.L_x_19815:
        /* <DEDUP_REMOVED lines=8> */
[C---:B------:R-:W-:Y:S02]  /*0310*/  IADD3 R19, PT, PT, R28.reuse, 0x80, RZ ;  /* 0x000000801c137810 */ /* 0x040fe40007ffe0ff */
[----:B------:R-:W-:-:S02]  /*0320*/  IADD3 R23, PT, PT, R28, 0x60, RZ ;  /* 0x000000601c177810 */ /* 0x000fc40007ffe0ff */
[----:B------:R-:W-:Y:S02]  /*0330*/  LOP3.LUT R4, R19, UR49, RZ, 0x3c, !PT ;  /* 0x0000003113047c12 */ /* 0x000fe4000f8e3cff */
[----:B------:R-:W-:Y:S02]  /*0340*/  IADD3 R11, PT, PT, R28, 0xa0, RZ ;  /* 0x000000a01c0b7810 */ /* 0x000fe40007ffe0ff */
[----:B------:R-:W-:Y:S01]  /*0350*/  ISETP.GE.AND P0, PT, R4, RZ, PT ;  /* 0x000000ff0400720c */ /* 0x000fe20003f06270 */
[----:B------:R-:W1:Y:S01]  /*0360*/  I2F.RP R0, UR7 ;  /* 0x0000000700007d06 */ /* 0x000e620008209400 */
[----:B------:R-:W-:Y:S02]  /*0370*/  R2UR UR9, R39 ;  /* 0x00000000270972ca */ /* 0x000fe400000e0000 */
[----:B------:R-:W-:-:S05]  /*0380*/  SHF.R.S64 R4, RZ, 0x1e, R10 ;  /* 0x0000001eff047819 */ /* 0x000fca000000100a */
[----:B-1----:R-:W1:Y:S02]  /*0390*/  MUFU.RCP R0, R0 ;  /* 0x0000000000007308 */ /* 0x002e640000001000 */
[----:B-1----:R-:W-:Y:S02]  /*03a0*/  IADD3 R2, PT, PT, R0, 0xffffffe, RZ ;  /* 0x0ffffffe00027810 */ /* 0x002fe40007ffe0ff */
[----:B------:R-:W-:-:S04]  /*03b0*/  IABS R0, R10 ;  /* 0x0000000a00007213 */ /* 0x000fc80000000000 */
        /* <DEDUP_REMOVED lines=8> */
[----:B------:R-:W-:-:S05]  /*0440*/  IADD3 R3, PT, PT, -R34, RZ, RZ ;  /* 0x000000ff22037210 */ /* 0x000fca0007ffe1ff */
[----:B------:R-:W-:Y:S01]  /*0450*/  IMAD R0, R3, UR7, R0 ;  /* 0x0000000703007c24 */ /* 0x000fe2000f8e0200 */
[----:B------:R-:W-:-:S04]  /*0460*/  IADD3 R3, PT, PT, -R50, RZ, RZ ;  /* 0x000000ff32037210 */ /* 0x000fc80007ffe1ff */
[----:B------:R-:W-:Y:S01]  /*0470*/  ISETP.LT.U32.AND P2, PT, R0, UR7, PT ;  /* 0x0000000700007c0c */ /* 0x000fe2000bf41070 */
[----:B------:R-:W-:Y:S01]  /*0480*/  IMAD R2, R3, UR7, R2 ;  /* 0x0000000703027c24 */ /* 0x000fe2000f8e0202 */
[----:B------:R-:W-:-:S04]  /*0490*/  LOP3.LUT R3, R10, UR49, RZ, 0x3c, !PT ;  /* 0x000000310a037c12 */ /* 0x000fc8000f8e3cff */
[----:B------:R-:W-:Y:S02]  /*04a0*/  ISETP.LT.U32.AND P5, PT, R2, UR7, PT ;  /* 0x0000000702007c0c */ /* 0x000fe4000bfa1070 */
[----:B------:R-:W-:Y:S02]  /*04b0*/  ISETP.GE.AND P4, PT, R3, RZ, PT ;  /* 0x000000ff0300720c */ /* 0x000fe40003f86270 */
[----:B------:R-:W-:-:S03]  /*04c0*/  LOP3.LUT R3, R20, UR49, RZ, 0x3c, !PT ;  /* 0x0000003114037c12 */ /* 0x000fc6000f8e3cff */
[----:B------:R-:W-:Y:S01]  /*04d0*/  @!P2 VIADD R0, R0, -UR7 ;  /* 0x800000070000ac36 */ /* 0x000fe20008000000 */
[----:B------:R-:W-:Y:S02]  /*04e0*/  @!P2 IADD3 R34, PT, PT, R34, 0x1, RZ ;  /* 0x000000012222a810 */ /* 0x000fe40007ffe0ff */
[----:B------:R-:W-:Y:S02]  /*04f0*/  ISETP.GE.AND P6, PT, R3, RZ, PT ;  /* 0x000000ff0300720c */ /* 0x000fe40003fc6270 */
[----:B------:R-:W-:Y:S01]  /*0500*/  ISETP.GE.U32.AND P3, PT, R0, UR7, PT ;  /* 0x0000000700007c0c */ /* 0x000fe2000bf66070 */
[----:B------:R-:W-:Y:S01]  /*0510*/  @!P5 VIADD R2, R2, -UR7 ;  /* 0x800000070202dc36 */ /* 0x000fe20008000000 */
[----:B------:R-:W-:Y:S01]  /*0520*/  IADD3 R3, PT, PT, R28, 0xe0, RZ ;  /* 0x000000e01c037810 */ /* 0x000fe20007ffe0ff */
[----:B------:R-:W-:Y:S01]  /*0530*/  @!P5 VIADD R50, R50, 0x1 ;  /* 0x000000013232d836 */ /* 0x000fe20000000000 */
[----:B------:R-:W-:Y:S02]  /*0540*/  LOP3.LUT R0, R23, UR49, RZ, 0x3c, !PT ;  /* 0x0000003117007c12 */ /* 0x000fe4000f8e3cff */
[----:B------:R-:W-:Y:S01]  /*0550*/  ISETP.GE.U32.AND P2, PT, R2, UR7, PT ;  /* 0x0000000702007c0c */ /* 0x000fe2000bf46070 */
[----:B------:R-:W-:Y:S01]  /*0560*/  VIADD R2, R28, 0xc0 ;  /* 0x000000c01c027836 */ /* 0x000fe20000000000 */
[----:B------:R-:W-:-:S02]  /*0570*/  LOP3.LUT R6, R3, UR49, RZ, 0x3c, !PT ;  /* 0x0000003103067c12 */ /* 0x000fc4000f8e3cff */
[----:B------:R-:W-:Y:S02]  /*0580*/  ISETP.GE.AND P1, PT, R0, RZ, PT ;  /* 0x000000ff0000720c */ /* 0x000fe40003f26270 */
[----:B------:R-:W-:Y:S02]  /*0590*/  LOP3.LUT R0, R11, UR49, RZ, 0x3c, !PT ;  /* 0x000000310b007c12 */ /* 0x000fe4000f8e3cff */
[----:B------:R-:W-:Y:S02]  /*05a0*/  @P3 IADD3 R34, PT, PT, R34, 0x1, RZ ;  /* 0x0000000122223810 */ /* 0x000fe40007ffe0ff */
[----:B------:R-:W-:-:S03]  /*05b0*/  IADD3 R4, P3, PT, R4, UR36, RZ ;  /* 0x0000002404047c10 */ /* 0x000fc6000ff7e0ff */
[----:B------:R-:W-:Y:S02]  /*05c0*/  @P2 IADD3 R50, PT, PT, R50, 0x1, RZ ;  /* 0x0000000132322810 */ /* 0x000fe40007ffe0ff */
[----:B------:R-:W-:Y:S02]  /*05d0*/  ISETP.GE.AND P2, PT, R6, RZ, PT ;  /* 0x000000ff0600720c */ /* 0x000fe40003f46270 */
[----:B------:R-:W-:Y:S02]  /*05e0*/  SHF.R.S64 R6, RZ, 0x1e, R20 ;  /* 0x0000001eff067819 */ /* 0x000fe40000001014 */
[----:B------:R-:W-:Y:S02]  /*05f0*/  @!P4 IADD3 R34, PT, PT, -R34, RZ, RZ ;  /* 0x000000ff2222c210 */ /* 0x000fe40007ffe1ff */
[----:B------:R-:W-:Y:S02]  /*0600*/  IADD3 R6, P4, PT, R6, UR36, RZ ;  /* 0x0000002406067c10 */ /* 0x000fe4000ff9e0ff */
[----:B------:R-:W-:-:S02]  /*0610*/  SHF.R.S64 R8, RZ, 0x1e, R23 ;  /* 0x0000001eff087819 */ /* 0x000fc40000001017 */
[----:B------:R-:W-:Y:S02]  /*0620*/  ISETP.GE.AND P5, PT, R0, RZ, PT ;  /* 0x000000ff0000720c */ /* 0x000fe40003fa6270 */
[----:B------:R-:W-:Y:S02]  /*0630*/  LOP3.LUT R0, R2, UR49, RZ, 0x3c, !PT ;  /* 0x0000003102007c12 */ /* 0x000fe4000f8e3cff */
[----:B------:R-:W-:Y:S02]  /*0640*/  LEA.HI.X.SX32 R5, R10, UR37, 0x2, P3 ;  /* 0x000000250a057c11 */ /* 0x000fe400098f16ff */
[----:B------:R-:W-:Y:S02]  /*0650*/  LEA.HI.X.SX32 R7, R20, UR37, 0x2, P4 ;  /* 0x0000002514077c11 */ /* 0x000fe4000a0f16ff */
[----:B------:R-:W-:Y:S02]  /*0660*/  IADD3 R8, P4, PT, R8, UR36, RZ ;  /* 0x0000002408087c10 */ /* 0x000fe4000ff9e0ff */
[----:B------:R-:W-:Y:S01]  /*0670*/  SHF.R.S64 R12, RZ, 0x1e, R19 ;  /* 0x0000001eff0c7819 */ /* 0x000fe20000001013 */
[----:B------:R-:W2:Y:S01]  /*0680*/  LDG.E R17, desc[UR8][R6.64] ;  /* 0x0000000806117981 */ /* 0x000ea2000c1e1900 */
[----:B------:R-:W-:-:S02]  /*0690*/  IABS R18, R23 ;  /* 0x0000001700127213 */ /* 0x000fc40000000000 */
[----:B------:R-:W-:Y:S02]  /*06a0*/  ISETP.GE.AND P3, PT, R0, RZ, PT ;  /* 0x000000ff0000720c */ /* 0x000fe40003f66270 */
[----:B------:R1:W3:Y:S01]  /*06b0*/  LDG.E R0, desc[UR8][R4.64] ;  /* 0x0000000804007981 */ /* 0x0002e2000c1e1900 */
[----:B------:R-:W-:Y:S01]  /*06c0*/  LEA.HI.X.SX32 R9, R23, UR37, 0x2, P4 ;  /* 0x0000002517097c11 */ /* 0x000fe2000a0f16ff */
[----:B------:R-:W-:Y:S01]  /*06d0*/  IMAD.HI.U32 R40, R18, UR5, RZ ;  /* 0x0000000512287c27 */ /* 0x000fe2000f8e00ff */
[----:B------:R-:W-:Y:S02]  /*06e0*/  SHF.R.S64 R24, RZ, 0x1e, R11 ;  /* 0x0000001eff187819 */ /* 0x000fe4000000100b */
[C---:B------:R-:W-:Y:S01]  /*06f0*/  R2UR UR12, R38.reuse ;  /* 0x00000000260c72ca */ /* 0x040fe200000e0000 */
[----:B------:R-:W-:Y:S01]  /*0700*/  IMAD.MOV R13, RZ, RZ, -R40 ;  /* 0x000000ffff0d7224 */ /* 0x000fe200078e0a28 */
[----:B------:R-:W-:Y:S02]  /*0710*/  R2UR UR13, R39 ;  /* 0x00000000270d72ca */ /* 0x000fe400000e0000 */
[----:B------:R-:W-:Y:S01]  /*0720*/  R2UR UR14, R38 ;  /* 0x00000000260e72ca */ /* 0x000fe200000e0000 */
[----:B------:R-:W-:Y:S01]  /*0730*/  IMAD R18, R13, UR7, R18 ;  /* 0x000000070d127c24 */ /* 0x000fe2000f8e0212 */
[----:B-1----:R-:W-:-:S02]  /*0740*/  IADD3 R4, P4, PT, R12, UR36, RZ ;  /* 0x000000240c047c10 */ /* 0x002fc4000ff9e0ff */
[----:B------:R-:W-:Y:S02]  /*0750*/  SHF.R.S64 R12, RZ, 0x1e, R2 ;  /* 0x0000001eff0c7819 */ /* 0x000fe40000001002 */
[----:B------:R-:W-:Y:S02]  /*0760*/  LEA.HI.X.SX32 R5, R19, UR37, 0x2, P4 ;  /* 0x0000002513057c11 */ /* 0x000fe4000a0f16ff */
[----:B------:R-:W-:Y:S02]  /*0770*/  IADD3 R24, P4, PT, R24, UR36, RZ ;  /* 0x0000002418187c10 */ /* 0x000fe4000ff9e0ff */
[----:B------:R-:W-:Y:S01]  /*0780*/  R2UR UR15, R39 ;  /* 0x00000000270f72ca */ /* 0x000fe200000e0000 */
[----:B------:R1:W4:Y:S01]  /*0790*/  LDG.E R15, desc[UR12][R4.64] ;  /* 0x0000000c040f7981 */ /* 0x000322000c1e1900 */
[----:B------:R-:W-:Y:S02]  /*07a0*/  LEA.HI.X.SX32 R25, R11, UR37, 0x2, P4 ;  /* 0x000000250b197c11 */ /* 0x000fe4000a0f16ff */
[----:B------:R-:W-:-:S02]  /*07b0*/  IADD3 R12, P4, PT, R12, UR36, RZ ;  /* 0x000000240c0c7c10 */ /* 0x000fc4000ff9e0ff */
[----:B------:R-:W-:Y:S02]  /*07c0*/  R2UR UR10, R38 ;  /* 0x00000000260a72ca */ /* 0x000fe400000e0000 */
[----:B------:R-:W-:Y:S02]  /*07d0*/  LEA.HI.X.SX32 R13, R2, UR37, 0x2, P4 ;  /* 0x00000025020d7c11 */ /* 0x000fe4000a0f16ff */
[----:B------:R-:W-:Y:S02]  /*07e0*/  ISETP.LT.U32.AND P4, PT, R18, UR7, PT ;  /* 0x0000000712007c0c */ /* 0x000fe4000bf81070 */
[----:B------:R-:W-:Y:S01]  /*07f0*/  SHF.R.S64 R26, RZ, 0x1e, R3 ;  /* 0x0000001eff1a7819 */ /* 0x000fe20000001003 */
[----:B------:R5:W3:Y:S01]  /*0800*/  LDG.E R14, desc[UR14][R24.64] ;  /* 0x0000000e180e7981 */ /* 0x000ae2000c1e1900 */
[C---:B------:R-:W-:Y:S02]  /*0810*/  IADD3 R31, PT, PT, R28.reuse, 0x100, RZ ;  /* 0x000001001c1f7810 */ /* 0x040fe40007ffe0ff */
[----:B-1----:R-:W-:-:S02]  /*0820*/  IADD3 R4, PT, PT, R28, 0x120, RZ ;  /* 0x000001201c047810 */ /* 0x002fc40007ffe0ff */
[----:B------:R-:W-:Y:S02]  /*0830*/  SHF.R.S64 R5, RZ, 0x1e, R31 ;  /* 0x0000001eff057819 */ /* 0x000fe4000000101f */
[----:B------:R-:W-:Y:S02]  /*0840*/  R2UR UR11, R39 ;  /* 0x00000000270b72ca */ /* 0x000fe400000e0000 */
[----:B------:R-:W-:Y:S01]  /*0850*/  R2UR UR16, R38 ;  /* 0x00000000261072ca */ /* 0x000fe200000e0000 */
[----:B------:R-:W-:Y:S01]  /*0860*/  @!P4 VIADD R18, R18, -UR7 ;  /* 0x800000071212cc36 */ /* 0x000fe20008000000 */
[----:B------:R-:W-:Y:S02]  /*0870*/  @!P4 IADD3 R40, PT, PT, R40, 0x1, RZ ;  /* 0x000000012828c810 */ /* 0x000fe40007ffe0ff */
[----:B------:R-:W-:Y:S02]  /*0880*/  IADD3 R26, P4, PT, R26, UR36, RZ ;  /* 0x000000241a1a7c10 */ /* 0x000fe4000ff9e0ff */
[----:B------:R-:W-:-:S02]  /*0890*/  SHF.R.S64 R32, RZ, 0x1e, R4 ;  /* 0x0000001eff207819 */ /* 0x000fc40000001004 */
[----:B------:R-:W-:Y:S02]  /*08a0*/  LEA.HI.X.SX32 R27, R3, UR37, 0x2, P4 ;  /* 0x00000025031b7c11 */ /* 0x000fe4000a0f16ff */
[----:B-----5:R-:W-:Y:S01]  /*08b0*/  IADD3 R24, P4, PT, R5, UR36, RZ ;  /* 0x0000002405187c10 */ /* 0x020fe2000ff9e0ff */
[----:B------:R-:W5:Y:S01]  /*08c0*/  LDG.E R16, desc[UR10][R8.64] ;  /* 0x0000000a08107981 */ /* 0x000f62000c1e1900 */
[----:B------:R-:W-:Y:S02]  /*08d0*/  IADD3 R5, PT, PT, R28, 0x140, RZ ;  /* 0x000001401c057810 */ /* 0x000fe40007ffe0ff */
[----:B------:R-:W-:Y:S02]  /*08e0*/  LEA.HI.X.SX32 R25, R31, UR37, 0x2, P4 ;  /* 0x000000251f197c11 */ /* 0x000fe4000a0f16ff */
[----:B------:R-:W-:Y:S02]  /*08f0*/  IADD3 R32, P4, PT, R32, UR36, RZ ;  /* 0x0000002420207c10 */ /* 0x000fe4000ff9e0ff */
[----:B------:R-:W-:-:S02]  /*0900*/  SHF.R.S64 R6, RZ, 0x1e, R5 ;  /* 0x0000001eff067819 */ /* 0x000fc40000001005 */
[----:B------:R-:W-:Y:S01]  /*0910*/  LEA.HI.X.SX32 R33, R4, UR37, 0x2, P4 ;  /* 0x0000002504217c11 */ /* 0x000fe2000a0f16ff */
[----:B------:R1:W3:Y:S01]  /*0920*/  LDG.E R9, desc[UR10][R24.64] ;  /* 0x0000000a18097981 */ /* 0x0002e2000c1e1900 */
[----:B------:R-:W-:Y:S02]  /*0930*/  IADD3 R6, P4, PT, R6, UR36, RZ ;  /* 0x0000002406067c10 */ /* 0x000fe4000ff9e0ff */
[----:B------:R-:W-:Y:S01]  /*0940*/  IABS R21, R19 ;  /* 0x0000001300157213 */ /* 0x000fe20000000000 */
[----:B------:R-:W3:Y:S01]  /*0950*/  LDG.E R8, desc[UR12][R32.64] ;  /* 0x0000000c20087981 */ /* 0x000ee2000c1e1900 */
[----:B------:R-:W-:Y:S02]  /*0960*/  LEA.HI.X.SX32 R7, R5, UR37, 0x2, P4 ;  /* 0x0000002505077c11 */ /* 0x000fe4000a0f16ff */
[----:B------:R-:W-:Y:S01]  /*0970*/  ISETP.GE.U32.AND P4, PT, R18, UR7, PT ;  /* 0x0000000712007c0c */ /* 0x000fe2000bf86070 */
[----:B------:R-:W-:Y:S01]  /*0980*/  IMAD.HI.U32 R58, R21, UR5, RZ ;  /* 0x00000005153a7c27 */ /* 0x000fe2000f8e00ff */
[----:B------:R-:W-:-:S02]  /*0990*/  IABS R22, R11 ;  /* 0x0000000b00167213 */ /* 0x000fc40000000000 */
[----:B------:R-:W-:Y:S01]  /*09a0*/  R2UR UR17, R39 ;  /* 0x00000000271172ca */ /* 0x000fe200000e0000 */
[----:B------:R-:W-:Y:S01]  /*09b0*/  IMAD.MOV R18, RZ, RZ, -R58 ;  /* 0x000000ffff127224 */ /* 0x000fe200078e0a3a */
[----:B------:R-:W-:Y:S01]  /*09c0*/  @!P6 IADD3 R50, PT, PT, -R50, RZ, RZ ;  /* 0x000000ff3232e210 */ /* 0x000fe20007ffe1ff */
[----:B------:R-:W-:Y:S01]  /*09d0*/  IMAD.HI.U32 R56, R22, UR5, RZ ;  /* 0x0000000516387c27 */ /* 0x000fe2000f8e00ff */
[----:B------:R-:W-:Y:S01]  /*09e0*/  IABS R30, R31 ;  /* 0x0000001f001e7213 */ /* 0x000fe20000000000 */
[----:B------:R-:W3:Y:S02]  /*09f0*/  LDG.E R7, desc[UR14][R6.64] ;  /* 0x0000000e06077981 */ /* 0x000ee4000c1e1900 */
[----:B------:R-:W-:Y:S01]  /*0a00*/  IMAD R18, R18, UR7, R21 ;  /* 0x0000000712127c24 */ /* 0x000fe2000f8e0215 */
[----:B------:R-:W-:Y:S01]  /*0a10*/  IADD3 R29, PT, PT, -R56, RZ, RZ ;  /* 0x000000ff381d7210 */ /* 0x000fe20007ffe1ff */
[----:B------:R-:W-:-:S03]  /*0a20*/  @P4 VIADD R40, R40, 0x1 ;  /* 0x0000000128284836 */ /* 0x000fc60000000000 */
[----:B------:R-:W-:Y:S01]  /*0a30*/  ISETP.LT.U32.AND P4, PT, R18, UR7, PT ;  /* 0x0000000712007c0c */ /* 0x000fe2000bf81070 */
[----:B------:R-:W-:Y:S01]  /*0a40*/  IMAD R21, R29, UR7, R22 ;  /* 0x000000071d157c24 */ /* 0x000fe2000f8e0216 */
[----:B------:R-:W-:Y:S01]  /*0a50*/  IADD3 R29, PT, PT, R28, 0x160, RZ ;  /* 0x000001601c1d7810 */ /* 0x000fe20007ffe0ff */
[----:B------:R-:W3:Y:S03]  /*0a60*/  LDG.E R13, desc[UR16][R12.64] ;  /* 0x000000100c0d7981 */ /* 0x000ee6000c1e1900 */
[----:B-1----:R-:W-:-:S04]  /*0a70*/  SHF.R.S64 R24, RZ, 0x1e, R29 ;  /* 0x0000001eff187819 */ /* 0x002fc8000000101d */
[----:B------:R-:W-:-:S03]  /*0a80*/  IADD3 R24, P6, PT, R24, UR36, RZ ;  /* 0x0000002418187c10 */ /* 0x000fc6000ffde0ff */
[----:B------:R-:W-:Y:S01]  /*0a90*/  @!P4 VIADD R18, R18, -UR7 ;  /* 0x800000071212cc36 */ /* 0x000fe20008000000 */
[----:B------:R1:W3:Y:S01]  /*0aa0*/  LDG.E R12, desc[UR8][R26.64] ;  /* 0x000000081a0c7981 */ /* 0x0002e2000c1e1900 */
[----:B------:R-:W-:Y:S02]  /*0ab0*/  IABS R22, R2 ;  /* 0x0000000200167213 */ /* 0x000fe40000000000 */
[----:B------:R-:W-:Y:S02]  /*0ac0*/  LEA.HI.X.SX32 R25, R29, UR37, 0x2, P6 ;  /* 0x000000251d197c11 */ /* 0x000fe4000b0f16ff */
[----:B------:R-:W-:Y:S02]  /*0ad0*/  @!P1 IADD3 R40, PT, PT, -R40, RZ, RZ ;  /* 0x000000ff28289210 */ /* 0x000fe40007ffe1ff */
[----:B------:R-:W-:Y:S02]  /*0ae0*/  ISETP.GE.U32.AND P6, PT, R18, UR7, PT ;  /* 0x0000000712007c0c */ /* 0x000fe4000bfc6070 */
[----:B-1----:R-:W-:Y:S01]  /*0af0*/  IABS R26, R3 ;  /* 0x00000003001a7213 */ /* 0x002fe20000000000 */
[----:B------:R-:W-:Y:S01]  /*0b00*/  IMAD.HI.U32 R52, R22, UR5, RZ ;  /* 0x0000000516347c27 */ /* 0x000fe2000f8e00ff */
[----:B------:R-:W-:Y:S01]  /*0b10*/  ISETP.LT.U32.AND P1, PT, R21, UR7, PT ;  /* 0x0000000715007c0c */ /* 0x000fe2000bf21070 */
[----:B------:R1:W3:Y:S02]  /*0b20*/  LDG.E R6, desc[UR8][R24.64] ;  /* 0x0000000818067981 */ /* 0x0002e4000c1e1900 */
[----:B------:R-:W-:Y:S01]  /*0b30*/  IMAD.HI.U32 R54, R26, UR5, RZ ;  /* 0x000000051a367c27 */ /* 0x000fe2000f8e00ff */
[----:B------:R-:W-:-:S02]  /*0b40*/  IADD3 R27, PT, PT, -R52, RZ, RZ ;  /* 0x000000ff341b7210 */ /* 0x000fc40007ffe1ff */
[----:B------:R-:W-:Y:S02]  /*0b50*/  @!P4 IADD3 R58, PT, PT, R58, 0x1, RZ ;  /* 0x000000013a3ac810 */ /* 0x000fe40007ffe0ff */
[----:B------:R-:W-:Y:S01]  /*0b60*/  IADD3 R33, PT, PT, -R54, RZ, RZ ;  /* 0x000000ff36217210 */ /* 0x000fe20007ffe1ff */
[----:B------:R-:W-:Y:S02]  /*0b70*/  IMAD R18, R27, UR7, R22 ;  /* 0x000000071b127c24 */ /* 0x000fe4000f8e0216 */
[----:B------:R-:W-:Y:S02]  /*0b80*/  @P6 VIADD R58, R58, 0x1 ;  /* 0x000000013a3a6836 */ /* 0x000fe40000000000 */
[----:B------:R-:W-:Y:S01]  /*0b90*/  @!P1 IADD3 R21, PT, PT, R21, -UR7, RZ ;  /* 0x8000000715159c10 */ /* 0x000fe2000fffe0ff */
[----:B------:R-:W-:Y:S01]  /*0ba0*/  IMAD R22, R33, UR7, R26 ;  /* 0x0000000721167c24 */ /* 0x000fe2000f8e021a */
[----:B------:R-:W-:Y:S02]  /*0bb0*/  ISETP.LT.U32.AND P6, PT, R18, UR7, PT ;  /* 0x0000000712007c0c */ /* 0x000fe4000bfc1070 */
[----:B------:R-:W-:-:S02]  /*0bc0*/  ISETP.GE.U32.AND P4, PT, R21, UR7, PT ;  /* 0x0000000715007c0c */ /* 0x000fc4000bf86070 */
[----:B------:R-:W-:Y:S02]  /*0bd0*/  @!P0 IADD3 R58, PT, PT, -R58, RZ, RZ ;  /* 0x000000ff3a3a8210 */ /* 0x000fe40007ffe1ff */
[----:B------:R-:W-:Y:S02]  /*0be0*/  IABS R21, R4 ;  /* 0x0000000400157213 */ /* 0x000fe40000000000 */
[----:B------:R-:W-:Y:S01]  /*0bf0*/  ISETP.LT.U32.AND P0, PT, R22, UR7, PT ;  /* 0x0000000716007c0c */ /* 0x000fe2000bf01070 */
[----:B------:R-:W-:-:S04]  /*0c00*/  IMAD.HI.U32 R48, R30, UR5, RZ ;  /* 0x000000051e307c27 */ /* 0x000fc8000f8e00ff */
[----:B------:R-:W-:-:S04]  /*0c10*/  IMAD.HI.U32 R32, R21, UR5, RZ ;  /* 0x0000000515207c27 */ /* 0x000fc8000f8e00ff */
[----:B------:R-:W-:Y:S01]  /*0c20*/  IMAD.MOV R35, RZ, RZ, -R48 ;  /* 0x000000ffff237224 */ /* 0x000fe200078e0a30 */
[----:B-1----:R-:W-:-:S03]  /*0c30*/  IADD3 R24, PT, PT, -R32, RZ, RZ ;  /* 0x000000ff20187210 */ /* 0x002fc60007ffe1ff */
[----:B------:R-:W-:Y:S01]  /*0c40*/  IMAD R26, R35, UR7, R30 ;  /* 0x00000007231a7c24 */ /* 0x000fe2000f8e021e */
[----:B------:R-:W-:Y:S01]  /*0c50*/  IABS R25, R5 ;  /* 0x0000000500197213 */ /* 0x000fe20000000000 */
[----:B------:R-:W-:Y:S01]  /*0c60*/  @!P6 VIADD R18, R18, -UR7 ;  /* 0x800000071212ec36 */ /* 0x000fe20008000000 */
[----:B------:R-:W-:Y:S02]  /*0c70*/  @!P1 IADD3 R56, PT, PT, R56, 0x1, RZ ;  /* 0x0000000138389810 */ /* 0x000fe40007ffe0ff */
[----:B------:R-:W-:Y:S01]  /*0c80*/  @!P0 IADD3 R22, PT, PT, R22, -UR7, RZ ;  /* 0x8000000716168c10 */ /* 0x000fe2000fffe0ff */
[----:B------:R-:W-:Y:S01]  /*0c90*/  IMAD R21, R24, UR7, R21 ;  /* 0x0000000718157c24 */ /* 0x000fe2000f8e0215 */
[----:B------:R-:W-:Y:S01]  /*0ca0*/  ISETP.LT.U32.AND P1, PT, R26, UR7, PT ;  /* 0x000000071a007c0c */ /* 0x000fe2000bf21070 */
[----:B------:R-:W-:Y:S01]  /*0cb0*/  @!P6 VIADD R52, R52, 0x1 ;  /* 0x000000013434e836 */ /* 0x000fe20000000000 */
[----:B------:R-:W-:Y:S01]  /*0cc0*/  @P4 IADD3 R56, PT, PT, R56, 0x1, RZ ;  /* 0x0000000138384810 */ /* 0x000fe20007ffe0ff */
[----:B------:R-:W-:Y:S01]  /*0cd0*/  IMAD.HI.U32 R33, R25, UR5, RZ ;  /* 0x0000000519217c27 */ /* 0x000fe2000f8e00ff */
[----:B------:R-:W-:-:S02]  /*0ce0*/  ISETP.GE.U32.AND P6, PT, R22, UR7, PT ;  /* 0x0000000716007c0c */ /* 0x000fc4000bfc6070 */
[----:B------:R-:W-:Y:S02]  /*0cf0*/  ISETP.GE.U32.AND P4, PT, R18, UR7, PT ;  /* 0x0000000712007c0c */ /* 0x000fe4000bf86070 */
[----:B------:R-:W-:Y:S02]  /*0d00*/  @!P0 IADD3 R54, PT, PT, R54, 0x1, RZ ;  /* 0x0000000136368810 */ /* 0x000fe40007ffe0ff */
[----:B------:R-:W-:Y:S01]  /*0d10*/  ISETP.LT.U32.AND P0, PT, R21, UR7, PT ;  /* 0x0000000715007c0c */ /* 0x000fe2000bf01070 */
[----:B------:R-:W-:Y:S01]  /*0d20*/  IMAD.MOV R18, RZ, RZ, -R33 ;  /* 0x000000ffff127224 */ /* 0x000fe200078e0a21 */
[----:B------:R-:W-:-:S03]  /*0d30*/  IABS R30, R29 ;  /* 0x0000001d001e7213 */ /* 0x000fc60000000000 */
[----:B------:R-:W-:Y:S01]  /*0d40*/  IMAD R24, R18, UR7, R25 ;  /* 0x0000000712187c24 */ /* 0x000fe2000f8e0219 */
[----:B------:R-:W-:Y:S01]  /*0d50*/  @!P1 IADD3 R26, PT, PT, R26, -UR7, RZ ;  /* 0x800000071a1a9c10 */ /* 0x000fe2000fffe0ff */
[----:B------:R-:W-:Y:S01]  /*0d60*/  IMAD.HI.U32 R42, R30, UR5, RZ ;  /* 0x000000051e2a7c27 */ /* 0x000fe2000f8e00ff */
[----:B------:R-:W-:-:S03]  /*0d70*/  IADD3 R22, PT, PT, R28, 0x180, RZ ;  /* 0x000001801c167810 */ /* 0x000fc60007ffe0ff */
[----:B------:R-:W-:Y:S01]  /*0d80*/  @P6 VIADD R54, R54, 0x1 ;  /* 0x0000000136366836 */ /* 0x000fe20000000000 */
[----:B------:R-:W-:Y:S01]  /*0d90*/  ISETP.LT.U32.AND P6, PT, R24, UR7, PT ;  /* 0x0000000718007c0c */ /* 0x000fe2000bfc1070 */
[----:B------:R-:W-:Y:S01]  /*0da0*/  @P4 VIADD R52, R52, 0x1 ;  /* 0x0000000134344836 */ /* 0x000fe20000000000 */
[----:B------:R-:W-:Y:S02]  /*0db0*/  ISETP.GE.U32.AND P4, PT, R26, UR7, PT ;  /* 0x000000071a007c0c */ /* 0x000fe4000bf86070 */
[----:B------:R-:W-:Y:S02]  /*0dc0*/  IADD3 R27, PT, PT, -R42, RZ, RZ ;  /* 0x000000ff2a1b7210 */ /* 0x000fe40007ffe1ff */
[----:B------:R-:W-:Y:S02]  /*0dd0*/  SHF.R.S64 R26, RZ, 0x1e, R22 ;  /* 0x0000001eff1a7819 */ /* 0x000fe40000001016 */
[----:B------:R-:W-:Y:S02]  /*0de0*/  @!P0 IADD3 R21, PT, PT, R21, -UR7, RZ ;  /* 0x8000000715158c10 */ /* 0x000fe4000fffe0ff */
[----:B------:R-:W-:-:S02]  /*0df0*/  IABS R25, R22 ;  /* 0x0000001600197213 */ /* 0x000fc40000000000 */
[----:B------:R-:W-:Y:S02]  /*0e00*/  @!P5 IADD3 R56, PT, PT, -R56, RZ, RZ ;  /* 0x000000ff3838d210 */ /* 0x000fe40007ffe1ff */
[----:B------:R-:W-:Y:S01]  /*0e10*/  @!P2 IADD3 R54, PT, PT, -R54, RZ, RZ ;  /* 0x000000ff3636a210 */ /* 0x000fe20007ffe1ff */
[----:B------:R-:W-:Y:S01]  /*0e20*/  IMAD R30, R27, UR7, R30 ;  /* 0x000000071b1e7c24 */ /* 0x000fe2000f8e021e */
[----:B------:R-:W-:Y:S02]  /*0e30*/  IADD3 R26, P5, PT, R26, UR36, RZ ;  /* 0x000000241a1a7c10 */ /* 0x000fe4000ffbe0ff */
[----:B------:R-:W-:Y:S02]  /*0e40*/  ISETP.GE.U32.AND P2, PT, R21, UR7, PT ;  /* 0x0000000715007c0c */ /* 0x000fe4000bf46070 */
[----:B------:R-:W-:Y:S02]  /*0e50*/  MOV R21, R25 ;  /* 0x0000001900157202 */ /* 0x000fe40000000f00 */
[----:B------:R-:W-:-:S02]  /*0e60*/  LOP3.LUT R18, R31, UR49, RZ, 0x3c, !PT ;  /* 0x000000311f127c12 */ /* 0x000fc4000f8e3cff */
[----:B------:R-:W-:Y:S01]  /*0e70*/  LEA.HI.X.SX32 R27, R22, UR37, 0x2, P5 ;  /* 0x00000025161b7c11 */ /* 0x000fe2000a8f16ff */
[----:B------:R-:W-:Y:S01]  /*0e80*/  IMAD.HI.U32 R35, R21, UR5, RZ ;  /* 0x0000000515237c27 */ /* 0x000fe2000f8e00ff */
[----:B------:R-:W-:Y:S02]  /*0e90*/  ISETP.LT.U32.AND P5, PT, R30, UR7, PT ;  /* 0x000000071e007c0c */ /* 0x000fe4000bfa1070 */
[----:B------:R-:W-:Y:S01]  /*0ea0*/  @!P3 IADD3 R52, PT, PT, -R52, RZ, RZ ;  /* 0x000000ff3434b210 */ /* 0x000fe20007ffe1ff */
[----:B------:R-:W-:Y:S01]  /*0eb0*/  @!P6 VIADD R24, R24, -UR7 ;  /* 0x800000071818ec36 */ /* 0x000fe20008000000 */
[----:B------:R-:W-:Y:S02]  /*0ec0*/  ISETP.GE.AND P3, PT, R18, RZ, PT ;  /* 0x000000ff1200720c */ /* 0x000fe40003f66270 */
[----:B------:R1:W3:Y:S01]  /*0ed0*/  LDG.E R18, desc[UR8][R26.64] ;  /* 0x000000081a127981 */ /* 0x0002e2000c1e1900 */
[----:B------:R-:W-:Y:S01]  /*0ee0*/  @!P1 VIADD R48, R48, 0x1 ;  /* 0x0000000130309836 */ /* 0x000fe20000000000 */
[----:B------:R-:W-:Y:S01]  /*0ef0*/  ISETP.GE.U32.AND P1, PT, R24, UR7, PT ;  /* 0x0000000718007c0c */ /* 0x000fe2000bf26070 */
[----:B------:R-:W-:Y:S01]  /*0f00*/  @!P0 VIADD R32, R32, 0x1 ;  /* 0x0000000120208836 */ /* 0x000fe20000000000 */
[----:B------:R-:W0:Y:S01]  /*0f10*/  LDC.64 R24, c[0x0][0x390] ;  /* 0x0000e400ff187b82 */ /* 0x000e220000000a00 */
[----:B-1----:R-:W-:Y:S01]  /*0f20*/  IMAD.MOV R26, RZ, RZ, -R35 ;  /* 0x000000ffff1a7224 */ /* 0x002fe200078e0a23 */
[----:B------:R-:W-:-:S03]  /*0f30*/  @P4 IADD3 R48, PT, PT, R48, 0x1, RZ ;  /* 0x0000000130304810 */ /* 0x000fc60007ffe0ff */
[----:B------:R-:W-:Y:S01]  /*0f40*/  IMAD R21, R26, UR7, R21 ;  /* 0x000000071a157c24 */ /* 0x000fe2000f8e0215 */
[----:B------:R-:W-:Y:S02]  /*0f50*/  LOP3.LUT R27, R4, UR49, RZ, 0x3c, !PT ;  /* 0x00000031041b7c12 */ /* 0x000fe4000f8e3cff */
[----:B------:R-:W-:Y:S02]  /*0f60*/  @P2 IADD3 R32, PT, PT, R32, 0x1, RZ ;  /* 0x0000000120202810 */ /* 0x000fe40007ffe0ff */
[----:B------:R-:W-:Y:S02]  /*0f70*/  @!P5 IADD3 R30, PT, PT, R30, -UR7, RZ ;  /* 0x800000071e1edc10 */ /* 0x000fe4000fffe0ff */
[----:B------:R-:W-:Y:S02]  /*0f80*/  ISETP.LT.U32.AND P2, PT, R21, UR7, PT ;  /* 0x0000000715007c0c */ /* 0x000fe4000bf41070 */
[----:B------:R-:W-:Y:S02]  /*0f90*/  @!P3 IADD3 R48, PT, PT, -R48, RZ, RZ ;  /* 0x000000ff3030b210 */ /* 0x000fe40007ffe1ff */
[----:B------:R-:W-:-:S02]  /*0fa0*/  ISETP.GE.AND P3, PT, R27, RZ, PT ;  /* 0x000000ff1b00720c */ /* 0x000fc40003f66270 */
[----:B------:R-:W-:Y:S02]  /*0fb0*/  ISETP.GE.U32.AND P4, PT, R30, UR7, PT ;  /* 0x000000071e007c0c */ /* 0x000fe4000bf86070 */
[----:B------:R-:W-:-:S04]  /*0fc0*/  IADD3 R30, PT, PT, R28, 0x1a0, RZ ;  /* 0x000001a01c1e7810 */ /* 0x000fc80007ffe0ff */
[----:B------:R-:W-:Y:S02]  /*0fd0*/  SHF.R.S64 R26, RZ, 0x1e, R30 ;  /* 0x0000001eff1a7819 */ /* 0x000fe4000000101e */
[----:B------:R-:W-:Y:S02]  /*0fe0*/  @!P2 IADD3 R21, PT, PT, R21, -UR7, RZ ;  /* 0x800000071515ac10 */ /* 0x000fe4000fffe0ff */
[----:B------:R-:W-:Y:S01]  /*0ff0*/  IADD3 R26, P0, PT, R26, UR36, RZ ;  /* 0x000000241a1a7c10 */ /* 0x000fe2000ff1e0ff */
[----:B------:R-:W-:Y:S01]  /*1000*/  @!P3 IMAD.MOV R32, RZ, RZ, -R32 ;  /* 0x000000ffff20b224 */ /* 0x000fe200078e0a20 */
[----:B------:R-:W-:Y:S02]  /*1010*/  ISETP.GE.U32.AND P3, PT, R21, UR7, PT ;  /* 0x0000000715007c0c */ /* 0x000fe4000bf66070 */
[----:B------:R-:W-:Y:S02]  /*1020*/  LEA.HI.X.SX32 R27, R30, UR37, 0x2, P0 ;  /* 0x000000251e1b7c11 */ /* 0x000fe400080f16ff */
[----:B0-----:R-:W-:-:S02]  /*1030*/  ISETP.NE.U32.AND P0, PT, R24, 0x1, PT ;  /* 0x000000011800780c */ /* 0x001fc40003f05070 */
[----:B------:R-:W-:Y:S01]  /*1040*/  LOP3.LUT R21, R5, UR49, RZ, 0x3c, !PT ;  /* 0x0000003105157c12 */ /* 0x000fe2000f8e3cff */
[----:B------:R0:W3:Y:S01]  /*1050*/  LDG.E R26, desc[UR8][R26.64] ;  /* 0x000000081a1a7981 */ /* 0x0000e2000c1e1900 */
[----:B------:R-:W-:Y:S02]  /*1060*/  @!P6 IADD3 R33, PT, PT, R33, 0x1, RZ ;  /* 0x000000012121e810 */ /* 0x000fe40007ffe0ff */
[----:B------:R-:W-:Y:S02]  /*1070*/  ISETP.NE.AND.EX P0, PT, R25, RZ, PT, P0 ;  /* 0x000000ff1900720c */ /* 0x000fe40003f05300 */
[----:B------:R-:W-:Y:S02]  /*1080*/  ISETP.GE.AND P6, PT, R21, RZ, PT ;  /* 0x000000ff1500720c */ /* 0x000fe40003fc6270 */
[----:B------:R-:W-:Y:S02]  /*1090*/  IABS R25, R30 ;  /* 0x0000001e00197213 */ /* 0x000fe40000000000 */
[----:B------:R-:W-:-:S03]  /*10a0*/  @P1 IADD3 R33, PT, PT, R33, 0x1, RZ ;  /* 0x0000000121211810 */ /* 0x000fc60007ffe0ff */
[----:B------:R-:W-:Y:S01]  /*10b0*/  IMAD.HI.U32 R24, R25, UR5, RZ ;  /* 0x0000000519187c27 */ /* 0x000fe2000f8e00ff */
[----:B------:R-:W-:Y:S02]  /*10c0*/  ISETP.NE.U32.AND P1, PT, R36, 0x1, PT ;  /* 0x000000012400780c */ /* 0x000fe40003f25070 */
[----:B------:R-:W-:Y:S01]  /*10d0*/  MOV R36, R33 ;  /* 0x0000002100247202 */ /* 0x000fe20000000f00 */
[----:B------:R-:W-:Y:S01]  /*10e0*/  IMAD.MOV R60, RZ, RZ, -R24 ;  /* 0x000000ffff3c7224 */ /* 0x000fe200078e0a18 */
[----:B0-----:R-:W-:Y:S02]  /*10f0*/  LOP3.LUT R27, RZ, UR49, RZ, 0x33, !PT ;  /* 0x00000031ff1b7c12 */ /* 0x001fe4000f8e33ff */
[----:B------:R-:W-:Y:S01]  /*1100*/  @!P6 IADD3 R36, PT, PT, -R36, RZ, RZ ;  /* 0x000000ff2424e210 */ /* 0x000fe20007ffe1ff */
[----:B------:R-:W-:Y:S01]  /*1110*/  IMAD R25, R60, UR7, R25 ;  /* 0x000000073c197c24 */ /* 0x000fe2000f8e0219 */
[----:B------:R-:W-:Y:S01]  /*1120*/  ISETP.NE.AND P6, PT, RZ, UR49, PT ;  /* 0x00000031ff007c0c */ /* 0x000fe2000bfc5270 */
[----:B------:R-:W-:Y:S01]  /*1130*/  @!P5 VIADD R42, R42, 0x1 ;  /* 0x000000012a2ad836 */ /* 0x000fe20000000000 */
[----:B------:R-:W-:-:S02]  /*1140*/  LOP3.LUT R21, R29, UR49, RZ, 0x3c, !PT ;  /* 0x000000311d157c12 */ /* 0x000fc4000f8e3cff */
[----:B------:R-:W-:Y:S02]  /*1150*/  SEL R34, R27, R34, !P6 ;  /* 0x000000221b227207 */ /* 0x000fe40007000000 */
[----:B------:R-:W-:Y:S02]  /*1160*/  ISETP.LT.U32.AND P5, PT, R25, UR7, PT ;  /* 0x0000000719007c0c */ /* 0x000fe4000bfa1070 */
[----:B------:R-:W-:Y:S02]  /*1170*/  @P4 IADD3 R42, PT, PT, R42, 0x1, RZ ;  /* 0x000000012a2a4810 */ /* 0x000fe40007ffe0ff */
[----:B------:R-:W-:Y:S02]  /*1180*/  ISETP.GE.AND P4, PT, R21, RZ, PT ;  /* 0x000000ff1500720c */ /* 0x000fe40003f86270 */
[----:B------:R-:W-:Y:S02]  /*1190*/  IADD3 R21, PT, PT, -R34, RZ, RZ ;  /* 0x000000ff22157210 */ /* 0x000fe40007ffe1ff */
[----:B------:R-:W-:-:S02]  /*11a0*/  ISETP.NE.AND.EX P1, PT, R37, RZ, PT, P1 ;  /* 0x000000ff2500720c */ /* 0x000fc40003f25310 */
[----:B------:R-:W-:Y:S01]  /*11b0*/  SEL R34, R34, RZ, P0 ;  /* 0x000000ff22227207 */ /* 0x000fe20000000000 */
[----:B------:R-:W-:Y:S02]  /*11c0*/  IMAD R10, R21, UR49, R10 ;  /* 0x00000031150a7c24 */ /* 0x000fe4000f8e020a */
[----:B------:R-:W-:Y:S02]  /*11d0*/  @!P5 VIADD R25, R25, -UR7 ;  /* 0x800000071919dc36 */ /* 0x000fe40008000000 */
[----:B------:R-:W-:Y:S01]  /*11e0*/  IMAD R21, R34, UR44, RZ ;  /* 0x0000002c22157c24 */ /* 0x000fe2000f8e02ff */
[----:B------:R-:W-:Y:S02]  /*11f0*/  SEL R10, R10, RZ, P1 ;  /* 0x000000ff0a0a7207 */ /* 0x000fe40000800000 */
[----:B------:R-:W-:Y:S02]  /*1200*/  IADD3 R34, PT, PT, R28, 0x1c0, RZ ;  /* 0x000001c01c227810 */ /* 0x000fe40007ffe0ff */
[----:B------:R-:W-:Y:S01]  /*1210*/  @!P4 IADD3 R42, PT, PT, -R42, RZ, RZ ;  /* 0x000000ff2a2ac210 */ /* 0x000fe20007ffe1ff */
[----:B------:R-:W-:Y:S01]  /*1220*/  IMAD R10, R10, UR45, R21 ;  /* 0x0000002d0a0a7c24 */ /* 0x000fe2000f8e0215 */
[----:B------:R-:W-:-:S02]  /*1230*/  ISETP.GE.U32.AND P4, PT, R25, UR7, PT ;  /* 0x0000000719007c0c */ /* 0x000fc4000bf86070 */
[----:B------:R-:W-:Y:S02]  /*1240*/  LOP3.LUT R33, R22, UR49, RZ, 0x3c, !PT ;  /* 0x0000003116217c12 */ /* 0x000fe4000f8e3cff */
[----:B------:R-:W-:Y:S02]  /*1250*/  IABS R21, R34 ;  /* 0x0000002200157213 */ /* 0x000fe40000000000 */
[----:B------:R-:W-:Y:S01]  /*1260*/  SEL R25, R27, R50, !P6 ;  /* 0x000000321b197207 */ /* 0x000fe20007000000 */
[----:B------:R-:W-:Y:S01]  /*1270*/  @!P2 VIADD R35, R35, 0x1 ;  /* 0x000000012323a836 */ /* 0x000fe20000000000 */
[----:B------:R-:W-:Y:S01]  /*1280*/  ISETP.GE.AND P2, PT, R33, RZ, PT ;  /* 0x000000ff2100720c */ /* 0x000fe20003f46270 */
[----:B------:R-:W-:Y:S01]  /*1290*/  IMAD.HI.U32 R37, R21, UR5, RZ ;  /* 0x0000000515257c27 */ /* 0x000fe2000f8e00ff */
[----:B------:R-:W-:-:S05]  /*12a0*/  IADD3 R33, PT, PT, -R25, RZ, RZ ;  /* 0x000000ff19217210 */ /* 0x000fca0007ffe1ff */
[----:B------:R-:W-:Y:S01]  /*12b0*/  IMAD R33, R33, UR49, R20 ;  /* 0x0000003121217c24 */ /* 0x000fe2000f8e0214 */
[----:B------:R-:W-:Y:S01]  /*12c0*/  IADD3 R20, PT, PT, -R37, RZ, RZ ;  /* 0x000000ff25147210 */ /* 0x000fe20007ffe1ff */
[----:B------:R-:W-:-:S04]  /*12d0*/  @P3 VIADD R35, R35, 0x1 ;  /* 0x0000000123233836 */ /* 0x000fc80000000000 */
[----:B------:R-:W-:-:S05]  /*12e0*/  IMAD R21, R20, UR7, R21 ;  /* 0x0000000714157c24 */ /* 0x000fca000f8e0215 */
[----:B------:R-:W-:Y:S02]  /*12f0*/  ISETP.LT.U32.AND P3, PT, R21, UR7, PT ;  /* 0x0000000715007c0c */ /* 0x000fe4000bf61070 */
[----:B------:R-:W-:Y:S02]  /*1300*/  SHF.R.S64 R20, RZ, 0x1e, R34 ;  /* 0x0000001eff147819 */ /* 0x000fe40000001022 */
[----:B------:R-:W-:Y:S02]  /*1310*/  MOV R50, R35 ;  /* 0x0000002300327202 */ /* 0x000fe40000000f00 */
[----:B------:R-:W-:Y:S02]  /*1320*/  IADD3 R20, P6, PT, R20, UR36, RZ ;  /* 0x0000002414147c10 */ /* 0x000fe4000ffde0ff */
[----:B------:R-:W-:Y:S01]  /*1330*/  SEL R35, R25, RZ, P0 ;  /* 0x000000ff19237207 */ /* 0x000fe20000000000 */
[----:B------:R-:W-:-:S04]  /*1340*/  @!P2 IMAD.MOV R50, RZ, RZ, -R50 ;  /* 0x000000ffff32a224 */ /* 0x000fc800078e0a32 */
[----:B------:R-:W-:-:S04]  /*1350*/  @!P3 IADD3 R21, PT, PT, R21, -UR7, RZ ;  /* 0x800000071515bc10 */ /* 0x000fc8000fffe0ff */
[----:B------:R-:W-:Y:S02]  /*1360*/  ISETP.GE.U32.AND P2, PT, R21, UR7, PT ;  /* 0x0000000715007c0c */ /* 0x000fe4000bf46070 */
[----:B------:R-:W-:Y:S02]  /*1370*/  LEA.HI.X.SX32 R21, R34, UR37, 0x2, P6 ;  /* 0x0000002522157c11 */ /* 0x000fe4000b0f16ff */
[----:B------:R-:W-:Y:S01]  /*1380*/  ISETP.NE.AND P6, PT, RZ, UR49, PT ;  /* 0x00000031ff007c0c */ /* 0x000fe2000bfc5270 */
[----:B------:R-:W-:Y:S01]  /*1390*/  IMAD R60, R35, UR44, RZ ;  /* 0x0000002c233c7c24 */ /* 0x000fe2000f8e02ff */
[----:B------:R-:W-:Y:S01]  /*13a0*/  SEL R33, R33, RZ, P1 ;  /* 0x000000ff21217207 */ /* 0x000fe20000800000 */
[----:B------:R-:W-:Y:S01]  /*13b0*/  VIADD R49, R28, 0x1e0 ;  /* 0x000001e01c317836 */ /* 0x000fe20000000000 */
[----:B------:R-:W-:Y:S01]  /*13c0*/  SEL R40, R27, R40, !P6 ;  /* 0x000000281b287207 */ /* 0x000fe20007000000 */
[----:B------:R0:W3:Y:S02]  /*13d0*/  LDG.E R25, desc[UR8][R20.64] ;  /* 0x0000000814197981 */ /* 0x0000e4000c1e1900 */
[----:B------:R-:W-:Y:S01]  /*13e0*/  IMAD R35, R33, UR45, R60 ;  /* 0x0000002d21237c24 */ /* 0x000fe2000f8e023c */
[----:B------:R-:W-:-:S02]  /*13f0*/  IADD3 R60, PT, PT, -R40, RZ, RZ ;  /* 0x000000ff283c7210 */ /* 0x000fc40007ffe1ff */
[----:B------:R-:W-:-:S03]  /*1400*/  SEL R58, R27, R58, !P6 ;  /* 0x0000003a1b3a7207 */ /* 0x000fc60007000000 */
[----:B------:R-:W-:Y:S01]  /*1410*/  IMAD R23, R60, UR49, R23 ;  /* 0x000000313c177c24 */ /* 0x000fe2000f8e0217 */
[----:B------:R-:W-:Y:S02]  /*1420*/  IADD3 R60, PT, PT, -R58, RZ, RZ ;  /* 0x000000ff3a3c7210 */ /* 0x000fe40007ffe1ff */
[----:B------:R-:W-:Y:S02]  /*1430*/  SEL R40, R40, RZ, P0 ;  /* 0x000000ff28287207 */ /* 0x000fe40000000000 */
[----:B------:R-:W-:Y:S01]  /*1440*/  SEL R58, R58, RZ, P0 ;  /* 0x000000ff3a3a7207 */ /* 0x000fe20000000000 */
[----:B------:R-:W-:Y:S01]  /*1450*/  IMAD R19, R60, UR49, R19 ;  /* 0x000000313c137c24 */ /* 0x000fe2000f8e0213 */
[----:B------:R-:W-:Y:S01]  /*1460*/  SEL R23, R23, RZ, P1 ;  /* 0x000000ff17177207 */ /* 0x000fe20000800000 */
[----:B------:R-:W-:Y:S02]  /*1470*/  IMAD R40, R40, UR44, RZ ;  /* 0x0000002c28287c24 */ /* 0x000fe4000f8e02ff */
[----:B------:R-:W-:Y:S01]  /*1480*/  IMAD R58, R58, UR44, RZ ;  /* 0x0000002c3a3a7c24 */ /* 0x000fe2000f8e02ff */
[----:B------:R-:W-:Y:S01]  /*1490*/  SEL R19, R19, RZ, P1 ;  /* 0x000000ff13137207 */ /* 0x000fe20000800000 */
[----:B------:R-:W-:Y:S01]  /*14a0*/  IMAD R41, R23, UR45, R40 ;  /* 0x0000002d17297c24 */ /* 0x000fe2000f8e0228 */
[----:B0-----:R-:W-:-:S03]  /*14b0*/  LOP3.LUT R20, R30, UR49, RZ, 0x3c, !PT ;  /* 0x000000311e147c12 */ /* 0x001fc6000f8e3cff */
[----:B------:R-:W-:Y:S01]  /*14c0*/  IMAD R40, R19, UR45, R58 ;  /* 0x0000002d13287c24 */ /* 0x000fe2000f8e023a */
[----:B------:R-:W-:Y:S02]  /*14d0*/  SEL R19, R27, R56, !P6 ;  /* 0x000000381b137207 */ /* 0x000fe40007000000 */
[----:B------:R-:W-:Y:S02]  /*14e0*/  IABS R21, R49 ;  /* 0x0000003100157213 */ /* 0x000fe40000000000 */
[----:B------:R-:W-:Y:S02]  /*14f0*/  @!P5 IADD3 R24, PT, PT, R24, 0x1, RZ ;  /* 0x000000011818d810 */ /* 0x000fe40007ffe0ff */
[----:B------:R-:W-:Y:S02]  /*1500*/  ISETP.GE.AND P5, PT, R20, RZ, PT ;  /* 0x000000ff1400720c */ /* 0x000fe40003fa6270 */
[----:B------:R-:W-:Y:S01]  /*1510*/  IADD3 R20, PT, PT, -R19, RZ, RZ ;  /* 0x000000ff13147210 */ /* 0x000fe20007ffe1ff */
[----:B------:R-:W-:-:S04]  /*1520*/  IMAD.HI.U32 R51, R21, UR5, RZ ;  /* 0x0000000515337c27 */ /* 0x000fc8000f8e00ff */
[----:B------:R-:W-:Y:S02]  /*1530*/  IMAD R11, R20, UR49, R11 ;  /* 0x00000031140b7c24 */ /* 0x000fe4000f8e020b */
[----:B------:R-:W-:-:S04]  /*1540*/  IMAD.MOV R20, RZ, RZ, -R51 ;  /* 0x000000ffff147224 */ /* 0x000fc800078e0a33 */
[----:B------:R-:W-:Y:S01]  /*1550*/  IMAD R21, R20, UR7, R21 ;  /* 0x0000000714157c24 */ /* 0x000fe2000f8e0215 */
[----:B------:R-:W-:-:S04]  /*1560*/  @P4 IADD3 R24, PT, PT, R24, 0x1, RZ ;  /* 0x0000000118184810 */ /* 0x000fc80007ffe0ff */
[----:B------:R-:W-:Y:S02]  /*1570*/  ISETP.LT.U32.AND P4, PT, R21, UR7, PT ;  /* 0x0000000715007c0c */ /* 0x000fe4000bf81070 */
[----:B------:R-:W-:Y:S02]  /*1580*/  SHF.R.S64 R20, RZ, 0x1e, R49 ;  /* 0x0000001eff147819 */ /* 0x000fe40000001031 */
[----:B------:R-:W-:Y:S02]  /*1590*/  MOV R56, R24 ;  /* 0x0000001800387202 */ /* 0x000fe40000000f00 */
[----:B------:R-:W-:Y:S02]  /*15a0*/  IADD3 R20, P6, PT, R20, UR36, RZ ;  /* 0x0000002414147c10 */ /* 0x000fe4000ffde0ff */
[----:B------:R-:W-:-:S05]  /*15b0*/  @!P5 IADD3 R56, PT, PT, -R56, RZ, RZ ;  /* 0x000000ff3838d210 */ /* 0x000fca0007ffe1ff */
[----:B------:R-:W-:Y:S01]  /*15c0*/  @!P4 VIADD R21, R21, -UR7 ;  /* 0x800000071515cc36 */ /* 0x000fe20008000000 */
[----:B------:R-:W-:-:S04]  /*15d0*/  SEL R19, R19, RZ, P0 ;  /* 0x000000ff13137207 */ /* 0x000fc80000000000 */
[----:B------:R-:W-:Y:S02]  /*15e0*/  ISETP.GE.U32.AND P5, PT, R21, UR7, PT ;  /* 0x0000000715007c0c */ /* 0x000fe4000bfa6070 */
[----:B------:R-:W-:Y:S02]  /*15f0*/  LEA.HI.X.SX32 R21, R49, UR37, 0x2, P6 ;  /* 0x0000002531157c11 */ /* 0x000fe4000b0f16ff */
[----:B------:R-:W-:Y:S01]  /*1600*/  ISETP.NE.AND P6, PT, RZ, UR49, PT ;  /* 0x00000031ff007c0c */ /* 0x000fe2000bfc5270 */
[----:B------:R-:W-:Y:S01]  /*1610*/  IMAD R58, R19, UR44, RZ ;  /* 0x0000002c133a7c24 */ /* 0x000fe2000f8e02ff */
[----:B------:R-:W-:Y:S01]  /*1620*/  SEL R11, R11, RZ, P1 ;  /* 0x000000ff0b0b7207 */ /* 0x000fe20000800000 */
[----:B------:R0:W3:Y:S01]  /*1630*/  LDG.E R24, desc[UR8][R20.64] ;  /* 0x0000000814187981 */ /* 0x0000e2000c1e1900 */
[C---:B------:R-:W-:Y:S02]  /*1640*/  SEL R52, R27.reuse, R52, !P6 ;  /* 0x000000341b347207 */ /* 0x040fe40007000000 */
[----:B------:R-:W-:Y:S01]  /*1650*/  SEL R54, R27, R54, !P6 ;  /* 0x000000361b367207 */ /* 0x000fe20007000000 */
[----:B------:R-:W-:Y:S01]  /*1660*/  IMAD R33, R11, UR45, R58 ;  /* 0x0000002d0b217c24 */ /* 0x000fe2000f8e023a */
[----:B------:R-:W-:-:S03]  /*1670*/  IADD3 R11, PT, PT, -R52, RZ, RZ ;  /* 0x000000ff340b7210 */ /* 0x000fc60007ffe1ff */
[----:B------:R-:W-:Y:S01]  /*1680*/  IMAD.MOV R58, RZ, RZ, -R54 ;  /* 0x000000ffff3a7224 */ /* 0x000fe200078e0a36 */
[----:B------:R-:W-:Y:S01]  /*1690*/  SEL R52, R52, RZ, P0 ;  /* 0x000000ff34347207 */ /* 0x000fe20000000000 */
[----:B------:R-:W-:Y:S01]  /*16a0*/  IMAD R2, R11, UR49, R2 ;  /* 0x000000310b027c24 */ /* 0x000fe2000f8e0202 */
[----:B------:R-:W-:Y:S01]  /*16b0*/  SEL R54, R54, RZ, P0 ;  /* 0x000000ff36367207 */ /* 0x000fe20000000000 */
[----:B------:R-:W-:Y:S01]  /*16c0*/  IMAD R3, R58, UR49, R3 ;  /* 0x000000313a037c24 */ /* 0x000fe2000f8e0203 */
[----:B------:R-:W-:Y:S01]  /*16d0*/  IADD3 R11, PT, PT, R28, 0x200, RZ ;  /* 0x000002001c0b7810 */ /* 0x000fe20007ffe0ff */
[----:B------:R-:W-:Y:S01]  /*16e0*/  IMAD R43, R52, UR44, RZ ;  /* 0x0000002c342b7c24 */ /* 0x000fe2000f8e02ff */
[----:B------:R-:W-:Y:S01]  /*16f0*/  SEL R2, R2, RZ, P1 ;  /* 0x000000ff02027207 */ /* 0x000fe20000800000 */
[----:B------:R-:W-:Y:S01]  /*1700*/  IMAD R54, R54, UR44, RZ ;  /* 0x0000002c36367c24 */ /* 0x000fe2000f8e02ff */
[----:B------:R-:W-:Y:S02]  /*1710*/  SEL R3, R3, RZ, P1 ;  /* 0x000000ff03037207 */ /* 0x000fe40000800000 */
[----:B------:R-:W-:Y:S01]  /*1720*/  SEL R48, R27, R48, !P6 ;  /* 0x000000301b307207 */ /* 0x000fe20007000000 */
[----:B------:R-:W-:Y:S01]  /*1730*/  IMAD R43, R2, UR45, R43 ;  /* 0x0000002d022b7c24 */ /* 0x000fe2000f8e022b */
[----:B------:R-:W-:Y:S01]  /*1740*/  LOP3.LUT R2, R34, UR49, RZ, 0x3c, !PT ;  /* 0x0000003122027c12 */ /* 0x000fe2000f8e3cff */
[----:B------:R-:W-:Y:S01]  /*1750*/  IMAD R19, R3, UR45, R54 ;  /* 0x0000002d03137c24 */ /* 0x000fe2000f8e0236 */
[----:B------:R-:W-:-:S02]  /*1760*/  IABS R3, R11 ;  /* 0x0000000b00037213 */ /* 0x000fc40000000000 */
[----:B------:R-:W-:Y:S02]  /*1770*/  @!P3 IADD3 R37, PT, PT, R37, 0x1, RZ ;  /* 0x000000012525b810 */ /* 0x000fe40007ffe0ff */
[----:B------:R-:W-:Y:S01]  /*1780*/  ISETP.GE.AND P3, PT, R2, RZ, PT ;  /* 0x000000ff0200720c */ /* 0x000fe20003f66270 */
[----:B------:R-:W-:Y:S02]  /*1790*/  IMAD.MOV R2, RZ, RZ, -R48 ;  /* 0x000000ffff027224 */ /* 0x000fe400078e0a30 */
[----:B0-----:R-:W-:-:S04]  /*17a0*/  IMAD.HI.U32 R20, R3, UR5, RZ ;  /* 0x0000000503147c27 */ /* 0x001fc8000f8e00ff */
[----:B------:R-:W-:Y:S01]  /*17b0*/  IMAD R31, R2, UR49, R31 ;  /* 0x00000031021f7c24 */ /* 0x000fe2000f8e021f */
[----:B------:R-:W-:-:S05]  /*17c0*/  IADD3 R2, PT, PT, -R20, RZ, RZ ;  /* 0x000000ff14027210 */ /* 0x000fca0007ffe1ff */
[----:B------:R-:W-:Y:S01]  /*17d0*/  IMAD R3, R2, UR7, R3 ;  /* 0x0000000702037c24 */ /* 0x000fe2000f8e0203 */
[----:B------:R-:W-:-:S04]  /*17e0*/  @P2 IADD3 R37, PT, PT, R37, 0x1, RZ ;  /* 0x0000000125252810 */ /* 0x000fc80007ffe0ff */
[----:B------:R-:W-:Y:S01]  /*17f0*/  ISETP.LT.U32.AND P2, PT, R3, UR7, PT ;  /* 0x0000000703007c0c */ /* 0x000fe2000bf41070 */
[----:B------:R-:W-:Y:S01]  /*1800*/  IMAD.MOV.U32 R52, RZ, RZ, R37 ;  /* 0x000000ffff347224 */ /* 0x000fe200078e0025 */
[----:B------:R-:W-:-:S04]  /*1810*/  SHF.R.S64 R2, RZ, 0x1e, R11 ;  /* 0x0000001eff027819 */ /* 0x000fc8000000100b */
[----:B------:R-:W-:Y:S02]  /*1820*/  IADD3 R2, P6, PT, R2, UR36, RZ ;  /* 0x0000002402027c10 */ /* 0x000fe4000ffde0ff */
[----:B------:R-:W-:-:S05]  /*1830*/  @!P3 IADD3 R52, PT, PT, -R52, RZ, RZ ;  /* 0x000000ff3434b210 */ /* 0x000fca0007ffe1ff */
[----:B------:R-:W-:-:S04]  /*1840*/  @!P2 IADD3 R3, PT, PT, R3, -UR7, RZ ;  /* 0x800000070303ac10 */ /* 0x000fc8000fffe0ff */
[----:B------:R-:W-:Y:S02]  /*1850*/  ISETP.GE.U32.AND P3, PT, R3, UR7, PT ;  /* 0x0000000703007c0c */ /* 0x000fe4000bf66070 */
[----:B------:R-:W-:Y:S02]  /*1860*/  LEA.HI.X.SX32 R3, R11, UR37, 0x2, P6 ;  /* 0x000000250b037c11 */ /* 0x000fe4000b0f16ff */
[----:B------:R-:W-:Y:S02]  /*1870*/  ISETP.NE.AND P6, PT, RZ, UR49, PT ;  /* 0x00000031ff007c0c */ /* 0x000fe4000bfc5270 */
[----:B------:R-:W-:Y:S01]  /*1880*/  SEL R48, R48, RZ, P0 ;  /* 0x000000ff30307207 */ /* 0x000fe20000000000 */
[----:B------:R0:W3:Y:S01]  /*1890*/  LDG.E R23, desc[UR8][R2.64] ;  /* 0x0000000802177981 */ /* 0x0000e2000c1e1900 */
[----:B------:R-:W-:-:S05]  /*18a0*/  SEL R32, R27, R32, !P6 ;  /* 0x000000201b207207 */ /* 0x000fca0007000000 */
[----:B------:R-:W-:Y:S01]  /*18b0*/  IMAD.MOV R21, RZ, RZ, -R32 ;  /* 0x000000ffff157224 */ /* 0x000fe200078e0a20 */
[----:B------:R-:W-:Y:S01]  /*18c0*/  SEL R31, R31, RZ, P1 ;  /* 0x000000ff1f1f7207 */ /* 0x000fe20000800000 */
[----:B------:R-:W-:Y:S01]  /*18d0*/  IMAD R48, R48, UR44, RZ ;  /* 0x0000002c30307c24 */ /* 0x000fe2000f8e02ff */
[----:B------:R-:W-:Y:S01]  /*18e0*/  SEL R32, R32, RZ, P0 ;  /* 0x000000ff20207207 */ /* 0x000fe20000000000 */
[----:B------:R-:W-:Y:S02]  /*18f0*/  IMAD R4, R21, UR49, R4 ;  /* 0x0000003115047c24 */ /* 0x000fe4000f8e0204 */
[----:B------:R-:W-:Y:S02]  /*1900*/  IMAD R48, R31, UR45, R48 ;  /* 0x0000002d1f307c24 */ /* 0x000fe4000f8e0230 */
[----:B------:R-:W-:Y:S01]  /*1910*/  IMAD R31, R32, UR44, RZ ;  /* 0x0000002c201f7c24 */ /* 0x000fe2000f8e02ff */
[----:B------:R-:W-:Y:S02]  /*1920*/  SEL R4, R4, RZ, P1 ;  /* 0x000000ff04047207 */ /* 0x000fe40000800000 */
[----:B------:R-:W-:-:S03]  /*1930*/  SEL R36, R27, R36, !P6 ;  /* 0x000000241b247207 */ /* 0x000fc60007000000 */
[----:B------:R-:W-:Y:S01]  /*1940*/  IMAD R31, R4, UR45, R31 ;  /* 0x0000002d041f7c24 */ /* 0x000fe2000f8e021f */
[----:B------:R-:W-:Y:S02]  /*1950*/  IADD3 R4, PT, PT, R28, 0x220, RZ ;  /* 0x000002201c047810 */ /* 0x000fe40007ffe0ff */
[C---:B------:R-:W-:Y:S02]  /*1960*/  IADD3 R54, PT, PT, -R36.reuse, RZ, RZ ;  /* 0x000000ff24367210 */ /* 0x040fe40007ffe1ff */
[----:B------:R-:W-:Y:S02]  /*1970*/  SEL R36, R36, RZ, P0 ;  /* 0x000000ff24247207 */ /* 0x000fe40000000000 */
[----:B0-----:R-:W-:Y:S02]  /*1980*/  LOP3.LUT R2, R49, UR49, RZ, 0x3c, !PT ;  /* 0x0000003131027c12 */ /* 0x001fe4000f8e3cff */
[----:B------:R-:W-:Y:S02]  /*1990*/  IABS R3, R4 ;  /* 0x0000000400037213 */ /* 0x000fe40000000000 */
[----:B------:R-:W-:Y:S01]  /*19a0*/  SEL R42, R27, R42, !P6 ;  /* 0x0000002a1b2a7207 */ /* 0x000fe20007000000 */
[----:B------:R-:W-:Y:S01]  /*19b0*/  @!P4 VIADD R51, R51, 0x1 ;  /* 0x000000013333c836 */ /* 0x000fe20000000000 */
[----:B------:R-:W-:Y:S01]  /*19c0*/  ISETP.GE.AND P4, PT, R2, RZ, PT ;  /* 0x000000ff0200720c */ /* 0x000fe20003f86270 */
[----:B------:R-:W-:Y:S01]  /*19d0*/  IMAD R32, R36, UR44, RZ ;  /* 0x0000002c24207c24 */ /* 0x000fe2000f8e02ff */
[----:B------:R-:W-:Y:S01]  /*19e0*/  IADD3 R2, PT, PT, -R42, RZ, RZ ;  /* 0x000000ff2a027210 */ /* 0x000fe20007ffe1ff */
[----:B------:R-:W-:-:S04]  /*19f0*/  IMAD.HI.U32 R36, R3, UR5, RZ ;  /* 0x0000000503247c27 */ /* 0x000fc8000f8e00ff */
[----:B------:R-:W-:Y:S01]  /*1a00*/  IMAD R29, R2, UR49, R29 ;  /* 0x00000031021d7c24 */ /* 0x000fe2000f8e021d */
[----:B------:R-:W-:Y:S01]  /*1a10*/  IADD3 R2, PT, PT, -R36, RZ, RZ ;  /* 0x000000ff24027210 */ /* 0x000fe20007ffe1ff */
[----:B------:R-:W-:-:S04]  /*1a20*/  @P5 VIADD R51, R51, 0x1 ;  /* 0x0000000133335836 */ /* 0x000fc80000000000 */
[----:B------:R-:W-:-:S05]  /*1a30*/  IMAD R3, R2, UR7, R3 ;  /* 0x0000000702037c24 */ /* 0x000fca000f8e0203 */
[----:B------:R-:W-:Y:S02]  /*1a40*/  ISETP.LT.U32.AND P5, PT, R3, UR7, PT ;  /* 0x0000000703007c0c */ /* 0x000fe4000bfa1070 */
[----:B------:R-:W-:Y:S01]  /*1a50*/  SHF.R.S64 R2, RZ, 0x1e, R4 ;  /* 0x0000001eff027819 */ /* 0x000fe20000001004 */
[----:B------:R-:W-:Y:S01]  /*1a60*/  IMAD R5, R54, UR49, R5 ;  /* 0x0000003136057c24 */ /* 0x000fe2000f8e0205 */
[----:B------:R-:W-:Y:S02]  /*1a70*/  @!P4 IADD3 R51, PT, PT, -R51, RZ, RZ ;  /* 0x000000ff3333c210 */ /* 0x000fe40007ffe1ff */
[----:B------:R-:W-:-:S07]  /*1a80*/  IADD3 R2, P6, PT, R2, UR36, RZ ;  /* 0x0000002402027c10 */ /* 0x000fce000ffde0ff */
[----:B------:R-:W-:-:S04]  /*1a90*/  @!P5 IADD3 R3, PT, PT, R3, -UR7, RZ ;  /* 0x800000070303dc10 */ /* 0x000fc8000fffe0ff */
[----:B------:R-:W-:Y:S02]  /*1aa0*/  ISETP.GE.U32.AND P4, PT, R3, UR7, PT ;  /* 0x0000000703007c0c */ /* 0x000fe4000bf86070 */
[----:B------:R-:W-:Y:S02]  /*1ab0*/  LEA.HI.X.SX32 R3, R4, UR37, 0x2, P6 ;  /* 0x0000002504037c11 */ /* 0x000fe4000b0f16ff */
[----:B------:R-:W-:Y:S02]  /*1ac0*/  ISETP.NE.AND P6, PT, RZ, UR49, PT ;  /* 0x00000031ff007c0c */ /* 0x000fe4000bfc5270 */
[----:B------:R-:W-:Y:S01]  /*1ad0*/  SEL R5, R5, RZ, P1 ;  /* 0x000000ff05057207 */ /* 0x000fe20000800000 */
[----:B------:R0:W3:Y:S01]  /*1ae0*/  LDG.E R21, desc[UR8][R2.64] ;  /* 0x0000000802157981 */ /* 0x0000e2000c1e1900 */
[----:B------:R-:W-:-:S03]  /*1af0*/  SEL R50, R27, R50, !P6 ;  /* 0x000000321b327207 */ /* 0x000fc60007000000 */
[----:B------:R-:W-:Y:S01]  /*1b00*/  IMAD R32, R5, UR45, R32 ;  /* 0x0000002d05207c24 */ /* 0x000fe2000f8e0220 */
[----:B------:R-:W-:Y:S01]  /*1b10*/  SEL R56, R27, R56, !P6 ;  /* 0x000000381b387207 */ /* 0x000fe20007000000 */
[----:B------:R-:W-:Y:S01]  /*1b20*/  IMAD.MOV R5, RZ, RZ, -R50 ;  /* 0x000000ffff057224 */ /* 0x000fe200078e0a32 */
[----:B------:R-:W-:-:S03]  /*1b30*/  SEL R42, R42, RZ, P0 ;  /* 0x000000ff2a2a7207 */ /* 0x000fc60000000000 */
[----:B------:R-:W-:Y:S01]  /*1b40*/  IMAD R22, R5, UR49, R22 ;  /* 0x0000003105167c24 */ /* 0x000fe2000f8e0216 */
[----:B------:R-:W-:Y:S01]  /*1b50*/  IADD3 R5, PT, PT, -R56, RZ, RZ ;  /* 0x000000ff38057210 */ /* 0x000fe20007ffe1ff */
[----:B------:R-:W-:Y:S01]  /*1b60*/  IMAD R42, R42, UR44, RZ ;  /* 0x0000002c2a2a7c24 */ /* 0x000fe2000f8e02ff */
[----:B------:R-:W-:Y:S02]  /*1b70*/  SEL R29, R29, RZ, P1 ;  /* 0x000000ff1d1d7207 */ /* 0x000fe40000800000 */
[----:B------:R-:W-:Y:S01]  /*1b80*/  SEL R50, R50, RZ, P0 ;  /* 0x000000ff32327207 */ /* 0x000fe20000000000 */
[----:B------:R-:W-:Y:S01]  /*1b90*/  IMAD R30, R5, UR49, R30 ;  /* 0x00000031051e7c24 */ /* 0x000fe2000f8e021e */
[----:B------:R-:W-:Y:S01]  /*1ba0*/  SEL R56, R56, RZ, P0 ;  /* 0x000000ff38387207 */ /* 0x000fe20000000000 */
[----:B------:R-:W-:Y:S01]  /*1bb0*/  IMAD R37, R29, UR45, R42 ;  /* 0x0000002d1d257c24 */ /* 0x000fe2000f8e022a */
[----:B------:R-:W-:Y:S01]  /*1bc0*/  SEL R22, R22, RZ, P1 ;  /* 0x000000ff16167207 */ /* 0x000fe20000800000 */
[----:B0-----:R-:W-:Y:S01]  /*1bd0*/  IMAD R3, R50, UR44, RZ ;  /* 0x0000002c32037c24 */ /* 0x001fe2000f8e02ff */
[----:B------:R-:W-:Y:S01]  /*1be0*/  SEL R30, R30, RZ, P1 ;  /* 0x000000ff1e1e7207 */ /* 0x000fe20000800000 */
[----:B------:R-:W-:Y:S01]  /*1bf0*/  IMAD R5, R56, UR44, RZ ;  /* 0x0000002c38057c24 */ /* 0x000fe2000f8e02ff */
[----:B------:R-:W-:Y:S01]  /*1c00*/  IADD3 R42, PT, PT, R28, 0x240, RZ ;  /* 0x000002401c2a7810 */ /* 0x000fe20007ffe0ff */
[----:B------:R-:W-:-:S02]  /*1c10*/  IMAD R50, R22, UR45, R3 ;  /* 0x0000002d16327c24 */ /* 0x000fc4000f8e0203 */
[----:B------:R-:W-:Y:S01]  /*1c20*/  IMAD R30, R30, UR45, R5 ;  /* 0x0000002d1e1e7c24 */ /* 0x000fe2000f8e0205 */
[----:B------:R-:W-:Y:S02]  /*1c30*/  IABS R22, R42 ;  /* 0x0000002a00167213 */ /* 0x000fe40000000000 */
[----:B------:R-:W-:-:S03]  /*1c40*/  SEL R5, R27, R52, !P6 ;  /* 0x000000341b057207 */ /* 0x000fc60007000000 */
[----:B------:R-:W-:Y:S01]  /*1c50*/  IMAD.HI.U32 R52, R22, UR5, RZ ;  /* 0x0000000516347c27 */ /* 0x000fe2000f8e00ff */
[----:B------:R-:W-:-:S05]  /*1c60*/  IADD3 R3, PT, PT, -R5, RZ, RZ ;  /* 0x000000ff05037210 */ /* 0x000fca0007ffe1ff */
[----:B------:R-:W-:Y:S01]  /*1c70*/  IMAD R34, R3, UR49, R34 ;  /* 0x0000003103227c24 */ /* 0x000fe2000f8e0222 */
[----:B------:R-:W-:Y:S02]  /*1c80*/  IADD3 R3, PT, PT, -R52, RZ, RZ ;  /* 0x000000ff34037210 */ /* 0x000fe40007ffe1ff */
[----:B------:R-:W-:-:S03]  /*1c90*/  LOP3.LUT R2, R11, UR49, RZ, 0x3c, !PT ;  /* 0x000000310b027c12 */ /* 0x000fc6000f8e3cff */
[----:B------:R-:W-:Y:S01]  /*1ca0*/  IMAD R3, R3, UR7, R22 ;  /* 0x0000000703037c24 */ /* 0x000fe2000f8e0216 */
[----:B------:R-:W-:Y:S01]  /*1cb0*/  @!P5 IADD3 R36, PT, PT, R36, 0x1, RZ ;  /* 0x000000012424d810 */ /* 0x000fe20007ffe0ff */
[----:B------:R-:W-:Y:S01]  /*1cc0*/  @!P2 VIADD R20, R20, 0x1 ;  /* 0x000000011414a836 */ /* 0x000fe20000000000 */
[----:B------:R-:W-:Y:S02]  /*1cd0*/  ISETP.GE.AND P2, PT, R2, RZ, PT ;  /* 0x000000ff0200720c */ /* 0x000fe40003f46270 */
[----:B------:R-:W-:Y:S02]  /*1ce0*/  ISETP.LT.U32.AND P5, PT, R3, UR7, PT ;  /* 0x0000000703007c0c */ /* 0x000fe4000bfa1070 */
[----:B------:R-:W-:Y:S02]  /*1cf0*/  LOP3.LUT R2, R4, UR49, RZ, 0x3c, !PT ;  /* 0x0000003104027c12 */ /* 0x000fe4000f8e3cff */
[----:B------:R-:W-:Y:S02]  /*1d00*/  SEL R51, R27, R51, !P6 ;  /* 0x000000331b337207 */ /* 0x000fe40007000000 */
[----:B------:R-:W-:-:S02]  /*1d10*/  @P3 IADD3 R20, PT, PT, R20, 0x1, RZ ;  /* 0x0000000114143810 */ /* 0x000fc40007ffe0ff */
[----:B------:R-:W-:Y:S01]  /*1d20*/  ISETP.GE.AND P3, PT, R2, RZ, PT ;  /* 0x000000ff0200720c */ /* 0x000fe20003f66270 */
[----:B------:R-:W-:-:S04]  /*1d30*/  IMAD.MOV R2, RZ, RZ, -R51 ;  /* 0x000000ffff027224 */ /* 0x000fc800078e0a33 */
[----:B------:R-:W-:Y:S01]  /*1d40*/  IMAD R49, R2, UR49, R49 ;  /* 0x0000003102317c24 */ /* 0x000fe2000f8e0231 */
[----:B------:R-:W-:Y:S01]  /*1d50*/  SHF.R.S64 R2, RZ, 0x1e, R42 ;  /* 0x0000001eff027819 */ /* 0x000fe2000000102a */
[----:B------:R-:W-:Y:S01]  /*1d60*/  @!P5 VIADD R3, R3, -UR7 ;  /* 0x800000070303dc36 */ /* 0x000fe20008000000 */
[----:B------:R-:W-:Y:S02]  /*1d70*/  @P4 IADD3 R36, PT, PT, R36, 0x1, RZ ;  /* 0x0000000124244810 */ /* 0x000fe40007ffe0ff */
[----:B------:R-:W-:Y:S02]  /*1d80*/  IADD3 R2, P6, PT, R2, UR36, RZ ;  /* 0x0000002402027c10 */ /* 0x000fe4000ffde0ff */
[----:B------:R-:W-:Y:S01]  /*1d90*/  ISETP.GE.U32.AND P4, PT, R3, UR7, PT ;  /* 0x0000000703007c0c */ /* 0x000fe2000bf86070 */
[----:B------:R-:W-:Y:S01]  /*1da0*/  @!P3 IMAD.MOV R36, RZ, RZ, -R36 ;  /* 0x000000ffff24b224 */ /* 0x000fe200078e0a24 */
[----:B------:R-:W-:Y:S02]  /*1db0*/  LEA.HI.X.SX32 R3, R42, UR37, 0x2, P6 ;  /* 0x000000252a037c11 */ /* 0x000fe4000b0f16ff */
[----:B------:R-:W-:-:S02]  /*1dc0*/  ISETP.NE.AND P6, PT, RZ, UR49, PT ;  /* 0x00000031ff007c0c */ /* 0x000fc4000bfc5270 */
[----:B------:R-:W-:Y:S01]  /*1dd0*/  @!P2 IADD3 R20, PT, PT, -R20, RZ, RZ ;  /* 0x000000ff1414a210 */ /* 0x000fe20007ffe1ff */
[----:B------:R0:W3:Y:S01]  /*1de0*/  LDG.E R22, desc[UR8][R2.64] ;  /* 0x0000000802167981 */ /* 0x0000e2000c1e1900 */
[C---:B------:R-:W-:Y:S02]  /*1df0*/  SEL R36, R27.reuse, R36, !P6 ;  /* 0x000000241b247207 */ /* 0x040fe40007000000 */
[----:B------:R-:W-:Y:S02]  /*1e00*/  SEL R20, R27, R20, !P6 ;  /* 0x000000141b147207 */ /* 0x000fe40007000000 */
[----:B0-----:R-:W-:Y:S02]  /*1e10*/  IADD3 R3, PT, PT, -R36, RZ, RZ ;  /* 0x000000ff24037210 */ /* 0x001fe40007ffe1ff */
[----:B------:R-:W-:Y:S02]  /*1e20*/  IADD3 R2, PT, PT, -R20, RZ, RZ ;  /* 0x000000ff14027210 */ /* 0x000fe40007ffe1ff */
[----:B------:R-:W-:Y:S01]  /*1e30*/  SEL R36, R36, RZ, P0 ;  /* 0x000000ff24247207 */ /* 0x000fe20000000000 */
[----:B------:R-:W-:Y:S01]  /*1e40*/  IMAD R4, R3, UR49, R4 ;  /* 0x0000003103047c24 */ /* 0x000fe2000f8e0204 */
[----:B------:R-:W-:Y:S01]  /*1e50*/  IADD3 R56, P2, PT, R10, UR38, RZ ;  /* 0x000000260a387c10 */ /* 0x000fe2000ff5e0ff */
[----:B------:R-:W-:Y:S01]  /*1e60*/  IMAD R11, R2, UR49, R11 ;  /* 0x00000031020b7c24 */ /* 0x000fe2000f8e020b */
[----:B------:R-:W-:Y:S01]  /*1e70*/  IADD3 R2, P3, PT, R35, UR38, RZ ;  /* 0x0000002623027c10 */ /* 0x000fe2000ff7e0ff */
[----:B------:R-:W-:Y:S01]  /*1e80*/  IMAD R3, R36, UR44, RZ ;  /* 0x0000002c24037c24 */ /* 0x000fe2000f8e02ff */
[----:B------:R-:W-:-:S02]  /*1e90*/  SEL R4, R4, RZ, P1 ;  /* 0x000000ff04047207 */ /* 0x000fc40000800000 */
[----:B------:R-:W-:-:S03]  /*1ea0*/  LEA.HI.X.SX32 R57, R10, UR39, 0x1, P2 ;  /* 0x000000270a397c11 */ /* 0x000fc600090f0eff */
[----:B------:R-:W-:Y:S01]  /*1eb0*/  IMAD R4, R4, UR45, R3 ;  /* 0x0000002d04047c24 */ /* 0x000fe2000f8e0203 */
[----:B------:R-:W-:Y:S01]  /*1ec0*/  LEA.HI.X.SX32 R3, R35, UR39, 0x1, P3 ;  /* 0x0000002723037c11 */ /* 0x000fe200098f0eff */
[----:B------:R-:W2:Y:S04]  /*1ed0*/  LDG.E.U8 R10, desc[UR8][R56.64] ;  /* 0x00000008380a7981 */ /* 0x000ea8000c1e1100 */
[----:B------:R0:W4:Y:S01]  /*1ee0*/  LDG.E.U8 R36, desc[UR10][R2.64] ;  /* 0x0000000a02247981 */ /* 0x000122000c1e1100 */
[----:B------:R-:W-:Y:S02]  /*1ef0*/  SEL R5, R5, RZ, P0 ;  /* 0x000000ff05057207 */ /* 0x000fe40000000000 */
[----:B------:R-:W-:Y:S02]  /*1f00*/  SEL R51, R51, RZ, P0 ;  /* 0x000000ff33337207 */ /* 0x000fe40000000000 */
[----:B------:R-:W-:Y:S01]  /*1f10*/  SEL R34, R34, RZ, P1 ;  /* 0x000000ff22227207 */ /* 0x000fe20000800000 */
[----:B------:R-:W-:Y:S01]  /*1f20*/  IMAD R5, R5, UR44, RZ ;  /* 0x0000002c05057c24 */ /* 0x000fe2000f8e02ff */
[----:B------:R-:W-:Y:S01]  /*1f30*/  SEL R49, R49, RZ, P1 ;  /* 0x000000ff31317207 */ /* 0x000fe20000800000 */
[----:B------:R-:W-:Y:S01]  /*1f40*/  IMAD R54, R51, UR44, RZ ;  /* 0x0000002c33367c24 */ /* 0x000fe2000f8e02ff */
[----:B------:R-:W-:Y:S01]  /*1f50*/  SEL R20, R20, RZ, P0 ;  /* 0x000000ff14147207 */ /* 0x000fe20000000000 */
[----:B------:R-:W-:-:S02]  /*1f60*/  IMAD R51, R34, UR45, R5 ;  /* 0x0000002d22337c24 */ /* 0x000fc4000f8e0205 */
[----:B------:R-:W-:Y:S01]  /*1f70*/  IMAD R5, R49, UR45, R54 ;  /* 0x0000002d31057c24 */ /* 0x000fe2000f8e0236 */
[----:B------:R-:W-:Y:S01]  /*1f80*/  IADD3 R54, P2, PT, R41, UR38, RZ ;  /* 0x0000002629367c10 */ /* 0x000fe2000ff5e0ff */
[----:B------:R-:W-:Y:S01]  /*1f90*/  IMAD R20, R20, UR44, RZ ;  /* 0x0000002c14147c24 */ /* 0x000fe2000f8e02ff */
[----:B------:R-:W-:Y:S02]  /*1fa0*/  SEL R11, R11, RZ, P1 ;  /* 0x000000ff0b0b7207 */ /* 0x000fe40000800000 */
[----:B------:R-:W-:Y:S01]  /*1fb0*/  LEA.HI.X.SX32 R55, R41, UR39, 0x1, P2 ;  /* 0x0000002729377c11 */ /* 0x000fe200090f0eff */
[----:B------:R-:W-:Y:S02]  /*1fc0*/  VIADD R53, R28, 0x260 ;  /* 0x000002601c357836 */ /* 0x000fe40000000000 */
[----:B------:R-:W-:Y:S02]  /*1fd0*/  IMAD R34, R11, UR45, R20 ;  /* 0x0000002d0b227c24 */ /* 0x000fe4000f8e0214 */
[----:B------:R-:W5:Y:S01]  /*1fe0*/  LDG.E.U8 R11, desc[UR8][R54.64] ;  /* 0x00000008360b7981 */ /* 0x000f62000c1e1100 */
[----:B------:R-:W-:-:S02]  /*1ff0*/  IABS R29, R53 ;  /* 0x00000035001d7213 */ /* 0x000fc40000000000 */
[----:B0-----:R-:W-:-:S03]  /*2000*/  IADD3 R2, P2, PT, R40, UR38, RZ ;  /* 0x0000002628027c10 */ /* 0x001fc6000ff5e0ff */
[----:B------:R-:W-:Y:S01]  /*2010*/  IMAD.HI.U32 R35, R29, UR5, RZ ;  /* 0x000000051d237c27 */ /* 0x000fe2000f8e00ff */
[----:B------:R-:W-:Y:S02]  /*2020*/  LOP3.LUT R20, R42, UR49, RZ, 0x3c, !PT ;  /* 0x000000312a147c12 */ /* 0x000fe4000f8e3cff */
[----:B------:R-:W-:Y:S02]  /*2030*/  LEA.HI.X.SX32 R3, R40, UR39, 0x1, P2 ;  /* 0x0000002728037c11 */ /* 0x000fe400090f0eff */
[----:B------:R-:W-:Y:S02]  /*2040*/  IADD3 R56, PT, PT, -R35, RZ, RZ ;  /* 0x000000ff23387210 */ /* 0x000fe40007ffe1ff */
[----:B------:R-:W-:-:S03]  /*2050*/  ISETP.GE.AND P3, PT, R20, RZ, PT ;  /* 0x000000ff1400720c */ /* 0x000fc60003f66270 */
[----:B------:R-:W-:Y:S02]  /*2060*/  IMAD R20, R56, UR7, R29 ;  /* 0x0000000738147c24 */ /* 0x000fe4000f8e021d */
[----:B------:R0:W3:Y:S03]  /*2070*/  LDG.E.U8 R29, desc[UR8][R2.64] ;  /* 0x00000008021d7981 */ /* 0x0000e6000c1e1100 */
[----:B------:R-:W-:Y:S02]  /*2080*/  ISETP.LT.U32.AND P2, PT, R20, UR7, PT ;  /* 0x0000000714007c0c */ /* 0x000fe4000bf41070 */
[----:B------:R-:W-:Y:S02]  /*2090*/  @!P5 IADD3 R52, PT, PT, R52, 0x1, RZ ;  /* 0x000000013434d810 */ /* 0x000fe40007ffe0ff */
[----:B------:R-:W-:-:S09]  /*20a0*/  LOP3.LUT R49, R53, UR49, RZ, 0x3c, !PT ;  /* 0x0000003135317c12 */ /* 0x000fd2000f8e3cff */
[----:B------:R-:W-:Y:S01]  /*20b0*/  @!P2 VIADD R20, R20, -UR7 ;  /* 0x800000071414ac36 */ /* 0x000fe20008000000 */
[----:B------:R-:W-:-:S04]  /*20c0*/  @P4 IADD3 R52, PT, PT, R52, 0x1, RZ ;  /* 0x0000000134344810 */ /* 0x000fc80007ffe0ff */
[----:B------:R-:W-:Y:S02]  /*20d0*/  ISETP.GE.U32.AND P6, PT, R20, UR7, PT ;  /* 0x0000000714007c0c */ /* 0x000fe4000bfc6070 */
[----:B------:R-:W-:Y:S02]  /*20e0*/  ISETP.GE.AND P4, PT, R49, RZ, PT ;  /* 0x000000ff3100720c */ /* 0x000fe40003f86270 */
[----:B------:R-:W-:Y:S02]  /*20f0*/  @!P2 IADD3 R35, PT, PT, R35, 0x1, RZ ;  /* 0x000000012323a810 */ /* 0x000fe40007ffe0ff */
[----:B------:R-:W-:-:S04]  /*2100*/  SHF.R.S64 R40, RZ, 0x1e, R53 ;  /* 0x0000001eff287819 */ /* 0x000fc80000001035 */
[----:B------:R-:W-:-:S03]  /*2110*/  IADD3 R40, P5, PT, R40, UR36, RZ ;  /* 0x0000002428287c10 */ /* 0x000fc6000ffbe0ff */
[----:B------:R-:W-:Y:S01]  /*2120*/  @P6 VIADD R35, R35, 0x1 ;  /* 0x0000000123236836 */ /* 0x000fe20000000000 */
[----:B------:R-:W-:Y:S02]  /*2130*/  LEA.HI.X.SX32 R41, R53, UR37, 0x2, P5 ;  /* 0x0000002535297c11 */ /* 0x000fe4000a8f16ff */
[----:B------:R-:W-:Y:S02]  /*2140*/  ISETP.NE.AND P5, PT, RZ, UR49, PT ;  /* 0x00000031ff007c0c */ /* 0x000fe4000bfa5270 */
[----:B------:R-:W-:Y:S01]  /*2150*/  @!P4 IADD3 R35, PT, PT, -R35, RZ, RZ ;  /* 0x000000ff2323c210 */ /* 0x000fe20007ffe1ff */
[----:B------:R-:W3:Y:S01]  /*2160*/  LDG.E R20, desc[UR10][R40.64] ;  /* 0x0000000a28147981 */ /* 0x000ee2000c1e1900 */
[----:B------:R-:W-:Y:S02]  /*2170*/  @!P3 IADD3 R52, PT, PT, -R52, RZ, RZ ;  /* 0x000000ff3434b210 */ /* 0x000fe40007ffe1ff */
[C---:B------:R-:W-:Y:S02]  /*2180*/  SEL R35, R27.reuse, R35, !P5 ;  /* 0x000000231b237207 */ /* 0x040fe40006800000 */
[----:B------:R-:W-:-:S02]  /*2190*/  SEL R52, R27, R52, !P5 ;  /* 0x000000341b347207 */ /* 0x000fc40006800000 */
[C---:B0-----:R-:W-:Y:S02]  /*21a0*/  IADD3 R2, PT, PT, -R35.reuse, RZ, RZ ;  /* 0x000000ff23027210 */ /* 0x041fe40007ffe1ff */
[----:B------:R-:W-:Y:S01]  /*21b0*/  SEL R35, R35, RZ, P0 ;  /* 0x000000ff23237207 */ /* 0x000fe20000000000 */
[----:B------:R-:W-:Y:S02]  /*21c0*/  IMAD.MOV R3, RZ, RZ, -R52 ;  /* 0x000000ffff037224 */ /* 0x000fe400078e0a34 */
[----:B------:R-:W-:Y:S01]  /*21d0*/  IMAD R2, R2, UR49, R53 ;  /* 0x0000003102027c24 */ /* 0x000fe2000f8e0235 */
[----:B------:R-:W-:Y:S01]  /*21e0*/  SEL R52, R52, RZ, P0 ;  /* 0x000000ff34347207 */ /* 0x000fe20000000000 */
[----:B------:R-:W-:Y:S02]  /*21f0*/  IMAD R42, R3, UR49, R42 ;  /* 0x00000031032a7c24 */ /* 0x000fe4000f8e022a */
[----:B------:R-:W-:Y:S01]  /*2200*/  IMAD R35, R35, UR44, RZ ;  /* 0x0000002c23237c24 */ /* 0x000fe2000f8e02ff */
[----:B------:R-:W-:-:S02]  /*2210*/  SEL R2, R2, RZ, P1 ;  /* 0x000000ff02027207 */ /* 0x000fc40000800000 */
[----:B------:R-:W-:Y:S01]  /*2220*/  IADD3 R54, P2, PT, R33, UR38, RZ ;  /* 0x0000002621367c10 */ /* 0x000fe2000ff5e0ff */
[----:B------:R-:W-:Y:S01]  /*2230*/  IMAD R3, R52, UR44, RZ ;  /* 0x0000002c34037c24 */ /* 0x000fe2000f8e02ff */
[----:B------:R-:W-:Y:S01]  /*2240*/  SEL R42, R42, RZ, P1 ;  /* 0x000000ff2a2a7207 */ /* 0x000fe20000800000 */
[----:B------:R-:W-:Y:S01]  /*2250*/  IMAD R61, R2, UR45, R35 ;  /* 0x0000002d023d7c24 */ /* 0x000fe2000f8e0223 */
[----:B------:R-:W-:Y:S02]  /*2260*/  IADD3 R2, P3, PT, R43, UR38, RZ ;  /* 0x000000262b027c10 */ /* 0x000fe4000ff7e0ff */
[----:B------:R-:W-:Y:S01]  /*2270*/  LEA.HI.X.SX32 R55, R33, UR39, 0x1, P2 ;  /* 0x0000002721377c11 */ /* 0x000fe200090f0eff */
[----:B------:R-:W-:Y:S01]  /*2280*/  IMAD R60, R42, UR45, R3 ;  /* 0x0000002d2a3c7c24 */ /* 0x000fe2000f8e0203 */
[----:B------:R-:W-:Y:S02]  /*2290*/  LEA.HI.X.SX32 R3, R43, UR39, 0x1, P3 ;  /* 0x000000272b037c11 */ /* 0x000fe400098f0eff */
[C---:B------:R-:W-:Y:S01]  /*22a0*/  IADD3 R52, P3, PT, R48.reuse, UR38, RZ ;  /* 0x0000002630347c10 */ /* 0x040fe2000ff7e0ff */
[----:B------:R-:W3:Y:S03]  /*22b0*/  LDG.E.U8 R35, desc[UR8][R54.64] ;  /* 0x0000000836237981 */ /* 0x000ee6000c1e1100 */
[----:B------:R-:W-:Y:S01]  /*22c0*/  LEA.HI.X.SX32 R53, R48, UR39, 0x1, P3 ;  /* 0x0000002730357c11 */ /* 0x000fe200098f0eff */
[----:B------:R0:W3:Y:S01]  /*22d0*/  LDG.E.U8 R40, desc[UR10][R2.64] ;  /* 0x0000000a02287981 */ /* 0x0000e2000c1e1100 */
[----:B------:R-:W-:-:S03]  /*22e0*/  IADD3 R56, P2, PT, R19, UR38, RZ ;  /* 0x0000002613387c10 */ /* 0x000fc6000ff5e0ff */
[----:B------:R-:W3:Y:S01]  /*22f0*/  LDG.E.U8 R42, desc[UR10][R52.64] ;  /* 0x0000000a342a7981 */ /* 0x000ee2000c1e1100 */
[----:B0-----:R-:W-:-:S04]  /*2300*/  IADD3 R2, P3, PT, R32, UR38, RZ ;  /* 0x0000002620027c10 */ /* 0x001fc8000ff7e0ff */
[----:B------:R-:W-:Y:S02]  /*2310*/  LEA.HI.X.SX32 R3, R32, UR39, 0x1, P3 ;  /* 0x0000002720037c11 */ /* 0x000fe400098f0eff */
[C---:B------:R-:W-:Y:S02]  /*2320*/  IADD3 R32, P3, PT, R50.reuse, UR38, RZ ;  /* 0x0000002632207c10 */ /* 0x040fe4000ff7e0ff */
[----:B------:R-:W-:Y:S01]  /*2330*/  LEA.HI.X.SX32 R57, R19, UR39, 0x1, P2 ;  /* 0x0000002713397c11 */ /* 0x000fe200090f0eff */
[----:B------:R0:W3:Y:S01]  /*2340*/  LDG.E.U8 R48, desc[UR10][R2.64] ;  /* 0x0000000a02307981 */ /* 0x0000e2000c1e1100 */
[----:B------:R-:W-:Y:S02]  /*2350*/  LEA.HI.X.SX32 R33, R50, UR39, 0x1, P3 ;  /* 0x0000002732217c11 */ /* 0x000fe400098f0eff */
[----:B------:R-:W-:Y:S01]  /*2360*/  IADD3 R54, P2, PT, R31, UR38, RZ ;  /* 0x000000261f367c10 */ /* 0x000fe2000ff5e0ff */
[----:B------:R1:W3:Y:S01]  /*2370*/  LDG.E.U8 R41, desc[UR8][R56.64] ;  /* 0x0000000838297981 */ /* 0x0002e2000c1e1100 */
[----:B0-----:R-:W-:-:S03]  /*2380*/  IADD3 R2, P3, PT, R51, UR38, RZ ;  /* 0x0000002633027c10 */ /* 0x001fc6000ff7e0ff */
[----:B------:R0:W3:Y:S01]  /*2390*/  LDG.E.U8 R53, desc[UR10][R32.64] ;  /* 0x0000000a20357981 */ /* 0x0000e2000c1e1100 */
[----:B------:R-:W-:Y:S02]  /*23a0*/  LEA.HI.X.SX32 R55, R31, UR39, 0x1, P2 ;  /* 0x000000271f377c11 */ /* 0x000fe400090f0eff */
[----:B------:R-:W-:Y:S02]  /*23b0*/  LEA.HI.X.SX32 R3, R51, UR39, 0x1, P3 ;  /* 0x0000002733037c11 */ /* 0x000fe400098f0eff */
[----:B-1----:R-:W-:Y:S01]  /*23c0*/  IADD3 R56, P2, PT, R37, UR38, RZ ;  /* 0x0000002625387c10 */ /* 0x002fe2000ff5e0ff */
[----:B------:R-:W3:Y:S01]  /*23d0*/  LDG.E.U8 R43, desc[UR8][R54.64] ;  /* 0x00000008362b7981 */ /* 0x000ee2000c1e1100 */
[----:B0-----:R-:W-:-:S03]  /*23e0*/  IADD3 R32, P3, PT, R34, UR38, RZ ;  /* 0x0000002622207c10 */ /* 0x001fc6000ff7e0ff */
[----:B------:R-:W3:Y:S01]  /*23f0*/  LDG.E.U8 R51, desc[UR10][R2.64] ;  /* 0x0000000a02337981 */ /* 0x000ee2000c1e1100 */
[----:B------:R-:W-:Y:S02]  /*2400*/  LEA.HI.X.SX32 R57, R37, UR39, 0x1, P2 ;  /* 0x0000002725397c11 */ /* 0x000fe400090f0eff */
[----:B------:R-:W-:Y:S02]  /*2410*/  LEA.HI.X.SX32 R33, R34, UR39, 0x1, P3 ;  /* 0x0000002722217c11 */ /* 0x000fe400098f0eff */
[----:B------:R-:W-:Y:S01]  /*2420*/  IADD3 R37, PT, PT, R28, 0x280, RZ ;  /* 0x000002801c257810 */ /* 0x000fe20007ffe0ff */
[----:B------:R-:W3:Y:S04]  /*2430*/  LDG.E.U8 R49, desc[UR8][R56.64] ;  /* 0x0000000838317981 */ /* 0x000ee8000c1e1100 */
[----:B------:R0:W3:Y:S02]  /*2440*/  LDG.E.U8 R32, desc[UR10][R32.64] ;  /* 0x0000000a20207981 */ /* 0x0000e4000c1e1100 */
[----:B0-----:R-:W-:-:S05]  /*2450*/  IABS R33, R37 ;  /* 0x0000002500217213 */ /* 0x001fca0000000000 */
[----:B------:R-:W-:-:S04]  /*2460*/  IMAD.HI.U32 R19, R33, UR5, RZ ;  /* 0x0000000521137c27 */ /* 0x000fc8000f8e00ff */
[----:B------:R-:W-:Y:S01]  /*2470*/  IMAD.MOV R50, RZ, RZ, -R19 ;  /* 0x000000ffff327224 */ /* 0x000fe200078e0a13 */
[----:B------:R-:W-:-:S03]  /*2480*/  IADD3 R2, P3, PT, R60, UR38, RZ ;  /* 0x000000263c027c10 */ /* 0x000fc6000ff7e0ff */
[----:B------:R-:W-:Y:S01]  /*2490*/  IMAD R33, R50, UR7, R33 ;  /* 0x0000000732217c24 */ /* 0x000fe2000f8e0221 */
[----:B------:R-:W-:Y:S02]  /*24a0*/  IADD3 R58, P2, PT, R30, UR38, RZ ;  /* 0x000000261e3a7c10 */ /* 0x000fe4000ff5e0ff */
[----:B------:R-:W-:Y:S02]  /*24b0*/  LEA.HI.X.SX32 R3, R60, UR39, 0x1, P3 ;  /* 0x000000273c037c11 */ /* 0x000fe400098f0eff */
[----:B------:R-:W-:Y:S02]  /*24c0*/  ISETP.LT.U32.AND P3, PT, R33, UR7, PT ;  /* 0x0000000721007c0c */ /* 0x000fe4000bf61070 */
[----:B------:R-:W-:Y:S01]  /*24d0*/  LEA.HI.X.SX32 R59, R30, UR39, 0x1, P2 ;  /* 0x000000271e3b7c11 */ /* 0x000fe200090f0eff */
[----:B------:R0:W3:Y:S01]  /*24e0*/  LDG.E.U8 R31, desc[UR10][R2.64] ;  /* 0x0000000a021f7981 */ /* 0x0000e2000c1e1100 */
[C---:B------:R-:W-:Y:S01]  /*24f0*/  IADD3 R54, P2, PT, R5.reuse, UR38, RZ ;  /* 0x0000002605367c10 */ /* 0x040fe2000ff5e0ff */
[C---:B------:R-:W-:Y:S01]  /*2500*/  VIADD R50, R28.reuse, 0x2a0 ;  /* 0x000002a01c327836 */ /* 0x040fe20000000000 */
[----:B------:R-:W-:Y:S01]  /*2510*/  IADD3 R63, PT, PT, R28, 0x2e0, RZ ;  /* 0x000002e01c3f7810 */ /* 0x000fe20007ffe0ff */
[----:B------:R-:W3:Y:S01]  /*2520*/  LDG.E.U8 R58, desc[UR8][R58.64] ;  /* 0x000000083a3a7981 */ /* 0x000ee2000c1e1100 */
[----:B------:R-:W-:-:S02]  /*2530*/  LEA.HI.X.SX32 R55, R5, UR39, 0x1, P2 ;  /* 0x0000002705377c11 */ /* 0x000fc400090f0eff */
[----:B------:R-:W-:-:S03]  /*2540*/  IADD3 R56, P2, PT, R4, UR38, RZ ;  /* 0x0000002604387c10 */ /* 0x000fc6000ff5e0ff */
[----:B------:R-:W-:Y:S01]  /*2550*/  @!P3 IADD3 R33, PT, PT, R33, -UR7, RZ ;  /* 0x800000072121bc10 */ /* 0x000fe2000fffe0ff */
[----:B------:R-:W3:Y:S01]  /*2560*/  LDG.E.U8 R52, desc[UR8][R54.64] ;  /* 0x0000000836347981 */ /* 0x000ee2000c1e1100 */
[----:B------:R-:W-:Y:S02]  /*2570*/  LEA.HI.X.SX32 R57, R4, UR39, 0x1, P2 ;  /* 0x0000002704397c11 */ /* 0x000fe400090f0eff */
[----:B------:R-:W-:Y:S02]  /*2580*/  IADD3 R4, P2, PT, R61, UR38, RZ ;  /* 0x000000263d047c10 */ /* 0x000fe4000ff5e0ff */
[----:B0-----:R-:W-:Y:S01]  /*2590*/  LOP3.LUT R2, R37, UR49, RZ, 0x3c, !PT ;  /* 0x0000003125027c12 */ /* 0x001fe2000f8e3cff */
[----:B------:R-:W3:Y:S01]  /*25a0*/  LDG.E.U8 R34, desc[UR8][R56.64] ;  /* 0x0000000838227981 */ /* 0x000ee2000c1e1100 */
[----:B------:R-:W-:Y:S02]  /*25b0*/  LEA.HI.X.SX32 R5, R61, UR39, 0x1, P2 ;  /* 0x000000273d057c11 */ /* 0x000fe400090f0eff */
[----:B------:R-:W-:-:S02]  /*25c0*/  ISETP.GE.U32.AND P2, PT, R33, UR7, PT ;  /* 0x0000000721007c0c */ /* 0x000fc4000bf46070 */
[----:B------:R-:W-:Y:S01]  /*25d0*/  ISETP.GE.AND P4, PT, R2, RZ, PT ;  /* 0x000000ff0200720c */ /* 0x000fe20003f86270 */
[----:B------:R0:W3:Y:S01]  /*25e0*/  LDG.E.U8 R30, desc[UR8][R4.64] ;  /* 0x00000008041e7981 */ /* 0x0000e2000c1e1100 */
[----:B------:R-:W-:-:S09]  /*25f0*/  @!P3 IADD3 R19, PT, PT, R19, 0x1, RZ ;  /* 0x000000011313b810 */ /* 0x000fd20007ffe0ff */
[----:B------:R-:W-:-:S05]  /*2600*/  @P2 VIADD R19, R19, 0x1 ;  /* 0x0000000113132836 */ /* 0x000fca0000000000 */
[----:B------:R-:W-:-:S04]  /*2610*/  @!P4 IADD3 R19, PT, PT, -R19, RZ, RZ ;  /* 0x000000ff1313c210 */ /* 0x000fc80007ffe1ff */
[----:B------:R-:W-:-:S04]  /*2620*/  SEL R19, R27, R19, !P5 ;  /* 0x000000131b137207 */ /* 0x000fc80006800000 */
[C---:B------:R-:W-:Y:S02]  /*2630*/  IADD3 R2, PT, PT, -R19.reuse, RZ, RZ ;  /* 0x000000ff13027210 */ /* 0x040fe40007ffe1ff */
[----:B------:R-:W-:-:S03]  /*2640*/  SEL R19, R19, RZ, P0 ;  /* 0x000000ff13137207 */ /* 0x000fc60000000000 */
[--C-:B------:R-:W-:Y:S01]  /*2650*/  IMAD R2, R2, UR49, R37.reuse ;  /* 0x0000003102027c24 */ /* 0x100fe2000f8e0225 */
[----:B0-----:R-:W-:Y:S01]  /*2660*/  SHF.R.S64 R4, RZ, 0x1e, R37 ;  /* 0x0000001eff047819 */ /* 0x001fe20000001025 */
[----:B------:R-:W-:-:S03]  /*2670*/  IMAD R19, R19, UR44, RZ ;  /* 0x0000002c13137c24 */ /* 0x000fc6000f8e02ff */
[----:B------:R-:W-:Y:S02]  /*2680*/  SEL R2, R2, RZ, P1 ;  /* 0x000000ff02027207 */ /* 0x000fe40000800000 */
[----:B------:R-:W-:-:S03]  /*2690*/  IADD3 R4, P2, PT, R4, UR36, RZ ;  /* 0x0000002404047c10 */ /* 0x000fc6000ff5e0ff */
[----:B------:R-:W-:Y:S01]  /*26a0*/  IMAD R19, R2, UR45, R19 ;  /* 0x0000002d02137c24 */ /* 0x000fe2000f8e0213 */
[----:B------:R-:W-:Y:S02]  /*26b0*/  LEA.HI.X.SX32 R5, R37, UR37, 0x2, P2 ;  /* 0x0000002525057c11 */ /* 0x000fe400090f16ff */
[----:B------:R-:W-:Y:S02]  /*26c0*/  IABS R37, R50 ;  /* 0x0000003200257213 */ /* 0x000fe40000000000 */
[----:B------:R-:W-:-:S04]  /*26d0*/  IADD3 R2, P3, PT, R19, UR38, RZ ;  /* 0x0000002613027c10 */ /* 0x000fc8000ff7e0ff */
[----:B------:R-:W-:Y:S02]  /*26e0*/  LEA.HI.X.SX32 R3, R19, UR39, 0x1, P3 ;  /* 0x0000002713037c11 */ /* 0x000fe400098f0eff */
[----:B------:R-:W3:Y:S04]  /*26f0*/  LDG.E R19, desc[UR8][R4.64] ;  /* 0x0000000804137981 */ /* 0x000ee8000c1e1900 */
[----:B------:R0:W3:Y:S01]  /*2700*/  LDG.E.U8 R33, desc[UR10][R2.64] ;  /* 0x0000000a02217981 */ /* 0x0000e2000c1e1100 */
[----:B--2---:R-:W-:Y:S01]  /*2710*/  ISETP.NE.AND P3, PT, R10, RZ, PT ;  /* 0x000000ff0a00720c */ /* 0x004fe20003f65270 */
[----:B------:R-:W-:Y:S01]  /*2720*/  IMAD.HI.U32 R10, R37, UR5, RZ ;  /* 0x00000005250a7c27 */ /* 0x000fe2000f8e00ff */
[----:B----4-:R-:W-:-:S04]  /*2730*/  ISETP.NE.AND P2, PT, R36, RZ, PT ;  /* 0x000000ff2400720c */ /* 0x010fc80003f45270 */
[----:B------:R-:W-:-:S05]  /*2740*/  IADD3 R36, PT, PT, -R10, RZ, RZ ;  /* 0x000000ff0a247210 */ /* 0x000fca0007ffe1ff */
[----:B------:R-:W-:Y:S01]  /*2750*/  IMAD R36, R36, UR7, R37 ;  /* 0x0000000724247c24 */ /* 0x000fe2000f8e0225 */
[----:B------:R-:W-:-:S04]  /*2760*/  P2R R54, PR, RZ, 0x4 ;  /* 0x00000004ff367803 */ /* 0x000fc80000000000 */
[----:B------:R-:W-:Y:S02]  /*2770*/  ISETP.LT.U32.AND P2, PT, R36, UR7, PT ;  /* 0x0000000724007c0c */ /* 0x000fe4000bf41070 */
[----:B------:R-:W-:Y:S02]  /*2780*/  P2R R56, PR, RZ, 0x8 ;  /* 0x00000008ff387803 */ /* 0x000fe40000000000 */
[----:B0-----:R-:W-:-:S09]  /*2790*/  LOP3.LUT R2, R50, UR49, RZ, 0x3c, !PT ;  /* 0x0000003132027c12 */ /* 0x001fd2000f8e3cff */
[----:B------:R-:W-:Y:S01]  /*27a0*/  @!P2 IADD3 R36, PT, PT, R36, -UR7, RZ ;  /* 0x800000072424ac10 */ /* 0x000fe2000fffe0ff */
[----:B------:R-:W-:-:S03]  /*27b0*/  @!P2 VIADD R10, R10, 0x1 ;  /* 0x000000010a0aa836 */ /* 0x000fc60000000000 */
[----:B------:R-:W-:Y:S02]  /*27c0*/  ISETP.GE.U32.AND P3, PT, R36, UR7, PT ;  /* 0x0000000724007c0c */ /* 0x000fe4000bf66070 */
[----:B------:R-:W-:-:S11]  /*27d0*/  ISETP.GE.AND P2, PT, R2, RZ, PT ;  /* 0x000000ff0200720c */ /* 0x000fd60003f46270 */
[----:B------:R-:W-:-:S04]  /*27e0*/  @P3 IADD3 R10, PT, PT, R10, 0x1, RZ ;  /* 0x000000010a0a3810 */ /* 0x000fc80007ffe0ff */
[----:B------:R-:W-:Y:S02]  /*27f0*/  @!P2 IADD3 R10, PT, PT, -R10, RZ, RZ ;  /* 0x000000ff0a0aa210 */ /* 0x000fe40007ffe1ff */
[----:B-----5:R-:W-:Y:S02]  /*2800*/  ISETP.NE.AND P3, PT, R11, RZ, PT ;  /* 0x000000ff0b00720c */ /* 0x020fe40003f65270 */
[----:B------:R-:W-:Y:S02]  /*2810*/  SEL R4, R27, R10, !P5 ;  /* 0x0000000a1b047207 */ /* 0x000fe40006800000 */
[----:B------:R-:W0:Y:S01]  /*2820*/  LDC.64 R10, c[0x0][0x3d0] ;  /* 0x0000f400ff0a7b82 */ /* 0x000e220000000a00 */
[----:B------:R-:W-:Y:S02]  /*2830*/  SHF.R.S64 R2, RZ, 0x1e, R50 ;  /* 0x0000001eff027819 */ /* 0x000fe40000001032 */
[----:B------:R-:W-:Y:S02]  /*2840*/  IMAD.MOV R5, RZ, RZ, -R4 ;  /* 0x000000ffff057224 */ /* 0x000fe400078e0a04 */
[----:B------:R-:W-:-:S02]  /*2850*/  IADD3 R2, P2, PT, R2, UR36, RZ ;  /* 0x0000002402027c10 */ /* 0x000fc4000ff5e0ff */
[----:B------:R-:W-:Y:S01]  /*2860*/  IMAD R5, R5, UR49, R50 ;  /* 0x0000003105057c24 */ /* 0x000fe2000f8e0232 */
[----:B------:R-:W-:Y:S02]  /*2870*/  SEL R4, R4, RZ, P0 ;  /* 0x000000ff04047207 */ /* 0x000fe40000000000 */
[----:B------:R-:W-:Y:S02]  /*2880*/  LEA.HI.X.SX32 R3, R50, UR37, 0x2, P2 ;  /* 0x0000002532037c11 */ /* 0x000fe400090f16ff */
[----:B---3--:R-:W-:Y:S02]  /*2890*/  ISETP.NE.AND P2, PT, R29, RZ, PT ;  /* 0x000000ff1d00720c */ /* 0x008fe40003f45270 */
[----:B------:R-:W-:Y:S01]  /*28a0*/  IADD3 R29, PT, PT, R28, 0x2c0, RZ ;  /* 0x000002c01c1d7810 */ /* 0x000fe20007ffe0ff */
[----:B------:R-:W-:Y:S01]  /*28b0*/  IMAD R4, R4, UR44, RZ ;  /* 0x0000002c04047c24 */ /* 0x000fe2000f8e02ff */
[----:B------:R-:W-:Y:S02]  /*28c0*/  SEL R5, R5, RZ, P1 ;  /* 0x000000ff05057207 */ /* 0x000fe40000800000 */
[----:B0-----:R-:W-:-:S02]  /*28d0*/  R2UR UR4, R11 ;  /* 0x000000000b0472ca */ /* 0x001fc400000e0000 */
[----:B------:R-:W-:Y:S01]  /*28e0*/  IABS R11, R29 ;  /* 0x0000001d000b7213 */ /* 0x000fe20000000000 */
[----:B------:R-:W-:-:S04]  /*28f0*/  IMAD R4, R5, UR45, R4 ;  /* 0x0000002d05047c24 */ /* 0x000fc8000f8e0204 */
        /* <DEDUP_REMOVED lines=12> */
[----:B------:R-:W-:Y:S01]  /*29c0*/  @!P2 IMAD.MOV R5, RZ, RZ, -R5 ;  /* 0x000000ffff05a224 */ /* 0x000fe200078e0a05 */
[----:B------:R-:W-:-:S04]  /*29d0*/  IADD3 R36, P2, PT, R4, UR38, RZ ;  /* 0x0000002604247c10 */ /* 0x000fc8000ff5e0ff */
[----:B------:R-:W-:Y:S02]  /*29e0*/  SEL R5, R27, R5, !P5 ;  /* 0x000000051b057207 */ /* 0x000fe40006800000 */
[----:B------:R-:W-:Y:S02]  /*29f0*/  LEA.HI.X.SX32 R37, R4, UR39, 0x1, P2 ;  /* 0x0000002704257c11 */ /* 0x000fe400090f0eff */
[C---:B------:R-:W-:Y:S02]  /*2a00*/  IADD3 R4, PT, PT, -R5.reuse, RZ, RZ ;  /* 0x000000ff05047210 */ /* 0x040fe40007ffe1ff */
[----:B------:R-:W-:Y:S01]  /*2a10*/  SEL R5, R5, RZ, P0 ;  /* 0x000000ff05057207 */ /* 0x000fe20000000000 */
[----:B------:R-:W3:Y:S02]  /*2a20*/  LDG.E.U8 R36, desc[UR8][R36.64] ;  /* 0x0000000824247981 */ /* 0x000ee4000c1e1100 */
[----:B------:R-:W-:Y:S02]  /*2a30*/  IMAD R4, R4, UR49, R29 ;  /* 0x0000003104047c24 */ /* 0x000fe4000f8e021d */
[----:B------:R-:W-:-:S03]  /*2a40*/  IMAD R5, R5, UR44, RZ ;  /* 0x0000002c05057c24 */ /* 0x000fc6000f8e02ff */
[----:B------:R-:W-:-:S05]  /*2a50*/  SEL R4, R4, RZ, P1 ;  /* 0x000000ff04047207 */ /* 0x000fca0000800000 */
[----:B0-----:R-:W-:Y:S01]  /*2a60*/  IMAD R3, R4, UR45, R5 ;  /* 0x0000002d04037c24 */ /* 0x001fe2000f8e0205 */
[----:B------:R-:W-:-:S04]  /*2a70*/  SHF.R.S64 R4, RZ, 0x1e, R29 ;  /* 0x0000001eff047819 */ /* 0x000fc8000000101d */
[----:B------:R-:W-:Y:S02]  /*2a80*/  IADD3 R4, P2, PT, R4, UR36, RZ ;  /* 0x0000002404047c10 */ /* 0x000fe4000ff5e0ff */
[----:B------:R-:W-:Y:S02]  /*2a90*/  IABS R50, R63 ;  /* 0x0000003f00327213 */ /* 0x000fe40000000000 */
[----:B------:R-:W-:Y:S02]  /*2aa0*/  LEA.HI.X.SX32 R5, R29, UR37, 0x2, P2 ;  /* 0x000000251d057c11 */ /* 0x000fe400090f16ff */
[----:B------:R-:W-:-:S03]  /*2ab0*/  IADD3 R2, P2, PT, R3, UR38, RZ ;  /* 0x0000002603027c10 */ /* 0x000fc6000ff5e0ff */
[----:B------:R0:W4:Y:S01]  /*2ac0*/  LDG.E R29, desc[UR8][R4.64] ;  /* 0x00000008041d7981 */ /* 0x000122000c1e1900 */
[----:B------:R-:W-:Y:S02]  /*2ad0*/  LEA.HI.X.SX32 R3, R3, UR39, 0x1, P2 ;  /* 0x0000002703037c11 */ /* 0x000fe400090f0eff */
[----:B------:R-:W-:Y:S01]  /*2ae0*/  ISETP.NE.AND P2, PT, R35, RZ, PT ;  /* 0x000000ff2300720c */ /* 0x000fe20003f45270 */
[----:B------:R-:W-:Y:S02]  /*2af0*/  IMAD.HI.U32 R35, R50, UR5, RZ ;  /* 0x0000000532237c27 */ /* 0x000fe4000f8e00ff */
[----:B------:R1:W5:Y:S02]  /*2b00*/  LDG.E.U8 R37, desc[UR8][R2.64] ;  /* 0x0000000802257981 */ /* 0x000364000c1e1100 */
[----:B------:R-:W-:-:S04]  /*2b10*/  IMAD.MOV R61, RZ, RZ, -R35 ;  /* 0x000000ffff3d7224 */ /* 0x000fc800078e0a23 */
[----:B0-----:R-:W-:Y:S01]  /*2b20*/  IMAD R4, R61, UR7, R50 ;  /* 0x000000073d047c24 */ /* 0x001fe2000f8e0232 */
[----:B------:R-:W-:-:S04]  /*2b30*/  P2R R59, PR, RZ, 0x4 ;  /* 0x00000004ff3b7803 */ /* 0x000fc80000000000 */
[----:B------:R-:W-:-:S13]  /*2b40*/  ISETP.LT.U32.AND P2, PT, R4, UR7, PT ;  /* 0x0000000704007c0c */ /* 0x000fda000bf41070 */
[----:B------:R-:W-:Y:S02]  /*2b50*/  @!P2 IADD3 R4, PT, PT, R4, -UR7, RZ ;  /* 0x800000070404ac10 */ /* 0x000fe4000fffe0ff */
[----:B------:R-:W-:Y:S02]  /*2b60*/  @!P2 IADD3 R35, PT, PT, R35, 0x1, RZ ;  /* 0x000000012323a810 */ /* 0x000fe40007ffe0ff */
[----:B------:R-:W-:Y:S02]  /*2b70*/  ISETP.GE.U32.AND P2, PT, R4, UR7, PT ;  /* 0x0000000704007c0c */ /* 0x000fe4000bf46070 */
[----:B-1----:R-:W-:-:S11]  /*2b80*/  LOP3.LUT R2, R63, UR49, RZ, 0x3c, !PT ;  /* 0x000000313f027c12 */ /* 0x002fd6000f8e3cff */
[----:B------:R-:W-:Y:S01]  /*2b90*/  @P2 VIADD R35, R35, 0x1 ;  /* 0x0000000123232836 */ /* 0x000fe20000000000 */
[----:B------:R-:W-:-:S13]  /*2ba0*/  ISETP.GE.AND P2, PT, R2, RZ, PT ;  /* 0x000000ff0200720c */ /* 0x000fda0003f46270 */
[----:B------:R-:W-:-:S04]  /*2bb0*/  @!P2 IADD3 R35, PT, PT, -R35, RZ, RZ ;  /* 0x000000ff2323a210 */ /* 0x000fc80007ffe1ff */
[----:B------:R-:W-:-:S04]  /*2bc0*/  SEL R35, R27, R35, !P5 ;  /* 0x000000231b237207 */ /* 0x000fc80006800000 */
[C---:B------:R-:W-:Y:S02]  /*2bd0*/  IADD3 R2, PT, PT, -R35.reuse, RZ, RZ ;  /* 0x000000ff23027210 */ /* 0x040fe40007ffe1ff */
[----:B------:R-:W-:-:S03]  /*2be0*/  SEL R35, R35, RZ, P0 ;  /* 0x000000ff23237207 */ /* 0x000fc60000000000 */
[--C-:B------:R-:W-:Y:S01]  /*2bf0*/  IMAD R2, R2, UR49, R63.reuse ;  /* 0x0000003102027c24 */ /* 0x100fe2000f8e023f */
[----:B------:R-:W-:Y:S01]  /*2c00*/  SHF.R.S64 R4, RZ, 0x1e, R63 ;  /* 0x0000001eff047819 */ /* 0x000fe2000000103f */
[----:B------:R-:W-:-:S03]  /*2c10*/  IMAD R35, R35, UR44, RZ ;  /* 0x0000002c23237c24 */ /* 0x000fc6000f8e02ff */
        /* <DEDUP_REMOVED lines=10> */
[----:B------:R1:W2:Y:S01]  /*2cc0*/  LDG.E.U8 R50, desc[UR8][R2.64] ;  /* 0x0000000802327981 */ /* 0x0002a2000c1e1100 */
[----:B------:R-:W-:-:S02]  /*2cd0*/  P2R R55, PR, RZ, 0x8 ;  /* 0x00000008ff377803 */ /* 0x000fc40000000000 */
[----:B------:R-:W-:Y:S01]  /*2ce0*/  ISETP.NE.AND P3, PT, R40, RZ, PT ;  /* 0x000000ff2800720c */ /* 0x000fe20003f65270 */
[----:B------:R-:W-:-:S05]  /*2cf0*/  IMAD.HI.U32 R40, R41, UR5, RZ ;  /* 0x0000000529287c27 */ /* 0x000fca000f8e00ff */
[----:B0-----:R-:W-:-:S05]  /*2d00*/  IADD3 R4, PT, PT, -R40, RZ, RZ ;  /* 0x000000ff28047210 */ /* 0x001fca0007ffe1ff */
        /* <DEDUP_REMOVED lines=9> */
[----:B------:R-:W-:-:S04]  /*2da0*/  @!P2 IADD3 R40, PT, PT, -R40, RZ, RZ ;  /* 0x000000ff2828a210 */ /* 0x000fc80007ffe1ff */
[----:B------:R-:W-:-:S05]  /*2db0*/  SEL R40, R27, R40, !P5 ;  /* 0x000000281b287207 */ /* 0x000fca0006800000 */
[----:B------:R-:W-:Y:S01]  /*2dc0*/  IMAD.MOV R2, RZ, RZ, -R40 ;  /* 0x000000ffff027224 */ /* 0x000fe200078e0a28 */
[----:B------:R-:W-:-:S03]  /*2dd0*/  SEL R40, R40, RZ, P0 ;  /* 0x000000ff28287207 */ /* 0x000fc60000000000 */
[--C-:B------:R-:W-:Y:S01]  /*2de0*/  IMAD R2, R2, UR49, R63.reuse ;  /* 0x0000003102027c24 */ /* 0x100fe2000f8e023f */
[----:B------:R-:W-:Y:S01]  /*2df0*/  SHF.R.S64 R4, RZ, 0x1e, R63 ;  /* 0x0000001eff047819 */ /* 0x000fe2000000103f */
[----:B------:R-:W-:-:S03]  /*2e00*/  IMAD R3, R40, UR44, RZ ;  /* 0x0000002c28037c24 */ /* 0x000fc6000f8e02ff */
[----:B------:R-:W-:Y:S02]  /*2e10*/  SEL R2, R2, RZ, P1 ;  /* 0x000000ff02027207 */ /* 0x000fe40000800000 */
[----:B------:R-:W-:-:S03]  /*2e20*/  IADD3 R4, P2, PT, R4, UR36, RZ ;  /* 0x0000002404047c10 */ /* 0x000fc6000ff5e0ff */
[----:B------:R-:W-:Y:S01]  /*2e30*/  IMAD R3, R2, UR45, R3 ;  /* 0x0000002d02037c24 */ /* 0x000fe2000f8e0203 */
[----:B------:R-:W-:Y:S02]  /*2e40*/  LEA.HI.X.SX32 R5, R63, UR37, 0x2, P2 ;  /* 0x000000253f057c11 */ /* 0x000fe400090f16ff */
[----:B------:R-:W-:Y:S02]  /*2e50*/  IADD3 R63, PT, PT, R28, 0x320, RZ ;  /* 0x000003201c3f7810 */ /* 0x000fe40007ffe0ff */
[C---:B------:R-:W-:Y:S01]  /*2e60*/  IADD3 R2, P2, PT, R3.reuse, UR38, RZ ;  /* 0x0000002603027c10 */ /* 0x040fe2000ff5e0ff */
[----:B------:R0:W4:Y:S03]  /*2e70*/  LDG.E R40, desc[UR8][R4.64] ;  /* 0x0000000804287981 */ /* 0x000126000c1e1900 */
[----:B------:R-:W-:Y:S02]  /*2e80*/  LEA.HI.X.SX32 R3, R3, UR39, 0x1, P2 ;  /* 0x0000002703037c11 */ /* 0x000fe400090f0eff */
[----:B------:R-:W-:-:S02]  /*2e90*/  ISETP.NE.AND P2, PT, R43, RZ, PT ;  /* 0x000000ff2b00720c */ /* 0x000fc40003f45270 */
[----:B------:R-:W-:Y:S01]  /*2ea0*/  IABS R43, R63 ;  /* 0x0000003f002b7213 */ /* 0x000fe20000000000 */
[----:B------:R1:W4:Y:S01]  /*2eb0*/  LDG.E.U8 R41, desc[UR8][R2.64] ;  /* 0x0000000802297981 */ /* 0x000322000c1e1100 */
[----:B------:R-:W-:Y:S02]  /*2ec0*/  P2R R60, PR, RZ, 0x8 ;  /* 0x00000008ff3c7803 */ /* 0x000fe40000000000 */
        /* <DEDUP_REMOVED lines=10> */
[----:B------:R-:W-:Y:S02]  /*2f70*/  @P2 IADD3 R42, PT, PT, R42, 0x1, RZ ;  /* 0x000000012a2a2810 */ /* 0x000fe40007ffe0ff */
[----:B------:R-:W-:-:S13]  /*2f80*/  ISETP.GE.AND P2, PT, R2, RZ, PT ;  /* 0x000000ff0200720c */ /* 0x000fda0003f46270 */
[----:B------:R-:W-:-:S05]  /*2f90*/  @!P2 IMAD.MOV R42, RZ, RZ, -R42 ;  /* 0x000000ffff2aa224 */ /* 0x000fca00078e0a2a */
        /* <DEDUP_REMOVED lines=19> */
[----:B------:R-:W-:-:S04]  /*30d0*/  IMAD.HI.U32 R48, R49, UR5, RZ ;  /* 0x0000000531307c27 */ /* 0x000fc8000f8e00ff */
[----:B0-----:R-:W-:-:S04]  /*30e0*/  IMAD.MOV R4, RZ, RZ, -R48 ;  /* 0x000000ffff047224 */ /* 0x001fc800078e0a30 */
[----:B------:R-:W-:Y:S01]  /*30f0*/  IMAD R4, R4, UR7, R49 ;  /* 0x0000000704047c24 */ /* 0x000fe2000f8e0231 */
        /* <DEDUP_REMOVED lines=43> */
[----:B------:R-:W-:Y:S02]  /*33b0*/  IMAD R2, R2, UR49, R63 ;  /* 0x0000003102027c24 */ /* 0x000fe4000f8e023f */
[----:B------:R-:W-:-:S03]  /*33c0*/  IMAD R53, R53, UR44, RZ ;  /* 0x0000002c35357c24 */ /* 0x000fc6000f8e02ff */
[----:B------:R-:W-:-:S05]  /*33d0*/  SEL R2, R2, RZ, P1 ;  /* 0x000000ff02027207 */ /* 0x000fca0000800000 */
[----:B------:R-:W-:Y:S01]  /*33e0*/  IMAD R5, R2, UR45, R53 ;  /* 0x0000002d02057c24 */ /* 0x000fe2000f8e0235 */
[----:B------:R-:W-:-:S04]  /*33f0*/  SHF.R.S64 R2, RZ, 0x1e, R63 ;  /* 0x0000001eff027819 */ /* 0x000fc8000000103f */
[----:B------:R-:W-:-:S04]  /*3400*/  IADD3 R2, P2, PT, R2, UR36, RZ ;  /* 0x0000002402027c10 */ /* 0x000fc8000ff5e0ff */
[----:B------:R-:W-:Y:S02]  /*3410*/  LEA.HI.X.SX32 R3, R63, UR37, 0x2, P2 ;  /* 0x000000253f037c11 */ /* 0x000fe400090f16ff */
[C---:B------:R-:W-:Y:S02]  /*3420*/  IADD3 R4, P2, PT, R5.reuse, UR38, RZ ;  /* 0x0000002605047c10 */ /* 0x040fe4000ff5e0ff */
[----:B------:R-:W-:Y:S01]  /*3430*/  IADD3 R63, PT, PT, R28, 0x380, RZ ;  /* 0x000003801c3f7810 */ /* 0x000fe20007ffe0ff */
[----:B------:R0:W4:Y:S01]  /*3440*/  LDG.E R53, desc[UR8][R2.64] ;  /* 0x0000000802357981 */ /* 0x000122000c1e1900 */
        /* <DEDUP_REMOVED lines=22> */
[----:B------:R-:W-:-:S03]  /*35b0*/  IMAD R51, R51, UR44, RZ ;  /* 0x0000002c33337c24 */ /* 0x000fc6000f8e02ff */
[----:B------:R-:W-:-:S05]  /*35c0*/  SEL R2, R2, RZ, P1 ;  /* 0x000000ff02027207 */ /* 0x000fca0000800000 */
[----:B-1----:R-:W-:Y:S01]  /*35d0*/  IMAD R5, R2, UR45, R51 ;  /* 0x0000002d02057c24 */ /* 0x002fe2000f8e0233 */
        /* <DEDUP_REMOVED lines=34> */
[----:B------:R-:W-:-:S03]  /*3800*/  IADD3 R4, P2, PT, R5, UR38, RZ ;  /* 0x0000002605047c10 */ /* 0x000fc6000ff5e0ff */
[----:B------:R0:W4:Y:S01]  /*3810*/  LDG.E R32, desc[UR8][R2.64] ;  /* 0x0000000802207981 */ /* 0x000122000c1e1900 */
[----:B------:R-:W-:Y:S02]  /*3820*/  LEA.HI.X.SX32 R5, R5, UR39, 0x1, P2 ;  /* 0x0000002705057c11 */ /* 0x000fe400090f0eff */
[----:B------:R-:W-:Y:S02]  /*3830*/  ISETP.NE.AND P2, PT, R31, RZ, PT ;  /* 0x000000ff1f00720c */ /* 0x000fe40003f45270 */
[----:B------:R-:W-:Y:S01]  /*3840*/  IABS R31, R28 ;  /* 0x0000001c001f7213 */ /* 0x000fe20000000000 */
[----:B------:R1:W4:Y:S04]  /*3850*/  LDG.E.U8 R34, desc[UR8][R4.64] ;  /* 0x0000000804227981 */ /* 0x000328000c1e1100 */
[----:B------:R-:W-:-:S04]  /*3860*/  IMAD.HI.U32 R75, R31, UR5, RZ ;  /* 0x000000051f4b7c27 */ /* 0x000fc8000f8e00ff */
[----:B------:R-:W-:-:S04]  /*3870*/  IMAD.MOV R78, RZ, RZ, -R75 ;  /* 0x000000ffff4e7224 */ /* 0x000fc800078e0a4b */
[----:B------:R-:W-:Y:S01]  /*3880*/  IMAD R31, R78, UR7, R31 ;  /* 0x000000074e1f7c24 */ /* 0x000fe2000f8e021f */
[----:B------:R-:W-:-:S04]  /*3890*/  P2R R65, PR, RZ, 0x4 ;  /* 0x00000004ff417803 */ /* 0x000fc80000000000 */
[----:B------:R-:W-:-:S13]  /*38a0*/  ISETP.LT.U32.AND P2, PT, R31, UR7, PT ;  /* 0x000000071f007c0c */ /* 0x000fda000bf41070 */
[----:B------:R-:W-:Y:S02]  /*38b0*/  @!P2 IADD3 R31, PT, PT, R31, -UR7, RZ ;  /* 0x800000071f1fac10 */ /* 0x000fe4000fffe0ff */
[----:B------:R-:W-:Y:S02]  /*38c0*/  @!P2 IADD3 R75, PT, PT, R75, 0x1, RZ ;  /* 0x000000014b4ba810 */ /* 0x000fe40007ffe0ff */
[----:B------:R-:W-:Y:S02]  /*38d0*/  ISETP.GE.U32.AND P2, PT, R31, UR7, PT ;  /* 0x000000071f007c0c */ /* 0x000fe4000bf46070 */
[----:B0-----:R-:W-:-:S04]  /*38e0*/  LOP3.LUT R2, R28, UR49, RZ, 0x3c, !PT ;  /* 0x000000311c027c12 */ /* 0x001fc8000f8e3cff */
[----:B------:R-:W-:-:S07]  /*38f0*/  ISETP.GE.AND P5, PT, R2, RZ, PT ;  /* 0x000000ff0200720c */ /* 0x000fce0003fa6270 */
[----:B------:R-:W-:Y:S01]  /*3900*/  @P2 VIADD R75, R75, 0x1 ;  /* 0x000000014b4b2836 */ /* 0x000fe20000000000 */
[----:B------:R-:W-:Y:S02]  /*3910*/  ISETP.NE.AND P2, PT, R30, RZ, PT ;  /* 0x000000ff1e00720c */ /* 0x000fe40003f45270 */
[----:B------:R-:W-:-:S04]  /*3920*/  IADD3 R30, PT, PT, R28, 0x3c0, RZ ;  /* 0x000003c01c1e7810 */ /* 0x000fc80007ffe0ff */
[----:B-1----:R-:W-:Y:S01]  /*3930*/  IABS R4, R30 ;  /* 0x0000001e00047213 */ /* 0x002fe20000000000 */
[----:B------:R-:W-:Y:S01]  /*3940*/  @!P5 IMAD.MOV R75, RZ, RZ, -R75 ;  /* 0x000000ffff4bd224 */ /* 0x000fe200078e0a4b */
[----:B------:R-:W-:-:S03]  /*3950*/  P2R R67, PR, RZ, 0x4 ;  /* 0x00000004ff437803 */ /* 0x000fc60000000000 */
[----:B------:R-:W-:Y:S01]  /*3960*/  IMAD.HI.U32 R31, R4, UR5, RZ ;  /* 0x00000005041f7c27 */ /* 0x000fe2000f8e00ff */
[----:B------:R-:W-:-:S04]  /*3970*/  ISETP.NE.AND P2, PT, RZ, UR49, PT ;  /* 0x00000031ff007c0c */ /* 0x000fc8000bf45270 */
[----:B------:R-:W-:Y:S02]  /*3980*/  IADD3 R3, PT, PT, -R31, RZ, RZ ;  /* 0x000000ff1f037210 */ /* 0x000fe40007ffe1ff */
[----:B------:R-:W-:-:S03]  /*3990*/  SEL R75, R27, R75, !P2 ;  /* 0x0000004b1b4b7207 */ /* 0x000fc60005000000 */
[----:B------:R-:W-:Y:S02]  /*39a0*/  IMAD R4, R3, UR7, R4 ;  /* 0x0000000703047c24 */ /* 0x000fe4000f8e0204 */
[----:B------:R-:W-:Y:S01]  /*39b0*/  IMAD.MOV R3, RZ, RZ, -R75 ;  /* 0x000000ffff037224 */ /* 0x000fe200078e0a4b */
[----:B------:R-:W-:Y:S02]  /*39c0*/  SEL R75, R75, RZ, P0 ;  /* 0x000000ff4b4b7207 */ /* 0x000fe40000000000 */
[----:B------:R-:W-:Y:S01]  /*39d0*/  ISETP.LT.U32.AND P5, PT, R4, UR7, PT ;  /* 0x0000000704007c0c */ /* 0x000fe2000bfa1070 */
[----:B------:R-:W-:Y:S02]  /*39e0*/  IMAD R2, R3, UR49, R28 ;  /* 0x0000003103027c24 */ /* 0x000fe4000f8e021c */
[----:B------:R-:W-:-:S03]  /*39f0*/  IMAD R75, R75, UR44, RZ ;  /* 0x0000002c4b4b7c24 */ /* 0x000fc6000f8e02ff */
[----:B------:R-:W-:-:S05]  /*3a00*/  SEL R2, R2, RZ, P1 ;  /* 0x000000ff02027207 */ /* 0x000fca0000800000 */
[----:B------:R-:W-:Y:S02]  /*3a10*/  IMAD R75, R2, UR45, R75 ;  /* 0x0000002d024b7c24 */ /* 0x000fe4000f8e024b */
[----:B------:R-:W-:Y:S02]  /*3a20*/  @!P5 IADD3 R31, PT, PT, R31, 0x1, RZ ;  /* 0x000000011f1fd810 */ /* 0x000fe40007ffe0ff */
[----:B------:R-:W-:Y:S02]  /*3a30*/  @!P5 IADD3 R4, PT, PT, R4, -UR7, RZ ;  /* 0x800000070404dc10 */ /* 0x000fe4000fffe0ff */
[----:B------:R-:W-:-:S04]  /*3a40*/  IADD3 R2, P5, PT, R75, UR38, RZ ;  /* 0x000000264b027c10 */ /* 0x000fc8000ffbe0ff */
[----:B------:R-:W-:Y:S02]  /*3a50*/  LEA.HI.X.SX32 R3, R75, UR39, 0x1, P5 ;  /* 0x000000274b037c11 */ /* 0x000fe4000a8f0eff */
[----:B------:R-:W-:Y:S02]  /*3a60*/  P2R R74, PR, RZ, 0x8 ;  /* 0x00000008ff4a7803 */ /* 0x000fe40000000000 */
[----:B---3--:R-:W-:Y:S02]  /*3a70*/  ISETP.NE.AND P3, PT, R36, RZ, PT ;  /* 0x000000ff2400720c */ /* 0x008fe40003f65270 */
[----:B------:R0:W3:Y:S01]  /*3a80*/  LDG.E.U8 R36, desc[UR8][R2.64] ;  /* 0x0000000802247981 */ /* 0x0000e2000c1e1100 */
[----:B------:R-:W-:Y:S02]  /*3a90*/  ISETP.GE.U32.AND P5, PT, R4, UR7, PT ;  /* 0x0000000704007c0c */ /* 0x000fe4000bfa6070 */
[----:B------:R-:W-:-:S04]  /*3aa0*/  SHF.R.S64 R4, RZ, 0x1e, R28 ;  /* 0x0000001eff047819 */ /* 0x000fc8000000101c */
[----:B------:R-:W-:-:S04]  /*3ab0*/  IADD3 R4, P6, PT, R4, UR36, RZ ;  /* 0x0000002404047c10 */ /* 0x000fc8000ffde0ff */
[C---:B------:R-:W-:Y:S02]  /*3ac0*/  LEA.HI.X.SX32 R5, R28.reuse, UR37, 0x2, P6 ;  /* 0x000000251c057c11 */ /* 0x040fe4000b0f16ff */
[----:B------:R-:W-:-:S04]  /*3ad0*/  IADD3 R28, PT, PT, R28, 0x3e0, RZ ;  /* 0x000003e01c1c7810 */ /* 0x000fc80007ffe0ff */
[----:B------:R-:W-:Y:S02]  /*3ae0*/  IABS R77, R28 ;  /* 0x0000001c004d7213 */ /* 0x000fe40000000000 */
[----:B------:R-:W-:Y:S02]  /*3af0*/  ISETP.NE.AND P4, PT, R33, RZ, PT ;  /* 0x000000ff2100720c */ /* 0x000fe40003f85270 */
[----:B------:R1:W4:Y:S01]  /*3b00*/  LDG.E R33, desc[UR8][R4.64] ;  /* 0x0000000804217981 */ /* 0x000322000c1e1900 */
[----:B------:R-:W-:-:S05]  /*3b10*/  IMAD.HI.U32 R75, R77, UR5, RZ ;  /* 0x000000054d4b7c27 */ /* 0x000fca000f8e00ff */
[----:B0-----:R-:W-:-:S05]  /*3b20*/  IADD3 R2, PT, PT, -R75, RZ, RZ ;  /* 0x000000ff4b027210 */ /* 0x001fca0007ffe1ff */
[----:B------:R-:W-:-:S05]  /*3b30*/  IMAD R2, R2, UR7, R77 ;  /* 0x0000000702027c24 */ /* 0x000fca000f8e024d */
[----:B------:R-:W-:Y:S02]  /*3b40*/  ISETP.LT.U32.AND P6, PT, R2, UR7, PT ;  /* 0x0000000702007c0c */ /* 0x000fe4000bfc1070 */
[----:B------:R-:W-:-:S11]  /*3b50*/  @P5 IADD3 R31, PT, PT, R31, 0x1, RZ ;  /* 0x000000011f1f5810 */ /* 0x000fd60007ffe0ff */
[----:B------:R-:W-:-:S05]  /*3b60*/  @!P6 VIADD R2, R2, -UR7 ;  /* 0x800000070202ec36 */ /* 0x000fca0008000000 */
[----:B------:R-:W-:Y:S02]  /*3b70*/  ISETP.GE.U32.AND P5, PT, R2, UR7, PT ;  /* 0x0000000702007c0c */ /* 0x000fe4000bfa6070 */
[----:B------:R-:W-:Y:S02]  /*3b80*/  @!P6 IADD3 R75, PT, PT, R75, 0x1, RZ ;  /* 0x000000014b4be810 */ /* 0x000fe40007ffe0ff */
[----:B------:R-:W-:-:S09]  /*3b90*/  LOP3.LUT R2, R30, UR49, RZ, 0x3c, !PT ;  /* 0x000000311e027c12 */ /* 0x000fd2000f8e3cff */
[----:B------:R-:W-:Y:S01]  /*3ba0*/  @P5 VIADD R75, R75, 0x1 ;  /* 0x000000014b4b5836 */ /* 0x000fe20000000000 */
[----:B------:R-:W-:Y:S02]  /*3bb0*/  ISETP.GE.AND P5, PT, R2, RZ, PT ;  /* 0x000000ff0200720c */ /* 0x000fe40003fa6270 */
[----:B------:R-:W-:-:S11]  /*3bc0*/  LOP3.LUT R2, R28, UR49, RZ, 0x3c, !PT ;  /* 0x000000311c027c12 */ /* 0x000fd6000f8e3cff */
[----:B------:R-:W-:Y:S02]  /*3bd0*/  @!P5 IADD3 R31, PT, PT, -R31, RZ, RZ ;  /* 0x000000ff1f1fd210 */ /* 0x000fe40007ffe1ff */
[----:B------:R-:W-:Y:S02]  /*3be0*/  ISETP.GE.AND P5, PT, R2, RZ, PT ;  /* 0x000000ff0200720c */ /* 0x000fe40003fa6270 */
[----:B------:R-:W-:-:S05]  /*3bf0*/  SEL R31, R27, R31, !P2 ;  /* 0x0000001f1b1f7207 */ /* 0x000fca0005000000 */
[----:B------:R-:W-:Y:S01]  /*3c00*/  IMAD.MOV R3, RZ, RZ, -R31 ;  /* 0x000000ffff037224 */ /* 0x000fe200078e0a1f */
[----:B------:R-:W-:-:S03]  /*3c10*/  SEL R31, R31, RZ, P0 ;  /* 0x000000ff1f1f7207 */ /* 0x000fc60000000000 */
[----:B------:R-:W-:Y:S02]  /*3c20*/  IMAD R2, R3, UR49, R30 ;  /* 0x0000003103027c24 */ /* 0x000fe4000f8e021e */
[----:B------:R-:W-:Y:S01]  /*3c30*/  @!P5 IADD3 R75, PT, PT, -R75, RZ, RZ ;  /* 0x000000ff4b4bd210 */ /* 0x000fe20007ffe1ff */
[----:B------:R-:W-:Y:S02]  /*3c40*/  IMAD R31, R31, UR44, RZ ;  /* 0x0000002c1f1f7c24 */ /* 0x000fe4000f8e02ff */
[----:B------:R-:W-:Y:S02]  /*3c50*/  SEL R2, R2, RZ, P1 ;  /* 0x000000ff02027207 */ /* 0x000fe40000800000 */
[----:B-1----:R-:W-:Y:S02]  /*3c60*/  SEL R4, R27, R75, !P2 ;  /* 0x0000004b1b047207 */ /* 0x002fe40005000000 */
[----:B-----5:R-:W-:Y:S01]  /*3c70*/  ISETP.NE.AND P5, PT, R37, RZ, PT ;  /* 0x000000ff2500720c */ /* 0x020fe20003fa5270 */
[----:B------:R-:W-:Y:S01]  /*3c80*/  IMAD R31, R2, UR45, R31 ;  /* 0x0000002d021f7c24 */ /* 0x000fe2000f8e021f */
[----:B------:R-:W-:-:S02]  /*3c90*/  IADD3 R37, PT, PT, -R4, RZ, RZ ;  /* 0x000000ff04257210 */ /* 0x000fc40007ffe1ff */
[----:B------:R-:W-:Y:S02]  /*3ca0*/  SHF.R.S64 R2, RZ, 0x1e, R30 ;  /* 0x0000001eff027819 */ /* 0x000fe4000000101e */
[----:B------:R-:W-:Y:S01]  /*3cb0*/  SEL R5, R4, RZ, P0 ;  /* 0x000000ff04057207 */ /* 0x000fe20000000000 */
[----:B------:R-:W-:Y:S01]  /*3cc0*/  IMAD R4, R37, UR49, R28 ;  /* 0x0000003125047c24 */ /* 0x000fe2000f8e021c */
[----:B------:R-:W-:Y:S02]  /*3cd0*/  IADD3 R2, P6, PT, R2, UR36, RZ ;  /* 0x0000002402027c10 */ /* 0x000fe4000ffde0ff */
[----:B------:R-:W-:Y:S02]  /*3ce0*/  R2UR UR6, R38 ;  /* 0x00000000260672ca */ /* 0x000fe400000e0000 */
[----:B------:R-:W-:Y:S02]  /*3cf0*/  R2UR UR7, R39 ;  /* 0x00000000270772ca */ /* 0x000fe400000e0000 */
[----:B------:R-:W-:Y:S01]  /*3d00*/  LEA.HI.X.SX32 R3, R30, UR37, 0x2, P6 ;  /* 0x000000251e037c11 */ /* 0x000fe2000b0f16ff */
[----:B------:R-:W-:Y:S01]  /*3d10*/  IMAD R5, R5, UR44, RZ ;  /* 0x0000002c05057c24 */ /* 0x000fe2000f8e02ff */
[----:B------:R-:W-:-:S02]  /*3d20*/  IADD3 R30, P6, PT, R31, UR38, RZ ;  /* 0x000000261f1e7c10 */ /* 0x000fc4000ffde0ff */
[----:B------:R-:W-:Y:S02]  /*3d30*/  SEL R4, R4, RZ, P1 ;  /* 0x000000ff04047207 */ /* 0x000fe40000800000 */
[----:B------:R-:W-:-:S03]  /*3d40*/  LEA.HI.X.SX32 R31, R31, UR39, 0x1, P6 ;  /* 0x000000271f1f7c11 */ /* 0x000fc6000b0f0eff */
[----:B------:R-:W-:Y:S02]  /*3d50*/  IMAD R37, R4, UR45, R5 ;  /* 0x0000002d04257c24 */ /* 0x000fe4000f8e0205 */
[----:B------:R0:W5:Y:S04]  /*3d60*/  LDG.E.U8 R27, desc[UR6][R30.64] ;  /* 0x000000061e1b7981 */ /* 0x000168000c1e1100 */
[----:B------:R1:W5:Y:S01]  /*3d70*/  LDG.E R2, desc[UR6][R2.64] ;  /* 0x0000000602027981 */ /* 0x000362000c1e1900 */
[----:B0-----:R-:W-:-:S04]  /*3d80*/  IADD3 R30, P6, PT, R37, UR38, RZ ;  /* 0x00000026251e7c10 */ /* 0x001fc8000ffde0ff */
[----:B------:R-:W-:Y:S02]  /*3d90*/  LEA.HI.X.SX32 R31, R37, UR39, 0x1, P6 ;  /* 0x00000027251f7c11 */ /* 0x000fe4000b0f0eff */
[----:B------:R-:W-:-:S04]  /*3da0*/  SHF.R.S64 R4, RZ, 0x1e, R28 ;  /* 0x0000001eff047819 */ /* 0x000fc8000000101c */
[----:B------:R0:W5:Y:S01]  /*3db0*/  LDG.E.U8 R31, desc[UR8][R30.64] ;  /* 0x000000081e1f7981 */ /* 0x000162000c1e1100 */
[----:B------:R-:W-:-:S04]  /*3dc0*/  IADD3 R4, P1, PT, R4, UR36, RZ ;  /* 0x0000002404047c10 */ /* 0x000fc8000ff3e0ff */
[----:B------:R-:W-:-:S05]  /*3dd0*/  LEA.HI.X.SX32 R5, R28, UR37, 0x2, P1 ;  /* 0x000000251c057c11 */ /* 0x000fca00088f16ff */
[----:B------:R0:W5:Y:S01]  /*3de0*/  LDG.E R4, desc[UR8][R4.64] ;  /* 0x0000000804047981 */ /* 0x000162000c1e1900 */
        /* <DEDUP_REMOVED lines=21> */
[----:B------:R-:W-:Y:S01]  /*3f40*/  ISETP.NE.AND P3, PT, R55, RZ, PT ;  /* 0x000000ff3700720c */ /* 0x000fe20003f65270 */
[----:B------:R-:W-:-:S03]  /*3f50*/  FMUL R17, R17, UR4 ;  /* 0x0000000411117c20 */ /* 0x000fc60008400000 */
[----:B------:R-:W-:Y:S02]  /*3f60*/  P2R R55, PR, RZ, 0x8 ;  /* 0x00000008ff377803 */ /* 0x000fe40000000000 */
[----:B------:R-:W-:-:S04]  /*3f70*/  ISETP.NE.AND P3, PT, R54, RZ, PT ;  /* 0x000000ff3600720c */ /* 0x000fc80003f65270 */
[-C--:B------:R-:W-:Y:S01]  /*3f80*/  FSEL R60, R17, R10.reuse, P3 ;  /* 0x0000000a113c7208 */ /* 0x080fe20001800000 */
[----:B------:R-:W-:Y:S01]  /*3f90*/  FMUL R17, R16, UR4 ;  /* 0x0000000410117c20 */ /* 0x000fe20008400000 */
[----:B------:R-:W-:Y:S01]  /*3fa0*/  ISETP.NE.AND P3, PT, R55, RZ, PT ;  /* 0x000000ff3700720c */ /* 0x000fe20003f65270 */
[----:B------:R-:W-:Y:S01]  /*3fb0*/  FMUL R15, R15, UR4 ;  /* 0x000000040f0f7c20 */ /* 0x000fe20008400000 */
[----:B------:R-:W-:Y:S02]  /*3fc0*/  ISETP.NE.AND P2, PT, R56, RZ, PT ;  /* 0x000000ff3800720c */ /* 0x000fe40003f45270 */
[----:B------:R-:W-:Y:S02]  /*3fd0*/  FSEL R56, R17, R10, P3 ;  /* 0x0000000a11387208 */ /* 0x000fe40001800000 */
[----:B------:R-:W-:-:S04]  /*3fe0*/  ISETP.NE.AND P3, PT, R57, RZ, PT ;  /* 0x000000ff3900720c */ /* 0x000fc80003f65270 */
[-C--:B------:R-:W-:Y:S01]  /*3ff0*/  FSEL R54, R15, R10.reuse, P3 ;  /* 0x0000000a0f367208 */ /* 0x080fe20001800000 */
[----:B------:R-:W-:Y:S01]  /*4000*/  FMUL R15, R14, UR4 ;  /* 0x000000040e0f7c20 */ /* 0x000fe20008400000 */
[----:B------:R-:W-:Y:S01]  /*4010*/  ISETP.NE.AND P3, PT, R59, RZ, PT ;  /* 0x000000ff3b00720c */ /* 0x000fe20003f65270 */
[----:B------:R-:W-:Y:S01]  /*4020*/  FMUL R13, R13, UR4 ;  /* 0x000000040d0d7c20 */ /* 0x000fe20008400000 */
[----:B--2---:R-:W-:Y:S02]  /*4030*/  ISETP.NE.AND P0, PT, R50, RZ, PT ;  /* 0x000000ff3200720c */ /* 0x004fe40003f05270 */
[----:B------:R-:W-:Y:S02]  /*4040*/  FSEL R50, R15, R10, P3 ;  /* 0x0000000a0f327208 */ /* 0x000fe40001800000 */
[----:B------:R-:W-:Y:S01]  /*4050*/  ISETP.NE.AND P3, PT, R77, RZ, PT ;  /* 0x000000ff4d00720c */ /* 0x000fe20003f65270 */
[----:B------:R-:W-:Y:S01]  /*4060*/  FMUL R9, R9, UR4 ;  /* 0x0000000409097c20 */ /* 0x000fe20008400000 */
[----:B------:R-:W-:Y:S01]  /*4070*/  FMUL R7, R7, UR4 ;  /* 0x0000000407077c20 */ /* 0x000fe20008400000 */
[----:B------:R-:W-:Y:S01]  /*4080*/  ISETP.NE.AND P6, PT, R70, RZ, PT ;  /* 0x000000ff4600720c */ /* 0x000fe20003fc5270 */
[----:B------:R-:W-:Y:S01]  /*4090*/  FMUL R37, R0, UR4 ;  /* 0x0000000400257c20 */ /* 0x000fe20008400000 */
[----:B---3--:R-:W-:-:S02]  /*40a0*/  ISETP.NE.AND P1, PT, R36, RZ, PT ;  /* 0x000000ff2400720c */ /* 0x008fc40003f25270 */
[----:B------:R-:W-:Y:S01]  /*40b0*/  FSEL R36, R13, R10, P3 ;  /* 0x0000000a0d247208 */ /* 0x000fe20001800000 */
[----:B------:R-:W-:Y:S01]  /*40c0*/  FMUL R13, R12, UR4 ;  /* 0x000000040c0d7c20 */ /* 0x000fe20008400000 */
[----:B------:R-:W-:-:S04]  /*40d0*/  ISETP.NE.AND P3, PT, R61, RZ, PT ;  /* 0x000000ff3d00720c */ /* 0x000fc80003f65270 */
[----:B------:R-:W-:Y:S02]  /*40e0*/  FSEL R28, R13, R10, P3 ;  /* 0x0000000a0d1c7208 */ /* 0x000fe40001800000 */
[----:B------:R-:W-:-:S04]  /*40f0*/  ISETP.NE.AND P3, PT, R75, RZ, PT ;  /* 0x000000ff4b00720c */ /* 0x000fc80003f65270 */
        /* <DEDUP_REMOVED lines=13> */
[----:B------:R-:W-:Y:S01]  /*41d0*/  ISETP.NE.AND P3, PT, R73, RZ, PT ;  /* 0x000000ff4900720c */ /* 0x000fe20003f65270 */
[----:B----4-:R-:W-:-:S03]  /*41e0*/  FMUL R33, R33, UR4 ;  /* 0x0000000421217c20 */ /* 0x010fc60008400000 */
[-C--:B------:R-:W-:Y:S01]  /*41f0*/  FSEL R26, R7, R10.reuse, P3 ;  /* 0x0000000a071a7208 */ /* 0x080fe20001800000 */
[----:B------:R-:W-:Y:S01]  /*4200*/  FMUL R7, R24, UR4 ;  /* 0x0000000418077c20 */ /* 0x000fe20008400000 */
[-C--:B------:R-:W-:Y:S02]  /*4210*/  FSEL R6, R33, R10.reuse, P1 ;  /* 0x0000000a21067208 */ /* 0x080fe40000800000 */
[-C--:B------:R-:W-:Y:S02]  /*4220*/  FSEL R62, R37, R10.reuse, P2 ;  /* 0x0000000a253e7208 */ /* 0x080fe40001000000 */
        /* <DEDUP_REMOVED lines=14> */
[----:B------:R-:W-:Y:S02]  /*4310*/  P2R R69, PR, RZ, 0x10 ;  /* 0x00000010ff457803 */ /* 0x000fe40000000000 */
        /* <DEDUP_REMOVED lines=8> */
[----:B------:R-:W-:Y:S01]  /*43a0*/  FSEL R72, R23, R10, P2 ;  /* 0x0000000a17487208 */ /* 0x000fe20001000000 */
[----:B-1----:R-:W-:Y:S01]  /*43b0*/  FMUL R3, R22, UR4 ;  /* 0x0000000416037c20 */ /* 0x002fe20008400000 */
[----:B------:R-:W-:Y:S02]  /*43c0*/  ISETP.NE.AND P1, PT, R63, RZ, PT ;  /* 0x000000ff3f00720c */ /* 0x000fe40003f25270 */
[----:B------:R-:W-:Y:S02]  /*43d0*/  FMNMX R7, R7, R24, !PT ;  /* 0x0000001807077209 */ /* 0x000fe40007800000 */
[----:B------:R-:W-:Y:S02]  /*43e0*/  ISETP.NE.AND P6, PT, R65, RZ, PT ;  /* 0x000000ff4100720c */ /* 0x000fe40003fc5270 */
[----:B0-----:R-:W-:-:S02]  /*43f0*/  FSEL R30, R21, R10, P1 ;  /* 0x0000000a151e7208 */ /* 0x001fc40000800000 */
[----:B------:R-:W-:Y:S02]  /*4400*/  FMNMX R7, R7, R72, !PT ;  /* 0x0000004807077209 */ /* 0x000fe40007800000 */
[----:B------:R-:W-:Y:S01]  /*4410*/  FSEL R22, R3, R10, P6 ;  /* 0x0000000a03167208 */ /* 0x000fe20003000000 */
[----:B------:R-:W-:Y:S01]  /*4420*/  FMUL R3, R20, UR4 ;  /* 0x0000000414037c20 */ /* 0x000fe20008400000 */
[----:B------:R-:W-:Y:S02]  /*4430*/  ISETP.NE.AND P2, PT, R67, RZ, PT ;  /* 0x000000ff4300720c */ /* 0x000fe40003f45270 */
        /* <DEDUP_REMOVED lines=29> */
[----:B------:R-:W-:-:S02]  /*4610*/  ISETP.NE.AND P1, PT, R58, RZ, PT ;  /* 0x000000ff3a00720c */ /* 0x000fc40003f25270 */
[----:B------:R-:W-:Y:S02]  /*4620*/  FSEL R52, R3, R10, P0 ;  /* 0x0000000a03347208 */ /* 0x000fe40000000000 */
[----:B------:R-:W-:Y:S01]  /*4630*/  FMNMX R7, R7, R48, !PT ;  /* 0x0000003007077209 */ /* 0x000fe20007800000 */
[----:B------:R-:W-:Y:S01]  /*4640*/  FMUL R51, R51, UR4 ;  /* 0x0000000433337c20 */ /* 0x000fe20008400000 */
[----:B------:R-:W-:Y:S02]  /*4650*/  ISETP.NE.AND P0, PT, R34, RZ, PT ;  /* 0x000000ff2200720c */ /* 0x000fe40003f05270 */
[----:B------:R-:W-:Y:S02]  /*4660*/  FSEL R34, R53, R10, P1 ;  /* 0x0000000a35227208 */ /* 0x000fe40000800000 */
[----:B------:R-:W-:Y:S02]  /*4670*/  FMNMX R7, R7, R52, !PT ;  /* 0x0000003407077209 */ /* 0x000fe40007800000 */
[----:B-----5:R-:W-:Y:S01]  /*4680*/  ISETP.NE.AND P3, PT, R31, RZ, PT ;  /* 0x000000ff1f00720c */ /* 0x020fe20003f65270 */
        /* <DEDUP_REMOVED lines=82> */
[-C--:B------:R-:W-:Y:S01]  /*4bb0*/  FFMA.SAT R35, R8, R11.reuse, 0.5 ;  /* 0x3f00000008237423 */ /* 0x080fe2000000200b */
[----:B------:R-:W-:Y:S01]  /*4bc0*/  FFMA R88, R88, 1.925963033500011079e-08, R9 ;  /* 0x32a5706058587823 */ /* 0x000fe20000000009 */
[----:B------:R-:W-:Y:S01]  /*4bd0*/  FADD R13, R7, -12583039 ;  /* 0xcb40007f070d7421 */ /* 0x000fe20000000000 */
[----:B------:R-:W-:Y:S01]  /*4be0*/  FADD R9, R15, -12583039 ;  /* 0xcb40007f0f097421 */ /* 0x000fe20000000000 */
[----:B------:R-:W-:Y:S01]  /*4bf0*/  IMAD.SHL.U32 R7, R7, 0x800000, RZ ;  /* 0x0080000007077824 */ /* 0x000fe200078e00ff */
[----:B------:R-:W0:Y:S01]  /*4c00*/  MUFU.EX2 R33, R88 ;  /* 0x0000005800217308 */ /* 0x000e220000000800 */
[----:B------:R-:W-:Y:S01]  /*4c10*/  FFMA R13, R56, 1.4426950216293334961, -R13 ;  /* 0x3fb8aa3b380d7823 */ /* 0x000fe2000000080d */
[----:B------:R-:W-:Y:S01]  /*4c20*/  FFMA R9, R54, 1.4426950216293334961, -R9 ;  /* 0x3fb8aa3b36097823 */ /* 0x000fe20000000809 */
[-C--:B------:R-:W-:Y:S01]  /*4c30*/  FFMA.RM R35, R35, R12.reuse, 12582913 ;  /* 0x4b40000123237423 */ /* 0x080fe2000000400c */
[-C--:B------:R-:W-:Y:S01]  /*4c40*/  FFMA.SAT R41, R18, R11.reuse, 0.5 ;  /* 0x3f00000012297423 */ /* 0x080fe2000000200b */
[----:B------:R-:W-:Y:S01]  /*4c50*/  FFMA R56, R56, 1.925963033500011079e-08, R13 ;  /* 0x32a5706038387823 */ /* 0x000fe2000000000d */
[-C--:B------:R-:W-:Y:S01]  /*4c60*/  FFMA.SAT R13, R4, R11.reuse, 0.5 ;  /* 0x3f000000040d7423 */ /* 0x080fe2000000200b */
[----:B------:R-:W-:Y:S01]  /*4c70*/  FFMA R54, R54, 1.925963033500011079e-08, R9 ;  /* 0x32a5706036367823 */ /* 0x000fe20000000009 */
[-C--:B------:R-:W-:Y:S01]  /*4c80*/  FFMA.SAT R9, R2, R11.reuse, 0.5 ;  /* 0x3f00000002097423 */ /* 0x080fe2000000200b */
[-C--:B------:R-:W-:Y:S01]  /*4c90*/  FFMA.RM R41, R41, R12.reuse, 12582913 ;  /* 0x4b40000129297423 */ /* 0x080fe2000000400c */
[-C--:B------:R-:W-:Y:S01]  /*4ca0*/  FFMA.RM R13, R13, R12.reuse, 12582913 ;  /* 0x4b4000010d0d7423 */ /* 0x080fe2000000400c */
[----:B------:R-:W-:Y:S01]  /*4cb0*/  MUFU.EX2 R56, R56 ;  /* 0x0000003800387308 */ /* 0x000fe20000000800 */
[-C--:B------:R-:W-:Y:S01]  /*4cc0*/  FFMA.RM R9, R9, R12.reuse, 12582913 ;  /* 0x4b40000109097423 */ /* 0x080fe2000000400c */
[-C--:B------:R-:W-:Y:S01]  /*4cd0*/  FFMA.SAT R51, R78, R11.reuse, 0.5 ;  /* 0x3f0000004e337423 */ /* 0x080fe2000000200b */
[----:B------:R-:W-:Y:S01]  /*4ce0*/  FADD R19, R13, -12583039 ;  /* 0xcb40007f0d137421 */ /* 0x000fe20000000000 */
[----:B------:R-:W-:Y:S01]  /*4cf0*/  SHF.L.U32 R3, R3, 0x17, RZ ;  /* 0x0000001703037819 */ /* 0x000fe200000006ff */
[C---:B------:R-:W-:Y:S01]  /*4d00*/  FADD R23, R9.reuse, -12583039 ;  /* 0xcb40007f09177421 */ /* 0x040fe20000000000 */
[----:B------:R-:W-:Y:S01]  /*4d10*/  SHF.L.U32 R9, R9, 0x17, RZ ;  /* 0x0000001709097819 */ /* 0x000fe200000006ff */
[----:B------:R-:W-:Y:S01]  /*4d20*/  FFMA R19, R4, 1.4426950216293334961, -R19 ;  /* 0x3fb8aa3b04137823 */ /* 0x000fe20000000813 */
[----:B------:R-:W-:Y:S01]  /*4d30*/  MUFU.EX2 R54, R54 ;  /* 0x0000003600367308 */ /* 0x000fe20000000800 */
[----:B------:R-:W-:Y:S01]  /*4d40*/  FFMA R23, R2, 1.4426950216293334961, -R23 ;  /* 0x3fb8aa3b02177823 */ /* 0x000fe20000000817 */
[-C--:B------:R-:W-:Y:S01]  /*4d50*/  FFMA.RM R51, R51, R12.reuse, 12582913 ;  /* 0x4b40000133337423 */ /* 0x080fe2000000400c */
[----:B------:R-:W-:Y:S01]  /*4d60*/  FFMA R27, R4, 1.925963033500011079e-08, R19 ;  /* 0x32a57060041b7823 */ /* 0x000fe20000000013 */
[-C--:B------:R-:W-:Y:S01]  /*4d70*/  FFMA.SAT R19, R0, R11.reuse, 0.5 ;  /* 0x3f00000000137423 */ /* 0x080fe2000000200b */
[----:B------:R-:W-:Y:S01]  /*4d80*/  FFMA R29, R2, 1.925963033500011079e-08, R23 ;  /* 0x32a57060021d7823 */ /* 0x000fe20000000017 */
[----:B------:R-:W-:Y:S01]  /*4d90*/  IMAD.SHL.U32 R2, R5, 0x800000, RZ ;  /* 0x0080000005027824 */ /* 0x000fe200078e00ff */
[----:B------:R-:W-:Y:S01]  /*4da0*/  SHF.L.U32 R4, R17, 0x17, RZ ;  /* 0x0000001711047819 */ /* 0x000fe200000006ff */
[----:B------:R-:W-:Y:S01]  /*4db0*/  FFMA.RM R10, R19, R12, 12582913 ;  /* 0x4b400001130a7423 */ /* 0x000fe2000000400c */
[----:B------:R-:W-:Y:S01]  /*4dc0*/  FFMA.SAT R17, R6, R11, 0.5 ;  /* 0x3f00000006117423 */ /* 0x000fe2000000200b */
[----:B------:R1:W-:Y:S02]  /*4dd0*/  MUFU.EX2 R48, R29 ;  /* 0x0000001d00307308 */ /* 0x0003e40000000800 */
[----:B------:R-:W-:Y:S01]  /*4de0*/  FADD R19, R10, -12583039 ;  /* 0xcb40007f0a137421 */ /* 0x000fe20000000000 */
[----:B0-----:R-:W-:Y:S01]  /*4df0*/  FMUL R4, R4, R33 ;  /* 0x0000002104047220 */ /* 0x001fe20000400000 */
[----:B------:R-:W-:-:S02]  /*4e00*/  FFMA.SAT R33, R70, R11, 0.5 ;  /* 0x3f00000046217423 */ /* 0x000fc4000000200b */
[C---:B------:R-:W-:Y:S02]  /*4e10*/  FFMA R19, R0.reuse, 1.4426950216293334961, -R19 ;  /* 0x3fb8aa3b00137823 */ /* 0x040fe40000000813 */
[-C--:B------:R-:W-:Y:S01]  /*4e20*/  FFMA.RM R33, R33, R12.reuse, 12582913 ;  /* 0x4b40000121217423 */ /* 0x080fe2000000400c */
[----:B------:R0:W-:Y:S01]  /*4e30*/  MUFU.EX2 R42, R27 ;  /* 0x0000001b002a7308 */ /* 0x0001e20000000800 */
[----:B------:R-:W-:Y:S01]  /*4e40*/  FFMA R23, R0, 1.925963033500011079e-08, R19 ;  /* 0x32a5706000177823 */ /* 0x000fe20000000013 */
[-C--:B------:R-:W-:Y:S01]  /*4e50*/  FFMA.SAT R19, R64, R11.reuse, 0.5 ;  /* 0x3f00000040137423 */ /* 0x080fe2000000200b */
[----:B------:R-:W-:Y:S01]  /*4e60*/  SHF.L.U32 R0, R21, 0x17, RZ ;  /* 0x0000001715007819 */ /* 0x000fe200000006ff */
[-C--:B------:R-:W-:Y:S01]  /*4e70*/  FFMA.SAT R21, R66, R11.reuse, 0.5 ;  /* 0x3f00000042157423 */ /* 0x080fe2000000200b */
[----:B-1----:R-:W-:Y:S01]  /*4e80*/  FFMA.SAT R29, R36, R11, 0.5 ;  /* 0x3f000000241d7423 */ /* 0x002fe2000000200b */
[-C--:B------:R-:W-:Y:S02]  /*4e90*/  FFMA.RM R19, R19, R12.reuse, 12582913 ;  /* 0x4b40000113137423 */ /* 0x080fe4000000400c */
[-C--:B------:R-:W-:Y:S01]  /*4ea0*/  FFMA.RM R21, R21, R12.reuse, 12582913 ;  /* 0x4b40000115157423 */ /* 0x080fe2000000400c */
[----:B------:R-:W-:Y:S01]  /*4eb0*/  FMUL R0, R0, R25 ;  /* 0x0000001900007220 */ /* 0x000fe20000400000 */
[----:B------:R-:W-:Y:S01]  /*4ec0*/  FADD R31, R19, -12583039 ;  /* 0xcb40007f131f7421 */ /* 0x000fe20000000000 */
[----:B0-----:R-:W-:Y:S01]  /*4ed0*/  FFMA.SAT R27, R72, R11, 0.5 ;  /* 0x3f000000481b7423 */ /* 0x001fe2000000200b */
[----:B------:R-:W-:Y:S01]  /*4ee0*/  FADD R25, R21, -12583039 ;  /* 0xcb40007f15197421 */ /* 0x000fe20000000000 */
[-C--:B------:R-:W-:Y:S01]  /*4ef0*/  FFMA.RM R29, R29, R12.reuse, 12582913 ;  /* 0x4b4000011d1d7423 */ /* 0x080fe2000000400c */
[----:B------:R-:W-:Y:S01]  /*4f00*/  FFMA R31, R64, 1.4426950216293334961, -R31 ;  /* 0x3fb8aa3b401f7823 */ /* 0x000fe2000000081f */
[----:B------:R-:W-:Y:S01]  /*4f10*/  FFMA.RM R27, R27, R12, 12582913 ;  /* 0x4b4000011b1b7423 */ /* 0x000fe2000000400c */
[----:B------:R-:W-:Y:S01]  /*4f20*/  FFMA R25, R66, 1.4426950216293334961, -R25 ;  /* 0x3fb8aa3b42197823 */ /* 0x000fe20000000819 */
[----:B------:R-:W0:Y:S01]  /*4f30*/  MUFU.EX2 R86, R86 ;  /* 0x0000005600567308 */ /* 0x000e220000000800 */
[----:B------:R-:W-:-:S02]  /*4f40*/  FFMA R64, R64, 1.925963033500011079e-08, R31 ;  /* 0x32a5706040407823 */ /* 0x000fc4000000001f */
[----:B------:R-:W-:Y:S01]  /*4f50*/  FFMA R66, R66, 1.925963033500011079e-08, R25 ;  /* 0x32a5706042427823 */ /* 0x000fe20000000019 */
[----:B------:R-:W-:-:S04]  /*4f60*/  FFMA.SAT R25, R68, R11, 0.5 ;  /* 0x3f00000044197423 */ /* 0x000fc8000000200b */
[----:B------:R-:W1:Y:S01]  /*4f70*/  MUFU.EX2 R31, R60 ;  /* 0x0000003c001f7308 */ /* 0x000e620000000800 */
[----:B------:R-:W-:-:S04]  /*4f80*/  FFMA.RM R25, R25, R12, 12582913 ;  /* 0x4b40000119197423 */ /* 0x000fc8000000400c */
[----:B------:R-:W-:-:S04]  /*4f90*/  FADD R5, R25, -12583039 ;  /* 0xcb40007f19057421 */ /* 0x000fc80000000000 */
[----:B------:R-:W-:Y:S01]  /*4fa0*/  FFMA R5, R68, 1.4426950216293334961, -R5 ;  /* 0x3fb8aa3b44057823 */ /* 0x000fe20000000805 */
[----:B0-----:R-:W-:-:S03]  /*4fb0*/  FMUL R3, R3, R86 ;  /* 0x0000005603037220 */ /* 0x001fc60000400000 */
[----:B------:R-:W-:Y:S01]  /*4fc0*/  FFMA R68, R68, 1.925963033500011079e-08, R5 ;  /* 0x32a5706044447823 */ /* 0x000fe20000000005 */
[----:B-1----:R-:W-:Y:S01]  /*4fd0*/  FMUL R2, R2, R31 ;  /* 0x0000001f02027220 */ /* 0x002fe20000400000 */
[----:B------:R-:W-:-:S04]  /*4fe0*/  FFMA.SAT R31, R50, R11, 0.5 ;  /* 0x3f000000321f7423 */ /* 0x000fc8000000200b */
[----:B------:R-:W-:Y:S01]  /*4ff0*/  MUFU.EX2 R68, R68 ;  /* 0x0000004400447308 */ /* 0x000fe20000000800 */
[----:B------:R-:W-:-:S04]  /*5000*/  FFMA.RM R31, R31, R12, 12582913 ;  /* 0x4b4000011f1f7423 */ /* 0x000fc8000000400c */
[----:B------:R-:W-:-:S04]  /*5010*/  FADD R5, R31, -12583039 ;  /* 0xcb40007f1f057421 */ /* 0x000fc80000000000 */
        /* <DEDUP_REMOVED lines=16> */
[----:B------:R-:W-:Y:S01]  /*5120*/  SHF.L.U32 R7, R13, 0x17, RZ ;  /* 0x000000170d077819 */ /* 0x000fe200000006ff */
[----:B------:R-:W-:Y:S01]  /*5130*/  FADD R13, R35, -12583039 ;  /* 0xcb40007f230d7421 */ /* 0x000fe20000000000 */
[----:B------:R-:W-:Y:S01]  /*5140*/  FFMA R52, R18, 1.925963033500011079e-08, R17 ;  /* 0x32a5706012347823 */ /* 0x000fe20000000011 */
[----:B------:R-:W-:Y:S01]  /*5150*/  SHF.L.U32 R18, R31, 0x17, RZ ;  /* 0x000000171f127819 */ /* 0x000fe200000006ff */
[----:B------:R-:W-:Y:S01]  /*5160*/  FFMA.SAT R31, R22, R11, 0.5 ;  /* 0x3f000000161f7423 */ /* 0x000fe2000000200b */
[C---:B------:R-:W-:Y:S01]  /*5170*/  FFMA R13, R8.reuse, 1.4426950216293334961, -R13 ;  /* 0x3fb8aa3b080d7823 */ /* 0x040fe2000000080d */
[----:B------:R-:W-:Y:S02]  /*5180*/  FMUL R7, R7, R42 ;  /* 0x0000002a07077220 */ /* 0x000fe40000400000 */
[----:B------:R-:W0:Y:S01]  /*5190*/  MUFU.EX2 R42, R23 ;  /* 0x00000017002a7308 */ /* 0x000e220000000800 */
[----:B------:R-:W-:Y:S01]  /*51a0*/  FFMA R43, R8, 1.925963033500011079e-08, R13 ;  /* 0x32a57060082b7823 */ /* 0x000fe2000000000d */
[----:B------:R-:W-:Y:S01]  /*51b0*/  FMUL R8, R9, R48 ;  /* 0x0000003009087220 */ /* 0x000fe20000400000 */
[----:B------:R-:W-:Y:S01]  /*51c0*/  FADD R9, R27, -12583039 ;  /* 0xcb40007f1b097421 */ /* 0x000fe20000000000 */
[----:B------:R-:W-:-:S03]  /*51d0*/  FFMA.RM R31, R31, R12, 12582913 ;  /* 0x4b4000011f1f7423 */ /* 0x000fc6000000400c */
[C---:B------:R-:W-:Y:S01]  /*51e0*/  FFMA R9, R72.reuse, 1.4426950216293334961, -R9 ;  /* 0x3fb8aa3b48097823 */ /* 0x040fe20000000809 */
[----:B------:R-:W1:Y:S03]  /*51f0*/  MUFU.EX2 R13, R64 ;  /* 0x00000040000d7308 */ /* 0x000e660000000800 */
[----:B------:R-:W-:Y:S01]  /*5200*/  FFMA R72, R72, 1.925963033500011079e-08, R9 ;  /* 0x32a5706048487823 */ /* 0x000fe20000000009 */
[----:B------:R-:W-:Y:S01]  /*5210*/  IMAD.SHL.U32 R9, R10, 0x800000, RZ ;  /* 0x008000000a097824 */ /* 0x000fe200078e00ff */
[----:B------:R-:W-:-:S03]  /*5220*/  SHF.L.U32 R10, R19, 0x17, RZ ;  /* 0x00000017130a7819 */ /* 0x000fc600000006ff */
[----:B------:R-:W2:Y:S01]  /*5230*/  MUFU.EX2 R19, R50 ;  /* 0x0000003200137308 */ /* 0x000ea20000000800 */
[----:B0-----:R-:W-:-:S07]  /*5240*/  FMUL R9, R9, R42 ;  /* 0x0000002a09097220 */ /* 0x001fce0000400000 */
[----:B------:R-:W-:Y:S01]  /*5250*/  MUFU.EX2 R52, R52 ;  /* 0x0000003400347308 */ /* 0x000fe20000000800 */
[----:B-1----:R-:W-:Y:S01]  /*5260*/  FMUL R10, R10, R13 ;  /* 0x0000000d0a0a7220 */ /* 0x002fe20000400000 */
[----:B------:R-:W-:-:S04]  /*5270*/  FFMA.SAT R13, R16, R11, 0.5 ;  /* 0x3f000000100d7423 */ /* 0x000fc8000000200b */
[----:B------:R-:W-:Y:S02]  /*5280*/  FFMA.RM R42, R13, R12, 12582913 ;  /* 0x4b4000010d2a7423 */ /* 0x000fe4000000400c */
[----:B------:R-:W0:Y:S01]  /*5290*/  MUFU.EX2 R13, R66 ;  /* 0x00000042000d7308 */ /* 0x000e220000000800 */
[----:B--2---:R-:W-:Y:S01]  /*52a0*/  FMUL R18, R18, R19 ;  /* 0x0000001312127220 */ /* 0x004fe20000400000 */
[----:B------:R-:W-:-:S04]  /*52b0*/  FADD R17, R42, -12583039 ;  /* 0xcb40007f2a117421 */ /* 0x000fc80000000000 */
[----:B------:R-:W-:-:S04]  /*52c0*/  FFMA R17, R16, 1.4426950216293334961, -R17 ;  /* 0x3fb8aa3b10117823 */ /* 0x000fc80000000811 */
[----:B------:R-:W-:Y:S01]  /*52d0*/  FFMA R49, R16, 1.925963033500011079e-08, R17 ;  /* 0x32a5706010317823 */ /* 0x000fe20000000011 */
[----:B------:R-:W-:Y:S01]  /*52e0*/  FFMA.SAT R17, R80, R11, 0.5 ;  /* 0x3f00000050117423 */ /* 0x000fe2000000200b */
[----:B------:R-:W-:Y:S02]  /*52f0*/  SHF.L.U32 R16, R21, 0x17, RZ ;  /* 0x0000001715107819 */ /* 0x000fe400000006ff */
[----:B------:R-:W1:Y:S01]  /*5300*/  MUFU.EX2 R21, R70 ;  /* 0x0000004600157308 */ /* 0x000e620000000800 */
[----:B------:R-:W-:Y:S01]  /*5310*/  FFMA.RM R48, R17, R12, 12582913 ;  /* 0x4b40000111307423 */ /* 0x000fe2000000400c */
[----:B------:R-:W-:Y:S02]  /*5320*/  IMAD.SHL.U32 R17, R25, 0x800000, RZ ;  /* 0x0080000019117824 */ /* 0x000fe400078e00ff */
[----:B0-----:R-:W-:Y:S01]  /*5330*/  FMUL R16, R16, R13 ;  /* 0x0000000d10107220 */ /* 0x001fe20000400000 */
[----:B------:R-:W-:Y:S01]  /*5340*/  FADD R25, R31, -12583039 ;  /* 0xcb40007f1f197421 */ /* 0x000fe20000000000 */
[----:B------:R-:W-:Y:S01]  /*5350*/  FADD R13, R48, -12583039 ;  /* 0xcb40007f300d7421 */ /* 0x000fe20000000000 */
[----:B------:R-:W-:-:S02]  /*5360*/  FMUL R17, R17, R68 ;  /* 0x0000004411117220 */ /* 0x000fc40000400000 */
[----:B------:R-:W-:Y:S01]  /*5370*/  FFMA R25, R22, 1.4426950216293334961, -R25 ;  /* 0x3fb8aa3b16197823 */ /* 0x000fe20000000819 */
        /* <DEDUP_REMOVED lines=8> */
[----:B------:R-:W-:-:S04]  /*5400*/  FFMA.RM R13, R13, R12, 12582913 ;  /* 0x4b4000010d0d7423 */ /* 0x000fc8000000400c */
[C---:B------:R-:W-:Y:S01]  /*5410*/  FADD R19, R13.reuse, -12583039 ;  /* 0xcb40007f0d137421 */ /* 0x040fe20000000000 */
[----:B------:R-:W-:-:S03]  /*5420*/  SHF.L.U32 R13, R13, 0x17, RZ ;  /* 0x000000170d0d7819 */ /* 0x000fc600000006ff */
[----:B------:R-:W-:-:S04]  /*5430*/  FFMA R19, R40, 1.4426950216293334961, -R19 ;  /* 0x3fb8aa3b28137823 */ /* 0x000fc80000000813 */
[----:B------:R-:W-:Y:S01]  /*5440*/  FFMA R40, R40, 1.925963033500011079e-08, R19 ;  /* 0x32a5706028287823 */ /* 0x000fe20000000013 */
[----:B------:R-:W-:Y:S01]  /*5450*/  FMUL R19, R15, R54 ;  /* 0x000000360f137220 */ /* 0x000fe20000400000 */
[----:B------:R-:W-:Y:S01]  /*5460*/  FFMA.SAT R15, R20, R11, 0.5 ;  /* 0x3f000000140f7423 */ /* 0x000fe2000000200b */
[----:B------:R0:W2:Y:S03]  /*5470*/  MUFU.EX2 R54, R43 ;  /* 0x0000002b00367308 */ /* 0x0000a60000000800 */
[----:B------:R-:W-:-:S04]  /*5480*/  FFMA.RM R15, R15, R12, 12582913 ;  /* 0x4b4000010f0f7423 */ /* 0x000fc8000000400c */
[----:B------:R-:W-:Y:S01]  /*5490*/  FADD R23, R15, -12583039 ;  /* 0xcb40007f0f177421 */ /* 0x000fe20000000000 */
[----:B------:R-:W-:Y:S01]  /*54a0*/  MUFU.EX2 R40, R40 ;  /* 0x0000002800287308 */ /* 0x000fe20000000800 */
[----:B0-----:R-:W-:Y:S01]  /*54b0*/  FFMA R43, R22, 1.925963033500011079e-08, R25 ;  /* 0x32a57060162b7823 */ /* 0x001fe20000000019 */
[----:B------:R-:W-:Y:S01]  /*54c0*/  SHF.L.U32 R22, R27, 0x17, RZ ;  /* 0x000000171b167819 */ /* 0x000fe200000006ff */
[----:B------:R-:W-:Y:S01]  /*54d0*/  FFMA R23, R20, 1.4426950216293334961, -R23 ;  /* 0x3fb8aa3b14177823 */ /* 0x000fe20000000817 */
[----:B------:R-:W-:-:S03]  /*54e0*/  SHF.L.U32 R15, R15, 0x17, RZ ;  /* 0x000000170f0f7819 */ /* 0x000fc600000006ff */
[----:B------:R-:W-:Y:S01]  /*54f0*/  FFMA R37, R20, 1.925963033500011079e-08, R23 ;  /* 0x32a5706014257823 */ /* 0x000fe20000000017 */
[----:B------:R-:W-:Y:S01]  /*5500*/  FADD R23, R29, -12583039 ;  /* 0xcb40007f1d177421 */ /* 0x000fe20000000000 */
[----:B------:R-:W-:Y:S02]  /*5510*/  IMAD.SHL.U32 R20, R33, 0x800000, RZ ;  /* 0x0080000021147824 */ /* 0x000fe400078e00ff */
[----:B------:R-:W-:Y:S01]  /*5520*/  FFMA.SAT R33, R24, R11, 0.5 ;  /* 0x3f00000018217423 */ /* 0x000fe2000000200b */
[----:B------:R-:W-:Y:S01]  /*5530*/  MUFU.EX2 R43, R43 ;  /* 0x0000002b002b7308 */ /* 0x000fe20000000800 */
[----:B------:R-:W-:Y:S01]  /*5540*/  FFMA R23, R36, 1.4426950216293334961, -R23 ;  /* 0x3fb8aa3b24177823 */ /* 0x000fe20000000817 */
[----:B-1----:R-:W-:Y:S01]  /*5550*/  FMUL R20, R20, R21 ;  /* 0x0000001514147220 */ /* 0x002fe20000400000 */
[----:B------:R-:W-:Y:S01]  /*5560*/  FFMA.RM R33, R33, R12, 12582913 ;  /* 0x4b40000121217423 */ /* 0x000fe2000000400c */
[----:B------:R-:W-:Y:S01]  /*5570*/  SHF.L.U32 R21, R35, 0x17, RZ ;  /* 0x0000001723157819 */ /* 0x000fe200000006ff */
[----:B------:R-:W-:Y:S01]  /*5580*/  FFMA R50, R36, 1.925963033500011079e-08, R23 ;  /* 0x32a5706024327823 */ /* 0x000fe20000000017 */
[----:B------:R-:W-:Y:S01]  /*5590*/  FFMA.SAT R35, R32, R11, 0.5 ;  /* 0x3f00000020237423 */ /* 0x000fe2000000200b */
[----:B------:R-:W-:Y:S01]  /*55a0*/  FADD R25, R33, -12583039 ;  /* 0xcb40007f21197421 */ /* 0x000fe20000000000 */
[----:B------:R-:W0:Y:S01]  /*55b0*/  MUFU.EX2 R23, R72 ;  /* 0x0000004800177308 */ /* 0x000e220000000800 */
[----:B--2---:R-:W-:Y:S01]  /*55c0*/  FMUL R21, R21, R54 ;  /* 0x0000003615157220 */ /* 0x004fe20000400000 */
[----:B------:R-:W-:Y:S01]  /*55d0*/  FFMA.RM R35, R35, R12, 12582913 ;  /* 0x4b40000123237423 */ /* 0x000fe2000000400c */
[----:B------:R-:W-:Y:S01]  /*55e0*/  FFMA R25, R24, 1.4426950216293334961, -R25 ;  /* 0x3fb8aa3b18197823 */ /* 0x000fe20000000819 */
[----:B------:R-:W-:-:S03]  /*55f0*/  IMAD.SHL.U32 R29, R29, 0x800000, RZ ;  /* 0x008000001d1d7824 */ /* 0x000fc600078e00ff */
[----:B------:R-:W-:Y:S01]  /*5600*/  FFMA R53, R24, 1.925963033500011079e-08, R25 ;  /* 0x32a5706018357823 */ /* 0x000fe20000000019 */
[C---:B------:R-:W-:Y:S01]  /*5610*/  FADD R25, R35.reuse, -12583039 ;  /* 0xcb40007f23197421 */ /* 0x040fe20000000000 */
[----:B------:R-:W-:Y:S01]  /*5620*/  SHF.L.U32 R24, R42, 0x17, RZ ;  /* 0x000000172a187819 */ /* 0x000fe200000006ff */
[----:B------:R-:W-:Y:S01]  /*5630*/  MUFU.EX2 R54, R37 ;  /* 0x0000002500367308 */ /* 0x000fe20000000800 */
[----:B------:R-:W-:Y:S02]  /*5640*/  IMAD.SHL.U32 R35, R35, 0x800000, RZ ;  /* 0x0080000023237824 */ /* 0x000fe400078e00ff */
[----:B------:R-:W-:Y:S01]  /*5650*/  FFMA R25, R32, 1.4426950216293334961, -R25 ;  /* 0x3fb8aa3b20197823 */ /* 0x000fe20000000819 */
[----:B------:R-:W-:Y:S01]  /*5660*/  FMUL R24, R24, R49 ;  /* 0x0000003118187220 */ /* 0x000fe20000400000 */
[----:B0-----:R-:W-:Y:S01]  /*5670*/  FMUL R22, R22, R23 ;  /* 0x0000001716167220 */ /* 0x001fe20000400000 */
[----:B------:R-:W-:Y:S02]  /*5680*/  IMAD.SHL.U32 R23, R41, 0x800000, RZ ;  /* 0x0080000029177824 */ /* 0x000fe400078e00ff */
[----:B------:R-:W0:Y:S02]  /*5690*/  MUFU.EX2 R50, R50 ;  /* 0x0000003200327308 */ /* 0x000e240000000800 */
[----:B------:R-:W-:Y:S01]  /*56a0*/  FMUL R23, R23, R52 ;  /* 0x0000003417177220 */ /* 0x000fe20000400000 */
[----:B------:R-:W-:Y:S01]  /*56b0*/  FFMA R52, R32, 1.925963033500011079e-08, R25 ;  /* 0x32a5706020347823 */ /* 0x000fe20000000019 */
[----:B------:R-:W-:-:S04]  /*56c0*/  FFMA.SAT R25, R26, R11, 0.5 ;  /* 0x3f0000001a197423 */ /* 0x000fc8000000200b */
[----:B------:R-:W-:Y:S01]  /*56d0*/  MUFU.EX2 R56, R53 ;  /* 0x0000003500387308 */ /* 0x000fe20000000800 */
[----:B------:R-:W-:Y:S01]  /*56e0*/  FFMA.RM R32, R25, R12, 12582913 ;  /* 0x4b40000119207423 */ /* 0x000fe2000000400c */
[----:B------:R-:W-:-:S03]  /*56f0*/  SHF.L.U32 R25, R48, 0x17, RZ ;  /* 0x0000001730197819 */ /* 0x000fc600000006ff */
[----:B------:R-:W-:Y:S02]  /*5700*/  FADD R27, R32, -12583039 ;  /* 0xcb40007f201b7421 */ /* 0x000fe40000000000 */
[----:B------:R-:W-:Y:S01]  /*5710*/  FMUL R25, R25, R80 ;  /* 0x0000005019197220 */ /* 0x000fe20000400000 */
[----:B------:R-:W-:Y:S01]  /*5720*/  MUFU.EX2 R52, R52 ;  /* 0x0000003400347308 */ /* 0x000fe20000000800 */
[----:B------:R-:W-:Y:S01]  /*5730*/  FFMA R27, R26, 1.4426950216293334961, -R27 ;  /* 0x3fb8aa3b1a1b7823 */ /* 0x000fe2000000081b */
[----:B0-----:R-:W-:-:S03]  /*5740*/  FMUL R29, R29, R50 ;  /* 0x000000321d1d7220 */ /* 0x001fc60000400000 */
[----:B------:R-:W-:Y:S01]  /*5750*/  FFMA R42, R26, 1.925963033500011079e-08, R27 ;  /* 0x32a570601a2a7823 */ /* 0x000fe2000000001b */
[-C--:B------:R-:W-:Y:S01]  /*5760*/  FFMA.SAT R27, R30, R11.reuse, 0.5 ;  /* 0x3f0000001e1b7423 */ /* 0x080fe2000000200b */
[----:B------:R-:W-:Y:S02]  /*5770*/  IMAD.SHL.U32 R26, R51, 0x800000, RZ ;  /* 0x00800000331a7824 */ /* 0x000fe400078e00ff */
[----:B------:R-:W-:Y:S01]  /*5780*/  FFMA.SAT R51, R14, R11, 0.5 ;  /* 0x3f0000000e337423 */ /* 0x000fe2000000200b */
[----:B------:R-:W-:Y:S01]  /*5790*/  FFMA.RM R36, R27, R12, 12582913 ;  /* 0x4b4000011b247423 */ /* 0x000fe2000000400c */
[----:B------:R-:W-:Y:S03]  /*57a0*/  MUFU.EX2 R42, R42 ;  /* 0x0000002a002a7308 */ /* 0x000fe60000000800 */
[C---:B------:R-:W-:Y:S01]  /*57b0*/  FADD R41, R36.reuse, -12583039 ;  /* 0xcb40007f24297421 */ /* 0x040fe20000000000 */
[----:B------:R-:W-:-:S03]  /*57c0*/  SHF.L.U32 R36, R36, 0x17, RZ ;  /* 0x0000001724247819 */ /* 0x000fc600000006ff */
[C---:B------:R-:W-:Y:S01]  /*57d0*/  FFMA R41, R30.reuse, 1.4426950216293334961, -R41 ;  /* 0x3fb8aa3b1e297823 */ /* 0x040fe20000000829 */
[----:B------:R-:W0:Y:S03]  /*57e0*/  MUFU.EX2 R27, R78 ;  /* 0x0000004e001b7308 */ /* 0x000e260000000800 */
[----:B------:R-:W-:Y:S01]  /*57f0*/  FFMA R48, R30, 1.925963033500011079e-08, R41 ;  /* 0x32a570601e307823 */ /* 0x000fe20000000029 */
[----:B------:R-:W-:-:S04]  /*5800*/  FFMA.SAT R41, R28, R11, 0.5 ;  /* 0x3f0000001c297423 */ /* 0x000fc8000000200b */
[----:B------:R-:W-:Y:S01]  /*5810*/  FFMA.RM R41, R41, R12, 12582913 ;  /* 0x4b40000129297423 */ /* 0x000fe2000000400c */
[----:B0-----:R-:W-:-:S03]  /*5820*/  FMUL R26, R26, R27 ;  /* 0x0000001b1a1a7220 */ /* 0x001fc60000400000 */
        /* <DEDUP_REMOVED lines=29> */
[----:B------:R-:W0:Y:S01]  /*5a00*/  MUFU.EX2 R15, R48 ;  /* 0x00000030000f7308 */ /* 0x000e220000000800 */
[----:B------:R-:W-:-:S04]  /*5a10*/  FADD R30, R13, R22 ;  /* 0x000000160d1e7221 */ /* 0x000fc80000000000 */
[----:B------:R-:W-:-:S03]  /*5a20*/  FADD R13, R30, R23 ;  /* 0x000000171e0d7221 */ /* 0x000fc60000000000 */
[----:B------:R0:W1:Y:S01]  /*5a30*/  MUFU.EX2 R48, R34 ;  /* 0x0000002200307308 */ /* 0x0000620000000800 */
[----:B------:R-:W-:-:S04]  /*5a40*/  FADD R30, R13, R24 ;  /* 0x000000180d1e7221 */ /* 0x000fc80000000000 */
[----:B------:R-:W-:Y:S01]  /*5a50*/  FADD R13, R30, R25 ;  /* 0x000000191e0d7221 */ /* 0x000fe20000000000 */
[----:B------:R-:W-:Y:S02]  /*5a60*/  SHF.L.U32 R30, R31, 0x17, RZ ;  /* 0x000000171f1e7819 */ /* 0x000fe400000006ff */
[----:B------:R-:W-:Y:S01]  /*5a70*/  SHF.L.U32 R31, R33, 0x17, RZ ;  /* 0x00000017211f7819 */ /* 0x000fe200000006ff */
[----:B------:R-:W-:Y:S01]  /*5a80*/  FADD R40, R13, R26 ;  /* 0x0000001a0d287221 */ /* 0x000fe20000000000 */
[----:B------:R-:W-:Y:S01]  /*5a90*/  FADD R33, R12, -12583039 ;  /* 0xcb40007f0c217421 */ /* 0x000fe20000000000 */
[----:B------:R-:W-:Y:S01]  /*5aa0*/  FMUL R30, R30, R43 ;  /* 0x0000002b1e1e7220 */ /* 0x000fe20000400000 */
[----:B0-----:R-:W-:Y:S01]  /*5ab0*/  FMUL R34, R36, R15 ;  /* 0x0000000f24227220 */ /* 0x001fe20000400000 */
[----:B------:R-:W-:Y:S01]  /*5ac0*/  FADD R13, R40, R27 ;  /* 0x0000001b280d7221 */ /* 0x000fe20000000000 */
[----:B------:R-:W-:Y:S01]  /*5ad0*/  FFMA R33, R14, 1.4426950216293334961, -R33 ;  /* 0x3fb8aa3b0e217823 */ /* 0x000fe20000000821 */
[----:B------:R-:W-:Y:S01]  /*5ae0*/  FMUL R31, R31, R56 ;  /* 0x000000381f1f7220 */ /* 0x000fe20000400000 */
[----:B------:R-:W-:Y:S01]  /*5af0*/  SHF.L.U32 R12, R12, 0x17, RZ ;  /* 0x000000170c0c7819 */ /* 0x000fe200000006ff */
[----:B------:R-:W-:Y:S01]  /*5b00*/  FADD R40, R13, R28 ;  /* 0x0000001c0d287221 */ /* 0x000fe20000000000 */
[----:B------:R-:W-:Y:S01]  /*5b10*/  FFMA R37, R14, 1.925963033500011079e-08, R33 ;  /* 0x32a570600e257823 */ /* 0x000fe20000000021 */
[----:B------:R-:W-:Y:S01]  /*5b20*/  SHF.L.U32 R33, R32, 0x17, RZ ;  /* 0x0000001720217819 */ /* 0x000fe200000006ff */
[----:B------:R-:W-:Y:S01]  /*5b30*/  FMUL R32, R35, R52 ;  /* 0x0000003423207220 */ /* 0x000fe20000400000 */
[----:B------:R-:W-:Y:S01]  /*5b40*/  FADD R13, R40, R29 ;  /* 0x0000001d280d7221 */ /* 0x000fe20000000000 */
[----:B------:R-:W-:-:S02]  /*5b50*/  IMAD.SHL.U32 R35, R41, 0x800000, RZ ;  /* 0x0080000029237824 */ /* 0x000fc400078e00ff */
[----:B-1----:R-:W-:Y:S01]  /*5b60*/  FMUL R36, R11, R48 ;  /* 0x000000300b247220 */ /* 0x002fe20000400000 */
[----:B------:R-:W0:Y:S01]  /*5b70*/  MUFU.EX2 R37, R37 ;  /* 0x0000002500257308 */ /* 0x000e220000000800 */
[----:B------:R-:W-:Y:S01]  /*5b80*/  FADD R40, R13, R30 ;  /* 0x0000001e0d287221 */ /* 0x000fe20000000000 */
[----:B------:R-:W-:Y:S01]  /*5b90*/  FMUL R33, R33, R42 ;  /* 0x0000002a21217220 */ /* 0x000fe20000400000 */
[----:B------:R-:W-:Y:S02]  /*5ba0*/  FMUL R35, R35, R50 ;  /* 0x0000003223237220 */ /* 0x000fe40000400000 */
[----:B------:R-:W-:-:S04]  /*5bb0*/  FADD R13, R40, R31 ;  /* 0x0000001f280d7221 */ /* 0x000fc80000000000 */
        /* <DEDUP_REMOVED lines=16> */
.L_x_19827:
        /* <DEDUP_REMOVED lines=12> */
[----:B------:R-:W-:Y:S05]  /*5d80*/  CALL.REL.NOINC `($__internal_319_$__cuda_sm3x_div_rn_noftz_f32_slowpath) ;  /* 0x0000003800787944 */ /* 0x000fea0003c00000 */
[----:B------:R-:W-:-:S07]  /*5d90*/  MOV R11, R3 ;  /* 0x00000003000b7202 */ /* 0x000fce0000000f00 */
.L_x_19752:
[----:B------:R-:W-:Y:S05]  /*5da0*/  BSYNC.RECONVERGENT B3 ;  /* 0x0000000000037941 */ /* 0x000fea0003800200 */
.L_x_19751:
        /* <DEDUP_REMOVED lines=12> */
[----:B------:R-:W-:Y:S05]  /*5e70*/  CALL.REL.NOINC `($__internal_319_$__cuda_sm3x_div_rn_noftz_f32_slowpath) ;  /* 0x00000038003c7944 */ /* 0x000fea0003c00000 */
[----:B------:R-:W-:-:S07]  /*5e80*/  MOV R14, R3 ;  /* 0x00000003000e7202 */ /* 0x000fce0000000f00 */
.L_x_19754:
[----:B------:R-:W-:Y:S05]  /*5e90*/  BSYNC.RECONVERGENT B3 ;  /* 0x0000000000037941 */ /* 0x000fea0003800200 */
.L_x_19753:
        /* <DEDUP_REMOVED lines=14> */
.L_x_19756:
[----:B------:R-:W-:Y:S05]  /*5f80*/  BSYNC.RECONVERGENT B3 ;  /* 0x0000000000037941 */ /* 0x000fea0003800200 */
.L_x_19755:
        /* <DEDUP_REMOVED lines=14> */
.L_x_19758:
[----:B------:R-:W-:Y:S05]  /*6070*/  BSYNC.RECONVERGENT B3 ;  /* 0x0000000000037941 */ /* 0x000fea0003800200 */
.L_x_19757:
        /* <DEDUP_REMOVED lines=14> */
.L_x_19760:
[----:B------:R-:W-:Y:S05]  /*6160*/  BSYNC.RECONVERGENT B3 ;  /* 0x0000000000037941 */ /* 0x000fea0003800200 */
.L_x_19759:
        /* <DEDUP_REMOVED lines=14> */
.L_x_19762:
[----:B------:R-:W-:Y:S05]  /*6250*/  BSYNC.RECONVERGENT B3 ;  /* 0x0000000000037941 */ /* 0x000fea0003800200 */
.L_x_19761:
        /* <DEDUP_REMOVED lines=14> */
.L_x_19764:
[----:B------:R-:W-:Y:S05]  /*6340*/  BSYNC.RECONVERGENT B3 ;  /* 0x0000000000037941 */ /* 0x000fea0003800200 */
.L_x_19763:
        /* <DEDUP_REMOVED lines=14> */
.L_x_19766:
[----:B------:R-:W-:Y:S05]  /*6430*/  BSYNC.RECONVERGENT B3 ;  /* 0x0000000000037941 */ /* 0x000fea0003800200 */
.L_x_19765:
        /* <DEDUP_REMOVED lines=14> */
.L_x_19768:
[----:B------:R-:W-:Y:S05]  /*6520*/  BSYNC.RECONVERGENT B3 ;  /* 0x0000000000037941 */ /* 0x000fea0003800200 */
.L_x_19767:
        /* <DEDUP_REMOVED lines=14> */
.L_x_19770:
[----:B------:R-:W-:Y:S05]  /*6610*/  BSYNC.RECONVERGENT B3 ;  /* 0x0000000000037941 */ /* 0x000fea0003800200 */
.L_x_19769:
        /* <DEDUP_REMOVED lines=14> */
.L_x_19772:
[----:B------:R-:W-:Y:S05]  /*6700*/  BSYNC.RECONVERGENT B3 ;  /* 0x0000000000037941 */ /* 0x000fea0003800200 */
.L_x_19771:
        /* <DEDUP_REMOVED lines=14> */
.L_x_19774:
[----:B------:R-:W-:Y:S05]  /*67f0*/  BSYNC.RECONVERGENT B3 ;  /* 0x0000000000037941 */ /* 0x000fea0003800200 */
.L_x_19773:
        /* <DEDUP_REMOVED lines=14> */
.L_x_19776:
[----:B------:R-:W-:Y:S05]  /*68e0*/  BSYNC.RECONVERGENT B3 ;  /* 0x0000000000037941 */ /* 0x000fea0003800200 */
.L_x_19775:
        /* <DEDUP_REMOVED lines=14> */
.L_x_19778:
[----:B------:R-:W-:Y:S05]  /*69d0*/  BSYNC.RECONVERGENT B3 ;  /* 0x0000000000037941 */ /* 0x000fea0003800200 */
.L_x_19777:
        /* <DEDUP_REMOVED lines=14> */
.L_x_19780:
[----:B------:R-:W-:Y:S05]  /*6ac0*/  BSYNC.RECONVERGENT B3 ;  /* 0x0000000000037941 */ /* 0x000fea0003800200 */
.L_x_19779:
        /* <DEDUP_REMOVED lines=14> */
.L_x_19782:
[----:B------:R-:W-:Y:S05]  /*6bb0*/  BSYNC.RECONVERGENT B3 ;  /* 0x0000000000037941 */ /* 0x000fea0003800200 */
.L_x_19781:
        /* <DEDUP_REMOVED lines=14> */
.L_x_19784:
[----:B------:R-:W-:Y:S05]  /*6ca0*/  BSYNC.RECONVERGENT B3 ;  /* 0x0000000000037941 */ /* 0x000fea0003800200 */
.L_x_19783:
        /* <DEDUP_REMOVED lines=14> */
.L_x_19786:
[----:B------:R-:W-:Y:S05]  /*6d90*/  BSYNC.RECONVERGENT B3 ;  /* 0x0000000000037941 */ /* 0x000fea0003800200 */
.L_x_19785:
        /* <DEDUP_REMOVED lines=14> */
.L_x_19788:
[----:B------:R-:W-:Y:S05]  /*6e80*/  BSYNC.RECONVERGENT B3 ;  /* 0x0000000000037941 */ /* 0x000fea0003800200 */
.L_x_19787:
        /* <DEDUP_REMOVED lines=14> */
.L_x_19790:
[----:B------:R-:W-:Y:S05]  /*6f70*/  BSYNC.RECONVERGENT B3 ;  /* 0x0000000000037941 */ /* 0x000fea0003800200 */
.L_x_19789:
        /* <DEDUP_REMOVED lines=14> */
.L_x_19792:
[----:B------:R-:W-:Y:S05]  /*7060*/  BSYNC.RECONVERGENT B3 ;  /* 0x0000000000037941 */ /* 0x000fea0003800200 */
.L_x_19791:
        /* <DEDUP_REMOVED lines=14> */
.L_x_19794:
[----:B------:R-:W-:Y:S05]  /*7150*/  BSYNC.RECONVERGENT B3 ;  /* 0x0000000000037941 */ /* 0x000fea0003800200 */
.L_x_19793:
        /* <DEDUP_REMOVED lines=14> */
.L_x_19796:
[----:B------:R-:W-:Y:S05]  /*7240*/  BSYNC.RECONVERGENT B3 ;  /* 0x0000000000037941 */ /* 0x000fea0003800200 */
.L_x_19795:
        /* <DEDUP_REMOVED lines=14> */
.L_x_19798:
[----:B------:R-:W-:Y:S05]  /*7330*/  BSYNC.RECONVERGENT B3 ;  /* 0x0000000000037941 */ /* 0x000fea0003800200 */
.L_x_19797:
        /* <DEDUP_REMOVED lines=14> */
.L_x_19800:
[----:B------:R-:W-:Y:S05]  /*7420*/  BSYNC.RECONVERGENT B3 ;  /* 0x0000000000037941 */ /* 0x000fea0003800200 */
.L_x_19799:
        /* <DEDUP_REMOVED lines=14> */
.L_x_19802:
[----:B------:R-:W-:Y:S05]  /*7510*/  BSYNC.RECONVERGENT B3 ;  /* 0x0000000000037941 */ /* 0x000fea0003800200 */
.L_x_19801:
        /* <DEDUP_REMOVED lines=14> */
.L_x_19804:
[----:B------:R-:W-:Y:S05]  /*7600*/  BSYNC.RECONVERGENT B3 ;  /* 0x0000000000037941 */ /* 0x000fea0003800200 */
.L_x_19803:
        /* <DEDUP_REMOVED lines=14> */
.L_x_19806:
[----:B------:R-:W-:Y:S05]  /*76f0*/  BSYNC.RECONVERGENT B3 ;  /* 0x0000000000037941 */ /* 0x000fea0003800200 */
.L_x_19805:
        /* <DEDUP_REMOVED lines=14> */
.L_x_19808:
[----:B------:R-:W-:Y:S05]  /*77e0*/  BSYNC.RECONVERGENT B3 ;  /* 0x0000000000037941 */ /* 0x000fea0003800200 */
.L_x_19807:
        /* <DEDUP_REMOVED lines=14> */
.L_x_19810:
[----:B------:R-:W-:Y:S05]  /*78d0*/  BSYNC.RECONVERGENT B3 ;  /* 0x0000000000037941 */ /* 0x000fea0003800200 */
.L_x_19809:
        /* <DEDUP_REMOVED lines=12> */
[----:B------:R-:W-:Y:S05]  /*79a0*/  CALL.REL.NOINC `($__internal_319_$__cuda_sm3x_div_rn_noftz_f32_slowpath) ;  /* 0x0000001c00707944 */ /* 0x000fea0003c00000 */
[----:B------:R-:W-:-:S07]  /*79b0*/  IMAD.MOV.U32 R34, RZ, RZ, R3 ;  /* 0x000000ffff227224 */ /* 0x000fce00078e0003 */
.L_x_19812:
[----:B------:R-:W-:Y:S05]  /*79c0*/  BSYNC.RECONVERGENT B3 ;  /* 0x0000000000037941 */ /* 0x000fea0003800200 */
.L_x_19811:
        /* <DEDUP_REMOVED lines=13> */
.L_x_19814:
[----:B------:R-:W-:Y:S05]  /*7aa0*/  BSYNC.RECONVERGENT B3 ;  /* 0x0000000000037941 */ /* 0x000fea0003800200 */
.L_x_19813:
        /* <DEDUP_REMOVED lines=72> */
.L_x_19749:
[----:B------:R-:W-:Y:S05]  /*7f30*/  EXIT ;  /* 0x000000000000794d */ /* 0x000fea0003800000 */
.L_x_19750:
[----:B------:R-:W-:Y:S01]  /*7f40*/  HFMA2 R12, -RZ, RZ, 0, 9.5367431640625e-07 ;  /* 0x00000010ff0c7431 */ /* 0x000fe200000001ff */
[----:B------:R-:W-:Y:S01]  /*7f50*/  BSSY B1, `(.L_x_19816) ;  /* 0x0000006000017945 */ /* 0x000fe20003800000 */
[----:B------:R-:W-:Y:S01]  /*7f60*/  MOV R11, 0x1f ;  /* 0x0000001f000b7802 */ /* 0x000fe20000000f00 */
[----:B------:R-:W-:-:S07]  /*7f70*/  IMAD.MOV.U32 R15, RZ, RZ, -0x1 ;  /* 0xffffffffff0f7424 */ /* 0x000fce00078e00ff */
[----:B------:R-:W-:Y:S05]  /*7f80*/  WARPSYNC.COLLECTIVE R15, `(.L_x_19817) ;  /* 0x000000000f087348 */ /* 0x000fea0003c00000 */
[----:B------:R0:W1:Y:S02]  /*7f90*/  SHFL.BFLY P6, R14, R13, R12, R11 ;  /* 0x0c00000c0d0e7389 */ /* 0x00006400000c000b */
[----:B01----:R-:W-:Y:S05]  /*7fa0*/  ENDCOLLECTIVE ;  /* 0x000000000000791b */ /* 0x003fea0003800000 */
.L_x_19817:
[----:B------:R-:W-:Y:S05]  /*7fb0*/  BSYNC B1 ;  /* 0x0000000000017941 */ /* 0x000fea0003800000 */
.L_x_19816:
[----:B------:R-:W-:Y:S01]  /*7fc0*/  HFMA2 R12, -RZ, RZ, 0, 4.76837158203125e-07 ;  /* 0x00000008ff0c7431 */ /* 0x000fe200000001ff */
[----:B------:R-:W-:Y:S02]  /*7fd0*/  FMNMX R13, R13, R14, !PT ;  /* 0x0000000e0d0d7209 */ /* 0x000fe40007800000 */
[----:B------:R-:W-:Y:S02]  /*7fe0*/  MOV R11, 0x1f ;  /* 0x0000001f000b7802 */ /* 0x000fe40000000f00 */
[----:B------:R-:W-:-:S07]  /*7ff0*/  MOV R15, 0xffffffff ;  /* 0xffffffff000f7802 */ /* 0x000fce0000000f00 */
[----:B------:R-:W-:Y:S05]  /*8000*/  WARPSYNC.COLLECTIVE R15, `(.L_x_19818) ;  /* 0x000000000f087348 */ /* 0x000fea0003c00000 */
[----:B------:R0:W1:Y:S02]  /*8010*/  SHFL.BFLY P6, R14, R13, R12, R11 ;  /* 0x0c00000c0d0e7389 */ /* 0x00006400000c000b */
[----:B01----:R-:W-:Y:S05]  /*8020*/  ENDCOLLECTIVE ;  /* 0x000000000000791b */ /* 0x003fea0003800000 */
.L_x_19818:
[----:B------:R-:W-:Y:S01]  /*8030*/  HFMA2 R12, -RZ, RZ, 0, 2.384185791015625e-07 ;  /* 0x00000004ff0c7431 */ /* 0x000fe200000001ff */
[----:B------:R-:W-:-:S05]  /*8040*/  FMNMX R0, R13, R14, !PT ;  /* 0x0000000e0d007209 */ /* 0x000fca0007800000 */
[----:B------:R-:W-:-:S07]  /*8050*/  IMAD.MOV.U32 R13, RZ, RZ, R0 ;  /* 0x000000ffff0d7224 */ /* 0x000fce00078e0000 */
[----:B------:R-:W-:Y:S05]  /*8060*/  WARPSYNC.COLLECTIVE R15, `(.L_x_19819) ;  /* 0x000000000f087348 */ /* 0x000fea0003c00000 */
[----:B------:R0:W1:Y:S02]  /*8070*/  SHFL.BFLY P6, R14, R13, R12, R11 ;  /* 0x0c00000c0d0e7389 */ /* 0x00006400000c000b */
[----:B01----:R-:W-:Y:S05]  /*8080*/  ENDCOLLECTIVE ;  /* 0x000000000000791b */ /* 0x003fea0003800000 */
.L_x_19819:
[----:B------:R-:W-:Y:S01]  /*8090*/  HFMA2 R12, -RZ, RZ, 0, 1.1920928955078125e-07 ;  /* 0x00000002ff0c7431 */ /* 0x000fe200000001ff */
[----:B------:R-:W-:-:S04]  /*80a0*/  FMNMX R2, R0, R14, !PT ;  /* 0x0000000e00027209 */ /* 0x000fc80007800000 */
[----:B------:R-:W-:-:S07]  /*80b0*/  MOV R13, R2 ;  /* 0x00000002000d7202 */ /* 0x000fce0000000f00 */
[----:B------:R-:W-:Y:S05]  /*80c0*/  WARPSYNC.COLLECTIVE R15, `(.L_x_19820) ;  /* 0x000000000f087348 */ /* 0x000fea0003c00000 */
[----:B------:R0:W1:Y:S02]  /*80d0*/  SHFL.BFLY P6, R14, R13, R12, R11 ;  /* 0x0c00000c0d0e7389 */ /* 0x00006400000c000b */
[----:B01----:R-:W-:Y:S05]  /*80e0*/  ENDCOLLECTIVE ;  /* 0x000000000000791b */ /* 0x003fea0003800000 */
.L_x_19820:
[----:B------:R-:W-:Y:S02]  /*80f0*/  MOV R12, 0x1 ;  /* 0x00000001000c7802 */ /* 0x000fe40000000f00 */
[----:B------:R-:W-:-:S05]  /*8100*/  FMNMX R3, R2, R14, !PT ;  /* 0x0000000e02037209 */ /* 0x000fca0007800000 */
[----:B------:R-:W-:-:S07]  /*8110*/  IMAD.MOV.U32 R13, RZ, RZ, R3 ;  /* 0x000000ffff0d7224 */ /* 0x000fce00078e0003 */
[----:B------:R-:W-:Y:S05]  /*8120*/  WARPSYNC.COLLECTIVE R15, `(.L_x_19821) ;  /* 0x000000000f087348 */ /* 0x000fea0003c00000 */
[----:B------:R0:W1:Y:S02]  /*8130*/  SHFL.BFLY P6, R14, R13, R12, R11 ;  /* 0x0c00000c0d0e7389 */ /* 0x00006400000c000b */
[----:B01----:R-:W-:Y:S05]  /*8140*/  ENDCOLLECTIVE ;  /* 0x000000000000791b */ /* 0x003fea0003800000 */
.L_x_19821:
        /* <DEDUP_REMOVED lines=63> */
[----:B------:R-:W-:Y:S01]  /*8540*/  SHF.L.U32 R4, R17, 0x17, RZ ;  /* 0x0000001711047819 */ /* 0x000fe200000006ff */
[----:B0-----:R-:W-:Y:S01]  /*8550*/  FMUL R2, R2, R9 ;  /* 0x0000000902027220 */ /* 0x001fe20000400000 */
        /* <DEDUP_REMOVED lines=88> */
[----:B-1----:R-:W-:Y:S01]  /*8ae0*/  FMUL R19, R19, R20 ;  /* 0x0000001413137220 */ /* 0x002fe20000400000 */
[----:B------:R-:W-:Y:S01]  /*8af0*/  SHF.L.U32 R20, R23, 0x17, RZ ;  /* 0x0000001717147819 */ /* 0x000fe200000006ff */
        /* <DEDUP_REMOVED lines=13> */
[----:B------:R-:W-:Y:S02]  /*8bd0*/  IMAD.SHL.U32 R22, R25, 0x800000, RZ ;  /* 0x0080000019167824 */ /* 0x000fe400078e00ff */
[C---:B------:R-:W-:Y:S01]  /*8be0*/  FADD R25, R23.reuse, -12583039 ;  /* 0xcb40007f17197421 */ /* 0x040fe20000000000 */
[----:B------:R-:W-:Y:S01]  /*8bf0*/  FFMA R27, R72, 1.4426950216293334961, -R27 ;  /* 0x3fb8aa3b481b7823 */ /* 0x000fe2000000081b */
[----:B------:R-:W-:Y:S02]  /*8c00*/  SHF.L.U32 R23, R23, 0x17, RZ ;  /* 0x0000001717177819 */ /* 0x000fe400000006ff */
[----:B------:R-:W-:Y:S01]  /*8c10*/  FFMA R25, R30, 1.4426950216293334961, -R25 ;  /* 0x3fb8aa3b1e197823 */ /* 0x000fe20000000819 */
[----:B------:R-:W-:-:S03]  /*8c20*/  FFMA R27, R72, 1.925963033500011079e-08, R27 ;  /* 0x32a57060481b7823 */ /* 0x000fc6000000001b */
[----:B------:R-:W-:-:S03]  /*8c30*/  FFMA R25, R30, 1.925963033500011079e-08, R25 ;  /* 0x32a570601e197823 */ /* 0x000fc60000000019 */
        /* <DEDUP_REMOVED lines=108> */
[----:B------:R-:W-:Y:S01]  /*9300*/  FFMA R12, R13, 1.4426950216293334961, -R12 ;  /* 0x3fb8aa3b0d0c7823 */ /* 0x000fe2000000080c */
[----:B------:R-:W-:Y:S02]  /*9310*/  SHF.L.U32 R14, R14, 0x17, RZ ;  /* 0x000000170e0e7819 */ /* 0x000fe400000006ff */
        /* <DEDUP_REMOVED lines=44> */
.L_x_19822:
[----:B------:R-:W-:Y:S02]  /*95e0*/  IMAD.MOV.U32 R12, RZ, RZ, 0x8 ;  /* 0x00000008ff0c7424 */ /* 0x000fe400078e00ff */
[----:B------:R-:W-:-:S05]  /*95f0*/  FADD R40, R13, R14 ;  /* 0x0000000e0d287221 */ /* 0x000fca0000000000 */
[----:B------:R-:W-:-:S07]  /*9600*/  MOV R13, R40 ;  /* 0x00000028000d7202 */ /* 0x000fce0000000f00 */
[----:B------:R-:W-:Y:S05]  /*9610*/  WARPSYNC.COLLECTIVE R15, `(.L_x_19823) ;  /* 0x000000000f087348 */ /* 0x000fea0003c00000 */
[----:B------:R0:W1:Y:S02]  /*9620*/  SHFL.BFLY P6, R14, R13, R12, R11 ;  /* 0x0c00000c0d0e7389 */ /* 0x00006400000c000b */
[----:B01----:R-:W-:Y:S05]  /*9630*/  ENDCOLLECTIVE ;  /* 0x000000000000791b */ /* 0x003fea0003800000 */
.L_x_19823:
[----:B------:R-:W-:Y:S02]  /*9640*/  HFMA2 R12, -RZ, RZ, 0, 2.384185791015625e-07 ;  /* 0x00000004ff0c7431 */ /* 0x000fe400000001ff */
[----:B------:R-:W-:-:S05]  /*9650*/  FADD R41, R40, R14 ;  /* 0x0000000e28297221 */ /* 0x000fca0000000000 */
[----:B------:R-:W-:-:S07]  /*9660*/  MOV R13, R41 ;  /* 0x00000029000d7202 */ /* 0x000fce0000000f00 */
[----:B------:R-:W-:Y:S05]  /*9670*/  WARPSYNC.COLLECTIVE R15, `(.L_x_19824) ;  /* 0x000000000f087348 */ /* 0x000fea0003c00000 */
[----:B------:R0:W1:Y:S02]  /*9680*/  SHFL.BFLY P6, R14, R13, R12, R11 ;  /* 0x0c00000c0d0e7389 */ /* 0x00006400000c000b */
[----:B01----:R-:W-:Y:S05]  /*9690*/  ENDCOLLECTIVE ;  /* 0x000000000000791b */ /* 0x003fea0003800000 */
.L_x_19824:
[----:B------:R-:W-:Y:S02]  /*96a0*/  IMAD.MOV.U32 R12, RZ, RZ, 0x2 ;  /* 0x00000002ff0c7424 */ /* 0x000fe400078e00ff */
[----:B------:R-:W-:-:S05]  /*96b0*/  FADD R42, R41, R14 ;  /* 0x0000000e292a7221 */ /* 0x000fca0000000000 */
[----:B------:R-:W-:-:S07]  /*96c0*/  MOV R13, R42 ;  /* 0x0000002a000d7202 */ /* 0x000fce0000000f00 */
[----:B------:R-:W-:Y:S05]  /*96d0*/  WARPSYNC.COLLECTIVE R15, `(.L_x_19825) ;  /* 0x000000000f087348 */ /* 0x000fea0003c00000 */
[----:B------:R0:W1:Y:S02]  /*96e0*/  SHFL.BFLY P6, R14, R13, R12, R11 ;  /* 0x0c00000c0d0e7389 */ /* 0x00006400000c000b */
[----:B01----:R-:W-:Y:S05]  /*96f0*/  ENDCOLLECTIVE ;  /* 0x000000000000791b */ /* 0x003fea0003800000 */
.L_x_19825:
[----:B------:R-:W-:Y:S02]  /*9700*/  HFMA2 R12, -RZ, RZ, 0, 5.9604644775390625e-08 ;  /* 0x00000001ff0c7431 */ /* 0x000fe400000001ff */
[----:B------:R-:W-:-:S05]  /*9710*/  FADD R43, R42, R14 ;  /* 0x0000000e2a2b7221 */ /* 0x000fca0000000000 */
[----:B------:R-:W-:-:S07]  /*9720*/  MOV R13, R43 ;  /* 0x0000002b000d7202 */ /* 0x000fce0000000f00 */
[----:B------:R-:W-:Y:S05]  /*9730*/  WARPSYNC.COLLECTIVE R15, `(.L_x_19826) ;  /* 0x000000000f087348 */ /* 0x000fea0003c00000 */
[----:B------:R0:W1:Y:S02]  /*9740*/  SHFL.BFLY P6, R14, R13, R12, R11 ;  /* 0x0c00000c0d0e7389 */ /* 0x00006400000c000b */
[----:B01----:R-:W-:Y:S05]  /*9750*/  ENDCOLLECTIVE ;  /* 0x000000000000791b */ /* 0x003fea0003800000 */
.L_x_19826:
[----:B------:R-:W-:Y:S05]  /*9760*/  BRA `(.L_x_19827) ;  /* 0xffffffc400547947 */ /* 0x000fea000383ffff */
        .weak           $__internal_319_$__cuda_sm3x_div_rn_noftz_f32_slowpath
        .type           $__internal_319_$__cuda_sm3x_div_rn_noftz_f32_slowpath,@function
        .size           $__internal_319_$__cuda_sm3x_div_rn_noftz_f32_slowpath,(.L_x_37696 - $__internal_319_$__cuda_sm3x_div_rn_noftz_f32_slowpath)
$__internal_319_$__cuda_sm3x_div_rn_noftz_f32_slowpath:
        /* <DEDUP_REMOVED lines=34> */
.L_x_19829:
        /* <DEDUP_REMOVED lines=35> */
[C---:B------:R-:W-:Y:S02]  /*9bc0*/  ISETP.NE.AND P1, PT, R48.reuse, RZ, PT ;  /* 0x000000ff3000720c */ /* 0x040fe40003f25270 */
        /* <DEDUP_REMOVED lines=15> */
.L_x_19836:
[----:B------:R-:W-:-:S04]  /*9cc0*/  LOP3.LUT R3, R3, 0x80000000, RZ, 0xc0, !PT ;  /* 0x8000000003037812 */ /* 0x000fc800078ec0ff */
[----:B------:R-:W-:Y:S01]  /*9cd0*/  LOP3.LUT R3, R3, 0x7f800000, RZ, 0xfc, !PT ;  /* 0x7f80000003037812 */ /* 0x000fe200078efcff */
[----:B------:R-:W-:Y:S06]  /*9ce0*/  BRA `(.L_x_19837) ;  /* 0x0000000000047947 */ /* 0x000fec0003800000 */
.L_x_19835:
[----:B------:R-:W-:-:S07]  /*9cf0*/  LEA R3, R42, R3, 0x17 ;  /* 0x000000032a037211 */ /* 0x000fce00078eb8ff */
.L_x_19837:
[----:B------:R-:W-:Y:S05]  /*9d00*/  BSYNC.RECONVERGENT B2 ;  /* 0x0000000000027941 */ /* 0x000fea0003800200 */
.L_x_19834:
[----:B------:R-:W-:Y:S05]  /*9d10*/  BRA `(.L_x_19838) ;  /* 0x0000000000207947 */ /* 0x000fea0003800000 */
.L_x_19833:
[----:B------:R-:W-:-:S04]  /*9d20*/  LOP3.LUT R3, R12, 0x80000000, R3, 0x48, !PT ;  /* 0x800000000c037812 */ /* 0x000fc800078e4803 */
[----:B------:R-:W-:Y:S01]  /*9d30*/  LOP3.LUT R3, R3, 0x7f800000, RZ, 0xfc, !PT ;  /* 0x7f80000003037812 */ /* 0x000fe200078efcff */
[----:B------:R-:W-:Y:S06]  /*9d40*/  BRA `(.L_x_19838) ;  /* 0x0000000000147947 */ /* 0x000fec0003800000 */
.L_x_19832:
[----:B------:R-:W-:Y:S01]  /*9d50*/  LOP3.LUT R3, R12, 0x80000000, R3, 0x48, !PT ;  /* 0x800000000c037812 */ /* 0x000fe200078e4803 */
[----:B------:R-:W-:Y:S06]  /*9d60*/  BRA `(.L_x_19838) ;  /* 0x00000000000c7947 */ /* 0x000fec0003800000 */
.L_x_19831:
[----:B------:R-:W0:Y:S01]  /*9d70*/  MUFU.RSQ R3, -QNAN ;  /* 0xffc0000000037908 */ /* 0x000e220000001400 */
[----:B------:R-:W-:Y:S05]  /*9d80*/  BRA `(.L_x_19838) ;  /* 0x0000000000047947 */ /* 0x000fea0003800000 */
.L_x_19830:
[----:B------:R-:W-:-:S07]  /*9d90*/  FADD.FTZ R3, R3, R12 ;  /* 0x0000000c03037221 */ /* 0x000fce0000010000 */
.L_x_19838:
[----:B------:R-:W-:Y:S05]  /*9da0*/  BSYNC.RECONVERGENT B1 ;  /* 0x0000000000017941 */ /* 0x000fea0003800200 */
.L_x_19828:
[----:B------:R-:W-:Y:S01]  /*9db0*/  HFMA2 R13, -RZ, RZ, 0, 0 ;  /* 0x00000000ff0d7431 */ /* 0x000fe200000001ff */
[----:B------:R-:W-:-:S04]  /*9dc0*/  MOV R12, R40 ;  /* 0x00000028000c7202 */ /* 0x000fc80000000f00 */
[----:B0-----:R-:W-:Y:S05]  /*9dd0*/  RET.REL.NODEC R12 `(_Z15SoftmaxWarpImplI22BroadcastScaleMaskLoadIffbLm2EiE11DirectStoreIffEfLi1ELi32ELi32ELi1ELb0EL9Algorithm0EEvT_T0_ll) ;  /* 0xffffff600c887950 */ /* 0x001fea0003c3ffff */
.L_x_19839:
        /* <DEDUP_REMOVED lines=10> */
.L_x_37696:


//--------------------- .text._Z15SoftmaxWarpImplI22BroadcastScaleMaskLoadIffbLm2EiE11DirectStoreIffEfLi1ELi31ELi32ELi1ELb1EL9Algorithm0EEvT_T0_ll --------------------------
	.section	.text._Z15SoftmaxWarpImplI22BroadcastScaleMaskLoadIffbLm2EiE11DirectStoreIffEfLi1ELi31ELi32ELi1ELb1EL9Algorithm0EEvT_T0_ll,"ax",@progbits
	.align	128
        .global         _Z15SoftmaxWarpImplI22BroadcastScaleMaskLoadIffbLm2EiE11DirectStoreIffEfLi1ELi31ELi32ELi1ELb1EL9Algorithm0EEvT_T0_ll
        .type           _Z15SoftmaxWarpImplI22BroadcastScaleMaskLoadIffbLm2EiE11DirectStoreIffEfLi1ELi31ELi32ELi1ELb1EL9Algorithm0EEvT_T0_ll,@function
        .size           _Z15SoftmaxWarpImplI22BroadcastScaleMaskLoadIffbLm2EiE11DirectStoreIffEfLi1ELi31ELi32ELi1ELb1EL9Algorithm0EEvT_T0_ll,(.L_x_37697 - _Z15SoftmaxWarpImplI22BroadcastScaleMaskLoadIffbLm2EiE11DirectStoreIffEfLi1ELi31ELi32ELi1ELb1EL9Algorithm0EEvT_T0_ll)
        .other          _Z15SoftmaxWarpImplI22BroadcastScaleMaskLoadIffbLm2EiE11DirectStoreIffEfLi1ELi31ELi32ELi1ELb1EL9Algorithm0EEvT_T0_ll,@"STO_CUDA_ENTRY STV_DEFAULT"
_Z15SoftmaxWarpImplI22BroadcastScaleMaskLoadIffbLm2EiE11DirectStoreIffEfLi1ELi31ELi32ELi1ELb1EL9Algorithm0EEvT_T0_ll:
.text._Z15SoftmaxWarpImplI22BroadcastScaleMaskLoadIffbLm2EiE11DirectStoreIffEfLi1ELi31ELi32ELi1ELb1EL9Algorithm0EEvT_T0_ll:
        /* <DEDUP_REMOVED lines=29> */
.L_x_19840:
        /* <DEDUP_REMOVED lines=22> */
.L_x_19967:
[----:B0-----:R-:W0:Y:S01]  /*0330*/  LDC.64 R2, c[0x0][0x3f0] ;  /* 0x0000fc00ff027b82 */ /* 0x001e220000000a00 */
[C---:B------:R-:W-:Y:S01]  /*0340*/  VIADD R7, R59.reuse, 0x60 ;  /* 0x000000603b077836 */ /* 0x040fe20000000000 */
        /* <DEDUP_REMOVED lines=12> */
[-C--:B------:R-:W-:Y:S02]  /*0410*/  ISETP.GE.AND.EX P2, PT, RZ, R3.reuse, PT, P2 ;  /* 0x00000003ff00720c */ /* 0x080fe40003f46320 */
[----:B------:R-:W-:-:S02]  /*0420*/  ISETP.GE.AND.EX P1, PT, RZ, R3, PT, P1 ;  /* 0x00000003ff00720c */ /* 0x000fc40003f26310 */
[----:B------:R-:W-:Y:S01]  /*0430*/  ISETP.GE.AND.EX P4, PT, RZ, R3, PT, P4 ;  /* 0x00000003ff00720c */ /* 0x000fe20003f86340 */
[----:B--2---:R-:W-:-:S12]  /*0440*/  @P0 BRA `(.L_x_19843) ;  /* 0x0000000000d00947 */ /* 0x004fd80003800000 */
[----:B------:R-:W0:Y:S01]  /*0450*/  LDC R4, c[0x0][0x3a8] ;  /* 0x0000ea00ff047b82 */ /* 0x000e220000000800 */
[----:B------:R-:W-:Y:S01]  /*0460*/  IMAD R19, R46, UR50, R59 ;  /* 0x000000322e137c24 */ /* 0x000fe2000f8e023b */
[C---:B-1----:R-:W-:Y:S02]  /*0470*/  R2UR UR6, R38.reuse ;  /* 0x00000000260672ca */ /* 0x042fe400000e0000 */
        /* <DEDUP_REMOVED lines=14> */
[----:B------:R-:W-:Y:S01]  /*0560*/  SHF.R.S64 R10, RZ, 0x1e, R19 ;  /* 0x0000001eff0a7819 */ /* 0x000fe20000001013 */
        /* <DEDUP_REMOVED lines=34> */
.L_x_19843:
[----:B------:R-:W-:Y:S05]  /*0790*/  BSYNC.RECONVERGENT B1 ;  /* 0x0000000000017941 */ /* 0x000fea0003800200 */
.L_x_19842:
[----:B------:R-:W-:Y:S04]  /*07a0*/  BSSY.RECONVERGENT B1, `(.L_x_19844) ;  /* 0x0000036000017945 */ /* 0x000fe80003800200 */
[----:B------:R-:W-:Y:S05]  /*07b0*/  @P3 BRA `(.L_x_19845) ;  /* 0x0000000000d03947 */ /* 0x000fea0003800000 */
        /* <DEDUP_REMOVED lines=28> */
[----:B------:R-:W-:-:S07]  /*0980*/  @P5 VIADD R0, R0, 0x1 ;  /* 0x0000000100005836 */ /* 0x000fce0000000000 */
[----:B------:R-:W-:Y:S01]  /*0990*/  @!P3 IMAD.MOV R0, RZ, RZ, -R0 ;  /* 0x000000ffff00b224 */ /* 0x000fe200078e0a00 */
[----:B------:R-:W-:Y:S02]  /*09a0*/  @!P6 LOP3.LUT R0, RZ, R6, RZ, 0x33, !PT ;  /* 0x00000006ff00e212 */ /* 0x000fe400078e33ff */
[----:B0-----:R-:W-:Y:S02]  /*09b0*/  ISETP.NE.U32.AND P3, PT, R10, 0x1, PT ;  /* 0x000000010a00780c */ /* 0x001fe40003f65070 */
[----:B------:R-:W-:Y:S02]  /*09c0*/  IADD3 R4, PT, PT, -R0, RZ, RZ ;  /* 0x000000ff00047210 */ /* 0x000fe40007ffe1ff */
[----:B-1----:R-:W-:Y:S02]  /*09d0*/  ISETP.NE.U32.AND P5, PT, R14, 0x1, PT ;  /* 0x000000010e00780c */ /* 0x002fe40003fa5070 */
[----:B------:R-:W-:Y:S01]  /*09e0*/  ISETP.NE.AND.EX P3, PT, R11, RZ, PT, P3 ;  /* 0x000000ff0b00720c */ /* 0x000fe20003f65330 */
[----:B------:R-:W-:Y:S01]  /*09f0*/  IMAD R4, R6, R4, R17 ;  /* 0x0000000406047224 */ /* 0x000fe200078e0211 */
[----:B------:R-:W-:-:S02]  /*0a00*/  ISETP.NE.AND.EX P5, PT, R15, RZ, PT, P5 ;  /* 0x000000ff0f00720c */ /* 0x000fc40003fa5350 */
[----:B------:R-:W-:Y:S02]  /*0a10*/  SHF.R.S64 R10, RZ, 0x1e, R17 ;  /* 0x0000001eff0a7819 */ /* 0x000fe40000001011 */
[----:B------:R-:W-:Y:S02]  /*0a20*/  SEL R0, R0, RZ, P5 ;  /* 0x000000ff00007207 */ /* 0x000fe40002800000 */
[----:B------:R-:W-:-:S03]  /*0a30*/  SEL R4, R4, RZ, P3 ;  /* 0x000000ff04047207 */ /* 0x000fc60001800000 */
        /* <DEDUP_REMOVED lines=12> */
.L_x_19845:
[----:B------:R-:W-:Y:S05]  /*0b00*/  BSYNC.RECONVERGENT B1 ;  /* 0x0000000000017941 */ /* 0x000fea0003800200 */
.L_x_19844:
        /* <DEDUP_REMOVED lines=36> */
[----:B------:R-:W-:Y:S02]  /*0d50*/  @!P3 LOP3.LUT R0, RZ, R6, RZ, 0x33, !PT ;  /* 0x00000006ff00b212 */ /* 0x000fe400078e33ff */
[----:B0-----:R-:W-:-:S03]  /*0d60*/  ISETP.NE.U32.AND P3, PT, R10, 0x1, PT ;  /* 0x000000010a00780c */ /* 0x001fc60003f65070 */
        /* <DEDUP_REMOVED lines=17> */
.L_x_19847:
[----:B------:R-:W-:Y:S05]  /*0e80*/  BSYNC.RECONVERGENT B1 ;  /* 0x0000000000017941 */ /* 0x000fea0003800200 */
.L_x_19846:
        /* <DEDUP_REMOVED lines=36> */
[----:B------:R-:W-:-:S04]  /*10d0*/  @!P2 LOP3.LUT R0, RZ, R6, RZ, 0x33, !PT ;  /* 0x00000006ff00a212 */ /* 0x000fc800078e33ff */
[----:B------:R-:W-:Y:S02]  /*10e0*/  IADD3 R4, PT, PT, -R0, RZ, RZ ;  /* 0x000000ff00047210 */ /* 0x000fe40007ffe1ff */
[----:B-1----:R-:W-:-:S03]  /*10f0*/  ISETP.NE.U32.AND P2, PT, R16, 0x1, PT ;  /* 0x000000011000780c */ /* 0x002fc60003f45070 */
[--C-:B------:R-:W-:Y:S01]  /*1100*/  IMAD R4, R6, R4, R15.reuse ;  /* 0x0000000406047224 */ /* 0x100fe200078e020f */
[----:B------:R-:W-:Y:S02]  /*1110*/  ISETP.NE.AND.EX P2, PT, R17, RZ, PT, P2 ;  /* 0x000000ff1100720c */ /* 0x000fe40003f45320 */
        /* <DEDUP_REMOVED lines=15> */
.L_x_19849:
[----:B------:R-:W-:Y:S05]  /*1210*/  BSYNC.RECONVERGENT B1 ;  /* 0x0000000000017941 */ /* 0x000fea0003800200 */
.L_x_19848:
[----:B------:R-:W-:Y:S01]  /*1220*/  BSSY.RECONVERGENT B1, `(.L_x_19850) ;  /* 0x0000039000017945 */ /* 0x000fe20003800200 */
[----:B------:R-:W-:Y:S02]  /*1230*/  VIADD R15, R59, 0xc0 ;  /* 0x000000c03b0f7836 */ /* 0x000fe40000000000 */
[----:B------:R-:W-:Y:S01]  /*1240*/  IMAD.MOV.U32 R68, RZ, RZ, -0x800000 ;  /* 0xff800000ff447424 */ /* 0x000fe200078e00ff */
[----:B------:R-:W-:Y:S06]  /*1250*/  @P4 BRA `(.L_x_19851) ;  /* 0x0000000000d44947 */ /* 0x000fec0003800000 */
        /* <DEDUP_REMOVED lines=34> */
[----:B------:R-:W-:Y:S02]  /*1480*/  @!P2 LOP3.LUT R0, RZ, R9, RZ, 0x33, !PT ;  /* 0x00000009ff00a212 */ /* 0x000fe400078e33ff */
[----:B0-----:R-:W-:Y:S02]  /*1490*/  ISETP.NE.U32.AND P2, PT, R16, 0x1, PT ;  /* 0x000000011000780c */ /* 0x001fe40003f45070 */
[----:B------:R-:W-:-:S02]  /*14a0*/  IADD3 R5, PT, PT, -R0, RZ, RZ ;  /* 0x000000ff00057210 */ /* 0x000fc40007ffe1ff */
        /* <DEDUP_REMOVED lines=16> */
.L_x_19851:
[----:B------:R-:W-:Y:S05]  /*15b0*/  BSYNC.RECONVERGENT B1 ;  /* 0x0000000000017941 */ /* 0x000fea0003800200 */
.L_x_19850:
        /* <DEDUP_REMOVED lines=71> */
.L_x_19853:
[----:B------:R-:W-:Y:S05]  /*1a30*/  BSYNC.RECONVERGENT B1 ;  /* 0x0000000000017941 */ /* 0x000fea0003800200 */
.L_x_19852:
        /* <DEDUP_REMOVED lines=35> */
[----:B------:R-:W-:-:S03]  /*1c70*/  ISETP.NE.AND.EX P5, PT, R11, RZ, PT, P5 ;  /* 0x000000ff0b00720c */ /* 0x000fc60003fa5350 */
[----:B------:R-:W-:Y:S02]  /*1c80*/  @!P2 LOP3.LUT R0, RZ, R12, RZ, 0x33, !PT ;  /* 0x0000000cff00a212 */ /* 0x000fe400078e33ff */
[----:B0-----:R-:W-:Y:S02]  /*1c90*/  ISETP.NE.U32.AND P2, PT, R14, 0x1, PT ;  /* 0x000000010e00780c */ /* 0x001fe40003f45070 */
[----:B------:R-:W-:Y:S02]  /*1ca0*/  IADD3 R8, PT, PT, -R0, RZ, RZ ;  /* 0x000000ff00087210 */ /* 0x000fe40007ffe1ff */
        /* <DEDUP_REMOVED lines=16> */
.L_x_19855:
[----:B------:R-:W-:Y:S05]  /*1db0*/  BSYNC.RECONVERGENT B1 ;  /* 0x0000000000017941 */ /* 0x000fea0003800200 */
.L_x_19854:
        /* <DEDUP_REMOVED lines=34> */
[----:B0-----:R-:W-:Y:S02]  /*1fe0*/  ISETP.NE.U32.AND P1, PT, R10, 0x1, PT ;  /* 0x000000010a00780c */ /* 0x001fe40003f25070 */
[----:B-1----:R-:W-:Y:S01]  /*1ff0*/  ISETP.NE.U32.AND P2, PT, R14, 0x1, PT ;  /* 0x000000010e00780c */ /* 0x002fe20003f45070 */
[----:B------:R-:W-:Y:S01]  /*2000*/  IMAD.MOV R8, RZ, RZ, -R0 ;  /* 0x000000ffff087224 */ /* 0x000fe200078e0a00 */
[----:B------:R-:W-:Y:S02]  /*2010*/  ISETP.NE.AND.EX P1, PT, R11, RZ, PT, P1 ;  /* 0x000000ff0b00720c */ /* 0x000fe40003f25310 */
[----:B------:R-:W-:Y:S01]  /*2020*/  ISETP.NE.AND.EX P2, PT, R15, RZ, PT, P2 ;  /* 0x000000ff0f00720c */ /* 0x000fe20003f45320 */
[--C-:B------:R-:W-:Y:S01]  /*2030*/  IMAD R8, R12, R8, R17.reuse ;  /* 0x000000080c087224 */ /* 0x100fe200078e0211 */
[----:B------:R-:W-:-:S02]  /*2040*/  SHF.R.S64 R10, RZ, 0x1e, R17 ;  /* 0x0000001eff0a7819 */ /* 0x000fc40000001011 */
        /* <DEDUP_REMOVED lines=14> */
.L_x_19857:
[----:B------:R-:W-:Y:S05]  /*2130*/  BSYNC.RECONVERGENT B1 ;  /* 0x0000000000017941 */ /* 0x000fea0003800200 */
.L_x_19856:
        /* <DEDUP_REMOVED lines=56> */
.L_x_19859:
[----:B------:R-:W-:Y:S05]  /*24c0*/  BSYNC.RECONVERGENT B1 ;  /* 0x0000000000017941 */ /* 0x000fea0003800200 */
.L_x_19858:
        /* <DEDUP_REMOVED lines=57> */
.L_x_19861:
[----:B------:R-:W-:Y:S05]  /*2860*/  BSYNC.RECONVERGENT B1 ;  /* 0x0000000000017941 */ /* 0x000fea0003800200 */
.L_x_19860:
        /* <DEDUP_REMOVED lines=57> */
.L_x_19863:
[----:B------:R-:W-:Y:S05]  /*2c00*/  BSYNC.RECONVERGENT B1 ;  /* 0x0000000000017941 */ /* 0x000fea0003800200 */
.L_x_19862:
        /* <DEDUP_REMOVED lines=33> */
[----:B------:R-:W-:Y:S02]  /*2e20*/  IMAD.HI.U32 R0, R10, R9, RZ ;  /* 0x000000090a007227 */ /* 0x000fe400078e00ff */
[----:B------:R-:W1:Y:S02]  /*2e30*/  LDC.64 R18, c[0x0][0x390] ;  /* 0x0000e400ff127b82 */ /* 0x000e640000000a00 */
        /* <DEDUP_REMOVED lines=15> */
[----:B------:R-:W-:-:S03]  /*2f30*/  ISETP.NE.AND.EX P5, PT, R15, RZ, PT, P5 ;  /* 0x000000ff0f00720c */ /* 0x000fc60003fa5350 */
[----:B------:R-:W-:-:S05]  /*2f40*/  IMAD R9, R17, R9, R12 ;  /* 0x0000000911097224 */ /* 0x000fca00078e020c */
        /* <DEDUP_REMOVED lines=16> */
.L_x_19865:
[----:B------:R-:W-:Y:S05]  /*3050*/  BSYNC.RECONVERGENT B1 ;  /* 0x0000000000017941 */ /* 0x000fea0003800200 */
.L_x_19864:
        /* <DEDUP_REMOVED lines=19> */
[----:B------:R-:W-:Y:S01]  /*3190*/  MOV R7, R17 ;  /* 0x0000001100077202 */ /* 0x000fe20000000f00 */
        /* <DEDUP_REMOVED lines=14> */
[----:B0-----:R-:W-:Y:S02]  /*3280*/  ISETP.NE.U32.AND P5, PT, R14, 0x1, PT ;  /* 0x000000010e00780c */ /* 0x001fe40003fa5070 */
[----:B------:R-:W-:Y:S02]  /*3290*/  SHF.R.S64 R14, RZ, 0x1e, R12 ;  /* 0x0000001eff0e7819 */ /* 0x000fe4000000100c */
[----:B------:R-:W-:Y:S02]  /*32a0*/  ISETP.NE.AND.EX P5, PT, R15, RZ, PT, P5 ;  /* 0x000000ff0f00720c */ /* 0x000fe40003fa5350 */
[----:B------:R-:W-:Y:S02]  /*32b0*/  @!P1 LOP3.LUT R0, RZ, R9, RZ, 0x33, !PT ;  /* 0x00000009ff009212 */ /* 0x000fe400078e33ff */
[----:B-1----:R-:W-:Y:S02]  /*32c0*/  ISETP.NE.U32.AND P1, PT, R16, 0x1, PT ;  /* 0x000000011000780c */ /* 0x002fe40003f25070 */
        /* <DEDUP_REMOVED lines=17> */
.L_x_19867:
[----:B------:R-:W-:Y:S05]  /*33e0*/  BSYNC.RECONVERGENT B1 ;  /* 0x0000000000017941 */ /* 0x000fea0003800200 */
.L_x_19866:
        /* <DEDUP_REMOVED lines=17> */
[----:B------:R-:W-:-:S04]  /*3500*/  IMAD R7, R7, R16, RZ ;  /* 0x0000001007077224 */ /* 0x000fc800078e02ff */
        /* <DEDUP_REMOVED lines=22> */
[----:B------:R-:W-:Y:S01]  /*3670*/  SEL R0, R0, RZ, P5 ;  /* 0x000000ff00007207 */ /* 0x000fe20002800000 */
[--C-:B------:R-:W-:Y:S01]  /*3680*/  IMAD R7, R9, R7, R12.reuse ;  /* 0x0000000709077224 */ /* 0x100fe200078e020c */
[----:B------:R-:W-:-:S03]  /*3690*/  SHF.R.S64 R10, RZ, 0x1e, R12 ;  /* 0x0000001eff0a7819 */ /* 0x000fc6000000100c */
        /* <DEDUP_REMOVED lines=13> */
.L_x_19869:
[----:B------:R-:W-:Y:S05]  /*3770*/  BSYNC.RECONVERGENT B1 ;  /* 0x0000000000017941 */ /* 0x000fea0003800200 */
.L_x_19868:
[----:B------:R-:W-:Y:S01]  /*3780*/  BSSY.RECONVERGENT B1, `(.L_x_19870) ;  /* 0x0000038000017945 */ /* 0x000fe20003800200 */
[----:B------:R-:W-:-:S03]  /*3790*/  MOV R54, 0xff800000 ;  /* 0xff80000000367802 */ /* 0x000fc60000000f00 */
[----:B------:R-:W-:Y:S05]  /*37a0*/  @P2 BRA `(.L_x_19871) ;  /* 0x0000000000d42947 */ /* 0x000fea0003800000 */
[----:B------:R-:W0:Y:S01]  /*37b0*/  LDC R7, c[0x0][0x3a8] ;  /* 0x0000ea00ff077b82 */ /* 0x000e220000000800 */
[----:B------:R-:W-:Y:S02]  /*37c0*/  HFMA2 R10, -RZ, RZ, 0, 0 ;  /* 0x00000000ff0a7431 */ /* 0x000fe400000001ff */
[----:B------:R-:W-:Y:S01]  /*37d0*/  IMAD R12, R46, UR50, R5 ;  /* 0x000000322e0c7c24 */ /* 0x000fe2000f8e0205 */
[C---:B-1----:R-:W-:Y:S02]  /*37e0*/  R2UR UR6, R38.reuse ;  /* 0x00000000260672ca */ /* 0x042fe400000e0000 */
[C---:B------:R-:W-:Y:S02]  /*37f0*/  R2UR UR7, R39.reuse ;  /* 0x00000000270772ca */ /* 0x040fe400000e0000 */
        /* <DEDUP_REMOVED lines=26> */
[----:B------:R-:W-:Y:S02]  /*39a0*/  SHF.R.S64 R10, RZ, 0x1e, R12 ;  /* 0x0000001eff0a7819 */ /* 0x000fe4000000100c */
[----:B------:R-:W-:Y:S02]  /*39b0*/  ISETP.NE.AND.EX P1, PT, R11, RZ, PT, P1 ;  /* 0x000000ff0b00720c */ /* 0x000fe40003f25310 */
[----:B------:R-:W-:Y:S02]  /*39c0*/  @!P5 IADD3 R0, PT, PT, -R0, RZ, RZ ;  /* 0x000000ff0000d210 */ /* 0x000fe40007ffe1ff */
[----:B------:R-:W-:Y:S02]  /*39d0*/  @!P2 LOP3.LUT R0, RZ, R7, RZ, 0x33, !PT ;  /* 0x00000007ff00a212 */ /* 0x000fe400078e33ff */
[----:B-1----:R-:W-:-:S03]  /*39e0*/  ISETP.NE.U32.AND P2, PT, R14, 0x1, PT ;  /* 0x000000010e00780c */ /* 0x002fc60003f45070 */
        /* <DEDUP_REMOVED lines=17> */
.L_x_19871:
[----:B------:R-:W-:Y:S05]  /*3b00*/  BSYNC.RECONVERGENT B1 ;  /* 0x0000000000017941 */ /* 0x000fea0003800200 */
.L_x_19870:
        /* <DEDUP_REMOVED lines=43> */
[----:B------:R-:W-:Y:S02]  /*3dc0*/  ISETP.NE.AND.EX P3, PT, R11, RZ, PT, P3 ;  /* 0x000000ff0b00720c */ /* 0x000fe40003f65330 */
[--C-:B------:R-:W-:Y:S01]  /*3dd0*/  SHF.R.S64 R10, RZ, 0x1e, R12.reuse ;  /* 0x0000001eff0a7819 */ /* 0x100fe2000000100c */
        /* <DEDUP_REMOVED lines=17> */
.L_x_19873:
[----:B------:R-:W-:Y:S05]  /*3ef0*/  BSYNC.RECONVERGENT B1 ;  /* 0x0000000000017941 */ /* 0x000fea0003800200 */
.L_x_19872:
        /* <DEDUP_REMOVED lines=57> */
.L_x_19875:
[----:B------:R-:W-:Y:S05]  /*4290*/  BSYNC.RECONVERGENT B1 ;  /* 0x0000000000017941 */ /* 0x000fea0003800200 */
.L_x_19874:
        /* <DEDUP_REMOVED lines=60> */
.L_x_19877:
[----:B------:R-:W-:Y:S05]  /*4660*/  BSYNC.RECONVERGENT B1 ;  /* 0x0000000000017941 */ /* 0x000fea0003800200 */
.L_x_19876:
[----:B------:R-:W-:Y:S01]  /*4670*/  BSSY.RECONVERGENT B1, `(.L_x_19878) ;  /* 0x000003a000017945 */ /* 0x000fe20003800200 */
[----:B------:R-:W-:Y:S01]  /*4680*/  ISETP.GE.U32.AND P5, PT, R5, R2, PT ;  /* 0x000000020500720c */ /* 0x000fe20003fa6070 */
[----:B------:R-:W-:Y:S01]  /*4690*/  IMAD.MOV.U32 R40, RZ, RZ, -0x800000 ;  /* 0xff800000ff287424 */ /* 0x000fe200078e00ff */
[----:B------:R-:W-:Y:S01]  /*46a0*/  IADD3 R7, PT, PT, R59, 0x300, RZ ;  /* 0x000003003b077810 */ /* 0x000fe20007ffe0ff */
        /* <DEDUP_REMOVED lines=54> */
.L_x_19879:
[----:B------:R-:W-:Y:S05]  /*4a10*/  BSYNC.RECONVERGENT B1 ;  /* 0x0000000000017941 */ /* 0x000fea0003800200 */
.L_x_19878:
[-C--:B------:R-:W-:Y:S01]  /*4a20*/  ISETP.GE.AND.EX P1, PT, RZ, R3.reuse, PT, P1 ;  /* 0x00000003ff00720c */ /* 0x080fe20003f26310 */
[----:B------:R-:W-:Y:S01]  /*4a30*/  BSSY.RECONVERGENT B1, `(.L_x_19880) ;  /* 0x0000043000017945 */ /* 0x000fe20003800200 */
[----:B------:R-:W-:Y:S01]  /*4a40*/  ISETP.GE.U32.AND P6, PT, R7, R2, PT ;  /* 0x000000020700720c */ /* 0x000fe20003fc6070 */
[----:B------:R-:W-:Y:S01]  /*4a50*/  IMAD.MOV.U32 R30, RZ, RZ, -0x800000 ;  /* 0xff800000ff1e7424 */ /* 0x000fe200078e00ff */
[-C--:B------:R-:W-:Y:S01]  /*4a60*/  ISETP.GE.AND.EX P2, PT, RZ, R3.reuse, PT, P2 ;  /* 0x00000003ff00720c */ /* 0x080fe20003f46320 */
[----:B------:R-:W-:Y:S01]  /*4a70*/  IMAD.MOV.U32 R26, RZ, RZ, -0x800000 ;  /* 0xff800000ff1a7424 */ /* 0x000fe200078e00ff */
[-C--:B------:R-:W-:Y:S01]  /*4a80*/  ISETP.GE.AND.EX P3, PT, RZ, R3.reuse, PT, P3 ;  /* 0x00000003ff00720c */ /* 0x080fe20003f66330 */
[----:B------:R-:W-:Y:S01]  /*4a90*/  VIADD R9, R59, 0x320 ;  /* 0x000003203b097836 */ /* 0x000fe20000000000 */
        /* <DEDUP_REMOVED lines=21> */
[----:B------:R-:W-:-:S04]  /*4bf0*/  IMAD R11, R11, R16, RZ ;  /* 0x000000100b0b7224 */ /* 0x000fc800078e02ff */
[----:B------:R-:W-:Y:S01]  /*4c00*/  IMAD.HI.U32 R12, R15, R11, R14 ;  /* 0x0000000b0f0c7227 */ /* 0x000fe200078e000e */
[----:B------:R-:W-:Y:S01]  /*4c10*/  MOV R11, R17 ;  /* 0x00000011000b7202 */ /* 0x000fe20000000f00 */
        /* <DEDUP_REMOVED lines=36> */
.L_x_19881:
[----:B------:R-:W-:Y:S05]  /*4e60*/  BSYNC.RECONVERGENT B1 ;  /* 0x0000000000017941 */ /* 0x000fea0003800200 */
.L_x_19880:
[----:B------:R-:W-:Y:S04]  /*4e70*/  BSSY.RECONVERGENT B1, `(.L_x_19882) ;  /* 0x0000037000017945 */ /* 0x000fe80003800200 */
        /* <DEDUP_REMOVED lines=29> */
[----:B------:R-:W-:Y:S01]  /*5050*/  @P1 VIADD R0, R0, 0x1 ;  /* 0x0000000100001836 */ /* 0x000fe20000000000 */
[----:B------:R-:W-:-:S06]  /*5060*/  ISETP.NE.AND P1, PT, R19, RZ, PT ;  /* 0x000000ff1300720c */ /* 0x000fcc0003f25270 */
[----:B------:R-:W-:Y:S02]  /*5070*/  @!P2 IADD3 R0, PT, PT, -R0, RZ, RZ ;  /* 0x000000ff0000a210 */ /* 0x000fe40007ffe1ff */
[----:B0-----:R-:W-:Y:S02]  /*5080*/  ISETP.NE.U32.AND P2, PT, R14, 0x1, PT ;  /* 0x000000010e00780c */ /* 0x001fe40003f45070 */
[----:B------:R-:W-:Y:S02]  /*5090*/  SHF.R.S64 R14, RZ, 0x1e, R18 ;  /* 0x0000001eff0e7819 */ /* 0x000fe40000001012 */
[----:B------:R-:W-:Y:S02]  /*50a0*/  ISETP.NE.AND.EX P2, PT, R15, RZ, PT, P2 ;  /* 0x000000ff0f00720c */ /* 0x000fe40003f45320 */
        /* <DEDUP_REMOVED lines=19> */
.L_x_19883:
[----:B------:R-:W-:Y:S05]  /*51e0*/  BSYNC.RECONVERGENT B1 ;  /* 0x0000000000017941 */ /* 0x000fea0003800200 */
.L_x_19882:
        /* <DEDUP_REMOVED lines=35> */
[----:B------:R-:W-:Y:S01]  /*5420*/  SHF.R.S64 R14, RZ, 0x1e, R18 ;  /* 0x0000001eff0e7819 */ /* 0x000fe20000001012 */
[----:B------:R-:W-:Y:S01]  /*5430*/  IMAD.MOV R11, RZ, RZ, -R0 ;  /* 0x000000ffff0b7224 */ /* 0x000fe200078e0a00 */
[----:B-1----:R-:W-:Y:S02]  /*5440*/  ISETP.NE.U32.AND P2, PT, R16, 0x1, PT ;  /* 0x000000011000780c */ /* 0x002fe40003f45070 */
[----:B------:R-:W-:Y:S01]  /*5450*/  ISETP.NE.AND.EX P1, PT, R15, RZ, PT, P1 ;  /* 0x000000ff0f00720c */ /* 0x000fe20003f25310 */
[----:B------:R-:W-:Y:S01]  /*5460*/  IMAD R11, R19, R11, R18 ;  /* 0x0000000b130b7224 */ /* 0x000fe200078e0212 */
[----:B------:R-:W-:-:S04]  /*5470*/  ISETP.NE.AND.EX P2, PT, R17, RZ, PT, P2 ;  /* 0x000000ff1100720c */ /* 0x000fc80003f45320 */
        /* <DEDUP_REMOVED lines=14> */
.L_x_19885:
[----:B------:R-:W-:Y:S05]  /*5560*/  BSYNC.RECONVERGENT B1 ;  /* 0x0000000000017941 */ /* 0x000fea0003800200 */
.L_x_19884:
        /* <DEDUP_REMOVED lines=35> */
[----:B------:R-:W-:Y:S01]  /*57a0*/  @!P3 IMAD.MOV R0, RZ, RZ, -R0 ;  /* 0x000000ffff00b224 */ /* 0x000fe200078e0a00 */
[----:B------:R-:W-:-:S04]  /*57b0*/  @!P2 LOP3.LUT R0, RZ, R19, RZ, 0x33, !PT ;  /* 0x00000013ff00a212 */ /* 0x000fc800078e33ff */
[----:B------:R-:W-:Y:S02]  /*57c0*/  IADD3 R11, PT, PT, -R0, RZ, RZ ;  /* 0x000000ff000b7210 */ /* 0x000fe40007ffe1ff */
[----:B-1----:R-:W-:-:S03]  /*57d0*/  ISETP.NE.U32.AND P2, PT, R16, 0x1, PT ;  /* 0x000000011000780c */ /* 0x002fc60003f45070 */
        /* <DEDUP_REMOVED lines=16> */
.L_x_19887:
[----:B------:R-:W-:Y:S05]  /*58e0*/  BSYNC.RECONVERGENT B1 ;  /* 0x0000000000017941 */ /* 0x000fea0003800200 */
.L_x_19886:
[----:B------:R-:W-:Y:S04]  /*58f0*/  BSSY.RECONVERGENT B1, `(.L_x_19888) ;  /* 0x0000037000017945 */ /* 0x000fe80003800200 */
        /* <DEDUP_REMOVED lines=17> */
[----:B------:R-:W-:Y:S02]  /*5a10*/  IMAD.MOV.U32 R5, RZ, RZ, R16 ;  /* 0x000000ffff057224 */ /* 0x000fe400078e0010 */
[----:B------:R-:W0:Y:S02]  /*5a20*/  LDC.64 R16, c[0x0][0x398] ;  /* 0x0000e600ff107b82 */ /* 0x000e240000000a00 */
        /* <DEDUP_REMOVED lines=13> */
[----:B0-----:R-:W-:-:S04]  /*5b00*/  ISETP.NE.U32.AND P1, PT, R16, 0x1, PT ;  /* 0x000000011000780c */ /* 0x001fc80003f25070 */
        /* <DEDUP_REMOVED lines=21> */
.L_x_19889:
[----:B------:R-:W-:Y:S05]  /*5c60*/  BSYNC.RECONVERGENT B1 ;  /* 0x0000000000017941 */ /* 0x000fea0003800200 */
.L_x_19888:
        /* <DEDUP_REMOVED lines=34> */
[----:B0-----:R-:W-:Y:S02]  /*5e90*/  ISETP.NE.U32.AND P1, PT, R14, 0x1, PT ;  /* 0x000000010e00780c */ /* 0x001fe40003f25070 */
[----:B------:R-:W-:Y:S02]  /*5ea0*/  SHF.R.S64 R14, RZ, 0x1e, R16 ;  /* 0x0000001eff0e7819 */ /* 0x000fe40000001010 */
[----:B------:R-:W-:Y:S01]  /*5eb0*/  ISETP.NE.AND.EX P1, PT, R15, RZ, PT, P1 ;  /* 0x000000ff0f00720c */ /* 0x000fe20003f25310 */
        /* <DEDUP_REMOVED lines=20> */
.L_x_19891:
[----:B------:R-:W-:Y:S05]  /*6000*/  BSYNC.RECONVERGENT B1 ;  /* 0x0000000000017941 */ /* 0x000fea0003800200 */
.L_x_19890:
[C---:B------:R-:W-:Y:S01]  /*6010*/  VIADD R15, R59.reuse, 0x360 ;  /* 0x000003603b0f7836 */ /* 0x040fe20000000000 */
[C---:B------:R-:W-:Y:S01]  /*6020*/  IADD3 R11, PT, PT, R59.reuse, 0x380, RZ ;  /* 0x000003803b0b7810 */ /* 0x040fe20007ffe0ff */
[C---:B------:R-:W-:Y:S01]  /*6030*/  VIADD R7, R59.reuse, 0x3a0 ;  /* 0x000003a03b077836 */ /* 0x040fe20000000000 */
[----:B------:R-:W-:Y:S01]  /*6040*/  IADD3 R5, PT, PT, R59, 0x3c0, RZ ;  /* 0x000003c03b057810 */ /* 0x000fe20007ffe0ff */
[----:B------:R-:W-:Y:S01]  /*6050*/  BSSY.RECONVERGENT B1, `(.L_x_19892) ;  /* 0x0000045000017945 */ /* 0x000fe20003800200 */
[----:B------:R-:W0:Y:S01]  /*6060*/  S2R R59, SR_TID.X ;  /* 0x00000000003b7919 */ /* 0x000e220000002100 */
[-C--:B------:R-:W-:Y:S01]  /*6070*/  ISETP.GE.U32.AND P5, PT, R9, R2.reuse, PT ;  /* 0x000000020900720c */ /* 0x080fe20003fa6070 */
[----:B------:R-:W-:Y:S01]  /*6080*/  IMAD.MOV.U32 R32, RZ, RZ, -0x800000 ;  /* 0xff800000ff207424 */ /* 0x000fe200078e00ff */
[----:B------:R-:W-:Y:S02]  /*6090*/  ISETP.GE.U32.AND P2, PT, R17, R2, PT ;  /* 0x000000021100720c */ /* 0x000fe40003f46070 */
[----:B------:R-:W-:-:S02]  /*60a0*/  ISETP.GE.AND.EX P5, PT, RZ, R3, PT, P5 ;  /* 0x00000003ff00720c */ /* 0x000fc40003fa6350 */
[-C--:B------:R-:W-:Y:S02]  /*60b0*/  ISETP.GE.U32.AND P1, PT, R15, R2.reuse, PT ;  /* 0x000000020f00720c */ /* 0x080fe40003f26070 */
[-C--:B------:R-:W-:Y:S02]  /*60c0*/  ISETP.GE.U32.AND P6, PT, R11, R2.reuse, PT ;  /* 0x000000020b00720c */ /* 0x080fe40003fc6070 */
[-C--:B------:R-:W-:Y:S02]  /*60d0*/  ISETP.GE.U32.AND P3, PT, R7, R2.reuse, PT ;  /* 0x000000020700720c */ /* 0x080fe40003f66070 */
[----:B------:R-:W-:Y:S02]  /*60e0*/  ISETP.GE.U32.AND P4, PT, R5, R2, PT ;  /* 0x000000020500720c */ /* 0x000fe40003f86070 */
[-C--:B------:R-:W-:Y:S02]  /*60f0*/  ISETP.GE.AND.EX P2, PT, RZ, R3.reuse, PT, P2 ;  /* 0x00000003ff00720c */ /* 0x080fe40003f46320 */
[----:B------:R-:W-:-:S02]  /*6100*/  ISETP.GE.AND.EX P1, PT, RZ, R3, PT, P1 ;  /* 0x00000003ff00720c */ /* 0x000fc40003f26310 */
[-C--:B------:R-:W-:Y:S02]  /*6110*/  ISETP.GE.AND.EX P6, PT, RZ, R3.reuse, PT, P6 ;  /* 0x00000003ff00720c */ /* 0x080fe40003fc6360 */
[-C--:B------:R-:W-:Y:S02]  /*6120*/  ISETP.GE.AND.EX P3, PT, RZ, R3.reuse, PT, P3 ;  /* 0x00000003ff00720c */ /* 0x080fe40003f66330 */
[----:B------:R-:W-:Y:S01]  /*6130*/  ISETP.GE.AND.EX P4, PT, RZ, R3, PT, P4 ;  /* 0x00000003ff00720c */ /* 0x000fe20003f86340 */
[----:B------:R-:W-:-:S12]  /*6140*/  @P5 BRA `(.L_x_19893) ;  /* 0x0000000000d45947 */ /* 0x000fd80003800000 */
[----:B------:R-:W2:Y:S01]  /*6150*/  LDC R21, c[0x0][0x3a8] ;  /* 0x0000ea00ff157b82 */ /* 0x000ea20000000800 */
[----:B------:R-:W-:Y:S01]  /*6160*/  IMAD R12, R46, UR50, R9 ;  /* 0x000000322e0c7c24 */ /* 0x000fe2000f8e0209 */
[C---:B-1----:R-:W-:Y:S02]  /*6170*/  R2UR UR6, R38.reuse ;  /* 0x00000000260672ca */ /* 0x042fe400000e0000 */
[C---:B------:R-:W-:Y:S02]  /*6180*/  R2UR UR7, R39.reuse ;  /* 0x00000000270772ca */ /* 0x040fe400000e0000 */
[----:B------:R-:W-:Y:S02]  /*6190*/  IABS R16, R12 ;  /* 0x0000000c00107213 */ /* 0x000fe40000000000 */
[----:B------:R-:W-:Y:S02]  /*61a0*/  R2UR UR4, R38 ;  /* 0x00000000260472ca */ /* 0x000fe400000e0000 */
[----:B------:R-:W-:-:S02]  /*61b0*/  R2UR UR5, R39 ;  /* 0x00000000270572ca */ /* 0x000fc400000e0000 */
[----:B--2---:R-:W-:-:S04]  /*61c0*/  IABS R19, R21 ;  /* 0x0000001500137213 */ /* 0x004fc80000000000 */
[----:B------:R-:W1:Y:S08]  /*61d0*/  I2F.RP R0, R19 ;  /* 0x0000001300007306 */ /* 0x000e700000209400 */
[----:B-1----:R-:W1:Y:S02]  /*61e0*/  MUFU.RCP R0, R0 ;  /* 0x0000000000007308 */ /* 0x002e640000001000 */
[----:B-1----:R-:W-:-:S06]  /*61f0*/  IADD3 R14, PT, PT, R0, 0xffffffe, RZ ;  /* 0x0ffffffe000e7810 */ /* 0x002fcc0007ffe0ff */
[----:B------:R-:W1:Y:S02]  /*6200*/  F2I.FTZ.U32.TRUNC.NTZ R3, R14 ;  /* 0x0000000e00037305 */ /* 0x000e64000021f000 */
        /* <DEDUP_REMOVED lines=20> */
[----:B--2---:R-:W-:-:S03]  /*6350*/  ISETP.NE.U32.AND P5, PT, R2, 0x1, PT ;  /* 0x000000010200780c */ /* 0x004fc60003fa5070 */
        /* <DEDUP_REMOVED lines=18> */
[----:B------:R-:W1:Y:S02]  /*6480*/  @!P5 LDC R32, c[0x0][0x3d0] ;  /* 0x0000f400ff20db82 */ /* 0x000e640000000800 */
[----:B-1----:R-:W-:-:S07]  /*6490*/  FMNMX R13, R13, R32, !PT ;  /* 0x000000200d0d7209 */ /* 0x002fce0007800000 */
.L_x_19893:
[----:B------:R-:W-:Y:S05]  /*64a0*/  BSYNC.RECONVERGENT B1 ;  /* 0x0000000000017941 */ /* 0x000fea0003800200 */
.L_x_19892:
[----:B------:R-:W-:Y:S01]  /*64b0*/  BSSY.RECONVERGENT B1, `(.L_x_19894) ;  /* 0x0000038000017945 */ /* 0x000fe20003800200 */
[----:B------:R-:W-:-:S03]  /*64c0*/  MOV R28, 0xff800000 ;  /* 0xff800000001c7802 */ /* 0x000fc60000000f00 */
[----:B------:R-:W-:Y:S05]  /*64d0*/  @P2 BRA `(.L_x_19895) ;  /* 0x0000000000d42947 */ /* 0x000fea0003800000 */
        /* <DEDUP_REMOVED lines=10> */
[----:B-1----:R-:W-:-:S06]  /*6580*/  VIADD R14, R0, 0xffffffe ;  /* 0x0ffffffe000e7836 */ /* 0x002fcc0000000000 */
[----:B------:R1:W2:Y:S02]  /*6590*/  F2I.FTZ.U32.TRUNC.NTZ R3, R14 ;  /* 0x0000000e00037305 */ /* 0x0002a4000021f000 */
[----:B-1----:R-:W-:Y:S02]  /*65a0*/  LOP3.LUT R14, R9, R12, RZ, 0x3c, !PT ;  /* 0x0000000c090e7212 */ /* 0x002fe400078e3cff */
[----:B--2---:R-:W-:-:S05]  /*65b0*/  IADD3 R2, PT, PT, RZ, -R3, RZ ;  /* 0x80000003ff027210 */ /* 0x004fca0007ffe0ff */
[----:B------:R-:W-:Y:S02]  /*65c0*/  IMAD R17, R2, R19, RZ ;  /* 0x0000001302117224 */ /* 0x000fe400078e02ff */
[----:B------:R-:W-:-:S04]  /*65d0*/  IMAD.MOV.U32 R2, RZ, RZ, RZ ;  /* 0x000000ffff027224 */ /* 0x000fc800078e00ff */
[----:B------:R-:W-:Y:S01]  /*65e0*/  IMAD.HI.U32 R17, R3, R17, R2 ;  /* 0x0000001103117227 */ /* 0x000fe200078e0002 */
[----:B------:R-:W-:-:S05]  /*65f0*/  MOV R2, R16 ;  /* 0x0000001000027202 */ /* 0x000fca0000000f00 */
[----:B------:R-:W-:Y:S02]  /*6600*/  IMAD.HI.U32 R0, R17, R2, RZ ;  /* 0x0000000211007227 */ /* 0x000fe400078e00ff */
[----:B------:R-:W1:Y:S02]  /*6610*/  LDC.64 R16, c[0x0][0x390] ;  /* 0x0000e400ff107b82 */ /* 0x000e640000000a00 */
[----:B------:R-:W-:-:S04]  /*6620*/  IMAD.MOV R3, RZ, RZ, -R0 ;  /* 0x000000ffff037224 */ /* 0x000fc800078e0a00 */
[----:B------:R-:W-:-:S05]  /*6630*/  IMAD R2, R19, R3, R2 ;  /* 0x0000000313027224 */ /* 0x000fca00078e0202 */
        /* <DEDUP_REMOVED lines=9> */
[----:B--2---:R-:W-:-:S09]  /*66d0*/  ISETP.NE.U32.AND P5, PT, R2, 0x1, PT ;  /* 0x000000010200780c */ /* 0x004fd20003fa5070 */
        /* <DEDUP_REMOVED lines=21> */
.L_x_19895:
[----:B------:R-:W-:Y:S05]  /*6830*/  BSYNC.RECONVERGENT B1 ;  /* 0x0000000000017941 */ /* 0x000fea0003800200 */
.L_x_19894:
        /* <DEDUP_REMOVED lines=19> */
[----:B------:R-:W-:Y:S01]  /*6970*/  IMAD.MOV.U32 R2, RZ, RZ, R16 ;  /* 0x000000ffff027224 */ /* 0x000fe200078e0010 */
[----:B------:R-:W-:-:S03]  /*6980*/  LOP3.LUT R16, R9, R12, RZ, 0x3c, !PT ;  /* 0x0000000c09107212 */ /* 0x000fc600078e3cff */
[----:B------:R-:W-:Y:S01]  /*6990*/  IMAD.HI.U32 R0, R15, R2, RZ ;  /* 0x000000020f007227 */ /* 0x000fe200078e00ff */
[----:B------:R-:W-:Y:S01]  /*69a0*/  ISETP.GE.AND P1, PT, R16, RZ, PT ;  /* 0x000000ff1000720c */ /* 0x000fe20003f26270 */
        /* <DEDUP_REMOVED lines=8> */
[----:B------:R-:W2:Y:S11]  /*6a30*/  LDC.64 R2, c[0x0][0x398] ;  /* 0x0000e600ff027b82 */ /* 0x000eb60000000a00 */
[----:B------:R-:W-:Y:S01]  /*6a40*/  @P2 VIADD R0, R0, 0x1 ;  /* 0x0000000100002836 */ /* 0x000fe20000000000 */
[----:B-1----:R-:W-:-:S02]  /*6a50*/  ISETP.NE.U32.AND P2, PT, R14, 0x1, PT ;  /* 0x000000010e00780c */ /* 0x002fc40003f45070 */
[----:B------:R-:W-:Y:S02]  /*6a60*/  SHF.R.S64 R14, RZ, 0x1e, R9 ;  /* 0x0000001eff0e7819 */ /* 0x000fe40000001009 */
[----:B------:R-:W-:Y:S02]  /*6a70*/  @!P1 IADD3 R0, PT, PT, -R0, RZ, RZ ;  /* 0x000000ff00009210 */ /* 0x000fe40007ffe1ff */
[----:B------:R-:W-:Y:S02]  /*6a80*/  @!P5 LOP3.LUT R0, RZ, R12, RZ, 0x33, !PT ;  /* 0x0000000cff00d212 */ /* 0x000fe400078e33ff */
[----:B------:R-:W-:Y:S02]  /*6a90*/  ISETP.NE.AND.EX P2, PT, R15, RZ, PT, P2 ;  /* 0x000000ff0f00720c */ /* 0x000fe40003f45320 */
[----:B--2---:R-:W-:Y:S01]  /*6aa0*/  ISETP.NE.U32.AND P1, PT, R2, 0x1, PT ;  /* 0x000000010200780c */ /* 0x004fe20003f25070 */
[----:B------:R-:W-:Y:S01]  /*6ab0*/  IMAD.MOV R2, RZ, RZ, -R0 ;  /* 0x000000ffff027224 */ /* 0x000fe200078e0a00 */
[----:B------:R-:W-:-:S02]  /*6ac0*/  SEL R0, R0, RZ, P2 ;  /* 0x000000ff00007207 */ /* 0x000fc40001000000 */
[----:B------:R-:W-:Y:S01]  /*6ad0*/  ISETP.NE.AND.EX P1, PT, R3, RZ, PT, P1 ;  /* 0x000000ff0300720c */ /* 0x000fe20003f25310 */
[----:B------:R-:W-:Y:S02]  /*6ae0*/  IMAD R2, R12, R2, R9 ;  /* 0x000000020c027224 */ /* 0x000fe400078e0209 */
[----:B------:R-:W-:-:S03]  /*6af0*/  IMAD R3, R0, UR40, RZ ;  /* 0x0000002800037c24 */ /* 0x000fc6000f8e02ff */
        /* <DEDUP_REMOVED lines=12> */
.L_x_19897:
[----:B------:R-:W-:Y:S05]  /*6bc0*/  BSYNC.RECONVERGENT B1 ;  /* 0x0000000000017941 */ /* 0x000fea0003800200 */
.L_x_19896:
        /* <DEDUP_REMOVED lines=32> */
[----:B------:R-:W-:-:S07]  /*6dd0*/  @P1 IADD3 R0, PT, PT, R0, 0x1, RZ ;  /* 0x0000000100001810 */ /* 0x000fce0007ffe0ff */
[----:B------:R-:W-:Y:S01]  /*6de0*/  @!P5 IMAD.MOV R0, RZ, RZ, -R0 ;  /* 0x000000ffff00d224 */ /* 0x000fe200078e0a00 */
[----:B------:R-:W-:Y:S02]  /*6df0*/  @!P2 LOP3.LUT R0, RZ, R12, RZ, 0x33, !PT ;  /* 0x0000000cff00a212 */ /* 0x000fe400078e33ff */
[----:B-1----:R-:W-:Y:S02]  /*6e00*/  ISETP.NE.U32.AND P2, PT, R14, 0x1, PT ;  /* 0x000000010e00780c */ /* 0x002fe40003f45070 */
[----:B------:R-:W-:Y:S02]  /*6e10*/  SHF.R.S64 R14, RZ, 0x1e, R11 ;  /* 0x0000001eff0e7819 */ /* 0x000fe4000000100b */
[----:B--2---:R-:W-:Y:S02]  /*6e20*/  ISETP.NE.U32.AND P1, PT, R2, 0x1, PT ;  /* 0x000000010200780c */ /* 0x004fe40003f25070 */
[----:B------:R-:W-:Y:S02]  /*6e30*/  IADD3 R2, PT, PT, -R0, RZ, RZ ;  /* 0x000000ff00027210 */ /* 0x000fe40007ffe1ff */
[----:B------:R-:W-:-:S02]  /*6e40*/  ISETP.NE.AND.EX P2, PT, R15, RZ, PT, P2 ;  /* 0x000000ff0f00720c */ /* 0x000fc40003f45320 */
        /* <DEDUP_REMOVED lines=16> */
.L_x_19899:
[----:B------:R-:W-:Y:S05]  /*6f50*/  BSYNC.RECONVERGENT B1 ;  /* 0x0000000000017941 */ /* 0x000fea0003800200 */
.L_x_19898:
        /* <DEDUP_REMOVED lines=32> */
[----:B------:R-:W-:-:S07]  /*7160*/  @P1 VIADD R0, R0, 0x1 ;  /* 0x0000000100001836 */ /* 0x000fce0000000000 */
[----:B------:R-:W-:Y:S02]  /*7170*/  @!P3 IADD3 R0, PT, PT, -R0, RZ, RZ ;  /* 0x000000ff0000b210 */ /* 0x000fe40007ffe1ff */
[----:B------:R-:W-:Y:S02]  /*7180*/  @!P2 LOP3.LUT R0, RZ, R12, RZ, 0x33, !PT ;  /* 0x0000000cff00a212 */ /* 0x000fe400078e33ff */
[----:B-1----:R-:W-:Y:S02]  /*7190*/  ISETP.NE.U32.AND P2, PT, R14, 0x1, PT ;  /* 0x000000010e00780c */ /* 0x002fe40003f45070 */
[----:B--2---:R-:W-:Y:S01]  /*71a0*/  ISETP.NE.U32.AND P1, PT, R2, 0x1, PT ;  /* 0x000000010200780c */ /* 0x004fe20003f25070 */
[----:B------:R-:W-:Y:S01]  /*71b0*/  IMAD.MOV R2, RZ, RZ, -R0 ;  /* 0x000000ffff027224 */ /* 0x000fe200078e0a00 */
        /* <DEDUP_REMOVED lines=18> */
.L_x_19901:
[----:B------:R-:W-:Y:S05]  /*72e0*/  BSYNC.RECONVERGENT B1 ;  /* 0x0000000000017941 */ /* 0x000fea0003800200 */
.L_x_19900:
        /* <DEDUP_REMOVED lines=19> */
[----:B------:R-:W-:Y:S02]  /*7420*/  MOV R2, R14 ;  /* 0x0000000e00027202 */ /* 0x000fe40000000f00 */
[----:B------:R-:W1:Y:S03]  /*7430*/  LDC.64 R14, c[0x0][0x390] ;  /* 0x0000e400ff0e7b82 */ /* 0x000e660000000a00 */
        /* <DEDUP_REMOVED lines=35> */
.L_x_19903:
[----:B------:R-:W-:Y:S05]  /*7670*/  BSYNC.RECONVERGENT B1 ;  /* 0x0000000000017941 */ /* 0x000fea0003800200 */
.L_x_19902:
        /* <DEDUP_REMOVED lines=51> */
[-C--:B------:R-:W-:Y:S01]  /*79b0*/  FFMA.RM R19, R19, R12.reuse, 12582913 ;  /* 0x4b40000113137423 */ /* 0x080fe2000000400c */
[C---:B------:R-:W-:Y:S01]  /*79c0*/  FFMA R7, R76.reuse, 1.4426950216293334961, -R5 ;  /* 0x3fb8aa3b4c077823 */ /* 0x040fe20000000805 */
[-C--:B------:R-:W-:Y:S01]  /*79d0*/  FFMA.RM R18, R9, R12.reuse, 12582913 ;  /* 0x4b40000109127423 */ /* 0x080fe2000000400c */
[-C--:B------:R-:W-:Y:S01]  /*79e0*/  FFMA.RM R5, R13, R12.reuse, 12582913 ;  /* 0x4b4000010d057423 */ /* 0x080fe2000000400c */
[----:B------:R-:W-:Y:S01]  /*79f0*/  FADD R13, R19, -12583039 ;  /* 0xcb40007f130d7421 */ /* 0x000fe20000000000 */
[----:B------:R-:W-:Y:S01]  /*7a00*/  FFMA R76, R76, 1.925963033500011079e-08, R7 ;  /* 0x32a570604c4c7823 */ /* 0x000fe20000000007 */
[----:B------:R-:W-:Y:S01]  /*7a10*/  FADD R7, R18, -12583039 ;  /* 0xcb40007f12077421 */ /* 0x000fe20000000000 */
[-C--:B------:R-:W-:Y:S01]  /*7a20*/  FFMA.SAT R17, R68, R11.reuse, 0.5 ;  /* 0x3f00000044117423 */ /* 0x080fe2000000200b */
[----:B------:R-:W-:Y:S01]  /*7a30*/  FFMA R13, R72, 1.4426950216293334961, -R13 ;  /* 0x3fb8aa3b480d7823 */ /* 0x000fe2000000080d */
[-C--:B------:R-:W-:Y:S01]  /*7a40*/  FFMA.SAT R21, R2, R11.reuse, 0.5 ;  /* 0x3f00000002157423 */ /* 0x080fe2000000200b */
[----:B------:R-:W-:Y:S01]  /*7a50*/  FFMA R9, R74, 1.4426950216293334961, -R7 ;  /* 0x3fb8aa3b4a097823 */ /* 0x000fe20000000807 */
[-C--:B------:R-:W-:Y:S01]  /*7a60*/  FFMA.RM R7, R17, R12.reuse, 12582913 ;  /* 0x4b40000111077423 */ /* 0x080fe2000000400c */
[----:B------:R-:W-:Y:S01]  /*7a70*/  FFMA R72, R72, 1.925963033500011079e-08, R13 ;  /* 0x32a5706048487823 */ /* 0x000fe2000000000d */
[-C--:B------:R-:W-:Y:S01]  /*7a80*/  FFMA.SAT R13, R66, R11.reuse, 0.5 ;  /* 0x3f000000420d7423 */ /* 0x080fe2000000200b */
[----:B------:R-:W-:Y:S01]  /*7a90*/  FFMA R74, R74, 1.925963033500011079e-08, R9 ;  /* 0x32a570604a4a7823 */ /* 0x000fe20000000009 */
[----:B------:R-:W-:Y:S01]  /*7aa0*/  FADD R9, R7, -12583039 ;  /* 0xcb40007f07097421 */ /* 0x000fe20000000000 */
[-C--:B------:R-:W-:Y:S01]  /*7ab0*/  FFMA.RM R21, R21, R12.reuse, 12582913 ;  /* 0x4b40000115157423 */ /* 0x080fe2000000400c */
[-C--:B------:R-:W-:Y:S01]  /*7ac0*/  FFMA.RM R16, R13, R12.reuse, 12582913 ;  /* 0x4b4000010d107423 */ /* 0x080fe2000000400c */
[-C--:B------:R-:W-:Y:S01]  /*7ad0*/  FFMA.SAT R17, R0, R11.reuse, 0.5 ;  /* 0x3f00000000117423 */ /* 0x080fe2000000200b */
[----:B------:R-:W-:Y:S01]  /*7ae0*/  FFMA R9, R68, 1.4426950216293334961, -R9 ;  /* 0x3fb8aa3b44097823 */ /* 0x000fe20000000809 */
[----:B------:R-:W-:Y:S01]  /*7af0*/  FADD R15, R5, -12583039 ;  /* 0xcb40007f050f7421 */ /* 0x000fe20000000000 */
[----:B------:R-:W-:Y:S01]  /*7b00*/  FADD R13, R16, -12583039 ;  /* 0xcb40007f100d7421 */ /* 0x000fe20000000000 */
[----:B------:R-:W-:Y:S01]  /*7b10*/  FFMA.RM R17, R17, R12, 12582913 ;  /* 0x4b40000111117423 */ /* 0x000fe2000000400c */
[----:B------:R-:W-:Y:S01]  /*7b20*/  FFMA R68, R68, 1.925963033500011079e-08, R9 ;  /* 0x32a5706044447823 */ /* 0x000fe20000000009 */
[----:B------:R-:W-:Y:S01]  /*7b30*/  FADD R9, R21, -12583039 ;  /* 0xcb40007f15097421 */ /* 0x000fe20000000000 */
[----:B------:R-:W-:Y:S01]  /*7b40*/  FFMA R13, R66, 1.4426950216293334961, -R13 ;  /* 0x3fb8aa3b420d7823 */ /* 0x000fe2000000080d */
[----:B------:R-:W-:Y:S01]  /*7b50*/  FFMA R15, R70, 1.4426950216293334961, -R15 ;  /* 0x3fb8aa3b460f7823 */ /* 0x000fe2000000080f */
[-C--:B------:R-:W-:Y:S01]  /*7b60*/  FFMA.SAT R27, R58, R11.reuse, 0.5 ;  /* 0x3f0000003a1b7423 */ /* 0x080fe2000000200b */
[----:B------:R-:W-:Y:S01]  /*7b70*/  FFMA R9, R2, 1.4426950216293334961, -R9 ;  /* 0x3fb8aa3b02097823 */ /* 0x000fe20000000809 */
[----:B------:R-:W-:Y:S01]  /*7b80*/  FFMA R66, R66, 1.925963033500011079e-08, R13 ;  /* 0x32a5706042427823 */ /* 0x000fe2000000000d */
[----:B------:R-:W-:Y:S01]  /*7b90*/  FADD R13, R17, -12583039 ;  /* 0xcb40007f110d7421 */ /* 0x000fe20000000000 */
[----:B------:R-:W-:Y:S01]  /*7ba0*/  FFMA R70, R70, 1.925963033500011079e-08, R15 ;  /* 0x32a5706046467823 */ /* 0x000fe2000000000f */
[----:B------:R-:W-:Y:S01]  /*7bb0*/  FFMA R25, R2, 1.925963033500011079e-08, R9 ;  /* 0x32a5706002197823 */ /* 0x000fe20000000009 */
[----:B------:R-:W-:Y:S01]  /*7bc0*/  FFMA.SAT R9, R64, R11, 0.5 ;  /* 0x3f00000040097423 */ /* 0x000fe2000000200b */
[----:B------:R-:W-:Y:S01]  /*7bd0*/  FFMA R13, R0, 1.4426950216293334961, -R13 ;  /* 0x3fb8aa3b000d7823 */ /* 0x000fe2000000080d */
[----:B------:R-:W-:-:S02]  /*7be0*/  IMAD.SHL.U32 R2, R19, 0x800000, RZ ;  /* 0x0080000013027824 */ /* 0x000fc400078e00ff */
[-C--:B------:R-:W-:Y:S01]  /*7bf0*/  FFMA.SAT R19, R4, R11.reuse, 0.5 ;  /* 0x3f00000004137423 */ /* 0x080fe2000000200b */
[-C--:B------:R-:W-:Y:S01]  /*7c00*/  FFMA.RM R9, R9, R12.reuse, 12582913 ;  /* 0x4b40000109097423 */ /* 0x080fe2000000400c */
[----:B------:R-:W-:Y:S01]  /*7c10*/  FFMA R23, R0, 1.925963033500011079e-08, R13 ;  /* 0x32a5706000177823 */ /* 0x000fe2000000000d */
[-C--:B------:R-:W-:Y:S01]  /*7c20*/  FFMA.SAT R13, R56, R11.reuse, 0.5 ;  /* 0x3f000000380d7423 */ /* 0x080fe2000000200b */
[-C--:B------:R-:W-:Y:S01]  /*7c30*/  FFMA.SAT R31, R62, R11.reuse, 0.5 ;  /* 0x3f0000003e1f7423 */ /* 0x080fe2000000200b */
[----:B------:R-:W-:Y:S01]  /*7c40*/  FADD R15, R9, -12583039 ;  /* 0xcb40007f090f7421 */ /* 0x000fe20000000000 */
[----:B------:R-:W-:Y:S01]  /*7c50*/  SHF.L.U32 R0, R18, 0x17, RZ ;  /* 0x0000001712007819 */ /* 0x000fe200000006ff */
[-C--:B------:R-:W-:Y:S01]  /*7c60*/  FFMA.RM R10, R13, R12.reuse, 12582913 ;  /* 0x4b4000010d0a7423 */ /* 0x080fe2000000400c */
[-C--:B------:R-:W-:Y:S01]  /*7c70*/  FFMA.RM R19, R19, R12.reuse, 12582913 ;  /* 0x4b40000113137423 */ /* 0x080fe2000000400c */
[----:B------:R-:W-:Y:S01]  /*7c80*/  FFMA R15, R64, 1.4426950216293334961, -R15 ;  /* 0x3fb8aa3b400f7823 */ /* 0x000fe2000000080f */
[-C--:B------:R-:W-:Y:S01]  /*7c90*/  FFMA.RM R18, R31, R12.reuse, 12582913 ;  /* 0x4b4000011f127423 */ /* 0x080fe2000000400c */
        /* <DEDUP_REMOVED lines=10> */
[-C--:B------:R-:W-:Y:S01]  /*7d40*/  FFMA.SAT R35, R8, R11.reuse, 0.5 ;  /* 0x3f00000008237423 */ /* 0x080fe2000000200b */
[----:B------:R-:W2:Y:S01]  /*7d50*/  MUFU.EX2 R27, R74 ;  /* 0x0000004a001b7308 */ /* 0x000ea20000000800 */
[-C--:B------:R-:W-:Y:S01]  /*7d60*/  FFMA.RM R31, R31, R12.reuse, 12582913 ;  /* 0x4b4000011f1f7423 */ /* 0x080fe2000000400c */
[----:B------:R-:W-:Y:S01]  /*7d70*/  FFMA R15, R58, 1.4426950216293334961, -R15 ;  /* 0x3fb8aa3b3a0f7823 */ /* 0x000fe2000000080f */
[-C--:B------:R-:W-:Y:S01]  /*7d80*/  FFMA.RM R35, R35, R12.reuse, 12582913 ;  /* 0x4b40000123237423 */ /* 0x080fe2000000400c */
[-C--:B------:R-:W-:Y:S01]  /*7d90*/  FFMA.SAT R41, R52, R11.reuse, 0.5 ;  /* 0x3f00000034297423 */ /* 0x080fe2000000200b */
[-C--:B------:R-:W-:Y:S01]  /*7da0*/  FFMA.SAT R33, R40, R11.reuse, 0.5 ;  /* 0x3f00000028217423 */ /* 0x080fe2000000200b */
[----:B------:R-:W-:Y:S01]  /*7db0*/  FFMA R58, R58, 1.925963033500011079e-08, R15 ;  /* 0x32a570603a3a7823 */ /* 0x000fe2000000000f */
[----:B------:R-:W-:Y:S01]  /*7dc0*/  FFMA.SAT R15, R60, R11, 0.5 ;  /* 0x3f0000003c0f7423 */ /* 0x000fe2000000200b */
[-C--:B------:R-:W-:Y:S01]  /*7dd0*/  FFMA.RM R41, R41, R12.reuse, 12582913 ;  /* 0x4b40000129297423 */ /* 0x080fe2000000400c */
[----:B------:R-:W-:Y:S01]  /*7de0*/  SHF.L.U32 R10, R10, 0x17, RZ ;  /* 0x000000170a0a7819 */ /* 0x000fe200000006ff */
[-C--:B------:R-:W-:Y:S01]  /*7df0*/  FFMA.RM R33, R33, R12.reuse, 12582913 ;  /* 0x4b40000121217423 */ /* 0x080fe2000000400c */
[----:B------:R-:W-:Y:S01]  /*7e00*/  FFMA.RM R15, R15, R12, 12582913 ;  /* 0x4b4000010f0f7423 */ /* 0x000fe2000000400c */
[----:B------:R-:W-:Y:S01]  /*7e10*/  MUFU.EX2 R58, R58 ;  /* 0x0000003a003a7308 */ /* 0x000fe20000000800 */
[----:B------:R-:W-:-:S02]  /*7e20*/  IMAD.SHL.U32 R13, R13, 0x800000, RZ ;  /* 0x008000000d0d7824 */ /* 0x000fc400078e00ff */
[----:B------:R-:W-:Y:S01]  /*7e30*/  FFMA.SAT R63, R14, R11, 0.5 ;  /* 0x3f0000000e3f7423 */ /* 0x000fe2000000200b */
[----:B------:R-:W-:Y:S01]  /*7e40*/  FADD R29, R15, -12583039 ;  /* 0xcb40007f0f1d7421 */ /* 0x000fe20000000000 */
[----:B------:R-:W-:Y:S02]  /*7e50*/  IMAD.SHL.U32 R3, R3, 0x800000, RZ ;  /* 0x0080000003037824 */ /* 0x000fe400078e00ff */
[----:B--2---:R-:W-:Y:S01]  /*7e60*/  FMUL R0, R0, R27 ;  /* 0x0000001b00007220 */ /* 0x004fe20000400000 */
[----:B------:R-:W-:Y:S01]  /*7e70*/  FADD R27, R18, -12583039 ;  /* 0xcb40007f121b7421 */ /* 0x000fe20000000000 */
[----:B------:R-:W-:Y:S01]  /*7e80*/  FFMA R29, R60, 1.4426950216293334961, -R29 ;  /* 0x3fb8aa3b3c1d7823 */ /* 0x000fe2000000081d */
[----:B------:R-:W-:Y:S01]  /*7e90*/  MUFU.EX2 R23, R23 ;  /* 0x0000001700177308 */ /* 0x000fe20000000800 */
[----:B------:R-:W-:Y:S02]  /*7ea0*/  IMAD.SHL.U32 R18, R18, 0x800000, RZ ;  /* 0x0080000012127824 */ /* 0x000fe400078e00ff */
[----:B------:R-:W-:Y:S01]  /*7eb0*/  FFMA R27, R62, 1.4426950216293334961, -R27 ;  /* 0x3fb8aa3b3e1b7823 */ /* 0x000fe2000000081b */
[----:B------:R-:W-:Y:S01]  /*7ec0*/  FFMA R60, R60, 1.925963033500011079e-08, R29 ;  /* 0x32a570603c3c7823 */ /* 0x000fe2000000001d */
[----:B------:R-:W-:-:S02]  /*7ed0*/  IMAD.SHL.U32 R9, R9, 0x800000, RZ ;  /* 0x0080000009097824 */ /* 0x000fc400078e00ff */
[----:B------:R-:W-:Y:S01]  /*7ee0*/  FFMA R62, R62, 1.925963033500011079e-08, R27 ;  /* 0x32a570603e3e7823 */ /* 0x000fe2000000001b */
[----:B------:R-:W2:Y:S08]  /*7ef0*/  MUFU.EX2 R29, R72 ;  /* 0x00000048001d7308 */ /* 0x000eb00000000800 */
[----:B------:R-:W3:Y:S08]  /*7f00*/  MUFU.EX2 R27, R70 ;  /* 0x00000046001b7308 */ /* 0x000ef00000000800 */
[----:B------:R-:W-:Y:S01]  /*7f10*/  MUFU.EX2 R60, R60 ;  /* 0x0000003c003c7308 */ /* 0x000fe20000000800 */
[----:B--2---:R-:W-:Y:S01]  /*7f20*/  FMUL R2, R2, R29 ;  /* 0x0000001d02027220 */ /* 0x004fe20000400000 */
[C---:B------:R-:W-:Y:S01]  /*7f30*/  FADD R29, R19.reuse, -12583039 ;  /* 0xcb40007f131d7421 */ /* 0x040fe20000000000 */
[----:B------:R-:W-:-:S03]  /*7f40*/  SHF.L.U32 R19, R19, 0x17, RZ ;  /* 0x0000001713137819 */ /* 0x000fc600000006ff */
[C---:B------:R-:W-:Y:S02]  /*7f50*/  FFMA R29, R4.reuse, 1.4426950216293334961, -R29 ;  /* 0x3fb8aa3b041d7823 */ /* 0x040fe4000000081d */
[----:B------:R-:W2:Y:S02]  /*7f60*/  MUFU.EX2 R76, R76 ;  /* 0x0000004c004c7308 */ /* 0x000ea40000000800 */
[----:B------:R-:W-:Y:S01]  /*7f70*/  FFMA R29, R4, 1.925963033500011079e-08, R29 ;  /* 0x32a57060041d7823 */ /* 0x000fe2000000001d */
[----:B------:R-:W-:Y:S01]  /*7f80*/  SHF.L.U32 R4, R5, 0x17, RZ ;  /* 0x0000001705047819 */ /* 0x000fe200000006ff */
[----:B------:R-:W-:Y:S02]  /*7f90*/  IMAD.SHL.U32 R5, R7, 0x800000, RZ ;  /* 0x0080000007057824 */ /* 0x000fe400078e00ff */
[----:B------:R-:W-:Y:S02]  /*7fa0*/  FADD R7, R31, -12583039 ;  /* 0xcb40007f1f077421 */ /* 0x000fe40000000000 */
[----:B---3--:R-:W-:-:S02]  /*7fb0*/  FMUL R4, R4, R27 ;  /* 0x0000001b04047220 */ /* 0x008fc40000400000 */
[----:B------:R-:W-:Y:S01]  /*7fc0*/  FFMA R7, R6, 1.4426950216293334961, -R7 ;  /* 0x3fb8aa3b06077823 */ /* 0x000fe20000000807 */
[C---:B------:R-:W-:Y:S01]  /*7fd0*/  FADD R27, R22.reuse, -12583039 ;  /* 0xcb40007f161b7421 */ /* 0x040fe20000000000 */
[----:B------:R-:W-:Y:S01]  /*7fe0*/  IMAD.SHL.U32 R22, R22, 0x800000, RZ ;  /* 0x0080000016167824 */ /* 0x000fe200078e00ff */
[----:B------:R-:W3:Y:S01]  /*7ff0*/  MUFU.EX2 R68, R68 ;  /* 0x0000004400447308 */ /* 0x000ee20000000800 */
[----:B------:R-:W-:Y:S01]  /*8000*/  FFMA R37, R6, 1.925963033500011079e-08, R7 ;  /* 0x32a5706006257823 */ /* 0x000fe20000000007 */
[----:B------:R-:W-:Y:S01]  /*8010*/  SHF.L.U32 R6, R21, 0x17, RZ ;  /* 0x0000001715067819 */ /* 0x000fe200000006ff */
[----:B------:R-:W-:Y:S01]  /*8020*/  FADD R21, R35, -12583039 ;  /* 0xcb40007f23157421 */ /* 0x000fe20000000000 */
[----:B------:R-:W-:Y:S01]  /*8030*/  FFMA R27, R54, 1.4426950216293334961, -R27 ;  /* 0x3fb8aa3b361b7823 */ /* 0x000fe2000000081b */
[----:B------:R-:W-:Y:S02]  /*8040*/  IMAD.SHL.U32 R7, R16, 0x800000, RZ ;  /* 0x0080000010077824 */ /* 0x000fe400078e00ff */
[----:B------:R-:W-:Y:S01]  /*8050*/  FMUL R16, R13, R58 ;  /* 0x0000003a0d107220 */ /* 0x000fe20000400000 */
[----:B------:R-:W-:Y:S01]  /*8060*/  FMUL R6, R6, R25 ;  /* 0x0000001906067220 */ /* 0x000fe20000400000 */
[-C--:B------:R-:W-:Y:S01]  /*8070*/  FFMA.SAT R25, R50, R11.reuse, 0.5 ;  /* 0x3f00000032197423 */ /* 0x080fe2000000200b */
[----:B------:R-:W-:Y:S01]  /*8080*/  FFMA R21, R8, 1.4426950216293334961, -R21 ;  /* 0x3fb8aa3b08157823 */ /* 0x000fe20000000815 */
[----:B------:R-:W-:Y:S01]  /*8090*/  FFMA R54, R54, 1.925963033500011079e-08, R27 ;  /* 0x32a5706036367823 */ /* 0x000fe2000000001b */
[-C--:B------:R-:W-:Y:S01]  /*80a0*/  FFMA.SAT R27, R48, R11.reuse, 0.5 ;  /* 0x3f000000301b7423 */ /* 0x080fe2000000200b */
[-C--:B------:R-:W-:Y:S01]  /*80b0*/  FFMA.RM R25, R25, R12.reuse, 12582913 ;  /* 0x4b40000119197423 */ /* 0x080fe2000000400c */
[----:B------:R-:W-:Y:S01]  /*80c0*/  FFMA R61, R8, 1.925963033500011079e-08, R21 ;  /* 0x32a57060083d7823 */ /* 0x000fe20000000015 */
[----:B------:R-:W-:Y:S01]  /*80d0*/  SHF.L.U32 R8, R17, 0x17, RZ ;  /* 0x0000001711087819 */ /* 0x000fe200000006ff */
[----:B------:R-:W-:Y:S01]  /*80e0*/  FADD R21, R41, -12583039 ;  /* 0xcb40007f29157421 */ /* 0x000fe20000000000 */
[----:B------:R-:W-:Y:S01]  /*80f0*/  FADD R17, R25, -12583039 ;  /* 0xcb40007f19117421 */ /* 0x000fe20000000000 */
[-C--:B------:R-:W-:Y:S01]  /*8100*/  FFMA.RM R27, R27, R12.reuse, 12582913 ;  /* 0x4b4000011b1b7423 */ /* 0x080fe2000000400c */
[----:B------:R-:W-:Y:S01]  /*8110*/  FFMA.SAT R13, R34, R11, 0.5 ;  /* 0x3f000000220d7423 */ /* 0x000fe2000000200b */
[----:B------:R-:W-:Y:S01]  /*8120*/  FFMA R21, R52, 1.4426950216293334961, -R21 ;  /* 0x3fb8aa3b34157823 */ /* 0x000fe20000000815 */
[----:B------:R-:W-:Y:S01]  /*8130*/  FFMA R17, R50, 1.4426950216293334961, -R17 ;  /* 0x3fb8aa3b32117823 */ /* 0x000fe20000000811 */
[----:B------:R-:W-:Y:S01]  /*8140*/  FMUL R8, R8, R23 ;  /* 0x0000001708087220 */ /* 0x000fe20000400000 */
[----:B------:R-:W-:Y:S01]  /*8150*/  FFMA.RM R13, R13, R12, 12582913 ;  /* 0x4b4000010d0d7423 */ /* 0x000fe2000000400c */
[----:B------:R-:W-:Y:S01]  /*8160*/  FFMA R52, R52, 1.925963033500011079e-08, R21 ;  /* 0x32a5706034347823 */ /* 0x000fe20000000015 */
[----:B------:R-:W-:Y:S01]  /*8170*/  FFMA R50, R50, 1.925963033500011079e-08, R17 ;  /* 0x32a5706032327823 */ /* 0x000fe20000000011 */
[----:B------:R-:W-:Y:S01]  /*8180*/  FADD R21, R27, -12583039 ;  /* 0xcb40007f1b157421 */ /* 0x000fe20000000000 */
[----:B------:R-:W4:Y:S01]  /*8190*/  MUFU.EX2 R17, R56 ;  /* 0x0000003800117308 */ /* 0x000f220000000800 */
[----:B------:R-:W-:Y:S01]  /*81a0*/  FFMA.SAT R23, R26, R11, 0.5 ;  /* 0x3f0000001a177423 */ /* 0x000fe2000000200b */
[----:B--2---:R-:W-:Y:S01]  /*81b0*/  FMUL R3, R3, R76 ;  /* 0x0000004c03037220 */ /* 0x004fe20000400000 */
[----:B------:R-:W-:Y:S01]  /*81c0*/  FFMA R21, R48, 1.4426950216293334961, -R21 ;  /* 0x3fb8aa3b30157823 */ /* 0x000fe20000000815 */
[----:B---3--:R-:W-:-:S03]  /*81d0*/  FMUL R5, R5, R68 ;  /* 0x0000004405057220 */ /* 0x008fc60000400000 */
[----:B------:R-:W-:Y:S01]  /*81e0*/  FFMA R48, R48, 1.925963033500011079e-08, R21 ;  /* 0x32a5706030307823 */ /* 0x000fe20000000015 */
[----:B------:R-:W-:Y:S08]  /*81f0*/  MUFU.EX2 R61, R61 ;  /* 0x0000003d003d7308 */ /* 0x000ff00000000800 */
[----:B------:R-:W2:Y:S01]  /*8200*/  MUFU.EX2 R21, R62 ;  /* 0x0000003e00157308 */ /* 0x000ea20000000800 */
[----:B----4-:R-:W-:Y:S01]  /*8210*/  FMUL R10, R10, R17 ;  /* 0x000000110a0a7220 */ /* 0x010fe20000400000 */
[C---:B------:R-:W-:Y:S01]  /*8220*/  FADD R17, R33.reuse, -12583039 ;  /* 0xcb40007f21117421 */ /* 0x040fe20000000000 */
[----:B------:R-:W-:-:S03]  /*8230*/  IMAD.SHL.U32 R33, R33, 0x800000, RZ ;  /* 0x0080000021217824 */ /* 0x000fc600078e00ff */
[C---:B------:R-:W-:Y:S02]  /*8240*/  FFMA R17, R40.reuse, 1.4426950216293334961, -R17 ;  /* 0x3fb8aa3b28117823 */ /* 0x040fe40000000811 */
[----:B------:R-:W3:Y:S02]  /*8250*/  MUFU.EX2 R66, R66 ;  /* 0x0000004200427308 */ /* 0x000ee40000000800 */
[----:B------:R-:W-:Y:S01]  /*8260*/  FFMA R40, R40, 1.925963033500011079e-08, R17 ;  /* 0x32a5706028287823 */ /* 0x000fe20000000011 */
[----:B------:R-:W-:-:S04]  /*8270*/  FADD R17, R13, -12583039 ;  /* 0xcb40007f0d117421 */ /* 0x000fc80000000000 */
[----:B------:R-:W-:Y:S01]  /*8280*/  FFMA R17, R34, 1.4426950216293334961, -R17 ;  /* 0x3fb8aa3b22117823 */ /* 0x000fe20000000811 */
[----:B------:R-:W4:Y:S01]  /*8290*/  MUFU.EX2 R64, R64 ;  /* 0x0000004000407308 */ /* 0x000f220000000800 */
[----:B--2---:R-:W-:Y:S01]  /*82a0*/  FMUL R18, R18, R21 ;  /* 0x0000001512127220 */ /* 0x004fe20000400000 */
[-C--:B------:R-:W-:Y:S01]  /*82b0*/  FFMA.SAT R21, R30, R11.reuse, 0.5 ;  /* 0x3f0000001e157423 */ /* 0x080fe2000000200b */
[----:B------:R-:W-:Y:S01]  /*82c0*/  FFMA R56, R34, 1.925963033500011079e-08, R17 ;  /* 0x32a5706022387823 */ /* 0x000fe20000000011 */
[----:B------:R-:W-:Y:S01]  /*82d0*/  SHF.L.U32 R17, R15, 0x17, RZ ;  /* 0x000000170f117819 */ /* 0x000fe200000006ff */
[-C--:B------:R-:W-:Y:S01]  /*82e0*/  FFMA.RM R15, R23, R12.reuse, 12582913 ;  /* 0x4b400001170f7423 */ /* 0x080fe2000000400c */
[----:B------:R-:W-:Y:S02]  /*82f0*/  FFMA.RM R34, R21, R12, 12582913 ;  /* 0x4b40000115227423 */ /* 0x000fe4000000400c */
[----:B------:R-:W-:Y:S01]  /*8300*/  MUFU.EX2 R52, R52 ;  /* 0x0000003400347308 */ /* 0x000fe20000000800 */
[----:B------:R-:W-:Y:S01]  /*8310*/  FADD R23, R15, -12583039 ;  /* 0xcb40007f0f177421 */ /* 0x000fe20000000000 */
[----:B------:R-:W-:Y:S01]  /*8320*/  FADD R21, R34, -12583039 ;  /* 0xcb40007f22157421 */ /* 0x000fe20000000000 */
[----:B------:R-:W-:Y:S01]  /*8330*/  FMUL R17, R17, R60 ;  /* 0x0000003c11117220 */ /* 0x000fe20000400000 */
[----:B---3--:R-:W-:Y:S01]  /*8340*/  FMUL R7, R7, R66 ;  /* 0x0000004207077220 */ /* 0x008fe20000400000 */
[----:B------:R-:W-:Y:S01]  /*8350*/  FFMA R23, R26, 1.4426950216293334961, -R23 ;  /* 0x3fb8aa3b1a177823 */ /* 0x000fe20000000817 */
[----:B------:R-:W-:Y:S01]  /*8360*/  FFMA R21, R30, 1.4426950216293334961, -R21 ;  /* 0x3fb8aa3b1e157823 */ /* 0x000fe20000000815 */
[----:B------:R-:W-:Y:S01]  /*8370*/  IMAD.SHL.U32 R15, R15, 0x800000, RZ ;  /* 0x008000000f0f7824 */ /* 0x000fe200078e00ff */
[----:B------:R-:W2:Y:S01]  /*8380*/  MUFU.EX2 R60, R29 ;  /* 0x0000001d003c7308 */ /* 0x000ea20000000800 */
[----:B------:R-:W-:Y:S01]  /*8390*/  FFMA R26, R26, 1.925963033500011079e-08, R23 ;  /* 0x32a570601a1a7823 */ /* 0x000fe20000000017 */
[----:B------:R-:W-:Y:S01]  /*83a0*/  FFMA R58, R30, 1.925963033500011079e-08, R21 ;  /* 0x32a570601e3a7823 */ /* 0x000fe20000000015 */
[----:B------:R-:W-:Y:S01]  /*83b0*/  FFMA.SAT R23, R20, R11, 0.5 ;  /* 0x3f00000014177423 */ /* 0x000fe2000000200b */
[----:B----4-:R-:W-:-:S03]  /*83c0*/  FMUL R9, R9, R64 ;  /* 0x0000004009097220 */ /* 0x010fc60000400000 */
[----:B------:R-:W-:Y:S01]  /*83d0*/  FFMA.RM R30, R23, R12, 12582913 ;  /* 0x4b400001171e7423 */ /* 0x000fe2000000400c */
[----:B------:R-:W3:Y:S03]  /*83e0*/  MUFU.EX2 R21, R54 ;  /* 0x0000003600157308 */ /* 0x000ee60000000800 */
[C---:B------:R-:W-:Y:S01]  /*83f0*/  FADD R23, R30.reuse, -12583039 ;  /* 0xcb40007f1e177421 */ /* 0x040fe20000000000 */
[----:B------:R-:W-:-:S03]  /*8400*/  IMAD.SHL.U32 R30, R30, 0x800000, RZ ;  /* 0x008000001e1e7824 */ /* 0x000fc600078e00ff */
[C---:B------:R-:W-:Y:S01]  /*8410*/  FFMA R23, R20.reuse, 1.4426950216293334961, -R23 ;  /* 0x3fb8aa3b14177823 */ /* 0x040fe20000000817 */
[----:B------:R-:W-:Y:S01]  /*8420*/  MUFU.EX2 R48, R48 ;  /* 0x0000003000307308 */ /* 0x000fe20000000800 */
[----:B--2---:R-:W-:Y:S02]  /*8430*/  FMUL R19, R19, R60 ;  /* 0x0000003c13137220 */ /* 0x004fe40000400000 */
[----:B------:R-:W-:Y:S01]  /*8440*/  FFMA R29, R20, 1.925963033500011079e-08, R23 ;  /* 0x32a57060141d7823 */ /* 0x000fe20000000017 */
[----:B------:R-:W-:-:S04]  /*8450*/  FFMA.SAT R23, R28, R11, 0.5 ;  /* 0x3f0000001c177423 */ /* 0x000fc8000000200b */
[----:B------:R-:W-:Y:S01]  /*8460*/  MUFU.EX2 R40, R40 ;  /* 0x0000002800287308 */ /* 0x000fe20000000800 */
[----:B---3--:R-:W-:Y:S01]  /*8470*/  FMUL R20, R22, R21 ;  /* 0x0000001516147220 */ /* 0x008fe20000400000 */
        /* <DEDUP_REMOVED lines=8> */
[----:B------:R-:W-:Y:S01]  /*8500*/  SHF.L.U32 R21, R31, 0x17, RZ ;  /* 0x000000171f157819 */ /* 0x000fe200000006ff */
[----:B------:R-:W-:-:S04]  /*8510*/  FFMA.RM R31, R23, R12, 12582913 ;  /* 0x4b400001171f7423 */ /* 0x000fc8000000400c */
[----:B------:R-:W-:Y:S01]  /*8520*/  FADD R23, R31, -12583039 ;  /* 0xcb40007f1f177421 */ /* 0x000fe20000000000 */
[----:B--2---:R-:W-:Y:S01]  /*8530*/  FMUL R21, R21, R22 ;  /* 0x0000001615157220 */ /* 0x004fe20000400000 */
[----:B------:R-:W-:Y:S02]  /*8540*/  IMAD.SHL.U32 R22, R35, 0x800000, RZ ;  /* 0x0080000023167824 */ /* 0x000fe400078e00ff */
[----:B------:R-:W-:Y:S01]  /*8550*/  FFMA.SAT R35, R32, R11, 0.5 ;  /* 0x3f00000020237423 */ /* 0x000fe2000000200b */
[----:B------:R-:W-:Y:S01]  /*8560*/  FFMA R23, R28, 1.4426950216293334961, -R23 ;  /* 0x3fb8aa3b1c177823 */ /* 0x000fe20000000817 */
[----:B------:R-:W-:Y:S01]  /*8570*/  MUFU.EX2 R58, R58 ;  /* 0x0000003a003a7308 */ /* 0x000fe20000000800 */
[----:B------:R-:W-:Y:S01]  /*8580*/  FMUL R22, R22, R61 ;  /* 0x0000003d16167220 */ /* 0x000fe20000400000 */
[----:B------:R-:W-:Y:S01]  /*8590*/  FFMA.SAT R61, R24, R11, 0.5 ;  /* 0x3f000000183d7423 */ /* 0x000fe2000000200b */
[----:B------:R-:W-:Y:S01]  /*85a0*/  FFMA.RM R35, R35, R12, 12582913 ;  /* 0x4b40000123237423 */ /* 0x000fe2000000400c */
[----:B------:R-:W-:Y:S01]  /*85b0*/  FFMA R37, R28, 1.925963033500011079e-08, R23 ;  /* 0x32a570601c257823 */ /* 0x000fe20000000017 */
[----:B------:R-:W-:-:S02]  /*85c0*/  IMAD.SHL.U32 R28, R25, 0x800000, RZ ;  /* 0x00800000191c7824 */ /* 0x000fc400078e00ff */
[-C--:B------:R-:W-:Y:S01]  /*85d0*/  FFMA.RM R36, R61, R12.reuse, 12582913 ;  /* 0x4b4000013d247423 */ /* 0x080fe2000000400c */
[----:B------:R-:W-:Y:S01]  /*85e0*/  FFMA.SAT R61, R42, R11, 0.5 ;  /* 0x3f0000002a3d7423 */ /* 0x000fe2000000200b */
[----:B------:R-:W-:Y:S01]  /*85f0*/  FADD R23, R35, -12583039 ;  /* 0xcb40007f23177421 */ /* 0x000fe20000000000 */
[----:B------:R-:W-:Y:S02]  /*8600*/  MUFU.EX2 R37, R37 ;  /* 0x0000002500257308 */ /* 0x000fe40000000800 */
[-C--:B------:R-:W-:Y:S01]  /*8610*/  FFMA.RM R11, R61, R12.reuse, 12582913 ;  /* 0x4b4000013d0b7423 */ /* 0x080fe2000000400c */
[C---:B------:R-:W-:Y:S01]  /*8620*/  FFMA R23, R32.reuse, 1.4426950216293334961, -R23 ;  /* 0x3fb8aa3b20177823 */ /* 0x040fe20000000817 */
[----:B------:R-:W-:Y:S02]  /*8630*/  FFMA.RM R12, R63, R12, 12582913 ;  /* 0x4b4000013f0c7423 */ /* 0x000fe4000000400c */
[----:B------:R-:W-:Y:S01]  /*8640*/  FADD R61, R11, -12583039 ;  /* 0xcb40007f0b3d7421 */ /* 0x000fe20000000000 */
[----:B------:R-:W-:Y:S01]  /*8650*/  FFMA R32, R32, 1.925963033500011079e-08, R23 ;  /* 0x32a5706020207823 */ /* 0x000fe20000000017 */
[----:B------:R-:W-:Y:S01]  /*8660*/  SHF.L.U32 R23, R41, 0x17, RZ ;  /* 0x0000001729177819 */ /* 0x000fe200000006ff */
[----:B------:R-:W-:Y:S01]  /*8670*/  FADD R41, R36, -12583039 ;  /* 0xcb40007f24297421 */ /* 0x000fe20000000000 */
[----:B------:R-:W-:Y:S01]  /*8680*/  FFMA R61, R42, 1.4426950216293334961, -R61 ;  /* 0x3fb8aa3b2a3d7823 */ /* 0x000fe2000000083d */
[----:B------:R-:W2:Y:S02]  /*8690*/  MUFU.EX2 R63, R50 ;  /* 0x00000032003f7308 */ /* 0x000ea40000000800 */
[----:B------:R-:W-:Y:S01]  /*86a0*/  FFMA R41, R24, 1.4426950216293334961, -R41 ;  /* 0x3fb8aa3b18297823 */ /* 0x000fe20000000829 */
[----:B------:R-:W-:Y:S01]  /*86b0*/  FFMA R42, R42, 1.925963033500011079e-08, R61 ;  /* 0x32a570602a2a7823 */ /* 0x000fe2000000003d */
[----:B------:R-:W-:Y:S01]  /*86c0*/  FADD R61, RZ, R3 ;  /* 0x00000003ff3d7221 */ /* 0x000fe20000000000 */
[----:B------:R-:W-:Y:S01]  /*86d0*/  FMUL R23, R23, R52 ;  /* 0x0000003417177220 */ /* 0x000fe20000400000 */
[----:B------:R-:W-:-:S02]  /*86e0*/  FFMA R41, R24, 1.925963033500011079e-08, R41 ;  /* 0x32a5706018297823 */ /* 0x000fc40000000029 */
[----:B------:R-:W-:Y:S01]  /*86f0*/  FADD R61, R61, R0 ;  /* 0x000000003d3d7221 */ /* 0x000fe20000000000 */
[----:B------:R-:W-:Y:S03]  /*8700*/  MUFU.EX2 R50, R26 ;  /* 0x0000001a00327308 */ /* 0x000fe60000000800 */
[----:B------:R-:W-:-:S04]  /*8710*/  FADD R61, R61, R2 ;  /* 0x000000023d3d7221 */ /* 0x000fc80000000000 */
        /* <DEDUP_REMOVED lines=8> */
[----:B------:R-:W-:Y:S02]  /*87a0*/  FADD R24, R61, R16 ;  /* 0x000000103d187221 */ /* 0x000fe40000000000 */
[----:B------:R3:W4:Y:S02]  /*87b0*/  MUFU.EX2 R61, R29 ;  /* 0x0000001d003d7308 */ /* 0x0007240000000800 */
[----:B------:R-:W-:Y:S01]  /*87c0*/  FADD R25, R24, R17 ;  /* 0x0000001118197221 */ /* 0x000fe20000000000 */
[----:B--2---:R-:W-:-:S03]  /*87d0*/  FMUL R24, R28, R63 ;  /* 0x0000003f1c187220 */ /* 0x004fc60000400000 */
[----:B------:R-:W-:Y:S01]  /*87e0*/  FADD R28, R25, R18 ;  /* 0x00000012191c7221 */ /* 0x000fe20000000000 */
[----:B------:R-:W-:Y:S01]  /*87f0*/  SHF.L.U32 R25, R27, 0x17, RZ ;  /* 0x000000171b197819 */ /* 0x000fe200000006ff */
[----:B------:R-:W2:Y:S01]  /*8800*/  MUFU.EX2 R63, R60 ;  /* 0x0000003c003f7308 */ /* 0x000ea20000000800 */
[----:B---3--:R-:W-:Y:S01]  /*8810*/  SHF.L.U32 R29, R34, 0x17, RZ ;  /* 0x00000017221d7819 */ /* 0x008fe200000006ff */
[----:B------:R-:W-:Y:S02]  /*8820*/  FADD R27, R28, R19 ;  /* 0x000000131c1b7221 */ /* 0x000fe40000000000 */
[----:B------:R-:W-:Y:S02]  /*8830*/  FMUL R25, R25, R48 ;  /* 0x0000003019197220 */ /* 0x000fe40000400000 */
[----:B------:R-:W-:Y:S01]  /*8840*/  FADD R26, R27, R20 ;  /* 0x000000141b1a7221 */ /* 0x000fe20000000000 */
[----:B------:R-:W-:Y:S01]  /*8850*/  FMUL R29, R29, R58 ;  /* 0x0000003a1d1d7220 */ /* 0x000fe20000400000 */
[----:B----4-:R-:W-:-:S02]  /*8860*/  FMUL R30, R30, R61 ;  /* 0x0000003d1e1e7220 */ /* 0x010fc40000400000 */
[----:B------:R-:W-:Y:S01]  /*8870*/  FADD R27, R26, R21 ;  /* 0x000000151a1b7221 */ /* 0x000fe20000000000 */
[----:B------:R-:W-:Y:S02]  /*8880*/  FMUL R26, R33, R40 ;  /* 0x00000028211a7220 */ /* 0x000fe40000400000 */
[----:B------:R3:W4:Y:S01]  /*8890*/  MUFU.EX2 R40, R32 ;  /* 0x0000002000287308 */ /* 0x0007220000000800 */
[----:B------:R-:W-:Y:S01]  /*88a0*/  FADD R28, R27, R22 ;  /* 0x000000161b1c7221 */ /* 0x000fe20000000000 */
[----:B------:R-:W-:-:S03]  /*88b0*/  SHF.L.U32 R27, R13, 0x17, RZ ;  /* 0x000000170d1b7819 */ /* 0x000fc600000006ff */
[----:B------:R-:W-:Y:S02]  /*88c0*/  FADD R13, R28, R23 ;  /* 0x000000171c0d7221 */ /* 0x000fe40000000000 */
[----:B------:R-:W-:Y:S02]  /*88d0*/  FMUL R27, R27, R56 ;  /* 0x000000381b1b7220 */ /* 0x000fe40000400000 */
[----:B------:R-:W-:-:S04]  /*88e0*/  FADD R28, R13, R24 ;  /* 0x000000180d1c7221 */ /* 0x000fc80000000000 */
[----:B------:R-:W-:Y:S01]  /*88f0*/  FADD R13, R28, R25 ;  /* 0x000000191c0d7221 */ /* 0x000fe20000000000 */
[----:B------:R-:W-:Y:S01]  /*8900*/  FMUL R28, R15, R50 ;  /* 0x000000320f1c7220 */ /* 0x000fe20000400000 */
[C---:B------:R-:W-:Y:S01]  /*8910*/  FADD R15, R12.reuse, -12583039 ;  /* 0xcb40007f0c0f7421 */ /* 0x040fe20000000000 */
[----:B------:R-:W-:Y:S02]  /*8920*/  IMAD.SHL.U32 R12, R12, 0x800000, RZ ;  /* 0x008000000c0c7824 */ /* 0x000fe400078e00ff */
[----:B------:R-:W-:Y:S01]  /*8930*/  FADD R34, R13, R26 ;  /* 0x0000001a0d227221 */ /* 0x000fe20000000000 */
[----:B------:R-:W-:-:S03]  /*8940*/  FFMA R33, R14, 1.4426950216293334961, -R15 ;  /* 0x3fb8aa3b0e217823 */ /* 0x000fc6000000080f */
[----:B------:R-:W-:Y:S01]  /*8950*/  FADD R13, R34, R27 ;  /* 0x0000001b220d7221 */ /* 0x000fe20000000000 */
[----:B------:R-:W5:Y:S01]  /*8960*/  MUFU.EX2 R15, R42 ;  /* 0x0000002a000f7308 */ /* 0x000f620000000800 */
[----:B------:R-:W-:Y:S01]  /*8970*/  FFMA R48, R14, 1.925963033500011079e-08, R33 ;  /* 0x32a570600e307823 */ /* 0x000fe20000000021 */
[----:B------:R-:W-:Y:S01]  /*8980*/  SHF.L.U32 R33, R35, 0x17, RZ ;  /* 0x0000001723217819 */ /* 0x000fe200000006ff */
[----:B---3--:R-:W-:Y:S01]  /*8990*/  FADD R32, R13, R28 ;  /* 0x0000001c0d207221 */ /* 0x008fe20000000000 */
[----:B------:R-:W-:Y:S01]  /*89a0*/  IMAD.SHL.U32 R34, R36, 0x800000, RZ ;  /* 0x0080000024227824 */ /* 0x000fe200078e00ff */
[----:B------:R-:W-:Y:S02]  /*89b0*/  SHF.L.U32 R36, R11, 0x17, RZ ;  /* 0x000000170b247819 */ /* 0x000fe400000006ff */
[----:B------:R-:W-:Y:S01]  /*89c0*/  FADD R13, R32, R29 ;  /* 0x0000001d200d7221 */ /* 0x000fe20000000000 */
[----:B------:R-:W-:Y:S02]  /*89d0*/  IMAD.SHL.U32 R32, R31, 0x800000, RZ ;  /* 0x008000001f207824 */ /* 0x000fe400078e00ff */
[----:B--2---:R-:W-:Y:S01]  /*89e0*/  FMUL R31, R54, R63 ;  /* 0x0000003f361f7220 */ /* 0x004fe20000400000 */
[----:B------:R-:W2:Y:S01]  /*89f0*/  MUFU.EX2 R35, R48 ;  /* 0x0000003000237308 */ /* 0x000ea20000000800 */
[----:B------:R-:W-:Y:S01]  /*8a00*/  FADD R14, R13, R30 ;  /* 0x0000001e0d0e7221 */ /* 0x000fe20000000000 */
[----:B------:R-:W-:Y:S01]  /*8a10*/  FMUL R32, R32, R37 ;  /* 0x0000002520207220 */ /* 0x000fe20000400000 */
[----:B----4-:R-:W-:Y:S01]  /*8a20*/  FMUL R33, R33, R40 ;  /* 0x0000002821217220 */ /* 0x010fe20000400000 */
[----:B------:R-:W-:Y:S01]  /*8a30*/  FMUL R34, R34, R41 ;  /* 0x0000002922227220 */ /* 0x000fe20000400000 */
[----:B------:R-:W-:Y:S01]  /*8a40*/  FADD R13, R14, R31 ;  /* 0x0000001f0e0d7221 */ /* 0x000fe20000000000 */
[----:B-----5:R-:W-:-:S03]  /*8a50*/  FMUL R36, R36, R15 ;  /* 0x0000000f24247220 */ /* 0x020fc60000400000 */
[----:B------:R-:W-:-:S04]  /*8a60*/  FADD R14, R13, R32 ;  /* 0x000000200d0e7221 */ /* 0x000fc80000000000 */
[----:B------:R-:W-:-:S04]  /*8a70*/  FADD R11, R14, R33 ;  /* 0x000000210e0b7221 */ /* 0x000fc80000000000 */
        /* <DEDUP_REMOVED lines=13> */
.L_x_19979:
        /* <DEDUP_REMOVED lines=12> */
[----:B012---:R-:W-:Y:S05]  /*8c10*/  CALL.REL.NOINC `($__internal_320_$__cuda_sm3x_div_rn_noftz_f32_slowpath) ;  /* 0x0000003c00f47944 */ /* 0x007fea0003c00000 */
[----:B------:R-:W-:-:S07]  /*8c20*/  IMAD.MOV.U32 R11, RZ, RZ, R3 ;  /* 0x000000ffff0b7224 */ /* 0x000fce00078e0003 */
.L_x_19906:
[----:B------:R-:W-:Y:S05]  /*8c30*/  BSYNC.RECONVERGENT B3 ;  /* 0x0000000000037941 */ /* 0x000fea0003800200 */
.L_x_19905:
        /* <DEDUP_REMOVED lines=12> */
[----:B012---:R-:W-:Y:S05]  /*8d00*/  CALL.REL.NOINC `($__internal_320_$__cuda_sm3x_div_rn_noftz_f32_slowpath) ;  /* 0x0000003c00b87944 */ /* 0x007fea0003c00000 */
[----:B------:R-:W-:-:S07]  /*8d10*/  MOV R14, R3 ;  /* 0x00000003000e7202 */ /* 0x000fce0000000f00 */
.L_x_19908:
[----:B------:R-:W-:Y:S05]  /*8d20*/  BSYNC.RECONVERGENT B3 ;  /* 0x0000000000037941 */ /* 0x000fea0003800200 */
.L_x_19907:
        /* <DEDUP_REMOVED lines=12> */
[----:B012---:R-:W-:Y:S05]  /*8df0*/  CALL.REL.NOINC `($__internal_320_$__cuda_sm3x_div_rn_noftz_f32_slowpath) ;  /* 0x0000003c007c7944 */ /* 0x007fea0003c00000 */
[----:B------:R-:W-:-:S07]  /*8e00*/  IMAD.MOV.U32 R0, RZ, RZ, R3 ;  /* 0x000000ffff007224 */ /* 0x000fce00078e0003 */
.L_x_19910:
[----:B------:R-:W-:Y:S05]  /*8e10*/  BSYNC.RECONVERGENT B3 ;  /* 0x0000000000037941 */ /* 0x000fea0003800200 */
.L_x_19909:
        /* <DEDUP_REMOVED lines=14> */
.L_x_19912:
[----:B------:R-:W-:Y:S05]  /*8f00*/  BSYNC.RECONVERGENT B3 ;  /* 0x0000000000037941 */ /* 0x000fea0003800200 */
.L_x_19911:
        /* <DEDUP_REMOVED lines=14> */
.L_x_19914:
[----:B------:R-:W-:Y:S05]  /*8ff0*/  BSYNC.RECONVERGENT B3 ;  /* 0x0000000000037941 */ /* 0x000fea0003800200 */
.L_x_19913:
        /* <DEDUP_REMOVED lines=14> */
.L_x_19916:
[----:B------:R-:W-:Y:S05]  /*90e0*/  BSYNC.RECONVERGENT B3 ;  /* 0x0000000000037941 */ /* 0x000fea0003800200 */
.L_x_19915:
        /* <DEDUP_REMOVED lines=14> */
.L_x_19918:
[----:B------:R-:W-:Y:S05]  /*91d0*/  BSYNC.RECONVERGENT B3 ;  /* 0x0000000000037941 */ /* 0x000fea0003800200 */
.L_x_19917:
        /* <DEDUP_REMOVED lines=14> */
.L_x_19920:
[----:B------:R-:W-:Y:S05]  /*92c0*/  BSYNC.RECONVERGENT B3 ;  /* 0x0000000000037941 */ /* 0x000fea0003800200 */
.L_x_19919:
        /* <DEDUP_REMOVED lines=14> */
.L_x_19922:
[----:B------:R-:W-:Y:S05]  /*93b0*/  BSYNC.RECONVERGENT B3 ;  /* 0x0000000000037941 */ /* 0x000fea0003800200 */
.L_x_19921:
        /* <DEDUP_REMOVED lines=14> */
.L_x_19924:
[----:B------:R-:W-:Y:S05]  /*94a0*/  BSYNC.RECONVERGENT B3 ;  /* 0x0000000000037941 */ /* 0x000fea0003800200 */
.L_x_19923:
        /* <DEDUP_REMOVED lines=14> */
.L_x_19926:
[----:B------:R-:W-:Y:S05]  /*9590*/  BSYNC.RECONVERGENT B3 ;  /* 0x0000000000037941 */ /* 0x000fea0003800200 */
.L_x_19925:
        /* <DEDUP_REMOVED lines=14> */
.L_x_19928:
[----:B------:R-:W-:Y:S05]  /*9680*/  BSYNC.RECONVERGENT B3 ;  /* 0x0000000000037941 */ /* 0x000fea0003800200 */
.L_x_19927:
        /* <DEDUP_REMOVED lines=14> */
.L_x_19930:
[----:B------:R-:W-:Y:S05]  /*9770*/  BSYNC.RECONVERGENT B3 ;  /* 0x0000000000037941 */ /* 0x000fea0003800200 */
.L_x_19929:
        /* <DEDUP_REMOVED lines=14> */
.L_x_19932:
[----:B------:R-:W-:Y:S05]  /*9860*/  BSYNC.RECONVERGENT B3 ;  /* 0x0000000000037941 */ /* 0x000fea0003800200 */
.L_x_19931:
        /* <DEDUP_REMOVED lines=14> */
.L_x_19934:
[----:B------:R-:W-:Y:S05]  /*9950*/  BSYNC.RECONVERGENT B3 ;  /* 0x0000000000037941 */ /* 0x000fea0003800200 */
.L_x_19933:
        /* <DEDUP_REMOVED lines=14> */
.L_x_19936:
[----:B------:R-:W-:Y:S05]  /*9a40*/  BSYNC.RECONVERGENT B3 ;  /* 0x0000000000037941 */ /* 0x000fea0003800200 */
.L_x_19935:
        /* <DEDUP_REMOVED lines=14> */
.L_x_19938:
[----:B------:R-:W-:Y:S05]  /*9b30*/  BSYNC.RECONVERGENT B3 ;  /* 0x0000000000037941 */ /* 0x000fea0003800200 */
.L_x_19937:
        /* <DEDUP_REMOVED lines=14> */
.L_x_19940:
[----:B------:R-:W-:Y:S05]  /*9c20*/  BSYNC.RECONVERGENT B3 ;  /* 0x0000000000037941 */ /* 0x000fea0003800200 */
.L_x_19939:
        /* <DEDUP_REMOVED lines=14> */
.L_x_19942:
[----:B------:R-:W-:Y:S05]  /*9d10*/  BSYNC.RECONVERGENT B3 ;  /* 0x0000000000037941 */ /* 0x000fea0003800200 */
.L_x_19941:
        /* <DEDUP_REMOVED lines=14> */
.L_x_19944:
[----:B------:R-:W-:Y:S05]  /*9e00*/  BSYNC.RECONVERGENT B3 ;  /* 0x0000000000037941 */ /* 0x000fea0003800200 */
.L_x_19943:
        /* <DEDUP_REMOVED lines=14> */
.L_x_19946:
[----:B------:R-:W-:Y:S05]  /*9ef0*/  BSYNC.RECONVERGENT B3 ;  /* 0x0000000000037941 */ /* 0x000fea0003800200 */
.L_x_19945:
        /* <DEDUP_REMOVED lines=14> */
.L_x_19948:
[----:B------:R-:W-:Y:S05]  /*9fe0*/  BSYNC.RECONVERGENT B3 ;  /* 0x0000000000037941 */ /* 0x000fea0003800200 */
.L_x_19947:
        /* <DEDUP_REMOVED lines=14> */
.L_x_19950:
[----:B------:R-:W-:Y:S05]  /*a0d0*/  BSYNC.RECONVERGENT B3 ;  /* 0x0000000000037941 */ /* 0x000fea0003800200 */
.L_x_19949:
        /* <DEDUP_REMOVED lines=14> */
.L_x_19952:
[----:B------:R-:W-:Y:S05]  /*a1c0*/  BSYNC.RECONVERGENT B3 ;  /* 0x0000000000037941 */ /* 0x000fea0003800200 */
.L_x_19951:
        /* <DEDUP_REMOVED lines=14> */
.L_x_19954:
[----:B------:R-:W-:Y:S05]  /*a2b0*/  BSYNC.RECONVERGENT B3 ;  /* 0x0000000000037941 */ /* 0x000fea0003800200 */
.L_x_19953:
        /* <DEDUP_REMOVED lines=14> */
.L_x_19956:
[----:B------:R-:W-:Y:S05]  /*a3a0*/  BSYNC.RECONVERGENT B3 ;  /* 0x0000000000037941 */ /* 0x000fea0003800200 */
.L_x_19955:
        /* <DEDUP_REMOVED lines=14> */
.L_x_19958:
[----:B------:R-:W-:Y:S05]  /*a490*/  BSYNC.RECONVERGENT B3 ;  /* 0x0000000000037941 */ /* 0x000fea0003800200 */
.L_x_19957:
        /* <DEDUP_REMOVED lines=14> */
.L_x_19960:
[----:B------:R-:W-:Y:S05]  /*a580*/  BSYNC.RECONVERGENT B3 ;  /* 0x0000000000037941 */ /* 0x000fea0003800200 */
.L_x_19959:
        /* <DEDUP_REMOVED lines=14> */
.L_x_19962:
[----:B------:R-:W-:Y:S05]  /*a670*/  BSYNC.RECONVERGENT B3 ;  /* 0x0000000000037941 */ /* 0x000fea0003800200 */
.L_x_19961:
        /* <DEDUP_REMOVED lines=14> */
.L_x_19964:
[----:B------:R-:W-:Y:S05]  /*a760*/  BSYNC.RECONVERGENT B3 ;  /* 0x0000000000037941 */ /* 0x000fea0003800200 */
.L_x_19963:
        /* <DEDUP_REMOVED lines=13> */
.L_x_19966:
[----:B------:R-:W-:Y:S05]  /*a840*/  BSYNC.RECONVERGENT B3 ;  /* 0x0000000000037941 */ /* 0x000fea0003800200 */
.L_x_19965:
[C---:B0-----:R-:W-:Y:S01]  /*a850*/  VIADD R12, R59.reuse, 0x60 ;  /* 0x000000603b0c7836 */ /* 0x041fe20000000000 */
[C---:B------:R-:W-:Y:S01]  /*a860*/  IADD3 R26, PT, PT, R59.reuse, 0x80, RZ ;  /* 0x000000803b1a7810 */ /* 0x040fe20007ffe0ff */
[----:B------:R-:W-:Y:S01]  /*a870*/  IMAD.MOV.U32 R13, RZ, RZ, RZ ;  /* 0x000000ffff0d7224 */ /* 0x000fe200078e00ff */
[----:B-1----:R-:W-:Y:S01]  /*a880*/  @!P0 R2UR UR4, R38 ;  /* 0x00000000260482ca */ /* 0x002fe200000e0000 */
[----:B------:R-:W-:Y:S01]  /*a890*/  IMAD R15, R44, UR46, RZ ;  /* 0x0000002e2c0f7c24 */ /* 0x000fe2000f8e02ff */
[----:B------:R-:W-:Y:S01]  /*a8a0*/  ISETP.GE.U32.AND P4, PT, R12, UR42, PT ;  /* 0x0000002a0c007c0c */ /* 0x000fe2000bf86070 */
[C---:B------:R-:W-:Y:S01]  /*a8b0*/  VIADD R28, R59.reuse, 0xa0 ;  /* 0x000000a03b1c7836 */ /* 0x040fe20000000000 */
[----:B------:R-:W-:Y:S02]  /*a8c0*/  MOV R12, R59 ;  /* 0x0000003b000c7202 */ /* 0x000fe40000000f00 */
[----:B------:R-:W-:Y:S01]  /*a8d0*/  ISETP.GE.U32.AND P2, PT, R26, UR42, PT ;  /* 0x0000002a1a007c0c */ /* 0x000fe2000bf46070 */
[----:B------:R-:W-:Y:S01]  /*a8e0*/  VIADD R26, R59, 0x100 ;  /* 0x000001003b1a7836 */ /* 0x000fe20000000000 */
[----:B------:R-:W-:Y:S01]  /*a8f0*/  ISETP.GE.AND.EX P4, PT, RZ, UR43, PT, P4 ;  /* 0x0000002bff007c0c */ /* 0x000fe2000bf86340 */
[----:B------:R-:W-:Y:S01]  /*a900*/  IMAD.WIDE.U32 R34, R46, UR46, R12 ;  /* 0x0000002e2e227c25 */ /* 0x000fe2000f8e000c */
[----:B------:R-:W-:-:S02]  /*a910*/  @!P0 R2UR UR5, R39 ;  /* 0x00000000270582ca */ /* 0x000fc400000e0000 */
[----:B------:R-:W-:Y:S01]  /*a920*/  ISETP.GE.AND.EX P2, PT, RZ, UR43, PT, P2 ;  /* 0x0000002bff007c0c */ /* 0x000fe2000bf46320 */
[----:B------:R-:W-:Y:S01]  /*a930*/  IMAD R13, R46, UR47, R15 ;  /* 0x0000002f2e0d7c24 */ /* 0x000fe2000f8e020f */
[----:B------:R-:W-:Y:S02]  /*a940*/  LEA R12, P1, R34, UR48, 0x2 ;  /* 0x00000030220c7c11 */ /* 0x000fe4000f8210ff */
[----:B------:R-:W-:Y:S01]  /*a950*/  IADD3 R15, PT, PT, R59, 0xc0, RZ ;  /* 0x000000c03b0f7810 */ /* 0x000fe20007ffe0ff */
[----:B------:R-:W-:Y:S01]  /*a960*/  IMAD.IADD R13, R35, 0x1, R13 ;  /* 0x00000001230d7824 */ /* 0x000fe200078e020d */
[----:B------:R-:W-:Y:S02]  /*a970*/  ISETP.GE.U32.AND P3, PT, R28, UR42, PT ;  /* 0x0000002a1c007c0c */ /* 0x000fe4000bf66070 */
[----:B------:R-:W-:Y:S02]  /*a980*/  ISETP.GE.U32.AND P6, PT, R15, UR42, PT ;  /* 0x0000002a0f007c0c */ /* 0x000fe4000bfc6070 */
[----:B------:R-:W-:-:S02]  /*a990*/  LEA.HI.X R13, R34, UR49, R13, 0x2, P1 ;  /* 0x00000031220d7c11 */ /* 0x000fc400088f140d */
[----:B------:R-:W-:Y:S02]  /*a9a0*/  IADD3 R15, PT, PT, R59, 0xe0, RZ ;  /* 0x000000e03b0f7810 */ /* 0x000fe40007ffe0ff */
[C---:B------:R-:W-:Y:S01]  /*a9b0*/  @!P4 R2UR UR6, R38.reuse ;  /* 0x000000002606c2ca */ /* 0x040fe200000e0000 */
[----:B------:R0:W-:Y:S01]  /*a9c0*/  @!P0 STG.E desc[UR4][R12.64], R11 ;  /* 0x0000000b0c008986 */ /* 0x0001e2000c101904 */
[----:B------:R-:W-:Y:S02]  /*a9d0*/  @!P4 R2UR UR7, R39 ;  /* 0x000000002707c2ca */ /* 0x000fe400000e0000 */
[----:B------:R-:W-:Y:S02]  /*a9e0*/  ISETP.GE.AND.EX P3, PT, RZ, UR43, PT, P3 ;  /* 0x0000002bff007c0c */ /* 0x000fe4000bf66330 */
[----:B------:R-:W-:Y:S02]  /*a9f0*/  ISETP.GE.U32.AND P1, PT, R15, UR42, PT ;  /* 0x0000002a0f007c0c */ /* 0x000fe4000bf26070 */
[----:B------:R-:W-:-:S02]  /*aa00*/  @!P2 R2UR UR4, R38 ;  /* 0x000000002604a2ca */ /* 0x000fc400000e0000 */
[----:B------:R-:W-:Y:S02]  /*aa10*/  @!P2 R2UR UR5, R39 ;  /* 0x000000002705a2ca */ /* 0x000fe400000e0000 */
[----:B------:R-:W-:Y:S02]  /*aa20*/  IADD3 R15, PT, PT, R59, 0x120, RZ ;  /* 0x000001203b0f7810 */ /* 0x000fe40007ffe0ff */
[----:B------:R-:W-:Y:S01]  /*aa30*/  ISETP.GE.AND.EX P6, PT, RZ, UR43, PT, P6 ;  /* 0x0000002bff007c0c */ /* 0x000fe2000bfc6360 */
[----:B------:R1:W-:Y:S01]  /*aa40*/  @!P4 STG.E desc[UR6][R12.64+0x180], R2 ;  /* 0x000180020c00c986 */ /* 0x0003e2000c101906 */
[----:B------:R-:W-:Y:S02]  /*aa50*/  ISETP.GE.AND.EX P1, PT, RZ, UR43, PT, P1 ;  /* 0x0000002bff007c0c */ /* 0x000fe4000bf26310 */
[----:B------:R-:W-:Y:S01]  /*aa60*/  ISETP.GE.U32.AND P0, PT, R15, UR42, PT ;  /* 0x0000002a0f007c0c */ /* 0x000fe2000bf06070 */
[----:B------:R-:W-:Y:S01]  /*aa70*/  VIADD R15, R59, 0x140 ;  /* 0x000001403b0f7836 */ /* 0x000fe20000000000 */
[----:B------:R-:W-:-:S02]  /*aa80*/  ISETP.GE.U32.AND P5, PT, R26, UR42, PT ;  /* 0x0000002a1a007c0c */ /* 0x000fc4000bfa6070 */
[C---:B0-----:R-:W-:Y:S01]  /*aa90*/  IADD3 R11, PT, PT, R59.reuse, 0x160, RZ ;  /* 0x000001603b0b7810 */ /* 0x041fe20007ffe0ff */
[----:B------:R0:W-:Y:S01]  /*aaa0*/  @!P2 STG.E desc[UR4][R12.64+0x200], R4 ;  /* 0x000200040c00a986 */ /* 0x0001e2000c101904 */
[----:B------:R-:W-:Y:S02]  /*aab0*/  ISETP.GE.AND.EX P4, PT, RZ, UR43, PT, P0 ;  /* 0x0000002bff007c0c */ /* 0x000fe4000bf86300 */
[----:B------:R-:W-:Y:S01]  /*aac0*/  @!P3 R2UR UR6, R38 ;  /* 0x000000002606b2ca */ /* 0x000fe200000e0000 */
[----:B-1----:R-:W-:Y:S01]  /*aad0*/  VIADD R2, R59, 0x180 ;  /* 0x000001803b027836 */ /* 0x002fe20000000000 */
[----:B------:R-:W-:Y:S02]  /*aae0*/  @!P3 R2UR UR7, R39 ;  /* 0x000000002707b2ca */ /* 0x000fe400000e0000 */
[----:B------:R-:W-:Y:S02]  /*aaf0*/  ISETP.GE.AND.EX P5, PT, RZ, UR43, PT, P5 ;  /* 0x0000002bff007c0c */ /* 0x000fe4000bfa6350 */
[----:B------:R-:W-:-:S02]  /*ab00*/  ISETP.GE.U32.AND P0, PT, R15, UR42, PT ;  /* 0x0000002a0f007c0c */ /* 0x000fc4000bf06070 */
[----:B------:R-:W-:Y:S01]  /*ab10*/  ISETP.GE.U32.AND P2, PT, R11, UR42, PT ;  /* 0x0000002a0b007c0c */ /* 0x000fe2000bf46070 */
[C---:B------:R-:W-:Y:S01]  /*ab20*/  VIADD R11, R59.reuse, 0x1c0 ;  /* 0x000001c03b0b7836 */ /* 0x040fe20000000000 */
[----:B------:R-:W-:Y:S01]  /*ab30*/  ISETP.GE.AND.EX P0, PT, RZ, UR43, PT, P0 ;  /* 0x0000002bff007c0c */ /* 0x000fe2000bf06300 */
[----:B0-----:R-:W-:Y:S01]  /*ab40*/  VIADD R4, R59, 0x380 ;  /* 0x000003803b047836 */ /* 0x001fe20000000000 */
[C---:B------:R-:W-:Y:S02]  /*ab50*/  @!P6 R2UR UR8, R38.reuse ;  /* 0x000000002608e2ca */ /* 0x040fe400000e0000 */
[C---:B------:R-:W-:Y:S01]  /*ab60*/  @!P6 R2UR UR9, R39.reuse ;  /* 0x000000002709e2ca */ /* 0x040fe200000e0000 */
[----:B------:R-:W-:Y:S01]  /*ab70*/  @!P3 STG.E desc[UR6][R12.64+0x280], R5 ;  /* 0x000280050c00b986 */ /* 0x000fe2000c101906 */
[----:B------:R-:W-:Y:S02]  /*ab80*/  @!P1 R2UR UR4, R38 ;  /* 0x00000000260492ca */ /* 0x000fe400000e0000 */
[----:B------:R-:W-:-:S02]  /*ab90*/  @!P1 R2UR UR5, R39 ;  /* 0x00000000270592ca */ /* 0x000fc400000e0000 */
[----:B------:R-:W-:Y:S02]  /*aba0*/  ISETP.GE.AND.EX P2, PT, RZ, UR43, PT, P2 ;  /* 0x0000002bff007c0c */ /* 0x000fe4000bf46320 */
[----:B------:R-:W-:Y:S02]  /*abb0*/  @!P5 R2UR UR10, R38 ;  /* 0x00000000260ad2ca */ /* 0x000fe400000e0000 */
[----:B------:R-:W-:Y:S02]  /*abc0*/  @!P5 R2UR UR11, R39 ;  /* 0x00000000270bd2ca */ /* 0x000fe400000e0000 */
[----:B------:R-:W-:Y:S01]  /*abd0*/  ISETP.GE.U32.AND P3, PT, R2, UR42, PT ;  /* 0x0000002a02007c0c */ /* 0x000fe2000bf66070 */
[----:B------:R-:W-:Y:S01]  /*abe0*/  @!P6 STG.E desc[UR8][R12.64+0x300], R6 ;  /* 0x000300060c00e986 */ /* 0x000fe2000c101908 */
[----:B------:R-:W-:Y:S02]  /*abf0*/  IADD3 R2, PT, PT, R59, 0x1a0, RZ ;  /* 0x000001a03b027810 */ /* 0x000fe40007ffe0ff */
[----:B------:R-:W-:Y:S01]  /*ac00*/  @!P0 R2UR UR6, R38 ;  /* 0x00000000260682ca */ /* 0x000fe200000e0000 */
[----:B------:R-:W-:Y:S01]  /*ac10*/  @!P1 STG.E desc[UR4][R12.64+0x380], R7 ;  /* 0x000380070c009986 */ /* 0x000fe2000c101904 */
[----:B------:R-:W-:-:S02]  /*ac20*/  @!P0 R2UR UR7, R39 ;  /* 0x00000000270782ca */ /* 0x000fc400000e0000 */
[----:B------:R-:W-:Y:S02]  /*ac30*/  ISETP.GE.U32.AND P6, PT, R2, UR42, PT ;  /* 0x0000002a02007c0c */ /* 0x000fe4000bfc6070 */
[----:B------:R-:W-:Y:S01]  /*ac40*/  ISETP.GE.U32.AND P1, PT, R11, UR42, PT ;  /* 0x0000002a0b007c0c */ /* 0x000fe2000bf26070 */
[----:B------:R-:W-:Y:S01]  /*ac50*/  @!P5 STG.E desc[UR10][R12.64+0x400], R8 ;  /* 0x000400080c00d986 */ /* 0x000fe2000c10190a */
[----:B------:R-:W-:Y:S02]  /*ac60*/  @!P2 R2UR UR4, R38 ;  /* 0x000000002604a2ca */ /* 0x000fe400000e0000 */
[----:B------:R-:W-:Y:S02]  /*ac70*/  @!P2 R2UR UR5, R39 ;  /* 0x000000002705a2ca */ /* 0x000fe400000e0000 */
[----:B------:R-:W-:Y:S02]  /*ac80*/  ISETP.GE.AND.EX P3, PT, RZ, UR43, PT, P3 ;  /* 0x0000002bff007c0c */ /* 0x000fe4000bf66330 */
[----:B------:R-:W-:Y:S01]  /*ac90*/  ISETP.GE.AND.EX P6, PT, RZ, UR43, PT, P6 ;  /* 0x0000002bff007c0c */ /* 0x000fe2000bfc6360 */
[----:B------:R-:W-:Y:S01]  /*aca0*/  @!P0 STG.E desc[UR6][R12.64+0x500], R10 ;  /* 0x0005000a0c008986 */ /* 0x000fe2000c101906 */
[----:B------:R-:W-:-:S02]  /*acb0*/  ISETP.GE.AND.EX P1, PT, RZ, UR43, PT, P1 ;  /* 0x0000002bff007c0c */ /* 0x000fc4000bf26310 */
[----:B------:R-:W-:Y:S02]  /*acc0*/  ISETP.GE.U32.AND P5, PT, R55, UR42, PT ;  /* 0x0000002a37007c0c */ /* 0x000fe4000bfa6070 */
[----:B------:R-:W-:Y:S02]  /*acd0*/  @!P4 R2UR UR12, R38 ;  /* 0x00000000260cc2ca */ /* 0x000fe400000e0000 */
[----:B------:R-:W-:Y:S01]  /*ace0*/  @!P4 R2UR UR13, R39 ;  /* 0x00000000270dc2ca */ /* 0x000fe200000e0000 */
[----:B------:R-:W-:Y:S01]  /*acf0*/  @!P2 STG.E desc[UR4][R12.64+0x580], R16 ;  /* 0x000580100c00a986 */ /* 0x000fe2000c101904 */
[----:B------:R-:W-:Y:S02]  /*ad00*/  ISETP.GE.U32.AND P0, PT, R53, UR42, PT ;  /* 0x0000002a35007c0c */ /* 0x000fe4000bf06070 */
[----:B------:R-:W-:Y:S02]  /*ad10*/  ISETP.GE.AND.EX P5, PT, RZ, UR43, PT, P5 ;  /* 0x0000002bff007c0c */ /* 0x000fe4000bfa6350 */
[----:B------:R-:W-:-:S02]  /*ad20*/  ISETP.GE.U32.AND P2, PT, R51, UR42, PT ;  /* 0x0000002a33007c0c */ /* 0x000fc4000bf46070 */
[C---:B------:R-:W-:Y:S02]  /*ad30*/  @!P3 R2UR UR6, R38.reuse ;  /* 0x000000002606b2ca */ /* 0x040fe400000e0000 */
[C---:B------:R-:W-:Y:S02]  /*ad40*/  @!P3 R2UR UR7, R39.reuse ;  /* 0x000000002707b2ca */ /* 0x040fe400000e0000 */
[----:B------:R-:W-:Y:S01]  /*ad50*/  ISETP.GE.AND.EX P0, PT, RZ, UR43, PT, P0 ;  /* 0x0000002bff007c0c */ /* 0x000fe2000bf06300 */
[----:B------:R0:W-:Y:S01]  /*ad60*/  @!P4 STG.E desc[UR12][R12.64+0x480], R9 ;  /* 0x000480090c00c986 */ /* 0x0001e2000c10190c */
[C---:B------:R-:W-:Y:S02]  /*ad70*/  @!P6 R2UR UR4, R38.reuse ;  /* 0x000000002604e2ca */ /* 0x040fe400000e0000 */
[----:B------:R-:W-:Y:S02]  /*ad80*/  @!P6 R2UR UR5, R39 ;  /* 0x000000002705e2ca */ /* 0x000fe400000e0000 */
[----:B------:R-:W-:-:S02]  /*ad90*/  @!P1 R2UR UR8, R38 ;  /* 0x00000000260892ca */ /* 0x000fc400000e0000 */
[----:B------:R-:W-:Y:S02]  /*ada0*/  @!P1 R2UR UR9, R39 ;  /* 0x00000000270992ca */ /* 0x000fe400000e0000 */
[----:B------:R-:W-:Y:S01]  /*adb0*/  ISETP.GE.AND.EX P2, PT, RZ, UR43, PT, P2 ;  /* 0x0000002bff007c0c */ /* 0x000fe2000bf46320 */
[----:B------:R1:W-:Y:S01]  /*adc0*/  @!P3 STG.E desc[UR6][R12.64+0x600], R17 ;  /* 0x000600110c00b986 */ /* 0x0003e2000c101906 */
[----:B------:R-:W-:Y:S01]  /*add0*/  @!P5 R2UR UR12, R38 ;  /* 0x00000000260cd2ca */ /* 0x000fe200000e0000 */
[----:B0-----:R-:W-:Y:S01]  /*ade0*/  VIADD R9, R59, 0x40 ;  /* 0x000000403b097836 */ /* 0x001fe20000000000 */
[----:B------:R-:W-:Y:S02]  /*adf0*/  @!P5 R2UR UR13, R39 ;  /* 0x00000000270dd2ca */ /* 0x000fe400000e0000 */
[----:B------:R-:W-:Y:S01]  /*ae00*/  ISETP.GE.U32.AND P4, PT, R57, UR42, PT ;  /* 0x0000002a39007c0c */ /* 0x000fe2000bf86070 */
[----:B------:R0:W-:Y:S01]  /*ae10*/  @!P6 STG.E desc[UR4][R12.64+0x680], R18 ;  /* 0x000680120c00e986 */ /* 0x0001e2000c101904 */
[----:B------:R-:W-:-:S02]  /*ae20*/  IADD3 R2, PT, PT, R59, 0x2e0, RZ ;  /* 0x000002e03b027810 */ /* 0x000fc40007ffe0ff */
[C---:B------:R-:W-:Y:S01]  /*ae30*/  @!P0 R2UR UR6, R38.reuse ;  /* 0x00000000260682ca */ /* 0x040fe200000e0000 */
[----:B------:R0:W-:Y:S01]  /*ae40*/  @!P1 STG.E desc[UR8][R12.64+0x700], R19 ;  /* 0x000700130c009986 */ /* 0x0001e2000c101908 */
[----:B------:R-:W-:Y:S02]  /*ae50*/  @!P0 R2UR UR7, R39 ;  /* 0x00000000270782ca */ /* 0x000fe400000e0000 */
[----:B------:R-:W-:Y:S02]  /*ae60*/  ISETP.GE.U32.AND P3, PT, R49, UR42, PT ;  /* 0x0000002a31007c0c */ /* 0x000fe4000bf66070 */
[----:B------:R-:W-:Y:S01]  /*ae70*/  ISETP.GE.U32.AND P1, PT, R47, UR42, PT ;  /* 0x0000002a2f007c0c */ /* 0x000fe2000bf26070 */
[----:B------:R0:W-:Y:S01]  /*ae80*/  @!P5 STG.E desc[UR12][R12.64+0x800], R21 ;  /* 0x000800150c00d986 */ /* 0x0001e2000c10190c */
[----:B------:R-:W-:Y:S02]  /*ae90*/  @!P2 R2UR UR4, R38 ;  /* 0x000000002604a2ca */ /* 0x000fe400000e0000 */
[----:B------:R-:W-:-:S02]  /*aea0*/  @!P2 R2UR UR5, R39 ;  /* 0x000000002705a2ca */ /* 0x000fc400000e0000 */
[----:B------:R-:W-:Y:S02]  /*aeb0*/  ISETP.GE.AND.EX P4, PT, RZ, UR43, PT, P4 ;  /* 0x0000002bff007c0c */ /* 0x000fe4000bf86340 */
[----:B------:R-:W-:Y:S01]  /*aec0*/  ISETP.GE.U32.AND P6, PT, R2, UR42, PT ;  /* 0x0000002a02007c0c */ /* 0x000fe2000bfc6070 */
[C---:B------:R-:W-:Y:S01]  /*aed0*/  VIADD R2, R59.reuse, 0x300 ;  /* 0x000003003b027836 */ /* 0x040fe20000000000 */
[----:B------:R-:W-:Y:S01]  /*aee0*/  ISETP.GE.AND.EX P3, PT, RZ, UR43, PT, P3 ;  /* 0x0000002bff007c0c */ /* 0x000fe2000bf66330 */
[----:B------:R0:W-:Y:S01]  /*aef0*/  @!P0 STG.E desc[UR6][R12.64+0x880], R22 ;  /* 0x000880160c008986 */ /* 0x0001e2000c101906 */
[----:B------:R-:W-:Y:S02]  /*af00*/  ISETP.GE.AND.EX P1, PT, RZ, UR43, PT, P1 ;  /* 0x0000002bff007c0c */ /* 0x000fe4000bf26310 */
[----:B------:R-:W-:Y:S02]  /*af10*/  ISETP.GE.U32.AND P5, PT, R2, UR42, PT ;  /* 0x0000002a02007c0c */ /* 0x000fe4000bfa6070 */
[----:B------:R-:W-:Y:S01]  /*af20*/  IADD3 R2, PT, PT, R59, 0x320, RZ ;  /* 0x000003203b027810 */ /* 0x000fe20007ffe0ff */
[----:B------:R0:W-:Y:S01]  /*af30*/  @!P2 STG.E desc[UR4][R12.64+0x900], R23 ;  /* 0x000900170c00a986 */ /* 0x0001e2000c101904 */
[----:B------:R-:W-:-:S02]  /*af40*/  ISETP.GE.U32.AND P0, PT, R43, UR42, PT ;  /* 0x0000002a2b007c0c */ /* 0x000fc4000bf06070 */
[----:B------:R-:W-:Y:S01]  /*af50*/  ISETP.GE.U32.AND P2, PT, R2, UR42, PT ;  /* 0x0000002a02007c0c */ /* 0x000fe2000bf46070 */
[----:B------:R-:W-:Y:S01]  /*af60*/  VIADD R2, R59, 0x340 ;  /* 0x000003403b027836 */ /* 0x000fe20000000000 */
[C---:B------:R-:W-:Y:S02]  /*af70*/  @!P4 R2UR UR10, R38.reuse ;  /* 0x00000000260ac2ca */ /* 0x040fe400000e0000 */
[C---:B------:R-:W-:Y:S02]  /*af80*/  @!P4 R2UR UR11, R39.reuse ;  /* 0x00000000270bc2ca */ /* 0x040fe400000e0000 */
[----:B------:R-:W-:Y:S02]  /*af90*/  @!P3 R2UR UR6, R38 ;  /* 0x000000002606b2ca */ /* 0x000fe400000e0000 */
[----:B------:R-:W-:Y:S02]  /*afa0*/  @!P3 R2UR UR7, R39 ;  /* 0x000000002707b2ca */ /* 0x000fe400000e0000 */
[----:B------:R-:W-:-:S02]  /*afb0*/  ISETP.GE.AND.EX P0, PT, RZ, UR43, PT, P0 ;  /* 0x0000002bff007c0c */ /* 0x000fc4000bf06300 */
[----:B------:R-:W-:Y:S02]  /*afc0*/  @!P1 R2UR UR4, R38 ;  /* 0x00000000260492ca */ /* 0x000fe400000e0000 */
[----:B------:R-:W-:Y:S02]  /*afd0*/  @!P1 R2UR UR5, R39 ;  /* 0x00000000270592ca */ /* 0x000fe400000e0000 */
[----:B------:R-:W-:Y:S01]  /*afe0*/  ISETP.GE.AND.EX P2, PT, RZ, UR43, PT, P2 ;  /* 0x0000002bff007c0c */ /* 0x000fe2000bf46320 */
[----:B------:R0:W-:Y:S01]  /*aff0*/  @!P4 STG.E desc[UR10][R12.64+0x780], R20 ;  /* 0x000780140c00c986 */ /* 0x0001e2000c10190a */
[----:B------:R-:W-:Y:S02]  /*b000*/  ISETP.GE.U32.AND P4, PT, R45, UR42, PT ;  /* 0x0000002a2d007c0c */ /* 0x000fe4000bf86070 */
[----:B------:R-:W-:Y:S01]  /*b010*/  ISETP.GE.AND.EX P6, PT, RZ, UR43, PT, P6 ;  /* 0x0000002bff007c0c */ /* 0x000fe2000bfc6360 */
[----:B------:R0:W-:Y:S01]  /*b020*/  @!P3 STG.E desc[UR6][R12.64+0x980], R24 ;  /* 0x000980180c00b986 */ /* 0x0001e2000c101906 */
[----:B------:R-:W-:-:S02]  /*b030*/  ISETP.GE.AND.EX P4, PT, RZ, UR43, PT, P4 ;  /* 0x0000002bff007c0c */ /* 0x000fc4000bf86340 */
[----:B------:R-:W-:Y:S02]  /*b040*/  @!P0 R2UR UR6, R38 ;  /* 0x00000000260682ca */ /* 0x000fe400000e0000 */
[C---:B------:R-:W-:Y:S01]  /*b050*/  @!P0 R2UR UR7, R39.reuse ;  /* 0x00000000270782ca */ /* 0x040fe200000e0000 */
[----:B------:R0:W-:Y:S01]  /*b060*/  @!P1 STG.E desc[UR4][R12.64+0xa00], R25 ;  /* 0x000a00190c009986 */ /* 0x0001e2000c101904 */
[----:B------:R-:W-:Y:S02]  /*b070*/  ISETP.GE.U32.AND P3, PT, R2, UR42, PT ;  /* 0x0000002a02007c0c */ /* 0x000fe4000bf66070 */
[----:B------:R-:W-:Y:S02]  /*b080*/  @!P2 R2UR UR4, R38 ;  /* 0x000000002604a2ca */ /* 0x000fe400000e0000 */
[----:B------:R-:W-:Y:S02]  /*b090*/  @!P2 R2UR UR5, R39 ;  /* 0x000000002705a2ca */ /* 0x000fe400000e0000 */
[----:B------:R-:W-:-:S02]  /*b0a0*/  IADD3 R2, PT, PT, R59, 0x360, RZ ;  /* 0x000003603b027810 */ /* 0x000fc40007ffe0ff */
[----:B------:R-:W-:Y:S02]  /*b0b0*/  ISETP.GE.AND.EX P5, PT, RZ, UR43, PT, P5 ;  /* 0x0000002bff007c0c */ /* 0x000fe4000bfa6350 */
[----:B------:R-:W-:Y:S01]  /*b0c0*/  ISETP.GE.U32.AND P1, PT, R2, UR42, PT ;  /* 0x0000002a02007c0c */ /* 0x000fe2000bf26070 */
[----:B------:R0:W-:Y:S01]  /*b0d0*/  @!P0 STG.E desc[UR6][R12.64+0xb00], R27 ;  /* 0x000b001b0c008986 */ /* 0x0001e2000c101906 */
[----:B------:R-:W-:Y:S02]  /*b0e0*/  IADD3 R2, PT, PT, R59, 0x3a0, RZ ;  /* 0x000003a03b027810 */ /* 0x000fe40007ffe0ff */
[----:B------:R-:W-:Y:S02]  /*b0f0*/  @!P4 R2UR UR8, R38 ;  /* 0x000000002608c2ca */ /* 0x000fe400000e0000 */
[----:B------:R-:W-:Y:S01]  /*b100*/  ISETP.GE.U32.AND P0, PT, R2, UR42, PT ;  /* 0x0000002a02007c0c */ /* 0x000fe2000bf06070 */
[----:B------:R0:W-:Y:S01]  /*b110*/  @!P2 STG.E desc[UR4][R12.64+0xc80], R61 ;  /* 0x000c803d0c00a986 */ /* 0x0001e2000c101904 */
[----:B------:R-:W3:Y:S01]  /*b120*/  LDCU UR4, c[0x0][0x370] ;  /* 0x00006e00ff0477ac */ /* 0x000ee20008000800 */
[----:B------:R-:W-:Y:S01]  /*b130*/  @!P4 R2UR UR9, R39 ;  /* 0x000000002709c2ca */ /* 0x000fe200000e0000 */
[----:B------:R-:W3:Y:S01]  /*b140*/  LDC R5, c[0x0][0x364] ;  /* 0x0000d900ff057b82 */ /* 0x000ee20000000800 */
[----:B------:R-:W-:-:S02]  /*b150*/  ISETP.GE.AND.EX P0, PT, RZ, UR43, PT, P0 ;  /* 0x0000002bff007c0c */ /* 0x000fc4000bf06300 */
[C---:B------:R-:W-:Y:S02]  /*b160*/  @!P6 R2UR UR10, R38.reuse ;  /* 0x00000000260ae2ca */ /* 0x040fe400000e0000 */
[C---:B------:R-:W-:Y:S02]  /*b170*/  @!P6 R2UR UR11, R39.reuse ;  /* 0x00000000270be2ca */ /* 0x040fe400000e0000 */
[----:B------:R-:W-:Y:S02]  /*b180*/  @!P5 R2UR UR12, R38 ;  /* 0x00000000260cd2ca */ /* 0x000fe400000e0000 */
[----:B------:R-:W-:Y:S02]  /*b190*/  @!P5 R2UR UR13, R39 ;  /* 0x00000000270dd2ca */ /* 0x000fe400000e0000 */
[C---:B-1----:R-:W-:Y:S01]  /*b1a0*/  IADD3 R17, PT, PT, R59.reuse, 0x20, RZ ;  /* 0x000000203b117810 */ /* 0x042fe20007ffe0ff */
[----:B------:R0:W-:Y:S01]  /*b1b0*/  @!P4 STG.E desc[UR8][R12.64+0xa80], R37 ;  /* 0x000a80250c00c986 */ /* 0x0001e2000c101908 */
[----:B------:R-:W-:Y:S01]  /*b1c0*/  ISETP.GE.U32.AND P4, PT, R4, UR42, PT ;  /* 0x0000002a04007c0c */ /* 0x000fe2000bf86070 */
[----:B------:R-:W-:Y:S01]  /*b1d0*/  VIADD R4, R59, 0x3c0 ;  /* 0x000003c03b047836 */ /* 0x000fe20000000000 */
[----:B------:R-:W-:-:S02]  /*b1e0*/  @!P0 R2UR UR16, R38 ;  /* 0x00000000261082ca */ /* 0x000fc400000e0000 */
[----:B------:R-:W-:Y:S01]  /*b1f0*/  @!P0 R2UR UR17, R39 ;  /* 0x00000000271182ca */ /* 0x000fe200000e0000 */
[----:B------:R0:W-:Y:S01]  /*b200*/  @!P6 STG.E desc[UR10][R12.64+0xb80], R41 ;  /* 0x000b80290c00e986 */ /* 0x0001e2000c10190a */
[----:B------:R-:W-:Y:S02]  /*b210*/  ISETP.GE.U32.AND P6, PT, R4, UR42, PT ;  /* 0x0000002a04007c0c */ /* 0x000fe4000bfc6070 */
[----:B------:R-:W-:Y:S01]  /*b220*/  ISETP.GE.U32.AND P2, PT, R9, UR42, PT ;  /* 0x0000002a09007c0c */ /* 0x000fe2000bf46070 */
[----:B------:R0:W-:Y:S01]  /*b230*/  @!P5 STG.E desc[UR12][R12.64+0xc00], R29 ;  /* 0x000c001d0c00d986 */ /* 0x0001e2000c10190c */
[----:B------:R-:W-:Y:S01]  /*b240*/  ISETP.GE.U32.AND P5, PT, R17, UR42, PT ;  /* 0x0000002a11007c0c */ /* 0x000fe2000bfa6070 */
[----:B---3--:R-:W-:Y:S01]  /*b250*/  IMAD R5, R5, UR4, RZ ;  /* 0x0000000405057c24 */ /* 0x008fe2000f8e02ff */
[----:B------:R-:W-:Y:S02]  /*b260*/  ISETP.GE.AND.EX P3, PT, RZ, UR43, PT, P3 ;  /* 0x0000002bff007c0c */ /* 0x000fe4000bf66330 */
[----:B------:R-:W-:-:S02]  /*b270*/  ISETP.GE.AND.EX P1, PT, RZ, UR43, PT, P1 ;  /* 0x0000002bff007c0c */ /* 0x000fc4000bf26310 */
[----:B------:R-:W-:Y:S01]  /*b280*/  ISETP.GE.AND.EX P4, PT, RZ, UR43, PT, P4 ;  /* 0x0000002bff007c0c */ /* 0x000fe2000bf86340 */
[----:B------:R0:W-:Y:S01]  /*b290*/  @!P0 STG.E desc[UR16][R12.64+0xe80], R65 ;  /* 0x000e80410c008986 */ /* 0x0001e2000c101910 */
        /* <DEDUP_REMOVED lines=27> */
.L_x_19841:
[----:B------:R-:W-:Y:S05]  /*b450*/  EXIT ;  /* 0x000000000000794d */ /* 0x000fea0003800000 */
.L_x_19904:
[----:B------:R-:W-:Y:S01]  /*b460*/  HFMA2 R12, -RZ, RZ, 0, 9.5367431640625e-07 ;  /* 0x00000010ff0c7431 */ /* 0x000fe200000001ff */
[----:B------:R-:W-:Y:S01]  /*b470*/  BSSY B1, `(.L_x_19968) ;  /* 0x0000006000017945 */ /* 0x000fe20003800000 */
[----:B------:R-:W-:Y:S01]  /*b480*/  IMAD.MOV.U32 R11, RZ, RZ, 0x1f ;  /* 0x0000001fff0b7424 */ /* 0x000fe200078e00ff */
[----:B------:R-:W-:-:S07]  /*b490*/  MOV R15, 0xffffffff ;  /* 0xffffffff000f7802 */ /* 0x000fce0000000f00 */
[----:B01----:R-:W-:Y:S05]  /*b4a0*/  WARPSYNC.COLLECTIVE R15, `(.L_x_19969) ;  /* 0x000000000f087348 */ /* 0x003fea0003c00000 */
[----:B------:R2:W3:Y:S02]  /*b4b0*/  SHFL.BFLY P6, R14, R13, R12, R11 ;  /* 0x0c00000c0d0e7389 */ /* 0x0004e400000c000b */
[----:B0123--:R-:W-:Y:S05]  /*b4c0*/  ENDCOLLECTIVE ;  /* 0x000000000000791b */ /* 0x00ffea0003800000 */
.L_x_19969:
[----:B------:R-:W-:Y:S05]  /*b4d0*/  BSYNC B1 ;  /* 0x0000000000017941 */ /* 0x000fea0003800000 */
.L_x_19968:
        /* <DEDUP_REMOVED lines=9> */
.L_x_19970:
[----:B------:R-:W-:Y:S01]  /*b570*/  IMAD.MOV.U32 R12, RZ, RZ, 0x4 ;  /* 0x00000004ff0c7424 */ /* 0x000fe200078e00ff */
[----:B------:R-:W-:-:S04]  /*b580*/  FMNMX R0, R13, R14, !PT ;  /* 0x0000000e0d007209 */ /* 0x000fc80007800000 */
[----:B------:R-:W-:-:S07]  /*b590*/  MOV R13, R0 ;  /* 0x00000000000d7202 */ /* 0x000fce0000000f00 */
[----:B------:R-:W-:Y:S05]  /*b5a0*/  WARPSYNC.COLLECTIVE R15, `(.L_x_19971) ;  /* 0x000000000f087348 */ /* 0x000fea0003c00000 */
[----:B------:R0:W1:Y:S02]  /*b5b0*/  SHFL.BFLY P6, R14, R13, R12, R11 ;  /* 0x0c00000c0d0e7389 */ /* 0x00006400000c000b */
[----:B01----:R-:W-:Y:S05]  /*b5c0*/  ENDCOLLECTIVE ;  /* 0x000000000000791b */ /* 0x003fea0003800000 */
.L_x_19971:
[----:B------:R-:W-:Y:S01]  /*b5d0*/  IMAD.MOV.U32 R12, RZ, RZ, 0x2 ;  /* 0x00000002ff0c7424 */ /* 0x000fe200078e00ff */
[----:B------:R-:W-:-:S04]  /*b5e0*/  FMNMX R2, R0, R14, !PT ;  /* 0x0000000e00027209 */ /* 0x000fc80007800000 */
[----:B------:R-:W-:-:S07]  /*b5f0*/  MOV R13, R2 ;  /* 0x00000002000d7202 */ /* 0x000fce0000000f00 */
[----:B------:R-:W-:Y:S05]  /*b600*/  WARPSYNC.COLLECTIVE R15, `(.L_x_19972) ;  /* 0x000000000f087348 */ /* 0x000fea0003c00000 */
[----:B------:R0:W1:Y:S02]  /*b610*/  SHFL.BFLY P6, R14, R13, R12, R11 ;  /* 0x0c00000c0d0e7389 */ /* 0x00006400000c000b */
[----:B01----:R-:W-:Y:S05]  /*b620*/  ENDCOLLECTIVE ;  /* 0x000000000000791b */ /* 0x003fea0003800000 */
.L_x_19972:
[----:B------:R-:W-:Y:S01]  /*b630*/  IMAD.MOV.U32 R12, RZ, RZ, 0x1 ;  /* 0x00000001ff0c7424 */ /* 0x000fe200078e00ff */
[----:B------:R-:W-:-:S04]  /*b640*/  FMNMX R3, R2, R14, !PT ;  /* 0x0000000e02037209 */ /* 0x000fc80007800000 */
[----:B------:R-:W-:-:S07]  /*b650*/  MOV R13, R3 ;  /* 0x00000003000d7202 */ /* 0x000fce0000000f00 */
[----:B------:R-:W-:Y:S05]  /*b660*/  WARPSYNC.COLLECTIVE R15, `(.L_x_19973) ;  /* 0x000000000f087348 */ /* 0x000fea0003c00000 */
[----:B------:R0:W1:Y:S02]  /*b670*/  SHFL.BFLY P6, R14, R13, R12, R11 ;  /* 0x0c00000c0d0e7389 */ /* 0x00006400000c000b */
[----:B01----:R-:W-:Y:S05]  /*b680*/  ENDCOLLECTIVE ;  /* 0x000000000000791b */ /* 0x003fea0003800000 */
.L_x_19973:
        /* <DEDUP_REMOVED lines=53> */
[----:B------:R-:W-:Y:S01]  /*b9e0*/  FFMA.SAT R28, R30, R41, 0.5 ;  /* 0x3f0000001e1c7423 */ /* 0x000fe20000002029 */
[----:B------:R-:W-:-:S03]  /*b9f0*/  FFMA R10, R9, 1.4426950216293334961, -R10 ;  /* 0x3fb8aa3b090a7823 */ /* 0x000fc6000000080a */
[----:B------:R-:W-:Y:S01]  /*ba00*/  FFMA.RM R28, R28, R61, 12582913 ;  /* 0x4b4000011c1c7423 */ /* 0x000fe2000000403d */
[----:B------:R-:W-:-:S04]  /*ba10*/  FFMA R10, R9, 1.925963033500011079e-08, R10 ;  /* 0x32a57060090a7823 */ /* 0x000fc8000000000a */
[----:B------:R1:W2:Y:S01]  /*ba20*/  MUFU.EX2 R9, R10 ;  /* 0x0000000a00097308 */ /* 0x0002a20000000800 */
[----:B0-----:R-:W-:Y:S01]  /*ba30*/  FMUL R3, R3, R16 ;  /* 0x0000001003037220 */ /* 0x001fe20000400000 */
[----:B------:R-:W-:-:S04]  /*ba40*/  FFMA.SAT R16, R2, R41, 0.5 ;  /* 0x3f00000002107423 */ /* 0x000fc80000002029 */
[----:B------:R-:W-:Y:S01]  /*ba50*/  FFMA.RM R16, R16, R61, 12582913 ;  /* 0x4b40000110107423 */ /* 0x000fe2000000403d */
[----:B-1----:R-:W-:-:S04]  /*ba60*/  FFMA.SAT R10, R4, R41, 0.5 ;  /* 0x3f000000040a7423 */ /* 0x002fc80000002029 */
        /* <DEDUP_REMOVED lines=8> */
[----:B------:R-:W-:Y:S01]  /*baf0*/  FFMA.SAT R10, R5, R41, 0.5 ;  /* 0x3f000000050a7423 */ /* 0x000fe20000002029 */
[----:B------:R-:W-:Y:S01]  /*bb00*/  FFMA R9, R2, 1.925963033500011079e-08, R9 ;  /* 0x32a5706002097823 */ /* 0x000fe20000000009 */
[----:B------:R-:W-:-:S02]  /*bb10*/  SHF.L.U32 R2, R16, 0x17, RZ ;  /* 0x0000001710027819 */ /* 0x000fc400000006ff */
[----:B------:R-:W-:Y:S01]  /*bb20*/  FFMA.RM R10, R10, R61, 12582913 ;  /* 0x4b4000010a0a7423 */ /* 0x000fe2000000403d */
[----:B------:R-:W0:Y:S03]  /*bb30*/  MUFU.EX2 R17, R17 ;  /* 0x0000001100117308 */ /* 0x000e260000000800 */
[----:B------:R-:W-:-:S04]  /*bb40*/  FADD R16, R10, -12583039 ;  /* 0xcb40007f0a107421 */ /* 0x000fc80000000000 */
[C---:B------:R-:W-:Y:S01]  /*bb50*/  FFMA R16, R5.reuse, 1.4426950216293334961, -R16 ;  /* 0x3fb8aa3b05107823 */ /* 0x040fe20000000810 */
[----:B------:R-:W1:Y:S03]  /*bb60*/  MUFU.EX2 R9, R9 ;  /* 0x0000000900097308 */ /* 0x000e660000000800 */
[----:B------:R-:W-:Y:S01]  /*bb70*/  FFMA R16, R5, 1.925963033500011079e-08, R16 ;  /* 0x32a5706005107823 */ /* 0x000fe20000000010 */
[----:B------:R-:W-:Y:S01]  /*bb80*/  SHF.L.U32 R5, R10, 0x17, RZ ;  /* 0x000000170a057819 */ /* 0x000fe200000006ff */
[----:B------:R-:W-:-:S04]  /*bb90*/  FFMA.SAT R10, R6, R41, 0.5 ;  /* 0x3f000000060a7423 */ /* 0x000fc80000002029 */
[----:B------:R-:W-:Y:S01]  /*bba0*/  FFMA.RM R10, R10, R61, 12582913 ;  /* 0x4b4000010a0a7423 */ /* 0x000fe2000000403d */
[----:B------:R-:W2:Y:S01]  /*bbb0*/  MUFU.EX2 R16, R16 ;  /* 0x0000001000107308 */ /* 0x000ea20000000800 */
[----:B0-----:R-:W-:Y:S01]  /*bbc0*/  FMUL R4, R4, R17 ;  /* 0x0000001104047220 */ /* 0x001fe20000400000 */
[----:B-1----:R-:W-:Y:S01]  /*bbd0*/  FMUL R2, R2, R9 ;  /* 0x0000000902027220 */ /* 0x002fe20000400000 */
[----:B------:R-:W-:-:S04]  /*bbe0*/  FADD R9, R10, -12583039 ;  /* 0xcb40007f0a097421 */ /* 0x000fc80000000000 */
        /* <DEDUP_REMOVED lines=131> */
[----:B------:R-:W-:Y:S02]  /*c420*/  IMAD.SHL.U32 R29, R30, 0x800000, RZ ;  /* 0x008000001e1d7824 */ /* 0x000fe400078e00ff */
        /* <DEDUP_REMOVED lines=41> */
[C---:B------:R-:W-:Y:S02]  /*c6c0*/  FFMA.SAT R12, R35.reuse, R41, 0.5 ;  /* 0x3f000000230c7423 */ /* 0x040fe40000002029 */
[C---:B------:R-:W-:Y:S01]  /*c6d0*/  FADD R11, R14.reuse, -12583039 ;  /* 0xcb40007f0e0b7421 */ /* 0x040fe20000000000 */
[----:B------:R-:W-:Y:S01]  /*c6e0*/  SHF.L.U32 R14, R14, 0x17, RZ ;  /* 0x000000170e0e7819 */ /* 0x000fe200000006ff */
[----:B------:R-:W-:Y:S02]  /*c6f0*/  FFMA.RM R12, R12, R61, 12582913 ;  /* 0x4b4000010c0c7423 */ /* 0x000fe4000000403d */
[----:B------:R-:W-:Y:S02]  /*c700*/  FFMA R11, R66, 1.4426950216293334961, -R11 ;  /* 0x3fb8aa3b420b7823 */ /* 0x000fe4000000080b */
[C---:B------:R-:W-:Y:S01]  /*c710*/  FADD R34, R12.reuse, -12583039 ;  /* 0xcb40007f0c227421 */ /* 0x040fe20000000000 */
[----:B------:R-:W-:Y:S01]  /*c720*/  SHF.L.U32 R12, R12, 0x17, RZ ;  /* 0x000000170c0c7819 */ /* 0x000fe200000006ff */
[----:B------:R-:W-:Y:S01]  /*c730*/  FFMA R66, R66, 1.925963033500011079e-08, R11 ;  /* 0x32a5706042427823 */ /* 0x000fe2000000000b */
[----:B------:R-:W-:Y:S01]  /*c740*/  FADD R11, RZ, R3 ;  /* 0x00000003ff0b7221 */ /* 0x000fe20000000000 */
[----:B------:R-:W-:-:S03]  /*c750*/  FFMA R34, R35, 1.4426950216293334961, -R34 ;  /* 0x3fb8aa3b23227823 */ /* 0x000fc60000000822 */
[----:B------:R-:W-:Y:S01]  /*c760*/  FADD R11, R11, R0 ;  /* 0x000000000b0b7221 */ /* 0x000fe20000000000 */
[----:B------:R-:W-:-:S03]  /*c770*/  FFMA R35, R35, 1.925963033500011079e-08, R34 ;  /* 0x32a5706023237823 */ /* 0x000fc60000000022 */
[----:B------:R-:W-:-:S03]  /*c780*/  FADD R11, R11, R2 ;  /* 0x000000020b0b7221 */ /* 0x000fc60000000000 */
[----:B------:R-:W0:Y:S02]  /*c790*/  MUFU.EX2 R35, R35 ;  /* 0x0000002300237308 */ /* 0x000e240000000800 */
[----:B0-----:R-:W-:Y:S01]  /*c7a0*/  FMUL R34, R12, R35 ;  /* 0x000000230c227220 */ /* 0x001fe20000400000 */
[----:B------:R-:W-:-:S05]  /*c7b0*/  FFMA.SAT R12, R37, R41, 0.5 ;  /* 0x3f000000250c7423 */ /* 0x000fca0000002029 */
[----:B------:R-:W0:Y:S01]  /*c7c0*/  MUFU.EX2 R35, R66 ;  /* 0x0000004200237308 */ /* 0x000e220000000800 */
[----:B------:R-:W-:-:S04]  /*c7d0*/  FFMA.RM R13, R12, R61, 12582913 ;  /* 0x4b4000010c0d7423 */ /* 0x000fc8000000403d */
[C---:B------:R-:W-:Y:S01]  /*c7e0*/  FADD R12, R13.reuse, -12583039 ;  /* 0xcb40007f0d0c7421 */ /* 0x040fe20000000000 */
[----:B------:R-:W-:-:S03]  /*c7f0*/  IMAD.SHL.U32 R13, R13, 0x800000, RZ ;  /* 0x008000000d0d7824 */ /* 0x000fc600078e00ff */
[----:B------:R-:W-:-:S04]  /*c800*/  FFMA R12, R37, 1.4426950216293334961, -R12 ;  /* 0x3fb8aa3b250c7823 */ /* 0x000fc8000000080c */
[----:B------:R-:W-:Y:S01]  /*c810*/  FFMA R37, R37, 1.925963033500011079e-08, R12 ;  /* 0x32a5706025257823 */ /* 0x000fe2000000000c */
[----:B------:R-:W-:Y:S01]  /*c820*/  FADD R12, R11, R4 ;  /* 0x000000040b0c7221 */ /* 0x000fe20000000000 */
[----:B0-----:R-:W-:Y:S02]  /*c830*/  FMUL R35, R14, R35 ;  /* 0x000000230e237220 */ /* 0x001fe40000400000 */
        /* <DEDUP_REMOVED lines=34> */
.L_x_19974:
[----:B------:R-:W-:Y:S02]  /*ca60*/  IMAD.MOV.U32 R12, RZ, RZ, 0x8 ;  /* 0x00000008ff0c7424 */ /* 0x000fe400078e00ff */
[----:B------:R-:W-:-:S05]  /*ca70*/  FADD R37, R13, R14 ;  /* 0x0000000e0d257221 */ /* 0x000fca0000000000 */
[----:B------:R-:W-:-:S07]  /*ca80*/  MOV R13, R37 ;  /* 0x00000025000d7202 */ /* 0x000fce0000000f00 */
[----:B------:R-:W-:Y:S05]  /*ca90*/  WARPSYNC.COLLECTIVE R15, `(.L_x_19975) ;  /* 0x000000000f087348 */ /* 0x000fea0003c00000 */
[----:B------:R0:W1:Y:S02]  /*caa0*/  SHFL.BFLY P6, R14, R13, R12, R11 ;  /* 0x0c00000c0d0e7389 */ /* 0x00006400000c000b */
[----:B01----:R-:W-:Y:S05]  /*cab0*/  ENDCOLLECTIVE ;  /* 0x000000000000791b */ /* 0x003fea0003800000 */
.L_x_19975:
[----:B------:R-:W-:Y:S02]  /*cac0*/  IMAD.MOV.U32 R12, RZ, RZ, 0x4 ;  /* 0x00000004ff0c7424 */ /* 0x000fe400078e00ff */
[----:B------:R-:W-:-:S05]  /*cad0*/  FADD R40, R37, R14 ;  /* 0x0000000e25287221 */ /* 0x000fca0000000000 */
[----:B------:R-:W-:-:S07]  /*cae0*/  MOV R13, R40 ;  /* 0x00000028000d7202 */ /* 0x000fce0000000f00 */
[----:B------:R-:W-:Y:S05]  /*caf0*/  WARPSYNC.COLLECTIVE R15, `(.L_x_19976) ;  /* 0x000000000f087348 */ /* 0x000fea0003c00000 */
[----:B------:R0:W1:Y:S02]  /*cb00*/  SHFL.BFLY P6, R14, R13, R12, R11 ;  /* 0x0c00000c0d0e7389 */ /* 0x00006400000c000b */
[----:B01----:R-:W-:Y:S05]  /*cb10*/  ENDCOLLECTIVE ;  /* 0x000000000000791b */ /* 0x003fea0003800000 */
.L_x_19976:
[----:B------:R-:W-:Y:S02]  /*cb20*/  IMAD.MOV.U32 R12, RZ, RZ, 0x2 ;  /* 0x00000002ff0c7424 */ /* 0x000fe400078e00ff */
[----:B------:R-:W-:-:S05]  /*cb30*/  FADD R41, R40, R14 ;  /* 0x0000000e28297221 */ /* 0x000fca0000000000 */
[----:B------:R-:W-:-:S07]  /*cb40*/  MOV R13, R41 ;  /* 0x00000029000d7202 */ /* 0x000fce0000000f00 */
[----:B------:R-:W-:Y:S05]  /*cb50*/  WARPSYNC.COLLECTIVE R15, `(.L_x_19977) ;  /* 0x000000000f087348 */ /* 0x000fea0003c00000 */
[----:B------:R0:W1:Y:S02]  /*cb60*/  SHFL.BFLY P6, R14, R13, R12, R11 ;  /* 0x0c00000c0d0e7389 */ /* 0x00006400000c000b */
[----:B01----:R-:W-:Y:S05]  /*cb70*/  ENDCOLLECTIVE ;  /* 0x000000000000791b */ /* 0x003fea0003800000 */
.L_x_19977:
[----:B------:R-:W-:Y:S02]  /*cb80*/  IMAD.MOV.U32 R12, RZ, RZ, 0x1 ;  /* 0x00000001ff0c7424 */ /* 0x000fe400078e00ff */
[----:B------:R-:W-:-:S05]  /*cb90*/  FADD R42, R41, R14 ;  /* 0x0000000e292a7221 */ /* 0x000fca0000000000 */
[----:B------:R-:W-:-:S07]  /*cba0*/  MOV R13, R42 ;  /* 0x0000002a000d7202 */ /* 0x000fce0000000f00 */
[----:B------:R-:W-:Y:S05]  /*cbb0*/  WARPSYNC.COLLECTIVE R15, `(.L_x_19978) ;  /* 0x000000000f087348 */ /* 0x000fea0003c00000 */
[----:B------:R0:W1:Y:S02]  /*cbc0*/  SHFL.BFLY P6, R14, R13, R12, R11 ;  /* 0x0c00000c0d0e7389 */ /* 0x00006400000c000b */
[----:B01----:R-:W-:Y:S05]  /*cbd0*/  ENDCOLLECTIVE ;  /* 0x000000000000791b */ /* 0x003fea0003800000 */
.L_x_19978:
[----:B------:R-:W-:Y:S05]  /*cbe0*/  BRA `(.L_x_19979) ;  /* 0xffffffbc00d87947 */ /* 0x000fea000383ffff */
        .weak           $__internal_320_$__cuda_sm3x_div_rn_noftz_f32_slowpath
        .type           $__internal_320_$__cuda_sm3x_div_rn_noftz_f32_slowpath,@function
        .size           $__internal_320_$__cuda_sm3x_div_rn_noftz_f32_slowpath,(.L_x_37697 - $__internal_320_$__cuda_sm3x_div_rn_noftz_f32_slowpath)
$__internal_320_$__cuda_sm3x_div_rn_noftz_f32_slowpath:
        /* <DEDUP_REMOVED lines=34> */
.L_x_19981:
        /* <DEDUP_REMOVED lines=51> */
.L_x_19988:
[----:B------:R-:W-:-:S04]  /*d140*/  LOP3.LUT R3, R3, 0x80000000, RZ, 0xc0, !PT ;  /* 0x8000000003037812 */ /* 0x000fc800078ec0ff */
[----:B------:R-:W-:Y:S01]  /*d150*/  LOP3.LUT R3, R3, 0x7f800000, RZ, 0xfc, !PT ;  /* 0x7f80000003037812 */ /* 0x000fe200078efcff */
[----:B------:R-:W-:Y:S06]  /*d160*/  BRA `(.L_x_19989) ;  /* 0x0000000000047947 */ /* 0x000fec0003800000 */
.L_x_19987:
[----:B------:R-:W-:-:S07]  /*d170*/  LEA R3, R48, R3, 0x17 ;  /* 0x0000000330037211 */ /* 0x000fce00078eb8ff */
.L_x_19989:
[----:B------:R-:W-:Y:S05]  /*d180*/  BSYNC.RECONVERGENT B2 ;  /* 0x0000000000027941 */ /* 0x000fea0003800200 */
.L_x_19986:
[----:B------:R-:W-:Y:S05]  /*d190*/  BRA `(.L_x_19990) ;  /* 0x0000000000207947 */ /* 0x000fea0003800000 */
.L_x_19985:
[----:B------:R-:W-:-:S04]  /*d1a0*/  LOP3.LUT R3, R12, 0x80000000, R3, 0x48, !PT ;  /* 0x800000000c037812 */ /* 0x000fc800078e4803 */
[----:B------:R-:W-:Y:S01]  /*d1b0*/  LOP3.LUT R3, R3, 0x7f800000, RZ, 0xfc, !PT ;  /* 0x7f80000003037812 */ /* 0x000fe200078efcff */
[----:B------:R-:W-:Y:S06]  /*d1c0*/  BRA `(.L_x_19990) ;  /* 0x0000000000147947 */ /* 0x000fec0003800000 */
.L_x_19984:
[----:B------:R-:W-:Y:S01]  /*d1d0*/  LOP3.LUT R3, R12, 0x80000000, R3, 0x48, !PT ;  /* 0x800000000c037812 */ /* 0x000fe200078e4803 */
[----:B------:R-:W-:Y:S06]  /*d1e0*/  BRA `(.L_x_19990) ;  /* 0x00000000000c7947 */ /* 0x000fec0003800000 */
.L_x_19983:
[----:B------:R-:W0:Y:S01]  /*d1f0*/  MUFU.RSQ R3, -QNAN ;  /* 0xffc0000000037908 */ /* 0x000e220000001400 */
[----:B------:R-:W-:Y:S05]  /*d200*/  BRA `(.L_x_19990) ;  /* 0x0000000000047947 */ /* 0x000fea0003800000 */
.L_x_19982:
[----:B------:R-:W-:-:S07]  /*d210*/  FADD.FTZ R3, R3, R12 ;  /* 0x0000000c03037221 */ /* 0x000fce0000010000 */
.L_x_19990:
[----:B------:R-:W-:Y:S05]  /*d220*/  BSYNC.RECONVERGENT B1 ;  /* 0x0000000000017941 */ /* 0x000fea0003800200 */
.L_x_19980:
[----:B------:R-:W-:Y:S02]  /*d230*/  HFMA2 R13, -RZ, RZ, 0, 0 ;  /* 0x00000000ff0d7431 */ /* 0x000fe400000001ff */
[----:B------:R-:W-:-:S04]  /*d240*/  IMAD.MOV.U32 R12, RZ, RZ, R40 ;  /* 0x000000ffff0c7224 */ /* 0x000fc800078e0028 */
[----:B0-----:R-:W-:Y:S05]  /*d250*/  RET.REL.NODEC R12 `(_Z15SoftmaxWarpImplI22BroadcastScaleMaskLoadIffbLm2EiE11DirectStoreIffEfLi1ELi31ELi32ELi1ELb1EL9Algorithm0EEvT_T0_ll) ;  /* 0xffffff2c0c687950 */ /* 0x001fea0003c3ffff */
.L_x_19991:
        /* <DEDUP_REMOVED lines=10> */
.L_x_37697:


//--------------------- .text._Z15SoftmaxWarpImplI22BroadcastScaleMaskLoadIffbLm2EiE11DirectStoreIffEfLi1ELi31ELi32ELi1ELb0EL9Algorithm0EEvT_T0_ll --------------------------
	.section	.text._Z15SoftmaxWarpImplI22BroadcastScaleMaskLoadIffbLm2EiE11DirectStoreIffEfLi1ELi31ELi32ELi1ELb0EL9Algorithm0EEvT_T0_ll,"ax",@progbits
	.align	128
        .global         _Z15SoftmaxWarpImplI22BroadcastScaleMaskLoadIffbLm2EiE11DirectStoreIffEfLi1ELi31ELi32ELi1ELb0EL9Algorithm0EEvT_T0_ll
        .type           _Z15SoftmaxWarpImplI22BroadcastScaleMaskLoadIffbLm2EiE11DirectStoreIffEfLi1ELi31ELi32ELi1ELb0EL9Algorithm0EEvT_T0_ll,@function
        .size           _Z15SoftmaxWarpImplI22BroadcastScaleMaskLoadIffbLm2EiE11DirectStoreIffEfLi1ELi31ELi32ELi1ELb0EL9Algorithm0EEvT_T0_ll,(.L_x_37698 - _Z15SoftmaxWarpImplI22BroadcastScaleMaskLoadIffbLm2EiE11DirectStoreIffEfLi1ELi31ELi32ELi1ELb0EL9Algorithm0EEvT_T0_ll)
        .other          _Z15SoftmaxWarpImplI22BroadcastScaleMaskLoadIffbLm2EiE11DirectStoreIffEfLi1ELi31ELi32ELi1ELb0EL9Algorithm0EEvT_T0_ll,@"STO_CUDA_ENTRY STV_DEFAULT"
_Z15SoftmaxWarpImplI22BroadcastScaleMaskLoadIffbLm2EiE11DirectStoreIffEfLi1ELi31ELi32ELi1ELb0EL9Algorithm0EEvT_T0_ll:
.text._Z15SoftmaxWarpImplI22BroadcastScaleMaskLoadIffbLm2EiE11DirectStoreIffEfLi1ELi31ELi32ELi1ELb0EL9Algorithm0EEvT_T0_ll:
        /* <DEDUP_REMOVED lines=27> */
.L_x_19992:
        /* <DEDUP_REMOVED lines=14> */
.L_x_20057:
        /* <DEDUP_REMOVED lines=8> */
[C---:B------:R-:W-:Y:S01]  /*0310*/  VIADD R17, R49.reuse, 0xa0 ;  /* 0x000000a031117836 */ /* 0x040fe20000000000 */
[----:B------:R-:W-:Y:S02]  /*0320*/  IADD3 R19, PT, PT, R49, 0x60, RZ ;  /* 0x0000006031137810 */ /* 0x000fe40007ffe0ff */
[----:B------:R-:W-:-:S02]  /*0330*/  LOP3.LUT R10, R8, UR49, RZ, 0x3c, !PT ;  /* 0x00000031080a7c12 */ /* 0x000fc4000f8e3cff */
[----:B------:R-:W-:Y:S02]  /*0340*/  LOP3.LUT R12, R19, UR49, RZ, 0x3c, !PT ;  /* 0x00000031130c7c12 */ /* 0x000fe4000f8e3cff */
[----:B------:R-:W-:Y:S02]  /*0350*/  ISETP.GE.AND P2, PT, R10, RZ, PT ;  /* 0x000000ff0a00720c */ /* 0x000fe40003f46270 */
[----:B------:R-:W-:Y:S01]  /*0360*/  SHF.R.S64 R10, RZ, 0x1e, R8 ;  /* 0x0000001eff0a7819 */ /* 0x000fe20000001008 */
[----:B------:R-:W1:Y:S01]  /*0370*/  I2F.RP R4, UR7 ;  /* 0x0000000700047d06 */ /* 0x000e620008209400 */
[----:B------:R-:W-:Y:S02]  /*0380*/  ISETP.GE.AND P1, PT, R12, RZ, PT ;  /* 0x000000ff0c00720c */ /* 0x000fe40003f26270 */
[----:B------:R-:W-:Y:S02]  /*0390*/  IADD3 R18, PT, PT, R49, 0x80, RZ ;  /* 0x0000008031127810 */ /* 0x000fe40007ffe0ff */
[----:B------:R-:W-:-:S02]  /*03a0*/  R2UR UR11, R7 ;  /* 0x00000000070b72ca */ /* 0x000fc400000e0000 */
[----:B------:R-:W-:Y:S02]  /*03b0*/  SHF.R.S64 R12, RZ, 0x1e, R21 ;  /* 0x0000001eff0c7819 */ /* 0x000fe40000001015 */
[----:B------:R-:W-:Y:S02]  /*03c0*/  LOP3.LUT R11, R21, UR49, RZ, 0x3c, !PT ;  /* 0x00000031150b7c12 */ /* 0x000fe4000f8e3cff */
[----:B------:R-:W-:Y:S02]  /*03d0*/  SHF.R.S64 R22, RZ, 0x1e, R19 ;  /* 0x0000001eff167819 */ /* 0x000fe40000001013 */
[----:B------:R-:W-:Y:S01]  /*03e0*/  IADD3 R10, P0, PT, R10, UR36, RZ ;  /* 0x000000240a0a7c10 */ /* 0x000fe2000ff1e0ff */
[----:B-1----:R-:W1:Y:S01]  /*03f0*/  MUFU.RCP R4, R4 ;  /* 0x0000000400047308 */ /* 0x002e620000001000 */
[----:B------:R-:W-:Y:S02]  /*0400*/  LOP3.LUT R13, R18, UR49, RZ, 0x3c, !PT ;  /* 0x00000031120d7c12 */ /* 0x000fe4000f8e3cff */
[----:B------:R-:W-:-:S02]  /*0410*/  IADD3 R12, P3, PT, R12, UR36, RZ ;  /* 0x000000240c0c7c10 */ /* 0x000fc4000ff7e0ff */
[----:B------:R-:W-:Y:S02]  /*0420*/  IABS R20, R21 ;  /* 0x0000001500147213 */ /* 0x000fe40000000000 */
[----:B------:R-:W-:Y:S02]  /*0430*/  ISETP.GE.AND P4, PT, R11, RZ, PT ;  /* 0x000000ff0b00720c */ /* 0x000fe40003f86270 */
[----:B------:R-:W-:Y:S02]  /*0440*/  IADD3 R22, P5, PT, R22, UR36, RZ ;  /* 0x0000002416167c10 */ /* 0x000fe4000ffbe0ff */
[----:B------:R-:W-:Y:S02]  /*0450*/  LEA.HI.X.SX32 R11, R8, UR37, 0x2, P0 ;  /* 0x00000025080b7c11 */ /* 0x000fe400080f16ff */
[----:B------:R-:W-:Y:S02]  /*0460*/  ISETP.GE.AND P0, PT, R13, RZ, PT ;  /* 0x000000ff0d00720c */ /* 0x000fe40003f06270 */
[----:B------:R-:W-:Y:S01]  /*0470*/  LEA.HI.X.SX32 R13, R21, UR37, 0x2, P3 ;  /* 0x00000025150d7c11 */ /* 0x000fe200098f16ff */
[----:B-1----:R-:W-:Y:S01]  /*0480*/  VIADD R9, R4, 0xffffffe ;  /* 0x0ffffffe04097836 */ /* 0x002fe20000000000 */
[----:B------:R-:W-:-:S03]  /*0490*/  IABS R4, R8 ;  /* 0x0000000800047213 */ /* 0x000fc60000000000 */
[----:B------:R1:W2:Y:S01]  /*04a0*/  LDG.E R15, desc[UR10][R12.64] ;  /* 0x0000000a0c0f7981 */ /* 0x0002a2000c1e1900 */
[----:B------:R-:W-:Y:S01]  /*04b0*/  R2UR UR8, R6 ;  /* 0x00000000060872ca */ /* 0x000fe200000e0000 */
[----:B------:R-:W3:Y:S01]  /*04c0*/  F2I.FTZ.U32.TRUNC.NTZ R9, R9 ;  /* 0x0000000900097305 */ /* 0x000ee2000021f000 */
[----:B------:R-:W-:Y:S02]  /*04d0*/  R2UR UR9, R7 ;  /* 0x00000000070972ca */ /* 0x000fe400000e0000 */
[----:B------:R-:W-:Y:S02]  /*04e0*/  LOP3.LUT R14, R17, UR49, RZ, 0x3c, !PT ;  /* 0x00000031110e7c12 */ /* 0x000fe4000f8e3cff */
[----:B------:R-:W-:Y:S02]  /*04f0*/  IABS R27, R19 ;  /* 0x00000013001b7213 */ /* 0x000fe40000000000 */
[----:B------:R-:W-:Y:S02]  /*0500*/  SHF.R.S64 R24, RZ, 0x1e, R18 ;  /* 0x0000001eff187819 */ /* 0x000fe40000001012 */
[----:B------:R-:W-:-:S02]  /*0510*/  ISETP.GE.AND P6, PT, R14, RZ, PT ;  /* 0x000000ff0e00720c */ /* 0x000fc40003fc6270 */
[----:B---3--:R-:W-:-:S03]  /*0520*/  R2UR UR5, R9 ;  /* 0x00000000090572ca */ /* 0x008fc600000e0000 */
[----:B------:R3:W4:Y:S10]  /*0530*/  LDG.E R14, desc[UR8][R10.64] ;  /* 0x000000080a0e7981 */ /* 0x000734000c1e1900 */
[----:B------:R-:W-:-:S04]  /*0540*/  UIADD3 UR6, UPT, UPT, URZ, -UR5, URZ ;  /* 0x80000005ff067290 */ /* 0x000fc8000fffe0ff */
[----:B------:R-:W-:-:S04]  /*0550*/  UIMAD UR6, UR6, UR7, URZ ;  /* 0x00000007060672a4 */ /* 0x000fc8000f8e02ff */
[----:B------:R-:W-:-:S06]  /*0560*/  UIMAD.WIDE.U32 UR4, UR5, UR6, UR4 ;  /* 0x00000006050472a5 */ /* 0x000fcc000f8e0004 */
[----:B------:R-:W-:-:S05]  /*0570*/  IMAD.HI.U32 R9, R4, UR5, RZ ;  /* 0x0000000504097c27 */ /* 0x000fca000f8e00ff */
[----:B------:R-:W-:Y:S01]  /*0580*/  IADD3 R23, PT, PT, -R9, RZ, RZ ;  /* 0x000000ff09177210 */ /* 0x000fe20007ffe1ff */
[----:B------:R-:W-:-:S04]  /*0590*/  IMAD.HI.U32 R43, R20, UR5, RZ ;  /* 0x00000005142b7c27 */ /* 0x000fc8000f8e00ff */
[----:B------:R-:W-:Y:S01]  /*05a0*/  IMAD R4, R23, UR7, R4 ;  /* 0x0000000717047c24 */ /* 0x000fe2000f8e0204 */
[----:B------:R-:W-:-:S04]  /*05b0*/  LEA.HI.X.SX32 R23, R19, UR37, 0x2, P5 ;  /* 0x0000002513177c11 */ /* 0x000fc8000a8f16ff */
[----:B------:R-:W-:Y:S01]  /*05c0*/  ISETP.LT.U32.AND P5, PT, R4, UR7, PT ;  /* 0x0000000704007c0c */ /* 0x000fe2000bfa1070 */
[----:B------:R-:W-:Y:S01]  /*05d0*/  IMAD.HI.U32 R45, R27, UR5, RZ ;  /* 0x000000051b2d7c27 */ /* 0x000fe2000f8e00ff */
[----:B-1----:R-:W-:Y:S01]  /*05e0*/  IADD3 R13, PT, PT, -R43, RZ, RZ ;  /* 0x000000ff2b0d7210 */ /* 0x002fe20007ffe1ff */
[----:B------:R1:W5:Y:S04]  /*05f0*/  LDG.E R16, desc[UR8][R22.64] ;  /* 0x0000000816107981 */ /* 0x000368000c1e1900 */
[----:B------:R-:W-:Y:S01]  /*0600*/  IMAD R13, R13, UR7, R20 ;  /* 0x000000070d0d7c24 */ /* 0x000fe2000f8e0214 */
[----:B------:R-:W-:-:S05]  /*0610*/  IADD3 R24, P3, PT, R24, UR36, RZ ;  /* 0x0000002418187c10 */ /* 0x000fca000ff7e0ff */
[----:B------:R-:W-:Y:S02]  /*0620*/  @!P5 IADD3 R9, PT, PT, R9, 0x1, RZ ;  /* 0x000000010909d810 */ /* 0x000fe40007ffe0ff */
[----:B------:R-:W-:Y:S02]  /*0630*/  @!P5 IADD3 R4, PT, PT, R4, -UR7, RZ ;  /* 0x800000070404dc10 */ /* 0x000fe4000fffe0ff */
[----:B------:R-:W-:Y:S01]  /*0640*/  ISETP.LT.U32.AND P5, PT, R13, UR7, PT ;  /* 0x000000070d007c0c */ /* 0x000fe2000bfa1070 */
[C---:B------:R-:W-:Y:S01]  /*0650*/  VIADD R26, R49.reuse, 0xc0 ;  /* 0x000000c0311a7836 */ /* 0x040fe20000000000 */
[----:B---3--:R-:W-:Y:S01]  /*0660*/  SHF.R.S64 R10, RZ, 0x1e, R17 ;  /* 0x0000001eff0a7819 */ /* 0x008fe20000001011 */
[----:B------:R-:W-:Y:S01]  /*0670*/  IMAD.MOV R20, RZ, RZ, -R45 ;  /* 0x000000ffff147224 */ /* 0x000fe200078e0a2d */
[----:B------:R-:W-:Y:S02]  /*0680*/  LEA.HI.X.SX32 R25, R18, UR37, 0x2, P3 ;  /* 0x0000002512197c11 */ /* 0x000fe400098f16ff */
[----:B------:R-:W-:Y:S01]  /*0690*/  IADD3 R10, P3, PT, R10, UR36, RZ ;  /* 0x000000240a0a7c10 */ /* 0x000fe2000ff7e0ff */
[----:B------:R-:W-:Y:S01]  /*06a0*/  IMAD R27, R20, UR7, R27 ;  /* 0x00000007141b7c24 */ /* 0x000fe2000f8e021b */
[----:B-1----:R-:W-:Y:S01]  /*06b0*/  SHF.R.S64 R22, RZ, 0x1e, R26 ;  /* 0x0000001eff167819 */ /* 0x002fe2000000101a */
[----:B------:R1:W3:Y:S01]  /*06c0*/  LDG.E R12, desc[UR10][R24.64] ;  /* 0x0000000a180c7981 */ /* 0x0002e2000c1e1900 */
[----:B------:R-:W-:-:S02]  /*06d0*/  IADD3 R20, PT, PT, R49, 0xe0, RZ ;  /* 0x000000e031147810 */ /* 0x000fc40007ffe0ff */
[----:B------:R-:W-:Y:S01]  /*06e0*/  LEA.HI.X.SX32 R11, R17, UR37, 0x2, P3 ;  /* 0x00000025110b7c11 */ /* 0x000fe200098f16ff */
[----:B------:R-:W-:Y:S01]  /*06f0*/  @!P5 VIADD R13, R13, -UR7 ;  /* 0x800000070d0ddc36 */ /* 0x000fe20008000000 */
[----:B------:R-:W-:Y:S02]  /*0700*/  ISETP.GE.U32.AND P3, PT, R4, UR7, PT ;  /* 0x0000000704007c0c */ /* 0x000fe4000bf66070 */
[----:B------:R-:W-:Y:S02]  /*0710*/  @!P5 IADD3 R43, PT, PT, R43, 0x1, RZ ;  /* 0x000000012b2bd810 */ /* 0x000fe40007ffe0ff */
[----:B------:R-:W-:Y:S02]  /*0720*/  IADD3 R22, P5, PT, R22, UR36, RZ ;  /* 0x0000002416167c10 */ /* 0x000fe4000ffbe0ff */
[----:B-1----:R-:W-:Y:S02]  /*0730*/  SHF.R.S64 R24, RZ, 0x1e, R20 ;  /* 0x0000001eff187819 */ /* 0x002fe40000001014 */
[----:B------:R-:W-:-:S02]  /*0740*/  LEA.HI.X.SX32 R23, R26, UR37, 0x2, P5 ;  /* 0x000000251a177c11 */ /* 0x000fc4000a8f16ff */
[----:B------:R-:W-:Y:S02]  /*0750*/  IADD3 R24, P5, PT, R24, UR36, RZ ;  /* 0x0000002418187c10 */ /* 0x000fe4000ffbe0ff */
[----:B------:R-:W-:Y:S02]  /*0760*/  IABS R28, R18 ;  /* 0x00000012001c7213 */ /* 0x000fe40000000000 */
[----:B------:R-:W-:Y:S02]  /*0770*/  LEA.HI.X.SX32 R25, R20, UR37, 0x2, P5 ;  /* 0x0000002514197c11 */ /* 0x000fe4000a8f16ff */
[----:B------:R-:W-:Y:S01]  /*0780*/  ISETP.LT.U32.AND P5, PT, R27, UR7, PT ;  /* 0x000000071b007c0c */ /* 0x000fe2000bfa1070 */
[----:B------:R-:W-:Y:S01]  /*0790*/  IMAD.HI.U32 R41, R28, UR5, RZ ;  /* 0x000000051c297c27 */ /* 0x000fe2000f8e00ff */
[----:B------:R-:W-:Y:S01]  /*07a0*/  @P3 IADD3 R9, PT, PT, R9, 0x1, RZ ;  /* 0x0000000109093810 */ /* 0x000fe20007ffe0ff */
[----:B------:R1:W5:Y:S01]  /*07b0*/  LDG.E R4, desc[UR10][R24.64] ;  /* 0x0000000a18047981 */ /* 0x000362000c1e1900 */
[----:B------:R-:W-:-:S02]  /*07c0*/  ISETP.GE.U32.AND P3, PT, R13, UR7, PT ;  /* 0x000000070d007c0c */ /* 0x000fc4000bf66070 */
[----:B------:R-:W-:Y:S02]  /*07d0*/  IABS R31, R26 ;  /* 0x0000001a001f7213 */ /* 0x000fe40000000000 */
[----:B------:R-:W-:Y:S02]  /*07e0*/  IABS R29, R17 ;  /* 0x00000011001d7213 */ /* 0x000fe40000000000 */
[----:B------:R-:W-:Y:S02]  /*07f0*/  R2UR UR12, R6 ;  /* 0x00000000060c72ca */ /* 0x000fe400000e0000 */
[----:B------:R-:W-:Y:S01]  /*0800*/  R2UR UR13, R7 ;  /* 0x00000000070d72ca */ /* 0x000fe200000e0000 */
[----:B------:R-:W-:Y:S01]  /*0810*/  IMAD.HI.U32 R37, R31, UR5, RZ ;  /* 0x000000051f257c27 */ /* 0x000fe2000f8e00ff */
[----:B------:R-:W-:-:S03]  /*0820*/  IADD3 R13, PT, PT, -R41, RZ, RZ ;  /* 0x000000ff290d7210 */ /* 0x000fc60007ffe1ff */
[----:B------:R-:W-:Y:S01]  /*0830*/  IMAD.HI.U32 R39, R29, UR5, RZ ;  /* 0x000000051d277c27 */ /* 0x000fe2000f8e00ff */
[----:B------:R-:W-:Y:S02]  /*0840*/  @!P5 IADD3 R27, PT, PT, R27, -UR7, RZ ;  /* 0x800000071b1bdc10 */ /* 0x000fe4000fffe0ff */
[----:B------:R-:W-:Y:S01]  /*0850*/  IADD3 R32, PT, PT, -R37, RZ, RZ ;  /* 0x000000ff25207210 */ /* 0x000fe20007ffe1ff */
[----:B------:R-:W-:Y:S02]  /*0860*/  IMAD R13, R13, UR7, R28 ;  /* 0x000000070d0d7c24 */ /* 0x000fe4000f8e021c */
[----:B------:R-:W-:Y:S02]  /*0870*/  IMAD.MOV R30, RZ, RZ, -R39 ;  /* 0x000000ffff1e7224 */ /* 0x000fe400078e0a27 */
[----:B------:R-:W-:Y:S01]  /*0880*/  @P3 VIADD R43, R43, 0x1 ;  /* 0x000000012b2b3836 */ /* 0x000fe20000000000 */
[----:B------:R-:W-:Y:S01]  /*0890*/  ISETP.GE.U32.AND P3, PT, R27, UR7, PT ;  /* 0x000000071b007c0c */ /* 0x000fe2000bf66070 */
[----:B------:R-:W-:Y:S01]  /*08a0*/  @!P2 IMAD.MOV R9, RZ, RZ, -R9 ;  /* 0x000000ffff09a224 */ /* 0x000fe200078e0a09 */
[----:B------:R-:W-:Y:S01]  /*08b0*/  IADD3 R27, PT, PT, R49, 0x100, RZ ;  /* 0x00000100311b7810 */ /* 0x000fe20007ffe0ff */
[----:B------:R-:W-:Y:S01]  /*08c0*/  IMAD R28, R30, UR7, R29 ;  /* 0x000000071e1c7c24 */ /* 0x000fe2000f8e021d */
[----:B------:R-:W-:Y:S01]  /*08d0*/  ISETP.LT.U32.AND P2, PT, R13, UR7, PT ;  /* 0x000000070d007c0c */ /* 0x000fe2000bf41070 */
[----:B------:R-:W-:Y:S01]  /*08e0*/  IMAD R29, R32, UR7, R31 ;  /* 0x00000007201d7c24 */ /* 0x000fe2000f8e021f */
[----:B------:R-:W4:Y:S01]  /*08f0*/  LDG.E R11, desc[UR12][R10.64] ;  /* 0x0000000c0a0b7981 */ /* 0x000f22000c1e1900 */
[----:B------:R-:W-:-:S02]  /*0900*/  IABS R32, R20 ;  /* 0x0000001400207213 */ /* 0x000fc40000000000 */
[----:B-1----:R-:W-:Y:S02]  /*0910*/  IADD3 R25, PT, PT, R49, 0x120, RZ ;  /* 0x0000012031197810 */ /* 0x002fe40007ffe0ff */
[----:B------:R-:W-:Y:S01]  /*0920*/  @!P4 IADD3 R43, PT, PT, -R43, RZ, RZ ;  /* 0x000000ff2b2bc210 */ /* 0x000fe20007ffe1ff */
[----:B------:R-:W-:Y:S01]  /*0930*/  IMAD.HI.U32 R33, R32, UR5, RZ ;  /* 0x0000000520217c27 */ /* 0x000fe2000f8e00ff */
[----:B------:R1:W3:Y:S01]  /*0940*/  LDG.E R10, desc[UR8][R22.64] ;  /* 0x00000008160a7981 */ /* 0x0002e2000c1e1900 */
[----:B------:R-:W-:Y:S02]  /*0950*/  SHF.R.S64 R30, RZ, 0x1e, R25 ;  /* 0x0000001eff1e7819 */ /* 0x000fe40000001019 */
[----:B------:R-:W-:Y:S01]  /*0960*/  IMAD.MOV R31, RZ, RZ, -R33 ;  /* 0x000000ffff1f7224 */ /* 0x000fe200078e0a21 */
[----:B------:R-:W-:Y:S02]  /*0970*/  @!P5 IADD3 R45, PT, PT, R45, 0x1, RZ ;  /* 0x000000012d2dd810 */ /* 0x000fe40007ffe0ff */
[----:B-1----:R-:W-:-:S04]  /*0980*/  SHF.R.S64 R22, RZ, 0x1e, R27 ;  /* 0x0000001eff167819 */ /* 0x002fc8000000101b */
[----:B------:R-:W-:Y:S02]  /*0990*/  IADD3 R22, P4, PT, R22, UR36, RZ ;  /* 0x0000002416167c10 */ /* 0x000fe4000ff9e0ff */
[----:B------:R-:W-:Y:S02]  /*09a0*/  IADD3 R30, P5, PT, R30, UR36, RZ ;  /* 0x000000241e1e7c10 */ /* 0x000fe4000ffbe0ff */
[----:B------:R-:W-:Y:S02]  /*09b0*/  LEA.HI.X.SX32 R23, R27, UR37, 0x2, P4 ;  /* 0x000000251b177c11 */ /* 0x000fe4000a0f16ff */
[----:B------:R-:W-:Y:S02]  /*09c0*/  @!P2 IADD3 R13, PT, PT, R13, -UR7, RZ ;  /* 0x800000070d0dac10 */ /* 0x000fe4000fffe0ff */
[----:B------:R-:W-:Y:S01]  /*09d0*/  ISETP.LT.U32.AND P4, PT, R29, UR7, PT ;  /* 0x000000071d007c0c */ /* 0x000fe2000bf81070 */
[----:B------:R-:W-:Y:S01]  /*09e0*/  IMAD R32, R31, UR7, R32 ;  /* 0x000000071f207c24 */ /* 0x000fe2000f8e0220 */
[----:B------:R-:W-:-:S02]  /*09f0*/  @P3 IADD3 R45, PT, PT, R45, 0x1, RZ ;  /* 0x000000012d2d3810 */ /* 0x000fc40007ffe0ff */
[----:B------:R-:W-:Y:S02]  /*0a00*/  LEA.HI.X.SX32 R31, R25, UR37, 0x2, P5 ;  /* 0x00000025191f7c11 */ /* 0x000fe4000a8f16ff */
[C---:B------:R-:W-:Y:S02]  /*0a10*/  ISETP.LT.U32.AND P3, PT, R28.reuse, UR7, PT ;  /* 0x000000071c007c0c */ /* 0x040fe4000bf61070 */
[----:B------:R-:W-:Y:S02]  /*0a20*/  ISETP.GE.U32.AND P5, PT, R13, UR7, PT ;  /* 0x000000070d007c0c */ /* 0x000fe4000bfa6070 */
[----:B------:R-:W-:Y:S01]  /*0a30*/  @!P2 IADD3 R41, PT, PT, R41, 0x1, RZ ;  /* 0x000000012929a810 */ /* 0x000fe20007ffe0ff */
[----:B------:R1:W5:Y:S02]  /*0a40*/  LDG.E R13, desc[UR8][R22.64] ;  /* 0x00000008160d7981 */ /* 0x000364000c1e1900 */
[----:B------:R-:W-:Y:S02]  /*0a50*/  @!P4 VIADD R29, R29, -UR7 ;  /* 0x800000071d1dcc36 */ /* 0x000fe40008000000 */
[----:B------:R-:W-:Y:S01]  /*0a60*/  @!P1 IMAD.MOV R45, RZ, RZ, -R45 ;  /* 0x000000ffff2d9224 */ /* 0x000fe200078e0a2d */
[----:B------:R0:W3:Y:S03]  /*0a70*/  LDG.E R24, desc[UR10][R30.64] ;  /* 0x0000000a1e187981 */ /* 0x0000e6000c1e1900 */
[----:B------:R-:W-:-:S02]  /*0a80*/  @!P3 IADD3 R28, PT, PT, R28, -UR7, RZ ;  /* 0x800000071c1cbc10 */ /* 0x000fc4000fffe0ff */
[----:B------:R-:W-:Y:S02]  /*0a90*/  @P5 IADD3 R41, PT, PT, R41, 0x1, RZ ;  /* 0x0000000129295810 */ /* 0x000fe40007ffe0ff */
[----:B-1----:R-:W-:Y:S02]  /*0aa0*/  IABS R22, R27 ;  /* 0x0000001b00167213 */ /* 0x002fe40000000000 */
[----:B------:R-:W-:Y:S02]  /*0ab0*/  ISETP.GE.U32.AND P5, PT, R29, UR7, PT ;  /* 0x000000071d007c0c */ /* 0x000fe4000bfa6070 */
[----:B------:R-:W-:Y:S02]  /*0ac0*/  IABS R29, R25 ;  /* 0x00000019001d7213 */ /* 0x000fe40000000000 */
[----:B------:R-:W-:Y:S01]  /*0ad0*/  ISETP.GE.U32.AND P2, PT, R28, UR7, PT ;  /* 0x000000071c007c0c */ /* 0x000fe2000bf46070 */
[----:B------:R-:W-:Y:S01]  /*0ae0*/  IMAD.HI.U32 R35, R22, UR5, RZ ;  /* 0x0000000516237c27 */ /* 0x000fe2000f8e00ff */
[----:B------:R-:W-:-:S02]  /*0af0*/  IADD3 R28, PT, PT, R49, 0x140, RZ ;  /* 0x00000140311c7810 */ /* 0x000fc40007ffe0ff */
[----:B------:R-:W-:Y:S01]  /*0b00*/  ISETP.LT.U32.AND P1, PT, R32, UR7, PT ;  /* 0x0000000720007c0c */ /* 0x000fe2000bf21070 */
[----:B------:R-:W-:Y:S01]  /*0b10*/  IMAD.HI.U32 R34, R29, UR5, RZ ;  /* 0x000000051d227c27 */ /* 0x000fe2000f8e00ff */
[----:B0-----:R-:W-:Y:S02]  /*0b20*/  LOP3.LUT R30, R26, UR49, RZ, 0x3c, !PT ;  /* 0x000000311a1e7c12 */ /* 0x001fe4000f8e3cff */
[----:B------:R-:W-:Y:S01]  /*0b30*/  IABS R31, R28 ;  /* 0x0000001c001f7213 */ /* 0x000fe20000000000 */
[----:B------:R-:W-:Y:S01]  /*0b40*/  @!P3 VIADD R39, R39, 0x1 ;  /* 0x000000012727b836 */ /* 0x000fe20000000000 */
[----:B------:R-:W-:Y:S02]  /*0b50*/  IADD3 R23, PT, PT, -R35, RZ, RZ ;  /* 0x000000ff23177210 */ /* 0x000fe40007ffe1ff */
[----:B------:R-:W-:Y:S02]  /*0b60*/  ISETP.GE.AND P3, PT, R30, RZ, PT ;  /* 0x000000ff1e00720c */ /* 0x000fe40003f66270 */
[----:B------:R-:W-:Y:S01]  /*0b70*/  IADD3 R30, PT, PT, -R34, RZ, RZ ;  /* 0x000000ff221e7210 */ /* 0x000fe20007ffe1ff */
[----:B------:R-:W-:-:S04]  /*0b80*/  IMAD.HI.U32 R38, R31, UR5, RZ ;  /* 0x000000051f267c27 */ /* 0x000fc8000f8e00ff */
[----:B------:R-:W-:Y:S02]  /*0b90*/  IMAD R22, R23, UR7, R22 ;  /* 0x0000000717167c24 */ /* 0x000fe4000f8e0216 */
[----:B------:R-:W-:Y:S02]  /*0ba0*/  IMAD R23, R30, UR7, R29 ;  /* 0x000000071e177c24 */ /* 0x000fe4000f8e021d */
[----:B------:R-:W-:Y:S01]  /*0bb0*/  IMAD.MOV R30, RZ, RZ, -R38 ;  /* 0x000000ffff1e7224 */ /* 0x000fe200078e0a26 */
[----:B------:R-:W-:Y:S01]  /*0bc0*/  @P2 IADD3 R39, PT, PT, R39, 0x1, RZ ;  /* 0x0000000127272810 */ /* 0x000fe20007ffe0ff */
[----:B------:R-:W-:Y:S01]  /*0bd0*/  @!P1 VIADD R32, R32, -UR7 ;  /* 0x8000000720209c36 */ /* 0x000fe20008000000 */
[----:B------:R-:W-:Y:S01]  /*0be0*/  ISETP.LT.U32.AND P2, PT, R22, UR7, PT ;  /* 0x0000000716007c0c */ /* 0x000fe2000bf41070 */
[----:B------:R-:W-:Y:S01]  /*0bf0*/  IMAD R29, R30, UR7, R31 ;  /* 0x000000071e1d7c24 */ /* 0x000fe2000f8e021f */
[----:B------:R-:W-:Y:S02]  /*0c00*/  @!P0 IADD3 R41, PT, PT, -R41, RZ, RZ ;  /* 0x000000ff29298210 */ /* 0x000fe40007ffe1ff */
[----:B------:R-:W-:-:S02]  /*0c10*/  LOP3.LUT R30, R20, UR49, RZ, 0x3c, !PT ;  /* 0x00000031141e7c12 */ /* 0x000fc4000f8e3cff */
[----:B------:R-:W-:Y:S02]  /*0c20*/  ISETP.GE.U32.AND P0, PT, R32, UR7, PT ;  /* 0x0000000720007c0c */ /* 0x000fe4000bf06070 */
[----:B------:R-:W-:Y:S02]  /*0c30*/  @!P4 IADD3 R37, PT, PT, R37, 0x1, RZ ;  /* 0x000000012525c810 */ /* 0x000fe40007ffe0ff */
[----:B------:R-:W-:Y:S02]  /*0c40*/  ISETP.GE.AND P4, PT, R30, RZ, PT ;  /* 0x000000ff1e00720c */ /* 0x000fe40003f86270 */
[----:B------:R-:W-:Y:S02]  /*0c50*/  LOP3.LUT R30, R27, UR49, RZ, 0x3c, !PT ;  /* 0x000000311b1e7c12 */ /* 0x000fe4000f8e3cff */
[----:B------:R-:W-:Y:S02]  /*0c60*/  @!P1 IADD3 R33, PT, PT, R33, 0x1, RZ ;  /* 0x0000000121219810 */ /* 0x000fe40007ffe0ff */
[----:B------:R-:W-:-:S02]  /*0c70*/  ISETP.GE.AND P1, PT, R30, RZ, PT ;  /* 0x000000ff1e00720c */ /* 0x000fc40003f26270 */
[----:B------:R-:W-:Y:S01]  /*0c80*/  @!P2 IADD3 R22, PT, PT, R22, -UR7, RZ ;  /* 0x800000071616ac10 */ /* 0x000fe2000fffe0ff */
[----:B------:R-:W0:Y:S01]  /*0c90*/  LDC.64 R30, c[0x0][0x398] ;  /* 0x0000e600ff1e7b82 */ /* 0x000e220000000a00 */
[----:B------:R-:W-:Y:S01]  /*0ca0*/  @!P6 IADD3 R39, PT, PT, -R39, RZ, RZ ;  /* 0x000000ff2727e210 */ /* 0x000fe20007ffe1ff */
[----:B------:R-:W-:Y:S01]  /*0cb0*/  @P0 VIADD R33, R33, 0x1 ;  /* 0x0000000121210836 */ /* 0x000fe20000000000 */
[----:B------:R-:W-:Y:S01]  /*0cc0*/  ISETP.LT.U32.AND P6, PT, R23, UR7, PT ;  /* 0x0000000717007c0c */ /* 0x000fe2000bfc1070 */
[----:B------:R-:W-:Y:S01]  /*0cd0*/  @P5 VIADD R37, R37, 0x1 ;  /* 0x0000000125255836 */ /* 0x000fe20000000000 */
[----:B------:R-:W-:Y:S02]  /*0ce0*/  ISETP.GE.U32.AND P0, PT, R22, UR7, PT ;  /* 0x0000000716007c0c */ /* 0x000fe4000bf06070 */
[----:B------:R-:W-:Y:S02]  /*0cf0*/  ISETP.LT.U32.AND P5, PT, R29, UR7, PT ;  /* 0x000000071d007c0c */ /* 0x000fe4000bfa1070 */
[----:B------:R-:W-:-:S02]  /*0d00*/  SHF.R.S64 R22, RZ, 0x1e, R28 ;  /* 0x0000001eff167819 */ /* 0x000fc4000000101c */
[----:B------:R-:W-:Y:S02]  /*0d10*/  @!P2 IADD3 R35, PT, PT, R35, 0x1, RZ ;  /* 0x000000012323a810 */ /* 0x000fe40007ffe0ff */
[----:B------:R-:W-:Y:S02]  /*0d20*/  @!P3 IADD3 R37, PT, PT, -R37, RZ, RZ ;  /* 0x000000ff2525b210 */ /* 0x000fe40007ffe1ff */
[----:B------:R-:W-:Y:S02]  /*0d30*/  IADD3 R22, P3, PT, R22, UR36, RZ ;  /* 0x0000002416167c10 */ /* 0x000fe4000ff7e0ff */
[----:B------:R-:W-:Y:S01]  /*0d40*/  @!P6 IADD3 R23, PT, PT, R23, -UR7, RZ ;  /* 0x800000071717ec10 */ /* 0x000fe2000fffe0ff */
[----:B------:R-:W-:Y:S01]  /*0d50*/  @P0 VIADD R35, R35, 0x1 ;  /* 0x0000000123230836 */ /* 0x000fe20000000000 */
[----:B------:R-:W-:Y:S01]  /*0d60*/  @!P4 IADD3 R33, PT, PT, -R33, RZ, RZ ;  /* 0x000000ff2121c210 */ /* 0x000fe20007ffe1ff */
[----:B------:R-:W-:Y:S01]  /*0d70*/  @!P5 VIADD R29, R29, -UR7 ;  /* 0x800000071d1ddc36 */ /* 0x000fe20008000000 */
[----:B------:R-:W-:-:S02]  /*0d80*/  ISETP.GE.U32.AND P4, PT, R23, UR7, PT ;  /* 0x0000000717007c0c */ /* 0x000fc4000bf86070 */
[----:B------:R-:W-:Y:S02]  /*0d90*/  LEA.HI.X.SX32 R23, R28, UR37, 0x2, P3 ;  /* 0x000000251c177c11 */ /* 0x000fe400098f16ff */
[----:B------:R-:W-:Y:S02]  /*0da0*/  ISETP.NE.U32.AND P2, PT, R46, 0x1, PT ;  /* 0x000000012e00780c */ /* 0x000fe40003f45070 */
[----:B------:R-:W-:Y:S02]  /*0db0*/  @!P1 IADD3 R35, PT, PT, -R35, RZ, RZ ;  /* 0x000000ff23239210 */ /* 0x000fe40007ffe1ff */
[----:B------:R-:W-:Y:S01]  /*0dc0*/  ISETP.NE.AND P1, PT, RZ, UR49, PT ;  /* 0x00000031ff007c0c */ /* 0x000fe2000bf25270 */
[----:B------:R1:W3:Y:S01]  /*0dd0*/  LDG.E R23, desc[UR8][R22.64] ;  /* 0x0000000816177981 */ /* 0x0002e2000c1e1900 */
[----:B------:R-:W-:Y:S02]  /*0de0*/  LOP3.LUT R46, RZ, UR49, RZ, 0x33, !PT ;  /* 0x00000031ff2e7c12 */ /* 0x000fe4000f8e33ff */
[----:B------:R-:W-:-:S02]  /*0df0*/  ISETP.GE.U32.AND P3, PT, R29, UR7, PT ;  /* 0x000000071d007c0c */ /* 0x000fc4000bf66070 */
[----:B0-----:R-:W-:Y:S02]  /*0e00*/  ISETP.NE.U32.AND P0, PT, R30, 0x1, PT ;  /* 0x000000011e00780c */ /* 0x001fe40003f05070 */
[----:B------:R-:W-:Y:S02]  /*0e10*/  IADD3 R29, PT, PT, R49, 0x160, RZ ;  /* 0x00000160311d7810 */ /* 0x000fe40007ffe0ff */
[----:B------:R-:W-:Y:S02]  /*0e20*/  ISETP.NE.AND.EX P0, PT, R31, RZ, PT, P0 ;  /* 0x000000ff1f00720c */ /* 0x000fe40003f05300 */
[----:B-1----:R-:W-:Y:S02]  /*0e30*/  SEL R22, R46, R9, !P1 ;  /* 0x000000092e167207 */ /* 0x002fe40004800000 */
[----:B------:R-:W-:Y:S02]  /*0e40*/  LOP3.LUT R9, R25, UR49, RZ, 0x3c, !PT ;  /* 0x0000003119097c12 */ /* 0x000fe4000f8e3cff */
[----:B------:R-:W-:Y:S01]  /*0e50*/  IABS R31, R29 ;  /* 0x0000001d001f7213 */ /* 0x000fe20000000000 */
[----:B------:R-:W-:Y:S01]  /*0e60*/  @!P6 VIADD R34, R34, 0x1 ;  /* 0x000000012222e836 */ /* 0x000fe20000000000 */
[----:B------:R-:W-:-:S02]  /*0e70*/  ISETP.GE.AND P6, PT, R9, RZ, PT ;  /* 0x000000ff0900720c */ /* 0x000fc40003fc6270 */
[----:B------:R-:W-:Y:S01]  /*0e80*/  IADD3 R9, PT, PT, -R22, RZ, RZ ;  /* 0x000000ff16097210 */ /* 0x000fe20007ffe1ff */
[----:B------:R-:W-:-:S04]  /*0e90*/  IMAD.HI.U32 R32, R31, UR5, RZ ;  /* 0x000000051f207c27 */ /* 0x000fc8000f8e00ff */
[----:B------:R-:W-:Y:S01]  /*0ea0*/  IMAD R30, R9, UR49, R8 ;  /* 0x00000031091e7c24 */ /* 0x000fe2000f8e0208 */
[----:B------:R-:W-:Y:S01]  /*0eb0*/  IADD3 R8, PT, PT, -R32, RZ, RZ ;  /* 0x000000ff20087210 */ /* 0x000fe20007ffe1ff */
[----:B------:R-:W-:-:S04]  /*0ec0*/  @P4 VIADD R34, R34, 0x1 ;  /* 0x0000000122224836 */ /* 0x000fc80000000000 */
[----:B------:R-:W-:-:S05]  /*0ed0*/  IMAD R9, R8, UR7, R31 ;  /* 0x0000000708097c24 */ /* 0x000fca000f8e021f */
[----:B------:R-:W-:Y:S02]  /*0ee0*/  ISETP.LT.U32.AND P4, PT, R9, UR7, PT ;  /* 0x0000000709007c0c */ /* 0x000fe4000bf81070 */
[----:B------:R-:W-:-:S11]  /*0ef0*/  ISETP.NE.AND.EX P2, PT, R47, RZ, PT, P2 ;  /* 0x000000ff2f00720c */ /* 0x000fd60003f45320 */
[----:B------:R-:W-:-:S04]  /*0f00*/  @!P4 IADD3 R9, PT, PT, R9, -UR7, RZ ;  /* 0x800000070909cc10 */ /* 0x000fc8000fffe0ff */
[----:B------:R-:W-:Y:S02]  /*0f10*/  ISETP.GE.U32.AND P1, PT, R9, UR7, PT ;  /* 0x0000000709007c0c */ /* 0x000fe4000bf26070 */
[----:B------:R-:W-:Y:S02]  /*0f20*/  MOV R31, R34 ;  /* 0x00000022001f7202 */ /* 0x000fe40000000f00 */
[----:B------:R-:W-:Y:S02]  /*0f30*/  P2R R42, PR, RZ, 0x2 ;  /* 0x00000002ff2a7803 */ /* 0x000fe40000000000 */
[----:B------:R-:W-:Y:S02]  /*0f40*/  ISETP.NE.AND P1, PT, RZ, UR49, PT ;  /* 0x00000031ff007c0c */ /* 0x000fe4000bf25270 */
[----:B------:R-:W-:Y:S02]  /*0f50*/  SEL R34, R22, RZ, P2 ;  /* 0x000000ff16227207 */ /* 0x000fe40001000000 */
[----:B------:R-:W-:-:S02]  /*0f60*/  SEL R43, R46, R43, !P1 ;  /* 0x0000002b2e2b7207 */ /* 0x000fc40004800000 */
[----:B------:R-:W-:Y:S01]  /*0f70*/  SHF.R.S64 R8, RZ, 0x1e, R29 ;  /* 0x0000001eff087819 */ /* 0x000fe2000000101d */
[----:B------:R-:W-:Y:S01]  /*0f80*/  IMAD R47, R34, UR44, RZ ;  /* 0x0000002c222f7c24 */ /* 0x000fe2000f8e02ff */
[----:B------:R-:W-:Y:S01]  /*0f90*/  IADD3 R34, PT, PT, -R43, RZ, RZ ;  /* 0x000000ff2b227210 */ /* 0x000fe20007ffe1ff */
[----:B------:R-:W-:Y:S01]  /*0fa0*/  @!P6 IMAD.MOV R31, RZ, RZ, -R31 ;  /* 0x000000ffff1fe224 */ /* 0x000fe200078e0a1f */
[----:B------:R-:W-:Y:S02]  /*0fb0*/  SEL R45, R46, R45, !P1 ;  /* 0x0000002d2e2d7207 */ /* 0x000fe40004800000 */
[----:B------:R-:W-:Y:S01]  /*0fc0*/  IADD3 R8, P6, PT, R8, UR36, RZ ;  /* 0x0000002408087c10 */ /* 0x000fe2000ffde0ff */
[----:B------:R-:W-:Y:S01]  /*0fd0*/  IMAD R21, R34, UR49, R21 ;  /* 0x0000003122157c24 */ /* 0x000fe2000f8e0215 */
[----:B------:R-:W-:Y:S02]  /*0fe0*/  IADD3 R34, PT, PT, -R45, RZ, RZ ;  /* 0x000000ff2d227210 */ /* 0x000fe40007ffe1ff */
[----:B------:R-:W-:-:S02]  /*0ff0*/  LEA.HI.X.SX32 R9, R29, UR37, 0x2, P6 ;  /* 0x000000251d097c11 */ /* 0x000fc4000b0f16ff */
[----:B------:R-:W-:Y:S01]  /*1000*/  SEL R43, R43, RZ, P2 ;  /* 0x000000ff2b2b7207 */ /* 0x000fe20001000000 */
[----:B------:R-:W-:Y:S01]  /*1010*/  IMAD R34, R34, UR49, R19 ;  /* 0x0000003122227c24 */ /* 0x000fe2000f8e0213 */
[----:B------:R-:W-:Y:S01]  /*1020*/  SEL R19, R21, RZ, P0 ;  /* 0x000000ff15137207 */ /* 0x000fe20000000000 */
[----:B------:R0:W3:Y:S01]  /*1030*/  LDG.E R22, desc[UR8][R8.64] ;  /* 0x0000000808167981 */ /* 0x0000e2000c1e1900 */
[----:B------:R-:W-:Y:S01]  /*1040*/  VIADD R36, R49, 0x180 ;  /* 0x0000018031247836 */ /* 0x000fe20000000000 */
[----:B------:R-:W-:Y:S01]  /*1050*/  SEL R21, R46, R41, !P1 ;  /* 0x000000292e157207 */ /* 0x000fe20004800000 */
[----:B0-----:R-:W-:Y:S01]  /*1060*/  IMAD R8, R43, UR44, RZ ;  /* 0x0000002c2b087c24 */ /* 0x001fe2000f8e02ff */
[----:B------:R-:W-:-:S03]  /*1070*/  LOP3.LUT R9, R28, UR49, RZ, 0x3c, !PT ;  /* 0x000000311c097c12 */ /* 0x000fc6000f8e3cff */
[----:B------:R-:W-:Y:S01]  /*1080*/  IMAD R19, R19, UR45, R8 ;  /* 0x0000002d13137c24 */ /* 0x000fe2000f8e0208 */
[----:B------:R-:W-:Y:S02]  /*1090*/  IABS R8, R36 ;  /* 0x0000002400087213 */ /* 0x000fe40000000000 */
[----:B------:R-:W-:Y:S02]  /*10a0*/  ISETP.GE.AND P6, PT, R9, RZ, PT ;  /* 0x000000ff0900720c */ /* 0x000fe40003fc6270 */
[----:B------:R-:W-:Y:S01]  /*10b0*/  IADD3 R9, PT, PT, -R21, RZ, RZ ;  /* 0x000000ff15097210 */ /* 0x000fe20007ffe1ff */
[----:B------:R-:W-:Y:S01]  /*10c0*/  IMAD.HI.U32 R40, R8, UR5, RZ ;  /* 0x0000000508287c27 */ /* 0x000fe2000f8e00ff */
[----:B------:R-:W-:-:S03]  /*10d0*/  @!P5 IADD3 R38, PT, PT, R38, 0x1, RZ ;  /* 0x000000012626d810 */ /* 0x000fc60007ffe0ff */
[----:B------:R-:W-:Y:S02]  /*10e0*/  IMAD R18, R9, UR49, R18 ;  /* 0x0000003109127c24 */ /* 0x000fe4000f8e0212 */
[----:B------:R-:W-:Y:S01]  /*10f0*/  IMAD.MOV R9, RZ, RZ, -R40 ;  /* 0x000000ffff097224 */ /* 0x000fe200078e0a28 */
[----:B------:R-:W-:-:S03]  /*1100*/  @P3 IADD3 R38, PT, PT, R38, 0x1, RZ ;  /* 0x0000000126263810 */ /* 0x000fc60007ffe0ff */
[----:B------:R-:W-:Y:S01]  /*1110*/  IMAD R9, R9, UR7, R8 ;  /* 0x0000000709097c24 */ /* 0x000fe2000f8e0208 */
[----:B------:R-:W-:Y:S02]  /*1120*/  MOV R41, R38 ;  /* 0x0000002600297202 */ /* 0x000fe40000000f00 */
[----:B------:R-:W-:Y:S02]  /*1130*/  SEL R38, R21, RZ, P2 ;  /* 0x000000ff15267207 */ /* 0x000fe40001000000 */
[----:B------:R-:W-:Y:S02]  /*1140*/  ISETP.LT.U32.AND P5, PT, R9, UR7, PT ;  /* 0x0000000709007c0c */ /* 0x000fe4000bfa1070 */
[----:B------:R-:W-:Y:S01]  /*1150*/  SEL R39, R46, R39, !P1 ;  /* 0x000000272e277207 */ /* 0x000fe20004800000 */
[----:B------:R-:W-:Y:S01]  /*1160*/  IMAD R43, R38, UR44, RZ ;  /* 0x0000002c262b7c24 */ /* 0x000fe2000f8e02ff */
[----:B------:R-:W-:Y:S02]  /*1170*/  SEL R18, R18, RZ, P0 ;  /* 0x000000ff12127207 */ /* 0x000fe40000000000 */
[----:B------:R-:W-:-:S02]  /*1180*/  IADD3 R38, PT, PT, -R39, RZ, RZ ;  /* 0x000000ff27267210 */ /* 0x000fc40007ffe1ff */
[----:B------:R-:W-:Y:S02]  /*1190*/  SEL R37, R46, R37, !P1 ;  /* 0x000000252e257207 */ /* 0x000fe40004800000 */
[----:B------:R-:W-:Y:S01]  /*11a0*/  SHF.R.S64 R8, RZ, 0x1e, R36 ;  /* 0x0000001eff087819 */ /* 0x000fe20000001024 */
[----:B------:R-:W-:Y:S01]  /*11b0*/  IMAD R17, R38, UR49, R17 ;  /* 0x0000003126117c24 */ /* 0x000fe2000f8e0211 */
[----:B------:R-:W-:Y:S01]  /*11c0*/  @!P6 IADD3 R41, PT, PT, -R41, RZ, RZ ;  /* 0x000000ff2929e210 */ /* 0x000fe20007ffe1ff */
[----:B------:R-:W-:Y:S01]  /*11d0*/  @!P5 VIADD R9, R9, -UR7 ;  /* 0x800000070909dc36 */ /* 0x000fe20008000000 */
[----:B------:R-:W-:Y:S01]  /*11e0*/  SEL R39, R39, RZ, P2 ;  /* 0x000000ff27277207 */ /* 0x000fe20001000000 */
[----:B------:R-:W-:Y:S01]  /*11f0*/  IMAD R18, R18, UR45, R43 ;  /* 0x0000002d12127c24 */ /* 0x000fe2000f8e022b */
[----:B------:R-:W-:Y:S01]  /*1200*/  IADD3 R8, P6, PT, R8, UR36, RZ ;  /* 0x0000002408087c10 */ /* 0x000fe2000ffde0ff */
[----:B------:R-:W-:Y:S01]  /*1210*/  IMAD.MOV R43, RZ, RZ, -R37 ;  /* 0x000000ffff2b7224 */ /* 0x000fe200078e0a25 */
[----:B------:R-:W-:Y:S01]  /*1220*/  ISETP.GE.U32.AND P3, PT, R9, UR7, PT ;  /* 0x0000000709007c0c */ /* 0x000fe2000bf66070 */
[----:B------:R-:W-:Y:S01]  /*1230*/  IMAD R38, R39, UR44, RZ ;  /* 0x0000002c27267c24 */ /* 0x000fe2000f8e02ff */
[----:B------:R-:W-:Y:S01]  /*1240*/  SEL R17, R17, RZ, P0 ;  /* 0x000000ff11117207 */ /* 0x000fe20000000000 */
[----:B------:R-:W-:Y:S01]  /*1250*/  IMAD R26, R43, UR49, R26 ;  /* 0x000000312b1a7c24 */ /* 0x000fe2000f8e021a */
[----:B------:R-:W-:-:S02]  /*1260*/  LEA.HI.X.SX32 R9, R36, UR37, 0x2, P6 ;  /* 0x0000002524097c11 */ /* 0x000fc4000b0f16ff */
[----:B------:R-:W-:Y:S01]  /*1270*/  SEL R37, R37, RZ, P2 ;  /* 0x000000ff25257207 */ /* 0x000fe20001000000 */
[----:B------:R-:W-:Y:S01]  /*1280*/  IMAD R38, R17, UR45, R38 ;  /* 0x0000002d11267c24 */ /* 0x000fe2000f8e0226 */
[----:B------:R-:W-:Y:S01]  /*1290*/  SEL R17, R26, RZ, P0 ;  /* 0x000000ff1a117207 */ /* 0x000fe20000000000 */
[----:B------:R0:W3:Y:S01]  /*12a0*/  LDG.E R21, desc[UR8][R8.64] ;  /* 0x0000000808157981 */ /* 0x0000e2000c1e1900 */
[----:B------:R-:W-:Y:S02]  /*12b0*/  IADD3 R39, PT, PT, R49, 0x1a0, RZ ;  /* 0x000001a031277810 */ /* 0x000fe40007ffe0ff */
[----:B------:R-:W-:Y:S02]  /*12c0*/  SEL R26, R46, R33, !P1 ;  /* 0x000000212e1a7207 */ /* 0x000fe40004800000 */
[----:B------:R-:W-:Y:S01]  /*12d0*/  LOP3.LUT R33, R29, UR49, RZ, 0x3c, !PT ;  /* 0x000000311d217c12 */ /* 0x000fe2000f8e3cff */
[----:B0-----:R-:W-:-:S04]  /*12e0*/  IMAD R8, R37, UR44, RZ ;  /* 0x0000002c25087c24 */ /* 0x001fc8000f8e02ff */
[----:B------:R-:W-:Y:S01]  /*12f0*/  IMAD R17, R17, UR45, R8 ;  /* 0x0000002d11117c24 */ /* 0x000fe2000f8e0208 */
[----:B------:R-:W-:Y:S02]  /*1300*/  IABS R8, R39 ;  /* 0x0000002700087213 */ /* 0x000fe40000000000 */
[----:B------:R-:W-:Y:S02]  /*1310*/  IADD3 R9, PT, PT, -R26, RZ, RZ ;  /* 0x000000ff1a097210 */ /* 0x000fe40007ffe1ff */
[----:B------:R-:W-:Y:S01]  /*1320*/  ISETP.GE.AND P6, PT, R33, RZ, PT ;  /* 0x000000ff2100720c */ /* 0x000fe20003fc6270 */
[----:B------:R-:W-:Y:S01]  /*1330*/  IMAD.HI.U32 R33, R8, UR5, RZ ;  /* 0x0000000508217c27 */ /* 0x000fe2000f8e00ff */
[----:B------:R-:W-:Y:S02]  /*1340*/  SEL R37, R46, R35, !P1 ;  /* 0x000000232e257207 */ /* 0x000fe40004800000 */
[----:B------:R-:W-:Y:S01]  /*1350*/  ISETP.NE.AND P1, PT, R42, RZ, PT ;  /* 0x000000ff2a00720c */ /* 0x000fe20003f25270 */
[----:B------:R-:W-:Y:S01]  /*1360*/  IMAD R35, R9, UR49, R20 ;  /* 0x0000003109237c24 */ /* 0x000fe2000f8e0214 */
[----:B------:R-:W-:Y:S01]  /*1370*/  IADD3 R9, PT, PT, -R33, RZ, RZ ;  /* 0x000000ff21097210 */ /* 0x000fe20007ffe1ff */
[----:B------:R-:W-:-:S04]  /*1380*/  @!P4 VIADD R32, R32, 0x1 ;  /* 0x000000012020c836 */ /* 0x000fc80000000000 */
[----:B------:R-:W-:Y:S01]  /*1390*/  IMAD R9, R9, UR7, R8 ;  /* 0x0000000709097c24 */ /* 0x000fe2000f8e0208 */
[----:B------:R-:W-:-:S04]  /*13a0*/  IADD3 R42, PT, PT, -R37, RZ, RZ ;  /* 0x000000ff252a7210 */ /* 0x000fc80007ffe1ff */
[----:B------:R-:W-:Y:S01]  /*13b0*/  ISETP.LT.U32.AND P4, PT, R9, UR7, PT ;  /* 0x0000000709007c0c */ /* 0x000fe2000bf81070 */
[----:B------:R-:W-:Y:S01]  /*13c0*/  @P1 VIADD R32, R32, 0x1 ;  /* 0x0000000120201836 */ /* 0x000fe20000000000 */
[----:B------:R-:W-:Y:S01]  /*13d0*/  SEL R26, R26, RZ, P2 ;  /* 0x000000ff1a1a7207 */ /* 0x000fe20001000000 */
[----:B------:R-:W-:Y:S01]  /*13e0*/  IMAD R42, R42, UR49, R27 ;  /* 0x000000312a2a7c24 */ /* 0x000fe2000f8e021b */
[----:B------:R-:W-:Y:S02]  /*13f0*/  SEL R37, R37, RZ, P2 ;  /* 0x000000ff25257207 */ /* 0x000fe40001000000 */
[----:B------:R-:W-:Y:S01]  /*1400*/  MOV R43, R32 ;  /* 0x00000020002b7202 */ /* 0x000fe20000000f00 */
[----:B------:R-:W-:Y:S01]  /*1410*/  IMAD R27, R26, UR44, RZ ;  /* 0x0000002c1a1b7c24 */ /* 0x000fe2000f8e02ff */
[----:B------:R-:W-:Y:S01]  /*1420*/  SEL R32, R35, RZ, P0 ;  /* 0x000000ff23207207 */ /* 0x000fe20000000000 */
[----:B------:R-:W-:Y:S01]  /*1430*/  IMAD R26, R37, UR44, RZ ;  /* 0x0000002c251a7c24 */ /* 0x000fe2000f8e02ff */
[----:B------:R-:W-:-:S03]  /*1440*/  SEL R35, R42, RZ, P0 ;  /* 0x000000ff2a237207 */ /* 0x000fc60000000000 */
[----:B------:R-:W-:Y:S02]  /*1450*/  @!P4 IADD3 R9, PT, PT, R9, -UR7, RZ ;  /* 0x800000070909cc10 */ /* 0x000fe4000fffe0ff */
[----:B------:R-:W-:Y:S01]  /*1460*/  IMAD R35, R35, UR45, R26 ;  /* 0x0000002d23237c24 */ /* 0x000fe2000f8e021a */
[----:B------:R-:W-:Y:S02]  /*1470*/  LOP3.LUT R26, R36, UR49, RZ, 0x3c, !PT ;  /* 0x00000031241a7c12 */ /* 0x000fe4000f8e3cff */
[----:B------:R-:W-:Y:S02]  /*1480*/  SHF.R.S64 R8, RZ, 0x1e, R39 ;  /* 0x0000001eff087819 */ /* 0x000fe40000001027 */
[----:B------:R-:W-:Y:S01]  /*1490*/  ISETP.GE.U32.AND P1, PT, R9, UR7, PT ;  /* 0x0000000709007c0c */ /* 0x000fe2000bf26070 */
[----:B------:R-:W-:Y:S01]  /*14a0*/  @!P6 IMAD.MOV R43, RZ, RZ, -R43 ;  /* 0x000000ffff2be224 */ /* 0x000fe200078e0a2b */
[----:B------:R-:W-:Y:S02]  /*14b0*/  @!P5 IADD3 R40, PT, PT, R40, 0x1, RZ ;  /* 0x000000012828d810 */ /* 0x000fe40007ffe0ff */
[----:B------:R-:W-:-:S02]  /*14c0*/  ISETP.GE.AND P5, PT, R26, RZ, PT ;  /* 0x000000ff1a00720c */ /* 0x000fc40003fa6270 */
[----:B------:R-:W-:Y:S02]  /*14d0*/  IADD3 R8, P6, PT, R8, UR36, RZ ;  /* 0x0000002408087c10 */ /* 0x000fe4000ffde0ff */
[----:B------:R-:W-:Y:S02]  /*14e0*/  P2R R20, PR, RZ, 0x2 ;  /* 0x00000002ff147803 */ /* 0x000fe40000000000 */
[----:B------:R-:W-:Y:S02]  /*14f0*/  ISETP.NE.AND P1, PT, RZ, UR49, PT ;  /* 0x00000031ff007c0c */ /* 0x000fe4000bf25270 */
[----:B------:R-:W-:Y:S01]  /*1500*/  LEA.HI.X.SX32 R9, R39, UR37, 0x2, P6 ;  /* 0x0000002527097c11 */ /* 0x000fe2000b0f16ff */
[----:B------:R-:W-:Y:S01]  /*1510*/  @P3 VIADD R40, R40, 0x1 ;  /* 0x0000000128283836 */ /* 0x000fe20000000000 */
[----:B------:R-:W-:Y:S02]  /*1520*/  SEL R31, R46, R31, !P1 ;  /* 0x0000001f2e1f7207 */ /* 0x000fe40004800000 */
[----:B------:R-:W-:-:S02]  /*1530*/  ISETP.NE.AND P6, PT, R20, RZ, PT ;  /* 0x000000ff1400720c */ /* 0x000fc40003fc5270 */
[----:B------:R0:W3:Y:S01]  /*1540*/  LDG.E R20, desc[UR8][R8.64] ;  /* 0x0000000808147981 */ /* 0x0000e2000c1e1900 */
[----:B------:R-:W-:Y:S02]  /*1550*/  SEL R41, R46, R41, !P1 ;  /* 0x000000292e297207 */ /* 0x000fe40004800000 */
[----:B------:R-:W-:Y:S02]  /*1560*/  @!P5 IADD3 R40, PT, PT, -R40, RZ, RZ ;  /* 0x000000ff2828d210 */ /* 0x000fe40007ffe1ff */
[----:B0-----:R-:W-:Y:S02]  /*1570*/  IADD3 R8, PT, PT, -R31, RZ, RZ ;  /* 0x000000ff1f087210 */ /* 0x001fe40007ffe1ff */
[----:B------:R-:W-:Y:S02]  /*1580*/  IADD3 R9, PT, PT, -R41, RZ, RZ ;  /* 0x000000ff29097210 */ /* 0x000fe40007ffe1ff */
[----:B------:R-:W-:Y:S01]  /*1590*/  SEL R30, R30, RZ, P0 ;  /* 0x000000ff1e1e7207 */ /* 0x000fe20000000000 */
[----:B------:R-:W-:Y:S01]  /*15a0*/  IMAD R25, R8, UR49, R25 ;  /* 0x0000003108197c24 */ /* 0x000fe2000f8e0219 */
[----:B------:R-:W-:Y:S01]  /*15b0*/  SEL R8, R46, R40, !P1 ;  /* 0x000000282e087207 */ /* 0x000fe20004800000 */
[----:B------:R-:W-:-:S02]  /*15c0*/  IMAD R28, R9, UR49, R28 ;  /* 0x00000031091c7c24 */ /* 0x000fc4000f8e021c */
[----:B------:R-:W-:Y:S01]  /*15d0*/  IMAD R30, R30, UR45, R47 ;  /* 0x0000002d1e1e7c24 */ /* 0x000fe2000f8e022f */
[----:B------:R-:W-:Y:S02]  /*15e0*/  IADD3 R9, PT, PT, -R8, RZ, RZ ;  /* 0x000000ff08097210 */ /* 0x000fe40007ffe1ff */
[----:B------:R-:W-:Y:S02]  /*15f0*/  SEL R43, R46, R43, !P1 ;  /* 0x0000002b2e2b7207 */ /* 0x000fe40004800000 */
[----:B------:R-:W-:Y:S01]  /*1600*/  SEL R31, R31, RZ, P2 ;  /* 0x000000ff1f1f7207 */ /* 0x000fe20001000000 */
[----:B------:R-:W-:Y:S01]  /*1610*/  IMAD R9, R9, UR49, R36 ;  /* 0x0000003109097c24 */ /* 0x000fe2000f8e0224 */
[----:B------:R-:W-:Y:S02]  /*1620*/  SEL R8, R8, RZ, P2 ;  /* 0x000000ff08087207 */ /* 0x000fe40001000000 */
[----:B------:R-:W-:Y:S01]  /*1630*/  IADD3 R36, P3, PT, R30, UR38, RZ ;  /* 0x000000261e247c10 */ /* 0x000fe2000ff7e0ff */
[----:B------:R-:W-:Y:S01]  /*1640*/  IMAD.MOV R26, RZ, RZ, -R43 ;  /* 0x000000ffff1a7224 */ /* 0x000fe200078e0a2b */
[----:B------:R-:W-:Y:S01]  /*1650*/  SEL R25, R25, RZ, P0 ;  /* 0x000000ff19197207 */ /* 0x000fe20000000000 */
[----:B------:R-:W-:Y:S01]  /*1660*/  IMAD R40, R31, UR44, RZ ;  /* 0x0000002c1f287c24 */ /* 0x000fe2000f8e02ff */
[----:B------:R-:W-:Y:S01]  /*1670*/  SEL R43, R43, RZ, P2 ;  /* 0x000000ff2b2b7207 */ /* 0x000fe20001000000 */
[----:B------:R-:W-:Y:S01]  /*1680*/  IMAD R8, R8, UR44, RZ ;  /* 0x0000002c08087c24 */ /* 0x000fe2000f8e02ff */
[----:B------:R-:W-:-:S02]  /*1690*/  SEL R9, R9, RZ, P0 ;  /* 0x000000ff09097207 */ /* 0x000fc40000000000 */
[----:B------:R-:W-:Y:S01]  /*16a0*/  LEA.HI.X.SX32 R37, R30, UR39, 0x1, P3 ;  /* 0x000000271e257c11 */ /* 0x000fe200098f0eff */
[----:B------:R-:W-:Y:S02]  /*16b0*/  IMAD R40, R25, UR45, R40 ;  /* 0x0000002d19287c24 */ /* 0x000fe4000f8e0228 */
[----:B------:R-:W-:Y:S02]  /*16c0*/  IMAD R42, R43, UR44, RZ ;  /* 0x0000002c2b2a7c24 */ /* 0x000fe4000f8e02ff */
[----:B------:R-:W-:Y:S01]  /*16d0*/  IMAD R43, R9, UR45, R8 ;  /* 0x0000002d092b7c24 */ /* 0x000fe2000f8e0208 */
[----:B------:R-:W2:Y:S01]  /*16e0*/  LDG.E.U8 R25, desc[UR8][R36.64] ;  /* 0x0000000824197981 */ /* 0x000ea2000c1e1100 */
[----:B------:R-:W-:Y:S02]  /*16f0*/  LOP3.LUT R9, R39, UR49, RZ, 0x3c, !PT ;  /* 0x0000003127097c12 */ /* 0x000fe4000f8e3cff */
[----:B------:R-:W-:Y:S02]  /*1700*/  IADD3 R8, P5, PT, R19, UR38, RZ ;  /* 0x0000002613087c10 */ /* 0x000fe4000ffbe0ff */
[----:B------:R-:W-:-:S02]  /*1710*/  ISETP.GE.AND P3, PT, R9, RZ, PT ;  /* 0x000000ff0900720c */ /* 0x000fc40003f66270 */
[----:B------:R-:W-:-:S05]  /*1720*/  LEA.HI.X.SX32 R9, R19, UR39, 0x1, P5 ;  /* 0x0000002713097c11 */ /* 0x000fca000a8f0eff */
[----:B------:R-:W4:Y:S01]  /*1730*/  LDG.E.U8 R36, desc[UR8][R8.64] ;  /* 0x0000000808247981 */ /* 0x000f22000c1e1100 */
[----:B------:R-:W-:Y:S02]  /*1740*/  SEL R45, R45, RZ, P2 ;  /* 0x000000ff2d2d7207 */ /* 0x000fe40001000000 */
[----:B------:R-:W-:Y:S01]  /*1750*/  IADD3 R44, PT, PT, R49, 0x1c0, RZ ;  /* 0x000001c0312c7810 */ /* 0x000fe20007ffe0ff */
[----:B------:R-:W-:Y:S01]  /*1760*/  IMAD R32, R32, UR45, R27 ;  /* 0x0000002d20207c24 */ /* 0x000fe2000f8e021b */
[----:B------:R-:W-:Y:S01]  /*1770*/  SEL R41, R41, RZ, P2 ;  /* 0x000000ff29297207 */ /* 0x000fe20001000000 */
[----:B------:R-:W-:Y:S01]  /*1780*/  IMAD R45, R45, UR44, RZ ;  /* 0x0000002c2d2d7c24 */ /* 0x000fe2000f8e02ff */
[----:B------:R-:W-:Y:S02]  /*1790*/  SEL R34, R34, RZ, P0 ;  /* 0x000000ff22227207 */ /* 0x000fe40000000000 */
[----:B------:R-:W-:Y:S01]  /*17a0*/  IABS R27, R44 ;  /* 0x0000002c001b7213 */ /* 0x000fe20000000000 */
[----:B------:R-:W-:Y:S01]  /*17b0*/  IMAD R41, R41, UR44, RZ ;  /* 0x0000002c29297c24 */ /* 0x000fe2000f8e02ff */
[----:B------:R-:W-:Y:S01]  /*17c0*/  SEL R28, R28, RZ, P0 ;  /* 0x000000ff1c1c7207 */ /* 0x000fe20000000000 */
[----:B------:R-:W-:-:S02]  /*17d0*/  IMAD R34, R34, UR45, R45 ;  /* 0x0000002d22227c24 */ /* 0x000fc4000f8e022d */
[----:B------:R-:W-:-:S04]  /*17e0*/  IMAD.HI.U32 R30, R27, UR5, RZ ;  /* 0x000000051b1e7c27 */ /* 0x000fc8000f8e00ff */
[----:B------:R-:W-:Y:S02]  /*17f0*/  IMAD R29, R26, UR49, R29 ;  /* 0x000000311a1d7c24 */ /* 0x000fe4000f8e021d */
[----:B------:R-:W-:Y:S01]  /*1800*/  IMAD R41, R28, UR45, R41 ;  /* 0x0000002d1c297c24 */ /* 0x000fe2000f8e0229 */
[----:B------:R-:W-:Y:S01]  /*1810*/  IADD3 R26, P5, PT, R34, UR38, RZ ;  /* 0x00000026221a7c10 */ /* 0x000fe2000ffbe0ff */
[----:B------:R-:W-:Y:S01]  /*1820*/  IMAD.MOV R28, RZ, RZ, -R30 ;  /* 0x000000ffff1c7224 */ /* 0x000fe200078e0a1e */
[----:B------:R-:W-:-:S03]  /*1830*/  SEL R29, R29, RZ, P0 ;  /* 0x000000ff1d1d7207 */ /* 0x000fc60000000000 */
[----:B------:R-:W-:Y:S01]  /*1840*/  IMAD R19, R28, UR7, R27 ;  /* 0x000000071c137c24 */ /* 0x000fe2000f8e021b */
[----:B------:R-:W-:Y:S02]  /*1850*/  LEA.HI.X.SX32 R27, R34, UR39, 0x1, P5 ;  /* 0x00000027221b7c11 */ /* 0x000fe4000a8f0eff */
[C---:B------:R-:W-:Y:S01]  /*1860*/  IADD3 R28, P5, PT, R18.reuse, UR38, RZ ;  /* 0x00000026121c7c10 */ /* 0x040fe2000ffbe0ff */
[----:B------:R-:W-:Y:S01]  /*1870*/  IMAD R42, R29, UR45, R42 ;  /* 0x0000002d1d2a7c24 */ /* 0x000fe2000f8e022a */
[----:B------:R-:W-:Y:S01]  /*1880*/  IADD3 R45, PT, PT, R49, 0x1e0, RZ ;  /* 0x000001e0312d7810 */ /* 0x000fe20007ffe0ff */
[----:B------:R0:W5:Y:S01]  /*1890*/  LDG.E.U8 R37, desc[UR10][R26.64] ;  /* 0x0000000a1a257981 */ /* 0x000162000c1e1100 */
[----:B------:R-:W-:Y:S02]  /*18a0*/  LEA.HI.X.SX32 R29, R18, UR39, 0x1, P5 ;  /* 0x00000027121d7c11 */ /* 0x000fe4000a8f0eff */
[----:B------:R-:W-:Y:S02]  /*18b0*/  ISETP.LT.U32.AND P5, PT, R19, UR7, PT ;  /* 0x0000000713007c0c */ /* 0x000fe4000bfa1070 */
[----:B------:R-:W-:Y:S01]  /*18c0*/  IABS R34, R45 ;  /* 0x0000002d00227213 */ /* 0x000fe20000000000 */
[----:B------:R-:W3:Y:S01]  /*18d0*/  LDG.E.U8 R31, desc[UR12][R28.64] ;  /* 0x0000000c1c1f7981 */ /* 0x000ee2000c1e1100 */
[----:B------:R-:W-:-:S03]  /*18e0*/  @!P4 IADD3 R33, PT, PT, R33, 0x1, RZ ;  /* 0x000000012121c810 */ /* 0x000fc60007ffe0ff */
[----:B0-----:R-:W-:Y:S01]  /*18f0*/  IMAD.HI.U32 R27, R34, UR5, RZ ;  /* 0x00000005221b7c27 */ /* 0x001fe2000f8e00ff */
[----:B------:R-:W-:-:S05]  /*1900*/  SHF.R.S64 R18, RZ, 0x1e, R44 ;  /* 0x0000001eff127819 */ /* 0x000fca000000102c */
[----:B------:R-:W-:Y:S02]  /*1910*/  @!P5 IADD3 R19, PT, PT, R19, -UR7, RZ ;  /* 0x800000071313dc10 */ /* 0x000fe4000fffe0ff */
[----:B------:R-:W-:Y:S01]  /*1920*/  IADD3 R9, PT, PT, -R27, RZ, RZ ;  /* 0x000000ff1b097210 */ /* 0x000fe20007ffe1ff */
[----:B------:R-:W-:Y:S01]  /*1930*/  @P6 VIADD R33, R33, 0x1 ;  /* 0x0000000121216836 */ /* 0x000fe20000000000 */
[----:B------:R-:W-:Y:S02]  /*1940*/  ISETP.GE.U32.AND P1, PT, R19, UR7, PT ;  /* 0x0000000713007c0c */ /* 0x000fe4000bf26070 */
[----:B------:R-:W-:Y:S01]  /*1950*/  IADD3 R18, P4, PT, R18, UR36, RZ ;  /* 0x0000002412127c10 */ /* 0x000fe2000ff9e0ff */
[----:B------:R-:W-:Y:S01]  /*1960*/  IMAD R9, R9, UR7, R34 ;  /* 0x0000000709097c24 */ /* 0x000fe2000f8e0222 */
[----:B------:R-:W-:Y:S02]  /*1970*/  P2R R47, PR, RZ, 0x2 ;  /* 0x00000002ff2f7803 */ /* 0x000fe40000000000 */
[----:B------:R-:W-:-:S02]  /*1980*/  ISETP.NE.AND P1, PT, RZ, UR49, PT ;  /* 0x00000031ff007c0c */ /* 0x000fc4000bf25270 */
[----:B------:R-:W-:Y:S02]  /*1990*/  @!P3 IADD3 R33, PT, PT, -R33, RZ, RZ ;  /* 0x000000ff2121b210 */ /* 0x000fe40007ffe1ff */
[----:B------:R-:W-:Y:S02]  /*19a0*/  LEA.HI.X.SX32 R19, R44, UR37, 0x2, P4 ;  /* 0x000000252c137c11 */ /* 0x000fe4000a0f16ff */
[----:B------:R-:W-:Y:S02]  /*19b0*/  ISETP.LT.U32.AND P4, PT, R9, UR7, PT ;  /* 0x0000000709007c0c */ /* 0x000fe4000bf81070 */
[----:B------:R-:W-:Y:S02]  /*19c0*/  SEL R33, R46, R33, !P1 ;  /* 0x000000212e217207 */ /* 0x000fe40004800000 */
[----:B------:R-:W-:Y:S02]  /*19d0*/  R2UR UR14, R6 ;  /* 0x00000000060e72ca */ /* 0x000fe400000e0000 */
[----:B------:R-:W-:Y:S01]  /*19e0*/  R2UR UR15, R7 ;  /* 0x00000000070f72ca */ /* 0x000fe200000e0000 */
[----:B------:R-:W-:-:S04]  /*19f0*/  IMAD.MOV R8, RZ, RZ, -R33 ;  /* 0x000000ffff087224 */ /* 0x000fc800078e0a21 */
[----:B------:R-:W-:Y:S01]  /*1a00*/  IMAD R39, R8, UR49, R39 ;  /* 0x0000003108277c24 */ /* 0x000fe2000f8e0227 */
[----:B------:R-:W-:Y:S01]  /*1a10*/  SHF.R.S64 R8, RZ, 0x1e, R45 ;  /* 0x0000001eff087819 */ /* 0x000fe2000000102d */
[----:B------:R-:W-:Y:S01]  /*1a20*/  @!P4 VIADD R9, R9, -UR7 ;  /* 0x800000070909cc36 */ /* 0x000fe20008000000 */
[----:B------:R-:W-:Y:S02]  /*1a30*/  @!P5 IADD3 R30, PT, PT, R30, 0x1, RZ ;  /* 0x000000011e1ed810 */ /* 0x000fe40007ffe0ff */
[----:B------:R-:W-:Y:S02]  /*1a40*/  IADD3 R8, P5, PT, R8, UR36, RZ ;  /* 0x0000002408087c10 */ /* 0x000fe4000ffbe0ff */
[----:B------:R-:W-:Y:S01]  /*1a50*/  ISETP.GE.U32.AND P6, PT, R9, UR7, PT ;  /* 0x0000000709007c0c */ /* 0x000fe2000bfc6070 */
[----:B------:R0:W5:Y:S01]  /*1a60*/  LDG.E R19, desc[UR14][R18.64] ;  /* 0x0000000e12137981 */ /* 0x000162000c1e1900 */
[----:B------:R-:W-:Y:S02]  /*1a70*/  LEA.HI.X.SX32 R9, R45, UR37, 0x2, P5 ;  /* 0x000000252d097c11 */ /* 0x000fe4000a8f16ff */
[----:B------:R-:W-:-:S02]  /*1a80*/  ISETP.NE.AND P5, PT, R47, RZ, PT ;  /* 0x000000ff2f00720c */ /* 0x000fc40003fa5270 */
[----:B------:R-:W-:Y:S02]  /*1a90*/  SEL R33, R33, RZ, P2 ;  /* 0x000000ff21217207 */ /* 0x000fe40001000000 */
[----:B0-----:R-:W-:-:S04]  /*1aa0*/  LOP3.LUT R18, R44, UR49, RZ, 0x3c, !PT ;  /* 0x000000312c127c12 */ /* 0x001fc8000f8e3cff */
[----:B------:R-:W-:Y:S01]  /*1ab0*/  ISETP.GE.AND P3, PT, R18, RZ, PT ;  /* 0x000000ff1200720c */ /* 0x000fe20003f66270 */
[----:B------:R-:W-:Y:S01]  /*1ac0*/  IMAD R26, R33, UR44, RZ ;  /* 0x0000002c211a7c24 */ /* 0x000fe2000f8e02ff */
[----:B------:R-:W-:Y:S01]  /*1ad0*/  SEL R39, R39, RZ, P0 ;  /* 0x000000ff27277207 */ /* 0x000fe20000000000 */
[----:B------:R0:W5:Y:S02]  /*1ae0*/  LDG.E R18, desc[UR8][R8.64] ;  /* 0x0000000808127981 */ /* 0x000164000c1e1900 */
[----:B------:R-:W-:Y:S02]  /*1af0*/  @P5 IADD3 R30, PT, PT, R30, 0x1, RZ ;  /* 0x000000011e1e5810 */ /* 0x000fe40007ffe0ff */
[----:B------:R-:W-:Y:S01]  /*1b00*/  IMAD R47, R39, UR45, R26 ;  /* 0x0000002d272f7c24 */ /* 0x000fe2000f8e021a */
[----:B------:R-:W-:-:S04]  /*1b10*/  LOP3.LUT R26, R45, UR49, RZ, 0x3c, !PT ;  /* 0x000000312d1a7c12 */ /* 0x000fc8000f8e3cff */
[----:B------:R-:W-:Y:S02]  /*1b20*/  ISETP.GE.AND P5, PT, R26, RZ, PT ;  /* 0x000000ff1a00720c */ /* 0x000fe40003fa6270 */
[----:B------:R-:W-:Y:S02]  /*1b30*/  @!P3 IADD3 R30, PT, PT, -R30, RZ, RZ ;  /* 0x000000ff1e1eb210 */ /* 0x000fe40007ffe1ff */
[----:B------:R-:W-:Y:S02]  /*1b40*/  @!P4 IADD3 R27, PT, PT, R27, 0x1, RZ ;  /* 0x000000011b1bc810 */ /* 0x000fe40007ffe0ff */
[----:B------:R-:W-:-:S03]  /*1b50*/  SEL R30, R46, R30, !P1 ;  /* 0x0000001e2e1e7207 */ /* 0x000fc60004800000 */
[----:B------:R-:W-:Y:S02]  /*1b60*/  @P6 VIADD R27, R27, 0x1 ;  /* 0x000000011b1b6836 */ /* 0x000fe40000000000 */
[----:B0-----:R-:W-:Y:S01]  /*1b70*/  IMAD.MOV R9, RZ, RZ, -R30 ;  /* 0x000000ffff097224 */ /* 0x001fe200078e0a1e */
[----:B------:R-:W-:Y:S02]  /*1b80*/  SEL R30, R30, RZ, P2 ;  /* 0x000000ff1e1e7207 */ /* 0x000fe40001000000 */
[----:B------:R-:W-:Y:S01]  /*1b90*/  @!P5 IADD3 R27, PT, PT, -R27, RZ, RZ ;  /* 0x000000ff1b1bd210 */ /* 0x000fe20007ffe1ff */
[----:B------:R-:W-:Y:S02]  /*1ba0*/  IMAD R44, R9, UR49, R44 ;  /* 0x00000031092c7c24 */ /* 0x000fe4000f8e022c */
[----:B------:R-:W-:Y:S01]  /*1bb0*/  IMAD R9, R30, UR44, RZ ;  /* 0x0000002c1e097c24 */ /* 0x000fe2000f8e02ff */
[----:B------:R-:W-:Y:S02]  /*1bc0*/  SEL R27, R46, R27, !P1 ;  /* 0x0000001b2e1b7207 */ /* 0x000fe40004800000 */
[----:B------:R-:W-:-:S02]  /*1bd0*/  SEL R44, R44, RZ, P0 ;  /* 0x000000ff2c2c7207 */ /* 0x000fc40000000000 */
[----:B------:R-:W-:-:S03]  /*1be0*/  IADD3 R8, PT, PT, -R27, RZ, RZ ;  /* 0x000000ff1b087210 */ /* 0x000fc60007ffe1ff */
[----:B------:R-:W-:Y:S01]  /*1bf0*/  IMAD R48, R44, UR45, R9 ;  /* 0x0000002d2c307c24 */ /* 0x000fe2000f8e0209 */
[----:B------:R-:W-:Y:S01]  /*1c00*/  IADD3 R44, P3, PT, R38, UR38, RZ ;  /* 0x00000026262c7c10 */ /* 0x000fe2000ff7e0ff */
[----:B------:R-:W-:-:S03]  /*1c10*/  IMAD R8, R8, UR49, R45 ;  /* 0x0000003108087c24 */ /* 0x000fc6000f8e022d */
[----:B------:R-:W-:Y:S02]  /*1c20*/  LEA.HI.X.SX32 R45, R38, UR39, 0x1, P3 ;  /* 0x00000027262d7c11 */ /* 0x000fe400098f0eff */
[----:B------:R-:W-:-:S03]  /*1c30*/  SEL R27, R27, RZ, P2 ;  /* 0x000000ff1b1b7207 */ /* 0x000fc60001000000 */
[----:B------:R0:W5:Y:S01]  /*1c40*/  LDG.E.U8 R30, desc[UR8][R44.64] ;  /* 0x000000082c1e7981 */ /* 0x000162000c1e1100 */
[----:B------:R-:W-:Y:S01]  /*1c50*/  SEL R8, R8, RZ, P0 ;  /* 0x000000ff08087207 */ /* 0x000fe20000000000 */
[----:B------:R-:W-:-:S04]  /*1c60*/  IMAD R27, R27, UR44, RZ ;  /* 0x0000002c1b1b7c24 */ /* 0x000fc8000f8e02ff */
[----:B------:R-:W-:Y:S01]  /*1c70*/  IMAD R52, R8, UR45, R27 ;  /* 0x0000002d08347c24 */ /* 0x000fe2000f8e021b */
[----:B------:R-:W-:-:S04]  /*1c80*/  IADD3 R8, P3, PT, R17, UR38, RZ ;  /* 0x0000002611087c10 */ /* 0x000fc8000ff7e0ff */
[----:B------:R-:W-:Y:S02]  /*1c90*/  LEA.HI.X.SX32 R9, R17, UR39, 0x1, P3 ;  /* 0x0000002711097c11 */ /* 0x000fe400098f0eff */
[----:B------:R-:W-:-:S04]  /*1ca0*/  IADD3 R50, P3, PT, R35, UR38, RZ ;  /* 0x0000002623327c10 */ /* 0x000fc8000ff7e0ff */
[----:B------:R-:W-:Y:S02]  /*1cb0*/  LEA.HI.X.SX32 R51, R35, UR39, 0x1, P3 ;  /* 0x0000002723337c11 */ /* 0x000fe400098f0eff */
[----:B------:R-:W-:Y:S02]  /*1cc0*/  IADD3 R28, P3, PT, R40, UR38, RZ ;  /* 0x00000026281c7c10 */ /* 0x000fe4000ff7e0ff */
[----:B------:R-:W-:Y:S01]  /*1cd0*/  IADD3 R26, P4, PT, R32, UR38, RZ ;  /* 0x00000026201a7c10 */ /* 0x000fe2000ff9e0ff */
[----:B------:R-:W5:Y:S01]  /*1ce0*/  LDG.E.U8 R34, desc[UR8][R50.64] ;  /* 0x0000000832227981 */ /* 0x000f62000c1e1100 */
[----:B------:R-:W-:Y:S02]  /*1cf0*/  LEA.HI.X.SX32 R29, R40, UR39, 0x1, P3 ;  /* 0x00000027281d7c11 */ /* 0x000fe400098f0eff */
[C---:B0-----:R-:W-:Y:S02]  /*1d00*/  IADD3 R44, P3, PT, R41.reuse, UR38, RZ ;  /* 0x00000026292c7c10 */ /* 0x041fe4000ff7e0ff */
[----:B------:R-:W-:Y:S01]  /*1d10*/  LEA.HI.X.SX32 R27, R32, UR39, 0x1, P4 ;  /* 0x00000027201b7c11 */ /* 0x000fe2000a0f0eff */
[----:B------:R-:W5:Y:S01]  /*1d20*/  LDG.E.U8 R35, desc[UR10][R28.64] ;  /* 0x0000000a1c237981 */ /* 0x000f62000c1e1100 */
[----:B------:R-:W-:-:S03]  /*1d30*/  LEA.HI.X.SX32 R45, R41, UR39, 0x1, P3 ;  /* 0x00000027292d7c11 */ /* 0x000fc600098f0eff */
[----:B------:R0:W5:Y:S04]  /*1d40*/  LDG.E.U8 R32, desc[UR10][R8.64] ;  /* 0x0000000a08207981 */ /* 0x000168000c1e1100 */
[----:B------:R1:W5:Y:S04]  /*1d50*/  LDG.E.U8 R33, desc[UR12][R26.64] ;  /* 0x0000000c1a217981 */ /* 0x000368000c1e1100 */
[----:B------:R-:W5:Y:S01]  /*1d60*/  LDG.E.U8 R38, desc[UR12][R44.64] ;  /* 0x0000000c2c267981 */ /* 0x000f62000c1e1100 */
[----:B0-----:R-:W-:Y:S02]  /*1d70*/  IADD3 R8, P3, PT, R42, UR38, RZ ;  /* 0x000000262a087c10 */ /* 0x001fe4000ff7e0ff */
[----:B-1----:R-:W-:-:S02]  /*1d80*/  IADD3 R26, P4, PT, R43, UR38, RZ ;  /* 0x000000262b1a7c10 */ /* 0x002fc4000ff9e0ff */
[----:B------:R-:W-:Y:S02]  /*1d90*/  LEA.HI.X.SX32 R9, R42, UR39, 0x1, P3 ;  /* 0x000000272a097c11 */ /* 0x000fe400098f0eff */
[----:B------:R-:W-:Y:S02]  /*1da0*/  IADD3 R42, P3, PT, R47, UR38, RZ ;  /* 0x000000262f2a7c10 */ /* 0x000fe4000ff7e0ff */
[----:B------:R-:W-:Y:S01]  /*1db0*/  LEA.HI.X.SX32 R27, R43, UR39, 0x1, P4 ;  /* 0x000000272b1b7c11 */ /* 0x000fe2000a0f0eff */
[----:B------:R-:W5:Y:S01]  /*1dc0*/  LDG.E.U8 R39, desc[UR8][R8.64] ;  /* 0x0000000808277981 */ /* 0x000f62000c1e1100 */
[----:B------:R-:W-:Y:S02]  /*1dd0*/  LEA.HI.X.SX32 R43, R47, UR39, 0x1, P3 ;  /* 0x000000272f2b7c11 */ /* 0x000fe400098f0eff */
[----:B------:R-:W-:Y:S01]  /*1de0*/  IADD3 R47, PT, PT, R49, 0x200, RZ ;  /* 0x00000200312f7810 */ /* 0x000fe20007ffe0ff */
[----:B------:R0:W5:Y:S01]  /*1df0*/  LDG.E.U8 R41, desc[UR10][R26.64] ;  /* 0x0000000a1a297981 */ /* 0x000162000c1e1100 */
[----:B------:R-:W-:-:S03]  /*1e00*/  IADD3 R28, P4, PT, R48, UR38, RZ ;  /* 0x00000026301c7c10 */ /* 0x000fc6000ff9e0ff */
[----:B------:R1:W5:Y:S01]  /*1e10*/  LDG.E.U8 R40, desc[UR8][R42.64] ;  /* 0x000000082a287981 */ /* 0x000362000c1e1100 */
[----:B0-----:R-:W-:-:S05]  /*1e20*/  IABS R26, R47 ;  /* 0x0000002f001a7213 */ /* 0x001fca0000000000 */
[----:B------:R-:W-:-:S04]  /*1e30*/  IMAD.HI.U32 R17, R26, UR5, RZ ;  /* 0x000000051a117c27 */ /* 0x000fc8000f8e00ff */
[----:B------:R-:W-:-:S04]  /*1e40*/  IMAD.MOV R27, RZ, RZ, -R17 ;  /* 0x000000ffff1b7224 */ /* 0x000fc800078e0a11 */
[----:B------:R-:W-:Y:S01]  /*1e50*/  IMAD R26, R27, UR7, R26 ;  /* 0x000000071b1a7c24 */ /* 0x000fe2000f8e021a */
[----:B------:R-:W-:-:S04]  /*1e60*/  LEA.HI.X.SX32 R29, R48, UR39, 0x1, P4 ;  /* 0x00000027301d7c11 */ /* 0x000fc8000a0f0eff */
[----:B------:R-:W-:Y:S02]  /*1e70*/  ISETP.LT.U32.AND P4, PT, R26, UR7, PT ;  /* 0x000000071a007c0c */ /* 0x000fe4000bf81070 */
[C---:B------:R-:W-:Y:S01]  /*1e80*/  IADD3 R8, P3, PT, R52.reuse, UR38, RZ ;  /* 0x0000002634087c10 */ /* 0x040fe2000ff7e0ff */
[----:B-1----:R-:W-:Y:S01]  /*1e90*/  VIADD R43, R49, 0x220 ;  /* 0x00000220312b7836 */ /* 0x002fe20000000000 */
[----:B------:R-:W5:Y:S02]  /*1ea0*/  LDG.E.U8 R44, desc[UR10][R28.64] ;  /* 0x0000000a1c2c7981 */ /* 0x000f64000c1e1100 */
[----:B------:R-:W-:-:S05]  /*1eb0*/  LEA.HI.X.SX32 R9, R52, UR39, 0x1, P3 ;  /* 0x0000002734097c11 */ /* 0x000fca00098f0eff */
[----:B------:R0:W5:Y:S02]  /*1ec0*/  LDG.E.U8 R45, desc[UR8][R8.64] ;  /* 0x00000008082d7981 */ /* 0x000164000c1e1100 */
[----:B------:R-:W-:-:S04]  /*1ed0*/  @!P4 IADD3 R26, PT, PT, R26, -UR7, RZ ;  /* 0x800000071a1acc10 */ /* 0x000fc8000fffe0ff */
[----:B------:R-:W-:Y:S02]  /*1ee0*/  ISETP.GE.U32.AND P3, PT, R26, UR7, PT ;  /* 0x000000071a007c0c */ /* 0x000fe4000bf66070 */
[----:B------:R-:W-:-:S04]  /*1ef0*/  LOP3.LUT R26, R47, UR49, RZ, 0x3c, !PT ;  /* 0x000000312f1a7c12 */ /* 0x000fc8000f8e3cff */
[----:B------:R-:W-:Y:S02]  /*1f00*/  ISETP.GE.AND P5, PT, R26, RZ, PT ;  /* 0x000000ff1a00720c */ /* 0x000fe40003fa6270 */
[----:B------:R-:W-:-:S05]  /*1f10*/  @!P4 IADD3 R17, PT, PT, R17, 0x1, RZ ;  /* 0x000000011111c810 */ /* 0x000fca0007ffe0ff */
[----:B------:R-:W-:-:S06]  /*1f20*/  @P3 VIADD R17, R17, 0x1 ;  /* 0x0000000111113836 */ /* 0x000fcc0000000000 */
[----:B------:R-:W-:-:S04]  /*1f30*/  @!P5 IADD3 R17, PT, PT, -R17, RZ, RZ ;  /* 0x000000ff1111d210 */ /* 0x000fc80007ffe1ff */
[----:B------:R-:W-:-:S04]  /*1f40*/  SEL R17, R46, R17, !P1 ;  /* 0x000000112e117207 */ /* 0x000fc80004800000 */
[C---:B0-----:R-:W-:Y:S02]  /*1f50*/  IADD3 R8, PT, PT, -R17.reuse, RZ, RZ ;  /* 0x000000ff11087210 */ /* 0x041fe40007ffe1ff */
[----:B------:R-:W-:-:S03]  /*1f60*/  SEL R17, R17, RZ, P2 ;  /* 0x000000ff11117207 */ /* 0x000fc60001000000 */
[----:B------:R-:W-:Y:S02]  /*1f70*/  IMAD R8, R8, UR49, R47 ;  /* 0x0000003108087c24 */ /* 0x000fe4000f8e022f */
[----:B------:R-:W-:-:S03]  /*1f80*/  IMAD R17, R17, UR44, RZ ;  /* 0x0000002c11117c24 */ /* 0x000fc6000f8e02ff */
[----:B------:R-:W-:-:S05]  /*1f90*/  SEL R8, R8, RZ, P0 ;  /* 0x000000ff08087207 */ /* 0x000fca0000000000 */
[----:B------:R-:W-:Y:S01]  /*1fa0*/  IMAD R17, R8, UR45, R17 ;  /* 0x0000002d08117c24 */ /* 0x000fe2000f8e0211 */
[----:B------:R-:W-:-:S04]  /*1fb0*/  IABS R28, R43 ;  /* 0x0000002b001c7213 */ /* 0x000fc80000000000 */
[----:B------:R-:W-:-:S04]  /*1fc0*/  IADD3 R8, P4, PT, R17, UR38, RZ ;  /* 0x0000002611087c10 */ /* 0x000fc8000ff9e0ff */
[----:B------:R-:W-:Y:S02]  /*1fd0*/  LEA.HI.X.SX32 R9, R17, UR39, 0x1, P4 ;  /* 0x0000002711097c11 */ /* 0x000fe4000a0f0eff */
[----:B--2---:R-:W-:Y:S01]  /*1fe0*/  ISETP.NE.AND P4, PT, R25, RZ, PT ;  /* 0x000000ff1900720c */ /* 0x004fe20003f85270 */
[----:B------:R-:W-:Y:S01]  /*1ff0*/  IMAD.HI.U32 R25, R28, UR5, RZ ;  /* 0x000000051c197c27 */ /* 0x000fe2000f8e00ff */
[----:B------:R-:W-:Y:S01]  /*2000*/  SHF.R.S64 R26, RZ, 0x1e, R47 ;  /* 0x0000001eff1a7819 */ /* 0x000fe2000000102f */
[----:B------:R0:W2:Y:S03]  /*2010*/  LDG.E.U8 R51, desc[UR10][R8.64] ;  /* 0x0000000a08337981 */ /* 0x0000a6000c1e1100 */
[----:B------:R-:W-:Y:S02]  /*2020*/  IADD3 R26, P3, PT, R26, UR36, RZ ;  /* 0x000000241a1a7c10 */ /* 0x000fe4000ff7e0ff */
[----:B------:R-:W-:-:S02]  /*2030*/  IADD3 R29, PT, PT, -R25, RZ, RZ ;  /* 0x000000ff191d7210 */ /* 0x000fc40007ffe1ff */
[----:B------:R-:W-:Y:S02]  /*2040*/  LEA.HI.X.SX32 R27, R47, UR37, 0x2, P3 ;  /* 0x000000252f1b7c11 */ /* 0x000fe400098f16ff */
[----:B----4-:R-:W-:Y:S01]  /*2050*/  ISETP.NE.AND P3, PT, R36, RZ, PT ;  /* 0x000000ff2400720c */ /* 0x010fe20003f65270 */
[----:B------:R-:W-:Y:S01]  /*2060*/  IMAD R28, R29, UR7, R28 ;  /* 0x000000071d1c7c24 */ /* 0x000fe2000f8e021c */
[----:B------:R-:W-:Y:S01]  /*2070*/  P2R R47, PR, RZ, 0x10 ;  /* 0x00000010ff2f7803 */ /* 0x000fe20000000000 */
[----:B------:R1:W4:Y:S01]  /*2080*/  LDG.E R17, desc[UR8][R26.64] ;  /* 0x000000081a117981 */ /* 0x000322000c1e1900 */
[----:B------:R-:W-:Y:S02]  /*2090*/  P2R R48, PR, RZ, 0x8 ;  /* 0x00000008ff307803 */ /* 0x000fe40000000000 */
[----:B------:R-:W-:Y:S02]  /*20a0*/  ISETP.LT.U32.AND P3, PT, R28, UR7, PT ;  /* 0x000000071c007c0c */ /* 0x000fe4000bf61070 */
[----:B0-----:R-:W-:-:S11]  /*20b0*/  LOP3.LUT R8, R43, UR49, RZ, 0x3c, !PT ;  /* 0x000000312b087c12 */ /* 0x001fd6000f8e3cff */
[----:B------:R-:W-:Y:S01]  /*20c0*/  @!P3 IADD3 R28, PT, PT, R28, -UR7, RZ ;  /* 0x800000071c1cbc10 */ /* 0x000fe2000fffe0ff */
[----:B------:R-:W-:-:S03]  /*20d0*/  @!P3 VIADD R25, R25, 0x1 ;  /* 0x000000011919b836 */ /* 0x000fc60000000000 */
[----:B------:R-:W-:Y:S02]  /*20e0*/  ISETP.GE.U32.AND P4, PT, R28, UR7, PT ;  /* 0x000000071c007c0c */ /* 0x000fe4000bf86070 */
[----:B------:R-:W-:Y:S02]  /*20f0*/  ISETP.GE.AND P3, PT, R8, RZ, PT ;  /* 0x000000ff0800720c */ /* 0x000fe40003f66270 */
[----:B------:R-:W0:Y:S09]  /*2100*/  LDC.64 R8, c[0x0][0x3d0] ;  /* 0x0000f400ff087b82 */ /* 0x000e320000000a00 */
[----:B------:R-:W-:-:S04]  /*2110*/  @P4 IADD3 R25, PT, PT, R25, 0x1, RZ ;  /* 0x0000000119194810 */ /* 0x000fc80007ffe0ff */
[----:B------:R-:W-:-:S04]  /*2120*/  @!P3 IADD3 R25, PT, PT, -R25, RZ, RZ ;  /* 0x000000ff1919b210 */ /* 0x000fc80007ffe1ff */
[----:B------:R-:W-:-:S05]  /*2130*/  SEL R25, R46, R25, !P1 ;  /* 0x000000192e197207 */ /* 0x000fca0004800000 */
[----:B-1----:R-:W-:Y:S01]  /*2140*/  IMAD.MOV R26, RZ, RZ, -R25 ;  /* 0x000000ffff1a7224 */ /* 0x002fe200078e0a19 */
[----:B------:R-:W-:-:S03]  /*2150*/  SEL R25, R25, RZ, P2 ;  /* 0x000000ff19197207 */ /* 0x000fc60001000000 */
[----:B------:R-:W-:Y:S01]  /*2160*/  IMAD R26, R26, UR49, R43 ;  /* 0x000000311a1a7c24 */ /* 0x000fe2000f8e022b */
[----:B------:R-:W-:Y:S01]  /*2170*/  IADD3 R42, PT, PT, R49, 0x240, RZ ;  /* 0x00000240312a7810 */ /* 0x000fe20007ffe0ff */
[----:B------:R-:W-:-:S03]  /*2180*/  IMAD R25, R25, UR44, RZ ;  /* 0x0000002c19197c24 */ /* 0x000fc6000f8e02ff */
[----:B------:R-:W-:-:S05]  /*2190*/  SEL R26, R26, RZ, P0 ;  /* 0x000000ff1a1a7207 */ /* 0x000fca0000000000 */
[----:B------:R-:W-:Y:S01]  /*21a0*/  IMAD R25, R26, UR45, R25 ;  /* 0x0000002d1a197c24 */ /* 0x000fe2000f8e0219 */
[----:B------:R-:W-:Y:S02]  /*21b0*/  IABS R26, R42 ;  /* 0x0000002a001a7213 */ /* 0x000fe40000000000 */
[----:B0-----:R-:W-:Y:S02]  /*21c0*/  R2UR UR4, R9 ;  /* 0x00000000090472ca */ /* 0x001fe400000e0000 */
[----:B------:R-:W-:Y:S01]  /*21d0*/  SHF.R.S64 R28, RZ, 0x1e, R43 ;  /* 0x0000001eff1c7819 */ /* 0x000fe2000000102b */
[----:B------:R-:W-:-:S03]  /*21e0*/  IMAD.HI.U32 R9, R26, UR5, RZ ;  /* 0x000000051a097c27 */ /* 0x000fc6000f8e00ff */
[----:B------:R-:W-:Y:S02]  /*21f0*/  IADD3 R28, P3, PT, R28, UR36, RZ ;  /* 0x000000241c1c7c10 */ /* 0x000fe4000ff7e0ff */
[----:B------:R-:W-:Y:S02]  /*2200*/  IADD3 R27, PT, PT, -R9, RZ, RZ ;  /* 0x000000ff091b7210 */ /* 0x000fe40007ffe1ff */
[----:B------:R-:W-:Y:S02]  /*2210*/  LEA.HI.X.SX32 R29, R43, UR37, 0x2, P3 ;  /* 0x000000252b1d7c11 */ /* 0x000fe400098f16ff */
[----:B---3--:R-:W-:Y:S01]  /*2220*/  ISETP.NE.AND P3, PT, R31, RZ, PT ;  /* 0x000000ff1f00720c */ /* 0x008fe20003f65270 */
[----:B------:R-:W-:-:S03]  /*2230*/  IMAD R26, R27, UR7, R26 ;  /* 0x000000071b1a7c24 */ /* 0x000fc6000f8e021a */
[----:B------:R-:W-:Y:S02]  /*2240*/  P2R R54, PR, RZ, 0x8 ;  /* 0x00000008ff367803 */ /* 0x000fe40000000000 */
        /* <DEDUP_REMOVED lines=8> */
[----:B------:R0:W3:Y:S08]  /*22d0*/  LDG.E R9, desc[UR8][R28.64] ;  /* 0x000000081c097981 */ /* 0x0000f0000c1e1900 */
[----:B------:R-:W-:-:S02]  /*22e0*/  @!P3 IADD3 R31, PT, PT, -R31, RZ, RZ ;  /* 0x000000ff1f1fb210 */ /* 0x000fc40007ffe1ff */
[C---:B------:R-:W-:Y:S02]  /*22f0*/  IADD3 R26, P3, PT, R25.reuse, UR38, RZ ;  /* 0x00000026191a7c10 */ /* 0x040fe4000ff7e0ff */
[----:B------:R-:W-:Y:S02]  /*2300*/  SEL R31, R46, R31, !P1 ;  /* 0x0000001f2e1f7207 */ /* 0x000fe40004800000 */
[----:B------:R-:W-:Y:S02]  /*2310*/  LEA.HI.X.SX32 R27, R25, UR39, 0x1, P3 ;  /* 0x00000027191b7c11 */ /* 0x000fe400098f0eff */
[C---:B------:R-:W-:Y:S02]  /*2320*/  IADD3 R25, PT, PT, -R31.reuse, RZ, RZ ;  /* 0x000000ff1f197210 */ /* 0x040fe40007ffe1ff */
[----:B------:R-:W-:Y:S01]  /*2330*/  SEL R31, R31, RZ, P2 ;  /* 0x000000ff1f1f7207 */ /* 0x000fe20001000000 */
[----:B------:R1:W2:Y:S02]  /*2340*/  LDG.E.U8 R52, desc[UR8][R26.64] ;  /* 0x000000081a347981 */ /* 0x0002a4000c1e1100 */
[--C-:B------:R-:W-:Y:S01]  /*2350*/  IMAD R25, R25, UR49, R42.reuse ;  /* 0x0000003119197c24 */ /* 0x100fe2000f8e022a */
[----:B0-----:R-:W-:Y:S01]  /*2360*/  SHF.R.S64 R28, RZ, 0x1e, R42 ;  /* 0x0000001eff1c7819 */ /* 0x001fe2000000102a */
[----:B------:R-:W-:-:S03]  /*2370*/  IMAD R36, R31, UR44, RZ ;  /* 0x0000002c1f247c24 */ /* 0x000fc6000f8e02ff */
[----:B------:R-:W-:Y:S02]  /*2380*/  SEL R25, R25, RZ, P0 ;  /* 0x000000ff19197207 */ /* 0x000fe40000000000 */
[----:B------:R-:W-:-:S03]  /*2390*/  IADD3 R28, P3, PT, R28, UR36, RZ ;  /* 0x000000241c1c7c10 */ /* 0x000fc6000ff7e0ff */
[----:B------:R-:W-:Y:S01]  /*23a0*/  IMAD R36, R25, UR45, R36 ;  /* 0x0000002d19247c24 */ /* 0x000fe2000f8e0224 */
[----:B------:R-:W-:Y:S01]  /*23b0*/  LEA.HI.X.SX32 R29, R42, UR37, 0x2, P3 ;  /* 0x000000252a1d7c11 */ /* 0x000fe200098f16ff */
[----:B------:R-:W-:-:S03]  /*23c0*/  VIADD R42, R49, 0x260 ;  /* 0x00000260312a7836 */ /* 0x000fc60000000000 */
[C---:B-1----:R-:W-:Y:S01]  /*23d0*/  IADD3 R26, P3, PT, R36.reuse, UR38, RZ ;  /* 0x00000026241a7c10 */ /* 0x042fe2000ff7e0ff */
[----:B------:R0:W4:Y:S01]  /*23e0*/  LDG.E R25, desc[UR8][R28.64] ;  /* 0x000000081c197981 */ /* 0x000122000c1e1900 */
[----:B------:R-:W-:Y:S02]  /*23f0*/  IABS R31, R42 ;  /* 0x0000002a001f7213 */ /* 0x000fe40000000000 */
[----:B------:R-:W-:Y:S02]  /*2400*/  LEA.HI.X.SX32 R27, R36, UR39, 0x1, P3 ;  /* 0x00000027241b7c11 */ /* 0x000fe400098f0eff */
[----:B-----5:R-:W-:Y:S01]  /*2410*/  ISETP.NE.AND P3, PT, R30, RZ, PT ;  /* 0x000000ff1e00720c */ /* 0x020fe20003f65270 */
[----:B------:R-:W-:Y:S02]  /*2420*/  IMAD.HI.U32 R30, R31, UR5, RZ ;  /* 0x000000051f1e7c27 */ /* 0x000fe4000f8e00ff */
[----:B------:R1:W5:Y:S03]  /*2430*/  LDG.E.U8 R57, desc[UR8][R26.64] ;  /* 0x000000081a397981 */ /* 0x000366000c1e1100 */
[----:B------:R-:W-:-:S05]  /*2440*/  IADD3 R36, PT, PT, -R30, RZ, RZ ;  /* 0x000000ff1e247210 */ /* 0x000fca0007ffe1ff */
[----:B0-----:R-:W-:Y:S01]  /*2450*/  IMAD R28, R36, UR7, R31 ;  /* 0x00000007241c7c24 */ /* 0x001fe2000f8e021f */
        /* <DEDUP_REMOVED lines=17> */
[----:B------:R-:W-:Y:S02]  /*2570*/  IADD3 R30, P3, PT, R30, UR36, RZ ;  /* 0x000000241e1e7c10 */ /* 0x000fe4000ff7e0ff */
[----:B------:R-:W-:Y:S02]  /*2580*/  ISETP.NE.AND P4, PT, R37, RZ, PT ;  /* 0x000000ff2500720c */ /* 0x000fe40003f85270 */
[----:B------:R-:W-:Y:S02]  /*2590*/  LEA.HI.X.SX32 R31, R42, UR37, 0x2, P3 ;  /* 0x000000252a1f7c11 */ /* 0x000fe400098f16ff */
[----:B------:R-:W-:Y:S02]  /*25a0*/  IADD3 R28, P3, PT, R29, UR38, RZ ;  /* 0x000000261d1c7c10 */ /* 0x000fe4000ff7e0ff */
[----:B------:R-:W-:Y:S01]  /*25b0*/  IADD3 R37, PT, PT, R49, 0x280, RZ ;  /* 0x0000028031257810 */ /* 0x000fe20007ffe0ff */
[----:B------:R0:W4:Y:S01]  /*25c0*/  LDG.E R27, desc[UR8][R30.64] ;  /* 0x000000081e1b7981 */ /* 0x000122000c1e1900 */
[----:B------:R-:W-:-:S02]  /*25d0*/  LEA.HI.X.SX32 R29, R29, UR39, 0x1, P3 ;  /* 0x000000271d1d7c11 */ /* 0x000fc400098f0eff */
[----:B------:R-:W-:Y:S02]  /*25e0*/  ISETP.NE.AND P3, PT, R33, RZ, PT ;  /* 0x000000ff2100720c */ /* 0x000fe40003f65270 */
[----:B------:R-:W-:Y:S01]  /*25f0*/  IABS R33, R37 ;  /* 0x0000002500217213 */ /* 0x000fe20000000000 */
[----:B------:R1:W3:Y:S01]  /*2600*/  LDG.E.U8 R56, desc[UR8][R28.64] ;  /* 0x000000081c387981 */ /* 0x0002e2000c1e1100 */
[----:B------:R-:W-:Y:S02]  /*2610*/  P2R R53, PR, RZ, 0x10 ;  /* 0x00000010ff357803 */ /* 0x000fe40000000000 */
[----:B------:R-:W-:Y:S01]  /*2620*/  ISETP.NE.AND P4, PT, R32, RZ, PT ;  /* 0x000000ff2000720c */ /* 0x000fe20003f85270 */
[----:B------:R-:W-:-:S05]  /*2630*/  IMAD.HI.U32 R32, R33, UR5, RZ ;  /* 0x0000000521207c27 */ /* 0x000fca000f8e00ff */
[----:B0-----:R-:W-:-:S05]  /*2640*/  IADD3 R30, PT, PT, -R32, RZ, RZ ;  /* 0x000000ff201e7210 */ /* 0x001fca0007ffe1ff */
[----:B------:R-:W-:Y:S01]  /*2650*/  IMAD R30, R30, UR7, R33 ;  /* 0x000000071e1e7c24 */ /* 0x000fe2000f8e0221 */
[----:B-1----:R-:W-:-:S04]  /*2660*/  P2R R29, PR, RZ, 0x8 ;  /* 0x00000008ff1d7803 */ /* 0x002fc80000000000 */
        /* <DEDUP_REMOVED lines=18> */
[----:B------:R-:W-:Y:S02]  /*2790*/  IADD3 R32, P3, PT, R33, UR38, RZ ;  /* 0x0000002621207c10 */ /* 0x000fe4000ff7e0ff */
[C---:B------:R-:W-:Y:S01]  /*27a0*/  IADD3 R42, PT, PT, R49.reuse, 0x2a0, RZ ;  /* 0x000002a0312a7810 */ /* 0x040fe20007ffe0ff */
[----:B------:R-:W-:Y:S01]  /*27b0*/  VIADD R43, R49, 0x2c0 ;  /* 0x000002c0312b7836 */ /* 0x000fe20000000000 */
[----:B------:R-:W-:Y:S01]  /*27c0*/  LEA.HI.X.SX32 R33, R33, UR39, 0x1, P3 ;  /* 0x0000002721217c11 */ /* 0x000fe200098f0eff */
[----:B------:R-:W4:Y:S01]  /*27d0*/  LDG.E R30, desc[UR8][R30.64] ;  /* 0x000000081e1e7981 */ /* 0x000f22000c1e1900 */
[----:B------:R-:W-:Y:S02]  /*27e0*/  ISETP.NE.AND P3, PT, R35, RZ, PT ;  /* 0x000000ff2300720c */ /* 0x000fe40003f65270 */
[----:B------:R-:W-:Y:S01]  /*27f0*/  IABS R35, R42 ;  /* 0x0000002a00237213 */ /* 0x000fe20000000000 */
[----:B------:R0:W4:Y:S01]  /*2800*/  LDG.E.U8 R61, desc[UR8][R32.64] ;  /* 0x00000008203d7981 */ /* 0x000122000c1e1100 */
[----:B------:R-:W-:-:S02]  /*2810*/  P2R R28, PR, RZ, 0x10 ;  /* 0x00000010ff1c7803 */ /* 0x000fc40000000000 */
[----:B------:R-:W-:Y:S01]  /*2820*/  ISETP.NE.AND P4, PT, R34, RZ, PT ;  /* 0x000000ff2200720c */ /* 0x000fe20003f85270 */
[----:B------:R-:W-:-:S04]  /*2830*/  IMAD.HI.U32 R34, R35, UR5, RZ ;  /* 0x0000000523227c27 */ /* 0x000fc8000f8e00ff */
[----:B------:R-:W-:-:S04]  /*2840*/  IMAD.MOV R36, RZ, RZ, -R34 ;  /* 0x000000ffff247224 */ /* 0x000fc800078e0a22 */
[----:B------:R-:W-:Y:S01]  /*2850*/  IMAD R35, R36, UR7, R35 ;  /* 0x0000000724237c24 */ /* 0x000fe2000f8e0223 */
[----:B0-----:R-:W-:-:S04]  /*2860*/  P2R R32, PR, RZ, 0x8 ;  /* 0x00000008ff207803 */ /* 0x001fc80000000000 */
        /* <DEDUP_REMOVED lines=17> */
[----:B------:R-:W-:-:S04]  /*2980*/  LEA.HI.X.SX32 R37, R42, UR37, 0x2, P3 ;  /* 0x000000252a257c11 */ /* 0x000fc800098f16ff */
        /* <DEDUP_REMOVED lines=30> */
[----:B------:R-:W-:Y:S02]  /*2b70*/  IADD3 R43, PT, PT, R49, 0x2e0, RZ ;  /* 0x000002e0312b7810 */ /* 0x000fe40007ffe0ff */
[----:B------:R-:W-:Y:S01]  /*2b80*/  P2R R34, PR, RZ, 0x10 ;  /* 0x00000010ff227803 */ /* 0x000fe20000000000 */
[----:B------:R-:W4:Y:S01]  /*2b90*/  LDG.E R36, desc[UR8][R36.64] ;  /* 0x0000000824247981 */ /* 0x000f22000c1e1900 */
[----:B------:R-:W-:Y:S02]  /*2ba0*/  IADD3 R38, P3, PT, R39, UR38, RZ ;  /* 0x0000002627267c10 */ /* 0x000fe4000ff7e0ff */
[----:B------:R-:W-:Y:S02]  /*2bb0*/  ISETP.NE.AND P4, PT, R41, RZ, PT ;  /* 0x000000ff2900720c */ /* 0x000fe40003f85270 */
[----:B------:R-:W-:-:S02]  /*2bc0*/  IABS R41, R43 ;  /* 0x0000002b00297213 */ /* 0x000fc40000000000 */
[----:B------:R-:W-:Y:S02]  /*2bd0*/  LEA.HI.X.SX32 R39, R39, UR39, 0x1, P3 ;  /* 0x0000002727277c11 */ /* 0x000fe400098f0eff */
[----:B------:R-:W-:Y:S01]  /*2be0*/  ISETP.NE.AND P3, PT, R40, RZ, PT ;  /* 0x000000ff2800720c */ /* 0x000fe20003f65270 */
[----:B------:R-:W-:Y:S02]  /*2bf0*/  IMAD.HI.U32 R40, R41, UR5, RZ ;  /* 0x0000000529287c27 */ /* 0x000fe4000f8e00ff */
[----:B------:R0:W4:Y:S03]  /*2c00*/  LDG.E.U8 R60, desc[UR8][R38.64] ;  /* 0x00000008263c7981 */ /* 0x000126000c1e1100 */
        /* <DEDUP_REMOVED lines=12> */
[C---:B------:R-:W-:Y:S02]  /*2cd0*/  IADD3 R38, PT, PT, -R40.reuse, RZ, RZ ;  /* 0x000000ff28267210 */ /* 0x040fe40007ffe1ff */
[----:B------:R-:W-:-:S03]  /*2ce0*/  SEL R40, R40, RZ, P2 ;  /* 0x000000ff28287207 */ /* 0x000fc60001000000 */
[--C-:B------:R-:W-:Y:S02]  /*2cf0*/  IMAD R38, R38, UR49, R43.reuse ;  /* 0x0000003126267c24 */ /* 0x100fe4000f8e022b */
[----:B------:R-:W-:Y:S01]  /*2d00*/  IMAD R39, R40, UR44, RZ ;  /* 0x0000002c28277c24 */ /* 0x000fe2000f8e02ff */
[----:B------:R-:W-:Y:S02]  /*2d10*/  SHF.R.S64 R40, RZ, 0x1e, R43 ;  /* 0x0000001eff287819 */ /* 0x000fe4000000102b */
[----:B------:R-:W-:Y:S02]  /*2d20*/  IADD3 R65, PT, PT, R49, 0x300, RZ ;  /* 0x0000030031417810 */ /* 0x000fe40007ffe0ff */
[----:B------:R-:W-:Y:S02]  /*2d30*/  SEL R38, R38, RZ, P0 ;  /* 0x000000ff26267207 */ /* 0x000fe40000000000 */
        /* <DEDUP_REMOVED lines=8> */
[----:B------:R-:W-:Y:S02]  /*2dc0*/  ISETP.NE.AND P3, PT, R45, RZ, PT ;  /* 0x000000ff2d00720c */ /* 0x000fe40003f65270 */
[----:B------:R-:W-:Y:S01]  /*2dd0*/  P2R R37, PR, RZ, 0x10 ;  /* 0x00000010ff257803 */ /* 0x000fe20000000000 */
[----:B------:R1:W4:Y:S01]  /*2de0*/  LDG.E.U8 R63, desc[UR8][R38.64] ;  /* 0x00000008263f7981 */ /* 0x000322000c1e1100 */
[----:B0-----:R-:W-:Y:S01]  /*2df0*/  IMAD.MOV R40, RZ, RZ, -R50 ;  /* 0x000000ffff287224 */ /* 0x001fe200078e0a32 */
[----:B------:R-:W-:-:S03]  /*2e00*/  ISETP.NE.AND P4, PT, R44, RZ, PT ;  /* 0x000000ff2c00720c */ /* 0x000fc60003f85270 */
        /* <DEDUP_REMOVED lines=19> */
[----:B------:R-:W-:Y:S01]  /*2f40*/  LEA.HI.X.SX32 R39, R65, UR37, 0x2, P3 ;  /* 0x0000002541277c11 */ /* 0x000fe200098f16ff */
[----:B------:R-:W-:Y:S01]  /*2f50*/  VIADD R65, R49, 0x320 ;  /* 0x0000032031417836 */ /* 0x000fe20000000000 */
[----:B------:R-:W-:-:S03]  /*2f60*/  IADD3 R40, P3, PT, R41, UR38, RZ ;  /* 0x0000002629287c10 */ /* 0x000fc6000ff7e0ff */
[----:B------:R0:W4:Y:S01]  /*2f70*/  LDG.E R50, desc[UR8][R38.64] ;  /* 0x0000000826327981 */ /* 0x000122000c1e1900 */
[----:B------:R-:W-:-:S05]  /*2f80*/  IABS R58, R65 ;  /* 0x00000041003a7213 */ /* 0x000fca0000000000 */
[----:B------:R-:W-:Y:S01]  /*2f90*/  IMAD.HI.U32 R55, R58, UR5, RZ ;  /* 0x000000053a377c27 */ /* 0x000fe2000f8e00ff */
[----:B------:R-:W-:-:S04]  /*2fa0*/  LEA.HI.X.SX32 R41, R41, UR39, 0x1, P3 ;  /* 0x0000002729297c11 */ /* 0x000fc800098f0eff */
[----:B0-----:R-:W-:Y:S01]  /*2fb0*/  IADD3 R39, PT, PT, -R55, RZ, RZ ;  /* 0x000000ff37277210 */ /* 0x001fe20007ffe1ff */
[----:B------:R0:W4:Y:S01]  /*2fc0*/  LDG.E.U8 R64, desc[UR8][R40.64] ;  /* 0x0000000828407981 */ /* 0x000122000c1e1100 */
[----:B--2---:R-:W-:-:S03]  /*2fd0*/  ISETP.NE.AND P3, PT, R52, RZ, PT ;  /* 0x000000ff3400720c */ /* 0x004fc60003f65270 */
        /* <DEDUP_REMOVED lines=15> */
[----:B------:R-:W-:Y:S02]  /*30d0*/  SEL R38, R38, RZ, P0 ;  /* 0x000000ff26267207 */ /* 0x000fe40000000000 */
[----:B------:R-:W-:-:S03]  /*30e0*/  IADD3 R58, PT, PT, R49, 0x340, RZ ;  /* 0x00000340313a7810 */ /* 0x000fc60007ffe0ff */
[----:B0-----:R-:W-:Y:S01]  /*30f0*/  IMAD R41, R38, UR45, R55 ;  /* 0x0000002d26297c24 */ /* 0x001fe2000f8e0237 */
[----:B------:R-:W-:Y:S02]  /*3100*/  SHF.R.S64 R38, RZ, 0x1e, R65 ;  /* 0x0000001eff267819 */ /* 0x000fe40000001041 */
[----:B------:R-:W-:Y:S02]  /*3110*/  IABS R66, R58 ;  /* 0x0000003a00427213 */ /* 0x000fe40000000000 */
[----:B------:R-:W-:-:S03]  /*3120*/  IADD3 R38, P3, PT, R38, UR36, RZ ;  /* 0x0000002426267c10 */ /* 0x000fc6000ff7e0ff */
[----:B------:R-:W-:Y:S01]  /*3130*/  IMAD.HI.U32 R62, R66, UR5, RZ ;  /* 0x00000005423e7c27 */ /* 0x000fe2000f8e00ff */
[----:B------:R-:W-:Y:S02]  /*3140*/  LEA.HI.X.SX32 R39, R65, UR37, 0x2, P3 ;  /* 0x0000002541277c11 */ /* 0x000fe400098f16ff */
[----:B------:R-:W-:-:S03]  /*3150*/  IADD3 R40, P3, PT, R41, UR38, RZ ;  /* 0x0000002629287c10 */ /* 0x000fc6000ff7e0ff */
[----:B------:R0:W2:Y:S01]  /*3160*/  LDG.E R55, desc[UR8][R38.64] ;  /* 0x0000000826377981 */ /* 0x0000a2000c1e1900 */
[----:B------:R-:W-:Y:S02]  /*3170*/  P2R R45, PR, RZ, 0x10 ;  /* 0x00000010ff2d7803 */ /* 0x000fe40000000000 */
[----:B------:R-:W-:Y:S02]  /*3180*/  ISETP.NE.AND P4, PT, R51, RZ, PT ;  /* 0x000000ff3300720c */ /* 0x000fe40003f85270 */
[----:B------:R-:W-:Y:S02]  /*3190*/  LEA.HI.X.SX32 R41, R41, UR39, 0x1, P3 ;  /* 0x0000002729297c11 */ /* 0x000fe400098f0eff */
[----:B0-----:R-:W-:-:S03]  /*31a0*/  IADD3 R39, PT, PT, -R62, RZ, RZ ;  /* 0x000000ff3e277210 */ /* 0x001fc60007ffe1ff */
[----:B------:R0:W2:Y:S01]  /*31b0*/  LDG.E.U8 R65, desc[UR8][R40.64] ;  /* 0x0000000828417981 */ /* 0x0000a2000c1e1100 */
[----:B---3--:R-:W-:Y:S01]  /*31c0*/  ISETP.NE.AND P3, PT, R56, RZ, PT ;  /* 0x000000ff3800720c */ /* 0x008fe20003f65270 */
[----:B------:R-:W-:Y:S01]  /*31d0*/  IMAD R38, R39, UR7, R66 ;  /* 0x0000000727267c24 */ /* 0x000fe2000f8e0242 */
[----:B------:R-:W-:Y:S02]  /*31e0*/  P2R R51, PR, RZ, 0x10 ;  /* 0x00000010ff337803 */ /* 0x000fe40000000000 */
[----:B-----5:R-:W-:Y:S02]  /*31f0*/  ISETP.NE.AND P4, PT, R57, RZ, PT ;  /* 0x000000ff3900720c */ /* 0x020fe40003f85270 */
[----:B------:R-:W-:Y:S02]  /*3200*/  P2R R57, PR, RZ, 0x8 ;  /* 0x00000008ff397803 */ /* 0x000fe40000000000 */
        /* <DEDUP_REMOVED lines=18> */
[----:B------:R-:W-:-:S04]  /*3330*/  IADD3 R38, P3, PT, R38, UR36, RZ ;  /* 0x0000002426267c10 */ /* 0x000fc8000ff7e0ff */
[----:B------:R-:W-:Y:S01]  /*3340*/  LEA.HI.X.SX32 R39, R58, UR37, 0x2, P3 ;  /* 0x000000253a277c11 */ /* 0x000fe200098f16ff */
[----:B------:R-:W-:Y:S01]  /*3350*/  IMAD.HI.U32 R66, R68, UR5, RZ ;  /* 0x0000000544427c27 */ /* 0x000fe2000f8e00ff */
[----:B------:R-:W-:-:S03]  /*3360*/  IADD3 R40, P3, PT, R41, UR38, RZ ;  /* 0x0000002629287c10 */ /* 0x000fc6000ff7e0ff */
[----:B------:R0:W3:Y:S01]  /*3370*/  LDG.E R58, desc[UR8][R38.64] ;  /* 0x00000008263a7981 */ /* 0x0000e2000c1e1900 */
[----:B------:R-:W-:Y:S02]  /*3380*/  LEA.HI.X.SX32 R41, R41, UR39, 0x1, P3 ;  /* 0x0000002729297c11 */ /* 0x000fe400098f0eff */
[----:B----4-:R-:W-:Y:S02]  /*3390*/  ISETP.NE.AND P3, PT, R59, RZ, PT ;  /* 0x000000ff3b00720c */ /* 0x010fe40003f65270 */
        /* <DEDUP_REMOVED lines=24> */
[----:B------:R-:W-:Y:S01]  /*3520*/  IADD3 R40, P3, PT, R41, UR38, RZ ;  /* 0x0000002629287c10 */ /* 0x000fe2000ff7e0ff */
[----:B------:R-:W-:Y:S02]  /*3530*/  VIADD R66, R49, 0x380 ;  /* 0x0000038031427836 */ /* 0x000fe40000000000 */
[----:B------:R0:W5:Y:S01]  /*3540*/  LDG.E R62, desc[UR8][R38.64] ;  /* 0x00000008263e7981 */ /* 0x000162000c1e1900 */
[----:B------:R-:W-:-:S05]  /*3550*/  LEA.HI.X.SX32 R41, R41, UR39, 0x1, P3 ;  /* 0x0000002729297c11 */ /* 0x000fca00098f0eff */
[----:B------:R1:W3:Y:S01]  /*3560*/  LDG.E.U8 R69, desc[UR8][R40.64] ;  /* 0x0000000828457981 */ /* 0x0002e2000c1e1100 */
[----:B------:R-:W-:-:S05]  /*3570*/  IABS R70, R66 ;  /* 0x0000004200467213 */ /* 0x000fca0000000000 */
[----:B------:R-:W-:-:S05]  /*3580*/  IMAD.HI.U32 R68, R70, UR5, RZ ;  /* 0x0000000546447c27 */ /* 0x000fca000f8e00ff */
[----:B0-----:R-:W-:Y:S02]  /*3590*/  IADD3 R39, PT, PT, -R68, RZ, RZ ;  /* 0x000000ff44277210 */ /* 0x001fe40007ffe1ff */
[----:B------:R-:W-:-:S03]  /*35a0*/  ISETP.NE.AND P3, PT, R63, RZ, PT ;  /* 0x000000ff3f00720c */ /* 0x000fc60003f65270 */
        /* <DEDUP_REMOVED lines=18> */
[----:B------:R-:W-:-:S03]  /*36d0*/  IABS R70, R49 ;  /* 0x0000003100467213 */ /* 0x000fc60000000000 */
[----:B-1----:R-:W-:Y:S01]  /*36e0*/  IMAD R41, R38, UR45, R39 ;  /* 0x0000002d26297c24 */ /* 0x002fe2000f8e0227 */
[----:B------:R-:W-:Y:S01]  /*36f0*/  SHF.R.S64 R38, RZ, 0x1e, R66 ;  /* 0x0000001eff267819 */ /* 0x000fe20000001042 */
[----:B------:R-:W-:-:S03]  /*3700*/  IMAD.HI.U32 R72, R70, UR5, RZ ;  /* 0x0000000546487c27 */ /* 0x000fc6000f8e00ff */
[----:B------:R-:W-:Y:S02]  /*3710*/  IADD3 R38, P3, PT, R38, UR36, RZ ;  /* 0x0000002426267c10 */ /* 0x000fe4000ff7e0ff */
[----:B------:R-:W-:Y:S02]  /*3720*/  IADD3 R71, PT, PT, -R72, RZ, RZ ;  /* 0x000000ff48477210 */ /* 0x000fe40007ffe1ff */
[----:B------:R-:W-:Y:S02]  /*3730*/  LEA.HI.X.SX32 R39, R66, UR37, 0x2, P3 ;  /* 0x0000002542277c11 */ /* 0x000fe400098f16ff */
[----:B------:R-:W-:Y:S01]  /*3740*/  IADD3 R40, P3, PT, R41, UR38, RZ ;  /* 0x0000002629287c10 */ /* 0x000fe2000ff7e0ff */
[----:B------:R-:W-:Y:S02]  /*3750*/  IMAD R70, R71, UR7, R70 ;  /* 0x0000000747467c24 */ /* 0x000fe4000f8e0246 */
[----:B------:R0:W5:Y:S01]  /*3760*/  LDG.E R66, desc[UR8][R38.64] ;  /* 0x0000000826427981 */ /* 0x000162000c1e1900 */
[----:B------:R-:W-:-:S02]  /*3770*/  LEA.HI.X.SX32 R41, R41, UR39, 0x1, P3 ;  /* 0x0000002729297c11 */ /* 0x000fc400098f0eff */
[----:B------:R-:W-:-:S03]  /*3780*/  ISETP.NE.AND P3, PT, R64, RZ, PT ;  /* 0x000000ff4000720c */ /* 0x000fc60003f65270 */
[----:B------:R1:W5:Y:S01]  /*3790*/  LDG.E.U8 R68, desc[UR8][R40.64] ;  /* 0x0000000828447981 */ /* 0x000362000c1e1100 */
[----:B------:R-:W-:Y:S02]  /*37a0*/  P2R R64, PR, RZ, 0x8 ;  /* 0x00000008ff407803 */ /* 0x000fe40000000000 */
[----:B------:R-:W-:Y:S02]  /*37b0*/  ISETP.LT.U32.AND P3, PT, R70, UR7, PT ;  /* 0x0000000746007c0c */ /* 0x000fe4000bf61070 */
[----:B0-----:R-:W-:-:S11]  /*37c0*/  LOP3.LUT R38, R49, UR49, RZ, 0x3c, !PT ;  /* 0x0000003131267c12 */ /* 0x001fd6000f8e3cff */
[----:B------:R-:W-:Y:S01]  /*37d0*/  @!P3 IADD3 R70, PT, PT, R70, -UR7, RZ ;  /* 0x800000074646bc10 */ /* 0x000fe2000fffe0ff */
[----:B------:R-:W-:-:S03]  /*37e0*/  @!P3 VIADD R72, R72, 0x1 ;  /* 0x000000014848b836 */ /* 0x000fc60000000000 */
[----:B------:R-:W-:Y:S02]  /*37f0*/  ISETP.GE.U32.AND P3, PT, R70, UR7, PT ;  /* 0x0000000746007c0c */ /* 0x000fe4000bf66070 */
[----:B------:R-:W-:Y:S02]  /*3800*/  ISETP.GE.AND P5, PT, R38, RZ, PT ;  /* 0x000000ff2600720c */ /* 0x000fe40003fa6270 */
[----:B------:R-:W-:-:S04]  /*3810*/  IADD3 R70, PT, PT, R49, 0x3a0, RZ ;  /* 0x000003a031467810 */ /* 0x000fc80007ffe0ff */
[----:B-1----:R-:W-:-:S05]  /*3820*/  IABS R40, R70 ;  /* 0x0000004600287213 */ /* 0x002fca0000000000 */
[----:B------:R-:W-:Y:S01]  /*3830*/  @P3 IADD3 R72, PT, PT, R72, 0x1, RZ ;  /* 0x0000000148483810 */ /* 0x000fe20007ffe0ff */
[----:B------:R-:W-:-:S03]  /*3840*/  IMAD.HI.U32 R71, R40, UR5, RZ ;  /* 0x0000000528477c27 */ /* 0x000fc6000f8e00ff */
[----:B------:R-:W-:Y:S01]  /*3850*/  @!P5 IADD3 R72, PT, PT, -R72, RZ, RZ ;  /* 0x000000ff4848d210 */ /* 0x000fe20007ffe1ff */
[----:B------:R-:W-:-:S03]  /*3860*/  IMAD.MOV R39, RZ, RZ, -R71 ;  /* 0x000000ffff277224 */ /* 0x000fc600078e0a47 */
[----:B------:R-:W-:Y:S01]  /*3870*/  SEL R72, R46, R72, !P1 ;  /* 0x000000482e487207 */ /* 0x000fe20004800000 */
[----:B------:R-:W-:-:S03]  /*3880*/  IMAD R40, R39, UR7, R40 ;  /* 0x0000000727287c24 */ /* 0x000fc6000f8e0228 */
[----:B------:R-:W-:Y:S02]  /*3890*/  IADD3 R38, PT, PT, -R72, RZ, RZ ;  /* 0x000000ff48267210 */ /* 0x000fe40007ffe1ff */
[----:B------:R-:W-:Y:S02]  /*38a0*/  ISETP.LT.U32.AND P5, PT, R40, UR7, PT ;  /* 0x0000000728007c0c */ /* 0x000fe4000bfa1070 */
[----:B------:R-:W-:Y:S01]  /*38b0*/  SEL R72, R72, RZ, P2 ;  /* 0x000000ff48487207 */ /* 0x000fe20001000000 */
[----:B------:R-:W-:-:S04]  /*38c0*/  IMAD R38, R38, UR49, R49 ;  /* 0x0000003126267c24 */ /* 0x000fc8000f8e0231 */
[----:B------:R-:W-:Y:S01]  /*38d0*/  IMAD R39, R72, UR44, RZ ;  /* 0x0000002c48277c24 */ /* 0x000fe2000f8e02ff */
[----:B------:R-:W-:-:S05]  /*38e0*/  SEL R38, R38, RZ, P0 ;  /* 0x000000ff26267207 */ /* 0x000fca0000000000 */
[----:B------:R-:W-:Y:S01]  /*38f0*/  IMAD R39, R38, UR45, R39 ;  /* 0x0000002d26277c24 */ /* 0x000fe2000f8e0227 */
[----:B------:R-:W-:Y:S01]  /*3900*/  @!P5 IADD3 R71, PT, PT, R71, 0x1, RZ ;  /* 0x000000014747d810 */ /* 0x000fe20007ffe0ff */
[----:B------:R-:W-:-:S03]  /*3910*/  @!P5 VIADD R40, R40, -UR7 ;  /* 0x800000072828dc36 */ /* 0x000fc60008000000 */
[----:B------:R-:W-:Y:S02]  /*3920*/  IADD3 R38, P5, PT, R39, UR38, RZ ;  /* 0x0000002627267c10 */ /* 0x000fe4000ffbe0ff */
[----:B--2---:R-:W-:Y:S02]  /*3930*/  ISETP.NE.AND P3, PT, R65, RZ, PT ;  /* 0x000000ff4100720c */ /* 0x004fe40003f65270 */
[----:B------:R-:W-:Y:S02]  /*3940*/  LEA.HI.X.SX32 R39, R39, UR39, 0x1, P5 ;  /* 0x0000002727277c11 */ /* 0x000fe4000a8f0eff */
[----:B------:R-:W-:Y:S02]  /*3950*/  P2R R63, PR, RZ, 0x10 ;  /* 0x00000010ff3f7803 */ /* 0x000fe40000000000 */
[----:B----4-:R-:W-:Y:S02]  /*3960*/  ISETP.NE.AND P4, PT, R67, RZ, PT ;  /* 0x000000ff4300720c */ /* 0x010fe40003f85270 */
[----:B------:R-:W-:-:S02]  /*3970*/  P2R R67, PR, RZ, 0x8 ;  /* 0x00000008ff437803 */ /* 0x000fc40000000000 */
[----:B------:R-:W-:Y:S02]  /*3980*/  ISETP.GE.U32.AND P5, PT, R40, UR7, PT ;  /* 0x0000000728007c0c */ /* 0x000fe4000bfa6070 */
[----:B------:R-:W-:Y:S02]  /*3990*/  SHF.R.S64 R40, RZ, 0x1e, R49 ;  /* 0x0000001eff287819 */ /* 0x000fe40000001031 */
[C---:B------:R-:W-:Y:S02]  /*39a0*/  IADD3 R72, PT, PT, R49.reuse, 0x3c0, RZ ;  /* 0x000003c031487810 */ /* 0x040fe40007ffe0ff */
[----:B------:R-:W-:Y:S02]  /*39b0*/  IADD3 R40, P6, PT, R40, UR36, RZ ;  /* 0x0000002428287c10 */ /* 0x000fe4000ffde0ff */
[----:B------:R-:W-:Y:S02]  /*39c0*/  IABS R73, R72 ;  /* 0x0000004800497213 */ /* 0x000fe40000000000 */
[----:B------:R-:W-:-:S03]  /*39d0*/  LEA.HI.X.SX32 R41, R49, UR37, 0x2, P6 ;  /* 0x0000002531297c11 */ /* 0x000fc6000b0f16ff */
[----:B------:R-:W-:Y:S01]  /*39e0*/  IMAD.HI.U32 R49, R73, UR5, RZ ;  /* 0x0000000549317c27 */ /* 0x000fe2000f8e00ff */
[----:B---3--:R-:W-:Y:S02]  /*39f0*/  ISETP.NE.AND P3, PT, R69, RZ, PT ;  /* 0x000000ff4500720c */ /* 0x008fe40003f65270 */
[----:B------:R0:W2:Y:S02]  /*3a00*/  LDG.E.U8 R69, desc[UR8][R38.64] ;  /* 0x0000000826457981 */ /* 0x0000a4000c1e1100 */
[----:B0-----:R-:W-:-:S04]  /*3a10*/  IMAD.MOV R38, RZ, RZ, -R49 ;  /* 0x000000ffff267224 */ /* 0x001fc800078e0a31 */
[----:B------:R-:W-:-:S05]  /*3a20*/  IMAD R38, R38, UR7, R73 ;  /* 0x0000000726267c24 */ /* 0x000fca000f8e0249 */
[----:B------:R-:W-:Y:S02]  /*3a30*/  ISETP.LT.U32.AND P6, PT, R38, UR7, PT ;  /* 0x0000000726007c0c */ /* 0x000fe4000bfc1070 */
[----:B------:R-:W-:Y:S02]  /*3a40*/  P2R R65, PR, RZ, 0x10 ;  /* 0x00000010ff417803 */ /* 0x000fe40000000000 */
[----:B------:R-:W-:Y:S02]  /*3a50*/  ISETP.NE.AND P4, PT, R54, RZ, PT ;  /* 0x000000ff3600720c */ /* 0x000fe40003f85270 */
[----:B------:R-:W-:Y:S02]  /*3a60*/  P2R R54, PR, RZ, 0x8 ;  /* 0x00000008ff367803 */ /* 0x000fe40000000000 */
[----:B------:R-:W-:Y:S02]  /*3a70*/  ISETP.NE.AND P3, PT, R53, RZ, PT ;  /* 0x000000ff3500720c */ /* 0x000fe40003f65270 */
[----:B------:R0:W3:Y:S03]  /*3a80*/  LDG.E R53, desc[UR8][R40.64] ;  /* 0x0000000828357981 */ /* 0x0000e6000c1e1900 */
[----:B------:R-:W-:Y:S01]  /*3a90*/  @!P6 IADD3 R38, PT, PT, R38, -UR7, RZ ;  /* 0x800000072626ec10 */ /* 0x000fe2000fffe0ff */
[----:B------:R-:W-:-:S03]  /*3aa0*/  @P5 VIADD R71, R71, 0x1 ;  /* 0x0000000147475836 */ /* 0x000fc60000000000 */
[----:B------:R-:W-:Y:S02]  /*3ab0*/  ISETP.GE.U32.AND P5, PT, R38, UR7, PT ;  /* 0x0000000726007c0c */ /* 0x000fe4000bfa6070 */
[----:B------:R-:W-:Y:S02]  /*3ac0*/  @!P6 IADD3 R49, PT, PT, R49, 0x1, RZ ;  /* 0x000000013131e810 */ /* 0x000fe40007ffe0ff */
[----:B------:R-:W-:-:S09]  /*3ad0*/  LOP3.LUT R38, R70, UR49, RZ, 0x3c, !PT ;  /* 0x0000003146267c12 */ /* 0x000fd2000f8e3cff */
[----:B------:R-:W-:Y:S02]  /*3ae0*/  @P5 IADD3 R49, PT, PT, R49, 0x1, RZ ;  /* 0x0000000131315810 */ /* 0x000fe40007ffe0ff */
[----:B------:R-:W-:Y:S02]  /*3af0*/  ISETP.GE.AND P5, PT, R38, RZ, PT ;  /* 0x000000ff2600720c */ /* 0x000fe40003fa6270 */
[----:B------:R-:W-:-:S11]  /*3b00*/  LOP3.LUT R38, R72, UR49, RZ, 0x3c, !PT ;  /* 0x0000003148267c12 */ /* 0x000fd6000f8e3cff */
[----:B------:R-:W-:-:S04]  /*3b10*/  @!P5 IADD3 R71, PT, PT, -R71, RZ, RZ ;  /* 0x000000ff4747d210 */ /* 0x000fc80007ffe1ff */
[----:B------:R-:W-:Y:S02]  /*3b20*/  SEL R71, R46, R71, !P1 ;  /* 0x000000472e477207 */ /* 0x000fe40004800000 */
[----:B------:R-:W-:Y:S02]  /*3b30*/  ISETP.GE.AND P5, PT, R38, RZ, PT ;  /* 0x000000ff2600720c */ /* 0x000fe40003fa6270 */
[C---:B------:R-:W-:Y:S02]  /*3b40*/  IADD3 R39, PT, PT, -R71.reuse, RZ, RZ ;  /* 0x000000ff47277210 */ /* 0x040fe40007ffe1ff */
[----:B------:R-:W-:-:S03]  /*3b50*/  SEL R71, R71, RZ, P2 ;  /* 0x000000ff47477207 */ /* 0x000fc60001000000 */
[----:B------:R-:W-:Y:S02]  /*3b60*/  IMAD R38, R39, UR49, R70 ;  /* 0x0000003127267c24 */ /* 0x000fe4000f8e0246 */
[----:B------:R-:W-:-:S03]  /*3b70*/  IMAD R71, R71, UR44, RZ ;  /* 0x0000002c47477c24 */ /* 0x000fc6000f8e02ff */
[----:B------:R-:W-:Y:S01]  /*3b80*/  SEL R38, R38, RZ, P0 ;  /* 0x000000ff26267207 */ /* 0x000fe20000000000 */
[----:B------:R-:W-:-:S04]  /*3b90*/  @!P5 IMAD.MOV R49, RZ, RZ, -R49 ;  /* 0x000000ffff31d224 */ /* 0x000fc800078e0a31 */
[----:B------:R-:W-:Y:S01]  /*3ba0*/  IMAD R71, R38, UR45, R71 ;  /* 0x0000002d26477c24 */ /* 0x000fe2000f8e0247 */
[----:B------:R-:W-:Y:S02]  /*3bb0*/  SHF.R.S64 R38, RZ, 0x1e, R70 ;  /* 0x0000001eff267819 */ /* 0x000fe40000001046 */
[----:B------:R-:W-:Y:S02]  /*3bc0*/  SEL R46, R46, R49, !P1 ;  /* 0x000000312e2e7207 */ /* 0x000fe40004800000 */
[----:B------:R-:W-:-:S04]  /*3bd0*/  IADD3 R38, P1, PT, R38, UR36, RZ ;  /* 0x0000002426267c10 */ /* 0x000fc8000ff3e0ff */
[----:B------:R-:W-:Y:S02]  /*3be0*/  LEA.HI.X.SX32 R39, R70, UR37, 0x2, P1 ;  /* 0x0000002546277c11 */ /* 0x000fe400088f16ff */
[----:B0-----:R-:W-:-:S04]  /*3bf0*/  IADD3 R40, P1, PT, R71, UR38, RZ ;  /* 0x0000002647287c10 */ /* 0x001fc8000ff3e0ff */
[----:B------:R-:W-:Y:S02]  /*3c00*/  LEA.HI.X.SX32 R41, R71, UR39, 0x1, P1 ;  /* 0x0000002747297c11 */ /* 0x000fe400088f0eff */
[C---:B------:R-:W-:Y:S02]  /*3c10*/  IADD3 R71, PT, PT, -R46.reuse, RZ, RZ ;  /* 0x000000ff2e477210 */ /* 0x040fe40007ffe1ff */
[----:B------:R-:W-:Y:S02]  /*3c20*/  SEL R49, R46, RZ, P2 ;  /* 0x000000ff2e317207 */ /* 0x000fe40001000000 */
[----:B------:R-:W-:Y:S01]  /*3c30*/  R2UR UR6, R6 ;  /* 0x00000000060672ca */ /* 0x000fe200000e0000 */
[----:B------:R-:W-:Y:S01]  /*3c40*/  IMAD R46, R71, UR49, R72 ;  /* 0x00000031472e7c24 */ /* 0x000fe2000f8e0248 */
[----:B------:R-:W-:Y:S01]  /*3c50*/  R2UR UR7, R7 ;  /* 0x00000000070772ca */ /* 0x000fe200000e0000 */
[----:B------:R-:W-:-:S03]  /*3c60*/  IMAD R49, R49, UR44, RZ ;  /* 0x0000002c31317c24 */ /* 0x000fc6000f8e02ff */
[----:B------:R-:W-:Y:S02]  /*3c70*/  SEL R46, R46, RZ, P0 ;  /* 0x000000ff2e2e7207 */ /* 0x000fe40000000000 */
[----:B------:R-:W-:-:S03]  /*3c80*/  ISETP.NE.AND P5, PT, R48, RZ, PT ;  /* 0x000000ff3000720c */ /* 0x000fc60003fa5270 */
[----:B------:R-:W-:-:S04]  /*3c90*/  IMAD R46, R46, UR45, R49 ;  /* 0x0000002d2e2e7c24 */ /* 0x000fc8000f8e0231 */
[----:B------:R0:W4:Y:S02]  /*3ca0*/  LDG.E.U8 R48, desc[UR6][R40.64] ;  /* 0x0000000628307981 */ /* 0x000124000c1e1100 */
[----:B0-----:R-:W-:-:S04]  /*3cb0*/  IADD3 R40, P2, PT, R46, UR38, RZ ;  /* 0x000000262e287c10 */ /* 0x001fc8000ff5e0ff */
[----:B------:R-:W-:-:S05]  /*3cc0*/  LEA.HI.X.SX32 R41, R46, UR39, 0x1, P2 ;  /* 0x000000272e297c11 */ /* 0x000fca00090f0eff */
[----:B------:R-:W4:Y:S01]  /*3cd0*/  LDG.E.U8 R40, desc[UR6][R40.64] ;  /* 0x0000000628287981 */ /* 0x000f22000c1e1100 */
[----:B------:R-:W-:-:S03]  /*3ce0*/  ISETP.NE.AND P6, PT, R47, RZ, PT ;  /* 0x000000ff2f00720c */ /* 0x000fc60003fc5270 */
[----:B------:R0:W4:Y:S02]  /*3cf0*/  LDG.E R47, desc[UR6][R38.64] ;  /* 0x00000006262f7981 */ /* 0x000124000c1e1900 */
[----:B0-----:R-:W-:-:S04]  /*3d00*/  SHF.R.S64 R38, RZ, 0x1e, R72 ;  /* 0x0000001eff267819 */ /* 0x001fc80000001048 */
[----:B------:R-:W-:-:S04]  /*3d10*/  IADD3 R38, P1, PT, R38, UR36, RZ ;  /* 0x0000002426267c10 */ /* 0x000fc8000ff3e0ff */
[----:B------:R-:W-:-:S06]  /*3d20*/  LEA.HI.X.SX32 R39, R72, UR37, 0x2, P1 ;  /* 0x0000002548277c11 */ /* 0x000fcc00088f16ff */
[----:B------:R0:W4:Y:S01]  /*3d30*/  LDG.E R39, desc[UR6][R38.64] ;  /* 0x0000000626277981 */ /* 0x000122000c1e1900 */
[----:B-----5:R-:W-:Y:S01]  /*3d40*/  ISETP.NE.AND P0, PT, R68, RZ, PT ;  /* 0x000000ff4400720c */ /* 0x020fe20003f05270 */
[----:B------:R-:W-:Y:S01]  /*3d50*/  FMUL R15, R15, UR4 ;  /* 0x000000040f0f7c20 */ /* 0x000fe20008400000 */
[----:B------:R-:W-:Y:S01]  /*3d60*/  FMUL R11, R11, UR4 ;  /* 0x000000040b0b7c20 */ /* 0x000fe20008400000 */
[----:B------:R-:W-:Y:S01]  /*3d70*/  FMUL R13, R13, UR4 ;  /* 0x000000040d0d7c20 */ /* 0x000fe20008400000 */
[----:B------:R-:W-:Y:S01]  /*3d80*/  FMUL R23, R23, UR4 ;  /* 0x0000000417177c20 */ /* 0x000fe20008400000 */
[----:B------:R-:W-:Y:S01]  /*3d90*/  FMUL R21, R21, UR4 ;  /* 0x0000000415157c20 */ /* 0x000fe20008400000 */
[----:B------:R-:W-:Y:S01]  /*3da0*/  FMUL R19, R19, UR4 ;  /* 0x0000000413137c20 */ /* 0x000fe20008400000 */
[----:B------:R-:W-:Y:S01]  /*3db0*/  FMUL R9, R9, UR4 ;  /* 0x0000000409097c20 */ /* 0x000fe20008400000 */
[----:B--2---:R-:W-:Y:S01]  /*3dc0*/  ISETP.NE.AND P1, PT, R69, RZ, PT ;  /* 0x000000ff4500720c */ /* 0x004fe20003f25270 */
[----:B------:R-:W-:-:S03]  /*3dd0*/  FMUL R69, R14, UR4 ;  /* 0x000000040e457c20 */ /* 0x000fc60008400000 */
[----:B------:R-:W-:Y:S02]  /*3de0*/  P2R R68, PR, RZ, 0x2 ;  /* 0x00000002ff447803 */ /* 0x000fe40000000000 */
[----:B------:R-:W-:Y:S02]  /*3df0*/  ISETP.NE.AND P1, PT, R44, RZ, PT ;  /* 0x000000ff2c00720c */ /* 0x000fe40003f25270 */
[----:B------:R-:W-:Y:S02]  /*3e00*/  FSEL R46, R69, R8, P6 ;  /* 0x00000008452e7208 */ /* 0x000fe40003000000 */
[----:B------:R-:W-:Y:S02]  /*3e10*/  P2R R14, PR, RZ, 0x2 ;  /* 0x00000002ff0e7803 */ /* 0x000fe40000000000 */
[----:B------:R-:W-:Y:S02]  /*3e20*/  ISETP.NE.AND P1, PT, R45, RZ, PT ;  /* 0x000000ff2d00720c */ /* 0x000fe40003f25270 */
[----:B------:R-:W-:-:S02]  /*3e30*/  ISETP.NE.AND P6, PT, R26, RZ, PT ;  /* 0x000000ff1a00720c */ /* 0x000fc40003fc5270 */
[----:B------:R-:W-:Y:S02]  /*3e40*/  FSEL R26, R15, R8, P5 ;  /* 0x000000080f1a7208 */ /* 0x000fe40002800000 */
        /* <DEDUP_REMOVED lines=14> */
[----:B------:R-:W-:Y:S01]  /*3f30*/  FSEL R32, R11, R8, P6 ;  /* 0x000000080b207208 */ /* 0x000fe20003000000 */
[----:B------:R-:W-:Y:S01]  /*3f40*/  FMUL R11, R10, UR4 ;  /* 0x000000040a0b7c20 */ /* 0x000fe20008400000 */
[----:B------:R-:W-:Y:S02]  /*3f50*/  P2R R31, PR, RZ, 0x2 ;  /* 0x00000002ff1f7803 */ /* 0x000fe40000000000 */
[----:B------:R-:W-:-:S04]  /*3f60*/  ISETP.NE.AND P1, PT, R28, RZ, PT ;  /* 0x000000ff1c00720c */ /* 0x000fc80003f25270 */
[----:B------:R-:W-:Y:S01]  /*3f70*/  FSEL R44, R11, R8, P1 ;  /* 0x000000080b2c7208 */ /* 0x000fe20000800000 */
[----:B------:R-:W-:Y:S01]  /*3f80*/  FMUL R11, R4, UR4 ;  /* 0x00000004040b7c20 */ /* 0x000fe20008400000 */
[----:B------:R-:W-:-:S04]  /*3f90*/  ISETP.NE.AND P1, PT, R31, RZ, PT ;  /* 0x000000ff1f00720c */ /* 0x000fc80003f25270 */
        /* <DEDUP_REMOVED lines=8> */
[-C--:B------:R-:W-:Y:S01]  /*4020*/  FSEL R16, R29, R8.reuse, P3 ;  /* 0x000000081d107208 */ /* 0x080fe20001800000 */
[----:B------:R-:W-:Y:S01]  /*4030*/  FMUL R11, R22, UR4 ;  /* 0x00000004160b7c20 */ /* 0x000fe20008400000 */
[----:B------:R-:W-:Y:S02]  /*4040*/  ISETP.NE.AND P3, PT, R52, RZ, PT ;  /* 0x000000ff3400720c */ /* 0x000fe40003f65270 */
        /* <DEDUP_REMOVED lines=9> */
[----:B------:R-:W-:-:S04]  /*40e0*/  ISETP.NE.AND P1, PT, R45, RZ, PT ;  /* 0x000000ff2d00720c */ /* 0x000fc80003f25270 */
[----:B------:R-:W-:Y:S02]  /*40f0*/  FSEL R70, R11, R8, P1 ;  /* 0x000000080b467208 */ /* 0x000fe40000800000 */
[----:B------:R-:W-:Y:S01]  /*4100*/  ISETP.NE.AND P1, PT, R15, RZ, PT ;  /* 0x000000ff0f00720c */ /* 0x000fe20003f25270 */
[----:B------:R-:W-:-:S03]  /*4110*/  FMUL R11, R18, UR4 ;  /* 0x00000004120b7c20 */ /* 0x000fc60008400000 */
[-C--:B------:R-:W-:Y:S02]  /*4120*/  FSEL R72, R19, R8.reuse, P1 ;  /* 0x0000000813487208 */ /* 0x080fe40000800000 */
[----:B------:R-:W-:Y:S01]  /*4130*/  ISETP.NE.AND P1, PT, R14, RZ, PT ;  /* 0x000000ff0e00720c */ /* 0x000fe20003f25270 */
[----:B---3--:R-:W-:Y:S01]  /*4140*/  FMUL R53, R53, UR4 ;  /* 0x0000000435357c20 */ /* 0x008fe20008400000 */
[-C--:B------:R-:W-:Y:S02]  /*4150*/  FSEL R76, R9, R8.reuse, P3 ;  /* 0x00000008094c7208 */ /* 0x080fe40001800000 */
[----:B------:R-:W-:Y:S02]  /*4160*/  FSEL R74, R11, R8, P1 ;  /* 0x000000080b4a7208 */ /* 0x000fe40000800000 */
[----:B------:R-:W-:Y:S01]  /*4170*/  ISETP.NE.AND P1, PT, R68, RZ, PT ;  /* 0x000000ff4400720c */ /* 0x000fe20003f25270 */
[----:B------:R-:W-:Y:S01]  /*4180*/  FMUL R9, R30, UR4 ;  /* 0x000000041e097c20 */ /* 0x000fe20008400000 */
[----:B------:R-:W-:-:S02]  /*4190*/  ISETP.NE.AND P5, PT, R59, RZ, PT ;  /* 0x000000ff3b00720c */ /* 0x000fc40003fa5270 */
        /* <DEDUP_REMOVED lines=22> */
[----:B------:R-:W-:-:S03]  /*4300*/  FMUL R25, R25, UR4 ;  /* 0x0000000419197c20 */ /* 0x000fc60008400000 */
[----:B------:R-:W-:Y:S01]  /*4310*/  FMNMX R9, R9, R68, !PT ;  /* 0x0000004409097209 */ /* 0x000fe20007800000 */
[----:B------:R-:W-:Y:S01]  /*4320*/  FMUL R21, R27, UR4 ;  /* 0x000000041b157c20 */ /* 0x000fe20008400000 */
[----:B------:R-:W-:Y:S02]  /*4330*/  ISETP.NE.AND P3, PT, R54, RZ, PT ;  /* 0x000000ff3600720c */ /* 0x000fe40003f65270 */
        /* <DEDUP_REMOVED lines=8> */
[-C--:B------:R-:W-:Y:S02]  /*43c0*/  FSEL R36, R9, R8.reuse, P1 ;  /* 0x0000000809247208 */ /* 0x080fe40000800000 */
[----:B------:R-:W-:Y:S02]  /*43d0*/  ISETP.NE.AND P6, PT, R61, RZ, PT ;  /* 0x000000ff3d00720c */ /* 0x000fe40003fc5270 */
[----:B------:R-:W-:Y:S02]  /*43e0*/  FMNMX R9, R4, R21, !PT ;  /* 0x0000001504097209 */ /* 0x000fe40007800000 */
[----:B------:R-:W-:-:S02]  /*43f0*/  FSEL R23, R23, R8, P6 ;  /* 0x0000000817177208 */ /* 0x000fc40003000000 */
        /* <DEDUP_REMOVED lines=9> */
[----:B----4-:R-:W-:-:S02]  /*4490*/  ISETP.NE.AND P2, PT, R40, RZ, PT ;  /* 0x000000ff2800720c */ /* 0x010fc40003f45270 */
[----:B------:R-:W-:Y:S02]  /*44a0*/  ISETP.NE.AND P6, PT, R67, RZ, PT ;  /* 0x000000ff4300720c */ /* 0x000fe40003fc5270 */
[----:B------:R-:W-:Y:S02]  /*44b0*/  FSEL R40, R9, R8, P5 ;  /* 0x0000000809287208 */ /* 0x000fe40002800000 */
[----:B------:R-:W-:Y:S01]  /*44c0*/  FMNMX R11, R11, R38, !PT ;  /* 0x000000260b0b7209 */ /* 0x000fe20007800000 */
[----:B------:R-:W-:Y:S01]  /*44d0*/  FMUL R9, R58, UR4 ;  /* 0x000000043a097c20 */ /* 0x000fe20008400000 */
[----:B------:R-:W-:Y:S02]  /*44e0*/  ISETP.NE.AND P1, PT, R48, RZ, PT ;  /* 0x000000ff3000720c */ /* 0x000fe40003f25270 */
        /* <DEDUP_REMOVED lines=41> */
[--C-:B------:R-:W-:Y:S01]  /*4780*/  FADD R4, R32, -R15.reuse ;  /* 0x8000000f20047221 */ /* 0x100fe20000000000 */
[----:B------:R-:W-:Y:S01]  /*4790*/  FFMA.RM R13, R13, R12, 12582913 ;  /* 0x4b4000010d0d7423 */ /* 0x000fe2000000400c */
        /* <DEDUP_REMOVED lines=28> */
[----:B------:R-:W0:Y:S01]  /*4960*/  MUFU.EX2 R8, R8 ;  /* 0x0000000800087308 */ /* 0x000e220000000800 */
[----:B------:R-:W-:Y:S01]  /*4970*/  FFMA.SAT R17, R26, R11, 0.5 ;  /* 0x3f0000001a117423 */ /* 0x000fe2000000200b */
[----:B------:R-:W-:Y:S01]  /*4980*/  SHF.L.U32 R9, R9, 0x17, RZ ;  /* 0x0000001709097819 */ /* 0x000fe200000006ff */
[----:B------:R-:W-:Y:S01]  /*4990*/  FFMA R15, R20, 1.4426950216293334961, -R15 ;  /* 0x3fb8aa3b140f7823 */ /* 0x000fe2000000080f */
[----:B------:R-:W-:-:S02]  /*49a0*/  IMAD.SHL.U32 R13, R13, 0x800000, RZ ;  /* 0x008000000d0d7824 */ /* 0x000fc400078e00ff */
[-C--:B------:R-:W-:Y:S01]  /*49b0*/  FFMA.RM R17, R17, R12.reuse, 12582913 ;  /* 0x4b40000111117423 */ /* 0x080fe2000000400c */
[-C--:B------:R-:W-:Y:S01]  /*49c0*/  FFMA.SAT R19, R28, R11.reuse, 0.5 ;  /* 0x3f0000001c137423 */ /* 0x080fe2000000200b */
[----:B------:R-:W-:Y:S01]  /*49d0*/  FFMA R15, R20, 1.925963033500011079e-08, R15 ;  /* 0x32a57060140f7823 */ /* 0x000fe2000000000f */
[----:B------:R-:W-:Y:S02]  /*49e0*/  FFMA.SAT R39, R46, R11, 0.5 ;  /* 0x3f0000002e277423 */ /* 0x000fe4000000200b */
[-C--:B------:R-:W-:Y:S01]  /*49f0*/  FFMA.RM R19, R19, R12.reuse, 12582913 ;  /* 0x4b40000113137423 */ /* 0x080fe2000000400c */
[----:B------:R-:W1:Y:S01]  /*4a00*/  MUFU.EX2 R20, R15 ;  /* 0x0000000f00147308 */ /* 0x000e620000000800 */
[----:B------:R-:W-:Y:S01]  /*4a10*/  FFMA.RM R39, R39, R12, 12582913 ;  /* 0x4b40000127277423 */ /* 0x000fe2000000400c */
[----:B0-----:R-:W-:Y:S01]  /*4a20*/  FMUL R32, R9, R8 ;  /* 0x0000000809207220 */ /* 0x001fe20000400000 */
[C---:B------:R-:W-:Y:S01]  /*4a30*/  FADD R9, R17.reuse, -12583039 ;  /* 0xcb40007f11097421 */ /* 0x040fe20000000000 */
[----:B------:R-:W-:-:S03]  /*4a40*/  SHF.L.U32 R17, R17, 0x17, RZ ;  /* 0x0000001711117819 */ /* 0x000fc600000006ff */
[----:B------:R-:W-:-:S04]  /*4a50*/  FFMA R9, R26, 1.4426950216293334961, -R9 ;  /* 0x3fb8aa3b1a097823 */ /* 0x000fc80000000809 */
[----:B------:R-:W-:Y:S01]  /*4a60*/  FFMA R9, R26, 1.925963033500011079e-08, R9 ;  /* 0x32a570601a097823 */ /* 0x000fe20000000009 */
[----:B-1----:R-:W-:Y:S01]  /*4a70*/  FMUL R26, R13, R20 ;  /* 0x000000140d1a7220 */ /* 0x002fe20000400000 */
        /* <DEDUP_REMOVED lines=9> */
[----:B-1----:R-:W-:Y:S01]  /*4b10*/  FMUL R27, R17, R8 ;  /* 0x00000008111b7220 */ /* 0x002fe20000400000 */
[----:B------:R-:W-:-:S02]  /*4b20*/  FADD R17, R19, -12583039 ;  /* 0xcb40007f13117421 */ /* 0x000fc40000000000 */
[----:B------:R0:W1:Y:S01]  /*4b30*/  MUFU.EX2 R8, R15 ;  /* 0x0000000f00087308 */ /* 0x0000620000000800 */
[----:B------:R-:W-:Y:S02]  /*4b40*/  IMAD.SHL.U32 R19, R19, 0x800000, RZ ;  /* 0x0080000013137824 */ /* 0x000fe400078e00ff */
[----:B------:R-:W-:-:S04]  /*4b50*/  FFMA R17, R28, 1.4426950216293334961, -R17 ;  /* 0x3fb8aa3b1c117823 */ /* 0x000fc80000000811 */
[----:B------:R-:W-:Y:S01]  /*4b60*/  FFMA R17, R28, 1.925963033500011079e-08, R17 ;  /* 0x32a570601c117823 */ /* 0x000fe20000000011 */
[----:B0-----:R-:W-:-:S03]  /*4b70*/  FFMA.SAT R15, R44, R11, 0.5 ;  /* 0x3f0000002c0f7423 */ /* 0x001fc6000000200b */
[----:B------:R0:W2:Y:S01]  /*4b80*/  MUFU.EX2 R16, R17 ;  /* 0x0000001100107308 */ /* 0x0000a20000000800 */
[----:B------:R-:W-:Y:S01]  /*4b90*/  FFMA.RM R15, R15, R12, 12582913 ;  /* 0x4b4000010f0f7423 */ /* 0x000fe2000000400c */
[----:B-1----:R-:W-:Y:S01]  /*4ba0*/  FMUL R28, R13, R8 ;  /* 0x000000080d1c7220 */ /* 0x002fe20000400000 */
[C---:B------:R-:W-:Y:S01]  /*4bb0*/  FADD R13, R9.reuse, -12583039 ;  /* 0xcb40007f090d7421 */ /* 0x040fe20000000000 */
[----:B------:R-:W-:Y:S01]  /*4bc0*/  SHF.L.U32 R9, R9, 0x17, RZ ;  /* 0x0000001709097819 */ /* 0x000fe200000006ff */
[C---:B0-----:R-:W-:Y:S01]  /*4bd0*/  FADD R17, R15.reuse, -12583039 ;  /* 0xcb40007f0f117421 */ /* 0x041fe20000000000 */
[----:B------:R-:W-:Y:S01]  /*4be0*/  SHF.L.U32 R15, R15, 0x17, RZ ;  /* 0x000000170f0f7819 */ /* 0x000fe200000006ff */
[----:B------:R-:W-:Y:S02]  /*4bf0*/  FFMA R13, R4, 1.4426950216293334961, -R13 ;  /* 0x3fb8aa3b040d7823 */ /* 0x000fe4000000080d */
[----:B------:R-:W-:Y:S02]  /*4c00*/  FFMA R17, R44, 1.4426950216293334961, -R17 ;  /* 0x3fb8aa3b2c117823 */ /* 0x000fe40000000811 */
[----:B------:R-:W-:-:S02]  /*4c10*/  FFMA R13, R4, 1.925963033500011079e-08, R13 ;  /* 0x32a57060040d7823 */ /* 0x000fc4000000000d */
[----:B------:R-:W-:Y:S01]  /*4c20*/  FFMA R17, R44, 1.925963033500011079e-08, R17 ;  /* 0x32a570602c117823 */ /* 0x000fe20000000011 */
[----:B--2---:R-:W-:Y:S01]  /*4c30*/  FMUL R29, R19, R16 ;  /* 0x00000010131d7220 */ /* 0x004fe20000400000 */
[----:B------:R0:W1:Y:S01]  /*4c40*/  MUFU.EX2 R30, R13 ;  /* 0x0000000d001e7308 */ /* 0x0000620000000800 */
[----:B------:R-:W-:Y:S01]  /*4c50*/  FFMA.SAT R19, R42, R11, 0.5 ;  /* 0x3f0000002a137423 */ /* 0x000fe2000000200b */
[----:B------:R-:W-:-:S03]  /*4c60*/  IMAD.SHL.U32 R16, R39, 0x800000, RZ ;  /* 0x0080000027107824 */ /* 0x000fc600078e00ff */
[----:B------:R-:W-:-:S03]  /*4c70*/  FFMA.RM R19, R19, R12, 12582913 ;  /* 0x4b40000113137423 */ /* 0x000fc6000000400c */
[----:B------:R2:W3:Y:S01]  /*4c80*/  MUFU.EX2 R4, R17 ;  /* 0x0000001100047308 */ /* 0x0004e20000000800 */
[----:B0-----:R-:W-:-:S04]  /*4c90*/  FFMA.SAT R13, R34, R11, 0.5 ;  /* 0x3f000000220d7423 */ /* 0x001fc8000000200b */
[----:B------:R-:W-:Y:S01]  /*4ca0*/  FFMA.RM R13, R13, R12, 12582913 ;  /* 0x4b4000010d0d7423 */ /* 0x000fe2000000400c */
[----:B-1----:R-:W-:Y:S01]  /*4cb0*/  FMUL R30, R9, R30 ;  /* 0x0000001e091e7220 */ /* 0x002fe20000400000 */
[C---:B------:R-:W-:Y:S01]  /*4cc0*/  FADD R9, R19.reuse, -12583039 ;  /* 0xcb40007f13097421 */ /* 0x040fe20000000000 */
[----:B--2---:R-:W-:Y:S01]  /*4cd0*/  FFMA.SAT R17, R24, R11, 0.5 ;  /* 0x3f00000018117423 */ /* 0x004fe2000000200b */
[----:B------:R-:W-:Y:S02]  /*4ce0*/  IMAD.SHL.U32 R19, R19, 0x800000, RZ ;  /* 0x0080000013137824 */ /* 0x000fe400078e00ff */
[C---:B------:R-:W-:Y:S01]  /*4cf0*/  FFMA R9, R42.reuse, 1.4426950216293334961, -R9 ;  /* 0x3fb8aa3b2a097823 */ /* 0x040fe20000000809 */
[----:B------:R-:W-:Y:S01]  /*4d00*/  FFMA.RM R17, R17, R12, 12582913 ;  /* 0x4b40000111117423 */ /* 0x000fe2000000400c */
[----:B---3--:R-:W-:Y:S02]  /*4d10*/  FMUL R31, R15, R4 ;  /* 0x000000040f1f7220 */ /* 0x008fe40000400000 */
[----:B------:R-:W-:Y:S01]  /*4d20*/  FFMA R9, R42, 1.925963033500011079e-08, R9 ;  /* 0x32a570602a097823 */ /* 0x000fe20000000009 */
[C---:B------:R-:W-:Y:S01]  /*4d30*/  FADD R15, R13.reuse, -12583039 ;  /* 0xcb40007f0d0f7421 */ /* 0x040fe20000000000 */
[----:B------:R-:W-:-:S02]  /*4d40*/  SHF.L.U32 R13, R13, 0x17, RZ ;  /* 0x000000170d0d7819 */ /* 0x000fc400000006ff */
[----:B------:R0:W1:Y:S01]  /*4d50*/  MUFU.EX2 R38, R9 ;  /* 0x0000000900267308 */ /* 0x0000620000000800 */
[----:B------:R-:W-:-:S04]  /*4d60*/  FFMA R15, R34, 1.4426950216293334961, -R15 ;  /* 0x3fb8aa3b220f7823 */ /* 0x000fc8000000080f */
[----:B------:R-:W-:Y:S01]  /*4d70*/  FFMA R15, R34, 1.925963033500011079e-08, R15 ;  /* 0x32a57060220f7823 */ /* 0x000fe2000000000f */
[----:B0-----:R-:W-:-:S03]  /*4d80*/  FADD R9, R17, -12583039 ;  /* 0xcb40007f11097421 */ /* 0x001fc60000000000 */
[----:B------:R0:W2:Y:S01]  /*4d90*/  MUFU.EX2 R4, R15 ;  /* 0x0000000f00047308 */ /* 0x0000a20000000800 */
[----:B------:R-:W-:Y:S01]  /*4da0*/  SHF.L.U32 R17, R17, 0x17, RZ ;  /* 0x0000001711117819 */ /* 0x000fe200000006ff */
[----:B------:R-:W-:-:S04]  /*4db0*/  FFMA R9, R24, 1.4426950216293334961, -R9 ;  /* 0x3fb8aa3b18097823 */ /* 0x000fc80000000809 */
[----:B------:R-:W-:Y:S01]  /*4dc0*/  FFMA R9, R24, 1.925963033500011079e-08, R9 ;  /* 0x32a5706018097823 */ /* 0x000fe20000000009 */
[----:B-1----:R-:W-:Y:S01]  /*4dd0*/  FMUL R38, R19, R38 ;  /* 0x0000002613267220 */ /* 0x002fe20000400000 */
[-C--:B------:R-:W-:Y:S01]  /*4de0*/  FFMA.SAT R19, R52, R11.reuse, 0.5 ;  /* 0x3f00000034137423 */ /* 0x080fe2000000200b */
[----:B0-----:R-:W-:Y:S01]  /*4df0*/  FFMA.SAT R15, R22, R11, 0.5 ;  /* 0x3f000000160f7423 */ /* 0x001fe2000000200b */
[----:B------:R0:W1:Y:S02]  /*4e00*/  MUFU.EX2 R36, R9 ;  /* 0x0000000900247308 */ /* 0x0000640000000800 */
[-C--:B------:R-:W-:Y:S01]  /*4e10*/  FFMA.RM R19, R19, R12.reuse, 12582913 ;  /* 0x4b40000113137423 */ /* 0x080fe2000000400c */
[----:B------:R-:W-:Y:S01]  /*4e20*/  FFMA.RM R15, R15, R12, 12582913 ;  /* 0x4b4000010f0f7423 */ /* 0x000fe2000000400c */
[----:B--2---:R-:W-:Y:S02]  /*4e30*/  FMUL R37, R13, R4 ;  /* 0x000000040d257220 */ /* 0x004fe40000400000 */
[C---:B------:R-:W-:Y:S01]  /*4e40*/  FADD R13, R19.reuse, -12583039 ;  /* 0xcb40007f130d7421 */ /* 0x040fe20000000000 */
[----:B------:R-:W-:-:S02]  /*4e50*/  IMAD.SHL.U32 R19, R19, 0x800000, RZ ;  /* 0x0080000013137824 */ /* 0x000fc400078e00ff */
[----:B0-----:R-:W-:Y:S01]  /*4e60*/  FFMA.SAT R9, R56, R11, 0.5 ;  /* 0x3f00000038097423 */ /* 0x001fe2000000200b */
[----:B------:R-:W-:-:S03]  /*4e70*/  FFMA R13, R52, 1.4426950216293334961, -R13 ;  /* 0x3fb8aa3b340d7823 */ /* 0x000fc6000000080d */
[----:B------:R-:W-:Y:S01]  /*4e80*/  FFMA.RM R9, R9, R12, 12582913 ;  /* 0x4b40000109097423 */ /* 0x000fe2000000400c */
[----:B------:R-:W-:Y:S01]  /*4e90*/  FFMA R13, R52, 1.925963033500011079e-08, R13 ;  /* 0x32a57060340d7823 */ /* 0x000fe2000000000d */
[----:B-1----:R-:W-:Y:S01]  /*4ea0*/  FMUL R36, R17, R36 ;  /* 0x0000002411247220 */ /* 0x002fe20000400000 */
[C---:B------:R-:W-:Y:S02]  /*4eb0*/  FADD R17, R15.reuse, -12583039 ;  /* 0xcb40007f0f117421 */ /* 0x040fe40000000000 */
[----:B------:R0:W1:Y:S01]  /*4ec0*/  MUFU.EX2 R4, R13 ;  /* 0x0000000d00047308 */ /* 0x0000620000000800 */
[----:B------:R-:W-:Y:S01]  /*4ed0*/  SHF.L.U32 R15, R15, 0x17, RZ ;  /* 0x000000170f0f7819 */ /* 0x000fe200000006ff */
[----:B------:R-:W-:-:S04]  /*4ee0*/  FFMA R17, R22, 1.4426950216293334961, -R17 ;  /* 0x3fb8aa3b16117823 */ /* 0x000fc80000000811 */
[----:B------:R-:W-:Y:S01]  /*4ef0*/  FFMA R17, R22, 1.925963033500011079e-08, R17 ;  /* 0x32a5706016117823 */ /* 0x000fe20000000011 */
[C---:B0-----:R-:W-:Y:S01]  /*4f00*/  FADD R13, R9.reuse, -12583039 ;  /* 0xcb40007f090d7421 */ /* 0x041fe20000000000 */
[----:B------:R-:W-:Y:S02]  /*4f10*/  SHF.L.U32 R9, R9, 0x17, RZ ;  /* 0x0000001709097819 */ /* 0x000fe400000006ff */
[----:B------:R0:W2:Y:S01]  /*4f20*/  MUFU.EX2 R34, R17 ;  /* 0x0000001100227308 */ /* 0x0000a20000000800 */
[----:B------:R-:W-:-:S04]  /*4f30*/  FFMA R13, R56, 1.4426950216293334961, -R13 ;  /* 0x3fb8aa3b380d7823 */ /* 0x000fc8000000080d */
[----:B------:R-:W-:Y:S01]  /*4f40*/  FFMA R13, R56, 1.925963033500011079e-08, R13 ;  /* 0x32a57060380d7823 */ /* 0x000fe2000000000d */
[----:B-1----:R-:W-:Y:S01]  /*4f50*/  FMUL R35, R19, R4 ;  /* 0x0000000413237220 */ /* 0x002fe20000400000 */
[-C--:B------:R-:W-:Y:S01]  /*4f60*/  FFMA.SAT R19, R70, R11.reuse, 0.5 ;  /* 0x3f00000046137423 */ /* 0x080fe2000000200b */
[-C--:B0-----:R-:W-:Y:S01]  /*4f70*/  FFMA.SAT R17, R72, R11.reuse, 0.5 ;  /* 0x3f00000048117423 */ /* 0x081fe2000000200b */
[----:B------:R0:W1:Y:S02]  /*4f80*/  MUFU.EX2 R4, R13 ;  /* 0x0000000d00047308 */ /* 0x0000640000000800 */
[-C--:B------:R-:W-:Y:S01]  /*4f90*/  FFMA.RM R19, R19, R12.reuse, 12582913 ;  /* 0x4b40000113137423 */ /* 0x080fe2000000400c */
[----:B------:R-:W-:Y:S01]  /*4fa0*/  FFMA.RM R17, R17, R12, 12582913 ;  /* 0x4b40000111117423 */ /* 0x000fe2000000400c */
[----:B--2---:R-:W-:Y:S02]  /*4fb0*/  FMUL R34, R15, R34 ;  /* 0x000000220f227220 */ /* 0x004fe40000400000 */
[C---:B------:R-:W-:Y:S01]  /*4fc0*/  FADD R15, R19.reuse, -12583039 ;  /* 0xcb40007f130f7421 */ /* 0x040fe20000000000 */
[----:B0-----:R-:W-:Y:S01]  /*4fd0*/  FFMA.SAT R13, R74, R11, 0.5 ;  /* 0x3f0000004a0d7423 */ /* 0x001fe2000000200b */
[----:B------:R-:W-:-:S02]  /*4fe0*/  IMAD.SHL.U32 R19, R19, 0x800000, RZ ;  /* 0x0080000013137824 */ /* 0x000fc400078e00ff */
[----:B------:R-:W-:Y:S01]  /*4ff0*/  FFMA R15, R70, 1.4426950216293334961, -R15 ;  /* 0x3fb8aa3b460f7823 */ /* 0x000fe2000000080f */
[----:B------:R-:W-:-:S03]  /*5000*/  FFMA.RM R13, R13, R12, 12582913 ;  /* 0x4b4000010d0d7423 */ /* 0x000fc6000000400c */
[----:B------:R-:W-:Y:S01]  /*5010*/  FFMA R15, R70, 1.925963033500011079e-08, R15 ;  /* 0x32a57060460f7823 */ /* 0x000fe2000000000f */
[----:B-1----:R-:W-:Y:S01]  /*5020*/  FMUL R33, R9, R4 ;  /* 0x0000000409217220 */ /* 0x002fe20000400000 */
[C---:B------:R-:W-:Y:S01]  /*5030*/  FADD R9, R17.reuse, -12583039 ;  /* 0xcb40007f11097421 */ /* 0x040fe20000000000 */
[----:B------:R-:W-:Y:S01]  /*5040*/  SHF.L.U32 R17, R17, 0x17, RZ ;  /* 0x0000001711117819 */ /* 0x000fe200000006ff */
[----:B------:R0:W1:Y:S02]  /*5050*/  MUFU.EX2 R8, R15 ;  /* 0x0000000f00087308 */ /* 0x0000640000000800 */
        /* <DEDUP_REMOVED lines=29> */
[----:B------:R-:W-:Y:S01]  /*5230*/  FFMA R17, R54, 1.4426950216293334961, -R17 ;  /* 0x3fb8aa3b36117823 */ /* 0x000fe20000000811 */
[----:B-1----:R-:W-:Y:S01]  /*5240*/  FMUL R22, R19, R22 ;  /* 0x0000001613167220 */ /* 0x002fe20000400000 */
[-C--:B------:R-:W-:Y:S02]  /*5250*/  FFMA.SAT R19, R10, R11.reuse, 0.5 ;  /* 0x3f0000000a137423 */ /* 0x080fe4000000200b */
[----:B------:R-:W-:Y:S01]  /*5260*/  FFMA R17, R54, 1.925963033500011079e-08, R17 ;  /* 0x32a5706036117823 */ /* 0x000fe20000000011 */
[----:B0-----:R-:W-:Y:S01]  /*5270*/  FFMA.SAT R13, R14, R11, 0.5 ;  /* 0x3f0000000e0d7423 */ /* 0x001fe2000000200b */
[----:B------:R-:W-:-:S02]  /*5280*/  FFMA.RM R19, R19, R12, 12582913 ;  /* 0x4b40000113137423 */ /* 0x000fc4000000400c */
[----:B------:R0:W1:Y:S01]  /*5290*/  MUFU.EX2 R20, R17 ;  /* 0x0000001100147308 */ /* 0x0000620000000800 */
[----:B------:R-:W-:Y:S01]  /*52a0*/  FFMA.RM R13, R13, R12, 12582913 ;  /* 0x4b4000010d0d7423 */ /* 0x000fe2000000400c */
[----:B--2---:R-:W-:Y:S01]  /*52b0*/  FMUL R21, R9, R4 ;  /* 0x0000000409157220 */ /* 0x004fe20000400000 */
[C---:B------:R-:W-:Y:S01]  /*52c0*/  FADD R9, R19.reuse, -12583039 ;  /* 0xcb40007f13097421 */ /* 0x040fe20000000000 */
[----:B------:R-:W-:Y:S02]  /*52d0*/  IMAD.SHL.U32 R19, R19, 0x800000, RZ ;  /* 0x0080000013137824 */ /* 0x000fe400078e00ff */
[----:B0-----:R-:W-:Y:S01]  /*52e0*/  FFMA.SAT R17, R18, R11, 0.5 ;  /* 0x3f00000012117423 */ /* 0x001fe2000000200b */
[----:B------:R-:W-:-:S03]  /*52f0*/  FFMA R9, R10, 1.4426950216293334961, -R9 ;  /* 0x3fb8aa3b0a097823 */ /* 0x000fc60000000809 */
[----:B------:R-:W-:Y:S01]  /*5300*/  FFMA.RM R17, R17, R12, 12582913 ;  /* 0x4b40000111117423 */ /* 0x000fe2000000400c */
[----:B------:R-:W-:Y:S01]  /*5310*/  FFMA R9, R10, 1.925963033500011079e-08, R9 ;  /* 0x32a570600a097823 */ /* 0x000fe20000000009 */
[----:B-1----:R-:W-:-:S03]  /*5320*/  FMUL R20, R15, R20 ;  /* 0x000000140f147220 */ /* 0x002fc60000400000 */
[----:B------:R0:W1:Y:S01]  /*5330*/  MUFU.EX2 R4, R9 ;  /* 0x0000000900047308 */ /* 0x0000620000000800 */
[C---:B------:R-:W-:Y:S01]  /*5340*/  FADD R15, R13.reuse, -12583039 ;  /* 0xcb40007f0d0f7421 */ /* 0x040fe20000000000 */
[----:B------:R-:W-:-:S03]  /*5350*/  SHF.L.U32 R13, R13, 0x17, RZ ;  /* 0x000000170d0d7819 */ /* 0x000fc600000006ff */
[----:B------:R-:W-:-:S04]  /*5360*/  FFMA R15, R14, 1.4426950216293334961, -R15 ;  /* 0x3fb8aa3b0e0f7823 */ /* 0x000fc8000000080f */
[----:B------:R-:W-:Y:S01]  /*5370*/  FFMA R15, R14, 1.925963033500011079e-08, R15 ;  /* 0x32a570600e0f7823 */ /* 0x000fe2000000000f */
[C---:B0-----:R-:W-:Y:S01]  /*5380*/  FADD R9, R17.reuse, -12583039 ;  /* 0xcb40007f11097421 */ /* 0x041fe20000000000 */
[----:B------:R-:W-:-:S03]  /*5390*/  SHF.L.U32 R17, R17, 0x17, RZ ;  /* 0x0000001711117819 */ /* 0x000fc600000006ff */
[----:B------:R-:W-:Y:S01]  /*53a0*/  FFMA R9, R18, 1.4426950216293334961, -R9 ;  /* 0x3fb8aa3b12097823 */ /* 0x000fe20000000809 */
[----:B-1----:R-:W-:-:S03]  /*53b0*/  FMUL R19, R19, R4 ;  /* 0x0000000413137220 */ /* 0x002fc60000400000 */
[----:B------:R-:W-:Y:S01]  /*53c0*/  FFMA R9, R18, 1.925963033500011079e-08, R9 ;  /* 0x32a5706012097823 */ /* 0x000fe20000000009 */
[----:B------:R0:W1:Y:S02]  /*53d0*/  MUFU.EX2 R4, R15 ;  /* 0x0000000f00047308 */ /* 0x0000640000000800 */
[----:B0-----:R-:W-:-:S04]  /*53e0*/  FFMA.SAT R15, R64, R11, 0.5 ;  /* 0x3f000000400f7423 */ /* 0x001fc8000000200b */
[----:B------:R-:W-:Y:S01]  /*53f0*/  FFMA.RM R15, R15, R12, 12582913 ;  /* 0x4b4000010f0f7423 */ /* 0x000fe2000000400c */
[----:B-1----:R-:W-:Y:S01]  /*5400*/  FMUL R18, R13, R4 ;  /* 0x000000040d127220 */ /* 0x002fe20000400000 */
[----:B------:R-:W-:Y:S01]  /*5410*/  FADD R13, R39, -12583039 ;  /* 0xcb40007f270d7421 */ /* 0x000fe20000000000 */
[----:B------:R-:W-:Y:S01]  /*5420*/  FFMA.SAT R39, R48, R11, 0.5 ;  /* 0x3f00000030277423 */ /* 0x000fe2000000200b */
[C---:B------:R-:W-:Y:S01]  /*5430*/  FADD R41, R15.reuse, -12583039 ;  /* 0xcb40007f0f297421 */ /* 0x040fe20000000000 */
[----:B------:R-:W-:Y:S01]  /*5440*/  SHF.L.U32 R10, R15, 0x17, RZ ;  /* 0x000000170f0a7819 */ /* 0x000fe200000006ff */
[----:B------:R-:W-:Y:S01]  /*5450*/  FFMA R13, R46, 1.4426950216293334961, -R13 ;  /* 0x3fb8aa3b2e0d7823 */ /* 0x000fe2000000080d */
[----:B------:R-:W-:Y:S01]  /*5460*/  FFMA.RM R39, R39, R12, 12582913 ;  /* 0x4b40000127277423 */ /* 0x000fe2000000400c */
[----:B------:R0:W1:Y:S01]  /*5470*/  MUFU.EX2 R4, R9 ;  /* 0x0000000900047308 */ /* 0x0000620000000800 */
[----:B------:R-:W-:Y:S01]  /*5480*/  FFMA R41, R64, 1.4426950216293334961, -R41 ;  /* 0x3fb8aa3b40297823 */ /* 0x000fe20000000829 */
[----:B------:R-:W-:Y:S01]  /*5490*/  FFMA R13, R46, 1.925963033500011079e-08, R13 ;  /* 0x32a570602e0d7823 */ /* 0x000fe2000000000d */
[C---:B------:R-:W-:Y:S01]  /*54a0*/  FADD R15, R39.reuse, -12583039 ;  /* 0xcb40007f270f7421 */ /* 0x040fe20000000000 */
[----:B------:R-:W-:-:S02]  /*54b0*/  IMAD.SHL.U32 R8, R39, 0x800000, RZ ;  /* 0x0080000027087824 */ /* 0x000fc400078e00ff */
[----:B------:R-:W-:Y:S01]  /*54c0*/  FFMA R41, R64, 1.925963033500011079e-08, R41 ;  /* 0x32a5706040297823 */ /* 0x000fe20000000029 */
[-C--:B------:R-:W-:Y:S01]  /*54d0*/  FFMA.SAT R39, R66, R11.reuse, 0.5 ;  /* 0x3f00000042277423 */ /* 0x080fe2000000200b */
[----:B------:R-:W-:Y:S01]  /*54e0*/  FFMA R15, R48, 1.4426950216293334961, -R15 ;  /* 0x3fb8aa3b300f7823 */ /* 0x000fe2000000080f */
[----:B------:R-:W2:Y:S01]  /*54f0*/  MUFU.EX2 R13, R13 ;  /* 0x0000000d000d7308 */ /* 0x000ea20000000800 */
[----:B0-----:R-:W-:Y:S02]  /*5500*/  FFMA.SAT R9, R40, R11, 0.5 ;  /* 0x3f00000028097423 */ /* 0x001fe4000000200b */
[----:B------:R-:W-:Y:S02]  /*5510*/  FFMA R15, R48, 1.925963033500011079e-08, R15 ;  /* 0x32a57060300f7823 */ /* 0x000fe4000000000f */
[----:B------:R-:W-:-:S03]  /*5520*/  FFMA.RM R9, R9, R12, 12582913 ;  /* 0x4b40000109097423 */ /* 0x000fc6000000400c */
[----:B------:R-:W0:Y:S01]  /*5530*/  MUFU.EX2 R41, R41 ;  /* 0x0000002900297308 */ /* 0x000e220000000800 */
[----:B-1----:R-:W-:-:S07]  /*5540*/  FMUL R17, R17, R4 ;  /* 0x0000000411117220 */ /* 0x002fce0000400000 */
[----:B------:R-:W1:Y:S01]  /*5550*/  MUFU.EX2 R15, R15 ;  /* 0x0000000f000f7308 */ /* 0x000e620000000800 */
[----:B--2---:R-:W-:Y:S01]  /*5560*/  FMUL R16, R16, R13 ;  /* 0x0000000d10107220 */ /* 0x004fe20000400000 */
[C---:B------:R-:W-:Y:S01]  /*5570*/  FADD R13, R9.reuse, -12583039 ;  /* 0xcb40007f090d7421 */ /* 0x040fe20000000000 */
[----:B------:R-:W-:-:S03]  /*5580*/  SHF.L.U32 R9, R9, 0x17, RZ ;  /* 0x0000001709097819 */ /* 0x000fc600000006ff */
[----:B------:R-:W-:Y:S01]  /*5590*/  FFMA R13, R40, 1.4426950216293334961, -R13 ;  /* 0x3fb8aa3b280d7823 */ /* 0x000fe2000000080d */
[----:B0-----:R-:W-:-:S03]  /*55a0*/  FMUL R10, R10, R41 ;  /* 0x000000290a0a7220 */ /* 0x001fc60000400000 */
[----:B------:R-:W-:Y:S01]  /*55b0*/  FFMA R13, R40, 1.925963033500011079e-08, R13 ;  /* 0x32a57060280d7823 */ /* 0x000fe2000000000d */
[----:B------:R-:W-:-:S03]  /*55c0*/  FFMA.SAT R41, R58, R11, 0.5 ;  /* 0x3f0000003a297423 */ /* 0x000fc6000000200b */
[----:B------:R0:W2:Y:S01]  /*55d0*/  MUFU.EX2 R4, R13 ;  /* 0x0000000d00047308 */ /* 0x0000a20000000800 */
[----:B------:R-:W-:Y:S01]  /*55e0*/  FFMA.RM R41, R41, R12, 12582913 ;  /* 0x4b40000129297423 */ /* 0x000fe2000000400c */
[----:B-1----:R-:W-:-:S03]  /*55f0*/  FMUL R8, R8, R15 ;  /* 0x0000000f08087220 */ /* 0x002fc60000400000 */
[----:B------:R-:W-:Y:S01]  /*5600*/  FADD R43, R41, -12583039 ;  /* 0xcb40007f292b7421 */ /* 0x000fe20000000000 */
[----:B0-----:R-:W-:-:S03]  /*5610*/  FFMA.SAT R13, R60, R11, 0.5 ;  /* 0x3f0000003c0d7423 */ /* 0x001fc6000000200b */
[----:B------:R-:W-:Y:S01]  /*5620*/  FFMA R43, R58, 1.4426950216293334961, -R43 ;  /* 0x3fb8aa3b3a2b7823 */ /* 0x000fe2000000082b */
[----:B------:R-:W-:-:S03]  /*5630*/  FFMA.RM R13, R13, R12, 12582913 ;  /* 0x4b4000010d0d7423 */ /* 0x000fc6000000400c */
[----:B------:R-:W-:Y:S01]  /*5640*/  FFMA R43, R58, 1.925963033500011079e-08, R43 ;  /* 0x32a570603a2b7823 */ /* 0x000fe2000000002b */
[----:B------:R-:W-:Y:S01]  /*5650*/  FADD R15, R13, -12583039 ;  /* 0xcb40007f0d0f7421 */ /* 0x000fe20000000000 */
[----:B--2---:R-:W-:Y:S01]  /*5660*/  FMUL R9, R9, R4 ;  /* 0x0000000409097220 */ /* 0x004fe20000400000 */
[----:B------:R-:W-:-:S03]  /*5670*/  SHF.L.U32 R4, R41, 0x17, RZ ;  /* 0x0000001729047819 */ /* 0x000fc600000006ff */
[----:B------:R-:W0:Y:S01]  /*5680*/  MUFU.EX2 R43, R43 ;  /* 0x0000002b002b7308 */ /* 0x000e220000000800 */
[----:B------:R-:W-:-:S04]  /*5690*/  FFMA R15, R60, 1.4426950216293334961, -R15 ;  /* 0x3fb8aa3b3c0f7823 */ /* 0x000fc8000000080f */
[----:B------:R-:W-:Y:S01]  /*56a0*/  FFMA R60, R60, 1.925963033500011079e-08, R15 ;  /* 0x32a570603c3c7823 */ /* 0x000fe2000000000f */
[----:B------:R-:W-:-:S04]  /*56b0*/  FFMA.SAT R15, R62, R11, 0.5 ;  /* 0x3f0000003e0f7423 */ /* 0x000fc8000000200b */
[----:B------:R-:W-:Y:S01]  /*56c0*/  FFMA.RM R14, R15, R12, 12582913 ;  /* 0x4b4000010f0e7423 */ /* 0x000fe2000000400c */
[----:B------:R-:W1:Y:S03]  /*56d0*/  MUFU.EX2 R60, R60 ;  /* 0x0000003c003c7308 */ /* 0x000e660000000800 */
[----:B------:R-:W-:Y:S01]  /*56e0*/  FADD R15, R14, -12583039 ;  /* 0xcb40007f0e0f7421 */ /* 0x000fe20000000000 */
[----:B0-----:R-:W-:-:S03]  /*56f0*/  FMUL R4, R4, R43 ;  /* 0x0000002b04047220 */ /* 0x001fc60000400000 */
[----:B------:R-:W-:-:S04]  /*5700*/  FFMA R15, R62, 1.4426950216293334961, -R15 ;  /* 0x3fb8aa3b3e0f7823 */ /* 0x000fc8000000080f */
[----:B------:R-:W-:Y:S01]  /*5710*/  FFMA R62, R62, 1.925963033500011079e-08, R15 ;  /* 0x32a570603e3e7823 */ /* 0x000fe2000000000f */
[----:B------:R-:W-:-:S03]  /*5720*/  FFMA.SAT R15, R50, R11, 0.5 ;  /* 0x3f000000320f7423 */ /* 0x000fc6000000200b */
[----:B------:R-:W0:Y:S01]  /*5730*/  MUFU.EX2 R41, R62 ;  /* 0x0000003e00297308 */ /* 0x000e220000000800 */
[-C--:B------:R-:W-:Y:S01]  /*5740*/  FFMA.RM R11, R15, R12.reuse, 12582913 ;  /* 0x4b4000010f0b7423 */ /* 0x080fe2000000400c */
[----:B------:R-:W-:Y:S01]  /*5750*/  FFMA.RM R12, R39, R12, 12582913 ;  /* 0x4b400001270c7423 */ /* 0x000fe2000000400c */
[----:B------:R-:W-:Y:S02]  /*5760*/  SHF.L.U32 R39, R13, 0x17, RZ ;  /* 0x000000170d277819 */ /* 0x000fe400000006ff */
[C---:B------:R-:W-:Y:S01]  /*5770*/  FADD R15, R11.reuse, -12583039 ;  /* 0xcb40007f0b0f7421 */ /* 0x040fe20000000000 */
[----:B------:R-:W-:Y:S02]  /*5780*/  SHF.L.U32 R11, R11, 0x17, RZ ;  /* 0x000000170b0b7819 */ /* 0x000fe400000006ff */
[----:B-1----:R-:W-:Y:S01]  /*5790*/  FMUL R39, R39, R60 ;  /* 0x0000003c27277220 */ /* 0x002fe20000400000 */
[----:B------:R-:W-:Y:S01]  /*57a0*/  FFMA R15, R50, 1.4426950216293334961, -R15 ;  /* 0x3fb8aa3b320f7823 */ /* 0x000fe2000000080f */
[----:B------:R-:W-:-:S03]  /*57b0*/  SHF.L.U32 R42, R12, 0x17, RZ ;  /* 0x000000170c2a7819 */ /* 0x000fc600000006ff */
[----:B------:R-:W-:Y:S01]  /*57c0*/  FFMA R50, R50, 1.925963033500011079e-08, R15 ;  /* 0x32a5706032327823 */ /* 0x000fe2000000000f */
[----:B------:R-:W-:-:S04]  /*57d0*/  FADD R15, R12, -12583039 ;  /* 0xcb40007f0c0f7421 */ /* 0x000fc80000000000 */
[C---:B------:R-:W-:Y:S01]  /*57e0*/  FFMA R15, R66.reuse, 1.4426950216293334961, -R15 ;  /* 0x3fb8aa3b420f7823 */ /* 0x040fe2000000080f */
[----:B------:R-:W1:Y:S03]  /*57f0*/  MUFU.EX2 R50, R50 ;  /* 0x0000003200327308 */ /* 0x000e660000000800 */
        /* <DEDUP_REMOVED lines=23> */
[----:B------:R-:W-:Y:S01]  /*5970*/  FADD R13, R40, R17 ;  /* 0x00000011280d7221 */ /* 0x000fe20000000000 */
[----:B------:R-:W-:-:S03]  /*5980*/  IMAD.SHL.U32 R40, R14, 0x800000, RZ ;  /* 0x008000000e287824 */ /* 0x000fc600078e00ff */
[----:B------:R-:W-:Y:S01]  /*5990*/  FADD R13, R13, R16 ;  /* 0x000000100d0d7221 */ /* 0x000fe20000000000 */
[----:B0-----:R-:W-:Y:S01]  /*59a0*/  FMUL R40, R40, R41 ;  /* 0x0000002928287220 */ /* 0x001fe20000400000 */
        /* <DEDUP_REMOVED lines=19> */
.L_x_20069:
        /* <DEDUP_REMOVED lines=12> */
[----:B0-----:R-:W-:Y:S05]  /*5ba0*/  CALL.REL.NOINC `($__internal_321_$__cuda_sm3x_div_rn_noftz_f32_slowpath) ;  /* 0x0000003800147944 */ /* 0x001fea0003c00000 */
[----:B------:R-:W-:-:S07]  /*5bb0*/  MOV R14, R46 ;  /* 0x0000002e000e7202 */ /* 0x000fce0000000f00 */
.L_x_19996:
[----:B------:R-:W-:Y:S05]  /*5bc0*/  BSYNC.RECONVERGENT B3 ;  /* 0x0000000000037941 */ /* 0x000fea0003800200 */
.L_x_19995:
        /* <DEDUP_REMOVED lines=12> */
[----:B0-----:R-:W-:Y:S05]  /*5c90*/  CALL.REL.NOINC `($__internal_321_$__cuda_sm3x_div_rn_noftz_f32_slowpath) ;  /* 0x0000003400d87944 */ /* 0x001fea0003c00000 */
[----:B------:R-:W-:-:S07]  /*5ca0*/  MOV R15, R46 ;  /* 0x0000002e000f7202 */ /* 0x000fce0000000f00 */
.L_x_19998:
[----:B------:R-:W-:Y:S05]  /*5cb0*/  BSYNC.RECONVERGENT B3 ;  /* 0x0000000000037941 */ /* 0x000fea0003800200 */
.L_x_19997:
        /* <DEDUP_REMOVED lines=14> */
.L_x_20000:
[----:B------:R-:W-:Y:S05]  /*5da0*/  BSYNC.RECONVERGENT B3 ;  /* 0x0000000000037941 */ /* 0x000fea0003800200 */
.L_x_19999:
        /* <DEDUP_REMOVED lines=14> */
.L_x_20002:
[----:B------:R-:W-:Y:S05]  /*5e90*/  BSYNC.RECONVERGENT B3 ;  /* 0x0000000000037941 */ /* 0x000fea0003800200 */
.L_x_20001:
        /* <DEDUP_REMOVED lines=14> */
.L_x_20004:
[----:B------:R-:W-:Y:S05]  /*5f80*/  BSYNC.RECONVERGENT B3 ;  /* 0x0000000000037941 */ /* 0x000fea0003800200 */
.L_x_20003:
        /* <DEDUP_REMOVED lines=14> */
.L_x_20006:
[----:B------:R-:W-:Y:S05]  /*6070*/  BSYNC.RECONVERGENT B3 ;  /* 0x0000000000037941 */ /* 0x000fea0003800200 */
.L_x_20005:
        /* <DEDUP_REMOVED lines=14> */
.L_x_20008:
[----:B------:R-:W-:Y:S05]  /*6160*/  BSYNC.RECONVERGENT B3 ;  /* 0x0000000000037941 */ /* 0x000fea0003800200 */
.L_x_20007:
        /* <DEDUP_REMOVED lines=14> */
.L_x_20010:
[----:B------:R-:W-:Y:S05]  /*6250*/  BSYNC.RECONVERGENT B3 ;  /* 0x0000000000037941 */ /* 0x000fea0003800200 */
.L_x_20009:
        /* <DEDUP_REMOVED lines=14> */
.L_x_20012:
[----:B------:R-:W-:Y:S05]  /*6340*/  BSYNC.RECONVERGENT B3 ;  /* 0x0000000000037941 */ /* 0x000fea0003800200 */
.L_x_20011:
        /* <DEDUP_REMOVED lines=14> */
.L_x_20014:
[----:B------:R-:W-:Y:S05]  /*6430*/  BSYNC.RECONVERGENT B3 ;  /* 0x0000000000037941 */ /* 0x000fea0003800200 */
.L_x_20013:
        /* <DEDUP_REMOVED lines=14> */
.L_x_20016:
[----:B------:R-:W-:Y:S05]  /*6520*/  BSYNC.RECONVERGENT B3 ;  /* 0x0000000000037941 */ /* 0x000fea0003800200 */
.L_x_20015:
        /* <DEDUP_REMOVED lines=14> */
.L_x_20018:
[----:B------:R-:W-:Y:S05]  /*6610*/  BSYNC.RECONVERGENT B3 ;  /* 0x0000000000037941 */ /* 0x000fea0003800200 */
.L_x_20017:
        /* <DEDUP_REMOVED lines=14> */
.L_x_20020:
[----:B------:R-:W-:Y:S05]  /*6700*/  BSYNC.RECONVERGENT B3 ;  /* 0x0000000000037941 */ /* 0x000fea0003800200 */
.L_x_20019:
        /* <DEDUP_REMOVED lines=14> */
.L_x_20022:
[----:B------:R-:W-:Y:S05]  /*67f0*/  BSYNC.RECONVERGENT B3 ;  /* 0x0000000000037941 */ /* 0x000fea0003800200 */
.L_x_20021:
        /* <DEDUP_REMOVED lines=14> */
.L_x_20024:
[----:B------:R-:W-:Y:S05]  /*68e0*/  BSYNC.RECONVERGENT B3 ;  /* 0x0000000000037941 */ /* 0x000fea0003800200 */
.L_x_20023:
        /* <DEDUP_REMOVED lines=14> */
.L_x_20026:
[----:B------:R-:W-:Y:S05]  /*69d0*/  BSYNC.RECONVERGENT B3 ;  /* 0x0000000000037941 */ /* 0x000fea0003800200 */
.L_x_20025:
        /* <DEDUP_REMOVED lines=14> */
.L_x_20028:
[----:B------:R-:W-:Y:S05]  /*6ac0*/  BSYNC.RECONVERGENT B3 ;  /* 0x0000000000037941 */ /* 0x000fea0003800200 */
.L_x_20027:
        /* <DEDUP_REMOVED lines=14> */
.L_x_20030:
[----:B------:R-:W-:Y:S05]  /*6bb0*/  BSYNC.RECONVERGENT B3 ;  /* 0x0000000000037941 */ /* 0x000fea0003800200 */
.L_x_20029:
        /* <DEDUP_REMOVED lines=14> */
.L_x_20032:
[----:B------:R-:W-:Y:S05]  /*6ca0*/  BSYNC.RECONVERGENT B3 ;  /* 0x0000000000037941 */ /* 0x000fea0003800200 */
.L_x_20031:
        /* <DEDUP_REMOVED lines=14> */
.L_x_20034:
[----:B------:R-:W-:Y:S05]  /*6d90*/  BSYNC.RECONVERGENT B3 ;  /* 0x0000000000037941 */ /* 0x000fea0003800200 */
.L_x_20033:
        /* <DEDUP_REMOVED lines=14> */
.L_x_20036:
[----:B------:R-:W-:Y:S05]  /*6e80*/  BSYNC.RECONVERGENT B3 ;  /* 0x0000000000037941 */ /* 0x000fea0003800200 */
.L_x_20035:
        /* <DEDUP_REMOVED lines=14> */
.L_x_20038:
[----:B------:R-:W-:Y:S05]  /*6f70*/  BSYNC.RECONVERGENT B3 ;  /* 0x0000000000037941 */ /* 0x000fea0003800200 */
.L_x_20037:
        /* <DEDUP_REMOVED lines=14> */
.L_x_20040:
[----:B------:R-:W-:Y:S05]  /*7060*/  BSYNC.RECONVERGENT B3 ;  /* 0x0000000000037941 */ /* 0x000fea0003800200 */
.L_x_20039:
        /* <DEDUP_REMOVED lines=14> */
.L_x_20042:
[----:B------:R-:W-:Y:S05]  /*7150*/  BSYNC.RECONVERGENT B3 ;  /* 0x0000000000037941 */ /* 0x000fea0003800200 */
.L_x_20041:
        /* <DEDUP_REMOVED lines=14> */
.L_x_20044:
[----:B------:R-:W-:Y:S05]  /*7240*/  BSYNC.RECONVERGENT B3 ;  /* 0x0000000000037941 */ /* 0x000fea0003800200 */
.L_x_20043:
        /* <DEDUP_REMOVED lines=14> */
.L_x_20046:
[----:B------:R-:W-:Y:S05]  /*7330*/  BSYNC.RECONVERGENT B3 ;  /* 0x0000000000037941 */ /* 0x000fea0003800200 */
.L_x_20045:
        /* <DEDUP_REMOVED lines=14> */
.L_x_20048:
[----:B------:R-:W-:Y:S05]  /*7420*/  BSYNC.RECONVERGENT B3 ;  /* 0x0000000000037941 */ /* 0x000fea0003800200 */
.L_x_20047:
        /* <DEDUP_REMOVED lines=14> */
.L_x_20050:
[----:B------:R-:W-:Y:S05]  /*7510*/  BSYNC.RECONVERGENT B3 ;  /* 0x0000000000037941 */ /* 0x000fea0003800200 */
.L_x_20049:
        /* <DEDUP_REMOVED lines=14> */
.L_x_20052:
[----:B------:R-:W-:Y:S05]  /*7600*/  BSYNC.RECONVERGENT B3 ;  /* 0x0000000000037941 */ /* 0x000fea0003800200 */
.L_x_20051:
        /* <DEDUP_REMOVED lines=14> */
.L_x_20054:
[----:B------:R-:W-:Y:S05]  /*76f0*/  BSYNC.RECONVERGENT B3 ;  /* 0x0000000000037941 */ /* 0x000fea0003800200 */
.L_x_20053:
        /* <DEDUP_REMOVED lines=14> */
.L_x_20056:
[----:B------:R-:W-:Y:S05]  /*77e0*/  BSYNC.RECONVERGENT B3 ;  /* 0x0000000000037941 */ /* 0x000fea0003800200 */
.L_x_20055:
        /* <DEDUP_REMOVED lines=71> */
.L_x_19993:
[----:B------:R-:W-:Y:S05]  /*7c60*/  EXIT ;  /* 0x000000000000794d */ /* 0x000fea0003800000 */
.L_x_19994:
[----:B------:R-:W-:Y:S01]  /*7c70*/  HFMA2 R12, -RZ, RZ, 0, 9.5367431640625e-07 ;  /* 0x00000010ff0c7431 */ /* 0x000fe200000001ff */
[----:B------:R-:W-:Y:S01]  /*7c80*/  BSSY B1, `(.L_x_20058) ;  /* 0x0000006000017945 */ /* 0x000fe20003800000 */
[----:B------:R-:W-:Y:S01]  /*7c90*/  IMAD.MOV.U32 R11, RZ, RZ, 0x1f ;  /* 0x0000001fff0b7424 */ /* 0x000fe200078e00ff */
[----:B------:R-:W-:-:S07]  /*7ca0*/  MOV R15, 0xffffffff ;  /* 0xffffffff000f7802 */ /* 0x000fce0000000f00 */
[----:B------:R-:W-:Y:S05]  /*7cb0*/  WARPSYNC.COLLECTIVE R15, `(.L_x_20059) ;  /* 0x000000000f087348 */ /* 0x000fea0003c00000 */
[----:B------:R0:W1:Y:S02]  /*7cc0*/  SHFL.BFLY P6, R14, R13, R12, R11 ;  /* 0x0c00000c0d0e7389 */ /* 0x00006400000c000b */
[----:B01----:R-:W-:Y:S05]  /*7cd0*/  ENDCOLLECTIVE ;  /* 0x000000000000791b */ /* 0x003fea0003800000 */
.L_x_20059:
[----:B------:R-:W-:Y:S05]  /*7ce0*/  BSYNC B1 ;  /* 0x0000000000017941 */ /* 0x000fea0003800000 */
.L_x_20058:
        /* <DEDUP_REMOVED lines=9> */
.L_x_20060:
[----:B------:R-:W-:Y:S01]  /*7d80*/  IMAD.MOV.U32 R12, RZ, RZ, 0x4 ;  /* 0x00000004ff0c7424 */ /* 0x000fe200078e00ff */
[----:B------:R-:W-:-:S04]  /*7d90*/  FMNMX R4, R13, R14, !PT ;  /* 0x0000000e0d047209 */ /* 0x000fc80007800000 */
[----:B------:R-:W-:-:S07]  /*7da0*/  MOV R13, R4 ;  /* 0x00000004000d7202 */ /* 0x000fce0000000f00 */
[----:B------:R-:W-:Y:S05]  /*7db0*/  WARPSYNC.COLLECTIVE R15, `(.L_x_20061) ;  /* 0x000000000f087348 */ /* 0x000fea0003c00000 */
[----:B------:R0:W1:Y:S02]  /*7dc0*/  SHFL.BFLY P6, R14, R13, R12, R11 ;  /* 0x0c00000c0d0e7389 */ /* 0x00006400000c000b */
[----:B01----:R-:W-:Y:S05]  /*7dd0*/  ENDCOLLECTIVE ;  /* 0x000000000000791b */ /* 0x003fea0003800000 */
.L_x_20061:
[----:B------:R-:W-:Y:S01]  /*7de0*/  HFMA2 R12, -RZ, RZ, 0, 1.1920928955078125e-07 ;  /* 0x00000002ff0c7431 */ /* 0x000fe200000001ff */
[----:B------:R-:W-:-:S04]  /*7df0*/  FMNMX R9, R4, R14, !PT ;  /* 0x0000000e04097209 */ /* 0x000fc80007800000 */
[----:B------:R-:W-:-:S07]  /*7e00*/  MOV R13, R9 ;  /* 0x00000009000d7202 */ /* 0x000fce0000000f00 */
[----:B------:R-:W-:Y:S05]  /*7e10*/  WARPSYNC.COLLECTIVE R15, `(.L_x_20062) ;  /* 0x000000000f087348 */ /* 0x000fea0003c00000 */
[----:B------:R0:W1:Y:S02]  /*7e20*/  SHFL.BFLY P6, R14, R13, R12, R11 ;  /* 0x0c00000c0d0e7389 */ /* 0x00006400000c000b */
[----:B01----:R-:W-:Y:S05]  /*7e30*/  ENDCOLLECTIVE ;  /* 0x000000000000791b */ /* 0x003fea0003800000 */
.L_x_20062:
[----:B------:R-:W-:Y:S02]  /*7e40*/  MOV R12, 0x1 ;  /* 0x00000001000c7802 */ /* 0x000fe40000000f00 */
[----:B------:R-:W-:-:S05]  /*7e50*/  FMNMX R10, R9, R14, !PT ;  /* 0x0000000e090a7209 */ /* 0x000fca0007800000 */
[----:B------:R-:W-:-:S07]  /*7e60*/  IMAD.MOV.U32 R13, RZ, RZ, R10 ;  /* 0x000000ffff0d7224 */ /* 0x000fce00078e000a */
[----:B------:R-:W-:Y:S05]  /*7e70*/  WARPSYNC.COLLECTIVE R15, `(.L_x_20063) ;  /* 0x000000000f087348 */ /* 0x000fea0003c00000 */
[----:B------:R0:W1:Y:S02]  /*7e80*/  SHFL.BFLY P6, R14, R13, R12, R11 ;  /* 0x0c00000c0d0e7389 */ /* 0x00006400000c000b */
[----:B01----:R-:W-:Y:S05]  /*7e90*/  ENDCOLLECTIVE ;  /* 0x000000000000791b */ /* 0x003fea0003800000 */
.L_x_20063:
        /* <DEDUP_REMOVED lines=278> */
[----:B------:R-:W-:-:S05]  /*9000*/  FADD R11, RZ, R32 ;  /* 0x00000020ff0b7221 */ /* 0x000fca0000000000 */
[----:B------:R-:W1:Y:S01]  /*9010*/  MUFU.EX2 R13, R13 ;  /* 0x0000000d000d7308 */ /* 0x000e620000000800 */
[----:B0-----:R-:W-:Y:S01]  /*9020*/  FMUL R41, R12, R41 ;  /* 0x000000290c297220 */ /* 0x001fe20000400000 */
        /* <DEDUP_REMOVED lines=36> */
.L_x_20064:
[----:B------:R-:W-:Y:S02]  /*9270*/  IMAD.MOV.U32 R12, RZ, RZ, 0x8 ;  /* 0x00000008ff0c7424 */ /* 0x000fe400078e00ff */
[----:B------:R-:W-:-:S05]  /*9280*/  FADD R43, R13, R14 ;  /* 0x0000000e0d2b7221 */ /* 0x000fca0000000000 */
[----:B------:R-:W-:-:S07]  /*9290*/  MOV R13, R43 ;  /* 0x0000002b000d7202 */ /* 0x000fce0000000f00 */
[----:B------:R-:W-:Y:S05]  /*92a0*/  WARPSYNC.COLLECTIVE R15, `(.L_x_20065) ;  /* 0x000000000f087348 */ /* 0x000fea0003c00000 */
[----:B------:R0:W1:Y:S02]  /*92b0*/  SHFL.BFLY P6, R14, R13, R12, R11 ;  /* 0x0c00000c0d0e7389 */ /* 0x00006400000c000b */
[----:B01----:R-:W-:Y:S05]  /*92c0*/  ENDCOLLECTIVE ;  /* 0x000000000000791b */ /* 0x003fea0003800000 */
.L_x_20065:
[----:B------:R-:W-:Y:S02]  /*92d0*/  HFMA2 R12, -RZ, RZ, 0, 2.384185791015625e-07 ;  /* 0x00000004ff0c7431 */ /* 0x000fe400000001ff */
[----:B------:R-:W-:-:S05]  /*92e0*/  FADD R44, R43, R14 ;  /* 0x0000000e2b2c7221 */ /* 0x000fca0000000000 */
[----:B------:R-:W-:-:S07]  /*92f0*/  MOV R13, R44 ;  /* 0x0000002c000d7202 */ /* 0x000fce0000000f00 */
[----:B------:R-:W-:Y:S05]  /*9300*/  WARPSYNC.COLLECTIVE R15, `(.L_x_20066) ;  /* 0x000000000f087348 */ /* 0x000fea0003c00000 */
[----:B------:R0:W1:Y:S02]  /*9310*/  SHFL.BFLY P6, R14, R13, R12, R11 ;  /* 0x0c00000c0d0e7389 */ /* 0x00006400000c000b */
[----:B01----:R-:W-:Y:S05]  /*9320*/  ENDCOLLECTIVE ;  /* 0x000000000000791b */ /* 0x003fea0003800000 */
.L_x_20066:
[----:B------:R-:W-:Y:S01]  /*9330*/  MOV R12, 0x2 ;  /* 0x00000002000c7802 */ /* 0x000fe20000000f00 */
[----:B------:R-:W-:-:S04]  /*9340*/  FADD R45, R44, R14 ;  /* 0x0000000e2c2d7221 */ /* 0x000fc80000000000 */
[----:B------:R-:W-:-:S07]  /*9350*/  IMAD.MOV.U32 R13, RZ, RZ, R45 ;  /* 0x000000ffff0d7224 */ /* 0x000fce00078e002d */
[----:B------:R-:W-:Y:S05]  /*9360*/  WARPSYNC.COLLECTIVE R15, `(.L_x_20067) ;  /* 0x000000000f087348 */ /* 0x000fea0003c00000 */
[----:B------:R0:W1:Y:S02]  /*9370*/  SHFL.BFLY P6, R14, R13, R12, R11 ;  /* 0x0c00000c0d0e7389 */ /* 0x00006400000c000b */
[----:B01----:R-:W-:Y:S05]  /*9380*/  ENDCOLLECTIVE ;  /* 0x000000000000791b */ /* 0x003fea0003800000 */
.L_x_20067:
[----:B------:R-:W-:Y:S02]  /*9390*/  IMAD.MOV.U32 R12, RZ, RZ, 0x1 ;  /* 0x00000001ff0c7424 */ /* 0x000fe400078e00ff */
[----:B------:R-:W-:-:S05]  /*93a0*/  FADD R46, R45, R14 ;  /* 0x0000000e2d2e7221 */ /* 0x000fca0000000000 */
[----:B------:R-:W-:-:S07]  /*93b0*/  MOV R13, R46 ;  /* 0x0000002e000d7202 */ /* 0x000fce0000000f00 */
[----:B------:R-:W-:Y:S05]  /*93c0*/  WARPSYNC.COLLECTIVE R15, `(.L_x_20068) ;  /* 0x000000000f087348 */ /* 0x000fea0003c00000 */
[----:B------:R0:W1:Y:S02]  /*93d0*/  SHFL.BFLY P6, R14, R13, R12, R11 ;  /* 0x0c00000c0d0e7389 */ /* 0x00006400000c000b */
[----:B01----:R-:W-:Y:S05]  /*93e0*/  ENDCOLLECTIVE ;  /* 0x000000000000791b */ /* 0x003fea0003800000 */
.L_x_20068:
[----:B------:R-:W-:Y:S05]  /*93f0*/  BRA `(.L_x_20069) ;  /* 0xffffffc400b87947 */ /* 0x000fea000383ffff */
        .weak           $__internal_321_$__cuda_sm3x_div_rn_noftz_f32_slowpath
        .type           $__internal_321_$__cuda_sm3x_div_rn_noftz_f32_slowpath,@function
        .size           $__internal_321_$__cuda_sm3x_div_rn_noftz_f32_slowpath,(.L_x_37698 - $__internal_321_$__cuda_sm3x_div_rn_noftz_f32_slowpath)
$__internal_321_$__cuda_sm3x_div_rn_noftz_f32_slowpath:
        /* <DEDUP_REMOVED lines=35> */
.L_x_20071:
        /* <DEDUP_REMOVED lines=51> */
.L_x_20078:
[----:B------:R-:W-:-:S04]  /*9960*/  LOP3.LUT R46, R46, 0x80000000, RZ, 0xc0, !PT ;  /* 0x800000002e2e7812 */ /* 0x000fc800078ec0ff */
[----:B------:R-:W-:Y:S01]  /*9970*/  LOP3.LUT R46, R46, 0x7f800000, RZ, 0xfc, !PT ;  /* 0x7f8000002e2e7812 */ /* 0x000fe200078efcff */
[----:B------:R-:W-:Y:S06]  /*9980*/  BRA `(.L_x_20079) ;  /* 0x0000000000047947 */ /* 0x000fec0003800000 */
.L_x_20077:
[----:B------:R-:W-:-:S07]  /*9990*/  LEA R46, R13, R46, 0x17 ;  /* 0x0000002e0d2e7211 */ /* 0x000fce00078eb8ff */
.L_x_20079:
[----:B------:R-:W-:Y:S05]  /*99a0*/  BSYNC.RECONVERGENT B2 ;  /* 0x0000000000027941 */ /* 0x000fea0003800200 */
.L_x_20076:
[----:B------:R-:W-:Y:S05]  /*99b0*/  BRA `(.L_x_20080) ;  /* 0x0000000000207947 */ /* 0x000fea0003800000 */
.L_x_20075:
[----:B------:R-:W-:-:S04]  /*99c0*/  LOP3.LUT R11, R11, 0x80000000, R32, 0x48, !PT ;  /* 0x800000000b0b7812 */ /* 0x000fc800078e4820 */
[----:B------:R-:W-:Y:S01]  /*99d0*/  LOP3.LUT R46, R11, 0x7f800000, RZ, 0xfc, !PT ;  /* 0x7f8000000b2e7812 */ /* 0x000fe200078efcff */
[----:B------:R-:W-:Y:S06]  /*99e0*/  BRA `(.L_x_20080) ;  /* 0x0000000000147947 */ /* 0x000fec0003800000 */
.L_x_20074:
[----:B------:R-:W-:Y:S01]  /*99f0*/  LOP3.LUT R46, R11, 0x80000000, R32, 0x48, !PT ;  /* 0x800000000b2e7812 */ /* 0x000fe200078e4820 */
[----:B------:R-:W-:Y:S06]  /*9a00*/  BRA `(.L_x_20080) ;  /* 0x00000000000c7947 */ /* 0x000fec0003800000 */
.L_x_20073:
[----:B------:R-:W0:Y:S01]  /*9a10*/  MUFU.RSQ R46, -QNAN ;  /* 0xffc00000002e7908 */ /* 0x000e220000001400 */
[----:B------:R-:W-:Y:S05]  /*9a20*/  BRA `(.L_x_20080) ;  /* 0x0000000000047947 */ /* 0x000fea0003800000 */
.L_x_20072:
[----:B------:R-:W-:-:S07]  /*9a30*/  FADD.FTZ R46, R32, R11 ;  /* 0x0000000b202e7221 */ /* 0x000fce0000010000 */
.L_x_20080:
[----:B------:R-:W-:Y:S05]  /*9a40*/  BSYNC.RECONVERGENT B1 ;  /* 0x0000000000017941 */ /* 0x000fea0003800200 */
.L_x_20070:
[----:B------:R-:W-:-:S04]  /*9a50*/  HFMA2 R13, -RZ, RZ, 0, 0 ;  /* 0x00000000ff0d7431 */ /* 0x000fc800000001ff */
[----:B0-----:R-:W-:Y:S05]  /*9a60*/  RET.REL.NODEC R12 `(_Z15SoftmaxWarpImplI22BroadcastScaleMaskLoadIffbLm2EiE11DirectStoreIffEfLi1ELi31ELi32ELi1ELb0EL9Algorithm0EEvT_T0_ll) ;  /* 0xffffff640c647950 */ /* 0x001fea0003c3ffff */
.L_x_20081:
        /* <DEDUP_REMOVED lines=9> */
.L_x_37698:


//--------------------- .text._Z15SoftmaxWarpImplI22BroadcastScaleMaskLoadIffbLm2EiE11DirectStoreIffEfLi1ELi30ELi32ELi1ELb1EL9Algorithm0EEvT_T0_ll --------------------------
	.section	.text._Z15SoftmaxWarpImplI22BroadcastScaleMaskLoadIffbLm2EiE11DirectStoreIffEfLi1ELi30ELi32ELi1ELb1EL9Algorithm0EEvT_T0_ll,"ax",@progbits
	.align	128
        .global         _Z15SoftmaxWarpImplI22BroadcastScaleMaskLoadIffbLm2EiE11DirectStoreIffEfLi1ELi30ELi32ELi1ELb1EL9Algorithm0EEvT_T0_ll
        .type           _Z15SoftmaxWarpImplI22BroadcastScaleMaskLoadIffbLm2EiE11DirectStoreIffEfLi1ELi30ELi32ELi1ELb1EL9Algorithm0EEvT_T0_ll,@function
        .size           _Z15SoftmaxWarpImplI22BroadcastScaleMaskLoadIffbLm2EiE11DirectStoreIffEfLi1ELi30ELi32ELi1ELb1EL9Algorithm0EEvT_T0_ll,(.L_x_37699 - _Z15SoftmaxWarpImplI22BroadcastScaleMaskLoadIffbLm2EiE11DirectStoreIffEfLi1ELi30ELi32ELi1ELb1EL9Algorithm0EEvT_T0_ll)
        .other          _Z15SoftmaxWarpImplI22BroadcastScaleMaskLoadIffbLm2EiE11DirectStoreIffEfLi1ELi30ELi32ELi1ELb1EL9Algorithm0EEvT_T0_ll,@"STO_CUDA_ENTRY STV_DEFAULT"
_Z15SoftmaxWarpImplI22BroadcastScaleMaskLoadIffbLm2EiE11DirectStoreIffEfLi1ELi30ELi32ELi1ELb1EL9Algorithm0EEvT_T0_ll:
.text._Z15SoftmaxWarpImplI22BroadcastScaleMaskLoadIffbLm2EiE11DirectStoreIffEfLi1ELi30ELi32ELi1ELb1EL9Algorithm0EEvT_T0_ll:
        /* <DEDUP_REMOVED lines=29> */
.L_x_20082:
        /* <DEDUP_REMOVED lines=25> */
.L_x_20205:
[----:B0-----:R-:W0:Y:S01]  /*0360*/  LDC.64 R2, c[0x0][0x3f0] ;  /* 0x0000fc00ff027b82 */ /* 0x001e220000000a00 */
[C---:B------:R-:W-:Y:S01]  /*0370*/  VIADD R11, R69.reuse, 0x60 ;  /* 0x00000060450b7836 */ /* 0x040fe20000000000 */
[C---:B------:R-:W-:Y:S01]  /*0380*/  IADD3 R7, PT, PT, R69.reuse, 0x80, RZ ;  /* 0x0000008045077810 */ /* 0x040fe20007ffe0ff */
[----:B------:R-:W-:Y:S01]  /*0390*/  BSSY.RECONVERGENT B1, `(.L_x_20084) ;  /* 0x0000046000017945 */ /* 0x000fe20003800200 */
[----:B------:R-:W-:Y:S01]  /*03a0*/  IMAD.MOV.U32 R39, RZ, RZ, -0x800000 ;  /* 0xff800000ff277424 */ /* 0x000fe200078e00ff */
[----:B------:R-:W-:Y:S01]  /*03b0*/  MOV R35, 0xff800000 ;  /* 0xff80000000237802 */ /* 0x000fe20000000f00 */
[----:B------:R-:W-:Y:S01]  /*03c0*/  IMAD.MOV.U32 R9, RZ, RZ, -0x800000 ;  /* 0xff800000ff097424 */ /* 0x000fe200078e00ff */
[----:B------:R-:W-:Y:S01]  /*03d0*/  MOV R13, 0xff800000 ;  /* 0xff800000000d7802 */ /* 0x000fe20000000f00 */
[----:B------:R-:W-:Y:S02]  /*03e0*/  IMAD.MOV.U32 R38, RZ, RZ, -0x800000 ;  /* 0xff800000ff267424 */ /* 0x000fe400078e00ff */
[C---:B------:R-:W-:Y:S01]  /*03f0*/  VIADD R5, R69.reuse, 0xa0 ;  /* 0x000000a045057836 */ /* 0x040fe20000000000 */
        /* <DEDUP_REMOVED lines=16> */
[----:B------:R-:W1:Y:S01]  /*0500*/  LDC.64 R20, c[0x0][0x390] ;  /* 0x0000e400ff147b82 */ /* 0x000e620000000a00 */
        /* <DEDUP_REMOVED lines=46> */
.L_x_20085:
[----:B------:R-:W-:Y:S05]  /*07f0*/  BSYNC.RECONVERGENT B1 ;  /* 0x0000000000017941 */ /* 0x000fea0003800200 */
.L_x_20084:
        /* <DEDUP_REMOVED lines=54> */
.L_x_20087:
[----:B------:R-:W-:Y:S05]  /*0b60*/  BSYNC.RECONVERGENT B1 ;  /* 0x0000000000017941 */ /* 0x000fea0003800200 */
.L_x_20086:
        /* <DEDUP_REMOVED lines=54> */
.L_x_20089:
[----:B------:R-:W-:Y:S05]  /*0ed0*/  BSYNC.RECONVERGENT B1 ;  /* 0x0000000000017941 */ /* 0x000fea0003800200 */
.L_x_20088:
        /* <DEDUP_REMOVED lines=54> */
.L_x_20091:
[----:B------:R-:W-:Y:S05]  /*1240*/  BSYNC.RECONVERGENT B1 ;  /* 0x0000000000017941 */ /* 0x000fea0003800200 */
.L_x_20090:
        /* <DEDUP_REMOVED lines=34> */
[----:B------:R-:W-:Y:S01]  /*1470*/  ISETP.NE.AND.EX P0, PT, R11, RZ, PT, P0 ;  /* 0x000000ff0b00720c */ /* 0x000fe20003f05300 */
[----:B------:R-:W-:Y:S01]  /*1480*/  @!P2 IMAD.MOV R0, RZ, RZ, -R0 ;  /* 0x000000ffff00a224 */ /* 0x000fe200078e0a00 */
[----:B------:R-:W-:Y:S02]  /*1490*/  @!P1 LOP3.LUT R0, RZ, R6, RZ, 0x33, !PT ;  /* 0x00000006ff009212 */ /* 0x000fe400078e33ff */
[----:B-1----:R-:W-:-:S03]  /*14a0*/  ISETP.NE.U32.AND P1, PT, R18, 0x1, PT ;  /* 0x000000011200780c */ /* 0x002fc60003f25070 */
[----:B------:R-:W-:Y:S01]  /*14b0*/  IMAD.MOV R4, RZ, RZ, -R0 ;  /* 0x000000ffff047224 */ /* 0x000fe200078e0a00 */
[----:B------:R-:W-:-:S03]  /*14c0*/  ISETP.NE.AND.EX P1, PT, R19, RZ, PT, P1 ;  /* 0x000000ff1300720c */ /* 0x000fc60003f25310 */
[--C-:B------:R-:W-:Y:S01]  /*14d0*/  IMAD R4, R6, R4, R15.reuse ;  /* 0x0000000406047224 */ /* 0x100fe200078e020f */
        /* <DEDUP_REMOVED lines=15> */
.L_x_20093:
[----:B------:R-:W-:Y:S05]  /*15d0*/  BSYNC.RECONVERGENT B1 ;  /* 0x0000000000017941 */ /* 0x000fea0003800200 */
.L_x_20092:
        /* <DEDUP_REMOVED lines=34> */
[----:B------:R-:W0:Y:S02]  /*1800*/  LDC.64 R24, c[0x0][0x390] ;  /* 0x0000e400ff187b82 */ /* 0x000e240000000a00 */
        /* <DEDUP_REMOVED lines=37> */
.L_x_20095:
[----:B------:R-:W-:Y:S05]  /*1a60*/  BSYNC.RECONVERGENT B1 ;  /* 0x0000000000017941 */ /* 0x000fea0003800200 */
.L_x_20094:
        /* <DEDUP_REMOVED lines=56> */
.L_x_20097:
[----:B------:R-:W-:Y:S05]  /*1df0*/  BSYNC.RECONVERGENT B1 ;  /* 0x0000000000017941 */ /* 0x000fea0003800200 */
.L_x_20096:
        /* <DEDUP_REMOVED lines=37> */
[----:B0-----:R-:W-:Y:S02]  /*2050*/  ISETP.NE.U32.AND P0, PT, R16, 0x1, PT ;  /* 0x000000011000780c */ /* 0x001fe40003f05070 */
[C---:B------:R-:W-:Y:S02]  /*2060*/  IADD3 R5, PT, PT, -R0.reuse, RZ, RZ ;  /* 0x000000ff00057210 */ /* 0x040fe40007ffe1ff */
        /* <DEDUP_REMOVED lines=17> */
.L_x_20099:
[----:B------:R-:W-:Y:S05]  /*2180*/  BSYNC.RECONVERGENT B1 ;  /* 0x0000000000017941 */ /* 0x000fea0003800200 */
.L_x_20098:
        /* <DEDUP_REMOVED lines=21> */
[----:B------:R-:W-:Y:S02]  /*22e0*/  IMAD.HI.U32 R0, R6, R5, RZ ;  /* 0x0000000506007227 */ /* 0x000fe400078e00ff */
[----:B------:R-:W1:Y:S03]  /*22f0*/  LDC.64 R14, c[0x0][0x398] ;  /* 0x0000e600ff0e7b82 */ /* 0x000e660000000a00 */
        /* <DEDUP_REMOVED lines=15> */
[----:B------:R-:W-:Y:S01]  /*23f0*/  ISETP.NE.AND.EX P0, PT, R15, RZ, PT, P0 ;  /* 0x000000ff0f00720c */ /* 0x000fe20003f05300 */
        /* <DEDUP_REMOVED lines=17> */
.L_x_20101:
[----:B------:R-:W-:Y:S05]  /*2510*/  BSYNC.RECONVERGENT B1 ;  /* 0x0000000000017941 */ /* 0x000fea0003800200 */
.L_x_20100:
        /* <DEDUP_REMOVED lines=36> */
[----:B0-----:R-:W-:-:S03]  /*2760*/  ISETP.NE.U32.AND P1, PT, R16, 0x1, PT ;  /* 0x000000011000780c */ /* 0x001fc60003f25070 */
[----:B------:R-:W-:Y:S01]  /*2770*/  IMAD.MOV R5, RZ, RZ, -R0 ;  /* 0x000000ffff057224 */ /* 0x000fe200078e0a00 */
[----:B-1----:R-:W-:Y:S02]  /*2780*/  ISETP.NE.U32.AND P0, PT, R10, 0x1, PT ;  /* 0x000000010a00780c */ /* 0x002fe40003f05070 */
[----:B------:R-:W-:Y:S01]  /*2790*/  ISETP.NE.AND.EX P1, PT, R17, RZ, PT, P1 ;  /* 0x000000ff1100720c */ /* 0x000fe20003f25310 */
[--C-:B------:R-:W-:Y:S01]  /*27a0*/  IMAD R5, R19, R5, R12.reuse ;  /* 0x0000000513057224 */ /* 0x100fe200078e020c */
[----:B------:R-:W-:Y:S02]  /*27b0*/  ISETP.NE.AND.EX P0, PT, R11, RZ, PT, P0 ;  /* 0x000000ff0b00720c */ /* 0x000fe40003f05300 */
[----:B------:R-:W-:Y:S02]  /*27c0*/  SEL R0, R0, RZ, P1 ;  /* 0x000000ff00007207 */ /* 0x000fe40000800000 */
[----:B------:R-:W-:Y:S02]  /*27d0*/  SEL R5, R5, RZ, P0 ;  /* 0x000000ff05057207 */ /* 0x000fe40000000000 */
[----:B------:R-:W-:Y:S01]  /*27e0*/  SHF.R.S64 R10, RZ, 0x1e, R12 ;  /* 0x0000001eff0a7819 */ /* 0x000fe2000000100c */
        /* <DEDUP_REMOVED lines=12> */
.L_x_20103:
[----:B------:R-:W-:Y:S05]  /*28b0*/  BSYNC.RECONVERGENT B1 ;  /* 0x0000000000017941 */ /* 0x000fea0003800200 */
.L_x_20102:
        /* <DEDUP_REMOVED lines=57> */
.L_x_20105:
[----:B------:R-:W-:Y:S05]  /*2c50*/  BSYNC.RECONVERGENT B1 ;  /* 0x0000000000017941 */ /* 0x000fea0003800200 */
.L_x_20104:
        /* <DEDUP_REMOVED lines=67> */
.L_x_20107:
[----:B------:R-:W-:Y:S05]  /*3090*/  BSYNC.RECONVERGENT B1 ;  /* 0x0000000000017941 */ /* 0x000fea0003800200 */
.L_x_20106:
        /* <DEDUP_REMOVED lines=38> */
[----:B------:R-:W-:-:S03]  /*3300*/  ISETP.NE.AND.EX P1, PT, R19, RZ, PT, P1 ;  /* 0x000000ff1300720c */ /* 0x000fc60003f25310 */
[--C-:B------:R-:W-:Y:S01]  /*3310*/  IMAD R6, R10, R6, R17.reuse ;  /* 0x000000060a067224 */ /* 0x100fe200078e0211 */
[----:B------:R-:W-:Y:S02]  /*3320*/  SEL R0, R0, RZ, P1 ;  /* 0x000000ff00007207 */ /* 0x000fe40000800000 */
        /* <DEDUP_REMOVED lines=14> */
.L_x_20109:
[----:B------:R-:W-:Y:S05]  /*3410*/  BSYNC.RECONVERGENT B1 ;  /* 0x0000000000017941 */ /* 0x000fea0003800200 */
.L_x_20108:
        /* <DEDUP_REMOVED lines=39> */
[----:B------:R-:W-:-:S03]  /*3690*/  IMAD R6, R12, R6, R15 ;  /* 0x000000060c067224 */ /* 0x000fc600078e020f */
[----:B------:R-:W-:Y:S02]  /*36a0*/  SEL R0, R0, RZ, P5 ;  /* 0x000000ff00007207 */ /* 0x000fe40002800000 */
[----:B------:R-:W-:-:S03]  /*36b0*/  SEL R6, R6, RZ, P1 ;  /* 0x000000ff06067207 */ /* 0x000fc60000800000 */
[----:B------:R-:W-:-:S04]  /*36c0*/  IMAD R7, R0, UR40, RZ ;  /* 0x0000002800077c24 */ /* 0x000fc8000f8e02ff */
        /* <DEDUP_REMOVED lines=12> */
.L_x_20111:
[----:B------:R-:W-:Y:S05]  /*3790*/  BSYNC.RECONVERGENT B1 ;  /* 0x0000000000017941 */ /* 0x000fea0003800200 */
.L_x_20110:
        /* <DEDUP_REMOVED lines=56> */
.L_x_20113:
[----:B------:R-:W-:Y:S05]  /*3b20*/  BSYNC.RECONVERGENT B1 ;  /* 0x0000000000017941 */ /* 0x000fea0003800200 */
.L_x_20112:
        /* <DEDUP_REMOVED lines=61> */
.L_x_20115:
[----:B------:R-:W-:Y:S05]  /*3f00*/  BSYNC.RECONVERGENT B1 ;  /* 0x0000000000017941 */ /* 0x000fea0003800200 */
.L_x_20114:
        /* <DEDUP_REMOVED lines=59> */
.L_x_20117:
[----:B------:R-:W-:Y:S05]  /*42c0*/  BSYNC.RECONVERGENT B1 ;  /* 0x0000000000017941 */ /* 0x000fea0003800200 */
.L_x_20116:
        /* <DEDUP_REMOVED lines=58> */
.L_x_20119:
[----:B------:R-:W-:Y:S05]  /*4670*/  BSYNC.RECONVERGENT B1 ;  /* 0x0000000000017941 */ /* 0x000fea0003800200 */
.L_x_20118:
        /* <DEDUP_REMOVED lines=13> */
[----:B------:R-:W-:Y:S02]  /*4750*/  MOV R20, 0xff800000 ;  /* 0xff80000000147802 */ /* 0x000fe40000000f00 */
[----:B------:R-:W-:Y:S01]  /*4760*/  IADD3 R5, PT, PT, R69, 0x320, RZ ;  /* 0x0000032045057810 */ /* 0x000fe20007ffe0ff */
        /* <DEDUP_REMOVED lines=33> */
[----:B-1----:R-:W-:Y:S02]  /*4980*/  ISETP.NE.U32.AND P5, PT, R6, 0x1, PT ;  /* 0x000000010600780c */ /* 0x002fe40003fa5070 */
[----:B------:R-:W-:Y:S02]  /*4990*/  IADD3 R12, PT, PT, -R0, RZ, RZ ;  /* 0x000000ff000c7210 */ /* 0x000fe40007ffe1ff */
[----:B------:R-:W-:-:S03]  /*49a0*/  ISETP.NE.AND.EX P5, PT, R7, RZ, PT, P5 ;  /* 0x000000ff0700720c */ /* 0x000fc60003fa5350 */
[----:B------:R-:W-:-:S05]  /*49b0*/  IMAD R6, R14, R12, R17 ;  /* 0x0000000c0e067224 */ /* 0x000fca00078e0211 */
[----:B------:R-:W-:Y:S02]  /*49c0*/  SEL R6, R6, RZ, P5 ;  /* 0x000000ff06067207 */ /* 0x000fe40002800000 */
[----:B0-----:R-:W-:Y:S02]  /*49d0*/  ISETP.NE.U32.AND P5, PT, R10, 0x1, PT ;  /* 0x000000010a00780c */ /* 0x001fe40003fa5070 */
        /* <DEDUP_REMOVED lines=15> */
.L_x_20121:
[----:B------:R-:W-:Y:S05]  /*4ad0*/  BSYNC.RECONVERGENT B1 ;  /* 0x0000000000017941 */ /* 0x000fea0003800200 */
.L_x_20120:
        /* <DEDUP_REMOVED lines=34> */
[----:B0-----:R-:W-:Y:S02]  /*4d00*/  ISETP.NE.U32.AND P4, PT, R10, 0x1, PT ;  /* 0x000000010a00780c */ /* 0x001fe40003f85070 */
[----:B------:R-:W-:Y:S02]  /*4d10*/  SHF.R.S64 R10, RZ, 0x1e, R23 ;  /* 0x0000001eff0a7819 */ /* 0x000fe40000001017 */
[----:B------:R-:W-:Y:S02]  /*4d20*/  ISETP.NE.AND.EX P4, PT, R11, RZ, PT, P4 ;  /* 0x000000ff0b00720c */ /* 0x000fe40003f85340 */
[----:B-1----:R-:W-:Y:S01]  /*4d30*/  ISETP.NE.U32.AND P5, PT, R6, 0x1, PT ;  /* 0x000000010600780c */ /* 0x002fe20003fa5070 */
        /* <DEDUP_REMOVED lines=17> */
.L_x_20123:
[----:B------:R-:W-:Y:S05]  /*4e50*/  BSYNC.RECONVERGENT B1 ;  /* 0x0000000000017941 */ /* 0x000fea0003800200 */
.L_x_20122:
        /* <DEDUP_REMOVED lines=55> */
.L_x_20125:
[----:B------:R-:W-:Y:S05]  /*51d0*/  BSYNC.RECONVERGENT B1 ;  /* 0x0000000000017941 */ /* 0x000fea0003800200 */
.L_x_20124:
        /* <DEDUP_REMOVED lines=31> */
[----:B------:R-:W-:-:S04]  /*53d0*/  @P0 VIADD R0, R0, 0x1 ;  /* 0x0000000100000836 */ /* 0x000fc80000000000 */
[----:B------:R-:W-:Y:S01]  /*53e0*/  @!P4 IMAD.MOV R0, RZ, RZ, -R0 ;  /* 0x000000ffff00c224 */ /* 0x000fe200078e0a00 */
[----:B------:R-:W-:Y:S02]  /*53f0*/  @!P1 LOP3.LUT R0, RZ, R12, RZ, 0x33, !PT ;  /* 0x0000000cff009212 */ /* 0x000fe400078e33ff */
[----:B0-----:R-:W-:Y:S02]  /*5400*/  ISETP.NE.U32.AND P1, PT, R10, 0x1, PT ;  /* 0x000000010a00780c */ /* 0x001fe40003f25070 */
[----:B------:R-:W-:Y:S02]  /*5410*/  SHF.R.S64 R10, RZ, 0x1e, R41 ;  /* 0x0000001eff0a7819 */ /* 0x000fe40000001029 */
[----:B------:R-:W-:Y:S02]  /*5420*/  ISETP.NE.AND.EX P1, PT, R11, RZ, PT, P1 ;  /* 0x000000ff0b00720c */ /* 0x000fe40003f25310 */
[----:B-1----:R-:W-:Y:S02]  /*5430*/  ISETP.NE.U32.AND P0, PT, R6, 0x1, PT ;  /* 0x000000010600780c */ /* 0x002fe40003f05070 */
[----:B------:R-:W-:-:S02]  /*5440*/  IADD3 R6, PT, PT, -R0, RZ, RZ ;  /* 0x000000ff00067210 */ /* 0x000fc40007ffe1ff */
        /* <DEDUP_REMOVED lines=16> */
.L_x_20127:
[----:B------:R-:W-:Y:S05]  /*5550*/  BSYNC.RECONVERGENT B1 ;  /* 0x0000000000017941 */ /* 0x000fea0003800200 */
.L_x_20126:
        /* <DEDUP_REMOVED lines=55> */
.L_x_20129:
[----:B------:R-:W-:Y:S05]  /*58d0*/  BSYNC.RECONVERGENT B1 ;  /* 0x0000000000017941 */ /* 0x000fea0003800200 */
.L_x_20128:
        /* <DEDUP_REMOVED lines=55> */
.L_x_20131:
[----:B------:R-:W-:Y:S05]  /*5c50*/  BSYNC.RECONVERGENT B1 ;  /* 0x0000000000017941 */ /* 0x000fea0003800200 */
.L_x_20130:
[-C--:B------:R-:W-:Y:S01]  /*5c60*/  ISETP.GE.U32.AND P5, PT, R45, R2.reuse, PT ;  /* 0x000000022d00720c */ /* 0x080fe20003fa6070 */
[----:B------:R-:W-:Y:S01]  /*5c70*/  BSSY.RECONVERGENT B1, `(.L_x_20132) ;  /* 0x0000045000017945 */ /* 0x000fe20003800200 */
[C---:B------:R-:W-:Y:S01]  /*5c80*/  IADD3 R11, PT, PT, R69.reuse, 0x380, RZ ;  /* 0x00000380450b7810 */ /* 0x040fe20007ffe0ff */
[----:B------:R-:W-:Y:S01]  /*5c90*/  VIADD R69, R69, 0x3a0 ;  /* 0x000003a045457836 */ /* 0x000fe20000000000 */
[----:B------:R-:W-:Y:S02]  /*5ca0*/  ISETP.GE.AND.EX P5, PT, RZ, R3, PT, P5 ;  /* 0x00000003ff00720c */ /* 0x000fe40003fa6350 */
        /* <DEDUP_REMOVED lines=65> */
.L_x_20133:
[----:B------:R-:W-:Y:S05]  /*60c0*/  BSYNC.RECONVERGENT B1 ;  /* 0x0000000000017941 */ /* 0x000fea0003800200 */
.L_x_20132:
        /* <DEDUP_REMOVED lines=56> */
.L_x_20135:
[----:B------:R-:W-:Y:S05]  /*6450*/  BSYNC.RECONVERGENT B1 ;  /* 0x0000000000017941 */ /* 0x000fea0003800200 */
.L_x_20134:
        /* <DEDUP_REMOVED lines=56> */
.L_x_20137:
[----:B------:R-:W-:Y:S05]  /*67e0*/  BSYNC.RECONVERGENT B1 ;  /* 0x0000000000017941 */ /* 0x000fea0003800200 */
.L_x_20136:
        /* <DEDUP_REMOVED lines=56> */
.L_x_20139:
[----:B------:R-:W-:Y:S05]  /*6b70*/  BSYNC.RECONVERGENT B1 ;  /* 0x0000000000017941 */ /* 0x000fea0003800200 */
.L_x_20138:
        /* <DEDUP_REMOVED lines=9> */
[----:B------:R-:W-:Y:S02]  /*6c10*/  R2UR UR5, R37 ;  /* 0x00000000250572ca */ /* 0x000fe400000e0000 */
[----:B0-----:R-:W-:-:S02]  /*6c20*/  IABS R7, R12 ;  /* 0x0000000c00077213 */ /* 0x001fc40000000000 */
[----:B------:R-:W-:Y:S02]  /*6c30*/  LOP3.LUT R14, R11, R12, RZ, 0x3c, !PT ;  /* 0x0000000c0b0e7212 */ /* 0x000fe400078e3cff */
[----:B------:R-:W0:Y:S02]  /*6c40*/  I2F.RP R0, R7 ;  /* 0x0000000700007306 */ /* 0x000e240000209400 */
[----:B------:R-:W-:-:S06]  /*6c50*/  ISETP.GE.AND P2, PT, R14, RZ, PT ;  /* 0x000000ff0e00720c */ /* 0x000fcc0003f46270 */
[----:B0-----:R-:W0:Y:S02]  /*6c60*/  MUFU.RCP R0, R0 ;  /* 0x0000000000007308 */ /* 0x001e240000001000 */
[----:B0-----:R-:W-:-:S06]  /*6c70*/  IADD3 R6, PT, PT, R0, 0xffffffe, RZ ;  /* 0x0ffffffe00067810 */ /* 0x001fcc0007ffe0ff */
[----:B------:R-:W0:Y:S02]  /*6c80*/  F2I.FTZ.U32.TRUNC.NTZ R3, R6 ;  /* 0x0000000600037305 */ /* 0x000e24000021f000 */
[----:B0-----:R-:W-:-:S04]  /*6c90*/  IMAD.MOV R2, RZ, RZ, -R3 ;  /* 0x000000ffff027224 */ /* 0x001fc800078e0a03 */
        /* <DEDUP_REMOVED lines=18> */
[----:B------:R-:W-:Y:S02]  /*6dc0*/  IADD3 R2, PT, PT, -R0, RZ, RZ ;  /* 0x000000ff00027210 */ /* 0x000fe40007ffe1ff */
[----:B------:R-:W-:-:S03]  /*6dd0*/  ISETP.NE.AND.EX P1, PT, R3, RZ, PT, P1 ;  /* 0x000000ff0300720c */ /* 0x000fc60003f25310 */
[--C-:B------:R-:W-:Y:S01]  /*6de0*/  IMAD R2, R12, R2, R11.reuse ;  /* 0x000000020c027224 */ /* 0x100fe200078e020b */
[----:B-1----:R-:W-:Y:S02]  /*6df0*/  ISETP.NE.U32.AND P0, PT, R6, 0x1, PT ;  /* 0x000000010600780c */ /* 0x002fe40003f05070 */
[----:B------:R-:W-:Y:S02]  /*6e00*/  SEL R0, R0, RZ, P1 ;  /* 0x000000ff00007207 */ /* 0x000fe40000800000 */
[----:B------:R-:W-:Y:S02]  /*6e10*/  ISETP.NE.AND.EX P0, PT, R7, RZ, PT, P0 ;  /* 0x000000ff0700720c */ /* 0x000fe40003f05300 */
[----:B------:R-:W-:Y:S01]  /*6e20*/  SHF.R.S64 R6, RZ, 0x1e, R11 ;  /* 0x0000001eff067819 */ /* 0x000fe2000000100b */
        /* <DEDUP_REMOVED lines=13> */
.L_x_20141:
[----:B------:R-:W-:Y:S05]  /*6f00*/  BSYNC.RECONVERGENT B1 ;  /* 0x0000000000017941 */ /* 0x000fea0003800200 */
.L_x_20140:
        /* <DEDUP_REMOVED lines=55> */
.L_x_20143:
[----:B------:R-:W-:Y:S05]  /*7280*/  BSYNC.RECONVERGENT B1 ;  /* 0x0000000000017941 */ /* 0x000fea0003800200 */
.L_x_20142:
        /* <DEDUP_REMOVED lines=24> */
[----:B------:R-:W-:Y:S01]  /*7410*/  FADD R25, -R14, R16 ;  /* 0x000000100e197221 */ /* 0x000fe20000000100 */
[-C--:B------:R-:W-:Y:S01]  /*7420*/  FFMA.RM R16, R2, R11.reuse, 12582913 ;  /* 0x4b40000102107423 */ /* 0x080fe2000000400b */
[-C--:B------:R-:W-:Y:S01]  /*7430*/  FFMA.SAT R2, R93, R12.reuse, 0.5 ;  /* 0x3f0000005d027423 */ /* 0x080fe2000000200c */
[----:B------:R-:W-:Y:S01]  /*7440*/  FADD R17, R0, -12583039 ;  /* 0xcb40007f00117421 */ /* 0x000fe20000000000 */
[C---:B------:R-:W-:Y:S01]  /*7450*/  FADD R89, -R14.reuse, R4 ;  /* 0x000000040e597221 */ /* 0x040fe20000000100 */
[----:B------:R-:W-:Y:S01]  /*7460*/  FADD R15, -R14, R10 ;  /* 0x0000000a0e0f7221 */ /* 0x000fe20000000100 */
[-C--:B------:R-:W-:Y:S01]  /*7470*/  FFMA.RM R2, R2, R11.reuse, 12582913 ;  /* 0x4b40000102027423 */ /* 0x080fe2000000400b */
[----:B------:R-:W-:Y:S01]  /*7480*/  FFMA R17, R6, 1.4426950216293334961, -R17 ;  /* 0x3fb8aa3b06117823 */ /* 0x000fe20000000811 */
[-C--:B------:R-:W-:Y:S01]  /*7490*/  FFMA.SAT R10, R89, R12.reuse, 0.5 ;  /* 0x3f000000590a7423 */ /* 0x080fe2000000200c */
[C---:B------:R-:W-:Y:S01]  /*74a0*/  FADD R91, -R14.reuse, R34 ;  /* 0x000000220e5b7221 */ /* 0x040fe20000000100 */
[----:B------:R-:W-:Y:S01]  /*74b0*/  FADD R87, -R14, R8 ;  /* 0x000000080e577221 */ /* 0x000fe20000000100 */
[----:B------:R-:W-:Y:S01]  /*74c0*/  FFMA R17, R6, 1.925963033500011079e-08, R17 ;  /* 0x32a5706006117823 */ /* 0x000fe20000000011 */
[----:B------:R-:W-:Y:S01]  /*74d0*/  FADD R6, R2, -12583039 ;  /* 0xcb40007f02067421 */ /* 0x000fe20000000000 */
[-C--:B------:R-:W-:Y:S01]  /*74e0*/  FFMA.RM R10, R10, R11.reuse, 12582913 ;  /* 0x4b4000010a0a7423 */ /* 0x080fe2000000400b */
[C---:B------:R-:W-:Y:S01]  /*74f0*/  FADD R3, -R14.reuse, R31 ;  /* 0x0000001f0e037221 */ /* 0x040fe20000000100 */
[----:B------:R-:W-:Y:S01]  /*7500*/  FADD R79, -R14, R29 ;  /* 0x0000001d0e4f7221 */ /* 0x000fe20000000100 */
[C---:B------:R-:W-:Y:S01]  /*7510*/  FFMA R6, R93.reuse, 1.4426950216293334961, -R6 ;  /* 0x3fb8aa3b5d067823 */ /* 0x040fe20000000806 */
[----:B------:R-:W-:Y:S01]  /*7520*/  FADD R8, R10, -12583039 ;  /* 0xcb40007f0a087421 */ /* 0x000fe20000000000 */
[C---:B------:R-:W-:Y:S01]  /*7530*/  FADD R77, -R14.reuse, R27 ;  /* 0x0000001b0e4d7221 */ /* 0x040fe20000000100 */
[C---:B------:R-:W-:Y:S01]  /*7540*/  FADD R39, -R14.reuse, R23 ;  /* 0x000000170e277221 */ /* 0x040fe20000000100 */
[----:B------:R-:W-:Y:S01]  /*7550*/  FFMA R93, R93, 1.925963033500011079e-08, R6 ;  /* 0x32a570605d5d7823 */ /* 0x000fe20000000006 */
[-C--:B------:R-:W-:Y:S01]  /*7560*/  FFMA.SAT R6, R91, R12.reuse, 0.5 ;  /* 0x3f0000005b067423 */ /* 0x080fe2000000200c */
[C---:B------:R-:W-:Y:S01]  /*7570*/  FFMA R8, R89.reuse, 1.4426950216293334961, -R8 ;  /* 0x3fb8aa3b59087823 */ /* 0x040fe20000000808 */
        /* <DEDUP_REMOVED lines=18> */
[-C--:B------:R-:W-:Y:S01]  /*76a0*/  FFMA.SAT R8, R87, R12.reuse, 0.5 ;  /* 0x3f00000057087423 */ /* 0x080fe2000000200c */
[----:B------:R-:W-:Y:S01]  /*76b0*/  FADD R5, R16, -12583039 ;  /* 0xcb40007f10057421 */ /* 0x000fe20000000000 */
[C---:B------:R-:W-:Y:S01]  /*76c0*/  FFMA R14, R91.reuse, 1.4426950216293334961, -R14 ;  /* 0x3fb8aa3b5b0e7823 */ /* 0x040fe2000000080e */
[----:B------:R-:W-:Y:S01]  /*76d0*/  FFMA.SAT R4, R38, R12, 0.5 ;  /* 0x3f00000026047423 */ /* 0x000fe2000000200c */
[-C--:B------:R-:W-:Y:S01]  /*76e0*/  FFMA.RM R8, R8, R11.reuse, 12582913 ;  /* 0x4b40000108087423 */ /* 0x080fe2000000400b */
[----:B------:R-:W2:Y:S01]  /*76f0*/  MUFU.EX2 R17, R17 ;  /* 0x0000001100117308 */ /* 0x000ea20000000800 */
[----:B------:R-:W-:Y:S01]  /*7700*/  FFMA R91, R91, 1.925963033500011079e-08, R14 ;  /* 0x32a570605b5b7823 */ /* 0x000fe2000000000e */
[----:B------:R-:W-:Y:S01]  /*7710*/  FFMA R5, R48, 1.4426950216293334961, -R5 ;  /* 0x3fb8aa3b30057823 */ /* 0x000fe20000000805 */
[----:B------:R-:W-:Y:S01]  /*7720*/  FADD R14, R8, -12583039 ;  /* 0xcb40007f080e7421 */ /* 0x000fe20000000000 */
[----:B------:R-:W-:Y:S01]  /*7730*/  FFMA.RM R4, R4, R11, 12582913 ;  /* 0x4b40000104047423 */ /* 0x000fe2000000400b */
[----:B------:R-:W-:-:S02]  /*7740*/  IMAD.SHL.U32 R0, R0, 0x800000, RZ ;  /* 0x0080000000007824 */ /* 0x000fc400078e00ff */
[----:B------:R-:W-:Y:S01]  /*7750*/  FFMA R48, R48, 1.925963033500011079e-08, R5 ;  /* 0x32a5706030307823 */ /* 0x000fe20000000005 */
[C---:B------:R-:W-:Y:S01]  /*7760*/  FFMA R14, R87.reuse, 1.4426950216293334961, -R14 ;  /* 0x3fb8aa3b570e7823 */ /* 0x040fe2000000080e */
[C---:B------:R-:W-:Y:S01]  /*7770*/  FADD R5, R4.reuse, -12583039 ;  /* 0xcb40007f04057421 */ /* 0x040fe20000000000 */
[----:B------:R-:W-:Y:S01]  /*7780*/  SHF.L.U32 R4, R4, 0x17, RZ ;  /* 0x0000001704047819 */ /* 0x000fe200000006ff */
[----:B------:R-:W3:Y:S01]  /*7790*/  MUFU.EX2 R19, R48 ;  /* 0x0000003000137308 */ /* 0x000ee20000000800 */
[----:B------:R-:W-:Y:S01]  /*77a0*/  FFMA R87, R87, 1.925963033500011079e-08, R14 ;  /* 0x32a5706057577823 */ /* 0x000fe2000000000e */
[-C--:B------:R-:W-:Y:S01]  /*77b0*/  FFMA.SAT R14, R85, R12.reuse, 0.5 ;  /* 0x3f000000550e7423 */ /* 0x080fe2000000200c */
[----:B------:R-:W-:Y:S01]  /*77c0*/  FFMA R5, R38, 1.4426950216293334961, -R5 ;  /* 0x3fb8aa3b26057823 */ /* 0x000fe20000000805 */
[-C--:B------:R-:W-:Y:S01]  /*77d0*/  FFMA.SAT R20, R79, R12.reuse, 0.5 ;  /* 0x3f0000004f147423 */ /* 0x080fe2000000200c */
[-C--:B------:R-:W-:Y:S01]  /*77e0*/  FFMA.SAT R32, R35, R12.reuse, 0.5 ;  /* 0x3f00000023207423 */ /* 0x080fe2000000200c */
[----:B------:R-:W-:Y:S01]  /*77f0*/  FFMA.RM R14, R14, R11, 12582913 ;  /* 0x4b4000010e0e7423 */ /* 0x000fe2000000400b */
[----:B------:R-:W-:Y:S01]  /*7800*/  FFMA R38, R38, 1.925963033500011079e-08, R5 ;  /* 0x32a5706026267823 */ /* 0x000fe20000000005 */
[----:B--2---:R-:W-:Y:S01]  /*7810*/  FMUL R5, R0, R17 ;  /* 0x0000001100057220 */ /* 0x004fe20000400000 */
[----:B------:R-:W-:Y:S01]  /*7820*/  SHF.L.U32 R0, R16, 0x17, RZ ;  /* 0x0000001710007819 */ /* 0x000fe200000006ff */
[----:B------:R-:W-:Y:S01]  /*7830*/  FADD R18, R14, -12583039 ;  /* 0xcb40007f0e127421 */ /* 0x000fe20000000000 */
[-C--:B------:R-:W-:Y:S01]  /*7840*/  FFMA.SAT R16, R83, R12.reuse, 0.5 ;  /* 0x3f00000053107423 */ /* 0x080fe2000000200c */
[-C--:B------:R-:W-:Y:S01]  /*7850*/  FFMA.RM R32, R32, R11.reuse, 12582913 ;  /* 0x4b40000120207423 */ /* 0x080fe2000000400b */
[-C--:B------:R-:W-:Y:S01]  /*7860*/  FFMA.SAT R46, R39, R12.reuse, 0.5 ;  /* 0x3f000000272e7423 */ /* 0x080fe2000000200c */
[C---:B------:R-:W-:Y:S01]  /*7870*/  FFMA R18, R85.reuse, 1.4426950216293334961, -R18 ;  /* 0x3fb8aa3b55127823 */ /* 0x040fe20000000812 */
[----:B------:R-:W-:Y:S01]  /*7880*/  FFMA.RM R16, R16, R11, 12582913 ;  /* 0x4b40000110107423 */ /* 0x000fe2000000400b */
[----:B------:R-:W2:Y:S01]  /*7890*/  MUFU.EX2 R93, R93 ;  /* 0x0000005d005d7308 */ /* 0x000ea20000000800 */
[----:B---3--:R-:W-:Y:S01]  /*78a0*/  FMUL R0, R0, R19 ;  /* 0x0000001300007220 */ /* 0x008fe20000400000 */
[----:B------:R-:W-:Y:S01]  /*78b0*/  FFMA R85, R85, 1.925963033500011079e-08, R18 ;  /* 0x32a5706055557823 */ /* 0x000fe20000000012 */
[----:B------:R-:W-:Y:S01]  /*78c0*/  FADD R18, R16, -12583039 ;  /* 0xcb40007f10127421 */ /* 0x000fe20000000000 */
[-C--:B------:R-:W-:Y:S01]  /*78d0*/  FFMA.SAT R52, R41, R12.reuse, 0.5 ;  /* 0x3f00000029347423 */ /* 0x080fe2000000200c */
[----:B------:R-:W-:Y:S01]  /*78e0*/  IMAD.SHL.U32 R2, R2, 0x800000, RZ ;  /* 0x0080000002027824 */ /* 0x000fe200078e00ff */
[----:B------:R-:W-:Y:S01]  /*78f0*/  SHF.L.U32 R6, R6, 0x17, RZ ;  /* 0x0000001706067819 */ /* 0x000fe200000006ff */
[C---:B------:R-:W-:Y:S01]  /*7900*/  FFMA R18, R83.reuse, 1.4426950216293334961, -R18 ;  /* 0x3fb8aa3b53127823 */ /* 0x040fe20000000812 */
[----:B------:R-:W3:Y:S03]  /*7910*/  MUFU.EX2 R19, R38 ;  /* 0x0000002600137308 */ /* 0x000ee60000000800 */
[----:B------:R-:W-:Y:S01]  /*7920*/  FFMA R83, R83, 1.925963033500011079e-08, R18 ;  /* 0x32a5706053537823 */ /* 0x000fe20000000012 */
[----:B------:R-:W-:-:S04]  /*7930*/  FFMA.SAT R18, R3, R12, 0.5 ;  /* 0x3f00000003127423 */ /* 0x000fc8000000200c */
[----:B------:R-:W-:Y:S01]  /*7940*/  FFMA.RM R17, R18, R11, 12582913 ;  /* 0x4b40000112117423 */ /* 0x000fe2000000400b */
[----:B------:R-:W4:Y:S01]  /*7950*/  MUFU.EX2 R85, R85 ;  /* 0x0000005500557308 */ /* 0x000f220000000800 */
[----:B--2---:R-:W-:Y:S02]  /*7960*/  FMUL R2, R2, R93 ;  /* 0x0000005d02027220 */ /* 0x004fe40000400000 */
[----:B------:R-:W-:-:S04]  /*7970*/  FADD R18, R17, -12583039 ;  /* 0xcb40007f11127421 */ /* 0x000fc80000000000 */
[C---:B------:R-:W-:Y:S01]  /*7980*/  FFMA R18, R3.reuse, 1.4426950216293334961, -R18 ;  /* 0x3fb8aa3b03127823 */ /* 0x040fe20000000812 */
[----:B------:R-:W2:Y:S03]  /*7990*/  MUFU.EX2 R89, R89 ;  /* 0x0000005900597308 */ /* 0x000ea60000000800 */
[----:B------:R-:W-:Y:S01]  /*79a0*/  FFMA R22, R3, 1.925963033500011079e-08, R18 ;  /* 0x32a5706003167823 */ /* 0x000fe20000000012 */
[----:B---3--:R-:W-:Y:S01]  /*79b0*/  FMUL R3, R4, R19 ;  /* 0x0000001304037220 */ /* 0x008fe20000400000 */
[-C--:B------:R-:W-:Y:S01]  /*79c0*/  FFMA.RM R19, R20, R11.reuse, 12582913 ;  /* 0x4b40000114137423 */ /* 0x080fe2000000400b */
[-C--:B------:R-:W-:Y:S01]  /*79d0*/  FFMA.SAT R20, R7, R12.reuse, 0.5 ;  /* 0x3f00000007147423 */ /* 0x080fe2000000200c */
[----:B------:R-:W-:Y:S01]  /*79e0*/  FFMA.SAT R18, R81, R12, 0.5 ;  /* 0x3f00000051127423 */ /* 0x000fe2000000200c */
[----:B------:R-:W3:Y:S02]  /*79f0*/  MUFU.EX2 R91, R91 ;  /* 0x0000005b005b7308 */ /* 0x000ee40000000800 */
[-C--:B------:R-:W-:Y:S01]  /*7a00*/  FFMA.RM R20, R20, R11.reuse, 12582913 ;  /* 0x4b40000114147423 */ /* 0x080fe2000000400b */
[----:B------:R-:W-:-:S03]  /*7a10*/  FFMA.RM R18, R18, R11, 12582913 ;  /* 0x4b40000112127423 */ /* 0x000fc6000000400b */
[----:B------:R-:W-:Y:S01]  /*7a20*/  FADD R24, R20, -12583039 ;  /* 0xcb40007f14187421 */ /* 0x000fe20000000000 */
[----:B------:R-:W-:-:S03]  /*7a30*/  FADD R4, R18, -12583039 ;  /* 0xcb40007f12047421 */ /* 0x000fc60000000000 */
[----:B------:R-:W-:Y:S01]  /*7a40*/  FFMA R24, R7, 1.4426950216293334961, -R24 ;  /* 0x3fb8aa3b07187823 */ /* 0x000fe20000000818 */
[----:B------:R-:W-:-:S03]  /*7a50*/  FFMA R4, R81, 1.4426950216293334961, -R4 ;  /* 0x3fb8aa3b51047823 */ /* 0x000fc60000000804 */
[----:B------:R-:W-:Y:S01]  /*7a60*/  FFMA R26, R7, 1.925963033500011079e-08, R24 ;  /* 0x32a57060071a7823 */ /* 0x000fe20000000018 */
[----:B------:R-:W-:Y:S01]  /*7a70*/  IMAD.SHL.U32 R7, R8, 0x800000, RZ ;  /* 0x0080000008077824 */ /* 0x000fe200078e00ff */
[----:B------:R-:W-:Y:S01]  /*7a80*/  SHF.L.U32 R8, R14, 0x17, RZ ;  /* 0x000000170e087819 */ /* 0x000fe200000006ff */
[-C--:B------:R-:W-:Y:S01]  /*7a90*/  FFMA.SAT R14, R9, R12.reuse, 0.5 ;  /* 0x3f000000090e7423 */ /* 0x080fe2000000200c */
[----:B------:R-:W-:Y:S01]  /*7aa0*/  FFMA R81, R81, 1.925963033500011079e-08, R4 ;  /* 0x32a5706051517823 */ /* 0x000fe20000000004 */
[----:B------:R-:W-:Y:S02]  /*7ab0*/  IMAD.SHL.U32 R4, R10, 0x800000, RZ ;  /* 0x008000000a047824 */ /* 0x000fe400078e00ff */
[----:B------:R-:W-:Y:S01]  /*7ac0*/  FADD R10, R19, -12583039 ;  /* 0xcb40007f130a7421 */ /* 0x000fe20000000000 */
[----:B------:R-:W-:Y:S01]  /*7ad0*/  FFMA.RM R14, R14, R11, 12582913 ;  /* 0x4b4000010e0e7423 */ /* 0x000fe2000000400b */
[----:B----4-:R-:W-:Y:S01]  /*7ae0*/  FMUL R8, R8, R85 ;  /* 0x0000005508087220 */ /* 0x010fe20000400000 */
[----:B------:R-:W-:Y:S01]  /*7af0*/  FFMA.SAT R24, R77, R12, 0.5 ;  /* 0x3f0000004d187423 */ /* 0x000fe2000000200c */
[C---:B------:R-:W-:Y:S01]  /*7b00*/  FFMA R10, R79.reuse, 1.4426950216293334961, -R10 ;  /* 0x3fb8aa3b4f0a7823 */ /* 0x040fe2000000080a */
[----:B------:R-:W-:Y:S01]  /*7b10*/  FADD R28, R14, -12583039 ;  /* 0xcb40007f0e1c7421 */ /* 0x000fe20000000000 */
[----:B------:R-:W-:Y:S01]  /*7b20*/  MUFU.EX2 R85, R22 ;  /* 0x0000001600557308 */ /* 0x000fe20000000800 */
[----:B------:R-:W-:Y:S01]  /*7b30*/  FFMA.RM R24, R24, R11, 12582913 ;  /* 0x4b40000118187423 */ /* 0x000fe2000000400b */
[----:B------:R-:W-:Y:S01]  /*7b40*/  FFMA R79, R79, 1.925963033500011079e-08, R10 ;  /* 0x32a570604f4f7823 */ /* 0x000fe2000000000a */
[----:B------:R-:W-:Y:S01]  /*7b50*/  FFMA R28, R9, 1.4426950216293334961, -R28 ;  /* 0x3fb8aa3b091c7823 */ /* 0x000fe2000000081c */
[----:B--2---:R-:W-:Y:S01]  /*7b60*/  FMUL R4, R4, R89 ;  /* 0x0000005904047220 */ /* 0x004fe20000400000 */
[----:B---3--:R-:W-:-:S02]  /*7b70*/  FMUL R6, R6, R91 ;  /* 0x0000005b06067220 */ /* 0x008fc40000400000 */
[----:B------:R-:W-:Y:S01]  /*7b80*/  FFMA R30, R9, 1.925963033500011079e-08, R28 ;  /* 0x32a57060091e7823 */ /* 0x000fe2000000001c */
[----:B------:R-:W-:Y:S01]  /*7b90*/  FFMA.SAT R28, R33, R12, 0.5 ;  /* 0x3f000000211c7423 */ /* 0x000fe2000000200c */
[----:B------:R-:W-:Y:S01]  /*7ba0*/  IMAD.SHL.U32 R9, R16, 0x800000, RZ ;  /* 0x0080000010097824 */ /* 0x000fe200078e00ff */
[----:B------:R-:W2:Y:S02]  /*7bb0*/  MUFU.EX2 R10, R87 ;  /* 0x00000057000a7308 */ /* 0x000ea40000000800 */
[----:B------:R-:W-:-:S04]  /*7bc0*/  FFMA.RM R28, R28, R11, 12582913 ;  /* 0x4b4000011c1c7423 */ /* 0x000fc8000000400b */
[C---:B------:R-:W-:Y:S01]  /*7bd0*/  FADD R16, R28.reuse, -12583039 ;  /* 0xcb40007f1c107421 */ /* 0x040fe20000000000 */
[----:B------:R-:W-:Y:S01]  /*7be0*/  SHF.L.U32 R28, R28, 0x17, RZ ;  /* 0x000000171c1c7819 */ /* 0x000fe200000006ff */
[----:B------:R-:W-:Y:S02]  /*7bf0*/  MUFU.EX2 R34, R79 ;  /* 0x0000004f00227308 */ /* 0x000fe40000000800 */
[----:B------:R-:W-:-:S04]  /*7c00*/  FFMA R16, R33, 1.4426950216293334961, -R16 ;  /* 0x3fb8aa3b21107823 */ /* 0x000fc80000000810 */
[----:B------:R-:W-:Y:S01]  /*7c10*/  FFMA R38, R33, 1.925963033500011079e-08, R16 ;  /* 0x32a5706021267823 */ /* 0x000fe20000000010 */
[----:B------:R-:W-:Y:S01]  /*7c20*/  FFMA.SAT R16, R71, R12, 0.5 ;  /* 0x3f00000047107423 */ /* 0x000fe2000000200c */
[----:B------:R-:W3:Y:S01]  /*7c30*/  MUFU.EX2 R81, R81 ;  /* 0x0000005100517308 */ /* 0x000ee20000000800 */
[----:B--2---:R-:W-:Y:S01]  /*7c40*/  FMUL R7, R7, R10 ;  /* 0x0000000a07077220 */ /* 0x004fe20000400000 */
[----:B------:R-:W-:Y:S01]  /*7c50*/  FADD R10, R24, -12583039 ;  /* 0xcb40007f180a7421 */ /* 0x000fe20000000000 */
[----:B------:R-:W-:-:S03]  /*7c60*/  FFMA.RM R22, R16, R11, 12582913 ;  /* 0x4b40000110167423 */ /* 0x000fc6000000400b */
[C---:B------:R-:W-:Y:S01]  /*7c70*/  FFMA R10, R77.reuse, 1.4426950216293334961, -R10 ;  /* 0x3fb8aa3b4d0a7823 */ /* 0x040fe2000000080a */
[C---:B------:R-:W-:Y:S01]  /*7c80*/  FADD R16, R22.reuse, -12583039 ;  /* 0xcb40007f16107421 */ /* 0x040fe20000000000 */
[----:B------:R-:W-:Y:S02]  /*7c90*/  IMAD.SHL.U32 R22, R22, 0x800000, RZ ;  /* 0x0080000016167824 */ /* 0x000fe400078e00ff */
[----:B------:R-:W-:Y:S01]  /*7ca0*/  FFMA R77, R77, 1.925963033500011079e-08, R10 ;  /* 0x32a570604d4d7823 */ /* 0x000fe2000000000a */
[C---:B------:R-:W-:Y:S01]  /*7cb0*/  FFMA R16, R71.reuse, 1.4426950216293334961, -R16 ;  /* 0x3fb8aa3b47107823 */ /* 0x040fe20000000810 */
[----:B------:R-:W2:Y:S03]  /*7cc0*/  MUFU.EX2 R10, R83 ;  /* 0x00000053000a7308 */ /* 0x000ea60000000800 */
[----:B------:R-:W-:Y:S01]  /*7cd0*/  FFMA R71, R71, 1.925963033500011079e-08, R16 ;  /* 0x32a5706047477823 */ /* 0x000fe20000000010 */
[----:B------:R-:W-:-:S02]  /*7ce0*/  IMAD.SHL.U32 R16, R18, 0x800000, RZ ;  /* 0x0080000012107824 */ /* 0x000fc400078e00ff */
[----:B------:R-:W-:Y:S02]  /*7cf0*/  FADD R18, R32, -12583039 ;  /* 0xcb40007f20127421 */ /* 0x000fe40000000000 */
[----:B---3--:R-:W-:Y:S02]  /*7d00*/  FMUL R16, R16, R81 ;  /* 0x0000005110107220 */ /* 0x008fe40000400000 */
[C---:B------:R-:W-:Y:S01]  /*7d10*/  FFMA R18, R35.reuse, 1.4426950216293334961, -R18 ;  /* 0x3fb8aa3b23127823 */ /* 0x040fe20000000812 */
[----:B------:R-:W3:Y:S03]  /*7d20*/  MUFU.EX2 R71, R71 ;  /* 0x0000004700477308 */ /* 0x000ee60000000800 */
[----:B------:R-:W-:Y:S01]  /*7d30*/  FFMA R40, R35, 1.925963033500011079e-08, R18 ;  /* 0x32a5706023287823 */ /* 0x000fe20000000012 */
[----:B------:R-:W-:Y:S01]  /*7d40*/  FFMA.SAT R18, R73, R12, 0.5 ;  /* 0x3f00000049127423 */ /* 0x000fe2000000200c */
[----:B------:R-:W-:Y:S01]  /*7d50*/  FFMA.RM R35, R46, R11, 12582913 ;  /* 0x4b4000012e237423 */ /* 0x000fe2000000400b */
[----:B--2---:R-:W-:-:S02]  /*7d60*/  FMUL R9, R9, R10 ;  /* 0x0000000a09097220 */ /* 0x004fc40000400000 */
[----:B------:R-:W-:Y:S01]  /*7d70*/  FFMA.RM R33, R18, R11, 12582913 ;  /* 0x4b40000112217423 */ /* 0x000fe2000000400b */
[----:B------:R-:W-:Y:S01]  /*7d80*/  SHF.L.U32 R10, R17, 0x17, RZ ;  /* 0x00000017110a7819 */ /* 0x000fe200000006ff */
[----:B------:R-:W-:Y:S01]  /*7d90*/  MUFU.EX2 R40, R40 ;  /* 0x0000002800287308 */ /* 0x000fe20000000800 */
[----:B------:R-:W-:Y:S01]  /*7da0*/  SHF.L.U32 R17, R19, 0x17, RZ ;  /* 0x0000001713117819 */ /* 0x000fe200000006ff */
[----:B------:R-:W-:Y:S02]  /*7db0*/  FADD R18, R33, -12583039 ;  /* 0xcb40007f21127421 */ /* 0x000fe40000000000 */
[----:B------:R-:W-:Y:S02]  /*7dc0*/  FMUL R10, R10, R85 ;  /* 0x000000550a0a7220 */ /* 0x000fe40000400000 */
[----:B------:R-:W-:Y:S01]  /*7dd0*/  FFMA R18, R73, 1.4426950216293334961, -R18 ;  /* 0x3fb8aa3b49127823 */ /* 0x000fe20000000812 */
[----:B------:R-:W-:Y:S01]  /*7de0*/  FMUL R17, R17, R34 ;  /* 0x0000002211117220 */ /* 0x000fe20000400000 */
[----:B------:R2:W4:Y:S01]  /*7df0*/  MUFU.EX2 R19, R26 ;  /* 0x0000001a00137308 */ /* 0x0005220000000800 */
[----:B---3--:R-:W-:Y:S01]  /*7e00*/  FMUL R22, R22, R71 ;  /* 0x0000004716167220 */ /* 0x008fe20000400000 */
[----:B------:R-:W-:Y:S01]  /*7e10*/  FFMA R73, R73, 1.925963033500011079e-08, R18 ;  /* 0x32a5706049497823 */ /* 0x000fe20000000012 */
[----:B------:R-:W-:-:S02]  /*7e20*/  IMAD.SHL.U32 R18, R20, 0x800000, RZ ;  /* 0x0080000014127824 */ /* 0x000fc400078e00ff */
[----:B------:R-:W-:-:S04]  /*7e30*/  FADD R20, R35, -12583039 ;  /* 0xcb40007f23147421 */ /* 0x000fc80000000000 */
[----:B------:R-:W-:Y:S01]  /*7e40*/  FFMA R20, R39, 1.4426950216293334961, -R20 ;  /* 0x3fb8aa3b27147823 */ /* 0x000fe20000000814 */
[----:B--2---:R-:W-:Y:S01]  /*7e50*/  FFMA.SAT R26, R75, R12, 0.5 ;  /* 0x3f0000004b1a7423 */ /* 0x004fe2000000200c */
[----:B------:R-:W2:Y:S02]  /*7e60*/  MUFU.EX2 R34, R77 ;  /* 0x0000004d00227308 */ /* 0x000ea40000000800 */
[----:B------:R-:W-:Y:S01]  /*7e70*/  FFMA R46, R39, 1.925963033500011079e-08, R20 ;  /* 0x32a57060272e7823 */ /* 0x000fe20000000014 */
[----:B------:R-:W-:-:S04]  /*7e80*/  FFMA.RM R26, R26, R11, 12582913 ;  /* 0x4b4000011a1a7423 */ /* 0x000fc8000000400b */
[----:B------:R-:W-:Y:S01]  /*7e90*/  FADD R20, R26, -12583039 ;  /* 0xcb40007f1a147421 */ /* 0x000fe20000000000 */
[----:B----4-:R-:W-:Y:S01]  /*7ea0*/  FMUL R18, R18, R19 ;  /* 0x0000001312127220 */ /* 0x010fe20000400000 */
[----:B------:R-:W-:Y:S01]  /*7eb0*/  SHF.L.U32 R19, R24, 0x17, RZ ;  /* 0x0000001718137819 */ /* 0x000fe200000006ff */
[----:B------:R-:W3:Y:S01]  /*7ec0*/  MUFU.EX2 R77, R38 ;  /* 0x00000026004d7308 */ /* 0x000ee20000000800 */
[----:B------:R-:W-:Y:S01]  /*7ed0*/  FFMA R20, R75, 1.4426950216293334961, -R20 ;  /* 0x3fb8aa3b4b147823 */ /* 0x000fe20000000814 */
[----:B------:R-:W-:Y:S01]  /*7ee0*/  FFMA.SAT R24, R21, R12, 0.5 ;  /* 0x3f00000015187423 */ /* 0x000fe2000000200c */
[----:B------:R-:W-:Y:S02]  /*7ef0*/  IMAD.SHL.U32 R26, R26, 0x800000, RZ ;  /* 0x008000001a1a7824 */ /* 0x000fe400078e00ff */
[----:B------:R-:W-:Y:S01]  /*7f00*/  FFMA R75, R75, 1.925963033500011079e-08, R20 ;  /* 0x32a570604b4b7823 */ /* 0x000fe20000000014 */
[----:B------:R-:W-:Y:S02]  /*7f10*/  IMAD.SHL.U32 R20, R14, 0x800000, RZ ;  /* 0x008000000e147824 */ /* 0x000fe400078e00ff */
[----:B------:R-:W-:Y:S01]  /*7f20*/  FFMA.RM R14, R24, R11, 12582913 ;  /* 0x4b400001180e7423 */ /* 0x000fe2000000400b */
[----:B--2---:R-:W-:Y:S01]  /*7f30*/  FMUL R19, R19, R34 ;  /* 0x0000002213137220 */ /* 0x004fe20000400000 */
[----:B------:R2:W4:Y:S02]  /*7f40*/  MUFU.EX2 R39, R30 ;  /* 0x0000001e00277308 */ /* 0x0005240000000800 */
[----:B------:R-:W-:-:S04]  /*7f50*/  FADD R24, R14, -12583039 ;  /* 0xcb40007f0e187421 */ /* 0x000fc80000000000 */
[----:B------:R-:W-:Y:S02]  /*7f60*/  FFMA R24, R21, 1.4426950216293334961, -R24 ;  /* 0x3fb8aa3b15187823 */ /* 0x000fe40000000818 */
[----:B------:R-:W-:Y:S01]  /*7f70*/  MUFU.EX2 R46, R46 ;  /* 0x0000002e002e7308 */ /* 0x000fe20000000800 */
[-C--:B--2---:R-:W-:Y:S01]  /*7f80*/  FFMA.SAT R30, R13, R12.reuse, 0.5 ;  /* 0x3f0000000d1e7423 */ /* 0x084fe2000000200c */
[----:B------:R-:W-:Y:S01]  /*7f90*/  FFMA R34, R21, 1.925963033500011079e-08, R24 ;  /* 0x32a5706015227823 */ /* 0x000fe20000000018 */
[----:B---3--:R-:W-:Y:S01]  /*7fa0*/  FMUL R21, R28, R77 ;  /* 0x0000004d1c157220 */ /* 0x008fe20000400000 */
[----:B------:R-:W-:Y:S01]  /*7fb0*/  FFMA.SAT R28, R23, R12, 0.5 ;  /* 0x3f000000171c7423 */ /* 0x000fe2000000200c */
[----:B------:R-:W-:-:S03]  /*7fc0*/  FFMA.RM R30, R30, R11, 12582913 ;  /* 0x4b4000011e1e7423 */ /* 0x000fc6000000400b */
[----:B------:R-:W-:Y:S01]  /*7fd0*/  FFMA.RM R28, R28, R11, 12582913 ;  /* 0x4b4000011c1c7423 */ /* 0x000fe2000000400b */
[----:B----4-:R-:W-:Y:S01]  /*7fe0*/  FMUL R20, R20, R39 ;  /* 0x0000002714147220 */ /* 0x010fe20000400000 */
[----:B------:R-:W-:Y:S02]  /*7ff0*/  MUFU.EX2 R34, R34 ;  /* 0x0000002200227308 */ /* 0x000fe40000000800 */
[C---:B------:R-:W-:Y:S01]  /*8000*/  FADD R24, R28.reuse, -12583039 ;  /* 0xcb40007f1c187421 */ /* 0x040fe20000000000 */
[----:B------:R-:W-:-:S03]  /*8010*/  IMAD.SHL.U32 R28, R28, 0x800000, RZ ;  /* 0x008000001c1c7824 */ /* 0x000fc600078e00ff */
[C---:B------:R-:W-:Y:S02]  /*8020*/  FFMA R24, R23.reuse, 1.4426950216293334961, -R24 ;  /* 0x3fb8aa3b17187823 */ /* 0x040fe40000000818 */
[----:B------:R-:W-:Y:S02]  /*8030*/  MUFU.EX2 R73, R73 ;  /* 0x0000004900497308 */ /* 0x000fe40000000800 */
[----:B------:R-:W-:Y:S01]  /*8040*/  FFMA R38, R23, 1.925963033500011079e-08, R24 ;  /* 0x32a5706017267823 */ /* 0x000fe20000000018 */
[----:B------:R-:W-:Y:S01]  /*8050*/  FADD R24, R30, -12583039 ;  /* 0xcb40007f1e187421 */ /* 0x000fe20000000000 */
[----:B------:R-:W-:Y:S01]  /*8060*/  SHF.L.U32 R23, R32, 0x17, RZ ;  /* 0x0000001720177819 */ /* 0x000fe200000006ff */
[----:B------:R-:W-:Y:S01]  /*8070*/  FFMA.SAT R32, R15, R12, 0.5 ;  /* 0x3f0000000f207423 */ /* 0x000fe2000000200c */
[----:B------:R-:W-:Y:S01]  /*8080*/  SHF.L.U32 R30, R30, 0x17, RZ ;  /* 0x000000171e1e7819 */ /* 0x000fe200000006ff */
[----:B------:R-:W-:Y:S01]  /*8090*/  FFMA R24, R13, 1.4426950216293334961, -R24 ;  /* 0x3fb8aa3b0d187823 */ /* 0x000fe20000000818 */
[----:B------:R-:W2:Y:S01]  /*80a0*/  MUFU.EX2 R75, R75 ;  /* 0x0000004b004b7308 */ /* 0x000ea20000000800 */
[----:B------:R-:W-:Y:S01]  /*80b0*/  FFMA.RM R32, R32, R11, 12582913 ;  /* 0x4b40000120207423 */ /* 0x000fe2000000400b */
[----:B------:R-:W-:Y:S01]  /*80c0*/  FMUL R23, R23, R40 ;  /* 0x0000002817177220 */ /* 0x000fe20000400000 */
[----:B------:R-:W-:Y:S01]  /*80d0*/  FFMA R39, R13, 1.925963033500011079e-08, R24 ;  /* 0x32a570600d277823 */ /* 0x000fe20000000018 */
[----:B------:R-:W-:Y:S01]  /*80e0*/  FFMA.SAT R24, R25, R12, 0.5 ;  /* 0x3f00000019187423 */ /* 0x000fe2000000200c */
[----:B------:R-:W-:-:S03]  /*80f0*/  FADD R48, R32, -12583039 ;  /* 0xcb40007f20307421 */ /* 0x000fc60000000000 */
[----:B------:R-:W-:Y:S01]  /*8100*/  FFMA.RM R13, R24, R11, 12582913 ;  /* 0x4b400001180d7423 */ /* 0x000fe2000000400b */
[----:B------:R-:W-:Y:S01]  /*8110*/  FFMA R48, R15, 1.4426950216293334961, -R48 ;  /* 0x3fb8aa3b0f307823 */ /* 0x000fe20000000830 */
[----:B------:R-:W-:Y:S02]  /*8120*/  MUFU.EX2 R39, R39 ;  /* 0x0000002700277308 */ /* 0x000fe40000000800 */
[----:B------:R-:W-:-:S04]  /*8130*/  FADD R24, R13, -12583039 ;  /* 0xcb40007f0d187421 */ /* 0x000fc80000000000 */
[----:B------:R-:W-:Y:S01]  /*8140*/  FFMA R24, R25, 1.4426950216293334961, -R24 ;  /* 0x3fb8aa3b19187823 */ /* 0x000fe20000000818 */
[----:B--2---:R-:W-:-:S03]  /*8150*/  FMUL R26, R26, R75 ;  /* 0x0000004b1a1a7220 */ /* 0x004fc60000400000 */
[----:B------:R-:W-:Y:S01]  /*8160*/  FFMA R40, R25, 1.925963033500011079e-08, R24 ;  /* 0x32a5706019287823 */ /* 0x000fe20000000018 */
[----:B------:R-:W-:Y:S01]  /*8170*/  SHF.L.U32 R25, R35, 0x17, RZ ;  /* 0x0000001723197819 */ /* 0x000fe200000006ff */
[----:B------:R-:W-:Y:S01]  /*8180*/  FFMA R35, R15, 1.925963033500011079e-08, R48 ;  /* 0x32a570600f237823 */ /* 0x000fe20000000030 */
[----:B------:R-:W-:Y:S01]  /*8190*/  FFMA.SAT R48, R29, R12, 0.5 ;  /* 0x3f0000001d307423 */ /* 0x000fe2000000200c */
[----:B------:R-:W-:Y:S01]  /*81a0*/  IMAD.SHL.U32 R24, R33, 0x800000, RZ ;  /* 0x0080000021187824 */ /* 0x000fe200078e00ff */
[----:B------:R-:W-:Y:S01]  /*81b0*/  MUFU.EX2 R71, R40 ;  /* 0x0000002800477308 */ /* 0x000fe20000000800 */
[----:B------:R-:W-:Y:S01]  /*81c0*/  FMUL R25, R25, R46 ;  /* 0x0000002e19197220 */ /* 0x000fe20000400000 */
[----:B------:R-:W-:Y:S01]  /*81d0*/  FFMA.RM R15, R48, R11, 12582913 ;  /* 0x4b400001300f7423 */ /* 0x000fe2000000400b */
[----:B------:R-:W-:-:S03]  /*81e0*/  FMUL R24, R24, R73 ;  /* 0x0000004918187220 */ /* 0x000fc60000400000 */
[C---:B------:R-:W-:Y:S01]  /*81f0*/  FADD R46, R15.reuse, -12583039 ;  /* 0xcb40007f0f2e7421 */ /* 0x040fe20000000000 */
[----:B------:R-:W-:-:S03]  /*8200*/  IMAD.SHL.U32 R15, R15, 0x800000, RZ ;  /* 0x008000000f0f7824 */ /* 0x000fc600078e00ff */
[----:B------:R-:W-:-:S04]  /*8210*/  FFMA R46, R29, 1.4426950216293334961, -R46 ;  /* 0x3fb8aa3b1d2e7823 */ /* 0x000fc8000000082e */
[----:B------:R-:W-:Y:S01]  /*8220*/  FFMA R48, R29, 1.925963033500011079e-08, R46 ;  /* 0x32a570601d307823 */ /* 0x000fe2000000002e */
[----:B------:R-:W-:Y:S01]  /*8230*/  FFMA.SAT R46, R27, R12, 0.5 ;  /* 0x3f0000001b2e7423 */ /* 0x000fe2000000200c */
[----:B------:R-:W-:-:S03]  /*8240*/  SHF.L.U32 R29, R14, 0x17, RZ ;  /* 0x000000170e1d7819 */ /* 0x000fc600000006ff */
[----:B------:R-:W-:Y:S01]  /*8250*/  FFMA.RM R33, R46, R11, 12582913 ;  /* 0x4b4000012e217423 */ /* 0x000fe2000000400b */
[----:B------:R-:W-:Y:S03]  /*8260*/  MUFU.EX2 R48, R48 ;  /* 0x0000003000307308 */ /* 0x000fe60000000800 */
[C---:B------:R-:W-:Y:S01]  /*8270*/  FADD R46, R33.reuse, -12583039 ;  /* 0xcb40007f212e7421 */ /* 0x040fe20000000000 */
[----:B------:R-:W-:-:S03]  /*8280*/  SHF.L.U32 R33, R33, 0x17, RZ ;  /* 0x0000001721217819 */ /* 0x000fc600000006ff */
        /* <DEDUP_REMOVED lines=8> */
[----:B------:R-:W-:Y:S01]  /*8310*/  FADD R46, R12, -12583039 ;  /* 0xcb40007f0c2e7421 */ /* 0x000fe20000000000 */
[C---:B------:R-:W-:Y:S01]  /*8320*/  FADD R52, R11.reuse, -12583039 ;  /* 0xcb40007f0b347421 */ /* 0x040fe20000000000 */
[----:B------:R-:W-:Y:S02]  /*8330*/  SHF.L.U32 R11, R11, 0x17, RZ ;  /* 0x000000170b0b7819 */ /* 0x000fe400000006ff */
[----:B------:R-:W-:Y:S01]  /*8340*/  FFMA R46, R31, 1.4426950216293334961, -R46 ;  /* 0x3fb8aa3b1f2e7823 */ /* 0x000fe2000000082e */
[----:B------:R-:W-:-:S03]  /*8350*/  FFMA R52, R41, 1.4426950216293334961, -R52 ;  /* 0x3fb8aa3b29347823 */ /* 0x000fc60000000834 */
[----:B------:R-:W-:Y:S01]  /*8360*/  FFMA R46, R31, 1.925963033500011079e-08, R46 ;  /* 0x32a570601f2e7823 */ /* 0x000fe2000000002e */
[----:B------:R-:W-:Y:S01]  /*8370*/  FFMA R41, R41, 1.925963033500011079e-08, R52 ;  /* 0x32a5706029297823 */ /* 0x000fe20000000034 */
[----:B------:R-:W-:Y:S01]  /*8380*/  FADD R52, R27, R2 ;  /* 0x000000021b347221 */ /* 0x000fe20000000000 */
[----:B------:R-:W3:Y:S03]  /*8390*/  MUFU.EX2 R31, R38 ;  /* 0x00000026001f7308 */ /* 0x000ee60000000800 */
[----:B------:R-:W-:Y:S01]  /*83a0*/  FADD R27, R52, R3 ;  /* 0x00000003341b7221 */ /* 0x000fe20000000000 */
[----:B--2---:R-:W-:-:S03]  /*83b0*/  FMUL R33, R33, R50 ;  /* 0x0000003221217220 */ /* 0x004fc60000400000 */
[----:B------:R-:W-:Y:S01]  /*83c0*/  FADD R27, R27, R4 ;  /* 0x000000041b1b7221 */ /* 0x000fe20000000000 */
[----:B------:R-:W2:Y:S03]  /*83d0*/  MUFU.EX2 R46, R46 ;  /* 0x0000002e002e7308 */ /* 0x000ea60000000800 */
[----:B------:R-:W-:-:S04]  /*83e0*/  FADD R52, R27, R6 ;  /* 0x000000061b347221 */ /* 0x000fc80000000000 */
        /* <DEDUP_REMOVED lines=12> */
[----:B------:R3:W4:Y:S01]  /*84b0*/  MUFU.EX2 R34, R35 ;  /* 0x0000002300227308 */ /* 0x0007220000000800 */
[----:B------:R-:W-:-:S04]  /*84c0*/  FADD R29, R14, R21 ;  /* 0x000000150e1d7221 */ /* 0x000fc80000000000 */
[----:B------:R-:W-:-:S04]  /*84d0*/  FADD R14, R29, R22 ;  /* 0x000000161d0e7221 */ /* 0x000fc80000000000 */
[----:B------:R-:W-:Y:S01]  /*84e0*/  FADD R29, R14, R23 ;  /* 0x000000170e1d7221 */ /* 0x000fe20000000000 */
[----:B---3--:R-:W-:-:S03]  /*84f0*/  IMAD.SHL.U32 R35, R12, 0x800000, RZ ;  /* 0x008000000c237824 */ /* 0x008fc600078e00ff */
[----:B------:R-:W-:Y:S01]  /*8500*/  FADD R14, R29, R24 ;  /* 0x000000181d0e7221 */ /* 0x000fe20000000000 */
[----:B------:R-:W-:Y:S01]  /*8510*/  FMUL R29, R30, R39 ;  /* 0x000000271e1d7220 */ /* 0x000fe20000400000 */
[----:B------:R-:W-:Y:S02]  /*8520*/  IMAD.SHL.U32 R30, R13, 0x800000, RZ ;  /* 0x008000000d1e7824 */ /* 0x000fe400078e00ff */
[----:B--2---:R-:W-:Y:S01]  /*8530*/  FMUL R35, R35, R46 ;  /* 0x0000002e23237220 */ /* 0x004fe20000400000 */
[----:B------:R-:W-:Y:S01]  /*8540*/  FADD R31, R14, R25 ;  /* 0x000000190e1f7221 */ /* 0x000fe20000000000 */
[----:B------:R-:W-:-:S03]  /*8550*/  FMUL R30, R30, R71 ;  /* 0x000000471e1e7220 */ /* 0x000fc60000400000 */
[----:B------:R-:W-:Y:S01]  /*8560*/  FADD R14, R31, R26 ;  /* 0x0000001a1f0e7221 */ /* 0x000fe20000000000 */
[----:B------:R-:W-:Y:S01]  /*8570*/  SHF.L.U32 R31, R32, 0x17, RZ ;  /* 0x00000017201f7819 */ /* 0x000fe200000006ff */
[----:B------:R-:W-:Y:S02]  /*8580*/  FMUL R32, R15, R48 ;  /* 0x000000300f207220 */ /* 0x000fe40000400000 */
[----:B------:R-:W-:Y:S02]  /*8590*/  FADD R13, R14, R27 ;  /* 0x0000001b0e0d7221 */ /* 0x000fe40000000000 */
[----:B----4-:R-:W-:Y:S01]  /*85a0*/  FMUL R31, R31, R34 ;  /* 0x000000221f1f7220 */ /* 0x010fe20000400000 */
        /* <DEDUP_REMOVED lines=18> */
.L_x_20217:
        /* <DEDUP_REMOVED lines=12> */
[----:B01----:R-:W-:Y:S05]  /*8790*/  CALL.REL.NOINC `($__internal_322_$__cuda_sm3x_div_rn_noftz_f32_slowpath) ;  /* 0x0000003c00687944 */ /* 0x003fea0003c00000 */
[----:B------:R-:W-:-:S07]  /*87a0*/  MOV R11, R5 ;  /* 0x00000005000b7202 */ /* 0x000fce0000000f00 */
.L_x_20146:
[----:B------:R-:W-:Y:S05]  /*87b0*/  BSYNC.RECONVERGENT B3 ;  /* 0x0000000000037941 */ /* 0x000fea0003800200 */
.L_x_20145:
        /* <DEDUP_REMOVED lines=12> */
[----:B01----:R-:W-:Y:S05]  /*8880*/  CALL.REL.NOINC `($__internal_322_$__cuda_sm3x_div_rn_noftz_f32_slowpath) ;  /* 0x0000003c002c7944 */ /* 0x003fea0003c00000 */
[----:B------:R-:W-:-:S07]  /*8890*/  IMAD.MOV.U32 R15, RZ, RZ, R5 ;  /* 0x000000ffff0f7224 */ /* 0x000fce00078e0005 */
.L_x_20148:
[----:B------:R-:W-:Y:S05]  /*88a0*/  BSYNC.RECONVERGENT B3 ;  /* 0x0000000000037941 */ /* 0x000fea0003800200 */
.L_x_20147:
        /* <DEDUP_REMOVED lines=12> */
[----:B01----:R-:W-:Y:S05]  /*8970*/  CALL.REL.NOINC `($__internal_322_$__cuda_sm3x_div_rn_noftz_f32_slowpath) ;  /* 0x0000003800f07944 */ /* 0x003fea0003c00000 */
[----:B------:R-:W-:-:S07]  /*8980*/  MOV R39, R5 ;  /* 0x0000000500277202 */ /* 0x000fce0000000f00 */
.L_x_20150:
[----:B------:R-:W-:Y:S05]  /*8990*/  BSYNC.RECONVERGENT B3 ;  /* 0x0000000000037941 */ /* 0x000fea0003800200 */
.L_x_20149:
        /* <DEDUP_REMOVED lines=14> */
.L_x_20152:
[----:B------:R-:W-:Y:S05]  /*8a80*/  BSYNC.RECONVERGENT B3 ;  /* 0x0000000000037941 */ /* 0x000fea0003800200 */
.L_x_20151:
        /* <DEDUP_REMOVED lines=14> */
.L_x_20154:
[----:B------:R-:W-:Y:S05]  /*8b70*/  BSYNC.RECONVERGENT B3 ;  /* 0x0000000000037941 */ /* 0x000fea0003800200 */
.L_x_20153:
        /* <DEDUP_REMOVED lines=14> */
.L_x_20156:
[----:B------:R-:W-:Y:S05]  /*8c60*/  BSYNC.RECONVERGENT B3 ;  /* 0x0000000000037941 */ /* 0x000fea0003800200 */
.L_x_20155:
        /* <DEDUP_REMOVED lines=14> */
.L_x_20158:
[----:B------:R-:W-:Y:S05]  /*8d50*/  BSYNC.RECONVERGENT B3 ;  /* 0x0000000000037941 */ /* 0x000fea0003800200 */
.L_x_20157:
        /* <DEDUP_REMOVED lines=14> */
.L_x_20160:
[----:B------:R-:W-:Y:S05]  /*8e40*/  BSYNC.RECONVERGENT B3 ;  /* 0x0000000000037941 */ /* 0x000fea0003800200 */
.L_x_20159:
        /* <DEDUP_REMOVED lines=14> */
.L_x_20162:
[----:B------:R-:W-:Y:S05]  /*8f30*/  BSYNC.RECONVERGENT B3 ;  /* 0x0000000000037941 */ /* 0x000fea0003800200 */
.L_x_20161:
        /* <DEDUP_REMOVED lines=14> */
.L_x_20164:
[----:B------:R-:W-:Y:S05]  /*9020*/  BSYNC.RECONVERGENT B3 ;  /* 0x0000000000037941 */ /* 0x000fea0003800200 */
.L_x_20163:
        /* <DEDUP_REMOVED lines=14> */
.L_x_20166:
[----:B------:R-:W-:Y:S05]  /*9110*/  BSYNC.RECONVERGENT B3 ;  /* 0x0000000000037941 */ /* 0x000fea0003800200 */
.L_x_20165:
        /* <DEDUP_REMOVED lines=14> */
.L_x_20168:
[----:B------:R-:W-:Y:S05]  /*9200*/  BSYNC.RECONVERGENT B3 ;  /* 0x0000000000037941 */ /* 0x000fea0003800200 */
.L_x_20167:
        /* <DEDUP_REMOVED lines=14> */
.L_x_20170:
[----:B------:R-:W-:Y:S05]  /*92f0*/  BSYNC.RECONVERGENT B3 ;  /* 0x0000000000037941 */ /* 0x000fea0003800200 */
.L_x_20169:
        /* <DEDUP_REMOVED lines=14> */
.L_x_20172:
[----:B------:R-:W-:Y:S05]  /*93e0*/  BSYNC.RECONVERGENT B3 ;  /* 0x0000000000037941 */ /* 0x000fea0003800200 */
.L_x_20171:
        /* <DEDUP_REMOVED lines=14> */
.L_x_20174:
[----:B------:R-:W-:Y:S05]  /*94d0*/  BSYNC.RECONVERGENT B3 ;  /* 0x0000000000037941 */ /* 0x000fea0003800200 */
.L_x_20173:
        /* <DEDUP_REMOVED lines=14> */
.L_x_20176:
[----:B------:R-:W-:Y:S05]  /*95c0*/  BSYNC.RECONVERGENT B3 ;  /* 0x0000000000037941 */ /* 0x000fea0003800200 */
.L_x_20175:
        /* <DEDUP_REMOVED lines=14> */
.L_x_20178:
[----:B------:R-:W-:Y:S05]  /*96b0*/  BSYNC.RECONVERGENT B3 ;  /* 0x0000000000037941 */ /* 0x000fea0003800200 */
.L_x_20177:
        /* <DEDUP_REMOVED lines=14> */
.L_x_20180:
[----:B------:R-:W-:Y:S05]  /*97a0*/  BSYNC.RECONVERGENT B3 ;  /* 0x0000000000037941 */ /* 0x000fea0003800200 */
.L_x_20179:
        /* <DEDUP_REMOVED lines=14> */
.L_x_20182:
[----:B------:R-:W-:Y:S05]  /*9890*/  BSYNC.RECONVERGENT B3 ;  /* 0x0000000000037941 */ /* 0x000fea0003800200 */
.L_x_20181:
        /* <DEDUP_REMOVED lines=14> */
.L_x_20184:
[----:B------:R-:W-:Y:S05]  /*9980*/  BSYNC.RECONVERGENT B3 ;  /* 0x0000000000037941 */ /* 0x000fea0003800200 */
.L_x_20183:
        /* <DEDUP_REMOVED lines=14> */
.L_x_20186:
[----:B------:R-:W-:Y:S05]  /*9a70*/  BSYNC.RECONVERGENT B3 ;  /* 0x0000000000037941 */ /* 0x000fea0003800200 */
.L_x_20185:
        /* <DEDUP_REMOVED lines=14> */
.L_x_20188:
[----:B------:R-:W-:Y:S05]  /*9b60*/  BSYNC.RECONVERGENT B3 ;  /* 0x0000000000037941 */ /* 0x000fea0003800200 */
.L_x_20187:
        /* <DEDUP_REMOVED lines=14> */
.L_x_20190:
[----:B------:R-:W-:Y:S05]  /*9c50*/  BSYNC.RECONVERGENT B3 ;  /* 0x0000000000037941 */ /* 0x000fea0003800200 */
.L_x_20189:
        /* <DEDUP_REMOVED lines=14> */
.L_x_20192:
[----:B------:R-:W-:Y:S05]  /*9d40*/  BSYNC.RECONVERGENT B3 ;  /* 0x0000000000037941 */ /* 0x000fea0003800200 */
.L_x_20191:
        /* <DEDUP_REMOVED lines=14> */
.L_x_20194:
[----:B------:R-:W-:Y:S05]  /*9e30*/  BSYNC.RECONVERGENT B3 ;  /* 0x0000000000037941 */ /* 0x000fea0003800200 */
.L_x_20193:
        /* <DEDUP_REMOVED lines=14> */
.L_x_20196:
[----:B------:R-:W-:Y:S05]  /*9f20*/  BSYNC.RECONVERGENT B3 ;  /* 0x0000000000037941 */ /* 0x000fea0003800200 */
.L_x_20195:
        /* <DEDUP_REMOVED lines=14> */
.L_x_20198:
[----:B------:R-:W-:Y:S05]  /*a010*/  BSYNC.RECONVERGENT B3 ;  /* 0x0000000000037941 */ /* 0x000fea0003800200 */
.L_x_20197:
        /* <DEDUP_REMOVED lines=14> */
.L_x_20200:
[----:B------:R-:W-:Y:S05]  /*a100*/  BSYNC.RECONVERGENT B3 ;  /* 0x0000000000037941 */ /* 0x000fea0003800200 */
.L_x_20199:
        /* <DEDUP_REMOVED lines=14> */
.L_x_20202:
[----:B------:R-:W-:Y:S05]  /*a1f0*/  BSYNC.RECONVERGENT B3 ;  /* 0x0000000000037941 */ /* 0x000fea0003800200 */
.L_x_20201:
        /* <DEDUP_REMOVED lines=14> */
.L_x_20204:
[----:B------:R-:W-:Y:S05]  /*a2e0*/  BSYNC.RECONVERGENT B3 ;  /* 0x0000000000037941 */ /* 0x000fea0003800200 */
.L_x_20203:
[----:B0-----:R-:W-:Y:S01]  /*a2f0*/  IADD3 R2, PT, PT, R69, 0x60, RZ ;  /* 0x0000006045027810 */ /* 0x001fe20007ffe0ff */
[----:B------:R-:W-:Y:S01]  /*a300*/  IMAD R5, R42, UR46, RZ ;  /* 0x0000002e2a057c24 */ /* 0x000fe2000f8e02ff */
[----:B------:R-:W-:Y:S01]  /*a310*/  ISETP.GE.U32.AND P2, PT, R67, UR42, PT ;  /* 0x0000002a43007c0c */ /* 0x000fe2000bf46070 */
[----:B------:R-:W-:Y:S01]  /*a320*/  IMAD.MOV.U32 R3, RZ, RZ, RZ ;  /* 0x000000ffff037224 */ /* 0x000fe200078e00ff */
[----:B------:R-:W-:Y:S01]  /*a330*/  ISETP.GE.U32.AND P0, PT, R2, UR42, PT ;  /* 0x0000002a02007c0c */ /* 0x000fe2000bf06070 */
[----:B------:R-:W-:Y:S01]  /*a340*/  VIADD R4, R69, 0x80 ;  /* 0x0000008045047836 */ /* 0x000fe20000000000 */
[----:B------:R-:W-:Y:S01]  /*a350*/  MOV R2, R69 ;  /* 0x0000004500027202 */ /* 0x000fe20000000f00 */
[----:B------:R-:W-:Y:S01]  /*a360*/  IMAD R5, R44, UR47, R5 ;  /* 0x0000002f2c057c24 */ /* 0x000fe2000f8e0205 */
[----:B------:R-:W-:Y:S02]  /*a370*/  ISETP.GE.AND.EX P2, PT, RZ, UR43, PT, P2 ;  /* 0x0000002bff007c0c */ /* 0x000fe4000bf46320 */
[----:B-1----:R-:W-:Y:S01]  /*a380*/  @!P3 R2UR UR4, R36 ;  /* 0x000000002404b2ca */ /* 0x002fe200000e0000 */
[----:B------:R-:W-:Y:S01]  /*a390*/  IMAD.WIDE.U32 R2, R44, UR46, R2 ;  /* 0x0000002e2c027c25 */ /* 0x000fe2000f8e0002 */
[----:B------:R-:W-:-:S02]  /*a3a0*/  @!P3 R2UR UR5, R37 ;  /* 0x000000002505b2ca */ /* 0x000fc400000e0000 */
[----:B------:R-:W-:Y:S01]  /*a3b0*/  ISETP.GE.U32.AND P4, PT, R65, UR42, PT ;  /* 0x0000002a41007c0c */ /* 0x000fe2000bf86070 */
[----:B------:R-:W-:Y:S01]  /*a3c0*/  IMAD.IADD R3, R3, 0x1, R5 ;  /* 0x0000000103037824 */ /* 0x000fe200078e0205 */
[----:B------:R-:W-:Y:S02]  /*a3d0*/  ISETP.GE.U32.AND P5, PT, R4, UR42, PT ;  /* 0x0000002a04007c0c */ /* 0x000fe4000bfa6070 */
[----:B------:R-:W-:Y:S02]  /*a3e0*/  LEA R4, P1, R2, UR48, 0x2 ;  /* 0x0000003002047c11 */ /* 0x000fe4000f8210ff */
[----:B------:R-:W-:Y:S02]  /*a3f0*/  ISETP.GE.AND.EX P4, PT, RZ, UR43, PT, P4 ;  /* 0x0000002bff007c0c */ /* 0x000fe4000bf86340 */
[----:B------:R-:W-:Y:S02]  /*a400*/  @!P2 R2UR UR6, R36 ;  /* 0x000000002406a2ca */ /* 0x000fe400000e0000 */
[----:B------:R-:W-:-:S02]  /*a410*/  @!P2 R2UR UR7, R37 ;  /* 0x000000002507a2ca */ /* 0x000fc400000e0000 */
[----:B------:R-:W-:Y:S01]  /*a420*/  LEA.HI.X R5, R2, UR49, R3, 0x2, P1 ;  /* 0x0000003102057c11 */ /* 0x000fe200088f1403 */
[C---:B------:R-:W-:Y:S01]  /*a430*/  VIADD R2, R69.reuse, 0xe0 ;  /* 0x000000e045027836 */ /* 0x040fe20000000000 */
[C---:B------:R-:W-:Y:S02]  /*a440*/  IADD3 R12, PT, PT, R69.reuse, 0xc0, RZ ;  /* 0x000000c0450c7810 */ /* 0x040fe40007ffe0ff */
[----:B------:R-:W-:Y:S01]  /*a450*/  ISETP.GE.AND.EX P0, PT, RZ, UR43, PT, P0 ;  /* 0x0000002bff007c0c */ /* 0x000fe2000bf06300 */
[----:B------:R0:W-:Y:S01]  /*a460*/  @!P3 STG.E desc[UR4][R4.64], R11 ;  /* 0x0000000b0400b986 */ /* 0x0001e2000c101904 */
[----:B------:R-:W-:Y:S02]  /*a470*/  ISETP.GE.AND.EX P3, PT, RZ, UR43, PT, P5 ;  /* 0x0000002bff007c0c */ /* 0x000fe4000bf66350 */
[----:B------:R-:W-:Y:S02]  /*a480*/  ISETP.GE.U32.AND P6, PT, R12, UR42, PT ;  /* 0x0000002a0c007c0c */ /* 0x000fe4000bfc6070 */
[----:B------:R-:W-:Y:S01]  /*a490*/  ISETP.GE.U32.AND P5, PT, R2, UR42, PT ;  /* 0x0000002a02007c0c */ /* 0x000fe2000bfa6070 */
[----:B------:R0:W-:Y:S01]  /*a4a0*/  @!P2 STG.E desc[UR6][R4.64+0x80], R15 ;  /* 0x0000800f0400a986 */ /* 0x0001e2000c101906 */
[----:B------:R-:W-:-:S02]  /*a4b0*/  IADD3 R2, PT, PT, R69, 0x100, RZ ;  /* 0x0000010045027810 */ /* 0x000fc40007ffe0ff */
[----:B------:R-:W-:Y:S02]  /*a4c0*/  @!P4 R2UR UR4, R36 ;  /* 0x000000002404c2ca */ /* 0x000fe400000e0000 */
[----:B------:R-:W-:Y:S02]  /*a4d0*/  @!P4 R2UR UR5, R37 ;  /* 0x000000002505c2ca */ /* 0x000fe400000e0000 */
[----:B------:R-:W-:Y:S02]  /*a4e0*/  ISETP.GE.AND.EX P6, PT, RZ, UR43, PT, P6 ;  /* 0x0000002bff007c0c */ /* 0x000fe4000bfc6360 */
[----:B------:R-:W-:Y:S01]  /*a4f0*/  ISETP.GE.U32.AND P2, PT, R2, UR42, PT ;  /* 0x0000002a02007c0c */ /* 0x000fe2000bf46070 */
[----:B------:R-:W-:Y:S01]  /*a500*/  VIADD R2, R69, 0x120 ;  /* 0x0000012045027836 */ /* 0x000fe20000000000 */
[----:B------:R-:W-:Y:S02]  /*a510*/  @!P3 R2UR UR8, R36 ;  /* 0x000000002408b2ca */ /* 0x000fe400000e0000 */
[----:B------:R-:W-:-:S02]  /*a520*/  ISETP.GE.AND.EX P2, PT, RZ, UR43, PT, P2 ;  /* 0x0000002bff007c0c */ /* 0x000fc4000bf46320 */
[C---:B------:R-:W-:Y:S02]  /*a530*/  @!P3 R2UR UR9, R37.reuse ;  /* 0x000000002509b2ca */ /* 0x040fe400000e0000 */
[C---:B------:R-:W-:Y:S01]  /*a540*/  @!P0 R2UR UR6, R36.reuse ;  /* 0x00000000240682ca */ /* 0x040fe200000e0000 */
[----:B------:R0:W-:Y:S01]  /*a550*/  @!P4 STG.E desc[UR4][R4.64+0x100], R39 ;  /* 0x000100270400c986 */ /* 0x0001e2000c101904 */
[C---:B------:R-:W-:Y:S02]  /*a560*/  @!P0 R2UR UR7, R37.reuse ;  /* 0x00000000250782ca */ /* 0x040fe400000e0000 */
[----:B------:R-:W-:Y:S02]  /*a570*/  ISETP.GE.AND.EX P5, PT, RZ, UR43, PT, P5 ;  /* 0x0000002bff007c0c */ /* 0x000fe4000bfa6350 */
[----:B------:R-:W-:Y:S02]  /*a580*/  @!P6 R2UR UR4, R36 ;  /* 0x000000002404e2ca */ /* 0x000fe400000e0000 */
[----:B------:R-:W-:-:S02]  /*a590*/  @!P6 R2UR UR5, R37 ;  /* 0x000000002505e2ca */ /* 0x000fc400000e0000 */
[C---:B------:R-:W-:Y:S01]  /*a5a0*/  IADD3 R10, PT, PT, R69.reuse, 0xa0, RZ ;  /* 0x000000a0450a7810 */ /* 0x040fe20007ffe0ff */
[----:B------:R0:W-:Y:S01]  /*a5b0*/  @!P3 STG.E desc[UR8][R4.64+0x200], R73 ;  /* 0x000200490400b986 */ /* 0x0001e2000c101908 */
[----:B------:R-:W-:Y:S01]  /*a5c0*/  ISETP.GE.U32.AND P4, PT, R2, UR42, PT ;  /* 0x0000002a02007c0c */ /* 0x000fe2000bf86070 */
[C---:B------:R-:W-:Y:S01]  /*a5d0*/  VIADD R2, R69.reuse, 0x160 ;  /* 0x0000016045027836 */ /* 0x040fe20000000000 */
[----:B------:R-:W-:Y:S01]  /*a5e0*/  ISETP.GE.U32.AND P1, PT, R10, UR42, PT ;  /* 0x0000002a0a007c0c */ /* 0x000fe2000bf26070 */
[----:B------:R0:W-:Y:S01]  /*a5f0*/  @!P0 STG.E desc[UR6][R4.64+0x180], R71 ;  /* 0x0001804704008986 */ /* 0x0001e2000c101906 */
[----:B------:R-:W-:Y:S02]  /*a600*/  IADD3 R3, PT, PT, R69, 0x140, RZ ;  /* 0x0000014045037810 */ /* 0x000fe40007ffe0ff */
[----:B------:R-:W-:Y:S02]  /*a610*/  @!P2 R2UR UR12, R36 ;  /* 0x00000000240ca2ca */ /* 0x000fe400000e0000 */
[----:B------:R-:W-:Y:S01]  /*a620*/  @!P2 R2UR UR13, R37 ;  /* 0x00000000250da2ca */ /* 0x000fe200000e0000 */
[----:B------:R0:W-:Y:S01]  /*a630*/  @!P6 STG.E desc[UR4][R4.64+0x300], R77 ;  /* 0x0003004d0400e986 */ /* 0x0001e2000c101904 */
[----:B------:R-:W-:Y:S01]  /*a640*/  ISETP.GE.U32.AND P3, PT, R2, UR42, PT ;  /* 0x0000002a02007c0c */ /* 0x000fe2000bf66070 */
[----:B------:R-:W-:Y:S01]  /*a650*/  VIADD R2, R69, 0x1a0 ;  /* 0x000001a045027836 */ /* 0x000fe20000000000 */
[----:B------:R-:W-:-:S02]  /*a660*/  ISETP.GE.AND.EX P1, PT, RZ, UR43, PT, P1 ;  /* 0x0000002bff007c0c */ /* 0x000fc4000bf26310 */
[----:B------:R-:W-:Y:S02]  /*a670*/  ISETP.GE.U32.AND P0, PT, R3, UR42, PT ;  /* 0x0000002a03007c0c */ /* 0x000fe4000bf06070 */
[----:B------:R-:W-:Y:S02]  /*a680*/  ISETP.GE.AND.EX P4, PT, RZ, UR43, PT, P4 ;  /* 0x0000002bff007c0c */ /* 0x000fe4000bf86340 */
[----:B------:R-:W-:Y:S02]  /*a690*/  @!P5 R2UR UR6, R36 ;  /* 0x000000002406d2ca */ /* 0x000fe400000e0000 */
[----:B------:R-:W-:Y:S01]  /*a6a0*/  @!P5 R2UR UR7, R37 ;  /* 0x000000002507d2ca */ /* 0x000fe200000e0000 */
[----:B------:R0:W-:Y:S01]  /*a6b0*/  @!P2 STG.E desc[UR12][R4.64+0x400], R79 ;  /* 0x0004004f0400a986 */ /* 0x0001e2000c10190c */
[----:B------:R-:W-:Y:S01]  /*a6c0*/  ISETP.GE.U32.AND P6, PT, R2, UR42, PT ;  /* 0x0000002a02007c0c */ /* 0x000fe2000bfc6070 */
[----:B------:R-:W-:Y:S01]  /*a6d0*/  VIADD R2, R69, 0x320 ;  /* 0x0000032045027836 */ /* 0x000fe20000000000 */
[----:B------:R-:W-:-:S02]  /*a6e0*/  ISETP.GE.AND.EX P0, PT, RZ, UR43, PT, P0 ;  /* 0x0000002bff007c0c */ /* 0x000fc4000bf06300 */
[----:B------:R-:W-:Y:S02]  /*a6f0*/  ISETP.GE.AND.EX P6, PT, RZ, UR43, PT, P6 ;  /* 0x0000002bff007c0c */ /* 0x000fe4000bfc6360 */
[----:B------:R-:W-:Y:S02]  /*a700*/  ISETP.GE.U32.AND P2, PT, R63, UR42, PT ;  /* 0x0000002a3f007c0c */ /* 0x000fe4000bf46070 */
[C---:B------:R-:W-:Y:S02]  /*a710*/  @!P1 R2UR UR10, R36.reuse ;  /* 0x00000000240a92ca */ /* 0x040fe400000e0000 */
[C---:B------:R-:W-:Y:S01]  /*a720*/  @!P1 R2UR UR11, R37.reuse ;  /* 0x00000000250b92ca */ /* 0x040fe200000e0000 */
[----:B------:R0:W-:Y:S01]  /*a730*/  @!P5 STG.E desc[UR6][R4.64+0x380], R7 ;  /* 0x000380070400d986 */ /* 0x0001e2000c101906 */
        /* <DEDUP_REMOVED lines=8> */
[----:B------:R-:W-:Y:S01]  /*a7c0*/  IADD3 R3, PT, PT, R69, 0x180, RZ ;  /* 0x0000018045037810 */ /* 0x000fe20007ffe0ff */
[----:B------:R0:W-:Y:S01]  /*a7d0*/  @!P4 STG.E desc[UR4][R4.64+0x480], R9 ;  /* 0x000480090400c986 */ /* 0x0001e2000c101904 */
[----:B------:R-:W-:-:S02]  /*a7e0*/  ISETP.GE.U32.AND P4, PT, R61, UR42, PT ;  /* 0x0000002a3d007c0c */ /* 0x000fc4000bf86070 */
[----:B------:R-:W-:Y:S02]  /*a7f0*/  ISETP.GE.U32.AND P1, PT, R3, UR42, PT ;  /* 0x0000002a03007c0c */ /* 0x000fe4000bf26070 */
[----:B------:R-:W-:Y:S01]  /*a800*/  IADD3 R3, PT, PT, R69, 0x1c0, RZ ;  /* 0x000001c045037810 */ /* 0x000fe20007ffe0ff */
[----:B------:R0:W-:Y:S01]  /*a810*/  @!P0 STG.E desc[UR6][R4.64+0x500], R81 ;  /* 0x0005005104008986 */ /* 0x0001e2000c101906 */
[----:B------:R-:W-:Y:S02]  /*a820*/  @!P2 R2UR UR16, R36 ;  /* 0x000000002410a2ca */ /* 0x000fe400000e0000 */
[----:B------:R-:W-:Y:S01]  /*a830*/  @!P2 R2UR UR17, R37 ;  /* 0x000000002511a2ca */ /* 0x000fe200000e0000 */
[----:B------:R0:W-:Y:S01]  /*a840*/  @!P6 STG.E desc[UR12][R4.64+0x680], R85 ;  /* 0x000680550400e986 */ /* 0x0001e2000c10190c */
[----:B------:R-:W-:Y:S02]  /*a850*/  ISETP.GE.AND.EX P1, PT, RZ, UR43, PT, P1 ;  /* 0x0000002bff007c0c */ /* 0x000fe4000bf26310 */
[----:B------:R-:W-:-:S02]  /*a860*/  ISETP.GE.U32.AND P5, PT, R3, UR42, PT ;  /* 0x0000002a03007c0c */ /* 0x000fc4000bfa6070 */
[----:B------:R-:W-:Y:S02]  /*a870*/  ISETP.GE.AND.EX P0, PT, RZ, UR43, PT, P4 ;  /* 0x0000002bff007c0c */ /* 0x000fe4000bf06340 */
[----:B------:R-:W-:Y:S02]  /*a880*/  ISETP.GE.AND.EX P3, PT, RZ, UR43, PT, P3 ;  /* 0x0000002bff007c0c */ /* 0x000fe4000bf66330 */
[----:B------:R-:W-:Y:S02]  /*a890*/  ISETP.GE.AND.EX P5, PT, RZ, UR43, PT, P5 ;  /* 0x0000002bff007c0c */ /* 0x000fe4000bfa6350 */
[----:B------:R-:W-:Y:S01]  /*a8a0*/  ISETP.GE.U32.AND P6, PT, R59, UR42, PT ;  /* 0x0000002a3b007c0c */ /* 0x000fe2000bfc6070 */
[----:B------:R0:W-:Y:S01]  /*a8b0*/  @!P2 STG.E desc[UR16][R4.64+0x780], R87 ;  /* 0x000780570400a986 */ /* 0x0001e2000c101910 */
[----:B------:R-:W-:Y:S02]  /*a8c0*/  ISETP.GE.U32.AND P2, PT, R55, UR42, PT ;  /* 0x0000002a37007c0c */ /* 0x000fe4000bf46070 */
        /* <DEDUP_REMOVED lines=24> */
[----:B------:R-:W-:Y:S02]  /*aa50*/  IADD3 R3, PT, PT, R69, 0x360, RZ ;  /* 0x0000036045037810 */ /* 0x000fe40007ffe0ff */
[----:B------:R-:W-:Y:S01]  /*aa60*/  ISETP.GE.AND.EX P3, PT, RZ, UR43, PT, P3 ;  /* 0x0000002bff007c0c */ /* 0x000fe2000bf66330 */
[----:B------:R0:W-:Y:S01]  /*aa70*/  @!P2 STG.E desc[UR4][R4.64+0x980], R91 ;  /* 0x0009805b0400a986 */ /* 0x0001e2000c101904 */
[----:B------:R-:W-:Y:S01]  /*aa80*/  ISETP.GE.AND.EX P5, PT, RZ, UR43, PT, P5 ;  /* 0x0000002bff007c0c */ /* 0x000fe2000bfa6350 */
[----:B------:R-:W1:Y:S01]  /*aa90*/  LDCU UR4, c[0x0][0x370] ;  /* 0x00006e00ff0477ac */ /* 0x000e620008000800 */
[----:B------:R-:W-:Y:S02]  /*aaa0*/  ISETP.GE.AND.EX P4, PT, RZ, UR43, PT, P4 ;  /* 0x0000002bff007c0c */ /* 0x000fe4000bf86340 */
[----:B------:R-:W-:Y:S02]  /*aab0*/  ISETP.GE.U32.AND P6, PT, R3, UR42, PT ;  /* 0x0000002a03007c0c */ /* 0x000fe4000bfc6070 */
[----:B------:R-:W-:-:S02]  /*aac0*/  IADD3 R3, PT, PT, R69, 0x3a0, RZ ;  /* 0x000003a045037810 */ /* 0x000fc40007ffe0ff */
[----:B------:R-:W-:Y:S01]  /*aad0*/  ISETP.GE.U32.AND P0, PT, R2, UR42, PT ;  /* 0x0000002a02007c0c */ /* 0x000fe2000bf06070 */
[----:B------:R-:W-:Y:S01]  /*aae0*/  VIADD R2, R69, 0x380 ;  /* 0x0000038045027836 */ /* 0x000fe20000000000 */
[----:B------:R-:W-:Y:S02]  /*aaf0*/  ISETP.GE.U32.AND P2, PT, R3, UR42, PT ;  /* 0x0000002a03007c0c */ /* 0x000fe4000bf46070 */
[----:B------:R-:W1:Y:S01]  /*ab00*/  LDC R3, c[0x0][0x364] ;  /* 0x0000d900ff037b82 */ /* 0x000e620000000800 */
        /* <DEDUP_REMOVED lines=11> */
[----:B------:R-:W-:Y:S01]  /*abc0*/  @!P0 R2UR UR11, R37 ;  /* 0x00000000250b82ca */ /* 0x000fe200000e0000 */
[----:B------:R0:W-:Y:S01]  /*abd0*/  @!P3 STG.E desc[UR8][R4.64+0x900], R23 ;  /* 0x000900170400b986 */ /* 0x0001e2000c101908 */
[----:B------:R-:W-:Y:S01]  /*abe0*/  ISETP.GE.U32.AND P3, PT, R2, UR42, PT ;  /* 0x0000002a02007c0c */ /* 0x000fe2000bf66070 */
[----:B-1----:R-:W-:Y:S01]  /*abf0*/  IMAD R3, R3, UR4, RZ ;  /* 0x0000000403037c24 */ /* 0x002fe2000f8e02ff */
[----:B------:R-:W-:Y:S01]  /*ac00*/  ISETP.GE.U32.AND P1, PT, R47, UR42, PT ;  /* 0x0000002a2f007c0c */ /* 0x000fe2000bf26070 */
[----:B------:R0:W-:Y:S01]  /*ac10*/  @!P5 STG.E desc[UR12][R4.64+0xa80], R93 ;  /* 0x000a805d0400d986 */ /* 0x0001e2000c10190c */
[----:B------:R-:W-:Y:S02]  /*ac20*/  ISETP.GE.U32.AND P5, PT, R43, UR42, PT ;  /* 0x0000002a2b007c0c */ /* 0x000fe4000bfa6070 */
[----:B------:R-:W-:Y:S01]  /*ac30*/  ISETP.GE.AND.EX P1, PT, RZ, UR43, PT, P1 ;  /* 0x0000002bff007c0c */ /* 0x000fe2000bf26310 */
        /* <DEDUP_REMOVED lines=32> */
.L_x_20083:
[----:B------:R-:W-:Y:S05]  /*ae40*/  EXIT ;  /* 0x000000000000794d */ /* 0x000fea0003800000 */
.L_x_20144:
[----:B------:R-:W-:Y:S01]  /*ae50*/  HFMA2 R11, -RZ, RZ, 0, 1.847743988037109375e-06 ;  /* 0x0000001fff0b7431 */ /* 0x000fe200000001ff */
[----:B------:R-:W-:Y:S01]  /*ae60*/  BSSY B1, `(.L_x_20206) ;  /* 0x0000006000017945 */ /* 0x000fe20003800000 */
[----:B------:R-:W-:Y:S02]  /*ae70*/  IMAD.MOV.U32 R12, RZ, RZ, 0x10 ;  /* 0x00000010ff0c7424 */ /* 0x000fe400078e00ff */
[----:B------:R-:W-:-:S07]  /*ae80*/  IMAD.MOV.U32 R15, RZ, RZ, -0x1 ;  /* 0xffffffffff0f7424 */ /* 0x000fce00078e00ff */
[----:B01----:R-:W-:Y:S05]  /*ae90*/  WARPSYNC.COLLECTIVE R15, `(.L_x_20207) ;  /* 0x000000000f087348 */ /* 0x003fea0003c00000 */
[----:B------:R2:W3:Y:S02]  /*aea0*/  SHFL.BFLY P6, R14, R13, R12, R11 ;  /* 0x0c00000c0d0e7389 */ /* 0x0004e400000c000b */
[----:B0123--:R-:W-:Y:S05]  /*aeb0*/  ENDCOLLECTIVE ;  /* 0x000000000000791b */ /* 0x00ffea0003800000 */
.L_x_20207:
[----:B------:R-:W-:Y:S05]  /*aec0*/  BSYNC B1 ;  /* 0x0000000000017941 */ /* 0x000fea0003800000 */
.L_x_20206:
        /* <DEDUP_REMOVED lines=8> */
.L_x_20208:
[----:B------:R-:W-:Y:S01]  /*af50*/  HFMA2 R12, -RZ, RZ, 0, 2.384185791015625e-07 ;  /* 0x00000004ff0c7431 */ /* 0x000fe200000001ff */
[----:B------:R-:W-:-:S05]  /*af60*/  FMNMX R0, R13, R14, !PT ;  /* 0x0000000e0d007209 */ /* 0x000fca0007800000 */
[----:B------:R-:W-:-:S07]  /*af70*/  IMAD.MOV.U32 R13, RZ, RZ, R0 ;  /* 0x000000ffff0d7224 */ /* 0x000fce00078e0000 */
[----:B------:R-:W-:Y:S05]  /*af80*/  WARPSYNC.COLLECTIVE R15, `(.L_x_20209) ;  /* 0x000000000f087348 */ /* 0x000fea0003c00000 */
[----:B------:R0:W1:Y:S02]  /*af90*/  SHFL.BFLY P6, R14, R13, R12, R11 ;  /* 0x0c00000c0d0e7389 */ /* 0x00006400000c000b */
[----:B01----:R-:W-:Y:S05]  /*afa0*/  ENDCOLLECTIVE ;  /* 0x000000000000791b */ /* 0x003fea0003800000 */
.L_x_20209:
[----:B------:R-:W-:Y:S02]  /*afb0*/  MOV R12, 0x2 ;  /* 0x00000002000c7802 */ /* 0x000fe40000000f00 */
[----:B------:R-:W-:-:S05]  /*afc0*/  FMNMX R2, R0, R14, !PT ;  /* 0x0000000e00027209 */ /* 0x000fca0007800000 */
[----:B------:R-:W-:-:S07]  /*afd0*/  IMAD.MOV.U32 R13, RZ, RZ, R2 ;  /* 0x000000ffff0d7224 */ /* 0x000fce00078e0002 */
[----:B------:R-:W-:Y:S05]  /*afe0*/  WARPSYNC.COLLECTIVE R15, `(.L_x_20210) ;  /* 0x000000000f087348 */ /* 0x000fea0003c00000 */
[----:B------:R0:W1:Y:S02]  /*aff0*/  SHFL.BFLY P6, R14, R13, R12, R11 ;  /* 0x0c00000c0d0e7389 */ /* 0x00006400000c000b */
[----:B01----:R-:W-:Y:S05]  /*b000*/  ENDCOLLECTIVE ;  /* 0x000000000000791b */ /* 0x003fea0003800000 */
.L_x_20210:
[----:B------:R-:W-:Y:S01]  /*b010*/  HFMA2 R12, -RZ, RZ, 0, 5.9604644775390625e-08 ;  /* 0x00000001ff0c7431 */ /* 0x000fe200000001ff */
[----:B------:R-:W-:-:S05]  /*b020*/  FMNMX R3, R2, R14, !PT ;  /* 0x0000000e02037209 */ /* 0x000fca0007800000 */
[----:B------:R-:W-:-:S07]  /*b030*/  IMAD.MOV.U32 R13, RZ, RZ, R3 ;  /* 0x000000ffff0d7224 */ /* 0x000fce00078e0003 */
[----:B------:R-:W-:Y:S05]  /*b040*/  WARPSYNC.COLLECTIVE R15, `(.L_x_20211) ;  /* 0x000000000f087348 */ /* 0x000fea0003c00000 */
[----:B------:R0:W1:Y:S02]  /*b050*/  SHFL.BFLY P6, R14, R13, R12, R11 ;  /* 0x0c00000c0d0e7389 */ /* 0x00006400000c000b */
[----:B01----:R-:W-:Y:S05]  /*b060*/  ENDCOLLECTIVE ;  /* 0x000000000000791b */ /* 0x003fea0003800000 */
.L_x_20211:
        /* <DEDUP_REMOVED lines=132> */
[----:B------:R-:W-:Y:S01]  /*b8b0*/  FFMA.SAT R19, R27, R41, 0.5 ;  /* 0x3f0000001b137423 */ /* 0x000fe20000002029 */
[----:B------:R-:W-:-:S03]  /*b8c0*/  FFMA R21, R28, 1.4426950216293334961, -R21 ;  /* 0x3fb8aa3b1c157823 */ /* 0x000fc60000000815 */
[----:B------:R-:W-:Y:S01]  /*b8d0*/  FFMA.RM R19, R19, R50, 12582913 ;  /* 0x4b40000113137423 */ /* 0x000fe20000004032 */
[----:B------:R-:W-:-:S03]  /*b8e0*/  FFMA R21, R28, 1.925963033500011079e-08, R21 ;  /* 0x32a570601c157823 */ /* 0x000fc60000000015 */
[C---:B------:R-:W-:Y:S01]  /*b8f0*/  FADD R20, R19.reuse, -12583039 ;  /* 0xcb40007f13147421 */ /* 0x040fe20000000000 */
[----:B------:R-:W-:Y:S02]  /*b900*/  SHF.L.U32 R19, R19, 0x17, RZ ;  /* 0x0000001713137819 */ /* 0x000fe400000006ff */
        /* <DEDUP_REMOVED lines=39> */
[----:B------:R-:W-:Y:S01]  /*bb80*/  FADD R27, R25, -12583039 ;  /* 0xcb40007f191b7421 */ /* 0x000fe20000000000 */
[----:B-1----:R-:W-:-:S03]  /*bb90*/  FFMA.SAT R11, R13, R41, 0.5 ;  /* 0x3f0000000d0b7423 */ /* 0x002fc60000002029 */
[----:B------:R-:W-:Y:S01]  /*bba0*/  FFMA R27, R12, 1.4426950216293334961, -R27 ;  /* 0x3fb8aa3b0c1b7823 */ /* 0x000fe2000000081b */
[----:B------:R-:W-:-:S03]  /*bbb0*/  FFMA.RM R11, R11, R50, 12582913 ;  /* 0x4b4000010b0b7423 */ /* 0x000fc60000004032 */
[----:B------:R-:W-:Y:S01]  /*bbc0*/  FFMA R27, R12, 1.925963033500011079e-08, R27 ;  /* 0x32a570600c1b7823 */ /* 0x000fe2000000001b */
[C---:B------:R-:W-:Y:S01]  /*bbd0*/  FADD R12, R11.reuse, -12583039 ;  /* 0xcb40007f0b0c7421 */ /* 0x040fe20000000000 */
[----:B------:R-:W-:Y:S01]  /*bbe0*/  SHF.L.U32 R11, R11, 0x17, RZ ;  /* 0x000000170b0b7819 */ /* 0x000fe200000006ff */
[----:B--2---:R-:W-:Y:S01]  /*bbf0*/  FMUL R23, R23, R24 ;  /* 0x0000001817177220 */ /* 0x004fe20000400000 */
        /* <DEDUP_REMOVED lines=77> */
[----:B------:R-:W-:Y:S01]  /*c0d0*/  IMAD.SHL.U32 R11, R11, 0x800000, RZ ;  /* 0x008000000b0b7824 */ /* 0x000fe200078e00ff */
[----:B------:R-:W-:Y:S02]  /*c0e0*/  SHF.L.U32 R34, R41, 0x17, RZ ;  /* 0x0000001729227819 */ /* 0x000fe400000006ff */
        /* <DEDUP_REMOVED lines=44> */
.L_x_20212:
[----:B------:R-:W-:Y:S02]  /*c3b0*/  IMAD.MOV.U32 R12, RZ, RZ, 0x8 ;  /* 0x00000008ff0c7424 */ /* 0x000fe400078e00ff */
[----:B------:R-:W-:-:S05]  /*c3c0*/  FADD R38, R13, R14 ;  /* 0x0000000e0d267221 */ /* 0x000fca0000000000 */
[----:B------:R-:W-:-:S07]  /*c3d0*/  MOV R13, R38 ;  /* 0x00000026000d7202 */ /* 0x000fce0000000f00 */
[----:B------:R-:W-:Y:S05]  /*c3e0*/  WARPSYNC.COLLECTIVE R15, `(.L_x_20213) ;  /* 0x000000000f087348 */ /* 0x000fea0003c00000 */
[----:B------:R0:W1:Y:S02]  /*c3f0*/  SHFL.BFLY P6, R14, R13, R12, R11 ;  /* 0x0c00000c0d0e7389 */ /* 0x00006400000c000b */
[----:B01----:R-:W-:Y:S05]  /*c400*/  ENDCOLLECTIVE ;  /* 0x000000000000791b */ /* 0x003fea0003800000 */
.L_x_20213:
[----:B------:R-:W-:Y:S02]  /*c410*/  IMAD.MOV.U32 R12, RZ, RZ, 0x4 ;  /* 0x00000004ff0c7424 */ /* 0x000fe400078e00ff */
[----:B------:R-:W-:-:S05]  /*c420*/  FADD R39, R38, R14 ;  /* 0x0000000e26277221 */ /* 0x000fca0000000000 */
[----:B------:R-:W-:-:S07]  /*c430*/  MOV R13, R39 ;  /* 0x00000027000d7202 */ /* 0x000fce0000000f00 */
[----:B------:R-:W-:Y:S05]  /*c440*/  WARPSYNC.COLLECTIVE R15, `(.L_x_20214) ;  /* 0x000000000f087348 */ /* 0x000fea0003c00000 */
[----:B------:R0:W1:Y:S02]  /*c450*/  SHFL.BFLY P6, R14, R13, R12, R11 ;  /* 0x0c00000c0d0e7389 */ /* 0x00006400000c000b */
[----:B01----:R-:W-:Y:S05]  /*c460*/  ENDCOLLECTIVE ;  /* 0x000000000000791b */ /* 0x003fea0003800000 */
.L_x_20214:
[----:B------:R-:W-:Y:S02]  /*c470*/  IMAD.MOV.U32 R12, RZ, RZ, 0x2 ;  /* 0x00000002ff0c7424 */ /* 0x000fe400078e00ff */
[----:B------:R-:W-:-:S05]  /*c480*/  FADD R40, R39, R14 ;  /* 0x0000000e27287221 */ /* 0x000fca0000000000 */
[----:B------:R-:W-:-:S07]  /*c490*/  MOV R13, R40 ;  /* 0x00000028000d7202 */ /* 0x000fce0000000f00 */
[----:B------:R-:W-:Y:S05]  /*c4a0*/  WARPSYNC.COLLECTIVE R15, `(.L_x_20215) ;  /* 0x000000000f087348 */ /* 0x000fea0003c00000 */
[----:B------:R0:W1:Y:S02]  /*c4b0*/  SHFL.BFLY P6, R14, R13, R12, R11 ;  /* 0x0c00000c0d0e7389 */ /* 0x00006400000c000b */
[----:B01----:R-:W-:Y:S05]  /*c4c0*/  ENDCOLLECTIVE ;  /* 0x000000000000791b */ /* 0x003fea0003800000 */
.L_x_20215:
[----:B------:R-:W-:Y:S02]  /*c4d0*/  IMAD.MOV.U32 R12, RZ, RZ, 0x1 ;  /* 0x00000001ff0c7424 */ /* 0x000fe400078e00ff */
[----:B------:R-:W-:-:S05]  /*c4e0*/  FADD R41, R40, R14 ;  /* 0x0000000e28297221 */ /* 0x000fca0000000000 */
[----:B------:R-:W-:-:S07]  /*c4f0*/  MOV R13, R41 ;  /* 0x00000029000d7202 */ /* 0x000fce0000000f00 */
[----:B------:R-:W-:Y:S05]  /*c500*/  WARPSYNC.COLLECTIVE R15, `(.L_x_20216) ;  /* 0x000000000f087348 */ /* 0x000fea0003c00000 */
[----:B------:R0:W1:Y:S02]  /*c510*/  SHFL.BFLY P6, R14, R13, R12, R11 ;  /* 0x0c00000c0d0e7389 */ /* 0x00006400000c000b */
[----:B01----:R-:W-:Y:S05]  /*c520*/  ENDCOLLECTIVE ;  /* 0x000000000000791b */ /* 0x003fea0003800000 */
.L_x_20216:
[----:B------:R-:W-:Y:S05]  /*c530*/  BRA `(.L_x_20217) ;  /* 0xffffffc000647947 */ /* 0x000fea000383ffff */
        .weak           $__internal_322_$__cuda_sm3x_div_rn_noftz_f32_slowpath
        .type           $__internal_322_$__cuda_sm3x_div_rn_noftz_f32_slowpath,@function
        .size           $__internal_322_$__cuda_sm3x_div_rn_noftz_f32_slowpath,(.L_x_37699 - $__internal_322_$__cuda_sm3x_div_rn_noftz_f32_slowpath)
$__internal_322_$__cuda_sm3x_div_rn_noftz_f32_slowpath:
        /* <DEDUP_REMOVED lines=34> */
.L_x_20219:
        /* <DEDUP_REMOVED lines=51> */
.L_x_20226:
[----:B------:R-:W-:-:S04]  /*ca90*/  LOP3.LUT R5, R5, 0x80000000, RZ, 0xc0, !PT ;  /* 0x8000000005057812 */ /* 0x000fc800078ec0ff */
[----:B------:R-:W-:Y:S01]  /*caa0*/  LOP3.LUT R5, R5, 0x7f800000, RZ, 0xfc, !PT ;  /* 0x7f80000005057812 */ /* 0x000fe200078efcff */
[----:B------:R-:W-:Y:S06]  /*cab0*/  BRA `(.L_x_20227) ;  /* 0x0000000000047947 */ /* 0x000fec0003800000 */
.L_x_20225:
[----:B------:R-:W-:-:S07]  /*cac0*/  LEA R5, R48, R5, 0x17 ;  /* 0x0000000530057211 */ /* 0x000fce00078eb8ff */
.L_x_20227:
[----:B------:R-:W-:Y:S05]  /*cad0*/  BSYNC.RECONVERGENT B2 ;  /* 0x0000000000027941 */ /* 0x000fea0003800200 */
.L_x_20224:
[----:B------:R-:W-:Y:S05]  /*cae0*/  BRA `(.L_x_20228) ;  /* 0x0000000000207947 */ /* 0x000fea0003800000 */
.L_x_20223:
[----:B------:R-:W-:-:S04]  /*caf0*/  LOP3.LUT R5, R12, 0x80000000, R5, 0x48, !PT ;  /* 0x800000000c057812 */ /* 0x000fc800078e4805 */
[----:B------:R-:W-:Y:S01]  /*cb00*/  LOP3.LUT R5, R5, 0x7f800000, RZ, 0xfc, !PT ;  /* 0x7f80000005057812 */ /* 0x000fe200078efcff */
[----:B------:R-:W-:Y:S06]  /*cb10*/  BRA `(.L_x_20228) ;  /* 0x0000000000147947 */ /* 0x000fec0003800000 */
.L_x_20222:
[----:B------:R-:W-:Y:S01]  /*cb20*/  LOP3.LUT R5, R12, 0x80000000, R5, 0x48, !PT ;  /* 0x800000000c057812 */ /* 0x000fe200078e4805 */
[----:B------:R-:W-:Y:S06]  /*cb30*/  BRA `(.L_x_20228) ;  /* 0x00000000000c7947 */ /* 0x000fec0003800000 */
.L_x_20221:
[----:B------:R-:W0:Y:S01]  /*cb40*/  MUFU.RSQ R5, -QNAN ;  /* 0xffc0000000057908 */ /* 0x000e220000001400 */
[----:B------:R-:W-:Y:S05]  /*cb50*/  BRA `(.L_x_20228) ;  /* 0x0000000000047947 */ /* 0x000fea0003800000 */
.L_x_20220:
[----:B------:R-:W-:-:S07]  /*cb60*/  FADD.FTZ R5, R5, R12 ;  /* 0x0000000c05057221 */ /* 0x000fce0000010000 */
.L_x_20228:
[----:B------:R-:W-:Y:S05]  /*cb70*/  BSYNC.RECONVERGENT B1 ;  /* 0x0000000000017941 */ /* 0x000fea0003800200 */
.L_x_20218:
[----:B------:R-:W-:Y:S02]  /*cb80*/  HFMA2 R13, -RZ, RZ, 0, 0 ;  /* 0x00000000ff0d7431 */ /* 0x000fe400000001ff */
[----:B------:R-:W-:-:S04]  /*cb90*/  IMAD.MOV.U32 R12, RZ, RZ, R14 ;  /* 0x000000ffff0c7224 */ /* 0x000fc800078e000e */
[----:B0-----:R-:W-:Y:S05]  /*cba0*/  RET.REL.NODEC R12 `(_Z15SoftmaxWarpImplI22BroadcastScaleMaskLoadIffbLm2EiE11DirectStoreIffEfLi1ELi30ELi32ELi1ELb1EL9Algorithm0EEvT_T0_ll) ;  /* 0xffffff340c147950 */ /* 0x001fea0003c3ffff */
.L_x_20229:
        /* <DEDUP_REMOVED lines=13> */
.L_x_37699:


//--------------------- .text._Z15SoftmaxWarpImplI22BroadcastScaleMaskLoadIffbLm2EiE11DirectStoreIffEfLi1ELi30ELi32ELi1ELb0EL9Algorithm0EEvT_T0_ll --------------------------
	.section	.text._Z15SoftmaxWarpImplI22BroadcastScaleMaskLoadIffbLm2EiE11DirectStoreIffEfLi1ELi30ELi32ELi1ELb0EL9Algorithm0EEvT_T0_ll,"ax",@progbits
	.align	128
        .global         _Z15SoftmaxWarpImplI22BroadcastScaleMaskLoadIffbLm2EiE11DirectStoreIffEfLi1ELi30ELi32ELi1ELb0EL9Algorithm0EEvT_T0_ll
        .type           _Z15SoftmaxWarpImplI22BroadcastScaleMaskLoadIffbLm2EiE11DirectStoreIffEfLi1ELi30ELi32ELi1ELb0EL9Algorithm0EEvT_T0_ll,@function
        .size           _Z15SoftmaxWarpImplI22BroadcastScaleMaskLoadIffbLm2EiE11DirectStoreIffEfLi1ELi30ELi32ELi1ELb0EL9Algorithm0EEvT_T0_ll,(.L_x_37700 - _Z15SoftmaxWarpImplI22BroadcastScaleMaskLoadIffbLm2EiE11DirectStoreIffEfLi1ELi30ELi32ELi1ELb0EL9Algorithm0EEvT_T0_ll)
        .other          _Z15SoftmaxWarpImplI22BroadcastScaleMaskLoadIffbLm2EiE11DirectStoreIffEfLi1ELi30ELi32ELi1ELb0EL9Algorithm0EEvT_T0_ll,@"STO_CUDA_ENTRY STV_DEFAULT"
_Z15SoftmaxWarpImplI22BroadcastScaleMaskLoadIffbLm2EiE11DirectStoreIffEfLi1ELi30ELi32ELi1ELb0EL9Algorithm0EEvT_T0_ll:
.text._Z15SoftmaxWarpImplI22BroadcastScaleMaskLoadIffbLm2EiE11DirectStoreIffEfLi1ELi30ELi32ELi1ELb0EL9Algorithm0EEvT_T0_ll:
        /* <DEDUP_REMOVED lines=27> */
.L_x_20230:
        /* <DEDUP_REMOVED lines=14> */
.L_x_20293:
        /* <DEDUP_REMOVED lines=9> */
[C---:B------:R-:W-:Y:S02]  /*0320*/  IADD3 R10, PT, PT, R28.reuse, 0xa0, RZ ;  /* 0x000000a01c0a7810 */ /* 0x040fe40007ffe0ff */
[----:B------:R-:W-:-:S02]  /*0330*/  IADD3 R13, PT, PT, R28, 0x60, RZ ;  /* 0x000000601c0d7810 */ /* 0x000fc40007ffe0ff */
[----:B------:R-:W-:Y:S02]  /*0340*/  LOP3.LUT R4, R16, UR49, RZ, 0x3c, !PT ;  /* 0x0000003110047c12 */ /* 0x000fe4000f8e3cff */
[----:B------:R-:W-:Y:S02]  /*0350*/  LOP3.LUT R6, R10, UR49, RZ, 0x3c, !PT ;  /* 0x000000310a067c12 */ /* 0x000fe4000f8e3cff */
[----:B------:R-:W-:Y:S01]  /*0360*/  LOP3.LUT R5, R13, UR49, RZ, 0x3c, !PT ;  /* 0x000000310d057c12 */ /* 0x000fe2000f8e3cff */
[----:B------:R-:W1:Y:S01]  /*0370*/  I2F.RP R0, UR7 ;  /* 0x0000000700007d06 */ /* 0x000e620008209400 */
[----:B------:R-:W-:Y:S02]  /*0380*/  ISETP.GE.AND P4, PT, R4, RZ, PT ;  /* 0x000000ff0400720c */ /* 0x000fe40003f86270 */
[----:B------:R-:W-:Y:S02]  /*0390*/  R2UR UR11, R37 ;  /* 0x00000000250b72ca */ /* 0x000fe400000e0000 */
[----:B------:R-:W-:-:S02]  /*03a0*/  SHF.R.S64 R4, RZ, 0x1e, R16 ;  /* 0x0000001eff047819 */ /* 0x000fc40000001010 */
[----:B------:R-:W-:Y:S02]  /*03b0*/  ISETP.GE.AND P6, PT, R6, RZ, PT ;  /* 0x000000ff0600720c */ /* 0x000fe40003fc6270 */
[----:B------:R-:W-:Y:S02]  /*03c0*/  LOP3.LUT R3, R17, UR49, RZ, 0x3c, !PT ;  /* 0x0000003111037c12 */ /* 0x000fe4000f8e3cff */
[----:B------:R-:W-:Y:S02]  /*03d0*/  ISETP.GE.AND P0, PT, R5, RZ, PT ;  /* 0x000000ff0500720c */ /* 0x000fe40003f06270 */
[----:B------:R-:W-:Y:S01]  /*03e0*/  R2UR UR8, R36 ;  /* 0x00000000240872ca */ /* 0x000fe200000e0000 */
[----:B-1----:R-:W1:Y:S01]  /*03f0*/  MUFU.RCP R0, R0 ;  /* 0x0000000000007308 */ /* 0x002e620000001000 */
[----:B------:R-:W-:Y:S02]  /*0400*/  SHF.R.S64 R6, RZ, 0x1e, R13 ;  /* 0x0000001eff067819 */ /* 0x000fe4000000100d */
[----:B------:R-:W-:-:S02]  /*0410*/  LOP3.LUT R5, R11, UR49, RZ, 0x3c, !PT ;  /* 0x000000310b057c12 */ /* 0x000fc4000f8e3cff */
[----:B------:R-:W-:Y:S02]  /*0420*/  IADD3 R4, P3, PT, R4, UR36, RZ ;  /* 0x0000002404047c10 */ /* 0x000fe4000ff7e0ff */
[----:B------:R-:W-:Y:S02]  /*0430*/  IABS R8, R16 ;  /* 0x0000001000087213 */ /* 0x000fe40000000000 */
[----:B------:R-:W-:Y:S02]  /*0440*/  ISETP.GE.AND P2, PT, R3, RZ, PT ;  /* 0x000000ff0300720c */ /* 0x000fe40003f46270 */
[----:B------:R-:W-:Y:S01]  /*0450*/  R2UR UR9, R37 ;  /* 0x00000000250972ca */ /* 0x000fe200000e0000 */
[----:B-1----:R-:W-:Y:S01]  /*0460*/  VIADD R2, R0, 0xffffffe ;  /* 0x0ffffffe00027836 */ /* 0x002fe20000000000 */
[----:B------:R-:W-:-:S05]  /*0470*/  IABS R0, R17 ;  /* 0x0000001100007213 */ /* 0x000fca0000000000 */
[----:B------:R-:W1:Y:S02]  /*0480*/  F2I.FTZ.U32.TRUNC.NTZ R2, R2 ;  /* 0x0000000200027305 */ /* 0x000e64000021f000 */
[----:B-1----:R-:W-:Y:S02]  /*0490*/  R2UR UR5, R2 ;  /* 0x00000000020572ca */ /* 0x002fe400000e0000 */
[----:B------:R-:W-:-:S04]  /*04a0*/  SHF.R.S64 R2, RZ, 0x1e, R17 ;  /* 0x0000001eff027819 */ /* 0x000fc80000001011 */
[----:B------:R-:W-:Y:S02]  /*04b0*/  IADD3 R2, P1, PT, R2, UR36, RZ ;  /* 0x0000002402027c10 */ /* 0x000fe4000ff3e0ff */
[----:B------:R-:W-:Y:S02]  /*04c0*/  IADD3 R6, P5, PT, R6, UR36, RZ ;  /* 0x0000002406067c10 */ /* 0x000fe4000ffbe0ff */
[----:B------:R-:W-:Y:S02]  /*04d0*/  LEA.HI.X.SX32 R3, R17, UR37, 0x2, P1 ;  /* 0x0000002511037c11 */ /* 0x000fe400088f16ff */
[----:B------:R-:W-:Y:S01]  /*04e0*/  ISETP.GE.AND P1, PT, R5, RZ, PT ;  /* 0x000000ff0500720c */ /* 0x000fe20003f26270 */
[----:B------:R-:W-:Y:S01]  /*04f0*/  UIADD3 UR6, UPT, UPT, URZ, -UR5, URZ ;  /* 0x80000005ff067290 */ /* 0x000fe2000fffe0ff */
[----:B------:R-:W-:Y:S01]  /*0500*/  LEA.HI.X.SX32 R5, R16, UR37, 0x2, P3 ;  /* 0x0000002510057c11 */ /* 0x000fe200098f16ff */
[----:B------:R-:W2:Y:S02]  /*0510*/  LDG.E R9, desc[UR8][R2.64] ;  /* 0x0000000802097981 */ /* 0x000ea4000c1e1900 */
[----:B------:R-:W-:-:S02]  /*0520*/  UIMAD UR6, UR6, UR7, URZ ;  /* 0x00000007060672a4 */ /* 0x000fc4000f8e02ff */
[----:B------:R1:W3:Y:S02]  /*0530*/  LDG.E R12, desc[UR10][R4.64] ;  /* 0x0000000a040c7981 */ /* 0x0002e4000c1e1900 */
[----:B------:R-:W-:-:S06]  /*0540*/  UIMAD.WIDE.U32 UR4, UR5, UR6, UR4 ;  /* 0x00000006050472a5 */ /* 0x000fcc000f8e0004 */
[----:B------:R-:W-:-:S04]  /*0550*/  IMAD.HI.U32 R48, R0, UR5, RZ ;  /* 0x0000000500307c27 */ /* 0x000fc8000f8e00ff */
[----:B------:R-:W-:-:S04]  /*0560*/  IMAD.MOV R7, RZ, RZ, -R48 ;  /* 0x000000ffff077224 */ /* 0x000fc800078e0a30 */
[----:B------:R-:W-:Y:S01]  /*0570*/  IMAD R0, R7, UR7, R0 ;  /* 0x0000000707007c24 */ /* 0x000fe2000f8e0200 */
[----:B------:R-:W-:Y:S01]  /*0580*/  LEA.HI.X.SX32 R7, R13, UR37, 0x2, P5 ;  /* 0x000000250d077c11 */ /* 0x000fe2000a8f16ff */
[----:B------:R-:W-:-:S03]  /*0590*/  IMAD.HI.U32 R40, R8, UR5, RZ ;  /* 0x0000000508287c27 */ /* 0x000fc6000f8e00ff */
[----:B------:R-:W-:Y:S01]  /*05a0*/  ISETP.LT.U32.AND P5, PT, R0, UR7, PT ;  /* 0x0000000700007c0c */ /* 0x000fe2000bfa1070 */
[----:B------:R4:W5:Y:S01]  /*05b0*/  LDG.E R4, desc[UR8][R6.64] ;  /* 0x0000000806047981 */ /* 0x000962000c1e1900 */
[----:B-1----:R-:W-:-:S05]  /*05c0*/  IADD3 R5, PT, PT, -R40, RZ, RZ ;  /* 0x000000ff28057210 */ /* 0x002fca0007ffe1ff */
[----:B------:R-:W-:Y:S01]  /*05d0*/  IMAD R5, R5, UR7, R8 ;  /* 0x0000000705057c24 */ /* 0x000fe2000f8e0208 */
[----:B------:R-:W-:-:S05]  /*05e0*/  SHF.R.S64 R18, RZ, 0x1e, R11 ;  /* 0x0000001eff127819 */ /* 0x000fca000000100b */
[----:B------:R-:W-:Y:S01]  /*05f0*/  @!P5 IADD3 R48, PT, PT, R48, 0x1, RZ ;  /* 0x000000013030d810 */ /* 0x000fe20007ffe0ff */
[----:B------:R-:W-:Y:S01]  /*0600*/  @!P5 VIADD R0, R0, -UR7 ;  /* 0x800000070000dc36 */ /* 0x000fe20008000000 */
[----:B------:R-:W-:Y:S02]  /*0610*/  ISETP.LT.U32.AND P5, PT, R5, UR7, PT ;  /* 0x0000000705007c0c */ /* 0x000fe4000bfa1070 */
[----:B------:R-:W-:Y:S02]  /*0620*/  IADD3 R18, P3, PT, R18, UR36, RZ ;  /* 0x0000002412127c10 */ /* 0x000fe4000ff7e0ff */
[----:B------:R-:W-:Y:S02]  /*0630*/  SHF.R.S64 R22, RZ, 0x1e, R10 ;  /* 0x0000001eff167819 */ /* 0x000fe4000000100a */
[----:B------:R-:W-:Y:S02]  /*0640*/  IABS R15, R13 ;  /* 0x0000000d000f7213 */ /* 0x000fe40000000000 */
[----:B------:R-:W-:-:S02]  /*0650*/  IADD3 R20, PT, PT, R28, 0xc0, RZ ;  /* 0x000000c01c147810 */ /* 0x000fc40007ffe0ff */
[----:B------:R-:W-:Y:S02]  /*0660*/  LEA.HI.X.SX32 R19, R11, UR37, 0x2, P3 ;  /* 0x000000250b137c11 */ /* 0x000fe400098f16ff */
[----:B------:R-:W-:Y:S01]  /*0670*/  IADD3 R22, P3, PT, R22, UR36, RZ ;  /* 0x0000002416167c10 */ /* 0x000fe2000ff7e0ff */
[----:B------:R-:W-:Y:S01]  /*0680*/  IMAD.HI.U32 R46, R15, UR5, RZ ;  /* 0x000000050f2e7c27 */ /* 0x000fe2000f8e00ff */
[----:B----4-:R-:W-:Y:S01]  /*0690*/  SHF.R.S64 R6, RZ, 0x1e, R20 ;  /* 0x0000001eff067819 */ /* 0x010fe20000001014 */
[----:B------:R1:W4:Y:S01]  /*06a0*/  LDG.E R3, desc[UR10][R18.64] ;  /* 0x0000000a12037981 */ /* 0x000322000c1e1900 */
[----:B------:R-:W-:Y:S01]  /*06b0*/  IADD3 R14, PT, PT, R28, 0xe0, RZ ;  /* 0x000000e01c0e7810 */ /* 0x000fe20007ffe0ff */
[----:B------:R-:W-:Y:S01]  /*06c0*/  @!P5 VIADD R40, R40, 0x1 ;  /* 0x000000012828d836 */ /* 0x000fe20000000000 */
[----:B------:R-:W-:Y:S02]  /*06d0*/  LEA.HI.X.SX32 R23, R10, UR37, 0x2, P3 ;  /* 0x000000250a177c11 */ /* 0x000fe400098f16ff */
[----:B------:R-:W-:Y:S01]  /*06e0*/  @!P5 IADD3 R5, PT, PT, R5, -UR7, RZ ;  /* 0x800000070505dc10 */ /* 0x000fe2000fffe0ff */
[----:B------:R-:W-:Y:S01]  /*06f0*/  IMAD.MOV R8, RZ, RZ, -R46 ;  /* 0x000000ffff087224 */ /* 0x000fe200078e0a2e */
[----:B------:R-:W-:-:S02]  /*0700*/  ISETP.GE.U32.AND P3, PT, R0, UR7, PT ;  /* 0x0000000700007c0c */ /* 0x000fc4000bf66070 */
[----:B------:R-:W-:Y:S02]  /*0710*/  IADD3 R6, P5, PT, R6, UR36, RZ ;  /* 0x0000002406067c10 */ /* 0x000fe4000ffbe0ff */
[----:B-1----:R-:W-:Y:S01]  /*0720*/  SHF.R.S64 R18, RZ, 0x1e, R14 ;  /* 0x0000001eff127819 */ /* 0x002fe2000000100e */
[----:B------:R-:W-:Y:S01]  /*0730*/  IMAD R15, R8, UR7, R15 ;  /* 0x00000007080f7c24 */ /* 0x000fe2000f8e020f */
[----:B------:R-:W-:Y:S02]  /*0740*/  LEA.HI.X.SX32 R7, R20, UR37, 0x2, P5 ;  /* 0x0000002514077c11 */ /* 0x000fe4000a8f16ff */
[----:B------:R-:W-:Y:S02]  /*0750*/  IADD3 R18, P5, PT, R18, UR36, RZ ;  /* 0x0000002412127c10 */ /* 0x000fe4000ffbe0ff */
[----:B------:R-:W-:Y:S01]  /*0760*/  R2UR UR12, R36 ;  /* 0x00000000240c72ca */ /* 0x000fe200000e0000 */
[----:B------:R-:W3:Y:S01]  /*0770*/  LDG.E R0, desc[UR8][R6.64] ;  /* 0x0000000806007981 */ /* 0x000ee2000c1e1900 */
[----:B------:R-:W-:-:S02]  /*0780*/  R2UR UR13, R37 ;  /* 0x00000000250d72ca */ /* 0x000fc400000e0000 */
[----:B------:R-:W-:Y:S02]  /*0790*/  LEA.HI.X.SX32 R19, R14, UR37, 0x2, P5 ;  /* 0x000000250e137c11 */ /* 0x000fe4000a8f16ff */
[----:B------:R-:W-:Y:S02]  /*07a0*/  ISETP.LT.U32.AND P5, PT, R15, UR7, PT ;  /* 0x000000070f007c0c */ /* 0x000fe4000bfa1070 */
[----:B------:R-:W-:Y:S01]  /*07b0*/  @P3 IADD3 R48, PT, PT, R48, 0x1, RZ ;  /* 0x0000000130303810 */ /* 0x000fe20007ffe0ff */
[----:B------:R-:W5:Y:S01]  /*07c0*/  LDG.E R8, desc[UR10][R18.64] ;  /* 0x0000000a12087981 */ /* 0x000f62000c1e1900 */
[----:B------:R-:W-:Y:S02]  /*07d0*/  ISETP.GE.U32.AND P3, PT, R5, UR7, PT ;  /* 0x0000000705007c0c */ /* 0x000fe4000bf66070 */
[----:B------:R-:W-:-:S03]  /*07e0*/  IABS R21, R11 ;  /* 0x0000000b00157213 */ /* 0x000fc60000000000 */
[----:B------:R1:W3:Y:S02]  /*07f0*/  LDG.E R2, desc[UR12][R22.64] ;  /* 0x0000000c16027981 */ /* 0x0002e4000c1e1900 */
[----:B------:R-:W-:-:S04]  /*0800*/  IMAD.HI.U32 R38, R21, UR5, RZ ;  /* 0x0000000515267c27 */ /* 0x000fc8000f8e00ff */
[----:B------:R-:W-:Y:S01]  /*0810*/  @!P5 VIADD R15, R15, -UR7 ;  /* 0x800000070f0fdc36 */ /* 0x000fe20008000000 */
[----:B-1----:R-:W-:Y:S01]  /*0820*/  IABS R23, R10 ;  /* 0x0000000a00177213 */ /* 0x002fe20000000000 */
[----:B------:R-:W-:Y:S01]  /*0830*/  IMAD.MOV R22, RZ, RZ, -R38 ;  /* 0x000000ffff167224 */ /* 0x000fe200078e0a26 */
[----:B------:R-:W-:Y:S02]  /*0840*/  @P3 IADD3 R40, PT, PT, R40, 0x1, RZ ;  /* 0x0000000128283810 */ /* 0x000fe40007ffe0ff */
[----:B------:R-:W-:Y:S01]  /*0850*/  ISETP.GE.U32.AND P3, PT, R15, UR7, PT ;  /* 0x000000070f007c0c */ /* 0x000fe2000bf66070 */
[----:B------:R-:W-:Y:S01]  /*0860*/  IMAD.HI.U32 R34, R23, UR5, RZ ;  /* 0x0000000517227c27 */ /* 0x000fe2000f8e00ff */
[----:B------:R-:W-:-:S03]  /*0870*/  IABS R25, R20 ;  /* 0x0000001400197213 */ /* 0x000fc60000000000 */
[----:B------:R-:W-:Y:S01]  /*0880*/  IMAD R5, R22, UR7, R21 ;  /* 0x0000000716057c24 */ /* 0x000fe2000f8e0215 */
[----:B------:R-:W-:Y:S01]  /*0890*/  IADD3 R24, PT, PT, -R34, RZ, RZ ;  /* 0x000000ff22187210 */ /* 0x000fe20007ffe1ff */
[----:B------:R-:W-:Y:S01]  /*08a0*/  IMAD.HI.U32 R32, R25, UR5, RZ ;  /* 0x0000000519207c27 */ /* 0x000fe2000f8e00ff */
[----:B------:R-:W-:Y:S02]  /*08b0*/  @!P2 IADD3 R48, PT, PT, -R48, RZ, RZ ;  /* 0x000000ff3030a210 */ /* 0x000fe40007ffe1ff */
[----:B------:R-:W-:Y:S01]  /*08c0*/  ISETP.LT.U32.AND P2, PT, R5, UR7, PT ;  /* 0x0000000705007c0c */ /* 0x000fe2000bf41070 */
[----:B------:R-:W-:Y:S01]  /*08d0*/  IMAD R22, R24, UR7, R23 ;  /* 0x0000000718167c24 */ /* 0x000fe2000f8e0217 */
[----:B------:R-:W-:Y:S01]  /*08e0*/  @!P5 IADD3 R46, PT, PT, R46, 0x1, RZ ;  /* 0x000000012e2ed810 */ /* 0x000fe20007ffe0ff */
[----:B------:R-:W-:Y:S01]  /*08f0*/  VIADD R15, R28, 0x120 ;  /* 0x000001201c0f7836 */ /* 0x000fe20000000000 */
[----:B------:R-:W-:Y:S02]  /*0900*/  IADD3 R26, PT, PT, -R32, RZ, RZ ;  /* 0x000000ff201a7210 */ /* 0x000fe40007ffe1ff */
[----:B------:R-:W-:-:S02]  /*0910*/  IABS R27, R14 ;  /* 0x0000000e001b7213 */ /* 0x000fc40000000000 */
[----:B------:R-:W-:Y:S02]  /*0920*/  IADD3 R21, PT, PT, R28, 0x100, RZ ;  /* 0x000001001c157810 */ /* 0x000fe40007ffe0ff */
[----:B------:R-:W-:Y:S02]  /*0930*/  @P3 IADD3 R46, PT, PT, R46, 0x1, RZ ;  /* 0x000000012e2e3810 */ /* 0x000fe40007ffe0ff */
[----:B------:R-:W-:Y:S01]  /*0940*/  ISETP.LT.U32.AND P3, PT, R22, UR7, PT ;  /* 0x0000000716007c0c */ /* 0x000fe2000bf61070 */
[----:B------:R-:W-:Y:S01]  /*0950*/  IMAD R23, R26, UR7, R25 ;  /* 0x000000071a177c24 */ /* 0x000fe2000f8e0219 */
[----:B------:R-:W-:Y:S01]  /*0960*/  SHF.R.S64 R18, RZ, 0x1e, R21 ;  /* 0x0000001eff127819 */ /* 0x000fe20000001015 */
[----:B------:R-:W-:Y:S01]  /*0970*/  IMAD.HI.U32 R26, R27, UR5, RZ ;  /* 0x000000051b1a7c27 */ /* 0x000fe2000f8e00ff */
[----:B------:R-:W-:-:S03]  /*0980*/  SHF.R.S64 R24, RZ, 0x1e, R15 ;  /* 0x0000001eff187819 */ /* 0x000fc6000000100f */
[----:B------:R-:W-:Y:S01]  /*0990*/  @!P4 IMAD.MOV R40, RZ, RZ, -R40 ;  /* 0x000000ffff28c224 */ /* 0x000fe200078e0a28 */
[----:B------:R-:W-:Y:S01]  /*09a0*/  IADD3 R18, P4, PT, R18, UR36, RZ ;  /* 0x0000002412127c10 */ /* 0x000fe2000ff9e0ff */
[----:B------:R-:W-:Y:S01]  /*09b0*/  @!P2 VIADD R5, R5, -UR7 ;  /* 0x800000070505ac36 */ /* 0x000fe20008000000 */
[----:B------:R-:W-:Y:S02]  /*09c0*/  IADD3 R24, P5, PT, R24, UR36, RZ ;  /* 0x0000002418187c10 */ /* 0x000fe4000ffbe0ff */
[----:B------:R-:W-:Y:S02]  /*09d0*/  IADD3 R6, PT, PT, -R26, RZ, RZ ;  /* 0x000000ff1a067210 */ /* 0x000fe40007ffe1ff */
[----:B------:R-:W-:Y:S02]  /*09e0*/  LEA.HI.X.SX32 R19, R21, UR37, 0x2, P4 ;  /* 0x0000002515137c11 */ /* 0x000fe4000a0f16ff */
[----:B------:R-:W-:Y:S02]  /*09f0*/  ISETP.LT.U32.AND P4, PT, R23, UR7, PT ;  /* 0x0000000717007c0c */ /* 0x000fe4000bf81070 */
[----:B------:R-:W-:Y:S01]  /*0a00*/  LEA.HI.X.SX32 R25, R15, UR37, 0x2, P5 ;  /* 0x000000250f197c11 */ /* 0x000fe2000a8f16ff */
[----:B------:R-:W-:Y:S01]  /*0a10*/  IMAD R27, R6, UR7, R27 ;  /* 0x00000007061b7c24 */ /* 0x000fe2000f8e021b */
[----:B------:R-:W-:Y:S01]  /*0a20*/  ISETP.GE.U32.AND P5, PT, R5, UR7, PT ;  /* 0x0000000705007c0c */ /* 0x000fe2000bfa6070 */
[----:B------:R-:W-:Y:S01]  /*0a30*/  @!P2 VIADD R38, R38, 0x1 ;  /* 0x000000012626a836 */ /* 0x000fe20000000000 */
[----:B------:R-:W-:Y:S01]  /*0a40*/  @!P3 IADD3 R22, PT, PT, R22, -UR7, RZ ;  /* 0x800000071616bc10 */ /* 0x000fe2000fffe0ff */
[----:B------:R1:W5:Y:S01]  /*0a50*/  LDG.E R7, desc[UR8][R18.64] ;  /* 0x0000000812077981 */ /* 0x000362000c1e1900 */
[----:B------:R-:W-:-:S02]  /*0a60*/  IABS R5, R21 ;  /* 0x0000001500057213 */ /* 0x000fc40000000000 */
[----:B------:R-:W-:Y:S01]  /*0a70*/  @!P0 IADD3 R46, PT, PT, -R46, RZ, RZ ;  /* 0x000000ff2e2e8210 */ /* 0x000fe20007ffe1ff */
[----:B------:R0:W3:Y:S01]  /*0a80*/  LDG.E R6, desc[UR10][R24.64] ;  /* 0x0000000a18067981 */ /* 0x0000e2000c1e1900 */
[----:B------:R-:W-:Y:S01]  /*0a90*/  ISETP.GE.U32.AND P2, PT, R22, UR7, PT ;  /* 0x0000000716007c0c */ /* 0x000fe2000bf46070 */
[----:B------:R-:W-:Y:S01]  /*0aa0*/  IMAD.HI.U32 R30, R5, UR5, RZ ;  /* 0x00000005051e7c27 */ /* 0x000fe2000f8e00ff */
[----:B------:R-:W-:-:S03]  /*0ab0*/  ISETP.LT.U32.AND P0, PT, R27, UR7, PT ;  /* 0x000000071b007c0c */ /* 0x000fc6000bf01070 */
[----:B-1----:R-:W-:Y:S01]  /*0ac0*/  IMAD.MOV R18, RZ, RZ, -R30 ;  /* 0x000000ffff127224 */ /* 0x002fe200078e0a1e */
[----:B------:R-:W-:Y:S01]  /*0ad0*/  @!P4 IADD3 R23, PT, PT, R23, -UR7, RZ ;  /* 0x800000071717cc10 */ /* 0x000fe2000fffe0ff */
[----:B------:R-:W-:Y:S01]  /*0ae0*/  VIADD R22, R28, 0x140 ;  /* 0x000001401c167836 */ /* 0x000fe20000000000 */
[----:B------:R-:W-:Y:S01]  /*0af0*/  @!P3 IADD3 R34, PT, PT, R34, 0x1, RZ ;  /* 0x000000012222b810 */ /* 0x000fe20007ffe0ff */
[----:B------:R-:W-:Y:S01]  /*0b00*/  IMAD R5, R18, UR7, R5 ;  /* 0x0000000712057c24 */ /* 0x000fe2000f8e0205 */
[----:B------:R-:W-:Y:S02]  /*0b10*/  @P5 IADD3 R38, PT, PT, R38, 0x1, RZ ;  /* 0x0000000126265810 */ /* 0x000fe40007ffe0ff */
[----:B------:R-:W-:Y:S02]  /*0b20*/  IABS R19, R15 ;  /* 0x0000000f00137213 */ /* 0x000fe40000000000 */
[----:B------:R-:W-:Y:S01]  /*0b30*/  ISETP.GE.U32.AND P5, PT, R23, UR7, PT ;  /* 0x0000000717007c0c */ /* 0x000fe2000bfa6070 */
[----:B------:R-:W-:Y:S01]  /*0b40*/  @P2 VIADD R34, R34, 0x1 ;  /* 0x0000000122222836 */ /* 0x000fe20000000000 */
[----:B------:R-:W-:Y:S01]  /*0b50*/  IABS R23, R22 ;  /* 0x0000001600177213 */ /* 0x000fe20000000000 */
[----:B------:R-:W-:Y:S01]  /*0b60*/  IMAD.HI.U32 R33, R19, UR5, RZ ;  /* 0x0000000513217c27 */ /* 0x000fe2000f8e00ff */
[----:B------:R-:W-:-:S02]  /*0b70*/  @!P0 IADD3 R27, PT, PT, R27, -UR7, RZ ;  /* 0x800000071b1b8c10 */ /* 0x000fc4000fffe0ff */
[----:B------:R-:W-:Y:S02]  /*0b80*/  ISETP.LT.U32.AND P2, PT, R5, UR7, PT ;  /* 0x0000000705007c0c */ /* 0x000fe4000bf41070 */
[----:B0-----:R-:W-:Y:S01]  /*0b90*/  LOP3.LUT R24, R20, UR49, RZ, 0x3c, !PT ;  /* 0x0000003114187c12 */ /* 0x001fe2000f8e3cff */
[----:B------:R-:W-:Y:S01]  /*0ba0*/  IMAD.HI.U32 R31, R23, UR5, RZ ;  /* 0x00000005171f7c27 */ /* 0x000fe2000f8e00ff */
[----:B------:R-:W-:Y:S02]  /*0bb0*/  @!P1 IADD3 R38, PT, PT, -R38, RZ, RZ ;  /* 0x000000ff26269210 */ /* 0x000fe40007ffe1ff */
[----:B------:R-:W-:Y:S02]  /*0bc0*/  ISETP.GE.U32.AND P1, PT, R27, UR7, PT ;  /* 0x000000071b007c0c */ /* 0x000fe4000bf26070 */
[----:B------:R-:W-:Y:S02]  /*0bd0*/  ISETP.GE.AND P3, PT, R24, RZ, PT ;  /* 0x000000ff1800720c */ /* 0x000fe40003f66270 */
[----:B------:R-:W-:-:S02]  /*0be0*/  IADD3 R24, PT, PT, -R33, RZ, RZ ;  /* 0x000000ff21187210 */ /* 0x000fc40007ffe1ff */
[----:B------:R-:W-:Y:S01]  /*0bf0*/  IADD3 R18, PT, PT, -R31, RZ, RZ ;  /* 0x000000ff1f127210 */ /* 0x000fe20007ffe1ff */
[----:B------:R-:W-:Y:S02]  /*0c00*/  @!P2 VIADD R5, R5, -UR7 ;  /* 0x800000070505ac36 */ /* 0x000fe40008000000 */
[----:B------:R-:W-:Y:S01]  /*0c10*/  IMAD R19, R24, UR7, R19 ;  /* 0x0000000718137c24 */ /* 0x000fe2000f8e0213 */
[----:B------:R-:W-:Y:S01]  /*0c20*/  @!P0 IADD3 R26, PT, PT, R26, 0x1, RZ ;  /* 0x000000011a1a8810 */ /* 0x000fe20007ffe0ff */
[----:B------:R-:W-:Y:S01]  /*0c30*/  IMAD R23, R18, UR7, R23 ;  /* 0x0000000712177c24 */ /* 0x000fe2000f8e0217 */
[----:B------:R-:W-:Y:S01]  /*0c40*/  LOP3.LUT R18, R14, UR49, RZ, 0x3c, !PT ;  /* 0x000000310e127c12 */ /* 0x000fe2000f8e3cff */
[----:B------:R-:W-:Y:S01]  /*0c50*/  @!P6 IMAD.MOV R34, RZ, RZ, -R34 ;  /* 0x000000ffff22e224 */ /* 0x000fe200078e0a22 */
[----:B------:R-:W-:Y:S01]  /*0c60*/  @!P4 IADD3 R32, PT, PT, R32, 0x1, RZ ;  /* 0x000000012020c810 */ /* 0x000fe20007ffe0ff */
[----:B------:R-:W-:Y:S01]  /*0c70*/  @!P2 VIADD R30, R30, 0x1 ;  /* 0x000000011e1ea836 */ /* 0x000fe20000000000 */
[----:B------:R-:W-:Y:S01]  /*0c80*/  ISETP.LT.U32.AND P6, PT, R19, UR7, PT ;  /* 0x0000000713007c0c */ /* 0x000fe2000bfc1070 */
[----:B------:R-:W0:Y:S01]  /*0c90*/  LDC.64 R24, c[0x0][0x398] ;  /* 0x0000e600ff187b82 */ /* 0x000e220000000a00 */
[----:B------:R-:W-:-:S02]  /*0ca0*/  @P1 IADD3 R26, PT, PT, R26, 0x1, RZ ;  /* 0x000000011a1a1810 */ /* 0x000fc40007ffe0ff */
[----:B------:R-:W-:Y:S02]  /*0cb0*/  ISETP.GE.AND P4, PT, R18, RZ, PT ;  /* 0x000000ff1200720c */ /* 0x000fe40003f86270 */
[----:B------:R-:W-:Y:S02]  /*0cc0*/  ISETP.GE.U32.AND P1, PT, R5, UR7, PT ;  /* 0x0000000705007c0c */ /* 0x000fe4000bf26070 */
[----:B------:R-:W-:Y:S02]  /*0cd0*/  @P5 IADD3 R32, PT, PT, R32, 0x1, RZ ;  /* 0x0000000120205810 */ /* 0x000fe40007ffe0ff */
[----:B------:R-:W-:Y:S02]  /*0ce0*/  LOP3.LUT R18, R21, UR49, RZ, 0x3c, !PT ;  /* 0x0000003115127c12 */ /* 0x000fe4000f8e3cff */
[----:B------:R-:W-:Y:S02]  /*0cf0*/  ISETP.LT.U32.AND P5, PT, R23, UR7, PT ;  /* 0x0000000717007c0c */ /* 0x000fe4000bfa1070 */
[----:B------:R-:W-:-:S02]  /*0d00*/  ISETP.GE.AND P0, PT, R18, RZ, PT ;  /* 0x000000ff1200720c */ /* 0x000fc40003f06270 */
[----:B------:R-:W-:Y:S01]  /*0d10*/  SHF.R.S64 R18, RZ, 0x1e, R22 ;  /* 0x0000001eff127819 */ /* 0x000fe20000001016 */
[----:B------:R-:W-:Y:S01]  /*0d20*/  @!P3 IMAD.MOV R32, RZ, RZ, -R32 ;  /* 0x000000ffff20b224 */ /* 0x000fe200078e0a20 */
[----:B------:R-:W-:Y:S02]  /*0d30*/  @!P6 IADD3 R19, PT, PT, R19, -UR7, RZ ;  /* 0x800000071313ec10 */ /* 0x000fe4000fffe0ff */
[----:B------:R-:W-:Y:S02]  /*0d40*/  IADD3 R18, P3, PT, R18, UR36, RZ ;  /* 0x0000002412127c10 */ /* 0x000fe4000ff7e0ff */
[----:B------:R-:W-:Y:S02]  /*0d50*/  @P1 IADD3 R30, PT, PT, R30, 0x1, RZ ;  /* 0x000000011e1e1810 */ /* 0x000fe40007ffe0ff */
[----:B------:R-:W-:Y:S02]  /*0d60*/  @!P4 IADD3 R26, PT, PT, -R26, RZ, RZ ;  /* 0x000000ff1a1ac210 */ /* 0x000fe40007ffe1ff */
[----:B------:R-:W-:-:S02]  /*0d70*/  @!P5 IADD3 R23, PT, PT, R23, -UR7, RZ ;  /* 0x800000071717dc10 */ /* 0x000fc4000fffe0ff */
[----:B------:R-:W-:Y:S02]  /*0d80*/  ISETP.GE.U32.AND P4, PT, R19, UR7, PT ;  /* 0x0000000713007c0c */ /* 0x000fe4000bf86070 */
[----:B------:R-:W-:Y:S01]  /*0d90*/  LEA.HI.X.SX32 R19, R22, UR37, 0x2, P3 ;  /* 0x0000002516137c11 */ /* 0x000fe200098f16ff */
[----:B------:R-:W-:Y:S01]  /*0da0*/  @!P0 IMAD.MOV R30, RZ, RZ, -R30 ;  /* 0x000000ffff1e8224 */ /* 0x000fe200078e0a1e */
[----:B------:R-:W-:Y:S02]  /*0db0*/  ISETP.GE.U32.AND P3, PT, R23, UR7, PT ;  /* 0x0000000717007c0c */ /* 0x000fe4000bf66070 */
[----:B------:R-:W-:Y:S01]  /*0dc0*/  ISETP.NE.AND P0, PT, RZ, UR49, PT ;  /* 0x00000031ff007c0c */ /* 0x000fe2000bf05270 */
[----:B------:R1:W3:Y:S01]  /*0dd0*/  LDG.E R5, desc[UR8][R18.64] ;  /* 0x0000000812057981 */ /* 0x0002e2000c1e1900 */
[----:B------:R-:W-:Y:S02]  /*0de0*/  LOP3.LUT R29, RZ, UR49, RZ, 0x33, !PT ;  /* 0x00000031ff1d7c12 */ /* 0x000fe4000f8e33ff */
[----:B------:R-:W-:-:S02]  /*0df0*/  IADD3 R23, PT, PT, R28, 0x160, RZ ;  /* 0x000001601c177810 */ /* 0x000fc40007ffe0ff */
[----:B------:R-:W-:Y:S02]  /*0e00*/  SEL R48, R29, R48, !P0 ;  /* 0x000000301d307207 */ /* 0x000fe40004000000 */
[----:B------:R-:W-:Y:S02]  /*0e10*/  @!P6 IADD3 R33, PT, PT, R33, 0x1, RZ ;  /* 0x000000012121e810 */ /* 0x000fe40007ffe0ff */
[----:B-1----:R-:W-:Y:S02]  /*0e20*/  LOP3.LUT R18, R15, UR49, RZ, 0x3c, !PT ;  /* 0x000000310f127c12 */ /* 0x002fe4000f8e3cff */
[----:B------:R-:W-:Y:S02]  /*0e30*/  IABS R19, R23 ;  /* 0x0000001700137213 */ /* 0x000fe40000000000 */
        /* <DEDUP_REMOVED lines=8> */
[----:B------:R-:W-:Y:S02]  /*0ec0*/  ISETP.NE.U32.AND P2, PT, R50, 0x1, PT ;  /* 0x000000013200780c */ /* 0x000fe40003f45070 */
[----:B0-----:R-:W-:Y:S02]  /*0ed0*/  ISETP.NE.U32.AND P1, PT, R24, 0x1, PT ;  /* 0x000000011800780c */ /* 0x001fe40003f25070 */
[----:B------:R-:W-:-:S07]  /*0ee0*/  ISETP.NE.AND.EX P2, PT, R51, RZ, PT, P2 ;  /* 0x000000ff3300720c */ /* 0x000fce0003f45320 */
[----:B------:R-:W-:Y:S01]  /*0ef0*/  @!P4 VIADD R19, R19, -UR7 ;  /* 0x800000071313cc36 */ /* 0x000fe20008000000 */
[----:B------:R-:W-:-:S04]  /*0f00*/  ISETP.NE.AND.EX P1, PT, R25, RZ, PT, P1 ;  /* 0x000000ff1900720c */ /* 0x000fc80003f25310 */
[----:B------:R-:W-:Y:S02]  /*0f10*/  ISETP.GE.U32.AND P0, PT, R19, UR7, PT ;  /* 0x0000000713007c0c */ /* 0x000fe4000bf06070 */
[----:B------:R-:W-:Y:S02]  /*0f20*/  SEL R48, R48, RZ, P2 ;  /* 0x000000ff30307207 */ /* 0x000fe40001000000 */
[----:B------:R-:W-:Y:S02]  /*0f30*/  P2R R39, PR, RZ, 0x1 ;  /* 0x00000001ff277803 */ /* 0x000fe40000000000 */
[----:B------:R-:W-:Y:S01]  /*0f40*/  ISETP.NE.AND P0, PT, RZ, UR49, PT ;  /* 0x00000031ff007c0c */ /* 0x000fe2000bf05270 */
[----:B------:R-:W-:Y:S01]  /*0f50*/  IMAD R48, R48, UR44, RZ ;  /* 0x0000002c30307c24 */ /* 0x000fe2000f8e02ff */
[----:B------:R-:W-:Y:S02]  /*0f60*/  SEL R17, R17, RZ, P1 ;  /* 0x000000ff11117207 */ /* 0x000fe40000800000 */
[----:B------:R-:W-:-:S02]  /*0f70*/  SEL R40, R29, R40, !P0 ;  /* 0x000000281d287207 */ /* 0x000fc40004000000 */
[----:B------:R-:W-:Y:S01]  /*0f80*/  SEL R46, R29, R46, !P0 ;  /* 0x0000002e1d2e7207 */ /* 0x000fe20004000000 */
[----:B------:R-:W-:Y:S01]  /*0f90*/  IMAD R25, R17, UR45, R48 ;  /* 0x0000002d11197c24 */ /* 0x000fe2000f8e0230 */
[----:B------:R-:W-:Y:S02]  /*0fa0*/  IADD3 R17, PT, PT, -R40, RZ, RZ ;  /* 0x000000ff28117210 */ /* 0x000fe40007ffe1ff */
[----:B------:R-:W-:Y:S01]  /*0fb0*/  MOV R24, R33 ;  /* 0x0000002100187202 */ /* 0x000fe20000000f00 */
[----:B------:R-:W-:Y:S01]  /*0fc0*/  IMAD.MOV R48, RZ, RZ, -R46 ;  /* 0x000000ffff307224 */ /* 0x000fe200078e0a2e */
[----:B------:R-:W-:Y:S01]  /*0fd0*/  SHF.R.S64 R18, RZ, 0x1e, R23 ;  /* 0x0000001eff127819 */ /* 0x000fe20000001017 */
[----:B------:R-:W-:Y:S01]  /*0fe0*/  IMAD R16, R17, UR49, R16 ;  /* 0x0000003111107c24 */ /* 0x000fe2000f8e0210 */
[----:B------:R-:W-:Y:S01]  /*0ff0*/  @!P6 IADD3 R24, PT, PT, -R24, RZ, RZ ;  /* 0x000000ff1818e210 */ /* 0x000fe20007ffe1ff */
[----:B------:R-:W-:Y:S01]  /*1000*/  IMAD R17, R48, UR49, R13 ;  /* 0x0000003130117c24 */ /* 0x000fe2000f8e020d */
[----:B------:R-:W-:-:S02]  /*1010*/  IADD3 R18, P6, PT, R18, UR36, RZ ;  /* 0x0000002412127c10 */ /* 0x000fc4000ffde0ff */
[----:B------:R-:W-:Y:S02]  /*1020*/  SEL R46, R46, RZ, P2 ;  /* 0x000000ff2e2e7207 */ /* 0x000fe40001000000 */
[----:B------:R-:W-:Y:S02]  /*1030*/  LEA.HI.X.SX32 R19, R23, UR37, 0x2, P6 ;  /* 0x0000002517137c11 */ /* 0x000fe4000b0f16ff */
[----:B------:R-:W-:Y:S01]  /*1040*/  SEL R17, R17, RZ, P1 ;  /* 0x000000ff11117207 */ /* 0x000fe20000800000 */
[----:B------:R-:W-:Y:S01]  /*1050*/  IMAD R46, R46, UR44, RZ ;  /* 0x0000002c2e2e7c24 */ /* 0x000fe2000f8e02ff */
[----:B------:R-:W-:Y:S01]  /*1060*/  IADD3 R35, PT, PT, R28, 0x180, RZ ;  /* 0x000001801c237810 */ /* 0x000fe20007ffe0ff */
[----:B------:R0:W3:Y:S01]  /*1070*/  LDG.E R18, desc[UR8][R18.64] ;  /* 0x0000000812127981 */ /* 0x0000e2000c1e1900 */
[----:B------:R-:W-:Y:S02]  /*1080*/  SEL R13, R16, RZ, P1 ;  /* 0x000000ff100d7207 */ /* 0x000fe40000800000 */
[----:B------:R-:W-:-:S02]  /*1090*/  SEL R33, R29, R38, !P0 ;  /* 0x000000261d217207 */ /* 0x000fc40004000000 */
[----:B------:R-:W-:Y:S01]  /*10a0*/  LOP3.LUT R16, R22, UR49, RZ, 0x3c, !PT ;  /* 0x0000003116107c12 */ /* 0x000fe2000f8e3cff */
[----:B0-----:R-:W-:Y:S01]  /*10b0*/  IMAD R19, R17, UR45, R46 ;  /* 0x0000002d11137c24 */ /* 0x001fe2000f8e022e */
[----:B------:R-:W-:Y:S02]  /*10c0*/  IABS R17, R35 ;  /* 0x0000002300117213 */ /* 0x000fe40000000000 */
[----:B------:R-:W-:Y:S01]  /*10d0*/  ISETP.GE.AND P6, PT, R16, RZ, PT ;  /* 0x000000ff1000720c */ /* 0x000fe20003fc6270 */
[----:B------:R-:W-:Y:S02]  /*10e0*/  IMAD.MOV R16, RZ, RZ, -R33 ;  /* 0x000000ffff107224 */ /* 0x000fe400078e0a21 */
[----:B------:R-:W-:-:S04]  /*10f0*/  IMAD.HI.U32 R38, R17, UR5, RZ ;  /* 0x0000000511267c27 */ /* 0x000fc8000f8e00ff */
[----:B------:R-:W-:Y:S01]  /*1100*/  IMAD R11, R16, UR49, R11 ;  /* 0x00000031100b7c24 */ /* 0x000fe2000f8e020b */
[----:B------:R-:W-:Y:S02]  /*1110*/  IADD3 R16, PT, PT, -R38, RZ, RZ ;  /* 0x000000ff26107210 */ /* 0x000fe40007ffe1ff */
[----:B------:R-:W-:-:S03]  /*1120*/  SEL R40, R40, RZ, P2 ;  /* 0x000000ff28287207 */ /* 0x000fc60001000000 */
[----:B------:R-:W-:Y:S01]  /*1130*/  IMAD R17, R16, UR7, R17 ;  /* 0x0000000710117c24 */ /* 0x000fe2000f8e0211 */
[----:B------:R-:W-:Y:S01]  /*1140*/  @!P5 IADD3 R31, PT, PT, R31, 0x1, RZ ;  /* 0x000000011f1fd810 */ /* 0x000fe20007ffe0ff */
[----:B------:R-:W-:-:S03]  /*1150*/  IMAD R40, R40, UR44, RZ ;  /* 0x0000002c28287c24 */ /* 0x000fc6000f8e02ff */
[----:B------:R-:W-:Y:S02]  /*1160*/  ISETP.LT.U32.AND P5, PT, R17, UR7, PT ;  /* 0x0000000711007c0c */ /* 0x000fe4000bfa1070 */
[----:B------:R-:W-:Y:S02]  /*1170*/  @P3 IADD3 R31, PT, PT, R31, 0x1, RZ ;  /* 0x000000011f1f3810 */ /* 0x000fe40007ffe0ff */
[----:B------:R-:W-:Y:S01]  /*1180*/  SEL R33, R33, RZ, P2 ;  /* 0x000000ff21217207 */ /* 0x000fe20001000000 */
[----:B------:R-:W-:Y:S01]  /*1190*/  IMAD R13, R13, UR45, R40 ;  /* 0x0000002d0d0d7c24 */ /* 0x000fe2000f8e0228 */
[----:B------:R-:W-:Y:S01]  /*11a0*/  SEL R11, R11, RZ, P1 ;  /* 0x000000ff0b0b7207 */ /* 0x000fe20000800000 */
[----:B------:R-:W-:Y:S01]  /*11b0*/  IMAD.MOV.U32 R40, RZ, RZ, R31 ;  /* 0x000000ffff287224 */ /* 0x000fe200078e001f */
[----:B------:R-:W-:Y:S01]  /*11c0*/  SEL R34, R29, R34, !P0 ;  /* 0x000000221d227207 */ /* 0x000fe20004000000 */
[----:B------:R-:W-:Y:S01]  /*11d0*/  IMAD R46, R33, UR44, RZ ;  /* 0x0000002c212e7c24 */ /* 0x000fe2000f8e02ff */
[----:B------:R-:W-:-:S02]  /*11e0*/  SHF.R.S64 R16, RZ, 0x1e, R35 ;  /* 0x0000001eff107819 */ /* 0x000fc40000001023 */
[----:B------:R-:W-:Y:S01]  /*11f0*/  @!P6 IADD3 R40, PT, PT, -R40, RZ, RZ ;  /* 0x000000ff2828e210 */ /* 0x000fe20007ffe1ff */
[----:B------:R-:W-:Y:S01]  /*1200*/  IMAD R33, R11, UR45, R46 ;  /* 0x0000002d0b217c24 */ /* 0x000fe2000f8e022e */
[----:B------:R-:W-:Y:S01]  /*1210*/  @!P5 IADD3 R17, PT, PT, R17, -UR7, RZ ;  /* 0x800000071111dc10 */ /* 0x000fe2000fffe0ff */
[----:B------:R-:W-:Y:S01]  /*1220*/  IMAD.MOV R11, RZ, RZ, -R34 ;  /* 0x000000ffff0b7224 */ /* 0x000fe200078e0a22 */
[----:B------:R-:W-:Y:S02]  /*1230*/  IADD3 R16, P6, PT, R16, UR36, RZ ;  /* 0x0000002410107c10 */ /* 0x000fe4000ffde0ff */
[----:B------:R-:W-:Y:S01]  /*1240*/  SEL R32, R29, R32, !P0 ;  /* 0x000000201d207207 */ /* 0x000fe20004000000 */
[----:B------:R-:W-:Y:S01]  /*1250*/  IMAD R10, R11, UR49, R10 ;  /* 0x000000310b0a7c24 */ /* 0x000fe2000f8e020a */
[----:B------:R-:W-:Y:S02]  /*1260*/  ISETP.GE.U32.AND P3, PT, R17, UR7, PT ;  /* 0x0000000711007c0c */ /* 0x000fe4000bf66070 */
[----:B------:R-:W-:-:S02]  /*1270*/  LEA.HI.X.SX32 R17, R35, UR37, 0x2, P6 ;  /* 0x0000002523117c11 */ /* 0x000fc4000b0f16ff */
[----:B------:R-:W-:Y:S02]  /*1280*/  IADD3 R11, PT, PT, -R32, RZ, RZ ;  /* 0x000000ff200b7210 */ /* 0x000fe40007ffe1ff */
[----:B------:R-:W-:Y:S02]  /*1290*/  SEL R34, R34, RZ, P2 ;  /* 0x000000ff22227207 */ /* 0x000fe40001000000 */
[----:B------:R0:W3:Y:S01]  /*12a0*/  LDG.E R17, desc[UR8][R16.64] ;  /* 0x0000000810117981 */ /* 0x0000e2000c1e1900 */
[----:B------:R-:W-:Y:S01]  /*12b0*/  IMAD R20, R11, UR49, R20 ;  /* 0x000000310b147c24 */ /* 0x000fe2000f8e0214 */
[----:B------:R-:W-:Y:S01]  /*12c0*/  SEL R10, R10, RZ, P1 ;  /* 0x000000ff0a0a7207 */ /* 0x000fe20000800000 */
[----:B------:R-:W-:Y:S01]  /*12d0*/  IMAD R11, R34, UR44, RZ ;  /* 0x0000002c220b7c24 */ /* 0x000fe2000f8e02ff */
[----:B------:R-:W-:Y:S02]  /*12e0*/  SEL R26, R29, R26, !P0 ;  /* 0x0000001a1d1a7207 */ /* 0x000fe40004000000 */
[----:B------:R-:W-:-:S02]  /*12f0*/  IADD3 R34, PT, PT, R28, 0x1a0, RZ ;  /* 0x000001a01c227810 */ /* 0x000fc40007ffe0ff */
[----:B0-----:R-:W-:Y:S01]  /*1300*/  SEL R16, R32, RZ, P2 ;  /* 0x000000ff20107207 */ /* 0x001fe20001000000 */
[----:B------:R-:W-:Y:S01]  /*1310*/  IMAD R32, R10, UR45, R11 ;  /* 0x0000002d0a207c24 */ /* 0x000fe2000f8e020b */
[----:B------:R-:W-:Y:S01]  /*1320*/  SEL R20, R20, RZ, P1 ;  /* 0x000000ff14147207 */ /* 0x000fe20000800000 */
[----:B------:R-:W-:Y:S02]  /*1330*/  IMAD.MOV R11, RZ, RZ, -R26 ;  /* 0x000000ffff0b7224 */ /* 0x000fe400078e0a1a */
[----:B------:R-:W-:Y:S01]  /*1340*/  IMAD R31, R16, UR44, RZ ;  /* 0x0000002c101f7c24 */ /* 0x000fe2000f8e02ff */
[----:B------:R-:W-:-:S03]  /*1350*/  IABS R16, R34 ;  /* 0x0000002200107213 */ /* 0x000fc60000000000 */
[----:B------:R-:W-:Y:S02]  /*1360*/  IMAD R31, R20, UR45, R31 ;  /* 0x0000002d141f7c24 */ /* 0x000fe4000f8e021f */
[----:B------:R-:W-:Y:S02]  /*1370*/  IMAD R20, R11, UR49, R14 ;  /* 0x000000310b147c24 */ /* 0x000fe4000f8e020e */
[----:B------:R-:W-:Y:S01]  /*1380*/  IMAD.HI.U32 R14, R16, UR5, RZ ;  /* 0x00000005100e7c27 */ /* 0x000fe2000f8e00ff */
[----:B------:R-:W-:-:S03]  /*1390*/  SEL R30, R29, R30, !P0 ;  /* 0x0000001e1d1e7207 */ /* 0x000fc60004000000 */
[----:B------:R-:W-:Y:S01]  /*13a0*/  IMAD.MOV R11, RZ, RZ, -R14 ;  /* 0x000000ffff0b7224 */ /* 0x000fe200078e0a0e */
[----:B------:R-:W-:-:S03]  /*13b0*/  ISETP.NE.AND P0, PT, R39, RZ, PT ;  /* 0x000000ff2700720c */ /* 0x000fc60003f05270 */
[----:B------:R-:W-:Y:S01]  /*13c0*/  IMAD R11, R11, UR7, R16 ;  /* 0x000000070b0b7c24 */ /* 0x000fe2000f8e0210 */
[----:B------:R-:W-:-:S04]  /*13d0*/  @!P4 IADD3 R27, PT, PT, R27, 0x1, RZ ;  /* 0x000000011b1bc810 */ /* 0x000fc80007ffe0ff */
[----:B------:R-:W-:Y:S02]  /*13e0*/  ISETP.LT.U32.AND P4, PT, R11, UR7, PT ;  /* 0x000000070b007c0c */ /* 0x000fe4000bf81070 */
[----:B------:R-:W-:Y:S02]  /*13f0*/  LOP3.LUT R10, R23, UR49, RZ, 0x3c, !PT ;  /* 0x00000031170a7c12 */ /* 0x000fe4000f8e3cff */
[----:B------:R-:W-:Y:S02]  /*1400*/  SEL R26, R26, RZ, P2 ;  /* 0x000000ff1a1a7207 */ /* 0x000fe40001000000 */
[----:B------:R-:W-:Y:S02]  /*1410*/  @P0 IADD3 R27, PT, PT, R27, 0x1, RZ ;  /* 0x000000011b1b0810 */ /* 0x000fe40007ffe0ff */
[----:B------:R-:W-:Y:S02]  /*1420*/  ISETP.GE.AND P6, PT, R10, RZ, PT ;  /* 0x000000ff0a00720c */ /* 0x000fe40003fc6270 */
[----:B------:R-:W-:Y:S01]  /*1430*/  MOV R46, R27 ;  /* 0x0000001b002e7202 */ /* 0x000fe20000000f00 */
[----:B------:R-:W-:Y:S01]  /*1440*/  IMAD R27, R26, UR44, RZ ;  /* 0x0000002c1a1b7c24 */ /* 0x000fe2000f8e02ff */
[----:B------:R-:W-:Y:S01]  /*1450*/  SEL R20, R20, RZ, P1 ;  /* 0x000000ff14147207 */ /* 0x000fe20000800000 */
[----:B------:R-:W-:Y:S01]  /*1460*/  @!P4 VIADD R11, R11, -UR7 ;  /* 0x800000070b0bcc36 */ /* 0x000fe20008000000 */
[----:B------:R-:W-:-:S03]  /*1470*/  IADD3 R10, PT, PT, -R30, RZ, RZ ;  /* 0x000000ff1e0a7210 */ /* 0x000fc60007ffe1ff */
[----:B------:R-:W-:Y:S01]  /*1480*/  IMAD R27, R20, UR45, R27 ;  /* 0x0000002d141b7c24 */ /* 0x000fe2000f8e021b */
[----:B------:R-:W-:Y:S01]  /*1490*/  LOP3.LUT R20, R35, UR49, RZ, 0x3c, !PT ;  /* 0x0000003123147c12 */ /* 0x000fe2000f8e3cff */
[----:B------:R-:W-:Y:S01]  /*14a0*/  IMAD R21, R10, UR49, R21 ;  /* 0x000000310a157c24 */ /* 0x000fe2000f8e0215 */
[----:B------:R-:W-:Y:S02]  /*14b0*/  SHF.R.S64 R10, RZ, 0x1e, R34 ;  /* 0x0000001eff0a7819 */ /* 0x000fe40000001022 */
[----:B------:R-:W-:Y:S02]  /*14c0*/  ISETP.GE.U32.AND P0, PT, R11, UR7, PT ;  /* 0x000000070b007c0c */ /* 0x000fe4000bf06070 */
[----:B------:R-:W-:Y:S02]  /*14d0*/  @!P5 IADD3 R38, PT, PT, R38, 0x1, RZ ;  /* 0x000000012626d810 */ /* 0x000fe40007ffe0ff */
[----:B------:R-:W-:Y:S02]  /*14e0*/  @!P6 IADD3 R46, PT, PT, -R46, RZ, RZ ;  /* 0x000000ff2e2ee210 */ /* 0x000fe40007ffe1ff */
[----:B------:R-:W-:-:S02]  /*14f0*/  ISETP.GE.AND P5, PT, R20, RZ, PT ;  /* 0x000000ff1400720c */ /* 0x000fc40003fa6270 */
[----:B------:R-:W-:Y:S02]  /*1500*/  IADD3 R10, P6, PT, R10, UR36, RZ ;  /* 0x000000240a0a7c10 */ /* 0x000fe4000ffde0ff */
[----:B------:R-:W-:Y:S02]  /*1510*/  P2R R16, PR, RZ, 0x1 ;  /* 0x00000001ff107803 */ /* 0x000fe40000000000 */
[----:B------:R-:W-:Y:S02]  /*1520*/  ISETP.NE.AND P0, PT, RZ, UR49, PT ;  /* 0x00000031ff007c0c */ /* 0x000fe4000bf05270 */
[----:B------:R-:W-:Y:S02]  /*1530*/  LEA.HI.X.SX32 R11, R34, UR37, 0x2, P6 ;  /* 0x00000025220b7c11 */ /* 0x000fe4000b0f16ff */
[----:B------:R-:W-:Y:S02]  /*1540*/  SEL R24, R29, R24, !P0 ;  /* 0x000000181d187207 */ /* 0x000fe40004000000 */
[----:B------:R-:W-:-:S02]  /*1550*/  @P3 IADD3 R38, PT, PT, R38, 0x1, RZ ;  /* 0x0000000126263810 */ /* 0x000fc40007ffe0ff */
[----:B------:R-:W-:Y:S02]  /*1560*/  ISETP.NE.AND P6, PT, R16, RZ, PT ;  /* 0x000000ff1000720c */ /* 0x000fe40003fc5270 */
[----:B------:R0:W3:Y:S01]  /*1570*/  LDG.E R16, desc[UR8][R10.64] ;  /* 0x000000080a107981 */ /* 0x0000e2000c1e1900 */
[C---:B------:R-:W-:Y:S01]  /*1580*/  SEL R46, R29.reuse, R46, !P0 ;  /* 0x0000002e1d2e7207 */ /* 0x040fe20004000000 */
[----:B------:R-:W-:Y:S01]  /*1590*/  @!P5 IMAD.MOV R38, RZ, RZ, -R38 ;  /* 0x000000ffff26d224 */ /* 0x000fe200078e0a26 */
[----:B------:R-:W-:Y:S01]  /*15a0*/  SEL R40, R29, R40, !P0 ;  /* 0x000000281d287207 */ /* 0x000fe20004000000 */
[----:B0-----:R-:W-:-:S03]  /*15b0*/  IMAD.MOV R10, RZ, RZ, -R24 ;  /* 0x000000ffff0a7224 */ /* 0x001fc600078e0a18 */
[----:B------:R-:W-:Y:S01]  /*15c0*/  SEL R38, R29, R38, !P0 ;  /* 0x000000261d267207 */ /* 0x000fe20004000000 */
[----:B------:R-:W-:Y:S01]  /*15d0*/  IMAD R15, R10, UR49, R15 ;  /* 0x000000310a0f7c24 */ /* 0x000fe2000f8e020f */
[----:B------:R-:W-:Y:S02]  /*15e0*/  IADD3 R10, PT, PT, -R46, RZ, RZ ;  /* 0x000000ff2e0a7210 */ /* 0x000fe40007ffe1ff */
[----:B------:R-:W-:-:S03]  /*15f0*/  IADD3 R11, PT, PT, -R40, RZ, RZ ;  /* 0x000000ff280b7210 */ /* 0x000fc60007ffe1ff */
[----:B------:R-:W-:Y:S01]  /*1600*/  IMAD R23, R10, UR49, R23 ;  /* 0x000000310a177c24 */ /* 0x000fe2000f8e0217 */
[----:B------:R-:W-:Y:S02]  /*1610*/  IADD3 R10, PT, PT, -R38, RZ, RZ ;  /* 0x000000ff260a7210 */ /* 0x000fe40007ffe1ff */
[----:B------:R-:W-:Y:S01]  /*1620*/  SEL R30, R30, RZ, P2 ;  /* 0x000000ff1e1e7207 */ /* 0x000fe20001000000 */
[----:B------:R-:W-:Y:S01]  /*1630*/  IMAD R22, R11, UR49, R22 ;  /* 0x000000310b167c24 */ /* 0x000fe2000f8e0216 */
[----:B------:R-:W-:Y:S01]  /*1640*/  SEL R21, R21, RZ, P1 ;  /* 0x000000ff15157207 */ /* 0x000fe20000800000 */
[----:B------:R-:W-:Y:S01]  /*1650*/  IMAD R10, R10, UR49, R35 ;  /* 0x000000310a0a7c24 */ /* 0x000fe2000f8e0223 */
[----:B------:R-:W-:Y:S01]  /*1660*/  SEL R11, R38, RZ, P2 ;  /* 0x000000ff260b7207 */ /* 0x000fe20001000000 */
[----:B------:R-:W-:Y:S01]  /*1670*/  IMAD R26, R30, UR44, RZ ;  /* 0x0000002c1e1a7c24 */ /* 0x000fe2000f8e02ff */
[----:B------:R-:W-:Y:S02]  /*1680*/  IADD3 R20, P3, PT, R25, UR38, RZ ;  /* 0x0000002619147c10 */ /* 0x000fe4000ff7e0ff */
[----:B------:R-:W-:Y:S01]  /*1690*/  SEL R10, R10, RZ, P1 ;  /* 0x000000ff0a0a7207 */ /* 0x000fe20000800000 */
[----:B------:R-:W-:Y:S01]  /*16a0*/  IMAD R26, R21, UR45, R26 ;  /* 0x0000002d151a7c24 */ /* 0x000fe2000f8e021a */
[----:B------:R-:W-:Y:S01]  /*16b0*/  LEA.HI.X.SX32 R21, R25, UR39, 0x1, P3 ;  /* 0x0000002719157c11 */ /* 0x000fe200098f0eff */
[----:B------:R-:W-:-:S04]  /*16c0*/  IMAD R11, R11, UR44, RZ ;  /* 0x0000002c0b0b7c24 */ /* 0x000fc8000f8e02ff */
[----:B------:R-:W-:Y:S01]  /*16d0*/  IMAD R39, R10, UR45, R11 ;  /* 0x0000002d0a277c24 */ /* 0x000fe2000f8e020b */
[----:B------:R-:W2:Y:S01]  /*16e0*/  LDG.E.U8 R20, desc[UR8][R20.64] ;  /* 0x0000000814147981 */ /* 0x000ea2000c1e1100 */
[----:B------:R-:W-:Y:S02]  /*16f0*/  LOP3.LUT R11, R34, UR49, RZ, 0x3c, !PT ;  /* 0x00000031220b7c12 */ /* 0x000fe4000f8e3cff */
[----:B------:R-:W-:Y:S02]  /*1700*/  IADD3 R10, P5, PT, R13, UR38, RZ ;  /* 0x000000260d0a7c10 */ /* 0x000fe4000ffbe0ff */
[----:B------:R-:W-:Y:S02]  /*1710*/  ISETP.GE.AND P3, PT, R11, RZ, PT ;  /* 0x000000ff0b00720c */ /* 0x000fe40003f66270 */
[----:B------:R-:W-:-:S05]  /*1720*/  LEA.HI.X.SX32 R11, R13, UR39, 0x1, P5 ;  /* 0x000000270d0b7c11 */ /* 0x000fca000a8f0eff */
[----:B------:R0:W4:Y:S01]  /*1730*/  LDG.E.U8 R21, desc[UR8][R10.64] ;  /* 0x000000080a157981 */ /* 0x000122000c1e1100 */
[----:B------:R-:W-:Y:S02]  /*1740*/  SEL R40, R40, RZ, P2 ;  /* 0x000000ff28287207 */ /* 0x000fe40001000000 */
[----:B------:R-:W-:Y:S02]  /*1750*/  SEL R24, R24, RZ, P2 ;  /* 0x000000ff18187207 */ /* 0x000fe40001000000 */
[----:B------:R-:W-:Y:S01]  /*1760*/  SEL R15, R15, RZ, P1 ;  /* 0x000000ff0f0f7207 */ /* 0x000fe20000800000 */
[----:B------:R-:W-:Y:S02]  /*1770*/  IMAD R35, R40, UR44, RZ ;  /* 0x0000002c28237c24 */ /* 0x000fe4000f8e02ff */
[----:B------:R-:W-:Y:S02]  /*1780*/  IMAD R24, R24, UR44, RZ ;  /* 0x0000002c18187c24 */ /* 0x000fe4000f8e02ff */
[----:B------:R-:W-:Y:S01]  /*1790*/  VIADD R40, R28, 0x1c0 ;  /* 0x000001c01c287836 */ /* 0x000fe20000000000 */
[----:B------:R-:W-:Y:S01]  /*17a0*/  SEL R22, R22, RZ, P1 ;  /* 0x000000ff16167207 */ /* 0x000fe20000800000 */
[----:B------:R-:W-:Y:S01]  /*17b0*/  IMAD R30, R15, UR45, R24 ;  /* 0x0000002d0f1e7c24 */ /* 0x000fe2000f8e0218 */
[----:B------:R-:W-:-:S02]  /*17c0*/  SEL R46, R46, RZ, P2 ;  /* 0x000000ff2e2e7207 */ /* 0x000fc40001000000 */
[----:B------:R-:W-:Y:S01]  /*17d0*/  IABS R15, R40 ;  /* 0x00000028000f7213 */ /* 0x000fe20000000000 */
[----:B------:R-:W-:Y:S01]  /*17e0*/  IMAD R35, R22, UR45, R35 ;  /* 0x0000002d16237c24 */ /* 0x000fe2000f8e0223 */
[----:B------:R-:W-:Y:S01]  /*17f0*/  SEL R23, R23, RZ, P1 ;  /* 0x000000ff17177207 */ /* 0x000fe20000800000 */
[----:B------:R-:W-:Y:S01]  /*1800*/  IMAD R38, R46, UR44, RZ ;  /* 0x0000002c2e267c24 */ /* 0x000fe2000f8e02ff */
[----:B------:R-:W-:Y:S01]  /*1810*/  IADD3 R22, P5, PT, R19, UR38, RZ ;  /* 0x0000002613167c10 */ /* 0x000fe2000ffbe0ff */
[----:B------:R-:W-:-:S04]  /*1820*/  IMAD.HI.U32 R41, R15, UR5, RZ ;  /* 0x000000050f297c27 */ /* 0x000fc8000f8e00ff */
[----:B------:R-:W-:Y:S01]  /*1830*/  IMAD R38, R23, UR45, R38 ;  /* 0x0000002d17267c24 */ /* 0x000fe2000f8e0226 */
[----:B------:R-:W-:Y:S02]  /*1840*/  LEA.HI.X.SX32 R23, R19, UR39, 0x1, P5 ;  /* 0x0000002713177c11 */ /* 0x000fe4000a8f0eff */
[----:B------:R-:W-:-:S03]  /*1850*/  IADD3 R24, PT, PT, -R41, RZ, RZ ;  /* 0x000000ff29187210 */ /* 0x000fc60007ffe1ff */
[----:B------:R1:W5:Y:S02]  /*1860*/  LDG.E.U8 R22, desc[UR10][R22.64] ;  /* 0x0000000a16167981 */ /* 0x000364000c1e1100 */
[----:B------:R-:W-:Y:S01]  /*1870*/  IMAD R13, R24, UR7, R15 ;  /* 0x00000007180d7c24 */ /* 0x000fe2000f8e020f */
[----:B------:R-:W-:-:S04]  /*1880*/  IADD3 R24, P5, PT, R33, UR38, RZ ;  /* 0x0000002621187c10 */ /* 0x000fc8000ffbe0ff */
[----:B------:R-:W-:Y:S02]  /*1890*/  LEA.HI.X.SX32 R25, R33, UR39, 0x1, P5 ;  /* 0x0000002721197c11 */ /* 0x000fe4000a8f0eff */
[----:B------:R-:W-:Y:S02]  /*18a0*/  ISETP.LT.U32.AND P5, PT, R13, UR7, PT ;  /* 0x000000070d007c0c */ /* 0x000fe4000bfa1070 */
[----:B------:R-:W-:Y:S01]  /*18b0*/  @!P4 IADD3 R14, PT, PT, R14, 0x1, RZ ;  /* 0x000000010e0ec810 */ /* 0x000fe20007ffe0ff */
[----:B------:R-:W3:Y:S01]  /*18c0*/  LDG.E.U8 R24, desc[UR12][R24.64] ;  /* 0x0000000c18187981 */ /* 0x000ee2000c1e1100 */
[----:B------:R-:W-:Y:S02]  /*18d0*/  IADD3 R49, PT, PT, R28, 0x1e0, RZ ;  /* 0x000001e01c317810 */ /* 0x000fe40007ffe0ff */
[----:B------:R-:W-:-:S07]  /*18e0*/  @P6 IADD3 R14, PT, PT, R14, 0x1, RZ ;  /* 0x000000010e0e6810 */ /* 0x000fce0007ffe0ff */
[----:B------:R-:W-:Y:S01]  /*18f0*/  @!P5 VIADD R13, R13, -UR7 ;  /* 0x800000070d0ddc36 */ /* 0x000fe20008000000 */
[----:B------:R-:W-:-:S04]  /*1900*/  IABS R33, R49 ;  /* 0x0000003100217213 */ /* 0x000fc80000000000 */
[----:B------:R-:W-:Y:S01]  /*1910*/  ISETP.GE.U32.AND P0, PT, R13, UR7, PT ;  /* 0x000000070d007c0c */ /* 0x000fe2000bf06070 */
[----:B------:R-:W-:-:S03]  /*1920*/  @!P3 IMAD.MOV R14, RZ, RZ, -R14 ;  /* 0x000000ffff0eb224 */ /* 0x000fc600078e0a0e */
[----:B------:R-:W-:Y:S02]  /*1930*/  P2R R48, PR, RZ, 0x1 ;  /* 0x00000001ff307803 */ /* 0x000fe40000000000 */
[----:B------:R-:W-:Y:S01]  /*1940*/  ISETP.NE.AND P0, PT, RZ, UR49, PT ;  /* 0x00000031ff007c0c */ /* 0x000fe2000bf05270 */
[----:B------:R-:W-:-:S03]  /*1950*/  IMAD.HI.U32 R19, R33, UR5, RZ ;  /* 0x0000000521137c27 */ /* 0x000fc6000f8e00ff */
[----:B------:R-:W-:Y:S02]  /*1960*/  SEL R14, R29, R14, !P0 ;  /* 0x0000000e1d0e7207 */ /* 0x000fe40004000000 */
[----:B0-----:R-:W-:Y:S02]  /*1970*/  IADD3 R10, PT, PT, -R19, RZ, RZ ;  /* 0x000000ff130a7210 */ /* 0x001fe40007ffe1ff */
[----:B------:R-:W-:Y:S02]  /*1980*/  IADD3 R11, PT, PT, -R14, RZ, RZ ;  /* 0x000000ff0e0b7210 */ /* 0x000fe40007ffe1ff */
[----:B------:R-:W-:-:S03]  /*1990*/  SHF.R.S64 R46, RZ, 0x1e, R40 ;  /* 0x0000001eff2e7819 */ /* 0x000fc60000001028 */
[----:B------:R-:W-:Y:S01]  /*19a0*/  IMAD R34, R11, UR49, R34 ;  /* 0x000000310b227c24 */ /* 0x000fe2000f8e0222 */
[----:B------:R-:W-:Y:S01]  /*19b0*/  IADD3 R46, P4, PT, R46, UR36, RZ ;  /* 0x000000242e2e7c10 */ /* 0x000fe2000ff9e0ff */
[----:B------:R-:W-:-:S03]  /*19c0*/  IMAD R11, R10, UR7, R33 ;  /* 0x000000070a0b7c24 */ /* 0x000fc6000f8e0221 */
[----:B------:R-:W-:Y:S02]  /*19d0*/  LEA.HI.X.SX32 R47, R40, UR37, 0x2, P4 ;  /* 0x00000025282f7c11 */ /* 0x000fe4000a0f16ff */
[----:B------:R-:W-:Y:S02]  /*19e0*/  ISETP.LT.U32.AND P4, PT, R11, UR7, PT ;  /* 0x000000070b007c0c */ /* 0x000fe4000bf81070 */
[----:B------:R-:W-:Y:S01]  /*19f0*/  SHF.R.S64 R10, RZ, 0x1e, R49 ;  /* 0x0000001eff0a7819 */ /* 0x000fe20000001031 */
[----:B------:R-:W-:-:S03]  /*1a00*/  @!P5 VIADD R41, R41, 0x1 ;  /* 0x000000012929d836 */ /* 0x000fc60000000000 */
[----:B------:R-:W-:-:S07]  /*1a10*/  IADD3 R10, P5, PT, R10, UR36, RZ ;  /* 0x000000240a0a7c10 */ /* 0x000fce000ffbe0ff */
[----:B------:R-:W-:-:S04]  /*1a20*/  @!P4 IADD3 R11, PT, PT, R11, -UR7, RZ ;  /* 0x800000070b0bcc10 */ /* 0x000fc8000fffe0ff */
[----:B------:R-:W-:Y:S02]  /*1a30*/  ISETP.GE.U32.AND P6, PT, R11, UR7, PT ;  /* 0x000000070b007c0c */ /* 0x000fe4000bfc6070 */
[C---:B------:R-:W-:Y:S02]  /*1a40*/  LEA.HI.X.SX32 R11, R49.reuse, UR37, 0x2, P5 ;  /* 0x00000025310b7c11 */ /* 0x040fe4000a8f16ff */
[----:B------:R-:W-:Y:S02]  /*1a50*/  ISETP.NE.AND P5, PT, R48, RZ, PT ;  /* 0x000000ff3000720c */ /* 0x000fe40003fa5270 */
[----:B-1----:R-:W-:Y:S01]  /*1a60*/  LOP3.LUT R23, R49, UR49, RZ, 0x3c, !PT ;  /* 0x0000003131177c12 */ /* 0x002fe2000f8e3cff */
[----:B------:R-:W-:-:S10]  /*1a70*/  @!P4 VIADD R19, R19, 0x1 ;  /* 0x000000011313c836 */ /* 0x000fd40000000000 */
[----:B------:R-:W-:Y:S02]  /*1a80*/  @P5 IADD3 R41, PT, PT, R41, 0x1, RZ ;  /* 0x0000000129295810 */ /* 0x000fe40007ffe0ff */
[----:B------:R-:W-:Y:S02]  /*1a90*/  ISETP.GE.AND P5, PT, R23, RZ, PT ;  /* 0x000000ff1700720c */ /* 0x000fe40003fa6270 */
[----:B------:R-:W-:Y:S02]  /*1aa0*/  @P6 IADD3 R19, PT, PT, R19, 0x1, RZ ;  /* 0x0000000113136810 */ /* 0x000fe40007ffe0ff */
[----:B------:R-:W-:Y:S02]  /*1ab0*/  LOP3.LUT R13, R40, UR49, RZ, 0x3c, !PT ;  /* 0x00000031280d7c12 */ /* 0x000fe4000f8e3cff */
[----:B------:R-:W-:Y:S02]  /*1ac0*/  SEL R14, R14, RZ, P2 ;  /* 0x000000ff0e0e7207 */ /* 0x000fe40001000000 */
[----:B------:R-:W-:-:S05]  /*1ad0*/  ISETP.GE.AND P3, PT, R13, RZ, PT ;  /* 0x000000ff0d00720c */ /* 0x000fca0003f66270 */
[----:B------:R-:W-:Y:S01]  /*1ae0*/  @!P5 IMAD.MOV R19, RZ, RZ, -R19 ;  /* 0x000000ffff13d224 */ /* 0x000fe200078e0a13 */
[----:B------:R-:W-:Y:S01]  /*1af0*/  SEL R13, R34, RZ, P1 ;  /* 0x000000ff220d7207 */ /* 0x000fe20000800000 */
[----:B------:R-:W-:Y:S02]  /*1b00*/  IMAD R34, R14, UR44, RZ ;  /* 0x0000002c0e227c24 */ /* 0x000fe4000f8e02ff */
[----:B------:R0:W3:Y:S01]  /*1b10*/  LDG.E R14, desc[UR8][R10.64] ;  /* 0x000000080a0e7981 */ /* 0x0000e2000c1e1900 */
[----:B------:R-:W-:-:S03]  /*1b20*/  SEL R19, R29, R19, !P0 ;  /* 0x000000131d137207 */ /* 0x000fc60004000000 */
[----:B------:R-:W-:Y:S02]  /*1b30*/  @!P3 IADD3 R41, PT, PT, -R41, RZ, RZ ;  /* 0x000000ff2929b210 */ /* 0x000fe40007ffe1ff */
[C---:B0-----:R-:W-:Y:S02]  /*1b40*/  IADD3 R10, PT, PT, -R19.reuse, RZ, RZ ;  /* 0x000000ff130a7210 */ /* 0x041fe40007ffe1ff */
[----:B------:R-:W-:-:S03]  /*1b50*/  SEL R19, R19, RZ, P2 ;  /* 0x000000ff13137207 */ /* 0x000fc60001000000 */
[----:B------:R-:W-:Y:S01]  /*1b60*/  IMAD R10, R10, UR49, R49 ;  /* 0x000000310a0a7c24 */ /* 0x000fe2000f8e0231 */
[----:B------:R-:W-:Y:S01]  /*1b70*/  SEL R41, R29, R41, !P0 ;  /* 0x000000291d297207 */ /* 0x000fe20004000000 */
[----:B------:R-:W-:Y:S01]  /*1b80*/  IMAD R19, R19, UR44, RZ ;  /* 0x0000002c13137c24 */ /* 0x000fe2000f8e02ff */
[----:B------:R-:W-:Y:S02]  /*1b90*/  IADD3 R48, P3, PT, R32, UR38, RZ ;  /* 0x0000002620307c10 */ /* 0x000fe4000ff7e0ff */
[----:B------:R-:W-:Y:S02]  /*1ba0*/  SEL R10, R10, RZ, P1 ;  /* 0x000000ff0a0a7207 */ /* 0x000fe40000800000 */
[----:B------:R-:W-:Y:S02]  /*1bb0*/  R2UR UR14, R36 ;  /* 0x00000000240e72ca */ /* 0x000fe400000e0000 */
[----:B------:R-:W-:Y:S01]  /*1bc0*/  R2UR UR15, R37 ;  /* 0x00000000250f72ca */ /* 0x000fe200000e0000 */
[----:B------:R-:W-:Y:S01]  /*1bd0*/  IMAD R25, R10, UR45, R19 ;  /* 0x0000002d0a197c24 */ /* 0x000fe2000f8e0213 */
[----:B------:R-:W-:-:S02]  /*1be0*/  IADD3 R11, PT, PT, -R41, RZ, RZ ;  /* 0x000000ff290b7210 */ /* 0x000fc40007ffe1ff */
[----:B------:R-:W-:Y:S02]  /*1bf0*/  LEA.HI.X.SX32 R49, R32, UR39, 0x1, P3 ;  /* 0x0000002720317c11 */ /* 0x000fe400098f0eff */
[----:B------:R-:W-:Y:S01]  /*1c00*/  IADD3 R10, P3, PT, R31, UR38, RZ ;  /* 0x000000261f0a7c10 */ /* 0x000fe2000ff7e0ff */
[----:B------:R-:W-:Y:S02]  /*1c10*/  IMAD R40, R11, UR49, R40 ;  /* 0x000000310b287c24 */ /* 0x000fe4000f8e0228 */
[----:B------:R-:W3:Y:S01]  /*1c20*/  LDG.E.U8 R19, desc[UR8][R48.64] ;  /* 0x0000000830137981 */ /* 0x000ee2000c1e1100 */
[----:B------:R-:W-:Y:S02]  /*1c30*/  LEA.HI.X.SX32 R11, R31, UR39, 0x1, P3 ;  /* 0x000000271f0b7c11 */ /* 0x000fe400098f0eff */
[----:B------:R-:W-:Y:S01]  /*1c40*/  IADD3 R50, P3, PT, R26, UR38, RZ ;  /* 0x000000261a327c10 */ /* 0x000fe2000ff7e0ff */
[----:B------:R0:W3:Y:S01]  /*1c50*/  LDG.E R15, desc[UR14][R46.64] ;  /* 0x0000000e2e0f7981 */ /* 0x0000e2000c1e1900 */
[----:B------:R-:W-:-:S02]  /*1c60*/  SEL R41, R41, RZ, P2 ;  /* 0x000000ff29297207 */ /* 0x000fc40001000000 */
[----:B------:R-:W-:Y:S01]  /*1c70*/  LEA.HI.X.SX32 R51, R26, UR39, 0x1, P3 ;  /* 0x000000271a337c11 */ /* 0x000fe200098f0eff */
[----:B------:R1:W3:Y:S01]  /*1c80*/  LDG.E.U8 R32, desc[UR10][R10.64] ;  /* 0x0000000a0a207981 */ /* 0x0002e2000c1e1100 */
[----:B------:R-:W-:Y:S01]  /*1c90*/  SEL R40, R40, RZ, P1 ;  /* 0x000000ff28287207 */ /* 0x000fe20000800000 */
[----:B------:R-:W-:Y:S02]  /*1ca0*/  IMAD R41, R41, UR44, RZ ;  /* 0x0000002c29297c24 */ /* 0x000fe4000f8e02ff */
[----:B------:R1:W3:Y:S01]  /*1cb0*/  LDG.E.U8 R26, desc[UR8][R50.64] ;  /* 0x00000008321a7981 */ /* 0x0002e2000c1e1100 */
[----:B0-----:R-:W-:-:S04]  /*1cc0*/  IADD3 R46, P3, PT, R30, UR38, RZ ;  /* 0x000000261e2e7c10 */ /* 0x001fc8000ff7e0ff */
[----:B------:R-:W-:Y:S02]  /*1cd0*/  LEA.HI.X.SX32 R47, R30, UR39, 0x1, P3 ;  /* 0x000000271e2f7c11 */ /* 0x000fe400098f0eff */
[----:B------:R-:W-:Y:S01]  /*1ce0*/  IADD3 R30, P3, PT, R35, UR38, RZ ;  /* 0x00000026231e7c10 */ /* 0x000fe2000ff7e0ff */
[----:B------:R-:W-:Y:S01]  /*1cf0*/  IMAD R23, R40, UR45, R41 ;  /* 0x0000002d28177c24 */ /* 0x000fe2000f8e0229 */
[----:B------:R-:W-:Y:S02]  /*1d00*/  IADD3 R40, P4, PT, R27, UR38, RZ ;  /* 0x000000261b287c10 */ /* 0x000fe4000ff9e0ff */
[----:B------:R-:W-:Y:S02]  /*1d10*/  LEA.HI.X.SX32 R31, R35, UR39, 0x1, P3 ;  /* 0x00000027231f7c11 */ /* 0x000fe400098f0eff */
[----:B-1----:R-:W-:Y:S02]  /*1d20*/  IADD3 R10, P3, PT, R38, UR38, RZ ;  /* 0x00000026260a7c10 */ /* 0x002fe4000ff7e0ff */
[----:B------:R-:W-:Y:S01]  /*1d30*/  LEA.HI.X.SX32 R41, R27, UR39, 0x1, P4 ;  /* 0x000000271b297c11 */ /* 0x000fe2000a0f0eff */
[----:B------:R-:W-:Y:S01]  /*1d40*/  VIADD R50, R28, 0x200 ;  /* 0x000002001c327836 */ /* 0x000fe20000000000 */
[----:B------:R-:W-:Y:S01]  /*1d50*/  LEA.HI.X.SX32 R11, R38, UR39, 0x1, P3 ;  /* 0x00000027260b7c11 */ /* 0x000fe200098f0eff */
[----:B------:R-:W3:Y:S04]  /*1d60*/  LDG.E.U8 R27, desc[UR10][R46.64] ;  /* 0x0000000a2e1b7981 */ /* 0x000ee8000c1e1100 */
[----:B------:R-:W3:Y:S04]  /*1d70*/  LDG.E.U8 R33, desc[UR12][R40.64] ;  /* 0x0000000c28217981 */ /* 0x000ee8000c1e1100 */
[----:B------:R0:W3:Y:S01]  /*1d80*/  LDG.E.U8 R41, desc[UR8][R10.64] ;  /* 0x000000080a297981 */ /* 0x0000e2000c1e1100 */
[----:B------:R-:W-:Y:S01]  /*1d90*/  IADD3 R48, P4, PT, R39, UR38, RZ ;  /* 0x0000002627307c10 */ /* 0x000fe2000ff9e0ff */
[----:B------:R-:W-:Y:S01]  /*1da0*/  IMAD R13, R13, UR45, R34 ;  /* 0x0000002d0d0d7c24 */ /* 0x000fe2000f8e0222 */
[----:B------:R-:W-:Y:S01]  /*1db0*/  IADD3 R56, PT, PT, R28, 0x220, RZ ;  /* 0x000002201c387810 */ /* 0x000fe20007ffe0ff */
[----:B------:R-:W3:Y:S01]  /*1dc0*/  LDG.E.U8 R40, desc[UR12][R30.64] ;  /* 0x0000000c1e287981 */ /* 0x000ee2000c1e1100 */
[----:B0-----:R-:W-:-:S05]  /*1dd0*/  IABS R11, R50 ;  /* 0x00000032000b7213 */ /* 0x001fca0000000000 */
[----:B------:R-:W-:Y:S01]  /*1de0*/  IMAD.HI.U32 R10, R11, UR5, RZ ;  /* 0x000000050b0a7c27 */ /* 0x000fe2000f8e00ff */
[----:B------:R-:W-:-:S04]  /*1df0*/  LEA.HI.X.SX32 R49, R39, UR39, 0x1, P4 ;  /* 0x0000002727317c11 */ /* 0x000fc8000a0f0eff */
[----:B------:R-:W-:Y:S01]  /*1e00*/  IADD3 R46, PT, PT, -R10, RZ, RZ ;  /* 0x000000ff0a2e7210 */ /* 0x000fe20007ffe1ff */
[----:B------:R-:W3:Y:S01]  /*1e10*/  LDG.E.U8 R48, desc[UR10][R48.64] ;  /* 0x0000000a30307981 */ /* 0x000ee2000c1e1100 */
[----:B------:R-:W-:-:S03]  /*1e20*/  IADD3 R38, P4, PT, R23, UR38, RZ ;  /* 0x0000002617267c10 */ /* 0x000fc6000ff9e0ff */
[----:B------:R-:W-:Y:S01]  /*1e30*/  IMAD R11, R46, UR7, R11 ;  /* 0x000000072e0b7c24 */ /* 0x000fe2000f8e020b */
[----:B------:R-:W-:-:S04]  /*1e40*/  LEA.HI.X.SX32 R39, R23, UR39, 0x1, P4 ;  /* 0x0000002717277c11 */ /* 0x000fc8000a0f0eff */
[----:B------:R-:W-:Y:S01]  /*1e50*/  ISETP.LT.U32.AND P4, PT, R11, UR7, PT ;  /* 0x000000070b007c0c */ /* 0x000fe2000bf81070 */
[----:B------:R-:W3:Y:S01]  /*1e60*/  LDG.E.U8 R38, desc[UR10][R38.64] ;  /* 0x0000000a26267981 */ /* 0x000ee2000c1e1100 */
[----:B------:R-:W-:-:S04]  /*1e70*/  IADD3 R34, P3, PT, R13, UR38, RZ ;  /* 0x000000260d227c10 */ /* 0x000fc8000ff7e0ff */
[----:B------:R-:W-:Y:S02]  /*1e80*/  LEA.HI.X.SX32 R35, R13, UR39, 0x1, P3 ;  /* 0x000000270d237c11 */ /* 0x000fe400098f0eff */
[----:B------:R-:W-:Y:S02]  /*1e90*/  IADD3 R52, P3, PT, R25, UR38, RZ ;  /* 0x0000002619347c10 */ /* 0x000fe4000ff7e0ff */
[----:B------:R-:W-:Y:S01]  /*1ea0*/  IABS R23, R56 ;  /* 0x0000003800177213 */ /* 0x000fe20000000000 */
[----:B------:R0:W3:Y:S02]  /*1eb0*/  LDG.E.U8 R30, desc[UR8][R34.64] ;  /* 0x00000008221e7981 */ /* 0x0000e4000c1e1100 */
[----:B------:R-:W-:Y:S02]  /*1ec0*/  @!P4 IADD3 R11, PT, PT, R11, -UR7, RZ ;  /* 0x800000070b0bcc10 */ /* 0x000fe4000fffe0ff */
[----:B------:R-:W-:Y:S02]  /*1ed0*/  LEA.HI.X.SX32 R53, R25, UR39, 0x1, P3 ;  /* 0x0000002719357c11 */ /* 0x000fe400098f0eff */
[----:B------:R-:W-:-:S02]  /*1ee0*/  ISETP.GE.U32.AND P3, PT, R11, UR7, PT ;  /* 0x000000070b007c0c */ /* 0x000fc4000bf66070 */
[----:B------:R-:W-:Y:S01]  /*1ef0*/  LOP3.LUT R11, R50, UR49, RZ, 0x3c, !PT ;  /* 0x00000031320b7c12 */ /* 0x000fe2000f8e3cff */
[----:B------:R-:W-:Y:S01]  /*1f00*/  @!P4 VIADD R10, R10, 0x1 ;  /* 0x000000010a0ac836 */ /* 0x000fe20000000000 */
[C---:B0-----:R-:W-:Y:S01]  /*1f10*/  IADD3 R35, PT, PT, R28.reuse, 0x280, RZ ;  /* 0x000002801c237810 */ /* 0x041fe20007ffe0ff */
[----:B------:R-:W-:Y:S01]  /*1f20*/  VIADD R25, R28, 0x240 ;  /* 0x000002401c197836 */ /* 0x000fe20000000000 */
[----:B------:R-:W-:Y:S01]  /*1f30*/  ISETP.GE.AND P5, PT, R11, RZ, PT ;  /* 0x000000ff0b00720c */ /* 0x000fe20003fa6270 */
[----:B------:R-:W3:Y:S06]  /*1f40*/  LDG.E.U8 R52, desc[UR8][R52.64] ;  /* 0x0000000834347981 */ /* 0x000eec000c1e1100 */
[----:B------:R-:W-:-:S06]  /*1f50*/  @P3 IADD3 R10, PT, PT, R10, 0x1, RZ ;  /* 0x000000010a0a3810 */ /* 0x000fcc0007ffe0ff */
[----:B------:R-:W-:-:S04]  /*1f60*/  @!P5 IADD3 R10, PT, PT, -R10, RZ, RZ ;  /* 0x000000ff0a0ad210 */ /* 0x000fc80007ffe1ff */
[----:B------:R-:W-:-:S05]  /*1f70*/  SEL R10, R29, R10, !P0 ;  /* 0x0000000a1d0a7207 */ /* 0x000fca0004000000 */
[----:B------:R-:W-:Y:S01]  /*1f80*/  IMAD.MOV R11, RZ, RZ, -R10 ;  /* 0x000000ffff0b7224 */ /* 0x000fe200078e0a0a */
[----:B------:R-:W-:-:S03]  /*1f90*/  SEL R10, R10, RZ, P2 ;  /* 0x000000ff0a0a7207 */ /* 0x000fc60001000000 */
[----:B------:R-:W-:Y:S02]  /*1fa0*/  IMAD R11, R11, UR49, R50 ;  /* 0x000000310b0b7c24 */ /* 0x000fe4000f8e0232 */
[----:B------:R-:W-:-:S03]  /*1fb0*/  IMAD R10, R10, UR44, RZ ;  /* 0x0000002c0a0a7c24 */ /* 0x000fc6000f8e02ff */
[----:B------:R-:W-:-:S05]  /*1fc0*/  SEL R11, R11, RZ, P1 ;  /* 0x000000ff0b0b7207 */ /* 0x000fca0000800000 */
[----:B------:R-:W-:-:S05]  /*1fd0*/  IMAD R13, R11, UR45, R10 ;  /* 0x0000002d0b0d7c24 */ /* 0x000fca000f8e020a */
[C---:B------:R-:W-:Y:S02]  /*1fe0*/  IADD3 R54, P4, PT, R13.reuse, UR38, RZ ;  /* 0x000000260d367c10 */ /* 0x040fe4000ff9e0ff */
[----:B------:R-:W-:Y:S02]  /*1ff0*/  SHF.R.S64 R10, RZ, 0x1e, R50 ;  /* 0x0000001eff0a7819 */ /* 0x000fe40000001032 */
[----:B------:R-:W-:Y:S02]  /*2000*/  LEA.HI.X.SX32 R55, R13, UR39, 0x1, P4 ;  /* 0x000000270d377c11 */ /* 0x000fe4000a0f0eff */
[----:B--2---:R-:W-:Y:S01]  /*2010*/  ISETP.NE.AND P4, PT, R20, RZ, PT ;  /* 0x000000ff1400720c */ /* 0x004fe20003f85270 */
[----:B------:R-:W-:Y:S01]  /*2020*/  IMAD.HI.U32 R20, R23, UR5, RZ ;  /* 0x0000000517147c27 */ /* 0x000fe2000f8e00ff */
[----:B------:R-:W-:Y:S01]  /*2030*/  IADD3 R10, P3, PT, R10, UR36, RZ ;  /* 0x000000240a0a7c10 */ /* 0x000fe2000ff7e0ff */
[----:B------:R-:W2:Y:S03]  /*2040*/  LDG.E.U8 R54, desc[UR10][R54.64] ;  /* 0x0000000a36367981 */ /* 0x000ea6000c1e1100 */
[----:B------:R-:W-:-:S02]  /*2050*/  IADD3 R34, PT, PT, -R20, RZ, RZ ;  /* 0x000000ff14227210 */ /* 0x000fc40007ffe1ff */
[----:B------:R-:W-:Y:S02]  /*2060*/  LEA.HI.X.SX32 R11, R50, UR37, 0x2, P3 ;  /* 0x00000025320b7c11 */ /* 0x000fe400098f16ff */
[----:B----4-:R-:W-:Y:S01]  /*2070*/  ISETP.NE.AND P3, PT, R21, RZ, PT ;  /* 0x000000ff1500720c */ /* 0x010fe20003f65270 */
[----:B------:R-:W-:Y:S01]  /*2080*/  IMAD R21, R34, UR7, R23 ;  /* 0x0000000722157c24 */ /* 0x000fe2000f8e0217 */
[----:B------:R-:W-:Y:S01]  /*2090*/  P2R R46, PR, RZ, 0x10 ;  /* 0x00000010ff2e7803 */ /* 0x000fe20000000000 */
[----:B------:R0:W4:Y:S01]  /*20a0*/  LDG.E R13, desc[UR8][R10.64] ;  /* 0x000000080a0d7981 */ /* 0x000122000c1e1900 */
[----:B------:R-:W-:Y:S02]  /*20b0*/  P2R R50, PR, RZ, 0x8 ;  /* 0x00000008ff327803 */ /* 0x000fe40000000000 */
[----:B------:R-:W-:-:S13]  /*20c0*/  ISETP.LT.U32.AND P3, PT, R21, UR7, PT ;  /* 0x0000000715007c0c */ /* 0x000fda000bf61070 */
[----:B------:R-:W-:-:S05]  /*20d0*/  @!P3 VIADD R21, R21, -UR7 ;  /* 0x800000071515bc36 */ /* 0x000fca0008000000 */
[----:B------:R-:W-:Y:S02]  /*20e0*/  ISETP.GE.U32.AND P4, PT, R21, UR7, PT ;  /* 0x0000000715007c0c */ /* 0x000fe4000bf86070 */
[----:B0-----:R-:W-:Y:S02]  /*20f0*/  LOP3.LUT R10, R56, UR49, RZ, 0x3c, !PT ;  /* 0x00000031380a7c12 */ /* 0x001fe4000f8e3cff */
[----:B------:R-:W-:Y:S02]  /*2100*/  @!P3 IADD3 R20, PT, PT, R20, 0x1, RZ ;  /* 0x000000011414b810 */ /* 0x000fe40007ffe0ff */
[----:B------:R-:W-:-:S07]  /*2110*/  ISETP.GE.AND P3, PT, R10, RZ, PT ;  /* 0x000000ff0a00720c */ /* 0x000fce0003f66270 */
[----:B------:R-:W-:-:S05]  /*2120*/  @P4 IADD3 R20, PT, PT, R20, 0x1, RZ ;  /* 0x0000000114144810 */ /* 0x000fca0007ffe0ff */
[----:B------:R-:W-:Y:S01]  /*2130*/  IMAD.MOV.U32 R10, RZ, RZ, R20 ;  /* 0x000000ffff0a7224 */ /* 0x000fe200078e0014 */
[----:B-----5:R-:W-:-:S04]  /*2140*/  ISETP.NE.AND P4, PT, R22, RZ, PT ;  /* 0x000000ff1600720c */ /* 0x020fc80003f85270 */
[----:B------:R-:W-:-:S04]  /*2150*/  @!P3 IADD3 R10, PT, PT, -R10, RZ, RZ ;  /* 0x000000ff0a0ab210 */ /* 0x000fc80007ffe1ff */
[----:B------:R-:W-:Y:S02]  /*2160*/  SEL R22, R29, R10, !P0 ;  /* 0x0000000a1d167207 */ /* 0x000fe40004000000 */
[----:B------:R-:W0:Y:S02]  /*2170*/  LDC.64 R10, c[0x0][0x3d0] ;  /* 0x0000f400ff0a7b82 */ /* 0x000e240000000a00 */
[C---:B------:R-:W-:Y:S02]  /*2180*/  IADD3 R23, PT, PT, -R22.reuse, RZ, RZ ;  /* 0x000000ff16177210 */ /* 0x040fe40007ffe1ff */
[----:B------:R-:W-:-:S03]  /*2190*/  SEL R22, R22, RZ, P2 ;  /* 0x000000ff16167207 */ /* 0x000fc60001000000 */
[----:B------:R-:W-:Y:S02]  /*21a0*/  IMAD R23, R23, UR49, R56 ;  /* 0x0000003117177c24 */ /* 0x000fe4000f8e0238 */
[----:B------:R-:W-:-:S03]  /*21b0*/  IMAD R22, R22, UR44, RZ ;  /* 0x0000002c16167c24 */ /* 0x000fc6000f8e02ff */
[----:B------:R-:W-:Y:S02]  /*21c0*/  SEL R23, R23, RZ, P1 ;  /* 0x000000ff17177207 */ /* 0x000fe40000800000 */
[----:B------:R-:W-:-:S03]  /*21d0*/  SHF.R.S64 R20, RZ, 0x1e, R56 ;  /* 0x0000001eff147819 */ /* 0x000fc60000001038 */
[----:B------:R-:W-:Y:S01]  /*21e0*/  IMAD R22, R23, UR45, R22 ;  /* 0x0000002d17167c24 */ /* 0x000fe2000f8e0216 */
[----:B------:R-:W-:Y:S02]  /*21f0*/  IABS R23, R25 ;  /* 0x0000001900177213 */ /* 0x000fe40000000000 */
[----:B------:R-:W-:Y:S02]  /*2200*/  IADD3 R20, P3, PT, R20, UR36, RZ ;  /* 0x0000002414147c10 */ /* 0x000fe4000ff7e0ff */
[----:B0-----:R-:W-:Y:S01]  /*2210*/  R2UR UR4, R11 ;  /* 0x000000000b0472ca */ /* 0x001fe200000e0000 */
[----:B------:R-:W-:Y:S01]  /*2220*/  IMAD.HI.U32 R11, R23, UR5, RZ ;  /* 0x00000005170b7c27 */ /* 0x000fe2000f8e00ff */
[----:B------:R-:W-:Y:S02]  /*2230*/  LEA.HI.X.SX32 R21, R56, UR37, 0x2, P3 ;  /* 0x0000002538157c11 */ /* 0x000fe400098f16ff */
[----:B---3--:R-:W-:Y:S02]  /*2240*/  ISETP.NE.AND P3, PT, R24, RZ, PT ;  /* 0x000000ff1800720c */ /* 0x008fe40003f65270 */
[----:B------:R-:W-:-:S02]  /*2250*/  IADD3 R24, PT, PT, -R11, RZ, RZ ;  /* 0x000000ff0b187210 */ /* 0x000fc40007ffe1ff */
[----:B------:R-:W-:Y:S01]  /*2260*/  IADD3 R34, PT, PT, R28, 0x260, RZ ;  /* 0x000002601c227810 */ /* 0x000fe20007ffe0ff */
[----:B------:R-:W3:Y:S02]  /*2270*/  LDG.E R21, desc[UR8][R20.64] ;  /* 0x0000000814157981 */ /* 0x000ee4000c1e1900 */
        /* <DEDUP_REMOVED lines=10> */
[C---:B------:R-:W-:Y:S02]  /*2320*/  IADD3 R56, P3, PT, R22.reuse, UR38, RZ ;  /* 0x0000002616387c10 */ /* 0x040fe4000ff7e0ff */
[----:B------:R-:W-:Y:S02]  /*2330*/  SEL R11, R29, R11, !P0 ;  /* 0x0000000b1d0b7207 */ /* 0x000fe40004000000 */
[----:B------:R-:W-:-:S03]  /*2340*/  LEA.HI.X.SX32 R57, R22, UR39, 0x1, P3 ;  /* 0x0000002716397c11 */ /* 0x000fc600098f0eff */
[----:B------:R-:W-:Y:S01]  /*2350*/  IMAD.MOV R22, RZ, RZ, -R11 ;  /* 0x000000ffff167224 */ /* 0x000fe200078e0a0b */
[----:B------:R-:W-:Y:S01]  /*2360*/  SEL R11, R11, RZ, P2 ;  /* 0x000000ff0b0b7207 */ /* 0x000fe20001000000 */
[----:B------:R-:W-:Y:S01]  /*2370*/  VIADD R49, R28, 0x2a0 ;  /* 0x000002a01c317836 */ /* 0x000fe20000000000 */
[----:B------:R-:W-:Y:S01]  /*2380*/  P2R R51, PR, RZ, 0x10 ;  /* 0x00000010ff337803 */ /* 0x000fe20000000000 */
[----:B------:R-:W-:Y:S01]  /*2390*/  IMAD R22, R22, UR49, R25 ;  /* 0x0000003116167c24 */ /* 0x000fe2000f8e0219 */
[----:B------:R-:W5:Y:S01]  /*23a0*/  LDG.E.U8 R56, desc[UR8][R56.64] ;  /* 0x0000000838387981 */ /* 0x000f62000c1e1100 */
[----:B------:R-:W-:-:S03]  /*23b0*/  IMAD R11, R11, UR44, RZ ;  /* 0x0000002c0b0b7c24 */ /* 0x000fc6000f8e02ff */
[----:B------:R-:W-:-:S05]  /*23c0*/  SEL R22, R22, RZ, P1 ;  /* 0x000000ff16167207 */ /* 0x000fca0000800000 */
[----:B------:R-:W-:Y:S01]  /*23d0*/  IMAD R11, R22, UR45, R11 ;  /* 0x0000002d160b7c24 */ /* 0x000fe2000f8e020b */
        /* <DEDUP_REMOVED lines=8> */
[----:B------:R-:W-:Y:S01]  /*2460*/  VIADD R63, R28, 0x300 ;  /* 0x000003001c3f7836 */ /* 0x000fe20000000000 */
[----:B------:R-:W-:Y:S01]  /*2470*/  ISETP.NE.AND P4, PT, R32, RZ, PT ;  /* 0x000000ff2000720c */ /* 0x000fe20003f85270 */
[----:B------:R-:W3:Y:S02]  /*2480*/  LDG.E.U8 R60, desc[UR8][R60.64] ;  /* 0x000000083c3c7981 */ /* 0x000ee4000c1e1100 */
        /* <DEDUP_REMOVED lines=17> */
[----:B0-----:R-:W-:-:S03]  /*25a0*/  IMAD R22, R11, UR44, RZ ;  /* 0x0000002c0b167c24 */ /* 0x001fc6000f8e02ff */
[----:B------:R-:W-:Y:S02]  /*25b0*/  SEL R19, R19, RZ, P1 ;  /* 0x000000ff13137207 */ /* 0x000fe40000800000 */
[----:B------:R-:W-:-:S03]  /*25c0*/  IADD3 R24, P3, PT, R24, UR36, RZ ;  /* 0x0000002418187c10 */ /* 0x000fc6000ff7e0ff */
[----:B------:R-:W-:Y:S01]  /*25d0*/  IMAD R11, R19, UR45, R22 ;  /* 0x0000002d130b7c24 */ /* 0x000fe2000f8e0216 */
[----:B------:R-:W-:Y:S02]  /*25e0*/  LEA.HI.X.SX32 R25, R34, UR37, 0x2, P3 ;  /* 0x0000002522197c11 */ /* 0x000fe400098f16ff */
[----:B------:R-:W-:Y:S02]  /*25f0*/  IABS R34, R35 ;  /* 0x0000002300227213 */ /* 0x000fe40000000000 */
[C---:B------:R-:W-:Y:S01]  /*2600*/  IADD3 R22, P3, PT, R11.reuse, UR38, RZ ;  /* 0x000000260b167c10 */ /* 0x040fe2000ff7e0ff */
[----:B------:R0:W4:Y:S03]  /*2610*/  LDG.E R19, desc[UR8][R24.64] ;  /* 0x0000000818137981 */ /* 0x000126000c1e1900 */
[----:B------:R-:W-:Y:S01]  /*2620*/  LEA.HI.X.SX32 R23, R11, UR39, 0x1, P3 ;  /* 0x000000270b177c11 */ /* 0x000fe200098f0eff */
[----:B------:R-:W-:Y:S01]  /*2630*/  IMAD.HI.U32 R11, R34, UR5, RZ ;  /* 0x00000005220b7c27 */ /* 0x000fe2000f8e00ff */
[----:B------:R-:W-:-:S03]  /*2640*/  ISETP.NE.AND P3, PT, R33, RZ, PT ;  /* 0x000000ff2100720c */ /* 0x000fc60003f65270 */
[----:B------:R1:W3:Y:S01]  /*2650*/  LDG.E.U8 R59, desc[UR8][R22.64] ;  /* 0x00000008163b7981 */ /* 0x0002e2000c1e1100 */
        /* <DEDUP_REMOVED lines=43> */
[----:B------:R-:W-:-:S05]  /*2910*/  SEL R26, R26, RZ, P2 ;  /* 0x000000ff1a1a7207 */ /* 0x000fca0001000000 */
[----:B------:R-:W-:Y:S01]  /*2920*/  IMAD R23, R26, UR44, RZ ;  /* 0x0000002c1a177c24 */ /* 0x000fe2000f8e02ff */
[----:B------:R-:W-:-:S04]  /*2930*/  SHF.R.S64 R26, RZ, 0x1e, R49 ;  /* 0x0000001eff1a7819 */ /* 0x000fc80000001031 */
[----:B------:R-:W-:Y:S01]  /*2940*/  IADD3 R26, P3, PT, R26, UR36, RZ ;  /* 0x000000241a1a7c10 */ /* 0x000fe2000ff7e0ff */
[----:B------:R-:W-:-:S03]  /*2950*/  IMAD R22, R22, UR49, R49 ;  /* 0x0000003116167c24 */ /* 0x000fc6000f8e0231 */
[----:B------:R-:W-:Y:S02]  /*2960*/  LEA.HI.X.SX32 R27, R49, UR37, 0x2, P3 ;  /* 0x00000025311b7c11 */ /* 0x000fe400098f16ff */
[----:B------:R-:W-:Y:S02]  /*2970*/  IADD3 R49, PT, PT, R28, 0x2c0, RZ ;  /* 0x000002c01c317810 */ /* 0x000fe40007ffe0ff */
[----:B------:R-:W-:Y:S01]  /*2980*/  SEL R22, R22, RZ, P1 ;  /* 0x000000ff16167207 */ /* 0x000fe20000800000 */
[----:B------:R-:W4:Y:S01]  /*2990*/  LDG.E R26, desc[UR8][R26.64] ;  /* 0x000000081a1a7981 */ /* 0x000f22000c1e1900 */
[----:B------:R-:W-:-:S03]  /*29a0*/  IABS R25, R49 ;  /* 0x0000003100197213 */ /* 0x000fc60000000000 */
[----:B------:R-:W-:Y:S02]  /*29b0*/  IMAD R23, R22, UR45, R23 ;  /* 0x0000002d16177c24 */ /* 0x000fe4000f8e0217 */
[----:B------:R-:W-:-:S03]  /*29c0*/  IMAD.HI.U32 R24, R25, UR5, RZ ;  /* 0x0000000519187c27 */ /* 0x000fc6000f8e00ff */
[C---:B------:R-:W-:Y:S02]  /*29d0*/  IADD3 R22, P3, PT, R23.reuse, UR38, RZ ;  /* 0x0000002617167c10 */ /* 0x040fe4000ff7e0ff */
[----:B------:R-:W-:Y:S02]  /*29e0*/  IADD3 R58, PT, PT, -R24, RZ, RZ ;  /* 0x000000ff183a7210 */ /* 0x000fe40007ffe1ff */
[----:B------:R-:W-:Y:S02]  /*29f0*/  LEA.HI.X.SX32 R23, R23, UR39, 0x1, P3 ;  /* 0x0000002717177c11 */ /* 0x000fe400098f0eff */
[----:B------:R-:W-:Y:S01]  /*2a00*/  ISETP.NE.AND P3, PT, R41, RZ, PT ;  /* 0x000000ff2900720c */ /* 0x000fe20003f65270 */
[----:B------:R-:W-:Y:S02]  /*2a10*/  IMAD R25, R58, UR7, R25 ;  /* 0x000000073a197c24 */ /* 0x000fe4000f8e0219 */
[----:B------:R0:W4:Y:S01]  /*2a20*/  LDG.E.U8 R55, desc[UR8][R22.64] ;  /* 0x0000000816377981 */ /* 0x000122000c1e1100 */
[----:B------:R-:W-:-:S02]  /*2a30*/  P2R R41, PR, RZ, 0x8 ;  /* 0x00000008ff297803 */ /* 0x000fc40000000000 */
        /* <DEDUP_REMOVED lines=35> */
[----:B------:R-:W-:Y:S02]  /*2c70*/  ISETP.GE.AND P3, PT, R22, RZ, PT ;  /* 0x000000ff1600720c */ /* 0x000fe40003f66270 */
[----:B------:R-:W-:-:S11]  /*2c80*/  SHF.R.S64 R24, RZ, 0x1e, R57 ;  /* 0x0000001eff187819 */ /* 0x000fd60000001039 */
[----:B------:R-:W-:-:S04]  /*2c90*/  @!P3 IADD3 R30, PT, PT, -R30, RZ, RZ ;  /* 0x000000ff1e1eb210 */ /* 0x000fc80007ffe1ff */
[----:B------:R-:W-:-:S04]  /*2ca0*/  SEL R30, R29, R30, !P0 ;  /* 0x0000001e1d1e7207 */ /* 0x000fc80004000000 */
[----:B------:R-:W-:Y:S02]  /*2cb0*/  IADD3 R22, PT, PT, -R30, RZ, RZ ;  /* 0x000000ff1e167210 */ /* 0x000fe40007ffe1ff */
[----:B------:R-:W-:Y:S02]  /*2cc0*/  P2R R34, PR, RZ, 0x10 ;  /* 0x00000010ff227803 */ /* 0x000fe40000000000 */
[----:B------:R-:W-:Y:S01]  /*2cd0*/  ISETP.NE.AND P4, PT, R40, RZ, PT ;  /* 0x000000ff2800720c */ /* 0x000fe20003f85270 */
[----:B------:R-:W-:Y:S01]  /*2ce0*/  IMAD R22, R22, UR49, R57 ;  /* 0x0000003116167c24 */ /* 0x000fe2000f8e0239 */
[----:B------:R-:W-:Y:S02]  /*2cf0*/  IADD3 R24, P3, PT, R24, UR36, RZ ;  /* 0x0000002418187c10 */ /* 0x000fe4000ff7e0ff */
[----:B------:R-:W-:Y:S02]  /*2d00*/  SEL R30, R30, RZ, P2 ;  /* 0x000000ff1e1e7207 */ /* 0x000fe40001000000 */
[----:B------:R-:W-:-:S02]  /*2d10*/  P2R R40, PR, RZ, 0x10 ;  /* 0x00000010ff287803 */ /* 0x000fc40000000000 */
[----:B------:R-:W-:Y:S02]  /*2d20*/  ISETP.NE.AND P4, PT, R48, RZ, PT ;  /* 0x000000ff3000720c */ /* 0x000fe40003f85270 */
[----:B------:R-:W-:Y:S01]  /*2d30*/  LEA.HI.X.SX32 R25, R57, UR37, 0x2, P3 ;  /* 0x0000002539197c11 */ /* 0x000fe200098f16ff */
[----:B------:R-:W-:Y:S01]  /*2d40*/  IMAD R23, R30, UR44, RZ ;  /* 0x0000002c1e177c24 */ /* 0x000fe2000f8e02ff */
[----:B------:R-:W-:Y:S02]  /*2d50*/  SEL R22, R22, RZ, P1 ;  /* 0x000000ff16167207 */ /* 0x000fe40000800000 */
[----:B------:R-:W-:Y:S01]  /*2d60*/  IABS R57, R63 ;  /* 0x0000003f00397213 */ /* 0x000fe20000000000 */
[----:B------:R0:W4:Y:S01]  /*2d70*/  LDG.E R30, desc[UR8][R24.64] ;  /* 0x00000008181e7981 */ /* 0x000122000c1e1900 */
[----:B------:R-:W-:Y:S01]  /*2d80*/  P2R R48, PR, RZ, 0x10 ;  /* 0x00000010ff307803 */ /* 0x000fe20000000000 */
[----:B------:R-:W-:Y:S01]  /*2d90*/  IMAD R23, R22, UR45, R23 ;  /* 0x0000002d16177c24 */ /* 0x000fe2000f8e0217 */
[----:B------:R-:W-:Y:S01]  /*2da0*/  ISETP.NE.AND P4, PT, R38, RZ, PT ;  /* 0x000000ff2600720c */ /* 0x000fe20003f85270 */
[----:B------:R-:W-:-:S03]  /*2db0*/  IMAD.HI.U32 R38, R57, UR5, RZ ;  /* 0x0000000539267c27 */ /* 0x000fc6000f8e00ff */
[C---:B------:R-:W-:Y:S02]  /*2dc0*/  IADD3 R22, P3, PT, R23.reuse, UR38, RZ ;  /* 0x0000002617167c10 */ /* 0x040fe4000ff7e0ff */
[----:B0-----:R-:W-:Y:S02]  /*2dd0*/  IADD3 R24, PT, PT, -R38, RZ, RZ ;  /* 0x000000ff26187210 */ /* 0x001fe40007ffe1ff */
[----:B------:R-:W-:Y:S02]  /*2de0*/  LEA.HI.X.SX32 R23, R23, UR39, 0x1, P3 ;  /* 0x0000002717177c11 */ /* 0x000fe400098f0eff */
[----:B------:R-:W-:Y:S01]  /*2df0*/  ISETP.NE.AND P3, PT, R52, RZ, PT ;  /* 0x000000ff3400720c */ /* 0x000fe20003f65270 */
[----:B------:R-:W-:Y:S02]  /*2e00*/  IMAD R24, R24, UR7, R57 ;  /* 0x0000000718187c24 */ /* 0x000fe4000f8e0239 */
[----:B------:R0:W4:Y:S01]  /*2e10*/  LDG.E.U8 R61, desc[UR8][R22.64] ;  /* 0x00000008163d7981 */ /* 0x000122000c1e1100 */
[----:B------:R-:W-:-:S02]  /*2e20*/  P2R R53, PR, RZ, 0x8 ;  /* 0x00000008ff357803 */ /* 0x000fc40000000000 */
        /* <DEDUP_REMOVED lines=9> */
[----:B------:R-:W-:Y:S01]  /*2ec0*/  IMAD.MOV R22, RZ, RZ, -R38 ;  /* 0x000000ffff167224 */ /* 0x000fe200078e0a26 */
[----:B------:R-:W-:Y:S02]  /*2ed0*/  SEL R38, R38, RZ, P2 ;  /* 0x000000ff26267207 */ /* 0x000fe40001000000 */
[--C-:B------:R-:W-:Y:S01]  /*2ee0*/  SHF.R.S64 R24, RZ, 0x1e, R63.reuse ;  /* 0x0000001eff187819 */ /* 0x100fe2000000103f */
[----:B------:R-:W-:Y:S01]  /*2ef0*/  IMAD R22, R22, UR49, R63 ;  /* 0x0000003116167c24 */ /* 0x000fe2000f8e023f */
[----:B------:R-:W-:Y:S01]  /*2f00*/  IADD3 R65, PT, PT, R28, 0x320, RZ ;  /* 0x000003201c417810 */ /* 0x000fe20007ffe0ff */
[----:B------:R-:W-:Y:S01]  /*2f10*/  IMAD R23, R38, UR44, RZ ;  /* 0x0000002c26177c24 */ /* 0x000fe2000f8e02ff */
[----:B------:R-:W-:Y:S02]  /*2f20*/  IADD3 R24, P3, PT, R24, UR36, RZ ;  /* 0x0000002418187c10 */ /* 0x000fe4000ff7e0ff */
[----:B------:R-:W-:Y:S02]  /*2f30*/  SEL R22, R22, RZ, P1 ;  /* 0x000000ff16167207 */ /* 0x000fe40000800000 */
[----:B------:R-:W-:-:S02]  /*2f40*/  IABS R62, R65 ;  /* 0x00000041003e7213 */ /* 0x000fc40000000000 */
[----:B------:R-:W-:Y:S01]  /*2f50*/  P2R R52, PR, RZ, 0x10 ;  /* 0x00000010ff347803 */ /* 0x000fe20000000000 */
[----:B------:R-:W-:Y:S01]  /*2f60*/  IMAD R23, R22, UR45, R23 ;  /* 0x0000002d16177c24 */ /* 0x000fe2000f8e0217 */
[----:B------:R-:W-:Y:S02]  /*2f70*/  LEA.HI.X.SX32 R25, R63, UR37, 0x2, P3 ;  /* 0x000000253f197c11 */ /* 0x000fe400098f16ff */
[----:B--2---:R-:W-:Y:S01]  /*2f80*/  ISETP.NE.AND P4, PT, R54, RZ, PT ;  /* 0x000000ff3600720c */ /* 0x004fe20003f85270 */
[----:B------:R-:W-:Y:S01]  /*2f90*/  IMAD.HI.U32 R54, R62, UR5, RZ ;  /* 0x000000053e367c27 */ /* 0x000fe2000f8e00ff */
[C---:B------:R-:W-:Y:S01]  /*2fa0*/  IADD3 R22, P3, PT, R23.reuse, UR38, RZ ;  /* 0x0000002617167c10 */ /* 0x040fe2000ff7e0ff */
[----:B------:R0:W2:Y:S03]  /*2fb0*/  LDG.E R38, desc[UR8][R24.64] ;  /* 0x0000000818267981 */ /* 0x0000a6000c1e1900 */
[----:B------:R-:W-:-:S02]  /*2fc0*/  LEA.HI.X.SX32 R23, R23, UR39, 0x1, P3 ;  /* 0x0000002717177c11 */ /* 0x000fc400098f0eff */
        /* <DEDUP_REMOVED lines=25> */
[----:B------:R0:W2:Y:S01]  /*3160*/  LDG.E R54, desc[UR8][R22.64] ;  /* 0x0000000816367981 */ /* 0x0000a2000c1e1900 */
[----:B------:R-:W-:-:S05]  /*3170*/  LEA.HI.X.SX32 R25, R25, UR39, 0x1, P3 ;  /* 0x0000002719197c11 */ /* 0x000fca00098f0eff */
[----:B------:R1:W5:Y:S01]  /*3180*/  LDG.E.U8 R65, desc[UR8][R24.64] ;  /* 0x0000000818417981 */ /* 0x000362000c1e1100 */
[----:B------:R-:W-:-:S05]  /*3190*/  IABS R66, R62 ;  /* 0x0000003e00427213 */ /* 0x000fca0000000000 */
[----:B------:R-:W-:-:S04]  /*31a0*/  IMAD.HI.U32 R64, R66, UR5, RZ ;  /* 0x0000000542407c27 */ /* 0x000fc8000f8e00ff */
[----:B0-----:R-:W-:Y:S01]  /*31b0*/  IMAD.MOV R23, RZ, RZ, -R64 ;  /* 0x000000ffff177224 */ /* 0x001fe200078e0a40 */
[----:B---3--:R-:W-:-:S03]  /*31c0*/  ISETP.NE.AND P3, PT, R59, RZ, PT ;  /* 0x000000ff3b00720c */ /* 0x008fc60003f65270 */
        /* <DEDUP_REMOVED lines=14> */
[----:B------:R-:W-:Y:S02]  /*32b0*/  P2R R56, PR, RZ, 0x10 ;  /* 0x00000010ff387803 */ /* 0x000fe40000000000 */
[----:B------:R-:W-:Y:S01]  /*32c0*/  ISETP.NE.AND P4, PT, R60, RZ, PT ;  /* 0x000000ff3c00720c */ /* 0x000fe20003f85270 */
[----:B------:R-:W-:Y:S01]  /*32d0*/  IMAD R23, R64, UR44, RZ ;  /* 0x0000002c40177c24 */ /* 0x000fe2000f8e02ff */
[----:B------:R-:W-:Y:S02]  /*32e0*/  SEL R22, R22, RZ, P1 ;  /* 0x000000ff16167207 */ /* 0x000fe40000800000 */
[----:B------:R-:W-:Y:S02]  /*32f0*/  P2R R60, PR, RZ, 0x10 ;  /* 0x00000010ff3c7803 */ /* 0x000fe40000000000 */
[----:B----4-:R-:W-:Y:S01]  /*3300*/  ISETP.NE.AND P4, PT, R39, RZ, PT ;  /* 0x000000ff2700720c */ /* 0x010fe20003f85270 */
[----:B-1----:R-:W-:Y:S01]  /*3310*/  IMAD R25, R22, UR45, R23 ;  /* 0x0000002d16197c24 */ /* 0x002fe2000f8e0217 */
[----:B------:R-:W-:Y:S01]  /*3320*/  SHF.R.S64 R22, RZ, 0x1e, R62 ;  /* 0x0000001eff167819 */ /* 0x000fe2000000103e */
[----:B------:R-:W-:-:S03]  /*3330*/  VIADD R39, R28, 0x360 ;  /* 0x000003601c277836 */ /* 0x000fc60000000000 */
[----:B------:R-:W-:Y:S02]  /*3340*/  IADD3 R22, P3, PT, R22, UR36, RZ ;  /* 0x0000002416167c10 */ /* 0x000fe4000ff7e0ff */
[----:B------:R-:W-:Y:S02]  /*3350*/  IABS R68, R39 ;  /* 0x0000002700447213 */ /* 0x000fe40000000000 */
[----:B------:R-:W-:-:S03]  /*3360*/  LEA.HI.X.SX32 R23, R62, UR37, 0x2, P3 ;  /* 0x000000253e177c11 */ /* 0x000fc600098f16ff */
[----:B------:R-:W-:Y:S01]  /*3370*/  IMAD.HI.U32 R67, R68, UR5, RZ ;  /* 0x0000000544437c27 */ /* 0x000fe2000f8e00ff */
[C---:B------:R-:W-:Y:S01]  /*3380*/  IADD3 R24, P3, PT, R25.reuse, UR38, RZ ;  /* 0x0000002619187c10 */ /* 0x040fe2000ff7e0ff */
[----:B------:R0:W3:Y:S03]  /*3390*/  LDG.E R62, desc[UR8][R22.64] ;  /* 0x00000008163e7981 */ /* 0x0000e6000c1e1900 */
[----:B------:R-:W-:Y:S02]  /*33a0*/  LEA.HI.X.SX32 R25, R25, UR39, 0x1, P3 ;  /* 0x0000002719197c11 */ /* 0x000fe400098f0eff */
[----:B------:R-:W-:-:S03]  /*33b0*/  ISETP.NE.AND P3, PT, R55, RZ, PT ;  /* 0x000000ff3700720c */ /* 0x000fc60003f65270 */
[----:B------:R1:W4:Y:S01]  /*33c0*/  LDG.E.U8 R66, desc[UR8][R24.64] ;  /* 0x0000000818427981 */ /* 0x000322000c1e1100 */
[----:B0-----:R-:W-:-:S05]  /*33d0*/  IADD3 R23, PT, PT, -R67, RZ, RZ ;  /* 0x000000ff43177210 */ /* 0x001fca0007ffe1ff */
        /* <DEDUP_REMOVED lines=17> */
[----:B------:R-:W-:Y:S01]  /*34f0*/  IMAD R67, R22, UR45, R67 ;  /* 0x0000002d16437c24 */ /* 0x000fe2000f8e0243 */
[----:B------:R-:W-:Y:S01]  /*3500*/  SHF.R.S64 R22, RZ, 0x1e, R39 ;  /* 0x0000001eff167819 */ /* 0x000fe20000001027 */
[----:B------:R-:W-:-:S03]  /*3510*/  IMAD.HI.U32 R68, R69, UR5, RZ ;  /* 0x0000000545447c27 */ /* 0x000fc6000f8e00ff */
[----:B------:R-:W-:Y:S02]  /*3520*/  IADD3 R22, P3, PT, R22, UR36, RZ ;  /* 0x0000002416167c10 */ /* 0x000fe4000ff7e0ff */
[----:B------:R-:W-:Y:S02]  /*3530*/  IADD3 R70, PT, PT, -R68, RZ, RZ ;  /* 0x000000ff44467210 */ /* 0x000fe40007ffe1ff */
[----:B------:R-:W-:Y:S02]  /*3540*/  LEA.HI.X.SX32 R23, R39, UR37, 0x2, P3 ;  /* 0x0000002527177c11 */ /* 0x000fe400098f16ff */
[C---:B-1----:R-:W-:Y:S01]  /*3550*/  IADD3 R24, P3, PT, R67.reuse, UR38, RZ ;  /* 0x0000002643187c10 */ /* 0x042fe2000ff7e0ff */
[----:B------:R-:W-:Y:S02]  /*3560*/  IMAD R69, R70, UR7, R69 ;  /* 0x0000000746457c24 */ /* 0x000fe4000f8e0245 */
[----:B------:R0:W3:Y:S01]  /*3570*/  LDG.E R39, desc[UR8][R22.64] ;  /* 0x0000000816277981 */ /* 0x0000e2000c1e1900 */
[----:B------:R-:W-:-:S02]  /*3580*/  LEA.HI.X.SX32 R25, R67, UR39, 0x1, P3 ;  /* 0x0000002743197c11 */ /* 0x000fc400098f0eff */
[----:B------:R-:W-:-:S03]  /*3590*/  ISETP.NE.AND P3, PT, R58, RZ, PT ;  /* 0x000000ff3a00720c */ /* 0x000fc60003f65270 */
[----:B------:R1:W2:Y:S01]  /*35a0*/  LDG.E.U8 R67, desc[UR8][R24.64] ;  /* 0x0000000818437981 */ /* 0x0002a2000c1e1100 */
        /* <DEDUP_REMOVED lines=9> */
[----:B------:R-:W-:Y:S02]  /*3640*/  @P3 IADD3 R68, PT, PT, R68, 0x1, RZ ;  /* 0x0000000144443810 */ /* 0x000fe40007ffe0ff */
[----:B------:R-:W-:-:S04]  /*3650*/  ISETP.NE.AND P3, PT, R61, RZ, PT ;  /* 0x000000ff3d00720c */ /* 0x000fc80003f65270 */
[----:B------:R-:W-:Y:S02]  /*3660*/  P2R R61, PR, RZ, 0x8 ;  /* 0x00000008ff3d7803 */ /* 0x000fe40000000000 */
[----:B------:R-:W-:-:S04]  /*3670*/  @!P5 IADD3 R68, PT, PT, -R68, RZ, RZ ;  /* 0x000000ff4444d210 */ /* 0x000fc80007ffe1ff */
[----:B------:R-:W-:Y:S02]  /*3680*/  SEL R68, R29, R68, !P0 ;  /* 0x000000441d447207 */ /* 0x000fe40004000000 */
[----:B-----5:R-:W-:Y:S01]  /*3690*/  ISETP.NE.AND P3, PT, R65, RZ, PT ;  /* 0x000000ff4100720c */ /* 0x020fe20003f65270 */
[----:B------:R-:W-:-:S04]  /*36a0*/  IMAD.HI.U32 R65, R24, UR5, RZ ;  /* 0x0000000518417c27 */ /* 0x000fc8000f8e00ff */
[----:B------:R-:W-:-:S04]  /*36b0*/  IMAD.MOV R23, RZ, RZ, -R65 ;  /* 0x000000ffff177224 */ /* 0x000fc800078e0a41 */
[----:B------:R-:W-:Y:S01]  /*36c0*/  IMAD R24, R23, UR7, R24 ;  /* 0x0000000717187c24 */ /* 0x000fe2000f8e0218 */
[C---:B------:R-:W-:Y:S02]  /*36d0*/  IADD3 R23, PT, PT, -R68.reuse, RZ, RZ ;  /* 0x000000ff44177210 */ /* 0x040fe40007ffe1ff */
[----:B------:R-:W-:Y:S02]  /*36e0*/  SEL R68, R68, RZ, P2 ;  /* 0x000000ff44447207 */ /* 0x000fe40001000000 */
[----:B------:R-:W-:Y:S01]  /*36f0*/  ISETP.LT.U32.AND P5, PT, R24, UR7, PT ;  /* 0x0000000718007c0c */ /* 0x000fe2000bfa1070 */
[----:B------:R-:W-:Y:S02]  /*3700*/  IMAD R22, R23, UR49, R28 ;  /* 0x0000003117167c24 */ /* 0x000fe4000f8e021c */
[----:B------:R-:W-:-:S03]  /*3710*/  IMAD R23, R68, UR44, RZ ;  /* 0x0000002c44177c24 */ /* 0x000fc6000f8e02ff */
[----:B------:R-:W-:-:S05]  /*3720*/  SEL R22, R22, RZ, P1 ;  /* 0x000000ff16167207 */ /* 0x000fca0000800000 */
[----:B------:R-:W-:Y:S02]  /*3730*/  IMAD R23, R22, UR45, R23 ;  /* 0x0000002d16177c24 */ /* 0x000fe4000f8e0217 */
[----:B------:R-:W-:Y:S01]  /*3740*/  @!P5 IADD3 R65, PT, PT, R65, 0x1, RZ ;  /* 0x000000014141d810 */ /* 0x000fe20007ffe0ff */
[----:B------:R-:W-:Y:S02]  /*3750*/  @!P5 VIADD R24, R24, -UR7 ;  /* 0x800000071818dc36 */ /* 0x000fe40008000000 */
[----:B------:R-:W-:-:S04]  /*3760*/  IADD3 R22, P5, PT, R23, UR38, RZ ;  /* 0x0000002617167c10 */ /* 0x000fc8000ffbe0ff */
[----:B------:R-:W-:-:S05]  /*3770*/  LEA.HI.X.SX32 R23, R23, UR39, 0x1, P5 ;  /* 0x0000002717177c11 */ /* 0x000fca000a8f0eff */
[----:B------:R0:W5:Y:S01]  /*3780*/  LDG.E.U8 R68, desc[UR8][R22.64] ;  /* 0x0000000816447981 */ /* 0x000162000c1e1100 */
[----:B------:R-:W-:Y:S02]  /*3790*/  ISETP.GE.U32.AND P5, PT, R24, UR7, PT ;  /* 0x0000000718007c0c */ /* 0x000fe4000bfa6070 */
[----:B------:R-:W-:Y:S02]  /*37a0*/  SHF.R.S64 R24, RZ, 0x1e, R28 ;  /* 0x0000001eff187819 */ /* 0x000fe4000000101c */
[----:B------:R-:W-:Y:S02]  /*37b0*/  IADD3 R70, PT, PT, R28, 0x3a0, RZ ;  /* 0x000003a01c467810 */ /* 0x000fe40007ffe0ff */
[----:B------:R-:W-:Y:S02]  /*37c0*/  IADD3 R24, P6, PT, R24, UR36, RZ ;  /* 0x0000002418187c10 */ /* 0x000fe4000ffde0ff */
[----:B------:R-:W-:Y:S02]  /*37d0*/  IABS R71, R70 ;  /* 0x0000004600477213 */ /* 0x000fe40000000000 */
[----:B------:R-:W-:-:S03]  /*37e0*/  LEA.HI.X.SX32 R25, R28, UR37, 0x2, P6 ;  /* 0x000000251c197c11 */ /* 0x000fc6000b0f16ff */
[----:B------:R-:W-:-:S04]  /*37f0*/  IMAD.HI.U32 R28, R71, UR5, RZ ;  /* 0x00000005471c7c27 */ /* 0x000fc8000f8e00ff */
[----:B0-----:R-:W-:Y:S01]  /*3800*/  IMAD.MOV R22, RZ, RZ, -R28 ;  /* 0x000000ffff167224 */ /* 0x001fe200078e0a1c */
[----:B------:R-:W-:-:S03]  /*3810*/  P2R R55, PR, RZ, 0x10 ;  /* 0x00000010ff377803 */ /* 0x000fc60000000000 */
[----:B------:R-:W-:Y:S01]  /*3820*/  IMAD R22, R22, UR7, R71 ;  /* 0x0000000716167c24 */ /* 0x000fe2000f8e0247 */
[----:B------:R-:W-:-:S04]  /*3830*/  ISETP.NE.AND P4, PT, R63, RZ, PT ;  /* 0x000000ff3f00720c */ /* 0x000fc80003f85270 */
        /* <DEDUP_REMOVED lines=23> */
[----:B0-----:R-:W-:Y:S01]  /*39b0*/  IMAD R25, R22, UR45, R65 ;  /* 0x0000002d16197c24 */ /* 0x001fe2000f8e0241 */
[----:B------:R-:W-:Y:S02]  /*39c0*/  SHF.R.S64 R22, RZ, 0x1e, R69 ;  /* 0x0000001eff167819 */ /* 0x000fe40000001045 */
[----:B------:R-:W-:Y:S02]  /*39d0*/  SEL R24, R29, R28, !P0 ;  /* 0x0000001c1d187207 */ /* 0x000fe40004000000 */
[----:B------:R-:W-:-:S04]  /*39e0*/  IADD3 R22, P5, PT, R22, UR36, RZ ;  /* 0x0000002416167c10 */ /* 0x000fc8000ffbe0ff */
[----:B------:R-:W-:Y:S02]  /*39f0*/  LEA.HI.X.SX32 R23, R69, UR37, 0x2, P5 ;  /* 0x0000002545177c11 */ /* 0x000fe4000a8f16ff */
[C---:B------:R-:W-:Y:S02]  /*3a00*/  IADD3 R28, P5, PT, R25.reuse, UR38, RZ ;  /* 0x00000026191c7c10 */ /* 0x040fe4000ffbe0ff */
[C---:B------:R-:W-:Y:S02]  /*3a10*/  IADD3 R69, PT, PT, -R24.reuse, RZ, RZ ;  /* 0x000000ff18457210 */ /* 0x040fe40007ffe1ff */
[----:B------:R-:W-:Y:S02]  /*3a20*/  LEA.HI.X.SX32 R29, R25, UR39, 0x1, P5 ;  /* 0x00000027191d7c11 */ /* 0x000fe4000a8f0eff */
[----:B------:R-:W-:Y:S01]  /*3a30*/  SEL R25, R24, RZ, P2 ;  /* 0x000000ff18197207 */ /* 0x000fe20001000000 */
[----:B------:R-:W-:Y:S01]  /*3a40*/  IMAD R24, R69, UR49, R70 ;  /* 0x0000003145187c24 */ /* 0x000fe2000f8e0246 */
[----:B------:R-:W-:-:S02]  /*3a50*/  R2UR UR6, R36 ;  /* 0x00000000240672ca */ /* 0x000fc400000e0000 */
[----:B------:R-:W-:Y:S02]  /*3a60*/  R2UR UR7, R37 ;  /* 0x00000000250772ca */ /* 0x000fe400000e0000 */
[----:B----4-:R-:W-:Y:S01]  /*3a70*/  ISETP.NE.AND P0, PT, R66, RZ, PT ;  /* 0x000000ff4200720c */ /* 0x010fe20003f05270 */
[----:B------:R-:W-:Y:S01]  /*3a80*/  IMAD R25, R25, UR44, RZ ;  /* 0x0000002c19197c24 */ /* 0x000fe2000f8e02ff */
[----:B------:R-:W-:Y:S02]  /*3a90*/  SEL R24, R24, RZ, P1 ;  /* 0x000000ff18187207 */ /* 0x000fe40000800000 */
[----:B------:R-:W-:Y:S02]  /*3aa0*/  P2R R65, PR, RZ, 0x1 ;  /* 0x00000001ff417803 */ /* 0x000fe40000000000 */
[----:B------:R-:W-:Y:S01]  /*3ab0*/  ISETP.NE.AND P0, PT, R46, RZ, PT ;  /* 0x000000ff2e00720c */ /* 0x000fe20003f05270 */
[----:B------:R-:W-:Y:S01]  /*3ac0*/  IMAD R46, R24, UR45, R25 ;  /* 0x0000002d182e7c24 */ /* 0x000fe2000f8e0219 */
[----:B------:R-:W-:-:S03]  /*3ad0*/  ISETP.NE.AND P6, PT, R47, RZ, PT ;  /* 0x000000ff2f00720c */ /* 0x000fc60003fc5270 */
[----:B------:R0:W4:Y:S04]  /*3ae0*/  LDG.E.U8 R47, desc[UR6][R28.64] ;  /* 0x000000061c2f7981 */ /* 0x000128000c1e1100 */
[----:B------:R1:W4:Y:S01]  /*3af0*/  LDG.E R23, desc[UR6][R22.64] ;  /* 0x0000000616177981 */ /* 0x000322000c1e1900 */
[----:B0-----:R-:W-:-:S04]  /*3b00*/  IADD3 R28, P5, PT, R46, UR38, RZ ;  /* 0x000000262e1c7c10 */ /* 0x001fc8000ffbe0ff */
[----:B------:R-:W-:-:S05]  /*3b10*/  LEA.HI.X.SX32 R29, R46, UR39, 0x1, P5 ;  /* 0x000000272e1d7c11 */ /* 0x000fca000a8f0eff */
[----:B------:R-:W4:Y:S01]  /*3b20*/  LDG.E.U8 R28, desc[UR6][R28.64] ;  /* 0x000000061c1c7981 */ /* 0x000f22000c1e1100 */
[----:B------:R-:W-:-:S04]  /*3b30*/  SHF.R.S64 R24, RZ, 0x1e, R70 ;  /* 0x0000001eff187819 */ /* 0x000fc80000001046 */
[----:B------:R-:W-:-:S04]  /*3b40*/  IADD3 R24, P2, PT, R24, UR36, RZ ;  /* 0x0000002418187c10 */ /* 0x000fc8000ff5e0ff */
[----:B------:R-:W-:-:S06]  /*3b50*/  LEA.HI.X.SX32 R25, R70, UR37, 0x2, P2 ;  /* 0x0000002546197c11 */ /* 0x000fcc00090f16ff */
[----:B------:R0:W4:Y:S01]  /*3b60*/  LDG.E R25, desc[UR8][R24.64] ;  /* 0x0000000818197981 */ /* 0x000122000c1e1900 */
[----:B------:R-:W-:Y:S01]  /*3b70*/  FMUL R9, R9, UR4 ;  /* 0x0000000409097c20 */ /* 0x000fe20008400000 */
[----:B--2---:R-:W-:-:S04]  /*3b80*/  ISETP.NE.AND P1, PT, R67, RZ, PT ;  /* 0x000000ff4300720c */ /* 0x004fc80003f25270 */
[----:B------:R-:W-:Y:S01]  /*3b90*/  FSEL R46, R9, R10, P0 ;  /* 0x0000000a092e7208 */ /* 0x000fe20000000000 */
[----:B------:R-:W-:Y:S01]  /*3ba0*/  FMUL R3, R3, UR4 ;  /* 0x0000000403037c20 */ /* 0x000fe20008400000 */
[----:B------:R-:W-:Y:S01]  /*3bb0*/  FMUL R7, R7, UR4 ;  /* 0x0000000407077c20 */ /* 0x000fe20008400000 */
[----:B------:R-:W-:Y:S01]  /*3bc0*/  ISETP.NE.AND P0, PT, R56, RZ, PT ;  /* 0x000000ff3800720c */ /* 0x000fe20003f05270 */
[----:B------:R-:W-:Y:S01]  /*3bd0*/  FMUL R5, R5, UR4 ;  /* 0x0000000405057c20 */ /* 0x000fe20008400000 */
[----:B------:R-:W-:Y:S01]  /*3be0*/  FMUL R17, R17, UR4 ;  /* 0x0000000411117c20 */ /* 0x000fe20008400000 */
[----:B------:R-:W-:Y:S02]  /*3bf0*/  P2R R66, PR, RZ, 0x2 ;  /* 0x00000002ff427803 */ /* 0x000fe40000000000 */
[----:B------:R-:W-:Y:S01]  /*3c00*/  ISETP.NE.AND P1, PT, R53, RZ, PT ;  /* 0x000000ff3500720c */ /* 0x000fe20003f25270 */
[----:B------:R-:W-:Y:S01]  /*3c10*/  FMUL R15, R15, UR4 ;  /* 0x000000040f0f7c20 */ /* 0x000fe20008400000 */
[----:B-----5:R-:W-:-:S04]  /*3c20*/  ISETP.NE.AND P2, PT, R68, RZ, PT ;  /* 0x000000ff4400720c */ /* 0x020fc80003f45270 */
        /* <DEDUP_REMOVED lines=32> */
[-C--:B------:R-:W-:Y:S02]  /*3e30*/  FSEL R32, R31, R10.reuse, P3 ;  /* 0x0000000a1f207208 */ /* 0x080fe40001800000 */
        /* <DEDUP_REMOVED lines=18> */
[-C--:B------:R-:W-:Y:S01]  /*3f60*/  FSEL R72, R3, R10.reuse, P1 ;  /* 0x0000000a03487208 */ /* 0x080fe20000800000 */
[----:B------:R-:W-:Y:S01]  /*3f70*/  FMUL R3, R20, UR4 ;  /* 0x0000000414037c20 */ /* 0x000fe20008400000 */
[-C--:B------:R-:W-:Y:S02]  /*3f80*/  FSEL R70, R15, R10.reuse, P2 ;  /* 0x0000000a0f467208 */ /* 0x080fe40001000000 */
[----:B------:R-:W-:Y:S02]  /*3f90*/  ISETP.NE.AND P2, PT, R67, RZ, PT ;  /* 0x000000ff4300720c */ /* 0x000fe40003f45270 */
[----:B------:R-:W-:Y:S01]  /*3fa0*/  FSEL R20, R3, R10, P4 ;  /* 0x0000000a03147208 */ /* 0x000fe20002000000 */
[----:B---3--:R-:W-:-:S05]  /*3fb0*/  FMUL R3, R50, UR4 ;  /* 0x0000000432037c20 */ /* 0x008fca0008400000 */
        /* <DEDUP_REMOVED lines=19> */
[----:B------:R-:W-:Y:S02]  /*40f0*/  ISETP.NE.AND P3, PT, R57, RZ, PT ;  /* 0x000000ff3900720c */ /* 0x000fe40003f65270 */
[----:B------:R-:W-:Y:S02]  /*4100*/  FSEL R66, R13, R10, P0 ;  /* 0x0000000a0d427208 */ /* 0x000fe40000000000 */
        /* <DEDUP_REMOVED lines=70> */
[-C--:B------:R-:W-:Y:S01]  /*4570*/  FFMA.RM R3, R2, R13.reuse, 12582913 ;  /* 0x4b40000102037423 */ /* 0x080fe2000000400d */
[----:B------:R-:W-:Y:S01]  /*4580*/  FFMA.RM R16, R16, R13, 12582913 ;  /* 0x4b40000110107423 */ /* 0x000fe2000000400d */
[--C-:B------:R-:W-:Y:S01]  /*4590*/  FADD R4, R4, -R5.reuse ;  /* 0x8000000504047221 */ /* 0x100fe20000000000 */
[----:B------:R-:W-:Y:S01]  /*45a0*/  FADD R2, R0, -12583039 ;  /* 0xcb40007f00027421 */ /* 0x000fe20000000000 */
[----:B------:R-:W-:Y:S01]  /*45b0*/  FADD R10, R3, -12583039 ;  /* 0xcb40007f030a7421 */ /* 0x000fe20000000000 */
        /* <DEDUP_REMOVED lines=28> */
[C---:B------:R-:W-:Y:S01]  /*4780*/  FFMA R10, R9.reuse, 1.4426950216293334961, -R10 ;  /* 0x3fb8aa3b090a7823 */ /* 0x040fe2000000080a */
[----:B------:R-:W-:Y:S01]  /*4790*/  FFMA.SAT R20, R4, R11, 0.5 ;  /* 0x3f00000004147423 */ /* 0x000fe2000000200b */
[----:B------:R-:W-:Y:S01]  /*47a0*/  SHF.L.U32 R0, R0, 0x17, RZ ;  /* 0x0000001700007819 */ /* 0x000fe200000006ff */
[----:B------:R-:W-:Y:S01]  /*47b0*/  FFMA R5, R6, 1.4426950216293334961, -R5 ;  /* 0x3fb8aa3b06057823 */ /* 0x000fe20000000805 */
[----:B------:R-:W-:Y:S01]  /*47c0*/  FFMA R10, R9, 1.925963033500011079e-08, R10 ;  /* 0x32a57060090a7823 */ /* 0x000fe2000000000a */
[----:B------:R-:W-:Y:S01]  /*47d0*/  FFMA.RM R20, R20, R13, 12582913 ;  /* 0x4b40000114147423 */ /* 0x000fe2000000400d */
[----:B0-----:R-:W-:Y:S01]  /*47e0*/  FFMA.SAT R2, R34, R11, 0.5 ;  /* 0x3f00000022027423 */ /* 0x001fe2000000200b */
[----:B------:R-:W-:Y:S01]  /*47f0*/  FFMA R6, R6, 1.925963033500011079e-08, R5 ;  /* 0x32a5706006067823 */ /* 0x000fe20000000005 */
[----:B-1----:R-:W-:Y:S01]  /*4800*/  FMUL R7, R0, R7 ;  /* 0x0000000700077220 */ /* 0x002fe20000400000 */
[----:B------:R0:W1:Y:S01]  /*4810*/  MUFU.EX2 R5, R10 ;  /* 0x0000000a00057308 */ /* 0x0000620000000800 */
[----:B------:R-:W-:Y:S01]  /*4820*/  FADD R9, R20, -12583039 ;  /* 0xcb40007f14097421 */ /* 0x000fe20000000000 */
[----:B------:R-:W-:-:S02]  /*4830*/  IMAD.SHL.U32 R0, R3, 0x800000, RZ ;  /* 0x0080000003007824 */ /* 0x000fc400078e00ff */
[-C--:B------:R-:W-:Y:S01]  /*4840*/  FFMA.SAT R24, R72, R11.reuse, 0.5 ;  /* 0x3f00000048187423 */ /* 0x080fe2000000200b */
[-C--:B------:R-:W-:Y:S01]  /*4850*/  FFMA.SAT R26, R74, R11.reuse, 0.5 ;  /* 0x3f0000004a1a7423 */ /* 0x080fe2000000200b */
[----:B------:R-:W-:Y:S01]  /*4860*/  FFMA R9, R4, 1.4426950216293334961, -R9 ;  /* 0x3fb8aa3b04097823 */ /* 0x000fe20000000809 */
[----:B------:R-:W-:Y:S01]  /*4870*/  FFMA.SAT R30, R76, R11, 0.5 ;  /* 0x3f0000004c1e7423 */ /* 0x000fe2000000200b */
[----:B------:R-:W-:Y:S01]  /*4880*/  FFMA.RM R24, R24, R13, 12582913 ;  /* 0x4b40000118187423 */ /* 0x000fe2000000400d */
[----:B------:R-:W2:Y:S01]  /*4890*/  MUFU.EX2 R3, R6 ;  /* 0x0000000600037308 */ /* 0x000ea20000000800 */
[----:B------:R-:W-:Y:S01]  /*48a0*/  FFMA R9, R4, 1.925963033500011079e-08, R9 ;  /* 0x32a5706004097823 */ /* 0x000fe20000000009 */
[----:B0-----:R-:W-:Y:S01]  /*48b0*/  FFMA.SAT R10, R52, R11, 0.5 ;  /* 0x3f000000340a7423 */ /* 0x001fe2000000200b */
[-C--:B------:R-:W-:Y:S01]  /*48c0*/  FFMA.RM R26, R26, R13.reuse, 12582913 ;  /* 0x4b4000011a1a7423 */ /* 0x080fe2000000400d */
[-C--:B------:R-:W-:Y:S02]  /*48d0*/  FFMA.RM R30, R30, R13.reuse, 12582913 ;  /* 0x4b4000011e1e7423 */ /* 0x080fe4000000400d */
[----:B------:R-:W-:Y:S01]  /*48e0*/  FFMA.RM R10, R10, R13, 12582913 ;  /* 0x4b4000010a0a7423 */ /* 0x000fe2000000400d */
[----:B------:R-:W-:Y:S01]  /*48f0*/  FADD R27, R26, -12583039 ;  /* 0xcb40007f1a1b7421 */ /* 0x000fe20000000000 */
[----:B------:R-:W0:Y:S01]  /*4900*/  MUFU.EX2 R4, R9 ;  /* 0x0000000900047308 */ /* 0x000e220000000800 */
[----:B-1----:R-:W-:Y:S01]  /*4910*/  FMUL R0, R0, R5 ;  /* 0x0000000500007220 */ /* 0x002fe20000400000 */
[----:B------:R-:W-:Y:S01]  /*4920*/  FADD R19, R10, -12583039 ;  /* 0xcb40007f0a137421 */ /* 0x000fe20000000000 */
[----:B------:R-:W-:Y:S01]  /*4930*/  FFMA.RM R5, R2, R13, 12582913 ;  /* 0x4b40000102057423 */ /* 0x000fe2000000400d */
[----:B------:R-:W-:Y:S01]  /*4940*/  SHF.L.U32 R2, R16, 0x17, RZ ;  /* 0x0000001710027819 */ /* 0x000fe200000006ff */
[----:B------:R-:W-:Y:S01]  /*4950*/  FFMA.SAT R16, R8, R11, 0.5 ;  /* 0x3f00000008107423 */ /* 0x000fe2000000200b */
[----:B------:R-:W-:Y:S01]  /*4960*/  FFMA R19, R52, 1.4426950216293334961, -R19 ;  /* 0x3fb8aa3b34137823 */ /* 0x000fe20000000813 */
[----:B------:R-:W-:Y:S01]  /*4970*/  FADD R17, R5, -12583039 ;  /* 0xcb40007f05117421 */ /* 0x000fe20000000000 */
[----:B------:R-:W-:Y:S01]  /*4980*/  FFMA R27, R74, 1.4426950216293334961, -R27 ;  /* 0x3fb8aa3b4a1b7823 */ /* 0x000fe2000000081b */
[----:B--2---:R-:W-:Y:S01]  /*4990*/  FMUL R2, R2, R3 ;  /* 0x0000000302027220 */ /* 0x004fe20000400000 */
[----:B------:R-:W-:Y:S01]  /*49a0*/  SHF.L.U32 R3, R20, 0x17, RZ ;  /* 0x0000001714037819 */ /* 0x000fe200000006ff */
[----:B------:R-:W-:Y:S01]  /*49b0*/  FFMA R19, R52, 1.925963033500011079e-08, R19 ;  /* 0x32a5706034137823 */ /* 0x000fe20000000013 */
[----:B------:R-:W-:Y:S01]  /*49c0*/  FFMA R17, R34, 1.4426950216293334961, -R17 ;  /* 0x3fb8aa3b22117823 */ /* 0x000fe20000000811 */
[----:B------:R-:W-:Y:S01]  /*49d0*/  FFMA.RM R16, R16, R13, 12582913 ;  /* 0x4b40000110107423 */ /* 0x000fe2000000400d */
[----:B------:R-:W-:Y:S01]  /*49e0*/  FFMA R27, R74, 1.925963033500011079e-08, R27 ;  /* 0x32a570604a1b7823 */ /* 0x000fe2000000001b */
[----:B------:R-:W1:Y:S01]  /*49f0*/  MUFU.EX2 R6, R19 ;  /* 0x0000001300067308 */ /* 0x000e620000000800 */
[----:B------:R-:W-:Y:S01]  /*4a00*/  FFMA R17, R34, 1.925963033500011079e-08, R17 ;  /* 0x32a5706022117823 */ /* 0x000fe20000000011 */
[----:B0-----:R-:W-:Y:S01]  /*4a10*/  FMUL R3, R3, R4 ;  /* 0x0000000403037220 */ /* 0x001fe20000400000 */
[----:B------:R-:W-:Y:S01]  /*4a20*/  FFMA.SAT R4, R48, R11, 0.5 ;  /* 0x3f00000030047423 */ /* 0x000fe2000000200b */
[C---:B------:R-:W-:Y:S01]  /*4a30*/  FADD R23, R16.reuse, -12583039 ;  /* 0xcb40007f10177421 */ /* 0x040fe20000000000 */
[----:B------:R-:W-:-:S02]  /*4a40*/  IMAD.SHL.U32 R16, R16, 0x800000, RZ ;  /* 0x0080000010107824 */ /* 0x000fc400078e00ff */
[----:B------:R-:W-:Y:S01]  /*4a50*/  FFMA.RM R9, R4, R13, 12582913 ;  /* 0x4b40000104097423 */ /* 0x000fe2000000400d */
[----:B------:R-:W0:Y:S01]  /*4a60*/  MUFU.EX2 R17, R17 ;  /* 0x0000001100117308 */ /* 0x000e220000000800 */
[----:B------:R-:W-:Y:S01]  /*4a70*/  IMAD.SHL.U32 R4, R5, 0x800000, RZ ;  /* 0x0080000005047824 */ /* 0x000fe200078e00ff */
[----:B------:R-:W-:Y:S01]  /*4a80*/  SHF.L.U32 R5, R10, 0x17, RZ ;  /* 0x000000170a057819 */ /* 0x000fe200000006ff */
[----:B------:R-:W-:Y:S01]  /*4a90*/  FADD R21, R9, -12583039 ;  /* 0xcb40007f09157421 */ /* 0x000fe20000000000 */
[----:B------:R-:W-:Y:S01]  /*4aa0*/  FFMA R23, R8, 1.4426950216293334961, -R23 ;  /* 0x3fb8aa3b08177823 */ /* 0x000fe20000000817 */
[-C--:B------:R-:W-:Y:S02]  /*4ab0*/  FFMA.SAT R10, R56, R11.reuse, 0.5 ;  /* 0x3f000000380a7423 */ /* 0x080fe4000000200b */
[----:B------:R-:W-:Y:S01]  /*4ac0*/  FFMA R21, R48, 1.4426950216293334961, -R21 ;  /* 0x3fb8aa3b30157823 */ /* 0x000fe20000000815 */
[----:B------:R-:W-:Y:S01]  /*4ad0*/  FFMA R23, R8, 1.925963033500011079e-08, R23 ;  /* 0x32a5706008177823 */ /* 0x000fe20000000017 */
[----:B-1----:R-:W-:Y:S01]  /*4ae0*/  FMUL R5, R5, R6 ;  /* 0x0000000605057220 */ /* 0x002fe20000400000 */
[----:B------:R-:W-:Y:S01]  /*4af0*/  FFMA.SAT R6, R40, R11, 0.5 ;  /* 0x3f00000028067423 */ /* 0x000fe2000000200b */
[----:B------:R-:W-:-:S03]  /*4b00*/  FFMA R21, R48, 1.925963033500011079e-08, R21 ;  /* 0x32a5706030157823 */ /* 0x000fc60000000015 */
[-C--:B------:R-:W-:Y:S01]  /*4b10*/  FFMA.RM R8, R6, R13.reuse, 12582913 ;  /* 0x4b40000106087423 */ /* 0x080fe2000000400d */
[----:B------:R-:W-:Y:S01]  /*4b20*/  SHF.L.U32 R6, R9, 0x17, RZ ;  /* 0x0000001709067819 */ /* 0x000fe200000006ff */
[----:B------:R-:W-:Y:S01]  /*4b30*/  FFMA.RM R9, R10, R13, 12582913 ;  /* 0x4b4000010a097423 */ /* 0x000fe2000000400d */
[----:B------:R-:W1:Y:S01]  /*4b40*/  MUFU.EX2 R21, R21 ;  /* 0x0000001500157308 */ /* 0x000e620000000800 */
[----:B0-----:R-:W-:Y:S01]  /*4b50*/  FMUL R4, R4, R17 ;  /* 0x0000001104047220 */ /* 0x001fe20000400000 */
[----:B------:R-:W-:Y:S01]  /*4b60*/  FADD R17, R8, -12583039 ;  /* 0xcb40007f08117421 */ /* 0x000fe20000000000 */
[C---:B------:R-:W-:Y:S01]  /*4b70*/  FADD R19, R9.reuse, -12583039 ;  /* 0xcb40007f09137421 */ /* 0x040fe20000000000 */
[-C--:B------:R-:W-:Y:S01]  /*4b80*/  FFMA.SAT R10, R60, R11.reuse, 0.5 ;  /* 0x3f0000003c0a7423 */ /* 0x080fe2000000200b */
[----:B------:R-:W-:Y:S01]  /*4b90*/  SHF.L.U32 R8, R8, 0x17, RZ ;  /* 0x0000001708087819 */ /* 0x000fe200000006ff */
[----:B------:R-:W-:Y:S01]  /*4ba0*/  FFMA R17, R40, 1.4426950216293334961, -R17 ;  /* 0x3fb8aa3b28117823 */ /* 0x000fe20000000811 */
[----:B------:R-:W-:Y:S01]  /*4bb0*/  FFMA R19, R56, 1.4426950216293334961, -R19 ;  /* 0x3fb8aa3b38137823 */ /* 0x000fe20000000813 */
[----:B------:R-:W0:Y:S01]  /*4bc0*/  MUFU.EX2 R23, R23 ;  /* 0x0000001700177308 */ /* 0x000e220000000800 */
[----:B------:R-:W-:Y:S01]  /*4bd0*/  SHF.L.U32 R9, R9, 0x17, RZ ;  /* 0x0000001709097819 */ /* 0x000fe200000006ff */
[----:B------:R-:W-:Y:S01]  /*4be0*/  FFMA R17, R40, 1.925963033500011079e-08, R17 ;  /* 0x32a5706028117823 */ /* 0x000fe20000000011 */
[----:B------:R-:W-:Y:S01]  /*4bf0*/  FFMA R19, R56, 1.925963033500011079e-08, R19 ;  /* 0x32a5706038137823 */ /* 0x000fe20000000013 */
[----:B------:R-:W-:-:S04]  /*4c00*/  FFMA.SAT R40, R64, R11, 0.5 ;  /* 0x3f00000040287423 */ /* 0x000fc8000000200b */
[----:B------:R-:W2:Y:S01]  /*4c10*/  MUFU.EX2 R17, R17 ;  /* 0x0000001100117308 */ /* 0x000ea20000000800 */
[----:B-1----:R-:W-:Y:S01]  /*4c20*/  FMUL R6, R6, R21 ;  /* 0x0000001506067220 */ /* 0x002fe20000400000 */
[----:B------:R-:W-:Y:S01]  /*4c30*/  FFMA.RM R21, R10, R13, 12582913 ;  /* 0x4b4000010a157423 */ /* 0x000fe2000000400d */
[----:B------:R-:W-:Y:S01]  /*4c40*/  FFMA.SAT R10, R18, R11, 0.5 ;  /* 0x3f000000120a7423 */ /* 0x000fe2000000200b */
[----:B------:R-:W-:-:S03]  /*4c50*/  FFMA.RM R40, R40, R13, 12582913 ;  /* 0x4b40000128287423 */ /* 0x000fc6000000400d */
[----:B------:R-:W-:Y:S01]  /*4c60*/  FFMA.RM R22, R10, R13, 12582913 ;  /* 0x4b4000010a167423 */ /* 0x000fe2000000400d */
[----:B------:R1:W3:Y:S01]  /*4c70*/  MUFU.EX2 R20, R19 ;  /* 0x0000001300147308 */ /* 0x0002e20000000800 */
[----:B0-----:R-:W-:Y:S01]  /*4c80*/  FMUL R16, R16, R23 ;  /* 0x0000001710107220 */ /* 0x001fe20000400000 */
[----:B------:R-:W-:Y:S01]  /*4c90*/  FADD R23, R21, -12583039 ;  /* 0xcb40007f15177421 */ /* 0x000fe20000000000 */
[----:B------:R-:W-:-:S03]  /*4ca0*/  FADD R25, R22, -12583039 ;  /* 0xcb40007f16197421 */ /* 0x000fc60000000000 */
[----:B------:R-:W-:Y:S01]  /*4cb0*/  FFMA R23, R60, 1.4426950216293334961, -R23 ;  /* 0x3fb8aa3b3c177823 */ /* 0x000fe20000000817 */
[----:B------:R-:W-:Y:S01]  /*4cc0*/  FFMA R25, R18, 1.4426950216293334961, -R25 ;  /* 0x3fb8aa3b12197823 */ /* 0x000fe20000000819 */
[----:B--2---:R-:W-:Y:S01]  /*4cd0*/  FMUL R10, R8, R17 ;  /* 0x00000011080a7220 */ /* 0x004fe20000400000 */
[----:B------:R-:W-:Y:S02]  /*4ce0*/  FFMA.SAT R8, R68, R11, 0.5 ;  /* 0x3f00000044087423 */ /* 0x000fe4000000200b */
[----:B------:R-:W-:Y:S01]  /*4cf0*/  FFMA R25, R18, 1.925963033500011079e-08, R25 ;  /* 0x32a5706012197823 */ /* 0x000fe20000000019 */
[----:B------:R-:W-:Y:S01]  /*4d00*/  FFMA R23, R60, 1.925963033500011079e-08, R23 ;  /* 0x32a570603c177823 */ /* 0x000fe20000000017 */
[----:B-1----:R-:W-:Y:S02]  /*4d10*/  FFMA.RM R19, R8, R13, 12582913 ;  /* 0x4b40000108137423 */ /* 0x002fe4000000400d */
[----:B------:R-:W0:Y:S01]  /*4d20*/  MUFU.EX2 R18, R25 ;  /* 0x0000001900127308 */ /* 0x000e220000000800 */
[----:B------:R-:W-:-:S02]  /*4d30*/  IMAD.SHL.U32 R8, R21, 0x800000, RZ ;  /* 0x0080000015087824 */ /* 0x000fc400078e00ff */
[----:B---3--:R-:W-:Y:S01]  /*4d40*/  FMUL R9, R9, R20 ;  /* 0x0000001409097220 */ /* 0x008fe20000400000 */
[----:B------:R-:W-:Y:S01]  /*4d50*/  FFMA.SAT R20, R32, R11, 0.5 ;  /* 0x3f00000020147423 */ /* 0x000fe2000000200b */
[----:B------:R-:W-:-:S03]  /*4d60*/  FADD R17, R19, -12583039 ;  /* 0xcb40007f13117421 */ /* 0x000fc60000000000 */
[----:B------:R-:W-:Y:S01]  /*4d70*/  FFMA.RM R20, R20, R13, 12582913 ;  /* 0x4b40000114147423 */ /* 0x000fe2000000400d */
[----:B------:R-:W-:Y:S01]  /*4d80*/  FFMA R17, R68, 1.4426950216293334961, -R17 ;  /* 0x3fb8aa3b44117823 */ /* 0x000fe20000000811 */
[----:B------:R-:W1:Y:S02]  /*4d90*/  MUFU.EX2 R23, R23 ;  /* 0x0000001700177308 */ /* 0x000e640000000800 */
[----:B------:R-:W-:Y:S01]  /*4da0*/  FADD R21, R20, -12583039 ;  /* 0xcb40007f14157421 */ /* 0x000fe20000000000 */
[----:B------:R-:W-:Y:S01]  /*4db0*/  FFMA R68, R68, 1.925963033500011079e-08, R17 ;  /* 0x32a5706044447823 */ /* 0x000fe20000000011 */
[----:B------:R-:W-:Y:S02]  /*4dc0*/  SHF.L.U32 R17, R22, 0x17, RZ ;  /* 0x0000001716117819 */ /* 0x000fe400000006ff */
[----:B------:R-:W-:-:S03]  /*4dd0*/  FFMA R21, R32, 1.4426950216293334961, -R21 ;  /* 0x3fb8aa3b20157823 */ /* 0x000fc60000000815 */
[----:B0-----:R-:W-:Y:S01]  /*4de0*/  FMUL R17, R17, R18 ;  /* 0x0000001211117220 */ /* 0x001fe20000400000 */
[----:B------:R-:W-:Y:S01]  /*4df0*/  FFMA R32, R32, 1.925963033500011079e-08, R21 ;  /* 0x32a5706020207823 */ /* 0x000fe20000000015 */
[----:B------:R-:W-:Y:S01]  /*4e00*/  FFMA.SAT R18, R70, R11, 0.5 ;  /* 0x3f00000046127423 */ /* 0x000fe2000000200b */
[----:B------:R-:W0:Y:S03]  /*4e10*/  MUFU.EX2 R21, R68 ;  /* 0x0000004400157308 */ /* 0x000e260000000800 */
[----:B------:R-:W-:Y:S01]  /*4e20*/  FFMA.RM R22, R18, R13, 12582913 ;  /* 0x4b40000112167423 */ /* 0x000fe2000000400d */
[----:B------:R-:W-:Y:S01]  /*4e30*/  SHF.L.U32 R18, R19, 0x17, RZ ;  /* 0x0000001713127819 */ /* 0x000fe200000006ff */
[----:B-1----:R-:W-:Y:S01]  /*4e40*/  FMUL R8, R8, R23 ;  /* 0x0000001708087220 */ /* 0x002fe20000400000 */
[----:B------:R-:W-:Y:S02]  /*4e50*/  IMAD.SHL.U32 R19, R20, 0x800000, RZ ;  /* 0x0080000014137824 */ /* 0x000fe400078e00ff */
[----:B------:R-:W-:Y:S01]  /*4e60*/  FADD R23, R22, -12583039 ;  /* 0xcb40007f16177421 */ /* 0x000fe20000000000 */
[----:B------:R-:W-:Y:S01]  /*4e70*/  FFMA.SAT R20, R66, R11, 0.5 ;  /* 0x3f00000042147423 */ /* 0x000fe2000000200b */
[----:B------:R-:W1:Y:S02]  /*4e80*/  MUFU.EX2 R32, R32 ;  /* 0x0000002000207308 */ /* 0x000e640000000800 */
[----:B------:R-:W-:Y:S01]  /*4e90*/  FFMA R23, R70, 1.4426950216293334961, -R23 ;  /* 0x3fb8aa3b46177823 */ /* 0x000fe20000000817 */
[----:B------:R-:W-:Y:S01]  /*4ea0*/  FFMA.RM R25, R20, R13, 12582913 ;  /* 0x4b40000114197423 */ /* 0x000fe2000000400d */
[----:B------:R-:W-:Y:S01]  /*4eb0*/  SHF.L.U32 R20, R22, 0x17, RZ ;  /* 0x0000001716147819 */ /* 0x000fe200000006ff */
[----:B------:R-:W-:Y:S01]  /*4ec0*/  FFMA.SAT R22, R46, R11, 0.5 ;  /* 0x3f0000002e167423 */ /* 0x000fe2000000200b */
[----:B------:R-:W-:Y:S01]  /*4ed0*/  FFMA R23, R70, 1.925963033500011079e-08, R23 ;  /* 0x32a5706046177823 */ /* 0x000fe20000000017 */
[----:B0-----:R-:W-:Y:S01]  /*4ee0*/  FMUL R18, R18, R21 ;  /* 0x0000001512127220 */ /* 0x001fe20000400000 */
[----:B------:R-:W-:Y:S01]  /*4ef0*/  FADD R21, R24, -12583039 ;  /* 0xcb40007f18157421 */ /* 0x000fe20000000000 */
[----:B------:R-:W-:Y:S01]  /*4f00*/  FFMA.RM R29, R22, R13, 12582913 ;  /* 0x4b400001161d7423 */ /* 0x000fe2000000400d */
[----:B------:R-:W-:-:S02]  /*4f10*/  IMAD.SHL.U32 R22, R25, 0x800000, RZ ;  /* 0x0080000019167824 */ /* 0x000fc400078e00ff */
[----:B------:R-:W0:Y:S01]  /*4f20*/  MUFU.EX2 R23, R23 ;  /* 0x0000001700177308 */ /* 0x000e220000000800 */
[----:B------:R-:W-:Y:S01]  /*4f30*/  FFMA R21, R72, 1.4426950216293334961, -R21 ;  /* 0x3fb8aa3b48157823 */ /* 0x000fe20000000815 */
[----:B------:R-:W-:-:S03]  /*4f40*/  FADD R31, R29, -12583039 ;  /* 0xcb40007f1d1f7421 */ /* 0x000fc60000000000 */
[----:B------:R-:W-:Y:S01]  /*4f50*/  FFMA R72, R72, 1.925963033500011079e-08, R21 ;  /* 0x32a5706048487823 */ /* 0x000fe20000000015 */
[----:B------:R-:W-:Y:S01]  /*4f60*/  FADD R21, R25, -12583039 ;  /* 0xcb40007f19157421 */ /* 0x000fe20000000000 */
[----:B------:R-:W-:Y:S01]  /*4f70*/  FADD R25, R30, -12583039 ;  /* 0xcb40007f1e197421 */ /* 0x000fe20000000000 */
[----:B-1----:R-:W-:Y:S01]  /*4f80*/  FMUL R19, R19, R32 ;  /* 0x0000002013137220 */ /* 0x002fe20000400000 */
[----:B------:R-:W-:Y:S01]  /*4f90*/  FFMA.SAT R32, R58, R11, 0.5 ;  /* 0x3f0000003a207423 */ /* 0x000fe2000000200b */
[----:B------:R-:W-:Y:S01]  /*4fa0*/  FFMA R21, R66, 1.4426950216293334961, -R21 ;  /* 0x3fb8aa3b42157823 */ /* 0x000fe20000000815 */
[----:B------:R-:W-:Y:S01]  /*4fb0*/  FFMA R25, R76, 1.4426950216293334961, -R25 ;  /* 0x3fb8aa3b4c197823 */ /* 0x000fe20000000819 */
[----:B------:R-:W-:Y:S01]  /*4fc0*/  FFMA R31, R46, 1.4426950216293334961, -R31 ;  /* 0x3fb8aa3b2e1f7823 */ /* 0x000fe2000000081f */
[----:B------:R-:W-:Y:S01]  /*4fd0*/  FFMA.RM R32, R32, R13, 12582913 ;  /* 0x4b40000120207423 */ /* 0x000fe2000000400d */
[----:B------:R-:W-:Y:S01]  /*4fe0*/  FFMA R66, R66, 1.925963033500011079e-08, R21 ;  /* 0x32a5706042427823 */ /* 0x000fe20000000015 */
[----:B------:R-:W-:Y:S01]  /*4ff0*/  SHF.L.U32 R21, R24, 0x17, RZ ;  /* 0x0000001718157819 */ /* 0x000fe200000006ff */
[----:B------:R-:W-:Y:S01]  /*5000*/  FFMA R76, R76, 1.925963033500011079e-08, R25 ;  /* 0x32a570604c4c7823 */ /* 0x000fe20000000019 */
[----:B0-----:R-:W-:Y:S01]  /*5010*/  FMUL R20, R20, R23 ;  /* 0x0000001714147220 */ /* 0x001fe20000400000 */
[----:B------:R0:W-:Y:S01]  /*5020*/  MUFU.EX2 R24, R27 ;  /* 0x0000001b00187308 */ /* 0x0001e20000000800 */
[----:B------:R-:W-:-:S07]  /*5030*/  FFMA R31, R46, 1.925963033500011079e-08, R31 ;  /* 0x32a570602e1f7823 */ /* 0x000fce000000001f */
[----:B------:R-:W1:Y:S01]  /*5040*/  MUFU.EX2 R23, R66 ;  /* 0x0000004200177308 */ /* 0x000e620000000800 */
[----:B0-----:R-:W-:-:S04]  /*5050*/  FADD R27, R32, -12583039 ;  /* 0xcb40007f201b7421 */ /* 0x001fc80000000000 */
[----:B------:R-:W-:-:S03]  /*5060*/  FFMA R27, R58, 1.4426950216293334961, -R27 ;  /* 0x3fb8aa3b3a1b7823 */ /* 0x000fc6000000081b */
[----:B------:R-:W0:Y:S01]  /*5070*/  MUFU.EX2 R31, R31 ;  /* 0x0000001f001f7308 */ /* 0x000e220000000800 */
[----:B------:R-:W-:-:S07]  /*5080*/  FFMA R58, R58, 1.925963033500011079e-08, R27 ;  /* 0x32a570603a3a7823 */ /* 0x000fce000000001b */
[----:B------:R-:W2:Y:S01]  /*5090*/  MUFU.EX2 R72, R72 ;  /* 0x0000004800487308 */ /* 0x000ea20000000800 */
[----:B-1----:R-:W-:Y:S01]  /*50a0*/  FMUL R22, R22, R23 ;  /* 0x0000001716167220 */ /* 0x002fe20000400000 */
[----:B------:R-:W-:-:S05]  /*50b0*/  SHF.L.U32 R23, R26, 0x17, RZ ;  /* 0x000000171a177819 */ /* 0x000fca00000006ff */
[----:B------:R-:W-:Y:S01]  /*50c0*/  FMUL R23, R23, R24 ;  /* 0x0000001817177220 */ /* 0x000fe20000400000 */
[----:B------:R-:W-:Y:S01]  /*50d0*/  FFMA.SAT R24, R62, R11, 0.5 ;  /* 0x3f0000003e187423 */ /* 0x000fe2000000200b */
[----:B------:R-:W1:Y:S03]  /*50e0*/  MUFU.EX2 R76, R76 ;  /* 0x0000004c004c7308 */ /* 0x000e660000000800 */
[----:B------:R-:W-:Y:S01]  /*50f0*/  FFMA.RM R26, R24, R13, 12582913 ;  /* 0x4b400001181a7423 */ /* 0x000fe2000000400d */
[----:B------:R-:W-:-:S03]  /*5100*/  SHF.L.U32 R24, R29, 0x17, RZ ;  /* 0x000000171d187819 */ /* 0x000fc600000006ff */
[C---:B------:R-:W-:Y:S01]  /*5110*/  FADD R25, R26.reuse, -12583039 ;  /* 0xcb40007f1a197421 */ /* 0x040fe20000000000 */
[----:B------:R-:W-:Y:S01]  /*5120*/  SHF.L.U32 R26, R26, 0x17, RZ ;  /* 0x000000171a1a7819 */ /* 0x000fe200000006ff */
[----:B0-----:R-:W-:Y:S01]  /*5130*/  FMUL R24, R24, R31 ;  /* 0x0000001f18187220 */ /* 0x001fe20000400000 */
[----:B--2---:R-:W-:Y:S01]  /*5140*/  FMUL R21, R21, R72 ;  /* 0x0000004815157220 */ /* 0x004fe20000400000 */
[C---:B------:R-:W-:Y:S01]  /*5150*/  FFMA R25, R62.reuse, 1.4426950216293334961, -R25 ;  /* 0x3fb8aa3b3e197823 */ /* 0x040fe20000000819 */
[----:B------:R-:W-:Y:S03]  /*5160*/  MUFU.EX2 R58, R58 ;  /* 0x0000003a003a7308 */ /* 0x000fe60000000800 */
[----:B------:R-:W-:Y:S01]  /*5170*/  FFMA R62, R62, 1.925963033500011079e-08, R25 ;  /* 0x32a570603e3e7823 */ /* 0x000fe20000000019 */
[----:B------:R-:W-:Y:S02]  /*5180*/  IMAD.SHL.U32 R25, R30, 0x800000, RZ ;  /* 0x008000001e197824 */ /* 0x000fe400078e00ff */
[----:B------:R-:W-:-:S02]  /*5190*/  FFMA.SAT R30, R15, R11, 0.5 ;  /* 0x3f0000000f1e7423 */ /* 0x000fc4000000200b */
[----:B------:R-:W0:Y:S02]  /*51a0*/  MUFU.EX2 R27, R62 ;  /* 0x0000003e001b7308 */ /* 0x000e240000000800 */
[----:B------:R-:W-:Y:S01]  /*51b0*/  FFMA.RM R30, R30, R13, 12582913 ;  /* 0x4b4000011e1e7423 */ /* 0x000fe2000000400d */
[----:B-1----:R-:W-:-:S03]  /*51c0*/  FMUL R25, R25, R76 ;  /* 0x0000004c19197220 */ /* 0x002fc60000400000 */
[----:B------:R-:W-:-:S04]  /*51d0*/  FADD R34, R30, -12583039 ;  /* 0xcb40007f1e227421 */ /* 0x000fc80000000000 */
[----:B------:R-:W-:-:S04]  /*51e0*/  FFMA R34, R15, 1.4426950216293334961, -R34 ;  /* 0x3fb8aa3b0f227823 */ /* 0x000fc80000000822 */
[----:B------:R-:W-:Y:S01]  /*51f0*/  FFMA R34, R15, 1.925963033500011079e-08, R34 ;  /* 0x32a570600f227823 */ /* 0x000fe20000000022 */
[----:B------:R-:W-:Y:S01]  /*5200*/  FADD R15, R40, -12583039 ;  /* 0xcb40007f280f7421 */ /* 0x000fe20000000000 */
[----:B0-----:R-:W-:Y:S01]  /*5210*/  FMUL R26, R26, R27 ;  /* 0x0000001b1a1a7220 */ /* 0x001fe20000400000 */
[----:B------:R-:W-:Y:S01]  /*5220*/  SHF.L.U32 R27, R32, 0x17, RZ ;  /* 0x00000017201b7819 */ /* 0x000fe200000006ff */
[----:B------:R-:W-:Y:S01]  /*5230*/  FFMA.SAT R32, R28, R11, 0.5 ;  /* 0x3f0000001c207423 */ /* 0x000fe2000000200b */
[----:B------:R-:W-:Y:S01]  /*5240*/  FFMA R15, R64, 1.4426950216293334961, -R15 ;  /* 0x3fb8aa3b400f7823 */ /* 0x000fe2000000080f */
[----:B------:R0:W1:Y:S02]  /*5250*/  MUFU.EX2 R29, R34 ;  /* 0x00000022001d7308 */ /* 0x0000640000000800 */
[----:B------:R-:W-:Y:S01]  /*5260*/  FFMA.RM R31, R32, R13, 12582913 ;  /* 0x4b400001201f7423 */ /* 0x000fe2000000400d */
[----:B------:R-:W-:Y:S01]  /*5270*/  FFMA R64, R64, 1.925963033500011079e-08, R15 ;  /* 0x32a5706040407823 */ /* 0x000fe2000000000f */
[-C--:B------:R-:W-:Y:S01]  /*5280*/  FFMA.SAT R32, R50, R11.reuse, 0.5 ;  /* 0x3f00000032207423 */ /* 0x080fe2000000200b */
[----:B------:R-:W-:Y:S01]  /*5290*/  FMUL R27, R27, R58 ;  /* 0x0000003a1b1b7220 */ /* 0x000fe20000400000 */
[----:B------:R-:W-:Y:S01]  /*52a0*/  FADD R15, R31, -12583039 ;  /* 0xcb40007f1f0f7421 */ /* 0x000fe20000000000 */
[----:B0-----:R-:W-:-:S03]  /*52b0*/  FFMA.SAT R34, R54, R11, 0.5 ;  /* 0x3f00000036227423 */ /* 0x001fc6000000200b */
[C---:B------:R-:W-:Y:S01]  /*52c0*/  FFMA R15, R28.reuse, 1.4426950216293334961, -R15 ;  /* 0x3fb8aa3b1c0f7823 */ /* 0x040fe2000000080f */
[----:B------:R-:W0:Y:S03]  /*52d0*/  MUFU.EX2 R64, R64 ;  /* 0x0000004000407308 */ /* 0x000e260000000800 */
[----:B------:R-:W-:Y:S01]  /*52e0*/  FFMA R35, R28, 1.925963033500011079e-08, R15 ;  /* 0x32a570601c237823 */ /* 0x000fe2000000000f */
[----:B------:R-:W-:Y:S01]  /*52f0*/  FFMA.RM R15, R32, R13, 12582913 ;  /* 0x4b400001200f7423 */ /* 0x000fe2000000400d */
[----:B------:R-:W-:Y:S01]  /*5300*/  FFMA.SAT R32, R38, R11, 0.5 ;  /* 0x3f00000026207423 */ /* 0x000fe2000000200b */
[----:B------:R-:W-:Y:S01]  /*5310*/  IMAD.SHL.U32 R28, R30, 0x800000, RZ ;  /* 0x008000001e1c7824 */ /* 0x000fe200078e00ff */
[----:B------:R-:W-:Y:S01]  /*5320*/  SHF.L.U32 R30, R31, 0x17, RZ ;  /* 0x000000171f1e7819 */ /* 0x000fe200000006ff */
[C---:B------:R-:W-:Y:S01]  /*5330*/  FADD R33, R15.reuse, -12583039 ;  /* 0xcb40007f0f217421 */ /* 0x040fe20000000000 */
[----:B------:R-:W-:Y:S01]  /*5340*/  FFMA.RM R32, R32, R13, 12582913 ;  /* 0x4b40000120207423 */ /* 0x000fe2000000400d */
[----:B-1----:R-:W-:Y:S01]  /*5350*/  FMUL R28, R28, R29 ;  /* 0x0000001d1c1c7220 */ /* 0x002fe20000400000 */
[----:B------:R-:W-:Y:S01]  /*5360*/  SHF.L.U32 R29, R40, 0x17, RZ ;  /* 0x00000017281d7819 */ /* 0x000fe200000006ff */
[----:B------:R-:W-:Y:S01]  /*5370*/  FFMA R33, R50, 1.4426950216293334961, -R33 ;  /* 0x3fb8aa3b32217823 */ /* 0x000fe20000000821 */
[----:B------:R-:W-:Y:S01]  /*5380*/  FFMA.SAT R40, R14, R11, 0.5 ;  /* 0x3f0000000e287423 */ /* 0x000fe2000000200b */
[----:B------:R-:W1:Y:S01]  /*5390*/  MUFU.EX2 R35, R35 ;  /* 0x0000002300237308 */ /* 0x000e620000000800 */
[----:B------:R-:W-:-:S02]  /*53a0*/  IMAD.SHL.U32 R15, R15, 0x800000, RZ ;  /* 0x008000000f0f7824 */ /* 0x000fc400078e00ff */
[----:B------:R-:W-:Y:S01]  /*53b0*/  FFMA R50, R50, 1.925963033500011079e-08, R33 ;  /* 0x32a5706032327823 */ /* 0x000fe20000000021 */
[C---:B------:R-:W-:Y:S01]  /*53c0*/  FADD R33, R32.reuse, -12583039 ;  /* 0xcb40007f20217421 */ /* 0x040fe20000000000 */
[----:B0-----:R-:W-:Y:S01]  /*53d0*/  FMUL R29, R29, R64 ;  /* 0x000000401d1d7220 */ /* 0x001fe20000400000 */
[----:B------:R-:W-:Y:S02]  /*53e0*/  SHF.L.U32 R32, R32, 0x17, RZ ;  /* 0x0000001720207819 */ /* 0x000fe400000006ff */
[C---:B------:R-:W-:Y:S01]  /*53f0*/  FFMA R33, R38.reuse, 1.4426950216293334961, -R33 ;  /* 0x3fb8aa3b26217823 */ /* 0x040fe20000000821 */
[----:B------:R-:W-:Y:S03]  /*5400*/  MUFU.EX2 R50, R50 ;  /* 0x0000003200327308 */ /* 0x000fe60000000800 */
[----:B------:R-:W-:Y:S01]  /*5410*/  FFMA R38, R38, 1.925963033500011079e-08, R33 ;  /* 0x32a5706026267823 */ /* 0x000fe20000000021 */
[----:B------:R-:W-:Y:S01]  /*5420*/  FFMA.RM R33, R34, R13, 12582913 ;  /* 0x4b40000122217423 */ /* 0x000fe2000000400d */
[----:B------:R-:W-:-:S03]  /*5430*/  FFMA.SAT R34, R12, R11, 0.5 ;  /* 0x3f0000000c227423 */ /* 0x000fc6000000200b */
[C---:B------:R-:W-:Y:S01]  /*5440*/  FADD R31, R33.reuse, -12583039 ;  /* 0xcb40007f211f7421 */ /* 0x040fe20000000000 */
[-C--:B------:R-:W-:Y:S01]  /*5450*/  FFMA.RM R11, R34, R13.reuse, 12582913 ;  /* 0x4b400001220b7423 */ /* 0x080fe2000000400d */
[----:B------:R-:W-:Y:S01]  /*5460*/  FFMA.RM R13, R40, R13, 12582913 ;  /* 0x4b400001280d7423 */ /* 0x000fe2000000400d */
[----:B-1----:R-:W-:Y:S01]  /*5470*/  FMUL R30, R30, R35 ;  /* 0x000000231e1e7220 */ /* 0x002fe20000400000 */
[C---:B------:R-:W-:Y:S01]  /*5480*/  FFMA R31, R54.reuse, 1.4426950216293334961, -R31 ;  /* 0x3fb8aa3b361f7823 */ /* 0x040fe2000000081f */
[----:B------:R-:W0:Y:S01]  /*5490*/  MUFU.EX2 R35, R38 ;  /* 0x0000002600237308 */ /* 0x000e220000000800 */
[----:B------:R-:W-:Y:S02]  /*54a0*/  SHF.L.U32 R33, R33, 0x17, RZ ;  /* 0x0000001721217819 */ /* 0x000fe400000006ff */
[----:B------:R-:W-:Y:S01]  /*54b0*/  FFMA R54, R54, 1.925963033500011079e-08, R31 ;  /* 0x32a5706036367823 */ /* 0x000fe2000000001f */
[C---:B------:R-:W-:Y:S01]  /*54c0*/  FADD R31, R11.reuse, -12583039 ;  /* 0xcb40007f0b1f7421 */ /* 0x040fe20000000000 */
[----:B------:R-:W-:-:S03]  /*54d0*/  IMAD.SHL.U32 R11, R11, 0x800000, RZ ;  /* 0x008000000b0b7824 */ /* 0x000fc600078e00ff */
[C---:B------:R-:W-:Y:S01]  /*54e0*/  FFMA R31, R12.reuse, 1.4426950216293334961, -R31 ;  /* 0x3fb8aa3b0c1f7823 */ /* 0x040fe2000000081f */
[----:B------:R-:W1:Y:S03]  /*54f0*/  MUFU.EX2 R54, R54 ;  /* 0x0000003600367308 */ /* 0x000e660000000800 */
        /* <DEDUP_REMOVED lines=51> */
.L_x_20305:
        /* <DEDUP_REMOVED lines=12> */
[----:B------:R-:W-:Y:S05]  /*58f0*/  CALL.REL.NOINC `($__internal_323_$__cuda_sm3x_div_rn_noftz_f32_slowpath) ;  /* 0x0000003400a87944 */ /* 0x000fea0003c00000 */
[----:B------:R-:W-:-:S07]  /*5900*/  IMAD.MOV.U32 R11, RZ, RZ, R7 ;  /* 0x000000ffff0b7224 */ /* 0x000fce00078e0007 */
.L_x_20234:
[----:B------:R-:W-:Y:S05]  /*5910*/  BSYNC.RECONVERGENT B3 ;  /* 0x0000000000037941 */ /* 0x000fea0003800200 */
.L_x_20233:
        /* <DEDUP_REMOVED lines=12> */
[----:B------:R-:W-:Y:S05]  /*59e0*/  CALL.REL.NOINC `($__internal_323_$__cuda_sm3x_div_rn_noftz_f32_slowpath) ;  /* 0x00000034006c7944 */ /* 0x000fea0003c00000 */
[----:B------:R-:W-:-:S07]  /*59f0*/  IMAD.MOV.U32 R14, RZ, RZ, R7 ;  /* 0x000000ffff0e7224 */ /* 0x000fce00078e0007 */
.L_x_20236:
[----:B------:R-:W-:Y:S05]  /*5a00*/  BSYNC.RECONVERGENT B3 ;  /* 0x0000000000037941 */ /* 0x000fea0003800200 */
.L_x_20235:
        /* <DEDUP_REMOVED lines=14> */
.L_x_20238:
[----:B------:R-:W-:Y:S05]  /*5af0*/  BSYNC.RECONVERGENT B3 ;  /* 0x0000000000037941 */ /* 0x000fea0003800200 */
.L_x_20237:
        /* <DEDUP_REMOVED lines=14> */
.L_x_20240:
[----:B------:R-:W-:Y:S05]  /*5be0*/  BSYNC.RECONVERGENT B3 ;  /* 0x0000000000037941 */ /* 0x000fea0003800200 */
.L_x_20239:
        /* <DEDUP_REMOVED lines=14> */
.L_x_20242:
[----:B------:R-:W-:Y:S05]  /*5cd0*/  BSYNC.RECONVERGENT B3 ;  /* 0x0000000000037941 */ /* 0x000fea0003800200 */
.L_x_20241:
        /* <DEDUP_REMOVED lines=14> */
.L_x_20244:
[----:B------:R-:W-:Y:S05]  /*5dc0*/  BSYNC.RECONVERGENT B3 ;  /* 0x0000000000037941 */ /* 0x000fea0003800200 */
.L_x_20243:
        /* <DEDUP_REMOVED lines=14> */
.L_x_20246:
[----:B------:R-:W-:Y:S05]  /*5eb0*/  BSYNC.RECONVERGENT B3 ;  /* 0x0000000000037941 */ /* 0x000fea0003800200 */
.L_x_20245:
        /* <DEDUP_REMOVED lines=14> */
.L_x_20248:
[----:B------:R-:W-:Y:S05]  /*5fa0*/  BSYNC.RECONVERGENT B3 ;  /* 0x0000000000037941 */ /* 0x000fea0003800200 */
.L_x_20247:
        /* <DEDUP_REMOVED lines=14> */
.L_x_20250:
[----:B------:R-:W-:Y:S05]  /*6090*/  BSYNC.RECONVERGENT B3 ;  /* 0x0000000000037941 */ /* 0x000fea0003800200 */
.L_x_20249:
        /* <DEDUP_REMOVED lines=14> */
.L_x_20252:
[----:B------:R-:W-:Y:S05]  /*6180*/  BSYNC.RECONVERGENT B3 ;  /* 0x0000000000037941 */ /* 0x000fea0003800200 */
.L_x_20251:
        /* <DEDUP_REMOVED lines=14> */
.L_x_20254:
[----:B------:R-:W-:Y:S05]  /*6270*/  BSYNC.RECONVERGENT B3 ;  /* 0x0000000000037941 */ /* 0x000fea0003800200 */
.L_x_20253:
        /* <DEDUP_REMOVED lines=14> */
.L_x_20256:
[----:B------:R-:W-:Y:S05]  /*6360*/  BSYNC.RECONVERGENT B3 ;  /* 0x0000000000037941 */ /* 0x000fea0003800200 */
.L_x_20255:
        /* <DEDUP_REMOVED lines=14> */
.L_x_20258:
[----:B------:R-:W-:Y:S05]  /*6450*/  BSYNC.RECONVERGENT B3 ;  /* 0x0000000000037941 */ /* 0x000fea0003800200 */
.L_x_20257:
        /* <DEDUP_REMOVED lines=14> */
.L_x_20260:
[----:B------:R-:W-:Y:S05]  /*6540*/  BSYNC.RECONVERGENT B3 ;  /* 0x0000000000037941 */ /* 0x000fea0003800200 */
.L_x_20259:
        /* <DEDUP_REMOVED lines=14> */
.L_x_20262:
[----:B------:R-:W-:Y:S05]  /*6630*/  BSYNC.RECONVERGENT B3 ;  /* 0x0000000000037941 */ /* 0x000fea0003800200 */
.L_x_20261:
        /* <DEDUP_REMOVED lines=14> */
.L_x_20264:
[----:B------:R-:W-:Y:S05]  /*6720*/  BSYNC.RECONVERGENT B3 ;  /* 0x0000000000037941 */ /* 0x000fea0003800200 */
.L_x_20263:
        /* <DEDUP_REMOVED lines=14> */
.L_x_20266:
[----:B------:R-:W-:Y:S05]  /*6810*/  BSYNC.RECONVERGENT B3 ;  /* 0x0000000000037941 */ /* 0x000fea0003800200 */
.L_x_20265:
        /* <DEDUP_REMOVED lines=14> */
.L_x_20268:
[----:B------:R-:W-:Y:S05]  /*6900*/  BSYNC.RECONVERGENT B3 ;  /* 0x0000000000037941 */ /* 0x000fea0003800200 */
.L_x_20267:
        /* <DEDUP_REMOVED lines=14> */
.L_x_20270:
[----:B------:R-:W-:Y:S05]  /*69f0*/  BSYNC.RECONVERGENT B3 ;  /* 0x0000000000037941 */ /* 0x000fea0003800200 */
.L_x_20269:
        /* <DEDUP_REMOVED lines=14> */
.L_x_20272:
[----:B------:R-:W-:Y:S05]  /*6ae0*/  BSYNC.RECONVERGENT B3 ;  /* 0x0000000000037941 */ /* 0x000fea0003800200 */
.L_x_20271:
        /* <DEDUP_REMOVED lines=14> */
.L_x_20274:
[----:B------:R-:W-:Y:S05]  /*6bd0*/  BSYNC.RECONVERGENT B3 ;  /* 0x0000000000037941 */ /* 0x000fea0003800200 */
.L_x_20273:
        /* <DEDUP_REMOVED lines=14> */
.L_x_20276:
[----:B------:R-:W-:Y:S05]  /*6cc0*/  BSYNC.RECONVERGENT B3 ;  /* 0x0000000000037941 */ /* 0x000fea0003800200 */
.L_x_20275:
        /* <DEDUP_REMOVED lines=14> */
.L_x_20278:
[----:B------:R-:W-:Y:S05]  /*6db0*/  BSYNC.RECONVERGENT B3 ;  /* 0x0000000000037941 */ /* 0x000fea0003800200 */
.L_x_20277:
        /* <DEDUP_REMOVED lines=14> */
.L_x_20280:
[----:B------:R-:W-:Y:S05]  /*6ea0*/  BSYNC.RECONVERGENT B3 ;  /* 0x0000000000037941 */ /* 0x000fea0003800200 */
.L_x_20279:
        /* <DEDUP_REMOVED lines=14> */
.L_x_20282:
[----:B------:R-:W-:Y:S05]  /*6f90*/  BSYNC.RECONVERGENT B3 ;  /* 0x0000000000037941 */ /* 0x000fea0003800200 */
.L_x_20281:
        /* <DEDUP_REMOVED lines=14> */
.L_x_20284:
[----:B------:R-:W-:Y:S05]  /*7080*/  BSYNC.RECONVERGENT B3 ;  /* 0x0000000000037941 */ /* 0x000fea0003800200 */
.L_x_20283:
        /* <DEDUP_REMOVED lines=14> */
.L_x_20286:
[----:B------:R-:W-:Y:S05]  /*7170*/  BSYNC.RECONVERGENT B3 ;  /* 0x0000000000037941 */ /* 0x000fea0003800200 */
.L_x_20285:
        /* <DEDUP_REMOVED lines=14> */
.L_x_20288:
[----:B------:R-:W-:Y:S05]  /*7260*/  BSYNC.RECONVERGENT B3 ;  /* 0x0000000000037941 */ /* 0x000fea0003800200 */
.L_x_20287:
        /* <DEDUP_REMOVED lines=14> */
.L_x_20290:
[----:B------:R-:W-:Y:S05]  /*7350*/  BSYNC.RECONVERGENT B3 ;  /* 0x0000000000037941 */ /* 0x000fea0003800200 */
.L_x_20289:
        /* <DEDUP_REMOVED lines=13> */
.L_x_20292:
[----:B------:R-:W-:Y:S05]  /*7430*/  BSYNC.RECONVERGENT B3 ;  /* 0x0000000000037941 */ /* 0x000fea0003800200 */
.L_x_20291:
        /* <DEDUP_REMOVED lines=70> */
.L_x_20231:
[----:B------:R-:W-:Y:S05]  /*78a0*/  EXIT ;  /* 0x000000000000794d */ /* 0x000fea0003800000 */
.L_x_20232:
[----:B------:R-:W-:Y:S01]  /*78b0*/  BSSY B1, `(.L_x_20294) ;  /* 0x0000007000017945 */ /* 0x000fe20003800000 */
[----:B------:R-:W-:Y:S01]  /*78c0*/  IMAD.MOV.U32 R12, RZ, RZ, 0x10 ;  /* 0x00000010ff0c7424 */ /* 0x000fe200078e00ff */
[----:B------:R-:W-:Y:S02]  /*78d0*/  MOV R11, 0x1f ;  /* 0x0000001f000b7802 */ /* 0x000fe40000000f00 */
[----:B------:R-:W-:-:S07]  /*78e0*/  MOV R15, 0xffffffff ;  /* 0xffffffff000f7802 */ /* 0x000fce0000000f00 */
[----:B------:R-:W-:Y:S05]  /*78f0*/  WARPSYNC.COLLECTIVE R15, `(.L_x_20295) ;  /* 0x000000000f087348 */ /* 0x000fea0003c00000 */
[----:B------:R0:W1:Y:S02]  /*7900*/  SHFL.BFLY P6, R14, R13, R12, R11 ;  /* 0x0c00000c0d0e7389 */ /* 0x00006400000c000b */
[----:B01----:R-:W-:Y:S05]  /*7910*/  ENDCOLLECTIVE ;  /* 0x000000000000791b */ /* 0x003fea0003800000 */
.L_x_20295:
[----:B------:R-:W-:Y:S05]  /*7920*/  BSYNC B1 ;  /* 0x0000000000017941 */ /* 0x000fea0003800000 */
.L_x_20294:
        /* <DEDUP_REMOVED lines=9> */
.L_x_20296:
[----:B------:R-:W-:Y:S01]  /*79c0*/  HFMA2 R12, -RZ, RZ, 0, 2.384185791015625e-07 ;  /* 0x00000004ff0c7431 */ /* 0x000fe200000001ff */
[----:B------:R-:W-:-:S05]  /*79d0*/  FMNMX R0, R13, R14, !PT ;  /* 0x0000000e0d007209 */ /* 0x000fca0007800000 */
[----:B------:R-:W-:-:S07]  /*79e0*/  IMAD.MOV.U32 R13, RZ, RZ, R0 ;  /* 0x000000ffff0d7224 */ /* 0x000fce00078e0000 */
[----:B------:R-:W-:Y:S05]  /*79f0*/  WARPSYNC.COLLECTIVE R15, `(.L_x_20297) ;  /* 0x000000000f087348 */ /* 0x000fea0003c00000 */
[----:B------:R0:W1:Y:S02]  /*7a00*/  SHFL.BFLY P6, R14, R13, R12, R11 ;  /* 0x0c00000c0d0e7389 */ /* 0x00006400000c000b */
[----:B01----:R-:W-:Y:S05]  /*7a10*/  ENDCOLLECTIVE ;  /* 0x000000000000791b */ /* 0x003fea0003800000 */
.L_x_20297:
[----:B------:R-:W-:Y:S01]  /*7a20*/  IMAD.MOV.U32 R12, RZ, RZ, 0x2 ;  /* 0x00000002ff0c7424 */ /* 0x000fe200078e00ff */
[----:B------:R-:W-:-:S04]  /*7a30*/  FMNMX R2, R0, R14, !PT ;  /* 0x0000000e00027209 */ /* 0x000fc80007800000 */
[----:B------:R-:W-:-:S07]  /*7a40*/  MOV R13, R2 ;  /* 0x00000002000d7202 */ /* 0x000fce0000000f00 */
[----:B------:R-:W-:Y:S05]  /*7a50*/  WARPSYNC.COLLECTIVE R15, `(.L_x_20298) ;  /* 0x000000000f087348 */ /* 0x000fea0003c00000 */
[----:B------:R0:W1:Y:S02]  /*7a60*/  SHFL.BFLY P6, R14, R13, R12, R11 ;  /* 0x0c00000c0d0e7389 */ /* 0x00006400000c000b */
[----:B01----:R-:W-:Y:S05]  /*7a70*/  ENDCOLLECTIVE ;  /* 0x000000000000791b */ /* 0x003fea0003800000 */
.L_x_20298:
[----:B------:R-:W-:Y:S01]  /*7a80*/  HFMA2 R12, -RZ, RZ, 0, 5.9604644775390625e-08 ;  /* 0x00000001ff0c7431 */ /* 0x000fe200000001ff */
[----:B------:R-:W-:-:S04]  /*7a90*/  FMNMX R3, R2, R14, !PT ;  /* 0x0000000e02037209 */ /* 0x000fc80007800000 */
[----:B------:R-:W-:-:S07]  /*7aa0*/  MOV R13, R3 ;  /* 0x00000003000d7202 */ /* 0x000fce0000000f00 */
[----:B------:R-:W-:Y:S05]  /*7ab0*/  WARPSYNC.COLLECTIVE R15, `(.L_x_20299) ;  /* 0x000000000f087348 */ /* 0x000fea0003c00000 */
[----:B------:R0:W1:Y:S02]  /*7ac0*/  SHFL.BFLY P6, R14, R13, R12, R11 ;  /* 0x0c00000c0d0e7389 */ /* 0x00006400000c000b */
[----:B01----:R-:W-:Y:S05]  /*7ad0*/  ENDCOLLECTIVE ;  /* 0x000000000000791b */ /* 0x003fea0003800000 */
.L_x_20299:
        /* <DEDUP_REMOVED lines=43> */
[----:B------:R-:W-:-:S03]  /*7d90*/  FADD R9, R10, -12583039 ;  /* 0xcb40007f0a097421 */ /* 0x000fc60000000000 */
[----:B------:R-:W-:Y:S01]  /*7da0*/  FADD R23, R24, -12583039 ;  /* 0xcb40007f18177421 */ /* 0x000fe20000000000 */
[----:B------:R-:W-:Y:S01]  /*7db0*/  FFMA R9, R0, 1.4426950216293334961, -R9 ;  /* 0x3fb8aa3b00097823 */ /* 0x000fe20000000809 */
[----:B------:R-:W0:Y:S02]  /*7dc0*/  MUFU.EX2 R16, R16 ;  /* 0x0000001000107308 */ /* 0x000e240000000800 */
[----:B------:R-:W-:Y:S01]  /*7dd0*/  FFMA R23, R74, 1.4426950216293334961, -R23 ;  /* 0x3fb8aa3b4a177823 */ /* 0x000fe20000000817 */
[----:B------:R-:W-:Y:S01]  /*7de0*/  FFMA R9, R0, 1.925963033500011079e-08, R9 ;  /* 0x32a5706000097823 */ /* 0x000fe20000000009 */
[----:B------:R-:W-:Y:S02]  /*7df0*/  IMAD.SHL.U32 R0, R10, 0x800000, RZ ;  /* 0x008000000a007824 */ /* 0x000fe400078e00ff */
[-C--:B------:R-:W-:Y:S01]  /*7e00*/  FFMA.SAT R10, R2, R35.reuse, 0.5 ;  /* 0x3f000000020a7423 */ /* 0x080fe20000002023 */
[----:B------:R-:W-:Y:S01]  /*7e10*/  FFMA R74, R74, 1.925963033500011079e-08, R23 ;  /* 0x32a570604a4a7823 */ /* 0x000fe20000000017 */
[----:B------:R-:W-:Y:S01]  /*7e20*/  SHF.L.U32 R23, R24, 0x17, RZ ;  /* 0x0000001718177819 */ /* 0x000fe200000006ff */
[----:B------:R-:W-:Y:S01]  /*7e30*/  FFMA.SAT R24, R12, R35, 0.5 ;  /* 0x3f0000000c187423 */ /* 0x000fe20000002023 */
[-C--:B------:R-:W-:Y:S01]  /*7e40*/  FFMA.RM R10, R10, R41.reuse, 12582913 ;  /* 0x4b4000010a0a7423 */ /* 0x080fe20000004029 */
[----:B------:R-:W1:Y:S02]  /*7e50*/  MUFU.EX2 R9, R9 ;  /* 0x0000000900097308 */ /* 0x000e640000000800 */
[----:B------:R-:W-:Y:S01]  /*7e60*/  FFMA.RM R24, R24, R41, 12582913 ;  /* 0x4b40000118187423 */ /* 0x000fe20000004029 */
[----:B------:R-:W-:-:S04]  /*7e70*/  FADD R17, R10, -12583039 ;  /* 0xcb40007f0a117421 */ /* 0x000fc80000000000 */
[C---:B------:R-:W-:Y:S01]  /*7e80*/  FFMA R17, R2.reuse, 1.4426950216293334961, -R17 ;  /* 0x3fb8aa3b02117823 */ /* 0x040fe20000000811 */
[----:B0-----:R-:W-:Y:S01]  /*7e90*/  FMUL R7, R7, R16 ;  /* 0x0000001007077220 */ /* 0x001fe20000400000 */
[----:B------:R-:W0:Y:S02]  /*7ea0*/  MUFU.EX2 R74, R74 ;  /* 0x0000004a004a7308 */ /* 0x000e240000000800 */
[----:B------:R-:W-:Y:S01]  /*7eb0*/  FFMA R17, R2, 1.925963033500011079e-08, R17 ;  /* 0x32a5706002117823 */ /* 0x000fe20000000011 */
[----:B------:R-:W-:Y:S01]  /*7ec0*/  SHF.L.U32 R2, R10, 0x17, RZ ;  /* 0x000000170a027819 */ /* 0x000fe200000006ff */
[----:B------:R-:W-:-:S04]  /*7ed0*/  FFMA.SAT R10, R3, R35, 0.5 ;  /* 0x3f000000030a7423 */ /* 0x000fc80000002023 */
[----:B------:R-:W-:Y:S01]  /*7ee0*/  FFMA.RM R10, R10, R41, 12582913 ;  /* 0x4b4000010a0a7423 */ /* 0x000fe20000004029 */
[----:B-1----:R-:W-:Y:S01]  /*7ef0*/  FMUL R0, R0, R9 ;  /* 0x0000000900007220 */ /* 0x002fe20000400000 */
[----:B------:R-:W1:Y:S02]  /*7f00*/  MUFU.EX2 R17, R17 ;  /* 0x0000001100117308 */ /* 0x000e640000000800 */
        /* <DEDUP_REMOVED lines=66> */
[----:B------:R-:W-:Y:S01]  /*8330*/  FFMA R19, R18, 1.925963033500011079e-08, R17 ;  /* 0x32a5706012137823 */ /* 0x000fe20000000011 */
[----:B------:R-:W-:Y:S01]  /*8340*/  SHF.L.U32 R17, R20, 0x17, RZ ;  /* 0x0000001714117819 */ /* 0x000fe200000006ff */
[----:B------:R-:W-:Y:S02]  /*8350*/  FFMA.SAT R20, R11, R35, 0.5 ;  /* 0x3f0000000b147423 */ /* 0x000fe40000002023 */
[----:B------:R0:W1:Y:S02]  /*8360*/  MUFU.EX2 R18, R19 ;  /* 0x0000001300127308 */ /* 0x0000640000000800 */
[----:B------:R-:W-:-:S04]  /*8370*/  FFMA.RM R20, R20, R41, 12582913 ;  /* 0x4b40000114147423 */ /* 0x000fc80000004029 */
[C---:B------:R-:W-:Y:S01]  /*8380*/  FADD R22, R20.reuse, -12583039 ;  /* 0xcb40007f14167421 */ /* 0x040fe20000000000 */
[----:B0-----:R-:W-:-:S03]  /*8390*/  IMAD.SHL.U32 R19, R20, 0x800000, RZ ;  /* 0x0080000014137824 */ /* 0x001fc600078e00ff */
[----:B------:R-:W-:Y:S01]  /*83a0*/  FFMA R22, R11, 1.4426950216293334961, -R22 ;  /* 0x3fb8aa3b0b167823 */ /* 0x000fe20000000816 */
[----:B------:R-:W-:-:S03]  /*83b0*/  FFMA.SAT R20, R70, R35, 0.5 ;  /* 0x3f00000046147423 */ /* 0x000fc60000002023 */
[----:B------:R-:W-:Y:S01]  /*83c0*/  FFMA R22, R11, 1.925963033500011079e-08, R22 ;  /* 0x32a570600b167823 */ /* 0x000fe20000000016 */
[----:B------:R-:W-:Y:S01]  /*83d0*/  FFMA.RM R20, R20, R41, 12582913 ;  /* 0x4b40000114147423 */ /* 0x000fe20000004029 */
[----:B-1----:R-:W-:Y:S01]  /*83e0*/  FMUL R17, R17, R18 ;  /* 0x0000001211117220 */ /* 0x002fe20000400000 */
[----:B------:R-:W-:Y:S02]  /*83f0*/  FFMA.SAT R18, R68, R35, 0.5 ;  /* 0x3f00000044127423 */ /* 0x000fe40000002023 */
[C---:B------:R-:W-:Y:S01]  /*8400*/  FADD R11, R20.reuse, -12583039 ;  /* 0xcb40007f140b7421 */ /* 0x040fe20000000000 */
[----:B------:R-:W0:Y:S01]  /*8410*/  MUFU.EX2 R22, R22 ;  /* 0x0000001600167308 */ /* 0x000e220000000800 */
[----:B------:R-:W-:Y:S01]  /*8420*/  SHF.L.U32 R20, R20, 0x17, RZ ;  /* 0x0000001714147819 */ /* 0x000fe200000006ff */
[----:B------:R-:W-:Y:S01]  /*8430*/  FFMA.RM R18, R18, R41, 12582913 ;  /* 0x4b40000112127423 */ /* 0x000fe20000004029 */
[----:B------:R-:W-:-:S03]  /*8440*/  FFMA R11, R70, 1.4426950216293334961, -R11 ;  /* 0x3fb8aa3b460b7823 */ /* 0x000fc6000000080b */
[C---:B------:R-:W-:Y:S01]  /*8450*/  FADD R21, R18.reuse, -12583039 ;  /* 0xcb40007f12157421 */ /* 0x040fe20000000000 */
[----:B------:R-:W-:Y:S01]  /*8460*/  SHF.L.U32 R18, R18, 0x17, RZ ;  /* 0x0000001712127819 */ /* 0x000fe200000006ff */
[----:B------:R-:W-:Y:S02]  /*8470*/  FFMA R11, R70, 1.925963033500011079e-08, R11 ;  /* 0x32a57060460b7823 */ /* 0x000fe4000000000b */
[----:B------:R-:W-:-:S04]  /*8480*/  FFMA R21, R68, 1.4426950216293334961, -R21 ;  /* 0x3fb8aa3b44157823 */ /* 0x000fc80000000815 */
[----:B------:R-:W-:Y:S01]  /*8490*/  FFMA R21, R68, 1.925963033500011079e-08, R21 ;  /* 0x32a5706044157823 */ /* 0x000fe20000000015 */
[----:B------:R-:W1:Y:S01]  /*84a0*/  MUFU.EX2 R11, R11 ;  /* 0x0000000b000b7308 */ /* 0x000e620000000800 */
[----:B0-----:R-:W-:Y:S01]  /*84b0*/  FMUL R19, R19, R22 ;  /* 0x0000001613137220 */ /* 0x001fe20000400000 */
[----:B------:R-:W-:-:S04]  /*84c0*/  FFMA.SAT R22, R72, R35, 0.5 ;  /* 0x3f00000048167423 */ /* 0x000fc80000002023 */
[----:B------:R-:W-:Y:S02]  /*84d0*/  FFMA.RM R22, R22, R41, 12582913 ;  /* 0x4b40000116167423 */ /* 0x000fe40000004029 */
[----:B------:R-:W0:Y:S01]  /*84e0*/  MUFU.EX2 R21, R21 ;  /* 0x0000001500157308 */ /* 0x000e220000000800 */
[----:B-1----:R-:W-:Y:S01]  /*84f0*/  FMUL R20, R20, R11 ;  /* 0x0000000b14147220 */ /* 0x002fe20000400000 */
        /* <DEDUP_REMOVED lines=145> */
.L_x_20300:
[----:B------:R-:W-:Y:S02]  /*8e10*/  IMAD.MOV.U32 R12, RZ, RZ, 0x8 ;  /* 0x00000008ff0c7424 */ /* 0x000fe400078e00ff */
[----:B------:R-:W-:-:S05]  /*8e20*/  FADD R38, R13, R14 ;  /* 0x0000000e0d267221 */ /* 0x000fca0000000000 */
[----:B------:R-:W-:-:S07]  /*8e30*/  MOV R13, R38 ;  /* 0x00000026000d7202 */ /* 0x000fce0000000f00 */
[----:B------:R-:W-:Y:S05]  /*8e40*/  WARPSYNC.COLLECTIVE R15, `(.L_x_20301) ;  /* 0x000000000f087348 */ /* 0x000fea0003c00000 */
[----:B------:R0:W1:Y:S02]  /*8e50*/  SHFL.BFLY P6, R14, R13, R12, R11 ;  /* 0x0c00000c0d0e7389 */ /* 0x00006400000c000b */
[----:B01----:R-:W-:Y:S05]  /*8e60*/  ENDCOLLECTIVE ;  /* 0x000000000000791b */ /* 0x003fea0003800000 */
.L_x_20301:
[----:B------:R-:W-:Y:S02]  /*8e70*/  HFMA2 R12, -RZ, RZ, 0, 2.384185791015625e-07 ;  /* 0x00000004ff0c7431 */ /* 0x000fe400000001ff */
[----:B------:R-:W-:-:S05]  /*8e80*/  FADD R39, R38, R14 ;  /* 0x0000000e26277221 */ /* 0x000fca0000000000 */
[----:B------:R-:W-:-:S07]  /*8e90*/  MOV R13, R39 ;  /* 0x00000027000d7202 */ /* 0x000fce0000000f00 */
[----:B------:R-:W-:Y:S05]  /*8ea0*/  WARPSYNC.COLLECTIVE R15, `(.L_x_20302) ;  /* 0x000000000f087348 */ /* 0x000fea0003c00000 */
[----:B------:R0:W1:Y:S02]  /*8eb0*/  SHFL.BFLY P6, R14, R13, R12, R11 ;  /* 0x0c00000c0d0e7389 */ /* 0x00006400000c000b */
[----:B01----:R-:W-:Y:S05]  /*8ec0*/  ENDCOLLECTIVE ;  /* 0x000000000000791b */ /* 0x003fea0003800000 */
.L_x_20302:
[----:B------:R-:W-:Y:S01]  /*8ed0*/  MOV R12, 0x2 ;  /* 0x00000002000c7802 */ /* 0x000fe20000000f00 */
[----:B------:R-:W-:-:S04]  /*8ee0*/  FADD R40, R39, R14 ;  /* 0x0000000e27287221 */ /* 0x000fc80000000000 */
[----:B------:R-:W-:-:S07]  /*8ef0*/  IMAD.MOV.U32 R13, RZ, RZ, R40 ;  /* 0x000000ffff0d7224 */ /* 0x000fce00078e0028 */
[----:B------:R-:W-:Y:S05]  /*8f00*/  WARPSYNC.COLLECTIVE R15, `(.L_x_20303) ;  /* 0x000000000f087348 */ /* 0x000fea0003c00000 */
[----:B------:R0:W1:Y:S02]  /*8f10*/  SHFL.BFLY P6, R14, R13, R12, R11 ;  /* 0x0c00000c0d0e7389 */ /* 0x00006400000c000b */
[----:B01----:R-:W-:Y:S05]  /*8f20*/  ENDCOLLECTIVE ;  /* 0x000000000000791b */ /* 0x003fea0003800000 */
.L_x_20303:
[----:B------:R-:W-:Y:S02]  /*8f30*/  IMAD.MOV.U32 R12, RZ, RZ, 0x1 ;  /* 0x00000001ff0c7424 */ /* 0x000fe400078e00ff */
[----:B------:R-:W-:-:S05]  /*8f40*/  FADD R41, R40, R14 ;  /* 0x0000000e28297221 */ /* 0x000fca0000000000 */
[----:B------:R-:W-:-:S07]  /*8f50*/  MOV R13, R41 ;  /* 0x00000029000d7202 */ /* 0x000fce0000000f00 */
[----:B------:R-:W-:Y:S05]  /*8f60*/  WARPSYNC.COLLECTIVE R15, `(.L_x_20304) ;  /* 0x000000000f087348 */ /* 0x000fea0003c00000 */
[----:B------:R0:W1:Y:S02]  /*8f70*/  SHFL.BFLY P6, R14, R13, R12, R11 ;  /* 0x0c00000c0d0e7389 */ /* 0x00006400000c000b */
[----:B01----:R-:W-:Y:S05]  /*8f80*/  ENDCOLLECTIVE ;  /* 0x000000000000791b */ /* 0x003fea0003800000 */
.L_x_20304:
[----:B------:R-:W-:Y:S05]  /*8f90*/  BRA `(.L_x_20305) ;  /* 0xffffffc800247947 */ /* 0x000fea000383ffff */
        .weak           $__internal_323_$__cuda_sm3x_div_rn_noftz_f32_slowpath
        .type           $__internal_323_$__cuda_sm3x_div_rn_noftz_f32_slowpath,@function
        .size           $__internal_323_$__cuda_sm3x_div_rn_noftz_f32_slowpath,(.L_x_37700 - $__internal_323_$__cuda_sm3x_div_rn_noftz_f32_slowpath)
$__internal_323_$__cuda_sm3x_div_rn_noftz_f32_slowpath:
        /* <DEDUP_REMOVED lines=34> */
.L_x_20307:
        /* <DEDUP_REMOVED lines=51> */
.L_x_20314:
[----:B------:R-:W-:-:S04]  /*94f0*/  LOP3.LUT R7, R7, 0x80000000, RZ, 0xc0, !PT ;  /* 0x8000000007077812 */ /* 0x000fc800078ec0ff */
[----:B------:R-:W-:Y:S01]  /*9500*/  LOP3.LUT R7, R7, 0x7f800000, RZ, 0xfc, !PT ;  /* 0x7f80000007077812 */ /* 0x000fe200078efcff */
[----:B------:R-:W-:Y:S06]  /*9510*/  BRA `(.L_x_20315) ;  /* 0x0000000000047947 */ /* 0x000fec0003800000 */
.L_x_20313:
[----:B------:R-:W-:-:S07]  /*9520*/  IMAD R7, R46, 0x800000, R7 ;  /* 0x008000002e077824 */ /* 0x000fce00078e0207 */
.L_x_20315:
[----:B------:R-:W-:Y:S05]  /*9530*/  BSYNC.RECONVERGENT B2 ;  /* 0x0000000000027941 */ /* 0x000fea0003800200 */
.L_x_20312:
[----:B------:R-:W-:Y:S05]  /*9540*/  BRA `(.L_x_20316) ;  /* 0x0000000000207947 */ /* 0x000fea0003800000 */
.L_x_20311:
[----:B------:R-:W-:-:S04]  /*9550*/  LOP3.LUT R7, R12, 0x80000000, R7, 0x48, !PT ;  /* 0x800000000c077812 */ /* 0x000fc800078e4807 */
[----:B------:R-:W-:Y:S01]  /*9560*/  LOP3.LUT R7, R7, 0x7f800000, RZ, 0xfc, !PT ;  /* 0x7f80000007077812 */ /* 0x000fe200078efcff */
[----:B------:R-:W-:Y:S06]  /*9570*/  BRA `(.L_x_20316) ;  /* 0x0000000000147947 */ /* 0x000fec0003800000 */
.L_x_20310:
[----:B------:R-:W-:Y:S01]  /*9580*/  LOP3.LUT R7, R12, 0x80000000, R7, 0x48, !PT ;  /* 0x800000000c077812 */ /* 0x000fe200078e4807 */
[----:B------:R-:W-:Y:S06]  /*9590*/  BRA `(.L_x_20316) ;  /* 0x00000000000c7947 */ /* 0x000fec0003800000 */
.L_x_20309:
[----:B------:R-:W0:Y:S01]  /*95a0*/  MUFU.RSQ R7, -QNAN ;  /* 0xffc0000000077908 */ /* 0x000e220000001400 */
[----:B------:R-:W-:Y:S05]  /*95b0*/  BRA `(.L_x_20316) ;  /* 0x0000000000047947 */ /* 0x000fea0003800000 */
.L_x_20308:
[----:B------:R-:W-:-:S07]  /*95c0*/  FADD.FTZ R7, R7, R12 ;  /* 0x0000000c07077221 */ /* 0x000fce0000010000 */
.L_x_20316:
[----:B------:R-:W-:Y:S05]  /*95d0*/  BSYNC.RECONVERGENT B1 ;  /* 0x0000000000017941 */ /* 0x000fea0003800200 */
.L_x_20306:
[----:B------:R-:W-:Y:S01]  /*95e0*/  HFMA2 R13, -RZ, RZ, 0, 0 ;  /* 0x00000000ff0d7431 */ /* 0x000fe200000001ff */
[----:B------:R-:W-:-:S04]  /*95f0*/  MOV R12, R15 ;  /* 0x0000000f000c7202 */ /* 0x000fc80000000f00 */
[----:B0-----:R-:W-:Y:S05]  /*9600*/  RET.REL.NODEC R12 `(_Z15SoftmaxWarpImplI22BroadcastScaleMaskLoadIffbLm2EiE11DirectStoreIffEfLi1ELi30ELi32ELi1ELb0EL9Algorithm0EEvT_T0_ll) ;  /* 0xffffff680c7c7950 */ /* 0x001fea0003c3ffff */
.L_x_20317:
        /* <DEDUP_REMOVED lines=15> */
.L_x_37700:


//--------------------- .text._Z15SoftmaxWarpImplI22BroadcastScaleMaskLoadIffbLm2EiE11DirectStoreIffEfLi1ELi29ELi32ELi1ELb1EL9Algorithm0EEvT_T0_ll --------------------------
	.section	.text._Z15SoftmaxWarpImplI22BroadcastScaleMaskLoadIffbLm2EiE11DirectStoreIffEfLi1ELi29ELi32ELi1ELb1EL9Algorithm0EEvT_T0_ll,"ax",@progbits
	.align	128
        .global         _Z15SoftmaxWarpImplI22BroadcastScaleMaskLoadIffbLm2EiE11DirectStoreIffEfLi1ELi29ELi32ELi1ELb1EL9Algorithm0EEvT_T0_ll
        .type           _Z15SoftmaxWarpImplI22BroadcastScaleMaskLoadIffbLm2EiE11DirectStoreIffEfLi1ELi29ELi32ELi1ELb1EL9Algorithm0EEvT_T0_ll,@function
        .size           _Z15SoftmaxWarpImplI22BroadcastScaleMaskLoadIffbLm2EiE11DirectStoreIffEfLi1ELi29ELi32ELi1ELb1EL9Algorithm0EEvT_T0_ll,(.L_x_37701 - _Z15SoftmaxWarpImplI22BroadcastScaleMaskLoadIffbLm2EiE11DirectStoreIffEfLi1ELi29ELi32ELi1ELb1EL9Algorithm0EEvT_T0_ll)
        .other          _Z15SoftmaxWarpImplI22BroadcastScaleMaskLoadIffbLm2EiE11DirectStoreIffEfLi1ELi29ELi32ELi1ELb1EL9Algorithm0EEvT_T0_ll,@"STO_CUDA_ENTRY STV_DEFAULT"
_Z15SoftmaxWarpImplI22BroadcastScaleMaskLoadIffbLm2EiE11DirectStoreIffEfLi1ELi29ELi32ELi1ELb1EL9Algorithm0EEvT_T0_ll:
.text._Z15SoftmaxWarpImplI22BroadcastScaleMaskLoadIffbLm2EiE11DirectStoreIffEfLi1ELi29ELi32ELi1ELb1EL9Algorithm0EEvT_T0_ll:
        /* <DEDUP_REMOVED lines=29> */
.L_x_20318:
        /* <DEDUP_REMOVED lines=25> */
.L_x_20437:
        /* <DEDUP_REMOVED lines=73> */
.L_x_20321:
[----:B------:R-:W-:Y:S05]  /*07f0*/  BSYNC.RECONVERGENT B1 ;  /* 0x0000000000017941 */ /* 0x000fea0003800200 */
.L_x_20320:
        /* <DEDUP_REMOVED lines=54> */
.L_x_20323:
[----:B------:R-:W-:Y:S05]  /*0b60*/  BSYNC.RECONVERGENT B1 ;  /* 0x0000000000017941 */ /* 0x000fea0003800200 */
.L_x_20322:
        /* <DEDUP_REMOVED lines=54> */
.L_x_20325:
[----:B------:R-:W-:Y:S05]  /*0ed0*/  BSYNC.RECONVERGENT B1 ;  /* 0x0000000000017941 */ /* 0x000fea0003800200 */
.L_x_20324:
        /* <DEDUP_REMOVED lines=54> */
.L_x_20327:
[----:B------:R-:W-:Y:S05]  /*1240*/  BSYNC.RECONVERGENT B1 ;  /* 0x0000000000017941 */ /* 0x000fea0003800200 */
.L_x_20326:
        /* <DEDUP_REMOVED lines=56> */
.L_x_20329:
[----:B------:R-:W-:Y:S05]  /*15d0*/  BSYNC.RECONVERGENT B1 ;  /* 0x0000000000017941 */ /* 0x000fea0003800200 */
.L_x_20328:
        /* <DEDUP_REMOVED lines=71> */
.L_x_20331:
[----:B------:R-:W-:Y:S05]  /*1a50*/  BSYNC.RECONVERGENT B1 ;  /* 0x0000000000017941 */ /* 0x000fea0003800200 */
.L_x_20330:
        /* <DEDUP_REMOVED lines=40> */
[----:B------:R-:W-:Y:S01]  /*1ce0*/  IMAD R4, R8, R4, R19 ;  /* 0x0000000408047224 */ /* 0x000fe200078e0213 */
[----:B------:R-:W-:-:S04]  /*1cf0*/  SEL R0, R0, RZ, P1 ;  /* 0x000000ff00007207 */ /* 0x000fc80000800000 */
[----:B------:R-:W-:Y:S01]  /*1d00*/  SEL R4, R4, RZ, P5 ;  /* 0x000000ff04047207 */ /* 0x000fe20002800000 */
        /* <DEDUP_REMOVED lines=13> */
.L_x_20333:
[----:B------:R-:W-:Y:S05]  /*1de0*/  BSYNC.RECONVERGENT B1 ;  /* 0x0000000000017941 */ /* 0x000fea0003800200 */
.L_x_20332:
        /* <DEDUP_REMOVED lines=36> */
[----:B------:R-:W-:-:S05]  /*2030*/  @!P5 LOP3.LUT R0, RZ, R8, RZ, 0x33, !PT ;  /* 0x00000008ff00d212 */ /* 0x000fca00078e33ff */
[----:B------:R-:W-:Y:S01]  /*2040*/  IMAD.MOV R4, RZ, RZ, -R0 ;  /* 0x000000ffff047224 */ /* 0x000fe200078e0a00 */
[----:B-1----:R-:W-:Y:S02]  /*2050*/  ISETP.NE.U32.AND P0, PT, R14, 0x1, PT ;  /* 0x000000010e00780c */ /* 0x002fe40003f05070 */
[----:B------:R-:W-:Y:S01]  /*2060*/  SEL R0, R0, RZ, P1 ;  /* 0x000000ff00007207 */ /* 0x000fe20000800000 */
[----:B------:R-:W-:Y:S01]  /*2070*/  IMAD R4, R8, R4, R17 ;  /* 0x0000000408047224 */ /* 0x000fe200078e0211 */
[----:B------:R-:W-:-:S03]  /*2080*/  ISETP.NE.AND.EX P0, PT, R15, RZ, PT, P0 ;  /* 0x000000ff0f00720c */ /* 0x000fc60003f05300 */
[----:B------:R-:W-:Y:S01]  /*2090*/  IMAD R5, R0, UR40, RZ ;  /* 0x0000002800057c24 */ /* 0x000fe2000f8e02ff */
        /* <DEDUP_REMOVED lines=13> */
.L_x_20335:
[----:B------:R-:W-:Y:S05]  /*2170*/  BSYNC.RECONVERGENT B1 ;  /* 0x0000000000017941 */ /* 0x000fea0003800200 */
.L_x_20334:
        /* <DEDUP_REMOVED lines=56> */
.L_x_20337:
[----:B------:R-:W-:Y:S05]  /*2500*/  BSYNC.RECONVERGENT B1 ;  /* 0x0000000000017941 */ /* 0x000fea0003800200 */
.L_x_20336:
        /* <DEDUP_REMOVED lines=57> */
.L_x_20339:
[----:B------:R-:W-:Y:S05]  /*28a0*/  BSYNC.RECONVERGENT B1 ;  /* 0x0000000000017941 */ /* 0x000fea0003800200 */
.L_x_20338:
        /* <DEDUP_REMOVED lines=57> */
.L_x_20341:
[----:B------:R-:W-:Y:S05]  /*2c40*/  BSYNC.RECONVERGENT B1 ;  /* 0x0000000000017941 */ /* 0x000fea0003800200 */
.L_x_20340:
        /* <DEDUP_REMOVED lines=67> */
.L_x_20343:
[----:B------:R-:W-:Y:S05]  /*3080*/  BSYNC.RECONVERGENT B1 ;  /* 0x0000000000017941 */ /* 0x000fea0003800200 */
.L_x_20342:
        /* <DEDUP_REMOVED lines=33> */
[----:B0-----:R-:W-:Y:S02]  /*32a0*/  ISETP.NE.U32.AND P5, PT, R14, 0x1, PT ;  /* 0x000000010e00780c */ /* 0x001fe40003fa5070 */
[----:B------:R-:W-:Y:S02]  /*32b0*/  SHF.R.S64 R14, RZ, 0x1e, R11 ;  /* 0x0000001eff0e7819 */ /* 0x000fe4000000100b */
[----:B------:R-:W-:-:S04]  /*32c0*/  ISETP.NE.AND.EX P5, PT, R15, RZ, PT, P5 ;  /* 0x000000ff0f00720c */ /* 0x000fc80003fa5350 */
        /* <DEDUP_REMOVED lines=19> */
.L_x_20345:
[----:B------:R-:W-:Y:S05]  /*3400*/  BSYNC.RECONVERGENT B1 ;  /* 0x0000000000017941 */ /* 0x000fea0003800200 */
.L_x_20344:
        /* <DEDUP_REMOVED lines=55> */
.L_x_20347:
[----:B------:R-:W-:Y:S05]  /*3780*/  BSYNC.RECONVERGENT B1 ;  /* 0x0000000000017941 */ /* 0x000fea0003800200 */
.L_x_20346:
        /* <DEDUP_REMOVED lines=55> */
.L_x_20349:
[----:B------:R-:W-:Y:S05]  /*3b00*/  BSYNC.RECONVERGENT B1 ;  /* 0x0000000000017941 */ /* 0x000fea0003800200 */
.L_x_20348:
        /* <DEDUP_REMOVED lines=62> */
.L_x_20351:
[----:B------:R-:W-:Y:S05]  /*3ef0*/  BSYNC.RECONVERGENT B1 ;  /* 0x0000000000017941 */ /* 0x000fea0003800200 */
.L_x_20350:
        /* <DEDUP_REMOVED lines=57> */
.L_x_20353:
[----:B------:R-:W-:Y:S05]  /*4290*/  BSYNC.RECONVERGENT B1 ;  /* 0x0000000000017941 */ /* 0x000fea0003800200 */
.L_x_20352:
        /* <DEDUP_REMOVED lines=59> */
.L_x_20355:
[----:B------:R-:W-:Y:S05]  /*4650*/  BSYNC.RECONVERGENT B1 ;  /* 0x0000000000017941 */ /* 0x000fea0003800200 */
.L_x_20354:
        /* <DEDUP_REMOVED lines=57> */
.L_x_20357:
[----:B------:R-:W-:Y:S05]  /*49f0*/  BSYNC.RECONVERGENT B1 ;  /* 0x0000000000017941 */ /* 0x000fea0003800200 */
.L_x_20356:
        /* <DEDUP_REMOVED lines=60> */
.L_x_20359:
[----:B------:R-:W-:Y:S05]  /*4dc0*/  BSYNC.RECONVERGENT B1 ;  /* 0x0000000000017941 */ /* 0x000fea0003800200 */
.L_x_20358:
        /* <DEDUP_REMOVED lines=57> */
.L_x_20361:
[----:B------:R-:W-:Y:S05]  /*5160*/  BSYNC.RECONVERGENT B1 ;  /* 0x0000000000017941 */ /* 0x000fea0003800200 */
.L_x_20360:
        /* <DEDUP_REMOVED lines=60> */
.L_x_20363:
[----:B------:R-:W-:Y:S05]  /*5530*/  BSYNC.RECONVERGENT B1 ;  /* 0x0000000000017941 */ /* 0x000fea0003800200 */
.L_x_20362:
        /* <DEDUP_REMOVED lines=58> */
.L_x_20365:
[----:B------:R-:W-:Y:S05]  /*58e0*/  BSYNC.RECONVERGENT B1 ;  /* 0x0000000000017941 */ /* 0x000fea0003800200 */
.L_x_20364:
        /* <DEDUP_REMOVED lines=65> */
.L_x_20367:
[----:B------:R-:W-:Y:S05]  /*5d00*/  BSYNC.RECONVERGENT B1 ;  /* 0x0000000000017941 */ /* 0x000fea0003800200 */
.L_x_20366:
        /* <DEDUP_REMOVED lines=15> */
[----:B------:R-:W-:Y:S01]  /*5e00*/  IMAD R15, R2, R5, RZ ;  /* 0x00000005020f7224 */ /* 0x000fe200078e02ff */
[----:B------:R-:W-:-:S05]  /*5e10*/  MOV R2, RZ ;  /* 0x000000ff00027202 */ /* 0x000fca0000000f00 */
        /* <DEDUP_REMOVED lines=38> */
.L_x_20369:
[----:B------:R-:W-:Y:S05]  /*6080*/  BSYNC.RECONVERGENT B1 ;  /* 0x0000000000017941 */ /* 0x000fea0003800200 */
.L_x_20368:
        /* <DEDUP_REMOVED lines=55> */
.L_x_20371:
[----:B------:R-:W-:Y:S05]  /*6400*/  BSYNC.RECONVERGENT B1 ;  /* 0x0000000000017941 */ /* 0x000fea0003800200 */
.L_x_20370:
        /* <DEDUP_REMOVED lines=57> */
.L_x_20373:
[----:B------:R-:W-:Y:S05]  /*67a0*/  BSYNC.RECONVERGENT B1 ;  /* 0x0000000000017941 */ /* 0x000fea0003800200 */
.L_x_20372:
        /* <DEDUP_REMOVED lines=56> */
.L_x_20375:
[----:B------:R-:W-:Y:S05]  /*6b30*/  BSYNC.RECONVERGENT B1 ;  /* 0x0000000000017941 */ /* 0x000fea0003800200 */
.L_x_20374:
        /* <DEDUP_REMOVED lines=55> */
.L_x_20377:
[----:B------:R-:W-:Y:S05]  /*6eb0*/  BSYNC.RECONVERGENT B1 ;  /* 0x0000000000017941 */ /* 0x000fea0003800200 */
.L_x_20376:
        /* <DEDUP_REMOVED lines=54> */
[----:B------:R-:W-:Y:S01]  /*7220*/  FFMA.SAT R9, R58, R11, 0.5 ;  /* 0x3f0000003a097423 */ /* 0x000fe2000000200b */
[----:B------:R-:W-:Y:S01]  /*7230*/  FFMA R7, R62, 1.4426950216293334961, -R7 ;  /* 0x3fb8aa3b3e077823 */ /* 0x000fe20000000807 */
[----:B------:R-:W-:Y:S01]  /*7240*/  FFMA R66, R66, 1.925963033500011079e-08, R5 ;  /* 0x32a5706042427823 */ /* 0x000fe20000000005 */
[----:B------:R-:W-:Y:S01]  /*7250*/  FADD R5, R2, -12583039 ;  /* 0xcb40007f02057421 */ /* 0x000fe20000000000 */
[-C--:B------:R-:W-:Y:S01]  /*7260*/  FFMA.RM R4, R9, R12.reuse, 12582913 ;  /* 0x4b40000109047423 */ /* 0x080fe2000000400c */
[----:B------:R-:W-:Y:S01]  /*7270*/  FFMA R62, R62, 1.925963033500011079e-08, R7 ;  /* 0x32a570603e3e7823 */ /* 0x000fe20000000007 */
[----:B------:R-:W-:Y:S01]  /*7280*/  SHF.L.U32 R0, R0, 0x17, RZ ;  /* 0x0000001700007819 */ /* 0x000fe200000006ff */
[----:B------:R-:W-:Y:S01]  /*7290*/  FFMA R7, R64, 1.4426950216293334961, -R5 ;  /* 0x3fb8aa3b40077823 */ /* 0x000fe20000000805 */
[----:B------:R-:W-:Y:S01]  /*72a0*/  FFMA.RM R5, R13, R12, 12582913 ;  /* 0x4b4000010d057423 */ /* 0x000fe2000000400c */
[----:B------:R-:W2:Y:S01]  /*72b0*/  MUFU.EX2 R15, R62 ;  /* 0x0000003e000f7308 */ /* 0x000ea20000000800 */
[----:B------:R-:W-:-:S02]  /*72c0*/  IMAD.SHL.U32 R2, R2, 0x800000, RZ ;  /* 0x0080000002027824 */ /* 0x000fc400078e00ff */
[----:B------:R-:W-:Y:S01]  /*72d0*/  FFMA R64, R64, 1.925963033500011079e-08, R7 ;  /* 0x32a5706040407823 */ /* 0x000fe20000000007 */
[C---:B------:R-:W-:Y:S01]  /*72e0*/  FADD R7, R4.reuse, -12583039 ;  /* 0xcb40007f04077421 */ /* 0x040fe20000000000 */
[----:B------:R-:W-:Y:S01]  /*72f0*/  FADD R9, R5, -12583039 ;  /* 0xcb40007f05097421 */ /* 0x000fe20000000000 */
[----:B------:R-:W-:Y:S01]  /*7300*/  SHF.L.U32 R4, R4, 0x17, RZ ;  /* 0x0000001704047819 */ /* 0x000fe200000006ff */
[-C--:B------:R-:W-:Y:S01]  /*7310*/  FFMA.SAT R27, R22, R11.reuse, 0.5 ;  /* 0x3f000000161b7423 */ /* 0x080fe2000000200b */
[----:B------:R-:W-:Y:S01]  /*7320*/  FFMA R7, R58, 1.4426950216293334961, -R7 ;  /* 0x3fb8aa3b3a077823 */ /* 0x000fe20000000807 */
[----:B------:R-:W-:Y:S01]  /*7330*/  FFMA R9, R60, 1.4426950216293334961, -R9 ;  /* 0x3fb8aa3b3c097823 */ /* 0x000fe20000000809 */
[----:B------:R-:W3:Y:S01]  /*7340*/  MUFU.EX2 R23, R64 ;  /* 0x0000004000177308 */ /* 0x000ee20000000800 */
[-C--:B------:R-:W-:Y:S01]  /*7350*/  FFMA.SAT R29, R24, R11.reuse, 0.5 ;  /* 0x3f000000181d7423 */ /* 0x080fe2000000200b */
[----:B------:R-:W-:Y:S01]  /*7360*/  FFMA R58, R58, 1.925963033500011079e-08, R7 ;  /* 0x32a570603a3a7823 */ /* 0x000fe20000000007 */
[-C--:B------:R-:W-:Y:S01]  /*7370*/  FFMA.SAT R7, R6, R11.reuse, 0.5 ;  /* 0x3f00000006077423 */ /* 0x080fe2000000200b */
[----:B------:R-:W-:Y:S01]  /*7380*/  FFMA R60, R60, 1.925963033500011079e-08, R9 ;  /* 0x32a570603c3c7823 */ /* 0x000fe20000000009 */
[-C--:B------:R-:W-:Y:S01]  /*7390*/  FFMA.SAT R9, R56, R11.reuse, 0.5 ;  /* 0x3f00000038097423 */ /* 0x080fe2000000200b */
[----:B------:R-:W-:Y:S01]  /*73a0*/  FFMA.SAT R31, R26, R11, 0.5 ;  /* 0x3f0000001a1f7423 */ /* 0x000fe2000000200b */
[-C--:B------:R-:W-:Y:S01]  /*73b0*/  FFMA.RM R14, R7, R12.reuse, 12582913 ;  /* 0x4b400001070e7423 */ /* 0x080fe2000000400c */
[----:B--2---:R-:W-:Y:S01]  /*73c0*/  FMUL R0, R0, R15 ;  /* 0x0000000f00007220 */ /* 0x004fe20000400000 */
[----:B------:R-:W-:Y:S01]  /*73d0*/  FFMA.RM R7, R9, R12, 12582913 ;  /* 0x4b40000109077423 */ /* 0x000fe2000000400c */
[-C--:B------:R-:W-:Y:S01]  /*73e0*/  FFMA.SAT R15, R16, R11.reuse, 0.5 ;  /* 0x3f000000100f7423 */ /* 0x080fe2000000200b */
[----:B------:R-:W-:Y:S01]  /*73f0*/  FADD R9, R14, -12583039 ;  /* 0xcb40007f0e097421 */ /* 0x000fe20000000000 */
[----:B------:R-:W2:Y:S01]  /*7400*/  MUFU.EX2 R25, R58 ;  /* 0x0000003a00197308 */ /* 0x000ea20000000800 */
[----:B------:R-:W-:Y:S01]  /*7410*/  FADD R13, R7, -12583039 ;  /* 0xcb40007f070d7421 */ /* 0x000fe20000000000 */
[----:B------:R-:W-:Y:S01]  /*7420*/  FFMA.SAT R35, R30, R11, 0.5 ;  /* 0x3f0000001e237423 */ /* 0x000fe2000000200b */
[----:B------:R-:W-:Y:S01]  /*7430*/  FFMA R9, R6, 1.4426950216293334961, -R9 ;  /* 0x3fb8aa3b06097823 */ /* 0x000fe20000000809 */
[----:B------:R-:W-:-:S02]  /*7440*/  IMAD.SHL.U32 R3, R3, 0x800000, RZ ;  /* 0x0080000003037824 */ /* 0x000fc400078e00ff */
[----:B------:R-:W-:Y:S01]  /*7450*/  FFMA R13, R56, 1.4426950216293334961, -R13 ;  /* 0x3fb8aa3b380d7823 */ /* 0x000fe2000000080d */
[----:B---3--:R-:W-:Y:S01]  /*7460*/  FMUL R2, R2, R23 ;  /* 0x0000001702027220 */ /* 0x008fe20000400000 */
[----:B------:R-:W-:Y:S01]  /*7470*/  FFMA R21, R6, 1.925963033500011079e-08, R9 ;  /* 0x32a5706006157823 */ /* 0x000fe20000000009 */
[----:B------:R-:W-:Y:S01]  /*7480*/  FFMA.SAT R9, R8, R11, 0.5 ;  /* 0x3f00000008097423 */ /* 0x000fe2000000200b */
[----:B------:R-:W-:Y:S01]  /*7490*/  FFMA R56, R56, 1.925963033500011079e-08, R13 ;  /* 0x32a5706038387823 */ /* 0x000fe2000000000d */
[----:B------:R-:W-:Y:S01]  /*74a0*/  SHF.L.U32 R6, R14, 0x17, RZ ;  /* 0x000000170e067819 */ /* 0x000fe200000006ff */
[----:B------:R-:W3:Y:S01]  /*74b0*/  MUFU.EX2 R66, R66 ;  /* 0x0000004200427308 */ /* 0x000ee20000000800 */
[----:B------:R-:W-:Y:S01]  /*74c0*/  FFMA.RM R9, R9, R12, 12582913 ;  /* 0x4b40000109097423 */ /* 0x000fe2000000400c */
[----:B------:R-:W-:Y:S02]  /*74d0*/  IMAD.SHL.U32 R5, R5, 0x800000, RZ ;  /* 0x0080000005057824 */ /* 0x000fe400078e00ff */
[----:B------:R-:W-:-:S02]  /*74e0*/  IMAD.SHL.U32 R7, R7, 0x800000, RZ ;  /* 0x0080000007077824 */ /* 0x000fc400078e00ff */
[----:B------:R-:W-:Y:S01]  /*74f0*/  FADD R13, R9, -12583039 ;  /* 0xcb40007f090d7421 */ /* 0x000fe20000000000 */
[----:B--2---:R-:W-:Y:S01]  /*7500*/  FMUL R4, R4, R25 ;  /* 0x0000001904047220 */ /* 0x004fe20000400000 */
[----:B------:R-:W-:Y:S01]  /*7510*/  FFMA.SAT R25, R20, R11, 0.5 ;  /* 0x3f00000014197423 */ /* 0x000fe2000000200b */
[----:B------:R-:W2:Y:S01]  /*7520*/  MUFU.EX2 R21, R21 ;  /* 0x0000001500157308 */ /* 0x000ea20000000800 */
[----:B------:R-:W-:-:S04]  /*7530*/  FFMA R13, R8, 1.4426950216293334961, -R13 ;  /* 0x3fb8aa3b080d7823 */ /* 0x000fc8000000080d */
[----:B------:R-:W-:Y:S01]  /*7540*/  FFMA R17, R8, 1.925963033500011079e-08, R13 ;  /* 0x32a5706008117823 */ /* 0x000fe2000000000d */
[-C--:B------:R-:W-:Y:S01]  /*7550*/  FFMA.SAT R13, R10, R11.reuse, 0.5 ;  /* 0x3f0000000a0d7423 */ /* 0x080fe2000000200b */
[----:B------:R-:W-:Y:S01]  /*7560*/  SHF.L.U32 R8, R9, 0x17, RZ ;  /* 0x0000001709087819 */ /* 0x000fe200000006ff */
[----:B------:R-:W-:Y:S01]  /*7570*/  FFMA.SAT R9, R28, R11, 0.5 ;  /* 0x3f0000001c097423 */ /* 0x000fe2000000200b */
[----:B------:R-:W4:Y:S01]  /*7580*/  MUFU.EX2 R60, R60 ;  /* 0x0000003c003c7308 */ /* 0x000f220000000800 */
[----:B------:R-:W-:Y:S01]  /*7590*/  FFMA.RM R13, R13, R12, 12582913 ;  /* 0x4b4000010d0d7423 */ /* 0x000fe2000000400c */
[----:B---3--:R-:W-:-:S03]  /*75a0*/  FMUL R3, R3, R66 ;  /* 0x0000004203037220 */ /* 0x008fc60000400000 */
[----:B------:R-:W-:Y:S01]  /*75b0*/  FADD R19, R13, -12583039 ;  /* 0xcb40007f0d137421 */ /* 0x000fe20000000000 */
[----:B--2---:R-:W-:-:S03]  /*75c0*/  FMUL R6, R6, R21 ;  /* 0x0000001506067220 */ /* 0x004fc60000400000 */
[C---:B------:R-:W-:Y:S01]  /*75d0*/  FFMA R19, R10.reuse, 1.4426950216293334961, -R19 ;  /* 0x3fb8aa3b0a137823 */ /* 0x040fe20000000813 */
[-C--:B------:R-:W-:Y:S01]  /*75e0*/  FFMA.RM R21, R29, R12.reuse, 12582913 ;  /* 0x4b4000011d157423 */ /* 0x080fe2000000400c */
[----:B------:R-:W2:Y:S02]  /*75f0*/  MUFU.EX2 R17, R17 ;  /* 0x0000001100117308 */ /* 0x000ea40000000800 */
[----:B------:R-:W-:Y:S01]  /*7600*/  FFMA R19, R10, 1.925963033500011079e-08, R19 ;  /* 0x32a570600a137823 */ /* 0x000fe20000000013 */
[----:B------:R-:W-:Y:S01]  /*7610*/  FFMA.RM R10, R15, R12, 12582913 ;  /* 0x4b4000010f0a7423 */ /* 0x000fe2000000400c */
[----:B------:R-:W-:Y:S01]  /*7620*/  FADD R29, R21, -12583039 ;  /* 0xcb40007f151d7421 */ /* 0x000fe20000000000 */
[----:B----4-:R-:W-:Y:S02]  /*7630*/  FMUL R5, R5, R60 ;  /* 0x0000003c05057220 */ /* 0x010fe40000400000 */
[----:B------:R-:W-:Y:S01]  /*7640*/  FADD R15, R10, -12583039 ;  /* 0xcb40007f0a0f7421 */ /* 0x000fe20000000000 */
[----:B------:R-:W-:Y:S01]  /*7650*/  FFMA R29, R24, 1.4426950216293334961, -R29 ;  /* 0x3fb8aa3b181d7823 */ /* 0x000fe2000000081d */
[----:B------:R3:W4:Y:S01]  /*7660*/  MUFU.EX2 R14, R19 ;  /* 0x00000013000e7308 */ /* 0x0007220000000800 */
[----:B------:R-:W-:Y:S01]  /*7670*/  SHF.L.U32 R10, R10, 0x17, RZ ;  /* 0x000000170a0a7819 */ /* 0x000fe200000006ff */
[----:B------:R-:W-:Y:S01]  /*7680*/  FFMA R15, R16, 1.4426950216293334961, -R15 ;  /* 0x3fb8aa3b100f7823 */ /* 0x000fe2000000080f */
[----:B------:R-:W-:Y:S01]  /*7690*/  FFMA R29, R24, 1.925963033500011079e-08, R29 ;  /* 0x32a57060181d7823 */ /* 0x000fe2000000001d */
[----:B------:R-:W-:-:S02]  /*76a0*/  FFMA.RM R24, R9, R12, 12582913 ;  /* 0x4b40000109187423 */ /* 0x000fc4000000400c */
[----:B------:R-:W-:Y:S01]  /*76b0*/  FFMA R16, R16, 1.925963033500011079e-08, R15 ;  /* 0x32a5706010107823 */ /* 0x000fe2000000000f */
[----:B------:R-:W-:Y:S01]  /*76c0*/  FFMA.SAT R15, R18, R11, 0.5 ;  /* 0x3f000000120f7423 */ /* 0x000fe2000000200b */
[----:B------:R-:W-:Y:S01]  /*76d0*/  FADD R9, R24, -12583039 ;  /* 0xcb40007f18097421 */ /* 0x000fe20000000000 */
[----:B--2---:R-:W-:Y:S01]  /*76e0*/  FMUL R8, R8, R17 ;  /* 0x0000001108087220 */ /* 0x004fe20000400000 */
[----:B---3--:R-:W-:Y:S01]  /*76f0*/  SHF.L.U32 R19, R21, 0x17, RZ ;  /* 0x0000001715137819 */ /* 0x008fe200000006ff */
[----:B------:R-:W-:Y:S01]  /*7700*/  FFMA.RM R15, R15, R12, 12582913 ;  /* 0x4b4000010f0f7423 */ /* 0x000fe2000000400c */
[C---:B------:R-:W-:Y:S01]  /*7710*/  FFMA R9, R28.reuse, 1.4426950216293334961, -R9 ;  /* 0x3fb8aa3b1c097823 */ /* 0x040fe20000000809 */
[----:B------:R-:W2:Y:S02]  /*7720*/  MUFU.EX2 R17, R16 ;  /* 0x0000001000117308 */ /* 0x000ea40000000800 */
[----:B------:R-:W-:Y:S01]  /*7730*/  FADD R23, R15, -12583039 ;  /* 0xcb40007f0f177421 */ /* 0x000fe20000000000 */
[----:B------:R-:W-:Y:S01]  /*7740*/  FFMA R33, R28, 1.925963033500011079e-08, R9 ;  /* 0x32a570601c217823 */ /* 0x000fe20000000009 */
[----:B------:R-:W-:-:S02]  /*7750*/  IMAD.SHL.U32 R9, R13, 0x800000, RZ ;  /* 0x008000000d097824 */ /* 0x000fc400078e00ff */
[C---:B------:R-:W-:Y:S01]  /*7760*/  FFMA R23, R18.reuse, 1.4426950216293334961, -R23 ;  /* 0x3fb8aa3b12177823 */ /* 0x040fe20000000817 */
[----:B------:R-:W-:Y:S02]  /*7770*/  IMAD.SHL.U32 R15, R15, 0x800000, RZ ;  /* 0x008000000f0f7824 */ /* 0x000fe400078e00ff */
[----:B----4-:R-:W-:Y:S01]  /*7780*/  FMUL R9, R9, R14 ;  /* 0x0000000e09097220 */ /* 0x010fe20000400000 */
[----:B------:R3:W4:Y:S01]  /*7790*/  MUFU.EX2 R28, R29 ;  /* 0x0000001d001c7308 */ /* 0x0007220000000800 */
[----:B------:R-:W-:Y:S01]  /*77a0*/  FFMA R23, R18, 1.925963033500011079e-08, R23 ;  /* 0x32a5706012177823 */ /* 0x000fe20000000017 */
[----:B------:R-:W-:-:S04]  /*77b0*/  FFMA.RM R18, R25, R12, 12582913 ;  /* 0x4b40000119127423 */ /* 0x000fc8000000400c */
[----:B------:R-:W-:Y:S02]  /*77c0*/  FADD R25, R18, -12583039 ;  /* 0xcb40007f12197421 */ /* 0x000fe40000000000 */
[----:B------:R-:W5:Y:S01]  /*77d0*/  MUFU.EX2 R16, R23 ;  /* 0x0000001700107308 */ /* 0x000f620000000800 */
[----:B--2---:R-:W-:Y:S01]  /*77e0*/  FMUL R10, R10, R17 ;  /* 0x000000110a0a7220 */ /* 0x004fe20000400000 */
[----:B------:R-:W-:Y:S01]  /*77f0*/  FFMA R25, R20, 1.4426950216293334961, -R25 ;  /* 0x3fb8aa3b14197823 */ /* 0x000fe20000000819 */
[----:B------:R-:W-:Y:S01]  /*7800*/  SHF.L.U32 R17, R18, 0x17, RZ ;  /* 0x0000001712117819 */ /* 0x000fe200000006ff */
[----:B---3--:R-:W-:Y:S02]  /*7810*/  FFMA.SAT R29, R54, R11, 0.5 ;  /* 0x3f000000361d7423 */ /* 0x008fe4000000200b */
[----:B------:R-:W-:Y:S01]  /*7820*/  FFMA R25, R20, 1.925963033500011079e-08, R25 ;  /* 0x32a5706014197823 */ /* 0x000fe20000000019 */
[-C--:B------:R-:W-:Y:S01]  /*7830*/  FFMA.RM R20, R27, R12.reuse, 12582913 ;  /* 0x4b4000011b147423 */ /* 0x080fe2000000400c */
[----:B------:R-:W-:Y:S01]  /*7840*/  FFMA.RM R29, R29, R12, 12582913 ;  /* 0x4b4000011d1d7423 */ /* 0x000fe2000000400c */
[----:B----4-:R-:W-:Y:S01]  /*7850*/  FMUL R19, R19, R28 ;  /* 0x0000001c13137220 */ /* 0x010fe20000400000 */
[----:B------:R-:W2:Y:S01]  /*7860*/  MUFU.EX2 R14, R25 ;  /* 0x00000019000e7308 */ /* 0x000ea20000000800 */
[C---:B------:R-:W-:Y:S01]  /*7870*/  FADD R27, R20.reuse, -12583039 ;  /* 0xcb40007f141b7421 */ /* 0x040fe20000000000 */
[----:B------:R-:W-:-:S03]  /*7880*/  IMAD.SHL.U32 R18, R20, 0x800000, RZ ;  /* 0x0080000014127824 */ /* 0x000fc600078e00ff */
[C---:B------:R-:W-:Y:S01]  /*7890*/  FFMA R27, R22.reuse, 1.4426950216293334961, -R27 ;  /* 0x3fb8aa3b161b7823 */ /* 0x040fe2000000081b */
[----:B-----5:R-:W-:Y:S02]  /*78a0*/  FMUL R16, R15, R16 ;  /* 0x000000100f107220 */ /* 0x020fe40000400000 */
[----:B------:R-:W3:Y:S01]  /*78b0*/  MUFU.EX2 R56, R56 ;  /* 0x0000003800387308 */ /* 0x000ee20000000800 */
[----:B------:R-:W-:Y:S01]  /*78c0*/  FFMA R27, R22, 1.925963033500011079e-08, R27 ;  /* 0x32a57060161b7823 */ /* 0x000fe2000000001b */
[----:B------:R-:W-:-:S04]  /*78d0*/  FFMA.RM R22, R31, R12, 12582913 ;  /* 0x4b4000011f167423 */ /* 0x000fc8000000400c */
[C---:B------:R-:W-:Y:S01]  /*78e0*/  FADD R31, R22.reuse, -12583039 ;  /* 0xcb40007f161f7421 */ /* 0x040fe20000000000 */
[----:B------:R-:W-:Y:S01]  /*78f0*/  IMAD.SHL.U32 R20, R22, 0x800000, RZ ;  /* 0x0080000016147824 */ /* 0x000fe200078e00ff */
[----:B------:R-:W4:Y:S01]  /*7900*/  MUFU.EX2 R27, R27 ;  /* 0x0000001b001b7308 */ /* 0x000f220000000800 */
[----:B--2---:R-:W-:Y:S01]  /*7910*/  FMUL R17, R17, R14 ;  /* 0x0000000e11117220 */ /* 0x004fe20000400000 */
[----:B------:R-:W-:-:S04]  /*7920*/  FFMA R31, R26, 1.4426950216293334961, -R31 ;  /* 0x3fb8aa3b1a1f7823 */ /* 0x000fc8000000081f */
[----:B------:R-:W-:Y:S01]  /*7930*/  FFMA R31, R26, 1.925963033500011079e-08, R31 ;  /* 0x32a570601a1f7823 */ /* 0x000fe2000000001f */
[----:B------:R-:W-:Y:S01]  /*7940*/  FFMA.RM R26, R35, R12, 12582913 ;  /* 0x4b400001231a7423 */ /* 0x000fe2000000400c */
[----:B---3--:R-:W-:-:S03]  /*7950*/  FMUL R7, R7, R56 ;  /* 0x0000003807077220 */ /* 0x008fc60000400000 */
[C---:B------:R-:W-:Y:S01]  /*7960*/  FADD R13, R26.reuse, -12583039 ;  /* 0xcb40007f1a0d7421 */ /* 0x040fe20000000000 */
[----:B------:R-:W2:Y:S01]  /*7970*/  MUFU.EX2 R31, R31 ;  /* 0x0000001f001f7308 */ /* 0x000ea20000000800 */
[----:B------:R-:W-:Y:S02]  /*7980*/  IMAD.SHL.U32 R22, R26, 0x800000, RZ ;  /* 0x008000001a167824 */ /* 0x000fe400078e00ff */
[----:B------:R-:W-:Y:S01]  /*7990*/  FFMA R13, R30, 1.4426950216293334961, -R13 ;  /* 0x3fb8aa3b1e0d7823 */ /* 0x000fe2000000080d */
[----:B----4-:R-:W-:-:S03]  /*79a0*/  FMUL R18, R18, R27 ;  /* 0x0000001b12127220 */ /* 0x010fc60000400000 */
[----:B------:R-:W-:Y:S01]  /*79b0*/  FFMA R35, R30, 1.925963033500011079e-08, R13 ;  /* 0x32a570601e237823 */ /* 0x000fe2000000000d */
[----:B------:R-:W-:Y:S01]  /*79c0*/  FFMA.SAT R13, R32, R11, 0.5 ;  /* 0x3f000000200d7423 */ /* 0x000fe2000000200b */
[----:B------:R-:W-:Y:S03]  /*79d0*/  MUFU.EX2 R56, R33 ;  /* 0x0000002100387308 */ /* 0x000fe60000000800 */
[----:B------:R-:W-:-:S04]  /*79e0*/  FFMA.RM R30, R13, R12, 12582913 ;  /* 0x4b4000010d1e7423 */ /* 0x000fc8000000400c */
[----:B------:R-:W-:Y:S01]  /*79f0*/  FADD R13, R30, -12583039 ;  /* 0xcb40007f1e0d7421 */ /* 0x000fe20000000000 */
[----:B--2---:R-:W-:Y:S01]  /*7a00*/  FMUL R20, R20, R31 ;  /* 0x0000001f14147220 */ /* 0x004fe20000400000 */
[-C--:B------:R-:W-:Y:S01]  /*7a10*/  FFMA.SAT R31, R50, R11.reuse, 0.5 ;  /* 0x3f000000321f7423 */ /* 0x080fe2000000200b */
[----:B------:R-:W2:Y:S01]  /*7a20*/  MUFU.EX2 R35, R35 ;  /* 0x0000002300237308 */ /* 0x000ea20000000800 */
[C---:B------:R-:W-:Y:S02]  /*7a30*/  FFMA R13, R32.reuse, 1.4426950216293334961, -R13 ;  /* 0x3fb8aa3b200d7823 */ /* 0x040fe4000000080d */
[----:B------:R-:W-:Y:S02]  /*7a40*/  FFMA.RM R31, R31, R12, 12582913 ;  /* 0x4b4000011f1f7423 */ /* 0x000fe4000000400c */
[----:B------:R-:W-:Y:S01]  /*7a50*/  FFMA R39, R32, 1.925963033500011079e-08, R13 ;  /* 0x32a5706020277823 */ /* 0x000fe2000000000d */
[----:B------:R-:W-:Y:S01]  /*7a60*/  FFMA.SAT R13, R34, R11, 0.5 ;  /* 0x3f000000220d7423 */ /* 0x000fe2000000200b */
[C---:B------:R-:W-:Y:S01]  /*7a70*/  FADD R25, R31.reuse, -12583039 ;  /* 0xcb40007f1f197421 */ /* 0x040fe20000000000 */
[----:B------:R-:W-:-:S02]  /*7a80*/  IMAD.SHL.U32 R31, R31, 0x800000, RZ ;  /* 0x008000001f1f7824 */ /* 0x000fc400078e00ff */
[----:B------:R-:W-:Y:S01]  /*7a90*/  FFMA.RM R32, R13, R12, 12582913 ;  /* 0x4b4000010d207423 */ /* 0x000fe2000000400c */
[----:B------:R-:W-:-:S03]  /*7aa0*/  FFMA R25, R50, 1.4426950216293334961, -R25 ;  /* 0x3fb8aa3b32197823 */ /* 0x000fc60000000819 */
[----:B------:R-:W-:Y:S01]  /*7ab0*/  FADD R13, R32, -12583039 ;  /* 0xcb40007f200d7421 */ /* 0x000fe20000000000 */
[----:B------:R-:W-:Y:S01]  /*7ac0*/  FFMA R50, R50, 1.925963033500011079e-08, R25 ;  /* 0x32a5706032327823 */ /* 0x000fe20000000019 */
[----:B------:R-:W-:Y:S01]  /*7ad0*/  FFMA.SAT R25, R52, R11, 0.5 ;  /* 0x3f00000034197423 */ /* 0x000fe2000000200b */
[----:B--2---:R-:W-:Y:S01]  /*7ae0*/  FMUL R22, R22, R35 ;  /* 0x0000002316167220 */ /* 0x004fe20000400000 */
[----:B------:R-:W-:-:S03]  /*7af0*/  FFMA R13, R34, 1.4426950216293334961, -R13 ;  /* 0x3fb8aa3b220d7823 */ /* 0x000fc6000000080d */
[----:B------:R-:W-:Y:S01]  /*7b00*/  MUFU.EX2 R50, R50 ;  /* 0x0000003200327308 */ /* 0x000fe20000000800 */
        /* <DEDUP_REMOVED lines=21> */
[----:B------:R-:W-:Y:S01]  /*7c60*/  SHF.L.U32 R21, R24, 0x17, RZ ;  /* 0x0000001718157819 */ /* 0x000fe200000006ff */
[----:B------:R-:W-:Y:S02]  /*7c70*/  MUFU.EX2 R46, R46 ;  /* 0x0000002e002e7308 */ /* 0x000fe40000000800 */
[C---:B------:R-:W-:Y:S01]  /*7c80*/  FADD R23, R28.reuse, -12583039 ;  /* 0xcb40007f1c177421 */ /* 0x040fe20000000000 */
[----:B------:R-:W-:Y:S02]  /*7c90*/  IMAD.SHL.U32 R28, R28, 0x800000, RZ ;  /* 0x008000001c1c7824 */ /* 0x000fe400078e00ff */
[----:B------:R-:W-:Y:S01]  /*7ca0*/  FMUL R21, R21, R56 ;  /* 0x0000003815157220 */ /* 0x000fe20000400000 */
[C---:B------:R-:W-:Y:S02]  /*7cb0*/  FFMA R23, R48.reuse, 1.4426950216293334961, -R23 ;  /* 0x3fb8aa3b30177823 */ /* 0x040fe40000000817 */
[----:B------:R-:W2:Y:S02]  /*7cc0*/  MUFU.EX2 R24, R39 ;  /* 0x0000002700187308 */ /* 0x000ea40000000800 */
[----:B------:R-:W-:Y:S01]  /*7cd0*/  FFMA R48, R48, 1.925963033500011079e-08, R23 ;  /* 0x32a5706030307823 */ /* 0x000fe20000000017 */
[C---:B------:R-:W-:Y:S01]  /*7ce0*/  FADD R23, R29.reuse, -12583039 ;  /* 0xcb40007f1d177421 */ /* 0x040fe20000000000 */
[----:B------:R-:W-:-:S03]  /*7cf0*/  SHF.L.U32 R29, R29, 0x17, RZ ;  /* 0x000000171d1d7819 */ /* 0x000fc600000006ff */
[C---:B------:R-:W-:Y:S01]  /*7d00*/  FFMA R23, R54.reuse, 1.4426950216293334961, -R23 ;  /* 0x3fb8aa3b36177823 */ /* 0x040fe20000000817 */
[----:B------:R-:W3:Y:S03]  /*7d10*/  MUFU.EX2 R33, R48 ;  /* 0x0000003000217308 */ /* 0x000ee60000000800 */
[----:B------:R-:W-:Y:S01]  /*7d20*/  FFMA R54, R54, 1.925963033500011079e-08, R23 ;  /* 0x32a5706036367823 */ /* 0x000fe20000000017 */
[----:B------:R-:W-:Y:S01]  /*7d30*/  SHF.L.U32 R23, R30, 0x17, RZ ;  /* 0x000000171e177819 */ /* 0x000fe200000006ff */
[----:B------:R-:W-:-:S03]  /*7d40*/  FFMA.RM R30, R25, R12, 12582913 ;  /* 0x4b400001191e7423 */ /* 0x000fc6000000400c */
[----:B------:R-:W4:Y:S01]  /*7d50*/  MUFU.EX2 R25, R34 ;  /* 0x0000002200197308 */ /* 0x000f220000000800 */
[----:B------:R-:W-:Y:S01]  /*7d60*/  FADD R27, R30, -12583039 ;  /* 0xcb40007f1e1b7421 */ /* 0x000fe20000000000 */
[----:B--2---:R-:W-:Y:S01]  /*7d70*/  FMUL R23, R23, R24 ;  /* 0x0000001817177220 */ /* 0x004fe20000400000 */
[----:B------:R-:W-:Y:S02]  /*7d80*/  IMAD.SHL.U32 R24, R32, 0x800000, RZ ;  /* 0x0080000020187824 */ /* 0x000fe400078e00ff */
[----:B------:R-:W-:-:S03]  /*7d90*/  FFMA R27, R52, 1.4426950216293334961, -R27 ;  /* 0x3fb8aa3b341b7823 */ /* 0x000fc6000000081b */
[----:B------:R-:W2:Y:S01]  /*7da0*/  MUFU.EX2 R54, R54 ;  /* 0x0000003600367308 */ /* 0x000ea20000000800 */
[----:B------:R-:W-:Y:S01]  /*7db0*/  FFMA R52, R52, 1.925963033500011079e-08, R27 ;  /* 0x32a5706034347823 */ /* 0x000fe2000000001b */
[----:B------:R-:W-:Y:S01]  /*7dc0*/  FFMA.SAT R27, R68, R11, 0.5 ;  /* 0x3f000000441b7423 */ /* 0x000fe2000000200b */
[----:B---3--:R-:W-:-:S03]  /*7dd0*/  FMUL R28, R28, R33 ;  /* 0x000000211c1c7220 */ /* 0x008fc60000400000 */
[----:B------:R-:W-:Y:S01]  /*7de0*/  FFMA.RM R32, R27, R12, 12582913 ;  /* 0x4b4000011b207423 */ /* 0x000fe2000000400c */
[----:B------:R-:W-:Y:S01]  /*7df0*/  FFMA.SAT R27, R70, R11, 0.5 ;  /* 0x3f000000461b7423 */ /* 0x000fe2000000200b */
[----:B------:R-:W-:Y:S01]  /*7e00*/  MUFU.EX2 R52, R52 ;  /* 0x0000003400347308 */ /* 0x000fe20000000800 */
[----:B----4-:R-:W-:Y:S01]  /*7e10*/  FMUL R24, R24, R25 ;  /* 0x0000001918187220 */ /* 0x010fe20000400000 */
[C---:B------:R-:W-:Y:S01]  /*7e20*/  FADD R25, R32.reuse, -12583039 ;  /* 0xcb40007f20197421 */ /* 0x040fe20000000000 */
[----:B------:R-:W-:-:S03]  /*7e30*/  IMAD.SHL.U32 R32, R32, 0x800000, RZ ;  /* 0x0080000020207824 */ /* 0x000fc600078e00ff */
[----:B------:R-:W-:Y:S01]  /*7e40*/  FFMA R25, R68, 1.4426950216293334961, -R25 ;  /* 0x3fb8aa3b44197823 */ /* 0x000fe20000000819 */
[----:B--2---:R-:W-:-:S03]  /*7e50*/  FMUL R29, R29, R54 ;  /* 0x000000361d1d7220 */ /* 0x004fc60000400000 */
[----:B------:R-:W-:Y:S01]  /*7e60*/  FFMA R68, R68, 1.925963033500011079e-08, R25 ;  /* 0x32a5706044447823 */ /* 0x000fe20000000019 */
[----:B------:R-:W-:-:S03]  /*7e70*/  FFMA.SAT R25, R72, R11, 0.5 ;  /* 0x3f00000048197423 */ /* 0x000fc6000000200b */
[----:B------:R-:W2:Y:S01]  /*7e80*/  MUFU.EX2 R35, R68 ;  /* 0x0000004400237308 */ /* 0x000ea20000000800 */
[-C--:B------:R-:W-:Y:S01]  /*7e90*/  FFMA.RM R11, R25, R12.reuse, 12582913 ;  /* 0x4b400001190b7423 */ /* 0x080fe2000000400c */
[----:B------:R-:W-:-:S03]  /*7ea0*/  FFMA.RM R12, R27, R12, 12582913 ;  /* 0x4b4000011b0c7423 */ /* 0x000fc6000000400c */
[C---:B------:R-:W-:Y:S01]  /*7eb0*/  FADD R25, R11.reuse, -12583039 ;  /* 0xcb40007f0b197421 */ /* 0x040fe20000000000 */
[----:B------:R-:W-:Y:S02]  /*7ec0*/  SHF.L.U32 R34, R11, 0x17, RZ ;  /* 0x000000170b227819 */ /* 0x000fe400000006ff */
[----:B------:R-:W-:Y:S01]  /*7ed0*/  MUFU.EX2 R27, R40 ;  /* 0x00000028001b7308 */ /* 0x000fe20000000800 */
[----:B------:R-:W-:-:S04]  /*7ee0*/  FFMA R25, R72, 1.4426950216293334961, -R25 ;  /* 0x3fb8aa3b48197823 */ /* 0x000fc80000000819 */
[----:B------:R-:W-:Y:S01]  /*7ef0*/  FFMA R72, R72, 1.925963033500011079e-08, R25 ;  /* 0x32a5706048487823 */ /* 0x000fe20000000019 */
[C---:B------:R-:W-:Y:S01]  /*7f00*/  FADD R25, R12.reuse, -12583039 ;  /* 0xcb40007f0c197421 */ /* 0x040fe20000000000 */
[----:B------:R-:W-:Y:S02]  /*7f10*/  IMAD.SHL.U32 R12, R12, 0x800000, RZ ;  /* 0x008000000c0c7824 */ /* 0x000fe400078e00ff */
[----:B------:R-:W3:Y:S01]  /*7f20*/  MUFU.EX2 R33, R72 ;  /* 0x0000004800217308 */ /* 0x000ee20000000800 */
[----:B------:R-:W-:Y:S01]  /*7f30*/  FFMA R25, R70, 1.4426950216293334961, -R25 ;  /* 0x3fb8aa3b46197823 */ /* 0x000fe20000000819 */
[----:B--2---:R-:W-:-:S03]  /*7f40*/  FMUL R32, R32, R35 ;  /* 0x0000002320207220 */ /* 0x004fc60000400000 */
[----:B------:R-:W-:Y:S01]  /*7f50*/  FFMA R70, R70, 1.925963033500011079e-08, R25 ;  /* 0x32a5706046467823 */ /* 0x000fe20000000019 */
[----:B------:R-:W-:-:S03]  /*7f60*/  FADD R25, RZ, R3 ;  /* 0x00000003ff197221 */ /* 0x000fc60000000000 */
[----:B------:R-:W2:Y:S01]  /*7f70*/  MUFU.EX2 R39, R70 ;  /* 0x0000004600277308 */ /* 0x000ea20000000800 */
[----:B------:R-:W-:-:S04]  /*7f80*/  FADD R25, R25, R0 ;  /* 0x0000000019197221 */ /* 0x000fc80000000000 */
[----:B------:R-:W-:Y:S01]  /*7f90*/  FADD R25, R25, R2 ;  /* 0x0000000219197221 */ /* 0x000fe20000000000 */
[----:B---3--:R-:W-:-:S03]  /*7fa0*/  FMUL R34, R34, R33 ;  /* 0x0000002122227220 */ /* 0x008fc60000400000 */
        /* <DEDUP_REMOVED lines=16> */
[----:B------:R-:W-:Y:S01]  /*80b0*/  FMUL R26, R14, R27 ;  /* 0x0000001b0e1a7220 */ /* 0x000fe20000400000 */
[----:B------:R-:W-:Y:S01]  /*80c0*/  FMUL R27, R15, R46 ;  /* 0x0000002e0f1b7220 */ /* 0x000fe20000400000 */
[----:B------:R-:W-:Y:S01]  /*80d0*/  SHF.L.U32 R15, R30, 0x17, RZ ;  /* 0x000000171e0f7819 */ /* 0x000fe200000006ff */
[----:B------:R-:W-:Y:S01]  /*80e0*/  FADD R14, R13, R22 ;  /* 0x000000160d0e7221 */ /* 0x000fe20000000000 */
[----:B------:R-:W-:-:S03]  /*80f0*/  FMUL R30, R31, R50 ;  /* 0x000000321f1e7220 */ /* 0x000fc60000400000 */
        /* <DEDUP_REMOVED lines=22> */
.L_x_20449:
        /* <DEDUP_REMOVED lines=12> */
[----:B012---:R-:W-:Y:S05]  /*8320*/  CALL.REL.NOINC `($__internal_324_$__cuda_sm3x_div_rn_noftz_f32_slowpath) ;  /* 0x0000003800ec7944 */ /* 0x007fea0003c00000 */
[----:B------:R-:W-:-:S07]  /*8330*/  IMAD.MOV.U32 R11, RZ, RZ, R3 ;  /* 0x000000ffff0b7224 */ /* 0x000fce00078e0003 */
.L_x_20380:
[----:B------:R-:W-:Y:S05]  /*8340*/  BSYNC.RECONVERGENT B3 ;  /* 0x0000000000037941 */ /* 0x000fea0003800200 */
.L_x_20379:
        /* <DEDUP_REMOVED lines=12> */
[----:B012---:R-:W-:Y:S05]  /*8410*/  CALL.REL.NOINC `($__internal_324_$__cuda_sm3x_div_rn_noftz_f32_slowpath) ;  /* 0x0000003800b07944 */ /* 0x007fea0003c00000 */
[----:B------:R-:W-:-:S07]  /*8420*/  MOV R35, R3 ;  /* 0x0000000300237202 */ /* 0x000fce0000000f00 */
.L_x_20382:
[----:B------:R-:W-:Y:S05]  /*8430*/  BSYNC.RECONVERGENT B3 ;  /* 0x0000000000037941 */ /* 0x000fea0003800200 */
.L_x_20381:
        /* <DEDUP_REMOVED lines=12> */
[----:B012---:R-:W-:Y:S05]  /*8500*/  CALL.REL.NOINC `($__internal_324_$__cuda_sm3x_div_rn_noftz_f32_slowpath) ;  /* 0x0000003800747944 */ /* 0x007fea0003c00000 */
[----:B------:R-:W-:-:S07]  /*8510*/  IMAD.MOV.U32 R39, RZ, RZ, R3 ;  /* 0x000000ffff277224 */ /* 0x000fce00078e0003 */
.L_x_20384:
[----:B------:R-:W-:Y:S05]  /*8520*/  BSYNC.RECONVERGENT B3 ;  /* 0x0000000000037941 */ /* 0x000fea0003800200 */
.L_x_20383:
        /* <DEDUP_REMOVED lines=14> */
.L_x_20386:
[----:B------:R-:W-:Y:S05]  /*8610*/  BSYNC.RECONVERGENT B3 ;  /* 0x0000000000037941 */ /* 0x000fea0003800200 */
.L_x_20385:
        /* <DEDUP_REMOVED lines=14> */
.L_x_20388:
[----:B------:R-:W-:Y:S05]  /*8700*/  BSYNC.RECONVERGENT B3 ;  /* 0x0000000000037941 */ /* 0x000fea0003800200 */
.L_x_20387:
        /* <DEDUP_REMOVED lines=14> */
.L_x_20390:
[----:B------:R-:W-:Y:S05]  /*87f0*/  BSYNC.RECONVERGENT B3 ;  /* 0x0000000000037941 */ /* 0x000fea0003800200 */
.L_x_20389:
        /* <DEDUP_REMOVED lines=14> */
.L_x_20392:
[----:B------:R-:W-:Y:S05]  /*88e0*/  BSYNC.RECONVERGENT B3 ;  /* 0x0000000000037941 */ /* 0x000fea0003800200 */
.L_x_20391:
        /* <DEDUP_REMOVED lines=14> */
.L_x_20394:
[----:B------:R-:W-:Y:S05]  /*89d0*/  BSYNC.RECONVERGENT B3 ;  /* 0x0000000000037941 */ /* 0x000fea0003800200 */
.L_x_20393:
        /* <DEDUP_REMOVED lines=14> */
.L_x_20396:
[----:B------:R-:W-:Y:S05]  /*8ac0*/  BSYNC.RECONVERGENT B3 ;  /* 0x0000000000037941 */ /* 0x000fea0003800200 */
.L_x_20395:
        /* <DEDUP_REMOVED lines=14> */
.L_x_20398:
[----:B------:R-:W-:Y:S05]  /*8bb0*/  BSYNC.RECONVERGENT B3 ;  /* 0x0000000000037941 */ /* 0x000fea0003800200 */
.L_x_20397:
        /* <DEDUP_REMOVED lines=14> */
.L_x_20400:
[----:B------:R-:W-:Y:S05]  /*8ca0*/  BSYNC.RECONVERGENT B3 ;  /* 0x0000000000037941 */ /* 0x000fea0003800200 */
.L_x_20399:
        /* <DEDUP_REMOVED lines=14> */
.L_x_20402:
[----:B------:R-:W-:Y:S05]  /*8d90*/  BSYNC.RECONVERGENT B3 ;  /* 0x0000000000037941 */ /* 0x000fea0003800200 */
.L_x_20401:
        /* <DEDUP_REMOVED lines=14> */
.L_x_20404:
[----:B------:R-:W-:Y:S05]  /*8e80*/  BSYNC.RECONVERGENT B3 ;  /* 0x0000000000037941 */ /* 0x000fea0003800200 */
.L_x_20403:
        /* <DEDUP_REMOVED lines=14> */
.L_x_20406:
[----:B------:R-:W-:Y:S05]  /*8f70*/  BSYNC.RECONVERGENT B3 ;  /* 0x0000000000037941 */ /* 0x000fea0003800200 */
.L_x_20405:
        /* <DEDUP_REMOVED lines=14> */
.L_x_20408:
[----:B------:R-:W-:Y:S05]  /*9060*/  BSYNC.RECONVERGENT B3 ;  /* 0x0000000000037941 */ /* 0x000fea0003800200 */
.L_x_20407:
        /* <DEDUP_REMOVED lines=14> */
.L_x_20410:
[----:B------:R-:W-:Y:S05]  /*9150*/  BSYNC.RECONVERGENT B3 ;  /* 0x0000000000037941 */ /* 0x000fea0003800200 */
.L_x_20409:
        /* <DEDUP_REMOVED lines=14> */
.L_x_20412:
[----:B------:R-:W-:Y:S05]  /*9240*/  BSYNC.RECONVERGENT B3 ;  /* 0x0000000000037941 */ /* 0x000fea0003800200 */
.L_x_20411:
        /* <DEDUP_REMOVED lines=14> */
.L_x_20414:
[----:B------:R-:W-:Y:S05]  /*9330*/  BSYNC.RECONVERGENT B3 ;  /* 0x0000000000037941 */ /* 0x000fea0003800200 */
.L_x_20413:
        /* <DEDUP_REMOVED lines=14> */
.L_x_20416:
[----:B------:R-:W-:Y:S05]  /*9420*/  BSYNC.RECONVERGENT B3 ;  /* 0x0000000000037941 */ /* 0x000fea0003800200 */
.L_x_20415:
        /* <DEDUP_REMOVED lines=14> */
.L_x_20418:
[----:B------:R-:W-:Y:S05]  /*9510*/  BSYNC.RECONVERGENT B3 ;  /* 0x0000000000037941 */ /* 0x000fea0003800200 */
.L_x_20417:
        /* <DEDUP_REMOVED lines=14> */
.L_x_20420:
[----:B------:R-:W-:Y:S05]  /*9600*/  BSYNC.RECONVERGENT B3 ;  /* 0x0000000000037941 */ /* 0x000fea0003800200 */
.L_x_20419:
        /* <DEDUP_REMOVED lines=14> */
.L_x_20422:
[----:B------:R-:W-:Y:S05]  /*96f0*/  BSYNC.RECONVERGENT B3 ;  /* 0x0000000000037941 */ /* 0x000fea0003800200 */
.L_x_20421:
        /* <DEDUP_REMOVED lines=14> */
.L_x_20424:
[----:B------:R-:W-:Y:S05]  /*97e0*/  BSYNC.RECONVERGENT B3 ;  /* 0x0000000000037941 */ /* 0x000fea0003800200 */
.L_x_20423:
        /* <DEDUP_REMOVED lines=14> */
.L_x_20426:
[----:B------:R-:W-:Y:S05]  /*98d0*/  BSYNC.RECONVERGENT B3 ;  /* 0x0000000000037941 */ /* 0x000fea0003800200 */
.L_x_20425:
        /* <DEDUP_REMOVED lines=14> */
.L_x_20428:
[----:B------:R-:W-:Y:S05]  /*99c0*/  BSYNC.RECONVERGENT B3 ;  /* 0x0000000000037941 */ /* 0x000fea0003800200 */
.L_x_20427:
        /* <DEDUP_REMOVED lines=14> */
.L_x_20430:
[----:B------:R-:W-:Y:S05]  /*9ab0*/  BSYNC.RECONVERGENT B3 ;  /* 0x0000000000037941 */ /* 0x000fea0003800200 */
.L_x_20429:
        /* <DEDUP_REMOVED lines=14> */
.L_x_20432:
[----:B------:R-:W-:Y:S05]  /*9ba0*/  BSYNC.RECONVERGENT B3 ;  /* 0x0000000000037941 */ /* 0x000fea0003800200 */
.L_x_20431:
        /* <DEDUP_REMOVED lines=14> */
.L_x_20434:
[----:B------:R-:W-:Y:S05]  /*9c90*/  BSYNC.RECONVERGENT B3 ;  /* 0x0000000000037941 */ /* 0x000fea0003800200 */
.L_x_20433:
        /* <DEDUP_REMOVED lines=14> */
.L_x_20436:
[----:B------:R-:W-:Y:S05]  /*9d80*/  BSYNC.RECONVERGENT B3 ;  /* 0x0000000000037941 */ /* 0x000fea0003800200 */
.L_x_20435:
[----:B------:R-:W-:Y:S01]  /*9d90*/  HFMA2 R3, -RZ, RZ, 0, 0 ;  /* 0x00000000ff037431 */ /* 0x000fe200000001ff */
[----:B0-----:R-:W-:Y:S01]  /*9da0*/  IADD3 R2, PT, PT, R67, 0x60, RZ ;  /* 0x0000006043027810 */ /* 0x001fe20007ffe0ff */
[----:B------:R-:W-:Y:S01]  /*9db0*/  IMAD R5, R42, UR46, RZ ;  /* 0x0000002e2a057c24 */ /* 0x000fe2000f8e02ff */
[----:B------:R-:W-:Y:S01]  /*9dc0*/  ISETP.GE.U32.AND P2, PT, R65, UR42, PT ;  /* 0x0000002a41007c0c */ /* 0x000fe2000bf46070 */
[----:B------:R-:W-:Y:S01]  /*9dd0*/  VIADD R8, R67, 0x80 ;  /* 0x0000008043087836 */ /* 0x000fe20000000000 */
[----:B------:R-:W-:Y:S01]  /*9de0*/  ISETP.GE.U32.AND P1, PT, R2, UR42, PT ;  /* 0x0000002a02007c0c */ /* 0x000fe2000bf26070 */
[----:B------:R-:W-:Y:S01]  /*9df0*/  IMAD.MOV.U32 R2, RZ, RZ, R67 ;  /* 0x000000ffff027224 */ /* 0x000fe200078e0043 */
[----:B-1----:R-:W-:Y:S01]  /*9e00*/  @!P3 R2UR UR4, R36 ;  /* 0x000000002404b2ca */ /* 0x002fe200000e0000 */
[C---:B------:R-:W-:Y:S01]  /*9e10*/  IMAD R5, R44.reuse, UR47, R5 ;  /* 0x0000002f2c057c24 */ /* 0x040fe2000f8e0205 */
[----:B------:R-:W-:Y:S01]  /*9e20*/  @!P3 R2UR UR5, R37 ;  /* 0x000000002505b2ca */ /* 0x000fe200000e0000 */
[----:B------:R-:W-:Y:S01]  /*9e30*/  IMAD.WIDE.U32 R2, R44, UR46, R2 ;  /* 0x0000002e2c027c25 */ /* 0x000fe2000f8e0002 */
[----:B------:R-:W-:-:S02]  /*9e40*/  ISETP.GE.AND.EX P2, PT, RZ, UR43, PT, P2 ;  /* 0x0000002bff007c0c */ /* 0x000fc4000bf46320 */
[C---:B------:R-:W-:Y:S01]  /*9e50*/  IADD3 R10, PT, PT, R67.reuse, 0xa0, RZ ;  /* 0x000000a0430a7810 */ /* 0x040fe20007ffe0ff */
[----:B------:R-:W-:Y:S01]  /*9e60*/  VIADD R12, R67, 0xc0 ;  /* 0x000000c0430c7836 */ /* 0x000fe20000000000 */
[----:B------:R-:W-:Y:S02]  /*9e70*/  IADD3 R3, PT, PT, R3, R5, RZ ;  /* 0x0000000503037210 */ /* 0x000fe40007ffe0ff */
[C---:B------:R-:W-:Y:S02]  /*9e80*/  LEA R4, P6, R2.reuse, UR48, 0x2 ;  /* 0x0000003002047c11 */ /* 0x040fe4000f8c10ff */
[----:B------:R-:W-:Y:S02]  /*9e90*/  ISETP.GE.U32.AND P0, PT, R63, UR42, PT ;  /* 0x0000002a3f007c0c */ /* 0x000fe4000bf06070 */
[----:B------:R-:W-:Y:S01]  /*9ea0*/  LEA.HI.X R5, R2, UR49, R3, 0x2, P6 ;  /* 0x0000003102057c11 */ /* 0x000fe2000b0f1403 */
[C---:B------:R-:W-:Y:S01]  /*9eb0*/  VIADD R2, R67.reuse, 0xe0 ;  /* 0x000000e043027836 */ /* 0x040fe20000000000 */
[----:B------:R-:W-:Y:S01]  /*9ec0*/  ISETP.GE.AND.EX P1, PT, RZ, UR43, PT, P1 ;  /* 0x0000002bff007c0c */ /* 0x000fe2000bf26310 */
[----:B------:R-:W-:Y:S01]  /*9ed0*/  VIADD R3, R67, 0x120 ;  /* 0x0000012043037836 */ /* 0x000fe20000000000 */
[----:B------:R-:W-:Y:S01]  /*9ee0*/  ISETP.GE.U32.AND P5, PT, R10, UR42, PT ;  /* 0x0000002a0a007c0c */ /* 0x000fe2000bfa6070 */
[----:B------:R0:W-:Y:S01]  /*9ef0*/  @!P3 STG.E desc[UR4][R4.64], R11 ;  /* 0x0000000b0400b986 */ /* 0x0001e2000c101904 */
[----:B------:R-:W-:-:S02]  /*9f00*/  ISETP.GE.AND.EX P0, PT, RZ, UR43, PT, P0 ;  /* 0x0000002bff007c0c */ /* 0x000fc4000bf06300 */
[----:B------:R-:W-:Y:S02]  /*9f10*/  @!P2 R2UR UR6, R36 ;  /* 0x000000002406a2ca */ /* 0x000fe400000e0000 */
[----:B------:R-:W-:Y:S02]  /*9f20*/  @!P2 R2UR UR7, R37 ;  /* 0x000000002507a2ca */ /* 0x000fe400000e0000 */
[----:B------:R-:W-:Y:S02]  /*9f30*/  ISETP.GE.AND.EX P3, PT, RZ, UR43, PT, P5 ;  /* 0x0000002bff007c0c */ /* 0x000fe4000bf66350 */
[----:B------:R-:W-:Y:S02]  /*9f40*/  ISETP.GE.U32.AND P5, PT, R2, UR42, PT ;  /* 0x0000002a02007c0c */ /* 0x000fe4000bfa6070 */
[----:B------:R-:W-:Y:S02]  /*9f50*/  @!P1 R2UR UR8, R36 ;  /* 0x00000000240892ca */ /* 0x000fe400000e0000 */
[----:B------:R-:W-:-:S02]  /*9f60*/  ISETP.GE.AND.EX P5, PT, RZ, UR43, PT, P5 ;  /* 0x0000002bff007c0c */ /* 0x000fc4000bfa6350 */
[C---:B------:R-:W-:Y:S02]  /*9f70*/  @!P1 R2UR UR9, R37.reuse ;  /* 0x00000000250992ca */ /* 0x040fe400000e0000 */
[C---:B------:R-:W-:Y:S01]  /*9f80*/  @!P0 R2UR UR4, R36.reuse ;  /* 0x00000000240482ca */ /* 0x040fe200000e0000 */
[----:B------:R0:W-:Y:S01]  /*9f90*/  @!P2 STG.E desc[UR6][R4.64+0x80], R35 ;  /* 0x000080230400a986 */ /* 0x0001e2000c101906 */
[----:B------:R-:W-:Y:S02]  /*9fa0*/  @!P0 R2UR UR5, R37 ;  /* 0x00000000250582ca */ /* 0x000fe400000e0000 */
[----:B------:R-:W-:Y:S02]  /*9fb0*/  IADD3 R2, PT, PT, R67, 0x100, RZ ;  /* 0x0000010043027810 */ /* 0x000fe40007ffe0ff */
[----:B------:R-:W-:Y:S02]  /*9fc0*/  @!P3 R2UR UR6, R36 ;  /* 0x000000002406b2ca */ /* 0x000fe400000e0000 */
[----:B------:R-:W-:-:S02]  /*9fd0*/  @!P3 R2UR UR7, R37 ;  /* 0x000000002507b2ca */ /* 0x000fc400000e0000 */
[----:B------:R-:W-:Y:S01]  /*9fe0*/  ISETP.GE.U32.AND P4, PT, R8, UR42, PT ;  /* 0x0000002a08007c0c */ /* 0x000fe2000bf86070 */
[----:B------:R0:W-:Y:S01]  /*9ff0*/  @!P1 STG.E desc[UR8][R4.64+0x180], R69 ;  /* 0x0001804504009986 */ /* 0x0001e2000c101908 */
[----:B------:R-:W-:Y:S02]  /*a000*/  ISETP.GE.U32.AND P2, PT, R2, UR42, PT ;  /* 0x0000002a02007c0c */ /* 0x000fe4000bf46070 */
[----:B------:R-:W-:Y:S01]  /*a010*/  IADD3 R2, PT, PT, R67, 0x140, RZ ;  /* 0x0000014043027810 */ /* 0x000fe20007ffe0ff */
[----:B------:R0:W-:Y:S01]  /*a020*/  @!P0 STG.E desc[UR4][R4.64+0x100], R39 ;  /* 0x0001002704008986 */ /* 0x0001e2000c101904 */
        /* <DEDUP_REMOVED lines=8> */
[----:B------:R-:W-:Y:S01]  /*a0b0*/  ISETP.GE.U32.AND P0, PT, R3, UR42, PT ;  /* 0x0000002a03007c0c */ /* 0x000fe2000bf06070 */
[----:B------:R0:W-:Y:S01]  /*a0c0*/  @!P5 STG.E desc[UR12][R4.64+0x380], R7 ;  /* 0x000380070400d986 */ /* 0x0001e2000c10190c */
[----:B------:R-:W-:Y:S01]  /*a0d0*/  ISETP.GE.U32.AND P3, PT, R2, UR42, PT ;  /* 0x0000002a02007c0c */ /* 0x000fe2000bf66070 */
[C---:B------:R-:W-:Y:S01]  /*a0e0*/  VIADD R3, R67.reuse, 0x160 ;  /* 0x0000016043037836 */ /* 0x040fe20000000000 */
[----:B------:R-:W-:-:S02]  /*a0f0*/  IADD3 R2, PT, PT, R67, 0x1c0, RZ ;  /* 0x000001c043027810 */ /* 0x000fc40007ffe0ff */
        /* <DEDUP_REMOVED lines=8> */
[----:B------:R-:W-:Y:S02]  /*a180*/  @!P0 R2UR UR7, R37 ;  /* 0x00000000250782ca */ /* 0x000fe400000e0000 */
[----:B------:R-:W-:Y:S01]  /*a190*/  ISETP.GE.AND.EX P2, PT, RZ, UR43, PT, P2 ;  /* 0x0000002bff007c0c */ /* 0x000fe2000bf46320 */
[----:B------:R0:W-:Y:S01]  /*a1a0*/  @!P4 STG.E desc[UR10][R4.64+0x200], R71 ;  /* 0x000200470400c986 */ /* 0x0001e2000c10190a */
[----:B------:R-:W-:Y:S01]  /*a1b0*/  ISETP.GE.U32.AND P4, PT, R3, UR42, PT ;  /* 0x0000002a03007c0c */ /* 0x000fe2000bf86070 */
[----:B------:R-:W-:Y:S01]  /*a1c0*/  VIADD R3, R67, 0x1a0 ;  /* 0x000001a043037836 */ /* 0x000fe20000000000 */
[----:B------:R-:W-:-:S02]  /*a1d0*/  @!P5 R2UR UR16, R36 ;  /* 0x000000002410d2ca */ /* 0x000fc400000e0000 */
[----:B------:R-:W-:Y:S01]  /*a1e0*/  @!P5 R2UR UR17, R37 ;  /* 0x000000002511d2ca */ /* 0x000fe200000e0000 */
[----:B------:R0:W-:Y:S01]  /*a1f0*/  @!P6 STG.E desc[UR4][R4.64+0x300], R75 ;  /* 0x0003004b0400e986 */ /* 0x0001e2000c101904 */
[----:B------:R-:W-:Y:S02]  /*a200*/  ISETP.GE.AND.EX P4, PT, RZ, UR43, PT, P4 ;  /* 0x0000002bff007c0c */ /* 0x000fe4000bf86340 */
[----:B------:R-:W-:Y:S01]  /*a210*/  ISETP.GE.U32.AND P6, PT, R3, UR42, PT ;  /* 0x0000002a03007c0c */ /* 0x000fe2000bfc6070 */
[----:B------:R0:W-:Y:S01]  /*a220*/  @!P0 STG.E desc[UR6][R4.64+0x480], R9 ;  /* 0x0004800904008986 */ /* 0x0001e2000c101906 */
[----:B------:R-:W-:Y:S01]  /*a230*/  ISETP.GE.AND.EX P1, PT, RZ, UR43, PT, P1 ;  /* 0x0000002bff007c0c */ /* 0x000fe2000bf26310 */
[----:B------:R-:W-:Y:S01]  /*a240*/  VIADD R3, R67, 0x320 ;  /* 0x0000032043037836 */ /* 0x000fe20000000000 */
[----:B------:R-:W-:Y:S02]  /*a250*/  ISETP.GE.AND.EX P3, PT, RZ, UR43, PT, P3 ;  /* 0x0000002bff007c0c */ /* 0x000fe4000bf66330 */
[----:B------:R-:W-:-:S02]  /*a260*/  ISETP.GE.AND.EX P6, PT, RZ, UR43, PT, P6 ;  /* 0x0000002bff007c0c */ /* 0x000fc4000bfc6360 */
[----:B------:R-:W-:Y:S01]  /*a270*/  ISETP.GE.U32.AND P0, PT, R61, UR42, PT ;  /* 0x0000002a3d007c0c */ /* 0x000fe2000bf06070 */
[----:B------:R0:W-:Y:S01]  /*a280*/  @!P5 STG.E desc[UR16][R4.64+0x700], R19 ;  /* 0x000700130400d986 */ /* 0x0001e2000c101910 */
[C---:B------:R-:W-:Y:S02]  /*a290*/  @!P2 R2UR UR4, R36.reuse ;  /* 0x000000002404a2ca */ /* 0x040fe400000e0000 */
[----:B------:R-:W-:Y:S02]  /*a2a0*/  @!P2 R2UR UR5, R37 ;  /* 0x000000002505a2ca */ /* 0x000fe400000e0000 */
[----:B------:R-:W-:Y:S02]  /*a2b0*/  ISETP.GE.AND.EX P0, PT, RZ, UR43, PT, P0 ;  /* 0x0000002bff007c0c */ /* 0x000fe4000bf06300 */
[----:B------:R-:W-:Y:S02]  /*a2c0*/  ISETP.GE.U32.AND P5, PT, R57, UR42, PT ;  /* 0x0000002a39007c0c */ /* 0x000fe4000bfa6070 */
[----:B------:R-:W-:-:S02]  /*a2d0*/  @!P4 R2UR UR10, R36 ;  /* 0x00000000240ac2ca */ /* 0x000fc400000e0000 */
[C---:B------:R-:W-:Y:S02]  /*a2e0*/  @!P4 R2UR UR11, R37.reuse ;  /* 0x00000000250bc2ca */ /* 0x040fe400000e0000 */
[C---:B------:R-:W-:Y:S02]  /*a2f0*/  @!P1 R2UR UR8, R36.reuse ;  /* 0x00000000240892ca */ /* 0x040fe400000e0000 */
[C---:B------:R-:W-:Y:S01]  /*a300*/  @!P1 R2UR UR9, R37.reuse ;  /* 0x00000000250992ca */ /* 0x040fe200000e0000 */
[----:B------:R0:W-:Y:S01]  /*a310*/  @!P2 STG.E desc[UR4][R4.64+0x400], R77 ;  /* 0x0004004d0400a986 */ /* 0x0001e2000c101904 */
        /* <DEDUP_REMOVED lines=18> */
[----:B------:R-:W-:Y:S01]  /*a440*/  ISETP.GE.U32.AND P3, PT, R51, UR42, PT ;  /* 0x0000002a33007c0c */ /* 0x000fe2000bf66070 */
[----:B------:R-:W1:Y:S01]  /*a450*/  LDCU UR4, c[0x0][0x370] ;  /* 0x00006e00ff0477ac */ /* 0x000e620008000800 */
[----:B------:R-:W-:Y:S02]  /*a460*/  ISETP.GE.U32.AND P2, PT, R49, UR42, PT ;  /* 0x0000002a31007c0c */ /* 0x000fe4000bf46070 */
[----:B------:R-:W-:Y:S01]  /*a470*/  ISETP.GE.AND.EX P6, PT, RZ, UR43, PT, P6 ;  /* 0x0000002bff007c0c */ /* 0x000fe2000bfc6360 */
[----:B------:R0:W-:Y:S01]  /*a480*/  @!P5 STG.E desc[UR8][R4.64+0x880], R87 ;  /* 0x000880570400d986 */ /* 0x0001e2000c101908 */
[----:B------:R-:W-:-:S02]  /*a490*/  ISETP.GE.AND.EX P1, PT, RZ, UR43, PT, P1 ;  /* 0x0000002bff007c0c */ /* 0x000fc4000bf26310 */
[----:B------:R-:W-:Y:S02]  /*a4a0*/  ISETP.GE.AND.EX P3, PT, RZ, UR43, PT, P3 ;  /* 0x0000002bff007c0c */ /* 0x000fe4000bf66330 */
[----:B------:R-:W-:Y:S02]  /*a4b0*/  ISETP.GE.AND.EX P2, PT, RZ, UR43, PT, P2 ;  /* 0x0000002bff007c0c */ /* 0x000fe4000bf46320 */
[----:B------:R-:W-:Y:S01]  /*a4c0*/  ISETP.GE.U32.AND P0, PT, R3, UR42, PT ;  /* 0x0000002a03007c0c */ /* 0x000fe2000bf06070 */
[----:B------:R-:W-:Y:S01]  /*a4d0*/  VIADD R3, R67, 0x380 ;  /* 0x0000038043037836 */ /* 0x000fe20000000000 */
[----:B------:R-:W-:Y:S02]  /*a4e0*/  @!P4 R2UR UR12, R36 ;  /* 0x00000000240cc2ca */ /* 0x000fe400000e0000 */
[----:B------:R-:W-:Y:S02]  /*a4f0*/  @!P4 R2UR UR13, R37 ;  /* 0x00000000250dc2ca */ /* 0x000fe400000e0000 */
[----:B------:R-:W-:-:S02]  /*a500*/  ISETP.GE.U32.AND P5, PT, R3, UR42, PT ;  /* 0x0000002a03007c0c */ /* 0x000fc4000bfa6070 */
[----:B------:R-:W1:Y:S01]  /*a510*/  LDC R3, c[0x0][0x364] ;  /* 0x0000d900ff037b82 */ /* 0x000e620000000800 */
        /* <DEDUP_REMOVED lines=14> */
[----:B------:R-:W-:Y:S01]  /*a600*/  IADD3 R2, PT, PT, R67, 0x360, RZ ;  /* 0x0000036043027810 */ /* 0x000fe20007ffe0ff */
        /* <DEDUP_REMOVED lines=39> */
.L_x_20319:
[----:B------:R-:W-:Y:S05]  /*a880*/  EXIT ;  /* 0x000000000000794d */ /* 0x000fea0003800000 */
.L_x_20378:
[----:B------:R-:W-:Y:S01]  /*a890*/  BSSY B1, `(.L_x_20438) ;  /* 0x0000007000017945 */ /* 0x000fe20003800000 */
[----:B------:R-:W-:Y:S01]  /*a8a0*/  MOV R12, 0x10 ;  /* 0x00000010000c7802 */ /* 0x000fe20000000f00 */
[----:B------:R-:W-:Y:S01]  /*a8b0*/  IMAD.MOV.U32 R11, RZ, RZ, 0x1f ;  /* 0x0000001fff0b7424 */ /* 0x000fe200078e00ff */
[----:B------:R-:W-:-:S07]  /*a8c0*/  MOV R15, 0xffffffff ;  /* 0xffffffff000f7802 */ /* 0x000fce0000000f00 */
[----:B01----:R-:W-:Y:S05]  /*a8d0*/  WARPSYNC.COLLECTIVE R15, `(.L_x_20439) ;  /* 0x000000000f087348 */ /* 0x003fea0003c00000 */
[----:B------:R2:W3:Y:S02]  /*a8e0*/  SHFL.BFLY P6, R14, R13, R12, R11 ;  /* 0x0c00000c0d0e7389 */ /* 0x0004e400000c000b */
[----:B0123--:R-:W-:Y:S05]  /*a8f0*/  ENDCOLLECTIVE ;  /* 0x000000000000791b */ /* 0x00ffea0003800000 */
.L_x_20439:
[----:B------:R-:W-:Y:S05]  /*a900*/  BSYNC B1 ;  /* 0x0000000000017941 */ /* 0x000fea0003800000 */
.L_x_20438:
[----:B------:R-:W-:Y:S01]  /*a910*/  HFMA2 R11, -RZ, RZ, 0, 1.847743988037109375e-06 ;  /* 0x0000001fff0b7431 */ /* 0x000fe200000001ff */
[----:B------:R-:W-:Y:S01]  /*a920*/  FMNMX R13, R14, R13, !PT ;  /* 0x0000000d0e0d7209 */ /* 0x000fe20007800000 */
[----:B------:R-:W-:Y:S02]  /*a930*/  IMAD.MOV.U32 R12, RZ, RZ, 0x8 ;  /* 0x00000008ff0c7424 */ /* 0x000fe400078e00ff */
[----:B------:R-:W-:-:S07]  /*a940*/  IMAD.MOV.U32 R15, RZ, RZ, -0x1 ;  /* 0xffffffffff0f7424 */ /* 0x000fce00078e00ff */
[----:B------:R-:W-:Y:S05]  /*a950*/  WARPSYNC.COLLECTIVE R15, `(.L_x_20440) ;  /* 0x000000000f087348 */ /* 0x000fea0003c00000 */
[----:B------:R0:W1:Y:S02]  /*a960*/  SHFL.BFLY P6, R14, R13, R12, R11 ;  /* 0x0c00000c0d0e7389 */ /* 0x00006400000c000b */
[----:B01----:R-:W-:Y:S05]  /*a970*/  ENDCOLLECTIVE ;  /* 0x000000000000791b */ /* 0x003fea0003800000 */
.L_x_20440:
[----:B------:R-:W-:Y:S01]  /*a980*/  IMAD.MOV.U32 R12, RZ, RZ, 0x4 ;  /* 0x00000004ff0c7424 */ /* 0x000fe200078e00ff */
[----:B------:R-:W-:-:S04]  /*a990*/  FMNMX R0, R13, R14, !PT ;  /* 0x0000000e0d007209 */ /* 0x000fc80007800000 */
[----:B------:R-:W-:-:S07]  /*a9a0*/  MOV R13, R0 ;  /* 0x00000000000d7202 */ /* 0x000fce0000000f00 */
[----:B------:R-:W-:Y:S05]  /*a9b0*/  WARPSYNC.COLLECTIVE R15, `(.L_x_20441) ;  /* 0x000000000f087348 */ /* 0x000fea0003c00000 */
[----:B------:R0:W1:Y:S02]  /*a9c0*/  SHFL.BFLY P6, R14, R13, R12, R11 ;  /* 0x0c00000c0d0e7389 */ /* 0x00006400000c000b */
[----:B01----:R-:W-:Y:S05]  /*a9d0*/  ENDCOLLECTIVE ;  /* 0x000000000000791b */ /* 0x003fea0003800000 */
.L_x_20441:
[----:B------:R-:W-:Y:S01]  /*a9e0*/  IMAD.MOV.U32 R12, RZ, RZ, 0x2 ;  /* 0x00000002ff0c7424 */ /* 0x000fe200078e00ff */
[----:B------:R-:W-:-:S04]  /*a9f0*/  FMNMX R2, R0, R14, !PT ;  /* 0x0000000e00027209 */ /* 0x000fc80007800000 */
[----:B------:R-:W-:-:S07]  /*aa00*/  MOV R13, R2 ;  /* 0x00000002000d7202 */ /* 0x000fce0000000f00 */
[----:B------:R-:W-:Y:S05]  /*aa10*/  WARPSYNC.COLLECTIVE R15, `(.L_x_20442) ;  /* 0x000000000f087348 */ /* 0x000fea0003c00000 */
[----:B------:R0:W1:Y:S02]  /*aa20*/  SHFL.BFLY P6, R14, R13, R12, R11 ;  /* 0x0c00000c0d0e7389 */ /* 0x00006400000c000b */
[----:B01----:R-:W-:Y:S05]  /*aa30*/  ENDCOLLECTIVE ;  /* 0x000000000000791b */ /* 0x003fea0003800000 */
.L_x_20442:
[----:B------:R-:W-:Y:S01]  /*aa40*/  IMAD.MOV.U32 R12, RZ, RZ, 0x1 ;  /* 0x00000001ff0c7424 */ /* 0x000fe200078e00ff */
[----:B------:R-:W-:-:S04]  /*aa50*/  FMNMX R3, R2, R14, !PT ;  /* 0x0000000e02037209 */ /* 0x000fc80007800000 */
[----:B------:R-:W-:-:S07]  /*aa60*/  MOV R13, R3 ;  /* 0x00000003000d7202 */ /* 0x000fce0000000f00 */
[----:B------:R-:W-:Y:S05]  /*aa70*/  WARPSYNC.COLLECTIVE R15, `(.L_x_20443) ;  /* 0x000000000f087348 */ /* 0x000fea0003c00000 */
[----:B------:R0:W1:Y:S02]  /*aa80*/  SHFL.BFLY P6, R14, R13, R12, R11 ;  /* 0x0c00000c0d0e7389 */ /* 0x00006400000c000b */
[----:B01----:R-:W-:Y:S05]  /*aa90*/  ENDCOLLECTIVE ;  /* 0x000000000000791b */ /* 0x003fea0003800000 */
.L_x_20443:
        /* <DEDUP_REMOVED lines=299> */
.L_x_20444:
[----:B------:R-:W-:Y:S02]  /*bd50*/  IMAD.MOV.U32 R12, RZ, RZ, 0x8 ;  /* 0x00000008ff0c7424 */ /* 0x000fe400078e00ff */
[----:B------:R-:W-:-:S05]  /*bd60*/  FADD R35, R13, R14 ;  /* 0x0000000e0d237221 */ /* 0x000fca0000000000 */
[----:B------:R-:W-:-:S07]  /*bd70*/  MOV R13, R35 ;  /* 0x00000023000d7202 */ /* 0x000fce0000000f00 */
[----:B------:R-:W-:Y:S05]  /*bd80*/  WARPSYNC.COLLECTIVE R15, `(.L_x_20445) ;  /* 0x000000000f087348 */ /* 0x000fea0003c00000 */
[----:B------:R0:W1:Y:S02]  /*bd90*/  SHFL.BFLY P6, R14, R13, R12, R11 ;  /* 0x0c00000c0d0e7389 */ /* 0x00006400000c000b */
[----:B01----:R-:W-:Y:S05]  /*bda0*/  ENDCOLLECTIVE ;  /* 0x000000000000791b */ /* 0x003fea0003800000 */
.L_x_20445:
[----:B------:R-:W-:Y:S02]  /*bdb0*/  IMAD.MOV.U32 R12, RZ, RZ, 0x4 ;  /* 0x00000004ff0c7424 */ /* 0x000fe400078e00ff */
[----:B------:R-:W-:-:S05]  /*bdc0*/  FADD R38, R35, R14 ;  /* 0x0000000e23267221 */ /* 0x000fca0000000000 */
[----:B------:R-:W-:-:S07]  /*bdd0*/  MOV R13, R38 ;  /* 0x00000026000d7202 */ /* 0x000fce0000000f00 */
[----:B------:R-:W-:Y:S05]  /*bde0*/  WARPSYNC.COLLECTIVE R15, `(.L_x_20446) ;  /* 0x000000000f087348 */ /* 0x000fea0003c00000 */
[----:B------:R0:W1:Y:S02]  /*bdf0*/  SHFL.BFLY P6, R14, R13, R12, R11 ;  /* 0x0c00000c0d0e7389 */ /* 0x00006400000c000b */
[----:B01----:R-:W-:Y:S05]  /*be00*/  ENDCOLLECTIVE ;  /* 0x000000000000791b */ /* 0x003fea0003800000 */
.L_x_20446:
[----:B------:R-:W-:Y:S02]  /*be10*/  IMAD.MOV.U32 R12, RZ, RZ, 0x2 ;  /* 0x00000002ff0c7424 */ /* 0x000fe400078e00ff */
[----:B------:R-:W-:-:S05]  /*be20*/  FADD R39, R38, R14 ;  /* 0x0000000e26277221 */ /* 0x000fca0000000000 */
[----:B------:R-:W-:-:S07]  /*be30*/  MOV R13, R39 ;  /* 0x00000027000d7202 */ /* 0x000fce0000000f00 */
[----:B------:R-:W-:Y:S05]  /*be40*/  WARPSYNC.COLLECTIVE R15, `(.L_x_20447) ;  /* 0x000000000f087348 */ /* 0x000fea0003c00000 */
[----:B------:R0:W1:Y:S02]  /*be50*/  SHFL.BFLY P6, R14, R13, R12, R11 ;  /* 0x0c00000c0d0e7389 */ /* 0x00006400000c000b */
[----:B01----:R-:W-:Y:S05]  /*be60*/  ENDCOLLECTIVE ;  /* 0x000000000000791b */ /* 0x003fea0003800000 */
.L_x_20447:
[----:B------:R-:W-:Y:S02]  /*be70*/  IMAD.MOV.U32 R12, RZ, RZ, 0x1 ;  /* 0x00000001ff0c7424 */ /* 0x000fe400078e00ff */
[----:B------:R-:W-:-:S05]  /*be80*/  FADD R40, R39, R14 ;  /* 0x0000000e27287221 */ /* 0x000fca0000000000 */
[----:B------:R-:W-:-:S07]  /*be90*/  MOV R13, R40 ;  /* 0x00000028000d7202 */ /* 0x000fce0000000f00 */
[----:B------:R-:W-:Y:S05]  /*bea0*/  WARPSYNC.COLLECTIVE R15, `(.L_x_20448) ;  /* 0x000000000f087348 */ /* 0x000fea0003c00000 */
[----:B------:R0:W1:Y:S02]  /*beb0*/  SHFL.BFLY P6, R14, R13, R12, R11 ;  /* 0x0c00000c0d0e7389 */ /* 0x00006400000c000b */
[----:B01----:R-:W-:Y:S05]  /*bec0*/  ENDCOLLECTIVE ;  /* 0x000000000000791b */ /* 0x003fea0003800000 */
.L_x_20448:
[----:B------:R-:W-:Y:S05]  /*bed0*/  BRA `(.L_x_20449) ;  /* 0xffffffc000e07947 */ /* 0x000fea000383ffff */
        .weak           $__internal_324_$__cuda_sm3x_div_rn_noftz_f32_slowpath
        .type           $__internal_324_$__cuda_sm3x_div_rn_noftz_f32_slowpath,@function
        .size           $__internal_324_$__cuda_sm3x_div_rn_noftz_f32_slowpath,(.L_x_37701 - $__internal_324_$__cuda_sm3x_div_rn_noftz_f32_slowpath)
$__internal_324_$__cuda_sm3x_div_rn_noftz_f32_slowpath:
        /* <DEDUP_REMOVED lines=34> */
.L_x_20451:
        /* <DEDUP_REMOVED lines=51> */
.L_x_20458:
[----:B------:R-:W-:-:S04]  /*c430*/  LOP3.LUT R3, R3, 0x80000000, RZ, 0xc0, !PT ;  /* 0x8000000003037812 */ /* 0x000fc800078ec0ff */
[----:B------:R-:W-:Y:S01]  /*c440*/  LOP3.LUT R3, R3, 0x7f800000, RZ, 0xfc, !PT ;  /* 0x7f80000003037812 */ /* 0x000fe200078efcff */
[----:B------:R-:W-:Y:S06]  /*c450*/  BRA `(.L_x_20459) ;  /* 0x0000000000047947 */ /* 0x000fec0003800000 */
.L_x_20457:
[----:B------:R-:W-:-:S07]  /*c460*/  LEA R3, R46, R3, 0x17 ;  /* 0x000000032e037211 */ /* 0x000fce00078eb8ff */
.L_x_20459:
[----:B------:R-:W-:Y:S05]  /*c470*/  BSYNC.RECONVERGENT B2 ;  /* 0x0000000000027941 */ /* 0x000fea0003800200 */
.L_x_20456:
[----:B------:R-:W-:Y:S05]  /*c480*/  BRA `(.L_x_20460) ;  /* 0x0000000000207947 */ /* 0x000fea0003800000 */
.L_x_20455:
[----:B------:R-:W-:-:S04]  /*c490*/  LOP3.LUT R3, R12, 0x80000000, R3, 0x48, !PT ;  /* 0x800000000c037812 */ /* 0x000fc800078e4803 */
[----:B------:R-:W-:Y:S01]  /*c4a0*/  LOP3.LUT R3, R3, 0x7f800000, RZ, 0xfc, !PT ;  /* 0x7f80000003037812 */ /* 0x000fe200078efcff */
[----:B------:R-:W-:Y:S06]  /*c4b0*/  BRA `(.L_x_20460) ;  /* 0x0000000000147947 */ /* 0x000fec0003800000 */
.L_x_20454:
[----:B------:R-:W-:Y:S01]  /*c4c0*/  LOP3.LUT R3, R12, 0x80000000, R3, 0x48, !PT ;  /* 0x800000000c037812 */ /* 0x000fe200078e4803 */
[----:B------:R-:W-:Y:S06]  /*c4d0*/  BRA `(.L_x_20460) ;  /* 0x00000000000c7947 */ /* 0x000fec0003800000 */
.L_x_20453:
[----:B------:R-:W0:Y:S01]  /*c4e0*/  MUFU.RSQ R3, -QNAN ;  /* 0xffc0000000037908 */ /* 0x000e220000001400 */
[----:B------:R-:W-:Y:S05]  /*c4f0*/  BRA `(.L_x_20460) ;  /* 0x0000000000047947 */ /* 0x000fea0003800000 */
.L_x_20452:
[----:B------:R-:W-:-:S07]  /*c500*/  FADD.FTZ R3, R3, R12 ;  /* 0x0000000c03037221 */ /* 0x000fce0000010000 */
.L_x_20460:
[----:B------:R-:W-:Y:S05]  /*c510*/  BSYNC.RECONVERGENT B1 ;  /* 0x0000000000017941 */ /* 0x000fea0003800200 */
.L_x_20450:
[----:B------:R-:W-:Y:S02]  /*c520*/  HFMA2 R13, -RZ, RZ, 0, 0 ;  /* 0x00000000ff0d7431 */ /* 0x000fe400000001ff */
[----:B------:R-:W-:-:S04]  /*c530*/  IMAD.MOV.U32 R12, RZ, RZ, R14 ;  /* 0x000000ffff0c7224 */ /* 0x000fc800078e000e */
[----:B0-----:R-:W-:Y:S05]  /*c540*/  RET.REL.NODEC R12 `(_Z15SoftmaxWarpImplI22BroadcastScaleMaskLoadIffbLm2EiE11DirectStoreIffEfLi1ELi29ELi32ELi1ELb1EL9Algorithm0EEvT_T0_ll) ;  /* 0xffffff380cac7950 */ /* 0x001fea0003c3ffff */
.L_x_20461:
        /* <DEDUP_REMOVED lines=11> */
.L_x_37701:


//--------------------- .text._Z15SoftmaxWarpImplI22BroadcastScaleMaskLoadIffbLm2EiE11DirectStoreIffEfLi1ELi29ELi32ELi1ELb0EL9Algorithm0EEvT_T0_ll --------------------------
	.section	.text._Z15SoftmaxWarpImplI22BroadcastScaleMaskLoadIffbLm2EiE11DirectStoreIffEfLi1ELi29ELi32ELi1ELb0EL9Algorithm0EEvT_T0_ll,"ax",@progbits
	.align	128
        .global         _Z15SoftmaxWarpImplI22BroadcastScaleMaskLoadIffbLm2EiE11DirectStoreIffEfLi1ELi29ELi32ELi1ELb0EL9Algorithm0EEvT_T0_ll
        .type           _Z15SoftmaxWarpImplI22BroadcastScaleMaskLoadIffbLm2EiE11DirectStoreIffEfLi1ELi29ELi32ELi1ELb0EL9Algorithm0EEvT_T0_ll,@function
        .size           _Z15SoftmaxWarpImplI22BroadcastScaleMaskLoadIffbLm2EiE11DirectStoreIffEfLi1ELi29ELi32ELi1ELb0EL9Algorithm0EEvT_T0_ll,(.L_x_37702 - _Z15SoftmaxWarpImplI22BroadcastScaleMaskLoadIffbLm2EiE11DirectStoreIffEfLi1ELi29ELi32ELi1ELb0EL9Algorithm0EEvT_T0_ll)
        .other          _Z15SoftmaxWarpImplI22BroadcastScaleMaskLoadIffbLm2EiE11DirectStoreIffEfLi1ELi29ELi32ELi1ELb0EL9Algorithm0EEvT_T0_ll,@"STO_CUDA_ENTRY STV_DEFAULT"
_Z15SoftmaxWarpImplI22BroadcastScaleMaskLoadIffbLm2EiE11DirectStoreIffEfLi1ELi29ELi32ELi1ELb0EL9Algorithm0EEvT_T0_ll:
.text._Z15SoftmaxWarpImplI22BroadcastScaleMaskLoadIffbLm2EiE11DirectStoreIffEfLi1ELi29ELi32ELi1ELb0EL9Algorithm0EEvT_T0_ll:
        /* <DEDUP_REMOVED lines=27> */
.L_x_20462:
        /* <DEDUP_REMOVED lines=14> */
.L_x_20523:
[----:B--2---:R-:W-:Y:S01]  /*0290*/  IABS R0, UR49 ;  /* 0x0000003100007c13 */ /* 0x004fe20008000000 */
[----:B0-----:R-:W-:Y:S01]  /*02a0*/  IMAD R26, R43, UR48, R42 ;  /* 0x000000302b1a7c24 */ /* 0x001fe2000f8e022a */
[----:B------:R-:W-:Y:S01]  /*02b0*/  UMOV UR4, URZ ;  /* 0x000000ff00047c82 */ /* 0x000fe20008000000 */
[----:B-1----:R-:W-:Y:S02]  /*02c0*/  R2UR UR8, R36 ;  /* 0x00000000240872ca */ /* 0x002fe400000e0000 */
[----:B------:R-:W-:Y:S01]  /*02d0*/  R2UR UR7, R0 ;  /* 0x00000000000772ca */ /* 0x000fe200000e0000 */
[C---:B------:R-:W-:Y:S01]  /*02e0*/  VIADD R9, R26.reuse, 0x40 ;  /* 0x000000401a097836 */ /* 0x040fe20000000000 */
[C---:B------:R-:W-:Y:S02]  /*02f0*/  IADD3 R2, PT, PT, R26.reuse, 0x20, RZ ;  /* 0x000000201a027810 */ /* 0x040fe40007ffe0ff */
[----:B------:R-:W-:Y:S02]  /*0300*/  IADD3 R6, PT, PT, R26, 0x60, RZ ;  /* 0x000000601a067810 */ /* 0x000fe40007ffe0ff */
[----:B------:R-:W-:-:S02]  /*0310*/  LOP3.LUT R5, R9, UR49, RZ, 0x3c, !PT ;  /* 0x0000003109057c12 */ /* 0x000fc4000f8e3cff */
[----:B------:R-:W-:Y:S02]  /*0320*/  LOP3.LUT R4, R2, UR49, RZ, 0x3c, !PT ;  /* 0x0000003102047c12 */ /* 0x000fe4000f8e3cff */
[----:B------:R-:W-:Y:S02]  /*0330*/  ISETP.GE.AND P4, PT, R5, RZ, PT ;  /* 0x000000ff0500720c */ /* 0x000fe40003f86270 */
[----:B------:R-:W-:Y:S01]  /*0340*/  SHF.R.S64 R18, RZ, 0x1e, R2 ;  /* 0x0000001eff127819 */ /* 0x000fe20000001002 */
[----:B------:R-:W0:Y:S01]  /*0350*/  I2F.RP R0, UR7 ;  /* 0x0000000700007d06 */ /* 0x000e220008209400 */
[----:B------:R-:W-:Y:S02]  /*0360*/  IADD3 R5, PT, PT, R26, 0x80, RZ ;  /* 0x000000801a057810 */ /* 0x000fe40007ffe0ff */
[----:B------:R-:W-:Y:S01]  /*0370*/  ISETP.GE.AND P2, PT, R4, RZ, PT ;  /* 0x000000ff0400720c */ /* 0x000fe20003f46270 */
[----:B------:R-:W-:Y:S01]  /*0380*/  VIADD R4, R26, 0xa0 ;  /* 0x000000a01a047836 */ /* 0x000fe20000000000 */
[----:B------:R-:W-:-:S02]  /*0390*/  LOP3.LUT R7, R6, UR49, RZ, 0x3c, !PT ;  /* 0x0000003106077c12 */ /* 0x000fc4000f8e3cff */
[----:B------:R-:W-:Y:S02]  /*03a0*/  IADD3 R18, P0, PT, R18, UR36, RZ ;  /* 0x0000002412127c10 */ /* 0x000fe4000ff1e0ff */
[----:B------:R-:W-:Y:S02]  /*03b0*/  ISETP.GE.AND P1, PT, R7, RZ, PT ;  /* 0x000000ff0700720c */ /* 0x000fe40003f26270 */
[----:B------:R-:W-:Y:S02]  /*03c0*/  LEA.HI.X.SX32 R19, R2, UR37, 0x2, P0 ;  /* 0x0000002502137c11 */ /* 0x000fe400080f16ff */
[----:B------:R-:W-:Y:S01]  /*03d0*/  LOP3.LUT R7, R4, UR49, RZ, 0x3c, !PT ;  /* 0x0000003104077c12 */ /* 0x000fe2000f8e3cff */
[----:B0-----:R-:W0:Y:S01]  /*03e0*/  MUFU.RCP R0, R0 ;  /* 0x0000000000007308 */ /* 0x001e220000001000 */
[----:B------:R-:W-:Y:S02]  /*03f0*/  SHF.R.S64 R12, RZ, 0x1e, R6 ;  /* 0x0000001eff0c7819 */ /* 0x000fe40000001006 */
[----:B------:R-:W-:-:S02]  /*0400*/  ISETP.GE.AND P6, PT, R7, RZ, PT ;  /* 0x000000ff0700720c */ /* 0x000fc40003fc6270 */
[C---:B------:R-:W-:Y:S02]  /*0410*/  R2UR UR9, R37.reuse ;  /* 0x00000000250972ca */ /* 0x040fe400000e0000 */
[----:B------:R-:W-:Y:S02]  /*0420*/  R2UR UR10, R36 ;  /* 0x00000000240a72ca */ /* 0x000fe400000e0000 */
[----:B------:R-:W-:Y:S02]  /*0430*/  R2UR UR11, R37 ;  /* 0x00000000250b72ca */ /* 0x000fe400000e0000 */
[----:B------:R-:W-:Y:S02]  /*0440*/  SHF.R.S64 R10, RZ, 0x1e, R9 ;  /* 0x0000001eff0a7819 */ /* 0x000fe40000001009 */
[----:B0-----:R-:W-:-:S05]  /*0450*/  IADD3 R3, PT, PT, R0, 0xffffffe, RZ ;  /* 0x0ffffffe00037810 */ /* 0x001fca0007ffe0ff */
[----:B------:R0:W2:Y:S01]  /*0460*/  LDG.E R18, desc[UR8][R18.64] ;  /* 0x0000000812127981 */ /* 0x0000a2000c1e1900 */
[----:B------:R-:W-:Y:S02]  /*0470*/  LOP3.LUT R0, R5, UR49, RZ, 0x3c, !PT ;  /* 0x0000003105007c12 */ /* 0x000fe4000f8e3cff */
[----:B------:R-:W-:Y:S01]  /*0480*/  IABS R7, R9 ;  /* 0x0000000900077213 */ /* 0x000fe20000000000 */
[----:B------:R-:W1:Y:S01]  /*0490*/  F2I.FTZ.U32.TRUNC.NTZ R3, R3 ;  /* 0x0000000300037305 */ /* 0x000e62000021f000 */
[----:B------:R-:W-:Y:S02]  /*04a0*/  ISETP.GE.AND P0, PT, R0, RZ, PT ;  /* 0x000000ff0000720c */ /* 0x000fe40003f06270 */
[----:B------:R-:W-:Y:S02]  /*04b0*/  IADD3 R12, P5, PT, R12, UR36, RZ ;  /* 0x000000240c0c7c10 */ /* 0x000fe4000ffbe0ff */
[----:B------:R-:W-:Y:S02]  /*04c0*/  IADD3 R10, P3, PT, R10, UR36, RZ ;  /* 0x000000240a0a7c10 */ /* 0x000fe4000ff7e0ff */
[----:B-1----:R-:W-:-:S02]  /*04d0*/  R2UR UR5, R3 ;  /* 0x00000000030572ca */ /* 0x002fc400000e0000 */
[----:B------:R-:W-:Y:S02]  /*04e0*/  IABS R3, R2 ;  /* 0x0000000200037213 */ /* 0x000fe40000000000 */
[----:B------:R-:W-:Y:S02]  /*04f0*/  LEA.HI.X.SX32 R13, R6, UR37, 0x2, P5 ;  /* 0x00000025060d7c11 */ /* 0x000fe4000a8f16ff */
[----:B------:R-:W-:Y:S02]  /*0500*/  IABS R21, R6 ;  /* 0x0000000600157213 */ /* 0x000fe40000000000 */
[----:B------:R-:W-:-:S05]  /*0510*/  LEA.HI.X.SX32 R11, R9, UR37, 0x2, P3 ;  /* 0x00000025090b7c11 */ /* 0x000fca00098f16ff */
[----:B------:R-:W-:Y:S01]  /*0520*/  UIADD3 UR6, UPT, UPT, URZ, -UR5, URZ ;  /* 0x80000005ff067290 */ /* 0x000fe2000fffe0ff */
[----:B------:R-:W-:Y:S01]  /*0530*/  SHF.R.S64 R14, RZ, 0x1e, R5 ;  /* 0x0000001eff0e7819 */ /* 0x000fe20000001005 */
[----:B------:R1:W3:Y:S02]  /*0540*/  LDG.E R8, desc[UR10][R10.64] ;  /* 0x0000000a0a087981 */ /* 0x0002e4000c1e1900 */
[----:B------:R-:W-:-:S04]  /*0550*/  UIMAD UR6, UR6, UR7, URZ ;  /* 0x00000007060672a4 */ /* 0x000fc8000f8e02ff */
[----:B------:R-:W-:-:S06]  /*0560*/  UIMAD.WIDE.U32 UR4, UR5, UR6, UR4 ;  /* 0x00000006050472a5 */ /* 0x000fcc000f8e0004 */
[----:B------:R-:W-:-:S05]  /*0570*/  IMAD.HI.U32 R28, R3, UR5, RZ ;  /* 0x00000005031c7c27 */ /* 0x000fca000f8e00ff */
[----:B------:R-:W-:Y:S01]  /*0580*/  IADD3 R0, PT, PT, -R28, RZ, RZ ;  /* 0x000000ff1c007210 */ /* 0x000fe20007ffe1ff */
[----:B------:R-:W-:-:S04]  /*0590*/  IMAD.HI.U32 R40, R7, UR5, RZ ;  /* 0x0000000507287c27 */ /* 0x000fc8000f8e00ff */
[----:B------:R-:W-:Y:S01]  /*05a0*/  IMAD R3, R0, UR7, R3 ;  /* 0x0000000700037c24 */ /* 0x000fe2000f8e0203 */
[----:B------:R-:W-:Y:S01]  /*05b0*/  IADD3 R16, PT, PT, -R40, RZ, RZ ;  /* 0x000000ff28107210 */ /* 0x000fe20007ffe1ff */
[----:B------:R-:W-:Y:S01]  /*05c0*/  IMAD.HI.U32 R46, R21, UR5, RZ ;  /* 0x00000005152e7c27 */ /* 0x000fe2000f8e00ff */
[----:B------:R-:W-:Y:S01]  /*05d0*/  IADD3 R14, P3, PT, R14, UR36, RZ ;  /* 0x000000240e0e7c10 */ /* 0x000fe2000ff7e0ff */
[----:B------:R4:W5:Y:S01]  /*05e0*/  LDG.E R0, desc[UR8][R12.64] ;  /* 0x000000080c007981 */ /* 0x000962000c1e1900 */
[----:B------:R-:W-:Y:S01]  /*05f0*/  ISETP.LT.U32.AND P5, PT, R3, UR7, PT ;  /* 0x0000000703007c0c */ /* 0x000fe2000bfa1070 */
[----:B0-----:R-:W-:Y:S01]  /*0600*/  IMAD R19, R16, UR7, R7 ;  /* 0x0000000710137c24 */ /* 0x001fe2000f8e0207 */
[----:B-1----:R-:W-:Y:S01]  /*0610*/  SHF.R.S64 R10, RZ, 0x1e, R4 ;  /* 0x0000001eff0a7819 */ /* 0x002fe20000001004 */
[----:B------:R-:W-:Y:S01]  /*0620*/  IMAD.MOV R20, RZ, RZ, -R46 ;  /* 0x000000ffff147224 */ /* 0x000fe200078e0a2e */
[----:B------:R-:W-:Y:S02]  /*0630*/  R2UR UR12, R36 ;  /* 0x00000000240c72ca */ /* 0x000fe400000e0000 */
[----:B------:R-:W-:Y:S01]  /*0640*/  R2UR UR13, R37 ;  /* 0x00000000250d72ca */ /* 0x000fe200000e0000 */
[----:B------:R-:W-:Y:S01]  /*0650*/  IMAD R21, R20, UR7, R21 ;  /* 0x0000000714157c24 */ /* 0x000fe2000f8e0215 */
[----:B------:R-:W-:-:S05]  /*0660*/  LEA.HI.X.SX32 R15, R5, UR37, 0x2, P3 ;  /* 0x00000025050f7c11 */ /* 0x000fca00098f16ff */
[----:B------:R-:W-:Y:S02]  /*0670*/  @!P5 IADD3 R28, PT, PT, R28, 0x1, RZ ;  /* 0x000000011c1cd810 */ /* 0x000fe40007ffe0ff */
[----:B------:R-:W-:Y:S01]  /*0680*/  @!P5 IADD3 R3, PT, PT, R3, -UR7, RZ ;  /* 0x800000070303dc10 */ /* 0x000fe2000fffe0ff */
[----:B------:R-:W-:Y:S01]  /*0690*/  VIADD R20, R26, 0xc0 ;  /* 0x000000c01a147836 */ /* 0x000fe20000000000 */
[----:B------:R-:W-:Y:S01]  /*06a0*/  ISETP.LT.U32.AND P5, PT, R19, UR7, PT ;  /* 0x0000000713007c0c */ /* 0x000fe2000bfa1070 */
[----:B------:R-:W2:Y:S01]  /*06b0*/  LDG.E R17, desc[UR10][R14.64] ;  /* 0x0000000a0e117981 */ /* 0x000ea2000c1e1900 */
[----:B------:R-:W-:-:S04]  /*06c0*/  IADD3 R10, P3, PT, R10, UR36, RZ ;  /* 0x000000240a0a7c10 */ /* 0x000fc8000ff7e0ff */
[----:B------:R-:W-:Y:S02]  /*06d0*/  LEA.HI.X.SX32 R11, R4, UR37, 0x2, P3 ;  /* 0x00000025040b7c11 */ /* 0x000fe400098f16ff */
[----:B------:R-:W-:Y:S02]  /*06e0*/  ISETP.GE.U32.AND P3, PT, R3, UR7, PT ;  /* 0x0000000703007c0c */ /* 0x000fe4000bf66070 */
[----:B------:R-:W-:Y:S01]  /*06f0*/  SHF.R.S64 R3, RZ, 0x1e, R20 ;  /* 0x0000001eff037819 */ /* 0x000fe20000001014 */
[----:B------:R0:W3:Y:S01]  /*0700*/  LDG.E R16, desc[UR12][R10.64] ;  /* 0x0000000c0a107981 */ /* 0x0000e2000c1e1900 */
[----:B------:R-:W-:Y:S01]  /*0710*/  IADD3 R7, PT, PT, R26, 0xe0, RZ ;  /* 0x000000e01a077810 */ /* 0x000fe20007ffe0ff */
[----:B------:R-:W-:Y:S01]  /*0720*/  @!P5 VIADD R19, R19, -UR7 ;  /* 0x800000071313dc36 */ /* 0x000fe20008000000 */
[----:B------:R-:W-:Y:S02]  /*0730*/  @!P5 IADD3 R40, PT, PT, R40, 0x1, RZ ;  /* 0x000000012828d810 */ /* 0x000fe40007ffe0ff */
[----:B----4-:R-:W-:-:S02]  /*0740*/  SHF.R.S64 R12, RZ, 0x1e, R7 ;  /* 0x0000001eff0c7819 */ /* 0x010fc40000001007 */
[----:B0-----:R-:W-:Y:S02]  /*0750*/  IADD3 R10, P5, PT, R3, UR36, RZ ;  /* 0x00000024030a7c10 */ /* 0x001fe4000ffbe0ff */
[----:B------:R-:W-:Y:S02]  /*0760*/  IABS R13, R5 ;  /* 0x00000005000d7213 */ /* 0x000fe40000000000 */
[----:B------:R-:W-:Y:S02]  /*0770*/  LEA.HI.X.SX32 R11, R20, UR37, 0x2, P5 ;  /* 0x00000025140b7c11 */ /* 0x000fe4000a8f16ff */
[----:B------:R-:W-:Y:S02]  /*0780*/  IADD3 R12, P5, PT, R12, UR36, RZ ;  /* 0x000000240c0c7c10 */ /* 0x000fe4000ffbe0ff */
[----:B------:R-:W-:Y:S01]  /*0790*/  MOV R3, R13 ;  /* 0x0000000d00037202 */ /* 0x000fe20000000f00 */
[----:B------:R0:W4:Y:S01]  /*07a0*/  LDG.E R15, desc[UR8][R10.64] ;  /* 0x000000080a0f7981 */ /* 0x000122000c1e1900 */
[----:B------:R-:W-:-:S02]  /*07b0*/  LEA.HI.X.SX32 R13, R7, UR37, 0x2, P5 ;  /* 0x00000025070d7c11 */ /* 0x000fc4000a8f16ff */
[----:B------:R-:W-:Y:S02]  /*07c0*/  ISETP.LT.U32.AND P5, PT, R21, UR7, PT ;  /* 0x0000000715007c0c */ /* 0x000fe4000bfa1070 */
[----:B------:R-:W-:Y:S01]  /*07d0*/  @P3 IADD3 R28, PT, PT, R28, 0x1, RZ ;  /* 0x000000011c1c3810 */ /* 0x000fe20007ffe0ff */
[----:B------:R-:W-:Y:S01]  /*07e0*/  IMAD.HI.U32 R38, R3, UR5, RZ ;  /* 0x0000000503267c27 */ /* 0x000fe2000f8e00ff */
[----:B------:R-:W-:Y:S01]  /*07f0*/  ISETP.GE.U32.AND P3, PT, R19, UR7, PT ;  /* 0x0000000713007c0c */ /* 0x000fe2000bf66070 */
[----:B------:R1:W4:Y:S02]  /*0800*/  LDG.E R14, desc[UR10][R12.64] ;  /* 0x0000000a0c0e7981 */ /* 0x000324000c1e1900 */
[----:B------:R-:W-:Y:S01]  /*0810*/  IMAD.MOV R22, RZ, RZ, -R38 ;  /* 0x000000ffff167224 */ /* 0x000fe200078e0a26 */
[----:B------:R-:W-:Y:S02]  /*0820*/  IABS R23, R4 ;  /* 0x0000000400177213 */ /* 0x000fe40000000000 */
[----:B------:R-:W-:Y:S01]  /*0830*/  IABS R25, R20 ;  /* 0x0000001400197213 */ /* 0x000fe20000000000 */
[----:B------:R-:W-:-:S02]  /*0840*/  IMAD R3, R22, UR7, R3 ;  /* 0x0000000716037c24 */ /* 0x000fc4000f8e0203 */
[----:B------:R-:W-:Y:S01]  /*0850*/  @!P5 VIADD R21, R21, -UR7 ;  /* 0x800000071515dc36 */ /* 0x000fe20008000000 */
[----:B------:R-:W-:Y:S01]  /*0860*/  @!P2 IADD3 R28, PT, PT, -R28, RZ, RZ ;  /* 0x000000ff1c1ca210 */ /* 0x000fe20007ffe1ff */
[----:B------:R-:W-:Y:S01]  /*0870*/  IMAD.HI.U32 R34, R23, UR5, RZ ;  /* 0x0000000517227c27 */ /* 0x000fe2000f8e00ff */
[----:B------:R-:W-:Y:S02]  /*0880*/  ISETP.LT.U32.AND P2, PT, R3, UR7, PT ;  /* 0x0000000703007c0c */ /* 0x000fe4000bf41070 */
[----:B------:R-:W-:Y:S01]  /*0890*/  @P3 IADD3 R40, PT, PT, R40, 0x1, RZ ;  /* 0x0000000128283810 */ /* 0x000fe20007ffe0ff */
[----:B------:R-:W-:Y:S01]  /*08a0*/  IMAD.HI.U32 R32, R25, UR5, RZ ;  /* 0x0000000519207c27 */ /* 0x000fe2000f8e00ff */
[----:B------:R-:W-:Y:S02]  /*08b0*/  ISETP.GE.U32.AND P3, PT, R21, UR7, PT ;  /* 0x0000000715007c0c */ /* 0x000fe4000bf66070 */
[C---:B------:R-:W-:Y:S01]  /*08c0*/  IADD3 R21, PT, PT, R26.reuse, 0x100, RZ ;  /* 0x000001001a157810 */ /* 0x040fe20007ffe0ff */
[----:B------:R-:W-:Y:S01]  /*08d0*/  VIADD R19, R26, 0x120 ;  /* 0x000001201a137836 */ /* 0x000fe20000000000 */
[----:B------:R-:W-:-:S02]  /*08e0*/  IADD3 R24, PT, PT, -R34, RZ, RZ ;  /* 0x000000ff22187210 */ /* 0x000fc40007ffe1ff */
[----:B------:R-:W-:Y:S02]  /*08f0*/  IADD3 R30, PT, PT, -R32, RZ, RZ ;  /* 0x000000ff201e7210 */ /* 0x000fe40007ffe1ff */
[----:B0-----:R-:W-:Y:S01]  /*0900*/  SHF.R.S64 R10, RZ, 0x1e, R21 ;  /* 0x0000001eff0a7819 */ /* 0x001fe20000001015 */
[----:B------:R-:W-:Y:S01]  /*0910*/  IMAD R22, R24, UR7, R23 ;  /* 0x0000000718167c24 */ /* 0x000fe2000f8e0217 */
[----:B------:R-:W-:Y:S01]  /*0920*/  SHF.R.S64 R24, RZ, 0x1e, R19 ;  /* 0x0000001eff187819 */ /* 0x000fe20000001013 */
[----:B------:R-:W-:Y:S01]  /*0930*/  @!P4 IMAD.MOV R40, RZ, RZ, -R40 ;  /* 0x000000ffff28c224 */ /* 0x000fe200078e0a28 */
[----:B------:R-:W-:Y:S01]  /*0940*/  @!P5 IADD3 R46, PT, PT, R46, 0x1, RZ ;  /* 0x000000012e2ed810 */ /* 0x000fe20007ffe0ff */
[----:B------:R-:W-:Y:S01]  /*0950*/  IMAD R23, R30, UR7, R25 ;  /* 0x000000071e177c24 */ /* 0x000fe2000f8e0219 */
[----:B------:R-:W-:Y:S01]  /*0960*/  IADD3 R10, P4, PT, R10, UR36, RZ ;  /* 0x000000240a0a7c10 */ /* 0x000fe2000ff9e0ff */
[----:B------:R-:W-:Y:S01]  /*0970*/  @!P2 VIADD R3, R3, -UR7 ;  /* 0x800000070303ac36 */ /* 0x000fe20008000000 */
[----:B------:R-:W-:-:S02]  /*0980*/  IADD3 R24, P5, PT, R24, UR36, RZ ;  /* 0x0000002418187c10 */ /* 0x000fc4000ffbe0ff */
[----:B------:R-:W-:Y:S01]  /*0990*/  IABS R29, R7 ;  /* 0x00000007001d7213 */ /* 0x000fe20000000000 */
[----:B------:R-:W-:Y:S01]  /*09a0*/  @!P2 VIADD R38, R38, 0x1 ;  /* 0x000000012626a836 */ /* 0x000fe20000000000 */
[----:B------:R-:W-:Y:S01]  /*09b0*/  @P3 IADD3 R46, PT, PT, R46, 0x1, RZ ;  /* 0x000000012e2e3810 */ /* 0x000fe20007ffe0ff */
[----:B------:R-:W0:Y:S01]  /*09c0*/  LDC.64 R30, c[0x0][0x390] ;  /* 0x0000e400ff1e7b82 */ /* 0x000e220000000a00 */
[----:B------:R-:W-:Y:S02]  /*09d0*/  ISETP.LT.U32.AND P3, PT, R22, UR7, PT ;  /* 0x0000000716007c0c */ /* 0x000fe4000bf61070 */
[----:B------:R-:W-:Y:S02]  /*09e0*/  LEA.HI.X.SX32 R11, R21, UR37, 0x2, P4 ;  /* 0x00000025150b7c11 */ /* 0x000fe4000a0f16ff */
[----:B------:R-:W-:Y:S02]  /*09f0*/  ISETP.LT.U32.AND P4, PT, R23, UR7, PT ;  /* 0x0000000717007c0c */ /* 0x000fe4000bf81070 */
[----:B------:R-:W-:Y:S01]  /*0a00*/  LEA.HI.X.SX32 R25, R19, UR37, 0x2, P5 ;  /* 0x0000002513197c11 */ /* 0x000fe2000a8f16ff */
[----:B------:R-:W-:Y:S01]  /*0a10*/  IMAD.HI.U32 R27, R29, UR5, RZ ;  /* 0x000000051d1b7c27 */ /* 0x000fe2000f8e00ff */
[----:B------:R-:W-:Y:S01]  /*0a20*/  ISETP.GE.U32.AND P5, PT, R3, UR7, PT ;  /* 0x0000000703007c0c */ /* 0x000fe2000bfa6070 */
[----:B------:R1:W4:Y:S03]  /*0a30*/  LDG.E R13, desc[UR8][R10.64] ;  /* 0x000000080a0d7981 */ /* 0x000326000c1e1900 */
[----:B-1----:R-:W-:-:S02]  /*0a40*/  IADD3 R12, PT, PT, -R27, RZ, RZ ;  /* 0x000000ff1b0c7210 */ /* 0x002fc40007ffe1ff */
[----:B------:R-:W-:-:S03]  /*0a50*/  @!P3 IADD3 R22, PT, PT, R22, -UR7, RZ ;  /* 0x800000071616bc10 */ /* 0x000fc6000fffe0ff */
[----:B------:R-:W-:Y:S01]  /*0a60*/  @!P4 IADD3 R23, PT, PT, R23, -UR7, RZ ;  /* 0x800000071717cc10 */ /* 0x000fe2000fffe0ff */
[----:B------:R-:W-:Y:S01]  /*0a70*/  IMAD R29, R12, UR7, R29 ;  /* 0x000000070c1d7c24 */ /* 0x000fe2000f8e021d */
[----:B------:R-:W-:Y:S01]  /*0a80*/  IABS R10, R21 ;  /* 0x00000015000a7213 */ /* 0x000fe20000000000 */
[----:B------:R1:W4:Y:S01]  /*0a90*/  LDG.E R12, desc[UR10][R24.64] ;  /* 0x0000000a180c7981 */ /* 0x000322000c1e1900 */
[----:B------:R-:W-:Y:S02]  /*0aa0*/  ISETP.GE.U32.AND P2, PT, R22, UR7, PT ;  /* 0x0000000716007c0c */ /* 0x000fe4000bf46070 */
[----:B------:R-:W-:Y:S02]  /*0ab0*/  @P5 IADD3 R38, PT, PT, R38, 0x1, RZ ;  /* 0x0000000126265810 */ /* 0x000fe40007ffe0ff */
[----:B------:R-:W-:Y:S01]  /*0ac0*/  ISETP.GE.U32.AND P5, PT, R23, UR7, PT ;  /* 0x0000000717007c0c */ /* 0x000fe2000bfa6070 */
[----:B------:R-:W-:Y:S01]  /*0ad0*/  VIADD R23, R26, 0x140 ;  /* 0x000001401a177836 */ /* 0x000fe20000000000 */
[----:B------:R-:W-:-:S02]  /*0ae0*/  IABS R22, R19 ;  /* 0x0000001300167213 */ /* 0x000fc40000000000 */
[----:B------:R-:W-:Y:S01]  /*0af0*/  @!P1 IADD3 R46, PT, PT, -R46, RZ, RZ ;  /* 0x000000ff2e2e9210 */ /* 0x000fe20007ffe1ff */
[----:B------:R-:W-:Y:S01]  /*0b00*/  IMAD.HI.U32 R3, R10, UR5, RZ ;  /* 0x000000050a037c27 */ /* 0x000fe2000f8e00ff */
[----:B------:R-:W-:Y:S02]  /*0b10*/  ISETP.LT.U32.AND P1, PT, R29, UR7, PT ;  /* 0x000000071d007c0c */ /* 0x000fe4000bf21070 */
[----:B-1----:R-:W-:Y:S01]  /*0b20*/  LOP3.LUT R25, R20, UR49, RZ, 0x3c, !PT ;  /* 0x0000003114197c12 */ /* 0x002fe2000f8e3cff */
[----:B------:R-:W-:Y:S01]  /*0b30*/  IMAD.HI.U32 R35, R22, UR5, RZ ;  /* 0x0000000516237c27 */ /* 0x000fe2000f8e00ff */
[----:B------:R-:W-:Y:S02]  /*0b40*/  IABS R24, R23 ;  /* 0x0000001700187213 */ /* 0x000fe40000000000 */
[----:B------:R-:W-:Y:S01]  /*0b50*/  @!P3 IADD3 R34, PT, PT, R34, 0x1, RZ ;  /* 0x000000012222b810 */ /* 0x000fe20007ffe0ff */
[----:B------:R-:W-:Y:S01]  /*0b60*/  IMAD.MOV R11, RZ, RZ, -R3 ;  /* 0x000000ffff0b7224 */ /* 0x000fe200078e0a03 */
[----:B------:R-:W-:Y:S01]  /*0b70*/  ISETP.GE.AND P3, PT, R25, RZ, PT ;  /* 0x000000ff1900720c */ /* 0x000fe20003f66270 */
[----:B------:R-:W-:Y:S01]  /*0b80*/  IMAD.HI.U32 R33, R24, UR5, RZ ;  /* 0x0000000518217c27 */ /* 0x000fe2000f8e00ff */
[----:B------:R-:W-:-:S03]  /*0b90*/  IADD3 R25, PT, PT, -R35, RZ, RZ ;  /* 0x000000ff23197210 */ /* 0x000fc60007ffe1ff */
[----:B------:R-:W-:Y:S01]  /*0ba0*/  IMAD R10, R11, UR7, R10 ;  /* 0x000000070b0a7c24 */ /* 0x000fe2000f8e020a */
[----:B------:R-:W-:Y:S01]  /*0bb0*/  @!P1 IADD3 R29, PT, PT, R29, -UR7, RZ ;  /* 0x800000071d1d9c10 */ /* 0x000fe2000fffe0ff */
[----:B------:R-:W-:Y:S01]  /*0bc0*/  IMAD R11, R25, UR7, R22 ;  /* 0x00000007190b7c24 */ /* 0x000fe2000f8e0216 */
[----:B------:R-:W-:Y:S01]  /*0bd0*/  IADD3 R25, PT, PT, -R33, RZ, RZ ;  /* 0x000000ff21197210 */ /* 0x000fe20007ffe1ff */
[----:B------:R-:W-:Y:S01]  /*0be0*/  @P2 VIADD R34, R34, 0x1 ;  /* 0x0000000122222836 */ /* 0x000fe20000000000 */
[----:B------:R-:W-:Y:S02]  /*0bf0*/  ISETP.LT.U32.AND P2, PT, R10, UR7, PT ;  /* 0x000000070a007c0c */ /* 0x000fe4000bf41070 */
[----:B------:R-:W-:Y:S02]  /*0c00*/  @!P0 IADD3 R38, PT, PT, -R38, RZ, RZ ;  /* 0x000000ff26268210 */ /* 0x000fe40007ffe1ff */
[----:B------:R-:W-:Y:S01]  /*0c10*/  ISETP.GE.U32.AND P0, PT, R29, UR7, PT ;  /* 0x000000071d007c0c */ /* 0x000fe2000bf06070 */
[----:B------:R-:W-:Y:S01]  /*0c20*/  IMAD R24, R25, UR7, R24 ;  /* 0x0000000719187c24 */ /* 0x000fe2000f8e0218 */
[----:B------:R-:W-:Y:S01]  /*0c30*/  @!P4 IADD3 R32, PT, PT, R32, 0x1, RZ ;  /* 0x000000012020c810 */ /* 0x000fe20007ffe0ff */
[----:B------:R-:W-:Y:S01]  /*0c40*/  @!P6 IMAD.MOV R34, RZ, RZ, -R34 ;  /* 0x000000ffff22e224 */ /* 0x000fe200078e0a22 */
[----:B------:R-:W-:-:S02]  /*0c50*/  LOP3.LUT R22, R7, UR49, RZ, 0x3c, !PT ;  /* 0x0000003107167c12 */ /* 0x000fc4000f8e3cff */
[----:B------:R-:W-:Y:S02]  /*0c60*/  ISETP.LT.U32.AND P6, PT, R11, UR7, PT ;  /* 0x000000070b007c0c */ /* 0x000fe4000bfc1070 */
[----:B------:R-:W-:Y:S02]  /*0c70*/  @P5 IADD3 R32, PT, PT, R32, 0x1, RZ ;  /* 0x0000000120205810 */ /* 0x000fe40007ffe0ff */
[----:B------:R-:W-:Y:S01]  /*0c80*/  ISETP.LT.U32.AND P5, PT, R24, UR7, PT ;  /* 0x0000000718007c0c */ /* 0x000fe2000bfa1070 */
[----:B------:R-:W-:Y:S01]  /*0c90*/  @!P2 VIADD R10, R10, -UR7 ;  /* 0x800000070a0aac36 */ /* 0x000fe20008000000 */
[----:B------:R-:W-:Y:S02]  /*0ca0*/  ISETP.GE.AND P4, PT, R22, RZ, PT ;  /* 0x000000ff1600720c */ /* 0x000fe40003f86270 */
[----:B------:R-:W-:Y:S02]  /*0cb0*/  @!P1 IADD3 R27, PT, PT, R27, 0x1, RZ ;  /* 0x000000011b1b9810 */ /* 0x000fe40007ffe0ff */
[----:B------:R-:W-:-:S02]  /*0cc0*/  LOP3.LUT R22, R21, UR49, RZ, 0x3c, !PT ;  /* 0x0000003115167c12 */ /* 0x000fc4000f8e3cff */
[----:B------:R-:W-:Y:S02]  /*0cd0*/  @P0 IADD3 R27, PT, PT, R27, 0x1, RZ ;  /* 0x000000011b1b0810 */ /* 0x000fe40007ffe0ff */
[----:B------:R-:W-:Y:S02]  /*0ce0*/  ISETP.GE.U32.AND P0, PT, R10, UR7, PT ;  /* 0x000000070a007c0c */ /* 0x000fe4000bf06070 */
[----:B------:R-:W-:Y:S02]  /*0cf0*/  SHF.R.S64 R10, RZ, 0x1e, R23 ;  /* 0x0000001eff0a7819 */ /* 0x000fe40000001017 */
[----:B------:R-:W-:Y:S01]  /*0d00*/  ISETP.GE.AND P1, PT, R22, RZ, PT ;  /* 0x000000ff1600720c */ /* 0x000fe20003f26270 */
[----:B------:R-:W-:Y:S01]  /*0d10*/  IMAD.MOV.U32 R22, RZ, RZ, R27 ;  /* 0x000000ffff167224 */ /* 0x000fe200078e001b */
[----:B------:R-:W-:Y:S02]  /*0d20*/  @!P6 IADD3 R11, PT, PT, R11, -UR7, RZ ;  /* 0x800000070b0bec10 */ /* 0x000fe4000fffe0ff */
[----:B------:R-:W-:-:S02]  /*0d30*/  @!P3 IADD3 R32, PT, PT, -R32, RZ, RZ ;  /* 0x000000ff2020b210 */ /* 0x000fc40007ffe1ff */
[----:B------:R-:W-:Y:S02]  /*0d40*/  IADD3 R10, P3, PT, R10, UR36, RZ ;  /* 0x000000240a0a7c10 */ /* 0x000fe4000ff7e0ff */
[----:B------:R-:W-:Y:S01]  /*0d50*/  @!P5 IADD3 R24, PT, PT, R24, -UR7, RZ ;  /* 0x800000071818dc10 */ /* 0x000fe2000fffe0ff */
[----:B------:R-:W-:Y:S01]  /*0d60*/  @!P4 IMAD.MOV R22, RZ, RZ, -R22 ;  /* 0x000000ffff16c224 */ /* 0x000fe200078e0a16 */
[----:B------:R-:W-:Y:S02]  /*0d70*/  ISETP.GE.U32.AND P4, PT, R11, UR7, PT ;  /* 0x000000070b007c0c */ /* 0x000fe4000bf86070 */
[----:B------:R-:W-:Y:S02]  /*0d80*/  LEA.HI.X.SX32 R11, R23, UR37, 0x2, P3 ;  /* 0x00000025170b7c11 */ /* 0x000fe400098f16ff */
[----:B------:R-:W-:Y:S02]  /*0d90*/  ISETP.GE.U32.AND P3, PT, R24, UR7, PT ;  /* 0x0000000718007c0c */ /* 0x000fe4000bf66070 */
[----:B------:R-:W1:Y:S01]  /*0da0*/  LDC.64 R24, c[0x0][0x398] ;  /* 0x0000e600ff187b82 */ /* 0x000e620000000a00 */
[----:B------:R-:W-:Y:S01]  /*0db0*/  @!P2 IADD3 R3, PT, PT, R3, 0x1, RZ ;  /* 0x000000010303a810 */ /* 0x000fe20007ffe0ff */
[----:B------:R1:W4:Y:S03]  /*0dc0*/  LDG.E R11, desc[UR8][R10.64] ;  /* 0x000000080a0b7981 */ /* 0x000326000c1e1900 */
[----:B------:R-:W-:-:S02]  /*0dd0*/  @P0 IADD3 R3, PT, PT, R3, 0x1, RZ ;  /* 0x0000000103030810 */ /* 0x000fc40007ffe0ff */
[----:B0-----:R-:W-:-:S03]  /*0de0*/  ISETP.NE.U32.AND P2, PT, R30, 0x1, PT ;  /* 0x000000011e00780c */ /* 0x001fc60003f45070 */
[----:B------:R-:W-:Y:S01]  /*0df0*/  IMAD.MOV.U32 R30, RZ, RZ, R3 ;  /* 0x000000ffff1e7224 */ /* 0x000fe200078e0003 */
[----:B------:R-:W-:-:S04]  /*0e00*/  LOP3.LUT R27, R19, UR49, RZ, 0x3c, !PT ;  /* 0x00000031131b7c12 */ /* 0x000fc8000f8e3cff */
[----:B------:R-:W-:Y:S02]  /*0e10*/  @!P1 IADD3 R30, PT, PT, -R30, RZ, RZ ;  /* 0x000000ff1e1e9210 */ /* 0x000fe40007ffe1ff */
[----:B------:R-:W-:Y:S02]  /*0e20*/  ISETP.NE.AND P1, PT, RZ, UR49, PT ;  /* 0x00000031ff007c0c */ /* 0x000fe4000bf25270 */
[----:B-1----:R-:W-:Y:S02]  /*0e30*/  ISETP.NE.U32.AND P0, PT, R24, 0x1, PT ;  /* 0x000000011800780c */ /* 0x002fe40003f05070 */
[----:B------:R-:W-:Y:S02]  /*0e40*/  IADD3 R24, PT, PT, R26, 0x160, RZ ;  /* 0x000001601a187810 */ /* 0x000fe40007ffe0ff */
[----:B------:R-:W-:Y:S02]  /*0e50*/  ISETP.NE.AND.EX P0, PT, R25, RZ, PT, P0 ;  /* 0x000000ff1900720c */ /* 0x000fe40003f05300 */
[----:B------:R-:W-:-:S02]  /*0e60*/  LOP3.LUT R25, RZ, UR49, RZ, 0x33, !PT ;  /* 0x00000031ff197c12 */ /* 0x000fc4000f8e33ff */
        /* <DEDUP_REMOVED lines=11> */
[----:B------:R-:W-:-:S04]  /*0f20*/  ISETP.NE.AND.EX P2, PT, R31, RZ, PT, P2 ;  /* 0x000000ff1f00720c */ /* 0x000fc80003f45320 */
[----:B------:R-:W-:-:S07]  /*0f30*/  SEL R31, R10, RZ, P2 ;  /* 0x000000ff0a1f7207 */ /* 0x000fce0001000000 */
[----:B------:R-:W-:-:S04]  /*0f40*/  @!P4 IADD3 R3, PT, PT, R3, -UR7, RZ ;  /* 0x800000070303cc10 */ /* 0x000fc8000fffe0ff */
[----:B------:R-:W-:-:S04]  /*0f50*/  ISETP.GE.U32.AND P1, PT, R3, UR7, PT ;  /* 0x0000000703007c0c */ /* 0x000fc8000bf26070 */
[----:B------:R-:W-:Y:S02]  /*0f60*/  P2R R39, PR, RZ, 0x2 ;  /* 0x00000002ff277803 */ /* 0x000fe40000000000 */
[----:B------:R-:W-:Y:S01]  /*0f70*/  ISETP.NE.AND P1, PT, RZ, UR49, PT ;  /* 0x00000031ff007c0c */ /* 0x000fe2000bf25270 */
[----:B------:R-:W-:Y:S01]  /*0f80*/  IMAD R48, R31, UR44, RZ ;  /* 0x0000002c1f307c24 */ /* 0x000fe2000f8e02ff */
[----:B------:R-:W-:Y:S02]  /*0f90*/  SEL R27, R27, RZ, P0 ;  /* 0x000000ff1b1b7207 */ /* 0x000fe40000000000 */
[----:B------:R-:W-:Y:S02]  /*0fa0*/  MOV R28, R35 ;  /* 0x00000023001c7202 */ /* 0x000fe40000000f00 */
[----:B------:R-:W-:Y:S02]  /*0fb0*/  SEL R40, R25, R40, !P1 ;  /* 0x0000002819287207 */ /* 0x000fe40004800000 */
[----:B------:R-:W-:Y:S01]  /*0fc0*/  SHF.R.S64 R2, RZ, 0x1e, R24 ;  /* 0x0000001eff027819 */ /* 0x000fe20000001018 */
[----:B------:R-:W-:Y:S01]  /*0fd0*/  IMAD R27, R27, UR45, R48 ;  /* 0x0000002d1b1b7c24 */ /* 0x000fe2000f8e0230 */
[----:B------:R-:W-:Y:S01]  /*0fe0*/  IADD3 R48, PT, PT, -R40, RZ, RZ ;  /* 0x000000ff28307210 */ /* 0x000fe20007ffe1ff */
[----:B------:R-:W-:Y:S01]  /*0ff0*/  @!P6 IMAD.MOV R28, RZ, RZ, -R28 ;  /* 0x000000ffff1ce224 */ /* 0x000fe200078e0a1c */
[----:B------:R-:W-:-:S02]  /*1000*/  SEL R46, R25, R46, !P1 ;  /* 0x0000002e192e7207 */ /* 0x000fc40004800000 */
[----:B------:R-:W-:Y:S01]  /*1010*/  IADD3 R2, P6, PT, R2, UR36, RZ ;  /* 0x0000002402027c10 */ /* 0x000fe2000ffde0ff */
[----:B------:R-:W-:Y:S01]  /*1020*/  IMAD R9, R48, UR49, R9 ;  /* 0x0000003130097c24 */ /* 0x000fe2000f8e0209 */
[----:B------:R-:W-:Y:S02]  /*1030*/  IADD3 R31, PT, PT, -R46, RZ, RZ ;  /* 0x000000ff2e1f7210 */ /* 0x000fe40007ffe1ff */
[----:B------:R-:W-:Y:S02]  /*1040*/  LEA.HI.X.SX32 R3, R24, UR37, 0x2, P6 ;  /* 0x0000002518037c11 */ /* 0x000fe4000b0f16ff */
[----:B------:R-:W-:Y:S01]  /*1050*/  SEL R40, R40, RZ, P2 ;  /* 0x000000ff28287207 */ /* 0x000fe20001000000 */
[----:B------:R-:W-:Y:S01]  /*1060*/  IMAD R31, R31, UR49, R6 ;  /* 0x000000311f1f7c24 */ /* 0x000fe2000f8e0206 */
[----:B------:R-:W-:Y:S01]  /*1070*/  SEL R6, R9, RZ, P0 ;  /* 0x000000ff09067207 */ /* 0x000fe20000000000 */
[----:B------:R0:W4:Y:S01]  /*1080*/  LDG.E R10, desc[UR8][R2.64] ;  /* 0x00000008020a7981 */ /* 0x000122000c1e1900 */
        /* <DEDUP_REMOVED lines=8> */
[----:B------:R-:W-:-:S04]  /*1110*/  IMAD.HI.U32 R38, R3, UR5, RZ ;  /* 0x0000000503267c27 */ /* 0x000fc8000f8e00ff */
[----:B------:R-:W-:Y:S02]  /*1120*/  IMAD R5, R2, UR49, R5 ;  /* 0x0000003102057c24 */ /* 0x000fe4000f8e0205 */
[----:B------:R-:W-:Y:S01]  /*1130*/  IMAD.MOV R2, RZ, RZ, -R38 ;  /* 0x000000ffff027224 */ /* 0x000fe200078e0a26 */
[----:B------:R-:W-:-:S03]  /*1140*/  @!P5 IADD3 R33, PT, PT, R33, 0x1, RZ ;  /* 0x000000012121d810 */ /* 0x000fc60007ffe0ff */
[----:B------:R-:W-:Y:S01]  /*1150*/  IMAD R3, R2, UR7, R3 ;  /* 0x0000000702037c24 */ /* 0x000fe2000f8e0203 */
[----:B------:R-:W-:Y:S02]  /*1160*/  SEL R46, R46, RZ, P2 ;  /* 0x000000ff2e2e7207 */ /* 0x000fe40001000000 */
[----:B------:R-:W-:Y:S02]  /*1170*/  @P3 IADD3 R33, PT, PT, R33, 0x1, RZ ;  /* 0x0000000121213810 */ /* 0x000fe40007ffe0ff */
[----:B------:R-:W-:Y:S01]  /*1180*/  ISETP.LT.U32.AND P5, PT, R3, UR7, PT ;  /* 0x0000000703007c0c */ /* 0x000fe2000bfa1070 */
[----:B------:R-:W-:Y:S01]  /*1190*/  IMAD R46, R46, UR44, RZ ;  /* 0x0000002c2e2e7c24 */ /* 0x000fe2000f8e02ff */
[----:B------:R-:W-:Y:S02]  /*11a0*/  SEL R31, R31, RZ, P0 ;  /* 0x000000ff1f1f7207 */ /* 0x000fe40000000000 */
[----:B------:R-:W-:Y:S02]  /*11b0*/  MOV R40, R33 ;  /* 0x0000002100287202 */ /* 0x000fe40000000f00 */
[----:B------:R-:W-:-:S02]  /*11c0*/  SEL R33, R9, RZ, P2 ;  /* 0x000000ff09217207 */ /* 0x000fc40001000000 */
[----:B------:R-:W-:Y:S01]  /*11d0*/  SEL R34, R25, R34, !P1 ;  /* 0x0000002219227207 */ /* 0x000fe20004800000 */
[----:B------:R-:W-:Y:S02]  /*11e0*/  IMAD R31, R31, UR45, R46 ;  /* 0x0000002d1f1f7c24 */ /* 0x000fe4000f8e022e */
[----:B------:R-:W-:Y:S01]  /*11f0*/  IMAD R46, R33, UR44, RZ ;  /* 0x0000002c212e7c24 */ /* 0x000fe2000f8e02ff */
[----:B------:R-:W-:Y:S02]  /*1200*/  IADD3 R33, PT, PT, -R34, RZ, RZ ;  /* 0x000000ff22217210 */ /* 0x000fe40007ffe1ff */
[----:B------:R-:W-:Y:S02]  /*1210*/  SHF.R.S64 R2, RZ, 0x1e, R35 ;  /* 0x0000001eff027819 */ /* 0x000fe40000001023 */
[----:B------:R-:W-:Y:S01]  /*1220*/  SEL R32, R25, R32, !P1 ;  /* 0x0000002019207207 */ /* 0x000fe20004800000 */
[----:B------:R-:W-:Y:S01]  /*1230*/  @!P5 VIADD R3, R3, -UR7 ;  /* 0x800000070303dc36 */ /* 0x000fe20008000000 */
[----:B------:R-:W-:Y:S01]  /*1240*/  @!P6 IADD3 R40, PT, PT, -R40, RZ, RZ ;  /* 0x000000ff2828e210 */ /* 0x000fe20007ffe1ff */
[----:B------:R-:W-:Y:S01]  /*1250*/  IMAD R4, R33, UR49, R4 ;  /* 0x0000003121047c24 */ /* 0x000fe2000f8e0204 */
[----:B------:R-:W-:Y:S01]  /*1260*/  IADD3 R2, P6, PT, R2, UR36, RZ ;  /* 0x0000002402027c10 */ /* 0x000fe2000ffde0ff */
[----:B------:R-:W-:Y:S01]  /*1270*/  IMAD.MOV R33, RZ, RZ, -R32 ;  /* 0x000000ffff217224 */ /* 0x000fe200078e0a20 */
[----:B------:R-:W-:-:S02]  /*1280*/  SEL R34, R34, RZ, P2 ;  /* 0x000000ff22227207 */ /* 0x000fc40001000000 */
[----:B------:R-:W-:Y:S01]  /*1290*/  ISETP.GE.U32.AND P3, PT, R3, UR7, PT ;  /* 0x0000000703007c0c */ /* 0x000fe2000bf66070 */
[----:B------:R-:W-:Y:S01]  /*12a0*/  IMAD R20, R33, UR49, R20 ;  /* 0x0000003121147c24 */ /* 0x000fe2000f8e0214 */
[----:B------:R-:W-:Y:S01]  /*12b0*/  LEA.HI.X.SX32 R3, R35, UR37, 0x2, P6 ;  /* 0x0000002523037c11 */ /* 0x000fe2000b0f16ff */
[----:B------:R-:W-:Y:S01]  /*12c0*/  IMAD R33, R34, UR44, RZ ;  /* 0x0000002c22217c24 */ /* 0x000fe2000f8e02ff */
[----:B------:R-:W-:Y:S02]  /*12d0*/  SEL R4, R4, RZ, P0 ;  /* 0x000000ff04047207 */ /* 0x000fe40000000000 */
[----:B------:R-:W-:Y:S01]  /*12e0*/  SEL R32, R32, RZ, P2 ;  /* 0x000000ff20207207 */ /* 0x000fe20001000000 */
[----:B------:R0:W4:Y:S02]  /*12f0*/  LDG.E R9, desc[UR8][R2.64] ;  /* 0x0000000802097981 */ /* 0x000124000c1e1900 */
[----:B------:R-:W-:Y:S01]  /*1300*/  IMAD R33, R4, UR45, R33 ;  /* 0x0000002d04217c24 */ /* 0x000fe2000f8e0221 */
[----:B------:R-:W-:-:S02]  /*1310*/  SEL R4, R25, R22, !P1 ;  /* 0x0000001619047207 */ /* 0x000fc40004800000 */
[----:B0-----:R-:W-:Y:S01]  /*1320*/  SEL R2, R20, RZ, P0 ;  /* 0x000000ff14027207 */ /* 0x001fe20000000000 */
[----:B------:R-:W-:Y:S01]  /*1330*/  IMAD R3, R32, UR44, RZ ;  /* 0x0000002c20037c24 */ /* 0x000fe2000f8e02ff */
[----:B------:R-:W-:-:S03]  /*1340*/  IADD3 R20, PT, PT, R26, 0x1a0, RZ ;  /* 0x000001a01a147810 */ /* 0x000fc60007ffe0ff */
[----:B------:R-:W-:Y:S01]  /*1350*/  IMAD R32, R2, UR45, R3 ;  /* 0x0000002d02207c24 */ /* 0x000fe2000f8e0203 */
[----:B------:R-:W-:Y:S02]  /*1360*/  IADD3 R2, PT, PT, -R4, RZ, RZ ;  /* 0x000000ff04027210 */ /* 0x000fe40007ffe1ff */
[----:B------:R-:W-:Y:S02]  /*1370*/  IABS R3, R20 ;  /* 0x0000001400037213 */ /* 0x000fe40000000000 */
[----:B------:R-:W-:Y:S01]  /*1380*/  SEL R30, R25, R30, !P1 ;  /* 0x0000001e191e7207 */ /* 0x000fe20004800000 */
[----:B------:R-:W-:Y:S02]  /*1390*/  IMAD R7, R2, UR49, R7 ;  /* 0x0000003102077c24 */ /* 0x000fe4000f8e0207 */
[----:B------:R-:W-:Y:S01]  /*13a0*/  IMAD.HI.U32 R34, R3, UR5, RZ ;  /* 0x0000000503227c27 */ /* 0x000fe2000f8e00ff */
[----:B------:R-:W-:-:S05]  /*13b0*/  IADD3 R2, PT, PT, -R30, RZ, RZ ;  /* 0x000000ff1e027210 */ /* 0x000fca0007ffe1ff */
[----:B------:R-:W-:Y:S01]  /*13c0*/  IMAD R21, R2, UR49, R21 ;  /* 0x0000003102157c24 */ /* 0x000fe2000f8e0215 */
[----:B------:R-:W-:Y:S01]  /*13d0*/  IADD3 R2, PT, PT, -R34, RZ, RZ ;  /* 0x000000ff22027210 */ /* 0x000fe20007ffe1ff */
[----:B------:R-:W-:-:S04]  /*13e0*/  @!P4 VIADD R29, R29, 0x1 ;  /* 0x000000011d1dc836 */ /* 0x000fc80000000000 */
[----:B------:R-:W-:Y:S01]  /*13f0*/  IMAD R3, R2, UR7, R3 ;  /* 0x0000000702037c24 */ /* 0x000fe2000f8e0203 */
[----:B------:R-:W-:Y:S02]  /*1400*/  ISETP.NE.AND P1, PT, R39, RZ, PT ;  /* 0x000000ff2700720c */ /* 0x000fe40003f25270 */
[----:B------:R-:W-:Y:S02]  /*1410*/  LOP3.LUT R22, R24, UR49, RZ, 0x3c, !PT ;  /* 0x0000003118167c12 */ /* 0x000fe4000f8e3cff */
[----:B------:R-:W-:Y:S02]  /*1420*/  ISETP.LT.U32.AND P4, PT, R3, UR7, PT ;  /* 0x0000000703007c0c */ /* 0x000fe4000bf81070 */
[----:B------:R-:W-:Y:S02]  /*1430*/  ISETP.GE.AND P6, PT, R22, RZ, PT ;  /* 0x000000ff1600720c */ /* 0x000fe40003fc6270 */
[----:B------:R-:W-:Y:S02]  /*1440*/  SEL R4, R4, RZ, P2 ;  /* 0x000000ff04047207 */ /* 0x000fe40001000000 */
[----:B------:R-:W-:-:S03]  /*1450*/  SEL R7, R7, RZ, P0 ;  /* 0x000000ff07077207 */ /* 0x000fc60000000000 */
[----:B------:R-:W-:Y:S01]  /*1460*/  @P1 VIADD R29, R29, 0x1 ;  /* 0x000000011d1d1836 */ /* 0x000fe20000000000 */
[----:B------:R-:W-:-:S03]  /*1470*/  SHF.R.S64 R2, RZ, 0x1e, R20 ;  /* 0x0000001eff027819 */ /* 0x000fc60000001014 */
[----:B------:R-:W-:Y:S01]  /*1480*/  @!P4 IADD3 R3, PT, PT, R3, -UR7, RZ ;  /* 0x800000070303cc10 */ /* 0x000fe2000fffe0ff */
[----:B------:R-:W-:Y:S01]  /*1490*/  IMAD R4, R4, UR44, RZ ;  /* 0x0000002c04047c24 */ /* 0x000fe2000f8e02ff */
[----:B------:R-:W-:Y:S02]  /*14a0*/  @!P6 IADD3 R29, PT, PT, -R29, RZ, RZ ;  /* 0x000000ff1d1de210 */ /* 0x000fe40007ffe1ff */
[----:B------:R-:W-:Y:S01]  /*14b0*/  ISETP.GE.U32.AND P1, PT, R3, UR7, PT ;  /* 0x0000000703007c0c */ /* 0x000fe2000bf26070 */
[----:B------:R-:W-:Y:S01]  /*14c0*/  IMAD R39, R7, UR45, R4 ;  /* 0x0000002d07277c24 */ /* 0x000fe2000f8e0204 */
[----:B------:R-:W-:Y:S02]  /*14d0*/  IADD3 R2, P6, PT, R2, UR36, RZ ;  /* 0x0000002402027c10 */ /* 0x000fe4000ffde0ff */
[----:B------:R-:W-:Y:S02]  /*14e0*/  P2R R22, PR, RZ, 0x2 ;  /* 0x00000002ff167803 */ /* 0x000fe40000000000 */
[----:B------:R-:W-:-:S02]  /*14f0*/  LOP3.LUT R4, R35, UR49, RZ, 0x3c, !PT ;  /* 0x0000003123047c12 */ /* 0x000fc4000f8e3cff */
[----:B------:R-:W-:Y:S01]  /*1500*/  ISETP.NE.AND P1, PT, RZ, UR49, PT ;  /* 0x00000031ff007c0c */ /* 0x000fe2000bf25270 */
[----:B------:R-:W-:Y:S01]  /*1510*/  @!P5 VIADD R38, R38, 0x1 ;  /* 0x000000012626d836 */ /* 0x000fe20000000000 */
[----:B------:R-:W-:Y:S02]  /*1520*/  LEA.HI.X.SX32 R3, R20, UR37, 0x2, P6 ;  /* 0x0000002514037c11 */ /* 0x000fe4000b0f16ff */
[----:B------:R-:W-:Y:S02]  /*1530*/  ISETP.GE.AND P5, PT, R4, RZ, PT ;  /* 0x000000ff0400720c */ /* 0x000fe40003fa6270 */
[C---:B------:R-:W-:Y:S02]  /*1540*/  SEL R28, R25.reuse, R28, !P1 ;  /* 0x0000001c191c7207 */ /* 0x040fe40004800000 */
[----:B------:R-:W-:Y:S02]  /*1550*/  ISETP.NE.AND P6, PT, R22, RZ, PT ;  /* 0x000000ff1600720c */ /* 0x000fe40003fc5270 */
[----:B------:R0:W4:Y:S01]  /*1560*/  LDG.E R22, desc[UR8][R2.64] ;  /* 0x0000000802167981 */ /* 0x000122000c1e1900 */
[----:B------:R-:W-:-:S02]  /*1570*/  SEL R40, R25, R40, !P1 ;  /* 0x0000002819287207 */ /* 0x000fc40004800000 */
[----:B------:R-:W-:Y:S02]  /*1580*/  @P3 IADD3 R38, PT, PT, R38, 0x1, RZ ;  /* 0x0000000126263810 */ /* 0x000fe40007ffe0ff */
[----:B0-----:R-:W-:Y:S02]  /*1590*/  IADD3 R2, PT, PT, -R28, RZ, RZ ;  /* 0x000000ff1c027210 */ /* 0x001fe40007ffe1ff */
[----:B------:R-:W-:-:S03]  /*15a0*/  @!P5 IADD3 R38, PT, PT, -R38, RZ, RZ ;  /* 0x000000ff2626d210 */ /* 0x000fc60007ffe1ff */
[----:B------:R-:W-:Y:S02]  /*15b0*/  IMAD R19, R2, UR49, R19 ;  /* 0x0000003102137c24 */ /* 0x000fe4000f8e0213 */
[----:B------:R-:W-:Y:S01]  /*15c0*/  IMAD.MOV R2, RZ, RZ, -R40 ;  /* 0x000000ffff027224 */ /* 0x000fe200078e0a28 */
[----:B------:R-:W-:-:S03]  /*15d0*/  SEL R40, R40, RZ, P2 ;  /* 0x000000ff28287207 */ /* 0x000fc60001000000 */
[----:B------:R-:W-:Y:S01]  /*15e0*/  IMAD R23, R2, UR49, R23 ;  /* 0x0000003102177c24 */ /* 0x000fe2000f8e0217 */
[C---:B------:R-:W-:Y:S01]  /*15f0*/  SEL R2, R25.reuse, R38, !P1 ;  /* 0x0000002619027207 */ /* 0x040fe20004800000 */
[----:B------:R-:W-:Y:S01]  /*1600*/  IMAD R38, R40, UR44, RZ ;  /* 0x0000002c28267c24 */ /* 0x000fe2000f8e02ff */
[----:B------:R-:W-:Y:S02]  /*1610*/  SEL R30, R30, RZ, P2 ;  /* 0x000000ff1e1e7207 */ /* 0x000fe40001000000 */
[----:B------:R-:W-:Y:S02]  /*1620*/  SEL R29, R25, R29, !P1 ;  /* 0x0000001d191d7207 */ /* 0x000fe40004800000 */
        /* <DEDUP_REMOVED lines=8> */
[----:B------:R-:W-:-:S02]  /*16b0*/  IADD3 R23, PT, PT, R26, 0x1c0, RZ ;  /* 0x000001c01a177810 */ /* 0x000fc40007ffe0ff */
[----:B------:R-:W-:Y:S01]  /*16c0*/  SEL R2, R2, RZ, P2 ;  /* 0x000000ff02027207 */ /* 0x000fe20001000000 */
[----:B------:R-:W-:Y:S01]  /*16d0*/  IMAD R5, R5, UR45, R46 ;  /* 0x0000002d05057c24 */ /* 0x000fe2000f8e022e */
[----:B------:R-:W-:Y:S01]  /*16e0*/  SEL R29, R29, RZ, P2 ;  /* 0x000000ff1d1d7207 */ /* 0x000fe20001000000 */
[----:B------:R-:W-:Y:S01]  /*16f0*/  IMAD R30, R21, UR45, R30 ;  /* 0x0000002d151e7c24 */ /* 0x000fe2000f8e021e */
[----:B------:R-:W-:Y:S01]  /*1700*/  IADD3 R46, P3, PT, R27, UR38, RZ ;  /* 0x000000261b2e7c10 */ /* 0x000fe2000ff7e0ff */
[----:B------:R-:W-:Y:S01]  /*1710*/  IMAD R24, R3, UR49, R24 ;  /* 0x0000003103187c24 */ /* 0x000fe2000f8e0218 */
[----:B------:R-:W-:Y:S01]  /*1720*/  IABS R21, R23 ;  /* 0x0000001700157213 */ /* 0x000fe20000000000 */
[----:B------:R-:W-:Y:S01]  /*1730*/  IMAD R2, R2, UR44, RZ ;  /* 0x0000002c02027c24 */ /* 0x000fe2000f8e02ff */
[----:B------:R-:W-:Y:S01]  /*1740*/  SEL R35, R35, RZ, P0 ;  /* 0x000000ff23237207 */ /* 0x000fe20000000000 */
[----:B------:R-:W-:Y:S01]  /*1750*/  IMAD R29, R29, UR44, RZ ;  /* 0x0000002c1d1d7c24 */ /* 0x000fe2000f8e02ff */
[----:B------:R-:W-:-:S02]  /*1760*/  SEL R24, R24, RZ, P0 ;  /* 0x000000ff18187207 */ /* 0x000fc40000000000 */
[----:B------:R-:W-:Y:S01]  /*1770*/  LEA.HI.X.SX32 R47, R27, UR39, 0x1, P3 ;  /* 0x000000271b2f7c11 */ /* 0x000fe200098f0eff */
[----:B------:R-:W-:Y:S01]  /*1780*/  IMAD.HI.U32 R27, R21, UR5, RZ ;  /* 0x00000005151b7c27 */ /* 0x000fe2000f8e00ff */
[----:B------:R-:W-:-:S03]  /*1790*/  LOP3.LUT R3, R20, UR49, RZ, 0x3c, !PT ;  /* 0x0000003114037c12 */ /* 0x000fc6000f8e3cff */
[----:B------:R-:W-:Y:S01]  /*17a0*/  IMAD R45, R35, UR45, R2 ;  /* 0x0000002d232d7c24 */ /* 0x000fe2000f8e0202 */
[----:B------:R-:W-:Y:S01]  /*17b0*/  IADD3 R2, P5, PT, R6, UR38, RZ ;  /* 0x0000002606027c10 */ /* 0x000fe2000ffbe0ff */
[----:B------:R-:W-:Y:S01]  /*17c0*/  IMAD R40, R24, UR45, R29 ;  /* 0x0000002d18287c24 */ /* 0x000fe2000f8e021d */
[----:B------:R-:W-:Y:S01]  /*17d0*/  ISETP.GE.AND P3, PT, R3, RZ, PT ;  /* 0x000000ff0300720c */ /* 0x000fe20003f66270 */
[----:B------:R-:W5:Y:S01]  /*17e0*/  LDG.E.U8 R4, desc[UR8][R46.64] ;  /* 0x000000082e047981 */ /* 0x000f62000c1e1100 */
[----:B------:R-:W-:Y:S02]  /*17f0*/  IADD3 R24, PT, PT, -R27, RZ, RZ ;  /* 0x000000ff1b187210 */ /* 0x000fe40007ffe1ff */
[----:B------:R-:W-:-:S03]  /*1800*/  LEA.HI.X.SX32 R3, R6, UR39, 0x1, P5 ;  /* 0x0000002706037c11 */ /* 0x000fc6000a8f0eff */
[----:B------:R-:W-:Y:S02]  /*1810*/  IMAD R21, R24, UR7, R21 ;  /* 0x0000000718157c24 */ /* 0x000fe4000f8e0215 */
[----:B------:R0:W2:Y:S01]  /*1820*/  LDG.E.U8 R24, desc[UR8][R2.64] ;  /* 0x0000000802187981 */ /* 0x0000a2000c1e1100 */
[C---:B------:R-:W-:Y:S02]  /*1830*/  IADD3 R6, P5, PT, R31.reuse, UR38, RZ ;  /* 0x000000261f067c10 */ /* 0x040fe4000ffbe0ff */
[----:B------:R-:W-:Y:S02]  /*1840*/  SEL R28, R28, RZ, P2 ;  /* 0x000000ff1c1c7207 */ /* 0x000fe40001000000 */
[----:B------:R-:W-:Y:S02]  /*1850*/  LEA.HI.X.SX32 R7, R31, UR39, 0x1, P5 ;  /* 0x000000271f077c11 */ /* 0x000fe4000a8f0eff */
[----:B------:R-:W-:Y:S01]  /*1860*/  SEL R19, R19, RZ, P0 ;  /* 0x000000ff13137207 */ /* 0x000fe20000000000 */
[----:B------:R-:W-:-:S02]  /*1870*/  IMAD R28, R28, UR44, RZ ;  /* 0x0000002c1c1c7c24 */ /* 0x000fc4000f8e02ff */
[----:B------:R-:W3:Y:S02]  /*1880*/  LDG.E.U8 R6, desc[UR10][R6.64] ;  /* 0x0000000a06067981 */ /* 0x000ee4000c1e1100 */
[----:B------:R-:W-:Y:S01]  /*1890*/  IMAD R19, R19, UR45, R28 ;  /* 0x0000002d13137c24 */ /* 0x000fe2000f8e021c */
[----:B------:R-:W-:-:S04]  /*18a0*/  IADD3 R28, P5, PT, R5, UR38, RZ ;  /* 0x00000026051c7c10 */ /* 0x000fc8000ffbe0ff */
[----:B------:R-:W-:-:S05]  /*18b0*/  LEA.HI.X.SX32 R29, R5, UR39, 0x1, P5 ;  /* 0x00000027051d7c11 */ /* 0x000fca000a8f0eff */
[----:B------:R1:W4:Y:S01]  /*18c0*/  LDG.E.U8 R5, desc[UR12][R28.64] ;  /* 0x0000000c1c057981 */ /* 0x000322000c1e1100 */
[----:B------:R-:W-:Y:S01]  /*18d0*/  ISETP.LT.U32.AND P5, PT, R21, UR7, PT ;  /* 0x0000000715007c0c */ /* 0x000fe2000bfa1070 */
[----:B------:R-:W-:Y:S02]  /*18e0*/  @!P4 VIADD R34, R34, 0x1 ;  /* 0x000000012222c836 */ /* 0x000fe40000000000 */
[----:B------:R-:W-:-:S03]  /*18f0*/  VIADD R48, R26, 0x1e0 ;  /* 0x000001e01a307836 */ /* 0x000fc60000000000 */
[----:B------:R-:W-:-:S07]  /*1900*/  @P6 IADD3 R34, PT, PT, R34, 0x1, RZ ;  /* 0x0000000122226810 */ /* 0x000fce0007ffe0ff */
[----:B------:R-:W-:-:S04]  /*1910*/  @!P5 IADD3 R21, PT, PT, R21, -UR7, RZ ;  /* 0x800000071515dc10 */ /* 0x000fc8000fffe0ff */
[----:B------:R-:W-:Y:S02]  /*1920*/  ISETP.GE.U32.AND P1, PT, R21, UR7, PT ;  /* 0x0000000715007c0c */ /* 0x000fe4000bf26070 */
[----:B------:R-:W-:Y:S02]  /*1930*/  @!P3 IADD3 R34, PT, PT, -R34, RZ, RZ ;  /* 0x000000ff2222b210 */ /* 0x000fe40007ffe1ff */
[----:B------:R-:W-:Y:S02]  /*1940*/  P2R R49, PR, RZ, 0x2 ;  /* 0x00000002ff317803 */ /* 0x000fe40000000000 */
[----:B------:R-:W-:Y:S02]  /*1950*/  ISETP.NE.AND P1, PT, RZ, UR49, PT ;  /* 0x00000031ff007c0c */ /* 0x000fe4000bf25270 */
[----:B------:R-:W-:Y:S02]  /*1960*/  IABS R35, R48 ;  /* 0x0000003000237213 */ /* 0x000fe40000000000 */
[----:B------:R-:W-:-:S02]  /*1970*/  LOP3.LUT R31, R23, UR49, RZ, 0x3c, !PT ;  /* 0x00000031171f7c12 */ /* 0x000fc4000f8e3cff */
[----:B------:R-:W-:Y:S02]  /*1980*/  SEL R34, R25, R34, !P1 ;  /* 0x0000002219227207 */ /* 0x000fe40004800000 */
[----:B------:R-:W-:Y:S01]  /*1990*/  ISETP.GE.AND P3, PT, R31, RZ, PT ;  /* 0x000000ff1f00720c */ /* 0x000fe20003f66270 */
[----:B------:R-:W-:Y:S01]  /*19a0*/  IMAD.HI.U32 R31, R35, UR5, RZ ;  /* 0x00000005231f7c27 */ /* 0x000fe2000f8e00ff */
[----:B0-----:R-:W-:Y:S02]  /*19b0*/  IADD3 R3, PT, PT, -R34, RZ, RZ ;  /* 0x000000ff22037210 */ /* 0x001fe40007ffe1ff */
[----:B------:R-:W-:Y:S01]  /*19c0*/  SHF.R.S64 R46, RZ, 0x1e, R23 ;  /* 0x0000001eff2e7819 */ /* 0x000fe20000001017 */
[----:B------:R-:W-:Y:S02]  /*19d0*/  IMAD.MOV R2, RZ, RZ, -R31 ;  /* 0x000000ffff027224 */ /* 0x000fe400078e0a1f */
[----:B------:R-:W-:Y:S01]  /*19e0*/  IMAD R20, R3, UR49, R20 ;  /* 0x0000003103147c24 */ /* 0x000fe2000f8e0214 */
[----:B------:R-:W-:Y:S01]  /*19f0*/  IADD3 R46, P4, PT, R46, UR36, RZ ;  /* 0x000000242e2e7c10 */ /* 0x000fe2000ff9e0ff */
[----:B------:R-:W-:-:S03]  /*1a00*/  IMAD R3, R2, UR7, R35 ;  /* 0x0000000702037c24 */ /* 0x000fc6000f8e0223 */
[----:B------:R-:W-:Y:S02]  /*1a10*/  LEA.HI.X.SX32 R47, R23, UR37, 0x2, P4 ;  /* 0x00000025172f7c11 */ /* 0x000fe4000a0f16ff */
[----:B------:R-:W-:Y:S02]  /*1a20*/  ISETP.LT.U32.AND P4, PT, R3, UR7, PT ;  /* 0x0000000703007c0c */ /* 0x000fe4000bf81070 */
[----:B------:R-:W-:Y:S02]  /*1a30*/  SHF.R.S64 R2, RZ, 0x1e, R48 ;  /* 0x0000001eff027819 */ /* 0x000fe40000001030 */
[----:B------:R-:W-:Y:S02]  /*1a40*/  @!P5 IADD3 R27, PT, PT, R27, 0x1, RZ ;  /* 0x000000011b1bd810 */ /* 0x000fe40007ffe0ff */
[----:B------:R-:W-:-:S07]  /*1a50*/  IADD3 R2, P5, PT, R2, UR36, RZ ;  /* 0x0000002402027c10 */ /* 0x000fce000ffbe0ff */
[----:B------:R-:W-:-:S04]  /*1a60*/  @!P4 IADD3 R3, PT, PT, R3, -UR7, RZ ;  /* 0x800000070303cc10 */ /* 0x000fc8000fffe0ff */
[----:B------:R-:W-:Y:S02]  /*1a70*/  ISETP.GE.U32.AND P6, PT, R3, UR7, PT ;  /* 0x0000000703007c0c */ /* 0x000fe4000bfc6070 */
[C---:B------:R-:W-:Y:S02]  /*1a80*/  LEA.HI.X.SX32 R3, R48.reuse, UR37, 0x2, P5 ;  /* 0x0000002530037c11 */ /* 0x040fe4000a8f16ff */
[----:B------:R-:W-:Y:S02]  /*1a90*/  ISETP.NE.AND P5, PT, R49, RZ, PT ;  /* 0x000000ff3100720c */ /* 0x000fe40003fa5270 */
[----:B-1----:R-:W-:Y:S02]  /*1aa0*/  LOP3.LUT R28, R48, UR49, RZ, 0x3c, !PT ;  /* 0x00000031301c7c12 */ /* 0x002fe4000f8e3cff */
[----:B------:R-:W-:-:S09]  /*1ab0*/  @!P4 IADD3 R31, PT, PT, R31, 0x1, RZ ;  /* 0x000000011f1fc810 */ /* 0x000fd20007ffe0ff */
[----:B------:R-:W-:Y:S01]  /*1ac0*/  @P5 VIADD R27, R27, 0x1 ;  /* 0x000000011b1b5836 */ /* 0x000fe20000000000 */
[----:B------:R-:W-:-:S03]  /*1ad0*/  ISETP.GE.AND P5, PT, R28, RZ, PT ;  /* 0x000000ff1c00720c */ /* 0x000fc60003fa6270 */
[----:B------:R-:W-:Y:S01]  /*1ae0*/  @!P3 IMAD.MOV R27, RZ, RZ, -R27 ;  /* 0x000000ffff1bb224 */ /* 0x000fe200078e0a1b */
[----:B------:R-:W-:Y:S02]  /*1af0*/  SEL R7, R20, RZ, P0 ;  /* 0x000000ff14077207 */ /* 0x000fe40000000000 */
[----:B------:R0:W4:Y:S02]  /*1b00*/  LDG.E R20, desc[UR8][R2.64] ;  /* 0x0000000802147981 */ /* 0x000124000c1e1900 */
[----:B------:R-:W-:Y:S02]  /*1b10*/  SEL R27, R25, R27, !P1 ;  /* 0x0000001b191b7207 */ /* 0x000fe40004800000 */
[----:B------:R-:W-:Y:S02]  /*1b20*/  @P6 IADD3 R31, PT, PT, R31, 0x1, RZ ;  /* 0x000000011f1f6810 */ /* 0x000fe40007ffe0ff */
[----:B0-----:R-:W-:Y:S02]  /*1b30*/  IADD3 R2, PT, PT, -R27, RZ, RZ ;  /* 0x000000ff1b027210 */ /* 0x001fe40007ffe1ff */
[----:B------:R-:W-:-:S02]  /*1b40*/  @!P5 IADD3 R31, PT, PT, -R31, RZ, RZ ;  /* 0x000000ff1f1fd210 */ /* 0x000fc40007ffe1ff */
[----:B------:R-:W-:Y:S01]  /*1b50*/  SEL R34, R34, RZ, P2 ;  /* 0x000000ff22227207 */ /* 0x000fe20001000000 */
[----:B------:R-:W-:Y:S01]  /*1b60*/  IMAD R23, R2, UR49, R23 ;  /* 0x0000003102177c24 */ /* 0x000fe2000f8e0217 */
[----:B------:R-:W-:Y:S02]  /*1b70*/  SEL R27, R27, RZ, P2 ;  /* 0x000000ff1b1b7207 */ /* 0x000fe40001000000 */
[----:B------:R-:W-:Y:S02]  /*1b80*/  IADD3 R28, P3, PT, R33, UR38, RZ ;  /* 0x00000026211c7c10 */ /* 0x000fe4000ff7e0ff */
[----:B------:R-:W-:Y:S01]  /*1b90*/  SEL R31, R25, R31, !P1 ;  /* 0x0000001f191f7207 */ /* 0x000fe20004800000 */
[----:B------:R-:W-:Y:S01]  /*1ba0*/  IMAD R34, R34, UR44, RZ ;  /* 0x0000002c22227c24 */ /* 0x000fe2000f8e02ff */
[----:B------:R-:W-:Y:S01]  /*1bb0*/  SEL R23, R23, RZ, P0 ;  /* 0x000000ff17177207 */ /* 0x000fe20000000000 */
[----:B------:R-:W-:Y:S01]  /*1bc0*/  IMAD R2, R27, UR44, RZ ;  /* 0x0000002c1b027c24 */ /* 0x000fe2000f8e02ff */
[----:B------:R-:W-:Y:S01]  /*1bd0*/  LEA.HI.X.SX32 R29, R33, UR39, 0x1, P3 ;  /* 0x00000027211d7c11 */ /* 0x000fe200098f0eff */
[----:B------:R-:W-:-:S02]  /*1be0*/  IMAD.MOV R3, RZ, RZ, -R31 ;  /* 0x000000ffff037224 */ /* 0x000fc400078e0a1f */
[----:B------:R-:W-:Y:S02]  /*1bf0*/  IMAD R7, R7, UR45, R34 ;  /* 0x0000002d07077c24 */ /* 0x000fe4000f8e0222 */
[----:B------:R-:W-:Y:S02]  /*1c00*/  IMAD R34, R23, UR45, R2 ;  /* 0x0000002d17227c24 */ /* 0x000fe4000f8e0202 */
[----:B------:R-:W4:Y:S01]  /*1c10*/  LDG.E.U8 R23, desc[UR8][R28.64] ;  /* 0x000000081c177981 */ /* 0x000f22000c1e1100 */
[----:B------:R-:W-:Y:S01]  /*1c20*/  IMAD R3, R3, UR49, R48 ;  /* 0x0000003103037c24 */ /* 0x000fe2000f8e0230 */
[----:B------:R-:W-:-:S04]  /*1c30*/  SEL R31, R31, RZ, P2 ;  /* 0x000000ff1f1f7207 */ /* 0x000fc80001000000 */
[----:B------:R-:W-:Y:S01]  /*1c40*/  SEL R3, R3, RZ, P0 ;  /* 0x000000ff03037207 */ /* 0x000fe20000000000 */
[----:B------:R-:W-:Y:S01]  /*1c50*/  IMAD R2, R31, UR44, RZ ;  /* 0x0000002c1f027c24 */ /* 0x000fe2000f8e02ff */
[----:B------:R-:W-:Y:S02]  /*1c60*/  R2UR UR14, R36 ;  /* 0x00000000240e72ca */ /* 0x000fe400000e0000 */
[----:B------:R-:W-:Y:S01]  /*1c70*/  R2UR UR15, R37 ;  /* 0x00000000250f72ca */ /* 0x000fe200000e0000 */
[----:B------:R-:W-:Y:S01]  /*1c80*/  IMAD R52, R3, UR45, R2 ;  /* 0x0000002d03347c24 */ /* 0x000fe2000f8e0202 */
[----:B------:R-:W-:-:S04]  /*1c90*/  IADD3 R2, P3, PT, R32, UR38, RZ ;  /* 0x0000002620027c10 */ /* 0x000fc8000ff7e0ff */
[----:B------:R-:W-:Y:S02]  /*1ca0*/  LEA.HI.X.SX32 R3, R32, UR39, 0x1, P3 ;  /* 0x0000002720037c11 */ /* 0x000fe400098f0eff */
[----:B------:R-:W-:-:S03]  /*1cb0*/  IADD3 R48, P3, PT, R30, UR38, RZ ;  /* 0x000000261e307c10 */ /* 0x000fc6000ff7e0ff */
[----:B------:R-:W4:Y:S01]  /*1cc0*/  LDG.E.U8 R27, desc[UR10][R2.64] ;  /* 0x0000000a021b7981 */ /* 0x000f22000c1e1100 */
[----:B------:R-:W-:Y:S02]  /*1cd0*/  LEA.HI.X.SX32 R49, R30, UR39, 0x1, P3 ;  /* 0x000000271e317c11 */ /* 0x000fe400098f0eff */
[C---:B------:R-:W-:Y:S01]  /*1ce0*/  IADD3 R32, P3, PT, R19.reuse, UR38, RZ ;  /* 0x0000002613207c10 */ /* 0x040fe2000ff7e0ff */
[----:B------:R0:W4:Y:S03]  /*1cf0*/  LDG.E R21, desc[UR14][R46.64] ;  /* 0x0000000e2e157981 */ /* 0x000126000c1e1900 */
[----:B------:R-:W-:Y:S01]  /*1d00*/  LEA.HI.X.SX32 R33, R19, UR39, 0x1, P3 ;  /* 0x0000002713217c11 */ /* 0x000fe200098f0eff */
[----:B------:R-:W4:Y:S01]  /*1d10*/  LDG.E.U8 R28, desc[UR8][R48.64] ;  /* 0x00000008301c7981 */ /* 0x000f22000c1e1100 */
[----:B------:R-:W-:-:S03]  /*1d20*/  IADD3 R50, P3, PT, R38, UR38, RZ ;  /* 0x0000002626327c10 */ /* 0x000fc6000ff7e0ff */
[----:B------:R1:W4:Y:S01]  /*1d30*/  LDG.E.U8 R35, desc[UR10][R32.64] ;  /* 0x0000000a20237981 */ /* 0x000322000c1e1100 */
[----:B0-----:R-:W-:-:S04]  /*1d40*/  IADD3 R46, P4, PT, R39, UR38, RZ ;  /* 0x00000026272e7c10 */ /* 0x001fc8000ff9e0ff */
[----:B------:R-:W-:Y:S02]  /*1d50*/  LEA.HI.X.SX32 R47, R39, UR39, 0x1, P4 ;  /* 0x00000027272f7c11 */ /* 0x000fe4000a0f0eff */
[C---:B------:R-:W-:Y:S02]  /*1d60*/  IADD3 R54, P4, PT, R45.reuse, UR38, RZ ;  /* 0x000000262d367c10 */ /* 0x040fe4000ff9e0ff */
[----:B------:R-:W-:Y:S01]  /*1d70*/  LEA.HI.X.SX32 R51, R38, UR39, 0x1, P3 ;  /* 0x0000002726337c11 */ /* 0x000fe200098f0eff */
[----:B------:R-:W4:Y:S01]  /*1d80*/  LDG.E.U8 R31, desc[UR12][R46.64] ;  /* 0x0000000c2e1f7981 */ /* 0x000f22000c1e1100 */
[----:B------:R-:W-:Y:S02]  /*1d90*/  IADD3 R2, P3, PT, R40, UR38, RZ ;  /* 0x0000002628027c10 */ /* 0x000fe4000ff7e0ff */
[----:B------:R-:W-:Y:S01]  /*1da0*/  LEA.HI.X.SX32 R55, R45, UR39, 0x1, P4 ;  /* 0x000000272d377c11 */ /* 0x000fe2000a0f0eff */
[----:B------:R-:W4:Y:S01]  /*1db0*/  LDG.E.U8 R29, desc[UR12][R50.64] ;  /* 0x0000000c321d7981 */ /* 0x000f22000c1e1100 */
[----:B------:R-:W-:-:S02]  /*1dc0*/  IADD3 R45, PT, PT, R26, 0x200, RZ ;  /* 0x000002001a2d7810 */ /* 0x000fc40007ffe0ff */
[----:B------:R-:W-:Y:S01]  /*1dd0*/  LEA.HI.X.SX32 R3, R40, UR39, 0x1, P3 ;  /* 0x0000002728037c11 */ /* 0x000fe200098f0eff */
[----:B------:R-:W4:Y:S01]  /*1de0*/  LDG.E.U8 R54, desc[UR10][R54.64] ;  /* 0x0000000a36367981 */ /* 0x000f22000c1e1100 */
[C---:B------:R-:W-:Y:S02]  /*1df0*/  IADD3 R38, P3, PT, R7.reuse, UR38, RZ ;  /* 0x0000002607267c10 */ /* 0x040fe4000ff7e0ff */
[----:B------:R-:W-:Y:S01]  /*1e00*/  IABS R19, R45 ;  /* 0x0000002d00137213 */ /* 0x000fe20000000000 */
[----:B------:R0:W4:Y:S01]  /*1e10*/  LDG.E.U8 R49, desc[UR8][R2.64] ;  /* 0x0000000802317981 */ /* 0x000122000c1e1100 */
[----:B------:R-:W-:-:S03]  /*1e20*/  LEA.HI.X.SX32 R39, R7, UR39, 0x1, P3 ;  /* 0x0000002707277c11 */ /* 0x000fc600098f0eff */
[----:B------:R-:W-:Y:S01]  /*1e30*/  IMAD.HI.U32 R7, R19, UR5, RZ ;  /* 0x0000000513077c27 */ /* 0x000fe2000f8e00ff */
[----:B-1----:R-:W-:Y:S01]  /*1e40*/  IADD3 R32, P4, PT, R34, UR38, RZ ;  /* 0x0000002622207c10 */ /* 0x002fe2000ff9e0ff */
[----:B------:R-:W4:Y:S03]  /*1e50*/  LDG.E.U8 R30, desc[UR8][R38.64] ;  /* 0x00000008261e7981 */ /* 0x000f26000c1e1100 */
[----:B------:R-:W-:-:S05]  /*1e60*/  IADD3 R40, PT, PT, -R7, RZ, RZ ;  /* 0x000000ff07287210 */ /* 0x000fca0007ffe1ff */
[----:B------:R-:W-:Y:S01]  /*1e70*/  IMAD R19, R40, UR7, R19 ;  /* 0x0000000728137c24 */ /* 0x000fe2000f8e0213 */
[----:B------:R-:W-:-:S04]  /*1e80*/  LEA.HI.X.SX32 R33, R34, UR39, 0x1, P4 ;  /* 0x0000002722217c11 */ /* 0x000fc8000a0f0eff */
[----:B------:R-:W-:Y:S01]  /*1e90*/  ISETP.LT.U32.AND P4, PT, R19, UR7, PT ;  /* 0x0000000713007c0c */ /* 0x000fe2000bf81070 */
[----:B------:R-:W4:Y:S01]  /*1ea0*/  LDG.E.U8 R53, desc[UR10][R32.64] ;  /* 0x0000000a20357981 */ /* 0x000f22000c1e1100 */
[----:B0-----:R-:W-:-:S04]  /*1eb0*/  IADD3 R2, P3, PT, R52, UR38, RZ ;  /* 0x0000002634027c10 */ /* 0x001fc8000ff7e0ff */
[----:B------:R-:W-:-:S05]  /*1ec0*/  LEA.HI.X.SX32 R3, R52, UR39, 0x1, P3 ;  /* 0x0000002734037c11 */ /* 0x000fca00098f0eff */
[----:B------:R0:W4:Y:S02]  /*1ed0*/  LDG.E.U8 R34, desc[UR8][R2.64] ;  /* 0x0000000802227981 */ /* 0x000124000c1e1100 */
[----:B------:R-:W-:-:S05]  /*1ee0*/  @!P4 VIADD R19, R19, -UR7 ;  /* 0x800000071313cc36 */ /* 0x000fca0008000000 */
[----:B------:R-:W-:Y:S02]  /*1ef0*/  ISETP.GE.U32.AND P3, PT, R19, UR7, PT ;  /* 0x0000000713007c0c */ /* 0x000fe4000bf66070 */
[----:B------:R-:W-:-:S04]  /*1f00*/  LOP3.LUT R19, R45, UR49, RZ, 0x3c, !PT ;  /* 0x000000312d137c12 */ /* 0x000fc8000f8e3cff */
[----:B------:R-:W-:Y:S02]  /*1f10*/  ISETP.GE.AND P5, PT, R19, RZ, PT ;  /* 0x000000ff1300720c */ /* 0x000fe40003fa6270 */
[----:B------:R-:W-:-:S05]  /*1f20*/  @!P4 IADD3 R7, PT, PT, R7, 0x1, RZ ;  /* 0x000000010707c810 */ /* 0x000fca0007ffe0ff */
[----:B------:R-:W-:-:S06]  /*1f30*/  @P3 IADD3 R7, PT, PT, R7, 0x1, RZ ;  /* 0x0000000107073810 */ /* 0x000fcc0007ffe0ff */
[----:B------:R-:W-:-:S05]  /*1f40*/  @!P5 IMAD.MOV R7, RZ, RZ, -R7 ;  /* 0x000000ffff07d224 */ /* 0x000fca00078e0a07 */
[----:B------:R-:W-:-:S04]  /*1f50*/  SEL R7, R25, R7, !P1 ;  /* 0x0000000719077207 */ /* 0x000fc80004800000 */
[C---:B0-----:R-:W-:Y:S02]  /*1f60*/  IADD3 R2, PT, PT, -R7.reuse, RZ, RZ ;  /* 0x000000ff07027210 */ /* 0x041fe40007ffe1ff */
[----:B------:R-:W-:-:S03]  /*1f70*/  SEL R7, R7, RZ, P2 ;  /* 0x000000ff07077207 */ /* 0x000fc60001000000 */
[----:B------:R-:W-:Y:S02]  /*1f80*/  IMAD R2, R2, UR49, R45 ;  /* 0x0000003102027c24 */ /* 0x000fe4000f8e022d */
[----:B------:R-:W-:-:S03]  /*1f90*/  IMAD R7, R7, UR44, RZ ;  /* 0x0000002c07077c24 */ /* 0x000fc6000f8e02ff */
[----:B------:R-:W-:-:S05]  /*1fa0*/  SEL R2, R2, RZ, P0 ;  /* 0x000000ff02027207 */ /* 0x000fca0000000000 */
[----:B------:R-:W-:Y:S01]  /*1fb0*/  IMAD R7, R2, UR45, R7 ;  /* 0x0000002d02077c24 */ /* 0x000fe2000f8e0207 */
[----:B------:R-:W-:-:S04]  /*1fc0*/  IADD3 R32, PT, PT, R26, 0x220, RZ ;  /* 0x000002201a207810 */ /* 0x000fc80007ffe0ff */
[C---:B------:R-:W-:Y:S02]  /*1fd0*/  IADD3 R38, P4, PT, R7.reuse, UR38, RZ ;  /* 0x0000002607267c10 */ /* 0x040fe4000ff9e0ff */
[----:B------:R-:W-:Y:S02]  /*1fe0*/  SHF.R.S64 R2, RZ, 0x1e, R45 ;  /* 0x0000001eff027819 */ /* 0x000fe4000000102d */
[----:B------:R-:W-:Y:S02]  /*1ff0*/  LEA.HI.X.SX32 R39, R7, UR39, 0x1, P4 ;  /* 0x0000002707277c11 */ /* 0x000fe4000a0f0eff */
[----:B------:R-:W-:Y:S02]  /*2000*/  IABS R7, R32 ;  /* 0x0000002000077213 */ /* 0x000fe40000000000 */
[----:B------:R-:W-:Y:S01]  /*2010*/  IADD3 R2, P3, PT, R2, UR36, RZ ;  /* 0x0000002402027c10 */ /* 0x000fe2000ff7e0ff */
[C---:B------:R-:W-:Y:S01]  /*2020*/  VIADD R46, R26.reuse, 0x240 ;  /* 0x000002401a2e7836 */ /* 0x040fe20000000000 */
[C---:B------:R-:W-:Y:S01]  /*2030*/  IADD3 R47, PT, PT, R26.reuse, 0x260, RZ ;  /* 0x000002601a2f7810 */ /* 0x040fe20007ffe0ff */
[----:B------:R-:W-:Y:S01]  /*2040*/  VIADD R51, R26, 0x280 ;  /* 0x000002801a337836 */ /* 0x000fe20000000000 */
[----:B-----5:R-:W-:Y:S01]  /*2050*/  ISETP.NE.AND P4, PT, R4, RZ, PT ;  /* 0x000000ff0400720c */ /* 0x020fe20003f85270 */
[----:B------:R-:W-:Y:S01]  /*2060*/  IMAD.HI.U32 R4, R7, UR5, RZ ;  /* 0x0000000507047c27 */ /* 0x000fe2000f8e00ff */
[----:B------:R-:W-:Y:S01]  /*2070*/  LEA.HI.X.SX32 R3, R45, UR37, 0x2, P3 ;  /* 0x000000252d037c11 */ /* 0x000fe200098f16ff */
[----:B------:R-:W5:Y:S01]  /*2080*/  LDG.E.U8 R38, desc[UR10][R38.64] ;  /* 0x0000000a26267981 */ /* 0x000f62000c1e1100 */
[----:B--2---:R-:W-:Y:S01]  /*2090*/  ISETP.NE.AND P3, PT, R24, RZ, PT ;  /* 0x000000ff1800720c */ /* 0x004fe20003f65270 */
[----:B------:R-:W-:Y:S01]  /*20a0*/  IMAD.MOV R24, RZ, RZ, -R4 ;  /* 0x000000ffff187224 */ /* 0x000fe200078e0a04 */
[----:B------:R-:W-:Y:S01]  /*20b0*/  P2R R50, PR, RZ, 0x10 ;  /* 0x00000010ff327803 */ /* 0x000fe20000000000 */
[----:B------:R0:W2:Y:S02]  /*20c0*/  LDG.E R19, desc[UR8][R2.64] ;  /* 0x0000000802137981 */ /* 0x0000a4000c1e1900 */
[----:B------:R-:W-:Y:S01]  /*20d0*/  IMAD R7, R24, UR7, R7 ;  /* 0x0000000718077c24 */ /* 0x000fe2000f8e0207 */
[----:B------:R-:W-:-:S04]  /*20e0*/  P2R R45, PR, RZ, 0x8 ;  /* 0x00000008ff2d7803 */ /* 0x000fc80000000000 */
[----:B------:R-:W-:Y:S02]  /*20f0*/  ISETP.LT.U32.AND P3, PT, R7, UR7, PT ;  /* 0x0000000707007c0c */ /* 0x000fe4000bf61070 */
[----:B0-----:R-:W-:-:S11]  /*2100*/  LOP3.LUT R2, R32, UR49, RZ, 0x3c, !PT ;  /* 0x0000003120027c12 */ /* 0x001fd6000f8e3cff */
[----:B------:R-:W-:-:S04]  /*2110*/  @!P3 IADD3 R7, PT, PT, R7, -UR7, RZ ;  /* 0x800000070707bc10 */ /* 0x000fc8000fffe0ff */
[----:B------:R-:W-:Y:S02]  /*2120*/  ISETP.GE.U32.AND P4, PT, R7, UR7, PT ;  /* 0x0000000707007c0c */ /* 0x000fe4000bf86070 */
[----:B------:R-:W-:Y:S02]  /*2130*/  @!P3 IADD3 R4, PT, PT, R4, 0x1, RZ ;  /* 0x000000010404b810 */ /* 0x000fe40007ffe0ff */
[----:B------:R-:W-:Y:S02]  /*2140*/  ISETP.GE.AND P3, PT, R2, RZ, PT ;  /* 0x000000ff0200720c */ /* 0x000fe40003f66270 */
[----:B------:R-:W-:-:S07]  /*2150*/  SHF.R.S64 R2, RZ, 0x1e, R32 ;  /* 0x0000001eff027819 */ /* 0x000fce0000001020 */
[----:B------:R-:W-:Y:S01]  /*2160*/  @P4 VIADD R4, R4, 0x1 ;  /* 0x0000000104044836 */ /* 0x000fe20000000000 */
[----:B---3--:R-:W-:Y:S02]  /*2170*/  ISETP.NE.AND P4, PT, R6, RZ, PT ;  /* 0x000000ff0600720c */ /* 0x008fe40003f85270 */
[----:B------:R-:W0:Y:S02]  /*2180*/  LDC.64 R6, c[0x0][0x3d0] ;  /* 0x0000f400ff067b82 */ /* 0x000e240000000a00 */
[----:B------:R-:W-:Y:S02]  /*2190*/  @!P3 IADD3 R4, PT, PT, -R4, RZ, RZ ;  /* 0x000000ff0404b210 */ /* 0x000fe40007ffe1ff */
[----:B------:R-:W-:Y:S02]  /*21a0*/  IADD3 R2, P3, PT, R2, UR36, RZ ;  /* 0x0000002402027c10 */ /* 0x000fe4000ff7e0ff */
[----:B------:R-:W-:Y:S02]  /*21b0*/  SEL R4, R25, R4, !P1 ;  /* 0x0000000419047207 */ /* 0x000fe40004800000 */
[----:B------:R-:W-:-:S02]  /*21c0*/  LEA.HI.X.SX32 R3, R32, UR37, 0x2, P3 ;  /* 0x0000002520037c11 */ /* 0x000fc400098f16ff */
[----:B----4-:R-:W-:Y:S02]  /*21d0*/  ISETP.NE.AND P3, PT, R5, RZ, PT ;  /* 0x000000ff0500720c */ /* 0x010fe40003f65270 */
[C---:B------:R-:W-:Y:S02]  /*21e0*/  IADD3 R5, PT, PT, -R4.reuse, RZ, RZ ;  /* 0x000000ff04057210 */ /* 0x040fe40007ffe1ff */
[----:B------:R-:W-:-:S03]  /*21f0*/  SEL R4, R4, RZ, P2 ;  /* 0x000000ff04047207 */ /* 0x000fc60001000000 */
[----:B------:R-:W-:Y:S02]  /*2200*/  IMAD R5, R5, UR49, R32 ;  /* 0x0000003105057c24 */ /* 0x000fe4000f8e0220 */
[----:B------:R-:W-:-:S03]  /*2210*/  IMAD R4, R4, UR44, RZ ;  /* 0x0000002c04047c24 */ /* 0x000fc6000f8e02ff */
[----:B------:R-:W-:Y:S02]  /*2220*/  SEL R5, R5, RZ, P0 ;  /* 0x000000ff05057207 */ /* 0x000fe40000000000 */
[----:B0-----:R-:W-:Y:S02]  /*2230*/  R2UR UR4, R7 ;  /* 0x00000000070472ca */ /* 0x001fe400000e0000 */
[----:B------:R-:W-:Y:S01]  /*2240*/  IABS R7, R46 ;  /* 0x0000002e00077213 */ /* 0x000fe20000000000 */
[----:B------:R-:W-:-:S04]  /*2250*/  IMAD R5, R5, UR45, R4 ;  /* 0x0000002d05057c24 */ /* 0x000fc8000f8e0204 */
[----:B------:R-:W-:-:S05]  /*2260*/  IMAD.HI.U32 R4, R7, UR5, RZ ;  /* 0x0000000507047c27 */ /* 0x000fca000f8e00ff */
[----:B------:R-:W-:-:S05]  /*2270*/  IADD3 R24, PT, PT, -R4, RZ, RZ ;  /* 0x000000ff04187210 */ /* 0x000fca0007ffe1ff */
[----:B------:R-:W-:Y:S01]  /*2280*/  IMAD R7, R24, UR7, R7 ;  /* 0x0000000718077c24 */ /* 0x000fe2000f8e0207 */
[----:B------:R-:W-:Y:S01]  /*2290*/  P2R R40, PR, RZ, 0x8 ;  /* 0x00000008ff287803 */ /* 0x000fe20000000000 */
[----:B------:R0:W3:Y:S03]  /*22a0*/  LDG.E R24, desc[UR8][R2.64] ;  /* 0x0000000802187981 */ /* 0x0000e6000c1e1900 */
        /* <DEDUP_REMOVED lines=8> */
[----:B------:R-:W-:-:S05]  /*2330*/  @!P3 IMAD.MOV R32, RZ, RZ, -R32 ;  /* 0x000000ffff20b224 */ /* 0x000fca00078e0a20 */
[----:B------:R-:W-:Y:S02]  /*2340*/  SEL R32, R25, R32, !P1 ;  /* 0x0000002019207207 */ /* 0x000fe40004800000 */
[C---:B------:R-:W-:Y:S02]  /*2350*/  IADD3 R4, P3, PT, R5.reuse, UR38, RZ ;  /* 0x0000002605047c10 */ /* 0x040fe4000ff7e0ff */
[C---:B------:R-:W-:Y:S02]  /*2360*/  IADD3 R7, PT, PT, -R32.reuse, RZ, RZ ;  /* 0x000000ff20077210 */ /* 0x040fe40007ffe1ff */
[----:B------:R-:W-:Y:S02]  /*2370*/  LEA.HI.X.SX32 R5, R5, UR39, 0x1, P3 ;  /* 0x0000002705057c11 */ /* 0x000fe400098f0eff */
[----:B------:R-:W-:Y:S01]  /*2380*/  SEL R32, R32, RZ, P2 ;  /* 0x000000ff20207207 */ /* 0x000fe20001000000 */
[--C-:B------:R-:W-:Y:S01]  /*2390*/  IMAD R7, R7, UR49, R46.reuse ;  /* 0x0000003107077c24 */ /* 0x100fe2000f8e022e */
[----:B0-----:R-:W-:Y:S01]  /*23a0*/  SHF.R.S64 R2, RZ, 0x1e, R46 ;  /* 0x0000001eff027819 */ /* 0x001fe2000000102e */
[----:B------:R0:W4:Y:S02]  /*23b0*/  LDG.E.U8 R57, desc[UR8][R4.64] ;  /* 0x0000000804397981 */ /* 0x000124000c1e1100 */
[----:B------:R-:W-:Y:S01]  /*23c0*/  IMAD R32, R32, UR44, RZ ;  /* 0x0000002c20207c24 */ /* 0x000fe2000f8e02ff */
[----:B------:R-:W-:-:S02]  /*23d0*/  SEL R7, R7, RZ, P0 ;  /* 0x000000ff07077207 */ /* 0x000fc40000000000 */
[----:B------:R-:W-:Y:S02]  /*23e0*/  IADD3 R2, P3, PT, R2, UR36, RZ ;  /* 0x0000002402027c10 */ /* 0x000fe4000ff7e0ff */
[----:B0-----:R-:W-:Y:S01]  /*23f0*/  IABS R5, R47 ;  /* 0x0000002f00057213 */ /* 0x001fe20000000000 */
[----:B------:R-:W-:Y:S01]  /*2400*/  IMAD R33, R7, UR45, R32 ;  /* 0x0000002d07217c24 */ /* 0x000fe2000f8e0220 */
[----:B------:R-:W-:-:S03]  /*2410*/  LEA.HI.X.SX32 R3, R46, UR37, 0x2, P3 ;  /* 0x000000252e037c11 */ /* 0x000fc600098f16ff */
[----:B------:R-:W-:Y:S01]  /*2420*/  IMAD.HI.U32 R4, R5, UR5, RZ ;  /* 0x0000000505047c27 */ /* 0x000fe2000f8e00ff */
[C---:B------:R-:W-:Y:S01]  /*2430*/  IADD3 R32, P3, PT, R33.reuse, UR38, RZ ;  /* 0x0000002621207c10 */ /* 0x040fe2000ff7e0ff */
[----:B------:R0:W2:Y:S02]  /*2440*/  LDG.E R7, desc[UR8][R2.64] ;  /* 0x0000000802077981 */ /* 0x0000a4000c1e1900 */
[----:B------:R-:W-:Y:S01]  /*2450*/  IMAD.MOV R48, RZ, RZ, -R4 ;  /* 0x000000ffff307224 */ /* 0x000fe200078e0a04 */
[----:B------:R-:W-:Y:S02]  /*2460*/  LEA.HI.X.SX32 R33, R33, UR39, 0x1, P3 ;  /* 0x0000002721217c11 */ /* 0x000fe400098f0eff */
[----:B------:R-:W-:Y:S02]  /*2470*/  ISETP.NE.AND P3, PT, R23, RZ, PT ;  /* 0x000000ff1700720c */ /* 0x000fe40003f65270 */
[----:B------:R-:W-:Y:S01]  /*2480*/  P2R R39, PR, RZ, 0x10 ;  /* 0x00000010ff277803 */ /* 0x000fe20000000000 */
[----:B------:R-:W3:Y:S01]  /*2490*/  LDG.E.U8 R32, desc[UR8][R32.64] ;  /* 0x0000000820207981 */ /* 0x000ee2000c1e1100 */
[----:B0-----:R-:W-:Y:S01]  /*24a0*/  IMAD R2, R48, UR7, R5 ;  /* 0x0000000730027c24 */ /* 0x001fe2000f8e0205 */
        /* <DEDUP_REMOVED lines=18> */
[----:B------:R-:W-:-:S04]  /*25d0*/  LEA.HI.X.SX32 R5, R47, UR37, 0x2, P3 ;  /* 0x000000252f057c11 */ /* 0x000fc800098f16ff */
[C---:B------:R-:W-:Y:S01]  /*25e0*/  IADD3 R2, P3, PT, R3.reuse, UR38, RZ ;  /* 0x0000002603027c10 */ /* 0x040fe2000ff7e0ff */
[----:B------:R0:W2:Y:S03]  /*25f0*/  LDG.E R23, desc[UR8][R4.64] ;  /* 0x0000000804177981 */ /* 0x0000a6000c1e1900 */
[----:B------:R-:W-:Y:S02]  /*2600*/  LEA.HI.X.SX32 R3, R3, UR39, 0x1, P3 ;  /* 0x0000002703037c11 */ /* 0x000fe400098f0eff */
[----:B------:R-:W-:Y:S02]  /*2610*/  ISETP.NE.AND P3, PT, R31, RZ, PT ;  /* 0x000000ff1f00720c */ /* 0x000fe40003f65270 */
[----:B------:R-:W-:Y:S01]  /*2620*/  IABS R31, R51 ;  /* 0x00000033001f7213 */ /* 0x000fe20000000000 */
[----:B------:R1:W2:Y:S01]  /*2630*/  LDG.E.U8 R33, desc[UR8][R2.64] ;  /* 0x0000000802217981 */ /* 0x0002a2000c1e1100 */
[----:B------:R-:W-:-:S03]  /*2640*/  ISETP.NE.AND P4, PT, R27, RZ, PT ;  /* 0x000000ff1b00720c */ /* 0x000fc60003f85270 */
        /* <DEDUP_REMOVED lines=80> */
[----:B------:R-:W-:Y:S01]  /*2b50*/  SEL R2, R2, RZ, P0 ;  /* 0x000000ff02027207 */ /* 0x000fe20000000000 */
[----:B------:R-:W-:Y:S01]  /*2b60*/  VIADD R61, R26, 0x2e0 ;  /* 0x000002e01a3d7836 */ /* 0x000fe20000000000 */
[----:B------:R-:W-:-:S03]  /*2b70*/  IADD3 R4, P3, PT, R4, UR36, RZ ;  /* 0x0000002404047c10 */ /* 0x000fc6000ff7e0ff */
[----:B------:R-:W-:Y:S01]  /*2b80*/  IMAD R3, R2, UR45, R29 ;  /* 0x0000002d02037c24 */ /* 0x000fe2000f8e021d */
[----:B------:R-:W-:Y:S02]  /*2b90*/  P2R R55, PR, RZ, 0x10 ;  /* 0x00000010ff377803 */ /* 0x000fe40000000000 */
[----:B------:R-:W-:Y:S02]  /*2ba0*/  LEA.HI.X.SX32 R5, R59, UR37, 0x2, P3 ;  /* 0x000000253b057c11 */ /* 0x000fe400098f16ff */
[C---:B------:R-:W-:Y:S02]  /*2bb0*/  IADD3 R2, P3, PT, R3.reuse, UR38, RZ ;  /* 0x0000002603027c10 */ /* 0x040fe4000ff7e0ff */
[----:B------:R-:W-:Y:S01]  /*2bc0*/  ISETP.NE.AND P4, PT, R54, RZ, PT ;  /* 0x000000ff3600720c */ /* 0x000fe20003f85270 */
[----:B------:R0:W2:Y:S01]  /*2bd0*/  LDG.E R29, desc[UR8][R4.64] ;  /* 0x00000008041d7981 */ /* 0x0000a2000c1e1900 */
[----:B------:R-:W-:Y:S02]  /*2be0*/  IABS R54, R61 ;  /* 0x0000003d00367213 */ /* 0x000fe40000000000 */
[----:B------:R-:W-:-:S02]  /*2bf0*/  LEA.HI.X.SX32 R3, R3, UR39, 0x1, P3 ;  /* 0x0000002703037c11 */ /* 0x000fc400098f0eff */
[----:B------:R-:W-:Y:S01]  /*2c00*/  ISETP.NE.AND P3, PT, R30, RZ, PT ;  /* 0x000000ff1e00720c */ /* 0x000fe20003f65270 */
[----:B------:R-:W-:Y:S02]  /*2c10*/  IMAD.HI.U32 R30, R54, UR5, RZ ;  /* 0x00000005361e7c27 */ /* 0x000fe4000f8e00ff */
[----:B------:R1:W2:Y:S03]  /*2c20*/  LDG.E.U8 R49, desc[UR8][R2.64] ;  /* 0x0000000802317981 */ /* 0x0002a6000c1e1100 */
        /* <DEDUP_REMOVED lines=22> */
[----:B------:R-:W-:Y:S01]  /*2d90*/  P2R R58, PR, RZ, 0x10 ;  /* 0x00000010ff3a7803 */ /* 0x000fe20000000000 */
[----:B------:R0:W2:Y:S01]  /*2da0*/  LDG.E R30, desc[UR8][R4.64] ;  /* 0x00000008041e7981 */ /* 0x0000a2000c1e1900 */
[----:B------:R-:W-:Y:S02]  /*2db0*/  IADD3 R2, P3, PT, R3, UR38, RZ ;  /* 0x0000002603027c10 */ /* 0x000fe4000ff7e0ff */
[----:B------:R-:W-:Y:S02]  /*2dc0*/  ISETP.NE.AND P4, PT, R53, RZ, PT ;  /* 0x000000ff3500720c */ /* 0x000fe40003f85270 */
[----:B------:R-:W-:-:S02]  /*2dd0*/  IABS R53, R61 ;  /* 0x0000003d00357213 */ /* 0x000fc40000000000 */
[----:B------:R-:W-:Y:S02]  /*2de0*/  LEA.HI.X.SX32 R3, R3, UR39, 0x1, P3 ;  /* 0x0000002703037c11 */ /* 0x000fe400098f0eff */
[----:B------:R-:W-:Y:S01]  /*2df0*/  ISETP.NE.AND P3, PT, R34, RZ, PT ;  /* 0x000000ff2200720c */ /* 0x000fe20003f65270 */
        /* <DEDUP_REMOVED lines=27> */
[----:B----4-:R-:W-:-:S02]  /*2fb0*/  ISETP.NE.AND P3, PT, R57, RZ, PT ;  /* 0x000000ff3900720c */ /* 0x010fc40003f65270 */
[----:B------:R-:W-:Y:S01]  /*2fc0*/  IABS R57, R65 ;  /* 0x0000004100397213 */ /* 0x000fe20000000000 */
[----:B------:R1:W4:Y:S01]  /*2fd0*/  LDG.E.U8 R53, desc[UR8][R2.64] ;  /* 0x0000000802357981 */ /* 0x000322000c1e1100 */
[----:B------:R-:W-:Y:S02]  /*2fe0*/  P2R R63, PR, RZ, 0x10 ;  /* 0x00000010ff3f7803 */ /* 0x000fe40000000000 */
[----:B-----5:R-:W-:Y:S01]  /*2ff0*/  ISETP.NE.AND P4, PT, R38, RZ, PT ;  /* 0x000000ff2600720c */ /* 0x020fe20003f85270 */
        /* <DEDUP_REMOVED lines=54> */
[----:B------:R-:W-:Y:S01]  /*3360*/  IABS R32, R26 ;  /* 0x0000001a00207213 */ /* 0x000fe20000000000 */
[----:B------:R0:W5:Y:S01]  /*3370*/  LDG.E R57, desc[UR8][R2.64] ;  /* 0x0000000802397981 */ /* 0x000162000c1e1900 */
[----:B------:R-:W-:Y:S02]  /*3380*/  LEA.HI.X.SX32 R5, R33, UR39, 0x1, P3 ;  /* 0x0000002721057c11 */ /* 0x000fe400098f0eff */
[----:B------:R-:W-:Y:S01]  /*3390*/  ISETP.NE.AND P3, PT, R31, RZ, PT ;  /* 0x000000ff1f00720c */ /* 0x000fe20003f65270 */
[----:B------:R-:W-:Y:S02]  /*33a0*/  IMAD.HI.U32 R31, R32, UR5, RZ ;  /* 0x00000005201f7c27 */ /* 0x000fe4000f8e00ff */
[----:B------:R1:W3:Y:S03]  /*33b0*/  LDG.E.U8 R64, desc[UR8][R4.64] ;  /* 0x0000000804407981 */ /* 0x0002e6000c1e1100 */
[----:B------:R-:W-:-:S05]  /*33c0*/  IADD3 R33, PT, PT, -R31, RZ, RZ ;  /* 0x000000ff1f217210 */ /* 0x000fca0007ffe1ff */
[----:B------:R-:W-:Y:S01]  /*33d0*/  IMAD R32, R33, UR7, R32 ;  /* 0x0000000721207c24 */ /* 0x000fe2000f8e0220 */
[----:B------:R-:W-:-:S04]  /*33e0*/  P2R R68, PR, RZ, 0x8 ;  /* 0x00000008ff447803 */ /* 0x000fc80000000000 */
        /* <DEDUP_REMOVED lines=14> */
[C---:B------:R-:W-:Y:S02]  /*34d0*/  IADD3 R3, PT, PT, -R31.reuse, RZ, RZ ;  /* 0x000000ff1f037210 */ /* 0x040fe40007ffe1ff */
        /* <DEDUP_REMOVED lines=8> */
[----:B------:R-:W-:-:S04]  /*3560*/  IADD3 R2, P5, PT, R31, UR38, RZ ;  /* 0x000000261f027c10 */ /* 0x000fc8000ffbe0ff */
[----:B------:R-:W-:Y:S02]  /*3570*/  LEA.HI.X.SX32 R3, R31, UR39, 0x1, P5 ;  /* 0x000000271f037c11 */ /* 0x000fe4000a8f0eff */
[----:B------:R-:W-:Y:S02]  /*3580*/  ISETP.GE.U32.AND P5, PT, R4, UR7, PT ;  /* 0x0000000704007c0c */ /* 0x000fe4000bfa6070 */
[----:B------:R-:W-:-:S04]  /*3590*/  SHF.R.S64 R4, RZ, 0x1e, R26 ;  /* 0x0000001eff047819 */ /* 0x000fc8000000101a */
[----:B------:R-:W-:-:S04]  /*35a0*/  IADD3 R4, P6, PT, R4, UR36, RZ ;  /* 0x0000002404047c10 */ /* 0x000fc8000ffde0ff */
[C---:B------:R-:W-:Y:S02]  /*35b0*/  LEA.HI.X.SX32 R5, R26.reuse, UR37, 0x2, P6 ;  /* 0x000000251a057c11 */ /* 0x040fe4000b0f16ff */
[----:B------:R-:W-:Y:S02]  /*35c0*/  IADD3 R26, PT, PT, R26, 0x380, RZ ;  /* 0x000003801a1a7810 */ /* 0x000fe40007ffe0ff */
[----:B------:R-:W-:Y:S01]  /*35d0*/  ISETP.NE.AND P3, PT, R35, RZ, PT ;  /* 0x000000ff2300720c */ /* 0x000fe20003f65270 */
[----:B------:R-:W-:Y:S01]  /*35e0*/  @P5 VIADD R33, R33, 0x1 ;  /* 0x0000000121215836 */ /* 0x000fe20000000000 */
[----:B------:R-:W-:Y:S01]  /*35f0*/  IABS R70, R26 ;  /* 0x0000001a00467213 */ /* 0x000fe20000000000 */
[----:B------:R-:W5:Y:S01]  /*3600*/  LDG.E R31, desc[UR8][R4.64] ;  /* 0x00000008041f7981 */ /* 0x000f62000c1e1900 */
[----:B------:R-:W-:-:S03]  /*3610*/  P2R R35, PR, RZ, 0x8 ;  /* 0x00000008ff237803 */ /* 0x000fc60000000000 */
[----:B------:R-:W-:Y:S01]  /*3620*/  IMAD.HI.U32 R69, R70, UR5, RZ ;  /* 0x0000000546457c27 */ /* 0x000fe2000f8e00ff */
[----:B------:R-:W-:Y:S02]  /*3630*/  ISETP.NE.AND P3, PT, R62, RZ, PT ;  /* 0x000000ff3e00720c */ /* 0x000fe40003f65270 */
[----:B------:R0:W3:Y:S02]  /*3640*/  LDG.E.U8 R62, desc[UR8][R2.64] ;  /* 0x00000008023e7981 */ /* 0x0000e4000c1e1100 */
[----:B0-----:R-:W-:-:S04]  /*3650*/  IMAD.MOV R3, RZ, RZ, -R69 ;  /* 0x000000ffff037224 */ /* 0x001fc800078e0a45 */
[----:B------:R-:W-:-:S05]  /*3660*/  IMAD R2, R3, UR7, R70 ;  /* 0x0000000703027c24 */ /* 0x000fca000f8e0246 */
[----:B------:R-:W-:-:S13]  /*3670*/  ISETP.LT.U32.AND P6, PT, R2, UR7, PT ;  /* 0x0000000702007c0c */ /* 0x000fda000bfc1070 */
[----:B------:R-:W-:-:S04]  /*3680*/  @!P6 IADD3 R2, PT, PT, R2, -UR7, RZ ;  /* 0x800000070202ec10 */ /* 0x000fc8000fffe0ff */
[----:B------:R-:W-:Y:S02]  /*3690*/  ISETP.GE.U32.AND P5, PT, R2, UR7, PT ;  /* 0x0000000702007c0c */ /* 0x000fe4000bfa6070 */
[----:B------:R-:W-:Y:S02]  /*36a0*/  @!P6 IADD3 R69, PT, PT, R69, 0x1, RZ ;  /* 0x000000014545e810 */ /* 0x000fe40007ffe0ff */
[----:B------:R-:W-:-:S09]  /*36b0*/  LOP3.LUT R2, R32, UR49, RZ, 0x3c, !PT ;  /* 0x0000003120027c12 */ /* 0x000fd2000f8e3cff */
[----:B------:R-:W-:Y:S02]  /*36c0*/  @P5 IADD3 R69, PT, PT, R69, 0x1, RZ ;  /* 0x0000000145455810 */ /* 0x000fe40007ffe0ff */
        /* <DEDUP_REMOVED lines=8> */
[----:B------:R-:W-:Y:S02]  /*3750*/  P2R R25, PR, RZ, 0x2 ;  /* 0x00000002ff197803 */ /* 0x000fe40000000000 */
[----:B------:R-:W-:Y:S02]  /*3760*/  ISETP.NE.AND P1, PT, R63, RZ, PT ;  /* 0x000000ff3f00720c */ /* 0x000fe40003f25270 */
[----:B------:R-:W-:Y:S02]  /*3770*/  ISETP.NE.AND P6, PT, R45, RZ, PT ;  /* 0x000000ff2d00720c */ /* 0x000fe40003fc5270 */
        /* <DEDUP_REMOVED lines=8> */
[----:B------:R-:W-:Y:S02]  /*3800*/  SEL R33, R33, RZ, P2 ;  /* 0x000000ff21217207 */ /* 0x000fe40001000000 */
[----:B------:R-:W-:Y:S02]  /*3810*/  P2R R59, PR, RZ, 0x2 ;  /* 0x00000002ff3b7803 */ /* 0x000fe40000000000 */
[----:B------:R-:W-:Y:S01]  /*3820*/  ISETP.NE.AND P1, PT, R55, RZ, PT ;  /* 0x000000ff3700720c */ /* 0x000fe20003f25270 */
[----:B------:R-:W-:Y:S01]  /*3830*/  IMAD R5, R33, UR44, RZ ;  /* 0x0000002c21057c24 */ /* 0x000fe2000f8e02ff */
[----:B------:R-:W-:-:S02]  /*3840*/  SEL R2, R2, RZ, P0 ;  /* 0x000000ff02027207 */ /* 0x000fc40000000000 */
        /* <DEDUP_REMOVED lines=11> */
[----:B------:R-:W-:Y:S02]  /*3900*/  IADD3 R69, PT, PT, -R4, RZ, RZ ;  /* 0x000000ff04457210 */ /* 0x000fe40007ffe1ff */
[----:B------:R-:W-:-:S02]  /*3910*/  P2R R63, PR, RZ, 0x2 ;  /* 0x00000002ff3f7803 */ /* 0x000fc40000000000 */
[----:B------:R-:W-:Y:S02]  /*3920*/  ISETP.NE.AND P1, PT, R47, RZ, PT ;  /* 0x000000ff2f00720c */ /* 0x000fe40003f25270 */
[----:B------:R-:W-:Y:S02]  /*3930*/  LEA.HI.X.SX32 R33, R5, UR39, 0x1, P5 ;  /* 0x0000002705217c11 */ /* 0x000fe4000a8f0eff */
[----:B------:R-:W-:Y:S01]  /*3940*/  SEL R5, R4, RZ, P2 ;  /* 0x000000ff04057207 */ /* 0x000fe20001000000 */
[----:B------:R-:W-:Y:S01]  /*3950*/  IMAD R4, R69, UR49, R26 ;  /* 0x0000003145047c24 */ /* 0x000fe2000f8e021a */
[----:B------:R-:W-:Y:S02]  /*3960*/  R2UR UR6, R36 ;  /* 0x00000000240672ca */ /* 0x000fe400000e0000 */
[----:B------:R-:W-:Y:S02]  /*3970*/  R2UR UR7, R37 ;  /* 0x00000000250772ca */ /* 0x000fe400000e0000 */
[----:B------:R-:W-:-:S02]  /*3980*/  P2R R47, PR, RZ, 0x2 ;  /* 0x00000002ff2f7803 */ /* 0x000fc40000000000 */
[----:B------:R-:W-:Y:S01]  /*3990*/  ISETP.NE.AND P1, PT, R46, RZ, PT ;  /* 0x000000ff2e00720c */ /* 0x000fe20003f25270 */
[----:B------:R-:W-:Y:S01]  /*39a0*/  IMAD R5, R5, UR44, RZ ;  /* 0x0000002c05057c24 */ /* 0x000fe2000f8e02ff */
[----:B------:R-:W-:Y:S02]  /*39b0*/  SEL R4, R4, RZ, P0 ;  /* 0x000000ff04047207 */ /* 0x000fe40000000000 */
[----:B------:R-:W-:Y:S02]  /*39c0*/  P2R R46, PR, RZ, 0x2 ;  /* 0x00000002ff2e7803 */ /* 0x000fe40000000000 */
[----:B------:R-:W-:Y:S01]  /*39d0*/  ISETP.NE.AND P1, PT, R40, RZ, PT ;  /* 0x000000ff2800720c */ /* 0x000fe20003f25270 */
[----:B------:R-:W-:Y:S02]  /*39e0*/  IMAD R48, R4, UR45, R5 ;  /* 0x0000002d04307c24 */ /* 0x000fe4000f8e0205 */
[----:B------:R-:W4:Y:S01]  /*39f0*/  LDG.E R2, desc[UR6][R2.64] ;  /* 0x0000000602027981 */ /* 0x000f22000c1e1900 */
[----:B------:R-:W-:-:S02]  /*3a00*/  P2R R40, PR, RZ, 0x2 ;  /* 0x00000002ff287803 */ /* 0x000fc40000000000 */
[----:B------:R-:W-:Y:S02]  /*3a10*/  ISETP.NE.AND P1, PT, R39, RZ, PT ;  /* 0x000000ff2700720c */ /* 0x000fe40003f25270 */
[----:B------:R0:W4:Y:S02]  /*3a20*/  LDG.E.U8 R39, desc[UR6][R32.64] ;  /* 0x0000000620277981 */ /* 0x000124000c1e1100 */
[----:B0-----:R-:W-:-:S04]  /*3a30*/  IADD3 R32, P5, PT, R48, UR38, RZ ;  /* 0x0000002630207c10 */ /* 0x001fc8000ffbe0ff */
[----:B------:R-:W-:Y:S02]  /*3a40*/  LEA.HI.X.SX32 R33, R48, UR39, 0x1, P5 ;  /* 0x0000002730217c11 */ /* 0x000fe4000a8f0eff */
[----:B------:R-:W-:-:S04]  /*3a50*/  SHF.R.S64 R4, RZ, 0x1e, R26 ;  /* 0x0000001eff047819 */ /* 0x000fc8000000101a */
[----:B------:R0:W4:Y:S01]  /*3a60*/  LDG.E.U8 R33, desc[UR8][R32.64] ;  /* 0x0000000820217981 */ /* 0x000122000c1e1100 */
[----:B------:R-:W-:-:S04]  /*3a70*/  IADD3 R4, P2, PT, R4, UR36, RZ ;  /* 0x0000002404047c10 */ /* 0x000fc8000ff5e0ff */
[----:B------:R-:W-:-:S05]  /*3a80*/  LEA.HI.X.SX32 R5, R26, UR37, 0x2, P2 ;  /* 0x000000251a057c11 */ /* 0x000fca00090f16ff */
[----:B------:R1:W4:Y:S01]  /*3a90*/  LDG.E R4, desc[UR8][R4.64] ;  /* 0x0000000804047981 */ /* 0x000322000c1e1900 */
        /* <DEDUP_REMOVED lines=16> */
[----:B------:R-:W-:Y:S02]  /*3ba0*/  FSEL R26, R15, R6, P1 ;  /* 0x000000060f1a7208 */ /* 0x000fe40000800000 */
[----:B------:R-:W-:Y:S02]  /*3bb0*/  ISETP.NE.AND P4, PT, R49, RZ, PT ;  /* 0x000000ff3100720c */ /* 0x000fe40003f85270 */
[----:B------:R-:W-:-:S02]  /*3bc0*/  ISETP.NE.AND P1, PT, R51, RZ, PT ;  /* 0x000000ff3300720c */ /* 0x000fc40003f25270 */
[----:B--2---:R-:W-:Y:S01]  /*3bd0*/  ISETP.NE.AND P0, PT, R65, RZ, PT ;  /* 0x000000ff4100720c */ /* 0x004fe20003f05270 */
[----:B------:R-:W-:Y:S01]  /*3be0*/  FMUL R65, R18, UR4 ;  /* 0x0000000412417c20 */ /* 0x000fe20008400000 */
[----:B------:R-:W-:Y:S02]  /*3bf0*/  P2R R49, PR, RZ, 0x10 ;  /* 0x00000010ff317803 */ /* 0x000fe40000000000 */
[-C--:B------:R-:W-:Y:S01]  /*3c00*/  FSEL R16, R13, R6.reuse, P1 ;  /* 0x000000060d107208 */ /* 0x080fe20000800000 */
[----:B------:R-:W-:Y:S01]  /*3c10*/  FMUL R13, R12, UR4 ;  /* 0x000000040c0d7c20 */ /* 0x000fe20008400000 */
[----:B------:R-:W-:Y:S02]  /*3c20*/  ISETP.NE.AND P4, PT, R50, RZ, PT ;  /* 0x000000ff3200720c */ /* 0x000fe40003f85270 */
[----:B------:R-:W-:Y:S02]  /*3c30*/  ISETP.NE.AND P1, PT, R56, RZ, PT ;  /* 0x000000ff3800720c */ /* 0x000fe40003f25270 */
[----:B------:R-:W-:Y:S01]  /*3c40*/  P2R R50, PR, RZ, 0x8 ;  /* 0x00000008ff327803 */ /* 0x000fe20000000000 */
[----:B------:R-:W-:Y:S01]  /*3c50*/  FMUL R11, R11, UR4 ;  /* 0x000000040b0b7c20 */ /* 0x000fe20008400000 */
[----:B------:R-:W-:Y:S01]  /*3c60*/  FSEL R18, R65, R6, P4 ;  /* 0x0000000641127208 */ /* 0x000fe20002000000 */
[----:B------:R-:W-:Y:S01]  /*3c70*/  FMUL R65, R8, UR4 ;  /* 0x0000000408417c20 */ /* 0x000fe20008400000 */
[----:B------:R-:W-:-:S02]  /*3c80*/  ISETP.NE.AND P3, PT, R54, RZ, PT ;  /* 0x000000ff3600720c */ /* 0x000fc40003f65270 */
[-C--:B------:R-:W-:Y:S02]  /*3c90*/  FSEL R54, R13, R6.reuse, P1 ;  /* 0x000000060d367208 */ /* 0x080fe40000800000 */
[----:B------:R-:W-:Y:S01]  /*3ca0*/  ISETP.NE.AND P1, PT, R55, RZ, PT ;  /* 0x000000ff3700720c */ /* 0x000fe20003f25270 */
[----:B------:R-:W-:Y:S01]  /*3cb0*/  FMUL R7, R7, UR4 ;  /* 0x0000000407077c20 */ /* 0x000fe20008400000 */
[-C--:B------:R-:W-:Y:S02]  /*3cc0*/  FSEL R8, R65, R6.reuse, P6 ;  /* 0x0000000641087208 */ /* 0x080fe40003000000 */
[----:B------:R-:W-:Y:S01]  /*3cd0*/  FSEL R56, R11, R6, P1 ;  /* 0x000000060b387208 */ /* 0x000fe20000800000 */
[----:B------:R-:W-:Y:S01]  /*3ce0*/  FMUL R11, R10, UR4 ;  /* 0x000000040a0b7c20 */ /* 0x000fe20008400000 */
[----:B------:R-:W-:-:S04]  /*3cf0*/  ISETP.NE.AND P6, PT, R67, RZ, PT ;  /* 0x000000ff4300720c */ /* 0x000fc80003fc5270 */
[----:B------:R-:W-:Y:S01]  /*3d00*/  FSEL R70, R7, R6, P6 ;  /* 0x0000000607467208 */ /* 0x000fe20003000000 */
[----:B-----5:R-:W-:Y:S01]  /*3d10*/  FMUL R31, R31, UR4 ;  /* 0x000000041f1f7c20 */ /* 0x020fe20008400000 */
[----:B---3--:R-:W-:-:S04]  /*3d20*/  ISETP.NE.AND P2, PT, R62, RZ, PT ;  /* 0x000000ff3e00720c */ /* 0x008fc80003f45270 */
        /* <DEDUP_REMOVED lines=49> */
[----:B------:R-:W-:-:S02]  /*4040*/  ISETP.NE.AND P2, PT, R64, RZ, PT ;  /* 0x000000ff4000720c */ /* 0x000fc40003f45270 */
[----:B------:R-:W-:Y:S02]  /*4050*/  ISETP.NE.AND P4, PT, R49, RZ, PT ;  /* 0x000000ff3100720c */ /* 0x000fe40003f85270 */
[----:B------:R-:W-:Y:S02]  /*4060*/  FSEL R64, R3, R6, P6 ;  /* 0x0000000603407208 */ /* 0x000fe40003000000 */
[----:B------:R-:W-:Y:S01]  /*4070*/  FMNMX R7, R7, R28, !PT ;  /* 0x0000001c07077209 */ /* 0x000fe20007800000 */
[----:B------:R-:W-:Y:S01]  /*4080*/  FMUL R3, R30, UR4 ;  /* 0x000000041e037c20 */ /* 0x000fe20008400000 */
[----:B------:R-:W-:Y:S02]  /*4090*/  FSEL R30, R29, R6, P4 ;  /* 0x000000061d1e7208 */ /* 0x000fe40002000000 */
[----:B------:R-:W-:Y:S01]  /*40a0*/  FMNMX R7, R7, R64, !PT ;  /* 0x0000004007077209 */ /* 0x000fe20007800000 */
[----:B-1----:R-:W-:Y:S01]  /*40b0*/  FMUL R5, R34, UR4 ;  /* 0x0000000422057c20 */ /* 0x002fe20008400000 */
[----:B------:R-:W-:-:S02]  /*40c0*/  ISETP.NE.AND P1, PT, R25, RZ, PT ;  /* 0x000000ff1900720c */ /* 0x000fc40003f25270 */
[----:B------:R-:W-:Y:S02]  /*40d0*/  FSEL R34, R3, R6, P3 ;  /* 0x0000000603227208 */ /* 0x000fe40001800000 */
[----:B------:R-:W-:Y:S01]  /*40e0*/  FMNMX R7, R7, R30, !PT ;  /* 0x0000001e07077209 */ /* 0x000fe20007800000 */
[----:B------:R-:W-:Y:S01]  /*40f0*/  FMUL R3, R38, UR4 ;  /* 0x0000000426037c20 */ /* 0x000fe20008400000 */
[----:B------:R-:W-:Y:S02]  /*4100*/  FSEL R72, R5, R6, P1 ;  /* 0x0000000605487208 */ /* 0x000fe40000800000 */
[----:B------:R-:W-:Y:S01]  /*4110*/  FMNMX R7, R7, R34, !PT ;  /* 0x0000002207077209 */ /* 0x000fe20007800000 */
[----:B------:R-:W-:Y:S01]  /*4120*/  FMUL R57, R57, UR4 ;  /* 0x0000000439397c20 */ /* 0x000fe20008400000 */
[----:B------:R-:W-:Y:S02]  /*4130*/  FSEL R68, R3, R6, P0 ;  /* 0x0000000603447208 */ /* 0x000fe40000000000 */
[----:B------:R-:W-:-:S02]  /*4140*/  FMNMX R7, R7, R72, !PT ;  /* 0x0000004807077209 */ /* 0x000fc40007800000 */
[----:B------:R-:W-:Y:S02]  /*4150*/  FSEL R66, R57, R6, P2 ;  /* 0x0000000639427208 */ /* 0x000fe40001000000 */
[----:B------:R-:W-:-:S04]  /*4160*/  FMNMX R7, R7, R68, !PT ;  /* 0x0000004407077209 */ /* 0x000fc80007800000 */
[----:B------:R-:W-:Y:S01]  /*4170*/  FMNMX R7, R7, R66, !PT ;  /* 0x0000004207077209 */ /* 0x000fe20007800000 */
[----:B----4-:R-:W-:Y:S01]  /*4180*/  FMUL R3, R2, UR4 ;  /* 0x0000000402037c20 */ /* 0x010fe20008400000 */
[----:B------:R-:W-:-:S04]  /*4190*/  ISETP.NE.AND P0, PT, R39, RZ, PT ;  /* 0x000000ff2700720c */ /* 0x000fc80003f05270 */
[----:B------:R-:W-:Y:S02]  /*41a0*/  FSEL R38, R3, R6, P0 ;  /* 0x0000000603267208 */ /* 0x000fe40000000000 */
[----:B------:R-:W-:Y:S02]  /*41b0*/  ISETP.NE.AND P1, PT, R33, RZ, PT ;  /* 0x000000ff2100720c */ /* 0x000fe40003f25270 */
[----:B------:R-:W-:-:S11]  /*41c0*/  FMNMX R7, R7, R38, !PT ;  /* 0x0000002607077209 */ /* 0x000fd60007800000 */
        /* <DEDUP_REMOVED lines=28> */
[C---:B------:R-:W-:Y:S01]  /*4390*/  FADD R7, R3.reuse, -12583039 ;  /* 0xcb40007f03077421 */ /* 0x040fe20000000000 */
[----:B------:R-:W-:Y:S01]  /*43a0*/  SHF.L.U32 R3, R3, 0x17, RZ ;  /* 0x0000001703037819 */ /* 0x000fe200000006ff */
        /* <DEDUP_REMOVED lines=27> */
[----:B0-----:R-:W-:Y:S01]  /*4560*/  FMUL R6, R3, R6 ;  /* 0x0000000603067220 */ /* 0x001fe20000400000 */
[----:B------:R-:W-:Y:S01]  /*4570*/  FADD R3, R19, -12583039 ;  /* 0xcb40007f13037421 */ /* 0x000fe20000000000 */
[-C--:B------:R-:W-:Y:S01]  /*4580*/  FFMA.RM R5, R5, R12.reuse, 12582913 ;  /* 0x4b40000105057423 */ /* 0x080fe2000000400c */
[-C--:B------:R-:W-:Y:S01]  /*4590*/  FFMA.RM R2, R9, R12.reuse, 12582913 ;  /* 0x4b40000109027423 */ /* 0x080fe2000000400c */
[----:B------:R-:W-:Y:S01]  /*45a0*/  FFMA.RM R15, R15, R12, 12582913 ;  /* 0x4b4000010f0f7423 */ /* 0x000fe2000000400c */
[----:B------:R-:W-:Y:S01]  /*45b0*/  FFMA R3, R48, 1.4426950216293334961, -R3 ;  /* 0x3fb8aa3b30037823 */ /* 0x000fe20000000803 */
[----:B------:R-:W-:Y:S01]  /*45c0*/  FADD R9, R5, -12583039 ;  /* 0xcb40007f05097421 */ /* 0x000fe20000000000 */
[----:B------:R-:W-:Y:S01]  /*45d0*/  FADD R13, R2, -12583039 ;  /* 0xcb40007f020d7421 */ /* 0x000fe20000000000 */
[----:B------:R-:W-:Y:S01]  /*45e0*/  FADD R17, R15, -12583039 ;  /* 0xcb40007f0f117421 */ /* 0x000fe20000000000 */
[----:B------:R-:W-:Y:S01]  /*45f0*/  FFMA R48, R48, 1.925963033500011079e-08, R3 ;  /* 0x32a5706030307823 */ /* 0x000fe20000000003 */
[----:B------:R-:W-:Y:S01]  /*4600*/  FFMA.SAT R3, R46, R11, 0.5 ;  /* 0x3f0000002e037423 */ /* 0x000fe2000000200b */
[----:B------:R-:W-:Y:S01]  /*4610*/  FFMA R9, R18, 1.4426950216293334961, -R9 ;  /* 0x3fb8aa3b12097823 */ /* 0x000fe20000000809 */
[----:B------:R-:W-:Y:S01]  /*4620*/  FFMA R13, R8, 1.4426950216293334961, -R13 ;  /* 0x3fb8aa3b080d7823 */ /* 0x000fe2000000080d */
[----:B------:R-:W-:-:S02]  /*4630*/  IMAD.SHL.U32 R0, R5, 0x800000, RZ ;  /* 0x0080000005007824 */ /* 0x000fc400078e00ff */
[-C--:B------:R-:W-:Y:S01]  /*4640*/  FFMA.RM R7, R3, R12.reuse, 12582913 ;  /* 0x4b40000103077423 */ /* 0x080fe2000000400c */
[----:B------:R-:W-:Y:S01]  /*4650*/  FFMA R9, R18, 1.925963033500011079e-08, R9 ;  /* 0x32a5706012097823 */ /* 0x000fe20000000009 */
[----:B------:R-:W-:Y:S01]  /*4660*/  FFMA R13, R8, 1.925963033500011079e-08, R13 ;  /* 0x32a57060080d7823 */ /* 0x000fe2000000000d */
[----:B------:R-:W-:Y:S01]  /*4670*/  FFMA R17, R52, 1.4426950216293334961, -R17 ;  /* 0x3fb8aa3b34117823 */ /* 0x000fe20000000811 */
[----:B------:R-:W-:Y:S01]  /*4680*/  FADD R3, R7, -12583039 ;  /* 0xcb40007f07037421 */ /* 0x000fe20000000000 */
[----:B------:R-:W-:Y:S01]  /*4690*/  SHF.L.U32 R2, R2, 0x17, RZ ;  /* 0x0000001702027819 */ /* 0x000fe200000006ff */
[-C--:B------:R-:W-:Y:S01]  /*46a0*/  FFMA.SAT R23, R58, R11.reuse, 0.5 ;  /* 0x3f0000003a177423 */ /* 0x080fe2000000200b */
[----:B------:R-:W0:Y:S01]  /*46b0*/  MUFU.EX2 R9, R9 ;  /* 0x0000000900097308 */ /* 0x000e220000000800 */
[----:B------:R-:W-:Y:S01]  /*46c0*/  FFMA R3, R46, 1.4426950216293334961, -R3 ;  /* 0x3fb8aa3b2e037823 */ /* 0x000fe20000000803 */
[----:B------:R-:W-:Y:S01]  /*46d0*/  FFMA R17, R52, 1.925963033500011079e-08, R17 ;  /* 0x32a5706034117823 */ /* 0x000fe20000000011 */
[-C--:B------:R-:W-:Y:S01]  /*46e0*/  FFMA.RM R23, R23, R12.reuse, 12582913 ;  /* 0x4b40000117177423 */ /* 0x080fe2000000400c */
[-C--:B------:R-:W-:Y:S01]  /*46f0*/  FFMA.SAT R29, R70, R11.reuse, 0.5 ;  /* 0x3f000000461d7423 */ /* 0x080fe2000000200b */
[----:B------:R-:W-:Y:S01]  /*4700*/  FFMA R46, R46, 1.925963033500011079e-08, R3 ;  /* 0x32a570602e2e7823 */ /* 0x000fe20000000003 */
[-C--:B------:R-:W-:Y:S01]  /*4710*/  FFMA.SAT R3, R40, R11.reuse, 0.5 ;  /* 0x3f00000028037423 */ /* 0x080fe2000000200b */
[-C--:B------:R-:W-:Y:S01]  /*4720*/  FFMA.SAT R33, R28, R11.reuse, 0.5 ;  /* 0x3f0000001c217423 */ /* 0x080fe2000000200b */
[----:B------:R1:W2:Y:S01]  /*4730*/  MUFU.EX2 R4, R17 ;  /* 0x0000001100047308 */ /* 0x0002a20000000800 */
[-C--:B------:R-:W-:Y:S01]  /*4740*/  FFMA.RM R29, R29, R12.reuse, 12582913 ;  /* 0x4b4000011d1d7423 */ /* 0x080fe2000000400c */
[-C--:B------:R-:W-:Y:S01]  /*4750*/  FFMA.RM R8, R3, R12.reuse, 12582913 ;  /* 0x4b40000103087423 */ /* 0x080fe2000000400c */
[----:B------:R-:W-:Y:S01]  /*4760*/  SHF.L.U32 R3, R15, 0x17, RZ ;  /* 0x000000170f037819 */ /* 0x000fe200000006ff */
[----:B------:R-:W-:Y:S01]  /*4770*/  FFMA.SAT R15, R16, R11, 0.5 ;  /* 0x3f000000100f7423 */ /* 0x000fe2000000200b */
[----:B------:R-:W-:Y:S01]  /*4780*/  FFMA.RM R33, R33, R12, 12582913 ;  /* 0x4b40000121217423 */ /* 0x000fe2000000400c */
[----:B------:R-:W-:-:S02]  /*4790*/  FADD R5, R8, -12583039 ;  /* 0xcb40007f08057421 */ /* 0x000fc40000000000 */
[----:B------:R-:W3:Y:S01]  /*47a0*/  MUFU.EX2 R13, R13 ;  /* 0x0000000d000d7308 */ /* 0x000ee20000000800 */
[----:B0-----:R-:W-:Y:S01]  /*47b0*/  FMUL R0, R0, R9 ;  /* 0x0000000900007220 */ /* 0x001fe20000400000 */
[----:B------:R-:W-:Y:S01]  /*47c0*/  FFMA R5, R40, 1.4426950216293334961, -R5 ;  /* 0x3fb8aa3b28057823 */ /* 0x000fe20000000805 */
[----:B------:R-:W-:-:S03]  /*47d0*/  FFMA.RM R15, R15, R12, 12582913 ;  /* 0x4b4000010f0f7423 */ /* 0x000fc6000000400c */
[----:B------:R-:W-:Y:S01]  /*47e0*/  FFMA R40, R40, 1.925963033500011079e-08, R5 ;  /* 0x32a5706028287823 */ /* 0x000fe20000000005 */
[-C--:B------:R-:W-:Y:S01]  /*47f0*/  FFMA.SAT R5, R26, R11.reuse, 0.5 ;  /* 0x3f0000001a057423 */ /* 0x080fe2000000200b */
[----:B-1----:R-:W-:Y:S01]  /*4800*/  FADD R17, R15, -12583039 ;  /* 0xcb40007f0f117421 */ /* 0x002fe20000000000 */
[----:B--2---:R-:W-:Y:S01]  /*4810*/  FMUL R3, R3, R4 ;  /* 0x0000000403037220 */ /* 0x004fe20000400000 */
[----:B------:R-:W-:Y:S02]  /*4820*/  IMAD.SHL.U32 R4, R19, 0x800000, RZ ;  /* 0x0080000013047824 */ /* 0x000fe400078e00ff */
[-C--:B------:R-:W-:Y:S01]  /*4830*/  FFMA.RM R9, R5, R12.reuse, 12582913 ;  /* 0x4b40000105097423 */ /* 0x080fe2000000400c */
[----:B------:R-:W-:Y:S01]  /*4840*/  FFMA R17, R16, 1.4426950216293334961, -R17 ;  /* 0x3fb8aa3b10117823 */ /* 0x000fe20000000811 */
[----:B------:R-:W0:Y:S01]  /*4850*/  MUFU.EX2 R5, R48 ;  /* 0x0000003000057308 */ /* 0x000e220000000800 */
[----:B------:R-:W-:Y:S02]  /*4860*/  FFMA.SAT R19, R56, R11, 0.5 ;  /* 0x3f00000038137423 */ /* 0x000fe4000000200b */
[----:B------:R-:W-:Y:S01]  /*4870*/  FFMA R17, R16, 1.925963033500011079e-08, R17 ;  /* 0x32a5706010117823 */ /* 0x000fe20000000011 */
[----:B---3--:R-:W-:Y:S01]  /*4880*/  FMUL R2, R2, R13 ;  /* 0x0000000d02027220 */ /* 0x008fe20000400000 */
[----:B------:R-:W-:Y:S01]  /*4890*/  FADD R13, R9, -12583039 ;  /* 0xcb40007f090d7421 */ /* 0x000fe20000000000 */
[----:B------:R-:W-:-:S02]  /*48a0*/  FFMA.RM R19, R19, R12, 12582913 ;  /* 0x4b40000113137423 */ /* 0x000fc4000000400c */
[----:B------:R-:W-:Y:S01]  /*48b0*/  MUFU.EX2 R10, R17 ;  /* 0x00000011000a7308 */ /* 0x000fe20000000800 */
[----:B------:R-:W-:Y:S01]  /*48c0*/  FFMA R13, R26, 1.4426950216293334961, -R13 ;  /* 0x3fb8aa3b1a0d7823 */ /* 0x000fe2000000080d */
[----:B------:R-:W-:-:S03]  /*48d0*/  FADD R21, R19, -12583039 ;  /* 0xcb40007f13157421 */ /* 0x000fc60000000000 */
[----:B------:R-:W-:Y:S01]  /*48e0*/  FFMA R13, R26, 1.925963033500011079e-08, R13 ;  /* 0x32a570601a0d7823 */ /* 0x000fe2000000000d */
[----:B------:R-:W-:Y:S02]  /*48f0*/  FFMA R21, R56, 1.4426950216293334961, -R21 ;  /* 0x3fb8aa3b38157823 */ /* 0x000fe40000000815 */
[----:B------:R-:W1:Y:S01]  /*4900*/  MUFU.EX2 R46, R46 ;  /* 0x0000002e002e7308 */ /* 0x000e620000000800 */
[----:B0-----:R-:W-:Y:S01]  /*4910*/  FMUL R4, R4, R5 ;  /* 0x0000000504047220 */ /* 0x001fe20000400000 */
[----:B------:R-:W-:Y:S01]  /*4920*/  SHF.L.U32 R5, R7, 0x17, RZ ;  /* 0x0000001707057819 */ /* 0x000fe200000006ff */
[----:B------:R-:W-:Y:S01]  /*4930*/  FFMA.SAT R7, R54, R11, 0.5 ;  /* 0x3f00000036077423 */ /* 0x000fe2000000200b */
[----:B------:R-:W-:-:S03]  /*4940*/  FFMA R21, R56, 1.925963033500011079e-08, R21 ;  /* 0x32a5706038157823 */ /* 0x000fc60000000015 */
[----:B------:R-:W-:Y:S01]  /*4950*/  FFMA.RM R16, R7, R12, 12582913 ;  /* 0x4b40000107107423 */ /* 0x000fe2000000400c */
[----:B------:R-:W0:Y:S03]  /*4960*/  MUFU.EX2 R13, R13 ;  /* 0x0000000d000d7308 */ /* 0x000e260000000800 */
[----:B------:R-:W-:-:S04]  /*4970*/  FADD R7, R16, -12583039 ;  /* 0xcb40007f10077421 */ /* 0x000fc80000000000 */
[C---:B------:R-:W-:Y:S01]  /*4980*/  FFMA R7, R54.reuse, 1.4426950216293334961, -R7 ;  /* 0x3fb8aa3b36077823 */ /* 0x040fe20000000807 */
[----:B------:R-:W-:Y:S01]  /*4990*/  MUFU.EX2 R21, R21 ;  /* 0x0000001500157308 */ /* 0x000fe20000000800 */
[----:B-1----:R-:W-:Y:S02]  /*49a0*/  FMUL R5, R5, R46 ;  /* 0x0000002e05057220 */ /* 0x002fe40000400000 */
[----:B------:R-:W-:Y:S01]  /*49b0*/  FFMA R54, R54, 1.925963033500011079e-08, R7 ;  /* 0x32a5706036367823 */ /* 0x000fe20000000007 */
[----:B------:R-:W-:Y:S01]  /*49c0*/  SHF.L.U32 R7, R8, 0x17, RZ ;  /* 0x0000001708077819 */ /* 0x000fe200000006ff */
[----:B------:R-:W-:Y:S02]  /*49d0*/  IMAD.SHL.U32 R8, R9, 0x800000, RZ ;  /* 0x0080000009087824 */ /* 0x000fe400078e00ff */
[----:B------:R-:W-:Y:S01]  /*49e0*/  FFMA.SAT R9, R60, R11, 0.5 ;  /* 0x3f0000003c097423 */ /* 0x000fe2000000200b */
[----:B------:R-:W1:Y:S01]  /*49f0*/  MUFU.EX2 R40, R40 ;  /* 0x0000002800287308 */ /* 0x000e620000000800 */
[----:B0-----:R-:W-:-:S02]  /*4a00*/  FMUL R8, R8, R13 ;  /* 0x0000000d08087220 */ /* 0x001fc40000400000 */
[----:B------:R-:W-:-:S04]  /*4a10*/  FFMA.RM R18, R9, R12, 12582913 ;  /* 0x4b40000109127423 */ /* 0x000fc8000000400c */
[----:B------:R-:W-:Y:S01]  /*4a20*/  FADD R9, R18, -12583039 ;  /* 0xcb40007f12097421 */ /* 0x000fe20000000000 */
[----:B------:R-:W0:Y:S03]  /*4a30*/  MUFU.EX2 R13, R54 ;  /* 0x00000036000d7308 */ /* 0x000e260000000800 */
[----:B------:R-:W-:-:S04]  /*4a40*/  FFMA R9, R60, 1.4426950216293334961, -R9 ;  /* 0x3fb8aa3b3c097823 */ /* 0x000fc80000000809 */
[----:B------:R-:W-:Y:S01]  /*4a50*/  FFMA R60, R60, 1.925963033500011079e-08, R9 ;  /* 0x32a570603c3c7823 */ /* 0x000fe20000000009 */
[----:B------:R-:W-:Y:S01]  /*4a60*/  SHF.L.U32 R9, R15, 0x17, RZ ;  /* 0x000000170f097819 */ /* 0x000fe200000006ff */
[----:B------:R-:W-:Y:S01]  /*4a70*/  FADD R15, R23, -12583039 ;  /* 0xcb40007f170f7421 */ /* 0x000fe20000000000 */
[----:B-1----:R-:W-:-:S03]  /*4a80*/  FMUL R7, R7, R40 ;  /* 0x0000002807077220 */ /* 0x002fc60000400000 */
[----:B------:R-:W-:Y:S01]  /*4a90*/  FMUL R9, R9, R10 ;  /* 0x0000000a09097220 */ /* 0x000fe20000400000 */
[----:B------:R-:W-:Y:S01]  /*4aa0*/  SHF.L.U32 R10, R16, 0x17, RZ ;  /* 0x00000017100a7819 */ /* 0x000fe200000006ff */
[----:B------:R-:W-:Y:S02]  /*4ab0*/  IMAD.SHL.U32 R16, R19, 0x800000, RZ ;  /* 0x0080000013107824 */ /* 0x000fe400078e00ff */
[----:B------:R-:W-:Y:S01]  /*4ac0*/  FFMA R15, R58, 1.4426950216293334961, -R15 ;  /* 0x3fb8aa3b3a0f7823 */ /* 0x000fe2000000080f */
[----:B------:R-:W1:Y:S01]  /*4ad0*/  MUFU.EX2 R60, R60 ;  /* 0x0000003c003c7308 */ /* 0x000e620000000800 */
[----:B0-----:R-:W-:Y:S01]  /*4ae0*/  FMUL R10, R10, R13 ;  /* 0x0000000d0a0a7220 */ /* 0x001fe20000400000 */
[----:B------:R-:W-:Y:S01]  /*4af0*/  FFMA.SAT R13, R22, R11, 0.5 ;  /* 0x3f000000160d7423 */ /* 0x000fe2000000200b */
[----:B------:R-:W-:Y:S01]  /*4b00*/  FMUL R16, R16, R21 ;  /* 0x0000001510107220 */ /* 0x000fe20000400000 */
[----:B------:R-:W-:Y:S02]  /*4b10*/  FFMA R15, R58, 1.925963033500011079e-08, R15 ;  /* 0x32a570603a0f7823 */ /* 0x000fe4000000000f */
[----:B------:R-:W-:-:S04]  /*4b20*/  FFMA.RM R13, R13, R12, 12582913 ;  /* 0x4b4000010d0d7423 */ /* 0x000fc8000000400c */
[C---:B------:R-:W-:Y:S01]  /*4b30*/  FADD R17, R13.reuse, -12583039 ;  /* 0xcb40007f0d117421 */ /* 0x040fe20000000000 */
[----:B------:R-:W0:Y:S01]  /*4b40*/  MUFU.EX2 R15, R15 ;  /* 0x0000000f000f7308 */ /* 0x000e220000000800 */
[----:B------:R-:W-:Y:S02]  /*4b50*/  IMAD.SHL.U32 R13, R13, 0x800000, RZ ;  /* 0x008000000d0d7824 */ /* 0x000fe400078e00ff */
[----:B------:R-:W-:-:S04]  /*4b60*/  FFMA R17, R22, 1.4426950216293334961, -R17 ;  /* 0x3fb8aa3b16117823 */ /* 0x000fc80000000811 */
[----:B------:R-:W-:Y:S01]  /*4b70*/  FFMA R22, R22, 1.925963033500011079e-08, R17 ;  /* 0x32a5706016167823 */ /* 0x000fe20000000011 */
[----:B------:R-:W-:-:S04]  /*4b80*/  FFMA.SAT R17, R62, R11, 0.5 ;  /* 0x3f0000003e117423 */ /* 0x000fc8000000200b */
[----:B------:R-:W-:Y:S01]  /*4b90*/  FFMA.RM R25, R17, R12, 12582913 ;  /* 0x4b40000111197423 */ /* 0x000fe2000000400c */
[----:B------:R-:W2:Y:S01]  /*4ba0*/  MUFU.EX2 R22, R22 ;  /* 0x0000001600167308 */ /* 0x000ea20000000800 */
[----:B------:R-:W-:Y:S02]  /*4bb0*/  SHF.L.U32 R17, R18, 0x17, RZ ;  /* 0x0000001712117819 */ /* 0x000fe400000006ff */
[----:B------:R-:W-:Y:S01]  /*4bc0*/  FADD R19, R25, -12583039 ;  /* 0xcb40007f19137421 */ /* 0x000fe20000000000 */
[----:B------:R-:W-:Y:S02]  /*4bd0*/  SHF.L.U32 R18, R23, 0x17, RZ ;  /* 0x0000001717127819 */ /* 0x000fe400000006ff */
[----:B-1----:R-:W-:Y:S01]  /*4be0*/  FMUL R17, R17, R60 ;  /* 0x0000003c11117220 */ /* 0x002fe20000400000 */
[----:B------:R-:W-:Y:S02]  /*4bf0*/  FFMA R19, R62, 1.4426950216293334961, -R19 ;  /* 0x3fb8aa3b3e137823 */ /* 0x000fe40000000813 */
[----:B0-----:R-:W-:-:S02]  /*4c00*/  FMUL R18, R18, R15 ;  /* 0x0000000f12127220 */ /* 0x001fc40000400000 */
[----:B------:R-:W-:Y:S01]  /*4c10*/  FFMA R62, R62, 1.925963033500011079e-08, R19 ;  /* 0x32a570603e3e7823 */ /* 0x000fe20000000013 */
[----:B------:R-:W-:-:S04]  /*4c20*/  FFMA.SAT R19, R20, R11, 0.5 ;  /* 0x3f00000014137423 */ /* 0x000fc8000000200b */
[----:B------:R-:W-:-:S04]  /*4c30*/  FFMA.RM R21, R19, R12, 12582913 ;  /* 0x4b40000113157423 */ /* 0x000fc8000000400c */
[C---:B------:R-:W-:Y:S01]  /*4c40*/  FADD R19, R21.reuse, -12583039 ;  /* 0xcb40007f15137421 */ /* 0x040fe20000000000 */
[----:B------:R-:W-:-:S03]  /*4c50*/  SHF.L.U32 R21, R21, 0x17, RZ ;  /* 0x0000001715157819 */ /* 0x000fc600000006ff */
[----:B------:R-:W-:-:S04]  /*4c60*/  FFMA R19, R20, 1.4426950216293334961, -R19 ;  /* 0x3fb8aa3b14137823 */ /* 0x000fc80000000813 */
[----:B------:R-:W-:Y:S01]  /*4c70*/  FFMA R26, R20, 1.925963033500011079e-08, R19 ;  /* 0x32a57060141a7823 */ /* 0x000fe20000000013 */
[----:B------:R-:W-:Y:S01]  /*4c80*/  FFMA.SAT R19, R50, R11, 0.5 ;  /* 0x3f00000032137423 */ /* 0x000fe2000000200b */
[----:B------:R-:W-:-:S03]  /*4c90*/  SHF.L.U32 R20, R25, 0x17, RZ ;  /* 0x0000001719147819 */ /* 0x000fc600000006ff */
[----:B------:R-:W-:Y:S01]  /*4ca0*/  FFMA.RM R23, R19, R12, 12582913 ;  /* 0x4b40000113177423 */ /* 0x000fe2000000400c */
[----:B------:R-:W0:Y:S03]  /*4cb0*/  MUFU.EX2 R26, R26 ;  /* 0x0000001a001a7308 */ /* 0x000e260000000800 */
[----:B------:R-:W-:-:S04]  /*4cc0*/  FADD R19, R23, -12583039 ;  /* 0xcb40007f17137421 */ /* 0x000fc80000000000 */
[----:B------:R-:W-:-:S04]  /*4cd0*/  FFMA R19, R50, 1.4426950216293334961, -R19 ;  /* 0x3fb8aa3b32137823 */ /* 0x000fc80000000813 */
[----:B------:R-:W-:Y:S01]  /*4ce0*/  FFMA R50, R50, 1.925963033500011079e-08, R19 ;  /* 0x32a5706032327823 */ /* 0x000fe20000000013 */
[----:B--2---:R-:W-:Y:S01]  /*4cf0*/  FMUL R19, R13, R22 ;  /* 0x000000160d137220 */ /* 0x004fe20000400000 */
[----:B------:R-:W-:Y:S01]  /*4d00*/  FFMA.SAT R13, R24, R11, 0.5 ;  /* 0x3f000000180d7423 */ /* 0x000fe2000000200b */
[----:B------:R-:W-:-:S03]  /*4d10*/  IMAD.SHL.U32 R22, R23, 0x800000, RZ ;  /* 0x0080000017167824 */ /* 0x000fc600078e00ff */
        /* <DEDUP_REMOVED lines=9> */
[----:B------:R-:W-:-:S04]  /*4db0*/  FADD R13, R29, -12583039 ;  /* 0xcb40007f1d0d7421 */ /* 0x000fc80000000000 */
[----:B------:R-:W-:-:S04]  /*4dc0*/  FFMA R13, R70, 1.4426950216293334961, -R13 ;  /* 0x3fb8aa3b460d7823 */ /* 0x000fc8000000080d */
[----:B------:R-:W-:Y:S01]  /*4dd0*/  FFMA R70, R70, 1.925963033500011079e-08, R13 ;  /* 0x32a5706046467823 */ /* 0x000fe2000000000d */
[----:B------:R-:W-:-:S04]  /*4de0*/  FFMA.SAT R13, R32, R11, 0.5 ;  /* 0x3f000000200d7423 */ /* 0x000fc8000000200b */
[----:B------:R-:W-:Y:S01]  /*4df0*/  FFMA.RM R25, R13, R12, 12582913 ;  /* 0x4b4000010d197423 */ /* 0x000fe2000000400c */
[----:B-1----:R-:W-:Y:S01]  /*4e00*/  FMUL R23, R15, R24 ;  /* 0x000000180f177220 */ /* 0x002fe20000400000 */
[----:B------:R-:W0:Y:S01]  /*4e10*/  MUFU.EX2 R13, R50 ;  /* 0x00000032000d7308 */ /* 0x000e220000000800 */
[----:B------:R-:W-:Y:S01]  /*4e20*/  SHF.L.U32 R24, R29, 0x17, RZ ;  /* 0x000000171d187819 */ /* 0x000fe200000006ff */
        /* <DEDUP_REMOVED lines=9> */
[----:B------:R-:W-:-:S03]  /*4ec0*/  FFMA.SAT R13, R64, R11, 0.5 ;  /* 0x3f000000400d7423 */ /* 0x000fc6000000200b */
[----:B------:R-:W0:Y:S01]  /*4ed0*/  MUFU.EX2 R27, R28 ;  /* 0x0000001c001b7308 */ /* 0x000e220000000800 */
[----:B------:R-:W-:Y:S01]  /*4ee0*/  FFMA.RM R32, R13, R12, 12582913 ;  /* 0x4b4000010d207423 */ /* 0x000fe2000000400c */
[----:B-1----:R-:W-:Y:S01]  /*4ef0*/  FMUL R25, R25, R26 ;  /* 0x0000001a19197220 */ /* 0x002fe20000400000 */
[----:B------:R-:W-:Y:S02]  /*4f00*/  SHF.L.U32 R26, R33, 0x17, RZ ;  /* 0x00000017211a7819 */ /* 0x000fe400000006ff */
[----:B------:R-:W-:-:S03]  /*4f10*/  FADD R15, R32, -12583039 ;  /* 0xcb40007f200f7421 */ /* 0x000fc60000000000 */
[----:B------:R-:W1:Y:S01]  /*4f20*/  MUFU.EX2 R13, R70 ;  /* 0x00000046000d7308 */ /* 0x000e620000000800 */
[----:B------:R-:W-:-:S04]  /*4f30*/  FFMA R15, R64, 1.4426950216293334961, -R15 ;  /* 0x3fb8aa3b400f7823 */ /* 0x000fc8000000080f */
[----:B------:R-:W-:Y:S01]  /*4f40*/  FFMA R64, R64, 1.925963033500011079e-08, R15 ;  /* 0x32a5706040407823 */ /* 0x000fe2000000000f */
[----:B------:R-:W-:Y:S01]  /*4f50*/  FFMA.SAT R15, R30, R11, 0.5 ;  /* 0x3f0000001e0f7423 */ /* 0x000fe2000000200b */
[----:B0-----:R-:W-:-:S03]  /*4f60*/  FMUL R26, R26, R27 ;  /* 0x0000001b1a1a7220 */ /* 0x001fc60000400000 */
[----:B------:R-:W-:Y:S01]  /*4f70*/  FFMA.RM R29, R15, R12, 12582913 ;  /* 0x4b4000010f1d7423 */ /* 0x000fe2000000400c */
[----:B------:R-:W-:Y:S01]  /*4f80*/  SHF.L.U32 R27, R32, 0x17, RZ ;  /* 0x00000017201b7819 */ /* 0x000fe200000006ff */
[----:B------:R-:W0:Y:S02]  /*4f90*/  MUFU.EX2 R64, R64 ;  /* 0x0000004000407308 */ /* 0x000e240000000800 */
[C---:B------:R-:W-:Y:S02]  /*4fa0*/  IMAD.SHL.U32 R28, R29.reuse, 0x800000, RZ ;  /* 0x008000001d1c7824 */ /* 0x040fe400078e00ff */
[----:B-1----:R-:W-:Y:S01]  /*4fb0*/  FMUL R24, R24, R13 ;  /* 0x0000000d18187220 */ /* 0x002fe20000400000 */
[----:B------:R-:W-:-:S04]  /*4fc0*/  FADD R13, R29, -12583039 ;  /* 0xcb40007f1d0d7421 */ /* 0x000fc80000000000 */
[----:B------:R-:W-:-:S04]  /*4fd0*/  FFMA R13, R30, 1.4426950216293334961, -R13 ;  /* 0x3fb8aa3b1e0d7823 */ /* 0x000fc8000000080d */
[----:B------:R-:W-:Y:S01]  /*4fe0*/  FFMA R30, R30, 1.925963033500011079e-08, R13 ;  /* 0x32a570601e1e7823 */ /* 0x000fe2000000000d */
[----:B------:R-:W-:Y:S01]  /*4ff0*/  FFMA.SAT R13, R34, R11, 0.5 ;  /* 0x3f000000220d7423 */ /* 0x000fe2000000200b */
[----:B0-----:R-:W-:Y:S02]  /*5000*/  FMUL R27, R27, R64 ;  /* 0x000000401b1b7220 */ /* 0x001fe40000400000 */
[----:B------:R-:W0:Y:S01]  /*5010*/  MUFU.EX2 R33, R30 ;  /* 0x0000001e00217308 */ /* 0x000e220000000800 */
[----:B------:R-:W-:-:S04]  /*5020*/  FFMA.RM R13, R13, R12, 12582913 ;  /* 0x4b4000010d0d7423 */ /* 0x000fc8000000400c */
[----:B------:R-:W-:-:S04]  /*5030*/  FADD R15, R13, -12583039 ;  /* 0xcb40007f0d0f7421 */ /* 0x000fc80000000000 */
        /* <DEDUP_REMOVED lines=27> */
[-C--:B------:R-:W-:Y:S01]  /*51f0*/  FFMA.RM R11, R29, R12.reuse, 12582913 ;  /* 0x4b4000011d0b7423 */ /* 0x080fe2000000400c */
[----:B------:R-:W-:Y:S01]  /*5200*/  FFMA.RM R12, R33, R12, 12582913 ;  /* 0x4b400001210c7423 */ /* 0x000fe2000000400c */
[----:B-1----:R-:W-:Y:S01]  /*5210*/  FMUL R31, R31, R68 ;  /* 0x000000441f1f7220 */ /* 0x002fe20000400000 */
[----:B------:R-:W0:Y:S01]  /*5220*/  MUFU.EX2 R33, R66 ;  /* 0x0000004200217308 */ /* 0x000e220000000800 */
[----:B------:R-:W-:-:S04]  /*5230*/  FADD R29, R11, -12583039 ;  /* 0xcb40007f0b1d7421 */ /* 0x000fc80000000000 */
[----:B------:R-:W-:-:S04]  /*5240*/  FFMA R29, R38, 1.4426950216293334961, -R29 ;  /* 0x3fb8aa3b261d7823 */ /* 0x000fc8000000081d */
[----:B------:R-:W-:Y:S01]  /*5250*/  FFMA R38, R38, 1.925963033500011079e-08, R29 ;  /* 0x32a5706026267823 */ /* 0x000fe2000000001d */
[C---:B------:R-:W-:Y:S01]  /*5260*/  FADD R29, R12.reuse, -12583039 ;  /* 0xcb40007f0c1d7421 */ /* 0x040fe20000000000 */
[----:B------:R-:W-:Y:S02]  /*5270*/  IMAD.SHL.U32 R12, R12, 0x800000, RZ ;  /* 0x008000000c0c7824 */ /* 0x000fe400078e00ff */
[----:B------:R-:W-:Y:S01]  /*5280*/  MUFU.EX2 R15, R38 ;  /* 0x00000026000f7308 */ /* 0x000fe20000000800 */
[----:B------:R-:W-:Y:S01]  /*5290*/  FFMA R29, R14, 1.4426950216293334961, -R29 ;  /* 0x3fb8aa3b0e1d7823 */ /* 0x000fe2000000081d */
[----:B0-----:R-:W-:-:S03]  /*52a0*/  FMUL R32, R32, R33 ;  /* 0x0000002120207220 */ /* 0x001fc60000400000 */
        /* <DEDUP_REMOVED lines=22> */
[----:B------:R-:W-:Y:S01]  /*5410*/  FMUL R29, R29, R34 ;  /* 0x000000221d1d7220 */ /* 0x000fe20000400000 */
        /* <DEDUP_REMOVED lines=22> */
.L_x_20535:
        /* <DEDUP_REMOVED lines=11> */
[----:B0-----:R-:W-:Y:S05]  /*5630*/  CALL.REL.NOINC `($__internal_325_$__cuda_sm3x_div_rn_noftz_f32_slowpath) ;  /* 0x0000003000d47944 */ /* 0x001fea0003c00000 */
[----:B------:R-:W-:-:S07]  /*5640*/  MOV R14, R6 ;  /* 0x00000006000e7202 */ /* 0x000fce0000000f00 */
.L_x_20466:
[----:B------:R-:W-:Y:S05]  /*5650*/  BSYNC.RECONVERGENT B3 ;  /* 0x0000000000037941 */ /* 0x000fea0003800200 */
.L_x_20465:
        /* <DEDUP_REMOVED lines=11> */
[----:B0-----:R-:W-:Y:S05]  /*5710*/  CALL.REL.NOINC `($__internal_325_$__cuda_sm3x_div_rn_noftz_f32_slowpath) ;  /* 0x00000030009c7944 */ /* 0x001fea0003c00000 */
[----:B------:R-:W-:-:S07]  /*5720*/  IMAD.MOV.U32 R15, RZ, RZ, R6 ;  /* 0x000000ffff0f7224 */ /* 0x000fce00078e0006 */
.L_x_20468:
[----:B------:R-:W-:Y:S05]  /*5730*/  BSYNC.RECONVERGENT B3 ;  /* 0x0000000000037941 */ /* 0x000fea0003800200 */
.L_x_20467:
        /* <DEDUP_REMOVED lines=12> */
[----:B------:R-:W-:-:S07]  /*5800*/  MOV R35, R6 ;  /* 0x0000000600237202 */ /* 0x000fce0000000f00 */
.L_x_20470:
[----:B------:R-:W-:Y:S05]  /*5810*/  BSYNC.RECONVERGENT B3 ;  /* 0x0000000000037941 */ /* 0x000fea0003800200 */
.L_x_20469:
        /* <DEDUP_REMOVED lines=11> */
[----:B0-----:R-:W-:Y:S05]  /*58d0*/  CALL.REL.NOINC `($__internal_325_$__cuda_sm3x_div_rn_noftz_f32_slowpath) ;  /* 0x00000030002c7944 */ /* 0x001fea0003c00000 */
[----:B------:R-:W-:-:S07]  /*58e0*/  MOV R0, R6 ;  /* 0x0000000600007202 */ /* 0x000fce0000000f00 */
.L_x_20472:
[----:B------:R-:W-:Y:S05]  /*58f0*/  BSYNC.RECONVERGENT B3 ;  /* 0x0000000000037941 */ /* 0x000fea0003800200 */
.L_x_20471:
        /* <DEDUP_REMOVED lines=13> */
.L_x_20474:
[----:B------:R-:W-:Y:S05]  /*59d0*/  BSYNC.RECONVERGENT B3 ;  /* 0x0000000000037941 */ /* 0x000fea0003800200 */
.L_x_20473:
        /* <DEDUP_REMOVED lines=13> */
.L_x_20476:
[----:B------:R-:W-:Y:S05]  /*5ab0*/  BSYNC.RECONVERGENT B3 ;  /* 0x0000000000037941 */ /* 0x000fea0003800200 */
.L_x_20475:
        /* <DEDUP_REMOVED lines=13> */
.L_x_20478:
[----:B------:R-:W-:Y:S05]  /*5b90*/  BSYNC.RECONVERGENT B3 ;  /* 0x0000000000037941 */ /* 0x000fea0003800200 */
.L_x_20477:
        /* <DEDUP_REMOVED lines=13> */
.L_x_20480:
[----:B------:R-:W-:Y:S05]  /*5c70*/  BSYNC.RECONVERGENT B3 ;  /* 0x0000000000037941 */ /* 0x000fea0003800200 */
.L_x_20479:
        /* <DEDUP_REMOVED lines=13> */
.L_x_20482:
[----:B------:R-:W-:Y:S05]  /*5d50*/  BSYNC.RECONVERGENT B3 ;  /* 0x0000000000037941 */ /* 0x000fea0003800200 */
.L_x_20481:
        /* <DEDUP_REMOVED lines=13> */
.L_x_20484:
[----:B------:R-:W-:Y:S05]  /*5e30*/  BSYNC.RECONVERGENT B3 ;  /* 0x0000000000037941 */ /* 0x000fea0003800200 */
.L_x_20483:
        /* <DEDUP_REMOVED lines=13> */
.L_x_20486:
[----:B------:R-:W-:Y:S05]  /*5f10*/  BSYNC.RECONVERGENT B3 ;  /* 0x0000000000037941 */ /* 0x000fea0003800200 */
.L_x_20485:
        /* <DEDUP_REMOVED lines=13> */
.L_x_20488:
[----:B------:R-:W-:Y:S05]  /*5ff0*/  BSYNC.RECONVERGENT B3 ;  /* 0x0000000000037941 */ /* 0x000fea0003800200 */
.L_x_20487:
        /* <DEDUP_REMOVED lines=13> */
.L_x_20490:
[----:B------:R-:W-:Y:S05]  /*60d0*/  BSYNC.RECONVERGENT B3 ;  /* 0x0000000000037941 */ /* 0x000fea0003800200 */
.L_x_20489:
        /* <DEDUP_REMOVED lines=13> */
.L_x_20492:
[----:B------:R-:W-:Y:S05]  /*61b0*/  BSYNC.RECONVERGENT B3 ;  /* 0x0000000000037941 */ /* 0x000fea0003800200 */
.L_x_20491:
        /* <DEDUP_REMOVED lines=13> */
.L_x_20494:
[----:B------:R-:W-:Y:S05]  /*6290*/  BSYNC.RECONVERGENT B3 ;  /* 0x0000000000037941 */ /* 0x000fea0003800200 */
.L_x_20493:
        /* <DEDUP_REMOVED lines=13> */
.L_x_20496:
[----:B------:R-:W-:Y:S05]  /*6370*/  BSYNC.RECONVERGENT B3 ;  /* 0x0000000000037941 */ /* 0x000fea0003800200 */
.L_x_20495:
        /* <DEDUP_REMOVED lines=13> */
.L_x_20498:
[----:B------:R-:W-:Y:S05]  /*6450*/  BSYNC.RECONVERGENT B3 ;  /* 0x0000000000037941 */ /* 0x000fea0003800200 */
.L_x_20497:
        /* <DEDUP_REMOVED lines=13> */
.L_x_20500:
[----:B------:R-:W-:Y:S05]  /*6530*/  BSYNC.RECONVERGENT B3 ;  /* 0x0000000000037941 */ /* 0x000fea0003800200 */
.L_x_20499:
        /* <DEDUP_REMOVED lines=13> */
.L_x_20502:
[----:B------:R-:W-:Y:S05]  /*6610*/  BSYNC.RECONVERGENT B3 ;  /* 0x0000000000037941 */ /* 0x000fea0003800200 */
.L_x_20501:
        /* <DEDUP_REMOVED lines=13> */
.L_x_20504:
[----:B------:R-:W-:Y:S05]  /*66f0*/  BSYNC.RECONVERGENT B3 ;  /* 0x0000000000037941 */ /* 0x000fea0003800200 */
.L_x_20503:
        /* <DEDUP_REMOVED lines=13> */
.L_x_20506:
[----:B------:R-:W-:Y:S05]  /*67d0*/  BSYNC.RECONVERGENT B3 ;  /* 0x0000000000037941 */ /* 0x000fea0003800200 */
.L_x_20505:
        /* <DEDUP_REMOVED lines=13> */
.L_x_20508:
[----:B------:R-:W-:Y:S05]  /*68b0*/  BSYNC.RECONVERGENT B3 ;  /* 0x0000000000037941 */ /* 0x000fea0003800200 */
.L_x_20507:
        /* <DEDUP_REMOVED lines=13> */
.L_x_20510:
[----:B------:R-:W-:Y:S05]  /*6990*/  BSYNC.RECONVERGENT B3 ;  /* 0x0000000000037941 */ /* 0x000fea0003800200 */
.L_x_20509:
        /* <DEDUP_REMOVED lines=13> */
.L_x_20512:
[----:B------:R-:W-:Y:S05]  /*6a70*/  BSYNC.RECONVERGENT B3 ;  /* 0x0000000000037941 */ /* 0x000fea0003800200 */
.L_x_20511:
        /* <DEDUP_REMOVED lines=13> */
.L_x_20514:
[----:B------:R-:W-:Y:S05]  /*6b50*/  BSYNC.RECONVERGENT B3 ;  /* 0x0000000000037941 */ /* 0x000fea0003800200 */
.L_x_20513:
        /* <DEDUP_REMOVED lines=13> */
.L_x_20516:
[----:B------:R-:W-:Y:S05]  /*6c30*/  BSYNC.RECONVERGENT B3 ;  /* 0x0000000000037941 */ /* 0x000fea0003800200 */
.L_x_20515:
        /* <DEDUP_REMOVED lines=13> */
.L_x_20518:
[----:B------:R-:W-:Y:S05]  /*6d10*/  BSYNC.RECONVERGENT B3 ;  /* 0x0000000000037941 */ /* 0x000fea0003800200 */
.L_x_20517:
        /* <DEDUP_REMOVED lines=13> */
.L_x_20520:
[----:B------:R-:W-:Y:S05]  /*6df0*/  BSYNC.RECONVERGENT B3 ;  /* 0x0000000000037941 */ /* 0x000fea0003800200 */
.L_x_20519:
        /* <DEDUP_REMOVED lines=13> */
.L_x_20522:
[----:B------:R-:W-:Y:S05]  /*6ed0*/  BSYNC.RECONVERGENT B3 ;  /* 0x0000000000037941 */ /* 0x000fea0003800200 */
.L_x_20521:
        /* <DEDUP_REMOVED lines=69> */
.L_x_20463:
[----:B------:R-:W-:Y:S05]  /*7330*/  EXIT ;  /* 0x000000000000794d */ /* 0x000fea0003800000 */
.L_x_20464:
[----:B------:R-:W-:Y:S01]  /*7340*/  HFMA2 R11, -RZ, RZ, 0, 1.847743988037109375e-06 ;  /* 0x0000001fff0b7431 */ /* 0x000fe200000001ff */
[----:B------:R-:W-:Y:S01]  /*7350*/  BSSY B1, `(.L_x_20524) ;  /* 0x0000006000017945 */ /* 0x000fe20003800000 */
[----:B------:R-:W-:Y:S01]  /*7360*/  MOV R12, 0x10 ;  /* 0x00000010000c7802 */ /* 0x000fe20000000f00 */
[----:B------:R-:W-:-:S07]  /*7370*/  IMAD.MOV.U32 R15, RZ, RZ, -0x1 ;  /* 0xffffffffff0f7424 */ /* 0x000fce00078e00ff */
[----:B------:R-:W-:Y:S05]  /*7380*/  WARPSYNC.COLLECTIVE R15, `(.L_x_20525) ;  /* 0x000000000f087348 */ /* 0x000fea0003c00000 */
[----:B------:R0:W1:Y:S02]  /*7390*/  SHFL.BFLY P6, R14, R13, R12, R11 ;  /* 0x0c00000c0d0e7389 */ /* 0x00006400000c000b */
[----:B01----:R-:W-:Y:S05]  /*73a0*/  ENDCOLLECTIVE ;  /* 0x000000000000791b */ /* 0x003fea0003800000 */
.L_x_20525:
[----:B------:R-:W-:Y:S05]  /*73b0*/  BSYNC B1 ;  /* 0x0000000000017941 */ /* 0x000fea0003800000 */
.L_x_20524:
[----:B------:R-:W-:Y:S01]  /*73c0*/  HFMA2 R11, -RZ, RZ, 0, 1.847743988037109375e-06 ;  /* 0x0000001fff0b7431 */ /* 0x000fe200000001ff */
[----:B------:R-:W-:Y:S01]  /*73d0*/  FMNMX R13, R13, R14, !PT ;  /* 0x0000000e0d0d7209 */ /* 0x000fe20007800000 */
[----:B------:R-:W-:Y:S01]  /*73e0*/  IMAD.MOV.U32 R15, RZ, RZ, -0x1 ;  /* 0xffffffffff0f7424 */ /* 0x000fe200078e00ff */
[----:B------:R-:W-:-:S07]  /*73f0*/  MOV R12, 0x8 ;  /* 0x00000008000c7802 */ /* 0x000fce0000000f00 */
[----:B------:R-:W-:Y:S05]  /*7400*/  WARPSYNC.COLLECTIVE R15, `(.L_x_20526) ;  /* 0x000000000f087348 */ /* 0x000fea0003c00000 */
[----:B------:R0:W1:Y:S02]  /*7410*/  SHFL.BFLY P6, R14, R13, R12, R11 ;  /* 0x0c00000c0d0e7389 */ /* 0x00006400000c000b */
[----:B01----:R-:W-:Y:S05]  /*7420*/  ENDCOLLECTIVE ;  /* 0x000000000000791b */ /* 0x003fea0003800000 */
.L_x_20526:
[----:B------:R-:W-:Y:S01]  /*7430*/  HFMA2 R12, -RZ, RZ, 0, 2.384185791015625e-07 ;  /* 0x00000004ff0c7431 */ /* 0x000fe200000001ff */
[----:B------:R-:W-:-:S04]  /*7440*/  FMNMX R0, R13, R14, !PT ;  /* 0x0000000e0d007209 */ /* 0x000fc80007800000 */
[----:B------:R-:W-:-:S07]  /*7450*/  MOV R13, R0 ;  /* 0x00000000000d7202 */ /* 0x000fce0000000f00 */
[----:B------:R-:W-:Y:S05]  /*7460*/  WARPSYNC.COLLECTIVE R15, `(.L_x_20527) ;  /* 0x000000000f087348 */ /* 0x000fea0003c00000 */
[----:B------:R0:W1:Y:S02]  /*7470*/  SHFL.BFLY P6, R14, R13, R12, R11 ;  /* 0x0c00000c0d0e7389 */ /* 0x00006400000c000b */
[----:B01----:R-:W-:Y:S05]  /*7480*/  ENDCOLLECTIVE ;  /* 0x000000000000791b */ /* 0x003fea0003800000 */
.L_x_20527:
[----:B------:R-:W-:Y:S02]  /*7490*/  MOV R12, 0x2 ;  /* 0x00000002000c7802 */ /* 0x000fe40000000f00 */
[----:B------:R-:W-:-:S05]  /*74a0*/  FMNMX R2, R0, R14, !PT ;  /* 0x0000000e00027209 */ /* 0x000fca0007800000 */
[----:B------:R-:W-:-:S07]  /*74b0*/  IMAD.MOV.U32 R13, RZ, RZ, R2 ;  /* 0x000000ffff0d7224 */ /* 0x000fce00078e0002 */
[----:B------:R-:W-:Y:S05]  /*74c0*/  WARPSYNC.COLLECTIVE R15, `(.L_x_20528) ;  /* 0x000000000f087348 */ /* 0x000fea0003c00000 */
[----:B------:R0:W1:Y:S02]  /*74d0*/  SHFL.BFLY P6, R14, R13, R12, R11 ;  /* 0x0c00000c0d0e7389 */ /* 0x00006400000c000b */
[----:B01----:R-:W-:Y:S05]  /*74e0*/  ENDCOLLECTIVE ;  /* 0x000000000000791b */ /* 0x003fea0003800000 */
.L_x_20528:
[----:B------:R-:W-:Y:S01]  /*74f0*/  IMAD.MOV.U32 R12, RZ, RZ, 0x1 ;  /* 0x00000001ff0c7424 */ /* 0x000fe200078e00ff */
[----:B------:R-:W-:-:S04]  /*7500*/  FMNMX R3, R2, R14, !PT ;  /* 0x0000000e02037209 */ /* 0x000fc80007800000 */
[----:B------:R-:W-:-:S07]  /*7510*/  MOV R13, R3 ;  /* 0x00000003000d7202 */ /* 0x000fce0000000f00 */
[----:B------:R-:W-:Y:S05]  /*7520*/  WARPSYNC.COLLECTIVE R15, `(.L_x_20529) ;  /* 0x000000000f087348 */ /* 0x000fea0003c00000 */
[----:B------:R0:W1:Y:S02]  /*7530*/  SHFL.BFLY P6, R14, R13, R12, R11 ;  /* 0x0c00000c0d0e7389 */ /* 0x00006400000c000b */
[----:B01----:R-:W-:Y:S05]  /*7540*/  ENDCOLLECTIVE ;  /* 0x000000000000791b */ /* 0x003fea0003800000 */
.L_x_20529:
        /* <DEDUP_REMOVED lines=299> */
.L_x_20530:
[----:B------:R-:W-:Y:S02]  /*8800*/  IMAD.MOV.U32 R12, RZ, RZ, 0x8 ;  /* 0x00000008ff0c7424 */ /* 0x000fe400078e00ff */
[----:B------:R-:W-:-:S05]  /*8810*/  FADD R35, R13, R14 ;  /* 0x0000000e0d237221 */ /* 0x000fca0000000000 */
[----:B------:R-:W-:-:S07]  /*8820*/  MOV R13, R35 ;  /* 0x00000023000d7202 */ /* 0x000fce0000000f00 */
[----:B------:R-:W-:Y:S05]  /*8830*/  WARPSYNC.COLLECTIVE R15, `(.L_x_20531) ;  /* 0x000000000f087348 */ /* 0x000fea0003c00000 */
[----:B------:R0:W1:Y:S02]  /*8840*/  SHFL.BFLY P6, R14, R13, R12, R11 ;  /* 0x0c00000c0d0e7389 */ /* 0x00006400000c000b */
[----:B01----:R-:W-:Y:S05]  /*8850*/  ENDCOLLECTIVE ;  /* 0x000000000000791b */ /* 0x003fea0003800000 */
.L_x_20531:
[----:B------:R-:W-:Y:S02]  /*8860*/  HFMA2 R12, -RZ, RZ, 0, 2.384185791015625e-07 ;  /* 0x00000004ff0c7431 */ /* 0x000fe400000001ff */
[----:B------:R-:W-:-:S05]  /*8870*/  FADD R38, R35, R14 ;  /* 0x0000000e23267221 */ /* 0x000fca0000000000 */
[----:B------:R-:W-:-:S07]  /*8880*/  MOV R13, R38 ;  /* 0x00000026000d7202 */ /* 0x000fce0000000f00 */
[----:B------:R-:W-:Y:S05]  /*8890*/  WARPSYNC.COLLECTIVE R15, `(.L_x_20532) ;  /* 0x000000000f087348 */ /* 0x000fea0003c00000 */
[----:B------:R0:W1:Y:S02]  /*88a0*/  SHFL.BFLY P6, R14, R13, R12, R11 ;  /* 0x0c00000c0d0e7389 */ /* 0x00006400000c000b */
[----:B01----:R-:W-:Y:S05]  /*88b0*/  ENDCOLLECTIVE ;  /* 0x000000000000791b */ /* 0x003fea0003800000 */
.L_x_20532:
[----:B------:R-:W-:Y:S01]  /*88c0*/  MOV R12, 0x2 ;  /* 0x00000002000c7802 */ /* 0x000fe20000000f00 */
[----:B------:R-:W-:-:S04]  /*88d0*/  FADD R39, R38, R14 ;  /* 0x0000000e26277221 */ /* 0x000fc80000000000 */
[----:B------:R-:W-:-:S07]  /*88e0*/  IMAD.MOV.U32 R13, RZ, RZ, R39 ;  /* 0x000000ffff0d7224 */ /* 0x000fce00078e0027 */
[----:B------:R-:W-:Y:S05]  /*88f0*/  WARPSYNC.COLLECTIVE R15, `(.L_x_20533) ;  /* 0x000000000f087348 */ /* 0x000fea0003c00000 */
[----:B------:R0:W1:Y:S02]  /*8900*/  SHFL.BFLY P6, R14, R13, R12, R11 ;  /* 0x0c00000c0d0e7389 */ /* 0x00006400000c000b */
[----:B01----:R-:W-:Y:S05]  /*8910*/  ENDCOLLECTIVE ;  /* 0x000000000000791b */ /* 0x003fea0003800000 */
.L_x_20533:
[----:B------:R-:W-:Y:S02]  /*8920*/  IMAD.MOV.U32 R12, RZ, RZ, 0x1 ;  /* 0x00000001ff0c7424 */ /* 0x000fe400078e00ff */
[----:B------:R-:W-:-:S05]  /*8930*/  FADD R40, R39, R14 ;  /* 0x0000000e27287221 */ /* 0x000fca0000000000 */
[----:B------:R-:W-:-:S07]  /*8940*/  MOV R13, R40 ;  /* 0x00000028000d7202 */ /* 0x000fce0000000f00 */
[----:B------:R-:W-:Y:S05]  /*8950*/  WARPSYNC.COLLECTIVE R15, `(.L_x_20534) ;  /* 0x000000000f087348 */ /* 0x000fea0003c00000 */
[----:B------:R0:W1:Y:S02]  /*8960*/  SHFL.BFLY P6, R14, R13, R12, R11 ;  /* 0x0c00000c0d0e7389 */ /* 0x00006400000c000b */
[----:B01----:R-:W-:Y:S05]  /*8970*/  ENDCOLLECTIVE ;  /* 0x000000000000791b */ /* 0x003fea0003800000 */
.L_x_20534:
[----:B------:R-:W-:Y:S05]  /*8980*/  BRA `(.L_x_20535) ;  /* 0xffffffc800fc7947 */ /* 0x000fea000383ffff */
        .weak           $__internal_325_$__cuda_sm3x_div_rn_noftz_f32_slowpath
        .type           $__internal_325_$__cuda_sm3x_div_rn_noftz_f32_slowpath,@function
        .size           $__internal_325_$__cuda_sm3x_div_rn_noftz_f32_slowpath,(.L_x_37702 - $__internal_325_$__cuda_sm3x_div_rn_noftz_f32_slowpath)
$__internal_325_$__cuda_sm3x_div_rn_noftz_f32_slowpath:
        /* <DEDUP_REMOVED lines=35> */
.L_x_20537:
        /* <DEDUP_REMOVED lines=51> */
.L_x_20544:
[----:B------:R-:W-:-:S04]  /*8ef0*/  LOP3.LUT R6, R6, 0x80000000, RZ, 0xc0, !PT ;  /* 0x8000000006067812 */ /* 0x000fc800078ec0ff */
[----:B------:R-:W-:Y:S01]  /*8f00*/  LOP3.LUT R6, R6, 0x7f800000, RZ, 0xfc, !PT ;  /* 0x7f80000006067812 */ /* 0x000fe200078efcff */
[----:B------:R-:W-:Y:S06]  /*8f10*/  BRA `(.L_x_20545) ;  /* 0x0000000000047947 */ /* 0x000fec0003800000 */
.L_x_20543:
[----:B------:R-:W-:-:S07]  /*8f20*/  LEA R6, R48, R6, 0x17 ;  /* 0x0000000630067211 */ /* 0x000fce00078eb8ff */
.L_x_20545:
[----:B------:R-:W-:Y:S05]  /*8f30*/  BSYNC.RECONVERGENT B2 ;  /* 0x0000000000027941 */ /* 0x000fea0003800200 */
.L_x_20542:
[----:B------:R-:W-:Y:S05]  /*8f40*/  BRA `(.L_x_20546) ;  /* 0x0000000000207947 */ /* 0x000fea0003800000 */
.L_x_20541:
[----:B------:R-:W-:-:S04]  /*8f50*/  LOP3.LUT R6, R39, 0x80000000, R6, 0x48, !PT ;  /* 0x8000000027067812 */ /* 0x000fc800078e4806 */
[----:B------:R-:W-:Y:S01]  /*8f60*/  LOP3.LUT R6, R6, 0x7f800000, RZ, 0xfc, !PT ;  /* 0x7f80000006067812 */ /* 0x000fe200078efcff */
[----:B------:R-:W-:Y:S06]  /*8f70*/  BRA `(.L_x_20546) ;  /* 0x0000000000147947 */ /* 0x000fec0003800000 */
.L_x_20540:
[----:B------:R-:W-:Y:S01]  /*8f80*/  LOP3.LUT R6, R39, 0x80000000, R6, 0x48, !PT ;  /* 0x8000000027067812 */ /* 0x000fe200078e4806 */
[----:B------:R-:W-:Y:S06]  /*8f90*/  BRA `(.L_x_20546) ;  /* 0x00000000000c7947 */ /* 0x000fec0003800000 */
.L_x_20539:
[----:B------:R-:W0:Y:S01]  /*8fa0*/  MUFU.RSQ R6, -QNAN ;  /* 0xffc0000000067908 */ /* 0x000e220000001400 */
[----:B------:R-:W-:Y:S05]  /*8fb0*/  BRA `(.L_x_20546) ;  /* 0x0000000000047947 */ /* 0x000fea0003800000 */
.L_x_20538:
[----:B------:R-:W-:-:S07]  /*8fc0*/  FADD.FTZ R6, R6, R11 ;  /* 0x0000000b06067221 */ /* 0x000fce0000010000 */
.L_x_20546:
[----:B------:R-:W-:Y:S05]  /*8fd0*/  BSYNC.RECONVERGENT B1 ;  /* 0x0000000000017941 */ /* 0x000fea0003800200 */
.L_x_20536:
[----:B------:R-:W-:-:S04]  /*8fe0*/  HFMA2 R13, -RZ, RZ, 0, 0 ;  /* 0x00000000ff0d7431 */ /* 0x000fc800000001ff */
[----:B0-----:R-:W-:Y:S05]  /*8ff0*/  RET.REL.NODEC R12 `(_Z15SoftmaxWarpImplI22BroadcastScaleMaskLoadIffbLm2EiE11DirectStoreIffEfLi1ELi29ELi32ELi1ELb0EL9Algorithm0EEvT_T0_ll) ;  /* 0xffffff700c007950 */ /* 0x001fea0003c3ffff */
.L_x_20547:
        /* <DEDUP_REMOVED lines=16> */
.L_x_37702:


//--------------------- .text._Z15SoftmaxWarpImplI22BroadcastScaleMaskLoadIffbLm2EiE11DirectStoreIffEfLi1ELi28ELi32ELi1ELb1EL9Algorithm0EEvT_T0_ll --------------------------
	.section	.text._Z15SoftmaxWarpImplI22BroadcastScaleMaskLoadIffbLm2EiE11DirectStoreIffEfLi1ELi28ELi32ELi1ELb1EL9Algorithm0EEvT_T0_ll,"ax",@progbits
	.align	128
        .global         _Z15SoftmaxWarpImplI22BroadcastScaleMaskLoadIffbLm2EiE11DirectStoreIffEfLi1ELi28ELi32ELi1ELb1EL9Algorithm0EEvT_T0_ll
        .type           _Z15SoftmaxWarpImplI22BroadcastScaleMaskLoadIffbLm2EiE11DirectStoreIffEfLi1ELi28ELi32ELi1ELb1EL9Algorithm0EEvT_T0_ll,@function
        .size           _Z15SoftmaxWarpImplI22BroadcastScaleMaskLoadIffbLm2EiE11DirectStoreIffEfLi1ELi28ELi32ELi1ELb1EL9Algorithm0EEvT_T0_ll,(.L_x_37703 - _Z15SoftmaxWarpImplI22BroadcastScaleMaskLoadIffbLm2EiE11DirectStoreIffEfLi1ELi28ELi32ELi1ELb1EL9Algorithm0EEvT_T0_ll)
        .other          _Z15SoftmaxWarpImplI22BroadcastScaleMaskLoadIffbLm2EiE11DirectStoreIffEfLi1ELi28ELi32ELi1ELb1EL9Algorithm0EEvT_T0_ll,@"STO_CUDA_ENTRY STV_DEFAULT"
_Z15SoftmaxWarpImplI22BroadcastScaleMaskLoadIffbLm2EiE11DirectStoreIffEfLi1ELi28ELi32ELi1ELb1EL9Algorithm0EEvT_T0_ll:
.text._Z15SoftmaxWarpImplI22BroadcastScaleMaskLoadIffbLm2EiE11DirectStoreIffEfLi1ELi28ELi32ELi1ELb1EL9Algorithm0EEvT_T0_ll:
        /* <DEDUP_REMOVED lines=29> */
.L_x_20548:
        /* <DEDUP_REMOVED lines=26> */
.L_x_20663:
[----:B0-----:R-:W0:Y:S01]  /*0370*/  LDC.64 R2, c[0x0][0x3f0] ;  /* 0x0000fc00ff027b82 */ /* 0x001e220000000a00 */
[C---:B------:R-:W-:Y:S01]  /*0380*/  VIADD R7, R69.reuse, 0x80 ;  /* 0x0000008045077836 */ /* 0x040fe20000000000 */
[C---:B------:R-:W-:Y:S01]  /*0390*/  IADD3 R9, PT, PT, R69.reuse, 0x60, RZ ;  /* 0x0000006045097810 */ /* 0x040fe20007ffe0ff */
[----:B------:R-:W-:Y:S01]  /*03a0*/  BSSY.RECONVERGENT B1, `(.L_x_20550) ;  /* 0x0000046000017945 */ /* 0x000fe20003800200 */
[----:B------:R-:W-:Y:S01]  /*03b0*/  IMAD.MOV.U32 R66, RZ, RZ, -0x800000 ;  /* 0xff800000ff427424 */ /* 0x000fe200078e00ff */
[----:B------:R-:W-:Y:S01]  /*03c0*/  MOV R64, 0xff800000 ;  /* 0xff80000000407802 */ /* 0x000fe20000000f00 */
[----:B------:R-:W-:Y:S01]  /*03d0*/  IMAD.MOV.U32 R62, RZ, RZ, -0x800000 ;  /* 0xff800000ff3e7424 */ /* 0x000fe200078e00ff */
[C---:B------:R-:W-:Y:S01]  /*03e0*/  IADD3 R5, PT, PT, R69.reuse, 0xa0, RZ ;  /* 0x000000a045057810 */ /* 0x040fe20007ffe0ff */
        /* <DEDUP_REMOVED lines=47> */
[----:B0-----:R-:W-:-:S03]  /*06e0*/  ISETP.NE.U32.AND P6, PT, R14, 0x1, PT ;  /* 0x000000010e00780c */ /* 0x001fc60003fc5070 */
        /* <DEDUP_REMOVED lines=17> */
.L_x_20551:
[----:B------:R-:W-:Y:S05]  /*0800*/  BSYNC.RECONVERGENT B1 ;  /* 0x0000000000017941 */ /* 0x000fea0003800200 */
.L_x_20550:
[----:B------:R-:W-:Y:S04]  /*0810*/  BSSY.RECONVERGENT B1, `(.L_x_20552) ;  /* 0x0000036000017945 */ /* 0x000fe80003800200 */
        /* <DEDUP_REMOVED lines=53> */
.L_x_20553:
[----:B------:R-:W-:Y:S05]  /*0b70*/  BSYNC.RECONVERGENT B1 ;  /* 0x0000000000017941 */ /* 0x000fea0003800200 */
.L_x_20552:
        /* <DEDUP_REMOVED lines=54> */
.L_x_20555:
[----:B------:R-:W-:Y:S05]  /*0ee0*/  BSYNC.RECONVERGENT B1 ;  /* 0x0000000000017941 */ /* 0x000fea0003800200 */
.L_x_20554:
        /* <DEDUP_REMOVED lines=54> */
.L_x_20557:
[----:B------:R-:W-:Y:S05]  /*1250*/  BSYNC.RECONVERGENT B1 ;  /* 0x0000000000017941 */ /* 0x000fea0003800200 */
.L_x_20556:
[----:B------:R-:W-:Y:S01]  /*1260*/  BSSY.RECONVERGENT B1, `(.L_x_20558) ;  /* 0x0000038000017945 */ /* 0x000fe20003800200 */
[----:B------:R-:W-:Y:S01]  /*1270*/  VIADD R15, R69, 0xc0 ;  /* 0x000000c0450f7836 */ /* 0x000fe20000000000 */
[----:B------:R-:W-:Y:S02]  /*1280*/  MOV R52, 0xff800000 ;  /* 0xff80000000347802 */ /* 0x000fe40000000f00 */
        /* <DEDUP_REMOVED lines=53> */
.L_x_20559:
[----:B------:R-:W-:Y:S05]  /*15e0*/  BSYNC.RECONVERGENT B1 ;  /* 0x0000000000017941 */ /* 0x000fea0003800200 */
.L_x_20558:
        /* <DEDUP_REMOVED lines=71> */
.L_x_20561:
[----:B------:R-:W-:Y:S05]  /*1a60*/  BSYNC.RECONVERGENT B1 ;  /* 0x0000000000017941 */ /* 0x000fea0003800200 */
.L_x_20560:
        /* <DEDUP_REMOVED lines=56> */
.L_x_20563:
[----:B------:R-:W-:Y:S05]  /*1df0*/  BSYNC.RECONVERGENT B1 ;  /* 0x0000000000017941 */ /* 0x000fea0003800200 */
.L_x_20562:
        /* <DEDUP_REMOVED lines=56> */
.L_x_20565:
[----:B------:R-:W-:Y:S05]  /*2180*/  BSYNC.RECONVERGENT B1 ;  /* 0x0000000000017941 */ /* 0x000fea0003800200 */
.L_x_20564:
        /* <DEDUP_REMOVED lines=56> */
.L_x_20567:
[----:B------:R-:W-:Y:S05]  /*2510*/  BSYNC.RECONVERGENT B1 ;  /* 0x0000000000017941 */ /* 0x000fea0003800200 */
.L_x_20566:
[----:B------:R-:W-:Y:S01]  /*2520*/  BSSY.RECONVERGENT B1, `(.L_x_20568) ;  /* 0x0000039000017945 */ /* 0x000fe20003800200 */
[----:B------:R-:W-:Y:S01]  /*2530*/  IADD3 R11, PT, PT, R69, 0x160, RZ ;  /* 0x00000160450b7810 */ /* 0x000fe20007ffe0ff */
[----:B------:R-:W-:Y:S02]  /*2540*/  IMAD.MOV.U32 R16, RZ, RZ, -0x800000 ;  /* 0xff800000ff107424 */ /* 0x000fe400078e00ff */
        /* <DEDUP_REMOVED lines=54> */
.L_x_20569:
[----:B------:R-:W-:Y:S05]  /*28b0*/  BSYNC.RECONVERGENT B1 ;  /* 0x0000000000017941 */ /* 0x000fea0003800200 */
.L_x_20568:
        /* <DEDUP_REMOVED lines=57> */
.L_x_20571:
[----:B------:R-:W-:Y:S05]  /*2c50*/  BSYNC.RECONVERGENT B1 ;  /* 0x0000000000017941 */ /* 0x000fea0003800200 */
.L_x_20570:
        /* <DEDUP_REMOVED lines=67> */
.L_x_20573:
[----:B------:R-:W-:Y:S05]  /*3090*/  BSYNC.RECONVERGENT B1 ;  /* 0x0000000000017941 */ /* 0x000fea0003800200 */
.L_x_20572:
        /* <DEDUP_REMOVED lines=33> */
[----:B0-----:R-:W-:Y:S02]  /*32b0*/  ISETP.NE.U32.AND P5, PT, R14, 0x1, PT ;  /* 0x000000010e00780c */ /* 0x001fe40003fa5070 */
[----:B------:R-:W-:Y:S02]  /*32c0*/  SHF.R.S64 R14, RZ, 0x1e, R11 ;  /* 0x0000001eff0e7819 */ /* 0x000fe4000000100b */
[----:B------:R-:W-:-:S03]  /*32d0*/  ISETP.NE.AND.EX P5, PT, R15, RZ, PT, P5 ;  /* 0x000000ff0f00720c */ /* 0x000fc60003fa5350 */
        /* <DEDUP_REMOVED lines=19> */
.L_x_20575:
[----:B------:R-:W-:Y:S05]  /*3410*/  BSYNC.RECONVERGENT B1 ;  /* 0x0000000000017941 */ /* 0x000fea0003800200 */
.L_x_20574:
        /* <DEDUP_REMOVED lines=37> */
[----:B------:R-:W-:Y:S01]  /*3670*/  SHF.R.S64 R14, RZ, 0x1e, R9 ;  /* 0x0000001eff0e7819 */ /* 0x000fe20000001009 */
[----:B------:R-:W-:Y:S01]  /*3680*/  IMAD.MOV R4, RZ, RZ, -R0 ;  /* 0x000000ffff047224 */ /* 0x000fe200078e0a00 */
[----:B------:R-:W-:-:S02]  /*3690*/  ISETP.NE.AND.EX P1, PT, R15, RZ, PT, P1 ;  /* 0x000000ff0f00720c */ /* 0x000fc40003f25310 */
        /* <DEDUP_REMOVED lines=15> */
.L_x_20577:
[----:B------:R-:W-:Y:S05]  /*3790*/  BSYNC.RECONVERGENT B1 ;  /* 0x0000000000017941 */ /* 0x000fea0003800200 */
.L_x_20576:
        /* <DEDUP_REMOVED lines=55> */
.L_x_20579:
[----:B------:R-:W-:Y:S05]  /*3b10*/  BSYNC.RECONVERGENT B1 ;  /* 0x0000000000017941 */ /* 0x000fea0003800200 */
.L_x_20578:
        /* <DEDUP_REMOVED lines=10> */
[C---:B------:R-:W-:Y:S02]  /*3bc0*/  R2UR UR6, R34.reuse ;  /* 0x00000000220672ca */ /* 0x040fe400000e0000 */
        /* <DEDUP_REMOVED lines=50> */
.L_x_20581:
[----:B------:R-:W-:Y:S05]  /*3ef0*/  BSYNC.RECONVERGENT B1 ;  /* 0x0000000000017941 */ /* 0x000fea0003800200 */
.L_x_20580:
        /* <DEDUP_REMOVED lines=59> */
.L_x_20583:
[----:B------:R-:W-:Y:S05]  /*42b0*/  BSYNC.RECONVERGENT B1 ;  /* 0x0000000000017941 */ /* 0x000fea0003800200 */
.L_x_20582:
        /* <DEDUP_REMOVED lines=57> */
.L_x_20585:
[----:B------:R-:W-:Y:S05]  /*4650*/  BSYNC.RECONVERGENT B1 ;  /* 0x0000000000017941 */ /* 0x000fea0003800200 */
.L_x_20584:
        /* <DEDUP_REMOVED lines=59> */
.L_x_20587:
[----:B------:R-:W-:Y:S05]  /*4a10*/  BSYNC.RECONVERGENT B1 ;  /* 0x0000000000017941 */ /* 0x000fea0003800200 */
.L_x_20586:
        /* <DEDUP_REMOVED lines=57> */
.L_x_20589:
[----:B------:R-:W-:Y:S05]  /*4db0*/  BSYNC.RECONVERGENT B1 ;  /* 0x0000000000017941 */ /* 0x000fea0003800200 */
.L_x_20588:
        /* <DEDUP_REMOVED lines=59> */
.L_x_20591:
[----:B------:R-:W-:Y:S05]  /*5170*/  BSYNC.RECONVERGENT B1 ;  /* 0x0000000000017941 */ /* 0x000fea0003800200 */
.L_x_20590:
        /* <DEDUP_REMOVED lines=58> */
.L_x_20593:
[----:B------:R-:W-:Y:S05]  /*5520*/  BSYNC.RECONVERGENT B1 ;  /* 0x0000000000017941 */ /* 0x000fea0003800200 */
.L_x_20592:
        /* <DEDUP_REMOVED lines=67> */
.L_x_20595:
[----:B------:R-:W-:Y:S05]  /*5960*/  BSYNC.RECONVERGENT B1 ;  /* 0x0000000000017941 */ /* 0x000fea0003800200 */
.L_x_20594:
[----:B------:R-:W-:Y:S04]  /*5970*/  BSSY.RECONVERGENT B1, `(.L_x_20596) ;  /* 0x0000037000017945 */ /* 0x000fe80003800200 */
        /* <DEDUP_REMOVED lines=29> */
[----:B------:R-:W-:-:S02]  /*5b50*/  @P2 IADD3 R0, PT, PT, R0, 0x1, RZ ;  /* 0x0000000100002810 */ /* 0x000fc40007ffe0ff */
[----:B------:R-:W-:-:S03]  /*5b60*/  ISETP.NE.AND P2, PT, R12, RZ, PT ;  /* 0x000000ff0c00720c */ /* 0x000fc60003f45270 */
[----:B------:R-:W-:-:S10]  /*5b70*/  @!P3 IMAD.MOV R0, RZ, RZ, -R0 ;  /* 0x000000ffff00b224 */ /* 0x000fd400078e0a00 */
[----:B------:R-:W-:Y:S02]  /*5b80*/  @!P2 LOP3.LUT R0, RZ, R12, RZ, 0x33, !PT ;  /* 0x0000000cff00a212 */ /* 0x000fe400078e33ff */
[----:B0-----:R-:W-:Y:S02]  /*5b90*/  ISETP.NE.U32.AND P2, PT, R4, 0x1, PT ;  /* 0x000000010400780c */ /* 0x001fe40003f45070 */
[----:B------:R-:W-:Y:S02]  /*5ba0*/  SHF.R.S64 R4, RZ, 0x1e, R7 ;  /* 0x0000001eff047819 */ /* 0x000fe40000001007 */
[----:B-1----:R-:W-:Y:S02]  /*5bb0*/  ISETP.NE.U32.AND P3, PT, R2, 0x1, PT ;  /* 0x000000010200780c */ /* 0x002fe40003f65070 */
        /* <DEDUP_REMOVED lines=18> */
.L_x_20597:
[----:B------:R-:W-:Y:S05]  /*5ce0*/  BSYNC.RECONVERGENT B1 ;  /* 0x0000000000017941 */ /* 0x000fea0003800200 */
.L_x_20596:
        /* <DEDUP_REMOVED lines=55> */
.L_x_20599:
[----:B------:R-:W-:Y:S05]  /*6060*/  BSYNC.RECONVERGENT B1 ;  /* 0x0000000000017941 */ /* 0x000fea0003800200 */
.L_x_20598:
        /* <DEDUP_REMOVED lines=56> */
.L_x_20601:
[----:B------:R-:W-:Y:S05]  /*63f0*/  BSYNC.RECONVERGENT B1 ;  /* 0x0000000000017941 */ /* 0x000fea0003800200 */
.L_x_20600:
        /* <DEDUP_REMOVED lines=55> */
.L_x_20603:
[----:B------:R-:W-:Y:S05]  /*6770*/  BSYNC.RECONVERGENT B1 ;  /* 0x0000000000017941 */ /* 0x000fea0003800200 */
.L_x_20602:
        /* <DEDUP_REMOVED lines=55> */
.L_x_20605:
[----:B------:R-:W-:Y:S05]  /*6af0*/  BSYNC.RECONVERGENT B1 ;  /* 0x0000000000017941 */ /* 0x000fea0003800200 */
.L_x_20604:
        /* <DEDUP_REMOVED lines=24> */
[C---:B------:R-:W-:Y:S01]  /*6c80*/  FADD R91, -R31.reuse, R60 ;  /* 0x0000003c1f5b7221 */ /* 0x040fe20000000100 */
[----:B------:R-:W-:Y:S01]  /*6c90*/  FADD R79, -R31, R8 ;  /* 0x000000081f4f7221 */ /* 0x000fe20000000100 */
[-C--:B------:R-:W-:Y:S01]  /*6ca0*/  FFMA.RM R16, R16, R11.reuse, 12582913 ;  /* 0x4b40000110107423 */ /* 0x080fe2000000400b */
[----:B------:R-:W-:Y:S01]  /*6cb0*/  FADD R0, R2, -12583039 ;  /* 0xcb40007f02007421 */ /* 0x000fe20000000000 */
[-C--:B------:R-:W-:Y:S01]  /*6cc0*/  FFMA.SAT R8, R91, R12.reuse, 0.5 ;  /* 0x3f0000005b087423 */ /* 0x080fe2000000200c */
        /* <DEDUP_REMOVED lines=8> */
[-C--:B------:R-:W-:Y:S01]  /*6d50*/  FFMA.RM R14, R14, R11.reuse, 12582913 ;  /* 0x4b4000010e0e7423 */ /* 0x080fe2000000400b */
[C---:B------:R-:W-:Y:S01]  /*6d60*/  FADD R3, -R31.reuse, R50 ;  /* 0x000000321f037221 */ /* 0x040fe20000000100 */
[----:B------:R-:W-:Y:S01]  /*6d70*/  FADD R9, -R31, R28 ;  /* 0x0000001c1f097221 */ /* 0x000fe20000000100 */
        /* <DEDUP_REMOVED lines=8> */
[----:B------:R-:W1:Y:S01]  /*6e00*/  MUFU.EX2 R85, R85 ;  /* 0x0000005500557308 */ /* 0x000e620000000800 */
[----:B------:R-:W-:Y:S01]  /*6e10*/  FFMA R6, R89, 1.4426950216293334961, -R6 ;  /* 0x3fb8aa3b59067823 */ /* 0x000fe20000000806 */
[----:B------:R-:W-:Y:S01]  /*6e20*/  FFMA R8, R91, 1.4426950216293334961, -R8 ;  /* 0x3fb8aa3b5b087823 */ /* 0x000fe20000000808 */
[----:B------:R-:W-:Y:S01]  /*6e30*/  FADD R71, -R31, R22 ;  /* 0x000000161f477221 */ /* 0x000fe20000000100 */
[----:B------:R-:W-:Y:S01]  /*6e40*/  SHF.L.U32 R2, R2, 0x17, RZ ;  /* 0x0000001702027819 */ /* 0x000fe200000006ff */
[----:B------:R-:W-:Y:S01]  /*6e50*/  FFMA R89, R89, 1.925963033500011079e-08, R6 ;  /* 0x32a5706059597823 */ /* 0x000fe20000000006 */
[-C--:B------:R-:W-:Y:S01]  /*6e60*/  FFMA.SAT R6, R83, R12.reuse, 0.5 ;  /* 0x3f00000053067423 */ /* 0x080fe2000000200c */
[----:B------:R-:W-:Y:S01]  /*6e70*/  FFMA R24, R91, 1.925963033500011079e-08, R8 ;  /* 0x32a570605b187823 */ /* 0x000fe20000000008 */
[----:B------:R-:W-:Y:S01]  /*6e80*/  FADD R8, R14, -12583039 ;  /* 0xcb40007f0e087421 */ /* 0x000fe20000000000 */
[C---:B------:R-:W-:Y:S01]  /*6e90*/  FADD R39, -R31.reuse, R26 ;  /* 0x0000001a1f277221 */ /* 0x040fe20000000100 */
[-C--:B------:R-:W-:Y:S01]  /*6ea0*/  FFMA.RM R6, R6, R11.reuse, 12582913 ;  /* 0x4b40000106067423 */ /* 0x080fe2000000400b */
[----:B------:R-:W-:Y:S01]  /*6eb0*/  FADD R37, -R31, R30 ;  /* 0x0000001e1f257221 */ /* 0x000fe20000000100 */
[----:B------:R-:W-:Y:S01]  /*6ec0*/  FFMA R8, R81, 1.4426950216293334961, -R8 ;  /* 0x3fb8aa3b51087823 */ /* 0x000fe20000000808 */
[----:B------:R-:W-:Y:S01]  /*6ed0*/  SHF.L.U32 R14, R14, 0x17, RZ ;  /* 0x000000170e0e7819 */ /* 0x000fe200000006ff */
[----:B------:R-:W-:Y:S01]  /*6ee0*/  FADD R10, R6, -12583039 ;  /* 0xcb40007f060a7421 */ /* 0x000fe20000000000 */
[----:B------:R-:W-:Y:S01]  /*6ef0*/  FADD R33, -R31, R32 ;  /* 0x000000201f217221 */ /* 0x000fe20000000100 */
[----:B------:R-:W-:Y:S01]  /*6f00*/  FFMA R28, R81, 1.925963033500011079e-08, R8 ;  /* 0x32a57060511c7823 */ /* 0x000fe20000000008 */
[-C--:B------:R-:W-:Y:S01]  /*6f10*/  FFMA.SAT R32, R39, R12.reuse, 0.5 ;  /* 0x3f00000027207423 */ /* 0x080fe2000000200c */
[----:B------:R-:W-:Y:S01]  /*6f20*/  FFMA R10, R83, 1.4426950216293334961, -R10 ;  /* 0x3fb8aa3b530a7823 */ /* 0x000fe2000000080a */
[----:B------:R2:W3:Y:S01]  /*6f30*/  MUFU.EX2 R81, R24 ;  /* 0x0000001800517308 */ /* 0x0004e20000000800 */
[----:B------:R-:W-:Y:S01]  /*6f40*/  FADD R29, -R31, R38 ;  /* 0x000000261f1d7221 */ /* 0x000fe20000000100 */
[-C--:B------:R-:W-:Y:S01]  /*6f50*/  FFMA.RM R32, R32, R11.reuse, 12582913 ;  /* 0x4b40000120207423 */ /* 0x080fe2000000400b */
[----:B------:R-:W-:Y:S01]  /*6f60*/  FFMA R83, R83, 1.925963033500011079e-08, R10 ;  /* 0x32a5706053537823 */ /* 0x000fe2000000000a */
[-C--:B------:R-:W-:Y:S01]  /*6f70*/  FFMA.SAT R10, R79, R12.reuse, 0.5 ;  /* 0x3f0000004f0a7423 */ /* 0x080fe2000000200c */
[----:B------:R-:W-:Y:S01]  /*6f80*/  FADD R17, -R31, R36 ;  /* 0x000000241f117221 */ /* 0x000fe20000000100 */
[-C--:B------:R-:W-:Y:S01]  /*6f90*/  FFMA.SAT R36, R9, R12.reuse, 0.5 ;  /* 0x3f00000009247423 */ /* 0x080fe2000000200c */
[----:B------:R-:W-:Y:S01]  /*6fa0*/  FADD R19, -R31, R44 ;  /* 0x0000002c1f137221 */ /* 0x000fe20000000100 */
[-C--:B------:R-:W-:Y:S01]  /*6fb0*/  FFMA.RM R10, R10, R11.reuse, 12582913 ;  /* 0x4b4000010a0a7423 */ /* 0x080fe2000000400b */
[-C--:B--2---:R-:W-:Y:S01]  /*6fc0*/  FFMA.SAT R24, R71, R12.reuse, 0.5 ;  /* 0x3f00000047187423 */ /* 0x084fe2000000200c */
[-C--:B------:R-:W-:Y:S01]  /*6fd0*/  FFMA.RM R36, R36, R11.reuse, 12582913 ;  /* 0x4b40000124247423 */ /* 0x080fe2000000400b */
[C---:B------:R-:W-:Y:S01]  /*6fe0*/  FADD R13, -R31.reuse, R46 ;  /* 0x0000002e1f0d7221 */ /* 0x040fe20000000100 */
[----:B------:R-:W-:Y:S01]  /*6ff0*/  FADD R8, R10, -12583039 ;  /* 0xcb40007f0a087421 */ /* 0x000fe20000000000 */
[-C--:B------:R-:W-:Y:S01]  /*7000*/  FFMA.RM R24, R24, R11.reuse, 12582913 ;  /* 0x4b40000118187423 */ /* 0x080fe2000000400b */
[----:B------:R-:W-:Y:S01]  /*7010*/  SHF.L.U32 R10, R10, 0x17, RZ ;  /* 0x000000170a0a7819 */ /* 0x000fe200000006ff */
        /* <DEDUP_REMOVED lines=8> */
[C---:B------:R-:W-:Y:S01]  /*70a0*/  FADD R23, -R31.reuse, R56 ;  /* 0x000000381f177221 */ /* 0x040fe20000000100 */
[----:B------:R-:W-:Y:S01]  /*70b0*/  FADD R25, -R31, R70 ;  /* 0x000000461f197221 */ /* 0x000fe20000000100 */
[----:B------:R-:W-:Y:S01]  /*70c0*/  FFMA R18, R3, 1.4426950216293334961, -R18 ;  /* 0x3fb8aa3b03127823 */ /* 0x000fe20000000812 */
[----:B------:R-:W-:Y:S01]  /*70d0*/  FADD R26, R20, -12583039 ;  /* 0xcb40007f141a7421 */ /* 0x000fe20000000000 */
[----:B------:R-:W-:Y:S01]  /*70e0*/  MUFU.EX2 R79, R79 ;  /* 0x0000004f004f7308 */ /* 0x000fe20000000800 */
[----:B------:R-:W-:Y:S01]  /*70f0*/  FADD R27, -R31, R58 ;  /* 0x0000003a1f1b7221 */ /* 0x000fe20000000100 */
[----:B------:R-:W-:Y:S01]  /*7100*/  FFMA R22, R3, 1.925963033500011079e-08, R18 ;  /* 0x32a5706003167823 */ /* 0x000fe20000000012 */
[----:B------:R-:W-:Y:S01]  /*7110*/  FFMA.SAT R18, R77, R12, 0.5 ;  /* 0x3f0000004d127423 */ /* 0x000fe2000000200c */
[----:B-1----:R-:W-:Y:S01]  /*7120*/  FMUL R3, R2, R85 ;  /* 0x0000005502037220 */ /* 0x002fe20000400000 */
[----:B------:R-:W-:Y:S01]  /*7130*/  FFMA R26, R75, 1.4426950216293334961, -R26 ;  /* 0x3fb8aa3b4b1a7823 */ /* 0x000fe2000000081a */
[----:B------:R-:W-:Y:S01]  /*7140*/  FADD R31, -R31, R48 ;  /* 0x000000301f1f7221 */ /* 0x000fe20000000100 */
[----:B------:R-:W-:Y:S01]  /*7150*/  FFMA.RM R18, R18, R11, 12582913 ;  /* 0x4b40000112127423 */ /* 0x000fe2000000400b */
[----:B------:R1:W-:Y:S01]  /*7160*/  MUFU.EX2 R85, R28 ;  /* 0x0000001c00557308 */ /* 0x0003e20000000800 */
[----:B------:R-:W-:Y:S01]  /*7170*/  FFMA R75, R75, 1.925963033500011079e-08, R26 ;  /* 0x32a570604b4b7823 */ /* 0x000fe2000000001a */
[----:B------:R-:W-:-:S02]  /*7180*/  IMAD.SHL.U32 R0, R0, 0x800000, RZ ;  /* 0x0080000000007824 */ /* 0x000fc400078e00ff */
[C---:B------:R-:W-:Y:S01]  /*7190*/  FADD R2, R18.reuse, -12583039 ;  /* 0xcb40007f12027421 */ /* 0x040fe20000000000 */
[----:B------:R-:W-:Y:S01]  /*71a0*/  SHF.L.U32 R18, R18, 0x17, RZ ;  /* 0x0000001712127819 */ /* 0x000fe200000006ff */
[----:B------:R-:W-:Y:S02]  /*71b0*/  IMAD.SHL.U32 R4, R4, 0x800000, RZ ;  /* 0x0080000004047824 */ /* 0x000fe400078e00ff */
[----:B------:R-:W-:Y:S01]  /*71c0*/  FFMA R2, R77, 1.4426950216293334961, -R2 ;  /* 0x3fb8aa3b4d027823 */ /* 0x000fe20000000802 */
[----:B------:R-:W2:Y:S01]  /*71d0*/  MUFU.EX2 R87, R87 ;  /* 0x0000005700577308 */ /* 0x000ea20000000800 */
[-C--:B-1----:R-:W-:Y:S01]  /*71e0*/  FFMA.SAT R28, R7, R12.reuse, 0.5 ;  /* 0x3f000000071c7423 */ /* 0x082fe2000000200c */
[----:B---3--:R-:W-:Y:S01]  /*71f0*/  FMUL R4, R4, R81 ;  /* 0x0000005104047220 */ /* 0x008fe20000400000 */
[----:B------:R-:W-:Y:S01]  /*7200*/  FFMA R77, R77, 1.925963033500011079e-08, R2 ;  /* 0x32a570604d4d7823 */ /* 0x000fe20000000002 */
[----:B------:R-:W-:Y:S01]  /*7210*/  SHF.L.U32 R2, R16, 0x17, RZ ;  /* 0x0000001710027819 */ /* 0x000fe200000006ff */
[----:B------:R-:W-:Y:S01]  /*7220*/  FFMA.SAT R16, R73, R12, 0.5 ;  /* 0x3f00000049107423 */ /* 0x000fe2000000200c */
[-C--:B------:R-:W-:Y:S01]  /*7230*/  FFMA.RM R28, R28, R11.reuse, 12582913 ;  /* 0x4b4000011c1c7423 */ /* 0x080fe2000000400b */
[----:B------:R-:W-:Y:S01]  /*7240*/  IMAD.SHL.U32 R6, R6, 0x800000, RZ ;  /* 0x0080000006067824 */ /* 0x000fe200078e00ff */
[----:B------:R-:W1:Y:S01]  /*7250*/  MUFU.EX2 R89, R89 ;  /* 0x0000005900597308 */ /* 0x000e620000000800 */
[----:B------:R-:W-:Y:S01]  /*7260*/  FFMA.RM R16, R16, R11, 12582913 ;  /* 0x4b40000110107423 */ /* 0x000fe2000000400b */
[----:B------:R-:W-:-:S03]  /*7270*/  IMAD.SHL.U32 R8, R8, 0x800000, RZ ;  /* 0x0080000008087824 */ /* 0x000fc600078e00ff */
[C---:B------:R-:W-:Y:S01]  /*7280*/  FADD R26, R16.reuse, -12583039 ;  /* 0xcb40007f101a7421 */ /* 0x040fe20000000000 */
[----:B------:R-:W-:Y:S02]  /*7290*/  SHF.L.U32 R16, R16, 0x17, RZ ;  /* 0x0000001710107819 */ /* 0x000fe400000006ff */
[----:B------:R-:W-:Y:S01]  /*72a0*/  MUFU.EX2 R77, R77 ;  /* 0x0000004d004d7308 */ /* 0x000fe20000000800 */
[----:B------:R-:W-:Y:S01]  /*72b0*/  FFMA R26, R73, 1.4426950216293334961, -R26 ;  /* 0x3fb8aa3b491a7823 */ /* 0x000fe2000000081a */
[----:B--2---:R-:W-:-:S03]  /*72c0*/  FMUL R0, R0, R87 ;  /* 0x0000005700007220 */ /* 0x004fc60000400000 */
[----:B------:R-:W-:Y:S01]  /*72d0*/  FFMA R73, R73, 1.925963033500011079e-08, R26 ;  /* 0x32a5706049497823 */ /* 0x000fe2000000001a */
[----:B------:R-:W-:Y:S02]  /*72e0*/  FFMA.SAT R26, R5, R12, 0.5 ;  /* 0x3f000000051a7423 */ /* 0x000fe4000000200c */
[----:B------:R-:W2:Y:S01]  /*72f0*/  MUFU.EX2 R83, R83 ;  /* 0x0000005300537308 */ /* 0x000ea20000000800 */
[----:B-1----:R-:W-:Y:S01]  /*7300*/  FMUL R2, R2, R89 ;  /* 0x0000005902027220 */ /* 0x002fe20000400000 */
[----:B------:R-:W-:-:S04]  /*7310*/  FFMA.RM R26, R26, R11, 12582913 ;  /* 0x4b4000011a1a7423 */ /* 0x000fc8000000400b */
[----:B------:R-:W-:Y:S02]  /*7320*/  FADD R30, R26, -12583039 ;  /* 0xcb40007f1a1e7421 */ /* 0x000fe40000000000 */
[----:B------:R-:W-:Y:S02]  /*7330*/  MUFU.EX2 R75, R75 ;  /* 0x0000004b004b7308 */ /* 0x000fe40000000800 */
[----:B------:R-:W-:-:S04]  /*7340*/  FFMA R30, R5, 1.4426950216293334961, -R30 ;  /* 0x3fb8aa3b051e7823 */ /* 0x000fc8000000081e */
[----:B------:R-:W-:Y:S01]  /*7350*/  FFMA R30, R5, 1.925963033500011079e-08, R30 ;  /* 0x32a57060051e7823 */ /* 0x000fe2000000001e */
[----:B------:R-:W-:Y:S01]  /*7360*/  FMUL R5, R14, R85 ;  /* 0x000000550e057220 */ /* 0x000fe20000400000 */
[----:B------:R-:W-:Y:S01]  /*7370*/  FADD R14, R24, -12583039 ;  /* 0xcb40007f180e7421 */ /* 0x000fe20000000000 */
[----:B--2---:R-:W-:Y:S01]  /*7380*/  FMUL R6, R6, R83 ;  /* 0x0000005306067220 */ /* 0x004fe20000400000 */
[----:B------:R-:W1:Y:S02]  /*7390*/  MUFU.EX2 R73, R73 ;  /* 0x0000004900497308 */ /* 0x000e640000000800 */
[----:B------:R-:W-:-:S04]  /*73a0*/  FFMA R14, R71, 1.4426950216293334961, -R14 ;  /* 0x3fb8aa3b470e7823 */ /* 0x000fc8000000080e */
[----:B------:R-:W-:Y:S01]  /*73b0*/  FFMA R71, R71, 1.925963033500011079e-08, R14 ;  /* 0x32a5706047477823 */ /* 0x000fe2000000000e */
[----:B------:R-:W-:Y:S01]  /*73c0*/  FADD R14, R28, -12583039 ;  /* 0xcb40007f1c0e7421 */ /* 0x000fe20000000000 */
[----:B------:R-:W-:Y:S03]  /*73d0*/  MUFU.EX2 R30, R30 ;  /* 0x0000001e001e7308 */ /* 0x000fe60000000800 */
[----:B------:R-:W-:-:S04]  /*73e0*/  FFMA R14, R7, 1.4426950216293334961, -R14 ;  /* 0x3fb8aa3b070e7823 */ /* 0x000fc8000000080e */
[----:B------:R-:W-:Y:S01]  /*73f0*/  FFMA R38, R7, 1.925963033500011079e-08, R14 ;  /* 0x32a5706007267823 */ /* 0x000fe2000000000e */
[----:B------:R-:W-:Y:S01]  /*7400*/  FMUL R7, R10, R79 ;  /* 0x0000004f0a077220 */ /* 0x000fe20000400000 */
[----:B------:R-:W-:Y:S01]  /*7410*/  FADD R10, R32, -12583039 ;  /* 0xcb40007f200a7421 */ /* 0x000fe20000000000 */
[----:B------:R2:W3:Y:S01]  /*7420*/  MUFU.EX2 R79, R22 ;  /* 0x00000016004f7308 */ /* 0x0004e20000000800 */
[----:B------:R-:W-:Y:S01]  /*7430*/  FFMA.SAT R14, R33, R12, 0.5 ;  /* 0x3f000000210e7423 */ /* 0x000fe2000000200c */
[----:B-1----:R-:W-:Y:S01]  /*7440*/  FMUL R16, R16, R73 ;  /* 0x0000004910107220 */ /* 0x002fe20000400000 */
[----:B------:R-:W-:-:S04]  /*7450*/  FFMA R10, R39, 1.4426950216293334961, -R10 ;  /* 0x3fb8aa3b270a7823 */ /* 0x000fc8000000080a */
[----:B------:R-:W-:Y:S01]  /*7460*/  FFMA R39, R39, 1.925963033500011079e-08, R10 ;  /* 0x32a5706027277823 */ /* 0x000fe2000000000a */
[----:B------:R-:W-:Y:S01]  /*7470*/  FADD R10, R36, -12583039 ;  /* 0xcb40007f240a7421 */ /* 0x000fe20000000000 */
[----:B--2---:R-:W-:Y:S01]  /*7480*/  FFMA.SAT R22, R37, R12, 0.5 ;  /* 0x3f00000025167423 */ /* 0x004fe2000000200c */
[----:B------:R-:W-:Y:S02]  /*7490*/  MUFU.EX2 R38, R38 ;  /* 0x0000002600267308 */ /* 0x000fe40000000800 */
[----:B------:R-:W-:Y:S01]  /*74a0*/  FFMA R10, R9, 1.4426950216293334961, -R10 ;  /* 0x3fb8aa3b090a7823 */ /* 0x000fe2000000080a */
[----:B------:R-:W-:-:S03]  /*74b0*/  FFMA.RM R22, R22, R11, 12582913 ;  /* 0x4b40000116167423 */ /* 0x000fc6000000400b */
[----:B------:R-:W-:Y:S01]  /*74c0*/  FFMA R44, R9, 1.925963033500011079e-08, R10 ;  /* 0x32a57060092c7823 */ /* 0x000fe2000000000a */
[----:B------:R-:W-:Y:S01]  /*74d0*/  FADD R10, R22, -12583039 ;  /* 0xcb40007f160a7421 */ /* 0x000fe20000000000 */
[----:B------:R-:W-:Y:S01]  /*74e0*/  FMUL R9, R18, R77 ;  /* 0x0000004d12097220 */ /* 0x000fe20000400000 */
[----:B------:R-:W-:Y:S01]  /*74f0*/  MUFU.EX2 R39, R39 ;  /* 0x0000002700277308 */ /* 0x000fe20000000800 */
[----:B---3--:R-:W-:Y:S01]  /*7500*/  FMUL R8, R8, R79 ;  /* 0x0000004f08087220 */ /* 0x008fe20000400000 */
[----:B------:R-:W-:Y:S01]  /*7510*/  FFMA R10, R37, 1.4426950216293334961, -R10 ;  /* 0x3fb8aa3b250a7823 */ /* 0x000fe2000000080a */
[----:B------:R-:W-:-:S03]  /*7520*/  SHF.L.U32 R22, R22, 0x17, RZ ;  /* 0x0000001716167819 */ /* 0x000fc600000006ff */
[----:B------:R-:W-:Y:S01]  /*7530*/  FFMA R48, R37, 1.925963033500011079e-08, R10 ;  /* 0x32a5706025307823 */ /* 0x000fe2000000000a */
[----:B------:R-:W-:Y:S01]  /*7540*/  FFMA.RM R37, R14, R11, 12582913 ;  /* 0x4b4000010e257423 */ /* 0x000fe2000000400b */
[----:B------:R-:W-:Y:S01]  /*7550*/  IMAD.SHL.U32 R10, R20, 0x800000, RZ ;  /* 0x00800000140a7824 */ /* 0x000fe200078e00ff */
[----:B------:R-:W-:Y:S02]  /*7560*/  MUFU.EX2 R44, R44 ;  /* 0x0000002c002c7308 */ /* 0x000fe40000000800 */
[----:B------:R-:W-:Y:S01]  /*7570*/  FADD R14, R37, -12583039 ;  /* 0xcb40007f250e7421 */ /* 0x000fe20000000000 */
[----:B------:R-:W-:-:S03]  /*7580*/  FMUL R10, R10, R75 ;  /* 0x0000004b0a0a7220 */ /* 0x000fc60000400000 */
[C---:B------:R-:W-:Y:S02]  /*7590*/  FFMA R14, R33.reuse, 1.4426950216293334961, -R14 ;  /* 0x3fb8aa3b210e7823 */ /* 0x040fe4000000080e */
[----:B------:R-:W1:Y:S02]  /*75a0*/  MUFU.EX2 R71, R71 ;  /* 0x0000004700477308 */ /* 0x000e640000000800 */
        /* <DEDUP_REMOVED lines=8> */
[----:B------:R-:W-:Y:S02]  /*7630*/  IMAD.SHL.U32 R17, R26, 0x800000, RZ ;  /* 0x008000001a117824 */ /* 0x000fe400078e00ff */
[----:B------:R-:W-:Y:S01]  /*7640*/  MUFU.EX2 R54, R33 ;  /* 0x0000002100367308 */ /* 0x000fe20000000800 */
[----:B------:R-:W-:Y:S01]  /*7650*/  FFMA.RM R26, R18, R11, 12582913 ;  /* 0x4b400001121a7423 */ /* 0x000fe2000000400b */
[----:B------:R-:W-:Y:S01]  /*7660*/  SHF.L.U32 R18, R24, 0x17, RZ ;  /* 0x0000001718127819 */ /* 0x000fe200000006ff */
[----:B------:R-:W-:Y:S02]  /*7670*/  FMUL R17, R17, R30 ;  /* 0x0000001e11117220 */ /* 0x000fe40000400000 */
[C---:B------:R-:W-:Y:S01]  /*7680*/  FADD R20, R26.reuse, -12583039 ;  /* 0xcb40007f1a147421 */ /* 0x040fe20000000000 */
[----:B------:R-:W-:-:S02]  /*7690*/  IMAD.SHL.U32 R26, R26, 0x800000, RZ ;  /* 0x008000001a1a7824 */ /* 0x000fc400078e00ff */
[----:B-1----:R-:W-:Y:S01]  /*76a0*/  FMUL R18, R18, R71 ;  /* 0x0000004712127220 */ /* 0x002fe20000400000 */
[C---:B------:R-:W-:Y:S01]  /*76b0*/  FFMA R20, R29.reuse, 1.4426950216293334961, -R20 ;  /* 0x3fb8aa3b1d147823 */ /* 0x040fe20000000814 */
[----:B------:R-:W1:Y:S03]  /*76c0*/  MUFU.EX2 R71, R48 ;  /* 0x0000003000477308 */ /* 0x000e660000000800 */
[----:B------:R-:W-:Y:S01]  /*76d0*/  FFMA R24, R29, 1.925963033500011079e-08, R20 ;  /* 0x32a570601d187823 */ /* 0x000fe20000000014 */
[----:B------:R-:W-:-:S04]  /*76e0*/  FFMA.SAT R20, R19, R12, 0.5 ;  /* 0x3f00000013147423 */ /* 0x000fc8000000200c */
[----:B------:R-:W-:-:S04]  /*76f0*/  FFMA.RM R29, R20, R11, 12582913 ;  /* 0x4b400001141d7423 */ /* 0x000fc8000000400b */
[----:B------:R-:W-:-:S04]  /*7700*/  FADD R20, R29, -12583039 ;  /* 0xcb40007f1d147421 */ /* 0x000fc80000000000 */
[----:B------:R-:W-:Y:S01]  /*7710*/  FFMA R20, R19, 1.4426950216293334961, -R20 ;  /* 0x3fb8aa3b13147823 */ /* 0x000fe20000000814 */
[----:B-1----:R-:W-:-:S03]  /*7720*/  FMUL R22, R22, R71 ;  /* 0x0000004716167220 */ /* 0x002fc60000400000 */
[----:B------:R-:W-:Y:S01]  /*7730*/  FFMA R46, R19, 1.925963033500011079e-08, R20 ;  /* 0x32a57060132e7823 */ /* 0x000fe20000000014 */
[----:B------:R-:W-:Y:S01]  /*7740*/  FFMA.SAT R20, R13, R12, 0.5 ;  /* 0x3f0000000d147423 */ /* 0x000fe2000000200c */
[----:B------:R-:W-:Y:S02]  /*7750*/  IMAD.SHL.U32 R19, R28, 0x800000, RZ ;  /* 0x008000001c137824 */ /* 0x000fe400078e00ff */
[----:B------:R-:W-:Y:S01]  /*7760*/  MUFU.EX2 R71, R46 ;  /* 0x0000002e00477308 */ /* 0x000fe20000000800 */
[----:B------:R-:W-:Y:S01]  /*7770*/  FFMA.RM R28, R20, R11, 12582913 ;  /* 0x4b400001141c7423 */ /* 0x000fe2000000400b */
[----:B------:R-:W-:Y:S01]  /*7780*/  FMUL R19, R19, R38 ;  /* 0x0000002613137220 */ /* 0x000fe20000400000 */
[----:B------:R-:W-:Y:S02]  /*7790*/  SHF.L.U32 R20, R32, 0x17, RZ ;  /* 0x0000001720147819 */ /* 0x000fe400000006ff */
[C---:B------:R-:W-:Y:S01]  /*77a0*/  FADD R30, R28.reuse, -12583039 ;  /* 0xcb40007f1c1e7421 */ /* 0x040fe20000000000 */
[----:B------:R-:W-:-:S02]  /*77b0*/  IMAD.SHL.U32 R28, R28, 0x800000, RZ ;  /* 0x008000001c1c7824 */ /* 0x000fc400078e00ff */
[----:B------:R-:W-:Y:S01]  /*77c0*/  FMUL R20, R20, R39 ;  /* 0x0000002714147220 */ /* 0x000fe20000400000 */
        /* <DEDUP_REMOVED lines=9> */
[----:B------:R-:W-:Y:S01]  /*7860*/  FFMA.SAT R30, R15, R12, 0.5 ;  /* 0x3f0000000f1e7423 */ /* 0x000fe2000000200c */
[----:B------:R-:W-:-:S03]  /*7870*/  IMAD.SHL.U32 R21, R36, 0x800000, RZ ;  /* 0x0080000024157824 */ /* 0x000fc600078e00ff */
[----:B------:R-:W-:Y:S01]  /*7880*/  FFMA.RM R30, R30, R11, 12582913 ;  /* 0x4b4000011e1e7423 */ /* 0x000fe2000000400b */
[----:B------:R-:W-:-:S03]  /*7890*/  FMUL R21, R21, R44 ;  /* 0x0000002c15157220 */ /* 0x000fc60000400000 */
        /* <DEDUP_REMOVED lines=11> */
[----:B------:R-:W-:-:S03]  /*7950*/  IMAD.SHL.U32 R23, R37, 0x800000, RZ ;  /* 0x0080000025177824 */ /* 0x000fc600078e00ff */
[----:B------:R-:W-:Y:S01]  /*7960*/  FFMA.RM R32, R32, R11, 12582913 ;  /* 0x4b40000120207423 */ /* 0x000fe2000000400b */
[----:B------:R-:W-:Y:S01]  /*7970*/  FMUL R23, R23, R50 ;  /* 0x0000003217177220 */ /* 0x000fe20000400000 */
[----:B------:R-:W-:Y:S01]  /*7980*/  FFMA.SAT R50, R31, R12, 0.5 ;  /* 0x3f0000001f327423 */ /* 0x000fe2000000200c */
[----:B------:R-:W-:Y:S01]  /*7990*/  MUFU.EX2 R48, R48 ;  /* 0x0000003000307308 */ /* 0x000fe20000000800 */
[----:B------:R-:W-:-:S04]  /*79a0*/  FADD R36, R32, -12583039 ;  /* 0xcb40007f20247421 */ /* 0x000fc80000000000 */
[----:B------:R-:W-:-:S04]  /*79b0*/  FFMA R36, R25, 1.4426950216293334961, -R36 ;  /* 0x3fb8aa3b19247823 */ /* 0x000fc80000000824 */
[----:B------:R-:W-:Y:S01]  /*79c0*/  FFMA R52, R25, 1.925963033500011079e-08, R36 ;  /* 0x32a5706019347823 */ /* 0x000fe20000000024 */
[----:B------:R-:W-:Y:S01]  /*79d0*/  FADD R25, RZ, R3 ;  /* 0x00000003ff197221 */ /* 0x000fe20000000000 */
[----:B------:R-:W-:-:S03]  /*79e0*/  FFMA.SAT R36, R27, R12, 0.5 ;  /* 0x3f0000001b247423 */ /* 0x000fc6000000200c */
[----:B------:R-:W-:Y:S01]  /*79f0*/  FADD R25, R25, R0 ;  /* 0x0000000019197221 */ /* 0x000fe20000000000 */
[-C--:B------:R-:W-:Y:S01]  /*7a00*/  FFMA.RM R12, R36, R11.reuse, 12582913 ;  /* 0x4b400001240c7423 */ /* 0x080fe2000000400b */
[----:B------:R-:W-:Y:S01]  /*7a10*/  FFMA.RM R11, R50, R11, 12582913 ;  /* 0x4b400001320b7423 */ /* 0x000fe2000000400b */
[----:B------:R-:W-:Y:S01]  /*7a20*/  MUFU.EX2 R52, R52 ;  /* 0x0000003400347308 */ /* 0x000fe20000000800 */
[----:B------:R-:W-:Y:S01]  /*7a30*/  FADD R25, R25, R2 ;  /* 0x0000000219197221 */ /* 0x000fe20000000000 */
[C---:B------:R-:W-:Y:S01]  /*7a40*/  FADD R36, R12.reuse, -12583039 ;  /* 0xcb40007f0c247421 */ /* 0x040fe20000000000 */
[----:B------:R-:W-:Y:S02]  /*7a50*/  SHF.L.U32 R33, R12, 0x17, RZ ;  /* 0x000000170c217819 */ /* 0x000fe400000006ff */
[----:B------:R-:W-:Y:S01]  /*7a60*/  FADD R50, R25, R4 ;  /* 0x0000000419327221 */ /* 0x000fe20000000000 */
[----:B------:R-:W-:-:S03]  /*7a70*/  FFMA R36, R27, 1.4426950216293334961, -R36 ;  /* 0x3fb8aa3b1b247823 */ /* 0x000fc60000000824 */
[----:B------:R-:W-:Y:S01]  /*7a80*/  FADD R25, R50, R5 ;  /* 0x0000000532197221 */ /* 0x000fe20000000000 */
[----:B------:R-:W-:Y:S01]  /*7a90*/  FFMA R37, R27, 1.925963033500011079e-08, R36 ;  /* 0x32a570601b257823 */ /* 0x000fe20000000024 */
[----:B------:R-:W-:Y:S01]  /*7aa0*/  FADD R36, R11, -12583039 ;  /* 0xcb40007f0b247421 */ /* 0x000fe20000000000 */
[----:B------:R-:W-:Y:S01]  /*7ab0*/  SHF.L.U32 R27, R14, 0x17, RZ ;  /* 0x000000170e1b7819 */ /* 0x000fe200000006ff */
[----:B------:R-:W-:Y:S01]  /*7ac0*/  FADD R50, R25, R6 ;  /* 0x0000000619327221 */ /* 0x000fe20000000000 */
[----:B------:R-:W1:Y:S01]  /*7ad0*/  MUFU.EX2 R38, R37 ;  /* 0x0000002500267308 */ /* 0x000e620000000800 */
[----:B------:R-:W-:Y:S01]  /*7ae0*/  FFMA R36, R31, 1.4426950216293334961, -R36 ;  /* 0x3fb8aa3b1f247823 */ /* 0x000fe20000000824 */
[----:B------:R-:W-:Y:S02]  /*7af0*/  IMAD.SHL.U32 R11, R11, 0x800000, RZ ;  /* 0x008000000b0b7824 */ /* 0x000fe400078e00ff */
[----:B------:R-:W-:Y:S01]  /*7b00*/  FADD R25, R50, R7 ;  /* 0x0000000732197221 */ /* 0x000fe20000000000 */
[----:B------:R-:W-:-:S03]  /*7b10*/  FFMA R36, R31, 1.925963033500011079e-08, R36 ;  /* 0x32a570601f247823 */ /* 0x000fc60000000024 */
[----:B------:R-:W-:Y:S01]  /*7b20*/  FADD R50, R25, R8 ;  /* 0x0000000819327221 */ /* 0x000fe20000000000 */
[----:B------:R2:W3:Y:S03]  /*7b30*/  MUFU.EX2 R31, R24 ;  /* 0x00000018001f7308 */ /* 0x0004e60000000800 */
[----:B------:R-:W-:-:S04]  /*7b40*/  FADD R25, R50, R9 ;  /* 0x0000000932197221 */ /* 0x000fc80000000000 */
[----:B------:R-:W-:Y:S01]  /*7b50*/  FADD R25, R25, R10 ;  /* 0x0000000a19197221 */ /* 0x000fe20000000000 */
[----:B------:R-:W4:Y:S01]  /*7b60*/  MUFU.EX2 R36, R36 ;  /* 0x0000002400247308 */ /* 0x000f220000000800 */
[----:B--2---:R-:W-:Y:S01]  /*7b70*/  FMUL R24, R27, R54 ;  /* 0x000000361b187220 */ /* 0x004fe20000400000 */
[----:B-1----:R-:W-:Y:S01]  /*7b80*/  FMUL R33, R33, R38 ;  /* 0x0000002621217220 */ /* 0x002fe20000400000 */
[----:B------:R-:W-:-:S04]  /*7b90*/  FADD R50, R25, R16 ;  /* 0x0000001019327221 */ /* 0x000fc80000000000 */
[----:B------:R-:W-:Y:S02]  /*7ba0*/  FADD R25, R50, R17 ;  /* 0x0000001132197221 */ /* 0x000fe40000000000 */
[----:B------:R-:W1:Y:S02]  /*7bb0*/  MUFU.EX2 R50, R39 ;  /* 0x0000002700327308 */ /* 0x000e640000000800 */
[----:B------:R-:W-:-:S04]  /*7bc0*/  FADD R14, R25, R18 ;  /* 0x00000012190e7221 */ /* 0x000fc80000000000 */
[----:B------:R-:W-:-:S04]  /*7bd0*/  FADD R25, R14, R19 ;  /* 0x000000130e197221 */ /* 0x000fc80000000000 */
[----:B------:R-:W-:Y:S01]  /*7be0*/  FADD R14, R25, R20 ;  /* 0x00000014190e7221 */ /* 0x000fe20000000000 */
[----:B---3--:R-:W-:Y:S01]  /*7bf0*/  FMUL R25, R26, R31 ;  /* 0x0000001f1a197220 */ /* 0x008fe20000400000 */
[----:B------:R-:W-:Y:S01]  /*7c00*/  SHF.L.U32 R26, R29, 0x17, RZ ;  /* 0x000000171d1a7819 */ /* 0x000fe200000006ff */
[----:B------:R-:W-:Y:S02]  /*7c10*/  IMAD.SHL.U32 R31, R32, 0x800000, RZ ;  /* 0x00800000201f7824 */ /* 0x000fe400078e00ff */
[----:B------:R-:W-:Y:S01]  /*7c20*/  FADD R27, R14, R21 ;  /* 0x000000150e1b7221 */ /* 0x000fe20000000000 */
[----:B----4-:R-:W-:Y:S01]  /*7c30*/  FMUL R32, R11, R36 ;  /* 0x000000240b207220 */ /* 0x010fe20000400000 */
[----:B------:R-:W-:Y:S02]  /*7c40*/  FMUL R26, R26, R71 ;  /* 0x000000471a1a7220 */ /* 0x000fe40000400000 */
[----:B------:R-:W-:Y:S01]  /*7c50*/  FADD R14, R27, R22 ;  /* 0x000000161b0e7221 */ /* 0x000fe20000000000 */
[----:B------:R-:W-:-:S03]  /*7c60*/  FMUL R31, R31, R52 ;  /* 0x000000341f1f7220 */ /* 0x000fc60000400000 */
[----:B------:R-:W-:-:S04]  /*7c70*/  FADD R27, R14, R23 ;  /* 0x000000170e1b7221 */ /* 0x000fc80000000000 */
[----:B------:R-:W-:Y:S01]  /*7c80*/  FADD R14, R27, R24 ;  /* 0x000000181b0e7221 */ /* 0x000fe20000000000 */
[----:B------:R-:W-:Y:S01]  /*7c90*/  FMUL R27, R28, R73 ;  /* 0x000000491c1b7220 */ /* 0x000fe20000400000 */
[----:B-1----:R-:W-:Y:S02]  /*7ca0*/  FMUL R28, R13, R50 ;  /* 0x000000320d1c7220 */ /* 0x002fe40000400000 */
        /* <DEDUP_REMOVED lines=21> */
.L_x_20675:
        /* <DEDUP_REMOVED lines=12> */
[----:B0-----:R-:W-:Y:S05]  /*7ec0*/  CALL.REL.NOINC `($__internal_326_$__cuda_sm3x_div_rn_noftz_f32_slowpath) ;  /* 0x00000038006c7944 */ /* 0x001fea0003c00000 */
[----:B------:R-:W-:-:S07]  /*7ed0*/  IMAD.MOV.U32 R11, RZ, RZ, R3 ;  /* 0x000000ffff0b7224 */ /* 0x000fce00078e0003 */
.L_x_20608:
[----:B------:R-:W-:Y:S05]  /*7ee0*/  BSYNC.RECONVERGENT B3 ;  /* 0x0000000000037941 */ /* 0x000fea0003800200 */
.L_x_20607:
        /* <DEDUP_REMOVED lines=12> */
[----:B0-----:R-:W-:Y:S05]  /*7fb0*/  CALL.REL.NOINC `($__internal_326_$__cuda_sm3x_div_rn_noftz_f32_slowpath) ;  /* 0x0000003800307944 */ /* 0x001fea0003c00000 */
[----:B------:R-:W-:-:S07]  /*7fc0*/  MOV R15, R3 ;  /* 0x00000003000f7202 */ /* 0x000fce0000000f00 */
.L_x_20610:
[----:B------:R-:W-:Y:S05]  /*7fd0*/  BSYNC.RECONVERGENT B3 ;  /* 0x0000000000037941 */ /* 0x000fea0003800200 */
.L_x_20609:
        /* <DEDUP_REMOVED lines=12> */
[----:B0-----:R-:W-:Y:S05]  /*80a0*/  CALL.REL.NOINC `($__internal_326_$__cuda_sm3x_div_rn_noftz_f32_slowpath) ;  /* 0x0000003400f47944 */ /* 0x001fea0003c00000 */
[----:B------:R-:W-:-:S07]  /*80b0*/  IMAD.MOV.U32 R37, RZ, RZ, R3 ;  /* 0x000000ffff257224 */ /* 0x000fce00078e0003 */
.L_x_20612:
[----:B------:R-:W-:Y:S05]  /*80c0*/  BSYNC.RECONVERGENT B3 ;  /* 0x0000000000037941 */ /* 0x000fea0003800200 */
.L_x_20611:
        /* <DEDUP_REMOVED lines=14> */
.L_x_20614:
[----:B------:R-:W-:Y:S05]  /*81b0*/  BSYNC.RECONVERGENT B3 ;  /* 0x0000000000037941 */ /* 0x000fea0003800200 */
.L_x_20613:
        /* <DEDUP_REMOVED lines=14> */
.L_x_20616:
[----:B------:R-:W-:Y:S05]  /*82a0*/  BSYNC.RECONVERGENT B3 ;  /* 0x0000000000037941 */ /* 0x000fea0003800200 */
.L_x_20615:
        /* <DEDUP_REMOVED lines=14> */
.L_x_20618:
[----:B------:R-:W-:Y:S05]  /*8390*/  BSYNC.RECONVERGENT B3 ;  /* 0x0000000000037941 */ /* 0x000fea0003800200 */
.L_x_20617:
        /* <DEDUP_REMOVED lines=14> */
.L_x_20620:
[----:B------:R-:W-:Y:S05]  /*8480*/  BSYNC.RECONVERGENT B3 ;  /* 0x0000000000037941 */ /* 0x000fea0003800200 */
.L_x_20619:
        /* <DEDUP_REMOVED lines=14> */
.L_x_20622:
[----:B------:R-:W-:Y:S05]  /*8570*/  BSYNC.RECONVERGENT B3 ;  /* 0x0000000000037941 */ /* 0x000fea0003800200 */
.L_x_20621:
        /* <DEDUP_REMOVED lines=14> */
.L_x_20624:
[----:B------:R-:W-:Y:S05]  /*8660*/  BSYNC.RECONVERGENT B3 ;  /* 0x0000000000037941 */ /* 0x000fea0003800200 */
.L_x_20623:
        /* <DEDUP_REMOVED lines=14> */
.L_x_20626:
[----:B------:R-:W-:Y:S05]  /*8750*/  BSYNC.RECONVERGENT B3 ;  /* 0x0000000000037941 */ /* 0x000fea0003800200 */
.L_x_20625:
        /* <DEDUP_REMOVED lines=14> */
.L_x_20628:
[----:B------:R-:W-:Y:S05]  /*8840*/  BSYNC.RECONVERGENT B3 ;  /* 0x0000000000037941 */ /* 0x000fea0003800200 */
.L_x_20627:
        /* <DEDUP_REMOVED lines=14> */
.L_x_20630:
[----:B------:R-:W-:Y:S05]  /*8930*/  BSYNC.RECONVERGENT B3 ;  /* 0x0000000000037941 */ /* 0x000fea0003800200 */
.L_x_20629:
        /* <DEDUP_REMOVED lines=14> */
.L_x_20632:
[----:B------:R-:W-:Y:S05]  /*8a20*/  BSYNC.RECONVERGENT B3 ;  /* 0x0000000000037941 */ /* 0x000fea0003800200 */
.L_x_20631:
        /* <DEDUP_REMOVED lines=14> */
.L_x_20634:
[----:B------:R-:W-:Y:S05]  /*8b10*/  BSYNC.RECONVERGENT B3 ;  /* 0x0000000000037941 */ /* 0x000fea0003800200 */
.L_x_20633:
        /* <DEDUP_REMOVED lines=14> */
.L_x_20636:
[----:B------:R-:W-:Y:S05]  /*8c00*/  BSYNC.RECONVERGENT B3 ;  /* 0x0000000000037941 */ /* 0x000fea0003800200 */
.L_x_20635:
        /* <DEDUP_REMOVED lines=14> */
.L_x_20638:
[----:B------:R-:W-:Y:S05]  /*8cf0*/  BSYNC.RECONVERGENT B3 ;  /* 0x0000000000037941 */ /* 0x000fea0003800200 */
.L_x_20637:
        /* <DEDUP_REMOVED lines=14> */
.L_x_20640:
[----:B------:R-:W-:Y:S05]  /*8de0*/  BSYNC.RECONVERGENT B3 ;  /* 0x0000000000037941 */ /* 0x000fea0003800200 */
.L_x_20639:
        /* <DEDUP_REMOVED lines=14> */
.L_x_20642:
[----:B------:R-:W-:Y:S05]  /*8ed0*/  BSYNC.RECONVERGENT B3 ;  /* 0x0000000000037941 */ /* 0x000fea0003800200 */
.L_x_20641:
        /* <DEDUP_REMOVED lines=14> */
.L_x_20644:
[----:B------:R-:W-:Y:S05]  /*8fc0*/  BSYNC.RECONVERGENT B3 ;  /* 0x0000000000037941 */ /* 0x000fea0003800200 */
.L_x_20643:
        /* <DEDUP_REMOVED lines=14> */
.L_x_20646:
[----:B------:R-:W-:Y:S05]  /*90b0*/  BSYNC.RECONVERGENT B3 ;  /* 0x0000000000037941 */ /* 0x000fea0003800200 */
.L_x_20645:
        /* <DEDUP_REMOVED lines=14> */
.L_x_20648:
[----:B------:R-:W-:Y:S05]  /*91a0*/  BSYNC.RECONVERGENT B3 ;  /* 0x0000000000037941 */ /* 0x000fea0003800200 */
.L_x_20647:
        /* <DEDUP_REMOVED lines=14> */
.L_x_20650:
[----:B------:R-:W-:Y:S05]  /*9290*/  BSYNC.RECONVERGENT B3 ;  /* 0x0000000000037941 */ /* 0x000fea0003800200 */
.L_x_20649:
        /* <DEDUP_REMOVED lines=14> */
.L_x_20652:
[----:B------:R-:W-:Y:S05]  /*9380*/  BSYNC.RECONVERGENT B3 ;  /* 0x0000000000037941 */ /* 0x000fea0003800200 */
.L_x_20651:
        /* <DEDUP_REMOVED lines=14> */
.L_x_20654:
[----:B------:R-:W-:Y:S05]  /*9470*/  BSYNC.RECONVERGENT B3 ;  /* 0x0000000000037941 */ /* 0x000fea0003800200 */
.L_x_20653:
        /* <DEDUP_REMOVED lines=14> */
.L_x_20656:
[----:B------:R-:W-:Y:S05]  /*9560*/  BSYNC.RECONVERGENT B3 ;  /* 0x0000000000037941 */ /* 0x000fea0003800200 */
.L_x_20655:
        /* <DEDUP_REMOVED lines=14> */
.L_x_20658:
[----:B------:R-:W-:Y:S05]  /*9650*/  BSYNC.RECONVERGENT B3 ;  /* 0x0000000000037941 */ /* 0x000fea0003800200 */
.L_x_20657:
        /* <DEDUP_REMOVED lines=14> */
.L_x_20660:
[----:B------:R-:W-:Y:S05]  /*9740*/  BSYNC.RECONVERGENT B3 ;  /* 0x0000000000037941 */ /* 0x000fea0003800200 */
.L_x_20659:
        /* <DEDUP_REMOVED lines=14> */
.L_x_20662:
[----:B------:R-:W-:Y:S05]  /*9830*/  BSYNC.RECONVERGENT B3 ;  /* 0x0000000000037941 */ /* 0x000fea0003800200 */
.L_x_20661:
[----:B------:R-:W-:Y:S01]  /*9840*/  ISETP.GE.U32.AND P6, PT, R67, UR42, PT ;  /* 0x0000002a43007c0c */ /* 0x000fe2000bfc6070 */
[----:B------:R-:W-:Y:S01]  /*9850*/  IMAD R5, R40, UR46, RZ ;  /* 0x0000002e28057c24 */ /* 0x000fe2000f8e02ff */
[----:B0-----:R-:W-:Y:S01]  /*9860*/  MOV R2, R69 ;  /* 0x0000004500027202 */ /* 0x001fe20000000f00 */
[----:B------:R-:W-:Y:S01]  /*9870*/  IMAD.MOV.U32 R3, RZ, RZ, RZ ;  /* 0x000000ffff037224 */ /* 0x000fe200078e00ff */
[----:B------:R-:W-:Y:S01]  /*9880*/  ISETP.GE.AND.EX P6, PT, RZ, UR43, PT, P6 ;  /* 0x0000002bff007c0c */ /* 0x000fe2000bfc6360 */
[----:B------:R-:W-:Y:S01]  /*9890*/  VIADD R4, R69, 0x60 ;  /* 0x0000006045047836 */ /* 0x000fe20000000000 */
[----:B------:R-:W-:Y:S01]  /*98a0*/  ISETP.GE.U32.AND P3, PT, R65, UR42, PT ;  /* 0x0000002a41007c0c */ /* 0x000fe2000bf66070 */
[----:B------:R-:W-:Y:S01]  /*98b0*/  IMAD.WIDE.U32 R2, R42, UR46, R2 ;  /* 0x0000002e2a027c25 */ /* 0x000fe2000f8e0002 */
[C---:B------:R-:W-:Y:S02]  /*98c0*/  IADD3 R8, PT, PT, R69.reuse, 0x80, RZ ;  /* 0x0000008045087810 */ /* 0x040fe40007ffe0ff */
[----:B------:R-:W-:Y:S01]  /*98d0*/  ISETP.GE.U32.AND P1, PT, R4, UR42, PT ;  /* 0x0000002a04007c0c */ /* 0x000fe2000bf26070 */
[----:B------:R-:W-:Y:S01]  /*98e0*/  IMAD R5, R42, UR47, R5 ;  /* 0x0000002f2a057c24 */ /* 0x000fe2000f8e0205 */
[----:B------:R-:W-:Y:S01]  /*98f0*/  ISETP.GE.U32.AND P2, PT, R8, UR42, PT ;  /* 0x0000002a08007c0c */ /* 0x000fe2000bf46070 */
[C---:B------:R-:W-:Y:S01]  /*9900*/  VIADD R10, R69.reuse, 0xa0 ;  /* 0x000000a0450a7836 */ /* 0x040fe20000000000 */
[----:B------:R-:W-:Y:S01]  /*9910*/  ISETP.GE.AND.EX P3, PT, RZ, UR43, PT, P3 ;  /* 0x0000002bff007c0c */ /* 0x000fe2000bf66330 */
[----:B------:R-:W-:Y:S01]  /*9920*/  VIADD R8, R69, 0xc0 ;  /* 0x000000c045087836 */ /* 0x000fe20000000000 */
[----:B------:R-:W-:-:S02]  /*9930*/  IADD3 R3, PT, PT, R3, R5, RZ ;  /* 0x0000000503037210 */ /* 0x000fc40007ffe0ff */
[----:B------:R-:W-:Y:S02]  /*9940*/  LEA R4, P4, R2, UR48, 0x2 ;  /* 0x0000003002047c11 */ /* 0x000fe4000f8810ff */
[----:B------:R-:W-:Y:S02]  /*9950*/  @!P0 R2UR UR4, R34 ;  /* 0x00000000220482ca */ /* 0x000fe400000e0000 */
[----:B------:R-:W-:Y:S02]  /*9960*/  @!P0 R2UR UR5, R35 ;  /* 0x00000000230582ca */ /* 0x000fe400000e0000 */
[----:B------:R-:W-:Y:S02]  /*9970*/  ISETP.GE.AND.EX P1, PT, RZ, UR43, PT, P1 ;  /* 0x0000002bff007c0c */ /* 0x000fe4000bf26310 */
[----:B------:R-:W-:Y:S01]  /*9980*/  LEA.HI.X R5, R2, UR49, R3, 0x2, P4 ;  /* 0x0000003102057c11 */ /* 0x000fe2000a0f1403 */
[----:B------:R-:W-:Y:S01]  /*9990*/  VIADD R2, R69, 0x100 ;  /* 0x0000010045027836 */ /* 0x000fe20000000000 */
[----:B------:R-:W-:-:S02]  /*99a0*/  ISETP.GE.AND.EX P2, PT, RZ, UR43, PT, P2 ;  /* 0x0000002bff007c0c */ /* 0x000fc4000bf46320 */
[----:B------:R-:W-:Y:S02]  /*99b0*/  ISETP.GE.U32.AND P5, PT, R10, UR42, PT ;  /* 0x0000002a0a007c0c */ /* 0x000fe4000bfa6070 */
[----:B------:R-:W-:Y:S02]  /*99c0*/  ISETP.GE.U32.AND P4, PT, R8, UR42, PT ;  /* 0x0000002a08007c0c */ /* 0x000fe4000bf86070 */
[----:B------:R-:W-:Y:S01]  /*99d0*/  @!P6 R2UR UR6, R34 ;  /* 0x000000002206e2ca */ /* 0x000fe200000e0000 */
[----:B------:R0:W-:Y:S01]  /*99e0*/  @!P0 STG.E desc[UR4][R4.64], R11 ;  /* 0x0000000b04008986 */ /* 0x0001e2000c101904 */
[----:B------:R-:W-:Y:S02]  /*99f0*/  @!P6 R2UR UR7, R35 ;  /* 0x000000002307e2ca */ /* 0x000fe400000e0000 */
[----:B------:R-:W-:Y:S02]  /*9a00*/  ISETP.GE.AND.EX P5, PT, RZ, UR43, PT, P5 ;  /* 0x0000002bff007c0c */ /* 0x000fe4000bfa6350 */
[----:B------:R-:W-:-:S02]  /*9a10*/  ISETP.GE.AND.EX P4, PT, RZ, UR43, PT, P4 ;  /* 0x0000002bff007c0c */ /* 0x000fc4000bf86340 */
[----:B------:R-:W-:Y:S02]  /*9a20*/  IADD3 R3, PT, PT, R69, 0xe0, RZ ;  /* 0x000000e045037810 */ /* 0x000fe40007ffe0ff */
[C---:B------:R-:W-:Y:S02]  /*9a30*/  @!P3 R2UR UR8, R34.reuse ;  /* 0x000000002208b2ca */ /* 0x040fe400000e0000 */
[----:B------:R-:W-:Y:S02]  /*9a40*/  @!P3 R2UR UR9, R35 ;  /* 0x000000002309b2ca */ /* 0x000fe400000e0000 */
[----:B------:R-:W-:Y:S01]  /*9a50*/  ISETP.GE.U32.AND P0, PT, R3, UR42, PT ;  /* 0x0000002a03007c0c */ /* 0x000fe2000bf06070 */
[----:B------:R0:W-:Y:S01]  /*9a60*/  @!P6 STG.E desc[UR6][R4.64+0x80], R15 ;  /* 0x0000800f0400e986 */ /* 0x0001e2000c101906 */
[----:B------:R-:W-:Y:S01]  /*9a70*/  @!P1 R2UR UR10, R34 ;  /* 0x00000000220a92ca */ /* 0x000fe200000e0000 */
[----:B------:R-:W-:Y:S01]  /*9a80*/  VIADD R3, R69, 0x140 ;  /* 0x0000014045037836 */ /* 0x000fe20000000000 */
[----:B------:R-:W-:-:S02]  /*9a90*/  @!P1 R2UR UR11, R35 ;  /* 0x00000000230b92ca */ /* 0x000fc400000e0000 */
[----:B------:R-:W-:Y:S02]  /*9aa0*/  @!P2 R2UR UR4, R34 ;  /* 0x000000002204a2ca */ /* 0x000fe400000e0000 */
[C---:B------:R-:W-:Y:S02]  /*9ab0*/  @!P2 R2UR UR5, R35.reuse ;  /* 0x000000002305a2ca */ /* 0x040fe400000e0000 */
[----:B------:R-:W-:Y:S01]  /*9ac0*/  ISETP.GE.AND.EX P0, PT, RZ, UR43, PT, P0 ;  /* 0x0000002bff007c0c */ /* 0x000fe2000bf06300 */
[----:B------:R0:W-:Y:S01]  /*9ad0*/  @!P3 STG.E desc[UR8][R4.64+0x100], R37 ;  /* 0x000100250400b986 */ /* 0x0001e2000c101908 */
[----:B------:R-:W-:Y:S02]  /*9ae0*/  ISETP.GE.U32.AND P6, PT, R2, UR42, PT ;  /* 0x0000002a02007c0c */ /* 0x000fe4000bfc6070 */
[----:B------:R-:W-:Y:S02]  /*9af0*/  @!P5 R2UR UR6, R34 ;  /* 0x000000002206d2ca */ /* 0x000fe400000e0000 */
[----:B------:R-:W-:Y:S01]  /*9b00*/  @!P5 R2UR UR7, R35 ;  /* 0x000000002307d2ca */ /* 0x000fe200000e0000 */
[----:B------:R0:W-:Y:S01]  /*9b10*/  @!P1 STG.E desc[UR10][R4.64+0x180], R71 ;  /* 0x0001804704009986 */ /* 0x0001e2000c10190a */
[----:B------:R-:W-:-:S02]  /*9b20*/  IADD3 R2, PT, PT, R69, 0x120, RZ ;  /* 0x0000012045027810 */ /* 0x000fc40007ffe0ff */
[----:B------:R-:W-:Y:S01]  /*9b30*/  @!P4 R2UR UR12, R34 ;  /* 0x00000000220cc2ca */ /* 0x000fe200000e0000 */
[----:B------:R0:W-:Y:S01]  /*9b40*/  @!P2 STG.E desc[UR4][R4.64+0x200], R73 ;  /* 0x000200490400a986 */ /* 0x0001e2000c101904 */
[----:B------:R-:W-:Y:S02]  /*9b50*/  @!P4 R2UR UR13, R35 ;  /* 0x00000000230dc2ca */ /* 0x000fe400000e0000 */
[----:B------:R-:W-:Y:S02]  /*9b60*/  ISETP.GE.U32.AND P3, PT, R2, UR42, PT ;  /* 0x0000002a02007c0c */ /* 0x000fe4000bf66070 */
[----:B------:R-:W-:Y:S02]  /*9b70*/  IADD3 R2, PT, PT, R69, 0x160, RZ ;  /* 0x0000016045027810 */ /* 0x000fe40007ffe0ff */
[----:B------:R-:W-:Y:S01]  /*9b80*/  ISETP.GE.U32.AND P1, PT, R3, UR42, PT ;  /* 0x0000002a03007c0c */ /* 0x000fe2000bf26070 */
[----:B------:R-:W-:Y:S01]  /*9b90*/  VIADD R3, R69, 0x180 ;  /* 0x0000018045037836 */ /* 0x000fe20000000000 */
[----:B------:R-:W-:Y:S01]  /*9ba0*/  ISETP.GE.U32.AND P2, PT, R2, UR42, PT ;  /* 0x0000002a02007c0c */ /* 0x000fe2000bf46070 */
[----:B------:R0:W-:Y:S01]  /*9bb0*/  @!P5 STG.E desc[UR6][R4.64+0x280], R75 ;  /* 0x0002804b0400d986 */ /* 0x0001e2000c101906 */
[----:B------:R-:W-:-:S02]  /*9bc0*/  @!P0 R2UR UR4, R34 ;  /* 0x00000000220482ca */ /* 0x000fc400000e0000 */
[----:B------:R-:W-:Y:S01]  /*9bd0*/  @!P0 R2UR UR5, R35 ;  /* 0x00000000230582ca */ /* 0x000fe200000e0000 */
[----:B------:R0:W-:Y:S01]  /*9be0*/  @!P4 STG.E desc[UR12][R4.64+0x300], R77 ;  /* 0x0003004d0400c986 */ /* 0x0001e2000c10190c */
[----:B------:R-:W-:Y:S02]  /*9bf0*/  IADD3 R2, PT, PT, R69, 0x1a0, RZ ;  /* 0x000001a045027810 */ /* 0x000fe40007ffe0ff */
[----:B------:R-:W-:Y:S02]  /*9c00*/  ISETP.GE.U32.AND P5, PT, R3, UR42, PT ;  /* 0x0000002a03007c0c */ /* 0x000fe4000bfa6070 */
[----:B------:R-:W-:Y:S01]  /*9c10*/  ISETP.GE.U32.AND P4, PT, R2, UR42, PT ;  /* 0x0000002a02007c0c */ /* 0x000fe2000bf86070 */
[----:B------:R-:W-:Y:S01]  /*9c20*/  VIADD R2, R69, 0x1c0 ;  /* 0x000001c045027836 */ /* 0x000fe20000000000 */
[----:B------:R-:W-:Y:S02]  /*9c30*/  ISETP.GE.AND.EX P6, PT, RZ, UR43, PT, P6 ;  /* 0x0000002bff007c0c */ /* 0x000fe4000bfc6360 */
[----:B------:R-:W-:-:S02]  /*9c40*/  ISETP.GE.AND.EX P3, PT, RZ, UR43, PT, P3 ;  /* 0x0000002bff007c0c */ /* 0x000fc4000bf66330 */
[----:B------:R-:W-:Y:S01]  /*9c50*/  ISETP.GE.AND.EX P1, PT, RZ, UR43, PT, P1 ;  /* 0x0000002bff007c0c */ /* 0x000fe2000bf26310 */
[----:B------:R0:W-:Y:S01]  /*9c60*/  @!P0 STG.E desc[UR4][R4.64+0x380], R7 ;  /* 0x0003800704008986 */ /* 0x0001e2000c101904 */
[----:B------:R-:W-:Y:S02]  /*9c70*/  ISETP.GE.AND.EX P2, PT, RZ, UR43, PT, P2 ;  /* 0x0000002bff007c0c */ /* 0x000fe4000bf46320 */
[----:B------:R-:W-:Y:S02]  /*9c80*/  ISETP.GE.AND.EX P5, PT, RZ, UR43, PT, P5 ;  /* 0x0000002bff007c0c */ /* 0x000fe4000bfa6350 */
[----:B------:R-:W-:Y:S02]  /*9c90*/  ISETP.GE.AND.EX P4, PT, RZ, UR43, PT, P4 ;  /* 0x0000002bff007c0c */ /* 0x000fe4000bf86340 */
[----:B------:R-:W-:Y:S02]  /*9ca0*/  ISETP.GE.U32.AND P0, PT, R2, UR42, PT ;  /* 0x0000002a02007c0c */ /* 0x000fe4000bf06070 */
[----:B------:R-:W-:-:S02]  /*9cb0*/  @!P6 R2UR UR6, R34 ;  /* 0x000000002206e2ca */ /* 0x000fc400000e0000 */
[----:B------:R-:W-:Y:S02]  /*9cc0*/  ISETP.GE.AND.EX P0, PT, RZ, UR43, PT, P0 ;  /* 0x0000002bff007c0c */ /* 0x000fe4000bf06300 */
        /* <DEDUP_REMOVED lines=26> */
[----:B------:R-:W-:Y:S01]  /*9e70*/  ISETP.GE.AND.EX P5, PT, RZ, UR43, PT, P5 ;  /* 0x0000002bff007c0c */ /* 0x000fe2000bfa6350 */
[----:B------:R-:W1:Y:S01]  /*9e80*/  LDCU UR4, c[0x0][0x370] ;  /* 0x00006e00ff0477ac */ /* 0x000e620008000800 */
[----:B------:R-:W-:Y:S01]  /*9e90*/  ISETP.GE.AND.EX P1, PT, RZ, UR43, PT, P1 ;  /* 0x0000002bff007c0c */ /* 0x000fe2000bf26310 */
[----:B------:R-:W1:Y:S01]  /*9ea0*/  LDC R3, c[0x0][0x364] ;  /* 0x0000d900ff037b82 */ /* 0x000e620000000800 */
[----:B------:R-:W-:Y:S02]  /*9eb0*/  ISETP.GE.AND.EX P4, PT, RZ, UR43, PT, P4 ;  /* 0x0000002bff007c0c */ /* 0x000fe4000bf86340 */
[----:B------:R-:W-:Y:S02]  /*9ec0*/  ISETP.GE.AND.EX P3, PT, RZ, UR43, PT, P3 ;  /* 0x0000002bff007c0c */ /* 0x000fe4000bf66330 */
[----:B------:R-:W-:-:S02]  /*9ed0*/  ISETP.GE.AND.EX P2, PT, RZ, UR43, PT, P2 ;  /* 0x0000002bff007c0c */ /* 0x000fc4000bf46320 */
[----:B------:R-:W-:Y:S02]  /*9ee0*/  ISETP.GE.AND.EX P6, PT, RZ, UR43, PT, P6 ;  /* 0x0000002bff007c0c */ /* 0x000fe4000bfc6360 */
[----:B------:R-:W-:Y:S02]  /*9ef0*/  IADD3 R2, PT, PT, R69, 0x360, RZ ;  /* 0x0000036045027810 */ /* 0x000fe40007ffe0ff */
[----:B------:R-:W-:Y:S02]  /*9f00*/  @!P5 R2UR UR6, R34 ;  /* 0x000000002206d2ca */ /* 0x000fe400000e0000 */
[----:B------:R-:W-:Y:S02]  /*9f10*/  ISETP.GE.U32.AND P0, PT, R2, UR42, PT ;  /* 0x0000002a02007c0c */ /* 0x000fe4000bf06070 */
[----:B------:R-:W-:Y:S02]  /*9f20*/  @!P5 R2UR UR7, R35 ;  /* 0x000000002307d2ca */ /* 0x000fe400000e0000 */
[----:B------:R-:W-:-:S02]  /*9f30*/  ISETP.GE.AND.EX P0, PT, RZ, UR43, PT, P0 ;  /* 0x0000002bff007c0c */ /* 0x000fc4000bf06300 */
[C---:B------:R-:W-:Y:S02]  /*9f40*/  @!P1 R2UR UR8, R34.reuse ;  /* 0x00000000220892ca */ /* 0x040fe400000e0000 */
[----:B------:R-:W-:Y:S02]  /*9f50*/  @!P1 R2UR UR9, R35 ;  /* 0x00000000230992ca */ /* 0x000fe400000e0000 */
[C---:B------:R-:W-:Y:S01]  /*9f60*/  @!P4 R2UR UR10, R34.reuse ;  /* 0x00000000220ac2ca */ /* 0x040fe200000e0000 */
[----:B-1----:R-:W-:Y:S01]  /*9f70*/  IMAD R3, R3, UR4, RZ ;  /* 0x0000000403037c24 */ /* 0x002fe2000f8e02ff */
        /* <DEDUP_REMOVED lines=52> */
.L_x_20549:
[----:B------:R-:W-:Y:S05]  /*a2c0*/  EXIT ;  /* 0x000000000000794d */ /* 0x000fea0003800000 */
.L_x_20606:
[----:B------:R-:W-:Y:S01]  /*a2d0*/  HFMA2 R11, -RZ, RZ, 0, 1.847743988037109375e-06 ;  /* 0x0000001fff0b7431 */ /* 0x000fe200000001ff */
[----:B------:R-:W-:Y:S01]  /*a2e0*/  BSSY B1, `(.L_x_20664) ;  /* 0x0000006000017945 */ /* 0x000fe20003800000 */
[----:B------:R-:W-:Y:S02]  /*a2f0*/  IMAD.MOV.U32 R12, RZ, RZ, 0x10 ;  /* 0x00000010ff0c7424 */ /* 0x000fe400078e00ff */
[----:B------:R-:W-:-:S07]  /*a300*/  IMAD.MOV.U32 R15, RZ, RZ, -0x1 ;  /* 0xffffffffff0f7424 */ /* 0x000fce00078e00ff */
[----:B0-----:R-:W-:Y:S05]  /*a310*/  WARPSYNC.COLLECTIVE R15, `(.L_x_20665) ;  /* 0x000000000f087348 */ /* 0x001fea0003c00000 */
[----:B------:R1:W2:Y:S02]  /*a320*/  SHFL.BFLY P6, R14, R13, R12, R11 ;  /* 0x0c00000c0d0e7389 */ /* 0x0002a400000c000b */
[----:B012---:R-:W-:Y:S05]  /*a330*/  ENDCOLLECTIVE ;  /* 0x000000000000791b */ /* 0x007fea0003800000 */
.L_x_20665:
[----:B------:R-:W-:Y:S05]  /*a340*/  BSYNC B1 ;  /* 0x0000000000017941 */ /* 0x000fea0003800000 */
.L_x_20664:
[----:B------:R-:W-:Y:S01]  /*a350*/  FMNMX R13, R14, R13, !PT ;  /* 0x0000000d0e0d7209 */ /* 0x000fe20007800000 */
[----:B------:R-:W-:Y:S01]  /*a360*/  IMAD.MOV.U32 R11, RZ, RZ, 0x1f ;  /* 0x0000001fff0b7424 */ /* 0x000fe200078e00ff */
[----:B------:R-:W-:Y:S02]  /*a370*/  MOV R12, 0x8 ;  /* 0x00000008000c7802 */ /* 0x000fe40000000f00 */
[----:B------:R-:W-:-:S07]  /*a380*/  MOV R15, 0xffffffff ;  /* 0xffffffff000f7802 */ /* 0x000fce0000000f00 */
[----:B------:R-:W-:Y:S05]  /*a390*/  WARPSYNC.COLLECTIVE R15, `(.L_x_20666) ;  /* 0x000000000f087348 */ /* 0x000fea0003c00000 */
[----:B------:R0:W1:Y:S02]  /*a3a0*/  SHFL.BFLY P6, R14, R13, R12, R11 ;  /* 0x0c00000c0d0e7389 */ /* 0x00006400000c000b */
[----:B01----:R-:W-:Y:S05]  /*a3b0*/  ENDCOLLECTIVE ;  /* 0x000000000000791b */ /* 0x003fea0003800000 */
.L_x_20666:
[----:B------:R-:W-:Y:S01]  /*a3c0*/  HFMA2 R12, -RZ, RZ, 0, 2.384185791015625e-07 ;  /* 0x00000004ff0c7431 */ /* 0x000fe200000001ff */
[----:B------:R-:W-:-:S05]  /*a3d0*/  FMNMX R0, R13, R14, !PT ;  /* 0x0000000e0d007209 */ /* 0x000fca0007800000 */
[----:B------:R-:W-:-:S07]  /*a3e0*/  IMAD.MOV.U32 R13, RZ, RZ, R0 ;  /* 0x000000ffff0d7224 */ /* 0x000fce00078e0000 */
[----:B------:R-:W-:Y:S05]  /*a3f0*/  WARPSYNC.COLLECTIVE R15, `(.L_x_20667) ;  /* 0x000000000f087348 */ /* 0x000fea0003c00000 */
[----:B------:R0:W1:Y:S02]  /*a400*/  SHFL.BFLY P6, R14, R13, R12, R11 ;  /* 0x0c00000c0d0e7389 */ /* 0x00006400000c000b */
[----:B01----:R-:W-:Y:S05]  /*a410*/  ENDCOLLECTIVE ;  /* 0x000000000000791b */ /* 0x003fea0003800000 */
.L_x_20667:
[----:B------:R-:W-:Y:S02]  /*a420*/  MOV R12, 0x2 ;  /* 0x00000002000c7802 */ /* 0x000fe40000000f00 */
[----:B------:R-:W-:-:S05]  /*a430*/  FMNMX R2, R0, R14, !PT ;  /* 0x0000000e00027209 */ /* 0x000fca0007800000 */
[----:B------:R-:W-:-:S07]  /*a440*/  IMAD.MOV.U32 R13, RZ, RZ, R2 ;  /* 0x000000ffff0d7224 */ /* 0x000fce00078e0002 */
[----:B------:R-:W-:Y:S05]  /*a450*/  WARPSYNC.COLLECTIVE R15, `(.L_x_20668) ;  /* 0x000000000f087348 */ /* 0x000fea0003c00000 */
[----:B------:R0:W1:Y:S02]  /*a460*/  SHFL.BFLY P6, R14, R13, R12, R11 ;  /* 0x0c00000c0d0e7389 */ /* 0x00006400000c000b */
[----:B01----:R-:W-:Y:S05]  /*a470*/  ENDCOLLECTIVE ;  /* 0x000000000000791b */ /* 0x003fea0003800000 */
.L_x_20668:
[----:B------:R-:W-:Y:S01]  /*a480*/  HFMA2 R12, -RZ, RZ, 0, 5.9604644775390625e-08 ;  /* 0x00000001ff0c7431 */ /* 0x000fe200000001ff */
[----:B------:R-:W-:-:S05]  /*a490*/  FMNMX R3, R2, R14, !PT ;  /* 0x0000000e02037209 */ /* 0x000fca0007800000 */
[----:B------:R-:W-:-:S07]  /*a4a0*/  IMAD.MOV.U32 R13, RZ, RZ, R3 ;  /* 0x000000ffff0d7224 */ /* 0x000fce00078e0003 */
[----:B------:R-:W-:Y:S05]  /*a4b0*/  WARPSYNC.COLLECTIVE R15, `(.L_x_20669) ;  /* 0x000000000f087348 */ /* 0x000fea0003c00000 */
[----:B------:R0:W1:Y:S02]  /*a4c0*/  SHFL.BFLY P6, R14, R13, R12, R11 ;  /* 0x0c00000c0d0e7389 */ /* 0x00006400000c000b */
[----:B01----:R-:W-:Y:S05]  /*a4d0*/  ENDCOLLECTIVE ;  /* 0x000000000000791b */ /* 0x003fea0003800000 */
.L_x_20669:
        /* <DEDUP_REMOVED lines=289> */
.L_x_20670:
[----:B------:R-:W-:Y:S02]  /*b6f0*/  IMAD.MOV.U32 R12, RZ, RZ, 0x8 ;  /* 0x00000008ff0c7424 */ /* 0x000fe400078e00ff */
[----:B------:R-:W-:-:S05]  /*b700*/  FADD R36, R13, R14 ;  /* 0x0000000e0d247221 */ /* 0x000fca0000000000 */
[----:B------:R-:W-:-:S07]  /*b710*/  MOV R13, R36 ;  /* 0x00000024000d7202 */ /* 0x000fce0000000f00 */
[----:B------:R-:W-:Y:S05]  /*b720*/  WARPSYNC.COLLECTIVE R15, `(.L_x_20671) ;  /* 0x000000000f087348 */ /* 0x000fea0003c00000 */
[----:B------:R0:W1:Y:S02]  /*b730*/  SHFL.BFLY P6, R14, R13, R12, R11 ;  /* 0x0c00000c0d0e7389 */ /* 0x00006400000c000b */
[----:B01----:R-:W-:Y:S05]  /*b740*/  ENDCOLLECTIVE ;  /* 0x000000000000791b */ /* 0x003fea0003800000 */
.L_x_20671:
[----:B------:R-:W-:Y:S02]  /*b750*/  IMAD.MOV.U32 R12, RZ, RZ, 0x4 ;  /* 0x00000004ff0c7424 */ /* 0x000fe400078e00ff */
[----:B------:R-:W-:-:S05]  /*b760*/  FADD R37, R36, R14 ;  /* 0x0000000e24257221 */ /* 0x000fca0000000000 */
[----:B------:R-:W-:-:S07]  /*b770*/  MOV R13, R37 ;  /* 0x00000025000d7202 */ /* 0x000fce0000000f00 */
[----:B------:R-:W-:Y:S05]  /*b780*/  WARPSYNC.COLLECTIVE R15, `(.L_x_20672) ;  /* 0x000000000f087348 */ /* 0x000fea0003c00000 */
[----:B------:R0:W1:Y:S02]  /*b790*/  SHFL.BFLY P6, R14, R13, R12, R11 ;  /* 0x0c00000c0d0e7389 */ /* 0x00006400000c000b */
[----:B01----:R-:W-:Y:S05]  /*b7a0*/  ENDCOLLECTIVE ;  /* 0x000000000000791b */ /* 0x003fea0003800000 */
.L_x_20672:
[----:B------:R-:W-:Y:S02]  /*b7b0*/  IMAD.MOV.U32 R12, RZ, RZ, 0x2 ;  /* 0x00000002ff0c7424 */ /* 0x000fe400078e00ff */
[----:B------:R-:W-:-:S05]  /*b7c0*/  FADD R38, R37, R14 ;  /* 0x0000000e25267221 */ /* 0x000fca0000000000 */
[----:B------:R-:W-:-:S07]  /*b7d0*/  MOV R13, R38 ;  /* 0x00000026000d7202 */ /* 0x000fce0000000f00 */
[----:B------:R-:W-:Y:S05]  /*b7e0*/  WARPSYNC.COLLECTIVE R15, `(.L_x_20673) ;  /* 0x000000000f087348 */ /* 0x000fea0003c00000 */
[----:B------:R0:W1:Y:S02]  /*b7f0*/  SHFL.BFLY P6, R14, R13, R12, R11 ;  /* 0x0c00000c0d0e7389 */ /* 0x00006400000c000b */
[----:B01----:R-:W-:Y:S05]  /*b800*/  ENDCOLLECTIVE ;  /* 0x000000000000791b */ /* 0x003fea0003800000 */
.L_x_20673:
[----:B------:R-:W-:Y:S02]  /*b810*/  IMAD.MOV.U32 R12, RZ, RZ, 0x1 ;  /* 0x00000001ff0c7424 */ /* 0x000fe400078e00ff */
[----:B------:R-:W-:-:S05]  /*b820*/  FADD R39, R38, R14 ;  /* 0x0000000e26277221 */ /* 0x000fca0000000000 */
[----:B------:R-:W-:-:S07]  /*b830*/  MOV R13, R39 ;  /* 0x00000027000d7202 */ /* 0x000fce0000000f00 */
[----:B------:R-:W-:Y:S05]  /*b840*/  WARPSYNC.COLLECTIVE R15, `(.L_x_20674) ;  /* 0x000000000f087348 */ /* 0x000fea0003c00000 */
[----:B------:R0:W1:Y:S02]  /*b850*/  SHFL.BFLY P6, R14, R13, R12, R11 ;  /* 0x0c00000c0d0e7389 */ /* 0x00006400000c000b */
[----:B01----:R-:W-:Y:S05]  /*b860*/  ENDCOLLECTIVE ;  /* 0x000000000000791b */ /* 0x003fea0003800000 */
.L_x_20674:
[----:B------:R-:W-:Y:S05]  /*b870*/  BRA `(.L_x_20675) ;  /* 0xffffffc400607947 */ /* 0x000fea000383ffff */
        .weak           $__internal_326_$__cuda_sm3x_div_rn_noftz_f32_slowpath
        .type           $__internal_326_$__cuda_sm3x_div_rn_noftz_f32_slowpath,@function
        .size           $__internal_326_$__cuda_sm3x_div_rn_noftz_f32_slowpath,(.L_x_37703 - $__internal_326_$__cuda_sm3x_div_rn_noftz_f32_slowpath)
$__internal_326_$__cuda_sm3x_div_rn_noftz_f32_slowpath:
        /* <DEDUP_REMOVED lines=34> */
.L_x_20677:
        /* <DEDUP_REMOVED lines=51> */
.L_x_20684:
[----:B------:R-:W-:-:S04]  /*bdd0*/  LOP3.LUT R3, R3, 0x80000000, RZ, 0xc0, !PT ;  /* 0x8000000003037812 */ /* 0x000fc800078ec0ff */
[----:B------:R-:W-:Y:S01]  /*bde0*/  LOP3.LUT R3, R3, 0x7f800000, RZ, 0xfc, !PT ;  /* 0x7f80000003037812 */ /* 0x000fe200078efcff */
[----:B------:R-:W-:Y:S06]  /*bdf0*/  BRA `(.L_x_20685) ;  /* 0x0000000000047947 */ /* 0x000fec0003800000 */
.L_x_20683:
[----:B------:R-:W-:-:S07]  /*be00*/  LEA R3, R38, R3, 0x17 ;  /* 0x0000000326037211 */ /* 0x000fce00078eb8ff */
.L_x_20685:
[----:B------:R-:W-:Y:S05]  /*be10*/  BSYNC.RECONVERGENT B2 ;  /* 0x0000000000027941 */ /* 0x000fea0003800200 */
.L_x_20682:
[----:B------:R-:W-:Y:S05]  /*be20*/  BRA `(.L_x_20686) ;  /* 0x0000000000207947 */ /* 0x000fea0003800000 */
.L_x_20681:
[----:B------:R-:W-:-:S04]  /*be30*/  LOP3.LUT R3, R12, 0x80000000, R3, 0x48, !PT ;  /* 0x800000000c037812 */ /* 0x000fc800078e4803 */
[----:B------:R-:W-:Y:S01]  /*be40*/  LOP3.LUT R3, R3, 0x7f800000, RZ, 0xfc, !PT ;  /* 0x7f80000003037812 */ /* 0x000fe200078efcff */
[----:B------:R-:W-:Y:S06]  /*be50*/  BRA `(.L_x_20686) ;  /* 0x0000000000147947 */ /* 0x000fec0003800000 */
.L_x_20680:
[----:B------:R-:W-:Y:S01]  /*be60*/  LOP3.LUT R3, R12, 0x80000000, R3, 0x48, !PT ;  /* 0x800000000c037812 */ /* 0x000fe200078e4803 */
[----:B------:R-:W-:Y:S06]  /*be70*/  BRA `(.L_x_20686) ;  /* 0x00000000000c7947 */ /* 0x000fec0003800000 */
.L_x_20679:
[----:B------:R-:W0:Y:S01]  /*be80*/  MUFU.RSQ R3, -QNAN ;  /* 0xffc0000000037908 */ /* 0x000e220000001400 */
[----:B------:R-:W-:Y:S05]  /*be90*/  BRA `(.L_x_20686) ;  /* 0x0000000000047947 */ /* 0x000fea0003800000 */
.L_x_20678:
[----:B------:R-:W-:-:S07]  /*bea0*/  FADD.FTZ R3, R3, R12 ;  /* 0x0000000c03037221 */ /* 0x000fce0000010000 */
.L_x_20686:
[----:B------:R-:W-:Y:S05]  /*beb0*/  BSYNC.RECONVERGENT B1 ;  /* 0x0000000000017941 */ /* 0x000fea0003800200 */
.L_x_20676:
[----:B------:R-:W-:Y:S02]  /*bec0*/  HFMA2 R13, -RZ, RZ, 0, 0 ;  /* 0x00000000ff0d7431 */ /* 0x000fe400000001ff */
[----:B------:R-:W-:-:S04]  /*bed0*/  IMAD.MOV.U32 R12, RZ, RZ, R14 ;  /* 0x000000ffff0c7224 */ /* 0x000fc800078e000e */
[----:B0-----:R-:W-:Y:S05]  /*bee0*/  RET.REL.NODEC R12 `(_Z15SoftmaxWarpImplI22BroadcastScaleMaskLoadIffbLm2EiE11DirectStoreIffEfLi1ELi28ELi32ELi1ELb1EL9Algorithm0EEvT_T0_ll) ;  /* 0xffffff400c447950 */ /* 0x001fea0003c3ffff */
.L_x_20687:
        /* <DEDUP_REMOVED lines=9> */
.L_x_37703:


//--------------------- .text._Z15SoftmaxWarpImplI22BroadcastScaleMaskLoadIffbLm2EiE11DirectStoreIffEfLi1ELi28ELi32ELi1ELb0EL9Algorithm0EEvT_T0_ll --------------------------
	.section	.text._Z15SoftmaxWarpImplI22BroadcastScaleMaskLoadIffbLm2EiE11DirectStoreIffEfLi1ELi28ELi32ELi1ELb0EL9Algorithm0EEvT_T0_ll,"ax",@progbits
	.align	128
        .global         _Z15SoftmaxWarpImplI22BroadcastScaleMaskLoadIffbLm2EiE11DirectStoreIffEfLi1ELi28ELi32ELi1ELb0EL9Algorithm0EEvT_T0_ll
        .type           _Z15SoftmaxWarpImplI22BroadcastScaleMaskLoadIffbLm2EiE11DirectStoreIffEfLi1ELi28ELi32ELi1ELb0EL9Algorithm0EEvT_T0_ll,@function
        .size           _Z15SoftmaxWarpImplI22BroadcastScaleMaskLoadIffbLm2EiE11DirectStoreIffEfLi1ELi28ELi32ELi1ELb0EL9Algorithm0EEvT_T0_ll,(.L_x_37704 - _Z15SoftmaxWarpImplI22BroadcastScaleMaskLoadIffbLm2EiE11DirectStoreIffEfLi1ELi28ELi32ELi1ELb0EL9Algorithm0EEvT_T0_ll)
        .other          _Z15SoftmaxWarpImplI22BroadcastScaleMaskLoadIffbLm2EiE11DirectStoreIffEfLi1ELi28ELi32ELi1ELb0EL9Algorithm0EEvT_T0_ll,@"STO_CUDA_ENTRY STV_DEFAULT"
_Z15SoftmaxWarpImplI22BroadcastScaleMaskLoadIffbLm2EiE11DirectStoreIffEfLi1ELi28ELi32ELi1ELb0EL9Algorithm0EEvT_T0_ll:
.text._Z15SoftmaxWarpImplI22BroadcastScaleMaskLoadIffbLm2EiE11DirectStoreIffEfLi1ELi28ELi32ELi1ELb0EL9Algorithm0EEvT_T0_ll:
        /* <DEDUP_REMOVED lines=27> */
.L_x_20688:
        /* <DEDUP_REMOVED lines=14> */
.L_x_20747:
        /* <DEDUP_REMOVED lines=9> */
[----:B------:R-:W-:-:S02]  /*0320*/  LOP3.LUT R4, R2, UR49, RZ, 0x3c, !PT ;  /* 0x0000003102047c12 */ /* 0x000fc4000f8e3cff */
[----:B------:R-:W-:Y:S02]  /*0330*/  LOP3.LUT R6, R8, UR49, RZ, 0x3c, !PT ;  /* 0x0000003108067c12 */ /* 0x000fe4000f8e3cff */
[----:B------:R-:W-:Y:S02]  /*0340*/  LOP3.LUT R7, R5, UR49, RZ, 0x3c, !PT ;  /* 0x0000003105077c12 */ /* 0x000fe4000f8e3cff */
[----:B------:R-:W-:Y:S01]  /*0350*/  ISETP.GE.AND P1, PT, R4, RZ, PT ;  /* 0x000000ff0400720c */ /* 0x000fe20003f26270 */
[----:B------:R-:W1:Y:S01]  /*0360*/  I2F.RP R0, UR7 ;  /* 0x0000000700007d06 */ /* 0x000e620008209400 */
[----:B------:R-:W-:Y:S02]  /*0370*/  SHF.R.S64 R20, RZ, 0x1e, R2 ;  /* 0x0000001eff147819 */ /* 0x000fe40000001002 */
[----:B------:R-:W-:Y:S02]  /*0380*/  ISETP.GE.AND P2, PT, R6, RZ, PT ;  /* 0x000000ff0600720c */ /* 0x000fe40003f46270 */
[----:B------:R-:W-:-:S02]  /*0390*/  IADD3 R4, PT, PT, R26, 0x80, RZ ;  /* 0x000000801a047810 */ /* 0x000fc40007ffe0ff */
[----:B------:R-:W-:Y:S02]  /*03a0*/  SHF.R.S64 R6, RZ, 0x1e, R8 ;  /* 0x0000001eff067819 */ /* 0x000fe40000001008 */
[----:B------:R-:W-:Y:S02]  /*03b0*/  ISETP.GE.AND P6, PT, R7, RZ, PT ;  /* 0x000000ff0700720c */ /* 0x000fe40003fc6270 */
[----:B------:R-:W-:Y:S02]  /*03c0*/  IADD3 R20, P0, PT, R20, UR36, RZ ;  /* 0x0000002414147c10 */ /* 0x000fe4000ff1e0ff */
[----:B------:R-:W-:Y:S01]  /*03d0*/  LOP3.LUT R7, R4, UR49, RZ, 0x3c, !PT ;  /* 0x0000003104077c12 */ /* 0x000fe2000f8e3cff */
[----:B-1----:R-:W1:Y:S01]  /*03e0*/  MUFU.RCP R0, R0 ;  /* 0x0000000000007308 */ /* 0x002e620000001000 */
[----:B------:R-:W-:Y:S02]  /*03f0*/  IADD3 R6, P3, PT, R6, UR36, RZ ;  /* 0x0000002406067c10 */ /* 0x000fe4000ff7e0ff */
[----:B------:R-:W-:-:S02]  /*0400*/  R2UR UR11, R35 ;  /* 0x00000000230b72ca */ /* 0x000fc400000e0000 */
[----:B------:R-:W-:Y:S02]  /*0410*/  LEA.HI.X.SX32 R21, R2, UR37, 0x2, P0 ;  /* 0x0000002502157c11 */ /* 0x000fe400080f16ff */
[----:B------:R-:W-:Y:S02]  /*0420*/  R2UR UR8, R34 ;  /* 0x00000000220872ca */ /* 0x000fe400000e0000 */
[----:B------:R-:W-:Y:S02]  /*0430*/  R2UR UR9, R35 ;  /* 0x00000000230972ca */ /* 0x000fe400000e0000 */
[----:B------:R-:W-:Y:S02]  /*0440*/  ISETP.GE.AND P0, PT, R7, RZ, PT ;  /* 0x000000ff0700720c */ /* 0x000fe40003f06270 */
[----:B------:R-:W-:Y:S02]  /*0450*/  LEA.HI.X.SX32 R7, R8, UR37, 0x2, P3 ;  /* 0x0000002508077c11 */ /* 0x000fe400098f16ff */
[----:B-1----:R-:W-:Y:S01]  /*0460*/  IADD3 R3, PT, PT, R0, 0xffffffe, RZ ;  /* 0x0ffffffe00037810 */ /* 0x002fe20007ffe0ff */
[----:B------:R-:W-:-:S02]  /*0470*/  VIADD R0, R26, 0xa0 ;  /* 0x000000a01a007836 */ /* 0x000fc40000000000 */
[----:B------:R1:W2:Y:S03]  /*0480*/  LDG.E R19, desc[UR10][R6.64] ;  /* 0x0000000a06137981 */ /* 0x0002a6000c1e1900 */
[----:B------:R-:W3:Y:S01]  /*0490*/  F2I.FTZ.U32.TRUNC.NTZ R3, R3 ;  /* 0x0000000300037305 */ /* 0x000ee2000021f000 */
[----:B------:R-:W-:Y:S01]  /*04a0*/  LOP3.LUT R9, R0, UR49, RZ, 0x3c, !PT ;  /* 0x0000003100097c12 */ /* 0x000fe2000f8e3cff */
[----:B------:R4:W5:Y:S03]  /*04b0*/  LDG.E R20, desc[UR8][R20.64] ;  /* 0x0000000814147981 */ /* 0x000966000c1e1900 */
[----:B------:R-:W-:Y:S02]  /*04c0*/  ISETP.GE.AND P3, PT, R9, RZ, PT ;  /* 0x000000ff0900720c */ /* 0x000fe40003f66270 */
[----:B---3--:R-:W-:-:S02]  /*04d0*/  R2UR UR5, R3 ;  /* 0x00000000030572ca */ /* 0x008fc400000e0000 */
[----:B------:R-:W-:-:S11]  /*04e0*/  IABS R3, R2 ;  /* 0x0000000200037213 */ /* 0x000fd60000000000 */
[----:B------:R-:W-:-:S04]  /*04f0*/  UIADD3 UR6, UPT, UPT, URZ, -UR5, URZ ;  /* 0x80000005ff067290 */ /* 0x000fc8000fffe0ff */
[----:B------:R-:W-:-:S04]  /*0500*/  UIMAD UR6, UR6, UR7, URZ ;  /* 0x00000007060672a4 */ /* 0x000fc8000f8e02ff */
[----:B------:R-:W-:-:S06]  /*0510*/  UIMAD.WIDE.U32 UR4, UR5, UR6, UR4 ;  /* 0x00000006050472a5 */ /* 0x000fcc000f8e0004 */
[----:B------:R-:W-:-:S05]  /*0520*/  IMAD.HI.U32 R28, R3, UR5, RZ ;  /* 0x00000005031c7c27 */ /* 0x000fca000f8e00ff */
[----:B------:R-:W-:-:S05]  /*0530*/  IADD3 R10, PT, PT, -R28, RZ, RZ ;  /* 0x000000ff1c0a7210 */ /* 0x000fca0007ffe1ff */
[----:B------:R-:W-:Y:S01]  /*0540*/  IMAD R3, R10, UR7, R3 ;  /* 0x000000070a037c24 */ /* 0x000fe2000f8e0203 */
[----:B------:R-:W-:Y:S02]  /*0550*/  SHF.R.S64 R10, RZ, 0x1e, R5 ;  /* 0x0000001eff0a7819 */ /* 0x000fe40000001005 */
[----:B------:R-:W-:Y:S02]  /*0560*/  IABS R9, R8 ;  /* 0x0000000800097213 */ /* 0x000fe40000000000 */
[----:B------:R-:W-:-:S03]  /*0570*/  IADD3 R10, P5, PT, R10, UR36, RZ ;  /* 0x000000240a0a7c10 */ /* 0x000fc6000ffbe0ff */
[----:B------:R-:W-:Y:S01]  /*0580*/  IMAD.HI.U32 R46, R9, UR5, RZ ;  /* 0x00000005092e7c27 */ /* 0x000fe2000f8e00ff */
[----:B------:R-:W-:Y:S02]  /*0590*/  LEA.HI.X.SX32 R11, R5, UR37, 0x2, P5 ;  /* 0x00000025050b7c11 */ /* 0x000fe4000a8f16ff */
[----:B------:R-:W-:Y:S02]  /*05a0*/  ISETP.LT.U32.AND P5, PT, R3, UR7, PT ;  /* 0x0000000703007c0c */ /* 0x000fe4000bfa1070 */
[----:B-1----:R-:W-:Y:S01]  /*05b0*/  IADD3 R6, PT, PT, -R46, RZ, RZ ;  /* 0x000000ff2e067210 */ /* 0x002fe20007ffe1ff */
[----:B------:R1:W3:Y:S01]  /*05c0*/  LDG.E R18, desc[UR8][R10.64] ;  /* 0x000000080a127981 */ /* 0x0002e2000c1e1900 */
[----:B----4-:R-:W-:-:S03]  /*05d0*/  IABS R21, R5 ;  /* 0x0000000500157213 */ /* 0x010fc60000000000 */
[----:B------:R-:W-:Y:S02]  /*05e0*/  IMAD R7, R6, UR7, R9 ;  /* 0x0000000706077c24 */ /* 0x000fe4000f8e0209 */
[----:B------:R-:W-:Y:S01]  /*05f0*/  IMAD.HI.U32 R48, R21, UR5, RZ ;  /* 0x0000000515307c27 */ /* 0x000fe2000f8e00ff */
[----:B------:R-:W-:-:S03]  /*0600*/  SHF.R.S64 R12, RZ, 0x1e, R4 ;  /* 0x0000001eff0c7819 */ /* 0x000fc60000001004 */
[----:B------:R-:W-:Y:S01]  /*0610*/  @!P5 IADD3 R28, PT, PT, R28, 0x1, RZ ;  /* 0x000000011c1cd810 */ /* 0x000fe20007ffe0ff */
[----:B------:R-:W-:Y:S01]  /*0620*/  IMAD.MOV R6, RZ, RZ, -R48 ;  /* 0x000000ffff067224 */ /* 0x000fe200078e0a30 */
[----:B------:R-:W-:Y:S02]  /*0630*/  @!P5 IADD3 R3, PT, PT, R3, -UR7, RZ ;  /* 0x800000070303dc10 */ /* 0x000fe4000fffe0ff */
[----:B------:R-:W-:Y:S01]  /*0640*/  ISETP.LT.U32.AND P5, PT, R7, UR7, PT ;  /* 0x0000000707007c0c */ /* 0x000fe2000bfa1070 */
[----:B------:R-:W-:Y:S01]  /*0650*/  IMAD R9, R6, UR7, R21 ;  /* 0x0000000706097c24 */ /* 0x000fe2000f8e0215 */
[----:B------:R-:W-:Y:S01]  /*0660*/  IADD3 R12, P4, PT, R12, UR36, RZ ;  /* 0x000000240c0c7c10 */ /* 0x000fe2000ff9e0ff */
[----:B------:R-:W-:Y:S01]  /*0670*/  VIADD R21, R26, 0xc0 ;  /* 0x000000c01a157836 */ /* 0x000fe20000000000 */
[----:B------:R-:W-:Y:S02]  /*0680*/  SHF.R.S64 R14, RZ, 0x1e, R0 ;  /* 0x0000001eff0e7819 */ /* 0x000fe40000001000 */
[----:B------:R-:W-:-:S02]  /*0690*/  LEA.HI.X.SX32 R13, R4, UR37, 0x2, P4 ;  /* 0x00000025040d7c11 */ /* 0x000fc4000a0f16ff */
[----:B------:R-:W-:Y:S02]  /*06a0*/  IADD3 R14, P4, PT, R14, UR36, RZ ;  /* 0x000000240e0e7c10 */ /* 0x000fe4000ff9e0ff */
[----:B-1----:R-:W-:Y:S01]  /*06b0*/  SHF.R.S64 R10, RZ, 0x1e, R21 ;  /* 0x0000001eff0a7819 */ /* 0x002fe20000001015 */
[----:B------:R1:W4:Y:S01]  /*06c0*/  LDG.E R17, desc[UR10][R12.64] ;  /* 0x0000000a0c117981 */ /* 0x000322000c1e1900 */
[----:B------:R-:W-:Y:S01]  /*06d0*/  IADD3 R6, PT, PT, R26, 0xe0, RZ ;  /* 0x000000e01a067810 */ /* 0x000fe20007ffe0ff */
[----:B------:R-:W-:Y:S01]  /*06e0*/  @!P5 VIADD R7, R7, -UR7 ;  /* 0x800000070707dc36 */ /* 0x000fe20008000000 */
[----:B------:R-:W-:Y:S02]  /*06f0*/  LEA.HI.X.SX32 R15, R0, UR37, 0x2, P4 ;  /* 0x00000025000f7c11 */ /* 0x000fe4000a0f16ff */
[----:B------:R-:W-:Y:S02]  /*0700*/  ISETP.GE.U32.AND P4, PT, R3, UR7, PT ;  /* 0x0000000703007c0c */ /* 0x000fe4000bf86070 */
[----:B------:R-:W-:-:S02]  /*0710*/  @!P5 IADD3 R46, PT, PT, R46, 0x1, RZ ;  /* 0x000000012e2ed810 */ /* 0x000fc40007ffe0ff */
[----:B------:R-:W-:Y:S02]  /*0720*/  IADD3 R10, P5, PT, R10, UR36, RZ ;  /* 0x000000240a0a7c10 */ /* 0x000fe4000ffbe0ff */
[----:B-1----:R-:W-:Y:S02]  /*0730*/  SHF.R.S64 R12, RZ, 0x1e, R6 ;  /* 0x0000001eff0c7819 */ /* 0x002fe40000001006 */
[----:B------:R-:W-:Y:S02]  /*0740*/  LEA.HI.X.SX32 R11, R21, UR37, 0x2, P5 ;  /* 0x00000025150b7c11 */ /* 0x000fe4000a8f16ff */
[----:B------:R-:W-:Y:S02]  /*0750*/  IADD3 R12, P5, PT, R12, UR36, RZ ;  /* 0x000000240c0c7c10 */ /* 0x000fe4000ffbe0ff */
[----:B------:R-:W-:Y:S02]  /*0760*/  IABS R3, R4 ;  /* 0x0000000400037213 */ /* 0x000fe40000000000 */
[----:B------:R-:W-:-:S02]  /*0770*/  LEA.HI.X.SX32 R13, R6, UR37, 0x2, P5 ;  /* 0x00000025060d7c11 */ /* 0x000fc4000a8f16ff */
[----:B------:R-:W-:Y:S02]  /*0780*/  ISETP.LT.U32.AND P5, PT, R9, UR7, PT ;  /* 0x0000000709007c0c */ /* 0x000fe4000bfa1070 */
[----:B------:R-:W-:Y:S01]  /*0790*/  @P4 IADD3 R28, PT, PT, R28, 0x1, RZ ;  /* 0x000000011c1c4810 */ /* 0x000fe20007ffe0ff */
[----:B------:R-:W-:Y:S01]  /*07a0*/  IMAD.HI.U32 R44, R3, UR5, RZ ;  /* 0x00000005032c7c27 */ /* 0x000fe2000f8e00ff */
[----:B------:R-:W-:Y:S02]  /*07b0*/  ISETP.GE.U32.AND P4, PT, R7, UR7, PT ;  /* 0x0000000707007c0c */ /* 0x000fe4000bf86070 */
[----:B------:R-:W-:Y:S02]  /*07c0*/  IABS R27, R21 ;  /* 0x00000015001b7213 */ /* 0x000fe40000000000 */
[----:B------:R-:W-:Y:S02]  /*07d0*/  IADD3 R22, PT, PT, -R44, RZ, RZ ;  /* 0x000000ff2c167210 */ /* 0x000fe40007ffe1ff */
[----:B------:R-:W-:Y:S01]  /*07e0*/  R2UR UR12, R34 ;  /* 0x00000000220c72ca */ /* 0x000fe200000e0000 */
[----:B------:R-:W-:Y:S01]  /*07f0*/  IMAD.HI.U32 R36, R27, UR5, RZ ;  /* 0x000000051b247c27 */ /* 0x000fe2000f8e00ff */
[----:B------:R-:W-:-:S02]  /*0800*/  R2UR UR13, R35 ;  /* 0x00000000230d72ca */ /* 0x000fc400000e0000 */
[----:B------:R-:W-:Y:S01]  /*0810*/  IABS R23, R0 ;  /* 0x0000000000177213 */ /* 0x000fe20000000000 */
[----:B------:R-:W-:Y:S01]  /*0820*/  IMAD R3, R22, UR7, R3 ;  /* 0x0000000716037c24 */ /* 0x000fe2000f8e0203 */
[----:B------:R-:W-:Y:S01]  /*0830*/  @!P5 IADD3 R9, PT, PT, R9, -UR7, RZ ;  /* 0x800000070909dc10 */ /* 0x000fe2000fffe0ff */
[----:B------:R-:W-:Y:S01]  /*0840*/  @P4 VIADD R46, R46, 0x1 ;  /* 0x000000012e2e4836 */ /* 0x000fe20000000000 */
[----:B------:R-:W-:Y:S01]  /*0850*/  IADD3 R30, PT, PT, -R36, RZ, RZ ;  /* 0x000000ff241e7210 */ /* 0x000fe20007ffe1ff */
[----:B------:R-:W-:Y:S01]  /*0860*/  IMAD.HI.U32 R38, R23, UR5, RZ ;  /* 0x0000000517267c27 */ /* 0x000fe2000f8e00ff */
[----:B------:R-:W-:Y:S02]  /*0870*/  ISETP.GE.U32.AND P4, PT, R9, UR7, PT ;  /* 0x0000000709007c0c */ /* 0x000fe4000bf86070 */
[----:B------:R-:W-:Y:S01]  /*0880*/  IABS R9, R6 ;  /* 0x0000000600097213 */ /* 0x000fe20000000000 */
[----:B------:R-:W-:Y:S01]  /*0890*/  @!P1 IMAD.MOV R28, RZ, RZ, -R28 ;  /* 0x000000ffff1c9224 */ /* 0x000fe200078e0a1c */
[----:B------:R-:W-:Y:S01]  /*08a0*/  ISETP.LT.U32.AND P1, PT, R3, UR7, PT ;  /* 0x0000000703007c0c */ /* 0x000fe2000bf21070 */
[----:B------:R-:W-:Y:S01]  /*08b0*/  IMAD.MOV R24, RZ, RZ, -R38 ;  /* 0x000000ffff187224 */ /* 0x000fe200078e0a26 */
[----:B------:R-:W-:Y:S01]  /*08c0*/  IADD3 R7, PT, PT, R26, 0x120, RZ ;  /* 0x000001201a077810 */ /* 0x000fe20007ffe0ff */
[----:B------:R-:W-:Y:S01]  /*08d0*/  IMAD R27, R30, UR7, R27 ;  /* 0x000000071e1b7c24 */ /* 0x000fe2000f8e021b */
[----:B------:R-:W4:Y:S01]  /*08e0*/  LDG.E R16, desc[UR12][R14.64] ;  /* 0x0000000c0e107981 */ /* 0x000f22000c1e1900 */
[----:B------:R-:W-:Y:S01]  /*08f0*/  IMAD.HI.U32 R30, R9, UR5, RZ ;  /* 0x00000005091e7c27 */ /* 0x000fe2000f8e00ff */
[----:B------:R-:W-:-:S02]  /*0900*/  @!P5 IADD3 R48, PT, PT, R48, 0x1, RZ ;  /* 0x000000013030d810 */ /* 0x000fc40007ffe0ff */
[----:B------:R-:W-:Y:S01]  /*0910*/  IADD3 R22, PT, PT, R26, 0x100, RZ ;  /* 0x000001001a167810 */ /* 0x000fe20007ffe0ff */
[----:B------:R-:W-:Y:S01]  /*0920*/  IMAD R23, R24, UR7, R23 ;  /* 0x0000000718177c24 */ /* 0x000fe2000f8e0217 */
[----:B------:R-:W-:Y:S01]  /*0930*/  SHF.R.S64 R24, RZ, 0x1e, R7 ;  /* 0x0000001eff187819 */ /* 0x000fe20000001007 */
[----:B------:R1:W4:Y:S01]  /*0940*/  LDG.E R14, desc[UR10][R12.64] ;  /* 0x0000000a0c0e7981 */ /* 0x000322000c1e1900 */
[----:B------:R-:W-:Y:S02]  /*0950*/  @P4 IADD3 R48, PT, PT, R48, 0x1, RZ ;  /* 0x0000000130304810 */ /* 0x000fe40007ffe0ff */
[----:B------:R-:W-:Y:S01]  /*0960*/  IADD3 R24, P5, PT, R24, UR36, RZ ;  /* 0x0000002418187c10 */ /* 0x000fe2000ffbe0ff */
[----:B------:R0:W4:Y:S01]  /*0970*/  LDG.E R15, desc[UR8][R10.64] ;  /* 0x000000080a0f7981 */ /* 0x000122000c1e1900 */
[----:B------:R-:W-:Y:S01]  /*0980*/  @!P1 IADD3 R3, PT, PT, R3, -UR7, RZ ;  /* 0x8000000703039c10 */ /* 0x000fe2000fffe0ff */
[----:B-1----:R-:W-:Y:S01]  /*0990*/  IMAD.MOV R12, RZ, RZ, -R30 ;  /* 0x000000ffff0c7224 */ /* 0x002fe200078e0a1e */
[----:B------:R-:W-:-:S02]  /*09a0*/  @!P2 IADD3 R46, PT, PT, -R46, RZ, RZ ;  /* 0x000000ff2e2ea210 */ /* 0x000fc40007ffe1ff */
[----:B0-----:R-:W-:Y:S01]  /*09b0*/  SHF.R.S64 R10, RZ, 0x1e, R22 ;  /* 0x0000001eff0a7819 */ /* 0x001fe20000001016 */
[----:B------:R-:W-:Y:S01]  /*09c0*/  IMAD R9, R12, UR7, R9 ;  /* 0x000000070c097c24 */ /* 0x000fe2000f8e0209 */
[----:B------:R-:W-:Y:S01]  /*09d0*/  ISETP.LT.U32.AND P4, PT, R23, UR7, PT ;  /* 0x0000000717007c0c */ /* 0x000fe2000bf81070 */
[----:B------:R-:W-:Y:S01]  /*09e0*/  @!P6 IMAD.MOV R48, RZ, RZ, -R48 ;  /* 0x000000ffff30e224 */ /* 0x000fe200078e0a30 */
[----:B------:R-:W-:Y:S02]  /*09f0*/  IADD3 R10, P2, PT, R10, UR36, RZ ;  /* 0x000000240a0a7c10 */ /* 0x000fe4000ff5e0ff */
[----:B------:R-:W-:Y:S02]  /*0a00*/  LEA.HI.X.SX32 R25, R7, UR37, 0x2, P5 ;  /* 0x0000002507197c11 */ /* 0x000fe4000a8f16ff */
[----:B------:R-:W-:Y:S02]  /*0a10*/  ISETP.GE.U32.AND P5, PT, R3, UR7, PT ;  /* 0x0000000703007c0c */ /* 0x000fe4000bfa6070 */
[----:B------:R-:W-:Y:S01]  /*0a20*/  ISETP.LT.U32.AND P6, PT, R9, UR7, PT ;  /* 0x0000000709007c0c */ /* 0x000fe2000bfc1070 */
[----:B------:R-:W4:Y:S01]  /*0a30*/  LDG.E R12, desc[UR10][R24.64] ;  /* 0x0000000a180c7981 */ /* 0x000f22000c1e1900 */
[----:B------:R-:W-:-:S02]  /*0a40*/  LEA.HI.X.SX32 R11, R22, UR37, 0x2, P2 ;  /* 0x00000025160b7c11 */ /* 0x000fc400090f16ff */
[----:B------:R-:W-:Y:S02]  /*0a50*/  ISETP.LT.U32.AND P2, PT, R27, UR7, PT ;  /* 0x000000071b007c0c */ /* 0x000fe4000bf41070 */
[----:B------:R-:W-:Y:S01]  /*0a60*/  @!P1 IADD3 R44, PT, PT, R44, 0x1, RZ ;  /* 0x000000012c2c9810 */ /* 0x000fe20007ffe0ff */
[----:B------:R0:W4:Y:S01]  /*0a70*/  LDG.E R13, desc[UR8][R10.64] ;  /* 0x000000080a0d7981 */ /* 0x000122000c1e1900 */
[----:B------:R-:W-:-:S03]  /*0a80*/  @!P4 IADD3 R23, PT, PT, R23, -UR7, RZ ;  /* 0x800000071717cc10 */ /* 0x000fc6000fffe0ff */
[----:B------:R-:W-:Y:S02]  /*0a90*/  @P5 IADD3 R44, PT, PT, R44, 0x1, RZ ;  /* 0x000000012c2c5810 */ /* 0x000fe40007ffe0ff */
[----:B------:R-:W-:Y:S01]  /*0aa0*/  @!P6 VIADD R9, R9, -UR7 ;  /* 0x800000070909ec36 */ /* 0x000fe20008000000 */
[----:B0-----:R-:W-:Y:S02]  /*0ab0*/  IABS R10, R22 ;  /* 0x00000016000a7213 */ /* 0x001fe40000000000 */
[----:B------:R-:W-:Y:S02]  /*0ac0*/  IABS R11, R7 ;  /* 0x00000007000b7213 */ /* 0x000fe40000000000 */
[----:B------:R-:W-:Y:S01]  /*0ad0*/  ISETP.GE.U32.AND P1, PT, R23, UR7, PT ;  /* 0x0000000717007c0c */ /* 0x000fe2000bf26070 */
[----:B------:R-:W-:Y:S01]  /*0ae0*/  IMAD.HI.U32 R3, R10, UR5, RZ ;  /* 0x000000050a037c27 */ /* 0x000fe2000f8e00ff */
[----:B------:R-:W-:Y:S02]  /*0af0*/  IADD3 R23, PT, PT, R26, 0x140, RZ ;  /* 0x000001401a177810 */ /* 0x000fe40007ffe0ff */
[----:B------:R-:W-:Y:S01]  /*0b00*/  @!P0 IADD3 R44, PT, PT, -R44, RZ, RZ ;  /* 0x000000ff2c2c8210 */ /* 0x000fe20007ffe1ff */
[----:B------:R-:W-:Y:S01]  /*0b10*/  IMAD.HI.U32 R31, R11, UR5, RZ ;  /* 0x000000050b1f7c27 */ /* 0x000fe2000f8e00ff */
[----:B------:R-:W-:-:S02]  /*0b20*/  ISETP.GE.U32.AND P0, PT, R9, UR7, PT ;  /* 0x0000000709007c0c */ /* 0x000fc4000bf06070 */
[----:B------:R-:W-:Y:S01]  /*0b30*/  LOP3.LUT R24, R21, UR49, RZ, 0x3c, !PT ;  /* 0x0000003115187c12 */ /* 0x000fe2000f8e3cff */
[----:B------:R-:W-:Y:S01]  /*0b40*/  @!P2 VIADD R27, R27, -UR7 ;  /* 0x800000071b1bac36 */ /* 0x000fe20008000000 */
[----:B------:R-:W-:Y:S01]  /*0b50*/  IADD3 R9, PT, PT, -R3, RZ, RZ ;  /* 0x000000ff03097210 */ /* 0x000fe20007ffe1ff */
[----:B------:R-:W-:Y:S01]  /*0b60*/  @!P4 VIADD R38, R38, 0x1 ;  /* 0x000000012626c836 */ /* 0x000fe20000000000 */
[----:B------:R-:W-:Y:S02]  /*0b70*/  IABS R25, R23 ;  /* 0x0000001700197213 */ /* 0x000fe40000000000 */
[----:B------:R-:W-:Y:S01]  /*0b80*/  ISETP.GE.AND P4, PT, R24, RZ, PT ;  /* 0x000000ff1800720c */ /* 0x000fe20003f86270 */
[----:B------:R-:W-:Y:S01]  /*0b90*/  IMAD R10, R9, UR7, R10 ;  /* 0x00000007090a7c24 */ /* 0x000fe2000f8e020a */
[----:B------:R-:W-:Y:S01]  /*0ba0*/  IADD3 R24, PT, PT, -R31, RZ, RZ ;  /* 0x000000ff1f187210 */ /* 0x000fe20007ffe1ff */
[----:B------:R-:W-:Y:S01]  /*0bb0*/  IMAD.HI.U32 R9, R25, UR5, RZ ;  /* 0x0000000519097c27 */ /* 0x000fe2000f8e00ff */
[----:B------:R-:W-:-:S02]  /*0bc0*/  ISETP.GE.U32.AND P5, PT, R27, UR7, PT ;  /* 0x000000071b007c0c */ /* 0x000fc4000bfa6070 */
[----:B------:R-:W-:Y:S01]  /*0bd0*/  @P1 IADD3 R38, PT, PT, R38, 0x1, RZ ;  /* 0x0000000126261810 */ /* 0x000fe20007ffe0ff */
[----:B------:R-:W-:Y:S01]  /*0be0*/  IMAD R11, R24, UR7, R11 ;  /* 0x00000007180b7c24 */ /* 0x000fe2000f8e020b */
[----:B------:R-:W-:Y:S01]  /*0bf0*/  ISETP.LT.U32.AND P1, PT, R10, UR7, PT ;  /* 0x000000070a007c0c */ /* 0x000fe2000bf21070 */
[----:B------:R-:W-:Y:S01]  /*0c00*/  IMAD.MOV R24, RZ, RZ, -R9 ;  /* 0x000000ffff187224 */ /* 0x000fe200078e0a09 */
[----:B------:R-:W-:-:S03]  /*0c10*/  @!P2 IADD3 R36, PT, PT, R36, 0x1, RZ ;  /* 0x000000012424a810 */ /* 0x000fc60007ffe0ff */
[----:B------:R-:W-:Y:S01]  /*0c20*/  IMAD R24, R24, UR7, R25 ;  /* 0x0000000718187c24 */ /* 0x000fe2000f8e0219 */
[----:B------:R-:W-:Y:S02]  /*0c30*/  LOP3.LUT R25, R6, UR49, RZ, 0x3c, !PT ;  /* 0x0000003106197c12 */ /* 0x000fe4000f8e3cff */
[----:B------:R-:W-:Y:S01]  /*0c40*/  ISETP.LT.U32.AND P2, PT, R11, UR7, PT ;  /* 0x000000070b007c0c */ /* 0x000fe2000bf41070 */
[----:B------:R-:W-:Y:S01]  /*0c50*/  @P5 VIADD R36, R36, 0x1 ;  /* 0x0000000124245836 */ /* 0x000fe20000000000 */
[----:B------:R-:W-:Y:S02]  /*0c60*/  ISETP.LT.U32.AND P5, PT, R24, UR7, PT ;  /* 0x0000000718007c0c */ /* 0x000fe4000bfa1070 */
[----:B------:R-:W-:Y:S02]  /*0c70*/  @!P3 IADD3 R38, PT, PT, -R38, RZ, RZ ;  /* 0x000000ff2626b210 */ /* 0x000fe40007ffe1ff */
[----:B------:R-:W-:Y:S02]  /*0c80*/  ISETP.GE.AND P3, PT, R25, RZ, PT ;  /* 0x000000ff1900720c */ /* 0x000fe40003f66270 */
[----:B------:R-:W-:-:S02]  /*0c90*/  @!P6 IADD3 R30, PT, PT, R30, 0x1, RZ ;  /* 0x000000011e1ee810 */ /* 0x000fc40007ffe0ff */
[----:B------:R-:W-:-:S03]  /*0ca0*/  @!P1 IADD3 R10, PT, PT, R10, -UR7, RZ ;  /* 0x800000070a0a9c10 */ /* 0x000fc6000fffe0ff */
[----:B------:R-:W-:Y:S01]  /*0cb0*/  @P0 VIADD R30, R30, 0x1 ;  /* 0x000000011e1e0836 */ /* 0x000fe20000000000 */
[----:B------:R-:W-:Y:S02]  /*0cc0*/  ISETP.GE.U32.AND P0, PT, R10, UR7, PT ;  /* 0x000000070a007c0c */ /* 0x000fe4000bf06070 */
[----:B------:R-:W-:Y:S01]  /*0cd0*/  SHF.R.S64 R10, RZ, 0x1e, R23 ;  /* 0x0000001eff0a7819 */ /* 0x000fe20000001017 */
[----:B------:R-:W-:Y:S01]  /*0ce0*/  @!P5 VIADD R24, R24, -UR7 ;  /* 0x800000071818dc36 */ /* 0x000fe20008000000 */
[----:B------:R-:W-:Y:S02]  /*0cf0*/  @!P2 IADD3 R11, PT, PT, R11, -UR7, RZ ;  /* 0x800000070b0bac10 */ /* 0x000fe4000fffe0ff */
[----:B------:R-:W-:Y:S02]  /*0d00*/  @!P4 IADD3 R36, PT, PT, -R36, RZ, RZ ;  /* 0x000000ff2424c210 */ /* 0x000fe40007ffe1ff */
[----:B------:R-:W-:Y:S02]  /*0d10*/  LOP3.LUT R25, R22, UR49, RZ, 0x3c, !PT ;  /* 0x0000003116197c12 */ /* 0x000fe4000f8e3cff */
[----:B------:R-:W-:-:S02]  /*0d20*/  IADD3 R10, P4, PT, R10, UR36, RZ ;  /* 0x000000240a0a7c10 */ /* 0x000fc4000ff9e0ff */
[----:B------:R-:W-:Y:S02]  /*0d30*/  @!P3 IADD3 R30, PT, PT, -R30, RZ, RZ ;  /* 0x000000ff1e1eb210 */ /* 0x000fe40007ffe1ff */
[----:B------:R-:W-:Y:S02]  /*0d40*/  ISETP.GE.U32.AND P3, PT, R11, UR7, PT ;  /* 0x000000070b007c0c */ /* 0x000fe4000bf66070 */
[----:B------:R-:W-:Y:S02]  /*0d50*/  LEA.HI.X.SX32 R11, R23, UR37, 0x2, P4 ;  /* 0x00000025170b7c11 */ /* 0x000fe4000a0f16ff */
[----:B------:R-:W-:Y:S02]  /*0d60*/  ISETP.GE.AND P6, PT, R25, RZ, PT ;  /* 0x000000ff1900720c */ /* 0x000fe40003fc6270 */
[----:B------:R-:W-:Y:S02]  /*0d70*/  ISETP.GE.U32.AND P4, PT, R24, UR7, PT ;  /* 0x0000000718007c0c */ /* 0x000fe4000bf86070 */
[----:B------:R-:W0:Y:S01]  /*0d80*/  LDC.64 R24, c[0x0][0x398] ;  /* 0x0000e600ff187b82 */ /* 0x000e220000000a00 */
[----:B------:R-:W-:Y:S01]  /*0d90*/  @!P1 IADD3 R3, PT, PT, R3, 0x1, RZ ;  /* 0x0000000103039810 */ /* 0x000fe20007ffe0ff */
[----:B------:R1:W4:Y:S04]  /*0da0*/  LDG.E R11, desc[UR8][R10.64] ;  /* 0x000000080a0b7981 */ /* 0x000328000c1e1900 */
[----:B------:R-:W-:Y:S01]  /*0db0*/  @P0 VIADD R3, R3, 0x1 ;  /* 0x0000000103030836 */ /* 0x000fe20000000000 */
[----:B------:R-:W-:-:S04]  /*0dc0*/  ISETP.NE.U32.AND P1, PT, R32, 0x1, PT ;  /* 0x000000012000780c */ /* 0x000fc80003f25070 */
[----:B------:R-:W-:-:S05]  /*0dd0*/  MOV R32, R3 ;  /* 0x0000000300207202 */ /* 0x000fca0000000f00 */
[----:B------:R-:W-:Y:S01]  /*0de0*/  @!P6 IMAD.MOV R32, RZ, RZ, -R32 ;  /* 0x000000ffff20e224 */ /* 0x000fe200078e0a20 */
[----:B------:R-:W-:Y:S02]  /*0df0*/  ISETP.NE.AND P6, PT, RZ, UR49, PT ;  /* 0x00000031ff007c0c */ /* 0x000fe4000bfc5270 */
[----:B0-----:R-:W-:Y:S02]  /*0e00*/  ISETP.NE.U32.AND P0, PT, R24, 0x1, PT ;  /* 0x000000011800780c */ /* 0x001fe40003f05070 */
[----:B------:R-:W-:Y:S02]  /*0e10*/  IADD3 R24, PT, PT, R26, 0x160, RZ ;  /* 0x000001601a187810 */ /* 0x000fe40007ffe0ff */
[----:B------:R-:W-:Y:S02]  /*0e20*/  ISETP.NE.AND.EX P0, PT, R25, RZ, PT, P0 ;  /* 0x000000ff1900720c */ /* 0x000fe40003f05300 */
[----:B------:R-:W-:Y:S02]  /*0e30*/  LOP3.LUT R25, RZ, UR49, RZ, 0x33, !PT ;  /* 0x00000031ff197c12 */ /* 0x000fe4000f8e33ff */
[----:B------:R-:W-:-:S02]  /*0e40*/  LOP3.LUT R27, R7, UR49, RZ, 0x3c, !PT ;  /* 0x00000031071b7c12 */ /* 0x000fc4000f8e3cff */
[----:B-1----:R-:W-:Y:S02]  /*0e50*/  SEL R10, R25, R28, !P6 ;  /* 0x0000001c190a7207 */ /* 0x002fe40007000000 */
        /* <DEDUP_REMOVED lines=15> */
[----:B------:R-:W-:-:S04]  /*0f50*/  ISETP.NE.AND.EX P1, PT, R33, RZ, PT, P1 ;  /* 0x000000ff2100720c */ /* 0x000fc80003f25310 */
[----:B------:R-:W-:Y:S02]  /*0f60*/  ISETP.GE.U32.AND P2, PT, R3, UR7, PT ;  /* 0x0000000703007c0c */ /* 0x000fe4000bf46070 */
[----:B------:R-:W-:Y:S02]  /*0f70*/  LEA.HI.X.SX32 R3, R24, UR37, 0x2, P6 ;  /* 0x0000002518037c11 */ /* 0x000fe4000b0f16ff */
[----:B------:R-:W-:Y:S02]  /*0f80*/  ISETP.NE.AND P6, PT, RZ, UR49, PT ;  /* 0x00000031ff007c0c */ /* 0x000fe4000bfc5270 */
[----:B------:R-:W-:Y:S02]  /*0f90*/  IADD3 R33, PT, PT, R26, 0x180, RZ ;  /* 0x000001801a217810 */ /* 0x000fe40007ffe0ff */
[----:B------:R-:W-:Y:S02]  /*0fa0*/  SEL R31, R10, RZ, P1 ;  /* 0x000000ff0a1f7207 */ /* 0x000fe40000800000 */
[----:B------:R0:W4:Y:S01]  /*0fb0*/  LDG.E R10, desc[UR8][R2.64] ;  /* 0x00000008020a7981 */ /* 0x000122000c1e1900 */
[----:B------:R-:W-:-:S02]  /*0fc0*/  SEL R44, R25, R44, !P6 ;  /* 0x0000002c192c7207 */ /* 0x000fc40007000000 */
[----:B------:R-:W-:Y:S02]  /*0fd0*/  @!P5 IADD3 R9, PT, PT, R9, 0x1, RZ ;  /* 0x000000010909d810 */ /* 0x000fe40007ffe0ff */
[----:B0-----:R-:W-:Y:S02]  /*0fe0*/  IABS R2, R33 ;  /* 0x0000002100027213 */ /* 0x001fe40000000000 */
[----:B------:R-:W-:-:S03]  /*0ff0*/  LOP3.LUT R3, R23, UR49, RZ, 0x3c, !PT ;  /* 0x0000003117037c12 */ /* 0x000fc6000f8e3cff */
[----:B------:R-:W-:Y:S01]  /*1000*/  IMAD.HI.U32 R37, R2, UR5, RZ ;  /* 0x0000000502257c27 */ /* 0x000fe2000f8e00ff */
[----:B------:R-:W-:-:S03]  /*1010*/  ISETP.GE.AND P5, PT, R3, RZ, PT ;  /* 0x000000ff0300720c */ /* 0x000fc60003fa6270 */
[----:B------:R-:W-:Y:S01]  /*1020*/  IMAD.MOV R3, RZ, RZ, -R44 ;  /* 0x000000ffff037224 */ /* 0x000fe200078e0a2c */
[----:B------:R-:W-:-:S03]  /*1030*/  SEL R46, R25, R46, !P6 ;  /* 0x0000002e192e7207 */ /* 0x000fc60007000000 */
[----:B------:R-:W-:Y:S01]  /*1040*/  IMAD R4, R3, UR49, R4 ;  /* 0x0000003103047c24 */ /* 0x000fe2000f8e0204 */
[----:B------:R-:W-:Y:S01]  /*1050*/  IADD3 R3, PT, PT, -R37, RZ, RZ ;  /* 0x000000ff25037210 */ /* 0x000fe20007ffe1ff */
[----:B------:R-:W-:Y:S01]  /*1060*/  IMAD R50, R31, UR44, RZ ;  /* 0x0000002c1f327c24 */ /* 0x000fe2000f8e02ff */
[----:B------:R-:W-:Y:S02]  /*1070*/  SEL R27, R27, RZ, P0 ;  /* 0x000000ff1b1b7207 */ /* 0x000fe40000000000 */
[C---:B------:R-:W-:Y:S01]  /*1080*/  IADD3 R31, PT, PT, -R46.reuse, RZ, RZ ;  /* 0x000000ff2e1f7210 */ /* 0x040fe20007ffe1ff */
[----:B------:R-:W-:Y:S01]  /*1090*/  IMAD R3, R3, UR7, R2 ;  /* 0x0000000703037c24 */ /* 0x000fe2000f8e0202 */
[----:B------:R-:W-:Y:S01]  /*10a0*/  SEL R48, R25, R48, !P6 ;  /* 0x0000003019307207 */ /* 0x000fe20007000000 */
[----:B------:R-:W-:Y:S01]  /*10b0*/  IMAD R27, R27, UR45, R50 ;  /* 0x0000002d1b1b7c24 */ /* 0x000fe2000f8e0232 */
[----:B------:R-:W-:Y:S01]  /*10c0*/  @P4 IADD3 R9, PT, PT, R9, 0x1, RZ ;  /* 0x0000000109094810 */ /* 0x000fe20007ffe0ff */
[----:B------:R-:W-:Y:S01]  /*10d0*/  IMAD R8, R31, UR49, R8 ;  /* 0x000000311f087c24 */ /* 0x000fe2000f8e0208 */
[----:B------:R-:W-:Y:S01]  /*10e0*/  ISETP.LT.U32.AND P4, PT, R3, UR7, PT ;  /* 0x0000000703007c0c */ /* 0x000fe2000bf81070 */
[----:B------:R-:W-:Y:S01]  /*10f0*/  IMAD.MOV R50, RZ, RZ, -R48 ;  /* 0x000000ffff327224 */ /* 0x000fe200078e0a30 */
[----:B------:R-:W-:-:S03]  /*1100*/  SEL R46, R46, RZ, P1 ;  /* 0x000000ff2e2e7207 */ /* 0x000fc60000800000 */
[----:B------:R-:W-:Y:S01]  /*1110*/  IMAD R31, R50, UR49, R5 ;  /* 0x00000031321f7c24 */ /* 0x000fe2000f8e0205 */
[----:B------:R-:W-:Y:S01]  /*1120*/  SEL R5, R8, RZ, P0 ;  /* 0x000000ff08057207 */ /* 0x000fe20000000000 */
[----:B------:R-:W-:Y:S01]  /*1130*/  IMAD R46, R46, UR44, RZ ;  /* 0x0000002c2e2e7c24 */ /* 0x000fe2000f8e02ff */
[----:B------:R-:W-:-:S03]  /*1140*/  SHF.R.S64 R2, RZ, 0x1e, R33 ;  /* 0x0000001eff027819 */ /* 0x000fc60000001021 */
[----:B------:R-:W-:Y:S02]  /*1150*/  IMAD R5, R5, UR45, R46 ;  /* 0x0000002d05057c24 */ /* 0x000fe4000f8e022e */
[----:B------:R-:W-:Y:S01]  /*1160*/  IMAD.MOV.U32 R46, RZ, RZ, R9 ;  /* 0x000000ffff2e7224 */ /* 0x000fe200078e0009 */
[----:B------:R-:W-:Y:S02]  /*1170*/  @!P4 IADD3 R3, PT, PT, R3, -UR7, RZ ;  /* 0x800000070303cc10 */ /* 0x000fe4000fffe0ff */
[----:B------:R-:W-:Y:S02]  /*1180*/  IADD3 R2, P6, PT, R2, UR36, RZ ;  /* 0x0000002402027c10 */ /* 0x000fe4000ffde0ff */
[----:B------:R-:W-:Y:S02]  /*1190*/  @!P5 IADD3 R46, PT, PT, -R46, RZ, RZ ;  /* 0x000000ff2e2ed210 */ /* 0x000fe40007ffe1ff */
[----:B------:R-:W-:Y:S02]  /*11a0*/  ISETP.GE.U32.AND P5, PT, R3, UR7, PT ;  /* 0x0000000703007c0c */ /* 0x000fe4000bfa6070 */
[----:B------:R-:W-:-:S02]  /*11b0*/  LEA.HI.X.SX32 R3, R33, UR37, 0x2, P6 ;  /* 0x0000002521037c11 */ /* 0x000fc4000b0f16ff */
[----:B------:R-:W-:Y:S02]  /*11c0*/  SEL R44, R44, RZ, P1 ;  /* 0x000000ff2c2c7207 */ /* 0x000fe40000800000 */
[----:B------:R-:W-:Y:S01]  /*11d0*/  ISETP.NE.AND P6, PT, RZ, UR49, PT ;  /* 0x00000031ff007c0c */ /* 0x000fe2000bfc5270 */
[----:B------:R0:W4:Y:S01]  /*11e0*/  LDG.E R9, desc[UR8][R2.64] ;  /* 0x0000000802097981 */ /* 0x000122000c1e1900 */
[----:B------:R-:W-:Y:S01]  /*11f0*/  SEL R4, R4, RZ, P0 ;  /* 0x000000ff04047207 */ /* 0x000fe20000000000 */
[----:B------:R-:W-:Y:S01]  /*1200*/  IMAD R39, R44, UR44, RZ ;  /* 0x0000002c2c277c24 */ /* 0x000fe2000f8e02ff */
[----:B------:R-:W-:-:S03]  /*1210*/  SEL R38, R25, R38, !P6 ;  /* 0x0000002619267207 */ /* 0x000fc60007000000 */
[----:B------:R-:W-:Y:S01]  /*1220*/  IMAD R4, R4, UR45, R39 ;  /* 0x0000002d04047c24 */ /* 0x000fe2000f8e0227 */
[----:B------:R-:W-:Y:S01]  /*1230*/  SEL R36, R25, R36, !P6 ;  /* 0x0000002419247207 */ /* 0x000fe20007000000 */
[----:B------:R-:W-:Y:S01]  /*1240*/  IMAD.MOV R39, RZ, RZ, -R38 ;  /* 0x000000ffff277224 */ /* 0x000fe200078e0a26 */
[----:B------:R-:W-:Y:S02]  /*1250*/  SEL R38, R38, RZ, P1 ;  /* 0x000000ff26267207 */ /* 0x000fe40000800000 */
[C---:B------:R-:W-:Y:S01]  /*1260*/  IADD3 R8, PT, PT, -R36.reuse, RZ, RZ ;  /* 0x000000ff24087210 */ /* 0x040fe20007ffe1ff */
[----:B------:R-:W-:Y:S01]  /*1270*/  IMAD R0, R39, UR49, R0 ;  /* 0x0000003127007c24 */ /* 0x000fe2000f8e0200 */
[----:B0-----:R-:W-:Y:S01]  /*1280*/  SEL R2, R36, RZ, P1 ;  /* 0x000000ff24027207 */ /* 0x001fe20000800000 */
[----:B------:R-:W-:Y:S02]  /*1290*/  IMAD R3, R38, UR44, RZ ;  /* 0x0000002c26037c24 */ /* 0x000fe4000f8e02ff */
[----:B------:R-:W-:Y:S01]  /*12a0*/  IMAD R21, R8, UR49, R21 ;  /* 0x0000003108157c24 */ /* 0x000fe2000f8e0215 */
[----:B------:R-:W-:-:S02]  /*12b0*/  SEL R0, R0, RZ, P0 ;  /* 0x000000ff00007207 */ /* 0x000fc40000000000 */
[----:B------:R-:W-:-:S03]  /*12c0*/  SEL R30, R25, R30, !P6 ;  /* 0x0000001e191e7207 */ /* 0x000fc60007000000 */
[----:B------:R-:W-:Y:S01]  /*12d0*/  IMAD R36, R0, UR45, R3 ;  /* 0x0000002d00247c24 */ /* 0x000fe2000f8e0203 */
[----:B------:R-:W-:Y:S01]  /*12e0*/  SEL R0, R21, RZ, P0 ;  /* 0x000000ff15007207 */ /* 0x000fe20000000000 */
[----:B------:R-:W-:Y:S01]  /*12f0*/  IMAD R3, R2, UR44, RZ ;  /* 0x0000002c02037c24 */ /* 0x000fe2000f8e02ff */
[----:B------:R-:W-:-:S03]  /*1300*/  IADD3 R38, PT, PT, R26, 0x1a0, RZ ;  /* 0x000001a01a267810 */ /* 0x000fc60007ffe0ff */
[----:B------:R-:W-:Y:S01]  /*1310*/  IMAD R0, R0, UR45, R3 ;  /* 0x0000002d00007c24 */ /* 0x000fe2000f8e0203 */
[----:B------:R-:W-:Y:S01]  /*1320*/  SEL R32, R25, R32, !P6 ;  /* 0x0000002019207207 */ /* 0x000fe20007000000 */
[----:B------:R-:W-:Y:S01]  /*1330*/  IMAD.MOV R3, RZ, RZ, -R30 ;  /* 0x000000ffff037224 */ /* 0x000fe200078e0a1e */
[----:B------:R-:W-:-:S03]  /*1340*/  IABS R2, R38 ;  /* 0x0000002600027213 */ /* 0x000fc60000000000 */
[----:B------:R-:W-:Y:S01]  /*1350*/  IMAD R6, R3, UR49, R6 ;  /* 0x0000003103067c24 */ /* 0x000fe2000f8e0206 */
[----:B------:R-:W-:Y:S01]  /*1360*/  IADD3 R3, PT, PT, -R32, RZ, RZ ;  /* 0x000000ff20037210 */ /* 0x000fe20007ffe1ff */
[----:B------:R-:W-:-:S04]  /*1370*/  IMAD.HI.U32 R39, R2, UR5, RZ ;  /* 0x0000000502277c27 */ /* 0x000fc8000f8e00ff */
[----:B------:R-:W-:Y:S02]  /*1380*/  IMAD R22, R3, UR49, R22 ;  /* 0x0000003103167c24 */ /* 0x000fe4000f8e0216 */
[----:B------:R-:W-:Y:S01]  /*1390*/  IMAD.MOV R3, RZ, RZ, -R39 ;  /* 0x000000ffff037224 */ /* 0x000fe200078e0a27 */
[----:B------:R-:W-:-:S03]  /*13a0*/  @!P3 IADD3 R29, PT, PT, R29, 0x1, RZ ;  /* 0x000000011d1db810 */ /* 0x000fc60007ffe0ff */
[----:B------:R-:W-:Y:S01]  /*13b0*/  IMAD R3, R3, UR7, R2 ;  /* 0x0000000703037c24 */ /* 0x000fe2000f8e0202 */
[----:B------:R-:W-:Y:S02]  /*13c0*/  @P2 IADD3 R29, PT, PT, R29, 0x1, RZ ;  /* 0x000000011d1d2810 */ /* 0x000fe40007ffe0ff */
[----:B------:R-:W-:Y:S02]  /*13d0*/  LOP3.LUT R8, R24, UR49, RZ, 0x3c, !PT ;  /* 0x0000003118087c12 */ /* 0x000fe4000f8e3cff */
[----:B------:R-:W-:Y:S02]  /*13e0*/  ISETP.LT.U32.AND P2, PT, R3, UR7, PT ;  /* 0x0000000703007c0c */ /* 0x000fe4000bf41070 */
[----:B------:R-:W-:Y:S02]  /*13f0*/  SEL R48, R48, RZ, P1 ;  /* 0x000000ff30307207 */ /* 0x000fe40000800000 */
[----:B------:R-:W-:Y:S02]  /*1400*/  ISETP.GE.AND P3, PT, R8, RZ, PT ;  /* 0x000000ff0800720c */ /* 0x000fe40003f66270 */
[----:B------:R-:W-:Y:S01]  /*1410*/  SEL R31, R31, RZ, P0 ;  /* 0x000000ff1f1f7207 */ /* 0x000fe20000000000 */
[----:B------:R-:W-:Y:S01]  /*1420*/  IMAD R48, R48, UR44, RZ ;  /* 0x0000002c30307c24 */ /* 0x000fe2000f8e02ff */
[----:B------:R-:W-:-:S02]  /*1430*/  SHF.R.S64 R2, RZ, 0x1e, R38 ;  /* 0x0000001eff027819 */ /* 0x000fc40000001026 */
[----:B------:R-:W-:Y:S01]  /*1440*/  SEL R30, R30, RZ, P1 ;  /* 0x000000ff1e1e7207 */ /* 0x000fe20000800000 */
[----:B------:R-:W-:Y:S01]  /*1450*/  IMAD R31, R31, UR45, R48 ;  /* 0x0000002d1f1f7c24 */ /* 0x000fe2000f8e0230 */
[----:B------:R-:W-:Y:S01]  /*1460*/  MOV R48, R29 ;  /* 0x0000001d00307202 */ /* 0x000fe20000000f00 */
[----:B------:R-:W-:Y:S01]  /*1470*/  @!P2 VIADD R3, R3, -UR7 ;  /* 0x800000070303ac36 */ /* 0x000fe20008000000 */
[----:B------:R-:W-:Y:S01]  /*1480*/  IADD3 R2, P6, PT, R2, UR36, RZ ;  /* 0x0000002402027c10 */ /* 0x000fe2000ffde0ff */
[----:B------:R-:W-:Y:S01]  /*1490*/  IMAD R21, R30, UR44, RZ ;  /* 0x0000002c1e157c24 */ /* 0x000fe2000f8e02ff */
[----:B------:R-:W-:Y:S02]  /*14a0*/  SEL R6, R6, RZ, P0 ;  /* 0x000000ff06067207 */ /* 0x000fe40000000000 */
[----:B------:R-:W-:Y:S02]  /*14b0*/  @!P3 IADD3 R48, PT, PT, -R48, RZ, RZ ;  /* 0x000000ff3030b210 */ /* 0x000fe40007ffe1ff */
[----:B------:R-:W-:-:S02]  /*14c0*/  ISETP.GE.U32.AND P3, PT, R3, UR7, PT ;  /* 0x0000000703007c0c */ /* 0x000fc4000bf66070 */
[----:B------:R-:W-:Y:S01]  /*14d0*/  LEA.HI.X.SX32 R3, R38, UR37, 0x2, P6 ;  /* 0x0000002526037c11 */ /* 0x000fe2000b0f16ff */
[----:B------:R-:W-:Y:S01]  /*14e0*/  IMAD R44, R6, UR45, R21 ;  /* 0x0000002d062c7c24 */ /* 0x000fe2000f8e0215 */
[----:B------:R-:W-:Y:S02]  /*14f0*/  ISETP.NE.AND P6, PT, RZ, UR49, PT ;  /* 0x00000031ff007c0c */ /* 0x000fe4000bfc5270 */
[----:B------:R-:W-:Y:S01]  /*1500*/  LOP3.LUT R6, R33, UR49, RZ, 0x3c, !PT ;  /* 0x0000003121067c12 */ /* 0x000fe2000f8e3cff */
[----:B------:R0:W4:Y:S01]  /*1510*/  LDG.E R8, desc[UR8][R2.64] ;  /* 0x0000000802087981 */ /* 0x000122000c1e1900 */
[----:B------:R-:W-:Y:S02]  /*1520*/  SEL R28, R25, R28, !P6 ;  /* 0x0000001c191c7207 */ /* 0x000fe40007000000 */
[----:B------:R-:W-:Y:S02]  /*1530*/  @!P4 IADD3 R37, PT, PT, R37, 0x1, RZ ;  /* 0x000000012525c810 */ /* 0x000fe40007ffe0ff */
[----:B------:R-:W-:Y:S01]  /*1540*/  ISETP.GE.AND P4, PT, R6, RZ, PT ;  /* 0x000000ff0600720c */ /* 0x000fe20003f86270 */
[----:B0-----:R-:W-:Y:S01]  /*1550*/  IMAD.MOV R2, RZ, RZ, -R28 ;  /* 0x000000ffff027224 */ /* 0x001fe200078e0a1c */
[----:B------:R-:W-:-:S02]  /*1560*/  SEL R46, R25, R46, !P6 ;  /* 0x0000002e192e7207 */ /* 0x000fc40007000000 */
[----:B------:R-:W-:Y:S01]  /*1570*/  @P5 IADD3 R37, PT, PT, R37, 0x1, RZ ;  /* 0x0000000125255810 */ /* 0x000fe20007ffe0ff */
[----:B------:R-:W-:Y:S01]  /*1580*/  IMAD R7, R2, UR49, R7 ;  /* 0x0000003102077c24 */ /* 0x000fe2000f8e0207 */
[----:B------:R-:W-:Y:S02]  /*1590*/  SEL R28, R28, RZ, P1 ;  /* 0x000000ff1c1c7207 */ /* 0x000fe40000800000 */
[----:B------:R-:W-:-:S05]  /*15a0*/  SEL R48, R25, R48, !P6 ;  /* 0x0000003019307207 */ /* 0x000fca0007000000 */
[----:B------:R-:W-:Y:S01]  /*15b0*/  @!P4 IMAD.MOV R37, RZ, RZ, -R37 ;  /* 0x000000ffff25c224 */ /* 0x000fe200078e0a25 */
[----:B------:R-:W-:Y:S01]  /*15c0*/  SEL R32, R32, RZ, P1 ;  /* 0x000000ff20207207 */ /* 0x000fe20000800000 */
[----:B------:R-:W-:Y:S01]  /*15d0*/  IMAD R28, R28, UR44, RZ ;  /* 0x0000002c1c1c7c24 */ /* 0x000fe2000f8e02ff */
[----:B------:R-:W-:Y:S02]  /*15e0*/  IADD3 R2, PT, PT, -R46, RZ, RZ ;  /* 0x000000ff2e027210 */ /* 0x000fe40007ffe1ff */
[----:B------:R-:W-:Y:S02]  /*15f0*/  SEL R7, R7, RZ, P0 ;  /* 0x000000ff07077207 */ /* 0x000fe40000000000 */
[----:B------:R-:W-:Y:S01]  /*1600*/  IADD3 R3, PT, PT, -R48, RZ, RZ ;  /* 0x000000ff30037210 */ /* 0x000fe20007ffe1ff */
[----:B------:R-:W-:Y:S01]  /*1610*/  IMAD R29, R32, UR44, RZ ;  /* 0x0000002c201d7c24 */ /* 0x000fe2000f8e02ff */
[----:B------:R-:W-:Y:S01]  /*1620*/  SEL R22, R22, RZ, P0 ;  /* 0x000000ff16167207 */ /* 0x000fe20000000000 */
[----:B------:R-:W-:Y:S01]  /*1630*/  IMAD R23, R2, UR49, R23 ;  /* 0x0000003102177c24 */ /* 0x000fe2000f8e0217 */
[----:B------:R-:W-:Y:S01]  /*1640*/  SEL R37, R25, R37, !P6 ;  /* 0x0000002519257207 */ /* 0x000fe20007000000 */
[----:B------:R-:W-:Y:S01]  /*1650*/  IMAD R45, R7, UR45, R28 ;  /* 0x0000002d072d7c24 */ /* 0x000fe2000f8e021c */
[----:B------:R-:W-:Y:S01]  /*1660*/  IADD3 R28, P4, PT, R27, UR38, RZ ;  /* 0x000000261b1c7c10 */ /* 0x000fe2000ff9e0ff */
[----:B------:R-:W-:Y:S01]  /*1670*/  IMAD R2, R3, UR49, R24 ;  /* 0x0000003103027c24 */ /* 0x000fe2000f8e0218 */
[----:B------:R-:W-:Y:S01]  /*1680*/  SEL R48, R48, RZ, P1 ;  /* 0x000000ff30307207 */ /* 0x000fe20000800000 */
[----:B------:R-:W-:Y:S01]  /*1690*/  IMAD R30, R22, UR45, R29 ;  /* 0x0000002d161e7c24 */ /* 0x000fe2000f8e021d */
[----:B------:R-:W-:-:S02]  /*16a0*/  IADD3 R6, PT, PT, -R37, RZ, RZ ;  /* 0x000000ff25067210 */ /* 0x000fc40007ffe1ff */
[----:B------:R-:W-:Y:S01]  /*16b0*/  LEA.HI.X.SX32 R29, R27, UR39, 0x1, P4 ;  /* 0x000000271b1d7c11 */ /* 0x000fe2000a0f0eff */
[----:B------:R-:W-:Y:S01]  /*16c0*/  IMAD R47, R48, UR44, RZ ;  /* 0x0000002c302f7c24 */ /* 0x000fe2000f8e02ff */
[----:B------:R-:W-:Y:S01]  /*16d0*/  SEL R2, R2, RZ, P0 ;  /* 0x000000ff02027207 */ /* 0x000fe20000000000 */
[----:B------:R-:W-:Y:S01]  /*16e0*/  IMAD R33, R6, UR49, R33 ;  /* 0x0000003106217c24 */ /* 0x000fe2000f8e0221 */
[----:B------:R-:W-:Y:S01]  /*16f0*/  SEL R37, R37, RZ, P1 ;  /* 0x000000ff25257207 */ /* 0x000fe20000800000 */
[----:B------:R0:W2:Y:S01]  /*1700*/  LDG.E.U8 R21, desc[UR8][R28.64] ;  /* 0x000000081c157981 */ /* 0x0000a2000c1e1100 */
[----:B------:R-:W-:Y:S01]  /*1710*/  LOP3.LUT R3, R38, UR49, RZ, 0x3c, !PT ;  /* 0x0000003126037c12 */ /* 0x000fe2000f8e3cff */
[----:B------:R-:W-:Y:S01]  /*1720*/  IMAD R47, R2, UR45, R47 ;  /* 0x0000002d022f7c24 */ /* 0x000fe2000f8e022f */
[----:B------:R-:W-:Y:S01]  /*1730*/  IADD3 R2, P4, PT, R5, UR38, RZ ;  /* 0x0000002605027c10 */ /* 0x000fe2000ff9e0ff */
[----:B------:R-:W-:Y:S01]  /*1740*/  IMAD R48, R37, UR44, RZ ;  /* 0x0000002c25307c24 */ /* 0x000fe2000f8e02ff */
[----:B------:R-:W-:-:S02]  /*1750*/  SEL R33, R33, RZ, P0 ;  /* 0x000000ff21217207 */ /* 0x000fc40000000000 */
[----:B------:R-:W-:Y:S02]  /*1760*/  ISETP.GE.AND P5, PT, R3, RZ, PT ;  /* 0x000000ff0300720c */ /* 0x000fe40003fa6270 */
[----:B------:R-:W-:Y:S01]  /*1770*/  LEA.HI.X.SX32 R3, R5, UR39, 0x1, P4 ;  /* 0x0000002705037c11 */ /* 0x000fe2000a0f0eff */
[----:B------:R-:W-:-:S04]  /*1780*/  IMAD R48, R33, UR45, R48 ;  /* 0x0000002d21307c24 */ /* 0x000fc8000f8e0230 */
[----:B------:R-:W5:Y:S01]  /*1790*/  LDG.E.U8 R33, desc[UR8][R2.64] ;  /* 0x0000000802217981 */ /* 0x000f62000c1e1100 */
[----:B------:R-:W-:-:S05]  /*17a0*/  VIADD R24, R26, 0x1c0 ;  /* 0x000001c01a187836 */ /* 0x000fca0000000000 */
[----:B------:R-:W-:-:S05]  /*17b0*/  IABS R7, R24 ;  /* 0x0000001800077213 */ /* 0x000fca0000000000 */
[----:B------:R-:W-:Y:S01]  /*17c0*/  IMAD.HI.U32 R27, R7, UR5, RZ ;  /* 0x00000005071b7c27 */ /* 0x000fe2000f8e00ff */
[----:B------:R-:W-:Y:S02]  /*17d0*/  SEL R46, R46, RZ, P1 ;  /* 0x000000ff2e2e7207 */ /* 0x000fe40000800000 */
[----:B------:R-:W-:Y:S02]  /*17e0*/  IADD3 R6, P4, PT, R31, UR38, RZ ;  /* 0x000000261f067c10 */ /* 0x000fe4000ff9e0ff */
[----:B------:R-:W-:Y:S01]  /*17f0*/  IADD3 R22, PT, PT, -R27, RZ, RZ ;  /* 0x000000ff1b167210 */ /* 0x000fe20007ffe1ff */
[----:B------:R-:W-:Y:S01]  /*1800*/  IMAD R46, R46, UR44, RZ ;  /* 0x0000002c2e2e7c24 */ /* 0x000fe2000f8e02ff */
[----:B------:R-:W-:-:S03]  /*1810*/  SEL R23, R23, RZ, P0 ;  /* 0x000000ff17177207 */ /* 0x000fc60000000000 */
[----:B------:R-:W-:Y:S01]  /*1820*/  IMAD R5, R22, UR7, R7 ;  /* 0x0000000716057c24 */ /* 0x000fe2000f8e0207 */
[----:B------:R-:W-:Y:S02]  /*1830*/  LEA.HI.X.SX32 R7, R31, UR39, 0x1, P4 ;  /* 0x000000271f077c11 */ /* 0x000fe4000a0f0eff */
[C---:B------:R-:W-:Y:S01]  /*1840*/  IADD3 R22, P4, PT, R4.reuse, UR38, RZ ;  /* 0x0000002604167c10 */ /* 0x040fe2000ff9e0ff */
[----:B------:R-:W-:Y:S02]  /*1850*/  IMAD R46, R23, UR45, R46 ;  /* 0x0000002d172e7c24 */ /* 0x000fe4000f8e022e */
[----:B------:R1:W3:Y:S01]  /*1860*/  LDG.E.U8 R32, desc[UR10][R6.64] ;  /* 0x0000000a06207981 */ /* 0x0002e2000c1e1100 */
[----:B------:R-:W-:Y:S02]  /*1870*/  LEA.HI.X.SX32 R23, R4, UR39, 0x1, P4 ;  /* 0x0000002704177c11 */ /* 0x000fe4000a0f0eff */
[----:B------:R-:W-:Y:S02]  /*1880*/  ISETP.LT.U32.AND P4, PT, R5, UR7, PT ;  /* 0x0000000705007c0c */ /* 0x000fe4000bf81070 */
[----:B------:R-:W-:Y:S01]  /*1890*/  @!P2 IADD3 R39, PT, PT, R39, 0x1, RZ ;  /* 0x000000012727a810 */ /* 0x000fe20007ffe0ff */
[----:B------:R1:W4:Y:S01]  /*18a0*/  LDG.E.U8 R29, desc[UR12][R22.64] ;  /* 0x0000000c161d7981 */ /* 0x000322000c1e1100 */
[----:B------:R-:W-:-:S02]  /*18b0*/  SHF.R.S64 R4, RZ, 0x1e, R24 ;  /* 0x0000001eff047819 */ /* 0x000fc40000001018 */
[----:B------:R-:W-:Y:S02]  /*18c0*/  @P3 IADD3 R39, PT, PT, R39, 0x1, RZ ;  /* 0x0000000127273810 */ /* 0x000fe40007ffe0ff */
[----:B------:R-:W-:-:S05]  /*18d0*/  IADD3 R4, P6, PT, R4, UR36, RZ ;  /* 0x0000002404047c10 */ /* 0x000fca000ffde0ff */
[----:B------:R-:W-:Y:S01]  /*18e0*/  @!P4 VIADD R5, R5, -UR7 ;  /* 0x800000070505cc36 */ /* 0x000fe20008000000 */
[----:B------:R-:W-:Y:S01]  /*18f0*/  IADD3 R31, PT, PT, R26, 0x1e0, RZ ;  /* 0x000001e01a1f7810 */ /* 0x000fe20007ffe0ff */
[----:B------:R-:W-:-:S03]  /*1900*/  @!P5 IMAD.MOV R39, RZ, RZ, -R39 ;  /* 0x000000ffff27d224 */ /* 0x000fc600078e0a27 */
[----:B------:R-:W-:Y:S02]  /*1910*/  ISETP.GE.U32.AND P2, PT, R5, UR7, PT ;  /* 0x0000000705007c0c */ /* 0x000fe4000bf46070 */
[----:B------:R-:W-:Y:S02]  /*1920*/  LEA.HI.X.SX32 R5, R24, UR37, 0x2, P6 ;  /* 0x0000002518057c11 */ /* 0x000fe4000b0f16ff */
[----:B------:R-:W-:Y:S02]  /*1930*/  ISETP.NE.AND P6, PT, RZ, UR49, PT ;  /* 0x00000031ff007c0c */ /* 0x000fe4000bfc5270 */
[----:B0-----:R-:W-:Y:S02]  /*1940*/  IABS R28, R31 ;  /* 0x0000001f001c7213 */ /* 0x001fe40000000000 */
[----:B------:R-:W-:-:S03]  /*1950*/  SEL R39, R25, R39, !P6 ;  /* 0x0000002719277207 */ /* 0x000fc60007000000 */
[----:B-1----:R-:W-:Y:S01]  /*1960*/  IMAD.HI.U32 R7, R28, UR5, RZ ;  /* 0x000000051c077c27 */ /* 0x002fe2000f8e00ff */
[----:B------:R-:W-:-:S05]  /*1970*/  IADD3 R3, PT, PT, -R39, RZ, RZ ;  /* 0x000000ff27037210 */ /* 0x000fca0007ffe1ff */
[----:B------:R-:W-:Y:S01]  /*1980*/  IMAD R38, R3, UR49, R38 ;  /* 0x0000003103267c24 */ /* 0x000fe2000f8e0226 */
[----:B------:R-:W-:-:S05]  /*1990*/  IADD3 R3, PT, PT, -R7, RZ, RZ ;  /* 0x000000ff07037210 */ /* 0x000fca0007ffe1ff */
[----:B------:R-:W-:Y:S01]  /*19a0*/  IMAD R3, R3, UR7, R28 ;  /* 0x0000000703037c24 */ /* 0x000fe2000f8e021c */
[----:B------:R-:W-:Y:S02]  /*19b0*/  R2UR UR14, R34 ;  /* 0x00000000220e72ca */ /* 0x000fe400000e0000 */
[----:B------:R-:W-:Y:S02]  /*19c0*/  R2UR UR15, R35 ;  /* 0x00000000230f72ca */ /* 0x000fe400000e0000 */
[----:B------:R-:W-:Y:S02]  /*19d0*/  ISETP.LT.U32.AND P3, PT, R3, UR7, PT ;  /* 0x0000000703007c0c */ /* 0x000fe4000bf61070 */
[----:B------:R-:W-:Y:S02]  /*19e0*/  SEL R39, R39, RZ, P1 ;  /* 0x000000ff27277207 */ /* 0x000fe40000800000 */
[----:B------:R-:W-:-:S07]  /*19f0*/  SEL R23, R38, RZ, P0 ;  /* 0x000000ff26177207 */ /* 0x000fce0000000000 */
[----:B------:R0:W4:Y:S02]  /*1a00*/  LDG.E R5, desc[UR14][R4.64] ;  /* 0x0000000e04057981 */ /* 0x000124000c1e1900 */
[----:B------:R-:W-:Y:S01]  /*1a10*/  @!P3 IADD3 R3, PT, PT, R3, -UR7, RZ ;  /* 0x800000070303bc10 */ /* 0x000fe2000fffe0ff */
[----:B------:R-:W-:-:S03]  /*1a20*/  IMAD R6, R39, UR44, RZ ;  /* 0x0000002c27067c24 */ /* 0x000fc6000f8e02ff */
[----:B------:R-:W-:Y:S02]  /*1a30*/  ISETP.GE.U32.AND P6, PT, R3, UR7, PT ;  /* 0x0000000703007c0c */ /* 0x000fe4000bfc6070 */
[----:B0-----:R-:W-:-:S04]  /*1a40*/  LOP3.LUT R4, R24, UR49, RZ, 0x3c, !PT ;  /* 0x0000003118047c12 */ /* 0x001fc8000f8e3cff */
[----:B------:R-:W-:Y:S01]  /*1a50*/  ISETP.GE.AND P5, PT, R4, RZ, PT ;  /* 0x000000ff0400720c */ /* 0x000fe20003fa6270 */
[----:B------:R-:W-:Y:S02]  /*1a60*/  @!P4 VIADD R27, R27, 0x1 ;  /* 0x000000011b1bc836 */ /* 0x000fe40000000000 */
[----:B------:R-:W-:Y:S01]  /*1a70*/  IMAD R23, R23, UR45, R6 ;  /* 0x0000002d17177c24 */ /* 0x000fe2000f8e0206 */
[----:B------:R-:W-:Y:S01]  /*1a80*/  LOP3.LUT R6, R31, UR49, RZ, 0x3c, !PT ;  /* 0x000000311f067c12 */ /* 0x000fe2000f8e3cff */
[----:B------:R-:W-:Y:S01]  /*1a90*/  @!P3 VIADD R7, R7, 0x1 ;  /* 0x000000010707b836 */ /* 0x000fe20000000000 */
[----:B------:R-:W-:Y:S02]  /*1aa0*/  SHF.R.S64 R2, RZ, 0x1e, R31 ;  /* 0x0000001eff027819 */ /* 0x000fe4000000101f */
[----:B------:R-:W-:Y:S02]  /*1ab0*/  @P2 IADD3 R27, PT, PT, R27, 0x1, RZ ;  /* 0x000000011b1b2810 */ /* 0x000fe40007ffe0ff */
[----:B------:R-:W-:-:S02]  /*1ac0*/  ISETP.GE.AND P2, PT, R6, RZ, PT ;  /* 0x000000ff0600720c */ /* 0x000fc40003f46270 */
[----:B------:R-:W-:Y:S02]  /*1ad0*/  IADD3 R2, P4, PT, R2, UR36, RZ ;  /* 0x0000002402027c10 */ /* 0x000fe4000ff9e0ff */
[----:B------:R-:W-:Y:S02]  /*1ae0*/  @P6 IADD3 R7, PT, PT, R7, 0x1, RZ ;  /* 0x0000000107076810 */ /* 0x000fe40007ffe0ff */
[----:B------:R-:W-:Y:S02]  /*1af0*/  ISETP.NE.AND P6, PT, RZ, UR49, PT ;  /* 0x00000031ff007c0c */ /* 0x000fe4000bfc5270 */
[----:B------:R-:W-:Y:S02]  /*1b00*/  @!P5 IADD3 R27, PT, PT, -R27, RZ, RZ ;  /* 0x000000ff1b1bd210 */ /* 0x000fe40007ffe1ff */
[----:B------:R-:W-:Y:S02]  /*1b10*/  LEA.HI.X.SX32 R3, R31, UR37, 0x2, P4 ;  /* 0x000000251f037c11 */ /* 0x000fe4000a0f16ff */
[----:B------:R-:W-:-:S03]  /*1b20*/  SEL R27, R25, R27, !P6 ;  /* 0x0000001b191b7207 */ /* 0x000fc60007000000 */
[----:B------:R0:W4:Y:S01]  /*1b30*/  LDG.E R4, desc[UR8][R2.64] ;  /* 0x0000000802047981 */ /* 0x000122000c1e1900 */
[----:B------:R-:W-:Y:S01]  /*1b40*/  @!P2 IMAD.MOV R7, RZ, RZ, -R7 ;  /* 0x000000ffff07a224 */ /* 0x000fe200078e0a07 */
[----:B------:R-:W-:Y:S02]  /*1b50*/  IADD3 R38, P2, PT, R36, UR38, RZ ;  /* 0x0000002624267c10 */ /* 0x000fe4000ff5e0ff */
[C---:B0-----:R-:W-:Y:S02]  /*1b60*/  IADD3 R3, PT, PT, -R27.reuse, RZ, RZ ;  /* 0x000000ff1b037210 */ /* 0x041fe40007ffe1ff */
[----:B------:R-:W-:-:S03]  /*1b70*/  SEL R27, R27, RZ, P1 ;  /* 0x000000ff1b1b7207 */ /* 0x000fc60000800000 */
[----:B------:R-:W-:Y:S01]  /*1b80*/  IMAD R24, R3, UR49, R24 ;  /* 0x0000003103187c24 */ /* 0x000fe2000f8e0218 */
[----:B------:R-:W-:Y:S01]  /*1b90*/  SEL R7, R25, R7, !P6 ;  /* 0x0000000719077207 */ /* 0x000fe20007000000 */
[----:B------:R-:W-:Y:S01]  /*1ba0*/  IMAD R27, R27, UR44, RZ ;  /* 0x0000002c1b1b7c24 */ /* 0x000fe2000f8e02ff */
[----:B------:R-:W-:Y:S02]  /*1bb0*/  LEA.HI.X.SX32 R39, R36, UR39, 0x1, P2 ;  /* 0x0000002724277c11 */ /* 0x000fe400090f0eff */
[----:B------:R-:W-:Y:S02]  /*1bc0*/  SEL R24, R24, RZ, P0 ;  /* 0x000000ff18187207 */ /* 0x000fe40000000000 */
[----:B------:R-:W-:-:S03]  /*1bd0*/  IADD3 R2, PT, PT, -R7, RZ, RZ ;  /* 0x000000ff07027210 */ /* 0x000fc60007ffe1ff */
[----:B------:R-:W-:Y:S01]  /*1be0*/  IMAD R54, R24, UR45, R27 ;  /* 0x0000002d18367c24 */ /* 0x000fe2000f8e021b */
[----:B------:R-:W-:Y:S01]  /*1bf0*/  SEL R7, R7, RZ, P1 ;  /* 0x000000ff07077207 */ /* 0x000fe20000800000 */
[----:B------:R-:W-:Y:S01]  /*1c00*/  IMAD R2, R2, UR49, R31 ;  /* 0x0000003102027c24 */ /* 0x000fe2000f8e021f */
[----:B------:R-:W4:Y:S03]  /*1c10*/  LDG.E.U8 R24, desc[UR8][R38.64] ;  /* 0x0000000826187981 */ /* 0x000f26000c1e1100 */
[----:B------:R-:W-:Y:S01]  /*1c20*/  IMAD R7, R7, UR44, RZ ;  /* 0x0000002c07077c24 */ /* 0x000fe2000f8e02ff */
[----:B------:R-:W-:-:S05]  /*1c30*/  SEL R2, R2, RZ, P0 ;  /* 0x000000ff02027207 */ /* 0x000fca0000000000 */
[----:B------:R-:W-:Y:S01]  /*1c40*/  IMAD R55, R2, UR45, R7 ;  /* 0x0000002d02377c24 */ /* 0x000fe2000f8e0207 */
[----:B------:R-:W-:-:S04]  /*1c50*/  IADD3 R2, P2, PT, R0, UR38, RZ ;  /* 0x0000002600027c10 */ /* 0x000fc8000ff5e0ff */
[----:B------:R-:W-:Y:S02]  /*1c60*/  LEA.HI.X.SX32 R3, R0, UR39, 0x1, P2 ;  /* 0x0000002700037c11 */ /* 0x000fe400090f0eff */
[----:B------:R-:W-:Y:S02]  /*1c70*/  IADD3 R50, P2, PT, R30, UR38, RZ ;  /* 0x000000261e327c10 */ /* 0x000fe4000ff5e0ff */
[----:B------:R-:W-:Y:S01]  /*1c80*/  IADD3 R6, P3, PT, R44, UR38, RZ ;  /* 0x000000262c067c10 */ /* 0x000fe2000ff7e0ff */
[----:B------:R-:W4:Y:S01]  /*1c90*/  LDG.E.U8 R27, desc[UR10][R2.64] ;  /* 0x0000000a021b7981 */ /* 0x000f22000c1e1100 */
[----:B------:R-:W-:Y:S02]  /*1ca0*/  LEA.HI.X.SX32 R51, R30, UR39, 0x1, P2 ;  /* 0x000000271e337c11 */ /* 0x000fe400090f0eff */
[C---:B------:R-:W-:Y:S02]  /*1cb0*/  IADD3 R52, P2, PT, R45.reuse, UR38, RZ ;  /* 0x000000262d347c10 */ /* 0x040fe4000ff5e0ff */
[----:B------:R-:W-:Y:S01]  /*1cc0*/  LEA.HI.X.SX32 R7, R44, UR39, 0x1, P3 ;  /* 0x000000272c077c11 */ /* 0x000fe200098f0eff */
[----:B------:R-:W4:Y:S01]  /*1cd0*/  LDG.E.U8 R28, desc[UR8][R50.64] ;  /* 0x00000008321c7981 */ /* 0x000f22000c1e1100 */
[----:B------:R-:W-:-:S02]  /*1ce0*/  LEA.HI.X.SX32 R53, R45, UR39, 0x1, P2 ;  /* 0x000000272d357c11 */ /* 0x000fc400090f0eff */
[C---:B------:R-:W-:Y:S01]  /*1cf0*/  IADD3 R30, P2, PT, R46.reuse, UR38, RZ ;  /* 0x000000262e1e7c10 */ /* 0x040fe2000ff5e0ff */
[----:B------:R0:W4:Y:S03]  /*1d00*/  LDG.E.U8 R37, desc[UR12][R6.64] ;  /* 0x0000000c06257981 */ /* 0x000126000c1e1100 */
[----:B------:R-:W-:Y:S01]  /*1d10*/  LEA.HI.X.SX32 R31, R46, UR39, 0x1, P2 ;  /* 0x000000272e1f7c11 */ /* 0x000fe200090f0eff */
[----:B------:R-:W4:Y:S04]  /*1d20*/  LDG.E.U8 R52, desc[UR10][R52.64] ;  /* 0x0000000a34347981 */ /* 0x000f28000c1e1100 */
[----:B------:R1:W4:Y:S01]  /*1d30*/  LDG.E.U8 R30, desc[UR12][R30.64] ;  /* 0x0000000c1e1e7981 */ /* 0x000322000c1e1100 */
[----:B0-----:R-:W-:-:S04]  /*1d40*/  IADD3 R6, P3, PT, R48, UR38, RZ ;  /* 0x0000002630067c10 */ /* 0x001fc8000ff7e0ff */
[----:B------:R-:W-:Y:S01]  /*1d50*/  LEA.HI.X.SX32 R7, R48, UR39, 0x1, P3 ;  /* 0x0000002730077c11 */ /* 0x000fe200098f0eff */
[----:B-1----:R-:W-:-:S04]  /*1d60*/  VIADD R31, R26, 0x200 ;  /* 0x000002001a1f7836 */ /* 0x002fc80000000000 */
[----:B------:R0:W4:Y:S01]  /*1d70*/  LDG.E.U8 R36, desc[UR10][R6.64] ;  /* 0x0000000a06247981 */ /* 0x000122000c1e1100 */
[----:B------:R-:W-:Y:S02]  /*1d80*/  IADD3 R2, P2, PT, R47, UR38, RZ ;  /* 0x000000262f027c10 */ /* 0x000fe4000ff5e0ff */
[----:B0-----:R-:W-:-:S05]  /*1d90*/  IABS R6, R31 ;  /* 0x0000001f00067213 */ /* 0x001fca0000000000 */
[----:B------:R-:W-:Y:S01]  /*1da0*/  IMAD.HI.U32 R0, R6, UR5, RZ ;  /* 0x0000000506007c27 */ /* 0x000fe2000f8e00ff */
[----:B------:R-:W-:-:S04]  /*1db0*/  LEA.HI.X.SX32 R3, R47, UR39, 0x1, P2 ;  /* 0x000000272f037c11 */ /* 0x000fc800090f0eff */
[----:B------:R-:W-:Y:S01]  /*1dc0*/  IADD3 R7, PT, PT, -R0, RZ, RZ ;  /* 0x000000ff00077210 */ /* 0x000fe20007ffe1ff */
[----:B------:R0:W4:Y:S01]  /*1dd0*/  LDG.E.U8 R49, desc[UR8][R2.64] ;  /* 0x0000000802317981 */ /* 0x000122000c1e1100 */
[----:B------:R-:W-:Y:S02]  /*1de0*/  IADD3 R44, P2, PT, R23, UR38, RZ ;  /* 0x00000026172c7c10 */ /* 0x000fe4000ff5e0ff */
[C---:B------:R-:W-:Y:S01]  /*1df0*/  IADD3 R22, P3, PT, R54.reuse, UR38, RZ ;  /* 0x0000002636167c10 */ /* 0x040fe2000ff7e0ff */
[----:B------:R-:W-:Y:S01]  /*1e00*/  IMAD R6, R7, UR7, R6 ;  /* 0x0000000707067c24 */ /* 0x000fe2000f8e0206 */
[----:B------:R-:W-:Y:S02]  /*1e10*/  LEA.HI.X.SX32 R45, R23, UR39, 0x1, P2 ;  /* 0x00000027172d7c11 */ /* 0x000fe400090f0eff */
[----:B------:R-:W-:Y:S02]  /*1e20*/  LEA.HI.X.SX32 R23, R54, UR39, 0x1, P3 ;  /* 0x0000002736177c11 */ /* 0x000fe400098f0eff */
[----:B------:R-:W-:Y:S01]  /*1e30*/  ISETP.LT.U32.AND P3, PT, R6, UR7, PT ;  /* 0x0000000706007c0c */ /* 0x000fe2000bf61070 */
[----:B------:R-:W4:Y:S01]  /*1e40*/  LDG.E.U8 R53, desc[UR8][R44.64] ;  /* 0x000000082c357981 */ /* 0x000f22000c1e1100 */
[----:B0-----:R-:W-:-:S02]  /*1e50*/  IADD3 R2, P2, PT, R55, UR38, RZ ;  /* 0x0000002637027c10 */ /* 0x001fc4000ff5e0ff */
[----:B------:R-:W-:Y:S01]  /*1e60*/  IADD3 R47, PT, PT, R26, 0x220, RZ ;  /* 0x000002201a2f7810 */ /* 0x000fe20007ffe0ff */
[----:B------:R-:W4:Y:S01]  /*1e70*/  LDG.E.U8 R38, desc[UR10][R22.64] ;  /* 0x0000000a16267981 */ /* 0x000f22000c1e1100 */
[----:B------:R-:W-:-:S05]  /*1e80*/  LEA.HI.X.SX32 R3, R55, UR39, 0x1, P2 ;  /* 0x0000002737037c11 */ /* 0x000fca00090f0eff */
[----:B------:R0:W4:Y:S02]  /*1e90*/  LDG.E.U8 R39, desc[UR8][R2.64] ;  /* 0x0000000802277981 */ /* 0x000124000c1e1100 */
[----:B------:R-:W-:-:S04]  /*1ea0*/  @!P3 IADD3 R6, PT, PT, R6, -UR7, RZ ;  /* 0x800000070606bc10 */ /* 0x000fc8000fffe0ff */
[----:B------:R-:W-:Y:S02]  /*1eb0*/  ISETP.GE.U32.AND P2, PT, R6, UR7, PT ;  /* 0x0000000706007c0c */ /* 0x000fe4000bf46070 */
[----:B------:R-:W-:-:S04]  /*1ec0*/  LOP3.LUT R6, R31, UR49, RZ, 0x3c, !PT ;  /* 0x000000311f067c12 */ /* 0x000fc8000f8e3cff */
[----:B------:R-:W-:Y:S01]  /*1ed0*/  ISETP.GE.AND P4, PT, R6, RZ, PT ;  /* 0x000000ff0600720c */ /* 0x000fe20003f86270 */
[----:B------:R-:W-:-:S06]  /*1ee0*/  @!P3 VIADD R0, R0, 0x1 ;  /* 0x000000010000b836 */ /* 0x000fcc0000000000 */
[----:B------:R-:W-:-:S06]  /*1ef0*/  @P2 IADD3 R0, PT, PT, R0, 0x1, RZ ;  /* 0x0000000100002810 */ /* 0x000fcc0007ffe0ff */
[----:B------:R-:W-:-:S04]  /*1f00*/  @!P4 IADD3 R0, PT, PT, -R0, RZ, RZ ;  /* 0x000000ff0000c210 */ /* 0x000fc80007ffe1ff */
[----:B------:R-:W-:-:S05]  /*1f10*/  SEL R0, R25, R0, !P6 ;  /* 0x0000000019007207 */ /* 0x000fca0007000000 */
[----:B0-----:R-:W-:Y:S01]  /*1f20*/  IMAD.MOV R2, RZ, RZ, -R0 ;  /* 0x000000ffff027224 */ /* 0x001fe200078e0a00 */
        /* <DEDUP_REMOVED lines=10> */
[----:B------:R-:W-:-:S04]  /*1fd0*/  SHF.R.S64 R6, RZ, 0x1e, R31 ;  /* 0x0000001eff067819 */ /* 0x000fc8000000101f */
[----:B------:R-:W-:Y:S02]  /*1fe0*/  IADD3 R6, P2, PT, R6, UR36, RZ ;  /* 0x0000002406067c10 */ /* 0x000fe4000ff5e0ff */
[----:B------:R-:W-:Y:S02]  /*1ff0*/  IADD3 R23, PT, PT, -R21, RZ, RZ ;  /* 0x000000ff15177210 */ /* 0x000fe40007ffe1ff */
[----:B------:R-:W-:Y:S02]  /*2000*/  LEA.HI.X.SX32 R7, R31, UR37, 0x2, P2 ;  /* 0x000000251f077c11 */ /* 0x000fe400090f16ff */
[----:B-----5:R-:W-:Y:S01]  /*2010*/  ISETP.NE.AND P2, PT, R33, RZ, PT ;  /* 0x000000ff2100720c */ /* 0x020fe20003f45270 */
[----:B------:R-:W-:Y:S01]  /*2020*/  IMAD R22, R23, UR7, R22 ;  /* 0x0000000717167c24 */ /* 0x000fe2000f8e0216 */
[----:B------:R-:W-:Y:S01]  /*2030*/  P2R R44, PR, RZ, 0x8 ;  /* 0x00000008ff2c7803 */ /* 0x000fe20000000000 */
[----:B------:R0:W2:Y:S01]  /*2040*/  LDG.E.U8 R31, desc[UR10][R2.64] ;  /* 0x0000000a021f7981 */ /* 0x0000a2000c1e1100 */
[----:B------:R-:W-:-:S02]  /*2050*/  P2R R45, PR, RZ, 0x4 ;  /* 0x00000004ff2d7803 */ /* 0x000fc40000000000 */
[C---:B------:R-:W-:Y:S01]  /*2060*/  ISETP.LT.U32.AND P2, PT, R22.reuse, UR7, PT ;  /* 0x0000000716007c0c */ /* 0x040fe2000bf41070 */
[----:B------:R1:W5:Y:S01]  /*2070*/  LDG.E R0, desc[UR8][R6.64] ;  /* 0x0000000806007981 */ /* 0x000362000c1e1900 */
[----:B0-----:R-:W-:Y:S01]  /*2080*/  LOP3.LUT R2, R47, UR49, RZ, 0x3c, !PT ;  /* 0x000000312f027c12 */ /* 0x001fe2000f8e3cff */
[----:B-1----:R-:W0:Y:S10]  /*2090*/  LDC.64 R6, c[0x0][0x3d0] ;  /* 0x0000f400ff067b82 */ /* 0x002e340000000a00 */
[----:B------:R-:W-:Y:S01]  /*20a0*/  @!P2 VIADD R22, R22, -UR7 ;  /* 0x800000071616ac36 */ /* 0x000fe20008000000 */
[----:B------:R-:W-:-:S04]  /*20b0*/  @!P2 IADD3 R21, PT, PT, R21, 0x1, RZ ;  /* 0x000000011515a810 */ /* 0x000fc80007ffe0ff */
[----:B------:R-:W-:Y:S02]  /*20c0*/  ISETP.GE.U32.AND P3, PT, R22, UR7, PT ;  /* 0x0000000716007c0c */ /* 0x000fe4000bf66070 */
[----:B------:R-:W-:-:S11]  /*20d0*/  ISETP.GE.AND P2, PT, R2, RZ, PT ;  /* 0x000000ff0200720c */ /* 0x000fd60003f46270 */
[----:B------:R-:W-:-:S05]  /*20e0*/  @P3 IADD3 R21, PT, PT, R21, 0x1, RZ ;  /* 0x0000000115153810 */ /* 0x000fca0007ffe0ff */
[----:B------:R-:W-:-:S05]  /*20f0*/  @!P2 IMAD.MOV R21, RZ, RZ, -R21 ;  /* 0x000000ffff15a224 */ /* 0x000fca00078e0a15 */
[----:B------:R-:W-:-:S04]  /*2100*/  SEL R21, R25, R21, !P6 ;  /* 0x0000001519157207 */ /* 0x000fc80007000000 */
[C---:B------:R-:W-:Y:S02]  /*2110*/  IADD3 R2, PT, PT, -R21.reuse, RZ, RZ ;  /* 0x000000ff15027210 */ /* 0x040fe40007ffe1ff */
[----:B------:R-:W-:-:S03]  /*2120*/  SEL R21, R21, RZ, P1 ;  /* 0x000000ff15157207 */ /* 0x000fc60000800000 */
[--C-:B------:R-:W-:Y:S01]  /*2130*/  IMAD R2, R2, UR49, R47.reuse ;  /* 0x0000003102027c24 */ /* 0x100fe2000f8e022f */
[----:B------:R-:W-:Y:S01]  /*2140*/  IADD3 R48, PT, PT, R26, 0x240, RZ ;  /* 0x000002401a307810 */ /* 0x000fe20007ffe0ff */
[----:B------:R-:W-:Y:S01]  /*2150*/  IMAD R21, R21, UR44, RZ ;  /* 0x0000002c15157c24 */ /* 0x000fe2000f8e02ff */
[----:B0-----:R-:W-:Y:S02]  /*2160*/  R2UR UR4, R7 ;  /* 0x00000000070472ca */ /* 0x001fe400000e0000 */
[----:B------:R-:W-:Y:S02]  /*2170*/  SEL R2, R2, RZ, P0 ;  /* 0x000000ff02027207 */ /* 0x000fe40000000000 */
[----:B------:R-:W-:Y:S02]  /*2180*/  IABS R7, R48 ;  /* 0x0000003000077213 */ /* 0x000fe40000000000 */
[----:B------:R-:W-:Y:S01]  /*2190*/  SHF.R.S64 R22, RZ, 0x1e, R47 ;  /* 0x0000001eff167819 */ /* 0x000fe2000000102f */
[----:B------:R-:W-:-:S02]  /*21a0*/  IMAD R3, R2, UR45, R21 ;  /* 0x0000002d02037c24 */ /* 0x000fc4000f8e0215 */
[----:B------:R-:W-:Y:S01]  /*21b0*/  IMAD.HI.U32 R2, R7, UR5, RZ ;  /* 0x0000000507027c27 */ /* 0x000fe2000f8e00ff */
[----:B---3--:R-:W-:Y:S02]  /*21c0*/  ISETP.NE.AND P3, PT, R32, RZ, PT ;  /* 0x000000ff2000720c */ /* 0x008fe40003f65270 */
[----:B------:R-:W-:Y:S01]  /*21d0*/  IADD3 R22, P2, PT, R22, UR36, RZ ;  /* 0x0000002416167c10 */ /* 0x000fe2000ff5e0ff */
[----:B------:R-:W-:-:S03]  /*21e0*/  IMAD.MOV R32, RZ, RZ, -R2 ;  /* 0x000000ffff207224 */ /* 0x000fc600078e0a02 */
[----:B------:R-:W-:Y:S01]  /*21f0*/  LEA.HI.X.SX32 R23, R47, UR37, 0x2, P2 ;  /* 0x000000252f177c11 */ /* 0x000fe200090f16ff */
[----:B------:R-:W-:Y:S01]  /*2200*/  IMAD R7, R32, UR7, R7 ;  /* 0x0000000720077c24 */ /* 0x000fe2000f8e0207 */
[----:B----4-:R-:W-:-:S03]  /*2210*/  ISETP.NE.AND P2, PT, R29, RZ, PT ;  /* 0x000000ff1d00720c */ /* 0x010fc60003f45270 */
[----:B------:R0:W3:Y:S01]  /*2220*/  LDG.E R21, desc[UR8][R22.64] ;  /* 0x0000000816157981 */ /* 0x0000e2000c1e1900 */
[----:B------:R-:W-:Y:S02]  /*2230*/  P2R R47, PR, RZ, 0x4 ;  /* 0x00000004ff2f7803 */ /* 0x000fe40000000000 */
[----:B------:R-:W-:-:S13]  /*2240*/  ISETP.LT.U32.AND P2, PT, R7, UR7, PT ;  /* 0x0000000707007c0c */ /* 0x000fda000bf41070 */
[----:B------:R-:W-:Y:S02]  /*2250*/  @!P2 IADD3 R7, PT, PT, R7, -UR7, RZ ;  /* 0x800000070707ac10 */ /* 0x000fe4000fffe0ff */
[----:B------:R-:W-:Y:S02]  /*2260*/  @!P2 IADD3 R2, PT, PT, R2, 0x1, RZ ;  /* 0x000000010202a810 */ /* 0x000fe40007ffe0ff */
[----:B------:R-:W-:Y:S02]  /*2270*/  ISETP.GE.U32.AND P2, PT, R7, UR7, PT ;  /* 0x0000000707007c0c */ /* 0x000fe4000bf46070 */
[----:B------:R-:W-:-:S11]  /*2280*/  LOP3.LUT R7, R48, UR49, RZ, 0x3c, !PT ;  /* 0x0000003130077c12 */ /* 0x000fd6000f8e3cff */
[----:B------:R-:W-:Y:S01]  /*2290*/  @P2 VIADD R2, R2, 0x1 ;  /* 0x0000000102022836 */ /* 0x000fe20000000000 */
[----:B------:R-:W-:-:S04]  /*22a0*/  ISETP.GE.AND P2, PT, R7, RZ, PT ;  /* 0x000000ff0700720c */ /* 0x000fc80003f46270 */
[----:B------:R-:W-:-:S09]  /*22b0*/  MOV R32, R2 ;  /* 0x0000000200207202 */ /* 0x000fd20000000f00 */
[----:B------:R-:W-:-:S04]  /*22c0*/  @!P2 IADD3 R32, PT, PT, -R32, RZ, RZ ;  /* 0x000000ff2020a210 */ /* 0x000fc80007ffe1ff */
[----:B------:R-:W-:-:S05]  /*22d0*/  SEL R32, R25, R32, !P6 ;  /* 0x0000002019207207 */ /* 0x000fca0007000000 */
[----:B------:R-:W-:Y:S01]  /*22e0*/  IMAD.MOV R7, RZ, RZ, -R32 ;  /* 0x000000ffff077224 */ /* 0x000fe200078e0a20 */
[----:B------:R-:W-:-:S03]  /*22f0*/  SEL R32, R32, RZ, P1 ;  /* 0x000000ff20207207 */ /* 0x000fc60000800000 */
[--C-:B------:R-:W-:Y:S01]  /*2300*/  IMAD R7, R7, UR49, R48.reuse ;  /* 0x0000003107077c24 */ /* 0x100fe2000f8e0230 */
[----:B------:R-:W-:Y:S01]  /*2310*/  IADD3 R2, P2, PT, R3, UR38, RZ ;  /* 0x0000002603027c10 */ /* 0x000fe2000ff5e0ff */
[----:B------:R-:W-:Y:S01]  /*2320*/  IMAD R32, R32, UR44, RZ ;  /* 0x0000002c20207c24 */ /* 0x000fe2000f8e02ff */
[----:B0-----:R-:W-:Y:S02]  /*2330*/  SHF.R.S64 R22, RZ, 0x1e, R48 ;  /* 0x0000001eff167819 */ /* 0x001fe40000001030 */
[----:B------:R-:W-:Y:S02]  /*2340*/  SEL R7, R7, RZ, P0 ;  /* 0x000000ff07077207 */ /* 0x000fe40000000000 */
[----:B------:R-:W-:Y:S02]  /*2350*/  LEA.HI.X.SX32 R3, R3, UR39, 0x1, P2 ;  /* 0x0000002703037c11 */ /* 0x000fe400090f0eff */
[----:B------:R-:W-:Y:S01]  /*2360*/  IADD3 R22, P2, PT, R22, UR36, RZ ;  /* 0x0000002416167c10 */ /* 0x000fe2000ff5e0ff */
[----:B------:R-:W-:-:S02]  /*2370*/  IMAD R32, R7, UR45, R32 ;  /* 0x0000002d07207c24 */ /* 0x000fc4000f8e0220 */
[----:B------:R0:W4:Y:S01]  /*2380*/  LDG.E.U8 R33, desc[UR8][R2.64] ;  /* 0x0000000802217981 */ /* 0x000122000c1e1100 */
[----:B------:R-:W-:Y:S02]  /*2390*/  LEA.HI.X.SX32 R23, R48, UR37, 0x2, P2 ;  /* 0x0000002530177c11 */ /* 0x000fe400090f16ff */
[----:B------:R-:W-:-:S03]  /*23a0*/  IADD3 R55, PT, PT, R26, 0x260, RZ ;  /* 0x000002601a377810 */ /* 0x000fc60007ffe0ff */
[----:B------:R1:W3:Y:S01]  /*23b0*/  LDG.E R7, desc[UR8][R22.64] ;  /* 0x0000000816077981 */ /* 0x0002e2000c1e1900 */
[----:B0-----:R-:W-:-:S04]  /*23c0*/  IADD3 R2, P2, PT, R32, UR38, RZ ;  /* 0x0000002620027c10 */ /* 0x001fc8000ff5e0ff */
[----:B------:R-:W-:Y:S02]  /*23d0*/  LEA.HI.X.SX32 R3, R32, UR39, 0x1, P2 ;  /* 0x0000002720037c11 */ /* 0x000fe400090f0eff */
[----:B------:R-:W-:Y:S02]  /*23e0*/  IABS R32, R55 ;  /* 0x0000003700207213 */ /* 0x000fe40000000000 */
[----:B------:R-:W-:Y:S01]  /*23f0*/  ISETP.NE.AND P2, PT, R24, RZ, PT ;  /* 0x000000ff1800720c */ /* 0x000fe20003f45270 */
[----:B------:R0:W5:Y:S02]  /*2400*/  LDG.E.U8 R29, desc[UR8][R2.64] ;  /* 0x00000008021d7981 */ /* 0x000164000c1e1100 */
[----:B------:R-:W-:-:S05]  /*2410*/  IMAD.HI.U32 R24, R32, UR5, RZ ;  /* 0x0000000520187c27 */ /* 0x000fca000f8e00ff */
[----:B------:R-:W-:-:S05]  /*2420*/  IADD3 R51, PT, PT, -R24, RZ, RZ ;  /* 0x000000ff18337210 */ /* 0x000fca0007ffe1ff */
[----:B-1----:R-:W-:Y:S01]  /*2430*/  IMAD R22, R51, UR7, R32 ;  /* 0x0000000733167c24 */ /* 0x002fe2000f8e0220 */
        /* <DEDUP_REMOVED lines=21> */
[----:B------:R0:W3:Y:S03]  /*2590*/  LDG.E R24, desc[UR8][R22.64] ;  /* 0x0000000816187981 */ /* 0x0000e6000c1e1900 */
[----:B------:R-:W-:Y:S02]  /*25a0*/  LEA.HI.X.SX32 R3, R3, UR39, 0x1, P2 ;  /* 0x0000002703037c11 */ /* 0x000fe400090f0eff */
[----:B------:R-:W-:-:S02]  /*25b0*/  ISETP.NE.AND P2, PT, R37, RZ, PT ;  /* 0x000000ff2500720c */ /* 0x000fc40003f45270 */
[----:B------:R-:W-:Y:S01]  /*25c0*/  IABS R37, R55 ;  /* 0x0000003700257213 */ /* 0x000fe20000000000 */
[----:B------:R1:W3:Y:S01]  /*25d0*/  LDG.E.U8 R32, desc[UR8][R2.64] ;  /* 0x0000000802207981 */ /* 0x0002e2000c1e1100 */
        /* <DEDUP_REMOVED lines=26> */
[----:B------:R0:W3:Y:S03]  /*2780*/  LDG.E R27, desc[UR8][R22.64] ;  /* 0x00000008161b7981 */ /* 0x0000e6000c1e1900 */
[----:B------:R-:W-:Y:S02]  /*2790*/  LEA.HI.X.SX32 R3, R3, UR39, 0x1, P2 ;  /* 0x0000002703037c11 */ /* 0x000fe400090f0eff */
[----:B------:R-:W-:Y:S02]  /*27a0*/  ISETP.NE.AND P2, PT, R52, RZ, PT ;  /* 0x000000ff3400720c */ /* 0x000fe40003f45270 */
[----:B------:R-:W-:Y:S01]  /*27b0*/  IABS R52, R57 ;  /* 0x0000003900347213 */ /* 0x000fe20000000000 */
[----:B------:R1:W3:Y:S01]  /*27c0*/  LDG.E.U8 R37, desc[UR8][R2.64] ;  /* 0x0000000802257981 */ /* 0x0002e2000c1e1100 */
        /* <DEDUP_REMOVED lines=121> */
[----:B----4-:R-:W-:-:S02]  /*2f60*/  ISETP.NE.AND P2, PT, R33, RZ, PT ;  /* 0x000000ff2100720c */ /* 0x010fc40003f45270 */
[----:B------:R-:W-:Y:S01]  /*2f70*/  IABS R33, R63 ;  /* 0x0000003f00217213 */ /* 0x000fe20000000000 */
[----:B------:R1:W4:Y:S01]  /*2f80*/  LDG.E.U8 R39, desc[UR8][R2.64] ;  /* 0x0000000802277981 */ /* 0x000322000c1e1100 */
[----:B------:R-:W-:Y:S02]  /*2f90*/  P2R R66, PR, RZ, 0x8 ;  /* 0x00000008ff427803 */ /* 0x000fe40000000000 */
        /* <DEDUP_REMOVED lines=28> */
[----:B------:R-:W-:Y:S01]  /*3160*/  IMAD.HI.U32 R29, R33, UR5, RZ ;  /* 0x00000005211d7c27 */ /* 0x000fe2000f8e00ff */
[----:B---3--:R-:W-:Y:S01]  /*3170*/  ISETP.NE.AND P4, PT, R32, RZ, PT ;  /* 0x000000ff2000720c */ /* 0x008fe20003f85270 */
[----:B------:R1:W3:Y:S03]  /*3180*/  LDG.E.U8 R56, desc[UR8][R22.64] ;  /* 0x0000000816387981 */ /* 0x0002e6000c1e1100 */
[----:B------:R-:W-:-:S05]  /*3190*/  IADD3 R64, PT, PT, -R29, RZ, RZ ;  /* 0x000000ff1d407210 */ /* 0x000fca0007ffe1ff */
[----:B------:R-:W-:Y:S01]  /*31a0*/  IMAD R33, R64, UR7, R33 ;  /* 0x0000000740217c24 */ /* 0x000fe2000f8e0221 */
[----:B------:R-:W-:-:S04]  /*31b0*/  P2R R63, PR, RZ, 0x4 ;  /* 0x00000004ff3f7803 */ /* 0x000fc80000000000 */
[----:B------:R-:W-:Y:S02]  /*31c0*/  ISETP.LT.U32.AND P2, PT, R33, UR7, PT ;  /* 0x0000000721007c0c */ /* 0x000fe4000bf41070 */
[C---:B0-----:R-:W-:Y:S01]  /*31d0*/  LOP3.LUT R2, R26.reuse, UR49, RZ, 0x3c, !PT ;  /* 0x000000311a027c12 */ /* 0x041fe2000f8e3cff */
[----:B------:R-:W-:-:S10]  /*31e0*/  VIADD R32, R26, 0x340 ;  /* 0x000003401a207836 */ /* 0x000fd40000000000 */
[----:B------:R-:W-:Y:S01]  /*31f0*/  @!P2 VIADD R33, R33, -UR7 ;  /* 0x800000072121ac36 */ /* 0x000fe20008000000 */
[----:B------:R-:W-:-:S04]  /*3200*/  @!P2 IADD3 R29, PT, PT, R29, 0x1, RZ ;  /* 0x000000011d1da810 */ /* 0x000fc80007ffe0ff */
[----:B------:R-:W-:Y:S02]  /*3210*/  ISETP.GE.U32.AND P2, PT, R33, UR7, PT ;  /* 0x0000000721007c0c */ /* 0x000fe4000bf46070 */
[----:B------:R-:W-:Y:S02]  /*3220*/  ISETP.GE.AND P5, PT, R2, RZ, PT ;  /* 0x000000ff0200720c */ /* 0x000fe40003fa6270 */
[----:B-1----:R-:W-:Y:S02]  /*3230*/  IABS R22, R32 ;  /* 0x0000002000167213 */ /* 0x002fe40000000000 */
[----:B------:R-:W-:-:S03]  /*3240*/  P2R R64, PR, RZ, 0x10 ;  /* 0x00000010ff407803 */ /* 0x000fc60000000000 */
[----:B------:R-:W-:-:S04]  /*3250*/  IMAD.HI.U32 R33, R22, UR5, RZ ;  /* 0x0000000516217c27 */ /* 0x000fc8000f8e00ff */
[----:B------:R-:W-:Y:S02]  /*3260*/  @P2 IADD3 R29, PT, PT, R29, 0x1, RZ ;  /* 0x000000011d1d2810 */ /* 0x000fe40007ffe0ff */
[----:B------:R-:W-:Y:S02]  /*3270*/  ISETP.NE.AND P4, PT, RZ, UR49, PT ;  /* 0x00000031ff007c0c */ /* 0x000fe4000bf85270 */
[----:B------:R-:W-:Y:S02]  /*3280*/  @!P5 IADD3 R29, PT, PT, -R29, RZ, RZ ;  /* 0x000000ff1d1dd210 */ /* 0x000fe40007ffe1ff */
[----:B------:R-:W-:Y:S02]  /*3290*/  IADD3 R3, PT, PT, -R33, RZ, RZ ;  /* 0x000000ff21037210 */ /* 0x000fe40007ffe1ff */
[----:B------:R-:W-:-:S03]  /*32a0*/  SEL R29, R25, R29, !P4 ;  /* 0x0000001d191d7207 */ /* 0x000fc60006000000 */
        /* <DEDUP_REMOVED lines=8> */
[----:B------:R-:W-:Y:S01]  /*3330*/  @!P5 VIADD R33, R33, 0x1 ;  /* 0x000000012121d836 */ /* 0x000fe20000000000 */
[----:B------:R-:W-:Y:S02]  /*3340*/  @!P5 IADD3 R22, PT, PT, R22, -UR7, RZ ;  /* 0x800000071616dc10 */ /* 0x000fe4000fffe0ff */
[----:B------:R-:W-:-:S04]  /*3350*/  IADD3 R2, P5, PT, R29, UR38, RZ ;  /* 0x000000261d027c10 */ /* 0x000fc8000ffbe0ff */
[----:B------:R-:W-:Y:S02]  /*3360*/  LEA.HI.X.SX32 R3, R29, UR39, 0x1, P5 ;  /* 0x000000271d037c11 */ /* 0x000fe4000a8f0eff */
[----:B------:R-:W-:Y:S02]  /*3370*/  ISETP.GE.U32.AND P5, PT, R22, UR7, PT ;  /* 0x0000000716007c0c */ /* 0x000fe4000bfa6070 */
[----:B------:R-:W-:Y:S01]  /*3380*/  SHF.R.S64 R22, RZ, 0x1e, R26 ;  /* 0x0000001eff167819 */ /* 0x000fe2000000101a */
[----:B------:R0:W5:Y:S03]  /*3390*/  LDG.E.U8 R67, desc[UR8][R2.64] ;  /* 0x0000000802437981 */ /* 0x000166000c1e1100 */
[----:B------:R-:W-:-:S04]  /*33a0*/  IADD3 R22, P6, PT, R22, UR36, RZ ;  /* 0x0000002416167c10 */ /* 0x000fc8000ffde0ff */
[C---:B------:R-:W-:Y:S01]  /*33b0*/  LEA.HI.X.SX32 R23, R26.reuse, UR37, 0x2, P6 ;  /* 0x000000251a177c11 */ /* 0x040fe2000b0f16ff */
[----:B------:R-:W-:Y:S02]  /*33c0*/  VIADD R26, R26, 0x360 ;  /* 0x000003601a1a7836 */ /* 0x000fe40000000000 */
[----:B------:R-:W-:Y:S02]  /*33d0*/  @P5 IADD3 R33, PT, PT, R33, 0x1, RZ ;  /* 0x0000000121215810 */ /* 0x000fe40007ffe0ff */
[----:B------:R1:W4:Y:S01]  /*33e0*/  LDG.E R29, desc[UR8][R22.64] ;  /* 0x00000008161d7981 */ /* 0x000322000c1e1900 */
[----:B------:R-:W-:-:S05]  /*33f0*/  IABS R69, R26 ;  /* 0x0000001a00457213 */ /* 0x000fca0000000000 */
[----:B------:R-:W-:-:S05]  /*3400*/  IMAD.HI.U32 R68, R69, UR5, RZ ;  /* 0x0000000545447c27 */ /* 0x000fca000f8e00ff */
[----:B0-----:R-:W-:-:S05]  /*3410*/  IADD3 R2, PT, PT, -R68, RZ, RZ ;  /* 0x000000ff44027210 */ /* 0x001fca0007ffe1ff */
[----:B------:R-:W-:-:S05]  /*3420*/  IMAD R2, R2, UR7, R69 ;  /* 0x0000000702027c24 */ /* 0x000fca000f8e0245 */
[----:B------:R-:W-:-:S13]  /*3430*/  ISETP.LT.U32.AND P6, PT, R2, UR7, PT ;  /* 0x0000000702007c0c */ /* 0x000fda000bfc1070 */
        /* <DEDUP_REMOVED lines=8> */
[----:B------:R-:W-:Y:S02]  /*34c0*/  ISETP.GE.AND P5, PT, R2, RZ, PT ;  /* 0x000000ff0200720c */ /* 0x000fe40003fa6270 */
[----:B------:R-:W-:-:S04]  /*34d0*/  ISETP.NE.AND P2, PT, R52, RZ, PT ;  /* 0x000000ff3400720c */ /* 0x000fc80003f45270 */
[----:B------:R-:W-:Y:S02]  /*34e0*/  P2R R52, PR, RZ, 0x4 ;  /* 0x00000004ff347803 */ /* 0x000fe40000000000 */
[----:B------:R-:W-:-:S05]  /*34f0*/  ISETP.NE.AND P2, PT, R61, RZ, PT ;  /* 0x000000ff3d00720c */ /* 0x000fca0003f45270 */
[----:B------:R-:W-:Y:S02]  /*3500*/  @!P5 IADD3 R68, PT, PT, -R68, RZ, RZ ;  /* 0x000000ff4444d210 */ /* 0x000fe40007ffe1ff */
[C---:B------:R-:W-:Y:S02]  /*3510*/  SEL R2, R25.reuse, R33, !P4 ;  /* 0x0000002119027207 */ /* 0x040fe40006000000 */
[----:B-1----:R-:W-:Y:S02]  /*3520*/  SEL R22, R25, R68, !P4 ;  /* 0x0000004419167207 */ /* 0x002fe40006000000 */
[----:B------:R-:W-:Y:S02]  /*3530*/  P2R R25, PR, RZ, 0x4 ;  /* 0x00000004ff197803 */ /* 0x000fe40000000000 */
[----:B------:R-:W-:-:S04]  /*3540*/  ISETP.NE.AND P2, PT, R60, RZ, PT ;  /* 0x000000ff3c00720c */ /* 0x000fc80003f45270 */
[----:B------:R-:W-:Y:S02]  /*3550*/  P2R R61, PR, RZ, 0x4 ;  /* 0x00000004ff3d7803 */ /* 0x000fe40000000000 */
[----:B------:R-:W-:-:S04]  /*3560*/  ISETP.NE.AND P2, PT, R58, RZ, PT ;  /* 0x000000ff3a00720c */ /* 0x000fc80003f45270 */
[----:B------:R-:W-:Y:S02]  /*3570*/  P2R R60, PR, RZ, 0x4 ;  /* 0x00000004ff3c7803 */ /* 0x000fe40000000000 */
[----:B------:R-:W-:Y:S02]  /*3580*/  ISETP.NE.AND P2, PT, R57, RZ, PT ;  /* 0x000000ff3900720c */ /* 0x000fe40003f45270 */
[C---:B------:R-:W-:Y:S02]  /*3590*/  IADD3 R3, PT, PT, -R2.reuse, RZ, RZ ;  /* 0x000000ff02037210 */ /* 0x040fe40007ffe1ff */
[----:B------:R-:W-:Y:S02]  /*35a0*/  P2R R57, PR, RZ, 0x4 ;  /* 0x00000004ff397803 */ /* 0x000fe40000000000 */
[----:B------:R-:W-:Y:S01]  /*35b0*/  ISETP.NE.AND P2, PT, R55, RZ, PT ;  /* 0x000000ff3700720c */ /* 0x000fe20003f45270 */
[----:B------:R-:W-:Y:S01]  /*35c0*/  IMAD R3, R3, UR49, R32 ;  /* 0x0000003103037c24 */ /* 0x000fe2000f8e0220 */
[----:B------:R-:W-:-:S02]  /*35d0*/  SEL R2, R2, RZ, P1 ;  /* 0x000000ff02027207 */ /* 0x000fc40000800000 */
[----:B------:R-:W-:Y:S02]  /*35e0*/  P2R R55, PR, RZ, 0x4 ;  /* 0x00000004ff377803 */ /* 0x000fe40000000000 */
[----:B------:R-:W-:Y:S01]  /*35f0*/  ISETP.NE.AND P2, PT, R54, RZ, PT ;  /* 0x000000ff3600720c */ /* 0x000fe20003f45270 */
[----:B------:R-:W-:Y:S01]  /*3600*/  IMAD R2, R2, UR44, RZ ;  /* 0x0000002c02027c24 */ /* 0x000fe2000f8e02ff */
[----:B------:R-:W-:Y:S02]  /*3610*/  SEL R3, R3, RZ, P0 ;  /* 0x000000ff03037207 */ /* 0x000fe40000000000 */
[----:B------:R-:W-:Y:S02]  /*3620*/  P2R R54, PR, RZ, 0x4 ;  /* 0x00000004ff367803 */ /* 0x000fe40000000000 */
[----:B------:R-:W-:Y:S01]  /*3630*/  ISETP.NE.AND P2, PT, R51, RZ, PT ;  /* 0x000000ff3300720c */ /* 0x000fe20003f45270 */
[----:B------:R-:W-:Y:S01]  /*3640*/  IMAD R23, R3, UR45, R2 ;  /* 0x0000002d03177c24 */ /* 0x000fe2000f8e0202 */
[----:B------:R-:W-:-:S02]  /*3650*/  SHF.R.S64 R2, RZ, 0x1e, R32 ;  /* 0x0000001eff027819 */ /* 0x000fc40000001020 */
        /* <DEDUP_REMOVED lines=8> */
[C---:B------:R-:W-:Y:S01]  /*36e0*/  IADD3 R32, P6, PT, R23.reuse, UR38, RZ ;  /* 0x0000002617207c10 */ /* 0x040fe2000ffde0ff */
[----:B------:R-:W-:Y:S01]  /*36f0*/  IMAD.MOV R47, RZ, RZ, -R22 ;  /* 0x000000ffff2f7224 */ /* 0x000fe200078e0a16 */
[----:B------:R-:W-:Y:S02]  /*3700*/  P2R R69, PR, RZ, 0x4 ;  /* 0x00000004ff457803 */ /* 0x000fe40000000000 */
[----:B------:R-:W-:Y:S02]  /*3710*/  LEA.HI.X.SX32 R33, R23, UR39, 0x1, P6 ;  /* 0x0000002717217c11 */ /* 0x000fe4000b0f0eff */
[----:B------:R-:W-:-:S02]  /*3720*/  ISETP.NE.AND P2, PT, R46, RZ, PT ;  /* 0x000000ff2e00720c */ /* 0x000fc40003f45270 */
[----:B------:R-:W-:Y:S01]  /*3730*/  SEL R23, R22, RZ, P1 ;  /* 0x000000ff16177207 */ /* 0x000fe20000800000 */
[----:B------:R-:W-:Y:S01]  /*3740*/  IMAD R22, R47, UR49, R26 ;  /* 0x000000312f167c24 */ /* 0x000fe2000f8e021a */
[----:B------:R-:W-:Y:S02]  /*3750*/  R2UR UR6, R34 ;  /* 0x00000000220672ca */ /* 0x000fe400000e0000 */
[----:B------:R-:W-:Y:S02]  /*3760*/  R2UR UR7, R35 ;  /* 0x00000000230772ca */ /* 0x000fe400000e0000 */
[----:B------:R-:W-:Y:S02]  /*3770*/  P2R R46, PR, RZ, 0x4 ;  /* 0x00000004ff2e7803 */ /* 0x000fe40000000000 */
[----:B------:R-:W-:Y:S01]  /*3780*/  ISETP.NE.AND P2, PT, R45, RZ, PT ;  /* 0x000000ff2d00720c */ /* 0x000fe20003f45270 */
[----:B------:R-:W-:Y:S01]  /*3790*/  IMAD R23, R23, UR44, RZ ;  /* 0x0000002c17177c24 */ /* 0x000fe2000f8e02ff */
[----:B------:R-:W-:-:S02]  /*37a0*/  SEL R22, R22, RZ, P0 ;  /* 0x000000ff16167207 */ /* 0x000fc40000000000 */
[----:B------:R-:W-:Y:S02]  /*37b0*/  P2R R48, PR, RZ, 0x4 ;  /* 0x00000004ff307803 */ /* 0x000fe40000000000 */
[----:B------:R-:W-:Y:S01]  /*37c0*/  ISETP.NE.AND P2, PT, R44, RZ, PT ;  /* 0x000000ff2c00720c */ /* 0x000fe20003f45270 */
[----:B------:R-:W-:Y:S02]  /*37d0*/  IMAD R44, R22, UR45, R23 ;  /* 0x0000002d162c7c24 */ /* 0x000fe4000f8e0217 */
[----:B------:R0:W3:Y:S01]  /*37e0*/  LDG.E.U8 R45, desc[UR6][R32.64] ;  /* 0x00000006202d7981 */ /* 0x0000e2000c1e1100 */
[----:B------:R-:W-:-:S03]  /*37f0*/  SHF.R.S64 R22, RZ, 0x1e, R26 ;  /* 0x0000001eff167819 */ /* 0x000fc6000000101a */
[----:B------:R-:W3:Y:S01]  /*3800*/  LDG.E R2, desc[UR6][R2.64] ;  /* 0x0000000602027981 */ /* 0x000ee2000c1e1900 */
[----:B0-----:R-:W-:-:S04]  /*3810*/  IADD3 R32, P6, PT, R44, UR38, RZ ;  /* 0x000000262c207c10 */ /* 0x001fc8000ffde0ff */
[----:B------:R-:W-:Y:S02]  /*3820*/  LEA.HI.X.SX32 R33, R44, UR39, 0x1, P6 ;  /* 0x000000272c217c11 */ /* 0x000fe4000b0f0eff */
[----:B------:R-:W-:-:S04]  /*3830*/  IADD3 R22, P1, PT, R22, UR36, RZ ;  /* 0x0000002416167c10 */ /* 0x000fc8000ff3e0ff */
[----:B------:R-:W3:Y:S01]  /*3840*/  LDG.E.U8 R33, desc[UR8][R32.64] ;  /* 0x0000000820217981 */ /* 0x000ee2000c1e1100 */
[----:B------:R-:W-:-:S06]  /*3850*/  LEA.HI.X.SX32 R23, R26, UR37, 0x2, P1 ;  /* 0x000000251a177c11 */ /* 0x000fcc00088f16ff */
[----:B------:R0:W3:Y:S01]  /*3860*/  LDG.E R23, desc[UR8][R22.64] ;  /* 0x0000000816177981 */ /* 0x0000e2000c1e1900 */
        /* <DEDUP_REMOVED lines=36> */
[----:B------:R-:W-:Y:S02]  /*3ab0*/  ISETP.NE.AND P6, PT, R62, RZ, PT ;  /* 0x000000ff3e00720c */ /* 0x000fe40003fc5270 */
[-C--:B------:R-:W-:Y:S01]  /*3ac0*/  FSEL R62, R9, R6.reuse, P2 ;  /* 0x00000006093e7208 */ /* 0x080fe20001000000 */
[----:B------:R-:W-:Y:S01]  /*3ad0*/  FMUL R9, R8, UR4 ;  /* 0x0000000408097c20 */ /* 0x000fe20008400000 */
[----:B------:R-:W-:Y:S01]  /*3ae0*/  ISETP.NE.AND P2, PT, R25, RZ, PT ;  /* 0x000000ff1900720c */ /* 0x000fe20003f45270 */
[----:B------:R-:W-:Y:S01]  /*3af0*/  FMUL R5, R5, UR4 ;  /* 0x0000000405057c20 */ /* 0x000fe20008400000 */
[----:B------:R-:W-:Y:S02]  /*3b00*/  P2R R37, PR, RZ, 0x8 ;  /* 0x00000008ff257803 */ /* 0x000fe40000000000 */
[----:B------:R-:W-:Y:S02]  /*3b10*/  ISETP.NE.AND P3, PT, R66, RZ, PT ;  /* 0x000000ff4200720c */ /* 0x000fe40003f65270 */
[----:B------:R-:W-:-:S02]  /*3b20*/  FSEL R66, R9, R6, P2 ;  /* 0x0000000609427208 */ /* 0x000fc40001000000 */
[----:B------:R-:W-:Y:S02]  /*3b30*/  ISETP.NE.AND P2, PT, R52, RZ, PT ;  /* 0x000000ff3400720c */ /* 0x000fe40003f45270 */
[----:B------:R-:W-:Y:S01]  /*3b40*/  FSEL R52, R5, R6, P3 ;  /* 0x0000000605347208 */ /* 0x000fe20001800000 */
[----:B------:R-:W-:Y:S01]  /*3b50*/  FMUL R5, R4, UR4 ;  /* 0x0000000404057c20 */ /* 0x000fe20008400000 */
[----:B------:R-:W-:-:S04]  /*3b60*/  ISETP.NE.AND P4, PT, R65, RZ, PT ;  /* 0x000000ff4100720c */ /* 0x000fc80003f85270 */
[-C--:B------:R-:W-:Y:S01]  /*3b70*/  FSEL R68, R5, R6.reuse, P4 ;  /* 0x0000000605447208 */ /* 0x080fe20002000000 */
[----:B------:R-:W-:Y:S01]  /*3b80*/  FMUL R5, R0, UR4 ;  /* 0x0000000400057c20 */ /* 0x000fe20008400000 */
[----:B-----5:R-:W-:Y:S02]  /*3b90*/  ISETP.NE.AND P1, PT, R67, RZ, PT ;  /* 0x000000ff4300720c */ /* 0x020fe40003f25270 */
[----:B------:R-:W-:Y:S02]  /*3ba0*/  ISETP.NE.AND P4, PT, R64, RZ, PT ;  /* 0x000000ff4000720c */ /* 0x000fe40003f85270 */
[----:B------:R-:W-:Y:S01]  /*3bb0*/  FSEL R64, R5, R6, P6 ;  /* 0x0000000605407208 */ /* 0x000fe20003000000 */
        /* <DEDUP_REMOVED lines=46> */
[----:B--2---:R-:W-:Y:S01]  /*3ea0*/  FMUL R31, R31, UR4 ;  /* 0x000000041f1f7c20 */ /* 0x004fe20008400000 */
[----:B---3--:R-:W-:Y:S02]  /*3eb0*/  ISETP.NE.AND P2, PT, R56, RZ, PT ;  /* 0x000000ff3800720c */ /* 0x008fe40003f45270 */
[----:B------:R-:W-:Y:S02]  /*3ec0*/  FSEL R56, R5, R6, P1 ;  /* 0x0000000605387208 */ /* 0x000fe40000800000 */
[----:B------:R-:W-:Y:S02]  /*3ed0*/  FMNMX R7, R7, R72, !PT ;  /* 0x0000004807077209 */ /* 0x000fe40007800000 */
[----:B------:R-:W-:-:S02]  /*3ee0*/  FSEL R38, R31, R6, P2 ;  /* 0x000000061f267208 */ /* 0x000fc40001000000 */
[----:B------:R-:W-:-:S04]  /*3ef0*/  FMNMX R7, R7, R56, !PT ;  /* 0x0000003807077209 */ /* 0x000fc80007800000 */
[----:B------:R-:W-:Y:S02]  /*3f00*/  FMNMX R7, R7, R38, !PT ;  /* 0x0000002607077209 */ /* 0x000fe40007800000 */
[----:B------:R-:W-:Y:S01]  /*3f10*/  ISETP.NE.AND P0, PT, R45, RZ, PT ;  /* 0x000000ff2d00720c */ /* 0x000fe20003f05270 */
[----:B------:R-:W-:-:S05]  /*3f20*/  FMUL R3, R2, UR4 ;  /* 0x0000000402037c20 */ /* 0x000fca0008400000 */
        /* <DEDUP_REMOVED lines=51> */
[----:B------:R-:W-:Y:S01]  /*4260*/  FFMA.SAT R21, R26, R11, 0.5 ;  /* 0x3f0000001a157423 */ /* 0x000fe2000000200b */
[----:B------:R-:W-:-:S02]  /*4270*/  IMAD.SHL.U32 R3, R3, 0x800000, RZ ;  /* 0x0080000003037824 */ /* 0x000fc400078e00ff */
[----:B------:R-:W-:Y:S01]  /*4280*/  FFMA R5, R4, 1.4426950216293334961, -R5 ;  /* 0x3fb8aa3b04057823 */ /* 0x000fe20000000805 */
[-C--:B------:R-:W-:Y:S01]  /*4290*/  FFMA.RM R7, R7, R12.reuse, 12582913 ;  /* 0x4b40000107077423 */ /* 0x080fe2000000400c */
[-C--:B------:R-:W-:Y:S01]  /*42a0*/  FFMA.RM R21, R21, R12.reuse, 12582913 ;  /* 0x4b40000115157423 */ /* 0x080fe2000000400c */
[-C--:B------:R-:W-:Y:S01]  /*42b0*/  FFMA.SAT R15, R46, R11.reuse, 0.5 ;  /* 0x3f0000002e0f7423 */ /* 0x080fe2000000200b */
[----:B------:R-:W-:Y:S01]  /*42c0*/  FFMA R5, R4, 1.925963033500011079e-08, R5 ;  /* 0x32a5706004057823 */ /* 0x000fe20000000005 */
[C---:B------:R-:W-:Y:S01]  /*42d0*/  FADD R9, R7.reuse, -12583039 ;  /* 0xcb40007f07097421 */ /* 0x040fe20000000000 */
[----:B------:R-:W-:Y:S01]  /*42e0*/  SHF.L.U32 R0, R7, 0x17, RZ ;  /* 0x0000001707007819 */ /* 0x000fe200000006ff */
[-C--:B------:R-:W-:Y:S01]  /*42f0*/  FFMA.SAT R7, R20, R11.reuse, 0.5 ;  /* 0x3f00000014077423 */ /* 0x080fe2000000200b */
[----:B------:R-:W0:Y:S01]  /*4300*/  MUFU.EX2 R6, R5 ;  /* 0x0000000500067308 */ /* 0x000e220000000800 */
[----:B------:R-:W-:Y:S01]  /*4310*/  FFMA R9, R50, 1.4426950216293334961, -R9 ;  /* 0x3fb8aa3b32097823 */ /* 0x000fe20000000809 */
[-C--:B------:R-:W-:Y:S01]  /*4320*/  FFMA.RM R8, R15, R12.reuse, 12582913 ;  /* 0x4b4000010f087423 */ /* 0x080fe2000000400c */
[-C--:B------:R-:W-:Y:S01]  /*4330*/  FFMA.RM R7, R7, R12.reuse, 12582913 ;  /* 0x4b40000107077423 */ /* 0x080fe2000000400c */
[-C--:B------:R-:W-:Y:S01]  /*4340*/  FFMA.SAT R13, R48, R11.reuse, 0.5 ;  /* 0x3f000000300d7423 */ /* 0x080fe2000000200b */
[----:B------:R-:W-:Y:S01]  /*4350*/  FFMA R9, R50, 1.925963033500011079e-08, R9 ;  /* 0x32a5706032097823 */ /* 0x000fe20000000009 */
[----:B------:R-:W-:Y:S01]  /*4360*/  FADD R17, R8, -12583039 ;  /* 0xcb40007f08117421 */ /* 0x000fe20000000000 */
[-C--:B------:R-:W-:Y:S01]  /*4370*/  FFMA.SAT R19, R44, R11.reuse, 0.5 ;  /* 0x3f0000002c137423 */ /* 0x080fe2000000200b */
[-C--:B------:R-:W-:Y:S01]  /*4380*/  FFMA.RM R13, R13, R12.reuse, 12582913 ;  /* 0x4b4000010d0d7423 */ /* 0x080fe2000000400c */
[----:B------:R-:W-:Y:S01]  /*4390*/  FFMA.SAT R25, R24, R11, 0.5 ;  /* 0x3f00000018197423 */ /* 0x000fe2000000200b */
[C---:B------:R-:W-:Y:S01]  /*43a0*/  FFMA R17, R46.reuse, 1.4426950216293334961, -R17 ;  /* 0x3fb8aa3b2e117823 */ /* 0x040fe20000000811 */
[----:B------:R-:W1:Y:S01]  /*43b0*/  MUFU.EX2 R9, R9 ;  /* 0x0000000900097308 */ /* 0x000e620000000800 */
[C---:B------:R-:W-:Y:S01]  /*43c0*/  FADD R15, R13.reuse, -12583039 ;  /* 0xcb40007f0d0f7421 */ /* 0x040fe20000000000 */
[----:B------:R-:W-:Y:S01]  /*43d0*/  SHF.L.U32 R2, R13, 0x17, RZ ;  /* 0x000000170d027819 */ /* 0x000fe200000006ff */
[----:B------:R-:W-:Y:S01]  /*43e0*/  FFMA R17, R46, 1.925963033500011079e-08, R17 ;  /* 0x32a570602e117823 */ /* 0x000fe20000000011 */
[----:B------:R-:W-:Y:S01]  /*43f0*/  FFMA.RM R4, R19, R12, 12582913 ;  /* 0x4b40000113047423 */ /* 0x000fe2000000400c */
[C---:B------:R-:W-:Y:S01]  /*4400*/  FFMA R15, R48.reuse, 1.4426950216293334961, -R15 ;  /* 0x3fb8aa3b300f7823 */ /* 0x040fe2000000080f */
[----:B0-----:R-:W-:Y:S01]  /*4410*/  FMUL R6, R3, R6 ;  /* 0x0000000603067220 */ /* 0x001fe20000400000 */
[----:B------:R-:W-:Y:S01]  /*4420*/  FADD R3, R21, -12583039 ;  /* 0xcb40007f15037421 */ /* 0x000fe20000000000 */
[----:B------:R0:W2:Y:S01]  /*4430*/  MUFU.EX2 R10, R17 ;  /* 0x00000011000a7308 */ /* 0x0000a20000000800 */
[----:B------:R-:W-:Y:S01]  /*4440*/  FFMA R15, R48, 1.925963033500011079e-08, R15 ;  /* 0x32a57060300f7823 */ /* 0x000fe2000000000f */
[----:B------:R-:W-:Y:S01]  /*4450*/  FADD R19, R4, -12583039 ;  /* 0xcb40007f04137421 */ /* 0x000fe20000000000 */
[----:B------:R-:W-:Y:S01]  /*4460*/  FFMA R3, R26, 1.4426950216293334961, -R3 ;  /* 0x3fb8aa3b1a037823 */ /* 0x000fe20000000803 */
[----:B------:R-:W-:Y:S01]  /*4470*/  SHF.L.U32 R4, R4, 0x17, RZ ;  /* 0x0000001704047819 */ /* 0x000fe200000006ff */
[-C--:B------:R-:W-:Y:S01]  /*4480*/  FFMA.RM R25, R25, R12.reuse, 12582913 ;  /* 0x4b40000119197423 */ /* 0x080fe2000000400c */
[----:B------:R-:W-:Y:S01]  /*4490*/  FFMA R19, R44, 1.4426950216293334961, -R19 ;  /* 0x3fb8aa3b2c137823 */ /* 0x000fe20000000813 */
[----:B------:R-:W-:Y:S01]  /*44a0*/  FFMA R26, R26, 1.925963033500011079e-08, R3 ;  /* 0x32a570601a1a7823 */ /* 0x000fe20000000003 */
[----:B------:R-:W-:Y:S01]  /*44b0*/  FADD R3, R7, -12583039 ;  /* 0xcb40007f07037421 */ /* 0x000fe20000000000 */
[----:B-1----:R-:W-:Y:S01]  /*44c0*/  FMUL R0, R0, R9 ;  /* 0x0000000900007220 */ /* 0x002fe20000400000 */
[-C--:B------:R-:W-:Y:S01]  /*44d0*/  FFMA.SAT R9, R16, R11.reuse, 0.5 ;  /* 0x3f00000010097423 */ /* 0x080fe2000000200b */
[----:B------:R-:W1:Y:S01]  /*44e0*/  MUFU.EX2 R15, R15 ;  /* 0x0000000f000f7308 */ /* 0x000e620000000800 */
[----:B------:R-:W-:Y:S01]  /*44f0*/  FFMA R3, R20, 1.4426950216293334961, -R3 ;  /* 0x3fb8aa3b14037823 */ /* 0x000fe20000000803 */
[----:B------:R-:W-:Y:S01]  /*4500*/  FFMA R19, R44, 1.925963033500011079e-08, R19 ;  /* 0x32a570602c137823 */ /* 0x000fe20000000013 */
[-C--:B------:R-:W-:Y:S01]  /*4510*/  FFMA.RM R9, R9, R12.reuse, 12582913 ;  /* 0x4b40000109097423 */ /* 0x080fe2000000400c */
[-C--:B0-----:R-:W-:Y:S01]  /*4520*/  FFMA.SAT R17, R60, R11.reuse, 0.5 ;  /* 0x3f0000003c117423 */ /* 0x081fe2000000200b */
[----:B------:R-:W-:Y:S01]  /*4530*/  FFMA R20, R20, 1.925963033500011079e-08, R3 ;  /* 0x32a5706014147823 */ /* 0x000fe20000000003 */
[----:B------:R-:W-:Y:S01]  /*4540*/  FFMA.SAT R3, R18, R11, 0.5 ;  /* 0x3f00000012037423 */ /* 0x000fe2000000200b */
[----:B------:R-:W-:Y:S01]  /*4550*/  IMAD.SHL.U32 R7, R7, 0x800000, RZ ;  /* 0x0080000007077824 */ /* 0x000fe200078e00ff */
[----:B------:R-:W0:Y:S02]  /*4560*/  MUFU.EX2 R19, R19 ;  /* 0x0000001300137308 */ /* 0x000e240000000800 */
[----:B------:R-:W-:Y:S01]  /*4570*/  FFMA.RM R23, R3, R12, 12582913 ;  /* 0x4b40000103177423 */ /* 0x000fe2000000400c */
[----:B------:R-:W-:-:S03]  /*4580*/  IMAD.SHL.U32 R3, R8, 0x800000, RZ ;  /* 0x0080000008037824 */ /* 0x000fc600078e00ff */
[----:B------:R-:W-:Y:S01]  /*4590*/  FADD R5, R23, -12583039 ;  /* 0xcb40007f17057421 */ /* 0x000fe20000000000 */
[----:B--2---:R-:W-:Y:S01]  /*45a0*/  FMUL R3, R3, R10 ;  /* 0x0000000a03037220 */ /* 0x004fe20000400000 */
[----:B------:R-:W-:Y:S01]  /*45b0*/  SHF.L.U32 R8, R23, 0x17, RZ ;  /* 0x0000001717087819 */ /* 0x000fe200000006ff */
[----:B-1----:R-:W-:Y:S01]  /*45c0*/  FMUL R2, R2, R15 ;  /* 0x0000000f02027220 */ /* 0x002fe20000400000 */
[C---:B------:R-:W-:Y:S01]  /*45d0*/  FFMA R5, R18.reuse, 1.4426950216293334961, -R5 ;  /* 0x3fb8aa3b12057823 */ /* 0x040fe20000000805 */
[----:B------:R-:W1:Y:S03]  /*45e0*/  MUFU.EX2 R20, R20 ;  /* 0x0000001400147308 */ /* 0x000e660000000800 */
[----:B------:R-:W-:Y:S01]  /*45f0*/  FFMA R18, R18, 1.925963033500011079e-08, R5 ;  /* 0x32a5706012127823 */ /* 0x000fe20000000005 */
[C---:B------:R-:W-:Y:S01]  /*4600*/  FADD R5, R9.reuse, -12583039 ;  /* 0xcb40007f09057421 */ /* 0x040fe20000000000 */
[----:B------:R-:W-:Y:S01]  /*4610*/  SHF.L.U32 R9, R9, 0x17, RZ ;  /* 0x0000001709097819 */ /* 0x000fe200000006ff */
[----:B0-----:R-:W-:Y:S01]  /*4620*/  FMUL R4, R4, R19 ;  /* 0x0000001304047220 */ /* 0x001fe20000400000 */
[----:B------:R-:W-:Y:S01]  /*4630*/  FFMA.RM R19, R17, R12, 12582913 ;  /* 0x4b40000111137423 */ /* 0x000fe2000000400c */
[C---:B------:R-:W-:Y:S01]  /*4640*/  FFMA R5, R16.reuse, 1.4426950216293334961, -R5 ;  /* 0x3fb8aa3b10057823 */ /* 0x040fe20000000805 */
[----:B------:R-:W0:Y:S02]  /*4650*/  MUFU.EX2 R26, R26 ;  /* 0x0000001a001a7308 */ /* 0x000e240000000800 */
[----:B------:R-:W-:Y:S01]  /*4660*/  FADD R17, R19, -12583039 ;  /* 0xcb40007f13117421 */ /* 0x000fe20000000000 */
[----:B------:R-:W-:Y:S01]  /*4670*/  FFMA R16, R16, 1.925963033500011079e-08, R5 ;  /* 0x32a5706010107823 */ /* 0x000fe20000000005 */
[----:B------:R-:W-:-:S02]  /*4680*/  FFMA.SAT R5, R54, R11, 0.5 ;  /* 0x3f00000036057423 */ /* 0x000fc4000000200b */
[C---:B------:R-:W-:Y:S02]  /*4690*/  FFMA R17, R60.reuse, 1.4426950216293334961, -R17 ;  /* 0x3fb8aa3b3c117823 */ /* 0x040fe40000000811 */
[----:B------:R-:W-:Y:S01]  /*46a0*/  FFMA.RM R10, R5, R12, 12582913 ;  /* 0x4b400001050a7423 */ /* 0x000fe2000000400c */
[----:B-1----:R-:W-:Y:S01]  /*46b0*/  FMUL R7, R7, R20 ;  /* 0x0000001407077220 */ /* 0x002fe20000400000 */
[----:B------:R-:W-:Y:S01]  /*46c0*/  FFMA R60, R60, 1.925963033500011079e-08, R17 ;  /* 0x32a570603c3c7823 */ /* 0x000fe20000000011 */
[----:B------:R-:W1:Y:S01]  /*46d0*/  MUFU.EX2 R16, R16 ;  /* 0x0000001000107308 */ /* 0x000e620000000800 */
[C---:B------:R-:W-:Y:S01]  /*46e0*/  FADD R13, R10.reuse, -12583039 ;  /* 0xcb40007f0a0d7421 */ /* 0x040fe20000000000 */
[----:B------:R-:W-:Y:S01]  /*46f0*/  IMAD.SHL.U32 R10, R10, 0x800000, RZ ;  /* 0x008000000a0a7824 */ /* 0x000fe200078e00ff */
[----:B------:R-:W-:Y:S01]  /*4700*/  SHF.L.U32 R5, R21, 0x17, RZ ;  /* 0x0000001715057819 */ /* 0x000fe200000006ff */
[----:B------:R-:W-:Y:S01]  /*4710*/  FFMA.SAT R21, R66, R11, 0.5 ;  /* 0x3f00000042157423 */ /* 0x000fe2000000200b */
[----:B------:R-:W-:-:S03]  /*4720*/  FFMA R13, R54, 1.4426950216293334961, -R13 ;  /* 0x3fb8aa3b360d7823 */ /* 0x000fc6000000080d */
[----:B------:R-:W-:Y:S01]  /*4730*/  FFMA.RM R21, R21, R12, 12582913 ;  /* 0x4b40000115157423 */ /* 0x000fe2000000400c */
[----:B------:R-:W-:Y:S01]  /*4740*/  FFMA R54, R54, 1.925963033500011079e-08, R13 ;  /* 0x32a5706036367823 */ /* 0x000fe2000000000d */
[----:B------:R-:W-:Y:S01]  /*4750*/  FFMA.SAT R13, R58, R11, 0.5 ;  /* 0x3f0000003a0d7423 */ /* 0x000fe2000000200b */
[----:B0-----:R-:W-:Y:S01]  /*4760*/  FMUL R5, R5, R26 ;  /* 0x0000001a05057220 */ /* 0x001fe20000400000 */
[----:B------:R-:W-:Y:S01]  /*4770*/  FADD R23, R21, -12583039 ;  /* 0xcb40007f15177421 */ /* 0x000fe20000000000 */
[----:B------:R-:W-:Y:S01]  /*4780*/  MUFU.EX2 R60, R60 ;  /* 0x0000003c003c7308 */ /* 0x000fe20000000800 */
[----:B------:R-:W-:Y:S02]  /*4790*/  FFMA.RM R13, R13, R12, 12582913 ;  /* 0x4b4000010d0d7423 */ /* 0x000fe4000000400c */
[C---:B------:R-:W-:Y:S01]  /*47a0*/  FFMA R23, R66.reuse, 1.4426950216293334961, -R23 ;  /* 0x3fb8aa3b42177823 */ /* 0x040fe20000000817 */
[----:B-1----:R-:W-:Y:S01]  /*47b0*/  FMUL R9, R9, R16 ;  /* 0x0000001009097220 */ /* 0x002fe20000400000 */
[C---:B------:R-:W-:Y:S01]  /*47c0*/  FADD R15, R13.reuse, -12583039 ;  /* 0xcb40007f0d0f7421 */ /* 0x040fe20000000000 */
[----:B------:R-:W-:Y:S01]  /*47d0*/  SHF.L.U32 R13, R13, 0x17, RZ ;  /* 0x000000170d0d7819 */ /* 0x000fe200000006ff */
[----:B------:R-:W-:-:S02]  /*47e0*/  FFMA R23, R66, 1.925963033500011079e-08, R23 ;  /* 0x32a5706042177823 */ /* 0x000fc40000000017 */
[C---:B------:R-:W-:Y:S02]  /*47f0*/  FFMA R15, R58.reuse, 1.4426950216293334961, -R15 ;  /* 0x3fb8aa3b3a0f7823 */ /* 0x040fe4000000080f */
[----:B------:R-:W-:Y:S02]  /*4800*/  MUFU.EX2 R26, R23 ;  /* 0x00000017001a7308 */ /* 0x000fe40000000800 */
[----:B------:R-:W-:-:S06]  /*4810*/  FFMA R58, R58, 1.925963033500011079e-08, R15 ;  /* 0x32a570603a3a7823 */ /* 0x000fcc000000000f */
        /* <DEDUP_REMOVED lines=19> */
[----:B------:R-:W-:Y:S01]  /*4950*/  FFMA R52, R52, 1.925963033500011079e-08, R17 ;  /* 0x32a5706034347823 */ /* 0x000fe20000000011 */
[----:B------:R-:W-:-:S04]  /*4960*/  FFMA.SAT R17, R68, R11, 0.5 ;  /* 0x3f00000044117423 */ /* 0x000fc8000000200b */
[----:B------:R-:W-:Y:S01]  /*4970*/  FFMA.RM R27, R17, R12, 12582913 ;  /* 0x4b400001111b7423 */ /* 0x000fe2000000400c */
[----:B------:R-:W-:-:S03]  /*4980*/  SHF.L.U32 R17, R19, 0x17, RZ ;  /* 0x0000001713117819 */ /* 0x000fc600000006ff */
[----:B------:R-:W-:Y:S02]  /*4990*/  FADD R13, R27, -12583039 ;  /* 0xcb40007f1b0d7421 */ /* 0x000fe40000000000 */
[----:B------:R-:W-:Y:S02]  /*49a0*/  FMUL R17, R17, R60 ;  /* 0x0000003c11117220 */ /* 0x000fe40000400000 */
        /* <DEDUP_REMOVED lines=10> */
[----:B------:R-:W-:Y:S01]  /*4a50*/  SHF.L.U32 R19, R21, 0x17, RZ ;  /* 0x0000001715137819 */ /* 0x000fe200000006ff */
[----:B------:R-:W-:Y:S02]  /*4a60*/  FADD R21, R25, -12583039 ;  /* 0xcb40007f19157421 */ /* 0x000fe40000000000 */
[----:B------:R-:W-:Y:S02]  /*4a70*/  FADD R15, R29, -12583039 ;  /* 0xcb40007f1d0f7421 */ /* 0x000fe40000000000 */
[----:B------:R-:W-:Y:S01]  /*4a80*/  FFMA R21, R24, 1.4426950216293334961, -R21 ;  /* 0x3fb8aa3b18157823 */ /* 0x000fe20000000815 */
[----:B------:R-:W-:Y:S01]  /*4a90*/  FMUL R19, R19, R26 ;  /* 0x0000001a13137220 */ /* 0x000fe20000400000 */
[----:B------:R-:W-:Y:S02]  /*4aa0*/  FFMA R15, R22, 1.4426950216293334961, -R15 ;  /* 0x3fb8aa3b160f7823 */ /* 0x000fe4000000080f */
[----:B------:R-:W-:Y:S01]  /*4ab0*/  FFMA R33, R24, 1.925963033500011079e-08, R21 ;  /* 0x32a5706018217823 */ /* 0x000fe20000000015 */
[----:B------:R-:W-:Y:S01]  /*4ac0*/  FFMA.SAT R21, R32, R11, 0.5 ;  /* 0x3f00000020157423 */ /* 0x000fe2000000200b */
[----:B------:R-:W-:Y:S01]  /*4ad0*/  FFMA R31, R22, 1.925963033500011079e-08, R15 ;  /* 0x32a57060161f7823 */ /* 0x000fe2000000000f */
[----:B------:R-:W-:Y:S01]  /*4ae0*/  SHF.L.U32 R22, R13, 0x17, RZ ;  /* 0x000000170d167819 */ /* 0x000fe200000006ff */
[----:B------:R-:W1:Y:S01]  /*4af0*/  MUFU.EX2 R15, R52 ;  /* 0x00000034000f7308 */ /* 0x000e620000000800 */
[----:B------:R-:W-:Y:S01]  /*4b00*/  FFMA.RM R37, R21, R12, 12582913 ;  /* 0x4b40000115257423 */ /* 0x000fe2000000400c */
[----:B------:R-:W-:-:S04]  /*4b10*/  IMAD.SHL.U32 R21, R27, 0x800000, RZ ;  /* 0x008000001b157824 */ /* 0x000fc800078e00ff */
[----:B0-----:R-:W-:Y:S02]  /*4b20*/  FMUL R21, R21, R68 ;  /* 0x0000004415157220 */ /* 0x001fe40000400000 */
[----:B------:R-:W0:Y:S08]  /*4b30*/  MUFU.EX2 R24, R31 ;  /* 0x0000001f00187308 */ /* 0x000e300000000800 */
[----:B------:R-:W-:Y:S01]  /*4b40*/  MUFU.EX2 R33, R33 ;  /* 0x0000002100217308 */ /* 0x000fe20000000800 */
[----:B-1----:R-:W-:Y:S01]  /*4b50*/  FMUL R20, R20, R15 ;  /* 0x0000000f14147220 */ /* 0x002fe20000400000 */
        /* <DEDUP_REMOVED lines=11> */
[----:B------:R-:W-:-:S04]  /*4c10*/  FFMA.SAT R23, R70, R11, 0.5 ;  /* 0x3f00000046177423 */ /* 0x000fc8000000200b */
[----:B------:R-:W-:Y:S01]  /*4c20*/  FFMA.RM R13, R23, R12, 12582913 ;  /* 0x4b400001170d7423 */ /* 0x000fe2000000400c */
[----:B------:R-:W-:Y:S01]  /*4c30*/  SHF.L.U32 R23, R29, 0x17, RZ ;  /* 0x000000171d177819 */ /* 0x000fe200000006ff */
[----:B------:R-:W2:Y:S04]  /*4c40*/  MUFU.EX2 R27, R27 ;  /* 0x0000001b001b7308 */ /* 0x000ea80000000800 */
[----:B0-----:R-:W-:Y:S01]  /*4c50*/  FMUL R23, R23, R24 ;  /* 0x0000001817177220 */ /* 0x001fe20000400000 */
[----:B------:R-:W-:Y:S01]  /*4c60*/  IMAD.SHL.U32 R24, R25, 0x800000, RZ ;  /* 0x0080000019187824 */ /* 0x000fe200078e00ff */
[----:B------:R-:W-:Y:S01]  /*4c70*/  SHF.L.U32 R25, R37, 0x17, RZ ;  /* 0x0000001725197819 */ /* 0x000fe200000006ff */
[----:B-1----:R-:W-:Y:S01]  /*4c80*/  FMUL R22, R22, R15 ;  /* 0x0000000f16167220 */ /* 0x002fe20000400000 */
[C---:B------:R-:W-:Y:S01]  /*4c90*/  FADD R15, R13.reuse, -12583039 ;  /* 0xcb40007f0d0f7421 */ /* 0x040fe20000000000 */
[----:B------:R-:W-:Y:S01]  /*4ca0*/  FMUL R24, R24, R33 ;  /* 0x0000002118187220 */ /* 0x000fe20000400000 */
[----:B------:R-:W-:-:S02]  /*4cb0*/  IMAD.SHL.U32 R13, R13, 0x800000, RZ ;  /* 0x008000000d0d7824 */ /* 0x000fc400078e00ff */
[----:B------:R-:W-:Y:S01]  /*4cc0*/  FMUL R25, R25, R32 ;  /* 0x0000002019197220 */ /* 0x000fe20000400000 */
[----:B------:R-:W-:-:S04]  /*4cd0*/  FFMA R15, R70, 1.4426950216293334961, -R15 ;  /* 0x3fb8aa3b460f7823 */ /* 0x000fc8000000080f */
[----:B------:R-:W-:Y:S01]  /*4ce0*/  FFMA R70, R70, 1.925963033500011079e-08, R15 ;  /* 0x32a5706046467823 */ /* 0x000fe2000000000f */
[----:B------:R-:W-:Y:S01]  /*4cf0*/  FFMA.SAT R15, R30, R11, 0.5 ;  /* 0x3f0000001e0f7423 */ /* 0x000fe2000000200b */
[----:B--2---:R-:W-:Y:S01]  /*4d00*/  FMUL R26, R26, R27 ;  /* 0x0000001b1a1a7220 */ /* 0x004fe20000400000 */
[----:B------:R-:W-:Y:S02]  /*4d10*/  FFMA.SAT R27, R36, R11, 0.5 ;  /* 0x3f000000241b7423 */ /* 0x000fe4000000200b */
        /* <DEDUP_REMOVED lines=85> */
.L_x_20759:
        /* <DEDUP_REMOVED lines=11> */
[----:B0-----:R-:W-:Y:S05]  /*5320*/  CALL.REL.NOINC `($__internal_327_$__cuda_sm3x_div_rn_noftz_f32_slowpath) ;  /* 0x0000003000707944 */ /* 0x001fea0003c00000 */
[----:B------:R-:W-:-:S07]  /*5330*/  MOV R15, R6 ;  /* 0x00000006000f7202 */ /* 0x000fce0000000f00 */
.L_x_20692:
[----:B------:R-:W-:Y:S05]  /*5340*/  BSYNC.RECONVERGENT B3 ;  /* 0x0000000000037941 */ /* 0x000fea0003800200 */
.L_x_20691:
        /* <DEDUP_REMOVED lines=11> */
[----:B0-----:R-:W-:Y:S05]  /*5400*/  CALL.REL.NOINC `($__internal_327_$__cuda_sm3x_div_rn_noftz_f32_slowpath) ;  /* 0x0000003000387944 */ /* 0x001fea0003c00000 */
[----:B------:R-:W-:-:S07]  /*5410*/  IMAD.MOV.U32 R14, RZ, RZ, R6 ;  /* 0x000000ffff0e7224 */ /* 0x000fce00078e0006 */
.L_x_20694:
[----:B------:R-:W-:Y:S05]  /*5420*/  BSYNC.RECONVERGENT B3 ;  /* 0x0000000000037941 */ /* 0x000fea0003800200 */
.L_x_20693:
        /* <DEDUP_REMOVED lines=12> */
[----:B------:R-:W-:-:S07]  /*54f0*/  MOV R0, R6 ;  /* 0x0000000600007202 */ /* 0x000fce0000000f00 */
.L_x_20696:
[----:B------:R-:W-:Y:S05]  /*5500*/  BSYNC.RECONVERGENT B3 ;  /* 0x0000000000037941 */ /* 0x000fea0003800200 */
.L_x_20695:
        /* <DEDUP_REMOVED lines=11> */
[----:B0-----:R-:W-:Y:S05]  /*55c0*/  CALL.REL.NOINC `($__internal_327_$__cuda_sm3x_div_rn_noftz_f32_slowpath) ;  /* 0x0000002c00c87944 */ /* 0x001fea0003c00000 */
[----:B------:R-:W-:-:S07]  /*55d0*/  MOV R2, R6 ;  /* 0x0000000600027202 */ /* 0x000fce0000000f00 */
.L_x_20698:
[----:B------:R-:W-:Y:S05]  /*55e0*/  BSYNC.RECONVERGENT B3 ;  /* 0x0000000000037941 */ /* 0x000fea0003800200 */
.L_x_20697:
        /* <DEDUP_REMOVED lines=13> */
.L_x_20700:
[----:B------:R-:W-:Y:S05]  /*56c0*/  BSYNC.RECONVERGENT B3 ;  /* 0x0000000000037941 */ /* 0x000fea0003800200 */
.L_x_20699:
        /* <DEDUP_REMOVED lines=13> */
.L_x_20702:
[----:B------:R-:W-:Y:S05]  /*57a0*/  BSYNC.RECONVERGENT B3 ;  /* 0x0000000000037941 */ /* 0x000fea0003800200 */
.L_x_20701:
        /* <DEDUP_REMOVED lines=13> */
.L_x_20704:
[----:B------:R-:W-:Y:S05]  /*5880*/  BSYNC.RECONVERGENT B3 ;  /* 0x0000000000037941 */ /* 0x000fea0003800200 */
.L_x_20703:
        /* <DEDUP_REMOVED lines=13> */
.L_x_20706:
[----:B------:R-:W-:Y:S05]  /*5960*/  BSYNC.RECONVERGENT B3 ;  /* 0x0000000000037941 */ /* 0x000fea0003800200 */
.L_x_20705:
        /* <DEDUP_REMOVED lines=13> */
.L_x_20708:
[----:B------:R-:W-:Y:S05]  /*5a40*/  BSYNC.RECONVERGENT B3 ;  /* 0x0000000000037941 */ /* 0x000fea0003800200 */
.L_x_20707:
        /* <DEDUP_REMOVED lines=13> */
.L_x_20710:
[----:B------:R-:W-:Y:S05]  /*5b20*/  BSYNC.RECONVERGENT B3 ;  /* 0x0000000000037941 */ /* 0x000fea0003800200 */
.L_x_20709:
        /* <DEDUP_REMOVED lines=13> */
.L_x_20712:
[----:B------:R-:W-:Y:S05]  /*5c00*/  BSYNC.RECONVERGENT B3 ;  /* 0x0000000000037941 */ /* 0x000fea0003800200 */
.L_x_20711:
        /* <DEDUP_REMOVED lines=13> */
.L_x_20714:
[----:B------:R-:W-:Y:S05]  /*5ce0*/  BSYNC.RECONVERGENT B3 ;  /* 0x0000000000037941 */ /* 0x000fea0003800200 */
.L_x_20713:
        /* <DEDUP_REMOVED lines=13> */
.L_x_20716:
[----:B------:R-:W-:Y:S05]  /*5dc0*/  BSYNC.RECONVERGENT B3 ;  /* 0x0000000000037941 */ /* 0x000fea0003800200 */
.L_x_20715:
        /* <DEDUP_REMOVED lines=13> */
.L_x_20718:
[----:B------:R-:W-:Y:S05]  /*5ea0*/  BSYNC.RECONVERGENT B3 ;  /* 0x0000000000037941 */ /* 0x000fea0003800200 */
.L_x_20717:
        /* <DEDUP_REMOVED lines=13> */
.L_x_20720:
[----:B------:R-:W-:Y:S05]  /*5f80*/  BSYNC.RECONVERGENT B3 ;  /* 0x0000000000037941 */ /* 0x000fea0003800200 */
.L_x_20719:
        /* <DEDUP_REMOVED lines=13> */
.L_x_20722:
[----:B------:R-:W-:Y:S05]  /*6060*/  BSYNC.RECONVERGENT B3 ;  /* 0x0000000000037941 */ /* 0x000fea0003800200 */
.L_x_20721:
        /* <DEDUP_REMOVED lines=13> */
.L_x_20724:
[----:B------:R-:W-:Y:S05]  /*6140*/  BSYNC.RECONVERGENT B3 ;  /* 0x0000000000037941 */ /* 0x000fea0003800200 */
.L_x_20723:
        /* <DEDUP_REMOVED lines=13> */
.L_x_20726:
[----:B------:R-:W-:Y:S05]  /*6220*/  BSYNC.RECONVERGENT B3 ;  /* 0x0000000000037941 */ /* 0x000fea0003800200 */
.L_x_20725:
        /* <DEDUP_REMOVED lines=13> */
.L_x_20728:
[----:B------:R-:W-:Y:S05]  /*6300*/  BSYNC.RECONVERGENT B3 ;  /* 0x0000000000037941 */ /* 0x000fea0003800200 */
.L_x_20727:
        /* <DEDUP_REMOVED lines=13> */
.L_x_20730:
[----:B------:R-:W-:Y:S05]  /*63e0*/  BSYNC.RECONVERGENT B3 ;  /* 0x0000000000037941 */ /* 0x000fea0003800200 */
.L_x_20729:
        /* <DEDUP_REMOVED lines=13> */
.L_x_20732:
[----:B------:R-:W-:Y:S05]  /*64c0*/  BSYNC.RECONVERGENT B3 ;  /* 0x0000000000037941 */ /* 0x000fea0003800200 */
.L_x_20731:
        /* <DEDUP_REMOVED lines=13> */
.L_x_20734:
[----:B------:R-:W-:Y:S05]  /*65a0*/  BSYNC.RECONVERGENT B3 ;  /* 0x0000000000037941 */ /* 0x000fea0003800200 */
.L_x_20733:
        /* <DEDUP_REMOVED lines=13> */
.L_x_20736:
[----:B------:R-:W-:Y:S05]  /*6680*/  BSYNC.RECONVERGENT B3 ;  /* 0x0000000000037941 */ /* 0x000fea0003800200 */
.L_x_20735:
        /* <DEDUP_REMOVED lines=13> */
.L_x_20738:
[----:B------:R-:W-:Y:S05]  /*6760*/  BSYNC.RECONVERGENT B3 ;  /* 0x0000000000037941 */ /* 0x000fea0003800200 */
.L_x_20737:
        /* <DEDUP_REMOVED lines=13> */
.L_x_20740:
[----:B------:R-:W-:Y:S05]  /*6840*/  BSYNC.RECONVERGENT B3 ;  /* 0x0000000000037941 */ /* 0x000fea0003800200 */
.L_x_20739:
        /* <DEDUP_REMOVED lines=13> */
.L_x_20742:
[----:B------:R-:W-:Y:S05]  /*6920*/  BSYNC.RECONVERGENT B3 ;  /* 0x0000000000037941 */ /* 0x000fea0003800200 */
.L_x_20741:
        /* <DEDUP_REMOVED lines=13> */
.L_x_20744:
[----:B------:R-:W-:Y:S05]  /*6a00*/  BSYNC.RECONVERGENT B3 ;  /* 0x0000000000037941 */ /* 0x000fea0003800200 */
.L_x_20743:
        /* <DEDUP_REMOVED lines=13> */
.L_x_20746:
[----:B------:R-:W-:Y:S05]  /*6ae0*/  BSYNC.RECONVERGENT B3 ;  /* 0x0000000000037941 */ /* 0x000fea0003800200 */
.L_x_20745:
        /* <DEDUP_REMOVED lines=68> */
.L_x_20689:
[----:B------:R-:W-:Y:S05]  /*6f30*/  EXIT ;  /* 0x000000000000794d */ /* 0x000fea0003800000 */
.L_x_20690:
[----:B------:R-:W-:Y:S01]  /*6f40*/  HFMA2 R12, -RZ, RZ, 0, 9.5367431640625e-07 ;  /* 0x00000010ff0c7431 */ /* 0x000fe200000001ff */
[----:B------:R-:W-:Y:S01]  /*6f50*/  BSSY B1, `(.L_x_20748) ;  /* 0x0000006000017945 */ /* 0x000fe20003800000 */
[----:B------:R-:W-:Y:S01]  /*6f60*/  IMAD.MOV.U32 R11, RZ, RZ, 0x1f ;  /* 0x0000001fff0b7424 */ /* 0x000fe200078e00ff */
[----:B------:R-:W-:-:S07]  /*6f70*/  MOV R15, 0xffffffff ;  /* 0xffffffff000f7802 */ /* 0x000fce0000000f00 */
[----:B------:R-:W-:Y:S05]  /*6f80*/  WARPSYNC.COLLECTIVE R15, `(.L_x_20749) ;  /* 0x000000000f087348 */ /* 0x000fea0003c00000 */
[----:B------:R0:W1:Y:S02]  /*6f90*/  SHFL.BFLY P6, R14, R13, R12, R11 ;  /* 0x0c00000c0d0e7389 */ /* 0x00006400000c000b */
[----:B01----:R-:W-:Y:S05]  /*6fa0*/  ENDCOLLECTIVE ;  /* 0x000000000000791b */ /* 0x003fea0003800000 */
.L_x_20749:
[----:B------:R-:W-:Y:S05]  /*6fb0*/  BSYNC B1 ;  /* 0x0000000000017941 */ /* 0x000fea0003800000 */
.L_x_20748:
[----:B------:R-:W-:Y:S01]  /*6fc0*/  HFMA2 R12, -RZ, RZ, 0, 4.76837158203125e-07 ;  /* 0x00000008ff0c7431 */ /* 0x000fe200000001ff */
[----:B------:R-:W-:Y:S01]  /*6fd0*/  FMNMX R13, R13, R14, !PT ;  /* 0x0000000e0d0d7209 */ /* 0x000fe20007800000 */
[----:B------:R-:W-:Y:S01]  /*6fe0*/  IMAD.MOV.U32 R11, RZ, RZ, 0x1f ;  /* 0x0000001fff0b7424 */ /* 0x000fe200078e00ff */
[----:B------:R-:W-:-:S07]  /*6ff0*/  MOV R15, 0xffffffff ;  /* 0xffffffff000f7802 */ /* 0x000fce0000000f00 */
[----:B------:R-:W-:Y:S05]  /*7000*/  WARPSYNC.COLLECTIVE R15, `(.L_x_20750) ;  /* 0x000000000f087348 */ /* 0x000fea0003c00000 */
[----:B------:R0:W1:Y:S02]  /*7010*/  SHFL.BFLY P6, R14, R13, R12, R11 ;  /* 0x0c00000c0d0e7389 */ /* 0x00006400000c000b */
[----:B01----:R-:W-:Y:S05]  /*7020*/  ENDCOLLECTIVE ;  /* 0x000000000000791b */ /* 0x003fea0003800000 */
.L_x_20750:
[----:B------:R-:W-:Y:S01]  /*7030*/  IMAD.MOV.U32 R12, RZ, RZ, 0x4 ;  /* 0x00000004ff0c7424 */ /* 0x000fe200078e00ff */
[----:B------:R-:W-:-:S04]  /*7040*/  FMNMX R0, R13, R14, !PT ;  /* 0x0000000e0d007209 */ /* 0x000fc80007800000 */
[----:B------:R-:W-:-:S07]  /*7050*/  MOV R13, R0 ;  /* 0x00000000000d7202 */ /* 0x000fce0000000f00 */
[----:B------:R-:W-:Y:S05]  /*7060*/  WARPSYNC.COLLECTIVE R15, `(.L_x_20751) ;  /* 0x000000000f087348 */ /* 0x000fea0003c00000 */
[----:B------:R0:W1:Y:S02]  /*7070*/  SHFL.BFLY P6, R14, R13, R12, R11 ;  /* 0x0c00000c0d0e7389 */ /* 0x00006400000c000b */
[----:B01----:R-:W-:Y:S05]  /*7080*/  ENDCOLLECTIVE ;  /* 0x000000000000791b */ /* 0x003fea0003800000 */
.L_x_20751:
[----:B------:R-:W-:Y:S01]  /*7090*/  HFMA2 R12, -RZ, RZ, 0, 1.1920928955078125e-07 ;  /* 0x00000002ff0c7431 */ /* 0x000fe200000001ff */
[----:B------:R-:W-:-:S04]  /*70a0*/  FMNMX R2, R0, R14, !PT ;  /* 0x0000000e00027209 */ /* 0x000fc80007800000 */
[----:B------:R-:W-:-:S07]  /*70b0*/  MOV R13, R2 ;  /* 0x00000002000d7202 */ /* 0x000fce0000000f00 */
[----:B------:R-:W-:Y:S05]  /*70c0*/  WARPSYNC.COLLECTIVE R15, `(.L_x_20752) ;  /* 0x000000000f087348 */ /* 0x000fea0003c00000 */
[----:B------:R0:W1:Y:S02]  /*70d0*/  SHFL.BFLY P6, R14, R13, R12, R11 ;  /* 0x0c00000c0d0e7389 */ /* 0x00006400000c000b */
[----:B01----:R-:W-:Y:S05]  /*70e0*/  ENDCOLLECTIVE ;  /* 0x000000000000791b */ /* 0x003fea0003800000 */
.L_x_20752:
[----:B------:R-:W-:Y:S02]  /*70f0*/  MOV R12, 0x1 ;  /* 0x00000001000c7802 */ /* 0x000fe40000000f00 */
[----:B------:R-:W-:-:S05]  /*7100*/  FMNMX R3, R2, R14, !PT ;  /* 0x0000000e02037209 */ /* 0x000fca0007800000 */
[----:B------:R-:W-:-:S07]  /*7110*/  IMAD.MOV.U32 R13, RZ, RZ, R3 ;  /* 0x000000ffff0d7224 */ /* 0x000fce00078e0003 */
[----:B------:R-:W-:Y:S05]  /*7120*/  WARPSYNC.COLLECTIVE R15, `(.L_x_20753) ;  /* 0x000000000f087348 */ /* 0x000fea0003c00000 */
[----:B------:R0:W1:Y:S02]  /*7130*/  SHFL.BFLY P6, R14, R13, R12, R11 ;  /* 0x0c00000c0d0e7389 */ /* 0x00006400000c000b */
[----:B01----:R-:W-:Y:S05]  /*7140*/  ENDCOLLECTIVE ;  /* 0x000000000000791b */ /* 0x003fea0003800000 */
.L_x_20753:
        /* <DEDUP_REMOVED lines=289> */
.L_x_20754:
[----:B------:R-:W-:Y:S02]  /*8360*/  IMAD.MOV.U32 R12, RZ, RZ, 0x8 ;  /* 0x00000008ff0c7424 */ /* 0x000fe400078e00ff */
[----:B------:R-:W-:-:S05]  /*8370*/  FADD R36, R13, R14 ;  /* 0x0000000e0d247221 */ /* 0x000fca0000000000 */
[----:B------:R-:W-:-:S07]  /*8380*/  MOV R13, R36 ;  /* 0x00000024000d7202 */ /* 0x000fce0000000f00 */
[----:B------:R-:W-:Y:S05]  /*8390*/  WARPSYNC.COLLECTIVE R15, `(.L_x_20755) ;  /* 0x000000000f087348 */ /* 0x000fea0003c00000 */
[----:B------:R0:W1:Y:S02]  /*83a0*/  SHFL.BFLY P6, R14, R13, R12, R11 ;  /* 0x0c00000c0d0e7389 */ /* 0x00006400000c000b */
[----:B01----:R-:W-:Y:S05]  /*83b0*/  ENDCOLLECTIVE ;  /* 0x000000000000791b */ /* 0x003fea0003800000 */
.L_x_20755:
[----:B------:R-:W-:Y:S02]  /*83c0*/  HFMA2 R12, -RZ, RZ, 0, 2.384185791015625e-07 ;  /* 0x00000004ff0c7431 */ /* 0x000fe400000001ff */
[----:B------:R-:W-:-:S05]  /*83d0*/  FADD R37, R36, R14 ;  /* 0x0000000e24257221 */ /* 0x000fca0000000000 */
[----:B------:R-:W-:-:S07]  /*83e0*/  MOV R13, R37 ;  /* 0x00000025000d7202 */ /* 0x000fce0000000f00 */
[----:B------:R-:W-:Y:S05]  /*83f0*/  WARPSYNC.COLLECTIVE R15, `(.L_x_20756) ;  /* 0x000000000f087348 */ /* 0x000fea0003c00000 */
[----:B------:R0:W1:Y:S02]  /*8400*/  SHFL.BFLY P6, R14, R13, R12, R11 ;  /* 0x0c00000c0d0e7389 */ /* 0x00006400000c000b */
[----:B01----:R-:W-:Y:S05]  /*8410*/  ENDCOLLECTIVE ;  /* 0x000000000000791b */ /* 0x003fea0003800000 */
.L_x_20756:
[----:B------:R-:W-:Y:S01]  /*8420*/  MOV R12, 0x2 ;  /* 0x00000002000c7802 */ /* 0x000fe20000000f00 */
[----:B------:R-:W-:-:S04]  /*8430*/  FADD R38, R37, R14 ;  /* 0x0000000e25267221 */ /* 0x000fc80000000000 */
[----:B------:R-:W-:-:S07]  /*8440*/  IMAD.MOV.U32 R13, RZ, RZ, R38 ;  /* 0x000000ffff0d7224 */ /* 0x000fce00078e0026 */
[----:B------:R-:W-:Y:S05]  /*8450*/  WARPSYNC.COLLECTIVE R15, `(.L_x_20757) ;  /* 0x000000000f087348 */ /* 0x000fea0003c00000 */
[----:B------:R0:W1:Y:S02]  /*8460*/  SHFL.BFLY P6, R14, R13, R12, R11 ;  /* 0x0c00000c0d0e7389 */ /* 0x00006400000c000b */
[----:B01----:R-:W-:Y:S05]  /*8470*/  ENDCOLLECTIVE ;  /* 0x000000000000791b */ /* 0x003fea0003800000 */
.L_x_20757:
[----:B------:R-:W-:Y:S02]  /*8480*/  IMAD.MOV.U32 R12, RZ, RZ, 0x1 ;  /* 0x00000001ff0c7424 */ /* 0x000fe400078e00ff */
[----:B------:R-:W-:-:S05]  /*8490*/  FADD R39, R38, R14 ;  /* 0x0000000e26277221 */ /* 0x000fca0000000000 */
[----:B------:R-:W-:-:S07]  /*84a0*/  MOV R13, R39 ;  /* 0x00000027000d7202 */ /* 0x000fce0000000f00 */
[----:B------:R-:W-:Y:S05]  /*84b0*/  WARPSYNC.COLLECTIVE R15, `(.L_x_20758) ;  /* 0x000000000f087348 */ /* 0x000fea0003c00000 */
[----:B------:R0:W1:Y:S02]  /*84c0*/  SHFL.BFLY P6, R14, R13, R12, R11 ;  /* 0x0c00000c0d0e7389 */ /* 0x00006400000c000b */
[----:B01----:R-:W-:Y:S05]  /*84d0*/  ENDCOLLECTIVE ;  /* 0x000000000000791b */ /* 0x003fea0003800000 */
.L_x_20758:
[----:B------:R-:W-:Y:S05]  /*84e0*/  BRA `(.L_x_20759) ;  /* 0xffffffcc00607947 */ /* 0x000fea000383ffff */
        .weak           $__internal_327_$__cuda_sm3x_div_rn_noftz_f32_slowpath
        .type           $__internal_327_$__cuda_sm3x_div_rn_noftz_f32_slowpath,@function
        .size           $__internal_327_$__cuda_sm3x_div_rn_noftz_f32_slowpath,(.L_x_37704 - $__internal_327_$__cuda_sm3x_div_rn_noftz_f32_slowpath)
$__internal_327_$__cuda_sm3x_div_rn_noftz_f32_slowpath:
        /* <DEDUP_REMOVED lines=35> */
.L_x_20761:
        /* <DEDUP_REMOVED lines=51> */
.L_x_20768:
[----:B------:R-:W-:-:S04]  /*8a50*/  LOP3.LUT R6, R6, 0x80000000, RZ, 0xc0, !PT ;  /* 0x8000000006067812 */ /* 0x000fc800078ec0ff */
[----:B------:R-:W-:Y:S01]  /*8a60*/  LOP3.LUT R6, R6, 0x7f800000, RZ, 0xfc, !PT ;  /* 0x7f80000006067812 */ /* 0x000fe200078efcff */
[----:B------:R-:W-:Y:S06]  /*8a70*/  BRA `(.L_x_20769) ;  /* 0x0000000000047947 */ /* 0x000fec0003800000 */
.L_x_20767:
[----:B------:R-:W-:-:S07]  /*8a80*/  LEA R6, R36, R6, 0x17 ;  /* 0x0000000624067211 */ /* 0x000fce00078eb8ff */
.L_x_20769:
[----:B------:R-:W-:Y:S05]  /*8a90*/  BSYNC.RECONVERGENT B2 ;  /* 0x0000000000027941 */ /* 0x000fea0003800200 */
.L_x_20766:
[----:B------:R-:W-:Y:S05]  /*8aa0*/  BRA `(.L_x_20770) ;  /* 0x0000000000207947 */ /* 0x000fea0003800000 */
.L_x_20765:
[----:B------:R-:W-:-:S04]  /*8ab0*/  LOP3.LUT R6, R37, 0x80000000, R6, 0x48, !PT ;  /* 0x8000000025067812 */ /* 0x000fc800078e4806 */
[----:B------:R-:W-:Y:S01]  /*8ac0*/  LOP3.LUT R6, R6, 0x7f800000, RZ, 0xfc, !PT ;  /* 0x7f80000006067812 */ /* 0x000fe200078efcff */
[----:B------:R-:W-:Y:S06]  /*8ad0*/  BRA `(.L_x_20770) ;  /* 0x0000000000147947 */ /* 0x000fec0003800000 */
.L_x_20764:
[----:B------:R-:W-:Y:S01]  /*8ae0*/  LOP3.LUT R6, R37, 0x80000000, R6, 0x48, !PT ;  /* 0x8000000025067812 */ /* 0x000fe200078e4806 */
[----:B------:R-:W-:Y:S06]  /*8af0*/  BRA `(.L_x_20770) ;  /* 0x00000000000c7947 */ /* 0x000fec0003800000 */
.L_x_20763:
[----:B------:R-:W0:Y:S01]  /*8b00*/  MUFU.RSQ R6, -QNAN ;  /* 0xffc0000000067908 */ /* 0x000e220000001400 */
[----:B------:R-:W-:Y:S05]  /*8b10*/  BRA `(.L_x_20770) ;  /* 0x0000000000047947 */ /* 0x000fea0003800000 */
.L_x_20762:
[----:B------:R-:W-:-:S07]  /*8b20*/  FADD.FTZ R6, R6, R11 ;  /* 0x0000000b06067221 */ /* 0x000fce0000010000 */
.L_x_20770:
[----:B------:R-:W-:Y:S05]  /*8b30*/  BSYNC.RECONVERGENT B1 ;  /* 0x0000000000017941 */ /* 0x000fea0003800200 */
.L_x_20760:
[----:B------:R-:W-:-:S04]  /*8b40*/  HFMA2 R13, -RZ, RZ, 0, 0 ;  /* 0x00000000ff0d7431 */ /* 0x000fc800000001ff */
[----:B0-----:R-:W-:Y:S05]  /*8b50*/  RET.REL.NODEC R12 `(_Z15SoftmaxWarpImplI22BroadcastScaleMaskLoadIffbLm2EiE11DirectStoreIffEfLi1ELi28ELi32ELi1ELb0EL9Algorithm0EEvT_T0_ll) ;  /* 0xffffff740c287950 */ /* 0x001fea0003c3ffff */
.L_x_20771:
        /* <DEDUP_REMOVED lines=10> */
.L_x_37704:


//--------------------- .text._Z15SoftmaxWarpImplI22BroadcastScaleMaskLoadIffbLm2EiE11DirectStoreIffEfLi1ELi27ELi32ELi1ELb1EL9Algorithm0EEvT_T0_ll --------------------------
	.section	.text._Z15SoftmaxWarpImplI22BroadcastScaleMaskLoadIffbLm2EiE11DirectStoreIffEfLi1ELi27ELi32ELi1ELb1EL9Algorithm0EEvT_T0_ll,"ax",@progbits
	.align	128
        .global         _Z15SoftmaxWarpImplI22BroadcastScaleMaskLoadIffbLm2EiE11DirectStoreIffEfLi1ELi27ELi32ELi1ELb1EL9Algorithm0EEvT_T0_ll
        .type           _Z15SoftmaxWarpImplI22BroadcastScaleMaskLoadIffbLm2EiE11DirectStoreIffEfLi1ELi27ELi32ELi1ELb1EL9Algorithm0EEvT_T0_ll,@function
        .size           _Z15SoftmaxWarpImplI22BroadcastScaleMaskLoadIffbLm2EiE11DirectStoreIffEfLi1ELi27ELi32ELi1ELb1EL9Algorithm0EEvT_T0_ll,(.L_x_37705 - _Z15SoftmaxWarpImplI22BroadcastScaleMaskLoadIffbLm2EiE11DirectStoreIffEfLi1ELi27ELi32ELi1ELb1EL9Algorithm0EEvT_T0_ll)
        .other          _Z15SoftmaxWarpImplI22BroadcastScaleMaskLoadIffbLm2EiE11DirectStoreIffEfLi1ELi27ELi32ELi1ELb1EL9Algorithm0EEvT_T0_ll,@"STO_CUDA_ENTRY STV_DEFAULT"
_Z15SoftmaxWarpImplI22BroadcastScaleMaskLoadIffbLm2EiE11DirectStoreIffEfLi1ELi27ELi32ELi1ELb1EL9Algorithm0EEvT_T0_ll:
.text._Z15SoftmaxWarpImplI22BroadcastScaleMaskLoadIffbLm2EiE11DirectStoreIffEfLi1ELi27ELi32ELi1ELb1EL9Algorithm0EEvT_T0_ll:
        /* <DEDUP_REMOVED lines=29> */
.L_x_20772:
        /* <DEDUP_REMOVED lines=26> */
.L_x_20883:
[----:B------:R-:W0:Y:S01]  /*0370*/  LDC.64 R2, c[0x0][0x3f0] ;  /* 0x0000fc00ff027b82 */ /* 0x000e220000000a00 */
[----:B------:R-:W-:Y:S01]  /*0380*/  BSSY.RECONVERGENT B1, `(.L_x_20774) ;  /* 0x0000045000017945 */ /* 0x000fe20003800200 */
[----:B--2---:R-:W-:Y:S01]  /*0390*/  MOV R7, 0xff800000 ;  /* 0xff80000000077802 */ /* 0x004fe20000000f00 */
[C---:B------:R-:W-:Y:S01]  /*03a0*/  VIADD R31, R33.reuse, 0x60 ;  /* 0x00000060211f7836 */ /* 0x040fe20000000000 */
[C---:B------:R-:W-:Y:S01]  /*03b0*/  IADD3 R27, PT, PT, R33.reuse, 0xa0, RZ ;  /* 0x000000a0211b7810 */ /* 0x040fe20007ffe0ff */
[C---:B------:R-:W-:Y:S01]  /*03c0*/  VIADD R29, R33.reuse, 0x80 ;  /* 0x00000080211d7836 */ /* 0x040fe20000000000 */
[C---:B------:R-:W-:Y:S01]  /*03d0*/  IADD3 R21, PT, PT, R33.reuse, 0x100, RZ ;  /* 0x0000010021157810 */ /* 0x040fe20007ffe0ff */
[C---:B------:R-:W-:Y:S01]  /*03e0*/  VIADD R25, R33.reuse, 0xc0 ;  /* 0x000000c021197836 */ /* 0x040fe20000000000 */
[C---:B------:R-:W-:Y:S01]  /*03f0*/  IADD3 R15, PT, PT, R33.reuse, 0x160, RZ ;  /* 0x00000160210f7810 */ /* 0x040fe20007ffe0ff */
[C---:B------:R-:W-:Y:S01]  /*0400*/  VIADD R23, R33.reuse, 0xe0 ;  /* 0x000000e021177836 */ /* 0x040fe20000000000 */
[----:B------:R-:W-:Y:S01]  /*0410*/  MOV R13, 0xff800000 ;  /* 0xff800000000d7802 */ /* 0x000fe20000000f00 */
[----:B------:R-:W-:-:S02]  /*0420*/  VIADD R19, R33, 0x120 ;  /* 0x0000012021137836 */ /* 0x000fc40000000000 */
[C---:B------:R-:W-:Y:S02]  /*0430*/  VIADD R17, R33.reuse, 0x140 ;  /* 0x0000014021117836 */ /* 0x040fe40000000000 */
[C---:B------:R-:W-:Y:S02]  /*0440*/  VIADD R9, R33.reuse, 0x180 ;  /* 0x0000018021097836 */ /* 0x040fe40000000000 */
[C---:B------:R-:W-:Y:S01]  /*0450*/  VIADD R5, R33.reuse, 0x1a0 ;  /* 0x000001a021057836 */ /* 0x040fe20000000000 */
[----:B0-----:R-:W-:-:S04]  /*0460*/  ISETP.GE.U32.AND P0, PT, R33, R2, PT ;  /* 0x000000022100720c */ /* 0x001fc80003f06070 */
[----:B------:R-:W-:-:S13]  /*0470*/  ISETP.GE.AND.EX P0, PT, RZ, R3, PT, P0 ;  /* 0x00000003ff00720c */ /* 0x000fda0003f06300 */
[----:B-1----:R-:W-:Y:S05]  /*0480*/  @P0 BRA `(.L_x_20775) ;  /* 0x0000000000d00947 */ /* 0x002fea0003800000 */
[----:B------:R-:W0:Y:S01]  /*0490*/  LDC R4, c[0x0][0x3a8] ;  /* 0x0000ea00ff047b82 */ /* 0x000e220000000800 */
[----:B------:R-:W-:Y:S01]  /*04a0*/  IMAD R69, R34, UR50, R33 ;  /* 0x0000003222457c24 */ /* 0x000fe2000f8e0221 */
[C---:B------:R-:W-:Y:S02]  /*04b0*/  R2UR UR6, R52.reuse ;  /* 0x00000000340672ca */ /* 0x040fe400000e0000 */
        /* <DEDUP_REMOVED lines=49> */
.L_x_20775:
[----:B------:R-:W-:Y:S05]  /*07d0*/  BSYNC.RECONVERGENT B1 ;  /* 0x0000000000017941 */ /* 0x000fea0003800200 */
.L_x_20774:
[----:B------:R-:W-:Y:S01]  /*07e0*/  VIADD R11, R33, 0x1c0 ;  /* 0x000001c0210b7836 */ /* 0x000fe20000000000 */
[-C--:B------:R-:W-:Y:S01]  /*07f0*/  ISETP.GE.U32.AND P2, PT, R37, R2.reuse, PT ;  /* 0x000000022500720c */ /* 0x080fe20003f46070 */
[----:B------:R-:W0:Y:S01]  /*0800*/  S2R R33, SR_TID.X ;  /* 0x0000000000217919 */ /* 0x000e220000002100 */
[-C--:B------:R-:W-:Y:S01]  /*0810*/  ISETP.GE.U32.AND P1, PT, R39, R2.reuse, PT ;  /* 0x000000022700720c */ /* 0x080fe20003f26070 */
[----:B------:R-:W-:Y:S01]  /*0820*/  BSSY.RECONVERGENT B1, `(.L_x_20776) ;  /* 0x0000040000017945 */ /* 0x000fe20003800200 */
[----:B------:R-:W-:Y:S01]  /*0830*/  ISETP.GE.AND.EX P2, PT, RZ, R3, PT, P2 ;  /* 0x00000003ff00720c */ /* 0x000fe20003f46320 */
[----:B------:R-:W-:Y:S01]  /*0840*/  IMAD.MOV.U32 R44, RZ, RZ, -0x800000 ;  /* 0xff800000ff2c7424 */ /* 0x000fe200078e00ff */
[-C--:B------:R-:W-:Y:S01]  /*0850*/  ISETP.GE.U32.AND P3, PT, R31, R2.reuse, PT ;  /* 0x000000021f00720c */ /* 0x080fe20003f66070 */
[----:B------:R-:W-:Y:S01]  /*0860*/  IMAD.MOV.U32 R48, RZ, RZ, -0x800000 ;  /* 0xff800000ff307424 */ /* 0x000fe200078e00ff */
[-C--:B------:R-:W-:Y:S02]  /*0870*/  ISETP.GE.U32.AND P5, PT, R29, R2.reuse, PT ;  /* 0x000000021d00720c */ /* 0x080fe40003fa6070 */
[----:B------:R-:W-:-:S02]  /*0880*/  ISETP.GE.U32.AND P4, PT, R27, R2, PT ;  /* 0x000000021b00720c */ /* 0x000fc40003f86070 */
[-C--:B------:R-:W-:Y:S02]  /*0890*/  ISETP.GE.AND.EX P1, PT, RZ, R3.reuse, PT, P1 ;  /* 0x00000003ff00720c */ /* 0x080fe40003f26310 */
[-C--:B------:R-:W-:Y:S02]  /*08a0*/  ISETP.GE.AND.EX P3, PT, RZ, R3.reuse, PT, P3 ;  /* 0x00000003ff00720c */ /* 0x080fe40003f66330 */
[----:B------:R-:W-:Y:S02]  /*08b0*/  ISETP.GE.AND.EX P5, PT, RZ, R3, PT, P5 ;  /* 0x00000003ff00720c */ /* 0x000fe40003fa6350 */
[----:B------:R-:W-:Y:S01]  /*08c0*/  MOV R46, 0xff800000 ;  /* 0xff800000002e7802 */ /* 0x000fe20000000f00 */
[----:B------:R-:W-:Y:S10]  /*08d0*/  @P2 BRA `(.L_x_20777) ;  /* 0x0000000000d02947 */ /* 0x000ff40003800000 */
[----:B------:R-:W1:Y:S01]  /*08e0*/  LDC R6, c[0x0][0x3a8] ;  /* 0x0000ea00ff067b82 */ /* 0x000e620000000800 */
[----:B------:R-:W-:Y:S01]  /*08f0*/  IMAD R71, R34, UR50, R37 ;  /* 0x0000003222477c24 */ /* 0x000fe2000f8e0225 */
[C---:B------:R-:W-:Y:S02]  /*0900*/  R2UR UR6, R52.reuse ;  /* 0x00000000340672ca */ /* 0x040fe400000e0000 */
[C---:B------:R-:W-:Y:S02]  /*0910*/  R2UR UR7, R53.reuse ;  /* 0x00000000350772ca */ /* 0x040fe400000e0000 */
[----:B------:R-:W-:Y:S02]  /*0920*/  R2UR UR4, R52 ;  /* 0x00000000340472ca */ /* 0x000fe400000e0000 */
[----:B------:R-:W-:Y:S02]  /*0930*/  R2UR UR5, R53 ;  /* 0x00000000350572ca */ /* 0x000fe400000e0000 */
[----:B-1----:R-:W-:-:S04]  /*0940*/  IABS R69, R6 ;  /* 0x0000000600457213 */ /* 0x002fc80000000000 */
[----:B------:R-:W1:Y:S08]  /*0950*/  I2F.RP R0, R69 ;  /* 0x0000004500007306 */ /* 0x000e700000209400 */
[----:B-1----:R-:W1:Y:S02]  /*0960*/  MUFU.RCP R0, R0 ;  /* 0x0000000000007308 */ /* 0x002e640000001000 */
[----:B-1----:R-:W-:-:S06]  /*0970*/  VIADD R66, R0, 0xffffffe ;  /* 0x0ffffffe00427836 */ /* 0x002fcc0000000000 */
[----:B------:R1:W2:Y:S02]  /*0980*/  F2I.FTZ.U32.TRUNC.NTZ R67, R66 ;  /* 0x0000004200437305 */ /* 0x0002a4000021f000 */
[----:B-1----:R-:W-:Y:S01]  /*0990*/  IMAD.MOV.U32 R66, RZ, RZ, RZ ;  /* 0x000000ffff427224 */ /* 0x002fe200078e00ff */
[----:B--2---:R-:W-:-:S05]  /*09a0*/  IADD3 R4, PT, PT, RZ, -R67, RZ ;  /* 0x80000043ff047210 */ /* 0x004fca0007ffe0ff */
[----:B------:R-:W-:Y:S01]  /*09b0*/  IMAD R73, R4, R69, RZ ;  /* 0x0000004504497224 */ /* 0x000fe200078e02ff */
        /* <DEDUP_REMOVED lines=16> */
[----:B-1----:R-:W-:Y:S02]  /*0ac0*/  ISETP.NE.U32.AND P6, PT, R66, 0x1, PT ;  /* 0x000000014200780c */ /* 0x002fe40003fc5070 */
[----:B------:R-:W-:Y:S02]  /*0ad0*/  SHF.R.S64 R66, RZ, 0x1e, R71 ;  /* 0x0000001eff427819 */ /* 0x000fe40000001047 */
[----:B------:R-:W-:Y:S02]  /*0ae0*/  ISETP.NE.AND.EX P6, PT, R67, RZ, PT, P6 ;  /* 0x000000ff4300720c */ /* 0x000fe40003fc5360 */
[----:B------:R-:W-:Y:S02]  /*0af0*/  @!P2 LOP3.LUT R0, RZ, R6, RZ, 0x33, !PT ;  /* 0x00000006ff00a212 */ /* 0x000fe400078e33ff */
[----:B--2---:R-:W-:-:S03]  /*0b00*/  ISETP.NE.U32.AND P2, PT, R68, 0x1, PT ;  /* 0x000000014400780c */ /* 0x004fc60003f45070 */
        /* <DEDUP_REMOVED lines=17> */
.L_x_20777:
[----:B------:R-:W-:Y:S05]  /*0c20*/  BSYNC.RECONVERGENT B1 ;  /* 0x0000000000017941 */ /* 0x000fea0003800200 */
.L_x_20776:
[----:B------:R-:W-:Y:S04]  /*0c30*/  BSSY.RECONVERGENT B1, `(.L_x_20778) ;  /* 0x0000036000017945 */ /* 0x000fe80003800200 */
[----:B------:R-:W-:Y:S05]  /*0c40*/  @P1 BRA `(.L_x_20779) ;  /* 0x0000000000d01947 */ /* 0x000fea0003800000 */
        /* <DEDUP_REMOVED lines=52> */
.L_x_20779:
[----:B------:R-:W-:Y:S05]  /*0f90*/  BSYNC.RECONVERGENT B1 ;  /* 0x0000000000017941 */ /* 0x000fea0003800200 */
.L_x_20778:
        /* <DEDUP_REMOVED lines=31> */
[----:B--2---:R-:W-:Y:S02]  /*1190*/  ISETP.NE.U32.AND P1, PT, R30, 0x1, PT ;  /* 0x000000011e00780c */ /* 0x004fe40003f25070 */
        /* <DEDUP_REMOVED lines=22> */
.L_x_20781:
[----:B------:R-:W-:Y:S05]  /*1300*/  BSYNC.RECONVERGENT B1 ;  /* 0x0000000000017941 */ /* 0x000fea0003800200 */
.L_x_20780:
[----:B------:R-:W-:Y:S01]  /*1310*/  BSSY.RECONVERGENT B1, `(.L_x_20782) ;  /* 0x0000037000017945 */ /* 0x000fe20003800200 */
[----:B------:R-:W-:-:S03]  /*1320*/  IMAD.MOV.U32 R0, RZ, RZ, -0x800000 ;  /* 0xff800000ff007424 */ /* 0x000fc600078e00ff */
        /* <DEDUP_REMOVED lines=10> */
[----:B-1----:R-:W-:-:S06]  /*13d0*/  IADD3 R30, PT, PT, R0, 0xffffffe, RZ ;  /* 0x0ffffffe001e7810 */ /* 0x002fcc0007ffe0ff */
[----:B------:R1:W2:Y:S02]  /*13e0*/  F2I.FTZ.U32.TRUNC.NTZ R31, R30 ;  /* 0x0000001e001f7305 */ /* 0x0002a4000021f000 */
[----:B-1----:R-:W-:Y:S02]  /*13f0*/  IMAD.MOV.U32 R30, RZ, RZ, RZ ;  /* 0x000000ffff1e7224 */ /* 0x002fe400078e00ff */
[----:B--2---:R-:W-:-:S04]  /*1400*/  IMAD.MOV R4, RZ, RZ, -R31 ;  /* 0x000000ffff047224 */ /* 0x004fc800078e0a1f */
[----:B------:R-:W-:Y:S01]  /*1410*/  IMAD R29, R4, R69, RZ ;  /* 0x00000045041d7224 */ /* 0x000fe200078e02ff */
[----:B------:R-:W-:-:S03]  /*1420*/  IABS R4, R67 ;  /* 0x0000004300047213 */ /* 0x000fc60000000000 */
[----:B------:R-:W-:Y:S02]  /*1430*/  IMAD.HI.U32 R29, R31, R29, R30 ;  /* 0x0000001d1f1d7227 */ /* 0x000fe400078e001e */
[----:B------:R-:W1:Y:S04]  /*1440*/  LDC.64 R30, c[0x0][0x390] ;  /* 0x0000e400ff1e7b82 */ /* 0x000e680000000a00 */
        /* <DEDUP_REMOVED lines=12> */
[----:B--2---:R-:W-:Y:S02]  /*1510*/  ISETP.NE.U32.AND P1, PT, R28, 0x1, PT ;  /* 0x000000011c00780c */ /* 0x004fe40003f25070 */
[----:B------:R-:W-:Y:S02]  /*1520*/  SHF.R.S64 R28, RZ, 0x1e, R67 ;  /* 0x0000001eff1c7819 */ /* 0x000fe40000001043 */
        /* <DEDUP_REMOVED lines=21> */
.L_x_20783:
[----:B------:R-:W-:Y:S05]  /*1680*/  BSYNC.RECONVERGENT B1 ;  /* 0x0000000000017941 */ /* 0x000fea0003800200 */
.L_x_20782:
        /* <DEDUP_REMOVED lines=24> */
[----:B-1----:R-:W-:Y:S02]  /*1810*/  HFMA2 R28, -RZ, RZ, 0, 0 ;  /* 0x00000000ff1c7431 */ /* 0x002fe400000001ff */
[----:B--2---:R-:W-:-:S04]  /*1820*/  IMAD.MOV R6, RZ, RZ, -R29 ;  /* 0x000000ffff067224 */ /* 0x004fc800078e0a1d */
        /* <DEDUP_REMOVED lines=39> */
.L_x_20785:
[----:B------:R-:W-:Y:S05]  /*1aa0*/  BSYNC.RECONVERGENT B1 ;  /* 0x0000000000017941 */ /* 0x000fea0003800200 */
.L_x_20784:
        /* <DEDUP_REMOVED lines=55> */
.L_x_20787:
[----:B------:R-:W-:Y:S05]  /*1e20*/  BSYNC.RECONVERGENT B1 ;  /* 0x0000000000017941 */ /* 0x000fea0003800200 */
.L_x_20786:
        /* <DEDUP_REMOVED lines=55> */
.L_x_20789:
[----:B------:R-:W-:Y:S05]  /*21a0*/  BSYNC.RECONVERGENT B1 ;  /* 0x0000000000017941 */ /* 0x000fea0003800200 */
.L_x_20788:
[----:B------:R-:W-:Y:S01]  /*21b0*/  BSSY.RECONVERGENT B1, `(.L_x_20790) ;  /* 0x0000037000017945 */ /* 0x000fe20003800200 */
[----:B------:R-:W-:-:S03]  /*21c0*/  MOV R16, 0xff800000 ;  /* 0xff80000000107802 */ /* 0x000fc60000000f00 */
        /* <DEDUP_REMOVED lines=53> */
.L_x_20791:
[----:B------:R-:W-:Y:S05]  /*2520*/  BSYNC.RECONVERGENT B1 ;  /* 0x0000000000017941 */ /* 0x000fea0003800200 */
.L_x_20790:
        /* <DEDUP_REMOVED lines=55> */
.L_x_20793:
[----:B------:R-:W-:Y:S05]  /*28a0*/  BSYNC.RECONVERGENT B1 ;  /* 0x0000000000017941 */ /* 0x000fea0003800200 */
.L_x_20792:
[----:B------:R-:W-:Y:S01]  /*28b0*/  ISETP.GE.AND.EX P6, PT, RZ, R3, PT, P6 ;  /* 0x00000003ff00720c */ /* 0x000fe20003fc6360 */
[----:B------:R-:W-:Y:S01]  /*28c0*/  BSSY.RECONVERGENT B1, `(.L_x_20794) ;  /* 0x0000040000017945 */ /* 0x000fe20003800200 */
[-C--:B------:R-:W-:Y:S01]  /*28d0*/  ISETP.GE.U32.AND P5, PT, R15, R2.reuse, PT ;  /* 0x000000020f00720c */ /* 0x080fe20003fa6070 */
[----:B------:R-:W-:Y:S01]  /*28e0*/  IMAD.MOV.U32 R20, RZ, RZ, -0x800000 ;  /* 0xff800000ff147424 */ /* 0x000fe200078e00ff */
        /* <DEDUP_REMOVED lines=45> */
[----:B--2---:R-:W-:Y:S02]  /*2bc0*/  ISETP.NE.U32.AND P6, PT, R22, 0x1, PT ;  /* 0x000000011600780c */ /* 0x004fe40003fc5070 */
        /* <DEDUP_REMOVED lines=15> */
.L_x_20795:
[----:B------:R-:W-:Y:S05]  /*2cc0*/  BSYNC.RECONVERGENT B1 ;  /* 0x0000000000017941 */ /* 0x000fea0003800200 */
.L_x_20794:
        /* <DEDUP_REMOVED lines=8> */
[----:B------:R-:W2:Y:S01]  /*2d50*/  LDC.64 R24, c[0x0][0x390] ;  /* 0x0000e400ff187b82 */ /* 0x000ea20000000a00 */
[----:B------:R-:W-:Y:S02]  /*2d60*/  R2UR UR5, R53 ;  /* 0x00000000350572ca */ /* 0x000fe400000e0000 */
[----:B-1----:R-:W-:-:S04]  /*2d70*/  IABS R19, R14 ;  /* 0x0000000e00137213 */ /* 0x002fc80000000000 */
[----:B------:R-:W1:Y:S08]  /*2d80*/  I2F.RP R4, R19 ;  /* 0x0000001300047306 */ /* 0x000e700000209400 */
[----:B-1----:R-:W1:Y:S02]  /*2d90*/  MUFU.RCP R4, R4 ;  /* 0x0000000400047308 */ /* 0x002e640000001000 */
[----:B-1----:R-:W-:-:S06]  /*2da0*/  VIADD R22, R4, 0xffffffe ;  /* 0x0ffffffe04167836 */ /* 0x002fcc0000000000 */
[----:B------:R1:W3:Y:S02]  /*2db0*/  F2I.FTZ.U32.TRUNC.NTZ R23, R22 ;  /* 0x0000001600177305 */ /* 0x0002e4000021f000 */
[----:B-1----:R-:W-:Y:S02]  /*2dc0*/  HFMA2 R22, -RZ, RZ, 0, 0 ;  /* 0x00000000ff167431 */ /* 0x002fe400000001ff */
[----:B---3--:R-:W-:-:S04]  /*2dd0*/  IMAD.MOV R12, RZ, RZ, -R23 ;  /* 0x000000ffff0c7224 */ /* 0x008fc800078e0a17 */
        /* <DEDUP_REMOVED lines=38> */
.L_x_20797:
[----:B------:R-:W-:Y:S05]  /*3040*/  BSYNC.RECONVERGENT B1 ;  /* 0x0000000000017941 */ /* 0x000fea0003800200 */
.L_x_20796:
        /* <DEDUP_REMOVED lines=36> */
[----:B------:R-:W-:Y:S01]  /*3290*/  SHF.R.S64 R14, RZ, 0x1e, R24 ;  /* 0x0000001eff0e7819 */ /* 0x000fe20000001018 */
[----:B------:R-:W-:Y:S01]  /*32a0*/  IMAD.MOV R9, RZ, RZ, -R4 ;  /* 0x000000ffff097224 */ /* 0x000fe200078e0a04 */
[----:B--2---:R-:W-:Y:S02]  /*32b0*/  ISETP.NE.U32.AND P5, PT, R26, 0x1, PT ;  /* 0x000000011a00780c */ /* 0x004fe40003fa5070 */
        /* <DEDUP_REMOVED lines=17> */
.L_x_20799:
[----:B------:R-:W-:Y:S05]  /*33d0*/  BSYNC.RECONVERGENT B1 ;  /* 0x0000000000017941 */ /* 0x000fea0003800200 */
.L_x_20798:
        /* <DEDUP_REMOVED lines=19> */
[----:B------:R-:W1:Y:S02]  /*3510*/  LDC.64 R14, c[0x0][0x398] ;  /* 0x0000e600ff0e7b82 */ /* 0x000e640000000a00 */
        /* <DEDUP_REMOVED lines=36> */
.L_x_20801:
[----:B------:R-:W-:Y:S05]  /*3760*/  BSYNC.RECONVERGENT B1 ;  /* 0x0000000000017941 */ /* 0x000fea0003800200 */
.L_x_20800:
[----:B------:R-:W-:Y:S01]  /*3770*/  BSSY.RECONVERGENT B1, `(.L_x_20802) ;  /* 0x0000038000017945 */ /* 0x000fe20003800200 */
[----:B------:R-:W-:-:S03]  /*3780*/  IMAD.MOV.U32 R28, RZ, RZ, -0x800000 ;  /* 0xff800000ff1c7424 */ /* 0x000fc600078e00ff */
[----:B------:R-:W-:Y:S05]  /*3790*/  @P4 BRA `(.L_x_20803) ;  /* 0x0000000000d44947 */ /* 0x000fea0003800000 */
[----:B------:R-:W1:Y:S01]  /*37a0*/  LDC R9, c[0x0][0x3a8] ;  /* 0x0000ea00ff097b82 */ /* 0x000e620000000800 */
[----:B------:R-:W-:Y:S01]  /*37b0*/  IMAD R28, R34, UR50, R11 ;  /* 0x00000032221c7c24 */ /* 0x000fe2000f8e020b */
[C---:B------:R-:W-:Y:S01]  /*37c0*/  R2UR UR6, R52.reuse ;  /* 0x00000000340672ca */ /* 0x040fe200000e0000 */
[----:B------:R-:W-:Y:S01]  /*37d0*/  IMAD.MOV.U32 R4, RZ, RZ, RZ ;  /* 0x000000ffff047224 */ /* 0x000fe200078e00ff */
[C---:B------:R-:W-:Y:S02]  /*37e0*/  R2UR UR7, R53.reuse ;  /* 0x00000000350772ca */ /* 0x040fe400000e0000 */
[----:B------:R-:W-:Y:S02]  /*37f0*/  R2UR UR4, R52 ;  /* 0x00000000340472ca */ /* 0x000fe400000e0000 */
[----:B------:R-:W2:Y:S01]  /*3800*/  LDC.64 R30, c[0x0][0x390] ;  /* 0x0000e400ff1e7b82 */ /* 0x000ea20000000a00 */
[----:B------:R-:W-:Y:S02]  /*3810*/  R2UR UR5, R53 ;  /* 0x00000000350572ca */ /* 0x000fe400000e0000 */
[----:B-1----:R-:W-:-:S04]  /*3820*/  IABS R14, R9 ;  /* 0x00000009000e7213 */ /* 0x002fc80000000000 */
[----:B------:R-:W1:Y:S08]  /*3830*/  I2F.RP R12, R14 ;  /* 0x0000000e000c7306 */ /* 0x000e700000209400 */
[----:B-1----:R-:W1:Y:S02]  /*3840*/  MUFU.RCP R12, R12 ;  /* 0x0000000c000c7308 */ /* 0x002e640000001000 */
[----:B-1----:R-:W-:-:S06]  /*3850*/  IADD3 R15, PT, PT, R12, 0xffffffe, RZ ;  /* 0x0ffffffe0c0f7810 */ /* 0x002fcc0007ffe0ff */
[----:B------:R-:W1:Y:S02]  /*3860*/  F2I.FTZ.U32.TRUNC.NTZ R5, R15 ;  /* 0x0000000f00057305 */ /* 0x000e64000021f000 */
[----:B-1----:R-:W-:-:S04]  /*3870*/  IMAD.MOV R17, RZ, RZ, -R5 ;  /* 0x000000ffff117224 */ /* 0x002fc800078e0a05 */
        /* <DEDUP_REMOVED lines=18> */
[----:B--2---:R-:W-:Y:S02]  /*39a0*/  ISETP.NE.U32.AND P2, PT, R30, 0x1, PT ;  /* 0x000000011e00780c */ /* 0x004fe40003f45070 */
[----:B------:R-:W-:Y:S02]  /*39b0*/  IADD3 R5, PT, PT, -R4, RZ, RZ ;  /* 0x000000ff04057210 */ /* 0x000fe40007ffe1ff */
[----:B-1----:R-:W-:Y:S02]  /*39c0*/  ISETP.NE.U32.AND P1, PT, R14, 0x1, PT ;  /* 0x000000010e00780c */ /* 0x002fe40003f25070 */
[----:B------:R-:W-:Y:S01]  /*39d0*/  ISETP.NE.AND.EX P2, PT, R31, RZ, PT, P2 ;  /* 0x000000ff1f00720c */ /* 0x000fe20003f45320 */
[----:B------:R-:W-:Y:S01]  /*39e0*/  IMAD R5, R9, R5, R28 ;  /* 0x0000000509057224 */ /* 0x000fe200078e021c */
[----:B------:R-:W-:-:S02]  /*39f0*/  ISETP.NE.AND.EX P1, PT, R15, RZ, PT, P1 ;  /* 0x000000ff0f00720c */ /* 0x000fc40003f25310 */
        /* <DEDUP_REMOVED lines=15> */
.L_x_20803:
[----:B------:R-:W-:Y:S05]  /*3af0*/  BSYNC.RECONVERGENT B1 ;  /* 0x0000000000017941 */ /* 0x000fea0003800200 */
.L_x_20802:
        /* <DEDUP_REMOVED lines=8> */
[----:B------:R-:W-:Y:S01]  /*3b80*/  ISETP.GE.AND.EX P4, PT, RZ, R3, PT, P4 ;  /* 0x00000003ff00720c */ /* 0x000fe20003f86340 */
[----:B------:R-:W-:-:S12]  /*3b90*/  @P3 BRA `(.L_x_20805) ;  /* 0x0000000000d43947 */ /* 0x000fd80003800000 */
[----:B------:R-:W1:Y:S01]  /*3ba0*/  LDC R9, c[0x0][0x3a8] ;  /* 0x0000ea00ff097b82 */ /* 0x000e620000000800 */
[----:B------:R-:W-:Y:S01]  /*3bb0*/  IMAD R30, R34, UR50, R41 ;  /* 0x00000032221e7c24 */ /* 0x000fe2000f8e0229 */
[C---:B------:R-:W-:Y:S01]  /*3bc0*/  R2UR UR6, R52.reuse ;  /* 0x00000000340672ca */ /* 0x040fe200000e0000 */
[----:B------:R-:W-:Y:S01]  /*3bd0*/  IMAD.MOV.U32 R4, RZ, RZ, RZ ;  /* 0x000000ffff047224 */ /* 0x000fe200078e00ff */
[C---:B------:R-:W-:Y:S02]  /*3be0*/  R2UR UR7, R53.reuse ;  /* 0x00000000350772ca */ /* 0x040fe400000e0000 */
[----:B------:R-:W-:Y:S02]  /*3bf0*/  IABS R12, R30 ;  /* 0x0000001e000c7213 */ /* 0x000fe40000000000 */
[----:B------:R-:W2:Y:S01]  /*3c00*/  LDC.64 R66, c[0x0][0x390] ;  /* 0x0000e400ff427b82 */ /* 0x000ea20000000a00 */
[----:B------:R-:W-:Y:S02]  /*3c10*/  R2UR UR4, R52 ;  /* 0x00000000340472ca */ /* 0x000fe400000e0000 */
[----:B------:R-:W-:-:S02]  /*3c20*/  R2UR UR5, R53 ;  /* 0x00000000350572ca */ /* 0x000fc400000e0000 */
[----:B-1----:R-:W-:-:S04]  /*3c30*/  IABS R14, R9 ;  /* 0x00000009000e7213 */ /* 0x002fc80000000000 */
[----:B------:R-:W1:Y:S08]  /*3c40*/  I2F.RP R11, R14 ;  /* 0x0000000e000b7306 */ /* 0x000e700000209400 */
[----:B-1----:R-:W1:Y:S02]  /*3c50*/  MUFU.RCP R11, R11 ;  /* 0x0000000b000b7308 */ /* 0x002e640000001000 */
[----:B-1----:R-:W-:-:S06]  /*3c60*/  VIADD R15, R11, 0xffffffe ;  /* 0x0ffffffe0b0f7836 */ /* 0x002fcc0000000000 */
[----:B------:R-:W1:Y:S02]  /*3c70*/  F2I.FTZ.U32.TRUNC.NTZ R5, R15 ;  /* 0x0000000f00057305 */ /* 0x000e64000021f000 */
        /* <DEDUP_REMOVED lines=23> */
[----:B--2---:R-:W-:-:S04]  /*3df0*/  ISETP.NE.U32.AND P3, PT, R66, 0x1, PT ;  /* 0x000000014200780c */ /* 0x004fc80003f65070 */
        /* <DEDUP_REMOVED lines=15> */
.L_x_20805:
[----:B------:R-:W-:Y:S05]  /*3ef0*/  BSYNC.RECONVERGENT B1 ;  /* 0x0000000000017941 */ /* 0x000fea0003800200 */
.L_x_20804:
[----:B------:R-:W-:Y:S01]  /*3f00*/  BSSY.RECONVERGENT B1, `(.L_x_20806) ;  /* 0x0000039000017945 */ /* 0x000fe20003800200 */
[----:B------:R-:W-:Y:S02]  /*3f10*/  ISETP.GE.U32.AND P3, PT, R55, R2, PT ;  /* 0x000000023700720c */ /* 0x000fe40003f66070 */
[----:B------:R-:W-:Y:S01]  /*3f20*/  MOV R32, 0xff800000 ;  /* 0xff80000000207802 */ /* 0x000fe20000000f00 */
[----:B------:R-:W-:Y:S10]  /*3f30*/  @P4 BRA `(.L_x_20807) ;  /* 0x0000000000d44947 */ /* 0x000ff40003800000 */
[----:B------:R-:W1:Y:S01]  /*3f40*/  LDC R9, c[0x0][0x3a8] ;  /* 0x0000ea00ff097b82 */ /* 0x000e620000000800 */
[----:B------:R-:W-:Y:S02]  /*3f50*/  HFMA2 R4, -RZ, RZ, 0, 0 ;  /* 0x00000000ff047431 */ /* 0x000fe400000001ff */
[----:B------:R-:W-:Y:S01]  /*3f60*/  IMAD R32, R34, UR50, R43 ;  /* 0x0000003222207c24 */ /* 0x000fe2000f8e022b */
[C---:B------:R-:W-:Y:S02]  /*3f70*/  R2UR UR6, R52.reuse ;  /* 0x00000000340672ca */ /* 0x040fe400000e0000 */
[----:B------:R-:W-:Y:S02]  /*3f80*/  R2UR UR7, R53 ;  /* 0x00000000350772ca */ /* 0x000fe400000e0000 */
[----:B------:R-:W-:Y:S01]  /*3f90*/  IABS R12, R32 ;  /* 0x00000020000c7213 */ /* 0x000fe20000000000 */
[----:B------:R-:W2:Y:S01]  /*3fa0*/  LDC.64 R66, c[0x0][0x390] ;  /* 0x0000e400ff427b82 */ /* 0x000ea20000000a00 */
[----:B------:R-:W-:-:S02]  /*3fb0*/  R2UR UR4, R52 ;  /* 0x00000000340472ca */ /* 0x000fc400000e0000 */
[----:B------:R-:W-:Y:S02]  /*3fc0*/  R2UR UR5, R53 ;  /* 0x00000000350572ca */ /* 0x000fe400000e0000 */
[----:B-1----:R-:W-:-:S04]  /*3fd0*/  IABS R14, R9 ;  /* 0x00000009000e7213 */ /* 0x002fc80000000000 */
[----:B------:R-:W1:Y:S08]  /*3fe0*/  I2F.RP R11, R14 ;  /* 0x0000000e000b7306 */ /* 0x000e700000209400 */
[----:B-1----:R-:W1:Y:S02]  /*3ff0*/  MUFU.RCP R11, R11 ;  /* 0x0000000b000b7308 */ /* 0x002e640000001000 */
[----:B-1----:R-:W-:-:S06]  /*4000*/  VIADD R15, R11, 0xffffffe ;  /* 0x0ffffffe0b0f7836 */ /* 0x002fcc0000000000 */
[----:B------:R-:W1:Y:S02]  /*4010*/  F2I.FTZ.U32.TRUNC.NTZ R5, R15 ;  /* 0x0000000f00057305 */ /* 0x000e64000021f000 */
        /* <DEDUP_REMOVED lines=39> */
.L_x_20807:
[----:B------:R-:W-:Y:S05]  /*4290*/  BSYNC.RECONVERGENT B1 ;  /* 0x0000000000017941 */ /* 0x000fea0003800200 */
.L_x_20806:
[-C--:B------:R-:W-:Y:S01]  /*42a0*/  ISETP.GE.AND.EX P5, PT, RZ, R3.reuse, PT, P5 ;  /* 0x00000003ff00720c */ /* 0x080fe20003fa6350 */
[----:B------:R-:W-:Y:S01]  /*42b0*/  BSSY.RECONVERGENT B1, `(.L_x_20808) ;  /* 0x000003a000017945 */ /* 0x000fe20003800200 */
[----:B------:R-:W-:Y:S01]  /*42c0*/  ISETP.GE.U32.AND P4, PT, R57, R2, PT ;  /* 0x000000023900720c */ /* 0x000fe20003f86070 */
[----:B------:R-:W-:Y:S01]  /*42d0*/  IMAD.MOV.U32 R36, RZ, RZ, -0x800000 ;  /* 0xff800000ff247424 */ /* 0x000fe200078e00ff */
[----:B------:R-:W-:-:S09]  /*42e0*/  ISETP.GE.AND.EX P6, PT, RZ, R3, PT, P6 ;  /* 0x00000003ff00720c */ /* 0x000fd20003fc6360 */
[----:B------:R-:W-:Y:S05]  /*42f0*/  @P5 BRA `(.L_x_20809) ;  /* 0x0000000000d45947 */ /* 0x000fea0003800000 */
        /* <DEDUP_REMOVED lines=12> */
[----:B-1----:R-:W-:-:S06]  /*43c0*/  IADD3 R15, PT, PT, R11, 0xffffffe, RZ ;  /* 0x0ffffffe0b0f7810 */ /* 0x002fcc0007ffe0ff */
[----:B------:R-:W1:Y:S02]  /*43d0*/  F2I.FTZ.U32.TRUNC.NTZ R5, R15 ;  /* 0x0000000f00057305 */ /* 0x000e64000021f000 */
        /* <DEDUP_REMOVED lines=39> */
.L_x_20809:
[----:B------:R-:W-:Y:S05]  /*4650*/  BSYNC.RECONVERGENT B1 ;  /* 0x0000000000017941 */ /* 0x000fea0003800200 */
.L_x_20808:
[----:B------:R-:W-:Y:S01]  /*4660*/  BSSY.RECONVERGENT B1, `(.L_x_20810) ;  /* 0x0000039000017945 */ /* 0x000fe20003800200 */
[----:B------:R-:W-:Y:S01]  /*4670*/  ISETP.GE.U32.AND P5, PT, R59, R2, PT ;  /* 0x000000023b00720c */ /* 0x000fe20003fa6070 */
[----:B------:R-:W-:Y:S02]  /*4680*/  IMAD.MOV.U32 R38, RZ, RZ, -0x800000 ;  /* 0xff800000ff267424 */ /* 0x000fe400078e00ff */
[----:B------:R-:W-:Y:S10]  /*4690*/  @P6 BRA `(.L_x_20811) ;  /* 0x0000000000d46947 */ /* 0x000ff40003800000 */
        /* <DEDUP_REMOVED lines=53> */
.L_x_20811:
[----:B------:R-:W-:Y:S05]  /*49f0*/  BSYNC.RECONVERGENT B1 ;  /* 0x0000000000017941 */ /* 0x000fea0003800200 */
.L_x_20810:
[-C--:B------:R-:W-:Y:S01]  /*4a00*/  ISETP.GE.AND.EX P1, PT, RZ, R3.reuse, PT, P1 ;  /* 0x00000003ff00720c */ /* 0x080fe20003f26310 */
[----:B------:R-:W-:Y:S01]  /*4a10*/  BSSY.RECONVERGENT B1, `(.L_x_20812) ;  /* 0x000003a000017945 */ /* 0x000fe20003800200 */
[----:B------:R-:W-:Y:S02]  /*4a20*/  ISETP.GE.U32.AND P6, PT, R61, R2, PT ;  /* 0x000000023d00720c */ /* 0x000fe40003fc6070 */
[----:B------:R-:W-:Y:S02]  /*4a30*/  ISETP.GE.AND.EX P2, PT, RZ, R3, PT, P2 ;  /* 0x00000003ff00720c */ /* 0x000fe40003f46320 */
[----:B------:R-:W-:-:S07]  /*4a40*/  MOV R40, 0xff800000 ;  /* 0xff80000000287802 */ /* 0x000fce0000000f00 */
[----:B------:R-:W-:Y:S05]  /*4a50*/  @P1 BRA `(.L_x_20813) ;  /* 0x0000000000d41947 */ /* 0x000fea0003800000 */
        /* <DEDUP_REMOVED lines=53> */
.L_x_20813:
[----:B------:R-:W-:Y:S05]  /*4db0*/  BSYNC.RECONVERGENT B1 ;  /* 0x0000000000017941 */ /* 0x000fea0003800200 */
.L_x_20812:
        /* <DEDUP_REMOVED lines=57> */
.L_x_20815:
[----:B------:R-:W-:Y:S05]  /*5150*/  BSYNC.RECONVERGENT B1 ;  /* 0x0000000000017941 */ /* 0x000fea0003800200 */
.L_x_20814:
        /* <DEDUP_REMOVED lines=15> */
[----:B------:R-:W1:Y:S01]  /*5250*/  LDC R15, c[0x0][0x3a8] ;  /* 0x0000ea00ff0f7b82 */ /* 0x000e620000000800 */
[----:B------:R-:W-:Y:S01]  /*5260*/  IMAD R12, R34, UR50, R55 ;  /* 0x00000032220c7c24 */ /* 0x000fe2000f8e0237 */
[C---:B------:R-:W-:Y:S02]  /*5270*/  R2UR UR6, R52.reuse ;  /* 0x00000000340672ca */ /* 0x040fe400000e0000 */
[C---:B------:R-:W-:Y:S02]  /*5280*/  R2UR UR7, R53.reuse ;  /* 0x00000000350772ca */ /* 0x040fe400000e0000 */
[----:B------:R-:W-:Y:S02]  /*5290*/  IABS R14, R12 ;  /* 0x0000000c000e7213 */ /* 0x000fe40000000000 */
[----:B------:R-:W-:Y:S02]  /*52a0*/  R2UR UR4, R52 ;  /* 0x00000000340472ca */ /* 0x000fe400000e0000 */
[----:B------:R-:W-:-:S02]  /*52b0*/  R2UR UR5, R53 ;  /* 0x00000000350572ca */ /* 0x000fc400000e0000 */
[----:B-1----:R-:W-:-:S04]  /*52c0*/  IABS R5, R15 ;  /* 0x0000000f00057213 */ /* 0x002fc80000000000 */
[----:B------:R-:W1:Y:S08]  /*52d0*/  I2F.RP R4, R5 ;  /* 0x0000000500047306 */ /* 0x000e700000209400 */
[----:B-1----:R-:W1:Y:S02]  /*52e0*/  MUFU.RCP R4, R4 ;  /* 0x0000000400047308 */ /* 0x002e640000001000 */
[----:B-1----:R-:W-:-:S06]  /*52f0*/  VIADD R9, R4, 0xffffffe ;  /* 0x0ffffffe04097836 */ /* 0x002fcc0000000000 */
[----:B------:R-:W1:Y:S02]  /*5300*/  F2I.FTZ.U32.TRUNC.NTZ R3, R9 ;  /* 0x0000000900037305 */ /* 0x000e64000021f000 */
        /* <DEDUP_REMOVED lines=42> */
.L_x_20817:
[----:B------:R-:W-:Y:S05]  /*55b0*/  BSYNC.RECONVERGENT B1 ;  /* 0x0000000000017941 */ /* 0x000fea0003800200 */
.L_x_20816:
[----:B------:R-:W-:Y:S04]  /*55c0*/  BSSY.RECONVERGENT B1, `(.L_x_20818) ;  /* 0x0000037000017945 */ /* 0x000fe80003800200 */
[----:B------:R-:W-:Y:S05]  /*55d0*/  @P4 BRA `(.L_x_20819) ;  /* 0x0000000000d44947 */ /* 0x000fea0003800000 */
        /* <DEDUP_REMOVED lines=27> */
[----:B------:R-:W2:Y:S03]  /*5790*/  LDC.64 R2, c[0x0][0x398] ;  /* 0x0000e600ff027b82 */ /* 0x000ea60000000a00 */
[----:B------:R-:W-:-:S02]  /*57a0*/  @P3 IADD3 R9, PT, PT, R9, 0x1, RZ ;  /* 0x0000000109093810 */ /* 0x000fc40007ffe0ff */
[----:B------:R-:W-:-:S03]  /*57b0*/  ISETP.NE.AND P3, PT, R12, RZ, PT ;  /* 0x000000ff0c00720c */ /* 0x000fc60003f65270 */
[----:B------:R-:W-:-:S10]  /*57c0*/  @!P4 IMAD.MOV R9, RZ, RZ, -R9 ;  /* 0x000000ffff09c224 */ /* 0x000fd400078e0a09 */
        /* <DEDUP_REMOVED lines=22> */
.L_x_20819:
[----:B------:R-:W-:Y:S05]  /*5930*/  BSYNC.RECONVERGENT B1 ;  /* 0x0000000000017941 */ /* 0x000fea0003800200 */
.L_x_20818:
        /* <DEDUP_REMOVED lines=14> */
[----:B-1----:R-:W-:-:S04]  /*5a20*/  LOP3.LUT R14, R11, R12, RZ, 0x3c, !PT ;  /* 0x0000000c0b0e7212 */ /* 0x002fc800078e3cff */
[----:B------:R-:W-:Y:S02]  /*5a30*/  ISETP.GE.AND P3, PT, R14, RZ, PT ;  /* 0x000000ff0e00720c */ /* 0x000fe40003f66270 */
        /* <DEDUP_REMOVED lines=18> */
[----:B-1----:R-:W-:Y:S02]  /*5b60*/  ISETP.NE.U32.AND P4, PT, R4, 0x1, PT ;  /* 0x000000010400780c */ /* 0x002fe40003f85070 */
[----:B------:R-:W-:Y:S02]  /*5b70*/  SHF.R.S64 R4, RZ, 0x1e, R11 ;  /* 0x0000001eff047819 */ /* 0x000fe4000000100b */
[----:B------:R-:W-:Y:S02]  /*5b80*/  ISETP.NE.AND.EX P4, PT, R5, RZ, PT, P4 ;  /* 0x000000ff0500720c */ /* 0x000fe40003f85340 */
[----:B--2---:R-:W-:Y:S02]  /*5b90*/  ISETP.NE.U32.AND P3, PT, R2, 0x1, PT ;  /* 0x000000010200780c */ /* 0x004fe40003f65070 */
        /* <DEDUP_REMOVED lines=17> */
.L_x_20821:
[----:B------:R-:W-:Y:S05]  /*5cb0*/  BSYNC.RECONVERGENT B1 ;  /* 0x0000000000017941 */ /* 0x000fea0003800200 */
.L_x_20820:
        /* <DEDUP_REMOVED lines=55> */
.L_x_20823:
[----:B------:R-:W-:Y:S05]  /*6030*/  BSYNC.RECONVERGENT B1 ;  /* 0x0000000000017941 */ /* 0x000fea0003800200 */
.L_x_20822:
        /* <DEDUP_REMOVED lines=55> */
.L_x_20825:
[----:B------:R-:W-:Y:S05]  /*63b0*/  BSYNC.RECONVERGENT B1 ;  /* 0x0000000000017941 */ /* 0x000fea0003800200 */
.L_x_20824:
        /* <DEDUP_REMOVED lines=55> */
.L_x_20827:
[----:B------:R-:W-:Y:S05]  /*6730*/  BSYNC.RECONVERGENT B1 ;  /* 0x0000000000017941 */ /* 0x000fea0003800200 */
.L_x_20826:
        /* <DEDUP_REMOVED lines=51> */
[----:B------:R-:W-:Y:S01]  /*6a70*/  FFMA R48, R48, 1.925963033500011079e-08, R9 ;  /* 0x32a5706030307823 */ /* 0x000fe20000000009 */
[----:B------:R-:W-:Y:S01]  /*6a80*/  FADD R5, R4, -12583039 ;  /* 0xcb40007f04057421 */ /* 0x000fe20000000000 */
[-C--:B------:R-:W-:Y:S01]  /*6a90*/  FFMA.SAT R9, R46, R11.reuse, 0.5 ;  /* 0x3f0000002e097423 */ /* 0x080fe2000000200b */
[----:B------:R-:W-:Y:S01]  /*6aa0*/  FFMA R15, R14, 1.925963033500011079e-08, R7 ;  /* 0x32a570600e0f7823 */ /* 0x000fe20000000007 */
[----:B------:R-:W-:Y:S01]  /*6ab0*/  FFMA.SAT R13, R0, R11, 0.5 ;  /* 0x3f000000000d7423 */ /* 0x000fe2000000200b */
[----:B------:R-:W-:Y:S01]  /*6ac0*/  FFMA R7, R44, 1.4426950216293334961, -R5 ;  /* 0x3fb8aa3b2c077823 */ /* 0x000fe20000000805 */
[----:B------:R-:W-:Y:S01]  /*6ad0*/  FFMA.RM R14, R9, R12, 12582913 ;  /* 0x4b400001090e7423 */ /* 0x000fe2000000400c */
[----:B------:R-:W-:-:S02]  /*6ae0*/  IMAD.SHL.U32 R2, R2, 0x800000, RZ ;  /* 0x0080000002027824 */ /* 0x000fc400078e00ff */
[-C--:B------:R-:W-:Y:S01]  /*6af0*/  FFMA.RM R5, R13, R12.reuse, 12582913 ;  /* 0x4b4000010d057423 */ /* 0x080fe2000000400c */
[----:B------:R-:W-:Y:S01]  /*6b00*/  FFMA R44, R44, 1.925963033500011079e-08, R7 ;  /* 0x32a570602c2c7823 */ /* 0x000fe20000000007 */
[----:B------:R-:W-:Y:S01]  /*6b10*/  FADD R7, R14, -12583039 ;  /* 0xcb40007f0e077421 */ /* 0x000fe20000000000 */
[-C--:B------:R-:W-:Y:S01]  /*6b20*/  FFMA.SAT R13, R6, R11.reuse, 0.5 ;  /* 0x3f000000060d7423 */ /* 0x080fe2000000200b */
[----:B------:R-:W-:Y:S01]  /*6b30*/  FADD R9, R5, -12583039 ;  /* 0xcb40007f05097421 */ /* 0x000fe20000000000 */
[----:B------:R-:W1:Y:S01]  /*6b40*/  MUFU.EX2 R15, R15 ;  /* 0x0000000f000f7308 */ /* 0x000e620000000800 */
[----:B------:R-:W-:Y:S01]  /*6b50*/  FFMA R7, R46, 1.4426950216293334961, -R7 ;  /* 0x3fb8aa3b2e077823 */ /* 0x000fe20000000807 */
[-C--:B------:R-:W-:Y:S01]  /*6b60*/  FFMA.RM R13, R13, R12.reuse, 12582913 ;  /* 0x4b4000010d0d7423 */ /* 0x080fe2000000400c */
[----:B------:R-:W-:Y:S01]  /*6b70*/  FFMA R9, R0, 1.4426950216293334961, -R9 ;  /* 0x3fb8aa3b00097823 */ /* 0x000fe20000000809 */
[----:B------:R-:W-:Y:S02]  /*6b80*/  IMAD.SHL.U32 R5, R5, 0x800000, RZ ;  /* 0x0080000005057824 */ /* 0x000fe400078e00ff */
[----:B------:R-:W-:Y:S01]  /*6b90*/  FFMA R46, R46, 1.925963033500011079e-08, R7 ;  /* 0x32a570602e2e7823 */ /* 0x000fe20000000007 */
[----:B------:R-:W-:Y:S01]  /*6ba0*/  FFMA.SAT R7, R8, R11, 0.5 ;  /* 0x3f00000008077423 */ /* 0x000fe2000000200b */
[----:B------:R-:W-:Y:S01]  /*6bb0*/  FFMA R25, R0, 1.925963033500011079e-08, R9 ;  /* 0x32a5706000197823 */ /* 0x000fe20000000009 */
[----:B------:R-:W-:Y:S01]  /*6bc0*/  FADD R9, R13, -12583039 ;  /* 0xcb40007f0d097421 */ /* 0x000fe20000000000 */
[----:B------:R-:W-:Y:S01]  /*6bd0*/  SHF.L.U32 R0, R3, 0x17, RZ ;  /* 0x0000001703007819 */ /* 0x000fe200000006ff */
[----:B------:R-:W-:Y:S01]  /*6be0*/  FFMA.RM R7, R7, R12, 12582913 ;  /* 0x4b40000107077423 */ /* 0x000fe2000000400c */
[----:B------:R-:W-:-:S02]  /*6bf0*/  IMAD.SHL.U32 R3, R4, 0x800000, RZ ;  /* 0x0080000004037824 */ /* 0x000fc400078e00ff */
[----:B------:R-:W-:Y:S01]  /*6c00*/  FFMA R9, R6, 1.4426950216293334961, -R9 ;  /* 0x3fb8aa3b06097823 */ /* 0x000fe20000000809 */
[----:B------:R-:W-:Y:S01]  /*6c10*/  SHF.L.U32 R4, R14, 0x17, RZ ;  /* 0x000000170e047819 */ /* 0x000fe200000006ff */
[C---:B------:R-:W-:Y:S01]  /*6c20*/  FADD R17, R7.reuse, -12583039 ;  /* 0xcb40007f07117421 */ /* 0x040fe20000000000 */
[----:B------:R-:W2:Y:S01]  /*6c30*/  MUFU.EX2 R29, R46 ;  /* 0x0000002e001d7308 */ /* 0x000ea20000000800 */
[----:B------:R-:W-:Y:S01]  /*6c40*/  FFMA R23, R6, 1.925963033500011079e-08, R9 ;  /* 0x32a5706006177823 */ /* 0x000fe20000000009 */
[----:B------:R-:W-:Y:S01]  /*6c50*/  FFMA.SAT R9, R10, R11, 0.5 ;  /* 0x3f0000000a097423 */ /* 0x000fe2000000200b */
[----:B------:R-:W-:Y:S01]  /*6c60*/  FFMA R17, R8, 1.4426950216293334961, -R17 ;  /* 0x3fb8aa3b08117823 */ /* 0x000fe20000000811 */
[----:B-1----:R-:W-:Y:S01]  /*6c70*/  FMUL R2, R2, R15 ;  /* 0x0000000f02027220 */ /* 0x002fe20000400000 */
[-C--:B------:R-:W-:Y:S01]  /*6c80*/  FFMA.SAT R15, R18, R11.reuse, 0.5 ;  /* 0x3f000000120f7423 */ /* 0x080fe2000000200b */
[----:B------:R-:W-:Y:S02]  /*6c90*/  IMAD.SHL.U32 R7, R7, 0x800000, RZ ;  /* 0x0080000007077824 */ /* 0x000fe400078e00ff */
[----:B------:R-:W-:Y:S01]  /*6ca0*/  FFMA R21, R8, 1.925963033500011079e-08, R17 ;  /* 0x32a5706008157823 */ /* 0x000fe20000000011 */
[----:B------:R-:W-:Y:S01]  /*6cb0*/  FFMA.RM R8, R9, R12, 12582913 ;  /* 0x4b40000109087423 */ /* 0x000fe2000000400c */
[----:B------:R-:W-:Y:S01]  /*6cc0*/  FFMA.SAT R17, R16, R11, 0.5 ;  /* 0x3f00000010117423 */ /* 0x000fe2000000200b */
[----:B------:R-:W1:Y:S02]  /*6cd0*/  MUFU.EX2 R6, R25 ;  /* 0x0000001900067308 */ /* 0x000e640000000800 */
[C---:B------:R-:W-:Y:S01]  /*6ce0*/  FADD R9, R8.reuse, -12583039 ;  /* 0xcb40007f08097421 */ /* 0x040fe20000000000 */
[----:B------:R-:W-:-:S03]  /*6cf0*/  SHF.L.U32 R8, R8, 0x17, RZ ;  /* 0x0000001708087819 */ /* 0x000fc600000006ff */
[----:B------:R-:W-:Y:S01]  /*6d00*/  FFMA R19, R10, 1.4426950216293334961, -R9 ;  /* 0x3fb8aa3b0a137823 */ /* 0x000fe20000000809 */
[-C--:B------:R-:W-:Y:S01]  /*6d10*/  FFMA.RM R9, R17, R12.reuse, 12582913 ;  /* 0x4b40000111097423 */ /* 0x080fe2000000400c */
[----:B--2---:R-:W-:Y:S01]  /*6d20*/  FMUL R4, R4, R29 ;  /* 0x0000001d04047220 */ /* 0x004fe20000400000 */
[----:B------:R-:W2:Y:S01]  /*6d30*/  MUFU.EX2 R23, R23 ;  /* 0x0000001700177308 */ /* 0x000ea20000000800 */
[----:B------:R-:W-:Y:S01]  /*6d40*/  FFMA R19, R10, 1.925963033500011079e-08, R19 ;  /* 0x32a570600a137823 */ /* 0x000fe20000000013 */
[----:B------:R-:W-:Y:S01]  /*6d50*/  FADD R17, R9, -12583039 ;  /* 0xcb40007f09117421 */ /* 0x000fe20000000000 */
[----:B------:R-:W-:Y:S01]  /*6d60*/  FFMA.RM R10, R15, R12, 12582913 ;  /* 0x4b4000010f0a7423 */ /* 0x000fe2000000400c */
[----:B------:R-:W-:Y:S02]  /*6d70*/  IMAD.SHL.U32 R9, R9, 0x800000, RZ ;  /* 0x0080000009097824 */ /* 0x000fe400078e00ff */
[----:B------:R-:W-:Y:S01]  /*6d80*/  FFMA R17, R16, 1.4426950216293334961, -R17 ;  /* 0x3fb8aa3b10117823 */ /* 0x000fe20000000811 */
[----:B------:R-:W-:Y:S01]  /*6d90*/  FADD R15, R10, -12583039 ;  /* 0xcb40007f0a0f7421 */ /* 0x000fe20000000000 */
[----:B-1----:R-:W-:Y:S01]  /*6da0*/  FMUL R5, R5, R6 ;  /* 0x0000000605057220 */ /* 0x002fe20000400000 */
[----:B------:R-:W-:Y:S01]  /*6db0*/  SHF.L.U32 R6, R13, 0x17, RZ ;  /* 0x000000170d067819 */ /* 0x000fe200000006ff */
[----:B------:R-:W-:Y:S01]  /*6dc0*/  FFMA R16, R16, 1.925963033500011079e-08, R17 ;  /* 0x32a5706010107823 */ /* 0x000fe20000000011 */
[----:B------:R-:W-:Y:S01]  /*6dd0*/  FFMA R15, R18, 1.4426950216293334961, -R15 ;  /* 0x3fb8aa3b120f7823 */ /* 0x000fe2000000080f */
[----:B------:R-:W1:Y:S01]  /*6de0*/  MUFU.EX2 R17, R48 ;  /* 0x0000003000117308 */ /* 0x000e620000000800 */
[----:B------:R-:W-:-:S02]  /*6df0*/  SHF.L.U32 R10, R10, 0x17, RZ ;  /* 0x000000170a0a7819 */ /* 0x000fc400000006ff */
[----:B------:R-:W-:Y:S01]  /*6e00*/  FFMA R18, R18, 1.925963033500011079e-08, R15 ;  /* 0x32a5706012127823 */ /* 0x000fe2000000000f */
[----:B------:R-:W-:Y:S01]  /*6e10*/  FFMA.SAT R15, R20, R11, 0.5 ;  /* 0x3f000000140f7423 */ /* 0x000fe2000000200b */
[----:B--2---:R-:W-:-:S03]  /*6e20*/  FMUL R6, R6, R23 ;  /* 0x0000001706067220 */ /* 0x004fc60000400000 */
[----:B------:R-:W-:Y:S01]  /*6e30*/  FFMA.RM R15, R15, R12, 12582913 ;  /* 0x4b4000010f0f7423 */ /* 0x000fe2000000400c */
[----:B------:R-:W2:Y:S01]  /*6e40*/  MUFU.EX2 R19, R19 ;  /* 0x0000001300137308 */ /* 0x000ea20000000800 */
[----:B-1----:R-:W-:Y:S02]  /*6e50*/  FMUL R0, R0, R17 ;  /* 0x0000001100007220 */ /* 0x002fe40000400000 */
[----:B------:R-:W-:-:S05]  /*6e60*/  FADD R17, R15, -12583039 ;  /* 0xcb40007f0f117421 */ /* 0x000fca0000000000 */
[----:B------:R-:W1:Y:S01]  /*6e70*/  MUFU.EX2 R16, R16 ;  /* 0x0000001000107308 */ /* 0x000e620000000800 */
[----:B------:R-:W-:Y:S02]  /*6e80*/  IMAD.SHL.U32 R15, R15, 0x800000, RZ ;  /* 0x008000000f0f7824 */ /* 0x000fe400078e00ff */
[----:B------:R-:W-:-:S04]  /*6e90*/  FFMA R17, R20, 1.4426950216293334961, -R17 ;  /* 0x3fb8aa3b14117823 */ /* 0x000fc80000000811 */
[----:B------:R-:W-:Y:S01]  /*6ea0*/  FFMA R27, R20, 1.925963033500011079e-08, R17 ;  /* 0x32a57060141b7823 */ /* 0x000fe20000000011 */
[----:B------:R-:W-:Y:S01]  /*6eb0*/  FFMA.SAT R17, R22, R11, 0.5 ;  /* 0x3f00000016117423 */ /* 0x000fe2000000200b */
[----:B--2---:R-:W-:Y:S01]  /*6ec0*/  FMUL R8, R8, R19 ;  /* 0x0000001308087220 */ /* 0x004fe20000400000 */
[----:B------:R-:W2:Y:S02]  /*6ed0*/  MUFU.EX2 R44, R44 ;  /* 0x0000002c002c7308 */ /* 0x000ea40000000800 */
[----:B------:R-:W-:-:S04]  /*6ee0*/  FFMA.RM R17, R17, R12, 12582913 ;  /* 0x4b40000111117423 */ /* 0x000fc8000000400c */
[----:B------:R-:W-:Y:S01]  /*6ef0*/  FADD R31, R17, -12583039 ;  /* 0xcb40007f111f7421 */ /* 0x000fe20000000000 */
[----:B-1----:R-:W-:Y:S01]  /*6f00*/  FMUL R9, R9, R16 ;  /* 0x0000001009097220 */ /* 0x002fe20000400000 */
[----:B------:R-:W1:Y:S01]  /*6f10*/  MUFU.EX2 R19, R18 ;  /* 0x0000001200137308 */ /* 0x000e620000000800 */
[----:B------:R-:W-:Y:S01]  /*6f20*/  SHF.L.U32 R17, R17, 0x17, RZ ;  /* 0x0000001711117819 */ /* 0x000fe200000006ff */
[----:B------:R-:W-:-:S04]  /*6f30*/  FFMA R31, R22, 1.4426950216293334961, -R31 ;  /* 0x3fb8aa3b161f7823 */ /* 0x000fc8000000081f */
[----:B------:R-:W-:Y:S01]  /*6f40*/  FFMA R22, R22, 1.925963033500011079e-08, R31 ;  /* 0x32a5706016167823 */ /* 0x000fe2000000001f */
[-C--:B------:R-:W-:Y:S01]  /*6f50*/  FFMA.SAT R31, R24, R11.reuse, 0.5 ;  /* 0x3f000000181f7423 */ /* 0x080fe2000000200b */
[----:B------:R3:W4:Y:S01]  /*6f60*/  MUFU.EX2 R16, R27 ;  /* 0x0000001b00107308 */ /* 0x0007220000000800 */
[----:B--2---:R-:W-:Y:S02]  /*6f70*/  FMUL R3, R3, R44 ;  /* 0x0000002c03037220 */ /* 0x004fe40000400000 */
[----:B------:R-:W-:Y:S01]  /*6f80*/  FFMA.RM R14, R31, R12, 12582913 ;  /* 0x4b4000011f0e7423 */ /* 0x000fe2000000400c */
[----:B------:R-:W-:-:S03]  /*6f90*/  FFMA.SAT R31, R26, R11, 0.5 ;  /* 0x3f0000001a1f7423 */ /* 0x000fc6000000200b */
[----:B------:R-:W-:Y:S01]  /*6fa0*/  FADD R29, R14, -12583039 ;  /* 0xcb40007f0e1d7421 */ /* 0x000fe20000000000 */
[-C--:B------:R-:W-:Y:S01]  /*6fb0*/  FFMA.RM R20, R31, R12.reuse, 12582913 ;  /* 0x4b4000011f147423 */ /* 0x080fe2000000400c */
[----:B-1----:R-:W-:Y:S01]  /*6fc0*/  FMUL R10, R10, R19 ;  /* 0x000000130a0a7220 */ /* 0x002fe20000400000 */
[-C--:B---3--:R-:W-:Y:S01]  /*6fd0*/  FFMA.SAT R27, R42, R11.reuse, 0.5 ;  /* 0x3f0000002a1b7423 */ /* 0x088fe2000000200b */
[----:B------:R-:W-:Y:S01]  /*6fe0*/  FFMA R29, R24, 1.4426950216293334961, -R29 ;  /* 0x3fb8aa3b181d7823 */ /* 0x000fe2000000081d */
[----:B------:R-:W-:Y:S01]  /*6ff0*/  FADD R25, R20, -12583039 ;  /* 0xcb40007f14197421 */ /* 0x000fe20000000000 */
[----:B------:R-:W-:Y:S02]  /*7000*/  IMAD.SHL.U32 R14, R14, 0x800000, RZ ;  /* 0x008000000e0e7824 */ /* 0x000fe400078e00ff */
[----:B------:R-:W-:Y:S01]  /*7010*/  FFMA.RM R27, R27, R12, 12582913 ;  /* 0x4b4000011b1b7423 */ /* 0x000fe2000000400c */
[----:B------:R-:W-:Y:S01]  /*7020*/  FFMA R29, R24, 1.925963033500011079e-08, R29 ;  /* 0x32a57060181d7823 */ /* 0x000fe2000000001d */
[----:B------:R-:W-:Y:S01]  /*7030*/  FFMA R25, R26, 1.4426950216293334961, -R25 ;  /* 0x3fb8aa3b1a197823 */ /* 0x000fe20000000819 */
[----:B------:R-:W1:Y:S01]  /*7040*/  MUFU.EX2 R24, R21 ;  /* 0x0000001500187308 */ /* 0x000e620000000800 */
[----:B----4-:R-:W-:Y:S01]  /*7050*/  FMUL R16, R15, R16 ;  /* 0x000000100f107220 */ /* 0x010fe20000400000 */
[-C--:B------:R-:W-:Y:S01]  /*7060*/  FFMA.SAT R15, R40, R11.reuse, 0.5 ;  /* 0x3f000000280f7423 */ /* 0x080fe2000000200b */
[----:B------:R-:W-:Y:S01]  /*7070*/  FFMA R26, R26, 1.925963033500011079e-08, R25 ;  /* 0x32a570601a1a7823 */ /* 0x000fe20000000019 */
[----:B------:R-:W-:-:S02]  /*7080*/  FFMA.SAT R25, R28, R11, 0.5 ;  /* 0x3f0000001c197423 */ /* 0x000fc4000000200b */
[-C--:B------:R-:W-:Y:S02]  /*7090*/  FFMA.RM R15, R15, R12.reuse, 12582913 ;  /* 0x4b4000010f0f7423 */ /* 0x080fe4000000400c */
[----:B------:R-:W-:Y:S01]  /*70a0*/  FFMA.RM R25, R25, R12, 12582913 ;  /* 0x4b40000119197423 */ /* 0x000fe2000000400c */
[----:B------:R-:W2:Y:S03]  /*70b0*/  MUFU.EX2 R29, R29 ;  /* 0x0000001d001d7308 */ /* 0x000ea60000000800 */
[----:B------:R-:W-:-:S04]  /*70c0*/  FADD R13, R25, -12583039 ;  /* 0xcb40007f190d7421 */ /* 0x000fc80000000000 */
[C---:B------:R-:W-:Y:S01]  /*70d0*/  FFMA R13, R28.reuse, 1.4426950216293334961, -R13 ;  /* 0x3fb8aa3b1c0d7823 */ /* 0x040fe2000000080d */
[----:B-1----:R-:W-:Y:S01]  /*70e0*/  FMUL R7, R7, R24 ;  /* 0x0000001807077220 */ /* 0x002fe20000400000 */
[----:B------:R-:W1:Y:S02]  /*70f0*/  MUFU.EX2 R22, R22 ;  /* 0x0000001600167308 */ /* 0x000e640000000800 */
[----:B------:R-:W-:Y:S01]  /*7100*/  FFMA R28, R28, 1.925963033500011079e-08, R13 ;  /* 0x32a570601c1c7823 */ /* 0x000fe2000000000d */
[----:B------:R-:W-:-:S04]  /*7110*/  FFMA.SAT R13, R30, R11, 0.5 ;  /* 0x3f0000001e0d7423 */ /* 0x000fc8000000200b */
[-C--:B------:R-:W-:Y:S01]  /*7120*/  FFMA.RM R21, R13, R12.reuse, 12582913 ;  /* 0x4b4000010d157423 */ /* 0x080fe2000000400c */
[----:B--2---:R-:W-:Y:S01]  /*7130*/  FMUL R18, R14, R29 ;  /* 0x0000001d0e127220 */ /* 0x004fe20000400000 */
[-C--:B------:R-:W-:Y:S01]  /*7140*/  FFMA.SAT R29, R54, R11.reuse, 0.5 ;  /* 0x3f000000361d7423 */ /* 0x080fe2000000200b */
[----:B------:R-:W-:Y:S01]  /*7150*/  MUFU.EX2 R26, R26 ;  /* 0x0000001a001a7308 */ /* 0x000fe20000000800 */
[C---:B------:R-:W-:Y:S01]  /*7160*/  FADD R13, R21.reuse, -12583039 ;  /* 0xcb40007f150d7421 */ /* 0x040fe20000000000 */
[----:B------:R-:W-:Y:S01]  /*7170*/  SHF.L.U32 R21, R21, 0x17, RZ ;  /* 0x0000001715157819 */ /* 0x000fe200000006ff */
[----:B------:R-:W-:Y:S02]  /*7180*/  FFMA.RM R29, R29, R12, 12582913 ;  /* 0x4b4000011d1d7423 */ /* 0x000fe4000000400c */
[C---:B------:R-:W-:Y:S02]  /*7190*/  FFMA R13, R30.reuse, 1.4426950216293334961, -R13 ;  /* 0x3fb8aa3b1e0d7823 */ /* 0x040fe4000000080d */
[----:B------:R-:W-:Y:S01]  /*71a0*/  FADD R67, R29, -12583039 ;  /* 0xcb40007f1d437421 */ /* 0x000fe20000000000 */
[----:B-1----:R-:W-:Y:S01]  /*71b0*/  FMUL R17, R17, R22 ;  /* 0x0000001611117220 */ /* 0x002fe20000400000 */
[----:B------:R-:W-:Y:S01]  /*71c0*/  FFMA R30, R30, 1.925963033500011079e-08, R13 ;  /* 0x32a570601e1e7823 */ /* 0x000fe2000000000d */
[----:B------:R-:W-:Y:S01]  /*71d0*/  FFMA.SAT R13, R32, R11, 0.5 ;  /* 0x3f000000200d7423 */ /* 0x000fe2000000200b */
[----:B------:R-:W-:Y:S01]  /*71e0*/  FFMA R67, R54, 1.4426950216293334961, -R67 ;  /* 0x3fb8aa3b36437823 */ /* 0x000fe20000000843 */
[----:B------:R-:W-:-:S02]  /*71f0*/  IMAD.SHL.U32 R29, R29, 0x800000, RZ ;  /* 0x008000001d1d7824 */ /* 0x000fc400078e00ff */
[----:B------:R-:W-:Y:S01]  /*7200*/  FFMA.RM R13, R13, R12, 12582913 ;  /* 0x4b4000010d0d7423 */ /* 0x000fe2000000400c */
[----:B------:R-:W-:Y:S01]  /*7210*/  FFMA R54, R54, 1.925963033500011079e-08, R67 ;  /* 0x32a5706036367823 */ /* 0x000fe20000000043 */
[----:B------:R-:W-:Y:S01]  /*7220*/  FFMA.SAT R67, R62, R11, 0.5 ;  /* 0x3f0000003e437423 */ /* 0x000fe2000000200b */
[----:B------:R-:W1:Y:S01]  /*7230*/  MUFU.EX2 R30, R30 ;  /* 0x0000001e001e7308 */ /* 0x000e620000000800 */
[C---:B------:R-:W-:Y:S01]  /*7240*/  FADD R23, R13.reuse, -12583039 ;  /* 0xcb40007f0d177421 */ /* 0x040fe20000000000 */
[----:B------:R-:W-:-:S03]  /*7250*/  IMAD.SHL.U32 R13, R13, 0x800000, RZ ;  /* 0x008000000d0d7824 */ /* 0x000fc600078e00ff */
[----:B------:R-:W-:-:S03]  /*7260*/  FFMA R23, R32, 1.4426950216293334961, -R23 ;  /* 0x3fb8aa3b20177823 */ /* 0x000fc60000000817 */
[----:B------:R-:W-:Y:S01]  /*7270*/  MUFU.EX2 R54, R54 ;  /* 0x0000003600367308 */ /* 0x000fe20000000800 */
[----:B------:R-:W-:Y:S01]  /*7280*/  FFMA R32, R32, 1.925963033500011079e-08, R23 ;  /* 0x32a5706020207823 */ /* 0x000fe20000000017 */
[----:B------:R-:W-:-:S04]  /*7290*/  FFMA.SAT R23, R36, R11, 0.5 ;  /* 0x3f00000024177423 */ /* 0x000fc8000000200b */
[----:B------:R-:W-:Y:S02]  /*72a0*/  FFMA.RM R23, R23, R12, 12582913 ;  /* 0x4b40000117177423 */ /* 0x000fe4000000400c */
[----:B------:R-:W-:Y:S01]  /*72b0*/  MUFU.EX2 R32, R32 ;  /* 0x0000002000207308 */ /* 0x000fe20000000800 */
[----:B-1----:R-:W-:Y:S01]  /*72c0*/  FMUL R21, R21, R30 ;  /* 0x0000001e15157220 */ /* 0x002fe20000400000 */
        /* <DEDUP_REMOVED lines=9> */
[C---:B------:R-:W-:Y:S01]  /*7360*/  FFMA R19, R38.reuse, 1.4426950216293334961, -R19 ;  /* 0x3fb8aa3b26137823 */ /* 0x040fe20000000813 */
[----:B------:R-:W2:Y:S03]  /*7370*/  MUFU.EX2 R31, R28 ;  /* 0x0000001c001f7308 */ /* 0x000ea60000000800 */
[----:B------:R-:W-:Y:S01]  /*7380*/  FFMA R38, R38, 1.925963033500011079e-08, R19 ;  /* 0x32a5706026267823 */ /* 0x000fe20000000013 */
[C---:B------:R-:W-:Y:S01]  /*7390*/  FADD R19, R15.reuse, -12583039 ;  /* 0xcb40007f0f137421 */ /* 0x040fe20000000000 */
[----:B------:R-:W-:-:S03]  /*73a0*/  SHF.L.U32 R15, R15, 0x17, RZ ;  /* 0x000000170f0f7819 */ /* 0x000fc600000006ff */
[----:B------:R-:W-:Y:S01]  /*73b0*/  FFMA R19, R40, 1.4426950216293334961, -R19 ;  /* 0x3fb8aa3b28137823 */ /* 0x000fe20000000813 */
[----:B-1----:R-:W-:-:S03]  /*73c0*/  FMUL R23, R23, R36 ;  /* 0x0000002417177220 */ /* 0x002fc60000400000 */
        /* <DEDUP_REMOVED lines=14> */
[----:B------:R-:W-:Y:S02]  /*74b0*/  IMAD.SHL.U32 R20, R25, 0x800000, RZ ;  /* 0x0080000019147824 */ /* 0x000fe400078e00ff */
[----:B------:R-:W-:Y:S01]  /*74c0*/  FFMA.SAT R25, R56, R11, 0.5 ;  /* 0x3f00000038197423 */ /* 0x000fe2000000200b */
[----:B------:R-:W-:Y:S01]  /*74d0*/  MUFU.EX2 R69, R50 ;  /* 0x0000003200457308 */ /* 0x000fe20000000800 */
[----:B--2---:R-:W-:Y:S02]  /*74e0*/  FMUL R20, R20, R31 ;  /* 0x0000001f14147220 */ /* 0x004fe40000400000 */
[----:B------:R-:W-:Y:S01]  /*74f0*/  FFMA.RM R28, R25, R12, 12582913 ;  /* 0x4b400001191c7423 */ /* 0x000fe2000000400c */
[----:B------:R-:W-:Y:S01]  /*7500*/  FFMA.SAT R31, R58, R11, 0.5 ;  /* 0x3f0000003a1f7423 */ /* 0x000fe2000000200b */
[----:B------:R-:W-:-:S02]  /*7510*/  FMUL R19, R19, R26 ;  /* 0x0000001a13137220 */ /* 0x000fc40000400000 */
[----:B------:R-:W-:Y:S01]  /*7520*/  FADD R25, R28, -12583039 ;  /* 0xcb40007f1c197421 */ /* 0x000fe20000000000 */
[----:B------:R-:W-:-:S03]  /*7530*/  FFMA.RM R31, R31, R12, 12582913 ;  /* 0x4b4000011f1f7423 */ /* 0x000fc6000000400c */
[----:B------:R-:W-:-:S04]  /*7540*/  FFMA R25, R56, 1.4426950216293334961, -R25 ;  /* 0x3fb8aa3b38197823 */ /* 0x000fc80000000819 */
        /* <DEDUP_REMOVED lines=8> */
[----:B------:R-:W1:Y:S01]  /*75d0*/  MUFU.EX2 R67, R38 ;  /* 0x0000002600437308 */ /* 0x000e620000000800 */
[----:B------:R-:W-:-:S04]  /*75e0*/  FADD R25, R11, -12583039 ;  /* 0xcb40007f0b197421 */ /* 0x000fc80000000000 */
[----:B------:R-:W-:-:S04]  /*75f0*/  FFMA R25, R60, 1.4426950216293334961, -R25 ;  /* 0x3fb8aa3b3c197823 */ /* 0x000fc80000000819 */
[----:B------:R-:W-:Y:S01]  /*7600*/  FFMA R60, R60, 1.925963033500011079e-08, R25 ;  /* 0x32a570603c3c7823 */ /* 0x000fe20000000019 */
[----:B------:R-:W-:-:S03]  /*7610*/  FADD R25, RZ, R2 ;  /* 0x00000002ff197221 */ /* 0x000fc60000000000 */
[----:B------:R-:W2:Y:S01]  /*7620*/  MUFU.EX2 R71, R60 ;  /* 0x0000003c00477308 */ /* 0x000ea20000000800 */
[----:B------:R-:W-:Y:S01]  /*7630*/  FADD R22, R25, R0 ;  /* 0x0000000019167221 */ /* 0x000fe20000000000 */
[----:B-1----:R-:W-:-:S03]  /*7640*/  FMUL R24, R24, R67 ;  /* 0x0000004318187220 */ /* 0x002fc60000400000 */
[----:B------:R-:W-:-:S03]  /*7650*/  FADD R25, R22, R3 ;  /* 0x0000000316197221 */ /* 0x000fc60000000000 */
[----:B------:R-:W1:Y:S01]  /*7660*/  MUFU.EX2 R67, R58 ;  /* 0x0000003a00437308 */ /* 0x000e620000000800 */
        /* <DEDUP_REMOVED lines=9> */
[----:B--2---:R-:W-:Y:S01]  /*7700*/  FMUL R32, R32, R71 ;  /* 0x0000004720207220 */ /* 0x004fe20000400000 */
        /* <DEDUP_REMOVED lines=8> */
[----:B------:R-:W-:Y:S02]  /*7790*/  SHF.L.U32 R15, R28, 0x17, RZ ;  /* 0x000000171c0f7819 */ /* 0x000fe400000006ff */
[----:B------:R-:W-:Y:S01]  /*77a0*/  FADD R13, R26, R19 ;  /* 0x000000131a0d7221 */ /* 0x000fe20000000000 */
[----:B------:R-:W-:-:S03]  /*77b0*/  FMUL R28, R29, R54 ;  /* 0x000000361d1c7220 */ /* 0x000fc60000400000 */
[----:B------:R-:W-:Y:S01]  /*77c0*/  FADD R26, R13, R20 ;  /* 0x000000140d1a7221 */ /* 0x000fe20000000000 */
[----:B------:R-:W-:-:S03]  /*77d0*/  FMUL R29, R15, R56 ;  /* 0x000000380f1d7220 */ /* 0x000fc60000400000 */
[----:B------:R-:W-:-:S04]  /*77e0*/  FADD R13, R26, R21 ;  /* 0x000000151a0d7221 */ /* 0x000fc80000000000 */
[----:B------:R-:W-:-:S04]  /*77f0*/  FADD R26, R13, R22 ;  /* 0x000000160d1a7221 */ /* 0x000fc80000000000 */
[----:B------:R-:W-:Y:S01]  /*7800*/  FADD R13, R26, R23 ;  /* 0x000000171a0d7221 */ /* 0x000fe20000000000 */
[----:B------:R-:W-:Y:S01]  /*7810*/  FMUL R26, R27, R42 ;  /* 0x0000002a1b1a7220 */ /* 0x000fe20000400000 */
[----:B------:R-:W-:Y:S02]  /*7820*/  FMUL R27, R14, R69 ;  /* 0x000000450e1b7220 */ /* 0x000fe40000400000 */
[----:B------:R-:W-:Y:S01]  /*7830*/  FADD R30, R13, R24 ;  /* 0x000000180d1e7221 */ /* 0x000fe20000000000 */
[----:B------:R-:W2:Y:S03]  /*7840*/  MUFU.EX2 R69, R62 ;  /* 0x0000003e00457308 */ /* 0x000ea60000000800 */
[----:B------:R-:W-:Y:S01]  /*7850*/  FADD R13, R30, R25 ;  /* 0x000000191e0d7221 */ /* 0x000fe20000000000 */
[----:B------:R-:W-:-:S03]  /*7860*/  IMAD.SHL.U32 R30, R31, 0x800000, RZ ;  /* 0x008000001f1e7824 */ /* 0x000fc600078e00ff */
        /* <DEDUP_REMOVED lines=18> */
.L_x_20895:
        /* <DEDUP_REMOVED lines=11> */
[----:B01----:R-:W-:Y:S05]  /*7a40*/  CALL.REL.NOINC `($__internal_328_$__cuda_sm3x_div_rn_noftz_f32_slowpath) ;  /* 0x0000003400887944 */ /* 0x003fea0003c00000 */
[----:B------:R-:W-:-:S07]  /*7a50*/  MOV R14, R2 ;  /* 0x00000002000e7202 */ /* 0x000fce0000000f00 */
.L_x_20830:
[----:B------:R-:W-:Y:S05]  /*7a60*/  BSYNC.RECONVERGENT B3 ;  /* 0x0000000000037941 */ /* 0x000fea0003800200 */
.L_x_20829:
        /* <DEDUP_REMOVED lines=11> */
[----:B01----:R-:W-:Y:S05]  /*7b20*/  CALL.REL.NOINC `($__internal_328_$__cuda_sm3x_div_rn_noftz_f32_slowpath) ;  /* 0x0000003400507944 */ /* 0x003fea0003c00000 */
[----:B------:R-:W-:-:S07]  /*7b30*/  MOV R15, R2 ;  /* 0x00000002000f7202 */ /* 0x000fce0000000f00 */
.L_x_20832:
[----:B------:R-:W-:Y:S05]  /*7b40*/  BSYNC.RECONVERGENT B3 ;  /* 0x0000000000037941 */ /* 0x000fea0003800200 */
.L_x_20831:
        /* <DEDUP_REMOVED lines=13> */
.L_x_20834:
[----:B------:R-:W-:Y:S05]  /*7c20*/  BSYNC.RECONVERGENT B3 ;  /* 0x0000000000037941 */ /* 0x000fea0003800200 */
.L_x_20833:
        /* <DEDUP_REMOVED lines=13> */
.L_x_20836:
[----:B------:R-:W-:Y:S05]  /*7d00*/  BSYNC.RECONVERGENT B3 ;  /* 0x0000000000037941 */ /* 0x000fea0003800200 */
.L_x_20835:
        /* <DEDUP_REMOVED lines=13> */
.L_x_20838:
[----:B------:R-:W-:Y:S05]  /*7de0*/  BSYNC.RECONVERGENT B3 ;  /* 0x0000000000037941 */ /* 0x000fea0003800200 */
.L_x_20837:
        /* <DEDUP_REMOVED lines=13> */
.L_x_20840:
[----:B------:R-:W-:Y:S05]  /*7ec0*/  BSYNC.RECONVERGENT B3 ;  /* 0x0000000000037941 */ /* 0x000fea0003800200 */
.L_x_20839:
        /* <DEDUP_REMOVED lines=13> */
.L_x_20842:
[----:B------:R-:W-:Y:S05]  /*7fa0*/  BSYNC.RECONVERGENT B3 ;  /* 0x0000000000037941 */ /* 0x000fea0003800200 */
.L_x_20841:
        /* <DEDUP_REMOVED lines=13> */
.L_x_20844:
[----:B------:R-:W-:Y:S05]  /*8080*/  BSYNC.RECONVERGENT B3 ;  /* 0x0000000000037941 */ /* 0x000fea0003800200 */
.L_x_20843:
        /* <DEDUP_REMOVED lines=13> */
.L_x_20846:
[----:B------:R-:W-:Y:S05]  /*8160*/  BSYNC.RECONVERGENT B3 ;  /* 0x0000000000037941 */ /* 0x000fea0003800200 */
.L_x_20845:
        /* <DEDUP_REMOVED lines=13> */
.L_x_20848:
[----:B------:R-:W-:Y:S05]  /*8240*/  BSYNC.RECONVERGENT B3 ;  /* 0x0000000000037941 */ /* 0x000fea0003800200 */
.L_x_20847:
        /* <DEDUP_REMOVED lines=13> */
.L_x_20850:
[----:B------:R-:W-:Y:S05]  /*8320*/  BSYNC.RECONVERGENT B3 ;  /* 0x0000000000037941 */ /* 0x000fea0003800200 */
.L_x_20849:
        /* <DEDUP_REMOVED lines=13> */
.L_x_20852:
[----:B------:R-:W-:Y:S05]  /*8400*/  BSYNC.RECONVERGENT B3 ;  /* 0x0000000000037941 */ /* 0x000fea0003800200 */
.L_x_20851:
        /* <DEDUP_REMOVED lines=13> */
.L_x_20854:
[----:B------:R-:W-:Y:S05]  /*84e0*/  BSYNC.RECONVERGENT B3 ;  /* 0x0000000000037941 */ /* 0x000fea0003800200 */
.L_x_20853:
        /* <DEDUP_REMOVED lines=13> */
.L_x_20856:
[----:B------:R-:W-:Y:S05]  /*85c0*/  BSYNC.RECONVERGENT B3 ;  /* 0x0000000000037941 */ /* 0x000fea0003800200 */
.L_x_20855:
        /* <DEDUP_REMOVED lines=13> */
.L_x_20858:
[----:B------:R-:W-:Y:S05]  /*86a0*/  BSYNC.RECONVERGENT B3 ;  /* 0x0000000000037941 */ /* 0x000fea0003800200 */
.L_x_20857:
        /* <DEDUP_REMOVED lines=13> */
.L_x_20860:
[----:B------:R-:W-:Y:S05]  /*8780*/  BSYNC.RECONVERGENT B3 ;  /* 0x0000000000037941 */ /* 0x000fea0003800200 */
.L_x_20859:
        /* <DEDUP_REMOVED lines=13> */
.L_x_20862:
[----:B------:R-:W-:Y:S05]  /*8860*/  BSYNC.RECONVERGENT B3 ;  /* 0x0000000000037941 */ /* 0x000fea0003800200 */
.L_x_20861:
        /* <DEDUP_REMOVED lines=13> */
.L_x_20864:
[----:B------:R-:W-:Y:S05]  /*8940*/  BSYNC.RECONVERGENT B3 ;  /* 0x0000000000037941 */ /* 0x000fea0003800200 */
.L_x_20863:
        /* <DEDUP_REMOVED lines=13> */
.L_x_20866:
[----:B------:R-:W-:Y:S05]  /*8a20*/  BSYNC.RECONVERGENT B3 ;  /* 0x0000000000037941 */ /* 0x000fea0003800200 */
.L_x_20865:
        /* <DEDUP_REMOVED lines=13> */
.L_x_20868:
[----:B------:R-:W-:Y:S05]  /*8b00*/  BSYNC.RECONVERGENT B3 ;  /* 0x0000000000037941 */ /* 0x000fea0003800200 */
.L_x_20867:
        /* <DEDUP_REMOVED lines=13> */
.L_x_20870:
[----:B------:R-:W-:Y:S05]  /*8be0*/  BSYNC.RECONVERGENT B3 ;  /* 0x0000000000037941 */ /* 0x000fea0003800200 */
.L_x_20869:
        /* <DEDUP_REMOVED lines=13> */
.L_x_20872:
[----:B------:R-:W-:Y:S05]  /*8cc0*/  BSYNC.RECONVERGENT B3 ;  /* 0x0000000000037941 */ /* 0x000fea0003800200 */
.L_x_20871:
        /* <DEDUP_REMOVED lines=13> */
.L_x_20874:
[----:B------:R-:W-:Y:S05]  /*8da0*/  BSYNC.RECONVERGENT B3 ;  /* 0x0000000000037941 */ /* 0x000fea0003800200 */
.L_x_20873:
        /* <DEDUP_REMOVED lines=13> */
.L_x_20876:
[----:B------:R-:W-:Y:S05]  /*8e80*/  BSYNC.RECONVERGENT B3 ;  /* 0x0000000000037941 */ /* 0x000fea0003800200 */
.L_x_20875:
        /* <DEDUP_REMOVED lines=13> */
.L_x_20878:
[----:B------:R-:W-:Y:S05]  /*8f60*/  BSYNC.RECONVERGENT B3 ;  /* 0x0000000000037941 */ /* 0x000fea0003800200 */
.L_x_20877:
        /* <DEDUP_REMOVED lines=13> */
.L_x_20880:
[----:B------:R-:W-:Y:S05]  /*9040*/  BSYNC.RECONVERGENT B3 ;  /* 0x0000000000037941 */ /* 0x000fea0003800200 */
.L_x_20879:
        /* <DEDUP_REMOVED lines=13> */
.L_x_20882:
[----:B------:R-:W-:Y:S05]  /*9120*/  BSYNC.RECONVERGENT B3 ;  /* 0x0000000000037941 */ /* 0x000fea0003800200 */
.L_x_20881:
[----:B------:R-:W-:Y:S01]  /*9130*/  ISETP.GE.U32.AND P6, PT, R37, UR42, PT ;  /* 0x0000002a25007c0c */ /* 0x000fe2000bfc6070 */
[C---:B0-----:R-:W-:Y:S01]  /*9140*/  VIADD R2, R33.reuse, 0x60 ;  /* 0x0000006021027836 */ /* 0x041fe20000000000 */
[C---:B------:R-:W-:Y:S01]  /*9150*/  IADD3 R11, PT, PT, R33.reuse, 0x80, RZ ;  /* 0x00000080210b7810 */ /* 0x040fe20007ffe0ff */
[----:B------:R-:W-:Y:S01]  /*9160*/  IMAD.MOV.U32 R13, RZ, RZ, RZ ;  /* 0x000000ffff0d7224 */ /* 0x000fe200078e00ff */
[----:B------:R-:W-:Y:S02]  /*9170*/  ISETP.GE.AND.EX P6, PT, RZ, UR43, PT, P6 ;  /* 0x0000002bff007c0c */ /* 0x000fe4000bfc6360 */
[----:B------:R-:W-:Y:S01]  /*9180*/  ISETP.GE.U32.AND P1, PT, R2, UR42, PT ;  /* 0x0000002a02007c0c */ /* 0x000fe2000bf26070 */
[----:B------:R-:W-:Y:S01]  /*9190*/  VIADD R2, R33, 0xa0 ;  /* 0x000000a021027836 */ /* 0x000fe20000000000 */
[----:B------:R-:W-:Y:S01]  /*91a0*/  ISETP.GE.U32.AND P2, PT, R11, UR42, PT ;  /* 0x0000002a0b007c0c */ /* 0x000fe2000bf46070 */
[----:B------:R-:W-:Y:S01]  /*91b0*/  IMAD R11, R35, UR46, RZ ;  /* 0x0000002e230b7c24 */ /* 0x000fe2000f8e02ff */
[----:B------:R-:W-:-:S02]  /*91c0*/  MOV R12, R33 ;  /* 0x00000021000c7202 */ /* 0x000fc40000000f00 */
[----:B------:R-:W-:Y:S01]  /*91d0*/  ISETP.GE.U32.AND P4, PT, R39, UR42, PT ;  /* 0x0000002a27007c0c */ /* 0x000fe2000bf86070 */
[----:B------:R-:W-:Y:S01]  /*91e0*/  IMAD R11, R34, UR47, R11 ;  /* 0x0000002f220b7c24 */ /* 0x000fe2000f8e020b */
[----:B------:R-:W-:Y:S01]  /*91f0*/  ISETP.GE.U32.AND P3, PT, R2, UR42, PT ;  /* 0x0000002a02007c0c */ /* 0x000fe2000bf66070 */
[----:B------:R-:W-:Y:S01]  /*9200*/  IMAD.WIDE.U32 R12, R34, UR46, R12 ;  /* 0x0000002e220c7c25 */ /* 0x000fe2000f8e000c */
[C---:B------:R-:W-:Y:S02]  /*9210*/  @!P0 R2UR UR4, R52.reuse ;  /* 0x00000000340482ca */ /* 0x040fe400000e0000 */
[----:B------:R-:W-:Y:S01]  /*9220*/  @!P0 R2UR UR5, R53 ;  /* 0x00000000350582ca */ /* 0x000fe200000e0000 */
[----:B------:R-:W-:Y:S01]  /*9230*/  IMAD.IADD R11, R13, 0x1, R11 ;  /* 0x000000010d0b7824 */ /* 0x000fe200078e020b */
[----:B------:R-:W-:Y:S02]  /*9240*/  ISETP.GE.AND.EX P1, PT, RZ, UR43, PT, P1 ;  /* 0x0000002bff007c0c */ /* 0x000fe4000bf26310 */
[----:B------:R-:W-:-:S02]  /*9250*/  @!P6 R2UR UR6, R52 ;  /* 0x000000003406e2ca */ /* 0x000fc400000e0000 */
[----:B------:R-:W-:Y:S02]  /*9260*/  @!P6 R2UR UR7, R53 ;  /* 0x000000003507e2ca */ /* 0x000fe400000e0000 */
[----:B------:R-:W-:Y:S02]  /*9270*/  ISETP.GE.AND.EX P4, PT, RZ, UR43, PT, P4 ;  /* 0x0000002bff007c0c */ /* 0x000fe4000bf86340 */
[----:B------:R-:W-:Y:S02]  /*9280*/  LEA R22, P5, R12, UR48, 0x2 ;  /* 0x000000300c167c11 */ /* 0x000fe4000f8a10ff */
[----:B------:R-:W-:Y:S02]  /*9290*/  ISETP.GE.AND.EX P3, PT, RZ, UR43, PT, P3 ;  /* 0x0000002bff007c0c */ /* 0x000fe4000bf66330 */
[----:B------:R-:W-:Y:S02]  /*92a0*/  IADD3 R2, PT, PT, R33, 0xc0, RZ ;  /* 0x000000c021027810 */ /* 0x000fe40007ffe0ff */
[----:B------:R-:W-:-:S02]  /*92b0*/  ISETP.GE.AND.EX P2, PT, RZ, UR43, PT, P2 ;  /* 0x0000002bff007c0c */ /* 0x000fc4000bf46320 */
[----:B------:R-:W-:Y:S02]  /*92c0*/  LEA.HI.X R23, R12, UR49, R11, 0x2, P5 ;  /* 0x000000310c177c11 */ /* 0x000fe4000a8f140b */
[----:B------:R-:W-:Y:S02]  /*92d0*/  ISETP.GE.U32.AND P5, PT, R2, UR42, PT ;  /* 0x0000002a02007c0c */ /* 0x000fe4000bfa6070 */
[----:B------:R-:W-:Y:S01]  /*92e0*/  IADD3 R2, PT, PT, R33, 0xe0, RZ ;  /* 0x000000e021027810 */ /* 0x000fe20007ffe0ff */
[----:B------:R-:W-:Y:S01]  /*92f0*/  @!P0 STG.E desc[UR4][R22.64], R14 ;  /* 0x0000000e16008986 */ /* 0x000fe2000c101904 */
[----:B------:R-:W-:Y:S02]  /*9300*/  @!P1 R2UR UR10, R52 ;  /* 0x00000000340a92ca */ /* 0x000fe400000e0000 */
[----:B------:R-:W-:Y:S01]  /*9310*/  ISETP.GE.U32.AND P0, PT, R2, UR42, PT ;  /* 0x0000002a02007c0c */ /* 0x000fe2000bf06070 */
[----:B------:R-:W-:Y:S01]  /*9320*/  @!P6 STG.E desc[UR6][R22.64+0x80], R15 ;  /* 0x0000800f1600e986 */ /* 0x000fe2000c101906 */
[----:B------:R-:W-:Y:S01]  /*9330*/  @!P1 R2UR UR11, R53 ;  /* 0x00000000350b92ca */ /* 0x000fe200000e0000 */
[----:B------:R-:W-:Y:S01]  /*9340*/  VIADD R2, R33, 0x100 ;  /* 0x0000010021027836 */ /* 0x000fe20000000000 */
[----:B------:R-:W-:-:S02]  /*9350*/  @!P4 R2UR UR8, R52 ;  /* 0x000000003408c2ca */ /* 0x000fc400000e0000 */
[C---:B------:R-:W-:Y:S02]  /*9360*/  @!P4 R2UR UR9, R53.reuse ;  /* 0x000000003509c2ca */ /* 0x040fe400000e0000 */
[C---:B------:R-:W-:Y:S02]  /*9370*/  @!P3 R2UR UR6, R52.reuse ;  /* 0x000000003406b2ca */ /* 0x040fe400000e0000 */
[C---:B------:R-:W-:Y:S02]  /*9380*/  @!P3 R2UR UR7, R53.reuse ;  /* 0x000000003507b2ca */ /* 0x040fe400000e0000 */
[----:B------:R-:W-:Y:S02]  /*9390*/  @!P2 R2UR UR4, R52 ;  /* 0x000000003404a2ca */ /* 0x000fe400000e0000 */
[----:B------:R-:W-:Y:S01]  /*93a0*/  @!P2 R2UR UR5, R53 ;  /* 0x000000003505a2ca */ /* 0x000fe200000e0000 */
[----:B------:R-:W-:Y:S01]  /*93b0*/  @!P1 STG.E desc[UR10][R22.64+0x180], R3 ;  /* 0x0001800316009986 */ /* 0x000fe2000c10190a */
[----:B------:R-:W-:-:S02]  /*93c0*/  ISETP.GE.AND.EX P0, PT, RZ, UR43, PT, P0 ;  /* 0x0000002bff007c0c */ /* 0x000fc4000bf06300 */
[----:B------:R-:W-:Y:S01]  /*93d0*/  ISETP.GE.AND.EX P5, PT, RZ, UR43, PT, P5 ;  /* 0x0000002bff007c0c */ /* 0x000fe2000bfa6350 */
[----:B------:R0:W-:Y:S01]  /*93e0*/  @!P4 STG.E desc[UR8][R22.64+0x100], R0 ;  /* 0x000100001600c986 */ /* 0x0001e2000c101908 */
[----:B------:R-:W-:Y:S01]  /*93f0*/  ISETP.GE.U32.AND P6, PT, R2, UR42, PT ;  /* 0x0000002a02007c0c */ /* 0x000fe2000bfc6070 */
[C---:B------:R-:W-:Y:S01]  /*9400*/  VIADD R2, R33.reuse, 0x140 ;  /* 0x0000014021027836 */ /* 0x040fe20000000000 */
[----:B------:R-:W-:Y:S01]  /*9410*/  IADD3 R11, PT, PT, R33, 0x120, RZ ;  /* 0x00000120210b7810 */ /* 0x000fe20007ffe0ff */
[----:B------:R2:W-:Y:S01]  /*9420*/  @!P3 STG.E desc[UR6][R22.64+0x280], R5 ;  /* 0x000280051600b986 */ /* 0x0005e2000c101906 */
[----:B------:R-:W-:Y:S02]  /*9430*/  ISETP.GE.AND.EX P6, PT, RZ, UR43, PT, P6 ;  /* 0x0000002bff007c0c */ /* 0x000fe4000bfc6360 */
[----:B------:R-:W-:Y:S01]  /*9440*/  ISETP.GE.U32.AND P1, PT, R2, UR42, PT ;  /* 0x0000002a02007c0c */ /* 0x000fe2000bf26070 */
[----:B------:R2:W-:Y:S01]  /*9450*/  @!P2 STG.E desc[UR4][R22.64+0x200], R4 ;  /* 0x000200041600a986 */ /* 0x0005e2000c101904 */
[----:B------:R-:W-:Y:S01]  /*9460*/  ISETP.GE.U32.AND P4, PT, R11, UR42, PT ;  /* 0x0000002a0b007c0c */ /* 0x000fe2000bf86070 */
[----:B------:R-:W-:Y:S01]  /*9470*/  VIADD R2, R33, 0x180 ;  /* 0x0000018021027836 */ /* 0x000fe20000000000 */
[----:B------:R-:W-:-:S02]  /*9480*/  @!P0 R2UR UR6, R52 ;  /* 0x00000000340682ca */ /* 0x000fc400000e0000 */
[----:B------:R-:W-:Y:S02]  /*9490*/  @!P0 R2UR UR7, R53 ;  /* 0x00000000350782ca */ /* 0x000fe400000e0000 */
[----:B------:R-:W-:Y:S02]  /*94a0*/  IADD3 R11, PT, PT, R33, 0x160, RZ ;  /* 0x00000160210b7810 */ /* 0x000fe40007ffe0ff */
[----:B------:R-:W-:Y:S02]  /*94b0*/  @!P5 R2UR UR4, R52 ;  /* 0x000000003404d2ca */ /* 0x000fe400000e0000 */
[----:B------:R-:W-:Y:S02]  /*94c0*/  @!P5 R2UR UR5, R53 ;  /* 0x000000003505d2ca */ /* 0x000fe400000e0000 */
[----:B------:R-:W-:Y:S02]  /*94d0*/  ISETP.GE.U32.AND P2, PT, R11, UR42, PT ;  /* 0x0000002a0b007c0c */ /* 0x000fe4000bf46070 */
[----:B------:R-:W-:Y:S01]  /*94e0*/  ISETP.GE.U32.AND P3, PT, R2, UR42, PT ;  /* 0x0000002a02007c0c */ /* 0x000fe2000bf66070 */
[----:B------:R-:W-:Y:S01]  /*94f0*/  VIADD R2, R33, 0x1c0 ;  /* 0x000001c021027836 */ /* 0x000fe20000000000 */
[----:B------:R-:W-:Y:S01]  /*9500*/  ISETP.GE.AND.EX P4, PT, RZ, UR43, PT, P4 ;  /* 0x0000002bff007c0c */ /* 0x000fe2000bf86340 */
[----:B------:R2:W-:Y:S01]  /*9510*/  @!P0 STG.E desc[UR6][R22.64+0x380], R7 ;  /* 0x0003800716008986 */ /* 0x0005e2000c101906 */
[----:B------:R-:W-:-:S02]  /*9520*/  ISETP.GE.AND.EX P1, PT, RZ, UR43, PT, P1 ;  /* 0x0000002bff007c0c */ /* 0x000fc4000bf26310 */
[----:B------:R-:W-:Y:S02]  /*9530*/  ISETP.GE.AND.EX P2, PT, RZ, UR43, PT, P2 ;  /* 0x0000002bff007c0c */ /* 0x000fe4000bf46320 */
[----:B------:R-:W-:Y:S01]  /*9540*/  ISETP.GE.AND.EX P3, PT, RZ, UR43, PT, P3 ;  /* 0x0000002bff007c0c */ /* 0x000fe2000bf66330 */
[----:B------:R2:W-:Y:S01]  /*9550*/  @!P5 STG.E desc[UR4][R22.64+0x300], R6 ;  /* 0x000300061600d986 */ /* 0x0005e2000c101904 */
[----:B0-----:R-:W-:Y:S02]  /*9560*/  IADD3 R0, PT, PT, R33, 0x1a0, RZ ;  /* 0x000001a021007810 */ /* 0x001fe40007ffe0ff */
[----:B------:R-:W-:Y:S02]  /*9570*/  ISETP.GE.U32.AND P0, PT, R2, UR42, PT ;  /* 0x0000002a02007c0c */ /* 0x000fe4000bf06070 */
[----:B------:R-:W-:Y:S02]  /*9580*/  ISETP.GE.U32.AND P5, PT, R0, UR42, PT ;  /* 0x0000002a00007c0c */ /* 0x000fe4000bfa6070 */
[----:B------:R-:W-:-:S02]  /*9590*/  ISETP.GE.AND.EX P0, PT, RZ, UR43, PT, P0 ;  /* 0x0000002bff007c0c */ /* 0x000fc4000bf06300 */
[----:B------:R-:W-:Y:S02]  /*95a0*/  ISETP.GE.AND.EX P5, PT, RZ, UR43, PT, P5 ;  /* 0x0000002bff007c0c */ /* 0x000fe4000bfa6350 */
        /* <DEDUP_REMOVED lines=43> */
[----:B0-----:R-:W-:Y:S01]  /*9860*/  IMAD R0, R0, UR4, RZ ;  /* 0x0000000400007c24 */ /* 0x001fe2000f8e02ff */
        /* <DEDUP_REMOVED lines=46> */
.L_x_20773:
[----:B------:R-:W-:Y:S05]  /*9b50*/  EXIT ;  /* 0x000000000000794d */ /* 0x000fea0003800000 */
.L_x_20828:
[----:B------:R-:W-:Y:S01]  /*9b60*/  HFMA2 R12, -RZ, RZ, 0, 9.5367431640625e-07 ;  /* 0x00000010ff0c7431 */ /* 0x000fe200000001ff */
[----:B------:R-:W-:Y:S01]  /*9b70*/  BSSY B1, `(.L_x_20884) ;  /* 0x0000006000017945 */ /* 0x000fe20003800000 */
[----:B------:R-:W-:Y:S01]  /*9b80*/  IMAD.MOV.U32 R11, RZ, RZ, 0x1f ;  /* 0x0000001fff0b7424 */ /* 0x000fe200078e00ff */
[----:B------:R-:W-:-:S07]  /*9b90*/  MOV R15, 0xffffffff ;  /* 0xffffffff000f7802 */ /* 0x000fce0000000f00 */
[----:B0-----:R-:W-:Y:S05]  /*9ba0*/  WARPSYNC.COLLECTIVE R15, `(.L_x_20885) ;  /* 0x000000000f087348 */ /* 0x001fea0003c00000 */
[----:B------:R1:W2:Y:S02]  /*9bb0*/  SHFL.BFLY P6, R14, R13, R12, R11 ;  /* 0x0c00000c0d0e7389 */ /* 0x0002a400000c000b */
[----:B012---:R-:W-:Y:S05]  /*9bc0*/  ENDCOLLECTIVE ;  /* 0x000000000000791b */ /* 0x007fea0003800000 */
.L_x_20885:
[----:B------:R-:W-:Y:S05]  /*9bd0*/  BSYNC B1 ;  /* 0x0000000000017941 */ /* 0x000fea0003800000 */
.L_x_20884:
[----:B------:R-:W-:Y:S01]  /*9be0*/  HFMA2 R11, -RZ, RZ, 0, 1.847743988037109375e-06 ;  /* 0x0000001fff0b7431 */ /* 0x000fe200000001ff */
[----:B------:R-:W-:Y:S01]  /*9bf0*/  FMNMX R13, R14, R13, !PT ;  /* 0x0000000d0e0d7209 */ /* 0x000fe20007800000 */
[----:B------:R-:W-:Y:S02]  /*9c00*/  IMAD.MOV.U32 R12, RZ, RZ, 0x8 ;  /* 0x00000008ff0c7424 */ /* 0x000fe400078e00ff */
[----:B------:R-:W-:-:S07]  /*9c10*/  IMAD.MOV.U32 R15, RZ, RZ, -0x1 ;  /* 0xffffffffff0f7424 */ /* 0x000fce00078e00ff */
[----:B------:R-:W-:Y:S05]  /*9c20*/  WARPSYNC.COLLECTIVE R15, `(.L_x_20886) ;  /* 0x000000000f087348 */ /* 0x000fea0003c00000 */
[----:B------:R0:W1:Y:S02]  /*9c30*/  SHFL.BFLY P6, R14, R13, R12, R11 ;  /* 0x0c00000c0d0e7389 */ /* 0x00006400000c000b */
[----:B01----:R-:W-:Y:S05]  /*9c40*/  ENDCOLLECTIVE ;  /* 0x000000000000791b */ /* 0x003fea0003800000 */
.L_x_20886:
[----:B------:R-:W-:Y:S01]  /*9c50*/  IMAD.MOV.U32 R12, RZ, RZ, 0x4 ;  /* 0x00000004ff0c7424 */ /* 0x000fe200078e00ff */
[----:B------:R-:W-:-:S04]  /*9c60*/  FMNMX R2, R13, R14, !PT ;  /* 0x0000000e0d027209 */ /* 0x000fc80007800000 */
[----:B------:R-:W-:-:S07]  /*9c70*/  MOV R13, R2 ;  /* 0x00000002000d7202 */ /* 0x000fce0000000f00 */
[----:B------:R-:W-:Y:S05]  /*9c80*/  WARPSYNC.COLLECTIVE R15, `(.L_x_20887) ;  /* 0x000000000f087348 */ /* 0x000fea0003c00000 */
[----:B------:R0:W1:Y:S02]  /*9c90*/  SHFL.BFLY P6, R14, R13, R12, R11 ;  /* 0x0c00000c0d0e7389 */ /* 0x00006400000c000b */
[----:B01----:R-:W-:Y:S05]  /*9ca0*/  ENDCOLLECTIVE ;  /* 0x000000000000791b */ /* 0x003fea0003800000 */
.L_x_20887:
[----:B------:R-:W-:Y:S01]  /*9cb0*/  IMAD.MOV.U32 R12, RZ, RZ, 0x2 ;  /* 0x00000002ff0c7424 */ /* 0x000fe200078e00ff */
[----:B------:R-:W-:-:S04]  /*9cc0*/  FMNMX R3, R2, R14, !PT ;  /* 0x0000000e02037209 */ /* 0x000fc80007800000 */
[----:B------:R-:W-:-:S07]  /*9cd0*/  MOV R13, R3 ;  /* 0x00000003000d7202 */ /* 0x000fce0000000f00 */
[----:B------:R-:W-:Y:S05]  /*9ce0*/  WARPSYNC.COLLECTIVE R15, `(.L_x_20888) ;  /* 0x000000000f087348 */ /* 0x000fea0003c00000 */
[----:B------:R0:W1:Y:S02]  /*9cf0*/  SHFL.BFLY P6, R14, R13, R12, R11 ;  /* 0x0c00000c0d0e7389 */ /* 0x00006400000c000b */
[----:B01----:R-:W-:Y:S05]  /*9d00*/  ENDCOLLECTIVE ;  /* 0x000000000000791b */ /* 0x003fea0003800000 */
.L_x_20888:
[----:B------:R-:W-:Y:S01]  /*9d10*/  IMAD.MOV.U32 R12, RZ, RZ, 0x1 ;  /* 0x00000001ff0c7424 */ /* 0x000fe200078e00ff */
[----:B------:R-:W-:-:S04]  /*9d20*/  FMNMX R4, R3, R14, !PT ;  /* 0x0000000e03047209 */ /* 0x000fc80007800000 */
[----:B------:R-:W-:-:S07]  /*9d30*/  MOV R13, R4 ;  /* 0x00000004000d7202 */ /* 0x000fce0000000f00 */
[----:B------:R-:W-:Y:S05]  /*9d40*/  WARPSYNC.COLLECTIVE R15, `(.L_x_20889) ;  /* 0x000000000f087348 */ /* 0x000fea0003c00000 */
[----:B------:R0:W1:Y:S02]  /*9d50*/  SHFL.BFLY P6, R14, R13, R12, R11 ;  /* 0x0c00000c0d0e7389 */ /* 0x00006400000c000b */
[----:B01----:R-:W-:Y:S05]  /*9d60*/  ENDCOLLECTIVE ;  /* 0x000000000000791b */ /* 0x003fea0003800000 */
.L_x_20889:
        /* <DEDUP_REMOVED lines=35> */
[----:B------:R-:W-:Y:S02]  /*9fa0*/  FFMA R0, R7, 1.4426950216293334961, -R0 ;  /* 0x3fb8aa3b07007823 */ /* 0x000fe40000000800 */
        /* <DEDUP_REMOVED lines=24> */
[----:B------:R-:W-:Y:S02]  /*a130*/  IMAD.SHL.U32 R4, R9, 0x800000, RZ ;  /* 0x0080000009047824 */ /* 0x000fe400078e00ff */
[----:B-1----:R-:W-:Y:S01]  /*a140*/  FMUL R3, R3, R14 ;  /* 0x0000000e03037220 */ /* 0x002fe20000400000 */
[----:B------:R-:W-:Y:S02]  /*a150*/  FADD R14, R7, -12583039 ;  /* 0xcb40007f070e7421 */ /* 0x000fe40000000000 */
[----:B------:R-:W0:Y:S02]  /*a160*/  MUFU.EX2 R13, R13 ;  /* 0x0000000d000d7308 */ /* 0x000e240000000800 */
[----:B------:R-:W-:-:S04]  /*a170*/  FFMA R14, R5, 1.4426950216293334961, -R14 ;  /* 0x3fb8aa3b050e7823 */ /* 0x000fc8000000080e */
[----:B------:R-:W-:Y:S01]  /*a180*/  FFMA R14, R5, 1.925963033500011079e-08, R14 ;  /* 0x32a57060050e7823 */ /* 0x000fe2000000000e */
[----:B------:R-:W-:Y:S01]  /*a190*/  SHF.L.U32 R5, R7, 0x17, RZ ;  /* 0x0000001707057819 */ /* 0x000fe200000006ff */
[----:B------:R-:W-:-:S04]  /*a1a0*/  FFMA.SAT R7, R6, R11, 0.5 ;  /* 0x3f00000006077423 */ /* 0x000fc8000000200b */
[----:B------:R-:W-:Y:S01]  /*a1b0*/  FFMA.RM R7, R7, R12, 12582913 ;  /* 0x4b40000107077423 */ /* 0x000fe2000000400c */
[----:B------:R-:W1:Y:S03]  /*a1c0*/  MUFU.EX2 R14, R14 ;  /* 0x0000000e000e7308 */ /* 0x000e660000000800 */
[----:B------:R-:W-:Y:S01]  /*a1d0*/  FADD R9, R7, -12583039 ;  /* 0xcb40007f07097421 */ /* 0x000fe20000000000 */
[----:B0-----:R-:W-:-:S03]  /*a1e0*/  FMUL R4, R4, R13 ;  /* 0x0000000d04047220 */ /* 0x001fc60000400000 */
        /* <DEDUP_REMOVED lines=174> */
[----:B0-----:R-:W-:Y:S01]  /*acd0*/  FMUL R32, R13, R60 ;  /* 0x0000003c0d207220 */ /* 0x001fe20000400000 */
        /* <DEDUP_REMOVED lines=32> */
.L_x_20890:
[----:B------:R-:W-:Y:S02]  /*aee0*/  IMAD.MOV.U32 R12, RZ, RZ, 0x8 ;  /* 0x00000008ff0c7424 */ /* 0x000fe400078e00ff */
[----:B------:R-:W-:-:S05]  /*aef0*/  FADD R36, R13, R14 ;  /* 0x0000000e0d247221 */ /* 0x000fca0000000000 */
[----:B------:R-:W-:-:S07]  /*af00*/  MOV R13, R36 ;  /* 0x00000024000d7202 */ /* 0x000fce0000000f00 */
[----:B------:R-:W-:Y:S05]  /*af10*/  WARPSYNC.COLLECTIVE R15, `(.L_x_20891) ;  /* 0x000000000f087348 */ /* 0x000fea0003c00000 */
[----:B------:R0:W1:Y:S02]  /*af20*/  SHFL.BFLY P6, R14, R13, R12, R11 ;  /* 0x0c00000c0d0e7389 */ /* 0x00006400000c000b */
[----:B01----:R-:W-:Y:S05]  /*af30*/  ENDCOLLECTIVE ;  /* 0x000000000000791b */ /* 0x003fea0003800000 */
.L_x_20891:
[----:B------:R-:W-:Y:S02]  /*af40*/  IMAD.MOV.U32 R12, RZ, RZ, 0x4 ;  /* 0x00000004ff0c7424 */ /* 0x000fe400078e00ff */
[----:B------:R-:W-:-:S05]  /*af50*/  FADD R38, R36, R14 ;  /* 0x0000000e24267221 */ /* 0x000fca0000000000 */
[----:B------:R-:W-:-:S07]  /*af60*/  MOV R13, R38 ;  /* 0x00000026000d7202 */ /* 0x000fce0000000f00 */
[----:B------:R-:W-:Y:S05]  /*af70*/  WARPSYNC.COLLECTIVE R15, `(.L_x_20892) ;  /* 0x000000000f087348 */ /* 0x000fea0003c00000 */
[----:B------:R0:W1:Y:S02]  /*af80*/  SHFL.BFLY P6, R14, R13, R12, R11 ;  /* 0x0c00000c0d0e7389 */ /* 0x00006400000c000b */
[----:B01----:R-:W-:Y:S05]  /*af90*/  ENDCOLLECTIVE ;  /* 0x000000000000791b */ /* 0x003fea0003800000 */
.L_x_20892:
[----:B------:R-:W-:Y:S02]  /*afa0*/  IMAD.MOV.U32 R12, RZ, RZ, 0x2 ;  /* 0x00000002ff0c7424 */ /* 0x000fe400078e00ff */
[----:B------:R-:W-:-:S05]  /*afb0*/  FADD R40, R38, R14 ;  /* 0x0000000e26287221 */ /* 0x000fca0000000000 */
[----:B------:R-:W-:-:S07]  /*afc0*/  MOV R13, R40 ;  /* 0x00000028000d7202 */ /* 0x000fce0000000f00 */
[----:B------:R-:W-:Y:S05]  /*afd0*/  WARPSYNC.COLLECTIVE R15, `(.L_x_20893) ;  /* 0x000000000f087348 */ /* 0x000fea0003c00000 */
[----:B------:R0:W1:Y:S02]  /*afe0*/  SHFL.BFLY P6, R14, R13, R12, R11 ;  /* 0x0c00000c0d0e7389 */ /* 0x00006400000c000b */
[----:B01----:R-:W-:Y:S05]  /*aff0*/  ENDCOLLECTIVE ;  /* 0x000000000000791b */ /* 0x003fea0003800000 */
.L_x_20893:
[----:B------:R-:W-:Y:S02]  /*b000*/  IMAD.MOV.U32 R12, RZ, RZ, 0x1 ;  /* 0x00000001ff0c7424 */ /* 0x000fe400078e00ff */
[----:B------:R-:W-:-:S05]  /*b010*/  FADD R42, R40, R14 ;  /* 0x0000000e282a7221 */ /* 0x000fca0000000000 */
[----:B------:R-:W-:-:S07]  /*b020*/  MOV R13, R42 ;  /* 0x0000002a000d7202 */ /* 0x000fce0000000f00 */
[----:B------:R-:W-:Y:S05]  /*b030*/  WARPSYNC.COLLECTIVE R15, `(.L_x_20894) ;  /* 0x000000000f087348 */ /* 0x000fea0003c00000 */
[----:B------:R0:W1:Y:S02]  /*b040*/  SHFL.BFLY P6, R14, R13, R12, R11 ;  /* 0x0c00000c0d0e7389 */ /* 0x00006400000c000b */
[----:B01----:R-:W-:Y:S05]  /*b050*/  ENDCOLLECTIVE ;  /* 0x000000000000791b */ /* 0x003fea0003800000 */
.L_x_20894:
[----:B------:R-:W-:Y:S05]  /*b060*/  BRA `(.L_x_20895) ;  /* 0xffffffc800487947 */ /* 0x000fea000383ffff */
        .weak           $__internal_328_$__cuda_sm3x_div_rn_noftz_f32_slowpath
        .type           $__internal_328_$__cuda_sm3x_div_rn_noftz_f32_slowpath,@function
        .size           $__internal_328_$__cuda_sm3x_div_rn_noftz_f32_slowpath,(.L_x_37705 - $__internal_328_$__cuda_sm3x_div_rn_noftz_f32_slowpath)
$__internal_328_$__cuda_sm3x_div_rn_noftz_f32_slowpath:
        /* <DEDUP_REMOVED lines=35> */
.L_x_20897:
        /* <DEDUP_REMOVED lines=31> */
[-CC-:B------:R-:W-:Y:S01]  /*b490*/  FFMA.RM R36, R85, R81.reuse, R40.reuse ;  /* 0x0000005155247223 */ /* 0x180fe20000004028 */
[C---:B------:R-:W-:Y:S02]  /*b4a0*/  ISETP.NE.AND P3, PT, R42.reuse, RZ, PT ;  /* 0x000000ff2a00720c */ /* 0x040fe40003f65270 */
        /* <DEDUP_REMOVED lines=18> */
.L_x_20904:
[----:B------:R-:W-:-:S04]  /*b5d0*/  LOP3.LUT R2, R2, 0x80000000, RZ, 0xc0, !PT ;  /* 0x8000000002027812 */ /* 0x000fc800078ec0ff */
[----:B------:R-:W-:Y:S01]  /*b5e0*/  LOP3.LUT R2, R2, 0x7f800000, RZ, 0xfc, !PT ;  /* 0x7f80000002027812 */ /* 0x000fe200078efcff */
[----:B------:R-:W-:Y:S06]  /*b5f0*/  BRA `(.L_x_20905) ;  /* 0x0000000000047947 */ /* 0x000fec0003800000 */
.L_x_20903:
[----:B------:R-:W-:-:S07]  /*b600*/  IMAD R2, R13, 0x800000, R2 ;  /* 0x008000000d027824 */ /* 0x000fce00078e0202 */
.L_x_20905:
[----:B------:R-:W-:Y:S05]  /*b610*/  BSYNC.RECONVERGENT B2 ;  /* 0x0000000000027941 */ /* 0x000fea0003800200 */
.L_x_20902:
[----:B------:R-:W-:Y:S05]  /*b620*/  BRA `(.L_x_20906) ;  /* 0x0000000000207947 */ /* 0x000fea0003800000 */
.L_x_20901:
[----:B------:R-:W-:-:S04]  /*b630*/  LOP3.LUT R2, R79, 0x80000000, R2, 0x48, !PT ;  /* 0x800000004f027812 */ /* 0x000fc800078e4802 */
[----:B------:R-:W-:Y:S01]  /*b640*/  LOP3.LUT R2, R2, 0x7f800000, RZ, 0xfc, !PT ;  /* 0x7f80000002027812 */ /* 0x000fe200078efcff */
[----:B------:R-:W-:Y:S06]  /*b650*/  BRA `(.L_x_20906) ;  /* 0x0000000000147947 */ /* 0x000fec0003800000 */
.L_x_20900:
[----:B------:R-:W-:Y:S01]  /*b660*/  LOP3.LUT R2, R79, 0x80000000, R2, 0x48, !PT ;  /* 0x800000004f027812 */ /* 0x000fe200078e4802 */
[----:B------:R-:W-:Y:S06]  /*b670*/  BRA `(.L_x_20906) ;  /* 0x00000000000c7947 */ /* 0x000fec0003800000 */
.L_x_20899:
[----:B------:R-:W0:Y:S01]  /*b680*/  MUFU.RSQ R2, -QNAN ;  /* 0xffc0000000027908 */ /* 0x000e220000001400 */
[----:B------:R-:W-:Y:S05]  /*b690*/  BRA `(.L_x_20906) ;  /* 0x0000000000047947 */ /* 0x000fea0003800000 */
.L_x_20898:
[----:B------:R-:W-:-:S07]  /*b6a0*/  FADD.FTZ R2, R2, R11 ;  /* 0x0000000b02027221 */ /* 0x000fce0000010000 */
.L_x_20906:
[----:B------:R-:W-:Y:S05]  /*b6b0*/  BSYNC.RECONVERGENT B1 ;  /* 0x0000000000017941 */ /* 0x000fea0003800200 */
.L_x_20896:
[----:B------:R-:W-:-:S04]  /*b6c0*/  HFMA2 R13, -RZ, RZ, 0, 0 ;  /* 0x00000000ff0d7431 */ /* 0x000fc800000001ff */
[----:B0-----:R-:W-:Y:S05]  /*b6d0*/  RET.REL.NODEC R12 `(_Z15SoftmaxWarpImplI22BroadcastScaleMaskLoadIffbLm2EiE11DirectStoreIffEfLi1ELi27ELi32ELi1ELb1EL9Algorithm0EEvT_T0_ll) ;  /* 0xffffff480c487950 */ /* 0x001fea0003c3ffff */
.L_x_20907:
        /* <DEDUP_REMOVED lines=10> */
.L_x_37705:


//--------------------- .text._Z15SoftmaxWarpImplI22BroadcastScaleMaskLoadIffbLm2EiE11DirectStoreIffEfLi1ELi27ELi32ELi1ELb0EL9Algorithm0EEvT_T0_ll --------------------------
	.section	.text._Z15SoftmaxWarpImplI22BroadcastScaleMaskLoadIffbLm2EiE11DirectStoreIffEfLi1ELi27ELi32ELi1ELb0EL9Algorithm0EEvT_T0_ll,"ax",@progbits
	.align	128
        .global         _Z15SoftmaxWarpImplI22BroadcastScaleMaskLoadIffbLm2EiE11DirectStoreIffEfLi1ELi27ELi32ELi1ELb0EL9Algorithm0EEvT_T0_ll
        .type           _Z15SoftmaxWarpImplI22BroadcastScaleMaskLoadIffbLm2EiE11DirectStoreIffEfLi1ELi27ELi32ELi1ELb0EL9Algorithm0EEvT_T0_ll,@function
        .size           _Z15SoftmaxWarpImplI22BroadcastScaleMaskLoadIffbLm2EiE11DirectStoreIffEfLi1ELi27ELi32ELi1ELb0EL9Algorithm0EEvT_T0_ll,(.L_x_37706 - _Z15SoftmaxWarpImplI22BroadcastScaleMaskLoadIffbLm2EiE11DirectStoreIffEfLi1ELi27ELi32ELi1ELb0EL9Algorithm0EEvT_T0_ll)
        .other          _Z15SoftmaxWarpImplI22BroadcastScaleMaskLoadIffbLm2EiE11DirectStoreIffEfLi1ELi27ELi32ELi1ELb0EL9Algorithm0EEvT_T0_ll,@"STO_CUDA_ENTRY STV_DEFAULT"
_Z15SoftmaxWarpImplI22BroadcastScaleMaskLoadIffbLm2EiE11DirectStoreIffEfLi1ELi27ELi32ELi1ELb0EL9Algorithm0EEvT_T0_ll:
.text._Z15SoftmaxWarpImplI22BroadcastScaleMaskLoadIffbLm2EiE11DirectStoreIffEfLi1ELi27ELi32ELi1ELb0EL9Algorithm0EEvT_T0_ll:
        /* <DEDUP_REMOVED lines=27> */
.L_x_20908:
        /* <DEDUP_REMOVED lines=14> */
.L_x_20965:
        /* <DEDUP_REMOVED lines=13> */
[----:B------:R-:W-:Y:S01]  /*0360*/  IABS R8, R30 ;  /* 0x0000001e00087213 */ /* 0x000fe20000000000 */
[----:B------:R-:W1:Y:S01]  /*0370*/  I2F.RP R4, UR7 ;  /* 0x0000000700047d06 */ /* 0x000e620008209400 */
[----:B------:R-:W-:Y:S02]  /*0380*/  ISETP.GE.AND P6, PT, R11, RZ, PT ;  /* 0x000000ff0b00720c */ /* 0x000fe40003fc6270 */
[----:B------:R-:W-:Y:S02]  /*0390*/  SHF.R.S64 R20, RZ, 0x1e, R30 ;  /* 0x0000001eff147819 */ /* 0x000fe4000000101e */
[----:B------:R-:W-:-:S02]  /*03a0*/  SHF.R.S64 R22, RZ, 0x1e, R28 ;  /* 0x0000001eff167819 */ /* 0x000fc4000000101c */
[----:B------:R-:W-:Y:S02]  /*03b0*/  LOP3.LUT R10, R29, UR49, RZ, 0x3c, !PT ;  /* 0x000000311d0a7c12 */ /* 0x000fe4000f8e3cff */
[----:B------:R-:W-:Y:S02]  /*03c0*/  IADD3 R24, PT, PT, R26, 0xa0, RZ ;  /* 0x000000a01a187810 */ /* 0x000fe40007ffe0ff */
[----:B------:R-:W-:Y:S02]  /*03d0*/  R2UR UR11, R3 ;  /* 0x00000000030b72ca */ /* 0x000fe400000e0000 */
[----:B------:R-:W-:Y:S01]  /*03e0*/  R2UR UR8, R2 ;  /* 0x00000000020872ca */ /* 0x000fe200000e0000 */
[----:B-1----:R-:W1:Y:S01]  /*03f0*/  MUFU.RCP R4, R4 ;  /* 0x0000000400047308 */ /* 0x002e620000001000 */
[----:B------:R-:W-:Y:S02]  /*0400*/  IADD3 R22, P5, PT, R22, UR36, RZ ;  /* 0x0000002416167c10 */ /* 0x000fe4000ffbe0ff */
[----:B------:R-:W-:-:S02]  /*0410*/  IADD3 R20, P0, PT, R20, UR36, RZ ;  /* 0x0000002414147c10 */ /* 0x000fc4000ff1e0ff */
[----:B------:R-:W-:Y:S02]  /*0420*/  ISETP.GE.AND P2, PT, R10, RZ, PT ;  /* 0x000000ff0a00720c */ /* 0x000fe40003f46270 */
[----:B------:R-:W-:Y:S02]  /*0430*/  LOP3.LUT R10, R24, UR49, RZ, 0x3c, !PT ;  /* 0x00000031180a7c12 */ /* 0x000fe4000f8e3cff */
[----:B------:R-:W-:Y:S01]  /*0440*/  R2UR UR9, R3 ;  /* 0x00000000030972ca */ /* 0x000fe200000e0000 */
[----:B-1----:R-:W-:Y:S01]  /*0450*/  VIADD R5, R4, 0xffffffe ;  /* 0x0ffffffe04057836 */ /* 0x002fe20000000000 */
[----:B------:R-:W-:Y:S02]  /*0460*/  SHF.R.S64 R4, RZ, 0x1e, R29 ;  /* 0x0000001eff047819 */ /* 0x000fe4000000101d */
[----:B------:R-:W-:Y:S02]  /*0470*/  LEA.HI.X.SX32 R23, R28, UR37, 0x2, P5 ;  /* 0x000000251c177c11 */ /* 0x000fe4000a8f16ff */
[----:B------:R-:W-:Y:S01]  /*0480*/  IADD3 R4, P3, PT, R4, UR36, RZ ;  /* 0x0000002404047c10 */ /* 0x000fe2000ff7e0ff */
[----:B------:R-:W1:Y:S01]  /*0490*/  F2I.FTZ.U32.TRUNC.NTZ R5, R5 ;  /* 0x0000000500057305 */ /* 0x000e62000021f000 */
[----:B------:R-:W-:-:S05]  /*04a0*/  LEA.HI.X.SX32 R21, R30, UR37, 0x2, P0 ;  /* 0x000000251e157c11 */ /* 0x000fca00080f16ff */
[----:B------:R-:W2:Y:S01]  /*04b0*/  LDG.E R22, desc[UR8][R22.64] ;  /* 0x0000000816167981 */ /* 0x000ea2000c1e1900 */
[----:B------:R-:W-:Y:S02]  /*04c0*/  SHF.R.S64 R12, RZ, 0x1e, R27 ;  /* 0x0000001eff0c7819 */ /* 0x000fe4000000101b */
[----:B------:R-:W-:Y:S01]  /*04d0*/  R2UR UR12, R2 ;  /* 0x00000000020c72ca */ /* 0x000fe200000e0000 */
[----:B------:R-:W3:Y:S01]  /*04e0*/  LDG.E R20, desc[UR8][R20.64] ;  /* 0x0000000814147981 */ /* 0x000ee2000c1e1900 */
[----:B-1----:R-:W-:Y:S02]  /*04f0*/  R2UR UR5, R5 ;  /* 0x00000000050572ca */ /* 0x002fe400000e0000 */
[----:B------:R-:W-:-:S04]  /*0500*/  LOP3.LUT R5, R27, UR49, RZ, 0x3c, !PT ;  /* 0x000000311b057c12 */ /* 0x000fc8000f8e3cff */
[----:B------:R-:W-:Y:S02]  /*0510*/  ISETP.GE.AND P0, PT, R5, RZ, PT ;  /* 0x000000ff0500720c */ /* 0x000fe40003f06270 */
[----:B------:R-:W-:Y:S02]  /*0520*/  LEA.HI.X.SX32 R5, R29, UR37, 0x2, P3 ;  /* 0x000000251d057c11 */ /* 0x000fe400098f16ff */
[----:B------:R-:W-:-:S03]  /*0530*/  ISETP.GE.AND P3, PT, R10, RZ, PT ;  /* 0x000000ff0a00720c */ /* 0x000fc60003f66270 */
[----:B------:R-:W-:Y:S01]  /*0540*/  UIADD3 UR6, UPT, UPT, URZ, -UR5, URZ ;  /* 0x80000005ff067290 */ /* 0x000fe2000fffe0ff */
[----:B------:R1:W4:Y:S03]  /*0550*/  LDG.E R19, desc[UR10][R4.64] ;  /* 0x0000000a04137981 */ /* 0x000326000c1e1900 */
[----:B------:R-:W-:-:S04]  /*0560*/  UIMAD UR6, UR6, UR7, URZ ;  /* 0x00000007060672a4 */ /* 0x000fc8000f8e02ff */
[----:B------:R-:W-:-:S06]  /*0570*/  UIMAD.WIDE.U32 UR4, UR5, UR6, UR4 ;  /* 0x00000006050472a5 */ /* 0x000fcc000f8e0004 */
[----:B------:R-:W-:-:S04]  /*0580*/  IMAD.HI.U32 R50, R8, UR5, RZ ;  /* 0x0000000508327c27 */ /* 0x000fc8000f8e00ff */
[----:B------:R-:W-:-:S04]  /*0590*/  IMAD.MOV R11, RZ, RZ, -R50 ;  /* 0x000000ffff0b7224 */ /* 0x000fc800078e0a32 */
[----:B------:R-:W-:Y:S01]  /*05a0*/  IMAD R8, R11, UR7, R8 ;  /* 0x000000070b087c24 */ /* 0x000fe2000f8e0208 */
[----:B------:R-:W-:-:S04]  /*05b0*/  IABS R11, R29 ;  /* 0x0000001d000b7213 */ /* 0x000fc80000000000 */
[----:B------:R-:W-:Y:S01]  /*05c0*/  ISETP.LT.U32.AND P5, PT, R8, UR7, PT ;  /* 0x0000000708007c0c */ /* 0x000fe2000bfa1070 */
[----:B------:R-:W-:-:S05]  /*05d0*/  IMAD.HI.U32 R46, R11, UR5, RZ ;  /* 0x000000050b2e7c27 */ /* 0x000fca000f8e00ff */
[----:B------:R-:W-:-:S05]  /*05e0*/  IADD3 R10, PT, PT, -R46, RZ, RZ ;  /* 0x000000ff2e0a7210 */ /* 0x000fca0007ffe1ff */
[----:B------:R-:W-:Y:S01]  /*05f0*/  IMAD R11, R10, UR7, R11 ;  /* 0x000000070a0b7c24 */ /* 0x000fe2000f8e020b */
[----:B------:R-:W-:Y:S01]  /*0600*/  IADD3 R12, P4, PT, R12, UR36, RZ ;  /* 0x000000240c0c7c10 */ /* 0x000fe2000ff9e0ff */
[----:B------:R-:W-:Y:S01]  /*0610*/  @!P5 VIADD R8, R8, -UR7 ;  /* 0x800000070808dc36 */ /* 0x000fe20008000000 */
[----:B------:R-:W-:Y:S02]  /*0620*/  @!P5 IADD3 R50, PT, PT, R50, 0x1, RZ ;  /* 0x000000013232d810 */ /* 0x000fe40007ffe0ff */
[----:B-1----:R-:W-:Y:S02]  /*0630*/  SHF.R.S64 R4, RZ, 0x1e, R24 ;  /* 0x0000001eff047819 */ /* 0x002fe40000001018 */
[----:B------:R-:W-:Y:S02]  /*0640*/  ISETP.LT.U32.AND P5, PT, R11, UR7, PT ;  /* 0x000000070b007c0c */ /* 0x000fe4000bfa1070 */
[----:B------:R-:W-:Y:S02]  /*0650*/  R2UR UR13, R3 ;  /* 0x00000000030d72ca */ /* 0x000fe400000e0000 */
[----:B------:R-:W-:-:S02]  /*0660*/  LEA.HI.X.SX32 R13, R27, UR37, 0x2, P4 ;  /* 0x000000251b0d7c11 */ /* 0x000fc4000a0f16ff */
[----:B------:R-:W-:Y:S02]  /*0670*/  IADD3 R4, P4, PT, R4, UR36, RZ ;  /* 0x0000002404047c10 */ /* 0x000fe4000ff9e0ff */
[----:B------:R-:W-:Y:S01]  /*0680*/  IABS R14, R28 ;  /* 0x0000001c000e7213 */ /* 0x000fe20000000000 */
[----:B------:R1:W5:Y:S01]  /*0690*/  LDG.E R18, desc[UR10][R12.64] ;  /* 0x0000000a0c127981 */ /* 0x000362000c1e1900 */
[----:B------:R-:W-:Y:S02]  /*06a0*/  IADD3 R23, PT, PT, R26, 0xc0, RZ ;  /* 0x000000c01a177810 */ /* 0x000fe40007ffe0ff */
[----:B------:R-:W-:Y:S02]  /*06b0*/  LEA.HI.X.SX32 R5, R24, UR37, 0x2, P4 ;  /* 0x0000002518057c11 */ /* 0x000fe4000a0f16ff */
[----:B------:R-:W-:Y:S01]  /*06c0*/  ISETP.GE.U32.AND P4, PT, R8, UR7, PT ;  /* 0x0000000708007c0c */ /* 0x000fe2000bf86070 */
[----:B------:R-:W-:Y:S01]  /*06d0*/  IMAD.HI.U32 R48, R14, UR5, RZ ;  /* 0x000000050e307c27 */ /* 0x000fe2000f8e00ff */
[----:B------:R-:W-:Y:S01]  /*06e0*/  SHF.R.S64 R8, RZ, 0x1e, R23 ;  /* 0x0000001eff087819 */ /* 0x000fe20000001017 */
[----:B------:R0:W5:Y:S01]  /*06f0*/  LDG.E R17, desc[UR12][R4.64] ;  /* 0x0000000c04117981 */ /* 0x000162000c1e1900 */
[----:B------:R-:W-:Y:S01]  /*0700*/  IADD3 R10, PT, PT, R26, 0xe0, RZ ;  /* 0x000000e01a0a7810 */ /* 0x000fe20007ffe0ff */
[----:B------:R-:W-:Y:S01]  /*0710*/  @!P5 VIADD R46, R46, 0x1 ;  /* 0x000000012e2ed836 */ /* 0x000fe20000000000 */
[----:B------:R-:W-:Y:S01]  /*0720*/  @!P5 IADD3 R11, PT, PT, R11, -UR7, RZ ;  /* 0x800000070b0bdc10 */ /* 0x000fe2000fffe0ff */
[----:B------:R-:W-:Y:S01]  /*0730*/  IMAD.MOV R15, RZ, RZ, -R48 ;  /* 0x000000ffff0f7224 */ /* 0x000fe200078e0a30 */
[----:B-1----:R-:W-:-:S02]  /*0740*/  IADD3 R12, P5, PT, R8, UR36, RZ ;  /* 0x00000024080c7c10 */ /* 0x002fc4000ffbe0ff */
[----:B0-----:R-:W-:Y:S01]  /*0750*/  SHF.R.S64 R4, RZ, 0x1e, R10 ;  /* 0x0000001eff047819 */ /* 0x001fe2000000100a */
[----:B------:R-:W-:Y:S01]  /*0760*/  IMAD R14, R15, UR7, R14 ;  /* 0x000000070f0e7c24 */ /* 0x000fe2000f8e020e */
[----:B------:R-:W-:Y:S02]  /*0770*/  LEA.HI.X.SX32 R13, R23, UR37, 0x2, P5 ;  /* 0x00000025170d7c11 */ /* 0x000fe4000a8f16ff */
[----:B------:R-:W-:Y:S01]  /*0780*/  IADD3 R4, P5, PT, R4, UR36, RZ ;  /* 0x0000002404047c10 */ /* 0x000fe2000ffbe0ff */
[----:B------:R-:W-:Y:S01]  /*0790*/  @P4 VIADD R50, R50, 0x1 ;  /* 0x0000000132324836 */ /* 0x000fe20000000000 */
[----:B------:R-:W-:Y:S01]  /*07a0*/  IABS R15, R27 ;  /* 0x0000001b000f7213 */ /* 0x000fe20000000000 */
[----:B------:R-:W5:Y:S01]  /*07b0*/  LDG.E R16, desc[UR8][R12.64] ;  /* 0x000000080c107981 */ /* 0x000f62000c1e1900 */
[----:B------:R-:W-:Y:S02]  /*07c0*/  LEA.HI.X.SX32 R5, R10, UR37, 0x2, P5 ;  /* 0x000000250a057c11 */ /* 0x000fe4000a8f16ff */
[----:B------:R-:W-:-:S02]  /*07d0*/  ISETP.LT.U32.AND P5, PT, R14, UR7, PT ;  /* 0x000000070e007c0c */ /* 0x000fc4000bfa1070 */
[----:B------:R-:W-:Y:S02]  /*07e0*/  ISETP.GE.U32.AND P4, PT, R11, UR7, PT ;  /* 0x000000070b007c0c */ /* 0x000fe4000bf86070 */
[----:B------:R-:W-:Y:S02]  /*07f0*/  MOV R8, R15 ;  /* 0x0000000f00087202 */ /* 0x000fe40000000f00 */
[----:B------:R-:W-:Y:S01]  /*0800*/  IABS R25, R24 ;  /* 0x0000001800197213 */ /* 0x000fe20000000000 */
[----:B------:R0:W5:Y:S01]  /*0810*/  LDG.E R15, desc[UR10][R4.64] ;  /* 0x0000000a040f7981 */ /* 0x000162000c1e1900 */
[----:B------:R-:W-:Y:S01]  /*0820*/  IABS R31, R23 ;  /* 0x00000017001f7213 */ /* 0x000fe20000000000 */
[----:B------:R-:W-:-:S04]  /*0830*/  IMAD.HI.U32 R44, R8, UR5, RZ ;  /* 0x00000005082c7c27 */ /* 0x000fc8000f8e00ff */
[----:B------:R-:W-:Y:S01]  /*0840*/  @!P5 IADD3 R14, PT, PT, R14, -UR7, RZ ;  /* 0x800000070e0edc10 */ /* 0x000fe2000fffe0ff */
[----:B------:R-:W-:Y:S01]  /*0850*/  IMAD.HI.U32 R38, R25, UR5, RZ ;  /* 0x0000000519267c27 */ /* 0x000fe2000f8e00ff */
[----:B------:R-:W-:Y:S02]  /*0860*/  @P4 IADD3 R46, PT, PT, R46, 0x1, RZ ;  /* 0x000000012e2e4810 */ /* 0x000fe40007ffe0ff */
[----:B------:R-:W-:Y:S01]  /*0870*/  ISETP.GE.U32.AND P4, PT, R14, UR7, PT ;  /* 0x000000070e007c0c */ /* 0x000fe2000bf86070 */
[----:B------:R-:W-:Y:S01]  /*0880*/  IMAD.HI.U32 R21, R31, UR5, RZ ;  /* 0x000000051f157c27 */ /* 0x000fe2000f8e00ff */
[----:B------:R-:W-:Y:S02]  /*0890*/  IADD3 R11, PT, PT, -R44, RZ, RZ ;  /* 0x000000ff2c0b7210 */ /* 0x000fe40007ffe1ff */
[----:B------:R-:W-:Y:S01]  /*08a0*/  IADD3 R32, PT, PT, -R38, RZ, RZ ;  /* 0x000000ff26207210 */ /* 0x000fe20007ffe1ff */
[----:B------:R-:W-:Y:S02]  /*08b0*/  IMAD.MOV R34, RZ, RZ, -R21 ;  /* 0x000000ffff227224 */ /* 0x000fe400078e0a15 */
[----:B------:R-:W-:-:S02]  /*08c0*/  IMAD R11, R11, UR7, R8 ;  /* 0x000000070b0b7c24 */ /* 0x000fc4000f8e0208 */
[----:B------:R-:W-:Y:S02]  /*08d0*/  IMAD R25, R32, UR7, R25 ;  /* 0x0000000720197c24 */ /* 0x000fe4000f8e0219 */
[----:B------:R-:W-:Y:S01]  /*08e0*/  IMAD R31, R34, UR7, R31 ;  /* 0x00000007221f7c24 */ /* 0x000fe2000f8e021f */
[----:B------:R-:W-:Y:S01]  /*08f0*/  IABS R34, R10 ;  /* 0x0000000a00227213 */ /* 0x000fe20000000000 */
[----:B------:R-:W-:Y:S01]  /*0900*/  @!P5 VIADD R48, R48, 0x1 ;  /* 0x000000013030d836 */ /* 0x000fe20000000000 */
[----:B------:R-:W-:Y:S02]  /*0910*/  @!P1 IADD3 R50, PT, PT, -R50, RZ, RZ ;  /* 0x000000ff32329210 */ /* 0x000fe40007ffe1ff */
[----:B------:R-:W-:Y:S01]  /*0920*/  ISETP.LT.U32.AND P1, PT, R11, UR7, PT ;  /* 0x000000070b007c0c */ /* 0x000fe2000bf21070 */
[----:B------:R-:W-:Y:S01]  /*0930*/  @P4 VIADD R48, R48, 0x1 ;  /* 0x0000000130304836 */ /* 0x000fe20000000000 */
[----:B------:R-:W-:Y:S01]  /*0940*/  ISETP.LT.U32.AND P4, PT, R25, UR7, PT ;  /* 0x0000000719007c0c */ /* 0x000fe2000bf81070 */
[----:B------:R-:W-:Y:S01]  /*0950*/  IMAD.HI.U32 R36, R34, UR5, RZ ;  /* 0x0000000522247c27 */ /* 0x000fe2000f8e00ff */
[----:B------:R-:W-:-:S04]  /*0960*/  IADD3 R8, PT, PT, R26, 0x120, RZ ;  /* 0x000001201a087810 */ /* 0x000fc80007ffe0ff */
[----:B0-----:R-:W-:Y:S02]  /*0970*/  SHF.R.S64 R4, RZ, 0x1e, R8 ;  /* 0x0000001eff047819 */ /* 0x001fe40000001008 */
[----:B------:R-:W-:Y:S01]  /*0980*/  IADD3 R5, PT, PT, -R36, RZ, RZ ;  /* 0x000000ff24057210 */ /* 0x000fe20007ffe1ff */
[----:B------:R-:W-:Y:S01]  /*0990*/  VIADD R12, R26, 0x100 ;  /* 0x000001001a0c7836 */ /* 0x000fe20000000000 */
[----:B------:R-:W-:Y:S02]  /*09a0*/  IADD3 R4, P5, PT, R4, UR36, RZ ;  /* 0x0000002404047c10 */ /* 0x000fe4000ffbe0ff */
[----:B------:R-:W-:Y:S01]  /*09b0*/  @!P1 IADD3 R11, PT, PT, R11, -UR7, RZ ;  /* 0x800000070b0b9c10 */ /* 0x000fe2000fffe0ff */
[----:B------:R-:W-:Y:S01]  /*09c0*/  IMAD R34, R5, UR7, R34 ;  /* 0x0000000705227c24 */ /* 0x000fe2000f8e0222 */
[----:B------:R-:W-:Y:S01]  /*09d0*/  LEA.HI.X.SX32 R5, R8, UR37, 0x2, P5 ;  /* 0x0000002508057c11 */ /* 0x000fe2000a8f16ff */
[----:B------:R-:W-:Y:S01]  /*09e0*/  @!P4 VIADD R25, R25, -UR7 ;  /* 0x800000071919cc36 */ /* 0x000fe20008000000 */
[----:B------:R-:W-:-:S02]  /*09f0*/  SHF.R.S64 R32, RZ, 0x1e, R12 ;  /* 0x0000001eff207819 */ /* 0x000fc4000000100c */
[----:B------:R-:W-:Y:S01]  /*0a00*/  ISETP.GE.U32.AND P5, PT, R11, UR7, PT ;  /* 0x000000070b007c0c */ /* 0x000fe2000bfa6070 */
[----:B------:R0:W5:Y:S01]  /*0a10*/  LDG.E R13, desc[UR10][R4.64] ;  /* 0x0000000a040d7981 */ /* 0x000162000c1e1900 */
[----:B------:R-:W-:Y:S02]  /*0a20*/  @!P6 IADD3 R48, PT, PT, -R48, RZ, RZ ;  /* 0x000000ff3030e210 */ /* 0x000fe40007ffe1ff */
[----:B------:R-:W-:Y:S02]  /*0a30*/  ISETP.LT.U32.AND P6, PT, R34, UR7, PT ;  /* 0x0000000722007c0c */ /* 0x000fe4000bfc1070 */
[----:B------:R-:W-:Y:S02]  /*0a40*/  @!P1 IADD3 R44, PT, PT, R44, 0x1, RZ ;  /* 0x000000012c2c9810 */ /* 0x000fe40007ffe0ff */
[----:B------:R-:W-:Y:S02]  /*0a50*/  @!P2 IADD3 R46, PT, PT, -R46, RZ, RZ ;  /* 0x000000ff2e2ea210 */ /* 0x000fe40007ffe1ff */
[----:B------:R-:W-:-:S02]  /*0a60*/  ISETP.GE.U32.AND P1, PT, R25, UR7, PT ;  /* 0x0000000719007c0c */ /* 0x000fc4000bf26070 */
[----:B------:R-:W-:Y:S02]  /*0a70*/  IADD3 R32, P2, PT, R32, UR36, RZ ;  /* 0x0000002420207c10 */ /* 0x000fe4000ff5e0ff */
[----:B------:R-:W-:Y:S02]  /*0a80*/  IABS R25, R12 ;  /* 0x0000000c00197213 */ /* 0x000fe40000000000 */
[----:B------:R-:W-:Y:S02]  /*0a90*/  LEA.HI.X.SX32 R33, R12, UR37, 0x2, P2 ;  /* 0x000000250c217c11 */ /* 0x000fe400090f16ff */
[----:B------:R-:W-:Y:S01]  /*0aa0*/  ISETP.LT.U32.AND P2, PT, R31, UR7, PT ;  /* 0x000000071f007c0c */ /* 0x000fe2000bf41070 */
[----:B------:R-:W-:Y:S01]  /*0ab0*/  IMAD.HI.U32 R42, R25, UR5, RZ ;  /* 0x00000005192a7c27 */ /* 0x000fe2000f8e00ff */
[----:B------:R-:W-:Y:S01]  /*0ac0*/  @!P6 IADD3 R34, PT, PT, R34, -UR7, RZ ;  /* 0x800000072222ec10 */ /* 0x000fe2000fffe0ff */
[----:B------:R1:W5:Y:S02]  /*0ad0*/  LDG.E R14, desc[UR8][R32.64] ;  /* 0x00000008200e7981 */ /* 0x000364000c1e1900 */
[----:B------:R-:W-:Y:S01]  /*0ae0*/  @P5 VIADD R44, R44, 0x1 ;  /* 0x000000012c2c5836 */ /* 0x000fe20000000000 */
[----:B0-----:R-:W-:-:S02]  /*0af0*/  IADD3 R4, PT, PT, -R42, RZ, RZ ;  /* 0x000000ff2a047210 */ /* 0x001fc40007ffe1ff */
[----:B------:R-:W-:Y:S01]  /*0b00*/  IADD3 R11, PT, PT, R26, 0x140, RZ ;  /* 0x000001401a0b7810 */ /* 0x000fe20007ffe0ff */
[----:B------:R-:W-:Y:S01]  /*0b10*/  @!P0 IMAD.MOV R44, RZ, RZ, -R44 ;  /* 0x000000ffff2c8224 */ /* 0x000fe200078e0a2c */
[----:B------:R-:W-:Y:S01]  /*0b20*/  ISETP.GE.U32.AND P0, PT, R34, UR7, PT ;  /* 0x0000000722007c0c */ /* 0x000fe2000bf06070 */
[----:B------:R-:W-:Y:S01]  /*0b30*/  IMAD R4, R4, UR7, R25 ;  /* 0x0000000704047c24 */ /* 0x000fe2000f8e0219 */
[----:B------:R-:W-:Y:S02]  /*0b40*/  IABS R34, R11 ;  /* 0x0000000b00227213 */ /* 0x000fe40000000000 */
[----:B------:R-:W-:Y:S02]  /*0b50*/  @!P4 IADD3 R38, PT, PT, R38, 0x1, RZ ;  /* 0x000000012626c810 */ /* 0x000fe40007ffe0ff */
[----:B------:R-:W-:Y:S02]  /*0b60*/  @!P2 IADD3 R31, PT, PT, R31, -UR7, RZ ;  /* 0x800000071f1fac10 */ /* 0x000fe4000fffe0ff */
[----:B------:R-:W-:Y:S01]  /*0b70*/  IABS R5, R8 ;  /* 0x0000000800057213 */ /* 0x000fe20000000000 */
[----:B-1----:R-:W-:Y:S01]  /*0b80*/  IMAD.HI.U32 R33, R34, UR5, RZ ;  /* 0x0000000522217c27 */ /* 0x002fe2000f8e00ff */
[----:B------:R-:W-:-:S02]  /*0b90*/  @P1 IADD3 R38, PT, PT, R38, 0x1, RZ ;  /* 0x0000000126261810 */ /* 0x000fc40007ffe0ff */
[----:B------:R-:W-:Y:S02]  /*0ba0*/  ISETP.LT.U32.AND P1, PT, R4, UR7, PT ;  /* 0x0000000704007c0c */ /* 0x000fe4000bf21070 */
[----:B------:R-:W-:Y:S01]  /*0bb0*/  ISETP.GE.U32.AND P5, PT, R31, UR7, PT ;  /* 0x000000071f007c0c */ /* 0x000fe2000bfa6070 */
[----:B------:R-:W-:Y:S01]  /*0bc0*/  IMAD.HI.U32 R31, R5, UR5, RZ ;  /* 0x00000005051f7c27 */ /* 0x000fe2000f8e00ff */
[----:B------:R-:W-:Y:S02]  /*0bd0*/  LOP3.LUT R32, R23, UR49, RZ, 0x3c, !PT ;  /* 0x0000003117207c12 */ /* 0x000fe4000f8e3cff */
[----:B------:R-:W-:Y:S02]  /*0be0*/  IADD3 R25, PT, PT, -R33, RZ, RZ ;  /* 0x000000ff21197210 */ /* 0x000fe40007ffe1ff */
[----:B------:R-:W-:Y:S01]  /*0bf0*/  ISETP.GE.AND P4, PT, R32, RZ, PT ;  /* 0x000000ff2000720c */ /* 0x000fe20003f86270 */
[----:B------:R-:W-:Y:S02]  /*0c00*/  IMAD.MOV R32, RZ, RZ, -R31 ;  /* 0x000000ffff207224 */ /* 0x000fe400078e0a1f */
[----:B------:R-:W-:-:S02]  /*0c10*/  IMAD R25, R25, UR7, R34 ;  /* 0x0000000719197c24 */ /* 0x000fc4000f8e0222 */
[----:B------:R-:W-:Y:S01]  /*0c20*/  IMAD R5, R32, UR7, R5 ;  /* 0x0000000720057c24 */ /* 0x000fe2000f8e0205 */
[----:B------:R-:W0:Y:S01]  /*0c30*/  LDC.64 R34, c[0x0][0x398] ;  /* 0x0000e600ff227b82 */ /* 0x000e220000000a00 */
[----:B------:R-:W-:Y:S02]  /*0c40*/  @!P2 VIADD R21, R21, 0x1 ;  /* 0x000000011515a836 */ /* 0x000fe40000000000 */
[----:B------:R-:W-:Y:S01]  /*0c50*/  @!P6 VIADD R36, R36, 0x1 ;  /* 0x000000012424e836 */ /* 0x000fe20000000000 */
[----:B------:R-:W-:Y:S02]  /*0c60*/  LOP3.LUT R32, R10, UR49, RZ, 0x3c, !PT ;  /* 0x000000310a207c12 */ /* 0x000fe4000f8e3cff */
[----:B------:R-:W-:Y:S02]  /*0c70*/  @!P1 IADD3 R4, PT, PT, R4, -UR7, RZ ;  /* 0x8000000704049c10 */ /* 0x000fe4000fffe0ff */
[----:B------:R-:W-:Y:S02]  /*0c80*/  @!P3 IADD3 R38, PT, PT, -R38, RZ, RZ ;  /* 0x000000ff2626b210 */ /* 0x000fe40007ffe1ff */
[----:B------:R-:W-:-:S02]  /*0c90*/  ISETP.LT.U32.AND P2, PT, R5, UR7, PT ;  /* 0x0000000705007c0c */ /* 0x000fc4000bf41070 */
[----:B------:R-:W-:Y:S02]  /*0ca0*/  @P5 IADD3 R21, PT, PT, R21, 0x1, RZ ;  /* 0x0000000115155810 */ /* 0x000fe40007ffe0ff */
[----:B------:R-:W-:Y:S02]  /*0cb0*/  @P0 IADD3 R36, PT, PT, R36, 0x1, RZ ;  /* 0x0000000124240810 */ /* 0x000fe40007ffe0ff */
[----:B------:R-:W-:Y:S02]  /*0cc0*/  ISETP.GE.AND P3, PT, R32, RZ, PT ;  /* 0x000000ff2000720c */ /* 0x000fe40003f66270 */
[----:B------:R-:W-:Y:S02]  /*0cd0*/  ISETP.LT.U32.AND P5, PT, R25, UR7, PT ;  /* 0x0000000719007c0c */ /* 0x000fe4000bfa1070 */
[----:B------:R-:W-:Y:S02]  /*0ce0*/  ISETP.GE.U32.AND P0, PT, R4, UR7, PT ;  /* 0x0000000704007c0c */ /* 0x000fe4000bf06070 */
[----:B------:R-:W-:-:S04]  /*0cf0*/  LOP3.LUT R32, R12, UR49, RZ, 0x3c, !PT ;  /* 0x000000310c207c12 */ /* 0x000fc8000f8e3cff */
[----:B------:R-:W-:Y:S01]  /*0d00*/  ISETP.GE.AND P6, PT, R32, RZ, PT ;  /* 0x000000ff2000720c */ /* 0x000fe20003fc6270 */
[----:B------:R-:W-:Y:S01]  /*0d10*/  IMAD.MOV.U32 R32, RZ, RZ, R21 ;  /* 0x000000ffff207224 */ /* 0x000fe200078e0015 */
[----:B------:R-:W-:Y:S02]  /*0d20*/  @!P1 IADD3 R42, PT, PT, R42, 0x1, RZ ;  /* 0x000000012a2a9810 */ /* 0x000fe40007ffe0ff */
[----:B------:R-:W-:Y:S01]  /*0d30*/  SHF.R.S64 R4, RZ, 0x1e, R11 ;  /* 0x0000001eff047819 */ /* 0x000fe2000000100b */
[----:B------:R-:W-:Y:S01]  /*0d40*/  @!P5 VIADD R25, R25, -UR7 ;  /* 0x800000071919dc36 */ /* 0x000fe20008000000 */
[----:B------:R-:W-:Y:S01]  /*0d50*/  @!P2 IADD3 R5, PT, PT, R5, -UR7, RZ ;  /* 0x800000070505ac10 */ /* 0x000fe2000fffe0ff */
[----:B------:R-:W-:Y:S01]  /*0d60*/  @P0 VIADD R42, R42, 0x1 ;  /* 0x000000012a2a0836 */ /* 0x000fe20000000000 */
[----:B------:R-:W-:Y:S02]  /*0d70*/  @!P4 IADD3 R32, PT, PT, -R32, RZ, RZ ;  /* 0x000000ff2020c210 */ /* 0x000fe40007ffe1ff */
[----:B------:R-:W-:-:S02]  /*0d80*/  IADD3 R4, P4, PT, R4, UR36, RZ ;  /* 0x0000002404047c10 */ /* 0x000fc4000ff9e0ff */
[----:B------:R-:W-:Y:S02]  /*0d90*/  @!P3 IADD3 R36, PT, PT, -R36, RZ, RZ ;  /* 0x000000ff2424b210 */ /* 0x000fe40007ffe1ff */
[----:B------:R-:W-:Y:S02]  /*0da0*/  ISETP.GE.U32.AND P3, PT, R5, UR7, PT ;  /* 0x0000000705007c0c */ /* 0x000fe4000bf66070 */
[----:B------:R-:W-:Y:S02]  /*0db0*/  LEA.HI.X.SX32 R5, R11, UR37, 0x2, P4 ;  /* 0x000000250b057c11 */ /* 0x000fe4000a0f16ff */
[----:B------:R-:W-:Y:S02]  /*0dc0*/  ISETP.GE.U32.AND P4, PT, R25, UR7, PT ;  /* 0x0000000719007c0c */ /* 0x000fe4000bf86070 */
[----:B0-----:R-:W-:Y:S01]  /*0dd0*/  ISETP.NE.U32.AND P0, PT, R34, 0x1, PT ;  /* 0x000000012200780c */ /* 0x001fe20003f05070 */
[----:B------:R0:W5:Y:S01]  /*0de0*/  LDG.E R21, desc[UR8][R4.64] ;  /* 0x0000000804157981 */ /* 0x000162000c1e1900 */
[----:B------:R-:W-:-:S02]  /*0df0*/  @!P6 IADD3 R42, PT, PT, -R42, RZ, RZ ;  /* 0x000000ff2a2ae210 */ /* 0x000fc40007ffe1ff */
[----:B------:R-:W-:Y:S02]  /*0e00*/  IADD3 R34, PT, PT, R26, 0x160, RZ ;  /* 0x000001601a227810 */ /* 0x000fe40007ffe0ff */
[----:B------:R-:W-:Y:S02]  /*0e10*/  ISETP.NE.AND P6, PT, RZ, UR49, PT ;  /* 0x00000031ff007c0c */ /* 0x000fe4000bfc5270 */
[----:B------:R-:W-:Y:S02]  /*0e20*/  LOP3.LUT R25, RZ, UR49, RZ, 0x33, !PT ;  /* 0x00000031ff197c12 */ /* 0x000fe4000f8e33ff */
[----:B------:R-:W-:Y:S02]  /*0e30*/  IABS R37, R34 ;  /* 0x0000002200257213 */ /* 0x000fe40000000000 */
[----:B------:R-:W-:Y:S02]  /*0e40*/  SEL R50, R25, R50, !P6 ;  /* 0x0000003219327207 */ /* 0x000fe40007000000 */
[----:B------:R-:W-:Y:S01]  /*0e50*/  ISETP.NE.AND.EX P0, PT, R35, RZ, PT, P0 ;  /* 0x000000ff2300720c */ /* 0x000fe20003f05300 */
[----:B------:R-:W-:Y:S01]  /*0e60*/  IMAD.HI.U32 R35, R37, UR5, RZ ;  /* 0x0000000525237c27 */ /* 0x000fe2000f8e00ff */
[----:B0-----:R-:W-:-:S02]  /*0e70*/  LOP3.LUT R4, R8, UR49, RZ, 0x3c, !PT ;  /* 0x0000003108047c12 */ /* 0x001fc4000f8e3cff */
[----:B------:R-:W-:Y:S01]  /*0e80*/  IADD3 R5, PT, PT, -R50, RZ, RZ ;  /* 0x000000ff32057210 */ /* 0x000fe20007ffe1ff */
[----:B------:R-:W-:Y:S01]  /*0e90*/  @!P2 VIADD R31, R31, 0x1 ;  /* 0x000000011f1fa836 */ /* 0x000fe20000000000 */
[----:B------:R-:W-:-:S03]  /*0ea0*/  ISETP.GE.AND P2, PT, R4, RZ, PT ;  /* 0x000000ff0400720c */ /* 0x000fc60003f46270 */
[----:B------:R-:W-:Y:S01]  /*0eb0*/  IMAD R4, R5, UR49, R30 ;  /* 0x0000003105047c24 */ /* 0x000fe2000f8e021e */
[----:B------:R-:W-:Y:S01]  /*0ec0*/  IADD3 R30, PT, PT, -R35, RZ, RZ ;  /* 0x000000ff231e7210 */ /* 0x000fe20007ffe1ff */
[----:B------:R-:W-:-:S04]  /*0ed0*/  @P3 VIADD R31, R31, 0x1 ;  /* 0x000000011f1f3836 */ /* 0x000fc80000000000 */
[----:B------:R-:W-:Y:S01]  /*0ee0*/  IMAD R5, R30, UR7, R37 ;  /* 0x000000071e057c24 */ /* 0x000fe2000f8e0225 */
[----:B------:R-:W-:-:S04]  /*0ef0*/  SHF.R.S64 R30, RZ, 0x1e, R34 ;  /* 0x0000001eff1e7819 */ /* 0x000fc80000001022 */
[----:B------:R-:W-:Y:S02]  /*0f00*/  ISETP.LT.U32.AND P3, PT, R5, UR7, PT ;  /* 0x0000000705007c0c */ /* 0x000fe4000bf61070 */
[----:B------:R-:W-:Y:S02]  /*0f10*/  IADD3 R30, P6, PT, R30, UR36, RZ ;  /* 0x000000241e1e7c10 */ /* 0x000fe4000ffde0ff */
[----:B------:R-:W-:Y:S02]  /*0f20*/  ISETP.NE.U32.AND P1, PT, R40, 0x1, PT ;  /* 0x000000012800780c */ /* 0x000fe40003f25070 */
[----:B------:R-:W-:Y:S02]  /*0f30*/  MOV R40, R31 ;  /* 0x0000001f00287202 */ /* 0x000fe40000000f00 */
[----:B------:R-:W-:Y:S02]  /*0f40*/  LEA.HI.X.SX32 R31, R34, UR37, 0x2, P6 ;  /* 0x00000025221f7c11 */ /* 0x000fe4000b0f16ff */
[----:B------:R-:W-:-:S02]  /*0f50*/  ISETP.NE.AND P6, PT, RZ, UR49, PT ;  /* 0x00000031ff007c0c */ /* 0x000fc4000bfc5270 */
[----:B------:R-:W-:Y:S02]  /*0f60*/  ISETP.NE.AND.EX P1, PT, R41, RZ, PT, P1 ;  /* 0x000000ff2900720c */ /* 0x000fe40003f25310 */
[----:B------:R-:W-:Y:S01]  /*0f70*/  @!P3 IADD3 R5, PT, PT, R5, -UR7, RZ ;  /* 0x800000070505bc10 */ /* 0x000fe2000fffe0ff */
[----:B------:R-:W-:Y:S01]  /*0f80*/  @!P2 IMAD.MOV R40, RZ, RZ, -R40 ;  /* 0x000000ffff28a224 */ /* 0x000fe200078e0a28 */
[----:B------:R-:W-:Y:S01]  /*0f90*/  SEL R48, R25, R48, !P6 ;  /* 0x0000003019307207 */ /* 0x000fe20007000000 */
[----:B------:R0:W5:Y:S01]  /*0fa0*/  LDG.E R30, desc[UR8][R30.64] ;  /* 0x000000081e1e7981 */ /* 0x000162000c1e1900 */
[----:B------:R-:W-:Y:S02]  /*0fb0*/  ISETP.GE.U32.AND P2, PT, R5, UR7, PT ;  /* 0x0000000705007c0c */ /* 0x000fe4000bf46070 */
[----:B------:R-:W-:Y:S02]  /*0fc0*/  SEL R50, R50, RZ, P1 ;  /* 0x000000ff32327207 */ /* 0x000fe40000800000 */
[----:B------:R-:W-:-:S02]  /*0fd0*/  IADD3 R5, PT, PT, -R48, RZ, RZ ;  /* 0x000000ff30057210 */ /* 0x000fc40007ffe1ff */
[----:B------:R-:W-:Y:S01]  /*0fe0*/  SEL R4, R4, RZ, P0 ;  /* 0x000000ff04047207 */ /* 0x000fe20000000000 */
[----:B------:R-:W-:Y:S01]  /*0ff0*/  IMAD R37, R50, UR44, RZ ;  /* 0x0000002c32257c24 */ /* 0x000fe2000f8e02ff */
[----:B------:R-:W-:Y:S01]  /*1000*/  SEL R46, R25, R46, !P6 ;  /* 0x0000002e192e7207 */ /* 0x000fe20007000000 */
[----:B------:R-:W-:Y:S01]  /*1010*/  IMAD R28, R5, UR49, R28 ;  /* 0x00000031051c7c24 */ /* 0x000fe2000f8e021c */
[----:B------:R-:W-:Y:S01]  /*1020*/  SEL R48, R48, RZ, P1 ;  /* 0x000000ff30307207 */ /* 0x000fe20000800000 */
[----:B------:R-:W-:Y:S01]  /*1030*/  IMAD R37, R4, UR45, R37 ;  /* 0x0000002d04257c24 */ /* 0x000fe2000f8e0225 */
[----:B------:R-:W-:Y:S02]  /*1040*/  IADD3 R4, PT, PT, -R46, RZ, RZ ;  /* 0x000000ff2e047210 */ /* 0x000fe40007ffe1ff */
[----:B------:R-:W-:Y:S01]  /*1050*/  SEL R28, R28, RZ, P0 ;  /* 0x000000ff1c1c7207 */ /* 0x000fe20000000000 */
[----:B------:R-:W-:Y:S02]  /*1060*/  IMAD R43, R48, UR44, RZ ;  /* 0x0000002c302b7c24 */ /* 0x000fe4000f8e02ff */
[----:B0-----:R-:W-:-:S02]  /*1070*/  VIADD R31, R26, 0x180 ;  /* 0x000001801a1f7836 */ /* 0x001fc40000000000 */
[----:B------:R-:W-:Y:S01]  /*1080*/  IMAD R29, R4, UR49, R29 ;  /* 0x00000031041d7c24 */ /* 0x000fe2000f8e021d */
[----:B------:R-:W-:Y:S01]  /*1090*/  LOP3.LUT R4, R11, UR49, RZ, 0x3c, !PT ;  /* 0x000000310b047c12 */ /* 0x000fe2000f8e3cff */
        /* <DEDUP_REMOVED lines=16> */
[----:B------:R-:W-:-:S05]  /*11a0*/  @!P4 VIADD R5, R5, -UR7 ;  /* 0x800000070505cc36 */ /* 0x000fca0008000000 */
[----:B------:R-:W-:Y:S02]  /*11b0*/  ISETP.GE.U32.AND P5, PT, R5, UR7, PT ;  /* 0x0000000705007c0c */ /* 0x000fe4000bfa6070 */
[----:B------:R-:W-:Y:S02]  /*11c0*/  LEA.HI.X.SX32 R5, R31, UR37, 0x2, P6 ;  /* 0x000000251f057c11 */ /* 0x000fe4000b0f16ff */
[----:B------:R-:W-:Y:S02]  /*11d0*/  ISETP.NE.AND P6, PT, RZ, UR49, PT ;  /* 0x00000031ff007c0c */ /* 0x000fe4000bfc5270 */
[----:B------:R-:W-:Y:S02]  /*11e0*/  SEL R28, R28, RZ, P1 ;  /* 0x000000ff1c1c7207 */ /* 0x000fe40000800000 */
[----:B------:R-:W-:Y:S02]  /*11f0*/  SEL R38, R25, R38, !P6 ;  /* 0x0000002619267207 */ /* 0x000fe40007000000 */
[----:B------:R-:W-:Y:S01]  /*1200*/  SEL R46, R46, RZ, P1 ;  /* 0x000000ff2e2e7207 */ /* 0x000fe20000800000 */
[----:B------:R-:W-:Y:S01]  /*1210*/  IMAD R28, R28, UR44, RZ ;  /* 0x0000002c1c1c7c24 */ /* 0x000fe2000f8e02ff */
[----:B------:R-:W-:-:S02]  /*1220*/  SEL R27, R27, RZ, P0 ;  /* 0x000000ff1b1b7207 */ /* 0x000fc40000000000 */
[----:B------:R-:W-:Y:S02]  /*1230*/  IADD3 R33, PT, PT, -R38, RZ, RZ ;  /* 0x000000ff26217210 */ /* 0x000fe40007ffe1ff */
[----:B------:R-:W-:Y:S01]  /*1240*/  SEL R32, R25, R32, !P6 ;  /* 0x0000002019207207 */ /* 0x000fe20007000000 */
[----:B------:R-:W-:Y:S01]  /*1250*/  IMAD R46, R46, UR44, RZ ;  /* 0x0000002c2e2e7c24 */ /* 0x000fe2000f8e02ff */
[----:B------:R-:W-:Y:S01]  /*1260*/  SEL R29, R29, RZ, P0 ;  /* 0x000000ff1d1d7207 */ /* 0x000fe20000000000 */
[----:B------:R-:W-:Y:S01]  /*1270*/  IMAD R27, R27, UR45, R28 ;  /* 0x0000002d1b1b7c24 */ /* 0x000fe2000f8e021c */
[----:B------:R-:W-:Y:S01]  /*1280*/  SEL R38, R38, RZ, P1 ;  /* 0x000000ff26267207 */ /* 0x000fe20000800000 */
[----:B------:R-:W-:Y:S02]  /*1290*/  IMAD R24, R33, UR49, R24 ;  /* 0x0000003121187c24 */ /* 0x000fe4000f8e0218 */
[----:B------:R-:W-:Y:S02]  /*12a0*/  IMAD.MOV R28, RZ, RZ, -R32 ;  /* 0x000000ffff1c7224 */ /* 0x000fe400078e0a20 */
[----:B------:R-:W-:Y:S01]  /*12b0*/  IMAD R41, R29, UR45, R46 ;  /* 0x0000002d1d297c24 */ /* 0x000fe2000f8e022e */
[----:B------:R-:W-:Y:S01]  /*12c0*/  SEL R24, R24, RZ, P0 ;  /* 0x000000ff18187207 */ /* 0x000fe20000000000 */
[----:B------:R0:W5:Y:S01]  /*12d0*/  LDG.E R29, desc[UR8][R4.64] ;  /* 0x00000008041d7981 */ /* 0x000162000c1e1900 */
[----:B------:R-:W-:Y:S01]  /*12e0*/  IMAD R23, R28, UR49, R23 ;  /* 0x000000311c177c24 */ /* 0x000fe2000f8e0217 */
[----:B------:R-:W-:-:S04]  /*12f0*/  SEL R36, R25, R36, !P6 ;  /* 0x0000002419247207 */ /* 0x000fc80007000000 */
[----:B------:R-:W-:Y:S02]  /*1300*/  SEL R23, R23, RZ, P0 ;  /* 0x000000ff17177207 */ /* 0x000fe40000000000 */
[----:B0-----:R-:W-:Y:S01]  /*1310*/  SEL R4, R32, RZ, P1 ;  /* 0x000000ff20047207 */ /* 0x001fe20000800000 */
[----:B------:R-:W-:-:S04]  /*1320*/  IMAD R5, R38, UR44, RZ ;  /* 0x0000002c26057c24 */ /* 0x000fc8000f8e02ff */
[----:B------:R-:W-:Y:S01]  /*1330*/  IMAD R32, R24, UR45, R5 ;  /* 0x0000002d18207c24 */ /* 0x000fe2000f8e0205 */
[----:B------:R-:W-:Y:S01]  /*1340*/  IADD3 R24, PT, PT, R26, 0x1a0, RZ ;  /* 0x000001a01a187810 */ /* 0x000fe20007ffe0ff */
[----:B------:R-:W-:Y:S01]  /*1350*/  IMAD R4, R4, UR44, RZ ;  /* 0x0000002c04047c24 */ /* 0x000fe2000f8e02ff */
[----:B------:R-:W-:Y:S02]  /*1360*/  IADD3 R5, PT, PT, -R36, RZ, RZ ;  /* 0x000000ff24057210 */ /* 0x000fe40007ffe1ff */
[----:B------:R-:W-:Y:S01]  /*1370*/  SEL R42, R25, R42, !P6 ;  /* 0x0000002a192a7207 */ /* 0x000fe20007000000 */
[----:B------:R-:W-:Y:S01]  /*1380*/  IMAD R33, R23, UR45, R4 ;  /* 0x0000002d17217c24 */ /* 0x000fe2000f8e0204 */
[----:B------:R-:W-:Y:S01]  /*1390*/  IABS R4, R24 ;  /* 0x0000001800047213 */ /* 0x000fe20000000000 */
[----:B------:R-:W-:Y:S01]  /*13a0*/  IMAD R10, R5, UR49, R10 ;  /* 0x00000031050a7c24 */ /* 0x000fe2000f8e020a */
[----:B------:R-:W-:-:S03]  /*13b0*/  IADD3 R5, PT, PT, -R42, RZ, RZ ;  /* 0x000000ff2a057210 */ /* 0x000fc60007ffe1ff */
[----:B------:R-:W-:-:S04]  /*13c0*/  IMAD.HI.U32 R45, R4, UR5, RZ ;  /* 0x00000005042d7c27 */ /* 0x000fc8000f8e00ff */
[----:B------:R-:W-:Y:S01]  /*13d0*/  IMAD R12, R5, UR49, R12 ;  /* 0x00000031050c7c24 */ /* 0x000fe2000f8e020c */
[----:B------:R-:W-:Y:S01]  /*13e0*/  IADD3 R5, PT, PT, -R45, RZ, RZ ;  /* 0x000000ff2d057210 */ /* 0x000fe20007ffe1ff */
[----:B------:R-:W-:-:S04]  /*13f0*/  @!P3 VIADD R35, R35, 0x1 ;  /* 0x000000012323b836 */ /* 0x000fc80000000000 */
[----:B------:R-:W-:Y:S01]  /*1400*/  IMAD R5, R5, UR7, R4 ;  /* 0x0000000705057c24 */ /* 0x000fe2000f8e0204 */
[----:B------:R-:W-:Y:S01]  /*1410*/  LOP3.LUT R23, R34, UR49, RZ, 0x3c, !PT ;  /* 0x0000003122177c12 */ /* 0x000fe2000f8e3cff */
[----:B------:R-:W-:-:S03]  /*1420*/  @P2 VIADD R35, R35, 0x1 ;  /* 0x0000000123232836 */ /* 0x000fc60000000000 */
[----:B------:R-:W-:Y:S02]  /*1430*/  ISETP.LT.U32.AND P2, PT, R5, UR7, PT ;  /* 0x0000000705007c0c */ /* 0x000fe4000bf41070 */
[----:B------:R-:W-:Y:S02]  /*1440*/  ISETP.GE.AND P3, PT, R23, RZ, PT ;  /* 0x000000ff1700720c */ /* 0x000fe40003f66270 */
[----:B------:R-:W-:Y:S02]  /*1450*/  SHF.R.S64 R4, RZ, 0x1e, R24 ;  /* 0x0000001eff047819 */ /* 0x000fe40000001018 */
[----:B------:R-:W-:Y:S02]  /*1460*/  MOV R46, R35 ;  /* 0x00000023002e7202 */ /* 0x000fe40000000f00 */
[----:B------:R-:W-:Y:S02]  /*1470*/  IADD3 R4, P6, PT, R4, UR36, RZ ;  /* 0x0000002404047c10 */ /* 0x000fe4000ffde0ff */
[----:B------:R-:W-:-:S03]  /*1480*/  SEL R36, R36, RZ, P1 ;  /* 0x000000ff24247207 */ /* 0x000fc60000800000 */
[----:B------:R-:W-:Y:S02]  /*1490*/  @!P2 IADD3 R5, PT, PT, R5, -UR7, RZ ;  /* 0x800000070505ac10 */ /* 0x000fe4000fffe0ff */
[----:B------:R-:W-:Y:S01]  /*14a0*/  @!P3 IMAD.MOV R46, RZ, RZ, -R46 ;  /* 0x000000ffff2eb224 */ /* 0x000fe200078e0a2e */
[----:B------:R-:W-:Y:S02]  /*14b0*/  SEL R42, R42, RZ, P1 ;  /* 0x000000ff2a2a7207 */ /* 0x000fe40000800000 */
[----:B------:R-:W-:Y:S02]  /*14c0*/  ISETP.GE.U32.AND P3, PT, R5, UR7, PT ;  /* 0x0000000705007c0c */ /* 0x000fe4000bf66070 */
[----:B------:R-:W-:Y:S01]  /*14d0*/  LEA.HI.X.SX32 R5, R24, UR37, 0x2, P6 ;  /* 0x0000002518057c11 */ /* 0x000fe2000b0f16ff */
[----:B------:R-:W-:Y:S01]  /*14e0*/  IMAD R23, R36, UR44, RZ ;  /* 0x0000002c24177c24 */ /* 0x000fe2000f8e02ff */
[----:B------:R-:W-:Y:S02]  /*14f0*/  SEL R10, R10, RZ, P0 ;  /* 0x000000ff0a0a7207 */ /* 0x000fe40000000000 */
[----:B------:R-:W-:Y:S01]  /*1500*/  ISETP.NE.AND P6, PT, RZ, UR49, PT ;  /* 0x00000031ff007c0c */ /* 0x000fe2000bfc5270 */
[----:B------:R-:W-:Y:S01]  /*1510*/  IMAD R35, R42, UR44, RZ ;  /* 0x0000002c2a237c24 */ /* 0x000fe2000f8e02ff */
[----:B------:R0:W5:Y:S01]  /*1520*/  LDG.E R28, desc[UR8][R4.64] ;  /* 0x00000008041c7981 */ /* 0x000162000c1e1900 */
[----:B------:R-:W-:Y:S01]  /*1530*/  IMAD R42, R10, UR45, R23 ;  /* 0x0000002d0a2a7c24 */ /* 0x000fe2000f8e0217 */
[----:B------:R-:W-:-:S02]  /*1540*/  SEL R40, R25, R40, !P6 ;  /* 0x0000002819287207 */ /* 0x000fc40007000000 */
[----:B------:R-:W-:Y:S02]  /*1550*/  LOP3.LUT R10, R31, UR49, RZ, 0x3c, !PT ;  /* 0x000000311f0a7c12 */ /* 0x000fe4000f8e3cff */
[----:B------:R-:W-:Y:S02]  /*1560*/  SEL R44, R25, R44, !P6 ;  /* 0x0000002c192c7207 */ /* 0x000fe40007000000 */
[----:B------:R-:W-:Y:S02]  /*1570*/  @!P4 IADD3 R39, PT, PT, R39, 0x1, RZ ;  /* 0x000000012727c810 */ /* 0x000fe40007ffe0ff */
[----:B0-----:R-:W-:Y:S02]  /*1580*/  IADD3 R5, PT, PT, -R40, RZ, RZ ;  /* 0x000000ff28057210 */ /* 0x001fe40007ffe1ff */
[----:B------:R-:W-:Y:S02]  /*1590*/  SEL R4, R25, R46, !P6 ;  /* 0x0000002e19047207 */ /* 0x000fe40007000000 */
[----:B------:R-:W-:Y:S01]  /*15a0*/  ISETP.GE.AND P4, PT, R10, RZ, PT ;  /* 0x000000ff0a00720c */ /* 0x000fe20003f86270 */
[----:B------:R-:W-:Y:S01]  /*15b0*/  IMAD R8, R5, UR49, R8 ;  /* 0x0000003105087c24 */ /* 0x000fe2000f8e0208 */
[----:B------:R-:W-:Y:S01]  /*15c0*/  IADD3 R10, PT, PT, -R44, RZ, RZ ;  /* 0x000000ff2c0a7210 */ /* 0x000fe20007ffe1ff */
[----:B------:R-:W-:Y:S01]  /*15d0*/  IMAD.MOV R5, RZ, RZ, -R4 ;  /* 0x000000ffff057224 */ /* 0x000fe200078e0a04 */
[----:B------:R-:W-:Y:S01]  /*15e0*/  SEL R4, R4, RZ, P1 ;  /* 0x000000ff04047207 */ /* 0x000fe20000800000 */
[----:B------:R-:W-:-:S02]  /*15f0*/  @P5 VIADD R39, R39, 0x1 ;  /* 0x0000000127275836 */ /* 0x000fc40000000000 */
[----:B------:R-:W-:Y:S02]  /*1600*/  IMAD R11, R10, UR49, R11 ;  /* 0x000000310a0b7c24 */ /* 0x000fe4000f8e020b */
[----:B------:R-:W-:Y:S01]  /*1610*/  IMAD R10, R5, UR49, R34 ;  /* 0x00000031050a7c24 */ /* 0x000fe2000f8e0222 */
[----:B------:R-:W-:Y:S02]  /*1620*/  SEL R40, R40, RZ, P1 ;  /* 0x000000ff28287207 */ /* 0x000fe40000800000 */
[----:B------:R-:W-:Y:S01]  /*1630*/  SEL R12, R12, RZ, P0 ;  /* 0x000000ff0c0c7207 */ /* 0x000fe20000000000 */
[----:B------:R-:W-:Y:S01]  /*1640*/  IMAD R23, R4, UR44, RZ ;  /* 0x0000002c04177c24 */ /* 0x000fe2000f8e02ff */
[----:B------:R-:W-:Y:S02]  /*1650*/  @!P4 IADD3 R39, PT, PT, -R39, RZ, RZ ;  /* 0x000000ff2727c210 */ /* 0x000fe40007ffe1ff */
[----:B------:R-:W-:Y:S02]  /*1660*/  SEL R44, R44, RZ, P1 ;  /* 0x000000ff2c2c7207 */ /* 0x000fe40000800000 */
[----:B------:R-:W-:-:S02]  /*1670*/  SEL R10, R10, RZ, P0 ;  /* 0x000000ff0a0a7207 */ /* 0x000fc40000000000 */
[----:B------:R-:W-:Y:S01]  /*1680*/  IADD3 R34, P4, PT, R37, UR38, RZ ;  /* 0x0000002625227c10 */ /* 0x000fe2000ff9e0ff */
[----:B------:R-:W-:Y:S01]  /*1690*/  IMAD R5, R40, UR44, RZ ;  /* 0x0000002c28057c24 */ /* 0x000fe2000f8e02ff */
[----:B------:R-:W-:Y:S01]  /*16a0*/  SEL R8, R8, RZ, P0 ;  /* 0x000000ff08087207 */ /* 0x000fe20000000000 */
[----:B------:R-:W-:Y:S01]  /*16b0*/  IMAD R38, R12, UR45, R35 ;  /* 0x0000002d0c267c24 */ /* 0x000fe2000f8e0223 */
[----:B------:R-:W-:Y:S01]  /*16c0*/  SEL R39, R25, R39, !P6 ;  /* 0x0000002719277207 */ /* 0x000fe20007000000 */
[----:B------:R-:W-:Y:S01]  /*16d0*/  IMAD R44, R44, UR44, RZ ;  /* 0x0000002c2c2c7c24 */ /* 0x000fe2000f8e02ff */
[----:B------:R-:W-:Y:S01]  /*16e0*/  SEL R11, R11, RZ, P0 ;  /* 0x000000ff0b0b7207 */ /* 0x000fe20000000000 */
[----:B------:R-:W-:Y:S01]  /*16f0*/  IMAD R23, R10, UR45, R23 ;  /* 0x0000002d0a177c24 */ /* 0x000fe2000f8e0217 */
[----:B------:R-:W-:Y:S01]  /*1700*/  LEA.HI.X.SX32 R35, R37, UR39, 0x1, P4 ;  /* 0x0000002725237c11 */ /* 0x000fe2000a0f0eff */
[----:B------:R-:W-:Y:S01]  /*1710*/  IMAD R46, R8, UR45, R5 ;  /* 0x0000002d082e7c24 */ /* 0x000fe2000f8e0205 */
[----:B------:R-:W-:-:S02]  /*1720*/  IADD3 R10, P4, PT, R41, UR38, RZ ;  /* 0x00000026290a7c10 */ /* 0x000fc4000ff9e0ff */
[C---:B------:R-:W-:Y:S01]  /*1730*/  IADD3 R12, PT, PT, -R39.reuse, RZ, RZ ;  /* 0x000000ff270c7210 */ /* 0x040fe20007ffe1ff */
[----:B------:R-:W2:Y:S01]  /*1740*/  LDG.E.U8 R8, desc[UR8][R34.64] ;  /* 0x0000000822087981 */ /* 0x000ea2000c1e1100 */
[----:B------:R-:W-:Y:S01]  /*1750*/  SEL R5, R39, RZ, P1 ;  /* 0x000000ff27057207 */ /* 0x000fe20000800000 */
[----:B------:R-:W-:Y:S01]  /*1760*/  IMAD R39, R11, UR45, R44 ;  /* 0x0000002d0b277c24 */ /* 0x000fe2000f8e022c */
[----:B------:R-:W-:-:S05]  /*1770*/  LEA.HI.X.SX32 R11, R41, UR39, 0x1, P4 ;  /* 0x00000027290b7c11 */ /* 0x000fca000a0f0eff */
[----:B------:R0:W3:Y:S01]  /*1780*/  LDG.E.U8 R41, desc[UR8][R10.64] ;  /* 0x000000080a297981 */ /* 0x0000e2000c1e1100 */
[----:B------:R-:W-:Y:S01]  /*1790*/  IADD3 R40, PT, PT, R26, 0x1c0, RZ ;  /* 0x000001c01a287810 */ /* 0x000fe20007ffe0ff */
[----:B------:R-:W-:-:S03]  /*17a0*/  IMAD R31, R12, UR49, R31 ;  /* 0x000000310c1f7c24 */ /* 0x000fc6000f8e021f */
[----:B------:R-:W-:Y:S01]  /*17b0*/  IABS R12, R40 ;  /* 0x00000028000c7213 */ /* 0x000fe20000000000 */
[----:B------:R-:W-:Y:S01]  /*17c0*/  IMAD R4, R5, UR44, RZ ;  /* 0x0000002c05047c24 */ /* 0x000fe2000f8e02ff */
[----:B------:R-:W-:-:S03]  /*17d0*/  SEL R31, R31, RZ, P0 ;  /* 0x000000ff1f1f7207 */ /* 0x000fc60000000000 */
[----:B------:R-:W-:Y:S01]  /*17e0*/  IMAD.HI.U32 R44, R12, UR5, RZ ;  /* 0x000000050c2c7c27 */ /* 0x000fe2000f8e00ff */
[----:B------:R-:W-:-:S03]  /*17f0*/  IADD3 R36, P4, PT, R43, UR38, RZ ;  /* 0x000000262b247c10 */ /* 0x000fc6000ff9e0ff */
[----:B------:R-:W-:Y:S01]  /*1800*/  IMAD R31, R31, UR45, R4 ;  /* 0x0000002d1f1f7c24 */ /* 0x000fe2000f8e0204 */
[----:B------:R-:W-:Y:S01]  /*1810*/  LOP3.LUT R4, R24, UR49, RZ, 0x3c, !PT ;  /* 0x0000003118047c12 */ /* 0x000fe2000f8e3cff */
[----:B------:R-:W-:Y:S01]  /*1820*/  IMAD.MOV R5, RZ, RZ, -R44 ;  /* 0x000000ffff057224 */ /* 0x000fe200078e0a2c */
[----:B------:R-:W-:Y:S02]  /*1830*/  LEA.HI.X.SX32 R37, R43, UR39, 0x1, P4 ;  /* 0x000000272b257c11 */ /* 0x000fe4000a0f0eff */
[----:B------:R-:W-:Y:S01]  /*1840*/  ISETP.GE.AND P5, PT, R4, RZ, PT ;  /* 0x000000ff0400720c */ /* 0x000fe20003fa6270 */
[----:B------:R-:W-:Y:S01]  /*1850*/  IMAD R12, R5, UR7, R12 ;  /* 0x00000007050c7c24 */ /* 0x000fe2000f8e020c */
[C---:B------:R-:W-:Y:S01]  /*1860*/  IADD3 R4, P4, PT, R27.reuse, UR38, RZ ;  /* 0x000000261b047c10 */ /* 0x040fe2000ff9e0ff */
[----:B------:R-:W4:Y:S03]  /*1870*/  LDG.E.U8 R36, desc[UR10][R36.64] ;  /* 0x0000000a24247981 */ /* 0x000f26000c1e1100 */
[----:B------:R-:W-:-:S02]  /*1880*/  LEA.HI.X.SX32 R5, R27, UR39, 0x1, P4 ;  /* 0x000000271b057c11 */ /* 0x000fc4000a0f0eff */
[----:B------:R-:W-:Y:S02]  /*1890*/  ISETP.LT.U32.AND P4, PT, R12, UR7, PT ;  /* 0x000000070c007c0c */ /* 0x000fe4000bf81070 */
[----:B------:R-:W-:-:S11]  /*18a0*/  @!P2 IADD3 R45, PT, PT, R45, 0x1, RZ ;  /* 0x000000012d2da810 */ /* 0x000fd60007ffe0ff */
[----:B------:R-:W-:-:S04]  /*18b0*/  @!P4 IADD3 R12, PT, PT, R12, -UR7, RZ ;  /* 0x800000070c0ccc10 */ /* 0x000fc8000fffe0ff */
[----:B------:R-:W-:Y:S02]  /*18c0*/  ISETP.GE.U32.AND P2, PT, R12, UR7, PT ;  /* 0x000000070c007c0c */ /* 0x000fe4000bf46070 */
[----:B------:R1:W5:Y:S01]  /*18d0*/  LDG.E.U8 R12, desc[UR12][R4.64] ;  /* 0x0000000c040c7981 */ /* 0x000362000c1e1100 */
[----:B------:R-:W-:-:S04]  /*18e0*/  IADD3 R47, PT, PT, R26, 0x1e0, RZ ;  /* 0x000001e01a2f7810 */ /* 0x000fc80007ffe0ff */
[----:B------:R-:W-:-:S05]  /*18f0*/  IABS R43, R47 ;  /* 0x0000002f002b7213 */ /* 0x000fca0000000000 */
[----:B0-----:R-:W-:-:S05]  /*1900*/  IMAD.HI.U32 R11, R43, UR5, RZ ;  /* 0x000000052b0b7c27 */ /* 0x001fca000f8e00ff */
[----:B------:R-:W-:Y:S02]  /*1910*/  IADD3 R10, PT, PT, -R11, RZ, RZ ;  /* 0x000000ff0b0a7210 */ /* 0x000fe40007ffe1ff */
[----:B------:R-:W-:-:S03]  /*1920*/  SHF.R.S64 R34, RZ, 0x1e, R40 ;  /* 0x0000001eff227819 */ /* 0x000fc60000001028 */
[----:B-1----:R-:W-:Y:S01]  /*1930*/  IMAD R5, R10, UR7, R43 ;  /* 0x000000070a057c24 */ /* 0x002fe2000f8e022b */
[----:B------:R-:W-:Y:S01]  /*1940*/  IADD3 R34, P6, PT, R34, UR36, RZ ;  /* 0x0000002422227c10 */ /* 0x000fe2000ffde0ff */
[----:B------:R-:W-:Y:S01]  /*1950*/  @P3 VIADD R45, R45, 0x1 ;  /* 0x000000012d2d3836 */ /* 0x000fe20000000000 */
[----:B------:R-:W-:Y:S02]  /*1960*/  R2UR UR14, R2 ;  /* 0x00000000020e72ca */ /* 0x000fe400000e0000 */
[----:B------:R-:W-:Y:S02]  /*1970*/  R2UR UR15, R3 ;  /* 0x00000000030f72ca */ /* 0x000fe400000e0000 */
[----:B------:R-:W-:Y:S02]  /*1980*/  ISETP.LT.U32.AND P3, PT, R5, UR7, PT ;  /* 0x0000000705007c0c */ /* 0x000fe4000bf61070 */
[----:B------:R-:W-:Y:S02]  /*1990*/  LEA.HI.X.SX32 R35, R40, UR37, 0x2, P6 ;  /* 0x0000002528237c11 */ /* 0x000fe4000b0f16ff */
[----:B------:R-:W-:-:S02]  /*19a0*/  ISETP.NE.AND P6, PT, RZ, UR49, PT ;  /* 0x00000031ff007c0c */ /* 0x000fc4000bfc5270 */
[----:B------:R-:W-:-:S04]  /*19b0*/  @!P5 IADD3 R45, PT, PT, -R45, RZ, RZ ;  /* 0x000000ff2d2dd210 */ /* 0x000fc80007ffe1ff */
[----:B------:R-:W-:Y:S01]  /*19c0*/  SEL R45, R25, R45, !P6 ;  /* 0x0000002d192d7207 */ /* 0x000fe20007000000 */
[----:B------:R0:W4:Y:S02]  /*19d0*/  LDG.E R27, desc[UR14][R34.64] ;  /* 0x0000000e221b7981 */ /* 0x000124000c1e1900 */
[----:B------:R-:W-:Y:S02]  /*19e0*/  @!P3 VIADD R5, R5, -UR7 ;  /* 0x800000070505bc36 */ /* 0x000fe40008000000 */
[----:B0-----:R-:W-:Y:S01]  /*19f0*/  IMAD.MOV R35, RZ, RZ, -R45 ;  /* 0x000000ffff237224 */ /* 0x001fe200078e0a2d */
[----:B------:R-:W-:Y:S02]  /*1a00*/  LOP3.LUT R34, R40, UR49, RZ, 0x3c, !PT ;  /* 0x0000003128227c12 */ /* 0x000fe4000f8e3cff */
[----:B------:R-:W-:Y:S01]  /*1a10*/  ISETP.GE.U32.AND P6, PT, R5, UR7, PT ;  /* 0x0000000705007c0c */ /* 0x000fe2000bfc6070 */
[----:B------:R-:W-:Y:S01]  /*1a20*/  IMAD R24, R35, UR49, R24 ;  /* 0x0000003123187c24 */ /* 0x000fe2000f8e0218 */
[----:B------:R-:W-:-:S02]  /*1a30*/  ISETP.GE.AND P5, PT, R34, RZ, PT ;  /* 0x000000ff2200720c */ /* 0x000fc40003fa6270 */
[----:B------:R-:W-:Y:S02]  /*1a40*/  SEL R45, R45, RZ, P1 ;  /* 0x000000ff2d2d7207 */ /* 0x000fe40000800000 */
[----:B------:R-:W-:Y:S02]  /*1a50*/  SEL R37, R24, RZ, P0 ;  /* 0x000000ff18257207 */ /* 0x000fe40000000000 */
[----:B------:R-:W-:Y:S01]  /*1a60*/  @!P4 IADD3 R44, PT, PT, R44, 0x1, RZ ;  /* 0x000000012c2cc810 */ /* 0x000fe20007ffe0ff */
[----:B------:R-:W-:Y:S01]  /*1a70*/  IMAD R10, R45, UR44, RZ ;  /* 0x0000002c2d0a7c24 */ /* 0x000fe2000f8e02ff */
[----:B------:R-:W-:Y:S02]  /*1a80*/  @!P3 IADD3 R11, PT, PT, R11, 0x1, RZ ;  /* 0x000000010b0bb810 */ /* 0x000fe40007ffe0ff */
[----:B------:R-:W-:Y:S01]  /*1a90*/  SHF.R.S64 R4, RZ, 0x1e, R47 ;  /* 0x0000001eff047819 */ /* 0x000fe2000000102f */
[----:B------:R-:W-:Y:S01]  /*1aa0*/  IMAD R37, R37, UR45, R10 ;  /* 0x0000002d25257c24 */ /* 0x000fe2000f8e020a */
[----:B------:R-:W-:-:S02]  /*1ab0*/  @P2 IADD3 R44, PT, PT, R44, 0x1, RZ ;  /* 0x000000012c2c2810 */ /* 0x000fc40007ffe0ff */
[----:B------:R-:W-:Y:S01]  /*1ac0*/  LOP3.LUT R10, R47, UR49, RZ, 0x3c, !PT ;  /* 0x000000312f0a7c12 */ /* 0x000fe2000f8e3cff */
[----:B------:R-:W-:Y:S01]  /*1ad0*/  @P6 VIADD R11, R11, 0x1 ;  /* 0x000000010b0b6836 */ /* 0x000fe20000000000 */
[----:B------:R-:W-:Y:S02]  /*1ae0*/  IADD3 R4, P4, PT, R4, UR36, RZ ;  /* 0x0000002404047c10 */ /* 0x000fe4000ff9e0ff */
[----:B------:R-:W-:Y:S02]  /*1af0*/  ISETP.NE.AND P6, PT, RZ, UR49, PT ;  /* 0x00000031ff007c0c */ /* 0x000fe4000bfc5270 */
[----:B------:R-:W-:Y:S02]  /*1b00*/  @!P5 IADD3 R44, PT, PT, -R44, RZ, RZ ;  /* 0x000000ff2c2cd210 */ /* 0x000fe40007ffe1ff */
[----:B------:R-:W-:Y:S02]  /*1b10*/  ISETP.GE.AND P2, PT, R10, RZ, PT ;  /* 0x000000ff0a00720c */ /* 0x000fe40003f46270 */
[----:B------:R-:W-:-:S02]  /*1b20*/  LEA.HI.X.SX32 R5, R47, UR37, 0x2, P4 ;  /* 0x000000252f057c11 */ /* 0x000fc4000a0f16ff */
[----:B------:R-:W-:-:S03]  /*1b30*/  SEL R44, R25, R44, !P6 ;  /* 0x0000002c192c7207 */ /* 0x000fc60007000000 */
[----:B------:R0:W4:Y:S02]  /*1b40*/  LDG.E R24, desc[UR8][R4.64] ;  /* 0x0000000804187981 */ /* 0x000124000c1e1900 */
[----:B0-----:R-:W-:-:S04]  /*1b50*/  IMAD.MOV R5, RZ, RZ, -R44 ;  /* 0x000000ffff057224 */ /* 0x001fc800078e0a2c */
[----:B------:R-:W-:Y:S02]  /*1b60*/  @!P2 IADD3 R11, PT, PT, -R11, RZ, RZ ;  /* 0x000000ff0b0ba210 */ /* 0x000fe40007ffe1ff */
[----:B------:R-:W-:Y:S01]  /*1b70*/  SEL R44, R44, RZ, P1 ;  /* 0x000000ff2c2c7207 */ /* 0x000fe20000800000 */
[----:B------:R-:W-:Y:S01]  /*1b80*/  IMAD R40, R5, UR49, R40 ;  /* 0x0000003105287c24 */ /* 0x000fe2000f8e0228 */
[----:B------:R-:W-:Y:S02]  /*1b90*/  IADD3 R34, P2, PT, R32, UR38, RZ ;  /* 0x0000002620227c10 */ /* 0x000fe4000ff5e0ff */
[----:B------:R-:W-:Y:S01]  /*1ba0*/  SEL R11, R25, R11, !P6 ;  /* 0x0000000b190b7207 */ /* 0x000fe20007000000 */
[----:B------:R-:W-:Y:S01]  /*1bb0*/  IMAD R5, R44, UR44, RZ ;  /* 0x0000002c2c057c24 */ /* 0x000fe2000f8e02ff */
[----:B------:R-:W-:Y:S02]  /*1bc0*/  SEL R40, R40, RZ, P0 ;  /* 0x000000ff28287207 */ /* 0x000fe40000000000 */
[----:B------:R-:W-:-:S02]  /*1bd0*/  LEA.HI.X.SX32 R35, R32, UR39, 0x1, P2 ;  /* 0x0000002720237c11 */ /* 0x000fc400090f0eff */
[C---:B------:R-:W-:Y:S01]  /*1be0*/  IADD3 R4, PT, PT, -R11.reuse, RZ, RZ ;  /* 0x000000ff0b047210 */ /* 0x040fe20007ffe1ff */
[----:B------:R-:W-:Y:S02]  /*1bf0*/  IMAD R52, R40, UR45, R5 ;  /* 0x0000002d28347c24 */ /* 0x000fe4000f8e0205 */
[----:B------:R-:W4:Y:S01]  /*1c00*/  LDG.E.U8 R40, desc[UR8][R34.64] ;  /* 0x0000000822287981 */ /* 0x000f22000c1e1100 */
[----:B------:R-:W-:Y:S01]  /*1c10*/  SEL R11, R11, RZ, P1 ;  /* 0x000000ff0b0b7207 */ /* 0x000fe20000800000 */
[----:B------:R-:W-:Y:S01]  /*1c20*/  IMAD R4, R4, UR49, R47 ;  /* 0x0000003104047c24 */ /* 0x000fe2000f8e022f */
[----:B------:R-:W-:-:S03]  /*1c30*/  IADD3 R10, P2, PT, R33, UR38, RZ ;  /* 0x00000026210a7c10 */ /* 0x000fc6000ff5e0ff */
[----:B------:R-:W-:Y:S01]  /*1c40*/  IMAD R11, R11, UR44, RZ ;  /* 0x0000002c0b0b7c24 */ /* 0x000fe2000f8e02ff */
[----:B------:R-:W-:Y:S02]  /*1c50*/  SEL R4, R4, RZ, P0 ;  /* 0x000000ff04047207 */ /* 0x000fe40000000000 */
[----:B------:R-:W-:-:S03]  /*1c60*/  IADD3 R32, P3, PT, R42, UR38, RZ ;  /* 0x000000262a207c10 */ /* 0x000fc6000ff7e0ff */
[----:B------:R-:W-:Y:S01]  /*1c70*/  IMAD R47, R4, UR45, R11 ;  /* 0x0000002d042f7c24 */ /* 0x000fe2000f8e020b */
[----:B------:R-:W-:Y:S02]  /*1c80*/  LEA.HI.X.SX32 R11, R33, UR39, 0x1, P2 ;  /* 0x00000027210b7c11 */ /* 0x000fe400090f0eff */
[----:B------:R-:W-:Y:S02]  /*1c90*/  LEA.HI.X.SX32 R33, R42, UR39, 0x1, P3 ;  /* 0x000000272a217c11 */ /* 0x000fe400098f0eff */
[C---:B------:R-:W-:Y:S01]  /*1ca0*/  IADD3 R42, P2, PT, R38.reuse, UR38, RZ ;  /* 0x00000026262a7c10 */ /* 0x040fe2000ff5e0ff */
[----:B------:R-:W4:Y:S03]  /*1cb0*/  LDG.E.U8 R44, desc[UR10][R10.64] ;  /* 0x0000000a0a2c7981 */ /* 0x000f26000c1e1100 */
[----:B------:R-:W-:Y:S01]  /*1cc0*/  LEA.HI.X.SX32 R43, R38, UR39, 0x1, P2 ;  /* 0x00000027262b7c11 */ /* 0x000fe200090f0eff */
[----:B------:R0:W4:Y:S01]  /*1cd0*/  LDG.E.U8 R45, desc[UR12][R32.64] ;  /* 0x0000000c202d7981 */ /* 0x000122000c1e1100 */
[----:B------:R-:W-:-:S03]  /*1ce0*/  IADD3 R4, P2, PT, R46, UR38, RZ ;  /* 0x000000262e047c10 */ /* 0x000fc6000ff5e0ff */
[----:B------:R-:W4:Y:S01]  /*1cf0*/  LDG.E.U8 R50, desc[UR8][R42.64] ;  /* 0x000000082a327981 */ /* 0x000f22000c1e1100 */
[----:B------:R-:W-:Y:S02]  /*1d00*/  LEA.HI.X.SX32 R5, R46, UR39, 0x1, P2 ;  /* 0x000000272e057c11 */ /* 0x000fe400090f0eff */
[----:B------:R-:W-:Y:S02]  /*1d10*/  IADD3 R38, P2, PT, R39, UR38, RZ ;  /* 0x0000002627267c10 */ /* 0x000fe4000ff5e0ff */
[----:B0-----:R-:W-:Y:S01]  /*1d20*/  IADD3 R32, P3, PT, R31, UR38, RZ ;  /* 0x000000261f207c10 */ /* 0x001fe2000ff7e0ff */
[----:B------:R-:W4:Y:S01]  /*1d30*/  LDG.E.U8 R51, desc[UR10][R4.64] ;  /* 0x0000000a04337981 */ /* 0x000f22000c1e1100 */
[----:B------:R-:W-:Y:S02]  /*1d40*/  LEA.HI.X.SX32 R39, R39, UR39, 0x1, P2 ;  /* 0x0000002727277c11 */ /* 0x000fe400090f0eff */
[----:B------:R-:W-:Y:S02]  /*1d50*/  IADD3 R34, P2, PT, R23, UR38, RZ ;  /* 0x0000002617227c10 */ /* 0x000fe4000ff5e0ff */
[----:B------:R-:W-:Y:S01]  /*1d60*/  LEA.HI.X.SX32 R33, R31, UR39, 0x1, P3 ;  /* 0x000000271f217c11 */ /* 0x000fe200098f0eff */
[----:B------:R-:W4:Y:S01]  /*1d70*/  LDG.E.U8 R49, desc[UR12][R38.64] ;  /* 0x0000000c26317981 */ /* 0x000f22000c1e1100 */
[----:B------:R-:W-:-:S03]  /*1d80*/  LEA.HI.X.SX32 R35, R23, UR39, 0x1, P2 ;  /* 0x0000002717237c11 */ /* 0x000fc600090f0eff */
[----:B------:R-:W4:Y:S04]  /*1d90*/  LDG.E.U8 R42, desc[UR10][R32.64] ;  /* 0x0000000a202a7981 */ /* 0x000f28000c1e1100 */
[----:B------:R0:W4:Y:S01]  /*1da0*/  LDG.E.U8 R48, desc[UR8][R34.64] ;  /* 0x0000000822307981 */ /* 0x000122000c1e1100 */
[----:B------:R-:W-:Y:S02]  /*1db0*/  IADD3 R10, P2, PT, R37, UR38, RZ ;  /* 0x00000026250a7c10 */ /* 0x000fe4000ff5e0ff */
[----:B0-----:R-:W-:-:S04]  /*1dc0*/  IADD3 R35, PT, PT, R26, 0x200, RZ ;  /* 0x000002001a237810 */ /* 0x001fc80007ffe0ff */
[----:B------:R-:W-:Y:S02]  /*1dd0*/  IABS R31, R35 ;  /* 0x00000023001f7213 */ /* 0x000fe40000000000 */
[----:B------:R-:W-:-:S03]  /*1de0*/  LEA.HI.X.SX32 R11, R37, UR39, 0x1, P2 ;  /* 0x00000027250b7c11 */ /* 0x000fc600090f0eff */
[----:B------:R-:W-:Y:S01]  /*1df0*/  IMAD.HI.U32 R23, R31, UR5, RZ ;  /* 0x000000051f177c27 */ /* 0x000fe2000f8e00ff */
[C---:B------:R-:W-:Y:S01]  /*1e00*/  IADD3 R4, P3, PT, R52.reuse, UR38, RZ ;  /* 0x0000002634047c10 */ /* 0x040fe2000ff7e0ff */
[----:B------:R0:W4:Y:S02]  /*1e10*/  LDG.E.U8 R43, desc[UR8][R10.64] ;  /* 0x000000080a2b7981 */ /* 0x000124000c1e1100 */
[----:B------:R-:W-:Y:S01]  /*1e20*/  IMAD.MOV R32, RZ, RZ, -R23 ;  /* 0x000000ffff207224 */ /* 0x000fe200078e0a17 */
[----:B------:R-:W-:Y:S02]  /*1e30*/  LEA.HI.X.SX32 R5, R52, UR39, 0x1, P3 ;  /* 0x0000002734057c11 */ /* 0x000fe400098f0eff */
[----:B------:R-:W-:-:S03]  /*1e40*/  IADD3 R38, P2, PT, R47, UR38, RZ ;  /* 0x000000262f267c10 */ /* 0x000fc6000ff5e0ff */
[----:B------:R1:W4:Y:S01]  /*1e50*/  LDG.E.U8 R37, desc[UR10][R4.64] ;  /* 0x0000000a04257981 */ /* 0x000322000c1e1100 */
[----:B0-----:R-:W-:-:S05]  /*1e60*/  IMAD R10, R32, UR7, R31 ;  /* 0x00000007200a7c24 */ /* 0x001fca000f8e021f */
[----:B------:R-:W-:Y:S02]  /*1e70*/  ISETP.LT.U32.AND P3, PT, R10, UR7, PT ;  /* 0x000000070a007c0c */ /* 0x000fe4000bf61070 */
[----:B------:R-:W-:Y:S02]  /*1e80*/  LEA.HI.X.SX32 R39, R47, UR39, 0x1, P2 ;  /* 0x000000272f277c11 */ /* 0x000fe400090f0eff */
[----:B-1----:R-:W-:Y:S01]  /*1e90*/  LOP3.LUT R4, R35, UR49, RZ, 0x3c, !PT ;  /* 0x0000003123047c12 */ /* 0x002fe2000f8e3cff */
[----:B------:R-:W-:Y:S02]  /*1ea0*/  VIADD R46, R26, 0x220 ;  /* 0x000002201a2e7836 */ /* 0x000fe40000000000 */
[----:B------:R-:W4:Y:S06]  /*1eb0*/  LDG.E.U8 R38, desc[UR8][R38.64] ;  /* 0x0000000826267981 */ /* 0x000f2c000c1e1100 */
[----:B------:R-:W-:-:S04]  /*1ec0*/  @!P3 IADD3 R10, PT, PT, R10, -UR7, RZ ;  /* 0x800000070a0abc10 */ /* 0x000fc8000fffe0ff */
[----:B------:R-:W-:Y:S02]  /*1ed0*/  ISETP.GE.U32.AND P2, PT, R10, UR7, PT ;  /* 0x000000070a007c0c */ /* 0x000fe4000bf46070 */
[----:B------:R-:W-:Y:S02]  /*1ee0*/  ISETP.GE.AND P4, PT, R4, RZ, PT ;  /* 0x000000ff0400720c */ /* 0x000fe40003f86270 */
[----:B------:R-:W-:-:S09]  /*1ef0*/  @!P3 IADD3 R23, PT, PT, R23, 0x1, RZ ;  /* 0x000000011717b810 */ /* 0x000fd20007ffe0ff */
[----:B------:R-:W-:-:S05]  /*1f00*/  @P2 VIADD R23, R23, 0x1 ;  /* 0x0000000117172836 */ /* 0x000fca0000000000 */
[----:B------:R-:W-:-:S04]  /*1f10*/  @!P4 IADD3 R23, PT, PT, -R23, RZ, RZ ;  /* 0x000000ff1717c210 */ /* 0x000fc80007ffe1ff */
[----:B------:R-:W-:-:S04]  /*1f20*/  SEL R23, R25, R23, !P6 ;  /* 0x0000001719177207 */ /* 0x000fc80007000000 */
[C---:B------:R-:W-:Y:S02]  /*1f30*/  IADD3 R4, PT, PT, -R23.reuse, RZ, RZ ;  /* 0x000000ff17047210 */ /* 0x040fe40007ffe1ff */
[----:B------:R-:W-:-:S03]  /*1f40*/  SEL R23, R23, RZ, P1 ;  /* 0x000000ff17177207 */ /* 0x000fc60000800000 */
[--C-:B------:R-:W-:Y:S01]  /*1f50*/  IMAD R4, R4, UR49, R35.reuse ;  /* 0x0000003104047c24 */ /* 0x100fe2000f8e0223 */
[----:B------:R-:W-:Y:S01]  /*1f60*/  IABS R33, R46 ;  /* 0x0000002e00217213 */ /* 0x000fe20000000000 */
[----:B------:R-:W-:Y:S01]  /*1f70*/  IMAD R23, R23, UR44, RZ ;  /* 0x0000002c17177c24 */ /* 0x000fe2000f8e02ff */
[----:B------:R-:W-:Y:S02]  /*1f80*/  SHF.R.S64 R10, RZ, 0x1e, R35 ;  /* 0x0000001eff0a7819 */ /* 0x000fe40000001023 */
[----:B------:R-:W-:Y:S01]  /*1f90*/  SEL R4, R4, RZ, P0 ;  /* 0x000000ff04047207 */ /* 0x000fe20000000000 */
[----:B------:R-:W-:Y:S01]  /*1fa0*/  IMAD.HI.U32 R32, R33, UR5, RZ ;  /* 0x0000000521207c27 */ /* 0x000fe2000f8e00ff */
[----:B------:R-:W-:-:S03]  /*1fb0*/  IADD3 R10, P2, PT, R10, UR36, RZ ;  /* 0x000000240a0a7c10 */ /* 0x000fc6000ff5e0ff */
[----:B------:R-:W-:Y:S01]  /*1fc0*/  IMAD R23, R4, UR45, R23 ;  /* 0x0000002d04177c24 */ /* 0x000fe2000f8e0217 */
[----:B------:R-:W-:Y:S02]  /*1fd0*/  IADD3 R34, PT, PT, -R32, RZ, RZ ;  /* 0x000000ff20227210 */ /* 0x000fe40007ffe1ff */
[----:B------:R-:W-:Y:S02]  /*1fe0*/  LEA.HI.X.SX32 R11, R35, UR37, 0x2, P2 ;  /* 0x00000025230b7c11 */ /* 0x000fe400090f16ff */
[----:B------:R-:W-:Y:S01]  /*1ff0*/  IADD3 R4, P3, PT, R23, UR38, RZ ;  /* 0x0000002617047c10 */ /* 0x000fe2000ff7e0ff */
[----:B------:R-:W-:Y:S01]  /*2000*/  IMAD R33, R34, UR7, R33 ;  /* 0x0000000722217c24 */ /* 0x000fe2000f8e0221 */
[----:B---3--:R-:W-:Y:S02]  /*2010*/  ISETP.NE.AND P2, PT, R41, RZ, PT ;  /* 0x000000ff2900720c */ /* 0x008fe40003f45270 */
[----:B------:R-:W-:Y:S02]  /*2020*/  LEA.HI.X.SX32 R5, R23, UR39, 0x1, P3 ;  /* 0x0000002717057c11 */ /* 0x000fe400098f0eff */
[----:B------:R0:W3:Y:S01]  /*2030*/  LDG.E R23, desc[UR8][R10.64] ;  /* 0x000000080a177981 */ /* 0x0000e2000c1e1900 */
[----:B--2---:R-:W-:-:S03]  /*2040*/  ISETP.NE.AND P3, PT, R8, RZ, PT ;  /* 0x000000ff0800720c */ /* 0x004fc60003f65270 */
[----:B------:R1:W2:Y:S01]  /*2050*/  LDG.E.U8 R31, desc[UR10][R4.64] ;  /* 0x0000000a041f7981 */ /* 0x0002a2000c1e1100 */
[----:B0-----:R-:W-:Y:S02]  /*2060*/  P2R R10, PR, RZ, 0x4 ;  /* 0x00000004ff0a7803 */ /* 0x001fe40000000000 */
[----:B------:R-:W-:Y:S02]  /*2070*/  ISETP.LT.U32.AND P2, PT, R33, UR7, PT ;  /* 0x0000000721007c0c */ /* 0x000fe4000bf41070 */
[----:B------:R-:W-:Y:S02]  /*2080*/  P2R R8, PR, RZ, 0x8 ;  /* 0x00000008ff087803 */ /* 0x000fe40000000000 */
[----:B-1----:R-:W-:-:S09]  /*2090*/  LOP3.LUT R4, R46, UR49, RZ, 0x3c, !PT ;  /* 0x000000312e047c12 */ /* 0x002fd2000f8e3cff */
[----:B------:R-:W-:Y:S01]  /*20a0*/  @!P2 IADD3 R33, PT, PT, R33, -UR7, RZ ;  /* 0x800000072121ac10 */ /* 0x000fe2000fffe0ff */
[----:B------:R-:W-:-:S03]  /*20b0*/  @!P2 VIADD R32, R32, 0x1 ;  /* 0x000000012020a836 */ /* 0x000fc60000000000 */
[----:B------:R-:W-:Y:S02]  /*20c0*/  ISETP.GE.U32.AND P3, PT, R33, UR7, PT ;  /* 0x0000000721007c0c */ /* 0x000fe4000bf66070 */
[----:B------:R-:W-:Y:S02]  /*20d0*/  ISETP.GE.AND P2, PT, R4, RZ, PT ;  /* 0x000000ff0400720c */ /* 0x000fe40003f46270 */
[----:B------:R-:W0:Y:S09]  /*20e0*/  LDC.64 R4, c[0x0][0x3d0] ;  /* 0x0000f400ff047b82 */ /* 0x000e320000000a00 */
[----:B------:R-:W-:-:S04]  /*20f0*/  @P3 IADD3 R32, PT, PT, R32, 0x1, RZ ;  /* 0x0000000120203810 */ /* 0x000fc80007ffe0ff */
[----:B------:R-:W-:-:S04]  /*2100*/  @!P2 IADD3 R32, PT, PT, -R32, RZ, RZ ;  /* 0x000000ff2020a210 */ /* 0x000fc80007ffe1ff */
[----:B------:R-:W-:Y:S02]  /*2110*/  SEL R32, R25, R32, !P6 ;  /* 0x0000002019207207 */ /* 0x000fe40007000000 */
[----:B------:R-:W-:-:S03]  /*2120*/  SHF.R.S64 R34, RZ, 0x1e, R46 ;  /* 0x0000001eff227819 */ /* 0x000fc6000000102e */
[----:B------:R-:W-:Y:S01]  /*2130*/  IMAD.MOV R33, RZ, RZ, -R32 ;  /* 0x000000ffff217224 */ /* 0x000fe200078e0a20 */
[----:B------:R-:W-:-:S03]  /*2140*/  SEL R32, R32, RZ, P1 ;  /* 0x000000ff20207207 */ /* 0x000fc60000800000 */
[----:B------:R-:W-:Y:S01]  /*2150*/  IMAD R33, R33, UR49, R46 ;  /* 0x0000003121217c24 */ /* 0x000fe2000f8e022e */
[----:B------:R-:W-:Y:S01]  /*2160*/  IADD3 R34, P2, PT, R34, UR36, RZ ;  /* 0x0000002422227c10 */ /* 0x000fe2000ff5e0ff */
[----:B------:R-:W-:-:S03]  /*2170*/  IMAD R32, R32, UR44, RZ ;  /* 0x0000002c20207c24 */ /* 0x000fc6000f8e02ff */
[----:B------:R-:W-:Y:S02]  /*2180*/  SEL R33, R33, RZ, P0 ;  /* 0x000000ff21217207 */ /* 0x000fe40000000000 */
[----:B------:R-:W-:Y:S02]  /*2190*/  LEA.HI.X.SX32 R35, R46, UR37, 0x2, P2 ;  /* 0x000000252e237c11 */ /* 0x000fe400090f16ff */
[----:B------:R-:W-:Y:S01]  /*21a0*/  IADD3 R46, PT, PT, R26, 0x240, RZ ;  /* 0x000002401a2e7810 */ /* 0x000fe20007ffe0ff */
[----:B------:R-:W-:-:S03]  /*21b0*/  IMAD R33, R33, UR45, R32 ;  /* 0x0000002d21217c24 */ /* 0x000fc6000f8e0220 */
[----:B------:R-:W-:Y:S02]  /*21c0*/  IABS R32, R46 ;  /* 0x0000002e00207213 */ /* 0x000fe40000000000 */
[----:B0-----:R-:W-:-:S03]  /*21d0*/  R2UR UR4, R5 ;  /* 0x00000000050472ca */ /* 0x001fc600000e0000 */
[----:B------:R-:W-:-:S05]  /*21e0*/  IMAD.HI.U32 R5, R32, UR5, RZ ;  /* 0x0000000520057c27 */ /* 0x000fca000f8e00ff */
[----:B------:R-:W-:Y:S02]  /*21f0*/  IADD3 R39, PT, PT, -R5, RZ, RZ ;  /* 0x000000ff05277210 */ /* 0x000fe40007ffe1ff */
        /* <DEDUP_REMOVED lines=8> */
[----:B----4-:R-:W-:-:S09]  /*2280*/  ISETP.NE.AND P3, PT, R36, RZ, PT ;  /* 0x000000ff2400720c */ /* 0x010fd20003f65270 */
[----:B------:R-:W-:Y:S02]  /*2290*/  @P2 IADD3 R5, PT, PT, R5, 0x1, RZ ;  /* 0x0000000105052810 */ /* 0x000fe40007ffe0ff */
[----:B------:R-:W-:-:S03]  /*22a0*/  ISETP.GE.AND P2, PT, R32, RZ, PT ;  /* 0x000000ff2000720c */ /* 0x000fc60003f46270 */
[----:B------:R-:W-:Y:S02]  /*22b0*/  IMAD.MOV.U32 R36, RZ, RZ, R5 ;  /* 0x000000ffff247224 */ /* 0x000fe400078e0005 */
[----:B------:R0:W4:Y:S08]  /*22c0*/  LDG.E R5, desc[UR8][R34.64] ;  /* 0x0000000822057981 */ /* 0x000130000c1e1900 */
[----:B------:R-:W-:-:S04]  /*22d0*/  @!P2 IADD3 R36, PT, PT, -R36, RZ, RZ ;  /* 0x000000ff2424a210 */ /* 0x000fc80007ffe1ff */
[----:B------:R-:W-:-:S04]  /*22e0*/  SEL R36, R25, R36, !P6 ;  /* 0x0000002419247207 */ /* 0x000fc80007000000 */
[C---:B------:R-:W-:Y:S02]  /*22f0*/  IADD3 R41, PT, PT, -R36.reuse, RZ, RZ ;  /* 0x000000ff24297210 */ /* 0x040fe40007ffe1ff */
[----:B------:R-:W-:-:S03]  /*2300*/  SEL R36, R36, RZ, P1 ;  /* 0x000000ff24247207 */ /* 0x000fc60000800000 */
[--C-:B------:R-:W-:Y:S01]  /*2310*/  IMAD R41, R41, UR49, R46.reuse ;  /* 0x0000003129297c24 */ /* 0x100fe2000f8e022e */
[----:B------:R-:W-:Y:S01]  /*2320*/  IADD3 R32, P2, PT, R33, UR38, RZ ;  /* 0x0000002621207c10 */ /* 0x000fe2000ff5e0ff */
[----:B------:R-:W-:Y:S01]  /*2330*/  IMAD R36, R36, UR44, RZ ;  /* 0x0000002c24247c24 */ /* 0x000fe2000f8e02ff */
[----:B0-----:R-:W-:Y:S02]  /*2340*/  SHF.R.S64 R34, RZ, 0x1e, R46 ;  /* 0x0000001eff227819 */ /* 0x001fe4000000102e */
[----:B------:R-:W-:Y:S01]  /*2350*/  SEL R41, R41, RZ, P0 ;  /* 0x000000ff29297207 */ /* 0x000fe20000000000 */
[----:B------:R-:W-:Y:S01]  /*2360*/  VIADD R53, R26, 0x260 ;  /* 0x000002601a357836 */ /* 0x000fe20000000000 */
[----:B------:R-:W-:Y:S02]  /*2370*/  LEA.HI.X.SX32 R33, R33, UR39, 0x1, P2 ;  /* 0x0000002721217c11 */ /* 0x000fe400090f0eff */
[----:B------:R-:W-:Y:S01]  /*2380*/  IADD3 R34, P2, PT, R34, UR36, RZ ;  /* 0x0000002422227c10 */ /* 0x000fe2000ff5e0ff */
[----:B------:R-:W-:Y:S01]  /*2390*/  IMAD R41, R41, UR45, R36 ;  /* 0x0000002d29297c24 */ /* 0x000fe2000f8e0224 */
[----:B------:R-:W-:Y:S01]  /*23a0*/  IABS R47, R53 ;  /* 0x00000035002f7213 */ /* 0x000fe20000000000 */
[----:B------:R0:W5:Y:S01]  /*23b0*/  LDG.E.U8 R39, desc[UR8][R32.64] ;  /* 0x0000000820277981 */ /* 0x000162000c1e1100 */
[----:B------:R-:W-:-:S05]  /*23c0*/  LEA.HI.X.SX32 R35, R46, UR37, 0x2, P2 ;  /* 0x000000252e237c11 */ /* 0x000fca00090f16ff */
[----:B------:R1:W4:Y:S01]  /*23d0*/  LDG.E R36, desc[UR8][R34.64] ;  /* 0x0000000822247981 */ /* 0x000322000c1e1900 */
[----:B0-----:R-:W-:-:S04]  /*23e0*/  IADD3 R32, P2, PT, R41, UR38, RZ ;  /* 0x0000002629207c10 */ /* 0x001fc8000ff5e0ff */
[----:B------:R-:W-:Y:S01]  /*23f0*/  LEA.HI.X.SX32 R33, R41, UR39, 0x1, P2 ;  /* 0x0000002729217c11 */ /* 0x000fe200090f0eff */
[----:B------:R-:W-:Y:S01]  /*2400*/  IMAD.HI.U32 R41, R47, UR5, RZ ;  /* 0x000000052f297c27 */ /* 0x000fe2000f8e00ff */
[----:B------:R-:W-:-:S03]  /*2410*/  ISETP.NE.AND P2, PT, R40, RZ, PT ;  /* 0x000000ff2800720c */ /* 0x000fc60003f45270 */
[----:B------:R0:W3:Y:S01]  /*2420*/  LDG.E.U8 R46, desc[UR8][R32.64] ;  /* 0x00000008202e7981 */ /* 0x0000e2000c1e1100 */
[----:B------:R-:W-:-:S05]  /*2430*/  IADD3 R52, PT, PT, -R41, RZ, RZ ;  /* 0x000000ff29347210 */ /* 0x000fca0007ffe1ff */
[----:B-1----:R-:W-:Y:S01]  /*2440*/  IMAD R34, R52, UR7, R47 ;  /* 0x0000000734227c24 */ /* 0x002fe2000f8e022f */
        /* <DEDUP_REMOVED lines=16> */
[----:B------:R-:W-:Y:S02]  /*2550*/  SHF.R.S64 R32, RZ, 0x1e, R53 ;  /* 0x0000001eff207819 */ /* 0x000fe40000001035 */
[----:B------:R-:W-:Y:S02]  /*2560*/  IADD3 R55, PT, PT, R26, 0x280, RZ ;  /* 0x000002801a377810 */ /* 0x000fe40007ffe0ff */
[----:B------:R-:W-:-:S04]  /*2570*/  IADD3 R32, P2, PT, R32, UR36, RZ ;  /* 0x0000002420207c10 */ /* 0x000fc8000ff5e0ff */
[----:B------:R-:W-:Y:S02]  /*2580*/  LEA.HI.X.SX32 R33, R53, UR37, 0x2, P2 ;  /* 0x0000002535217c11 */ /* 0x000fe400090f16ff */
[----:B------:R-:W-:Y:S02]  /*2590*/  IABS R53, R55 ;  /* 0x0000003700357213 */ /* 0x000fe40000000000 */
[----:B------:R-:W-:Y:S01]  /*25a0*/  IADD3 R34, P2, PT, R35, UR38, RZ ;  /* 0x0000002623227c10 */ /* 0x000fe2000ff5e0ff */
[----:B------:R0:W4:Y:S02]  /*25b0*/  LDG.E R41, desc[UR8][R32.64] ;  /* 0x0000000820297981 */ /* 0x000124000c1e1900 */
[----:B------:R-:W-:Y:S01]  /*25c0*/  IMAD.HI.U32 R47, R53, UR5, RZ ;  /* 0x00000005352f7c27 */ /* 0x000fe2000f8e00ff */
        /* <DEDUP_REMOVED lines=30> */
[----:B------:R-:W-:Y:S01]  /*27b0*/  ISETP.NE.AND P2, PT, R51, RZ, PT ;  /* 0x000000ff3300720c */ /* 0x000fe20003f45270 */
[----:B------:R-:W-:-:S02]  /*27c0*/  VIADD R56, R26, 0x2c0 ;  /* 0x000002c01a387836 */ /* 0x000fc40000000000 */
[----:B------:R1:W4:Y:S01]  /*27d0*/  LDG.E.U8 R53, desc[UR8][R34.64] ;  /* 0x0000000822357981 */ /* 0x000322000c1e1100 */
        /* <DEDUP_REMOVED lines=19> */
[----:B------:R-:W-:Y:S02]  /*2910*/  IABS R58, R56 ;  /* 0x00000038003a7213 */ /* 0x000fe40000000000 */
[----:B------:R-:W-:-:S04]  /*2920*/  IADD3 R32, P2, PT, R32, UR36, RZ ;  /* 0x0000002420207c10 */ /* 0x000fc8000ff5e0ff */
[----:B------:R-:W-:Y:S01]  /*2930*/  LEA.HI.X.SX32 R33, R57, UR37, 0x2, P2 ;  /* 0x0000002539217c11 */ /* 0x000fe200090f16ff */
[----:B------:R-:W-:Y:S01]  /*2940*/  IMAD.HI.U32 R57, R58, UR5, RZ ;  /* 0x000000053a397c27 */ /* 0x000fe2000f8e00ff */
[----:B------:R-:W-:Y:S02]  /*2950*/  P2R R11, PR, RZ, 0x8 ;  /* 0x00000008ff0b7803 */ /* 0x000fe40000000000 */
[----:B------:R-:W-:Y:S01]  /*2960*/  ISETP.NE.AND P3, PT, R44, RZ, PT ;  /* 0x000000ff2c00720c */ /* 0x000fe20003f65270 */
[----:B------:R0:W4:Y:S01]  /*2970*/  LDG.E R54, desc[UR8][R32.64] ;  /* 0x0000000820367981 */ /* 0x000122000c1e1900 */
[----:B------:R-:W-:Y:S02]  /*2980*/  IADD3 R34, P2, PT, R35, UR38, RZ ;  /* 0x0000002623227c10 */ /* 0x000fe4000ff5e0ff */
[----:B------:R-:W-:Y:S02]  /*2990*/  P2R R44, PR, RZ, 0x8 ;  /* 0x00000008ff2c7803 */ /* 0x000fe40000000000 */
[----:B------:R-:W-:-:S02]  /*29a0*/  ISETP.NE.AND P3, PT, R50, RZ, PT ;  /* 0x000000ff3200720c */ /* 0x000fc40003f65270 */
[----:B0-----:R-:W-:Y:S02]  /*29b0*/  IADD3 R33, PT, PT, -R57, RZ, RZ ;  /* 0x000000ff39217210 */ /* 0x001fe40007ffe1ff */
[----:B------:R-:W-:Y:S02]  /*29c0*/  LEA.HI.X.SX32 R35, R35, UR39, 0x1, P2 ;  /* 0x0000002723237c11 */ /* 0x000fe400090f0eff */
[----:B------:R-:W-:Y:S01]  /*29d0*/  ISETP.NE.AND P2, PT, R48, RZ, PT ;  /* 0x000000ff3000720c */ /* 0x000fe20003f45270 */
[----:B------:R-:W-:Y:S01]  /*29e0*/  IMAD R32, R33, UR7, R58 ;  /* 0x0000000721207c24 */ /* 0x000fe2000f8e023a */
[----:B------:R-:W-:Y:S01]  /*29f0*/  P2R R50, PR, RZ, 0x8 ;  /* 0x00000008ff327803 */ /* 0x000fe20000000000 */
[----:B------:R0:W4:Y:S01]  /*2a00*/  LDG.E.U8 R55, desc[UR8][R34.64] ;  /* 0x0000000822377981 */ /* 0x000122000c1e1100 */
[----:B------:R-:W-:Y:S02]  /*2a10*/  ISETP.NE.AND P3, PT, R49, RZ, PT ;  /* 0x000000ff3100720c */ /* 0x000fe40003f65270 */
[----:B------:R-:W-:-:S02]  /*2a20*/  P2R R49, PR, RZ, 0x4 ;  /* 0x00000004ff317803 */ /* 0x000fc40000000000 */
        /* <DEDUP_REMOVED lines=17> */
[----:B------:R-:W-:Y:S02]  /*2b40*/  IADD3 R32, P2, PT, R32, UR36, RZ ;  /* 0x0000002420207c10 */ /* 0x000fe4000ff5e0ff */
[----:B------:R-:W-:Y:S02]  /*2b50*/  IABS R60, R58 ;  /* 0x0000003a003c7213 */ /* 0x000fe40000000000 */
[----:B------:R-:W-:Y:S02]  /*2b60*/  LEA.HI.X.SX32 R33, R56, UR37, 0x2, P2 ;  /* 0x0000002538217c11 */ /* 0x000fe400090f16ff */
[----:B0-----:R-:W-:-:S03]  /*2b70*/  IADD3 R34, P2, PT, R57, UR38, RZ ;  /* 0x0000002639227c10 */ /* 0x001fc6000ff5e0ff */
[----:B------:R0:W4:Y:S01]  /*2b80*/  LDG.E R56, desc[UR8][R32.64] ;  /* 0x0000000820387981 */ /* 0x000122000c1e1900 */
[----:B------:R-:W-:Y:S02]  /*2b90*/  LEA.HI.X.SX32 R35, R57, UR39, 0x1, P2 ;  /* 0x0000002739237c11 */ /* 0x000fe400090f0eff */
[----:B------:R-:W-:Y:S01]  /*2ba0*/  ISETP.NE.AND P2, PT, R43, RZ, PT ;  /* 0x000000ff2b00720c */ /* 0x000fe20003f45270 */
[----:B------:R-:W-:Y:S01]  /*2bb0*/  IMAD.HI.U32 R43, R60, UR5, RZ ;  /* 0x000000053c2b7c27 */ /* 0x000fe2000f8e00ff */
[----:B------:R-:W-:Y:S01]  /*2bc0*/  P2R R48, PR, RZ, 0x8 ;  /* 0x00000008ff307803 */ /* 0x000fe20000000000 */
[----:B------:R1:W4:Y:S03]  /*2bd0*/  LDG.E.U8 R57, desc[UR8][R34.64] ;  /* 0x0000000822397981 */ /* 0x000326000c1e1100 */
[----:B0-----:R-:W-:Y:S02]  /*2be0*/  IADD3 R33, PT, PT, -R43, RZ, RZ ;  /* 0x000000ff2b217210 */ /* 0x001fe40007ffe1ff */
        /* <DEDUP_REMOVED lines=20> */
[----:B------:R-:W-:Y:S02]  /*2d30*/  IADD3 R32, P2, PT, R32, UR36, RZ ;  /* 0x0000002420207c10 */ /* 0x000fe4000ff5e0ff */
[----:B------:R-:W-:Y:S02]  /*2d40*/  IABS R62, R60 ;  /* 0x0000003c003e7213 */ /* 0x000fe40000000000 */
[----:B------:R-:W-:Y:S02]  /*2d50*/  LEA.HI.X.SX32 R33, R58, UR37, 0x2, P2 ;  /* 0x000000253a217c11 */ /* 0x000fe400090f16ff */
[----:B------:R-:W-:-:S03]  /*2d60*/  IADD3 R34, P2, PT, R35, UR38, RZ ;  /* 0x0000002623227c10 */ /* 0x000fc6000ff5e0ff */
[----:B------:R0:W4:Y:S01]  /*2d70*/  LDG.E R43, desc[UR8][R32.64] ;  /* 0x00000008202b7981 */ /* 0x000122000c1e1900 */
[----:B------:R-:W-:Y:S02]  /*2d80*/  LEA.HI.X.SX32 R35, R35, UR39, 0x1, P2 ;  /* 0x0000002723237c11 */ /* 0x000fe400090f0eff */
[----:B------:R-:W-:Y:S01]  /*2d90*/  ISETP.NE.AND P2, PT, R38, RZ, PT ;  /* 0x000000ff2600720c */ /* 0x000fe20003f45270 */
[----:B------:R-:W-:Y:S01]  /*2da0*/  IMAD.HI.U32 R38, R62, UR5, RZ ;  /* 0x000000053e267c27 */ /* 0x000fe2000f8e00ff */
[----:B------:R-:W-:Y:S01]  /*2db0*/  P2R R59, PR, RZ, 0x8 ;  /* 0x00000008ff3b7803 */ /* 0x000fe20000000000 */
[----:B------:R1:W4:Y:S02]  /*2dc0*/  LDG.E.U8 R58, desc[UR8][R34.64] ;  /* 0x00000008223a7981 */ /* 0x000324000c1e1100 */
        /* <DEDUP_REMOVED lines=22> */
[----:B------:R-:W-:Y:S01]  /*2f30*/  IADD3 R32, P2, PT, R32, UR36, RZ ;  /* 0x0000002420207c10 */ /* 0x000fe2000ff5e0ff */
[----:B------:R-:W-:-:S03]  /*2f40*/  IMAD.MOV R65, RZ, RZ, -R63 ;  /* 0x000000ffff417224 */ /* 0x000fc600078e0a3f */
[----:B------:R-:W-:Y:S02]  /*2f50*/  LEA.HI.X.SX32 R33, R60, UR37, 0x2, P2 ;  /* 0x000000253c217c11 */ /* 0x000fe400090f16ff */
[----:B------:R-:W-:Y:S01]  /*2f60*/  IADD3 R34, P2, PT, R35, UR38, RZ ;  /* 0x0000002623227c10 */ /* 0x000fe2000ff5e0ff */
[----:B------:R-:W-:Y:S02]  /*2f70*/  IMAD R62, R65, UR7, R62 ;  /* 0x00000007413e7c24 */ /* 0x000fe4000f8e023e */
[----:B------:R0:W4:Y:S01]  /*2f80*/  LDG.E R38, desc[UR8][R32.64] ;  /* 0x0000000820267981 */ /* 0x000122000c1e1900 */
[----:B------:R-:W-:Y:S02]  /*2f90*/  LEA.HI.X.SX32 R35, R35, UR39, 0x1, P2 ;  /* 0x0000002723237c11 */ /* 0x000fe400090f0eff */
[----:B--2---:R-:W-:-:S03]  /*2fa0*/  ISETP.NE.AND P2, PT, R31, RZ, PT ;  /* 0x000000ff1f00720c */ /* 0x004fc60003f45270 */
[----:B------:R1:W2:Y:S01]  /*2fb0*/  LDG.E.U8 R60, desc[UR8][R34.64] ;  /* 0x00000008223c7981 */ /* 0x0002a2000c1e1100 */
[----:B------:R-:W-:Y:S02]  /*2fc0*/  P2R R31, PR, RZ, 0x4 ;  /* 0x00000004ff1f7803 */ /* 0x000fe40000000000 */
[----:B------:R-:W-:Y:S02]  /*2fd0*/  ISETP.LT.U32.AND P2, PT, R62, UR7, PT ;  /* 0x000000073e007c0c */ /* 0x000fe4000bf41070 */
[----:B0-----:R-:W-:-:S11]  /*2fe0*/  LOP3.LUT R32, R26, UR49, RZ, 0x3c, !PT ;  /* 0x000000311a207c12 */ /* 0x001fd6000f8e3cff */
[----:B------:R-:W-:Y:S02]  /*2ff0*/  @!P2 IADD3 R62, PT, PT, R62, -UR7, RZ ;  /* 0x800000073e3eac10 */ /* 0x000fe4000fffe0ff */
[----:B------:R-:W-:Y:S02]  /*3000*/  @!P2 IADD3 R63, PT, PT, R63, 0x1, RZ ;  /* 0x000000013f3fa810 */ /* 0x000fe40007ffe0ff */
[----:B------:R-:W-:Y:S02]  /*3010*/  ISETP.GE.U32.AND P2, PT, R62, UR7, PT ;  /* 0x000000073e007c0c */ /* 0x000fe4000bf46070 */
[----:B------:R-:W-:Y:S02]  /*3020*/  ISETP.GE.AND P5, PT, R32, RZ, PT ;  /* 0x000000ff2000720c */ /* 0x000fe40003fa6270 */
[----:B------:R-:W-:Y:S02]  /*3030*/  IADD3 R62, PT, PT, R26, 0x320, RZ ;  /* 0x000003201a3e7810 */ /* 0x000fe40007ffe0ff */
[----:B-----5:R-:W-:-:S02]  /*3040*/  ISETP.NE.AND P4, PT, R39, RZ, PT ;  /* 0x000000ff2700720c */ /* 0x020fc40003f85270 */
[----:B-1----:R-:W-:-:S05]  /*3050*/  IABS R34, R62 ;  /* 0x0000003e00227213 */ /* 0x002fca0000000000 */
[----:B------:R-:W-:Y:S01]  /*3060*/  @P2 VIADD R63, R63, 0x1 ;  /* 0x000000013f3f2836 */ /* 0x000fe20000000000 */
[----:B------:R-:W-:Y:S01]  /*3070*/  P2R R39, PR, RZ, 0x10 ;  /* 0x00000010ff277803 */ /* 0x000fe20000000000 */
[----:B------:R-:W-:Y:S01]  /*3080*/  IMAD.HI.U32 R65, R34, UR5, RZ ;  /* 0x0000000522417c27 */ /* 0x000fe2000f8e00ff */
[----:B------:R-:W-:-:S03]  /*3090*/  ISETP.NE.AND P4, PT, RZ, UR49, PT ;  /* 0x00000031ff007c0c */ /* 0x000fc6000bf85270 */
[----:B------:R-:W-:Y:S01]  /*30a0*/  @!P5 IMAD.MOV R63, RZ, RZ, -R63 ;  /* 0x000000ffff3fd224 */ /* 0x000fe200078e0a3f */
[----:B------:R-:W-:-:S04]  /*30b0*/  IADD3 R33, PT, PT, -R65, RZ, RZ ;  /* 0x000000ff41217210 */ /* 0x000fc80007ffe1ff */
[----:B------:R-:W-:Y:S01]  /*30c0*/  SEL R63, R25, R63, !P4 ;  /* 0x0000003f193f7207 */ /* 0x000fe20006000000 */
[----:B------:R-:W-:-:S04]  /*30d0*/  IMAD R34, R33, UR7, R34 ;  /* 0x0000000721227c24 */ /* 0x000fc8000f8e0222 */
[----:B------:R-:W-:Y:S01]  /*30e0*/  IMAD.MOV R33, RZ, RZ, -R63 ;  /* 0x000000ffff217224 */ /* 0x000fe200078e0a3f */
[----:B------:R-:W-:Y:S02]  /*30f0*/  ISETP.LT.U32.AND P5, PT, R34, UR7, PT ;  /* 0x0000000722007c0c */ /* 0x000fe4000bfa1070 */
[----:B------:R-:W-:Y:S01]  /*3100*/  SEL R63, R63, RZ, P1 ;  /* 0x000000ff3f3f7207 */ /* 0x000fe20000800000 */
[----:B------:R-:W-:-:S04]  /*3110*/  IMAD R32, R33, UR49, R26 ;  /* 0x0000003121207c24 */ /* 0x000fc8000f8e021a */
[----:B------:R-:W-:Y:S01]  /*3120*/  IMAD R63, R63, UR44, RZ ;  /* 0x0000002c3f3f7c24 */ /* 0x000fe2000f8e02ff */
[----:B------:R-:W-:-:S05]  /*3130*/  SEL R32, R32, RZ, P0 ;  /* 0x000000ff20207207 */ /* 0x000fca0000000000 */
[----:B------:R-:W-:Y:S01]  /*3140*/  IMAD R63, R32, UR45, R63 ;  /* 0x0000002d203f7c24 */ /* 0x000fe2000f8e023f */
[----:B------:R-:W-:Y:S02]  /*3150*/  @!P5 IADD3 R65, PT, PT, R65, 0x1, RZ ;  /* 0x000000014141d810 */ /* 0x000fe40007ffe0ff */
[----:B------:R-:W-:Y:S02]  /*3160*/  @!P5 IADD3 R34, PT, PT, R34, -UR7, RZ ;  /* 0x800000072222dc10 */ /* 0x000fe4000fffe0ff */
[----:B------:R-:W-:-:S04]  /*3170*/  IADD3 R32, P5, PT, R63, UR38, RZ ;  /* 0x000000263f207c10 */ /* 0x000fc8000ffbe0ff */
[----:B------:R-:W-:Y:S02]  /*3180*/  LEA.HI.X.SX32 R33, R63, UR39, 0x1, P5 ;  /* 0x000000273f217c11 */ /* 0x000fe4000a8f0eff */
[----:B------:R-:W-:Y:S02]  /*3190*/  ISETP.GE.U32.AND P5, PT, R34, UR7, PT ;  /* 0x0000000722007c0c */ /* 0x000fe4000bfa6070 */
[----:B------:R-:W-:Y:S01]  /*31a0*/  SHF.R.S64 R34, RZ, 0x1e, R26 ;  /* 0x0000001eff227819 */ /* 0x000fe2000000101a */
[----:B------:R0:W5:Y:S03]  /*31b0*/  LDG.E.U8 R64, desc[UR8][R32.64] ;  /* 0x0000000820407981 */ /* 0x000166000c1e1100 */
[----:B------:R-:W-:-:S04]  /*31c0*/  IADD3 R34, P6, PT, R34, UR36, RZ ;  /* 0x0000002422227c10 */ /* 0x000fc8000ffde0ff */
[C---:B------:R-:W-:Y:S02]  /*31d0*/  LEA.HI.X.SX32 R35, R26.reuse, UR37, 0x2, P6 ;  /* 0x000000251a237c11 */ /* 0x040fe4000b0f16ff */
[----:B------:R-:W-:-:S03]  /*31e0*/  IADD3 R26, PT, PT, R26, 0x340, RZ ;  /* 0x000003401a1a7810 */ /* 0x000fc60007ffe0ff */
[----:B------:R1:W4:Y:S01]  /*31f0*/  LDG.E R63, desc[UR8][R34.64] ;  /* 0x00000008223f7981 */ /* 0x000322000c1e1900 */
[----:B------:R-:W-:-:S05]  /*3200*/  IABS R67, R26 ;  /* 0x0000001a00437213 */ /* 0x000fca0000000000 */
[----:B------:R-:W-:-:S05]  /*3210*/  IMAD.HI.U32 R66, R67, UR5, RZ ;  /* 0x0000000543427c27 */ /* 0x000fca000f8e00ff */
[----:B0-----:R-:W-:-:S05]  /*3220*/  IADD3 R32, PT, PT, -R66, RZ, RZ ;  /* 0x000000ff42207210 */ /* 0x001fca0007ffe1ff */
[----:B------:R-:W-:-:S05]  /*3230*/  IMAD R32, R32, UR7, R67 ;  /* 0x0000000720207c24 */ /* 0x000fca000f8e0243 */
[----:B------:R-:W-:Y:S02]  /*3240*/  ISETP.LT.U32.AND P6, PT, R32, UR7, PT ;  /* 0x0000000720007c0c */ /* 0x000fe4000bfc1070 */
[----:B---3--:R-:W-:-:S04]  /*3250*/  ISETP.NE.AND P2, PT, R52, RZ, PT ;  /* 0x000000ff3400720c */ /* 0x008fc80003f45270 */
[----:B------:R-:W-:Y:S02]  /*3260*/  P2R R52, PR, RZ, 0x4 ;  /* 0x00000004ff347803 */ /* 0x000fe40000000000 */
[----:B------:R-:W-:-:S05]  /*3270*/  ISETP.NE.AND P2, PT, R49, RZ, PT ;  /* 0x000000ff3100720c */ /* 0x000fca0003f45270 */
[----:B------:R-:W-:Y:S01]  /*3280*/  @!P6 VIADD R32, R32, -UR7 ;  /* 0x800000072020ec36 */ /* 0x000fe20008000000 */
[----:B------:R-:W-:Y:S02]  /*3290*/  @P5 IADD3 R65, PT, PT, R65, 0x1, RZ ;  /* 0x0000000141415810 */ /* 0x000fe40007ffe0ff */
[----:B------:R-:W-:Y:S02]  /*32a0*/  P2R R49, PR, RZ, 0x4 ;  /* 0x00000004ff317803 */ /* 0x000fe40000000000 */
[----:B------:R-:W-:Y:S02]  /*32b0*/  ISETP.GE.U32.AND P5, PT, R32, UR7, PT ;  /* 0x0000000720007c0c */ /* 0x000fe4000bfa6070 */
[----:B------:R-:W-:Y:S02]  /*32c0*/  ISETP.NE.AND P2, PT, R48, RZ, PT ;  /* 0x000000ff3000720c */ /* 0x000fe40003f45270 */
[----:B------:R-:W-:Y:S02]  /*32d0*/  @!P6 IADD3 R66, PT, PT, R66, 0x1, RZ ;  /* 0x000000014242e810 */ /* 0x000fe40007ffe0ff */
[----:B------:R-:W-:-:S02]  /*32e0*/  P2R R48, PR, RZ, 0x4 ;  /* 0x00000004ff307803 */ /* 0x000fc40000000000 */
[----:B------:R-:W-:Y:S02]  /*32f0*/  ISETP.NE.AND P2, PT, R51, RZ, PT ;  /* 0x000000ff3300720c */ /* 0x000fe40003f45270 */
[----:B------:R-:W-:Y:S02]  /*3300*/  LOP3.LUT R32, R62, UR49, RZ, 0x3c, !PT ;  /* 0x000000313e207c12 */ /* 0x000fe4000f8e3cff */
[----:B------:R-:W-:Y:S01]  /*3310*/  P2R R51, PR, RZ, 0x4 ;  /* 0x00000004ff337803 */ /* 0x000fe20000000000 */
[----:B------:R-:W-:Y:S01]  /*3320*/  @P5 VIADD R66, R66, 0x1 ;  /* 0x0000000142425836 */ /* 0x000fe20000000000 */
[----:B------:R-:W-:Y:S02]  /*3330*/  ISETP.NE.AND P2, PT, R50, RZ, PT ;  /* 0x000000ff3200720c */ /* 0x000fe40003f45270 */
[----:B------:R-:W-:Y:S02]  /*3340*/  ISETP.GE.AND P5, PT, R32, RZ, PT ;  /* 0x000000ff2000720c */ /* 0x000fe40003fa6270 */
[----:B------:R-:W-:-:S02]  /*3350*/  P2R R50, PR, RZ, 0x4 ;  /* 0x00000004ff327803 */ /* 0x000fc40000000000 */
        /* <DEDUP_REMOVED lines=8> */
[----:B------:R-:W-:Y:S02]  /*33e0*/  P2R R40, PR, RZ, 0x4 ;  /* 0x00000004ff287803 */ /* 0x000fe40000000000 */
[----:B------:R-:W-:-:S04]  /*33f0*/  ISETP.NE.AND P2, PT, R12, RZ, PT ;  /* 0x000000ff0c00720c */ /* 0x000fc80003f45270 */
[----:B------:R-:W-:Y:S02]  /*3400*/  P2R R12, PR, RZ, 0x4 ;  /* 0x00000004ff0c7803 */ /* 0x000fe40000000000 */
[----:B------:R-:W-:Y:S02]  /*3410*/  ISETP.NE.AND P2, PT, R11, RZ, PT ;  /* 0x000000ff0b00720c */ /* 0x000fe40003f45270 */
[C---:B------:R-:W-:Y:S02]  /*3420*/  SEL R32, R25.reuse, R65, !P4 ;  /* 0x0000004119207207 */ /* 0x040fe40006000000 */
[----:B------:R-:W-:Y:S02]  /*3430*/  @!P5 IADD3 R66, PT, PT, -R66, RZ, RZ ;  /* 0x000000ff4242d210 */ /* 0x000fe40007ffe1ff */
[----:B------:R-:W-:Y:S02]  /*3440*/  P2R R65, PR, RZ, 0x4 ;  /* 0x00000004ff417803 */ /* 0x000fe40000000000 */
[----:B------:R-:W-:Y:S01]  /*3450*/  ISETP.NE.AND P2, PT, R10, RZ, PT ;  /* 0x000000ff0a00720c */ /* 0x000fe20003f45270 */
[----:B------:R-:W-:Y:S01]  /*3460*/  IMAD.MOV R11, RZ, RZ, -R32 ;  /* 0x000000ffff0b7224 */ /* 0x000fe200078e0a20 */
[----:B------:R-:W-:-:S02]  /*3470*/  SEL R25, R25, R66, !P4 ;  /* 0x0000004219197207 */ /* 0x000fc40006000000 */
[----:B------:R-:W-:Y:S02]  /*3480*/  P2R R66, PR, RZ, 0x4 ;  /* 0x00000004ff427803 */ /* 0x000fe40000000000 */
[----:B------:R-:W-:Y:S02]  /*3490*/  SEL R32, R32, RZ, P1 ;  /* 0x000000ff20207207 */ /* 0x000fe40000800000 */
[----:B------:R-:W-:Y:S01]  /*34a0*/  ISETP.NE.AND P2, PT, R8, RZ, PT ;  /* 0x000000ff0800720c */ /* 0x000fe20003f45270 */
[----:B------:R-:W-:Y:S02]  /*34b0*/  IMAD R8, R11, UR49, R62 ;  /* 0x000000310b087c24 */ /* 0x000fe4000f8e023e */
[----:B------:R-:W-:Y:S01]  /*34c0*/  IMAD R11, R32, UR44, RZ ;  /* 0x0000002c200b7c24 */ /* 0x000fe2000f8e02ff */
[----:B------:R-:W-:Y:S02]  /*34d0*/  SEL R32, R25, RZ, P1 ;  /* 0x000000ff19207207 */ /* 0x000fe40000800000 */
[----:B------:R-:W-:-:S02]  /*34e0*/  SEL R8, R8, RZ, P0 ;  /* 0x000000ff08087207 */ /* 0x000fc40000000000 */
[----:B------:R-:W-:Y:S02]  /*34f0*/  IADD3 R25, PT, PT, -R25, RZ, RZ ;  /* 0x000000ff19197210 */ /* 0x000fe40007ffe1ff */
[----:B------:R-:W-:Y:S01]  /*3500*/  SHF.R.S64 R10, RZ, 0x1e, R62 ;  /* 0x0000001eff0a7819 */ /* 0x000fe2000000103e */
[----:B------:R-:W-:Y:S01]  /*3510*/  IMAD R8, R8, UR45, R11 ;  /* 0x0000002d08087c24 */ /* 0x000fe2000f8e020b */
[----:B------:R-:W-:Y:S01]  /*3520*/  R2UR UR6, R2 ;  /* 0x00000000020672ca */ /* 0x000fe200000e0000 */
[----:B------:R-:W-:Y:S01]  /*3530*/  IMAD R25, R25, UR49, R26 ;  /* 0x0000003119197c24 */ /* 0x000fe2000f8e021a */
[----:B------:R-:W-:Y:S02]  /*3540*/  IADD3 R10, P6, PT, R10, UR36, RZ ;  /* 0x000000240a0a7c10 */ /* 0x000fe4000ffde0ff */
[----:B------:R-:W-:Y:S02]  /*3550*/  R2UR UR7, R3 ;  /* 0x00000000030772ca */ /* 0x000fe400000e0000 */
[----:B------:R-:W-:Y:S01]  /*3560*/  LEA.HI.X.SX32 R11, R62, UR37, 0x2, P6 ;  /* 0x000000253e0b7c11 */ /* 0x000fe2000b0f16ff */
[----:B------:R-:W-:Y:S01]  /*3570*/  IMAD R32, R32, UR44, RZ ;  /* 0x0000002c20207c24 */ /* 0x000fe2000f8e02ff */
[----:B-1----:R-:W-:-:S02]  /*3580*/  IADD3 R34, P6, PT, R8, UR38, RZ ;  /* 0x0000002608227c10 */ /* 0x002fc4000ffde0ff */
[----:B------:R-:W-:Y:S02]  /*3590*/  SEL R25, R25, RZ, P0 ;  /* 0x000000ff19197207 */ /* 0x000fe40000000000 */
[----:B------:R-:W-:-:S03]  /*35a0*/  LEA.HI.X.SX32 R35, R8, UR39, 0x1, P6 ;  /* 0x0000002708237c11 */ /* 0x000fc6000b0f0eff */
[----:B------:R-:W-:Y:S02]  /*35b0*/  IMAD R25, R25, UR45, R32 ;  /* 0x0000002d19197c24 */ /* 0x000fe4000f8e0220 */
[----:B------:R0:W3:Y:S01]  /*35c0*/  LDG.E.U8 R8, desc[UR6][R34.64] ;  /* 0x0000000622087981 */ /* 0x0000e2000c1e1100 */
[----:B------:R-:W-:-:S03]  /*35d0*/  SHF.R.S64 R32, RZ, 0x1e, R26 ;  /* 0x0000001eff207819 */ /* 0x000fc6000000101a */
[----:B------:R1:W3:Y:S01]  /*35e0*/  LDG.E R10, desc[UR6][R10.64] ;  /* 0x000000060a0a7981 */ /* 0x0002e2000c1e1900 */
        /* <DEDUP_REMOVED lines=35> */
[----:B------:R-:W-:-:S03]  /*3820*/  FMUL R13, R30, UR4 ;  /* 0x000000041e0d7c20 */ /* 0x000fc60008400000 */
[----:B------:R-:W-:Y:S02]  /*3830*/  FSEL R21, R21, R4, P2 ;  /* 0x0000000415157208 */ /* 0x000fe40001000000 */
[----:B------:R-:W-:-:S04]  /*3840*/  ISETP.NE.AND P2, PT, R49, RZ, PT ;  /* 0x000000ff3100720c */ /* 0x000fc80003f45270 */
[----:B------:R-:W-:Y:S01]  /*3850*/  FSEL R30, R13, R4, P2 ;  /* 0x000000040d1e7208 */ /* 0x000fe20001000000 */
[----:B------:R-:W-:-:S05]  /*3860*/  FMUL R13, R28, UR4 ;  /* 0x000000041c0d7c20 */ /* 0x000fca0008400000 */
[----:B------:R-:W-:Y:S02]  /*3870*/  FSEL R28, R13, R4, P6 ;  /* 0x000000040d1c7208 */ /* 0x000fe40003000000 */
[----:B------:R-:W-:Y:S02]  /*3880*/  P2R R61, PR, RZ, 0x8 ;  /* 0x00000008ff3d7803 */ /* 0x000fe40000000000 */
[----:B------:R-:W-:Y:S01]  /*3890*/  ISETP.NE.AND P3, PT, R46, RZ, PT ;  /* 0x000000ff2e00720c */ /* 0x000fe20003f65270 */
[----:B------:R-:W-:-:S03]  /*38a0*/  FMUL R29, R29, UR4 ;  /* 0x000000041d1d7c20 */ /* 0x000fc60008400000 */
[----:B------:R-:W-:Y:S02]  /*38b0*/  P2R R46, PR, RZ, 0x8 ;  /* 0x00000008ff2e7803 */ /* 0x000fe40000000000 */
[----:B------:R-:W-:Y:S02]  /*38c0*/  ISETP.NE.AND P3, PT, R59, RZ, PT ;  /* 0x000000ff3b00720c */ /* 0x000fe40003f65270 */
[----:B-----5:R-:W-:Y:S01]  /*38d0*/  ISETP.NE.AND P1, PT, R64, RZ, PT ;  /* 0x000000ff4000720c */ /* 0x020fe20003f25270 */
        /* <DEDUP_REMOVED lines=12> */
[----:B-1----:R-:W-:Y:S02]  /*39a0*/  FMNMX R11, R12, R21, !PT ;  /* 0x000000150c0b7209 */ /* 0x002fe40007800000 */
        /* <DEDUP_REMOVED lines=42> */
[----:B--2---:R-:W-:Y:S02]  /*3c50*/  ISETP.NE.AND P0, PT, R60, RZ, PT ;  /* 0x000000ff3c00720c */ /* 0x004fe40003f05270 */
[----:B------:R-:W-:Y:S02]  /*3c60*/  FSEL R62, R43, R4, P2 ;  /* 0x000000042b3e7208 */ /* 0x000fe40001000000 */
[----:B------:R-:W-:Y:S02]  /*3c70*/  FMNMX R13, R13, R58, !PT ;  /* 0x0000003a0d0d7209 */ /* 0x000fe40007800000 */
[----:B------:R-:W-:Y:S02]  /*3c80*/  FSEL R60, R5, R4, P0 ;  /* 0x00000004053c7208 */ /* 0x000fe40000000000 */
[----:B------:R-:W-:-:S04]  /*3c90*/  FMNMX R13, R13, R62, !PT ;  /* 0x0000003e0d0d7209 */ /* 0x000fc80007800000 */
[----:B------:R-:W-:Y:S02]  /*3ca0*/  FMNMX R13, R13, R60, !PT ;  /* 0x0000003c0d0d7209 */ /* 0x000fe40007800000 */
[----:B---3--:R-:W-:Y:S01]  /*3cb0*/  ISETP.NE.AND P1, PT, R8, RZ, PT ;  /* 0x000000ff0800720c */ /* 0x008fe20003f25270 */
        /* <DEDUP_REMOVED lines=31> */
[-C--:B------:R-:W-:Y:S01]  /*3eb0*/  FFMA.RM R20, R20, R11.reuse, 12582913 ;  /* 0x4b40000114147423 */ /* 0x080fe2000000400b */
[----:B------:R-:W-:Y:S01]  /*3ec0*/  FADD R10, R22, -12583039 ;  /* 0xcb40007f160a7421 */ /* 0x000fe20000000000 */
[----:B------:R-:W-:Y:S01]  /*3ed0*/  FADD R16, R8, -12583039 ;  /* 0xcb40007f08107421 */ /* 0x000fe20000000000 */
[--C-:B------:R-:W-:Y:S01]  /*3ee0*/  FADD R63, R48, -R47.reuse ;  /* 0x8000002f303f7221 */ /* 0x100fe20000000000 */
[--C-:B------:R-:W-:Y:S01]  /*3ef0*/  FADD R41, R30, -R47.reuse ;  /* 0x8000002f1e297221 */ /* 0x100fe20000000000 */
[----:B------:R-:W-:Y:S01]  /*3f00*/  FFMA R10, R57, 1.4426950216293334961, -R10 ;  /* 0x3fb8aa3b390a7823 */ /* 0x000fe2000000080a */
[----:B------:R-:W-:Y:S01]  /*3f10*/  FFMA R16, R61, 1.4426950216293334961, -R16 ;  /* 0x3fb8aa3b3d107823 */ /* 0x000fe20000000810 */
[-C--:B------:R-:W-:Y:S01]  /*3f20*/  FFMA.SAT R14, R63, R12.reuse, 0.5 ;  /* 0x3f0000003f0e7423 */ /* 0x080fe2000000200c */
[--C-:B------:R-:W-:Y:S01]  /*3f30*/  FADD R5, R26, -R47.reuse ;  /* 0x8000002f1a057221 */ /* 0x100fe20000000000 */
[----:B------:R-:W-:Y:S01]  /*3f40*/  FFMA R57, R57, 1.925963033500011079e-08, R10 ;  /* 0x32a5706039397823 */ /* 0x000fe2000000000a */
[-C--:B------:R-:W-:Y:S01]  /*3f50*/  FFMA.SAT R10, R59, R12.reuse, 0.5 ;  /* 0x3f0000003b0a7423 */ /* 0x080fe2000000200c */
[----:B------:R-:W-:Y:S01]  /*3f60*/  FFMA R61, R61, 1.925963033500011079e-08, R16 ;  /* 0x32a570603d3d7823 */ /* 0x000fe20000000010 */
[----:B------:R-:W-:Y:S01]  /*3f70*/  FADD R16, R20, -12583039 ;  /* 0xcb40007f14107421 */ /* 0x000fe20000000000 */
[-C--:B------:R-:W-:Y:S01]  /*3f80*/  FFMA.RM R14, R14, R11.reuse, 12582913 ;  /* 0x4b4000010e0e7423 */ /* 0x080fe2000000400b */
[-C--:B------:R-:W-:Y:S01]  /*3f90*/  FFMA.RM R10, R10, R11.reuse, 12582913 ;  /* 0x4b4000010a0a7423 */ /* 0x080fe2000000400b */
[----:B------:R-:W0:Y:S01]  /*3fa0*/  MUFU.EX2 R57, R57 ;  /* 0x0000003900397308 */ /* 0x000e220000000800 */
[----:B------:R-:W-:Y:S01]  /*3fb0*/  FFMA R16, R55, 1.4426950216293334961, -R16 ;  /* 0x3fb8aa3b37107823 */ /* 0x000fe20000000810 */
        /* <DEDUP_REMOVED lines=22> */
[----:B------:R-:W-:Y:S01]  /*4120*/  FFMA R30, R55, 1.925963033500011079e-08, R16 ;  /* 0x32a57060371e7823 */ /* 0x000fe20000000010 */
[----:B------:R-:W-:Y:S01]  /*4130*/  FADD R47, R4, -R47 ;  /* 0x8000002f042f7221 */ /* 0x000fe20000000000 */
[----:B------:R-:W-:Y:S01]  /*4140*/  FADD R16, R18, -12583039 ;  /* 0xcb40007f12107421 */ /* 0x000fe20000000000 */
[----:B------:R-:W-:Y:S01]  /*4150*/  FADD R4, R14, -12583039 ;  /* 0xcb40007f0e047421 */ /* 0x000fe20000000000 */
[-C--:B------:R-:W-:Y:S01]  /*4160*/  FFMA.SAT R24, R51, R12.reuse, 0.5 ;  /* 0x3f00000033187423 */ /* 0x080fe2000000200c */
[----:B------:R-:W-:Y:S01]  /*4170*/  SHF.L.U32 R22, R22, 0x17, RZ ;  /* 0x0000001716167819 */ /* 0x000fe200000006ff */
[----:B------:R-:W-:Y:S01]  /*4180*/  FFMA R16, R53, 1.4426950216293334961, -R16 ;  /* 0x3fb8aa3b35107823 */ /* 0x000fe20000000810 */
[----:B------:R-:W-:Y:S01]  /*4190*/  FFMA R4, R63, 1.4426950216293334961, -R4 ;  /* 0x3fb8aa3b3f047823 */ /* 0x000fe20000000804 */
[----:B------:R-:W-:Y:S01]  /*41a0*/  MUFU.EX2 R26, R61 ;  /* 0x0000003d001a7308 */ /* 0x000fe20000000800 */
[----:B------:R-:W-:Y:S01]  /*41b0*/  FFMA.SAT R38, R23, R12, 0.5 ;  /* 0x3f00000017267423 */ /* 0x000fe2000000200c */
[----:B------:R-:W-:Y:S01]  /*41c0*/  FFMA R53, R53, 1.925963033500011079e-08, R16 ;  /* 0x32a5706035357823 */ /* 0x000fe20000000010 */
[----:B------:R-:W-:Y:S01]  /*41d0*/  FFMA R4, R63, 1.925963033500011079e-08, R4 ;  /* 0x32a570603f047823 */ /* 0x000fe20000000004 */
[----:B------:R-:W-:Y:S01]  /*41e0*/  SHF.L.U32 R16, R14, 0x17, RZ ;  /* 0x000000170e107819 */ /* 0x000fe200000006ff */
[-C--:B------:R-:W-:Y:S01]  /*41f0*/  FFMA.RM R14, R24, R11.reuse, 12582913 ;  /* 0x4b400001180e7423 */ /* 0x080fe2000000400b */
[----:B------:R-:W-:Y:S01]  /*4200*/  FFMA.RM R38, R38, R11, 12582913 ;  /* 0x4b40000126267423 */ /* 0x000fe2000000400b */
[----:B------:R-:W-:Y:S01]  /*4210*/  SHF.L.U32 R10, R10, 0x17, RZ ;  /* 0x000000170a0a7819 */ /* 0x000fe200000006ff */
[----:B------:R0:W1:Y:S01]  /*4220*/  MUFU.EX2 R55, R4 ;  /* 0x0000000400377308 */ /* 0x0000620000000800 */
[----:B------:R-:W-:-:S04]  /*4230*/  FADD R24, R14, -12583039 ;  /* 0xcb40007f0e187421 */ /* 0x000fc80000000000 */
[----:B------:R-:W-:-:S03]  /*4240*/  FFMA R24, R51, 1.4426950216293334961, -R24 ;  /* 0x3fb8aa3b33187823 */ /* 0x000fc60000000818 */
[----:B------:R-:W2:Y:S01]  /*4250*/  MUFU.EX2 R59, R59 ;  /* 0x0000003b003b7308 */ /* 0x000ea20000000800 */
[----:B0-----:R-:W-:Y:S01]  /*4260*/  FMUL R4, R22, R57 ;  /* 0x0000003916047220 */ /* 0x001fe20000400000 */
[----:B------:R-:W-:Y:S01]  /*4270*/  FFMA.SAT R22, R5, R12, 0.5 ;  /* 0x3f00000005167423 */ /* 0x000fe2000000200c */
[----:B------:R-:W-:-:S03]  /*4280*/  FFMA R51, R51, 1.925963033500011079e-08, R24 ;  /* 0x32a5706033337823 */ /* 0x000fc60000000018 */
[----:B------:R-:W-:Y:S01]  /*4290*/  FFMA.RM R22, R22, R11, 12582913 ;  /* 0x4b40000116167423 */ /* 0x000fe2000000400b */
[----:B-1----:R-:W-:-:S03]  /*42a0*/  FMUL R16, R16, R55 ;  /* 0x0000003710107220 */ /* 0x002fc60000400000 */
[C---:B------:R-:W-:Y:S01]  /*42b0*/  FADD R24, R22.reuse, -12583039 ;  /* 0xcb40007f16187421 */ /* 0x040fe20000000000 */
[----:B------:R0:W1:Y:S01]  /*42c0*/  MUFU.EX2 R55, R30 ;  /* 0x0000001e00377308 */ /* 0x0000620000000800 */
[----:B------:R-:W-:Y:S02]  /*42d0*/  SHF.L.U32 R22, R22, 0x17, RZ ;  /* 0x0000001716167819 */ /* 0x000fe400000006ff */
[----:B------:R-:W-:Y:S01]  /*42e0*/  FFMA R24, R5, 1.4426950216293334961, -R24 ;  /* 0x3fb8aa3b05187823 */ /* 0x000fe20000000818 */
[----:B--2---:R-:W-:-:S03]  /*42f0*/  FMUL R10, R10, R59 ;  /* 0x0000003b0a0a7220 */ /* 0x004fc60000400000 */
[----:B------:R-:W-:Y:S01]  /*4300*/  FFMA R28, R5, 1.925963033500011079e-08, R24 ;  /* 0x32a57060051c7823 */ /* 0x000fe20000000018 */
[-C--:B------:R-:W-:Y:S01]  /*4310*/  FFMA.SAT R24, R49, R12.reuse, 0.5 ;  /* 0x3f00000031187423 */ /* 0x080fe2000000200c */
[----:B------:R-:W-:Y:S02]  /*4320*/  IMAD.SHL.U32 R5, R8, 0x800000, RZ ;  /* 0x0080000008057824 */ /* 0x000fe400078e00ff */
[----:B0-----:R-:W-:Y:S01]  /*4330*/  FFMA.SAT R30, R21, R12, 0.5 ;  /* 0x3f000000151e7423 */ /* 0x001fe2000000200c */
[----:B------:R-:W-:Y:S01]  /*4340*/  SHF.L.U32 R8, R20, 0x17, RZ ;  /* 0x0000001714087819 */ /* 0x000fe200000006ff */
[-C--:B------:R-:W-:Y:S01]  /*4350*/  FFMA.RM R24, R24, R11.reuse, 12582913 ;  /* 0x4b40000118187423 */ /* 0x080fe2000000400b */
[----:B------:R-:W-:Y:S01]  /*4360*/  FMUL R5, R5, R26 ;  /* 0x0000001a05057220 */ /* 0x000fe20000400000 */
[----:B------:R-:W-:Y:S01]  /*4370*/  FFMA.RM R30, R30, R11, 12582913 ;  /* 0x4b4000011e1e7423 */ /* 0x000fe2000000400b */
[----:B------:R-:W0:Y:S01]  /*4380*/  MUFU.EX2 R51, R51 ;  /* 0x0000003300337308 */ /* 0x000e220000000800 */
[----:B------:R-:W-:Y:S01]  /*4390*/  FADD R26, R24, -12583039 ;  /* 0xcb40007f181a7421 */ /* 0x000fe20000000000 */
[----:B-1----:R-:W-:Y:S01]  /*43a0*/  FMUL R8, R8, R55 ;  /* 0x0000003708087220 */ /* 0x002fe20000400000 */
[----:B------:R-:W-:-:S02]  /*43b0*/  FADD R32, R30, -12583039 ;  /* 0xcb40007f1e207421 */ /* 0x000fc40000000000 */
[----:B------:R-:W-:Y:S02]  /*43c0*/  FFMA R26, R49, 1.4426950216293334961, -R26 ;  /* 0x3fb8aa3b311a7823 */ /* 0x000fe4000000081a */
[----:B------:R-:W-:Y:S02]  /*43d0*/  FFMA R32, R21, 1.4426950216293334961, -R32 ;  /* 0x3fb8aa3b15207823 */ /* 0x000fe40000000820 */
[----:B------:R-:W-:Y:S01]  /*43e0*/  FFMA R49, R49, 1.925963033500011079e-08, R26 ;  /* 0x32a5706031317823 */ /* 0x000fe2000000001a */
[-C--:B------:R-:W-:Y:S01]  /*43f0*/  FFMA.SAT R26, R17, R12.reuse, 0.5 ;  /* 0x3f000000111a7423 */ /* 0x080fe2000000200c */
[----:B------:R-:W-:Y:S01]  /*4400*/  FFMA R36, R21, 1.925963033500011079e-08, R32 ;  /* 0x32a5706015247823 */ /* 0x000fe20000000020 */
[----:B------:R-:W-:Y:S01]  /*4410*/  FFMA.SAT R32, R41, R12, 0.5 ;  /* 0x3f00000029207423 */ /* 0x000fe2000000200c */
[----:B------:R-:W-:Y:S01]  /*4420*/  MUFU.EX2 R21, R28 ;  /* 0x0000001c00157308 */ /* 0x000fe20000000800 */
[-C--:B------:R-:W-:Y:S02]  /*4430*/  FFMA.RM R26, R26, R11.reuse, 12582913 ;  /* 0x4b4000011a1a7423 */ /* 0x080fe4000000400b */
[----:B------:R-:W-:-:S02]  /*4440*/  FFMA.RM R32, R32, R11, 12582913 ;  /* 0x4b40000120207423 */ /* 0x000fc4000000400b */
[----:B------:R-:W-:-:S03]  /*4450*/  FADD R20, R26, -12583039 ;  /* 0xcb40007f1a147421 */ /* 0x000fc60000000000 */
[----:B------:R-:W-:Y:S01]  /*4460*/  MUFU.EX2 R49, R49 ;  /* 0x0000003100317308 */ /* 0x000fe20000000800 */
[----:B------:R-:W-:-:S04]  /*4470*/  FFMA R20, R17, 1.4426950216293334961, -R20 ;  /* 0x3fb8aa3b11147823 */ /* 0x000fc80000000814 */
[----:B------:R-:W-:Y:S01]  /*4480*/  FFMA R34, R17, 1.925963033500011079e-08, R20 ;  /* 0x32a5706011227823 */ /* 0x000fe20000000014 */
[----:B------:R-:W-:Y:S02]  /*4490*/  IMAD.SHL.U32 R17, R18, 0x800000, RZ ;  /* 0x0080000012117824 */ /* 0x000fe400078e00ff */
[----:B------:R-:W-:Y:S01]  /*44a0*/  FADD R18, R32, -12583039 ;  /* 0xcb40007f20127421 */ /* 0x000fe20000000000 */
[----:B------:R-:W1:Y:S03]  /*44b0*/  MUFU.EX2 R20, R53 ;  /* 0x0000003500147308 */ /* 0x000e660000000800 */
[----:B------:R-:W-:-:S04]  /*44c0*/  FFMA R18, R41, 1.4426950216293334961, -R18 ;  /* 0x3fb8aa3b29127823 */ /* 0x000fc80000000812 */
[----:B------:R-:W-:Y:S01]  /*44d0*/  FFMA R41, R41, 1.925963033500011079e-08, R18 ;  /* 0x32a5706029297823 */ /* 0x000fe20000000012 */
[----:B------:R-:W-:Y:S01]  /*44e0*/  SHF.L.U32 R18, R14, 0x17, RZ ;  /* 0x000000170e127819 */ /* 0x000fe200000006ff */
[----:B------:R-:W2:Y:S04]  /*44f0*/  MUFU.EX2 R34, R34 ;  /* 0x0000002200227308 */ /* 0x000ea80000000800 */
[----:B0-----:R-:W-:Y:S01]  /*4500*/  FMUL R18, R18, R51 ;  /* 0x0000003312127220 */ /* 0x001fe20000400000 */
[----:B-1----:R-:W-:Y:S01]  /*4510*/  FMUL R17, R17, R20 ;  /* 0x0000001411117220 */ /* 0x002fe20000400000 */
[----:B------:R-:W-:-:S04]  /*4520*/  FFMA.SAT R20, R19, R12, 0.5 ;  /* 0x3f00000013147423 */ /* 0x000fc8000000200c */
[----:B------:R-:W-:-:S04]  /*4530*/  FFMA.RM R14, R20, R11, 12582913 ;  /* 0x4b400001140e7423 */ /* 0x000fc8000000400b */
[C---:B------:R-:W-:Y:S01]  /*4540*/  FADD R20, R14.reuse, -12583039 ;  /* 0xcb40007f0e147421 */ /* 0x040fe20000000000 */
[----:B------:R-:W-:-:S03]  /*4550*/  SHF.L.U32 R14, R14, 0x17, RZ ;  /* 0x000000170e0e7819 */ /* 0x000fc600000006ff */
[----:B------:R-:W-:-:S04]  /*4560*/  FFMA R20, R19, 1.4426950216293334961, -R20 ;  /* 0x3fb8aa3b13147823 */ /* 0x000fc80000000814 */
[----:B------:R-:W-:Y:S01]  /*4570*/  FFMA R40, R19, 1.925963033500011079e-08, R20 ;  /* 0x32a5706013287823 */ /* 0x000fe20000000014 */
[-C--:B------:R-:W-:Y:S01]  /*4580*/  FFMA.SAT R20, R39, R12.reuse, 0.5 ;  /* 0x3f00000027147423 */ /* 0x080fe2000000200c */
[----:B------:R-:W-:Y:S01]  /*4590*/  FMUL R19, R22, R21 ;  /* 0x0000001516137220 */ /* 0x000fe20000400000 */
[----:B------:R-:W-:Y:S01]  /*45a0*/  FADD R22, R38, -12583039 ;  /* 0xcb40007f26167421 */ /* 0x000fe20000000000 */
[----:B------:R-:W-:Y:S01]  /*45b0*/  SHF.L.U32 R21, R26, 0x17, RZ ;  /* 0x000000171a157819 */ /* 0x000fe200000006ff */
[-C--:B------:R-:W-:Y:S01]  /*45c0*/  FFMA.RM R28, R20, R11.reuse, 12582913 ;  /* 0x4b400001141c7423 */ /* 0x080fe2000000400b */
[----:B------:R-:W-:Y:S01]  /*45d0*/  FFMA.SAT R26, R25, R12, 0.5 ;  /* 0x3f000000191a7423 */ /* 0x000fe2000000200c */
[----:B------:R-:W-:Y:S02]  /*45e0*/  FFMA R22, R23, 1.4426950216293334961, -R22 ;  /* 0x3fb8aa3b17167823 */ /* 0x000fe40000000816 */
[----:B------:R-:W-:Y:S01]  /*45f0*/  FADD R20, R28, -12583039 ;  /* 0xcb40007f1c147421 */ /* 0x000fe20000000000 */
[----:B--2---:R-:W-:Y:S01]  /*4600*/  FMUL R21, R21, R34 ;  /* 0x0000002215157220 */ /* 0x004fe20000400000 */
[----:B------:R-:W-:Y:S01]  /*4610*/  FFMA R44, R23, 1.925963033500011079e-08, R22 ;  /* 0x32a57060172c7823 */ /* 0x000fe20000000016 */
[----:B------:R-:W-:Y:S01]  /*4620*/  FFMA.SAT R22, R45, R12, 0.5 ;  /* 0x3f0000002d167423 */ /* 0x000fe2000000200c */
[C---:B------:R-:W-:Y:S01]  /*4630*/  FFMA R20, R39.reuse, 1.4426950216293334961, -R20 ;  /* 0x3fb8aa3b27147823 */ /* 0x040fe20000000814 */
[----:B------:R-:W0:Y:S03]  /*4640*/  MUFU.EX2 R23, R36 ;  /* 0x0000002400177308 */ /* 0x000e260000000800 */
[----:B------:R-:W-:Y:S01]  /*4650*/  FFMA R42, R39, 1.925963033500011079e-08, R20 ;  /* 0x32a57060272a7823 */ /* 0x000fe20000000014 */
[----:B------:R-:W-:Y:S01]  /*4660*/  FFMA.RM R39, R22, R11, 12582913 ;  /* 0x4b40000116277423 */ /* 0x000fe2000000400b */
[----:B------:R-:W-:-:S03]  /*4670*/  IMAD.SHL.U32 R20, R24, 0x800000, RZ ;  /* 0x0080000018147824 */ /* 0x000fc600078e00ff */
[----:B------:R-:W-:Y:S01]  /*4680*/  FADD R22, R39, -12583039 ;  /* 0xcb40007f27167421 */ /* 0x000fe20000000000 */
[----:B------:R-:W1:Y:S01]  /*4690*/  MUFU.EX2 R24, R41 ;  /* 0x0000002900187308 */ /* 0x000e620000000800 */
[----:B------:R-:W-:Y:S02]  /*46a0*/  FMUL R20, R20, R49 ;  /* 0x0000003114147220 */ /* 0x000fe40000400000 */
[----:B------:R-:W-:-:S04]  /*46b0*/  FFMA R22, R45, 1.4426950216293334961, -R22 ;  /* 0x3fb8aa3b2d167823 */ /* 0x000fc80000000816 */
[----:B------:R-:W-:Y:S01]  /*46c0*/  FFMA R45, R45, 1.925963033500011079e-08, R22 ;  /* 0x32a570602d2d7823 */ /* 0x000fe20000000016 */
[----:B------:R-:W-:Y:S01]  /*46d0*/  SHF.L.U32 R22, R30, 0x17, RZ ;  /* 0x000000171e167819 */ /* 0x000fe200000006ff */
[----:B------:R-:W-:Y:S01]  /*46e0*/  FFMA.RM R30, R26, R11, 12582913 ;  /* 0x4b4000011a1e7423 */ /* 0x000fe2000000400b */
[----:B------:R-:W-:Y:S03]  /*46f0*/  MUFU.EX2 R42, R42 ;  /* 0x0000002a002a7308 */ /* 0x000fe60000000800 */
[----:B0-----:R-:W-:Y:S01]  /*4700*/  FMUL R22, R22, R23 ;  /* 0x0000001716167220 */ /* 0x001fe20000400000 */
[----:B------:R-:W-:Y:S02]  /*4710*/  IMAD.SHL.U32 R23, R32, 0x800000, RZ ;  /* 0x0080000020177824 */ /* 0x000fe400078e00ff */
[----:B------:R-:W-:Y:S01]  /*4720*/  FADD R26, R30, -12583039 ;  /* 0xcb40007f1e1a7421 */ /* 0x000fe20000000000 */
[----:B------:R-:W-:Y:S01]  /*4730*/  FFMA.SAT R32, R13, R12, 0.5 ;  /* 0x3f0000000d207423 */ /* 0x000fe2000000200c */
[----:B-1----:R-:W-:Y:S01]  /*4740*/  FMUL R23, R23, R24 ;  /* 0x0000001817177220 */ /* 0x002fe20000400000 */
[----:B------:R-:W-:Y:S01]  /*4750*/  FFMA.SAT R24, R37, R12, 0.5 ;  /* 0x3f00000025187423 */ /* 0x000fe2000000200c */
[----:B------:R-:W-:Y:S01]  /*4760*/  FFMA R26, R25, 1.4426950216293334961, -R26 ;  /* 0x3fb8aa3b191a7823 */ /* 0x000fe2000000081a */
[----:B------:R-:W-:-:S02]  /*4770*/  FFMA.RM R32, R32, R11, 12582913 ;  /* 0x4b40000120207423 */ /* 0x000fc4000000400b */
[----:B------:R-:W-:Y:S01]  /*4780*/  FFMA.RM R41, R24, R11, 12582913 ;  /* 0x4b40000118297423 */ /* 0x000fe2000000400b */
[----:B------:R-:W-:Y:S01]  /*4790*/  FFMA R46, R25, 1.925963033500011079e-08, R26 ;  /* 0x32a57060192e7823 */ /* 0x000fe2000000001a */
[C---:B------:R-:W-:Y:S01]  /*47a0*/  FADD R36, R32.reuse, -12583039 ;  /* 0xcb40007f20247421 */ /* 0x040fe20000000000 */
[----:B------:R-:W0:Y:S01]  /*47b0*/  MUFU.EX2 R25, R40 ;  /* 0x0000002800197308 */ /* 0x000e220000000800 */
[----:B------:R-:W-:Y:S01]  /*47c0*/  FADD R24, R41, -12583039 ;  /* 0xcb40007f29187421 */ /* 0x000fe20000000000 */
[----:B------:R-:W-:Y:S02]  /*47d0*/  IMAD.SHL.U32 R32, R32, 0x800000, RZ ;  /* 0x0080000020207824 */ /* 0x000fe400078e00ff */
[----:B------:R-:W-:Y:S01]  /*47e0*/  FFMA R36, R13, 1.4426950216293334961, -R36 ;  /* 0x3fb8aa3b0d247823 */ /* 0x000fe20000000824 */
[----:B------:R-:W-:-:S03]  /*47f0*/  FFMA R24, R37, 1.4426950216293334961, -R24 ;  /* 0x3fb8aa3b25187823 */ /* 0x000fc60000000818 */
[----:B------:R-:W-:Y:S01]  /*4800*/  FFMA R36, R13, 1.925963033500011079e-08, R36 ;  /* 0x32a570600d247823 */ /* 0x000fe20000000024 */
[----:B------:R-:W-:Y:S01]  /*4810*/  FFMA R48, R37, 1.925963033500011079e-08, R24 ;  /* 0x32a5706025307823 */ /* 0x000fe20000000018 */
[----:B------:R-:W-:Y:S02]  /*4820*/  FFMA.SAT R24, R35, R12, 0.5 ;  /* 0x3f00000023187423 */ /* 0x000fe4000000200c */
[----:B------:R-:W-:Y:S02]  /*4830*/  MUFU.EX2 R49, R36 ;  /* 0x0000002400317308 */ /* 0x000fe40000000800 */
[----:B------:R-:W-:Y:S01]  /*4840*/  FFMA.RM R37, R24, R11, 12582913 ;  /* 0x4b40000118257423 */ /* 0x000fe2000000400b */
[----:B0-----:R-:W-:-:S03]  /*4850*/  FMUL R24, R14, R25 ;  /* 0x000000190e187220 */ /* 0x001fc60000400000 */
[----:B------:R-:W-:Y:S01]  /*4860*/  FADD R14, R37, -12583039 ;  /* 0xcb40007f250e7421 */ /* 0x000fe20000000000 */
[----:B------:R-:W-:Y:S01]  /*4870*/  SHF.L.U32 R25, R28, 0x17, RZ ;  /* 0x000000171c197819 */ /* 0x000fe200000006ff */
[----:B------:R-:W-:Y:S02]  /*4880*/  MUFU.EX2 R48, R48 ;  /* 0x0000003000307308 */ /* 0x000fe40000000800 */
[----:B------:R-:W-:Y:S02]  /*4890*/  FFMA R14, R35, 1.4426950216293334961, -R14 ;  /* 0x3fb8aa3b230e7823 */ /* 0x000fe4000000080e */
[----:B------:R-:W-:Y:S02]  /*48a0*/  FMUL R25, R25, R42 ;  /* 0x0000002a19197220 */ /* 0x000fe40000400000 */
        /* <DEDUP_REMOVED lines=9> */
[----:B------:R-:W-:Y:S01]  /*4940*/  SHF.L.U32 R27, R39, 0x17, RZ ;  /* 0x00000017271b7819 */ /* 0x000fe200000006ff */
[----:B------:R-:W-:Y:S02]  /*4950*/  IMAD.SHL.U32 R26, R38, 0x800000, RZ ;  /* 0x00800000261a7824 */ /* 0x000fe400078e00ff */
[----:B------:R-:W-:Y:S01]  /*4960*/  FFMA.SAT R38, R15, R12, 0.5 ;  /* 0x3f0000000f267423 */ /* 0x000fe2000000200c */
[----:B------:R-:W2:Y:S01]  /*4970*/  MUFU.EX2 R45, R46 ;  /* 0x0000002e002d7308 */ /* 0x000ea20000000800 */
[----:B0-----:R-:W-:Y:S01]  /*4980*/  FMUL R27, R27, R28 ;  /* 0x0000001c1b1b7220 */ /* 0x001fe20000400000 */
[----:B------:R-:W-:Y:S01]  /*4990*/  FFMA.SAT R28, R29, R12, 0.5 ;  /* 0x3f0000001d1c7423 */ /* 0x000fe2000000200c */
[----:B-1----:R-:W-:-:S03]  /*49a0*/  FMUL R26, R26, R35 ;  /* 0x000000231a1a7220 */ /* 0x002fc60000400000 */
[-C--:B------:R-:W-:Y:S01]  /*49b0*/  FFMA.RM R13, R28, R11.reuse, 12582913 ;  /* 0x4b4000011c0d7423 */ /* 0x080fe2000000400b */
[----:B------:R-:W-:Y:S01]  /*49c0*/  FFMA.RM R35, R38, R11, 12582913 ;  /* 0x4b40000126237423 */ /* 0x000fe2000000400b */
[----:B------:R-:W-:Y:S02]  /*49d0*/  FFMA.SAT R38, R31, R12, 0.5 ;  /* 0x3f0000001f267423 */ /* 0x000fe4000000200c */
[C---:B------:R-:W-:Y:S01]  /*49e0*/  FADD R28, R13.reuse, -12583039 ;  /* 0xcb40007f0d1c7421 */ /* 0x040fe20000000000 */
[----:B------:R-:W-:-:S03]  /*49f0*/  SHF.L.U32 R13, R13, 0x17, RZ ;  /* 0x000000170d0d7819 */ /* 0x000fc600000006ff */
[----:B------:R-:W-:-:S04]  /*4a00*/  FFMA R28, R29, 1.4426950216293334961, -R28 ;  /* 0x3fb8aa3b1d1c7823 */ /* 0x000fc8000000081c */
[----:B------:R-:W-:Y:S01]  /*4a10*/  FFMA R39, R29, 1.925963033500011079e-08, R28 ;  /* 0x32a570601d277823 */ /* 0x000fe2000000001c */
[----:B------:R-:W-:Y:S01]  /*4a20*/  SHF.L.U32 R28, R30, 0x17, RZ ;  /* 0x000000171e1c7819 */ /* 0x000fe200000006ff */
[----:B------:R-:W-:Y:S01]  /*4a30*/  FADD R30, R35, -12583039 ;  /* 0xcb40007f231e7421 */ /* 0x000fe20000000000 */
[----:B------:R-:W-:Y:S01]  /*4a40*/  IMAD.SHL.U32 R29, R41, 0x800000, RZ ;  /* 0x00800000291d7824 */ /* 0x000fe200078e00ff */
[----:B------:R-:W-:Y:S02]  /*4a50*/  SHF.L.U32 R35, R35, 0x17, RZ ;  /* 0x0000001723237819 */ /* 0x000fe400000006ff */
[----:B------:R-:W-:Y:S01]  /*4a60*/  FFMA R30, R15, 1.4426950216293334961, -R30 ;  /* 0x3fb8aa3b0f1e7823 */ /* 0x000fe2000000081e */
[----:B--2---:R-:W-:Y:S01]  /*4a70*/  FMUL R28, R28, R45 ;  /* 0x0000002d1c1c7220 */ /* 0x004fe20000400000 */
[----:B------:R-:W-:Y:S01]  /*4a80*/  FMUL R29, R29, R48 ;  /* 0x000000301d1d7220 */ /* 0x000fe20000400000 */
[----:B------:R0:W1:Y:S01]  /*4a90*/  MUFU.EX2 R45, R40 ;  /* 0x00000028002d7308 */ /* 0x0000620000000800 */
[----:B------:R-:W-:Y:S01]  /*4aa0*/  FFMA R42, R15, 1.925963033500011079e-08, R30 ;  /* 0x32a570600f2a7823 */ /* 0x000fe2000000001e */
[----:B------:R-:W-:-:S04]  /*4ab0*/  FFMA.SAT R30, R33, R12, 0.5 ;  /* 0x3f000000211e7423 */ /* 0x000fc8000000200c */
[----:B------:R-:W-:Y:S02]  /*4ac0*/  FFMA.RM R15, R30, R11, 12582913 ;  /* 0x4b4000011e0f7423 */ /* 0x000fe4000000400b */
[----:B------:R-:W2:Y:S01]  /*4ad0*/  MUFU.EX2 R42, R42 ;  /* 0x0000002a002a7308 */ /* 0x000ea20000000800 */
[----:B0-----:R-:W-:Y:S01]  /*4ae0*/  FFMA.SAT R40, R47, R12, 0.5 ;  /* 0x3f0000002f287423 */ /* 0x001fe2000000200c */
[C---:B------:R-:W-:Y:S01]  /*4af0*/  FADD R30, R15.reuse, -12583039 ;  /* 0xcb40007f0f1e7421 */ /* 0x040fe20000000000 */
[----:B------:R-:W-:-:S03]  /*4b00*/  IMAD.SHL.U32 R15, R15, 0x800000, RZ ;  /* 0x008000000f0f7824 */ /* 0x000fc600078e00ff */
[----:B------:R-:W-:-:S04]  /*4b10*/  FFMA R30, R33, 1.4426950216293334961, -R30 ;  /* 0x3fb8aa3b211e7823 */ /* 0x000fc8000000081e */
[----:B------:R-:W-:Y:S01]  /*4b20*/  FFMA R41, R33, 1.925963033500011079e-08, R30 ;  /* 0x32a5706021297823 */ /* 0x000fe2000000001e */
[----:B------:R-:W-:Y:S01]  /*4b30*/  FFMA.RM R33, R38, R11, 12582913 ;  /* 0x4b40000126217423 */ /* 0x000fe2000000400b */
[----:B------:R-:W-:Y:S01]  /*4b40*/  SHF.L.U32 R30, R37, 0x17, RZ ;  /* 0x00000017251e7819 */ /* 0x000fe200000006ff */
[----:B------:R-:W-:Y:S02]  /*4b50*/  FADD R37, RZ, R16 ;  /* 0x00000010ff257221 */ /* 0x000fe40000000000 */
[C---:B------:R-:W-:Y:S01]  /*4b60*/  FADD R38, R33.reuse, -12583039 ;  /* 0xcb40007f21267421 */ /* 0x040fe20000000000 */
[----:B------:R-:W-:Y:S01]  /*4b70*/  SHF.L.U32 R33, R33, 0x17, RZ ;  /* 0x0000001721217819 */ /* 0x000fe200000006ff */
[----:B-1----:R-:W-:Y:S01]  /*4b80*/  FMUL R30, R30, R45 ;  /* 0x0000002d1e1e7220 */ /* 0x002fe20000400000 */
[----:B--2---:R-:W-:Y:S01]  /*4b90*/  FMUL R35, R35, R42 ;  /* 0x0000002a23237220 */ /* 0x004fe20000400000 */
[C---:B------:R-:W-:Y:S01]  /*4ba0*/  FFMA R38, R31.reuse, 1.4426950216293334961, -R38 ;  /* 0x3fb8aa3b1f267823 */ /* 0x040fe20000000826 */
[----:B------:R-:W-:Y:S03]  /*4bb0*/  MUFU.EX2 R45, R34 ;  /* 0x00000022002d7308 */ /* 0x000fe60000000800 */
        /* <DEDUP_REMOVED lines=9> */
[----:B------:R-:W-:-:S04]  /*4c50*/  FADD R38, R11, -12583039 ;  /* 0xcb40007f0b267421 */ /* 0x000fc80000000000 */
[----:B------:R-:W-:Y:S01]  /*4c60*/  FFMA R38, R47, 1.4426950216293334961, -R38 ;  /* 0x3fb8aa3b2f267823 */ /* 0x000fe20000000826 */
[----:B------:R-:W-:Y:S01]  /*4c70*/  MUFU.EX2 R43, R43 ;  /* 0x0000002b002b7308 */ /* 0x000fe20000000800 */
[----:B0-----:R-:W-:Y:S02]  /*4c80*/  FMUL R34, R15, R34 ;  /* 0x000000220f227220 */ /* 0x001fe40000400000 */
        /* <DEDUP_REMOVED lines=23> */
[----:B-1----:R-:W-:-:S03]  /*4e00*/  IMAD.SHL.U32 R31, R11, 0x800000, RZ ;  /* 0x008000000b1f7824 */ /* 0x002fc600078e00ff */
[----:B------:R-:W-:Y:S01]  /*4e10*/  FADD R39, R39, R30 ;  /* 0x0000001e27277221 */ /* 0x000fe20000000000 */
[----:B0-----:R-:W-:-:S03]  /*4e20*/  FMUL R31, R31, R40 ;  /* 0x000000281f1f7220 */ /* 0x001fc60000400000 */
[----:B------:R-:W-:Y:S01]  /*4e30*/  FADD R14, R39, R38 ;  /* 0x00000026270e7221 */ /* 0x000fe20000000000 */
[----:B--2---:R-:W-:-:S03]  /*4e40*/  FMUL R33, R33, R32 ;  /* 0x0000002021217220 */ /* 0x004fc60000400000 */
        /* <DEDUP_REMOVED lines=18> */
.L_x_20977:
        /* <DEDUP_REMOVED lines=12> */
[----:B0-----:R-:W-:Y:S05]  /*5030*/  CALL.REL.NOINC `($__internal_329_$__cuda_sm3x_div_rn_noftz_f32_slowpath) ;  /* 0x0000003000707944 */ /* 0x001fea0003c00000 */
[----:B------:R-:W-:-:S07]  /*5040*/  MOV R14, R11 ;  /* 0x0000000b000e7202 */ /* 0x000fce0000000f00 */
.L_x_20912:
[----:B------:R-:W-:Y:S05]  /*5050*/  BSYNC.RECONVERGENT B3 ;  /* 0x0000000000037941 */ /* 0x000fea0003800200 */
.L_x_20911:
        /* <DEDUP_REMOVED lines=12> */
[----:B0-----:R-:W-:Y:S05]  /*5120*/  CALL.REL.NOINC `($__internal_329_$__cuda_sm3x_div_rn_noftz_f32_slowpath) ;  /* 0x0000003000347944 */ /* 0x001fea0003c00000 */
[----:B------:R-:W-:-:S07]  /*5130*/  MOV R15, R11 ;  /* 0x0000000b000f7202 */ /* 0x000fce0000000f00 */
.L_x_20914:
[----:B------:R-:W-:Y:S05]  /*5140*/  BSYNC.RECONVERGENT B3 ;  /* 0x0000000000037941 */ /* 0x000fea0003800200 */
.L_x_20913:
        /* <DEDUP_REMOVED lines=14> */
.L_x_20916:
[----:B------:R-:W-:Y:S05]  /*5230*/  BSYNC.RECONVERGENT B3 ;  /* 0x0000000000037941 */ /* 0x000fea0003800200 */
.L_x_20915:
        /* <DEDUP_REMOVED lines=14> */
.L_x_20918:
[----:B------:R-:W-:Y:S05]  /*5320*/  BSYNC.RECONVERGENT B3 ;  /* 0x0000000000037941 */ /* 0x000fea0003800200 */
.L_x_20917:
        /* <DEDUP_REMOVED lines=14> */
.L_x_20920:
[----:B------:R-:W-:Y:S05]  /*5410*/  BSYNC.RECONVERGENT B3 ;  /* 0x0000000000037941 */ /* 0x000fea0003800200 */
.L_x_20919:
        /* <DEDUP_REMOVED lines=14> */
.L_x_20922:
[----:B------:R-:W-:Y:S05]  /*5500*/  BSYNC.RECONVERGENT B3 ;  /* 0x0000000000037941 */ /* 0x000fea0003800200 */
.L_x_20921:
        /* <DEDUP_REMOVED lines=14> */
.L_x_20924:
[----:B------:R-:W-:Y:S05]  /*55f0*/  BSYNC.RECONVERGENT B3 ;  /* 0x0000000000037941 */ /* 0x000fea0003800200 */
.L_x_20923:
        /* <DEDUP_REMOVED lines=14> */
.L_x_20926:
[----:B------:R-:W-:Y:S05]  /*56e0*/  BSYNC.RECONVERGENT B3 ;  /* 0x0000000000037941 */ /* 0x000fea0003800200 */
.L_x_20925:
        /* <DEDUP_REMOVED lines=14> */
.L_x_20928:
[----:B------:R-:W-:Y:S05]  /*57d0*/  BSYNC.RECONVERGENT B3 ;  /* 0x0000000000037941 */ /* 0x000fea0003800200 */
.L_x_20927:
        /* <DEDUP_REMOVED lines=14> */
.L_x_20930:
[----:B------:R-:W-:Y:S05]  /*58c0*/  BSYNC.RECONVERGENT B3 ;  /* 0x0000000000037941 */ /* 0x000fea0003800200 */
.L_x_20929:
        /* <DEDUP_REMOVED lines=14> */
.L_x_20932:
[----:B------:R-:W-:Y:S05]  /*59b0*/  BSYNC.RECONVERGENT B3 ;  /* 0x0000000000037941 */ /* 0x000fea0003800200 */
.L_x_20931:
        /* <DEDUP_REMOVED lines=14> */
.L_x_20934:
[----:B------:R-:W-:Y:S05]  /*5aa0*/  BSYNC.RECONVERGENT B3 ;  /* 0x0000000000037941 */ /* 0x000fea0003800200 */
.L_x_20933:
        /* <DEDUP_REMOVED lines=14> */
.L_x_20936:
[----:B------:R-:W-:Y:S05]  /*5b90*/  BSYNC.RECONVERGENT B3 ;  /* 0x0000000000037941 */ /* 0x000fea0003800200 */
.L_x_20935:
        /* <DEDUP_REMOVED lines=14> */
.L_x_20938:
[----:B------:R-:W-:Y:S05]  /*5c80*/  BSYNC.RECONVERGENT B3 ;  /* 0x0000000000037941 */ /* 0x000fea0003800200 */
.L_x_20937:
        /* <DEDUP_REMOVED lines=14> */
.L_x_20940:
[----:B------:R-:W-:Y:S05]  /*5d70*/  BSYNC.RECONVERGENT B3 ;  /* 0x0000000000037941 */ /* 0x000fea0003800200 */
.L_x_20939:
        /* <DEDUP_REMOVED lines=14> */
.L_x_20942:
[----:B------:R-:W-:Y:S05]  /*5e60*/  BSYNC.RECONVERGENT B3 ;  /* 0x0000000000037941 */ /* 0x000fea0003800200 */
.L_x_20941:
        /* <DEDUP_REMOVED lines=14> */
.L_x_20944:
[----:B------:R-:W-:Y:S05]  /*5f50*/  BSYNC.RECONVERGENT B3 ;  /* 0x0000000000037941 */ /* 0x000fea0003800200 */
.L_x_20943:
        /* <DEDUP_REMOVED lines=14> */
.L_x_20946:
[----:B------:R-:W-:Y:S05]  /*6040*/  BSYNC.RECONVERGENT B3 ;  /* 0x0000000000037941 */ /* 0x000fea0003800200 */
.L_x_20945:
        /* <DEDUP_REMOVED lines=14> */
.L_x_20948:
[----:B------:R-:W-:Y:S05]  /*6130*/  BSYNC.RECONVERGENT B3 ;  /* 0x0000000000037941 */ /* 0x000fea0003800200 */
.L_x_20947:
        /* <DEDUP_REMOVED lines=14> */
.L_x_20950:
[----:B------:R-:W-:Y:S05]  /*6220*/  BSYNC.RECONVERGENT B3 ;  /* 0x0000000000037941 */ /* 0x000fea0003800200 */
.L_x_20949:
        /* <DEDUP_REMOVED lines=14> */
.L_x_20952:
[----:B------:R-:W-:Y:S05]  /*6310*/  BSYNC.RECONVERGENT B3 ;  /* 0x0000000000037941 */ /* 0x000fea0003800200 */
.L_x_20951:
        /* <DEDUP_REMOVED lines=14> */
.L_x_20954:
[----:B------:R-:W-:Y:S05]  /*6400*/  BSYNC.RECONVERGENT B3 ;  /* 0x0000000000037941 */ /* 0x000fea0003800200 */
.L_x_20953:
        /* <DEDUP_REMOVED lines=14> */
.L_x_20956:
[----:B------:R-:W-:Y:S05]  /*64f0*/  BSYNC.RECONVERGENT B3 ;  /* 0x0000000000037941 */ /* 0x000fea0003800200 */
.L_x_20955:
        /* <DEDUP_REMOVED lines=14> */
.L_x_20958:
[----:B------:R-:W-:Y:S05]  /*65e0*/  BSYNC.RECONVERGENT B3 ;  /* 0x0000000000037941 */ /* 0x000fea0003800200 */
.L_x_20957:
        /* <DEDUP_REMOVED lines=14> */
.L_x_20960:
[----:B------:R-:W-:Y:S05]  /*66d0*/  BSYNC.RECONVERGENT B3 ;  /* 0x0000000000037941 */ /* 0x000fea0003800200 */
.L_x_20959:
        /* <DEDUP_REMOVED lines=14> */
.L_x_20962:
[----:B------:R-:W-:Y:S05]  /*67c0*/  BSYNC.RECONVERGENT B3 ;  /* 0x0000000000037941 */ /* 0x000fea0003800200 */
.L_x_20961:
        /* <DEDUP_REMOVED lines=13> */
.L_x_20964:
[----:B------:R-:W-:Y:S05]  /*68a0*/  BSYNC.RECONVERGENT B3 ;  /* 0x0000000000037941 */ /* 0x000fea0003800200 */
.L_x_20963:
        /* <DEDUP_REMOVED lines=67> */
.L_x_20909:
[----:B------:R-:W-:Y:S05]  /*6ce0*/  EXIT ;  /* 0x000000000000794d */ /* 0x000fea0003800000 */
.L_x_20910:
[----:B------:R-:W-:Y:S01]  /*6cf0*/  HFMA2 R12, -RZ, RZ, 0, 9.5367431640625e-07 ;  /* 0x00000010ff0c7431 */ /* 0x000fe200000001ff */
[----:B------:R-:W-:Y:S01]  /*6d00*/  BSSY B1, `(.L_x_20966) ;  /* 0x0000006000017945 */ /* 0x000fe20003800000 */
[----:B------:R-:W-:Y:S01]  /*6d10*/  IMAD.MOV.U32 R11, RZ, RZ, 0x1f ;  /* 0x0000001fff0b7424 */ /* 0x000fe200078e00ff */
[----:B------:R-:W-:-:S07]  /*6d20*/  MOV R15, 0xffffffff ;  /* 0xffffffff000f7802 */ /* 0x000fce0000000f00 */
[----:B------:R-:W-:Y:S05]  /*6d30*/  WARPSYNC.COLLECTIVE R15, `(.L_x_20967) ;  /* 0x000000000f087348 */ /* 0x000fea0003c00000 */
[----:B------:R0:W1:Y:S02]  /*6d40*/  SHFL.BFLY P6, R14, R13, R12, R11 ;  /* 0x0c00000c0d0e7389 */ /* 0x00006400000c000b */
[----:B01----:R-:W-:Y:S05]  /*6d50*/  ENDCOLLECTIVE ;  /* 0x000000000000791b */ /* 0x003fea0003800000 */
.L_x_20967:
[----:B------:R-:W-:Y:S05]  /*6d60*/  BSYNC B1 ;  /* 0x0000000000017941 */ /* 0x000fea0003800000 */
.L_x_20966:
        /* <DEDUP_REMOVED lines=8> */
.L_x_20968:
[----:B------:R-:W-:Y:S01]  /*6df0*/  IMAD.MOV.U32 R12, RZ, RZ, 0x4 ;  /* 0x00000004ff0c7424 */ /* 0x000fe200078e00ff */
[----:B------:R-:W-:-:S04]  /*6e00*/  FMNMX R5, R13, R14, !PT ;  /* 0x0000000e0d057209 */ /* 0x000fc80007800000 */
[----:B------:R-:W-:-:S07]  /*6e10*/  MOV R13, R5 ;  /* 0x00000005000d7202 */ /* 0x000fce0000000f00 */
[----:B------:R-:W-:Y:S05]  /*6e20*/  WARPSYNC.COLLECTIVE R15, `(.L_x_20969) ;  /* 0x000000000f087348 */ /* 0x000fea0003c00000 */
[----:B------:R0:W1:Y:S02]  /*6e30*/  SHFL.BFLY P6, R14, R13, R12, R11 ;  /* 0x0c00000c0d0e7389 */ /* 0x00006400000c000b */
[----:B01----:R-:W-:Y:S05]  /*6e40*/  ENDCOLLECTIVE ;  /* 0x000000000000791b */ /* 0x003fea0003800000 */
.L_x_20969:
[----:B------:R-:W-:Y:S01]  /*6e50*/  HFMA2 R12, -RZ, RZ, 0, 1.1920928955078125e-07 ;  /* 0x00000002ff0c7431 */ /* 0x000fe200000001ff */
[----:B------:R-:W-:-:S04]  /*6e60*/  FMNMX R8, R5, R14, !PT ;  /* 0x0000000e05087209 */ /* 0x000fc80007800000 */
[----:B------:R-:W-:-:S07]  /*6e70*/  MOV R13, R8 ;  /* 0x00000008000d7202 */ /* 0x000fce0000000f00 */
[----:B------:R-:W-:Y:S05]  /*6e80*/  WARPSYNC.COLLECTIVE R15, `(.L_x_20970) ;  /* 0x000000000f087348 */ /* 0x000fea0003c00000 */
[----:B------:R0:W1:Y:S02]  /*6e90*/  SHFL.BFLY P6, R14, R13, R12, R11 ;  /* 0x0c00000c0d0e7389 */ /* 0x00006400000c000b */
[----:B01----:R-:W-:Y:S05]  /*6ea0*/  ENDCOLLECTIVE ;  /* 0x000000000000791b */ /* 0x003fea0003800000 */
.L_x_20970:
[----:B------:R-:W-:Y:S02]  /*6eb0*/  MOV R12, 0x1 ;  /* 0x00000001000c7802 */ /* 0x000fe40000000f00 */
[----:B------:R-:W-:-:S05]  /*6ec0*/  FMNMX R10, R8, R14, !PT ;  /* 0x0000000e080a7209 */ /* 0x000fca0007800000 */
[----:B------:R-:W-:-:S07]  /*6ed0*/  IMAD.MOV.U32 R13, RZ, RZ, R10 ;  /* 0x000000ffff0d7224 */ /* 0x000fce00078e000a */
[----:B------:R-:W-:Y:S05]  /*6ee0*/  WARPSYNC.COLLECTIVE R15, `(.L_x_20971) ;  /* 0x000000000f087348 */ /* 0x000fea0003c00000 */
[----:B------:R0:W1:Y:S02]  /*6ef0*/  SHFL.BFLY P6, R14, R13, R12, R11 ;  /* 0x0c00000c0d0e7389 */ /* 0x00006400000c000b */
[----:B01----:R-:W-:Y:S05]  /*6f00*/  ENDCOLLECTIVE ;  /* 0x000000000000791b */ /* 0x003fea0003800000 */
.L_x_20971:
        /* <DEDUP_REMOVED lines=16> */
[C---:B------:R-:W-:Y:S01]  /*7010*/  FFMA.SAT R22, R5.reuse, R15, 0.5 ;  /* 0x3f00000005167423 */ /* 0x040fe2000000200f */
[----:B------:R-:W-:Y:S01]  /*7020*/  FADD R40, R40, -R23 ;  /* 0x8000001728287221 */ /* 0x000fe20000000000 */
[----:B------:R-:W-:Y:S01]  /*7030*/  FFMA R21, R24, 1.4426950216293334961, -R21 ;  /* 0x3fb8aa3b18157823 */ /* 0x000fe20000000815 */
[--C-:B------:R-:W-:Y:S01]  /*7040*/  FADD R42, R42, -R23.reuse ;  /* 0x800000172a2a7221 */ /* 0x100fe20000000000 */
[----:B------:R-:W-:Y:S01]  /*7050*/  FFMA.RM R22, R22, R31, 12582913 ;  /* 0x4b40000116167423 */ /* 0x000fe2000000401f */
[----:B------:R-:W-:Y:S01]  /*7060*/  FADD R30, R30, -R23 ;  /* 0x800000171e1e7221 */ /* 0x000fe20000000000 */
[----:B------:R-:W-:Y:S01]  /*7070*/  FFMA R21, R24, 1.925963033500011079e-08, R21 ;  /* 0x32a5706018157823 */ /* 0x000fe20000000015 */
[--C-:B------:R-:W-:Y:S01]  /*7080*/  FADD R44, R44, -R23.reuse ;  /* 0x800000172c2c7221 */ /* 0x100fe20000000000 */
[----:B------:R-:W-:Y:S01]  /*7090*/  FADD R24, R22, -12583039 ;  /* 0xcb40007f16187421 */ /* 0x000fe20000000000 */
[--C-:B------:R-:W-:Y:S01]  /*70a0*/  FADD R28, R28, -R23.reuse ;  /* 0x800000171c1c7221 */ /* 0x100fe20000000000 */
[--C-:B------:R-:W-:Y:S01]  /*70b0*/  FADD R46, R46, -R23.reuse ;  /* 0x800000172e2e7221 */ /* 0x100fe20000000000 */
[--C-:B------:R-:W-:Y:S01]  /*70c0*/  FADD R32, R32, -R23.reuse ;  /* 0x8000001720207221 */ /* 0x100fe20000000000 */
[----:B------:R-:W0:Y:S01]  /*70d0*/  MUFU.EX2 R21, R21 ;  /* 0x0000001500157308 */ /* 0x000e220000000800 */
[C---:B------:R-:W-:Y:S01]  /*70e0*/  FFMA R24, R5.reuse, 1.4426950216293334961, -R24 ;  /* 0x3fb8aa3b05187823 */ /* 0x040fe20000000818 */
[--C-:B------:R-:W-:Y:S01]  /*70f0*/  FADD R34, R34, -R23.reuse ;  /* 0x8000001722227221 */ /* 0x100fe20000000000 */
[--C-:B------:R-:W-:Y:S01]  /*7100*/  FADD R36, R36, -R23.reuse ;  /* 0x8000001724247221 */ /* 0x100fe20000000000 */
[----:B------:R-:W-:Y:S01]  /*7110*/  FADD R50, R50, -R23 ;  /* 0x8000001732327221 */ /* 0x000fe20000000000 */
[----:B------:R-:W-:Y:S01]  /*7120*/  FFMA R24, R5, 1.925963033500011079e-08, R24 ;  /* 0x32a5706005187823 */ /* 0x000fe20000000018 */
[----:B------:R-:W-:-:S02]  /*7130*/  IMAD.SHL.U32 R5, R22, 0x800000, RZ ;  /* 0x0080000016057824 */ /* 0x000fc400078e00ff */
[--C-:B------:R-:W-:Y:S01]  /*7140*/  FADD R52, R52, -R23.reuse ;  /* 0x8000001734347221 */ /* 0x100fe20000000000 */
[--C-:B------:R-:W-:Y:S01]  /*7150*/  FADD R54, R54, -R23.reuse ;  /* 0x8000001736367221 */ /* 0x100fe20000000000 */
[--C-:B------:R-:W-:Y:S01]  /*7160*/  FADD R56, R56, -R23.reuse ;  /* 0x8000001738387221 */ /* 0x100fe20000000000 */
[--C-:B------:R-:W-:Y:S01]  /*7170*/  FADD R58, R58, -R23.reuse ;  /* 0x800000173a3a7221 */ /* 0x100fe20000000000 */
[--C-:B------:R-:W-:Y:S01]  /*7180*/  FADD R62, R62, -R23.reuse ;  /* 0x800000173e3e7221 */ /* 0x100fe20000000000 */
[--C-:B------:R-:W-:Y:S01]  /*7190*/  FADD R60, R60, -R23.reuse ;  /* 0x800000173c3c7221 */ /* 0x100fe20000000000 */
[----:B------:R-:W-:Y:S01]  /*71a0*/  FADD R12, R38, -R23 ;  /* 0x80000017260c7221 */ /* 0x000fe20000000000 */
[----:B------:R-:W1:Y:S01]  /*71b0*/  MUFU.EX2 R24, R24 ;  /* 0x0000001800187308 */ /* 0x000e620000000800 */
[----:B0-----:R-:W-:Y:S01]  /*71c0*/  FMUL R16, R4, R21 ;  /* 0x0000001504107220 */ /* 0x001fe20000400000 */
[----:B------:R-:W-:-:S04]  /*71d0*/  FFMA.SAT R4, R17, R15, 0.5 ;  /* 0x3f00000011047423 */ /* 0x000fc8000000200f */
[----:B------:R-:W-:-:S04]  /*71e0*/  FFMA.RM R4, R4, R31, 12582913 ;  /* 0x4b40000104047423 */ /* 0x000fc8000000401f */
[C---:B------:R-:W-:Y:S01]  /*71f0*/  FADD R20, R4.reuse, -12583039 ;  /* 0xcb40007f04147421 */ /* 0x040fe20000000000 */
[----:B------:R-:W-:-:S03]  /*7200*/  SHF.L.U32 R4, R4, 0x17, RZ ;  /* 0x0000001704047819 */ /* 0x000fc600000006ff */
[----:B------:R-:W-:Y:S01]  /*7210*/  FFMA R20, R17, 1.4426950216293334961, -R20 ;  /* 0x3fb8aa3b11147823 */ /* 0x000fe20000000814 */
[----:B-1----:R-:W-:-:S03]  /*7220*/  FMUL R5, R5, R24 ;  /* 0x0000001805057220 */ /* 0x002fc60000400000 */
[----:B------:R-:W-:-:S04]  /*7230*/  FFMA R20, R17, 1.925963033500011079e-08, R20 ;  /* 0x32a5706011147823 */ /* 0x000fc80000000014 */
[----:B------:R0:W1:Y:S02]  /*7240*/  MUFU.EX2 R17, R20 ;  /* 0x0000001400117308 */ /* 0x0000640000000800 */
[----:B0-----:R-:W-:-:S04]  /*7250*/  FFMA.SAT R20, R8, R15, 0.5 ;  /* 0x3f00000008147423 */ /* 0x001fc8000000200f */
        /* <DEDUP_REMOVED lines=21> */
[----:B------:R-:W-:-:S03]  /*73b0*/  FFMA.SAT R20, R18, R15, 0.5 ;  /* 0x3f00000012147423 */ /* 0x000fc6000000200f */
[----:B------:R-:W1:Y:S01]  /*73c0*/  MUFU.EX2 R14, R14 ;  /* 0x0000000e000e7308 */ /* 0x000e620000000800 */
[----:B------:R-:W-:Y:S01]  /*73d0*/  FFMA.RM R20, R20, R31, 12582913 ;  /* 0x4b40000114147423 */ /* 0x000fe2000000401f */
[----:B0-----:R-:W-:-:S03]  /*73e0*/  FMUL R10, R10, R21 ;  /* 0x000000150a0a7220 */ /* 0x001fc60000400000 */
[----:B------:R-:W-:-:S04]  /*73f0*/  FADD R21, R20, -12583039 ;  /* 0xcb40007f14157421 */ /* 0x000fc80000000000 */
[----:B------:R-:W-:-:S04]  /*7400*/  FFMA R21, R18, 1.4426950216293334961, -R21 ;  /* 0x3fb8aa3b12157823 */ /* 0x000fc80000000815 */
[----:B------:R-:W-:Y:S01]  /*7410*/  FFMA R21, R18, 1.925963033500011079e-08, R21 ;  /* 0x32a5706012157823 */ /* 0x000fe20000000015 */
[----:B------:R-:W-:Y:S01]  /*7420*/  SHF.L.U32 R18, R20, 0x17, RZ ;  /* 0x0000001714127819 */ /* 0x000fe200000006ff */
[----:B-1----:R-:W-:Y:S01]  /*7430*/  FMUL R17, R17, R14 ;  /* 0x0000000e11117220 */ /* 0x002fe20000400000 */
[----:B------:R-:W-:-:S03]  /*7440*/  FFMA.SAT R14, R19, R15, 0.5 ;  /* 0x3f000000130e7423 */ /* 0x000fc6000000200f */
[----:B------:R-:W0:Y:S01]  /*7450*/  MUFU.EX2 R21, R21 ;  /* 0x0000001500157308 */ /* 0x000e220000000800 */
[----:B------:R-:W-:-:S04]  /*7460*/  FFMA.RM R14, R14, R31, 12582913 ;  /* 0x4b4000010e0e7423 */ /* 0x000fc8000000401f */
[C---:B------:R-:W-:Y:S01]  /*7470*/  FADD R20, R14.reuse, -12583039 ;  /* 0xcb40007f0e147421 */ /* 0x040fe20000000000 */
[----:B------:R-:W-:-:S03]  /*7480*/  SHF.L.U32 R14, R14, 0x17, RZ ;  /* 0x000000170e0e7819 */ /* 0x000fc600000006ff */
[----:B------:R-:W-:-:S04]  /*7490*/  FFMA R20, R19, 1.4426950216293334961, -R20 ;  /* 0x3fb8aa3b13147823 */ /* 0x000fc80000000814 */
[----:B------:R-:W-:Y:S01]  /*74a0*/  FFMA R22, R19, 1.925963033500011079e-08, R20 ;  /* 0x32a5706013167823 */ /* 0x000fe20000000014 */
[----:B0-----:R-:W-:-:S03]  /*74b0*/  FMUL R18, R18, R21 ;  /* 0x0000001512127220 */ /* 0x001fc60000400000 */
        /* <DEDUP_REMOVED lines=154> */
[----:B------:R-:W-:Y:S02]  /*7e60*/  IMAD.MOV.U32 R15, RZ, RZ, -0x1 ;  /* 0xffffffffff0f7424 */ /* 0x000fe400078e00ff */
        /* <DEDUP_REMOVED lines=32> */
.L_x_20972:
[----:B------:R-:W-:Y:S02]  /*8070*/  HFMA2 R12, -RZ, RZ, 0, 4.76837158203125e-07 ;  /* 0x00000008ff0c7431 */ /* 0x000fe400000001ff */
[----:B------:R-:W-:-:S05]  /*8080*/  FADD R39, R13, R14 ;  /* 0x0000000e0d277221 */ /* 0x000fca0000000000 */
[----:B------:R-:W-:-:S07]  /*8090*/  MOV R13, R39 ;  /* 0x00000027000d7202 */ /* 0x000fce0000000f00 */
[----:B------:R-:W-:Y:S05]  /*80a0*/  WARPSYNC.COLLECTIVE R15, `(.L_x_20973) ;  /* 0x000000000f087348 */ /* 0x000fea0003c00000 */
[----:B------:R0:W1:Y:S02]  /*80b0*/  SHFL.BFLY P6, R14, R13, R12, R11 ;  /* 0x0c00000c0d0e7389 */ /* 0x00006400000c000b */
[----:B01----:R-:W-:Y:S05]  /*80c0*/  ENDCOLLECTIVE ;  /* 0x000000000000791b */ /* 0x003fea0003800000 */
.L_x_20973:
[----:B------:R-:W-:Y:S01]  /*80d0*/  MOV R12, 0x4 ;  /* 0x00000004000c7802 */ /* 0x000fe20000000f00 */
[----:B------:R-:W-:-:S04]  /*80e0*/  FADD R40, R39, R14 ;  /* 0x0000000e27287221 */ /* 0x000fc80000000000 */
[----:B------:R-:W-:-:S07]  /*80f0*/  IMAD.MOV.U32 R13, RZ, RZ, R40 ;  /* 0x000000ffff0d7224 */ /* 0x000fce00078e0028 */
[----:B------:R-:W-:Y:S05]  /*8100*/  WARPSYNC.COLLECTIVE R15, `(.L_x_20974) ;  /* 0x000000000f087348 */ /* 0x000fea0003c00000 */
[----:B------:R0:W1:Y:S02]  /*8110*/  SHFL.BFLY P6, R14, R13, R12, R11 ;  /* 0x0c00000c0d0e7389 */ /* 0x00006400000c000b */
[----:B01----:R-:W-:Y:S05]  /*8120*/  ENDCOLLECTIVE ;  /* 0x000000000000791b */ /* 0x003fea0003800000 */
.L_x_20974:
[----:B------:R-:W-:Y:S02]  /*8130*/  IMAD.MOV.U32 R12, RZ, RZ, 0x2 ;  /* 0x00000002ff0c7424 */ /* 0x000fe400078e00ff */
[----:B------:R-:W-:-:S05]  /*8140*/  FADD R41, R40, R14 ;  /* 0x0000000e28297221 */ /* 0x000fca0000000000 */
[----:B------:R-:W-:-:S07]  /*8150*/  MOV R13, R41 ;  /* 0x00000029000d7202 */ /* 0x000fce0000000f00 */
[----:B------:R-:W-:Y:S05]  /*8160*/  WARPSYNC.COLLECTIVE R15, `(.L_x_20975) ;  /* 0x000000000f087348 */ /* 0x000fea0003c00000 */
[----:B------:R0:W1:Y:S02]  /*8170*/  SHFL.BFLY P6, R14, R13, R12, R11 ;  /* 0x0c00000c0d0e7389 */ /* 0x00006400000c000b */
[----:B01----:R-:W-:Y:S05]  /*8180*/  ENDCOLLECTIVE ;  /* 0x000000000000791b */ /* 0x003fea0003800000 */
.L_x_20975:
[----:B------:R-:W-:Y:S02]  /*8190*/  HFMA2 R12, -RZ, RZ, 0, 5.9604644775390625e-08 ;  /* 0x00000001ff0c7431 */ /* 0x000fe400000001ff */
[----:B------:R-:W-:-:S05]  /*81a0*/  FADD R42, R41, R14 ;  /* 0x0000000e292a7221 */ /* 0x000fca0000000000 */
[----:B------:R-:W-:-:S07]  /*81b0*/  MOV R13, R42 ;  /* 0x0000002a000d7202 */ /* 0x000fce0000000f00 */
[----:B------:R-:W-:Y:S05]  /*81c0*/  WARPSYNC.COLLECTIVE R15, `(.L_x_20976) ;  /* 0x000000000f087348 */ /* 0x000fea0003c00000 */
[----:B------:R0:W1:Y:S02]  /*81d0*/  SHFL.BFLY P6, R14, R13, R12, R11 ;  /* 0x0c00000c0d0e7389 */ /* 0x00006400000c000b */
[----:B01----:R-:W-:Y:S05]  /*81e0*/  ENDCOLLECTIVE ;  /* 0x000000000000791b */ /* 0x003fea0003800000 */
.L_x_20976:
[----:B------:R-:W-:Y:S05]  /*81f0*/  BRA `(.L_x_20977) ;  /* 0xffffffcc005c7947 */ /* 0x000fea000383ffff */
        .weak           $__internal_329_$__cuda_sm3x_div_rn_noftz_f32_slowpath
        .type           $__internal_329_$__cuda_sm3x_div_rn_noftz_f32_slowpath,@function
        .size           $__internal_329_$__cuda_sm3x_div_rn_noftz_f32_slowpath,(.L_x_37706 - $__internal_329_$__cuda_sm3x_div_rn_noftz_f32_slowpath)
$__internal_329_$__cuda_sm3x_div_rn_noftz_f32_slowpath:
        /* <DEDUP_REMOVED lines=36> */
.L_x_20979:
        /* <DEDUP_REMOVED lines=51> */
.L_x_20986:
[----:B------:R-:W-:-:S04]  /*8770*/  LOP3.LUT R11, R11, 0x80000000, RZ, 0xc0, !PT ;  /* 0x800000000b0b7812 */ /* 0x000fc800078ec0ff */
[----:B------:R-:W-:Y:S01]  /*8780*/  LOP3.LUT R11, R11, 0x7f800000, RZ, 0xfc, !PT ;  /* 0x7f8000000b0b7812 */ /* 0x000fe200078efcff */
[----:B------:R-:W-:Y:S06]  /*8790*/  BRA `(.L_x_20987) ;  /* 0x0000000000047947 */ /* 0x000fec0003800000 */
.L_x_20985:
[----:B------:R-:W-:-:S07]  /*87a0*/  LEA R11, R40, R11, 0x17 ;  /* 0x0000000b280b7211 */ /* 0x000fce00078eb8ff */
.L_x_20987:
[----:B------:R-:W-:Y:S05]  /*87b0*/  BSYNC.RECONVERGENT B2 ;  /* 0x0000000000027941 */ /* 0x000fea0003800200 */
.L_x_20984:
[----:B------:R-:W-:Y:S05]  /*87c0*/  BRA `(.L_x_20988) ;  /* 0x0000000000207947 */ /* 0x000fea0003800000 */
.L_x_20983:
[----:B------:R-:W-:-:S04]  /*87d0*/  LOP3.LUT R11, R11, 0x80000000, R41, 0x48, !PT ;  /* 0x800000000b0b7812 */ /* 0x000fc800078e4829 */
[----:B------:R-:W-:Y:S01]  /*87e0*/  LOP3.LUT R11, R11, 0x7f800000, RZ, 0xfc, !PT ;  /* 0x7f8000000b0b7812 */ /* 0x000fe200078efcff */
[----:B------:R-:W-:Y:S06]  /*87f0*/  BRA `(.L_x_20988) ;  /* 0x0000000000147947 */ /* 0x000fec0003800000 */
.L_x_20982:
[----:B------:R-:W-:Y:S01]  /*8800*/  LOP3.LUT R11, R11, 0x80000000, R41, 0x48, !PT ;  /* 0x800000000b0b7812 */ /* 0x000fe200078e4829 */
[----:B------:R-:W-:Y:S06]  /*8810*/  BRA `(.L_x_20988) ;  /* 0x00000000000c7947 */ /* 0x000fec0003800000 */
.L_x_20981:
[----:B------:R-:W0:Y:S01]  /*8820*/  MUFU.RSQ R11, -QNAN ;  /* 0xffc00000000b7908 */ /* 0x000e220000001400 */
[----:B------:R-:W-:Y:S05]  /*8830*/  BRA `(.L_x_20988) ;  /* 0x0000000000047947 */ /* 0x000fea0003800000 */
.L_x_20980:
[----:B------:R-:W-:-:S07]  /*8840*/  FADD.FTZ R11, R16, R11 ;  /* 0x0000000b100b7221 */ /* 0x000fce0000010000 */
.L_x_20988:
[----:B------:R-:W-:Y:S05]  /*8850*/  BSYNC.RECONVERGENT B1 ;  /* 0x0000000000017941 */ /* 0x000fea0003800200 */
.L_x_20978:
[----:B------:R-:W-:-:S04]  /*8860*/  HFMA2 R13, -RZ, RZ, 0, 0 ;  /* 0x00000000ff0d7431 */ /* 0x000fc800000001ff */
[----:B0-----:R-:W-:Y:S05]  /*8870*/  RET.REL.NODEC R12 `(_Z15SoftmaxWarpImplI22BroadcastScaleMaskLoadIffbLm2EiE11DirectStoreIffEfLi1ELi27ELi32ELi1ELb0EL9Algorithm0EEvT_T0_ll) ;  /* 0xffffff740ce07950 */ /* 0x001fea0003c3ffff */
.L_x_20989:
        /* <DEDUP_REMOVED lines=16> */
.L_x_37706:


//--------------------- .text._Z15SoftmaxWarpImplI22BroadcastScaleMaskLoadIffbLm2EiE11DirectStoreIffEfLi1ELi26ELi32ELi1ELb1EL9Algorithm0EEvT_T0_ll --------------------------
	.section	.text._Z15SoftmaxWarpImplI22BroadcastScaleMaskLoadIffbLm2EiE11DirectStoreIffEfLi1ELi26ELi32ELi1ELb1EL9Algorithm0EEvT_T0_ll,"ax",@progbits
	.align	128
        .global         _Z15SoftmaxWarpImplI22BroadcastScaleMaskLoadIffbLm2EiE11DirectStoreIffEfLi1ELi26ELi32ELi1ELb1EL9Algorithm0EEvT_T0_ll
        .type           _Z15SoftmaxWarpImplI22BroadcastScaleMaskLoadIffbLm2EiE11DirectStoreIffEfLi1ELi26ELi32ELi1ELb1EL9Algorithm0EEvT_T0_ll,@function
        .size           _Z15SoftmaxWarpImplI22BroadcastScaleMaskLoadIffbLm2EiE11DirectStoreIffEfLi1ELi26ELi32ELi1ELb1EL9Algorithm0EEvT_T0_ll,(.L_x_37707 - _Z15SoftmaxWarpImplI22BroadcastScaleMaskLoadIffbLm2EiE11DirectStoreIffEfLi1ELi26ELi32ELi1ELb1EL9Algorithm0EEvT_T0_ll)
        .other          _Z15SoftmaxWarpImplI22BroadcastScaleMaskLoadIffbLm2EiE11DirectStoreIffEfLi1ELi26ELi32ELi1ELb1EL9Algorithm0EEvT_T0_ll,@"STO_CUDA_ENTRY STV_DEFAULT"
_Z15SoftmaxWarpImplI22BroadcastScaleMaskLoadIffbLm2EiE11DirectStoreIffEfLi1ELi26ELi32ELi1ELb1EL9Algorithm0EEvT_T0_ll:
.text._Z15SoftmaxWarpImplI22BroadcastScaleMaskLoadIffbLm2EiE11DirectStoreIffEfLi1ELi26ELi32ELi1ELb1EL9Algorithm0EEvT_T0_ll:
        /* <DEDUP_REMOVED lines=29> */
.L_x_20990:
        /* <DEDUP_REMOVED lines=29> */
.L_x_21097:
[----:B-1----:R-:W0:Y:S01]  /*03a0*/  LDC.64 R2, c[0x0][0x3f0] ;  /* 0x0000fc00ff027b82 */ /* 0x002e220000000a00 */
[----:B------:R-:W-:Y:S01]  /*03b0*/  BSSY.RECONVERGENT B1, `(.L_x_20992) ;  /* 0x0000040000017945 */ /* 0x000fe20003800200 */
[----:B------:R-:W-:Y:S01]  /*03c0*/  MOV R7, 0xff800000 ;  /* 0xff80000000077802 */ /* 0x000fe20000000f00 */
[----:B------:R-:W-:Y:S01]  /*03d0*/  IMAD.MOV.U32 R60, RZ, RZ, -0x800000 ;  /* 0xff800000ff3c7424 */ /* 0x000fe200078e00ff */
[----:B------:R-:W-:Y:S01]  /*03e0*/  MOV R13, 0xff800000 ;  /* 0xff800000000d7802 */ /* 0x000fe20000000f00 */
[C---:B------:R-:W-:Y:S01]  /*03f0*/  VIADD R15, R32.reuse, 0x160 ;  /* 0x00000160200f7836 */ /* 0x040fe20000000000 */
[-C--:B0-----:R-:W-:Y:S02]  /*0400*/  ISETP.GE.U32.AND P3, PT, R32, R2.reuse, PT ;  /* 0x000000022000720c */ /* 0x081fe40003f66070 */
[----:B------:R-:W-:Y:S02]  /*0410*/  ISETP.GE.U32.AND P0, PT, R0, R2, PT ;  /* 0x000000020000720c */ /* 0x000fe40003f06070 */
[----:B------:R-:W-:-:S02]  /*0420*/  ISETP.GE.AND.EX P3, PT, RZ, R3, PT, P3 ;  /* 0x00000003ff00720c */ /* 0x000fc40003f66330 */
[----:B------:R-:W-:Y:S02]  /*0430*/  ISETP.GE.U32.AND P1, PT, R5, R2, PT ;  /* 0x000000020500720c */ /* 0x000fe40003f26070 */
[-C--:B------:R-:W-:Y:S02]  /*0440*/  ISETP.GE.AND.EX P0, PT, RZ, R3.reuse, PT, P0 ;  /* 0x00000003ff00720c */ /* 0x080fe40003f06300 */
[----:B------:R-:W-:-:S07]  /*0450*/  ISETP.GE.AND.EX P1, PT, RZ, R3, PT, P1 ;  /* 0x00000003ff00720c */ /* 0x000fce0003f26310 */
[----:B------:R-:W-:Y:S06]  /*0460*/  @P3 BRA `(.L_x_20993) ;  /* 0x0000000000d03947 */ /* 0x000fec0003800000 */
[----:B------:R-:W0:Y:S01]  /*0470*/  LDC R8, c[0x0][0x3a8] ;  /* 0x0000ea00ff087b82 */ /* 0x000e220000000800 */
[----:B------:R-:W-:Y:S01]  /*0480*/  IMAD R11, R33, UR50, R32 ;  /* 0x00000032210b7c24 */ /* 0x000fe2000f8e0220 */
[C---:B------:R-:W-:Y:S02]  /*0490*/  R2UR UR6, R44.reuse ;  /* 0x000000002c0672ca */ /* 0x040fe400000e0000 */
[C---:B------:R-:W-:Y:S02]  /*04a0*/  R2UR UR7, R45.reuse ;  /* 0x000000002d0772ca */ /* 0x040fe400000e0000 */
[----:B------:R-:W-:Y:S02]  /*04b0*/  R2UR UR4, R44 ;  /* 0x000000002c0472ca */ /* 0x000fe400000e0000 */
[----:B------:R-:W1:Y:S01]  /*04c0*/  LDC.64 R16, c[0x0][0x390] ;  /* 0x0000e400ff107b82 */ /* 0x000e620000000a00 */
        /* <DEDUP_REMOVED lines=46> */
.L_x_20993:
[----:B------:R-:W-:Y:S05]  /*07b0*/  BSYNC.RECONVERGENT B1 ;  /* 0x0000000000017941 */ /* 0x000fea0003800200 */
.L_x_20992:
        /* <DEDUP_REMOVED lines=55> */
.L_x_20995:
[----:B------:R-:W-:Y:S05]  /*0b30*/  BSYNC.RECONVERGENT B1 ;  /* 0x0000000000017941 */ /* 0x000fea0003800200 */
.L_x_20994:
[----:B------:R-:W-:Y:S01]  /*0b40*/  BSSY.RECONVERGENT B1, `(.L_x_20996) ;  /* 0x000003f000017945 */ /* 0x000fe20003800200 */
[C---:B------:R-:W-:Y:S01]  /*0b50*/  VIADD R17, R32.reuse, 0x180 ;  /* 0x0000018020117836 */ /* 0x040fe20000000000 */
[C---:B------:R-:W-:Y:S01]  /*0b60*/  IADD3 R14, PT, PT, R32.reuse, 0x1a0, RZ ;  /* 0x000001a0200e7810 */ /* 0x040fe20007ffe0ff */
[C---:B------:R-:W-:Y:S01]  /*0b70*/  VIADD R12, R32.reuse, 0x1c0 ;  /* 0x000001c0200c7836 */ /* 0x040fe20000000000 */
[C---:B------:R-:W-:Y:S01]  /*0b80*/  IADD3 R9, PT, PT, R32.reuse, 0x200, RZ ;  /* 0x0000020020097810 */ /* 0x040fe20007ffe0ff */
[C---:B------:R-:W-:Y:S02]  /*0b90*/  VIADD R11, R32.reuse, 0x1e0 ;  /* 0x000001e0200b7836 */ /* 0x040fe40000000000 */
[----:B------:R-:W-:Y:S02]  /*0ba0*/  VIADD R4, R32, 0x220 ;  /* 0x0000022020047836 */ /* 0x000fe40000000000 */
[----:B------:R-:W-:Y:S01]  /*0bb0*/  IMAD.MOV.U32 R62, RZ, RZ, -0x800000 ;  /* 0xff800000ff3e7424 */ /* 0x000fe200078e00ff */
[----:B------:R-:W-:Y:S06]  /*0bc0*/  @P1 BRA `(.L_x_20997) ;  /* 0x0000000000d81947 */ /* 0x000fec0003800000 */
[----:B------:R-:W0:Y:S01]  /*0bd0*/  LDC R21, c[0x0][0x3a8] ;  /* 0x0000ea00ff157b82 */ /* 0x000e220000000800 */
[----:B------:R-:W-:Y:S01]  /*0be0*/  VIADD R8, R32, 0x40 ;  /* 0x0000004020087836 */ /* 0x000fe20000000000 */
[C---:B------:R-:W-:Y:S02]  /*0bf0*/  R2UR UR6, R44.reuse ;  /* 0x000000002c0672ca */ /* 0x040fe400000e0000 */
[----:B------:R-:W-:Y:S01]  /*0c00*/  R2UR UR7, R45 ;  /* 0x000000002d0772ca */ /* 0x000fe200000e0000 */
[----:B------:R-:W-:Y:S01]  /*0c10*/  IMAD R8, R33, UR50, R8 ;  /* 0x0000003221087c24 */ /* 0x000fe2000f8e0208 */
[----:B------:R-:W-:Y:S02]  /*0c20*/  R2UR UR4, R44 ;  /* 0x000000002c0472ca */ /* 0x000fe400000e0000 */
[----:B------:R-:W1:Y:S01]  /*0c30*/  LDC.64 R22, c[0x0][0x390] ;  /* 0x0000e400ff167b82 */ /* 0x000e620000000a00 */
[----:B------:R-:W-:Y:S02]  /*0c40*/  R2UR UR5, R45 ;  /* 0x000000002d0572ca */ /* 0x000fe400000e0000 */
[----:B------:R-:W-:-:S02]  /*0c50*/  IABS R16, R8 ;  /* 0x0000000800107213 */ /* 0x000fc40000000000 */
        /* <DEDUP_REMOVED lines=45> */
.L_x_20997:
[----:B------:R-:W-:Y:S05]  /*0f30*/  BSYNC.RECONVERGENT B1 ;  /* 0x0000000000017941 */ /* 0x000fea0003800200 */
.L_x_20996:
[----:B------:R-:W-:Y:S01]  /*0f40*/  VIADD R5, R32, 0x240 ;  /* 0x0000024020057836 */ /* 0x000fe20000000000 */
[-C--:B------:R-:W-:Y:S01]  /*0f50*/  ISETP.GE.U32.AND P5, PT, R35, R2.reuse, PT ;  /* 0x000000022300720c */ /* 0x080fe20003fa6070 */
[----:B------:R-:W0:Y:S01]  /*0f60*/  S2R R32, SR_TID.X ;  /* 0x0000000000207919 */ /* 0x000e220000002100 */
[-C--:B------:R-:W-:Y:S01]  /*0f70*/  ISETP.GE.U32.AND P4, PT, R36, R2.reuse, PT ;  /* 0x000000022400720c */ /* 0x080fe20003f86070 */
[----:B------:R-:W-:Y:S01]  /*0f80*/  BSSY.RECONVERGENT B1, `(.L_x_20998) ;  /* 0x000003d000017945 */ /* 0x000fe20003800200 */
[----:B------:R-:W-:Y:S02]  /*0f90*/  ISETP.GE.AND.EX P5, PT, RZ, R3, PT, P5 ;  /* 0x00000003ff00720c */ /* 0x000fe40003fa6350 */
[-C--:B------:R-:W-:Y:S02]  /*0fa0*/  ISETP.GE.U32.AND P2, PT, R37, R2.reuse, PT ;  /* 0x000000022500720c */ /* 0x080fe40003f46070 */
[-C--:B------:R-:W-:Y:S02]  /*0fb0*/  ISETP.GE.U32.AND P1, PT, R38, R2.reuse, PT ;  /* 0x000000022600720c */ /* 0x080fe40003f26070 */
[----:B------:R-:W-:-:S02]  /*0fc0*/  ISETP.GE.U32.AND P6, PT, R39, R2, PT ;  /* 0x000000022700720c */ /* 0x000fc40003fc6070 */
[----:B------:R-:W-:Y:S02]  /*0fd0*/  ISETP.GE.U32.AND P0, PT, R40, R2, PT ;  /* 0x000000022800720c */ /* 0x000fe40003f06070 */
        /* <DEDUP_REMOVED lines=37> */
[--C-:B------:R-:W-:Y:S01]  /*1230*/  SHF.R.S64 R18, RZ, 0x1e, R23.reuse ;  /* 0x0000001eff127819 */ /* 0x100fe20000001017 */
[----:B------:R-:W-:-:S05]  /*1240*/  IMAD R6, R8, R6, R23 ;  /* 0x0000000608067224 */ /* 0x000fca00078e0217 */
[----:B------:R-:W-:Y:S02]  /*1250*/  SEL R6, R6, RZ, P5 ;  /* 0x000000ff06067207 */ /* 0x000fe40002800000 */
[----:B--2---:R-:W-:-:S04]  /*1260*/  ISETP.NE.U32.AND P5, PT, R20, 0x1, PT ;  /* 0x000000011400780c */ /* 0x004fc80003fa5070 */
        /* <DEDUP_REMOVED lines=14> */
.L_x_20999:
[----:B------:R-:W-:Y:S05]  /*1350*/  BSYNC.RECONVERGENT B1 ;  /* 0x0000000000017941 */ /* 0x000fea0003800200 */
.L_x_20998:
[----:B------:R-:W-:Y:S01]  /*1360*/  BSSY.RECONVERGENT B1, `(.L_x_21000) ;  /* 0x0000038000017945 */ /* 0x000fe20003800200 */
[----:B------:R-:W-:Y:S01]  /*1370*/  ISETP.GE.U32.AND P5, PT, R41, R2, PT ;  /* 0x000000022900720c */ /* 0x000fe20003fa6070 */
[----:B------:R-:W-:Y:S02]  /*1380*/  IMAD.MOV.U32 R0, RZ, RZ, -0x800000 ;  /* 0xff800000ff007424 */ /* 0x000fe400078e00ff */
        /* <DEDUP_REMOVED lines=53> */
.L_x_21001:
[----:B------:R-:W-:Y:S05]  /*16e0*/  BSYNC.RECONVERGENT B1 ;  /* 0x0000000000017941 */ /* 0x000fea0003800200 */
.L_x_21000:
        /* <DEDUP_REMOVED lines=58> */
.L_x_21003:
[----:B------:R-:W-:Y:S05]  /*1a90*/  BSYNC.RECONVERGENT B1 ;  /* 0x0000000000017941 */ /* 0x000fea0003800200 */
.L_x_21002:
[----:B------:R-:W-:Y:S01]  /*1aa0*/  BSSY.RECONVERGENT B1, `(.L_x_21004) ;  /* 0x0000038000017945 */ /* 0x000fe20003800200 */
[----:B------:R-:W-:Y:S02]  /*1ab0*/  ISETP.GE.U32.AND P2, PT, R15, R2, PT ;  /* 0x000000020f00720c */ /* 0x000fe40003f46070 */
        /* <DEDUP_REMOVED lines=54> */
.L_x_21005:
[----:B------:R-:W-:Y:S05]  /*1e20*/  BSYNC.RECONVERGENT B1 ;  /* 0x0000000000017941 */ /* 0x000fea0003800200 */
.L_x_21004:
        /* <DEDUP_REMOVED lines=58> */
.L_x_21007:
[----:B------:R-:W-:Y:S05]  /*21d0*/  BSYNC.RECONVERGENT B1 ;  /* 0x0000000000017941 */ /* 0x000fea0003800200 */
.L_x_21006:
        /* <DEDUP_REMOVED lines=57> */
.L_x_21009:
[----:B------:R-:W-:Y:S05]  /*2570*/  BSYNC.RECONVERGENT B1 ;  /* 0x0000000000017941 */ /* 0x000fea0003800200 */
.L_x_21008:
        /* <DEDUP_REMOVED lines=9> */
[----:B------:R-:W-:Y:S01]  /*2610*/  MOV R22, 0xff800000 ;  /* 0xff80000000167802 */ /* 0x000fe20000000f00 */
[----:B------:R-:W-:Y:S10]  /*2620*/  @P5 BRA `(.L_x_21011) ;  /* 0x0000000000d45947 */ /* 0x000ff40003800000 */
[----:B------:R-:W1:Y:S01]  /*2630*/  LDC R27, c[0x0][0x3a8] ;  /* 0x0000ea00ff1b7b82 */ /* 0x000e620000000800 */
[----:B------:R-:W-:Y:S02]  /*2640*/  HFMA2 R22, -RZ, RZ, 0, 0 ;  /* 0x00000000ff167431 */ /* 0x000fe400000001ff */
[----:B------:R-:W-:Y:S01]  /*2650*/  IMAD R28, R33, UR50, R41 ;  /* 0x00000032211c7c24 */ /* 0x000fe2000f8e0229 */
[C---:B------:R-:W-:Y:S02]  /*2660*/  R2UR UR6, R44.reuse ;  /* 0x000000002c0672ca */ /* 0x040fe400000e0000 */
[----:B------:R-:W-:Y:S02]  /*2670*/  R2UR UR7, R45 ;  /* 0x000000002d0772ca */ /* 0x000fe400000e0000 */
[----:B------:R-:W-:Y:S02]  /*2680*/  IABS R25, R28 ;  /* 0x0000001c00197213 */ /* 0x000fe40000000000 */
        /* <DEDUP_REMOVED lines=47> */
.L_x_21011:
[----:B------:R-:W-:Y:S05]  /*2980*/  BSYNC.RECONVERGENT B1 ;  /* 0x0000000000017941 */ /* 0x000fea0003800200 */
.L_x_21010:
[----:B------:R-:W-:Y:S04]  /*2990*/  BSSY.RECONVERGENT B1, `(.L_x_21012) ;  /* 0x0000037000017945 */ /* 0x000fe80003800200 */
[----:B------:R-:W-:Y:S05]  /*29a0*/  @P4 BRA `(.L_x_21013) ;  /* 0x0000000000d44947 */ /* 0x000fea0003800000 */
[----:B------:R-:W1:Y:S01]  /*29b0*/  LDC R21, c[0x0][0x3a8] ;  /* 0x0000ea00ff157b82 */ /* 0x000e620000000800 */
[----:B------:R-:W-:Y:S01]  /*29c0*/  IMAD R28, R33, UR50, R42 ;  /* 0x00000032211c7c24 */ /* 0x000fe2000f8e022a */
[C---:B------:R-:W-:Y:S01]  /*29d0*/  R2UR UR6, R44.reuse ;  /* 0x000000002c0672ca */ /* 0x040fe200000e0000 */
[----:B------:R-:W-:Y:S01]  /*29e0*/  IMAD.MOV.U32 R18, RZ, RZ, RZ ;  /* 0x000000ffff127224 */ /* 0x000fe200078e00ff */
        /* <DEDUP_REMOVED lines=27> */
[----:B-1----:R-:W-:Y:S02]  /*2ba0*/  ISETP.NE.U32.AND P5, PT, R24, 0x1, PT ;  /* 0x000000011800780c */ /* 0x002fe40003fa5070 */
[----:B------:R-:W-:Y:S02]  /*2bb0*/  SHF.R.S64 R24, RZ, 0x1e, R28 ;  /* 0x0000001eff187819 */ /* 0x000fe4000000101c */
[----:B------:R-:W-:-:S03]  /*2bc0*/  ISETP.NE.AND.EX P5, PT, R25, RZ, PT, P5 ;  /* 0x000000ff1900720c */ /* 0x000fc60003fa5350 */
        /* <DEDUP_REMOVED lines=19> */
.L_x_21013:
[----:B------:R-:W-:Y:S05]  /*2d00*/  BSYNC.RECONVERGENT B1 ;  /* 0x0000000000017941 */ /* 0x000fea0003800200 */
.L_x_21012:
[----:B------:R-:W-:Y:S04]  /*2d10*/  BSSY.RECONVERGENT B1, `(.L_x_21014) ;  /* 0x0000036000017945 */ /* 0x000fe80003800200 */
[----:B------:R-:W-:Y:S05]  /*2d20*/  @P2 BRA `(.L_x_21015) ;  /* 0x0000000000d02947 */ /* 0x000fea0003800000 */
[----:B------:R-:W1:Y:S01]  /*2d30*/  LDC R23, c[0x0][0x3a8] ;  /* 0x0000ea00ff177b82 */ /* 0x000e620000000800 */
[----:B------:R-:W-:Y:S01]  /*2d40*/  IMAD R28, R33, UR50, R15 ;  /* 0x00000032211c7c24 */ /* 0x000fe2000f8e020f */
[C---:B------:R-:W-:Y:S01]  /*2d50*/  R2UR UR6, R44.reuse ;  /* 0x000000002c0672ca */ /* 0x040fe200000e0000 */
[----:B------:R-:W-:Y:S01]  /*2d60*/  IMAD.MOV.U32 R20, RZ, RZ, RZ ;  /* 0x000000ffff147224 */ /* 0x000fe200078e00ff */
[C---:B------:R-:W-:Y:S02]  /*2d70*/  R2UR UR7, R45.reuse ;  /* 0x000000002d0772ca */ /* 0x040fe400000e0000 */
[----:B------:R-:W-:Y:S02]  /*2d80*/  R2UR UR4, R44 ;  /* 0x000000002c0472ca */ /* 0x000fe400000e0000 */
        /* <DEDUP_REMOVED lines=26> */
[----:B------:R-:W-:-:S05]  /*2f30*/  @!P5 LOP3.LUT R15, RZ, R23, RZ, 0x33, !PT ;  /* 0x00000017ff0fd212 */ /* 0x000fca00078e33ff */
[----:B------:R-:W-:Y:S01]  /*2f40*/  IMAD.MOV R19, RZ, RZ, -R15 ;  /* 0x000000ffff137224 */ /* 0x000fe200078e0a0f */
[----:B--2---:R-:W-:Y:S02]  /*2f50*/  ISETP.NE.U32.AND P2, PT, R24, 0x1, PT ;  /* 0x000000011800780c */ /* 0x004fe40003f45070 */
[----:B------:R-:W-:Y:S01]  /*2f60*/  SEL R15, R15, RZ, P4 ;  /* 0x000000ff0f0f7207 */ /* 0x000fe20002000000 */
[--C-:B------:R-:W-:Y:S01]  /*2f70*/  IMAD R19, R23, R19, R28.reuse ;  /* 0x0000001317137224 */ /* 0x100fe200078e021c */
        /* <DEDUP_REMOVED lines=15> */
.L_x_21015:
[----:B------:R-:W-:Y:S05]  /*3070*/  BSYNC.RECONVERGENT B1 ;  /* 0x0000000000017941 */ /* 0x000fea0003800200 */
.L_x_21014:
[----:B------:R-:W-:Y:S01]  /*3080*/  BSSY.RECONVERGENT B1, `(.L_x_21016) ;  /* 0x0000038000017945 */ /* 0x000fe20003800200 */
[----:B------:R-:W-:-:S03]  /*3090*/  MOV R24, 0xff800000 ;  /* 0xff80000000187802 */ /* 0x000fc60000000f00 */
[----:B------:R-:W-:Y:S05]  /*30a0*/  @P1 BRA `(.L_x_21017) ;  /* 0x0000000000d41947 */ /* 0x000fea0003800000 */
[----:B------:R-:W1:Y:S01]  /*30b0*/  LDC R19, c[0x0][0x3a8] ;  /* 0x0000ea00ff137b82 */ /* 0x000e620000000800 */
[----:B------:R-:W-:Y:S02]  /*30c0*/  HFMA2 R24, -RZ, RZ, 0, 0 ;  /* 0x00000000ff187431 */ /* 0x000fe400000001ff */
[----:B------:R-:W-:Y:S01]  /*30d0*/  IMAD R30, R33, UR50, R17 ;  /* 0x00000032211e7c24 */ /* 0x000fe2000f8e0211 */
[C---:B------:R-:W-:Y:S02]  /*30e0*/  R2UR UR6, R44.reuse ;  /* 0x000000002c0672ca */ /* 0x040fe400000e0000 */
[C---:B------:R-:W-:Y:S02]  /*30f0*/  R2UR UR7, R45.reuse ;  /* 0x000000002d0772ca */ /* 0x040fe400000e0000 */
        /* <DEDUP_REMOVED lines=8> */
[----:B------:R-:W-:Y:S01]  /*3180*/  IMAD R17, R21, R26, RZ ;  /* 0x0000001a15117224 */ /* 0x000fe200078e02ff */
[----:B------:R-:W-:-:S03]  /*3190*/  IABS R21, R30 ;  /* 0x0000001e00157213 */ /* 0x000fc60000000000 */
        /* <DEDUP_REMOVED lines=38> */
.L_x_21017:
[----:B------:R-:W-:Y:S05]  /*3400*/  BSYNC.RECONVERGENT B1 ;  /* 0x0000000000017941 */ /* 0x000fea0003800200 */
.L_x_21016:
        /* <DEDUP_REMOVED lines=33> */
[----:B------:R-:W-:Y:S01]  /*3620*/  @!P4 IMAD.MOV R14, RZ, RZ, -R14 ;  /* 0x000000ffff0ec224 */ /* 0x000fe200078e0a0e */
[----:B------:R-:W-:Y:S02]  /*3630*/  @!P2 LOP3.LUT R14, RZ, R17, RZ, 0x33, !PT ;  /* 0x00000011ff0ea212 */ /* 0x000fe400078e33ff */
[----:B-1----:R-:W-:Y:S02]  /*3640*/  ISETP.NE.U32.AND P2, PT, R26, 0x1, PT ;  /* 0x000000011a00780c */ /* 0x002fe40003f45070 */
[----:B------:R-:W-:Y:S02]  /*3650*/  IADD3 R15, PT, PT, -R14, RZ, RZ ;  /* 0x000000ff0e0f7210 */ /* 0x000fe40007ffe1ff */
[----:B--2---:R-:W-:Y:S02]  /*3660*/  ISETP.NE.U32.AND P1, PT, R28, 0x1, PT ;  /* 0x000000011c00780c */ /* 0x004fe40003f25070 */
        /* <DEDUP_REMOVED lines=18> */
.L_x_21019:
[----:B------:R-:W-:Y:S05]  /*3790*/  BSYNC.RECONVERGENT B1 ;  /* 0x0000000000017941 */ /* 0x000fea0003800200 */
.L_x_21018:
        /* <DEDUP_REMOVED lines=17> */
[----:B------:R-:W-:Y:S02]  /*38b0*/  IABS R12, R17 ;  /* 0x00000011000c7213 */ /* 0x000fe40000000000 */
[----:B------:R-:W2:Y:S01]  /*38c0*/  LDC.64 R28, c[0x0][0x398] ;  /* 0x0000e600ff1c7b82 */ /* 0x000ea20000000a00 */
[----:B------:R-:W-:Y:S02]  /*38d0*/  R2UR UR4, R44 ;  /* 0x000000002c0472ca */ /* 0x000fe400000e0000 */
[----:B------:R-:W-:-:S05]  /*38e0*/  R2UR UR5, R45 ;  /* 0x000000002d0572ca */ /* 0x000fca00000e0000 */
[----:B------:R-:W3:Y:S01]  /*38f0*/  LDC.64 R30, c[0x0][0x390] ;  /* 0x0000e400ff1e7b82 */ /* 0x000ee20000000a00 */
[----:B-1----:R-:W-:-:S04]  /*3900*/  IABS R19, R52 ;  /* 0x0000003400137213 */ /* 0x002fc80000000000 */
        /* <DEDUP_REMOVED lines=25> */
[----:B------:R-:W-:-:S05]  /*3aa0*/  IMAD R14, R52, R14, R17 ;  /* 0x0000000e340e7224 */ /* 0x000fca00078e0211 */
[----:B------:R-:W-:Y:S02]  /*3ab0*/  SEL R14, R14, RZ, P0 ;  /* 0x000000ff0e0e7207 */ /* 0x000fe40000000000 */
[----:B---3--:R-:W-:-:S04]  /*3ac0*/  ISETP.NE.U32.AND P0, PT, R30, 0x1, PT ;  /* 0x000000011e00780c */ /* 0x008fc80003f05070 */
        /* <DEDUP_REMOVED lines=15> */
.L_x_21021:
[----:B------:R-:W-:Y:S05]  /*3bc0*/  BSYNC.RECONVERGENT B1 ;  /* 0x0000000000017941 */ /* 0x000fea0003800200 */
.L_x_21020:
        /* <DEDUP_REMOVED lines=38> */
[----:B------:R-:W-:Y:S02]  /*3e30*/  ISETP.NE.AND.EX P0, PT, R15, RZ, PT, P0 ;  /* 0x000000ff0f00720c */ /* 0x000fe40003f05300 */
[--C-:B------:R-:W-:Y:S01]  /*3e40*/  SHF.R.S64 R14, RZ, 0x1e, R17.reuse ;  /* 0x0000001eff0e7819 */ /* 0x100fe20000001011 */
        /* <DEDUP_REMOVED lines=15> */
.L_x_21023:
[----:B------:R-:W-:Y:S05]  /*3f40*/  BSYNC.RECONVERGENT B1 ;  /* 0x0000000000017941 */ /* 0x000fea0003800200 */
.L_x_21022:
        /* <DEDUP_REMOVED lines=37> */
[----:B--2---:R-:W-:-:S03]  /*41a0*/  ISETP.NE.U32.AND P0, PT, R54, 0x1, PT ;  /* 0x000000013600780c */ /* 0x004fc60003f05070 */
[----:B------:R-:W-:Y:S01]  /*41b0*/  IMAD.MOV R11, RZ, RZ, -R9 ;  /* 0x000000ffff0b7224 */ /* 0x000fe200078e0a09 */
[----:B------:R-:W-:Y:S02]  /*41c0*/  SEL R9, R9, RZ, P1 ;  /* 0x000000ff09097207 */ /* 0x000fe40000800000 */
        /* <DEDUP_REMOVED lines=15> */
.L_x_21025:
[----:B------:R-:W-:Y:S05]  /*42c0*/  BSYNC.RECONVERGENT B1 ;  /* 0x0000000000017941 */ /* 0x000fea0003800200 */
.L_x_21024:
[----:B------:R-:W-:Y:S01]  /*42d0*/  BSSY.RECONVERGENT B1, `(.L_x_21026) ;  /* 0x0000038000017945 */ /* 0x000fe20003800200 */
[----:B------:R-:W-:-:S03]  /*42e0*/  IMAD.MOV.U32 R54, RZ, RZ, -0x800000 ;  /* 0xff800000ff367424 */ /* 0x000fc600078e00ff */
        /* <DEDUP_REMOVED lines=12> */
[----:B------:R1:W2:Y:S02]  /*43b0*/  F2I.FTZ.U32.TRUNC.NTZ R15, R14 ;  /* 0x0000000e000f7305 */ /* 0x0002a4000021f000 */
[----:B-1----:R-:W-:Y:S02]  /*43c0*/  IMAD.MOV.U32 R14, RZ, RZ, RZ ;  /* 0x000000ffff0e7224 */ /* 0x002fe400078e00ff */
[----:B--2---:R-:W-:-:S04]  /*43d0*/  IMAD.MOV R9, RZ, RZ, -R15 ;  /* 0x000000ffff097224 */ /* 0x004fc800078e0a0f */
[----:B------:R-:W-:-:S04]  /*43e0*/  IMAD R9, R9, R56, RZ ;  /* 0x0000003809097224 */ /* 0x000fc800078e02ff */
[----:B------:R-:W-:Y:S01]  /*43f0*/  IMAD.HI.U32 R4, R15, R9, R14 ;  /* 0x000000090f047227 */ /* 0x000fe200078e000e */
[----:B------:R-:W-:Y:S01]  /*4400*/  MOV R9, R17 ;  /* 0x0000001100097202 */ /* 0x000fe20000000f00 */
        /* <DEDUP_REMOVED lines=36> */
.L_x_21027:
[----:B------:R-:W-:Y:S05]  /*4650*/  BSYNC.RECONVERGENT B1 ;  /* 0x0000000000017941 */ /* 0x000fea0003800200 */
.L_x_21026:
        /* <DEDUP_REMOVED lines=35> */
[----:B-1----:R-:W-:-:S03]  /*4890*/  ISETP.NE.U32.AND P1, PT, R14, 0x1, PT ;  /* 0x000000010e00780c */ /* 0x002fc60003f25070 */
[----:B------:R-:W-:Y:S01]  /*48a0*/  IMAD.MOV R5, RZ, RZ, -R4 ;  /* 0x000000ffff057224 */ /* 0x000fe200078e0a04 */
[----:B--2---:R-:W-:Y:S02]  /*48b0*/  ISETP.NE.U32.AND P0, PT, R58, 0x1, PT ;  /* 0x000000013a00780c */ /* 0x004fe40003f05070 */
        /* <DEDUP_REMOVED lines=18> */
.L_x_21029:
[----:B------:R-:W-:Y:S05]  /*49e0*/  BSYNC.RECONVERGENT B1 ;  /* 0x0000000000017941 */ /* 0x000fea0003800200 */
.L_x_21028:
        /* <DEDUP_REMOVED lines=62> */
.L_x_21031:
[----:B------:R-:W-:Y:S05]  /*4dd0*/  BSYNC.RECONVERGENT B1 ;  /* 0x0000000000017941 */ /* 0x000fea0003800200 */
.L_x_21030:
        /* <DEDUP_REMOVED lines=69> */
.L_x_21033:
[----:B------:R-:W-:Y:S05]  /*5230*/  BSYNC.RECONVERGENT B1 ;  /* 0x0000000000017941 */ /* 0x000fea0003800200 */
.L_x_21032:
        /* <DEDUP_REMOVED lines=55> */
.L_x_21035:
[----:B------:R-:W-:Y:S05]  /*55b0*/  BSYNC.RECONVERGENT B1 ;  /* 0x0000000000017941 */ /* 0x000fea0003800200 */
.L_x_21034:
        /* <DEDUP_REMOVED lines=55> */
.L_x_21037:
[----:B------:R-:W-:Y:S05]  /*5930*/  BSYNC.RECONVERGENT B1 ;  /* 0x0000000000017941 */ /* 0x000fea0003800200 */
.L_x_21036:
        /* <DEDUP_REMOVED lines=55> */
.L_x_21039:
[----:B------:R-:W-:Y:S05]  /*5cb0*/  BSYNC.RECONVERGENT B1 ;  /* 0x0000000000017941 */ /* 0x000fea0003800200 */
.L_x_21038:
        /* <DEDUP_REMOVED lines=55> */
.L_x_21041:
[----:B------:R-:W-:Y:S05]  /*6030*/  BSYNC.RECONVERGENT B1 ;  /* 0x0000000000017941 */ /* 0x000fea0003800200 */
.L_x_21040:
        /* <DEDUP_REMOVED lines=55> */
.L_x_21043:
[----:B------:R-:W-:Y:S05]  /*63b0*/  BSYNC.RECONVERGENT B1 ;  /* 0x0000000000017941 */ /* 0x000fea0003800200 */
.L_x_21042:
        /* <DEDUP_REMOVED lines=61> */
[----:B------:R-:W-:Y:S01]  /*6790*/  FFMA.SAT R27, R22, R11, 0.5 ;  /* 0x3f000000161b7423 */ /* 0x000fe2000000200b */
[----:B------:R-:W-:Y:S02]  /*67a0*/  IMAD.SHL.U32 R2, R2, 0x800000, RZ ;  /* 0x0080000002027824 */ /* 0x000fe400078e00ff */
[----:B------:R-:W-:Y:S01]  /*67b0*/  FFMA R9, R64, 1.4426950216293334961, -R5 ;  /* 0x3fb8aa3b40097823 */ /* 0x000fe20000000805 */
[-C--:B------:R-:W-:Y:S01]  /*67c0*/  FFMA.RM R5, R7, R12.reuse, 12582913 ;  /* 0x4b40000107057423 */ /* 0x080fe2000000400c */
[----:B------:R-:W-:Y:S01]  /*67d0*/  FFMA.RM R7, R13, R12, 12582913 ;  /* 0x4b4000010d077423 */ /* 0x000fe2000000400c */
[----:B------:R-:W-:Y:S01]  /*67e0*/  SHF.L.U32 R4, R4, 0x17, RZ ;  /* 0x0000001704047819 */ /* 0x000fe200000006ff */
[----:B------:R-:W-:Y:S01]  /*67f0*/  FFMA R64, R64, 1.925963033500011079e-08, R9 ;  /* 0x32a5706040407823 */ /* 0x000fe20000000009 */
[----:B------:R-:W-:Y:S01]  /*6800*/  FADD R9, R5, -12583039 ;  /* 0xcb40007f05097421 */ /* 0x000fe20000000000 */
[----:B------:R-:W-:Y:S01]  /*6810*/  FADD R13, R7, -12583039 ;  /* 0xcb40007f070d7421 */ /* 0x000fe20000000000 */
[----:B------:R-:W-:Y:S01]  /*6820*/  IMAD.SHL.U32 R5, R5, 0x800000, RZ ;  /* 0x0080000005057824 */ /* 0x000fe200078e00ff */
[----:B------:R-:W1:Y:S01]  /*6830*/  MUFU.EX2 R29, R64 ;  /* 0x00000040001d7308 */ /* 0x000e620000000800 */
[----:B------:R-:W-:Y:S01]  /*6840*/  FFMA R9, R0, 1.4426950216293334961, -R9 ;  /* 0x3fb8aa3b00097823 */ /* 0x000fe20000000809 */
[----:B------:R-:W-:-:S03]  /*6850*/  FFMA R13, R6, 1.4426950216293334961, -R13 ;  /* 0x3fb8aa3b060d7823 */ /* 0x000fc6000000080d */
[----:B------:R-:W-:Y:S01]  /*6860*/  FFMA R23, R0, 1.925963033500011079e-08, R9 ;  /* 0x32a5706000177823 */ /* 0x000fe20000000009 */
[-C--:B------:R-:W-:Y:S01]  /*6870*/  FFMA.SAT R9, R8, R11.reuse, 0.5 ;  /* 0x3f00000008097423 */ /* 0x080fe2000000200b */
[----:B------:R-:W-:Y:S01]  /*6880*/  FFMA R21, R6, 1.925963033500011079e-08, R13 ;  /* 0x32a5706006157823 */ /* 0x000fe2000000000d */
[----:B------:R-:W2:Y:S01]  /*6890*/  MUFU.EX2 R0, R17 ;  /* 0x0000001100007308 */ /* 0x000ea20000000800 */
[----:B------:R-:W-:Y:S01]  /*68a0*/  FFMA.SAT R13, R10, R11, 0.5 ;  /* 0x3f0000000a0d7423 */ /* 0x000fe2000000200b */
[----:B------:R-:W-:-:S03]  /*68b0*/  FFMA.RM R14, R9, R12, 12582913 ;  /* 0x4b400001090e7423 */ /* 0x000fc6000000400c */
[----:B------:R-:W-:Y:S01]  /*68c0*/  FFMA.RM R13, R13, R12, 12582913 ;  /* 0x4b4000010d0d7423 */ /* 0x000fe2000000400c */
[----:B------:R-:W-:Y:S02]  /*68d0*/  FADD R9, R14, -12583039 ;  /* 0xcb40007f0e097421 */ /* 0x000fe40000000000 */
[----:B------:R-:W3:Y:S01]  /*68e0*/  MUFU.EX2 R6, R23 ;  /* 0x0000001700067308 */ /* 0x000ee20000000800 */
[----:B------:R-:W-:Y:S01]  /*68f0*/  FADD R19, R13, -12583039 ;  /* 0xcb40007f0d137421 */ /* 0x000fe20000000000 */
[----:B------:R-:W-:Y:S01]  /*6900*/  FFMA R9, R8, 1.4426950216293334961, -R9 ;  /* 0x3fb8aa3b08097823 */ /* 0x000fe20000000809 */
[----:B-1----:R-:W-:Y:S01]  /*6910*/  FMUL R4, R4, R29 ;  /* 0x0000001d04047220 */ /* 0x002fe20000400000 */
[-C--:B------:R-:W-:Y:S01]  /*6920*/  FFMA.SAT R29, R26, R11.reuse, 0.5 ;  /* 0x3f0000001a1d7423 */ /* 0x080fe2000000200b */
[----:B------:R-:W-:Y:S01]  /*6930*/  FFMA R19, R10, 1.4426950216293334961, -R19 ;  /* 0x3fb8aa3b0a137823 */ /* 0x000fe20000000813 */
[----:B------:R-:W-:Y:S01]  /*6940*/  FFMA R8, R8, 1.925963033500011079e-08, R9 ;  /* 0x32a5706008087823 */ /* 0x000fe20000000009 */
[-C--:B------:R-:W-:Y:S01]  /*6950*/  FFMA.SAT R9, R16, R11.reuse, 0.5 ;  /* 0x3f00000010097423 */ /* 0x080fe2000000200b */
[----:B------:R-:W1:Y:S01]  /*6960*/  MUFU.EX2 R21, R21 ;  /* 0x0000001500157308 */ /* 0x000e620000000800 */
[----:B--2---:R-:W-:Y:S01]  /*6970*/  FMUL R3, R3, R0 ;  /* 0x0000000003037220 */ /* 0x004fe20000400000 */
[----:B------:R-:W-:Y:S01]  /*6980*/  SHF.L.U32 R0, R15, 0x17, RZ ;  /* 0x000000170f007819 */ /* 0x000fe200000006ff */
[-C--:B------:R-:W-:Y:S01]  /*6990*/  FFMA.RM R9, R9, R12.reuse, 12582913 ;  /* 0x4b40000109097423 */ /* 0x080fe2000000400c */
[-C--:B------:R-:W-:Y:S01]  /*69a0*/  FFMA.SAT R15, R18, R11.reuse, 0.5 ;  /* 0x3f000000120f7423 */ /* 0x080fe2000000200b */
[----:B------:R-:W-:Y:S01]  /*69b0*/  FFMA R19, R10, 1.925963033500011079e-08, R19 ;  /* 0x32a570600a137823 */ /* 0x000fe20000000013 */
[-C--:B------:R-:W-:Y:S01]  /*69c0*/  FFMA.RM R10, R27, R12.reuse, 12582913 ;  /* 0x4b4000011b0a7423 */ /* 0x080fe2000000400c */
[----:B------:R-:W-:Y:S01]  /*69d0*/  FADD R25, R9, -12583039 ;  /* 0xcb40007f09197421 */ /* 0x000fe20000000000 */
[----:B------:R-:W-:Y:S01]  /*69e0*/  FFMA.RM R15, R15, R12, 12582913 ;  /* 0x4b4000010f0f7423 */ /* 0x000fe2000000400c */
[----:B---3--:R-:W-:Y:S01]  /*69f0*/  FMUL R5, R5, R6 ;  /* 0x0000000605057220 */ /* 0x008fe20000400000 */
[----:B------:R-:W-:Y:S01]  /*6a00*/  FADD R27, R10, -12583039 ;  /* 0xcb40007f0a1b7421 */ /* 0x000fe20000000000 */
[----:B------:R-:W-:Y:S01]  /*6a10*/  FFMA R25, R16, 1.4426950216293334961, -R25 ;  /* 0x3fb8aa3b10197823 */ /* 0x000fe20000000819 */
[----:B------:R-:W-:Y:S01]  /*6a20*/  FADD R17, R15, -12583039 ;  /* 0xcb40007f0f117421 */ /* 0x000fe20000000000 */
[----:B------:R-:W-:Y:S01]  /*6a30*/  SHF.L.U32 R6, R7, 0x17, RZ ;  /* 0x0000001707067819 */ /* 0x000fe200000006ff */
        /* <DEDUP_REMOVED lines=8> */
[----:B-1----:R-:W-:Y:S01]  /*6ac0*/  FMUL R6, R6, R21 ;  /* 0x0000001506067220 */ /* 0x002fe20000400000 */
[-C--:B------:R-:W-:Y:S01]  /*6ad0*/  FFMA.RM R21, R7, R12.reuse, 12582913 ;  /* 0x4b40000107157423 */ /* 0x080fe2000000400c */
[----:B------:R-:W-:Y:S01]  /*6ae0*/  SHF.L.U32 R13, R13, 0x17, RZ ;  /* 0x000000170d0d7819 */ /* 0x000fe200000006ff */
[----:B------:R-:W-:Y:S01]  /*6af0*/  FFMA.RM R17, R17, R12, 12582913 ;  /* 0x4b40000111117423 */ /* 0x000fe2000000400c */
[----:B------:R-:W1:Y:S01]  /*6b00*/  MUFU.EX2 R8, R8 ;  /* 0x0000000800087308 */ /* 0x000e620000000800 */
[----:B------:R-:W-:Y:S01]  /*6b10*/  FADD R7, R21, -12583039 ;  /* 0xcb40007f15077421 */ /* 0x000fe20000000000 */
[----:B------:R-:W-:Y:S01]  /*6b20*/  FFMA.SAT R23, R30, R11, 0.5 ;  /* 0x3f0000001e177423 */ /* 0x000fe2000000200b */
[----:B------:R-:W-:Y:S01]  /*6b30*/  SHF.L.U32 R10, R10, 0x17, RZ ;  /* 0x000000170a0a7819 */ /* 0x000fe200000006ff */
[----:B------:R-:W-:-:S02]  /*6b40*/  IMAD.SHL.U32 R9, R9, 0x800000, RZ ;  /* 0x0080000009097824 */ /* 0x000fc400078e00ff */
[----:B------:R-:W-:Y:S01]  /*6b50*/  FFMA R7, R28, 1.4426950216293334961, -R7 ;  /* 0x3fb8aa3b1c077823 */ /* 0x000fe20000000807 */
[----:B--2---:R-:W-:-:S03]  /*6b60*/  FMUL R0, R0, R25 ;  /* 0x0000001900007220 */ /* 0x004fc60000400000 */
[----:B------:R-:W-:Y:S01]  /*6b70*/  FFMA R28, R28, 1.925963033500011079e-08, R7 ;  /* 0x32a570601c1c7823 */ /* 0x000fe20000000007 */
[----:B------:R-:W2:Y:S01]  /*6b80*/  MUFU.EX2 R25, R62 ;  /* 0x0000003e00197308 */ /* 0x000ea20000000800 */
[----:B------:R-:W-:Y:S02]  /*6b90*/  IMAD.SHL.U32 R7, R14, 0x800000, RZ ;  /* 0x008000000e077824 */ /* 0x000fe400078e00ff */
[----:B------:R-:W-:-:S04]  /*6ba0*/  FFMA.RM R14, R23, R12, 12582913 ;  /* 0x4b400001170e7423 */ /* 0x000fc8000000400c */
[C---:B------:R-:W-:Y:S01]  /*6bb0*/  FADD R23, R14.reuse, -12583039 ;  /* 0xcb40007f0e177421 */ /* 0x040fe20000000000 */
[----:B-1----:R-:W-:Y:S01]  /*6bc0*/  FMUL R7, R7, R8 ;  /* 0x0000000807077220 */ /* 0x002fe20000400000 */
[----:B------:R-:W1:Y:S01]  /*6bd0*/  MUFU.EX2 R16, R16 ;  /* 0x0000001000107308 */ /* 0x000e620000000800 */
[----:B------:R-:W-:Y:S01]  /*6be0*/  SHF.L.U32 R14, R14, 0x17, RZ ;  /* 0x000000170e0e7819 */ /* 0x000fe200000006ff */
[----:B------:R-:W-:-:S04]  /*6bf0*/  FFMA R23, R30, 1.4426950216293334961, -R23 ;  /* 0x3fb8aa3b1e177823 */ /* 0x000fc80000000817 */
[----:B------:R-:W-:Y:S01]  /*6c00*/  FFMA R30, R30, 1.925963033500011079e-08, R23 ;  /* 0x32a570601e1e7823 */ /* 0x000fe20000000017 */
[----:B------:R-:W-:Y:S01]  /*6c10*/  FFMA.SAT R23, R54, R11, 0.5 ;  /* 0x3f00000036177423 */ /* 0x000fe2000000200b */
[----:B--2---:R-:W-:Y:S01]  /*6c20*/  FMUL R2, R2, R25 ;  /* 0x0000001902027220 */ /* 0x004fe20000400000 */
[----:B------:R-:W-:Y:S02]  /*6c30*/  FADD R25, R17, -12583039 ;  /* 0xcb40007f11197421 */ /* 0x000fe40000000000 */
[----:B------:R-:W-:Y:S01]  /*6c40*/  FFMA.RM R23, R23, R12, 12582913 ;  /* 0x4b40000117177423 */ /* 0x000fe2000000400c */
[----:B------:R-:W-:Y:S01]  /*6c50*/  SHF.L.U32 R17, R17, 0x17, RZ ;  /* 0x0000001711117819 */ /* 0x000fe200000006ff */
[----:B------:R-:W-:Y:S01]  /*6c60*/  MUFU.EX2 R55, R30 ;  /* 0x0000001e00377308 */ /* 0x000fe20000000800 */
[C---:B------:R-:W-:Y:S01]  /*6c70*/  FFMA R25, R20.reuse, 1.4426950216293334961, -R25 ;  /* 0x3fb8aa3b14197823 */ /* 0x040fe20000000819 */
[C---:B------:R-:W-:Y:S01]  /*6c80*/  FADD R31, R23.reuse, -12583039 ;  /* 0xcb40007f171f7421 */ /* 0x040fe20000000000 */
[----:B------:R-:W-:Y:S01]  /*6c90*/  SHF.L.U32 R23, R23, 0x17, RZ ;  /* 0x0000001717177819 */ /* 0x000fe200000006ff */
[----:B-1----:R-:W-:Y:S01]  /*6ca0*/  FMUL R9, R9, R16 ;  /* 0x0000001009097220 */ /* 0x002fe20000400000 */
[----:B------:R-:W-:Y:S01]  /*6cb0*/  FFMA R27, R20, 1.925963033500011079e-08, R25 ;  /* 0x32a57060141b7823 */ /* 0x000fe20000000019 */
[----:B------:R-:W-:Y:S01]  /*6cc0*/  FFMA.SAT R25, R24, R11, 0.5 ;  /* 0x3f00000018197423 */ /* 0x000fe2000000200b */
[----:B------:R-:W-:Y:S01]  /*6cd0*/  FFMA R31, R54, 1.4426950216293334961, -R31 ;  /* 0x3fb8aa3b361f7823 */ /* 0x000fe2000000081f */
[----:B------:R-:W-:-:S02]  /*6ce0*/  IMAD.SHL.U32 R16, R15, 0x800000, RZ ;  /* 0x008000000f107824 */ /* 0x000fc400078e00ff */
[----:B------:R-:W-:Y:S01]  /*6cf0*/  FFMA.RM R20, R25, R12, 12582913 ;  /* 0x4b40000119147423 */ /* 0x000fe2000000400c */
[----:B------:R-:W-:-:S03]  /*6d00*/  FFMA R54, R54, 1.925963033500011079e-08, R31 ;  /* 0x32a5706036367823 */ /* 0x000fc6000000001f */
[----:B------:R-:W-:-:S03]  /*6d10*/  FADD R25, R20, -12583039 ;  /* 0xcb40007f14197421 */ /* 0x000fc60000000000 */
[----:B------:R-:W1:Y:S01]  /*6d20*/  MUFU.EX2 R54, R54 ;  /* 0x0000003600367308 */ /* 0x000e620000000800 */
[----:B------:R-:W-:-:S04]  /*6d30*/  FFMA R25, R24, 1.4426950216293334961, -R25 ;  /* 0x3fb8aa3b18197823 */ /* 0x000fc80000000819 */
[----:B------:R-:W-:Y:S01]  /*6d40*/  FFMA R25, R24, 1.925963033500011079e-08, R25 ;  /* 0x32a5706018197823 */ /* 0x000fe20000000019 */
[----:B------:R-:W-:-:S04]  /*6d50*/  FFMA.RM R24, R29, R12, 12582913 ;  /* 0x4b4000011d187423 */ /* 0x000fc8000000400c */
[----:B------:R-:W-:Y:S01]  /*6d60*/  FADD R29, R24, -12583039 ;  /* 0xcb40007f181d7421 */ /* 0x000fe20000000000 */
[----:B------:R-:W-:Y:S03]  /*6d70*/  MUFU.EX2 R25, R25 ;  /* 0x0000001900197308 */ /* 0x000fe60000000800 */
[----:B------:R-:W-:Y:S01]  /*6d80*/  FFMA R29, R26, 1.4426950216293334961, -R29 ;  /* 0x3fb8aa3b1a1d7823 */ /* 0x000fe2000000081d */
[----:B-1----:R-:W-:-:S03]  /*6d90*/  FMUL R23, R23, R54 ;  /* 0x0000003617177220 */ /* 0x002fc60000400000 */
[----:B------:R-:W-:Y:S02]  /*6da0*/  FFMA R29, R26, 1.925963033500011079e-08, R29 ;  /* 0x32a570601a1d7823 */ /* 0x000fe4000000001d */
[----:B------:R-:W1:Y:S02]  /*6db0*/  MUFU.EX2 R26, R19 ;  /* 0x00000013001a7308 */ /* 0x000e640000000800 */
[----:B-1----:R-:W-:Y:S01]  /*6dc0*/  FMUL R8, R13, R26 ;  /* 0x0000001a0d087220 */ /* 0x002fe20000400000 */
[----:B------:R-:W-:-:S04]  /*6dd0*/  FFMA.SAT R13, R52, R11, 0.5 ;  /* 0x3f000000340d7423 */ /* 0x000fc8000000200b */
[----:B------:R-:W-:-:S04]  /*6de0*/  FFMA.RM R13, R13, R12, 12582913 ;  /* 0x4b4000010d0d7423 */ /* 0x000fc8000000400c */
[C---:B------:R-:W-:Y:S01]  /*6df0*/  FADD R19, R13.reuse, -12583039 ;  /* 0xcb40007f0d137421 */ /* 0x040fe20000000000 */
[----:B------:R-:W-:-:S03]  /*6e00*/  IMAD.SHL.U32 R13, R13, 0x800000, RZ ;  /* 0x008000000d0d7824 */ /* 0x000fc600078e00ff */
[----:B------:R-:W-:-:S04]  /*6e10*/  FFMA R19, R52, 1.4426950216293334961, -R19 ;  /* 0x3fb8aa3b34137823 */ /* 0x000fc80000000813 */
[----:B------:R-:W-:Y:S02]  /*6e20*/  FFMA R52, R52, 1.925963033500011079e-08, R19 ;  /* 0x32a5706034347823 */ /* 0x000fe40000000013 */
[----:B------:R-:W1:Y:S08]  /*6e30*/  MUFU.EX2 R19, R22 ;  /* 0x0000001600137308 */ /* 0x000e700000000800 */
[----:B------:R-:W2:Y:S08]  /*6e40*/  MUFU.EX2 R22, R27 ;  /* 0x0000001b00167308 */ /* 0x000eb00000000800 */
[----:B------:R-:W-:Y:S01]  /*6e50*/  MUFU.EX2 R52, R52 ;  /* 0x0000003400347308 */ /* 0x000fe20000000800 */
[----:B-1----:R-:W-:Y:S01]  /*6e60*/  FMUL R10, R10, R19 ;  /* 0x000000130a0a7220 */ /* 0x002fe20000400000 */
[----:B------:R-:W-:-:S04]  /*6e70*/  FFMA.SAT R19, R56, R11, 0.5 ;  /* 0x3f00000038137423 */ /* 0x000fc8000000200b */
[----:B------:R-:W-:Y:S02]  /*6e80*/  FFMA.RM R26, R19, R12, 12582913 ;  /* 0x4b400001131a7423 */ /* 0x000fe4000000400c */
[----:B------:R1:W3:Y:S01]  /*6e90*/  MUFU.EX2 R19, R18 ;  /* 0x0000001200137308 */ /* 0x0002e20000000800 */
[----:B--2---:R-:W-:Y:S01]  /*6ea0*/  FMUL R17, R17, R22 ;  /* 0x0000001611117220 */ /* 0x004fe20000400000 */
[----:B------:R-:W-:-:S04]  /*6eb0*/  FADD R31, R26, -12583039 ;  /* 0xcb40007f1a1f7421 */ /* 0x000fc80000000000 */
[----:B------:R-:W-:Y:S02]  /*6ec0*/  FFMA R31, R56, 1.4426950216293334961, -R31 ;  /* 0x3fb8aa3b381f7823 */ /* 0x000fe4000000081f */
[----:B------:R2:W-:Y:S01]  /*6ed0*/  MUFU.EX2 R22, R29 ;  /* 0x0000001d00167308 */ /* 0x0005e20000000800 */
[----:B-1----:R-:W-:Y:S02]  /*6ee0*/  IMAD.SHL.U32 R18, R20, 0x800000, RZ ;  /* 0x0080000014127824 */ /* 0x002fe400078e00ff */
[----:B------:R-:W-:Y:S01]  /*6ef0*/  FFMA R56, R56, 1.925963033500011079e-08, R31 ;  /* 0x32a5706038387823 */ /* 0x000fe2000000001f */
[----:B------:R-:W-:Y:S01]  /*6f00*/  FFMA.SAT R31, R58, R11, 0.5 ;  /* 0x3f0000003a1f7423 */ /* 0x000fe2000000200b */
[----:B------:R-:W-:Y:S02]  /*6f10*/  IMAD.SHL.U32 R20, R21, 0x800000, RZ ;  /* 0x0080000015147824 */ /* 0x000fe400078e00ff */
[----:B------:R-:W-:Y:S01]  /*6f20*/  FMUL R18, R18, R25 ;  /* 0x0000001912127220 */ /* 0x000fe20000400000 */
[-C--:B------:R-:W-:Y:S01]  /*6f30*/  FFMA.SAT R25, R70, R11.reuse, 0.5 ;  /* 0x3f00000046197423 */ /* 0x080fe2000000200b */
[-C--:B------:R-:W-:Y:S01]  /*6f40*/  FFMA.RM R15, R31, R12.reuse, 12582913 ;  /* 0x4b4000011f0f7423 */ /* 0x080fe2000000400c */
[----:B------:R-:W-:Y:S01]  /*6f50*/  FFMA.SAT R31, R68, R11, 0.5 ;  /* 0x3f000000441f7423 */ /* 0x000fe2000000200b */
[----:B---3--:R-:W-:Y:S01]  /*6f60*/  FMUL R16, R16, R19 ;  /* 0x0000001310107220 */ /* 0x008fe20000400000 */
[-C--:B--2---:R-:W-:Y:S01]  /*6f70*/  FFMA.RM R29, R25, R12.reuse, 12582913 ;  /* 0x4b400001191d7423 */ /* 0x084fe2000000400c */
[----:B------:R-:W-:Y:S01]  /*6f80*/  FADD R19, R15, -12583039 ;  /* 0xcb40007f0f137421 */ /* 0x000fe20000000000 */
[----:B------:R-:W-:Y:S01]  /*6f90*/  FFMA.RM R31, R31, R12, 12582913 ;  /* 0x4b4000011f1f7423 */ /* 0x000fe2000000400c */
[----:B------:R-:W1:Y:S01]  /*6fa0*/  MUFU.EX2 R25, R28 ;  /* 0x0000001c00197308 */ /* 0x000e620000000800 */
[----:B------:R-:W-:Y:S01]  /*6fb0*/  SHF.L.U32 R15, R15, 0x17, RZ ;  /* 0x000000170f0f7819 */ /* 0x000fe200000006ff */
[----:B------:R-:W-:Y:S01]  /*6fc0*/  FFMA R19, R58, 1.4426950216293334961, -R19 ;  /* 0x3fb8aa3b3a137823 */ /* 0x000fe20000000813 */
[C---:B------:R-:W-:Y:S01]  /*6fd0*/  FADD R53, R31.reuse, -12583039 ;  /* 0xcb40007f1f357421 */ /* 0x040fe20000000000 */
[----:B------:R-:W-:-:S02]  /*6fe0*/  SHF.L.U32 R30, R31, 0x17, RZ ;  /* 0x000000171f1e7819 */ /* 0x000fc400000006ff */
[----:B------:R-:W-:Y:S01]  /*6ff0*/  FFMA R58, R58, 1.925963033500011079e-08, R19 ;  /* 0x32a570603a3a7823 */ /* 0x000fe20000000013 */
[----:B------:R-:W-:Y:S01]  /*7000*/  FFMA R53, R68, 1.4426950216293334961, -R53 ;  /* 0x3fb8aa3b44357823 */ /* 0x000fe20000000835 */
[----:B------:R-:W-:Y:S01]  /*7010*/  FFMA.SAT R19, R66, R11, 0.5 ;  /* 0x3f00000042137423 */ /* 0x000fe2000000200b */
[----:B------:R-:W2:Y:S02]  /*7020*/  MUFU.EX2 R57, R56 ;  /* 0x0000003800397308 */ /* 0x000ea40000000800 */
[----:B------:R-:W-:Y:S01]  /*7030*/  FFMA R68, R68, 1.925963033500011079e-08, R53 ;  /* 0x32a5706044447823 */ /* 0x000fe20000000035 */
[----:B------:R-:W-:Y:S01]  /*7040*/  FADD R53, R29, -12583039 ;  /* 0xcb40007f1d357421 */ /* 0x000fe20000000000 */
[----:B------:R-:W-:Y:S01]  /*7050*/  FFMA.RM R27, R19, R12, 12582913 ;  /* 0x4b400001131b7423 */ /* 0x000fe2000000400c */
[----:B------:R-:W-:Y:S02]  /*7060*/  IMAD.SHL.U32 R29, R29, 0x800000, RZ ;  /* 0x008000001d1d7824 */ /* 0x000fe400078e00ff */
[----:B------:R-:W-:Y:S01]  /*7070*/  FFMA R53, R70, 1.4426950216293334961, -R53 ;  /* 0x3fb8aa3b46357823 */ /* 0x000fe20000000835 */
[----:B-1----:R-:W-:Y:S01]  /*7080*/  FMUL R20, R20, R25 ;  /* 0x0000001914147220 */ /* 0x002fe20000400000 */
[-C--:B------:R-:W-:Y:S01]  /*7090*/  FFMA.SAT R25, R76, R11.reuse, 0.5 ;  /* 0x3f0000004c197423 */ /* 0x080fe2000000200b */
[C---:B------:R-:W-:Y:S01]  /*70a0*/  FADD R19, R27.reuse, -12583039 ;  /* 0xcb40007f1b137421 */ /* 0x040fe20000000000 */
[----:B------:R-:W-:Y:S01]  /*70b0*/  FFMA R70, R70, 1.925963033500011079e-08, R53 ;  /* 0x32a5706046467823 */ /* 0x000fe20000000035 */
[----:B------:R-:W-:Y:S01]  /*70c0*/  FFMA.SAT R53, R72, R11, 0.5 ;  /* 0x3f00000048357423 */ /* 0x000fe2000000200b */
[----:B------:R-:W-:Y:S01]  /*70d0*/  MUFU.EX2 R58, R58 ;  /* 0x0000003a003a7308 */ /* 0x000fe20000000800 */
[----:B------:R-:W-:Y:S01]  /*70e0*/  FFMA R19, R66, 1.4426950216293334961, -R19 ;  /* 0x3fb8aa3b42137823 */ /* 0x000fe20000000813 */
[----:B------:R-:W-:-:S02]  /*70f0*/  IMAD.SHL.U32 R27, R27, 0x800000, RZ ;  /* 0x008000001b1b7824 */ /* 0x000fc400078e00ff */
[----:B------:R-:W-:Y:S01]  /*7100*/  FFMA.RM R53, R53, R12, 12582913 ;  /* 0x4b40000135357423 */ /* 0x000fe2000000400c */
[----:B------:R-:W-:Y:S01]  /*7110*/  FFMA R66, R66, 1.925963033500011079e-08, R19 ;  /* 0x32a5706042427823 */ /* 0x000fe20000000013 */
[----:B------:R-:W-:Y:S02]  /*7120*/  SHF.L.U32 R19, R24, 0x17, RZ ;  /* 0x0000001718137819 */ /* 0x000fe400000006ff */
[C---:B------:R-:W-:Y:S01]  /*7130*/  FADD R21, R53.reuse, -12583039 ;  /* 0xcb40007f35157421 */ /* 0x040fe20000000000 */
[----:B------:R-:W-:Y:S01]  /*7140*/  IMAD.SHL.U32 R24, R26, 0x800000, RZ ;  /* 0x008000001a187824 */ /* 0x000fe200078e00ff */
[----:B------:R-:W1:Y:S01]  /*7150*/  MUFU.EX2 R70, R70 ;  /* 0x0000004600467308 */ /* 0x000e620000000800 */
[----:B------:R-:W-:Y:S01]  /*7160*/  SHF.L.U32 R28, R53, 0x17, RZ ;  /* 0x00000017351c7819 */ /* 0x000fe200000006ff */
[----:B------:R-:W-:Y:S01]  /*7170*/  FFMA R21, R72, 1.4426950216293334961, -R21 ;  /* 0x3fb8aa3b48157823 */ /* 0x000fe20000000815 */
[----:B------:R-:W-:Y:S01]  /*7180*/  FMUL R19, R19, R22 ;  /* 0x0000001613137220 */ /* 0x000fe20000400000 */
[----:B--2---:R-:W-:-:S02]  /*7190*/  FMUL R24, R24, R57 ;  /* 0x0000003918187220 */ /* 0x004fc40000400000 */
[----:B------:R-:W-:Y:S01]  /*71a0*/  FFMA R72, R72, 1.925963033500011079e-08, R21 ;  /* 0x32a5706048487823 */ /* 0x000fe20000000015 */
[----:B------:R-:W-:Y:S01]  /*71b0*/  FFMA.SAT R21, R74, R11, 0.5 ;  /* 0x3f0000004a157423 */ /* 0x000fe2000000200b */
[----:B------:R-:W2:Y:S03]  /*71c0*/  MUFU.EX2 R66, R66 ;  /* 0x0000004200427308 */ /* 0x000ea60000000800 */
[-C--:B------:R-:W-:Y:S01]  /*71d0*/  FFMA.RM R11, R21, R12.reuse, 12582913 ;  /* 0x4b400001150b7423 */ /* 0x080fe2000000400c */
[----:B------:R-:W-:-:S03]  /*71e0*/  FFMA.RM R12, R25, R12, 12582913 ;  /* 0x4b400001190c7423 */ /* 0x000fc6000000400c */
[----:B------:R-:W-:Y:S01]  /*71f0*/  FADD R21, R11, -12583039 ;  /* 0xcb40007f0b157421 */ /* 0x000fe20000000000 */
[----:B------:R-:W-:Y:S01]  /*7200*/  FADD R59, R12, -12583039 ;  /* 0xcb40007f0c3b7421 */ /* 0x000fe20000000000 */
[----:B------:R-:W3:Y:S01]  /*7210*/  MUFU.EX2 R57, R72 ;  /* 0x0000004800397308 */ /* 0x000ee20000000800 */
[----:B-1----:R-:W-:Y:S01]  /*7220*/  FMUL R29, R29, R70 ;  /* 0x000000461d1d7220 */ /* 0x002fe20000400000 */
[----:B------:R-:W-:Y:S01]  /*7230*/  FFMA R21, R74, 1.4426950216293334961, -R21 ;  /* 0x3fb8aa3b4a157823 */ /* 0x000fe20000000815 */
[----:B------:R-:W-:Y:S01]  /*7240*/  FFMA R59, R76, 1.4426950216293334961, -R59 ;  /* 0x3fb8aa3b4c3b7823 */ /* 0x000fe2000000083b */
[----:B------:R-:W-:Y:S02]  /*7250*/  SHF.L.U32 R26, R12, 0x17, RZ ;  /* 0x000000170c1a7819 */ /* 0x000fe400000006ff */
[----:B------:R-:W-:Y:S01]  /*7260*/  FFMA R74, R74, 1.925963033500011079e-08, R21 ;  /* 0x32a570604a4a7823 */ /* 0x000fe20000000015 */
[----:B------:R-:W-:Y:S01]  /*7270*/  FADD R21, RZ, R3 ;  /* 0x00000003ff157221 */ /* 0x000fe20000000000 */
[----:B------:R-:W-:Y:S01]  /*7280*/  FFMA R59, R76, 1.925963033500011079e-08, R59 ;  /* 0x32a570604c3b7823 */ /* 0x000fe2000000003b */
[----:B--2---:R-:W-:Y:S01]  /*7290*/  FMUL R31, R27, R66 ;  /* 0x000000421b1f7220 */ /* 0x004fe20000400000 */
[----:B------:R-:W-:-:S02]  /*72a0*/  IMAD.SHL.U32 R27, R11, 0x800000, RZ ;  /* 0x008000000b1b7824 */ /* 0x000fc400078e00ff */
[----:B------:R-:W-:Y:S01]  /*72b0*/  FADD R21, R21, R0 ;  /* 0x0000000015157221 */ /* 0x000fe20000000000 */
[----:B------:R-:W1:Y:S03]  /*72c0*/  MUFU.EX2 R74, R74 ;  /* 0x0000004a004a7308 */ /* 0x000e660000000800 */
        /* <DEDUP_REMOVED lines=8> */
[----:B------:R-:W-:Y:S01]  /*7350*/  FADD R22, R21, R8 ;  /* 0x0000000815167221 */ /* 0x000fe20000000000 */
[----:B------:R-:W-:Y:S01]  /*7360*/  FMUL R21, R14, R55 ;  /* 0x000000370e157220 */ /* 0x000fe20000400000 */
[----:B--2---:R-:W-:Y:S01]  /*7370*/  FMUL R26, R26, R59 ;  /* 0x0000003b1a1a7220 */ /* 0x004fe20000400000 */
[----:B------:R-:W1:Y:S01]  /*7380*/  MUFU.EX2 R55, R68 ;  /* 0x0000004400377308 */ /* 0x000e620000000800 */
[----:B------:R-:W-:Y:S01]  /*7390*/  FADD R25, R22, R9 ;  /* 0x0000000916197221 */ /* 0x000fe20000000000 */
[----:B------:R-:W-:-:S03]  /*73a0*/  FMUL R22, R13, R52 ;  /* 0x000000340d167220 */ /* 0x000fc60000400000 */
[----:B------:R-:W-:-:S04]  /*73b0*/  FADD R25, R25, R10 ;  /* 0x0000000a19197221 */ /* 0x000fc80000000000 */
[----:B------:R-:W-:Y:S01]  /*73c0*/  FADD R14, R25, R16 ;  /* 0x00000010190e7221 */ /* 0x000fe20000000000 */
[----:B------:R-:W-:-:S03]  /*73d0*/  FMUL R25, R15, R58 ;  /* 0x0000003a0f197220 */ /* 0x000fc60000400000 */
        /* <DEDUP_REMOVED lines=25> */
.L_x_21109:
        /* <DEDUP_REMOVED lines=12> */
[----:B0-----:R-:W-:Y:S05]  /*7630*/  CALL.REL.NOINC `($__internal_330_$__cuda_sm3x_div_rn_noftz_f32_slowpath) ;  /* 0x0000003400707944 */ /* 0x001fea0003c00000 */
[----:B------:R-:W-:-:S07]  /*7640*/  MOV R11, R3 ;  /* 0x00000003000b7202 */ /* 0x000fce0000000f00 */
.L_x_21046:
[----:B------:R-:W-:Y:S05]  /*7650*/  BSYNC.RECONVERGENT B3 ;  /* 0x0000000000037941 */ /* 0x000fea0003800200 */
.L_x_21045:
        /* <DEDUP_REMOVED lines=12> */
[----:B0-----:R-:W-:Y:S05]  /*7720*/  CALL.REL.NOINC `($__internal_330_$__cuda_sm3x_div_rn_noftz_f32_slowpath) ;  /* 0x0000003400347944 */ /* 0x001fea0003c00000 */
[----:B------:R-:W-:-:S07]  /*7730*/  IMAD.MOV.U32 R15, RZ, RZ, R3 ;  /* 0x000000ffff0f7224 */ /* 0x000fce00078e0003 */
.L_x_21048:
[----:B------:R-:W-:Y:S05]  /*7740*/  BSYNC.RECONVERGENT B3 ;  /* 0x0000000000037941 */ /* 0x000fea0003800200 */
.L_x_21047:
        /* <DEDUP_REMOVED lines=12> */
[----:B0-----:R-:W-:Y:S05]  /*7810*/  CALL.REL.NOINC `($__internal_330_$__cuda_sm3x_div_rn_noftz_f32_slowpath) ;  /* 0x0000003000f87944 */ /* 0x001fea0003c00000 */
[----:B------:R-:W-:-:S07]  /*7820*/  MOV R53, R3 ;  /* 0x0000000300357202 */ /* 0x000fce0000000f00 */
.L_x_21050:
[----:B------:R-:W-:Y:S05]  /*7830*/  BSYNC.RECONVERGENT B3 ;  /* 0x0000000000037941 */ /* 0x000fea0003800200 */
.L_x_21049:
        /* <DEDUP_REMOVED lines=14> */
.L_x_21052:
[----:B------:R-:W-:Y:S05]  /*7920*/  BSYNC.RECONVERGENT B3 ;  /* 0x0000000000037941 */ /* 0x000fea0003800200 */
.L_x_21051:
        /* <DEDUP_REMOVED lines=14> */
.L_x_21054:
[----:B------:R-:W-:Y:S05]  /*7a10*/  BSYNC.RECONVERGENT B3 ;  /* 0x0000000000037941 */ /* 0x000fea0003800200 */
.L_x_21053:
        /* <DEDUP_REMOVED lines=14> */
.L_x_21056:
[----:B------:R-:W-:Y:S05]  /*7b00*/  BSYNC.RECONVERGENT B3 ;  /* 0x0000000000037941 */ /* 0x000fea0003800200 */
.L_x_21055:
        /* <DEDUP_REMOVED lines=14> */
.L_x_21058:
[----:B------:R-:W-:Y:S05]  /*7bf0*/  BSYNC.RECONVERGENT B3 ;  /* 0x0000000000037941 */ /* 0x000fea0003800200 */
.L_x_21057:
        /* <DEDUP_REMOVED lines=14> */
.L_x_21060:
[----:B------:R-:W-:Y:S05]  /*7ce0*/  BSYNC.RECONVERGENT B3 ;  /* 0x0000000000037941 */ /* 0x000fea0003800200 */
.L_x_21059:
        /* <DEDUP_REMOVED lines=14> */
.L_x_21062:
[----:B------:R-:W-:Y:S05]  /*7dd0*/  BSYNC.RECONVERGENT B3 ;  /* 0x0000000000037941 */ /* 0x000fea0003800200 */
.L_x_21061:
        /* <DEDUP_REMOVED lines=14> */
.L_x_21064:
[----:B------:R-:W-:Y:S05]  /*7ec0*/  BSYNC.RECONVERGENT B3 ;  /* 0x0000000000037941 */ /* 0x000fea0003800200 */
.L_x_21063:
        /* <DEDUP_REMOVED lines=14> */
.L_x_21066:
[----:B------:R-:W-:Y:S05]  /*7fb0*/  BSYNC.RECONVERGENT B3 ;  /* 0x0000000000037941 */ /* 0x000fea0003800200 */
.L_x_21065:
        /* <DEDUP_REMOVED lines=14> */
.L_x_21068:
[----:B------:R-:W-:Y:S05]  /*80a0*/  BSYNC.RECONVERGENT B3 ;  /* 0x0000000000037941 */ /* 0x000fea0003800200 */
.L_x_21067:
        /* <DEDUP_REMOVED lines=14> */
.L_x_21070:
[----:B------:R-:W-:Y:S05]  /*8190*/  BSYNC.RECONVERGENT B3 ;  /* 0x0000000000037941 */ /* 0x000fea0003800200 */
.L_x_21069:
        /* <DEDUP_REMOVED lines=14> */
.L_x_21072:
[----:B------:R-:W-:Y:S05]  /*8280*/  BSYNC.RECONVERGENT B3 ;  /* 0x0000000000037941 */ /* 0x000fea0003800200 */
.L_x_21071:
        /* <DEDUP_REMOVED lines=14> */
.L_x_21074:
[----:B------:R-:W-:Y:S05]  /*8370*/  BSYNC.RECONVERGENT B3 ;  /* 0x0000000000037941 */ /* 0x000fea0003800200 */
.L_x_21073:
        /* <DEDUP_REMOVED lines=14> */
.L_x_21076:
[----:B------:R-:W-:Y:S05]  /*8460*/  BSYNC.RECONVERGENT B3 ;  /* 0x0000000000037941 */ /* 0x000fea0003800200 */
.L_x_21075:
        /* <DEDUP_REMOVED lines=14> */
.L_x_21078:
[----:B------:R-:W-:Y:S05]  /*8550*/  BSYNC.RECONVERGENT B3 ;  /* 0x0000000000037941 */ /* 0x000fea0003800200 */
.L_x_21077:
        /* <DEDUP_REMOVED lines=14> */
.L_x_21080:
[----:B------:R-:W-:Y:S05]  /*8640*/  BSYNC.RECONVERGENT B3 ;  /* 0x0000000000037941 */ /* 0x000fea0003800200 */
.L_x_21079:
        /* <DEDUP_REMOVED lines=14> */
.L_x_21082:
[----:B------:R-:W-:Y:S05]  /*8730*/  BSYNC.RECONVERGENT B3 ;  /* 0x0000000000037941 */ /* 0x000fea0003800200 */
.L_x_21081:
        /* <DEDUP_REMOVED lines=14> */
.L_x_21084:
[----:B------:R-:W-:Y:S05]  /*8820*/  BSYNC.RECONVERGENT B3 ;  /* 0x0000000000037941 */ /* 0x000fea0003800200 */
.L_x_21083:
        /* <DEDUP_REMOVED lines=14> */
.L_x_21086:
[----:B------:R-:W-:Y:S05]  /*8910*/  BSYNC.RECONVERGENT B3 ;  /* 0x0000000000037941 */ /* 0x000fea0003800200 */
.L_x_21085:
        /* <DEDUP_REMOVED lines=14> */
.L_x_21088:
[----:B------:R-:W-:Y:S05]  /*8a00*/  BSYNC.RECONVERGENT B3 ;  /* 0x0000000000037941 */ /* 0x000fea0003800200 */
.L_x_21087:
        /* <DEDUP_REMOVED lines=14> */
.L_x_21090:
[----:B------:R-:W-:Y:S05]  /*8af0*/  BSYNC.RECONVERGENT B3 ;  /* 0x0000000000037941 */ /* 0x000fea0003800200 */
.L_x_21089:
        /* <DEDUP_REMOVED lines=14> */
.L_x_21092:
[----:B------:R-:W-:Y:S05]  /*8be0*/  BSYNC.RECONVERGENT B3 ;  /* 0x0000000000037941 */ /* 0x000fea0003800200 */
.L_x_21091:
        /* <DEDUP_REMOVED lines=14> */
.L_x_21094:
[----:B------:R-:W-:Y:S05]  /*8cd0*/  BSYNC.RECONVERGENT B3 ;  /* 0x0000000000037941 */ /* 0x000fea0003800200 */
.L_x_21093:
        /* <DEDUP_REMOVED lines=14> */
.L_x_21096:
[----:B------:R-:W-:Y:S05]  /*8dc0*/  BSYNC.RECONVERGENT B3 ;  /* 0x0000000000037941 */ /* 0x000fea0003800200 */
.L_x_21095:
[----:B------:R-:W-:Y:S01]  /*8dd0*/  ISETP.GE.U32.AND P0, PT, R38, UR42, PT ;  /* 0x0000002a26007c0c */ /* 0x000fe2000bf06070 */
[----:B------:R-:W-:Y:S01]  /*8de0*/  IMAD.MOV.U32 R3, RZ, RZ, RZ ;  /* 0x000000ffff037224 */ /* 0x000fe200078e00ff */
[----:B0-----:R-:W-:Y:S01]  /*8df0*/  MOV R2, R32 ;  /* 0x0000002000027202 */ /* 0x001fe20000000f00 */
[----:B------:R-:W-:Y:S01]  /*8e00*/  IMAD R0, R34, UR46, RZ ;  /* 0x0000002e22007c24 */ /* 0x000fe2000f8e02ff */
[----:B------:R-:W-:Y:S02]  /*8e10*/  ISETP.GE.AND.EX P0, PT, RZ, UR43, PT, P0 ;  /* 0x0000002bff007c0c */ /* 0x000fe4000bf06300 */
[----:B------:R-:W-:Y:S01]  /*8e20*/  ISETP.GE.U32.AND P4, PT, R35, UR42, PT ;  /* 0x0000002a23007c0c */ /* 0x000fe2000bf86070 */
[----:B------:R-:W-:Y:S01]  /*8e30*/  IMAD.WIDE.U32 R12, R33, UR46, R2 ;  /* 0x0000002e210c7c25 */ /* 0x000fe2000f8e0002 */
[----:B------:R-:W-:Y:S02]  /*8e40*/  @!P3 R2UR UR4, R44 ;  /* 0x000000002c04b2ca */ /* 0x000fe400000e0000 */
[----:B------:R-:W-:Y:S01]  /*8e50*/  @!P3 R2UR UR5, R45 ;  /* 0x000000002d05b2ca */ /* 0x000fe200000e0000 */
[----:B------:R-:W-:Y:S01]  /*8e60*/  IMAD R3, R33, UR47, R0 ;  /* 0x0000002f21037c24 */ /* 0x000fe2000f8e0200 */
[----:B------:R-:W-:Y:S01]  /*8e70*/  ISETP.GE.AND.EX P4, PT, RZ, UR43, PT, P4 ;  /* 0x0000002bff007c0c */ /* 0x000fe2000bf86340 */
[----:B------:R-:W-:Y:S01]  /*8e80*/  VIADD R0, R32, 0x160 ;  /* 0x0000016020007836 */ /* 0x000fe20000000000 */
[----:B------:R-:W-:-:S02]  /*8e90*/  LEA R2, P1, R12, UR48, 0x2 ;  /* 0x000000300c027c11 */ /* 0x000fc4000f8210ff */
[----:B------:R-:W-:Y:S02]  /*8ea0*/  IADD3 R3, PT, PT, R13, R3, RZ ;  /* 0x000000030d037210 */ /* 0x000fe40007ffe0ff */
[----:B------:R-:W-:Y:S02]  /*8eb0*/  ISETP.GE.U32.AND P6, PT, R36, UR42, PT ;  /* 0x0000002a24007c0c */ /* 0x000fe4000bfc6070 */
[----:B------:R-:W-:Y:S02]  /*8ec0*/  ISETP.GE.U32.AND P5, PT, R37, UR42, PT ;  /* 0x0000002a25007c0c */ /* 0x000fe4000bfa6070 */
[----:B------:R-:W-:Y:S02]  /*8ed0*/  @!P0 R2UR UR12, R44 ;  /* 0x000000002c0c82ca */ /* 0x000fe400000e0000 */
[----:B------:R-:W-:Y:S02]  /*8ee0*/  @!P0 R2UR UR13, R45 ;  /* 0x000000002d0d82ca */ /* 0x000fe400000e0000 */
[----:B------:R-:W-:-:S02]  /*8ef0*/  LEA.HI.X R3, R12, UR49, R3, 0x2, P1 ;  /* 0x000000310c037c11 */ /* 0x000fc400088f1403 */
[----:B------:R-:W-:Y:S02]  /*8f00*/  ISETP.GE.U32.AND P2, PT, R0, UR42, PT ;  /* 0x0000002a00007c0c */ /* 0x000fe4000bf46070 */
[----:B------:R-:W-:Y:S01]  /*8f10*/  ISETP.GE.AND.EX P6, PT, RZ, UR43, PT, P6 ;  /* 0x0000002bff007c0c */ /* 0x000fe2000bfc6360 */
[----:B------:R-:W-:Y:S01]  /*8f20*/  @!P3 STG.E desc[UR4][R2.64], R11 ;  /* 0x0000000b0200b986 */ /* 0x000fe2000c101904 */
[----:B------:R-:W-:Y:S02]  /*8f30*/  ISETP.GE.AND.EX P5, PT, RZ, UR43, PT, P5 ;  /* 0x0000002bff007c0c */ /* 0x000fe4000bfa6350 */
[----:B------:R-:W-:Y:S02]  /*8f40*/  IADD3 R0, PT, PT, R32, 0x180, RZ ;  /* 0x0000018020007810 */ /* 0x000fe40007ffe0ff */
[----:B------:R-:W-:Y:S01]  /*8f50*/  @!P4 R2UR UR6, R44 ;  /* 0x000000002c06c2ca */ /* 0x000fe200000e0000 */
[----:B------:R-:W-:Y:S01]  /*8f60*/  @!P0 STG.E desc[UR12][R2.64+0x300], R61 ;  /* 0x0003003d02008986 */ /* 0x000fe2000c10190c */
[----:B------:R-:W-:Y:S01]  /*8f70*/  ISETP.GE.U32.AND P3, PT, R0, UR42, PT ;  /* 0x0000002a00007c0c */ /* 0x000fe2000bf66070 */
[----:B------:R-:W-:Y:S01]  /*8f80*/  VIADD R0, R32, 0x1a0 ;  /* 0x000001a020007836 */ /* 0x000fe20000000000 */
[----:B------:R-:W-:-:S02]  /*8f90*/  @!P4 R2UR UR7, R45 ;  /* 0x000000002d07c2ca */ /* 0x000fc400000e0000 */
[----:B------:R-:W-:Y:S02]  /*8fa0*/  ISETP.GE.U32.AND P1, PT, R39, UR42, PT ;  /* 0x0000002a27007c0c */ /* 0x000fe4000bf26070 */
[----:B------:R-:W-:Y:S02]  /*8fb0*/  ISETP.GE.U32.AND P0, PT, R0, UR42, PT ;  /* 0x0000002a00007c0c */ /* 0x000fe4000bf06070 */
[C---:B------:R-:W-:Y:S02]  /*8fc0*/  @!P6 R2UR UR8, R44.reuse ;  /* 0x000000002c08e2ca */ /* 0x040fe400000e0000 */
[C---:B------:R-:W-:Y:S02]  /*8fd0*/  @!P6 R2UR UR9, R45.reuse ;  /* 0x000000002d09e2ca */ /* 0x040fe400000e0000 */
[----:B------:R-:W-:Y:S02]  /*8fe0*/  @!P5 R2UR UR10, R44 ;  /* 0x000000002c0ad2ca */ /* 0x000fe400000e0000 */
[----:B------:R-:W-:Y:S01]  /*8ff0*/  @!P5 R2UR UR11, R45 ;  /* 0x000000002d0bd2ca */ /* 0x000fe200000e0000 */
[----:B------:R-:W-:Y:S01]  /*9000*/  @!P4 STG.E desc[UR6][R2.64+0x180], R57 ;  /* 0x000180390200c986 */ /* 0x000fe2000c101906 */
[----:B------:R-:W-:-:S02]  /*9010*/  ISETP.GE.AND.EX P0, PT, RZ, UR43, PT, P0 ;  /* 0x0000002bff007c0c */ /* 0x000fc4000bf06300 */
[----:B------:R-:W-:Y:S02]  /*9020*/  ISETP.GE.AND.EX P1, PT, RZ, UR43, PT, P1 ;  /* 0x0000002bff007c0c */ /* 0x000fe4000bf26310 */
[----:B------:R-:W-:Y:S02]  /*9030*/  ISETP.GE.U32.AND P4, PT, R40, UR42, PT ;  /* 0x0000002a28007c0c */ /* 0x000fe4000bf86070 */
[----:B------:R-:W-:Y:S01]  /*9040*/  ISETP.GE.AND.EX P2, PT, RZ, UR43, PT, P2 ;  /* 0x0000002bff007c0c */ /* 0x000fe2000bf46320 */
[----:B------:R-:W-:Y:S01]  /*9050*/  @!P6 STG.E desc[UR8][R2.64+0x200], R59 ;  /* 0x0002003b0200e986 */ /* 0x000fe2000c101908 */
[----:B------:R-:W-:Y:S02]  /*9060*/  ISETP.GE.AND.EX P4, PT, RZ, UR43, PT, P4 ;  /* 0x0000002bff007c0c */ /* 0x000fe4000bf86340 */
[----:B------:R-:W-:Y:S01]  /*9070*/  ISETP.GE.U32.AND P6, PT, R41, UR42, PT ;  /* 0x0000002a29007c0c */ /* 0x000fe2000bfc6070 */
[----:B------:R0:W-:Y:S01]  /*9080*/  @!P5 STG.E desc[UR10][R2.64+0x280], R5 ;  /* 0x000280050200d986 */ /* 0x0001e2000c10190a */
[----:B------:R-:W-:-:S02]  /*9090*/  ISETP.GE.U32.AND P5, PT, R42, UR42, PT ;  /* 0x0000002a2a007c0c */ /* 0x000fc4000bfa6070 */
[C---:B------:R-:W-:Y:S02]  /*90a0*/  @!P0 R2UR UR14, R44.reuse ;  /* 0x000000002c0e82ca */ /* 0x040fe400000e0000 */
[C---:B------:R-:W-:Y:S02]  /*90b0*/  @!P0 R2UR UR15, R45.reuse ;  /* 0x000000002d0f82ca */ /* 0x040fe400000e0000 */
[----:B------:R-:W-:Y:S02]  /*90c0*/  @!P1 R2UR UR4, R44 ;  /* 0x000000002c0492ca */ /* 0x000fe400000e0000 */
[----:B------:R-:W-:Y:S02]  /*90d0*/  @!P1 R2UR UR5, R45 ;  /* 0x000000002d0592ca */ /* 0x000fe400000e0000 */
[----:B------:R-:W-:Y:S02]  /*90e0*/  ISETP.GE.AND.EX P6, PT, RZ, UR43, PT, P6 ;  /* 0x0000002bff007c0c */ /* 0x000fe4000bfc6360 */
[----:B------:R-:W-:-:S02]  /*90f0*/  ISETP.GE.AND.EX P5, PT, RZ, UR43, PT, P5 ;  /* 0x0000002bff007c0c */ /* 0x000fc4000bfa6350 */
[----:B------:R-:W-:Y:S02]  /*9100*/  ISETP.GE.AND.EX P3, PT, RZ, UR43, PT, P3 ;  /* 0x0000002bff007c0c */ /* 0x000fe4000bf66330 */
[----:B------:R-:W-:Y:S01]  /*9110*/  @!P4 R2UR UR6, R44 ;  /* 0x000000002c06c2ca */ /* 0x000fe200000e0000 */
[----:B------:R1:W-:Y:S01]  /*9120*/  @!P0 STG.E desc[UR14][R2.64+0x680], R69 ;  /* 0x0006804502008986 */ /* 0x0003e2000c10190e */
[----:B------:R-:W-:Y:S02]  /*9130*/  @!P4 R2UR UR7, R45 ;  /* 0x000000002d07c2ca */ /* 0x000fe400000e0000 */
[----:B------:R-:W-:Y:S01]  /*9140*/  IADD3 R0, PT, PT, R32, 0x1c0, RZ ;  /* 0x000001c020007810 */ /* 0x000fe20007ffe0ff */
[----:B------:R1:W-:Y:S01]  /*9150*/  @!P1 STG.E desc[UR4][R2.64+0x380], R7 ;  /* 0x0003800702009986 */ /* 0x0003e2000c101904 */
[----:B------:R-:W-:Y:S02]  /*9160*/  ISETP.GE.U32.AND P0, PT, R46, UR42, PT ;  /* 0x0000002a2e007c0c */ /* 0x000fe4000bf06070 */
[----:B------:R-:W-:Y:S01]  /*9170*/  ISETP.GE.U32.AND P1, PT, R0, UR42, PT ;  /* 0x0000002a00007c0c */ /* 0x000fe2000bf26070 */
[----:B------:R-:W-:Y:S01]  /*9180*/  VIADD R0, R32, 0x1e0 ;  /* 0x000001e020007836 */ /* 0x000fe20000000000 */
[----:B------:R-:W-:-:S02]  /*9190*/  @!P6 R2UR UR8, R44 ;  /* 0x000000002c08e2ca */ /* 0x000fc400000e0000 */
[C---:B------:R-:W-:Y:S02]  /*91a0*/  @!P6 R2UR UR9, R45.reuse ;  /* 0x000000002d09e2ca */ /* 0x040fe400000e0000 */
[C---:B------:R-:W-:Y:S01]  /*91b0*/  @!P5 R2UR UR4, R44.reuse ;  /* 0x000000002c04d2ca */ /* 0x040fe200000e0000 */
[----:B------:R1:W-:Y:S01]  /*91c0*/  @!P4 STG.E desc[UR6][R2.64+0x400], R63 ;  /* 0x0004003f0200c986 */ /* 0x0003e2000c101906 */
[----:B------:R-:W-:Y:S02]  /*91d0*/  @!P5 R2UR UR5, R45 ;  /* 0x000000002d05d2ca */ /* 0x000fe400000e0000 */
[----:B------:R-:W-:Y:S02]  /*91e0*/  ISETP.GE.AND.EX P0, PT, RZ, UR43, PT, P0 ;  /* 0x0000002bff007c0c */ /* 0x000fe4000bf06300 */
[----:B------:R-:W-:Y:S02]  /*91f0*/  ISETP.GE.AND.EX P1, PT, RZ, UR43, PT, P1 ;  /* 0x0000002bff007c0c */ /* 0x000fe4000bf26310 */
[----:B------:R-:W-:-:S02]  /*9200*/  @!P2 R2UR UR10, R44 ;  /* 0x000000002c0aa2ca */ /* 0x000fc400000e0000 */
[C---:B------:R-:W-:Y:S01]  /*9210*/  @!P2 R2UR UR11, R45.reuse ;  /* 0x000000002d0ba2ca */ /* 0x040fe200000e0000 */
[----:B------:R1:W-:Y:S01]  /*9220*/  @!P6 STG.E desc[UR8][R2.64+0x480], R9 ;  /* 0x000480090200e986 */ /* 0x0003e2000c101908 */
[----:B------:R-:W-:Y:S02]  /*9230*/  @!P3 R2UR UR12, R44 ;  /* 0x000000002c0cb2ca */ /* 0x000fe400000e0000 */
[----:B------:R-:W-:Y:S01]  /*9240*/  @!P3 R2UR UR13, R45 ;  /* 0x000000002d0db2ca */ /* 0x000fe200000e0000 */
[----:B------:R1:W-:Y:S01]  /*9250*/  @!P5 STG.E desc[UR4][R2.64+0x500], R65 ;  /* 0x000500410200d986 */ /* 0x0003e2000c101904 */
[----:B------:R-:W-:Y:S01]  /*9260*/  ISETP.GE.U32.AND P4, PT, R0, UR42, PT ;  /* 0x0000002a00007c0c */ /* 0x000fe2000bf86070 */
[C---:B------:R-:W-:Y:S01]  /*9270*/  VIADD R0, R32.reuse, 0x220 ;  /* 0x0000022020007836 */ /* 0x040fe20000000000 */
[----:B------:R-:W-:Y:S02]  /*9280*/  IADD3 R4, PT, PT, R32, 0x200, RZ ;  /* 0x0000020020047810 */ /* 0x000fe40007ffe0ff */
[----:B------:R-:W-:-:S02]  /*9290*/  @!P0 R2UR UR16, R44 ;  /* 0x000000002c1082ca */ /* 0x000fc400000e0000 */
[----:B------:R-:W-:Y:S01]  /*92a0*/  ISETP.GE.U32.AND P6, PT, R4, UR42, PT ;  /* 0x0000002a04007c0c */ /* 0x000fe2000bfc6070 */
[----:B------:R1:W-:Y:S01]  /*92b0*/  @!P2 STG.E desc[UR10][R2.64+0x580], R67 ;  /* 0x000580430200a986 */ /* 0x0003e2000c10190a */
[----:B------:R-:W-:Y:S01]  /*92c0*/  ISETP.GE.U32.AND P5, PT, R0, UR42, PT ;  /* 0x0000002a00007c0c */ /* 0x000fe2000bfa6070 */
[C---:B------:R-:W-:Y:S01]  /*92d0*/  VIADD R0, R32.reuse, 0x20 ;  /* 0x0000002020007836 */ /* 0x040fe20000000000 */
[C---:B------:R-:W-:Y:S01]  /*92e0*/  @!P0 R2UR UR17, R45.reuse ;  /* 0x000000002d1182ca */ /* 0x040fe200000e0000 */
[----:B------:R1:W-:Y:S01]  /*92f0*/  @!P3 STG.E desc[UR12][R2.64+0x600], R17 ;  /* 0x000600110200b986 */ /* 0x0003e2000c10190c */
[----:B------:R-:W-:Y:S02]  /*9300*/  IADD3 R4, PT, PT, R32, 0x240, RZ ;  /* 0x0000024020047810 */ /* 0x000fe40007ffe0ff */
[----:B------:R-:W-:Y:S02]  /*9310*/  @!P1 R2UR UR4, R44 ;  /* 0x000000002c0492ca */ /* 0x000fe400000e0000 */
[----:B------:R-:W-:-:S02]  /*9320*/  @!P1 R2UR UR5, R45 ;  /* 0x000000002d0592ca */ /* 0x000fc400000e0000 */
[----:B------:R-:W-:Y:S02]  /*9330*/  ISETP.GE.AND.EX P5, PT, RZ, UR43, PT, P5 ;  /* 0x0000002bff007c0c */ /* 0x000fe4000bfa6350 */
[----:B------:R-:W-:Y:S02]  /*9340*/  ISETP.GE.U32.AND P2, PT, R4, UR42, PT ;  /* 0x0000002a04007c0c */ /* 0x000fe4000bf46070 */
[----:B------:R-:W-:Y:S01]  /*9350*/  ISETP.GE.U32.AND P3, PT, R43, UR42, PT ;  /* 0x0000002a2b007c0c */ /* 0x000fe2000bf66070 */
[----:B------:R1:W-:Y:S01]  /*9360*/  @!P0 STG.E desc[UR16][R2.64+0xa00], R25 ;  /* 0x000a001902008986 */ /* 0x0003e2000c101910 */
[----:B------:R-:W-:Y:S02]  /*9370*/  ISETP.GE.AND.EX P4, PT, RZ, UR43, PT, P4 ;  /* 0x0000002bff007c0c */ /* 0x000fe4000bf86340 */
[----:B------:R-:W-:Y:S02]  /*9380*/  ISETP.GE.AND.EX P6, PT, RZ, UR43, PT, P6 ;  /* 0x0000002bff007c0c */ /* 0x000fe4000bfc6360 */
[----:B------:R-:W-:Y:S01]  /*9390*/  ISETP.GE.AND.EX P2, PT, RZ, UR43, PT, P2 ;  /* 0x0000002bff007c0c */ /* 0x000fe2000bf46320 */
[----:B------:R1:W-:Y:S01]  /*93a0*/  @!P1 STG.E desc[UR4][R2.64+0x700], R19 ;  /* 0x0007001302009986 */ /* 0x0003e2000c101904 */
[----:B------:R-:W-:Y:S01]  /*93b0*/  ISETP.GE.AND.EX P3, PT, RZ, UR43, PT, P3 ;  /* 0x0000002bff007c0c */ /* 0x000fe2000bf66330 */
[----:B------:R-:W2:Y:S01]  /*93c0*/  LDCU UR4, c[0x0][0x370] ;  /* 0x00006e00ff0477ac */ /* 0x000ea20008000800 */
[----:B------:R-:W-:Y:S01]  /*93d0*/  ISETP.GE.U32.AND P0, PT, R47, UR42, PT ;  /* 0x0000002a2f007c0c */ /* 0x000fe2000bf06070 */
[----:B------:R-:W2:Y:S01]  /*93e0*/  LDC R4, c[0x0][0x364] ;  /* 0x0000d900ff047b82 */ /* 0x000ea20000000800 */
        /* <DEDUP_REMOVED lines=17> */
[----:B0-----:R-:W-:-:S02]  /*9500*/  IADD3 R5, PT, PT, R32, 0x40, RZ ;  /* 0x0000004020057810 */ /* 0x001fc40007ffe0ff */
        /* <DEDUP_REMOVED lines=15> */
[----:B------:R-:W-:Y:S02]  /*9600*/  IADD3 R33, P0, PT, R4, R33, RZ ;  /* 0x0000002104217210 */ /* 0x000fe40007f1e0ff */
        /* <DEDUP_REMOVED lines=23> */
.L_x_20991:
[----:B------:R-:W-:Y:S05]  /*9780*/  EXIT ;  /* 0x000000000000794d */ /* 0x000fea0003800000 */
.L_x_21044:
[----:B------:R-:W-:Y:S01]  /*9790*/  HFMA2 R11, -RZ, RZ, 0, 1.847743988037109375e-06 ;  /* 0x0000001fff0b7431 */ /* 0x000fe200000001ff */
[----:B------:R-:W-:Y:S01]  /*97a0*/  BSSY B1, `(.L_x_21098) ;  /* 0x0000006000017945 */ /* 0x000fe20003800000 */
[----:B------:R-:W-:Y:S02]  /*97b0*/  IMAD.MOV.U32 R12, RZ, RZ, 0x10 ;  /* 0x00000010ff0c7424 */ /* 0x000fe400078e00ff */
[----:B------:R-:W-:-:S07]  /*97c0*/  IMAD.MOV.U32 R15, RZ, RZ, -0x1 ;  /* 0xffffffffff0f7424 */ /* 0x000fce00078e00ff */
[----:B0-----:R-:W-:Y:S05]  /*97d0*/  WARPSYNC.COLLECTIVE R15, `(.L_x_21099) ;  /* 0x000000000f087348 */ /* 0x001fea0003c00000 */
[----:B------:R1:W2:Y:S02]  /*97e0*/  SHFL.BFLY P6, R14, R13, R12, R11 ;  /* 0x0c00000c0d0e7389 */ /* 0x0002a400000c000b */
[----:B012---:R-:W-:Y:S05]  /*97f0*/  ENDCOLLECTIVE ;  /* 0x000000000000791b */ /* 0x007fea0003800000 */
.L_x_21099:
[----:B------:R-:W-:Y:S05]  /*9800*/  BSYNC B1 ;  /* 0x0000000000017941 */ /* 0x000fea0003800000 */
.L_x_21098:
[----:B------:R-:W-:Y:S01]  /*9810*/  FMNMX R13, R14, R13, !PT ;  /* 0x0000000d0e0d7209 */ /* 0x000fe20007800000 */
[----:B------:R-:W-:Y:S01]  /*9820*/  IMAD.MOV.U32 R11, RZ, RZ, 0x1f ;  /* 0x0000001fff0b7424 */ /* 0x000fe200078e00ff */
[----:B------:R-:W-:Y:S02]  /*9830*/  MOV R12, 0x8 ;  /* 0x00000008000c7802 */ /* 0x000fe40000000f00 */
[----:B------:R-:W-:-:S07]  /*9840*/  MOV R15, 0xffffffff ;  /* 0xffffffff000f7802 */ /* 0x000fce0000000f00 */
[----:B------:R-:W-:Y:S05]  /*9850*/  WARPSYNC.COLLECTIVE R15, `(.L_x_21100) ;  /* 0x000000000f087348 */ /* 0x000fea0003c00000 */
[----:B------:R0:W1:Y:S02]  /*9860*/  SHFL.BFLY P6, R14, R13, R12, R11 ;  /* 0x0c00000c0d0e7389 */ /* 0x00006400000c000b */
[----:B01----:R-:W-:Y:S05]  /*9870*/  ENDCOLLECTIVE ;  /* 0x000000000000791b */ /* 0x003fea0003800000 */
.L_x_21100:
[----:B------:R-:W-:Y:S01]  /*9880*/  HFMA2 R12, -RZ, RZ, 0, 2.384185791015625e-07 ;  /* 0x00000004ff0c7431 */ /* 0x000fe200000001ff */
[----:B------:R-:W-:-:S05]  /*9890*/  FMNMX R2, R13, R14, !PT ;  /* 0x0000000e0d027209 */ /* 0x000fca0007800000 */
[----:B------:R-:W-:-:S07]  /*98a0*/  IMAD.MOV.U32 R13, RZ, RZ, R2 ;  /* 0x000000ffff0d7224 */ /* 0x000fce00078e0002 */
[----:B------:R-:W-:Y:S05]  /*98b0*/  WARPSYNC.COLLECTIVE R15, `(.L_x_21101) ;  /* 0x000000000f087348 */ /* 0x000fea0003c00000 */
[----:B------:R0:W1:Y:S02]  /*98c0*/  SHFL.BFLY P6, R14, R13, R12, R11 ;  /* 0x0c00000c0d0e7389 */ /* 0x00006400000c000b */
[----:B01----:R-:W-:Y:S05]  /*98d0*/  ENDCOLLECTIVE ;  /* 0x000000000000791b */ /* 0x003fea0003800000 */
.L_x_21101:
[----:B------:R-:W-:Y:S02]  /*98e0*/  MOV R12, 0x2 ;  /* 0x00000002000c7802 */ /* 0x000fe40000000f00 */
[----:B------:R-:W-:-:S05]  /*98f0*/  FMNMX R3, R2, R14, !PT ;  /* 0x0000000e02037209 */ /* 0x000fca0007800000 */
[----:B------:R-:W-:-:S07]  /*9900*/  IMAD.MOV.U32 R13, RZ, RZ, R3 ;  /* 0x000000ffff0d7224 */ /* 0x000fce00078e0003 */
[----:B------:R-:W-:Y:S05]  /*9910*/  WARPSYNC.COLLECTIVE R15, `(.L_x_21102) ;  /* 0x000000000f087348 */ /* 0x000fea0003c00000 */
[----:B------:R0:W1:Y:S02]  /*9920*/  SHFL.BFLY P6, R14, R13, R12, R11 ;  /* 0x0c00000c0d0e7389 */ /* 0x00006400000c000b */
[----:B01----:R-:W-:Y:S05]  /*9930*/  ENDCOLLECTIVE ;  /* 0x000000000000791b */ /* 0x003fea0003800000 */
.L_x_21102:
[----:B------:R-:W-:Y:S01]  /*9940*/  HFMA2 R12, -RZ, RZ, 0, 5.9604644775390625e-08 ;  /* 0x00000001ff0c7431 */ /* 0x000fe200000001ff */
[----:B------:R-:W-:-:S05]  /*9950*/  FMNMX R4, R3, R14, !PT ;  /* 0x0000000e03047209 */ /* 0x000fca0007800000 */
[----:B------:R-:W-:-:S07]  /*9960*/  IMAD.MOV.U32 R13, RZ, RZ, R4 ;  /* 0x000000ffff0d7224 */ /* 0x000fce00078e0004 */
[----:B------:R-:W-:Y:S05]  /*9970*/  WARPSYNC.COLLECTIVE R15, `(.L_x_21103) ;  /* 0x000000000f087348 */ /* 0x000fea0003c00000 */
[----:B------:R0:W1:Y:S02]  /*9980*/  SHFL.BFLY P6, R14, R13, R12, R11 ;  /* 0x0c00000c0d0e7389 */ /* 0x00006400000c000b */
[----:B01----:R-:W-:Y:S05]  /*9990*/  ENDCOLLECTIVE ;  /* 0x000000000000791b */ /* 0x003fea0003800000 */
.L_x_21103:
        /* <DEDUP_REMOVED lines=269> */
.L_x_21104:
[----:B------:R-:W-:Y:S02]  /*aa70*/  IMAD.MOV.U32 R12, RZ, RZ, 0x8 ;  /* 0x00000008ff0c7424 */ /* 0x000fe400078e00ff */
[----:B------:R-:W-:-:S05]  /*aa80*/  FADD R52, R13, R14 ;  /* 0x0000000e0d347221 */ /* 0x000fca0000000000 */
[----:B------:R-:W-:-:S07]  /*aa90*/  MOV R13, R52 ;  /* 0x00000034000d7202 */ /* 0x000fce0000000f00 */
[----:B------:R-:W-:Y:S05]  /*aaa0*/  WARPSYNC.COLLECTIVE R15, `(.L_x_21105) ;  /* 0x000000000f087348 */ /* 0x000fea0003c00000 */
[----:B------:R0:W1:Y:S02]  /*aab0*/  SHFL.BFLY P6, R14, R13, R12, R11 ;  /* 0x0c00000c0d0e7389 */ /* 0x00006400000c000b */
[----:B01----:R-:W-:Y:S05]  /*aac0*/  ENDCOLLECTIVE ;  /* 0x000000000000791b */ /* 0x003fea0003800000 */
.L_x_21105:
[----:B------:R-:W-:Y:S02]  /*aad0*/  IMAD.MOV.U32 R12, RZ, RZ, 0x4 ;  /* 0x00000004ff0c7424 */ /* 0x000fe400078e00ff */
[----:B------:R-:W-:-:S05]  /*aae0*/  FADD R53, R52, R14 ;  /* 0x0000000e34357221 */ /* 0x000fca0000000000 */
[----:B------:R-:W-:-:S07]  /*aaf0*/  MOV R13, R53 ;  /* 0x00000035000d7202 */ /* 0x000fce0000000f00 */
[----:B------:R-:W-:Y:S05]  /*ab00*/  WARPSYNC.COLLECTIVE R15, `(.L_x_21106) ;  /* 0x000000000f087348 */ /* 0x000fea0003c00000 */
[----:B------:R0:W1:Y:S02]  /*ab10*/  SHFL.BFLY P6, R14, R13, R12, R11 ;  /* 0x0c00000c0d0e7389 */ /* 0x00006400000c000b */
[----:B01----:R-:W-:Y:S05]  /*ab20*/  ENDCOLLECTIVE ;  /* 0x000000000000791b */ /* 0x003fea0003800000 */
.L_x_21106:
[----:B------:R-:W-:Y:S02]  /*ab30*/  IMAD.MOV.U32 R12, RZ, RZ, 0x2 ;  /* 0x00000002ff0c7424 */ /* 0x000fe400078e00ff */
[----:B------:R-:W-:-:S05]  /*ab40*/  FADD R54, R53, R14 ;  /* 0x0000000e35367221 */ /* 0x000fca0000000000 */
[----:B------:R-:W-:-:S07]  /*ab50*/  MOV R13, R54 ;  /* 0x00000036000d7202 */ /* 0x000fce0000000f00 */
[----:B------:R-:W-:Y:S05]  /*ab60*/  WARPSYNC.COLLECTIVE R15, `(.L_x_21107) ;  /* 0x000000000f087348 */ /* 0x000fea0003c00000 */
[----:B------:R0:W1:Y:S02]  /*ab70*/  SHFL.BFLY P6, R14, R13, R12, R11 ;  /* 0x0c00000c0d0e7389 */ /* 0x00006400000c000b */
[----:B01----:R-:W-:Y:S05]  /*ab80*/  ENDCOLLECTIVE ;  /* 0x000000000000791b */ /* 0x003fea0003800000 */
.L_x_21107:
[----:B------:R-:W-:Y:S02]  /*ab90*/  IMAD.MOV.U32 R12, RZ, RZ, 0x1 ;  /* 0x00000001ff0c7424 */ /* 0x000fe400078e00ff */
[----:B------:R-:W-:-:S05]  /*aba0*/  FADD R55, R54, R14 ;  /* 0x0000000e36377221 */ /* 0x000fca0000000000 */
[----:B------:R-:W-:-:S07]  /*abb0*/  MOV R13, R55 ;  /* 0x00000037000d7202 */ /* 0x000fce0000000f00 */
[----:B------:R-:W-:Y:S05]  /*abc0*/  WARPSYNC.COLLECTIVE R15, `(.L_x_21108) ;  /* 0x000000000f087348 */ /* 0x000fea0003c00000 */
[----:B------:R0:W1:Y:S02]  /*abd0*/  SHFL.BFLY P6, R14, R13, R12, R11 ;  /* 0x0c00000c0d0e7389 */ /* 0x00006400000c000b */
[----:B01----:R-:W-:Y:S05]  /*abe0*/  ENDCOLLECTIVE ;  /* 0x000000000000791b */ /* 0x003fea0003800000 */
.L_x_21108:
[----:B------:R-:W-:Y:S05]  /*abf0*/  BRA `(.L_x_21109) ;  /* 0xffffffc8005c7947 */ /* 0x000fea000383ffff */
        .weak           $__internal_330_$__cuda_sm3x_div_rn_noftz_f32_slowpath
        .type           $__internal_330_$__cuda_sm3x_div_rn_noftz_f32_slowpath,@function
        .size           $__internal_330_$__cuda_sm3x_div_rn_noftz_f32_slowpath,(.L_x_37707 - $__internal_330_$__cuda_sm3x_div_rn_noftz_f32_slowpath)
$__internal_330_$__cuda_sm3x_div_rn_noftz_f32_slowpath:
        /* <DEDUP_REMOVED lines=34> */
.L_x_21111:
        /* <DEDUP_REMOVED lines=51> */
.L_x_21118:
[----:B------:R-:W-:-:S04]  /*b150*/  LOP3.LUT R3, R3, 0x80000000, RZ, 0xc0, !PT ;  /* 0x8000000003037812 */ /* 0x000fc800078ec0ff */
[----:B------:R-:W-:Y:S01]  /*b160*/  LOP3.LUT R3, R3, 0x7f800000, RZ, 0xfc, !PT ;  /* 0x7f80000003037812 */ /* 0x000fe200078efcff */
[----:B------:R-:W-:Y:S06]  /*b170*/  BRA `(.L_x_21119) ;  /* 0x0000000000047947 */ /* 0x000fec0003800000 */
.L_x_21117:
[----:B------:R-:W-:-:S07]  /*b180*/  LEA R3, R52, R3, 0x17 ;  /* 0x0000000334037211 */ /* 0x000fce00078eb8ff */
.L_x_21119:
[----:B------:R-:W-:Y:S05]  /*b190*/  BSYNC.RECONVERGENT B2 ;  /* 0x0000000000027941 */ /* 0x000fea0003800200 */
.L_x_21116:
[----:B------:R-:W-:Y:S05]  /*b1a0*/  BRA `(.L_x_21120) ;  /* 0x0000000000207947 */ /* 0x000fea0003800000 */
.L_x_21115:
[----:B------:R-:W-:-:S04]  /*b1b0*/  LOP3.LUT R3, R12, 0x80000000, R3, 0x48, !PT ;  /* 0x800000000c037812 */ /* 0x000fc800078e4803 */
[----:B------:R-:W-:Y:S01]  /*b1c0*/  LOP3.LUT R3, R3, 0x7f800000, RZ, 0xfc, !PT ;  /* 0x7f80000003037812 */ /* 0x000fe200078efcff */
[----:B------:R-:W-:Y:S06]  /*b1d0*/  BRA `(.L_x_21120) ;  /* 0x0000000000147947 */ /* 0x000fec0003800000 */
.L_x_21114:
[----:B------:R-:W-:Y:S01]  /*b1e0*/  LOP3.LUT R3, R12, 0x80000000, R3, 0x48, !PT ;  /* 0x800000000c037812 */ /* 0x000fe200078e4803 */
[----:B------:R-:W-:Y:S06]  /*b1f0*/  BRA `(.L_x_21120) ;  /* 0x00000000000c7947 */ /* 0x000fec0003800000 */
.L_x_21113:
[----:B------:R-:W0:Y:S01]  /*b200*/  MUFU.RSQ R3, -QNAN ;  /* 0xffc0000000037908 */ /* 0x000e220000001400 */
[----:B------:R-:W-:Y:S05]  /*b210*/  BRA `(.L_x_21120) ;  /* 0x0000000000047947 */ /* 0x000fea0003800000 */
.L_x_21112:
[----:B------:R-:W-:-:S07]  /*b220*/  FADD.FTZ R3, R3, R12 ;  /* 0x0000000c03037221 */ /* 0x000fce0000010000 */
.L_x_21120:
[----:B------:R-:W-:Y:S05]  /*b230*/  BSYNC.RECONVERGENT B1 ;  /* 0x0000000000017941 */ /* 0x000fea0003800200 */
.L_x_21110:
[----:B------:R-:W-:Y:S02]  /*b240*/  HFMA2 R13, -RZ, RZ, 0, 0 ;  /* 0x00000000ff0d7431 */ /* 0x000fe400000001ff */
[----:B------:R-:W-:-:S04]  /*b250*/  IMAD.MOV.U32 R12, RZ, RZ, R14 ;  /* 0x000000ffff0c7224 */ /* 0x000fc800078e000e */
[----:B0-----:R-:W-:Y:S05]  /*b260*/  RET.REL.NODEC R12 `(_Z15SoftmaxWarpImplI22BroadcastScaleMaskLoadIffbLm2EiE11DirectStoreIffEfLi1ELi26ELi32ELi1ELb1EL9Algorithm0EEvT_T0_ll) ;  /* 0xffffff4c0c647950 */ /* 0x001fea0003c3ffff */
.L_x_21121:
        /* <DEDUP_REMOVED lines=9> */
.L_x_37707:


//--------------------- .text._Z15SoftmaxWarpImplI22BroadcastScaleMaskLoadIffbLm2EiE11DirectStoreIffEfLi1ELi26ELi32ELi1ELb0EL9Algorithm0EEvT_T0_ll --------------------------
	.section	.text._Z15SoftmaxWarpImplI22BroadcastScaleMaskLoadIffbLm2EiE11DirectStoreIffEfLi1ELi26ELi32ELi1ELb0EL9Algorithm0EEvT_T0_ll,"ax",@progbits
	.align	128
        .global         _Z15SoftmaxWarpImplI22BroadcastScaleMaskLoadIffbLm2EiE11DirectStoreIffEfLi1ELi26ELi32ELi1ELb0EL9Algorithm0EEvT_T0_ll
        .type           _Z15SoftmaxWarpImplI22BroadcastScaleMaskLoadIffbLm2EiE11DirectStoreIffEfLi1ELi26ELi32ELi1ELb0EL9Algorithm0EEvT_T0_ll,@function
        .size           _Z15SoftmaxWarpImplI22BroadcastScaleMaskLoadIffbLm2EiE11DirectStoreIffEfLi1ELi26ELi32ELi1ELb0EL9Algorithm0EEvT_T0_ll,(.L_x_37708 - _Z15SoftmaxWarpImplI22BroadcastScaleMaskLoadIffbLm2EiE11DirectStoreIffEfLi1ELi26ELi32ELi1ELb0EL9Algorithm0EEvT_T0_ll)
        .other          _Z15SoftmaxWarpImplI22BroadcastScaleMaskLoadIffbLm2EiE11DirectStoreIffEfLi1ELi26ELi32ELi1ELb0EL9Algorithm0EEvT_T0_ll,@"STO_CUDA_ENTRY STV_DEFAULT"
_Z15SoftmaxWarpImplI22BroadcastScaleMaskLoadIffbLm2EiE11DirectStoreIffEfLi1ELi26ELi32ELi1ELb0EL9Algorithm0EEvT_T0_ll:
.text._Z15SoftmaxWarpImplI22BroadcastScaleMaskLoadIffbLm2EiE11DirectStoreIffEfLi1ELi26ELi32ELi1ELb0EL9Algorithm0EEvT_T0_ll:
        /* <DEDUP_REMOVED lines=27> */
.L_x_21122:
        /* <DEDUP_REMOVED lines=14> */
.L_x_21177:
        /* <DEDUP_REMOVED lines=10> */
[----:B------:R-:W-:Y:S01]  /*0330*/  SHF.R.S64 R12, RZ, 0x1e, R18 ;  /* 0x0000001eff0c7819 */ /* 0x000fe20000001012 */
[----:B------:R-:W1:Y:S01]  /*0340*/  LDC.64 R34, c[0x0][0x398] ;  /* 0x0000e600ff227b82 */ /* 0x000e620000000a00 */
[----:B------:R-:W-:-:S02]  /*0350*/  LOP3.LUT R5, R21, UR49, RZ, 0x3c, !PT ;  /* 0x0000003115057c12 */ /* 0x000fc4000f8e3cff */
[----:B------:R-:W-:Y:S02]  /*0360*/  LOP3.LUT R4, R18, UR49, RZ, 0x3c, !PT ;  /* 0x0000003112047c12 */ /* 0x000fe4000f8e3cff */
[----:B------:R-:W-:Y:S01]  /*0370*/  ISETP.GE.AND P6, PT, R5, RZ, PT ;  /* 0x000000ff0500720c */ /* 0x000fe20003fc6270 */
[----:B------:R-:W2:Y:S01]  /*0380*/  I2F.RP R0, UR7 ;  /* 0x0000000700007d06 */ /* 0x000ea20008209400 */
[----:B------:R-:W-:Y:S02]  /*0390*/  IADD3 R17, PT, PT, R20, 0x80, RZ ;  /* 0x0000008014117810 */ /* 0x000fe40007ffe0ff */
[----:B------:R-:W-:Y:S02]  /*03a0*/  IADD3 R12, P3, PT, R12, UR36, RZ ;  /* 0x000000240c0c7c10 */ /* 0x000fe4000ff7e0ff */
[----:B------:R-:W-:Y:S02]  /*03b0*/  LOP3.LUT R5, R11, UR49, RZ, 0x3c, !PT ;  /* 0x000000310b057c12 */ /* 0x000fe4000f8e3cff */
[----:B------:R-:W-:-:S02]  /*03c0*/  LOP3.LUT R3, R22, UR49, RZ, 0x3c, !PT ;  /* 0x0000003116037c12 */ /* 0x000fc4000f8e3cff */
[----:B------:R-:W-:Y:S02]  /*03d0*/  R2UR UR9, R33 ;  /* 0x00000000210972ca */ /* 0x000fe400000e0000 */
[----:B------:R-:W-:Y:S02]  /*03e0*/  ISETP.GE.AND P2, PT, R4, RZ, PT ;  /* 0x000000ff0400720c */ /* 0x000fe40003f46270 */
[----:B------:R-:W-:Y:S01]  /*03f0*/  LOP3.LUT R4, R17, UR49, RZ, 0x3c, !PT ;  /* 0x0000003111047c12 */ /* 0x000fe2000f8e3cff */
[----:B--2---:R-:W2:Y:S01]  /*0400*/  MUFU.RCP R0, R0 ;  /* 0x0000000000007308 */ /* 0x004ea20000001000 */
[----:B------:R-:W-:Y:S02]  /*0410*/  LEA.HI.X.SX32 R13, R18, UR37, 0x2, P3 ;  /* 0x00000025120d7c11 */ /* 0x000fe400098f16ff */
[----:B------:R-:W-:Y:S02]  /*0420*/  ISETP.GE.AND P3, PT, R5, RZ, PT ;  /* 0x000000ff0500720c */ /* 0x000fe40003f66270 */
[----:B------:R-:W-:-:S02]  /*0430*/  ISETP.GE.AND P1, PT, R3, RZ, PT ;  /* 0x000000ff0300720c */ /* 0x000fc40003f26270 */
[----:B------:R-:W-:Y:S02]  /*0440*/  R2UR UR10, R32 ;  /* 0x00000000200a72ca */ /* 0x000fe400000e0000 */
[----:B------:R-:W-:Y:S01]  /*0450*/  R2UR UR11, R33 ;  /* 0x00000000210b72ca */ /* 0x000fe200000e0000 */
[----:B--2---:R-:W-:Y:S01]  /*0460*/  VIADD R2, R0, 0xffffffe ;  /* 0x0ffffffe00027836 */ /* 0x004fe20000000000 */
[----:B------:R-:W-:Y:S02]  /*0470*/  IABS R0, R22 ;  /* 0x0000001600007213 */ /* 0x000fe40000000000 */
[----:B------:R-:W-:-:S09]  /*0480*/  IABS R7, R18 ;  /* 0x0000001200077213 */ /* 0x000fd20000000000 */
[----:B------:R-:W2:Y:S01]  /*0490*/  LDG.E R12, desc[UR10][R12.64] ;  /* 0x0000000a0c0c7981 */ /* 0x000ea2000c1e1900 */
[----:B------:R-:W3:Y:S02]  /*04a0*/  F2I.FTZ.U32.TRUNC.NTZ R2, R2 ;  /* 0x0000000200027305 */ /* 0x000ee4000021f000 */
[----:B---3--:R-:W-:Y:S02]  /*04b0*/  R2UR UR5, R2 ;  /* 0x00000000020572ca */ /* 0x008fe400000e0000 */
[----:B------:R-:W-:-:S04]  /*04c0*/  SHF.R.S64 R2, RZ, 0x1e, R22 ;  /* 0x0000001eff027819 */ /* 0x000fc80000001016 */
[----:B------:R-:W-:-:S04]  /*04d0*/  IADD3 R2, P0, PT, R2, UR36, RZ ;  /* 0x0000002402027c10 */ /* 0x000fc8000ff1e0ff */
[----:B------:R-:W-:Y:S02]  /*04e0*/  LEA.HI.X.SX32 R3, R22, UR37, 0x2, P0 ;  /* 0x0000002516037c11 */ /* 0x000fe400080f16ff */
[----:B------:R-:W-:Y:S01]  /*04f0*/  ISETP.GE.AND P0, PT, R4, RZ, PT ;  /* 0x000000ff0400720c */ /* 0x000fe20003f06270 */
[----:B------:R-:W-:Y:S02]  /*0500*/  UIADD3 UR6, UPT, UPT, URZ, -UR5, URZ ;  /* 0x80000005ff067290 */ /* 0x000fe4000fffe0ff */
[----:B------:R3:W4:Y:S02]  /*0510*/  LDG.E R9, desc[UR8][R2.64] ;  /* 0x0000000802097981 */ /* 0x000724000c1e1900 */
[----:B------:R-:W-:-:S04]  /*0520*/  UIMAD UR6, UR6, UR7, URZ ;  /* 0x00000007060672a4 */ /* 0x000fc8000f8e02ff */
[----:B------:R-:W-:-:S06]  /*0530*/  UIMAD.WIDE.U32 UR4, UR5, UR6, UR4 ;  /* 0x00000006050472a5 */ /* 0x000fcc000f8e0004 */
[----:B------:R-:W-:Y:S01]  /*0540*/  IMAD.HI.U32 R48, R0, UR5, RZ ;  /* 0x0000000500307c27 */ /* 0x000fe2000f8e00ff */
[----:B------:R-:W-:-:S04]  /*0550*/  SHF.R.S64 R4, RZ, 0x1e, R21 ;  /* 0x0000001eff047819 */ /* 0x000fc80000001015 */
[----:B------:R-:W-:Y:S02]  /*0560*/  IADD3 R5, PT, PT, -R48, RZ, RZ ;  /* 0x000000ff30057210 */ /* 0x000fe40007ffe1ff */
[----:B------:R-:W-:-:S03]  /*0570*/  IADD3 R4, P5, PT, R4, UR36, RZ ;  /* 0x0000002404047c10 */ /* 0x000fc6000ffbe0ff */
[----:B------:R-:W-:Y:S01]  /*0580*/  IMAD R0, R5, UR7, R0 ;  /* 0x0000000705007c24 */ /* 0x000fe2000f8e0200 */
[----:B------:R-:W-:Y:S01]  /*0590*/  SHF.R.S64 R5, RZ, 0x1e, R17 ;  /* 0x0000001eff057819 */ /* 0x000fe20000001011 */
[----:B------:R-:W-:-:S03]  /*05a0*/  IMAD.HI.U32 R44, R7, UR5, RZ ;  /* 0x00000005072c7c27 */ /* 0x000fc6000f8e00ff */
[----:B---3--:R-:W-:Y:S02]  /*05b0*/  IADD3 R2, P4, PT, R5, UR36, RZ ;  /* 0x0000002405027c10 */ /* 0x008fe4000ff9e0ff */
[----:B------:R-:W-:Y:S02]  /*05c0*/  LEA.HI.X.SX32 R5, R21, UR37, 0x2, P5 ;  /* 0x0000002515057c11 */ /* 0x000fe4000a8f16ff */
[----:B------:R-:W-:Y:S02]  /*05d0*/  ISETP.LT.U32.AND P5, PT, R0, UR7, PT ;  /* 0x0000000700007c0c */ /* 0x000fe4000bfa1070 */
[----:B------:R-:W-:Y:S01]  /*05e0*/  IADD3 R8, PT, PT, -R44, RZ, RZ ;  /* 0x000000ff2c087210 */ /* 0x000fe20007ffe1ff */
[----:B------:R3:W5:Y:S01]  /*05f0*/  LDG.E R16, desc[UR8][R4.64] ;  /* 0x0000000804107981 */ /* 0x000762000c1e1900 */
[----:B------:R-:W-:-:S03]  /*0600*/  IABS R19, R21 ;  /* 0x0000001500137213 */ /* 0x000fc60000000000 */
[----:B------:R-:W-:Y:S02]  /*0610*/  IMAD R13, R8, UR7, R7 ;  /* 0x00000007080d7c24 */ /* 0x000fe4000f8e0207 */
[----:B------:R-:W-:-:S04]  /*0620*/  IMAD.HI.U32 R46, R19, UR5, RZ ;  /* 0x00000005132e7c27 */ /* 0x000fc8000f8e00ff */
[----:B------:R-:W-:Y:S02]  /*0630*/  @!P5 IADD3 R48, PT, PT, R48, 0x1, RZ ;  /* 0x000000013030d810 */ /* 0x000fe40007ffe0ff */
[----:B------:R-:W-:Y:S02]  /*0640*/  @!P5 IADD3 R0, PT, PT, R0, -UR7, RZ ;  /* 0x800000070000dc10 */ /* 0x000fe4000fffe0ff */
[----:B------:R-:W-:Y:S01]  /*0650*/  ISETP.LT.U32.AND P5, PT, R13, UR7, PT ;  /* 0x000000070d007c0c */ /* 0x000fe2000bfa1070 */
[----:B---3--:R-:W-:Y:S01]  /*0660*/  VIADD R5, R20, 0xc0 ;  /* 0x000000c014057836 */ /* 0x008fe20000000000 */
[----:B------:R-:W-:Y:S01]  /*0670*/  SHF.R.S64 R6, RZ, 0x1e, R11 ;  /* 0x0000001eff067819 */ /* 0x000fe2000000100b */
[----:B------:R-:W-:Y:S01]  /*0680*/  IMAD.MOV R10, RZ, RZ, -R46 ;  /* 0x000000ffff0a7224 */ /* 0x000fe200078e0a2e */
[----:B------:R-:W-:Y:S02]  /*0690*/  LEA.HI.X.SX32 R3, R17, UR37, 0x2, P4 ;  /* 0x0000002511037c11 */ /* 0x000fe4000a0f16ff */
[----:B------:R-:W-:Y:S01]  /*06a0*/  IADD3 R6, P4, PT, R6, UR36, RZ ;  /* 0x0000002406067c10 */ /* 0x000fe2000ff9e0ff */
[----:B------:R-:W-:Y:S01]  /*06b0*/  IMAD R19, R10, UR7, R19 ;  /* 0x000000070a137c24 */ /* 0x000fe2000f8e0213 */
[----:B------:R-:W-:Y:S01]  /*06c0*/  SHF.R.S64 R14, RZ, 0x1e, R5 ;  /* 0x0000001eff0e7819 */ /* 0x000fe20000001005 */
[----:B------:R3:W5:Y:S01]  /*06d0*/  LDG.E R8, desc[UR10][R2.64] ;  /* 0x0000000a02087981 */ /* 0x000762000c1e1900 */
[----:B------:R-:W-:-:S02]  /*06e0*/  IADD3 R10, PT, PT, R20, 0xe0, RZ ;  /* 0x000000e0140a7810 */ /* 0x000fc40007ffe0ff */
[----:B------:R-:W-:Y:S01]  /*06f0*/  LEA.HI.X.SX32 R7, R11, UR37, 0x2, P4 ;  /* 0x000000250b077c11 */ /* 0x000fe2000a0f16ff */
[----:B------:R-:W-:Y:S01]  /*0700*/  @!P5 VIADD R13, R13, -UR7 ;  /* 0x800000070d0ddc36 */ /* 0x000fe20008000000 */
[----:B------:R-:W-:Y:S02]  /*0710*/  ISETP.GE.U32.AND P4, PT, R0, UR7, PT ;  /* 0x0000000700007c0c */ /* 0x000fe4000bf86070 */
[----:B------:R-:W-:Y:S02]  /*0720*/  @!P5 IADD3 R44, PT, PT, R44, 0x1, RZ ;  /* 0x000000012c2cd810 */ /* 0x000fe40007ffe0ff */
[----:B------:R-:W-:Y:S02]  /*0730*/  IADD3 R14, P5, PT, R14, UR36, RZ ;  /* 0x000000240e0e7c10 */ /* 0x000fe4000ffbe0ff */
[----:B---3--:R-:W-:Y:S02]  /*0740*/  SHF.R.S64 R2, RZ, 0x1e, R10 ;  /* 0x0000001eff027819 */ /* 0x008fe4000000100a */
[----:B------:R-:W-:-:S02]  /*0750*/  LEA.HI.X.SX32 R15, R5, UR37, 0x2, P5 ;  /* 0x00000025050f7c11 */ /* 0x000fc4000a8f16ff */
[----:B------:R-:W-:-:S04]  /*0760*/  IADD3 R2, P5, PT, R2, UR36, RZ ;  /* 0x0000002402027c10 */ /* 0x000fc8000ffbe0ff */
[----:B------:R-:W-:Y:S02]  /*0770*/  LEA.HI.X.SX32 R3, R10, UR37, 0x2, P5 ;  /* 0x000000250a037c11 */ /* 0x000fe4000a8f16ff */
[----:B------:R-:W-:Y:S02]  /*0780*/  ISETP.LT.U32.AND P5, PT, R19, UR7, PT ;  /* 0x0000000713007c0c */ /* 0x000fe4000bfa1070 */
[----:B------:R-:W-:Y:S01]  /*0790*/  IABS R4, R17 ;  /* 0x0000001100047213 */ /* 0x000fe20000000000 */
[----:B------:R-:W3:Y:S01]  /*07a0*/  LDG.E R0, desc[UR10][R2.64] ;  /* 0x0000000a02007981 */ /* 0x000ee2000c1e1900 */
[----:B------:R-:W-:Y:S02]  /*07b0*/  @P4 IADD3 R48, PT, PT, R48, 0x1, RZ ;  /* 0x0000000130304810 */ /* 0x000fe40007ffe0ff */
[----:B------:R-:W-:Y:S01]  /*07c0*/  ISETP.GE.U32.AND P4, PT, R13, UR7, PT ;  /* 0x000000070d007c0c */ /* 0x000fe2000bf86070 */
[----:B------:R-:W-:Y:S01]  /*07d0*/  IMAD.HI.U32 R42, R4, UR5, RZ ;  /* 0x00000005042a7c27 */ /* 0x000fe2000f8e00ff */
[----:B------:R-:W-:-:S02]  /*07e0*/  R2UR UR12, R32 ;  /* 0x00000000200c72ca */ /* 0x000fc400000e0000 */
[----:B------:R-:W-:Y:S02]  /*07f0*/  R2UR UR13, R33 ;  /* 0x00000000210d72ca */ /* 0x000fe400000e0000 */
[----:B------:R-:W-:Y:S02]  /*0800*/  IADD3 R13, PT, PT, -R42, RZ, RZ ;  /* 0x000000ff2a0d7210 */ /* 0x000fe40007ffe1ff */
[----:B------:R-:W-:Y:S02]  /*0810*/  IABS R23, R11 ;  /* 0x0000000b00177213 */ /* 0x000fe40000000000 */
[----:B------:R-:W-:Y:S01]  /*0820*/  @!P5 IADD3 R19, PT, PT, R19, -UR7, RZ ;  /* 0x800000071313dc10 */ /* 0x000fe2000fffe0ff */
[----:B------:R-:W-:Y:S02]  /*0830*/  IMAD R13, R13, UR7, R4 ;  /* 0x000000070d0d7c24 */ /* 0x000fe4000f8e0204 */
[----:B------:R-:W-:Y:S01]  /*0840*/  @P4 VIADD R44, R44, 0x1 ;  /* 0x000000012c2c4836 */ /* 0x000fe20000000000 */
[----:B------:R-:W-:Y:S01]  /*0850*/  ISETP.GE.U32.AND P4, PT, R19, UR7, PT ;  /* 0x0000000713007c0c */ /* 0x000fe2000bf86070 */
[----:B------:R-:W-:Y:S01]  /*0860*/  IMAD.HI.U32 R28, R23, UR5, RZ ;  /* 0x00000005171c7c27 */ /* 0x000fe2000f8e00ff */
[----:B------:R-:W-:Y:S01]  /*0870*/  IABS R26, R5 ;  /* 0x00000005001a7213 */ /* 0x000fe20000000000 */
[----:B------:R-:W3:Y:S02]  /*0880*/  LDG.E R7, desc[UR12][R6.64] ;  /* 0x0000000c06077981 */ /* 0x000ee4000c1e1900 */
[----:B------:R-:W-:Y:S01]  /*0890*/  @!P1 IMAD.MOV R48, RZ, RZ, -R48 ;  /* 0x000000ffff309224 */ /* 0x000fe200078e0a30 */
[----:B------:R-:W-:Y:S01]  /*08a0*/  ISETP.LT.U32.AND P1, PT, R13, UR7, PT ;  /* 0x000000070d007c0c */ /* 0x000fe2000bf21070 */
[----:B------:R-:W-:Y:S01]  /*08b0*/  IMAD.MOV R24, RZ, RZ, -R28 ;  /* 0x000000ffff187224 */ /* 0x000fe200078e0a1c */
[----:B------:R-:W-:Y:S01]  /*08c0*/  IABS R27, R10 ;  /* 0x0000000a001b7213 */ /* 0x000fe20000000000 */
[----:B------:R-:W-:Y:S01]  /*08d0*/  IMAD.HI.U32 R30, R26, UR5, RZ ;  /* 0x000000051a1e7c27 */ /* 0x000fe2000f8e00ff */
[----:B------:R-:W-:Y:S01]  /*08e0*/  @!P5 IADD3 R46, PT, PT, R46, 0x1, RZ ;  /* 0x000000012e2ed810 */ /* 0x000fe20007ffe0ff */
[----:B------:R0:W3:Y:S02]  /*08f0*/  LDG.E R6, desc[UR8][R14.64] ;  /* 0x000000080e067981 */ /* 0x0000e4000c1e1900 */
[----:B------:R-:W-:Y:S01]  /*0900*/  IMAD R23, R24, UR7, R23 ;  /* 0x0000000718177c24 */ /* 0x000fe2000f8e0217 */
[----:B------:R-:W-:Y:S01]  /*0910*/  IADD3 R4, PT, PT, R20, 0x120, RZ ;  /* 0x0000012014047810 */ /* 0x000fe20007ffe0ff */
[----:B------:R-:W-:Y:S01]  /*0920*/  IMAD.HI.U32 R19, R27, UR5, RZ ;  /* 0x000000051b137c27 */ /* 0x000fe2000f8e00ff */
[----:B------:R-:W-:-:S02]  /*0930*/  @P4 IADD3 R46, PT, PT, R46, 0x1, RZ ;  /* 0x000000012e2e4810 */ /* 0x000fc40007ffe0ff */
[----:B0-----:R-:W-:-:S04]  /*0940*/  IADD3 R15, PT, PT, R20, 0x100, RZ ;  /* 0x00000100140f7810 */ /* 0x001fc80007ffe0ff */
[----:B------:R-:W-:Y:S02]  /*0950*/  SHF.R.S64 R2, RZ, 0x1e, R15 ;  /* 0x0000001eff027819 */ /* 0x000fe4000000100f */
[----:B------:R-:W-:Y:S02]  /*0960*/  SHF.R.S64 R24, RZ, 0x1e, R4 ;  /* 0x0000001eff187819 */ /* 0x000fe40000001004 */
[----:B------:R-:W-:Y:S02]  /*0970*/  @!P2 IADD3 R44, PT, PT, -R44, RZ, RZ ;  /* 0x000000ff2c2ca210 */ /* 0x000fe40007ffe1ff */
[----:B------:R-:W-:Y:S02]  /*0980*/  ISETP.LT.U32.AND P4, PT, R23, UR7, PT ;  /* 0x0000000717007c0c */ /* 0x000fe4000bf81070 */
[----:B------:R-:W-:Y:S02]  /*0990*/  IADD3 R25, PT, PT, -R30, RZ, RZ ;  /* 0x000000ff1e197210 */ /* 0x000fe40007ffe1ff */
[----:B------:R-:W-:Y:S01]  /*09a0*/  IADD3 R2, P2, PT, R2, UR36, RZ ;  /* 0x0000002402027c10 */ /* 0x000fe2000ff5e0ff */
[----:B------:R-:W-:Y:S01]  /*09b0*/  IMAD.MOV R14, RZ, RZ, -R19 ;  /* 0x000000ffff0e7224 */ /* 0x000fe200078e0a13 */
[----:B------:R-:W-:-:S02]  /*09c0*/  IADD3 R24, P5, PT, R24, UR36, RZ ;  /* 0x0000002418187c10 */ /* 0x000fc4000ffbe0ff */
[----:B------:R-:W-:Y:S01]  /*09d0*/  @!P1 IADD3 R13, PT, PT, R13, -UR7, RZ ;  /* 0x800000070d0d9c10 */ /* 0x000fe2000fffe0ff */
[----:B------:R-:W-:Y:S01]  /*09e0*/  IMAD R26, R25, UR7, R26 ;  /* 0x00000007191a7c24 */ /* 0x000fe2000f8e021a */
[----:B------:R-:W-:Y:S01]  /*09f0*/  LEA.HI.X.SX32 R3, R15, UR37, 0x2, P2 ;  /* 0x000000250f037c11 */ /* 0x000fe200090f16ff */
[----:B------:R-:W-:Y:S01]  /*0a00*/  IMAD R27, R14, UR7, R27 ;  /* 0x000000070e1b7c24 */ /* 0x000fe2000f8e021b */
[----:B------:R-:W-:Y:S02]  /*0a10*/  LEA.HI.X.SX32 R25, R4, UR37, 0x2, P5 ;  /* 0x0000002504197c11 */ /* 0x000fe4000a8f16ff */
[----:B------:R-:W-:Y:S02]  /*0a20*/  ISETP.GE.U32.AND P5, PT, R13, UR7, PT ;  /* 0x000000070d007c0c */ /* 0x000fe4000bfa6070 */
[----:B------:R0:W3:Y:S01]  /*0a30*/  LDG.E R13, desc[UR8][R2.64] ;  /* 0x00000008020d7981 */ /* 0x0000e2000c1e1900 */
[----:B------:R-:W-:Y:S01]  /*0a40*/  ISETP.LT.U32.AND P2, PT, R26, UR7, PT ;  /* 0x000000071a007c0c */ /* 0x000fe2000bf41070 */
[----:B------:R-:W-:Y:S01]  /*0a50*/  @!P6 IMAD.MOV R46, RZ, RZ, -R46 ;  /* 0x000000ffff2ee224 */ /* 0x000fe200078e0a2e */
[----:B------:R-:W-:Y:S01]  /*0a60*/  ISETP.LT.U32.AND P6, PT, R27, UR7, PT ;  /* 0x000000071b007c0c */ /* 0x000fe2000bfc1070 */
[----:B------:R1:W3:Y:S01]  /*0a70*/  LDG.E R24, desc[UR10][R24.64] ;  /* 0x0000000a18187981 */ /* 0x0002e2000c1e1900 */
[----:B------:R-:W-:-:S02]  /*0a80*/  @!P4 IADD3 R23, PT, PT, R23, -UR7, RZ ;  /* 0x800000071717cc10 */ /* 0x000fc4000fffe0ff */
[----:B0-----:R-:W-:Y:S02]  /*0a90*/  IABS R2, R15 ;  /* 0x0000000f00027213 */ /* 0x001fe40000000000 */
[----:B------:R-:W-:Y:S02]  /*0aa0*/  @!P1 IADD3 R42, PT, PT, R42, 0x1, RZ ;  /* 0x000000012a2a9810 */ /* 0x000fe40007ffe0ff */
[----:B------:R-:W-:Y:S01]  /*0ab0*/  ISETP.GE.U32.AND P1, PT, R23, UR7, PT ;  /* 0x0000000717007c0c */ /* 0x000fe2000bf26070 */
[----:B-1----:R-:W-:Y:S01]  /*0ac0*/  IMAD.HI.U32 R25, R2, UR5, RZ ;  /* 0x0000000502197c27 */ /* 0x002fe2000f8e00ff */
[----:B------:R-:W-:-:S04]  /*0ad0*/  IABS R23, R4 ;  /* 0x0000000400177213 */ /* 0x000fc80000000000 */
[----:B------:R-:W-:Y:S01]  /*0ae0*/  IADD3 R3, PT, PT, -R25, RZ, RZ ;  /* 0x000000ff19037210 */ /* 0x000fe20007ffe1ff */
[----:B------:R-:W-:Y:S01]  /*0af0*/  @!P2 VIADD R26, R26, -UR7 ;  /* 0x800000071a1aac36 */ /* 0x000fe20008000000 */
[----:B------:R-:W-:Y:S01]  /*0b00*/  @P5 IADD3 R42, PT, PT, R42, 0x1, RZ ;  /* 0x000000012a2a5810 */ /* 0x000fe20007ffe0ff */
[----:B------:R-:W-:Y:S02]  /*0b10*/  @!P4 VIADD R28, R28, 0x1 ;  /* 0x000000011c1cc836 */ /* 0x000fe40000000000 */
[----:B------:R-:W-:Y:S02]  /*0b20*/  @!P6 VIADD R27, R27, -UR7 ;  /* 0x800000071b1bec36 */ /* 0x000fe40008000000 */
[----:B------:R-:W-:Y:S01]  /*0b30*/  IMAD R2, R3, UR7, R2 ;  /* 0x0000000703027c24 */ /* 0x000fe2000f8e0202 */
[----:B------:R-:W-:Y:S01]  /*0b40*/  IADD3 R14, PT, PT, R20, 0x140, RZ ;  /* 0x00000140140e7810 */ /* 0x000fe20007ffe0ff */
[----:B------:R-:W-:Y:S01]  /*0b50*/  IMAD.HI.U32 R31, R23, UR5, RZ ;  /* 0x00000005171f7c27 */ /* 0x000fe2000f8e00ff */
[----:B------:R-:W-:-:S02]  /*0b60*/  ISETP.GE.U32.AND P5, PT, R26, UR7, PT ;  /* 0x000000071a007c0c */ /* 0x000fc4000bfa6070 */
[----:B------:R-:W-:Y:S02]  /*0b70*/  @!P0 IADD3 R42, PT, PT, -R42, RZ, RZ ;  /* 0x000000ff2a2a8210 */ /* 0x000fe40007ffe1ff */
[----:B------:R-:W-:Y:S02]  /*0b80*/  LOP3.LUT R26, R5, UR49, RZ, 0x3c, !PT ;  /* 0x00000031051a7c12 */ /* 0x000fe4000f8e3cff */
[----:B------:R-:W-:Y:S02]  /*0b90*/  @P1 IADD3 R28, PT, PT, R28, 0x1, RZ ;  /* 0x000000011c1c1810 */ /* 0x000fe40007ffe0ff */
[----:B------:R-:W-:Y:S02]  /*0ba0*/  ISETP.GE.U32.AND P0, PT, R27, UR7, PT ;  /* 0x000000071b007c0c */ /* 0x000fe4000bf06070 */
[----:B------:R-:W-:Y:S02]  /*0bb0*/  ISETP.LT.U32.AND P1, PT, R2, UR7, PT ;  /* 0x0000000702007c0c */ /* 0x000fe4000bf21070 */
[----:B------:R-:W-:-:S02]  /*0bc0*/  IABS R27, R14 ;  /* 0x0000000e001b7213 */ /* 0x000fc40000000000 */
[----:B------:R-:W-:Y:S02]  /*0bd0*/  ISETP.GE.AND P4, PT, R26, RZ, PT ;  /* 0x000000ff1a00720c */ /* 0x000fe40003f86270 */
[----:B------:R-:W-:Y:S01]  /*0be0*/  IADD3 R26, PT, PT, -R31, RZ, RZ ;  /* 0x000000ff1f1a7210 */ /* 0x000fe20007ffe1ff */
[----:B------:R-:W-:Y:S01]  /*0bf0*/  IMAD.HI.U32 R29, R27, UR5, RZ ;  /* 0x000000051b1d7c27 */ /* 0x000fe2000f8e00ff */
[----:B------:R-:W-:-:S03]  /*0c00*/  @!P6 IADD3 R19, PT, PT, R19, 0x1, RZ ;  /* 0x000000011313e810 */ /* 0x000fc60007ffe0ff */
[----:B------:R-:W-:Y:S02]  /*0c10*/  IMAD R3, R26, UR7, R23 ;  /* 0x000000071a037c24 */ /* 0x000fe4000f8e0217 */
[----:B------:R-:W-:Y:S01]  /*0c20*/  IMAD.MOV R26, RZ, RZ, -R29 ;  /* 0x000000ffff1a7224 */ /* 0x000fe200078e0a1d */
[----:B------:R-:W-:Y:S02]  /*0c30*/  @!P1 IADD3 R2, PT, PT, R2, -UR7, RZ ;  /* 0x8000000702029c10 */ /* 0x000fe4000fffe0ff */
[----:B------:R-:W-:Y:S01]  /*0c40*/  @!P2 IADD3 R30, PT, PT, R30, 0x1, RZ ;  /* 0x000000011e1ea810 */ /* 0x000fe20007ffe0ff */
[----:B------:R-:W-:Y:S01]  /*0c50*/  IMAD R23, R26, UR7, R27 ;  /* 0x000000071a177c24 */ /* 0x000fe2000f8e021b */
[----:B------:R-:W-:Y:S01]  /*0c60*/  LOP3.LUT R26, R10, UR49, RZ, 0x3c, !PT ;  /* 0x000000310a1a7c12 */ /* 0x000fe2000f8e3cff */
[----:B------:R-:W-:Y:S01]  /*0c70*/  @P0 VIADD R19, R19, 0x1 ;  /* 0x0000000113130836 */ /* 0x000fe20000000000 */
[----:B------:R-:W-:Y:S02]  /*0c80*/  ISETP.LT.U32.AND P2, PT, R3, UR7, PT ;  /* 0x0000000703007c0c */ /* 0x000fe4000bf41070 */
[----:B------:R-:W-:Y:S01]  /*0c90*/  ISETP.GE.U32.AND P0, PT, R2, UR7, PT ;  /* 0x0000000702007c0c */ /* 0x000fe2000bf06070 */
[----:B------:R-:W-:Y:S01]  /*0ca0*/  @P5 VIADD R30, R30, 0x1 ;  /* 0x000000011e1e5836 */ /* 0x000fe20000000000 */
[----:B------:R-:W-:-:S02]  /*0cb0*/  @!P3 IADD3 R28, PT, PT, -R28, RZ, RZ ;  /* 0x000000ff1c1cb210 */ /* 0x000fc40007ffe1ff */
[----:B------:R-:W-:Y:S02]  /*0cc0*/  ISETP.GE.AND P3, PT, R26, RZ, PT ;  /* 0x000000ff1a00720c */ /* 0x000fe40003f66270 */
[----:B------:R-:W-:Y:S02]  /*0cd0*/  ISETP.LT.U32.AND P5, PT, R23, UR7, PT ;  /* 0x0000000717007c0c */ /* 0x000fe4000bfa1070 */
[----:B------:R-:W-:Y:S01]  /*0ce0*/  LOP3.LUT R26, R15, UR49, RZ, 0x3c, !PT ;  /* 0x000000310f1a7c12 */ /* 0x000fe2000f8e3cff */
[----:B------:R-:W-:Y:S01]  /*0cf0*/  @!P1 VIADD R25, R25, 0x1 ;  /* 0x0000000119199836 */ /* 0x000fe20000000000 */
[----:B------:R-:W-:Y:S02]  /*0d00*/  SHF.R.S64 R2, RZ, 0x1e, R14 ;  /* 0x0000001eff027819 */ /* 0x000fe4000000100e */
[----:B------:R-:W-:Y:S01]  /*0d10*/  ISETP.GE.AND P6, PT, R26, RZ, PT ;  /* 0x000000ff1a00720c */ /* 0x000fe20003fc6270 */
[----:B------:R-:W-:Y:S01]  /*0d20*/  @!P4 IMAD.MOV R30, RZ, RZ, -R30 ;  /* 0x000000ffff1ec224 */ /* 0x000fe200078e0a1e */
[----:B------:R-:W-:-:S02]  /*0d30*/  MOV R26, R19 ;  /* 0x00000013001a7202 */ /* 0x000fc40000000f00 */
[----:B------:R-:W-:Y:S02]  /*0d40*/  @!P2 IADD3 R3, PT, PT, R3, -UR7, RZ ;  /* 0x800000070303ac10 */ /* 0x000fe4000fffe0ff */
[----:B------:R-:W-:Y:S02]  /*0d50*/  IADD3 R2, P4, PT, R2, UR36, RZ ;  /* 0x0000002402027c10 */ /* 0x000fe4000ff9e0ff */
[----:B------:R-:W-:Y:S02]  /*0d60*/  @P0 IADD3 R25, PT, PT, R25, 0x1, RZ ;  /* 0x0000000119190810 */ /* 0x000fe40007ffe0ff */
[----:B------:R-:W-:Y:S02]  /*0d70*/  @!P3 IADD3 R26, PT, PT, -R26, RZ, RZ ;  /* 0x000000ff1a1ab210 */ /* 0x000fe40007ffe1ff */
[----:B------:R-:W-:Y:S02]  /*0d80*/  @!P5 IADD3 R23, PT, PT, R23, -UR7, RZ ;  /* 0x800000071717dc10 */ /* 0x000fe4000fffe0ff */
[----:B------:R-:W-:-:S02]  /*0d90*/  ISETP.GE.U32.AND P3, PT, R3, UR7, PT ;  /* 0x0000000703007c0c */ /* 0x000fc4000bf66070 */
[----:B------:R-:W-:Y:S02]  /*0da0*/  ISETP.NE.U32.AND P1, PT, R36, 0x1, PT ;  /* 0x000000012400780c */ /* 0x000fe40003f25070 */
[----:B------:R-:W-:Y:S02]  /*0db0*/  LEA.HI.X.SX32 R3, R14, UR37, 0x2, P4 ;  /* 0x000000250e037c11 */ /* 0x000fe4000a0f16ff */
[----:B------:R-:W-:Y:S01]  /*0dc0*/  MOV R36, R25 ;  /* 0x0000001900247202 */ /* 0x000fe20000000f00 */
[----:B------:R-:W-:Y:S01]  /*0dd0*/  VIADD R25, R20, 0x160 ;  /* 0x0000016014197836 */ /* 0x000fe20000000000 */
[----:B------:R-:W-:Y:S02]  /*0de0*/  ISETP.GE.U32.AND P4, PT, R23, UR7, PT ;  /* 0x0000000717007c0c */ /* 0x000fe4000bf86070 */
[----:B------:R0:W3:Y:S01]  /*0df0*/  LDG.E R23, desc[UR8][R2.64] ;  /* 0x0000000802177981 */ /* 0x0000e2000c1e1900 */
[----:B------:R-:W-:Y:S02]  /*0e00*/  @!P2 IADD3 R31, PT, PT, R31, 0x1, RZ ;  /* 0x000000011f1fa810 */ /* 0x000fe40007ffe0ff */
[----:B0-----:R-:W-:-:S02]  /*0e10*/  IABS R3, R25 ;  /* 0x0000001900037213 */ /* 0x001fc40000000000 */
[----:B------:R-:W-:-:S03]  /*0e20*/  LOP3.LUT R2, R4, UR49, RZ, 0x3c, !PT ;  /* 0x0000003104027c12 */ /* 0x000fc6000f8e3cff */
[----:B------:R-:W-:Y:S01]  /*0e30*/  IMAD.HI.U32 R27, R3, UR5, RZ ;  /* 0x00000005031b7c27 */ /* 0x000fe2000f8e00ff */
[----:B------:R-:W-:-:S04]  /*0e40*/  ISETP.GE.AND P2, PT, R2, RZ, PT ;  /* 0x000000ff0200720c */ /* 0x000fc80003f46270 */
[----:B------:R-:W-:-:S05]  /*0e50*/  IADD3 R2, PT, PT, -R27, RZ, RZ ;  /* 0x000000ff1b027210 */ /* 0x000fca0007ffe1ff */
[----:B------:R-:W-:Y:S01]  /*0e60*/  IMAD R3, R2, UR7, R3 ;  /* 0x0000000702037c24 */ /* 0x000fe2000f8e0203 */
[----:B------:R-:W-:-:S04]  /*0e70*/  @P3 IADD3 R31, PT, PT, R31, 0x1, RZ ;  /* 0x000000011f1f3810 */ /* 0x000fc80007ffe0ff */
[----:B------:R-:W-:Y:S02]  /*0e80*/  ISETP.LT.U32.AND P3, PT, R3, UR7, PT ;  /* 0x0000000703007c0c */ /* 0x000fe4000bf61070 */
[----:B------:R-:W-:Y:S02]  /*0e90*/  @!P6 IADD3 R36, PT, PT, -R36, RZ, RZ ;  /* 0x000000ff2424e210 */ /* 0x000fe40007ffe1ff */
[----:B------:R-:W-:Y:S02]  /*0ea0*/  ISETP.NE.AND P6, PT, RZ, UR49, PT ;  /* 0x00000031ff007c0c */ /* 0x000fe4000bfc5270 */
[----:B------:R-:W-:Y:S02]  /*0eb0*/  LOP3.LUT R19, RZ, UR49, RZ, 0x33, !PT ;  /* 0x00000031ff137c12 */ /* 0x000fe4000f8e33ff */
[----:B------:R-:W-:Y:S01]  /*0ec0*/  ISETP.NE.U32.AND P0, PT, R34, 0x1, PT ;  /* 0x000000012200780c */ /* 0x000fe20003f05070 */
[----:B------:R-:W-:Y:S01]  /*0ed0*/  IMAD.MOV.U32 R34, RZ, RZ, R31 ;  /* 0x000000ffff227224 */ /* 0x000fe200078e001f */
[----:B------:R-:W-:-:S02]  /*0ee0*/  SHF.R.S64 R2, RZ, 0x1e, R25 ;  /* 0x0000001eff027819 */ /* 0x000fc40000001019 */
[----:B------:R-:W-:Y:S02]  /*0ef0*/  SEL R48, R19, R48, !P6 ;  /* 0x0000003013307207 */ /* 0x000fe40007000000 */
[----:B------:R-:W-:Y:S02]  /*0f00*/  @!P3 IADD3 R3, PT, PT, R3, -UR7, RZ ;  /* 0x800000070303bc10 */ /* 0x000fe4000fffe0ff */
[----:B------:R-:W-:Y:S02]  /*0f10*/  IADD3 R2, P6, PT, R2, UR36, RZ ;  /* 0x0000002402027c10 */ /* 0x000fe4000ffde0ff */
[----:B------:R-:W-:Y:S02]  /*0f20*/  @!P2 IADD3 R34, PT, PT, -R34, RZ, RZ ;  /* 0x000000ff2222a210 */ /* 0x000fe40007ffe1ff */
[----:B------:R-:W-:Y:S01]  /*0f30*/  ISETP.NE.AND.EX P0, PT, R35, RZ, PT, P0 ;  /* 0x000000ff2300720c */ /* 0x000fe20003f05300 */
[----:B------:R-:W-:Y:S01]  /*0f40*/  IMAD.MOV R35, RZ, RZ, -R48 ;  /* 0x000000ffff237224 */ /* 0x000fe200078e0a30 */
[----:B------:R-:W-:-:S02]  /*0f50*/  ISETP.GE.U32.AND P2, PT, R3, UR7, PT ;  /* 0x0000000703007c0c */ /* 0x000fc4000bf46070 */
[----:B------:R-:W-:Y:S02]  /*0f60*/  LEA.HI.X.SX32 R3, R25, UR37, 0x2, P6 ;  /* 0x0000002519037c11 */ /* 0x000fe4000b0f16ff */
[----:B------:R-:W-:Y:S01]  /*0f70*/  ISETP.NE.AND P6, PT, RZ, UR49, PT ;  /* 0x00000031ff007c0c */ /* 0x000fe2000bfc5270 */
[----:B------:R-:W-:Y:S01]  /*0f80*/  IMAD R35, R35, UR49, R22 ;  /* 0x0000003123237c24 */ /* 0x000fe2000f8e0216 */
[----:B------:R-:W-:Y:S01]  /*0f90*/  ISETP.NE.AND.EX P1, PT, R37, RZ, PT, P1 ;  /* 0x000000ff2500720c */ /* 0x000fe20003f25310 */
[----:B------:R0:W3:Y:S01]  /*0fa0*/  LDG.E R22, desc[UR8][R2.64] ;  /* 0x0000000802167981 */ /* 0x0000e2000c1e1900 */
[----:B------:R-:W-:Y:S02]  /*0fb0*/  SEL R44, R19, R44, !P6 ;  /* 0x0000002c132c7207 */ /* 0x000fe40007000000 */
[----:B------:R-:W-:-:S03]  /*0fc0*/  SEL R31, R35, RZ, P0 ;  /* 0x000000ff231f7207 */ /* 0x000fc60000000000 */
[----:B------:R-:W-:-:S04]  /*0fd0*/  IMAD.MOV R35, RZ, RZ, -R44 ;  /* 0x000000ffff237224 */ /* 0x000fc800078e0a2c */
[----:B------:R-:W-:Y:S01]  /*0fe0*/  IMAD R18, R35, UR49, R18 ;  /* 0x0000003123127c24 */ /* 0x000fe2000f8e0212 */
[----:B------:R-:W-:Y:S02]  /*0ff0*/  IADD3 R35, PT, PT, R20, 0x180, RZ ;  /* 0x0000018014237810 */ /* 0x000fe40007ffe0ff */
        /* <DEDUP_REMOVED lines=14> */
[----:B------:R-:W-:Y:S02]  /*10e0*/  SHF.R.S64 R2, RZ, 0x1e, R35 ;  /* 0x0000001eff027819 */ /* 0x000fe40000001023 */
[----:B------:R-:W-:Y:S02]  /*10f0*/  SEL R48, R48, RZ, P1 ;  /* 0x000000ff30307207 */ /* 0x000fe40000800000 */
[----:B------:R-:W-:Y:S02]  /*1100*/  SEL R46, R19, R46, !P6 ;  /* 0x0000002e132e7207 */ /* 0x000fe40007000000 */
[----:B------:R-:W-:Y:S01]  /*1110*/  IADD3 R2, P6, PT, R2, UR36, RZ ;  /* 0x0000002402027c10 */ /* 0x000fe2000ffde0ff */
[----:B------:R-:W-:Y:S01]  /*1120*/  IMAD R48, R48, UR44, RZ ;  /* 0x0000002c30307c24 */ /* 0x000fe2000f8e02ff */
[----:B------:R-:W-:-:S03]  /*1130*/  @!P5 IADD3 R29, PT, PT, -R29, RZ, RZ ;  /* 0x000000ff1d1dd210 */ /* 0x000fc60007ffe1ff */
[----:B------:R-:W-:-:S04]  /*1140*/  @!P4 IADD3 R3, PT, PT, R3, -UR7, RZ ;  /* 0x800000070303cc10 */ /* 0x000fc8000fffe0ff */
[----:B------:R-:W-:Y:S02]  /*1150*/  ISETP.GE.U32.AND P5, PT, R3, UR7, PT ;  /* 0x0000000703007c0c */ /* 0x000fe4000bfa6070 */
[----:B------:R-:W-:Y:S02]  /*1160*/  LEA.HI.X.SX32 R3, R35, UR37, 0x2, P6 ;  /* 0x0000002523037c11 */ /* 0x000fe4000b0f16ff */
[----:B------:R-:W-:Y:S01]  /*1170*/  ISETP.NE.AND P6, PT, RZ, UR49, PT ;  /* 0x00000031ff007c0c */ /* 0x000fe2000bfc5270 */
[----:B------:R-:W-:Y:S01]  /*1180*/  IMAD R31, R31, UR45, R48 ;  /* 0x0000002d1f1f7c24 */ /* 0x000fe2000f8e0230 */
[----:B------:R-:W-:Y:S02]  /*1190*/  IADD3 R48, PT, PT, -R46, RZ, RZ ;  /* 0x000000ff2e307210 */ /* 0x000fe40007ffe1ff */
[----:B------:R-:W-:Y:S02]  /*11a0*/  SEL R18, R18, RZ, P0 ;  /* 0x000000ff12127207 */ /* 0x000fe40000000000 */
[----:B------:R-:W-:Y:S01]  /*11b0*/  SEL R28, R19, R28, !P6 ;  /* 0x0000001c131c7207 */ /* 0x000fe20007000000 */
[----:B------:R-:W-:Y:S01]  /*11c0*/  IMAD R21, R48, UR49, R21 ;  /* 0x0000003130157c24 */ /* 0x000fe2000f8e0215 */
[----:B------:R-:W-:Y:S01]  /*11d0*/  SEL R46, R46, RZ, P1 ;  /* 0x000000ff2e2e7207 */ /* 0x000fe20000800000 */
[----:B------:R-:W-:-:S02]  /*11e0*/  IMAD R37, R18, UR45, R37 ;  /* 0x0000002d12257c24 */ /* 0x000fc4000f8e0225 */
[----:B------:R-:W-:Y:S01]  /*11f0*/  IMAD.MOV R18, RZ, RZ, -R28 ;  /* 0x000000ffff127224 */ /* 0x000fe200078e0a1c */
[----:B------:R-:W-:Y:S01]  /*1200*/  SEL R21, R21, RZ, P0 ;  /* 0x000000ff15157207 */ /* 0x000fe20000000000 */
[----:B------:R-:W-:Y:S01]  /*1210*/  IMAD R46, R46, UR44, RZ ;  /* 0x0000002c2e2e7c24 */ /* 0x000fe2000f8e02ff */
[----:B------:R-:W-:Y:S01]  /*1220*/  SEL R28, R28, RZ, P1 ;  /* 0x000000ff1c1c7207 */ /* 0x000fe20000800000 */
[----:B------:R-:W-:Y:S01]  /*1230*/  IMAD R11, R18, UR49, R11 ;  /* 0x00000031120b7c24 */ /* 0x000fe2000f8e020b */
[C---:B------:R-:W-:Y:S02]  /*1240*/  SEL R30, R19.reuse, R30, !P6 ;  /* 0x0000001e131e7207 */ /* 0x040fe40007000000 */
[----:B------:R-:W-:Y:S02]  /*1250*/  SEL R26, R19, R26, !P6 ;  /* 0x0000001a131a7207 */ /* 0x000fe40007000000 */
[----:B------:R-:W-:Y:S01]  /*1260*/  IADD3 R45, PT, PT, R20, 0x1a0, RZ ;  /* 0x000001a0142d7810 */ /* 0x000fe20007ffe0ff */
[----:B------:R-:W-:Y:S01]  /*1270*/  IMAD R43, R21, UR45, R46 ;  /* 0x0000002d152b7c24 */ /* 0x000fe2000f8e022e */
[----:B------:R-:W-:Y:S01]  /*1280*/  SEL R11, R11, RZ, P0 ;  /* 0x000000ff0b0b7207 */ /* 0x000fe20000000000 */
[----:B------:R0:W3:Y:S01]  /*1290*/  LDG.E R21, desc[UR8][R2.64] ;  /* 0x0000000802157981 */ /* 0x0000e2000c1e1900 */
[----:B------:R-:W-:Y:S01]  /*12a0*/  IADD3 R18, PT, PT, -R30, RZ, RZ ;  /* 0x000000ff1e127210 */ /* 0x000fe20007ffe1ff */
[----:B------:R-:W-:Y:S01]  /*12b0*/  IMAD R28, R28, UR44, RZ ;  /* 0x0000002c1c1c7c24 */ /* 0x000fe2000f8e02ff */
[----:B------:R-:W-:-:S03]  /*12c0*/  SEL R30, R30, RZ, P1 ;  /* 0x000000ff1e1e7207 */ /* 0x000fc60000800000 */
[----:B------:R-:W-:Y:S01]  /*12d0*/  IMAD R11, R11, UR45, R28 ;  /* 0x0000002d0b0b7c24 */ /* 0x000fe2000f8e021c */
[----:B0-----:R-:W-:Y:S01]  /*12e0*/  IABS R2, R45 ;  /* 0x0000002d00027213 */ /* 0x001fe20000000000 */
[----:B------:R-:W-:Y:S02]  /*12f0*/  IMAD.MOV R3, RZ, RZ, -R26 ;  /* 0x000000ffff037224 */ /* 0x000fe400078e0a1a */
[----:B------:R-:W-:Y:S02]  /*1300*/  IMAD R5, R18, UR49, R5 ;  /* 0x0000003112057c24 */ /* 0x000fe4000f8e0205 */
[----:B------:R-:W-:Y:S02]  /*1310*/  IMAD R28, R3, UR49, R10 ;  /* 0x00000031031c7c24 */ /* 0x000fe4000f8e020a */
[----:B------:R-:W-:Y:S01]  /*1320*/  IMAD.HI.U32 R10, R2, UR5, RZ ;  /* 0x00000005020a7c27 */ /* 0x000fe2000f8e00ff */
[----:B------:R-:W-:-:S03]  /*1330*/  SEL R5, R5, RZ, P0 ;  /* 0x000000ff05057207 */ /* 0x000fc60000000000 */
[----:B------:R-:W-:Y:S01]  /*1340*/  IMAD.MOV R3, RZ, RZ, -R10 ;  /* 0x000000ffff037224 */ /* 0x000fe200078e0a0a */
[----:B------:R-:W-:Y:S01]  /*1350*/  SEL R36, R19, R36, !P6 ;  /* 0x0000002413247207 */ /* 0x000fe20007000000 */
[----:B------:R-:W-:Y:S01]  /*1360*/  IMAD R30, R30, UR44, RZ ;  /* 0x0000002c1e1e7c24 */ /* 0x000fe2000f8e02ff */
[----:B------:R-:W-:Y:S01]  /*1370*/  @!P3 IADD3 R27, PT, PT, R27, 0x1, RZ ;  /* 0x000000011b1bb810 */ /* 0x000fe20007ffe0ff */
[----:B------:R-:W-:Y:S01]  /*1380*/  IMAD R3, R3, UR7, R2 ;  /* 0x0000000703037c24 */ /* 0x000fe2000f8e0202 */
[----:B------:R-:W-:Y:S01]  /*1390*/  SEL R42, R42, RZ, P1 ;  /* 0x000000ff2a2a7207 */ /* 0x000fe20000800000 */
[----:B------:R-:W-:Y:S01]  /*13a0*/  IMAD R5, R5, UR45, R30 ;  /* 0x0000002d05057c24 */ /* 0x000fe2000f8e021e */
[----:B------:R-:W-:Y:S02]  /*13b0*/  IADD3 R30, PT, PT, -R36, RZ, RZ ;  /* 0x000000ff241e7210 */ /* 0x000fe40007ffe1ff */
[----:B------:R-:W-:Y:S02]  /*13c0*/  SEL R26, R26, RZ, P1 ;  /* 0x000000ff1a1a7207 */ /* 0x000fe40000800000 */
[----:B------:R-:W-:-:S02]  /*13d0*/  @P2 IADD3 R27, PT, PT, R27, 0x1, RZ ;  /* 0x000000011b1b2810 */ /* 0x000fc40007ffe0ff */
[----:B------:R-:W-:Y:S02]  /*13e0*/  LOP3.LUT R18, R25, UR49, RZ, 0x3c, !PT ;  /* 0x0000003119127c12 */ /* 0x000fe4000f8e3cff */
[----:B------:R-:W-:Y:S01]  /*13f0*/  ISETP.LT.U32.AND P2, PT, R3, UR7, PT ;  /* 0x0000000703007c0c */ /* 0x000fe2000bf41070 */
[----:B------:R-:W-:Y:S01]  /*1400*/  IMAD R42, R42, UR44, RZ ;  /* 0x0000002c2a2a7c24 */ /* 0x000fe2000f8e02ff */
[----:B------:R-:W-:Y:S01]  /*1410*/  SEL R17, R17, RZ, P0 ;  /* 0x000000ff11117207 */ /* 0x000fe20000000000 */
[----:B------:R-:W-:Y:S01]  /*1420*/  IMAD R30, R30, UR49, R15 ;  /* 0x000000311e1e7c24 */ /* 0x000fe2000f8e020f */
[----:B------:R-:W-:Y:S01]  /*1430*/  SEL R28, R28, RZ, P0 ;  /* 0x000000ff1c1c7207 */ /* 0x000fe20000000000 */
[----:B------:R-:W-:Y:S01]  /*1440*/  IMAD R15, R26, UR44, RZ ;  /* 0x0000002c1a0f7c24 */ /* 0x000fe2000f8e02ff */
[----:B------:R-:W-:Y:S01]  /*1450*/  ISETP.GE.AND P3, PT, R18, RZ, PT ;  /* 0x000000ff1200720c */ /* 0x000fe20003f66270 */
[----:B------:R-:W-:Y:S02]  /*1460*/  IMAD R17, R17, UR45, R42 ;  /* 0x0000002d11117c24 */ /* 0x000fe4000f8e022a */
[----:B------:R-:W-:Y:S01]  /*1470*/  IMAD R42, R28, UR45, R15 ;  /* 0x0000002d1c2a7c24 */ /* 0x000fe2000f8e020f */
[----:B------:R-:W-:-:S02]  /*1480*/  LOP3.LUT R15, R35, UR49, RZ, 0x3c, !PT ;  /* 0x00000031230f7c12 */ /* 0x000fc4000f8e3cff */
[----:B------:R-:W-:Y:S02]  /*1490*/  SHF.R.S64 R2, RZ, 0x1e, R45 ;  /* 0x0000001eff027819 */ /* 0x000fe4000000102d */
[----:B------:R-:W-:Y:S01]  /*14a0*/  @!P4 IADD3 R44, PT, PT, R44, 0x1, RZ ;  /* 0x000000012c2cc810 */ /* 0x000fe20007ffe0ff */
[----:B------:R-:W-:Y:S01]  /*14b0*/  @!P2 VIADD R3, R3, -UR7 ;  /* 0x800000070303ac36 */ /* 0x000fe20008000000 */
[----:B------:R-:W-:Y:S02]  /*14c0*/  ISETP.GE.AND P4, PT, R15, RZ, PT ;  /* 0x000000ff0f00720c */ /* 0x000fe40003f86270 */
[----:B------:R-:W-:Y:S02]  /*14d0*/  MOV R46, R27 ;  /* 0x0000001b002e7202 */ /* 0x000fe40000000f00 */
[----:B------:R-:W-:Y:S02]  /*14e0*/  IADD3 R2, P6, PT, R2, UR36, RZ ;  /* 0x0000002402027c10 */ /* 0x000fe4000ffde0ff */
[----:B------:R-:W-:-:S02]  /*14f0*/  @!P3 IADD3 R46, PT, PT, -R46, RZ, RZ ;  /* 0x000000ff2e2eb210 */ /* 0x000fc40007ffe1ff */
[----:B------:R-:W-:Y:S02]  /*1500*/  ISETP.GE.U32.AND P3, PT, R3, UR7, PT ;  /* 0x0000000703007c0c */ /* 0x000fe4000bf66070 */
[----:B------:R-:W-:Y:S02]  /*1510*/  LEA.HI.X.SX32 R3, R45, UR37, 0x2, P6 ;  /* 0x000000252d037c11 */ /* 0x000fe4000b0f16ff */
[----:B------:R-:W-:Y:S02]  /*1520*/  ISETP.NE.AND P6, PT, RZ, UR49, PT ;  /* 0x00000031ff007c0c */ /* 0x000fe4000bfc5270 */
[----:B------:R-:W-:Y:S01]  /*1530*/  @P5 IADD3 R44, PT, PT, R44, 0x1, RZ ;  /* 0x000000012c2c5810 */ /* 0x000fe20007ffe0ff */
[----:B------:R0:W3:Y:S01]  /*1540*/  LDG.E R18, desc[UR8][R2.64] ;  /* 0x0000000802127981 */ /* 0x0000e2000c1e1900 */
[C---:B------:R-:W-:Y:S02]  /*1550*/  SEL R34, R19.reuse, R34, !P6 ;  /* 0x0000002213227207 */ /* 0x040fe40007000000 */
[C---:B------:R-:W-:Y:S01]  /*1560*/  SEL R46, R19.reuse, R46, !P6 ;  /* 0x0000002e132e7207 */ /* 0x040fe20007000000 */
[----:B------:R-:W-:Y:S01]  /*1570*/  @!P4 IMAD.MOV R44, RZ, RZ, -R44 ;  /* 0x000000ffff2cc224 */ /* 0x000fe200078e0a2c */
[----:B------:R-:W-:-:S02]  /*1580*/  SEL R29, R19, R29, !P6 ;  /* 0x0000001d131d7207 */ /* 0x000fc40007000000 */
[----:B------:R-:W-:Y:S01]  /*1590*/  IADD3 R28, PT, PT, -R46, RZ, RZ ;  /* 0x000000ff2e1c7210 */ /* 0x000fe20007ffe1ff */
[----:B0-----:R-:W-:Y:S01]  /*15a0*/  IMAD.MOV R3, RZ, RZ, -R34 ;  /* 0x000000ffff037224 */ /* 0x001fe200078e0a22 */
[----:B------:R-:W-:-:S03]  /*15b0*/  SEL R2, R19, R44, !P6 ;  /* 0x0000002c13027207 */ /* 0x000fc60007000000 */
[----:B------:R-:W-:Y:S02]  /*15c0*/  IMAD R25, R28, UR49, R25 ;  /* 0x000000311c197c24 */ /* 0x000fe4000f8e0219 */
[----:B------:R-:W-:Y:S01]  /*15d0*/  IMAD R4, R3, UR49, R4 ;  /* 0x0000003103047c24 */ /* 0x000fe2000f8e0204 */
[----:B------:R-:W-:Y:S02]  /*15e0*/  IADD3 R3, PT, PT, -R29, RZ, RZ ;  /* 0x000000ff1d037210 */ /* 0x000fe40007ffe1ff */
[----:B------:R-:W-:Y:S02]  /*15f0*/  IADD3 R28, PT, PT, -R2, RZ, RZ ;  /* 0x000000ff021c7210 */ /* 0x000fe40007ffe1ff */
[----:B------:R-:W-:Y:S01]  /*1600*/  SEL R34, R34, RZ, P1 ;  /* 0x000000ff22227207 */ /* 0x000fe20000800000 */
[----:B------:R-:W-:Y:S01]  /*1610*/  IMAD R14, R3, UR49, R14 ;  /* 0x00000031030e7c24 */ /* 0x000fe2000f8e020e */
[----:B------:R-:W-:Y:S01]  /*1620*/  SEL R36, R36, RZ, P1 ;  /* 0x000000ff24247207 */ /* 0x000fe20000800000 */
[----:B------:R-:W-:-:S02]  /*1630*/  IMAD R35, R28, UR49, R35 ;  /* 0x000000311c237c24 */ /* 0x000fc4000f8e0223 */
[----:B------:R-:W-:Y:S01]  /*1640*/  IMAD R3, R34, UR44, RZ ;  /* 0x0000002c22037c24 */ /* 0x000fe2000f8e02ff */
[----:B------:R-:W-:Y:S01]  /*1650*/  IADD3 R34, P4, PT, R31, UR38, RZ ;  /* 0x000000261f227c10 */ /* 0x000fe2000ff9e0ff */
[----:B------:R-:W-:Y:S01]  /*1660*/  IMAD R27, R36, UR44, RZ ;  /* 0x0000002c241b7c24 */ /* 0x000fe2000f8e02ff */
[----:B------:R-:W-:Y:S02]  /*1670*/  SEL R15, R35, RZ, P0 ;  /* 0x000000ff230f7207 */ /* 0x000fe40000000000 */
[----:B------:R-:W-:Y:S02]  /*1680*/  LEA.HI.X.SX32 R35, R31, UR39, 0x1, P4 ;  /* 0x000000271f237c11 */ /* 0x000fe4000a0f0eff */
[----:B------:R-:W-:-:S03]  /*1690*/  IADD3 R36, P4, PT, R37, UR38, RZ ;  /* 0x0000002625247c10 */ /* 0x000fc6000ff9e0ff */
[----:B------:R-:W2:Y:S01]  /*16a0*/  LDG.E.U8 R34, desc[UR8][R34.64] ;  /* 0x0000000822227981 */ /* 0x000ea2000c1e1100 */
[----:B------:R-:W-:-:S05]  /*16b0*/  LEA.HI.X.SX32 R37, R37, UR39, 0x1, P4 ;  /* 0x0000002725257c11 */ /* 0x000fca000a0f0eff */
[----:B------:R-:W4:Y:S01]  /*16c0*/  LDG.E.U8 R36, desc[UR8][R36.64] ;  /* 0x0000000824247981 */ /* 0x000f22000c1e1100 */
[----:B------:R-:W-:Y:S02]  /*16d0*/  SEL R26, R30, RZ, P0 ;  /* 0x000000ff1e1a7207 */ /* 0x000fe40000000000 */
[----:B------:R-:W-:Y:S02]  /*16e0*/  SEL R4, R4, RZ, P0 ;  /* 0x000000ff04047207 */ /* 0x000fe40000000000 */
[----:B------:R-:W-:Y:S01]  /*16f0*/  SEL R29, R29, RZ, P1 ;  /* 0x000000ff1d1d7207 */ /* 0x000fe20000800000 */
[----:B------:R-:W-:Y:S01]  /*1700*/  IMAD R26, R26, UR45, R27 ;  /* 0x0000002d1a1a7c24 */ /* 0x000fe2000f8e021b */
[----:B------:R-:W-:Y:S01]  /*1710*/  SEL R14, R14, RZ, P0 ;  /* 0x000000ff0e0e7207 */ /* 0x000fe20000000000 */
[----:B------:R-:W-:Y:S01]  /*1720*/  IMAD R44, R4, UR45, R3 ;  /* 0x0000002d042c7c24 */ /* 0x000fe2000f8e0203 */
[----:B------:R-:W-:Y:S01]  /*1730*/  SEL R46, R46, RZ, P1 ;  /* 0x000000ff2e2e7207 */ /* 0x000fe20000800000 */
[----:B------:R-:W-:-:S02]  /*1740*/  IMAD R27, R29, UR44, RZ ;  /* 0x0000002c1d1b7c24 */ /* 0x000fc4000f8e02ff */
[----:B------:R-:W-:Y:S01]  /*1750*/  VIADD R4, R20, 0x1c0 ;  /* 0x000001c014047836 */ /* 0x000fe20000000000 */
[----:B------:R-:W-:Y:S01]  /*1760*/  SEL R2, R2, RZ, P1 ;  /* 0x000000ff02027207 */ /* 0x000fe20000800000 */
[----:B------:R-:W-:Y:S01]  /*1770*/  IMAD R27, R14, UR45, R27 ;  /* 0x0000002d0e1b7c24 */ /* 0x000fe2000f8e021b */
[----:B------:R-:W-:Y:S01]  /*1780*/  SEL R25, R25, RZ, P0 ;  /* 0x000000ff19197207 */ /* 0x000fe20000000000 */
[----:B------:R-:W-:Y:S01]  /*1790*/  IMAD R46, R46, UR44, RZ ;  /* 0x0000002c2e2e7c24 */ /* 0x000fe2000f8e02ff */
[----:B------:R-:W-:Y:S01]  /*17a0*/  IABS R14, R4 ;  /* 0x00000004000e7213 */ /* 0x000fe20000000000 */
[----:B------:R-:W-:Y:S02]  /*17b0*/  IMAD R2, R2, UR44, RZ ;  /* 0x0000002c02027c24 */ /* 0x000fe4000f8e02ff */
[----:B------:R-:W-:Y:S02]  /*17c0*/  IMAD R25, R25, UR45, R46 ;  /* 0x0000002d19197c24 */ /* 0x000fe4000f8e022e */
[----:B------:R-:W-:-:S04]  /*17d0*/  IMAD.HI.U32 R46, R14, UR5, RZ ;  /* 0x000000050e2e7c27 */ /* 0x000fc8000f8e00ff */
[----:B------:R-:W-:Y:S01]  /*17e0*/  IMAD R15, R15, UR45, R2 ;  /* 0x0000002d0f0f7c24 */ /* 0x000fe2000f8e0202 */
[----:B------:R-:W-:Y:S02]  /*17f0*/  LOP3.LUT R2, R45, UR49, RZ, 0x3c, !PT ;  /* 0x000000312d027c12 */ /* 0x000fe4000f8e3cff */
[----:B------:R-:W-:Y:S02]  /*1800*/  IADD3 R3, PT, PT, -R46, RZ, RZ ;  /* 0x000000ff2e037210 */ /* 0x000fe40007ffe1ff */
[----:B------:R-:W-:Y:S02]  /*1810*/  ISETP.GE.AND P5, PT, R2, RZ, PT ;  /* 0x000000ff0200720c */ /* 0x000fe40003fa6270 */
[----:B------:R-:W-:Y:S01]  /*1820*/  IADD3 R2, P4, PT, R43, UR38, RZ ;  /* 0x000000262b027c10 */ /* 0x000fe2000ff9e0ff */
[----:B------:R-:W-:-:S03]  /*1830*/  IMAD R14, R3, UR7, R14 ;  /* 0x00000007030e7c24 */ /* 0x000fc6000f8e020e */
[----:B------:R-:W-:Y:S02]  /*1840*/  LEA.HI.X.SX32 R3, R43, UR39, 0x1, P4 ;  /* 0x000000272b037c11 */ /* 0x000fe4000a0f0eff */
[C---:B------:R-:W-:Y:S02]  /*1850*/  IADD3 R28, P4, PT, R17.reuse, UR38, RZ ;  /* 0x00000026111c7c10 */ /* 0x040fe4000ff9e0ff */
[----:B------:R-:W-:Y:S01]  /*1860*/  SHF.R.S64 R30, RZ, 0x1e, R4 ;  /* 0x0000001eff1e7819 */ /* 0x000fe20000001004 */
[----:B------:R-:W5:Y:S01]  /*1870*/  LDG.E.U8 R35, desc[UR10][R2.64] ;  /* 0x0000000a02237981 */ /* 0x000f62000c1e1100 */
[----:B------:R-:W-:-:S05]  /*1880*/  LEA.HI.X.SX32 R29, R17, UR39, 0x1, P4 ;  /* 0x00000027111d7c11 */ /* 0x000fca000a0f0eff */
[----:B------:R-:W3:Y:S01]  /*1890*/  LDG.E.U8 R28, desc[UR12][R28.64] ;  /* 0x0000000c1c1c7981 */ /* 0x000ee2000c1e1100 */
[----:B------:R-:W-:Y:S02]  /*18a0*/  R2UR UR14, R32 ;  /* 0x00000000200e72ca */ /* 0x000fe400000e0000 */
[----:B------:R-:W-:Y:S02]  /*18b0*/  R2UR UR15, R33 ;  /* 0x00000000210f72ca */ /* 0x000fe400000e0000 */
[----:B------:R-:W-:Y:S02]  /*18c0*/  IADD3 R30, P6, PT, R30, UR36, RZ ;  /* 0x000000241e1e7c10 */ /* 0x000fe4000ffde0ff */
[----:B------:R-:W-:Y:S02]  /*18d0*/  IADD3 R47, PT, PT, R20, 0x1e0, RZ ;  /* 0x000001e0142f7810 */ /* 0x000fe40007ffe0ff */
[----:B------:R-:W-:Y:S02]  /*18e0*/  LEA.HI.X.SX32 R31, R4, UR37, 0x2, P6 ;  /* 0x00000025041f7c11 */ /* 0x000fe4000b0f16ff */
[----:B------:R-:W-:-:S02]  /*18f0*/  IABS R43, R47 ;  /* 0x0000002f002b7213 */ /* 0x000fc40000000000 */
[----:B------:R-:W-:-:S03]  /*1900*/  ISETP.LT.U32.AND P4, PT, R14, UR7, PT ;  /* 0x000000070e007c0c */ /* 0x000fc6000bf81070 */
[----:B------:R0:W5:Y:S01]  /*1910*/  LDG.E R17, desc[UR14][R30.64] ;  /* 0x0000000e1e117981 */ /* 0x000162000c1e1900 */
[----:B------:R-:W-:Y:S01]  /*1920*/  @!P2 IADD3 R10, PT, PT, R10, 0x1, RZ ;  /* 0x000000010a0aa810 */ /* 0x000fe20007ffe0ff */
[----:B0-----:R-:W-:-:S03]  /*1930*/  IMAD.HI.U32 R30, R43, UR5, RZ ;  /* 0x000000052b1e7c27 */ /* 0x001fc6000f8e00ff */
[----:B------:R-:W-:Y:S02]  /*1940*/  @P3 IADD3 R10, PT, PT, R10, 0x1, RZ ;  /* 0x000000010a0a3810 */ /* 0x000fe40007ffe0ff */
[----:B------:R-:W-:-:S03]  /*1950*/  IADD3 R2, PT, PT, -R30, RZ, RZ ;  /* 0x000000ff1e027210 */ /* 0x000fc60007ffe1ff */
[----:B------:R-:W-:Y:S02]  /*1960*/  @!P4 VIADD R14, R14, -UR7 ;  /* 0x800000070e0ecc36 */ /* 0x000fe40008000000 */
[----:B------:R-:W-:Y:S01]  /*1970*/  IMAD R3, R2, UR7, R43 ;  /* 0x0000000702037c24 */ /* 0x000fe2000f8e022b */
[----:B------:R-:W-:Y:S01]  /*1980*/  ISETP.NE.AND P6, PT, RZ, UR49, PT ;  /* 0x00000031ff007c0c */ /* 0x000fe2000bfc5270 */
[----:B------:R-:W-:Y:S01]  /*1990*/  @!P5 IMAD.MOV R10, RZ, RZ, -R10 ;  /* 0x000000ffff0ad224 */ /* 0x000fe200078e0a0a */
[----:B------:R-:W-:Y:S02]  /*19a0*/  ISETP.GE.U32.AND P2, PT, R14, UR7, PT ;  /* 0x000000070e007c0c */ /* 0x000fe4000bf46070 */
[----:B------:R-:W-:Y:S02]  /*19b0*/  ISETP.LT.U32.AND P3, PT, R3, UR7, PT ;  /* 0x0000000703007c0c */ /* 0x000fe4000bf61070 */
[----:B------:R-:W-:Y:S02]  /*19c0*/  LOP3.LUT R14, R4, UR49, RZ, 0x3c, !PT ;  /* 0x00000031040e7c12 */ /* 0x000fe4000f8e3cff */
[----:B------:R-:W-:-:S02]  /*19d0*/  SEL R10, R19, R10, !P6 ;  /* 0x0000000a130a7207 */ /* 0x000fc40007000000 */
[----:B------:R-:W-:Y:S02]  /*19e0*/  ISETP.GE.AND P5, PT, R14, RZ, PT ;  /* 0x000000ff0e00720c */ /* 0x000fe40003fa6270 */
[C---:B------:R-:W-:Y:S02]  /*19f0*/  IADD3 R14, PT, PT, -R10.reuse, RZ, RZ ;  /* 0x000000ff0a0e7210 */ /* 0x040fe40007ffe1ff */
[----:B------:R-:W-:-:S03]  /*1a00*/  SEL R10, R10, RZ, P1 ;  /* 0x000000ff0a0a7207 */ /* 0x000fc60000800000 */
[----:B------:R-:W-:Y:S01]  /*1a10*/  IMAD R45, R14, UR49, R45 ;  /* 0x000000310e2d7c24 */ /* 0x000fe2000f8e022d */
[----:B------:R-:W-:Y:S01]  /*1a20*/  @!P3 IADD3 R3, PT, PT, R3, -UR7, RZ ;  /* 0x800000070303bc10 */ /* 0x000fe2000fffe0ff */
[----:B------:R-:W-:-:S03]  /*1a30*/  IMAD R10, R10, UR44, RZ ;  /* 0x0000002c0a0a7c24 */ /* 0x000fc6000f8e02ff */
[----:B------:R-:W-:Y:S02]  /*1a40*/  ISETP.GE.U32.AND P6, PT, R3, UR7, PT ;  /* 0x0000000703007c0c */ /* 0x000fe4000bfc6070 */
[----:B------:R-:W-:Y:S01]  /*1a50*/  SEL R45, R45, RZ, P0 ;  /* 0x000000ff2d2d7207 */ /* 0x000fe20000000000 */
[----:B------:R-:W-:Y:S01]  /*1a60*/  @!P4 VIADD R46, R46, 0x1 ;  /* 0x000000012e2ec836 */ /* 0x000fe20000000000 */
[----:B------:R-:W-:-:S03]  /*1a70*/  SHF.R.S64 R2, RZ, 0x1e, R47 ;  /* 0x0000001eff027819 */ /* 0x000fc6000000102f */
[----:B------:R-:W-:Y:S01]  /*1a80*/  IMAD R52, R45, UR45, R10 ;  /* 0x0000002d2d347c24 */ /* 0x000fe2000f8e020a */
[----:B------:R-:W-:Y:S01]  /*1a90*/  LOP3.LUT R10, R47, UR49, RZ, 0x3c, !PT ;  /* 0x000000312f0a7c12 */ /* 0x000fe2000f8e3cff */
[----:B------:R-:W-:Y:S01]  /*1aa0*/  @!P3 VIADD R30, R30, 0x1 ;  /* 0x000000011e1eb836 */ /* 0x000fe20000000000 */
[----:B------:R-:W-:Y:S02]  /*1ab0*/  @P2 IADD3 R46, PT, PT, R46, 0x1, RZ ;  /* 0x000000012e2e2810 */ /* 0x000fe40007ffe0ff */
[----:B------:R-:W-:Y:S02]  /*1ac0*/  ISETP.GE.AND P2, PT, R10, RZ, PT ;  /* 0x000000ff0a00720c */ /* 0x000fe40003f46270 */
[----:B------:R-:W-:Y:S02]  /*1ad0*/  IADD3 R2, P4, PT, R2, UR36, RZ ;  /* 0x0000002402027c10 */ /* 0x000fe4000ff9e0ff */
[----:B------:R-:W-:Y:S02]  /*1ae0*/  @P6 IADD3 R30, PT, PT, R30, 0x1, RZ ;  /* 0x000000011e1e6810 */ /* 0x000fe40007ffe0ff */
[----:B------:R-:W-:-:S02]  /*1af0*/  ISETP.NE.AND P6, PT, RZ, UR49, PT ;  /* 0x00000031ff007c0c */ /* 0x000fc4000bfc5270 */
[----:B------:R-:W-:Y:S02]  /*1b00*/  @!P5 IADD3 R46, PT, PT, -R46, RZ, RZ ;  /* 0x000000ff2e2ed210 */ /* 0x000fe40007ffe1ff */
[----:B------:R-:W-:Y:S02]  /*1b10*/  LEA.HI.X.SX32 R3, R47, UR37, 0x2, P4 ;  /* 0x000000252f037c11 */ /* 0x000fe4000a0f16ff */
[----:B------:R-:W-:Y:S01]  /*1b20*/  SEL R46, R19, R46, !P6 ;  /* 0x0000002e132e7207 */ /* 0x000fe20007000000 */
[----:B------:R-:W-:Y:S02]  /*1b30*/  @!P2 IMAD.MOV R30, RZ, RZ, -R30 ;  /* 0x000000ffff1ea224 */ /* 0x000fe400078e0a1e */
[----:B------:R0:W5:Y:S01]  /*1b40*/  LDG.E R14, desc[UR8][R2.64] ;  /* 0x00000008020e7981 */ /* 0x000162000c1e1900 */
[----:B------:R-:W-:Y:S02]  /*1b50*/  IADD3 R10, P2, PT, R11, UR38, RZ ;  /* 0x000000260b0a7c10 */ /* 0x000fe4000ff5e0ff */
[----:B------:R-:W-:-:S02]  /*1b60*/  SEL R30, R19, R30, !P6 ;  /* 0x0000001e131e7207 */ /* 0x000fc40007000000 */
[C---:B0-----:R-:W-:Y:S02]  /*1b70*/  IADD3 R3, PT, PT, -R46.reuse, RZ, RZ ;  /* 0x000000ff2e037210 */ /* 0x041fe40007ffe1ff */
[----:B------:R-:W-:-:S03]  /*1b80*/  SEL R46, R46, RZ, P1 ;  /* 0x000000ff2e2e7207 */ /* 0x000fc60000800000 */
[----:B------:R-:W-:Y:S01]  /*1b90*/  IMAD R4, R3, UR49, R4 ;  /* 0x0000003103047c24 */ /* 0x000fe2000f8e0204 */
[----:B------:R-:W-:Y:S01]  /*1ba0*/  LEA.HI.X.SX32 R11, R11, UR39, 0x1, P2 ;  /* 0x000000270b0b7c11 */ /* 0x000fe200090f0eff */
[----:B------:R-:W-:Y:S01]  /*1bb0*/  IMAD R53, R46, UR44, RZ ;  /* 0x0000002c2e357c24 */ /* 0x000fe2000f8e02ff */
[----:B------:R-:W-:Y:S02]  /*1bc0*/  IADD3 R2, PT, PT, -R30, RZ, RZ ;  /* 0x000000ff1e027210 */ /* 0x000fe40007ffe1ff */
[----:B------:R-:W-:Y:S01]  /*1bd0*/  SEL R4, R4, RZ, P0 ;  /* 0x000000ff04047207 */ /* 0x000fe20000000000 */
[----:B------:R0:W5:Y:S01]  /*1be0*/  LDG.E.U8 R43, desc[UR8][R10.64] ;  /* 0x000000080a2b7981 */ /* 0x000162000c1e1100 */
[----:B------:R-:W-:Y:S01]  /*1bf0*/  SEL R30, R30, RZ, P1 ;  /* 0x000000ff1e1e7207 */ /* 0x000fe20000800000 */
[----:B------:R-:W-:Y:S02]  /*1c00*/  IMAD R2, R2, UR49, R47 ;  /* 0x0000003102027c24 */ /* 0x000fe4000f8e022f */
[----:B------:R-:W-:Y:S01]  /*1c10*/  IMAD R53, R4, UR45, R53 ;  /* 0x0000002d04357c24 */ /* 0x000fe2000f8e0235 */
[----:B------:R-:W-:Y:S01]  /*1c20*/  IADD3 R4, P2, PT, R5, UR38, RZ ;  /* 0x0000002605047c10 */ /* 0x000fe2000ff5e0ff */
[----:B------:R-:W-:Y:S01]  /*1c30*/  IMAD R37, R30, UR44, RZ ;  /* 0x0000002c1e257c24 */ /* 0x000fe2000f8e02ff */
[----:B------:R-:W-:-:S02]  /*1c40*/  SEL R2, R2, RZ, P0 ;  /* 0x000000ff02027207 */ /* 0x000fc40000000000 */
[----:B------:R-:W-:Y:S02]  /*1c50*/  LEA.HI.X.SX32 R5, R5, UR39, 0x1, P2 ;  /* 0x0000002705057c11 */ /* 0x000fe400090f0eff */
[----:B------:R-:W-:Y:S01]  /*1c60*/  IADD3 R30, P2, PT, R26, UR38, RZ ;  /* 0x000000261a1e7c10 */ /* 0x000fe2000ff5e0ff */
[----:B------:R-:W-:Y:S01]  /*1c70*/  IMAD R37, R2, UR45, R37 ;  /* 0x0000002d02257c24 */ /* 0x000fe2000f8e0225 */
[----:B------:R-:W-:Y:S01]  /*1c80*/  IADD3 R48, P3, PT, R42, UR38, RZ ;  /* 0x000000262a307c10 */ /* 0x000fe2000ff7e0ff */
[----:B------:R1:W5:Y:S01]  /*1c90*/  LDG.E.U8 R47, desc[UR10][R4.64] ;  /* 0x0000000a042f7981 */ /* 0x000362000c1e1100 */
[----:B------:R-:W-:Y:S02]  /*1ca0*/  LEA.HI.X.SX32 R31, R26, UR39, 0x1, P2 ;  /* 0x000000271a1f7c11 */ /* 0x000fe400090f0eff */
[----:B------:R-:W-:Y:S02]  /*1cb0*/  IADD3 R2, P2, PT, R44, UR38, RZ ;  /* 0x000000262c027c10 */ /* 0x000fe4000ff5e0ff */
[----:B------:R-:W-:Y:S01]  /*1cc0*/  LEA.HI.X.SX32 R49, R42, UR39, 0x1, P3 ;  /* 0x000000272a317c11 */ /* 0x000fe200098f0eff */
[----:B------:R-:W5:Y:S01]  /*1cd0*/  LDG.E.U8 R50, desc[UR8][R30.64] ;  /* 0x000000081e327981 */ /* 0x000f62000c1e1100 */
[----:B------:R-:W-:-:S02]  /*1ce0*/  LEA.HI.X.SX32 R3, R44, UR39, 0x1, P2 ;  /* 0x000000272c037c11 */ /* 0x000fc400090f0eff */
[C---:B------:R-:W-:Y:S01]  /*1cf0*/  IADD3 R26, P2, PT, R27.reuse, UR38, RZ ;  /* 0x000000261b1a7c10 */ /* 0x040fe2000ff5e0ff */
[----:B------:R-:W5:Y:S03]  /*1d00*/  LDG.E.U8 R48, desc[UR12][R48.64] ;  /* 0x0000000c30307981 */ /* 0x000f66000c1e1100 */
[----:B------:R-:W-:Y:S01]  /*1d10*/  LEA.HI.X.SX32 R27, R27, UR39, 0x1, P2 ;  /* 0x000000271b1b7c11 */ /* 0x000fe200090f0eff */
[----:B------:R-:W5:Y:S01]  /*1d20*/  LDG.E.U8 R51, desc[UR10][R2.64] ;  /* 0x0000000a02337981 */ /* 0x000f62000c1e1100 */
[----:B0-----:R-:W-:Y:S02]  /*1d30*/  IADD3 R10, P2, PT, R25, UR38, RZ ;  /* 0x00000026190a7c10 */ /* 0x001fe4000ff5e0ff */
[----:B-1----:R-:W-:Y:S01]  /*1d40*/  IADD3 R4, P3, PT, R15, UR38, RZ ;  /* 0x000000260f047c10 */ /* 0x002fe2000ff7e0ff */
[----:B------:R-:W5:Y:S01]  /*1d50*/  LDG.E.U8 R45, desc[UR12][R26.64] ;  /* 0x0000000c1a2d7981 */ /* 0x000f62000c1e1100 */
[----:B------:R-:W-:-:S02]  /*1d60*/  LEA.HI.X.SX32 R11, R25, UR39, 0x1, P2 ;  /* 0x00000027190b7c11 */ /* 0x000fc400090f0eff */
[----:B------:R-:W-:-:S03]  /*1d70*/  LEA.HI.X.SX32 R5, R15, UR39, 0x1, P3 ;  /* 0x000000270f057c11 */ /* 0x000fc600098f0eff */
[----:B------:R0:W5:Y:S04]  /*1d80*/  LDG.E.U8 R46, desc[UR8][R10.64] ;  /* 0x000000080a2e7981 */ /* 0x000168000c1e1100 */
[----:B------:R1:W5:Y:S01]  /*1d90*/  LDG.E.U8 R29, desc[UR10][R4.64] ;  /* 0x0000000a041d7981 */ /* 0x000362000c1e1100 */
[----:B0-----:R-:W-:-:S05]  /*1da0*/  VIADD R11, R20, 0x200 ;  /* 0x00000200140b7836 */ /* 0x001fca0000000000 */
[----:B-1----:R-:W-:-:S05]  /*1db0*/  IABS R5, R11 ;  /* 0x0000000b00057213 */ /* 0x002fca0000000000 */
[----:B------:R-:W-:-:S05]  /*1dc0*/  IMAD.HI.U32 R4, R5, UR5, RZ ;  /* 0x0000000505047c27 */ /* 0x000fca000f8e00ff */
[----:B------:R-:W-:Y:S02]  /*1dd0*/  IADD3 R10, PT, PT, -R4, RZ, RZ ;  /* 0x000000ff040a7210 */ /* 0x000fe40007ffe1ff */
[----:B------:R-:W-:-:S03]  /*1de0*/  IADD3 R2, P3, PT, R53, UR38, RZ ;  /* 0x0000002635027c10 */ /* 0x000fc6000ff7e0ff */
[----:B------:R-:W-:Y:S01]  /*1df0*/  IMAD R5, R10, UR7, R5 ;  /* 0x000000070a057c24 */ /* 0x000fe2000f8e0205 */
[----:B------:R-:W-:-:S04]  /*1e00*/  LEA.HI.X.SX32 R3, R53, UR39, 0x1, P3 ;  /* 0x0000002735037c11 */ /* 0x000fc800098f0eff */
[----:B------:R-:W-:Y:S01]  /*1e10*/  ISETP.LT.U32.AND P3, PT, R5, UR7, PT ;  /* 0x0000000705007c0c */ /* 0x000fe2000bf61070 */
[----:B------:R0:W5:Y:S01]  /*1e20*/  LDG.E.U8 R25, desc[UR10][R2.64] ;  /* 0x0000000a02197981 */ /* 0x000162000c1e1100 */
[----:B------:R-:W-:-:S04]  /*1e30*/  IADD3 R30, P2, PT, R52, UR38, RZ ;  /* 0x00000026341e7c10 */ /* 0x000fc8000ff5e0ff */
[----:B------:R-:W-:Y:S02]  /*1e40*/  LEA.HI.X.SX32 R31, R52, UR39, 0x1, P2 ;  /* 0x00000027341f7c11 */ /* 0x000fe400090f0eff */
[----:B------:R-:W-:-:S05]  /*1e50*/  IADD3 R26, P2, PT, R37, UR38, RZ ;  /* 0x00000026251a7c10 */ /* 0x000fca000ff5e0ff */
[----:B------:R-:W-:Y:S01]  /*1e60*/  @!P3 IADD3 R5, PT, PT, R5, -UR7, RZ ;  /* 0x800000070505bc10 */ /* 0x000fe2000fffe0ff */
[----:B------:R-:W-:Y:S01]  /*1e70*/  @!P3 VIADD R4, R4, 0x1 ;  /* 0x000000010404b836 */ /* 0x000fe20000000000 */
[----:B------:R-:W-:Y:S01]  /*1e80*/  LEA.HI.X.SX32 R27, R37, UR39, 0x1, P2 ;  /* 0x00000027251b7c11 */ /* 0x000fe200090f0eff */
[----:B------:R1:W5:Y:S01]  /*1e90*/  LDG.E.U8 R30, desc[UR8][R30.64] ;  /* 0x000000081e1e7981 */ /* 0x000362000c1e1100 */
[----:B------:R-:W-:Y:S02]  /*1ea0*/  ISETP.GE.U32.AND P2, PT, R5, UR7, PT ;  /* 0x0000000705007c0c */ /* 0x000fe4000bf46070 */
[----:B0-----:R-:W-:Y:S01]  /*1eb0*/  LOP3.LUT R2, R11, UR49, RZ, 0x3c, !PT ;  /* 0x000000310b027c12 */ /* 0x001fe2000f8e3cff */
[----:B------:R-:W5:Y:S03]  /*1ec0*/  LDG.E.U8 R26, desc[UR8][R26.64] ;  /* 0x000000081a1a7981 */ /* 0x000f66000c1e1100 */
[----:B------:R-:W-:-:S07]  /*1ed0*/  ISETP.GE.AND P4, PT, R2, RZ, PT ;  /* 0x000000ff0200720c */ /* 0x000fce0003f86270 */
[----:B------:R-:W-:-:S06]  /*1ee0*/  @P2 IADD3 R4, PT, PT, R4, 0x1, RZ ;  /* 0x0000000104042810 */ /* 0x000fcc0007ffe0ff */
[----:B------:R-:W-:-:S04]  /*1ef0*/  @!P4 IADD3 R4, PT, PT, -R4, RZ, RZ ;  /* 0x000000ff0404c210 */ /* 0x000fc80007ffe1ff */
[----:B------:R-:W-:-:S05]  /*1f00*/  SEL R4, R19, R4, !P6 ;  /* 0x0000000413047207 */ /* 0x000fca0007000000 */
[----:B------:R-:W-:Y:S01]  /*1f10*/  IMAD.MOV R2, RZ, RZ, -R4 ;  /* 0x000000ffff027224 */ /* 0x000fe200078e0a04 */
[----:B------:R-:W-:-:S05]  /*1f20*/  SEL R4, R4, RZ, P1 ;  /* 0x000000ff04047207 */ /* 0x000fca0000800000 */
[----:B------:R-:W-:Y:S01]  /*1f30*/  IMAD R3, R4, UR44, RZ ;  /* 0x0000002c04037c24 */ /* 0x000fe2000f8e02ff */
[--C-:B------:R-:W-:Y:S02]  /*1f40*/  SHF.R.S64 R4, RZ, 0x1e, R11.reuse ;  /* 0x0000001eff047819 */ /* 0x100fe4000000100b */
[----:B------:R-:W-:Y:S02]  /*1f50*/  IADD3 R42, PT, PT, R20, 0x220, RZ ;  /* 0x00000220142a7810 */ /* 0x000fe40007ffe0ff */
[----:B------:R-:W-:Y:S01]  /*1f60*/  IADD3 R4, P2, PT, R4, UR36, RZ ;  /* 0x0000002404047c10 */ /* 0x000fe2000ff5e0ff */
[----:B------:R-:W-:-:S03]  /*1f70*/  IMAD R2, R2, UR49, R11 ;  /* 0x0000003102027c24 */ /* 0x000fc6000f8e020b */
[----:B------:R-:W-:Y:S02]  /*1f80*/  LEA.HI.X.SX32 R5, R11, UR37, 0x2, P2 ;  /* 0x000000250b057c11 */ /* 0x000fe400090f16ff */
[----:B------:R-:W-:Y:S02]  /*1f90*/  IABS R11, R42 ;  /* 0x0000002a000b7213 */ /* 0x000fe40000000000 */
[----:B------:R-:W-:Y:S01]  /*1fa0*/  SEL R2, R2, RZ, P0 ;  /* 0x000000ff02027207 */ /* 0x000fe20000000000 */
[----:B------:R-:W5:Y:S02]  /*1fb0*/  LDG.E R15, desc[UR8][R4.64] ;  /* 0x00000008040f7981 */ /* 0x000f64000c1e1900 */
[----:B------:R-:W-:-:S04]  /*1fc0*/  IMAD.HI.U32 R10, R11, UR5, RZ ;  /* 0x000000050b0a7c27 */ /* 0x000fc8000f8e00ff */
[----:B------:R-:W-:Y:S01]  /*1fd0*/  IMAD R3, R2, UR45, R3 ;  /* 0x0000002d02037c24 */ /* 0x000fe2000f8e0203 */
[----:B----4-:R-:W-:Y:S02]  /*1fe0*/  ISETP.NE.AND P2, PT, R36, RZ, PT ;  /* 0x000000ff2400720c */ /* 0x010fe40003f45270 */
[----:B------:R-:W-:Y:S02]  /*1ff0*/  IADD3 R36, PT, PT, -R10, RZ, RZ ;  /* 0x000000ff0a247210 */ /* 0x000fe40007ffe1ff */
[----:B------:R-:W-:-:S03]  /*2000*/  IADD3 R2, P3, PT, R3, UR38, RZ ;  /* 0x0000002603027c10 */ /* 0x000fc6000ff7e0ff */
[----:B------:R-:W-:Y:S01]  /*2010*/  IMAD R11, R36, UR7, R11 ;  /* 0x00000007240b7c24 */ /* 0x000fe2000f8e020b */
[----:B------:R-:W-:Y:S02]  /*2020*/  LEA.HI.X.SX32 R3, R3, UR39, 0x1, P3 ;  /* 0x0000002703037c11 */ /* 0x000fe400098f0eff */
[----:B--2---:R-:W-:Y:S02]  /*2030*/  ISETP.NE.AND P3, PT, R34, RZ, PT ;  /* 0x000000ff2200720c */ /* 0x004fe40003f65270 */
[----:B------:R-:W-:Y:S01]  /*2040*/  P2R R34, PR, RZ, 0x4 ;  /* 0x00000004ff227803 */ /* 0x000fe20000000000 */
[----:B------:R0:W2:Y:S01]  /*2050*/  LDG.E.U8 R27, desc[UR10][R2.64] ;  /* 0x0000000a021b7981 */ /* 0x0000a2000c1e1100 */
[----:B------:R-:W-:Y:S02]  /*2060*/  ISETP.LT.U32.AND P2, PT, R11, UR7, PT ;  /* 0x000000070b007c0c */ /* 0x000fe4000bf41070 */
[----:B-1----:R-:W-:-:S11]  /*2070*/  P2R R31, PR, RZ, 0x8 ;  /* 0x00000008ff1f7803 */ /* 0x002fd60000000000 */
[----:B------:R-:W-:Y:S01]  /*2080*/  @!P2 VIADD R11, R11, -UR7 ;  /* 0x800000070b0bac36 */ /* 0x000fe20008000000 */
[----:B0-----:R-:W-:-:S04]  /*2090*/  LOP3.LUT R2, R42, UR49, RZ, 0x3c, !PT ;  /* 0x000000312a027c12 */ /* 0x001fc8000f8e3cff */
[----:B------:R-:W-:Y:S02]  /*20a0*/  ISETP.GE.U32.AND P3, PT, R11, UR7, PT ;  /* 0x000000070b007c0c */ /* 0x000fe4000bf66070 */
[----:B------:R-:W-:Y:S02]  /*20b0*/  @!P2 IADD3 R10, PT, PT, R10, 0x1, RZ ;  /* 0x000000010a0aa810 */ /* 0x000fe40007ffe0ff */
[----:B------:R-:W-:-:S09]  /*20c0*/  ISETP.GE.AND P2, PT, R2, RZ, PT ;  /* 0x000000ff0200720c */ /* 0x000fd20003f46270 */
[----:B------:R-:W-:-:S05]  /*20d0*/  @P3 IADD3 R10, PT, PT, R10, 0x1, RZ ;  /* 0x000000010a0a3810 */ /* 0x000fca0007ffe0ff */
[----:B------:R-:W-:-:S05]  /*20e0*/  @!P2 IMAD.MOV R10, RZ, RZ, -R10 ;  /* 0x000000ffff0aa224 */ /* 0x000fca00078e0a0a */
[----:B------:R-:W-:Y:S02]  /*20f0*/  SEL R2, R19, R10, !P6 ;  /* 0x0000000a13027207 */ /* 0x000fe40007000000 */
[----:B------:R-:W0:Y:S02]  /*2100*/  LDC.64 R10, c[0x0][0x3d0] ;  /* 0x0000f400ff0a7b82 */ /* 0x000e240000000a00 */
[C---:B------:R-:W-:Y:S02]  /*2110*/  IADD3 R3, PT, PT, -R2.reuse, RZ, RZ ;  /* 0x000000ff02037210 */ /* 0x040fe40007ffe1ff */
[----:B------:R-:W-:-:S03]  /*2120*/  SEL R2, R2, RZ, P1 ;  /* 0x000000ff02027207 */ /* 0x000fc60000800000 */
[--C-:B------:R-:W-:Y:S01]  /*2130*/  IMAD R3, R3, UR49, R42.reuse ;  /* 0x0000003103037c24 */ /* 0x100fe2000f8e022a */
[----:B------:R-:W-:Y:S01]  /*2140*/  IADD3 R53, PT, PT, R20, 0x240, RZ ;  /* 0x0000024014357810 */ /* 0x000fe20007ffe0ff */
[----:B------:R-:W-:Y:S01]  /*2150*/  IMAD R2, R2, UR44, RZ ;  /* 0x0000002c02027c24 */ /* 0x000fe2000f8e02ff */
[----:B------:R-:W-:Y:S02]  /*2160*/  SHF.R.S64 R4, RZ, 0x1e, R42 ;  /* 0x0000001eff047819 */ /* 0x000fe4000000102a */
[----:B------:R-:W-:Y:S02]  /*2170*/  SEL R3, R3, RZ, P0 ;  /* 0x000000ff03037207 */ /* 0x000fe40000000000 */
[----:B------:R-:W-:-:S03]  /*2180*/  IADD3 R4, P2, PT, R4, UR36, RZ ;  /* 0x0000002404047c10 */ /* 0x000fc6000ff5e0ff */
[----:B------:R-:W-:Y:S01]  /*2190*/  IMAD R3, R3, UR45, R2 ;  /* 0x0000002d03037c24 */ /* 0x000fe2000f8e0202 */
[----:B0-----:R-:W-:Y:S02]  /*21a0*/  R2UR UR4, R11 ;  /* 0x000000000b0472ca */ /* 0x001fe400000e0000 */
[----:B------:R-:W-:Y:S02]  /*21b0*/  IABS R11, R53 ;  /* 0x00000035000b7213 */ /* 0x000fe40000000000 */
[----:B------:R-:W-:-:S03]  /*21c0*/  LEA.HI.X.SX32 R5, R42, UR37, 0x2, P2 ;  /* 0x000000252a057c11 */ /* 0x000fc600090f16ff */
[----:B------:R-:W-:Y:S01]  /*21d0*/  IMAD.HI.U32 R2, R11, UR5, RZ ;  /* 0x000000050b027c27 */ /* 0x000fe2000f8e00ff */
[----:B---3--:R-:W-:-:S03]  /*21e0*/  ISETP.NE.AND P2, PT, R28, RZ, PT ;  /* 0x000000ff1c00720c */ /* 0x008fc60003f45270 */
[----:B------:R-:W-:-:S04]  /*21f0*/  IMAD.MOV R28, RZ, RZ, -R2 ;  /* 0x000000ffff1c7224 */ /* 0x000fc800078e0a02 */
        /* <DEDUP_REMOVED lines=8> */
[----:B------:R-:W-:Y:S02]  /*2280*/  ISETP.GE.AND P2, PT, R11, RZ, PT ;  /* 0x000000ff0b00720c */ /* 0x000fe40003f46270 */
[----:B------:R0:W3:Y:S02]  /*2290*/  LDG.E R11, desc[UR8][R4.64] ;  /* 0x00000008040b7981 */ /* 0x0000e4000c1e1900 */
[----:B------:R-:W-:-:S09]  /*22a0*/  MOV R28, R2 ;  /* 0x00000002001c7202 */ /* 0x000fd20000000f00 */
[----:B------:R-:W-:-:S04]  /*22b0*/  @!P2 IADD3 R28, PT, PT, -R28, RZ, RZ ;  /* 0x000000ff1c1ca210 */ /* 0x000fc80007ffe1ff */
[----:B------:R-:W-:-:S05]  /*22c0*/  SEL R28, R19, R28, !P6 ;  /* 0x0000001c131c7207 */ /* 0x000fca0007000000 */
[----:B------:R-:W-:Y:S01]  /*22d0*/  IMAD.MOV R42, RZ, RZ, -R28 ;  /* 0x000000ffff2a7224 */ /* 0x000fe200078e0a1c */
[----:B------:R-:W-:-:S03]  /*22e0*/  SEL R28, R28, RZ, P1 ;  /* 0x000000ff1c1c7207 */ /* 0x000fc60000800000 */
[--C-:B------:R-:W-:Y:S01]  /*22f0*/  IMAD R42, R42, UR49, R53.reuse ;  /* 0x000000312a2a7c24 */ /* 0x100fe2000f8e0235 */
[C---:B------:R-:W-:Y:S01]  /*2300*/  IADD3 R2, P2, PT, R3.reuse, UR38, RZ ;  /* 0x0000002603027c10 */ /* 0x040fe2000ff5e0ff */
[----:B------:R-:W-:Y:S01]  /*2310*/  IMAD R49, R28, UR44, RZ ;  /* 0x0000002c1c317c24 */ /* 0x000fe2000f8e02ff */
[----:B0-----:R-:W-:Y:S02]  /*2320*/  SHF.R.S64 R4, RZ, 0x1e, R53 ;  /* 0x0000001eff047819 */ /* 0x001fe40000001035 */
[----:B------:R-:W-:Y:S02]  /*2330*/  SEL R42, R42, RZ, P0 ;  /* 0x000000ff2a2a7207 */ /* 0x000fe40000000000 */
[----:B------:R-:W-:Y:S02]  /*2340*/  LEA.HI.X.SX32 R3, R3, UR39, 0x1, P2 ;  /* 0x0000002703037c11 */ /* 0x000fe400090f0eff */
[----:B------:R-:W-:Y:S01]  /*2350*/  IADD3 R4, P2, PT, R4, UR36, RZ ;  /* 0x0000002404047c10 */ /* 0x000fe2000ff5e0ff */
[----:B------:R-:W-:Y:S01]  /*2360*/  IMAD R42, R42, UR45, R49 ;  /* 0x0000002d2a2a7c24 */ /* 0x000fe2000f8e0231 */
[----:B------:R-:W-:Y:S01]  /*2370*/  IADD3 R55, PT, PT, R20, 0x260, RZ ;  /* 0x0000026014377810 */ /* 0x000fe20007ffe0ff */
[----:B------:R0:W4:Y:S01]  /*2380*/  LDG.E.U8 R37, desc[UR8][R2.64] ;  /* 0x0000000802257981 */ /* 0x000122000c1e1100 */
[----:B------:R-:W-:-:S02]  /*2390*/  LEA.HI.X.SX32 R5, R53, UR37, 0x2, P2 ;  /* 0x0000002535057c11 */ /* 0x000fc400090f16ff */
[----:B------:R-:W-:-:S03]  /*23a0*/  IABS R44, R55 ;  /* 0x00000037002c7213 */ /* 0x000fc60000000000 */
[----:B------:R1:W3:Y:S01]  /*23b0*/  LDG.E R28, desc[UR8][R4.64] ;  /* 0x00000008041c7981 */ /* 0x0002e2000c1e1900 */
[----:B0-----:R-:W-:-:S04]  /*23c0*/  IADD3 R2, P2, PT, R42, UR38, RZ ;  /* 0x000000262a027c10 */ /* 0x001fc8000ff5e0ff */
[----:B------:R-:W-:Y:S02]  /*23d0*/  LEA.HI.X.SX32 R3, R42, UR39, 0x1, P2 ;  /* 0x000000272a037c11 */ /* 0x000fe400090f0eff */
[----:B-----5:R-:W-:Y:S01]  /*23e0*/  ISETP.NE.AND P2, PT, R43, RZ, PT ;  /* 0x000000ff2b00720c */ /* 0x020fe20003f45270 */
[----:B------:R-:W-:Y:S02]  /*23f0*/  IMAD.HI.U32 R43, R44, UR5, RZ ;  /* 0x000000052c2b7c27 */ /* 0x000fe4000f8e00ff */
[----:B------:R0:W5:Y:S03]  /*2400*/  LDG.E.U8 R42, desc[UR8][R2.64] ;  /* 0x00000008022a7981 */ /* 0x000166000c1e1100 */
        /* <DEDUP_REMOVED lines=23> */
[----:B------:R0:W3:Y:S01]  /*2580*/  LDG.E R43, desc[UR8][R2.64] ;  /* 0x00000008022b7981 */ /* 0x0000e2000c1e1900 */
[----:B------:R-:W-:Y:S02]  /*2590*/  LEA.HI.X.SX32 R5, R5, UR39, 0x1, P2 ;  /* 0x0000002705057c11 */ /* 0x000fe400090f0eff */
[----:B------:R-:W-:Y:S02]  /*25a0*/  ISETP.NE.AND P3, PT, R35, RZ, PT ;  /* 0x000000ff2300720c */ /* 0x000fe40003f65270 */
[----:B------:R-:W-:Y:S01]  /*25b0*/  ISETP.NE.AND P2, PT, R48, RZ, PT ;  /* 0x000000ff3000720c */ /* 0x000fe20003f45270 */
[----:B------:R1:W3:Y:S01]  /*25c0*/  LDG.E.U8 R44, desc[UR8][R4.64] ;  /* 0x00000008042c7981 */ /* 0x0002e2000c1e1100 */
[----:B------:R-:W-:-:S02]  /*25d0*/  IABS R48, R55 ;  /* 0x0000003700307213 */ /* 0x000fc40000000000 */
        /* <DEDUP_REMOVED lines=22> */
[----:B------:R-:W-:Y:S01]  /*2740*/  IADD3 R2, P2, PT, R2, UR36, RZ ;  /* 0x0000002402027c10 */ /* 0x000fe2000ff5e0ff */
[----:B------:R-:W-:-:S03]  /*2750*/  VIADD R57, R20, 0x2a0 ;  /* 0x000002a014397836 */ /* 0x000fc60000000000 */
[----:B------:R-:W-:Y:S02]  /*2760*/  LEA.HI.X.SX32 R3, R55, UR37, 0x2, P2 ;  /* 0x0000002537037c11 */ /* 0x000fe400090f16ff */
[C---:B------:R-:W-:Y:S02]  /*2770*/  IADD3 R4, P2, PT, R5.reuse, UR38, RZ ;  /* 0x0000002605047c10 */ /* 0x040fe4000ff5e0ff */
[----:B------:R-:W-:Y:S01]  /*2780*/  P2R R52, PR, RZ, 0x8 ;  /* 0x00000008ff347803 */ /* 0x000fe20000000000 */
[----:B------:R0:W3:Y:S01]  /*2790*/  LDG.E R47, desc[UR8][R2.64] ;  /* 0x00000008022f7981 */ /* 0x0000e2000c1e1900 */
[----:B------:R-:W-:Y:S02]  /*27a0*/  LEA.HI.X.SX32 R5, R5, UR39, 0x1, P2 ;  /* 0x0000002705057c11 */ /* 0x000fe400090f0eff */
[----:B------:R-:W-:Y:S02]  /*27b0*/  ISETP.NE.AND P2, PT, R51, RZ, PT ;  /* 0x000000ff3300720c */ /* 0x000fe40003f45270 */
[----:B------:R-:W-:Y:S01]  /*27c0*/  IABS R51, R57 ;  /* 0x0000003900337213 */ /* 0x000fe20000000000 */
[----:B------:R1:W3:Y:S01]  /*27d0*/  LDG.E.U8 R48, desc[UR8][R4.64] ;  /* 0x0000000804307981 */ /* 0x0002e2000c1e1100 */
        /* <DEDUP_REMOVED lines=19> */
[----:B-1----:R-:W-:Y:S01]  /*2910*/  IMAD R5, R2, UR45, R3 ;  /* 0x0000002d02057c24 */ /* 0x002fe2000f8e0203 */
[----:B------:R-:W-:Y:S02]  /*2920*/  SHF.R.S64 R2, RZ, 0x1e, R57 ;  /* 0x0000001eff027819 */ /* 0x000fe40000001039 */
[----:B------:R-:W-:Y:S02]  /*2930*/  P2R R54, PR, RZ, 0x8 ;  /* 0x00000008ff367803 */ /* 0x000fe40000000000 */
[----:B------:R-:W-:Y:S02]  /*2940*/  IADD3 R2, P2, PT, R2, UR36, RZ ;  /* 0x0000002402027c10 */ /* 0x000fe4000ff5e0ff */
[----:B------:R-:W-:Y:S02]  /*2950*/  ISETP.NE.AND P3, PT, R45, RZ, PT ;  /* 0x000000ff2d00720c */ /* 0x000fe40003f65270 */
[----:B------:R-:W-:Y:S02]  /*2960*/  IADD3 R45, PT, PT, R20, 0x2c0, RZ ;  /* 0x000002c0142d7810 */ /* 0x000fe40007ffe0ff */
[----:B------:R-:W-:-:S02]  /*2970*/  LEA.HI.X.SX32 R3, R57, UR37, 0x2, P2 ;  /* 0x0000002539037c11 */ /* 0x000fc400090f16ff */
[----:B------:R-:W-:Y:S02]  /*2980*/  IABS R57, R45 ;  /* 0x0000002d00397213 */ /* 0x000fe40000000000 */
[----:B------:R-:W-:Y:S01]  /*2990*/  IADD3 R4, P2, PT, R5, UR38, RZ ;  /* 0x0000002605047c10 */ /* 0x000fe2000ff5e0ff */
[----:B------:R0:W3:Y:S02]  /*29a0*/  LDG.E R50, desc[UR8][R2.64] ;  /* 0x0000000802327981 */ /* 0x0000e4000c1e1900 */
        /* <DEDUP_REMOVED lines=54> */
[----:B------:R-:W-:Y:S02]  /*2d10*/  IADD3 R2, P2, PT, R2, UR36, RZ ;  /* 0x0000002402027c10 */ /* 0x000fe4000ff5e0ff */
[----:B------:R-:W-:Y:S02]  /*2d20*/  IABS R60, R20 ;  /* 0x00000014003c7213 */ /* 0x000fe40000000000 */
[----:B------:R-:W-:Y:S02]  /*2d30*/  LEA.HI.X.SX32 R3, R29, UR37, 0x2, P2 ;  /* 0x000000251d037c11 */ /* 0x000fe400090f16ff */
[----:B------:R-:W-:-:S03]  /*2d40*/  IADD3 R4, P2, PT, R5, UR38, RZ ;  /* 0x0000002605047c10 */ /* 0x000fc6000ff5e0ff */
[----:B------:R0:W3:Y:S01]  /*2d50*/  LDG.E R29, desc[UR8][R2.64] ;  /* 0x00000008021d7981 */ /* 0x0000e2000c1e1900 */
[----:B------:R-:W-:Y:S02]  /*2d60*/  LEA.HI.X.SX32 R5, R5, UR39, 0x1, P2 ;  /* 0x0000002705057c11 */ /* 0x000fe400090f0eff */
[----:B------:R-:W-:Y:S01]  /*2d70*/  ISETP.NE.AND P2, PT, R25, RZ, PT ;  /* 0x000000ff1900720c */ /* 0x000fe20003f45270 */
[----:B------:R-:W-:Y:S01]  /*2d80*/  IMAD.HI.U32 R25, R60, UR5, RZ ;  /* 0x000000053c197c27 */ /* 0x000fe2000f8e00ff */
[----:B------:R-:W-:Y:S01]  /*2d90*/  ISETP.NE.AND P4, PT, R26, RZ, PT ;  /* 0x000000ff1a00720c */ /* 0x000fe20003f85270 */
[----:B------:R1:W3:Y:S02]  /*2da0*/  LDG.E.U8 R30, desc[UR8][R4.64] ;  /* 0x00000008041e7981 */ /* 0x0002e4000c1e1100 */
[----:B------:R-:W-:-:S04]  /*2db0*/  IMAD.MOV R61, RZ, RZ, -R25 ;  /* 0x000000ffff3d7224 */ /* 0x000fc800078e0a19 */
[----:B------:R-:W-:Y:S01]  /*2dc0*/  IMAD R60, R61, UR7, R60 ;  /* 0x000000073d3c7c24 */ /* 0x000fe2000f8e023c */
[----:B------:R-:W-:-:S04]  /*2dd0*/  P2R R59, PR, RZ, 0x4 ;  /* 0x00000004ff3b7803 */ /* 0x000fc80000000000 */
[----:B------:R-:W-:Y:S02]  /*2de0*/  ISETP.LT.U32.AND P2, PT, R60, UR7, PT ;  /* 0x000000073c007c0c */ /* 0x000fe4000bf41070 */
[----:B0-----:R-:W-:-:S11]  /*2df0*/  LOP3.LUT R2, R20, UR49, RZ, 0x3c, !PT ;  /* 0x0000003114027c12 */ /* 0x001fd6000f8e3cff */
[----:B------:R-:W-:Y:S02]  /*2e00*/  @!P2 IADD3 R60, PT, PT, R60, -UR7, RZ ;  /* 0x800000073c3cac10 */ /* 0x000fe4000fffe0ff */
[----:B------:R-:W-:Y:S02]  /*2e10*/  @!P2 IADD3 R25, PT, PT, R25, 0x1, RZ ;  /* 0x000000011919a810 */ /* 0x000fe40007ffe0ff */
[----:B------:R-:W-:Y:S02]  /*2e20*/  ISETP.GE.U32.AND P2, PT, R60, UR7, PT ;  /* 0x000000073c007c0c */ /* 0x000fe4000bf46070 */
[----:B------:R-:W-:Y:S02]  /*2e30*/  ISETP.GE.AND P5, PT, R2, RZ, PT ;  /* 0x000000ff0200720c */ /* 0x000fe40003fa6270 */
[----:B------:R-:W-:-:S04]  /*2e40*/  IADD3 R26, PT, PT, R20, 0x300, RZ ;  /* 0x00000300141a7810 */ /* 0x000fc80007ffe0ff */
        /* <DEDUP_REMOVED lines=18> */
[C---:B------:R-:W-:Y:S02]  /*2f70*/  IADD3 R2, P5, PT, R25.reuse, UR38, RZ ;  /* 0x0000002619027c10 */ /* 0x040fe4000ffbe0ff */
[----:B------:R-:W-:Y:S02]  /*2f80*/  P2R R62, PR, RZ, 0x8 ;  /* 0x00000008ff3e7803 */ /* 0x000fe40000000000 */
[----:B------:R-:W-:Y:S02]  /*2f90*/  LEA.HI.X.SX32 R3, R25, UR39, 0x1, P5 ;  /* 0x0000002719037c11 */ /* 0x000fe4000a8f0eff */
[----:B--2---:R-:W-:-:S02]  /*2fa0*/  ISETP.NE.AND P3, PT, R27, RZ, PT ;  /* 0x000000ff1b00720c */ /* 0x004fc40003f65270 */
[----:B------:R-:W-:Y:S01]  /*2fb0*/  ISETP.GE.U32.AND P5, PT, R4, UR7, PT ;  /* 0x0000000704007c0c */ /* 0x000fe2000bfa6070 */
[----:B------:R0:W2:Y:S01]  /*2fc0*/  LDG.E.U8 R63, desc[UR8][R2.64] ;  /* 0x00000008023f7981 */ /* 0x0000a2000c1e1100 */
[----:B------:R-:W-:Y:S02]  /*2fd0*/  SHF.R.S64 R4, RZ, 0x1e, R20 ;  /* 0x0000001eff047819 */ /* 0x000fe40000001014 */
[----:B------:R-:W-:Y:S02]  /*2fe0*/  IADD3 R27, PT, PT, R20, 0x320, RZ ;  /* 0x00000320141b7810 */ /* 0x000fe40007ffe0ff */
[----:B------:R-:W-:Y:S02]  /*2ff0*/  IADD3 R4, P6, PT, R4, UR36, RZ ;  /* 0x0000002404047c10 */ /* 0x000fe4000ffde0ff */
[----:B------:R-:W-:Y:S02]  /*3000*/  IABS R65, R27 ;  /* 0x0000001b00417213 */ /* 0x000fe40000000000 */
[----:B------:R-:W-:-:S03]  /*3010*/  LEA.HI.X.SX32 R5, R20, UR37, 0x2, P6 ;  /* 0x0000002514057c11 */ /* 0x000fc6000b0f16ff */
[----:B------:R-:W-:Y:S01]  /*3020*/  IMAD.HI.U32 R20, R65, UR5, RZ ;  /* 0x0000000541147c27 */ /* 0x000fe2000f8e00ff */
[----:B------:R-:W-:Y:S01]  /*3030*/  @P5 IADD3 R64, PT, PT, R64, 0x1, RZ ;  /* 0x0000000140405810 */ /* 0x000fe20007ffe0ff */
[----:B------:R1:W2:Y:S03]  /*3040*/  LDG.E R25, desc[UR8][R4.64] ;  /* 0x0000000804197981 */ /* 0x0002a6000c1e1900 */
[----:B0-----:R-:W-:-:S05]  /*3050*/  IADD3 R2, PT, PT, -R20, RZ, RZ ;  /* 0x000000ff14027210 */ /* 0x001fca0007ffe1ff */
[----:B------:R-:W-:-:S05]  /*3060*/  IMAD R2, R2, UR7, R65 ;  /* 0x0000000702027c24 */ /* 0x000fca000f8e0241 */
[----:B------:R-:W-:-:S13]  /*3070*/  ISETP.LT.U32.AND P6, PT, R2, UR7, PT ;  /* 0x0000000702007c0c */ /* 0x000fda000bfc1070 */
        /* <DEDUP_REMOVED lines=9> */
[----:B------:R-:W-:Y:S02]  /*3110*/  SEL R2, R19, R64, !P4 ;  /* 0x0000004013027207 */ /* 0x000fe40006000000 */
[----:B----4-:R-:W-:-:S03]  /*3120*/  ISETP.NE.AND P2, PT, R37, RZ, PT ;  /* 0x000000ff2500720c */ /* 0x010fc60003f45270 */
[----:B------:R-:W-:Y:S01]  /*3130*/  IMAD.MOV R3, RZ, RZ, -R2 ;  /* 0x000000ffff037224 */ /* 0x000fe200078e0a02 */
[----:B------:R-:W-:Y:S02]  /*3140*/  P2R R37, PR, RZ, 0x4 ;  /* 0x00000004ff257803 */ /* 0x000fe40000000000 */
[----:B------:R-:W-:-:S03]  /*3150*/  ISETP.NE.AND P2, PT, R55, RZ, PT ;  /* 0x000000ff3700720c */ /* 0x000fc60003f45270 */
[----:B------:R-:W-:Y:S01]  /*3160*/  @!P5 IADD3 R20, PT, PT, -R20, RZ, RZ ;  /* 0x000000ff1414d210 */ /* 0x000fe20007ffe1ff */
[----:B------:R-:W-:Y:S01]  /*3170*/  IMAD R3, R3, UR49, R26 ;  /* 0x0000003103037c24 */ /* 0x000fe2000f8e021a */
[----:B------:R-:W-:Y:S02]  /*3180*/  SEL R2, R2, RZ, P1 ;  /* 0x000000ff02027207 */ /* 0x000fe40000800000 */
[----:B------:R-:W-:Y:S02]  /*3190*/  SEL R64, R19, R20, !P4 ;  /* 0x0000001413407207 */ /* 0x000fe40006000000 */
[----:B------:R-:W-:Y:S02]  /*31a0*/  P2R R19, PR, RZ, 0x4 ;  /* 0x00000004ff137803 */ /* 0x000fe40000000000 */
[----:B------:R-:W-:Y:S01]  /*31b0*/  ISETP.NE.AND P2, PT, R54, RZ, PT ;  /* 0x000000ff3600720c */ /* 0x000fe20003f45270 */
[----:B------:R-:W-:Y:S01]  /*31c0*/  IMAD R2, R2, UR44, RZ ;  /* 0x0000002c02027c24 */ /* 0x000fe2000f8e02ff */
[----:B------:R-:W-:-:S02]  /*31d0*/  SEL R3, R3, RZ, P0 ;  /* 0x000000ff03037207 */ /* 0x000fc40000000000 */
[----:B------:R-:W-:Y:S02]  /*31e0*/  P2R R54, PR, RZ, 0x4 ;  /* 0x00000004ff367803 */ /* 0x000fe40000000000 */
[----:B------:R-:W-:Y:S01]  /*31f0*/  ISETP.NE.AND P2, PT, R53, RZ, PT ;  /* 0x000000ff3500720c */ /* 0x000fe20003f45270 */
[----:B-1----:R-:W-:Y:S01]  /*3200*/  IMAD R5, R3, UR45, R2 ;  /* 0x0000002d03057c24 */ /* 0x002fe2000f8e0202 */
[----:B------:R-:W-:Y:S02]  /*3210*/  SHF.R.S64 R2, RZ, 0x1e, R26 ;  /* 0x0000001eff027819 */ /* 0x000fe4000000101a */
[----:B------:R-:W-:Y:S02]  /*3220*/  P2R R53, PR, RZ, 0x4 ;  /* 0x00000004ff357803 */ /* 0x000fe40000000000 */
[----:B------:R-:W-:Y:S02]  /*3230*/  ISETP.NE.AND P2, PT, R52, RZ, PT ;  /* 0x000000ff3400720c */ /* 0x000fe40003f45270 */
[----:B------:R-:W-:-:S02]  /*3240*/  IADD3 R2, P6, PT, R2, UR36, RZ ;  /* 0x0000002402027c10 */ /* 0x000fc4000ffde0ff */
[----:B------:R-:W-:Y:S02]  /*3250*/  P2R R20, PR, RZ, 0x4 ;  /* 0x00000004ff147803 */ /* 0x000fe40000000000 */
[----:B------:R-:W-:Y:S02]  /*3260*/  ISETP.NE.AND P2, PT, R49, RZ, PT ;  /* 0x000000ff3100720c */ /* 0x000fe40003f45270 */
[----:B------:R-:W-:Y:S02]  /*3270*/  LEA.HI.X.SX32 R3, R26, UR37, 0x2, P6 ;  /* 0x000000251a037c11 */ /* 0x000fe4000b0f16ff */
[----:B------:R-:W-:Y:S02]  /*3280*/  IADD3 R26, PT, PT, -R64, RZ, RZ ;  /* 0x000000ff401a7210 */ /* 0x000fe40007ffe1ff */
[----:B------:R-:W-:Y:S02]  /*3290*/  P2R R49, PR, RZ, 0x4 ;  /* 0x00000004ff317803 */ /* 0x000fe40000000000 */
[----:B------:R-:W-:Y:S01]  /*32a0*/  ISETP.NE.AND P2, PT, R36, RZ, PT ;  /* 0x000000ff2400720c */ /* 0x000fe20003f45270 */
[----:B------:R-:W-:Y:S01]  /*32b0*/  IMAD R26, R26, UR49, R27 ;  /* 0x000000311a1a7c24 */ /* 0x000fe2000f8e021b */
[----:B-----5:R-:W-:-:S02]  /*32c0*/  ISETP.NE.AND P5, PT, R42, RZ, PT ;  /* 0x000000ff2a00720c */ /* 0x020fc40003fa5270 */
[----:B------:R-:W-:Y:S02]  /*32d0*/  R2UR UR6, R32 ;  /* 0x00000000200672ca */ /* 0x000fe400000e0000 */
[----:B------:R-:W-:Y:S02]  /*32e0*/  R2UR UR7, R33 ;  /* 0x00000000210772ca */ /* 0x000fe400000e0000 */
[----:B------:R-:W-:Y:S02]  /*32f0*/  SEL R42, R64, RZ, P1 ;  /* 0x000000ff402a7207 */ /* 0x000fe40000800000 */
[----:B------:R-:W-:Y:S02]  /*3300*/  P2R R36, PR, RZ, 0x4 ;  /* 0x00000004ff247803 */ /* 0x000fe40000000000 */
[----:B------:R-:W-:Y:S01]  /*3310*/  ISETP.NE.AND P2, PT, R35, RZ, PT ;  /* 0x000000ff2300720c */ /* 0x000fe20003f45270 */
[----:B------:R-:W-:Y:S01]  /*3320*/  IMAD R55, R42, UR44, RZ ;  /* 0x0000002c2a377c24 */ /* 0x000fe2000f8e02ff */
[----:B------:R-:W-:-:S02]  /*3330*/  IADD3 R4, P6, PT, R5, UR38, RZ ;  /* 0x0000002605047c10 */ /* 0x000fc4000ffde0ff */
[----:B------:R-:W-:Y:S02]  /*3340*/  SEL R26, R26, RZ, P0 ;  /* 0x000000ff1a1a7207 */ /* 0x000fe40000000000 */
[----:B------:R-:W-:Y:S01]  /*3350*/  P2R R35, PR, RZ, 0x4 ;  /* 0x00000004ff237803 */ /* 0x000fe20000000000 */
[----:B------:R-:W4:Y:S01]  /*3360*/  LDG.E R2, desc[UR6][R2.64] ;  /* 0x0000000602027981 */ /* 0x000f22000c1e1900 */
[----:B------:R-:W-:Y:S01]  /*3370*/  ISETP.NE.AND P2, PT, R34, RZ, PT ;  /* 0x000000ff2200720c */ /* 0x000fe20003f45270 */
[----:B------:R-:W-:Y:S01]  /*3380*/  IMAD R55, R26, UR45, R55 ;  /* 0x0000002d1a377c24 */ /* 0x000fe2000f8e0237 */
[----:B------:R-:W-:Y:S02]  /*3390*/  LEA.HI.X.SX32 R5, R5, UR39, 0x1, P6 ;  /* 0x0000002705057c11 */ /* 0x000fe4000b0f0eff */
[----:B------:R-:W-:Y:S02]  /*33a0*/  P2R R34, PR, RZ, 0x4 ;  /* 0x00000004ff227803 */ /* 0x000fe40000000000 */
[----:B------:R-:W-:-:S02]  /*33b0*/  ISETP.NE.AND P2, PT, R31, RZ, PT ;  /* 0x000000ff1f00720c */ /* 0x000fc40003f45270 */
[----:B------:R0:W5:Y:S01]  /*33c0*/  LDG.E.U8 R31, desc[UR6][R4.64] ;  /* 0x00000006041f7981 */ /* 0x000162000c1e1100 */
[----:B------:R-:W-:Y:S02]  /*33d0*/  SHF.R.S64 R26, RZ, 0x1e, R27 ;  /* 0x0000001eff1a7819 */ /* 0x000fe4000000101b */
[----:B0-----:R-:W-:-:S04]  /*33e0*/  IADD3 R4, P6, PT, R55, UR38, RZ ;  /* 0x0000002637047c10 */ /* 0x001fc8000ffde0ff */
[----:B------:R-:W-:Y:S02]  /*33f0*/  LEA.HI.X.SX32 R5, R55, UR39, 0x1, P6 ;  /* 0x0000002737057c11 */ /* 0x000fe4000b0f0eff */
[----:B------:R-:W-:-:S03]  /*3400*/  IADD3 R26, P1, PT, R26, UR36, RZ ;  /* 0x000000241a1a7c10 */ /* 0x000fc6000ff3e0ff */
[----:B------:R-:W5:Y:S01]  /*3410*/  LDG.E.U8 R4, desc[UR8][R4.64] ;  /* 0x0000000804047981 */ /* 0x000f62000c1e1100 */
[----:B------:R-:W-:-:S06]  /*3420*/  LEA.HI.X.SX32 R27, R27, UR37, 0x2, P1 ;  /* 0x000000251b1b7c11 */ /* 0x000fcc00088f16ff */
[----:B------:R0:W5:Y:S01]  /*3430*/  LDG.E R27, desc[UR8][R26.64] ;  /* 0x000000081a1b7981 */ /* 0x000162000c1e1900 */
[----:B------:R-:W-:Y:S01]  /*3440*/  FMUL R9, R9, UR4 ;  /* 0x0000000409097c20 */ /* 0x000fe20008400000 */
[----:B------:R-:W-:-:S04]  /*3450*/  ISETP.NE.AND P6, PT, R46, RZ, PT ;  /* 0x000000ff2e00720c */ /* 0x000fc80003fc5270 */
[-C--:B------:R-:W-:Y:S01]  /*3460*/  FSEL R46, R9, R10.reuse, P2 ;  /* 0x0000000a092e7208 */ /* 0x080fe20001000000 */
[----:B------:R-:W-:Y:S01]  /*3470*/  FMUL R9, R12, UR4 ;  /* 0x000000040c097c20 */ /* 0x000fe20008400000 */
[----:B------:R-:W-:Y:S02]  /*3480*/  ISETP.NE.AND P2, PT, R34, RZ, PT ;  /* 0x000000ff2200720c */ /* 0x000fe40003f45270 */
[----:B---3--:R-:W-:Y:S02]  /*3490*/  ISETP.NE.AND P0, PT, R44, RZ, PT ;  /* 0x000000ff2c00720c */ /* 0x008fe40003f05270 */
        /* <DEDUP_REMOVED lines=24> */
[----:B------:R-:W-:-:S04]  /*3620*/  ISETP.NE.AND P3, PT, R58, RZ, PT ;  /* 0x000000ff3a00720c */ /* 0x000fc80003f65270 */
[----:B------:R-:W-:Y:S01]  /*3630*/  FSEL R22, R7, R10, P3 ;  /* 0x0000000a07167208 */ /* 0x000fe20001800000 */
[----:B------:R-:W-:Y:S01]  /*3640*/  FMUL R23, R23, UR4 ;  /* 0x0000000417177c20 */ /* 0x000fe20008400000 */
[----:B------:R-:W-:-:S04]  /*3650*/  FMUL R21, R21, UR4 ;  /* 0x0000000415157c20 */ /* 0x000fc80008400000 */
[----:B------:R-:W-:Y:S02]  /*3660*/  FSEL R52, R23, R10, P6 ;  /* 0x0000000a17347208 */ /* 0x000fe40003000000 */
[----:B------:R-:W-:Y:S01]  /*3670*/  ISETP.NE.AND P4, PT, R62, RZ, PT ;  /* 0x000000ff3e00720c */ /* 0x000fe20003f85270 */
[----:B------:R-:W-:-:S03]  /*3680*/  FMUL R3, R18, UR4 ;  /* 0x0000000412037c20 */ /* 0x000fc60008400000 */
[----:B------:R-:W-:Y:S02]  /*3690*/  FSEL R54, R21, R10, P4 ;  /* 0x0000000a15367208 */ /* 0x000fe40002000000 */
[----:B--2---:R-:W-:Y:S01]  /*36a0*/  ISETP.NE.AND P1, PT, R63, RZ, PT ;  /* 0x000000ff3f00720c */ /* 0x004fe20003f25270 */
[----:B------:R-:W-:-:S05]  /*36b0*/  FMUL R25, R25, UR4 ;  /* 0x0000000419197c20 */ /* 0x000fca0008400000 */
        /* <DEDUP_REMOVED lines=56> */
[----:B-----5:R-:W-:-:S04]  /*3a40*/  ISETP.NE.AND P0, PT, R31, RZ, PT ;  /* 0x000000ff1f00720c */ /* 0x020fc80003f05270 */
        /* <DEDUP_REMOVED lines=57> */
[----:B------:R-:W-:Y:S01]  /*3de0*/  MUFU.EX2 R13, R13 ;  /* 0x0000000d000d7308 */ /* 0x000fe20000000800 */
[----:B------:R-:W-:Y:S01]  /*3df0*/  FFMA R46, R46, 1.925963033500011079e-08, R5 ;  /* 0x32a570602e2e7823 */ /* 0x000fe20000000005 */
[----:B------:R-:W-:Y:S01]  /*3e00*/  FADD R5, R4, -12583039 ;  /* 0xcb40007f04057421 */ /* 0x000fe20000000000 */
[-C--:B------:R-:W-:Y:S01]  /*3e10*/  FFMA.RM R3, R9, R12.reuse, 12582913 ;  /* 0x4b40000109037423 */ /* 0x080fe2000000400c */
[-C--:B------:R-:W-:Y:S01]  /*3e20*/  FFMA.SAT R9, R36, R11.reuse, 0.5 ;  /* 0x3f00000024097423 */ /* 0x080fe2000000200b */
[----:B------:R-:W-:Y:S01]  /*3e30*/  SHF.L.U32 R0, R0, 0x17, RZ ;  /* 0x0000001700007819 */ /* 0x000fe200000006ff */
[C---:B------:R-:W-:Y:S01]  /*3e40*/  FFMA R5, R44.reuse, 1.4426950216293334961, -R5 ;  /* 0x3fb8aa3b2c057823 */ /* 0x040fe20000000805 */
[----:B------:R-:W-:Y:S01]  /*3e50*/  FADD R7, R3, -12583039 ;  /* 0xcb40007f03077421 */ /* 0x000fe20000000000 */
[-C--:B------:R-:W-:Y:S01]  /*3e60*/  FFMA.RM R9, R9, R12.reuse, 12582913 ;  /* 0x4b40000109097423 */ /* 0x080fe2000000400c */
[----:B------:R-:W-:Y:S01]  /*3e70*/  MUFU.EX2 R15, R46 ;  /* 0x0000002e000f7308 */ /* 0x000fe20000000800 */
[----:B------:R-:W-:Y:S01]  /*3e80*/  FFMA R44, R44, 1.925963033500011079e-08, R5 ;  /* 0x32a570602c2c7823 */ /* 0x000fe20000000005 */
[-C--:B------:R-:W-:Y:S01]  /*3e90*/  FFMA.SAT R5, R34, R11.reuse, 0.5 ;  /* 0x3f00000022057423 */ /* 0x080fe2000000200b */
[----:B------:R-:W-:Y:S01]  /*3ea0*/  FFMA R7, R42, 1.4426950216293334961, -R7 ;  /* 0x3fb8aa3b2a077823 */ /* 0x000fe20000000807 */
[----:B------:R-:W-:Y:S01]  /*3eb0*/  FFMA.SAT R35, R14, R11, 0.5 ;  /* 0x3f0000000e237423 */ /* 0x000fe2000000200b */
[----:B------:R-:W-:Y:S01]  /*3ec0*/  SHF.L.U32 R3, R3, 0x17, RZ ;  /* 0x0000001703037819 */ /* 0x000fe200000006ff */
[----:B------:R-:W-:Y:S01]  /*3ed0*/  FFMA.RM R6, R5, R12, 12582913 ;  /* 0x4b40000105067423 */ /* 0x000fe2000000400c */
[----:B------:R-:W-:Y:S01]  /*3ee0*/  FFMA R42, R42, 1.925963033500011079e-08, R7 ;  /* 0x32a570602a2a7823 */ /* 0x000fe20000000007 */
[----:B------:R-:W-:Y:S01]  /*3ef0*/  FADD R5, R9, -12583039 ;  /* 0xcb40007f09057421 */ /* 0x000fe20000000000 */
[----:B------:R-:W-:Y:S01]  /*3f00*/  MUFU.EX2 R21, R44 ;  /* 0x0000002c00157308 */ /* 0x000fe20000000800 */
[C---:B------:R-:W-:Y:S01]  /*3f10*/  FADD R7, R6.reuse, -12583039 ;  /* 0xcb40007f06077421 */ /* 0x040fe20000000000 */
[----:B------:R-:W-:-:S02]  /*3f20*/  IMAD.SHL.U32 R6, R6, 0x800000, RZ ;  /* 0x0080000006067824 */ /* 0x000fc400078e00ff */
[----:B------:R-:W-:Y:S01]  /*3f30*/  FFMA R5, R36, 1.4426950216293334961, -R5 ;  /* 0x3fb8aa3b24057823 */ /* 0x000fe20000000805 */
[----:B------:R-:W-:-:S03]  /*3f40*/  FFMA R7, R34, 1.4426950216293334961, -R7 ;  /* 0x3fb8aa3b22077823 */ /* 0x000fc60000000807 */
[----:B------:R-:W-:Y:S01]  /*3f50*/  FFMA R36, R36, 1.925963033500011079e-08, R5 ;  /* 0x32a5706024247823 */ /* 0x000fe20000000005 */
[----:B------:R-:W0:Y:S01]  /*3f60*/  MUFU.EX2 R42, R42 ;  /* 0x0000002a002a7308 */ /* 0x000e220000000800 */
[----:B------:R-:W-:Y:S01]  /*3f70*/  FFMA R34, R34, 1.925963033500011079e-08, R7 ;  /* 0x32a5706022227823 */ /* 0x000fe20000000007 */
[----:B------:R-:W-:-:S04]  /*3f80*/  FFMA.SAT R7, R20, R11, 0.5 ;  /* 0x3f00000014077423 */ /* 0x000fc8000000200b */
[----:B------:R-:W-:Y:S02]  /*3f90*/  FFMA.RM R7, R7, R12, 12582913 ;  /* 0x4b40000107077423 */ /* 0x000fe4000000400c */
[----:B------:R-:W1:Y:S02]  /*3fa0*/  MUFU.EX2 R23, R36 ;  /* 0x0000002400177308 */ /* 0x000e640000000800 */
[C---:B------:R-:W-:Y:S01]  /*3fb0*/  FADD R5, R7.reuse, -12583039 ;  /* 0xcb40007f07057421 */ /* 0x040fe20000000000 */
[----:B------:R-:W-:-:S03]  /*3fc0*/  SHF.L.U32 R7, R7, 0x17, RZ ;  /* 0x0000001707077819 */ /* 0x000fc600000006ff */
[C---:B------:R-:W-:Y:S02]  /*3fd0*/  FFMA R5, R20.reuse, 1.4426950216293334961, -R5 ;  /* 0x3fb8aa3b14057823 */ /* 0x040fe40000000805 */
[----:B------:R-:W2:Y:S01]  /*3fe0*/  MUFU.EX2 R27, R34 ;  /* 0x00000022001b7308 */ /* 0x000ea20000000800 */
[----:B0-----:R-:W-:Y:S01]  /*3ff0*/  FMUL R3, R3, R42 ;  /* 0x0000002a03037220 */ /* 0x001fe20000400000 */
[----:B------:R-:W-:Y:S01]  /*4000*/  FFMA R20, R20, 1.925963033500011079e-08, R5 ;  /* 0x32a5706014147823 */ /* 0x000fe20000000005 */
[----:B------:R-:W-:-:S04]  /*4010*/  FFMA.SAT R5, R8, R11, 0.5 ;  /* 0x3f00000008057423 */ /* 0x000fc8000000200b */
[-C--:B------:R-:W-:Y:S01]  /*4020*/  FFMA.RM R10, R5, R12.reuse, 12582913 ;  /* 0x4b400001050a7423 */ /* 0x080fe2000000400c */
[----:B------:R-:W-:Y:S01]  /*4030*/  FMUL R5, R0, R13 ;  /* 0x0000000d00057220 */ /* 0x000fe20000400000 */
[----:B------:R-:W-:Y:S01]  /*4040*/  FFMA.SAT R13, R16, R11, 0.5 ;  /* 0x3f000000100d7423 */ /* 0x000fe2000000200b */
[----:B------:R-:W-:Y:S01]  /*4050*/  SHF.L.U32 R0, R2, 0x17, RZ ;  /* 0x0000001702007819 */ /* 0x000fe200000006ff */
[----:B------:R-:W-:Y:S01]  /*4060*/  FADD R17, R10, -12583039 ;  /* 0xcb40007f0a117421 */ /* 0x000fe20000000000 */
[----:B------:R-:W-:Y:S02]  /*4070*/  IMAD.SHL.U32 R2, R4, 0x800000, RZ ;  /* 0x0080000004027824 */ /* 0x000fe400078e00ff */
[-C--:B------:R-:W-:Y:S01]  /*4080*/  FFMA.RM R13, R13, R12.reuse, 12582913 ;  /* 0x4b4000010d0d7423 */ /* 0x080fe2000000400c */
[----:B------:R-:W-:Y:S01]  /*4090*/  SHF.L.U32 R4, R9, 0x17, RZ ;  /* 0x0000001709047819 */ /* 0x000fe200000006ff */
[----:B------:R-:W-:Y:S01]  /*40a0*/  FMUL R0, R0, R15 ;  /* 0x0000000f00007220 */ /* 0x000fe20000400000 */
[----:B------:R-:W-:Y:S01]  /*40b0*/  FFMA R17, R8, 1.4426950216293334961, -R17 ;  /* 0x3fb8aa3b08117823 */ /* 0x000fe20000000811 */
[----:B------:R-:W-:Y:S01]  /*40c0*/  FADD R15, R13, -12583039 ;  /* 0xcb40007f0d0f7421 */ /* 0x000fe20000000000 */
[----:B------:R-:W-:Y:S01]  /*40d0*/  FMUL R2, R2, R21 ;  /* 0x0000001502027220 */ /* 0x000fe20000400000 */
[----:B-1----:R-:W-:Y:S01]  /*40e0*/  FMUL R4, R4, R23 ;  /* 0x0000001704047220 */ /* 0x002fe20000400000 */
[----:B------:R-:W-:Y:S01]  /*40f0*/  FFMA R19, R8, 1.925963033500011079e-08, R17 ;  /* 0x32a5706008137823 */ /* 0x000fe20000000011 */
[----:B------:R-:W-:Y:S01]  /*4100*/  FFMA R15, R16, 1.4426950216293334961, -R15 ;  /* 0x3fb8aa3b100f7823 */ /* 0x000fe2000000080f */
[----:B------:R-:W-:Y:S01]  /*4110*/  FFMA.SAT R23, R18, R11, 0.5 ;  /* 0x3f00000012177423 */ /* 0x000fe2000000200b */
[----:B------:R-:W0:Y:S01]  /*4120*/  MUFU.EX2 R20, R20 ;  /* 0x0000001400147308 */ /* 0x000e220000000800 */
[----:B--2---:R-:W-:Y:S01]  /*4130*/  FMUL R6, R6, R27 ;  /* 0x0000001b06067220 */ /* 0x004fe20000400000 */
[----:B------:R-:W-:Y:S01]  /*4140*/  FFMA R17, R16, 1.925963033500011079e-08, R15 ;  /* 0x32a5706010117823 */ /* 0x000fe2000000000f */
[-C--:B------:R-:W-:Y:S01]  /*4150*/  FFMA.SAT R15, R24, R11.reuse, 0.5 ;  /* 0x3f000000180f7423 */ /* 0x080fe2000000200b */
[-C--:B------:R-:W-:Y:S01]  /*4160*/  FFMA.RM R23, R23, R12.reuse, 12582913 ;  /* 0x4b40000117177423 */ /* 0x080fe2000000400c */
[----:B------:R-:W-:Y:S01]  /*4170*/  FFMA.SAT R27, R48, R11, 0.5 ;  /* 0x3f000000301b7423 */ /* 0x000fe2000000200b */
[----:B------:R-:W-:Y:S01]  /*4180*/  SHF.L.U32 R8, R10, 0x17, RZ ;  /* 0x000000170a087819 */ /* 0x000fe200000006ff */
[-C--:B------:R-:W-:Y:S01]  /*4190*/  FFMA.RM R15, R15, R12.reuse, 12582913 ;  /* 0x4b4000010f0f7423 */ /* 0x080fe2000000400c */
[----:B------:R-:W1:Y:S01]  /*41a0*/  MUFU.EX2 R19, R19 ;  /* 0x0000001300137308 */ /* 0x000e620000000800 */
[----:B------:R-:W-:-:S02]  /*41b0*/  FFMA.RM R27, R27, R12, 12582913 ;  /* 0x4b4000011b1b7423 */ /* 0x000fc4000000400c */
[----:B------:R-:W-:-:S04]  /*41c0*/  FADD R21, R15, -12583039 ;  /* 0xcb40007f0f157421 */ /* 0x000fc80000000000 */
[C---:B------:R-:W-:Y:S01]  /*41d0*/  FFMA R21, R24.reuse, 1.4426950216293334961, -R21 ;  /* 0x3fb8aa3b18157823 */ /* 0x040fe20000000815 */
[----:B------:R2:W-:Y:S01]  /*41e0*/  MUFU.EX2 R10, R17 ;  /* 0x00000011000a7308 */ /* 0x0005e20000000800 */
[----:B0-----:R-:W-:Y:S02]  /*41f0*/  FMUL R7, R7, R20 ;  /* 0x0000001407077220 */ /* 0x001fe40000400000 */
[----:B------:R-:W-:Y:S01]  /*4200*/  FFMA R24, R24, 1.925963033500011079e-08, R21 ;  /* 0x32a5706018187823 */ /* 0x000fe20000000015 */
[----:B------:R-:W-:-:S04]  /*4210*/  FFMA.SAT R21, R52, R11, 0.5 ;  /* 0x3f00000034157423 */ /* 0x000fc8000000200b */
[----:B------:R-:W-:Y:S01]  /*4220*/  FFMA.RM R16, R21, R12, 12582913 ;  /* 0x4b40000115107423 */ /* 0x000fe2000000400c */
[----:B-1----:R-:W-:Y:S02]  /*4230*/  FMUL R8, R8, R19 ;  /* 0x0000001308087220 */ /* 0x002fe40000400000 */
[----:B------:R-:W-:Y:S01]  /*4240*/  MUFU.EX2 R19, R24 ;  /* 0x0000001800137308 */ /* 0x000fe20000000800 */
[C---:B------:R-:W-:Y:S01]  /*4250*/  FADD R21, R16.reuse, -12583039 ;  /* 0xcb40007f10157421 */ /* 0x040fe20000000000 */
[----:B------:R-:W-:-:S03]  /*4260*/  SHF.L.U32 R16, R16, 0x17, RZ ;  /* 0x0000001710107819 */ /* 0x000fc600000006ff */
[----:B------:R-:W-:-:S04]  /*4270*/  FFMA R21, R52, 1.4426950216293334961, -R21 ;  /* 0x3fb8aa3b34157823 */ /* 0x000fc80000000815 */
[----:B------:R-:W-:Y:S01]  /*4280*/  FFMA R52, R52, 1.925963033500011079e-08, R21 ;  /* 0x32a5706034347823 */ /* 0x000fe20000000015 */
[----:B------:R-:W-:-:S04]  /*4290*/  FFMA.SAT R21, R22, R11, 0.5 ;  /* 0x3f00000016157423 */ /* 0x000fc8000000200b */
[----:B------:R-:W-:-:S04]  /*42a0*/  FFMA.RM R21, R21, R12, 12582913 ;  /* 0x4b40000115157423 */ /* 0x000fc8000000400c */
[C---:B------:R-:W-:Y:S01]  /*42b0*/  FADD R9, R21.reuse, -12583039 ;  /* 0xcb40007f15097421 */ /* 0x040fe20000000000 */
[----:B--2---:R-:W-:-:S03]  /*42c0*/  IMAD.SHL.U32 R17, R21, 0x800000, RZ ;  /* 0x0080000015117824 */ /* 0x004fc600078e00ff */
[----:B------:R-:W-:-:S04]  /*42d0*/  FFMA R9, R22, 1.4426950216293334961, -R9 ;  /* 0x3fb8aa3b16097823 */ /* 0x000fc80000000809 */
[----:B------:R-:W-:Y:S01]  /*42e0*/  FFMA R25, R22, 1.925963033500011079e-08, R9 ;  /* 0x32a5706016197823 */ /* 0x000fe20000000009 */
[----:B------:R-:W-:-:S04]  /*42f0*/  FFMA.SAT R9, R54, R11, 0.5 ;  /* 0x3f00000036097423 */ /* 0x000fc8000000200b */
[----:B------:R-:W-:-:S04]  /*4300*/  FFMA.RM R22, R9, R12, 12582913 ;  /* 0x4b40000109167423 */ /* 0x000fc8000000400c */
[----:B------:R-:W-:-:S04]  /*4310*/  FADD R9, R22, -12583039 ;  /* 0xcb40007f16097421 */ /* 0x000fc80000000000 */
[----:B------:R-:W-:-:S04]  /*4320*/  FFMA R9, R54, 1.4426950216293334961, -R9 ;  /* 0x3fb8aa3b36097823 */ /* 0x000fc80000000809 */
[----:B------:R-:W-:Y:S01]  /*4330*/  FFMA R54, R54, 1.925963033500011079e-08, R9 ;  /* 0x32a5706036367823 */ /* 0x000fe20000000009 */
[----:B------:R-:W-:-:S04]  /*4340*/  FADD R9, R23, -12583039 ;  /* 0xcb40007f17097421 */ /* 0x000fc80000000000 */
        /* <DEDUP_REMOVED lines=8> */
[----:B------:R-:W-:-:S03]  /*43d0*/  FFMA R9, R26, 1.4426950216293334961, -R9 ;  /* 0x3fb8aa3b1a097823 */ /* 0x000fc60000000809 */
[----:B------:R-:W-:Y:S01]  /*43e0*/  FFMA.RM R25, R25, R12, 12582913 ;  /* 0x4b40000119197423 */ /* 0x000fe2000000400c */
[----:B------:R-:W-:Y:S01]  /*43f0*/  FFMA R31, R26, 1.925963033500011079e-08, R9 ;  /* 0x32a570601a1f7823 */ /* 0x000fe20000000009 */
[----:B------:R-:W-:Y:S02]  /*4400*/  IMAD.SHL.U32 R9, R13, 0x800000, RZ ;  /* 0x008000000d097824 */ /* 0x000fe400078e00ff */
[----:B------:R-:W-:Y:S01]  /*4410*/  FADD R13, R27, -12583039 ;  /* 0xcb40007f1b0d7421 */ /* 0x000fe20000000000 */
[----:B------:R0:W-:Y:S01]  /*4420*/  MUFU.EX2 R26, R29 ;  /* 0x0000001d001a7308 */ /* 0x0001e20000000800 */
[----:B-1----:R-:W-:Y:S01]  /*4430*/  FMUL R17, R17, R18 ;  /* 0x0000001211117220 */ /* 0x002fe20000400000 */
[----:B------:R-:W-:Y:S01]  /*4440*/  FMUL R9, R9, R10 ;  /* 0x0000000a09097220 */ /* 0x000fe20000400000 */
[----:B------:R-:W-:Y:S01]  /*4450*/  FFMA R13, R48, 1.4426950216293334961, -R13 ;  /* 0x3fb8aa3b300d7823 */ /* 0x000fe2000000080d */
[----:B------:R-:W-:Y:S02]  /*4460*/  SHF.L.U32 R10, R15, 0x17, RZ ;  /* 0x000000170f0a7819 */ /* 0x000fe400000006ff */
[----:B------:R-:W-:Y:S01]  /*4470*/  SHF.L.U32 R18, R22, 0x17, RZ ;  /* 0x0000001716127819 */ /* 0x000fe200000006ff */
[----:B------:R-:W-:Y:S01]  /*4480*/  FFMA R48, R48, 1.925963033500011079e-08, R13 ;  /* 0x32a5706030307823 */ /* 0x000fe2000000000d */
[----:B------:R-:W-:Y:S01]  /*4490*/  FFMA.SAT R13, R58, R11, 0.5 ;  /* 0x3f0000003a0d7423 */ /* 0x000fe2000000200b */
[----:B------:R-:W1:Y:S01]  /*44a0*/  MUFU.EX2 R15, R52 ;  /* 0x00000034000f7308 */ /* 0x000e620000000800 */
[----:B------:R-:W-:Y:S01]  /*44b0*/  FMUL R10, R10, R19 ;  /* 0x000000130a0a7220 */ /* 0x000fe20000400000 */
[----:B0-----:R-:W-:Y:S01]  /*44c0*/  FFMA.SAT R29, R64, R11, 0.5 ;  /* 0x3f000000401d7423 */ /* 0x001fe2000000200b */
[----:B------:R-:W-:-:S03]  /*44d0*/  FFMA.RM R24, R13, R12, 12582913 ;  /* 0x4b4000010d187423 */ /* 0x000fc6000000400c */
[----:B------:R-:W-:Y:S01]  /*44e0*/  FFMA.RM R29, R29, R12, 12582913 ;  /* 0x4b4000011d1d7423 */ /* 0x000fe2000000400c */
[C---:B------:R-:W-:Y:S01]  /*44f0*/  FADD R13, R24.reuse, -12583039 ;  /* 0xcb40007f180d7421 */ /* 0x040fe20000000000 */
[----:B------:R-:W0:Y:S01]  /*4500*/  MUFU.EX2 R19, R54 ;  /* 0x0000003600137308 */ /* 0x000e220000000800 */
[----:B------:R-:W-:Y:S02]  /*4510*/  SHF.L.U32 R22, R24, 0x17, RZ ;  /* 0x0000001718167819 */ /* 0x000fe400000006ff */
[----:B------:R-:W-:-:S04]  /*4520*/  FFMA R13, R58, 1.4426950216293334961, -R13 ;  /* 0x3fb8aa3b3a0d7823 */ /* 0x000fc8000000080d */
[----:B------:R-:W-:Y:S01]  /*4530*/  FFMA R58, R58, 1.925963033500011079e-08, R13 ;  /* 0x32a570603a3a7823 */ /* 0x000fe2000000000d */
[----:B------:R-:W-:Y:S01]  /*4540*/  FFMA.SAT R13, R60, R11, 0.5 ;  /* 0x3f0000003c0d7423 */ /* 0x000fe2000000200b */
[----:B-1----:R-:W-:Y:S01]  /*4550*/  FMUL R16, R16, R15 ;  /* 0x0000000f10107220 */ /* 0x002fe20000400000 */
[----:B------:R-:W1:Y:S02]  /*4560*/  MUFU.EX2 R31, R31 ;  /* 0x0000001f001f7308 */ /* 0x000e640000000800 */
[----:B------:R-:W-:-:S04]  /*4570*/  FFMA.RM R13, R13, R12, 12582913 ;  /* 0x4b4000010d0d7423 */ /* 0x000fc8000000400c */
[----:B------:R-:W-:Y:S01]  /*4580*/  FADD R15, R13, -12583039 ;  /* 0xcb40007f0d0f7421 */ /* 0x000fe20000000000 */
[----:B0-----:R-:W-:Y:S01]  /*4590*/  FMUL R18, R18, R19 ;  /* 0x0000001312127220 */ /* 0x001fe20000400000 */
[----:B------:R-:W-:Y:S01]  /*45a0*/  SHF.L.U32 R19, R23, 0x17, RZ ;  /* 0x0000001717137819 */ /* 0x000fe200000006ff */
[----:B------:R-:W-:Y:S01]  /*45b0*/  FADD R23, R29, -12583039 ;  /* 0xcb40007f1d177421 */ /* 0x000fe20000000000 */
[C---:B------:R-:W-:Y:S01]  /*45c0*/  FFMA R15, R60.reuse, 1.4426950216293334961, -R15 ;  /* 0x3fb8aa3b3c0f7823 */ /* 0x040fe2000000080f */
[----:B------:R-:W-:Y:S01]  /*45d0*/  MUFU.EX2 R48, R48 ;  /* 0x0000003000307308 */ /* 0x000fe20000000800 */
[----:B------:R-:W-:Y:S02]  /*45e0*/  IMAD.SHL.U32 R13, R13, 0x800000, RZ ;  /* 0x008000000d0d7824 */ /* 0x000fe400078e00ff */
[----:B------:R-:W-:Y:S01]  /*45f0*/  FMUL R19, R19, R26 ;  /* 0x0000001a13137220 */ /* 0x000fe20000400000 */
[----:B------:R-:W-:Y:S01]  /*4600*/  FFMA R60, R60, 1.925963033500011079e-08, R15 ;  /* 0x32a570603c3c7823 */ /* 0x000fe2000000000f */
[----:B------:R-:W-:Y:S01]  /*4610*/  FFMA.SAT R15, R28, R11, 0.5 ;  /* 0x3f0000001c0f7423 */ /* 0x000fe2000000200b */
[----:B------:R-:W-:Y:S01]  /*4620*/  FFMA R23, R64, 1.4426950216293334961, -R23 ;  /* 0x3fb8aa3b40177823 */ /* 0x000fe20000000817 */
[----:B-1----:R-:W-:Y:S01]  /*4630*/  FMUL R20, R20, R31 ;  /* 0x0000001f14147220 */ /* 0x002fe20000400000 */
[----:B------:R-:W-:Y:S01]  /*4640*/  SHF.L.U32 R29, R29, 0x17, RZ ;  /* 0x000000171d1d7819 */ /* 0x000fe200000006ff */
[----:B------:R-:W-:Y:S01]  /*4650*/  FFMA.RM R15, R15, R12, 12582913 ;  /* 0x4b4000010f0f7423 */ /* 0x000fe2000000400c */
[----:B------:R-:W-:Y:S01]  /*4660*/  FFMA R64, R64, 1.925963033500011079e-08, R23 ;  /* 0x32a5706040407823 */ /* 0x000fe20000000017 */
[----:B------:R-:W-:Y:S02]  /*4670*/  MUFU.EX2 R60, R60 ;  /* 0x0000003c003c7308 */ /* 0x000fe40000000800 */
[C---:B------:R-:W-:Y:S01]  /*4680*/  FADD R21, R15.reuse, -12583039 ;  /* 0xcb40007f0f157421 */ /* 0x040fe20000000000 */
[----:B------:R-:W-:-:S03]  /*4690*/  SHF.L.U32 R15, R15, 0x17, RZ ;  /* 0x000000170f0f7819 */ /* 0x000fc600000006ff */
[C---:B------:R-:W-:Y:S02]  /*46a0*/  FFMA R21, R28.reuse, 1.4426950216293334961, -R21 ;  /* 0x3fb8aa3b1c157823 */ /* 0x040fe40000000815 */
[----:B------:R-:W0:Y:S02]  /*46b0*/  MUFU.EX2 R23, R58 ;  /* 0x0000003a00177308 */ /* 0x000e240000000800 */
[----:B------:R-:W-:Y:S01]  /*46c0*/  FFMA R28, R28, 1.925963033500011079e-08, R21 ;  /* 0x32a570601c1c7823 */ /* 0x000fe20000000015 */
        /* <DEDUP_REMOVED lines=8> */
[----:B------:R-:W0:Y:S02]  /*4750*/  MUFU.EX2 R62, R62 ;  /* 0x0000003e003e7308 */ /* 0x000e240000000800 */
[C---:B------:R-:W-:Y:S01]  /*4760*/  FADD R21, R26.reuse, -12583039 ;  /* 0xcb40007f1a157421 */ /* 0x040fe20000000000 */
[----:B------:R-:W-:-:S03]  /*4770*/  IMAD.SHL.U32 R26, R26, 0x800000, RZ ;  /* 0x008000001a1a7824 */ /* 0x000fc600078e00ff */
[C---:B------:R-:W-:Y:S02]  /*4780*/  FFMA R21, R50.reuse, 1.4426950216293334961, -R21 ;  /* 0x3fb8aa3b32157823 */ /* 0x040fe40000000815 */
[----:B------:R-:W-:Y:S02]  /*4790*/  MUFU.EX2 R64, R64 ;  /* 0x0000004000407308 */ /* 0x000fe40000000800 */
[----:B------:R-:W-:Y:S01]  /*47a0*/  FFMA R50, R50, 1.925963033500011079e-08, R21 ;  /* 0x32a5706032327823 */ /* 0x000fe20000000015 */
[----:B------:R-:W-:Y:S01]  /*47b0*/  SHF.L.U32 R21, R27, 0x17, RZ ;  /* 0x000000171b157819 */ /* 0x000fe200000006ff */
[----:B------:R-:W-:-:S04]  /*47c0*/  FFMA.SAT R27, R56, R11, 0.5 ;  /* 0x3f000000381b7423 */ /* 0x000fc8000000200b */
[----:B------:R-:W-:Y:S01]  /*47d0*/  FFMA.RM R27, R27, R12, 12582913 ;  /* 0x4b4000011b1b7423 */ /* 0x000fe2000000400c */
[----:B------:R-:W-:Y:S01]  /*47e0*/  FMUL R21, R21, R48 ;  /* 0x0000003015157220 */ /* 0x000fe20000400000 */
[----:B0-----:R-:W-:Y:S02]  /*47f0*/  FMUL R25, R25, R62 ;  /* 0x0000003e19197220 */ /* 0x001fe40000400000 */
[----:B------:R-:W-:-:S04]  /*4800*/  FADD R31, R27, -12583039 ;  /* 0xcb40007f1b1f7421 */ /* 0x000fc80000000000 */
[----:B------:R-:W-:-:S04]  /*4810*/  FFMA R31, R56, 1.4426950216293334961, -R31 ;  /* 0x3fb8aa3b381f7823 */ /* 0x000fc8000000081f */
[----:B------:R-:W-:Y:S01]  /*4820*/  FFMA R56, R56, 1.925963033500011079e-08, R31 ;  /* 0x32a5706038387823 */ /* 0x000fe2000000001f */
[----:B------:R-:W-:-:S03]  /*4830*/  FFMA.SAT R31, R66, R11, 0.5 ;  /* 0x3f000000421f7423 */ /* 0x000fc6000000200b */
[----:B------:R-:W-:Y:S01]  /*4840*/  MUFU.EX2 R37, R56 ;  /* 0x0000003800257308 */ /* 0x000fe20000000800 */
[----:B------:R-:W-:-:S04]  /*4850*/  FFMA.RM R31, R31, R12, 12582913 ;  /* 0x4b4000011f1f7423 */ /* 0x000fc8000000400c */
        /* <DEDUP_REMOVED lines=8> */
[----:B------:R-:W-:-:S03]  /*48e0*/  SHF.L.U32 R11, R11, 0x17, RZ ;  /* 0x000000170b0b7819 */ /* 0x000fc600000006ff */
[C---:B------:R-:W-:Y:S02]  /*48f0*/  FFMA R23, R30.reuse, 1.4426950216293334961, -R23 ;  /* 0x3fb8aa3b1e177823 */ /* 0x040fe40000000817 */
[----:B------:R-:W0:Y:S02]  /*4900*/  MUFU.EX2 R35, R50 ;  /* 0x0000003200237308 */ /* 0x000e240000000800 */
[----:B------:R-:W-:Y:S01]  /*4910*/  FFMA R30, R30, 1.925963033500011079e-08, R23 ;  /* 0x32a570601e1e7823 */ /* 0x000fe20000000017 */
[----:B------:R-:W-:-:S04]  /*4920*/  FADD R23, R12, -12583039 ;  /* 0xcb40007f0c177421 */ /* 0x000fc80000000000 */
[C---:B------:R-:W-:Y:S01]  /*4930*/  FFMA R23, R14.reuse, 1.4426950216293334961, -R23 ;  /* 0x3fb8aa3b0e177823 */ /* 0x040fe20000000817 */
[----:B------:R-:W1:Y:S03]  /*4940*/  MUFU.EX2 R36, R30 ;  /* 0x0000001e00247308 */ /* 0x000e660000000800 */
[----:B------:R-:W-:Y:S01]  /*4950*/  FFMA R14, R14, 1.925963033500011079e-08, R23 ;  /* 0x32a570600e0e7823 */ /* 0x000fe20000000017 */
[----:B------:R-:W-:-:S04]  /*4960*/  FADD R23, RZ, R5 ;  /* 0x00000005ff177221 */ /* 0x000fc80000000000 */
[----:B------:R-:W-:Y:S01]  /*4970*/  FADD R23, R23, R0 ;  /* 0x0000000017177221 */ /* 0x000fe20000000000 */
[----:B0-----:R-:W-:Y:S01]  /*4980*/  FMUL R26, R26, R35 ;  /* 0x000000231a1a7220 */ /* 0x001fe20000400000 */
[----:B------:R-:W0:Y:S02]  /*4990*/  MUFU.EX2 R14, R14 ;  /* 0x0000000e000e7308 */ /* 0x000e240000000800 */
        /* <DEDUP_REMOVED lines=20> */
[----:B------:R-:W-:Y:S01]  /*4ae0*/  SHF.L.U32 R28, R27, 0x17, RZ ;  /* 0x000000171b1c7819 */ /* 0x000fe200000006ff */
[----:B------:R-:W-:Y:S01]  /*4af0*/  FMUL R27, R29, R64 ;  /* 0x000000401d1b7220 */ /* 0x000fe20000400000 */
[----:B------:R-:W-:Y:S02]  /*4b00*/  IMAD.SHL.U32 R29, R31, 0x800000, RZ ;  /* 0x008000001f1d7824 */ /* 0x000fe400078e00ff */
[----:B------:R-:W-:Y:S01]  /*4b10*/  FADD R34, R13, R26 ;  /* 0x0000001a0d227221 */ /* 0x000fe20000000000 */
[----:B-1----:R-:W-:Y:S01]  /*4b20*/  FMUL R31, R11, R36 ;  /* 0x000000240b1f7220 */ /* 0x002fe20000400000 */
[----:B------:R-:W-:Y:S01]  /*4b30*/  FMUL R28, R28, R37 ;  /* 0x000000251c1c7220 */ /* 0x000fe20000400000 */
[----:B------:R-:W-:Y:S01]  /*4b40*/  FMUL R29, R29, R66 ;  /* 0x000000421d1d7220 */ /* 0x000fe20000400000 */
        /* <DEDUP_REMOVED lines=16> */
.L_x_21189:
        /* <DEDUP_REMOVED lines=12> */
[----:B------:R-:W-:Y:S05]  /*4d10*/  CALL.REL.NOINC `($__internal_331_$__cuda_sm3x_div_rn_noftz_f32_slowpath) ;  /* 0x0000003000087944 */ /* 0x000fea0003c00000 */
[----:B------:R-:W-:-:S07]  /*4d20*/  MOV R11, R5 ;  /* 0x00000005000b7202 */ /* 0x000fce0000000f00 */
.L_x_21126:
[----:B------:R-:W-:Y:S05]  /*4d30*/  BSYNC.RECONVERGENT B3 ;  /* 0x0000000000037941 */ /* 0x000fea0003800200 */
.L_x_21125:
        /* <DEDUP_REMOVED lines=12> */
[----:B------:R-:W-:Y:S05]  /*4e00*/  CALL.REL.NOINC `($__internal_331_$__cuda_sm3x_div_rn_noftz_f32_slowpath) ;  /* 0x0000002c00cc7944 */ /* 0x000fea0003c00000 */
[----:B------:R-:W-:-:S07]  /*4e10*/  MOV R14, R5 ;  /* 0x00000005000e7202 */ /* 0x000fce0000000f00 */
.L_x_21128:
[----:B------:R-:W-:Y:S05]  /*4e20*/  BSYNC.RECONVERGENT B3 ;  /* 0x0000000000037941 */ /* 0x000fea0003800200 */
.L_x_21127:
        /* <DEDUP_REMOVED lines=14> */
.L_x_21130:
[----:B------:R-:W-:Y:S05]  /*4f10*/  BSYNC.RECONVERGENT B3 ;  /* 0x0000000000037941 */ /* 0x000fea0003800200 */
.L_x_21129:
        /* <DEDUP_REMOVED lines=14> */
.L_x_21132:
[----:B------:R-:W-:Y:S05]  /*5000*/  BSYNC.RECONVERGENT B3 ;  /* 0x0000000000037941 */ /* 0x000fea0003800200 */
.L_x_21131:
        /* <DEDUP_REMOVED lines=14> */
.L_x_21134:
[----:B------:R-:W-:Y:S05]  /*50f0*/  BSYNC.RECONVERGENT B3 ;  /* 0x0000000000037941 */ /* 0x000fea0003800200 */
.L_x_21133:
        /* <DEDUP_REMOVED lines=14> */
.L_x_21136:
[----:B------:R-:W-:Y:S05]  /*51e0*/  BSYNC.RECONVERGENT B3 ;  /* 0x0000000000037941 */ /* 0x000fea0003800200 */
.L_x_21135:
        /* <DEDUP_REMOVED lines=14> */
.L_x_21138:
[----:B------:R-:W-:Y:S05]  /*52d0*/  BSYNC.RECONVERGENT B3 ;  /* 0x0000000000037941 */ /* 0x000fea0003800200 */
.L_x_21137:
        /* <DEDUP_REMOVED lines=14> */
.L_x_21140:
[----:B------:R-:W-:Y:S05]  /*53c0*/  BSYNC.RECONVERGENT B3 ;  /* 0x0000000000037941 */ /* 0x000fea0003800200 */
.L_x_21139:
        /* <DEDUP_REMOVED lines=14> */
.L_x_21142:
[----:B------:R-:W-:Y:S05]  /*54b0*/  BSYNC.RECONVERGENT B3 ;  /* 0x0000000000037941 */ /* 0x000fea0003800200 */
.L_x_21141:
        /* <DEDUP_REMOVED lines=14> */
.L_x_21144:
[----:B------:R-:W-:Y:S05]  /*55a0*/  BSYNC.RECONVERGENT B3 ;  /* 0x0000000000037941 */ /* 0x000fea0003800200 */
.L_x_21143:
        /* <DEDUP_REMOVED lines=14> */
.L_x_21146:
[----:B------:R-:W-:Y:S05]  /*5690*/  BSYNC.RECONVERGENT B3 ;  /* 0x0000000000037941 */ /* 0x000fea0003800200 */
.L_x_21145:
        /* <DEDUP_REMOVED lines=14> */
.L_x_21148:
[----:B------:R-:W-:Y:S05]  /*5780*/  BSYNC.RECONVERGENT B3 ;  /* 0x0000000000037941 */ /* 0x000fea0003800200 */
.L_x_21147:
        /* <DEDUP_REMOVED lines=14> */
.L_x_21150:
[----:B------:R-:W-:Y:S05]  /*5870*/  BSYNC.RECONVERGENT B3 ;  /* 0x0000000000037941 */ /* 0x000fea0003800200 */
.L_x_21149:
        /* <DEDUP_REMOVED lines=14> */
.L_x_21152:
[----:B------:R-:W-:Y:S05]  /*5960*/  BSYNC.RECONVERGENT B3 ;  /* 0x0000000000037941 */ /* 0x000fea0003800200 */
.L_x_21151:
        /* <DEDUP_REMOVED lines=14> */
.L_x_21154:
[----:B------:R-:W-:Y:S05]  /*5a50*/  BSYNC.RECONVERGENT B3 ;  /* 0x0000000000037941 */ /* 0x000fea0003800200 */
.L_x_21153:
        /* <DEDUP_REMOVED lines=14> */
.L_x_21156:
[----:B------:R-:W-:Y:S05]  /*5b40*/  BSYNC.RECONVERGENT B3 ;  /* 0x0000000000037941 */ /* 0x000fea0003800200 */
.L_x_21155:
        /* <DEDUP_REMOVED lines=14> */
.L_x_21158:
[----:B------:R-:W-:Y:S05]  /*5c30*/  BSYNC.RECONVERGENT B3 ;  /* 0x0000000000037941 */ /* 0x000fea0003800200 */
.L_x_21157:
        /* <DEDUP_REMOVED lines=14> */
.L_x_21160:
[----:B------:R-:W-:Y:S05]  /*5d20*/  BSYNC.RECONVERGENT B3 ;  /* 0x0000000000037941 */ /* 0x000fea0003800200 */
.L_x_21159:
        /* <DEDUP_REMOVED lines=14> */
.L_x_21162:
[----:B------:R-:W-:Y:S05]  /*5e10*/  BSYNC.RECONVERGENT B3 ;  /* 0x0000000000037941 */ /* 0x000fea0003800200 */
.L_x_21161:
        /* <DEDUP_REMOVED lines=14> */
.L_x_21164:
[----:B------:R-:W-:Y:S05]  /*5f00*/  BSYNC.RECONVERGENT B3 ;  /* 0x0000000000037941 */ /* 0x000fea0003800200 */
.L_x_21163:
        /* <DEDUP_REMOVED lines=14> */
.L_x_21166:
[----:B------:R-:W-:Y:S05]  /*5ff0*/  BSYNC.RECONVERGENT B3 ;  /* 0x0000000000037941 */ /* 0x000fea0003800200 */
.L_x_21165:
        /* <DEDUP_REMOVED lines=14> */
.L_x_21168:
[----:B------:R-:W-:Y:S05]  /*60e0*/  BSYNC.RECONVERGENT B3 ;  /* 0x0000000000037941 */ /* 0x000fea0003800200 */
.L_x_21167:
        /* <DEDUP_REMOVED lines=14> */
.L_x_21170:
[----:B------:R-:W-:Y:S05]  /*61d0*/  BSYNC.RECONVERGENT B3 ;  /* 0x0000000000037941 */ /* 0x000fea0003800200 */
.L_x_21169:
        /* <DEDUP_REMOVED lines=14> */
.L_x_21172:
[----:B------:R-:W-:Y:S05]  /*62c0*/  BSYNC.RECONVERGENT B3 ;  /* 0x0000000000037941 */ /* 0x000fea0003800200 */
.L_x_21171:
        /* <DEDUP_REMOVED lines=14> */
.L_x_21174:
[----:B------:R-:W-:Y:S05]  /*63b0*/  BSYNC.RECONVERGENT B3 ;  /* 0x0000000000037941 */ /* 0x000fea0003800200 */
.L_x_21173:
        /* <DEDUP_REMOVED lines=13> */
.L_x_21176:
[----:B------:R-:W-:Y:S05]  /*6490*/  BSYNC.RECONVERGENT B3 ;  /* 0x0000000000037941 */ /* 0x000fea0003800200 */
.L_x_21175:
        /* <DEDUP_REMOVED lines=66> */
.L_x_21123:
[----:B------:R-:W-:Y:S05]  /*68c0*/  EXIT ;  /* 0x000000000000794d */ /* 0x000fea0003800000 */
.L_x_21124:
[----:B------:R-:W-:Y:S01]  /*68d0*/  HFMA2 R11, -RZ, RZ, 0, 1.847743988037109375e-06 ;  /* 0x0000001fff0b7431 */ /* 0x000fe200000001ff */
[----:B------:R-:W-:Y:S01]  /*68e0*/  BSSY B1, `(.L_x_21178) ;  /* 0x0000006000017945 */ /* 0x000fe20003800000 */
[----:B------:R-:W-:Y:S01]  /*68f0*/  MOV R12, 0x10 ;  /* 0x00000010000c7802 */ /* 0x000fe20000000f00 */
[----:B------:R-:W-:-:S07]  /*6900*/  IMAD.MOV.U32 R15, RZ, RZ, -0x1 ;  /* 0xffffffffff0f7424 */ /* 0x000fce00078e00ff */
[----:B------:R-:W-:Y:S05]  /*6910*/  WARPSYNC.COLLECTIVE R15, `(.L_x_21179) ;  /* 0x000000000f087348 */ /* 0x000fea0003c00000 */
[----:B------:R0:W1:Y:S02]  /*6920*/  SHFL.BFLY P6, R14, R13, R12, R11 ;  /* 0x0c00000c0d0e7389 */ /* 0x00006400000c000b */
[----:B01----:R-:W-:Y:S05]  /*6930*/  ENDCOLLECTIVE ;  /* 0x000000000000791b */ /* 0x003fea0003800000 */
.L_x_21179:
[----:B------:R-:W-:Y:S05]  /*6940*/  BSYNC B1 ;  /* 0x0000000000017941 */ /* 0x000fea0003800000 */
.L_x_21178:
[----:B------:R-:W-:Y:S01]  /*6950*/  HFMA2 R11, -RZ, RZ, 0, 1.847743988037109375e-06 ;  /* 0x0000001fff0b7431 */ /* 0x000fe200000001ff */
[----:B------:R-:W-:Y:S01]  /*6960*/  FMNMX R13, R13, R14, !PT ;  /* 0x0000000e0d0d7209 */ /* 0x000fe20007800000 */
[----:B------:R-:W-:Y:S01]  /*6970*/  IMAD.MOV.U32 R15, RZ, RZ, -0x1 ;  /* 0xffffffffff0f7424 */ /* 0x000fe200078e00ff */
[----:B------:R-:W-:-:S07]  /*6980*/  MOV R12, 0x8 ;  /* 0x00000008000c7802 */ /* 0x000fce0000000f00 */
[----:B------:R-:W-:Y:S05]  /*6990*/  WARPSYNC.COLLECTIVE R15, `(.L_x_21180) ;  /* 0x000000000f087348 */ /* 0x000fea0003c00000 */
[----:B------:R0:W1:Y:S02]  /*69a0*/  SHFL.BFLY P6, R14, R13, R12, R11 ;  /* 0x0c00000c0d0e7389 */ /* 0x00006400000c000b */
[----:B01----:R-:W-:Y:S05]  /*69b0*/  ENDCOLLECTIVE ;  /* 0x000000000000791b */ /* 0x003fea0003800000 */
.L_x_21180:
[----:B------:R-:W-:Y:S01]  /*69c0*/  HFMA2 R12, -RZ, RZ, 0, 2.384185791015625e-07 ;  /* 0x00000004ff0c7431 */ /* 0x000fe200000001ff */
[----:B------:R-:W-:-:S04]  /*69d0*/  FMNMX R0, R13, R14, !PT ;  /* 0x0000000e0d007209 */ /* 0x000fc80007800000 */
[----:B------:R-:W-:-:S07]  /*69e0*/  MOV R13, R0 ;  /* 0x00000000000d7202 */ /* 0x000fce0000000f00 */
[----:B------:R-:W-:Y:S05]  /*69f0*/  WARPSYNC.COLLECTIVE R15, `(.L_x_21181) ;  /* 0x000000000f087348 */ /* 0x000fea0003c00000 */
[----:B------:R0:W1:Y:S02]  /*6a00*/  SHFL.BFLY P6, R14, R13, R12, R11 ;  /* 0x0c00000c0d0e7389 */ /* 0x00006400000c000b */
[----:B01----:R-:W-:Y:S05]  /*6a10*/  ENDCOLLECTIVE ;  /* 0x000000000000791b */ /* 0x003fea0003800000 */
.L_x_21181:
[----:B------:R-:W-:Y:S02]  /*6a20*/  MOV R12, 0x2 ;  /* 0x00000002000c7802 */ /* 0x000fe40000000f00 */
[----:B------:R-:W-:-:S05]  /*6a30*/  FMNMX R2, R0, R14, !PT ;  /* 0x0000000e00027209 */ /* 0x000fca0007800000 */
[----:B------:R-:W-:-:S07]  /*6a40*/  IMAD.MOV.U32 R13, RZ, RZ, R2 ;  /* 0x000000ffff0d7224 */ /* 0x000fce00078e0002 */
[----:B------:R-:W-:Y:S05]  /*6a50*/  WARPSYNC.COLLECTIVE R15, `(.L_x_21182) ;  /* 0x000000000f087348 */ /* 0x000fea0003c00000 */
[----:B------:R0:W1:Y:S02]  /*6a60*/  SHFL.BFLY P6, R14, R13, R12, R11 ;  /* 0x0c00000c0d0e7389 */ /* 0x00006400000c000b */
[----:B01----:R-:W-:Y:S05]  /*6a70*/  ENDCOLLECTIVE ;  /* 0x000000000000791b */ /* 0x003fea0003800000 */
.L_x_21182:
[----:B------:R-:W-:Y:S01]  /*6a80*/  IMAD.MOV.U32 R12, RZ, RZ, 0x1 ;  /* 0x00000001ff0c7424 */ /* 0x000fe200078e00ff */
[----:B------:R-:W-:-:S04]  /*6a90*/  FMNMX R3, R2, R14, !PT ;  /* 0x0000000e02037209 */ /* 0x000fc80007800000 */
[----:B------:R-:W-:-:S07]  /*6aa0*/  MOV R13, R3 ;  /* 0x00000003000d7202 */ /* 0x000fce0000000f00 */
[----:B------:R-:W-:Y:S05]  /*6ab0*/  WARPSYNC.COLLECTIVE R15, `(.L_x_21183) ;  /* 0x000000000f087348 */ /* 0x000fea0003c00000 */
[----:B------:R0:W1:Y:S02]  /*6ac0*/  SHFL.BFLY P6, R14, R13, R12, R11 ;  /* 0x0c00000c0d0e7389 */ /* 0x00006400000c000b */
[----:B01----:R-:W-:Y:S05]  /*6ad0*/  ENDCOLLECTIVE ;  /* 0x000000000000791b */ /* 0x003fea0003800000 */
.L_x_21183:
        /* <DEDUP_REMOVED lines=230> */
[----:B------:R-:W-:-:S03]  /*7940*/  SHF.L.U32 R30, R34, 0x17, RZ ;  /* 0x00000017221e7819 */ /* 0x000fc600000006ff */
        /* <DEDUP_REMOVED lines=38> */
.L_x_21184:
[----:B------:R-:W-:Y:S02]  /*7bb0*/  IMAD.MOV.U32 R12, RZ, RZ, 0x8 ;  /* 0x00000008ff0c7424 */ /* 0x000fe400078e00ff */
[----:B------:R-:W-:-:S05]  /*7bc0*/  FADD R34, R13, R14 ;  /* 0x0000000e0d227221 */ /* 0x000fca0000000000 */
[----:B------:R-:W-:-:S07]  /*7bd0*/  MOV R13, R34 ;  /* 0x00000022000d7202 */ /* 0x000fce0000000f00 */
[----:B------:R-:W-:Y:S05]  /*7be0*/  WARPSYNC.COLLECTIVE R15, `(.L_x_21185) ;  /* 0x000000000f087348 */ /* 0x000fea0003c00000 */
[----:B------:R0:W1:Y:S02]  /*7bf0*/  SHFL.BFLY P6, R14, R13, R12, R11 ;  /* 0x0c00000c0d0e7389 */ /* 0x00006400000c000b */
[----:B01----:R-:W-:Y:S05]  /*7c00*/  ENDCOLLECTIVE ;  /* 0x000000000000791b */ /* 0x003fea0003800000 */
.L_x_21185:
[----:B------:R-:W-:Y:S02]  /*7c10*/  HFMA2 R12, -RZ, RZ, 0, 2.384185791015625e-07 ;  /* 0x00000004ff0c7431 */ /* 0x000fe400000001ff */
[----:B------:R-:W-:-:S05]  /*7c20*/  FADD R35, R34, R14 ;  /* 0x0000000e22237221 */ /* 0x000fca0000000000 */
[----:B------:R-:W-:-:S07]  /*7c30*/  MOV R13, R35 ;  /* 0x00000023000d7202 */ /* 0x000fce0000000f00 */
[----:B------:R-:W-:Y:S05]  /*7c40*/  WARPSYNC.COLLECTIVE R15, `(.L_x_21186) ;  /* 0x000000000f087348 */ /* 0x000fea0003c00000 */
[----:B------:R0:W1:Y:S02]  /*7c50*/  SHFL.BFLY P6, R14, R13, R12, R11 ;  /* 0x0c00000c0d0e7389 */ /* 0x00006400000c000b */
[----:B01----:R-:W-:Y:S05]  /*7c60*/  ENDCOLLECTIVE ;  /* 0x000000000000791b */ /* 0x003fea0003800000 */
.L_x_21186:
[----:B------:R-:W-:Y:S01]  /*7c70*/  MOV R12, 0x2 ;  /* 0x00000002000c7802 */ /* 0x000fe20000000f00 */
[----:B------:R-:W-:-:S04]  /*7c80*/  FADD R36, R35, R14 ;  /* 0x0000000e23247221 */ /* 0x000fc80000000000 */
[----:B------:R-:W-:-:S07]  /*7c90*/  IMAD.MOV.U32 R13, RZ, RZ, R36 ;  /* 0x000000ffff0d7224 */ /* 0x000fce00078e0024 */
[----:B------:R-:W-:Y:S05]  /*7ca0*/  WARPSYNC.COLLECTIVE R15, `(.L_x_21187) ;  /* 0x000000000f087348 */ /* 0x000fea0003c00000 */
[----:B------:R0:W1:Y:S02]  /*7cb0*/  SHFL.BFLY P6, R14, R13, R12, R11 ;  /* 0x0c00000c0d0e7389 */ /* 0x00006400000c000b */
[----:B01----:R-:W-:Y:S05]  /*7cc0*/  ENDCOLLECTIVE ;  /* 0x000000000000791b */ /* 0x003fea0003800000 */
.L_x_21187:
[----:B------:R-:W-:Y:S02]  /*7cd0*/  IMAD.MOV.U32 R12, RZ, RZ, 0x1 ;  /* 0x00000001ff0c7424 */ /* 0x000fe400078e00ff */
[----:B------:R-:W-:-:S05]  /*7ce0*/  FADD R37, R36, R14 ;  /* 0x0000000e24257221 */ /* 0x000fca0000000000 */
[----:B------:R-:W-:-:S07]  /*7cf0*/  MOV R13, R37 ;  /* 0x00000025000d7202 */ /* 0x000fce0000000f00 */
[----:B------:R-:W-:Y:S05]  /*7d00*/  WARPSYNC.COLLECTIVE R15, `(.L_x_21188) ;  /* 0x000000000f087348 */ /* 0x000fea0003c00000 */
[----:B------:R0:W1:Y:S02]  /*7d10*/  SHFL.BFLY P6, R14, R13, R12, R11 ;  /* 0x0c00000c0d0e7389 */ /* 0x00006400000c000b */
[----:B01----:R-:W-:Y:S05]  /*7d20*/  ENDCOLLECTIVE ;  /* 0x000000000000791b */ /* 0x003fea0003800000 */
.L_x_21188:
[----:B------:R-:W-:Y:S05]  /*7d30*/  BRA `(.L_x_21189) ;  /* 0xffffffcc00c47947 */ /* 0x000fea000383ffff */
        .weak           $__internal_331_$__cuda_sm3x_div_rn_noftz_f32_slowpath
        .type           $__internal_331_$__cuda_sm3x_div_rn_noftz_f32_slowpath,@function
        .size           $__internal_331_$__cuda_sm3x_div_rn_noftz_f32_slowpath,(.L_x_37708 - $__internal_331_$__cuda_sm3x_div_rn_noftz_f32_slowpath)
$__internal_331_$__cuda_sm3x_div_rn_noftz_f32_slowpath:
        /* <DEDUP_REMOVED lines=34> */
.L_x_21191:
        /* <DEDUP_REMOVED lines=51> */
.L_x_21198:
[----:B------:R-:W-:-:S04]  /*8290*/  LOP3.LUT R5, R5, 0x80000000, RZ, 0xc0, !PT ;  /* 0x8000000005057812 */ /* 0x000fc800078ec0ff */
[----:B------:R-:W-:Y:S01]  /*82a0*/  LOP3.LUT R5, R5, 0x7f800000, RZ, 0xfc, !PT ;  /* 0x7f80000005057812 */ /* 0x000fe200078efcff */
[----:B------:R-:W-:Y:S06]  /*82b0*/  BRA `(.L_x_21199) ;  /* 0x0000000000047947 */ /* 0x000fec0003800000 */
.L_x_21197:
[----:B------:R-:W-:-:S07]  /*82c0*/  IMAD R5, R44, 0x800000, R5 ;  /* 0x008000002c057824 */ /* 0x000fce00078e0205 */
.L_x_21199:
[----:B------:R-:W-:Y:S05]  /*82d0*/  BSYNC.RECONVERGENT B2 ;  /* 0x0000000000027941 */ /* 0x000fea0003800200 */
.L_x_21196:
[----:B------:R-:W-:Y:S05]  /*82e0*/  BRA `(.L_x_21200) ;  /* 0x0000000000207947 */ /* 0x000fea0003800000 */
.L_x_21195:
[----:B------:R-:W-:-:S04]  /*82f0*/  LOP3.LUT R5, R12, 0x80000000, R5, 0x48, !PT ;  /* 0x800000000c057812 */ /* 0x000fc800078e4805 */
[----:B------:R-:W-:Y:S01]  /*8300*/  LOP3.LUT R5, R5, 0x7f800000, RZ, 0xfc, !PT ;  /* 0x7f80000005057812 */ /* 0x000fe200078efcff */
[----:B------:R-:W-:Y:S06]  /*8310*/  BRA `(.L_x_21200) ;  /* 0x0000000000147947 */ /* 0x000fec0003800000 */
.L_x_21194:
[----:B------:R-:W-:Y:S01]  /*8320*/  LOP3.LUT R5, R12, 0x80000000, R5, 0x48, !PT ;  /* 0x800000000c057812 */ /* 0x000fe200078e4805 */
[----:B------:R-:W-:Y:S06]  /*8330*/  BRA `(.L_x_21200) ;  /* 0x00000000000c7947 */ /* 0x000fec0003800000 */
.L_x_21193:
[----:B------:R-:W0:Y:S01]  /*8340*/  MUFU.RSQ R5, -QNAN ;  /* 0xffc0000000057908 */ /* 0x000e220000001400 */
[----:B------:R-:W-:Y:S05]  /*8350*/  BRA `(.L_x_21200) ;  /* 0x0000000000047947 */ /* 0x000fea0003800000 */
.L_x_21192:
[----:B------:R-:W-:-:S07]  /*8360*/  FADD.FTZ R5, R5, R12 ;  /* 0x0000000c05057221 */ /* 0x000fce0000010000 */
.L_x_21200:
[----:B------:R-:W-:Y:S05]  /*8370*/  BSYNC.RECONVERGENT B1 ;  /* 0x0000000000017941 */ /* 0x000fea0003800200 */
.L_x_21190:
[----:B------:R-:W-:Y:S01]  /*8380*/  HFMA2 R13, -RZ, RZ, 0, 0 ;  /* 0x00000000ff0d7431 */ /* 0x000fe200000001ff */
[----:B------:R-:W-:-:S04]  /*8390*/  MOV R12, R34 ;  /* 0x00000022000c7202 */ /* 0x000fc80000000f00 */
[----:B0-----:R-:W-:Y:S05]  /*83a0*/  RET.REL.NODEC R12 `(_Z15SoftmaxWarpImplI22BroadcastScaleMaskLoadIffbLm2EiE11DirectStoreIffEfLi1ELi26ELi32ELi1ELb0EL9Algorithm0EEvT_T0_ll) ;  /* 0xffffff7c0c147950 */ /* 0x001fea0003c3ffff */
.L_x_21201:
        /* <DEDUP_REMOVED lines=13> */
.L_x_37708:


//--------------------- .text._Z15SoftmaxWarpImplI22BroadcastScaleMaskLoadIffbLm2EiE11DirectStoreIffEfLi1ELi25ELi32ELi1ELb1EL9Algorithm0EEvT_T0_ll --------------------------
	.section	.text._Z15SoftmaxWarpImplI22BroadcastScaleMaskLoadIffbLm2EiE11DirectStoreIffEfLi1ELi25ELi32ELi1ELb1EL9Algorithm0EEvT_T0_ll,"ax",@progbits
	.align	128
        .global         _Z15SoftmaxWarpImplI22BroadcastScaleMaskLoadIffbLm2EiE11DirectStoreIffEfLi1ELi25ELi32ELi1ELb1EL9Algorithm0EEvT_T0_ll
        .type           _Z15SoftmaxWarpImplI22BroadcastScaleMaskLoadIffbLm2EiE11DirectStoreIffEfLi1ELi25ELi32ELi1ELb1EL9Algorithm0EEvT_T0_ll,@function
        .size           _Z15SoftmaxWarpImplI22BroadcastScaleMaskLoadIffbLm2EiE11DirectStoreIffEfLi1ELi25ELi32ELi1ELb1EL9Algorithm0EEvT_T0_ll,(.L_x_37709 - _Z15SoftmaxWarpImplI22BroadcastScaleMaskLoadIffbLm2EiE11DirectStoreIffEfLi1ELi25ELi32ELi1ELb1EL9Algorithm0EEvT_T0_ll)
        .other          _Z15SoftmaxWarpImplI22BroadcastScaleMaskLoadIffbLm2EiE11DirectStoreIffEfLi1ELi25ELi32ELi1ELb1EL9Algorithm0EEvT_T0_ll,@"STO_CUDA_ENTRY STV_DEFAULT"
_Z15SoftmaxWarpImplI22BroadcastScaleMaskLoadIffbLm2EiE11DirectStoreIffEfLi1ELi25ELi32ELi1ELb1EL9Algorithm0EEvT_T0_ll:
.text._Z15SoftmaxWarpImplI22BroadcastScaleMaskLoadIffbLm2EiE11DirectStoreIffEfLi1ELi25ELi32ELi1ELb1EL9Algorithm0EEvT_T0_ll:
        /* <DEDUP_REMOVED lines=29> */
.L_x_21202:
        /* <DEDUP_REMOVED lines=28> */
.L_x_21305:
[----:B--2---:R-:W0:Y:S01]  /*0390*/  LDC.64 R2, c[0x0][0x3f0] ;  /* 0x0000fc00ff027b82 */ /* 0x004e220000000a00 */
[----:B------:R-:W-:Y:S01]  /*03a0*/  BSSY.RECONVERGENT B1, `(.L_x_21204) ;  /* 0x0000041000017945 */ /* 0x000fe20003800200 */
[----:B------:R-:W-:Y:S01]  /*03b0*/  IMAD.MOV.U32 R50, RZ, RZ, -0x800000 ;  /* 0xff800000ff327424 */ /* 0x000fe200078e00ff */
[C---:B------:R-:W-:Y:S01]  /*03c0*/  IADD3 R21, PT, PT, R67.reuse, 0x140, RZ ;  /* 0x0000014043157810 */ /* 0x040fe20007ffe0ff */
[C---:B------:R-:W-:Y:S01]  /*03d0*/  VIADD R19, R67.reuse, 0x160 ;  /* 0x0000016043137836 */ /* 0x040fe20000000000 */
[C---:B------:R-:W-:Y:S01]  /*03e0*/  IADD3 R15, PT, PT, R67.reuse, 0x1a0, RZ ;  /* 0x000001a0430f7810 */ /* 0x040fe20007ffe0ff */
[C---:B------:R-:W-:Y:S01]  /*03f0*/  VIADD R17, R67.reuse, 0x180 ;  /* 0x0000018043117836 */ /* 0x040fe20000000000 */
[C---:B------:R-:W-:Y:S01]  /*0400*/  IADD3 R5, PT, PT, R67.reuse, 0x200, RZ ;  /* 0x0000020043057810 */ /* 0x040fe20007ffe0ff */
[C---:B------:R-:W-:Y:S02]  /*0410*/  VIADD R11, R67.reuse, 0x1c0 ;  /* 0x000001c0430b7836 */ /* 0x040fe40000000000 */
[----:B------:R-:W-:-:S02]  /*0420*/  VIADD R9, R67, 0x1e0 ;  /* 0x000001e043097836 */ /* 0x000fc40000000000 */
[----:B------:R-:W-:Y:S01]  /*0430*/  IMAD.MOV.U32 R13, RZ, RZ, -0x800000 ;  /* 0xff800000ff0d7424 */ /* 0x000fe200078e00ff */
[----:B0-----:R-:W-:-:S04]  /*0440*/  ISETP.GE.U32.AND P0, PT, R67, R2, PT ;  /* 0x000000024300720c */ /* 0x001fc80003f06070 */
[----:B------:R-:W-:-:S13]  /*0450*/  ISETP.GE.AND.EX P0, PT, RZ, R3, PT, P0 ;  /* 0x00000003ff00720c */ /* 0x000fda0003f06300 */
[----:B-1----:R-:W-:Y:S05]  /*0460*/  @P0 BRA `(.L_x_21205) ;  /* 0x0000000000d00947 */ /* 0x002fea0003800000 */
        /* <DEDUP_REMOVED lines=52> */
.L_x_21205:
[----:B------:R-:W-:Y:S05]  /*07b0*/  BSYNC.RECONVERGENT B1 ;  /* 0x0000000000017941 */ /* 0x000fea0003800200 */
.L_x_21204:
[----:B------:R-:W-:Y:S01]  /*07c0*/  VIADD R7, R67, 0x220 ;  /* 0x0000022043077836 */ /* 0x000fe20000000000 */
[-C--:B------:R-:W-:Y:S01]  /*07d0*/  ISETP.GE.U32.AND P2, PT, R29, R2.reuse, PT ;  /* 0x000000021d00720c */ /* 0x080fe20003f46070 */
[----:B------:R-:W0:Y:S01]  /*07e0*/  S2R R67, SR_TID.X ;  /* 0x0000000000437919 */ /* 0x000e220000002100 */
[----:B------:R-:W-:Y:S01]  /*07f0*/  BSSY.RECONVERGENT B1, `(.L_x_21206) ;  /* 0x0000039000017945 */ /* 0x000fe20003800200 */
[----:B------:R-:W-:Y:S02]  /*0800*/  ISETP.GE.U32.AND P1, PT, R65, R2, PT ;  /* 0x000000024100720c */ /* 0x000fe40003f26070 */
[----:B------:R-:W-:Y:S02]  /*0810*/  ISETP.GE.AND.EX P2, PT, RZ, R3, PT, P2 ;  /* 0x00000003ff00720c */ /* 0x000fe40003f46320 */
[----:B------:R-:W-:-:S11]  /*0820*/  MOV R42, 0xff800000 ;  /* 0xff800000002a7802 */ /* 0x000fd60000000f00 */
        /* <DEDUP_REMOVED lines=33> */
[----:B------:R-:W-:Y:S01]  /*0a40*/  @!P4 IMAD.MOV R0, RZ, RZ, -R0 ;  /* 0x000000ffff00c224 */ /* 0x000fe200078e0a00 */
[----:B------:R-:W-:-:S04]  /*0a50*/  @!P3 LOP3.LUT R0, RZ, R6, RZ, 0x33, !PT ;  /* 0x00000006ff00b212 */ /* 0x000fc800078e33ff */
[----:B------:R-:W-:Y:S02]  /*0a60*/  IADD3 R4, PT, PT, -R0, RZ, RZ ;  /* 0x000000ff00047210 */ /* 0x000fe40007ffe1ff */
[----:B--2---:R-:W-:-:S03]  /*0a70*/  ISETP.NE.U32.AND P3, PT, R24, 0x1, PT ;  /* 0x000000011800780c */ /* 0x004fc60003f65070 */
        /* <DEDUP_REMOVED lines=16> */
.L_x_21207:
[----:B------:R-:W-:Y:S05]  /*0b80*/  BSYNC.RECONVERGENT B1 ;  /* 0x0000000000017941 */ /* 0x000fea0003800200 */
.L_x_21206:
        /* <DEDUP_REMOVED lines=62> */
.L_x_21209:
[----:B------:R-:W-:Y:S05]  /*0f70*/  BSYNC.RECONVERGENT B1 ;  /* 0x0000000000017941 */ /* 0x000fea0003800200 */
.L_x_21208:
        /* <DEDUP_REMOVED lines=56> */
.L_x_21211:
[----:B------:R-:W-:Y:S05]  /*1300*/  BSYNC.RECONVERGENT B1 ;  /* 0x0000000000017941 */ /* 0x000fea0003800200 */
.L_x_21210:
[-C--:B------:R-:W-:Y:S01]  /*1310*/  ISETP.GE.AND.EX P3, PT, RZ, R3.reuse, PT, P3 ;  /* 0x00000003ff00720c */ /* 0x080fe20003f66330 */
[----:B------:R-:W-:Y:S01]  /*1320*/  BSSY.RECONVERGENT B1, `(.L_x_21212) ;  /* 0x0000039000017945 */ /* 0x000fe20003800200 */
[----:B------:R-:W-:Y:S02]  /*1330*/  ISETP.GE.U32.AND P2, PT, R51, R2, PT ;  /* 0x000000023300720c */ /* 0x000fe40003f46070 */
[----:B------:R-:W-:Y:S02]  /*1340*/  ISETP.GE.AND.EX P4, PT, RZ, R3, PT, P4 ;  /* 0x00000003ff00720c */ /* 0x000fe40003f86340 */
[----:B------:R-:W-:-:S07]  /*1350*/  MOV R28, 0xff800000 ;  /* 0xff800000001c7802 */ /* 0x000fce0000000f00 */
        /* <DEDUP_REMOVED lines=53> */
.L_x_21213:
[----:B------:R-:W-:Y:S05]  /*16b0*/  BSYNC.RECONVERGENT B1 ;  /* 0x0000000000017941 */ /* 0x000fea0003800200 */
.L_x_21212:
        /* <DEDUP_REMOVED lines=56> */
.L_x_21215:
[----:B------:R-:W-:Y:S05]  /*1a40*/  BSYNC.RECONVERGENT B1 ;  /* 0x0000000000017941 */ /* 0x000fea0003800200 */
.L_x_21214:
        /* <DEDUP_REMOVED lines=10> */
[----:B------:R-:W-:Y:S02]  /*1af0*/  SHF.R.S64 R24, RZ, 0x1e, R25 ;  /* 0x0000001eff187819 */ /* 0x000fe40000001019 */
        /* <DEDUP_REMOVED lines=47> */
.L_x_21217:
[----:B------:R-:W-:Y:S05]  /*1df0*/  BSYNC.RECONVERGENT B1 ;  /* 0x0000000000017941 */ /* 0x000fea0003800200 */
.L_x_21216:
        /* <DEDUP_REMOVED lines=56> */
.L_x_21219:
[----:B------:R-:W-:Y:S05]  /*2180*/  BSYNC.RECONVERGENT B1 ;  /* 0x0000000000017941 */ /* 0x000fea0003800200 */
.L_x_21218:
        /* <DEDUP_REMOVED lines=63> */
.L_x_21221:
[----:B------:R-:W-:Y:S05]  /*2580*/  BSYNC.RECONVERGENT B1 ;  /* 0x0000000000017941 */ /* 0x000fea0003800200 */
.L_x_21220:
        /* <DEDUP_REMOVED lines=13> */
[----:B-1----:R-:W-:Y:S01]  /*2660*/  MOV R24, RZ ;  /* 0x000000ff00187202 */ /* 0x002fe20000000f00 */
        /* <DEDUP_REMOVED lines=40> */
.L_x_21223:
[----:B------:R-:W-:Y:S05]  /*28f0*/  BSYNC.RECONVERGENT B1 ;  /* 0x0000000000017941 */ /* 0x000fea0003800200 */
.L_x_21222:
        /* <DEDUP_REMOVED lines=35> */
[----:B--2---:R-:W-:Y:S02]  /*2b30*/  ISETP.NE.U32.AND P1, PT, R20, 0x1, PT ;  /* 0x000000011400780c */ /* 0x004fe40003f25070 */
        /* <DEDUP_REMOVED lines=18> */
.L_x_21225:
[----:B------:R-:W-:Y:S05]  /*2c60*/  BSYNC.RECONVERGENT B1 ;  /* 0x0000000000017941 */ /* 0x000fea0003800200 */
.L_x_21224:
        /* <DEDUP_REMOVED lines=38> */
[--C-:B------:R-:W-:Y:S02]  /*2ed0*/  SHF.R.S64 R24, RZ, 0x1e, R23.reuse ;  /* 0x0000001eff187819 */ /* 0x100fe40000001017 */
[----:B------:R-:W-:Y:S01]  /*2ee0*/  ISETP.NE.AND.EX P2, PT, R25, RZ, PT, P2 ;  /* 0x000000ff1900720c */ /* 0x000fe20003f45320 */
[----:B------:R-:W-:-:S03]  /*2ef0*/  IMAD R12, R14, R12, R23 ;  /* 0x0000000c0e0c7224 */ /* 0x000fc600078e0217 */
        /* <DEDUP_REMOVED lines=14> */
.L_x_21227:
[----:B------:R-:W-:Y:S05]  /*2fe0*/  BSYNC.RECONVERGENT B1 ;  /* 0x0000000000017941 */ /* 0x000fea0003800200 */
.L_x_21226:
        /* <DEDUP_REMOVED lines=14> */
[----:B------:R1:W3:Y:S02]  /*30d0*/  F2I.FTZ.U32.TRUNC.NTZ R25, R24 ;  /* 0x0000001800197305 */ /* 0x0002e4000021f000 */
[----:B-1----:R-:W-:Y:S02]  /*30e0*/  IMAD.MOV.U32 R24, RZ, RZ, RZ ;  /* 0x000000ffff187224 */ /* 0x002fe400078e00ff */
[----:B---3--:R-:W-:-:S04]  /*30f0*/  IMAD.MOV R12, RZ, RZ, -R25 ;  /* 0x000000ffff0c7224 */ /* 0x008fc800078e0a19 */
        /* <DEDUP_REMOVED lines=38> */
.L_x_21229:
[----:B------:R-:W-:Y:S05]  /*3360*/  BSYNC.RECONVERGENT B1 ;  /* 0x0000000000017941 */ /* 0x000fea0003800200 */
.L_x_21228:
        /* <DEDUP_REMOVED lines=47> */
[--C-:B------:R-:W-:Y:S01]  /*3660*/  IMAD R12, R14, R12, R17.reuse ;  /* 0x0000000c0e0c7224 */ /* 0x100fe200078e0211 */
[----:B------:R-:W-:-:S04]  /*3670*/  SHF.R.S64 R14, RZ, 0x1e, R17 ;  /* 0x0000001eff0e7819 */ /* 0x000fc80000001011 */
        /* <DEDUP_REMOVED lines=16> */
.L_x_21231:
[----:B------:R-:W-:Y:S05]  /*3780*/  BSYNC.RECONVERGENT B1 ;  /* 0x0000000000017941 */ /* 0x000fea0003800200 */
.L_x_21230:
        /* <DEDUP_REMOVED lines=56> */
.L_x_21233:
[----:B------:R-:W-:Y:S05]  /*3b10*/  BSYNC.RECONVERGENT B1 ;  /* 0x0000000000017941 */ /* 0x000fea0003800200 */
.L_x_21232:
        /* <DEDUP_REMOVED lines=56> */
.L_x_21235:
[----:B------:R-:W-:Y:S05]  /*3ea0*/  BSYNC.RECONVERGENT B1 ;  /* 0x0000000000017941 */ /* 0x000fea0003800200 */
.L_x_21234:
        /* <DEDUP_REMOVED lines=38> */
[----:B--2---:R-:W-:Y:S02]  /*4110*/  ISETP.NE.U32.AND P2, PT, R68, 0x1, PT ;  /* 0x000000014400780c */ /* 0x004fe40003f45070 */
        /* <DEDUP_REMOVED lines=17> */
.L_x_21237:
[----:B------:R-:W-:Y:S05]  /*4230*/  BSYNC.RECONVERGENT B1 ;  /* 0x0000000000017941 */ /* 0x000fea0003800200 */
.L_x_21236:
        /* <DEDUP_REMOVED lines=15> */
[----:B------:R1:W3:Y:S02]  /*4330*/  F2I.FTZ.U32.TRUNC.NTZ R15, R14 ;  /* 0x0000000e000f7305 */ /* 0x0002e4000021f000 */
[----:B-1----:R-:W-:Y:S01]  /*4340*/  IMAD.MOV.U32 R14, RZ, RZ, RZ ;  /* 0x000000ffff0e7224 */ /* 0x002fe200078e00ff */
[----:B---3--:R-:W-:-:S05]  /*4350*/  IADD3 R5, PT, PT, RZ, -R15, RZ ;  /* 0x8000000fff057210 */ /* 0x008fca0007ffe0ff */
[----:B------:R-:W-:-:S04]  /*4360*/  IMAD R5, R5, R48, RZ ;  /* 0x0000003005057224 */ /* 0x000fc800078e02ff */
        /* <DEDUP_REMOVED lines=18> */
[----:B--2---:R-:W-:Y:S02]  /*4490*/  ISETP.NE.U32.AND P2, PT, R68, 0x1, PT ;  /* 0x000000014400780c */ /* 0x004fe40003f45070 */
        /* <DEDUP_REMOVED lines=18> */
.L_x_21239:
[----:B------:R-:W-:Y:S05]  /*45c0*/  BSYNC.RECONVERGENT B1 ;  /* 0x0000000000017941 */ /* 0x000fea0003800200 */
.L_x_21238:
        /* <DEDUP_REMOVED lines=22> */
[----:B-1----:R-:W-:Y:S02]  /*4730*/  HFMA2 R14, -RZ, RZ, 0, 0 ;  /* 0x00000000ff0e7431 */ /* 0x002fe400000001ff */
[----:B---3--:R-:W-:-:S04]  /*4740*/  IMAD.MOV R5, RZ, RZ, -R15 ;  /* 0x000000ffff057224 */ /* 0x008fc800078e0a0f */
[----:B------:R-:W-:-:S04]  /*4750*/  IMAD R5, R5, R52, RZ ;  /* 0x0000003405057224 */ /* 0x000fc800078e02ff */
[----:B------:R-:W-:Y:S02]  /*4760*/  IMAD.HI.U32 R12, R15, R5, R14 ;  /* 0x000000050f0c7227 */ /* 0x000fe400078e000e */
[----:B------:R-:W1:Y:S02]  /*4770*/  LDC.64 R14, c[0x0][0x398] ;  /* 0x0000e600ff0e7b82 */ /* 0x000e640000000a00 */
        /* <DEDUP_REMOVED lines=35> */
.L_x_21241:
[----:B------:R-:W-:Y:S05]  /*49b0*/  BSYNC.RECONVERGENT B1 ;  /* 0x0000000000017941 */ /* 0x000fea0003800200 */
.L_x_21240:
        /* <DEDUP_REMOVED lines=68> */
.L_x_21243:
[----:B------:R-:W-:Y:S05]  /*4e00*/  BSYNC.RECONVERGENT B1 ;  /* 0x0000000000017941 */ /* 0x000fea0003800200 */
.L_x_21242:
        /* <DEDUP_REMOVED lines=55> */
.L_x_21245:
[----:B------:R-:W-:Y:S05]  /*5180*/  BSYNC.RECONVERGENT B1 ;  /* 0x0000000000017941 */ /* 0x000fea0003800200 */
.L_x_21244:
        /* <DEDUP_REMOVED lines=55> */
.L_x_21247:
[----:B------:R-:W-:Y:S05]  /*5500*/  BSYNC.RECONVERGENT B1 ;  /* 0x0000000000017941 */ /* 0x000fea0003800200 */
.L_x_21246:
        /* <DEDUP_REMOVED lines=15> */
[----:B------:R-:W-:Y:S01]  /*5600*/  IMAD R11, R2, R7, RZ ;  /* 0x00000007020b7224 */ /* 0x000fe200078e02ff */
[----:B------:R-:W-:-:S05]  /*5610*/  MOV R2, RZ ;  /* 0x000000ff00027202 */ /* 0x000fca0000000f00 */
        /* <DEDUP_REMOVED lines=38> */
.L_x_21249:
[----:B------:R-:W-:Y:S05]  /*5880*/  BSYNC.RECONVERGENT B1 ;  /* 0x0000000000017941 */ /* 0x000fea0003800200 */
.L_x_21248:
        /* <DEDUP_REMOVED lines=55> */
.L_x_21251:
[----:B------:R-:W-:Y:S05]  /*5c00*/  BSYNC.RECONVERGENT B1 ;  /* 0x0000000000017941 */ /* 0x000fea0003800200 */
.L_x_21250:
        /* <DEDUP_REMOVED lines=55> */
.L_x_21253:
[----:B------:R-:W-:Y:S05]  /*5f80*/  BSYNC.RECONVERGENT B1 ;  /* 0x0000000000017941 */ /* 0x000fea0003800200 */
.L_x_21252:
        /* <DEDUP_REMOVED lines=66> */
[----:B------:R-:W1:Y:S01]  /*63b0*/  MUFU.EX2 R19, R19 ;  /* 0x0000001300137308 */ /* 0x000e620000000800 */
[----:B------:R-:W-:Y:S01]  /*63c0*/  FFMA R9, R28, 1.4426950216293334961, -R7 ;  /* 0x3fb8aa3b1c097823 */ /* 0x000fe20000000807 */
[-C--:B------:R-:W-:Y:S01]  /*63d0*/  FFMA.RM R7, R13, R12.reuse, 12582913 ;  /* 0x4b4000010d077423 */ /* 0x080fe2000000400c */
[----:B------:R-:W-:Y:S01]  /*63e0*/  FFMA.RM R23, R23, R12, 12582913 ;  /* 0x4b40000117177423 */ /* 0x000fe2000000400c */
[----:B------:R-:W-:-:S02]  /*63f0*/  IMAD.SHL.U32 R0, R0, 0x800000, RZ ;  /* 0x0080000000007824 */ /* 0x000fc400078e00ff */
[----:B------:R-:W-:Y:S01]  /*6400*/  FFMA R28, R28, 1.925963033500011079e-08, R9 ;  /* 0x32a570601c1c7823 */ /* 0x000fe20000000009 */
[----:B------:R-:W-:Y:S01]  /*6410*/  FADD R9, R17, -12583039 ;  /* 0xcb40007f11097421 */ /* 0x000fe20000000000 */
[----:B------:R-:W-:Y:S01]  /*6420*/  FADD R13, R7, -12583039 ;  /* 0xcb40007f070d7421 */ /* 0x000fe20000000000 */
[----:B------:R-:W-:Y:S01]  /*6430*/  SHF.L.U32 R5, R5, 0x17, RZ ;  /* 0x0000001705057819 */ /* 0x000fe200000006ff */
[----:B------:R-:W2:Y:S01]  /*6440*/  MUFU.EX2 R15, R15 ;  /* 0x0000000f000f7308 */ /* 0x000ea20000000800 */
[----:B------:R-:W-:Y:S01]  /*6450*/  FFMA R9, R6, 1.4426950216293334961, -R9 ;  /* 0x3fb8aa3b06097823 */ /* 0x000fe20000000809 */
[----:B------:R-:W-:Y:S01]  /*6460*/  FFMA R13, R22, 1.4426950216293334961, -R13 ;  /* 0x3fb8aa3b160d7823 */ /* 0x000fe2000000080d */
[----:B------:R-:W-:Y:S01]  /*6470*/  SHF.L.U32 R7, R7, 0x17, RZ ;  /* 0x0000001707077819 */ /* 0x000fe200000006ff */
[----:B------:R-:W-:Y:S02]  /*6480*/  IMAD.SHL.U32 R4, R4, 0x800000, RZ ;  /* 0x0080000004047824 */ /* 0x000fe400078e00ff */
[----:B------:R-:W-:Y:S01]  /*6490*/  FFMA R42, R6, 1.925963033500011079e-08, R9 ;  /* 0x32a57060062a7823 */ /* 0x000fe20000000009 */
[----:B------:R-:W-:Y:S01]  /*64a0*/  FFMA R27, R22, 1.925963033500011079e-08, R13 ;  /* 0x32a57060161b7823 */ /* 0x000fe2000000000d */
[----:B------:R-:W-:Y:S01]  /*64b0*/  FFMA.SAT R9, R18, R11, 0.5 ;  /* 0x3f00000012097423 */ /* 0x000fe2000000200b */
[----:B------:R-:W-:Y:S01]  /*64c0*/  FADD R13, R23, -12583039 ;  /* 0xcb40007f170d7421 */ /* 0x000fe20000000000 */
[----:B-1----:R-:W-:Y:S01]  /*64d0*/  FMUL R0, R0, R19 ;  /* 0x0000001300007220 */ /* 0x002fe20000400000 */
[----:B------:R-:W-:-:S02]  /*64e0*/  IMAD.SHL.U32 R6, R17, 0x800000, RZ ;  /* 0x0080000011067824 */ /* 0x000fc400078e00ff */
[-C--:B------:R-:W-:Y:S01]  /*64f0*/  FFMA.RM R9, R9, R12.reuse, 12582913 ;  /* 0x4b40000109097423 */ /* 0x080fe2000000400c */
[----:B------:R-:W-:Y:S01]  /*6500*/  FFMA R13, R8, 1.4426950216293334961, -R13 ;  /* 0x3fb8aa3b080d7823 */ /* 0x000fe2000000080d */
[-C--:B------:R-:W-:Y:S01]  /*6510*/  FFMA.SAT R17, R34, R11.reuse, 0.5 ;  /* 0x3f00000022117423 */ /* 0x080fe2000000200b */
[----:B------:R-:W1:Y:S01]  /*6520*/  MUFU.EX2 R28, R28 ;  /* 0x0000001c001c7308 */ /* 0x000e620000000800 */
[C---:B------:R-:W-:Y:S01]  /*6530*/  FADD R21, R9.reuse, -12583039 ;  /* 0xcb40007f09157421 */ /* 0x040fe20000000000 */
[----:B------:R-:W-:Y:S01]  /*6540*/  FFMA R31, R8, 1.925963033500011079e-08, R13 ;  /* 0x32a57060081f7823 */ /* 0x000fe2000000000d */
[-C--:B------:R-:W-:Y:S01]  /*6550*/  FFMA.SAT R13, R10, R11.reuse, 0.5 ;  /* 0x3f0000000a0d7423 */ /* 0x080fe2000000200b */
[----:B------:R-:W-:Y:S01]  /*6560*/  SHF.L.U32 R9, R9, 0x17, RZ ;  /* 0x0000001709097819 */ /* 0x000fe200000006ff */
[----:B------:R-:W-:Y:S01]  /*6570*/  FFMA R21, R18, 1.4426950216293334961, -R21 ;  /* 0x3fb8aa3b12157823 */ /* 0x000fe20000000815 */
[----:B------:R-:W-:Y:S01]  /*6580*/  SHF.L.U32 R2, R2, 0x17, RZ ;  /* 0x0000001702027819 */ /* 0x000fe200000006ff */
[----:B------:R-:W-:Y:S01]  /*6590*/  FFMA.RM R13, R13, R12, 12582913 ;  /* 0x4b4000010d0d7423 */ /* 0x000fe2000000400c */
[----:B------:R3:W4:Y:S01]  /*65a0*/  MUFU.EX2 R8, R27 ;  /* 0x0000001b00087308 */ /* 0x0007220000000800 */
[----:B------:R-:W-:Y:S01]  /*65b0*/  FFMA R18, R18, 1.925963033500011079e-08, R21 ;  /* 0x32a5706012127823 */ /* 0x000fe20000000015 */
[----:B------:R-:W-:Y:S01]  /*65c0*/  FFMA.SAT R71, R30, R11, 0.5 ;  /* 0x3f0000001e477423 */ /* 0x000fe2000000200b */
[----:B------:R-:W-:Y:S01]  /*65d0*/  FADD R21, R13, -12583039 ;  /* 0xcb40007f0d157421 */ /* 0x000fe20000000000 */
[----:B--2---:R-:W-:Y:S01]  /*65e0*/  FMUL R2, R2, R15 ;  /* 0x0000000f02027220 */ /* 0x004fe20000400000 */
[-C--:B------:R-:W-:Y:S01]  /*65f0*/  FFMA.SAT R15, R26, R11.reuse, 0.5 ;  /* 0x3f0000001a0f7423 */ /* 0x080fe2000000200b */
[----:B------:R-:W-:Y:S01]  /*6600*/  SHF.L.U32 R3, R3, 0x17, RZ ;  /* 0x0000001703037819 */ /* 0x000fe200000006ff */
[----:B------:R-:W-:Y:S01]  /*6610*/  FFMA R21, R10, 1.4426950216293334961, -R21 ;  /* 0x3fb8aa3b0a157823 */ /* 0x000fe20000000815 */
[----:B------:R-:W2:Y:S01]  /*6620*/  MUFU.EX2 R31, R31 ;  /* 0x0000001f001f7308 */ /* 0x000ea20000000800 */
[----:B-1----:R-:W-:Y:S01]  /*6630*/  FMUL R5, R5, R28 ;  /* 0x0000001c05057220 */ /* 0x002fe20000400000 */
[-C--:B---3--:R-:W-:Y:S01]  /*6640*/  FFMA.SAT R27, R52, R11.reuse, 0.5 ;  /* 0x3f000000341b7423 */ /* 0x088fe2000000200b */
[----:B------:R-:W-:Y:S01]  /*6650*/  FFMA R22, R10, 1.925963033500011079e-08, R21 ;  /* 0x32a570600a167823 */ /* 0x000fe20000000015 */
[----:B------:R-:W-:Y:S01]  /*6660*/  FFMA.SAT R21, R16, R11, 0.5 ;  /* 0x3f00000010157423 */ /* 0x000fe2000000200b */
[----:B------:R-:W-:-:S02]  /*6670*/  IMAD.SHL.U32 R10, R13, 0x800000, RZ ;  /* 0x008000000d0a7824 */ /* 0x000fc400078e00ff */
[-C--:B------:R-:W-:Y:S01]  /*6680*/  FFMA.SAT R13, R62, R11.reuse, 0.5 ;  /* 0x3f0000003e0d7423 */ /* 0x080fe2000000200b */
[-C--:B------:R-:W-:Y:S01]  /*6690*/  FFMA.RM R27, R27, R12.reuse, 12582913 ;  /* 0x4b4000011b1b7423 */ /* 0x080fe2000000400c */
[----:B------:R-:W-:Y:S01]  /*66a0*/  FFMA.RM R14, R21, R12, 12582913 ;  /* 0x4b400001150e7423 */ /* 0x000fe2000000400c */
[----:B----4-:R-:W-:Y:S01]  /*66b0*/  FMUL R7, R7, R8 ;  /* 0x0000000807077220 */ /* 0x010fe20000400000 */
[----:B------:R-:W-:Y:S02]  /*66c0*/  IMAD.SHL.U32 R8, R23, 0x800000, RZ ;  /* 0x0080000017087824 */ /* 0x000fe400078e00ff */
[----:B------:R-:W-:Y:S01]  /*66d0*/  FFMA.SAT R23, R48, R11, 0.5 ;  /* 0x3f00000030177423 */ /* 0x000fe2000000200b */
[----:B------:R-:W-:Y:S01]  /*66e0*/  FADD R21, R14, -12583039 ;  /* 0xcb40007f0e157421 */ /* 0x000fe20000000000 */
[-C--:B------:R-:W-:Y:S01]  /*66f0*/  FFMA.RM R13, R13, R12.reuse, 12582913 ;  /* 0x4b4000010d0d7423 */ /* 0x080fe2000000400c */
[----:B------:R-:W1:Y:S01]  /*6700*/  MUFU.EX2 R18, R18 ;  /* 0x0000001200127308 */ /* 0x000e620000000800 */
[-C--:B------:R-:W-:Y:S01]  /*6710*/  FFMA.RM R23, R23, R12.reuse, 12582913 ;  /* 0x4b40000117177423 */ /* 0x080fe2000000400c */
[----:B------:R-:W-:Y:S01]  /*6720*/  FFMA R21, R16, 1.4426950216293334961, -R21 ;  /* 0x3fb8aa3b10157823 */ /* 0x000fe20000000815 */
[----:B--2---:R-:W-:Y:S01]  /*6730*/  FMUL R8, R8, R31 ;  /* 0x0000001f08087220 */ /* 0x004fe20000400000 */
[----:B------:R-:W-:Y:S01]  /*6740*/  FADD R31, R27, -12583039 ;  /* 0xcb40007f1b1f7421 */ /* 0x000fe20000000000 */
[-C--:B------:R-:W-:Y:S01]  /*6750*/  FFMA.RM R15, R15, R12.reuse, 12582913 ;  /* 0x4b4000010f0f7423 */ /* 0x080fe2000000400c */
[----:B------:R-:W-:Y:S01]  /*6760*/  FFMA R25, R16, 1.925963033500011079e-08, R21 ;  /* 0x32a5706010197823 */ /* 0x000fe20000000015 */
[----:B------:R-:W-:Y:S01]  /*6770*/  FFMA.SAT R21, R20, R11, 0.5 ;  /* 0x3f00000014157423 */ /* 0x000fe2000000200b */
[----:B------:R-:W-:Y:S01]  /*6780*/  FFMA R31, R52, 1.4426950216293334961, -R31 ;  /* 0x3fb8aa3b341f7823 */ /* 0x000fe2000000081f */
[----:B------:R-:W-:Y:S01]  /*6790*/  SHF.L.U32 R16, R14, 0x17, RZ ;  /* 0x000000170e107819 */ /* 0x000fe200000006ff */
[----:B------:R-:W2:Y:S01]  /*67a0*/  MUFU.EX2 R69, R44 ;  /* 0x0000002c00457308 */ /* 0x000ea20000000800 */
[----:B------:R-:W-:Y:S01]  /*67b0*/  FFMA.RM R19, R21, R12, 12582913 ;  /* 0x4b40000115137423 */ /* 0x000fe2000000400c */
[----:B------:R-:W-:-:S03]  /*67c0*/  FFMA R52, R52, 1.925963033500011079e-08, R31 ;  /* 0x32a5706034347823 */ /* 0x000fc6000000001f */
[----:B------:R-:W-:Y:S01]  /*67d0*/  FADD R21, R19, -12583039 ;  /* 0xcb40007f13157421 */ /* 0x000fe20000000000 */
[----:B-1----:R-:W-:Y:S02]  /*67e0*/  FMUL R9, R9, R18 ;  /* 0x0000001209097220 */ /* 0x002fe40000400000 */
[----:B------:R-:W1:Y:S01]  /*67f0*/  MUFU.EX2 R50, R50 ;  /* 0x0000003200327308 */ /* 0x000e620000000800 */
[----:B------:R-:W-:-:S04]  /*6800*/  FFMA R21, R20, 1.4426950216293334961, -R21 ;  /* 0x3fb8aa3b14157823 */ /* 0x000fc80000000815 */
[----:B------:R-:W-:Y:S01]  /*6810*/  FFMA R29, R20, 1.925963033500011079e-08, R21 ;  /* 0x32a57060141d7823 */ /* 0x000fe20000000015 */
[----:B------:R-:W-:Y:S01]  /*6820*/  FFMA.SAT R21, R24, R11, 0.5 ;  /* 0x3f00000018157423 */ /* 0x000fe2000000200b */
[-C--:B------:R-:W-:Y:S01]  /*6830*/  FFMA.RM R20, R71, R12.reuse, 12582913 ;  /* 0x4b40000147147423 */ /* 0x080fe2000000400c */
[----:B------:R-:W3:Y:S01]  /*6840*/  MUFU.EX2 R25, R25 ;  /* 0x0000001900197308 */ /* 0x000ee20000000800 */
[----:B--2---:R-:W-:Y:S01]  /*6850*/  FMUL R4, R4, R69 ;  /* 0x0000004504047220 */ /* 0x004fe20000400000 */
[----:B------:R-:W-:Y:S01]  /*6860*/  FFMA.RM R21, R21, R12, 12582913 ;  /* 0x4b40000115157423 */ /* 0x000fe2000000400c */
[C---:B------:R-:W-:Y:S01]  /*6870*/  FADD R69, R15.reuse, -12583039 ;  /* 0xcb40007f0f457421 */ /* 0x040fe20000000000 */
[----:B------:R-:W-:Y:S01]  /*6880*/  FADD R71, R20, -12583039 ;  /* 0xcb40007f14477421 */ /* 0x000fe20000000000 */
[----:B------:R-:W-:Y:S02]  /*6890*/  IMAD.SHL.U32 R15, R15, 0x800000, RZ ;  /* 0x008000000f0f7824 */ /* 0x000fe400078e00ff */
[----:B------:R-:W-:Y:S01]  /*68a0*/  FADD R35, R21, -12583039 ;  /* 0xcb40007f15237421 */ /* 0x000fe20000000000 */
[----:B------:R-:W-:Y:S01]  /*68b0*/  FFMA R69, R26, 1.4426950216293334961, -R69 ;  /* 0x3fb8aa3b1a457823 */ /* 0x000fe20000000845 */
[----:B------:R-:W-:Y:S01]  /*68c0*/  MUFU.EX2 R18, R29 ;  /* 0x0000001d00127308 */ /* 0x000fe20000000800 */
[----:B-1----:R-:W-:Y:S01]  /*68d0*/  FMUL R3, R3, R50 ;  /* 0x0000003203037220 */ /* 0x002fe20000400000 */
[----:B------:R-:W-:Y:S01]  /*68e0*/  FFMA R35, R24, 1.4426950216293334961, -R35 ;  /* 0x3fb8aa3b18237823 */ /* 0x000fe20000000823 */
[----:B------:R-:W-:Y:S01]  /*68f0*/  FFMA R26, R26, 1.925963033500011079e-08, R69 ;  /* 0x32a570601a1a7823 */ /* 0x000fe20000000045 */
[----:B------:R-:W-:Y:S01]  /*6900*/  FFMA R71, R30, 1.4426950216293334961, -R71 ;  /* 0x3fb8aa3b1e477823 */ /* 0x000fe20000000847 */
[----:B------:R-:W-:Y:S01]  /*6910*/  SHF.L.U32 R20, R20, 0x17, RZ ;  /* 0x0000001714147819 */ /* 0x000fe200000006ff */
[----:B------:R-:W-:Y:S01]  /*6920*/  FFMA R35, R24, 1.925963033500011079e-08, R35 ;  /* 0x32a5706018237823 */ /* 0x000fe20000000023 */
[----:B------:R-:W-:Y:S01]  /*6930*/  FFMA.RM R24, R17, R12, 12582913 ;  /* 0x4b40000111187423 */ /* 0x000fe2000000400c */
[----:B------:R-:W1:Y:S01]  /*6940*/  MUFU.EX2 R69, R42 ;  /* 0x0000002a00457308 */ /* 0x000e620000000800 */
[----:B------:R-:W-:Y:S01]  /*6950*/  FFMA R30, R30, 1.925963033500011079e-08, R71 ;  /* 0x32a570601e1e7823 */ /* 0x000fe20000000047 */
[----:B---3--:R-:W-:Y:S01]  /*6960*/  FMUL R16, R16, R25 ;  /* 0x0000001910107220 */ /* 0x008fe20000400000 */
[----:B------:R-:W-:-:S04]  /*6970*/  FADD R17, R24, -12583039 ;  /* 0xcb40007f18117421 */ /* 0x000fc80000000000 */
[C---:B------:R-:W-:Y:S01]  /*6980*/  FFMA R17, R34.reuse, 1.4426950216293334961, -R17 ;  /* 0x3fb8aa3b22117823 */ /* 0x040fe20000000811 */
[----:B------:R-:W-:Y:S03]  /*6990*/  MUFU.EX2 R26, R26 ;  /* 0x0000001a001a7308 */ /* 0x000fe60000000800 */
[----:B------:R-:W-:Y:S01]  /*69a0*/  FFMA R34, R34, 1.925963033500011079e-08, R17 ;  /* 0x32a5706022227823 */ /* 0x000fe20000000011 */
[----:B------:R-:W-:-:S04]  /*69b0*/  FFMA.SAT R17, R46, R11, 0.5 ;  /* 0x3f0000002e117423 */ /* 0x000fc8000000200b */
[----:B------:R-:W-:Y:S01]  /*69c0*/  FFMA.RM R28, R17, R12, 12582913 ;  /* 0x4b400001111c7423 */ /* 0x000fe2000000400c */
[----:B-1----:R-:W-:Y:S01]  /*69d0*/  FMUL R6, R6, R69 ;  /* 0x0000004506067220 */ /* 0x002fe20000400000 */
[----:B------:R-:W-:Y:S02]  /*69e0*/  MUFU.EX2 R35, R35 ;  /* 0x0000002300237308 */ /* 0x000fe40000000800 */
[----:B------:R-:W-:-:S04]  /*69f0*/  FADD R17, R28, -12583039 ;  /* 0xcb40007f1c117421 */ /* 0x000fc80000000000 */
[C---:B------:R-:W-:Y:S02]  /*6a00*/  FFMA R17, R46.reuse, 1.4426950216293334961, -R17 ;  /* 0x3fb8aa3b2e117823 */ /* 0x040fe40000000811 */
[----:B------:R-:W-:Y:S02]  /*6a10*/  MUFU.EX2 R34, R34 ;  /* 0x0000002200227308 */ /* 0x000fe40000000800 */
[----:B------:R-:W-:Y:S01]  /*6a20*/  FFMA R46, R46, 1.925963033500011079e-08, R17 ;  /* 0x32a570602e2e7823 */ /* 0x000fe20000000011 */
[C---:B------:R-:W-:Y:S01]  /*6a30*/  FADD R17, R23.reuse, -12583039 ;  /* 0xcb40007f17117421 */ /* 0x040fe20000000000 */
[----:B------:R-:W-:-:S03]  /*6a40*/  IMAD.SHL.U32 R23, R23, 0x800000, RZ ;  /* 0x0080000017177824 */ /* 0x000fc600078e00ff */
[C---:B------:R-:W-:Y:S01]  /*6a50*/  FFMA R17, R48.reuse, 1.4426950216293334961, -R17 ;  /* 0x3fb8aa3b30117823 */ /* 0x040fe20000000811 */
[----:B------:R-:W-:Y:S03]  /*6a60*/  MUFU.EX2 R25, R46 ;  /* 0x0000002e00197308 */ /* 0x000fe60000000800 */
[----:B------:R-:W-:-:S05]  /*6a70*/  FFMA R48, R48, 1.925963033500011079e-08, R17 ;  /* 0x32a5706030307823 */ /* 0x000fca0000000011 */
[----:B------:R-:W1:Y:S08]  /*6a80*/  MUFU.EX2 R17, R22 ;  /* 0x0000001600117308 */ /* 0x000e700000000800 */
[----:B------:R-:W2:Y:S01]  /*6a90*/  MUFU.EX2 R48, R48 ;  /* 0x0000003000307308 */ /* 0x000ea20000000800 */
[----:B-1----:R-:W-:Y:S01]  /*6aa0*/  FMUL R10, R10, R17 ;  /* 0x000000110a0a7220 */ /* 0x002fe20000400000 */
[----:B------:R-:W-:-:S04]  /*6ab0*/  FADD R17, R13, -12583039 ;  /* 0xcb40007f0d117421 */ /* 0x000fc80000000000 */
[----:B------:R-:W-:Y:S01]  /*6ac0*/  FFMA R17, R62, 1.4426950216293334961, -R17 ;  /* 0x3fb8aa3b3e117823 */ /* 0x000fe20000000811 */
[----:B--2---:R-:W-:-:S03]  /*6ad0*/  FMUL R23, R23, R48 ;  /* 0x0000003017177220 */ /* 0x004fc60000400000 */
[----:B------:R-:W-:Y:S01]  /*6ae0*/  FFMA R62, R62, 1.925963033500011079e-08, R17 ;  /* 0x32a570603e3e7823 */ /* 0x000fe20000000011 */
[----:B------:R-:W-:-:S04]  /*6af0*/  FFMA.SAT R17, R60, R11, 0.5 ;  /* 0x3f0000003c117423 */ /* 0x000fc8000000200b */
[----:B------:R-:W-:Y:S01]  /*6b00*/  FFMA.RM R14, R17, R12, 12582913 ;  /* 0x4b400001110e7423 */ /* 0x000fe2000000400c */
[----:B------:R-:W-:Y:S02]  /*6b10*/  IMAD.SHL.U32 R17, R19, 0x800000, RZ ;  /* 0x0080000013117824 */ /* 0x000fe400078e00ff */
[-C--:B------:R-:W-:Y:S01]  /*6b20*/  FFMA.SAT R19, R58, R11.reuse, 0.5 ;  /* 0x3f0000003a137423 */ /* 0x080fe2000000200b */
[----:B------:R-:W-:Y:S01]  /*6b30*/  MUFU.EX2 R62, R62 ;  /* 0x0000003e003e7308 */ /* 0x000fe20000000800 */
[----:B------:R-:W-:Y:S01]  /*6b40*/  FADD R31, R14, -12583039 ;  /* 0xcb40007f0e1f7421 */ /* 0x000fe20000000000 */
[----:B------:R-:W-:Y:S01]  /*6b50*/  FMUL R17, R17, R18 ;  /* 0x0000001211117220 */ /* 0x000fe20000400000 */
[----:B------:R-:W-:Y:S01]  /*6b60*/  FFMA.RM R29, R19, R12, 12582913 ;  /* 0x4b400001131d7423 */ /* 0x000fe2000000400c */
[----:B------:R-:W-:Y:S01]  /*6b70*/  SHF.L.U32 R18, R21, 0x17, RZ ;  /* 0x0000001715127819 */ /* 0x000fe200000006ff */
[----:B------:R-:W-:Y:S01]  /*6b80*/  FFMA R31, R60, 1.4426950216293334961, -R31 ;  /* 0x3fb8aa3b3c1f7823 */ /* 0x000fe2000000081f */
[----:B------:R-:W-:Y:S01]  /*6b90*/  FFMA.SAT R21, R36, R11, 0.5 ;  /* 0x3f00000024157423 */ /* 0x000fe2000000200b */
[----:B------:R-:W-:-:S02]  /*6ba0*/  FADD R19, R29, -12583039 ;  /* 0xcb40007f1d137421 */ /* 0x000fc40000000000 */
[----:B------:R-:W-:Y:S01]  /*6bb0*/  FFMA R60, R60, 1.925963033500011079e-08, R31 ;  /* 0x32a570603c3c7823 */ /* 0x000fe2000000001f */
[----:B------:R-:W-:Y:S01]  /*6bc0*/  FFMA.SAT R31, R54, R11, 0.5 ;  /* 0x3f000000361f7423 */ /* 0x000fe2000000200b */
[----:B------:R-:W-:Y:S01]  /*6bd0*/  FFMA R19, R58, 1.4426950216293334961, -R19 ;  /* 0x3fb8aa3b3a137823 */ /* 0x000fe20000000813 */
[----:B------:R-:W-:Y:S01]  /*6be0*/  FMUL R18, R18, R35 ;  /* 0x0000002312127220 */ /* 0x000fe20000400000 */
[----:B------:R-:W-:Y:S01]  /*6bf0*/  MUFU.EX2 R69, R60 ;  /* 0x0000003c00457308 */ /* 0x000fe20000000800 */
[----:B------:R-:W-:Y:S01]  /*6c00*/  FFMA.RM R31, R31, R12, 12582913 ;  /* 0x4b4000011f1f7423 */ /* 0x000fe2000000400c */
[----:B------:R-:W-:-:S03]  /*6c10*/  FFMA R58, R58, 1.925963033500011079e-08, R19 ;  /* 0x32a570603a3a7823 */ /* 0x000fc60000000013 */
[----:B------:R-:W-:-:S03]  /*6c20*/  FADD R19, R31, -12583039 ;  /* 0xcb40007f1f137421 */ /* 0x000fc60000000000 */
[----:B------:R-:W-:Y:S01]  /*6c30*/  MUFU.EX2 R35, R52 ;  /* 0x0000003400237308 */ /* 0x000fe20000000800 */
[----:B------:R-:W-:-:S04]  /*6c40*/  FFMA R19, R54, 1.4426950216293334961, -R19 ;  /* 0x3fb8aa3b36137823 */ /* 0x000fc80000000813 */
[----:B------:R-:W-:Y:S01]  /*6c50*/  FFMA R54, R54, 1.925963033500011079e-08, R19 ;  /* 0x32a5706036367823 */ /* 0x000fe20000000013 */
[----:B------:R-:W-:Y:S02]  /*6c60*/  FFMA.SAT R19, R56, R11, 0.5 ;  /* 0x3f00000038137423 */ /* 0x000fe4000000200b */
[----:B------:R-:W-:Y:S02]  /*6c70*/  MUFU.EX2 R58, R58 ;  /* 0x0000003a003a7308 */ /* 0x000fe40000000800 */
[-C--:B------:R-:W-:Y:S01]  /*6c80*/  FFMA.RM R11, R19, R12.reuse, 12582913 ;  /* 0x4b400001130b7423 */ /* 0x080fe2000000400c */
[----:B------:R-:W-:-:S03]  /*6c90*/  FFMA.RM R12, R21, R12, 12582913 ;  /* 0x4b400001150c7423 */ /* 0x000fc6000000400c */
[----:B------:R-:W-:Y:S01]  /*6ca0*/  FADD R19, R11, -12583039 ;  /* 0xcb40007f0b137421 */ /* 0x000fe20000000000 */
[----:B------:R-:W-:Y:S01]  /*6cb0*/  FADD R73, R12, -12583039 ;  /* 0xcb40007f0c497421 */ /* 0x000fe20000000000 */
[----:B------:R1:W2:Y:S02]  /*6cc0*/  MUFU.EX2 R21, R30 ;  /* 0x0000001e00157308 */ /* 0x0002a40000000800 */
[----:B------:R-:W-:Y:S01]  /*6cd0*/  FFMA R19, R56, 1.4426950216293334961, -R19 ;  /* 0x3fb8aa3b38137823 */ /* 0x000fe20000000813 */
[----:B------:R-:W-:-:S03]  /*6ce0*/  FFMA R73, R36, 1.4426950216293334961, -R73 ;  /* 0x3fb8aa3b24497823 */ /* 0x000fc60000000849 */
[----:B------:R-:W-:Y:S01]  /*6cf0*/  FFMA R56, R56, 1.925963033500011079e-08, R19 ;  /* 0x32a5706038387823 */ /* 0x000fe20000000013 */
[----:B------:R-:W-:Y:S01]  /*6d00*/  FADD R19, RZ, R3 ;  /* 0x00000003ff137221 */ /* 0x000fe20000000000 */
[----:B------:R-:W-:Y:S01]  /*6d10*/  MUFU.EX2 R71, R54 ;  /* 0x0000003600477308 */ /* 0x000fe20000000800 */
[----:B------:R-:W-:Y:S01]  /*6d20*/  FFMA R73, R36, 1.925963033500011079e-08, R73 ;  /* 0x32a5706024497823 */ /* 0x000fe20000000049 */
[----:B-1----:R-:W-:Y:S01]  /*6d30*/  SHF.L.U32 R30, R12, 0x17, RZ ;  /* 0x000000170c1e7819 */ /* 0x002fe200000006ff */
[----:B------:R-:W-:-:S04]  /*6d40*/  FADD R19, R19, R0 ;  /* 0x0000000013137221 */ /* 0x000fc80000000000 */
[----:B------:R-:W-:Y:S01]  /*6d50*/  FADD R19, R19, R2 ;  /* 0x0000000213137221 */ /* 0x000fe20000000000 */
[----:B------:R-:W-:Y:S01]  /*6d60*/  MUFU.EX2 R56, R56 ;  /* 0x0000003800387308 */ /* 0x000fe20000000800 */
[----:B--2---:R-:W-:Y:S01]  /*6d70*/  FMUL R20, R20, R21 ;  /* 0x0000001514147220 */ /* 0x004fe20000400000 */
[----:B------:R-:W-:Y:S02]  /*6d80*/  IMAD.SHL.U32 R21, R24, 0x800000, RZ ;  /* 0x0080000018157824 */ /* 0x000fe400078e00ff */
[----:B------:R-:W-:Y:S02]  /*6d90*/  FADD R22, R19, R4 ;  /* 0x0000000413167221 */ /* 0x000fe40000000000 */
[----:B------:R-:W-:Y:S02]  /*6da0*/  FMUL R21, R21, R34 ;  /* 0x0000002215157220 */ /* 0x000fe40000400000 */
[----:B------:R-:W-:Y:S01]  /*6db0*/  FADD R19, R22, R5 ;  /* 0x0000000516137221 */ /* 0x000fe20000000000 */
[----:B------:R-:W1:Y:S03]  /*6dc0*/  MUFU.EX2 R73, R73 ;  /* 0x0000004900497308 */ /* 0x000e660000000800 */
[----:B------:R-:W-:Y:S01]  /*6dd0*/  FADD R22, R19, R6 ;  /* 0x0000000613167221 */ /* 0x000fe20000000000 */
[----:B------:R-:W-:-:S03]  /*6de0*/  FMUL R19, R15, R26 ;  /* 0x0000001a0f137220 */ /* 0x000fc60000400000 */
[----:B------:R-:W-:-:S04]  /*6df0*/  FADD R15, R22, R7 ;  /* 0x00000007160f7221 */ /* 0x000fc80000000000 */
[----:B------:R-:W-:-:S04]  /*6e00*/  FADD R22, R15, R8 ;  /* 0x000000080f167221 */ /* 0x000fc80000000000 */
[----:B------:R-:W-:Y:S01]  /*6e10*/  FADD R15, R22, R9 ;  /* 0x00000009160f7221 */ /* 0x000fe20000000000 */
[----:B-1----:R-:W-:-:S03]  /*6e20*/  FMUL R30, R30, R73 ;  /* 0x000000491e1e7220 */ /* 0x002fc60000400000 */
[----:B------:R-:W-:-:S04]  /*6e30*/  FADD R15, R15, R10 ;  /* 0x0000000a0f0f7221 */ /* 0x000fc80000000000 */
[----:B------:R-:W-:-:S04]  /*6e40*/  FADD R22, R15, R16 ;  /* 0x000000100f167221 */ /* 0x000fc80000000000 */
[----:B------:R-:W-:Y:S01]  /*6e50*/  FADD R15, R22, R17 ;  /* 0x00000011160f7221 */ /* 0x000fe20000000000 */
[----:B------:R-:W-:Y:S02]  /*6e60*/  SHF.L.U32 R22, R28, 0x17, RZ ;  /* 0x000000171c167819 */ /* 0x000fe400000006ff */
[----:B------:R-:W-:Y:S01]  /*6e70*/  SHF.L.U32 R28, R31, 0x17, RZ ;  /* 0x000000171f1c7819 */ /* 0x000fe200000006ff */
[----:B------:R-:W-:Y:S02]  /*6e80*/  FADD R24, R15, R18 ;  /* 0x000000120f187221 */ /* 0x000fe40000000000 */
[----:B------:R-:W-:Y:S01]  /*6e90*/  FMUL R22, R22, R25 ;  /* 0x0000001916167220 */ /* 0x000fe20000400000 */
[----:B------:R-:W-:Y:S02]  /*6ea0*/  IMAD.SHL.U32 R25, R13, 0x800000, RZ ;  /* 0x008000000d197824 */ /* 0x000fe400078e00ff */
[----:B------:R-:W-:Y:S01]  /*6eb0*/  FADD R15, R24, R19 ;  /* 0x00000013180f7221 */ /* 0x000fe20000000000 */
[----:B------:R-:W-:Y:S01]  /*6ec0*/  FMUL R28, R28, R71 ;  /* 0x000000471c1c7220 */ /* 0x000fe20000400000 */
[----:B------:R-:W-:-:S02]  /*6ed0*/  FMUL R25, R25, R62 ;  /* 0x0000003e19197220 */ /* 0x000fc40000400000 */
[----:B------:R-:W-:-:S04]  /*6ee0*/  FADD R24, R15, R20 ;  /* 0x000000140f187221 */ /* 0x000fc80000000000 */
[----:B------:R-:W-:Y:S01]  /*6ef0*/  FADD R15, R24, R21 ;  /* 0x00000015180f7221 */ /* 0x000fe20000000000 */
[----:B------:R-:W-:Y:S01]  /*6f00*/  SHF.L.U32 R24, R27, 0x17, RZ ;  /* 0x000000171b187819 */ /* 0x000fe200000006ff */
[----:B------:R-:W-:Y:S02]  /*6f10*/  IMAD.SHL.U32 R27, R29, 0x800000, RZ ;  /* 0x008000001d1b7824 */ /* 0x000fe400078e00ff */
[----:B------:R-:W-:Y:S01]  /*6f20*/  FADD R26, R15, R22 ;  /* 0x000000160f1a7221 */ /* 0x000fe20000000000 */
[----:B------:R-:W-:Y:S02]  /*6f30*/  IMAD.SHL.U32 R29, R11, 0x800000, RZ ;  /* 0x008000000b1d7824 */ /* 0x000fe400078e00ff */
[----:B------:R-:W-:Y:S01]  /*6f40*/  FMUL R24, R24, R35 ;  /* 0x0000002318187220 */ /* 0x000fe20000400000 */
[----:B------:R-:W-:Y:S01]  /*6f50*/  FMUL R27, R27, R58 ;  /* 0x0000003a1b1b7220 */ /* 0x000fe20000400000 */
[----:B------:R-:W-:Y:S01]  /*6f60*/  FADD R13, R26, R23 ;  /* 0x000000171a0d7221 */ /* 0x000fe20000000000 */
[----:B------:R-:W-:Y:S01]  /*6f70*/  SHF.L.U32 R26, R14, 0x17, RZ ;  /* 0x000000170e1a7819 */ /* 0x000fe200000006ff */
[----:B------:R-:W-:-:S02]  /*6f80*/  FMUL R29, R29, R56 ;  /* 0x000000381d1d7220 */ /* 0x000fc40000400000 */
[----:B------:R-:W-:Y:S02]  /*6f90*/  FADD R14, R13, R24 ;  /* 0x000000180d0e7221 */ /* 0x000fe40000000000 */
        /* <DEDUP_REMOVED lines=16> */
.L_x_21317:
        /* <DEDUP_REMOVED lines=12> */
[----:B01----:R-:W-:Y:S05]  /*7160*/  CALL.REL.NOINC `($__internal_332_$__cuda_sm3x_div_rn_noftz_f32_slowpath) ;  /* 0x0000003000f07944 */ /* 0x003fea0003c00000 */
[----:B------:R-:W-:-:S07]  /*7170*/  MOV R11, R3 ;  /* 0x00000003000b7202 */ /* 0x000fce0000000f00 */
.L_x_21256:
[----:B------:R-:W-:Y:S05]  /*7180*/  BSYNC.RECONVERGENT B3 ;  /* 0x0000000000037941 */ /* 0x000fea0003800200 */
.L_x_21255:
        /* <DEDUP_REMOVED lines=12> */
[----:B01----:R-:W-:Y:S05]  /*7250*/  CALL.REL.NOINC `($__internal_332_$__cuda_sm3x_div_rn_noftz_f32_slowpath) ;  /* 0x0000003000b47944 */ /* 0x003fea0003c00000 */
[----:B------:R-:W-:-:S07]  /*7260*/  IMAD.MOV.U32 R14, RZ, RZ, R3 ;  /* 0x000000ffff0e7224 */ /* 0x000fce00078e0003 */
.L_x_21258:
[----:B------:R-:W-:Y:S05]  /*7270*/  BSYNC.RECONVERGENT B3 ;  /* 0x0000000000037941 */ /* 0x000fea0003800200 */
.L_x_21257:
        /* <DEDUP_REMOVED lines=12> */
[----:B01----:R-:W-:Y:S05]  /*7340*/  CALL.REL.NOINC `($__internal_332_$__cuda_sm3x_div_rn_noftz_f32_slowpath) ;  /* 0x0000003000787944 */ /* 0x003fea0003c00000 */
[----:B------:R-:W-:-:S07]  /*7350*/  MOV R0, R3 ;  /* 0x0000000300007202 */ /* 0x000fce0000000f00 */
.L_x_21260:
[----:B------:R-:W-:Y:S05]  /*7360*/  BSYNC.RECONVERGENT B3 ;  /* 0x0000000000037941 */ /* 0x000fea0003800200 */
.L_x_21259:
        /* <DEDUP_REMOVED lines=14> */
.L_x_21262:
[----:B------:R-:W-:Y:S05]  /*7450*/  BSYNC.RECONVERGENT B3 ;  /* 0x0000000000037941 */ /* 0x000fea0003800200 */
.L_x_21261:
        /* <DEDUP_REMOVED lines=14> */
.L_x_21264:
[----:B------:R-:W-:Y:S05]  /*7540*/  BSYNC.RECONVERGENT B3 ;  /* 0x0000000000037941 */ /* 0x000fea0003800200 */
.L_x_21263:
        /* <DEDUP_REMOVED lines=14> */
.L_x_21266:
[----:B------:R-:W-:Y:S05]  /*7630*/  BSYNC.RECONVERGENT B3 ;  /* 0x0000000000037941 */ /* 0x000fea0003800200 */
.L_x_21265:
        /* <DEDUP_REMOVED lines=14> */
.L_x_21268:
[----:B------:R-:W-:Y:S05]  /*7720*/  BSYNC.RECONVERGENT B3 ;  /* 0x0000000000037941 */ /* 0x000fea0003800200 */
.L_x_21267:
        /* <DEDUP_REMOVED lines=14> */
.L_x_21270:
[----:B------:R-:W-:Y:S05]  /*7810*/  BSYNC.RECONVERGENT B3 ;  /* 0x0000000000037941 */ /* 0x000fea0003800200 */
.L_x_21269:
        /* <DEDUP_REMOVED lines=14> */
.L_x_21272:
[----:B------:R-:W-:Y:S05]  /*7900*/  BSYNC.RECONVERGENT B3 ;  /* 0x0000000000037941 */ /* 0x000fea0003800200 */
.L_x_21271:
        /* <DEDUP_REMOVED lines=14> */
.L_x_21274:
[----:B------:R-:W-:Y:S05]  /*79f0*/  BSYNC.RECONVERGENT B3 ;  /* 0x0000000000037941 */ /* 0x000fea0003800200 */
.L_x_21273:
        /* <DEDUP_REMOVED lines=14> */
.L_x_21276:
[----:B------:R-:W-:Y:S05]  /*7ae0*/  BSYNC.RECONVERGENT B3 ;  /* 0x0000000000037941 */ /* 0x000fea0003800200 */
.L_x_21275:
        /* <DEDUP_REMOVED lines=14> */
.L_x_21278:
[----:B------:R-:W-:Y:S05]  /*7bd0*/  BSYNC.RECONVERGENT B3 ;  /* 0x0000000000037941 */ /* 0x000fea0003800200 */
.L_x_21277:
        /* <DEDUP_REMOVED lines=14> */
.L_x_21280:
[----:B------:R-:W-:Y:S05]  /*7cc0*/  BSYNC.RECONVERGENT B3 ;  /* 0x0000000000037941 */ /* 0x000fea0003800200 */
.L_x_21279:
        /* <DEDUP_REMOVED lines=14> */
.L_x_21282:
[----:B------:R-:W-:Y:S05]  /*7db0*/  BSYNC.RECONVERGENT B3 ;  /* 0x0000000000037941 */ /* 0x000fea0003800200 */
.L_x_21281:
        /* <DEDUP_REMOVED lines=14> */
.L_x_21284:
[----:B------:R-:W-:Y:S05]  /*7ea0*/  BSYNC.RECONVERGENT B3 ;  /* 0x0000000000037941 */ /* 0x000fea0003800200 */
.L_x_21283:
        /* <DEDUP_REMOVED lines=14> */
.L_x_21286:
[----:B------:R-:W-:Y:S05]  /*7f90*/  BSYNC.RECONVERGENT B3 ;  /* 0x0000000000037941 */ /* 0x000fea0003800200 */
.L_x_21285:
        /* <DEDUP_REMOVED lines=14> */
.L_x_21288:
[----:B------:R-:W-:Y:S05]  /*8080*/  BSYNC.RECONVERGENT B3 ;  /* 0x0000000000037941 */ /* 0x000fea0003800200 */
.L_x_21287:
        /* <DEDUP_REMOVED lines=14> */
.L_x_21290:
[----:B------:R-:W-:Y:S05]  /*8170*/  BSYNC.RECONVERGENT B3 ;  /* 0x0000000000037941 */ /* 0x000fea0003800200 */
.L_x_21289:
        /* <DEDUP_REMOVED lines=14> */
.L_x_21292:
[----:B------:R-:W-:Y:S05]  /*8260*/  BSYNC.RECONVERGENT B3 ;  /* 0x0000000000037941 */ /* 0x000fea0003800200 */
.L_x_21291:
        /* <DEDUP_REMOVED lines=14> */
.L_x_21294:
[----:B------:R-:W-:Y:S05]  /*8350*/  BSYNC.RECONVERGENT B3 ;  /* 0x0000000000037941 */ /* 0x000fea0003800200 */
.L_x_21293:
        /* <DEDUP_REMOVED lines=14> */
.L_x_21296:
[----:B------:R-:W-:Y:S05]  /*8440*/  BSYNC.RECONVERGENT B3 ;  /* 0x0000000000037941 */ /* 0x000fea0003800200 */
.L_x_21295:
        /* <DEDUP_REMOVED lines=14> */
.L_x_21298:
[----:B------:R-:W-:Y:S05]  /*8530*/  BSYNC.RECONVERGENT B3 ;  /* 0x0000000000037941 */ /* 0x000fea0003800200 */
.L_x_21297:
        /* <DEDUP_REMOVED lines=14> */
.L_x_21300:
[----:B------:R-:W-:Y:S05]  /*8620*/  BSYNC.RECONVERGENT B3 ;  /* 0x0000000000037941 */ /* 0x000fea0003800200 */
.L_x_21299:
        /* <DEDUP_REMOVED lines=14> */
.L_x_21302:
[----:B------:R-:W-:Y:S05]  /*8710*/  BSYNC.RECONVERGENT B3 ;  /* 0x0000000000037941 */ /* 0x000fea0003800200 */
.L_x_21301:
        /* <DEDUP_REMOVED lines=13> */
.L_x_21304:
[----:B------:R-:W-:Y:S05]  /*87f0*/  BSYNC.RECONVERGENT B3 ;  /* 0x0000000000037941 */ /* 0x000fea0003800200 */
.L_x_21303:
[----:B0-----:R-:W-:Y:S01]  /*8800*/  MOV R12, R67 ;  /* 0x00000043000c7202 */ /* 0x001fe20000000f00 */
[----:B------:R-:W-:Y:S01]  /*8810*/  IMAD.MOV.U32 R13, RZ, RZ, RZ ;  /* 0x000000ffff0d7224 */ /* 0x000fe200078e00ff */
[----:B------:R-:W-:Y:S01]  /*8820*/  ISETP.GE.U32.AND P6, PT, R65, UR42, PT ;  /* 0x0000002a41007c0c */ /* 0x000fe2000bfc6070 */
[----:B------:R-:W-:Y:S01]  /*8830*/  IMAD R15, R38, UR46, RZ ;  /* 0x0000002e260f7c24 */ /* 0x000fe2000f8e02ff */
[----:B------:R-:W-:Y:S01]  /*8840*/  ISETP.GE.U32.AND P3, PT, R63, UR42, PT ;  /* 0x0000002a3f007c0c */ /* 0x000fe2000bf66070 */
[----:B------:R-:W-:Y:S01]  /*8850*/  IMAD.WIDE.U32 R28, R40, UR46, R12 ;  /* 0x0000002e281c7c25 */ /* 0x000fe2000f8e000c */
[----:B------:R-:W-:Y:S02]  /*8860*/  ISETP.GE.U32.AND P4, PT, R61, UR42, PT ;  /* 0x0000002a3d007c0c */ /* 0x000fe4000bf86070 */
[----:B------:R-:W-:Y:S01]  /*8870*/  @!P0 R2UR UR4, R32 ;  /* 0x00000000200482ca */ /* 0x000fe200000e0000 */
[----:B------:R-:W-:Y:S01]  /*8880*/  IMAD R13, R40, UR47, R15 ;  /* 0x0000002f280d7c24 */ /* 0x000fe2000f8e020f */
[----:B------:R-:W-:Y:S01]  /*8890*/  @!P0 R2UR UR5, R33 ;  /* 0x00000000210582ca */ /* 0x000fe200000e0000 */
[----:B------:R-:W-:Y:S01]  /*88a0*/  VIADD R15, R67, 0x140 ;  /* 0x00000140430f7836 */ /* 0x000fe20000000000 */
[----:B------:R-:W-:-:S02]  /*88b0*/  ISETP.GE.AND.EX P6, PT, RZ, UR43, PT, P6 ;  /* 0x0000002bff007c0c */ /* 0x000fc4000bfc6360 */
[----:B------:R-:W-:Y:S02]  /*88c0*/  ISETP.GE.AND.EX P3, PT, RZ, UR43, PT, P3 ;  /* 0x0000002bff007c0c */ /* 0x000fe4000bf66330 */
[----:B------:R-:W-:Y:S02]  /*88d0*/  ISETP.GE.AND.EX P4, PT, RZ, UR43, PT, P4 ;  /* 0x0000002bff007c0c */ /* 0x000fe4000bf86340 */
[----:B------:R-:W-:Y:S01]  /*88e0*/  IADD3 R13, PT, PT, R29, R13, RZ ;  /* 0x0000000d1d0d7210 */ /* 0x000fe20007ffe0ff */
[----:B------:R-:W-:Y:S01]  /*88f0*/  VIADD R29, R67, 0x20 ;  /* 0x00000020431d7836 */ /* 0x000fe20000000000 */
[C---:B------:R-:W-:Y:S02]  /*8900*/  LEA R12, P1, R28.reuse, UR48, 0x2 ;  /* 0x000000301c0c7c11 */ /* 0x040fe4000f8210ff */
[----:B------:R-:W-:Y:S02]  /*8910*/  ISETP.GE.U32.AND P5, PT, R59, UR42, PT ;  /* 0x0000002a3b007c0c */ /* 0x000fe4000bfa6070 */
[----:B------:R-:W-:-:S02]  /*8920*/  LEA.HI.X R13, R28, UR49, R13, 0x2, P1 ;  /* 0x000000311c0d7c11 */ /* 0x000fc400088f140d */
[C---:B------:R-:W-:Y:S02]  /*8930*/  @!P6 R2UR UR6, R32.reuse ;  /* 0x000000002006e2ca */ /* 0x040fe400000e0000 */
[----:B------:R-:W-:Y:S01]  /*8940*/  @!P6 R2UR UR7, R33 ;  /* 0x000000002107e2ca */ /* 0x000fe200000e0000 */
[----:B------:R-:W-:Y:S01]  /*8950*/  @!P0 STG.E desc[UR4][R12.64], R11 ;  /* 0x0000000b0c008986 */ /* 0x000fe2000c101904 */
[----:B------:R-:W-:Y:S02]  /*8960*/  ISETP.GE.U32.AND P0, PT, R55, UR42, PT ;  /* 0x0000002a37007c0c */ /* 0x000fe4000bf06070 */
[C---:B------:R-:W-:Y:S02]  /*8970*/  @!P3 R2UR UR8, R32.reuse ;  /* 0x000000002008b2ca */ /* 0x040fe400000e0000 */
[----:B------:R-:W-:Y:S02]  /*8980*/  @!P3 R2UR UR9, R33 ;  /* 0x000000002109b2ca */ /* 0x000fe400000e0000 */
[----:B------:R-:W-:-:S02]  /*8990*/  @!P4 R2UR UR10, R32 ;  /* 0x00000000200ac2ca */ /* 0x000fc400000e0000 */
[----:B------:R-:W-:Y:S02]  /*89a0*/  @!P4 R2UR UR11, R33 ;  /* 0x00000000210bc2ca */ /* 0x000fe400000e0000 */
[----:B------:R-:W-:Y:S01]  /*89b0*/  ISETP.GE.AND.EX P0, PT, RZ, UR43, PT, P0 ;  /* 0x0000002bff007c0c */ /* 0x000fe2000bf06300 */
[----:B------:R0:W-:Y:S01]  /*89c0*/  @!P6 STG.E desc[UR6][R12.64+0x100], R0 ;  /* 0x000100000c00e986 */ /* 0x0001e2000c101906 */
[----:B------:R-:W-:Y:S02]  /*89d0*/  ISETP.GE.AND.EX P5, PT, RZ, UR43, PT, P5 ;  /* 0x0000002bff007c0c */ /* 0x000fe4000bfa6350 */
[----:B------:R-:W-:Y:S02]  /*89e0*/  ISETP.GE.U32.AND P1, PT, R57, UR42, PT ;  /* 0x0000002a39007c0c */ /* 0x000fe4000bf26070 */
[----:B------:R-:W-:Y:S01]  /*89f0*/  ISETP.GE.U32.AND P2, PT, R15, UR42, PT ;  /* 0x0000002a0f007c0c */ /* 0x000fe2000bf46070 */
[----:B------:R2:W-:Y:S01]  /*8a00*/  @!P3 STG.E desc[UR8][R12.64+0x180], R2 ;  /* 0x000180020c00b986 */ /* 0x0005e2000c101908 */
[----:B------:R-:W-:-:S02]  /*8a10*/  ISETP.GE.AND.EX P1, PT, RZ, UR43, PT, P1 ;  /* 0x0000002bff007c0c */ /* 0x000fc4000bf26310 */
[----:B------:R-:W-:Y:S01]  /*8a20*/  IADD3 R15, PT, PT, R67, 0x160, RZ ;  /* 0x00000160430f7810 */ /* 0x000fe20007ffe0ff */
[----:B------:R-:W-:Y:S01]  /*8a30*/  @!P4 STG.E desc[UR10][R12.64+0x200], R4 ;  /* 0x000200040c00c986 */ /* 0x000fe2000c10190a */
[----:B------:R-:W-:Y:S01]  /*8a40*/  ISETP.GE.U32.AND P4, PT, R53, UR42, PT ;  /* 0x0000002a35007c0c */ /* 0x000fe2000bf86070 */
[----:B0-----:R-:W-:Y:S01]  /*8a50*/  VIADD R0, R67, 0x180 ;  /* 0x0000018043007836 */ /* 0x001fe20000000000 */
[----:B------:R-:W-:Y:S02]  /*8a60*/  ISETP.GE.U32.AND P6, PT, R15, UR42, PT ;  /* 0x0000002a0f007c0c */ /* 0x000fe4000bfc6070 */
[----:B------:R-:W-:Y:S02]  /*8a70*/  @!P0 R2UR UR8, R32 ;  /* 0x00000000200882ca */ /* 0x000fe400000e0000 */
[----:B------:R-:W-:Y:S01]  /*8a80*/  @!P0 R2UR UR9, R33 ;  /* 0x00000000210982ca */ /* 0x000fe200000e0000 */
[----:B--2---:R-:W-:Y:S01]  /*8a90*/  VIADD R2, R67, 0x1c0 ;  /* 0x000001c043027836 */ /* 0x004fe20000000000 */
[----:B------:R-:W-:-:S02]  /*8aa0*/  ISETP.GE.U32.AND P3, PT, R51, UR42, PT ;  /* 0x0000002a33007c0c */ /* 0x000fc4000bf66070 */
[C---:B------:R-:W-:Y:S02]  /*8ab0*/  @!P5 R2UR UR4, R32.reuse ;  /* 0x000000002004d2ca */ /* 0x040fe400000e0000 */
[----:B------:R-:W-:Y:S02]  /*8ac0*/  @!P5 R2UR UR5, R33 ;  /* 0x000000002105d2ca */ /* 0x000fe400000e0000 */
[----:B------:R-:W-:Y:S02]  /*8ad0*/  ISETP.GE.AND.EX P4, PT, RZ, UR43, PT, P4 ;  /* 0x0000002bff007c0c */ /* 0x000fe4000bf86340 */
[----:B------:R-:W-:Y:S02]  /*8ae0*/  ISETP.GE.AND.EX P6, PT, RZ, UR43, PT, P6 ;  /* 0x0000002bff007c0c */ /* 0x000fe4000bfc6360 */
[----:B------:R-:W-:Y:S01]  /*8af0*/  ISETP.GE.AND.EX P3, PT, RZ, UR43, PT, P3 ;  /* 0x0000002bff007c0c */ /* 0x000fe2000bf66330 */
[----:B------:R-:W-:Y:S01]  /*8b00*/  @!P0 STG.E desc[UR8][R12.64+0x380], R7 ;  /* 0x000380070c008986 */ /* 0x000fe2000c101908 */
[----:B------:R-:W-:-:S02]  /*8b10*/  @!P1 R2UR UR6, R32 ;  /* 0x00000000200692ca */ /* 0x000fc400000e0000 */
[----:B------:R-:W-:Y:S02]  /*8b20*/  @!P1 R2UR UR7, R33 ;  /* 0x00000000210792ca */ /* 0x000fe400000e0000 */
[----:B------:R-:W-:Y:S01]  /*8b30*/  ISETP.GE.AND.EX P2, PT, RZ, UR43, PT, P2 ;  /* 0x0000002bff007c0c */ /* 0x000fe2000bf46320 */
[----:B------:R0:W-:Y:S01]  /*8b40*/  @!P5 STG.E desc[UR4][R12.64+0x280], R5 ;  /* 0x000280050c00d986 */ /* 0x0001e2000c101904 */
[----:B------:R-:W-:Y:S01]  /*8b50*/  ISETP.GE.U32.AND P0, PT, R2, UR42, PT ;  /* 0x0000002a02007c0c */ /* 0x000fe2000bf06070 */
[----:B------:R-:W-:Y:S01]  /*8b60*/  VIADD R2, R67, 0x200 ;  /* 0x0000020043027836 */ /* 0x000fe20000000000 */
[----:B------:R-:W-:Y:S02]  /*8b70*/  ISETP.GE.U32.AND P5, PT, R0, UR42, PT ;  /* 0x0000002a00007c0c */ /* 0x000fe4000bfa6070 */
[----:B------:R-:W-:Y:S02]  /*8b80*/  @!P4 R2UR UR10, R32 ;  /* 0x00000000200ac2ca */ /* 0x000fe400000e0000 */
[----:B------:R-:W-:-:S02]  /*8b90*/  @!P4 R2UR UR11, R33 ;  /* 0x00000000210bc2ca */ /* 0x000fc400000e0000 */
[C---:B------:R-:W-:Y:S01]  /*8ba0*/  @!P6 R2UR UR12, R32.reuse ;  /* 0x00000000200ce2ca */ /* 0x040fe200000e0000 */
[----:B------:R2:W-:Y:S01]  /*8bb0*/  @!P1 STG.E desc[UR6][R12.64+0x300], R6 ;  /* 0x000300060c009986 */ /* 0x0005e2000c101906 */
[C---:B------:R-:W-:Y:S02]  /*8bc0*/  @!P6 R2UR UR13, R33.reuse ;  /* 0x00000000210de2ca */ /* 0x040fe400000e0000 */
[----:B------:R-:W-:Y:S02]  /*8bd0*/  @!P3 R2UR UR4, R32 ;  /* 0x000000002004b2ca */ /* 0x000fe400000e0000 */
[----:B------:R-:W-:Y:S02]  /*8be0*/  @!P3 R2UR UR5, R33 ;  /* 0x000000002105b2ca */ /* 0x000fe400000e0000 */
[----:B------:R-:W-:Y:S02]  /*8bf0*/  ISETP.GE.AND.EX P0, PT, RZ, UR43, PT, P0 ;  /* 0x0000002bff007c0c */ /* 0x000fe4000bf06300 */
[----:B------:R-:W-:Y:S01]  /*8c00*/  ISETP.GE.AND.EX P5, PT, RZ, UR43, PT, P5 ;  /* 0x0000002bff007c0c */ /* 0x000fe2000bfa6350 */
[----:B------:R2:W-:Y:S01]  /*8c10*/  @!P4 STG.E desc[UR10][R12.64+0x400], R8 ;  /* 0x000400080c00c986 */ /* 0x0005e2000c10190a */
[----:B------:R-:W-:-:S02]  /*8c20*/  IADD3 R0, PT, PT, R67, 0x1a0, RZ ;  /* 0x000001a043007810 */ /* 0x000fc40007ffe0ff */
[----:B------:R-:W-:Y:S01]  /*8c30*/  @!P2 R2UR UR6, R32 ;  /* 0x000000002006a2ca */ /* 0x000fe200000e0000 */
[----:B------:R2:W-:Y:S01]  /*8c40*/  @!P6 STG.E desc[UR12][R12.64+0x580], R16 ;  /* 0x000580100c00e986 */ /* 0x0005e2000c10190c */
[----:B------:R-:W-:Y:S02]  /*8c50*/  @!P2 R2UR UR7, R33 ;  /* 0x000000002107a2ca */ /* 0x000fe400000e0000 */
[----:B------:R-:W-:Y:S01]  /*8c60*/  ISETP.GE.U32.AND P1, PT, R0, UR42, PT ;  /* 0x0000002a00007c0c */ /* 0x000fe2000bf26070 */
[----:B------:R2:W-:Y:S01]  /*8c70*/  @!P3 STG.E desc[UR4][R12.64+0x480], R9 ;  /* 0x000480090c00b986 */ /* 0x0005e2000c101904 */
[----:B------:R-:W-:Y:S02]  /*8c80*/  IADD3 R0, PT, PT, R67, 0x1e0, RZ ;  /* 0x000001e043007810 */ /* 0x000fe40007ffe0ff */
[----:B------:R-:W-:Y:S02]  /*8c90*/  ISETP.GE.U32.AND P6, PT, R49, UR42, PT ;  /* 0x0000002a31007c0c */ /* 0x000fe4000bfc6070 */
[----:B------:R-:W-:-:S02]  /*8ca0*/  ISETP.GE.U32.AND P4, PT, R0, UR42, PT ;  /* 0x0000002a00007c0c */ /* 0x000fc4000bf86070 */
[C---:B------:R-:W-:Y:S02]  /*8cb0*/  @!P0 R2UR UR8, R32.reuse ;  /* 0x00000000200882ca */ /* 0x040fe400000e0000 */
[----:B------:R-:W-:Y:S01]  /*8cc0*/  @!P0 R2UR UR9, R33 ;  /* 0x00000000210982ca */ /* 0x000fe200000e0000 */
[----:B------:R2:W-:Y:S01]  /*8cd0*/  @!P2 STG.E desc[UR6][R12.64+0x500], R10 ;  /* 0x0005000a0c00a986 */ /* 0x0005e2000c101906 */
[----:B------:R-:W-:Y:S02]  /*8ce0*/  IADD3 R0, PT, PT, R67, 0x220, RZ ;  /* 0x0000022043007810 */ /* 0x000fe40007ffe0ff */
[----:B------:R-:W-:Y:S02]  /*8cf0*/  @!P5 R2UR UR4, R32 ;  /* 0x000000002004d2ca */ /* 0x000fe400000e0000 */
[----:B------:R-:W-:Y:S02]  /*8d00*/  @!P5 R2UR UR5, R33 ;  /* 0x000000002105d2ca */ /* 0x000fe400000e0000 */
[----:B------:R-:W-:-:S02]  /*8d10*/  ISETP.GE.AND.EX P6, PT, RZ, UR43, PT, P6 ;  /* 0x0000002bff007c0c */ /* 0x000fc4000bfc6360 */
        /* <DEDUP_REMOVED lines=8> */
[----:B------:R-:W3:Y:S01]  /*8da0*/  LDCU UR4, c[0x0][0x370] ;  /* 0x00006e00ff0477ac */ /* 0x000ee20008000800 */
[----:B------:R-:W-:Y:S01]  /*8db0*/  ISETP.GE.U32.AND P0, PT, R39, UR42, PT ;  /* 0x0000002a27007c0c */ /* 0x000fe2000bf06070 */
[----:B0-----:R-:W3:Y:S01]  /*8dc0*/  LDC R5, c[0x0][0x364] ;  /* 0x0000d900ff057b82 */ /* 0x001ee20000000800 */
        /* <DEDUP_REMOVED lines=11> */
[----:B------:R-:W-:Y:S01]  /*8e80*/  @!P2 R2UR UR15, R33 ;  /* 0x00000000210fa2ca */ /* 0x000fe200000e0000 */
[----:B------:R2:W-:Y:S01]  /*8e90*/  @!P1 STG.E desc[UR6][R12.64+0x680], R18 ;  /* 0x000680120c009986 */ /* 0x0005e2000c101906 */
[----:B------:R-:W-:Y:S01]  /*8ea0*/  @!P0 R2UR UR16, R32 ;  /* 0x00000000201082ca */ /* 0x000fe200000e0000 */
[----:B---3--:R-:W-:Y:S01]  /*8eb0*/  IMAD R5, R5, UR4, RZ ;  /* 0x0000000405057c24 */ /* 0x008fe2000f8e02ff */
        /* <DEDUP_REMOVED lines=41> */
.L_x_21203:
[----:B------:R-:W-:Y:S05]  /*9150*/  EXIT ;  /* 0x000000000000794d */ /* 0x000fea0003800000 */
.L_x_21254:
[----:B------:R-:W-:Y:S01]  /*9160*/  HFMA2 R12, -RZ, RZ, 0, 9.5367431640625e-07 ;  /* 0x00000010ff0c7431 */ /* 0x000fe200000001ff */
[----:B------:R-:W-:Y:S01]  /*9170*/  BSSY B1, `(.L_x_21306) ;  /* 0x0000006000017945 */ /* 0x000fe20003800000 */
[----:B------:R-:W-:Y:S01]  /*9180*/  IMAD.MOV.U32 R11, RZ, RZ, 0x1f ;  /* 0x0000001fff0b7424 */ /* 0x000fe200078e00ff */
[----:B------:R-:W-:-:S07]  /*9190*/  MOV R15, 0xffffffff ;  /* 0xffffffff000f7802 */ /* 0x000fce0000000f00 */
[----:B0-----:R-:W-:Y:S05]  /*91a0*/  WARPSYNC.COLLECTIVE R15, `(.L_x_21307) ;  /* 0x000000000f087348 */ /* 0x001fea0003c00000 */
[----:B------:R1:W2:Y:S02]  /*91b0*/  SHFL.BFLY P6, R14, R13, R12, R11 ;  /* 0x0c00000c0d0e7389 */ /* 0x0002a400000c000b */
[----:B012---:R-:W-:Y:S05]  /*91c0*/  ENDCOLLECTIVE ;  /* 0x000000000000791b */ /* 0x007fea0003800000 */
.L_x_21307:
[----:B------:R-:W-:Y:S05]  /*91d0*/  BSYNC B1 ;  /* 0x0000000000017941 */ /* 0x000fea0003800000 */
.L_x_21306:
[----:B------:R-:W-:Y:S01]  /*91e0*/  HFMA2 R11, -RZ, RZ, 0, 1.847743988037109375e-06 ;  /* 0x0000001fff0b7431 */ /* 0x000fe200000001ff */
[----:B------:R-:W-:Y:S01]  /*91f0*/  FMNMX R13, R14, R13, !PT ;  /* 0x0000000d0e0d7209 */ /* 0x000fe20007800000 */
[----:B------:R-:W-:Y:S02]  /*9200*/  IMAD.MOV.U32 R12, RZ, RZ, 0x8 ;  /* 0x00000008ff0c7424 */ /* 0x000fe400078e00ff */
[----:B------:R-:W-:-:S07]  /*9210*/  IMAD.MOV.U32 R15, RZ, RZ, -0x1 ;  /* 0xffffffffff0f7424 */ /* 0x000fce00078e00ff */
[----:B------:R-:W-:Y:S05]  /*9220*/  WARPSYNC.COLLECTIVE R15, `(.L_x_21308) ;  /* 0x000000000f087348 */ /* 0x000fea0003c00000 */
[----:B------:R0:W1:Y:S02]  /*9230*/  SHFL.BFLY P6, R14, R13, R12, R11 ;  /* 0x0c00000c0d0e7389 */ /* 0x00006400000c000b */
[----:B01----:R-:W-:Y:S05]  /*9240*/  ENDCOLLECTIVE ;  /* 0x000000000000791b */ /* 0x003fea0003800000 */
.L_x_21308:
[----:B------:R-:W-:Y:S01]  /*9250*/  IMAD.MOV.U32 R12, RZ, RZ, 0x4 ;  /* 0x00000004ff0c7424 */ /* 0x000fe200078e00ff */
[----:B------:R-:W-:-:S04]  /*9260*/  FMNMX R0, R13, R14, !PT ;  /* 0x0000000e0d007209 */ /* 0x000fc80007800000 */
[----:B------:R-:W-:-:S07]  /*9270*/  MOV R13, R0 ;  /* 0x00000000000d7202 */ /* 0x000fce0000000f00 */
[----:B------:R-:W-:Y:S05]  /*9280*/  WARPSYNC.COLLECTIVE R15, `(.L_x_21309) ;  /* 0x000000000f087348 */ /* 0x000fea0003c00000 */
[----:B------:R0:W1:Y:S02]  /*9290*/  SHFL.BFLY P6, R14, R13, R12, R11 ;  /* 0x0c00000c0d0e7389 */ /* 0x00006400000c000b */
[----:B01----:R-:W-:Y:S05]  /*92a0*/  ENDCOLLECTIVE ;  /* 0x000000000000791b */ /* 0x003fea0003800000 */
.L_x_21309:
[----:B------:R-:W-:Y:S01]  /*92b0*/  IMAD.MOV.U32 R12, RZ, RZ, 0x2 ;  /* 0x00000002ff0c7424 */ /* 0x000fe200078e00ff */
[----:B------:R-:W-:-:S04]  /*92c0*/  FMNMX R2, R0, R14, !PT ;  /* 0x0000000e00027209 */ /* 0x000fc80007800000 */
[----:B------:R-:W-:-:S07]  /*92d0*/  MOV R13, R2 ;  /* 0x00000002000d7202 */ /* 0x000fce0000000f00 */
[----:B------:R-:W-:Y:S05]  /*92e0*/  WARPSYNC.COLLECTIVE R15, `(.L_x_21310) ;  /* 0x000000000f087348 */ /* 0x000fea0003c00000 */
[----:B------:R0:W1:Y:S02]  /*92f0*/  SHFL.BFLY P6, R14, R13, R12, R11 ;  /* 0x0c00000c0d0e7389 */ /* 0x00006400000c000b */
[----:B01----:R-:W-:Y:S05]  /*9300*/  ENDCOLLECTIVE ;  /* 0x000000000000791b */ /* 0x003fea0003800000 */
.L_x_21310:
[----:B------:R-:W-:Y:S01]  /*9310*/  IMAD.MOV.U32 R12, RZ, RZ, 0x1 ;  /* 0x00000001ff0c7424 */ /* 0x000fe200078e00ff */
[----:B------:R-:W-:-:S04]  /*9320*/  FMNMX R3, R2, R14, !PT ;  /* 0x0000000e02037209 */ /* 0x000fc80007800000 */
[----:B------:R-:W-:-:S07]  /*9330*/  MOV R13, R3 ;  /* 0x00000003000d7202 */ /* 0x000fce0000000f00 */
[----:B------:R-:W-:Y:S05]  /*9340*/  WARPSYNC.COLLECTIVE R15, `(.L_x_21311) ;  /* 0x000000000f087348 */ /* 0x000fea0003c00000 */
[----:B------:R0:W1:Y:S02]  /*9350*/  SHFL.BFLY P6, R14, R13, R12, R11 ;  /* 0x0c00000c0d0e7389 */ /* 0x00006400000c000b */
[----:B01----:R-:W-:Y:S05]  /*9360*/  ENDCOLLECTIVE ;  /* 0x000000000000791b */ /* 0x003fea0003800000 */
.L_x_21311:
        /* <DEDUP_REMOVED lines=93> */
[C---:B------:R-:W-:Y:S01]  /*9940*/  FADD R17, R9.reuse, -12583039 ;  /* 0xcb40007f09117421 */ /* 0x040fe20000000000 */
[----:B------:R-:W-:-:S03]  /*9950*/  SHF.L.U32 R9, R9, 0x17, RZ ;  /* 0x0000001709097819 */ /* 0x000fc600000006ff */
[----:B------:R-:W-:-:S04]  /*9960*/  FFMA R17, R18, 1.4426950216293334961, -R17 ;  /* 0x3fb8aa3b12117823 */ /* 0x000fc80000000811 */
[----:B------:R-:W-:Y:S01]  /*9970*/  FFMA R17, R18, 1.925963033500011079e-08, R17 ;  /* 0x32a5706012117823 */ /* 0x000fe20000000011 */
[----:B-1----:R-:W-:Y:S01]  /*9980*/  FMUL R8, R8, R15 ;  /* 0x0000000f08087220 */ /* 0x002fe20000400000 */
[----:B------:R-:W-:Y:S02]  /*9990*/  FFMA.SAT R15, R10, R13, 0.5 ;  /* 0x3f0000000a0f7423 */ /* 0x000fe4000000200d */
[----:B------:R-:W0:Y:S02]  /*99a0*/  MUFU.EX2 R14, R17 ;  /* 0x00000011000e7308 */ /* 0x000e240000000800 */
        /* <DEDUP_REMOVED lines=159> */
.L_x_21312:
[----:B------:R-:W-:Y:S02]  /*a3a0*/  IMAD.MOV.U32 R12, RZ, RZ, 0x8 ;  /* 0x00000008ff0c7424 */ /* 0x000fe400078e00ff */
[----:B------:R-:W-:-:S05]  /*a3b0*/  FADD R31, R13, R14 ;  /* 0x0000000e0d1f7221 */ /* 0x000fca0000000000 */
[----:B------:R-:W-:-:S07]  /*a3c0*/  MOV R13, R31 ;  /* 0x0000001f000d7202 */ /* 0x000fce0000000f00 */
[----:B------:R-:W-:Y:S05]  /*a3d0*/  WARPSYNC.COLLECTIVE R15, `(.L_x_21313) ;  /* 0x000000000f087348 */ /* 0x000fea0003c00000 */
[----:B------:R0:W1:Y:S02]  /*a3e0*/  SHFL.BFLY P6, R14, R13, R12, R11 ;  /* 0x0c00000c0d0e7389 */ /* 0x00006400000c000b */
[----:B01----:R-:W-:Y:S05]  /*a3f0*/  ENDCOLLECTIVE ;  /* 0x000000000000791b */ /* 0x003fea0003800000 */
.L_x_21313:
[----:B------:R-:W-:Y:S02]  /*a400*/  IMAD.MOV.U32 R12, RZ, RZ, 0x4 ;  /* 0x00000004ff0c7424 */ /* 0x000fe400078e00ff */
[----:B------:R-:W-:-:S05]  /*a410*/  FADD R34, R31, R14 ;  /* 0x0000000e1f227221 */ /* 0x000fca0000000000 */
[----:B------:R-:W-:-:S07]  /*a420*/  MOV R13, R34 ;  /* 0x00000022000d7202 */ /* 0x000fce0000000f00 */
[----:B------:R-:W-:Y:S05]  /*a430*/  WARPSYNC.COLLECTIVE R15, `(.L_x_21314) ;  /* 0x000000000f087348 */ /* 0x000fea0003c00000 */
[----:B------:R0:W1:Y:S02]  /*a440*/  SHFL.BFLY P6, R14, R13, R12, R11 ;  /* 0x0c00000c0d0e7389 */ /* 0x00006400000c000b */
[----:B01----:R-:W-:Y:S05]  /*a450*/  ENDCOLLECTIVE ;  /* 0x000000000000791b */ /* 0x003fea0003800000 */
.L_x_21314:
[----:B------:R-:W-:Y:S02]  /*a460*/  IMAD.MOV.U32 R12, RZ, RZ, 0x2 ;  /* 0x00000002ff0c7424 */ /* 0x000fe400078e00ff */
[----:B------:R-:W-:-:S05]  /*a470*/  FADD R35, R34, R14 ;  /* 0x0000000e22237221 */ /* 0x000fca0000000000 */
[----:B------:R-:W-:-:S07]  /*a480*/  MOV R13, R35 ;  /* 0x00000023000d7202 */ /* 0x000fce0000000f00 */
[----:B------:R-:W-:Y:S05]  /*a490*/  WARPSYNC.COLLECTIVE R15, `(.L_x_21315) ;  /* 0x000000000f087348 */ /* 0x000fea0003c00000 */
[----:B------:R0:W1:Y:S02]  /*a4a0*/  SHFL.BFLY P6, R14, R13, R12, R11 ;  /* 0x0c00000c0d0e7389 */ /* 0x00006400000c000b */
[----:B01----:R-:W-:Y:S05]  /*a4b0*/  ENDCOLLECTIVE ;  /* 0x000000000000791b */ /* 0x003fea0003800000 */
.L_x_21315:
[----:B------:R-:W-:Y:S02]  /*a4c0*/  IMAD.MOV.U32 R12, RZ, RZ, 0x1 ;  /* 0x00000001ff0c7424 */ /* 0x000fe400078e00ff */
[----:B------:R-:W-:-:S05]  /*a4d0*/  FADD R36, R35, R14 ;  /* 0x0000000e23247221 */ /* 0x000fca0000000000 */
[----:B------:R-:W-:-:S07]  /*a4e0*/  MOV R13, R36 ;  /* 0x00000024000d7202 */ /* 0x000fce0000000f00 */
[----:B------:R-:W-:Y:S05]  /*a4f0*/  WARPSYNC.COLLECTIVE R15, `(.L_x_21316) ;  /* 0x000000000f087348 */ /* 0x000fea0003c00000 */
[----:B------:R0:W1:Y:S02]  /*a500*/  SHFL.BFLY P6, R14, R13, R12, R11 ;  /* 0x0c00000c0d0e7389 */ /* 0x00006400000c000b */
[----:B01----:R-:W-:Y:S05]  /*a510*/  ENDCOLLECTIVE ;  /* 0x000000000000791b */ /* 0x003fea0003800000 */
.L_x_21316:
[----:B------:R-:W-:Y:S05]  /*a520*/  BRA `(.L_x_21317) ;  /* 0xffffffc800dc7947 */ /* 0x000fea000383ffff */
        .weak           $__internal_332_$__cuda_sm3x_div_rn_noftz_f32_slowpath
        .type           $__internal_332_$__cuda_sm3x_div_rn_noftz_f32_slowpath,@function
        .size           $__internal_332_$__cuda_sm3x_div_rn_noftz_f32_slowpath,(.L_x_37709 - $__internal_332_$__cuda_sm3x_div_rn_noftz_f32_slowpath)
$__internal_332_$__cuda_sm3x_div_rn_noftz_f32_slowpath:
        /* <DEDUP_REMOVED lines=34> */
.L_x_21319:
        /* <DEDUP_REMOVED lines=51> */
.L_x_21326:
[----:B------:R-:W-:-:S04]  /*aa80*/  LOP3.LUT R3, R3, 0x80000000, RZ, 0xc0, !PT ;  /* 0x8000000003037812 */ /* 0x000fc800078ec0ff */
[----:B------:R-:W-:Y:S01]  /*aa90*/  LOP3.LUT R3, R3, 0x7f800000, RZ, 0xfc, !PT ;  /* 0x7f80000003037812 */ /* 0x000fe200078efcff */
[----:B------:R-:W-:Y:S06]  /*aaa0*/  BRA `(.L_x_21327) ;  /* 0x0000000000047947 */ /* 0x000fec0003800000 */
.L_x_21325:
[----:B------:R-:W-:-:S07]  /*aab0*/  LEA R3, R36, R3, 0x17 ;  /* 0x0000000324037211 */ /* 0x000fce00078eb8ff */
.L_x_21327:
[----:B------:R-:W-:Y:S05]  /*aac0*/  BSYNC.RECONVERGENT B2 ;  /* 0x0000000000027941 */ /* 0x000fea0003800200 */
.L_x_21324:
[----:B------:R-:W-:Y:S05]  /*aad0*/  BRA `(.L_x_21328) ;  /* 0x0000000000207947 */ /* 0x000fea0003800000 */
.L_x_21323:
[----:B------:R-:W-:-:S04]  /*aae0*/  LOP3.LUT R3, R12, 0x80000000, R3, 0x48, !PT ;  /* 0x800000000c037812 */ /* 0x000fc800078e4803 */
[----:B------:R-:W-:Y:S01]  /*aaf0*/  LOP3.LUT R3, R3, 0x7f800000, RZ, 0xfc, !PT ;  /* 0x7f80000003037812 */ /* 0x000fe200078efcff */
[----:B------:R-:W-:Y:S06]  /*ab00*/  BRA `(.L_x_21328) ;  /* 0x0000000000147947 */ /* 0x000fec0003800000 */
.L_x_21322:
[----:B------:R-:W-:Y:S01]  /*ab10*/  LOP3.LUT R3, R12, 0x80000000, R3, 0x48, !PT ;  /* 0x800000000c037812 */ /* 0x000fe200078e4803 */
[----:B------:R-:W-:Y:S06]  /*ab20*/  BRA `(.L_x_21328) ;  /* 0x00000000000c7947 */ /* 0x000fec0003800000 */
.L_x_21321:
[----:B------:R-:W0:Y:S01]  /*ab30*/  MUFU.RSQ R3, -QNAN ;  /* 0xffc0000000037908 */ /* 0x000e220000001400 */
[----:B------:R-:W-:Y:S05]  /*ab40*/  BRA `(.L_x_21328) ;  /* 0x0000000000047947 */ /* 0x000fea0003800000 */
.L_x_21320:
[----:B------:R-:W-:-:S07]  /*ab50*/  FADD.FTZ R3, R3, R12 ;  /* 0x0000000c03037221 */ /* 0x000fce0000010000 */
.L_x_21328:
[----:B------:R-:W-:Y:S05]  /*ab60*/  BSYNC.RECONVERGENT B1 ;  /* 0x0000000000017941 */ /* 0x000fea0003800200 */
.L_x_21318:
[----:B------:R-:W-:Y:S02]  /*ab70*/  HFMA2 R13, -RZ, RZ, 0, 0 ;  /* 0x00000000ff0d7431 */ /* 0x000fe400000001ff */
[----:B------:R-:W-:-:S04]  /*ab80*/  IMAD.MOV.U32 R12, RZ, RZ, R34 ;  /* 0x000000ffff0c7224 */ /* 0x000fc800078e0022 */
[----:B0-----:R-:W-:Y:S05]  /*ab90*/  RET.REL.NODEC R12 `(_Z15SoftmaxWarpImplI22BroadcastScaleMaskLoadIffbLm2EiE11DirectStoreIffEfLi1ELi25ELi32ELi1ELb1EL9Algorithm0EEvT_T0_ll) ;  /* 0xffffff540c187950 */ /* 0x001fea0003c3ffff */
.L_x_21329:
        /* <DEDUP_REMOVED lines=14> */
.L_x_37709:


//--------------------- .text._Z15SoftmaxWarpImplI22BroadcastScaleMaskLoadIffbLm2EiE11DirectStoreIffEfLi1ELi25ELi32ELi1ELb0EL9Algorithm0EEvT_T0_ll --------------------------
	.section	.text._Z15SoftmaxWarpImplI22BroadcastScaleMaskLoadIffbLm2EiE11DirectStoreIffEfLi1ELi25ELi32ELi1ELb0EL9Algorithm0EEvT_T0_ll,"ax",@progbits
	.align	128
        .global         _Z15SoftmaxWarpImplI22BroadcastScaleMaskLoadIffbLm2EiE11DirectStoreIffEfLi1ELi25ELi32ELi1ELb0EL9Algorithm0EEvT_T0_ll
        .type           _Z15SoftmaxWarpImplI22BroadcastScaleMaskLoadIffbLm2EiE11DirectStoreIffEfLi1ELi25ELi32ELi1ELb0EL9Algorithm0EEvT_T0_ll,@function
        .size           _Z15SoftmaxWarpImplI22BroadcastScaleMaskLoadIffbLm2EiE11DirectStoreIffEfLi1ELi25ELi32ELi1ELb0EL9Algorithm0EEvT_T0_ll,(.L_x_37710 - _Z15SoftmaxWarpImplI22BroadcastScaleMaskLoadIffbLm2EiE11DirectStoreIffEfLi1ELi25ELi32ELi1ELb0EL9Algorithm0EEvT_T0_ll)
        .other          _Z15SoftmaxWarpImplI22BroadcastScaleMaskLoadIffbLm2EiE11DirectStoreIffEfLi1ELi25ELi32ELi1ELb0EL9Algorithm0EEvT_T0_ll,@"STO_CUDA_ENTRY STV_DEFAULT"
_Z15SoftmaxWarpImplI22BroadcastScaleMaskLoadIffbLm2EiE11DirectStoreIffEfLi1ELi25ELi32ELi1ELb0EL9Algorithm0EEvT_T0_ll:
.text._Z15SoftmaxWarpImplI22BroadcastScaleMaskLoadIffbLm2EiE11DirectStoreIffEfLi1ELi25ELi32ELi1ELb0EL9Algorithm0EEvT_T0_ll:
        /* <DEDUP_REMOVED lines=27> */
.L_x_21330:
        /* <DEDUP_REMOVED lines=14> */
.L_x_21383:
[----:B--2---:R-:W-:Y:S01]  /*0290*/  IABS R0, UR49 ;  /* 0x0000003100007c13 */ /* 0x004fe20008000000 */
[----:B0-----:R-:W-:Y:S01]  /*02a0*/  IMAD R24, R39, UR48, R38 ;  /* 0x0000003027187c24 */ /* 0x001fe2000f8e0226 */
[----:B-1----:R-:W-:Y:S02]  /*02b0*/  R2UR UR4, R32 ;  /* 0x00000000200472ca */ /* 0x002fe400000e0000 */
[----:B------:R-:W-:Y:S01]  /*02c0*/  R2UR UR7, R0 ;  /* 0x00000000000772ca */ /* 0x000fe200000e0000 */
[C---:B------:R-:W-:Y:S01]  /*02d0*/  VIADD R20, R24.reuse, 0x20 ;  /* 0x0000002018147836 */ /* 0x040fe20000000000 */
[----:B------:R-:W-:Y:S02]  /*02e0*/  R2UR UR5, R33 ;  /* 0x00000000210572ca */ /* 0x000fe400000e0000 */
[----:B------:R-:W-:Y:S02]  /*02f0*/  SHF.R.S64 R2, RZ, 0x1e, R24 ;  /* 0x0000001eff027819 */ /* 0x000fe40000001018 */
[----:B------:R-:W-:-:S02]  /*0300*/  LOP3.LUT R4, R24, UR49, RZ, 0x3c, !PT ;  /* 0x0000003118047c12 */ /* 0x000fc4000f8e3cff */
[----:B------:R-:W-:-:S05]  /*0310*/  IADD3 R2, P0, PT, R2, UR36, RZ ;  /* 0x0000002402027c10 */ /* 0x000fca000ff1e0ff */
[----:B------:R-:W0:Y:S01]  /*0320*/  I2F.RP R0, UR7 ;  /* 0x0000000700007d06 */ /* 0x000e220008209400 */
[----:B------:R-:W-:Y:S02]  /*0330*/  LEA.HI.X.SX32 R3, R24, UR37, 0x2, P0 ;  /* 0x0000002518037c11 */ /* 0x000fe400080f16ff */
[----:B------:R-:W-:Y:S02]  /*0340*/  SHF.R.S64 R6, RZ, 0x1e, R20 ;  /* 0x0000001eff067819 */ /* 0x000fe40000001014 */
[----:B------:R-:W-:Y:S01]  /*0350*/  LOP3.LUT R5, R20, UR49, RZ, 0x3c, !PT ;  /* 0x0000003114057c12 */ /* 0x000fe2000f8e3cff */
[----:B------:R1:W2:Y:S01]  /*0360*/  LDG.E R9, desc[UR4][R2.64] ;  /* 0x0000000402097981 */ /* 0x0002a2000c1e1900 */
[----:B------:R-:W-:Y:S02]  /*0370*/  R2UR UR10, R32 ;  /* 0x00000000200a72ca */ /* 0x000fe400000e0000 */
[----:B------:R-:W-:Y:S02]  /*0380*/  ISETP.GE.AND P6, PT, R5, RZ, PT ;  /* 0x000000ff0500720c */ /* 0x000fe40003fc6270 */
[----:B------:R-:W-:Y:S01]  /*0390*/  R2UR UR11, R33 ;  /* 0x00000000210b72ca */ /* 0x000fe200000e0000 */
[----:B------:R-:W-:Y:S01]  /*03a0*/  VIADD R21, R24, 0x40 ;  /* 0x0000004018157836 */ /* 0x000fe20000000000 */
[----:B------:R-:W-:Y:S01]  /*03b0*/  ISETP.GE.AND P0, PT, R4, RZ, PT ;  /* 0x000000ff0400720c */ /* 0x000fe20003f06270 */
[----:B0-----:R-:W0:Y:S01]  /*03c0*/  MUFU.RCP R0, R0 ;  /* 0x0000000000007308 */ /* 0x001e220000001000 */
[----:B-1----:R-:W-:-:S02]  /*03d0*/  IADD3 R2, P1, PT, R6, UR36, RZ ;  /* 0x0000002406027c10 */ /* 0x002fc4000ff3e0ff */
[----:B0-----:R-:W-:-:S06]  /*03e0*/  IADD3 R0, PT, PT, R0, 0xffffffe, RZ ;  /* 0x0ffffffe00007810 */ /* 0x001fcc0007ffe0ff */
[----:B------:R-:W0:Y:S01]  /*03f0*/  F2I.FTZ.U32.TRUNC.NTZ R0, R0 ;  /* 0x0000000000007305 */ /* 0x000e22000021f000 */
[----:B------:R-:W-:-:S05]  /*0400*/  LEA.HI.X.SX32 R3, R20, UR37, 0x2, P1 ;  /* 0x0000002514037c11 */ /* 0x000fca00088f16ff */
[----:B------:R-:W3:Y:S01]  /*0410*/  LDG.E R8, desc[UR4][R2.64] ;  /* 0x0000000402087981 */ /* 0x000ee2000c1e1900 */
[----:B------:R-:W-:Y:S02]  /*0420*/  IADD3 R5, PT, PT, R24, 0x60, RZ ;  /* 0x0000006018057810 */ /* 0x000fe40007ffe0ff */
[----:B0-----:R-:W-:Y:S02]  /*0430*/  R2UR UR5, R0 ;  /* 0x00000000000572ca */ /* 0x001fe400000e0000 */
[----:B------:R-:W-:Y:S01]  /*0440*/  SHF.R.S64 R14, RZ, 0x1e, R5 ;  /* 0x0000001eff0e7819 */ /* 0x000fe20000001005 */
[----:B------:R-:W-:-:S03]  /*0450*/  VIADD R4, R24, 0x80 ;  /* 0x0000008018047836 */ /* 0x000fc60000000000 */
[----:B------:R-:W-:Y:S01]  /*0460*/  IADD3 R14, P1, PT, R14, UR36, RZ ;  /* 0x000000240e0e7c10 */ /* 0x000fe2000ff3e0ff */
[----:B------:R-:W-:Y:S01]  /*0470*/  VIADD R11, R24, 0xc0 ;  /* 0x000000c0180b7836 */ /* 0x000fe20000000000 */
[----:B------:R-:W-:Y:S02]  /*0480*/  SHF.R.S64 R12, RZ, 0x1e, R21 ;  /* 0x0000001eff0c7819 */ /* 0x000fe40000001015 */
[----:B------:R-:W-:-:S03]  /*0490*/  LEA.HI.X.SX32 R15, R5, UR37, 0x2, P1 ;  /* 0x00000025050f7c11 */ /* 0x000fc600088f16ff */
[----:B------:R-:W-:Y:S01]  /*04a0*/  UIADD3 UR6, UPT, UPT, URZ, -UR5, URZ ;  /* 0x80000005ff067290 */ /* 0x000fe2000fffe0ff */
[----:B------:R-:W-:Y:S01]  /*04b0*/  SHF.R.S64 R16, RZ, 0x1e, R4 ;  /* 0x0000001eff107819 */ /* 0x000fe20000001004 */
[----:B------:R-:W-:Y:S01]  /*04c0*/  UMOV UR4, URZ ;  /* 0x000000ff00047c82 */ /* 0x000fe20008000000 */
[----:B------:R-:W-:Y:S01]  /*04d0*/  R2UR UR12, R32 ;  /* 0x00000000200c72ca */ /* 0x000fe200000e0000 */
[----:B------:R-:W-:Y:S01]  /*04e0*/  UIMAD UR6, UR6, UR7, URZ ;  /* 0x00000007060672a4 */ /* 0x000fe2000f8e02ff */
[----:B------:R-:W-:Y:S01]  /*04f0*/  R2UR UR13, R33 ;  /* 0x00000000210d72ca */ /* 0x000fe200000e0000 */
[----:B------:R0:W4:Y:S01]  /*0500*/  LDG.E R6, desc[UR10][R14.64] ;  /* 0x0000000a0e067981 */ /* 0x000122000c1e1900 */
[----:B------:R-:W-:Y:S01]  /*0510*/  IADD3 R12, P2, PT, R12, UR36, RZ ;  /* 0x000000240c0c7c10 */ /* 0x000fe2000ff5e0ff */
[----:B------:R-:W-:Y:S01]  /*0520*/  UIMAD.WIDE.U32 UR4, UR5, UR6, UR4 ;  /* 0x00000006050472a5 */ /* 0x000fe2000f8e0004 */
[----:B------:R-:W-:Y:S02]  /*0530*/  IADD3 R16, P3, PT, R16, UR36, RZ ;  /* 0x0000002410107c10 */ /* 0x000fe4000ff7e0ff */
[----:B------:R-:W-:-:S02]  /*0540*/  SHF.R.S64 R18, RZ, 0x1e, R11 ;  /* 0x0000001eff127819 */ /* 0x000fc4000000100b */
[----:B------:R-:W-:Y:S02]  /*0550*/  IADD3 R22, PT, PT, R24, 0xa0, RZ ;  /* 0x000000a018167810 */ /* 0x000fe40007ffe0ff */
[----:B0-----:R-:W-:Y:S02]  /*0560*/  IABS R15, R24 ;  /* 0x00000018000f7213 */ /* 0x001fe40000000000 */
[----:B------:R-:W-:Y:S02]  /*0570*/  LEA.HI.X.SX32 R13, R21, UR37, 0x2, P2 ;  /* 0x00000025150d7c11 */ /* 0x000fe400090f16ff */
[----:B------:R-:W-:Y:S01]  /*0580*/  LEA.HI.X.SX32 R17, R4, UR37, 0x2, P3 ;  /* 0x0000002504117c11 */ /* 0x000fe200098f16ff */
[----:B------:R-:W-:Y:S01]  /*0590*/  IMAD.HI.U32 R23, R15, UR5, RZ ;  /* 0x000000050f177c27 */ /* 0x000fe2000f8e00ff */
[----:B------:R-:W-:Y:S02]  /*05a0*/  IABS R25, R20 ;  /* 0x0000001400197213 */ /* 0x000fe40000000000 */
[----:B------:R-:W-:Y:S01]  /*05b0*/  IADD3 R18, P2, PT, R18, UR36, RZ ;  /* 0x0000002412127c10 */ /* 0x000fe2000ff5e0ff */
[----:B------:R0:W5:Y:S01]  /*05c0*/  LDG.E R0, desc[UR12][R16.64] ;  /* 0x0000000c10007981 */ /* 0x000162000c1e1900 */
[----:B------:R-:W-:-:S02]  /*05d0*/  SHF.R.S64 R2, RZ, 0x1e, R22 ;  /* 0x0000001eff027819 */ /* 0x000fc40000001016 */
[----:B------:R-:W-:Y:S01]  /*05e0*/  IADD3 R10, PT, PT, R24, 0xe0, RZ ;  /* 0x000000e0180a7810 */ /* 0x000fe20007ffe0ff */
[----:B------:R-:W-:Y:S01]  /*05f0*/  IMAD.HI.U32 R46, R25, UR5, RZ ;  /* 0x00000005192e7c27 */ /* 0x000fe2000f8e00ff */
[----:B------:R-:W-:Y:S02]  /*0600*/  LEA.HI.X.SX32 R19, R11, UR37, 0x2, P2 ;  /* 0x000000250b137c11 */ /* 0x000fe400090f16ff */
[----:B------:R-:W-:Y:S01]  /*0610*/  R2UR UR8, R32 ;  /* 0x00000000200872ca */ /* 0x000fe200000e0000 */
[----:B------:R-:W-:Y:S01]  /*0620*/  IMAD.MOV R14, RZ, RZ, -R23 ;  /* 0x000000ffff0e7224 */ /* 0x000fe200078e0a17 */
[----:B------:R-:W-:Y:S01]  /*0630*/  R2UR UR9, R33 ;  /* 0x00000000210972ca */ /* 0x000fe200000e0000 */
[----:B------:R1:W5:Y:S01]  /*0640*/  LDG.E R18, desc[UR10][R18.64] ;  /* 0x0000000a12127981 */ /* 0x000362000c1e1900 */
[----:B------:R-:W-:Y:S02]  /*0650*/  IADD3 R2, P1, PT, R2, UR36, RZ ;  /* 0x0000002402027c10 */ /* 0x000fe4000ff3e0ff */
[----:B0-----:R-:W-:Y:S01]  /*0660*/  SHF.R.S64 R16, RZ, 0x1e, R10 ;  /* 0x0000001eff107819 */ /* 0x001fe2000000100a */
[----:B------:R-:W-:Y:S01]  /*0670*/  IMAD R15, R14, UR7, R15 ;  /* 0x000000070e0f7c24 */ /* 0x000fe2000f8e020f */
[----:B------:R-:W-:-:S02]  /*0680*/  LEA.HI.X.SX32 R3, R22, UR37, 0x2, P1 ;  /* 0x0000002516037c11 */ /* 0x000fc400088f16ff */
[----:B------:R-:W-:Y:S02]  /*0690*/  IADD3 R16, P1, PT, R16, UR36, RZ ;  /* 0x0000002410107c10 */ /* 0x000fe4000ff3e0ff */
[----:B------:R-:W-:Y:S02]  /*06a0*/  IADD3 R26, PT, PT, -R46, RZ, RZ ;  /* 0x000000ff2e1a7210 */ /* 0x000fe40007ffe1ff */
[----:B-1----:R-:W-:Y:S01]  /*06b0*/  IABS R19, R21 ;  /* 0x0000001500137213 */ /* 0x002fe20000000000 */
[----:B------:R-:W4:Y:S01]  /*06c0*/  LDG.E R7, desc[UR8][R12.64] ;  /* 0x000000080c077981 */ /* 0x000f22000c1e1900 */
[----:B------:R-:W-:Y:S01]  /*06d0*/  LEA.HI.X.SX32 R17, R10, UR37, 0x2, P1 ;  /* 0x000000250a117c11 */ /* 0x000fe200088f16ff */
[----:B------:R-:W-:Y:S01]  /*06e0*/  IMAD R25, R26, UR7, R25 ;  /* 0x000000071a197c24 */ /* 0x000fe2000f8e0219 */
[----:B------:R-:W-:Y:S01]  /*06f0*/  ISETP.LT.U32.AND P5, PT, R15, UR7, PT ;  /* 0x000000070f007c0c */ /* 0x000fe2000bfa1070 */
[----:B------:R-:W-:-:S04]  /*0700*/  IMAD.HI.U32 R48, R19, UR5, RZ ;  /* 0x0000000513307c27 */ /* 0x000fc8000f8e00ff */
[----:B------:R-:W-:Y:S01]  /*0710*/  VIADD R14, R24, 0x100 ;  /* 0x00000100180e7836 */ /* 0x000fe20000000000 */
[----:B------:R-:W-:Y:S01]  /*0720*/  ISETP.LT.U32.AND P2, PT, R25, UR7, PT ;  /* 0x0000000719007c0c */ /* 0x000fe2000bf41070 */
[----:B------:R0:W5:Y:S01]  /*0730*/  LDG.E R12, desc[UR12][R16.64] ;  /* 0x0000000c100c7981 */ /* 0x000162000c1e1900 */
[----:B------:R-:W-:-:S03]  /*0740*/  IABS R26, R5 ;  /* 0x00000005001a7213 */ /* 0x000fc60000000000 */
[----:B------:R1:W5:Y:S01]  /*0750*/  LDG.E R13, desc[UR8][R2.64] ;  /* 0x00000008020d7981 */ /* 0x000362000c1e1900 */
[----:B0-----:R-:W-:Y:S02]  /*0760*/  IADD3 R16, PT, PT, -R48, RZ, RZ ;  /* 0x000000ff30107210 */ /* 0x001fe40007ffe1ff */
[----:B-1----:R-:W-:-:S03]  /*0770*/  SHF.R.S64 R2, RZ, 0x1e, R14 ;  /* 0x0000001eff027819 */ /* 0x002fc6000000100e */
[----:B------:R-:W-:Y:S01]  /*0780*/  IMAD R19, R16, UR7, R19 ;  /* 0x0000000710137c24 */ /* 0x000fe2000f8e0213 */
[----:B------:R-:W-:Y:S02]  /*0790*/  IABS R28, R4 ;  /* 0x00000004001c7213 */ /* 0x000fe40000000000 */
[----:B------:R-:W-:Y:S01]  /*07a0*/  IADD3 R2, P1, PT, R2, UR36, RZ ;  /* 0x0000002402027c10 */ /* 0x000fe2000ff3e0ff */
[----:B------:R-:W-:Y:S01]  /*07b0*/  IMAD.HI.U32 R44, R26, UR5, RZ ;  /* 0x000000051a2c7c27 */ /* 0x000fe2000f8e00ff */
[----:B------:R-:W-:Y:S02]  /*07c0*/  @!P5 IADD3 R15, PT, PT, R15, -UR7, RZ ;  /* 0x800000070f0fdc10 */ /* 0x000fe4000fffe0ff */
[----:B------:R-:W-:Y:S01]  /*07d0*/  LEA.HI.X.SX32 R3, R14, UR37, 0x2, P1 ;  /* 0x000000250e037c11 */ /* 0x000fe200088f16ff */
[----:B------:R-:W-:Y:S01]  /*07e0*/  IMAD.HI.U32 R36, R28, UR5, RZ ;  /* 0x000000051c247c27 */ /* 0x000fe2000f8e00ff */
[----:B------:R-:W-:Y:S02]  /*07f0*/  ISETP.LT.U32.AND P1, PT, R19, UR7, PT ;  /* 0x0000000713007c0c */ /* 0x000fe4000bf21070 */
[----:B------:R-:W-:Y:S01]  /*0800*/  ISETP.GE.U32.AND P3, PT, R15, UR7, PT ;  /* 0x000000070f007c0c */ /* 0x000fe2000bf66070 */
[----:B------:R-:W-:Y:S01]  /*0810*/  @!P2 VIADD R25, R25, -UR7 ;  /* 0x800000071919ac36 */ /* 0x000fe20008000000 */
[----:B------:R-:W-:Y:S01]  /*0820*/  IADD3 R15, PT, PT, R24, 0x120, RZ ;  /* 0x00000120180f7810 */ /* 0x000fe20007ffe0ff */
[----:B------:R0:W5:Y:S01]  /*0830*/  LDG.E R17, desc[UR8][R2.64] ;  /* 0x0000000802117981 */ /* 0x000162000c1e1900 */
[----:B------:R-:W-:Y:S01]  /*0840*/  IADD3 R27, PT, PT, -R44, RZ, RZ ;  /* 0x000000ff2c1b7210 */ /* 0x000fe20007ffe1ff */
[----:B------:R-:W-:Y:S01]  /*0850*/  IMAD.MOV R29, RZ, RZ, -R36 ;  /* 0x000000ffff1d7224 */ /* 0x000fe200078e0a24 */
[----:B------:R-:W-:Y:S01]  /*0860*/  IABS R31, R22 ;  /* 0x00000016001f7213 */ /* 0x000fe20000000000 */
[----:B------:R-:W-:Y:S01]  /*0870*/  @!P5 VIADD R23, R23, 0x1 ;  /* 0x000000011717d836 */ /* 0x000fe20000000000 */
[----:B------:R-:W-:Y:S01]  /*0880*/  ISETP.GE.U32.AND P4, PT, R25, UR7, PT ;  /* 0x0000000719007c0c */ /* 0x000fe2000bf86070 */
[----:B------:R-:W-:Y:S01]  /*0890*/  IMAD R26, R27, UR7, R26 ;  /* 0x000000071b1a7c24 */ /* 0x000fe2000f8e021a */
[----:B0-----:R-:W-:-:S02]  /*08a0*/  IABS R3, R11 ;  /* 0x0000000b00037213 */ /* 0x001fc40000000000 */
[----:B------:R-:W-:Y:S01]  /*08b0*/  SHF.R.S64 R2, RZ, 0x1e, R15 ;  /* 0x0000001eff027819 */ /* 0x000fe2000000100f */
[----:B------:R-:W-:Y:S01]  /*08c0*/  IMAD R27, R29, UR7, R28 ;  /* 0x000000071d1b7c24 */ /* 0x000fe2000f8e021c */
[----:B------:R-:W-:Y:S01]  /*08d0*/  MOV R25, R3 ;  /* 0x0000000300197202 */ /* 0x000fe20000000f00 */
[----:B------:R-:W-:Y:S01]  /*08e0*/  IMAD.HI.U32 R30, R31, UR5, RZ ;  /* 0x000000051f1e7c27 */ /* 0x000fe2000f8e00ff */
[----:B------:R-:W-:Y:S02]  /*08f0*/  IADD3 R2, P5, PT, R2, UR36, RZ ;  /* 0x0000002402027c10 */ /* 0x000fe4000ffbe0ff */
[----:B------:R-:W-:Y:S01]  /*0900*/  @!P2 IADD3 R46, PT, PT, R46, 0x1, RZ ;  /* 0x000000012e2ea810 */ /* 0x000fe20007ffe0ff */
[----:B------:R-:W-:Y:S01]  /*0910*/  IMAD.HI.U32 R28, R25, UR5, RZ ;  /* 0x00000005191c7c27 */ /* 0x000fe2000f8e00ff */
[----:B------:R-:W-:Y:S02]  /*0920*/  @!P1 IADD3 R19, PT, PT, R19, -UR7, RZ ;  /* 0x8000000713139c10 */ /* 0x000fe4000fffe0ff */
[----:B------:R-:W-:-:S02]  /*0930*/  @P3 IADD3 R23, PT, PT, R23, 0x1, RZ ;  /* 0x0000000117173810 */ /* 0x000fc40007ffe0ff */
[----:B------:R-:W-:Y:S02]  /*0940*/  ISETP.LT.U32.AND P2, PT, R27, UR7, PT ;  /* 0x000000071b007c0c */ /* 0x000fe4000bf41070 */
[----:B------:R-:W-:Y:S02]  /*0950*/  LEA.HI.X.SX32 R3, R15, UR37, 0x2, P5 ;  /* 0x000000250f037c11 */ /* 0x000fe4000a8f16ff */
[----:B------:R-:W-:Y:S02]  /*0960*/  ISETP.LT.U32.AND P3, PT, R26, UR7, PT ;  /* 0x000000071a007c0c */ /* 0x000fe4000bf61070 */
[----:B------:R-:W-:Y:S02]  /*0970*/  IADD3 R16, PT, PT, -R30, RZ, RZ ;  /* 0x000000ff1e107210 */ /* 0x000fe40007ffe1ff */
[----:B------:R-:W-:Y:S02]  /*0980*/  ISETP.GE.U32.AND P5, PT, R19, UR7, PT ;  /* 0x0000000713007c0c */ /* 0x000fe4000bfa6070 */
[----:B------:R-:W-:Y:S01]  /*0990*/  IADD3 R34, PT, PT, -R28, RZ, RZ ;  /* 0x000000ff1c227210 */ /* 0x000fe20007ffe1ff */
[----:B------:R0:W5:Y:S01]  /*09a0*/  LDG.E R19, desc[UR8][R2.64] ;  /* 0x0000000802137981 */ /* 0x000162000c1e1900 */
[----:B------:R-:W-:Y:S01]  /*09b0*/  IMAD R29, R16, UR7, R31 ;  /* 0x00000007101d7c24 */ /* 0x000fe2000f8e021f */
[----:B------:R-:W-:Y:S01]  /*09c0*/  MOV R16, R23 ;  /* 0x0000001700107202 */ /* 0x000fe20000000f00 */
[----:B------:R-:W-:-:S02]  /*09d0*/  @P4 VIADD R46, R46, 0x1 ;  /* 0x000000012e2e4836 */ /* 0x000fc40000000000 */
[----:B------:R-:W-:Y:S01]  /*09e0*/  IMAD R23, R34, UR7, R25 ;  /* 0x0000000722177c24 */ /* 0x000fe2000f8e0219 */
[----:B0-----:R-:W-:Y:S02]  /*09f0*/  IABS R2, R10 ;  /* 0x0000000a00027213 */ /* 0x001fe40000000000 */
[----:B------:R-:W-:Y:S01]  /*0a00*/  LOP3.LUT R3, R5, UR49, RZ, 0x3c, !PT ;  /* 0x0000003105037c12 */ /* 0x000fe2000f8e3cff */
[----:B------:R-:W-:Y:S01]  /*0a10*/  @!P2 VIADD R27, R27, -UR7 ;  /* 0x800000071b1bac36 */ /* 0x000fe20008000000 */
[----:B------:R-:W-:Y:S01]  /*0a20*/  ISETP.LT.U32.AND P4, PT, R29, UR7, PT ;  /* 0x000000071d007c0c */ /* 0x000fe2000bf81070 */
[----:B------:R-:W-:Y:S01]  /*0a30*/  IMAD.HI.U32 R34, R2, UR5, RZ ;  /* 0x0000000502227c27 */ /* 0x000fe2000f8e00ff */
[----:B------:R-:W-:Y:S02]  /*0a40*/  @!P3 IADD3 R26, PT, PT, R26, -UR7, RZ ;  /* 0x800000071a1abc10 */ /* 0x000fe4000fffe0ff */
[----:B------:R-:W-:Y:S01]  /*0a50*/  IABS R25, R14 ;  /* 0x0000000e00197213 */ /* 0x000fe20000000000 */
[----:B------:R-:W-:Y:S01]  /*0a60*/  @!P3 VIADD R44, R44, 0x1 ;  /* 0x000000012c2cb836 */ /* 0x000fe20000000000 */
[----:B------:R-:W-:-:S02]  /*0a70*/  LOP3.LUT R31, R21, UR49, RZ, 0x3c, !PT ;  /* 0x00000031151f7c12 */ /* 0x000fc4000f8e3cff */
[----:B------:R-:W-:Y:S02]  /*0a80*/  ISETP.GE.AND P3, PT, R3, RZ, PT ;  /* 0x000000ff0300720c */ /* 0x000fe40003f66270 */
[----:B------:R-:W-:Y:S01]  /*0a90*/  IADD3 R3, PT, PT, -R34, RZ, RZ ;  /* 0x000000ff22037210 */ /* 0x000fe20007ffe1ff */
[----:B------:R-:W-:Y:S01]  /*0aa0*/  @!P0 IMAD.MOV R16, RZ, RZ, -R16 ;  /* 0x000000ffff108224 */ /* 0x000fe200078e0a10 */
[----:B------:R-:W-:Y:S02]  /*0ab0*/  @!P6 IADD3 R46, PT, PT, -R46, RZ, RZ ;  /* 0x000000ff2e2ee210 */ /* 0x000fe40007ffe1ff */
[----:B------:R-:W-:Y:S02]  /*0ac0*/  @!P1 IADD3 R48, PT, PT, R48, 0x1, RZ ;  /* 0x0000000130309810 */ /* 0x000fe40007ffe0ff */
[----:B------:R-:W-:Y:S01]  /*0ad0*/  ISETP.GE.U32.AND P6, PT, R26, UR7, PT ;  /* 0x000000071a007c0c */ /* 0x000fe2000bfc6070 */
[----:B------:R-:W-:Y:S01]  /*0ae0*/  IMAD.HI.U32 R26, R25, UR5, RZ ;  /* 0x00000005191a7c27 */ /* 0x000fe2000f8e00ff */
[----:B------:R-:W-:-:S02]  /*0af0*/  ISETP.GE.U32.AND P1, PT, R27, UR7, PT ;  /* 0x000000071b007c0c */ /* 0x000fc4000bf26070 */
[----:B------:R-:W-:Y:S01]  /*0b00*/  ISETP.GE.AND P0, PT, R31, RZ, PT ;  /* 0x000000ff1f00720c */ /* 0x000fe20003f06270 */
[----:B------:R-:W-:Y:S02]  /*0b10*/  IMAD R2, R3, UR7, R2 ;  /* 0x0000000703027c24 */ /* 0x000fe4000f8e0202 */
[----:B------:R-:W-:Y:S01]  /*0b20*/  IMAD.MOV R42, RZ, RZ, -R26 ;  /* 0x000000ffff2a7224 */ /* 0x000fe200078e0a1a */
[----:B------:R-:W-:Y:S01]  /*0b30*/  @!P2 IADD3 R36, PT, PT, R36, 0x1, RZ ;  /* 0x000000012424a810 */ /* 0x000fe20007ffe0ff */
[----:B------:R-:W-:Y:S01]  /*0b40*/  @!P4 VIADD R29, R29, -UR7 ;  /* 0x800000071d1dcc36 */ /* 0x000fe20008000000 */
[----:B------:R-:W-:Y:S01]  /*0b50*/  ISETP.LT.U32.AND P2, PT, R2, UR7, PT ;  /* 0x0000000702007c0c */ /* 0x000fe2000bf41070 */
[----:B------:R-:W-:Y:S01]  /*0b60*/  IMAD R25, R42, UR7, R25 ;  /* 0x000000072a197c24 */ /* 0x000fe2000f8e0219 */
[----:B------:R-:W-:Y:S02]  /*0b70*/  @P5 IADD3 R48, PT, PT, R48, 0x1, RZ ;  /* 0x0000000130305810 */ /* 0x000fe40007ffe0ff */
[----:B------:R-:W-:-:S02]  /*0b80*/  ISETP.GE.U32.AND P5, PT, R29, UR7, PT ;  /* 0x000000071d007c0c */ /* 0x000fc4000bfa6070 */
[----:B------:R-:W-:Y:S02]  /*0b90*/  @P1 IADD3 R36, PT, PT, R36, 0x1, RZ ;  /* 0x0000000124241810 */ /* 0x000fe40007ffe0ff */
[----:B------:R-:W-:Y:S02]  /*0ba0*/  @!P0 IADD3 R48, PT, PT, -R48, RZ, RZ ;  /* 0x000000ff30308210 */ /* 0x000fe40007ffe1ff */
[----:B------:R-:W-:Y:S02]  /*0bb0*/  LOP3.LUT R3, R22, UR49, RZ, 0x3c, !PT ;  /* 0x0000003116037c12 */ /* 0x000fe4000f8e3cff */
[----:B------:R-:W-:Y:S02]  /*0bc0*/  ISETP.LT.U32.AND P1, PT, R25, UR7, PT ;  /* 0x0000000719007c0c */ /* 0x000fe4000bf21070 */
[----:B------:R-:W-:Y:S02]  /*0bd0*/  ISETP.LT.U32.AND P0, PT, R23, UR7, PT ;  /* 0x0000000717007c0c */ /* 0x000fe4000bf01070 */
[----:B------:R-:W-:-:S02]  /*0be0*/  @!P4 IADD3 R30, PT, PT, R30, 0x1, RZ ;  /* 0x000000011e1ec810 */ /* 0x000fc40007ffe0ff */
[----:B------:R-:W-:Y:S02]  /*0bf0*/  ISETP.GE.AND P4, PT, R3, RZ, PT ;  /* 0x000000ff0300720c */ /* 0x000fe40003f86270 */
[----:B------:R-:W-:Y:S02]  /*0c00*/  @!P2 IADD3 R2, PT, PT, R2, -UR7, RZ ;  /* 0x800000070202ac10 */ /* 0x000fe4000fffe0ff */
[----:B------:R-:W-:Y:S02]  /*0c10*/  @P5 IADD3 R30, PT, PT, R30, 0x1, RZ ;  /* 0x000000011e1e5810 */ /* 0x000fe40007ffe0ff */
[----:B------:R-:W-:Y:S01]  /*0c20*/  @P6 IADD3 R44, PT, PT, R44, 0x1, RZ ;  /* 0x000000012c2c6810 */ /* 0x000fe20007ffe0ff */
[----:B------:R-:W-:Y:S01]  /*0c30*/  @!P1 VIADD R25, R25, -UR7 ;  /* 0x8000000719199c36 */ /* 0x000fe20008000000 */
[----:B------:R-:W-:Y:S02]  /*0c40*/  ISETP.GE.U32.AND P5, PT, R2, UR7, PT ;  /* 0x0000000702007c0c */ /* 0x000fe4000bfa6070 */
[----:B------:R-:W0:Y:S01]  /*0c50*/  LDC.64 R2, c[0x0][0x390] ;  /* 0x0000e400ff027b82 */ /* 0x000e220000000a00 */
[----:B------:R-:W-:Y:S01]  /*0c60*/  @!P0 IADD3 R23, PT, PT, R23, -UR7, RZ ;  /* 0x8000000717178c10 */ /* 0x000fe2000fffe0ff */
[----:B------:R-:W-:Y:S01]  /*0c70*/  @!P3 IMAD.MOV R44, RZ, RZ, -R44 ;  /* 0x000000ffff2cb224 */ /* 0x000fe200078e0a2c */
[----:B------:R-:W-:-:S02]  /*0c80*/  @!P4 IADD3 R30, PT, PT, -R30, RZ, RZ ;  /* 0x000000ff1e1ec210 */ /* 0x000fc40007ffe1ff */
[----:B------:R-:W-:Y:S02]  /*0c90*/  ISETP.GE.U32.AND P3, PT, R23, UR7, PT ;  /* 0x0000000717007c0c */ /* 0x000fe4000bf66070 */
[----:B------:R-:W-:Y:S02]  /*0ca0*/  ISETP.GE.U32.AND P4, PT, R25, UR7, PT ;  /* 0x0000000719007c0c */ /* 0x000fe4000bf86070 */
[----:B------:R-:W-:Y:S01]  /*0cb0*/  LOP3.LUT R25, R11, UR49, RZ, 0x3c, !PT ;  /* 0x000000310b197c12 */ /* 0x000fe2000f8e3cff */
[----:B------:R-:W-:Y:S01]  /*0cc0*/  VIADD R23, R24, 0x140 ;  /* 0x0000014018177836 */ /* 0x000fe20000000000 */
[----:B------:R-:W-:Y:S02]  /*0cd0*/  @!P0 IADD3 R28, PT, PT, R28, 0x1, RZ ;  /* 0x000000011c1c8810 */ /* 0x000fe40007ffe0ff */
[----:B------:R-:W-:Y:S02]  /*0ce0*/  ISETP.GE.AND P0, PT, R25, RZ, PT ;  /* 0x000000ff1900720c */ /* 0x000fe40003f06270 */
[----:B------:R-:W-:-:S03]  /*0cf0*/  IABS R31, R23 ;  /* 0x00000017001f7213 */ /* 0x000fc60000000000 */
[----:B------:R-:W-:Y:S02]  /*0d00*/  @P3 VIADD R28, R28, 0x1 ;  /* 0x000000011c1c3836 */ /* 0x000fe40000000000 */
[----:B------:R-:W-:Y:S01]  /*0d10*/  IMAD.HI.U32 R25, R31, UR5, RZ ;  /* 0x000000051f197c27 */ /* 0x000fe2000f8e00ff */
[----:B------:R-:W-:-:S05]  /*0d20*/  LOP3.LUT R27, R4, UR49, RZ, 0x3c, !PT ;  /* 0x00000031041b7c12 */ /* 0x000fca000f8e3cff */
[----:B------:R-:W-:Y:S02]  /*0d30*/  @!P0 IADD3 R28, PT, PT, -R28, RZ, RZ ;  /* 0x000000ff1c1c8210 */ /* 0x000fe40007ffe1ff */
[----:B0-----:R-:W-:Y:S02]  /*0d40*/  ISETP.NE.U32.AND P0, PT, R2, 0x1, PT ;  /* 0x000000010200780c */ /* 0x001fe40003f05070 */
[----:B------:R-:W-:Y:S02]  /*0d50*/  IADD3 R2, PT, PT, -R25, RZ, RZ ;  /* 0x000000ff19027210 */ /* 0x000fe40007ffe1ff */
[----:B------:R-:W-:Y:S02]  /*0d60*/  ISETP.GE.AND P6, PT, R27, RZ, PT ;  /* 0x000000ff1b00720c */ /* 0x000fe40003fc6270 */
[----:B------:R-:W-:Y:S01]  /*0d70*/  IABS R27, R15 ;  /* 0x0000000f001b7213 */ /* 0x000fe20000000000 */
[----:B------:R-:W-:Y:S02]  /*0d80*/  @!P2 VIADD R34, R34, 0x1 ;  /* 0x000000012222a836 */ /* 0x000fe40000000000 */
[----:B------:R-:W-:-:S02]  /*0d90*/  IMAD R2, R2, UR7, R31 ;  /* 0x0000000702027c24 */ /* 0x000fc4000f8e021f */
[----:B------:R-:W-:Y:S01]  /*0da0*/  IMAD.HI.U32 R29, R27, UR5, RZ ;  /* 0x000000051b1d7c27 */ /* 0x000fe2000f8e00ff */
[----:B------:R-:W-:Y:S02]  /*0db0*/  @P5 IADD3 R34, PT, PT, R34, 0x1, RZ ;  /* 0x0000000122225810 */ /* 0x000fe40007ffe0ff */
[----:B------:R-:W-:Y:S01]  /*0dc0*/  ISETP.LT.U32.AND P5, PT, R2, UR7, PT ;  /* 0x0000000702007c0c */ /* 0x000fe2000bfa1070 */
[----:B------:R-:W-:Y:S01]  /*0dd0*/  IMAD.MOV R42, RZ, RZ, -R29 ;  /* 0x000000ffff2a7224 */ /* 0x000fe200078e0a1d */
[----:B------:R-:W-:Y:S02]  /*0de0*/  ISETP.NE.AND.EX P0, PT, R3, RZ, PT, P0 ;  /* 0x000000ff0300720c */ /* 0x000fe40003f05300 */
[----:B------:R-:W-:Y:S01]  /*0df0*/  LOP3.LUT R3, R10, UR49, RZ, 0x3c, !PT ;  /* 0x000000310a037c12 */ /* 0x000fe2000f8e3cff */
[----:B------:R-:W-:Y:S01]  /*0e00*/  IMAD R27, R42, UR7, R27 ;  /* 0x000000072a1b7c24 */ /* 0x000fe2000f8e021b */
[----:B------:R-:W-:Y:S01]  /*0e10*/  @!P6 IADD3 R36, PT, PT, -R36, RZ, RZ ;  /* 0x000000ff2424e210 */ /* 0x000fe20007ffe1ff */
[----:B------:R-:W0:Y:S01]  /*0e20*/  LDC.64 R42, c[0x0][0x398] ;  /* 0x0000e600ff2a7b82 */ /* 0x000e220000000a00 */
[----:B------:R-:W-:-:S02]  /*0e30*/  ISETP.GE.AND P2, PT, R3, RZ, PT ;  /* 0x000000ff0300720c */ /* 0x000fc40003f46270 */
[----:B------:R-:W-:Y:S02]  /*0e40*/  ISETP.LT.U32.AND P6, PT, R27, UR7, PT ;  /* 0x000000071b007c0c */ /* 0x000fe4000bfc1070 */
[----:B------:R-:W-:Y:S01]  /*0e50*/  @!P1 IADD3 R26, PT, PT, R26, 0x1, RZ ;  /* 0x000000011a1a9810 */ /* 0x000fe20007ffe0ff */
[----:B------:R-:W-:-:S03]  /*0e60*/  @!P5 VIADD R2, R2, -UR7 ;  /* 0x800000070202dc36 */ /* 0x000fc60008000000 */
[----:B------:R-:W-:Y:S02]  /*0e70*/  @P4 IADD3 R26, PT, PT, R26, 0x1, RZ ;  /* 0x000000011a1a4810 */ /* 0x000fe40007ffe0ff */
[----:B------:R-:W-:Y:S02]  /*0e80*/  ISETP.GE.U32.AND P4, PT, R2, UR7, PT ;  /* 0x0000000702007c0c */ /* 0x000fe4000bf86070 */
[----:B------:R-:W-:Y:S02]  /*0e90*/  SHF.R.S64 R2, RZ, 0x1e, R23 ;  /* 0x0000001eff027819 */ /* 0x000fe40000001017 */
[----:B------:R-:W-:Y:S02]  /*0ea0*/  LOP3.LUT R3, R14, UR49, RZ, 0x3c, !PT ;  /* 0x000000310e037c12 */ /* 0x000fe4000f8e3cff */
[----:B------:R-:W-:Y:S02]  /*0eb0*/  @!P2 IADD3 R34, PT, PT, -R34, RZ, RZ ;  /* 0x000000ff2222a210 */ /* 0x000fe40007ffe1ff */
[----:B------:R-:W-:-:S02]  /*0ec0*/  @!P6 IADD3 R27, PT, PT, R27, -UR7, RZ ;  /* 0x800000071b1bec10 */ /* 0x000fc4000fffe0ff */
[----:B------:R-:W-:Y:S02]  /*0ed0*/  IADD3 R2, P2, PT, R2, UR36, RZ ;  /* 0x0000002402027c10 */ /* 0x000fe4000ff5e0ff */
[----:B------:R-:W-:Y:S02]  /*0ee0*/  ISETP.GE.AND P1, PT, R3, RZ, PT ;  /* 0x000000ff0300720c */ /* 0x000fe40003f26270 */
[----:B------:R-:W-:Y:S02]  /*0ef0*/  ISETP.GE.U32.AND P3, PT, R27, UR7, PT ;  /* 0x000000071b007c0c */ /* 0x000fe4000bf66070 */
[----:B------:R-:W-:Y:S02]  /*0f00*/  LEA.HI.X.SX32 R3, R23, UR37, 0x2, P2 ;  /* 0x0000002517037c11 */ /* 0x000fe400090f16ff */
[----:B------:R-:W-:Y:S02]  /*0f10*/  ISETP.NE.AND P2, PT, RZ, UR49, PT ;  /* 0x00000031ff007c0c */ /* 0x000fe4000bf45270 */
[----:B------:R-:W-:-:S04]  /*0f20*/  LOP3.LUT R27, RZ, UR49, RZ, 0x33, !PT ;  /* 0x00000031ff1b7c12 */ /* 0x000fc8000f8e33ff */
[----:B------:R-:W-:Y:S01]  /*0f30*/  SEL R16, R27, R16, !P2 ;  /* 0x000000101b107207 */ /* 0x000fe20005000000 */
[----:B------:R-:W-:Y:S01]  /*0f40*/  @!P1 IMAD.MOV R26, RZ, RZ, -R26 ;  /* 0x000000ffff1a9224 */ /* 0x000fe200078e0a1a */
[----:B0-----:R-:W-:Y:S02]  /*0f50*/  ISETP.NE.U32.AND P1, PT, R42, 0x1, PT ;  /* 0x000000012a00780c */ /* 0x001fe40003f25070 */
[C---:B------:R-:W-:Y:S02]  /*0f60*/  IADD3 R31, PT, PT, -R16.reuse, RZ, RZ ;  /* 0x000000ff101f7210 */ /* 0x040fe40007ffe1ff */
[----:B------:R-:W-:Y:S02]  /*0f70*/  ISETP.NE.AND.EX P1, PT, R43, RZ, PT, P1 ;  /* 0x000000ff2b00720c */ /* 0x000fe40003f25310 */
[----:B------:R-:W-:Y:S01]  /*0f80*/  SEL R35, R16, RZ, P0 ;  /* 0x000000ff10237207 */ /* 0x000fe20000000000 */
[----:B------:R-:W-:Y:S01]  /*0f90*/  IMAD R31, R31, UR49, R24 ;  /* 0x000000311f1f7c24 */ /* 0x000fe2000f8e0218 */
[----:B------:R-:W-:Y:S01]  /*0fa0*/  SEL R48, R27, R48, !P2 ;  /* 0x000000301b307207 */ /* 0x000fe20005000000 */
[----:B------:R0:W5:Y:S02]  /*0fb0*/  LDG.E R16, desc[UR8][R2.64] ;  /* 0x0000000802107981 */ /* 0x000164000c1e1900 */
[----:B------:R-:W-:Y:S01]  /*0fc0*/  IMAD R42, R35, UR44, RZ ;  /* 0x0000002c232a7c24 */ /* 0x000fe2000f8e02ff */
[----:B------:R-:W-:-:S05]  /*0fd0*/  SEL R31, R31, RZ, P1 ;  /* 0x000000ff1f1f7207 */ /* 0x000fca0000800000 */
[----:B------:R-:W-:Y:S02]  /*0fe0*/  IMAD R31, R31, UR45, R42 ;  /* 0x0000002d1f1f7c24 */ /* 0x000fe4000f8e022a */
[----:B------:R-:W-:-:S04]  /*0ff0*/  IMAD.MOV R42, RZ, RZ, -R48 ;  /* 0x000000ffff2a7224 */ /* 0x000fc800078e0a30 */
[----:B------:R-:W-:Y:S01]  /*1000*/  IMAD R21, R42, UR49, R21 ;  /* 0x000000312a157c24 */ /* 0x000fe2000f8e0215 */
[----:B------:R-:W-:Y:S02]  /*1010*/  IADD3 R42, PT, PT, R24, 0x160, RZ ;  /* 0x00000160182a7810 */ /* 0x000fe40007ffe0ff */
[----:B------:R-:W-:Y:S02]  /*1020*/  SEL R44, R27, R44, !P2 ;  /* 0x0000002c1b2c7207 */ /* 0x000fe40005000000 */
[----:B0-----:R-:W-:Y:S02]  /*1030*/  IABS R3, R42 ;  /* 0x0000002a00037213 */ /* 0x001fe40000000000 */
[----:B------:R-:W-:Y:S02]  /*1040*/  LOP3.LUT R2, R15, UR49, RZ, 0x3c, !PT ;  /* 0x000000310f027c12 */ /* 0x000fe4000f8e3cff */
[----:B------:R-:W-:Y:S01]  /*1050*/  @!P6 IADD3 R29, PT, PT, R29, 0x1, RZ ;  /* 0x000000011d1de810 */ /* 0x000fe20007ffe0ff */
[----:B------:R-:W-:Y:S01]  /*1060*/  IMAD.HI.U32 R43, R3, UR5, RZ ;  /* 0x00000005032b7c27 */ /* 0x000fe2000f8e00ff */
[----:B------:R-:W-:-:S03]  /*1070*/  ISETP.GE.AND P6, PT, R2, RZ, PT ;  /* 0x000000ff0200720c */ /* 0x000fc60003fc6270 */
[----:B------:R-:W-:-:S04]  /*1080*/  IMAD.MOV R2, RZ, RZ, -R44 ;  /* 0x000000ffff027224 */ /* 0x000fc800078e0a2c */
[----:B------:R-:W-:Y:S01]  /*1090*/  IMAD R5, R2, UR49, R5 ;  /* 0x0000003102057c24 */ /* 0x000fe2000f8e0205 */
[----:B------:R-:W-:-:S05]  /*10a0*/  IADD3 R2, PT, PT, -R43, RZ, RZ ;  /* 0x000000ff2b027210 */ /* 0x000fca0007ffe1ff */
[----:B------:R-:W-:Y:S01]  /*10b0*/  IMAD R3, R2, UR7, R3 ;  /* 0x0000000702037c24 */ /* 0x000fe2000f8e0203 */
[----:B------:R-:W-:-:S04]  /*10c0*/  @P3 IADD3 R29, PT, PT, R29, 0x1, RZ ;  /* 0x000000011d1d3810 */ /* 0x000fc80007ffe0ff */
[----:B------:R-:W-:Y:S02]  /*10d0*/  ISETP.LT.U32.AND P3, PT, R3, UR7, PT ;  /* 0x0000000703007c0c */ /* 0x000fe4000bf61070 */
[----:B------:R-:W-:-:S04]  /*10e0*/  SEL R46, R27, R46, !P2 ;  /* 0x0000002e1b2e7207 */ /* 0x000fc80005000000 */
[C---:B------:R-:W-:Y:S02]  /*10f0*/  IADD3 R35, PT, PT, -R46.reuse, RZ, RZ ;  /* 0x000000ff2e237210 */ /* 0x040fe40007ffe1ff */
[----:B------:R-:W-:-:S05]  /*1100*/  SEL R46, R46, RZ, P0 ;  /* 0x000000ff2e2e7207 */ /* 0x000fca0000000000 */
[----:B------:R-:W-:Y:S02]  /*1110*/  @!P3 VIADD R3, R3, -UR7 ;  /* 0x800000070303bc36 */ /* 0x000fe40008000000 */
[----:B------:R-:W-:-:S03]  /*1120*/  IMAD R20, R35, UR49, R20 ;  /* 0x0000003123147c24 */ /* 0x000fc6000f8e0214 */
[----:B------:R-:W-:Y:S01]  /*1130*/  ISETP.GE.U32.AND P2, PT, R3, UR7, PT ;  /* 0x0000000703007c0c */ /* 0x000fe2000bf46070 */
[----:B------:R-:W-:Y:S01]  /*1140*/  IMAD R35, R46, UR44, RZ ;  /* 0x0000002c2e237c24 */ /* 0x000fe2000f8e02ff */
[----:B------:R-:W-:Y:S02]  /*1150*/  SEL R20, R20, RZ, P1 ;  /* 0x000000ff14147207 */ /* 0x000fe40000800000 */
[----:B------:R-:W-:Y:S02]  /*1160*/  SEL R44, R44, RZ, P0 ;  /* 0x000000ff2c2c7207 */ /* 0x000fe40000000000 */
[----:B------:R-:W-:Y:S02]  /*1170*/  P2R R45, PR, RZ, 0x4 ;  /* 0x00000004ff2d7803 */ /* 0x000fe40000000000 */
[----:B------:R-:W-:Y:S01]  /*1180*/  ISETP.NE.AND P2, PT, RZ, UR49, PT ;  /* 0x00000031ff007c0c */ /* 0x000fe2000bf45270 */
[----:B------:R-:W-:Y:S01]  /*1190*/  IMAD R35, R20, UR45, R35 ;  /* 0x0000002d14237c24 */ /* 0x000fe2000f8e0223 */
[----:B------:R-:W-:Y:S01]  /*11a0*/  SEL R5, R5, RZ, P1 ;  /* 0x000000ff05057207 */ /* 0x000fe20000800000 */
[----:B------:R-:W-:Y:S01]  /*11b0*/  IMAD R44, R44, UR44, RZ ;  /* 0x0000002c2c2c7c24 */ /* 0x000fe2000f8e02ff */
[----:B------:R-:W-:-:S03]  /*11c0*/  SEL R20, R27, R36, !P2 ;  /* 0x000000241b147207 */ /* 0x000fc60005000000 */
[----:B------:R-:W-:Y:S01]  /*11d0*/  IMAD R36, R5, UR45, R44 ;  /* 0x0000002d05247c24 */ /* 0x000fe2000f8e022c */
[----:B------:R-:W-:Y:S02]  /*11e0*/  IADD3 R5, PT, PT, -R20, RZ, RZ ;  /* 0x000000ff14057210 */ /* 0x000fe40007ffe1ff */
[----:B------:R-:W-:Y:S02]  /*11f0*/  SHF.R.S64 R2, RZ, 0x1e, R42 ;  /* 0x0000001eff027819 */ /* 0x000fe4000000102a */
[----:B------:R-:W-:Y:S01]  /*1200*/  SEL R30, R27, R30, !P2 ;  /* 0x0000001e1b1e7207 */ /* 0x000fe20005000000 */
[----:B------:R-:W-:Y:S01]  /*1210*/  IMAD R4, R5, UR49, R4 ;  /* 0x0000003105047c24 */ /* 0x000fe2000f8e0204 */
[----:B------:R-:W-:Y:S02]  /*1220*/  SEL R48, R48, RZ, P0 ;  /* 0x000000ff30307207 */ /* 0x000fe40000000000 */
[----:B------:R-:W-:Y:S01]  /*1230*/  @!P6 IADD3 R29, PT, PT, -R29, RZ, RZ ;  /* 0x000000ff1d1de210 */ /* 0x000fe20007ffe1ff */
[----:B------:R-:W-:Y:S01]  /*1240*/  IMAD.MOV R5, RZ, RZ, -R30 ;  /* 0x000000ffff057224 */ /* 0x000fe200078e0a1e */
[----:B------:R-:W-:Y:S01]  /*1250*/  IADD3 R2, P6, PT, R2, UR36, RZ ;  /* 0x0000002402027c10 */ /* 0x000fe2000ffde0ff */
[----:B------:R-:W-:Y:S01]  /*1260*/  IMAD R48, R48, UR44, RZ ;  /* 0x0000002c30307c24 */ /* 0x000fe2000f8e02ff */
[----:B------:R-:W-:Y:S01]  /*1270*/  SEL R21, R21, RZ, P1 ;  /* 0x000000ff15157207 */ /* 0x000fe20000800000 */
[----:B------:R-:W-:Y:S01]  /*1280*/  IMAD R22, R5, UR49, R22 ;  /* 0x0000003105167c24 */ /* 0x000fe2000f8e0216 */
[----:B------:R-:W-:-:S02]  /*1290*/  LEA.HI.X.SX32 R3, R42, UR37, 0x2, P6 ;  /* 0x000000252a037c11 */ /* 0x000fc4000b0f16ff */
[----:B------:R-:W-:Y:S02]  /*12a0*/  SEL R20, R20, RZ, P0 ;  /* 0x000000ff14147207 */ /* 0x000fe40000000000 */
[----:B------:R-:W-:Y:S01]  /*12b0*/  SEL R30, R30, RZ, P0 ;  /* 0x000000ff1e1e7207 */ /* 0x000fe20000000000 */
[----:B------:R-:W-:Y:S01]  /*12c0*/  IMAD R41, R21, UR45, R48 ;  /* 0x0000002d15297c24 */ /* 0x000fe2000f8e0230 */
[----:B------:R-:W-:Y:S01]  /*12d0*/  SEL R4, R4, RZ, P1 ;  /* 0x000000ff04047207 */ /* 0x000fe20000800000 */
[----:B------:R0:W5:Y:S01]  /*12e0*/  LDG.E R21, desc[UR8][R2.64] ;  /* 0x0000000802157981 */ /* 0x000162000c1e1900 */
[----:B------:R-:W-:Y:S01]  /*12f0*/  SEL R5, R22, RZ, P1 ;  /* 0x000000ff16057207 */ /* 0x000fe20000800000 */
[----:B------:R-:W-:Y:S01]  /*1300*/  IMAD R30, R30, UR44, RZ ;  /* 0x0000002c1e1e7c24 */ /* 0x000fe2000f8e02ff */
[----:B------:R-:W-:Y:S01]  /*1310*/  IADD3 R22, PT, PT, R24, 0x180, RZ ;  /* 0x0000018018167810 */ /* 0x000fe20007ffe0ff */
[----:B0-----:R-:W-:-:S03]  /*1320*/  IMAD R3, R20, UR44, RZ ;  /* 0x0000002c14037c24 */ /* 0x001fc6000f8e02ff */
[----:B------:R-:W-:Y:S01]  /*1330*/  IABS R20, R22 ;  /* 0x0000001600147213 */ /* 0x000fe20000000000 */
[----:B------:R-:W-:Y:S02]  /*1340*/  IMAD R5, R5, UR45, R30 ;  /* 0x0000002d05057c24 */ /* 0x000fe4000f8e021e */
[----:B------:R-:W-:Y:S01]  /*1350*/  IMAD R4, R4, UR45, R3 ;  /* 0x0000002d04047c24 */ /* 0x000fe2000f8e0203 */
[----:B------:R-:W-:Y:S02]  /*1360*/  LOP3.LUT R3, R23, UR49, RZ, 0x3c, !PT ;  /* 0x0000003117037c12 */ /* 0x000fe4000f8e3cff */
[----:B------:R-:W-:Y:S01]  /*1370*/  SEL R30, R27, R34, !P2 ;  /* 0x000000221b1e7207 */ /* 0x000fe20005000000 */
[----:B------:R-:W-:Y:S01]  /*1380*/  @!P5 VIADD R25, R25, 0x1 ;  /* 0x000000011919d836 */ /* 0x000fe20000000000 */
[----:B------:R-:W-:Y:S01]  /*1390*/  ISETP.GE.AND P5, PT, R3, RZ, PT ;  /* 0x000000ff0300720c */ /* 0x000fe20003fa6270 */
[----:B------:R-:W-:Y:S01]  /*13a0*/  IMAD.HI.U32 R34, R20, UR5, RZ ;  /* 0x0000000514227c27 */ /* 0x000fe2000f8e00ff */
[----:B------:R-:W-:-:S05]  /*13b0*/  IADD3 R3, PT, PT, -R30, RZ, RZ ;  /* 0x000000ff1e037210 */ /* 0x000fca0007ffe1ff */
[----:B------:R-:W-:Y:S01]  /*13c0*/  IMAD R44, R3, UR49, R10 ;  /* 0x00000031032c7c24 */ /* 0x000fe2000f8e020a */
[----:B------:R-:W-:-:S05]  /*13d0*/  IADD3 R3, PT, PT, -R34, RZ, RZ ;  /* 0x000000ff22037210 */ /* 0x000fca0007ffe1ff */
[----:B------:R-:W-:Y:S01]  /*13e0*/  IMAD R3, R3, UR7, R20 ;  /* 0x0000000703037c24 */ /* 0x000fe2000f8e0214 */
[----:B------:R-:W-:-:S04]  /*13f0*/  SEL R28, R27, R28, !P2 ;  /* 0x0000001c1b1c7207 */ /* 0x000fc80005000000 */
[----:B------:R-:W-:Y:S02]  /*1400*/  ISETP.LT.U32.AND P6, PT, R3, UR7, PT ;  /* 0x0000000703007c0c */ /* 0x000fe4000bfc1070 */
[C---:B------:R-:W-:Y:S01]  /*1410*/  IADD3 R2, PT, PT, -R28.reuse, RZ, RZ ;  /* 0x000000ff1c027210 */ /* 0x040fe20007ffe1ff */
[----:B------:R-:W-:Y:S01]  /*1420*/  @P4 VIADD R25, R25, 0x1 ;  /* 0x0000000119194836 */ /* 0x000fe20000000000 */
[----:B------:R-:W-:-:S03]  /*1430*/  SEL R28, R28, RZ, P0 ;  /* 0x000000ff1c1c7207 */ /* 0x000fc60000000000 */
[----:B------:R-:W-:Y:S01]  /*1440*/  IMAD R11, R2, UR49, R11 ;  /* 0x00000031020b7c24 */ /* 0x000fe2000f8e020b */
[----:B------:R-:W-:Y:S02]  /*1450*/  SHF.R.S64 R2, RZ, 0x1e, R22 ;  /* 0x0000001eff027819 */ /* 0x000fe40000001016 */
[----:B------:R-:W-:Y:S01]  /*1460*/  MOV R46, R25 ;  /* 0x00000019002e7202 */ /* 0x000fe20000000f00 */
[----:B------:R-:W-:Y:S01]  /*1470*/  IMAD R25, R28, UR44, RZ ;  /* 0x0000002c1c197c24 */ /* 0x000fe2000f8e02ff */
[----:B------:R-:W-:Y:S02]  /*1480*/  IADD3 R2, P4, PT, R2, UR36, RZ ;  /* 0x0000002402027c10 */ /* 0x000fe4000ff9e0ff */
[----:B------:R-:W-:Y:S02]  /*1490*/  @!P6 IADD3 R3, PT, PT, R3, -UR7, RZ ;  /* 0x800000070303ec10 */ /* 0x000fe4000fffe0ff */
[----:B------:R-:W-:Y:S01]  /*14a0*/  SEL R10, R11, RZ, P1 ;  /* 0x000000ff0b0a7207 */ /* 0x000fe20000800000 */
[----:B------:R-:W-:Y:S01]  /*14b0*/  @!P5 IMAD.MOV R46, RZ, RZ, -R46 ;  /* 0x000000ffff2ed224 */ /* 0x000fe200078e0a2e */
[----:B------:R-:W-:-:S02]  /*14c0*/  ISETP.GE.U32.AND P5, PT, R3, UR7, PT ;  /* 0x0000000703007c0c */ /* 0x000fc4000bfa6070 */
[----:B------:R-:W-:Y:S01]  /*14d0*/  LEA.HI.X.SX32 R3, R22, UR37, 0x2, P4 ;  /* 0x0000002516037c11 */ /* 0x000fe2000a0f16ff */
[----:B------:R-:W-:Y:S01]  /*14e0*/  IMAD R10, R10, UR45, R25 ;  /* 0x0000002d0a0a7c24 */ /* 0x000fe2000f8e0219 */
[----:B------:R-:W-:Y:S02]  /*14f0*/  ISETP.NE.AND P4, PT, R45, RZ, PT ;  /* 0x000000ff2d00720c */ /* 0x000fe40003f85270 */
[----:B------:R-:W-:Y:S01]  /*1500*/  LOP3.LUT R25, R42, UR49, RZ, 0x3c, !PT ;  /* 0x000000312a197c12 */ /* 0x000fe2000f8e3cff */
[----:B------:R0:W5:Y:S01]  /*1510*/  LDG.E R20, desc[UR8][R2.64] ;  /* 0x0000000802147981 */ /* 0x000162000c1e1900 */
[----:B------:R-:W-:Y:S02]  /*1520*/  @!P3 IADD3 R43, PT, PT, R43, 0x1, RZ ;  /* 0x000000012b2bb810 */ /* 0x000fe40007ffe0ff */
[----:B------:R-:W-:Y:S02]  /*1530*/  ISETP.GE.AND P3, PT, R25, RZ, PT ;  /* 0x000000ff1900720c */ /* 0x000fe40003f66270 */
[----:B------:R-:W-:-:S02]  /*1540*/  SEL R29, R27, R29, !P2 ;  /* 0x0000001d1b1d7207 */ /* 0x000fc40005000000 */
[----:B------:R-:W-:-:S03]  /*1550*/  SEL R26, R27, R26, !P2 ;  /* 0x0000001a1b1a7207 */ /* 0x000fc60005000000 */
[----:B------:R-:W-:Y:S01]  /*1560*/  @P4 VIADD R43, R43, 0x1 ;  /* 0x000000012b2b4836 */ /* 0x000fe20000000000 */
[----:B0-----:R-:W-:Y:S02]  /*1570*/  IADD3 R2, PT, PT, -R29, RZ, RZ ;  /* 0x000000ff1d027210 */ /* 0x001fe40007ffe1ff */
[----:B------:R-:W-:Y:S02]  /*1580*/  SEL R46, R27, R46, !P2 ;  /* 0x0000002e1b2e7207 */ /* 0x000fe40005000000 */
[----:B------:R-:W-:Y:S02]  /*1590*/  IADD3 R3, PT, PT, -R26, RZ, RZ ;  /* 0x000000ff1a037210 */ /* 0x000fe40007ffe1ff */
[----:B------:R-:W-:Y:S01]  /*15a0*/  @!P3 IADD3 R43, PT, PT, -R43, RZ, RZ ;  /* 0x000000ff2b2bb210 */ /* 0x000fe20007ffe1ff */
[----:B------:R-:W-:Y:S01]  /*15b0*/  IMAD R15, R2, UR49, R15 ;  /* 0x00000031020f7c24 */ /* 0x000fe2000f8e020f */
[----:B------:R-:W-:Y:S01]  /*15c0*/  SEL R30, R30, RZ, P0 ;  /* 0x000000ff1e1e7207 */ /* 0x000fe20000000000 */
[----:B------:R-:W-:Y:S01]  /*15d0*/  IMAD.MOV R2, RZ, RZ, -R46 ;  /* 0x000000ffff027224 */ /* 0x000fe200078e0a2e */
[----:B------:R-:W-:Y:S01]  /*15e0*/  SEL R43, R27, R43, !P2 ;  /* 0x0000002b1b2b7207 */ /* 0x000fe20005000000 */
[----:B------:R-:W-:Y:S01]  /*15f0*/  IMAD R14, R3, UR49, R14 ;  /* 0x00000031030e7c24 */ /* 0x000fe2000f8e020e */
[----:B------:R-:W-:Y:S01]  /*1600*/  SEL R11, R44, RZ, P1 ;  /* 0x000000ff2c0b7207 */ /* 0x000fe20000800000 */
[----:B------:R-:W-:Y:S01]  /*1610*/  IMAD R25, R2, UR49, R23 ;  /* 0x0000003102197c24 */ /* 0x000fe2000f8e0217 */
[----:B------:R-:W-:Y:S01]  /*1620*/  SEL R26, R26, RZ, P0 ;  /* 0x000000ff1a1a7207 */ /* 0x000fe20000000000 */
[----:B------:R-:W-:Y:S01]  /*1630*/  IMAD R30, R30, UR44, RZ ;  /* 0x0000002c1e1e7c24 */ /* 0x000fe2000f8e02ff */
[----:B------:R-:W-:-:S02]  /*1640*/  IADD3 R23, PT, PT, -R43, RZ, RZ ;  /* 0x000000ff2b177210 */ /* 0x000fc40007ffe1ff */
[----:B------:R-:W-:Y:S01]  /*1650*/  SEL R14, R14, RZ, P1 ;  /* 0x000000ff0e0e7207 */ /* 0x000fe20000800000 */
[----:B------:R-:W-:Y:S01]  /*1660*/  IMAD R11, R11, UR45, R30 ;  /* 0x0000002d0b0b7c24 */ /* 0x000fe2000f8e021e */
[----:B------:R-:W-:Y:S01]  /*1670*/  SEL R43, R43, RZ, P0 ;  /* 0x000000ff2b2b7207 */ /* 0x000fe20000000000 */
[----:B------:R-:W-:Y:S01]  /*1680*/  IMAD R3, R26, UR44, RZ ;  /* 0x0000002c1a037c24 */ /* 0x000fe2000f8e02ff */
[----:B------:R-:W-:Y:S01]  /*1690*/  SEL R46, R46, RZ, P0 ;  /* 0x000000ff2e2e7207 */ /* 0x000fe20000000000 */
[----:B------:R-:W-:Y:S01]  /*16a0*/  IMAD R30, R23, UR49, R42 ;  /* 0x00000031171e7c24 */ /* 0x000fe2000f8e022a */
[----:B------:R-:W-:Y:S01]  /*16b0*/  IADD3 R42, P3, PT, R31, UR38, RZ ;  /* 0x000000261f2a7c10 */ /* 0x000fe2000ff7e0ff */
[----:B------:R-:W-:Y:S02]  /*16c0*/  IMAD R28, R14, UR45, R3 ;  /* 0x0000002d0e1c7c24 */ /* 0x000fe4000f8e0203 */
[----:B------:R-:W-:Y:S01]  /*16d0*/  IMAD R3, R43, UR44, RZ ;  /* 0x0000002c2b037c24 */ /* 0x000fe2000f8e02ff */
[----:B------:R-:W-:Y:S01]  /*16e0*/  LEA.HI.X.SX32 R43, R31, UR39, 0x1, P3 ;  /* 0x000000271f2b7c11 */ /* 0x000fe200098f0eff */
[----:B------:R-:W-:Y:S01]  /*16f0*/  IMAD R26, R46, UR44, RZ ;  /* 0x0000002c2e1a7c24 */ /* 0x000fe2000f8e02ff */
[----:B------:R-:W-:-:S03]  /*1700*/  IADD3 R46, P3, PT, R35, UR38, RZ ;  /* 0x00000026232e7c10 */ /* 0x000fc6000ff7e0ff */
[----:B------:R0:W2:Y:S01]  /*1710*/  LDG.E.U8 R42, desc[UR8][R42.64] ;  /* 0x000000082a2a7981 */ /* 0x0000a2000c1e1100 */
[----:B------:R-:W-:-:S05]  /*1720*/  LEA.HI.X.SX32 R47, R35, UR39, 0x1, P3 ;  /* 0x00000027232f7c11 */ /* 0x000fca00098f0eff */
[----:B------:R-:W3:Y:S01]  /*1730*/  LDG.E.U8 R46, desc[UR8][R46.64] ;  /* 0x000000082e2e7981 */ /* 0x000ee2000c1e1100 */
[----:B------:R-:W-:Y:S02]  /*1740*/  SEL R29, R29, RZ, P0 ;  /* 0x000000ff1d1d7207 */ /* 0x000fe40000000000 */
[----:B------:R-:W-:-:S03]  /*1750*/  SEL R15, R15, RZ, P1 ;  /* 0x000000ff0f0f7207 */ /* 0x000fc60000800000 */
[----:B------:R-:W-:Y:S01]  /*1760*/  IMAD R2, R29, UR44, RZ ;  /* 0x0000002c1d027c24 */ /* 0x000fe2000f8e02ff */
[----:B------:R-:W-:-:S03]  /*1770*/  SEL R25, R25, RZ, P1 ;  /* 0x000000ff19197207 */ /* 0x000fc60000800000 */
[----:B------:R-:W-:Y:S01]  /*1780*/  IMAD R29, R15, UR45, R2 ;  /* 0x0000002d0f1d7c24 */ /* 0x000fe2000f8e0202 */
[----:B------:R-:W-:Y:S02]  /*1790*/  LOP3.LUT R2, R22, UR49, RZ, 0x3c, !PT ;  /* 0x0000003116027c12 */ /* 0x000fe4000f8e3cff */
[----:B------:R-:W-:Y:S02]  /*17a0*/  SEL R30, R30, RZ, P1 ;  /* 0x000000ff1e1e7207 */ /* 0x000fe40000800000 */
[----:B------:R-:W-:Y:S02]  /*17b0*/  ISETP.GE.AND P4, PT, R2, RZ, PT ;  /* 0x000000ff0200720c */ /* 0x000fe40003f86270 */
[----:B------:R-:W-:Y:S01]  /*17c0*/  IADD3 R2, P3, PT, R41, UR38, RZ ;  /* 0x0000002629027c10 */ /* 0x000fe2000ff7e0ff */
[----:B------:R-:W-:Y:S01]  /*17d0*/  IMAD R26, R25, UR45, R26 ;  /* 0x0000002d191a7c24 */ /* 0x000fe2000f8e021a */
[----:B------:R-:W-:Y:S01]  /*17e0*/  IADD3 R23, PT, PT, R24, 0x1a0, RZ ;  /* 0x000001a018177810 */ /* 0x000fe20007ffe0ff */
[----:B------:R-:W-:Y:S01]  /*17f0*/  IMAD R25, R30, UR45, R3 ;  /* 0x0000002d1e197c24 */ /* 0x000fe2000f8e0203 */
[----:B------:R-:W-:-:S02]  /*1800*/  LEA.HI.X.SX32 R3, R41, UR39, 0x1, P3 ;  /* 0x0000002729037c11 */ /* 0x000fc400098f0eff */
[----:B------:R-:W-:Y:S02]  /*1810*/  IABS R15, R23 ;  /* 0x00000017000f7213 */ /* 0x000fe40000000000 */
[----:B------:R-:W-:-:S03]  /*1820*/  IADD3 R30, P3, PT, R36, UR38, RZ ;  /* 0x00000026241e7c10 */ /* 0x000fc6000ff7e0ff */
[----:B------:R-:W-:Y:S01]  /*1830*/  IMAD.HI.U32 R44, R15, UR5, RZ ;  /* 0x000000050f2c7c27 */ /* 0x000fe2000f8e00ff */
[----:B------:R-:W-:Y:S02]  /*1840*/  LEA.HI.X.SX32 R31, R36, UR39, 0x1, P3 ;  /* 0x00000027241f7c11 */ /* 0x000fe400098f0eff */
[----:B------:R1:W4:Y:S01]  /*1850*/  LDG.E.U8 R36, desc[UR10][R2.64] ;  /* 0x0000000a02247981 */ /* 0x000322000c1e1100 */
[----:B------:R-:W-:Y:S01]  /*1860*/  IMAD.MOV R14, RZ, RZ, -R44 ;  /* 0x000000ffff0e7224 */ /* 0x000fe200078e0a2c */
[----:B0-----:R-:W-:Y:S02]  /*1870*/  IADD3 R43, PT, PT, R24, 0x1c0, RZ ;  /* 0x000001c0182b7810 */ /* 0x001fe40007ffe0ff */
[----:B------:R-:W5:Y:S01]  /*1880*/  LDG.E.U8 R30, desc[UR12][R30.64] ;  /* 0x0000000c1e1e7981 */ /* 0x000f62000c1e1100 */
[----:B------:R-:W-:Y:S01]  /*1890*/  IMAD R15, R14, UR7, R15 ;  /* 0x000000070e0f7c24 */ /* 0x000fe2000f8e020f */
[----:B------:R-:W-:-:S04]  /*18a0*/  IABS R35, R43 ;  /* 0x0000002b00237213 */ /* 0x000fc80000000000 */
[----:B------:R-:W-:Y:S01]  /*18b0*/  ISETP.LT.U32.AND P3, PT, R15, UR7, PT ;  /* 0x000000070f007c0c */ /* 0x000fe2000bf61070 */
[----:B------:R-:W-:Y:S01]  /*18c0*/  IMAD.HI.U32 R41, R35, UR5, RZ ;  /* 0x0000000523297c27 */ /* 0x000fe2000f8e00ff */
[----:B------:R-:W-:-:S04]  /*18d0*/  @!P6 IADD3 R34, PT, PT, R34, 0x1, RZ ;  /* 0x000000012222e810 */ /* 0x000fc80007ffe0ff */
[----:B-1----:R-:W-:Y:S01]  /*18e0*/  IADD3 R2, PT, PT, -R41, RZ, RZ ;  /* 0x000000ff29027210 */ /* 0x002fe20007ffe1ff */
[----:B------:R-:W-:Y:S01]  /*18f0*/  @P5 VIADD R34, R34, 0x1 ;  /* 0x0000000122225836 */ /* 0x000fe20000000000 */
[----:B------:R-:W-:Y:S02]  /*1900*/  SHF.R.S64 R14, RZ, 0x1e, R23 ;  /* 0x0000001eff0e7819 */ /* 0x000fe40000001017 */
[----:B------:R-:W-:Y:S01]  /*1910*/  R2UR UR14, R32 ;  /* 0x00000000200e72ca */ /* 0x000fe200000e0000 */
[----:B------:R-:W-:Y:S01]  /*1920*/  IMAD R3, R2, UR7, R35 ;  /* 0x0000000702037c24 */ /* 0x000fe2000f8e0223 */
[----:B------:R-:W-:Y:S02]  /*1930*/  R2UR UR15, R33 ;  /* 0x00000000210f72ca */ /* 0x000fe400000e0000 */
[----:B------:R-:W-:Y:S02]  /*1940*/  @!P3 IADD3 R15, PT, PT, R15, -UR7, RZ ;  /* 0x800000070f0fbc10 */ /* 0x000fe4000fffe0ff */
[----:B------:R-:W-:-:S02]  /*1950*/  @!P4 IADD3 R34, PT, PT, -R34, RZ, RZ ;  /* 0x000000ff2222c210 */ /* 0x000fc40007ffe1ff */
[----:B------:R-:W-:Y:S02]  /*1960*/  IADD3 R14, P6, PT, R14, UR36, RZ ;  /* 0x000000240e0e7c10 */ /* 0x000fe4000ffde0ff */
[----:B------:R-:W-:Y:S02]  /*1970*/  ISETP.LT.U32.AND P4, PT, R3, UR7, PT ;  /* 0x0000000703007c0c */ /* 0x000fe4000bf81070 */
[----:B------:R-:W-:Y:S02]  /*1980*/  ISETP.GE.U32.AND P2, PT, R15, UR7, PT ;  /* 0x000000070f007c0c */ /* 0x000fe4000bf46070 */
[----:B------:R-:W-:Y:S02]  /*1990*/  LEA.HI.X.SX32 R15, R23, UR37, 0x2, P6 ;  /* 0x00000025170f7c11 */ /* 0x000fe4000b0f16ff */
[----:B------:R-:W-:Y:S02]  /*19a0*/  P2R R45, PR, RZ, 0x4 ;  /* 0x00000004ff2d7803 */ /* 0x000fe40000000000 */
[----:B------:R-:W-:Y:S01]  /*19b0*/  ISETP.NE.AND P2, PT, RZ, UR49, PT ;  /* 0x00000031ff007c0c */ /* 0x000fe2000bf45270 */
[----:B------:R0:W5:Y:S01]  /*19c0*/  LDG.E R14, desc[UR14][R14.64] ;  /* 0x0000000e0e0e7981 */ /* 0x000162000c1e1900 */
[----:B------:R-:W-:-:S02]  /*19d0*/  SHF.R.S64 R2, RZ, 0x1e, R43 ;  /* 0x0000001eff027819 */ /* 0x000fc4000000102b */
[----:B------:R-:W-:Y:S01]  /*19e0*/  SEL R34, R27, R34, !P2 ;  /* 0x000000221b227207 */ /* 0x000fe20005000000 */
[----:B------:R-:W-:Y:S01]  /*19f0*/  @!P4 VIADD R3, R3, -UR7 ;  /* 0x800000070303cc36 */ /* 0x000fe20008000000 */
[----:B------:R-:W-:Y:S02]  /*1a00*/  @!P3 IADD3 R44, PT, PT, R44, 0x1, RZ ;  /* 0x000000012c2cb810 */ /* 0x000fe40007ffe0ff */
[----:B0-----:R-:W-:Y:S02]  /*1a10*/  LOP3.LUT R15, R23, UR49, RZ, 0x3c, !PT ;  /* 0x00000031170f7c12 */ /* 0x001fe4000f8e3cff */
[----:B------:R-:W-:Y:S02]  /*1a20*/  IADD3 R2, P3, PT, R2, UR36, RZ ;  /* 0x0000002402027c10 */ /* 0x000fe4000ff7e0ff */
[----:B------:R-:W-:Y:S01]  /*1a30*/  ISETP.GE.AND P5, PT, R15, RZ, PT ;  /* 0x000000ff0f00720c */ /* 0x000fe20003fa6270 */
[----:B------:R-:W-:Y:S01]  /*1a40*/  IMAD.MOV R15, RZ, RZ, -R34 ;  /* 0x000000ffff0f7224 */ /* 0x000fe200078e0a22 */
[----:B------:R-:W-:-:S02]  /*1a50*/  ISETP.GE.U32.AND P6, PT, R3, UR7, PT ;  /* 0x0000000703007c0c */ /* 0x000fc4000bfc6070 */
[----:B------:R-:W-:Y:S01]  /*1a60*/  LEA.HI.X.SX32 R3, R43, UR37, 0x2, P3 ;  /* 0x000000252b037c11 */ /* 0x000fe200098f16ff */
[----:B------:R-:W-:Y:S01]  /*1a70*/  IMAD R22, R15, UR49, R22 ;  /* 0x000000310f167c24 */ /* 0x000fe2000f8e0216 */
[----:B------:R-:W-:Y:S02]  /*1a80*/  ISETP.NE.AND P3, PT, R45, RZ, PT ;  /* 0x000000ff2d00720c */ /* 0x000fe40003f65270 */
[----:B------:R-:W-:Y:S01]  /*1a90*/  SEL R34, R34, RZ, P0 ;  /* 0x000000ff22227207 */ /* 0x000fe20000000000 */
[----:B------:R0:W5:Y:S01]  /*1aa0*/  LDG.E R15, desc[UR8][R2.64] ;  /* 0x00000008020f7981 */ /* 0x000162000c1e1900 */
[----:B------:R-:W-:-:S03]  /*1ab0*/  SEL R22, R22, RZ, P1 ;  /* 0x000000ff16167207 */ /* 0x000fc60000800000 */
[----:B------:R-:W-:-:S04]  /*1ac0*/  IMAD R35, R34, UR44, RZ ;  /* 0x0000002c22237c24 */ /* 0x000fc8000f8e02ff */
[----:B------:R-:W-:Y:S01]  /*1ad0*/  IMAD R35, R22, UR45, R35 ;  /* 0x0000002d16237c24 */ /* 0x000fe2000f8e0223 */
[----:B------:R-:W-:Y:S02]  /*1ae0*/  LOP3.LUT R22, R43, UR49, RZ, 0x3c, !PT ;  /* 0x000000312b167c12 */ /* 0x000fe4000f8e3cff */
[----:B------:R-:W-:Y:S02]  /*1af0*/  @P3 IADD3 R44, PT, PT, R44, 0x1, RZ ;  /* 0x000000012c2c3810 */ /* 0x000fe40007ffe0ff */
[----:B------:R-:W-:Y:S02]  /*1b00*/  ISETP.GE.AND P3, PT, R22, RZ, PT ;  /* 0x000000ff1600720c */ /* 0x000fe40003f66270 */
[----:B------:R-:W-:Y:S02]  /*1b10*/  @!P4 IADD3 R41, PT, PT, R41, 0x1, RZ ;  /* 0x000000012929c810 */ /* 0x000fe40007ffe0ff */
[----:B------:R-:W-:-:S03]  /*1b20*/  @!P5 IADD3 R44, PT, PT, -R44, RZ, RZ ;  /* 0x000000ff2c2cd210 */ /* 0x000fc60007ffe1ff */
[----:B------:R-:W-:Y:S01]  /*1b30*/  @P6 VIADD R41, R41, 0x1 ;  /* 0x0000000129296836 */ /* 0x000fe20000000000 */
[----:B------:R-:W-:-:S05]  /*1b40*/  SEL R44, R27, R44, !P2 ;  /* 0x0000002c1b2c7207 */ /* 0x000fca0005000000 */
[----:B------:R-:W-:Y:S01]  /*1b50*/  @!P3 IADD3 R41, PT, PT, -R41, RZ, RZ ;  /* 0x000000ff2929b210 */ /* 0x000fe20007ffe1ff */
[----:B0-----:R-:W-:-:S03]  /*1b60*/  IMAD.MOV R2, RZ, RZ, -R44 ;  /* 0x000000ffff027224 */ /* 0x001fc600078e0a2c */
[----:B------:R-:W-:Y:S01]  /*1b70*/  SEL R41, R27, R41, !P2 ;  /* 0x000000291b297207 */ /* 0x000fe20005000000 */
[----:B------:R-:W-:-:S03]  /*1b80*/  IMAD R23, R2, UR49, R23 ;  /* 0x0000003102177c24 */ /* 0x000fc6000f8e0217 */
[C---:B------:R-:W-:Y:S02]  /*1b90*/  IADD3 R2, PT, PT, -R41.reuse, RZ, RZ ;  /* 0x000000ff29027210 */ /* 0x040fe40007ffe1ff */
[----:B------:R-:W-:Y:S02]  /*1ba0*/  SEL R44, R44, RZ, P0 ;  /* 0x000000ff2c2c7207 */ /* 0x000fe40000000000 */
[----:B------:R-:W-:Y:S01]  /*1bb0*/  SEL R41, R41, RZ, P0 ;  /* 0x000000ff29297207 */ /* 0x000fe20000000000 */
[----:B------:R-:W-:Y:S01]  /*1bc0*/  IMAD R2, R2, UR49, R43 ;  /* 0x0000003102027c24 */ /* 0x000fe2000f8e022b */
[----:B------:R-:W-:Y:S01]  /*1bd0*/  SEL R23, R23, RZ, P1 ;  /* 0x000000ff17177207 */ /* 0x000fe20000800000 */
[----:B------:R-:W-:Y:S01]  /*1be0*/  IMAD R44, R44, UR44, RZ ;  /* 0x0000002c2c2c7c24 */ /* 0x000fe2000f8e02ff */
[----:B------:R-:W-:Y:S01]  /*1bf0*/  IADD3 R22, P3, PT, R4, UR38, RZ ;  /* 0x0000002604167c10 */ /* 0x000fe2000ff7e0ff */
[----:B------:R-:W-:Y:S01]  /*1c00*/  IMAD R41, R41, UR44, RZ ;  /* 0x0000002c29297c24 */ /* 0x000fe2000f8e02ff */
[----:B------:R-:W-:Y:S01]  /*1c10*/  SEL R2, R2, RZ, P1 ;  /* 0x000000ff02027207 */ /* 0x000fe20000800000 */
[----:B------:R-:W-:Y:S01]  /*1c20*/  IMAD R48, R23, UR45, R44 ;  /* 0x0000002d17307c24 */ /* 0x000fe2000f8e022c */
[----:B------:R-:W-:-:S03]  /*1c30*/  LEA.HI.X.SX32 R23, R4, UR39, 0x1, P3 ;  /* 0x0000002704177c11 */ /* 0x000fc600098f0eff */
[----:B------:R-:W-:Y:S01]  /*1c40*/  IMAD R47, R2, UR45, R41 ;  /* 0x0000002d022f7c24 */ /* 0x000fe2000f8e0229 */
[C---:B------:R-:W-:Y:S01]  /*1c50*/  IADD3 R2, P3, PT, R5.reuse, UR38, RZ ;  /* 0x0000002605027c10 */ /* 0x040fe2000ff7e0ff */
[----:B------:R0:W5:Y:S01]  /*1c60*/  LDG.E.U8 R31, desc[UR8][R22.64] ;  /* 0x00000008161f7981 */ /* 0x000162000c1e1100 */
[C---:B------:R-:W-:Y:S02]  /*1c70*/  IADD3 R4, P4, PT, R10.reuse, UR38, RZ ;  /* 0x000000260a047c10 */ /* 0x040fe4000ff9e0ff */
[----:B------:R-:W-:Y:S02]  /*1c80*/  LEA.HI.X.SX32 R3, R5, UR39, 0x1, P3 ;  /* 0x0000002705037c11 */ /* 0x000fe400098f0eff */
[----:B------:R-:W-:Y:S02]  /*1c90*/  LEA.HI.X.SX32 R5, R10, UR39, 0x1, P4 ;  /* 0x000000270a057c11 */ /* 0x000fe4000a0f0eff */
[C---:B------:R-:W-:Y:S01]  /*1ca0*/  IADD3 R10, P3, PT, R11.reuse, UR38, RZ ;  /* 0x000000260b0a7c10 */ /* 0x040fe2000ff7e0ff */
[----:B------:R-:W5:Y:S03]  /*1cb0*/  LDG.E.U8 R44, desc[UR10][R2.64] ;  /* 0x0000000a022c7981 */ /* 0x000f66000c1e1100 */
[----:B------:R-:W-:Y:S01]  /*1cc0*/  LEA.HI.X.SX32 R11, R11, UR39, 0x1, P3 ;  /* 0x000000270b0b7c11 */ /* 0x000fe200098f0eff */
[----:B------:R1:W5:Y:S01]  /*1cd0*/  LDG.E.U8 R45, desc[UR12][R4.64] ;  /* 0x0000000c042d7981 */ /* 0x000362000c1e1100 */
[----:B------:R-:W-:-:S02]  /*1ce0*/  IADD3 R50, P3, PT, R28, UR38, RZ ;  /* 0x000000261c327c10 */ /* 0x000fc4000ff7e0ff */
[----:B0-----:R-:W-:Y:S01]  /*1cf0*/  IADD3 R22, P4, PT, R25, UR38, RZ ;  /* 0x0000002619167c10 */ /* 0x001fe2000ff9e0ff */
[----:B------:R0:W5:Y:S01]  /*1d00*/  LDG.E.U8 R49, desc[UR8][R10.64] ;  /* 0x000000080a317981 */ /* 0x000162000c1e1100 */
[----:B------:R-:W-:Y:S02]  /*1d10*/  LEA.HI.X.SX32 R51, R28, UR39, 0x1, P3 ;  /* 0x000000271c337c11 */ /* 0x000fe400098f0eff */
[----:B------:R-:W-:Y:S02]  /*1d20*/  IADD3 R28, P3, PT, R29, UR38, RZ ;  /* 0x000000261d1c7c10 */ /* 0x000fe4000ff7e0ff */
[----:B------:R-:W-:Y:S01]  /*1d30*/  LEA.HI.X.SX32 R23, R25, UR39, 0x1, P4 ;  /* 0x0000002719177c11 */ /* 0x000fe2000a0f0eff */
[----:B------:R-:W5:Y:S01]  /*1d40*/  LDG.E.U8 R50, desc[UR10][R50.64] ;  /* 0x0000000a32327981 */ /* 0x000f62000c1e1100 */
[----:B------:R-:W-:Y:S02]  /*1d50*/  LEA.HI.X.SX32 R29, R29, UR39, 0x1, P3 ;  /* 0x000000271d1d7c11 */ /* 0x000fe400098f0eff */
[C---:B-1----:R-:W-:Y:S01]  /*1d60*/  IADD3 R4, P3, PT, R26.reuse, UR38, RZ ;  /* 0x000000261a047c10 */ /* 0x042fe2000ff7e0ff */
[----:B------:R-:W5:Y:S04]  /*1d70*/  LDG.E.U8 R34, desc[UR10][R22.64] ;  /* 0x0000000a16227981 */ /* 0x000f68000c1e1100 */
[----:B------:R1:W5:Y:S01]  /*1d80*/  LDG.E.U8 R41, desc[UR12][R28.64] ;  /* 0x0000000c1c297981 */ /* 0x000362000c1e1100 */
[----:B------:R-:W-:-:S02]  /*1d90*/  LEA.HI.X.SX32 R5, R26, UR39, 0x1, P3 ;  /* 0x000000271a057c11 */ /* 0x000fc400098f0eff */
[----:B0-----:R-:W-:Y:S02]  /*1da0*/  IADD3 R10, P3, PT, R35, UR38, RZ ;  /* 0x00000026230a7c10 */ /* 0x001fe4000ff7e0ff */
[----:B------:R-:W-:Y:S01]  /*1db0*/  IADD3 R2, P4, PT, R48, UR38, RZ ;  /* 0x0000002630027c10 */ /* 0x000fe2000ff9e0ff */
[----:B------:R0:W5:Y:S01]  /*1dc0*/  LDG.E.U8 R43, desc[UR8][R4.64] ;  /* 0x00000008042b7981 */ /* 0x000162000c1e1100 */
[----:B-1----:R-:W-:-:S04]  /*1dd0*/  IADD3 R29, PT, PT, R24, 0x1e0, RZ ;  /* 0x000001e0181d7810 */ /* 0x002fc80007ffe0ff */
[----:B------:R-:W-:Y:S02]  /*1de0*/  IABS R23, R29 ;  /* 0x0000001d00177213 */ /* 0x000fe40000000000 */
[----:B------:R-:W-:-:S03]  /*1df0*/  LEA.HI.X.SX32 R11, R35, UR39, 0x1, P3 ;  /* 0x00000027230b7c11 */ /* 0x000fc600098f0eff */
[----:B------:R-:W-:Y:S02]  /*1e00*/  IMAD.HI.U32 R22, R23, UR5, RZ ;  /* 0x0000000517167c27 */ /* 0x000fe4000f8e00ff */
[----:B------:R1:W5:Y:S02]  /*1e10*/  LDG.E.U8 R35, desc[UR8][R10.64] ;  /* 0x000000080a237981 */ /* 0x000364000c1e1100 */
[----:B------:R-:W-:Y:S01]  /*1e20*/  IMAD.MOV R28, RZ, RZ, -R22 ;  /* 0x000000ffff1c7224 */ /* 0x000fe200078e0a16 */
[----:B------:R-:W-:Y:S02]  /*1e30*/  LEA.HI.X.SX32 R3, R48, UR39, 0x1, P4 ;  /* 0x0000002730037c11 */ /* 0x000fe4000a0f0eff */
[----:B0-----:R-:W-:-:S03]  /*1e40*/  IADD3 R4, P3, PT, R47, UR38, RZ ;  /* 0x000000262f047c10 */ /* 0x001fc6000ff7e0ff */
[----:B------:R0:W5:Y:S01]  /*1e50*/  LDG.E.U8 R25, desc[UR10][R2.64] ;  /* 0x0000000a02197981 */ /* 0x000162000c1e1100 */
[----:B-1----:R-:W-:-:S05]  /*1e60*/  IMAD R10, R28, UR7, R23 ;  /* 0x000000071c0a7c24 */ /* 0x002fca000f8e0217 */
[----:B------:R-:W-:Y:S02]  /*1e70*/  ISETP.LT.U32.AND P4, PT, R10, UR7, PT ;  /* 0x000000070a007c0c */ /* 0x000fe4000bf81070 */
[----:B------:R-:W-:Y:S02]  /*1e80*/  LEA.HI.X.SX32 R5, R47, UR39, 0x1, P3 ;  /* 0x000000272f057c11 */ /* 0x000fe400098f0eff */
[----:B0-----:R-:W-:-:S03]  /*1e90*/  LOP3.LUT R2, R29, UR49, RZ, 0x3c, !PT ;  /* 0x000000311d027c12 */ /* 0x001fc6000f8e3cff */
[----:B------:R0:W5:Y:S06]  /*1ea0*/  LDG.E.U8 R26, desc[UR8][R4.64] ;  /* 0x00000008041a7981 */ /* 0x00016c000c1e1100 */
        /* <DEDUP_REMOVED lines=9> */
[----:B------:R-:W-:Y:S02]  /*1f40*/  IMAD R2, R2, UR49, R29 ;  /* 0x0000003102027c24 */ /* 0x000fe4000f8e021d */
[----:B------:R-:W-:-:S03]  /*1f50*/  IMAD R3, R22, UR44, RZ ;  /* 0x0000002c16037c24 */ /* 0x000fc6000f8e02ff */
[----:B------:R-:W-:Y:S01]  /*1f60*/  SEL R2, R2, RZ, P1 ;  /* 0x000000ff02027207 */ /* 0x000fe20000800000 */
[----:B------:R-:W-:Y:S01]  /*1f70*/  VIADD R10, R24, 0x200 ;  /* 0x00000200180a7836 */ /* 0x000fe20000000000 */
[----:B------:R-:W-:-:S03]  /*1f80*/  SHF.R.S64 R22, RZ, 0x1e, R29 ;  /* 0x0000001eff167819 */ /* 0x000fc6000000101d */
[----:B------:R-:W-:Y:S01]  /*1f90*/  IMAD R2, R2, UR45, R3 ;  /* 0x0000002d02027c24 */ /* 0x000fe2000f8e0203 */
[----:B------:R-:W-:Y:S02]  /*1fa0*/  IADD3 R22, P3, PT, R22, UR36, RZ ;  /* 0x0000002416167c10 */ /* 0x000fe4000ff7e0ff */
[----:B------:R-:W-:Y:S02]  /*1fb0*/  IABS R3, R10 ;  /* 0x0000000a00037213 */ /* 0x000fe40000000000 */
[C---:B------:R-:W-:Y:S02]  /*1fc0*/  IADD3 R28, P4, PT, R2.reuse, UR38, RZ ;  /* 0x00000026021c7c10 */ /* 0x040fe4000ff9e0ff */
[----:B------:R-:W-:Y:S02]  /*1fd0*/  LEA.HI.X.SX32 R23, R29, UR37, 0x2, P3 ;  /* 0x000000251d177c11 */ /* 0x000fe400098f16ff */
[----:B------:R-:W-:Y:S01]  /*1fe0*/  LEA.HI.X.SX32 R29, R2, UR39, 0x1, P4 ;  /* 0x00000027021d7c11 */ /* 0x000fe2000a0f0eff */
[----:B------:R-:W-:-:S02]  /*1ff0*/  IMAD.HI.U32 R2, R3, UR5, RZ ;  /* 0x0000000503027c27 */ /* 0x000fc4000f8e00ff */
[----:B------:R1:W5:Y:S03]  /*2000*/  LDG.E R22, desc[UR8][R22.64] ;  /* 0x0000000816167981 */ /* 0x000366000c1e1900 */
[----:B0-----:R-:W-:Y:S01]  /*2010*/  IADD3 R4, PT, PT, -R2, RZ, RZ ;  /* 0x000000ff02047210 */ /* 0x001fe20007ffe1ff */
[----:B------:R-:W-:Y:S01]  /*2020*/  VIADD R55, R24, 0x240 ;  /* 0x0000024018377836 */ /* 0x000fe20000000000 */
[----:B------:R-:W5:Y:S03]  /*2030*/  LDG.E.U8 R28, desc[UR10][R28.64] ;  /* 0x0000000a1c1c7981 */ /* 0x000f66000c1e1100 */
[----:B------:R-:W-:Y:S01]  /*2040*/  IMAD R3, R4, UR7, R3 ;  /* 0x0000000704037c24 */ /* 0x000fe2000f8e0203 */
[----:B---3--:R-:W-:-:S04]  /*2050*/  ISETP.NE.AND P3, PT, R46, RZ, PT ;  /* 0x000000ff2e00720c */ /* 0x008fc80003f65270 */
[----:B------:R-:W-:Y:S02]  /*2060*/  P2R R47, PR, RZ, 0x8 ;  /* 0x00000008ff2f7803 */ /* 0x000fe40000000000 */
[----:B------:R-:W-:Y:S02]  /*2070*/  ISETP.LT.U32.AND P3, PT, R3, UR7, PT ;  /* 0x0000000703007c0c */ /* 0x000fe4000bf61070 */
[----:B--2---:R-:W-:-:S04]  /*2080*/  ISETP.NE.AND P4, PT, R42, RZ, PT ;  /* 0x000000ff2a00720c */ /* 0x004fc80003f85270 */
[----:B------:R-:W-:-:S07]  /*2090*/  P2R R46, PR, RZ, 0x10 ;  /* 0x00000010ff2e7803 */ /* 0x000fce0000000000 */
[----:B------:R-:W-:-:S04]  /*20a0*/  @!P3 IADD3 R3, PT, PT, R3, -UR7, RZ ;  /* 0x800000070303bc10 */ /* 0x000fc8000fffe0ff */
[----:B------:R-:W-:Y:S02]  /*20b0*/  ISETP.GE.U32.AND P4, PT, R3, UR7, PT ;  /* 0x0000000703007c0c */ /* 0x000fe4000bf86070 */
[----:B------:R-:W-:Y:S01]  /*20c0*/  LOP3.LUT R3, R10, UR49, RZ, 0x3c, !PT ;  /* 0x000000310a037c12 */ /* 0x000fe2000f8e3cff */
[----:B------:R-:W-:-:S03]  /*20d0*/  @!P3 VIADD R2, R2, 0x1 ;  /* 0x000000010202b836 */ /* 0x000fc60000000000 */
[----:B------:R-:W-:-:S07]  /*20e0*/  ISETP.GE.AND P3, PT, R3, RZ, PT ;  /* 0x000000ff0300720c */ /* 0x000fce0003f66270 */
[----:B------:R-:W-:-:S06]  /*20f0*/  @P4 IADD3 R2, PT, PT, R2, 0x1, RZ ;  /* 0x0000000102024810 */ /* 0x000fcc0007ffe0ff */
[----:B------:R-:W-:Y:S02]  /*2100*/  @!P3 IADD3 R2, PT, PT, -R2, RZ, RZ ;  /* 0x000000ff0202b210 */ /* 0x000fe40007ffe1ff */
[----:B------:R-:W-:Y:S02]  /*2110*/  SHF.R.S64 R4, RZ, 0x1e, R10 ;  /* 0x0000001eff047819 */ /* 0x000fe4000000100a */
[----:B------:R-:W-:Y:S02]  /*2120*/  SEL R2, R27, R2, !P2 ;  /* 0x000000021b027207 */ /* 0x000fe40005000000 */
[----:B------:R-:W-:-:S03]  /*2130*/  IADD3 R4, P3, PT, R4, UR36, RZ ;  /* 0x0000002404047c10 */ /* 0x000fc6000ff7e0ff */
[----:B------:R-:W-:Y:S01]  /*2140*/  IMAD.MOV R3, RZ, RZ, -R2 ;  /* 0x000000ffff037224 */ /* 0x000fe200078e0a02 */
[----:B------:R-:W-:-:S03]  /*2150*/  LEA.HI.X.SX32 R5, R10, UR37, 0x2, P3 ;  /* 0x000000250a057c11 */ /* 0x000fc600098f16ff */
[----:B------:R-:W-:Y:S02]  /*2160*/  IMAD R3, R3, UR49, R10 ;  /* 0x0000003103037c24 */ /* 0x000fe4000f8e020a */
[----:B------:R-:W0:Y:S01]  /*2170*/  LDC.64 R10, c[0x0][0x3d0] ;  /* 0x0000f400ff0a7b82 */ /* 0x000e220000000a00 */
[----:B----4-:R-:W-:Y:S02]  /*2180*/  ISETP.NE.AND P4, PT, R36, RZ, PT ;  /* 0x000000ff2400720c */ /* 0x010fe40003f85270 */
[----:B------:R-:W-:Y:S02]  /*2190*/  SEL R2, R2, RZ, P0 ;  /* 0x000000ff02027207 */ /* 0x000fe40000000000 */
[----:B------:R-:W-:Y:S02]  /*21a0*/  IADD3 R36, PT, PT, R24, 0x220, RZ ;  /* 0x0000022018247810 */ /* 0x000fe40007ffe0ff */
[----:B------:R-:W-:Y:S01]  /*21b0*/  SEL R3, R3, RZ, P1 ;  /* 0x000000ff03037207 */ /* 0x000fe20000800000 */
[----:B------:R-:W-:-:S04]  /*21c0*/  IMAD R2, R2, UR44, RZ ;  /* 0x0000002c02027c24 */ /* 0x000fc8000f8e02ff */
[----:B------:R-:W-:Y:S01]  /*21d0*/  IMAD R3, R3, UR45, R2 ;  /* 0x0000002d03037c24 */ /* 0x000fe2000f8e0202 */
[----:B-----5:R-:W-:Y:S02]  /*21e0*/  ISETP.NE.AND P3, PT, R30, RZ, PT ;  /* 0x000000ff1e00720c */ /* 0x020fe40003f65270 */
[----:B0-----:R-:W-:Y:S02]  /*21f0*/  R2UR UR4, R11 ;  /* 0x000000000b0472ca */ /* 0x001fe400000e0000 */
        /* <DEDUP_REMOVED lines=12> */
[----:B------:R0:W2:Y:S01]  /*22c0*/  LDG.E R11, desc[UR8][R4.64] ;  /* 0x00000008040b7981 */ /* 0x0000a2000c1e1900 */
[----:B------:R-:W-:-:S10]  /*22d0*/  IMAD.MOV.U32 R30, RZ, RZ, R2 ;  /* 0x000000ffff1e7224 */ /* 0x000fd400078e0002 */
[----:B------:R-:W-:-:S04]  /*22e0*/  @!P3 IADD3 R30, PT, PT, -R30, RZ, RZ ;  /* 0x000000ff1e1eb210 */ /* 0x000fc80007ffe1ff */
[----:B------:R-:W-:-:S04]  /*22f0*/  SEL R30, R27, R30, !P2 ;  /* 0x0000001e1b1e7207 */ /* 0x000fc80005000000 */
[C---:B-1----:R-:W-:Y:S02]  /*2300*/  IADD3 R23, PT, PT, -R30.reuse, RZ, RZ ;  /* 0x000000ff1e177210 */ /* 0x042fe40007ffe1ff */
        /* <DEDUP_REMOVED lines=9> */
[----:B------:R0:W3:Y:S01]  /*23a0*/  LDG.E.U8 R29, desc[UR8][R2.64] ;  /* 0x00000008021d7981 */ /* 0x0000e2000c1e1100 */
[----:B------:R-:W-:Y:S02]  /*23b0*/  LEA.HI.X.SX32 R5, R36, UR37, 0x2, P3 ;  /* 0x0000002524057c11 */ /* 0x000fe400098f16ff */
[----:B------:R-:W-:-:S03]  /*23c0*/  IABS R36, R55 ;  /* 0x0000003700247213 */ /* 0x000fc60000000000 */
[----:B------:R1:W4:Y:S01]  /*23d0*/  LDG.E R23, desc[UR8][R4.64] ;  /* 0x0000000804177981 */ /* 0x000322000c1e1900 */
[----:B0-----:R-:W-:-:S04]  /*23e0*/  IADD3 R2, P3, PT, R30, UR38, RZ ;  /* 0x000000261e027c10 */ /* 0x001fc8000ff7e0ff */
[----:B------:R-:W-:Y:S02]  /*23f0*/  LEA.HI.X.SX32 R3, R30, UR39, 0x1, P3 ;  /* 0x000000271e037c11 */ /* 0x000fe400098f0eff */
[----:B------:R-:W-:Y:S01]  /*2400*/  ISETP.NE.AND P3, PT, R31, RZ, PT ;  /* 0x000000ff1f00720c */ /* 0x000fe20003f65270 */
[----:B------:R-:W-:Y:S02]  /*2410*/  IMAD.HI.U32 R31, R36, UR5, RZ ;  /* 0x00000005241f7c27 */ /* 0x000fe4000f8e00ff */
[----:B------:R0:W5:Y:S03]  /*2420*/  LDG.E.U8 R30, desc[UR8][R2.64] ;  /* 0x00000008021e7981 */ /* 0x000166000c1e1100 */
        /* <DEDUP_REMOVED lines=114> */
[C---:B-1----:R-:W-:Y:S02]  /*2b50*/  IADD3 R4, P3, PT, R43.reuse, UR38, RZ ;  /* 0x000000262b047c10 */ /* 0x042fe4000ff7e0ff */
[----:B------:R-:W-:Y:S01]  /*2b60*/  P2R R55, PR, RZ, 0x10 ;  /* 0x00000010ff377803 */ /* 0x000fe20000000000 */
[----:B------:R0:W4:Y:S01]  /*2b70*/  LDG.E R41, desc[UR8][R2.64] ;  /* 0x0000000802297981 */ /* 0x000122000c1e1900 */
[----:B------:R-:W-:Y:S02]  /*2b80*/  LEA.HI.X.SX32 R5, R43, UR39, 0x1, P3 ;  /* 0x000000272b057c11 */ /* 0x000fe400098f0eff */
[----:B------:R-:W-:Y:S02]  /*2b90*/  ISETP.NE.AND P3, PT, R35, RZ, PT ;  /* 0x000000ff2300720c */ /* 0x000fe40003f65270 */
[----:B------:R-:W-:Y:S01]  /*2ba0*/  IADD3 R59, PT, PT, R24, 0x2c0, RZ ;  /* 0x000002c0183b7810 */ /* 0x000fe20007ffe0ff */
[----:B------:R1:W4:Y:S01]  /*2bb0*/  LDG.E.U8 R43, desc[UR8][R4.64] ;  /* 0x00000008042b7981 */ /* 0x000322000c1e1100 */
[----:B------:R-:W-:-:S02]  /*2bc0*/  P2R R57, PR, RZ, 0x8 ;  /* 0x00000008ff397803 */ /* 0x000fc40000000000 */
        /* <DEDUP_REMOVED lines=20> */
[----:B------:R-:W-:-:S05]  /*2d10*/  IMAD.HI.U32 R46, R47, UR5, RZ ;  /* 0x000000052f2e7c27 */ /* 0x000fca000f8e00ff */
        /* <DEDUP_REMOVED lines=20> */
[----:B------:R-:W-:Y:S02]  /*2e60*/  ISETP.NE.AND P5, PT, R25, RZ, PT ;  /* 0x000000ff1900720c */ /* 0x000fe40003fa5270 */
[----:B------:R-:W-:Y:S02]  /*2e70*/  IADD3 R2, P4, PT, R2, UR36, RZ ;  /* 0x0000002402027c10 */ /* 0x000fe4000ff9e0ff */
[----:B------:R-:W-:Y:S02]  /*2e80*/  IADD3 R25, PT, PT, R24, 0x2e0, RZ ;  /* 0x000002e018197810 */ /* 0x000fe40007ffe0ff */
[----:B------:R-:W-:Y:S02]  /*2e90*/  LEA.HI.X.SX32 R3, R59, UR37, 0x2, P4 ;  /* 0x000000253b037c11 */ /* 0x000fe4000a0f16ff */
[----:B------:R-:W-:-:S02]  /*2ea0*/  IADD3 R4, P4, PT, R5, UR38, RZ ;  /* 0x0000002605047c10 */ /* 0x000fc4000ff9e0ff */
[----:B------:R-:W-:Y:S01]  /*2eb0*/  IABS R59, R25 ;  /* 0x00000019003b7213 */ /* 0x000fe20000000000 */
[----:B------:R0:W4:Y:S01]  /*2ec0*/  LDG.E R46, desc[UR8][R2.64] ;  /* 0x00000008022e7981 */ /* 0x000122000c1e1900 */
[----:B------:R-:W-:Y:S02]  /*2ed0*/  LEA.HI.X.SX32 R5, R5, UR39, 0x1, P4 ;  /* 0x0000002705057c11 */ /* 0x000fe4000a0f0eff */
[----:B------:R-:W-:Y:S01]  /*2ee0*/  ISETP.NE.AND P4, PT, R26, RZ, PT ;  /* 0x000000ff1a00720c */ /* 0x000fe20003f85270 */
[----:B------:R-:W-:Y:S02]  /*2ef0*/  IMAD.HI.U32 R26, R59, UR5, RZ ;  /* 0x000000053b1a7c27 */ /* 0x000fe4000f8e00ff */
[----:B------:R1:W4:Y:S02]  /*2f00*/  LDG.E.U8 R47, desc[UR8][R4.64] ;  /* 0x00000008042f7981 */ /* 0x000324000c1e1100 */
        /* <DEDUP_REMOVED lines=14> */
[----:B-1----:R-:W-:Y:S02]  /*2ff0*/  IMAD R5, R26, UR44, RZ ;  /* 0x0000002c1a057c24 */ /* 0x002fe4000f8e02ff */
[----:B------:R-:W-:Y:S01]  /*3000*/  VIADD R26, R24, 0x300 ;  /* 0x00000300181a7836 */ /* 0x000fe20000000000 */
[----:B------:R-:W-:-:S04]  /*3010*/  SEL R2, R2, RZ, P1 ;  /* 0x000000ff02027207 */ /* 0x000fc80000800000 */
[----:B------:R-:W-:Y:S01]  /*3020*/  IABS R3, R26 ;  /* 0x0000001a00037213 */ /* 0x000fe20000000000 */
[----:B------:R-:W-:-:S04]  /*3030*/  IMAD R5, R2, UR45, R5 ;  /* 0x0000002d02057c24 */ /* 0x000fc8000f8e0205 */
        /* <DEDUP_REMOVED lines=17> */
[----:B------:R-:W-:-:S03]  /*3150*/  SHF.R.S64 R24, RZ, 0x1e, R26 ;  /* 0x0000001eff187819 */ /* 0x000fc6000000101a */
[----:B------:R-:W-:Y:S01]  /*3160*/  IMAD R27, R2, UR45, R3 ;  /* 0x0000002d021b7c24 */ /* 0x000fe2000f8e0203 */
[----:B------:R-:W-:Y:S02]  /*3170*/  SHF.R.S64 R2, RZ, 0x1e, R25 ;  /* 0x0000001eff027819 */ /* 0x000fe40000001019 */
[----:B------:R-:W-:Y:S02]  /*3180*/  IADD3 R24, P2, PT, R24, UR36, RZ ;  /* 0x0000002418187c10 */ /* 0x000fe4000ff5e0ff */
[----:B------:R-:W-:-:S04]  /*3190*/  IADD3 R2, P1, PT, R2, UR36, RZ ;  /* 0x0000002402027c10 */ /* 0x000fc8000ff3e0ff */
[----:B------:R-:W-:Y:S02]  /*31a0*/  LEA.HI.X.SX32 R3, R25, UR37, 0x2, P1 ;  /* 0x0000002519037c11 */ /* 0x000fe400088f16ff */
[----:B------:R-:W-:Y:S02]  /*31b0*/  LEA.HI.X.SX32 R25, R26, UR37, 0x2, P2 ;  /* 0x000000251a197c11 */ /* 0x000fe400090f16ff */
[----:B------:R-:W-:Y:S02]  /*31c0*/  IADD3 R26, P6, PT, R27, UR38, RZ ;  /* 0x000000261b1a7c10 */ /* 0x000fe4000ffde0ff */
[----:B------:R-:W-:Y:S02]  /*31d0*/  R2UR UR6, R32 ;  /* 0x00000000200672ca */ /* 0x000fe400000e0000 */
[----:B------:R-:W-:Y:S01]  /*31e0*/  R2UR UR7, R33 ;  /* 0x00000000210772ca */ /* 0x000fe200000e0000 */
[----:B------:R-:W4:Y:S01]  /*31f0*/  LDG.E R25, desc[UR8][R24.64] ;  /* 0x0000000818197981 */ /* 0x000f22000c1e1900 */
[----:B------:R-:W-:-:S02]  /*3200*/  LEA.HI.X.SX32 R27, R27, UR39, 0x1, P6 ;  /* 0x000000271b1b7c11 */ /* 0x000fc4000b0f0eff */
[----:B------:R-:W-:-:S04]  /*3210*/  IADD3 R4, P1, PT, R5, UR38, RZ ;  /* 0x0000002605047c10 */ /* 0x000fc8000ff3e0ff */
[----:B------:R-:W-:Y:S01]  /*3220*/  LEA.HI.X.SX32 R5, R5, UR39, 0x1, P1 ;  /* 0x0000002705057c11 */ /* 0x000fe200088f0eff */
[----:B------:R-:W4:Y:S04]  /*3230*/  LDG.E.U8 R27, desc[UR8][R26.64] ;  /* 0x000000081a1b7981 */ /* 0x000f28000c1e1100 */
[----:B------:R-:W4:Y:S04]  /*3240*/  LDG.E R2, desc[UR6][R2.64] ;  /* 0x0000000602027981 */ /* 0x000f28000c1e1900 */
[----:B------:R0:W4:Y:S01]  /*3250*/  LDG.E.U8 R5, desc[UR6][R4.64] ;  /* 0x0000000604057981 */ /* 0x000122000c1e1100 */
[----:B------:R-:W-:Y:S01]  /*3260*/  FMUL R9, R9, UR4 ;  /* 0x0000000409097c20 */ /* 0x000fe20008400000 */
[----:B-----5:R-:W-:-:S04]  /*3270*/  ISETP.NE.AND P2, PT, R30, RZ, PT ;  /* 0x000000ff1e00720c */ /* 0x020fc80003f45270 */
[-C--:B------:R-:W-:Y:S01]  /*3280*/  FSEL R30, R9, R10.reuse, P3 ;  /* 0x0000000a091e7208 */ /* 0x080fe20001800000 */
[----:B------:R-:W-:Y:S01]  /*3290*/  FMUL R9, R8, UR4 ;  /* 0x0000000408097c20 */ /* 0x000fe20008400000 */
[----:B------:R-:W-:Y:S01]  /*32a0*/  ISETP.NE.AND P3, PT, R58, RZ, PT ;  /* 0x000000ff3a00720c */ /* 0x000fe20003f65270 */
[----:B------:R-:W-:Y:S01]  /*32b0*/  FMUL R7, R7, UR4 ;  /* 0x0000000407077c20 */ /* 0x000fe20008400000 */
[----:B------:R-:W-:Y:S02]  /*32c0*/  ISETP.NE.AND P0, PT, R28, RZ, PT ;  /* 0x000000ff1c00720c */ /* 0x000fe40003f05270 */
[----:B------:R-:W-:Y:S02]  /*32d0*/  FSEL R28, R9, R10, P3 ;  /* 0x0000000a091c7208 */ /* 0x000fe40001800000 */
[----:B------:R-:W-:Y:S02]  /*32e0*/  ISETP.NE.AND P3, PT, R48, RZ, PT ;  /* 0x000000ff3000720c */ /* 0x000fe40003f65270 */
[----:B------:R-:W-:-:S02]  /*32f0*/  ISETP.NE.AND P6, PT, R42, RZ, PT ;  /* 0x000000ff2a00720c */ /* 0x000fc40003fc5270 */
[----:B------:R-:W-:Y:S01]  /*3300*/  FSEL R8, R7, R10, P3 ;  /* 0x0000000a07087208 */ /* 0x000fe20001800000 */
[----:B------:R-:W-:Y:S01]  /*3310*/  FMUL R7, R6, UR4 ;  /* 0x0000000406077c20 */ /* 0x000fe20008400000 */
[----:B------:R-:W-:-:S04]  /*3320*/  ISETP.NE.AND P3, PT, R51, RZ, PT ;  /* 0x000000ff3300720c */ /* 0x000fc80003f65270 */
[----:B0-----:R-:W-:Y:S01]  /*3330*/  FSEL R4, R7, R10, P6 ;  /* 0x0000000a07047208 */ /* 0x001fe20003000000 */
[----:B------:R-:W-:Y:S01]  /*3340*/  FMUL R7, R0, UR4 ;  /* 0x0000000400077c20 */ /* 0x000fe20008400000 */
[----:B------:R-:W-:-:S04]  /*3350*/  FMUL R13, R13, UR4 ;  /* 0x000000040d0d7c20 */ /* 0x000fc80008400000 */
[-C--:B------:R-:W-:Y:S02]  /*3360*/  FSEL R6, R7, R10.reuse, P3 ;  /* 0x0000000a07067208 */ /* 0x080fe40001800000 */
[----:B------:R-:W-:Y:S01]  /*3370*/  ISETP.NE.AND P3, PT, R52, RZ, PT ;  /* 0x000000ff3400720c */ /* 0x000fe20003f65270 */
[----:B------:R-:W-:Y:S01]  /*3380*/  FMUL R7, R18, UR4 ;  /* 0x0000000412077c20 */ /* 0x000fe20008400000 */
[----:B------:R-:W-:Y:S02]  /*3390*/  ISETP.NE.AND P6, PT, R34, RZ, PT ;  /* 0x000000ff2200720c */ /* 0x000fe40003fc5270 */
        /* <DEDUP_REMOVED lines=39> */
[----:B--2---:R-:W-:Y:S01]  /*3610*/  FMUL R11, R11, UR4 ;  /* 0x000000040b0b7c20 */ /* 0x004fe20008400000 */
[----:B---3--:R-:W-:Y:S02]  /*3620*/  ISETP.NE.AND P6, PT, R36, RZ, PT ;  /* 0x000000ff2400720c */ /* 0x008fe40003fc5270 */
[----:B------:R-:W-:Y:S02]  /*3630*/  ISETP.NE.AND P1, PT, R29, RZ, PT ;  /* 0x000000ff1d00720c */ /* 0x000fe40003f25270 */
[----:B------:R-:W-:-:S02]  /*3640*/  FSEL R36, R3, R10, P0 ;  /* 0x0000000a03247208 */ /* 0x000fc40000000000 */
[----:B------:R-:W-:Y:S01]  /*3650*/  FMNMX R9, R9, R22, !PT ;  /* 0x0000001609097209 */ /* 0x000fe20007800000 */
[----:B----4-:R-:W-:Y:S01]  /*3660*/  FMUL R23, R23, UR4 ;  /* 0x0000000417177c20 */ /* 0x010fe20008400000 */
        /* <DEDUP_REMOVED lines=24> */
[----:B------:R-:W-:Y:S02]  /*37f0*/  ISETP.NE.AND P3, PT, R27, RZ, PT ;  /* 0x000000ff1b00720c */ /* 0x000fe40003f65270 */
[----:B------:R-:W-:Y:S01]  /*3800*/  ISETP.NE.AND P1, PT, R5, RZ, PT ;  /* 0x000000ff0500720c */ /* 0x000fe20003f25270 */
[----:B------:R-:W-:-:S05]  /*3810*/  FMUL R5, R2, UR4 ;  /* 0x0000000402057c20 */ /* 0x000fca0008400000 */
[----:B------:R-:W-:-:S05]  /*3820*/  FSEL R46, R5, R10, P1 ;  /* 0x0000000a052e7208 */ /* 0x000fca0000800000 */
[----:B------:R-:W-:Y:S01]  /*3830*/  @P3 FMUL R10, R25, UR4 ;  /* 0x00000004190a3c20 */ /* 0x000fe20008400000 */
[----:B------:R-:W-:Y:S01]  /*3840*/  UMOV UR4, 0xffffffff ;  /* 0xffffffff00047882 */ /* 0x000fe20000000000 */
[----:B------:R-:W-:-:S04]  /*3850*/  FMNMX R9, R9, R46, !PT ;  /* 0x0000002e09097209 */ /* 0x000fc80007800000 */
        /* <DEDUP_REMOVED lines=47> */
[----:B------:R-:W-:Y:S01]  /*3b50*/  FADD R5, R2, -12583039 ;  /* 0xcb40007f02057421 */ /* 0x000fe20000000000 */
[-C--:B------:R-:W-:Y:S01]  /*3b60*/  FFMA.SAT R13, R4, R11.reuse, 0.5 ;  /* 0x3f000000040d7423 */ /* 0x080fe2000000200b */
[----:B------:R-:W-:Y:S01]  /*3b70*/  FADD R9, R0, -12583039 ;  /* 0xcb40007f00097421 */ /* 0x000fe20000000000 */
[----:B------:R-:W-:Y:S01]  /*3b80*/  FFMA R30, R30, 1.925963033500011079e-08, R7 ;  /* 0x32a570601e1e7823 */ /* 0x000fe20000000007 */
        /* <DEDUP_REMOVED lines=8> */
[----:B------:R-:W-:Y:S01]  /*3c10*/  MUFU.EX2 R30, R30 ;  /* 0x0000001e001e7308 */ /* 0x000fe20000000800 */
[----:B------:R-:W-:Y:S01]  /*3c20*/  FADD R9, R7, -12583039 ;  /* 0xcb40007f07097421 */ /* 0x000fe20000000000 */
[----:B------:R-:W-:Y:S01]  /*3c30*/  FFMA R5, R4, 1.4426950216293334961, -R5 ;  /* 0x3fb8aa3b04057823 */ /* 0x000fe20000000805 */
[----:B------:R-:W-:Y:S01]  /*3c40*/  IMAD.SHL.U32 R3, R3, 0x800000, RZ ;  /* 0x0080000003037824 */ /* 0x000fe200078e00ff */
[----:B------:R-:W-:Y:S01]  /*3c50*/  SHF.L.U32 R0, R0, 0x17, RZ ;  /* 0x0000001700007819 */ /* 0x000fe200000006ff */
[----:B------:R-:W-:Y:S01]  /*3c60*/  FFMA R9, R6, 1.4426950216293334961, -R9 ;  /* 0x3fb8aa3b06097823 */ /* 0x000fe20000000809 */
[----:B------:R-:W-:Y:S01]  /*3c70*/  FFMA R4, R4, 1.925963033500011079e-08, R5 ;  /* 0x32a5706004047823 */ /* 0x000fe20000000005 */
[-C--:B------:R-:W-:Y:S01]  /*3c80*/  FFMA.SAT R5, R34, R11.reuse, 0.5 ;  /* 0x3f00000022057423 */ /* 0x080fe2000000200b */
[----:B------:R-:W0:Y:S01]  /*3c90*/  MUFU.EX2 R15, R28 ;  /* 0x0000001c000f7308 */ /* 0x000e220000000800 */
[----:B------:R-:W-:Y:S01]  /*3ca0*/  FFMA R19, R6, 1.925963033500011079e-08, R9 ;  /* 0x32a5706006137823 */ /* 0x000fe20000000009 */
[-C--:B------:R-:W-:Y:S01]  /*3cb0*/  FFMA.SAT R9, R18, R11.reuse, 0.5 ;  /* 0x3f00000012097423 */ /* 0x080fe2000000200b */
[-C--:B------:R-:W-:Y:S01]  /*3cc0*/  FFMA.RM R6, R5, R12.reuse, 12582913 ;  /* 0x4b40000105067423 */ /* 0x080fe2000000400c */
[----:B------:R-:W-:Y:S01]  /*3cd0*/  SHF.L.U32 R2, R2, 0x17, RZ ;  /* 0x0000001702027819 */ /* 0x000fe200000006ff */
[-C--:B------:R-:W-:Y:S01]  /*3ce0*/  FFMA.SAT R17, R16, R11.reuse, 0.5 ;  /* 0x3f00000010117423 */ /* 0x080fe2000000200b */
[-C--:B------:R-:W-:Y:S01]  /*3cf0*/  FFMA.RM R10, R9, R12.reuse, 12582913 ;  /* 0x4b400001090a7423 */ /* 0x080fe2000000400c */
[----:B------:R-:W-:Y:S01]  /*3d00*/  FADD R5, R6, -12583039 ;  /* 0xcb40007f06057421 */ /* 0x000fe20000000000 */
[----:B------:R-:W1:Y:S01]  /*3d10*/  MUFU.EX2 R21, R21 ;  /* 0x0000001500157308 */ /* 0x000e620000000800 */
[-C--:B------:R-:W-:Y:S01]  /*3d20*/  FFMA.RM R17, R17, R12.reuse, 12582913 ;  /* 0x4b40000111117423 */ /* 0x080fe2000000400c */
[----:B------:R-:W-:Y:S01]  /*3d30*/  FADD R9, R10, -12583039 ;  /* 0xcb40007f0a097421 */ /* 0x000fe20000000000 */
[----:B------:R-:W-:Y:S01]  /*3d40*/  FFMA R5, R34, 1.4426950216293334961, -R5 ;  /* 0x3fb8aa3b22057823 */ /* 0x000fe20000000805 */
[----:B------:R-:W-:Y:S01]  /*3d50*/  SHF.L.U32 R6, R6, 0x17, RZ ;  /* 0x0000001706067819 */ /* 0x000fe200000006ff */
[----:B------:R-:W-:Y:S01]  /*3d60*/  FADD R23, R17, -12583039 ;  /* 0xcb40007f11177421 */ /* 0x000fe20000000000 */
[----:B------:R-:W-:Y:S01]  /*3d70*/  FFMA R9, R18, 1.4426950216293334961, -R9 ;  /* 0x3fb8aa3b12097823 */ /* 0x000fe20000000809 */
[----:B------:R-:W-:Y:S01]  /*3d80*/  FFMA R34, R34, 1.925963033500011079e-08, R5 ;  /* 0x32a5706022227823 */ /* 0x000fe20000000005 */
[----:B------:R-:W-:Y:S01]  /*3d90*/  FFMA.SAT R5, R42, R11, 0.5 ;  /* 0x3f0000002a057423 */ /* 0x000fe2000000200b */
[----:B0-----:R-:W-:Y:S01]  /*3da0*/  FMUL R0, R0, R15 ;  /* 0x0000000f00007220 */ /* 0x001fe20000400000 */
[----:B------:R-:W-:Y:S01]  /*3db0*/  FFMA R18, R18, 1.925963033500011079e-08, R9 ;  /* 0x32a5706012127823 */ /* 0x000fe20000000009 */
[-C--:B------:R-:W-:Y:S01]  /*3dc0*/  FFMA.SAT R9, R48, R11.reuse, 0.5 ;  /* 0x3f00000030097423 */ /* 0x080fe2000000200b */
[-C--:B------:R-:W-:Y:S01]  /*3dd0*/  FFMA.RM R8, R5, R12.reuse, 12582913 ;  /* 0x4b40000105087423 */ /* 0x080fe2000000400c */
[----:B------:R-:W-:Y:S01]  /*3de0*/  FFMA.SAT R15, R52, R11, 0.5 ;  /* 0x3f000000340f7423 */ /* 0x000fe2000000200b */
[----:B------:R-:W-:Y:S01]  /*3df0*/  FFMA R23, R16, 1.4426950216293334961, -R23 ;  /* 0x3fb8aa3b10177823 */ /* 0x000fe20000000817 */
[-C--:B------:R-:W-:Y:S01]  /*3e00*/  FFMA.RM R9, R9, R12.reuse, 12582913 ;  /* 0x4b40000109097423 */ /* 0x080fe2000000400c */
[----:B------:R-:W-:Y:S01]  /*3e10*/  FADD R5, R8, -12583039 ;  /* 0xcb40007f08057421 */ /* 0x000fe20000000000 */
[-C--:B------:R-:W-:Y:S01]  /*3e20*/  FFMA.RM R15, R15, R12.reuse, 12582913 ;  /* 0x4b4000010f0f7423 */ /* 0x080fe2000000400c */
[----:B-1----:R-:W-:Y:S01]  /*3e30*/  FMUL R2, R2, R21 ;  /* 0x0000001502027220 */ /* 0x002fe20000400000 */
[-C--:B------:R-:W-:Y:S01]  /*3e40*/  FFMA.SAT R21, R24, R11.reuse, 0.5 ;  /* 0x3f00000018157423 */ /* 0x080fe2000000200b */
[----:B------:R-:W-:Y:S01]  /*3e50*/  FFMA R5, R42, 1.4426950216293334961, -R5 ;  /* 0x3fb8aa3b2a057823 */ /* 0x000fe20000000805 */
[----:B------:R-:W0:Y:S01]  /*3e60*/  MUFU.EX2 R4, R4 ;  /* 0x0000000400047308 */ /* 0x000e220000000800 */
[----:B------:R-:W-:Y:S01]  /*3e70*/  FFMA R25, R16, 1.925963033500011079e-08, R23 ;  /* 0x32a5706010197823 */ /* 0x000fe20000000017 */
[----:B------:R-:W-:Y:S01]  /*3e80*/  FFMA.RM R21, R21, R12, 12582913 ;  /* 0x4b40000115157423 */ /* 0x000fe2000000400c */
[----:B------:R-:W-:Y:S01]  /*3e90*/  FFMA R42, R42, 1.925963033500011079e-08, R5 ;  /* 0x32a570602a2a7823 */ /* 0x000fe20000000005 */
[----:B------:R-:W-:Y:S01]  /*3ea0*/  FMUL R5, R3, R30 ;  /* 0x0000001e03057220 */ /* 0x000fe20000400000 */
[----:B------:R-:W-:Y:S01]  /*3eb0*/  FADD R3, R9, -12583039 ;  /* 0xcb40007f09037421 */ /* 0x000fe20000000000 */
[-C--:B------:R-:W-:Y:S01]  /*3ec0*/  FFMA.SAT R23, R20, R11.reuse, 0.5 ;  /* 0x3f00000014177423 */ /* 0x080fe2000000200b */
[----:B------:R-:W-:Y:S01]  /*3ed0*/  SHF.L.U32 R16, R17, 0x17, RZ ;  /* 0x0000001711107819 */ /* 0x000fe200000006ff */
[----:B------:R-:W-:Y:S01]  /*3ee0*/  MUFU.EX2 R19, R19 ;  /* 0x0000001300137308 */ /* 0x000fe20000000800 */
[----:B------:R-:W-:Y:S01]  /*3ef0*/  FFMA R3, R48, 1.4426950216293334961, -R3 ;  /* 0x3fb8aa3b30037823 */ /* 0x000fe20000000803 */
[----:B------:R-:W-:Y:S01]  /*3f00*/  FFMA.RM R23, R23, R12, 12582913 ;  /* 0x4b40000117177423 */ /* 0x000fe2000000400c */
[----:B------:R-:W-:Y:S01]  /*3f10*/  SHF.L.U32 R17, R21, 0x17, RZ ;  /* 0x0000001715117819 */ /* 0x000fe200000006ff */
[-C--:B------:R-:W-:Y:S01]  /*3f20*/  FFMA.SAT R29, R22, R11.reuse, 0.5 ;  /* 0x3f000000161d7423 */ /* 0x080fe2000000200b */
[----:B------:R-:W-:Y:S01]  /*3f30*/  FFMA R48, R48, 1.925963033500011079e-08, R3 ;  /* 0x32a5706030307823 */ /* 0x000fe20000000003 */
[----:B------:R-:W-:Y:S01]  /*3f40*/  FADD R3, R15, -12583039 ;  /* 0xcb40007f0f037421 */ /* 0x000fe20000000000 */
[----:B------:R-:W-:Y:S01]  /*3f50*/  SHF.L.U32 R8, R8, 0x17, RZ ;  /* 0x0000001708087819 */ /* 0x000fe200000006ff */
[----:B------:R-:W1:Y:S01]  /*3f60*/  MUFU.EX2 R25, R25 ;  /* 0x0000001900197308 */ /* 0x000e620000000800 */
[----:B------:R-:W-:Y:S01]  /*3f70*/  FFMA.SAT R35, R54, R11, 0.5 ;  /* 0x3f00000036237423 */ /* 0x000fe2000000200b */
[----:B------:R-:W-:Y:S01]  /*3f80*/  FFMA R3, R52, 1.4426950216293334961, -R3 ;  /* 0x3fb8aa3b34037823 */ /* 0x000fe20000000803 */
[----:B------:R-:W-:-:S03]  /*3f90*/  SHF.L.U32 R9, R9, 0x17, RZ ;  /* 0x0000001709097819 */ /* 0x000fc600000006ff */
[----:B------:R-:W-:Y:S01]  /*3fa0*/  FFMA R52, R52, 1.925963033500011079e-08, R3 ;  /* 0x32a5706034347823 */ /* 0x000fe20000000003 */
[----:B------:R-:W-:Y:S02]  /*3fb0*/  IMAD.SHL.U32 R3, R13, 0x800000, RZ ;  /* 0x008000000d037824 */ /* 0x000fe400078e00ff */
[----:B------:R-:W-:Y:S01]  /*3fc0*/  FADD R13, R21, -12583039 ;  /* 0xcb40007f150d7421 */ /* 0x000fe20000000000 */
[----:B------:R-:W-:Y:S01]  /*3fd0*/  MUFU.EX2 R18, R18 ;  /* 0x0000001200127308 */ /* 0x000fe20000000800 */
[----:B0-----:R-:W-:Y:S02]  /*3fe0*/  FMUL R3, R3, R4 ;  /* 0x0000000403037220 */ /* 0x001fe40000400000 */
[C---:B------:R-:W-:Y:S01]  /*3ff0*/  FFMA R13, R24.reuse, 1.4426950216293334961, -R13 ;  /* 0x3fb8aa3b180d7823 */ /* 0x040fe2000000080d */
[----:B------:R-:W-:Y:S01]  /*4000*/  SHF.L.U32 R4, R7, 0x17, RZ ;  /* 0x0000001707047819 */ /* 0x000fe200000006ff */
[----:B------:R-:W-:Y:S02]  /*4010*/  FADD R7, R23, -12583039 ;  /* 0xcb40007f17077421 */ /* 0x000fe40000000000 */
[----:B------:R-:W-:Y:S01]  /*4020*/  FFMA R24, R24, 1.925963033500011079e-08, R13 ;  /* 0x32a5706018187823 */ /* 0x000fe2000000000d */
[----:B-1----:R-:W-:Y:S01]  /*4030*/  FMUL R16, R16, R25 ;  /* 0x0000001910107220 */ /* 0x002fe20000400000 */
[----:B------:R-:W0:Y:S01]  /*4040*/  MUFU.EX2 R13, R34 ;  /* 0x00000022000d7308 */ /* 0x000e220000000800 */
[----:B------:R-:W-:Y:S01]  /*4050*/  FMUL R4, R4, R19 ;  /* 0x0000001304047220 */ /* 0x000fe20000400000 */
[----:B------:R-:W-:Y:S01]  /*4060*/  FFMA R7, R20, 1.4426950216293334961, -R7 ;  /* 0x3fb8aa3b14077823 */ /* 0x000fe20000000807 */
[-C--:B------:R-:W-:Y:S01]  /*4070*/  FFMA.SAT R19, R26, R11.reuse, 0.5 ;  /* 0x3f0000001a137423 */ /* 0x080fe2000000200b */
[----:B------:R-:W-:-:S02]  /*4080*/  FFMA.SAT R25, R50, R11, 0.5 ;  /* 0x3f00000032197423 */ /* 0x000fc4000000200b */
[----:B------:R-:W-:Y:S01]  /*4090*/  FFMA R27, R20, 1.925963033500011079e-08, R7 ;  /* 0x32a57060141b7823 */ /* 0x000fe20000000007 */
[-C--:B------:R-:W-:Y:S01]  /*40a0*/  FFMA.RM R19, R19, R12.reuse, 12582913 ;  /* 0x4b40000113137423 */ /* 0x080fe2000000400c */
[-C--:B------:R-:W-:Y:S01]  /*40b0*/  FFMA.RM R25, R25, R12.reuse, 12582913 ;  /* 0x4b40000119197423 */ /* 0x080fe2000000400c */
[----:B------:R-:W1:Y:S01]  /*40c0*/  MUFU.EX2 R24, R24 ;  /* 0x0000001800187308 */ /* 0x000e620000000800 */
[----:B------:R-:W-:Y:S01]  /*40d0*/  FFMA.RM R20, R29, R12, 12582913 ;  /* 0x4b4000011d147423 */ /* 0x000fe2000000400c */
[----:B------:R-:W-:Y:S01]  /*40e0*/  FADD R7, R19, -12583039 ;  /* 0xcb40007f13077421 */ /* 0x000fe20000000000 */
[----:B------:R-:W-:Y:S01]  /*40f0*/  FADD R21, R25, -12583039 ;  /* 0xcb40007f19157421 */ /* 0x000fe20000000000 */
[----:B------:R-:W-:Y:S01]  /*4100*/  SHF.L.U32 R19, R19, 0x17, RZ ;  /* 0x0000001713137819 */ /* 0x000fe200000006ff */
[----:B------:R-:W-:Y:S01]  /*4110*/  FADD R29, R20, -12583039 ;  /* 0xcb40007f141d7421 */ /* 0x000fe20000000000 */
[----:B------:R-:W-:Y:S01]  /*4120*/  FFMA R7, R26, 1.4426950216293334961, -R7 ;  /* 0x3fb8aa3b1a077823 */ /* 0x000fe20000000807 */
[----:B------:R-:W-:Y:S01]  /*4130*/  FFMA R21, R50, 1.4426950216293334961, -R21 ;  /* 0x3fb8aa3b32157823 */ /* 0x000fe20000000815 */
[----:B0-----:R-:W-:Y:S01]  /*4140*/  FMUL R6, R6, R13 ;  /* 0x0000000d06067220 */ /* 0x001fe20000400000 */
[----:B------:R-:W0:Y:S01]  /*4150*/  MUFU.EX2 R27, R27 ;  /* 0x0000001b001b7308 */ /* 0x000e220000000800 */
[----:B------:R-:W-:Y:S01]  /*4160*/  FFMA R28, R26, 1.925963033500011079e-08, R7 ;  /* 0x32a570601a1c7823 */ /* 0x000fe20000000007 */
[----:B------:R-:W-:-:S02]  /*4170*/  IMAD.SHL.U32 R7, R10, 0x800000, RZ ;  /* 0x008000000a077824 */ /* 0x000fc400078e00ff */
[----:B------:R-:W-:Y:S01]  /*4180*/  FFMA R50, R50, 1.925963033500011079e-08, R21 ;  /* 0x32a5706032327823 */ /* 0x000fe20000000015 */
[-C--:B------:R-:W-:Y:S01]  /*4190*/  FFMA.SAT R21, R60, R11.reuse, 0.5 ;  /* 0x3f0000003c157423 */ /* 0x080fe2000000200b */
[----:B------:R-:W-:Y:S02]  /*41a0*/  IMAD.SHL.U32 R10, R15, 0x800000, RZ ;  /* 0x008000000f0a7824 */ /* 0x000fe400078e00ff */
[----:B------:R-:W-:Y:S01]  /*41b0*/  FMUL R7, R7, R18 ;  /* 0x0000001207077220 */ /* 0x000fe20000400000 */
[----:B------:R-:W-:Y:S01]  /*41c0*/  IMAD.SHL.U32 R18, R23, 0x800000, RZ ;  /* 0x0080000017127824 */ /* 0x000fe200078e00ff */
[----:B------:R-:W2:Y:S01]  /*41d0*/  MUFU.EX2 R13, R42 ;  /* 0x0000002a000d7308 */ /* 0x000ea20000000800 */
[----:B------:R-:W-:Y:S01]  /*41e0*/  FFMA.RM R30, R21, R12, 12582913 ;  /* 0x4b400001151e7423 */ /* 0x000fe2000000400c */
[-C--:B------:R-:W-:Y:S01]  /*41f0*/  FFMA.SAT R15, R56, R11.reuse, 0.5 ;  /* 0x3f000000380f7423 */ /* 0x080fe2000000200b */
[----:B------:R-:W-:Y:S01]  /*4200*/  FFMA.SAT R23, R14, R11, 0.5 ;  /* 0x3f0000000e177423 */ /* 0x000fe2000000200b */
[----:B-1----:R-:W-:Y:S01]  /*4210*/  FMUL R17, R17, R24 ;  /* 0x0000001811117220 */ /* 0x002fe20000400000 */
[----:B------:R-:W-:Y:S01]  /*4220*/  FADD R21, R30, -12583039 ;  /* 0xcb40007f1e157421 */ /* 0x000fe20000000000 */
[-C--:B------:R-:W-:Y:S01]  /*4230*/  FFMA.RM R15, R15, R12.reuse, 12582913 ;  /* 0x4b4000010f0f7423 */ /* 0x080fe2000000400c */
[----:B------:R-:W-:Y:S01]  /*4240*/  FFMA R29, R22, 1.4426950216293334961, -R29 ;  /* 0x3fb8aa3b161d7823 */ /* 0x000fe2000000081d */
[----:B------:R-:W1:Y:S01]  /*4250*/  MUFU.EX2 R28, R28 ;  /* 0x0000001c001c7308 */ /* 0x000e620000000800 */
[----:B0-----:R-:W-:Y:S01]  /*4260*/  FMUL R18, R18, R27 ;  /* 0x0000001b12127220 */ /* 0x001fe20000400000 */
[----:B------:R-:W-:Y:S01]  /*4270*/  FFMA.SAT R27, R58, R11, 0.5 ;  /* 0x3f0000003a1b7423 */ /* 0x000fe2000000200b */
[----:B------:R-:W-:Y:S01]  /*4280*/  FFMA R21, R60, 1.4426950216293334961, -R21 ;  /* 0x3fb8aa3b3c157823 */ /* 0x000fe20000000815 */
[----:B------:R-:W-:Y:S01]  /*4290*/  FFMA R29, R22, 1.925963033500011079e-08, R29 ;  /* 0x32a57060161d7823 */ /* 0x000fe2000000001d */
[-C--:B------:R-:W-:Y:S01]  /*42a0*/  FFMA.RM R22, R35, R12.reuse, 12582913 ;  /* 0x4b40000123167423 */ /* 0x080fe2000000400c */
[-C--:B------:R-:W-:Y:S01]  /*42b0*/  FFMA.RM R27, R27, R12.reuse, 12582913 ;  /* 0x4b4000011b1b7423 */ /* 0x080fe2000000400c */
[----:B------:R-:W-:Y:S01]  /*42c0*/  FFMA R60, R60, 1.925963033500011079e-08, R21 ;  /* 0x32a570603c3c7823 */ /* 0x000fe20000000015 */
[----:B------:R-:W0:Y:S01]  /*42d0*/  MUFU.EX2 R48, R48 ;  /* 0x0000003000307308 */ /* 0x000e220000000800 */
[----:B--2---:R-:W-:Y:S01]  /*42e0*/  FMUL R8, R8, R13 ;  /* 0x0000000d08087220 */ /* 0x004fe20000400000 */
[-C--:B------:R-:W-:Y:S01]  /*42f0*/  FFMA.SAT R13, R36, R11.reuse, 0.5 ;  /* 0x3f000000240d7423 */ /* 0x080fe2000000200b */
[----:B------:R-:W-:Y:S01]  /*4300*/  FADD R21, R27, -12583039 ;  /* 0xcb40007f1b157421 */ /* 0x000fe20000000000 */
[----:B------:R-:W-:Y:S01]  /*4310*/  FADD R35, R22, -12583039 ;  /* 0xcb40007f16237421 */ /* 0x000fe20000000000 */
[----:B------:R-:W-:Y:S01]  /*4320*/  SHF.L.U32 R20, R20, 0x17, RZ ;  /* 0x0000001714147819 */ /* 0x000fe200000006ff */
[----:B------:R-:W-:Y:S01]  /*4330*/  FFMA.RM R13, R13, R12, 12582913 ;  /* 0x4b4000010d0d7423 */ /* 0x000fe2000000400c */
[C---:B------:R-:W-:Y:S01]  /*4340*/  FFMA R21, R58.reuse, 1.4426950216293334961, -R21 ;  /* 0x3fb8aa3b3a157823 */ /* 0x040fe20000000815 */
[----:B------:R-:W2:Y:S01]  /*4350*/  MUFU.EX2 R29, R29 ;  /* 0x0000001d001d7308 */ /* 0x000ea20000000800 */
[----:B-1----:R-:W-:Y:S01]  /*4360*/  FMUL R19, R19, R28 ;  /* 0x0000001c13137220 */ /* 0x002fe20000400000 */
[----:B------:R-:W-:Y:S01]  /*4370*/  FADD R31, R13, -12583039 ;  /* 0xcb40007f0d1f7421 */ /* 0x000fe20000000000 */
[----:B------:R-:W-:Y:S01]  /*4380*/  FFMA R58, R58, 1.925963033500011079e-08, R21 ;  /* 0x32a570603a3a7823 */ /* 0x000fe20000000015 */
[----:B------:R-:W-:Y:S01]  /*4390*/  FFMA.SAT R21, R62, R11, 0.5 ;  /* 0x3f0000003e157423 */ /* 0x000fe2000000200b */
[----:B------:R-:W-:Y:S01]  /*43a0*/  FFMA R35, R54, 1.4426950216293334961, -R35 ;  /* 0x3fb8aa3b36237823 */ /* 0x000fe20000000823 */
[----:B------:R-:W-:Y:S01]  /*43b0*/  FFMA R31, R36, 1.4426950216293334961, -R31 ;  /* 0x3fb8aa3b241f7823 */ /* 0x000fe2000000081f */
[----:B------:R-:W-:Y:S01]  /*43c0*/  SHF.L.U32 R22, R22, 0x17, RZ ;  /* 0x0000001716167819 */ /* 0x000fe200000006ff */
[----:B------:R-:W-:Y:S01]  /*43d0*/  FFMA.RM R28, R21, R12, 12582913 ;  /* 0x4b400001151c7423 */ /* 0x000fe2000000400c */
[----:B0-----:R-:W-:Y:S01]  /*43e0*/  FMUL R9, R9, R48 ;  /* 0x0000003009097220 */ /* 0x001fe20000400000 */
[----:B------:R-:W-:Y:S01]  /*43f0*/  FFMA R36, R36, 1.925963033500011079e-08, R31 ;  /* 0x32a5706024247823 */ /* 0x000fe2000000001f */
[----:B------:R-:W-:Y:S01]  /*4400*/  FFMA R54, R54, 1.925963033500011079e-08, R35 ;  /* 0x32a5706036367823 */ /* 0x000fe20000000023 */
[----:B------:R-:W0:Y:S01]  /*4410*/  MUFU.EX2 R31, R52 ;  /* 0x00000034001f7308 */ /* 0x000e220000000800 */
[C---:B------:R-:W-:Y:S01]  /*4420*/  FADD R21, R28.reuse, -12583039 ;  /* 0xcb40007f1c157421 */ /* 0x040fe20000000000 */
[----:B------:R-:W-:Y:S01]  /*4430*/  SHF.L.U32 R25, R25, 0x17, RZ ;  /* 0x0000001719197819 */ /* 0x000fe200000006ff */
[----:B------:R-:W-:Y:S01]  /*4440*/  IMAD.SHL.U32 R27, R27, 0x800000, RZ ;  /* 0x008000001b1b7824 */ /* 0x000fe200078e00ff */
[----:B------:R-:W-:Y:S01]  /*4450*/  SHF.L.U32 R28, R28, 0x17, RZ ;  /* 0x000000171c1c7819 */ /* 0x000fe200000006ff */
[----:B------:R-:W-:Y:S01]  /*4460*/  FFMA R21, R62, 1.4426950216293334961, -R21 ;  /* 0x3fb8aa3b3e157823 */ /* 0x000fe20000000815 */
[----:B--2---:R-:W-:-:S02]  /*4470*/  FMUL R20, R20, R29 ;  /* 0x0000001d14147220 */ /* 0x004fc40000400000 */
[----:B------:R-:W-:Y:S01]  /*4480*/  MUFU.EX2 R36, R36 ;  /* 0x0000002400247308 */ /* 0x000fe20000000800 */
[----:B------:R-:W-:Y:S01]  /*4490*/  FFMA R62, R62, 1.925963033500011079e-08, R21 ;  /* 0x32a570603e3e7823 */ /* 0x000fe20000000015 */
[----:B------:R-:W-:-:S06]  /*44a0*/  FFMA.SAT R21, R46, R11, 0.5 ;  /* 0x3f0000002e157423 */ /* 0x000fcc000000200b */
[----:B------:R-:W1:Y:S01]  /*44b0*/  MUFU.EX2 R29, R54 ;  /* 0x00000036001d7308 */ /* 0x000e620000000800 */
[----:B0-----:R-:W-:Y:S01]  /*44c0*/  FMUL R10, R10, R31 ;  /* 0x0000001f0a0a7220 */ /* 0x001fe20000400000 */
[C---:B------:R-:W-:Y:S01]  /*44d0*/  FADD R31, R15.reuse, -12583039 ;  /* 0xcb40007f0f1f7421 */ /* 0x040fe20000000000 */
[----:B------:R-:W-:-:S03]  /*44e0*/  SHF.L.U32 R15, R15, 0x17, RZ ;  /* 0x000000170f0f7819 */ /* 0x000fc600000006ff */
[C---:B------:R-:W-:Y:S02]  /*44f0*/  FFMA R31, R56.reuse, 1.4426950216293334961, -R31 ;  /* 0x3fb8aa3b381f7823 */ /* 0x040fe4000000081f */
[----:B------:R-:W0:Y:S02]  /*4500*/  MUFU.EX2 R50, R50 ;  /* 0x0000003200327308 */ /* 0x000e240000000800 */
[----:B------:R-:W-:Y:S01]  /*4510*/  FFMA R56, R56, 1.925963033500011079e-08, R31 ;  /* 0x32a5706038387823 */ /* 0x000fe2000000001f */
[----:B------:R-:W-:Y:S01]  /*4520*/  FFMA.SAT R31, R44, R11, 0.5 ;  /* 0x3f0000002c1f7423 */ /* 0x000fe2000000200b */
[----:B------:R-:W-:-:S03]  /*4530*/  FFMA.RM R11, R21, R12, 12582913 ;  /* 0x4b400001150b7423 */ /* 0x000fc6000000400c */
[-C--:B------:R-:W-:Y:S01]  /*4540*/  FFMA.RM R26, R31, R12.reuse, 12582913 ;  /* 0x4b4000011f1a7423 */ /* 0x080fe2000000400c */
[----:B------:R-:W-:Y:S01]  /*4550*/  FADD R21, R11, -12583039 ;  /* 0xcb40007f0b157421 */ /* 0x000fe20000000000 */
[----:B------:R-:W-:Y:S01]  /*4560*/  FFMA.RM R12, R23, R12, 12582913 ;  /* 0x4b400001170c7423 */ /* 0x000fe2000000400c */
[----:B------:R-:W-:Y:S02]  /*4570*/  IMAD.SHL.U32 R23, R13, 0x800000, RZ ;  /* 0x008000000d177824 */ /* 0x000fe400078e00ff */
[----:B------:R-:W-:Y:S01]  /*4580*/  FADD R31, R26, -12583039 ;  /* 0xcb40007f1a1f7421 */ /* 0x000fe20000000000 */
[----:B------:R-:W-:Y:S01]  /*4590*/  FFMA R21, R46, 1.4426950216293334961, -R21 ;  /* 0x3fb8aa3b2e157823 */ /* 0x000fe20000000815 */
[----:B------:R-:W2:Y:S01]  /*45a0*/  MUFU.EX2 R56, R56 ;  /* 0x0000003800387308 */ /* 0x000ea20000000800 */
[----:B------:R-:W-:Y:S02]  /*45b0*/  IMAD.SHL.U32 R26, R26, 0x800000, RZ ;  /* 0x008000001a1a7824 */ /* 0x000fe400078e00ff */
[----:B------:R-:W-:Y:S01]  /*45c0*/  FFMA R31, R44, 1.4426950216293334961, -R31 ;  /* 0x3fb8aa3b2c1f7823 */ /* 0x000fe2000000081f */
[----:B------:R-:W-:Y:S01]  /*45d0*/  FFMA R46, R46, 1.925963033500011079e-08, R21 ;  /* 0x32a570602e2e7823 */ /* 0x000fe20000000015 */
[----:B------:R-:W-:Y:S01]  /*45e0*/  FADD R21, RZ, R5 ;  /* 0x00000005ff157221 */ /* 0x000fe20000000000 */
[----:B-1----:R-:W-:Y:S01]  /*45f0*/  FMUL R22, R22, R29 ;  /* 0x0000001d16167220 */ /* 0x002fe20000400000 */
[----:B------:R-:W-:Y:S01]  /*4600*/  FFMA R44, R44, 1.925963033500011079e-08, R31 ;  /* 0x32a570602c2c7823 */ /* 0x000fe2000000001f */
[----:B------:R-:W-:Y:S01]  /*4610*/  FADD R29, R12, -12583039 ;  /* 0xcb40007f0c1d7421 */ /* 0x000fe20000000000 */
[----:B------:R-:W-:Y:S01]  /*4620*/  FADD R21, R21, R0 ;  /* 0x0000000015157221 */ /* 0x000fe20000000000 */
[----:B------:R-:W-:Y:S01]  /*4630*/  MUFU.EX2 R35, R60 ;  /* 0x0000003c00237308 */ /* 0x000fe20000000800 */
[----:B0-----:R-:W-:Y:S01]  /*4640*/  FMUL R25, R25, R50 ;  /* 0x0000003219197220 */ /* 0x001fe20000400000 */
[----:B------:R-:W-:Y:S01]  /*4650*/  FFMA R29, R14, 1.4426950216293334961, -R29 ;  /* 0x3fb8aa3b0e1d7823 */ /* 0x000fe2000000081d */
[----:B------:R-:W-:-:S04]  /*4660*/  FADD R24, R21, R2 ;  /* 0x0000000215187221 */ /* 0x000fc80000000000 */
[----:B------:R-:W-:Y:S01]  /*4670*/  FADD R21, R24, R3 ;  /* 0x0000000318157221 */ /* 0x000fe20000000000 */
[----:B------:R-:W-:Y:S03]  /*4680*/  MUFU.EX2 R31, R44 ;  /* 0x0000002c001f7308 */ /* 0x000fe60000000800 */
[----:B------:R-:W-:-:S04]  /*4690*/  FADD R21, R21, R4 ;  /* 0x0000000415157221 */ /* 0x000fc80000000000 */
[----:B------:R-:W-:Y:S01]  /*46a0*/  FADD R24, R21, R6 ;  /* 0x0000000615187221 */ /* 0x000fe20000000000 */
[----:B------:R-:W0:Y:S03]  /*46b0*/  MUFU.EX2 R58, R58 ;  /* 0x0000003a003a7308 */ /* 0x000e260000000800 */
[----:B------:R-:W-:-:S04]  /*46c0*/  FADD R21, R24, R7 ;  /* 0x0000000718157221 */ /* 0x000fc80000000000 */
[----:B------:R-:W-:Y:S01]  /*46d0*/  FADD R24, R21, R8 ;  /* 0x0000000815187221 */ /* 0x000fe20000000000 */
[----:B------:R-:W-:Y:S03]  /*46e0*/  MUFU.EX2 R46, R46 ;  /* 0x0000002e002e7308 */ /* 0x000fe60000000800 */
[----:B------:R-:W-:-:S04]  /*46f0*/  FADD R21, R24, R9 ;  /* 0x0000000918157221 */ /* 0x000fc80000000000 */
[----:B------:R-:W-:Y:S01]  /*4700*/  FADD R13, R21, R10 ;  /* 0x0000000a150d7221 */ /* 0x000fe20000000000 */
[----:B------:R-:W-:Y:S01]  /*4710*/  FMUL R21, R23, R36 ;  /* 0x0000002417157220 */ /* 0x000fe20000400000 */
[----:B--2---:R-:W-:Y:S01]  /*4720*/  FMUL R23, R15, R56 ;  /* 0x000000380f177220 */ /* 0x004fe20000400000 */
[----:B0-----:R-:W-:Y:S01]  /*4730*/  FMUL R27, R27, R58 ;  /* 0x0000003a1b1b7220 */ /* 0x001fe20000400000 */
        /* <DEDUP_REMOVED lines=8> */
[----:B------:R-:W-:Y:S01]  /*47c0*/  FMUL R24, R26, R31 ;  /* 0x0000001f1a187220 */ /* 0x000fe20000400000 */
[----:B------:R-:W-:Y:S01]  /*47d0*/  FFMA R31, R14, 1.925963033500011079e-08, R29 ;  /* 0x32a570600e1f7823 */ /* 0x000fe2000000001d */
[----:B------:R-:W-:Y:S01]  /*47e0*/  SHF.L.U32 R29, R11, 0x17, RZ ;  /* 0x000000170b1d7819 */ /* 0x000fe200000006ff */
[----:B------:R-:W-:-:S04]  /*47f0*/  FADD R26, R13, R22 ;  /* 0x000000160d1a7221 */ /* 0x000fc80000000000 */
[----:B------:R-:W-:Y:S01]  /*4800*/  FADD R13, R26, R23 ;  /* 0x000000171a0d7221 */ /* 0x000fe20000000000 */
[----:B------:R-:W-:Y:S01]  /*4810*/  SHF.L.U32 R26, R30, 0x17, RZ ;  /* 0x000000171e1a7819 */ /* 0x000fe200000006ff */
[----:B------:R-:W0:Y:S01]  /*4820*/  MUFU.EX2 R31, R31 ;  /* 0x0000001f001f7308 */ /* 0x000e220000000800 */
[----:B------:R-:W-:Y:S02]  /*4830*/  IMAD.SHL.U32 R30, R12, 0x800000, RZ ;  /* 0x008000000c1e7824 */ /* 0x000fe400078e00ff */
[----:B------:R-:W-:Y:S01]  /*4840*/  FADD R14, R13, R24 ;  /* 0x000000180d0e7221 */ /* 0x000fe20000000000 */
[----:B------:R-:W-:Y:S01]  /*4850*/  FMUL R29, R29, R46 ;  /* 0x0000002e1d1d7220 */ /* 0x000fe20000400000 */
[----:B------:R-:W-:Y:S02]  /*4860*/  FMUL R26, R26, R35 ;  /* 0x000000231a1a7220 */ /* 0x000fe40000400000 */
        /* <DEDUP_REMOVED lines=16> */
.L_x_21395:
        /* <DEDUP_REMOVED lines=12> */
[----:B0-----:R-:W-:Y:S05]  /*4a30*/  CALL.REL.NOINC `($__internal_333_$__cuda_sm3x_div_rn_noftz_f32_slowpath) ;  /* 0x0000002c00a07944 */ /* 0x001fea0003c00000 */
[----:B------:R-:W-:-:S07]  /*4a40*/  MOV R11, R5 ;  /* 0x00000005000b7202 */ /* 0x000fce0000000f00 */
.L_x_21334:
[----:B------:R-:W-:Y:S05]  /*4a50*/  BSYNC.RECONVERGENT B3 ;  /* 0x0000000000037941 */ /* 0x000fea0003800200 */
.L_x_21333:
        /* <DEDUP_REMOVED lines=12> */
[----:B0-----:R-:W-:Y:S05]  /*4b20*/  CALL.REL.NOINC `($__internal_333_$__cuda_sm3x_div_rn_noftz_f32_slowpath) ;  /* 0x0000002c00647944 */ /* 0x001fea0003c00000 */
[----:B------:R-:W-:-:S07]  /*4b30*/  MOV R14, R5 ;  /* 0x00000005000e7202 */ /* 0x000fce0000000f00 */
.L_x_21336:
[----:B------:R-:W-:Y:S05]  /*4b40*/  BSYNC.RECONVERGENT B3 ;  /* 0x0000000000037941 */ /* 0x000fea0003800200 */
.L_x_21335:
        /* <DEDUP_REMOVED lines=14> */
.L_x_21338:
[----:B------:R-:W-:Y:S05]  /*4c30*/  BSYNC.RECONVERGENT B3 ;  /* 0x0000000000037941 */ /* 0x000fea0003800200 */
.L_x_21337:
        /* <DEDUP_REMOVED lines=14> */
.L_x_21340:
[----:B------:R-:W-:Y:S05]  /*4d20*/  BSYNC.RECONVERGENT B3 ;  /* 0x0000000000037941 */ /* 0x000fea0003800200 */
.L_x_21339:
        /* <DEDUP_REMOVED lines=14> */
.L_x_21342:
[----:B------:R-:W-:Y:S05]  /*4e10*/  BSYNC.RECONVERGENT B3 ;  /* 0x0000000000037941 */ /* 0x000fea0003800200 */
.L_x_21341:
        /* <DEDUP_REMOVED lines=14> */
.L_x_21344:
[----:B------:R-:W-:Y:S05]  /*4f00*/  BSYNC.RECONVERGENT B3 ;  /* 0x0000000000037941 */ /* 0x000fea0003800200 */
.L_x_21343:
        /* <DEDUP_REMOVED lines=14> */
.L_x_21346:
[----:B------:R-:W-:Y:S05]  /*4ff0*/  BSYNC.RECONVERGENT B3 ;  /* 0x0000000000037941 */ /* 0x000fea0003800200 */
.L_x_21345:
        /* <DEDUP_REMOVED lines=14> */
.L_x_21348:
[----:B------:R-:W-:Y:S05]  /*50e0*/  BSYNC.RECONVERGENT B3 ;  /* 0x0000000000037941 */ /* 0x000fea0003800200 */
.L_x_21347:
        /* <DEDUP_REMOVED lines=14> */
.L_x_21350:
[----:B------:R-:W-:Y:S05]  /*51d0*/  BSYNC.RECONVERGENT B3 ;  /* 0x0000000000037941 */ /* 0x000fea0003800200 */
.L_x_21349:
        /* <DEDUP_REMOVED lines=14> */
.L_x_21352:
[----:B------:R-:W-:Y:S05]  /*52c0*/  BSYNC.RECONVERGENT B3 ;  /* 0x0000000000037941 */ /* 0x000fea0003800200 */
.L_x_21351:
        /* <DEDUP_REMOVED lines=14> */
.L_x_21354:
[----:B------:R-:W-:Y:S05]  /*53b0*/  BSYNC.RECONVERGENT B3 ;  /* 0x0000000000037941 */ /* 0x000fea0003800200 */
.L_x_21353:
        /* <DEDUP_REMOVED lines=14> */
.L_x_21356:
[----:B------:R-:W-:Y:S05]  /*54a0*/  BSYNC.RECONVERGENT B3 ;  /* 0x0000000000037941 */ /* 0x000fea0003800200 */
.L_x_21355:
        /* <DEDUP_REMOVED lines=14> */
.L_x_21358:
[----:B------:R-:W-:Y:S05]  /*5590*/  BSYNC.RECONVERGENT B3 ;  /* 0x0000000000037941 */ /* 0x000fea0003800200 */
.L_x_21357:
        /* <DEDUP_REMOVED lines=14> */
.L_x_21360:
[----:B------:R-:W-:Y:S05]  /*5680*/  BSYNC.RECONVERGENT B3 ;  /* 0x0000000000037941 */ /* 0x000fea0003800200 */
.L_x_21359:
        /* <DEDUP_REMOVED lines=14> */
.L_x_21362:
[----:B------:R-:W-:Y:S05]  /*5770*/  BSYNC.RECONVERGENT B3 ;  /* 0x0000000000037941 */ /* 0x000fea0003800200 */
.L_x_21361:
        /* <DEDUP_REMOVED lines=14> */
.L_x_21364:
[----:B------:R-:W-:Y:S05]  /*5860*/  BSYNC.RECONVERGENT B3 ;  /* 0x0000000000037941 */ /* 0x000fea0003800200 */
.L_x_21363:
        /* <DEDUP_REMOVED lines=14> */
.L_x_21366:
[----:B------:R-:W-:Y:S05]  /*5950*/  BSYNC.RECONVERGENT B3 ;  /* 0x0000000000037941 */ /* 0x000fea0003800200 */
.L_x_21365:
        /* <DEDUP_REMOVED lines=14> */
.L_x_21368:
[----:B------:R-:W-:Y:S05]  /*5a40*/  BSYNC.RECONVERGENT B3 ;  /* 0x0000000000037941 */ /* 0x000fea0003800200 */
.L_x_21367:
        /* <DEDUP_REMOVED lines=14> */
.L_x_21370:
[----:B------:R-:W-:Y:S05]  /*5b30*/  BSYNC.RECONVERGENT B3 ;  /* 0x0000000000037941 */ /* 0x000fea0003800200 */
.L_x_21369:
        /* <DEDUP_REMOVED lines=14> */
.L_x_21372:
[----:B------:R-:W-:Y:S05]  /*5c20*/  BSYNC.RECONVERGENT B3 ;  /* 0x0000000000037941 */ /* 0x000fea0003800200 */
.L_x_21371:
        /* <DEDUP_REMOVED lines=14> */
.L_x_21374:
[----:B------:R-:W-:Y:S05]  /*5d10*/  BSYNC.RECONVERGENT B3 ;  /* 0x0000000000037941 */ /* 0x000fea0003800200 */
.L_x_21373:
        /* <DEDUP_REMOVED lines=14> */
.L_x_21376:
[----:B------:R-:W-:Y:S05]  /*5e00*/  BSYNC.RECONVERGENT B3 ;  /* 0x0000000000037941 */ /* 0x000fea0003800200 */
.L_x_21375:
        /* <DEDUP_REMOVED lines=14> */
.L_x_21378:
[----:B------:R-:W-:Y:S05]  /*5ef0*/  BSYNC.RECONVERGENT B3 ;  /* 0x0000000000037941 */ /* 0x000fea0003800200 */
.L_x_21377:
        /* <DEDUP_REMOVED lines=14> */
.L_x_21380:
[----:B------:R-:W-:Y:S05]  /*5fe0*/  BSYNC.RECONVERGENT B3 ;  /* 0x0000000000037941 */ /* 0x000fea0003800200 */
.L_x_21379:
        /* <DEDUP_REMOVED lines=13> */
.L_x_21382:
[----:B------:R-:W-:Y:S05]  /*60c0*/  BSYNC.RECONVERGENT B3 ;  /* 0x0000000000037941 */ /* 0x000fea0003800200 */
.L_x_21381:
        /* <DEDUP_REMOVED lines=65> */
.L_x_21331:
[----:B------:R-:W-:Y:S05]  /*64e0*/  EXIT ;  /* 0x000000000000794d */ /* 0x000fea0003800000 */
.L_x_21332:
[----:B------:R-:W-:Y:S01]  /*64f0*/  HFMA2 R12, -RZ, RZ, 0, 9.5367431640625e-07 ;  /* 0x00000010ff0c7431 */ /* 0x000fe200000001ff */
[----:B------:R-:W-:Y:S01]  /*6500*/  BSSY B1, `(.L_x_21384) ;  /* 0x0000006000017945 */ /* 0x000fe20003800000 */
[----:B------:R-:W-:Y:S01]  /*6510*/  IMAD.MOV.U32 R11, RZ, RZ, 0x1f ;  /* 0x0000001fff0b7424 */ /* 0x000fe200078e00ff */
[----:B------:R-:W-:-:S07]  /*6520*/  MOV R15, 0xffffffff ;  /* 0xffffffff000f7802 */ /* 0x000fce0000000f00 */
[----:B------:R-:W-:Y:S05]  /*6530*/  WARPSYNC.COLLECTIVE R15, `(.L_x_21385) ;  /* 0x000000000f087348 */ /* 0x000fea0003c00000 */
[----:B------:R0:W1:Y:S02]  /*6540*/  SHFL.BFLY P6, R14, R13, R12, R11 ;  /* 0x0c00000c0d0e7389 */ /* 0x00006400000c000b */
[----:B01----:R-:W-:Y:S05]  /*6550*/  ENDCOLLECTIVE ;  /* 0x000000000000791b */ /* 0x003fea0003800000 */
.L_x_21385:
[----:B------:R-:W-:Y:S05]  /*6560*/  BSYNC B1 ;  /* 0x0000000000017941 */ /* 0x000fea0003800000 */
.L_x_21384:
[----:B------:R-:W-:Y:S01]  /*6570*/  HFMA2 R12, -RZ, RZ, 0, 4.76837158203125e-07 ;  /* 0x00000008ff0c7431 */ /* 0x000fe200000001ff */
[----:B------:R-:W-:Y:S01]  /*6580*/  FMNMX R13, R13, R14, !PT ;  /* 0x0000000e0d0d7209 */ /* 0x000fe20007800000 */
[----:B------:R-:W-:Y:S01]  /*6590*/  IMAD.MOV.U32 R11, RZ, RZ, 0x1f ;  /* 0x0000001fff0b7424 */ /* 0x000fe200078e00ff */
[----:B------:R-:W-:-:S07]  /*65a0*/  MOV R15, 0xffffffff ;  /* 0xffffffff000f7802 */ /* 0x000fce0000000f00 */
[----:B------:R-:W-:Y:S05]  /*65b0*/  WARPSYNC.COLLECTIVE R15, `(.L_x_21386) ;  /* 0x000000000f087348 */ /* 0x000fea0003c00000 */
[----:B------:R0:W1:Y:S02]  /*65c0*/  SHFL.BFLY P6, R14, R13, R12, R11 ;  /* 0x0c00000c0d0e7389 */ /* 0x00006400000c000b */
[----:B01----:R-:W-:Y:S05]  /*65d0*/  ENDCOLLECTIVE ;  /* 0x000000000000791b */ /* 0x003fea0003800000 */
.L_x_21386:
[----:B------:R-:W-:Y:S01]  /*65e0*/  IMAD.MOV.U32 R12, RZ, RZ, 0x4 ;  /* 0x00000004ff0c7424 */ /* 0x000fe200078e00ff */
[----:B------:R-:W-:-:S04]  /*65f0*/  FMNMX R0, R13, R14, !PT ;  /* 0x0000000e0d007209 */ /* 0x000fc80007800000 */
[----:B------:R-:W-:-:S07]  /*6600*/  MOV R13, R0 ;  /* 0x00000000000d7202 */ /* 0x000fce0000000f00 */
[----:B------:R-:W-:Y:S05]  /*6610*/  WARPSYNC.COLLECTIVE R15, `(.L_x_21387) ;  /* 0x000000000f087348 */ /* 0x000fea0003c00000 */
[----:B------:R0:W1:Y:S02]  /*6620*/  SHFL.BFLY P6, R14, R13, R12, R11 ;  /* 0x0c00000c0d0e7389 */ /* 0x00006400000c000b */
[----:B01----:R-:W-:Y:S05]  /*6630*/  ENDCOLLECTIVE ;  /* 0x000000000000791b */ /* 0x003fea0003800000 */
.L_x_21387:
[----:B------:R-:W-:Y:S01]  /*6640*/  HFMA2 R12, -RZ, RZ, 0, 1.1920928955078125e-07 ;  /* 0x00000002ff0c7431 */ /* 0x000fe200000001ff */
[----:B------:R-:W-:-:S04]  /*6650*/  FMNMX R2, R0, R14, !PT ;  /* 0x0000000e00027209 */ /* 0x000fc80007800000 */
[----:B------:R-:W-:-:S07]  /*6660*/  MOV R13, R2 ;  /* 0x00000002000d7202 */ /* 0x000fce0000000f00 */
[----:B------:R-:W-:Y:S05]  /*6670*/  WARPSYNC.COLLECTIVE R15, `(.L_x_21388) ;  /* 0x000000000f087348 */ /* 0x000fea0003c00000 */
[----:B------:R0:W1:Y:S02]  /*6680*/  SHFL.BFLY P6, R14, R13, R12, R11 ;  /* 0x0c00000c0d0e7389 */ /* 0x00006400000c000b */
[----:B01----:R-:W-:Y:S05]  /*6690*/  ENDCOLLECTIVE ;  /* 0x000000000000791b */ /* 0x003fea0003800000 */
.L_x_21388:
[----:B------:R-:W-:Y:S02]  /*66a0*/  MOV R12, 0x1 ;  /* 0x00000001000c7802 */ /* 0x000fe40000000f00 */
[----:B------:R-:W-:-:S05]  /*66b0*/  FMNMX R3, R2, R14, !PT ;  /* 0x0000000e02037209 */ /* 0x000fca0007800000 */
[----:B------:R-:W-:-:S07]  /*66c0*/  IMAD.MOV.U32 R13, RZ, RZ, R3 ;  /* 0x000000ffff0d7224 */ /* 0x000fce00078e0003 */
[----:B------:R-:W-:Y:S05]  /*66d0*/  WARPSYNC.COLLECTIVE R15, `(.L_x_21389) ;  /* 0x000000000f087348 */ /* 0x000fea0003c00000 */
[----:B------:R0:W1:Y:S02]  /*66e0*/  SHFL.BFLY P6, R14, R13, R12, R11 ;  /* 0x0c00000c0d0e7389 */ /* 0x00006400000c000b */
[----:B01----:R-:W-:Y:S05]  /*66f0*/  ENDCOLLECTIVE ;  /* 0x000000000000791b */ /* 0x003fea0003800000 */
.L_x_21389:
        /* <DEDUP_REMOVED lines=259> */
.L_x_21390:
[----:B------:R-:W-:Y:S02]  /*7730*/  IMAD.MOV.U32 R12, RZ, RZ, 0x8 ;  /* 0x00000008ff0c7424 */ /* 0x000fe400078e00ff */
[----:B------:R-:W-:-:S05]  /*7740*/  FADD R31, R13, R14 ;  /* 0x0000000e0d1f7221 */ /* 0x000fca0000000000 */
[----:B------:R-:W-:-:S07]  /*7750*/  MOV R13, R31 ;  /* 0x0000001f000d7202 */ /* 0x000fce0000000f00 */
[----:B------:R-:W-:Y:S05]  /*7760*/  WARPSYNC.COLLECTIVE R15, `(.L_x_21391) ;  /* 0x000000000f087348 */ /* 0x000fea0003c00000 */
[----:B------:R0:W1:Y:S02]  /*7770*/  SHFL.BFLY P6, R14, R13, R12, R11 ;  /* 0x0c00000c0d0e7389 */ /* 0x00006400000c000b */
[----:B01----:R-:W-:Y:S05]  /*7780*/  ENDCOLLECTIVE ;  /* 0x000000000000791b */ /* 0x003fea0003800000 */
.L_x_21391:
[----:B------:R-:W-:Y:S02]  /*7790*/  HFMA2 R12, -RZ, RZ, 0, 2.384185791015625e-07 ;  /* 0x00000004ff0c7431 */ /* 0x000fe400000001ff */
[----:B------:R-:W-:-:S05]  /*77a0*/  FADD R34, R31, R14 ;  /* 0x0000000e1f227221 */ /* 0x000fca0000000000 */
[----:B------:R-:W-:-:S07]  /*77b0*/  MOV R13, R34 ;  /* 0x00000022000d7202 */ /* 0x000fce0000000f00 */
[----:B------:R-:W-:Y:S05]  /*77c0*/  WARPSYNC.COLLECTIVE R15, `(.L_x_21392) ;  /* 0x000000000f087348 */ /* 0x000fea0003c00000 */
[----:B------:R0:W1:Y:S02]  /*77d0*/  SHFL.BFLY P6, R14, R13, R12, R11 ;  /* 0x0c00000c0d0e7389 */ /* 0x00006400000c000b */
[----:B01----:R-:W-:Y:S05]  /*77e0*/  ENDCOLLECTIVE ;  /* 0x000000000000791b */ /* 0x003fea0003800000 */
.L_x_21392:
[----:B------:R-:W-:Y:S01]  /*77f0*/  MOV R12, 0x2 ;  /* 0x00000002000c7802 */ /* 0x000fe20000000f00 */
[----:B------:R-:W-:-:S04]  /*7800*/  FADD R35, R34, R14 ;  /* 0x0000000e22237221 */ /* 0x000fc80000000000 */
[----:B------:R-:W-:-:S07]  /*7810*/  IMAD.MOV.U32 R13, RZ, RZ, R35 ;  /* 0x000000ffff0d7224 */ /* 0x000fce00078e0023 */
[----:B------:R-:W-:Y:S05]  /*7820*/  WARPSYNC.COLLECTIVE R15, `(.L_x_21393) ;  /* 0x000000000f087348 */ /* 0x000fea0003c00000 */
[----:B------:R0:W1:Y:S02]  /*7830*/  SHFL.BFLY P6, R14, R13, R12, R11 ;  /* 0x0c00000c0d0e7389 */ /* 0x00006400000c000b */
[----:B01----:R-:W-:Y:S05]  /*7840*/  ENDCOLLECTIVE ;  /* 0x000000000000791b */ /* 0x003fea0003800000 */
.L_x_21393:
[----:B------:R-:W-:Y:S02]  /*7850*/  IMAD.MOV.U32 R12, RZ, RZ, 0x1 ;  /* 0x00000001ff0c7424 */ /* 0x000fe400078e00ff */
[----:B------:R-:W-:-:S05]  /*7860*/  FADD R36, R35, R14 ;  /* 0x0000000e23247221 */ /* 0x000fca0000000000 */
[----:B------:R-:W-:-:S07]  /*7870*/  MOV R13, R36 ;  /* 0x00000024000d7202 */ /* 0x000fce0000000f00 */
[----:B------:R-:W-:Y:S05]  /*7880*/  WARPSYNC.COLLECTIVE R15, `(.L_x_21394) ;  /* 0x000000000f087348 */ /* 0x000fea0003c00000 */
[----:B------:R0:W1:Y:S02]  /*7890*/  SHFL.BFLY P6, R14, R13, R12, R11 ;  /* 0x0c00000c0d0e7389 */ /* 0x00006400000c000b */
[----:B01----:R-:W-:Y:S05]  /*78a0*/  ENDCOLLECTIVE ;  /* 0x000000000000791b */ /* 0x003fea0003800000 */
.L_x_21394:
[----:B------:R-:W-:Y:S05]  /*78b0*/  BRA `(.L_x_21395) ;  /* 0xffffffd0002c7947 */ /* 0x000fea000383ffff */
        .weak           $__internal_333_$__cuda_sm3x_div_rn_noftz_f32_slowpath
        .type           $__internal_333_$__cuda_sm3x_div_rn_noftz_f32_slowpath,@function
        .size           $__internal_333_$__cuda_sm3x_div_rn_noftz_f32_slowpath,(.L_x_37710 - $__internal_333_$__cuda_sm3x_div_rn_noftz_f32_slowpath)
$__internal_333_$__cuda_sm3x_div_rn_noftz_f32_slowpath:
        /* <DEDUP_REMOVED lines=34> */
.L_x_21397:
        /* <DEDUP_REMOVED lines=51> */
.L_x_21404:
[----:B------:R-:W-:-:S04]  /*7e10*/  LOP3.LUT R5, R5, 0x80000000, RZ, 0xc0, !PT ;  /* 0x8000000005057812 */ /* 0x000fc800078ec0ff */
[----:B------:R-:W-:Y:S01]  /*7e20*/  LOP3.LUT R5, R5, 0x7f800000, RZ, 0xfc, !PT ;  /* 0x7f80000005057812 */ /* 0x000fe200078efcff */
[----:B------:R-:W-:Y:S06]  /*7e30*/  BRA `(.L_x_21405) ;  /* 0x0000000000047947 */ /* 0x000fec0003800000 */
.L_x_21403:
[----:B------:R-:W-:-:S07]  /*7e40*/  IMAD R5, R44, 0x800000, R5 ;  /* 0x008000002c057824 */ /* 0x000fce00078e0205 */
.L_x_21405:
[----:B------:R-:W-:Y:S05]  /*7e50*/  BSYNC.RECONVERGENT B2 ;  /* 0x0000000000027941 */ /* 0x000fea0003800200 */
.L_x_21402:
[----:B------:R-:W-:Y:S05]  /*7e60*/  BRA `(.L_x_21406) ;  /* 0x0000000000207947 */ /* 0x000fea0003800000 */
.L_x_21401:
[----:B------:R-:W-:-:S04]  /*7e70*/  LOP3.LUT R5, R12, 0x80000000, R5, 0x48, !PT ;  /* 0x800000000c057812 */ /* 0x000fc800078e4805 */
[----:B------:R-:W-:Y:S01]  /*7e80*/  LOP3.LUT R5, R5, 0x7f800000, RZ, 0xfc, !PT ;  /* 0x7f80000005057812 */ /* 0x000fe200078efcff */
[----:B------:R-:W-:Y:S06]  /*7e90*/  BRA `(.L_x_21406) ;  /* 0x0000000000147947 */ /* 0x000fec0003800000 */
.L_x_21400:
[----:B------:R-:W-:Y:S01]  /*7ea0*/  LOP3.LUT R5, R12, 0x80000000, R5, 0x48, !PT ;  /* 0x800000000c057812 */ /* 0x000fe200078e4805 */
[----:B------:R-:W-:Y:S06]  /*7eb0*/  BRA `(.L_x_21406) ;  /* 0x00000000000c7947 */ /* 0x000fec0003800000 */
.L_x_21399:
[----:B------:R-:W0:Y:S01]  /*7ec0*/  MUFU.RSQ R5, -QNAN ;  /* 0xffc0000000057908 */ /* 0x000e220000001400 */
[----:B------:R-:W-:Y:S05]  /*7ed0*/  BRA `(.L_x_21406) ;  /* 0x0000000000047947 */ /* 0x000fea0003800000 */
.L_x_21398:
[----:B------:R-:W-:-:S07]  /*7ee0*/  FADD.FTZ R5, R5, R12 ;  /* 0x0000000c05057221 */ /* 0x000fce0000010000 */
.L_x_21406:
[----:B------:R-:W-:Y:S05]  /*7ef0*/  BSYNC.RECONVERGENT B1 ;  /* 0x0000000000017941 */ /* 0x000fea0003800200 */
.L_x_21396:
[----:B------:R-:W-:Y:S01]  /*7f00*/  HFMA2 R13, -RZ, RZ, 0, 0 ;  /* 0x00000000ff0d7431 */ /* 0x000fe200000001ff */
[----:B------:R-:W-:-:S04]  /*7f10*/  MOV R12, R34 ;  /* 0x00000022000c7202 */ /* 0x000fc80000000f00 */
[----:B0-----:R-:W-:Y:S05]  /*7f20*/  RET.REL.NODEC R12 `(_Z15SoftmaxWarpImplI22BroadcastScaleMaskLoadIffbLm2EiE11DirectStoreIffEfLi1ELi25ELi32ELi1ELb0EL9Algorithm0EEvT_T0_ll) ;  /* 0xffffff800c347950 */ /* 0x001fea0003c3ffff */
.L_x_21407:
        /* <DEDUP_REMOVED lines=13> */
.L_x_37710:


//--------------------- .text._Z15SoftmaxWarpImplI22BroadcastScaleMaskLoadIffbLm2EiE11DirectStoreIffEfLi1ELi24ELi32ELi1ELb1EL9Algorithm0EEvT_T0_ll --------------------------
	.section	.text._Z15SoftmaxWarpImplI22BroadcastScaleMaskLoadIffbLm2EiE11DirectStoreIffEfLi1ELi24ELi32ELi1ELb1EL9Algorithm0EEvT_T0_ll,"ax",@progbits
	.align	128
        .global         _Z15SoftmaxWarpImplI22BroadcastScaleMaskLoadIffbLm2EiE11DirectStoreIffEfLi1ELi24ELi32ELi1ELb1EL9Algorithm0EEvT_T0_ll
        .type           _Z15SoftmaxWarpImplI22BroadcastScaleMaskLoadIffbLm2EiE11DirectStoreIffEfLi1ELi24ELi32ELi1ELb1EL9Algorithm0EEvT_T0_ll,@function
        .size           _Z15SoftmaxWarpImplI22BroadcastScaleMaskLoadIffbLm2EiE11DirectStoreIffEfLi1ELi24ELi32ELi1ELb1EL9Algorithm0EEvT_T0_ll,(.L_x_37711 - _Z15SoftmaxWarpImplI22BroadcastScaleMaskLoadIffbLm2EiE11DirectStoreIffEfLi1ELi24ELi32ELi1ELb1EL9Algorithm0EEvT_T0_ll)
        .other          _Z15SoftmaxWarpImplI22BroadcastScaleMaskLoadIffbLm2EiE11DirectStoreIffEfLi1ELi24ELi32ELi1ELb1EL9Algorithm0EEvT_T0_ll,@"STO_CUDA_ENTRY STV_DEFAULT"
_Z15SoftmaxWarpImplI22BroadcastScaleMaskLoadIffbLm2EiE11DirectStoreIffEfLi1ELi24ELi32ELi1ELb1EL9Algorithm0EEvT_T0_ll:
.text._Z15SoftmaxWarpImplI22BroadcastScaleMaskLoadIffbLm2EiE11DirectStoreIffEfLi1ELi24ELi32ELi1ELb1EL9Algorithm0EEvT_T0_ll:
        /* <DEDUP_REMOVED lines=29> */
.L_x_21408:
        /* <DEDUP_REMOVED lines=29> */
.L_x_21507:
[----:B0-----:R-:W0:Y:S01]  /*03a0*/  LDC.64 R14, c[0x0][0x3f0] ;  /* 0x0000fc00ff0e7b82 */ /* 0x001e220000000a00 */
[----:B------:R-:W-:Y:S01]  /*03b0*/  BSSY.RECONVERGENT B1, `(.L_x_21410) ;  /* 0x0000040000017945 */ /* 0x000fe20003800200 */
[----:B------:R-:W-:Y:S01]  /*03c0*/  MOV R25, 0xff800000 ;  /* 0xff80000000197802 */ /* 0x000fe20000000f00 */
[C---:B------:R-:W-:Y:S01]  /*03d0*/  VIADD R33, R0.reuse, 0x140 ;  /* 0x0000014000217836 */ /* 0x040fe20000000000 */
[C---:B------:R-:W-:Y:S01]  /*03e0*/  IADD3 R29, PT, PT, R0.reuse, 0x1c0, RZ ;  /* 0x000001c0001d7810 */ /* 0x040fe20007ffe0ff */
[C---:B------:R-:W-:Y:S01]  /*03f0*/  VIADD R31, R0.reuse, 0x180 ;  /* 0x00000180001f7836 */ /* 0x040fe20000000000 */
[----:B------:R-:W-:Y:S01]  /*0400*/  MOV R13, 0xff800000 ;  /* 0xff800000000d7802 */ /* 0x000fe20000000f00 */
[C---:B------:R-:W-:Y:S02]  /*0410*/  VIADD R27, R0.reuse, 0x1e0 ;  /* 0x000001e0001b7836 */ /* 0x040fe40000000000 */
[C---:B------:R-:W-:Y:S01]  /*0420*/  VIADD R12, R0.reuse, 0x200 ;  /* 0x00000200000c7836 */ /* 0x040fe20000000000 */
[----:B0-----:R-:W-:-:S04]  /*0430*/  ISETP.GE.U32.AND P2, PT, R0, R14, PT ;  /* 0x0000000e0000720c */ /* 0x001fc80003f46070 */
[----:B------:R-:W-:-:S13]  /*0440*/  ISETP.GE.AND.EX P2, PT, RZ, R15, PT, P2 ;  /* 0x0000000fff00720c */ /* 0x000fda0003f46320 */
        /* <DEDUP_REMOVED lines=19> */
[----:B------:R-:W-:-:S03]  /*0580*/  SHF.R.S64 R34, RZ, 0x1e, R30 ;  /* 0x0000001eff227819 */ /* 0x000fc6000000101e */
        /* <DEDUP_REMOVED lines=34> */
.L_x_21411:
[----:B------:R-:W-:Y:S05]  /*07b0*/  BSYNC.RECONVERGENT B1 ;  /* 0x0000000000017941 */ /* 0x000fea0003800200 */
.L_x_21410:
        /* <DEDUP_REMOVED lines=20> */
[----:B-1----:R-:W-:Y:S02]  /*0900*/  HFMA2 R34, -RZ, RZ, 0, 0 ;  /* 0x00000000ff227431 */ /* 0x002fe400000001ff */
        /* <DEDUP_REMOVED lines=39> */
.L_x_21413:
[----:B------:R-:W-:Y:S05]  /*0b80*/  BSYNC.RECONVERGENT B1 ;  /* 0x0000000000017941 */ /* 0x000fea0003800200 */
.L_x_21412:
        /* <DEDUP_REMOVED lines=62> */
.L_x_21415:
[----:B------:R-:W-:Y:S05]  /*0f70*/  BSYNC.RECONVERGENT B1 ;  /* 0x0000000000017941 */ /* 0x000fea0003800200 */
.L_x_21414:
        /* <DEDUP_REMOVED lines=56> */
.L_x_21417:
[----:B------:R-:W-:Y:S05]  /*1300*/  BSYNC.RECONVERGENT B1 ;  /* 0x0000000000017941 */ /* 0x000fea0003800200 */
.L_x_21416:
        /* <DEDUP_REMOVED lines=59> */
.L_x_21419:
[----:B------:R-:W-:Y:S05]  /*16c0*/  BSYNC.RECONVERGENT B1 ;  /* 0x0000000000017941 */ /* 0x000fea0003800200 */
.L_x_21418:
        /* <DEDUP_REMOVED lines=57> */
.L_x_21421:
[----:B------:R-:W-:Y:S05]  /*1a60*/  BSYNC.RECONVERGENT B1 ;  /* 0x0000000000017941 */ /* 0x000fea0003800200 */
.L_x_21420:
        /* <DEDUP_REMOVED lines=59> */
.L_x_21423:
[----:B------:R-:W-:Y:S05]  /*1e20*/  BSYNC.RECONVERGENT B1 ;  /* 0x0000000000017941 */ /* 0x000fea0003800200 */
.L_x_21422:
[----:B------:R-:W-:Y:S01]  /*1e30*/  BSSY.RECONVERGENT B1, `(.L_x_21424) ;  /* 0x0000039000017945 */ /* 0x000fe20003800200 */
[----:B------:R-:W-:Y:S02]  /*1e40*/  ISETP.GE.U32.AND P6, PT, R31, R14, PT ;  /* 0x0000000e1f00720c */ /* 0x000fe40003fc6070 */
[----:B------:R-:W-:Y:S01]  /*1e50*/  MOV R38, 0xff800000 ;  /* 0xff80000000267802 */ /* 0x000fe20000000f00 */
[----:B------:R-:W-:Y:S10]  /*1e60*/  @P0 BRA `(.L_x_21425) ;  /* 0x0000000000d40947 */ /* 0x000ff40003800000 */
[----:B------:R-:W1:Y:S01]  /*1e70*/  LDC R43, c[0x0][0x3a8] ;  /* 0x0000ea00ff2b7b82 */ /* 0x000e620000000800 */
[----:B------:R-:W-:Y:S02]  /*1e80*/  HFMA2 R38, -RZ, RZ, 0, 0 ;  /* 0x00000000ff267431 */ /* 0x000fe400000001ff */
[----:B------:R-:W-:Y:S01]  /*1e90*/  IMAD R44, R3, UR50, R9 ;  /* 0x00000032032c7c24 */ /* 0x000fe2000f8e0209 */
[----:B------:R-:W-:Y:S02]  /*1ea0*/  R2UR UR6, R48 ;  /* 0x00000000300672ca */ /* 0x000fe400000e0000 */
[----:B------:R-:W-:Y:S02]  /*1eb0*/  R2UR UR7, R49 ;  /* 0x00000000310772ca */ /* 0x000fe400000e0000 */
[----:B------:R-:W-:Y:S02]  /*1ec0*/  IABS R41, R44 ;  /* 0x0000002c00297213 */ /* 0x000fe40000000000 */
[----:B------:R-:W-:-:S02]  /*1ed0*/  SHF.R.S64 R42, RZ, 0x1e, R44 ;  /* 0x0000001eff2a7819 */ /* 0x000fc4000000102c */
[----:B------:R-:W-:Y:S02]  /*1ee0*/  R2UR UR4, R48 ;  /* 0x00000000300472ca */ /* 0x000fe400000e0000 */
        /* <DEDUP_REMOVED lines=45> */
.L_x_21425:
[----:B------:R-:W-:Y:S05]  /*21c0*/  BSYNC.RECONVERGENT B1 ;  /* 0x0000000000017941 */ /* 0x000fea0003800200 */
.L_x_21424:
        /* <DEDUP_REMOVED lines=13> */
[C---:B------:R-:W-:Y:S01]  /*22a0*/  R2UR UR6, R48.reuse ;  /* 0x00000000300672ca */ /* 0x040fe200000e0000 */
[----:B------:R-:W-:Y:S01]  /*22b0*/  IMAD.MOV.U32 R44, RZ, RZ, RZ ;  /* 0x000000ffff2c7224 */ /* 0x000fe200078e00ff */
[----:B------:R-:W-:Y:S02]  /*22c0*/  R2UR UR7, R49 ;  /* 0x00000000310772ca */ /* 0x000fe400000e0000 */
[----:B------:R-:W-:Y:S02]  /*22d0*/  IABS R41, R52 ;  /* 0x0000003400297213 */ /* 0x000fe40000000000 */
[----:B------:R-:W-:Y:S02]  /*22e0*/  SHF.R.S64 R50, RZ, 0x1e, R52 ;  /* 0x0000001eff327819 */ /* 0x000fe40000001034 */
[----:B------:R-:W-:-:S02]  /*22f0*/  R2UR UR4, R48 ;  /* 0x00000000300472ca */ /* 0x000fc400000e0000 */
[----:B------:R-:W-:Y:S02]  /*2300*/  R2UR UR5, R49 ;  /* 0x00000000310572ca */ /* 0x000fe400000e0000 */
        /* <DEDUP_REMOVED lines=44> */
.L_x_21427:
[----:B------:R-:W-:Y:S05]  /*25d0*/  BSYNC.RECONVERGENT B1 ;  /* 0x0000000000017941 */ /* 0x000fea0003800200 */
.L_x_21426:
[----:B------:R-:W-:Y:S04]  /*25e0*/  BSSY.RECONVERGENT B1, `(.L_x_21428) ;  /* 0x0000037000017945 */ /* 0x000fe80003800200 */
[----:B------:R-:W-:Y:S05]  /*25f0*/  @P4 BRA `(.L_x_21429) ;  /* 0x0000000000d44947 */ /* 0x000fea0003800000 */
        /* <DEDUP_REMOVED lines=53> */
.L_x_21429:
[----:B------:R-:W-:Y:S05]  /*2950*/  BSYNC.RECONVERGENT B1 ;  /* 0x0000000000017941 */ /* 0x000fea0003800200 */
.L_x_21428:
[----:B------:R-:W-:Y:S04]  /*2960*/  BSSY.RECONVERGENT B1, `(.L_x_21430) ;  /* 0x0000036000017945 */ /* 0x000fe80003800200 */
[----:B------:R-:W-:Y:S05]  /*2970*/  @P3 BRA `(.L_x_21431) ;  /* 0x0000000000d03947 */ /* 0x000fea0003800000 */
[----:B------:R-:W1:Y:S01]  /*2980*/  LDC R37, c[0x0][0x3a8] ;  /* 0x0000ea00ff257b82 */ /* 0x000e620000000800 */
[----:B------:R-:W-:Y:S02]  /*2990*/  HFMA2 R42, -RZ, RZ, 0, 0 ;  /* 0x00000000ff2a7431 */ /* 0x000fe400000001ff */
[----:B------:R-:W-:Y:S01]  /*29a0*/  IMAD R52, R3, UR50, R33 ;  /* 0x0000003203347c24 */ /* 0x000fe2000f8e0221 */
[C---:B------:R-:W-:Y:S02]  /*29b0*/  R2UR UR6, R48.reuse ;  /* 0x00000000300672ca */ /* 0x040fe400000e0000 */
[----:B------:R-:W-:Y:S02]  /*29c0*/  R2UR UR7, R49 ;  /* 0x00000000310772ca */ /* 0x000fe400000e0000 */
        /* <DEDUP_REMOVED lines=47> */
.L_x_21431:
[----:B------:R-:W-:Y:S05]  /*2cc0*/  BSYNC.RECONVERGENT B1 ;  /* 0x0000000000017941 */ /* 0x000fea0003800200 */
.L_x_21430:
[----:B------:R-:W-:Y:S01]  /*2cd0*/  BSSY.RECONVERGENT B1, `(.L_x_21432) ;  /* 0x0000039000017945 */ /* 0x000fe20003800200 */
[----:B------:R-:W-:Y:S02]  /*2ce0*/  IMAD.MOV.U32 R46, RZ, RZ, -0x800000 ;  /* 0xff800000ff2e7424 */ /* 0x000fe400078e00ff */
[----:B------:R-:W-:Y:S01]  /*2cf0*/  IMAD.MOV.U32 R50, RZ, RZ, -0x800000 ;  /* 0xff800000ff327424 */ /* 0x000fe200078e00ff */
[----:B------:R-:W-:Y:S06]  /*2d00*/  @P1 BRA `(.L_x_21433) ;  /* 0x0000000000d41947 */ /* 0x000fec0003800000 */
        /* <DEDUP_REMOVED lines=53> */
.L_x_21433:
[----:B------:R-:W-:Y:S05]  /*3060*/  BSYNC.RECONVERGENT B1 ;  /* 0x0000000000017941 */ /* 0x000fea0003800200 */
.L_x_21432:
        /* <DEDUP_REMOVED lines=54> */
.L_x_21435:
[----:B------:R-:W-:Y:S05]  /*33d0*/  BSYNC.RECONVERGENT B1 ;  /* 0x0000000000017941 */ /* 0x000fea0003800200 */
.L_x_21434:
[----:B------:R-:W-:Y:S01]  /*33e0*/  ISETP.GE.AND.EX P0, PT, RZ, R15, PT, P0 ;  /* 0x0000000fff00720c */ /* 0x000fe20003f06300 */
[----:B------:R-:W-:Y:S01]  /*33f0*/  BSSY.RECONVERGENT B1, `(.L_x_21436) ;  /* 0x0000042000017945 */ /* 0x000fe20003800200 */
[-C--:B------:R-:W-:Y:S01]  /*3400*/  ISETP.GE.U32.AND P6, PT, R29, R14.reuse, PT ;  /* 0x0000000e1d00720c */ /* 0x080fe20003fc6070 */
[----:B------:R-:W-:Y:S01]  /*3410*/  IMAD.MOV.U32 R52, RZ, RZ, -0x800000 ;  /* 0xff800000ff347424 */ /* 0x000fe200078e00ff */
[-C--:B------:R-:W-:Y:S01]  /*3420*/  ISETP.GE.U32.AND P3, PT, R27, R14.reuse, PT ;  /* 0x0000000e1b00720c */ /* 0x080fe20003f66070 */
[----:B------:R-:W-:Y:S01]  /*3430*/  IMAD.MOV.U32 R58, RZ, RZ, -0x800000 ;  /* 0xff800000ff3a7424 */ /* 0x000fe200078e00ff */
        /* <DEDUP_REMOVED lines=61> */
.L_x_21437:
[----:B------:R-:W-:Y:S05]  /*3810*/  BSYNC.RECONVERGENT B1 ;  /* 0x0000000000017941 */ /* 0x000fea0003800200 */
.L_x_21436:
        /* <DEDUP_REMOVED lines=54> */
.L_x_21439:
[----:B------:R-:W-:Y:S05]  /*3b80*/  BSYNC.RECONVERGENT B1 ;  /* 0x0000000000017941 */ /* 0x000fea0003800200 */
.L_x_21438:
        /* <DEDUP_REMOVED lines=13> */
[----:B-1----:R-:W-:-:S06]  /*3c60*/  VIADD R55, R33, 0xffffffe ;  /* 0x0ffffffe21377836 */ /* 0x002fcc0000000000 */
[----:B------:R-:W1:Y:S02]  /*3c70*/  F2I.FTZ.U32.TRUNC.NTZ R55, R55 ;  /* 0x0000003700377305 */ /* 0x000e64000021f000 */
[----:B-1----:R-:W-:-:S05]  /*3c80*/  IADD3 R29, PT, PT, RZ, -R55, RZ ;  /* 0x80000037ff1d7210 */ /* 0x002fca0007ffe0ff */
        /* <DEDUP_REMOVED lines=39> */
.L_x_21441:
[----:B------:R-:W-:Y:S05]  /*3f00*/  BSYNC.RECONVERGENT B1 ;  /* 0x0000000000017941 */ /* 0x000fea0003800200 */
.L_x_21440:
        /* <DEDUP_REMOVED lines=38> */
[----:B--2---:R-:W-:Y:S02]  /*4170*/  ISETP.NE.U32.AND P3, PT, R56, 0x1, PT ;  /* 0x000000013800780c */ /* 0x004fe40003f65070 */
[--C-:B------:R-:W-:Y:S01]  /*4180*/  SHF.R.S64 R56, RZ, 0x1e, R62.reuse ;  /* 0x0000001eff387819 */ /* 0x100fe2000000103e */
        /* <DEDUP_REMOVED lines=16> */
.L_x_21443:
[----:B------:R-:W-:Y:S05]  /*4290*/  BSYNC.RECONVERGENT B1 ;  /* 0x0000000000017941 */ /* 0x000fea0003800200 */
.L_x_21442:
        /* <DEDUP_REMOVED lines=15> */
[----:B-1----:R-:W-:Y:S01]  /*4390*/  IMAD.MOV.U32 R54, RZ, RZ, RZ ;  /* 0x000000ffff367224 */ /* 0x002fe200078e00ff */
[----:B---3--:R-:W-:-:S05]  /*43a0*/  IADD3 R12, PT, PT, RZ, -R55, RZ ;  /* 0x80000037ff0c7210 */ /* 0x008fca0007ffe0ff */
        /* <DEDUP_REMOVED lines=38> */
.L_x_21445:
[----:B------:R-:W-:Y:S05]  /*4610*/  BSYNC.RECONVERGENT B1 ;  /* 0x0000000000017941 */ /* 0x000fea0003800200 */
.L_x_21444:
[----:B------:R-:W-:Y:S01]  /*4620*/  ISETP.GE.AND.EX P1, PT, RZ, R15, PT, P1 ;  /* 0x0000000fff00720c */ /* 0x000fe20003f26310 */
[----:B------:R-:W-:Y:S01]  /*4630*/  BSSY.RECONVERGENT B1, `(.L_x_21446) ;  /* 0x0000046000017945 */ /* 0x000fe20003800200 */
[-C--:B------:R-:W-:Y:S01]  /*4640*/  ISETP.GE.U32.AND P6, PT, R20, R14.reuse, PT ;  /* 0x0000000e1400720c */ /* 0x080fe20003fc6070 */
[----:B------:R-:W-:Y:S01]  /*4650*/  IMAD.MOV.U32 R66, RZ, RZ, -0x800000 ;  /* 0xff800000ff427424 */ /* 0x000fe200078e00ff */
[-C--:B------:R-:W-:Y:S01]  /*4660*/  ISETP.GE.U32.AND P0, PT, R21, R14.reuse, PT ;  /* 0x0000000e1500720c */ /* 0x080fe20003f06070 */
[----:B------:R-:W-:Y:S01]  /*4670*/  IMAD.MOV.U32 R70, RZ, RZ, -0x800000 ;  /* 0xff800000ff467424 */ /* 0x000fe200078e00ff */
[-C--:B------:R-:W-:Y:S01]  /*4680*/  ISETP.GE.U32.AND P3, PT, R22, R14.reuse, PT ;  /* 0x0000000e1600720c */ /* 0x080fe20003f66070 */
[----:B------:R-:W-:Y:S01]  /*4690*/  IMAD.MOV.U32 R72, RZ, RZ, -0x800000 ;  /* 0xff800000ff487424 */ /* 0x000fe200078e00ff */
[-C--:B------:R-:W-:Y:S01]  /*46a0*/  ISETP.GE.U32.AND P4, PT, R23, R14.reuse, PT ;  /* 0x0000000e1700720c */ /* 0x080fe20003f86070 */
[----:B------:R-:W-:Y:S01]  /*46b0*/  IMAD.MOV.U32 R64, RZ, RZ, -0x800000 ;  /* 0xff800000ff407424 */ /* 0x000fe200078e00ff */
[----:B------:R-:W-:-:S02]  /*46c0*/  ISETP.GE.U32.AND P5, PT, R24, R14, PT ;  /* 0x0000000e1800720c */ /* 0x000fc40003fa6070 */
[-C--:B------:R-:W-:Y:S02]  /*46d0*/  ISETP.GE.AND.EX P6, PT, RZ, R15.reuse, PT, P6 ;  /* 0x0000000fff00720c */ /* 0x080fe40003fc6360 */
[-C--:B------:R-:W-:Y:S02]  /*46e0*/  ISETP.GE.AND.EX P0, PT, RZ, R15.reuse, PT, P0 ;  /* 0x0000000fff00720c */ /* 0x080fe40003f06300 */
[-C--:B------:R-:W-:Y:S02]  /*46f0*/  ISETP.GE.AND.EX P3, PT, RZ, R15.reuse, PT, P3 ;  /* 0x0000000fff00720c */ /* 0x080fe40003f66330 */
[-C--:B------:R-:W-:Y:S02]  /*4700*/  ISETP.GE.AND.EX P4, PT, RZ, R15.reuse, PT, P4 ;  /* 0x0000000fff00720c */ /* 0x080fe40003f86340 */
[----:B------:R-:W-:Y:S02]  /*4710*/  ISETP.GE.AND.EX P5, PT, RZ, R15, PT, P5 ;  /* 0x0000000fff00720c */ /* 0x000fe40003fa6350 */
[----:B------:R-:W-:-:S02]  /*4720*/  MOV R68, 0xff800000 ;  /* 0xff80000000447802 */ /* 0x000fc40000000f00 */
[----:B------:R-:W-:Y:S01]  /*4730*/  MOV R74, 0xff800000 ;  /* 0xff800000004a7802 */ /* 0x000fe20000000f00 */
[----:B------:R-:W-:Y:S08]  /*4740*/  @P1 BRA `(.L_x_21447) ;  /* 0x0000000000d01947 */ /* 0x000ff00003800000 */
        /* <DEDUP_REMOVED lines=52> */
.L_x_21447:
[----:B------:R-:W-:Y:S05]  /*4a90*/  BSYNC.RECONVERGENT B1 ;  /* 0x0000000000017941 */ /* 0x000fea0003800200 */
.L_x_21446:
[----:B------:R-:W-:Y:S04]  /*4aa0*/  BSSY.RECONVERGENT B1, `(.L_x_21448) ;  /* 0x0000036000017945 */ /* 0x000fe80003800200 */
        /* <DEDUP_REMOVED lines=34> */
[----:B--2---:R-:W-:Y:S02]  /*4cd0*/  ISETP.NE.U32.AND P1, PT, R54, 0x1, PT ;  /* 0x000000013600780c */ /* 0x004fe40003f25070 */
        /* <DEDUP_REMOVED lines=18> */
.L_x_21449:
[----:B------:R-:W-:Y:S05]  /*4e00*/  BSYNC.RECONVERGENT B1 ;  /* 0x0000000000017941 */ /* 0x000fea0003800200 */
.L_x_21448:
        /* <DEDUP_REMOVED lines=54> */
.L_x_21451:
[----:B------:R-:W-:Y:S05]  /*5170*/  BSYNC.RECONVERGENT B1 ;  /* 0x0000000000017941 */ /* 0x000fea0003800200 */
.L_x_21450:
        /* <DEDUP_REMOVED lines=54> */
.L_x_21453:
[----:B------:R-:W-:Y:S05]  /*54e0*/  BSYNC.RECONVERGENT B1 ;  /* 0x0000000000017941 */ /* 0x000fea0003800200 */
.L_x_21452:
        /* <DEDUP_REMOVED lines=54> */
.L_x_21455:
[----:B------:R-:W-:Y:S05]  /*5850*/  BSYNC.RECONVERGENT B1 ;  /* 0x0000000000017941 */ /* 0x000fea0003800200 */
.L_x_21454:
        /* <DEDUP_REMOVED lines=54> */
.L_x_21457:
[----:B------:R-:W-:Y:S05]  /*5bc0*/  BSYNC.RECONVERGENT B1 ;  /* 0x0000000000017941 */ /* 0x000fea0003800200 */
.L_x_21456:
        /* <DEDUP_REMOVED lines=27> */
[-C--:B------:R-:W-:Y:S01]  /*5d80*/  FFMA.RM R33, R33, R12.reuse, 12582913 ;  /* 0x4b40000121217423 */ /* 0x080fe2000000400c */
[----:B------:R-:W-:Y:S01]  /*5d90*/  FADD R27, R15, -12583039 ;  /* 0xcb40007f0f1b7421 */ /* 0x000fe20000000000 */
[-C--:B------:R-:W-:Y:S01]  /*5da0*/  FFMA.SAT R39, R32, R11.reuse, 0.5 ;  /* 0x3f00000020277423 */ /* 0x080fe2000000200b */
[----:B------:R-:W-:Y:S01]  /*5db0*/  FFMA R25, R76, 1.4426950216293334961, -R25 ;  /* 0x3fb8aa3b4c197823 */ /* 0x000fe20000000819 */
[----:B------:R-:W-:Y:S01]  /*5dc0*/  FADD R29, R33, -12583039 ;  /* 0xcb40007f211d7421 */ /* 0x000fe20000000000 */
[----:B------:R-:W-:Y:S01]  /*5dd0*/  FFMA R27, R54, 1.4426950216293334961, -R27 ;  /* 0x3fb8aa3b361b7823 */ /* 0x000fe2000000081b */
[----:B------:R-:W-:Y:S01]  /*5de0*/  FADD R34, -R35, R34 ;  /* 0x0000002223227221 */ /* 0x000fe20000000100 */
        /* <DEDUP_REMOVED lines=8> */
[----:B------:R-:W-:Y:S01]  /*5e70*/  FADD R38, -R35, R38 ;  /* 0x0000002623267221 */ /* 0x000fe20000000100 */
[----:B------:R-:W-:Y:S01]  /*5e80*/  FFMA R47, R26, 1.925963033500011079e-08, R25 ;  /* 0x32a570601a2f7823 */ /* 0x000fe20000000019 */
[----:B------:R-:W-:Y:S01]  /*5e90*/  FADD R25, R39, -12583039 ;  /* 0xcb40007f27197421 */ /* 0x000fe20000000000 */
[-C--:B------:R-:W-:Y:S01]  /*5ea0*/  FFMA.RM R28, R27, R12.reuse, 12582913 ;  /* 0x4b4000011b1c7423 */ /* 0x080fe2000000400c */
[C---:B------:R-:W-:Y:S01]  /*5eb0*/  FADD R30, -R35.reuse, R36 ;  /* 0x00000024231e7221 */ /* 0x040fe20000000100 */
[C---:B------:R-:W-:Y:S01]  /*5ec0*/  FADD R44, -R35.reuse, R44 ;  /* 0x0000002c232c7221 */ /* 0x040fe20000000100 */
[----:B------:R-:W-:Y:S01]  /*5ed0*/  FFMA R25, R32, 1.4426950216293334961, -R25 ;  /* 0x3fb8aa3b20197823 */ /* 0x000fe20000000819 */
[----:B------:R-:W-:Y:S01]  /*5ee0*/  FADD R27, R28, -12583039 ;  /* 0xcb40007f1c1b7421 */ /* 0x000fe20000000000 */
[-C--:B------:R-:W-:Y:S01]  /*5ef0*/  FFMA.SAT R29, R30, R11.reuse, 0.5 ;  /* 0x3f0000001e1d7423 */ /* 0x080fe2000000200b */
[----:B------:R-:W-:Y:S01]  /*5f00*/  FADD R36, -R35, R40 ;  /* 0x0000002823247221 */ /* 0x000fe20000000100 */
[----:B------:R-:W-:Y:S01]  /*5f10*/  FFMA R43, R32, 1.925963033500011079e-08, R25 ;  /* 0x32a57060202b7823 */ /* 0x000fe20000000019 */
[-C--:B------:R-:W-:Y:S01]  /*5f20*/  FFMA.SAT R25, R38, R11.reuse, 0.5 ;  /* 0x3f00000026197423 */ /* 0x080fe2000000200b */
[C---:B------:R-:W-:Y:S01]  /*5f30*/  FFMA R27, R34.reuse, 1.4426950216293334961, -R27 ;  /* 0x3fb8aa3b221b7823 */ /* 0x040fe2000000081b */
[-C--:B------:R-:W-:Y:S01]  /*5f40*/  FFMA.RM R29, R29, R12.reuse, 12582913 ;  /* 0x4b4000011d1d7423 */ /* 0x080fe2000000400c */
[----:B------:R-:W1:Y:S01]  /*5f50*/  MUFU.EX2 R76, R76 ;  /* 0x0000004c004c7308 */ /* 0x000e620000000800 */
[-C--:B------:R-:W-:Y:S01]  /*5f60*/  FFMA.RM R26, R25, R12.reuse, 12582913 ;  /* 0x4b400001191a7423 */ /* 0x080fe2000000400c */
[----:B------:R-:W-:Y:S01]  /*5f70*/  FFMA R45, R34, 1.925963033500011079e-08, R27 ;  /* 0x32a57060222d7823 */ /* 0x000fe2000000001b */
[----:B------:R-:W-:Y:S01]  /*5f80*/  FADD R25, R29, -12583039 ;  /* 0xcb40007f1d197421 */ /* 0x000fe20000000000 */
[-C--:B------:R-:W-:Y:S01]  /*5f90*/  FFMA.SAT R37, R36, R11.reuse, 0.5 ;  /* 0x3f00000024257423 */ /* 0x080fe2000000200b */
[----:B------:R-:W-:Y:S01]  /*5fa0*/  FADD R27, R26, -12583039 ;  /* 0xcb40007f1a1b7421 */ /* 0x000fe20000000000 */
[C---:B------:R-:W-:Y:S01]  /*5fb0*/  FADD R42, -R35.reuse, R42 ;  /* 0x0000002a232a7221 */ /* 0x040fe20000000100 */
[----:B------:R-:W-:Y:S01]  /*5fc0*/  FFMA R25, R30, 1.4426950216293334961, -R25 ;  /* 0x3fb8aa3b1e197823 */ /* 0x000fe20000000819 */
[C---:B------:R-:W-:Y:S01]  /*5fd0*/  FADD R14, -R35.reuse, R50 ;  /* 0x00000032230e7221 */ /* 0x040fe20000000100 */
[----:B------:R-:W-:Y:S01]  /*5fe0*/  FFMA R27, R38, 1.4426950216293334961, -R27 ;  /* 0x3fb8aa3b261b7823 */ /* 0x000fe2000000081b */
[C---:B------:R-:W-:Y:S01]  /*5ff0*/  FADD R46, -R35.reuse, R46 ;  /* 0x0000002e232e7221 */ /* 0x040fe20000000100 */
[----:B------:R-:W-:Y:S01]  /*6000*/  FFMA R41, R30, 1.925963033500011079e-08, R25 ;  /* 0x32a570601e297823 */ /* 0x000fe20000000019 */
[C---:B------:R-:W-:Y:S01]  /*6010*/  FADD R58, -R35.reuse, R58 ;  /* 0x0000003a233a7221 */ /* 0x040fe20000000100 */
        /* <DEDUP_REMOVED lines=13> */
[----:B------:R-:W-:Y:S01]  /*60f0*/  FADD R74, -R35, R74 ;  /* 0x0000004a234a7221 */ /* 0x000fe20000000100 */
[C---:B------:R-:W-:Y:S01]  /*6100*/  FFMA R35, R44.reuse, 1.4426950216293334961, -R25 ;  /* 0x3fb8aa3b2c237823 */ /* 0x040fe20000000819 */
[----:B------:R-:W-:Y:S01]  /*6110*/  SHF.L.U32 R13, R13, 0x17, RZ ;  /* 0x000000170d0d7819 */ /* 0x000fe200000006ff */
[----:B------:R-:W-:Y:S01]  /*6120*/  FFMA.RM R25, R37, R12, 12582913 ;  /* 0x4b40000125197423 */ /* 0x000fe2000000400c */
[----:B------:R-:W2:Y:S01]  /*6130*/  MUFU.EX2 R34, R51 ;  /* 0x0000003300227308 */ /* 0x000ea20000000800 */
[----:B------:R-:W-:Y:S01]  /*6140*/  FFMA R44, R44, 1.925963033500011079e-08, R35 ;  /* 0x32a570602c2c7823 */ /* 0x000fe20000000023 */
[-C--:B------:R-:W-:Y:S01]  /*6150*/  FFMA.SAT R37, R14, R11.reuse, 0.5 ;  /* 0x3f0000000e257423 */ /* 0x080fe2000000200b */
[----:B------:R-:W-:Y:S01]  /*6160*/  FADD R35, R25, -12583039 ;  /* 0xcb40007f19237421 */ /* 0x000fe20000000000 */
[----:B-1----:R-:W-:Y:S01]  /*6170*/  FMUL R50, R13, R76 ;  /* 0x0000004c0d327220 */ /* 0x002fe20000400000 */
[----:B------:R-:W-:Y:S01]  /*6180*/  FFMA.SAT R13, R42, R11, 0.5 ;  /* 0x3f0000002a0d7423 */ /* 0x000fe2000000200b */
[----:B------:R-:W-:Y:S01]  /*6190*/  SHF.L.U32 R33, R33, 0x17, RZ ;  /* 0x0000001721217819 */ /* 0x000fe200000006ff */
[----:B------:R-:W-:Y:S01]  /*61a0*/  FFMA R35, R36, 1.4426950216293334961, -R35 ;  /* 0x3fb8aa3b24237823 */ /* 0x000fe20000000823 */
[----:B------:R-:W-:Y:S01]  /*61b0*/  MUFU.EX2 R30, R47 ;  /* 0x0000002f001e7308 */ /* 0x000fe20000000800 */
[----:B------:R-:W-:Y:S01]  /*61c0*/  FFMA.RM R13, R13, R12, 12582913 ;  /* 0x4b4000010d0d7423 */ /* 0x000fe2000000400c */
[----:B------:R-:W-:-:S02]  /*61d0*/  IMAD.SHL.U32 R31, R31, 0x800000, RZ ;  /* 0x008000001f1f7824 */ /* 0x000fc400078e00ff */
[----:B------:R-:W-:Y:S01]  /*61e0*/  FFMA R36, R36, 1.925963033500011079e-08, R35 ;  /* 0x32a5706024247823 */ /* 0x000fe20000000023 */
[----:B------:R-:W-:Y:S01]  /*61f0*/  SHF.L.U32 R32, R39, 0x17, RZ ;  /* 0x0000001727207819 */ /* 0x000fe200000006ff */
[----:B------:R-:W-:Y:S01]  /*6200*/  FADD R35, R13, -12583039 ;  /* 0xcb40007f0d237421 */ /* 0x000fe20000000000 */
[-C--:B------:R-:W-:Y:S01]  /*6210*/  FFMA.SAT R39, R52, R11.reuse, 0.5 ;  /* 0x3f00000034277423 */ /* 0x080fe2000000200b */
[----:B------:R-:W-:Y:S01]  /*6220*/  IMAD.SHL.U32 R28, R28, 0x800000, RZ ;  /* 0x008000001c1c7824 */ /* 0x000fe200078e00ff */
[----:B------:R-:W1:Y:S01]  /*6230*/  MUFU.EX2 R43, R43 ;  /* 0x0000002b002b7308 */ /* 0x000e620000000800 */
[----:B------:R-:W-:Y:S01]  /*6240*/  FFMA R35, R42, 1.4426950216293334961, -R35 ;  /* 0x3fb8aa3b2a237823 */ /* 0x000fe20000000823 */
[----:B--2---:R-:W-:Y:S01]  /*6250*/  FMUL R34, R33, R34 ;  /* 0x0000002221227220 */ /* 0x004fe20000400000 */
[----:B------:R-:W-:Y:S01]  /*6260*/  FFMA.SAT R33, R46, R11, 0.5 ;  /* 0x3f0000002e217423 */ /* 0x000fe2000000200b */
[----:B------:R-:W-:Y:S01]  /*6270*/  FFMA.RM R39, R39, R12, 12582913 ;  /* 0x4b40000127277423 */ /* 0x000fe2000000400c */
[----:B------:R-:W-:Y:S01]  /*6280*/  FFMA R42, R42, 1.925963033500011079e-08, R35 ;  /* 0x32a570602a2a7823 */ /* 0x000fe20000000023 */
[----:B------:R-:W-:-:S02]  /*6290*/  IMAD.SHL.U32 R35, R15, 0x800000, RZ ;  /* 0x008000000f237824 */ /* 0x000fc400078e00ff */
[-C--:B------:R-:W-:Y:S01]  /*62a0*/  FFMA.RM R15, R37, R12.reuse, 12582913 ;  /* 0x4b400001250f7423 */ /* 0x080fe2000000400c */
[----:B------:R-:W2:Y:S01]  /*62b0*/  MUFU.EX2 R45, R45 ;  /* 0x0000002d002d7308 */ /* 0x000ea20000000800 */
[----:B------:R-:W-:Y:S01]  /*62c0*/  SHF.L.U32 R29, R29, 0x17, RZ ;  /* 0x000000171d1d7819 */ /* 0x000fe200000006ff */
[----:B------:R-:W-:Y:S01]  /*62d0*/  FFMA.SAT R51, R66, R11, 0.5 ;  /* 0x3f00000042337423 */ /* 0x000fe2000000200b */
[----:B------:R-:W-:Y:S01]  /*62e0*/  FADD R37, R15, -12583039 ;  /* 0xcb40007f0f257421 */ /* 0x000fe20000000000 */
[----:B------:R-:W-:Y:S01]  /*62f0*/  SHF.L.U32 R27, R27, 0x17, RZ ;  /* 0x000000171b1b7819 */ /* 0x000fe200000006ff */
[----:B------:R-:W-:Y:S01]  /*6300*/  IMAD.SHL.U32 R26, R26, 0x800000, RZ ;  /* 0x008000001a1a7824 */ /* 0x000fe200078e00ff */
[----:B------:R-:W-:Y:S01]  /*6310*/  SHF.L.U32 R13, R13, 0x17, RZ ;  /* 0x000000170d0d7819 */ /* 0x000fe200000006ff */
[----:B------:R-:W-:Y:S01]  /*6320*/  FFMA R37, R14, 1.4426950216293334961, -R37 ;  /* 0x3fb8aa3b0e257823 */ /* 0x000fe20000000825 */
[----:B------:R-:W-:Y:S01]  /*6330*/  MUFU.EX2 R44, R44 ;  /* 0x0000002c002c7308 */ /* 0x000fe20000000800 */
[----:B-1----:R-:W-:Y:S01]  /*6340*/  FMUL R32, R32, R43 ;  /* 0x0000002b20207220 */ /* 0x002fe20000400000 */
[----:B------:R-:W-:Y:S01]  /*6350*/  FFMA.SAT R43, R60, R11, 0.5 ;  /* 0x3f0000003c2b7423 */ /* 0x000fe2000000200b */
[----:B------:R-:W-:Y:S01]  /*6360*/  FFMA R37, R14, 1.925963033500011079e-08, R37 ;  /* 0x32a570600e257823 */ /* 0x000fe20000000025 */
[----:B------:R-:W-:Y:S01]  /*6370*/  FFMA.RM R14, R33, R12, 12582913 ;  /* 0x4b400001210e7423 */ /* 0x000fe2000000400c */
[----:B------:R-:W-:-:S02]  /*6380*/  IMAD.SHL.U32 R25, R25, 0x800000, RZ ;  /* 0x0080000019197824 */ /* 0x000fc400078e00ff */
[-C--:B------:R-:W-:Y:S01]  /*6390*/  FFMA.RM R43, R43, R12.reuse, 12582913 ;  /* 0x4b4000012b2b7423 */ /* 0x080fe2000000400c */
[----:B------:R-:W-:Y:S01]  /*63a0*/  FFMA.RM R51, R51, R12, 12582913 ;  /* 0x4b40000133337423 */ /* 0x000fe2000000400c */
[----:B------:R-:W-:Y:S01]  /*63b0*/  FADD R33, R14, -12583039 ;  /* 0xcb40007f0e217421 */ /* 0x000fe20000000000 */
[----:B------:R-:W-:Y:S01]  /*63c0*/  MUFU.EX2 R36, R36 ;  /* 0x0000002400247308 */ /* 0x000fe20000000800 */
[C---:B------:R-:W-:Y:S01]  /*63d0*/  FADD R47, R43.reuse, -12583039 ;  /* 0xcb40007f2b2f7421 */ /* 0x040fe20000000000 */
[----:B------:R-:W-:Y:S02]  /*63e0*/  IMAD.SHL.U32 R43, R43, 0x800000, RZ ;  /* 0x008000002b2b7824 */ /* 0x000fe400078e00ff */
[----:B------:R-:W-:Y:S01]  /*63f0*/  FFMA R33, R46, 1.4426950216293334961, -R33 ;  /* 0x3fb8aa3b2e217823 */ /* 0x000fe20000000821 */
[----:B------:R-:W-:-:S03]  /*6400*/  FFMA R47, R60, 1.4426950216293334961, -R47 ;  /* 0x3fb8aa3b3c2f7823 */ /* 0x000fc6000000082f */
[----:B------:R-:W-:Y:S01]  /*6410*/  FFMA R46, R46, 1.925963033500011079e-08, R33 ;  /* 0x32a570602e2e7823 */ /* 0x000fe20000000021 */
[-C--:B------:R-:W-:Y:S01]  /*6420*/  FFMA.SAT R33, R58, R11.reuse, 0.5 ;  /* 0x3f0000003a217423 */ /* 0x080fe2000000200b */
[----:B------:R-:W-:Y:S01]  /*6430*/  MUFU.EX2 R42, R42 ;  /* 0x0000002a002a7308 */ /* 0x000fe20000000800 */
[----:B------:R-:W-:Y:S01]  /*6440*/  FFMA R60, R60, 1.925963033500011079e-08, R47 ;  /* 0x32a570603c3c7823 */ /* 0x000fe2000000002f */
[----:B------:R-:W-:Y:S01]  /*6450*/  FFMA.SAT R47, R56, R11, 0.5 ;  /* 0x3f000000382f7423 */ /* 0x000fe2000000200b */
[----:B------:R-:W-:Y:S01]  /*6460*/  FFMA.RM R38, R33, R12, 12582913 ;  /* 0x4b40000121267423 */ /* 0x000fe2000000400c */
[----:B------:R-:W-:Y:S02]  /*6470*/  FMUL R33, R31, R30 ;  /* 0x0000001e1f217220 */ /* 0x000fe40000400000 */
[----:B------:R-:W-:Y:S01]  /*6480*/  FFMA.RM R47, R47, R12, 12582913 ;  /* 0x4b4000012f2f7423 */ /* 0x000fe2000000400c */
[C---:B------:R-:W-:Y:S01]  /*6490*/  FADD R31, R38.reuse, -12583039 ;  /* 0xcb40007f261f7421 */ /* 0x040fe20000000000 */
[----:B------:R-:W1:Y:S01]  /*64a0*/  MUFU.EX2 R30, R41 ;  /* 0x00000029001e7308 */ /* 0x000e620000000800 */
[----:B------:R-:W-:-:S02]  /*64b0*/  IMAD.SHL.U32 R38, R38, 0x800000, RZ ;  /* 0x0080000026267824 */ /* 0x000fc400078e00ff */
[----:B------:R-:W-:-:S04]  /*64c0*/  FFMA R31, R58, 1.4426950216293334961, -R31 ;  /* 0x3fb8aa3b3a1f7823 */ /* 0x000fc8000000081f */
[----:B------:R-:W-:Y:S01]  /*64d0*/  FFMA R58, R58, 1.925963033500011079e-08, R31 ;  /* 0x32a570603a3a7823 */ /* 0x000fe2000000001f */
[C---:B------:R-:W-:Y:S01]  /*64e0*/  FADD R31, R39.reuse, -12583039 ;  /* 0xcb40007f271f7421 */ /* 0x040fe20000000000 */
[----:B------:R-:W3:Y:S01]  /*64f0*/  MUFU.EX2 R54, R54 ;  /* 0x0000003600367308 */ /* 0x000ee20000000800 */
[----:B------:R-:W-:Y:S02]  /*6500*/  SHF.L.U32 R39, R39, 0x17, RZ ;  /* 0x0000001727277819 */ /* 0x000fe400000006ff */
[----:B------:R-:W-:-:S04]  /*6510*/  FFMA R31, R52, 1.4426950216293334961, -R31 ;  /* 0x3fb8aa3b341f7823 */ /* 0x000fc8000000081f */
[----:B------:R-:W-:Y:S01]  /*6520*/  FFMA R52, R52, 1.925963033500011079e-08, R31 ;  /* 0x32a5706034347823 */ /* 0x000fe2000000001f */
[----:B--2---:R-:W-:Y:S01]  /*6530*/  FMUL R31, R28, R45 ;  /* 0x0000002d1c1f7220 */ /* 0x004fe20000400000 */
[----:B-1----:R-:W-:Y:S01]  /*6540*/  FMUL R30, R29, R30 ;  /* 0x0000001e1d1e7220 */ /* 0x002fe20000400000 */
[----:B------:R-:W-:Y:S01]  /*6550*/  FMUL R28, R27, R44 ;  /* 0x0000002c1b1c7220 */ /* 0x000fe20000400000 */
[----:B------:R-:W1:Y:S01]  /*6560*/  MUFU.EX2 R29, R40 ;  /* 0x00000028001d7308 */ /* 0x000e620000000800 */
[-C--:B------:R-:W-:Y:S01]  /*6570*/  FFMA.SAT R27, R64, R11.reuse, 0.5 ;  /* 0x3f000000401b7423 */ /* 0x080fe2000000200b */
[----:B------:R-:W-:-:S03]  /*6580*/  FFMA.SAT R45, R62, R11, 0.5 ;  /* 0x3f0000003e2d7423 */ /* 0x000fc6000000200b */
[-C--:B------:R-:W-:Y:S01]  /*6590*/  FFMA.RM R44, R27, R12.reuse, 12582913 ;  /* 0x4b4000011b2c7423 */ /* 0x080fe2000000400c */
[----:B------:R-:W-:Y:S01]  /*65a0*/  FFMA.RM R45, R45, R12, 12582913 ;  /* 0x4b4000012d2d7423 */ /* 0x000fe2000000400c */
[----:B---3--:R-:W-:Y:S01]  /*65b0*/  FMUL R35, R35, R54 ;  /* 0x0000003623237220 */ /* 0x008fe20000400000 */
[----:B------:R-:W-:Y:S01]  /*65c0*/  MUFU.EX2 R46, R46 ;  /* 0x0000002e002e7308 */ /* 0x000fe20000000800 */
[----:B------:R-:W-:Y:S01]  /*65d0*/  FADD R27, R44, -12583039 ;  /* 0xcb40007f2c1b7421 */ /* 0x000fe20000000000 */
[C---:B------:R-:W-:Y:S01]  /*65e0*/  FADD R41, R45.reuse, -12583039 ;  /* 0xcb40007f2d297421 */ /* 0x040fe20000000000 */
[----:B------:R-:W-:Y:S02]  /*65f0*/  SHF.L.U32 R45, R45, 0x17, RZ ;  /* 0x000000172d2d7819 */ /* 0x000fe400000006ff */
[----:B------:R-:W-:Y:S01]  /*6600*/  FFMA R27, R64, 1.4426950216293334961, -R27 ;  /* 0x3fb8aa3b401b7823 */ /* 0x000fe2000000081b */
[----:B------:R-:W-:Y:S02]  /*6610*/  FFMA R41, R62, 1.4426950216293334961, -R41 ;  /* 0x3fb8aa3b3e297823 */ /* 0x000fe40000000829 */
[----:B------:R-:W2:Y:S01]  /*6620*/  MUFU.EX2 R53, R58 ;  /* 0x0000003a00357308 */ /* 0x000ea20000000800 */
[----:B------:R-:W-:Y:S01]  /*6630*/  FFMA R64, R64, 1.925963033500011079e-08, R27 ;  /* 0x32a5706040407823 */ /* 0x000fe2000000001b */
[----:B-1----:R-:W-:Y:S01]  /*6640*/  FMUL R29, R26, R29 ;  /* 0x0000001d1a1d7220 */ /* 0x002fe20000400000 */
[----:B------:R-:W-:Y:S01]  /*6650*/  FMUL R27, R25, R36 ;  /* 0x00000024191b7220 */ /* 0x000fe20000400000 */
[----:B------:R-:W-:Y:S01]  /*6660*/  FADD R25, R51, -12583039 ;  /* 0xcb40007f33197421 */ /* 0x000fe20000000000 */
[----:B------:R-:W-:Y:S01]  /*6670*/  FMUL R26, R13, R42 ;  /* 0x0000002a0d1a7220 */ /* 0x000fe20000400000 */
[-C--:B------:R-:W-:Y:S01]  /*6680*/  FFMA.SAT R13, R68, R11.reuse, 0.5 ;  /* 0x3f000000440d7423 */ /* 0x080fe2000000200b */
[----:B------:R-:W-:Y:S01]  /*6690*/  FFMA R62, R62, 1.925963033500011079e-08, R41 ;  /* 0x32a570603e3e7823 */ /* 0x000fe20000000029 */
[C---:B------:R-:W-:Y:S01]  /*66a0*/  FFMA R25, R66.reuse, 1.4426950216293334961, -R25 ;  /* 0x3fb8aa3b42197823 */ /* 0x040fe20000000819 */
[----:B------:R-:W-:Y:S01]  /*66b0*/  FADD R41, R47, -12583039 ;  /* 0xcb40007f2f297421 */ /* 0x000fe20000000000 */
[----:B------:R-:W-:Y:S01]  /*66c0*/  FFMA.RM R13, R13, R12, 12582913 ;  /* 0x4b4000010d0d7423 */ /* 0x000fe2000000400c */
[----:B------:R1:W3:Y:S01]  /*66d0*/  MUFU.EX2 R36, R37 ;  /* 0x0000002500247308 */ /* 0x0002e20000000800 */
[----:B------:R-:W-:Y:S01]  /*66e0*/  FFMA R66, R66, 1.925963033500011079e-08, R25 ;  /* 0x32a5706042427823 */ /* 0x000fe20000000019 */
[C---:B------:R-:W-:Y:S01]  /*66f0*/  FFMA R41, R56.reuse, 1.4426950216293334961, -R41 ;  /* 0x3fb8aa3b38297823 */ /* 0x040fe20000000829 */
[----:B------:R-:W-:Y:S01]  /*6700*/  FADD R25, R13, -12583039 ;  /* 0xcb40007f0d197421 */ /* 0x000fe20000000000 */
[----:B------:R-:W-:Y:S01]  /*6710*/  IMAD.SHL.U32 R47, R47, 0x800000, RZ ;  /* 0x008000002f2f7824 */ /* 0x000fe200078e00ff */
[----:B------:R-:W-:Y:S01]  /*6720*/  SHF.L.U32 R13, R13, 0x17, RZ ;  /* 0x000000170d0d7819 */ /* 0x000fe200000006ff */
[----:B------:R-:W-:Y:S01]  /*6730*/  FFMA R56, R56, 1.925963033500011079e-08, R41 ;  /* 0x32a5706038387823 */ /* 0x000fe20000000029 */
[----:B------:R-:W-:Y:S01]  /*6740*/  FFMA R25, R68, 1.4426950216293334961, -R25 ;  /* 0x3fb8aa3b44197823 */ /* 0x000fe20000000819 */
[-C--:B------:R-:W-:Y:S01]  /*6750*/  FFMA.SAT R41, R70, R11.reuse, 0.5 ;  /* 0x3f00000046297423 */ /* 0x080fe2000000200b */
[----:B-1----:R-:W-:Y:S01]  /*6760*/  FFMA.SAT R37, R72, R11, 0.5 ;  /* 0x3f00000048257423 */ /* 0x002fe2000000200b */
[----:B------:R-:W1:Y:S01]  /*6770*/  MUFU.EX2 R52, R52 ;  /* 0x0000003400347308 */ /* 0x000e620000000800 */
[----:B------:R-:W-:Y:S01]  /*6780*/  FFMA R68, R68, 1.925963033500011079e-08, R25 ;  /* 0x32a5706044447823 */ /* 0x000fe20000000019 */
[----:B------:R-:W-:-:S02]  /*6790*/  IMAD.SHL.U32 R25, R15, 0x800000, RZ ;  /* 0x008000000f197824 */ /* 0x000fc400078e00ff */
[----:B------:R-:W-:Y:S01]  /*67a0*/  FFMA.RM R15, R41, R12, 12582913 ;  /* 0x4b400001290f7423 */ /* 0x000fe2000000400c */
[----:B--2---:R-:W-:Y:S01]  /*67b0*/  FMUL R40, R38, R53 ;  /* 0x0000003526287220 */ /* 0x004fe20000400000 */
[----:B------:R-:W-:Y:S02]  /*67c0*/  IMAD.SHL.U32 R51, R51, 0x800000, RZ ;  /* 0x0080000033337824 */ /* 0x000fe400078e00ff */
[----:B------:R-:W-:Y:S01]  /*67d0*/  FADD R41, R15, -12583039 ;  /* 0xcb40007f0f297421 */ /* 0x000fe20000000000 */
[----:B---3--:R-:W-:Y:S01]  /*67e0*/  FMUL R25, R25, R36 ;  /* 0x0000002419197220 */ /* 0x008fe20000400000 */
[----:B------:R-:W-:Y:S01]  /*67f0*/  FADD R36, RZ, R50 ;  /* 0x00000032ff247221 */ /* 0x000fe20000000000 */
[----:B------:R-:W2:Y:S01]  /*6800*/  MUFU.EX2 R60, R60 ;  /* 0x0000003c003c7308 */ /* 0x000ea20000000800 */
[----:B------:R-:W-:Y:S01]  /*6810*/  FFMA R41, R70, 1.4426950216293334961, -R41 ;  /* 0x3fb8aa3b46297823 */ /* 0x000fe20000000829 */
[----:B------:R-:W-:-:S03]  /*6820*/  IMAD.SHL.U32 R15, R15, 0x800000, RZ ;  /* 0x008000000f0f7824 */ /* 0x000fc600078e00ff */
[----:B------:R-:W-:Y:S01]  /*6830*/  FFMA R70, R70, 1.925963033500011079e-08, R41 ;  /* 0x32a5706046467823 */ /* 0x000fe20000000029 */
[----:B------:R-:W-:Y:S01]  /*6840*/  FFMA.SAT R41, R74, R11, 0.5 ;  /* 0x3f0000004a297423 */ /* 0x000fe2000000200b */
[----:B------:R-:W-:Y:S01]  /*6850*/  FFMA.RM R11, R37, R12, 12582913 ;  /* 0x4b400001250b7423 */ /* 0x000fe2000000400c */
[----:B------:R-:W-:Y:S01]  /*6860*/  MUFU.EX2 R62, R62 ;  /* 0x0000003e003e7308 */ /* 0x000fe20000000800 */
[----:B-1----:R-:W-:Y:S01]  /*6870*/  FMUL R39, R39, R52 ;  /* 0x0000003427277220 */ /* 0x002fe20000400000 */
[----:B------:R-:W-:Y:S01]  /*6880*/  FFMA.RM R12, R41, R12, 12582913 ;  /* 0x4b400001290c7423 */ /* 0x000fe2000000400c */
[----:B------:R-:W-:Y:S01]  /*6890*/  FADD R37, R11, -12583039 ;  /* 0xcb40007f0b257421 */ /* 0x000fe20000000000 */
[----:B------:R-:W-:Y:S02]  /*68a0*/  SHF.L.U32 R41, R14, 0x17, RZ ;  /* 0x000000170e297819 */ /* 0x000fe400000006ff */
[----:B------:R-:W-:Y:S01]  /*68b0*/  FADD R53, R12, -12583039 ;  /* 0xcb40007f0c357421 */ /* 0x000fe20000000000 */
[C---:B------:R-:W-:Y:S01]  /*68c0*/  FFMA R37, R72.reuse, 1.4426950216293334961, -R37 ;  /* 0x3fb8aa3b48257823 */ /* 0x040fe20000000825 */
[----:B------:R-:W1:Y:S01]  /*68d0*/  MUFU.EX2 R56, R56 ;  /* 0x0000003800387308 */ /* 0x000e620000000800 */
[----:B------:R-:W-:Y:S01]  /*68e0*/  FMUL R41, R41, R46 ;  /* 0x0000002e29297220 */ /* 0x000fe20000400000 */
[----:B--2---:R-:W-:Y:S01]  /*68f0*/  FMUL R38, R43, R60 ;  /* 0x0000003c2b267220 */ /* 0x004fe20000400000 */
[----:B------:R-:W-:Y:S01]  /*6900*/  FFMA R72, R72, 1.925963033500011079e-08, R37 ;  /* 0x32a5706048487823 */ /* 0x000fe20000000025 */
[----:B------:R-:W-:Y:S01]  /*6910*/  FADD R37, R36, R35 ;  /* 0x0000002324257221 */ /* 0x000fe20000000000 */
[----:B------:R-:W-:Y:S01]  /*6920*/  FFMA R53, R74, 1.4426950216293334961, -R53 ;  /* 0x3fb8aa3b4a357823 */ /* 0x000fe20000000835 */
[----:B------:R-:W-:Y:S01]  /*6930*/  SHF.L.U32 R11, R11, 0x17, RZ ;  /* 0x000000170b0b7819 */ /* 0x000fe200000006ff */
[----:B------:R-:W-:-:S02]  /*6940*/  IMAD.SHL.U32 R12, R12, 0x800000, RZ ;  /* 0x008000000c0c7824 */ /* 0x000fc400078e00ff */
[----:B------:R-:W-:Y:S01]  /*6950*/  FADD R36, R37, R34 ;  /* 0x0000002225247221 */ /* 0x000fe20000000000 */
[----:B------:R-:W-:Y:S01]  /*6960*/  MUFU.EX2 R64, R64 ;  /* 0x0000004000407308 */ /* 0x000fe20000000800 */
[----:B------:R-:W-:Y:S02]  /*6970*/  FFMA R53, R74, 1.925963033500011079e-08, R53 ;  /* 0x32a570604a357823 */ /* 0x000fe40000000035 */
[----:B------:R-:W-:-:S04]  /*6980*/  FADD R37, R36, R33 ;  /* 0x0000002124257221 */ /* 0x000fc80000000000 */
[----:B------:R-:W-:Y:S01]  /*6990*/  FADD R14, R37, R32 ;  /* 0x00000020250e7221 */ /* 0x000fe20000000000 */
[----:B------:R-:W-:Y:S01]  /*69a0*/  MUFU.EX2 R66, R66 ;  /* 0x0000004200427308 */ /* 0x000fe20000000800 */
[----:B-1----:R-:W-:Y:S02]  /*69b0*/  FMUL R36, R47, R56 ;  /* 0x000000382f247220 */ /* 0x002fe40000400000 */
[----:B------:R-:W-:-:S04]  /*69c0*/  FADD R37, R14, R31 ;  /* 0x0000001f0e257221 */ /* 0x000fc80000000000 */
[----:B------:R-:W-:Y:S01]  /*69d0*/  FADD R14, R37, R30 ;  /* 0x0000001e250e7221 */ /* 0x000fe20000000000 */
[----:B------:R-:W1:Y:S03]  /*69e0*/  MUFU.EX2 R68, R68 ;  /* 0x0000004400447308 */ /* 0x000e660000000800 */
[----:B------:R-:W-:-:S04]  /*69f0*/  FADD R37, R14, R29 ;  /* 0x0000001d0e257221 */ /* 0x000fc80000000000 */
[----:B------:R-:W-:Y:S01]  /*6a00*/  FADD R14, R37, R28 ;  /* 0x0000001c250e7221 */ /* 0x000fe20000000000 */
[----:B------:R-:W-:Y:S03]  /*6a10*/  MUFU.EX2 R70, R70 ;  /* 0x0000004600467308 */ /* 0x000fe60000000800 */
[----:B------:R-:W-:-:S04]  /*6a20*/  FADD R37, R14, R27 ;  /* 0x0000001b0e257221 */ /* 0x000fc80000000000 */
[----:B------:R-:W-:Y:S01]  /*6a30*/  FADD R14, R37, R26 ;  /* 0x0000001a250e7221 */ /* 0x000fe20000000000 */
[----:B------:R-:W2:Y:S03]  /*6a40*/  MUFU.EX2 R72, R72 ;  /* 0x0000004800487308 */ /* 0x000ea60000000800 */
[----:B------:R-:W-:-:S04]  /*6a50*/  FADD R14, R14, R25 ;  /* 0x000000190e0e7221 */ /* 0x000fc80000000000 */
[----:B------:R-:W-:Y:S01]  /*6a60*/  FADD R37, R14, R41 ;  /* 0x000000290e257221 */ /* 0x000fe20000000000 */
[----:B------:R-:W3:Y:S03]  /*6a70*/  MUFU.EX2 R53, R53 ;  /* 0x0000003500357308 */ /* 0x000ee60000000800 */
[----:B------:R-:W-:Y:S01]  /*6a80*/  FADD R14, R37, R40 ;  /* 0x00000028250e7221 */ /* 0x000fe20000000000 */
[----:B------:R-:W-:Y:S01]  /*6a90*/  FMUL R37, R45, R62 ;  /* 0x0000003e2d257220 */ /* 0x000fe20000400000 */
[----:B------:R-:W-:Y:S01]  /*6aa0*/  SHF.L.U32 R45, R44, 0x17, RZ ;  /* 0x000000172c2d7819 */ /* 0x000fe200000006ff */
[----:B-1----:R-:W-:Y:S01]  /*6ab0*/  FMUL R44, R13, R68 ;  /* 0x000000440d2c7220 */ /* 0x002fe20000400000 */
[----:B------:R-:W-:Y:S01]  /*6ac0*/  FADD R43, R14, R39 ;  /* 0x000000270e2b7221 */ /* 0x000fe20000000000 */
[----:B--2---:R-:W-:Y:S02]  /*6ad0*/  FMUL R46, R11, R72 ;  /* 0x000000480b2e7220 */ /* 0x004fe40000400000 */
[----:B------:R-:W-:Y:S01]  /*6ae0*/  FMUL R42, R45, R64 ;  /* 0x000000402d2a7220 */ /* 0x000fe20000400000 */
[----:B------:R-:W-:-:S04]  /*6af0*/  FADD R14, R43, R38 ;  /* 0x000000262b0e7221 */ /* 0x000fc80000000000 */
[----:B------:R-:W-:Y:S01]  /*6b00*/  FADD R43, R14, R37 ;  /* 0x000000250e2b7221 */ /* 0x000fe20000000000 */
[----:B---3--:R-:W-:-:S03]  /*6b10*/  FMUL R47, R12, R53 ;  /* 0x000000350c2f7220 */ /* 0x008fc60000400000 */
        /* <DEDUP_REMOVED lines=18> */
.L_x_21519:
        /* <DEDUP_REMOVED lines=12> */
[----:B0-----:R-:W-:Y:S05]  /*6d00*/  CALL.REL.NOINC `($__internal_334_$__cuda_sm3x_div_rn_noftz_f32_slowpath) ;  /* 0x0000003000707944 */ /* 0x001fea0003c00000 */
[----:B------:R-:W-:-:S07]  /*6d10*/  IMAD.MOV.U32 R14, RZ, RZ, R11 ;  /* 0x000000ffff0e7224 */ /* 0x000fce00078e000b */
.L_x_21460:
[----:B------:R-:W-:Y:S05]  /*6d20*/  BSYNC.RECONVERGENT B3 ;  /* 0x0000000000037941 */ /* 0x000fea0003800200 */
.L_x_21459:
        /* <DEDUP_REMOVED lines=12> */
[----:B0-----:R-:W-:Y:S05]  /*6df0*/  CALL.REL.NOINC `($__internal_334_$__cuda_sm3x_div_rn_noftz_f32_slowpath) ;  /* 0x0000003000347944 */ /* 0x001fea0003c00000 */
[----:B------:R-:W-:-:S07]  /*6e00*/  MOV R15, R11 ;  /* 0x0000000b000f7202 */ /* 0x000fce0000000f00 */
.L_x_21462:
[----:B------:R-:W-:Y:S05]  /*6e10*/  BSYNC.RECONVERGENT B3 ;  /* 0x0000000000037941 */ /* 0x000fea0003800200 */
.L_x_21461:
        /* <DEDUP_REMOVED lines=12> */
[----:B0-----:R-:W-:Y:S05]  /*6ee0*/  CALL.REL.NOINC `($__internal_334_$__cuda_sm3x_div_rn_noftz_f32_slowpath) ;  /* 0x0000002c00f87944 */ /* 0x001fea0003c00000 */
[----:B------:R-:W-:-:S07]  /*6ef0*/  IMAD.MOV.U32 R35, RZ, RZ, R11 ;  /* 0x000000ffff237224 */ /* 0x000fce00078e000b */
.L_x_21464:
[----:B------:R-:W-:Y:S05]  /*6f00*/  BSYNC.RECONVERGENT B3 ;  /* 0x0000000000037941 */ /* 0x000fea0003800200 */
.L_x_21463:
        /* <DEDUP_REMOVED lines=14> */
.L_x_21466:
[----:B------:R-:W-:Y:S05]  /*6ff0*/  BSYNC.RECONVERGENT B3 ;  /* 0x0000000000037941 */ /* 0x000fea0003800200 */
.L_x_21465:
        /* <DEDUP_REMOVED lines=14> */
.L_x_21468:
[----:B------:R-:W-:Y:S05]  /*70e0*/  BSYNC.RECONVERGENT B3 ;  /* 0x0000000000037941 */ /* 0x000fea0003800200 */
.L_x_21467:
        /* <DEDUP_REMOVED lines=14> */
.L_x_21470:
[----:B------:R-:W-:Y:S05]  /*71d0*/  BSYNC.RECONVERGENT B3 ;  /* 0x0000000000037941 */ /* 0x000fea0003800200 */
.L_x_21469:
        /* <DEDUP_REMOVED lines=14> */
.L_x_21472:
[----:B------:R-:W-:Y:S05]  /*72c0*/  BSYNC.RECONVERGENT B3 ;  /* 0x0000000000037941 */ /* 0x000fea0003800200 */
.L_x_21471:
        /* <DEDUP_REMOVED lines=14> */
.L_x_21474:
[----:B------:R-:W-:Y:S05]  /*73b0*/  BSYNC.RECONVERGENT B3 ;  /* 0x0000000000037941 */ /* 0x000fea0003800200 */
.L_x_21473:
        /* <DEDUP_REMOVED lines=14> */
.L_x_21476:
[----:B------:R-:W-:Y:S05]  /*74a0*/  BSYNC.RECONVERGENT B3 ;  /* 0x0000000000037941 */ /* 0x000fea0003800200 */
.L_x_21475:
        /* <DEDUP_REMOVED lines=14> */
.L_x_21478:
[----:B------:R-:W-:Y:S05]  /*7590*/  BSYNC.RECONVERGENT B3 ;  /* 0x0000000000037941 */ /* 0x000fea0003800200 */
.L_x_21477:
        /* <DEDUP_REMOVED lines=14> */
.L_x_21480:
[----:B------:R-:W-:Y:S05]  /*7680*/  BSYNC.RECONVERGENT B3 ;  /* 0x0000000000037941 */ /* 0x000fea0003800200 */
.L_x_21479:
        /* <DEDUP_REMOVED lines=14> */
.L_x_21482:
[----:B------:R-:W-:Y:S05]  /*7770*/  BSYNC.RECONVERGENT B3 ;  /* 0x0000000000037941 */ /* 0x000fea0003800200 */
.L_x_21481:
        /* <DEDUP_REMOVED lines=14> */
.L_x_21484:
[----:B------:R-:W-:Y:S05]  /*7860*/  BSYNC.RECONVERGENT B3 ;  /* 0x0000000000037941 */ /* 0x000fea0003800200 */
.L_x_21483:
        /* <DEDUP_REMOVED lines=14> */
.L_x_21486:
[----:B------:R-:W-:Y:S05]  /*7950*/  BSYNC.RECONVERGENT B3 ;  /* 0x0000000000037941 */ /* 0x000fea0003800200 */
.L_x_21485:
        /* <DEDUP_REMOVED lines=14> */
.L_x_21488:
[----:B------:R-:W-:Y:S05]  /*7a40*/  BSYNC.RECONVERGENT B3 ;  /* 0x0000000000037941 */ /* 0x000fea0003800200 */
.L_x_21487:
        /* <DEDUP_REMOVED lines=14> */
.L_x_21490:
[----:B------:R-:W-:Y:S05]  /*7b30*/  BSYNC.RECONVERGENT B3 ;  /* 0x0000000000037941 */ /* 0x000fea0003800200 */
.L_x_21489:
        /* <DEDUP_REMOVED lines=14> */
.L_x_21492:
[----:B------:R-:W-:Y:S05]  /*7c20*/  BSYNC.RECONVERGENT B3 ;  /* 0x0000000000037941 */ /* 0x000fea0003800200 */
.L_x_21491:
        /* <DEDUP_REMOVED lines=14> */
.L_x_21494:
[----:B------:R-:W-:Y:S05]  /*7d10*/  BSYNC.RECONVERGENT B3 ;  /* 0x0000000000037941 */ /* 0x000fea0003800200 */
.L_x_21493:
        /* <DEDUP_REMOVED lines=14> */
.L_x_21496:
[----:B------:R-:W-:Y:S05]  /*7e00*/  BSYNC.RECONVERGENT B3 ;  /* 0x0000000000037941 */ /* 0x000fea0003800200 */
.L_x_21495:
        /* <DEDUP_REMOVED lines=14> */
.L_x_21498:
[----:B------:R-:W-:Y:S05]  /*7ef0*/  BSYNC.RECONVERGENT B3 ;  /* 0x0000000000037941 */ /* 0x000fea0003800200 */
.L_x_21497:
        /* <DEDUP_REMOVED lines=14> */
.L_x_21500:
[----:B------:R-:W-:Y:S05]  /*7fe0*/  BSYNC.RECONVERGENT B3 ;  /* 0x0000000000037941 */ /* 0x000fea0003800200 */
.L_x_21499:
        /* <DEDUP_REMOVED lines=14> */
.L_x_21502:
[----:B------:R-:W-:Y:S05]  /*80d0*/  BSYNC.RECONVERGENT B3 ;  /* 0x0000000000037941 */ /* 0x000fea0003800200 */
.L_x_21501:
        /* <DEDUP_REMOVED lines=14> */
.L_x_21504:
[----:B------:R-:W-:Y:S05]  /*81c0*/  BSYNC.RECONVERGENT B3 ;  /* 0x0000000000037941 */ /* 0x000fea0003800200 */
.L_x_21503:
        /* <DEDUP_REMOVED lines=13> */
.L_x_21506:
[----:B------:R-:W-:Y:S05]  /*82a0*/  BSYNC.RECONVERGENT B3 ;  /* 0x0000000000037941 */ /* 0x000fea0003800200 */
.L_x_21505:
[----:B------:R-:W-:Y:S01]  /*82b0*/  ISETP.GE.U32.AND P4, PT, R4, UR42, PT ;  /* 0x0000002a04007c0c */ /* 0x000fe2000bf86070 */
[----:B------:R-:W-:Y:S01]  /*82c0*/  IMAD R26, R2, UR46, RZ ;  /* 0x0000002e021a7c24 */ /* 0x000fe2000f8e02ff */
[----:B------:R-:W-:Y:S01]  /*82d0*/  ISETP.GE.U32.AND P3, PT, R5, UR42, PT ;  /* 0x0000002a05007c0c */ /* 0x000fe2000bf66070 */
[----:B------:R-:W-:Y:S01]  /*82e0*/  IMAD.MOV.U32 R13, RZ, RZ, RZ ;  /* 0x000000ffff0d7224 */ /* 0x000fe200078e00ff */
[----:B------:R-:W-:Y:S01]  /*82f0*/  ISETP.GE.AND.EX P4, PT, RZ, UR43, PT, P4 ;  /* 0x0000002bff007c0c */ /* 0x000fe2000bf86340 */
[C---:B------:R-:W-:Y:S01]  /*8300*/  IMAD R27, R3.reuse, UR47, R26 ;  /* 0x0000002f031b7c24 */ /* 0x040fe2000f8e021a */
[----:B0-----:R-:W-:Y:S01]  /*8310*/  MOV R12, R0 ;  /* 0x00000000000c7202 */ /* 0x001fe20000000f00 */
[----:B------:R-:W-:Y:S01]  /*8320*/  VIADD R28, R0, 0x140 ;  /* 0x00000140001c7836 */ /* 0x000fe20000000000 */
[----:B------:R-:W-:Y:S02]  /*8330*/  ISETP.GE.AND.EX P3, PT, RZ, UR43, PT, P3 ;  /* 0x0000002bff007c0c */ /* 0x000fe4000bf66330 */
[----:B------:R-:W-:Y:S01]  /*8340*/  @!P2 R2UR UR4, R48 ;  /* 0x000000003004a2ca */ /* 0x000fe200000e0000 */
[----:B------:R-:W-:Y:S01]  /*8350*/  IMAD.WIDE.U32 R12, R3, UR46, R12 ;  /* 0x0000002e030c7c25 */ /* 0x000fe2000f8e000c */
[----:B------:R-:W-:-:S02]  /*8360*/  @!P2 R2UR UR5, R49 ;  /* 0x000000003105a2ca */ /* 0x000fc400000e0000 */
[----:B------:R-:W-:Y:S02]  /*8370*/  ISETP.GE.U32.AND P1, PT, R6, UR42, PT ;  /* 0x0000002a06007c0c */ /* 0x000fe4000bf26070 */
[----:B------:R-:W-:Y:S02]  /*8380*/  IADD3 R13, PT, PT, R13, R27, RZ ;  /* 0x0000001b0d0d7210 */ /* 0x000fe40007ffe0ff */
[----:B------:R-:W-:Y:S02]  /*8390*/  @!P4 R2UR UR6, R48 ;  /* 0x000000003006c2ca */ /* 0x000fe400000e0000 */
[----:B------:R-:W-:Y:S02]  /*83a0*/  @!P4 R2UR UR7, R49 ;  /* 0x000000003107c2ca */ /* 0x000fe400000e0000 */
[----:B------:R-:W-:Y:S02]  /*83b0*/  LEA R26, P0, R12, UR48, 0x2 ;  /* 0x000000300c1a7c11 */ /* 0x000fe4000f8010ff */
[----:B------:R-:W-:-:S02]  /*83c0*/  @!P3 R2UR UR8, R48 ;  /* 0x000000003008b2ca */ /* 0x000fc400000e0000 */
[----:B------:R-:W-:Y:S02]  /*83d0*/  @!P3 R2UR UR9, R49 ;  /* 0x000000003109b2ca */ /* 0x000fe400000e0000 */
[----:B------:R-:W-:Y:S02]  /*83e0*/  LEA.HI.X R27, R12, UR49, R13, 0x2, P0 ;  /* 0x000000310c1b7c11 */ /* 0x000fe400080f140d */
[----:B------:R-:W-:Y:S02]  /*83f0*/  ISETP.GE.AND.EX P1, PT, RZ, UR43, PT, P1 ;  /* 0x0000002bff007c0c */ /* 0x000fe4000bf26310 */
[----:B------:R-:W-:Y:S01]  /*8400*/  ISETP.GE.U32.AND P6, PT, R7, UR42, PT ;  /* 0x0000002a07007c0c */ /* 0x000fe2000bfc6070 */
[----:B------:R0:W-:Y:S01]  /*8410*/  @!P2 STG.E desc[UR4][R26.64], R14 ;  /* 0x0000000e1a00a986 */ /* 0x0001e2000c101904 */
[----:B------:R-:W-:Y:S01]  /*8420*/  ISETP.GE.U32.AND P0, PT, R28, UR42, PT ;  /* 0x0000002a1c007c0c */ /* 0x000fe2000bf06070 */
[----:B------:R-:W-:Y:S01]  /*8430*/  VIADD R28, R0, 0x20 ;  /* 0x00000020001c7836 */ /* 0x000fe20000000000 */
[----:B------:R-:W-:Y:S01]  /*8440*/  ISETP.GE.AND.EX P2, PT, RZ, UR43, PT, P6 ;  /* 0x0000002bff007c0c */ /* 0x000fe2000bf46360 */
[----:B------:R0:W-:Y:S01]  /*8450*/  @!P4 STG.E desc[UR6][R26.64+0x100], R35 ;  /* 0x000100231a00c986 */ /* 0x0001e2000c101906 */
[----:B------:R-:W-:-:S02]  /*8460*/  ISETP.GE.U32.AND P4, PT, R9, UR42, PT ;  /* 0x0000002a09007c0c */ /* 0x000fc4000bf86070 */
[----:B------:R-:W-:Y:S01]  /*8470*/  ISETP.GE.AND.EX P0, PT, RZ, UR43, PT, P0 ;  /* 0x0000002bff007c0c */ /* 0x000fe2000bf06300 */
[----:B------:R0:W-:Y:S01]  /*8480*/  @!P3 STG.E desc[UR8][R26.64+0x180], R34 ;  /* 0x000180221a00b986 */ /* 0x0001e2000c101908 */
[----:B------:R-:W-:Y:S02]  /*8490*/  ISETP.GE.AND.EX P4, PT, RZ, UR43, PT, P4 ;  /* 0x0000002bff007c0c */ /* 0x000fe4000bf86340 */
[----:B------:R-:W-:Y:S02]  /*84a0*/  @!P1 R2UR UR4, R48 ;  /* 0x00000000300492ca */ /* 0x000fe400000e0000 */
[----:B------:R-:W-:Y:S02]  /*84b0*/  @!P1 R2UR UR5, R49 ;  /* 0x00000000310592ca */ /* 0x000fe400000e0000 */
[----:B------:R-:W-:Y:S02]  /*84c0*/  ISETP.GE.U32.AND P3, PT, R10, UR42, PT ;  /* 0x0000002a0a007c0c */ /* 0x000fe4000bf66070 */
[----:B------:R-:W-:-:S02]  /*84d0*/  @!P2 R2UR UR6, R48 ;  /* 0x000000003006a2ca */ /* 0x000fc400000e0000 */
[----:B------:R-:W-:Y:S02]  /*84e0*/  ISETP.GE.AND.EX P3, PT, RZ, UR43, PT, P3 ;  /* 0x0000002bff007c0c */ /* 0x000fe4000bf66330 */
[C---:B------:R-:W-:Y:S02]  /*84f0*/  @!P2 R2UR UR7, R49.reuse ;  /* 0x000000003107a2ca */ /* 0x040fe400000e0000 */
[----:B------:R-:W-:Y:S02]  /*8500*/  IADD3 R12, PT, PT, R0, 0x180, RZ ;  /* 0x00000180000c7810 */ /* 0x000fe40007ffe0ff */
[----:B------:R-:W-:Y:S01]  /*8510*/  @!P4 R2UR UR10, R48 ;  /* 0x00000000300ac2ca */ /* 0x000fe200000e0000 */
[----:B------:R0:W-:Y:S01]  /*8520*/  @!P1 STG.E desc[UR4][R26.64+0x200], R33 ;  /* 0x000200211a009986 */ /* 0x0001e2000c101904 */
[----:B------:R-:W-:Y:S02]  /*8530*/  @!P4 R2UR UR11, R49 ;  /* 0x00000000310bc2ca */ /* 0x000fe400000e0000 */
[----:B------:R-:W-:Y:S01]  /*8540*/  ISETP.GE.U32.AND P1, PT, R12, UR42, PT ;  /* 0x0000002a0c007c0c */ /* 0x000fe2000bf26070 */
[----:B------:R-:W-:Y:S01]  /*8550*/  VIADD R12, R0, 0x1c0 ;  /* 0x000001c0000c7836 */ /* 0x000fe20000000000 */
[----:B------:R-:W-:-:S02]  /*8560*/  @!P0 R2UR UR14, R48 ;  /* 0x00000000300e82ca */ /* 0x000fc400000e0000 */
[C---:B------:R-:W-:Y:S01]  /*8570*/  @!P0 R2UR UR15, R49.reuse ;  /* 0x00000000310f82ca */ /* 0x040fe200000e0000 */
[----:B------:R0:W-:Y:S01]  /*8580*/  @!P2 STG.E desc[UR6][R26.64+0x280], R32 ;  /* 0x000280201a00a986 */ /* 0x0001e2000c101906 */
[----:B------:R-:W-:Y:S02]  /*8590*/  @!P3 R2UR UR4, R48 ;  /* 0x000000003004b2ca */ /* 0x000fe400000e0000 */
[----:B------:R-:W-:Y:S02]  /*85a0*/  @!P3 R2UR UR5, R49 ;  /* 0x000000003105b2ca */ /* 0x000fe400000e0000 */
[----:B------:R-:W-:Y:S01]  /*85b0*/  ISETP.GE.U32.AND P2, PT, R12, UR42, PT ;  /* 0x0000002a0c007c0c */ /* 0x000fe2000bf46070 */
[----:B------:R-:W-:Y:S01]  /*85c0*/  VIADD R12, R0, 0x200 ;  /* 0x00000200000c7836 */ /* 0x000fe20000000000 */
[----:B------:R-:W-:Y:S01]  /*85d0*/  ISETP.GE.U32.AND P5, PT, R8, UR42, PT ;  /* 0x0000002a08007c0c */ /* 0x000fe2000bfa6070 */
[----:B------:R0:W-:Y:S01]  /*85e0*/  @!P4 STG.E desc[UR10][R26.64+0x380], R51 ;  /* 0x000380331a00c986 */ /* 0x0001e2000c10190a */
[----:B------:R-:W-:-:S02]  /*85f0*/  ISETP.GE.U32.AND P6, PT, R16, UR42, PT ;  /* 0x0000002a10007c0c */ /* 0x000fc4000bfc6070 */
[----:B------:R-:W-:Y:S01]  /*8600*/  ISETP.GE.AND.EX P5, PT, RZ, UR43, PT, P5 ;  /* 0x0000002bff007c0c */ /* 0x000fe2000bfa6350 */
[----:B------:R0:W-:Y:S01]  /*8610*/  @!P0 STG.E desc[UR14][R26.64+0x500], R55 ;  /* 0x000500371a008986 */ /* 0x0001e2000c10190e */
[----:B------:R-:W-:Y:S02]  /*8620*/  ISETP.GE.AND.EX P6, PT, RZ, UR43, PT, P6 ;  /* 0x0000002bff007c0c */ /* 0x000fe4000bfc6360 */
[----:B------:R-:W-:Y:S01]  /*8630*/  ISETP.GE.U32.AND P4, PT, R12, UR42, PT ;  /* 0x0000002a0c007c0c */ /* 0x000fe2000bf86070 */
[----:B------:R0:W-:Y:S01]  /*8640*/  @!P3 STG.E desc[UR4][R26.64+0x400], R29 ;  /* 0x0004001d1a00b986 */ /* 0x0001e2000c101904 */
[----:B------:R-:W-:Y:S02]  /*8650*/  IADD3 R12, PT, PT, R0, 0x220, RZ ;  /* 0x00000220000c7810 */ /* 0x000fe40007ffe0ff */
[----:B------:R-:W-:Y:S02]  /*8660*/  ISETP.GE.U32.AND P3, PT, R17, UR42, PT ;  /* 0x0000002a11007c0c */ /* 0x000fe4000bf66070 */
[----:B------:R-:W-:-:S02]  /*8670*/  ISETP.GE.U32.AND P0, PT, R12, UR42, PT ;  /* 0x0000002a0c007c0c */ /* 0x000fc4000bf06070 */
[----:B------:R-:W-:Y:S02]  /*8680*/  ISETP.GE.AND.EX P3, PT, RZ, UR43, PT, P3 ;  /* 0x0000002bff007c0c */ /* 0x000fe4000bf66330 */
[----:B------:R-:W-:Y:S02]  /*8690*/  ISETP.GE.AND.EX P0, PT, RZ, UR43, PT, P0 ;  /* 0x0000002bff007c0c */ /* 0x000fe4000bf06300 */
[C---:B------:R-:W-:Y:S02]  /*86a0*/  @!P5 R2UR UR8, R48.reuse ;  /* 0x000000003008d2ca */ /* 0x040fe400000e0000 */
[C---:B------:R-:W-:Y:S02]  /*86b0*/  @!P5 R2UR UR9, R49.reuse ;  /* 0x000000003109d2ca */ /* 0x040fe400000e0000 */
[----:B------:R-:W-:Y:S02]  /*86c0*/  @!P6 R2UR UR12, R48 ;  /* 0x00000000300ce2ca */ /* 0x000fe400000e0000 */
[----:B------:R-:W-:-:S02]  /*86d0*/  @!P6 R2UR UR13, R49 ;  /* 0x00000000310de2ca */ /* 0x000fc400000e0000 */
[----:B------:R-:W-:Y:S02]  /*86e0*/  IADD3 R13, PT, PT, R0, 0x1e0, RZ ;  /* 0x000001e0000d7810 */ /* 0x000fe40007ffe0ff */
[C---:B------:R-:W-:Y:S02]  /*86f0*/  @!P3 R2UR UR4, R48.reuse ;  /* 0x000000003004b2ca */ /* 0x040fe400000e0000 */
[----:B------:R-:W-:Y:S02]  /*8700*/  @!P0 R2UR UR16, R48 ;  /* 0x00000000301082ca */ /* 0x000fe400000e0000 */
[C---:B------:R-:W-:Y:S01]  /*8710*/  @!P0 R2UR UR17, R49.reuse ;  /* 0x00000000311182ca */ /* 0x040fe200000e0000 */
[----:B------:R0:W-:Y:S01]  /*8720*/  @!P5 STG.E desc[UR8][R26.64+0x300], R31 ;  /* 0x0003001f1a00d986 */ /* 0x0001e2000c101908 */
[----:B------:R-:W-:Y:S02]  /*8730*/  @!P3 R2UR UR5, R49 ;  /* 0x000000003105b2ca */ /* 0x000fe400000e0000 */
[----:B------:R-:W-:Y:S01]  /*8740*/  ISETP.GE.U32.AND P5, PT, R13, UR42, PT ;  /* 0x0000002a0d007c0c */ /* 0x000fe2000bfa6070 */
[----:B------:R0:W-:Y:S01]  /*8750*/  @!P6 STG.E desc[UR12][R26.64+0x480], R53 ;  /* 0x000480351a00e986 */ /* 0x0001e2000c10190c */
[----:B------:R-:W-:-:S02]  /*8760*/  ISETP.GE.U32.AND P6, PT, R18, UR42, PT ;  /* 0x0000002a12007c0c */ /* 0x000fc4000bfc6070 */
[----:B------:R-:W-:Y:S02]  /*8770*/  ISETP.GE.AND.EX P1, PT, RZ, UR43, PT, P1 ;  /* 0x0000002bff007c0c */ /* 0x000fe4000bf26310 */
[----:B------:R-:W-:Y:S02]  /*8780*/  ISETP.GE.AND.EX P6, PT, RZ, UR43, PT, P6 ;  /* 0x0000002bff007c0c */ /* 0x000fe4000bfc6360 */
[----:B------:R-:W-:Y:S01]  /*8790*/  ISETP.GE.AND.EX P2, PT, RZ, UR43, PT, P2 ;  /* 0x0000002bff007c0c */ /* 0x000fe2000bf46320 */
[----:B------:R0:W-:Y:S01]  /*87a0*/  @!P0 STG.E desc[UR16][R26.64+0x880], R37 ;  /* 0x000880251a008986 */ /* 0x0001e2000c101910 */
[----:B------:R-:W-:Y:S02]  /*87b0*/  ISETP.GE.AND.EX P5, PT, RZ, UR43, PT, P5 ;  /* 0x0000002bff007c0c */ /* 0x000fe4000bfa6350 */
[----:B------:R-:W-:Y:S01]  /*87c0*/  ISETP.GE.AND.EX P4, PT, RZ, UR43, PT, P4 ;  /* 0x0000002bff007c0c */ /* 0x000fe2000bf86340 */
[----:B------:R0:W-:Y:S01]  /*87d0*/  @!P3 STG.E desc[UR4][R26.64+0x580], R57 ;  /* 0x000580391a00b986 */ /* 0x0001e2000c101904 */
[----:B------:R-:W-:Y:S01]  /*87e0*/  ISETP.GE.U32.AND P0, PT, R23, UR42, PT ;  /* 0x0000002a17007c0c */ /* 0x000fe2000bf06070 */
[----:B------:R-:W1:Y:S01]  /*87f0*/  LDCU UR4, c[0x0][0x370] ;  /* 0x00006e00ff0477ac */ /* 0x000e620008000800 */
[----:B------:R-:W1:Y:S01]  /*8800*/  LDC R12, c[0x0][0x364] ;  /* 0x0000d900ff0c7b82 */ /* 0x000e620000000800 */
        /* <DEDUP_REMOVED lines=56> */
.L_x_21409:
[----:B------:R-:W-:Y:S05]  /*8b90*/  EXIT ;  /* 0x000000000000794d */ /* 0x000fea0003800000 */
.L_x_21458:
[----:B------:R-:W-:Y:S01]  /*8ba0*/  HFMA2 R12, -RZ, RZ, 0, 9.5367431640625e-07 ;  /* 0x00000010ff0c7431 */ /* 0x000fe200000001ff */
[----:B------:R-:W-:Y:S01]  /*8bb0*/  BSSY B1, `(.L_x_21508) ;  /* 0x0000006000017945 */ /* 0x000fe20003800000 */
[----:B------:R-:W-:Y:S01]  /*8bc0*/  IMAD.MOV.U32 R11, RZ, RZ, 0x1f ;  /* 0x0000001fff0b7424 */ /* 0x000fe200078e00ff */
[----:B------:R-:W-:-:S07]  /*8bd0*/  MOV R15, 0xffffffff ;  /* 0xffffffff000f7802 */ /* 0x000fce0000000f00 */
[----:B0-----:R-:W-:Y:S05]  /*8be0*/  WARPSYNC.COLLECTIVE R15, `(.L_x_21509) ;  /* 0x000000000f087348 */ /* 0x001fea0003c00000 */
[----:B------:R1:W2:Y:S02]  /*8bf0*/  SHFL.BFLY P6, R14, R13, R12, R11 ;  /* 0x0c00000c0d0e7389 */ /* 0x0002a400000c000b */
[----:B012---:R-:W-:Y:S05]  /*8c00*/  ENDCOLLECTIVE ;  /* 0x000000000000791b */ /* 0x007fea0003800000 */
.L_x_21509:
[----:B------:R-:W-:Y:S05]  /*8c10*/  BSYNC B1 ;  /* 0x0000000000017941 */ /* 0x000fea0003800000 */
.L_x_21508:
[----:B------:R-:W-:Y:S01]  /*8c20*/  HFMA2 R11, -RZ, RZ, 0, 1.847743988037109375e-06 ;  /* 0x0000001fff0b7431 */ /* 0x000fe200000001ff */
[----:B------:R-:W-:Y:S01]  /*8c30*/  FMNMX R13, R14, R13, !PT ;  /* 0x0000000d0e0d7209 */ /* 0x000fe20007800000 */
[----:B------:R-:W-:Y:S02]  /*8c40*/  IMAD.MOV.U32 R12, RZ, RZ, 0x8 ;  /* 0x00000008ff0c7424 */ /* 0x000fe400078e00ff */
[----:B------:R-:W-:-:S07]  /*8c50*/  IMAD.MOV.U32 R15, RZ, RZ, -0x1 ;  /* 0xffffffffff0f7424 */ /* 0x000fce00078e00ff */
[----:B------:R-:W-:Y:S05]  /*8c60*/  WARPSYNC.COLLECTIVE R15, `(.L_x_21510) ;  /* 0x000000000f087348 */ /* 0x000fea0003c00000 */
[----:B------:R0:W1:Y:S02]  /*8c70*/  SHFL.BFLY P6, R14, R13, R12, R11 ;  /* 0x0c00000c0d0e7389 */ /* 0x00006400000c000b */
[----:B01----:R-:W-:Y:S05]  /*8c80*/  ENDCOLLECTIVE ;  /* 0x000000000000791b */ /* 0x003fea0003800000 */
.L_x_21510:
[----:B------:R-:W-:Y:S01]  /*8c90*/  IMAD.MOV.U32 R12, RZ, RZ, 0x4 ;  /* 0x00000004ff0c7424 */ /* 0x000fe200078e00ff */
[----:B------:R-:W-:-:S04]  /*8ca0*/  FMNMX R27, R13, R14, !PT ;  /* 0x0000000e0d1b7209 */ /* 0x000fc80007800000 */
[----:B------:R-:W-:-:S07]  /*8cb0*/  MOV R13, R27 ;  /* 0x0000001b000d7202 */ /* 0x000fce0000000f00 */
[----:B------:R-:W-:Y:S05]  /*8cc0*/  WARPSYNC.COLLECTIVE R15, `(.L_x_21511) ;  /* 0x000000000f087348 */ /* 0x000fea0003c00000 */
[----:B------:R0:W1:Y:S02]  /*8cd0*/  SHFL.BFLY P6, R14, R13, R12, R11 ;  /* 0x0c00000c0d0e7389 */ /* 0x00006400000c000b */
[----:B01----:R-:W-:Y:S05]  /*8ce0*/  ENDCOLLECTIVE ;  /* 0x000000000000791b */ /* 0x003fea0003800000 */
.L_x_21511:
[----:B------:R-:W-:Y:S01]  /*8cf0*/  IMAD.MOV.U32 R12, RZ, RZ, 0x2 ;  /* 0x00000002ff0c7424 */ /* 0x000fe200078e00ff */
[----:B------:R-:W-:-:S04]  /*8d00*/  FMNMX R29, R27, R14, !PT ;  /* 0x0000000e1b1d7209 */ /* 0x000fc80007800000 */
[----:B------:R-:W-:-:S07]  /*8d10*/  MOV R13, R29 ;  /* 0x0000001d000d7202 */ /* 0x000fce0000000f00 */
[----:B------:R-:W-:Y:S05]  /*8d20*/  WARPSYNC.COLLECTIVE R15, `(.L_x_21512) ;  /* 0x000000000f087348 */ /* 0x000fea0003c00000 */
[----:B------:R0:W1:Y:S02]  /*8d30*/  SHFL.BFLY P6, R14, R13, R12, R11 ;  /* 0x0c00000c0d0e7389 */ /* 0x00006400000c000b */
[----:B01----:R-:W-:Y:S05]  /*8d40*/  ENDCOLLECTIVE ;  /* 0x000000000000791b */ /* 0x003fea0003800000 */
.L_x_21512:
[----:B------:R-:W-:Y:S01]  /*8d50*/  IMAD.MOV.U32 R12, RZ, RZ, 0x1 ;  /* 0x00000001ff0c7424 */ /* 0x000fe200078e00ff */
[----:B------:R-:W-:-:S04]  /*8d60*/  FMNMX R31, R29, R14, !PT ;  /* 0x0000000e1d1f7209 */ /* 0x000fc80007800000 */
[----:B------:R-:W-:-:S07]  /*8d70*/  MOV R13, R31 ;  /* 0x0000001f000d7202 */ /* 0x000fce0000000f00 */
[----:B------:R-:W-:Y:S05]  /*8d80*/  WARPSYNC.COLLECTIVE R15, `(.L_x_21513) ;  /* 0x000000000f087348 */ /* 0x000fea0003c00000 */
[----:B------:R0:W1:Y:S02]  /*8d90*/  SHFL.BFLY P6, R14, R13, R12, R11 ;  /* 0x0c00000c0d0e7389 */ /* 0x00006400000c000b */
[----:B01----:R-:W-:Y:S05]  /*8da0*/  ENDCOLLECTIVE ;  /* 0x000000000000791b */ /* 0x003fea0003800000 */
.L_x_21513:
[----:B------:R-:W-:Y:S02]  /*8db0*/  HFMA2 R13, -RZ, RZ, 0.96630859375, -0.0022525787353515625 ;  /* 0x3bbb989dff0d7431 */ /* 0x000fe400000001ff */
[----:B------:R-:W-:Y:S01]  /*8dc0*/  IMAD.MOV.U32 R12, RZ, RZ, 0x437c0000 ;  /* 0x437c0000ff0c7424 */ /* 0x000fe200078e00ff */
        /* <DEDUP_REMOVED lines=161> */
[----:B------:R-:W-:Y:S01]  /*97e0*/  FFMA.SAT R11, R56, R13, 0.5 ;  /* 0x3f000000380b7423 */ /* 0x000fe2000000200d */
[----:B------:R-:W-:-:S03]  /*97f0*/  FADD R14, RZ, R50 ;  /* 0x00000032ff0e7221 */ /* 0x000fc60000000000 */
        /* <DEDUP_REMOVED lines=55> */
[----:B0-----:R-:W-:Y:S01]  /*9b70*/  FMUL R46, R11, R72 ;  /* 0x000000480b2e7220 */ /* 0x001fe20000400000 */
[----:B------:R-:W-:Y:S02]  /*9b80*/  FADD R11, R12, -12583039 ;  /* 0xcb40007f0c0b7421 */ /* 0x000fe40000000000 */
[----:B------:R-:W-:Y:S01]  /*9b90*/  FADD R13, R14, R29 ;  /* 0x0000001d0e0d7221 */ /* 0x000fe20000000000 */
        /* <DEDUP_REMOVED lines=26> */
.L_x_21514:
[----:B------:R-:W-:Y:S02]  /*9d40*/  HFMA2 R12, -RZ, RZ, 0, 4.76837158203125e-07 ;  /* 0x00000008ff0c7431 */ /* 0x000fe400000001ff */
[----:B------:R-:W-:-:S04]  /*9d50*/  FADD R51, R13, R14 ;  /* 0x0000000e0d337221 */ /* 0x000fc80000000000 */
[----:B------:R-:W-:-:S07]  /*9d60*/  IMAD.MOV.U32 R13, RZ, RZ, R51 ;  /* 0x000000ffff0d7224 */ /* 0x000fce00078e0033 */
[----:B------:R-:W-:Y:S05]  /*9d70*/  WARPSYNC.COLLECTIVE R15, `(.L_x_21515) ;  /* 0x000000000f087348 */ /* 0x000fea0003c00000 */
[----:B------:R0:W1:Y:S02]  /*9d80*/  SHFL.BFLY P6, R14, R13, R12, R11 ;  /* 0x0c00000c0d0e7389 */ /* 0x00006400000c000b */
[----:B01----:R-:W-:Y:S05]  /*9d90*/  ENDCOLLECTIVE ;  /* 0x000000000000791b */ /* 0x003fea0003800000 */
.L_x_21515:
[----:B------:R-:W-:Y:S01]  /*9da0*/  MOV R12, 0x4 ;  /* 0x00000004000c7802 */ /* 0x000fe20000000f00 */
[----:B------:R-:W-:-:S04]  /*9db0*/  FADD R52, R51, R14 ;  /* 0x0000000e33347221 */ /* 0x000fc80000000000 */
[----:B------:R-:W-:-:S07]  /*9dc0*/  IMAD.MOV.U32 R13, RZ, RZ, R52 ;  /* 0x000000ffff0d7224 */ /* 0x000fce00078e0034 */
[----:B------:R-:W-:Y:S05]  /*9dd0*/  WARPSYNC.COLLECTIVE R15, `(.L_x_21516) ;  /* 0x000000000f087348 */ /* 0x000fea0003c00000 */
[----:B------:R0:W1:Y:S02]  /*9de0*/  SHFL.BFLY P6, R14, R13, R12, R11 ;  /* 0x0c00000c0d0e7389 */ /* 0x00006400000c000b */
[----:B01----:R-:W-:Y:S05]  /*9df0*/  ENDCOLLECTIVE ;  /* 0x000000000000791b */ /* 0x003fea0003800000 */
.L_x_21516:
[----:B------:R-:W-:Y:S02]  /*9e00*/  HFMA2 R12, -RZ, RZ, 0, 1.1920928955078125e-07 ;  /* 0x00000002ff0c7431 */ /* 0x000fe400000001ff */
[----:B------:R-:W-:-:S04]  /*9e10*/  FADD R53, R52, R14 ;  /* 0x0000000e34357221 */ /* 0x000fc80000000000 */
[----:B------:R-:W-:-:S07]  /*9e20*/  IMAD.MOV.U32 R13, RZ, RZ, R53 ;  /* 0x000000ffff0d7224 */ /* 0x000fce00078e0035 */
[----:B------:R-:W-:Y:S05]  /*9e30*/  WARPSYNC.COLLECTIVE R15, `(.L_x_21517) ;  /* 0x000000000f087348 */ /* 0x000fea0003c00000 */
[----:B------:R0:W1:Y:S02]  /*9e40*/  SHFL.BFLY P6, R14, R13, R12, R11 ;  /* 0x0c00000c0d0e7389 */ /* 0x00006400000c000b */
[----:B01----:R-:W-:Y:S05]  /*9e50*/  ENDCOLLECTIVE ;  /* 0x000000000000791b */ /* 0x003fea0003800000 */
.L_x_21517:
[----:B------:R-:W-:Y:S01]  /*9e60*/  MOV R12, 0x1 ;  /* 0x00000001000c7802 */ /* 0x000fe20000000f00 */
[----:B------:R-:W-:-:S04]  /*9e70*/  FADD R54, R53, R14 ;  /* 0x0000000e35367221 */ /* 0x000fc80000000000 */
[----:B------:R-:W-:-:S07]  /*9e80*/  IMAD.MOV.U32 R13, RZ, RZ, R54 ;  /* 0x000000ffff0d7224 */ /* 0x000fce00078e0036 */
[----:B------:R-:W-:Y:S05]  /*9e90*/  WARPSYNC.COLLECTIVE R15, `(.L_x_21518) ;  /* 0x000000000f087348 */ /* 0x000fea0003c00000 */
[----:B------:R0:W1:Y:S02]  /*9ea0*/  SHFL.BFLY P6, R14, R13, R12, R11 ;  /* 0x0c00000c0d0e7389 */ /* 0x00006400000c000b */
[----:B01----:R-:W-:Y:S05]  /*9eb0*/  ENDCOLLECTIVE ;  /* 0x000000000000791b */ /* 0x003fea0003800000 */
.L_x_21518:
[----:B------:R-:W-:Y:S05]  /*9ec0*/  BRA `(.L_x_21519) ;  /* 0xffffffcc005c7947 */ /* 0x000fea000383ffff */
        .weak           $__internal_334_$__cuda_sm3x_div_rn_noftz_f32_slowpath
        .type           $__internal_334_$__cuda_sm3x_div_rn_noftz_f32_slowpath,@function
        .size           $__internal_334_$__cuda_sm3x_div_rn_noftz_f32_slowpath,(.L_x_37711 - $__internal_334_$__cuda_sm3x_div_rn_noftz_f32_slowpath)
$__internal_334_$__cuda_sm3x_div_rn_noftz_f32_slowpath:
        /* <DEDUP_REMOVED lines=36> */
.L_x_21521:
        /* <DEDUP_REMOVED lines=31> */
[CCC-:B------:R-:W-:Y:S01]  /*a300*/  FFMA.RP R52, R50.reuse, R58.reuse, R59.reuse ;  /* 0x0000003a32347223 */ /* 0x1c0fe2000000803b */
[C---:B------:R-:W-:Y:S01]  /*a310*/  ISETP.NE.AND P3, PT, R13.reuse, RZ, PT ;  /* 0x000000ff0d00720c */ /* 0x040fe20003f65270 */
[----:B------:R-:W-:Y:S01]  /*a320*/  FFMA.RM R59, R50, R58, R59 ;  /* 0x0000003a323b7223 */ /* 0x000fe2000000403b */
[----:B------:R-:W-:Y:S02]  /*a330*/  LOP3.LUT R56, R56, 0x7fffff, RZ, 0xc0, !PT ;  /* 0x007fffff38387812 */ /* 0x000fe400078ec0ff */
[----:B------:R-:W-:Y:S01]  /*a340*/  ISETP.NE.AND P1, PT, R13, RZ, PT ;  /* 0x000000ff0d00720c */ /* 0x000fe20003f25270 */
[----:B------:R-:W-:Y:S01]  /*a350*/  IMAD.MOV R13, RZ, RZ, -R13 ;  /* 0x000000ffff0d7224 */ /* 0x000fe200078e0a0d */
[----:B------:R-:W-:Y:S02]  /*a360*/  LOP3.LUT R56, R56, 0x800000, RZ, 0xfc, !PT ;  /* 0x0080000038387812 */ /* 0x000fe400078efcff */
        /* <DEDUP_REMOVED lines=13> */
.L_x_21528:
[----:B------:R-:W-:-:S04]  /*a440*/  LOP3.LUT R11, R11, 0x80000000, RZ, 0xc0, !PT ;  /* 0x800000000b0b7812 */ /* 0x000fc800078ec0ff */
[----:B------:R-:W-:Y:S01]  /*a450*/  LOP3.LUT R11, R11, 0x7f800000, RZ, 0xfc, !PT ;  /* 0x7f8000000b0b7812 */ /* 0x000fe200078efcff */
[----:B------:R-:W-:Y:S06]  /*a460*/  BRA `(.L_x_21529) ;  /* 0x0000000000047947 */ /* 0x000fec0003800000 */
.L_x_21527:
[----:B------:R-:W-:-:S07]  /*a470*/  IMAD R11, R52, 0x800000, R11 ;  /* 0x00800000340b7824 */ /* 0x000fce00078e020b */
.L_x_21529:
[----:B------:R-:W-:Y:S05]  /*a480*/  BSYNC.RECONVERGENT B2 ;  /* 0x0000000000027941 */ /* 0x000fea0003800200 */
.L_x_21526:
[----:B------:R-:W-:Y:S05]  /*a490*/  BRA `(.L_x_21530) ;  /* 0x0000000000207947 */ /* 0x000fea0003800000 */
.L_x_21525:
[----:B------:R-:W-:-:S04]  /*a4a0*/  LOP3.LUT R11, R11, 0x80000000, R50, 0x48, !PT ;  /* 0x800000000b0b7812 */ /* 0x000fc800078e4832 */
[----:B------:R-:W-:Y:S01]  /*a4b0*/  LOP3.LUT R11, R11, 0x7f800000, RZ, 0xfc, !PT ;  /* 0x7f8000000b0b7812 */ /* 0x000fe200078efcff */
[----:B------:R-:W-:Y:S06]  /*a4c0*/  BRA `(.L_x_21530) ;  /* 0x0000000000147947 */ /* 0x000fec0003800000 */
.L_x_21524:
[----:B------:R-:W-:Y:S01]  /*a4d0*/  LOP3.LUT R11, R11, 0x80000000, R50, 0x48, !PT ;  /* 0x800000000b0b7812 */ /* 0x000fe200078e4832 */
[----:B------:R-:W-:Y:S06]  /*a4e0*/  BRA `(.L_x_21530) ;  /* 0x00000000000c7947 */ /* 0x000fec0003800000 */
.L_x_21523:
[----:B------:R-:W0:Y:S01]  /*a4f0*/  MUFU.RSQ R11, -QNAN ;  /* 0xffc00000000b7908 */ /* 0x000e220000001400 */
[----:B------:R-:W-:Y:S05]  /*a500*/  BRA `(.L_x_21530) ;  /* 0x0000000000047947 */ /* 0x000fea0003800000 */
.L_x_21522:
[----:B------:R-:W-:-:S07]  /*a510*/  FADD.FTZ R11, R50, R11 ;  /* 0x0000000b320b7221 */ /* 0x000fce0000010000 */
.L_x_21530:
[----:B------:R-:W-:Y:S05]  /*a520*/  BSYNC.RECONVERGENT B1 ;  /* 0x0000000000017941 */ /* 0x000fea0003800200 */
.L_x_21520:
[----:B------:R-:W-:-:S04]  /*a530*/  HFMA2 R13, -RZ, RZ, 0, 0 ;  /* 0x00000000ff0d7431 */ /* 0x000fc800000001ff */
[----:B0-----:R-:W-:Y:S05]  /*a540*/  RET.REL.NODEC R12 `(_Z15SoftmaxWarpImplI22BroadcastScaleMaskLoadIffbLm2EiE11DirectStoreIffEfLi1ELi24ELi32ELi1ELb1EL9Algorithm0EEvT_T0_ll) ;  /* 0xffffff580cac7950 */ /* 0x001fea0003c3ffff */
.L_x_21531:
        /* <DEDUP_REMOVED lines=11> */
.L_x_37711:


//--------------------- .text._Z15SoftmaxWarpImplI22BroadcastScaleMaskLoadIffbLm2EiE11DirectStoreIffEfLi1ELi24ELi32ELi1ELb0EL9Algorithm0EEvT_T0_ll --------------------------
	.section	.text._Z15SoftmaxWarpImplI22BroadcastScaleMaskLoadIffbLm2EiE11DirectStoreIffEfLi1ELi24ELi32ELi1ELb0EL9Algorithm0EEvT_T0_ll,"ax",@progbits
	.align	128
        .global         _Z15SoftmaxWarpImplI22BroadcastScaleMaskLoadIffbLm2EiE11DirectStoreIffEfLi1ELi24ELi32ELi1ELb0EL9Algorithm0EEvT_T0_ll
        .type           _Z15SoftmaxWarpImplI22BroadcastScaleMaskLoadIffbLm2EiE11DirectStoreIffEfLi1ELi24ELi32ELi1ELb0EL9Algorithm0EEvT_T0_ll,@function
        .size           _Z15SoftmaxWarpImplI22BroadcastScaleMaskLoadIffbLm2EiE11DirectStoreIffEfLi1ELi24ELi32ELi1ELb0EL9Algorithm0EEvT_T0_ll,(.L_x_37712 - _Z15SoftmaxWarpImplI22BroadcastScaleMaskLoadIffbLm2EiE11DirectStoreIffEfLi1ELi24ELi32ELi1ELb0EL9Algorithm0EEvT_T0_ll)
        .other          _Z15SoftmaxWarpImplI22BroadcastScaleMaskLoadIffbLm2EiE11DirectStoreIffEfLi1ELi24ELi32ELi1ELb0EL9Algorithm0EEvT_T0_ll,@"STO_CUDA_ENTRY STV_DEFAULT"
_Z15SoftmaxWarpImplI22BroadcastScaleMaskLoadIffbLm2EiE11DirectStoreIffEfLi1ELi24ELi32ELi1ELb0EL9Algorithm0EEvT_T0_ll:
.text._Z15SoftmaxWarpImplI22BroadcastScaleMaskLoadIffbLm2EiE11DirectStoreIffEfLi1ELi24ELi32ELi1ELb0EL9Algorithm0EEvT_T0_ll:
        /* <DEDUP_REMOVED lines=27> */
.L_x_21532:
        /* <DEDUP_REMOVED lines=14> */
.L_x_21583:
[----:B--2---:R-:W-:Y:S01]  /*0290*/  IABS R0, UR49 ;  /* 0x0000003100007c13 */ /* 0x004fe20008000000 */
[----:B0-----:R-:W-:Y:S01]  /*02a0*/  IMAD R23, R37, UR48, R38 ;  /* 0x0000003025177c24 */ /* 0x001fe2000f8e0226 */
[----:B-1----:R-:W-:Y:S01]  /*02b0*/  R2UR UR4, R30 ;  /* 0x000000001e0472ca */ /* 0x002fe200000e0000 */
[----:B------:R-:W0:Y:S01]  /*02c0*/  LDC.64 R42, c[0x0][0x398] ;  /* 0x0000e600ff2a7b82 */ /* 0x000e220000000a00 */
[----:B------:R-:W-:Y:S02]  /*02d0*/  R2UR UR7, R0 ;  /* 0x00000000000772ca */ /* 0x000fe400000e0000 */
[----:B------:R-:W-:Y:S02]  /*02e0*/  R2UR UR5, R31 ;  /* 0x000000001f0572ca */ /* 0x000fe400000e0000 */
[----:B------:R-:W-:Y:S02]  /*02f0*/  SHF.R.S64 R2, RZ, 0x1e, R23 ;  /* 0x0000001eff027819 */ /* 0x000fe40000001017 */
[----:B------:R-:W-:-:S02]  /*0300*/  IADD3 R7, PT, PT, R23, 0x20, RZ ;  /* 0x0000002017077810 */ /* 0x000fc40007ffe0ff */
[----:B------:R-:W-:Y:S02]  /*0310*/  IADD3 R2, P0, PT, R2, UR36, RZ ;  /* 0x0000002402027c10 */ /* 0x000fe4000ff1e0ff */
[----:B------:R-:W-:Y:S02]  /*0320*/  LOP3.LUT R5, R7, UR49, RZ, 0x3c, !PT ;  /* 0x0000003107057c12 */ /* 0x000fe4000f8e3cff */
[----:B------:R-:W-:Y:S01]  /*0330*/  LEA.HI.X.SX32 R3, R23, UR37, 0x2, P0 ;  /* 0x0000002517037c11 */ /* 0x000fe200080f16ff */
[----:B------:R-:W1:Y:S01]  /*0340*/  I2F.RP R0, UR7 ;  /* 0x0000000700007d06 */ /* 0x000e620008209400 */
[----:B------:R-:W-:Y:S01]  /*0350*/  ISETP.GE.AND P6, PT, R5, RZ, PT ;  /* 0x000000ff0500720c */ /* 0x000fe20003fc6270 */
[C---:B------:R-:W-:Y:S01]  /*0360*/  VIADD R11, R23.reuse, 0x40 ;  /* 0x00000040170b7836 */ /* 0x040fe20000000000 */
[----:B------:R-:W-:Y:S01]  /*0370*/  LOP3.LUT R4, R23, UR49, RZ, 0x3c, !PT ;  /* 0x0000003117047c12 */ /* 0x000fe2000f8e3cff */
[----:B------:R2:W3:Y:S04]  /*0380*/  LDG.E R22, desc[UR4][R2.64] ;  /* 0x0000000402167981 */ /* 0x0004e8000c1e1900 */
[----:B-1----:R-:W1:Y:S01]  /*0390*/  MUFU.RCP R0, R0 ;  /* 0x0000000000007308 */ /* 0x002e620000001000 */
[----:B------:R-:W-:-:S02]  /*03a0*/  SHF.R.S64 R5, RZ, 0x1e, R7 ;  /* 0x0000001eff057819 */ /* 0x000fc40000001007 */
[----:B------:R-:W-:Y:S02]  /*03b0*/  ISETP.GE.AND P1, PT, R4, RZ, PT ;  /* 0x000000ff0400720c */ /* 0x000fe40003f26270 */
[----:B--2---:R-:W-:Y:S02]  /*03c0*/  IADD3 R2, P0, PT, R5, UR36, RZ ;  /* 0x0000002405027c10 */ /* 0x004fe4000ff1e0ff */
[----:B-1----:R-:W-:-:S06]  /*03d0*/  IADD3 R8, PT, PT, R0, 0xffffffe, RZ ;  /* 0x0ffffffe00087810 */ /* 0x002fcc0007ffe0ff */
[----:B------:R-:W1:Y:S01]  /*03e0*/  F2I.FTZ.U32.TRUNC.NTZ R8, R8 ;  /* 0x0000000800087305 */ /* 0x000e62000021f000 */
[----:B------:R-:W-:-:S05]  /*03f0*/  LEA.HI.X.SX32 R3, R7, UR37, 0x2, P0 ;  /* 0x0000002507037c11 */ /* 0x000fca00080f16ff */
[----:B------:R-:W2:Y:S01]  /*0400*/  LDG.E R21, desc[UR4][R2.64] ;  /* 0x0000000402157981 */ /* 0x000ea2000c1e1900 */
[----:B------:R-:W-:Y:S02]  /*0410*/  R2UR UR8, R30 ;  /* 0x000000001e0872ca */ /* 0x000fe400000e0000 */
[----:B-1----:R-:W-:Y:S02]  /*0420*/  R2UR UR5, R8 ;  /* 0x00000000080572ca */ /* 0x002fe400000e0000 */
[----:B------:R-:W-:Y:S02]  /*0430*/  R2UR UR9, R31 ;  /* 0x000000001f0972ca */ /* 0x000fe400000e0000 */
[----:B------:R-:W-:Y:S02]  /*0440*/  SHF.R.S64 R4, RZ, 0x1e, R11 ;  /* 0x0000001eff047819 */ /* 0x000fe4000000100b */
[----:B------:R-:W-:Y:S02]  /*0450*/  IADD3 R0, PT, PT, R23, 0x60, RZ ;  /* 0x0000006017007810 */ /* 0x000fe40007ffe0ff */
[----:B------:R-:W-:-:S02]  /*0460*/  IADD3 R4, P2, PT, R4, UR36, RZ ;  /* 0x0000002404047c10 */ /* 0x000fc4000ff5e0ff */
[----:B------:R-:W-:Y:S02]  /*0470*/  R2UR UR10, R30 ;  /* 0x000000001e0a72ca */ /* 0x000fe400000e0000 */
[----:B------:R-:W-:Y:S01]  /*0480*/  R2UR UR11, R31 ;  /* 0x000000001f0b72ca */ /* 0x000fe200000e0000 */
[----:B------:R-:W-:Y:S01]  /*0490*/  UIADD3 UR6, UPT, UPT, URZ, -UR5, URZ ;  /* 0x80000005ff067290 */ /* 0x000fe2000fffe0ff */
[----:B------:R-:W-:Y:S02]  /*04a0*/  SHF.R.S64 R12, RZ, 0x1e, R0 ;  /* 0x0000001eff0c7819 */ /* 0x000fe40000001000 */
[----:B------:R-:W-:Y:S01]  /*04b0*/  LEA.HI.X.SX32 R5, R11, UR37, 0x2, P2 ;  /* 0x000000250b057c11 */ /* 0x000fe200090f16ff */
[----:B------:R-:W-:Y:S01]  /*04c0*/  UIMAD UR6, UR6, UR7, URZ ;  /* 0x00000007060672a4 */ /* 0x000fe2000f8e02ff */
[----:B------:R-:W-:Y:S01]  /*04d0*/  IADD3 R12, P0, PT, R12, UR36, RZ ;  /* 0x000000240c0c7c10 */ /* 0x000fe2000ff1e0ff */
[----:B------:R-:W-:Y:S02]  /*04e0*/  UMOV UR4, URZ ;  /* 0x000000ff00047c82 */ /* 0x000fe40008000000 */
[----:B------:R1:W4:Y:S01]  /*04f0*/  LDG.E R20, desc[UR8][R4.64] ;  /* 0x0000000804147981 */ /* 0x000322000c1e1900 */
[----:B------:R-:W-:Y:S01]  /*0500*/  UIMAD.WIDE.U32 UR4, UR5, UR6, UR4 ;  /* 0x00000006050472a5 */ /* 0x000fe2000f8e0004 */
[----:B------:R-:W-:-:S02]  /*0510*/  LEA.HI.X.SX32 R13, R0, UR37, 0x2, P0 ;  /* 0x00000025000d7c11 */ /* 0x000fc400080f16ff */
[C---:B------:R-:W-:Y:S02]  /*0520*/  IADD3 R9, PT, PT, R23.reuse, 0xc0, RZ ;  /* 0x000000c017097810 */ /* 0x040fe40007ffe0ff */
[----:B------:R-:W-:Y:S01]  /*0530*/  IADD3 R6, PT, PT, R23, 0x80, RZ ;  /* 0x0000008017067810 */ /* 0x000fe20007ffe0ff */
[----:B------:R5:W4:Y:S01]  /*0540*/  LDG.E R19, desc[UR10][R12.64] ;  /* 0x0000000a0c137981 */ /* 0x000b22000c1e1900 */
[----:B-1----:R-:W-:-:S05]  /*0550*/  IABS R5, R23 ;  /* 0x0000001700057213 */ /* 0x002fca0000000000 */
[----:B------:R-:W-:Y:S01]  /*0560*/  IMAD.HI.U32 R24, R5, UR5, RZ ;  /* 0x0000000505187c27 */ /* 0x000fe2000f8e00ff */
[----:B-----5:R-:W-:-:S03]  /*0570*/  SHF.R.S64 R12, RZ, 0x1e, R9 ;  /* 0x0000001eff0c7819 */ /* 0x020fc60000001009 */
[----:B------:R-:W-:Y:S01]  /*0580*/  IMAD.MOV R4, RZ, RZ, -R24 ;  /* 0x000000ffff047224 */ /* 0x000fe200078e0a18 */
[----:B------:R-:W-:Y:S01]  /*0590*/  SHF.R.S64 R14, RZ, 0x1e, R6 ;  /* 0x0000001eff0e7819 */ /* 0x000fe20000001006 */
[----:B------:R-:W-:Y:S01]  /*05a0*/  VIADD R10, R23, 0xa0 ;  /* 0x000000a0170a7836 */ /* 0x000fe20000000000 */
[----:B------:R-:W-:Y:S02]  /*05b0*/  R2UR UR12, R30 ;  /* 0x000000001e0c72ca */ /* 0x000fe400000e0000 */
[----:B------:R-:W-:Y:S02]  /*05c0*/  R2UR UR13, R31 ;  /* 0x000000001f0d72ca */ /* 0x000fe400000e0000 */
[----:B------:R-:W-:Y:S01]  /*05d0*/  IADD3 R12, P2, PT, R12, UR36, RZ ;  /* 0x000000240c0c7c10 */ /* 0x000fe2000ff5e0ff */
[----:B------:R-:W-:Y:S01]  /*05e0*/  IMAD R5, R4, UR7, R5 ;  /* 0x0000000704057c24 */ /* 0x000fe2000f8e0205 */
[----:B------:R-:W-:Y:S02]  /*05f0*/  IABS R25, R7 ;  /* 0x0000000700197213 */ /* 0x000fe40000000000 */
[----:B------:R-:W-:-:S02]  /*0600*/  IADD3 R14, P3, PT, R14, UR36, RZ ;  /* 0x000000240e0e7c10 */ /* 0x000fc4000ff7e0ff */
[----:B------:R-:W-:Y:S02]  /*0610*/  LEA.HI.X.SX32 R13, R9, UR37, 0x2, P2 ;  /* 0x00000025090d7c11 */ /* 0x000fe400090f16ff */
[----:B------:R-:W-:Y:S01]  /*0620*/  SHF.R.S64 R2, RZ, 0x1e, R10 ;  /* 0x0000001eff027819 */ /* 0x000fe2000000100a */
[----:B------:R-:W-:Y:S01]  /*0630*/  IMAD.HI.U32 R48, R25, UR5, RZ ;  /* 0x0000000519307c27 */ /* 0x000fe2000f8e00ff */
[----:B------:R-:W-:Y:S01]  /*0640*/  LEA.HI.X.SX32 R15, R6, UR37, 0x2, P3 ;  /* 0x00000025060f7c11 */ /* 0x000fe200098f16ff */
[----:B------:R1:W5:Y:S01]  /*0650*/  LDG.E R16, desc[UR10][R12.64] ;  /* 0x0000000a0c107981 */ /* 0x000362000c1e1900 */
[----:B------:R-:W-:Y:S02]  /*0660*/  ISETP.LT.U32.AND P5, PT, R5, UR7, PT ;  /* 0x0000000705007c0c */ /* 0x000fe4000bfa1070 */
[----:B------:R-:W-:Y:S01]  /*0670*/  IADD3 R2, P0, PT, R2, UR36, RZ ;  /* 0x0000002402027c10 */ /* 0x000fe2000ff1e0ff */
[----:B------:R0:W5:Y:S01]  /*0680*/  LDG.E R18, desc[UR12][R14.64] ;  /* 0x0000000c0e127981 */ /* 0x000162000c1e1900 */
[----:B------:R-:W-:-:S02]  /*0690*/  IADD3 R8, PT, PT, R23, 0xe0, RZ ;  /* 0x000000e017087810 */ /* 0x000fc40007ffe0ff */
[----:B------:R-:W-:Y:S02]  /*06a0*/  LEA.HI.X.SX32 R3, R10, UR37, 0x2, P0 ;  /* 0x000000250a037c11 */ /* 0x000fe400080f16ff */
[----:B-1----:R-:W-:Y:S02]  /*06b0*/  IABS R13, R11 ;  /* 0x0000000b000d7213 */ /* 0x002fe40000000000 */
[----:B------:R-:W-:Y:S01]  /*06c0*/  IADD3 R26, PT, PT, -R48, RZ, RZ ;  /* 0x000000ff301a7210 */ /* 0x000fe20007ffe1ff */
[----:B------:R1:W5:Y:S01]  /*06d0*/  LDG.E R17, desc[UR8][R2.64] ;  /* 0x0000000802117981 */ /* 0x000362000c1e1900 */
[----:B0-----:R-:W-:Y:S01]  /*06e0*/  SHF.R.S64 R14, RZ, 0x1e, R8 ;  /* 0x0000001eff0e7819 */ /* 0x001fe20000001008 */
[----:B------:R-:W-:Y:S01]  /*06f0*/  IMAD.HI.U32 R50, R13, UR5, RZ ;  /* 0x000000050d327c27 */ /* 0x000fe2000f8e00ff */
[----:B------:R-:W-:Y:S02]  /*0700*/  IADD3 R4, PT, PT, R23, 0x100, RZ ;  /* 0x0000010017047810 */ /* 0x000fe40007ffe0ff */
[----:B------:R-:W-:Y:S01]  /*0710*/  IADD3 R14, P0, PT, R14, UR36, RZ ;  /* 0x000000240e0e7c10 */ /* 0x000fe2000ff1e0ff */
[----:B------:R-:W-:-:S02]  /*0720*/  IMAD R25, R26, UR7, R25 ;  /* 0x000000071a197c24 */ /* 0x000fc4000f8e0219 */
[----:B------:R-:W-:Y:S01]  /*0730*/  IMAD.MOV R12, RZ, RZ, -R50 ;  /* 0x000000ffff0c7224 */ /* 0x000fe200078e0a32 */
[----:B-1----:R-:W-:Y:S01]  /*0740*/  SHF.R.S64 R2, RZ, 0x1e, R4 ;  /* 0x0000001eff027819 */ /* 0x002fe20000001004 */
[----:B------:R-:W-:Y:S01]  /*0750*/  @!P5 VIADD R5, R5, -UR7 ;  /* 0x800000070505dc36 */ /* 0x000fe20008000000 */
[----:B------:R-:W-:Y:S01]  /*0760*/  LEA.HI.X.SX32 R15, R8, UR37, 0x2, P0 ;  /* 0x00000025080f7c11 */ /* 0x000fe200080f16ff */
[----:B------:R-:W-:Y:S01]  /*0770*/  IMAD R13, R12, UR7, R13 ;  /* 0x000000070c0d7c24 */ /* 0x000fe2000f8e020d */
[----:B------:R-:W-:Y:S02]  /*0780*/  IABS R26, R0 ;  /* 0x00000000001a7213 */ /* 0x000fe40000000000 */
[----:B------:R-:W-:Y:S02]  /*0790*/  IADD3 R2, P0, PT, R2, UR36, RZ ;  /* 0x0000002402027c10 */ /* 0x000fe4000ff1e0ff */
[----:B------:R-:W-:Y:S02]  /*07a0*/  ISETP.LT.U32.AND P2, PT, R25, UR7, PT ;  /* 0x0000000719007c0c */ /* 0x000fe4000bf41070 */
[----:B------:R-:W-:-:S02]  /*07b0*/  IABS R28, R6 ;  /* 0x00000006001c7213 */ /* 0x000fc40000000000 */
[----:B------:R-:W-:Y:S01]  /*07c0*/  ISETP.GE.U32.AND P3, PT, R5, UR7, PT ;  /* 0x0000000705007c0c */ /* 0x000fe2000bf66070 */
[----:B------:R-:W-:Y:S01]  /*07d0*/  IMAD.HI.U32 R46, R26, UR5, RZ ;  /* 0x000000051a2e7c27 */ /* 0x000fe2000f8e00ff */
[----:B------:R-:W-:Y:S01]  /*07e0*/  LEA.HI.X.SX32 R3, R4, UR37, 0x2, P0 ;  /* 0x0000002504037c11 */ /* 0x000fe200080f16ff */
[----:B------:R-:W5:Y:S01]  /*07f0*/  LDG.E R15, desc[UR12][R14.64] ;  /* 0x0000000c0e0f7981 */ /* 0x000f62000c1e1900 */
[----:B------:R-:W-:Y:S01]  /*0800*/  ISETP.LT.U32.AND P0, PT, R13, UR7, PT ;  /* 0x000000070d007c0c */ /* 0x000fe2000bf01070 */
[----:B------:R-:W-:Y:S01]  /*0810*/  IMAD.HI.U32 R44, R28, UR5, RZ ;  /* 0x000000051c2c7c27 */ /* 0x000fe2000f8e00ff */
[----:B------:R-:W-:-:S03]  /*0820*/  IABS R32, R10 ;  /* 0x0000000a00207213 */ /* 0x000fc60000000000 */
[----:B------:R-:W-:Y:S01]  /*0830*/  VIADD R5, R23, 0x120 ;  /* 0x0000012017057836 */ /* 0x000fe20000000000 */
[----:B------:R-:W-:Y:S01]  /*0840*/  IADD3 R27, PT, PT, -R46, RZ, RZ ;  /* 0x000000ff2e1b7210 */ /* 0x000fe20007ffe1ff */
[----:B------:R-:W-:Y:S01]  /*0850*/  IMAD.HI.U32 R34, R32, UR5, RZ ;  /* 0x0000000520227c27 */ /* 0x000fe2000f8e00ff */
[----:B------:R-:W-:Y:S01]  /*0860*/  IADD3 R29, PT, PT, -R44, RZ, RZ ;  /* 0x000000ff2c1d7210 */ /* 0x000fe20007ffe1ff */
[----:B------:R0:W5:Y:S01]  /*0870*/  LDG.E R14, desc[UR8][R2.64] ;  /* 0x00000008020e7981 */ /* 0x000162000c1e1900 */
[----:B------:R-:W-:Y:S02]  /*0880*/  @!P5 IADD3 R24, PT, PT, R24, 0x1, RZ ;  /* 0x000000011818d810 */ /* 0x000fe40007ffe0ff */
[----:B------:R-:W-:Y:S01]  /*0890*/  @!P2 IADD3 R25, PT, PT, R25, -UR7, RZ ;  /* 0x800000071919ac10 */ /* 0x000fe2000fffe0ff */
[----:B------:R-:W-:Y:S01]  /*08a0*/  IMAD R26, R27, UR7, R26 ;  /* 0x000000071b1a7c24 */ /* 0x000fe2000f8e021a */
[----:B------:R-:W-:Y:S01]  /*08b0*/  @P3 IADD3 R24, PT, PT, R24, 0x1, RZ ;  /* 0x0000000118183810 */ /* 0x000fe20007ffe0ff */
[----:B------:R-:W-:Y:S01]  /*08c0*/  IMAD R27, R29, UR7, R28 ;  /* 0x000000071d1b7c24 */ /* 0x000fe2000f8e021c */
[----:B0-----:R-:W-:-:S02]  /*08d0*/  SHF.R.S64 R2, RZ, 0x1e, R5 ;  /* 0x0000001eff027819 */ /* 0x001fc40000001005 */
[----:B------:R-:W-:Y:S02]  /*08e0*/  IABS R3, R9 ;  /* 0x0000000900037213 */ /* 0x000fe40000000000 */
[----:B------:R-:W-:Y:S02]  /*08f0*/  IADD3 R29, PT, PT, -R34, RZ, RZ ;  /* 0x000000ff221d7210 */ /* 0x000fe40007ffe1ff */
[----:B------:R-:W-:Y:S02]  /*0900*/  ISETP.GE.U32.AND P4, PT, R25, UR7, PT ;  /* 0x0000000719007c0c */ /* 0x000fe4000bf86070 */
[----:B------:R-:W-:Y:S02]  /*0910*/  IADD3 R2, P5, PT, R2, UR36, RZ ;  /* 0x0000002402027c10 */ /* 0x000fe4000ffbe0ff */
[----:B------:R-:W-:Y:S01]  /*0920*/  @!P0 IADD3 R13, PT, PT, R13, -UR7, RZ ;  /* 0x800000070d0d8c10 */ /* 0x000fe2000fffe0ff */
[----:B------:R-:W-:Y:S01]  /*0930*/  IMAD.MOV.U32 R12, RZ, RZ, R24 ;  /* 0x000000ffff0c7224 */ /* 0x000fe200078e0018 */
[----:B------:R-:W-:Y:S01]  /*0940*/  MOV R25, R3 ;  /* 0x0000000300197202 */ /* 0x000fe20000000f00 */
[----:B------:R-:W-:Y:S01]  /*0950*/  IMAD R28, R29, UR7, R32 ;  /* 0x000000071d1c7c24 */ /* 0x000fe2000f8e0220 */
[----:B------:R-:W-:-:S02]  /*0960*/  LEA.HI.X.SX32 R3, R5, UR37, 0x2, P5 ;  /* 0x0000002505037c11 */ /* 0x000fc4000a8f16ff */
[----:B------:R-:W-:Y:S02]  /*0970*/  ISETP.LT.U32.AND P3, PT, R26, UR7, PT ;  /* 0x000000071a007c0c */ /* 0x000fe4000bf61070 */
[----:B------:R-:W-:Y:S02]  /*0980*/  ISETP.GE.U32.AND P5, PT, R13, UR7, PT ;  /* 0x000000070d007c0c */ /* 0x000fe4000bfa6070 */
[----:B------:R-:W-:Y:S01]  /*0990*/  LOP3.LUT R29, R11, UR49, RZ, 0x3c, !PT ;  /* 0x000000310b1d7c12 */ /* 0x000fe2000f8e3cff */
[----:B------:R-:W-:Y:S01]  /*09a0*/  @!P2 VIADD R48, R48, 0x1 ;  /* 0x000000013030a836 */ /* 0x000fe20000000000 */
[----:B------:R-:W-:Y:S01]  /*09b0*/  @!P1 IADD3 R12, PT, PT, -R12, RZ, RZ ;  /* 0x000000ff0c0c9210 */ /* 0x000fe20007ffe1ff */
[----:B------:R-:W-:Y:S01]  /*09c0*/  IMAD.HI.U32 R32, R25, UR5, RZ ;  /* 0x0000000519207c27 */ /* 0x000fe2000f8e00ff */
[----:B------:R-:W-:Y:S01]  /*09d0*/  ISETP.GE.AND P1, PT, R29, RZ, PT ;  /* 0x000000ff1d00720c */ /* 0x000fe20003f26270 */
[----:B------:R0:W5:Y:S01]  /*09e0*/  LDG.E R13, desc[UR8][R2.64] ;  /* 0x00000008020d7981 */ /* 0x000162000c1e1900 */
[----:B------:R-:W-:-:S02]  /*09f0*/  @P4 IADD3 R48, PT, PT, R48, 0x1, RZ ;  /* 0x0000000130304810 */ /* 0x000fc40007ffe0ff */
[----:B------:R-:W-:Y:S01]  /*0a00*/  @!P0 IADD3 R50, PT, PT, R50, 0x1, RZ ;  /* 0x0000000132328810 */ /* 0x000fe20007ffe0ff */
[----:B------:R-:W-:Y:S01]  /*0a10*/  IMAD.MOV R24, RZ, RZ, -R32 ;  /* 0x000000ffff187224 */ /* 0x000fe200078e0a20 */
[----:B------:R-:W-:Y:S02]  /*0a20*/  ISETP.LT.U32.AND P4, PT, R28, UR7, PT ;  /* 0x000000071c007c0c */ /* 0x000fe4000bf81070 */
[----:B------:R-:W-:Y:S01]  /*0a30*/  ISETP.LT.U32.AND P2, PT, R27, UR7, PT ;  /* 0x000000071b007c0c */ /* 0x000fe2000bf41070 */
[----:B------:R-:W-:Y:S01]  /*0a40*/  @P5 VIADD R50, R50, 0x1 ;  /* 0x0000000132325836 */ /* 0x000fe20000000000 */
[----:B------:R-:W-:Y:S01]  /*0a50*/  @!P3 IADD3 R26, PT, PT, R26, -UR7, RZ ;  /* 0x800000071a1abc10 */ /* 0x000fe2000fffe0ff */
[----:B------:R-:W-:Y:S01]  /*0a60*/  IMAD R24, R24, UR7, R25 ;  /* 0x0000000718187c24 */ /* 0x000fe2000f8e0219 */
[----:B0-----:R-:W-:Y:S01]  /*0a70*/  IABS R2, R8 ;  /* 0x0000000800027213 */ /* 0x001fe20000000000 */
[----:B------:R-:W-:Y:S01]  /*0a80*/  @!P6 IMAD.MOV R48, RZ, RZ, -R48 ;  /* 0x000000ffff30e224 */ /* 0x000fe200078e0a30 */
[----:B------:R-:W-:-:S02]  /*0a90*/  ISETP.GE.U32.AND P6, PT, R26, UR7, PT ;  /* 0x000000071a007c0c */ /* 0x000fc4000bfc6070 */
[----:B------:R-:W-:Y:S01]  /*0aa0*/  LOP3.LUT R3, R0, UR49, RZ, 0x3c, !PT ;  /* 0x0000003100037c12 */ /* 0x000fe2000f8e3cff */
[----:B------:R-:W-:Y:S01]  /*0ab0*/  IMAD.HI.U32 R40, R2, UR5, RZ ;  /* 0x0000000502287c27 */ /* 0x000fe2000f8e00ff */
[----:B------:R-:W-:Y:S02]  /*0ac0*/  @!P1 IADD3 R50, PT, PT, -R50, RZ, RZ ;  /* 0x000000ff32329210 */ /* 0x000fe40007ffe1ff */
[----:B------:R-:W-:Y:S02]  /*0ad0*/  ISETP.LT.U32.AND P1, PT, R24, UR7, PT ;  /* 0x0000000718007c0c */ /* 0x000fe4000bf21070 */
[----:B------:R-:W-:Y:S02]  /*0ae0*/  @!P3 IADD3 R46, PT, PT, R46, 0x1, RZ ;  /* 0x000000012e2eb810 */ /* 0x000fe40007ffe0ff */
[----:B------:R-:W-:Y:S02]  /*0af0*/  @!P4 IADD3 R28, PT, PT, R28, -UR7, RZ ;  /* 0x800000071c1ccc10 */ /* 0x000fe4000fffe0ff */
[----:B------:R-:W-:-:S02]  /*0b00*/  IABS R26, R4 ;  /* 0x00000004001a7213 */ /* 0x000fc40000000000 */
[----:B------:R-:W-:Y:S01]  /*0b10*/  ISETP.GE.AND P3, PT, R3, RZ, PT ;  /* 0x000000ff0300720c */ /* 0x000fe20003f66270 */
[----:B------:R-:W-:Y:S01]  /*0b20*/  IMAD.MOV R3, RZ, RZ, -R40 ;  /* 0x000000ffff037224 */ /* 0x000fe200078e0a28 */
[----:B------:R-:W-:Y:S02]  /*0b30*/  @!P2 IADD3 R27, PT, PT, R27, -UR7, RZ ;  /* 0x800000071b1bac10 */ /* 0x000fe4000fffe0ff */
[----:B------:R-:W-:Y:S01]  /*0b40*/  ISETP.GE.U32.AND P5, PT, R28, UR7, PT ;  /* 0x000000071c007c0c */ /* 0x000fe2000bfa6070 */
[----:B------:R-:W-:Y:S01]  /*0b50*/  IMAD.HI.U32 R28, R26, UR5, RZ ;  /* 0x000000051a1c7c27 */ /* 0x000fe2000f8e00ff */
[----:B------:R-:W-:-:S03]  /*0b60*/  LOP3.LUT R25, R6, UR49, RZ, 0x3c, !PT ;  /* 0x0000003106197c12 */ /* 0x000fc6000f8e3cff */
[----:B------:R-:W-:Y:S01]  /*0b70*/  IMAD R2, R3, UR7, R2 ;  /* 0x0000000703027c24 */ /* 0x000fe2000f8e0202 */
[----:B------:R-:W-:Y:S02]  /*0b80*/  ISETP.GE.U32.AND P0, PT, R27, UR7, PT ;  /* 0x000000071b007c0c */ /* 0x000fe4000bf06070 */
[----:B------:R-:W-:Y:S01]  /*0b90*/  @P6 IADD3 R46, PT, PT, R46, 0x1, RZ ;  /* 0x000000012e2e6810 */ /* 0x000fe20007ffe0ff */
[----:B------:R-:W-:Y:S01]  /*0ba0*/  @!P1 VIADD R24, R24, -UR7 ;  /* 0x8000000718189c36 */ /* 0x000fe20008000000 */
[----:B------:R-:W-:Y:S02]  /*0bb0*/  ISETP.GE.AND P6, PT, R25, RZ, PT ;  /* 0x000000ff1900720c */ /* 0x000fe40003fc6270 */
[----:B------:R-:W-:Y:S02]  /*0bc0*/  @!P2 IADD3 R44, PT, PT, R44, 0x1, RZ ;  /* 0x000000012c2ca810 */ /* 0x000fe40007ffe0ff */
[----:B------:R-:W-:Y:S02]  /*0bd0*/  IADD3 R25, PT, PT, -R28, RZ, RZ ;  /* 0x000000ff1c197210 */ /* 0x000fe40007ffe1ff */
[----:B------:R-:W-:-:S02]  /*0be0*/  ISETP.LT.U32.AND P2, PT, R2, UR7, PT ;  /* 0x0000000702007c0c */ /* 0x000fc4000bf41070 */
[----:B------:R-:W-:Y:S01]  /*0bf0*/  IABS R3, R5 ;  /* 0x0000000500037213 */ /* 0x000fe20000000000 */
[----:B------:R-:W-:Y:S01]  /*0c00*/  IMAD R26, R25, UR7, R26 ;  /* 0x00000007191a7c24 */ /* 0x000fe2000f8e021a */
[----:B------:R-:W-:Y:S02]  /*0c10*/  @!P3 IADD3 R46, PT, PT, -R46, RZ, RZ ;  /* 0x000000ff2e2eb210 */ /* 0x000fe40007ffe1ff */
[----:B------:R-:W-:Y:S01]  /*0c20*/  ISETP.GE.U32.AND P3, PT, R24, UR7, PT ;  /* 0x0000000718007c0c */ /* 0x000fe2000bf66070 */
[----:B------:R-:W-:Y:S01]  /*0c30*/  IMAD.HI.U32 R25, R3, UR5, RZ ;  /* 0x0000000503197c27 */ /* 0x000fe2000f8e00ff */
[----:B------:R-:W-:Y:S02]  /*0c40*/  LOP3.LUT R24, R10, UR49, RZ, 0x3c, !PT ;  /* 0x000000310a187c12 */ /* 0x000fe4000f8e3cff */
[----:B------:R-:W-:Y:S01]  /*0c50*/  @!P4 IADD3 R34, PT, PT, R34, 0x1, RZ ;  /* 0x000000012222c810 */ /* 0x000fe20007ffe0ff */
[----:B------:R-:W-:Y:S01]  /*0c60*/  @P0 VIADD R44, R44, 0x1 ;  /* 0x000000012c2c0836 */ /* 0x000fe20000000000 */
[----:B------:R-:W-:-:S02]  /*0c70*/  ISETP.GE.AND P4, PT, R24, RZ, PT ;  /* 0x000000ff1800720c */ /* 0x000fc40003f86270 */
[----:B------:R-:W-:Y:S01]  /*0c80*/  IADD3 R24, PT, PT, -R25, RZ, RZ ;  /* 0x000000ff19187210 */ /* 0x000fe20007ffe1ff */
[----:B------:R-:W-:Y:S01]  /*0c90*/  @!P2 VIADD R2, R2, -UR7 ;  /* 0x800000070202ac36 */ /* 0x000fe20008000000 */
[----:B------:R-:W-:Y:S02]  /*0ca0*/  ISETP.LT.U32.AND P0, PT, R26, UR7, PT ;  /* 0x000000071a007c0c */ /* 0x000fe4000bf01070 */
[----:B------:R-:W-:Y:S01]  /*0cb0*/  @P5 IADD3 R34, PT, PT, R34, 0x1, RZ ;  /* 0x0000000122225810 */ /* 0x000fe20007ffe0ff */
[----:B------:R-:W-:Y:S01]  /*0cc0*/  IMAD R24, R24, UR7, R3 ;  /* 0x0000000718187c24 */ /* 0x000fe2000f8e0203 */
[----:B------:R-:W-:Y:S01]  /*0cd0*/  ISETP.GE.U32.AND P5, PT, R2, UR7, PT ;  /* 0x0000000702007c0c */ /* 0x000fe2000bfa6070 */
[----:B------:R-:W-:Y:S01]  /*0ce0*/  @!P6 IMAD.MOV R44, RZ, RZ, -R44 ;  /* 0x000000ffff2ce224 */ /* 0x000fe200078e0a2c */
[----:B------:R-:W0:Y:S02]  /*0cf0*/  LDC.64 R2, c[0x0][0x390] ;  /* 0x0000e400ff027b82 */ /* 0x000e240000000a00 */
[----:B------:R-:W-:-:S02]  /*0d00*/  ISETP.LT.U32.AND P6, PT, R24, UR7, PT ;  /* 0x0000000718007c0c */ /* 0x000fc4000bfc1070 */
[----:B------:R-:W-:-:S03]  /*0d10*/  LOP3.LUT R27, R9, UR49, RZ, 0x3c, !PT ;  /* 0x00000031091b7c12 */ /* 0x000fc6000f8e3cff */
[----:B------:R-:W-:Y:S01]  /*0d20*/  @!P0 IADD3 R26, PT, PT, R26, -UR7, RZ ;  /* 0x800000071a1a8c10 */ /* 0x000fe2000fffe0ff */
[----:B------:R-:W-:Y:S01]  /*0d30*/  @!P1 VIADD R32, R32, 0x1 ;  /* 0x0000000120209836 */ /* 0x000fe20000000000 */
[----:B------:R-:W-:Y:S02]  /*0d40*/  @!P4 IADD3 R34, PT, PT, -R34, RZ, RZ ;  /* 0x000000ff2222c210 */ /* 0x000fe40007ffe1ff */
[----:B------:R-:W-:Y:S02]  /*0d50*/  ISETP.GE.U32.AND P4, PT, R26, UR7, PT ;  /* 0x000000071a007c0c */ /* 0x000fe4000bf86070 */
[----:B------:R-:W-:Y:S02]  /*0d60*/  ISETP.GE.AND P1, PT, R27, RZ, PT ;  /* 0x000000ff1b00720c */ /* 0x000fe40003f26270 */
[----:B------:R-:W-:Y:S02]  /*0d70*/  IADD3 R26, PT, PT, R23, 0x140, RZ ;  /* 0x00000140171a7810 */ /* 0x000fe40007ffe0ff */
[----:B------:R-:W-:-:S02]  /*0d80*/  @!P6 IADD3 R24, PT, PT, R24, -UR7, RZ ;  /* 0x800000071818ec10 */ /* 0x000fc4000fffe0ff */
[----:B------:R-:W-:Y:S02]  /*0d90*/  IABS R27, R26 ;  /* 0x0000001a001b7213 */ /* 0x000fe40000000000 */
[----:B------:R-:W-:Y:S02]  /*0da0*/  @P3 IADD3 R32, PT, PT, R32, 0x1, RZ ;  /* 0x0000000120203810 */ /* 0x000fe40007ffe0ff */
[----:B------:R-:W-:Y:S01]  /*0db0*/  ISETP.GE.U32.AND P3, PT, R24, UR7, PT ;  /* 0x0000000718007c0c */ /* 0x000fe2000bf66070 */
[----:B------:R-:W-:-:S04]  /*0dc0*/  IMAD.HI.U32 R24, R27, UR5, RZ ;  /* 0x000000051b187c27 */ /* 0x000fc8000f8e00ff */
[----:B------:R-:W-:Y:S01]  /*0dd0*/  @!P1 IMAD.MOV R32, RZ, RZ, -R32 ;  /* 0x000000ffff209224 */ /* 0x000fe200078e0a20 */
[----:B0-----:R-:W-:Y:S02]  /*0de0*/  ISETP.NE.U32.AND P1, PT, R2, 0x1, PT ;  /* 0x000000010200780c */ /* 0x001fe40003f25070 */
[----:B------:R-:W-:Y:S02]  /*0df0*/  IADD3 R2, PT, PT, -R24, RZ, RZ ;  /* 0x000000ff18027210 */ /* 0x000fe40007ffe1ff */
[----:B------:R-:W-:-:S03]  /*0e00*/  @!P2 IADD3 R40, PT, PT, R40, 0x1, RZ ;  /* 0x000000012828a810 */ /* 0x000fc60007ffe0ff */
[----:B------:R-:W-:Y:S02]  /*0e10*/  IMAD R2, R2, UR7, R27 ;  /* 0x0000000702027c24 */ /* 0x000fe4000f8e021b */
[----:B------:R-:W-:-:S03]  /*0e20*/  @P5 VIADD R40, R40, 0x1 ;  /* 0x0000000128285836 */ /* 0x000fc60000000000 */
[----:B------:R-:W-:Y:S02]  /*0e30*/  ISETP.LT.U32.AND P5, PT, R2, UR7, PT ;  /* 0x0000000702007c0c */ /* 0x000fe4000bfa1070 */
[----:B------:R-:W-:Y:S02]  /*0e40*/  ISETP.NE.AND.EX P1, PT, R3, RZ, PT, P1 ;  /* 0x000000ff0300720c */ /* 0x000fe40003f25310 */
[----:B------:R-:W-:-:S04]  /*0e50*/  LOP3.LUT R3, R8, UR49, RZ, 0x3c, !PT ;  /* 0x0000003108037c12 */ /* 0x000fc8000f8e3cff */
[----:B------:R-:W-:Y:S02]  /*0e60*/  ISETP.GE.AND P2, PT, R3, RZ, PT ;  /* 0x000000ff0300720c */ /* 0x000fe40003f46270 */
[----:B------:R-:W-:-:S03]  /*0e70*/  @!P0 IADD3 R28, PT, PT, R28, 0x1, RZ ;  /* 0x000000011c1c8810 */ /* 0x000fc60007ffe0ff */
[----:B------:R-:W-:Y:S02]  /*0e80*/  @!P5 IADD3 R2, PT, PT, R2, -UR7, RZ ;  /* 0x800000070202dc10 */ /* 0x000fe4000fffe0ff */
[----:B------:R-:W-:Y:S01]  /*0e90*/  @P4 VIADD R28, R28, 0x1 ;  /* 0x000000011c1c4836 */ /* 0x000fe20000000000 */
[----:B------:R-:W-:Y:S02]  /*0ea0*/  LOP3.LUT R3, R4, UR49, RZ, 0x3c, !PT ;  /* 0x0000003104037c12 */ /* 0x000fe4000f8e3cff */
[----:B------:R-:W-:Y:S02]  /*0eb0*/  ISETP.GE.U32.AND P4, PT, R2, UR7, PT ;  /* 0x0000000702007c0c */ /* 0x000fe4000bf86070 */
[----:B------:R-:W-:Y:S02]  /*0ec0*/  SHF.R.S64 R2, RZ, 0x1e, R26 ;  /* 0x0000001eff027819 */ /* 0x000fe4000000101a */
[----:B------:R-:W-:Y:S02]  /*0ed0*/  ISETP.GE.AND P0, PT, R3, RZ, PT ;  /* 0x000000ff0300720c */ /* 0x000fe40003f06270 */
[----:B------:R-:W-:-:S02]  /*0ee0*/  @!P2 IADD3 R40, PT, PT, -R40, RZ, RZ ;  /* 0x000000ff2828a210 */ /* 0x000fc40007ffe1ff */
[----:B------:R-:W-:Y:S02]  /*0ef0*/  IADD3 R2, P2, PT, R2, UR36, RZ ;  /* 0x0000002402027c10 */ /* 0x000fe4000ff5e0ff */
[----:B------:R-:W-:Y:S02]  /*0f00*/  LOP3.LUT R27, RZ, UR49, RZ, 0x33, !PT ;  /* 0x00000031ff1b7c12 */ /* 0x000fe4000f8e33ff */
[----:B------:R-:W-:Y:S02]  /*0f10*/  LEA.HI.X.SX32 R3, R26, UR37, 0x2, P2 ;  /* 0x000000251a037c11 */ /* 0x000fe400090f16ff */
[----:B------:R-:W-:-:S04]  /*0f20*/  ISETP.NE.AND P2, PT, RZ, UR49, PT ;  /* 0x00000031ff007c0c */ /* 0x000fc8000bf45270 */
[----:B------:R-:W-:Y:S02]  /*0f30*/  SEL R12, R27, R12, !P2 ;  /* 0x0000000c1b0c7207 */ /* 0x000fe40005000000 */
[----:B------:R-:W-:Y:S02]  /*0f40*/  @!P0 IADD3 R28, PT, PT, -R28, RZ, RZ ;  /* 0x000000ff1c1c8210 */ /* 0x000fe40007ffe1ff */
[----:B------:R-:W-:Y:S01]  /*0f50*/  ISETP.NE.U32.AND P0, PT, R42, 0x1, PT ;  /* 0x000000012a00780c */ /* 0x000fe20003f05070 */
[----:B------:R-:W-:Y:S01]  /*0f60*/  IMAD.MOV R42, RZ, RZ, -R12 ;  /* 0x000000ffff2a7224 */ /* 0x000fe200078e0a0c */
[----:B------:R-:W-:Y:S02]  /*0f70*/  SEL R33, R12, RZ, P1 ;  /* 0x000000ff0c217207 */ /* 0x000fe40000800000 */
[----:B------:R-:W-:Y:S01]  /*0f80*/  ISETP.NE.AND.EX P0, PT, R43, RZ, PT, P0 ;  /* 0x000000ff2b00720c */ /* 0x000fe20003f05300 */
[----:B------:R-:W-:Y:S01]  /*0f90*/  IMAD R29, R42, UR49, R23 ;  /* 0x000000312a1d7c24 */ /* 0x000fe2000f8e0217 */
[----:B------:R-:W-:Y:S01]  /*0fa0*/  SEL R48, R27, R48, !P2 ;  /* 0x000000301b307207 */ /* 0x000fe20005000000 */
[----:B------:R-:W-:Y:S01]  /*0fb0*/  IMAD R42, R33, UR44, RZ ;  /* 0x0000002c212a7c24 */ /* 0x000fe2000f8e02ff */
[----:B------:R-:W-:Y:S01]  /*0fc0*/  SEL R50, R27, R50, !P2 ;  /* 0x000000321b327207 */ /* 0x000fe20005000000 */
[----:B------:R0:W5:Y:S01]  /*0fd0*/  LDG.E R12, desc[UR8][R2.64] ;  /* 0x00000008020c7981 */ /* 0x000162000c1e1900 */
[----:B------:R-:W-:-:S05]  /*0fe0*/  SEL R29, R29, RZ, P0 ;  /* 0x000000ff1d1d7207 */ /* 0x000fca0000000000 */
[----:B------:R-:W-:Y:S01]  /*0ff0*/  IMAD R29, R29, UR45, R42 ;  /* 0x0000002d1d1d7c24 */ /* 0x000fe2000f8e022a */
[----:B------:R-:W-:-:S05]  /*1000*/  IADD3 R42, PT, PT, -R48, RZ, RZ ;  /* 0x000000ff302a7210 */ /* 0x000fca0007ffe1ff */
[----:B------:R-:W-:Y:S01]  /*1010*/  IMAD R7, R42, UR49, R7 ;  /* 0x000000312a077c24 */ /* 0x000fe2000f8e0207 */
[----:B------:R-:W-:Y:S02]  /*1020*/  IADD3 R42, PT, PT, -R50, RZ, RZ ;  /* 0x000000ff322a7210 */ /* 0x000fe40007ffe1ff */
[----:B------:R-:W-:-:S03]  /*1030*/  SEL R48, R48, RZ, P1 ;  /* 0x000000ff30307207 */ /* 0x000fc60000800000 */
[----:B------:R-:W-:Y:S01]  /*1040*/  IMAD R11, R42, UR49, R11 ;  /* 0x000000312a0b7c24 */ /* 0x000fe2000f8e020b */
[----:B------:R-:W-:Y:S01]  /*1050*/  SEL R7, R7, RZ, P0 ;  /* 0x000000ff07077207 */ /* 0x000fe20000000000 */
[----:B------:R-:W-:-:S03]  /*1060*/  IMAD R48, R48, UR44, RZ ;  /* 0x0000002c30307c24 */ /* 0x000fc6000f8e02ff */
[----:B------:R-:W-:Y:S01]  /*1070*/  SEL R41, R11, RZ, P0 ;  /* 0x000000ff0b297207 */ /* 0x000fe20000000000 */
[----:B------:R-:W-:Y:S01]  /*1080*/  VIADD R11, R23, 0x160 ;  /* 0x00000160170b7836 */ /* 0x000fe20000000000 */
[----:B0-----:R-:W-:Y:S01]  /*1090*/  LOP3.LUT R3, R5, UR49, RZ, 0x3c, !PT ;  /* 0x0000003105037c12 */ /* 0x001fe2000f8e3cff */
[----:B------:R-:W-:Y:S01]  /*10a0*/  IMAD R35, R7, UR45, R48 ;  /* 0x0000002d07237c24 */ /* 0x000fe2000f8e0230 */
[----:B------:R-:W-:Y:S02]  /*10b0*/  SEL R7, R27, R46, !P2 ;  /* 0x0000002e1b077207 */ /* 0x000fe40005000000 */
[----:B------:R-:W-:Y:S02]  /*10c0*/  IABS R2, R11 ;  /* 0x0000000b00027213 */ /* 0x000fe40000000000 */
[----:B------:R-:W-:Y:S02]  /*10d0*/  @!P6 IADD3 R25, PT, PT, R25, 0x1, RZ ;  /* 0x000000011919e810 */ /* 0x000fe40007ffe0ff */
[----:B------:R-:W-:-:S02]  /*10e0*/  ISETP.GE.AND P6, PT, R3, RZ, PT ;  /* 0x000000ff0300720c */ /* 0x000fc40003fc6270 */
[----:B------:R-:W-:Y:S01]  /*10f0*/  IADD3 R3, PT, PT, -R7, RZ, RZ ;  /* 0x000000ff07037210 */ /* 0x000fe20007ffe1ff */
[----:B------:R-:W-:-:S04]  /*1100*/  IMAD.HI.U32 R33, R2, UR5, RZ ;  /* 0x0000000502217c27 */ /* 0x000fc8000f8e00ff */
[----:B------:R-:W-:Y:S02]  /*1110*/  IMAD R42, R3, UR49, R0 ;  /* 0x00000031032a7c24 */ /* 0x000fe4000f8e0200 */
[----:B------:R-:W-:-:S04]  /*1120*/  IMAD.MOV R3, RZ, RZ, -R33 ;  /* 0x000000ffff037224 */ /* 0x000fc800078e0a21 */
[----:B------:R-:W-:Y:S01]  /*1130*/  IMAD R0, R3, UR7, R2 ;  /* 0x0000000703007c24 */ /* 0x000fe2000f8e0202 */
[----:B------:R-:W-:-:S04]  /*1140*/  @P3 IADD3 R25, PT, PT, R25, 0x1, RZ ;  /* 0x0000000119193810 */ /* 0x000fc80007ffe0ff */
[----:B------:R-:W-:Y:S02]  /*1150*/  ISETP.LT.U32.AND P3, PT, R0, UR7, PT ;  /* 0x0000000700007c0c */ /* 0x000fe4000bf61070 */
[----:B------:R-:W-:-:S11]  /*1160*/  SEL R7, R7, RZ, P1 ;  /* 0x000000ff07077207 */ /* 0x000fd60000800000 */
[----:B------:R-:W-:-:S05]  /*1170*/  @!P3 VIADD R0, R0, -UR7 ;  /* 0x800000070000bc36 */ /* 0x000fca0008000000 */
[----:B------:R-:W-:-:S04]  /*1180*/  ISETP.GE.U32.AND P2, PT, R0, UR7, PT ;  /* 0x0000000700007c0c */ /* 0x000fc8000bf46070 */
[----:B------:R-:W-:Y:S02]  /*1190*/  P2R R43, PR, RZ, 0x4 ;  /* 0x00000004ff2b7803 */ /* 0x000fe40000000000 */
[----:B------:R-:W-:Y:S01]  /*11a0*/  ISETP.NE.AND P2, PT, RZ, UR49, PT ;  /* 0x00000031ff007c0c */ /* 0x000fe2000bf45270 */
[----:B------:R-:W-:Y:S01]  /*11b0*/  IMAD R7, R7, UR44, RZ ;  /* 0x0000002c07077c24 */ /* 0x000fe2000f8e02ff */
[----:B------:R-:W-:Y:S02]  /*11c0*/  SEL R42, R42, RZ, P0 ;  /* 0x000000ff2a2a7207 */ /* 0x000fe40000000000 */
[----:B------:R-:W-:Y:S02]  /*11d0*/  SEL R44, R27, R44, !P2 ;  /* 0x0000002c1b2c7207 */ /* 0x000fe40005000000 */
[----:B------:R-:W-:Y:S01]  /*11e0*/  MOV R46, R25 ;  /* 0x00000019002e7202 */ /* 0x000fe20000000f00 */
[----:B------:R-:W-:Y:S01]  /*11f0*/  IMAD R42, R42, UR45, R7 ;  /* 0x0000002d2a2a7c24 */ /* 0x000fe2000f8e0207 */
[----:B------:R-:W-:-:S02]  /*1200*/  IADD3 R7, PT, PT, -R44, RZ, RZ ;  /* 0x000000ff2c077210 */ /* 0x000fc40007ffe1ff */
[----:B------:R-:W-:Y:S02]  /*1210*/  SHF.R.S64 R2, RZ, 0x1e, R11 ;  /* 0x0000001eff027819 */ /* 0x000fe4000000100b */
[----:B------:R-:W-:Y:S01]  /*1220*/  SEL R34, R27, R34, !P2 ;  /* 0x000000221b227207 */ /* 0x000fe20005000000 */
[----:B------:R-:W-:Y:S01]  /*1230*/  IMAD R6, R7, UR49, R6 ;  /* 0x0000003107067c24 */ /* 0x000fe2000f8e0206 */
[----:B------:R-:W-:Y:S02]  /*1240*/  @!P6 IADD3 R46, PT, PT, -R46, RZ, RZ ;  /* 0x000000ff2e2ee210 */ /* 0x000fe40007ffe1ff */
[----:B------:R-:W-:Y:S01]  /*1250*/  IADD3 R2, P6, PT, R2, UR36, RZ ;  /* 0x0000002402027c10 */ /* 0x000fe2000ffde0ff */
[----:B------:R-:W-:Y:S01]  /*1260*/  IMAD.MOV R7, RZ, RZ, -R34 ;  /* 0x000000ffff077224 */ /* 0x000fe200078e0a22 */
[----:B------:R-:W-:Y:S02]  /*1270*/  SEL R44, R44, RZ, P1 ;  /* 0x000000ff2c2c7207 */ /* 0x000fe40000800000 */
[----:B------:R-:W-:Y:S01]  /*1280*/  LEA.HI.X.SX32 R3, R11, UR37, 0x2, P6 ;  /* 0x000000250b037c11 */ /* 0x000fe2000b0f16ff */
[----:B------:R-:W-:Y:S01]  /*1290*/  IMAD R10, R7, UR49, R10 ;  /* 0x00000031070a7c24 */ /* 0x000fe2000f8e020a */
[----:B------:R-:W-:-:S02]  /*12a0*/  SEL R6, R6, RZ, P0 ;  /* 0x000000ff06067207 */ /* 0x000fc40000000000 */
[----:B------:R-:W-:Y:S01]  /*12b0*/  SEL R34, R34, RZ, P1 ;  /* 0x000000ff22227207 */ /* 0x000fe20000800000 */
[----:B------:R0:W5:Y:S01]  /*12c0*/  LDG.E R0, desc[UR8][R2.64] ;  /* 0x0000000802007981 */ /* 0x000162000c1e1900 */
[----:B------:R-:W-:Y:S02]  /*12d0*/  SEL R7, R10, RZ, P0 ;  /* 0x000000ff0a077207 */ /* 0x000fe40000000000 */
[----:B------:R-:W-:Y:S01]  /*12e0*/  IADD3 R10, PT, PT, R23, 0x180, RZ ;  /* 0x00000180170a7810 */ /* 0x000fe20007ffe0ff */
[----:B------:R-:W-:Y:S01]  /*12f0*/  IMAD R34, R34, UR44, RZ ;  /* 0x0000002c22227c24 */ /* 0x000fe2000f8e02ff */
[----:B------:R-:W-:Y:S01]  /*1300*/  LOP3.LUT R25, R26, UR49, RZ, 0x3c, !PT ;  /* 0x000000311a197c12 */ /* 0x000fe2000f8e3cff */
[----:B0-----:R-:W-:Y:S01]  /*1310*/  IMAD R3, R44, UR44, RZ ;  /* 0x0000002c2c037c24 */ /* 0x001fe2000f8e02ff */
[----:B------:R-:W-:-:S03]  /*1320*/  SEL R40, R27, R40, !P2 ;  /* 0x000000281b287207 */ /* 0x000fc60005000000 */
[----:B------:R-:W-:Y:S01]  /*1330*/  IMAD R6, R6, UR45, R3 ;  /* 0x0000002d06067c24 */ /* 0x000fe2000f8e0203 */
[----:B------:R-:W-:Y:S01]  /*1340*/  IABS R3, R10 ;  /* 0x0000000a00037213 */ /* 0x000fe20000000000 */
[----:B------:R-:W-:Y:S01]  /*1350*/  @!P5 VIADD R24, R24, 0x1 ;  /* 0x000000011818d836 */ /* 0x000fe20000000000 */
[----:B------:R-:W-:Y:S01]  /*1360*/  ISETP.GE.AND P5, PT, R25, RZ, PT ;  /* 0x000000ff1900720c */ /* 0x000fe20003fa6270 */
[----:B------:R-:W-:Y:S01]  /*1370*/  IMAD R7, R7, UR45, R34 ;  /* 0x0000002d07077c24 */ /* 0x000fe2000f8e0222 */
[----:B------:R-:W-:Y:S01]  /*1380*/  IADD3 R25, PT, PT, -R40, RZ, RZ ;  /* 0x000000ff28197210 */ /* 0x000fe20007ffe1ff */
[----:B------:R-:W-:-:S04]  /*1390*/  IMAD.HI.U32 R34, R3, UR5, RZ ;  /* 0x0000000503227c27 */ /* 0x000fc8000f8e00ff */
[----:B------:R-:W-:Y:S01]  /*13a0*/  IMAD R25, R25, UR49, R8 ;  /* 0x0000003119197c24 */ /* 0x000fe2000f8e0208 */
[----:B------:R-:W-:-:S05]  /*13b0*/  IADD3 R8, PT, PT, -R34, RZ, RZ ;  /* 0x000000ff22087210 */ /* 0x000fca0007ffe1ff */
[----:B------:R-:W-:Y:S01]  /*13c0*/  IMAD R3, R8, UR7, R3 ;  /* 0x0000000708037c24 */ /* 0x000fe2000f8e0203 */
[----:B------:R-:W-:-:S04]  /*13d0*/  SEL R32, R27, R32, !P2 ;  /* 0x000000201b207207 */ /* 0x000fc80005000000 */
[----:B------:R-:W-:Y:S01]  /*13e0*/  ISETP.LT.U32.AND P6, PT, R3, UR7, PT ;  /* 0x0000000703007c0c */ /* 0x000fe2000bfc1070 */
[----:B------:R-:W-:Y:S01]  /*13f0*/  @P4 VIADD R24, R24, 0x1 ;  /* 0x0000000118184836 */ /* 0x000fe20000000000 */
[----:B------:R-:W-:Y:S02]  /*1400*/  IADD3 R2, PT, PT, -R32, RZ, RZ ;  /* 0x000000ff20027210 */ /* 0x000fe40007ffe1ff */
[----:B------:R-:W-:Y:S02]  /*1410*/  SHF.R.S64 R8, RZ, 0x1e, R10 ;  /* 0x0000001eff087819 */ /* 0x000fe4000000100a */
[----:B------:R-:W-:Y:S01]  /*1420*/  MOV R44, R24 ;  /* 0x00000018002c7202 */ /* 0x000fe20000000f00 */
[----:B------:R-:W-:Y:S01]  /*1430*/  IMAD R2, R2, UR49, R9 ;  /* 0x0000003102027c24 */ /* 0x000fe2000f8e0209 */
[----:B------:R-:W-:-:S05]  /*1440*/  SEL R32, R32, RZ, P1 ;  /* 0x000000ff20207207 */ /* 0x000fca0000800000 */
[----:B------:R-:W-:Y:S01]  /*1450*/  @!P6 IADD3 R3, PT, PT, R3, -UR7, RZ ;  /* 0x800000070303ec10 */ /* 0x000fe2000fffe0ff */
[----:B------:R-:W-:Y:S01]  /*1460*/  @!P5 IMAD.MOV R44, RZ, RZ, -R44 ;  /* 0x000000ffff2cd224 */ /* 0x000fe200078e0a2c */
[----:B------:R-:W-:Y:S02]  /*1470*/  IADD3 R8, P4, PT, R8, UR36, RZ ;  /* 0x0000002408087c10 */ /* 0x000fe4000ff9e0ff */
[----:B------:R-:W-:Y:S01]  /*1480*/  ISETP.GE.U32.AND P5, PT, R3, UR7, PT ;  /* 0x0000000703007c0c */ /* 0x000fe2000bfa6070 */
[----:B------:R-:W-:Y:S01]  /*1490*/  IMAD R3, R32, UR44, RZ ;  /* 0x0000002c20037c24 */ /* 0x000fe2000f8e02ff */
[----:B------:R-:W-:Y:S02]  /*14a0*/  SEL R2, R2, RZ, P0 ;  /* 0x000000ff02027207 */ /* 0x000fe40000000000 */
[----:B------:R-:W-:Y:S02]  /*14b0*/  LEA.HI.X.SX32 R9, R10, UR37, 0x2, P4 ;  /* 0x000000250a097c11 */ /* 0x000fe4000a0f16ff */
[----:B------:R-:W-:Y:S01]  /*14c0*/  ISETP.NE.AND P4, PT, R43, RZ, PT ;  /* 0x000000ff2b00720c */ /* 0x000fe20003f85270 */
[----:B------:R-:W-:Y:S01]  /*14d0*/  IMAD R24, R2, UR45, R3 ;  /* 0x0000002d02187c24 */ /* 0x000fe2000f8e0203 */
[----:B------:R-:W-:Y:S01]  /*14e0*/  LOP3.LUT R2, R11, UR49, RZ, 0x3c, !PT ;  /* 0x000000310b027c12 */ /* 0x000fe2000f8e3cff */
[----:B------:R0:W5:Y:S01]  /*14f0*/  LDG.E R8, desc[UR8][R8.64] ;  /* 0x0000000808087981 */ /* 0x000162000c1e1900 */
[----:B------:R-:W-:-:S02]  /*1500*/  @!P3 IADD3 R33, PT, PT, R33, 0x1, RZ ;  /* 0x000000012121b810 */ /* 0x000fc40007ffe0ff */
[----:B------:R-:W-:Y:S02]  /*1510*/  ISETP.GE.AND P3, PT, R2, RZ, PT ;  /* 0x000000ff0200720c */ /* 0x000fe40003f66270 */
[C---:B------:R-:W-:Y:S02]  /*1520*/  SEL R28, R27.reuse, R28, !P2 ;  /* 0x0000001c1b1c7207 */ /* 0x040fe40005000000 */
[----:B------:R-:W-:Y:S02]  /*1530*/  SEL R46, R27, R46, !P2 ;  /* 0x0000002e1b2e7207 */ /* 0x000fe40005000000 */
[----:B------:R-:W-:Y:S01]  /*1540*/  IADD3 R3, PT, PT, -R28, RZ, RZ ;  /* 0x000000ff1c037210 */ /* 0x000fe20007ffe1ff */
[----:B------:R-:W-:Y:S01]  /*1550*/  @P4 VIADD R33, R33, 0x1 ;  /* 0x0000000121214836 */ /* 0x000fe20000000000 */
[----:B------:R-:W-:Y:S02]  /*1560*/  SEL R44, R27, R44, !P2 ;  /* 0x0000002c1b2c7207 */ /* 0x000fe40005000000 */
[----:B------:R-:W-:Y:S01]  /*1570*/  IADD3 R2, PT, PT, -R46, RZ, RZ ;  /* 0x000000ff2e027210 */ /* 0x000fe20007ffe1ff */
[----:B------:R-:W-:-:S02]  /*1580*/  IMAD R4, R3, UR49, R4 ;  /* 0x0000003103047c24 */ /* 0x000fc4000f8e0204 */
[----:B------:R-:W-:Y:S01]  /*1590*/  @!P3 IADD3 R33, PT, PT, -R33, RZ, RZ ;  /* 0x000000ff2121b210 */ /* 0x000fe20007ffe1ff */
[----:B------:R-:W-:Y:S01]  /*15a0*/  IMAD.MOV R3, RZ, RZ, -R44 ;  /* 0x000000ffff037224 */ /* 0x000fe200078e0a2c */
[----:B------:R-:W-:Y:S01]  /*15b0*/  SEL R44, R44, RZ, P1 ;  /* 0x000000ff2c2c7207 */ /* 0x000fe20000800000 */
[----:B------:R-:W-:Y:S01]  /*15c0*/  IMAD R5, R2, UR49, R5 ;  /* 0x0000003102057c24 */ /* 0x000fe2000f8e0205 */
[----:B------:R-:W-:Y:S01]  /*15d0*/  SEL R2, R27, R33, !P2 ;  /* 0x000000211b027207 */ /* 0x000fe20005000000 */
[----:B------:R-:W-:Y:S01]  /*15e0*/  IMAD R26, R3, UR49, R26 ;  /* 0x00000031031a7c24 */ /* 0x000fe2000f8e021a */
[----:B------:R-:W-:Y:S01]  /*15f0*/  SEL R46, R46, RZ, P1 ;  /* 0x000000ff2e2e7207 */ /* 0x000fe20000800000 */
[----:B------:R-:W-:Y:S01]  /*1600*/  IMAD R3, R44, UR44, RZ ;  /* 0x0000002c2c037c24 */ /* 0x000fe2000f8e02ff */
[----:B------:R-:W-:Y:S02]  /*1610*/  IADD3 R32, PT, PT, -R2, RZ, RZ ;  /* 0x000000ff02207210 */ /* 0x000fe40007ffe1ff */
[----:B------:R-:W-:-:S03]  /*1620*/  IADD3 R44, P3, PT, R29, UR38, RZ ;  /* 0x000000261d2c7c10 */ /* 0x000fc6000ff7e0ff */
[----:B------:R-:W-:Y:S01]  /*1630*/  IMAD R11, R32, UR49, R11 ;  /* 0x00000031200b7c24 */ /* 0x000fe2000f8e020b */
[----:B------:R-:W-:Y:S01]  /*1640*/  LEA.HI.X.SX32 R45, R29, UR39, 0x1, P3 ;  /* 0x000000271d2d7c11 */ /* 0x000fe200098f0eff */
[----:B------:R-:W-:Y:S01]  /*1650*/  IMAD R32, R46, UR44, RZ ;  /* 0x0000002c2e207c24 */ /* 0x000fe2000f8e02ff */
[----:B------:R-:W-:-:S03]  /*1660*/  IADD3 R46, P3, PT, R35, UR38, RZ ;  /* 0x00000026232e7c10 */ /* 0x000fc6000ff7e0ff */
[----:B------:R-:W3:Y:S01]  /*1670*/  LDG.E.U8 R44, desc[UR8][R44.64] ;  /* 0x000000082c2c7981 */ /* 0x000ee2000c1e1100 */
[----:B------:R-:W-:-:S05]  /*1680*/  LEA.HI.X.SX32 R47, R35, UR39, 0x1, P3 ;  /* 0x00000027232f7c11 */ /* 0x000fca00098f0eff */
[----:B------:R-:W2:Y:S01]  /*1690*/  LDG.E.U8 R46, desc[UR8][R46.64] ;  /* 0x000000082e2e7981 */ /* 0x000ea2000c1e1100 */
[----:B------:R-:W-:Y:S02]  /*16a0*/  SEL R40, R40, RZ, P1 ;  /* 0x000000ff28287207 */ /* 0x000fe40000800000 */
[----:B------:R-:W-:-:S03]  /*16b0*/  SEL R25, R25, RZ, P0 ;  /* 0x000000ff19197207 */ /* 0x000fc60000000000 */
[----:B------:R-:W-:Y:S01]  /*16c0*/  IMAD R40, R40, UR44, RZ ;  /* 0x0000002c28287c24 */ /* 0x000fe2000f8e02ff */
[----:B------:R-:W-:Y:S02]  /*16d0*/  SEL R2, R2, RZ, P1 ;  /* 0x000000ff02027207 */ /* 0x000fe40000800000 */
[----:B------:R-:W-:Y:S01]  /*16e0*/  SEL R50, R50, RZ, P1 ;  /* 0x000000ff32327207 */ /* 0x000fe20000800000 */
[----:B------:R-:W-:Y:S01]  /*16f0*/  IMAD R25, R25, UR45, R40 ;  /* 0x0000002d19197c24 */ /* 0x000fe2000f8e0228 */
[----:B------:R-:W-:Y:S01]  /*1700*/  IADD3 R40, PT, PT, R23, 0x1a0, RZ ;  /* 0x000001a017287810 */ /* 0x000fe20007ffe0ff */
[----:B------:R-:W-:Y:S01]  /*1710*/  IMAD R2, R2, UR44, RZ ;  /* 0x0000002c02027c24 */ /* 0x000fe2000f8e02ff */
[----:B------:R-:W-:Y:S01]  /*1720*/  SEL R11, R11, RZ, P0 ;  /* 0x000000ff0b0b7207 */ /* 0x000fe20000000000 */
[----:B------:R-:W-:Y:S01]  /*1730*/  IMAD R50, R50, UR44, RZ ;  /* 0x0000002c32327c24 */ /* 0x000fe2000f8e02ff */
[----:B------:R-:W-:Y:S02]  /*1740*/  SEL R28, R28, RZ, P1 ;  /* 0x000000ff1c1c7207 */ /* 0x000fe40000800000 */
[----:B0-----:R-:W-:Y:S01]  /*1750*/  IABS R9, R40 ;  /* 0x0000002800097213 */ /* 0x001fe20000000000 */
[----:B------:R-:W-:Y:S01]  /*1760*/  IMAD R11, R11, UR45, R2 ;  /* 0x0000002d0b0b7c24 */ /* 0x000fe2000f8e0202 */
[----:B------:R-:W-:Y:S01]  /*1770*/  SEL R4, R4, RZ, P0 ;  /* 0x000000ff04047207 */ /* 0x000fe20000000000 */
[----:B------:R-:W-:Y:S01]  /*1780*/  IMAD R41, R41, UR45, R50 ;  /* 0x0000002d29297c24 */ /* 0x000fe2000f8e0232 */
[----:B------:R-:W-:Y:S01]  /*1790*/  LOP3.LUT R2, R10, UR49, RZ, 0x3c, !PT ;  /* 0x000000310a027c12 */ /* 0x000fe2000f8e3cff */
[----:B------:R-:W-:-:S02]  /*17a0*/  IMAD R33, R28, UR44, RZ ;  /* 0x0000002c1c217c24 */ /* 0x000fc4000f8e02ff */
[----:B------:R-:W-:Y:S01]  /*17b0*/  IMAD.HI.U32 R48, R9, UR5, RZ ;  /* 0x0000000509307c27 */ /* 0x000fe2000f8e00ff */
[----:B------:R-:W-:Y:S02]  /*17c0*/  SEL R5, R5, RZ, P0 ;  /* 0x000000ff05057207 */ /* 0x000fe40000000000 */
[----:B------:R-:W-:Y:S01]  /*17d0*/  ISETP.GE.AND P4, PT, R2, RZ, PT ;  /* 0x000000ff0200720c */ /* 0x000fe20003f86270 */
[----:B------:R-:W-:Y:S01]  /*17e0*/  IMAD R33, R4, UR45, R33 ;  /* 0x0000002d04217c24 */ /* 0x000fe2000f8e0221 */
[----:B------:R-:W-:Y:S01]  /*17f0*/  IADD3 R4, P3, PT, R41, UR38, RZ ;  /* 0x0000002629047c10 */ /* 0x000fe2000ff7e0ff */
[----:B------:R-:W-:Y:S01]  /*1800*/  IMAD.MOV R2, RZ, RZ, -R48 ;  /* 0x000000ffff027224 */ /* 0x000fe200078e0a30 */
[----:B------:R-:W-:Y:S01]  /*1810*/  SEL R26, R26, RZ, P0 ;  /* 0x000000ff1a1a7207 */ /* 0x000fe20000000000 */
[----:B------:R-:W-:Y:S01]  /*1820*/  IMAD R32, R5, UR45, R32 ;  /* 0x0000002d05207c24 */ /* 0x000fe2000f8e0220 */
[----:B------:R-:W-:Y:S01]  /*1830*/  LEA.HI.X.SX32 R5, R41, UR39, 0x1, P3 ;  /* 0x0000002729057c11 */ /* 0x000fe200098f0eff */
[----:B------:R-:W-:Y:S01]  /*1840*/  IMAD R9, R2, UR7, R9 ;  /* 0x0000000702097c24 */ /* 0x000fe2000f8e0209 */
[----:B------:R-:W-:Y:S01]  /*1850*/  IADD3 R2, P3, PT, R42, UR38, RZ ;  /* 0x000000262a027c10 */ /* 0x000fe2000ff7e0ff */
[----:B------:R-:W-:Y:S01]  /*1860*/  IMAD R26, R26, UR45, R3 ;  /* 0x0000002d1a1a7c24 */ /* 0x000fe2000f8e0203 */
[----:B------:R-:W-:Y:S01]  /*1870*/  SHF.R.S64 R28, RZ, 0x1e, R40 ;  /* 0x0000001eff1c7819 */ /* 0x000fe20000001028 */
[----:B------:R0:W4:Y:S01]  /*1880*/  LDG.E.U8 R43, desc[UR10][R4.64] ;  /* 0x0000000a042b7981 */ /* 0x000122000c1e1100 */
[----:B------:R-:W-:-:S02]  /*1890*/  LEA.HI.X.SX32 R3, R42, UR39, 0x1, P3 ;  /* 0x000000272a037c11 */ /* 0x000fc400098f0eff */
[----:B------:R-:W-:Y:S02]  /*18a0*/  ISETP.LT.U32.AND P3, PT, R9, UR7, PT ;  /* 0x0000000709007c0c */ /* 0x000fe4000bf61070 */
[----:B------:R-:W-:Y:S01]  /*18b0*/  R2UR UR14, R30 ;  /* 0x000000001e0e72ca */ /* 0x000fe200000e0000 */
[----:B------:R-:W5:Y:S01]  /*18c0*/  LDG.E.U8 R42, desc[UR12][R2.64] ;  /* 0x0000000c022a7981 */ /* 0x000f62000c1e1100 */
[----:B------:R-:W-:Y:S02]  /*18d0*/  R2UR UR15, R31 ;  /* 0x000000001f0f72ca */ /* 0x000fe400000e0000 */
[----:B------:R-:W-:Y:S02]  /*18e0*/  @!P6 IADD3 R34, PT, PT, R34, 0x1, RZ ;  /* 0x000000012222e810 */ /* 0x000fe40007ffe0ff */
[----:B------:R-:W-:Y:S02]  /*18f0*/  IADD3 R28, P6, PT, R28, UR36, RZ ;  /* 0x000000241c1c7c10 */ /* 0x000fe4000ffde0ff */
[----:B------:R-:W-:-:S02]  /*1900*/  IADD3 R41, PT, PT, R23, 0x1c0, RZ ;  /* 0x000001c017297810 */ /* 0x000fc40007ffe0ff */
[----:B------:R-:W-:Y:S02]  /*1910*/  LEA.HI.X.SX32 R29, R40, UR37, 0x2, P6 ;  /* 0x00000025281d7c11 */ /* 0x000fe4000b0f16ff */
[----:B------:R-:W-:Y:S02]  /*1920*/  @!P3 IADD3 R9, PT, PT, R9, -UR7, RZ ;  /* 0x800000070909bc10 */ /* 0x000fe4000fffe0ff */
[----:B------:R-:W-:Y:S02]  /*1930*/  IABS R35, R41 ;  /* 0x0000002900237213 */ /* 0x000fe40000000000 */
[----:B------:R-:W-:Y:S02]  /*1940*/  ISETP.GE.U32.AND P2, PT, R9, UR7, PT ;  /* 0x0000000709007c0c */ /* 0x000fe4000bf46070 */
[----:B------:R1:W4:Y:S01]  /*1950*/  LDG.E R9, desc[UR14][R28.64] ;  /* 0x0000000e1c097981 */ /* 0x000322000c1e1900 */
[----:B0-----:R-:W-:-:S04]  /*1960*/  IMAD.HI.U32 R4, R35, UR5, RZ ;  /* 0x0000000523047c27 */ /* 0x001fc8000f8e00ff */
[----:B------:R-:W-:Y:S01]  /*1970*/  @P5 VIADD R34, R34, 0x1 ;  /* 0x0000000122225836 */ /* 0x000fe20000000000 */
[----:B-1----:R-:W-:-:S04]  /*1980*/  LOP3.LUT R28, R40, UR49, RZ, 0x3c, !PT ;  /* 0x00000031281c7c12 */ /* 0x002fc8000f8e3cff */
[----:B------:R-:W-:Y:S02]  /*1990*/  ISETP.GE.AND P5, PT, R28, RZ, PT ;  /* 0x000000ff1c00720c */ /* 0x000fe40003fa6270 */
[----:B------:R-:W-:-:S05]  /*19a0*/  IADD3 R28, PT, PT, -R4, RZ, RZ ;  /* 0x000000ff041c7210 */ /* 0x000fca0007ffe1ff */
[----:B------:R-:W-:Y:S01]  /*19b0*/  IMAD R3, R28, UR7, R35 ;  /* 0x000000071c037c24 */ /* 0x000fe2000f8e0223 */
[----:B------:R-:W-:-:S04]  /*19c0*/  @!P4 IADD3 R34, PT, PT, -R34, RZ, RZ ;  /* 0x000000ff2222c210 */ /* 0x000fc80007ffe1ff */
[----:B------:R-:W-:Y:S02]  /*19d0*/  ISETP.LT.U32.AND P4, PT, R3, UR7, PT ;  /* 0x0000000703007c0c */ /* 0x000fe4000bf81070 */
[----:B------:R-:W-:Y:S02]  /*19e0*/  P2R R45, PR, RZ, 0x4 ;  /* 0x00000004ff2d7803 */ /* 0x000fe40000000000 */
[----:B------:R-:W-:Y:S02]  /*19f0*/  ISETP.NE.AND P2, PT, RZ, UR49, PT ;  /* 0x00000031ff007c0c */ /* 0x000fe4000bf45270 */
[----:B------:R-:W-:Y:S02]  /*1a00*/  SHF.R.S64 R2, RZ, 0x1e, R41 ;  /* 0x0000001eff027819 */ /* 0x000fe40000001029 */
[----:B------:R-:W-:Y:S02]  /*1a10*/  SEL R34, R27, R34, !P2 ;  /* 0x000000221b227207 */ /* 0x000fe40005000000 */
[----:B------:R-:W-:-:S03]  /*1a20*/  @!P3 IADD3 R48, PT, PT, R48, 0x1, RZ ;  /* 0x000000013030b810 */ /* 0x000fc60007ffe0ff */
[----:B------:R-:W-:Y:S01]  /*1a30*/  @!P4 VIADD R3, R3, -UR7 ;  /* 0x800000070303cc36 */ /* 0x000fe20008000000 */
[----:B------:R-:W-:Y:S01]  /*1a40*/  IADD3 R2, P3, PT, R2, UR36, RZ ;  /* 0x0000002402027c10 */ /* 0x000fe2000ff7e0ff */
[----:B------:R-:W-:Y:S01]  /*1a50*/  IMAD.MOV R29, RZ, RZ, -R34 ;  /* 0x000000ffff1d7224 */ /* 0x000fe200078e0a22 */
[----:B------:R-:W-:Y:S02]  /*1a60*/  SEL R34, R34, RZ, P1 ;  /* 0x000000ff22227207 */ /* 0x000fe40000800000 */
[----:B------:R-:W-:Y:S01]  /*1a70*/  ISETP.GE.U32.AND P6, PT, R3, UR7, PT ;  /* 0x0000000703007c0c */ /* 0x000fe2000bfc6070 */
[----:B------:R-:W-:Y:S01]  /*1a80*/  IMAD R10, R29, UR49, R10 ;  /* 0x000000311d0a7c24 */ /* 0x000fe2000f8e020a */
[----:B------:R-:W-:Y:S02]  /*1a90*/  LEA.HI.X.SX32 R3, R41, UR37, 0x2, P3 ;  /* 0x0000002529037c11 */ /* 0x000fe400098f16ff */
[----:B------:R-:W-:Y:S01]  /*1aa0*/  ISETP.NE.AND P3, PT, R45, RZ, PT ;  /* 0x000000ff2d00720c */ /* 0x000fe20003f65270 */
[----:B------:R-:W-:Y:S01]  /*1ab0*/  IMAD R5, R34, UR44, RZ ;  /* 0x0000002c22057c24 */ /* 0x000fe2000f8e02ff */
[----:B------:R-:W-:-:S02]  /*1ac0*/  SEL R50, R10, RZ, P0 ;  /* 0x000000ff0a327207 */ /* 0x000fc40000000000 */
[----:B------:R-:W-:Y:S01]  /*1ad0*/  @!P4 IADD3 R4, PT, PT, R4, 0x1, RZ ;  /* 0x000000010404c810 */ /* 0x000fe20007ffe0ff */
[----:B------:R0:W4:Y:S02]  /*1ae0*/  LDG.E R10, desc[UR8][R2.64] ;  /* 0x00000008020a7981 */ /* 0x000124000c1e1900 */
[----:B------:R-:W-:Y:S01]  /*1af0*/  IMAD R50, R50, UR45, R5 ;  /* 0x0000002d32327c24 */ /* 0x000fe2000f8e0205 */
[----:B------:R-:W-:-:S05]  /*1b00*/  LOP3.LUT R5, R41, UR49, RZ, 0x3c, !PT ;  /* 0x0000003129057c12 */ /* 0x000fca000f8e3cff */
[----:B------:R-:W-:Y:S02]  /*1b10*/  @P3 IADD3 R48, PT, PT, R48, 0x1, RZ ;  /* 0x0000000130303810 */ /* 0x000fe40007ffe0ff */
[----:B------:R-:W-:Y:S01]  /*1b20*/  ISETP.GE.AND P3, PT, R5, RZ, PT ;  /* 0x000000ff0500720c */ /* 0x000fe20003f66270 */
[----:B------:R-:W-:-:S12]  /*1b30*/  @P6 VIADD R4, R4, 0x1 ;  /* 0x0000000104046836 */ /* 0x000fd80000000000 */
[----:B------:R-:W-:Y:S02]  /*1b40*/  @!P3 IADD3 R4, PT, PT, -R4, RZ, RZ ;  /* 0x000000ff0404b210 */ /* 0x000fe40007ffe1ff */
[----:B------:R-:W-:-:S04]  /*1b50*/  IADD3 R28, P3, PT, R6, UR38, RZ ;  /* 0x00000026061c7c10 */ /* 0x000fc8000ff7e0ff */
[----:B------:R-:W-:Y:S02]  /*1b60*/  LEA.HI.X.SX32 R29, R6, UR39, 0x1, P3 ;  /* 0x00000027061d7c11 */ /* 0x000fe400098f0eff */
[----:B------:R-:W-:-:S03]  /*1b70*/  SEL R4, R27, R4, !P2 ;  /* 0x000000041b047207 */ /* 0x000fc60005000000 */
[----:B------:R-:W4:Y:S01]  /*1b80*/  LDG.E.U8 R45, desc[UR8][R28.64] ;  /* 0x000000081c2d7981 */ /* 0x000f22000c1e1100 */
[----:B0-----:R-:W-:Y:S02]  /*1b90*/  IADD3 R2, PT, PT, -R4, RZ, RZ ;  /* 0x000000ff04027210 */ /* 0x001fe40007ffe1ff */
[----:B------:R-:W-:Y:S02]  /*1ba0*/  @!P5 IADD3 R48, PT, PT, -R48, RZ, RZ ;  /* 0x000000ff3030d210 */ /* 0x000fe40007ffe1ff */
[----:B------:R-:W-:Y:S01]  /*1bb0*/  SEL R4, R4, RZ, P1 ;  /* 0x000000ff04047207 */ /* 0x000fe20000800000 */
[----:B------:R-:W-:Y:S01]  /*1bc0*/  IMAD R2, R2, UR49, R41 ;  /* 0x0000003102027c24 */ /* 0x000fe2000f8e0229 */
[----:B------:R-:W-:-:S03]  /*1bd0*/  SEL R48, R27, R48, !P2 ;  /* 0x000000301b307207 */ /* 0x000fc60005000000 */
[----:B------:R-:W-:Y:S01]  /*1be0*/  IMAD R47, R4, UR44, RZ ;  /* 0x0000002c042f7c24 */ /* 0x000fe2000f8e02ff */
[----:B------:R-:W-:Y:S01]  /*1bf0*/  SEL R2, R2, RZ, P0 ;  /* 0x000000ff02027207 */ /* 0x000fe20000000000 */
[----:B------:R-:W-:Y:S01]  /*1c00*/  IMAD.MOV R3, RZ, RZ, -R48 ;  /* 0x000000ffff037224 */ /* 0x000fe200078e0a30 */
[----:B------:R-:W-:-:S03]  /*1c10*/  IADD3 R6, P4, PT, R24, UR38, RZ ;  /* 0x0000002618067c10 */ /* 0x000fc6000ff9e0ff */
[----:B------:R-:W-:Y:S01]  /*1c20*/  IMAD R47, R2, UR45, R47 ;  /* 0x0000002d022f7c24 */ /* 0x000fe2000f8e022f */
[----:B------:R-:W-:Y:S01]  /*1c30*/  IADD3 R2, P3, PT, R7, UR38, RZ ;  /* 0x0000002607027c10 */ /* 0x000fe2000ff7e0ff */
[----:B------:R-:W-:-:S03]  /*1c40*/  IMAD R40, R3, UR49, R40 ;  /* 0x0000003103287c24 */ /* 0x000fc6000f8e0228 */
[----:B------:R-:W-:Y:S02]  /*1c50*/  LEA.HI.X.SX32 R3, R7, UR39, 0x1, P3 ;  /* 0x0000002707037c11 */ /* 0x000fe400098f0eff */
[----:B------:R-:W-:Y:S02]  /*1c60*/  LEA.HI.X.SX32 R7, R24, UR39, 0x1, P4 ;  /* 0x0000002718077c11 */ /* 0x000fe4000a0f0eff */
[C---:B------:R-:W-:Y:S02]  /*1c70*/  IADD3 R24, P3, PT, R25.reuse, UR38, RZ ;  /* 0x0000002619187c10 */ /* 0x040fe4000ff7e0ff */
[----:B------:R-:W-:Y:S01]  /*1c80*/  SEL R48, R48, RZ, P1 ;  /* 0x000000ff30307207 */ /* 0x000fe20000800000 */
[----:B------:R0:W4:Y:S01]  /*1c90*/  LDG.E.U8 R41, desc[UR12][R6.64] ;  /* 0x0000000c06297981 */ /* 0x000122000c1e1100 */
[----:B------:R-:W-:Y:S02]  /*1ca0*/  LEA.HI.X.SX32 R25, R25, UR39, 0x1, P3 ;  /* 0x0000002719197c11 */ /* 0x000fe400098f0eff */
[C---:B------:R-:W-:Y:S01]  /*1cb0*/  IADD3 R4, P3, PT, R33.reuse, UR38, RZ ;  /* 0x0000002621047c10 */ /* 0x040fe2000ff7e0ff */
[----:B------:R-:W-:Y:S01]  /*1cc0*/  IMAD R51, R48, UR44, RZ ;  /* 0x0000002c30337c24 */ /* 0x000fe2000f8e02ff */
[----:B------:R-:W-:Y:S01]  /*1cd0*/  SEL R40, R40, RZ, P0 ;  /* 0x000000ff28287207 */ /* 0x000fe20000000000 */
[----:B------:R-:W4:Y:S01]  /*1ce0*/  LDG.E.U8 R34, desc[UR8][R24.64] ;  /* 0x0000000818227981 */ /* 0x000f22000c1e1100 */
[----:B------:R-:W-:-:S02]  /*1cf0*/  LEA.HI.X.SX32 R5, R33, UR39, 0x1, P3 ;  /* 0x0000002721057c11 */ /* 0x000fc400098f0eff */
[----:B------:R-:W-:Y:S02]  /*1d00*/  IADD3 R48, P3, PT, R32, UR38, RZ ;  /* 0x0000002620307c10 */ /* 0x000fe4000ff7e0ff */
[C---:B0-----:R-:W-:Y:S01]  /*1d10*/  IADD3 R6, P4, PT, R11.reuse, UR38, RZ ;  /* 0x000000260b067c10 */ /* 0x041fe2000ff9e0ff */
[----:B------:R-:W-:Y:S01]  /*1d20*/  IMAD R51, R40, UR45, R51 ;  /* 0x0000002d28337c24 */ /* 0x000fe2000f8e0233 */
[----:B------:R-:W-:Y:S01]  /*1d30*/  LEA.HI.X.SX32 R49, R32, UR39, 0x1, P3 ;  /* 0x0000002720317c11 */ /* 0x000fe200098f0eff */
[----:B------:R0:W4:Y:S01]  /*1d40*/  LDG.E.U8 R40, desc[UR10][R2.64] ;  /* 0x0000000a02287981 */ /* 0x000122000c1e1100 */
[----:B------:R-:W-:-:S03]  /*1d50*/  LEA.HI.X.SX32 R7, R11, UR39, 0x1, P4 ;  /* 0x000000270b077c11 */ /* 0x000fc6000a0f0eff */
[----:B------:R1:W4:Y:S04]  /*1d60*/  LDG.E.U8 R32, desc[UR12][R48.64] ;  /* 0x0000000c30207981 */ /* 0x000328000c1e1100 */
[----:B------:R1:W4:Y:S01]  /*1d70*/  LDG.E.U8 R25, desc[UR10][R6.64] ;  /* 0x0000000a06197981 */ /* 0x000322000c1e1100 */
[----:B0-----:R-:W-:-:S03]  /*1d80*/  IADD3 R2, P3, PT, R26, UR38, RZ ;  /* 0x000000261a027c10 */ /* 0x001fc6000ff7e0ff */
[----:B------:R0:W4:Y:S01]  /*1d90*/  LDG.E.U8 R35, desc[UR10][R4.64] ;  /* 0x0000000a04237981 */ /* 0x000122000c1e1100 */
[----:B-1----:R-:W-:Y:S02]  /*1da0*/  IADD3 R49, PT, PT, R23, 0x1e0, RZ ;  /* 0x000001e017317810 */ /* 0x002fe40007ffe0ff */
[----:B------:R-:W-:Y:S02]  /*1db0*/  LEA.HI.X.SX32 R3, R26, UR39, 0x1, P3 ;  /* 0x000000271a037c11 */ /* 0x000fe400098f0eff */
[----:B------:R-:W-:Y:S02]  /*1dc0*/  IABS R7, R49 ;  /* 0x0000003100077213 */ /* 0x000fe40000000000 */
[----:B------:R-:W-:Y:S01]  /*1dd0*/  IADD3 R28, P4, PT, R51, UR38, RZ ;  /* 0x00000026331c7c10 */ /* 0x000fe2000ff9e0ff */
[----:B------:R1:W4:Y:S01]  /*1de0*/  LDG.E.U8 R33, desc[UR8][R2.64] ;  /* 0x0000000802217981 */ /* 0x000322000c1e1100 */
[----:B0-----:R-:W-:Y:S01]  /*1df0*/  IADD3 R4, P3, PT, R50, UR38, RZ ;  /* 0x0000002632047c10 */ /* 0x001fe2000ff7e0ff */
[----:B------:R-:W-:-:S03]  /*1e00*/  IMAD.HI.U32 R6, R7, UR5, RZ ;  /* 0x0000000507067c27 */ /* 0x000fc6000f8e00ff */
[----:B------:R-:W-:Y:S01]  /*1e10*/  LEA.HI.X.SX32 R5, R50, UR39, 0x1, P3 ;  /* 0x0000002732057c11 */ /* 0x000fe200098f0eff */
[----:B------:R-:W-:-:S04]  /*1e20*/  IMAD.MOV R24, RZ, RZ, -R6 ;  /* 0x000000ffff187224 */ /* 0x000fc800078e0a06 */
[----:B------:R0:W4:Y:S01]  /*1e30*/  LDG.E.U8 R26, desc[UR8][R4.64] ;  /* 0x00000008041a7981 */ /* 0x000122000c1e1100 */
[----:B------:R-:W-:Y:S02]  /*1e40*/  LEA.HI.X.SX32 R29, R51, UR39, 0x1, P4 ;  /* 0x00000027331d7c11 */ /* 0x000fe4000a0f0eff */
[----:B-1----:R-:W-:Y:S01]  /*1e50*/  IADD3 R2, P3, PT, R47, UR38, RZ ;  /* 0x000000262f027c10 */ /* 0x002fe2000ff7e0ff */
[----:B------:R-:W-:Y:S02]  /*1e60*/  VIADD R50, R23, 0x200 ;  /* 0x0000020017327836 */ /* 0x000fe40000000000 */
[----:B------:R-:W4:Y:S01]  /*1e70*/  LDG.E.U8 R28, desc[UR10][R28.64] ;  /* 0x0000000a1c1c7981 */ /* 0x000f22000c1e1100 */
[----:B0-----:R-:W-:-:S05]  /*1e80*/  IMAD R4, R24, UR7, R7 ;  /* 0x0000000718047c24 */ /* 0x001fca000f8e0207 */
[----:B------:R-:W-:Y:S02]  /*1e90*/  ISETP.LT.U32.AND P4, PT, R4, UR7, PT ;  /* 0x0000000704007c0c */ /* 0x000fe4000bf81070 */
[----:B------:R-:W-:-:S05]  /*1ea0*/  LEA.HI.X.SX32 R3, R47, UR39, 0x1, P3 ;  /* 0x000000272f037c11 */ /* 0x000fca00098f0eff */
[----:B------:R0:W4:Y:S06]  /*1eb0*/  LDG.E.U8 R11, desc[UR8][R2.64] ;  /* 0x00000008020b7981 */ /* 0x00012c000c1e1100 */
        /* <DEDUP_REMOVED lines=17> */
[C---:B------:R-:W-:Y:S02]  /*1fd0*/  IADD3 R2, P4, PT, R3.reuse, UR38, RZ ;  /* 0x0000002603027c10 */ /* 0x040fe4000ff9e0ff */
[----:B------:R-:W-:Y:S02]  /*1fe0*/  IADD3 R4, P3, PT, R4, UR36, RZ ;  /* 0x0000002404047c10 */ /* 0x000fe4000ff7e0ff */
[----:B------:R-:W-:Y:S02]  /*1ff0*/  LEA.HI.X.SX32 R3, R3, UR39, 0x1, P4 ;  /* 0x0000002703037c11 */ /* 0x000fe4000a0f0eff */
[----:B---3--:R-:W-:Y:S02]  /*2000*/  ISETP.NE.AND P4, PT, R44, RZ, PT ;  /* 0x000000ff2c00720c */ /* 0x008fe40003f85270 */
[----:B------:R-:W-:Y:S01]  /*2010*/  IADD3 R44, PT, PT, -R6, RZ, RZ ;  /* 0x000000ff062c7210 */ /* 0x000fe20007ffe1ff */
[----:B------:R0:W3:Y:S01]  /*2020*/  LDG.E.U8 R29, desc[UR10][R2.64] ;  /* 0x0000000a021d7981 */ /* 0x0000e2000c1e1100 */
[----:B------:R-:W-:-:S02]  /*2030*/  LEA.HI.X.SX32 R5, R49, UR37, 0x2, P3 ;  /* 0x0000002531057c11 */ /* 0x000fc400098f16ff */
[----:B--2---:R-:W-:Y:S01]  /*2040*/  ISETP.NE.AND P3, PT, R46, RZ, PT ;  /* 0x000000ff2e00720c */ /* 0x004fe20003f65270 */
[----:B------:R-:W-:Y:S02]  /*2050*/  IMAD R7, R44, UR7, R7 ;  /* 0x000000072c077c24 */ /* 0x000fe4000f8e0207 */
[----:B------:R1:W2:Y:S01]  /*2060*/  LDG.E R24, desc[UR8][R4.64] ;  /* 0x0000000804187981 */ /* 0x0002a2000c1e1900 */
[----:B------:R-:W-:Y:S02]  /*2070*/  P2R R48, PR, RZ, 0x8 ;  /* 0x00000008ff307803 */ /* 0x000fe40000000000 */
[C---:B------:R-:W-:Y:S02]  /*2080*/  ISETP.LT.U32.AND P3, PT, R7.reuse, UR7, PT ;  /* 0x0000000707007c0c */ /* 0x040fe4000bf61070 */
[----:B------:R-:W-:Y:S02]  /*2090*/  P2R R46, PR, RZ, 0x10 ;  /* 0x00000010ff2e7803 */ /* 0x000fe40000000000 */
[----:B0-----:R-:W-:Y:S01]  /*20a0*/  LOP3.LUT R2, R50, UR49, RZ, 0x3c, !PT ;  /* 0x0000003132027c12 */ /* 0x001fe2000f8e3cff */
[----:B-1----:R-:W0:Y:S08]  /*20b0*/  LDC.64 R4, c[0x0][0x3d0] ;  /* 0x0000f400ff047b82 */ /* 0x002e300000000a00 */
[----:B------:R-:W-:-:S04]  /*20c0*/  @!P3 IADD3 R7, PT, PT, R7, -UR7, RZ ;  /* 0x800000070707bc10 */ /* 0x000fc8000fffe0ff */
[----:B------:R-:W-:Y:S01]  /*20d0*/  ISETP.GE.U32.AND P4, PT, R7, UR7, PT ;  /* 0x0000000707007c0c */ /* 0x000fe2000bf86070 */
[----:B------:R-:W-:Y:S01]  /*20e0*/  @!P3 VIADD R6, R6, 0x1 ;  /* 0x000000010606b836 */ /* 0x000fe20000000000 */
[----:B------:R-:W-:-:S11]  /*20f0*/  ISETP.GE.AND P3, PT, R2, RZ, PT ;  /* 0x000000ff0200720c */ /* 0x000fd60003f66270 */
[----:B------:R-:W-:-:S04]  /*2100*/  @P4 IADD3 R6, PT, PT, R6, 0x1, RZ ;  /* 0x0000000106064810 */ /* 0x000fc80007ffe0ff */
[----:B------:R-:W-:-:S05]  /*2110*/  MOV R2, R6 ;  /* 0x0000000600027202 */ /* 0x000fca0000000f00 */
[----:B------:R-:W-:-:S05]  /*2120*/  @!P3 IMAD.MOV R2, RZ, RZ, -R2 ;  /* 0x000000ffff02b224 */ /* 0x000fca00078e0a02 */
[----:B------:R-:W-:-:S04]  /*2130*/  SEL R2, R27, R2, !P2 ;  /* 0x000000021b027207 */ /* 0x000fc80005000000 */
[C---:B------:R-:W-:Y:S02]  /*2140*/  IADD3 R3, PT, PT, -R2.reuse, RZ, RZ ;  /* 0x000000ff02037210 */ /* 0x040fe40007ffe1ff */
[----:B------:R-:W-:-:S03]  /*2150*/  SEL R2, R2, RZ, P1 ;  /* 0x000000ff02027207 */ /* 0x000fc60000800000 */
[--C-:B------:R-:W-:Y:S01]  /*2160*/  IMAD R3, R3, UR49, R50.reuse ;  /* 0x0000003103037c24 */ /* 0x100fe2000f8e0232 */
[----:B------:R-:W-:Y:S01]  /*2170*/  IADD3 R52, PT, PT, R23, 0x220, RZ ;  /* 0x0000022017347810 */ /* 0x000fe20007ffe0ff */
[----:B------:R-:W-:Y:S01]  /*2180*/  IMAD R2, R2, UR44, RZ ;  /* 0x0000002c02027c24 */ /* 0x000fe2000f8e02ff */
[----:B------:R-:W-:Y:S02]  /*2190*/  SHF.R.S64 R6, RZ, 0x1e, R50 ;  /* 0x0000001eff067819 */ /* 0x000fe40000001032 */
[----:B------:R-:W-:Y:S02]  /*21a0*/  SEL R3, R3, RZ, P0 ;  /* 0x000000ff03037207 */ /* 0x000fe40000000000 */
[----:B0-----:R-:W-:Y:S02]  /*21b0*/  R2UR UR4, R5 ;  /* 0x00000000050472ca */ /* 0x001fe400000e0000 */
[----:B------:R-:W-:Y:S01]  /*21c0*/  IABS R5, R52 ;  /* 0x0000003400057213 */ /* 0x000fe20000000000 */
[----:B------:R-:W-:Y:S01]  /*21d0*/  IMAD R3, R3, UR45, R2 ;  /* 0x0000002d03037c24 */ /* 0x000fe2000f8e0202 */
[----:B------:R-:W-:-:S03]  /*21e0*/  IADD3 R6, P3, PT, R6, UR36, RZ ;  /* 0x0000002406067c10 */ /* 0x000fc6000ff7e0ff */
[----:B------:R-:W-:Y:S01]  /*21f0*/  IMAD.HI.U32 R2, R5, UR5, RZ ;  /* 0x0000000505027c27 */ /* 0x000fe2000f8e00ff */
[----:B------:R-:W-:Y:S02]  /*2200*/  LEA.HI.X.SX32 R7, R50, UR37, 0x2, P3 ;  /* 0x0000002532077c11 */ /* 0x000fe400098f16ff */
[----:B-----5:R-:W-:Y:S01]  /*2210*/  ISETP.NE.AND P3, PT, R42, RZ, PT ;  /* 0x000000ff2a00720c */ /* 0x020fe20003f65270 */
        /* <DEDUP_REMOVED lines=10> */
[----:B----4-:R-:W-:Y:S01]  /*22c0*/  ISETP.NE.AND P4, PT, R43, RZ, PT ;  /* 0x000000ff2b00720c */ /* 0x010fe20003f85270 */
[----:B------:R0:W4:Y:S01]  /*22d0*/  LDG.E R5, desc[UR8][R6.64] ;  /* 0x0000000806057981 */ /* 0x000122000c1e1900 */
        /* <DEDUP_REMOVED lines=12> */
[----:B------:R-:W-:Y:S01]  /*23a0*/  IMAD R44, R43, UR45, R44 ;  /* 0x0000002d2b2c7c24 */ /* 0x000fe2000f8e022c */
[----:B------:R-:W-:Y:S01]  /*23b0*/  IADD3 R51, PT, PT, R23, 0x240, RZ ;  /* 0x0000024017337810 */ /* 0x000fe20007ffe0ff */
[----:B------:R0:W5:Y:S01]  /*23c0*/  LDG.E.U8 R42, desc[UR8][R2.64] ;  /* 0x00000008022a7981 */ /* 0x000162000c1e1100 */
[----:B------:R-:W-:-:S02]  /*23d0*/  LEA.HI.X.SX32 R7, R52, UR37, 0x2, P3 ;  /* 0x0000002534077c11 */ /* 0x000fc400098f16ff */
[----:B------:R-:W-:-:S03]  /*23e0*/  IABS R47, R51 ;  /* 0x00000033002f7213 */ /* 0x000fc60000000000 */
[----:B------:R1:W4:Y:S01]  /*23f0*/  LDG.E R43, desc[UR8][R6.64] ;  /* 0x00000008062b7981 */ /* 0x000322000c1e1900 */
[----:B0-----:R-:W-:-:S04]  /*2400*/  IADD3 R2, P3, PT, R44, UR38, RZ ;  /* 0x000000262c027c10 */ /* 0x001fc8000ff7e0ff */
[----:B------:R-:W-:Y:S02]  /*2410*/  LEA.HI.X.SX32 R3, R44, UR39, 0x1, P3 ;  /* 0x000000272c037c11 */ /* 0x000fe400098f0eff */
[----:B------:R-:W-:Y:S01]  /*2420*/  ISETP.NE.AND P3, PT, R45, RZ, PT ;  /* 0x000000ff2d00720c */ /* 0x000fe20003f65270 */
[----:B------:R-:W-:Y:S02]  /*2430*/  IMAD.HI.U32 R45, R47, UR5, RZ ;  /* 0x000000052f2d7c27 */ /* 0x000fe4000f8e00ff */
[----:B------:R0:W4:Y:S03]  /*2440*/  LDG.E.U8 R44, desc[UR8][R2.64] ;  /* 0x00000008022c7981 */ /* 0x000126000c1e1100 */
        /* <DEDUP_REMOVED lines=51> */
[----:B------:R-:W-:Y:S01]  /*2780*/  LEA.HI.X.SX32 R3, R51, UR37, 0x2, P3 ;  /* 0x0000002533037c11 */ /* 0x000fe200098f16ff */
[----:B------:R-:W-:Y:S01]  /*2790*/  VIADD R51, R23, 0x280 ;  /* 0x0000028017337836 */ /* 0x000fe20000000000 */
[C---:B------:R-:W-:Y:S02]  /*27a0*/  IADD3 R6, P3, PT, R7.reuse, UR38, RZ ;  /* 0x0000002607067c10 */ /* 0x040fe4000ff7e0ff */
[----:B------:R-:W-:Y:S01]  /*27b0*/  P2R R55, PR, RZ, 0x10 ;  /* 0x00000010ff377803 */ /* 0x000fe20000000000 */
[----:B------:R0:W4:Y:S01]  /*27c0*/  LDG.E R40, desc[UR8][R2.64] ;  /* 0x0000000802287981 */ /* 0x000122000c1e1900 */
[----:B------:R-:W-:Y:S02]  /*27d0*/  LEA.HI.X.SX32 R7, R7, UR39, 0x1, P3 ;  /* 0x0000002707077c11 */ /* 0x000fe400098f0eff */
[----:B------:R-:W-:Y:S02]  /*27e0*/  ISETP.NE.AND P3, PT, R35, RZ, PT ;  /* 0x000000ff2300720c */ /* 0x000fe40003f65270 */
[----:B------:R-:W-:Y:S01]  /*27f0*/  IABS R35, R51 ;  /* 0x0000003300237213 */ /* 0x000fe20000000000 */
[----:B------:R1:W4:Y:S01]  /*2800*/  LDG.E.U8 R41, desc[UR8][R6.64] ;  /* 0x0000000806297981 */ /* 0x000322000c1e1100 */
        /* <DEDUP_REMOVED lines=24> */
[----:B------:R-:W-:Y:S01]  /*2990*/  P2R R53, PR, RZ, 0x10 ;  /* 0x00000010ff357803 */ /* 0x000fe20000000000 */
[----:B------:R0:W4:Y:S01]  /*29a0*/  LDG.E R34, desc[UR8][R2.64] ;  /* 0x0000000802227981 */ /* 0x000122000c1e1900 */
[----:B------:R-:W-:Y:S02]  /*29b0*/  LEA.HI.X.SX32 R7, R7, UR39, 0x1, P3 ;  /* 0x0000002707077c11 */ /* 0x000fe400098f0eff */
[----:B------:R-:W-:Y:S02]  /*29c0*/  ISETP.NE.AND P3, PT, R33, RZ, PT ;  /* 0x000000ff2100720c */ /* 0x000fe40003f65270 */
[----:B------:R-:W-:Y:S01]  /*29d0*/  ISETP.NE.AND P4, PT, R32, RZ, PT ;  /* 0x000000ff2000720c */ /* 0x000fe20003f85270 */
        /* <DEDUP_REMOVED lines=15> */
[----:B------:R-:W-:Y:S02]  /*2ad0*/  IADD3 R59, PT, PT, R23, 0x2a0, RZ ;  /* 0x000002a0173b7810 */ /* 0x000fe40007ffe0ff */
[----:B------:R-:W-:Y:S02]  /*2ae0*/  P2R R58, PR, RZ, 0x8 ;  /* 0x00000008ff3a7803 */ /* 0x000fe40000000000 */
[----:B------:R-:W-:Y:S02]  /*2af0*/  ISETP.NE.AND P3, PT, R48, RZ, PT ;  /* 0x000000ff3000720c */ /* 0x000fe40003f65270 */
        /* <DEDUP_REMOVED lines=43> */
[C---:B------:R-:W-:Y:S01]  /*2db0*/  IADD3 R2, PT, PT, -R26.reuse, RZ, RZ ;  /* 0x000000ff1a027210 */ /* 0x040fe20007ffe1ff */
[----:B------:R-:W-:Y:S01]  /*2dc0*/  VIADD R23, R23, 0x2e0 ;  /* 0x000002e017177836 */ /* 0x000fe20000000000 */
[----:B------:R-:W-:-:S03]  /*2dd0*/  SEL R26, R26, RZ, P1 ;  /* 0x000000ff1a1a7207 */ /* 0x000fc60000800000 */
[----:B------:R-:W-:Y:S01]  /*2de0*/  IMAD R2, R2, UR49, R25 ;  /* 0x0000003102027c24 */ /* 0x000fe2000f8e0219 */
[----:B------:R-:W-:Y:S01]  /*2df0*/  IABS R3, R23 ;  /* 0x0000001700037213 */ /* 0x000fe20000000000 */
[----:B-1----:R-:W-:-:S03]  /*2e00*/  IMAD R7, R26, UR44, RZ ;  /* 0x0000002c1a077c24 */ /* 0x002fc6000f8e02ff */
[----:B------:R-:W-:-:S05]  /*2e10*/  SEL R2, R2, RZ, P0 ;  /* 0x000000ff02027207 */ /* 0x000fca0000000000 */
        /* <DEDUP_REMOVED lines=13> */
[----:B------:R-:W-:Y:S01]  /*2ef0*/  SEL R3, R2, RZ, P1 ;  /* 0x000000ff02037207 */ /* 0x000fe20000800000 */
[----:B------:R-:W-:-:S04]  /*2f00*/  IMAD.MOV R2, RZ, RZ, -R2 ;  /* 0x000000ffff027224 */ /* 0x000fc800078e0a02 */
[----:B------:R-:W-:Y:S02]  /*2f10*/  IMAD R2, R2, UR49, R23 ;  /* 0x0000003102027c24 */ /* 0x000fe4000f8e0217 */
[----:B------:R-:W-:-:S03]  /*2f20*/  IMAD R3, R3, UR44, RZ ;  /* 0x0000002c03037c24 */ /* 0x000fc6000f8e02ff */
[----:B------:R-:W-:Y:S02]  /*2f30*/  SEL R2, R2, RZ, P0 ;  /* 0x000000ff02027207 */ /* 0x000fe40000000000 */
[----:B------:R-:W-:-:S03]  /*2f40*/  SHF.R.S64 R26, RZ, 0x1e, R23 ;  /* 0x0000001eff1a7819 */ /* 0x000fc60000001017 */
[----:B------:R-:W-:Y:S01]  /*2f50*/  IMAD R48, R2, UR45, R3 ;  /* 0x0000002d02307c24 */ /* 0x000fe2000f8e0203 */
[----:B------:R-:W-:Y:S02]  /*2f60*/  SHF.R.S64 R2, RZ, 0x1e, R25 ;  /* 0x0000001eff027819 */ /* 0x000fe40000001019 */
[----:B------:R-:W-:Y:S02]  /*2f70*/  IADD3 R26, P2, PT, R26, UR36, RZ ;  /* 0x000000241a1a7c10 */ /* 0x000fe4000ff5e0ff */
[----:B------:R-:W-:Y:S02]  /*2f80*/  ISETP.NE.AND P0, PT, R28, RZ, PT ;  /* 0x000000ff1c00720c */ /* 0x000fe40003f05270 */
[----:B------:R-:W-:Y:S02]  /*2f90*/  IADD3 R28, P6, PT, R48, UR38, RZ ;  /* 0x00000026301c7c10 */ /* 0x000fe4000ffde0ff */
[----:B------:R-:W-:Y:S02]  /*2fa0*/  IADD3 R2, P1, PT, R2, UR36, RZ ;  /* 0x0000002402027c10 */ /* 0x000fe4000ff3e0ff */
[----:B------:R-:W-:-:S02]  /*2fb0*/  LEA.HI.X.SX32 R27, R23, UR37, 0x2, P2 ;  /* 0x00000025171b7c11 */ /* 0x000fc400090f16ff */
[----:B------:R-:W-:Y:S02]  /*2fc0*/  R2UR UR6, R30 ;  /* 0x000000001e0672ca */ /* 0x000fe400000e0000 */
[----:B------:R-:W-:Y:S02]  /*2fd0*/  R2UR UR7, R31 ;  /* 0x000000001f0772ca */ /* 0x000fe400000e0000 */
[----:B---3--:R-:W-:Y:S01]  /*2fe0*/  ISETP.NE.AND P2, PT, R29, RZ, PT ;  /* 0x000000ff1d00720c */ /* 0x008fe20003f45270 */
[----:B------:R-:W3:Y:S01]  /*2ff0*/  LDG.E R27, desc[UR8][R26.64] ;  /* 0x000000081a1b7981 */ /* 0x000ee2000c1e1900 */
[----:B------:R-:W-:Y:S02]  /*3000*/  LEA.HI.X.SX32 R29, R48, UR39, 0x1, P6 ;  /* 0x00000027301d7c11 */ /* 0x000fe4000b0f0eff */
[----:B------:R-:W-:Y:S02]  /*3010*/  LEA.HI.X.SX32 R3, R25, UR37, 0x2, P1 ;  /* 0x0000002519037c11 */ /* 0x000fe400088f16ff */
[----:B------:R-:W-:-:S02]  /*3020*/  IADD3 R6, P1, PT, R7, UR38, RZ ;  /* 0x0000002607067c10 */ /* 0x000fc4000ff3e0ff */
[----:B------:R-:W3:Y:S02]  /*3030*/  LDG.E.U8 R29, desc[UR8][R28.64] ;  /* 0x000000081c1d7981 */ /* 0x000ee4000c1e1100 */
[----:B------:R-:W-:Y:S02]  /*3040*/  LEA.HI.X.SX32 R7, R7, UR39, 0x1, P1 ;  /* 0x0000002707077c11 */ /* 0x000fe400088f0eff */
[----:B------:R-:W3:Y:S04]  /*3050*/  LDG.E R2, desc[UR6][R2.64] ;  /* 0x0000000602027981 */ /* 0x000ee8000c1e1900 */
[----:B------:R0:W3:Y:S01]  /*3060*/  LDG.E.U8 R7, desc[UR6][R6.64] ;  /* 0x0000000606077981 */ /* 0x0000e2000c1e1100 */
[----:B------:R-:W-:Y:S01]  /*3070*/  ISETP.NE.AND P1, PT, R11, RZ, PT ;  /* 0x000000ff0b00720c */ /* 0x000fe20003f25270 */
[----:B------:R-:W-:Y:S01]  /*3080*/  FMUL R11, R22, UR4 ;  /* 0x00000004160b7c20 */ /* 0x000fe20008400000 */
[----:B------:R-:W-:Y:S01]  /*3090*/  ISETP.NE.AND P6, PT, R46, RZ, PT ;  /* 0x000000ff2e00720c */ /* 0x000fe20003fc5270 */
[----:B------:R-:W-:-:S03]  /*30a0*/  FMUL R21, R21, UR4 ;  /* 0x0000000415157c20 */ /* 0x000fc60008400000 */
        /* <DEDUP_REMOVED lines=14> */
[----:B0-----:R-:W-:Y:S02]  /*3190*/  FSEL R6, R17, R4, P3 ;  /* 0x0000000411067208 */ /* 0x001fe40001800000 */
        /* <DEDUP_REMOVED lines=35> */
[----:B--2---:R-:W-:Y:S01]  /*33d0*/  FMUL R9, R24, UR4 ;  /* 0x0000000418097c20 */ /* 0x004fe20008400000 */
[----:B------:R-:W-:Y:S02]  /*33e0*/  FSEL R24, R3, R4, P1 ;  /* 0x0000000403187208 */ /* 0x000fe40000800000 */
[----:B------:R-:W-:Y:S01]  /*33f0*/  FMNMX R13, R13, R54, !PT ;  /* 0x000000360d0d7209 */ /* 0x000fe20007800000 */
[----:B----4-:R-:W-:Y:S01]  /*3400*/  FMUL R5, R5, UR4 ;  /* 0x0000000405057c20 */ /* 0x010fe20008400000 */
        /* <DEDUP_REMOVED lines=25> */
[----:B---3--:R-:W-:Y:S01]  /*35a0*/  ISETP.NE.AND P2, PT, R29, RZ, PT ;  /* 0x000000ff1d00720c */ /* 0x008fe20003f45270 */
[----:B------:R-:W-:Y:S01]  /*35b0*/  FMUL R3, R2, UR4 ;  /* 0x0000000402037c20 */ /* 0x000fe20008400000 */
        /* <DEDUP_REMOVED lines=68> */
[----:B------:R-:W-:Y:S01]  /*3a00*/  FADD R9, R5, -12583039 ;  /* 0xcb40007f05097421 */ /* 0x000fe20000000000 */
[----:B------:R-:W-:Y:S01]  /*3a10*/  FFMA.RM R7, R13, R12, 12582913 ;  /* 0x4b4000010d077423 */ /* 0x000fe2000000400c */
[----:B------:R-:W-:Y:S01]  /*3a20*/  FFMA.SAT R25, R28, R11, 0.5 ;  /* 0x3f0000001c197423 */ /* 0x000fe2000000200b */
[----:B------:R-:W-:-:S02]  /*3a30*/  IMAD.SHL.U32 R4, R10, 0x800000, RZ ;  /* 0x008000000a047824 */ /* 0x000fc400078e00ff */
[----:B------:R-:W-:Y:S01]  /*3a40*/  FFMA R9, R22, 1.4426950216293334961, -R9 ;  /* 0x3fb8aa3b16097823 */ /* 0x000fe20000000809 */
[----:B------:R-:W-:Y:S01]  /*3a50*/  FADD R13, R7, -12583039 ;  /* 0xcb40007f070d7421 */ /* 0x000fe20000000000 */
[-C--:B------:R-:W-:Y:S01]  /*3a60*/  FFMA.RM R10, R25, R12.reuse, 12582913 ;  /* 0x4b400001190a7423 */ /* 0x080fe2000000400c */
[----:B------:R-:W-:Y:S01]  /*3a70*/  SHF.L.U32 R0, R0, 0x17, RZ ;  /* 0x0000001700007819 */ /* 0x000fe200000006ff */
[----:B------:R-:W-:Y:S01]  /*3a80*/  FFMA R15, R22, 1.925963033500011079e-08, R9 ;  /* 0x32a57060160f7823 */ /* 0x000fe20000000009 */
[-C--:B------:R-:W-:Y:S01]  /*3a90*/  FFMA.SAT R9, R18, R11.reuse, 0.5 ;  /* 0x3f00000012097423 */ /* 0x080fe2000000200b */
[----:B------:R-:W-:Y:S01]  /*3aa0*/  FFMA R13, R6, 1.4426950216293334961, -R13 ;  /* 0x3fb8aa3b060d7823 */ /* 0x000fe2000000080d */
[----:B------:R-:W-:Y:S01]  /*3ab0*/  SHF.L.U32 R2, R2, 0x17, RZ ;  /* 0x0000001702027819 */ /* 0x000fe200000006ff */
[----:B------:R-:W0:Y:S01]  /*3ac0*/  MUFU.EX2 R32, R32 ;  /* 0x0000002000207308 */ /* 0x000e220000000800 */
[----:B------:R-:W-:Y:S01]  /*3ad0*/  FFMA.RM R8, R9, R12, 12582913 ;  /* 0x4b40000109087423 */ /* 0x000fe2000000400c */
[----:B------:R-:W-:Y:S01]  /*3ae0*/  FADD R9, R19, -12583039 ;  /* 0xcb40007f13097421 */ /* 0x000fe20000000000 */
[----:B------:R-:W-:Y:S01]  /*3af0*/  FFMA R23, R6, 1.925963033500011079e-08, R13 ;  /* 0x32a5706006177823 */ /* 0x000fe2000000000d */
[----:B------:R-:W-:Y:S01]  /*3b00*/  SHF.L.U32 R5, R5, 0x17, RZ ;  /* 0x0000001705057819 */ /* 0x000fe200000006ff */
[----:B------:R-:W-:Y:S01]  /*3b10*/  FADD R13, R8, -12583039 ;  /* 0xcb40007f080d7421 */ /* 0x000fe20000000000 */
[----:B------:R-:W-:Y:S01]  /*3b20*/  FFMA R9, R20, 1.4426950216293334961, -R9 ;  /* 0x3fb8aa3b14097823 */ /* 0x000fe20000000809 */
[----:B------:R-:W-:Y:S01]  /*3b30*/  SHF.L.U32 R8, R8, 0x17, RZ ;  /* 0x0000001708087819 */ /* 0x000fe200000006ff */
[----:B------:R1:W2:Y:S01]  /*3b40*/  MUFU.EX2 R6, R15 ;  /* 0x0000000f00067308 */ /* 0x0002a20000000800 */
[----:B------:R-:W-:Y:S01]  /*3b50*/  FFMA R13, R18, 1.4426950216293334961, -R13 ;  /* 0x3fb8aa3b120d7823 */ /* 0x000fe2000000080d */
[----:B------:R-:W-:Y:S01]  /*3b60*/  FFMA R21, R20, 1.925963033500011079e-08, R9 ;  /* 0x32a5706014157823 */ /* 0x000fe20000000009 */
[-C--:B------:R-:W-:Y:S01]  /*3b70*/  FFMA.SAT R9, R16, R11.reuse, 0.5 ;  /* 0x3f00000010097423 */ /* 0x080fe2000000200b */
[----:B------:R-:W-:Y:S01]  /*3b80*/  FFMA.SAT R29, R62, R11, 0.5 ;  /* 0x3f0000003e1d7423 */ /* 0x000fe2000000200b */
[----:B------:R-:W-:Y:S01]  /*3b90*/  FFMA R20, R18, 1.925963033500011079e-08, R13 ;  /* 0x32a5706012147823 */ /* 0x000fe2000000000d */
[----:B------:R-:W-:-:S02]  /*3ba0*/  IMAD.SHL.U32 R3, R3, 0x800000, RZ ;  /* 0x0080000003037824 */ /* 0x000fc400078e00ff */
[-C--:B------:R-:W-:Y:S01]  /*3bb0*/  FFMA.RM R9, R9, R12.reuse, 12582913 ;  /* 0x4b40000109097423 */ /* 0x080fe2000000400c */
[----:B------:R-:W3:Y:S01]  /*3bc0*/  MUFU.EX2 R13, R50 ;  /* 0x00000032000d7308 */ /* 0x000ee20000000800 */
[----:B-1----:R-:W-:Y:S01]  /*3bd0*/  FFMA.SAT R15, R24, R11, 0.5 ;  /* 0x3f000000180f7423 */ /* 0x002fe2000000200b */
[-C--:B------:R-:W-:Y:S01]  /*3be0*/  FFMA.RM R29, R29, R12.reuse, 12582913 ;  /* 0x4b4000011d1d7423 */ /* 0x080fe2000000400c */
[C---:B------:R-:W-:Y:S01]  /*3bf0*/  FADD R17, R9.reuse, -12583039 ;  /* 0xcb40007f09117421 */ /* 0x040fe20000000000 */
[----:B------:R-:W-:Y:S01]  /*3c00*/  SHF.L.U32 R9, R9, 0x17, RZ ;  /* 0x0000001709097819 */ /* 0x000fe200000006ff */
[----:B------:R-:W-:Y:S01]  /*3c10*/  FFMA.RM R15, R15, R12, 12582913 ;  /* 0x4b4000010f0f7423 */ /* 0x000fe2000000400c */
[----:B0-----:R-:W-:Y:S01]  /*3c20*/  FMUL R3, R3, R32 ;  /* 0x0000002003037220 */ /* 0x001fe20000400000 */
[C---:B------:R-:W-:Y:S01]  /*3c30*/  FFMA R17, R16.reuse, 1.4426950216293334961, -R17 ;  /* 0x3fb8aa3b10117823 */ /* 0x040fe20000000811 */
[----:B------:R-:W0:Y:S01]  /*3c40*/  MUFU.EX2 R23, R23 ;  /* 0x0000001700177308 */ /* 0x000e220000000800 */
[----:B--2---:R-:W-:Y:S01]  /*3c50*/  FMUL R5, R5, R6 ;  /* 0x0000000605057220 */ /* 0x004fe20000400000 */
[----:B------:R-:W-:Y:S01]  /*3c60*/  SHF.L.U32 R6, R7, 0x17, RZ ;  /* 0x0000001707067819 */ /* 0x000fe200000006ff */
[----:B------:R-:W-:Y:S01]  /*3c70*/  FFMA R16, R16, 1.925963033500011079e-08, R17 ;  /* 0x32a5706010107823 */ /* 0x000fe20000000011 */
[C---:B------:R-:W-:Y:S01]  /*3c80*/  FADD R7, R15.reuse, -12583039 ;  /* 0xcb40007f0f077421 */ /* 0x040fe20000000000 */
[----:B------:R-:W-:-:S03]  /*3c90*/  SHF.L.U32 R15, R15, 0x17, RZ ;  /* 0x000000170f0f7819 */ /* 0x000fc600000006ff */
[----:B------:R-:W1:Y:S01]  /*3ca0*/  MUFU.EX2 R17, R48 ;  /* 0x0000003000117308 */ /* 0x000e620000000800 */
[----:B---3--:R-:W-:Y:S01]  /*3cb0*/  FMUL R4, R4, R13 ;  /* 0x0000000d04047220 */ /* 0x008fe20000400000 */
[----:B------:R-:W-:Y:S01]  /*3cc0*/  FADD R13, R10, -12583039 ;  /* 0xcb40007f0a0d7421 */ /* 0x000fe20000000000 */
[----:B------:R-:W-:Y:S01]  /*3cd0*/  FFMA R7, R24, 1.4426950216293334961, -R7 ;  /* 0x3fb8aa3b18077823 */ /* 0x000fe20000000807 */
[----:B------:R-:W-:Y:S02]  /*3ce0*/  IMAD.SHL.U32 R10, R10, 0x800000, RZ ;  /* 0x008000000a0a7824 */ /* 0x000fe400078e00ff */
[----:B------:R-:W-:Y:S02]  /*3cf0*/  FFMA R13, R28, 1.4426950216293334961, -R13 ;  /* 0x3fb8aa3b1c0d7823 */ /* 0x000fe4000000080d */
[----:B------:R-:W2:Y:S01]  /*3d00*/  MUFU.EX2 R27, R20 ;  /* 0x00000014001b7308 */ /* 0x000ea20000000800 */
[----:B0-----:R-:W-:Y:S01]  /*3d10*/  FMUL R6, R6, R23 ;  /* 0x0000001706067220 */ /* 0x001fe20000400000 */
[----:B------:R-:W-:Y:S01]  /*3d20*/  FFMA R28, R28, 1.925963033500011079e-08, R13 ;  /* 0x32a570601c1c7823 */ /* 0x000fe2000000000d */
[----:B------:R-:W-:-:S04]  /*3d30*/  FFMA.SAT R23, R44, R11, 0.5 ;  /* 0x3f0000002c177423 */ /* 0x000fc8000000200b */
[----:B------:R-:W-:Y:S01]  /*3d40*/  FFMA.RM R23, R23, R12, 12582913 ;  /* 0x4b40000117177423 */ /* 0x000fe2000000400c */
[----:B------:R-:W0:Y:S01]  /*3d50*/  MUFU.EX2 R13, R46 ;  /* 0x0000002e000d7308 */ /* 0x000e220000000800 */
[----:B-1----:R-:W-:Y:S01]  /*3d60*/  FMUL R0, R0, R17 ;  /* 0x0000001100007220 */ /* 0x002fe20000400000 */
[----:B------:R-:W-:-:S04]  /*3d70*/  FFMA.SAT R17, R26, R11, 0.5 ;  /* 0x3f0000001a117423 */ /* 0x000fc8000000200b */
[----:B------:R-:W-:Y:S02]  /*3d80*/  FFMA.RM R17, R17, R12, 12582913 ;  /* 0x4b40000111117423 */ /* 0x000fe4000000400c */
[----:B------:R-:W1:Y:S01]  /*3d90*/  MUFU.EX2 R16, R16 ;  /* 0x0000001000107308 */ /* 0x000e620000000800 */
[----:B--2---:R-:W-:Y:S01]  /*3da0*/  FMUL R8, R8, R27 ;  /* 0x0000001b08087220 */ /* 0x004fe20000400000 */
[----:B------:R-:W-:Y:S01]  /*3db0*/  FADD R25, R17, -12583039 ;  /* 0xcb40007f11197421 */ /* 0x000fe20000000000 */
[----:B------:R-:W-:-:S03]  /*3dc0*/  FFMA.SAT R27, R58, R11, 0.5 ;  /* 0x3f0000003a1b7423 */ /* 0x000fc6000000200b */
[----:B------:R-:W-:Y:S01]  /*3dd0*/  FFMA R25, R26, 1.4426950216293334961, -R25 ;  /* 0x3fb8aa3b1a197823 */ /* 0x000fe20000000819 */
[----:B------:R-:W-:Y:S01]  /*3de0*/  FFMA.RM R27, R27, R12, 12582913 ;  /* 0x4b4000011b1b7423 */ /* 0x000fe2000000400c */
[----:B------:R2:W-:Y:S01]  /*3df0*/  MUFU.EX2 R32, R21 ;  /* 0x0000001500207308 */ /* 0x0005e20000000800 */
[----:B0-----:R-:W-:Y:S01]  /*3e00*/  FMUL R2, R2, R13 ;  /* 0x0000000d02027220 */ /* 0x001fe20000400000 */
[----:B------:R-:W-:Y:S01]  /*3e10*/  FFMA R26, R26, 1.925963033500011079e-08, R25 ;  /* 0x32a570601a1a7823 */ /* 0x000fe20000000019 */
[----:B------:R-:W-:-:S04]  /*3e20*/  FFMA.SAT R25, R42, R11, 0.5 ;  /* 0x3f0000002a197423 */ /* 0x000fc8000000200b */
[----:B------:R-:W-:Y:S01]  /*3e30*/  FFMA.RM R18, R25, R12, 12582913 ;  /* 0x4b40000119127423 */ /* 0x000fe2000000400c */
[----:B-1----:R-:W-:Y:S01]  /*3e40*/  FMUL R9, R9, R16 ;  /* 0x0000001009097220 */ /* 0x002fe20000400000 */
[----:B------:R-:W-:Y:S02]  /*3e50*/  SHF.L.U32 R16, R17, 0x17, RZ ;  /* 0x0000001711107819 */ /* 0x000fe400000006ff */
[C---:B------:R-:W-:Y:S01]  /*3e60*/  FADD R13, R18.reuse, -12583039 ;  /* 0xcb40007f120d7421 */ /* 0x040fe20000000000 */
[----:B--2---:R-:W-:Y:S01]  /*3e70*/  FADD R21, R27, -12583039 ;  /* 0xcb40007f1b157421 */ /* 0x004fe20000000000 */
[----:B------:R-:W-:Y:S02]  /*3e80*/  SHF.L.U32 R17, R18, 0x17, RZ ;  /* 0x0000001712117819 */ /* 0x000fe400000006ff */
[----:B------:R-:W-:Y:S01]  /*3e90*/  FFMA R13, R42, 1.4426950216293334961, -R13 ;  /* 0x3fb8aa3b2a0d7823 */ /* 0x000fe2000000080d */
[----:B------:R-:W-:-:S03]  /*3ea0*/  FFMA R21, R58, 1.4426950216293334961, -R21 ;  /* 0x3fb8aa3b3a157823 */ /* 0x000fc60000000815 */
[----:B------:R-:W-:Y:S01]  /*3eb0*/  FFMA R42, R42, 1.925963033500011079e-08, R13 ;  /* 0x32a570602a2a7823 */ /* 0x000fe2000000000d */
[----:B------:R-:W-:Y:S01]  /*3ec0*/  FFMA.SAT R13, R52, R11, 0.5 ;  /* 0x3f000000340d7423 */ /* 0x000fe2000000200b */
[----:B------:R-:W-:-:S03]  /*3ed0*/  FFMA R58, R58, 1.925963033500011079e-08, R21 ;  /* 0x32a570603a3a7823 */ /* 0x000fc60000000015 */
[----:B------:R-:W-:Y:S01]  /*3ee0*/  FFMA.RM R22, R13, R12, 12582913 ;  /* 0x4b4000010d167423 */ /* 0x000fe2000000400c */
[----:B------:R-:W0:Y:S03]  /*3ef0*/  MUFU.EX2 R42, R42 ;  /* 0x0000002a002a7308 */ /* 0x000e260000000800 */
[C---:B------:R-:W-:Y:S01]  /*3f00*/  FADD R13, R22.reuse, -12583039 ;  /* 0xcb40007f160d7421 */ /* 0x040fe20000000000 */
[----:B------:R-:W-:-:S03]  /*3f10*/  IMAD.SHL.U32 R18, R22, 0x800000, RZ ;  /* 0x0080000016127824 */ /* 0x000fc600078e00ff */
[C---:B------:R-:W-:Y:S01]  /*3f20*/  FFMA R13, R52.reuse, 1.4426950216293334961, -R13 ;  /* 0x3fb8aa3b340d7823 */ /* 0x040fe2000000080d */
[----:B------:R-:W-:Y:S03]  /*3f30*/  MUFU.EX2 R58, R58 ;  /* 0x0000003a003a7308 */ /* 0x000fe60000000800 */
[----:B------:R-:W-:Y:S01]  /*3f40*/  FFMA R52, R52, 1.925963033500011079e-08, R13 ;  /* 0x32a5706034347823 */ /* 0x000fe2000000000d */
[----:B------:R-:W-:-:S04]  /*3f50*/  FFMA.SAT R13, R54, R11, 0.5 ;  /* 0x3f000000360d7423 */ /* 0x000fc8000000200b */
[----:B------:R-:W-:Y:S01]  /*3f60*/  FFMA.RM R13, R13, R12, 12582913 ;  /* 0x4b4000010d0d7423 */ /* 0x000fe2000000400c */
[----:B0-----:R-:W-:-:S03]  /*3f70*/  FMUL R17, R17, R42 ;  /* 0x0000002a11117220 */ /* 0x001fc60000400000 */
[----:B------:R-:W-:-:S04]  /*3f80*/  FADD R25, R13, -12583039 ;  /* 0xcb40007f0d197421 */ /* 0x000fc80000000000 */
[----:B------:R-:W-:-:S04]  /*3f90*/  FFMA R25, R54, 1.4426950216293334961, -R25 ;  /* 0x3fb8aa3b36197823 */ /* 0x000fc80000000819 */
[----:B------:R-:W-:Y:S01]  /*3fa0*/  FFMA R54, R54, 1.925963033500011079e-08, R25 ;  /* 0x32a5706036367823 */ /* 0x000fe20000000019 */
[----:B------:R-:W-:Y:S01]  /*3fb0*/  FFMA R25, R24, 1.925963033500011079e-08, R7 ;  /* 0x32a5706018197823 */ /* 0x000fe20000000007 */
[----:B------:R-:W-:Y:S02]  /*3fc0*/  IMAD.SHL.U32 R7, R19, 0x800000, RZ ;  /* 0x0080000013077824 */ /* 0x000fe400078e00ff */
[----:B------:R-:W-:Y:S01]  /*3fd0*/  FADD R19, R23, -12583039 ;  /* 0xcb40007f17137421 */ /* 0x000fe20000000000 */
[----:B------:R-:W-:Y:S01]  /*3fe0*/  MUFU.EX2 R22, R25 ;  /* 0x0000001900167308 */ /* 0x000fe20000000800 */
[----:B------:R-:W-:Y:S02]  /*3ff0*/  FMUL R7, R7, R32 ;  /* 0x0000002007077220 */ /* 0x000fe40000400000 */
[----:B------:R-:W-:-:S04]  /*4000*/  FFMA R19, R44, 1.4426950216293334961, -R19 ;  /* 0x3fb8aa3b2c137823 */ /* 0x000fc80000000813 */
        /* <DEDUP_REMOVED lines=8> */
[----:B------:R-:W-:Y:S02]  /*4090*/  FFMA R56, R56, 1.925963033500011079e-08, R19 ;  /* 0x32a5706038387823 */ /* 0x000fe40000000013 */
[----:B------:R-:W0:Y:S08]  /*40a0*/  MUFU.EX2 R19, R28 ;  /* 0x0000001c00137308 */ /* 0x000e300000000800 */
[----:B------:R-:W-:Y:S01]  /*40b0*/  MUFU.EX2 R33, R56 ;  /* 0x0000003800217308 */ /* 0x000fe20000000800 */
[----:B0-----:R-:W-:Y:S01]  /*40c0*/  FMUL R10, R10, R19 ;  /* 0x000000130a0a7220 */ /* 0x001fe20000400000 */
[----:B------:R-:W-:-:S04]  /*40d0*/  FFMA.SAT R19, R40, R11, 0.5 ;  /* 0x3f00000028137423 */ /* 0x000fc8000000200b */
[----:B------:R-:W-:Y:S02]  /*40e0*/  FFMA.RM R28, R19, R12, 12582913 ;  /* 0x4b400001131c7423 */ /* 0x000fe4000000400c */
[----:B------:R-:W0:Y:S02]  /*40f0*/  MUFU.EX2 R19, R26 ;  /* 0x0000001a00137308 */ /* 0x000e240000000800 */
[----:B------:R-:W-:-:S04]  /*4100*/  FADD R21, R28, -12583039 ;  /* 0xcb40007f1c157421 */ /* 0x000fc80000000000 */
[----:B------:R-:W-:-:S04]  /*4110*/  FFMA R21, R40, 1.4426950216293334961, -R21 ;  /* 0x3fb8aa3b28157823 */ /* 0x000fc80000000815 */
[----:B------:R-:W-:-:S06]  /*4120*/  FFMA R40, R40, 1.925963033500011079e-08, R21 ;  /* 0x32a5706028287823 */ /* 0x000fcc0000000015 */
[----:B------:R-:W-:Y:S01]  /*4130*/  MUFU.EX2 R40, R40 ;  /* 0x0000002800287308 */ /* 0x000fe20000000800 */
[----:B0-----:R-:W-:Y:S01]  /*4140*/  FMUL R16, R16, R19 ;  /* 0x0000001310107220 */ /* 0x001fe20000400000 */
        /* <DEDUP_REMOVED lines=13> */
[----:B------:R-:W-:Y:S01]  /*4220*/  FFMA.SAT R21, R14, R11, 0.5 ;  /* 0x3f0000000e157423 */ /* 0x000fe2000000200b */
[----:B------:R-:W1:Y:S01]  /*4230*/  MUFU.EX2 R35, R60 ;  /* 0x0000003c00237308 */ /* 0x000e620000000800 */
[----:B0-----:R-:W-:Y:S01]  /*4240*/  FMUL R18, R18, R19 ;  /* 0x0000001312127220 */ /* 0x001fe20000400000 */
[----:B------:R-:W-:-:S04]  /*4250*/  FADD R19, R32, -12583039 ;  /* 0xcb40007f20137421 */ /* 0x000fc80000000000 */
[----:B------:R-:W-:-:S04]  /*4260*/  FFMA R19, R64, 1.4426950216293334961, -R19 ;  /* 0x3fb8aa3b40137823 */ /* 0x000fc80000000813 */
[----:B------:R-:W-:Y:S01]  /*4270*/  FFMA R64, R64, 1.925963033500011079e-08, R19 ;  /* 0x32a5706040407823 */ /* 0x000fe20000000013 */
[----:B------:R-:W-:Y:S01]  /*4280*/  FFMA.SAT R19, R34, R11, 0.5 ;  /* 0x3f00000022137423 */ /* 0x000fe2000000200b */
[----:B-1----:R-:W-:-:S03]  /*4290*/  FMUL R26, R26, R35 ;  /* 0x000000231a1a7220 */ /* 0x002fc60000400000 */
[-C--:B------:R-:W-:Y:S01]  /*42a0*/  FFMA.RM R11, R19, R12.reuse, 12582913 ;  /* 0x4b400001130b7423 */ /* 0x080fe2000000400c */
[----:B------:R-:W-:Y:S01]  /*42b0*/  FFMA.RM R12, R21, R12, 12582913 ;  /* 0x4b400001150c7423 */ /* 0x000fe2000000400c */
[----:B------:R-:W-:Y:S01]  /*42c0*/  IMAD.SHL.U32 R21, R23, 0x800000, RZ ;  /* 0x0080000017157824 */ /* 0x000fe200078e00ff */
[----:B------:R-:W-:Y:S01]  /*42d0*/  SHF.L.U32 R23, R27, 0x17, RZ ;  /* 0x000000171b177819 */ /* 0x000fe200000006ff */
[----:B------:R-:W-:Y:S01]  /*42e0*/  FADD R19, R11, -12583039 ;  /* 0xcb40007f0b137421 */ /* 0x000fe20000000000 */
[----:B------:R-:W-:Y:S01]  /*42f0*/  FADD R25, R12, -12583039 ;  /* 0xcb40007f0c197421 */ /* 0x000fe20000000000 */
[----:B------:R-:W-:Y:S01]  /*4300*/  FMUL R21, R21, R44 ;  /* 0x0000002c15157220 */ /* 0x000fe20000400000 */
[----:B------:R-:W0:Y:S01]  /*4310*/  MUFU.EX2 R64, R64 ;  /* 0x0000004000407308 */ /* 0x000e220000000800 */
[----:B------:R-:W-:Y:S01]  /*4320*/  FFMA R19, R34, 1.4426950216293334961, -R19 ;  /* 0x3fb8aa3b22137823 */ /* 0x000fe20000000813 */
[----:B------:R-:W-:Y:S01]  /*4330*/  FFMA R25, R14, 1.4426950216293334961, -R25 ;  /* 0x3fb8aa3b0e197823 */ /* 0x000fe20000000819 */
[----:B------:R-:W-:Y:S01]  /*4340*/  FMUL R23, R23, R58 ;  /* 0x0000003a17177220 */ /* 0x000fe20000400000 */
[----:B------:R-:W-:-:S02]  /*4350*/  IMAD.SHL.U32 R27, R32, 0x800000, RZ ;  /* 0x00800000201b7824 */ /* 0x000fc400078e00ff */
[----:B------:R-:W-:Y:S01]  /*4360*/  FFMA R34, R34, 1.925963033500011079e-08, R19 ;  /* 0x32a5706022227823 */ /* 0x000fe20000000013 */
[----:B------:R-:W-:Y:S01]  /*4370*/  FADD R19, RZ, R4 ;  /* 0x00000004ff137221 */ /* 0x000fe20000000000 */
[----:B------:R-:W-:Y:S02]  /*4380*/  SHF.L.U32 R11, R11, 0x17, RZ ;  /* 0x000000170b0b7819 */ /* 0x000fe400000006ff */
[----:B------:R-:W-:Y:S01]  /*4390*/  SHF.L.U32 R12, R12, 0x17, RZ ;  /* 0x000000170c0c7819 */ /* 0x000fe200000006ff */
[----:B------:R-:W-:Y:S01]  /*43a0*/  FADD R19, R19, R0 ;  /* 0x0000000013137221 */ /* 0x000fe20000000000 */
[----:B------:R-:W1:Y:S03]  /*43b0*/  MUFU.EX2 R34, R34 ;  /* 0x0000002200227308 */ /* 0x000e660000000800 */
[----:B------:R-:W-:Y:S01]  /*43c0*/  FADD R20, R19, R2 ;  /* 0x0000000213147221 */ /* 0x000fe20000000000 */
[----:B0-----:R-:W-:-:S03]  /*43d0*/  FMUL R27, R27, R64 ;  /* 0x000000401b1b7220 */ /* 0x001fc60000400000 */
        /* <DEDUP_REMOVED lines=15> */
[----:B------:R-:W-:Y:S01]  /*44d0*/  FMUL R22, R24, R33 ;  /* 0x0000002118167220 */ /* 0x000fe20000400000 */
[----:B------:R-:W-:Y:S01]  /*44e0*/  FFMA R33, R14, 1.925963033500011079e-08, R25 ;  /* 0x32a570600e217823 */ /* 0x000fe20000000019 */
[----:B------:R-:W-:Y:S01]  /*44f0*/  SHF.L.U32 R25, R29, 0x17, RZ ;  /* 0x000000171d197819 */ /* 0x000fe200000006ff */
[----:B------:R-:W-:Y:S01]  /*4500*/  FADD R24, R13, R20 ;  /* 0x000000140d187221 */ /* 0x000fe20000000000 */
[----:B-1----:R-:W-:-:S03]  /*4510*/  FMUL R29, R11, R34 ;  /* 0x000000220b1d7220 */ /* 0x002fc60000400000 */
[----:B------:R-:W-:Y:S01]  /*4520*/  FADD R13, R24, R21 ;  /* 0x00000015180d7221 */ /* 0x000fe20000000000 */
[----:B------:R-:W-:Y:S01]  /*4530*/  FMUL R24, R15, R40 ;  /* 0x000000280f187220 */ /* 0x000fe20000400000 */
[----:B------:R-:W0:Y:S01]  /*4540*/  MUFU.EX2 R33, R33 ;  /* 0x0000002100217308 */ /* 0x000e220000000800 */
[----:B------:R-:W-:Y:S01]  /*4550*/  FMUL R25, R25, R62 ;  /* 0x0000003e19197220 */ /* 0x000fe20000400000 */
        /* <DEDUP_REMOVED lines=18> */
.L_x_21595:
        /* <DEDUP_REMOVED lines=11> */
[----:B0-----:R-:W-:Y:S05]  /*4730*/  CALL.REL.NOINC `($__internal_335_$__cuda_sm3x_div_rn_noftz_f32_slowpath) ;  /* 0x0000002800e07944 */ /* 0x001fea0003c00000 */
[----:B------:R-:W-:-:S07]  /*4740*/  IMAD.MOV.U32 R14, RZ, RZ, R4 ;  /* 0x000000ffff0e7224 */ /* 0x000fce00078e0004 */
.L_x_21536:
[----:B------:R-:W-:Y:S05]  /*4750*/  BSYNC.RECONVERGENT B3 ;  /* 0x0000000000037941 */ /* 0x000fea0003800200 */
.L_x_21535:
        /* <DEDUP_REMOVED lines=11> */
[----:B0-----:R-:W-:Y:S05]  /*4810*/  CALL.REL.NOINC `($__internal_335_$__cuda_sm3x_div_rn_noftz_f32_slowpath) ;  /* 0x0000002800a87944 */ /* 0x001fea0003c00000 */
[----:B------:R-:W-:-:S07]  /*4820*/  MOV R15, R4 ;  /* 0x00000004000f7202 */ /* 0x000fce0000000f00 */
.L_x_21538:
[----:B------:R-:W-:Y:S05]  /*4830*/  BSYNC.RECONVERGENT B3 ;  /* 0x0000000000037941 */ /* 0x000fea0003800200 */
.L_x_21537:
        /* <DEDUP_REMOVED lines=11> */
[----:B0-----:R-:W-:Y:S05]  /*48f0*/  CALL.REL.NOINC `($__internal_335_$__cuda_sm3x_div_rn_noftz_f32_slowpath) ;  /* 0x0000002800707944 */ /* 0x001fea0003c00000 */
[----:B------:R-:W-:-:S07]  /*4900*/  MOV R0, R4 ;  /* 0x0000000400007202 */ /* 0x000fce0000000f00 */
.L_x_21540:
[----:B------:R-:W-:Y:S05]  /*4910*/  BSYNC.RECONVERGENT B3 ;  /* 0x0000000000037941 */ /* 0x000fea0003800200 */
.L_x_21539:
        /* <DEDUP_REMOVED lines=12> */
[----:B------:R-:W-:-:S07]  /*49e0*/  IMAD.MOV.U32 R2, RZ, RZ, R4 ;  /* 0x000000ffff027224 */ /* 0x000fce00078e0004 */
.L_x_21542:
[----:B------:R-:W-:Y:S05]  /*49f0*/  BSYNC.RECONVERGENT B3 ;  /* 0x0000000000037941 */ /* 0x000fea0003800200 */
.L_x_21541:
        /* <DEDUP_REMOVED lines=13> */
.L_x_21544:
[----:B------:R-:W-:Y:S05]  /*4ad0*/  BSYNC.RECONVERGENT B3 ;  /* 0x0000000000037941 */ /* 0x000fea0003800200 */
.L_x_21543:
        /* <DEDUP_REMOVED lines=13> */
.L_x_21546:
[----:B------:R-:W-:Y:S05]  /*4bb0*/  BSYNC.RECONVERGENT B3 ;  /* 0x0000000000037941 */ /* 0x000fea0003800200 */
.L_x_21545:
        /* <DEDUP_REMOVED lines=13> */
.L_x_21548:
[----:B------:R-:W-:Y:S05]  /*4c90*/  BSYNC.RECONVERGENT B3 ;  /* 0x0000000000037941 */ /* 0x000fea0003800200 */
.L_x_21547:
        /* <DEDUP_REMOVED lines=13> */
.L_x_21550:
[----:B------:R-:W-:Y:S05]  /*4d70*/  BSYNC.RECONVERGENT B3 ;  /* 0x0000000000037941 */ /* 0x000fea0003800200 */
.L_x_21549:
        /* <DEDUP_REMOVED lines=13> */
.L_x_21552:
[----:B------:R-:W-:Y:S05]  /*4e50*/  BSYNC.RECONVERGENT B3 ;  /* 0x0000000000037941 */ /* 0x000fea0003800200 */
.L_x_21551:
        /* <DEDUP_REMOVED lines=13> */
.L_x_21554:
[----:B------:R-:W-:Y:S05]  /*4f30*/  BSYNC.RECONVERGENT B3 ;  /* 0x0000000000037941 */ /* 0x000fea0003800200 */
.L_x_21553:
        /* <DEDUP_REMOVED lines=13> */
.L_x_21556:
[----:B------:R-:W-:Y:S05]  /*5010*/  BSYNC.RECONVERGENT B3 ;  /* 0x0000000000037941 */ /* 0x000fea0003800200 */
.L_x_21555:
        /* <DEDUP_REMOVED lines=13> */
.L_x_21558:
[----:B------:R-:W-:Y:S05]  /*50f0*/  BSYNC.RECONVERGENT B3 ;  /* 0x0000000000037941 */ /* 0x000fea0003800200 */
.L_x_21557:
        /* <DEDUP_REMOVED lines=13> */
.L_x_21560:
[----:B------:R-:W-:Y:S05]  /*51d0*/  BSYNC.RECONVERGENT B3 ;  /* 0x0000000000037941 */ /* 0x000fea0003800200 */
.L_x_21559:
        /* <DEDUP_REMOVED lines=13> */
.L_x_21562:
[----:B------:R-:W-:Y:S05]  /*52b0*/  BSYNC.RECONVERGENT B3 ;  /* 0x0000000000037941 */ /* 0x000fea0003800200 */
.L_x_21561:
        /* <DEDUP_REMOVED lines=13> */
.L_x_21564:
[----:B------:R-:W-:Y:S05]  /*5390*/  BSYNC.RECONVERGENT B3 ;  /* 0x0000000000037941 */ /* 0x000fea0003800200 */
.L_x_21563:
        /* <DEDUP_REMOVED lines=13> */
.L_x_21566:
[----:B------:R-:W-:Y:S05]  /*5470*/  BSYNC.RECONVERGENT B3 ;  /* 0x0000000000037941 */ /* 0x000fea0003800200 */
.L_x_21565:
        /* <DEDUP_REMOVED lines=13> */
.L_x_21568:
[----:B------:R-:W-:Y:S05]  /*5550*/  BSYNC.RECONVERGENT B3 ;  /* 0x0000000000037941 */ /* 0x000fea0003800200 */
.L_x_21567:
        /* <DEDUP_REMOVED lines=13> */
.L_x_21570:
[----:B------:R-:W-:Y:S05]  /*5630*/  BSYNC.RECONVERGENT B3 ;  /* 0x0000000000037941 */ /* 0x000fea0003800200 */
.L_x_21569:
        /* <DEDUP_REMOVED lines=13> */
.L_x_21572:
[----:B------:R-:W-:Y:S05]  /*5710*/  BSYNC.RECONVERGENT B3 ;  /* 0x0000000000037941 */ /* 0x000fea0003800200 */
.L_x_21571:
        /* <DEDUP_REMOVED lines=13> */
.L_x_21574:
[----:B------:R-:W-:Y:S05]  /*57f0*/  BSYNC.RECONVERGENT B3 ;  /* 0x0000000000037941 */ /* 0x000fea0003800200 */
.L_x_21573:
        /* <DEDUP_REMOVED lines=13> */
.L_x_21576:
[----:B------:R-:W-:Y:S05]  /*58d0*/  BSYNC.RECONVERGENT B3 ;  /* 0x0000000000037941 */ /* 0x000fea0003800200 */
.L_x_21575:
        /* <DEDUP_REMOVED lines=13> */
.L_x_21578:
[----:B------:R-:W-:Y:S05]  /*59b0*/  BSYNC.RECONVERGENT B3 ;  /* 0x0000000000037941 */ /* 0x000fea0003800200 */
.L_x_21577:
        /* <DEDUP_REMOVED lines=13> */
.L_x_21580:
[----:B------:R-:W-:Y:S05]  /*5a90*/  BSYNC.RECONVERGENT B3 ;  /* 0x0000000000037941 */ /* 0x000fea0003800200 */
.L_x_21579:
        /* <DEDUP_REMOVED lines=13> */
.L_x_21582:
[----:B------:R-:W-:Y:S05]  /*5b70*/  BSYNC.RECONVERGENT B3 ;  /* 0x0000000000037941 */ /* 0x000fea0003800200 */
.L_x_21581:
        /* <DEDUP_REMOVED lines=64> */
.L_x_21533:
[----:B------:R-:W-:Y:S05]  /*5f80*/  EXIT ;  /* 0x000000000000794d */ /* 0x000fea0003800000 */
.L_x_21534:
[----:B------:R-:W-:Y:S01]  /*5f90*/  HFMA2 R12, -RZ, RZ, 0, 9.5367431640625e-07 ;  /* 0x00000010ff0c7431 */ /* 0x000fe200000001ff */
[----:B------:R-:W-:Y:S01]  /*5fa0*/  BSSY B1, `(.L_x_21584) ;  /* 0x0000006000017945 */ /* 0x000fe20003800000 */
[----:B------:R-:W-:Y:S01]  /*5fb0*/  IMAD.MOV.U32 R11, RZ, RZ, 0x1f ;  /* 0x0000001fff0b7424 */ /* 0x000fe200078e00ff */
[----:B------:R-:W-:-:S07]  /*5fc0*/  MOV R15, 0xffffffff ;  /* 0xffffffff000f7802 */ /* 0x000fce0000000f00 */
[----:B------:R-:W-:Y:S05]  /*5fd0*/  WARPSYNC.COLLECTIVE R15, `(.L_x_21585) ;  /* 0x000000000f087348 */ /* 0x000fea0003c00000 */
[----:B------:R0:W1:Y:S02]  /*5fe0*/  SHFL.BFLY P6, R14, R13, R12, R11 ;  /* 0x0c00000c0d0e7389 */ /* 0x00006400000c000b */
[----:B01----:R-:W-:Y:S05]  /*5ff0*/  ENDCOLLECTIVE ;  /* 0x000000000000791b */ /* 0x003fea0003800000 */
.L_x_21585:
[----:B------:R-:W-:Y:S05]  /*6000*/  BSYNC B1 ;  /* 0x0000000000017941 */ /* 0x000fea0003800000 */
.L_x_21584:
[----:B------:R-:W-:Y:S01]  /*6010*/  HFMA2 R12, -RZ, RZ, 0, 4.76837158203125e-07 ;  /* 0x00000008ff0c7431 */ /* 0x000fe200000001ff */
[----:B------:R-:W-:Y:S01]  /*6020*/  FMNMX R13, R13, R14, !PT ;  /* 0x0000000e0d0d7209 */ /* 0x000fe20007800000 */
[----:B------:R-:W-:Y:S01]  /*6030*/  IMAD.MOV.U32 R11, RZ, RZ, 0x1f ;  /* 0x0000001fff0b7424 */ /* 0x000fe200078e00ff */
[----:B------:R-:W-:-:S07]  /*6040*/  MOV R15, 0xffffffff ;  /* 0xffffffff000f7802 */ /* 0x000fce0000000f00 */
[----:B------:R-:W-:Y:S05]  /*6050*/  WARPSYNC.COLLECTIVE R15, `(.L_x_21586) ;  /* 0x000000000f087348 */ /* 0x000fea0003c00000 */
[----:B------:R0:W1:Y:S02]  /*6060*/  SHFL.BFLY P6, R14, R13, R12, R11 ;  /* 0x0c00000c0d0e7389 */ /* 0x00006400000c000b */
[----:B01----:R-:W-:Y:S05]  /*6070*/  ENDCOLLECTIVE ;  /* 0x000000000000791b */ /* 0x003fea0003800000 */
.L_x_21586:
[----:B------:R-:W-:Y:S01]  /*6080*/  IMAD.MOV.U32 R12, RZ, RZ, 0x4 ;  /* 0x00000004ff0c7424 */ /* 0x000fe200078e00ff */
[----:B------:R-:W-:-:S04]  /*6090*/  FMNMX R0, R13, R14, !PT ;  /* 0x0000000e0d007209 */ /* 0x000fc80007800000 */
[----:B------:R-:W-:-:S07]  /*60a0*/  MOV R13, R0 ;  /* 0x00000000000d7202 */ /* 0x000fce0000000f00 */
[----:B------:R-:W-:Y:S05]  /*60b0*/  WARPSYNC.COLLECTIVE R15, `(.L_x_21587) ;  /* 0x000000000f087348 */ /* 0x000fea0003c00000 */
[----:B------:R0:W1:Y:S02]  /*60c0*/  SHFL.BFLY P6, R14, R13, R12, R11 ;  /* 0x0c00000c0d0e7389 */ /* 0x00006400000c000b */
[----:B01----:R-:W-:Y:S05]  /*60d0*/  ENDCOLLECTIVE ;  /* 0x000000000000791b */ /* 0x003fea0003800000 */
.L_x_21587:
[----:B------:R-:W-:Y:S01]  /*60e0*/  HFMA2 R12, -RZ, RZ, 0, 1.1920928955078125e-07 ;  /* 0x00000002ff0c7431 */ /* 0x000fe200000001ff */
[----:B------:R-:W-:-:S04]  /*60f0*/  FMNMX R2, R0, R14, !PT ;  /* 0x0000000e00027209 */ /* 0x000fc80007800000 */
[----:B------:R-:W-:-:S07]  /*6100*/  MOV R13, R2 ;  /* 0x00000002000d7202 */ /* 0x000fce0000000f00 */
[----:B------:R-:W-:Y:S05]  /*6110*/  WARPSYNC.COLLECTIVE R15, `(.L_x_21588) ;  /* 0x000000000f087348 */ /* 0x000fea0003c00000 */
[----:B------:R0:W1:Y:S02]  /*6120*/  SHFL.BFLY P6, R14, R13, R12, R11 ;  /* 0x0c00000c0d0e7389 */ /* 0x00006400000c000b */
[----:B01----:R-:W-:Y:S05]  /*6130*/  ENDCOLLECTIVE ;  /* 0x000000000000791b */ /* 0x003fea0003800000 */
.L_x_21588:
[----:B------:R-:W-:Y:S02]  /*6140*/  MOV R12, 0x1 ;  /* 0x00000001000c7802 */ /* 0x000fe40000000f00 */
[----:B------:R-:W-:-:S05]  /*6150*/  FMNMX R3, R2, R14, !PT ;  /* 0x0000000e02037209 */ /* 0x000fca0007800000 */
[----:B------:R-:W-:-:S07]  /*6160*/  IMAD.MOV.U32 R13, RZ, RZ, R3 ;  /* 0x000000ffff0d7224 */ /* 0x000fce00078e0003 */
[----:B------:R-:W-:Y:S05]  /*6170*/  WARPSYNC.COLLECTIVE R15, `(.L_x_21589) ;  /* 0x000000000f087348 */ /* 0x000fea0003c00000 */
[----:B------:R0:W1:Y:S02]  /*6180*/  SHFL.BFLY P6, R14, R13, R12, R11 ;  /* 0x0c00000c0d0e7389 */ /* 0x00006400000c000b */
[----:B01----:R-:W-:Y:S05]  /*6190*/  ENDCOLLECTIVE ;  /* 0x000000000000791b */ /* 0x003fea0003800000 */
.L_x_21589:
        /* <DEDUP_REMOVED lines=110> */
[----:B------:R-:W-:Y:S01]  /*6880*/  FFMA R15, R28, 1.925963033500011079e-08, R15 ;  /* 0x32a570601c0f7823 */ /* 0x000fe2000000000f */
[----:B------:R-:W-:-:S04]  /*6890*/  FFMA.SAT R28, R12, R11, 0.5 ;  /* 0x3f0000000c1c7423 */ /* 0x000fc8000000200b */
[----:B------:R-:W-:Y:S02]  /*68a0*/  FFMA.RM R28, R28, R13, 12582913 ;  /* 0x4b4000011c1c7423 */ /* 0x000fe4000000400d */
        /* <DEDUP_REMOVED lines=131> */
[----:B------:R-:W-:-:S03]  /*70e0*/  MOV R12, 0x10 ;  /* 0x00000010000c7802 */ /* 0x000fc60000000f00 */
[----:B------:R-:W-:-:S07]  /*70f0*/  FADD R13, R13, R28 ;  /* 0x0000001c0d0d7221 */ /* 0x000fce0000000000 */
[----:B------:R-:W-:Y:S05]  /*7100*/  WARPSYNC.COLLECTIVE R15, `(.L_x_21590) ;  /* 0x000000000f087348 */ /* 0x000fea0003c00000 */
[----:B------:R0:W1:Y:S02]  /*7110*/  SHFL.BFLY P6, R14, R13, R12, R11 ;  /* 0x0c00000c0d0e7389 */ /* 0x00006400000c000b */
[----:B01----:R-:W-:Y:S05]  /*7120*/  ENDCOLLECTIVE ;  /* 0x000000000000791b */ /* 0x003fea0003800000 */
.L_x_21590:
[----:B------:R-:W-:Y:S02]  /*7130*/  HFMA2 R12, -RZ, RZ, 0, 4.76837158203125e-07 ;  /* 0x00000008ff0c7431 */ /* 0x000fe400000001ff */
[----:B------:R-:W-:-:S05]  /*7140*/  FADD R32, R13, R14 ;  /* 0x0000000e0d207221 */ /* 0x000fca0000000000 */
[----:B------:R-:W-:-:S07]  /*7150*/  MOV R13, R32 ;  /* 0x00000020000d7202 */ /* 0x000fce0000000f00 */
[----:B------:R-:W-:Y:S05]  /*7160*/  WARPSYNC.COLLECTIVE R15, `(.L_x_21591) ;  /* 0x000000000f087348 */ /* 0x000fea0003c00000 */
[----:B------:R0:W1:Y:S02]  /*7170*/  SHFL.BFLY P6, R14, R13, R12, R11 ;  /* 0x0c00000c0d0e7389 */ /* 0x00006400000c000b */
[----:B01----:R-:W-:Y:S05]  /*7180*/  ENDCOLLECTIVE ;  /* 0x000000000000791b */ /* 0x003fea0003800000 */
.L_x_21591:
[----:B------:R-:W-:Y:S01]  /*7190*/  MOV R12, 0x4 ;  /* 0x00000004000c7802 */ /* 0x000fe20000000f00 */
[----:B------:R-:W-:-:S04]  /*71a0*/  FADD R33, R32, R14 ;  /* 0x0000000e20217221 */ /* 0x000fc80000000000 */
[----:B------:R-:W-:-:S07]  /*71b0*/  IMAD.MOV.U32 R13, RZ, RZ, R33 ;  /* 0x000000ffff0d7224 */ /* 0x000fce00078e0021 */
[----:B------:R-:W-:Y:S05]  /*71c0*/  WARPSYNC.COLLECTIVE R15, `(.L_x_21592) ;  /* 0x000000000f087348 */ /* 0x000fea0003c00000 */
[----:B------:R0:W1:Y:S02]  /*71d0*/  SHFL.BFLY P6, R14, R13, R12, R11 ;  /* 0x0c00000c0d0e7389 */ /* 0x00006400000c000b */
[----:B01----:R-:W-:Y:S05]  /*71e0*/  ENDCOLLECTIVE ;  /* 0x000000000000791b */ /* 0x003fea0003800000 */
.L_x_21592:
[----:B------:R-:W-:Y:S02]  /*71f0*/  IMAD.MOV.U32 R12, RZ, RZ, 0x2 ;  /* 0x00000002ff0c7424 */ /* 0x000fe400078e00ff */
[----:B------:R-:W-:-:S05]  /*7200*/  FADD R34, R33, R14 ;  /* 0x0000000e21227221 */ /* 0x000fca0000000000 */
[----:B------:R-:W-:-:S07]  /*7210*/  MOV R13, R34 ;  /* 0x00000022000d7202 */ /* 0x000fce0000000f00 */
[----:B------:R-:W-:Y:S05]  /*7220*/  WARPSYNC.COLLECTIVE R15, `(.L_x_21593) ;  /* 0x000000000f087348 */ /* 0x000fea0003c00000 */
[----:B------:R0:W1:Y:S02]  /*7230*/  SHFL.BFLY P6, R14, R13, R12, R11 ;  /* 0x0c00000c0d0e7389 */ /* 0x00006400000c000b */
[----:B01----:R-:W-:Y:S05]  /*7240*/  ENDCOLLECTIVE ;  /* 0x000000000000791b */ /* 0x003fea0003800000 */
.L_x_21593:
[----:B------:R-:W-:Y:S02]  /*7250*/  HFMA2 R12, -RZ, RZ, 0, 5.9604644775390625e-08 ;  /* 0x00000001ff0c7431 */ /* 0x000fe400000001ff */
[----:B------:R-:W-:-:S05]  /*7260*/  FADD R35, R34, R14 ;  /* 0x0000000e22237221 */ /* 0x000fca0000000000 */
[----:B------:R-:W-:-:S07]  /*7270*/  MOV R13, R35 ;  /* 0x00000023000d7202 */ /* 0x000fce0000000f00 */
[----:B------:R-:W-:Y:S05]  /*7280*/  WARPSYNC.COLLECTIVE R15, `(.L_x_21594) ;  /* 0x000000000f087348 */ /* 0x000fea0003c00000 */
[----:B------:R0:W1:Y:S02]  /*7290*/  SHFL.BFLY P6, R14, R13, R12, R11 ;  /* 0x0c00000c0d0e7389 */ /* 0x00006400000c000b */
[----:B01----:R-:W-:Y:S05]  /*72a0*/  ENDCOLLECTIVE ;  /* 0x000000000000791b */ /* 0x003fea0003800000 */
.L_x_21594:
[----:B------:R-:W-:Y:S05]  /*72b0*/  BRA `(.L_x_21595) ;  /* 0xffffffd000f07947 */ /* 0x000fea000383ffff */
        .weak           $__internal_335_$__cuda_sm3x_div_rn_noftz_f32_slowpath
        .type           $__internal_335_$__cuda_sm3x_div_rn_noftz_f32_slowpath,@function
        .size           $__internal_335_$__cuda_sm3x_div_rn_noftz_f32_slowpath,(.L_x_37712 - $__internal_335_$__cuda_sm3x_div_rn_noftz_f32_slowpath)
$__internal_335_$__cuda_sm3x_div_rn_noftz_f32_slowpath:
        /* <DEDUP_REMOVED lines=35> */
.L_x_21597:
        /* <DEDUP_REMOVED lines=51> */
.L_x_21604:
[----:B------:R-:W-:-:S04]  /*7820*/  LOP3.LUT R4, R4, 0x80000000, RZ, 0xc0, !PT ;  /* 0x8000000004047812 */ /* 0x000fc800078ec0ff */
[----:B------:R-:W-:Y:S01]  /*7830*/  LOP3.LUT R4, R4, 0x7f800000, RZ, 0xfc, !PT ;  /* 0x7f80000004047812 */ /* 0x000fe200078efcff */
[----:B------:R-:W-:Y:S06]  /*7840*/  BRA `(.L_x_21605) ;  /* 0x0000000000047947 */ /* 0x000fec0003800000 */
.L_x_21603:
[----:B------:R-:W-:-:S07]  /*7850*/  LEA R4, R41, R4, 0x17 ;  /* 0x0000000429047211 */ /* 0x000fce00078eb8ff */
.L_x_21605:
[----:B------:R-:W-:Y:S05]  /*7860*/  BSYNC.RECONVERGENT B2 ;  /* 0x0000000000027941 */ /* 0x000fea0003800200 */
.L_x_21602:
[----:B------:R-:W-:Y:S05]  /*7870*/  BRA `(.L_x_21606) ;  /* 0x0000000000207947 */ /* 0x000fea0003800000 */
.L_x_21601:
[----:B------:R-:W-:-:S04]  /*7880*/  LOP3.LUT R4, R33, 0x80000000, R4, 0x48, !PT ;  /* 0x8000000021047812 */ /* 0x000fc800078e4804 */
[----:B------:R-:W-:Y:S01]  /*7890*/  LOP3.LUT R4, R4, 0x7f800000, RZ, 0xfc, !PT ;  /* 0x7f80000004047812 */ /* 0x000fe200078efcff */
[----:B------:R-:W-:Y:S06]  /*78a0*/  BRA `(.L_x_21606) ;  /* 0x0000000000147947 */ /* 0x000fec0003800000 */
.L_x_21600:
[----:B------:R-:W-:Y:S01]  /*78b0*/  LOP3.LUT R4, R33, 0x80000000, R4, 0x48, !PT ;  /* 0x8000000021047812 */ /* 0x000fe200078e4804 */
[----:B------:R-:W-:Y:S06]  /*78c0*/  BRA `(.L_x_21606) ;  /* 0x00000000000c7947 */ /* 0x000fec0003800000 */
.L_x_21599:
[----:B------:R-:W0:Y:S01]  /*78d0*/  MUFU.RSQ R4, -QNAN ;  /* 0xffc0000000047908 */ /* 0x000e220000001400 */
[----:B------:R-:W-:Y:S05]  /*78e0*/  BRA `(.L_x_21606) ;  /* 0x0000000000047947 */ /* 0x000fea0003800000 */
.L_x_21598:
[----:B------:R-:W-:-:S07]  /*78f0*/  FADD.FTZ R4, R4, R11 ;  /* 0x0000000b04047221 */ /* 0x000fce0000010000 */
.L_x_21606:
[----:B------:R-:W-:Y:S05]  /*7900*/  BSYNC.RECONVERGENT B1 ;  /* 0x0000000000017941 */ /* 0x000fea0003800200 */
.L_x_21596:
[----:B------:R-:W-:-:S04]  /*7910*/  HFMA2 R13, -RZ, RZ, 0, 0 ;  /* 0x00000000ff0d7431 */ /* 0x000fc800000001ff */
[----:B0-----:R-:W-:Y:S05]  /*7920*/  RET.REL.NODEC R12 `(_Z15SoftmaxWarpImplI22BroadcastScaleMaskLoadIffbLm2EiE11DirectStoreIffEfLi1ELi24ELi32ELi1ELb0EL9Algorithm0EEvT_T0_ll) ;  /* 0xffffff840cb47950 */ /* 0x001fea0003c3ffff */
.L_x_21607:
        /* <DEDUP_REMOVED lines=13> */
.L_x_37712:


//--------------------- .text._Z15SoftmaxWarpImplI22BroadcastScaleMaskLoadIffbLm2EiE11DirectStoreIffEfLi1ELi23ELi32ELi1ELb1EL9Algorithm0EEvT_T0_ll --------------------------
	.section	.text._Z15SoftmaxWarpImplI22BroadcastScaleMaskLoadIffbLm2EiE11DirectStoreIffEfLi1ELi23ELi32ELi1ELb1EL9Algorithm0EEvT_T0_ll,"ax",@progbits
	.align	128
        .global         _Z15SoftmaxWarpImplI22BroadcastScaleMaskLoadIffbLm2EiE11DirectStoreIffEfLi1ELi23ELi32ELi1ELb1EL9Algorithm0EEvT_T0_ll
        .type           _Z15SoftmaxWarpImplI22BroadcastScaleMaskLoadIffbLm2EiE11DirectStoreIffEfLi1ELi23ELi32ELi1ELb1EL9Algorithm0EEvT_T0_ll,@function
        .size           _Z15SoftmaxWarpImplI22BroadcastScaleMaskLoadIffbLm2EiE11DirectStoreIffEfLi1ELi23ELi32ELi1ELb1EL9Algorithm0EEvT_T0_ll,(.L_x_37713 - _Z15SoftmaxWarpImplI22BroadcastScaleMaskLoadIffbLm2EiE11DirectStoreIffEfLi1ELi23ELi32ELi1ELb1EL9Algorithm0EEvT_T0_ll)
        .other          _Z15SoftmaxWarpImplI22BroadcastScaleMaskLoadIffbLm2EiE11DirectStoreIffEfLi1ELi23ELi32ELi1ELb1EL9Algorithm0EEvT_T0_ll,@"STO_CUDA_ENTRY STV_DEFAULT"
_Z15SoftmaxWarpImplI22BroadcastScaleMaskLoadIffbLm2EiE11DirectStoreIffEfLi1ELi23ELi32ELi1ELb1EL9Algorithm0EEvT_T0_ll:
.text._Z15SoftmaxWarpImplI22BroadcastScaleMaskLoadIffbLm2EiE11DirectStoreIffEfLi1ELi23ELi32ELi1ELb1EL9Algorithm0EEvT_T0_ll:
        /* <DEDUP_REMOVED lines=29> */
.L_x_21608:
        /* <DEDUP_REMOVED lines=29> */
.L_x_21703:
[----:B------:R-:W0:Y:S01]  /*03a0*/  LDC.64 R14, c[0x0][0x3f0] ;  /* 0x0000fc00ff0e7b82 */ /* 0x000e220000000a00 */
[----:B------:R-:W-:Y:S01]  /*03b0*/  BSSY.RECONVERGENT B1, `(.L_x_21610) ;  /* 0x000003f000017945 */ /* 0x000fe20003800200 */
[----:B-1----:R-:W-:Y:S01]  /*03c0*/  MOV R4, 0xff800000 ;  /* 0xff80000000047802 */ /* 0x002fe20000000f00 */
        /* <DEDUP_REMOVED lines=61> */
.L_x_21611:
[----:B------:R-:W-:Y:S05]  /*07a0*/  BSYNC.RECONVERGENT B1 ;  /* 0x0000000000017941 */ /* 0x000fea0003800200 */
.L_x_21610:
        /* <DEDUP_REMOVED lines=54> */
.L_x_21613:
[----:B------:R-:W-:Y:S05]  /*0b10*/  BSYNC.RECONVERGENT B1 ;  /* 0x0000000000017941 */ /* 0x000fea0003800200 */
.L_x_21612:
        /* <DEDUP_REMOVED lines=61> */
.L_x_21615:
[----:B------:R-:W-:Y:S05]  /*0ef0*/  BSYNC.RECONVERGENT B1 ;  /* 0x0000000000017941 */ /* 0x000fea0003800200 */
.L_x_21614:
        /* <DEDUP_REMOVED lines=10> */
[----:B------:R-:W-:Y:S02]  /*0fa0*/  R2UR UR7, R41 ;  /* 0x00000000290772ca */ /* 0x000fe400000e0000 */
[----:B------:R-:W-:Y:S02]  /*0fb0*/  IABS R22, R16 ;  /* 0x0000001000167213 */ /* 0x000fe40000000000 */
[----:B------:R-:W1:Y:S01]  /*0fc0*/  LDC.64 R48, c[0x0][0x390] ;  /* 0x0000e400ff307b82 */ /* 0x000e620000000a00 */
[----:B------:R-:W-:Y:S02]  /*0fd0*/  SHF.R.S64 R42, RZ, 0x1e, R16 ;  /* 0x0000001eff2a7819 */ /* 0x000fe40000001010 */
[----:B------:R-:W-:-:S02]  /*0fe0*/  R2UR UR4, R40 ;  /* 0x00000000280472ca */ /* 0x000fc400000e0000 */
[----:B------:R-:W-:Y:S02]  /*0ff0*/  R2UR UR5, R41 ;  /* 0x00000000290572ca */ /* 0x000fe400000e0000 */
        /* <DEDUP_REMOVED lines=43> */
.L_x_21617:
[----:B------:R-:W-:Y:S05]  /*12b0*/  BSYNC.RECONVERGENT B1 ;  /* 0x0000000000017941 */ /* 0x000fea0003800200 */
.L_x_21616:
        /* <DEDUP_REMOVED lines=57> */
.L_x_21619:
[----:B------:R-:W-:Y:S05]  /*1650*/  BSYNC.RECONVERGENT B1 ;  /* 0x0000000000017941 */ /* 0x000fea0003800200 */
.L_x_21618:
        /* <DEDUP_REMOVED lines=58> */
.L_x_21621:
[----:B------:R-:W-:Y:S05]  /*1a00*/  BSYNC.RECONVERGENT B1 ;  /* 0x0000000000017941 */ /* 0x000fea0003800200 */
.L_x_21620:
        /* <DEDUP_REMOVED lines=56> */
.L_x_21623:
[----:B------:R-:W-:Y:S05]  /*1d90*/  BSYNC.RECONVERGENT B1 ;  /* 0x0000000000017941 */ /* 0x000fea0003800200 */
.L_x_21622:
        /* <DEDUP_REMOVED lines=58> */
.L_x_21625:
[----:B------:R-:W-:Y:S05]  /*2140*/  BSYNC.RECONVERGENT B1 ;  /* 0x0000000000017941 */ /* 0x000fea0003800200 */
.L_x_21624:
        /* <DEDUP_REMOVED lines=57> */
.L_x_21627:
[----:B------:R-:W-:Y:S05]  /*24e0*/  BSYNC.RECONVERGENT B1 ;  /* 0x0000000000017941 */ /* 0x000fea0003800200 */
.L_x_21626:
        /* <DEDUP_REMOVED lines=63> */
.L_x_21629:
[----:B------:R-:W-:Y:S05]  /*28e0*/  BSYNC.RECONVERGENT B1 ;  /* 0x0000000000017941 */ /* 0x000fea0003800200 */
.L_x_21628:
        /* <DEDUP_REMOVED lines=54> */
.L_x_21631:
[----:B------:R-:W-:Y:S05]  /*2c50*/  BSYNC.RECONVERGENT B1 ;  /* 0x0000000000017941 */ /* 0x000fea0003800200 */
.L_x_21630:
[----:B------:R-:W-:Y:S01]  /*2c60*/  BSSY.RECONVERGENT B1, `(.L_x_21632) ;  /* 0x0000039000017945 */ /* 0x000fe20003800200 */
[----:B------:R-:W-:Y:S01]  /*2c70*/  IMAD.MOV.U32 R30, RZ, RZ, -0x800000 ;  /* 0xff800000ff1e7424 */ /* 0x000fe200078e00ff */
[----:B------:R-:W-:Y:S01]  /*2c80*/  MOV R34, 0xff800000 ;  /* 0xff80000000227802 */ /* 0x000fe20000000f00 */
[----:B------:R-:W-:Y:S01]  /*2c90*/  IMAD.MOV.U32 R32, RZ, RZ, -0x800000 ;  /* 0xff800000ff207424 */ /* 0x000fe200078e00ff */
[----:B------:R-:W-:Y:S06]  /*2ca0*/  @P4 BRA `(.L_x_21633) ;  /* 0x0000000000d04947 */ /* 0x000fec0003800000 */
        /* <DEDUP_REMOVED lines=52> */
.L_x_21633:
[----:B------:R-:W-:Y:S05]  /*2ff0*/  BSYNC.RECONVERGENT B1 ;  /* 0x0000000000017941 */ /* 0x000fea0003800200 */
.L_x_21632:
        /* <DEDUP_REMOVED lines=54> */
.L_x_21635:
[----:B------:R-:W-:Y:S05]  /*3360*/  BSYNC.RECONVERGENT B1 ;  /* 0x0000000000017941 */ /* 0x000fea0003800200 */
.L_x_21634:
        /* <DEDUP_REMOVED lines=54> */
.L_x_21637:
[----:B------:R-:W-:Y:S05]  /*36d0*/  BSYNC.RECONVERGENT B1 ;  /* 0x0000000000017941 */ /* 0x000fea0003800200 */
.L_x_21636:
        /* <DEDUP_REMOVED lines=36> */
[----:B-1----:R-:W-:-:S03]  /*3920*/  ISETP.NE.U32.AND P2, PT, R44, 0x1, PT ;  /* 0x000000012c00780c */ /* 0x002fc60003f45070 */
        /* <DEDUP_REMOVED lines=18> */
.L_x_21639:
[----:B------:R-:W-:Y:S05]  /*3a50*/  BSYNC.RECONVERGENT B1 ;  /* 0x0000000000017941 */ /* 0x000fea0003800200 */
.L_x_21638:
        /* <DEDUP_REMOVED lines=58> */
.L_x_21641:
[----:B------:R-:W-:Y:S05]  /*3e00*/  BSYNC.RECONVERGENT B1 ;  /* 0x0000000000017941 */ /* 0x000fea0003800200 */
.L_x_21640:
        /* <DEDUP_REMOVED lines=38> */
[----:B0-----:R-:W-:-:S03]  /*4070*/  ISETP.NE.U32.AND P1, PT, R44, 0x1, PT ;  /* 0x000000012c00780c */ /* 0x001fc60003f25070 */
[----:B------:R-:W-:Y:S01]  /*4080*/  @!P4 IMAD.MOV R12, RZ, RZ, -R12 ;  /* 0x000000ffff0cc224 */ /* 0x000fe200078e0a0c */
[----:B------:R-:W-:Y:S02]  /*4090*/  @!P3 LOP3.LUT R12, RZ, R46, RZ, 0x33, !PT ;  /* 0x0000002eff0cb212 */ /* 0x000fe400078e33ff */
[----:B------:R-:W-:Y:S02]  /*40a0*/  ISETP.NE.AND.EX P1, PT, R45, RZ, PT, P1 ;  /* 0x000000ff2d00720c */ /* 0x000fe40003f25310 */
        /* <DEDUP_REMOVED lines=19> */
.L_x_21643:
[----:B------:R-:W-:Y:S05]  /*41e0*/  BSYNC.RECONVERGENT B1 ;  /* 0x0000000000017941 */ /* 0x000fea0003800200 */
.L_x_21642:
        /* <DEDUP_REMOVED lines=65> */
.L_x_21645:
[----:B------:R-:W-:Y:S05]  /*4600*/  BSYNC.RECONVERGENT B1 ;  /* 0x0000000000017941 */ /* 0x000fea0003800200 */
.L_x_21644:
        /* <DEDUP_REMOVED lines=57> */
.L_x_21647:
[----:B------:R-:W-:Y:S05]  /*49a0*/  BSYNC.RECONVERGENT B1 ;  /* 0x0000000000017941 */ /* 0x000fea0003800200 */
.L_x_21646:
[----:B------:R-:W-:Y:S01]  /*49b0*/  BSSY.RECONVERGENT B1, `(.L_x_21648) ;  /* 0x0000037000017945 */ /* 0x000fe20003800200 */
[----:B------:R-:W-:-:S03]  /*49c0*/  IMAD.MOV.U32 R54, RZ, RZ, -0x800000 ;  /* 0xff800000ff367424 */ /* 0x000fc600078e00ff */
[----:B------:R-:W-:Y:S05]  /*49d0*/  @P1 BRA `(.L_x_21649) ;  /* 0x0000000000d01947 */ /* 0x000fea0003800000 */
[----:B------:R-:W0:Y:S01]  /*49e0*/  LDC R54, c[0x0][0x3a8] ;  /* 0x0000ea00ff367b82 */ /* 0x000e220000000800 */
        /* <DEDUP_REMOVED lines=12> */
[----:B------:R-:W-:-:S04]  /*4ab0*/  IMAD.HI.U32 R15, R15, R45, R14 ;  /* 0x0000002d0f0f7227 */ /* 0x000fc800078e000e */
[----:B------:R-:W-:-:S05]  /*4ac0*/  IMAD R45, R0, UR50, R33 ;  /* 0x00000032002d7c24 */ /* 0x000fca000f8e0221 */
        /* <DEDUP_REMOVED lines=17> */
[----:B------:R-:W-:-:S03]  /*4be0*/  ISETP.NE.AND.EX P1, PT, R15, RZ, PT, P1 ;  /* 0x000000ff0f00720c */ /* 0x000fc60003f25310 */
[----:B------:R-:W-:Y:S01]  /*4bf0*/  IMAD.MOV R12, RZ, RZ, -R11 ;  /* 0x000000ffff0c7224 */ /* 0x000fe200078e0a0b */
[----:B------:R-:W-:Y:S02]  /*4c00*/  SEL R11, R11, RZ, P1 ;  /* 0x000000ff0b0b7207 */ /* 0x000fe40000800000 */
[----:B-1----:R-:W-:Y:S01]  /*4c10*/  ISETP.NE.U32.AND P2, PT, R42, 0x1, PT ;  /* 0x000000012a00780c */ /* 0x002fe20003f45070 */
[--C-:B------:R-:W-:Y:S01]  /*4c20*/  IMAD R12, R54, R12, R45.reuse ;  /* 0x0000000c360c7224 */ /* 0x100fe200078e022d */
[----:B------:R-:W-:Y:S01]  /*4c30*/  SHF.R.S64 R42, RZ, 0x1e, R45 ;  /* 0x0000001eff2a7819 */ /* 0x000fe2000000102d */
[----:B------:R-:W-:Y:S01]  /*4c40*/  IMAD R11, R11, UR40, RZ ;  /* 0x000000280b0b7c24 */ /* 0x000fe2000f8e02ff */
        /* <DEDUP_REMOVED lines=13> */
.L_x_21649:
[----:B------:R-:W-:Y:S05]  /*4d20*/  BSYNC.RECONVERGENT B1 ;  /* 0x0000000000017941 */ /* 0x000fea0003800200 */
.L_x_21648:
[----:B------:R-:W-:Y:S01]  /*4d30*/  BSSY.RECONVERGENT B1, `(.L_x_21650) ;  /* 0x0000037000017945 */ /* 0x000fe20003800200 */
[----:B------:R-:W-:-:S03]  /*4d40*/  MOV R56, 0xff800000 ;  /* 0xff80000000387802 */ /* 0x000fc60000000f00 */
        /* <DEDUP_REMOVED lines=15> */
[----:B------:R-:W-:-:S05]  /*4e40*/  IMAD R45, R0, UR50, R35 ;  /* 0x00000032002d7c24 */ /* 0x000fca000f8e0223 */
        /* <DEDUP_REMOVED lines=18> */
[C---:B------:R-:W-:Y:S02]  /*4f70*/  IADD3 R12, PT, PT, -R11.reuse, RZ, RZ ;  /* 0x000000ff0b0c7210 */ /* 0x040fe40007ffe1ff */
        /* <DEDUP_REMOVED lines=18> */
.L_x_21651:
[----:B------:R-:W-:Y:S05]  /*50a0*/  BSYNC.RECONVERGENT B1 ;  /* 0x0000000000017941 */ /* 0x000fea0003800200 */
.L_x_21650:
[----:B------:R-:W-:Y:S04]  /*50b0*/  BSSY.RECONVERGENT B1, `(.L_x_21652) ;  /* 0x0000036000017945 */ /* 0x000fe80003800200 */
[----:B------:R-:W-:Y:S05]  /*50c0*/  @P3 BRA `(.L_x_21653) ;  /* 0x0000000000d03947 */ /* 0x000fea0003800000 */
[----:B------:R-:W0:Y:S01]  /*50d0*/  LDC R48, c[0x0][0x3a8] ;  /* 0x0000ea00ff307b82 */ /* 0x000e220000000800 */
[C---:B------:R-:W-:Y:S02]  /*50e0*/  R2UR UR6, R40.reuse ;  /* 0x00000000280672ca */ /* 0x040fe400000e0000 */
[C---:B------:R-:W-:Y:S02]  /*50f0*/  R2UR UR7, R41.reuse ;  /* 0x00000000290772ca */ /* 0x040fe400000e0000 */
[----:B------:R-:W-:Y:S02]  /*5100*/  R2UR UR4, R40 ;  /* 0x00000000280472ca */ /* 0x000fe400000e0000 */
[----:B------:R-:W-:Y:S02]  /*5110*/  R2UR UR5, R41 ;  /* 0x00000000290572ca */ /* 0x000fe400000e0000 */
[----:B0-----:R-:W-:Y:S02]  /*5120*/  IABS R43, R48 ;  /* 0x00000030002b7213 */ /* 0x001fe40000000000 */
[----:B------:R-:W-:-:S02]  /*5130*/  ISETP.NE.AND P5, PT, R48, RZ, PT ;  /* 0x000000ff3000720c */ /* 0x000fc40003fa5270 */
[----:B------:R-:W0:Y:S08]  /*5140*/  I2F.RP R11, R43 ;  /* 0x0000002b000b7306 */ /* 0x000e300000209400 */
[----:B0-----:R-:W0:Y:S02]  /*5150*/  MUFU.RCP R11, R11 ;  /* 0x0000000b000b7308 */ /* 0x001e240000001000 */
[----:B0-----:R-:W-:-:S06]  /*5160*/  VIADD R14, R11, 0xffffffe ;  /* 0x0ffffffe0b0e7836 */ /* 0x001fcc0000000000 */
[----:B------:R0:W1:Y:S02]  /*5170*/  F2I.FTZ.U32.TRUNC.NTZ R15, R14 ;  /* 0x0000000e000f7305 */ /* 0x000064000021f000 */
[----:B0-----:R-:W-:Y:S01]  /*5180*/  IMAD.MOV.U32 R14, RZ, RZ, RZ ;  /* 0x000000ffff0e7224 */ /* 0x001fe200078e00ff */
[----:B-1----:R-:W-:-:S05]  /*5190*/  IADD3 R12, PT, PT, RZ, -R15, RZ ;  /* 0x8000000fff0c7210 */ /* 0x002fca0007ffe0ff */
        /* <DEDUP_REMOVED lines=19> */
[----:B------:R-:W-:-:S05]  /*52d0*/  @!P5 LOP3.LUT R11, RZ, R48, RZ, 0x33, !PT ;  /* 0x00000030ff0bd212 */ /* 0x000fca00078e33ff */
[----:B------:R-:W-:Y:S01]  /*52e0*/  IMAD.MOV R12, RZ, RZ, -R11 ;  /* 0x000000ffff0c7224 */ /* 0x000fe200078e0a0b */
[----:B-1----:R-:W-:Y:S02]  /*52f0*/  ISETP.NE.U32.AND P1, PT, R42, 0x1, PT ;  /* 0x000000012a00780c */ /* 0x002fe40003f25070 */
        /* <DEDUP_REMOVED lines=17> */
.L_x_21653:
[----:B------:R-:W-:Y:S05]  /*5410*/  BSYNC.RECONVERGENT B1 ;  /* 0x0000000000017941 */ /* 0x000fea0003800200 */
.L_x_21652:
        /* <DEDUP_REMOVED lines=11> */
[----:B0-----:R-:W-:-:S06]  /*54d0*/  IADD3 R14, PT, PT, R11, 0xffffffe, RZ ;  /* 0x0ffffffe0b0e7810 */ /* 0x001fcc0007ffe0ff */
[----:B------:R0:W1:Y:S02]  /*54e0*/  F2I.FTZ.U32.TRUNC.NTZ R15, R14 ;  /* 0x0000000e000f7305 */ /* 0x000064000021f000 */
[----:B0-----:R-:W-:Y:S01]  /*54f0*/  MOV R14, RZ ;  /* 0x000000ff000e7202 */ /* 0x001fe20000000f00 */
        /* <DEDUP_REMOVED lines=40> */
.L_x_21655:
[----:B------:R-:W-:Y:S05]  /*5780*/  BSYNC.RECONVERGENT B1 ;  /* 0x0000000000017941 */ /* 0x000fea0003800200 */
.L_x_21654:
        /* <DEDUP_REMOVED lines=44> */
[----:B------:R-:W-:Y:S01]  /*5a50*/  FADD R52, -R15, R52 ;  /* 0x000000340f347221 */ /* 0x000fe20000000100 */
[----:B------:R-:W-:Y:S01]  /*5a60*/  FFMA.RM R38, R49, R12, 12582913 ;  /* 0x4b40000131267423 */ /* 0x000fe2000000400c */
[----:B------:R-:W-:Y:S01]  /*5a70*/  FFMA.SAT R15, R6, R11, 0.5 ;  /* 0x3f000000060f7423 */ /* 0x000fe2000000200b */
[----:B------:R-:W-:-:S02]  /*5a80*/  IMAD.SHL.U32 R13, R13, 0x800000, RZ ;  /* 0x008000000d0d7824 */ /* 0x000fc400078e00ff */
[-C--:B-1----:R-:W-:Y:S01]  /*5a90*/  FFMA.SAT R43, R16, R11.reuse, 0.5 ;  /* 0x3f000000102b7423 */ /* 0x082fe2000000200b */
[----:B------:R-:W-:Y:S01]  /*5aa0*/  FADD R49, R38, -12583039 ;  /* 0xcb40007f26317421 */ /* 0x000fe20000000000 */
[-C--:B------:R-:W-:Y:S01]  /*5ab0*/  FFMA.RM R15, R15, R12.reuse, 12582913 ;  /* 0x4b4000010f0f7423 */ /* 0x080fe2000000400c */
[-C--:B------:R-:W-:Y:S01]  /*5ac0*/  FFMA.SAT R53, R20, R11.reuse, 0.5 ;  /* 0x3f00000014357423 */ /* 0x080fe2000000200b */
[----:B------:R-:W-:Y:S01]  /*5ad0*/  FFMA.RM R43, R43, R12, 12582913 ;  /* 0x4b4000012b2b7423 */ /* 0x000fe2000000400c */
[----:B------:R-:W-:Y:S01]  /*5ae0*/  FFMA R49, R4, 1.4426950216293334961, -R49 ;  /* 0x3fb8aa3b04317823 */ /* 0x000fe20000000831 */
[C---:B------:R-:W-:Y:S01]  /*5af0*/  FADD R45, R15.reuse, -12583039 ;  /* 0xcb40007f0f2d7421 */ /* 0x040fe20000000000 */
[----:B------:R-:W-:Y:S01]  /*5b00*/  SHF.L.U32 R15, R15, 0x17, RZ ;  /* 0x000000170f0f7819 */ /* 0x000fe200000006ff */
[----:B------:R-:W-:Y:S02]  /*5b10*/  IMAD.SHL.U32 R38, R38, 0x800000, RZ ;  /* 0x0080000026267824 */ /* 0x000fe400078e00ff */
[----:B------:R-:W-:Y:S01]  /*5b20*/  FFMA R4, R4, 1.925963033500011079e-08, R49 ;  /* 0x32a5706004047823 */ /* 0x000fe20000000031 */
[----:B------:R-:W-:Y:S01]  /*5b30*/  FFMA R45, R6, 1.4426950216293334961, -R45 ;  /* 0x3fb8aa3b062d7823 */ /* 0x000fe2000000082d */
[----:B--2---:R-:W-:Y:S01]  /*5b40*/  FMUL R49, R13, R36 ;  /* 0x000000240d317220 */ /* 0x004fe20000400000 */
[-C--:B------:R-:W-:Y:S01]  /*5b50*/  FFMA.SAT R13, R10, R11.reuse, 0.5 ;  /* 0x3f0000000a0d7423 */ /* 0x080fe2000000200b */
[-C--:B------:R-:W-:Y:S01]  /*5b60*/  FFMA.RM R53, R53, R12.reuse, 12582913 ;  /* 0x4b40000135357423 */ /* 0x080fe2000000400c */
[----:B------:R-:W-:Y:S01]  /*5b70*/  FFMA R45, R6, 1.925963033500011079e-08, R45 ;  /* 0x32a57060062d7823 */ /* 0x000fe2000000002d */
[----:B------:R-:W-:Y:S01]  /*5b80*/  FFMA.SAT R59, R30, R11, 0.5 ;  /* 0x3f0000001e3b7423 */ /* 0x000fe2000000200b */
[----:B------:R-:W-:Y:S01]  /*5b90*/  FFMA.RM R6, R13, R12, 12582913 ;  /* 0x4b4000010d067423 */ /* 0x000fe2000000400c */
[C---:B------:R-:W-:Y:S01]  /*5ba0*/  FADD R55, R53.reuse, -12583039 ;  /* 0xcb40007f35377421 */ /* 0x040fe20000000000 */
[----:B------:R-:W1:Y:S01]  /*5bb0*/  MUFU.EX2 R48, R45 ;  /* 0x0000002d00307308 */ /* 0x000e620000000800 */
[----:B------:R-:W-:-:S02]  /*5bc0*/  IMAD.SHL.U32 R42, R53, 0x800000, RZ ;  /* 0x00800000352a7824 */ /* 0x000fc400078e00ff */
[----:B------:R-:W-:Y:S01]  /*5bd0*/  FADD R13, R6, -12583039 ;  /* 0xcb40007f060d7421 */ /* 0x000fe20000000000 */
[----:B------:R-:W-:Y:S01]  /*5be0*/  FFMA R55, R20, 1.4426950216293334961, -R55 ;  /* 0x3fb8aa3b14377823 */ /* 0x000fe20000000837 */
[----:B------:R-:W-:Y:S01]  /*5bf0*/  SHF.L.U32 R6, R6, 0x17, RZ ;  /* 0x0000001706067819 */ /* 0x000fe200000006ff */
[----:B------:R-:W-:Y:S01]  /*5c00*/  FFMA.RM R59, R59, R12, 12582913 ;  /* 0x4b4000013b3b7423 */ /* 0x000fe2000000400c */
[----:B------:R-:W-:Y:S01]  /*5c10*/  FFMA R13, R10, 1.4426950216293334961, -R13 ;  /* 0x3fb8aa3b0a0d7823 */ /* 0x000fe2000000080d */
[----:B------:R-:W-:-:S03]  /*5c20*/  FFMA R55, R20, 1.925963033500011079e-08, R55 ;  /* 0x32a5706014377823 */ /* 0x000fc60000000037 */
[----:B------:R-:W-:Y:S02]  /*5c30*/  FFMA R10, R10, 1.925963033500011079e-08, R13 ;  /* 0x32a570600a0a7823 */ /* 0x000fe4000000000d */
[----:B------:R-:W2:Y:S01]  /*5c40*/  MUFU.EX2 R13, R4 ;  /* 0x00000004000d7308 */ /* 0x000ea20000000800 */
[----:B-1----:R-:W-:Y:S01]  /*5c50*/  FMUL R48, R15, R48 ;  /* 0x000000300f307220 */ /* 0x002fe20000400000 */
[C---:B------:R-:W-:Y:S01]  /*5c60*/  FADD R15, R43.reuse, -12583039 ;  /* 0xcb40007f2b0f7421 */ /* 0x040fe20000000000 */
[----:B------:R-:W-:-:S05]  /*5c70*/  IMAD.SHL.U32 R43, R43, 0x800000, RZ ;  /* 0x008000002b2b7824 */ /* 0x000fca00078e00ff */
[----:B------:R-:W1:Y:S01]  /*5c80*/  MUFU.EX2 R45, R10 ;  /* 0x0000000a002d7308 */ /* 0x000e620000000800 */
[----:B------:R-:W-:-:S04]  /*5c90*/  FFMA R15, R16, 1.4426950216293334961, -R15 ;  /* 0x3fb8aa3b100f7823 */ /* 0x000fc8000000080f */
[----:B------:R-:W-:-:S03]  /*5ca0*/  FFMA R15, R16, 1.925963033500011079e-08, R15 ;  /* 0x32a57060100f7823 */ /* 0x000fc6000000000f */
[----:B------:R-:W3:Y:S01]  /*5cb0*/  MUFU.EX2 R55, R55 ;  /* 0x0000003700377308 */ /* 0x000ee20000000800 */
[----:B--2---:R-:W-:Y:S01]  /*5cc0*/  FMUL R46, R38, R13 ;  /* 0x0000000d262e7220 */ /* 0x004fe20000400000 */
[----:B------:R-:W-:-:S04]  /*5cd0*/  FFMA.SAT R13, R18, R11, 0.5 ;  /* 0x3f000000120d7423 */ /* 0x000fc8000000200b */
[----:B------:R-:W-:Y:S02]  /*5ce0*/  FFMA.RM R13, R13, R12, 12582913 ;  /* 0x4b4000010d0d7423 */ /* 0x000fe4000000400c */
[----:B------:R-:W2:Y:S01]  /*5cf0*/  MUFU.EX2 R44, R15 ;  /* 0x0000000f002c7308 */ /* 0x000ea20000000800 */
[----:B-1----:R-:W-:Y:S01]  /*5d00*/  FMUL R45, R6, R45 ;  /* 0x0000002d062d7220 */ /* 0x002fe20000400000 */
[C---:B------:R-:W-:Y:S01]  /*5d10*/  FADD R51, R13.reuse, -12583039 ;  /* 0xcb40007f0d337421 */ /* 0x040fe20000000000 */
[----:B------:R-:W-:-:S03]  /*5d20*/  SHF.L.U32 R13, R13, 0x17, RZ ;  /* 0x000000170d0d7819 */ /* 0x000fc600000006ff */
[----:B------:R-:W-:Y:S01]  /*5d30*/  FFMA R51, R18, 1.4426950216293334961, -R51 ;  /* 0x3fb8aa3b12337823 */ /* 0x000fe20000000833 */
[----:B---3--:R-:W-:-:S03]  /*5d40*/  FMUL R42, R42, R55 ;  /* 0x000000372a2a7220 */ /* 0x008fc60000400000 */
[----:B------:R-:W-:Y:S01]  /*5d50*/  FFMA R51, R18, 1.925963033500011079e-08, R51 ;  /* 0x32a5706012337823 */ /* 0x000fe20000000033 */
[----:B------:R-:W-:-:S03]  /*5d60*/  FFMA.SAT R55, R26, R11, 0.5 ;  /* 0x3f0000001a377423 */ /* 0x000fc6000000200b */
[----:B------:R1:W3:Y:S01]  /*5d70*/  MUFU.EX2 R4, R51 ;  /* 0x0000003300047308 */ /* 0x0002e20000000800 */
[----:B------:R-:W-:Y:S01]  /*5d80*/  FFMA.RM R55, R55, R12, 12582913 ;  /* 0x4b40000137377423 */ /* 0x000fe2000000400c */
[----:B--2---:R-:W-:Y:S01]  /*5d90*/  FMUL R44, R43, R44 ;  /* 0x0000002c2b2c7220 */ /* 0x004fe20000400000 */
[-C--:B------:R-:W-:Y:S02]  /*5da0*/  FFMA.SAT R43, R22, R11.reuse, 0.5 ;  /* 0x3f000000162b7423 */ /* 0x080fe4000000200b */
[----:B------:R-:W-:Y:S02]  /*5db0*/  FADD R57, R55, -12583039 ;  /* 0xcb40007f37397421 */ /* 0x000fe40000000000 */
[-C--:B------:R-:W-:Y:S01]  /*5dc0*/  FFMA.RM R6, R43, R12.reuse, 12582913 ;  /* 0x4b4000012b067423 */ /* 0x080fe2000000400c */
[-C--:B-1----:R-:W-:Y:S01]  /*5dd0*/  FFMA.SAT R51, R28, R11.reuse, 0.5 ;  /* 0x3f0000001c337423 */ /* 0x082fe2000000200b */
[----:B------:R-:W-:Y:S01]  /*5de0*/  FFMA.SAT R43, R24, R11, 0.5 ;  /* 0x3f000000182b7423 */ /* 0x000fe2000000200b */
[----:B------:R-:W-:Y:S01]  /*5df0*/  FFMA R57, R26, 1.4426950216293334961, -R57 ;  /* 0x3fb8aa3b1a397823 */ /* 0x000fe20000000839 */
[----:B------:R-:W-:Y:S01]  /*5e00*/  FADD R15, R6, -12583039 ;  /* 0xcb40007f060f7421 */ /* 0x000fe20000000000 */
[-C--:B------:R-:W-:Y:S01]  /*5e10*/  FFMA.RM R51, R51, R12.reuse, 12582913 ;  /* 0x4b40000133337423 */ /* 0x080fe2000000400c */
[----:B------:R-:W-:Y:S01]  /*5e20*/  FFMA.RM R10, R43, R12, 12582913 ;  /* 0x4b4000012b0a7423 */ /* 0x000fe2000000400c */
[----:B------:R-:W-:Y:S01]  /*5e30*/  FFMA R57, R26, 1.925963033500011079e-08, R57 ;  /* 0x32a570601a397823 */ /* 0x000fe20000000039 */
[----:B------:R-:W-:Y:S01]  /*5e40*/  FFMA R15, R22, 1.4426950216293334961, -R15 ;  /* 0x3fb8aa3b160f7823 */ /* 0x000fe2000000080f */
[----:B------:R-:W-:Y:S01]  /*5e50*/  FADD R53, R51, -12583039 ;  /* 0xcb40007f33357421 */ /* 0x000fe20000000000 */
[----:B---3--:R-:W-:Y:S01]  /*5e60*/  FMUL R43, R13, R4 ;  /* 0x000000040d2b7220 */ /* 0x008fe20000400000 */
[----:B------:R-:W-:Y:S01]  /*5e70*/  FADD R13, R10, -12583039 ;  /* 0xcb40007f0a0d7421 */ /* 0x000fe20000000000 */
[----:B------:R-:W-:Y:S01]  /*5e80*/  FFMA R15, R22, 1.925963033500011079e-08, R15 ;  /* 0x32a57060160f7823 */ /* 0x000fe2000000000f */
[----:B------:R-:W-:Y:S01]  /*5e90*/  FFMA R53, R28, 1.4426950216293334961, -R53 ;  /* 0x3fb8aa3b1c357823 */ /* 0x000fe20000000835 */
[----:B------:R-:W-:Y:S01]  /*5ea0*/  MUFU.EX2 R57, R57 ;  /* 0x0000003900397308 */ /* 0x000fe20000000800 */
[----:B------:R-:W-:Y:S01]  /*5eb0*/  FFMA R13, R24, 1.4426950216293334961, -R13 ;  /* 0x3fb8aa3b180d7823 */ /* 0x000fe2000000080d */
[----:B------:R-:W-:Y:S01]  /*5ec0*/  SHF.L.U32 R4, R51, 0x17, RZ ;  /* 0x0000001733047819 */ /* 0x000fe200000006ff */
[----:B------:R-:W-:Y:S01]  /*5ed0*/  FFMA R53, R28, 1.925963033500011079e-08, R53 ;  /* 0x32a570601c357823 */ /* 0x000fe20000000035 */
[----:B------:R-:W-:Y:S01]  /*5ee0*/  SHF.L.U32 R6, R6, 0x17, RZ ;  /* 0x0000001706067819 */ /* 0x000fe200000006ff */
[----:B------:R-:W-:Y:S01]  /*5ef0*/  FFMA R13, R24, 1.925963033500011079e-08, R13 ;  /* 0x32a57060180d7823 */ /* 0x000fe2000000000d */
[----:B------:R-:W-:-:S02]  /*5f00*/  IMAD.SHL.U32 R10, R10, 0x800000, RZ ;  /* 0x008000000a0a7824 */ /* 0x000fc400078e00ff */
[----:B------:R-:W-:Y:S01]  /*5f10*/  FADD R51, R59, -12583039 ;  /* 0xcb40007f3b337421 */ /* 0x000fe20000000000 */
[----:B------:R-:W1:Y:S03]  /*5f20*/  MUFU.EX2 R15, R15 ;  /* 0x0000000f000f7308 */ /* 0x000e660000000800 */
[----:B------:R-:W-:-:S04]  /*5f30*/  FFMA R51, R30, 1.4426950216293334961, -R51 ;  /* 0x3fb8aa3b1e337823 */ /* 0x000fc80000000833 */
[----:B------:R-:W-:Y:S01]  /*5f40*/  FFMA R51, R30, 1.925963033500011079e-08, R51 ;  /* 0x32a570601e337823 */ /* 0x000fe20000000033 */
[----:B------:R-:W2:Y:S08]  /*5f50*/  MUFU.EX2 R53, R53 ;  /* 0x0000003500357308 */ /* 0x000eb00000000800 */
[----:B------:R-:W3:Y:S01]  /*5f60*/  MUFU.EX2 R13, R13 ;  /* 0x0000000d000d7308 */ /* 0x000ee20000000800 */
[----:B-1----:R-:W-:Y:S01]  /*5f70*/  FMUL R38, R6, R15 ;  /* 0x0000000f06267220 */ /* 0x002fe20000400000 */
[----:B------:R-:W-:Y:S01]  /*5f80*/  FFMA.SAT R15, R34, R11, 0.5 ;  /* 0x3f000000220f7423 */ /* 0x000fe2000000200b */
[----:B------:R-:W-:-:S03]  /*5f90*/  IMAD.SHL.U32 R6, R55, 0x800000, RZ ;  /* 0x0080000037067824 */ /* 0x000fc600078e00ff */
[-C--:B------:R-:W-:Y:S01]  /*5fa0*/  FFMA.RM R15, R15, R12.reuse, 12582913 ;  /* 0x4b4000010f0f7423 */ /* 0x080fe2000000400c */
[----:B------:R-:W-:Y:S01]  /*5fb0*/  FMUL R6, R6, R57 ;  /* 0x0000003906067220 */ /* 0x000fe20000400000 */
[----:B------:R-:W-:Y:S01]  /*5fc0*/  FFMA.SAT R57, R32, R11, 0.5 ;  /* 0x3f00000020397423 */ /* 0x000fe2000000200b */
[----:B--2---:R-:W-:Y:S01]  /*5fd0*/  FMUL R4, R4, R53 ;  /* 0x0000003504047220 */ /* 0x004fe20000400000 */
[----:B------:R-:W-:Y:S01]  /*5fe0*/  FFMA.SAT R53, R8, R11, 0.5 ;  /* 0x3f00000008357423 */ /* 0x000fe2000000200b */
[----:B------:R-:W1:Y:S01]  /*5ff0*/  MUFU.EX2 R51, R51 ;  /* 0x0000003300337308 */ /* 0x000e620000000800 */
[-C--:B------:R-:W-:Y:S02]  /*6000*/  FFMA.RM R57, R57, R12.reuse, 12582913 ;  /* 0x4b40000139397423 */ /* 0x080fe4000000400c */
[----:B------:R-:W-:Y:S02]  /*6010*/  FFMA.RM R53, R53, R12, 12582913 ;  /* 0x4b40000135357423 */ /* 0x000fe4000000400c */
[----:B------:R-:W-:-:S02]  /*6020*/  IMAD.SHL.U32 R18, R57, 0x800000, RZ ;  /* 0x0080000039127824 */ /* 0x000fc400078e00ff */
[----:B---3--:R-:W-:Y:S01]  /*6030*/  FMUL R36, R10, R13 ;  /* 0x0000000d0a247220 */ /* 0x008fe20000400000 */
[----:B------:R-:W-:Y:S01]  /*6040*/  FADD R55, R53, -12583039 ;  /* 0xcb40007f35377421 */ /* 0x000fe20000000000 */
[----:B------:R-:W-:Y:S01]  /*6050*/  FADD R13, R15, -12583039 ;  /* 0xcb40007f0f0d7421 */ /* 0x000fe20000000000 */
[----:B------:R-:W-:Y:S01]  /*6060*/  SHF.L.U32 R16, R53, 0x17, RZ ;  /* 0x0000001735107819 */ /* 0x000fe200000006ff */
[----:B------:R-:W-:Y:S02]  /*6070*/  IMAD.SHL.U32 R10, R59, 0x800000, RZ ;  /* 0x008000003b0a7824 */ /* 0x000fe400078e00ff */
[----:B------:R-:W-:Y:S01]  /*6080*/  FFMA R55, R8, 1.4426950216293334961, -R55 ;  /* 0x3fb8aa3b08377823 */ /* 0x000fe20000000837 */
[----:B------:R-:W-:Y:S01]  /*6090*/  FFMA R13, R34, 1.4426950216293334961, -R13 ;  /* 0x3fb8aa3b220d7823 */ /* 0x000fe2000000080d */
[----:B------:R-:W-:Y:S02]  /*60a0*/  FFMA.SAT R59, R58, R11, 0.5 ;  /* 0x3f0000003a3b7423 */ /* 0x000fe4000000200b */
[----:B------:R-:W-:Y:S01]  /*60b0*/  FFMA R55, R8, 1.925963033500011079e-08, R55 ;  /* 0x32a5706008377823 */ /* 0x000fe20000000037 */
[----:B------:R-:W-:Y:S01]  /*60c0*/  SHF.L.U32 R8, R15, 0x17, RZ ;  /* 0x000000170f087819 */ /* 0x000fe200000006ff */
[----:B------:R-:W-:Y:S01]  /*60d0*/  FADD R15, R57, -12583039 ;  /* 0xcb40007f390f7421 */ /* 0x000fe20000000000 */
[----:B------:R-:W-:Y:S01]  /*60e0*/  FFMA R13, R34, 1.925963033500011079e-08, R13 ;  /* 0x32a57060220d7823 */ /* 0x000fe2000000000d */
[----:B------:R-:W-:Y:S01]  /*60f0*/  FFMA.RM R59, R59, R12, 12582913 ;  /* 0x4b4000013b3b7423 */ /* 0x000fe2000000400c */
[----:B-1----:R-:W-:Y:S01]  /*6100*/  FMUL R10, R10, R51 ;  /* 0x000000330a0a7220 */ /* 0x002fe20000400000 */
[----:B------:R-:W-:Y:S01]  /*6110*/  FFMA R15, R32, 1.4426950216293334961, -R15 ;  /* 0x3fb8aa3b200f7823 */ /* 0x000fe2000000080f */
[----:B------:R-:W1:Y:S01]  /*6120*/  MUFU.EX2 R55, R55 ;  /* 0x0000003700377308 */ /* 0x000e620000000800 */
[C---:B------:R-:W-:Y:S01]  /*6130*/  FADD R53, R59.reuse, -12583039 ;  /* 0xcb40007f3b357421 */ /* 0x040fe20000000000 */
[----:B------:R-:W-:-:S02]  /*6140*/  IMAD.SHL.U32 R22, R59, 0x800000, RZ ;  /* 0x008000003b167824 */ /* 0x000fc400078e00ff */
[----:B------:R-:W-:Y:S01]  /*6150*/  FFMA R15, R32, 1.925963033500011079e-08, R15 ;  /* 0x32a57060200f7823 */ /* 0x000fe2000000000f */
[----:B------:R-:W-:-:S03]  /*6160*/  FFMA R53, R58, 1.4426950216293334961, -R53 ;  /* 0x3fb8aa3b3a357823 */ /* 0x000fc60000000835 */
[----:B------:R-:W2:Y:S01]  /*6170*/  MUFU.EX2 R13, R13 ;  /* 0x0000000d000d7308 */ /* 0x000ea20000000800 */
[----:B------:R-:W-:-:S07]  /*6180*/  FFMA R53, R58, 1.925963033500011079e-08, R53 ;  /* 0x32a570603a357823 */ /* 0x000fce0000000035 */
[----:B------:R-:W3:Y:S01]  /*6190*/  MUFU.EX2 R15, R15 ;  /* 0x0000000f000f7308 */ /* 0x000ee20000000800 */
[----:B-1----:R-:W-:Y:S01]  /*61a0*/  FMUL R16, R16, R55 ;  /* 0x0000003710107220 */ /* 0x002fe20000400000 */
[----:B------:R-:W-:-:S04]  /*61b0*/  FFMA.SAT R55, R62, R11, 0.5 ;  /* 0x3f0000003e377423 */ /* 0x000fc8000000200b */
[----:B------:R-:W-:Y:S02]  /*61c0*/  FFMA.RM R55, R55, R12, 12582913 ;  /* 0x4b40000137377423 */ /* 0x000fe4000000400c */
[----:B------:R-:W1:Y:S01]  /*61d0*/  MUFU.EX2 R53, R53 ;  /* 0x0000003500357308 */ /* 0x000e620000000800 */
[----:B--2---:R-:W-:Y:S01]  /*61e0*/  FMUL R8, R8, R13 ;  /* 0x0000000d08087220 */ /* 0x004fe20000400000 */
[----:B------:R-:W-:Y:S01]  /*61f0*/  FFMA.SAT R13, R60, R11, 0.5 ;  /* 0x3f0000003c0d7423 */ /* 0x000fe2000000200b */
[----:B------:R-:W-:-:S03]  /*6200*/  SHF.L.U32 R24, R55, 0x17, RZ ;  /* 0x0000001737187819 */ /* 0x000fc600000006ff */
[----:B------:R-:W-:Y:S01]  /*6210*/  FFMA.RM R13, R13, R12, 12582913 ;  /* 0x4b4000010d0d7423 */ /* 0x000fe2000000400c */
[----:B---3--:R-:W-:Y:S01]  /*6220*/  FMUL R18, R18, R15 ;  /* 0x0000000f12127220 */ /* 0x008fe20000400000 */
[----:B------:R-:W-:Y:S02]  /*6230*/  FADD R15, R55, -12583039 ;  /* 0xcb40007f370f7421 */ /* 0x000fe40000000000 */
[C---:B------:R-:W-:Y:S01]  /*6240*/  FADD R51, R13.reuse, -12583039 ;  /* 0xcb40007f0d337421 */ /* 0x040fe20000000000 */
[----:B------:R-:W-:Y:S01]  /*6250*/  SHF.L.U32 R20, R13, 0x17, RZ ;  /* 0x000000170d147819 */ /* 0x000fe200000006ff */
[----:B------:R-:W-:Y:S02]  /*6260*/  FFMA R15, R62, 1.4426950216293334961, -R15 ;  /* 0x3fb8aa3b3e0f7823 */ /* 0x000fe4000000080f */
[----:B------:R-:W-:Y:S01]  /*6270*/  FFMA R51, R60, 1.4426950216293334961, -R51 ;  /* 0x3fb8aa3b3c337823 */ /* 0x000fe20000000833 */
[----:B-1----:R-:W-:Y:S01]  /*6280*/  FMUL R22, R22, R53 ;  /* 0x0000003516167220 */ /* 0x002fe20000400000 */
[----:B------:R-:W-:-:S02]  /*6290*/  FFMA R62, R62, 1.925963033500011079e-08, R15 ;  /* 0x32a570603e3e7823 */ /* 0x000fc4000000000f */
        /* <DEDUP_REMOVED lines=9> */
[----:B------:R-:W-:Y:S01]  /*6330*/  FFMA.RM R15, R15, R12, 12582913 ;  /* 0x4b4000010f0f7423 */ /* 0x000fe2000000400c */
[----:B-1----:R-:W-:Y:S01]  /*6340*/  FMUL R20, R20, R51 ;  /* 0x0000003314147220 */ /* 0x002fe20000400000 */
[----:B------:R-:W1:Y:S02]  /*6350*/  MUFU.EX2 R50, R50 ;  /* 0x0000003200327308 */ /* 0x000e640000000800 */
[C---:B------:R-:W-:Y:S01]  /*6360*/  FADD R53, R15.reuse, -12583039 ;  /* 0xcb40007f0f357421 */ /* 0x040fe20000000000 */
[----:B------:R-:W-:-:S03]  /*6370*/  SHF.L.U32 R15, R15, 0x17, RZ ;  /* 0x000000170f0f7819 */ /* 0x000fc600000006ff */
[C---:B------:R-:W-:Y:S02]  /*6380*/  FFMA R53, R54.reuse, 1.4426950216293334961, -R53 ;  /* 0x3fb8aa3b36357823 */ /* 0x040fe40000000835 */
[----:B------:R-:W2:Y:S02]  /*6390*/  MUFU.EX2 R51, R62 ;  /* 0x0000003e00337308 */ /* 0x000ea40000000800 */
[----:B------:R-:W-:Y:S01]  /*63a0*/  FFMA R54, R54, 1.925963033500011079e-08, R53 ;  /* 0x32a5706036367823 */ /* 0x000fe20000000035 */
[----:B------:R-:W-:-:S04]  /*63b0*/  FFMA.SAT R53, R56, R11, 0.5 ;  /* 0x3f00000038357423 */ /* 0x000fc8000000200b */
[----:B------:R-:W-:Y:S01]  /*63c0*/  FFMA.RM R26, R53, R12, 12582913 ;  /* 0x4b400001351a7423 */ /* 0x000fe2000000400c */
[----:B------:R-:W-:Y:S01]  /*63d0*/  FFMA.SAT R53, R52, R11, 0.5 ;  /* 0x3f00000034357423 */ /* 0x000fe2000000200b */
[----:B-1----:R-:W-:Y:S01]  /*63e0*/  FMUL R34, R13, R50 ;  /* 0x000000320d227220 */ /* 0x002fe20000400000 */
[----:B------:R-:W1:Y:S01]  /*63f0*/  MUFU.EX2 R54, R54 ;  /* 0x0000003600367308 */ /* 0x000e620000000800 */
[----:B--2---:R-:W-:Y:S01]  /*6400*/  FMUL R24, R24, R51 ;  /* 0x0000003318187220 */ /* 0x004fe20000400000 */
[C---:B------:R-:W-:Y:S01]  /*6410*/  FADD R51, R26.reuse, -12583039 ;  /* 0xcb40007f1a337421 */ /* 0x040fe20000000000 */
[----:B------:R-:W-:-:S03]  /*6420*/  IMAD.SHL.U32 R26, R26, 0x800000, RZ ;  /* 0x008000001a1a7824 */ /* 0x000fc600078e00ff */
[----:B------:R-:W-:-:S04]  /*6430*/  FFMA R51, R56, 1.4426950216293334961, -R51 ;  /* 0x3fb8aa3b38337823 */ /* 0x000fc80000000833 */
[----:B------:R-:W-:Y:S01]  /*6440*/  FFMA R56, R56, 1.925963033500011079e-08, R51 ;  /* 0x32a5706038387823 */ /* 0x000fe20000000033 */
[----:B------:R-:W-:Y:S01]  /*6450*/  FFMA.SAT R51, R14, R11, 0.5 ;  /* 0x3f0000000e337423 */ /* 0x000fe2000000200b */
[----:B-1----:R-:W-:Y:S02]  /*6460*/  FMUL R32, R15, R54 ;  /* 0x000000360f207220 */ /* 0x002fe40000400000 */
[----:B------:R-:W1:Y:S01]  /*6470*/  MUFU.EX2 R13, R56 ;  /* 0x00000038000d7308 */ /* 0x000e620000000800 */
        /* <DEDUP_REMOVED lines=8> */
[----:B------:R-:W2:Y:S01]  /*6500*/  MUFU.EX2 R28, R53 ;  /* 0x00000035001c7308 */ /* 0x000ea20000000800 */
[----:B------:R-:W-:Y:S01]  /*6510*/  FFMA R51, R52, 1.4426950216293334961, -R51 ;  /* 0x3fb8aa3b34337823 */ /* 0x000fe20000000833 */
[----:B-1----:R-:W-:-:S03]  /*6520*/  FMUL R30, R26, R13 ;  /* 0x0000000d1a1e7220 */ /* 0x002fc60000400000 */
[----:B------:R-:W-:Y:S01]  /*6530*/  FFMA R52, R52, 1.925963033500011079e-08, R51 ;  /* 0x32a5706034347823 */ /* 0x000fe20000000033 */
[----:B------:R-:W-:-:S03]  /*6540*/  FADD R51, RZ, R49 ;  /* 0x00000031ff337221 */ /* 0x000fc60000000000 */
[----:B------:R-:W1:Y:S01]  /*6550*/  MUFU.EX2 R13, R52 ;  /* 0x00000034000d7308 */ /* 0x000e620000000800 */
[----:B------:R-:W-:-:S04]  /*6560*/  FADD R51, R51, R48 ;  /* 0x0000003033337221 */ /* 0x000fc80000000000 */
[----:B------:R-:W-:Y:S01]  /*6570*/  FADD R14, R51, R46 ;  /* 0x0000002e330e7221 */ /* 0x000fe20000000000 */
[----:B--2---:R-:W-:-:S03]  /*6580*/  FMUL R28, R11, R28 ;  /* 0x0000001c0b1c7220 */ /* 0x004fc60000400000 */
        /* <DEDUP_REMOVED lines=30> */
.L_x_21715:
        /* <DEDUP_REMOVED lines=12> */
[----:B01----:R-:W-:Y:S05]  /*6830*/  CALL.REL.NOINC `($__internal_336_$__cuda_sm3x_div_rn_noftz_f32_slowpath) ;  /* 0x0000002c00f87944 */ /* 0x003fea0003c00000 */
[----:B------:R-:W-:-:S07]  /*6840*/  IMAD.MOV.U32 R15, RZ, RZ, R11 ;  /* 0x000000ffff0f7224 */ /* 0x000fce00078e000b */
.L_x_21658:
[----:B------:R-:W-:Y:S05]  /*6850*/  BSYNC.RECONVERGENT B3 ;  /* 0x0000000000037941 */ /* 0x000fea0003800200 */
.L_x_21657:
        /* <DEDUP_REMOVED lines=12> */
[----:B01----:R-:W-:Y:S05]  /*6920*/  CALL.REL.NOINC `($__internal_336_$__cuda_sm3x_div_rn_noftz_f32_slowpath) ;  /* 0x0000002c00bc7944 */ /* 0x003fea0003c00000 */
[----:B------:R-:W-:-:S07]  /*6930*/  MOV R51, R11 ;  /* 0x0000000b00337202 */ /* 0x000fce0000000f00 */
.L_x_21660:
[----:B------:R-:W-:Y:S05]  /*6940*/  BSYNC.RECONVERGENT B3 ;  /* 0x0000000000037941 */ /* 0x000fea0003800200 */
.L_x_21659:
        /* <DEDUP_REMOVED lines=12> */
[----:B0-----:R-:W-:Y:S05]  /*6a10*/  CALL.REL.NOINC `($__internal_336_$__cuda_sm3x_div_rn_noftz_f32_slowpath) ;  /* 0x0000002c00807944 */ /* 0x001fea0003c00000 */
[----:B------:R-:W-:-:S07]  /*6a20*/  IMAD.MOV.U32 R53, RZ, RZ, R11 ;  /* 0x000000ffff357224 */ /* 0x000fce00078e000b */
.L_x_21662:
[----:B------:R-:W-:Y:S05]  /*6a30*/  BSYNC.RECONVERGENT B3 ;  /* 0x0000000000037941 */ /* 0x000fea0003800200 */
.L_x_21661:
        /* <DEDUP_REMOVED lines=12> */
[----:B0-----:R-:W-:Y:S05]  /*6b00*/  CALL.REL.NOINC `($__internal_336_$__cuda_sm3x_div_rn_noftz_f32_slowpath) ;  /* 0x0000002c00447944 */ /* 0x001fea0003c00000 */
[----:B------:R-:W-:-:S07]  /*6b10*/  MOV R55, R11 ;  /* 0x0000000b00377202 */ /* 0x000fce0000000f00 */
.L_x_21664:
[----:B------:R-:W-:Y:S05]  /*6b20*/  BSYNC.RECONVERGENT B3 ;  /* 0x0000000000037941 */ /* 0x000fea0003800200 */
.L_x_21663:
        /* <DEDUP_REMOVED lines=12> */
[----:B0-----:R-:W-:Y:S05]  /*6bf0*/  CALL.REL.NOINC `($__internal_336_$__cuda_sm3x_div_rn_noftz_f32_slowpath) ;  /* 0x0000002c00087944 */ /* 0x001fea0003c00000 */
[----:B------:R-:W-:-:S07]  /*6c00*/  IMAD.MOV.U32 R45, RZ, RZ, R11 ;  /* 0x000000ffff2d7224 */ /* 0x000fce00078e000b */
.L_x_21666:
[----:B------:R-:W-:Y:S05]  /*6c10*/  BSYNC.RECONVERGENT B3 ;  /* 0x0000000000037941 */ /* 0x000fea0003800200 */
.L_x_21665:
        /* <DEDUP_REMOVED lines=14> */
.L_x_21668:
[----:B------:R-:W-:Y:S05]  /*6d00*/  BSYNC.RECONVERGENT B3 ;  /* 0x0000000000037941 */ /* 0x000fea0003800200 */
.L_x_21667:
        /* <DEDUP_REMOVED lines=14> */
.L_x_21670:
[----:B------:R-:W-:Y:S05]  /*6df0*/  BSYNC.RECONVERGENT B3 ;  /* 0x0000000000037941 */ /* 0x000fea0003800200 */
.L_x_21669:
        /* <DEDUP_REMOVED lines=14> */
.L_x_21672:
[----:B------:R-:W-:Y:S05]  /*6ee0*/  BSYNC.RECONVERGENT B3 ;  /* 0x0000000000037941 */ /* 0x000fea0003800200 */
.L_x_21671:
        /* <DEDUP_REMOVED lines=14> */
.L_x_21674:
[----:B------:R-:W-:Y:S05]  /*6fd0*/  BSYNC.RECONVERGENT B3 ;  /* 0x0000000000037941 */ /* 0x000fea0003800200 */
.L_x_21673:
        /* <DEDUP_REMOVED lines=14> */
.L_x_21676:
[----:B------:R-:W-:Y:S05]  /*70c0*/  BSYNC.RECONVERGENT B3 ;  /* 0x0000000000037941 */ /* 0x000fea0003800200 */
.L_x_21675:
        /* <DEDUP_REMOVED lines=14> */
.L_x_21678:
[----:B------:R-:W-:Y:S05]  /*71b0*/  BSYNC.RECONVERGENT B3 ;  /* 0x0000000000037941 */ /* 0x000fea0003800200 */
.L_x_21677:
        /* <DEDUP_REMOVED lines=14> */
.L_x_21680:
[----:B------:R-:W-:Y:S05]  /*72a0*/  BSYNC.RECONVERGENT B3 ;  /* 0x0000000000037941 */ /* 0x000fea0003800200 */
.L_x_21679:
        /* <DEDUP_REMOVED lines=14> */
.L_x_21682:
[----:B------:R-:W-:Y:S05]  /*7390*/  BSYNC.RECONVERGENT B3 ;  /* 0x0000000000037941 */ /* 0x000fea0003800200 */
.L_x_21681:
        /* <DEDUP_REMOVED lines=14> */
.L_x_21684:
[----:B------:R-:W-:Y:S05]  /*7480*/  BSYNC.RECONVERGENT B3 ;  /* 0x0000000000037941 */ /* 0x000fea0003800200 */
.L_x_21683:
        /* <DEDUP_REMOVED lines=14> */
.L_x_21686:
[----:B------:R-:W-:Y:S05]  /*7570*/  BSYNC.RECONVERGENT B3 ;  /* 0x0000000000037941 */ /* 0x000fea0003800200 */
.L_x_21685:
        /* <DEDUP_REMOVED lines=14> */
.L_x_21688:
[----:B------:R-:W-:Y:S05]  /*7660*/  BSYNC.RECONVERGENT B3 ;  /* 0x0000000000037941 */ /* 0x000fea0003800200 */
.L_x_21687:
        /* <DEDUP_REMOVED lines=14> */
.L_x_21690:
[----:B------:R-:W-:Y:S05]  /*7750*/  BSYNC.RECONVERGENT B3 ;  /* 0x0000000000037941 */ /* 0x000fea0003800200 */
.L_x_21689:
        /* <DEDUP_REMOVED lines=14> */
.L_x_21692:
[----:B------:R-:W-:Y:S05]  /*7840*/  BSYNC.RECONVERGENT B3 ;  /* 0x0000000000037941 */ /* 0x000fea0003800200 */
.L_x_21691:
        /* <DEDUP_REMOVED lines=14> */
.L_x_21694:
[----:B------:R-:W-:Y:S05]  /*7930*/  BSYNC.RECONVERGENT B3 ;  /* 0x0000000000037941 */ /* 0x000fea0003800200 */
.L_x_21693:
        /* <DEDUP_REMOVED lines=14> */
.L_x_21696:
[----:B------:R-:W-:Y:S05]  /*7a20*/  BSYNC.RECONVERGENT B3 ;  /* 0x0000000000037941 */ /* 0x000fea0003800200 */
.L_x_21695:
        /* <DEDUP_REMOVED lines=14> */
.L_x_21698:
[----:B------:R-:W-:Y:S05]  /*7b10*/  BSYNC.RECONVERGENT B3 ;  /* 0x0000000000037941 */ /* 0x000fea0003800200 */
.L_x_21697:
        /* <DEDUP_REMOVED lines=14> */
.L_x_21700:
[----:B------:R-:W-:Y:S05]  /*7c00*/  BSYNC.RECONVERGENT B3 ;  /* 0x0000000000037941 */ /* 0x000fea0003800200 */
.L_x_21699:
        /* <DEDUP_REMOVED lines=14> */
.L_x_21702:
[----:B------:R-:W-:Y:S05]  /*7cf0*/  BSYNC.RECONVERGENT B3 ;  /* 0x0000000000037941 */ /* 0x000fea0003800200 */
.L_x_21701:
        /* <DEDUP_REMOVED lines=9> */
[----:B------:R-:W-:-:S02]  /*7d90*/  ISETP.GE.U32.AND P4, PT, R7, UR42, PT ;  /* 0x0000002a07007c0c */ /* 0x000fc4000bf86070 */
[----:B------:R-:W-:Y:S02]  /*7da0*/  IADD3 R11, PT, PT, R11, R13, RZ ;  /* 0x0000000d0b0b7210 */ /* 0x000fe40007ffe0ff */
[----:B------:R-:W-:Y:S02]  /*7db0*/  LEA R12, P2, R10, UR48, 0x2 ;  /* 0x000000300a0c7c11 */ /* 0x000fe4000f8410ff */
[----:B------:R-:W-:Y:S02]  /*7dc0*/  ISETP.GE.AND.EX P4, PT, RZ, UR43, PT, P4 ;  /* 0x0000002bff007c0c */ /* 0x000fe4000bf86340 */
[----:B------:R-:W-:Y:S02]  /*7dd0*/  @!P1 R2UR UR6, R40 ;  /* 0x00000000280692ca */ /* 0x000fe400000e0000 */
[----:B------:R-:W-:Y:S02]  /*7de0*/  @!P1 R2UR UR7, R41 ;  /* 0x00000000290792ca */ /* 0x000fe400000e0000 */
[----:B------:R-:W-:Y:S01]  /*7df0*/  LEA.HI.X R13, R10, UR49, R11, 0x2, P2 ;  /* 0x000000310a0d7c11 */ /* 0x000fe200090f140b */
[----:B------:R-:W-:Y:S01]  /*7e00*/  VIADD R11, R47, 0x140 ;  /* 0x000001402f0b7836 */ /* 0x000fe20000000000 */
        /* <DEDUP_REMOVED lines=8> */
[----:B------:R-:W-:-:S02]  /*7e90*/  ISETP.GE.U32.AND P2, PT, R19, UR42, PT ;  /* 0x0000002a13007c0c */ /* 0x000fc4000bf46070 */
[----:B------:R-:W-:Y:S02]  /*7ea0*/  ISETP.GE.U32.AND P6, PT, R23, UR42, PT ;  /* 0x0000002a17007c0c */ /* 0x000fe4000bfc6070 */
[----:B------:R-:W-:Y:S02]  /*7eb0*/  ISETP.GE.AND.EX P3, PT, RZ, UR43, PT, P3 ;  /* 0x0000002bff007c0c */ /* 0x000fe4000bf66330 */
[----:B------:R-:W-:Y:S02]  /*7ec0*/  ISETP.GE.AND.EX P2, PT, RZ, UR43, PT, P2 ;  /* 0x0000002bff007c0c */ /* 0x000fe4000bf46320 */
[----:B------:R-:W-:Y:S02]  /*7ed0*/  ISETP.GE.AND.EX P5, PT, RZ, UR43, PT, P5 ;  /* 0x0000002bff007c0c */ /* 0x000fe4000bfa6350 */
[----:B------:R-:W-:Y:S02]  /*7ee0*/  @!P0 R2UR UR10, R40 ;  /* 0x00000000280a82ca */ /* 0x000fe400000e0000 */
[----:B------:R-:W-:-:S02]  /*7ef0*/  @!P0 R2UR UR11, R41 ;  /* 0x00000000290b82ca */ /* 0x000fc400000e0000 */
[C---:B------:R-:W-:Y:S02]  /*7f00*/  @!P1 R2UR UR4, R40.reuse ;  /* 0x00000000280492ca */ /* 0x040fe400000e0000 */
[C---:B------:R-:W-:Y:S02]  /*7f10*/  @!P1 R2UR UR5, R41.reuse ;  /* 0x00000000290592ca */ /* 0x040fe400000e0000 */
[----:B------:R-:W-:Y:S02]  /*7f20*/  ISETP.GE.AND.EX P6, PT, RZ, UR43, PT, P6 ;  /* 0x0000002bff007c0c */ /* 0x000fe4000bfc6360 */
[C---:B------:R-:W-:Y:S02]  /*7f30*/  @!P4 R2UR UR6, R40.reuse ;  /* 0x000000002806c2ca */ /* 0x040fe400000e0000 */
[----:B------:R-:W-:Y:S02]  /*7f40*/  @!P4 R2UR UR7, R41 ;  /* 0x000000002907c2ca */ /* 0x000fe400000e0000 */
[----:B------:R-:W-:Y:S01]  /*7f50*/  @!P3 R2UR UR8, R40 ;  /* 0x000000002808b2ca */ /* 0x000fe200000e0000 */
[----:B------:R1:W-:Y:S01]  /*7f60*/  @!P0 STG.E desc[UR10][R12.64+0x300], R43 ;  /* 0x0003002b0c008986 */ /* 0x0003e2000c10190a */
[----:B------:R-:W-:-:S02]  /*7f70*/  ISETP.GE.U32.AND P0, PT, R25, UR42, PT ;  /* 0x0000002a19007c0c */ /* 0x000fc4000bf06070 */
[----:B------:R-:W-:Y:S01]  /*7f80*/  @!P3 R2UR UR9, R41 ;  /* 0x000000002909b2ca */ /* 0x000fe200000e0000 */
[----:B------:R1:W-:Y:S01]  /*7f90*/  @!P1 STG.E desc[UR4][R12.64+0x180], R55 ;  /* 0x000180370c009986 */ /* 0x0003e2000c101904 */
[----:B------:R-:W-:Y:S01]  /*7fa0*/  ISETP.GE.U32.AND P1, PT, R11, UR42, PT ;  /* 0x0000002a0b007c0c */ /* 0x000fe2000bf26070 */
[----:B------:R-:W-:Y:S01]  /*7fb0*/  VIADD R11, R47, 0x1e0 ;  /* 0x000001e02f0b7836 */ /* 0x000fe20000000000 */
[----:B------:R-:W-:Y:S02]  /*7fc0*/  ISETP.GE.AND.EX P0, PT, RZ, UR43, PT, P0 ;  /* 0x0000002bff007c0c */ /* 0x000fe4000bf06300 */
[----:B------:R-:W-:Y:S01]  /*7fd0*/  ISETP.GE.AND.EX P1, PT, RZ, UR43, PT, P1 ;  /* 0x0000002bff007c0c */ /* 0x000fe2000bf26310 */
[----:B------:R1:W-:Y:S01]  /*7fe0*/  @!P4 STG.E desc[UR6][R12.64+0x200], R45 ;  /* 0x0002002d0c00c986 */ /* 0x0003e2000c101906 */
[----:B------:R-:W-:Y:S02]  /*7ff0*/  @!P2 R2UR UR12, R40 ;  /* 0x00000000280ca2ca */ /* 0x000fe400000e0000 */
[----:B------:R-:W-:-:S02]  /*8000*/  @!P2 R2UR UR13, R41 ;  /* 0x00000000290da2ca */ /* 0x000fc400000e0000 */
[C---:B------:R-:W-:Y:S01]  /*8010*/  @!P5 R2UR UR14, R40.reuse ;  /* 0x00000000280ed2ca */ /* 0x040fe200000e0000 */
[----:B------:R1:W-:Y:S01]  /*8020*/  @!P3 STG.E desc[UR8][R12.64+0x280], R57 ;  /* 0x000280390c00b986 */ /* 0x0003e2000c101908 */
[C---:B------:R-:W-:Y:S02]  /*8030*/  @!P5 R2UR UR15, R41.reuse ;  /* 0x00000000290fd2ca */ /* 0x040fe400000e0000 */
[C---:B------:R-:W-:Y:S02]  /*8040*/  @!P6 R2UR UR16, R40.reuse ;  /* 0x000000002810e2ca */ /* 0x040fe400000e0000 */
[----:B------:R-:W-:Y:S02]  /*8050*/  @!P6 R2UR UR17, R41 ;  /* 0x000000002911e2ca */ /* 0x000fe400000e0000 */
[----:B------:R-:W-:Y:S02]  /*8060*/  IADD3 R10, PT, PT, R47, 0x1c0, RZ ;  /* 0x000001c02f0a7810 */ /* 0x000fe40007ffe0ff */
[----:B------:R-:W-:Y:S01]  /*8070*/  @!P0 R2UR UR6, R40 ;  /* 0x00000000280682ca */ /* 0x000fe200000e0000 */
[----:B------:R1:W-:Y:S01]  /*8080*/  @!P2 STG.E desc[UR12][R12.64+0x380], R59 ;  /* 0x0003803b0c00a986 */ /* 0x0003e2000c10190c */
[----:B------:R-:W-:-:S02]  /*8090*/  ISETP.GE.U32.AND P4, PT, R10, UR42, PT ;  /* 0x0000002a0a007c0c */ /* 0x000fc4000bf86070 */
[----:B------:R-:W-:Y:S01]  /*80a0*/  @!P0 R2UR UR7, R41 ;  /* 0x00000000290782ca */ /* 0x000fe200000e0000 */
[----:B------:R1:W-:Y:S01]  /*80b0*/  @!P5 STG.E desc[UR14][R12.64+0x400], R63 ;  /* 0x0004003f0c00d986 */ /* 0x0003e2000c10190e */
[----:B------:R-:W-:Y:S02]  /*80c0*/  IADD3 R10, PT, PT, R47, 0x200, RZ ;  /* 0x000002002f0a7810 */ /* 0x000fe40007ffe0ff */
[----:B------:R-:W-:Y:S01]  /*80d0*/  @!P1 R2UR UR4, R40 ;  /* 0x00000000280492ca */ /* 0x000fe200000e0000 */
[----:B------:R1:W-:Y:S01]  /*80e0*/  @!P6 STG.E desc[UR16][R12.64+0x480], R65 ;  /* 0x000480410c00e986 */ /* 0x0003e2000c101910 */
[----:B------:R-:W-:Y:S02]  /*80f0*/  @!P1 R2UR UR5, R41 ;  /* 0x00000000290592ca */ /* 0x000fe400000e0000 */
[----:B------:R-:W-:Y:S02]  /*8100*/  ISETP.GE.U32.AND P3, PT, R11, UR42, PT ;  /* 0x0000002a0b007c0c */ /* 0x000fe4000bf66070 */
[----:B------:R-:W-:-:S02]  /*8110*/  ISETP.GE.U32.AND P6, PT, R27, UR42, PT ;  /* 0x0000002a1b007c0c */ /* 0x000fc4000bfc6070 */
[----:B------:R-:W-:Y:S01]  /*8120*/  ISETP.GE.U32.AND P5, PT, R29, UR42, PT ;  /* 0x0000002a1d007c0c */ /* 0x000fe2000bfa6070 */
[----:B------:R1:W-:Y:S01]  /*8130*/  @!P0 STG.E desc[UR6][R12.64+0x580], R69 ;  /* 0x000580450c008986 */ /* 0x0003e2000c101906 */
[----:B------:R-:W-:Y:S01]  /*8140*/  ISETP.GE.U32.AND P2, PT, R10, UR42, PT ;  /* 0x0000002a0a007c0c */ /* 0x000fe2000bf46070 */
[----:B------:R-:W-:Y:S01]  /*8150*/  VIADD R10, R47, 0x220 ;  /* 0x000002202f0a7836 */ /* 0x000fe20000000000 */
[----:B------:R-:W-:Y:S02]  /*8160*/  ISETP.GE.AND.EX P6, PT, RZ, UR43, PT, P6 ;  /* 0x0000002bff007c0c */ /* 0x000fe4000bfc6360 */
[----:B------:R-:W-:Y:S01]  /*8170*/  ISETP.GE.AND.EX P5, PT, RZ, UR43, PT, P5 ;  /* 0x0000002bff007c0c */ /* 0x000fe2000bfa6350 */
[----:B------:R1:W-:Y:S01]  /*8180*/  @!P1 STG.E desc[UR4][R12.64+0x500], R67 ;  /* 0x000500430c009986 */ /* 0x0003e2000c101904 */
[----:B------:R-:W-:Y:S01]  /*8190*/  ISETP.GE.AND.EX P4, PT, RZ, UR43, PT, P4 ;  /* 0x0000002bff007c0c */ /* 0x000fe2000bf86340 */
[----:B------:R-:W2:Y:S01]  /*81a0*/  LDCU UR4, c[0x0][0x370] ;  /* 0x00006e00ff0477ac */ /* 0x000ea20008000800 */
[----:B------:R-:W-:Y:S01]  /*81b0*/  ISETP.GE.AND.EX P3, PT, RZ, UR43, PT, P3 ;  /* 0x0000002bff007c0c */ /* 0x000fe2000bf66330 */
[----:B0-----:R-:W2:Y:S01]  /*81c0*/  LDC R15, c[0x0][0x364] ;  /* 0x0000d900ff0f7b82 */ /* 0x001ea20000000800 */
        /* <DEDUP_REMOVED lines=59> */
.L_x_21609:
[----:B------:R-:W-:Y:S05]  /*8580*/  EXIT ;  /* 0x000000000000794d */ /* 0x000fea0003800000 */
.L_x_21656:
[----:B------:R-:W-:Y:S01]  /*8590*/  HFMA2 R11, -RZ, RZ, 0, 1.847743988037109375e-06 ;  /* 0x0000001fff0b7431 */ /* 0x000fe200000001ff */
[----:B------:R-:W-:Y:S01]  /*85a0*/  BSSY B1, `(.L_x_21704) ;  /* 0x0000006000017945 */ /* 0x000fe20003800000 */
[----:B------:R-:W-:Y:S02]  /*85b0*/  IMAD.MOV.U32 R12, RZ, RZ, 0x10 ;  /* 0x00000010ff0c7424 */ /* 0x000fe400078e00ff */
[----:B------:R-:W-:-:S07]  /*85c0*/  IMAD.MOV.U32 R15, RZ, RZ, -0x1 ;  /* 0xffffffffff0f7424 */ /* 0x000fce00078e00ff */
[----:B0-----:R-:W-:Y:S05]  /*85d0*/  WARPSYNC.COLLECTIVE R15, `(.L_x_21705) ;  /* 0x000000000f087348 */ /* 0x001fea0003c00000 */
[----:B------:R1:W2:Y:S02]  /*85e0*/  SHFL.BFLY P6, R14, R13, R12, R11 ;  /* 0x0c00000c0d0e7389 */ /* 0x0002a400000c000b */
[----:B012---:R-:W-:Y:S05]  /*85f0*/  ENDCOLLECTIVE ;  /* 0x000000000000791b */ /* 0x007fea0003800000 */
.L_x_21705:
[----:B------:R-:W-:Y:S05]  /*8600*/  BSYNC B1 ;  /* 0x0000000000017941 */ /* 0x000fea0003800000 */
.L_x_21704:
        /* <DEDUP_REMOVED lines=9> */
.L_x_21706:
[----:B------:R-:W-:Y:S01]  /*86a0*/  HFMA2 R12, -RZ, RZ, 0, 2.384185791015625e-07 ;  /* 0x00000004ff0c7431 */ /* 0x000fe200000001ff */
[----:B------:R-:W-:-:S05]  /*86b0*/  FMNMX R42, R13, R14, !PT ;  /* 0x0000000e0d2a7209 */ /* 0x000fca0007800000 */
[----:B------:R-:W-:-:S07]  /*86c0*/  IMAD.MOV.U32 R13, RZ, RZ, R42 ;  /* 0x000000ffff0d7224 */ /* 0x000fce00078e002a */
[----:B------:R-:W-:Y:S05]  /*86d0*/  WARPSYNC.COLLECTIVE R15, `(.L_x_21707) ;  /* 0x000000000f087348 */ /* 0x000fea0003c00000 */
[----:B------:R0:W1:Y:S02]  /*86e0*/  SHFL.BFLY P6, R14, R13, R12, R11 ;  /* 0x0c00000c0d0e7389 */ /* 0x00006400000c000b */
[----:B01----:R-:W-:Y:S05]  /*86f0*/  ENDCOLLECTIVE ;  /* 0x000000000000791b */ /* 0x003fea0003800000 */
.L_x_21707:
[----:B------:R-:W-:Y:S02]  /*8700*/  MOV R12, 0x2 ;  /* 0x00000002000c7802 */ /* 0x000fe40000000f00 */
[----:B------:R-:W-:-:S05]  /*8710*/  FMNMX R43, R42, R14, !PT ;  /* 0x0000000e2a2b7209 */ /* 0x000fca0007800000 */
[----:B------:R-:W-:-:S07]  /*8720*/  IMAD.MOV.U32 R13, RZ, RZ, R43 ;  /* 0x000000ffff0d7224 */ /* 0x000fce00078e002b */
[----:B------:R-:W-:Y:S05]  /*8730*/  WARPSYNC.COLLECTIVE R15, `(.L_x_21708) ;  /* 0x000000000f087348 */ /* 0x000fea0003c00000 */
[----:B------:R0:W1:Y:S02]  /*8740*/  SHFL.BFLY P6, R14, R13, R12, R11 ;  /* 0x0c00000c0d0e7389 */ /* 0x00006400000c000b */
[----:B01----:R-:W-:Y:S05]  /*8750*/  ENDCOLLECTIVE ;  /* 0x000000000000791b */ /* 0x003fea0003800000 */
.L_x_21708:
[----:B------:R-:W-:Y:S01]  /*8760*/  HFMA2 R12, -RZ, RZ, 0, 5.9604644775390625e-08 ;  /* 0x00000001ff0c7431 */ /* 0x000fe200000001ff */
[----:B------:R-:W-:-:S05]  /*8770*/  FMNMX R45, R43, R14, !PT ;  /* 0x0000000e2b2d7209 */ /* 0x000fca0007800000 */
[----:B------:R-:W-:-:S07]  /*8780*/  IMAD.MOV.U32 R13, RZ, RZ, R45 ;  /* 0x000000ffff0d7224 */ /* 0x000fce00078e002d */
[----:B------:R-:W-:Y:S05]  /*8790*/  WARPSYNC.COLLECTIVE R15, `(.L_x_21709) ;  /* 0x000000000f087348 */ /* 0x000fea0003c00000 */
[----:B------:R0:W1:Y:S02]  /*87a0*/  SHFL.BFLY P6, R14, R13, R12, R11 ;  /* 0x0c00000c0d0e7389 */ /* 0x00006400000c000b */
[----:B01----:R-:W-:Y:S05]  /*87b0*/  ENDCOLLECTIVE ;  /* 0x000000000000791b */ /* 0x003fea0003800000 */
.L_x_21709:
        /* <DEDUP_REMOVED lines=30> */
[----:B------:R-:W-:Y:S01]  /*89a0*/  FADD R52, -R45, R52 ;  /* 0x000000342d347221 */ /* 0x000fe20000000100 */
[C---:B------:R-:W-:Y:S01]  /*89b0*/  FADD R45, R4.reuse, -12583039 ;  /* 0xcb40007f042d7421 */ /* 0x040fe20000000000 */
[----:B------:R-:W0:Y:S01]  /*89c0*/  MUFU.EX2 R43, R43 ;  /* 0x0000002b002b7308 */ /* 0x000e220000000800 */
[----:B------:R-:W-:Y:S01]  /*89d0*/  SHF.L.U32 R4, R4, 0x17, RZ ;  /* 0x0000001704047819 */ /* 0x000fe200000006ff */
[----:B------:R-:W-:-:S02]  /*89e0*/  IMAD.SHL.U32 R36, R36, 0x800000, RZ ;  /* 0x0080000024247824 */ /* 0x000fc400078e00ff */
[----:B------:R-:W-:-:S04]  /*89f0*/  FFMA R45, R6, 1.4426950216293334961, -R45 ;  /* 0x3fb8aa3b062d7823 */ /* 0x000fc8000000082d */
[----:B------:R-:W-:Y:S01]  /*8a00*/  FFMA R45, R6, 1.925963033500011079e-08, R45 ;  /* 0x32a57060062d7823 */ /* 0x000fe2000000002d */
[----:B------:R-:W-:-:S04]  /*8a10*/  FFMA.SAT R6, R26, R51, 0.5 ;  /* 0x3f0000001a067423 */ /* 0x000fc80000002033 */
[----:B------:R-:W-:Y:S01]  /*8a20*/  FFMA.RM R6, R6, R53, 12582913 ;  /* 0x4b40000106067423 */ /* 0x000fe20000004035 */
        /* <DEDUP_REMOVED lines=54> */
[----:B------:R-:W-:-:S04]  /*8d90*/  FFMA.SAT R20, R12, R51, 0.5 ;  /* 0x3f0000000c147423 */ /* 0x000fc80000002033 */
[----:B------:R-:W-:Y:S01]  /*8da0*/  FFMA.RM R20, R20, R53, 12582913 ;  /* 0x4b40000114147423 */ /* 0x000fe20000004035 */
[----:B------:R-:W1:Y:S01]  /*8db0*/  MUFU.EX2 R11, R11 ;  /* 0x0000000b000b7308 */ /* 0x000e620000000800 */
[----:B0-----:R-:W-:Y:S01]  /*8dc0*/  FMUL R42, R4, R55 ;  /* 0x00000037042a7220 */ /* 0x001fe20000400000 */
[----:B------:R-:W-:-:S04]  /*8dd0*/  FFMA.SAT R4, R22, R51, 0.5 ;  /* 0x3f00000016047423 */ /* 0x000fc80000002033 */
[----:B------:R-:W-:-:S04]  /*8de0*/  FFMA.RM R4, R4, R53, 12582913 ;  /* 0x4b40000104047423 */ /* 0x000fc80000004035 */
[C---:B------:R-:W-:Y:S01]  /*8df0*/  FADD R57, R4.reuse, -12583039 ;  /* 0xcb40007f04397421 */ /* 0x040fe20000000000 */
[----:B------:R-:W-:Y:S01]  /*8e00*/  SHF.L.U32 R4, R4, 0x17, RZ ;  /* 0x0000001704047819 */ /* 0x000fe200000006ff */
[----:B-1----:R-:W-:Y:S02]  /*8e10*/  FMUL R18, R18, R11 ;  /* 0x0000000b12127220 */ /* 0x002fe40000400000 */
        /* <DEDUP_REMOVED lines=22> */
[----:B------:R-:W-:-:S06]  /*8f80*/  FFMA R57, R28, 1.925963033500011079e-08, R57 ;  /* 0x32a570601c397823 */ /* 0x000fcc0000000039 */
[----:B------:R-:W1:Y:S01]  /*8f90*/  MUFU.EX2 R57, R57 ;  /* 0x0000003900397308 */ /* 0x000e620000000800 */
[----:B0-----:R-:W-:Y:S01]  /*8fa0*/  FMUL R6, R6, R55 ;  /* 0x0000003706067220 */ /* 0x001fe20000400000 */
[C---:B------:R-:W-:Y:S01]  /*8fb0*/  FADD R55, R10.reuse, -12583039 ;  /* 0xcb40007f0a377421 */ /* 0x040fe20000000000 */
[----:B------:R-:W-:-:S03]  /*8fc0*/  IMAD.SHL.U32 R10, R10, 0x800000, RZ ;  /* 0x008000000a0a7824 */ /* 0x000fc600078e00ff */
[----:B------:R-:W-:-:S04]  /*8fd0*/  FFMA R55, R30, 1.4426950216293334961, -R55 ;  /* 0x3fb8aa3b1e377823 */ /* 0x000fc80000000837 */
[----:B------:R-:W-:Y:S01]  /*8fe0*/  FFMA R55, R30, 1.925963033500011079e-08, R55 ;  /* 0x32a570601e377823 */ /* 0x000fe20000000037 */
[----:B-1----:R-:W-:Y:S01]  /*8ff0*/  FMUL R4, R4, R57 ;  /* 0x0000003904047220 */ /* 0x002fe20000400000 */
[C---:B------:R-:W-:Y:S01]  /*9000*/  FADD R57, R8.reuse, -12583039 ;  /* 0xcb40007f08397421 */ /* 0x040fe20000000000 */
[----:B------:R-:W-:-:S03]  /*9010*/  SHF.L.U32 R8, R8, 0x17, RZ ;  /* 0x0000001708087819 */ /* 0x000fc600000006ff */
[----:B------:R-:W0:Y:S01]  /*9020*/  MUFU.EX2 R55, R55 ;  /* 0x0000003700377308 */ /* 0x000e220000000800 */
[----:B------:R-:W-:-:S04]  /*9030*/  FFMA R57, R34, 1.4426950216293334961, -R57 ;  /* 0x3fb8aa3b22397823 */ /* 0x000fc80000000839 */
[----:B------:R-:W-:-:S06]  /*9040*/  FFMA R57, R34, 1.925963033500011079e-08, R57 ;  /* 0x32a5706022397823 */ /* 0x000fcc0000000039 */
[----:B------:R-:W1:Y:S01]  /*9050*/  MUFU.EX2 R57, R57 ;  /* 0x0000003900397308 */ /* 0x000e620000000800 */
[----:B0-----:R-:W-:Y:S01]  /*9060*/  FMUL R10, R10, R55 ;  /* 0x000000370a0a7220 */ /* 0x001fe20000400000 */
[C---:B------:R-:W-:Y:S01]  /*9070*/  FADD R55, R20.reuse, -12583039 ;  /* 0xcb40007f14377421 */ /* 0x040fe20000000000 */
[----:B------:R-:W-:-:S03]  /*9080*/  SHF.L.U32 R20, R20, 0x17, RZ ;  /* 0x0000001714147819 */ /* 0x000fc600000006ff */
[----:B------:R-:W-:-:S04]  /*9090*/  FFMA R55, R12, 1.4426950216293334961, -R55 ;  /* 0x3fb8aa3b0c377823 */ /* 0x000fc80000000837 */
[----:B------:R-:W-:Y:S01]  /*90a0*/  FFMA R55, R12, 1.925963033500011079e-08, R55 ;  /* 0x32a570600c377823 */ /* 0x000fe20000000037 */
[----:B------:R-:W-:Y:S01]  /*90b0*/  FFMA.SAT R12, R13, R51, 0.5 ;  /* 0x3f0000000d0c7423 */ /* 0x000fe20000002033 */
[----:B-1----:R-:W-:Y:S01]  /*90c0*/  FMUL R8, R8, R57 ;  /* 0x0000003908087220 */ /* 0x002fe20000400000 */
[C---:B------:R-:W-:Y:S01]  /*90d0*/  FADD R57, R16.reuse, -12583039 ;  /* 0xcb40007f10397421 */ /* 0x040fe20000000000 */
[----:B------:R-:W-:Y:S01]  /*90e0*/  SHF.L.U32 R16, R16, 0x17, RZ ;  /* 0x0000001710107819 */ /* 0x000fe200000006ff */
[----:B------:R-:W-:Y:S01]  /*90f0*/  FFMA.RM R12, R12, R53, 12582913 ;  /* 0x4b4000010c0c7423 */ /* 0x000fe20000004035 */
[----:B------:R-:W0:Y:S01]  /*9100*/  MUFU.EX2 R55, R55 ;  /* 0x0000003700377308 */ /* 0x000e220000000800 */
[----:B------:R-:W-:Y:S02]  /*9110*/  FFMA R57, R32, 1.4426950216293334961, -R57 ;  /* 0x3fb8aa3b20397823 */ /* 0x000fe40000000839 */
[C---:B------:R-:W-:Y:S01]  /*9120*/  FADD R22, R12.reuse, -12583039 ;  /* 0xcb40007f0c167421 */ /* 0x040fe20000000000 */
[----:B------:R-:W-:-:S02]  /*9130*/  IMAD.SHL.U32 R12, R12, 0x800000, RZ ;  /* 0x008000000c0c7824 */ /* 0x000fc400078e00ff */
[----:B------:R-:W-:Y:S01]  /*9140*/  FFMA R57, R32, 1.925963033500011079e-08, R57 ;  /* 0x32a5706020397823 */ /* 0x000fe20000000039 */
[----:B------:R-:W-:-:S04]  /*9150*/  FFMA R22, R13, 1.4426950216293334961, -R22 ;  /* 0x3fb8aa3b0d167823 */ /* 0x000fc80000000816 */
[----:B------:R-:W-:Y:S01]  /*9160*/  FFMA R13, R13, 1.925963033500011079e-08, R22 ;  /* 0x32a570600d0d7823 */ /* 0x000fe20000000016 */
[----:B------:R-:W1:Y:S01]  /*9170*/  MUFU.EX2 R57, R57 ;  /* 0x0000003900397308 */ /* 0x000e620000000800 */
[----:B0-----:R-:W-:-:S07]  /*9180*/  FMUL R20, R20, R55 ;  /* 0x0000003714147220 */ /* 0x001fce0000400000 */
        /* <DEDUP_REMOVED lines=40> */
[----:B------:R-:W-:Y:S01]  /*9410*/  SHF.L.U32 R12, R12, 0x17, RZ ;  /* 0x000000170c0c7819 */ /* 0x000fe200000006ff */
[----:B------:R-:W-:Y:S02]  /*9420*/  IMAD.SHL.U32 R26, R53, 0x800000, RZ ;  /* 0x00800000351a7824 */ /* 0x000fe400078e00ff */
[----:B------:R-:W-:-:S04]  /*9430*/  FFMA R14, R15, 1.4426950216293334961, -R14 ;  /* 0x3fb8aa3b0f0e7823 */ /* 0x000fc8000000080e */
[----:B------:R-:W-:Y:S01]  /*9440*/  FFMA R14, R15, 1.925963033500011079e-08, R14 ;  /* 0x32a570600f0e7823 */ /* 0x000fe2000000000e */
[----:B------:R-:W-:-:S03]  /*9450*/  MOV R15, 0xffffffff ;  /* 0xffffffff000f7802 */ /* 0x000fc60000000f00 */
        /* <DEDUP_REMOVED lines=35> */
.L_x_21710:
[----:B------:R-:W-:Y:S02]  /*9690*/  HFMA2 R12, -RZ, RZ, 0, 4.76837158203125e-07 ;  /* 0x00000008ff0c7431 */ /* 0x000fe400000001ff */
[----:B------:R-:W-:-:S04]  /*96a0*/  FADD R50, R13, R14 ;  /* 0x0000000e0d327221 */ /* 0x000fc80000000000 */
[----:B------:R-:W-:-:S07]  /*96b0*/  IMAD.MOV.U32 R13, RZ, RZ, R50 ;  /* 0x000000ffff0d7224 */ /* 0x000fce00078e0032 */
[----:B------:R-:W-:Y:S05]  /*96c0*/  WARPSYNC.COLLECTIVE R15, `(.L_x_21711) ;  /* 0x000000000f087348 */ /* 0x000fea0003c00000 */
[----:B------:R0:W1:Y:S02]  /*96d0*/  SHFL.BFLY P6, R14, R13, R12, R11 ;  /* 0x0c00000c0d0e7389 */ /* 0x00006400000c000b */
[----:B01----:R-:W-:Y:S05]  /*96e0*/  ENDCOLLECTIVE ;  /* 0x000000000000791b */ /* 0x003fea0003800000 */
.L_x_21711:
[----:B------:R-:W-:Y:S01]  /*96f0*/  MOV R12, 0x4 ;  /* 0x00000004000c7802 */ /* 0x000fe20000000f00 */
[----:B------:R-:W-:-:S04]  /*9700*/  FADD R51, R50, R14 ;  /* 0x0000000e32337221 */ /* 0x000fc80000000000 */
[----:B------:R-:W-:-:S07]  /*9710*/  IMAD.MOV.U32 R13, RZ, RZ, R51 ;  /* 0x000000ffff0d7224 */ /* 0x000fce00078e0033 */
[----:B------:R-:W-:Y:S05]  /*9720*/  WARPSYNC.COLLECTIVE R15, `(.L_x_21712) ;  /* 0x000000000f087348 */ /* 0x000fea0003c00000 */
[----:B------:R0:W1:Y:S02]  /*9730*/  SHFL.BFLY P6, R14, R13, R12, R11 ;  /* 0x0c00000c0d0e7389 */ /* 0x00006400000c000b */
[----:B01----:R-:W-:Y:S05]  /*9740*/  ENDCOLLECTIVE ;  /* 0x000000000000791b */ /* 0x003fea0003800000 */
.L_x_21712:
[----:B------:R-:W-:Y:S02]  /*9750*/  HFMA2 R12, -RZ, RZ, 0, 1.1920928955078125e-07 ;  /* 0x00000002ff0c7431 */ /* 0x000fe400000001ff */
[----:B------:R-:W-:-:S04]  /*9760*/  FADD R52, R51, R14 ;  /* 0x0000000e33347221 */ /* 0x000fc80000000000 */
[----:B------:R-:W-:-:S07]  /*9770*/  IMAD.MOV.U32 R13, RZ, RZ, R52 ;  /* 0x000000ffff0d7224 */ /* 0x000fce00078e0034 */
[----:B------:R-:W-:Y:S05]  /*9780*/  WARPSYNC.COLLECTIVE R15, `(.L_x_21713) ;  /* 0x000000000f087348 */ /* 0x000fea0003c00000 */
[----:B------:R0:W1:Y:S02]  /*9790*/  SHFL.BFLY P6, R14, R13, R12, R11 ;  /* 0x0c00000c0d0e7389 */ /* 0x00006400000c000b */
[----:B01----:R-:W-:Y:S05]  /*97a0*/  ENDCOLLECTIVE ;  /* 0x000000000000791b */ /* 0x003fea0003800000 */
.L_x_21713:
[----:B------:R-:W-:Y:S01]  /*97b0*/  MOV R12, 0x1 ;  /* 0x00000001000c7802 */ /* 0x000fe20000000f00 */
[----:B------:R-:W-:-:S04]  /*97c0*/  FADD R53, R52, R14 ;  /* 0x0000000e34357221 */ /* 0x000fc80000000000 */
[----:B------:R-:W-:-:S07]  /*97d0*/  IMAD.MOV.U32 R13, RZ, RZ, R53 ;  /* 0x000000ffff0d7224 */ /* 0x000fce00078e0035 */
[----:B------:R-:W-:Y:S05]  /*97e0*/  WARPSYNC.COLLECTIVE R15, `(.L_x_21714) ;  /* 0x000000000f087348 */ /* 0x000fea0003c00000 */
[----:B------:R0:W1:Y:S02]  /*97f0*/  SHFL.BFLY P6, R14, R13, R12, R11 ;  /* 0x0c00000c0d0e7389 */ /* 0x00006400000c000b */
[----:B01----:R-:W-:Y:S05]  /*9800*/  ENDCOLLECTIVE ;  /* 0x000000000000791b */ /* 0x003fea0003800000 */
.L_x_21714:
[----:B------:R-:W-:Y:S05]  /*9810*/  BRA `(.L_x_21715) ;  /* 0xffffffcc00d47947 */ /* 0x000fea000383ffff */
        .weak           $__internal_336_$__cuda_sm3x_div_rn_noftz_f32_slowpath
        .type           $__internal_336_$__cuda_sm3x_div_rn_noftz_f32_slowpath,@function
        .size           $__internal_336_$__cuda_sm3x_div_rn_noftz_f32_slowpath,(.L_x_37713 - $__internal_336_$__cuda_sm3x_div_rn_noftz_f32_slowpath)
$__internal_336_$__cuda_sm3x_div_rn_noftz_f32_slowpath:
        /* <DEDUP_REMOVED lines=35> */
.L_x_21717:
        /* <DEDUP_REMOVED lines=33> */
[C---:B------:R-:W-:Y:S02]  /*9c60*/  ISETP.NE.AND P2, PT, R12.reuse, RZ, PT ;  /* 0x000000ff0c00720c */ /* 0x040fe40003f45270 */
[----:B------:R-:W-:Y:S02]  /*9c70*/  LOP3.LUT R13, R13, 0x7fffff, RZ, 0xc0, !PT ;  /* 0x007fffff0d0d7812 */ /* 0x000fe400078ec0ff */
[----:B------:R-:W-:Y:S01]  /*9c80*/  FSETP.NEU.FTZ.AND P1, PT, R49, R50, PT ;  /* 0x000000323100720b */ /* 0x000fe20003f3d000 */
[----:B------:R-:W-:Y:S01]  /*9c90*/  VIADD R50, R12, 0x20 ;  /* 0x000000200c327836 */ /* 0x000fe20000000000 */
[----:B------:R-:W-:-:S02]  /*9ca0*/  LOP3.LUT R13, R13, 0x800000, RZ, 0xfc, !PT ;  /* 0x008000000d0d7812 */ /* 0x000fc400078efcff */
        /* <DEDUP_REMOVED lines=13> */
.L_x_21724:
[----:B------:R-:W-:-:S04]  /*9d80*/  LOP3.LUT R11, R11, 0x80000000, RZ, 0xc0, !PT ;  /* 0x800000000b0b7812 */ /* 0x000fc800078ec0ff */
[----:B------:R-:W-:Y:S01]  /*9d90*/  LOP3.LUT R11, R11, 0x7f800000, RZ, 0xfc, !PT ;  /* 0x7f8000000b0b7812 */ /* 0x000fe200078efcff */
[----:B------:R-:W-:Y:S06]  /*9da0*/  BRA `(.L_x_21725) ;  /* 0x0000000000047947 */ /* 0x000fec0003800000 */
.L_x_21723:
[----:B------:R-:W-:-:S07]  /*9db0*/  LEA R11, R50, R11, 0x17 ;  /* 0x0000000b320b7211 */ /* 0x000fce00078eb8ff */
.L_x_21725:
[----:B------:R-:W-:Y:S05]  /*9dc0*/  BSYNC.RECONVERGENT B2 ;  /* 0x0000000000027941 */ /* 0x000fea0003800200 */
.L_x_21722:
[----:B------:R-:W-:Y:S05]  /*9dd0*/  BRA `(.L_x_21726) ;  /* 0x0000000000207947 */ /* 0x000fea0003800000 */
.L_x_21721:
[----:B------:R-:W-:-:S04]  /*9de0*/  LOP3.LUT R11, R12, 0x80000000, R49, 0x48, !PT ;  /* 0x800000000c0b7812 */ /* 0x000fc800078e4831 */
[----:B------:R-:W-:Y:S01]  /*9df0*/  LOP3.LUT R11, R11, 0x7f800000, RZ, 0xfc, !PT ;  /* 0x7f8000000b0b7812 */ /* 0x000fe200078efcff */
[----:B------:R-:W-:Y:S06]  /*9e00*/  BRA `(.L_x_21726) ;  /* 0x0000000000147947 */ /* 0x000fec0003800000 */
.L_x_21720:
[----:B------:R-:W-:Y:S01]  /*9e10*/  LOP3.LUT R11, R12, 0x80000000, R49, 0x48, !PT ;  /* 0x800000000c0b7812 */ /* 0x000fe200078e4831 */
[----:B------:R-:W-:Y:S06]  /*9e20*/  BRA `(.L_x_21726) ;  /* 0x00000000000c7947 */ /* 0x000fec0003800000 */
.L_x_21719:
[----:B------:R-:W0:Y:S01]  /*9e30*/  MUFU.RSQ R11, -QNAN ;  /* 0xffc00000000b7908 */ /* 0x000e220000001400 */
[----:B------:R-:W-:Y:S05]  /*9e40*/  BRA `(.L_x_21726) ;  /* 0x0000000000047947 */ /* 0x000fea0003800000 */
.L_x_21718:
[----:B------:R-:W-:-:S07]  /*9e50*/  FADD.FTZ R11, R49, R12 ;  /* 0x0000000c310b7221 */ /* 0x000fce0000010000 */
.L_x_21726:
[----:B------:R-:W-:Y:S05]  /*9e60*/  BSYNC.RECONVERGENT B1 ;  /* 0x0000000000017941 */ /* 0x000fea0003800200 */
.L_x_21716:
[----:B------:R-:W-:Y:S02]  /*9e70*/  HFMA2 R13, -RZ, RZ, 0, 0 ;  /* 0x00000000ff0d7431 */ /* 0x000fe400000001ff */
[----:B------:R-:W-:-:S04]  /*9e80*/  IMAD.MOV.U32 R12, RZ, RZ, R14 ;  /* 0x000000ffff0c7224 */ /* 0x000fc800078e000e */
[----:B0-----:R-:W-:Y:S05]  /*9e90*/  RET.REL.NODEC R12 `(_Z15SoftmaxWarpImplI22BroadcastScaleMaskLoadIffbLm2EiE11DirectStoreIffEfLi1ELi23ELi32ELi1ELb1EL9Algorithm0EEvT_T0_ll) ;  /* 0xffffff600c587950 */ /* 0x001fea0003c3ffff */
.L_x_21727:
        /* <DEDUP_REMOVED lines=14> */
.L_x_37713:


//--------------------- .text._Z15SoftmaxWarpImplI22BroadcastScaleMaskLoadIffbLm2EiE11DirectStoreIffEfLi1ELi23ELi32ELi1ELb0EL9Algorithm0EEvT_T0_ll --------------------------
	.section	.text._Z15SoftmaxWarpImplI22BroadcastScaleMaskLoadIffbLm2EiE11DirectStoreIffEfLi1ELi23ELi32ELi1ELb0EL9Algorithm0EEvT_T0_ll,"ax",@progbits
	.align	128
        .global         _Z15SoftmaxWarpImplI22BroadcastScaleMaskLoadIffbLm2EiE11DirectStoreIffEfLi1ELi23ELi32ELi1ELb0EL9Algorithm0EEvT_T0_ll
        .type           _Z15SoftmaxWarpImplI22BroadcastScaleMaskLoadIffbLm2EiE11DirectStoreIffEfLi1ELi23ELi32ELi1ELb0EL9Algorithm0EEvT_T0_ll,@function
        .size           _Z15SoftmaxWarpImplI22BroadcastScaleMaskLoadIffbLm2EiE11DirectStoreIffEfLi1ELi23ELi32ELi1ELb0EL9Algorithm0EEvT_T0_ll,(.L_x_37714 - _Z15SoftmaxWarpImplI22BroadcastScaleMaskLoadIffbLm2EiE11DirectStoreIffEfLi1ELi23ELi32ELi1ELb0EL9Algorithm0EEvT_T0_ll)
        .other          _Z15SoftmaxWarpImplI22BroadcastScaleMaskLoadIffbLm2EiE11DirectStoreIffEfLi1ELi23ELi32ELi1ELb0EL9Algorithm0EEvT_T0_ll,@"STO_CUDA_ENTRY STV_DEFAULT"
_Z15SoftmaxWarpImplI22BroadcastScaleMaskLoadIffbLm2EiE11DirectStoreIffEfLi1ELi23ELi32ELi1ELb0EL9Algorithm0EEvT_T0_ll:
.text._Z15SoftmaxWarpImplI22BroadcastScaleMaskLoadIffbLm2EiE11DirectStoreIffEfLi1ELi23ELi32ELi1ELb0EL9Algorithm0EEvT_T0_ll:
        /* <DEDUP_REMOVED lines=27> */
.L_x_21728:
        /* <DEDUP_REMOVED lines=14> */
.L_x_21777:
[----:B--2---:R-:W-:Y:S01]  /*0290*/  IABS R0, UR49 ;  /* 0x0000003100007c13 */ /* 0x004fe20008000000 */
[----:B0-----:R-:W-:Y:S01]  /*02a0*/  IMAD R32, R17, UR48, R16 ;  /* 0x0000003011207c24 */ /* 0x001fe2000f8e0210 */
[----:B------:R-:W-:Y:S01]  /*02b0*/  UMOV UR4, URZ ;  /* 0x000000ff00047c82 */ /* 0x000fe20008000000 */
[----:B-1----:R-:W-:Y:S01]  /*02c0*/  R2UR UR8, R2 ;  /* 0x00000000020872ca */ /* 0x002fe200000e0000 */
[----:B------:R-:W0:Y:S01]  /*02d0*/  LDC.64 R34, c[0x0][0x398] ;  /* 0x0000e600ff227b82 */ /* 0x000e220000000a00 */
[----:B------:R-:W-:Y:S02]  /*02e0*/  R2UR UR7, R0 ;  /* 0x00000000000772ca */ /* 0x000fe400000e0000 */
[C---:B------:R-:W-:Y:S02]  /*02f0*/  LOP3.LUT R8, R32.reuse, UR49, RZ, 0x3c, !PT ;  /* 0x0000003120087c12 */ /* 0x040fe4000f8e3cff */
[----:B------:R-:W-:Y:S02]  /*0300*/  IADD3 R5, PT, PT, R32, 0x20, RZ ;  /* 0x0000002020057810 */ /* 0x000fe40007ffe0ff */
[----:B------:R-:W-:-:S02]  /*0310*/  R2UR UR9, R3 ;  /* 0x00000000030972ca */ /* 0x000fc400000e0000 */
[----:B------:R-:W-:Y:S02]  /*0320*/  SHF.R.S64 R6, RZ, 0x1e, R32 ;  /* 0x0000001eff067819 */ /* 0x000fe40000001020 */
[----:B------:R-:W-:-:S03]  /*0330*/  ISETP.GE.AND P6, PT, R8, RZ, PT ;  /* 0x000000ff0800720c */ /* 0x000fc60003fc6270 */
[----:B------:R-:W1:Y:S01]  /*0340*/  I2F.RP R0, UR7 ;  /* 0x0000000700007d06 */ /* 0x000e620008209400 */
[----:B------:R-:W-:Y:S02]  /*0350*/  IABS R29, R5 ;  /* 0x00000005001d7213 */ /* 0x000fe40000000000 */
[----:B------:R-:W-:Y:S02]  /*0360*/  IADD3 R6, P0, PT, R6, UR36, RZ ;  /* 0x0000002406067c10 */ /* 0x000fe4000ff1e0ff */
[----:B------:R-:W-:Y:S02]  /*0370*/  R2UR UR10, R2 ;  /* 0x00000000020a72ca */ /* 0x000fe400000e0000 */
[----:B------:R-:W-:Y:S02]  /*0380*/  LEA.HI.X.SX32 R7, R32, UR37, 0x2, P0 ;  /* 0x0000002520077c11 */ /* 0x000fe400080f16ff */
[----:B------:R-:W-:Y:S02]  /*0390*/  R2UR UR11, R3 ;  /* 0x00000000030b72ca */ /* 0x000fe400000e0000 */
[----:B------:R-:W-:Y:S01]  /*03a0*/  LOP3.LUT R11, R5, UR49, RZ, 0x3c, !PT ;  /* 0x00000031050b7c12 */ /* 0x000fe2000f8e3cff */
[----:B------:R2:W3:Y:S01]  /*03b0*/  LDG.E R25, desc[UR8][R6.64] ;  /* 0x0000000806197981 */ /* 0x0004e2000c1e1900 */
[----:B-1----:R-:W1:Y:S02]  /*03c0*/  MUFU.RCP R0, R0 ;  /* 0x0000000000007308 */ /* 0x002e640000001000 */
[----:B------:R-:W-:Y:S01]  /*03d0*/  ISETP.GE.AND P4, PT, R11, RZ, PT ;  /* 0x000000ff0b00720c */ /* 0x000fe20003f86270 */
[----:B-1----:R-:W-:-:S02]  /*03e0*/  VIADD R4, R0, 0xffffffe ;  /* 0x0ffffffe00047836 */ /* 0x002fc40000000000 */
[----:B------:R-:W-:-:S04]  /*03f0*/  VIADD R0, R32, 0x40 ;  /* 0x0000004020007836 */ /* 0x000fc80000000000 */
[----:B------:R-:W1:Y:S01]  /*0400*/  F2I.FTZ.U32.TRUNC.NTZ R4, R4 ;  /* 0x0000000400047305 */ /* 0x000e62000021f000 */
[----:B------:R-:W-:Y:S02]  /*0410*/  LOP3.LUT R12, R0, UR49, RZ, 0x3c, !PT ;  /* 0x00000031000c7c12 */ /* 0x000fe4000f8e3cff */
[----:B------:R-:W-:Y:S02]  /*0420*/  IABS R30, R0 ;  /* 0x00000000001e7213 */ /* 0x000fe40000000000 */
[----:B------:R-:W-:Y:S02]  /*0430*/  ISETP.GE.AND P3, PT, R12, RZ, PT ;  /* 0x000000ff0c00720c */ /* 0x000fe40003f66270 */
[----:B-1----:R-:W-:Y:S02]  /*0440*/  R2UR UR5, R4 ;  /* 0x00000000040572ca */ /* 0x002fe400000e0000 */
[----:B------:R-:W-:-:S11]  /*0450*/  IABS R4, R32 ;  /* 0x0000002000047213 */ /* 0x000fd60000000000 */
[----:B------:R-:W-:-:S04]  /*0460*/  UIADD3 UR6, UPT, UPT, URZ, -UR5, URZ ;  /* 0x80000005ff067290 */ /* 0x000fc8000fffe0ff */
[----:B------:R-:W-:-:S04]  /*0470*/  UIMAD UR6, UR6, UR7, URZ ;  /* 0x00000007060672a4 */ /* 0x000fc8000f8e02ff */
[----:B------:R-:W-:-:S06]  /*0480*/  UIMAD.WIDE.U32 UR4, UR5, UR6, UR4 ;  /* 0x00000006050472a5 */ /* 0x000fcc000f8e0004 */
[----:B------:R-:W-:-:S05]  /*0490*/  IMAD.HI.U32 R18, R4, UR5, RZ ;  /* 0x0000000504127c27 */ /* 0x000fca000f8e00ff */
[----:B------:R-:W-:Y:S01]  /*04a0*/  IADD3 R9, PT, PT, -R18, RZ, RZ ;  /* 0x000000ff12097210 */ /* 0x000fe20007ffe1ff */
[----:B------:R-:W-:-:S04]  /*04b0*/  IMAD.HI.U32 R28, R29, UR5, RZ ;  /* 0x000000051d1c7c27 */ /* 0x000fc8000f8e00ff */
[----:B------:R-:W-:Y:S01]  /*04c0*/  IMAD R8, R9, UR7, R4 ;  /* 0x0000000709087c24 */ /* 0x000fe2000f8e0204 */
[----:B------:R-:W-:Y:S01]  /*04d0*/  SHF.R.S64 R4, RZ, 0x1e, R0 ;  /* 0x0000001eff047819 */ /* 0x000fe20000001000 */
[----:B------:R-:W-:-:S03]  /*04e0*/  VIADD R9, R32, 0x60 ;  /* 0x0000006020097836 */ /* 0x000fc60000000000 */
[----:B------:R-:W-:Y:S02]  /*04f0*/  ISETP.LT.U32.AND P1, PT, R8, UR7, PT ;  /* 0x0000000708007c0c */ /* 0x000fe4000bf21070 */
[----:B------:R-:W-:Y:S02]  /*0500*/  SHF.R.S64 R12, RZ, 0x1e, R5 ;  /* 0x0000001eff0c7819 */ /* 0x000fe40000001005 */
[----:B------:R-:W-:Y:S02]  /*0510*/  IADD3 R20, PT, PT, -R28, RZ, RZ ;  /* 0x000000ff1c147210 */ /* 0x000fe40007ffe1ff */
[----:B--2---:R-:W-:Y:S02]  /*0520*/  IADD3 R6, P2, PT, R4, UR36, RZ ;  /* 0x0000002404067c10 */ /* 0x004fe4000ff5e0ff */
[----:B------:R-:W-:Y:S01]  /*0530*/  IADD3 R12, P0, PT, R12, UR36, RZ ;  /* 0x000000240c0c7c10 */ /* 0x000fe2000ff1e0ff */
[----:B------:R-:W-:Y:S01]  /*0540*/  IMAD.HI.U32 R4, R30, UR5, RZ ;  /* 0x000000051e047c27 */ /* 0x000fe2000f8e00ff */
[----:B------:R-:W-:-:S02]  /*0550*/  SHF.R.S64 R14, RZ, 0x1e, R9 ;  /* 0x0000001eff0e7819 */ /* 0x000fc40000001009 */
[----:B------:R-:W-:Y:S01]  /*0560*/  LEA.HI.X.SX32 R7, R0, UR37, 0x2, P2 ;  /* 0x0000002500077c11 */ /* 0x000fe200090f16ff */
[----:B------:R-:W-:Y:S01]  /*0570*/  IMAD R29, R20, UR7, R29 ;  /* 0x00000007141d7c24 */ /* 0x000fe2000f8e021d */
[----:B------:R-:W-:Y:S01]  /*0580*/  LEA.HI.X.SX32 R13, R5, UR37, 0x2, P0 ;  /* 0x00000025050d7c11 */ /* 0x000fe200080f16ff */
[----:B------:R-:W-:Y:S01]  /*0590*/  IMAD.MOV R11, RZ, RZ, -R4 ;  /* 0x000000ffff0b7224 */ /* 0x000fe200078e0a04 */
[----:B------:R-:W-:Y:S01]  /*05a0*/  IADD3 R14, P0, PT, R14, UR36, RZ ;  /* 0x000000240e0e7c10 */ /* 0x000fe2000ff1e0ff */
[----:B------:R1:W2:Y:S01]  /*05b0*/  LDG.E R23, desc[UR10][R6.64] ;  /* 0x0000000a06177981 */ /* 0x0002a2000c1e1900 */
[----:B------:R-:W-:Y:S02]  /*05c0*/  R2UR UR12, R2 ;  /* 0x00000000020c72ca */ /* 0x000fe400000e0000 */
[----:B------:R-:W-:Y:S02]  /*05d0*/  R2UR UR13, R3 ;  /* 0x00000000030d72ca */ /* 0x000fe400000e0000 */
[----:B------:R-:W-:-:S02]  /*05e0*/  @!P1 IADD3 R8, PT, PT, R8, -UR7, RZ ;  /* 0x8000000708089c10 */ /* 0x000fc4000fffe0ff */
[----:B------:R-:W-:Y:S01]  /*05f0*/  ISETP.LT.U32.AND P2, PT, R29, UR7, PT ;  /* 0x000000071d007c0c */ /* 0x000fe2000bf41070 */
[----:B------:R-:W-:Y:S01]  /*0600*/  IMAD R30, R11, UR7, R30 ;  /* 0x000000070b1e7c24 */ /* 0x000fe2000f8e021e */
[----:B------:R-:W-:Y:S01]  /*0610*/  LEA.HI.X.SX32 R15, R9, UR37, 0x2, P0 ;  /* 0x00000025090f7c11 */ /* 0x000fe200080f16ff */
[----:B-1----:R-:W1:Y:S01]  /*0620*/  LDC.64 R6, c[0x0][0x390] ;  /* 0x0000e400ff067b82 */ /* 0x002e620000000a00 */
[----:B------:R-:W-:Y:S01]  /*0630*/  ISETP.GE.U32.AND P0, PT, R8, UR7, PT ;  /* 0x0000000708007c0c */ /* 0x000fe2000bf06070 */
[C---:B------:R-:W-:Y:S01]  /*0640*/  VIADD R11, R32.reuse, 0x80 ;  /* 0x00000080200b7836 */ /* 0x040fe20000000000 */
[----:B------:R4:W5:Y:S01]  /*0650*/  LDG.E R24, desc[UR8][R12.64] ;  /* 0x000000080c187981 */ /* 0x000962000c1e1900 */
[----:B------:R-:W-:Y:S01]  /*0660*/  IADD3 R8, PT, PT, R32, 0xa0, RZ ;  /* 0x000000a020087810 */ /* 0x000fe20007ffe0ff */
[----:B------:R-:W-:Y:S02]  /*0670*/  @!P1 VIADD R18, R18, 0x1 ;  /* 0x0000000112129836 */ /* 0x000fe40000000000 */
[----:B------:R0:W2:Y:S01]  /*0680*/  LDG.E R22, desc[UR12][R14.64] ;  /* 0x0000000c0e167981 */ /* 0x0000a2000c1e1900 */
[----:B----4-:R-:W-:-:S02]  /*0690*/  SHF.R.S64 R12, RZ, 0x1e, R11 ;  /* 0x0000001eff0c7819 */ /* 0x010fc4000000100b */
[----:B------:R-:W-:Y:S02]  /*06a0*/  @!P2 IADD3 R29, PT, PT, R29, -UR7, RZ ;  /* 0x800000071d1dac10 */ /* 0x000fe4000fffe0ff */
[----:B0-----:R-:W-:Y:S02]  /*06b0*/  IADD3 R14, P5, PT, R12, UR36, RZ ;  /* 0x000000240c0e7c10 */ /* 0x001fe4000ffbe0ff */
[----:B------:R-:W-:Y:S01]  /*06c0*/  @P0 VIADD R18, R18, 0x1 ;  /* 0x0000000112120836 */ /* 0x000fe20000000000 */
[----:B------:R-:W-:Y:S02]  /*06d0*/  SHF.R.S64 R26, RZ, 0x1e, R8 ;  /* 0x0000001eff1a7819 */ /* 0x000fe40000001008 */
[----:B------:R-:W-:Y:S02]  /*06e0*/  LEA.HI.X.SX32 R15, R11, UR37, 0x2, P5 ;  /* 0x000000250b0f7c11 */ /* 0x000fe4000a8f16ff */
[----:B------:R-:W-:Y:S02]  /*06f0*/  ISETP.GE.U32.AND P0, PT, R29, UR7, PT ;  /* 0x000000071d007c0c */ /* 0x000fe4000bf06070 */
[----:B------:R-:W-:Y:S01]  /*0700*/  ISETP.LT.U32.AND P5, PT, R30, UR7, PT ;  /* 0x000000071e007c0c */ /* 0x000fe2000bfa1070 */
[----:B------:R-:W-:Y:S01]  /*0710*/  @!P2 VIADD R28, R28, 0x1 ;  /* 0x000000011c1ca836 */ /* 0x000fe20000000000 */
[----:B------:R-:W-:Y:S01]  /*0720*/  IABS R13, R9 ;  /* 0x00000009000d7213 */ /* 0x000fe20000000000 */
[----:B------:R-:W4:Y:S01]  /*0730*/  LDG.E R21, desc[UR8][R14.64] ;  /* 0x000000080e157981 */ /* 0x000f22000c1e1900 */
[----:B------:R-:W-:-:S02]  /*0740*/  IADD3 R26, P1, PT, R26, UR36, RZ ;  /* 0x000000241a1a7c10 */ /* 0x000fc4000ff3e0ff */
[----:B------:R-:W-:Y:S02]  /*0750*/  @!P6 IADD3 R18, PT, PT, -R18, RZ, RZ ;  /* 0x000000ff1212e210 */ /* 0x000fe40007ffe1ff */
[----:B------:R-:W-:Y:S02]  /*0760*/  ISETP.NE.AND P2, PT, RZ, UR49, PT ;  /* 0x00000031ff007c0c */ /* 0x000fe4000bf45270 */
[----:B------:R-:W-:Y:S01]  /*0770*/  LOP3.LUT R31, RZ, UR49, RZ, 0x33, !PT ;  /* 0x00000031ff1f7c12 */ /* 0x000fe2000f8e33ff */
[----:B------:R-:W-:Y:S01]  /*0780*/  IMAD.HI.U32 R12, R13, UR5, RZ ;  /* 0x000000050d0c7c27 */ /* 0x000fe2000f8e00ff */
[----:B------:R-:W-:Y:S02]  /*0790*/  LEA.HI.X.SX32 R27, R8, UR37, 0x2, P1 ;  /* 0x00000025081b7c11 */ /* 0x000fe400088f16ff */
[----:B-1----:R-:W-:Y:S02]  /*07a0*/  ISETP.NE.U32.AND P1, PT, R6, 0x1, PT ;  /* 0x000000010600780c */ /* 0x002fe40003f25070 */
[----:B------:R-:W-:Y:S01]  /*07b0*/  SEL R18, R31, R18, !P2 ;  /* 0x000000121f127207 */ /* 0x000fe20005000000 */
[----:B------:R-:W-:Y:S01]  /*07c0*/  @!P5 VIADD R30, R30, -UR7 ;  /* 0x800000071e1edc36 */ /* 0x000fe20008000000 */
[----:B------:R-:W-:Y:S01]  /*07d0*/  ISETP.NE.AND.EX P1, PT, R7, RZ, PT, P1 ;  /* 0x000000ff0700720c */ /* 0x000fe20003f25310 */
[----:B------:R0:W4:Y:S01]  /*07e0*/  LDG.E R20, desc[UR10][R26.64] ;  /* 0x0000000a1a147981 */ /* 0x000122000c1e1900 */
[----:B------:R-:W-:-:S02]  /*07f0*/  IADD3 R36, PT, PT, -R12, RZ, RZ ;  /* 0x000000ff0c247210 */ /* 0x000fc40007ffe1ff */
[----:B------:R-:W-:Y:S02]  /*0800*/  @P0 IADD3 R28, PT, PT, R28, 0x1, RZ ;  /* 0x000000011c1c0810 */ /* 0x000fe40007ffe0ff */
[----:B------:R-:W-:Y:S02]  /*0810*/  IADD3 R7, PT, PT, -R18, RZ, RZ ;  /* 0x000000ff12077210 */ /* 0x000fe40007ffe1ff */
[----:B------:R-:W-:Y:S01]  /*0820*/  ISETP.NE.U32.AND P0, PT, R34, 0x1, PT ;  /* 0x000000012200780c */ /* 0x000fe20003f05070 */
[----:B------:R-:W-:Y:S01]  /*0830*/  IMAD R13, R36, UR7, R13 ;  /* 0x00000007240d7c24 */ /* 0x000fe2000f8e020d */
[----:B------:R-:W-:Y:S01]  /*0840*/  ISETP.GE.U32.AND P6, PT, R30, UR7, PT ;  /* 0x000000071e007c0c */ /* 0x000fe2000bfc6070 */
[----:B------:R-:W-:Y:S01]  /*0850*/  @!P4 IMAD.MOV R28, RZ, RZ, -R28 ;  /* 0x000000ffff1cc224 */ /* 0x000fe200078e0a1c */
[----:B------:R-:W-:Y:S01]  /*0860*/  ISETP.NE.AND.EX P0, PT, R35, RZ, PT, P0 ;  /* 0x000000ff2300720c */ /* 0x000fe20003f05300 */
[----:B------:R-:W-:Y:S01]  /*0870*/  IMAD R6, R7, UR49, R32 ;  /* 0x0000003107067c24 */ /* 0x000fe2000f8e0220 */
[----:B------:R-:W-:-:S02]  /*0880*/  SEL R18, R18, RZ, P1 ;  /* 0x000000ff12127207 */ /* 0x000fc40000800000 */
[----:B0-----:R-:W-:Y:S02]  /*0890*/  IABS R26, R11 ;  /* 0x0000000b001a7213 */ /* 0x001fe40000000000 */
[----:B------:R-:W-:Y:S01]  /*08a0*/  ISETP.LT.U32.AND P4, PT, R13, UR7, PT ;  /* 0x000000070d007c0c */ /* 0x000fe2000bf81070 */
[----:B------:R-:W-:Y:S01]  /*08b0*/  IMAD R7, R18, UR44, RZ ;  /* 0x0000002c12077c24 */ /* 0x000fe2000f8e02ff */
[----:B------:R-:W-:Y:S02]  /*08c0*/  SEL R28, R31, R28, !P2 ;  /* 0x0000001c1f1c7207 */ /* 0x000fe40005000000 */
[----:B------:R-:W-:Y:S01]  /*08d0*/  SEL R6, R6, RZ, P0 ;  /* 0x000000ff06067207 */ /* 0x000fe20000000000 */
[----:B------:R-:W-:-:S04]  /*08e0*/  IMAD.HI.U32 R15, R26, UR5, RZ ;  /* 0x000000051a0f7c27 */ /* 0x000fc8000f8e00ff */
[----:B------:R-:W-:Y:S02]  /*08f0*/  @!P5 VIADD R4, R4, 0x1 ;  /* 0x000000010404d836 */ /* 0x000fe40000000000 */
[----:B------:R-:W-:Y:S02]  /*0900*/  IMAD.MOV R14, RZ, RZ, -R28 ;  /* 0x000000ffff0e7224 */ /* 0x000fe400078e0a1c */
[----:B------:R-:W-:Y:S02]  /*0910*/  IMAD R7, R6, UR45, R7 ;  /* 0x0000002d06077c24 */ /* 0x000fe4000f8e0207 */
[----:B------:R-:W-:Y:S01]  /*0920*/  IMAD.MOV R29, RZ, RZ, -R15 ;  /* 0x000000ffff1d7224 */ /* 0x000fe200078e0a0f */
[----:B------:R-:W-:Y:S01]  /*0930*/  IABS R30, R8 ;  /* 0x00000008001e7213 */ /* 0x000fe20000000000 */
[----:B------:R-:W-:Y:S01]  /*0940*/  IMAD R5, R14, UR49, R5 ;  /* 0x000000310e057c24 */ /* 0x000fe2000f8e0205 */
[----:B------:R-:W-:Y:S01]  /*0950*/  @P6 IADD3 R4, PT, PT, R4, 0x1, RZ ;  /* 0x0000000104046810 */ /* 0x000fe20007ffe0ff */
[----:B------:R-:W-:Y:S01]  /*0960*/  IMAD R26, R29, UR7, R26 ;  /* 0x000000071d1a7c24 */ /* 0x000fe2000f8e021a */
[----:B------:R-:W-:-:S02]  /*0970*/  SEL R28, R28, RZ, P1 ;  /* 0x000000ff1c1c7207 */ /* 0x000fc40000800000 */
[----:B------:R-:W-:Y:S01]  /*0980*/  IADD3 R6, P6, PT, R7, UR38, RZ ;  /* 0x0000002607067c10 */ /* 0x000fe2000ffde0ff */
[----:B------:R-:W-:Y:S01]  /*0990*/  IMAD.HI.U32 R27, R30, UR5, RZ ;  /* 0x000000051e1b7c27 */ /* 0x000fe2000f8e00ff */
[----:B------:R-:W-:Y:S02]  /*09a0*/  @!P4 IADD3 R13, PT, PT, R13, -UR7, RZ ;  /* 0x800000070d0dcc10 */ /* 0x000fe4000fffe0ff */
[----:B------:R-:W-:Y:S01]  /*09b0*/  SEL R5, R5, RZ, P0 ;  /* 0x000000ff05057207 */ /* 0x000fe20000000000 */
[----:B------:R-:W-:Y:S01]  /*09c0*/  IMAD R28, R28, UR44, RZ ;  /* 0x0000002c1c1c7c24 */ /* 0x000fe2000f8e02ff */
[----:B------:R-:W-:Y:S02]  /*09d0*/  LEA.HI.X.SX32 R7, R7, UR39, 0x1, P6 ;  /* 0x0000002707077c11 */ /* 0x000fe4000b0f0eff */
[----:B------:R-:W-:Y:S02]  /*09e0*/  ISETP.LT.U32.AND P6, PT, R26, UR7, PT ;  /* 0x000000071a007c0c */ /* 0x000fe4000bfc1070 */
[----:B------:R-:W-:Y:S01]  /*09f0*/  ISETP.GE.U32.AND P5, PT, R13, UR7, PT ;  /* 0x000000070d007c0c */ /* 0x000fe2000bfa6070 */
[----:B------:R-:W-:Y:S01]  /*0a00*/  VIADD R13, R32, 0xc0 ;  /* 0x000000c0200d7836 */ /* 0x000fe20000000000 */
[----:B------:R-:W-:Y:S01]  /*0a10*/  MOV R34, R4 ;  /* 0x0000000400227202 */ /* 0x000fe20000000f00 */
[----:B------:R-:W-:Y:S01]  /*0a20*/  IMAD R5, R5, UR45, R28 ;  /* 0x0000002d05057c24 */ /* 0x000fe2000f8e021c */
[----:B------:R-:W-:-:S02]  /*0a30*/  IADD3 R33, PT, PT, -R27, RZ, RZ ;  /* 0x000000ff1b217210 */ /* 0x000fc40007ffe1ff */
[----:B------:R-:W-:Y:S01]  /*0a40*/  SHF.R.S64 R28, RZ, 0x1e, R13 ;  /* 0x0000001eff1c7819 */ /* 0x000fe2000000100d */
[----:B------:R-:W-:Y:S01]  /*0a50*/  @!P3 IMAD.MOV R34, RZ, RZ, -R34 ;  /* 0x000000ffff22b224 */ /* 0x000fe200078e0a22 */
[----:B------:R-:W-:Y:S01]  /*0a60*/  IADD3 R4, P3, PT, R5, UR38, RZ ;  /* 0x0000002605047c10 */ /* 0x000fe2000ff7e0ff */
[----:B------:R-:W-:Y:S01]  /*0a70*/  IMAD R30, R33, UR7, R30 ;  /* 0x00000007211e7c24 */ /* 0x000fe2000f8e021e */
[----:B------:R-:W-:Y:S02]  /*0a80*/  LOP3.LUT R14, R9, UR49, RZ, 0x3c, !PT ;  /* 0x00000031090e7c12 */ /* 0x000fe4000f8e3cff */
[----:B------:R-:W-:Y:S02]  /*0a90*/  IABS R33, R13 ;  /* 0x0000000d00217213 */ /* 0x000fe40000000000 */
[----:B------:R-:W-:Y:S02]  /*0aa0*/  @!P4 IADD3 R12, PT, PT, R12, 0x1, RZ ;  /* 0x000000010c0cc810 */ /* 0x000fe40007ffe0ff */
[----:B------:R-:W-:-:S02]  /*0ab0*/  IADD3 R28, P4, PT, R28, UR36, RZ ;  /* 0x000000241c1c7c10 */ /* 0x000fc4000ff9e0ff */
[----:B------:R-:W-:Y:S02]  /*0ac0*/  LEA.HI.X.SX32 R5, R5, UR39, 0x1, P3 ;  /* 0x0000002705057c11 */ /* 0x000fe400098f0eff */
[----:B------:R-:W-:Y:S02]  /*0ad0*/  @!P6 IADD3 R26, PT, PT, R26, -UR7, RZ ;  /* 0x800000071a1aec10 */ /* 0x000fe4000fffe0ff */
[----:B------:R-:W-:Y:S01]  /*0ae0*/  ISETP.GE.AND P3, PT, R14, RZ, PT ;  /* 0x000000ff0e00720c */ /* 0x000fe20003f66270 */
[----:B------:R-:W-:Y:S01]  /*0af0*/  IMAD.HI.U32 R14, R33, UR5, RZ ;  /* 0x00000005210e7c27 */ /* 0x000fe2000f8e00ff */
[----:B------:R-:W-:Y:S02]  /*0b00*/  LEA.HI.X.SX32 R29, R13, UR37, 0x2, P4 ;  /* 0x000000250d1d7c11 */ /* 0x000fe4000a0f16ff */
[----:B------:R-:W-:Y:S01]  /*0b10*/  ISETP.GE.U32.AND P4, PT, R26, UR7, PT ;  /* 0x000000071a007c0c */ /* 0x000fe2000bf86070 */
[----:B------:R-:W-:Y:S01]  /*0b20*/  @P5 VIADD R12, R12, 0x1 ;  /* 0x000000010c0c5836 */ /* 0x000fe20000000000 */
[----:B------:R-:W-:Y:S01]  /*0b30*/  ISETP.LT.U32.AND P5, PT, R30, UR7, PT ;  /* 0x000000071e007c0c */ /* 0x000fe2000bfa1070 */
[----:B------:R-:W-:-:S04]  /*0b40*/  IMAD.MOV R18, RZ, RZ, -R14 ;  /* 0x000000ffff127224 */ /* 0x000fc800078e0a0e */
[----:B------:R-:W-:Y:S01]  /*0b50*/  IMAD R33, R18, UR7, R33 ;  /* 0x0000000712217c24 */ /* 0x000fe2000f8e0221 */
[----:B------:R-:W-:Y:S01]  /*0b60*/  LOP3.LUT R26, R11, UR49, RZ, 0x3c, !PT ;  /* 0x000000310b1a7c12 */ /* 0x000fe2000f8e3cff */
[----:B------:R-:W-:Y:S01]  /*0b70*/  @!P6 VIADD R15, R15, 0x1 ;  /* 0x000000010f0fe836 */ /* 0x000fe20000000000 */
[----:B------:R-:W-:Y:S01]  /*0b80*/  MOV R36, R12 ;  /* 0x0000000c00247202 */ /* 0x000fe20000000f00 */
[----:B------:R0:W4:Y:S01]  /*0b90*/  LDG.E R18, desc[UR8][R28.64] ;  /* 0x000000081c127981 */ /* 0x000122000c1e1900 */
[----:B------:R-:W-:Y:S01]  /*0ba0*/  ISETP.LT.U32.AND P6, PT, R33, UR7, PT ;  /* 0x0000000721007c0c */ /* 0x000fe2000bfc1070 */
[----:B------:R-:W-:Y:S01]  /*0bb0*/  @P4 VIADD R15, R15, 0x1 ;  /* 0x000000010f0f4836 */ /* 0x000fe20000000000 */
[----:B------:R-:W-:Y:S01]  /*0bc0*/  ISETP.GE.AND P4, PT, R26, RZ, PT ;  /* 0x000000ff1a00720c */ /* 0x000fe20003f86270 */
[----:B------:R-:W-:Y:S01]  /*0bd0*/  @!P5 VIADD R30, R30, -UR7 ;  /* 0x800000071e1edc36 */ /* 0x000fe20008000000 */
[----:B------:R-:W-:Y:S02]  /*0be0*/  IADD3 R12, PT, PT, R32, 0xe0, RZ ;  /* 0x000000e0200c7810 */ /* 0x000fe40007ffe0ff */
[----:B------:R-:W-:-:S02]  /*0bf0*/  @!P3 IADD3 R36, PT, PT, -R36, RZ, RZ ;  /* 0x000000ff2424b210 */ /* 0x000fc40007ffe1ff */
[----:B------:R-:W-:Y:S02]  /*0c00*/  ISETP.GE.U32.AND P3, PT, R30, UR7, PT ;  /* 0x000000071e007c0c */ /* 0x000fe4000bf66070 */
[----:B------:R-:W-:Y:S01]  /*0c10*/  IABS R30, R12 ;  /* 0x0000000c001e7213 */ /* 0x000fe20000000000 */
[----:B------:R-:W-:Y:S02]  /*0c20*/  IMAD.MOV.U32 R38, RZ, RZ, R15 ;  /* 0x000000ffff267224 */ /* 0x000fe400078e000f */
[----:B------:R-:W-:Y:S02]  /*0c30*/  @!P6 IADD3 R33, PT, PT, R33, -UR7, RZ ;  /* 0x800000072121ec10 */ /* 0x000fe4000fffe0ff */
[----:B------:R-:W-:Y:S01]  /*0c40*/  IMAD.HI.U32 R26, R30, UR5, RZ ;  /* 0x000000051e1a7c27 */ /* 0x000fe2000f8e00ff */
[----:B------:R-:W-:Y:S02]  /*0c50*/  @!P4 IADD3 R38, PT, PT, -R38, RZ, RZ ;  /* 0x000000ff2626c210 */ /* 0x000fe40007ffe1ff */
[----:B------:R-:W-:Y:S01]  /*0c60*/  ISETP.GE.U32.AND P4, PT, R33, UR7, PT ;  /* 0x0000000721007c0c */ /* 0x000fe2000bf86070 */
[----:B------:R-:W-:Y:S01]  /*0c70*/  IMAD.MOV R33, RZ, RZ, -R26 ;  /* 0x000000ffff217224 */ /* 0x000fe200078e0a1a */
[----:B0-----:R-:W-:-:S02]  /*0c80*/  SHF.R.S64 R28, RZ, 0x1e, R12 ;  /* 0x0000001eff1c7819 */ /* 0x001fc4000000100c */
[----:B------:R-:W-:Y:S01]  /*0c90*/  @!P5 IADD3 R27, PT, PT, R27, 0x1, RZ ;  /* 0x000000011b1bd810 */ /* 0x000fe20007ffe0ff */
[----:B------:R-:W-:Y:S01]  /*0ca0*/  IMAD R33, R33, UR7, R30 ;  /* 0x0000000721217c24 */ /* 0x000fe2000f8e021e */
[----:B------:R-:W-:Y:S02]  /*0cb0*/  IADD3 R28, P5, PT, R28, UR36, RZ ;  /* 0x000000241c1c7c10 */ /* 0x000fe4000ffbe0ff */
[----:B------:R-:W-:Y:S01]  /*0cc0*/  SEL R34, R31, R34, !P2 ;  /* 0x000000221f227207 */ /* 0x000fe20005000000 */
[----:B------:R-:W-:Y:S01]  /*0cd0*/  @P3 VIADD R27, R27, 0x1 ;  /* 0x000000011b1b3836 */ /* 0x000fe20000000000 */
[----:B------:R-:W-:Y:S02]  /*0ce0*/  LEA.HI.X.SX32 R29, R12, UR37, 0x2, P5 ;  /* 0x000000250c1d7c11 */ /* 0x000fe4000a8f16ff */
[----:B------:R-:W-:Y:S02]  /*0cf0*/  LOP3.LUT R15, R8, UR49, RZ, 0x3c, !PT ;  /* 0x00000031080f7c12 */ /* 0x000fe4000f8e3cff */
[----:B------:R-:W-:-:S02]  /*0d00*/  ISETP.LT.U32.AND P5, PT, R33, UR7, PT ;  /* 0x0000000721007c0c */ /* 0x000fc4000bfa1070 */
[----:B------:R-:W-:Y:S01]  /*0d10*/  MOV R30, R27 ;  /* 0x0000001b001e7202 */ /* 0x000fe20000000f00 */
[----:B------:R-:W-:Y:S01]  /*0d20*/  IMAD.MOV R27, RZ, RZ, -R34 ;  /* 0x000000ffff1b7224 */ /* 0x000fe200078e0a22 */
[----:B------:R-:W-:Y:S02]  /*0d30*/  ISETP.GE.AND P3, PT, R15, RZ, PT ;  /* 0x000000ff0f00720c */ /* 0x000fe40003f66270 */
[----:B------:R-:W-:Y:S01]  /*0d40*/  SEL R36, R31, R36, !P2 ;  /* 0x000000241f247207 */ /* 0x000fe20005000000 */
[----:B------:R-:W-:Y:S01]  /*0d50*/  IMAD R0, R27, UR49, R0 ;  /* 0x000000311b007c24 */ /* 0x000fe2000f8e0200 */
[----:B------:R-:W-:Y:S01]  /*0d60*/  SEL R34, R34, RZ, P1 ;  /* 0x000000ff22227207 */ /* 0x000fe20000800000 */
[----:B------:R0:W4:Y:S01]  /*0d70*/  LDG.E R15, desc[UR8][R28.64] ;  /* 0x000000081c0f7981 */ /* 0x000122000c1e1900 */
[----:B------:R-:W-:Y:S02]  /*0d80*/  IADD3 R40, PT, PT, -R36, RZ, RZ ;  /* 0x000000ff24287210 */ /* 0x000fe40007ffe1ff */
[----:B------:R-:W-:Y:S01]  /*0d90*/  SEL R0, R0, RZ, P0 ;  /* 0x000000ff00007207 */ /* 0x000fe20000000000 */
[----:B------:R-:W-:Y:S01]  /*0da0*/  @!P5 VIADD R33, R33, -UR7 ;  /* 0x800000072121dc36 */ /* 0x000fe20008000000 */
[----:B------:R-:W-:Y:S01]  /*0db0*/  SEL R36, R36, RZ, P1 ;  /* 0x000000ff24247207 */ /* 0x000fe20000800000 */
[----:B------:R-:W-:-:S02]  /*0dc0*/  IMAD R9, R40, UR49, R9 ;  /* 0x0000003128097c24 */ /* 0x000fc4000f8e0209 */
[----:B------:R-:W-:Y:S02]  /*0dd0*/  IMAD R27, R34, UR44, RZ ;  /* 0x0000002c221b7c24 */ /* 0x000fe4000f8e02ff */
[----:B0-----:R-:W-:Y:S01]  /*0de0*/  VIADD R28, R32, 0x100 ;  /* 0x00000100201c7836 */ /* 0x001fe20000000000 */
[----:B------:R-:W-:Y:S01]  /*0df0*/  @!P3 IADD3 R30, PT, PT, -R30, RZ, RZ ;  /* 0x000000ff1e1eb210 */ /* 0x000fe20007ffe1ff */
[----:B------:R-:W-:Y:S01]  /*0e00*/  IMAD R27, R0, UR45, R27 ;  /* 0x0000002d001b7c24 */ /* 0x000fe2000f8e021b */
[----:B------:R-:W-:Y:S01]  /*0e10*/  ISETP.GE.U32.AND P3, PT, R33, UR7, PT ;  /* 0x0000000721007c0c */ /* 0x000fe2000bf66070 */
[----:B------:R-:W-:Y:S01]  /*0e20*/  IMAD R36, R36, UR44, RZ ;  /* 0x0000002c24247c24 */ /* 0x000fe2000f8e02ff */
[----:B------:R-:W-:Y:S02]  /*0e30*/  SEL R9, R9, RZ, P0 ;  /* 0x000000ff09097207 */ /* 0x000fe40000000000 */
[----:B------:R-:W-:Y:S02]  /*0e40*/  IABS R33, R28 ;  /* 0x0000001c00217213 */ /* 0x000fe40000000000 */
[----:B------:R-:W-:-:S02]  /*0e50*/  SEL R38, R31, R38, !P2 ;  /* 0x000000261f267207 */ /* 0x000fc40005000000 */
[----:B------:R-:W-:Y:S01]  /*0e60*/  LOP3.LUT R0, R13, UR49, RZ, 0x3c, !PT ;  /* 0x000000310d007c12 */ /* 0x000fe2000f8e3cff */
[----:B------:R-:W-:Y:S01]  /*0e70*/  IMAD R29, R9, UR45, R36 ;  /* 0x0000002d091d7c24 */ /* 0x000fe2000f8e0224 */
[----:B------:R-:W-:Y:S01]  /*0e80*/  @!P6 IADD3 R14, PT, PT, R14, 0x1, RZ ;  /* 0x000000010e0ee810 */ /* 0x000fe20007ffe0ff */
[----:B------:R-:W-:Y:S01]  /*0e90*/  IMAD.HI.U32 R9, R33, UR5, RZ ;  /* 0x0000000521097c27 */ /* 0x000fe2000f8e00ff */
[----:B------:R-:W-:-:S03]  /*0ea0*/  ISETP.GE.AND P6, PT, R0, RZ, PT ;  /* 0x000000ff0000720c */ /* 0x000fc60003fc6270 */
[----:B------:R-:W-:-:S04]  /*0eb0*/  IMAD.MOV R0, RZ, RZ, -R38 ;  /* 0x000000ffff007224 */ /* 0x000fc800078e0a26 */
[----:B------:R-:W-:Y:S01]  /*0ec0*/  IMAD R11, R0, UR49, R11 ;  /* 0x00000031000b7c24 */ /* 0x000fe2000f8e020b */
[----:B------:R-:W-:Y:S01]  /*0ed0*/  IADD3 R0, PT, PT, -R9, RZ, RZ ;  /* 0x000000ff09007210 */ /* 0x000fe20007ffe1ff */
[----:B------:R-:W-:-:S04]  /*0ee0*/  @P4 VIADD R14, R14, 0x1 ;  /* 0x000000010e0e4836 */ /* 0x000fc80000000000 */
[----:B------:R-:W-:-:S05]  /*0ef0*/  IMAD R33, R0, UR7, R33 ;  /* 0x0000000700217c24 */ /* 0x000fca000f8e0221 */
[----:B------:R-:W-:Y:S02]  /*0f00*/  ISETP.LT.U32.AND P4, PT, R33, UR7, PT ;  /* 0x0000000721007c0c */ /* 0x000fe4000bf81070 */
[----:B------:R-:W-:-:S11]  /*0f10*/  MOV R0, R14 ;  /* 0x0000000e00007202 */ /* 0x000fd60000000f00 */
[----:B------:R-:W-:-:S05]  /*0f20*/  @!P4 VIADD R33, R33, -UR7 ;  /* 0x800000072121cc36 */ /* 0x000fca0008000000 */
[----:B------:R-:W-:Y:S02]  /*0f30*/  ISETP.GE.U32.AND P2, PT, R33, UR7, PT ;  /* 0x0000000721007c0c */ /* 0x000fe4000bf46070 */
[----:B------:R-:W-:Y:S02]  /*0f40*/  @!P6 IADD3 R0, PT, PT, -R0, RZ, RZ ;  /* 0x000000ff0000e210 */ /* 0x000fe40007ffe1ff */
[----:B------:R-:W-:Y:S02]  /*0f50*/  P2R R14, PR, RZ, 0x4 ;  /* 0x00000004ff0e7803 */ /* 0x000fe40000000000 */
[----:B------:R-:W-:-:S04]  /*0f60*/  ISETP.NE.AND P2, PT, RZ, UR49, PT ;  /* 0x00000031ff007c0c */ /* 0x000fc8000bf45270 */
[----:B------:R-:W-:-:S04]  /*0f70*/  SEL R0, R31, R0, !P2 ;  /* 0x000000001f007207 */ /* 0x000fc80005000000 */
[C---:B------:R-:W-:Y:S02]  /*0f80*/  IADD3 R36, PT, PT, -R0.reuse, RZ, RZ ;  /* 0x000000ff00247210 */ /* 0x040fe40007ffe1ff */
[----:B------:R-:W-:Y:S02]  /*0f90*/  SEL R30, R31, R30, !P2 ;  /* 0x0000001e1f1e7207 */ /* 0x000fe40005000000 */
[----:B------:R-:W-:Y:S01]  /*0fa0*/  SEL R0, R0, RZ, P1 ;  /* 0x000000ff00007207 */ /* 0x000fe20000800000 */
[----:B------:R-:W-:Y:S02]  /*0fb0*/  IMAD R13, R36, UR49, R13 ;  /* 0x00000031240d7c24 */ /* 0x000fe4000f8e020d */
[----:B------:R-:W-:Y:S01]  /*0fc0*/  IMAD.MOV R33, RZ, RZ, -R30 ;  /* 0x000000ffff217224 */ /* 0x000fe200078e0a1e */
[----:B------:R-:W-:Y:S01]  /*0fd0*/  SEL R30, R30, RZ, P1 ;  /* 0x000000ff1e1e7207 */ /* 0x000fe20000800000 */
[----:B------:R-:W-:Y:S01]  /*0fe0*/  IMAD R0, R0, UR44, RZ ;  /* 0x0000002c00007c24 */ /* 0x000fe2000f8e02ff */
[----:B------:R-:W-:Y:S01]  /*0ff0*/  SEL R13, R13, RZ, P0 ;  /* 0x000000ff0d0d7207 */ /* 0x000fe20000000000 */
[----:B------:R-:W-:-:S02]  /*1000*/  IMAD R8, R33, UR49, R8 ;  /* 0x0000003121087c24 */ /* 0x000fc4000f8e0208 */
[----:B------:R-:W-:Y:S02]  /*1010*/  IMAD R33, R30, UR44, RZ ;  /* 0x0000002c1e217c24 */ /* 0x000fe4000f8e02ff */
[----:B------:R-:W-:Y:S01]  /*1020*/  IMAD R30, R13, UR45, R0 ;  /* 0x0000002d0d1e7c24 */ /* 0x000fe2000f8e0200 */
[----:B------:R-:W-:Y:S02]  /*1030*/  LOP3.LUT R0, R12, UR49, RZ, 0x3c, !PT ;  /* 0x000000310c007c12 */ /* 0x000fe4000f8e3cff */
[----:B------:R-:W-:Y:S02]  /*1040*/  @!P5 IADD3 R26, PT, PT, R26, 0x1, RZ ;  /* 0x000000011a1ad810 */ /* 0x000fe40007ffe0ff */
[----:B------:R-:W-:Y:S02]  /*1050*/  ISETP.GE.AND P5, PT, R0, RZ, PT ;  /* 0x000000ff0000720c */ /* 0x000fe40003fa6270 */
[----:B------:R-:W3:Y:S01]  /*1060*/  LDG.E.U8 R0, desc[UR8][R6.64] ;  /* 0x0000000806007981 */ /* 0x000ee2000c1e1100 */
[----:B------:R-:W-:-:S05]  /*1070*/  SEL R8, R8, RZ, P0 ;  /* 0x000000ff08087207 */ /* 0x000fca0000000000 */
[----:B------:R-:W-:Y:S02]  /*1080*/  IMAD R33, R8, UR45, R33 ;  /* 0x0000002d08217c24 */ /* 0x000fe4000f8e0221 */
[----:B------:R-:W5:Y:S01]  /*1090*/  LDG.E.U8 R8, desc[UR10][R4.64] ;  /* 0x0000000a04087981 */ /* 0x000f62000c1e1100 */
[----:B------:R-:W-:-:S04]  /*10a0*/  SHF.R.S64 R34, RZ, 0x1e, R28 ;  /* 0x0000001eff227819 */ /* 0x000fc8000000101c */
[----:B------:R-:W-:-:S04]  /*10b0*/  IADD3 R34, P6, PT, R34, UR36, RZ ;  /* 0x0000002422227c10 */ /* 0x000fc8000ffde0ff */
[----:B------:R-:W-:Y:S02]  /*10c0*/  LEA.HI.X.SX32 R35, R28, UR37, 0x2, P6 ;  /* 0x000000251c237c11 */ /* 0x000fe4000b0f16ff */
[----:B------:R-:W-:-:S03]  /*10d0*/  ISETP.NE.AND P6, PT, R14, RZ, PT ;  /* 0x000000ff0e00720c */ /* 0x000fc60003fc5270 */
[----:B------:R0:W4:Y:S01]  /*10e0*/  LDG.E R14, desc[UR8][R34.64] ;  /* 0x00000008220e7981 */ /* 0x000122000c1e1900 */
[----:B------:R-:W-:Y:S01]  /*10f0*/  @P3 VIADD R26, R26, 0x1 ;  /* 0x000000011a1a3836 */ /* 0x000fe20000000000 */
[----:B------:R-:W-:Y:S01]  /*1100*/  SEL R38, R38, RZ, P1 ;  /* 0x000000ff26267207 */ /* 0x000fe20000800000 */
[----:B0-----:R-:W-:Y:S01]  /*1110*/  VIADD R34, R32, 0x120 ;  /* 0x0000012020227836 */ /* 0x001fe20000000000 */
[----:B------:R-:W-:-:S04]  /*1120*/  SEL R11, R11, RZ, P0 ;  /* 0x000000ff0b0b7207 */ /* 0x000fc80000000000 */
[----:B------:R-:W-:Y:S01]  /*1130*/  IABS R35, R34 ;  /* 0x0000002200237213 */ /* 0x000fe20000000000 */
[----:B------:R-:W-:Y:S01]  /*1140*/  IMAD R38, R38, UR44, RZ ;  /* 0x0000002c26267c24 */ /* 0x000fe2000f8e02ff */
[----:B------:R-:W-:-:S03]  /*1150*/  MOV R36, R26 ;  /* 0x0000001a00247202 */ /* 0x000fc60000000f00 */
[----:B------:R-:W-:Y:S01]  /*1160*/  IMAD.HI.U32 R26, R35, UR5, RZ ;  /* 0x00000005231a7c27 */ /* 0x000fe2000f8e00ff */
[----:B------:R-:W-:-:S03]  /*1170*/  LOP3.LUT R13, R28, UR49, RZ, 0x3c, !PT ;  /* 0x000000311c0d7c12 */ /* 0x000fc6000f8e3cff */
[----:B------:R-:W-:Y:S01]  /*1180*/  IMAD R11, R11, UR45, R38 ;  /* 0x0000002d0b0b7c24 */ /* 0x000fe2000f8e0226 */
[----:B------:R-:W-:Y:S01]  /*1190*/  IADD3 R38, PT, PT, -R26, RZ, RZ ;  /* 0x000000ff1a267210 */ /* 0x000fe20007ffe1ff */
[----:B------:R-:W-:Y:S01]  /*11a0*/  @!P5 IMAD.MOV R36, RZ, RZ, -R36 ;  /* 0x000000ffff24d224 */ /* 0x000fe200078e0a24 */
[----:B------:R-:W-:Y:S02]  /*11b0*/  IADD3 R6, P5, PT, R27, UR38, RZ ;  /* 0x000000261b067c10 */ /* 0x000fe4000ffbe0ff */
[----:B------:R-:W-:Y:S01]  /*11c0*/  ISETP.GE.AND P3, PT, R13, RZ, PT ;  /* 0x000000ff0d00720c */ /* 0x000fe20003f66270 */
[----:B------:R-:W-:Y:S01]  /*11d0*/  IMAD R13, R38, UR7, R35 ;  /* 0x00000007260d7c24 */ /* 0x000fe2000f8e0223 */
[----:B------:R-:W-:Y:S02]  /*11e0*/  LEA.HI.X.SX32 R7, R27, UR39, 0x1, P5 ;  /* 0x000000271b077c11 */ /* 0x000fe4000a8f0eff */
[----:B------:R-:W-:Y:S02]  /*11f0*/  IADD3 R4, P5, PT, R29, UR38, RZ ;  /* 0x000000261d047c10 */ /* 0x000fe4000ffbe0ff */
[----:B------:R-:W-:Y:S01]  /*1200*/  SEL R36, R31, R36, !P2 ;  /* 0x000000241f247207 */ /* 0x000fe20005000000 */
[----:B------:R-:W-:Y:S01]  /*1210*/  VIADD R39, R32, 0x140 ;  /* 0x0000014020277836 */ /* 0x000fe20000000000 */
[----:B------:R-:W-:Y:S01]  /*1220*/  LEA.HI.X.SX32 R5, R29, UR39, 0x1, P5 ;  /* 0x000000271d057c11 */ /* 0x000fe2000a8f0eff */
[----:B------:R0:W2:Y:S01]  /*1230*/  LDG.E.U8 R27, desc[UR8][R6.64] ;  /* 0x00000008061b7981 */ /* 0x0000a2000c1e1100 */
[----:B------:R-:W-:Y:S01]  /*1240*/  ISETP.LT.U32.AND P5, PT, R13, UR7, PT ;  /* 0x000000070d007c0c */ /* 0x000fe2000bfa1070 */
[----:B------:R-:W-:Y:S01]  /*1250*/  IMAD.MOV R35, RZ, RZ, -R36 ;  /* 0x000000ffff237224 */ /* 0x000fe200078e0a24 */
[----:B------:R-:W-:-:S03]  /*1260*/  SEL R36, R36, RZ, P1 ;  /* 0x000000ff24247207 */ /* 0x000fc60000800000 */
[----:B------:R-:W-:Y:S01]  /*1270*/  IMAD R35, R35, UR49, R12 ;  /* 0x0000003123237c24 */ /* 0x000fe2000f8e020c */
[----:B------:R-:W-:Y:S01]  /*1280*/  @!P4 IADD3 R9, PT, PT, R9, 0x1, RZ ;  /* 0x000000010909c810 */ /* 0x000fe20007ffe0ff */
[----:B------:R-:W-:Y:S01]  /*1290*/  IMAD R36, R36, UR44, RZ ;  /* 0x0000002c24247c24 */ /* 0x000fe2000f8e02ff */
[----:B------:R-:W-:Y:S02]  /*12a0*/  SHF.R.S64 R12, RZ, 0x1e, R34 ;  /* 0x0000001eff0c7819 */ /* 0x000fe40000001022 */
[----:B------:R-:W-:Y:S02]  /*12b0*/  SEL R29, R35, RZ, P0 ;  /* 0x000000ff231d7207 */ /* 0x000fe40000000000 */
[----:B------:R-:W-:Y:S01]  /*12c0*/  @P6 IADD3 R9, PT, PT, R9, 0x1, RZ ;  /* 0x0000000109096810 */ /* 0x000fe20007ffe0ff */
[----:B------:R-:W-:Y:S01]  /*12d0*/  @!P5 VIADD R13, R13, -UR7 ;  /* 0x800000070d0ddc36 */ /* 0x000fe20008000000 */
[----:B------:R-:W-:Y:S01]  /*12e0*/  IADD3 R12, P4, PT, R12, UR36, RZ ;  /* 0x000000240c0c7c10 */ /* 0x000fe2000ff9e0ff */
[----:B------:R-:W-:Y:S01]  /*12f0*/  IMAD R29, R29, UR45, R36 ;  /* 0x0000002d1d1d7c24 */ /* 0x000fe2000f8e0224 */
[----:B------:R-:W-:-:S02]  /*1300*/  MOV R36, R9 ;  /* 0x0000000900247202 */ /* 0x000fc40000000f00 */
[----:B------:R-:W-:Y:S01]  /*1310*/  ISETP.GE.U32.AND P2, PT, R13, UR7, PT ;  /* 0x000000070d007c0c */ /* 0x000fe2000bf46070 */
[----:B------:R-:W4:Y:S01]  /*1320*/  LDG.E.U8 R9, desc[UR10][R4.64] ;  /* 0x0000000a04097981 */ /* 0x000f22000c1e1100 */
[----:B------:R-:W-:Y:S02]  /*1330*/  LEA.HI.X.SX32 R13, R34, UR37, 0x2, P4 ;  /* 0x00000025220d7c11 */ /* 0x000fe4000a0f16ff */
[----:B------:R-:W-:-:S04]  /*1340*/  IABS R37, R39 ;  /* 0x0000002700257213 */ /* 0x000fc80000000000 */
[----:B------:R1:W2:Y:S01]  /*1350*/  LDG.E R13, desc[UR12][R12.64] ;  /* 0x0000000c0c0d7981 */ /* 0x0002a2000c1e1900 */
[----:B0-----:R-:W-:-:S04]  /*1360*/  IMAD.HI.U32 R6, R37, UR5, RZ ;  /* 0x0000000525067c27 */ /* 0x001fc8000f8e00ff */
[----:B------:R-:W-:Y:S01]  /*1370*/  @!P3 IMAD.MOV R36, RZ, RZ, -R36 ;  /* 0x000000ffff24b224 */ /* 0x000fe200078e0a24 */
[----:B-1----:R-:W-:-:S04]  /*1380*/  LOP3.LUT R12, R34, UR49, RZ, 0x3c, !PT ;  /* 0x00000031220c7c12 */ /* 0x002fc8000f8e3cff */
[----:B------:R-:W-:Y:S01]  /*1390*/  ISETP.GE.AND P3, PT, R12, RZ, PT ;  /* 0x000000ff0c00720c */ /* 0x000fe20003f66270 */
[----:B------:R-:W-:-:S04]  /*13a0*/  IMAD.MOV R12, RZ, RZ, -R6 ;  /* 0x000000ffff0c7224 */ /* 0x000fc800078e0a06 */
[----:B------:R-:W-:-:S05]  /*13b0*/  IMAD R5, R12, UR7, R37 ;  /* 0x000000070c057c24 */ /* 0x000fca000f8e0225 */
[----:B------:R-:W-:Y:S02]  /*13c0*/  ISETP.LT.U32.AND P4, PT, R5, UR7, PT ;  /* 0x0000000705007c0c */ /* 0x000fe4000bf81070 */
[----:B------:R-:W-:Y:S02]  /*13d0*/  SHF.R.S64 R4, RZ, 0x1e, R39 ;  /* 0x0000001eff047819 */ /* 0x000fe40000001027 */
[----:B------:R-:W-:Y:S02]  /*13e0*/  @!P5 IADD3 R26, PT, PT, R26, 0x1, RZ ;  /* 0x000000011a1ad810 */ /* 0x000fe40007ffe0ff */
[----:B------:R-:W-:Y:S02]  /*13f0*/  P2R R38, PR, RZ, 0x4 ;  /* 0x00000004ff267803 */ /* 0x000fe40000000000 */
[----:B------:R-:W-:Y:S02]  /*1400*/  IADD3 R4, P5, PT, R4, UR36, RZ ;  /* 0x0000002404047c10 */ /* 0x000fe4000ffbe0ff */
[----:B------:R-:W-:-:S03]  /*1410*/  ISETP.NE.AND P2, PT, RZ, UR49, PT ;  /* 0x00000031ff007c0c */ /* 0x000fc6000bf45270 */
[----:B------:R-:W-:Y:S02]  /*1420*/  @!P4 IADD3 R5, PT, PT, R5, -UR7, RZ ;  /* 0x800000070505cc10 */ /* 0x000fe4000fffe0ff */
[----:B------:R-:W-:Y:S02]  /*1430*/  SEL R36, R31, R36, !P2 ;  /* 0x000000241f247207 */ /* 0x000fe40005000000 */
[----:B------:R-:W-:Y:S02]  /*1440*/  ISETP.GE.U32.AND P6, PT, R5, UR7, PT ;  /* 0x0000000705007c0c */ /* 0x000fe4000bfc6070 */
[----:B------:R-:W-:Y:S02]  /*1450*/  LEA.HI.X.SX32 R5, R39, UR37, 0x2, P5 ;  /* 0x0000002527057c11 */ /* 0x000fe4000a8f16ff */
[----:B------:R-:W-:Y:S02]  /*1460*/  ISETP.NE.AND P5, PT, R38, RZ, PT ;  /* 0x000000ff2600720c */ /* 0x000fe40003fa5270 */
[C---:B------:R-:W-:Y:S01]  /*1470*/  IADD3 R35, PT, PT, -R36.reuse, RZ, RZ ;  /* 0x000000ff24237210 */ /* 0x040fe20007ffe1ff */
[----:B------:R0:W2:Y:S01]  /*1480*/  LDG.E R12, desc[UR8][R4.64] ;  /* 0x00000008040c7981 */ /* 0x0000a2000c1e1900 */
[----:B------:R-:W-:-:S03]  /*1490*/  SEL R36, R36, RZ, P1 ;  /* 0x000000ff24247207 */ /* 0x000fc60000800000 */
[----:B------:R-:W-:Y:S02]  /*14a0*/  IMAD R28, R35, UR49, R28 ;  /* 0x00000031231c7c24 */ /* 0x000fe4000f8e021c */
[----:B------:R-:W-:-:S03]  /*14b0*/  IMAD R7, R36, UR44, RZ ;  /* 0x0000002c24077c24 */ /* 0x000fc6000f8e02ff */
[----:B------:R-:W-:Y:S01]  /*14c0*/  SEL R28, R28, RZ, P0 ;  /* 0x000000ff1c1c7207 */ /* 0x000fe20000000000 */
[----:B------:R-:W-:-:S04]  /*14d0*/  @P5 VIADD R26, R26, 0x1 ;  /* 0x000000011a1a5836 */ /* 0x000fc80000000000 */
[----:B------:R-:W-:Y:S02]  /*14e0*/  @!P3 IMAD.MOV R26, RZ, RZ, -R26 ;  /* 0x000000ffff1ab224 */ /* 0x000fe400078e0a1a */
[----:B------:R-:W-:Y:S01]  /*14f0*/  IMAD R28, R28, UR45, R7 ;  /* 0x0000002d1c1c7c24 */ /* 0x000fe2000f8e0207 */
[----:B------:R-:W-:Y:S02]  /*1500*/  LOP3.LUT R7, R39, UR49, RZ, 0x3c, !PT ;  /* 0x0000003127077c12 */ /* 0x000fe4000f8e3cff */
[----:B------:R-:W-:Y:S02]  /*1510*/  SEL R26, R31, R26, !P2 ;  /* 0x0000001a1f1a7207 */ /* 0x000fe40005000000 */
[----:B------:R-:W-:Y:S02]  /*1520*/  ISETP.GE.AND P5, PT, R7, RZ, PT ;  /* 0x000000ff0700720c */ /* 0x000fe40003fa6270 */
[----:B0-----:R-:W-:Y:S02]  /*1530*/  IADD3 R5, PT, PT, -R26, RZ, RZ ;  /* 0x000000ff1a057210 */ /* 0x001fe40007ffe1ff */
[----:B------:R-:W-:-:S02]  /*1540*/  @!P4 IADD3 R6, PT, PT, R6, 0x1, RZ ;  /* 0x000000010606c810 */ /* 0x000fc40007ffe0ff */
[----:B------:R-:W-:Y:S01]  /*1550*/  SEL R26, R26, RZ, P1 ;  /* 0x000000ff1a1a7207 */ /* 0x000fe20000800000 */
[----:B------:R-:W-:Y:S01]  /*1560*/  IMAD R34, R5, UR49, R34 ;  /* 0x0000003105227c24 */ /* 0x000fe2000f8e0222 */
[----:B------:R-:W-:-:S03]  /*1570*/  @P6 IADD3 R6, PT, PT, R6, 0x1, RZ ;  /* 0x0000000106066810 */ /* 0x000fc60007ffe0ff */
[----:B------:R-:W-:Y:S01]  /*1580*/  IMAD R5, R26, UR44, RZ ;  /* 0x0000002c1a057c24 */ /* 0x000fe2000f8e02ff */
[----:B------:R-:W-:Y:S02]  /*1590*/  SEL R34, R34, RZ, P0 ;  /* 0x000000ff22227207 */ /* 0x000fe40000000000 */
[----:B------:R-:W-:-:S03]  /*15a0*/  @!P5 IADD3 R6, PT, PT, -R6, RZ, RZ ;  /* 0x000000ff0606d210 */ /* 0x000fc60007ffe1ff */
[----:B------:R-:W-:Y:S01]  /*15b0*/  IMAD R36, R34, UR45, R5 ;  /* 0x0000002d22247c24 */ /* 0x000fe2000f8e0205 */
[----:B------:R-:W-:Y:S02]  /*15c0*/  SEL R6, R31, R6, !P2 ;  /* 0x000000061f067207 */ /* 0x000fe40005000000 */
[----:B------:R-:W-:-:S03]  /*15d0*/  IADD3 R34, P3, PT, R11, UR38, RZ ;  /* 0x000000260b227c10 */ /* 0x000fc6000ff7e0ff */
[----:B------:R-:W-:Y:S01]  /*15e0*/  IMAD.MOV R4, RZ, RZ, -R6 ;  /* 0x000000ffff047224 */ /* 0x000fe200078e0a06 */
[----:B------:R-:W-:-:S03]  /*15f0*/  LEA.HI.X.SX32 R35, R11, UR39, 0x1, P3 ;  /* 0x000000270b237c11 */ /* 0x000fc600098f0eff */
[----:B------:R-:W-:Y:S02]  /*1600*/  IMAD R4, R4, UR49, R39 ;  /* 0x0000003104047c24 */ /* 0x000fe4000f8e0227 */
[----:B------:R0:W2:Y:S01]  /*1610*/  LDG.E.U8 R39, desc[UR8][R34.64] ;  /* 0x0000000822277981 */ /* 0x0000a2000c1e1100 */
[----:B------:R-:W-:Y:S02]  /*1620*/  SEL R6, R6, RZ, P1 ;  /* 0x000000ff06067207 */ /* 0x000fe40000800000 */
[----:B------:R-:W-:-:S03]  /*1630*/  SEL R4, R4, RZ, P0 ;  /* 0x000000ff04047207 */ /* 0x000fc60000000000 */
[----:B------:R-:W-:Y:S01]  /*1640*/  IMAD R5, R6, UR44, RZ ;  /* 0x0000002c06057c24 */ /* 0x000fe2000f8e02ff */
[----:B------:R-:W-:-:S03]  /*1650*/  IADD3 R6, P4, PT, R29, UR38, RZ ;  /* 0x000000261d067c10 */ /* 0x000fc6000ff9e0ff */
[----:B------:R-:W-:Y:S01]  /*1660*/  IMAD R11, R4, UR45, R5 ;  /* 0x0000002d040b7c24 */ /* 0x000fe2000f8e0205 */
[----:B------:R-:W-:Y:S02]  /*1670*/  IADD3 R4, P3, PT, R33, UR38, RZ ;  /* 0x0000002621047c10 */ /* 0x000fe4000ff7e0ff */
[----:B------:R-:W-:Y:S02]  /*1680*/  LEA.HI.X.SX32 R7, R29, UR39, 0x1, P4 ;  /* 0x000000271d077c11 */ /* 0x000fe4000a0f0eff */
[----:B------:R-:W-:Y:S02]  /*1690*/  LEA.HI.X.SX32 R5, R33, UR39, 0x1, P3 ;  /* 0x0000002721057c11 */ /* 0x000fe400098f0eff */
[----:B------:R-:W-:Y:S02]  /*16a0*/  IADD3 R40, P3, PT, R30, UR38, RZ ;  /* 0x000000261e287c10 */ /* 0x000fe4000ff7e0ff */
[----:B------:R-:W-:Y:S01]  /*16b0*/  IADD3 R29, PT, PT, R32, 0x160, RZ ;  /* 0x00000160201d7810 */ /* 0x000fe20007ffe0ff */
[----:B------:R-:W2:Y:S01]  /*16c0*/  LDG.E.U8 R26, desc[UR10][R4.64] ;  /* 0x0000000a041a7981 */ /* 0x000ea2000c1e1100 */
[----:B------:R-:W-:-:S03]  /*16d0*/  LEA.HI.X.SX32 R41, R30, UR39, 0x1, P3 ;  /* 0x000000271e297c11 */ /* 0x000fc600098f0eff */
[----:B------:R1:W2:Y:S01]  /*16e0*/  LDG.E.U8 R30, desc[UR12][R6.64] ;  /* 0x0000000c061e7981 */ /* 0x0002a2000c1e1100 */
[----:B0-----:R-:W-:Y:S02]  /*16f0*/  IADD3 R34, P3, PT, R28, UR38, RZ ;  /* 0x000000261c227c10 */ /* 0x001fe4000ff7e0ff */
[----:B------:R-:W-:Y:S01]  /*1700*/  IADD3 R44, P4, PT, R36, UR38, RZ ;  /* 0x00000026242c7c10 */ /* 0x000fe2000ff9e0ff */
[----:B------:R-:W2:Y:S01]  /*1710*/  LDG.E.U8 R40, desc[UR8][R40.64] ;  /* 0x0000000828287981 */ /* 0x000ea2000c1e1100 */
[----:B-1----:R-:W-:-:S05]  /*1720*/  IABS R7, R29 ;  /* 0x0000001d00077213 */ /* 0x002fca0000000000 */
[----:B------:R-:W-:Y:S01]  /*1730*/  IMAD.HI.U32 R6, R7, UR5, RZ ;  /* 0x0000000507067c27 */ /* 0x000fe2000f8e00ff */
[----:B------:R-:W-:-:S04]  /*1740*/  LEA.HI.X.SX32 R35, R28, UR39, 0x1, P3 ;  /* 0x000000271c237c11 */ /* 0x000fc800098f0eff */
[----:B------:R-:W-:Y:S01]  /*1750*/  IADD3 R28, PT, PT, -R6, RZ, RZ ;  /* 0x000000ff061c7210 */ /* 0x000fe20007ffe1ff */
[----:B------:R-:W2:Y:S04]  /*1760*/  LDG.E.U8 R34, desc[UR8][R34.64] ;  /* 0x0000000822227981 */ /* 0x000ea8000c1e1100 */
[----:B------:R-:W-:Y:S01]  /*1770*/  IMAD R7, R28, UR7, R7 ;  /* 0x000000071c077c24 */ /* 0x000fe2000f8e0207 */
[----:B------:R-:W-:-:S04]  /*1780*/  LEA.HI.X.SX32 R45, R36, UR39, 0x1, P4 ;  /* 0x00000027242d7c11 */ /* 0x000fc8000a0f0eff */
[----:B------:R-:W-:Y:S01]  /*1790*/  ISETP.LT.U32.AND P4, PT, R7, UR7, PT ;  /* 0x0000000707007c0c */ /* 0x000fe2000bf81070 */
[----:B------:R-:W-:Y:S01]  /*17a0*/  VIADD R42, R32, 0x1a0 ;  /* 0x000001a0202a7836 */ /* 0x000fe20000000000 */
[C---:B------:R-:W-:Y:S01]  /*17b0*/  IADD3 R4, P3, PT, R11.reuse, UR38, RZ ;  /* 0x000000260b047c10 */ /* 0x040fe2000ff7e0ff */
[----:B------:R-:W2:Y:S03]  /*17c0*/  LDG.E.U8 R44, desc[UR10][R44.64] ;  /* 0x0000000a2c2c7981 */ /* 0x000ea6000c1e1100 */
[----:B------:R-:W-:-:S05]  /*17d0*/  LEA.HI.X.SX32 R5, R11, UR39, 0x1, P3 ;  /* 0x000000270b057c11 */ /* 0x000fca00098f0eff */
[----:B------:R0:W2:Y:S02]  /*17e0*/  LDG.E.U8 R33, desc[UR8][R4.64] ;  /* 0x0000000804217981 */ /* 0x0000a4000c1e1100 */
        /* <DEDUP_REMOVED lines=12> */
[----:B------:R-:W-:Y:S02]  /*18b0*/  SEL R4, R4, RZ, P0 ;  /* 0x000000ff04047207 */ /* 0x000fe40000000000 */
[----:B------:R-:W-:-:S03]  /*18c0*/  IADD3 R43, PT, PT, R32, 0x180, RZ ;  /* 0x00000180202b7810 */ /* 0x000fc60007ffe0ff */
[----:B------:R-:W-:Y:S01]  /*18d0*/  IMAD R5, R4, UR45, R5 ;  /* 0x0000002d04057c24 */ /* 0x000fe2000f8e0205 */
[----:B------:R-:W-:Y:S02]  /*18e0*/  SHF.R.S64 R6, RZ, 0x1e, R29 ;  /* 0x0000001eff067819 */ /* 0x000fe4000000101d */
[----:B------:R-:W-:Y:S02]  /*18f0*/  IABS R28, R43 ;  /* 0x0000002b001c7213 */ /* 0x000fe40000000000 */
[C---:B------:R-:W-:Y:S02]  /*1900*/  IADD3 R4, P4, PT, R5.reuse, UR38, RZ ;  /* 0x0000002605047c10 */ /* 0x040fe4000ff9e0ff */
[----:B------:R-:W-:Y:S02]  /*1910*/  IADD3 R6, P3, PT, R6, UR36, RZ ;  /* 0x0000002406067c10 */ /* 0x000fe4000ff7e0ff */
[----:B------:R-:W-:Y:S02]  /*1920*/  LEA.HI.X.SX32 R5, R5, UR39, 0x1, P4 ;  /* 0x0000002705057c11 */ /* 0x000fe4000a0f0eff */
[----:B---3--:R-:W-:Y:S01]  /*1930*/  ISETP.NE.AND P4, PT, R0, RZ, PT ;  /* 0x000000ff0000720c */ /* 0x008fe20003f85270 */
[----:B------:R-:W-:Y:S01]  /*1940*/  IMAD.HI.U32 R0, R28, UR5, RZ ;  /* 0x000000051c007c27 */ /* 0x000fe2000f8e00ff */
[----:B------:R-:W-:Y:S01]  /*1950*/  LEA.HI.X.SX32 R7, R29, UR37, 0x2, P3 ;  /* 0x000000251d077c11 */ /* 0x000fe200098f16ff */
[----:B------:R0:W3:Y:S02]  /*1960*/  LDG.E.U8 R41, desc[UR10][R4.64] ;  /* 0x0000000a04297981 */ /* 0x0000e4000c1e1100 */
[----:B------:R-:W-:Y:S01]  /*1970*/  IMAD.MOV R29, RZ, RZ, -R0 ;  /* 0x000000ffff1d7224 */ /* 0x000fe200078e0a00 */
[----:B-----5:R-:W-:Y:S01]  /*1980*/  ISETP.NE.AND P3, PT, R8, RZ, PT ;  /* 0x000000ff0800720c */ /* 0x020fe20003f65270 */
[----:B------:R1:W5:Y:S02]  /*1990*/  LDG.E R11, desc[UR8][R6.64] ;  /* 0x00000008060b7981 */ /* 0x000364000c1e1900 */
[----:B------:R-:W-:Y:S01]  /*19a0*/  IMAD R8, R29, UR7, R28 ;  /* 0x000000071d087c24 */ /* 0x000fe2000f8e021c */
[----:B------:R-:W-:-:S04]  /*19b0*/  P2R R36, PR, RZ, 0x8 ;  /* 0x00000008ff247803 */ /* 0x000fc80000000000 */
[----:B------:R-:W-:Y:S02]  /*19c0*/  ISETP.LT.U32.AND P3, PT, R8, UR7, PT ;  /* 0x0000000708007c0c */ /* 0x000fe4000bf61070 */
[----:B0-----:R-:W-:Y:S02]  /*19d0*/  LOP3.LUT R4, R43, UR49, RZ, 0x3c, !PT ;  /* 0x000000312b047c12 */ /* 0x001fe4000f8e3cff */
[----:B------:R-:W-:-:S09]  /*19e0*/  P2R R35, PR, RZ, 0x10 ;  /* 0x00000010ff237803 */ /* 0x000fd20000000000 */
[----:B------:R-:W-:Y:S02]  /*19f0*/  @!P3 IADD3 R8, PT, PT, R8, -UR7, RZ ;  /* 0x800000070808bc10 */ /* 0x000fe4000fffe0ff */
[----:B------:R-:W-:Y:S02]  /*1a00*/  @!P3 IADD3 R0, PT, PT, R0, 0x1, RZ ;  /* 0x000000010000b810 */ /* 0x000fe40007ffe0ff */
[----:B------:R-:W-:Y:S02]  /*1a10*/  ISETP.GE.U32.AND P4, PT, R8, UR7, PT ;  /* 0x0000000708007c0c */ /* 0x000fe4000bf86070 */
[----:B------:R-:W-:Y:S02]  /*1a20*/  ISETP.GE.AND P3, PT, R4, RZ, PT ;  /* 0x000000ff0400720c */ /* 0x000fe40003f66270 */
[----:B------:R-:W0:Y:S09]  /*1a30*/  LDC.64 R4, c[0x0][0x3d0] ;  /* 0x0000f400ff047b82 */ /* 0x000e320000000a00 */
[----:B------:R-:W-:-:S05]  /*1a40*/  @P4 VIADD R0, R0, 0x1 ;  /* 0x0000000100004836 */ /* 0x000fca0000000000 */
[----:B------:R-:W-:-:S04]  /*1a50*/  @!P3 IADD3 R0, PT, PT, -R0, RZ, RZ ;  /* 0x000000ff0000b210 */ /* 0x000fc80007ffe1ff */
[----:B------:R-:W-:-:S04]  /*1a60*/  SEL R0, R31, R0, !P2 ;  /* 0x000000001f007207 */ /* 0x000fc80005000000 */
[C---:B-1----:R-:W-:Y:S02]  /*1a70*/  IADD3 R6, PT, PT, -R0.reuse, RZ, RZ ;  /* 0x000000ff00067210 */ /* 0x042fe40007ffe1ff */
[----:B------:R-:W-:Y:S02]  /*1a80*/  SEL R0, R0, RZ, P1 ;  /* 0x000000ff00007207 */ /* 0x000fe40000800000 */
[----:B0-----:R-:W-:Y:S02]  /*1a90*/  R2UR UR4, R5 ;  /* 0x00000000050472ca */ /* 0x001fe400000e0000 */
[----:B------:R-:W-:Y:S01]  /*1aa0*/  IABS R5, R42 ;  /* 0x0000002a00057213 */ /* 0x000fe20000000000 */
[----:B------:R-:W-:Y:S01]  /*1ab0*/  IMAD R7, R0, UR44, RZ ;  /* 0x0000002c00077c24 */ /* 0x000fe2000f8e02ff */
[----:B------:R-:W-:-:S03]  /*1ac0*/  SHF.R.S64 R28, RZ, 0x1e, R43 ;  /* 0x0000001eff1c7819 */ /* 0x000fc6000000102b */
[----:B------:R-:W-:Y:S01]  /*1ad0*/  IMAD.HI.U32 R0, R5, UR5, RZ ;  /* 0x0000000505007c27 */ /* 0x000fe2000f8e00ff */
[----:B------:R-:W-:-:S04]  /*1ae0*/  IADD3 R28, P3, PT, R28, UR36, RZ ;  /* 0x000000241c1c7c10 */ /* 0x000fc8000ff7e0ff */
[----:B------:R-:W-:Y:S02]  /*1af0*/  IADD3 R8, PT, PT, -R0, RZ, RZ ;  /* 0x000000ff00087210 */ /* 0x000fe40007ffe1ff */
[----:B------:R-:W-:Y:S02]  /*1b00*/  LEA.HI.X.SX32 R29, R43, UR37, 0x2, P3 ;  /* 0x000000252b1d7c11 */ /* 0x000fe400098f16ff */
[----:B----4-:R-:W-:Y:S01]  /*1b10*/  ISETP.NE.AND P3, PT, R9, RZ, PT ;  /* 0x000000ff0900720c */ /* 0x010fe20003f65270 */
[----:B------:R-:W-:Y:S02]  /*1b20*/  IMAD R5, R8, UR7, R5 ;  /* 0x0000000708057c24 */ /* 0x000fe4000f8e0205 */
[----:B------:R-:W-:Y:S01]  /*1b30*/  IMAD R6, R6, UR49, R43 ;  /* 0x0000003106067c24 */ /* 0x000fe2000f8e022b */
[----:B------:R-:W-:Y:S01]  /*1b40*/  P2R R38, PR, RZ, 0x8 ;  /* 0x00000008ff267803 */ /* 0x000fe20000000000 */
[----:B------:R-:W4:Y:S01]  /*1b50*/  LDG.E R28, desc[UR8][R28.64] ;  /* 0x000000081c1c7981 */ /* 0x000f22000c1e1900 */
        /* <DEDUP_REMOVED lines=9> */
[----:B------:R-:W-:Y:S01]  /*1bf0*/  SEL R0, R31, R0, !P2 ;  /* 0x000000001f007207 */ /* 0x000fe20005000000 */
[----:B------:R-:W-:-:S04]  /*1c00*/  IMAD R6, R6, UR45, R7 ;  /* 0x0000002d06067c24 */ /* 0x000fc8000f8e0207 */
[----:B------:R-:W-:Y:S01]  /*1c10*/  IMAD.MOV R5, RZ, RZ, -R0 ;  /* 0x000000ffff057224 */ /* 0x000fe200078e0a00 */
[----:B------:R-:W-:-:S03]  /*1c20*/  SEL R0, R0, RZ, P1 ;  /* 0x000000ff00007207 */ /* 0x000fc60000800000 */
[--C-:B------:R-:W-:Y:S01]  /*1c30*/  IMAD R5, R5, UR49, R42.reuse ;  /* 0x0000003105057c24 */ /* 0x100fe2000f8e022a */
[----:B------:R-:W-:Y:S01]  /*1c40*/  IADD3 R48, P3, PT, R6, UR38, RZ ;  /* 0x0000002606307c10 */ /* 0x000fe2000ff7e0ff */
[----:B------:R-:W-:Y:S01]  /*1c50*/  IMAD R0, R0, UR44, RZ ;  /* 0x0000002c00007c24 */ /* 0x000fe2000f8e02ff */
[----:B------:R-:W-:Y:S02]  /*1c60*/  SHF.R.S64 R8, RZ, 0x1e, R42 ;  /* 0x0000001eff087819 */ /* 0x000fe4000000102a */
[----:B------:R-:W-:Y:S02]  /*1c70*/  SEL R5, R5, RZ, P0 ;  /* 0x000000ff05057207 */ /* 0x000fe40000000000 */
[----:B------:R-:W-:Y:S02]  /*1c80*/  LEA.HI.X.SX32 R49, R6, UR39, 0x1, P3 ;  /* 0x0000002706317c11 */ /* 0x000fe400098f0eff */
[----:B------:R-:W-:Y:S01]  /*1c90*/  IADD3 R8, P3, PT, R8, UR36, RZ ;  /* 0x0000002408087c10 */ /* 0x000fe2000ff7e0ff */
[----:B------:R-:W-:Y:S01]  /*1ca0*/  IMAD R0, R5, UR45, R0 ;  /* 0x0000002d05007c24 */ /* 0x000fe2000f8e0200 */
[----:B------:R-:W-:Y:S01]  /*1cb0*/  IADD3 R46, PT, PT, R32, 0x1c0, RZ ;  /* 0x000001c0202e7810 */ /* 0x000fe20007ffe0ff */
[----:B------:R-:W5:Y:S01]  /*1cc0*/  LDG.E.U8 R48, desc[UR8][R48.64] ;  /* 0x0000000830307981 */ /* 0x000f62000c1e1100 */
[----:B------:R-:W-:-:S02]  /*1cd0*/  LEA.HI.X.SX32 R9, R42, UR37, 0x2, P3 ;  /* 0x000000252a097c11 */ /* 0x000fc400098f16ff */
[C---:B------:R-:W-:Y:S02]  /*1ce0*/  IADD3 R6, P3, PT, R0.reuse, UR38, RZ ;  /* 0x0000002600067c10 */ /* 0x040fe4000ff7e0ff */
[----:B------:R-:W-:Y:S02]  /*1cf0*/  IABS R5, R46 ;  /* 0x0000002e00057213 */ /* 0x000fe40000000000 */
[----:B------:R-:W-:-:S03]  /*1d00*/  LEA.HI.X.SX32 R7, R0, UR39, 0x1, P3 ;  /* 0x0000002700077c11 */ /* 0x000fc600098f0eff */
[----:B------:R-:W-:Y:S01]  /*1d10*/  IMAD.HI.U32 R0, R5, UR5, RZ ;  /* 0x0000000505007c27 */ /* 0x000fe2000f8e00ff */
[----:B--2---:R-:W-:Y:S01]  /*1d20*/  ISETP.NE.AND P4, PT, R27, RZ, PT ;  /* 0x000000ff1b00720c */ /* 0x004fe20003f85270 */
[----:B------:R-:W2:Y:S03]  /*1d30*/  LDG.E.U8 R43, desc[UR8][R6.64] ;  /* 0x00000008062b7981 */ /* 0x000ea6000c1e1100 */
[----:B------:R-:W-:Y:S01]  /*1d40*/  IADD3 R42, PT, PT, -R0, RZ, RZ ;  /* 0x000000ff002a7210 */ /* 0x000fe20007ffe1ff */
[----:B------:R0:W4:Y:S04]  /*1d50*/  LDG.E R27, desc[UR8][R8.64] ;  /* 0x00000008081b7981 */ /* 0x000128000c1e1900 */
[----:B------:R-:W-:Y:S01]  /*1d60*/  IMAD R5, R42, UR7, R5 ;  /* 0x000000072a057c24 */ /* 0x000fe2000f8e0205 */
[----:B------:R-:W-:-:S04]  /*1d70*/  ISETP.NE.AND P3, PT, R39, RZ, PT ;  /* 0x000000ff2700720c */ /* 0x000fc80003f65270 */
        /* <DEDUP_REMOVED lines=13> */
[----:B0-----:R-:W-:Y:S02]  /*1e50*/  SHF.R.S64 R8, RZ, 0x1e, R46 ;  /* 0x0000001eff087819 */ /* 0x001fe4000000102e */
[----:B------:R-:W-:Y:S01]  /*1e60*/  IADD3 R45, PT, PT, R32, 0x1e0, RZ ;  /* 0x000001e0202d7810 */ /* 0x000fe20007ffe0ff */
[----:B------:R-:W-:Y:S01]  /*1e70*/  IMAD R0, R0, UR44, RZ ;  /* 0x0000002c00007c24 */ /* 0x000fe2000f8e02ff */
[----:B------:R-:W-:Y:S02]  /*1e80*/  SEL R5, R5, RZ, P0 ;  /* 0x000000ff05057207 */ /* 0x000fe40000000000 */
[----:B------:R-:W-:Y:S02]  /*1e90*/  IADD3 R8, P3, PT, R8, UR36, RZ ;  /* 0x0000002408087c10 */ /* 0x000fe4000ff7e0ff */
[----:B------:R-:W-:Y:S01]  /*1ea0*/  IABS R42, R45 ;  /* 0x0000002d002a7213 */ /* 0x000fe20000000000 */
[----:B------:R-:W-:Y:S01]  /*1eb0*/  IMAD R0, R5, UR45, R0 ;  /* 0x0000002d05007c24 */ /* 0x000fe2000f8e0200 */
[----:B------:R-:W-:-:S02]  /*1ec0*/  P2R R37, PR, RZ, 0x10 ;  /* 0x00000010ff257803 */ /* 0x000fc40000000000 */
[----:B------:R-:W-:Y:S02]  /*1ed0*/  LEA.HI.X.SX32 R9, R46, UR37, 0x2, P3 ;  /* 0x000000252e097c11 */ /* 0x000fe400098f16ff */
[----:B------:R-:W-:Y:S01]  /*1ee0*/  ISETP.NE.AND P4, PT, R26, RZ, PT ;  /* 0x000000ff1a00720c */ /* 0x000fe20003f85270 */
        /* <DEDUP_REMOVED lines=19> */
[----:B------:R-:W-:Y:S01]  /*2020*/  IADD3 R6, PT, PT, -R26, RZ, RZ ;  /* 0x000000ff1a067210 */ /* 0x000fe20007ffe1ff */
[----:B------:R-:W-:Y:S01]  /*2030*/  VIADD R49, R32, 0x200 ;  /* 0x0000020020317836 */ /* 0x000fe20000000000 */
[----:B------:R-:W-:Y:S02]  /*2040*/  IADD3 R8, P3, PT, R8, UR36, RZ ;  /* 0x0000002408087c10 */ /* 0x000fe4000ff7e0ff */
[----:B------:R-:W-:Y:S01]  /*2050*/  SEL R26, R26, RZ, P1 ;  /* 0x000000ff1a1a7207 */ /* 0x000fe20000800000 */
[----:B------:R-:W-:Y:S01]  /*2060*/  IMAD R6, R6, UR49, R45 ;  /* 0x0000003106067c24 */ /* 0x000fe2000f8e022d */
[----:B------:R-:W-:Y:S02]  /*2070*/  LEA.HI.X.SX32 R9, R45, UR37, 0x2, P3 ;  /* 0x000000252d097c11 */ /* 0x000fe400098f16ff */
[----:B------:R-:W-:Y:S01]  /*2080*/  IABS R45, R49 ;  /* 0x00000031002d7213 */ /* 0x000fe20000000000 */
[----:B------:R-:W-:Y:S01]  /*2090*/  IMAD R7, R26, UR44, RZ ;  /* 0x0000002c1a077c24 */ /* 0x000fe2000f8e02ff */
[----:B------:R-:W-:Y:S01]  /*20a0*/  SEL R6, R6, RZ, P0 ;  /* 0x000000ff06067207 */ /* 0x000fe20000000000 */
[----:B------:R0:W4:Y:S01]  /*20b0*/  LDG.E R26, desc[UR8][R8.64] ;  /* 0x00000008081a7981 */ /* 0x000122000c1e1900 */
[----:B------:R-:W-:-:S02]  /*20c0*/  P2R R40, PR, RZ, 0x10 ;  /* 0x00000010ff287803 */ /* 0x000fc40000000000 */
[----:B------:R-:W-:Y:S01]  /*20d0*/  ISETP.NE.AND P4, PT, R30, RZ, PT ;  /* 0x000000ff1e00720c */ /* 0x000fe20003f85270 */
[----:B------:R-:W-:Y:S02]  /*20e0*/  IMAD R7, R6, UR45, R7 ;  /* 0x0000002d06077c24 */ /* 0x000fe4000f8e0207 */
        /* <DEDUP_REMOVED lines=28> */
[----:B------:R-:W-:-:S05]  /*22b0*/  LEA.HI.X.SX32 R7, R7, UR39, 0x1, P3 ;  /* 0x0000002707077c11 */ /* 0x000fca00098f0eff */
[----:B------:R1:W4:Y:S01]  /*22c0*/  LDG.E.U8 R49, desc[UR8][R6.64] ;  /* 0x0000000806317981 */ /* 0x000322000c1e1100 */
[----:B------:R-:W-:Y:S02]  /*22d0*/  P2R R42, PR, RZ, 0x10 ;  /* 0x00000010ff2a7803 */ /* 0x000fe40000000000 */
[----:B------:R-:W-:Y:S02]  /*22e0*/  ISETP.NE.AND P4, PT, R44, RZ, PT ;  /* 0x000000ff2c00720c */ /* 0x000fe40003f85270 */
[----:B------:R-:W-:-:S04]  /*22f0*/  IADD3 R44, PT, PT, R32, 0x220, RZ ;  /* 0x00000220202c7810 */ /* 0x000fc80007ffe0ff */
[----:B------:R-:W-:Y:S02]  /*2300*/  IABS R50, R44 ;  /* 0x0000002c00327213 */ /* 0x000fe40000000000 */
[----:B------:R-:W-:-:S03]  /*2310*/  ISETP.NE.AND P3, PT, R33, RZ, PT ;  /* 0x000000ff2100720c */ /* 0x000fc60003f65270 */
        /* <DEDUP_REMOVED lines=14> */
[----:B------:R-:W-:Y:S02]  /*2400*/  P2R R45, PR, RZ, 0x10 ;  /* 0x00000010ff2d7803 */ /* 0x000fe40000000000 */
[----:B------:R-:W-:Y:S01]  /*2410*/  SEL R33, R33, RZ, P1 ;  /* 0x000000ff21217207 */ /* 0x000fe20000800000 */
[--C-:B------:R-:W-:Y:S01]  /*2420*/  IMAD R6, R7, UR49, R44.reuse ;  /* 0x0000003107067c24 */ /* 0x100fe2000f8e022c */
[----:B------:R-:W-:Y:S02]  /*2430*/  SHF.R.S64 R8, RZ, 0x1e, R44 ;  /* 0x0000001eff087819 */ /* 0x000fe4000000102c */
[----:B---3--:R-:W-:Y:S02]  /*2440*/  ISETP.NE.AND P4, PT, R41, RZ, PT ;  /* 0x000000ff2900720c */ /* 0x008fe40003f85270 */
[----:B------:R-:W-:Y:S01]  /*2450*/  IADD3 R41, PT, PT, R32, 0x240, RZ ;  /* 0x0000024020297810 */ /* 0x000fe20007ffe0ff */
[----:B------:R-:W-:Y:S01]  /*2460*/  IMAD R33, R33, UR44, RZ ;  /* 0x0000002c21217c24 */ /* 0x000fe2000f8e02ff */
        /* <DEDUP_REMOVED lines=28> */
[----:B------:R-:W-:Y:S02]  /*2630*/  P2R R48, PR, RZ, 0x10 ;  /* 0x00000010ff307803 */ /* 0x000fe40000000000 */
[----:B--2---:R-:W-:Y:S01]  /*2640*/  ISETP.NE.AND P4, PT, R43, RZ, PT ;  /* 0x000000ff2b00720c */ /* 0x004fe20003f85270 */
        /* <DEDUP_REMOVED lines=10> */
[----:B----4-:R-:W-:-:S03]  /*26f0*/  ISETP.NE.AND P3, PT, R0, RZ, PT ;  /* 0x000000ff0000720c */ /* 0x010fc60003f65270 */
        /* <DEDUP_REMOVED lines=77> */
[----:B-1----:R-:W-:-:S03]  /*2bd0*/  IADD3 R8, P4, PT, R35, UR38, RZ ;  /* 0x0000002623087c10 */ /* 0x002fc6000ff9e0ff */
[----:B------:R0:W4:Y:S01]  /*2be0*/  LDG.E R56, desc[UR8][R6.64] ;  /* 0x0000000806387981 */ /* 0x000122000c1e1900 */
[----:B------:R-:W-:-:S05]  /*2bf0*/  LEA.HI.X.SX32 R9, R35, UR39, 0x1, P4 ;  /* 0x0000002723097c11 */ /* 0x000fca000a0f0eff */
[----:B------:R1:W3:Y:S01]  /*2c00*/  LDG.E.U8 R8, desc[UR8][R8.64] ;  /* 0x0000000808087981 */ /* 0x0002e2000c1e1100 */
[----:B------:R-:W-:-:S04]  /*2c10*/  IADD3 R35, PT, PT, R32, 0x2a0, RZ ;  /* 0x000002a020237810 */ /* 0x000fc80007ffe0ff */
        /* <DEDUP_REMOVED lines=13> */
[----:B------:R-:W-:Y:S01]  /*2cf0*/  IADD3 R6, PT, PT, -R36, RZ, RZ ;  /* 0x000000ff24067210 */ /* 0x000fe20007ffe1ff */
[----:B------:R-:W-:Y:S01]  /*2d00*/  VIADD R32, R32, 0x2c0 ;  /* 0x000002c020207836 */ /* 0x000fe20000000000 */
[----:B------:R-:W-:-:S03]  /*2d10*/  SEL R36, R36, RZ, P1 ;  /* 0x000000ff24247207 */ /* 0x000fc60000800000 */
[----:B------:R-:W-:Y:S01]  /*2d20*/  IMAD R6, R6, UR49, R35 ;  /* 0x0000003106067c24 */ /* 0x000fe2000f8e0223 */
[----:B-1----:R-:W-:Y:S01]  /*2d30*/  IABS R9, R32 ;  /* 0x0000002000097213 */ /* 0x002fe20000000000 */
[----:B------:R-:W-:-:S03]  /*2d40*/  IMAD R7, R36, UR44, RZ ;  /* 0x0000002c24077c24 */ /* 0x000fc6000f8e02ff */
        /* <DEDUP_REMOVED lines=16> */
[----:B------:R-:W-:Y:S01]  /*2e50*/  IMAD R7, R7, UR49, R32 ;  /* 0x0000003107077c24 */ /* 0x000fe2000f8e0220 */
[----:B------:R-:W-:Y:S01]  /*2e60*/  ISETP.NE.AND P6, PT, R34, RZ, PT ;  /* 0x000000ff2200720c */ /* 0x000fe20003fc5270 */
[----:B------:R-:W-:-:S03]  /*2e70*/  IMAD R34, R9, UR44, RZ ;  /* 0x0000002c09227c24 */ /* 0x000fc6000f8e02ff */
[----:B------:R-:W-:-:S05]  /*2e80*/  SEL R7, R7, RZ, P0 ;  /* 0x000000ff07077207 */ /* 0x000fca0000000000 */
[----:B------:R-:W-:Y:S01]  /*2e90*/  IMAD R9, R7, UR45, R34 ;  /* 0x0000002d07097c24 */ /* 0x000fe2000f8e0222 */
[----:B------:R-:W-:-:S04]  /*2ea0*/  SHF.R.S64 R34, RZ, 0x1e, R35 ;  /* 0x0000001eff227819 */ /* 0x000fc80000001023 */
[----:B------:R-:W-:-:S04]  /*2eb0*/  IADD3 R34, P0, PT, R34, UR36, RZ ;  /* 0x0000002422227c10 */ /* 0x000fc8000ff1e0ff */
[----:B------:R-:W-:Y:S02]  /*2ec0*/  LEA.HI.X.SX32 R35, R35, UR37, 0x2, P0 ;  /* 0x0000002523237c11 */ /* 0x000fe400080f16ff */
[----:B------:R-:W-:-:S04]  /*2ed0*/  IADD3 R36, P0, PT, R6, UR38, RZ ;  /* 0x0000002606247c10 */ /* 0x000fc8000ff1e0ff */
[----:B------:R-:W-:Y:S02]  /*2ee0*/  LEA.HI.X.SX32 R37, R6, UR39, 0x1, P0 ;  /* 0x0000002706257c11 */ /* 0x000fe400080f0eff */
[----:B------:R-:W-:Y:S02]  /*2ef0*/  SHF.R.S64 R6, RZ, 0x1e, R32 ;  /* 0x0000001eff067819 */ /* 0x000fe40000001020 */
[----:B------:R-:W-:Y:S02]  /*2f00*/  R2UR UR6, R2 ;  /* 0x00000000020672ca */ /* 0x000fe400000e0000 */
[----:B------:R-:W-:Y:S02]  /*2f10*/  IADD3 R6, P1, PT, R6, UR36, RZ ;  /* 0x0000002406067c10 */ /* 0x000fe4000ff3e0ff */
[----:B------:R-:W-:Y:S02]  /*2f20*/  R2UR UR7, R3 ;  /* 0x00000000030772ca */ /* 0x000fe400000e0000 */
[----:B------:R-:W-:-:S11]  /*2f30*/  LEA.HI.X.SX32 R7, R32, UR37, 0x2, P1 ;  /* 0x0000002520077c11 */ /* 0x000fd600088f16ff */
[----:B------:R0:W4:Y:S04]  /*2f40*/  LDG.E R35, desc[UR6][R34.64] ;  /* 0x0000000622237981 */ /* 0x000128000c1e1900 */
[----:B------:R1:W4:Y:S04]  /*2f50*/  LDG.E.U8 R37, desc[UR6][R36.64] ;  /* 0x0000000624257981 */ /* 0x000328000c1e1100 */
[----:B------:R-:W4:Y:S01]  /*2f60*/  LDG.E R6, desc[UR6][R6.64] ;  /* 0x0000000606067981 */ /* 0x000f22000c1e1900 */
[----:B---3--:R-:W-:Y:S02]  /*2f70*/  ISETP.NE.AND P1, PT, R8, RZ, PT ;  /* 0x000000ff0800720c */ /* 0x008fe40003f25270 */
[----:B------:R-:W-:-:S04]  /*2f80*/  IADD3 R8, P2, PT, R9, UR38, RZ ;  /* 0x0000002609087c10 */ /* 0x000fc8000ff5e0ff */
[----:B------:R-:W-:-:S05]  /*2f90*/  LEA.HI.X.SX32 R9, R9, UR39, 0x1, P2 ;  /* 0x0000002709097c11 */ /* 0x000fca00090f0eff */
[----:B------:R-:W3:Y:S01]  /*2fa0*/  LDG.E.U8 R8, desc[UR6][R8.64] ;  /* 0x0000000608087981 */ /* 0x000ee2000c1e1100 */
[----:B------:R-:W-:-:S05]  /*2fb0*/  FMUL R25, R25, UR4 ;  /* 0x0000000419197c20 */ /* 0x000fca0008400000 */
[----:B------:R-:W-:Y:S01]  /*2fc0*/  FSEL R32, R25, R4, P3 ;  /* 0x0000000419207208 */ /* 0x000fe20001800000 */
[----:B------:R-:W-:Y:S01]  /*2fd0*/  FMUL R25, R24, UR4 ;  /* 0x0000000418197c20 */ /* 0x000fe20008400000 */
[----:B------:R-:W-:Y:S01]  /*2fe0*/  ISETP.NE.AND P3, PT, R55, RZ, PT ;  /* 0x000000ff3700720c */ /* 0x000fe20003f65270 */
[----:B------:R-:W-:-:S03]  /*2ff0*/  FMUL R23, R23, UR4 ;  /* 0x0000000417177c20 */ /* 0x000fc60008400000 */
[----:B------:R-:W-:Y:S02]  /*3000*/  FSEL R24, R25, R4, P3 ;  /* 0x0000000419187208 */ /* 0x000fe40001800000 */
[----:B------:R-:W-:-:S04]  /*3010*/  ISETP.NE.AND P3, PT, R54, RZ, PT ;  /* 0x000000ff3600720c */ /* 0x000fc80003f65270 */
[----:B0-----:R-:W-:Y:S01]  /*3020*/  FSEL R34, R23, R4, P3 ;  /* 0x0000000417227208 */ /* 0x001fe20001800000 */
[----:B------:R-:W-:Y:S01]  /*3030*/  FMUL R23, R22, UR4 ;  /* 0x0000000416177c20 */ /* 0x000fe20008400000 */
[----:B------:R-:W-:Y:S01]  /*3040*/  ISETP.NE.AND P3, PT, R38, RZ, PT ;  /* 0x000000ff2600720c */ /* 0x000fe20003f65270 */
[----:B------:R-:W-:-:S03]  /*3050*/  FMUL R21, R21, UR4 ;  /* 0x0000000415157c20 */ /* 0x000fc60008400000 */
[----:B------:R-:W-:Y:S02]  /*3060*/  FSEL R22, R23, R4, P3 ;  /* 0x0000000417167208 */ /* 0x000fe40001800000 */
[----:B------:R-:W-:-:S04]  /*3070*/  ISETP.NE.AND P3, PT, R39, RZ, PT ;  /* 0x000000ff2700720c */ /* 0x000fc80003f65270 */
[----:B-1----:R-:W-:Y:S01]  /*3080*/  FSEL R36, R21, R4, P3 ;  /* 0x0000000415247208 */ /* 0x002fe20001800000 */
        /* <DEDUP_REMOVED lines=12> */
[----:B-----5:R-:W-:Y:S02]  /*3150*/  ISETP.NE.AND P5, PT, R44, RZ, PT ;  /* 0x000000ff2c00720c */ /* 0x020fe40003fa5270 */
[----:B------:R-:W-:Y:S02]  /*3160*/  FSEL R44, R13, R4, P3 ;  /* 0x000000040d2c7208 */ /* 0x000fe40001800000 */
[----:B------:R-:W-:-:S04]  /*3170*/  ISETP.NE.AND P3, PT, R48, RZ, PT ;  /* 0x000000ff3000720c */ /* 0x000fc80003f65270 */
[----:B------:R-:W-:Y:S01]  /*3180*/  FSEL R46, R11, R4, P3 ;  /* 0x000000040b2e7208 */ /* 0x000fe20001800000 */
[----:B------:R-:W-:Y:S01]  /*3190*/  FMUL R11, R28, UR4 ;  /* 0x000000041c0b7c20 */ /* 0x000fe20008400000 */
[----:B------:R-:W-:-:S04]  /*31a0*/  ISETP.NE.AND P3, PT, R49, RZ, PT ;  /* 0x000000ff3100720c */ /* 0x000fc80003f65270 */
[----:B------:R-:W-:Y:S02]  /*31b0*/  FSEL R28, R11, R4, P3 ;  /* 0x000000040b1c7208 */ /* 0x000fe40001800000 */
[----:B------:R-:W-:-:S04]  /*31c0*/  FMNMX R11, R32, -INF , !PT ;  /* 0xff800000200b7809 */ /* 0x000fc80007800000 */
        /* <DEDUP_REMOVED lines=14> */
[----:B------:R-:W-:-:S03]  /*32b0*/  FMUL R27, R27, UR4 ;  /* 0x000000041b1b7c20 */ /* 0x000fc60008400000 */
[----:B------:R-:W-:Y:S01]  /*32c0*/  FMNMX R11, R11, R44, !PT ;  /* 0x0000002c0b0b7209 */ /* 0x000fe20007800000 */
[----:B------:R-:W-:Y:S01]  /*32d0*/  FMUL R5, R5, UR4 ;  /* 0x0000000405057c20 */ /* 0x000fe20008400000 */
[----:B------:R-:W-:Y:S02]  /*32e0*/  ISETP.NE.AND P2, PT, R0, RZ, PT ;  /* 0x000000ff0000720c */ /* 0x000fe40003f45270 */
[----:B------:R-:W-:Y:S02]  /*32f0*/  ISETP.NE.AND P3, PT, R50, RZ, PT ;  /* 0x000000ff3200720c */ /* 0x000fe40003f65270 */
[----:B------:R-:W-:Y:S02]  /*3300*/  FMNMX R11, R11, R46, !PT ;  /* 0x0000002e0b0b7209 */ /* 0x000fe40007800000 */
[-C--:B------:R-:W-:Y:S02]  /*3310*/  FSEL R48, R27, R4.reuse, P3 ;  /* 0x000000041b307208 */ /* 0x080fe40001800000 */
[----:B------:R-:W-:Y:S01]  /*3320*/  FSEL R50, R5, R4, P2 ;  /* 0x0000000405327208 */ /* 0x000fe20001000000 */
[----:B------:R-:W-:Y:S01]  /*3330*/  FMUL R5, R26, UR4 ;  /* 0x000000041a057c20 */ /* 0x000fe20008400000 */
        /* <DEDUP_REMOVED lines=9> */
[----:B------:R-:W-:Y:S01]  /*33d0*/  FMNMX R11, R11, R26, !PT ;  /* 0x0000001a0b0b7209 */ /* 0x000fe20007800000 */
[----:B--2---:R-:W-:Y:S01]  /*33e0*/  FMUL R41, R41, UR4 ;  /* 0x0000000429297c20 */ /* 0x004fe20008400000 */
[----:B----4-:R-:W-:Y:S02]  /*33f0*/  ISETP.NE.AND P4, PT, R52, RZ, PT ;  /* 0x000000ff3400720c */ /* 0x010fe40003f85270 */
        /* <DEDUP_REMOVED lines=8> */
[----:B------:R-:W-:Y:S02]  /*3480*/  FMNMX R11, R11, R54, !PT ;  /* 0x000000360b0b7209 */ /* 0x000fe40007800000 */
[----:B------:R-:W-:Y:S02]  /*3490*/  FSEL R58, R5, R4, P1 ;  /* 0x00000004053a7208 */ /* 0x000fe40000800000 */
[----:B------:R-:W-:-:S04]  /*34a0*/  FMNMX R11, R11, R56, !PT ;  /* 0x000000380b0b7209 */ /* 0x000fc80007800000 */
[----:B------:R-:W-:Y:S01]  /*34b0*/  FMNMX R11, R11, R58, !PT ;  /* 0x0000003a0b0b7209 */ /* 0x000fe20007800000 */
[----:B------:R-:W-:Y:S01]  /*34c0*/  FMUL R35, R35, UR4 ;  /* 0x0000000423237c20 */ /* 0x000fe20008400000 */
[----:B------:R-:W-:-:S04]  /*34d0*/  ISETP.NE.AND P2, PT, R37, RZ, PT ;  /* 0x000000ff2500720c */ /* 0x000fc80003f45270 */
[----:B------:R-:W-:-:S04]  /*34e0*/  FSEL R60, R35, R4, P2 ;  /* 0x00000004233c7208 */ /* 0x000fc80001000000 */
[----:B------:R-:W-:Y:S02]  /*34f0*/  FMNMX R11, R11, R60, !PT ;  /* 0x0000003c0b0b7209 */ /* 0x000fe40007800000 */
[----:B---3--:R-:W-:-:S13]  /*3500*/  ISETP.NE.AND P6, PT, R8, RZ, PT ;  /* 0x000000ff0800720c */ /* 0x008fda0003fc5270 */
        /* <DEDUP_REMOVED lines=52> */
[----:B------:R-:W-:Y:S01]  /*3850*/  FFMA.RM R25, R25, R12, 12582913 ;  /* 0x4b40000119197423 */ /* 0x000fe2000000400c */
[----:B------:R0:W1:Y:S01]  /*3860*/  MUFU.EX2 R34, R9 ;  /* 0x0000000900227308 */ /* 0x0000620000000800 */
[----:B------:R-:W-:Y:S01]  /*3870*/  FFMA R13, R24, 1.4426950216293334961, -R13 ;  /* 0x3fb8aa3b180d7823 */ /* 0x000fe2000000080d */
[----:B------:R-:W-:-:S03]  /*3880*/  FFMA.SAT R35, R54, R11, 0.5 ;  /* 0x3f00000036237423 */ /* 0x000fc6000000200b */
[----:B------:R-:W-:Y:S01]  /*3890*/  FFMA R13, R24, 1.925963033500011079e-08, R13 ;  /* 0x32a57060180d7823 */ /* 0x000fe2000000000d */
[----:B------:R-:W-:-:S03]  /*38a0*/  FFMA.RM R35, R35, R12, 12582913 ;  /* 0x4b40000123237423 */ /* 0x000fc6000000400c */
[----:B------:R2:W3:Y:S01]  /*38b0*/  MUFU.EX2 R4, R13 ;  /* 0x0000000d00047308 */ /* 0x0004e20000000800 */
[----:B0-----:R-:W-:-:S04]  /*38c0*/  FFMA.SAT R9, R22, R11, 0.5 ;  /* 0x3f00000016097423 */ /* 0x001fc8000000200b */
[----:B------:R-:W-:Y:S01]  /*38d0*/  FFMA.RM R9, R9, R12, 12582913 ;  /* 0x4b40000109097423 */ /* 0x000fe2000000400c */
[----:B-1----:R-:W-:Y:S01]  /*38e0*/  FMUL R34, R5, R34 ;  /* 0x0000002205227220 */ /* 0x002fe20000400000 */
[C---:B------:R-:W-:Y:S01]  /*38f0*/  FADD R5, R15.reuse, -12583039 ;  /* 0xcb40007f0f057421 */ /* 0x040fe20000000000 */
[----:B--2---:R-:W-:Y:S01]  /*3900*/  FFMA.SAT R13, R36, R11, 0.5 ;  /* 0x3f000000240d7423 */ /* 0x004fe2000000200b */
[----:B------:R-:W-:Y:S02]  /*3910*/  SHF.L.U32 R15, R15, 0x17, RZ ;  /* 0x000000170f0f7819 */ /* 0x000fe400000006ff */
[C---:B------:R-:W-:Y:S01]  /*3920*/  FFMA R5, R8.reuse, 1.4426950216293334961, -R5 ;  /* 0x3fb8aa3b08057823 */ /* 0x040fe20000000805 */
[----:B------:R-:W-:Y:S01]  /*3930*/  FFMA.RM R13, R13, R12, 12582913 ;  /* 0x4b4000010d0d7423 */ /* 0x000fe2000000400c */
[----:B---3--:R-:W-:Y:S02]  /*3940*/  FMUL R33, R7, R4 ;  /* 0x0000000407217220 */ /* 0x008fe40000400000 */
[----:B------:R-:W-:Y:S01]  /*3950*/  FFMA R5, R8, 1.925963033500011079e-08, R5 ;  /* 0x32a5706008057823 */ /* 0x000fe20000000005 */
[C---:B------:R-:W-:Y:S01]  /*3960*/  FADD R7, R9.reuse, -12583039 ;  /* 0xcb40007f09077421 */ /* 0x040fe20000000000 */
[----:B------:R-:W-:-:S02]  /*3970*/  IMAD.SHL.U32 R9, R9, 0x800000, RZ ;  /* 0x0080000009097824 */ /* 0x000fc400078e00ff */
        /* <DEDUP_REMOVED lines=16> */
[----:B------:R-:W-:Y:S01]  /*3a80*/  SHF.L.U32 R15, R15, 0x17, RZ ;  /* 0x000000170f0f7819 */ /* 0x000fe200000006ff */
[----:B0-----:R-:W-:-:S02]  /*3a90*/  FFMA.SAT R5, R38, R11, 0.5 ;  /* 0x3f00000026057423 */ /* 0x001fc4000000200b */
[C---:B------:R-:W-:Y:S02]  /*3aa0*/  FFMA R9, R20.reuse, 1.4426950216293334961, -R9 ;  /* 0x3fb8aa3b14097823 */ /* 0x040fe40000000809 */
[----:B------:R-:W-:Y:S02]  /*3ab0*/  FFMA.RM R5, R5, R12, 12582913 ;  /* 0x4b40000105057423 */ /* 0x000fe4000000400c */
[----:B------:R-:W-:Y:S01]  /*3ac0*/  FFMA R9, R20, 1.925963033500011079e-08, R9 ;  /* 0x32a5706014097823 */ /* 0x000fe20000000009 */
[----:B-1----:R-:W-:Y:S01]  /*3ad0*/  FMUL R30, R13, R30 ;  /* 0x0000001e0d1e7220 */ /* 0x002fe20000400000 */
[C---:B------:R-:W-:Y:S02]  /*3ae0*/  FADD R13, R7.reuse, -12583039 ;  /* 0xcb40007f070d7421 */ /* 0x040fe40000000000 */
[----:B------:R0:W1:Y:S01]  /*3af0*/  MUFU.EX2 R4, R9 ;  /* 0x0000000900047308 */ /* 0x0000620000000800 */
[----:B------:R-:W-:Y:S02]  /*3b00*/  IMAD.SHL.U32 R7, R7, 0x800000, RZ ;  /* 0x0080000007077824 */ /* 0x000fe400078e00ff */
        /* <DEDUP_REMOVED lines=15> */
[----:B------:R-:W-:Y:S01]  /*3c00*/  SHF.L.U32 R15, R15, 0x17, RZ ;  /* 0x000000170f0f7819 */ /* 0x000fe200000006ff */
[----:B0-----:R-:W-:Y:S02]  /*3c10*/  FFMA.SAT R9, R44, R11, 0.5 ;  /* 0x3f0000002c097423 */ /* 0x001fe4000000200b */
[C---:B------:R-:W-:Y:S02]  /*3c20*/  FFMA R7, R40.reuse, 1.4426950216293334961, -R7 ;  /* 0x3fb8aa3b28077823 */ /* 0x040fe40000000807 */
[----:B------:R-:W-:Y:S02]  /*3c30*/  FFMA.RM R9, R9, R12, 12582913 ;  /* 0x4b40000109097423 */ /* 0x000fe4000000400c */
[----:B------:R-:W-:Y:S01]  /*3c40*/  FFMA R7, R40, 1.925963033500011079e-08, R7 ;  /* 0x32a5706028077823 */ /* 0x000fe20000000007 */
[----:B-1----:R-:W-:-:S03]  /*3c50*/  FMUL R27, R5, R4 ;  /* 0x00000004051b7220 */ /* 0x002fc60000400000 */
[----:B------:R0:W1:Y:S01]  /*3c60*/  MUFU.EX2 R22, R7 ;  /* 0x0000000700167308 */ /* 0x0000620000000800 */
[C---:B------:R-:W-:Y:S01]  /*3c70*/  FADD R5, R13.reuse, -12583039 ;  /* 0xcb40007f0d057421 */ /* 0x040fe20000000000 */
[----:B------:R-:W-:-:S03]  /*3c80*/  IMAD.SHL.U32 R13, R13, 0x800000, RZ ;  /* 0x008000000d0d7824 */ /* 0x000fc600078e00ff */
[----:B------:R-:W-:Y:S01]  /*3c90*/  FFMA R5, R42, 1.4426950216293334961, -R5 ;  /* 0x3fb8aa3b2a057823 */ /* 0x000fe20000000805 */
[----:B0-----:R-:W-:-:S03]  /*3ca0*/  FADD R7, R9, -12583039 ;  /* 0xcb40007f09077421 */ /* 0x001fc60000000000 */
[----:B------:R-:W-:Y:S01]  /*3cb0*/  FFMA R5, R42, 1.925963033500011079e-08, R5 ;  /* 0x32a570602a057823 */ /* 0x000fe20000000005 */
[----:B------:R-:W-:Y:S01]  /*3cc0*/  SHF.L.U32 R9, R9, 0x17, RZ ;  /* 0x0000001709097819 */ /* 0x000fe200000006ff */
[C---:B------:R-:W-:Y:S02]  /*3cd0*/  FFMA R7, R44.reuse, 1.4426950216293334961, -R7 ;  /* 0x3fb8aa3b2c077823 */ /* 0x040fe40000000807 */
[----:B------:R0:W2:Y:S02]  /*3ce0*/  MUFU.EX2 R4, R5 ;  /* 0x0000000500047308 */ /* 0x0000a40000000800 */
[----:B------:R-:W-:Y:S01]  /*3cf0*/  FFMA R7, R44, 1.925963033500011079e-08, R7 ;  /* 0x32a570602c077823 */ /* 0x000fe20000000007 */
[----:B-1----:R-:W-:Y:S01]  /*3d00*/  FMUL R22, R15, R22 ;  /* 0x000000160f167220 */ /* 0x002fe20000400000 */
[----:B------:R-:W-:-:S04]  /*3d10*/  FFMA.SAT R15, R46, R11, 0.5 ;  /* 0x3f0000002e0f7423 */ /* 0x000fc8000000200b */
[----:B------:R1:W3:Y:S01]  /*3d20*/  MUFU.EX2 R20, R7 ;  /* 0x0000000700147308 */ /* 0x0002e20000000800 */
[----:B0-----:R-:W-:Y:S01]  /*3d30*/  FFMA.SAT R5, R0, R11, 0.5 ;  /* 0x3f00000000057423 */ /* 0x001fe2000000200b */
[----:B------:R-:W-:-:S03]  /*3d40*/  FFMA.RM R15, R15, R12, 12582913 ;  /* 0x4b4000010f0f7423 */ /* 0x000fc6000000400c */
[----:B------:R-:W-:Y:S01]  /*3d50*/  FFMA.RM R5, R5, R12, 12582913 ;  /* 0x4b40000105057423 */ /* 0x000fe2000000400c */
[----:B-1----:R-:W-:Y:S01]  /*3d60*/  FFMA.SAT R7, R48, R11, 0.5 ;  /* 0x3f00000030077423 */ /* 0x002fe2000000200b */
[----:B--2---:R-:W-:Y:S01]  /*3d70*/  FMUL R21, R13, R4 ;  /* 0x000000040d157220 */ /* 0x004fe20000400000 */
[C---:B------:R-:W-:Y:S01]  /*3d80*/  FADD R13, R15.reuse, -12583039 ;  /* 0xcb40007f0f0d7421 */ /* 0x040fe20000000000 */
[----:B------:R-:W-:Y:S01]  /*3d90*/  SHF.L.U32 R15, R15, 0x17, RZ ;  /* 0x000000170f0f7819 */ /* 0x000fe200000006ff */
[----:B------:R-:W-:Y:S02]  /*3da0*/  FFMA.RM R7, R7, R12, 12582913 ;  /* 0x4b40000107077423 */ /* 0x000fe4000000400c */
[----:B------:R-:W-:Y:S01]  /*3db0*/  FFMA R13, R46, 1.4426950216293334961, -R13 ;  /* 0x3fb8aa3b2e0d7823 */ /* 0x000fe2000000080d */
[----:B---3--:R-:W-:Y:S01]  /*3dc0*/  FMUL R20, R9, R20 ;  /* 0x0000001409147220 */ /* 0x008fe20000400000 */
[C---:B------:R-:W-:Y:S01]  /*3dd0*/  FADD R9, R5.reuse, -12583039 ;  /* 0xcb40007f05097421 */ /* 0x040fe20000000000 */
[----:B------:R-:W-:-:S02]  /*3de0*/  IMAD.SHL.U32 R5, R5, 0x800000, RZ ;  /* 0x0080000005057824 */ /* 0x000fc400078e00ff */
[----:B------:R-:W-:Y:S01]  /*3df0*/  FFMA R13, R46, 1.925963033500011079e-08, R13 ;  /* 0x32a570602e0d7823 */ /* 0x000fe2000000000d */
[----:B------:R-:W-:-:S03]  /*3e00*/  FFMA R9, R0, 1.4426950216293334961, -R9 ;  /* 0x3fb8aa3b00097823 */ /* 0x000fc60000000809 */
[----:B------:R0:W1:Y:S01]  /*3e10*/  MUFU.EX2 R18, R13 ;  /* 0x0000000d00127308 */ /* 0x0000620000000800 */
[----:B------:R-:W-:Y:S01]  /*3e20*/  FFMA R0, R0, 1.925963033500011079e-08, R9 ;  /* 0x32a5706000007823 */ /* 0x000fe20000000009 */
[C---:B------:R-:W-:Y:S01]  /*3e30*/  FADD R9, R7.reuse, -12583039 ;  /* 0xcb40007f07097421 */ /* 0x040fe20000000000 */
[----:B------:R-:W-:-:S03]  /*3e40*/  SHF.L.U32 R7, R7, 0x17, RZ ;  /* 0x0000001707077819 */ /* 0x000fc600000006ff */
[----:B------:R-:W-:Y:S02]  /*3e50*/  FFMA R9, R48, 1.4426950216293334961, -R9 ;  /* 0x3fb8aa3b30097823 */ /* 0x000fe40000000809 */
[----:B------:R-:W2:Y:S01]  /*3e60*/  MUFU.EX2 R0, R0 ;  /* 0x0000000000007308 */ /* 0x000ea20000000800 */
[-C--:B0-----:R-:W-:Y:S01]  /*3e70*/  FFMA.SAT R13, R26, R11.reuse, 0.5 ;  /* 0x3f0000001a0d7423 */ /* 0x081fe2000000200b */
[----:B------:R-:W-:Y:S01]  /*3e80*/  FFMA R48, R48, 1.925963033500011079e-08, R9 ;  /* 0x32a5706030307823 */ /* 0x000fe20000000009 */
[-C--:B------:R-:W-:Y:S02]  /*3e90*/  FFMA.SAT R9, R50, R11.reuse, 0.5 ;  /* 0x3f00000032097423 */ /* 0x080fe4000000200b */
[-C--:B------:R-:W-:Y:S02]  /*3ea0*/  FFMA.RM R13, R13, R12.reuse, 12582913 ;  /* 0x4b4000010d0d7423 */ /* 0x080fe4000000400c */
[----:B------:R-:W-:Y:S01]  /*3eb0*/  FFMA.RM R4, R9, R12, 12582913 ;  /* 0x4b40000109047423 */ /* 0x000fe2000000400c */
[----:B------:R-:W0:Y:S01]  /*3ec0*/  MUFU.EX2 R48, R48 ;  /* 0x0000003000307308 */ /* 0x000e220000000800 */
[----:B-1----:R-:W-:Y:S01]  /*3ed0*/  FMUL R18, R15, R18 ;  /* 0x000000120f127220 */ /* 0x002fe20000400000 */
[----:B------:R-:W-:-:S04]  /*3ee0*/  FFMA.SAT R15, R6, R11, 0.5 ;  /* 0x3f000000060f7423 */ /* 0x000fc8000000200b */
[----:B------:R-:W-:Y:S01]  /*3ef0*/  FFMA.RM R15, R15, R12, 12582913 ;  /* 0x4b4000010f0f7423 */ /* 0x000fe2000000400c */
[----:B--2---:R-:W-:Y:S01]  /*3f00*/  FMUL R9, R5, R0 ;  /* 0x0000000005097220 */ /* 0x004fe20000400000 */
[C---:B------:R-:W-:Y:S01]  /*3f10*/  FADD R5, R4.reuse, -12583039 ;  /* 0xcb40007f04057421 */ /* 0x040fe20000000000 */
[----:B------:R-:W-:Y:S01]  /*3f20*/  SHF.L.U32 R4, R4, 0x17, RZ ;  /* 0x0000001704047819 */ /* 0x000fe200000006ff */
[----:B------:R-:W-:Y:S02]  /*3f30*/  FADD R23, R15, -12583039 ;  /* 0xcb40007f0f177421 */ /* 0x000fe40000000000 */
[----:B------:R-:W-:Y:S02]  /*3f40*/  FFMA R5, R50, 1.4426950216293334961, -R5 ;  /* 0x3fb8aa3b32057823 */ /* 0x000fe40000000805 */
[----:B------:R-:W-:Y:S02]  /*3f50*/  FFMA R23, R6, 1.4426950216293334961, -R23 ;  /* 0x3fb8aa3b06177823 */ /* 0x000fe40000000817 */
[----:B------:R-:W-:Y:S01]  /*3f60*/  FFMA R5, R50, 1.925963033500011079e-08, R5 ;  /* 0x32a5706032057823 */ /* 0x000fe20000000005 */
[----:B0-----:R-:W-:Y:S01]  /*3f70*/  FMUL R8, R7, R48 ;  /* 0x0000003007087220 */ /* 0x001fe20000400000 */
[C---:B------:R-:W-:Y:S01]  /*3f80*/  FADD R7, R13.reuse, -12583039 ;  /* 0xcb40007f0d077421 */ /* 0x040fe20000000000 */
[----:B------:R-:W-:Y:S01]  /*3f90*/  FFMA R23, R6, 1.925963033500011079e-08, R23 ;  /* 0x32a5706006177823 */ /* 0x000fe20000000017 */
[----:B------:R-:W-:-:S02]  /*3fa0*/  IMAD.SHL.U32 R6, R13, 0x800000, RZ ;  /* 0x008000000d067824 */ /* 0x000fc400078e00ff */
[----:B------:R-:W0:Y:S01]  /*3fb0*/  MUFU.EX2 R5, R5 ;  /* 0x0000000500057308 */ /* 0x000e220000000800 */
[----:B------:R-:W-:-:S04]  /*3fc0*/  FFMA R7, R26, 1.4426950216293334961, -R7 ;  /* 0x3fb8aa3b1a077823 */ /* 0x000fc80000000807 */
[----:B------:R-:W-:-:S03]  /*3fd0*/  FFMA R26, R26, 1.925963033500011079e-08, R7 ;  /* 0x32a570601a1a7823 */ /* 0x000fc60000000007 */
[----:B------:R-:W-:Y:S01]  /*3fe0*/  MUFU.EX2 R0, R23 ;  /* 0x0000001700007308 */ /* 0x000fe20000000800 */
[----:B0-----:R-:W-:Y:S01]  /*3ff0*/  FMUL R7, R4, R5 ;  /* 0x0000000504077220 */ /* 0x001fe20000400000 */
[----:B------:R-:W-:-:S06]  /*4000*/  SHF.L.U32 R4, R25, 0x17, RZ ;  /* 0x0000001719047819 */ /* 0x000fcc00000006ff */
[----:B------:R-:W0:Y:S02]  /*4010*/  MUFU.EX2 R5, R26 ;  /* 0x0000001a00057308 */ /* 0x000e240000000800 */
[----:B0-----:R-:W-:Y:S01]  /*4020*/  FMUL R6, R6, R5 ;  /* 0x0000000506067220 */ /* 0x001fe20000400000 */
[----:B------:R-:W-:Y:S01]  /*4030*/  FADD R5, R25, -12583039 ;  /* 0xcb40007f19057421 */ /* 0x000fe20000000000 */
[----:B------:R-:W-:-:S03]  /*4040*/  FFMA.SAT R25, R14, R11, 0.5 ;  /* 0x3f0000000e197423 */ /* 0x000fc6000000200b */
[----:B------:R-:W-:-:S04]  /*4050*/  FFMA R5, R52, 1.4426950216293334961, -R5 ;  /* 0x3fb8aa3b34057823 */ /* 0x000fc80000000805 */
[----:B------:R-:W-:Y:S01]  /*4060*/  FFMA R52, R52, 1.925963033500011079e-08, R5 ;  /* 0x32a5706034347823 */ /* 0x000fe20000000005 */
[----:B------:R-:W-:Y:S01]  /*4070*/  SHF.L.U32 R5, R15, 0x17, RZ ;  /* 0x000000170f057819 */ /* 0x000fe200000006ff */
[----:B------:R-:W-:Y:S02]  /*4080*/  FADD R15, R35, -12583039 ;  /* 0xcb40007f230f7421 */ /* 0x000fe40000000000 */
[----:B------:R-:W0:Y:S02]  /*4090*/  MUFU.EX2 R13, R52 ;  /* 0x00000034000d7308 */ /* 0x000e240000000800 */
[C---:B------:R-:W-:Y:S01]  /*40a0*/  FFMA R15, R54.reuse, 1.4426950216293334961, -R15 ;  /* 0x3fb8aa3b360f7823 */ /* 0x040fe2000000080f */
[----:B------:R-:W-:Y:S01]  /*40b0*/  FMUL R5, R5, R0 ;  /* 0x0000000005057220 */ /* 0x000fe20000400000 */
[----:B------:R-:W-:Y:S02]  /*40c0*/  IMAD.SHL.U32 R0, R35, 0x800000, RZ ;  /* 0x0080000023007824 */ /* 0x000fe400078e00ff */
[----:B------:R-:W-:-:S04]  /*40d0*/  FFMA R54, R54, 1.925963033500011079e-08, R15 ;  /* 0x32a5706036367823 */ /* 0x000fc8000000000f */
[----:B------:R-:W1:Y:S01]  /*40e0*/  MUFU.EX2 R23, R54 ;  /* 0x0000003600177308 */ /* 0x000e620000000800 */
[----:B0-----:R-:W-:Y:S01]  /*40f0*/  FMUL R4, R4, R13 ;  /* 0x0000000d04047220 */ /* 0x001fe20000400000 */
[----:B------:R-:W-:-:S04]  /*4100*/  FFMA.SAT R13, R56, R11, 0.5 ;  /* 0x3f000000380d7423 */ /* 0x000fc8000000200b */
[----:B------:R-:W-:-:S04]  /*4110*/  FFMA.RM R13, R13, R12, 12582913 ;  /* 0x4b4000010d0d7423 */ /* 0x000fc8000000400c */
[C---:B------:R-:W-:Y:S01]  /*4120*/  FADD R15, R13.reuse, -12583039 ;  /* 0xcb40007f0d0f7421 */ /* 0x040fe20000000000 */
[----:B-1----:R-:W-:Y:S01]  /*4130*/  FMUL R0, R0, R23 ;  /* 0x0000001700007220 */ /* 0x002fe20000400000 */
[----:B------:R-:W-:Y:S02]  /*4140*/  SHF.L.U32 R13, R13, 0x17, RZ ;  /* 0x000000170d0d7819 */ /* 0x000fe400000006ff */
        /* <DEDUP_REMOVED lines=11> */
[----:B------:R-:W-:Y:S01]  /*4200*/  FFMA.RM R12, R25, R12, 12582913 ;  /* 0x4b400001190c7423 */ /* 0x000fe2000000400c */
[----:B0-----:R-:W-:Y:S01]  /*4210*/  FMUL R26, R13, R56 ;  /* 0x000000380d1a7220 */ /* 0x001fe20000400000 */
[----:B------:R-:W0:Y:S01]  /*4220*/  MUFU.EX2 R58, R58 ;  /* 0x0000003a003a7308 */ /* 0x000e220000000800 */
[C---:B------:R-:W-:Y:S01]  /*4230*/  FADD R23, R11.reuse, -12583039 ;  /* 0xcb40007f0b177421 */ /* 0x040fe20000000000 */
[----:B------:R-:W-:-:S03]  /*4240*/  IMAD.SHL.U32 R11, R11, 0x800000, RZ ;  /* 0x008000000b0b7824 */ /* 0x000fc600078e00ff */
[----:B------:R-:W-:-:S04]  /*4250*/  FFMA R23, R60, 1.4426950216293334961, -R23 ;  /* 0x3fb8aa3b3c177823 */ /* 0x000fc80000000817 */
[----:B------:R-:W-:Y:S01]  /*4260*/  FFMA R60, R60, 1.925963033500011079e-08, R23 ;  /* 0x32a570603c3c7823 */ /* 0x000fe20000000017 */
[C---:B------:R-:W-:Y:S01]  /*4270*/  FADD R23, R12.reuse, -12583039 ;  /* 0xcb40007f0c177421 */ /* 0x040fe20000000000 */
[----:B------:R-:W-:-:S03]  /*4280*/  SHF.L.U32 R12, R12, 0x17, RZ ;  /* 0x000000170c0c7819 */ /* 0x000fc600000006ff */
        /* <DEDUP_REMOVED lines=39> */
.L_x_21789:
        /* <DEDUP_REMOVED lines=12> */
[----:B0-----:R-:W-:Y:S05]  /*45c0*/  CALL.REL.NOINC `($__internal_337_$__cuda_sm3x_div_rn_noftz_f32_slowpath) ;  /* 0x0000002800d47944 */ /* 0x001fea0003c00000 */
[----:B------:R-:W-:-:S07]  /*45d0*/  IMAD.MOV.U32 R14, RZ, RZ, R36 ;  /* 0x000000ffff0e7224 */ /* 0x000fce00078e0024 */
.L_x_21732:
[----:B------:R-:W-:Y:S05]  /*45e0*/  BSYNC.RECONVERGENT B3 ;  /* 0x0000000000037941 */ /* 0x000fea0003800200 */
.L_x_21731:
        /* <DEDUP_REMOVED lines=12> */
[----:B0-----:R-:W-:Y:S05]  /*46b0*/  CALL.REL.NOINC `($__internal_337_$__cuda_sm3x_div_rn_noftz_f32_slowpath) ;  /* 0x0000002800987944 */ /* 0x001fea0003c00000 */
[----:B------:R-:W-:-:S07]  /*46c0*/  IMAD.MOV.U32 R35, RZ, RZ, R36 ;  /* 0x000000ffff237224 */ /* 0x000fce00078e0024 */
.L_x_21734:
[----:B------:R-:W-:Y:S05]  /*46d0*/  BSYNC.RECONVERGENT B3 ;  /* 0x0000000000037941 */ /* 0x000fea0003800200 */
.L_x_21733:
        /* <DEDUP_REMOVED lines=14> */
.L_x_21736:
[----:B------:R-:W-:Y:S05]  /*47c0*/  BSYNC.RECONVERGENT B3 ;  /* 0x0000000000037941 */ /* 0x000fea0003800200 */
.L_x_21735:
        /* <DEDUP_REMOVED lines=14> */
.L_x_21738:
[----:B------:R-:W-:Y:S05]  /*48b0*/  BSYNC.RECONVERGENT B3 ;  /* 0x0000000000037941 */ /* 0x000fea0003800200 */
.L_x_21737:
        /* <DEDUP_REMOVED lines=14> */
.L_x_21740:
[----:B------:R-:W-:Y:S05]  /*49a0*/  BSYNC.RECONVERGENT B3 ;  /* 0x0000000000037941 */ /* 0x000fea0003800200 */
.L_x_21739:
        /* <DEDUP_REMOVED lines=14> */
.L_x_21742:
[----:B------:R-:W-:Y:S05]  /*4a90*/  BSYNC.RECONVERGENT B3 ;  /* 0x0000000000037941 */ /* 0x000fea0003800200 */
.L_x_21741:
        /* <DEDUP_REMOVED lines=14> */
.L_x_21744:
[----:B------:R-:W-:Y:S05]  /*4b80*/  BSYNC.RECONVERGENT B3 ;  /* 0x0000000000037941 */ /* 0x000fea0003800200 */
.L_x_21743:
        /* <DEDUP_REMOVED lines=14> */
.L_x_21746:
[----:B------:R-:W-:Y:S05]  /*4c70*/  BSYNC.RECONVERGENT B3 ;  /* 0x0000000000037941 */ /* 0x000fea0003800200 */
.L_x_21745:
        /* <DEDUP_REMOVED lines=14> */
.L_x_21748:
[----:B------:R-:W-:Y:S05]  /*4d60*/  BSYNC.RECONVERGENT B3 ;  /* 0x0000000000037941 */ /* 0x000fea0003800200 */
.L_x_21747:
        /* <DEDUP_REMOVED lines=14> */
.L_x_21750:
[----:B------:R-:W-:Y:S05]  /*4e50*/  BSYNC.RECONVERGENT B3 ;  /* 0x0000000000037941 */ /* 0x000fea0003800200 */
.L_x_21749:
        /* <DEDUP_REMOVED lines=14> */
.L_x_21752:
[----:B------:R-:W-:Y:S05]  /*4f40*/  BSYNC.RECONVERGENT B3 ;  /* 0x0000000000037941 */ /* 0x000fea0003800200 */
.L_x_21751:
        /* <DEDUP_REMOVED lines=14> */
.L_x_21754:
[----:B------:R-:W-:Y:S05]  /*5030*/  BSYNC.RECONVERGENT B3 ;  /* 0x0000000000037941 */ /* 0x000fea0003800200 */
.L_x_21753:
        /* <DEDUP_REMOVED lines=14> */
.L_x_21756:
[----:B------:R-:W-:Y:S05]  /*5120*/  BSYNC.RECONVERGENT B3 ;  /* 0x0000000000037941 */ /* 0x000fea0003800200 */
.L_x_21755:
        /* <DEDUP_REMOVED lines=14> */
.L_x_21758:
[----:B------:R-:W-:Y:S05]  /*5210*/  BSYNC.RECONVERGENT B3 ;  /* 0x0000000000037941 */ /* 0x000fea0003800200 */
.L_x_21757:
        /* <DEDUP_REMOVED lines=14> */
.L_x_21760:
[----:B------:R-:W-:Y:S05]  /*5300*/  BSYNC.RECONVERGENT B3 ;  /* 0x0000000000037941 */ /* 0x000fea0003800200 */
.L_x_21759:
        /* <DEDUP_REMOVED lines=14> */
.L_x_21762:
[----:B------:R-:W-:Y:S05]  /*53f0*/  BSYNC.RECONVERGENT B3 ;  /* 0x0000000000037941 */ /* 0x000fea0003800200 */
.L_x_21761:
        /* <DEDUP_REMOVED lines=14> */
.L_x_21764:
[----:B------:R-:W-:Y:S05]  /*54e0*/  BSYNC.RECONVERGENT B3 ;  /* 0x0000000000037941 */ /* 0x000fea0003800200 */
.L_x_21763:
        /* <DEDUP_REMOVED lines=14> */
.L_x_21766:
[----:B------:R-:W-:Y:S05]  /*55d0*/  BSYNC.RECONVERGENT B3 ;  /* 0x0000000000037941 */ /* 0x000fea0003800200 */
.L_x_21765:
        /* <DEDUP_REMOVED lines=14> */
.L_x_21768:
[----:B------:R-:W-:Y:S05]  /*56c0*/  BSYNC.RECONVERGENT B3 ;  /* 0x0000000000037941 */ /* 0x000fea0003800200 */
.L_x_21767:
        /* <DEDUP_REMOVED lines=14> */
.L_x_21770:
[----:B------:R-:W-:Y:S05]  /*57b0*/  BSYNC.RECONVERGENT B3 ;  /* 0x0000000000037941 */ /* 0x000fea0003800200 */
.L_x_21769:
        /* <DEDUP_REMOVED lines=14> */
.L_x_21772:
[----:B------:R-:W-:Y:S05]  /*58a0*/  BSYNC.RECONVERGENT B3 ;  /* 0x0000000000037941 */ /* 0x000fea0003800200 */
.L_x_21771:
        /* <DEDUP_REMOVED lines=14> */
.L_x_21774:
[----:B------:R-:W-:Y:S05]  /*5990*/  BSYNC.RECONVERGENT B3 ;  /* 0x0000000000037941 */ /* 0x000fea0003800200 */
.L_x_21773:
        /* <DEDUP_REMOVED lines=14> */
.L_x_21776:
[----:B------:R-:W-:Y:S05]  /*5a80*/  BSYNC.RECONVERGENT B3 ;  /* 0x0000000000037941 */ /* 0x000fea0003800200 */
.L_x_21775:
        /* <DEDUP_REMOVED lines=63> */
.L_x_21729:
[----:B------:R-:W-:Y:S05]  /*5e80*/  EXIT ;  /* 0x000000000000794d */ /* 0x000fea0003800000 */
.L_x_21730:
[----:B------:R-:W-:Y:S01]  /*5e90*/  HFMA2 R11, -RZ, RZ, 0, 1.847743988037109375e-06 ;  /* 0x0000001fff0b7431 */ /* 0x000fe200000001ff */
[----:B------:R-:W-:Y:S01]  /*5ea0*/  BSSY B1, `(.L_x_21778) ;  /* 0x0000006000017945 */ /* 0x000fe20003800000 */
[----:B------:R-:W-:Y:S01]  /*5eb0*/  MOV R12, 0x10 ;  /* 0x00000010000c7802 */ /* 0x000fe20000000f00 */
[----:B------:R-:W-:-:S07]  /*5ec0*/  IMAD.MOV.U32 R15, RZ, RZ, -0x1 ;  /* 0xffffffffff0f7424 */ /* 0x000fce00078e00ff */
[----:B------:R-:W-:Y:S05]  /*5ed0*/  WARPSYNC.COLLECTIVE R15, `(.L_x_21779) ;  /* 0x000000000f087348 */ /* 0x000fea0003c00000 */
[----:B------:R0:W1:Y:S02]  /*5ee0*/  SHFL.BFLY P6, R14, R13, R12, R11 ;  /* 0x0c00000c0d0e7389 */ /* 0x00006400000c000b */
[----:B01----:R-:W-:Y:S05]  /*5ef0*/  ENDCOLLECTIVE ;  /* 0x000000000000791b */ /* 0x003fea0003800000 */
.L_x_21779:
[----:B------:R-:W-:Y:S05]  /*5f00*/  BSYNC B1 ;  /* 0x0000000000017941 */ /* 0x000fea0003800000 */
.L_x_21778:
        /* <DEDUP_REMOVED lines=8> */
.L_x_21780:
[----:B------:R-:W-:Y:S01]  /*5f90*/  HFMA2 R12, -RZ, RZ, 0, 2.384185791015625e-07 ;  /* 0x00000004ff0c7431 */ /* 0x000fe200000001ff */
[----:B------:R-:W-:-:S04]  /*5fa0*/  FMNMX R0, R13, R14, !PT ;  /* 0x0000000e0d007209 */ /* 0x000fc80007800000 */
[----:B------:R-:W-:-:S07]  /*5fb0*/  MOV R13, R0 ;  /* 0x00000000000d7202 */ /* 0x000fce0000000f00 */
[----:B------:R-:W-:Y:S05]  /*5fc0*/  WARPSYNC.COLLECTIVE R15, `(.L_x_21781) ;  /* 0x000000000f087348 */ /* 0x000fea0003c00000 */
[----:B------:R0:W1:Y:S02]  /*5fd0*/  SHFL.BFLY P6, R14, R13, R12, R11 ;  /* 0x0c00000c0d0e7389 */ /* 0x00006400000c000b */
[----:B01----:R-:W-:Y:S05]  /*5fe0*/  ENDCOLLECTIVE ;  /* 0x000000000000791b */ /* 0x003fea0003800000 */
.L_x_21781:
[----:B------:R-:W-:Y:S02]  /*5ff0*/  MOV R12, 0x2 ;  /* 0x00000002000c7802 */ /* 0x000fe40000000f00 */
[----:B------:R-:W-:-:S05]  /*6000*/  FMNMX R5, R0, R14, !PT ;  /* 0x0000000e00057209 */ /* 0x000fca0007800000 */
[----:B------:R-:W-:-:S07]  /*6010*/  IMAD.MOV.U32 R13, RZ, RZ, R5 ;  /* 0x000000ffff0d7224 */ /* 0x000fce00078e0005 */
[----:B------:R-:W-:Y:S05]  /*6020*/  WARPSYNC.COLLECTIVE R15, `(.L_x_21782) ;  /* 0x000000000f087348 */ /* 0x000fea0003c00000 */
[----:B------:R0:W1:Y:S02]  /*6030*/  SHFL.BFLY P6, R14, R13, R12, R11 ;  /* 0x0c00000c0d0e7389 */ /* 0x00006400000c000b */
[----:B01----:R-:W-:Y:S05]  /*6040*/  ENDCOLLECTIVE ;  /* 0x000000000000791b */ /* 0x003fea0003800000 */
.L_x_21782:
[----:B------:R-:W-:Y:S01]  /*6050*/  IMAD.MOV.U32 R12, RZ, RZ, 0x1 ;  /* 0x00000001ff0c7424 */ /* 0x000fe200078e00ff */
[----:B------:R-:W-:-:S04]  /*6060*/  FMNMX R6, R5, R14, !PT ;  /* 0x0000000e05067209 */ /* 0x000fc80007800000 */
[----:B------:R-:W-:-:S07]  /*6070*/  MOV R13, R6 ;  /* 0x00000006000d7202 */ /* 0x000fce0000000f00 */
[----:B------:R-:W-:Y:S05]  /*6080*/  WARPSYNC.COLLECTIVE R15, `(.L_x_21783) ;  /* 0x000000000f087348 */ /* 0x000fea0003c00000 */
[----:B------:R0:W1:Y:S02]  /*6090*/  SHFL.BFLY P6, R14, R13, R12, R11 ;  /* 0x0c00000c0d0e7389 */ /* 0x00006400000c000b */
[----:B01----:R-:W-:Y:S05]  /*60a0*/  ENDCOLLECTIVE ;  /* 0x000000000000791b */ /* 0x003fea0003800000 */
.L_x_21783:
        /* <DEDUP_REMOVED lines=238> */
.L_x_21784:
[----:B------:R-:W-:Y:S02]  /*6f90*/  IMAD.MOV.U32 R12, RZ, RZ, 0x8 ;  /* 0x00000008ff0c7424 */ /* 0x000fe400078e00ff */
[----:B------:R-:W-:-:S05]  /*6fa0*/  FADD R35, R13, R14 ;  /* 0x0000000e0d237221 */ /* 0x000fca0000000000 */
[----:B------:R-:W-:-:S07]  /*6fb0*/  MOV R13, R35 ;  /* 0x00000023000d7202 */ /* 0x000fce0000000f00 */
[----:B------:R-:W-:Y:S05]  /*6fc0*/  WARPSYNC.COLLECTIVE R15, `(.L_x_21785) ;  /* 0x000000000f087348 */ /* 0x000fea0003c00000 */
[----:B------:R0:W1:Y:S02]  /*6fd0*/  SHFL.BFLY P6, R14, R13, R12, R11 ;  /* 0x0c00000c0d0e7389 */ /* 0x00006400000c000b */
[----:B01----:R-:W-:Y:S05]  /*6fe0*/  ENDCOLLECTIVE ;  /* 0x000000000000791b */ /* 0x003fea0003800000 */
.L_x_21785:
[----:B------:R-:W-:Y:S02]  /*6ff0*/  HFMA2 R12, -RZ, RZ, 0, 2.384185791015625e-07 ;  /* 0x00000004ff0c7431 */ /* 0x000fe400000001ff */
[----:B------:R-:W-:-:S05]  /*7000*/  FADD R36, R35, R14 ;  /* 0x0000000e23247221 */ /* 0x000fca0000000000 */
[----:B------:R-:W-:-:S07]  /*7010*/  MOV R13, R36 ;  /* 0x00000024000d7202 */ /* 0x000fce0000000f00 */
[----:B------:R-:W-:Y:S05]  /*7020*/  WARPSYNC.COLLECTIVE R15, `(.L_x_21786) ;  /* 0x000000000f087348 */ /* 0x000fea0003c00000 */
[----:B------:R0:W1:Y:S02]  /*7030*/  SHFL.BFLY P6, R14, R13, R12, R11 ;  /* 0x0c00000c0d0e7389 */ /* 0x00006400000c000b */
[----:B01----:R-:W-:Y:S05]  /*7040*/  ENDCOLLECTIVE ;  /* 0x000000000000791b */ /* 0x003fea0003800000 */
.L_x_21786:
[----:B------:R-:W-:Y:S01]  /*7050*/  MOV R12, 0x2 ;  /* 0x00000002000c7802 */ /* 0x000fe20000000f00 */
[----:B------:R-:W-:-:S04]  /*7060*/  FADD R37, R36, R14 ;  /* 0x0000000e24257221 */ /* 0x000fc80000000000 */
[----:B------:R-:W-:-:S07]  /*7070*/  IMAD.MOV.U32 R13, RZ, RZ, R37 ;  /* 0x000000ffff0d7224 */ /* 0x000fce00078e0025 */
[----:B------:R-:W-:Y:S05]  /*7080*/  WARPSYNC.COLLECTIVE R15, `(.L_x_21787) ;  /* 0x000000000f087348 */ /* 0x000fea0003c00000 */
[----:B------:R0:W1:Y:S02]  /*7090*/  SHFL.BFLY P6, R14, R13, R12, R11 ;  /* 0x0c00000c0d0e7389 */ /* 0x00006400000c000b */
[----:B01----:R-:W-:Y:S05]  /*70a0*/  ENDCOLLECTIVE ;  /* 0x000000000000791b */ /* 0x003fea0003800000 */
.L_x_21787:
[----:B------:R-:W-:Y:S02]  /*70b0*/  IMAD.MOV.U32 R12, RZ, RZ, 0x1 ;  /* 0x00000001ff0c7424 */ /* 0x000fe400078e00ff */
[----:B------:R-:W-:-:S05]  /*70c0*/  FADD R38, R37, R14 ;  /* 0x0000000e25267221 */ /* 0x000fca0000000000 */
[----:B------:R-:W-:-:S07]  /*70d0*/  MOV R13, R38 ;  /* 0x00000026000d7202 */ /* 0x000fce0000000f00 */
[----:B------:R-:W-:Y:S05]  /*70e0*/  WARPSYNC.COLLECTIVE R15, `(.L_x_21788) ;  /* 0x000000000f087348 */ /* 0x000fea0003c00000 */
[----:B------:R0:W1:Y:S02]  /*70f0*/  SHFL.BFLY P6, R14, R13, R12, R11 ;  /* 0x0c00000c0d0e7389 */ /* 0x00006400000c000b */
[----:B01----:R-:W-:Y:S05]  /*7100*/  ENDCOLLECTIVE ;  /* 0x000000000000791b */ /* 0x003fea0003800000 */
.L_x_21788:
[----:B------:R-:W-:Y:S05]  /*7110*/  BRA `(.L_x_21789) ;  /* 0xffffffd000f87947 */ /* 0x000fea000383ffff */
        .weak           $__internal_337_$__cuda_sm3x_div_rn_noftz_f32_slowpath
        .type           $__internal_337_$__cuda_sm3x_div_rn_noftz_f32_slowpath,@function
        .size           $__internal_337_$__cuda_sm3x_div_rn_noftz_f32_slowpath,(.L_x_37714 - $__internal_337_$__cuda_sm3x_div_rn_noftz_f32_slowpath)
$__internal_337_$__cuda_sm3x_div_rn_noftz_f32_slowpath:
        /* <DEDUP_REMOVED lines=35> */
.L_x_21791:
        /* <DEDUP_REMOVED lines=51> */
.L_x_21798:
[----:B------:R-:W-:-:S04]  /*7680*/  LOP3.LUT R36, R36, 0x80000000, RZ, 0xc0, !PT ;  /* 0x8000000024247812 */ /* 0x000fc800078ec0ff */
[----:B------:R-:W-:Y:S01]  /*7690*/  LOP3.LUT R36, R36, 0x7f800000, RZ, 0xfc, !PT ;  /* 0x7f80000024247812 */ /* 0x000fe200078efcff */
[----:B------:R-:W-:Y:S06]  /*76a0*/  BRA `(.L_x_21799) ;  /* 0x0000000000047947 */ /* 0x000fec0003800000 */
.L_x_21797:
[----:B------:R-:W-:-:S07]  /*76b0*/  LEA R36, R13, R36, 0x17 ;  /* 0x000000240d247211 */ /* 0x000fce00078eb8ff */
.L_x_21799:
[----:B------:R-:W-:Y:S05]  /*76c0*/  BSYNC.RECONVERGENT B2 ;  /* 0x0000000000027941 */ /* 0x000fea0003800200 */
.L_x_21796:
[----:B------:R-:W-:Y:S05]  /*76d0*/  BRA `(.L_x_21800) ;  /* 0x0000000000207947 */ /* 0x000fea0003800000 */
.L_x_21795:
[----:B------:R-:W-:-:S04]  /*76e0*/  LOP3.LUT R11, R11, 0x80000000, R34, 0x48, !PT ;  /* 0x800000000b0b7812 */ /* 0x000fc800078e4822 */
[----:B------:R-:W-:Y:S01]  /*76f0*/  LOP3.LUT R36, R11, 0x7f800000, RZ, 0xfc, !PT ;  /* 0x7f8000000b247812 */ /* 0x000fe200078efcff */
[----:B------:R-:W-:Y:S06]  /*7700*/  BRA `(.L_x_21800) ;  /* 0x0000000000147947 */ /* 0x000fec0003800000 */
.L_x_21794:
[----:B------:R-:W-:Y:S01]  /*7710*/  LOP3.LUT R36, R11, 0x80000000, R34, 0x48, !PT ;  /* 0x800000000b247812 */ /* 0x000fe200078e4822 */
[----:B------:R-:W-:Y:S06]  /*7720*/  BRA `(.L_x_21800) ;  /* 0x00000000000c7947 */ /* 0x000fec0003800000 */
.L_x_21793:
[----:B------:R-:W0:Y:S01]  /*7730*/  MUFU.RSQ R36, -QNAN ;  /* 0xffc0000000247908 */ /* 0x000e220000001400 */
[----:B------:R-:W-:Y:S05]  /*7740*/  BRA `(.L_x_21800) ;  /* 0x0000000000047947 */ /* 0x000fea0003800000 */
.L_x_21792:
[----:B------:R-:W-:-:S07]  /*7750*/  FADD.FTZ R36, R34, R11 ;  /* 0x0000000b22247221 */ /* 0x000fce0000010000 */
.L_x_21800:
[----:B------:R-:W-:Y:S05]  /*7760*/  BSYNC.RECONVERGENT B1 ;  /* 0x0000000000017941 */ /* 0x000fea0003800200 */
.L_x_21790:
[----:B------:R-:W-:-:S04]  /*7770*/  HFMA2 R13, -RZ, RZ, 0, 0 ;  /* 0x00000000ff0d7431 */ /* 0x000fc800000001ff */
[----:B0-----:R-:W-:Y:S05]  /*7780*/  RET.REL.NODEC R12 `(_Z15SoftmaxWarpImplI22BroadcastScaleMaskLoadIffbLm2EiE11DirectStoreIffEfLi1ELi23ELi32ELi1ELb0EL9Algorithm0EEvT_T0_ll) ;  /* 0xffffff880c1c7950 */ /* 0x001fea0003c3ffff */
.L_x_21801:
        /* <DEDUP_REMOVED lines=15> */
.L_x_37714:


//--------------------- .text._Z15SoftmaxWarpImplI22BroadcastScaleMaskLoadIffbLm2EiE11DirectStoreIffEfLi1ELi22ELi32ELi1ELb1EL9Algorithm0EEvT_T0_ll --------------------------
	.section	.text._Z15SoftmaxWarpImplI22BroadcastScaleMaskLoadIffbLm2EiE11DirectStoreIffEfLi1ELi22ELi32ELi1ELb1EL9Algorithm0EEvT_T0_ll,"ax",@progbits
	.align	128
        .global         _Z15SoftmaxWarpImplI22BroadcastScaleMaskLoadIffbLm2EiE11DirectStoreIffEfLi1ELi22ELi32ELi1ELb1EL9Algorithm0EEvT_T0_ll
        .type           _Z15SoftmaxWarpImplI22BroadcastScaleMaskLoadIffbLm2EiE11DirectStoreIffEfLi1ELi22ELi32ELi1ELb1EL9Algorithm0EEvT_T0_ll,@function
        .size           _Z15SoftmaxWarpImplI22BroadcastScaleMaskLoadIffbLm2EiE11DirectStoreIffEfLi1ELi22ELi32ELi1ELb1EL9Algorithm0EEvT_T0_ll,(.L_x_37715 - _Z15SoftmaxWarpImplI22BroadcastScaleMaskLoadIffbLm2EiE11DirectStoreIffEfLi1ELi22ELi32ELi1ELb1EL9Algorithm0EEvT_T0_ll)
        .other          _Z15SoftmaxWarpImplI22BroadcastScaleMaskLoadIffbLm2EiE11DirectStoreIffEfLi1ELi22ELi32ELi1ELb1EL9Algorithm0EEvT_T0_ll,@"STO_CUDA_ENTRY STV_DEFAULT"
_Z15SoftmaxWarpImplI22BroadcastScaleMaskLoadIffbLm2EiE11DirectStoreIffEfLi1ELi22ELi32ELi1ELb1EL9Algorithm0EEvT_T0_ll:
.text._Z15SoftmaxWarpImplI22BroadcastScaleMaskLoadIffbLm2EiE11DirectStoreIffEfLi1ELi22ELi32ELi1ELb1EL9Algorithm0EEvT_T0_ll:
        /* <DEDUP_REMOVED lines=29> */
.L_x_21802:
        /* <DEDUP_REMOVED lines=30> */
.L_x_21893:
[----:B-1----:R-:W0:Y:S01]  /*03b0*/  LDC.64 R14, c[0x0][0x3f0] ;  /* 0x0000fc00ff0e7b82 */ /* 0x002e220000000a00 */
        /* <DEDUP_REMOVED lines=63> */
.L_x_21805:
[----:B------:R-:W-:Y:S05]  /*07b0*/  BSYNC.RECONVERGENT B1 ;  /* 0x0000000000017941 */ /* 0x000fea0003800200 */
.L_x_21804:
        /* <DEDUP_REMOVED lines=54> */
.L_x_21807:
[----:B------:R-:W-:Y:S05]  /*0b20*/  BSYNC.RECONVERGENT B1 ;  /* 0x0000000000017941 */ /* 0x000fea0003800200 */
.L_x_21806:
        /* <DEDUP_REMOVED lines=62> */
.L_x_21809:
[----:B------:R-:W-:Y:S05]  /*0f10*/  BSYNC.RECONVERGENT B1 ;  /* 0x0000000000017941 */ /* 0x000fea0003800200 */
.L_x_21808:
[----:B------:R-:W-:Y:S01]  /*0f20*/  BSSY.RECONVERGENT B1, `(.L_x_21810) ;  /* 0x0000039000017945 */ /* 0x000fe20003800200 */
[----:B------:R-:W-:Y:S02]  /*0f30*/  ISETP.GE.U32.AND P2, PT, R21, R14, PT ;  /* 0x0000000e1500720c */ /* 0x000fe40003f46070 */
        /* <DEDUP_REMOVED lines=8> */
[----:B------:R-:W1:Y:S01]  /*0fc0*/  LDC.64 R50, c[0x0][0x390] ;  /* 0x0000e400ff327b82 */ /* 0x000e620000000a00 */
[----:B------:R-:W-:-:S02]  /*0fd0*/  SHF.R.S64 R44, RZ, 0x1e, R16 ;  /* 0x0000001eff2c7819 */ /* 0x000fc40000001010 */
[----:B------:R-:W-:Y:S02]  /*0fe0*/  R2UR UR4, R42 ;  /* 0x000000002a0472ca */ /* 0x000fe400000e0000 */
        /* <DEDUP_REMOVED lines=44> */
.L_x_21811:
[----:B------:R-:W-:Y:S05]  /*12b0*/  BSYNC.RECONVERGENT B1 ;  /* 0x0000000000017941 */ /* 0x000fea0003800200 */
.L_x_21810:
        /* <DEDUP_REMOVED lines=58> */
.L_x_21813:
[----:B------:R-:W-:Y:S05]  /*1660*/  BSYNC.RECONVERGENT B1 ;  /* 0x0000000000017941 */ /* 0x000fea0003800200 */
.L_x_21812:
        /* <DEDUP_REMOVED lines=56> */
.L_x_21815:
[----:B------:R-:W-:Y:S05]  /*19f0*/  BSYNC.RECONVERGENT B1 ;  /* 0x0000000000017941 */ /* 0x000fea0003800200 */
.L_x_21814:
        /* <DEDUP_REMOVED lines=58> */
.L_x_21817:
[----:B------:R-:W-:Y:S05]  /*1da0*/  BSYNC.RECONVERGENT B1 ;  /* 0x0000000000017941 */ /* 0x000fea0003800200 */
.L_x_21816:
        /* <DEDUP_REMOVED lines=56> */
.L_x_21819:
[----:B------:R-:W-:Y:S05]  /*2130*/  BSYNC.RECONVERGENT B1 ;  /* 0x0000000000017941 */ /* 0x000fea0003800200 */
.L_x_21818:
        /* <DEDUP_REMOVED lines=67> */
.L_x_21821:
[----:B------:R-:W-:Y:S05]  /*2570*/  BSYNC.RECONVERGENT B1 ;  /* 0x0000000000017941 */ /* 0x000fea0003800200 */
.L_x_21820:
        /* <DEDUP_REMOVED lines=54> */
.L_x_21823:
[----:B------:R-:W-:Y:S05]  /*28e0*/  BSYNC.RECONVERGENT B1 ;  /* 0x0000000000017941 */ /* 0x000fea0003800200 */
.L_x_21822:
        /* <DEDUP_REMOVED lines=54> */
.L_x_21825:
[----:B------:R-:W-:Y:S05]  /*2c50*/  BSYNC.RECONVERGENT B1 ;  /* 0x0000000000017941 */ /* 0x000fea0003800200 */
.L_x_21824:
        /* <DEDUP_REMOVED lines=54> */
.L_x_21827:
[----:B------:R-:W-:Y:S05]  /*2fc0*/  BSYNC.RECONVERGENT B1 ;  /* 0x0000000000017941 */ /* 0x000fea0003800200 */
.L_x_21826:
        /* <DEDUP_REMOVED lines=54> */
.L_x_21829:
[----:B------:R-:W-:Y:S05]  /*3330*/  BSYNC.RECONVERGENT B1 ;  /* 0x0000000000017941 */ /* 0x000fea0003800200 */
.L_x_21828:
        /* <DEDUP_REMOVED lines=54> */
.L_x_21831:
[----:B------:R-:W-:Y:S05]  /*36a0*/  BSYNC.RECONVERGENT B1 ;  /* 0x0000000000017941 */ /* 0x000fea0003800200 */
.L_x_21830:
[----:B------:R-:W-:Y:S01]  /*36b0*/  IADD3 R11, PT, PT, R49, 0x1c0, RZ ;  /* 0x000001c0310b7810 */ /* 0x000fe20007ffe0ff */
[----:B------:R-:W-:Y:S01]  /*36c0*/  BSSY.RECONVERGENT B1, `(.L_x_21832) ;  /* 0x000003b000017945 */ /* 0x000fe20003800200 */
[-C--:B------:R-:W-:Y:S01]  /*36d0*/  ISETP.GE.U32.AND P0, PT, R33, R14.reuse, PT ;  /* 0x0000000e2100720c */ /* 0x080fe20003f06070 */
[----:B------:R-:W-:Y:S01]  /*36e0*/  IMAD.MOV.U32 R36, RZ, RZ, -0x800000 ;  /* 0xff800000ff247424 */ /* 0x000fe200078e00ff */
[----:B------:R-:W-:Y:S02]  /*36f0*/  ISETP.GE.U32.AND P2, PT, R11, R14, PT ;  /* 0x0000000e0b00720c */ /* 0x000fe40003f46070 */
[-C--:B------:R-:W-:Y:S02]  /*3700*/  ISETP.GE.AND.EX P0, PT, RZ, R15.reuse, PT, P0 ;  /* 0x0000000fff00720c */ /* 0x080fe40003f06300 */
        /* <DEDUP_REMOVED lines=54> */
.L_x_21833:
[----:B------:R-:W-:Y:S05]  /*3a70*/  BSYNC.RECONVERGENT B1 ;  /* 0x0000000000017941 */ /* 0x000fea0003800200 */
.L_x_21832:
        /* <DEDUP_REMOVED lines=31> */
[----:B------:R-:W-:-:S06]  /*3c70*/  @P0 IADD3 R11, PT, PT, R11, 0x1, RZ ;  /* 0x000000010b0b0810 */ /* 0x000fcc0007ffe0ff */
[----:B------:R-:W-:Y:S01]  /*3c80*/  @!P3 IMAD.MOV R11, RZ, RZ, -R11 ;  /* 0x000000ffff0bb224 */ /* 0x000fe200078e0a0b */
[----:B------:R-:W-:Y:S02]  /*3c90*/  @!P2 LOP3.LUT R11, RZ, R38, RZ, 0x33, !PT ;  /* 0x00000026ff0ba212 */ /* 0x000fe400078e33ff */
[----:B0-----:R-:W-:-:S03]  /*3ca0*/  ISETP.NE.U32.AND P2, PT, R44, 0x1, PT ;  /* 0x000000012c00780c */ /* 0x001fc60003f45070 */
[----:B------:R-:W-:Y:S01]  /*3cb0*/  IMAD.MOV R12, RZ, RZ, -R11 ;  /* 0x000000ffff0c7224 */ /* 0x000fe200078e0a0b */
[----:B------:R-:W-:Y:S02]  /*3cc0*/  ISETP.NE.AND.EX P2, PT, R45, RZ, PT, P2 ;  /* 0x000000ff2d00720c */ /* 0x000fe40003f45320 */
[----:B-1----:R-:W-:Y:S01]  /*3cd0*/  ISETP.NE.U32.AND P0, PT, R46, 0x1, PT ;  /* 0x000000012e00780c */ /* 0x002fe20003f05070 */
[--C-:B------:R-:W-:Y:S01]  /*3ce0*/  IMAD R12, R38, R12, R51.reuse ;  /* 0x0000000c260c7224 */ /* 0x100fe200078e0233 */
        /* <DEDUP_REMOVED lines=16> */
.L_x_21835:
[----:B------:R-:W-:Y:S05]  /*3df0*/  BSYNC.RECONVERGENT B1 ;  /* 0x0000000000017941 */ /* 0x000fea0003800200 */
.L_x_21834:
        /* <DEDUP_REMOVED lines=69> */
.L_x_21837:
[----:B------:R-:W-:Y:S05]  /*4250*/  BSYNC.RECONVERGENT B1 ;  /* 0x0000000000017941 */ /* 0x000fea0003800200 */
.L_x_21836:
        /* <DEDUP_REMOVED lines=55> */
.L_x_21839:
[----:B------:R-:W-:Y:S05]  /*45d0*/  BSYNC.RECONVERGENT B1 ;  /* 0x0000000000017941 */ /* 0x000fea0003800200 */
.L_x_21838:
[----:B------:R-:W-:Y:S01]  /*45e0*/  BSSY.RECONVERGENT B1, `(.L_x_21840) ;  /* 0x0000039000017945 */ /* 0x000fe20003800200 */
[----:B------:R-:W-:Y:S01]  /*45f0*/  IMAD.MOV.U32 R48, RZ, RZ, -0x800000 ;  /* 0xff800000ff307424 */ /* 0x000fe200078e00ff */
[----:B------:R-:W-:Y:S01]  /*4600*/  MOV R52, 0xff800000 ;  /* 0xff80000000347802 */ /* 0x000fe20000000f00 */
[----:B------:R-:W-:Y:S01]  /*4610*/  IMAD.MOV.U32 R50, RZ, RZ, -0x800000 ;  /* 0xff800000ff327424 */ /* 0x000fe200078e00ff */
[----:B------:R-:W-:Y:S06]  /*4620*/  @P0 BRA `(.L_x_21841) ;  /* 0x0000000000d00947 */ /* 0x000fec0003800000 */
        /* <DEDUP_REMOVED lines=29> */
[----:B0-----:R-:W-:-:S04]  /*4800*/  ISETP.NE.U32.AND P0, PT, R14, 0x1, PT ;  /* 0x000000010e00780c */ /* 0x001fc80003f05070 */
[----:B------:R-:W-:Y:S01]  /*4810*/  ISETP.NE.AND.EX P0, PT, R15, RZ, PT, P0 ;  /* 0x000000ff0f00720c */ /* 0x000fe20003f05300 */
[----:B------:R-:W-:Y:S01]  /*4820*/  @!P5 IMAD.MOV R11, RZ, RZ, -R11 ;  /* 0x000000ffff0bd224 */ /* 0x000fe200078e0a0b */
[----:B------:R-:W-:-:S04]  /*4830*/  @!P2 LOP3.LUT R11, RZ, R52, RZ, 0x33, !PT ;  /* 0x00000034ff0ba212 */ /* 0x000fc800078e33ff */
        /* <DEDUP_REMOVED lines=19> */
.L_x_21841:
[----:B------:R-:W-:Y:S05]  /*4970*/  BSYNC.RECONVERGENT B1 ;  /* 0x0000000000017941 */ /* 0x000fea0003800200 */
.L_x_21840:
        /* <DEDUP_REMOVED lines=35> */
[----:B------:R-:W-:-:S03]  /*4bb0*/  ISETP.NE.AND.EX P2, PT, R15, RZ, PT, P0 ;  /* 0x000000ff0f00720c */ /* 0x000fc60003f45300 */
        /* <DEDUP_REMOVED lines=19> */
.L_x_21843:
[----:B------:R-:W-:Y:S05]  /*4cf0*/  BSYNC.RECONVERGENT B1 ;  /* 0x0000000000017941 */ /* 0x000fea0003800200 */
.L_x_21842:
        /* <DEDUP_REMOVED lines=54> */
.L_x_21845:
[----:B------:R-:W-:Y:S05]  /*5060*/  BSYNC.RECONVERGENT B1 ;  /* 0x0000000000017941 */ /* 0x000fea0003800200 */
.L_x_21844:
        /* <DEDUP_REMOVED lines=54> */
.L_x_21847:
[----:B------:R-:W-:Y:S05]  /*53d0*/  BSYNC.RECONVERGENT B1 ;  /* 0x0000000000017941 */ /* 0x000fea0003800200 */
.L_x_21846:
        /* <DEDUP_REMOVED lines=49> */
[----:B------:R-:W-:Y:S01]  /*56f0*/  FFMA.RM R53, R53, R12, 12582913 ;  /* 0x4b40000135357423 */ /* 0x000fe2000000400c */
[----:B------:R-:W-:Y:S01]  /*5700*/  FFMA R45, R66, 1.4426950216293334961, -R45 ;  /* 0x3fb8aa3b422d7823 */ /* 0x000fe2000000082d */
[----:B------:R-:W-:Y:S01]  /*5710*/  FFMA R15, R64, 1.925963033500011079e-08, R15 ;  /* 0x32a57060400f7823 */ /* 0x000fe2000000000f */
[----:B------:R-:W-:Y:S01]  /*5720*/  FFMA R51, R62, 1.4426950216293334961, -R51 ;  /* 0x3fb8aa3b3e337823 */ /* 0x000fe20000000833 */
[----:B------:R-:W-:Y:S01]  /*5730*/  SHF.L.U32 R26, R26, 0x17, RZ ;  /* 0x000000171a1a7819 */ /* 0x000fe200000006ff */
[----:B------:R-:W-:Y:S01]  /*5740*/  FFMA R45, R66, 1.925963033500011079e-08, R45 ;  /* 0x32a57060422d7823 */ /* 0x000fe2000000002d */
[----:B------:R1:W2:Y:S01]  /*5750*/  MUFU.EX2 R40, R15 ;  /* 0x0000000f00287308 */ /* 0x0002a20000000800 */
[----:B------:R-:W-:Y:S01]  /*5760*/  FFMA R51, R62, 1.925963033500011079e-08, R51 ;  /* 0x32a570603e337823 */ /* 0x000fe20000000033 */
[----:B------:R-:W-:Y:S01]  /*5770*/  FFMA.SAT R55, R18, R11, 0.5 ;  /* 0x3f00000012377423 */ /* 0x000fe2000000200b */
[----:B------:R-:W-:Y:S01]  /*5780*/  IMAD.SHL.U32 R36, R47, 0x800000, RZ ;  /* 0x008000002f247824 */ /* 0x000fe200078e00ff */
[----:B------:R-:W-:-:S02]  /*5790*/  SHF.L.U32 R34, R53, 0x17, RZ ;  /* 0x0000001735227819 */ /* 0x000fc400000006ff */
[-C--:B------:R-:W-:Y:S02]  /*57a0*/  FFMA.RM R55, R55, R12.reuse, 12582913 ;  /* 0x4b40000137377423 */ /* 0x080fe4000000400c */
[----:B------:R-:W3:Y:S01]  /*57b0*/  MUFU.EX2 R45, R45 ;  /* 0x0000002d002d7308 */ /* 0x000ee20000000800 */
[-C--:B-1----:R-:W-:Y:S01]  /*57c0*/  FFMA.SAT R15, R16, R11.reuse, 0.5 ;  /* 0x3f000000100f7423 */ /* 0x082fe2000000200b */
[C---:B------:R-:W-:Y:S01]  /*57d0*/  FADD R47, R55.reuse, -12583039 ;  /* 0xcb40007f372f7421 */ /* 0x040fe20000000000 */
[----:B------:R-:W-:Y:S01]  /*57e0*/  SHF.L.U32 R30, R55, 0x17, RZ ;  /* 0x00000017371e7819 */ /* 0x000fe200000006ff */
[-C--:B------:R-:W-:Y:S01]  /*57f0*/  FFMA.SAT R55, R24, R11.reuse, 0.5 ;  /* 0x3f00000018377423 */ /* 0x080fe2000000200b */
[----:B------:R-:W-:Y:S01]  /*5800*/  FFMA.RM R15, R15, R12, 12582913 ;  /* 0x4b4000010f0f7423 */ /* 0x000fe2000000400c */
[C---:B------:R-:W-:Y:S02]  /*5810*/  FFMA R47, R18.reuse, 1.4426950216293334961, -R47 ;  /* 0x3fb8aa3b122f7823 */ /* 0x040fe4000000082f */
[----:B------:R-:W1:Y:S01]  /*5820*/  MUFU.EX2 R51, R51 ;  /* 0x0000003300337308 */ /* 0x000e620000000800 */
[----:B--2---:R-:W-:Y:S01]  /*5830*/  FMUL R40, R13, R40 ;  /* 0x000000280d287220 */ /* 0x004fe20000400000 */
[----:B------:R-:W-:Y:S01]  /*5840*/  FADD R13, R53, -12583039 ;  /* 0xcb40007f350d7421 */ /* 0x000fe20000000000 */
[----:B------:R-:W-:Y:S01]  /*5850*/  FFMA R47, R18, 1.925963033500011079e-08, R47 ;  /* 0x32a57060122f7823 */ /* 0x000fe2000000002f */
[----:B------:R-:W-:Y:S01]  /*5860*/  FFMA.SAT R53, R22, R11, 0.5 ;  /* 0x3f00000016357423 */ /* 0x000fe2000000200b */
[----:B------:R-:W-:Y:S01]  /*5870*/  FFMA.RM R55, R55, R12, 12582913 ;  /* 0x4b40000137377423 */ /* 0x000fe2000000400c */
[----:B------:R-:W-:-:S02]  /*5880*/  FFMA R13, R10, 1.4426950216293334961, -R13 ;  /* 0x3fb8aa3b0a0d7823 */ /* 0x000fc4000000080d */
[----:B------:R-:W-:Y:S01]  /*5890*/  FFMA.RM R53, R53, R12, 12582913 ;  /* 0x4b40000135357423 */ /* 0x000fe2000000400c */
[----:B---3--:R-:W-:Y:S01]  /*58a0*/  FMUL R38, R26, R45 ;  /* 0x0000002d1a267220 */ /* 0x008fe20000400000 */
[----:B------:R-:W-:Y:S01]  /*58b0*/  FFMA R13, R10, 1.925963033500011079e-08, R13 ;  /* 0x32a570600a0d7823 */ /* 0x000fe2000000000d */
[C---:B------:R-:W-:Y:S01]  /*58c0*/  FADD R45, R15.reuse, -12583039 ;  /* 0xcb40007f0f2d7421 */ /* 0x040fe20000000000 */
[----:B------:R-:W-:Y:S01]  /*58d0*/  IMAD.SHL.U32 R15, R15, 0x800000, RZ ;  /* 0x008000000f0f7824 */ /* 0x000fe200078e00ff */
[----:B------:R-:W2:Y:S01]  /*58e0*/  MUFU.EX2 R47, R47 ;  /* 0x0000002f002f7308 */ /* 0x000ea20000000800 */
[----:B------:R-:W-:Y:S01]  /*58f0*/  SHF.L.U32 R26, R53, 0x17, RZ ;  /* 0x00000017351a7819 */ /* 0x000fe200000006ff */
[----:B------:R-:W-:Y:S01]  /*5900*/  FFMA R45, R16, 1.4426950216293334961, -R45 ;  /* 0x3fb8aa3b102d7823 */ /* 0x000fe2000000082d */
[----:B-1----:R-:W-:Y:S01]  /*5910*/  FMUL R36, R36, R51 ;  /* 0x0000003324247220 */ /* 0x002fe20000400000 */
[----:B------:R-:W-:Y:S02]  /*5920*/  FFMA.SAT R51, R20, R11, 0.5 ;  /* 0x3f00000014337423 */ /* 0x000fe4000000200b */
[----:B------:R-:W-:-:S02]  /*5930*/  FFMA R45, R16, 1.925963033500011079e-08, R45 ;  /* 0x32a57060102d7823 */ /* 0x000fc4000000002d */
[----:B------:R-:W1:Y:S01]  /*5940*/  MUFU.EX2 R13, R13 ;  /* 0x0000000d000d7308 */ /* 0x000e620000000800 */
[----:B------:R-:W-:-:S04]  /*5950*/  FFMA.RM R51, R51, R12, 12582913 ;  /* 0x4b40000133337423 */ /* 0x000fc8000000400c */
[----:B------:R-:W-:-:S03]  /*5960*/  IMAD.SHL.U32 R28, R51, 0x800000, RZ ;  /* 0x00800000331c7824 */ /* 0x000fc600078e00ff */
[----:B------:R3:W4:Y:S01]  /*5970*/  MUFU.EX2 R32, R45 ;  /* 0x0000002d00207308 */ /* 0x0007220000000800 */
[----:B--2---:R-:W-:Y:S01]  /*5980*/  FMUL R30, R30, R47 ;  /* 0x0000002f1e1e7220 */ /* 0x004fe20000400000 */
[----:B-1----:R-:W-:Y:S01]  /*5990*/  FMUL R34, R34, R13 ;  /* 0x0000000d22227220 */ /* 0x002fe20000400000 */
[----:B------:R-:W-:Y:S01]  /*59a0*/  FADD R13, R51, -12583039 ;  /* 0xcb40007f330d7421 */ /* 0x000fe20000000000 */
[----:B---3--:R-:W-:Y:S01]  /*59b0*/  FFMA.SAT R45, R4, R11, 0.5 ;  /* 0x3f000000042d7423 */ /* 0x008fe2000000200b */
[----:B------:R-:W-:Y:S02]  /*59c0*/  FADD R51, R55, -12583039 ;  /* 0xcb40007f37337421 */ /* 0x000fe40000000000 */
[----:B------:R-:W-:Y:S01]  /*59d0*/  FFMA R13, R20, 1.4426950216293334961, -R13 ;  /* 0x3fb8aa3b140d7823 */ /* 0x000fe2000000080d */
[----:B------:R-:W-:Y:S01]  /*59e0*/  FFMA.RM R45, R45, R12, 12582913 ;  /* 0x4b4000012d2d7423 */ /* 0x000fe2000000400c */
[----:B------:R-:W-:Y:S01]  /*59f0*/  FFMA R51, R24, 1.4426950216293334961, -R51 ;  /* 0x3fb8aa3b18337823 */ /* 0x000fe20000000833 */
[----:B----4-:R-:W-:Y:S01]  /*5a00*/  FMUL R32, R15, R32 ;  /* 0x000000200f207220 */ /* 0x010fe20000400000 */
[----:B------:R-:W-:Y:S01]  /*5a10*/  FFMA R13, R20, 1.925963033500011079e-08, R13 ;  /* 0x32a57060140d7823 */ /* 0x000fe2000000000d */
[----:B------:R-:W-:Y:S01]  /*5a20*/  FADD R15, R53, -12583039 ;  /* 0xcb40007f350f7421 */ /* 0x000fe20000000000 */
[C---:B------:R-:W-:Y:S01]  /*5a30*/  FADD R47, R45.reuse, -12583039 ;  /* 0xcb40007f2d2f7421 */ /* 0x040fe20000000000 */
[----:B------:R-:W-:Y:S01]  /*5a40*/  FFMA R51, R24, 1.925963033500011079e-08, R51 ;  /* 0x32a5706018337823 */ /* 0x000fe20000000033 */
[----:B------:R-:W-:-:S02]  /*5a50*/  IMAD.SHL.U32 R24, R45, 0x800000, RZ ;  /* 0x008000002d187824 */ /* 0x000fc400078e00ff */
[----:B------:R-:W-:Y:S01]  /*5a60*/  FFMA R15, R22, 1.4426950216293334961, -R15 ;  /* 0x3fb8aa3b160f7823 */ /* 0x000fe2000000080f */
[----:B------:R-:W1:Y:S01]  /*5a70*/  MUFU.EX2 R13, R13 ;  /* 0x0000000d000d7308 */ /* 0x000e620000000800 */
[----:B------:R-:W-:Y:S01]  /*5a80*/  FFMA R47, R4, 1.4426950216293334961, -R47 ;  /* 0x3fb8aa3b042f7823 */ /* 0x000fe2000000082f */
[-C--:B------:R-:W-:Y:S01]  /*5a90*/  FFMA.SAT R53, R6, R11.reuse, 0.5 ;  /* 0x3f00000006357423 */ /* 0x080fe2000000200b */
[----:B------:R-:W-:Y:S01]  /*5aa0*/  FFMA R15, R22, 1.925963033500011079e-08, R15 ;  /* 0x32a57060160f7823 */ /* 0x000fe2000000000f */
[----:B------:R-:W-:Y:S01]  /*5ab0*/  SHF.L.U32 R22, R55, 0x17, RZ ;  /* 0x0000001737167819 */ /* 0x000fe200000006ff */
[----:B------:R-:W-:Y:S01]  /*5ac0*/  FFMA R47, R4, 1.925963033500011079e-08, R47 ;  /* 0x32a57060042f7823 */ /* 0x000fe2000000002f */
[-C--:B------:R-:W-:Y:S01]  /*5ad0*/  FFMA.SAT R55, R14, R11.reuse, 0.5 ;  /* 0x3f0000000e377423 */ /* 0x080fe2000000200b */
[-C--:B------:R-:W-:Y:S01]  /*5ae0*/  FFMA.RM R53, R53, R12.reuse, 12582913 ;  /* 0x4b40000135357423 */ /* 0x080fe2000000400c */
[----:B------:R-:W2:Y:S02]  /*5af0*/  MUFU.EX2 R51, R51 ;  /* 0x0000003300337308 */ /* 0x000ea40000000800 */
[----:B------:R-:W-:Y:S01]  /*5b00*/  FFMA.RM R55, R55, R12, 12582913 ;  /* 0x4b40000137377423 */ /* 0x000fe2000000400c */
[C---:B------:R-:W-:Y:S01]  /*5b10*/  FADD R45, R53.reuse, -12583039 ;  /* 0xcb40007f352d7421 */ /* 0x040fe20000000000 */
[----:B------:R-:W-:Y:S01]  /*5b20*/  SHF.L.U32 R18, R53, 0x17, RZ ;  /* 0x0000001735127819 */ /* 0x000fe200000006ff */
[----:B------:R-:W-:-:S02]  /*5b30*/  FFMA.SAT R53, R56, R11, 0.5 ;  /* 0x3f00000038357423 */ /* 0x000fc4000000200b */
[----:B------:R-:W-:Y:S01]  /*5b40*/  FFMA R45, R6, 1.4426950216293334961, -R45 ;  /* 0x3fb8aa3b062d7823 */ /* 0x000fe2000000082d */
[----:B------:R-:W3:Y:S01]  /*5b50*/  MUFU.EX2 R15, R15 ;  /* 0x0000000f000f7308 */ /* 0x000ee20000000800 */
[----:B-1----:R-:W-:Y:S01]  /*5b60*/  FMUL R28, R28, R13 ;  /* 0x0000000d1c1c7220 */ /* 0x002fe20000400000 */
[----:B------:R-:W-:Y:S01]  /*5b70*/  FFMA.SAT R13, R8, R11, 0.5 ;  /* 0x3f000000080d7423 */ /* 0x000fe2000000200b */
[----:B------:R-:W-:Y:S01]  /*5b80*/  FFMA R45, R6, 1.925963033500011079e-08, R45 ;  /* 0x32a57060062d7823 */ /* 0x000fe2000000002d */
[----:B------:R-:W-:Y:S01]  /*5b90*/  SHF.L.U32 R10, R55, 0x17, RZ ;  /* 0x00000017370a7819 */ /* 0x000fe200000006ff */
[-C--:B------:R-:W-:Y:S01]  /*5ba0*/  FFMA.RM R53, R53, R12.reuse, 12582913 ;  /* 0x4b40000135357423 */ /* 0x080fe2000000400c */
[----:B------:R-:W-:Y:S02]  /*5bb0*/  FFMA.RM R13, R13, R12, 12582913 ;  /* 0x4b4000010d0d7423 */ /* 0x000fe4000000400c */
[----:B------:R-:W1:Y:S01]  /*5bc0*/  MUFU.EX2 R47, R47 ;  /* 0x0000002f002f7308 */ /* 0x000e620000000800 */
[----:B--2---:R-:W-:Y:S01]  /*5bd0*/  FMUL R22, R22, R51 ;  /* 0x0000003316167220 */ /* 0x004fe20000400000 */
[----:B------:R-:W-:-:S06]  /*5be0*/  SHF.L.U32 R6, R53, 0x17, RZ ;  /* 0x0000001735067819 */ /* 0x000fcc00000006ff */
[----:B------:R-:W2:Y:S01]  /*5bf0*/  MUFU.EX2 R45, R45 ;  /* 0x0000002d002d7308 */ /* 0x000ea20000000800 */
[----:B---3--:R-:W-:Y:S01]  /*5c00*/  FMUL R26, R26, R15 ;  /* 0x0000000f1a1a7220 */ /* 0x008fe20000400000 */
[C---:B------:R-:W-:Y:S01]  /*5c10*/  FADD R15, R13.reuse, -12583039 ;  /* 0xcb40007f0d0f7421 */ /* 0x040fe20000000000 */
[----:B------:R-:W-:-:S03]  /*5c20*/  IMAD.SHL.U32 R13, R13, 0x800000, RZ ;  /* 0x008000000d0d7824 */ /* 0x000fc600078e00ff */
[----:B------:R-:W-:Y:S01]  /*5c30*/  FFMA R15, R8, 1.4426950216293334961, -R15 ;  /* 0x3fb8aa3b080f7823 */ /* 0x000fe2000000080f */
[----:B-1----:R-:W-:-:S03]  /*5c40*/  FMUL R24, R24, R47 ;  /* 0x0000002f18187220 */ /* 0x002fc60000400000 */
[----:B------:R-:W-:Y:S01]  /*5c50*/  FFMA R15, R8, 1.925963033500011079e-08, R15 ;  /* 0x32a57060080f7823 */ /* 0x000fe2000000000f */
[----:B------:R-:W-:-:S03]  /*5c60*/  FFMA.SAT R47, R44, R11, 0.5 ;  /* 0x3f0000002c2f7423 */ /* 0x000fc6000000200b */
[----:B------:R1:W3:Y:S01]  /*5c70*/  MUFU.EX2 R20, R15 ;  /* 0x0000000f00147308 */ /* 0x0002e20000000800 */
[----:B------:R-:W-:Y:S01]  /*5c80*/  FFMA.RM R47, R47, R12, 12582913 ;  /* 0x4b4000012f2f7423 */ /* 0x000fe2000000400c */
[----:B--2---:R-:W-:-:S03]  /*5c90*/  FMUL R18, R18, R45 ;  /* 0x0000002d12127220 */ /* 0x004fc60000400000 */
[C---:B------:R-:W-:Y:S01]  /*5ca0*/  FADD R51, R47.reuse, -12583039 ;  /* 0xcb40007f2f337421 */ /* 0x040fe20000000000 */
[----:B------:R-:W-:Y:S02]  /*5cb0*/  IMAD.SHL.U32 R16, R47, 0x800000, RZ ;  /* 0x008000002f107824 */ /* 0x000fe400078e00ff */
[----:B------:R-:W-:Y:S01]  /*5cc0*/  FADD R47, R53, -12583039 ;  /* 0xcb40007f352f7421 */ /* 0x000fe20000000000 */
[----:B------:R-:W-:Y:S01]  /*5cd0*/  FFMA R51, R44, 1.4426950216293334961, -R51 ;  /* 0x3fb8aa3b2c337823 */ /* 0x000fe20000000833 */
[----:B-1----:R-:W-:Y:S02]  /*5ce0*/  FFMA.SAT R15, R58, R11, 0.5 ;  /* 0x3f0000003a0f7423 */ /* 0x002fe4000000200b */
[----:B------:R-:W-:Y:S01]  /*5cf0*/  FFMA R47, R56, 1.4426950216293334961, -R47 ;  /* 0x3fb8aa3b382f7823 */ /* 0x000fe2000000082f */
[----:B------:R-:W-:Y:S01]  /*5d00*/  FFMA R51, R44, 1.925963033500011079e-08, R51 ;  /* 0x32a570602c337823 */ /* 0x000fe20000000033 */
[----:B------:R-:W-:Y:S02]  /*5d10*/  FFMA.RM R15, R15, R12, 12582913 ;  /* 0x4b4000010f0f7423 */ /* 0x000fe4000000400c */
[----:B------:R-:W-:Y:S01]  /*5d20*/  FFMA R47, R56, 1.925963033500011079e-08, R47 ;  /* 0x32a57060382f7823 */ /* 0x000fe2000000002f */
[----:B---3--:R-:W-:Y:S01]  /*5d30*/  FMUL R20, R13, R20 ;  /* 0x000000140d147220 */ /* 0x008fe20000400000 */
[----:B------:R-:W-:Y:S01]  /*5d40*/  FADD R13, R55, -12583039 ;  /* 0xcb40007f370d7421 */ /* 0x000fe20000000000 */
[----:B------:R-:W1:Y:S01]  /*5d50*/  MUFU.EX2 R51, R51 ;  /* 0x0000003300337308 */ /* 0x000e620000000800 */
[C---:B------:R-:W-:Y:S01]  /*5d60*/  FADD R45, R15.reuse, -12583039 ;  /* 0xcb40007f0f2d7421 */ /* 0x040fe20000000000 */
[----:B------:R-:W-:-:S02]  /*5d70*/  IMAD.SHL.U32 R8, R15, 0x800000, RZ ;  /* 0x008000000f087824 */ /* 0x000fc400078e00ff */
[----:B------:R-:W-:Y:S01]  /*5d80*/  FFMA R13, R14, 1.4426950216293334961, -R13 ;  /* 0x3fb8aa3b0e0d7823 */ /* 0x000fe2000000080d */
[----:B------:R-:W-:-:S03]  /*5d90*/  FFMA R45, R58, 1.4426950216293334961, -R45 ;  /* 0x3fb8aa3b3a2d7823 */ /* 0x000fc6000000082d */
[----:B------:R-:W-:Y:S01]  /*5da0*/  FFMA R13, R14, 1.925963033500011079e-08, R13 ;  /* 0x32a570600e0d7823 */ /* 0x000fe2000000000d */
        /* <DEDUP_REMOVED lines=8> */
[C---:B------:R-:W-:Y:S02]  /*5e30*/  IMAD.SHL.U32 R4, R51.reuse, 0x800000, RZ ;  /* 0x0080000033047824 */ /* 0x040fe400078e00ff */
[----:B------:R-:W-:Y:S01]  /*5e40*/  FFMA.SAT R47, R50, R11, 0.5 ;  /* 0x3f000000322f7423 */ /* 0x000fe2000000200b */
[----:B---3--:R-:W-:Y:S01]  /*5e50*/  FMUL R10, R10, R13 ;  /* 0x0000000d0a0a7220 */ /* 0x008fe20000400000 */
[----:B------:R-:W-:-:S04]  /*5e60*/  FADD R13, R51, -12583039 ;  /* 0xcb40007f330d7421 */ /* 0x000fc80000000000 */
[----:B------:R-:W-:Y:S01]  /*5e70*/  FFMA R13, R60, 1.4426950216293334961, -R13 ;  /* 0x3fb8aa3b3c0d7823 */ /* 0x000fe2000000080d */
[----:B-1----:R-:W-:-:S03]  /*5e80*/  FMUL R8, R8, R45 ;  /* 0x0000002d08087220 */ /* 0x002fc60000400000 */
[----:B------:R-:W-:Y:S01]  /*5e90*/  FFMA R60, R60, 1.925963033500011079e-08, R13 ;  /* 0x32a570603c3c7823 */ /* 0x000fe2000000000d */
[----:B------:R-:W-:-:S03]  /*5ea0*/  FFMA.SAT R13, R46, R11, 0.5 ;  /* 0x3f0000002e0d7423 */ /* 0x000fc6000000200b */
[----:B------:R-:W1:Y:S01]  /*5eb0*/  MUFU.EX2 R45, R60 ;  /* 0x0000003c002d7308 */ /* 0x000e620000000800 */
[----:B------:R-:W-:-:S04]  /*5ec0*/  FFMA.RM R13, R13, R12, 12582913 ;  /* 0x4b4000010d0d7423 */ /* 0x000fc8000000400c */
[C---:B------:R-:W-:Y:S01]  /*5ed0*/  FADD R15, R13.reuse, -12583039 ;  /* 0xcb40007f0d0f7421 */ /* 0x040fe20000000000 */
[----:B------:R-:W-:-:S03]  /*5ee0*/  SHF.L.U32 R13, R13, 0x17, RZ ;  /* 0x000000170d0d7819 */ /* 0x000fc600000006ff */
[----:B------:R-:W-:-:S04]  /*5ef0*/  FFMA R15, R46, 1.4426950216293334961, -R15 ;  /* 0x3fb8aa3b2e0f7823 */ /* 0x000fc8000000080f */
[----:B------:R-:W-:Y:S01]  /*5f00*/  FFMA R46, R46, 1.925963033500011079e-08, R15 ;  /* 0x32a570602e2e7823 */ /* 0x000fe2000000000f */
[----:B------:R-:W-:Y:S01]  /*5f10*/  FFMA.SAT R15, R52, R11, 0.5 ;  /* 0x3f000000340f7423 */ /* 0x000fe2000000200b */
[----:B-1----:R-:W-:-:S03]  /*5f20*/  FMUL R4, R4, R45 ;  /* 0x0000002d04047220 */ /* 0x002fc60000400000 */
        /* <DEDUP_REMOVED lines=14> */
[-C--:B------:R-:W-:Y:S01]  /*6010*/  FFMA.RM R11, R45, R12.reuse, 12582913 ;  /* 0x4b4000012d0b7423 */ /* 0x080fe2000000400c */
[----:B------:R-:W-:Y:S01]  /*6020*/  FFMA.RM R12, R47, R12, 12582913 ;  /* 0x4b4000012f0c7423 */ /* 0x000fe2000000400c */
[----:B------:R-:W1:Y:S02]  /*6030*/  MUFU.EX2 R54, R54 ;  /* 0x0000003600367308 */ /* 0x000e640000000800 */
[C---:B------:R-:W-:Y:S01]  /*6040*/  FADD R45, R11.reuse, -12583039 ;  /* 0xcb40007f0b2d7421 */ /* 0x040fe20000000000 */
[----:B------:R-:W-:Y:S01]  /*6050*/  IMAD.SHL.U32 R11, R11, 0x800000, RZ ;  /* 0x008000000b0b7824 */ /* 0x000fe200078e00ff */
[----:B------:R-:W-:Y:S02]  /*6060*/  SHF.L.U32 R13, R12, 0x17, RZ ;  /* 0x000000170c0d7819 */ /* 0x000fe400000006ff */
[C---:B------:R-:W-:Y:S02]  /*6070*/  FFMA R45, R48.reuse, 1.4426950216293334961, -R45 ;  /* 0x3fb8aa3b302d7823 */ /* 0x040fe4000000082d */
[----:B------:R-:W2:Y:S02]  /*6080*/  MUFU.EX2 R47, R52 ;  /* 0x00000034002f7308 */ /* 0x000ea40000000800 */
[----:B------:R-:W-:Y:S01]  /*6090*/  FFMA R48, R48, 1.925963033500011079e-08, R45 ;  /* 0x32a5706030307823 */ /* 0x000fe2000000002d */
[----:B------:R-:W-:-:S04]  /*60a0*/  FADD R45, R12, -12583039 ;  /* 0xcb40007f0c2d7421 */ /* 0x000fc80000000000 */
[C---:B------:R-:W-:Y:S01]  /*60b0*/  FFMA R45, R50.reuse, 1.4426950216293334961, -R45 ;  /* 0x3fb8aa3b322d7823 */ /* 0x040fe2000000082d */
[----:B------:R-:W3:Y:S01]  /*60c0*/  MUFU.EX2 R48, R48 ;  /* 0x0000003000307308 */ /* 0x000ee20000000800 */
[----:B-1----:R-:W-:Y:S02]  /*60d0*/  FMUL R46, R15, R54 ;  /* 0x000000360f2e7220 */ /* 0x002fe40000400000 */
[----:B------:R-:W-:Y:S01]  /*60e0*/  FFMA R50, R50, 1.925963033500011079e-08, R45 ;  /* 0x32a5706032327823 */ /* 0x000fe2000000002d */
[----:B------:R-:W-:-:S04]  /*60f0*/  FADD R45, RZ, R40 ;  /* 0x00000028ff2d7221 */ /* 0x000fc80000000000 */
[----:B------:R-:W-:Y:S01]  /*6100*/  FADD R45, R45, R38 ;  /* 0x000000262d2d7221 */ /* 0x000fe20000000000 */
[----:B------:R-:W1:Y:S01]  /*6110*/  MUFU.EX2 R50, R50 ;  /* 0x0000003200327308 */ /* 0x000e620000000800 */
        /* <DEDUP_REMOVED lines=17> */
[----:B---3--:R-:W-:Y:S01]  /*6230*/  FMUL R45, R11, R48 ;  /* 0x000000300b2d7220 */ /* 0x008fe20000400000 */
[----:B-1----:R-:W-:Y:S02]  /*6240*/  FMUL R48, R13, R50 ;  /* 0x000000320d307220 */ /* 0x002fe40000400000 */
        /* <DEDUP_REMOVED lines=13> */
.L_x_21905:
        /* <DEDUP_REMOVED lines=12> */
[----:B01----:R-:W-:Y:S05]  /*63e0*/  CALL.REL.NOINC `($__internal_338_$__cuda_sm3x_div_rn_noftz_f32_slowpath) ;  /* 0x0000002c00787944 */ /* 0x003fea0003c00000 */
[----:B------:R-:W-:-:S07]  /*63f0*/  MOV R15, R11 ;  /* 0x0000000b000f7202 */ /* 0x000fce0000000f00 */
.L_x_21850:
[----:B------:R-:W-:Y:S05]  /*6400*/  BSYNC.RECONVERGENT B3 ;  /* 0x0000000000037941 */ /* 0x000fea0003800200 */
.L_x_21849:
        /* <DEDUP_REMOVED lines=12> */
[----:B01----:R-:W-:Y:S05]  /*64d0*/  CALL.REL.NOINC `($__internal_338_$__cuda_sm3x_div_rn_noftz_f32_slowpath) ;  /* 0x0000002c003c7944 */ /* 0x003fea0003c00000 */
[----:B------:R-:W-:-:S07]  /*64e0*/  IMAD.MOV.U32 R51, RZ, RZ, R11 ;  /* 0x000000ffff337224 */ /* 0x000fce00078e000b */
.L_x_21852:
[----:B------:R-:W-:Y:S05]  /*64f0*/  BSYNC.RECONVERGENT B3 ;  /* 0x0000000000037941 */ /* 0x000fea0003800200 */
.L_x_21851:
        /* <DEDUP_REMOVED lines=9> */
[----:B------:R-:W-:Y:S01]  /*6590*/  MOV R40, R36 ;  /* 0x0000002400287202 */ /* 0x000fe20000000f00 */
[----:B------:R-:W-:Y:S01]  /*65a0*/  IMAD.MOV.U32 R11, RZ, RZ, R65 ;  /* 0x000000ffff0b7224 */ /* 0x000fe200078e0041 */
[----:B------:R-:W-:-:S07]  /*65b0*/  MOV R12, 0x65d0 ;  /* 0x000065d0000c7802 */ /* 0x000fce0000000f00 */
[----:B0-----:R-:W-:Y:S05]  /*65c0*/  CALL.REL.NOINC `($__internal_338_$__cuda_sm3x_div_rn_noftz_f32_slowpath) ;  /* 0x0000002c00007944 */ /* 0x001fea0003c00000 */
[----:B------:R-:W-:-:S07]  /*65d0*/  MOV R53, R11 ;  /* 0x0000000b00357202 */ /* 0x000fce0000000f00 */
.L_x_21854:
[----:B------:R-:W-:Y:S05]  /*65e0*/  BSYNC.RECONVERGENT B3 ;  /* 0x0000000000037941 */ /* 0x000fea0003800200 */
.L_x_21853:
        /* <DEDUP_REMOVED lines=12> */
[----:B0-----:R-:W-:Y:S05]  /*66b0*/  CALL.REL.NOINC `($__internal_338_$__cuda_sm3x_div_rn_noftz_f32_slowpath) ;  /* 0x0000002800c47944 */ /* 0x001fea0003c00000 */
[----:B------:R-:W-:-:S07]  /*66c0*/  IMAD.MOV.U32 R55, RZ, RZ, R11 ;  /* 0x000000ffff377224 */ /* 0x000fce00078e000b */
.L_x_21856:
[----:B------:R-:W-:Y:S05]  /*66d0*/  BSYNC.RECONVERGENT B3 ;  /* 0x0000000000037941 */ /* 0x000fea0003800200 */
.L_x_21855:
        /* <DEDUP_REMOVED lines=12> */
[----:B0-----:R-:W-:Y:S05]  /*67a0*/  CALL.REL.NOINC `($__internal_338_$__cuda_sm3x_div_rn_noftz_f32_slowpath) ;  /* 0x0000002800887944 */ /* 0x001fea0003c00000 */
[----:B------:R-:W-:-:S07]  /*67b0*/  MOV R57, R11 ;  /* 0x0000000b00397202 */ /* 0x000fce0000000f00 */
.L_x_21858:
[----:B------:R-:W-:Y:S05]  /*67c0*/  BSYNC.RECONVERGENT B3 ;  /* 0x0000000000037941 */ /* 0x000fea0003800200 */
.L_x_21857:
        /* <DEDUP_REMOVED lines=14> */
.L_x_21860:
[----:B------:R-:W-:Y:S05]  /*68b0*/  BSYNC.RECONVERGENT B3 ;  /* 0x0000000000037941 */ /* 0x000fea0003800200 */
.L_x_21859:
        /* <DEDUP_REMOVED lines=14> */
.L_x_21862:
[----:B------:R-:W-:Y:S05]  /*69a0*/  BSYNC.RECONVERGENT B3 ;  /* 0x0000000000037941 */ /* 0x000fea0003800200 */
.L_x_21861:
        /* <DEDUP_REMOVED lines=14> */
.L_x_21864:
[----:B------:R-:W-:Y:S05]  /*6a90*/  BSYNC.RECONVERGENT B3 ;  /* 0x0000000000037941 */ /* 0x000fea0003800200 */
.L_x_21863:
        /* <DEDUP_REMOVED lines=14> */
.L_x_21866:
[----:B------:R-:W-:Y:S05]  /*6b80*/  BSYNC.RECONVERGENT B3 ;  /* 0x0000000000037941 */ /* 0x000fea0003800200 */
.L_x_21865:
        /* <DEDUP_REMOVED lines=14> */
.L_x_21868:
[----:B------:R-:W-:Y:S05]  /*6c70*/  BSYNC.RECONVERGENT B3 ;  /* 0x0000000000037941 */ /* 0x000fea0003800200 */
.L_x_21867:
        /* <DEDUP_REMOVED lines=14> */
.L_x_21870:
[----:B------:R-:W-:Y:S05]  /*6d60*/  BSYNC.RECONVERGENT B3 ;  /* 0x0000000000037941 */ /* 0x000fea0003800200 */
.L_x_21869:
        /* <DEDUP_REMOVED lines=14> */
.L_x_21872:
[----:B------:R-:W-:Y:S05]  /*6e50*/  BSYNC.RECONVERGENT B3 ;  /* 0x0000000000037941 */ /* 0x000fea0003800200 */
.L_x_21871:
        /* <DEDUP_REMOVED lines=14> */
.L_x_21874:
[----:B------:R-:W-:Y:S05]  /*6f40*/  BSYNC.RECONVERGENT B3 ;  /* 0x0000000000037941 */ /* 0x000fea0003800200 */
.L_x_21873:
        /* <DEDUP_REMOVED lines=14> */
.L_x_21876:
[----:B------:R-:W-:Y:S05]  /*7030*/  BSYNC.RECONVERGENT B3 ;  /* 0x0000000000037941 */ /* 0x000fea0003800200 */
.L_x_21875:
        /* <DEDUP_REMOVED lines=14> */
.L_x_21878:
[----:B------:R-:W-:Y:S05]  /*7120*/  BSYNC.RECONVERGENT B3 ;  /* 0x0000000000037941 */ /* 0x000fea0003800200 */
.L_x_21877:
        /* <DEDUP_REMOVED lines=14> */
.L_x_21880:
[----:B------:R-:W-:Y:S05]  /*7210*/  BSYNC.RECONVERGENT B3 ;  /* 0x0000000000037941 */ /* 0x000fea0003800200 */
.L_x_21879:
        /* <DEDUP_REMOVED lines=14> */
.L_x_21882:
[----:B------:R-:W-:Y:S05]  /*7300*/  BSYNC.RECONVERGENT B3 ;  /* 0x0000000000037941 */ /* 0x000fea0003800200 */
.L_x_21881:
        /* <DEDUP_REMOVED lines=14> */
.L_x_21884:
[----:B------:R-:W-:Y:S05]  /*73f0*/  BSYNC.RECONVERGENT B3 ;  /* 0x0000000000037941 */ /* 0x000fea0003800200 */
.L_x_21883:
        /* <DEDUP_REMOVED lines=14> */
.L_x_21886:
[----:B------:R-:W-:Y:S05]  /*74e0*/  BSYNC.RECONVERGENT B3 ;  /* 0x0000000000037941 */ /* 0x000fea0003800200 */
.L_x_21885:
        /* <DEDUP_REMOVED lines=14> */
.L_x_21888:
[----:B------:R-:W-:Y:S05]  /*75d0*/  BSYNC.RECONVERGENT B3 ;  /* 0x0000000000037941 */ /* 0x000fea0003800200 */
.L_x_21887:
        /* <DEDUP_REMOVED lines=14> */
.L_x_21890:
[----:B------:R-:W-:Y:S05]  /*76c0*/  BSYNC.RECONVERGENT B3 ;  /* 0x0000000000037941 */ /* 0x000fea0003800200 */
.L_x_21889:
        /* <DEDUP_REMOVED lines=14> */
.L_x_21892:
[----:B------:R-:W-:Y:S05]  /*77b0*/  BSYNC.RECONVERGENT B3 ;  /* 0x0000000000037941 */ /* 0x000fea0003800200 */
.L_x_21891:
        /* <DEDUP_REMOVED lines=9> */
[----:B------:R-:W-:-:S02]  /*7850*/  ISETP.GE.U32.AND P2, PT, R3, UR42, PT ;  /* 0x0000002a03007c0c */ /* 0x000fc4000bf46070 */
[----:B------:R-:W-:Y:S02]  /*7860*/  IADD3 R11, PT, PT, R11, R13, RZ ;  /* 0x0000000d0b0b7210 */ /* 0x000fe40007ffe0ff */
[C---:B------:R-:W-:Y:S02]  /*7870*/  LEA R12, P0, R10.reuse, UR48, 0x2 ;  /* 0x000000300a0c7c11 */ /* 0x040fe4000f8010ff */
[----:B------:R-:W-:Y:S02]  /*7880*/  ISETP.GE.U32.AND P4, PT, R7, UR42, PT ;  /* 0x0000002a07007c0c */ /* 0x000fe4000bf86070 */
[----:B------:R-:W-:Y:S01]  /*7890*/  LEA.HI.X R13, R10, UR49, R11, 0x2, P0 ;  /* 0x000000310a0d7c11 */ /* 0x000fe200080f140b */
[----:B------:R-:W-:Y:S01]  /*78a0*/  VIADD R10, R49, 0x1c0 ;  /* 0x000001c0310a7836 */ /* 0x000fe20000000000 */
[----:B------:R-:W-:Y:S01]  /*78b0*/  ISETP.GE.U32.AND P0, PT, R5, UR42, PT ;  /* 0x0000002a05007c0c */ /* 0x000fe2000bf06070 */
[----:B------:R-:W-:Y:S01]  /*78c0*/  VIADD R11, R49, 0x220 ;  /* 0x00000220310b7836 */ /* 0x000fe20000000000 */
[----:B------:R-:W-:Y:S01]  /*78d0*/  @!P3 R2UR UR14, R42 ;  /* 0x000000002a0eb2ca */ /* 0x000fe200000e0000 */
[----:B------:R0:W-:Y:S01]  /*78e0*/  @!P1 STG.E desc[UR4][R12.64], R15 ;  /* 0x0000000f0c009986 */ /* 0x0001e2000c101904 */
[----:B------:R-:W-:-:S02]  /*78f0*/  ISETP.GE.AND.EX P0, PT, RZ, UR43, PT, P0 ;  /* 0x0000002bff007c0c */ /* 0x000fc4000bf06300 */
[----:B------:R-:W-:Y:S02]  /*7900*/  ISETP.GE.AND.EX P1, PT, RZ, UR43, PT, P2 ;  /* 0x0000002bff007c0c */ /* 0x000fe4000bf26320 */
[----:B------:R-:W-:Y:S02]  /*7910*/  ISETP.GE.U32.AND P2, PT, R21, UR42, PT ;  /* 0x0000002a15007c0c */ /* 0x000fe4000bf46070 */
[----:B------:R-:W-:Y:S02]  /*7920*/  @!P3 R2UR UR15, R43 ;  /* 0x000000002b0fb2ca */ /* 0x000fe400000e0000 */
[----:B------:R-:W-:Y:S02]  /*7930*/  ISETP.GE.U32.AND P6, PT, R9, UR42, PT ;  /* 0x0000002a09007c0c */ /* 0x000fe4000bfc6070 */
[----:B------:R-:W-:Y:S02]  /*7940*/  ISETP.GE.AND.EX P4, PT, RZ, UR43, PT, P4 ;  /* 0x0000002bff007c0c */ /* 0x000fe4000bf86340 */
[----:B------:R-:W-:-:S02]  /*7950*/  ISETP.GE.AND.EX P2, PT, RZ, UR43, PT, P2 ;  /* 0x0000002bff007c0c */ /* 0x000fc4000bf46320 */
[----:B------:R-:W-:Y:S02]  /*7960*/  @!P0 R2UR UR6, R42 ;  /* 0x000000002a0682ca */ /* 0x000fe400000e0000 */
[----:B------:R-:W-:Y:S02]  /*7970*/  @!P0 R2UR UR7, R43 ;  /* 0x000000002b0782ca */ /* 0x000fe400000e0000 */
[----:B------:R-:W-:Y:S01]  /*7980*/  ISETP.GE.U32.AND P5, PT, R17, UR42, PT ;  /* 0x0000002a11007c0c */ /* 0x000fe2000bfa6070 */
[----:B------:R1:W-:Y:S01]  /*7990*/  @!P3 STG.E desc[UR14][R12.64+0x380], R63 ;  /* 0x0003803f0c00b986 */ /* 0x0003e2000c10190e */
[----:B------:R-:W-:Y:S02]  /*79a0*/  ISETP.GE.AND.EX P6, PT, RZ, UR43, PT, P6 ;  /* 0x0000002bff007c0c */ /* 0x000fe4000bfc6360 */
[----:B------:R-:W-:Y:S02]  /*79b0*/  ISETP.GE.AND.EX P5, PT, RZ, UR43, PT, P5 ;  /* 0x0000002bff007c0c */ /* 0x000fe4000bfa6350 */
[----:B------:R-:W-:-:S02]  /*79c0*/  ISETP.GE.U32.AND P3, PT, R23, UR42, PT ;  /* 0x0000002a17007c0c */ /* 0x000fc4000bf66070 */
[C---:B------:R-:W-:Y:S02]  /*79d0*/  @!P4 R2UR UR8, R42.reuse ;  /* 0x000000002a08c2ca */ /* 0x040fe400000e0000 */
[----:B------:R-:W-:Y:S01]  /*79e0*/  @!P4 R2UR UR9, R43 ;  /* 0x000000002b09c2ca */ /* 0x000fe200000e0000 */
[----:B------:R1:W-:Y:S01]  /*79f0*/  @!P0 STG.E desc[UR6][R12.64+0x180], R55 ;  /* 0x000180370c008986 */ /* 0x0003e2000c101906 */
[----:B------:R-:W-:Y:S02]  /*7a00*/  ISETP.GE.U32.AND P0, PT, R27, UR42, PT ;  /* 0x0000002a1b007c0c */ /* 0x000fe4000bf06070 */
[C---:B------:R-:W-:Y:S02]  /*7a10*/  @!P2 R2UR UR16, R42.reuse ;  /* 0x000000002a10a2ca */ /* 0x040fe400000e0000 */
[----:B------:R-:W-:Y:S02]  /*7a20*/  @!P2 R2UR UR17, R43 ;  /* 0x000000002b11a2ca */ /* 0x000fe400000e0000 */
[----:B------:R-:W-:-:S02]  /*7a30*/  @!P1 R2UR UR4, R42 ;  /* 0x000000002a0492ca */ /* 0x000fc400000e0000 */
[C---:B------:R-:W-:Y:S02]  /*7a40*/  @!P1 R2UR UR5, R43.reuse ;  /* 0x000000002b0592ca */ /* 0x040fe400000e0000 */
[----:B------:R-:W-:Y:S01]  /*7a50*/  ISETP.GE.AND.EX P0, PT, RZ, UR43, PT, P0 ;  /* 0x0000002bff007c0c */ /* 0x000fe2000bf06300 */
[----:B------:R1:W-:Y:S01]  /*7a60*/  @!P4 STG.E desc[UR8][R12.64+0x200], R57 ;  /* 0x000200390c00c986 */ /* 0x0003e2000c101908 */
[----:B------:R-:W-:Y:S02]  /*7a70*/  ISETP.GE.AND.EX P3, PT, RZ, UR43, PT, P3 ;  /* 0x0000002bff007c0c */ /* 0x000fe4000bf66330 */
[C---:B------:R-:W-:Y:S02]  /*7a80*/  @!P6 R2UR UR10, R42.reuse ;  /* 0x000000002a0ae2ca */ /* 0x040fe400000e0000 */
[----:B------:R-:W-:Y:S01]  /*7a90*/  @!P6 R2UR UR11, R43 ;  /* 0x000000002b0be2ca */ /* 0x000fe200000e0000 */
[----:B------:R1:W-:Y:S01]  /*7aa0*/  @!P2 STG.E desc[UR16][R12.64+0x400], R67 ;  /* 0x000400430c00a986 */ /* 0x0003e2000c101910 */
[----:B------:R-:W-:-:S02]  /*7ab0*/  @!P5 R2UR UR12, R42 ;  /* 0x000000002a0cd2ca */ /* 0x000fc400000e0000 */
        /* <DEDUP_REMOVED lines=34> */
[----:B--2---:R-:W-:Y:S01]  /*7ce0*/  IMAD R15, R15, UR4, RZ ;  /* 0x000000040f0f7c24 */ /* 0x004fe2000f8e02ff */
[----:B------:R-:W-:Y:S01]  /*7cf0*/  @!P1 R2UR UR15, R43 ;  /* 0x000000002b0f92ca */ /* 0x000fe200000e0000 */
[----:B------:R1:W-:Y:S01]  /*7d00*/  @!P6 STG.E desc[UR16][R12.64+0x780], R8 ;  /* 0x000780080c00e986 */ /* 0x0003e2000c101910 */
[----:B------:R-:W-:-:S02]  /*7d10*/  ISETP.GE.U32.AND P2, PT, R11, UR42, PT ;  /* 0x0000002a0b007c0c */ /* 0x000fc4000bf46070 */
[----:B------:R-:W-:Y:S01]  /*7d20*/  @!P0 R2UR UR18, R42 ;  /* 0x000000002a1282ca */ /* 0x000fe200000e0000 */
[----:B------:R1:W-:Y:S01]  /*7d30*/  @!P5 STG.E desc[UR10][R12.64+0x600], R75 ;  /* 0x0006004b0c00d986 */ /* 0x0003e2000c10190a */
[----:B------:R-:W-:Y:S02]  /*7d40*/  @!P0 R2UR UR19, R43 ;  /* 0x000000002b1382ca */ /* 0x000fe400000e0000 */
[C---:B------:R-:W-:Y:S01]  /*7d50*/  IADD3 R10, PT, PT, R49.reuse, 0x200, RZ ;  /* 0x00000200310a7810 */ /* 0x040fe20007ffe0ff */
[----:B------:R1:W-:Y:S01]  /*7d60*/  @!P4 STG.E desc[UR12][R12.64+0x680], R77 ;  /* 0x0006804d0c00c986 */ /* 0x0003e2000c10190c */
[----:B------:R-:W-:Y:S02]  /*7d70*/  IADD3 R11, PT, PT, R49, 0x20, RZ ;  /* 0x00000020310b7810 */ /* 0x000fe40007ffe0ff */
[----:B------:R-:W-:Y:S01]  /*7d80*/  ISETP.GE.AND.EX P6, PT, RZ, UR43, PT, P2 ;  /* 0x0000002bff007c0c */ /* 0x000fe2000bfc6320 */
[----:B------:R1:W-:Y:S01]  /*7d90*/  @!P1 STG.E desc[UR14][R12.64+0x700], R14 ;  /* 0x0007000e0c009986 */ /* 0x0003e2000c10190e */
[----:B------:R-:W-:-:S02]  /*7da0*/  ISETP.GE.U32.AND P3, PT, R10, UR42, PT ;  /* 0x0000002a0a007c0c */ /* 0x000fc4000bf66070 */
[----:B------:R-:W-:Y:S02]  /*7db0*/  ISETP.GE.U32.AND P4, PT, R35, UR42, PT ;  /* 0x0000002a23007c0c */ /* 0x000fe4000bf86070 */
[----:B------:R-:W-:Y:S01]  /*7dc0*/  ISETP.GE.U32.AND P5, PT, R37, UR42, PT ;  /* 0x0000002a25007c0c */ /* 0x000fe2000bfa6070 */
[----:B------:R1:W-:Y:S01]  /*7dd0*/  @!P0 STG.E desc[UR18][R12.64+0xa80], R45 ;  /* 0x000a802d0c008986 */ /* 0x0003e2000c101912 */
[----:B------:R-:W-:Y:S02]  /*7de0*/  ISETP.GE.U32.AND P1, PT, R39, UR42, PT ;  /* 0x0000002a27007c0c */ /* 0x000fe4000bf26070 */
[----:B------:R-:W-:Y:S02]  /*7df0*/  ISETP.GE.U32.AND P2, PT, R11, UR42, PT ;  /* 0x0000002a0b007c0c */ /* 0x000fe4000bf46070 */
        /* <DEDUP_REMOVED lines=29> */
.L_x_21803:
[----:B------:R-:W-:Y:S05]  /*7fd0*/  EXIT ;  /* 0x000000000000794d */ /* 0x000fea0003800000 */
.L_x_21848:
[----:B------:R-:W-:Y:S01]  /*7fe0*/  HFMA2 R11, -RZ, RZ, 0, 1.847743988037109375e-06 ;  /* 0x0000001fff0b7431 */ /* 0x000fe200000001ff */
[----:B------:R-:W-:Y:S01]  /*7ff0*/  BSSY B1, `(.L_x_21894) ;  /* 0x0000006000017945 */ /* 0x000fe20003800000 */
[----:B------:R-:W-:Y:S02]  /*8000*/  IMAD.MOV.U32 R12, RZ, RZ, 0x10 ;  /* 0x00000010ff0c7424 */ /* 0x000fe400078e00ff */
[----:B------:R-:W-:-:S07]  /*8010*/  IMAD.MOV.U32 R15, RZ, RZ, -0x1 ;  /* 0xffffffffff0f7424 */ /* 0x000fce00078e00ff */
[----:B0-----:R-:W-:Y:S05]  /*8020*/  WARPSYNC.COLLECTIVE R15, `(.L_x_21895) ;  /* 0x000000000f087348 */ /* 0x001fea0003c00000 */
[----:B------:R1:W2:Y:S02]  /*8030*/  SHFL.BFLY P6, R14, R13, R12, R11 ;  /* 0x0c00000c0d0e7389 */ /* 0x0002a400000c000b */
[----:B012---:R-:W-:Y:S05]  /*8040*/  ENDCOLLECTIVE ;  /* 0x000000000000791b */ /* 0x007fea0003800000 */
.L_x_21895:
[----:B------:R-:W-:Y:S05]  /*8050*/  BSYNC B1 ;  /* 0x0000000000017941 */ /* 0x000fea0003800000 */
.L_x_21894:
        /* <DEDUP_REMOVED lines=9> */
.L_x_21896:
[----:B------:R-:W-:Y:S01]  /*80f0*/  HFMA2 R12, -RZ, RZ, 0, 2.384185791015625e-07 ;  /* 0x00000004ff0c7431 */ /* 0x000fe200000001ff */
[----:B------:R-:W-:-:S05]  /*8100*/  FMNMX R44, R13, R14, !PT ;  /* 0x0000000e0d2c7209 */ /* 0x000fca0007800000 */
[----:B------:R-:W-:-:S07]  /*8110*/  IMAD.MOV.U32 R13, RZ, RZ, R44 ;  /* 0x000000ffff0d7224 */ /* 0x000fce00078e002c */
[----:B------:R-:W-:Y:S05]  /*8120*/  WARPSYNC.COLLECTIVE R15, `(.L_x_21897) ;  /* 0x000000000f087348 */ /* 0x000fea0003c00000 */
[----:B------:R0:W1:Y:S02]  /*8130*/  SHFL.BFLY P6, R14, R13, R12, R11 ;  /* 0x0c00000c0d0e7389 */ /* 0x00006400000c000b */
[----:B01----:R-:W-:Y:S05]  /*8140*/  ENDCOLLECTIVE ;  /* 0x000000000000791b */ /* 0x003fea0003800000 */
.L_x_21897:
[----:B------:R-:W-:Y:S02]  /*8150*/  MOV R12, 0x2 ;  /* 0x00000002000c7802 */ /* 0x000fe40000000f00 */
[----:B------:R-:W-:-:S05]  /*8160*/  FMNMX R45, R44, R14, !PT ;  /* 0x0000000e2c2d7209 */ /* 0x000fca0007800000 */
[----:B------:R-:W-:-:S07]  /*8170*/  IMAD.MOV.U32 R13, RZ, RZ, R45 ;  /* 0x000000ffff0d7224 */ /* 0x000fce00078e002d */
[----:B------:R-:W-:Y:S05]  /*8180*/  WARPSYNC.COLLECTIVE R15, `(.L_x_21898) ;  /* 0x000000000f087348 */ /* 0x000fea0003c00000 */
[----:B------:R0:W1:Y:S02]  /*8190*/  SHFL.BFLY P6, R14, R13, R12, R11 ;  /* 0x0c00000c0d0e7389 */ /* 0x00006400000c000b */
[----:B01----:R-:W-:Y:S05]  /*81a0*/  ENDCOLLECTIVE ;  /* 0x000000000000791b */ /* 0x003fea0003800000 */
.L_x_21898:
[----:B------:R-:W-:Y:S01]  /*81b0*/  HFMA2 R12, -RZ, RZ, 0, 5.9604644775390625e-08 ;  /* 0x00000001ff0c7431 */ /* 0x000fe200000001ff */
[----:B------:R-:W-:-:S05]  /*81c0*/  FMNMX R47, R45, R14, !PT ;  /* 0x0000000e2d2f7209 */ /* 0x000fca0007800000 */
[----:B------:R-:W-:-:S07]  /*81d0*/  IMAD.MOV.U32 R13, RZ, RZ, R47 ;  /* 0x000000ffff0d7224 */ /* 0x000fce00078e002f */
[----:B------:R-:W-:Y:S05]  /*81e0*/  WARPSYNC.COLLECTIVE R15, `(.L_x_21899) ;  /* 0x000000000f087348 */ /* 0x000fea0003c00000 */
[----:B------:R0:W1:Y:S02]  /*81f0*/  SHFL.BFLY P6, R14, R13, R12, R11 ;  /* 0x0c00000c0d0e7389 */ /* 0x00006400000c000b */
[----:B01----:R-:W-:Y:S05]  /*8200*/  ENDCOLLECTIVE ;  /* 0x000000000000791b */ /* 0x003fea0003800000 */
.L_x_21899:
        /* <DEDUP_REMOVED lines=86> */
[C---:B------:R-:W-:Y:S01]  /*8770*/  FADD R4, R47.reuse, -12583039 ;  /* 0xcb40007f2f047421 */ /* 0x040fe20000000000 */
[----:B------:R-:W-:-:S03]  /*8780*/  IMAD.SHL.U32 R24, R47, 0x800000, RZ ;  /* 0x008000002f187824 */ /* 0x000fc600078e00ff */
[C---:B------:R-:W-:Y:S01]  /*8790*/  FFMA R4, R11.reuse, 1.4426950216293334961, -R4 ;  /* 0x3fb8aa3b0b047823 */ /* 0x040fe20000000804 */
[----:B------:R-:W1:Y:S03]  /*87a0*/  MUFU.EX2 R59, R59 ;  /* 0x0000003b003b7308 */ /* 0x000e660000000800 */
[----:B------:R-:W-:Y:S01]  /*87b0*/  FFMA R4, R11, 1.925963033500011079e-08, R4 ;  /* 0x32a570600b047823 */ /* 0x000fe20000000004 */
[----:B0-----:R-:W-:-:S04]  /*87c0*/  FMUL R28, R28, R57 ;  /* 0x000000391c1c7220 */ /* 0x001fc80000400000 */
        /* <DEDUP_REMOVED lines=46> */
[----:B------:R-:W-:Y:S01]  /*8ab0*/  FFMA R4, R45, 1.4426950216293334961, -R4 ;  /* 0x3fb8aa3b2d047823 */ /* 0x000fe20000000804 */
[----:B------:R-:W0:Y:S02]  /*8ac0*/  MUFU.EX2 R13, R13 ;  /* 0x0000000d000d7308 */ /* 0x000e240000000800 */
[----:B------:R-:W-:Y:S01]  /*8ad0*/  FFMA.RM R11, R11, R56, 12582913 ;  /* 0x4b4000010b0b7423 */ /* 0x000fe20000004038 */
[----:B------:R-:W-:-:S03]  /*8ae0*/  FFMA R4, R45, 1.925963033500011079e-08, R4 ;  /* 0x32a570602d047823 */ /* 0x000fc60000000004 */
[----:B------:R-:W-:Y:S02]  /*8af0*/  FADD R6, R11, -12583039 ;  /* 0xcb40007f0b067421 */ /* 0x000fe40000000000 */
[----:B------:R1:W2:Y:S02]  /*8b00*/  MUFU.EX2 R15, R4 ;  /* 0x00000004000f7308 */ /* 0x0002a40000000800 */
[----:B------:R-:W-:-:S04]  /*8b10*/  FFMA R6, R51, 1.4426950216293334961, -R6 ;  /* 0x3fb8aa3b33067823 */ /* 0x000fc80000000806 */
[----:B------:R-:W-:Y:S01]  /*8b20*/  FFMA R51, R51, 1.925963033500011079e-08, R6 ;  /* 0x32a5706033337823 */ /* 0x000fe20000000006 */
[----:B------:R-:W-:Y:S01]  /*8b30*/  SHF.L.U32 R6, R11, 0x17, RZ ;  /* 0x000000170b067819 */ /* 0x000fe200000006ff */
[----:B------:R-:W-:Y:S01]  /*8b40*/  FFMA.SAT R11, R53, R55, 0.5 ;  /* 0x3f000000350b7423 */ /* 0x000fe20000002037 */
[----:B0-----:R-:W-:-:S03]  /*8b50*/  FMUL R10, R10, R13 ;  /* 0x0000000d0a0a7220 */ /* 0x001fc60000400000 */
[----:B------:R-:W-:Y:S01]  /*8b60*/  FFMA.RM R11, R11, R56, 12582913 ;  /* 0x4b4000010b0b7423 */ /* 0x000fe20000004038 */
[----:B------:R-:W0:Y:S03]  /*8b70*/  MUFU.EX2 R51, R51 ;  /* 0x0000003300337308 */ /* 0x000e260000000800 */
[----:B-1----:R-:W-:Y:S01]  /*8b80*/  FADD R4, R11, -12583039 ;  /* 0xcb40007f0b047421 */ /* 0x002fe20000000000 */
[----:B--2---:R-:W-:-:S03]  /*8b90*/  FMUL R8, R8, R15 ;  /* 0x0000000f08087220 */ /* 0x004fc60000400000 */
        /* <DEDUP_REMOVED lines=39> */
[----:B------:R0:W1:Y:S02]  /*8e10*/  MUFU.EX2 R12, R15 ;  /* 0x0000000f000c7308 */ /* 0x0000640000000800 */
[----:B0-----:R-:W-:Y:S02]  /*8e20*/  IMAD.MOV.U32 R15, RZ, RZ, -0x1 ;  /* 0xffffffffff0f7424 */ /* 0x001fe400078e00ff */
[----:B-1----:R-:W-:Y:S01]  /*8e30*/  FMUL R45, R11, R12 ;  /* 0x0000000c0b2d7220 */ /* 0x002fe20000400000 */
        /* <DEDUP_REMOVED lines=32> */
.L_x_21900:
[----:B------:R-:W-:Y:S02]  /*9040*/  IMAD.MOV.U32 R12, RZ, RZ, 0x8 ;  /* 0x00000008ff0c7424 */ /* 0x000fe400078e00ff */
[----:B------:R-:W-:-:S05]  /*9050*/  FADD R50, R13, R14 ;  /* 0x0000000e0d327221 */ /* 0x000fca0000000000 */
[----:B------:R-:W-:-:S07]  /*9060*/  MOV R13, R50 ;  /* 0x00000032000d7202 */ /* 0x000fce0000000f00 */
[----:B------:R-:W-:Y:S05]  /*9070*/  WARPSYNC.COLLECTIVE R15, `(.L_x_21901) ;  /* 0x000000000f087348 */ /* 0x000fea0003c00000 */
[----:B------:R0:W1:Y:S02]  /*9080*/  SHFL.BFLY P6, R14, R13, R12, R11 ;  /* 0x0c00000c0d0e7389 */ /* 0x00006400000c000b */
[----:B01----:R-:W-:Y:S05]  /*9090*/  ENDCOLLECTIVE ;  /* 0x000000000000791b */ /* 0x003fea0003800000 */
.L_x_21901:
[----:B------:R-:W-:Y:S02]  /*90a0*/  IMAD.MOV.U32 R12, RZ, RZ, 0x4 ;  /* 0x00000004ff0c7424 */ /* 0x000fe400078e00ff */
[----:B------:R-:W-:-:S05]  /*90b0*/  FADD R51, R50, R14 ;  /* 0x0000000e32337221 */ /* 0x000fca0000000000 */
[----:B------:R-:W-:-:S07]  /*90c0*/  MOV R13, R51 ;  /* 0x00000033000d7202 */ /* 0x000fce0000000f00 */
[----:B------:R-:W-:Y:S05]  /*90d0*/  WARPSYNC.COLLECTIVE R15, `(.L_x_21902) ;  /* 0x000000000f087348 */ /* 0x000fea0003c00000 */
[----:B------:R0:W1:Y:S02]  /*90e0*/  SHFL.BFLY P6, R14, R13, R12, R11 ;  /* 0x0c00000c0d0e7389 */ /* 0x00006400000c000b */
[----:B01----:R-:W-:Y:S05]  /*90f0*/  ENDCOLLECTIVE ;  /* 0x000000000000791b */ /* 0x003fea0003800000 */
.L_x_21902:
[----:B------:R-:W-:Y:S02]  /*9100*/  IMAD.MOV.U32 R12, RZ, RZ, 0x2 ;  /* 0x00000002ff0c7424 */ /* 0x000fe400078e00ff */
[----:B------:R-:W-:-:S05]  /*9110*/  FADD R52, R51, R14 ;  /* 0x0000000e33347221 */ /* 0x000fca0000000000 */
[----:B------:R-:W-:-:S07]  /*9120*/  MOV R13, R52 ;  /* 0x00000034000d7202 */ /* 0x000fce0000000f00 */
[----:B------:R-:W-:Y:S05]  /*9130*/  WARPSYNC.COLLECTIVE R15, `(.L_x_21903) ;  /* 0x000000000f087348 */ /* 0x000fea0003c00000 */
[----:B------:R0:W1:Y:S02]  /*9140*/  SHFL.BFLY P6, R14, R13, R12, R11 ;  /* 0x0c00000c0d0e7389 */ /* 0x00006400000c000b */
[----:B01----:R-:W-:Y:S05]  /*9150*/  ENDCOLLECTIVE ;  /* 0x000000000000791b */ /* 0x003fea0003800000 */
.L_x_21903:
[----:B------:R-:W-:Y:S02]  /*9160*/  IMAD.MOV.U32 R12, RZ, RZ, 0x1 ;  /* 0x00000001ff0c7424 */ /* 0x000fe400078e00ff */
[----:B------:R-:W-:-:S05]  /*9170*/  FADD R53, R52, R14 ;  /* 0x0000000e34357221 */ /* 0x000fca0000000000 */
[----:B------:R-:W-:-:S07]  /*9180*/  MOV R13, R53 ;  /* 0x00000035000d7202 */ /* 0x000fce0000000f00 */
[----:B------:R-:W-:Y:S05]  /*9190*/  WARPSYNC.COLLECTIVE R15, `(.L_x_21904) ;  /* 0x000000000f087348 */ /* 0x000fea0003c00000 */
[----:B------:R0:W1:Y:S02]  /*91a0*/  SHFL.BFLY P6, R14, R13, R12, R11 ;  /* 0x0c00000c0d0e7389 */ /* 0x00006400000c000b */
[----:B01----:R-:W-:Y:S05]  /*91b0*/  ENDCOLLECTIVE ;  /* 0x000000000000791b */ /* 0x003fea0003800000 */
.L_x_21904:
[----:B------:R-:W-:Y:S05]  /*91c0*/  BRA `(.L_x_21905) ;  /* 0xffffffd000547947 */ /* 0x000fea000383ffff */
        .weak           $__internal_338_$__cuda_sm3x_div_rn_noftz_f32_slowpath
        .type           $__internal_338_$__cuda_sm3x_div_rn_noftz_f32_slowpath,@function
        .size           $__internal_338_$__cuda_sm3x_div_rn_noftz_f32_slowpath,(.L_x_37715 - $__internal_338_$__cuda_sm3x_div_rn_noftz_f32_slowpath)
$__internal_338_$__cuda_sm3x_div_rn_noftz_f32_slowpath:
        /* <DEDUP_REMOVED lines=35> */
.L_x_21907:
        /* <DEDUP_REMOVED lines=51> */
.L_x_21914:
[----:B------:R-:W-:-:S04]  /*9730*/  LOP3.LUT R11, R11, 0x80000000, RZ, 0xc0, !PT ;  /* 0x800000000b0b7812 */ /* 0x000fc800078ec0ff */
[----:B------:R-:W-:Y:S01]  /*9740*/  LOP3.LUT R11, R11, 0x7f800000, RZ, 0xfc, !PT ;  /* 0x7f8000000b0b7812 */ /* 0x000fe200078efcff */
[----:B------:R-:W-:Y:S06]  /*9750*/  BRA `(.L_x_21915) ;  /* 0x0000000000047947 */ /* 0x000fec0003800000 */
.L_x_21913:
[----:B------:R-:W-:-:S07]  /*9760*/  IMAD R11, R54, 0x800000, R11 ;  /* 0x00800000360b7824 */ /* 0x000fce00078e020b */
.L_x_21915:
[----:B------:R-:W-:Y:S05]  /*9770*/  BSYNC.RECONVERGENT B2 ;  /* 0x0000000000027941 */ /* 0x000fea0003800200 */
.L_x_21912:
[----:B------:R-:W-:Y:S05]  /*9780*/  BRA `(.L_x_21916) ;  /* 0x0000000000207947 */ /* 0x000fea0003800000 */
.L_x_21911:
[----:B------:R-:W-:-:S04]  /*9790*/  LOP3.LUT R11, R11, 0x80000000, R52, 0x48, !PT ;  /* 0x800000000b0b7812 */ /* 0x000fc800078e4834 */
[----:B------:R-:W-:Y:S01]  /*97a0*/  LOP3.LUT R11, R11, 0x7f800000, RZ, 0xfc, !PT ;  /* 0x7f8000000b0b7812 */ /* 0x000fe200078efcff */
[----:B------:R-:W-:Y:S06]  /*97b0*/  BRA `(.L_x_21916) ;  /* 0x0000000000147947 */ /* 0x000fec0003800000 */
.L_x_21910:
[----:B------:R-:W-:Y:S01]  /*97c0*/  LOP3.LUT R11, R11, 0x80000000, R52, 0x48, !PT ;  /* 0x800000000b0b7812 */ /* 0x000fe200078e4834 */
[----:B------:R-:W-:Y:S06]  /*97d0*/  BRA `(.L_x_21916) ;  /* 0x00000000000c7947 */ /* 0x000fec0003800000 */
.L_x_21909:
[----:B------:R-:W0:Y:S01]  /*97e0*/  MUFU.RSQ R11, -QNAN ;  /* 0xffc00000000b7908 */ /* 0x000e220000001400 */
[----:B------:R-:W-:Y:S05]  /*97f0*/  BRA `(.L_x_21916) ;  /* 0x0000000000047947 */ /* 0x000fea0003800000 */
.L_x_21908:
[----:B------:R-:W-:-:S07]  /*9800*/  FADD.FTZ R11, R40, R11 ;  /* 0x0000000b280b7221 */ /* 0x000fce0000010000 */
.L_x_21916:
[----:B------:R-:W-:Y:S05]  /*9810*/  BSYNC.RECONVERGENT B1 ;  /* 0x0000000000017941 */ /* 0x000fea0003800200 */
.L_x_21906:
[----:B------:R-:W-:-:S04]  /*9820*/  HFMA2 R13, -RZ, RZ, 0, 0 ;  /* 0x00000000ff0d7431 */ /* 0x000fc800000001ff */
[----:B0-----:R-:W-:Y:S05]  /*9830*/  RET.REL.NODEC R12 `(_Z15SoftmaxWarpImplI22BroadcastScaleMaskLoadIffbLm2EiE11DirectStoreIffEfLi1ELi22ELi32ELi1ELb1EL9Algorithm0EEvT_T0_ll) ;  /* 0xffffff640cf07950 */ /* 0x001fea0003c3ffff */
.L_x_21917:
        /* <DEDUP_REMOVED lines=12> */
.L_x_37715:


//--------------------- .text._Z15SoftmaxWarpImplI22BroadcastScaleMaskLoadIffbLm2EiE11DirectStoreIffEfLi1ELi22ELi32ELi1ELb0EL9Algorithm0EEvT_T0_ll --------------------------
	.section	.text._Z15SoftmaxWarpImplI22BroadcastScaleMaskLoadIffbLm2EiE11DirectStoreIffEfLi1ELi22ELi32ELi1ELb0EL9Algorithm0EEvT_T0_ll,"ax",@progbits
	.align	128
        .global         _Z15SoftmaxWarpImplI22BroadcastScaleMaskLoadIffbLm2EiE11DirectStoreIffEfLi1ELi22ELi32ELi1ELb0EL9Algorithm0EEvT_T0_ll
        .type           _Z15SoftmaxWarpImplI22BroadcastScaleMaskLoadIffbLm2EiE11DirectStoreIffEfLi1ELi22ELi32ELi1ELb0EL9Algorithm0EEvT_T0_ll,@function
        .size           _Z15SoftmaxWarpImplI22BroadcastScaleMaskLoadIffbLm2EiE11DirectStoreIffEfLi1ELi22ELi32ELi1ELb0EL9Algorithm0EEvT_T0_ll,(.L_x_37716 - _Z15SoftmaxWarpImplI22BroadcastScaleMaskLoadIffbLm2EiE11DirectStoreIffEfLi1ELi22ELi32ELi1ELb0EL9Algorithm0EEvT_T0_ll)
        .other          _Z15SoftmaxWarpImplI22BroadcastScaleMaskLoadIffbLm2EiE11DirectStoreIffEfLi1ELi22ELi32ELi1ELb0EL9Algorithm0EEvT_T0_ll,@"STO_CUDA_ENTRY STV_DEFAULT"
_Z15SoftmaxWarpImplI22BroadcastScaleMaskLoadIffbLm2EiE11DirectStoreIffEfLi1ELi22ELi32ELi1ELb0EL9Algorithm0EEvT_T0_ll:
.text._Z15SoftmaxWarpImplI22BroadcastScaleMaskLoadIffbLm2EiE11DirectStoreIffEfLi1ELi22ELi32ELi1ELb0EL9Algorithm0EEvT_T0_ll:
        /* <DEDUP_REMOVED lines=27> */
.L_x_21918:
        /* <DEDUP_REMOVED lines=14> */
.L_x_21965:
[----:B--2---:R-:W-:Y:S01]  /*0290*/  IABS R0, UR49 ;  /* 0x0000003100007c13 */ /* 0x004fe20008000000 */
[----:B0-----:R-:W-:Y:S01]  /*02a0*/  IMAD R6, R35, UR48, R36 ;  /* 0x0000003023067c24 */ /* 0x001fe2000f8e0224 */
[----:B------:R-:W-:Y:S01]  /*02b0*/  UMOV UR4, URZ ;  /* 0x000000ff00047c82 */ /* 0x000fe20008000000 */
[----:B-1----:R-:W-:Y:S01]  /*02c0*/  R2UR UR8, R28 ;  /* 0x000000001c0872ca */ /* 0x002fe200000e0000 */
[----:B------:R-:W0:Y:S01]  /*02d0*/  LDC.64 R26, c[0x0][0x398] ;  /* 0x0000e600ff1a7b82 */ /* 0x000e220000000a00 */
[----:B------:R-:W-:Y:S02]  /*02e0*/  R2UR UR7, R0 ;  /* 0x00000000000772ca */ /* 0x000fe400000e0000 */
[----:B------:R-:W-:Y:S02]  /*02f0*/  IABS R8, R6 ;  /* 0x0000000600087213 */ /* 0x000fe40000000000 */
[----:B------:R-:W-:Y:S02]  /*0300*/  IADD3 R3, PT, PT, R6, 0x20, RZ ;  /* 0x0000002006037810 */ /* 0x000fe40007ffe0ff */
[----:B------:R-:W-:-:S02]  /*0310*/  R2UR UR9, R29 ;  /* 0x000000001d0972ca */ /* 0x000fc400000e0000 */
[----:B------:R-:W-:Y:S02]  /*0320*/  SHF.R.S64 R24, RZ, 0x1e, R6 ;  /* 0x0000001eff187819 */ /* 0x000fe40000001006 */
[----:B------:R-:W-:-:S03]  /*0330*/  LOP3.LUT R4, R6, UR49, RZ, 0x3c, !PT ;  /* 0x0000003106047c12 */ /* 0x000fc6000f8e3cff */
[----:B------:R-:W1:Y:S01]  /*0340*/  I2F.RP R0, UR7 ;  /* 0x0000000700007d06 */ /* 0x000e620008209400 */
[----:B------:R-:W-:Y:S02]  /*0350*/  IABS R22, R3 ;  /* 0x0000000300167213 */ /* 0x000fe40000000000 */
[----:B------:R-:W-:Y:S02]  /*0360*/  IADD3 R24, P0, PT, R24, UR36, RZ ;  /* 0x0000002418187c10 */ /* 0x000fe4000ff1e0ff */
[----:B------:R-:W-:Y:S02]  /*0370*/  ISETP.GE.AND P6, PT, R4, RZ, PT ;  /* 0x000000ff0400720c */ /* 0x000fe40003fc6270 */
[----:B------:R-:W-:Y:S01]  /*0380*/  LEA.HI.X.SX32 R25, R6, UR37, 0x2, P0 ;  /* 0x0000002506197c11 */ /* 0x000fe200080f16ff */
[----:B-1----:R-:W1:Y:S01]  /*0390*/  MUFU.RCP R0, R0 ;  /* 0x0000000000007308 */ /* 0x002e620000001000 */
[----:B------:R-:W-:-:S03]  /*03a0*/  SHF.R.S64 R4, RZ, 0x1e, R3 ;  /* 0x0000001eff047819 */ /* 0x000fc60000001003 */
[----:B------:R2:W3:Y:S01]  /*03b0*/  LDG.E R24, desc[UR8][R24.64] ;  /* 0x0000000818187981 */ /* 0x0004e2000c1e1900 */
[----:B-1----:R-:W-:Y:S02]  /*03c0*/  VIADD R2, R0, 0xffffffe ;  /* 0x0ffffffe00027836 */ /* 0x002fe40000000000 */
[----:B------:R-:W-:-:S04]  /*03d0*/  VIADD R0, R6, 0x40 ;  /* 0x0000004006007836 */ /* 0x000fc80000000000 */
[----:B------:R-:W1:Y:S01]  /*03e0*/  F2I.FTZ.U32.TRUNC.NTZ R2, R2 ;  /* 0x0000000200027305 */ /* 0x000e62000021f000 */
[----:B------:R-:W-:-:S04]  /*03f0*/  LOP3.LUT R9, R0, UR49, RZ, 0x3c, !PT ;  /* 0x0000003100097c12 */ /* 0x000fc8000f8e3cff */
[----:B------:R-:W-:Y:S02]  /*0400*/  ISETP.GE.AND P3, PT, R9, RZ, PT ;  /* 0x000000ff0900720c */ /* 0x000fe40003f66270 */
[----:B-1----:R-:W-:Y:S01]  /*0410*/  R2UR UR5, R2 ;  /* 0x00000000020572ca */ /* 0x002fe200000e0000 */
[----:B------:R-:W-:Y:S01]  /*0420*/  VIADD R9, R6, 0x60 ;  /* 0x0000006006097836 */ /* 0x000fe20000000000 */
[----:B------:R-:W-:Y:S02]  /*0430*/  SHF.R.S64 R12, RZ, 0x1e, R0 ;  /* 0x0000001eff0c7819 */ /* 0x000fe40000001000 */
[----:B------:R-:W-:Y:S02]  /*0440*/  IADD3 R4, P0, PT, R4, UR36, RZ ;  /* 0x0000002404047c10 */ /* 0x000fe4000ff1e0ff */
[----:B------:R-:W-:-:S07]  /*0450*/  LOP3.LUT R2, R3, UR49, RZ, 0x3c, !PT ;  /* 0x0000003103027c12 */ /* 0x000fce000f8e3cff */
[----:B------:R-:W-:Y:S01]  /*0460*/  UIADD3 UR6, UPT, UPT, URZ, -UR5, URZ ;  /* 0x80000005ff067290 */ /* 0x000fe2000fffe0ff */
[----:B--2---:R-:W-:Y:S02]  /*0470*/  IABS R25, R0 ;  /* 0x0000000000197213 */ /* 0x004fe40000000000 */
[----:B------:R-:W-:Y:S01]  /*0480*/  SHF.R.S64 R14, RZ, 0x1e, R9 ;  /* 0x0000001eff0e7819 */ /* 0x000fe20000001009 */
[----:B------:R-:W-:Y:S01]  /*0490*/  UIMAD UR6, UR6, UR7, URZ ;  /* 0x00000007060672a4 */ /* 0x000fe2000f8e02ff */
[----:B------:R-:W-:Y:S02]  /*04a0*/  IADD3 R12, P2, PT, R12, UR36, RZ ;  /* 0x000000240c0c7c10 */ /* 0x000fe4000ff5e0ff */
[----:B------:R-:W-:Y:S01]  /*04b0*/  ISETP.GE.AND P4, PT, R2, RZ, PT ;  /* 0x000000ff0200720c */ /* 0x000fe20003f86270 */
[----:B------:R-:W-:-:S06]  /*04c0*/  UIMAD.WIDE.U32 UR4, UR5, UR6, UR4 ;  /* 0x00000006050472a5 */ /* 0x000fcc000f8e0004 */
[----:B------:R-:W-:-:S05]  /*04d0*/  IMAD.HI.U32 R7, R8, UR5, RZ ;  /* 0x0000000508077c27 */ /* 0x000fca000f8e00ff */
[----:B------:R-:W-:-:S05]  /*04e0*/  IADD3 R5, PT, PT, -R7, RZ, RZ ;  /* 0x000000ff07057210 */ /* 0x000fca0007ffe1ff */
[----:B------:R-:W-:Y:S02]  /*04f0*/  IMAD R8, R5, UR7, R8 ;  /* 0x0000000705087c24 */ /* 0x000fe4000f8e0208 */
[----:B------:R-:W-:-:S03]  /*0500*/  IMAD.HI.U32 R11, R22, UR5, RZ ;  /* 0x00000005160b7c27 */ /* 0x000fc6000f8e00ff */
[----:B------:R-:W-:Y:S02]  /*0510*/  ISETP.LT.U32.AND P1, PT, R8, UR7, PT ;  /* 0x0000000708007c0c */ /* 0x000fe4000bf21070 */
[----:B------:R-:W-:Y:S02]  /*0520*/  IADD3 R17, PT, PT, -R11, RZ, RZ ;  /* 0x000000ff0b117210 */ /* 0x000fe40007ffe1ff */
[----:B------:R-:W-:Y:S01]  /*0530*/  LEA.HI.X.SX32 R5, R3, UR37, 0x2, P0 ;  /* 0x0000002503057c11 */ /* 0x000fe200080f16ff */
[----:B------:R-:W-:Y:S01]  /*0540*/  IMAD.HI.U32 R2, R25, UR5, RZ ;  /* 0x0000000519027c27 */ /* 0x000fe2000f8e00ff */
[----:B------:R-:W-:-:S03]  /*0550*/  IADD3 R14, P0, PT, R14, UR36, RZ ;  /* 0x000000240e0e7c10 */ /* 0x000fc6000ff1e0ff */
[----:B------:R-:W-:Y:S01]  /*0560*/  IMAD R22, R17, UR7, R22 ;  /* 0x0000000711167c24 */ /* 0x000fe2000f8e0216 */
[----:B------:R-:W-:Y:S01]  /*0570*/  R2UR UR10, R28 ;  /* 0x000000001c0a72ca */ /* 0x000fe200000e0000 */
[----:B------:R1:W2:Y:S01]  /*0580*/  LDG.E R23, desc[UR8][R4.64] ;  /* 0x0000000804177981 */ /* 0x0002a2000c1e1900 */
[----:B------:R-:W-:Y:S02]  /*0590*/  R2UR UR11, R29 ;  /* 0x000000001d0b72ca */ /* 0x000fe400000e0000 */
[----:B------:R-:W-:Y:S02]  /*05a0*/  @!P1 IADD3 R8, PT, PT, R8, -UR7, RZ ;  /* 0x8000000708089c10 */ /* 0x000fe4000fffe0ff */
[----:B------:R-:W-:Y:S01]  /*05b0*/  LEA.HI.X.SX32 R13, R0, UR37, 0x2, P2 ;  /* 0x00000025000d7c11 */ /* 0x000fe200090f16ff */
[----:B------:R-:W-:Y:S01]  /*05c0*/  IMAD.MOV R10, RZ, RZ, -R2 ;  /* 0x000000ffff0a7224 */ /* 0x000fe200078e0a02 */
[----:B------:R-:W-:Y:S02]  /*05d0*/  LEA.HI.X.SX32 R15, R9, UR37, 0x2, P0 ;  /* 0x00000025090f7c11 */ /* 0x000fe400080f16ff */
[----:B------:R-:W-:Y:S01]  /*05e0*/  ISETP.LT.U32.AND P2, PT, R22, UR7, PT ;  /* 0x0000000716007c0c */ /* 0x000fe2000bf41070 */
[----:B-1----:R-:W1:Y:S01]  /*05f0*/  LDC.64 R4, c[0x0][0x390] ;  /* 0x0000e400ff047b82 */ /* 0x002e620000000a00 */
[----:B------:R-:W-:-:S02]  /*0600*/  R2UR UR12, R28 ;  /* 0x000000001c0c72ca */ /* 0x000fc400000e0000 */
[----:B------:R-:W-:Y:S01]  /*0610*/  R2UR UR13, R29 ;  /* 0x000000001d0d72ca */ /* 0x000fe200000e0000 */
[----:B------:R4:W5:Y:S01]  /*0620*/  LDG.E R21, desc[UR10][R12.64] ;  /* 0x0000000a0c157981 */ /* 0x000962000c1e1900 */
[----:B------:R-:W-:Y:S01]  /*0630*/  ISETP.GE.U32.AND P0, PT, R8, UR7, PT ;  /* 0x0000000708007c0c */ /* 0x000fe2000bf06070 */
[----:B------:R-:W-:Y:S02]  /*0640*/  IMAD R25, R10, UR7, R25 ;  /* 0x000000070a197c24 */ /* 0x000fe4000f8e0219 */
[C---:B------:R-:W-:Y:S02]  /*0650*/  VIADD R10, R6.reuse, 0x80 ;  /* 0x00000080060a7836 */ /* 0x040fe40000000000 */
[----:B------:R-:W-:Y:S01]  /*0660*/  @!P1 VIADD R7, R7, 0x1 ;  /* 0x0000000107079836 */ /* 0x000fe20000000000 */
[----:B------:R-:W-:Y:S02]  /*0670*/  IADD3 R8, PT, PT, R6, 0xa0, RZ ;  /* 0x000000a006087810 */ /* 0x000fe40007ffe0ff */
[----:B----4-:R-:W-:-:S02]  /*0680*/  SHF.R.S64 R12, RZ, 0x1e, R10 ;  /* 0x0000001eff0c7819 */ /* 0x010fc4000000100a */
[----:B------:R-:W-:Y:S01]  /*0690*/  @!P2 IADD3 R22, PT, PT, R22, -UR7, RZ ;  /* 0x800000071616ac10 */ /* 0x000fe2000fffe0ff */
[----:B------:R4:W5:Y:S02]  /*06a0*/  LDG.E R20, desc[UR12][R14.64] ;  /* 0x0000000c0e147981 */ /* 0x000964000c1e1900 */
[----:B------:R-:W-:Y:S01]  /*06b0*/  @P0 VIADD R7, R7, 0x1 ;  /* 0x0000000107070836 */ /* 0x000fe20000000000 */
[----:B------:R-:W-:Y:S02]  /*06c0*/  SHF.R.S64 R16, RZ, 0x1e, R8 ;  /* 0x0000001eff107819 */ /* 0x000fe40000001008 */
[----:B------:R-:W-:Y:S02]  /*06d0*/  IABS R30, R9 ;  /* 0x00000009001e7213 */ /* 0x000fe40000000000 */
[----:B------:R-:W-:Y:S01]  /*06e0*/  ISETP.GE.U32.AND P0, PT, R22, UR7, PT ;  /* 0x0000000716007c0c */ /* 0x000fe2000bf06070 */
[----:B------:R-:W-:Y:S01]  /*06f0*/  IMAD.MOV.U32 R22, RZ, RZ, R7 ;  /* 0x000000ffff167224 */ /* 0x000fe200078e0007 */
[----:B----4-:R-:W-:Y:S01]  /*0700*/  IADD3 R14, P5, PT, R12, UR36, RZ ;  /* 0x000000240c0e7c10 */ /* 0x010fe2000ffbe0ff */
[----:B------:R-:W-:Y:S01]  /*0710*/  IMAD.HI.U32 R12, R30, UR5, RZ ;  /* 0x000000051e0c7c27 */ /* 0x000fe2000f8e00ff */
[----:B------:R-:W-:-:S02]  /*0720*/  IADD3 R16, P1, PT, R16, UR36, RZ ;  /* 0x0000002410107c10 */ /* 0x000fc4000ff3e0ff */
[----:B------:R-:W-:Y:S02]  /*0730*/  LEA.HI.X.SX32 R15, R10, UR37, 0x2, P5 ;  /* 0x000000250a0f7c11 */ /* 0x000fe4000a8f16ff */
[----:B------:R-:W-:Y:S01]  /*0740*/  ISETP.LT.U32.AND P5, PT, R25, UR7, PT ;  /* 0x0000000719007c0c */ /* 0x000fe2000bfa1070 */
[----:B------:R-:W-:Y:S01]  /*0750*/  @!P6 IMAD.MOV R22, RZ, RZ, -R22 ;  /* 0x000000ffff16e224 */ /* 0x000fe200078e0a16 */
[----:B------:R-:W-:Y:S01]  /*0760*/  @!P2 IADD3 R11, PT, PT, R11, 0x1, RZ ;  /* 0x000000010b0ba810 */ /* 0x000fe20007ffe0ff */
[----:B------:R-:W4:Y:S01]  /*0770*/  LDG.E R19, desc[UR8][R14.64] ;  /* 0x000000080e137981 */ /* 0x000f22000c1e1900 */
[----:B------:R-:W-:Y:S02]  /*0780*/  ISETP.NE.AND P2, PT, RZ, UR49, PT ;  /* 0x00000031ff007c0c */ /* 0x000fe4000bf45270 */
[----:B------:R-:W-:Y:S02]  /*0790*/  LOP3.LUT R7, RZ, UR49, RZ, 0x33, !PT ;  /* 0x00000031ff077c12 */ /* 0x000fe4000f8e33ff */
[----:B------:R-:W-:-:S02]  /*07a0*/  LEA.HI.X.SX32 R17, R8, UR37, 0x2, P1 ;  /* 0x0000002508117c11 */ /* 0x000fc400088f16ff */
[----:B-1----:R-:W-:Y:S02]  /*07b0*/  ISETP.NE.U32.AND P1, PT, R4, 0x1, PT ;  /* 0x000000010400780c */ /* 0x002fe40003f25070 */
[----:B------:R-:W-:Y:S01]  /*07c0*/  IADD3 R13, PT, PT, -R12, RZ, RZ ;  /* 0x000000ff0c0d7210 */ /* 0x000fe20007ffe1ff */
[----:B------:R-:W-:Y:S01]  /*07d0*/  @P0 VIADD R11, R11, 0x1 ;  /* 0x000000010b0b0836 */ /* 0x000fe20000000000 */
[----:B------:R-:W-:Y:S01]  /*07e0*/  SEL R22, R7, R22, !P2 ;  /* 0x0000001607167207 */ /* 0x000fe20005000000 */
[----:B------:R-:W-:Y:S01]  /*07f0*/  @!P5 VIADD R2, R2, 0x1 ;  /* 0x000000010202d836 */ /* 0x000fe20000000000 */
[----:B------:R-:W-:Y:S01]  /*0800*/  ISETP.NE.AND.EX P1, PT, R5, RZ, PT, P1 ;  /* 0x000000ff0500720c */ /* 0x000fe20003f25310 */
[----:B------:R-:W-:Y:S01]  /*0810*/  IMAD R30, R13, UR7, R30 ;  /* 0x000000070d1e7c24 */ /* 0x000fe2000f8e021e */
[----:B------:R-:W-:Y:S01]  /*0820*/  IABS R4, R8 ;  /* 0x0000000800047213 */ /* 0x000fe20000000000 */
[----:B------:R1:W4:Y:S01]  /*0830*/  LDG.E R18, desc[UR10][R16.64] ;  /* 0x0000000a10127981 */ /* 0x000322000c1e1900 */
[----:B------:R-:W-:-:S02]  /*0840*/  IADD3 R5, PT, PT, -R22, RZ, RZ ;  /* 0x000000ff16057210 */ /* 0x000fc40007ffe1ff */
[----:B------:R-:W-:Y:S02]  /*0850*/  @!P5 IADD3 R25, PT, PT, R25, -UR7, RZ ;  /* 0x800000071919dc10 */ /* 0x000fe4000fffe0ff */
[----:B0-----:R-:W-:Y:S01]  /*0860*/  ISETP.NE.U32.AND P0, PT, R26, 0x1, PT ;  /* 0x000000011a00780c */ /* 0x001fe20003f05070 */
[----:B------:R-:W-:Y:S01]  /*0870*/  @!P4 IMAD.MOV R11, RZ, RZ, -R11 ;  /* 0x000000ffff0bc224 */ /* 0x000fe200078e0a0b */
[----:B------:R-:W-:Y:S01]  /*0880*/  MOV R26, R4 ;  /* 0x00000004001a7202 */ /* 0x000fe20000000f00 */
[----:B------:R-:W-:Y:S01]  /*0890*/  IMAD R4, R5, UR49, R6 ;  /* 0x0000003105047c24 */ /* 0x000fe2000f8e0206 */
[----:B------:R-:W-:Y:S02]  /*08a0*/  ISETP.GE.U32.AND P6, PT, R25, UR7, PT ;  /* 0x0000000719007c0c */ /* 0x000fe4000bfc6070 */
[----:B------:R-:W-:Y:S02]  /*08b0*/  ISETP.NE.AND.EX P0, PT, R27, RZ, PT, P0 ;  /* 0x000000ff1b00720c */ /* 0x000fe40003f05300 */
[----:B------:R-:W-:-:S02]  /*08c0*/  ISETP.LT.U32.AND P4, PT, R30, UR7, PT ;  /* 0x000000071e007c0c */ /* 0x000fc4000bf81070 */
[----:B------:R-:W-:Y:S02]  /*08d0*/  SEL R22, R22, RZ, P1 ;  /* 0x000000ff16167207 */ /* 0x000fe40000800000 */
[----:B------:R-:W-:Y:S02]  /*08e0*/  IABS R25, R10 ;  /* 0x0000000a00197213 */ /* 0x000fe40000000000 */
[----:B------:R-:W-:Y:S01]  /*08f0*/  SEL R4, R4, RZ, P0 ;  /* 0x000000ff04047207 */ /* 0x000fe20000000000 */
[----:B------:R-:W-:Y:S01]  /*0900*/  IMAD R5, R22, UR44, RZ ;  /* 0x0000002c16057c24 */ /* 0x000fe2000f8e02ff */
[----:B------:R-:W-:Y:S01]  /*0910*/  SEL R11, R7, R11, !P2 ;  /* 0x0000000b070b7207 */ /* 0x000fe20005000000 */
[----:B------:R-:W-:-:S04]  /*0920*/  IMAD.HI.U32 R13, R25, UR5, RZ ;  /* 0x00000005190d7c27 */ /* 0x000fc8000f8e00ff */
[----:B------:R-:W-:Y:S02]  /*0930*/  IMAD R5, R4, UR45, R5 ;  /* 0x0000002d04057c24 */ /* 0x000fe4000f8e0205 */
[----:B-1----:R-:W-:Y:S02]  /*0940*/  IMAD.MOV R16, RZ, RZ, -R13 ;  /* 0x000000ffff107224 */ /* 0x002fe400078e0a0d */
[----:B------:R-:W-:Y:S01]  /*0950*/  IMAD.MOV R14, RZ, RZ, -R11 ;  /* 0x000000ffff0e7224 */ /* 0x000fe200078e0a0b */
[----:B------:R-:W-:Y:S01]  /*0960*/  @!P4 IADD3 R30, PT, PT, R30, -UR7, RZ ;  /* 0x800000071e1ecc10 */ /* 0x000fe2000fffe0ff */
[----:B------:R-:W-:Y:S01]  /*0970*/  IMAD R25, R16, UR7, R25 ;  /* 0x0000000710197c24 */ /* 0x000fe2000f8e0219 */
[----:B------:R-:W-:Y:S01]  /*0980*/  @P6 IADD3 R2, PT, PT, R2, 0x1, RZ ;  /* 0x0000000102026810 */ /* 0x000fe20007ffe0ff */
[----:B------:R-:W-:Y:S01]  /*0990*/  IMAD R3, R14, UR49, R3 ;  /* 0x000000310e037c24 */ /* 0x000fe2000f8e0203 */
[----:B------:R-:W-:Y:S01]  /*09a0*/  IADD3 R4, P6, PT, R5, UR38, RZ ;  /* 0x0000002605047c10 */ /* 0x000fe2000ffde0ff */
[----:B------:R-:W-:Y:S01]  /*09b0*/  IMAD.HI.U32 R15, R26, UR5, RZ ;  /* 0x000000051a0f7c27 */ /* 0x000fe2000f8e00ff */
[----:B------:R-:W-:-:S02]  /*09c0*/  SEL R11, R11, RZ, P1 ;  /* 0x000000ff0b0b7207 */ /* 0x000fc40000800000 */
[----:B------:R-:W-:Y:S02]  /*09d0*/  ISETP.GE.U32.AND P5, PT, R30, UR7, PT ;  /* 0x000000071e007c0c */ /* 0x000fe4000bfa6070 */
[----:B------:R-:W-:Y:S02]  /*09e0*/  LEA.HI.X.SX32 R5, R5, UR39, 0x1, P6 ;  /* 0x0000002705057c11 */ /* 0x000fe4000b0f0eff */
[----:B------:R-:W-:Y:S01]  /*09f0*/  ISETP.LT.U32.AND P6, PT, R25, UR7, PT ;  /* 0x0000000719007c0c */ /* 0x000fe2000bfc1070 */
[----:B------:R-:W-:Y:S01]  /*0a00*/  IMAD R14, R11, UR44, RZ ;  /* 0x0000002c0b0e7c24 */ /* 0x000fe2000f8e02ff */
[----:B------:R-:W-:Y:S01]  /*0a10*/  SEL R3, R3, RZ, P0 ;  /* 0x000000ff03037207 */ /* 0x000fe20000000000 */
[----:B------:R-:W-:Y:S01]  /*0a20*/  VIADD R11, R6, 0xc0 ;  /* 0x000000c0060b7836 */ /* 0x000fe20000000000 */
[----:B------:R-:W-:Y:S02]  /*0a30*/  IADD3 R17, PT, PT, -R15, RZ, RZ ;  /* 0x000000ff0f117210 */ /* 0x000fe40007ffe1ff */
[----:B------:R-:W-:Y:S01]  /*0a40*/  MOV R22, R2 ;  /* 0x0000000200167202 */ /* 0x000fe20000000f00 */
[----:B------:R-:W-:Y:S01]  /*0a50*/  IMAD R3, R3, UR45, R14 ;  /* 0x0000002d03037c24 */ /* 0x000fe2000f8e020e */
[----:B------:R-:W-:Y:S01]  /*0a60*/  @!P4 IADD3 R12, PT, PT, R12, 0x1, RZ ;  /* 0x000000010c0cc810 */ /* 0x000fe20007ffe0ff */
[----:B------:R-:W-:Y:S01]  /*0a70*/  IMAD R26, R17, UR7, R26 ;  /* 0x00000007111a7c24 */ /* 0x000fe2000f8e021a */
[----:B------:R-:W-:Y:S01]  /*0a80*/  SHF.R.S64 R16, RZ, 0x1e, R11 ;  /* 0x0000001eff107819 */ /* 0x000fe2000000100b */
[----:B------:R-:W-:Y:S01]  /*0a90*/  @!P3 IMAD.MOV R22, RZ, RZ, -R22 ;  /* 0x000000ffff16b224 */ /* 0x000fe200078e0a16 */
[----:B------:R-:W-:Y:S01]  /*0aa0*/  IADD3 R2, P3, PT, R3, UR38, RZ ;  /* 0x0000002603027c10 */ /* 0x000fe2000ff7e0ff */
[----:B------:R-:W-:Y:S01]  /*0ab0*/  @P5 VIADD R12, R12, 0x1 ;  /* 0x000000010c0c5836 */ /* 0x000fe20000000000 */
[----:B------:R-:W-:-:S02]  /*0ac0*/  LOP3.LUT R14, R9, UR49, RZ, 0x3c, !PT ;  /* 0x00000031090e7c12 */ /* 0x000fc4000f8e3cff */
[----:B------:R-:W-:Y:S02]  /*0ad0*/  IADD3 R16, P4, PT, R16, UR36, RZ ;  /* 0x0000002410107c10 */ /* 0x000fe4000ff9e0ff */
[----:B------:R-:W-:Y:S02]  /*0ae0*/  ISETP.LT.U32.AND P5, PT, R26, UR7, PT ;  /* 0x000000071a007c0c */ /* 0x000fe4000bfa1070 */
[----:B------:R-:W-:Y:S02]  /*0af0*/  IABS R27, R11 ;  /* 0x0000000b001b7213 */ /* 0x000fe40000000000 */
[----:B------:R-:W-:Y:S02]  /*0b00*/  @!P6 IADD3 R25, PT, PT, R25, -UR7, RZ ;  /* 0x800000071919ec10 */ /* 0x000fe4000fffe0ff */
[----:B------:R-:W-:Y:S02]  /*0b10*/  LEA.HI.X.SX32 R3, R3, UR39, 0x1, P3 ;  /* 0x0000002703037c11 */ /* 0x000fe400098f0eff */
[----:B------:R-:W-:-:S02]  /*0b20*/  ISETP.GE.AND P3, PT, R14, RZ, PT ;  /* 0x000000ff0e00720c */ /* 0x000fc40003f66270 */
[----:B------:R-:W-:Y:S01]  /*0b30*/  LEA.HI.X.SX32 R17, R11, UR37, 0x2, P4 ;  /* 0x000000250b117c11 */ /* 0x000fe2000a0f16ff */
[----:B------:R-:W-:Y:S01]  /*0b40*/  IMAD.HI.U32 R14, R27, UR5, RZ ;  /* 0x000000051b0e7c27 */ /* 0x000fe2000f8e00ff */
[----:B------:R-:W-:-:S03]  /*0b50*/  ISETP.GE.U32.AND P4, PT, R25, UR7, PT ;  /* 0x0000000719007c0c */ /* 0x000fc6000bf86070 */
[----:B------:R-:W-:Y:S01]  /*0b60*/  IMAD.MOV R30, RZ, RZ, -R14 ;  /* 0x000000ffff1e7224 */ /* 0x000fe200078e0a0e */
[----:B------:R-:W-:Y:S01]  /*0b70*/  MOV R32, R12 ;  /* 0x0000000c00207202 */ /* 0x000fe20000000f00 */
[----:B------:R-:W-:Y:S01]  /*0b80*/  @!P5 VIADD R26, R26, -UR7 ;  /* 0x800000071a1adc36 */ /* 0x000fe20008000000 */
[----:B------:R-:W-:Y:S01]  /*0b90*/  LOP3.LUT R25, R10, UR49, RZ, 0x3c, !PT ;  /* 0x000000310a197c12 */ /* 0x000fe2000f8e3cff */
[----:B------:R-:W-:Y:S02]  /*0ba0*/  IMAD R27, R30, UR7, R27 ;  /* 0x000000071e1b7c24 */ /* 0x000fe4000f8e021b */
[----:B------:R-:W-:Y:S01]  /*0bb0*/  @!P6 VIADD R13, R13, 0x1 ;  /* 0x000000010d0de836 */ /* 0x000fe20000000000 */
[----:B------:R-:W-:Y:S01]  /*0bc0*/  IADD3 R12, PT, PT, R6, 0xe0, RZ ;  /* 0x000000e0060c7810 */ /* 0x000fe20007ffe0ff */
[----:B------:R0:W4:Y:S01]  /*0bd0*/  LDG.E R17, desc[UR8][R16.64] ;  /* 0x0000000810117981 */ /* 0x000122000c1e1900 */
[----:B------:R-:W-:Y:S01]  /*0be0*/  @!P3 IADD3 R32, PT, PT, -R32, RZ, RZ ;  /* 0x000000ff2020b210 */ /* 0x000fe20007ffe1ff */
[----:B------:R-:W-:Y:S01]  /*0bf0*/  @P4 VIADD R13, R13, 0x1 ;  /* 0x000000010d0d4836 */ /* 0x000fe20000000000 */
[----:B------:R-:W-:-:S02]  /*0c00*/  ISETP.GE.U32.AND P3, PT, R26, UR7, PT ;  /* 0x000000071a007c0c */ /* 0x000fc4000bf66070 */
[----:B------:R-:W-:Y:S02]  /*0c10*/  ISETP.LT.U32.AND P6, PT, R27, UR7, PT ;  /* 0x000000071b007c0c */ /* 0x000fe4000bfc1070 */
[----:B------:R-:W-:Y:S02]  /*0c20*/  ISETP.GE.AND P4, PT, R25, RZ, PT ;  /* 0x000000ff1900720c */ /* 0x000fe40003f86270 */
[----:B------:R-:W-:Y:S01]  /*0c30*/  IABS R25, R12 ;  /* 0x0000000c00197213 */ /* 0x000fe20000000000 */
[----:B------:R-:W-:Y:S01]  /*0c40*/  IMAD.MOV.U32 R38, RZ, RZ, R13 ;  /* 0x000000ffff267224 */ /* 0x000fe200078e000d */
[----:B------:R-:W-:-:S03]  /*0c50*/  @!P5 IADD3 R15, PT, PT, R15, 0x1, RZ ;  /* 0x000000010f0fd810 */ /* 0x000fc60007ffe0ff */
[----:B------:R-:W-:Y:S01]  /*0c60*/  IMAD.HI.U32 R13, R25, UR5, RZ ;  /* 0x00000005190d7c27 */ /* 0x000fe2000f8e00ff */
[----:B------:R-:W-:-:S03]  /*0c70*/  SHF.R.S64 R26, RZ, 0x1e, R12 ;  /* 0x0000001eff1a7819 */ /* 0x000fc6000000100c */
[----:B0-----:R-:W-:Y:S01]  /*0c80*/  IMAD.MOV R16, RZ, RZ, -R13 ;  /* 0x000000ffff107224 */ /* 0x001fe200078e0a0d */
[----:B------:R-:W-:Y:S01]  /*0c90*/  @!P6 IADD3 R27, PT, PT, R27, -UR7, RZ ;  /* 0x800000071b1bec10 */ /* 0x000fe2000fffe0ff */
[----:B------:R-:W-:Y:S01]  /*0ca0*/  @P3 VIADD R15, R15, 0x1 ;  /* 0x000000010f0f3836 */ /* 0x000fe20000000000 */
[----:B------:R-:W-:Y:S01]  /*0cb0*/  SEL R22, R7, R22, !P2 ;  /* 0x0000001607167207 */ /* 0x000fe20005000000 */
[----:B------:R-:W-:Y:S01]  /*0cc0*/  IMAD R25, R16, UR7, R25 ;  /* 0x0000000710197c24 */ /* 0x000fe2000f8e0219 */
[----:B------:R-:W-:Y:S02]  /*0cd0*/  IADD3 R26, P5, PT, R26, UR36, RZ ;  /* 0x000000241a1a7c10 */ /* 0x000fe4000ffbe0ff */
[----:B------:R-:W-:Y:S02]  /*0ce0*/  @!P4 IADD3 R38, PT, PT, -R38, RZ, RZ ;  /* 0x000000ff2626c210 */ /* 0x000fe40007ffe1ff */
[----:B------:R-:W-:Y:S02]  /*0cf0*/  ISETP.GE.U32.AND P4, PT, R27, UR7, PT ;  /* 0x000000071b007c0c */ /* 0x000fe4000bf86070 */
[----:B------:R-:W-:Y:S01]  /*0d00*/  MOV R30, R15 ;  /* 0x0000000f001e7202 */ /* 0x000fe20000000f00 */
[----:B------:R-:W-:Y:S01]  /*0d10*/  IMAD.MOV R15, RZ, RZ, -R22 ;  /* 0x000000ffff0f7224 */ /* 0x000fe200078e0a16 */
[----:B------:R-:W-:-:S02]  /*0d20*/  LEA.HI.X.SX32 R27, R12, UR37, 0x2, P5 ;  /* 0x000000250c1b7c11 */ /* 0x000fc4000a8f16ff */
[----:B------:R-:W-:Y:S02]  /*0d30*/  SEL R32, R7, R32, !P2 ;  /* 0x0000002007207207 */ /* 0x000fe40005000000 */
[----:B------:R-:W-:Y:S02]  /*0d40*/  LOP3.LUT R16, R8, UR49, RZ, 0x3c, !PT ;  /* 0x0000003108107c12 */ /* 0x000fe4000f8e3cff */
[----:B------:R-:W-:Y:S01]  /*0d50*/  ISETP.LT.U32.AND P5, PT, R25, UR7, PT ;  /* 0x0000000719007c0c */ /* 0x000fe2000bfa1070 */
[----:B------:R-:W-:Y:S01]  /*0d60*/  IMAD R0, R15, UR49, R0 ;  /* 0x000000310f007c24 */ /* 0x000fe2000f8e0200 */
[----:B------:R-:W-:Y:S02]  /*0d70*/  IADD3 R40, PT, PT, -R32, RZ, RZ ;  /* 0x000000ff20287210 */ /* 0x000fe40007ffe1ff */
[----:B------:R-:W-:Y:S02]  /*0d80*/  ISETP.GE.AND P3, PT, R16, RZ, PT ;  /* 0x000000ff1000720c */ /* 0x000fe40003f66270 */
[----:B------:R-:W-:Y:S01]  /*0d90*/  SEL R22, R22, RZ, P1 ;  /* 0x000000ff16167207 */ /* 0x000fe20000800000 */
[----:B------:R-:W-:Y:S01]  /*0da0*/  IMAD R15, R40, UR49, R9 ;  /* 0x00000031280f7c24 */ /* 0x000fe2000f8e0209 */
[----:B------:R-:W-:Y:S01]  /*0db0*/  SEL R0, R0, RZ, P0 ;  /* 0x000000ff00007207 */ /* 0x000fe20000000000 */
[----:B------:R0:W4:Y:S02]  /*0dc0*/  LDG.E R16, desc[UR8][R26.64] ;  /* 0x000000081a107981 */ /* 0x000124000c1e1900 */
[----:B------:R-:W-:Y:S01]  /*0dd0*/  IMAD R9, R22, UR44, RZ ;  /* 0x0000002c16097c24 */ /* 0x000fe2000f8e02ff */
[----:B------:R-:W-:Y:S01]  /*0de0*/  SEL R32, R32, RZ, P1 ;  /* 0x000000ff20207207 */ /* 0x000fe20000800000 */
[----:B------:R-:W-:-:S02]  /*0df0*/  @!P5 VIADD R25, R25, -UR7 ;  /* 0x800000071919dc36 */ /* 0x000fc40008000000 */
[----:B------:R-:W-:Y:S02]  /*0e00*/  IMAD R9, R0, UR45, R9 ;  /* 0x0000002d00097c24 */ /* 0x000fe4000f8e0209 */
[----:B------:R-:W-:Y:S01]  /*0e10*/  VIADD R0, R6, 0x100 ;  /* 0x0000010006007836 */ /* 0x000fe20000000000 */
[----:B------:R-:W-:Y:S01]  /*0e20*/  @!P3 IADD3 R30, PT, PT, -R30, RZ, RZ ;  /* 0x000000ff1e1eb210 */ /* 0x000fe20007ffe1ff */
[----:B0-----:R-:W-:Y:S01]  /*0e30*/  IMAD R26, R32, UR44, RZ ;  /* 0x0000002c201a7c24 */ /* 0x001fe2000f8e02ff */
[----:B------:R-:W-:Y:S02]  /*0e40*/  ISETP.GE.U32.AND P3, PT, R25, UR7, PT ;  /* 0x0000000719007c0c */ /* 0x000fe4000bf66070 */
[----:B------:R-:W-:Y:S02]  /*0e50*/  SEL R15, R15, RZ, P0 ;  /* 0x000000ff0f0f7207 */ /* 0x000fe40000000000 */
[----:B------:R-:W-:Y:S02]  /*0e60*/  IABS R25, R0 ;  /* 0x0000000000197213 */ /* 0x000fe40000000000 */
[----:B------:R-:W-:Y:S01]  /*0e70*/  SEL R38, R7, R38, !P2 ;  /* 0x0000002607267207 */ /* 0x000fe20005000000 */
[----:B------:R-:W-:Y:S01]  /*0e80*/  IMAD R26, R15, UR45, R26 ;  /* 0x0000002d0f1a7c24 */ /* 0x000fe2000f8e021a */
[----:B------:R-:W-:Y:S01]  /*0e90*/  LOP3.LUT R15, R11, UR49, RZ, 0x3c, !PT ;  /* 0x000000310b0f7c12 */ /* 0x000fe2000f8e3cff */
[----:B------:R-:W-:Y:S01]  /*0ea0*/  IMAD.HI.U32 R22, R25, UR5, RZ ;  /* 0x0000000519167c27 */ /* 0x000fe2000f8e00ff */
[----:B------:R-:W-:-:S02]  /*0eb0*/  @!P6 IADD3 R14, PT, PT, R14, 0x1, RZ ;  /* 0x000000010e0ee810 */ /* 0x000fc40007ffe0ff */
[----:B------:R-:W-:Y:S01]  /*0ec0*/  ISETP.GE.AND P6, PT, R15, RZ, PT ;  /* 0x000000ff0f00720c */ /* 0x000fe20003fc6270 */
[----:B------:R-:W-:Y:S01]  /*0ed0*/  IMAD.MOV R15, RZ, RZ, -R38 ;  /* 0x000000ffff0f7224 */ /* 0x000fe200078e0a26 */
[----:B------:R-:W-:-:S03]  /*0ee0*/  IADD3 R32, PT, PT, -R22, RZ, RZ ;  /* 0x000000ff16207210 */ /* 0x000fc60007ffe1ff */
[----:B------:R-:W-:Y:S02]  /*0ef0*/  IMAD R10, R15, UR49, R10 ;  /* 0x000000310f0a7c24 */ /* 0x000fe4000f8e020a */
[----:B------:R-:W-:Y:S02]  /*0f00*/  IMAD R15, R32, UR7, R25 ;  /* 0x00000007200f7c24 */ /* 0x000fe4000f8e0219 */
[----:B------:R-:W-:-:S03]  /*0f10*/  @P4 VIADD R14, R14, 0x1 ;  /* 0x000000010e0e4836 */ /* 0x000fc60000000000 */
[----:B------:R-:W-:Y:S02]  /*0f20*/  ISETP.LT.U32.AND P4, PT, R15, UR7, PT ;  /* 0x000000070f007c0c */ /* 0x000fe4000bf81070 */
[----:B------:R-:W-:Y:S02]  /*0f30*/  MOV R32, R14 ;  /* 0x0000000e00207202 */ /* 0x000fe40000000f00 */
[----:B------:R-:W-:Y:S02]  /*0f40*/  SHF.R.S64 R14, RZ, 0x1e, R0 ;  /* 0x0000001eff0e7819 */ /* 0x000fe40000001000 */
[----:B------:R-:W-:-:S07]  /*0f50*/  @!P6 IADD3 R32, PT, PT, -R32, RZ, RZ ;  /* 0x000000ff2020e210 */ /* 0x000fce0007ffe1ff */
[----:B------:R-:W-:Y:S01]  /*0f60*/  @!P4 VIADD R15, R15, -UR7 ;  /* 0x800000070f0fcc36 */ /* 0x000fe20008000000 */
[----:B------:R-:W-:-:S04]  /*0f70*/  IADD3 R14, P6, PT, R14, UR36, RZ ;  /* 0x000000240e0e7c10 */ /* 0x000fc8000ffde0ff */
[----:B------:R-:W-:Y:S02]  /*0f80*/  ISETP.GE.U32.AND P2, PT, R15, UR7, PT ;  /* 0x000000070f007c0c */ /* 0x000fe4000bf46070 */
[----:B------:R-:W-:Y:S02]  /*0f90*/  SEL R38, R38, RZ, P1 ;  /* 0x000000ff26267207 */ /* 0x000fe40000800000 */
[----:B------:R-:W-:Y:S02]  /*0fa0*/  P2R R25, PR, RZ, 0x4 ;  /* 0x00000004ff197803 */ /* 0x000fe40000000000 */
[----:B------:R-:W-:Y:S02]  /*0fb0*/  ISETP.NE.AND P2, PT, RZ, UR49, PT ;  /* 0x00000031ff007c0c */ /* 0x000fe4000bf45270 */
[----:B------:R-:W-:Y:S02]  /*0fc0*/  LEA.HI.X.SX32 R15, R0, UR37, 0x2, P6 ;  /* 0x00000025000f7c11 */ /* 0x000fe4000b0f16ff */
[----:B------:R-:W-:Y:S01]  /*0fd0*/  ISETP.NE.AND P6, PT, R25, RZ, PT ;  /* 0x000000ff1900720c */ /* 0x000fe20003fc5270 */
[----:B------:R-:W-:Y:S01]  /*0fe0*/  IMAD R25, R38, UR44, RZ ;  /* 0x0000002c26197c24 */ /* 0x000fe2000f8e02ff */
[----:B------:R-:W-:-:S02]  /*0ff0*/  SEL R10, R10, RZ, P0 ;  /* 0x000000ff0a0a7207 */ /* 0x000fc40000000000 */
[C---:B------:R-:W-:Y:S01]  /*1000*/  SEL R32, R7.reuse, R32, !P2 ;  /* 0x0000002007207207 */ /* 0x040fe20005000000 */
[----:B------:R-:W-:Y:S01]  /*1010*/  VIADD R31, R6, 0x120 ;  /* 0x00000120061f7836 */ /* 0x000fe20000000000 */
[----:B------:R-:W-:Y:S01]  /*1020*/  SEL R30, R7, R30, !P2 ;  /* 0x0000001e071e7207 */ /* 0x000fe20005000000 */
[----:B------:R-:W-:Y:S01]  /*1030*/  IMAD R25, R10, UR45, R25 ;  /* 0x0000002d0a197c24 */ /* 0x000fe2000f8e0219 */
[C---:B------:R-:W-:Y:S01]  /*1040*/  IADD3 R10, PT, PT, -R32.reuse, RZ, RZ ;  /* 0x000000ff200a7210 */ /* 0x040fe20007ffe1ff */
[----:B------:R0:W4:Y:S01]  /*1050*/  LDG.E R15, desc[UR8][R14.64] ;  /* 0x000000080e0f7981 */ /* 0x000122000c1e1900 */
[----:B------:R-:W-:Y:S01]  /*1060*/  SEL R32, R32, RZ, P1 ;  /* 0x000000ff20207207 */ /* 0x000fe20000800000 */
[----:B------:R-:W-:Y:S02]  /*1070*/  IMAD.MOV R27, RZ, RZ, -R30 ;  /* 0x000000ffff1b7224 */ /* 0x000fe400078e0a1e */
[----:B------:R-:W-:Y:S01]  /*1080*/  IMAD R10, R10, UR49, R11 ;  /* 0x000000310a0a7c24 */ /* 0x000fe2000f8e020b */
[----:B------:R-:W-:Y:S01]  /*1090*/  SEL R30, R30, RZ, P1 ;  /* 0x000000ff1e1e7207 */ /* 0x000fe20000800000 */
[----:B------:R-:W-:-:S02]  /*10a0*/  IMAD R8, R27, UR49, R8 ;  /* 0x000000311b087c24 */ /* 0x000fc4000f8e0208 */
[----:B------:R-:W-:Y:S01]  /*10b0*/  IMAD R27, R32, UR44, RZ ;  /* 0x0000002c201b7c24 */ /* 0x000fe2000f8e02ff */
[----:B------:R-:W-:Y:S01]  /*10c0*/  SEL R10, R10, RZ, P0 ;  /* 0x000000ff0a0a7207 */ /* 0x000fe20000000000 */
[----:B------:R-:W-:Y:S01]  /*10d0*/  IMAD R11, R30, UR44, RZ ;  /* 0x0000002c1e0b7c24 */ /* 0x000fe2000f8e02ff */
[----:B------:R-:W-:-:S03]  /*10e0*/  SEL R8, R8, RZ, P0 ;  /* 0x000000ff08087207 */ /* 0x000fc60000000000 */
[----:B------:R-:W-:Y:S02]  /*10f0*/  IMAD R27, R10, UR45, R27 ;  /* 0x0000002d0a1b7c24 */ /* 0x000fe4000f8e021b */
[----:B------:R1:W3:Y:S01]  /*1100*/  LDG.E.U8 R10, desc[UR8][R4.64] ;  /* 0x00000008040a7981 */ /* 0x0002e2000c1e1100 */
[----:B------:R-:W-:-:S03]  /*1110*/  IMAD R30, R8, UR45, R11 ;  /* 0x0000002d081e7c24 */ /* 0x000fc6000f8e020b */
[----:B------:R2:W5:Y:S01]  /*1120*/  LDG.E.U8 R11, desc[UR10][R2.64] ;  /* 0x0000000a020b7981 */ /* 0x000562000c1e1100 */
[----:B------:R-:W-:Y:S02]  /*1130*/  LOP3.LUT R8, R12, UR49, RZ, 0x3c, !PT ;  /* 0x000000310c087c12 */ /* 0x000fe4000f8e3cff */
[----:B------:R-:W-:Y:S02]  /*1140*/  @!P5 IADD3 R13, PT, PT, R13, 0x1, RZ ;  /* 0x000000010d0dd810 */ /* 0x000fe40007ffe0ff */
[----:B------:R-:W-:Y:S02]  /*1150*/  ISETP.GE.AND P5, PT, R8, RZ, PT ;  /* 0x000000ff0800720c */ /* 0x000fe40003fa6270 */
[----:B0-----:R-:W-:Y:S01]  /*1160*/  IABS R14, R31 ;  /* 0x0000001f000e7213 */ /* 0x001fe20000000000 */
[----:B------:R-:W-:-:S04]  /*1170*/  @P3 VIADD R13, R13, 0x1 ;  /* 0x000000010d0d3836 */ /* 0x000fc80000000000 */
[----:B------:R-:W-:-:S04]  /*1180*/  IMAD.HI.U32 R33, R14, UR5, RZ ;  /* 0x000000050e217c27 */ /* 0x000fc8000f8e00ff */
[----:B------:R-:W-:Y:S02]  /*1190*/  IMAD.MOV R39, RZ, RZ, -R33 ;  /* 0x000000ffff277224 */ /* 0x000fe400078e0a21 */
[----:B------:R-:W-:Y:S02]  /*11a0*/  @!P5 IADD3 R13, PT, PT, -R13, RZ, RZ ;  /* 0x000000ff0d0dd210 */ /* 0x000fe40007ffe1ff */
[----:B-1----:R-:W-:Y:S01]  /*11b0*/  IADD3 R4, P5, PT, R9, UR38, RZ ;  /* 0x0000002609047c10 */ /* 0x002fe2000ffbe0ff */
[----:B------:R-:W-:-:S03]  /*11c0*/  IMAD R14, R39, UR7, R14 ;  /* 0x00000007270e7c24 */ /* 0x000fc6000f8e020e */
[----:B------:R-:W-:Y:S02]  /*11d0*/  LEA.HI.X.SX32 R5, R9, UR39, 0x1, P5 ;  /* 0x0000002709057c11 */ /* 0x000fe4000a8f0eff */
[----:B--2---:R-:W-:-:S04]  /*11e0*/  IADD3 R2, P5, PT, R26, UR38, RZ ;  /* 0x000000261a027c10 */ /* 0x004fc8000ffbe0ff */
[----:B------:R-:W-:Y:S02]  /*11f0*/  LEA.HI.X.SX32 R3, R26, UR39, 0x1, P5 ;  /* 0x000000271a037c11 */ /* 0x000fe4000a8f0eff */
[----:B------:R-:W-:Y:S02]  /*1200*/  ISETP.LT.U32.AND P5, PT, R14, UR7, PT ;  /* 0x000000070e007c0c */ /* 0x000fe4000bfa1070 */
[----:B------:R-:W-:-:S04]  /*1210*/  SEL R13, R7, R13, !P2 ;  /* 0x0000000d070d7207 */ /* 0x000fc80005000000 */
[C---:B------:R-:W-:Y:S02]  /*1220*/  IADD3 R39, PT, PT, -R13.reuse, RZ, RZ ;  /* 0x000000ff0d277210 */ /* 0x040fe40007ffe1ff */
[----:B------:R-:W-:-:S03]  /*1230*/  SEL R13, R13, RZ, P1 ;  /* 0x000000ff0d0d7207 */ /* 0x000fc60000800000 */
[----:B------:R-:W-:Y:S02]  /*1240*/  IMAD R12, R39, UR49, R12 ;  /* 0x00000031270c7c24 */ /* 0x000fe4000f8e020c */
[----:B------:R-:W-:Y:S01]  /*1250*/  @!P5 IADD3 R14, PT, PT, R14, -UR7, RZ ;  /* 0x800000070e0edc10 */ /* 0x000fe2000fffe0ff */
[----:B------:R-:W-:Y:S02]  /*1260*/  IMAD R13, R13, UR44, RZ ;  /* 0x0000002c0d0d7c24 */ /* 0x000fe4000f8e02ff */
[----:B------:R-:W-:Y:S02]  /*1270*/  SEL R12, R12, RZ, P0 ;  /* 0x000000ff0c0c7207 */ /* 0x000fe40000000000 */
[----:B------:R-:W-:Y:S02]  /*1280*/  ISETP.GE.U32.AND P2, PT, R14, UR7, PT ;  /* 0x000000070e007c0c */ /* 0x000fe4000bf46070 */
[----:B------:R0:W2:Y:S01]  /*1290*/  LDG.E.U8 R14, desc[UR8][R4.64] ;  /* 0x00000008040e7981 */ /* 0x0000a2000c1e1100 */
[----:B------:R-:W-:-:S03]  /*12a0*/  IMAD R32, R12, UR45, R13 ;  /* 0x0000002d0c207c24 */ /* 0x000fc6000f8e020d */
[----:B------:R1:W4:Y:S01]  /*12b0*/  LDG.E.U8 R13, desc[UR10][R2.64] ;  /* 0x0000000a020d7981 */ /* 0x000322000c1e1100 */
[----:B------:R-:W-:-:S04]  /*12c0*/  IADD3 R26, PT, PT, R6, 0x140, RZ ;  /* 0x00000140061a7810 */ /* 0x000fc80007ffe0ff */
[----:B------:R-:W-:Y:S02]  /*12d0*/  IABS R12, R26 ;  /* 0x0000001a000c7213 */ /* 0x000fe40000000000 */
[----:B------:R-:W-:-:S03]  /*12e0*/  LOP3.LUT R8, R0, UR49, RZ, 0x3c, !PT ;  /* 0x0000003100087c12 */ /* 0x000fc6000f8e3cff */
[----:B0-----:R-:W-:Y:S01]  /*12f0*/  IMAD.HI.U32 R4, R12, UR5, RZ ;  /* 0x000000050c047c27 */ /* 0x001fe2000f8e00ff */
[----:B------:R-:W-:Y:S02]  /*1300*/  ISETP.GE.AND P3, PT, R8, RZ, PT ;  /* 0x000000ff0800720c */ /* 0x000fe40003f66270 */
[----:B------:R-:W-:Y:S01]  /*1310*/  SHF.R.S64 R8, RZ, 0x1e, R31 ;  /* 0x0000001eff087819 */ /* 0x000fe2000000101f */
[----:B------:R-:W-:Y:S02]  /*1320*/  IMAD.MOV R5, RZ, RZ, -R4 ;  /* 0x000000ffff057224 */ /* 0x000fe400078e0a04 */
[----:B------:R-:W-:Y:S01]  /*1330*/  @!P4 VIADD R22, R22, 0x1 ;  /* 0x000000011616c836 */ /* 0x000fe20000000000 */
[----:B------:R-:W-:Y:S01]  /*1340*/  IADD3 R8, P4, PT, R8, UR36, RZ ;  /* 0x0000002408087c10 */ /* 0x000fe2000ff9e0ff */
[----:B-1----:R-:W-:-:S03]  /*1350*/  IMAD R3, R5, UR7, R12 ;  /* 0x0000000705037c24 */ /* 0x002fc6000f8e020c */
[----:B------:R-:W-:Y:S01]  /*1360*/  LEA.HI.X.SX32 R9, R31, UR37, 0x2, P4 ;  /* 0x000000251f097c11 */ /* 0x000fe2000a0f16ff */
[----:B------:R-:W-:Y:S01]  /*1370*/  @P6 VIADD R22, R22, 0x1 ;  /* 0x0000000116166836 */ /* 0x000fe20000000000 */
[----:B------:R-:W-:Y:S02]  /*1380*/  ISETP.LT.U32.AND P4, PT, R3, UR7, PT ;  /* 0x0000000703007c0c */ /* 0x000fe4000bf81070 */
[----:B------:R-:W-:Y:S01]  /*1390*/  P2R R38, PR, RZ, 0x4 ;  /* 0x00000004ff267803 */ /* 0x000fe20000000000 */
[----:B------:R-:W-:Y:S01]  /*13a0*/  @!P3 IMAD.MOV R22, RZ, RZ, -R22 ;  /* 0x000000ffff16b224 */ /* 0x000fe200078e0a16 */
[----:B------:R-:W-:Y:S01]  /*13b0*/  ISETP.NE.AND P2, PT, RZ, UR49, PT ;  /* 0x00000031ff007c0c */ /* 0x000fe2000bf45270 */
[----:B------:R0:W4:Y:S01]  /*13c0*/  LDG.E R9, desc[UR12][R8.64] ;  /* 0x0000000c08097981 */ /* 0x000122000c1e1900 */
[----:B------:R-:W-:Y:S02]  /*13d0*/  SHF.R.S64 R2, RZ, 0x1e, R26 ;  /* 0x0000001eff027819 */ /* 0x000fe4000000101a */
[----:B------:R-:W-:-:S02]  /*13e0*/  SEL R22, R7, R22, !P2 ;  /* 0x0000001607167207 */ /* 0x000fc40005000000 */
[----:B------:R-:W-:Y:S02]  /*13f0*/  @!P5 IADD3 R33, PT, PT, R33, 0x1, RZ ;  /* 0x000000012121d810 */ /* 0x000fe40007ffe0ff */
[----:B------:R-:W-:Y:S01]  /*1400*/  IADD3 R39, PT, PT, -R22, RZ, RZ ;  /* 0x000000ff16277210 */ /* 0x000fe20007ffe1ff */
[----:B------:R-:W-:Y:S01]  /*1410*/  @!P4 VIADD R3, R3, -UR7 ;  /* 0x800000070303cc36 */ /* 0x000fe20008000000 */
[----:B------:R-:W-:Y:S02]  /*1420*/  IADD3 R2, P5, PT, R2, UR36, RZ ;  /* 0x0000002402027c10 */ /* 0x000fe4000ffbe0ff */
[----:B------:R-:W-:Y:S01]  /*1430*/  SEL R22, R22, RZ, P1 ;  /* 0x000000ff16167207 */ /* 0x000fe20000800000 */
[----:B------:R-:W-:Y:S01]  /*1440*/  IMAD R0, R39, UR49, R0 ;  /* 0x0000003127007c24 */ /* 0x000fe2000f8e0200 */
[----:B------:R-:W-:Y:S02]  /*1450*/  ISETP.GE.U32.AND P6, PT, R3, UR7, PT ;  /* 0x0000000703007c0c */ /* 0x000fe4000bfc6070 */
[----:B------:R-:W-:-:S02]  /*1460*/  LEA.HI.X.SX32 R3, R26, UR37, 0x2, P5 ;  /* 0x000000251a037c11 */ /* 0x000fc4000a8f16ff */
[----:B------:R-:W-:Y:S02]  /*1470*/  ISETP.NE.AND P5, PT, R38, RZ, PT ;  /* 0x000000ff2600720c */ /* 0x000fe40003fa5270 */
[----:B0-----:R-:W-:Y:S01]  /*1480*/  LOP3.LUT R8, R31, UR49, RZ, 0x3c, !PT ;  /* 0x000000311f087c12 */ /* 0x001fe2000f8e3cff */
[----:B------:R-:W-:Y:S01]  /*1490*/  IMAD R5, R22, UR44, RZ ;  /* 0x0000002c16057c24 */ /* 0x000fe2000f8e02ff */
[----:B------:R-:W-:Y:S02]  /*14a0*/  SEL R0, R0, RZ, P0 ;  /* 0x000000ff00007207 */ /* 0x000fe40000000000 */
[----:B------:R-:W-:Y:S01]  /*14b0*/  ISETP.GE.AND P3, PT, R8, RZ, PT ;  /* 0x000000ff0800720c */ /* 0x000fe20003f66270 */
[----:B------:R-:W-:Y:S01]  /*14c0*/  @!P4 VIADD R4, R4, 0x1 ;  /* 0x000000010404c836 */ /* 0x000fe20000000000 */
[----:B------:R0:W4:Y:S01]  /*14d0*/  LDG.E R8, desc[UR8][R2.64] ;  /* 0x0000000802087981 */ /* 0x000122000c1e1900 */
[----:B------:R-:W-:Y:S01]  /*14e0*/  IMAD R0, R0, UR45, R5 ;  /* 0x0000002d00007c24 */ /* 0x000fe2000f8e0205 */
[----:B------:R-:W-:-:S03]  /*14f0*/  LOP3.LUT R5, R26, UR49, RZ, 0x3c, !PT ;  /* 0x000000311a057c12 */ /* 0x000fc6000f8e3cff */
[----:B------:R-:W-:Y:S02]  /*1500*/  @P5 IADD3 R33, PT, PT, R33, 0x1, RZ ;  /* 0x0000000121215810 */ /* 0x000fe40007ffe0ff */
[----:B------:R-:W-:-:S04]  /*1510*/  ISETP.GE.AND P5, PT, R5, RZ, PT ;  /* 0x000000ff0500720c */ /* 0x000fc80003fa6270 */
[----:B------:R-:W-:Y:S01]  /*1520*/  @!P3 IMAD.MOV R33, RZ, RZ, -R33 ;  /* 0x000000ffff21b224 */ /* 0x000fe200078e0a21 */
[C---:B------:R-:W-:Y:S02]  /*1530*/  IADD3 R38, P3, PT, R25.reuse, UR38, RZ ;  /* 0x0000002619267c10 */ /* 0x040fe4000ff7e0ff */
[----:B------:R-:W-:Y:S02]  /*1540*/  @P6 IADD3 R4, PT, PT, R4, 0x1, RZ ;  /* 0x0000000104046810 */ /* 0x000fe40007ffe0ff */
[----:B------:R-:W-:Y:S02]  /*1550*/  LEA.HI.X.SX32 R39, R25, UR39, 0x1, P3 ;  /* 0x0000002719277c11 */ /* 0x000fe400098f0eff */
[----:B------:R-:W-:Y:S02]  /*1560*/  SEL R33, R7, R33, !P2 ;  /* 0x0000002107217207 */ /* 0x000fe40005000000 */
[----:B------:R-:W-:Y:S01]  /*1570*/  @!P5 IADD3 R4, PT, PT, -R4, RZ, RZ ;  /* 0x000000ff0404d210 */ /* 0x000fe20007ffe1ff */
[----:B------:R1:W4:Y:S01]  /*1580*/  LDG.E.U8 R12, desc[UR8][R38.64] ;  /* 0x00000008260c7981 */ /* 0x000322000c1e1100 */
[----:B0-----:R-:W-:-:S02]  /*1590*/  IADD3 R2, PT, PT, -R33, RZ, RZ ;  /* 0x000000ff21027210 */ /* 0x001fc40007ffe1ff */
[----:B------:R-:W-:Y:S02]  /*15a0*/  SEL R4, R7, R4, !P2 ;  /* 0x0000000407047207 */ /* 0x000fe40005000000 */
[----:B------:R-:W-:Y:S01]  /*15b0*/  SEL R33, R33, RZ, P1 ;  /* 0x000000ff21217207 */ /* 0x000fe20000800000 */
[----:B------:R-:W-:Y:S02]  /*15c0*/  IMAD R31, R2, UR49, R31 ;  /* 0x00000031021f7c24 */ /* 0x000fe4000f8e021f */
[----:B------:R-:W-:Y:S01]  /*15d0*/  IMAD.MOV R3, RZ, RZ, -R4 ;  /* 0x000000ffff037224 */ /* 0x000fe200078e0a04 */
[----:B------:R-:W-:Y:S01]  /*15e0*/  SEL R4, R4, RZ, P1 ;  /* 0x000000ff04047207 */ /* 0x000fe20000800000 */
[----:B------:R-:W-:Y:S01]  /*15f0*/  IMAD R2, R33, UR44, RZ ;  /* 0x0000002c21027c24 */ /* 0x000fe2000f8e02ff */
[----:B------:R-:W-:Y:S01]  /*1600*/  SEL R31, R31, RZ, P0 ;  /* 0x000000ff1f1f7207 */ /* 0x000fe20000000000 */
[----:B------:R-:W-:Y:S02]  /*1610*/  IMAD R3, R3, UR49, R26 ;  /* 0x0000003103037c24 */ /* 0x000fe4000f8e021a */
[----:B------:R-:W-:-:S02]  /*1620*/  IMAD R4, R4, UR44, RZ ;  /* 0x0000002c04047c24 */ /* 0x000fc4000f8e02ff */
[----:B------:R-:W-:Y:S01]  /*1630*/  IMAD R33, R31, UR45, R2 ;  /* 0x0000002d1f217c24 */ /* 0x000fe2000f8e0202 */
[----:B------:R-:W-:Y:S02]  /*1640*/  SEL R3, R3, RZ, P0 ;  /* 0x000000ff03037207 */ /* 0x000fe40000000000 */
[----:B------:R-:W-:-:S03]  /*1650*/  IADD3 R2, P3, PT, R30, UR38, RZ ;  /* 0x000000261e027c10 */ /* 0x000fc6000ff7e0ff */
[----:B------:R-:W-:Y:S01]  /*1660*/  IMAD R40, R3, UR45, R4 ;  /* 0x0000002d03287c24 */ /* 0x000fe2000f8e0204 */
[----:B------:R-:W-:Y:S02]  /*1670*/  LEA.HI.X.SX32 R3, R30, UR39, 0x1, P3 ;  /* 0x000000271e037c11 */ /* 0x000fe400098f0eff */
[C---:B------:R-:W-:Y:S02]  /*1680*/  IADD3 R4, P3, PT, R27.reuse, UR38, RZ ;  /* 0x000000261b047c10 */ /* 0x040fe4000ff7e0ff */
[----:B-1----:R-:W-:Y:S01]  /*1690*/  IADD3 R39, PT, PT, R6, 0x160, RZ ;  /* 0x0000016006277810 */ /* 0x002fe20007ffe0ff */
[----:B------:R-:W4:Y:S01]  /*16a0*/  LDG.E.U8 R26, desc[UR10][R2.64] ;  /* 0x0000000a021a7981 */ /* 0x000f22000c1e1100 */
[----:B------:R-:W-:Y:S02]  /*16b0*/  LEA.HI.X.SX32 R5, R27, UR39, 0x1, P3 ;  /* 0x000000271b057c11 */ /* 0x000fe400098f0eff */
[----:B------:R-:W-:-:S03]  /*16c0*/  IADD3 R44, P3, PT, R0, UR38, RZ ;  /* 0x00000026002c7c10 */ /* 0x000fc6000ff7e0ff */
[----:B------:R0:W4:Y:S01]  /*16d0*/  LDG.E.U8 R27, desc[UR8][R4.64] ;  /* 0x00000008041b7981 */ /* 0x000122000c1e1100 */
[----:B------:R-:W-:Y:S02]  /*16e0*/  LEA.HI.X.SX32 R45, R0, UR39, 0x1, P3 ;  /* 0x00000027002d7c11 */ /* 0x000fe400098f0eff */
[----:B0-----:R-:W-:Y:S01]  /*16f0*/  IABS R4, R39 ;  /* 0x0000002700047213 */ /* 0x001fe20000000000 */
[----:B------:R-:W-:Y:S01]  /*1700*/  VIADD R42, R6, 0x1a0 ;  /* 0x000001a0062a7836 */ /* 0x000fe20000000000 */
[----:B------:R-:W-:Y:S01]  /*1710*/  IADD3 R30, P4, PT, R32, UR38, RZ ;  /* 0x00000026201e7c10 */ /* 0x000fe2000ff9e0ff */
[----:B------:R-:W4:Y:S02]  /*1720*/  LDG.E.U8 R44, desc[UR8][R44.64] ;  /* 0x000000082c2c7981 */ /* 0x000f24000c1e1100 */
[----:B------:R-:W-:Y:S01]  /*1730*/  IMAD.HI.U32 R0, R4, UR5, RZ ;  /* 0x0000000504007c27 */ /* 0x000fe2000f8e00ff */
[----:B------:R-:W-:-:S04]  /*1740*/  LEA.HI.X.SX32 R31, R32, UR39, 0x1, P4 ;  /* 0x00000027201f7c11 */ /* 0x000fc8000a0f0eff */
[----:B------:R-:W-:Y:S01]  /*1750*/  IADD3 R5, PT, PT, -R0, RZ, RZ ;  /* 0x000000ff00057210 */ /* 0x000fe20007ffe1ff */
[----:B------:R-:W4:Y:S01]  /*1760*/  LDG.E.U8 R22, desc[UR12][R30.64] ;  /* 0x0000000c1e167981 */ /* 0x000f22000c1e1100 */
[----:B------:R-:W-:-:S03]  /*1770*/  IADD3 R32, P4, PT, R33, UR38, RZ ;  /* 0x0000002621207c10 */ /* 0x000fc6000ff9e0ff */
[----:B------:R-:W-:Y:S01]  /*1780*/  IMAD R4, R5, UR7, R4 ;  /* 0x0000000705047c24 */ /* 0x000fe2000f8e0204 */
[----:B------:R-:W-:-:S04]  /*1790*/  LEA.HI.X.SX32 R33, R33, UR39, 0x1, P4 ;  /* 0x0000002721217c11 */ /* 0x000fc8000a0f0eff */
[----:B------:R-:W-:Y:S01]  /*17a0*/  ISETP.LT.U32.AND P4, PT, R4, UR7, PT ;  /* 0x0000000704007c0c */ /* 0x000fe2000bf81070 */
[----:B------:R-:W4:Y:S01]  /*17b0*/  LDG.E.U8 R25, desc[UR10][R32.64] ;  /* 0x0000000a20197981 */ /* 0x000f22000c1e1100 */
[----:B------:R-:W-:-:S04]  /*17c0*/  IADD3 R2, P3, PT, R40, UR38, RZ ;  /* 0x0000002628027c10 */ /* 0x000fc8000ff7e0ff */
        /* <DEDUP_REMOVED lines=22> */
[----:B------:R-:W-:-:S03]  /*1930*/  LEA.HI.X.SX32 R5, R39, UR37, 0x2, P3 ;  /* 0x0000002527057c11 */ /* 0x000fc600098f16ff */
[----:B------:R0:W4:Y:S04]  /*1940*/  LDG.E.U8 R31, desc[UR10][R2.64] ;  /* 0x0000000a021f7981 */ /* 0x000128000c1e1100 */
[----:B------:R1:W4:Y:S01]  /*1950*/  LDG.E R0, desc[UR8][R4.64] ;  /* 0x0000000804007981 */ /* 0x000322000c1e1900 */
[----:B---3--:R-:W-:Y:S01]  /*1960*/  ISETP.NE.AND P4, PT, R10, RZ, PT ;  /* 0x000000ff0a00720c */ /* 0x008fe20003f85270 */
[----:B------:R-:W-:Y:S01]  /*1970*/  IMAD.HI.U32 R10, R30, UR5, RZ ;  /* 0x000000051e0a7c27 */ /* 0x000fe2000f8e00ff */
[----:B-----5:R-:W-:-:S03]  /*1980*/  ISETP.NE.AND P3, PT, R11, RZ, PT ;  /* 0x000000ff0b00720c */ /* 0x020fc60003f65270 */
[----:B------:R-:W-:-:S04]  /*1990*/  IMAD.MOV R11, RZ, RZ, -R10 ;  /* 0x000000ffff0b7224 */ /* 0x000fc800078e0a0a */
[----:B------:R-:W-:Y:S01]  /*19a0*/  IMAD R11, R11, UR7, R30 ;  /* 0x000000070b0b7c24 */ /* 0x000fe2000f8e021e */
[----:B------:R-:W-:-:S04]  /*19b0*/  P2R R33, PR, RZ, 0x8 ;  /* 0x00000008ff217803 */ /* 0x000fc80000000000 */
[----:B------:R-:W-:Y:S02]  /*19c0*/  ISETP.LT.U32.AND P3, PT, R11, UR7, PT ;  /* 0x000000070b007c0c */ /* 0x000fe4000bf61070 */
[----:B------:R-:W-:Y:S02]  /*19d0*/  P2R R32, PR, RZ, 0x10 ;  /* 0x00000010ff207803 */ /* 0x000fe40000000000 */
[----:B0-----:R-:W-:-:S09]  /*19e0*/  LOP3.LUT R2, R40, UR49, RZ, 0x3c, !PT ;  /* 0x0000003128027c12 */ /* 0x001fd2000f8e3cff */
[----:B------:R-:W-:-:S04]  /*19f0*/  @!P3 IADD3 R11, PT, PT, R11, -UR7, RZ ;  /* 0x800000070b0bbc10 */ /* 0x000fc8000fffe0ff */
[----:B------:R-:W-:Y:S02]  /*1a00*/  ISETP.GE.U32.AND P4, PT, R11, UR7, PT ;  /* 0x000000070b007c0c */ /* 0x000fe4000bf86070 */
[----:B------:R-:W-:Y:S02]  /*1a10*/  @!P3 IADD3 R10, PT, PT, R10, 0x1, RZ ;  /* 0x000000010a0ab810 */ /* 0x000fe40007ffe0ff */
[----:B------:R-:W-:-:S09]  /*1a20*/  ISETP.GE.AND P3, PT, R2, RZ, PT ;  /* 0x000000ff0200720c */ /* 0x000fd20003f66270 */
[----:B------:R-:W-:-:S05]  /*1a30*/  @P4 VIADD R10, R10, 0x1 ;  /* 0x000000010a0a4836 */ /* 0x000fca0000000000 */
        /* <DEDUP_REMOVED lines=8> */
[----:B-1----:R-:W-:-:S03]  /*1ac0*/  SHF.R.S64 R4, RZ, 0x1e, R40 ;  /* 0x0000001eff047819 */ /* 0x002fc60000001028 */
[----:B------:R-:W-:Y:S01]  /*1ad0*/  IMAD R3, R3, UR45, R2 ;  /* 0x0000002d03037c24 */ /* 0x000fe2000f8e0202 */
[----:B0-----:R-:W-:Y:S02]  /*1ae0*/  R2UR UR4, R11 ;  /* 0x000000000b0472ca */ /* 0x001fe400000e0000 */
[----:B------:R-:W-:-:S05]  /*1af0*/  IABS R11, R42 ;  /* 0x0000002a000b7213 */ /* 0x000fca0000000000 */
[----:B------:R-:W-:Y:S01]  /*1b00*/  IMAD.HI.U32 R2, R11, UR5, RZ ;  /* 0x000000050b027c27 */ /* 0x000fe2000f8e00ff */
[----:B--2---:R-:W-:Y:S02]  /*1b10*/  ISETP.NE.AND P4, PT, R14, RZ, PT ;  /* 0x000000ff0e00720c */ /* 0x004fe40003f85270 */
[----:B------:R-:W-:Y:S02]  /*1b20*/  IADD3 R4, P3, PT, R4, UR36, RZ ;  /* 0x0000002404047c10 */ /* 0x000fe4000ff7e0ff */
[----:B------:R-:W-:Y:S02]  /*1b30*/  IADD3 R14, PT, PT, -R2, RZ, RZ ;  /* 0x000000ff020e7210 */ /* 0x000fe40007ffe1ff */
[----:B------:R-:W-:Y:S02]  /*1b40*/  LEA.HI.X.SX32 R5, R40, UR37, 0x2, P3 ;  /* 0x0000002528057c11 */ /* 0x000fe400098f16ff */
[----:B----4-:R-:W-:Y:S01]  /*1b50*/  ISETP.NE.AND P3, PT, R13, RZ, PT ;  /* 0x000000ff0d00720c */ /* 0x010fe20003f65270 */
[----:B------:R-:W-:-:S02]  /*1b60*/  IMAD R11, R14, UR7, R11 ;  /* 0x000000070e0b7c24 */ /* 0x000fc4000f8e020b */
[----:B------:R0:W2:Y:S01]  /*1b70*/  LDG.E R14, desc[UR8][R4.64] ;  /* 0x00000008040e7981 */ /* 0x0000a2000c1e1900 */
[----:B------:R-:W-:Y:S02]  /*1b80*/  P2R R40, PR, RZ, 0x8 ;  /* 0x00000008ff287803 */ /* 0x000fe40000000000 */
        /* <DEDUP_REMOVED lines=9> */
[----:B------:R-:W-:-:S04]  /*1c20*/  SEL R30, R7, R30, !P2 ;  /* 0x0000001e071e7207 */ /* 0x000fc80005000000 */
[C---:B------:R-:W-:Y:S02]  /*1c30*/  IADD3 R11, PT, PT, -R30.reuse, RZ, RZ ;  /* 0x000000ff1e0b7210 */ /* 0x040fe40007ffe1ff */
        /* <DEDUP_REMOVED lines=11> */
[----:B------:R-:W-:-:S03]  /*1cf0*/  IADD3 R47, PT, PT, R6, 0x1c0, RZ ;  /* 0x000001c0062f7810 */ /* 0x000fc60007ffe0ff */
[----:B------:R1:W4:Y:S01]  /*1d00*/  LDG.E R13, desc[UR8][R4.64] ;  /* 0x00000008040d7981 */ /* 0x000322000c1e1900 */
[----:B0-----:R-:W-:-:S04]  /*1d10*/  IADD3 R2, P3, PT, R11, UR38, RZ ;  /* 0x000000260b027c10 */ /* 0x001fc8000ff7e0ff */
[----:B------:R-:W-:Y:S02]  /*1d20*/  LEA.HI.X.SX32 R3, R11, UR39, 0x1, P3 ;  /* 0x000000270b037c11 */ /* 0x000fe400098f0eff */
[----:B------:R-:W-:Y:S02]  /*1d30*/  ISETP.NE.AND P3, PT, R12, RZ, PT ;  /* 0x000000ff0c00720c */ /* 0x000fe40003f65270 */
[----:B------:R-:W-:Y:S01]  /*1d40*/  IABS R12, R47 ;  /* 0x0000002f000c7213 */ /* 0x000fe20000000000 */
[----:B------:R0:W5:Y:S04]  /*1d50*/  LDG.E.U8 R39, desc[UR8][R2.64] ;  /* 0x0000000802277981 */ /* 0x000168000c1e1100 */
[----:B------:R-:W-:-:S04]  /*1d60*/  IMAD.HI.U32 R11, R12, UR5, RZ ;  /* 0x000000050c0b7c27 */ /* 0x000fc8000f8e00ff */
[----:B------:R-:W-:-:S04]  /*1d70*/  IMAD.MOV R45, RZ, RZ, -R11 ;  /* 0x000000ffff2d7224 */ /* 0x000fc800078e0a0b */
[----:B-1----:R-:W-:Y:S01]  /*1d80*/  IMAD R4, R45, UR7, R12 ;  /* 0x000000072d047c24 */ /* 0x002fe2000f8e020c */
[----:B------:R-:W-:-:S04]  /*1d90*/  P2R R49, PR, RZ, 0x8 ;  /* 0x00000008ff317803 */ /* 0x000fc80000000000 */
        /* <DEDUP_REMOVED lines=20> */
[----:B------:R-:W-:Y:S02]  /*1ee0*/  ISETP.NE.AND P4, PT, R26, RZ, PT ;  /* 0x000000ff1a00720c */ /* 0x000fe40003f85270 */
[C---:B------:R-:W-:Y:S01]  /*1ef0*/  IADD3 R2, P3, PT, R11.reuse, UR38, RZ ;  /* 0x000000260b027c10 */ /* 0x040fe2000ff7e0ff */
[----:B------:R0:W4:Y:S01]  /*1f00*/  LDG.E R12, desc[UR8][R4.64] ;  /* 0x00000008040c7981 */ /* 0x000122000c1e1900 */
[----:B------:R-:W-:Y:S02]  /*1f10*/  IABS R26, R45 ;  /* 0x0000002d001a7213 */ /* 0x000fe40000000000 */
[----:B------:R-:W-:-:S03]  /*1f20*/  LEA.HI.X.SX32 R3, R11, UR39, 0x1, P3 ;  /* 0x000000270b037c11 */ /* 0x000fc600098f0eff */
[----:B------:R-:W-:Y:S01]  /*1f30*/  IMAD.HI.U32 R11, R26, UR5, RZ ;  /* 0x000000051a0b7c27 */ /* 0x000fe2000f8e00ff */
[----:B------:R-:W-:Y:S01]  /*1f40*/  ISETP.NE.AND P3, PT, R27, RZ, PT ;  /* 0x000000ff1b00720c */ /* 0x000fe20003f65270 */
        /* <DEDUP_REMOVED lines=28> */
[----:B------:R-:W-:Y:S02]  /*2110*/  ISETP.NE.AND P3, PT, R44, RZ, PT ;  /* 0x000000ff2c00720c */ /* 0x000fe40003f65270 */
[----:B------:R-:W-:Y:S01]  /*2120*/  P2R R48, PR, RZ, 0x10 ;  /* 0x00000010ff307803 */ /* 0x000fe20000000000 */
[----:B------:R-:W4:Y:S01]  /*2130*/  LDG.E.U8 R26, desc[UR8][R26.64] ;  /* 0x000000081a1a7981 */ /* 0x000f22000c1e1100 */
        /* <DEDUP_REMOVED lines=10> */
[----:B------:R-:W-:-:S11]  /*21e0*/  ISETP.NE.AND P4, PT, R22, RZ, PT ;  /* 0x000000ff1600720c */ /* 0x000fd60003f85270 */
[----:B------:R-:W-:-:S05]  /*21f0*/  @!P3 IMAD.MOV R4, RZ, RZ, -R4 ;  /* 0x000000ffff04b224 */ /* 0x000fca00078e0a04 */
[----:B------:R-:W-:-:S04]  /*2200*/  SEL R4, R7, R4, !P2 ;  /* 0x0000000407047207 */ /* 0x000fc80005000000 */
[C---:B------:R-:W-:Y:S02]  /*2210*/  IADD3 R2, PT, PT, -R4.reuse, RZ, RZ ;  /* 0x000000ff04027210 */ /* 0x040fe40007ffe1ff */
[----:B------:R-:W-:Y:S02]  /*2220*/  SEL R4, R4, RZ, P1 ;  /* 0x000000ff04047207 */ /* 0x000fe40000800000 */
[----:B------:R-:W-:Y:S01]  /*2230*/  P2R R47, PR, RZ, 0x10 ;  /* 0x00000010ff2f7803 */ /* 0x000fe20000000000 */
[--C-:B------:R-:W-:Y:S01]  /*2240*/  IMAD R2, R2, UR49, R51.reuse ;  /* 0x0000003102027c24 */ /* 0x100fe2000f8e0233 */
[----:B------:R-:W-:Y:S01]  /*2250*/  ISETP.NE.AND P4, PT, R25, RZ, PT ;  /* 0x000000ff1900720c */ /* 0x000fe20003f85270 */
[----:B------:R-:W-:Y:S01]  /*2260*/  IMAD R3, R4, UR44, RZ ;  /* 0x0000002c04037c24 */ /* 0x000fe2000f8e02ff */
[----:B------:R-:W-:Y:S02]  /*2270*/  SHF.R.S64 R4, RZ, 0x1e, R51 ;  /* 0x0000001eff047819 */ /* 0x000fe40000001033 */
[----:B------:R-:W-:-:S02]  /*2280*/  IADD3 R25, PT, PT, R6, 0x220, RZ ;  /* 0x0000022006197810 */ /* 0x000fc40007ffe0ff */
        /* <DEDUP_REMOVED lines=64> */
[----:B------:R0:W3:Y:S03]  /*2690*/  LDG.E R31, desc[UR8][R4.64] ;  /* 0x00000008041f7981 */ /* 0x0000e6000c1e1900 */
[----:B------:R-:W-:Y:S02]  /*26a0*/  LEA.HI.X.SX32 R3, R41, UR39, 0x1, P3 ;  /* 0x0000002729037c11 */ /* 0x000fe400098f0eff */
[----:B--2---:R-:W-:Y:S02]  /*26b0*/  ISETP.NE.AND P3, PT, R42, RZ, PT ;  /* 0x000000ff2a00720c */ /* 0x004fe40003f65270 */
[----:B------:R-:W-:Y:S01]  /*26c0*/  P2R R50, PR, RZ, 0x10 ;  /* 0x00000010ff327803 */ /* 0x000fe20000000000 */
[----:B------:R1:W2:Y:S01]  /*26d0*/  LDG.E.U8 R53, desc[UR8][R2.64] ;  /* 0x0000000802357981 */ /* 0x0002a2000c1e1100 */
[----:B-----5:R-:W-:-:S02]  /*26e0*/  ISETP.NE.AND P4, PT, R39, RZ, PT ;  /* 0x000000ff2700720c */ /* 0x020fc40003f85270 */
        /* <DEDUP_REMOVED lines=23> */
[----:B------:R-:W-:-:S02]  /*2860*/  IABS R33, R54 ;  /* 0x0000003600217213 */ /* 0x000fc40000000000 */
        /* <DEDUP_REMOVED lines=21> */
[----:B------:R-:W-:Y:S02]  /*29c0*/  IADD3 R4, P4, PT, R4, UR36, RZ ;  /* 0x0000002404047c10 */ /* 0x000fe4000ff9e0ff */
[----:B----4-:R-:W-:Y:S01]  /*29d0*/  ISETP.NE.AND P5, PT, R26, RZ, PT ;  /* 0x000000ff1a00720c */ /* 0x010fe20003fa5270 */
[----:B------:R-:W-:Y:S01]  /*29e0*/  IMAD R3, R2, UR45, R3 ;  /* 0x0000002d02037c24 */ /* 0x000fe2000f8e0203 */
        /* <DEDUP_REMOVED lines=8> */
[----:B------:R1:W5:Y:S02]  /*2a70*/  LDG.E.U8 R32, desc[UR8][R2.64] ;  /* 0x0000000802207981 */ /* 0x000364000c1e1100 */
[----:B0-----:R-:W-:-:S04]  /*2a80*/  IMAD.MOV R5, RZ, RZ, -R27 ;  /* 0x000000ffff057224 */ /* 0x001fc800078e0a1b */
[----:B------:R-:W-:-:S05]  /*2a90*/  IMAD R4, R5, UR7, R40 ;  /* 0x0000000705047c24 */ /* 0x000fca000f8e0228 */
        /* <DEDUP_REMOVED lines=44> */
[----:B------:R-:W-:-:S02]  /*2d60*/  LEA.HI.X.SX32 R5, R6, UR37, 0x2, P2 ;  /* 0x0000002506057c11 */ /* 0x000fc400090f16ff */
[----:B------:R-:W-:-:S03]  /*2d70*/  IADD3 R6, P6, PT, R7, UR38, RZ ;  /* 0x0000002607067c10 */ /* 0x000fc6000ffde0ff */
[----:B------:R-:W4:Y:S01]  /*2d80*/  LDG.E R4, desc[UR8][R4.64] ;  /* 0x0000000804047981 */ /* 0x000f22000c1e1900 */
[----:B------:R-:W-:-:S05]  /*2d90*/  LEA.HI.X.SX32 R7, R7, UR39, 0x1, P6 ;  /* 0x0000002707077c11 */ /* 0x000fca000b0f0eff */
[----:B------:R-:W4:Y:S04]  /*2da0*/  LDG.E.U8 R6, desc[UR6][R6.64] ;  /* 0x0000000606067981 */ /* 0x000f28000c1e1100 */
[----:B------:R-:W4:Y:S04]  /*2db0*/  LDG.E R2, desc[UR6][R2.64] ;  /* 0x0000000602027981 */ /* 0x000f28000c1e1900 */
[----:B------:R0:W4:Y:S01]  /*2dc0*/  LDG.E.U8 R27, desc[UR6][R26.64] ;  /* 0x000000061a1b7981 */ /* 0x000122000c1e1100 */
[----:B---3--:R-:W-:Y:S01]  /*2dd0*/  ISETP.NE.AND P0, PT, R51, RZ, PT ;  /* 0x000000ff3300720c */ /* 0x008fe20003f05270 */
        /* <DEDUP_REMOVED lines=8> */
[----:B------:R-:W-:Y:S01]  /*2e60*/  ISETP.NE.AND P6, PT, R30, RZ, PT ;  /* 0x000000ff1e00720c */ /* 0x000fe20003fc5270 */
[----:B------:R-:W-:Y:S01]  /*2e70*/  FMUL R17, R17, UR4 ;  /* 0x0000000411117c20 */ /* 0x000fe20008400000 */
[----:B------:R-:W-:Y:S01]  /*2e80*/  FMUL R15, R15, UR4 ;  /* 0x000000040f0f7c20 */ /* 0x000fe20008400000 */
[----:B------:R-:W-:Y:S01]  /*2e90*/  FMUL R9, R9, UR4 ;  /* 0x0000000409097c20 */ /* 0x000fe20008400000 */
[----:B-----5:R-:W-:Y:S02]  /*2ea0*/  ISETP.NE.AND P2, PT, R32, RZ, PT ;  /* 0x000000ff2000720c */ /* 0x020fe40003f45270 */
[----:B------:R-:W-:Y:S01]  /*2eb0*/  FSEL R32, R21, R10, P3 ;  /* 0x0000000a15207208 */ /* 0x000fe20001800000 */
[----:B------:R-:W-:Y:S01]  /*2ec0*/  FMUL R21, R20, UR4 ;  /* 0x0000000414157c20 */ /* 0x000fe20008400000 */
[----:B------:R-:W-:-:S04]  /*2ed0*/  ISETP.NE.AND P3, PT, R50, RZ, PT ;  /* 0x000000ff3200720c */ /* 0x000fc80003f65270 */
[----:B------:R-:W-:Y:S02]  /*2ee0*/  FSEL R30, R21, R10, P3 ;  /* 0x0000000a151e7208 */ /* 0x000fe40001800000 */
[----:B------:R-:W-:-:S04]  /*2ef0*/  ISETP.NE.AND P3, PT, R49, RZ, PT ;  /* 0x000000ff3100720c */ /* 0x000fc80003f65270 */
[-C--:B0-----:R-:W-:Y:S01]  /*2f00*/  FSEL R26, R19, R10.reuse, P3 ;  /* 0x0000000a131a7208 */ /* 0x081fe20001800000 */
[----:B------:R-:W-:Y:S01]  /*2f10*/  FMUL R19, R18, UR4 ;  /* 0x0000000412137c20 */ /* 0x000fe20008400000 */
[----:B------:R-:W-:Y:S02]  /*2f20*/  ISETP.NE.AND P3, PT, R48, RZ, PT ;  /* 0x000000ff3000720c */ /* 0x000fe40003f65270 */
[-C--:B------:R-:W-:Y:S01]  /*2f30*/  FSEL R20, R17, R10.reuse, P6 ;  /* 0x0000000a11147208 */ /* 0x080fe20003000000 */
[----:B------:R-:W-:Y:S01]  /*2f40*/  FMUL R17, R16, UR4 ;  /* 0x0000000410117c20 */ /* 0x000fe20008400000 */
[----:B------:R-:W-:Y:S02]  /*2f50*/  FSEL R24, R19, R10, P3 ;  /* 0x0000000a13187208 */ /* 0x000fe40001800000 */
[----:B------:R-:W-:-:S04]  /*2f60*/  ISETP.NE.AND P3, PT, R47, RZ, PT ;  /* 0x000000ff2f00720c */ /* 0x000fc80003f65270 */
[----:B------:R-:W-:Y:S02]  /*2f70*/  FSEL R18, R17, R10, P3 ;  /* 0x0000000a11127208 */ /* 0x000fe40001800000 */
[----:B------:R-:W-:-:S04]  /*2f80*/  ISETP.NE.AND P3, PT, R45, RZ, PT ;  /* 0x000000ff2d00720c */ /* 0x000fc80003f65270 */
[----:B------:R-:W-:Y:S02]  /*2f90*/  FSEL R16, R15, R10, P3 ;  /* 0x0000000a0f107208 */ /* 0x000fe40001800000 */
[----:B------:R-:W-:-:S04]  /*2fa0*/  ISETP.NE.AND P3, PT, R44, RZ, PT ;  /* 0x000000ff2c00720c */ /* 0x000fc80003f65270 */
[-C--:B------:R-:W-:Y:S01]  /*2fb0*/  FSEL R44, R9, R10.reuse, P3 ;  /* 0x0000000a092c7208 */ /* 0x080fe20001800000 */
[----:B------:R-:W-:Y:S01]  /*2fc0*/  FMUL R9, R8, UR4 ;  /* 0x0000000408097c20 */ /* 0x000fe20008400000 */
[----:B------:R-:W-:Y:S02]  /*2fd0*/  ISETP.NE.AND P3, PT, R43, RZ, PT ;  /* 0x000000ff2b00720c */ /* 0x000fe40003f65270 */
[----:B------:R-:W-:Y:S02]  /*2fe0*/  ISETP.NE.AND P6, PT, R46, RZ, PT ;  /* 0x000000ff2e00720c */ /* 0x000fe40003fc5270 */
[----:B------:R-:W-:Y:S01]  /*2ff0*/  FSEL R46, R9, R10, P3 ;  /* 0x0000000a092e7208 */ /* 0x000fe20001800000 */
[----:B------:R-:W-:Y:S01]  /*3000*/  FMUL R9, R0, UR4 ;  /* 0x0000000400097c20 */ /* 0x000fe20008400000 */
[----:B------:R-:W-:-:S04]  /*3010*/  ISETP.NE.AND P3, PT, R42, RZ, PT ;  /* 0x000000ff2a00720c */ /* 0x000fc80003f65270 */
[----:B------:R-:W-:Y:S01]  /*3020*/  FSEL R42, R9, R10, P3 ;  /* 0x0000000a092a7208 */ /* 0x000fe20001800000 */
[----:B------:R-:W-:Y:S01]  /*3030*/  FMUL R9, R14, UR4 ;  /* 0x000000040e097c20 */ /* 0x000fe20008400000 */
        /* <DEDUP_REMOVED lines=29> */
[----:B--2---:R-:W-:Y:S02]  /*3210*/  ISETP.NE.AND P1, PT, R53, RZ, PT ;  /* 0x000000ff3500720c */ /* 0x004fe40003f25270 */
[----:B------:R-:W-:Y:S02]  /*3220*/  FSEL R60, R25, R10, P0 ;  /* 0x0000000a193c7208 */ /* 0x000fe40000000000 */
[----:B------:R-:W-:Y:S01]  /*3230*/  FMNMX R9, R9, R54, !PT ;  /* 0x0000003609097209 */ /* 0x000fe20007800000 */
[----:B----4-:R-:W-:Y:S01]  /*3240*/  FMUL R17, R33, UR4 ;  /* 0x0000000421117c20 */ /* 0x010fe20008400000 */
[----:B------:R-:W-:-:S02]  /*3250*/  FSEL R58, R31, R10, P1 ;  /* 0x0000000a1f3a7208 */ /* 0x000fc40000800000 */
[----:B------:R-:W-:Y:S02]  /*3260*/  FMNMX R9, R9, R60, !PT ;  /* 0x0000003c09097209 */ /* 0x000fe40007800000 */
[----:B------:R-:W-:Y:S02]  /*3270*/  FSEL R17, R17, R10, P2 ;  /* 0x0000000a11117208 */ /* 0x000fe40001000000 */
[----:B------:R-:W-:Y:S02]  /*3280*/  FMNMX R0, R9, R58, !PT ;  /* 0x0000003a09007209 */ /* 0x000fe40007800000 */
[----:B------:R-:W-:Y:S01]  /*3290*/  ISETP.NE.AND P6, PT, R6, RZ, PT ;  /* 0x000000ff0600720c */ /* 0x000fe20003fc5270 */
[----:B------:R-:W-:Y:S01]  /*32a0*/  FMUL R3, R2, UR4 ;  /* 0x0000000402037c20 */ /* 0x000fe20008400000 */
[----:B------:R-:W-:-:S04]  /*32b0*/  ISETP.NE.AND P0, PT, R27, RZ, PT ;  /* 0x000000ff1b00720c */ /* 0x000fc80003f05270 */
        /* <DEDUP_REMOVED lines=11> */
[----:B0-----:R-:W-:Y:S02]  /*3370*/  FMNMX R0, R13, R14, !PT ;  /* 0x0000000e0d007209 */ /* 0x001fe40007800000 */
[----:B------:R-:W-:-:S03]  /*3380*/  MOV R13, 0x437c0000 ;  /* 0x437c0000000d7802 */ /* 0x000fc60000000f00 */
        /* <DEDUP_REMOVED lines=17> */
[----:B------:R-:W-:Y:S01]  /*34a0*/  FFMA.RM R8, R8, R13, 12582913 ;  /* 0x4b40000108087423 */ /* 0x000fe2000000400d */
[----:B------:R-:W-:Y:S01]  /*34b0*/  FADD R7, R10, -12583039 ;  /* 0xcb40007f0a077421 */ /* 0x000fe20000000000 */
[----:B------:R-:W-:Y:S01]  /*34c0*/  FADD R3, R6, -12583039 ;  /* 0xcb40007f06037421 */ /* 0x000fe20000000000 */
[----:B------:R-:W-:Y:S01]  /*34d0*/  FFMA.SAT R18, R30, R11, 0.5 ;  /* 0x3f0000001e127423 */ /* 0x000fe2000000200b */
[----:B------:R-:W-:Y:S01]  /*34e0*/  FADD R26, R26, -R5 ;  /* 0x800000051a1a7221 */ /* 0x000fe20000000000 */
[----:B------:R-:W-:Y:S01]  /*34f0*/  FFMA R7, R32, 1.4426950216293334961, -R7 ;  /* 0x3fb8aa3b20077823 */ /* 0x000fe20000000807 */
[----:B------:R-:W-:Y:S01]  /*3500*/  FFMA R3, R40, 1.4426950216293334961, -R3 ;  /* 0x3fb8aa3b28037823 */ /* 0x000fe20000000803 */
[--C-:B------:R-:W-:Y:S01]  /*3510*/  FADD R24, R24, -R5.reuse ;  /* 0x8000000518187221 */ /* 0x100fe20000000000 */
[----:B------:R-:W-:Y:S01]  /*3520*/  FADD R2, R20, -R5 ;  /* 0x8000000514027221 */ /* 0x000fe20000000000 */
[----:B------:R-:W-:Y:S01]  /*3530*/  FFMA R7, R32, 1.925963033500011079e-08, R7 ;  /* 0x32a5706020077823 */ /* 0x000fe20000000007 */
[----:B------:R-:W-:Y:S01]  /*3540*/  FFMA R3, R40, 1.925963033500011079e-08, R3 ;  /* 0x32a5706028037823 */ /* 0x000fe20000000003 */
        /* <DEDUP_REMOVED lines=12> */
[----:B------:R-:W1:Y:S01]  /*3610*/  MUFU.EX2 R3, R3 ;  /* 0x0000000300037308 */ /* 0x000e620000000800 */
[--C-:B------:R-:W-:Y:S01]  /*3620*/  FADD R12, R17, -R5.reuse ;  /* 0x80000005110c7221 */ /* 0x100fe20000000000 */
[----:B------:R-:W-:Y:S01]  /*3630*/  FADD R56, R56, -R5 ;  /* 0x8000000538387221 */ /* 0x000fe20000000000 */
[----:B------:R-:W-:Y:S01]  /*3640*/  FADD R5, R8, -12583039 ;  /* 0xcb40007f08057421 */ /* 0x000fe20000000000 */
[----:B------:R-:W-:Y:S01]  /*3650*/  FFMA.RM R18, R18, R13, 12582913 ;  /* 0x4b40000112127423 */ /* 0x000fe2000000400d */
[----:B------:R-:W-:Y:S01]  /*3660*/  SHF.L.U32 R10, R10, 0x17, RZ ;  /* 0x000000170a0a7819 */ /* 0x000fe200000006ff */
[----:B------:R-:W-:-:S02]  /*3670*/  IMAD.SHL.U32 R6, R6, 0x800000, RZ ;  /* 0x0080000006067824 */ /* 0x000fc400078e00ff */
[----:B------:R-:W-:Y:S01]  /*3680*/  FFMA R5, R38, 1.4426950216293334961, -R5 ;  /* 0x3fb8aa3b26057823 */ /* 0x000fe20000000805 */
[----:B------:R-:W-:Y:S01]  /*3690*/  FADD R9, R18, -12583039 ;  /* 0xcb40007f12097421 */ /* 0x000fe20000000000 */
[----:B------:R-:W-:Y:S01]  /*36a0*/  SHF.L.U32 R8, R8, 0x17, RZ ;  /* 0x0000001708087819 */ /* 0x000fe200000006ff */
[----:B0-----:R-:W-:Y:S01]  /*36b0*/  FMUL R20, R10, R7 ;  /* 0x000000070a147220 */ /* 0x001fe20000400000 */
[----:B------:R-:W-:Y:S01]  /*36c0*/  FFMA R5, R38, 1.925963033500011079e-08, R5 ;  /* 0x32a5706026057823 */ /* 0x000fe20000000005 */
[----:B------:R-:W-:Y:S01]  /*36d0*/  FFMA R9, R30, 1.4426950216293334961, -R9 ;  /* 0x3fb8aa3b1e097823 */ /* 0x000fe20000000809 */
[----:B------:R-:W-:Y:S01]  /*36e0*/  FFMA.SAT R10, R2, R11, 0.5 ;  /* 0x3f000000020a7423 */ /* 0x000fe2000000200b */
[----:B------:R-:W-:Y:S02]  /*36f0*/  IMAD.SHL.U32 R18, R18, 0x800000, RZ ;  /* 0x0080000012127824 */ /* 0x000fe400078e00ff */
[----:B------:R-:W-:Y:S01]  /*3700*/  FFMA R9, R30, 1.925963033500011079e-08, R9 ;  /* 0x32a570601e097823 */ /* 0x000fe20000000009 */
[----:B-1----:R-:W-:Y:S01]  /*3710*/  FMUL R22, R6, R3 ;  /* 0x0000000306167220 */ /* 0x002fe20000400000 */
[----:B------:R-:W0:Y:S01]  /*3720*/  MUFU.EX2 R5, R5 ;  /* 0x0000000500057308 */ /* 0x000e220000000800 */
[----:B------:R-:W-:Y:S01]  /*3730*/  FFMA.SAT R6, R26, R11, 0.5 ;  /* 0x3f0000001a067423 */ /* 0x000fe2000000200b */
[----:B------:R-:W-:Y:S01]  /*3740*/  FFMA.RM R10, R10, R13, 12582913 ;  /* 0x4b4000010a0a7423 */ /* 0x000fe2000000400d */
[----:B------:R-:W-:-:S02]  /*3750*/  FFMA.SAT R30, R60, R11, 0.5 ;  /* 0x3f0000003c1e7423 */ /* 0x000fc4000000200b */
[----:B------:R-:W-:Y:S01]  /*3760*/  FFMA.RM R6, R6, R13, 12582913 ;  /* 0x4b40000106067423 */ /* 0x000fe2000000400d */
[C---:B------:R-:W-:Y:S01]  /*3770*/  FADD R7, R10.reuse, -12583039 ;  /* 0xcb40007f0a077421 */ /* 0x040fe20000000000 */
[----:B------:R-:W-:Y:S01]  /*3780*/  IMAD.SHL.U32 R10, R10, 0x800000, RZ ;  /* 0x008000000a0a7824 */ /* 0x000fe200078e00ff */
[----:B------:R-:W1:Y:S01]  /*3790*/  MUFU.EX2 R9, R9 ;  /* 0x0000000900097308 */ /* 0x000e620000000800 */
[----:B------:R-:W-:Y:S01]  /*37a0*/  FADD R3, R6, -12583039 ;  /* 0xcb40007f06037421 */ /* 0x000fe20000000000 */
[----:B------:R-:W-:Y:S01]  /*37b0*/  FFMA R7, R2, 1.4426950216293334961, -R7 ;  /* 0x3fb8aa3b02077823 */ /* 0x000fe20000000807 */
[----:B------:R-:W-:Y:S02]  /*37c0*/  SHF.L.U32 R6, R6, 0x17, RZ ;  /* 0x0000001706067819 */ /* 0x000fe400000006ff */
[----:B------:R-:W-:Y:S01]  /*37d0*/  FFMA R3, R26, 1.4426950216293334961, -R3 ;  /* 0x3fb8aa3b1a037823 */ /* 0x000fe20000000803 */
[----:B------:R-:W-:Y:S01]  /*37e0*/  FFMA R7, R2, 1.925963033500011079e-08, R7 ;  /* 0x32a5706002077823 */ /* 0x000fe20000000007 */
[----:B------:R-:W-:-:S02]  /*37f0*/  FFMA.SAT R2, R0, R11, 0.5 ;  /* 0x3f00000000027423 */ /* 0x000fc4000000200b */
[----:B------:R-:W-:Y:S01]  /*3800*/  FFMA R3, R26, 1.925963033500011079e-08, R3 ;  /* 0x32a570601a037823 */ /* 0x000fe20000000003 */
[----:B0-----:R-:W-:Y:S01]  /*3810*/  FMUL R21, R8, R5 ;  /* 0x0000000508157220 */ /* 0x001fe20000400000 */
[----:B------:R-:W-:Y:S01]  /*3820*/  FFMA.SAT R8, R24, R11, 0.5 ;  /* 0x3f00000018087423 */ /* 0x000fe2000000200b */
[----:B------:R-:W-:Y:S01]  /*3830*/  FFMA.RM R2, R2, R13, 12582913 ;  /* 0x4b40000102027423 */ /* 0x000fe2000000400d */
[----:B------:R-:W-:Y:S01]  /*3840*/  MUFU.EX2 R7, R7 ;  /* 0x0000000700077308 */ /* 0x000fe20000000800 */
[----:B------:R-:W-:Y:S01]  /*3850*/  FFMA.SAT R26, R54, R11, 0.5 ;  /* 0x3f000000361a7423 */ /* 0x000fe2000000200b */
[----:B------:R-:W-:Y:S01]  /*3860*/  FFMA.RM R8, R8, R13, 12582913 ;  /* 0x4b40000108087423 */ /* 0x000fe2000000400d */
[----:B-1----:R-:W-:Y:S01]  /*3870*/  FMUL R19, R18, R9 ;  /* 0x0000000912137220 */ /* 0x002fe20000400000 */
[----:B------:R-:W-:Y:S02]  /*3880*/  FADD R9, R2, -12583039 ;  /* 0xcb40007f02097421 */ /* 0x000fe40000000000 */
[----:B------:R-:W-:Y:S01]  /*3890*/  FADD R5, R8, -12583039 ;  /* 0xcb40007f08057421 */ /* 0x000fe20000000000 */
[----:B------:R-:W-:Y:S01]  /*38a0*/  SHF.L.U32 R2, R2, 0x17, RZ ;  /* 0x0000001702027819 */ /* 0x000fe200000006ff */
[----:B------:R-:W0:Y:S01]  /*38b0*/  MUFU.EX2 R3, R3 ;  /* 0x0000000300037308 */ /* 0x000e220000000800 */
[----:B------:R-:W-:Y:S01]  /*38c0*/  FFMA R9, R0, 1.4426950216293334961, -R9 ;  /* 0x3fb8aa3b00097823 */ /* 0x000fe20000000809 */
[----:B------:R-:W-:Y:S01]  /*38d0*/  FFMA R5, R24, 1.4426950216293334961, -R5 ;  /* 0x3fb8aa3b18057823 */ /* 0x000fe20000000805 */
[----:B------:R-:W-:Y:S01]  /*38e0*/  SHF.L.U32 R8, R8, 0x17, RZ ;  /* 0x0000001708087819 */ /* 0x000fe200000006ff */
[----:B------:R-:W-:Y:S01]  /*38f0*/  FFMA.RM R26, R26, R13, 12582913 ;  /* 0x4b4000011a1a7423 */ /* 0x000fe2000000400d */
[----:B------:R-:W-:Y:S01]  /*3900*/  FFMA R9, R0, 1.925963033500011079e-08, R9 ;  /* 0x32a5706000097823 */ /* 0x000fe20000000009 */
[-C--:B------:R-:W-:Y:S01]  /*3910*/  FFMA.SAT R0, R16, R11.reuse, 0.5 ;  /* 0x3f00000010007423 */ /* 0x080fe2000000200b */
[----:B------:R-:W-:Y:S01]  /*3920*/  FFMA R5, R24, 1.925963033500011079e-08, R5 ;  /* 0x32a5706018057823 */ /* 0x000fe20000000005 */
[----:B------:R-:W-:-:S02]  /*3930*/  FFMA.SAT R24, R4, R11, 0.5 ;  /* 0x3f00000004187423 */ /* 0x000fc4000000200b */
[-C--:B------:R-:W-:Y:S01]  /*3940*/  FFMA.RM R0, R0, R13.reuse, 12582913 ;  /* 0x4b40000100007423 */ /* 0x080fe2000000400d */
[----:B------:R-:W1:Y:S01]  /*3950*/  MUFU.EX2 R9, R9 ;  /* 0x0000000900097308 */ /* 0x000e620000000800 */
[----:B------:R-:W-:Y:S01]  /*3960*/  FFMA.RM R24, R24, R13, 12582913 ;  /* 0x4b40000118187423 */ /* 0x000fe2000000400d */
[----:B0-----:R-:W-:Y:S01]  /*3970*/  FMUL R18, R6, R3 ;  /* 0x0000000306127220 */ /* 0x001fe20000400000 */
[----:B------:R-:W-:-:S05]  /*3980*/  FADD R3, R0, -12583039 ;  /* 0xcb40007f00037421 */ /* 0x000fca0000000000 */
[----:B------:R-:W0:Y:S01]  /*3990*/  MUFU.EX2 R5, R5 ;  /* 0x0000000500057308 */ /* 0x000e220000000800 */
[----:B------:R-:W-:Y:S01]  /*39a0*/  FFMA.SAT R6, R44, R11, 0.5 ;  /* 0x3f0000002c067423 */ /* 0x000fe2000000200b */
[----:B------:R-:W-:Y:S01]  /*39b0*/  SHF.L.U32 R0, R0, 0x17, RZ ;  /* 0x0000001700007819 */ /* 0x000fe200000006ff */
[----:B------:R-:W-:Y:S02]  /*39c0*/  FFMA R3, R16, 1.4426950216293334961, -R3 ;  /* 0x3fb8aa3b10037823 */ /* 0x000fe40000000803 */
[----:B------:R-:W-:Y:S02]  /*39d0*/  FFMA.RM R6, R6, R13, 12582913 ;  /* 0x4b40000106067423 */ /* 0x000fe4000000400d */
[----:B------:R-:W-:Y:S01]  /*39e0*/  FFMA R3, R16, 1.925963033500011079e-08, R3 ;  /* 0x32a5706010037823 */ /* 0x000fe20000000003 */
[----:B------:R-:W-:Y:S01]  /*39f0*/  FMUL R16, R10, R7 ;  /* 0x000000070a107220 */ /* 0x000fe20000400000 */
[----:B-1----:R-:W-:Y:S01]  /*3a00*/  FMUL R10, R2, R9 ;  /* 0x00000009020a7220 */ /* 0x002fe20000400000 */
[----:B------:R-:W-:-:S03]  /*3a10*/  FFMA.SAT R2, R46, R11, 0.5 ;  /* 0x3f0000002e027423 */ /* 0x000fc6000000200b */
[----:B------:R-:W1:Y:S01]  /*3a20*/  MUFU.EX2 R3, R3 ;  /* 0x0000000300037308 */ /* 0x000e620000000800 */
[----:B------:R-:W-:Y:S01]  /*3a30*/  FFMA.RM R2, R2, R13, 12582913 ;  /* 0x4b40000102027423 */ /* 0x000fe2000000400d */
[----:B0-----:R-:W-:Y:S01]  /*3a40*/  FMUL R17, R8, R5 ;  /* 0x0000000508117220 */ /* 0x001fe20000400000 */
[----:B------:R-:W-:Y:S02]  /*3a50*/  FADD R5, R6, -12583039 ;  /* 0xcb40007f06057421 */ /* 0x000fe40000000000 */
[----:B------:R-:W-:Y:S01]  /*3a60*/  FADD R7, R2, -12583039 ;  /* 0xcb40007f02077421 */ /* 0x000fe20000000000 */
[----:B------:R-:W-:Y:S01]  /*3a70*/  FFMA.SAT R8, R42, R11, 0.5 ;  /* 0x3f0000002a087423 */ /* 0x000fe2000000200b */
[----:B------:R-:W-:Y:S02]  /*3a80*/  IMAD.SHL.U32 R6, R6, 0x800000, RZ ;  /* 0x0080000006067824 */ /* 0x000fe400078e00ff */
[----:B------:R-:W-:Y:S01]  /*3a90*/  FFMA R5, R44, 1.4426950216293334961, -R5 ;  /* 0x3fb8aa3b2c057823 */ /* 0x000fe20000000805 */
[----:B------:R-:W-:Y:S01]  /*3aa0*/  FFMA R7, R46, 1.4426950216293334961, -R7 ;  /* 0x3fb8aa3b2e077823 */ /* 0x000fe20000000807 */
[----:B------:R-:W-:Y:S01]  /*3ab0*/  FFMA.RM R15, R8, R13, 12582913 ;  /* 0x4b400001080f7423 */ /* 0x000fe2000000400d */
[----:B------:R-:W-:Y:S01]  /*3ac0*/  SHF.L.U32 R2, R2, 0x17, RZ ;  /* 0x0000001702027819 */ /* 0x000fe200000006ff */
[----:B------:R-:W-:Y:S01]  /*3ad0*/  FFMA R5, R44, 1.925963033500011079e-08, R5 ;  /* 0x32a570602c057823 */ /* 0x000fe20000000005 */
[----:B------:R-:W-:Y:S01]  /*3ae0*/  FFMA R46, R46, 1.925963033500011079e-08, R7 ;  /* 0x32a570602e2e7823 */ /* 0x000fe20000000007 */
[----:B------:R-:W-:Y:S01]  /*3af0*/  FADD R7, R15, -12583039 ;  /* 0xcb40007f0f077421 */ /* 0x000fe20000000000 */
[----:B-1----:R-:W-:Y:S01]  /*3b00*/  FMUL R9, R0, R3 ;  /* 0x0000000300097220 */ /* 0x002fe20000400000 */
[----:B------:R-:W-:-:S02]  /*3b10*/  FFMA.SAT R0, R48, R11, 0.5 ;  /* 0x3f00000030007423 */ /* 0x000fc4000000200b */
[----:B------:R-:W0:Y:S01]  /*3b20*/  MUFU.EX2 R5, R5 ;  /* 0x0000000500057308 */ /* 0x000e220000000800 */
[----:B------:R-:W-:Y:S01]  /*3b30*/  FFMA R7, R42, 1.4426950216293334961, -R7 ;  /* 0x3fb8aa3b2a077823 */ /* 0x000fe20000000807 */
[----:B------:R-:W-:-:S03]  /*3b40*/  FFMA.RM R0, R0, R13, 12582913 ;  /* 0x4b40000100007423 */ /* 0x000fc6000000400d */
[----:B------:R-:W-:Y:S01]  /*3b50*/  FFMA R42, R42, 1.925963033500011079e-08, R7 ;  /* 0x32a570602a2a7823 */ /* 0x000fe20000000007 */
[C---:B------:R-:W-:Y:S02]  /*3b60*/  FADD R3, R0.reuse, -12583039 ;  /* 0xcb40007f00037421 */ /* 0x040fe40000000000 */
[----:B------:R-:W1:Y:S01]  /*3b70*/  MUFU.EX2 R7, R46 ;  /* 0x0000002e00077308 */ /* 0x000e620000000800 */
[----:B------:R-:W-:Y:S02]  /*3b80*/  IMAD.SHL.U32 R0, R0, 0x800000, RZ ;  /* 0x0080000000007824 */ /* 0x000fe400078e00ff */
[----:B------:R-:W-:-:S04]  /*3b90*/  FFMA R3, R48, 1.4426950216293334961, -R3 ;  /* 0x3fb8aa3b30037823 */ /* 0x000fc80000000803 */
[----:B------:R-:W-:Y:S01]  /*3ba0*/  FFMA R48, R48, 1.925963033500011079e-08, R3 ;  /* 0x32a5706030307823 */ /* 0x000fe20000000003 */
[----:B0-----:R-:W-:Y:S01]  /*3bb0*/  FMUL R8, R6, R5 ;  /* 0x0000000506087220 */ /* 0x001fe20000400000 */
[----:B------:R-:W0:Y:S01]  /*3bc0*/  MUFU.EX2 R3, R42 ;  /* 0x0000002a00037308 */ /* 0x000e220000000800 */
[----:B------:R-:W-:-:S04]  /*3bd0*/  FFMA.SAT R6, R50, R11, 0.5 ;  /* 0x3f00000032067423 */ /* 0x000fc8000000200b */
[----:B------:R-:W-:Y:S01]  /*3be0*/  FFMA.RM R23, R6, R13, 12582913 ;  /* 0x4b40000106177423 */ /* 0x000fe2000000400d */
[----:B------:R-:W-:Y:S01]  /*3bf0*/  SHF.L.U32 R6, R15, 0x17, RZ ;  /* 0x000000170f067819 */ /* 0x000fe200000006ff */
[----:B-1----:R-:W-:Y:S01]  /*3c00*/  FMUL R7, R2, R7 ;  /* 0x0000000702077220 */ /* 0x002fe20000400000 */
[----:B------:R-:W-:Y:S01]  /*3c10*/  FFMA.SAT R2, R52, R11, 0.5 ;  /* 0x3f00000034027423 */ /* 0x000fe2000000200b */
[C---:B------:R-:W-:Y:S01]  /*3c20*/  FADD R5, R23.reuse, -12583039 ;  /* 0xcb40007f17057421 */ /* 0x040fe20000000000 */
[----:B------:R-:W-:Y:S01]  /*3c30*/  SHF.L.U32 R23, R23, 0x17, RZ ;  /* 0x0000001717177819 */ /* 0x000fe200000006ff */
[----:B------:R-:W-:Y:S01]  /*3c40*/  FADD R15, R26, -12583039 ;  /* 0xcb40007f1a0f7421 */ /* 0x000fe20000000000 */
[----:B------:R-:W-:Y:S01]  /*3c50*/  FFMA.RM R2, R2, R13, 12582913 ;  /* 0x4b40000102027423 */ /* 0x000fe2000000400d */
[----:B------:R-:W-:Y:S02]  /*3c60*/  FFMA R5, R50, 1.4426950216293334961, -R5 ;  /* 0x3fb8aa3b32057823 */ /* 0x000fe40000000805 */
[----:B------:R-:W-:-:S02]  /*3c70*/  FFMA R15, R54, 1.4426950216293334961, -R15 ;  /* 0x3fb8aa3b360f7823 */ /* 0x000fc4000000080f */
[----:B------:R-:W-:Y:S01]  /*3c80*/  FFMA R50, R50, 1.925963033500011079e-08, R5 ;  /* 0x32a5706032327823 */ /* 0x000fe20000000005 */
[----:B0-----:R-:W-:Y:S01]  /*3c90*/  FMUL R6, R6, R3 ;  /* 0x0000000306067220 */ /* 0x001fe20000400000 */
[----:B------:R-:W0:Y:S01]  /*3ca0*/  MUFU.EX2 R5, R48 ;  /* 0x0000003000057308 */ /* 0x000e220000000800 */
[C---:B------:R-:W-:Y:S01]  /*3cb0*/  FADD R3, R2.reuse, -12583039 ;  /* 0xcb40007f02037421 */ /* 0x040fe20000000000 */
[----:B------:R-:W-:Y:S01]  /*3cc0*/  SHF.L.U32 R2, R2, 0x17, RZ ;  /* 0x0000001702027819 */ /* 0x000fe200000006ff */
[----:B------:R-:W-:Y:S01]  /*3cd0*/  FFMA R54, R54, 1.925963033500011079e-08, R15 ;  /* 0x32a5706036367823 */ /* 0x000fe2000000000f */
[----:B------:R-:W-:Y:S01]  /*3ce0*/  FFMA.RM R15, R30, R13, 12582913 ;  /* 0x4b4000011e0f7423 */ /* 0x000fe2000000400d */
[----:B------:R-:W-:Y:S01]  /*3cf0*/  FFMA R3, R52, 1.4426950216293334961, -R3 ;  /* 0x3fb8aa3b34037823 */ /* 0x000fe20000000803 */
[----:B------:R-:W-:Y:S02]  /*3d00*/  FFMA.SAT R30, R12, R11, 0.5 ;  /* 0x3f0000000c1e7423 */ /* 0x000fe4000000200b */
[----:B------:R-:W1:Y:S01]  /*3d10*/  MUFU.EX2 R50, R50 ;  /* 0x0000003200327308 */ /* 0x000e620000000800 */
[----:B------:R-:W-:Y:S01]  /*3d20*/  FFMA R52, R52, 1.925963033500011079e-08, R3 ;  /* 0x32a5706034347823 */ /* 0x000fe20000000003 */
[----:B------:R-:W-:Y:S01]  /*3d30*/  FADD R3, R24, -12583039 ;  /* 0xcb40007f18037421 */ /* 0x000fe20000000000 */
[----:B------:R-:W-:-:S03]  /*3d40*/  FADD R25, R15, -12583039 ;  /* 0xcb40007f0f197421 */ /* 0x000fc60000000000 */
[----:B------:R-:W-:Y:S01]  /*3d50*/  FFMA R3, R4, 1.4426950216293334961, -R3 ;  /* 0x3fb8aa3b04037823 */ /* 0x000fe20000000803 */
[----:B------:R-:W-:Y:S01]  /*3d60*/  FFMA R25, R60, 1.4426950216293334961, -R25 ;  /* 0x3fb8aa3b3c197823 */ /* 0x000fe20000000819 */
[----:B0-----:R-:W-:Y:S02]  /*3d70*/  FMUL R5, R0, R5 ;  /* 0x0000000500057220 */ /* 0x001fe40000400000 */
[----:B------:R-:W-:Y:S01]  /*3d80*/  FFMA R0, R4, 1.925963033500011079e-08, R3 ;  /* 0x32a5706004007823 */ /* 0x000fe20000000003 */
[----:B------:R-:W-:Y:S01]  /*3d90*/  FFMA R60, R60, 1.925963033500011079e-08, R25 ;  /* 0x32a570603c3c7823 */ /* 0x000fe20000000019 */
[----:B------:R-:W0:Y:S01]  /*3da0*/  MUFU.EX2 R3, R52 ;  /* 0x0000003400037308 */ /* 0x000e220000000800 */
[----:B-1----:R-:W-:-:S07]  /*3db0*/  FMUL R4, R23, R50 ;  /* 0x0000003217047220 */ /* 0x002fce0000400000 */
[----:B------:R1:W2:Y:S08]  /*3dc0*/  MUFU.EX2 R23, R0 ;  /* 0x0000000000177308 */ /* 0x0002b00000000800 */
[----:B------:R-:W-:Y:S01]  /*3dd0*/  MUFU.EX2 R60, R60 ;  /* 0x0000003c003c7308 */ /* 0x000fe20000000800 */
[----:B0-----:R-:W-:Y:S01]  /*3de0*/  FMUL R3, R2, R3 ;  /* 0x0000000302037220 */ /* 0x001fe20000400000 */
[----:B------:R-:W-:-:S02]  /*3df0*/  IMAD.SHL.U32 R2, R24, 0x800000, RZ ;  /* 0x0080000018027824 */ /* 0x000fc400078e00ff */
[----:B------:R-:W-:Y:S01]  /*3e00*/  FFMA.SAT R24, R58, R11, 0.5 ;  /* 0x3f0000003a187423 */ /* 0x000fe2000000200b */
[----:B-1----:R-:W-:-:S03]  /*3e10*/  SHF.L.U32 R0, R26, 0x17, RZ ;  /* 0x000000171a007819 */ /* 0x002fc600000006ff */
[----:B------:R-:W-:Y:S01]  /*3e20*/  FFMA.RM R24, R24, R13, 12582913 ;  /* 0x4b40000118187423 */ /* 0x000fe2000000400d */
[----:B--2---:R-:W-:Y:S02]  /*3e30*/  FMUL R2, R2, R23 ;  /* 0x0000001702027220 */ /* 0x004fe40000400000 */
[----:B------:R-:W0:Y:S01]  /*3e40*/  MUFU.EX2 R23, R54 ;  /* 0x0000003600177308 */ /* 0x000e220000000800 */
[C---:B------:R-:W-:Y:S01]  /*3e50*/  FADD R25, R24.reuse, -12583039 ;  /* 0xcb40007f18197421 */ /* 0x040fe20000000000 */
[----:B------:R-:W-:-:S03]  /*3e60*/  IMAD.SHL.U32 R24, R24, 0x800000, RZ ;  /* 0x0080000018187824 */ /* 0x000fc600078e00ff */
[----:B------:R-:W-:-:S04]  /*3e70*/  FFMA R25, R58, 1.4426950216293334961, -R25 ;  /* 0x3fb8aa3b3a197823 */ /* 0x000fc80000000819 */
[----:B------:R-:W-:Y:S01]  /*3e80*/  FFMA R58, R58, 1.925963033500011079e-08, R25 ;  /* 0x32a570603a3a7823 */ /* 0x000fe20000000019 */
[----:B------:R-:W-:Y:S01]  /*3e90*/  FFMA.RM R25, R30, R13, 12582913 ;  /* 0x4b4000011e197423 */ /* 0x000fe2000000400d */
[----:B------:R-:W-:Y:S02]  /*3ea0*/  FFMA.SAT R30, R14, R11, 0.5 ;  /* 0x3f0000000e1e7423 */ /* 0x000fe4000000200b */
[----:B------:R-:W1:Y:S01]  /*3eb0*/  MUFU.EX2 R27, R58 ;  /* 0x0000003a001b7308 */ /* 0x000e620000000800 */
[----:B0-----:R-:W-:Y:S01]  /*3ec0*/  FMUL R0, R0, R23 ;  /* 0x0000001700007220 */ /* 0x001fe20000400000 */
[C---:B------:R-:W-:Y:S01]  /*3ed0*/  FADD R23, R25.reuse, -12583039 ;  /* 0xcb40007f19177421 */ /* 0x040fe20000000000 */
[----:B------:R-:W-:-:S03]  /*3ee0*/  SHF.L.U32 R25, R25, 0x17, RZ ;  /* 0x0000001719197819 */ /* 0x000fc600000006ff */
[----:B------:R-:W-:-:S04]  /*3ef0*/  FFMA R23, R12, 1.4426950216293334961, -R23 ;  /* 0x3fb8aa3b0c177823 */ /* 0x000fc80000000817 */
[----:B------:R-:W-:Y:S01]  /*3f00*/  FFMA R26, R12, 1.925963033500011079e-08, R23 ;  /* 0x32a570600c1a7823 */ /* 0x000fe20000000017 */
[----:B------:R-:W-:Y:S01]  /*3f10*/  FFMA.SAT R12, R56, R11, 0.5 ;  /* 0x3f000000380c7423 */ /* 0x000fe2000000200b */
[----:B-1----:R-:W-:-:S03]  /*3f20*/  FMUL R24, R24, R27 ;  /* 0x0000001b18187220 */ /* 0x002fc60000400000 */
[-C--:B------:R-:W-:Y:S01]  /*3f30*/  FFMA.RM R11, R12, R13.reuse, 12582913 ;  /* 0x4b4000010c0b7423 */ /* 0x080fe2000000400d */
[----:B------:R-:W-:Y:S01]  /*3f40*/  FFMA.RM R13, R30, R13, 12582913 ;  /* 0x4b4000011e0d7423 */ /* 0x000fe2000000400d */
[----:B------:R-:W-:Y:S01]  /*3f50*/  FADD R12, RZ, R22 ;  /* 0x00000016ff0c7221 */ /* 0x000fe20000000000 */
[----:B------:R-:W0:Y:S01]  /*3f60*/  MUFU.EX2 R26, R26 ;  /* 0x0000001a001a7308 */ /* 0x000e220000000800 */
[C---:B------:R-:W-:Y:S01]  /*3f70*/  FADD R23, R11.reuse, -12583039 ;  /* 0xcb40007f0b177421 */ /* 0x040fe20000000000 */
[----:B------:R-:W-:-:S03]  /*3f80*/  SHF.L.U32 R11, R11, 0x17, RZ ;  /* 0x000000170b0b7819 */ /* 0x000fc600000006ff */
        /* <DEDUP_REMOVED lines=8> */
[----:B------:R-:W-:-:S04]  /*4010*/  FADD R23, R12, R21 ;  /* 0x000000150c177221 */ /* 0x000fc80000000000 */
        /* <DEDUP_REMOVED lines=34> */
.L_x_21977:
        /* <DEDUP_REMOVED lines=12> */
[----:B------:R-:W-:Y:S05]  /*4300*/  CALL.REL.NOINC `($__internal_339_$__cuda_sm3x_div_rn_noftz_f32_slowpath) ;  /* 0x0000002800687944 */ /* 0x000fea0003c00000 */
[----:B------:R-:W-:-:S07]  /*4310*/  MOV R14, R11 ;  /* 0x0000000b000e7202 */ /* 0x000fce0000000f00 */
.L_x_21922:
[----:B------:R-:W-:Y:S05]  /*4320*/  BSYNC.RECONVERGENT B3 ;  /* 0x0000000000037941 */ /* 0x000fea0003800200 */
.L_x_21921:
        /* <DEDUP_REMOVED lines=12> */
[----:B------:R-:W-:Y:S05]  /*43f0*/  CALL.REL.NOINC `($__internal_339_$__cuda_sm3x_div_rn_noftz_f32_slowpath) ;  /* 0x00000028002c7944 */ /* 0x000fea0003c00000 */
[----:B------:R-:W-:-:S07]  /*4400*/  MOV R30, R11 ;  /* 0x0000000b001e7202 */ /* 0x000fce0000000f00 */
.L_x_21924:
[----:B------:R-:W-:Y:S05]  /*4410*/  BSYNC.RECONVERGENT B3 ;  /* 0x0000000000037941 */ /* 0x000fea0003800200 */
.L_x_21923:
        /* <DEDUP_REMOVED lines=14> */
.L_x_21926:
[----:B------:R-:W-:Y:S05]  /*4500*/  BSYNC.RECONVERGENT B3 ;  /* 0x0000000000037941 */ /* 0x000fea0003800200 */
.L_x_21925:
        /* <DEDUP_REMOVED lines=14> */
.L_x_21928:
[----:B------:R-:W-:Y:S05]  /*45f0*/  BSYNC.RECONVERGENT B3 ;  /* 0x0000000000037941 */ /* 0x000fea0003800200 */
.L_x_21927:
        /* <DEDUP_REMOVED lines=14> */
.L_x_21930:
[----:B------:R-:W-:Y:S05]  /*46e0*/  BSYNC.RECONVERGENT B3 ;  /* 0x0000000000037941 */ /* 0x000fea0003800200 */
.L_x_21929:
        /* <DEDUP_REMOVED lines=14> */
.L_x_21932:
[----:B------:R-:W-:Y:S05]  /*47d0*/  BSYNC.RECONVERGENT B3 ;  /* 0x0000000000037941 */ /* 0x000fea0003800200 */
.L_x_21931:
        /* <DEDUP_REMOVED lines=14> */
.L_x_21934:
[----:B------:R-:W-:Y:S05]  /*48c0*/  BSYNC.RECONVERGENT B3 ;  /* 0x0000000000037941 */ /* 0x000fea0003800200 */
.L_x_21933:
        /* <DEDUP_REMOVED lines=14> */
.L_x_21936:
[----:B------:R-:W-:Y:S05]  /*49b0*/  BSYNC.RECONVERGENT B3 ;  /* 0x0000000000037941 */ /* 0x000fea0003800200 */
.L_x_21935:
        /* <DEDUP_REMOVED lines=14> */
.L_x_21938:
[----:B------:R-:W-:Y:S05]  /*4aa0*/  BSYNC.RECONVERGENT B3 ;  /* 0x0000000000037941 */ /* 0x000fea0003800200 */
.L_x_21937:
        /* <DEDUP_REMOVED lines=14> */
.L_x_21940:
[----:B------:R-:W-:Y:S05]  /*4b90*/  BSYNC.RECONVERGENT B3 ;  /* 0x0000000000037941 */ /* 0x000fea0003800200 */
.L_x_21939:
        /* <DEDUP_REMOVED lines=14> */
.L_x_21942:
[----:B------:R-:W-:Y:S05]  /*4c80*/  BSYNC.RECONVERGENT B3 ;  /* 0x0000000000037941 */ /* 0x000fea0003800200 */
.L_x_21941:
        /* <DEDUP_REMOVED lines=14> */
.L_x_21944:
[----:B------:R-:W-:Y:S05]  /*4d70*/  BSYNC.RECONVERGENT B3 ;  /* 0x0000000000037941 */ /* 0x000fea0003800200 */
.L_x_21943:
        /* <DEDUP_REMOVED lines=14> */
.L_x_21946:
[----:B------:R-:W-:Y:S05]  /*4e60*/  BSYNC.RECONVERGENT B3 ;  /* 0x0000000000037941 */ /* 0x000fea0003800200 */
.L_x_21945:
        /* <DEDUP_REMOVED lines=14> */
.L_x_21948:
[----:B------:R-:W-:Y:S05]  /*4f50*/  BSYNC.RECONVERGENT B3 ;  /* 0x0000000000037941 */ /* 0x000fea0003800200 */
.L_x_21947:
        /* <DEDUP_REMOVED lines=14> */
.L_x_21950:
[----:B------:R-:W-:Y:S05]  /*5040*/  BSYNC.RECONVERGENT B3 ;  /* 0x0000000000037941 */ /* 0x000fea0003800200 */
.L_x_21949:
        /* <DEDUP_REMOVED lines=14> */
.L_x_21952:
[----:B------:R-:W-:Y:S05]  /*5130*/  BSYNC.RECONVERGENT B3 ;  /* 0x0000000000037941 */ /* 0x000fea0003800200 */
.L_x_21951:
        /* <DEDUP_REMOVED lines=14> */
.L_x_21954:
[----:B------:R-:W-:Y:S05]  /*5220*/  BSYNC.RECONVERGENT B3 ;  /* 0x0000000000037941 */ /* 0x000fea0003800200 */
.L_x_21953:
        /* <DEDUP_REMOVED lines=14> */
.L_x_21956:
[----:B------:R-:W-:Y:S05]  /*5310*/  BSYNC.RECONVERGENT B3 ;  /* 0x0000000000037941 */ /* 0x000fea0003800200 */
.L_x_21955:
        /* <DEDUP_REMOVED lines=14> */
.L_x_21958:
[----:B------:R-:W-:Y:S05]  /*5400*/  BSYNC.RECONVERGENT B3 ;  /* 0x0000000000037941 */ /* 0x000fea0003800200 */
.L_x_21957:
        /* <DEDUP_REMOVED lines=14> */
.L_x_21960:
[----:B------:R-:W-:Y:S05]  /*54f0*/  BSYNC.RECONVERGENT B3 ;  /* 0x0000000000037941 */ /* 0x000fea0003800200 */
.L_x_21959:
        /* <DEDUP_REMOVED lines=14> */
.L_x_21962:
[----:B------:R-:W-:Y:S05]  /*55e0*/  BSYNC.RECONVERGENT B3 ;  /* 0x0000000000037941 */ /* 0x000fea0003800200 */
.L_x_21961:
        /* <DEDUP_REMOVED lines=13> */
.L_x_21964:
[----:B------:R-:W-:Y:S05]  /*56c0*/  BSYNC.RECONVERGENT B3 ;  /* 0x0000000000037941 */ /* 0x000fea0003800200 */
.L_x_21963:
        /* <DEDUP_REMOVED lines=62> */
.L_x_21919:
[----:B------:R-:W-:Y:S05]  /*5ab0*/  EXIT ;  /* 0x000000000000794d */ /* 0x000fea0003800000 */
.L_x_21920:
[----:B------:R-:W-:Y:S01]  /*5ac0*/  HFMA2 R12, -RZ, RZ, 0, 9.5367431640625e-07 ;  /* 0x00000010ff0c7431 */ /* 0x000fe200000001ff */
[----:B------:R-:W-:Y:S01]  /*5ad0*/  BSSY B1, `(.L_x_21966) ;  /* 0x0000006000017945 */ /* 0x000fe20003800000 */
[----:B------:R-:W-:Y:S01]  /*5ae0*/  IMAD.MOV.U32 R11, RZ, RZ, 0x1f ;  /* 0x0000001fff0b7424 */ /* 0x000fe200078e00ff */
[----:B------:R-:W-:-:S07]  /*5af0*/  MOV R15, 0xffffffff ;  /* 0xffffffff000f7802 */ /* 0x000fce0000000f00 */
[----:B------:R-:W-:Y:S05]  /*5b00*/  WARPSYNC.COLLECTIVE R15, `(.L_x_21967) ;  /* 0x000000000f087348 */ /* 0x000fea0003c00000 */
[----:B------:R0:W1:Y:S02]  /*5b10*/  SHFL.BFLY P6, R14, R13, R12, R11 ;  /* 0x0c00000c0d0e7389 */ /* 0x00006400000c000b */
[----:B01----:R-:W-:Y:S05]  /*5b20*/  ENDCOLLECTIVE ;  /* 0x000000000000791b */ /* 0x003fea0003800000 */
.L_x_21967:
[----:B------:R-:W-:Y:S05]  /*5b30*/  BSYNC B1 ;  /* 0x0000000000017941 */ /* 0x000fea0003800000 */
.L_x_21966:
[----:B------:R-:W-:Y:S01]  /*5b40*/  HFMA2 R12, -RZ, RZ, 0, 4.76837158203125e-07 ;  /* 0x00000008ff0c7431 */ /* 0x000fe200000001ff */
[----:B------:R-:W-:Y:S01]  /*5b50*/  FMNMX R13, R13, R14, !PT ;  /* 0x0000000e0d0d7209 */ /* 0x000fe20007800000 */
[----:B------:R-:W-:Y:S01]  /*5b60*/  IMAD.MOV.U32 R11, RZ, RZ, 0x1f ;  /* 0x0000001fff0b7424 */ /* 0x000fe200078e00ff */
[----:B------:R-:W-:-:S07]  /*5b70*/  MOV R15, 0xffffffff ;  /* 0xffffffff000f7802 */ /* 0x000fce0000000f00 */
[----:B------:R-:W-:Y:S05]  /*5b80*/  WARPSYNC.COLLECTIVE R15, `(.L_x_21968) ;  /* 0x000000000f087348 */ /* 0x000fea0003c00000 */
[----:B------:R0:W1:Y:S02]  /*5b90*/  SHFL.BFLY P6, R14, R13, R12, R11 ;  /* 0x0c00000c0d0e7389 */ /* 0x00006400000c000b */
[----:B01----:R-:W-:Y:S05]  /*5ba0*/  ENDCOLLECTIVE ;  /* 0x000000000000791b */ /* 0x003fea0003800000 */
.L_x_21968:
[----:B------:R-:W-:Y:S01]  /*5bb0*/  IMAD.MOV.U32 R12, RZ, RZ, 0x4 ;  /* 0x00000004ff0c7424 */ /* 0x000fe200078e00ff */
[----:B------:R-:W-:-:S04]  /*5bc0*/  FMNMX R0, R13, R14, !PT ;  /* 0x0000000e0d007209 */ /* 0x000fc80007800000 */
[----:B------:R-:W-:-:S07]  /*5bd0*/  MOV R13, R0 ;  /* 0x00000000000d7202 */ /* 0x000fce0000000f00 */
[----:B------:R-:W-:Y:S05]  /*5be0*/  WARPSYNC.COLLECTIVE R15, `(.L_x_21969) ;  /* 0x000000000f087348 */ /* 0x000fea0003c00000 */
[----:B------:R0:W1:Y:S02]  /*5bf0*/  SHFL.BFLY P6, R14, R13, R12, R11 ;  /* 0x0c00000c0d0e7389 */ /* 0x00006400000c000b */
[----:B01----:R-:W-:Y:S05]  /*5c00*/  ENDCOLLECTIVE ;  /* 0x000000000000791b */ /* 0x003fea0003800000 */
.L_x_21969:
[----:B------:R-:W-:Y:S01]  /*5c10*/  HFMA2 R12, -RZ, RZ, 0, 1.1920928955078125e-07 ;  /* 0x00000002ff0c7431 */ /* 0x000fe200000001ff */
[----:B------:R-:W-:-:S04]  /*5c20*/  FMNMX R2, R0, R14, !PT ;  /* 0x0000000e00027209 */ /* 0x000fc80007800000 */
[----:B------:R-:W-:-:S07]  /*5c30*/  MOV R13, R2 ;  /* 0x00000002000d7202 */ /* 0x000fce0000000f00 */
[----:B------:R-:W-:Y:S05]  /*5c40*/  WARPSYNC.COLLECTIVE R15, `(.L_x_21970) ;  /* 0x000000000f087348 */ /* 0x000fea0003c00000 */
[----:B------:R0:W1:Y:S02]  /*5c50*/  SHFL.BFLY P6, R14, R13, R12, R11 ;  /* 0x0c00000c0d0e7389 */ /* 0x00006400000c000b */
[----:B01----:R-:W-:Y:S05]  /*5c60*/  ENDCOLLECTIVE ;  /* 0x000000000000791b */ /* 0x003fea0003800000 */
.L_x_21970:
[----:B------:R-:W-:Y:S02]  /*5c70*/  MOV R12, 0x1 ;  /* 0x00000001000c7802 */ /* 0x000fe40000000f00 */
[----:B------:R-:W-:-:S05]  /*5c80*/  FMNMX R3, R2, R14, !PT ;  /* 0x0000000e02037209 */ /* 0x000fca0007800000 */
[----:B------:R-:W-:-:S07]  /*5c90*/  IMAD.MOV.U32 R13, RZ, RZ, R3 ;  /* 0x000000ffff0d7224 */ /* 0x000fce00078e0003 */
[----:B------:R-:W-:Y:S05]  /*5ca0*/  WARPSYNC.COLLECTIVE R15, `(.L_x_21971) ;  /* 0x000000000f087348 */ /* 0x000fea0003c00000 */
[----:B------:R0:W1:Y:S02]  /*5cb0*/  SHFL.BFLY P6, R14, R13, R12, R11 ;  /* 0x0c00000c0d0e7389 */ /* 0x00006400000c000b */
[----:B01----:R-:W-:Y:S05]  /*5cc0*/  ENDCOLLECTIVE ;  /* 0x000000000000791b */ /* 0x003fea0003800000 */
.L_x_21971:
[----:B------:R-:W-:Y:S01]  /*5cd0*/  HFMA2 R15, -RZ, RZ, 0.96630859375, -0.0022525787353515625 ;  /* 0x3bbb989dff0f7431 */ /* 0x000fe200000001ff */
        /* <DEDUP_REMOVED lines=143> */
[----:B------:R-:W-:Y:S02]  /*65d0*/  FFMA R25, R12, 1.4426950216293334961, -R25 ;  /* 0x3fb8aa3b0c197823 */ /* 0x000fe40000000819 */
[----:B------:R-:W-:Y:S01]  /*65e0*/  FFMA.RM R11, R11, R26, 12582913 ;  /* 0x4b4000010b0b7423 */ /* 0x000fe2000000401a */
[C---:B------:R-:W-:Y:S01]  /*65f0*/  FADD R23, R3.reuse, -12583039 ;  /* 0xcb40007f03177421 */ /* 0x040fe20000000000 */
[----:B------:R-:W-:-:S02]  /*6600*/  IMAD.SHL.U32 R3, R3, 0x800000, RZ ;  /* 0x0080000003037824 */ /* 0x000fc400078e00ff */
[----:B------:R-:W-:Y:S01]  /*6610*/  FFMA R25, R12, 1.925963033500011079e-08, R25 ;  /* 0x32a570600c197823 */ /* 0x000fe20000000019 */
[----:B------:R-:W-:-:S04]  /*6620*/  FFMA R23, R52, 1.4426950216293334961, -R23 ;  /* 0x3fb8aa3b34177823 */ /* 0x000fc80000000817 */
[----:B------:R-:W-:Y:S01]  /*6630*/  FFMA R23, R52, 1.925963033500011079e-08, R23 ;  /* 0x32a5706034177823 */ /* 0x000fe20000000017 */
[----:B------:R-:W0:Y:S08]  /*6640*/  MUFU.EX2 R25, R25 ;  /* 0x0000001900197308 */ /* 0x000e300000000800 */
[----:B------:R1:W2:Y:S02]  /*6650*/  MUFU.EX2 R0, R23 ;  /* 0x0000001700007308 */ /* 0x0002a40000000800 */
[----:B-1----:R-:W-:Y:S01]  /*6660*/  FADD R23, R11, -12583039 ;  /* 0xcb40007f0b177421 */ /* 0x002fe20000000000 */
[----:B0-----:R-:W-:-:S03]  /*6670*/  FMUL R2, R2, R25 ;  /* 0x0000001902027220 */ /* 0x001fc60000400000 */
[----:B------:R-:W-:-:S04]  /*6680*/  FFMA R23, R54, 1.4426950216293334961, -R23 ;  /* 0x3fb8aa3b36177823 */ /* 0x000fc80000000817 */
[----:B------:R-:W-:Y:S01]  /*6690*/  FFMA R54, R54, 1.925963033500011079e-08, R23 ;  /* 0x32a5706036367823 */ /* 0x000fe20000000017 */
[----:B--2---:R-:W-:Y:S01]  /*66a0*/  FMUL R3, R3, R0 ;  /* 0x0000000003037220 */ /* 0x004fe20000400000 */
[----:B------:R-:W-:Y:S01]  /*66b0*/  SHF.L.U32 R0, R11, 0x17, RZ ;  /* 0x000000170b007819 */ /* 0x000fe200000006ff */
[----:B------:R-:W-:Y:S01]  /*66c0*/  FFMA.SAT R11, R60, R15, 0.5 ;  /* 0x3f0000003c0b7423 */ /* 0x000fe2000000200f */
[----:B------:R-:W0:Y:S03]  /*66d0*/  MUFU.EX2 R23, R54 ;  /* 0x0000003600177308 */ /* 0x000e260000000800 */
[----:B------:R-:W-:Y:S01]  /*66e0*/  FFMA.RM R11, R11, R26, 12582913 ;  /* 0x4b4000010b0b7423 */ /* 0x000fe2000000401a */
[----:B0-----:R-:W-:-:S03]  /*66f0*/  FMUL R0, R0, R23 ;  /* 0x0000001700007220 */ /* 0x001fc60000400000 */
        /* <DEDUP_REMOVED lines=23> */
[----:B------:R-:W-:Y:S01]  /*6870*/  FFMA.SAT R15, R14, R15, 0.5 ;  /* 0x3f0000000e0f7423 */ /* 0x000fe2000000200f */
[----:B------:R-:W-:Y:S02]  /*6880*/  FADD R12, RZ, R22 ;  /* 0x00000016ff0c7221 */ /* 0x000fe40000000000 */
        /* <DEDUP_REMOVED lines=41> */
.L_x_21972:
[----:B------:R-:W-:Y:S02]  /*6b20*/  IMAD.MOV.U32 R12, RZ, RZ, 0x8 ;  /* 0x00000008ff0c7424 */ /* 0x000fe400078e00ff */
[----:B------:R-:W-:-:S05]  /*6b30*/  FADD R30, R13, R14 ;  /* 0x0000000e0d1e7221 */ /* 0x000fca0000000000 */
[----:B------:R-:W-:-:S07]  /*6b40*/  MOV R13, R30 ;  /* 0x0000001e000d7202 */ /* 0x000fce0000000f00 */
[----:B------:R-:W-:Y:S05]  /*6b50*/  WARPSYNC.COLLECTIVE R15, `(.L_x_21973) ;  /* 0x000000000f087348 */ /* 0x000fea0003c00000 */
[----:B------:R0:W1:Y:S02]  /*6b60*/  SHFL.BFLY P6, R14, R13, R12, R11 ;  /* 0x0c00000c0d0e7389 */ /* 0x00006400000c000b */
[----:B01----:R-:W-:Y:S05]  /*6b70*/  ENDCOLLECTIVE ;  /* 0x000000000000791b */ /* 0x003fea0003800000 */
.L_x_21973:
[----:B------:R-:W-:Y:S02]  /*6b80*/  HFMA2 R12, -RZ, RZ, 0, 2.384185791015625e-07 ;  /* 0x00000004ff0c7431 */ /* 0x000fe400000001ff */
[----:B------:R-:W-:-:S05]  /*6b90*/  FADD R31, R30, R14 ;  /* 0x0000000e1e1f7221 */ /* 0x000fca0000000000 */
[----:B------:R-:W-:-:S07]  /*6ba0*/  MOV R13, R31 ;  /* 0x0000001f000d7202 */ /* 0x000fce0000000f00 */
[----:B------:R-:W-:Y:S05]  /*6bb0*/  WARPSYNC.COLLECTIVE R15, `(.L_x_21974) ;  /* 0x000000000f087348 */ /* 0x000fea0003c00000 */
[----:B------:R0:W1:Y:S02]  /*6bc0*/  SHFL.BFLY P6, R14, R13, R12, R11 ;  /* 0x0c00000c0d0e7389 */ /* 0x00006400000c000b */
[----:B01----:R-:W-:Y:S05]  /*6bd0*/  ENDCOLLECTIVE ;  /* 0x000000000000791b */ /* 0x003fea0003800000 */
.L_x_21974:
[----:B------:R-:W-:Y:S01]  /*6be0*/  MOV R12, 0x2 ;  /* 0x00000002000c7802 */ /* 0x000fe20000000f00 */
[----:B------:R-:W-:-:S04]  /*6bf0*/  FADD R32, R31, R14 ;  /* 0x0000000e1f207221 */ /* 0x000fc80000000000 */
[----:B------:R-:W-:-:S07]  /*6c00*/  IMAD.MOV.U32 R13, RZ, RZ, R32 ;  /* 0x000000ffff0d7224 */ /* 0x000fce00078e0020 */
[----:B------:R-:W-:Y:S05]  /*6c10*/  WARPSYNC.COLLECTIVE R15, `(.L_x_21975) ;  /* 0x000000000f087348 */ /* 0x000fea0003c00000 */
[----:B------:R0:W1:Y:S02]  /*6c20*/  SHFL.BFLY P6, R14, R13, R12, R11 ;  /* 0x0c00000c0d0e7389 */ /* 0x00006400000c000b */
[----:B01----:R-:W-:Y:S05]  /*6c30*/  ENDCOLLECTIVE ;  /* 0x000000000000791b */ /* 0x003fea0003800000 */
.L_x_21975:
[----:B------:R-:W-:Y:S02]  /*6c40*/  IMAD.MOV.U32 R12, RZ, RZ, 0x1 ;  /* 0x00000001ff0c7424 */ /* 0x000fe400078e00ff */
[----:B------:R-:W-:-:S05]  /*6c50*/  FADD R33, R32, R14 ;  /* 0x0000000e20217221 */ /* 0x000fca0000000000 */
[----:B------:R-:W-:-:S07]  /*6c60*/  MOV R13, R33 ;  /* 0x00000021000d7202 */ /* 0x000fce0000000f00 */
[----:B------:R-:W-:Y:S05]  /*6c70*/  WARPSYNC.COLLECTIVE R15, `(.L_x_21976) ;  /* 0x000000000f087348 */ /* 0x000fea0003c00000 */
[----:B------:R0:W1:Y:S02]  /*6c80*/  SHFL.BFLY P6, R14, R13, R12, R11 ;  /* 0x0c00000c0d0e7389 */ /* 0x00006400000c000b */
[----:B01----:R-:W-:Y:S05]  /*6c90*/  ENDCOLLECTIVE ;  /* 0x000000000000791b */ /* 0x003fea0003800000 */
.L_x_21976:
[----:B------:R-:W-:Y:S05]  /*6ca0*/  BRA `(.L_x_21977) ;  /* 0xffffffd400647947 */ /* 0x000fea000383ffff */
        .weak           $__internal_339_$__cuda_sm3x_div_rn_noftz_f32_slowpath
        .type           $__internal_339_$__cuda_sm3x_div_rn_noftz_f32_slowpath,@function
        .size           $__internal_339_$__cuda_sm3x_div_rn_noftz_f32_slowpath,(.L_x_37716 - $__internal_339_$__cuda_sm3x_div_rn_noftz_f32_slowpath)
$__internal_339_$__cuda_sm3x_div_rn_noftz_f32_slowpath:
        /* <DEDUP_REMOVED lines=35> */
.L_x_21979:
        /* <DEDUP_REMOVED lines=51> */
.L_x_21986:
[----:B------:R-:W-:-:S04]  /*7210*/  LOP3.LUT R11, R11, 0x80000000, RZ, 0xc0, !PT ;  /* 0x800000000b0b7812 */ /* 0x000fc800078ec0ff */
[----:B------:R-:W-:Y:S01]  /*7220*/  LOP3.LUT R11, R11, 0x7f800000, RZ, 0xfc, !PT ;  /* 0x7f8000000b0b7812 */ /* 0x000fe200078efcff */
[----:B------:R-:W-:Y:S06]  /*7230*/  BRA `(.L_x_21987) ;  /* 0x0000000000047947 */ /* 0x000fec0003800000 */
.L_x_21985:
[----:B------:R-:W-:-:S07]  /*7240*/  LEA R11, R38, R11, 0x17 ;  /* 0x0000000b260b7211 */ /* 0x000fce00078eb8ff */
.L_x_21987:
[----:B------:R-:W-:Y:S05]  /*7250*/  BSYNC.RECONVERGENT B2 ;  /* 0x0000000000027941 */ /* 0x000fea0003800200 */
.L_x_21984:
[----:B------:R-:W-:Y:S05]  /*7260*/  BRA `(.L_x_21988) ;  /* 0x0000000000207947 */ /* 0x000fea0003800000 */
.L_x_21983:
[----:B------:R-:W-:-:S04]  /*7270*/  LOP3.LUT R11, R11, 0x80000000, R32, 0x48, !PT ;  /* 0x800000000b0b7812 */ /* 0x000fc800078e4820 */
[----:B------:R-:W-:Y:S01]  /*7280*/  LOP3.LUT R11, R11, 0x7f800000, RZ, 0xfc, !PT ;  /* 0x7f8000000b0b7812 */ /* 0x000fe200078efcff */
[----:B------:R-:W-:Y:S06]  /*7290*/  BRA `(.L_x_21988) ;  /* 0x0000000000147947 */ /* 0x000fec0003800000 */
.L_x_21982:
[----:B------:R-:W-:Y:S01]  /*72a0*/  LOP3.LUT R11, R11, 0x80000000, R32, 0x48, !PT ;  /* 0x800000000b0b7812 */ /* 0x000fe200078e4820 */
[----:B------:R-:W-:Y:S06]  /*72b0*/  BRA `(.L_x_21988) ;  /* 0x00000000000c7947 */ /* 0x000fec0003800000 */
.L_x_21981:
[----:B------:R-:W0:Y:S01]  /*72c0*/  MUFU.RSQ R11, -QNAN ;  /* 0xffc00000000b7908 */ /* 0x000e220000001400 */
[----:B------:R-:W-:Y:S05]  /*72d0*/  BRA `(.L_x_21988) ;  /* 0x0000000000047947 */ /* 0x000fea0003800000 */
.L_x_21980:
[----:B------:R-:W-:-:S07]  /*72e0*/  FADD.FTZ R11, R22, R11 ;  /* 0x0000000b160b7221 */ /* 0x000fce0000010000 */
.L_x_21988:
[----:B------:R-:W-:Y:S05]  /*72f0*/  BSYNC.RECONVERGENT B1 ;  /* 0x0000000000017941 */ /* 0x000fea0003800200 */
.L_x_21978:
[----:B------:R-:W-:-:S04]  /*7300*/  HFMA2 R13, -RZ, RZ, 0, 0 ;  /* 0x00000000ff0d7431 */ /* 0x000fc800000001ff */
[----:B0-----:R-:W-:Y:S05]  /*7310*/  RET.REL.NODEC R12 `(_Z15SoftmaxWarpImplI22BroadcastScaleMaskLoadIffbLm2EiE11DirectStoreIffEfLi1ELi22ELi32ELi1ELb0EL9Algorithm0EEvT_T0_ll) ;  /* 0xffffff8c0c387950 */ /* 0x001fea0003c3ffff */
.L_x_21989:
        /* <DEDUP_REMOVED lines=14> */
.L_x_37716:


//--------------------- .text._Z15SoftmaxWarpImplI22BroadcastScaleMaskLoadIffbLm2EiE11DirectStoreIffEfLi1ELi21ELi32ELi1ELb1EL9Algorithm0EEvT_T0_ll --------------------------
	.section	.text._Z15SoftmaxWarpImplI22BroadcastScaleMaskLoadIffbLm2EiE11DirectStoreIffEfLi1ELi21ELi32ELi1ELb1EL9Algorithm0EEvT_T0_ll,"ax",@progbits
	.align	128
        .global         _Z15SoftmaxWarpImplI22BroadcastScaleMaskLoadIffbLm2EiE11DirectStoreIffEfLi1ELi21ELi32ELi1ELb1EL9Algorithm0EEvT_T0_ll
        .type           _Z15SoftmaxWarpImplI22BroadcastScaleMaskLoadIffbLm2EiE11DirectStoreIffEfLi1ELi21ELi32ELi1ELb1EL9Algorithm0EEvT_T0_ll,@function
        .size           _Z15SoftmaxWarpImplI22BroadcastScaleMaskLoadIffbLm2EiE11DirectStoreIffEfLi1ELi21ELi32ELi1ELb1EL9Algorithm0EEvT_T0_ll,(.L_x_37717 - _Z15SoftmaxWarpImplI22BroadcastScaleMaskLoadIffbLm2EiE11DirectStoreIffEfLi1ELi21ELi32ELi1ELb1EL9Algorithm0EEvT_T0_ll)
        .other          _Z15SoftmaxWarpImplI22BroadcastScaleMaskLoadIffbLm2EiE11DirectStoreIffEfLi1ELi21ELi32ELi1ELb1EL9Algorithm0EEvT_T0_ll,@"STO_CUDA_ENTRY STV_DEFAULT"
_Z15SoftmaxWarpImplI22BroadcastScaleMaskLoadIffbLm2EiE11DirectStoreIffEfLi1ELi21ELi32ELi1ELb1EL9Algorithm0EEvT_T0_ll:
.text._Z15SoftmaxWarpImplI22BroadcastScaleMaskLoadIffbLm2EiE11DirectStoreIffEfLi1ELi21ELi32ELi1ELb1EL9Algorithm0EEvT_T0_ll:
        /* <DEDUP_REMOVED lines=29> */
.L_x_21990:
        /* <DEDUP_REMOVED lines=30> */
.L_x_22077:
[----:B--2---:R-:W0:Y:S01]  /*03b0*/  LDC.64 R14, c[0x0][0x3f0] ;  /* 0x0000fc00ff0e7b82 */ /* 0x004e220000000a00 */
        /* <DEDUP_REMOVED lines=10> */
[----:B-1----:R-:W-:Y:S06]  /*0460*/  @P0 BRA `(.L_x_21993) ;  /* 0x0000000000d00947 */ /* 0x002fec0003800000 */
        /* <DEDUP_REMOVED lines=52> */
.L_x_21993:
[----:B------:R-:W-:Y:S05]  /*07b0*/  BSYNC.RECONVERGENT B1 ;  /* 0x0000000000017941 */ /* 0x000fea0003800200 */
.L_x_21992:
        /* <DEDUP_REMOVED lines=54> */
.L_x_21995:
[----:B------:R-:W-:Y:S05]  /*0b20*/  BSYNC.RECONVERGENT B1 ;  /* 0x0000000000017941 */ /* 0x000fea0003800200 */
.L_x_21994:
        /* <DEDUP_REMOVED lines=61> */
.L_x_21997:
[----:B------:R-:W-:Y:S05]  /*0f00*/  BSYNC.RECONVERGENT B1 ;  /* 0x0000000000017941 */ /* 0x000fea0003800200 */
.L_x_21996:
        /* <DEDUP_REMOVED lines=59> */
.L_x_21999:
[----:B------:R-:W-:Y:S05]  /*12c0*/  BSYNC.RECONVERGENT B1 ;  /* 0x0000000000017941 */ /* 0x000fea0003800200 */
.L_x_21998:
        /* <DEDUP_REMOVED lines=56> */
.L_x_22001:
[----:B------:R-:W-:Y:S05]  /*1650*/  BSYNC.RECONVERGENT B1 ;  /* 0x0000000000017941 */ /* 0x000fea0003800200 */
.L_x_22000:
        /* <DEDUP_REMOVED lines=58> */
.L_x_22003:
[----:B------:R-:W-:Y:S05]  /*1a00*/  BSYNC.RECONVERGENT B1 ;  /* 0x0000000000017941 */ /* 0x000fea0003800200 */
.L_x_22002:
        /* <DEDUP_REMOVED lines=56> */
.L_x_22005:
[----:B------:R-:W-:Y:S05]  /*1d90*/  BSYNC.RECONVERGENT B1 ;  /* 0x0000000000017941 */ /* 0x000fea0003800200 */
.L_x_22004:
        /* <DEDUP_REMOVED lines=58> */
.L_x_22007:
[----:B------:R-:W-:Y:S05]  /*2140*/  BSYNC.RECONVERGENT B1 ;  /* 0x0000000000017941 */ /* 0x000fea0003800200 */
.L_x_22006:
        /* <DEDUP_REMOVED lines=56> */
.L_x_22009:
[----:B------:R-:W-:Y:S05]  /*24d0*/  BSYNC.RECONVERGENT B1 ;  /* 0x0000000000017941 */ /* 0x000fea0003800200 */
.L_x_22008:
        /* <DEDUP_REMOVED lines=66> */
.L_x_22011:
[----:B------:R-:W-:Y:S05]  /*2900*/  BSYNC.RECONVERGENT B1 ;  /* 0x0000000000017941 */ /* 0x000fea0003800200 */
.L_x_22010:
        /* <DEDUP_REMOVED lines=54> */
.L_x_22013:
[----:B------:R-:W-:Y:S05]  /*2c70*/  BSYNC.RECONVERGENT B1 ;  /* 0x0000000000017941 */ /* 0x000fea0003800200 */
.L_x_22012:
        /* <DEDUP_REMOVED lines=54> */
.L_x_22015:
[----:B------:R-:W-:Y:S05]  /*2fe0*/  BSYNC.RECONVERGENT B1 ;  /* 0x0000000000017941 */ /* 0x000fea0003800200 */
.L_x_22014:
        /* <DEDUP_REMOVED lines=54> */
.L_x_22017:
[----:B------:R-:W-:Y:S05]  /*3350*/  BSYNC.RECONVERGENT B1 ;  /* 0x0000000000017941 */ /* 0x000fea0003800200 */
.L_x_22016:
        /* <DEDUP_REMOVED lines=54> */
.L_x_22019:
[----:B------:R-:W-:Y:S05]  /*36c0*/  BSYNC.RECONVERGENT B1 ;  /* 0x0000000000017941 */ /* 0x000fea0003800200 */
.L_x_22018:
        /* <DEDUP_REMOVED lines=55> */
.L_x_22021:
[----:B------:R-:W-:Y:S05]  /*3a40*/  BSYNC.RECONVERGENT B1 ;  /* 0x0000000000017941 */ /* 0x000fea0003800200 */
.L_x_22020:
[-C--:B------:R-:W-:Y:S01]  /*3a50*/  ISETP.GE.U32.AND P5, PT, R35, R14.reuse, PT ;  /* 0x0000000e2300720c */ /* 0x080fe20003fa6070 */
[----:B------:R-:W-:Y:S01]  /*3a60*/  VIADD R11, R49, 0x200 ;  /* 0x00000200310b7836 */ /* 0x000fe20000000000 */
[-C--:B------:R-:W-:Y:S01]  /*3a70*/  ISETP.GE.U32.AND P6, PT, R37, R14.reuse, PT ;  /* 0x0000000e2500720c */ /* 0x080fe20003fc6070 */
[----:B------:R-:W-:Y:S01]  /*3a80*/  VIADD R49, R49, 0x220 ;  /* 0x0000022031317836 */ /* 0x000fe20000000000 */
[----:B------:R-:W-:Y:S01]  /*3a90*/  ISETP.GE.AND.EX P5, PT, RZ, R15, PT, P5 ;  /* 0x0000000fff00720c */ /* 0x000fe20003fa6350 */
[----:B------:R-:W-:Y:S01]  /*3aa0*/  BSSY.RECONVERGENT B1, `(.L_x_22022) ;  /* 0x0000041000017945 */ /* 0x000fe20003800200 */
        /* <DEDUP_REMOVED lines=64> */
.L_x_22023:
[----:B------:R-:W-:Y:S05]  /*3eb0*/  BSYNC.RECONVERGENT B1 ;  /* 0x0000000000017941 */ /* 0x000fea0003800200 */
.L_x_22022:
        /* <DEDUP_REMOVED lines=54> */
.L_x_22025:
[----:B------:R-:W-:Y:S05]  /*4220*/  BSYNC.RECONVERGENT B1 ;  /* 0x0000000000017941 */ /* 0x000fea0003800200 */
.L_x_22024:
        /* <DEDUP_REMOVED lines=55> */
.L_x_22027:
[----:B------:R-:W-:Y:S05]  /*45a0*/  BSYNC.RECONVERGENT B1 ;  /* 0x0000000000017941 */ /* 0x000fea0003800200 */
.L_x_22026:
[----:B------:R-:W-:Y:S01]  /*45b0*/  BSSY.RECONVERGENT B1, `(.L_x_22028) ;  /* 0x0000039000017945 */ /* 0x000fe20003800200 */
[----:B------:R-:W-:Y:S01]  /*45c0*/  MOV R52, 0xff800000 ;  /* 0xff80000000347802 */ /* 0x000fe20000000f00 */
[----:B------:R-:W-:Y:S02]  /*45d0*/  IMAD.MOV.U32 R50, RZ, RZ, -0x800000 ;  /* 0xff800000ff327424 */ /* 0x000fe400078e00ff */
        /* <DEDUP_REMOVED lines=54> */
.L_x_22029:
[----:B------:R-:W-:Y:S05]  /*4940*/  BSYNC.RECONVERGENT B1 ;  /* 0x0000000000017941 */ /* 0x000fea0003800200 */
.L_x_22028:
        /* <DEDUP_REMOVED lines=54> */
.L_x_22031:
[----:B------:R-:W-:Y:S05]  /*4cb0*/  BSYNC.RECONVERGENT B1 ;  /* 0x0000000000017941 */ /* 0x000fea0003800200 */
.L_x_22030:
        /* <DEDUP_REMOVED lines=54> */
.L_x_22033:
[----:B------:R-:W-:Y:S05]  /*5020*/  BSYNC.RECONVERGENT B1 ;  /* 0x0000000000017941 */ /* 0x000fea0003800200 */
.L_x_22032:
        /* <DEDUP_REMOVED lines=44> */
[----:B------:R-:W-:Y:S01]  /*52f0*/  FFMA.SAT R53, R16, R11, 0.5 ;  /* 0x3f00000010357423 */ /* 0x000fe2000000200b */
[----:B------:R-:W-:-:S02]  /*5300*/  IMAD.SHL.U32 R18, R18, 0x800000, RZ ;  /* 0x0080000012127824 */ /* 0x000fc400078e00ff */
[----:B------:R-:W-:Y:S01]  /*5310*/  FFMA.RM R13, R15, R12, 12582913 ;  /* 0x4b4000010f0d7423 */ /* 0x000fe2000000400c */
[----:B------:R-:W-:Y:S01]  /*5320*/  FADD R15, R28, -12583039 ;  /* 0xcb40007f1c0f7421 */ /* 0x000fe20000000000 */
[-C--:B------:R-:W-:Y:S01]  /*5330*/  FFMA.SAT R55, R26, R11.reuse, 0.5 ;  /* 0x3f0000001a377423 */ /* 0x080fe2000000200b */
[-C--:B------:R-:W-:Y:S01]  /*5340*/  FFMA.SAT R59, R36, R11.reuse, 0.5 ;  /* 0x3f000000243b7423 */ /* 0x080fe2000000200b */
[----:B------:R-:W-:Y:S01]  /*5350*/  FADD R45, R13, -12583039 ;  /* 0xcb40007f0d2d7421 */ /* 0x000fe20000000000 */
[----:B------:R-:W-:Y:S01]  /*5360*/  FFMA R15, R54, 1.4426950216293334961, -R15 ;  /* 0x3fb8aa3b360f7823 */ /* 0x000fe2000000080f */
[-C--:B------:R-:W-:Y:S02]  /*5370*/  FFMA.SAT R57, R14, R11.reuse, 0.5 ;  /* 0x3f0000000e397423 */ /* 0x080fe4000000200b */
[----:B------:R-:W-:Y:S01]  /*5380*/  FFMA R45, R8, 1.4426950216293334961, -R45 ;  /* 0x3fb8aa3b082d7823 */ /* 0x000fe2000000082d */
[----:B------:R-:W-:Y:S01]  /*5390*/  FFMA R54, R54, 1.925963033500011079e-08, R15 ;  /* 0x32a5706036367823 */ /* 0x000fe2000000000f */
[----:B------:R-:W-:-:S02]  /*53a0*/  FFMA.SAT R15, R10, R11, 0.5 ;  /* 0x3f0000000a0f7423 */ /* 0x000fc4000000200b */
[----:B------:R-:W-:Y:S01]  /*53b0*/  FFMA R44, R8, 1.925963033500011079e-08, R45 ;  /* 0x32a57060082c7823 */ /* 0x000fe2000000002d */
[-C--:B------:R-:W-:Y:S01]  /*53c0*/  FFMA.RM R8, R53, R12.reuse, 12582913 ;  /* 0x4b40000135087423 */ /* 0x080fe2000000400c */
[----:B------:R-:W-:Y:S02]  /*53d0*/  FFMA.RM R47, R15, R12, 12582913 ;  /* 0x4b4000010f2f7423 */ /* 0x000fe4000000400c */
[----:B------:R-:W1:Y:S02]  /*53e0*/  MUFU.EX2 R15, R56 ;  /* 0x00000038000f7308 */ /* 0x000e640000000800 */
[----:B------:R-:W-:-:S04]  /*53f0*/  FADD R45, R47, -12583039 ;  /* 0xcb40007f2f2d7421 */ /* 0x000fc80000000000 */
[----:B------:R-:W-:-:S04]  /*5400*/  FFMA R45, R10, 1.4426950216293334961, -R45 ;  /* 0x3fb8aa3b0a2d7823 */ /* 0x000fc8000000082d */
[----:B------:R-:W-:Y:S01]  /*5410*/  FFMA R51, R10, 1.925963033500011079e-08, R45 ;  /* 0x32a570600a337823 */ /* 0x000fe2000000002d */
[----:B------:R-:W-:Y:S01]  /*5420*/  SHF.L.U32 R10, R47, 0x17, RZ ;  /* 0x000000172f0a7819 */ /* 0x000fe200000006ff */
[----:B------:R-:W2:Y:S01]  /*5430*/  MUFU.EX2 R45, R54 ;  /* 0x00000036002d7308 */ /* 0x000ea20000000800 */
[----:B-1----:R-:W-:Y:S01]  /*5440*/  FMUL R30, R18, R15 ;  /* 0x0000000f121e7220 */ /* 0x002fe20000400000 */
[----:B------:R-:W-:Y:S01]  /*5450*/  FADD R15, R8, -12583039 ;  /* 0xcb40007f080f7421 */ /* 0x000fe20000000000 */
[----:B------:R-:W-:-:S05]  /*5460*/  SHF.L.U32 R18, R28, 0x17, RZ ;  /* 0x000000171c127819 */ /* 0x000fca00000006ff */
[----:B------:R-:W1:Y:S01]  /*5470*/  MUFU.EX2 R51, R51 ;  /* 0x0000003300337308 */ /* 0x000e620000000800 */
[----:B------:R-:W-:Y:S02]  /*5480*/  IMAD.SHL.U32 R8, R8, 0x800000, RZ ;  /* 0x0080000008087824 */ /* 0x000fe400078e00ff */
[----:B------:R-:W-:-:S04]  /*5490*/  FFMA R15, R16, 1.4426950216293334961, -R15 ;  /* 0x3fb8aa3b100f7823 */ /* 0x000fc8000000080f */
[----:B------:R-:W-:Y:S01]  /*54a0*/  FFMA R28, R16, 1.925963033500011079e-08, R15 ;  /* 0x32a57060101c7823 */ /* 0x000fe2000000000f */
[----:B------:R-:W-:Y:S01]  /*54b0*/  FFMA.SAT R15, R6, R11, 0.5 ;  /* 0x3f000000060f7423 */ /* 0x000fe2000000200b */
[----:B------:R-:W-:Y:S02]  /*54c0*/  IMAD.SHL.U32 R16, R13, 0x800000, RZ ;  /* 0x008000000d107824 */ /* 0x000fe400078e00ff */
[----:B--2---:R-:W-:Y:S01]  /*54d0*/  FMUL R18, R18, R45 ;  /* 0x0000002d12127220 */ /* 0x004fe20000400000 */
[----:B------:R-:W-:Y:S02]  /*54e0*/  FFMA.RM R53, R15, R12, 12582913 ;  /* 0x4b4000010f357423 */ /* 0x000fe4000000400c */
[----:B------:R-:W2:Y:S02]  /*54f0*/  MUFU.EX2 R15, R44 ;  /* 0x0000002c000f7308 */ /* 0x000ea40000000800 */
[----:B------:R-:W-:Y:S01]  /*5500*/  FADD R45, R53, -12583039 ;  /* 0xcb40007f352d7421 */ /* 0x000fe20000000000 */
[----:B-1----:R-:W-:-:S03]  /*5510*/  FMUL R10, R10, R51 ;  /* 0x000000330a0a7220 */ /* 0x002fc60000400000 */
[----:B------:R-:W-:-:S04]  /*5520*/  FFMA R45, R6, 1.4426950216293334961, -R45 ;  /* 0x3fb8aa3b062d7823 */ /* 0x000fc8000000082d */
[----:B------:R-:W-:Y:S01]  /*5530*/  FFMA R54, R6, 1.925963033500011079e-08, R45 ;  /* 0x32a5706006367823 */ /* 0x000fe2000000002d */
[----:B------:R-:W-:Y:S01]  /*5540*/  FFMA.SAT R45, R4, R11, 0.5 ;  /* 0x3f000000042d7423 */ /* 0x000fe2000000200b */
[----:B------:R-:W-:Y:S02]  /*5550*/  SHF.L.U32 R6, R53, 0x17, RZ ;  /* 0x0000001735067819 */ /* 0x000fe400000006ff */
[----:B------:R-:W1:Y:S01]  /*5560*/  MUFU.EX2 R47, R54 ;  /* 0x00000036002f7308 */ /* 0x000e620000000800 */
[----:B------:R-:W-:Y:S01]  /*5570*/  FFMA.RM R13, R45, R12, 12582913 ;  /* 0x4b4000012d0d7423 */ /* 0x000fe2000000400c */
[----:B--2---:R-:W-:-:S03]  /*5580*/  FMUL R16, R16, R15 ;  /* 0x0000000f10107220 */ /* 0x004fc60000400000 */
[----:B------:R-:W-:-:S03]  /*5590*/  FADD R15, R13, -12583039 ;  /* 0xcb40007f0d0f7421 */ /* 0x000fc60000000000 */
[----:B------:R2:W3:Y:S01]  /*55a0*/  MUFU.EX2 R45, R28 ;  /* 0x0000001c002d7308 */ /* 0x0004e20000000800 */
[----:B------:R-:W-:-:S04]  /*55b0*/  FFMA R15, R4, 1.4426950216293334961, -R15 ;  /* 0x3fb8aa3b040f7823 */ /* 0x000fc8000000080f */
[----:B------:R-:W-:Y:S01]  /*55c0*/  FFMA R44, R4, 1.925963033500011079e-08, R15 ;  /* 0x32a57060042c7823 */ /* 0x000fe2000000000f */
[----:B------:R-:W-:Y:S01]  /*55d0*/  FFMA.SAT R15, R22, R11, 0.5 ;  /* 0x3f000000160f7423 */ /* 0x000fe2000000200b */
[----:B------:R-:W-:Y:S02]  /*55e0*/  IMAD.SHL.U32 R4, R13, 0x800000, RZ ;  /* 0x008000000d047824 */ /* 0x000fe400078e00ff */
[-C--:B------:R-:W-:Y:S01]  /*55f0*/  FFMA.RM R13, R55, R12.reuse, 12582913 ;  /* 0x4b400001370d7423 */ /* 0x080fe2000000400c */
[----:B-1----:R-:W-:Y:S01]  /*5600*/  FMUL R6, R6, R47 ;  /* 0x0000002f06067220 */ /* 0x002fe20000400000 */
[----:B------:R-:W-:-:S04]  /*5610*/  FFMA.RM R51, R15, R12, 12582913 ;  /* 0x4b4000010f337423 */ /* 0x000fc8000000400c */
[C---:B------:R-:W-:Y:S01]  /*5620*/  FADD R15, R51.reuse, -12583039 ;  /* 0xcb40007f330f7421 */ /* 0x040fe20000000000 */
[----:B--2---:R-:W-:Y:S01]  /*5630*/  SHF.L.U32 R28, R51, 0x17, RZ ;  /* 0x00000017331c7819 */ /* 0x004fe200000006ff */
[----:B---3--:R-:W-:Y:S02]  /*5640*/  FMUL R8, R8, R45 ;  /* 0x0000002d08087220 */ /* 0x008fe40000400000 */
        /* <DEDUP_REMOVED lines=8> */
[----:B------:R-:W-:Y:S02]  /*56d0*/  FFMA.RM R53, R45, R12, 12582913 ;  /* 0x4b4000012d357423 */ /* 0x000fe4000000400c */
[----:B------:R1:W2:Y:S02]  /*56e0*/  MUFU.EX2 R45, R44 ;  /* 0x0000002c002d7308 */ /* 0x0002a40000000800 */
[C---:B------:R-:W-:Y:S01]  /*56f0*/  FADD R47, R53.reuse, -12583039 ;  /* 0xcb40007f352f7421 */ /* 0x040fe20000000000 */
[----:B------:R-:W-:-:S03]  /*5700*/  SHF.L.U32 R53, R53, 0x17, RZ ;  /* 0x0000001735357819 */ /* 0x000fc600000006ff */
[----:B------:R-:W-:Y:S01]  /*5710*/  FFMA R47, R34, 1.4426950216293334961, -R47 ;  /* 0x3fb8aa3b222f7823 */ /* 0x000fe2000000082f */
[----:B-1----:R-:W-:-:S03]  /*5720*/  FFMA.RM R44, R59, R12, 12582913 ;  /* 0x4b4000013b2c7423 */ /* 0x002fc6000000400c */
[----:B------:R-:W-:Y:S02]  /*5730*/  FFMA R34, R34, 1.925963033500011079e-08, R47 ;  /* 0x32a5706022227823 */ /* 0x000fe4000000002f */
[----:B------:R-:W1:Y:S01]  /*5740*/  MUFU.EX2 R47, R22 ;  /* 0x00000016002f7308 */ /* 0x000e620000000800 */
[----:B--2---:R-:W-:Y:S01]  /*5750*/  FMUL R4, R4, R45 ;  /* 0x0000002d04047220 */ /* 0x004fe20000400000 */
[C---:B------:R-:W-:Y:S01]  /*5760*/  FADD R45, R13.reuse, -12583039 ;  /* 0xcb40007f0d2d7421 */ /* 0x040fe20000000000 */
[----:B------:R-:W-:-:S05]  /*5770*/  IMAD.SHL.U32 R13, R13, 0x800000, RZ ;  /* 0x008000000d0d7824 */ /* 0x000fca00078e00ff */
[----:B------:R-:W2:Y:S01]  /*5780*/  MUFU.EX2 R34, R34 ;  /* 0x0000002200227308 */ /* 0x000ea20000000800 */
[----:B------:R-:W-:-:S04]  /*5790*/  FFMA R45, R26, 1.4426950216293334961, -R45 ;  /* 0x3fb8aa3b1a2d7823 */ /* 0x000fc8000000082d */
[----:B------:R-:W-:Y:S01]  /*57a0*/  FFMA R51, R26, 1.925963033500011079e-08, R45 ;  /* 0x32a570601a337823 */ /* 0x000fe2000000002d */
[----:B------:R-:W-:Y:S01]  /*57b0*/  FFMA.SAT R45, R20, R11, 0.5 ;  /* 0x3f000000142d7423 */ /* 0x000fe2000000200b */
[----:B------:R-:W-:Y:S02]  /*57c0*/  IMAD.SHL.U32 R26, R15, 0x800000, RZ ;  /* 0x008000000f1a7824 */ /* 0x000fe400078e00ff */
[----:B-1----:R-:W-:Y:S01]  /*57d0*/  FMUL R28, R28, R47 ;  /* 0x0000002f1c1c7220 */ /* 0x002fe20000400000 */
[----:B------:R-:W1:Y:S01]  /*57e0*/  MUFU.EX2 R22, R51 ;  /* 0x0000003300167308 */ /* 0x000e620000000800 */
[-C--:B------:R-:W-:Y:S01]  /*57f0*/  FFMA.RM R47, R45, R12.reuse, 12582913 ;  /* 0x4b4000012d2f7423 */ /* 0x080fe2000000400c */
[----:B------:R-:W-:-:S03]  /*5800*/  FFMA.RM R15, R57, R12, 12582913 ;  /* 0x4b400001390f7423 */ /* 0x000fc6000000400c */
[----:B------:R-:W-:-:S03]  /*5810*/  FADD R55, R47, -12583039 ;  /* 0xcb40007f2f377421 */ /* 0x000fc60000000000 */
[----:B------:R2:W3:Y:S01]  /*5820*/  MUFU.EX2 R45, R24 ;  /* 0x00000018002d7308 */ /* 0x0004e20000000800 */
[----:B------:R-:W-:-:S04]  /*5830*/  FFMA R55, R20, 1.4426950216293334961, -R55 ;  /* 0x3fb8aa3b14377823 */ /* 0x000fc80000000837 */
[----:B------:R-:W-:Y:S01]  /*5840*/  FFMA R55, R20, 1.925963033500011079e-08, R55 ;  /* 0x32a5706014377823 */ /* 0x000fe20000000037 */
[----:B------:R-:W-:Y:S01]  /*5850*/  SHF.L.U32 R20, R47, 0x17, RZ ;  /* 0x000000172f147819 */ /* 0x000fe200000006ff */
[----:B--2---:R-:W-:Y:S01]  /*5860*/  FMUL R24, R53, R34 ;  /* 0x0000002235187220 */ /* 0x004fe20000400000 */
[----:B------:R-:W-:Y:S01]  /*5870*/  FFMA.SAT R53, R32, R11, 0.5 ;  /* 0x3f00000020357423 */ /* 0x000fe2000000200b */
[----:B-1----:R-:W-:Y:S01]  /*5880*/  FMUL R22, R13, R22 ;  /* 0x000000160d167220 */ /* 0x002fe20000400000 */
[----:B------:R-:W-:Y:S01]  /*5890*/  FADD R13, R44, -12583039 ;  /* 0xcb40007f2c0d7421 */ /* 0x000fe20000000000 */
[----:B------:R-:W1:Y:S01]  /*58a0*/  MUFU.EX2 R55, R55 ;  /* 0x0000003700377308 */ /* 0x000e620000000800 */
[----:B------:R-:W-:Y:S02]  /*58b0*/  FFMA.RM R53, R53, R12, 12582913 ;  /* 0x4b40000135357423 */ /* 0x000fe4000000400c */
[----:B------:R-:W-:Y:S01]  /*58c0*/  FFMA R13, R36, 1.4426950216293334961, -R13 ;  /* 0x3fb8aa3b240d7823 */ /* 0x000fe2000000080d */
[----:B---3--:R-:W-:Y:S01]  /*58d0*/  FMUL R26, R26, R45 ;  /* 0x0000002d1a1a7220 */ /* 0x008fe20000400000 */
[----:B------:R-:W-:Y:S01]  /*58e0*/  FADD R45, R15, -12583039 ;  /* 0xcb40007f0f2d7421 */ /* 0x000fe20000000000 */
[----:B------:R-:W-:Y:S01]  /*58f0*/  FADD R57, R53, -12583039 ;  /* 0xcb40007f35397421 */ /* 0x000fe20000000000 */
[----:B------:R-:W-:Y:S01]  /*5900*/  FFMA R51, R36, 1.925963033500011079e-08, R13 ;  /* 0x32a5706024337823 */ /* 0x000fe2000000000d */
[----:B------:R-:W-:Y:S01]  /*5910*/  FFMA.SAT R13, R40, R11, 0.5 ;  /* 0x3f000000280d7423 */ /* 0x000fe2000000200b */
[----:B------:R-:W-:Y:S01]  /*5920*/  FFMA R45, R14, 1.4426950216293334961, -R45 ;  /* 0x3fb8aa3b0e2d7823 */ /* 0x000fe2000000082d */
[----:B------:R-:W-:Y:S01]  /*5930*/  FFMA R57, R32, 1.4426950216293334961, -R57 ;  /* 0x3fb8aa3b20397823 */ /* 0x000fe20000000839 */
[----:B------:R-:W-:-:S02]  /*5940*/  IMAD.SHL.U32 R15, R15, 0x800000, RZ ;  /* 0x008000000f0f7824 */ /* 0x000fc400078e00ff */
[----:B------:R-:W-:Y:S01]  /*5950*/  FFMA.RM R13, R13, R12, 12582913 ;  /* 0x4b4000010d0d7423 */ /* 0x000fe2000000400c */
[----:B------:R-:W-:Y:S01]  /*5960*/  FFMA R45, R14, 1.925963033500011079e-08, R45 ;  /* 0x32a570600e2d7823 */ /* 0x000fe2000000002d */
[----:B------:R-:W-:Y:S01]  /*5970*/  FFMA R57, R32, 1.925963033500011079e-08, R57 ;  /* 0x32a5706020397823 */ /* 0x000fe20000000039 */
[----:B------:R-:W2:Y:S01]  /*5980*/  MUFU.EX2 R51, R51 ;  /* 0x0000003300337308 */ /* 0x000ea20000000800 */
[----:B------:R-:W-:Y:S01]  /*5990*/  FADD R47, R13, -12583039 ;  /* 0xcb40007f0d2f7421 */ /* 0x000fe20000000000 */
[----:B------:R-:W-:Y:S02]  /*59a0*/  IMAD.SHL.U32 R36, R44, 0x800000, RZ ;  /* 0x008000002c247824 */ /* 0x000fe400078e00ff */
[----:B-1----:R-:W-:Y:S01]  /*59b0*/  FMUL R20, R20, R55 ;  /* 0x0000003714147220 */ /* 0x002fe20000400000 */
[-C--:B------:R-:W-:Y:S01]  /*59c0*/  FFMA.SAT R55, R50, R11.reuse, 0.5 ;  /* 0x3f00000032377423 */ /* 0x080fe2000000200b */
[C---:B------:R-:W-:Y:S01]  /*59d0*/  FFMA R47, R40.reuse, 1.4426950216293334961, -R47 ;  /* 0x3fb8aa3b282f7823 */ /* 0x040fe2000000082f */
[----:B------:R-:W-:Y:S01]  /*59e0*/  SHF.L.U32 R34, R53, 0x17, RZ ;  /* 0x0000001735227819 */ /* 0x000fe200000006ff */
[----:B------:R-:W1:Y:S02]  /*59f0*/  MUFU.EX2 R32, R45 ;  /* 0x0000002d00207308 */ /* 0x000e640000000800 */
[----:B------:R-:W-:Y:S01]  /*5a00*/  FFMA R40, R40, 1.925963033500011079e-08, R47 ;  /* 0x32a5706028287823 */ /* 0x000fe2000000002f */
[----:B------:R-:W-:Y:S01]  /*5a10*/  FFMA.SAT R47, R38, R11, 0.5 ;  /* 0x3f000000262f7423 */ /* 0x000fe2000000200b */
[----:B------:R-:W-:-:S03]  /*5a20*/  SHF.L.U32 R13, R13, 0x17, RZ ;  /* 0x000000170d0d7819 */ /* 0x000fc600000006ff */
[----:B------:R-:W-:Y:S01]  /*5a30*/  FFMA.RM R14, R47, R12, 12582913 ;  /* 0x4b4000012f0e7423 */ /* 0x000fe2000000400c */
[----:B------:R-:W3:Y:S01]  /*5a40*/  MUFU.EX2 R57, R57 ;  /* 0x0000003900397308 */ /* 0x000ee20000000800 */
[----:B--2---:R-:W-:Y:S01]  /*5a50*/  FMUL R36, R36, R51 ;  /* 0x0000003324247220 */ /* 0x004fe20000400000 */
[----:B------:R-:W-:-:S06]  /*5a60*/  FFMA.SAT R51, R52, R11, 0.5 ;  /* 0x3f00000034337423 */ /* 0x000fcc000000200b */
[----:B------:R-:W2:Y:S01]  /*5a70*/  MUFU.EX2 R40, R40 ;  /* 0x0000002800287308 */ /* 0x000ea20000000800 */
[----:B-1----:R-:W-:Y:S01]  /*5a80*/  FMUL R32, R15, R32 ;  /* 0x000000200f207220 */ /* 0x002fe20000400000 */
[C---:B------:R-:W-:Y:S01]  /*5a90*/  FADD R15, R14.reuse, -12583039 ;  /* 0xcb40007f0e0f7421 */ /* 0x040fe20000000000 */
[----:B------:R-:W-:-:S03]  /*5aa0*/  IMAD.SHL.U32 R14, R14, 0x800000, RZ ;  /* 0x008000000e0e7824 */ /* 0x000fc600078e00ff */
[----:B------:R-:W-:Y:S01]  /*5ab0*/  FFMA R15, R38, 1.4426950216293334961, -R15 ;  /* 0x3fb8aa3b260f7823 */ /* 0x000fe2000000080f */
[----:B---3--:R-:W-:-:S03]  /*5ac0*/  FMUL R34, R34, R57 ;  /* 0x0000003922227220 */ /* 0x008fc60000400000 */
[----:B------:R-:W-:Y:S01]  /*5ad0*/  FFMA R47, R38, 1.925963033500011079e-08, R15 ;  /* 0x32a57060262f7823 */ /* 0x000fe2000000000f */
[----:B------:R-:W-:-:S04]  /*5ae0*/  FFMA.SAT R15, R46, R11, 0.5 ;  /* 0x3f0000002e0f7423 */ /* 0x000fc8000000200b */
[----:B------:R-:W-:Y:S01]  /*5af0*/  FFMA.RM R15, R15, R12, 12582913 ;  /* 0x4b4000010f0f7423 */ /* 0x000fe2000000400c */
[----:B------:R-:W1:Y:S01]  /*5b00*/  MUFU.EX2 R47, R47 ;  /* 0x0000002f002f7308 */ /* 0x000e620000000800 */
[----:B--2---:R-:W-:Y:S02]  /*5b10*/  FMUL R38, R13, R40 ;  /* 0x000000280d267220 */ /* 0x004fe40000400000 */
[C---:B------:R-:W-:Y:S01]  /*5b20*/  FADD R45, R15.reuse, -12583039 ;  /* 0xcb40007f0f2d7421 */ /* 0x040fe20000000000 */
[----:B------:R-:W-:-:S03]  /*5b30*/  SHF.L.U32 R15, R15, 0x17, RZ ;  /* 0x000000170f0f7819 */ /* 0x000fc600000006ff */
[----:B------:R-:W-:-:S04]  /*5b40*/  FFMA R45, R46, 1.4426950216293334961, -R45 ;  /* 0x3fb8aa3b2e2d7823 */ /* 0x000fc8000000082d */
[----:B------:R-:W-:Y:S01]  /*5b50*/  FFMA R46, R46, 1.925963033500011079e-08, R45 ;  /* 0x32a570602e2e7823 */ /* 0x000fe2000000002d */
[----:B------:R-:W-:Y:S01]  /*5b60*/  FFMA.SAT R45, R48, R11, 0.5 ;  /* 0x3f000000302d7423 */ /* 0x000fe2000000200b */
[----:B------:R-:W-:-:S03]  /*5b70*/  FFMA.RM R11, R51, R12, 12582913 ;  /* 0x4b400001330b7423 */ /* 0x000fc6000000400c */
[-C--:B------:R-:W-:Y:S01]  /*5b80*/  FFMA.RM R45, R45, R12.reuse, 12582913 ;  /* 0x4b4000012d2d7423 */ /* 0x080fe2000000400c */
[----:B------:R-:W-:Y:S01]  /*5b90*/  FADD R51, R11, -12583039 ;  /* 0xcb40007f0b337421 */ /* 0x000fe20000000000 */
[----:B------:R-:W-:Y:S01]  /*5ba0*/  FFMA.RM R12, R55, R12, 12582913 ;  /* 0x4b400001370c7423 */ /* 0x000fe2000000400c */
[----:B------:R-:W2:Y:S01]  /*5bb0*/  MUFU.EX2 R46, R46 ;  /* 0x0000002e002e7308 */ /* 0x000ea20000000800 */
[C---:B------:R-:W-:Y:S01]  /*5bc0*/  FADD R53, R45.reuse, -12583039 ;  /* 0xcb40007f2d357421 */ /* 0x040fe20000000000 */
[----:B------:R-:W-:Y:S01]  /*5bd0*/  FFMA R51, R52, 1.4426950216293334961, -R51 ;  /* 0x3fb8aa3b34337823 */ /* 0x000fe20000000833 */
[----:B-1----:R-:W-:Y:S01]  /*5be0*/  FMUL R40, R14, R47 ;  /* 0x0000002f0e287220 */ /* 0x002fe20000400000 */
[----:B------:R-:W-:Y:S02]  /*5bf0*/  IMAD.SHL.U32 R45, R45, 0x800000, RZ ;  /* 0x008000002d2d7824 */ /* 0x000fe400078e00ff */
[----:B------:R-:W-:Y:S01]  /*5c00*/  FFMA R53, R48, 1.4426950216293334961, -R53 ;  /* 0x3fb8aa3b30357823 */ /* 0x000fe20000000835 */
[----:B------:R-:W-:Y:S01]  /*5c10*/  FFMA R52, R52, 1.925963033500011079e-08, R51 ;  /* 0x32a5706034347823 */ /* 0x000fe20000000033 */
[----:B------:R-:W-:Y:S01]  /*5c20*/  FADD R51, R12, -12583039 ;  /* 0xcb40007f0c337421 */ /* 0x000fe20000000000 */
[----:B------:R-:W-:Y:S01]  /*5c30*/  SHF.L.U32 R11, R11, 0x17, RZ ;  /* 0x000000170b0b7819 */ /* 0x000fe200000006ff */
[----:B------:R-:W-:Y:S01]  /*5c40*/  FFMA R53, R48, 1.925963033500011079e-08, R53 ;  /* 0x32a5706030357823 */ /* 0x000fe20000000035 */
[----:B------:R-:W-:-:S02]  /*5c50*/  IMAD.SHL.U32 R12, R12, 0x800000, RZ ;  /* 0x008000000c0c7824 */ /* 0x000fc400078e00ff */
[C---:B------:R-:W-:Y:S01]  /*5c60*/  FFMA R51, R50.reuse, 1.4426950216293334961, -R51 ;  /* 0x3fb8aa3b32337823 */ /* 0x040fe20000000833 */
[----:B------:R-:W1:Y:S03]  /*5c70*/  MUFU.EX2 R52, R52 ;  /* 0x0000003400347308 */ /* 0x000e660000000800 */
[----:B------:R-:W-:Y:S01]  /*5c80*/  FFMA R50, R50, 1.925963033500011079e-08, R51 ;  /* 0x32a5706032327823 */ /* 0x000fe20000000033 */
[----:B------:R-:W-:Y:S01]  /*5c90*/  FADD R51, RZ, R30 ;  /* 0x0000001eff337221 */ /* 0x000fe20000000000 */
[----:B--2---:R-:W-:-:S03]  /*5ca0*/  FMUL R44, R15, R46 ;  /* 0x0000002e0f2c7220 */ /* 0x004fc60000400000 */
[----:B------:R-:W-:Y:S01]  /*5cb0*/  FADD R51, R51, R18 ;  /* 0x0000001233337221 */ /* 0x000fe20000000000 */
[----:B------:R-:W2:Y:S03]  /*5cc0*/  MUFU.EX2 R48, R53 ;  /* 0x0000003500307308 */ /* 0x000ea60000000800 */
[----:B------:R-:W-:-:S04]  /*5cd0*/  FADD R51, R51, R16 ;  /* 0x0000001033337221 */ /* 0x000fc80000000000 */
[----:B------:R-:W-:Y:S01]  /*5ce0*/  FADD R51, R51, R10 ;  /* 0x0000000a33337221 */ /* 0x000fe20000000000 */
[----:B------:R-:W3:Y:S01]  /*5cf0*/  MUFU.EX2 R13, R50 ;  /* 0x00000032000d7308 */ /* 0x000ee20000000800 */
[----:B-1----:R-:W-:Y:S02]  /*5d00*/  FMUL R47, R11, R52 ;  /* 0x000000340b2f7220 */ /* 0x002fe40000400000 */
[----:B------:R-:W-:-:S04]  /*5d10*/  FADD R51, R51, R8 ;  /* 0x0000000833337221 */ /* 0x000fc80000000000 */
[----:B------:R-:W-:Y:S01]  /*5d20*/  FADD R51, R51, R6 ;  /* 0x0000000633337221 */ /* 0x000fe20000000000 */
[----:B--2---:R-:W-:-:S03]  /*5d30*/  FMUL R45, R45, R48 ;  /* 0x000000302d2d7220 */ /* 0x004fc60000400000 */
        /* <DEDUP_REMOVED lines=25> */
.L_x_22089:
        /* <DEDUP_REMOVED lines=12> */
[----:B01----:R-:W-:Y:S05]  /*5f90*/  CALL.REL.NOINC `($__internal_340_$__cuda_sm3x_div_rn_noftz_f32_slowpath) ;  /* 0x0000002800fc7944 */ /* 0x003fea0003c00000 */
[----:B------:R-:W-:-:S07]  /*5fa0*/  IMAD.MOV.U32 R15, RZ, RZ, R11 ;  /* 0x000000ffff0f7224 */ /* 0x000fce00078e000b */
.L_x_22036:
[----:B------:R-:W-:Y:S05]  /*5fb0*/  BSYNC.RECONVERGENT B3 ;  /* 0x0000000000037941 */ /* 0x000fea0003800200 */
.L_x_22035:
        /* <DEDUP_REMOVED lines=12> */
[----:B01----:R-:W-:Y:S05]  /*6080*/  CALL.REL.NOINC `($__internal_340_$__cuda_sm3x_div_rn_noftz_f32_slowpath) ;  /* 0x0000002800c07944 */ /* 0x003fea0003c00000 */
[----:B------:R-:W-:-:S07]  /*6090*/  MOV R51, R11 ;  /* 0x0000000b00337202 */ /* 0x000fce0000000f00 */
.L_x_22038:
[----:B------:R-:W-:Y:S05]  /*60a0*/  BSYNC.RECONVERGENT B3 ;  /* 0x0000000000037941 */ /* 0x000fea0003800200 */
.L_x_22037:
        /* <DEDUP_REMOVED lines=12> */
[----:B01----:R-:W-:Y:S05]  /*6170*/  CALL.REL.NOINC `($__internal_340_$__cuda_sm3x_div_rn_noftz_f32_slowpath) ;  /* 0x0000002800847944 */ /* 0x003fea0003c00000 */
[----:B------:R-:W-:-:S07]  /*6180*/  IMAD.MOV.U32 R53, RZ, RZ, R11 ;  /* 0x000000ffff357224 */ /* 0x000fce00078e000b */
.L_x_22040:
[----:B------:R-:W-:Y:S05]  /*6190*/  BSYNC.RECONVERGENT B3 ;  /* 0x0000000000037941 */ /* 0x000fea0003800200 */
.L_x_22039:
        /* <DEDUP_REMOVED lines=14> */
.L_x_22042:
[----:B------:R-:W-:Y:S05]  /*6280*/  BSYNC.RECONVERGENT B3 ;  /* 0x0000000000037941 */ /* 0x000fea0003800200 */
.L_x_22041:
        /* <DEDUP_REMOVED lines=14> */
.L_x_22044:
[----:B------:R-:W-:Y:S05]  /*6370*/  BSYNC.RECONVERGENT B3 ;  /* 0x0000000000037941 */ /* 0x000fea0003800200 */
.L_x_22043:
        /* <DEDUP_REMOVED lines=14> */
.L_x_22046:
[----:B------:R-:W-:Y:S05]  /*6460*/  BSYNC.RECONVERGENT B3 ;  /* 0x0000000000037941 */ /* 0x000fea0003800200 */
.L_x_22045:
        /* <DEDUP_REMOVED lines=14> */
.L_x_22048:
[----:B------:R-:W-:Y:S05]  /*6550*/  BSYNC.RECONVERGENT B3 ;  /* 0x0000000000037941 */ /* 0x000fea0003800200 */
.L_x_22047:
        /* <DEDUP_REMOVED lines=14> */
.L_x_22050:
[----:B------:R-:W-:Y:S05]  /*6640*/  BSYNC.RECONVERGENT B3 ;  /* 0x0000000000037941 */ /* 0x000fea0003800200 */
.L_x_22049:
        /* <DEDUP_REMOVED lines=14> */
.L_x_22052:
[----:B------:R-:W-:Y:S05]  /*6730*/  BSYNC.RECONVERGENT B3 ;  /* 0x0000000000037941 */ /* 0x000fea0003800200 */
.L_x_22051:
        /* <DEDUP_REMOVED lines=14> */
.L_x_22054:
[----:B------:R-:W-:Y:S05]  /*6820*/  BSYNC.RECONVERGENT B3 ;  /* 0x0000000000037941 */ /* 0x000fea0003800200 */
.L_x_22053:
        /* <DEDUP_REMOVED lines=14> */
.L_x_22056:
[----:B------:R-:W-:Y:S05]  /*6910*/  BSYNC.RECONVERGENT B3 ;  /* 0x0000000000037941 */ /* 0x000fea0003800200 */
.L_x_22055:
        /* <DEDUP_REMOVED lines=14> */
.L_x_22058:
[----:B------:R-:W-:Y:S05]  /*6a00*/  BSYNC.RECONVERGENT B3 ;  /* 0x0000000000037941 */ /* 0x000fea0003800200 */
.L_x_22057:
        /* <DEDUP_REMOVED lines=14> */
.L_x_22060:
[----:B------:R-:W-:Y:S05]  /*6af0*/  BSYNC.RECONVERGENT B3 ;  /* 0x0000000000037941 */ /* 0x000fea0003800200 */
.L_x_22059:
        /* <DEDUP_REMOVED lines=14> */
.L_x_22062:
[----:B------:R-:W-:Y:S05]  /*6be0*/  BSYNC.RECONVERGENT B3 ;  /* 0x0000000000037941 */ /* 0x000fea0003800200 */
.L_x_22061:
        /* <DEDUP_REMOVED lines=14> */
.L_x_22064:
[----:B------:R-:W-:Y:S05]  /*6cd0*/  BSYNC.RECONVERGENT B3 ;  /* 0x0000000000037941 */ /* 0x000fea0003800200 */
.L_x_22063:
        /* <DEDUP_REMOVED lines=14> */
.L_x_22066:
[----:B------:R-:W-:Y:S05]  /*6dc0*/  BSYNC.RECONVERGENT B3 ;  /* 0x0000000000037941 */ /* 0x000fea0003800200 */
.L_x_22065:
        /* <DEDUP_REMOVED lines=14> */
.L_x_22068:
[----:B------:R-:W-:Y:S05]  /*6eb0*/  BSYNC.RECONVERGENT B3 ;  /* 0x0000000000037941 */ /* 0x000fea0003800200 */
.L_x_22067:
        /* <DEDUP_REMOVED lines=14> */
.L_x_22070:
[----:B------:R-:W-:Y:S05]  /*6fa0*/  BSYNC.RECONVERGENT B3 ;  /* 0x0000000000037941 */ /* 0x000fea0003800200 */
.L_x_22069:
        /* <DEDUP_REMOVED lines=14> */
.L_x_22072:
[----:B------:R-:W-:Y:S05]  /*7090*/  BSYNC.RECONVERGENT B3 ;  /* 0x0000000000037941 */ /* 0x000fea0003800200 */
.L_x_22071:
        /* <DEDUP_REMOVED lines=14> */
.L_x_22074:
[----:B------:R-:W-:Y:S05]  /*7180*/  BSYNC.RECONVERGENT B3 ;  /* 0x0000000000037941 */ /* 0x000fea0003800200 */
.L_x_22073:
        /* <DEDUP_REMOVED lines=14> */
.L_x_22076:
[----:B------:R-:W-:Y:S05]  /*7270*/  BSYNC.RECONVERGENT B3 ;  /* 0x0000000000037941 */ /* 0x000fea0003800200 */
.L_x_22075:
[----:B0-----:R-:W-:Y:S01]  /*7280*/  MOV R10, R49 ;  /* 0x00000031000a7202 */ /* 0x001fe20000000f00 */
[----:B------:R-:W-:Y:S01]  /*7290*/  IMAD R13, R2, UR46, RZ ;  /* 0x0000002e020d7c24 */ /* 0x000fe2000f8e02ff */
[----:B------:R-:W-:Y:S01]  /*72a0*/  ISETP.GE.U32.AND P6, PT, R7, UR42, PT ;  /* 0x0000002a07007c0c */ /* 0x000fe2000bfc6070 */
[----:B------:R-:W-:Y:S01]  /*72b0*/  IMAD.MOV.U32 R11, RZ, RZ, RZ ;  /* 0x000000ffff0b7224 */ /* 0x000fe200078e00ff */
[----:B------:R-:W-:Y:S01]  /*72c0*/  ISETP.GE.U32.AND P4, PT, R3, UR42, PT ;  /* 0x0000002a03007c0c */ /* 0x000fe2000bf86070 */
[----:B------:R-:W-:Y:S01]  /*72d0*/  IMAD R13, R0, UR47, R13 ;  /* 0x0000002f000d7c24 */ /* 0x000fe2000f8e020d */
[----:B------:R-:W-:Y:S01]  /*72e0*/  @!P0 R2UR UR4, R42 ;  /* 0x000000002a0482ca */ /* 0x000fe200000e0000 */
[----:B------:R-:W-:Y:S01]  /*72f0*/  IMAD.WIDE.U32 R10, R0, UR46, R10 ;  /* 0x0000002e000a7c25 */ /* 0x000fe2000f8e000a */
[----:B------:R-:W-:Y:S02]  /*7300*/  @!P0 R2UR UR5, R43 ;  /* 0x000000002b0582ca */ /* 0x000fe400000e0000 */
[----:B------:R-:W-:-:S02]  /*7310*/  ISETP.GE.AND.EX P6, PT, RZ, UR43, PT, P6 ;  /* 0x0000002bff007c0c */ /* 0x000fc4000bfc6360 */
[----:B------:R-:W-:Y:S02]  /*7320*/  IADD3 R11, PT, PT, R11, R13, RZ ;  /* 0x0000000d0b0b7210 */ /* 0x000fe40007ffe0ff */
[C---:B------:R-:W-:Y:S02]  /*7330*/  LEA R12, P1, R10.reuse, UR48, 0x2 ;  /* 0x000000300a0c7c11 */ /* 0x040fe4000f8210ff */
[----:B------:R-:W-:Y:S02]  /*7340*/  ISETP.GE.AND.EX P4, PT, RZ, UR43, PT, P4 ;  /* 0x0000002bff007c0c */ /* 0x000fe4000bf86340 */
[----:B------:R-:W-:Y:S01]  /*7350*/  LEA.HI.X R13, R10, UR49, R11, 0x2, P1 ;  /* 0x000000310a0d7c11 */ /* 0x000fe200088f140b */
[----:B------:R-:W-:Y:S01]  /*7360*/  VIADD R10, R49, 0x200 ;  /* 0x00000200310a7836 */ /* 0x000fe20000000000 */
[----:B------:R-:W-:Y:S02]  /*7370*/  ISETP.GE.U32.AND P5, PT, R5, UR42, PT ;  /* 0x0000002a05007c0c */ /* 0x000fe4000bfa6070 */
[----:B------:R-:W-:Y:S01]  /*7380*/  ISETP.GE.U32.AND P1, PT, R9, UR42, PT ;  /* 0x0000002a09007c0c */ /* 0x000fe2000bf26070 */
[----:B------:R0:W-:Y:S01]  /*7390*/  @!P0 STG.E desc[UR4][R12.64], R15 ;  /* 0x0000000f0c008986 */ /* 0x0001e2000c101904 */
[----:B------:R-:W-:-:S02]  /*73a0*/  ISETP.GE.U32.AND P2, PT, R17, UR42, PT ;  /* 0x0000002a11007c0c */ /* 0x000fc4000bf46070 */
[----:B------:R-:W-:Y:S02]  /*73b0*/  ISETP.GE.U32.AND P3, PT, R19, UR42, PT ;  /* 0x0000002a13007c0c */ /* 0x000fe4000bf66070 */
[----:B------:R-:W-:Y:S02]  /*73c0*/  ISETP.GE.AND.EX P5, PT, RZ, UR43, PT, P5 ;  /* 0x0000002bff007c0c */ /* 0x000fe4000bfa6350 */
[----:B------:R-:W-:Y:S02]  /*73d0*/  ISETP.GE.AND.EX P1, PT, RZ, UR43, PT, P1 ;  /* 0x0000002bff007c0c */ /* 0x000fe4000bf26310 */
[----:B------:R-:W-:Y:S02]  /*73e0*/  ISETP.GE.AND.EX P2, PT, RZ, UR43, PT, P2 ;  /* 0x0000002bff007c0c */ /* 0x000fe4000bf46320 */
[----:B------:R-:W-:Y:S02]  /*73f0*/  ISETP.GE.AND.EX P3, PT, RZ, UR43, PT, P3 ;  /* 0x0000002bff007c0c */ /* 0x000fe4000bf66330 */
[----:B------:R-:W-:-:S02]  /*7400*/  ISETP.GE.U32.AND P0, PT, R21, UR42, PT ;  /* 0x0000002a15007c0c */ /* 0x000fc4000bf06070 */
        /* <DEDUP_REMOVED lines=13> */
[----:B------:R-:W-:-:S02]  /*74e0*/  @!P3 R2UR UR16, R42 ;  /* 0x000000002a10b2ca */ /* 0x000fc400000e0000 */
[----:B------:R-:W-:Y:S01]  /*74f0*/  @!P3 R2UR UR17, R43 ;  /* 0x000000002b11b2ca */ /* 0x000fe200000e0000 */
[----:B------:R2:W-:Y:S01]  /*7500*/  @!P5 STG.E desc[UR8][R12.64+0x180], R55 ;  /* 0x000180370c00d986 */ /* 0x0005e2000c101908 */
[----:B------:R-:W-:Y:S02]  /*7510*/  ISETP.GE.U32.AND P6, PT, R23, UR42, PT ;  /* 0x0000002a17007c0c */ /* 0x000fe4000bfc6070 */
[----:B------:R-:W-:Y:S01]  /*7520*/  ISETP.GE.U32.AND P4, PT, R27, UR42, PT ;  /* 0x0000002a1b007c0c */ /* 0x000fe2000bf86070 */
[----:B------:R2:W-:Y:S01]  /*7530*/  @!P1 STG.E desc[UR12][R12.64+0x280], R59 ;  /* 0x0002803b0c009986 */ /* 0x0005e2000c10190c */
[----:B------:R-:W-:Y:S02]  /*7540*/  @!P0 R2UR UR4, R42 ;  /* 0x000000002a0482ca */ /* 0x000fe400000e0000 */
[----:B------:R-:W-:Y:S01]  /*7550*/  @!P0 R2UR UR5, R43 ;  /* 0x000000002b0582ca */ /* 0x000fe200000e0000 */
[----:B------:R2:W-:Y:S01]  /*7560*/  @!P2 STG.E desc[UR14][R12.64+0x300], R61 ;  /* 0x0003003d0c00a986 */ /* 0x0005e2000c10190e */
[----:B------:R-:W-:-:S02]  /*7570*/  ISETP.GE.AND.EX P6, PT, RZ, UR43, PT, P6 ;  /* 0x0000002bff007c0c */ /* 0x000fc4000bfc6360 */
        /* <DEDUP_REMOVED lines=8> */
[----:B------:R-:W3:Y:S01]  /*7600*/  LDCU UR4, c[0x0][0x370] ;  /* 0x00006e00ff0477ac */ /* 0x000ee20008000800 */
[----:B------:R-:W-:Y:S01]  /*7610*/  ISETP.GE.AND.EX P3, PT, RZ, UR43, PT, P3 ;  /* 0x0000002bff007c0c */ /* 0x000fe2000bf66330 */
[----:B0-----:R-:W3:Y:S01]  /*7620*/  LDC R15, c[0x0][0x364] ;  /* 0x0000d900ff0f7b82 */ /* 0x001ee20000000800 */
        /* <DEDUP_REMOVED lines=10> */
[C---:B------:R-:W-:Y:S01]  /*76d0*/  @!P3 R2UR UR12, R42.reuse ;  /* 0x000000002a0cb2ca */ /* 0x040fe200000e0000 */
[----:B------:R2:W-:Y:S01]  /*76e0*/  @!P6 STG.E desc[UR6][R12.64+0x480], R69 ;  /* 0x000480450c00e986 */ /* 0x0005e2000c101906 */
[----:B------:R-:W-:Y:S01]  /*76f0*/  @!P3 R2UR UR13, R43 ;  /* 0x000000002b0db2ca */ /* 0x000fe200000e0000 */
[----:B---3--:R-:W-:Y:S01]  /*7700*/  IMAD R15, R15, UR4, RZ ;  /* 0x000000040f0f7c24 */ /* 0x008fe2000f8e02ff */
[----:B------:R-:W-:Y:S01]  /*7710*/  @!P2 R2UR UR14, R42 ;  /* 0x000000002a0ea2ca */ /* 0x000fe200000e0000 */
[----:B------:R2:W-:Y:S01]  /*7720*/  @!P4 STG.E desc[UR10][R12.64+0x580], R73 ;  /* 0x000580490c00c986 */ /* 0x0005e2000c10190a */
[----:B------:R-:W-:-:S02]  /*7730*/  @!P2 R2UR UR15, R43 ;  /* 0x000000002b0fa2ca */ /* 0x000fc400000e0000 */
[C---:B------:R-:W-:Y:S02]  /*7740*/  @!P1 R2UR UR16, R42.reuse ;  /* 0x000000002a1092ca */ /* 0x040fe400000e0000 */
[----:B------:R-:W-:Y:S01]  /*7750*/  @!P1 R2UR UR17, R43 ;  /* 0x000000002b1192ca */ /* 0x000fe200000e0000 */
[----:B------:R2:W-:Y:S01]  /*7760*/  @!P5 STG.E desc[UR8][R12.64+0x500], R71 ;  /* 0x000500470c00d986 */ /* 0x0005e2000c101908 */
[----:B------:R-:W-:Y:S02]  /*7770*/  IADD3 R11, PT, PT, R49, 0x220, RZ ;  /* 0x00000220310b7810 */ /* 0x000fe40007ffe0ff */
[----:B------:R-:W-:Y:S01]  /*7780*/  @!P0 R2UR UR10, R42 ;  /* 0x000000002a0a82ca */ /* 0x000fe200000e0000 */
[----:B------:R2:W-:Y:S01]  /*7790*/  @!P3 STG.E desc[UR12][R12.64+0x600], R75 ;  /* 0x0006004b0c00b986 */ /* 0x0005e2000c10190c */
[----:B------:R-:W-:Y:S01]  /*77a0*/  ISETP.GE.U32.AND P6, PT, R11, UR42, PT ;  /* 0x0000002a0b007c0c */ /* 0x000fe2000bfc6070 */
[----:B------:R-:W-:Y:S01]  /*77b0*/  VIADD R11, R49, 0x20 ;  /* 0x00000020310b7836 */ /* 0x000fe20000000000 */
[----:B------:R-:W-:Y:S01]  /*77c0*/  @!P0 R2UR UR11, R43 ;  /* 0x000000002b0b82ca */ /* 0x000fe200000e0000 */
[----:B------:R2:W-:Y:S01]  /*77d0*/  @!P2 STG.E desc[UR14][R12.64+0x680], R77 ;  /* 0x0006804d0c00a986 */ /* 0x0005e2000c10190e */
[----:B------:R-:W-:-:S02]  /*77e0*/  ISETP.GE.U32.AND P5, PT, R37, UR42, PT ;  /* 0x0000002a25007c0c */ /* 0x000fc4000bfa6070 */
[----:B------:R-:W-:Y:S01]  /*77f0*/  ISETP.GE.U32.AND P4, PT, R39, UR42, PT ;  /* 0x0000002a27007c0c */ /* 0x000fe2000bf86070 */
[----:B------:R2:W-:Y:S01]  /*7800*/  @!P1 STG.E desc[UR16][R12.64+0x700], R4 ;  /* 0x000700040c009986 */ /* 0x0005e2000c101910 */
[----:B------:R-:W-:Y:S02]  /*7810*/  ISETP.GE.U32.AND P1, PT, R35, UR42, PT ;  /* 0x0000002a23007c0c */ /* 0x000fe4000bf26070 */
        /* <DEDUP_REMOVED lines=33> */
.L_x_21991:
[----:B------:R-:W-:Y:S05]  /*7a30*/  EXIT ;  /* 0x000000000000794d */ /* 0x000fea0003800000 */
.L_x_22034:
[----:B------:R-:W-:Y:S01]  /*7a40*/  HFMA2 R12, -RZ, RZ, 0, 9.5367431640625e-07 ;  /* 0x00000010ff0c7431 */ /* 0x000fe200000001ff */
[----:B------:R-:W-:Y:S01]  /*7a50*/  BSSY B1, `(.L_x_22078) ;  /* 0x0000006000017945 */ /* 0x000fe20003800000 */
[----:B------:R-:W-:Y:S01]  /*7a60*/  IMAD.MOV.U32 R11, RZ, RZ, 0x1f ;  /* 0x0000001fff0b7424 */ /* 0x000fe200078e00ff */
[----:B------:R-:W-:-:S07]  /*7a70*/  MOV R15, 0xffffffff ;  /* 0xffffffff000f7802 */ /* 0x000fce0000000f00 */
[----:B0-----:R-:W-:Y:S05]  /*7a80*/  WARPSYNC.COLLECTIVE R15, `(.L_x_22079) ;  /* 0x000000000f087348 */ /* 0x001fea0003c00000 */
[----:B------:R1:W2:Y:S02]  /*7a90*/  SHFL.BFLY P6, R14, R13, R12, R11 ;  /* 0x0c00000c0d0e7389 */ /* 0x0002a400000c000b */
[----:B012---:R-:W-:Y:S05]  /*7aa0*/  ENDCOLLECTIVE ;  /* 0x000000000000791b */ /* 0x007fea0003800000 */
.L_x_22079:
[----:B------:R-:W-:Y:S05]  /*7ab0*/  BSYNC B1 ;  /* 0x0000000000017941 */ /* 0x000fea0003800000 */
.L_x_22078:
        /* <DEDUP_REMOVED lines=8> */
.L_x_22080:
[----:B------:R-:W-:Y:S01]  /*7b40*/  IMAD.MOV.U32 R12, RZ, RZ, 0x4 ;  /* 0x00000004ff0c7424 */ /* 0x000fe200078e00ff */
[----:B------:R-:W-:-:S04]  /*7b50*/  FMNMX R44, R13, R14, !PT ;  /* 0x0000000e0d2c7209 */ /* 0x000fc80007800000 */
[----:B------:R-:W-:-:S07]  /*7b60*/  MOV R13, R44 ;  /* 0x0000002c000d7202 */ /* 0x000fce0000000f00 */
[----:B------:R-:W-:Y:S05]  /*7b70*/  WARPSYNC.COLLECTIVE R15, `(.L_x_22081) ;  /* 0x000000000f087348 */ /* 0x000fea0003c00000 */
[----:B------:R0:W1:Y:S02]  /*7b80*/  SHFL.BFLY P6, R14, R13, R12, R11 ;  /* 0x0c00000c0d0e7389 */ /* 0x00006400000c000b */
[----:B01----:R-:W-:Y:S05]  /*7b90*/  ENDCOLLECTIVE ;  /* 0x000000000000791b */ /* 0x003fea0003800000 */
.L_x_22081:
[----:B------:R-:W-:Y:S01]  /*7ba0*/  IMAD.MOV.U32 R12, RZ, RZ, 0x2 ;  /* 0x00000002ff0c7424 */ /* 0x000fe200078e00ff */
[----:B------:R-:W-:-:S04]  /*7bb0*/  FMNMX R45, R44, R14, !PT ;  /* 0x0000000e2c2d7209 */ /* 0x000fc80007800000 */
[----:B------:R-:W-:-:S07]  /*7bc0*/  MOV R13, R45 ;  /* 0x0000002d000d7202 */ /* 0x000fce0000000f00 */
[----:B------:R-:W-:Y:S05]  /*7bd0*/  WARPSYNC.COLLECTIVE R15, `(.L_x_22082) ;  /* 0x000000000f087348 */ /* 0x000fea0003c00000 */
[----:B------:R0:W1:Y:S02]  /*7be0*/  SHFL.BFLY P6, R14, R13, R12, R11 ;  /* 0x0c00000c0d0e7389 */ /* 0x00006400000c000b */
[----:B01----:R-:W-:Y:S05]  /*7bf0*/  ENDCOLLECTIVE ;  /* 0x000000000000791b */ /* 0x003fea0003800000 */
.L_x_22082:
[----:B------:R-:W-:Y:S01]  /*7c00*/  IMAD.MOV.U32 R12, RZ, RZ, 0x1 ;  /* 0x00000001ff0c7424 */ /* 0x000fe200078e00ff */
[----:B------:R-:W-:-:S04]  /*7c10*/  FMNMX R47, R45, R14, !PT ;  /* 0x0000000e2d2f7209 */ /* 0x000fc80007800000 */
[----:B------:R-:W-:-:S07]  /*7c20*/  MOV R13, R47 ;  /* 0x0000002f000d7202 */ /* 0x000fce0000000f00 */
[----:B------:R-:W-:Y:S05]  /*7c30*/  WARPSYNC.COLLECTIVE R15, `(.L_x_22083) ;  /* 0x000000000f087348 */ /* 0x000fea0003c00000 */
[----:B------:R0:W1:Y:S02]  /*7c40*/  SHFL.BFLY P6, R14, R13, R12, R11 ;  /* 0x0c00000c0d0e7389 */ /* 0x00006400000c000b */
[----:B01----:R-:W-:Y:S05]  /*7c50*/  ENDCOLLECTIVE ;  /* 0x000000000000791b */ /* 0x003fea0003800000 */
.L_x_22083:
        /* <DEDUP_REMOVED lines=73> */
[----:B------:R-:W-:Y:S01]  /*80f0*/  FFMA.SAT R4, R20, R47, 0.5 ;  /* 0x3f00000014047423 */ /* 0x000fe2000000202f */
        /* <DEDUP_REMOVED lines=144> */
.L_x_22084:
[----:B------:R-:W-:Y:S02]  /*8a00*/  IMAD.MOV.U32 R12, RZ, RZ, 0x8 ;  /* 0x00000008ff0c7424 */ /* 0x000fe400078e00ff */
[----:B------:R-:W-:-:S05]  /*8a10*/  FADD R48, R13, R14 ;  /* 0x0000000e0d307221 */ /* 0x000fca0000000000 */
[----:B------:R-:W-:-:S07]  /*8a20*/  MOV R13, R48 ;  /* 0x00000030000d7202 */ /* 0x000fce0000000f00 */
[----:B------:R-:W-:Y:S05]  /*8a30*/  WARPSYNC.COLLECTIVE R15, `(.L_x_22085) ;  /* 0x000000000f087348 */ /* 0x000fea0003c00000 */
[----:B------:R0:W1:Y:S02]  /*8a40*/  SHFL.BFLY P6, R14, R13, R12, R11 ;  /* 0x0c00000c0d0e7389 */ /* 0x00006400000c000b */
[----:B01----:R-:W-:Y:S05]  /*8a50*/  ENDCOLLECTIVE ;  /* 0x000000000000791b */ /* 0x003fea0003800000 */
.L_x_22085:
[----:B------:R-:W-:Y:S02]  /*8a60*/  IMAD.MOV.U32 R12, RZ, RZ, 0x4 ;  /* 0x00000004ff0c7424 */ /* 0x000fe400078e00ff */
[----:B------:R-:W-:-:S05]  /*8a70*/  FADD R50, R48, R14 ;  /* 0x0000000e30327221 */ /* 0x000fca0000000000 */
[----:B------:R-:W-:-:S07]  /*8a80*/  MOV R13, R50 ;  /* 0x00000032000d7202 */ /* 0x000fce0000000f00 */
[----:B------:R-:W-:Y:S05]  /*8a90*/  WARPSYNC.COLLECTIVE R15, `(.L_x_22086) ;  /* 0x000000000f087348 */ /* 0x000fea0003c00000 */
[----:B------:R0:W1:Y:S02]  /*8aa0*/  SHFL.BFLY P6, R14, R13, R12, R11 ;  /* 0x0c00000c0d0e7389 */ /* 0x00006400000c000b */
[----:B01----:R-:W-:Y:S05]  /*8ab0*/  ENDCOLLECTIVE ;  /* 0x000000000000791b */ /* 0x003fea0003800000 */
.L_x_22086:
[----:B------:R-:W-:Y:S02]  /*8ac0*/  IMAD.MOV.U32 R12, RZ, RZ, 0x2 ;  /* 0x00000002ff0c7424 */ /* 0x000fe400078e00ff */
[----:B------:R-:W-:-:S05]  /*8ad0*/  FADD R51, R50, R14 ;  /* 0x0000000e32337221 */ /* 0x000fca0000000000 */
[----:B------:R-:W-:-:S07]  /*8ae0*/  MOV R13, R51 ;  /* 0x00000033000d7202 */ /* 0x000fce0000000f00 */
[----:B------:R-:W-:Y:S05]  /*8af0*/  WARPSYNC.COLLECTIVE R15, `(.L_x_22087) ;  /* 0x000000000f087348 */ /* 0x000fea0003c00000 */
[----:B------:R0:W1:Y:S02]  /*8b00*/  SHFL.BFLY P6, R14, R13, R12, R11 ;  /* 0x0c00000c0d0e7389 */ /* 0x00006400000c000b */
[----:B01----:R-:W-:Y:S05]  /*8b10*/  ENDCOLLECTIVE ;  /* 0x000000000000791b */ /* 0x003fea0003800000 */
.L_x_22087:
[----:B------:R-:W-:Y:S02]  /*8b20*/  IMAD.MOV.U32 R12, RZ, RZ, 0x1 ;  /* 0x00000001ff0c7424 */ /* 0x000fe400078e00ff */
[----:B------:R-:W-:-:S05]  /*8b30*/  FADD R52, R51, R14 ;  /* 0x0000000e33347221 */ /* 0x000fca0000000000 */
[----:B------:R-:W-:-:S07]  /*8b40*/  MOV R13, R52 ;  /* 0x00000034000d7202 */ /* 0x000fce0000000f00 */
[----:B------:R-:W-:Y:S05]  /*8b50*/  WARPSYNC.COLLECTIVE R15, `(.L_x_22088) ;  /* 0x000000000f087348 */ /* 0x000fea0003c00000 */
[----:B------:R0:W1:Y:S02]  /*8b60*/  SHFL.BFLY P6, R14, R13, R12, R11 ;  /* 0x0c00000c0d0e7389 */ /* 0x00006400000c000b */
[----:B01----:R-:W-:Y:S05]  /*8b70*/  ENDCOLLECTIVE ;  /* 0x000000000000791b */ /* 0x003fea0003800000 */
.L_x_22088:
[----:B------:R-:W-:Y:S05]  /*8b80*/  BRA `(.L_x_22089) ;  /* 0xffffffd000d07947 */ /* 0x000fea000383ffff */
        .weak           $__internal_340_$__cuda_sm3x_div_rn_noftz_f32_slowpath
        .type           $__internal_340_$__cuda_sm3x_div_rn_noftz_f32_slowpath,@function
        .size           $__internal_340_$__cuda_sm3x_div_rn_noftz_f32_slowpath,(.L_x_37717 - $__internal_340_$__cuda_sm3x_div_rn_noftz_f32_slowpath)
$__internal_340_$__cuda_sm3x_div_rn_noftz_f32_slowpath:
        /* <DEDUP_REMOVED lines=35> */
.L_x_22091:
        /* <DEDUP_REMOVED lines=32> */
[C---:B------:R-:W-:Y:S02]  /*8fc0*/  IADD3 R30, PT, PT, R48.reuse, 0x20, RZ ;  /* 0x00000020301e7810 */ /* 0x040fe40007ffe0ff */
[C---:B------:R-:W-:Y:S02]  /*8fd0*/  ISETP.NE.AND P3, PT, R48.reuse, RZ, PT ;  /* 0x000000ff3000720c */ /* 0x040fe40003f65270 */
[----:B------:R-:W-:Y:S02]  /*8fe0*/  LOP3.LUT R13, R13, 0x7fffff, RZ, 0xc0, !PT ;  /* 0x007fffff0d0d7812 */ /* 0x000fe400078ec0ff */
[----:B------:R-:W-:Y:S01]  /*8ff0*/  ISETP.NE.AND P2, PT, R48, RZ, PT ;  /* 0x000000ff3000720c */ /* 0x000fe20003f45270 */
[----:B------:R-:W-:Y:S01]  /*9000*/  IMAD.MOV R48, RZ, RZ, -R48 ;  /* 0x000000ffff307224 */ /* 0x000fe200078e0a30 */
[----:B------:R-:W-:-:S02]  /*9010*/  LOP3.LUT R13, R13, 0x800000, RZ, 0xfc, !PT ;  /* 0x008000000d0d7812 */ /* 0x000fc400078efcff */
[----:B------:R-:W-:Y:S02]  /*9020*/  FSETP.NEU.FTZ.AND P1, PT, R50, R52, PT ;  /* 0x000000343200720b */ /* 0x000fe40003f3d000 */
        /* <DEDUP_REMOVED lines=12> */
.L_x_22098:
[----:B------:R-:W-:-:S04]  /*90f0*/  LOP3.LUT R11, R11, 0x80000000, RZ, 0xc0, !PT ;  /* 0x800000000b0b7812 */ /* 0x000fc800078ec0ff */
[----:B------:R-:W-:Y:S01]  /*9100*/  LOP3.LUT R11, R11, 0x7f800000, RZ, 0xfc, !PT ;  /* 0x7f8000000b0b7812 */ /* 0x000fe200078efcff */
[----:B------:R-:W-:Y:S06]  /*9110*/  BRA `(.L_x_22099) ;  /* 0x0000000000047947 */ /* 0x000fec0003800000 */
.L_x_22097:
[----:B------:R-:W-:-:S07]  /*9120*/  IMAD R11, R54, 0x800000, R11 ;  /* 0x00800000360b7824 */ /* 0x000fce00078e020b */
.L_x_22099:
[----:B------:R-:W-:Y:S05]  /*9130*/  BSYNC.RECONVERGENT B2 ;  /* 0x0000000000027941 */ /* 0x000fea0003800200 */
.L_x_22096:
[----:B------:R-:W-:Y:S05]  /*9140*/  BRA `(.L_x_22100) ;  /* 0x0000000000207947 */ /* 0x000fea0003800000 */
.L_x_22095:
[----:B------:R-:W-:-:S04]  /*9150*/  LOP3.LUT R11, R11, 0x80000000, R52, 0x48, !PT ;  /* 0x800000000b0b7812 */ /* 0x000fc800078e4834 */
[----:B------:R-:W-:Y:S01]  /*9160*/  LOP3.LUT R11, R11, 0x7f800000, RZ, 0xfc, !PT ;  /* 0x7f8000000b0b7812 */ /* 0x000fe200078efcff */
[----:B------:R-:W-:Y:S06]  /*9170*/  BRA `(.L_x_22100) ;  /* 0x0000000000147947 */ /* 0x000fec0003800000 */
.L_x_22094:
[----:B------:R-:W-:Y:S01]  /*9180*/  LOP3.LUT R11, R11, 0x80000000, R52, 0x48, !PT ;  /* 0x800000000b0b7812 */ /* 0x000fe200078e4834 */
[----:B------:R-:W-:Y:S06]  /*9190*/  BRA `(.L_x_22100) ;  /* 0x00000000000c7947 */ /* 0x000fec0003800000 */
.L_x_22093:
[----:B------:R-:W0:Y:S01]  /*91a0*/  MUFU.RSQ R11, -QNAN ;  /* 0xffc00000000b7908 */ /* 0x000e220000001400 */
[----:B------:R-:W-:Y:S05]  /*91b0*/  BRA `(.L_x_22100) ;  /* 0x0000000000047947 */ /* 0x000fea0003800000 */
.L_x_22092:
[----:B------:R-:W-:-:S07]  /*91c0*/  FADD.FTZ R11, R30, R11 ;  /* 0x0000000b1e0b7221 */ /* 0x000fce0000010000 */
.L_x_22100:
[----:B------:R-:W-:Y:S05]  /*91d0*/  BSYNC.RECONVERGENT B1 ;  /* 0x0000000000017941 */ /* 0x000fea0003800200 */
.L_x_22090:
[----:B------:R-:W-:-:S04]  /*91e0*/  HFMA2 R13, -RZ, RZ, 0, 0 ;  /* 0x00000000ff0d7431 */ /* 0x000fc800000001ff */
[----:B0-----:R-:W-:Y:S05]  /*91f0*/  RET.REL.NODEC R12 `(_Z15SoftmaxWarpImplI22BroadcastScaleMaskLoadIffbLm2EiE11DirectStoreIffEfLi1ELi21ELi32ELi1ELb1EL9Algorithm0EEvT_T0_ll) ;  /* 0xffffff6c0c807950 */ /* 0x001fea0003c3ffff */
.L_x_22101:
        /* <DEDUP_REMOVED lines=16> */
.L_x_37717:


//--------------------- .text._Z15SoftmaxWarpImplI22BroadcastScaleMaskLoadIffbLm2EiE11DirectStoreIffEfLi1ELi21ELi32ELi1ELb0EL9Algorithm0EEvT_T0_ll --------------------------
	.section	.text._Z15SoftmaxWarpImplI22BroadcastScaleMaskLoadIffbLm2EiE11DirectStoreIffEfLi1ELi21ELi32ELi1ELb0EL9Algorithm0EEvT_T0_ll,"ax",@progbits
	.align	128
        .global         _Z15SoftmaxWarpImplI22BroadcastScaleMaskLoadIffbLm2EiE11DirectStoreIffEfLi1ELi21ELi32ELi1ELb0EL9Algorithm0EEvT_T0_ll
        .type           _Z15SoftmaxWarpImplI22BroadcastScaleMaskLoadIffbLm2EiE11DirectStoreIffEfLi1ELi21ELi32ELi1ELb0EL9Algorithm0EEvT_T0_ll,@function
        .size           _Z15SoftmaxWarpImplI22BroadcastScaleMaskLoadIffbLm2EiE11DirectStoreIffEfLi1ELi21ELi32ELi1ELb0EL9Algorithm0EEvT_T0_ll,(.L_x_37718 - _Z15SoftmaxWarpImplI22BroadcastScaleMaskLoadIffbLm2EiE11DirectStoreIffEfLi1ELi21ELi32ELi1ELb0EL9Algorithm0EEvT_T0_ll)
        .other          _Z15SoftmaxWarpImplI22BroadcastScaleMaskLoadIffbLm2EiE11DirectStoreIffEfLi1ELi21ELi32ELi1ELb0EL9Algorithm0EEvT_T0_ll,@"STO_CUDA_ENTRY STV_DEFAULT"
_Z15SoftmaxWarpImplI22BroadcastScaleMaskLoadIffbLm2EiE11DirectStoreIffEfLi1ELi21ELi32ELi1ELb0EL9Algorithm0EEvT_T0_ll:
.text._Z15SoftmaxWarpImplI22BroadcastScaleMaskLoadIffbLm2EiE11DirectStoreIffEfLi1ELi21ELi32ELi1ELb0EL9Algorithm0EEvT_T0_ll:
        /* <DEDUP_REMOVED lines=27> */
.L_x_22102:
        /* <DEDUP_REMOVED lines=14> */
.L_x_22147:
[----:B--2---:R-:W-:Y:S01]  /*0290*/  IABS R0, UR49 ;  /* 0x0000003100007c13 */ /* 0x004fe20008000000 */
[----:B0-----:R-:W-:Y:S01]  /*02a0*/  IMAD R23, R35, UR48, R34 ;  /* 0x0000003023177c24 */ /* 0x001fe2000f8e0222 */
[----:B------:R-:W-:Y:S01]  /*02b0*/  UMOV UR4, URZ ;  /* 0x000000ff00047c82 */ /* 0x000fe20008000000 */
[----:B-1----:R-:W-:Y:S02]  /*02c0*/  R2UR UR8, R28 ;  /* 0x000000001c0872ca */ /* 0x002fe400000e0000 */
[----:B------:R-:W-:Y:S01]  /*02d0*/  R2UR UR7, R0 ;  /* 0x00000000000772ca */ /* 0x000fe200000e0000 */
[C---:B------:R-:W-:Y:S01]  /*02e0*/  VIADD R9, R23.reuse, 0x40 ;  /* 0x0000004017097836 */ /* 0x040fe20000000000 */
[C---:B------:R-:W-:Y:S02]  /*02f0*/  IADD3 R3, PT, PT, R23.reuse, 0x20, RZ ;  /* 0x0000002017037810 */ /* 0x040fe40007ffe0ff */
[----:B------:R-:W-:Y:S01]  /*0300*/  SHF.R.S64 R4, RZ, 0x1e, R23 ;  /* 0x0000001eff047819 */ /* 0x000fe20000001017 */
[----:B------:R-:W-:Y:S01]  /*0310*/  VIADD R13, R23, 0x60 ;  /* 0x00000060170d7836 */ /* 0x000fe20000000000 */
[----:B------:R-:W-:-:S02]  /*0320*/  R2UR UR9, R29 ;  /* 0x000000001d0972ca */ /* 0x000fc400000e0000 */
[----:B------:R-:W-:Y:S02]  /*0330*/  R2UR UR12, R28 ;  /* 0x000000001c0c72ca */ /* 0x000fe400000e0000 */
[----:B------:R-:W-:Y:S02]  /*0340*/  R2UR UR13, R29 ;  /* 0x000000001d0d72ca */ /* 0x000fe400000e0000 */
[----:B------:R-:W-:Y:S01]  /*0350*/  LOP3.LUT R6, R23, UR49, RZ, 0x3c, !PT ;  /* 0x0000003117067c12 */ /* 0x000fe2000f8e3cff */
[----:B------:R-:W0:Y:S01]  /*0360*/  I2F.RP R0, UR7 ;  /* 0x0000000700007d06 */ /* 0x000e220008209400 */
[----:B------:R-:W-:Y:S02]  /*0370*/  IABS R22, R3 ;  /* 0x0000000300167213 */ /* 0x000fe40000000000 */
[----:B------:R-:W-:Y:S02]  /*0380*/  IADD3 R4, P0, PT, R4, UR36, RZ ;  /* 0x0000002404047c10 */ /* 0x000fe4000ff1e0ff */
[----:B------:R-:W-:-:S02]  /*0390*/  SHF.R.S64 R10, RZ, 0x1e, R3 ;  /* 0x0000001eff0a7819 */ /* 0x000fc40000001003 */
[----:B------:R-:W-:Y:S02]  /*03a0*/  SHF.R.S64 R16, RZ, 0x1e, R9 ;  /* 0x0000001eff107819 */ /* 0x000fe40000001009 */
[----:B------:R-:W-:Y:S02]  /*03b0*/  LEA.HI.X.SX32 R5, R23, UR37, 0x2, P0 ;  /* 0x0000002517057c11 */ /* 0x000fe400080f16ff */
[----:B------:R-:W-:Y:S02]  /*03c0*/  SHF.R.S64 R18, RZ, 0x1e, R13 ;  /* 0x0000001eff127819 */ /* 0x000fe4000000100d */
[----:B------:R-:W-:Y:S01]  /*03d0*/  IABS R26, R9 ;  /* 0x00000009001a7213 */ /* 0x000fe20000000000 */
[----:B0-----:R-:W0:Y:S01]  /*03e0*/  MUFU.RCP R0, R0 ;  /* 0x0000000000007308 */ /* 0x001e220000001000 */
[----:B------:R-:W-:Y:S02]  /*03f0*/  R2UR UR10, R28 ;  /* 0x000000001c0a72ca */ /* 0x000fe400000e0000 */
[----:B------:R-:W-:-:S02]  /*0400*/  R2UR UR11, R29 ;  /* 0x000000001d0b72ca */ /* 0x000fc400000e0000 */
[----:B------:R-:W-:Y:S02]  /*0410*/  LOP3.LUT R7, R9, UR49, RZ, 0x3c, !PT ;  /* 0x0000003109077c12 */ /* 0x000fe4000f8e3cff */
[----:B------:R-:W-:Y:S02]  /*0420*/  IADD3 R10, P0, PT, R10, UR36, RZ ;  /* 0x000000240a0a7c10 */ /* 0x000fe4000ff1e0ff */
[----:B------:R-:W-:Y:S02]  /*0430*/  IADD3 R16, P2, PT, R16, UR36, RZ ;  /* 0x0000002410107c10 */ /* 0x000fe4000ff5e0ff */
[----:B------:R-:W-:Y:S01]  /*0440*/  ISETP.GE.AND P6, PT, R6, RZ, PT ;  /* 0x000000ff0600720c */ /* 0x000fe20003fc6270 */
[----:B0-----:R-:W-:Y:S01]  /*0450*/  VIADD R2, R0, 0xffffffe ;  /* 0x0ffffffe00027836 */ /* 0x001fe20000000000 */
[----:B------:R-:W-:Y:S02]  /*0460*/  IABS R0, R23 ;  /* 0x0000001700007213 */ /* 0x000fe40000000000 */
[----:B------:R-:W-:-:S02]  /*0470*/  IADD3 R12, PT, PT, R23, 0xa0, RZ ;  /* 0x000000a0170c7810 */ /* 0x000fc40007ffe0ff */
[----:B------:R-:W-:Y:S01]  /*0480*/  ISETP.GE.AND P3, PT, R7, RZ, PT ;  /* 0x000000ff0700720c */ /* 0x000fe20003f66270 */
[----:B------:R-:W0:Y:S01]  /*0490*/  F2I.FTZ.U32.TRUNC.NTZ R2, R2 ;  /* 0x0000000200027305 */ /* 0x000e22000021f000 */
[----:B------:R-:W-:Y:S01]  /*04a0*/  LEA.HI.X.SX32 R17, R9, UR37, 0x2, P2 ;  /* 0x0000002509117c11 */ /* 0x000fe200090f16ff */
[----:B------:R-:W2:Y:S01]  /*04b0*/  LDG.E R7, desc[UR8][R4.64] ;  /* 0x0000000804077981 */ /* 0x000ea2000c1e1900 */
[----:B------:R-:W-:-:S03]  /*04c0*/  VIADD R14, R23, 0x80 ;  /* 0x00000080170e7836 */ /* 0x000fc60000000000 */
[----:B------:R-:W3:Y:S01]  /*04d0*/  LDG.E R5, desc[UR10][R16.64] ;  /* 0x0000000a10057981 */ /* 0x000ee2000c1e1900 */
[----:B0-----:R-:W-:Y:S02]  /*04e0*/  R2UR UR5, R2 ;  /* 0x00000000020572ca */ /* 0x001fe400000e0000 */
[----:B------:R-:W-:-:S04]  /*04f0*/  LOP3.LUT R2, R3, UR49, RZ, 0x3c, !PT ;  /* 0x0000003103027c12 */ /* 0x000fc8000f8e3cff */
[----:B------:R-:W-:-:S07]  /*0500*/  ISETP.GE.AND P4, PT, R2, RZ, PT ;  /* 0x000000ff0200720c */ /* 0x000fce0003f86270 */
[----:B------:R-:W-:-:S04]  /*0510*/  UIADD3 UR6, UPT, UPT, URZ, -UR5, URZ ;  /* 0x80000005ff067290 */ /* 0x000fc8000fffe0ff */
[----:B------:R-:W-:-:S04]  /*0520*/  UIMAD UR6, UR6, UR7, URZ ;  /* 0x00000007060672a4 */ /* 0x000fc8000f8e02ff */
[----:B------:R-:W-:-:S06]  /*0530*/  UIMAD.WIDE.U32 UR4, UR5, UR6, UR4 ;  /* 0x00000006050472a5 */ /* 0x000fcc000f8e0004 */
[----:B------:R-:W-:-:S05]  /*0540*/  IMAD.HI.U32 R20, R0, UR5, RZ ;  /* 0x0000000500147c27 */ /* 0x000fca000f8e00ff */
[----:B------:R-:W-:Y:S01]  /*0550*/  IADD3 R11, PT, PT, -R20, RZ, RZ ;  /* 0x000000ff140b7210 */ /* 0x000fe20007ffe1ff */
[----:B------:R-:W-:-:S04]  /*0560*/  IMAD.HI.U32 R21, R22, UR5, RZ ;  /* 0x0000000516157c27 */ /* 0x000fc8000f8e00ff */
[----:B------:R-:W-:Y:S01]  /*0570*/  IMAD R0, R11, UR7, R0 ;  /* 0x000000070b007c24 */ /* 0x000fe2000f8e0200 */
[----:B------:R-:W-:-:S04]  /*0580*/  IADD3 R15, PT, PT, -R21, RZ, RZ ;  /* 0x000000ff150f7210 */ /* 0x000fc80007ffe1ff */
[----:B------:R-:W-:Y:S01]  /*0590*/  ISETP.LT.U32.AND P1, PT, R0, UR7, PT ;  /* 0x0000000700007c0c */ /* 0x000fe2000bf21070 */
[----:B------:R-:W-:Y:S01]  /*05a0*/  IMAD R22, R15, UR7, R22 ;  /* 0x000000070f167c24 */ /* 0x000fe2000f8e0216 */
[----:B------:R-:W-:Y:S02]  /*05b0*/  LEA.HI.X.SX32 R11, R3, UR37, 0x2, P0 ;  /* 0x00000025030b7c11 */ /* 0x000fe400080f16ff */
[----:B------:R-:W-:Y:S02]  /*05c0*/  IADD3 R18, P0, PT, R18, UR36, RZ ;  /* 0x0000002412127c10 */ /* 0x000fe4000ff1e0ff */
[----:B------:R-:W-:Y:S01]  /*05d0*/  ISETP.LT.U32.AND P2, PT, R22, UR7, PT ;  /* 0x0000000716007c0c */ /* 0x000fe2000bf41070 */
[----:B------:R-:W-:Y:S01]  /*05e0*/  IMAD.HI.U32 R2, R26, UR5, RZ ;  /* 0x000000051a027c27 */ /* 0x000fe2000f8e00ff */
[----:B------:R-:W-:Y:S01]  /*05f0*/  LEA.HI.X.SX32 R19, R13, UR37, 0x2, P0 ;  /* 0x000000250d137c11 */ /* 0x000fe200080f16ff */
[----:B------:R0:W4:Y:S02]  /*0600*/  LDG.E R6, desc[UR8][R10.64] ;  /* 0x000000080a067981 */ /* 0x000124000c1e1900 */
[----:B------:R-:W-:-:S02]  /*0610*/  IMAD.MOV R25, RZ, RZ, -R2 ;  /* 0x000000ffff197224 */ /* 0x000fc400078e0a02 */
[----:B------:R-:W-:Y:S01]  /*0620*/  @!P1 IADD3 R0, PT, PT, R0, -UR7, RZ ;  /* 0x8000000700009c10 */ /* 0x000fe2000fffe0ff */
[----:B------:R1:W5:Y:S03]  /*0630*/  LDG.E R4, desc[UR12][R18.64] ;  /* 0x0000000c12047981 */ /* 0x000366000c1e1900 */
[----:B------:R-:W-:Y:S01]  /*0640*/  ISETP.GE.U32.AND P0, PT, R0, UR7, PT ;  /* 0x0000000700007c0c */ /* 0x000fe2000bf06070 */
[----:B0-----:R-:W0:Y:S01]  /*0650*/  LDC.64 R10, c[0x0][0x390] ;  /* 0x0000e400ff0a7b82 */ /* 0x001e220000000a00 */
[----:B------:R-:W-:Y:S01]  /*0660*/  IMAD R26, R25, UR7, R26 ;  /* 0x00000007191a7c24 */ /* 0x000fe2000f8e021a */
[----:B-1----:R-:W-:Y:S01]  /*0670*/  SHF.R.S64 R18, RZ, 0x1e, R12 ;  /* 0x0000001eff127819 */ /* 0x002fe2000000100c */
[----:B------:R-:W-:Y:S01]  /*0680*/  @!P1 VIADD R20, R20, 0x1 ;  /* 0x0000000114149836 */ /* 0x000fe20000000000 */
[----:B------:R-:W-:-:S04]  /*0690*/  SHF.R.S64 R16, RZ, 0x1e, R14 ;  /* 0x0000001eff107819 */ /* 0x000fc8000000100e */
[----:B------:R-:W1:Y:S01]  /*06a0*/  LDC.64 R24, c[0x0][0x398] ;  /* 0x0000e600ff187b82 */ /* 0x000e620000000a00 */
[----:B------:R-:W-:Y:S02]  /*06b0*/  IADD3 R18, P1, PT, R18, UR36, RZ ;  /* 0x0000002412127c10 */ /* 0x000fe4000ff3e0ff */
[----:B------:R-:W-:Y:S02]  /*06c0*/  @!P2 IADD3 R22, PT, PT, R22, -UR7, RZ ;  /* 0x800000071616ac10 */ /* 0x000fe4000fffe0ff */
[----:B------:R-:W-:Y:S02]  /*06d0*/  LEA.HI.X.SX32 R19, R12, UR37, 0x2, P1 ;  /* 0x000000250c137c11 */ /* 0x000fe400088f16ff */
[----:B------:R-:W-:Y:S02]  /*06e0*/  IADD3 R16, P5, PT, R16, UR36, RZ ;  /* 0x0000002410107c10 */ /* 0x000fe4000ffbe0ff */
[----:B------:R-:W-:Y:S01]  /*06f0*/  ISETP.GE.U32.AND P1, PT, R22, UR7, PT ;  /* 0x0000000716007c0c */ /* 0x000fe2000bf26070 */
[----:B------:R-:W-:Y:S01]  /*0700*/  @P0 VIADD R20, R20, 0x1 ;  /* 0x0000000114140836 */ /* 0x000fe20000000000 */
[----:B------:R-:W-:Y:S01]  /*0710*/  LEA.HI.X.SX32 R17, R14, UR37, 0x2, P5 ;  /* 0x000000250e117c11 */ /* 0x000fe2000a8f16ff */
[----:B------:R-:W-:Y:S01]  /*0720*/  @!P2 VIADD R21, R21, 0x1 ;  /* 0x000000011515a836 */ /* 0x000fe20000000000 */
[----:B------:R-:W-:Y:S01]  /*0730*/  ISETP.LT.U32.AND P5, PT, R26, UR7, PT ;  /* 0x000000071a007c0c */ /* 0x000fe2000bfa1070 */
[----:B------:R1:W5:Y:S01]  /*0740*/  LDG.E R8, desc[UR10][R18.64] ;  /* 0x0000000a12087981 */ /* 0x000362000c1e1900 */
[----:B------:R-:W-:-:S02]  /*0750*/  @!P6 IADD3 R20, PT, PT, -R20, RZ, RZ ;  /* 0x000000ff1414e210 */ /* 0x000fc40007ffe1ff */
[----:B------:R-:W-:Y:S01]  /*0760*/  ISETP.NE.AND P2, PT, RZ, UR49, PT ;  /* 0x00000031ff007c0c */ /* 0x000fe2000bf45270 */
[----:B------:R1:W5:Y:S01]  /*0770*/  LDG.E R0, desc[UR8][R16.64] ;  /* 0x0000000810007981 */ /* 0x000362000c1e1900 */
[----:B------:R-:W-:Y:S02]  /*0780*/  LOP3.LUT R22, RZ, UR49, RZ, 0x33, !PT ;  /* 0x00000031ff167c12 */ /* 0x000fe4000f8e33ff */
[----:B------:R-:W-:Y:S02]  /*0790*/  IABS R27, R13 ;  /* 0x0000000d001b7213 */ /* 0x000fe40000000000 */
[----:B0-----:R-:W-:Y:S02]  /*07a0*/  ISETP.NE.U32.AND P0, PT, R10, 0x1, PT ;  /* 0x000000010a00780c */ /* 0x001fe40003f05070 */
[----:B------:R-:W-:Y:S02]  /*07b0*/  @P1 IADD3 R21, PT, PT, R21, 0x1, RZ ;  /* 0x0000000115151810 */ /* 0x000fe40007ffe0ff */
[----:B------:R-:W-:Y:S01]  /*07c0*/  SEL R20, R22, R20, !P2 ;  /* 0x0000001416147207 */ /* 0x000fe20005000000 */
[----:B------:R-:W-:Y:S01]  /*07d0*/  IMAD.HI.U32 R15, R27, UR5, RZ ;  /* 0x000000051b0f7c27 */ /* 0x000fe2000f8e00ff */
[----:B------:R-:W-:-:S02]  /*07e0*/  ISETP.NE.AND.EX P0, PT, R11, RZ, PT, P0 ;  /* 0x000000ff0b00720c */ /* 0x000fc40003f05300 */
[----:B-1----:R-:W-:Y:S01]  /*07f0*/  ISETP.NE.U32.AND P1, PT, R24, 0x1, PT ;  /* 0x000000011800780c */ /* 0x002fe20003f25070 */
[----:B------:R-:W-:Y:S02]  /*0800*/  @!P5 VIADD R26, R26, -UR7 ;  /* 0x800000071a1adc36 */ /* 0x000fe40008000000 */
[----:B------:R-:W-:Y:S02]  /*0810*/  IMAD.MOV.U32 R11, RZ, RZ, R21 ;  /* 0x000000ffff0b7224 */ /* 0x000fe400078e0015 */
[----:B------:R-:W-:Y:S01]  /*0820*/  IMAD.MOV R10, RZ, RZ, -R20 ;  /* 0x000000ffff0a7224 */ /* 0x000fe200078e0a14 */
[----:B------:R-:W-:Y:S02]  /*0830*/  IABS R19, R14 ;  /* 0x0000000e00137213 */ /* 0x000fe40000000000 */
[----:B------:R-:W-:Y:S01]  /*0840*/  IADD3 R30, PT, PT, -R15, RZ, RZ ;  /* 0x000000ff0f1e7210 */ /* 0x000fe20007ffe1ff */
[----:B------:R-:W-:Y:S01]  /*0850*/  IMAD R10, R10, UR49, R23 ;  /* 0x000000310a0a7c24 */ /* 0x000fe2000f8e0217 */
[----:B------:R-:W-:-:S02]  /*0860*/  ISETP.GE.U32.AND P6, PT, R26, UR7, PT ;  /* 0x000000071a007c0c */ /* 0x000fc4000bfc6070 */
[----:B------:R-:W-:Y:S02]  /*0870*/  ISETP.NE.AND.EX P1, PT, R25, RZ, PT, P1 ;  /* 0x000000ff1900720c */ /* 0x000fe40003f25310 */
[----:B------:R-:W-:Y:S02]  /*0880*/  @!P4 IADD3 R11, PT, PT, -R11, RZ, RZ ;  /* 0x000000ff0b0bc210 */ /* 0x000fe40007ffe1ff */
[----:B------:R-:W-:Y:S01]  /*0890*/  SEL R20, R20, RZ, P0 ;  /* 0x000000ff14147207 */ /* 0x000fe20000000000 */
[----:B------:R-:W-:Y:S01]  /*08a0*/  IMAD.HI.U32 R18, R19, UR5, RZ ;  /* 0x0000000513127c27 */ /* 0x000fe2000f8e00ff */
[----:B------:R-:W-:Y:S02]  /*08b0*/  SEL R16, R22, R11, !P2 ;  /* 0x0000000b16107207 */ /* 0x000fe40005000000 */
[----:B------:R-:W-:Y:S01]  /*08c0*/  SEL R10, R10, RZ, P1 ;  /* 0x000000ff0a0a7207 */ /* 0x000fe20000800000 */
[----:B------:R-:W-:Y:S02]  /*08d0*/  IMAD R27, R30, UR7, R27 ;  /* 0x000000071e1b7c24 */ /* 0x000fe4000f8e021b */
[----:B------:R-:W-:Y:S01]  /*08e0*/  IMAD R11, R20, UR44, RZ ;  /* 0x0000002c140b7c24 */ /* 0x000fe2000f8e02ff */
[----:B------:R-:W-:-:S02]  /*08f0*/  @!P5 IADD3 R2, PT, PT, R2, 0x1, RZ ;  /* 0x000000010202d810 */ /* 0x000fc40007ffe0ff */
[----:B------:R-:W-:Y:S01]  /*0900*/  IADD3 R26, PT, PT, -R18, RZ, RZ ;  /* 0x000000ff121a7210 */ /* 0x000fe20007ffe1ff */
[----:B------:R-:W-:Y:S01]  /*0910*/  IMAD R11, R10, UR45, R11 ;  /* 0x0000002d0a0b7c24 */ /* 0x000fe2000f8e020b */
[----:B------:R-:W-:Y:S02]  /*0920*/  IABS R17, R12 ;  /* 0x0000000c00117213 */ /* 0x000fe40000000000 */
[----:B------:R-:W-:Y:S01]  /*0930*/  ISETP.LT.U32.AND P4, PT, R27, UR7, PT ;  /* 0x000000071b007c0c */ /* 0x000fe2000bf81070 */
[----:B------:R-:W-:Y:S01]  /*0940*/  @P6 VIADD R2, R2, 0x1 ;  /* 0x0000000102026836 */ /* 0x000fe20000000000 */
[----:B------:R-:W-:Y:S01]  /*0950*/  IADD3 R10, P6, PT, R11, UR38, RZ ;  /* 0x000000260b0a7c10 */ /* 0x000fe2000ffde0ff */
[----:B------:R-:W-:Y:S01]  /*0960*/  IMAD R19, R26, UR7, R19 ;  /* 0x000000071a137c24 */ /* 0x000fe2000f8e0213 */
[----:B------:R-:W-:Y:S01]  /*0970*/  IADD3 R24, PT, PT, -R16, RZ, RZ ;  /* 0x000000ff10187210 */ /* 0x000fe20007ffe1ff */
[----:B------:R-:W-:Y:S01]  /*0980*/  IMAD.HI.U32 R21, R17, UR5, RZ ;  /* 0x0000000511157c27 */ /* 0x000fe2000f8e00ff */
[----:B------:R-:W-:-:S02]  /*0990*/  LEA.HI.X.SX32 R11, R11, UR39, 0x1, P6 ;  /* 0x000000270b0b7c11 */ /* 0x000fc4000b0f0eff */
[----:B------:R-:W-:Y:S01]  /*09a0*/  ISETP.LT.U32.AND P6, PT, R19, UR7, PT ;  /* 0x0000000713007c0c */ /* 0x000fe2000bfc1070 */
[----:B------:R-:W-:Y:S01]  /*09b0*/  IMAD.MOV R30, RZ, RZ, -R21 ;  /* 0x000000ffff1e7224 */ /* 0x000fe200078e0a15 */
[----:B------:R-:W-:Y:S01]  /*09c0*/  SEL R16, R16, RZ, P0 ;  /* 0x000000ff10107207 */ /* 0x000fe20000000000 */
[----:B------:R-:W-:Y:S02]  /*09d0*/  IMAD R3, R24, UR49, R3 ;  /* 0x0000003118037c24 */ /* 0x000fe4000f8e0203 */
[----:B------:R-:W-:Y:S01]  /*09e0*/  IMAD R26, R30, UR7, R17 ;  /* 0x000000071e1a7c24 */ /* 0x000fe2000f8e0211 */
[----:B------:R-:W-:Y:S01]  /*09f0*/  IADD3 R17, PT, PT, R23, 0xc0, RZ ;  /* 0x000000c017117810 */ /* 0x000fe20007ffe0ff */
[----:B------:R-:W-:Y:S01]  /*0a00*/  @!P4 VIADD R27, R27, -UR7 ;  /* 0x800000071b1bcc36 */ /* 0x000fe20008000000 */
[----:B------:R-:W-:Y:S01]  /*0a10*/  SEL R3, R3, RZ, P1 ;  /* 0x000000ff03037207 */ /* 0x000fe20000800000 */
[----:B------:R-:W-:Y:S01]  /*0a20*/  IMAD R16, R16, UR44, RZ ;  /* 0x0000002c10107c24 */ /* 0x000fe2000f8e02ff */
[----:B------:R-:W-:-:S02]  /*0a30*/  SHF.R.S64 R24, RZ, 0x1e, R17 ;  /* 0x0000001eff187819 */ /* 0x000fc40000001011 */
[----:B------:R-:W-:Y:S01]  /*0a40*/  ISETP.GE.U32.AND P5, PT, R27, UR7, PT ;  /* 0x000000071b007c0c */ /* 0x000fe2000bfa6070 */
[----:B------:R-:W-:Y:S01]  /*0a50*/  IMAD.MOV.U32 R31, RZ, RZ, R2 ;  /* 0x000000ffff1f7224 */ /* 0x000fe200078e0002 */
[----:B------:R-:W-:Y:S01]  /*0a60*/  IABS R27, R17 ;  /* 0x00000011001b7213 */ /* 0x000fe20000000000 */
[----:B------:R-:W-:Y:S02]  /*0a70*/  IMAD R3, R3, UR45, R16 ;  /* 0x0000002d03037c24 */ /* 0x000fe4000f8e0210 */
[----:B------:R-:W-:Y:S01]  /*0a80*/  @!P4 VIADD R15, R15, 0x1 ;  /* 0x000000010f0fc836 */ /* 0x000fe20000000000 */
[----:B------:R-:W-:Y:S01]  /*0a90*/  IADD3 R24, P4, PT, R24, UR36, RZ ;  /* 0x0000002418187c10 */ /* 0x000fe2000ff9e0ff */
[----:B------:R-:W-:Y:S01]  /*0aa0*/  @!P6 VIADD R19, R19, -UR7 ;  /* 0x800000071313ec36 */ /* 0x000fe20008000000 */
[----:B------:R-:W-:Y:S01]  /*0ab0*/  @!P3 IADD3 R31, PT, PT, -R31, RZ, RZ ;  /* 0x000000ff1f1fb210 */ /* 0x000fe20007ffe1ff */
[----:B------:R-:W-:Y:S01]  /*0ac0*/  IMAD.HI.U32 R20, R27, UR5, RZ ;  /* 0x000000051b147c27 */ /* 0x000fe2000f8e00ff */
[----:B------:R-:W-:-:S02]  /*0ad0*/  IADD3 R2, P3, PT, R3, UR38, RZ ;  /* 0x0000002603027c10 */ /* 0x000fc4000ff7e0ff */
[----:B------:R-:W-:Y:S02]  /*0ae0*/  LEA.HI.X.SX32 R25, R17, UR37, 0x2, P4 ;  /* 0x0000002511197c11 */ /* 0x000fe4000a0f16ff */
[----:B------:R-:W-:Y:S02]  /*0af0*/  LOP3.LUT R16, R13, UR49, RZ, 0x3c, !PT ;  /* 0x000000310d107c12 */ /* 0x000fe4000f8e3cff */
[----:B------:R-:W-:Y:S02]  /*0b00*/  ISETP.GE.U32.AND P4, PT, R19, UR7, PT ;  /* 0x0000000713007c0c */ /* 0x000fe4000bf86070 */
[----:B------:R-:W-:Y:S02]  /*0b10*/  LEA.HI.X.SX32 R3, R3, UR39, 0x1, P3 ;  /* 0x0000002703037c11 */ /* 0x000fe400098f0eff */
[----:B------:R-:W-:Y:S02]  /*0b20*/  ISETP.GE.AND P3, PT, R16, RZ, PT ;  /* 0x000000ff1000720c */ /* 0x000fe40003f66270 */
[----:B------:R-:W-:-:S02]  /*0b30*/  @P5 IADD3 R15, PT, PT, R15, 0x1, RZ ;  /* 0x000000010f0f5810 */ /* 0x000fc40007ffe0ff */
[----:B------:R-:W-:Y:S02]  /*0b40*/  IADD3 R16, PT, PT, -R20, RZ, RZ ;  /* 0x000000ff14107210 */ /* 0x000fe40007ffe1ff */
[----:B------:R-:W-:Y:S01]  /*0b50*/  ISETP.LT.U32.AND P5, PT, R26, UR7, PT ;  /* 0x000000071a007c0c */ /* 0x000fe2000bfa1070 */
[----:B------:R-:W-:Y:S01]  /*0b60*/  IMAD.MOV.U32 R37, RZ, RZ, R15 ;  /* 0x000000ffff257224 */ /* 0x000fe200078e000f */
[----:B------:R-:W-:Y:S01]  /*0b70*/  @!P6 IADD3 R18, PT, PT, R18, 0x1, RZ ;  /* 0x000000011212e810 */ /* 0x000fe20007ffe0ff */
[----:B------:R-:W-:Y:S01]  /*0b80*/  IMAD R27, R16, UR7, R27 ;  /* 0x00000007101b7c24 */ /* 0x000fe2000f8e021b */
[----:B------:R-:W-:Y:S01]  /*0b90*/  LOP3.LUT R15, R14, UR49, RZ, 0x3c, !PT ;  /* 0x000000310e0f7c12 */ /* 0x000fe2000f8e3cff */
[----:B------:R-:W-:Y:S01]  /*0ba0*/  VIADD R19, R23, 0xe0 ;  /* 0x000000e017137836 */ /* 0x000fe20000000000 */
[----:B------:R-:W-:Y:S01]  /*0bb0*/  @P4 IADD3 R18, PT, PT, R18, 0x1, RZ ;  /* 0x0000000112124810 */ /* 0x000fe20007ffe0ff */
[----:B------:R-:W-:Y:S01]  /*0bc0*/  @!P3 IMAD.MOV R37, RZ, RZ, -R37 ;  /* 0x000000ffff25b224 */ /* 0x000fe200078e0a25 */
[----:B------:R-:W-:Y:S01]  /*0bd0*/  ISETP.GE.AND P4, PT, R15, RZ, PT ;  /* 0x000000ff0f00720c */ /* 0x000fe20003f86270 */
[----:B------:R0:W5:Y:S01]  /*0be0*/  LDG.E R16, desc[UR8][R24.64] ;  /* 0x0000000818107981 */ /* 0x000162000c1e1900 */
[----:B------:R-:W-:-:S02]  /*0bf0*/  ISETP.LT.U32.AND P6, PT, R27, UR7, PT ;  /* 0x000000071b007c0c */ /* 0x000fc4000bfc1070 */
[----:B------:R-:W-:Y:S02]  /*0c00*/  IABS R15, R19 ;  /* 0x00000013000f7213 */ /* 0x000fe40000000000 */
[----:B------:R-:W-:Y:S02]  /*0c10*/  MOV R39, R18 ;  /* 0x0000001200277202 */ /* 0x000fe40000000f00 */
[----:B------:R-:W-:Y:S01]  /*0c20*/  @!P5 IADD3 R26, PT, PT, R26, -UR7, RZ ;  /* 0x800000071a1adc10 */ /* 0x000fe2000fffe0ff */
[----:B------:R-:W-:-:S03]  /*0c30*/  IMAD.HI.U32 R18, R15, UR5, RZ ;  /* 0x000000050f127c27 */ /* 0x000fc6000f8e00ff */
[----:B------:R-:W-:Y:S02]  /*0c40*/  ISETP.GE.U32.AND P3, PT, R26, UR7, PT ;  /* 0x000000071a007c0c */ /* 0x000fe4000bf66070 */
[----:B0-----:R-:W-:Y:S02]  /*0c50*/  IADD3 R24, PT, PT, -R18, RZ, RZ ;  /* 0x000000ff12187210 */ /* 0x001fe40007ffe1ff */
[----:B------:R-:W-:Y:S01]  /*0c60*/  SHF.R.S64 R26, RZ, 0x1e, R19 ;  /* 0x0000001eff1a7819 */ /* 0x000fe20000001013 */
[----:B------:R-:W-:Y:S02]  /*0c70*/  @!P6 VIADD R27, R27, -UR7 ;  /* 0x800000071b1bec36 */ /* 0x000fe40008000000 */
[----:B------:R-:W-:Y:S01]  /*0c80*/  @!P5 VIADD R21, R21, 0x1 ;  /* 0x000000011515d836 */ /* 0x000fe20000000000 */
[----:B------:R-:W-:Y:S01]  /*0c90*/  IADD3 R26, P5, PT, R26, UR36, RZ ;  /* 0x000000241a1a7c10 */ /* 0x000fe2000ffbe0ff */
[----:B------:R-:W-:Y:S02]  /*0ca0*/  IMAD R24, R24, UR7, R15 ;  /* 0x0000000718187c24 */ /* 0x000fe4000f8e020f */
[----:B------:R-:W-:Y:S01]  /*0cb0*/  @!P4 IMAD.MOV R39, RZ, RZ, -R39 ;  /* 0x000000ffff27c224 */ /* 0x000fe200078e0a27 */
[----:B------:R-:W-:-:S02]  /*0cc0*/  ISETP.GE.U32.AND P4, PT, R27, UR7, PT ;  /* 0x000000071b007c0c */ /* 0x000fc4000bf86070 */
[----:B------:R-:W-:Y:S02]  /*0cd0*/  LOP3.LUT R15, R12, UR49, RZ, 0x3c, !PT ;  /* 0x000000310c0f7c12 */ /* 0x000fe4000f8e3cff */
[----:B------:R-:W-:Y:S02]  /*0ce0*/  LEA.HI.X.SX32 R27, R19, UR37, 0x2, P5 ;  /* 0x00000025131b7c11 */ /* 0x000fe4000a8f16ff */
[----:B------:R-:W-:Y:S02]  /*0cf0*/  ISETP.LT.U32.AND P5, PT, R24, UR7, PT ;  /* 0x0000000718007c0c */ /* 0x000fe4000bfa1070 */
[----:B------:R-:W-:Y:S02]  /*0d00*/  @P3 IADD3 R21, PT, PT, R21, 0x1, RZ ;  /* 0x0000000115153810 */ /* 0x000fe40007ffe0ff */
[----:B------:R-:W-:Y:S02]  /*0d10*/  ISETP.GE.AND P3, PT, R15, RZ, PT ;  /* 0x000000ff0f00720c */ /* 0x000fe40003f66270 */
[C---:B------:R-:W-:Y:S01]  /*0d20*/  SEL R31, R22.reuse, R31, !P2 ;  /* 0x0000001f161f7207 */ /* 0x040fe20005000000 */
[----:B------:R-:W-:Y:S01]  /*0d30*/  IMAD.MOV.U32 R25, RZ, RZ, R21 ;  /* 0x000000ffff197224 */ /* 0x000fe200078e0015 */
[----:B------:R-:W-:Y:S01]  /*0d40*/  SEL R37, R22, R37, !P2 ;  /* 0x0000002516257207 */ /* 0x000fe20005000000 */
[----:B------:R0:W5:Y:S04]  /*0d50*/  LDG.E R15, desc[UR8][R26.64] ;  /* 0x000000081a0f7981 */ /* 0x000168000c1e1900 */
[----:B------:R-:W-:-:S04]  /*0d60*/  @!P5 IADD3 R24, PT, PT, R24, -UR7, RZ ;  /* 0x800000071818dc10 */ /* 0x000fc8000fffe0ff */
[----:B------:R-:W-:Y:S01]  /*0d70*/  @!P3 IMAD.MOV R25, RZ, RZ, -R25 ;  /* 0x000000ffff19b224 */ /* 0x000fe200078e0a19 */
[----:B------:R-:W-:Y:S02]  /*0d80*/  ISETP.GE.U32.AND P3, PT, R24, UR7, PT ;  /* 0x0000000718007c0c */ /* 0x000fe4000bf66070 */
[C---:B------:R-:W-:Y:S02]  /*0d90*/  IADD3 R24, PT, PT, -R31.reuse, RZ, RZ ;  /* 0x000000ff1f187210 */ /* 0x040fe40007ffe1ff */
[----:B------:R-:W-:-:S03]  /*0da0*/  SEL R31, R31, RZ, P0 ;  /* 0x000000ff1f1f7207 */ /* 0x000fc60000000000 */
[----:B------:R-:W-:Y:S02]  /*0db0*/  IMAD R9, R24, UR49, R9 ;  /* 0x0000003118097c24 */ /* 0x000fe4000f8e0209 */
[----:B------:R-:W-:Y:S01]  /*0dc0*/  IMAD.MOV R24, RZ, RZ, -R37 ;  /* 0x000000ffff187224 */ /* 0x000fe200078e0a25 */
[----:B------:R-:W-:Y:S02]  /*0dd0*/  SEL R37, R37, RZ, P0 ;  /* 0x000000ff25257207 */ /* 0x000fe40000000000 */
[----:B------:R-:W-:Y:S01]  /*0de0*/  SEL R9, R9, RZ, P1 ;  /* 0x000000ff09097207 */ /* 0x000fe20000800000 */
[----:B------:R-:W-:Y:S02]  /*0df0*/  IMAD R21, R24, UR49, R13 ;  /* 0x0000003118157c24 */ /* 0x000fe4000f8e020d */
[----:B------:R-:W-:Y:S02]  /*0e00*/  IMAD R24, R31, UR44, RZ ;  /* 0x0000002c1f187c24 */ /* 0x000fe4000f8e02ff */
[----:B0-----:R-:W-:Y:S01]  /*0e10*/  IMAD R26, R37, UR44, RZ ;  /* 0x0000002c251a7c24 */ /* 0x001fe2000f8e02ff */
[----:B------:R-:W-:Y:S01]  /*0e20*/  SEL R21, R21, RZ, P1 ;  /* 0x000000ff15157207 */ /* 0x000fe20000800000 */
[----:B------:R-:W-:Y:S01]  /*0e30*/  IMAD R13, R9, UR45, R24 ;  /* 0x0000002d090d7c24 */ /* 0x000fe2000f8e0218 */
[----:B------:R-:W-:-:S02]  /*0e40*/  IADD3 R9, PT, PT, R23, 0x100, RZ ;  /* 0x0000010017097810 */ /* 0x000fc40007ffe0ff */
[----:B------:R-:W-:Y:S01]  /*0e50*/  SEL R39, R22, R39, !P2 ;  /* 0x0000002716277207 */ /* 0x000fe20005000000 */
[----:B------:R-:W-:Y:S01]  /*0e60*/  IMAD R26, R21, UR45, R26 ;  /* 0x0000002d151a7c24 */ /* 0x000fe2000f8e021a */
[----:B------:R-:W-:Y:S02]  /*0e70*/  IABS R21, R9 ;  /* 0x0000000900157213 */ /* 0x000fe40000000000 */
[----:B------:R-:W-:Y:S01]  /*0e80*/  LOP3.LUT R24, R17, UR49, RZ, 0x3c, !PT ;  /* 0x0000003111187c12 */ /* 0x000fe2000f8e3cff */
[----:B------:R-:W-:Y:S01]  /*0e90*/  @!P6 VIADD R20, R20, 0x1 ;  /* 0x000000011414e836 */ /* 0x000fe20000000000 */
[----:B------:R-:W-:Y:S02]  /*0ea0*/  IADD3 R27, PT, PT, -R39, RZ, RZ ;  /* 0x000000ff271b7210 */ /* 0x000fe40007ffe1ff */
[----:B------:R-:W-:Y:S01]  /*0eb0*/  ISETP.GE.AND P6, PT, R24, RZ, PT ;  /* 0x000000ff1800720c */ /* 0x000fe20003fc6270 */
[----:B------:R-:W-:-:S04]  /*0ec0*/  IMAD.HI.U32 R24, R21, UR5, RZ ;  /* 0x0000000515187c27 */ /* 0x000fc8000f8e00ff */
[----:B------:R-:W-:Y:S02]  /*0ed0*/  IMAD R27, R27, UR49, R14 ;  /* 0x000000311b1b7c24 */ /* 0x000fe4000f8e020e */
[----:B------:R-:W-:-:S04]  /*0ee0*/  IMAD.MOV R14, RZ, RZ, -R24 ;  /* 0x000000ffff0e7224 */ /* 0x000fc800078e0a18 */
[----:B------:R-:W-:Y:S01]  /*0ef0*/  IMAD R14, R14, UR7, R21 ;  /* 0x000000070e0e7c24 */ /* 0x000fe2000f8e0215 */
[----:B------:R-:W-:-:S04]  /*0f00*/  @P4 IADD3 R20, PT, PT, R20, 0x1, RZ ;  /* 0x0000000114144810 */ /* 0x000fc80007ffe0ff */
[----:B------:R-:W-:Y:S01]  /*0f10*/  ISETP.LT.U32.AND P4, PT, R14, UR7, PT ;  /* 0x000000070e007c0c */ /* 0x000fe2000bf81070 */
[----:B------:R-:W-:Y:S01]  /*0f20*/  IMAD.MOV.U32 R37, RZ, RZ, R20 ;  /* 0x000000ffff257224 */ /* 0x000fe200078e0014 */
[----:B------:R-:W-:-:S03]  /*0f30*/  SEL R39, R39, RZ, P0 ;  /* 0x000000ff27277207 */ /* 0x000fc60000000000 */
[----:B------:R-:W-:-:S08]  /*0f40*/  @!P6 IMAD.MOV R37, RZ, RZ, -R37 ;  /* 0x000000ffff25e224 */ /* 0x000fd000078e0a25 */
[----:B------:R-:W-:-:S04]  /*0f50*/  @!P4 IADD3 R14, PT, PT, R14, -UR7, RZ ;  /* 0x800000070e0ecc10 */ /* 0x000fc8000fffe0ff */
[----:B------:R-:W-:-:S04]  /*0f60*/  ISETP.GE.U32.AND P2, PT, R14, UR7, PT ;  /* 0x000000070e007c0c */ /* 0x000fc8000bf46070 */
[----:B------:R-:W-:Y:S02]  /*0f70*/  P2R R14, PR, RZ, 0x4 ;  /* 0x00000004ff0e7803 */ /* 0x000fe40000000000 */
[----:B------:R-:W-:Y:S01]  /*0f80*/  ISETP.NE.AND P2, PT, RZ, UR49, PT ;  /* 0x00000031ff007c0c */ /* 0x000fe2000bf45270 */
[----:B------:R-:W-:Y:S01]  /*0f90*/  IMAD R30, R39, UR44, RZ ;  /* 0x0000002c271e7c24 */ /* 0x000fe2000f8e02ff */
[----:B------:R-:W-:Y:S02]  /*0fa0*/  SEL R27, R27, RZ, P1 ;  /* 0x000000ff1b1b7207 */ /* 0x000fe40000800000 */
[C---:B------:R-:W-:Y:S02]  /*0fb0*/  SEL R37, R22.reuse, R37, !P2 ;  /* 0x0000002516257207 */ /* 0x040fe40005000000 */
[----:B------:R-:W-:Y:S02]  /*0fc0*/  SHF.R.S64 R20, RZ, 0x1e, R9 ;  /* 0x0000001eff147819 */ /* 0x000fe40000001009 */
[----:B------:R-:W-:Y:S01]  /*0fd0*/  SEL R31, R22, R25, !P2 ;  /* 0x00000019161f7207 */ /* 0x000fe20005000000 */
[----:B------:R-:W-:Y:S01]  /*0fe0*/  IMAD R25, R27, UR45, R30 ;  /* 0x0000002d1b197c24 */ /* 0x000fe2000f8e021e */
[----:B------:R-:W-:Y:S01]  /*0ff0*/  IADD3 R20, P6, PT, R20, UR36, RZ ;  /* 0x0000002414147c10 */ /* 0x000fe2000ffde0ff */
[----:B------:R-:W-:Y:S01]  /*1000*/  IMAD.MOV R30, RZ, RZ, -R37 ;  /* 0x000000ffff1e7224 */ /* 0x000fe200078e0a25 */
[----:B------:R-:W-:-:S02]  /*1010*/  SEL R37, R37, RZ, P0 ;  /* 0x000000ff25257207 */ /* 0x000fc40000000000 */
[----:B------:R-:W-:Y:S01]  /*1020*/  LEA.HI.X.SX32 R21, R9, UR37, 0x2, P6 ;  /* 0x0000002509157c11 */ /* 0x000fe2000b0f16ff */
[----:B------:R-:W-:Y:S01]  /*1030*/  IMAD R17, R30, UR49, R17 ;  /* 0x000000311e117c24 */ /* 0x000fe2000f8e0211 */
[----:B------:R-:W-:Y:S01]  /*1040*/  ISETP.NE.AND P6, PT, R14, RZ, PT ;  /* 0x000000ff0e00720c */ /* 0x000fe20003fc5270 */
[----:B------:R-:W-:Y:S01]  /*1050*/  @!P5 VIADD R18, R18, 0x1 ;  /* 0x000000011212d836 */ /* 0x000fe20000000000 */
[----:B------:R-:W-:Y:S01]  /*1060*/  IADD3 R27, PT, PT, -R31, RZ, RZ ;  /* 0x000000ff1f1b7210 */ /* 0x000fe20007ffe1ff */
[----:B------:R0:W5:Y:S01]  /*1070*/  LDG.E R14, desc[UR8][R20.64] ;  /* 0x00000008140e7981 */ /* 0x000162000c1e1900 */
[----:B------:R-:W-:Y:S02]  /*1080*/  SEL R17, R17, RZ, P1 ;  /* 0x000000ff11117207 */ /* 0x000fe40000800000 */
[----:B------:R-:W-:Y:S01]  /*1090*/  @P3 IADD3 R18, PT, PT, R18, 0x1, RZ ;  /* 0x0000000112123810 */ /* 0x000fe20007ffe0ff */
[----:B------:R-:W-:Y:S02]  /*10a0*/  IMAD R12, R27, UR49, R12 ;  /* 0x000000311b0c7c24 */ /* 0x000fe4000f8e020c */
[----:B0-----:R-:W-:-:S04]  /*10b0*/  IMAD R20, R37, UR44, RZ ;  /* 0x0000002c25147c24 */ /* 0x001fc8000f8e02ff */
[----:B------:R-:W-:Y:S02]  /*10c0*/  IMAD R27, R17, UR45, R20 ;  /* 0x0000002d111b7c24 */ /* 0x000fe4000f8e0214 */
[----:B------:R0:W2:Y:S01]  /*10d0*/  LDG.E.U8 R17, desc[UR8][R10.64] ;  /* 0x000000080a117981 */ /* 0x0000a2000c1e1100 */
[----:B------:R-:W-:-:S03]  /*10e0*/  IMAD.MOV.U32 R21, RZ, RZ, R18 ;  /* 0x000000ffff157224 */ /* 0x000fc600078e0012 */
[----:B------:R1:W3:Y:S01]  /*10f0*/  LDG.E.U8 R18, desc[UR10][R2.64] ;  /* 0x0000000a02127981 */ /* 0x0002e2000c1e1100 */
[----:B------:R-:W-:Y:S02]  /*1100*/  SEL R31, R31, RZ, P0 ;  /* 0x000000ff1f1f7207 */ /* 0x000fe40000000000 */
[----:B------:R-:W-:-:S03]  /*1110*/  SEL R12, R12, RZ, P1 ;  /* 0x000000ff0c0c7207 */ /* 0x000fc60000800000 */
[----:B------:R-:W-:-:S04]  /*1120*/  IMAD R31, R31, UR44, RZ ;  /* 0x0000002c1f1f7c24 */ /* 0x000fc8000f8e02ff */
[----:B------:R-:W-:Y:S01]  /*1130*/  IMAD R30, R12, UR45, R31 ;  /* 0x0000002d0c1e7c24 */ /* 0x000fe2000f8e021f */
[----:B------:R-:W-:-:S04]  /*1140*/  LOP3.LUT R12, R19, UR49, RZ, 0x3c, !PT ;  /* 0x00000031130c7c12 */ /* 0x000fc8000f8e3cff */
[----:B------:R-:W-:Y:S02]  /*1150*/  ISETP.GE.AND P5, PT, R12, RZ, PT ;  /* 0x000000ff0c00720c */ /* 0x000fe40003fa6270 */
[----:B------:R-:W-:-:S04]  /*1160*/  IADD3 R20, PT, PT, R23, 0x120, RZ ;  /* 0x0000012017147810 */ /* 0x000fc80007ffe0ff */
[----:B------:R-:W-:Y:S02]  /*1170*/  IABS R32, R20 ;  /* 0x0000001400207213 */ /* 0x000fe40000000000 */
[----:B------:R-:W-:-:S05]  /*1180*/  LOP3.LUT R12, R9, UR49, RZ, 0x3c, !PT ;  /* 0x00000031090c7c12 */ /* 0x000fca000f8e3cff */
[----:B------:R-:W-:Y:S01]  /*1190*/  @!P5 IADD3 R21, PT, PT, -R21, RZ, RZ ;  /* 0x000000ff1515d210 */ /* 0x000fe20007ffe1ff */
[----:B------:R-:W-:Y:S01]  /*11a0*/  IMAD.HI.U32 R31, R32, UR5, RZ ;  /* 0x00000005201f7c27 */ /* 0x000fe2000f8e00ff */
[----:B0-----:R-:W-:Y:S02]  /*11b0*/  IADD3 R10, P5, PT, R13, UR38, RZ ;  /* 0x000000260d0a7c10 */ /* 0x001fe4000ffbe0ff */
[----:B------:R-:W-:Y:S01]  /*11c0*/  SEL R21, R22, R21, !P2 ;  /* 0x0000001516157207 */ /* 0x000fe20005000000 */
[----:B------:R-:W-:Y:S01]  /*11d0*/  IMAD.MOV R37, RZ, RZ, -R31 ;  /* 0x000000ffff257224 */ /* 0x000fe200078e0a1f */
[----:B------:R-:W-:Y:S02]  /*11e0*/  ISETP.GE.AND P3, PT, R12, RZ, PT ;  /* 0x000000ff0c00720c */ /* 0x000fe40003f66270 */
[----:B------:R-:W-:Y:S01]  /*11f0*/  IADD3 R12, PT, PT, -R21, RZ, RZ ;  /* 0x000000ff150c7210 */ /* 0x000fe20007ffe1ff */
[----:B------:R-:W-:Y:S01]  /*1200*/  IMAD R32, R37, UR7, R32 ;  /* 0x0000000725207c24 */ /* 0x000fe2000f8e0220 */
[----:B------:R-:W-:-:S02]  /*1210*/  LEA.HI.X.SX32 R11, R13, UR39, 0x1, P5 ;  /* 0x000000270d0b7c11 */ /* 0x000fc4000a8f0eff */
[----:B-1----:R-:W-:Y:S01]  /*1220*/  IADD3 R2, P5, PT, R26, UR38, RZ ;  /* 0x000000261a027c10 */ /* 0x002fe2000ffbe0ff */
[----:B------:R-:W-:Y:S01]  /*1230*/  IMAD R19, R12, UR49, R19 ;  /* 0x000000310c137c24 */ /* 0x000fe2000f8e0213 */
[----:B------:R-:W-:Y:S02]  /*1240*/  SEL R21, R21, RZ, P0 ;  /* 0x000000ff15157207 */ /* 0x000fe40000000000 */
[----:B------:R-:W-:Y:S02]  /*1250*/  LEA.HI.X.SX32 R3, R26, UR39, 0x1, P5 ;  /* 0x000000271a037c11 */ /* 0x000fe4000a8f0eff */
[----:B------:R-:W-:Y:S01]  /*1260*/  ISETP.LT.U32.AND P5, PT, R32, UR7, PT ;  /* 0x0000000720007c0c */ /* 0x000fe2000bfa1070 */
[----:B------:R-:W-:Y:S01]  /*1270*/  IMAD R26, R21, UR44, RZ ;  /* 0x0000002c151a7c24 */ /* 0x000fe2000f8e02ff */
[----:B------:R-:W-:Y:S01]  /*1280*/  SEL R19, R19, RZ, P1 ;  /* 0x000000ff13137207 */ /* 0x000fe20000800000 */
[----:B------:R-:W4:Y:S04]  /*1290*/  LDG.E.U8 R21, desc[UR10][R2.64] ;  /* 0x0000000a02157981 */ /* 0x000f28000c1e1100 */
[----:B------:R-:W-:-:S02]  /*12a0*/  IMAD R26, R19, UR45, R26 ;  /* 0x0000002d131a7c24 */ /* 0x000fc4000f8e021a */
[----:B------:R0:W5:Y:S01]  /*12b0*/  LDG.E.U8 R19, desc[UR8][R10.64] ;  /* 0x000000080a137981 */ /* 0x000162000c1e1100 */
[----:B------:R-:W-:-:S03]  /*12c0*/  IADD3 R37, PT, PT, R23, 0x140, RZ ;  /* 0x0000014017257810 */ /* 0x000fc60007ffe0ff */
[----:B------:R-:W-:-:S04]  /*12d0*/  @!P5 IADD3 R32, PT, PT, R32, -UR7, RZ ;  /* 0x800000072020dc10 */ /* 0x000fc8000fffe0ff */
[----:B------:R-:W-:Y:S02]  /*12e0*/  ISETP.GE.U32.AND P2, PT, R32, UR7, PT ;  /* 0x0000000720007c0c */ /* 0x000fe4000bf46070 */
[----:B------:R-:W-:-:S05]  /*12f0*/  IABS R32, R37 ;  /* 0x0000002500207213 */ /* 0x000fca0000000000 */
[----:B0-----:R-:W-:Y:S01]  /*1300*/  IMAD.HI.U32 R10, R32, UR5, RZ ;  /* 0x00000005200a7c27 */ /* 0x001fe2000f8e00ff */
[----:B------:R-:W-:-:S03]  /*1310*/  SHF.R.S64 R12, RZ, 0x1e, R20 ;  /* 0x0000001eff0c7819 */ /* 0x000fc60000001014 */
[----:B------:R-:W-:Y:S02]  /*1320*/  IMAD.MOV R11, RZ, RZ, -R10 ;  /* 0x000000ffff0b7224 */ /* 0x000fe400078e0a0a */
[----:B------:R-:W-:Y:S01]  /*1330*/  @!P4 VIADD R24, R24, 0x1 ;  /* 0x000000011818c836 */ /* 0x000fe20000000000 */
[----:B------:R-:W-:Y:S01]  /*1340*/  IADD3 R12, P4, PT, R12, UR36, RZ ;  /* 0x000000240c0c7c10 */ /* 0x000fe2000ff9e0ff */
[----:B------:R-:W-:-:S03]  /*1350*/  IMAD R3, R11, UR7, R32 ;  /* 0x000000070b037c24 */ /* 0x000fc6000f8e0220 */
[----:B------:R-:W-:Y:S02]  /*1360*/  LEA.HI.X.SX32 R13, R20, UR37, 0x2, P4 ;  /* 0x00000025140d7c11 */ /* 0x000fe4000a0f16ff */
[----:B------:R-:W-:Y:S02]  /*1370*/  ISETP.LT.U32.AND P4, PT, R3, UR7, PT ;  /* 0x0000000703007c0c */ /* 0x000fe4000bf81070 */
[----:B------:R-:W-:Y:S02]  /*1380*/  SHF.R.S64 R2, RZ, 0x1e, R37 ;  /* 0x0000001eff027819 */ /* 0x000fe40000001025 */
[----:B------:R-:W-:Y:S01]  /*1390*/  @!P5 IADD3 R31, PT, PT, R31, 0x1, RZ ;  /* 0x000000011f1fd810 */ /* 0x000fe20007ffe0ff */
[----:B------:R-:W-:Y:S01]  /*13a0*/  @P6 VIADD R24, R24, 0x1 ;  /* 0x0000000118186836 */ /* 0x000fe20000000000 */
[----:B------:R-:W-:Y:S01]  /*13b0*/  IADD3 R2, P5, PT, R2, UR36, RZ ;  /* 0x0000002402027c10 */ /* 0x000fe2000ffbe0ff */
[----:B------:R0:W4:Y:S01]  /*13c0*/  LDG.E R13, desc[UR12][R12.64] ;  /* 0x0000000c0c0d7981 */ /* 0x000122000c1e1900 */
[----:B------:R-:W-:-:S05]  /*13d0*/  P2R R38, PR, RZ, 0x4 ;  /* 0x00000004ff267803 */ /* 0x000fca0000000000 */
[----:B------:R-:W-:-:S04]  /*13e0*/  @!P4 IADD3 R3, PT, PT, R3, -UR7, RZ ;  /* 0x800000070303cc10 */ /* 0x000fc8000fffe0ff */
[----:B------:R-:W-:Y:S02]  /*13f0*/  ISETP.GE.U32.AND P6, PT, R3, UR7, PT ;  /* 0x0000000703007c0c */ /* 0x000fe4000bfc6070 */
[----:B------:R-:W-:Y:S02]  /*1400*/  LEA.HI.X.SX32 R3, R37, UR37, 0x2, P5 ;  /* 0x0000002525037c11 */ /* 0x000fe4000a8f16ff */
[----:B0-----:R-:W-:Y:S02]  /*1410*/  LOP3.LUT R12, R20, UR49, RZ, 0x3c, !PT ;  /* 0x00000031140c7c12 */ /* 0x001fe4000f8e3cff */
[----:B------:R-:W-:Y:S01]  /*1420*/  ISETP.NE.AND P5, PT, R38, RZ, PT ;  /* 0x000000ff2600720c */ /* 0x000fe20003fa5270 */
[----:B------:R-:W-:Y:S01]  /*1430*/  @!P3 IMAD.MOV R24, RZ, RZ, -R24 ;  /* 0x000000ffff18b224 */ /* 0x000fe200078e0a18 */
[----:B------:R-:W-:Y:S02]  /*1440*/  ISETP.GE.AND P3, PT, R12, RZ, PT ;  /* 0x000000ff0c00720c */ /* 0x000fe40003f66270 */
[----:B------:R-:W-:-:S04]  /*1450*/  ISETP.NE.AND P2, PT, RZ, UR49, PT ;  /* 0x00000031ff007c0c */ /* 0x000fc8000bf45270 */
[----:B------:R-:W-:-:S05]  /*1460*/  SEL R24, R22, R24, !P2 ;  /* 0x0000001816187207 */ /* 0x000fca0005000000 */
[----:B------:R-:W-:Y:S01]  /*1470*/  @P5 VIADD R31, R31, 0x1 ;  /* 0x000000011f1f5836 */ /* 0x000fe20000000000 */
[----:B------:R-:W-:-:S03]  /*1480*/  IADD3 R12, PT, PT, -R24, RZ, RZ ;  /* 0x000000ff180c7210 */ /* 0x000fc60007ffe1ff */
[----:B------:R-:W-:Y:S01]  /*1490*/  @!P3 IMAD.MOV R31, RZ, RZ, -R31 ;  /* 0x000000ffff1fb224 */ /* 0x000fe200078e0a1f */
[----:B------:R-:W-:Y:S01]  /*14a0*/  SEL R24, R24, RZ, P0 ;  /* 0x000000ff18187207 */ /* 0x000fe20000000000 */
[----:B------:R-:W-:Y:S01]  /*14b0*/  IMAD R9, R12, UR49, R9 ;  /* 0x000000310c097c24 */ /* 0x000fe2000f8e0209 */
[----:B------:R-:W-:Y:S01]  /*14c0*/  LOP3.LUT R11, R37, UR49, RZ, 0x3c, !PT ;  /* 0x00000031250b7c12 */ /* 0x000fe2000f8e3cff */
[----:B------:R0:W4:Y:S01]  /*14d0*/  LDG.E R12, desc[UR8][R2.64] ;  /* 0x00000008020c7981 */ /* 0x000122000c1e1900 */
[----:B------:R-:W-:Y:S01]  /*14e0*/  SEL R31, R22, R31, !P2 ;  /* 0x0000001f161f7207 */ /* 0x000fe20005000000 */
[----:B------:R-:W-:Y:S01]  /*14f0*/  IMAD R24, R24, UR44, RZ ;  /* 0x0000002c18187c24 */ /* 0x000fe2000f8e02ff */
[----:B------:R-:W-:Y:S02]  /*1500*/  SEL R9, R9, RZ, P1 ;  /* 0x000000ff09097207 */ /* 0x000fe40000800000 */
[----:B------:R-:W-:Y:S02]  /*1510*/  ISETP.GE.AND P5, PT, R11, RZ, PT ;  /* 0x000000ff0b00720c */ /* 0x000fe40003fa6270 */
[----:B0-----:R-:W-:Y:S01]  /*1520*/  IADD3 R3, PT, PT, -R31, RZ, RZ ;  /* 0x000000ff1f037210 */ /* 0x001fe20007ffe1ff */
[----:B------:R-:W-:Y:S01]  /*1530*/  IMAD R9, R9, UR45, R24 ;  /* 0x0000002d09097c24 */ /* 0x000fe2000f8e0218 */
[----:B------:R-:W-:-:S03]  /*1540*/  SEL R31, R31, RZ, P0 ;  /* 0x000000ff1f1f7207 */ /* 0x000fc60000000000 */
[----:B------:R-:W-:Y:S01]  /*1550*/  IMAD R20, R3, UR49, R20 ;  /* 0x0000003103147c24 */ /* 0x000fe2000f8e0214 */
[----:B------:R-:W-:Y:S02]  /*1560*/  IADD3 R24, P3, PT, R25, UR38, RZ ;  /* 0x0000002619187c10 */ /* 0x000fe4000ff7e0ff */
[----:B------:R-:W-:Y:S01]  /*1570*/  @!P4 IADD3 R10, PT, PT, R10, 0x1, RZ ;  /* 0x000000010a0ac810 */ /* 0x000fe20007ffe0ff */
[----:B------:R-:W-:Y:S01]  /*1580*/  IMAD R31, R31, UR44, RZ ;  /* 0x0000002c1f1f7c24 */ /* 0x000fe2000f8e02ff */
[----:B------:R-:W-:Y:S02]  /*1590*/  SEL R20, R20, RZ, P1 ;  /* 0x000000ff14147207 */ /* 0x000fe40000800000 */
[----:B------:R-:W-:Y:S02]  /*15a0*/  LEA.HI.X.SX32 R25, R25, UR39, 0x1, P3 ;  /* 0x0000002719197c11 */ /* 0x000fe400098f0eff */
[----:B------:R-:W-:Y:S01]  /*15b0*/  @P6 IADD3 R10, PT, PT, R10, 0x1, RZ ;  /* 0x000000010a0a6810 */ /* 0x000fe20007ffe0ff */
[----:B------:R-:W-:-:S02]  /*15c0*/  IMAD R31, R20, UR45, R31 ;  /* 0x0000002d141f7c24 */ /* 0x000fc4000f8e021f */
[----:B------:R0:W4:Y:S01]  /*15d0*/  LDG.E.U8 R20, desc[UR8][R24.64] ;  /* 0x0000000818147981 */ /* 0x000122000c1e1100 */
        /* <DEDUP_REMOVED lines=8> */
[----:B------:R-:W-:-:S04]  /*1660*/  IADD3 R2, P3, PT, R30, UR38, RZ ;  /* 0x000000261e027c10 */ /* 0x000fc8000ff7e0ff */
[----:B------:R-:W-:Y:S02]  /*1670*/  LEA.HI.X.SX32 R3, R30, UR39, 0x1, P3 ;  /* 0x000000271e037c11 */ /* 0x000fe400098f0eff */
[C---:B------:R-:W-:Y:S02]  /*1680*/  IADD3 R10, P3, PT, R27.reuse, UR38, RZ ;  /* 0x000000261b0a7c10 */ /* 0x040fe4000ff7e0ff */
[----:B------:R-:W-:Y:S01]  /*1690*/  IADD3 R38, P4, PT, R26, UR38, RZ ;  /* 0x000000261a267c10 */ /* 0x000fe2000ff9e0ff */
[----:B------:R-:W4:Y:S01]  /*16a0*/  LDG.E.U8 R32, desc[UR10][R2.64] ;  /* 0x0000000a02207981 */ /* 0x000f22000c1e1100 */
[----:B------:R-:W-:Y:S02]  /*16b0*/  LEA.HI.X.SX32 R11, R27, UR39, 0x1, P3 ;  /* 0x000000271b0b7c11 */ /* 0x000fe400098f0eff */
[----:B------:R-:W-:Y:S02]  /*16c0*/  IADD3 R27, PT, PT, R23, 0x160, RZ ;  /* 0x00000160171b7810 */ /* 0x000fe40007ffe0ff */
[C---:B0-----:R-:W-:Y:S01]  /*16d0*/  IADD3 R24, P3, PT, R9.reuse, UR38, RZ ;  /* 0x0000002609187c10 */ /* 0x041fe2000ff7e0ff */
[----:B------:R0:W4:Y:S03]  /*16e0*/  LDG.E.U8 R43, desc[UR8][R10.64] ;  /* 0x000000080a2b7981 */ /* 0x000126000c1e1100 */
[----:B------:R-:W-:-:S02]  /*16f0*/  LEA.HI.X.SX32 R25, R9, UR39, 0x1, P3 ;  /* 0x0000002709197c11 */ /* 0x000fc400098f0eff */
[----:B0-----:R-:W-:-:S03]  /*1700*/  IABS R10, R27 ;  /* 0x0000001b000a7213 */ /* 0x001fc60000000000 */
        /* <DEDUP_REMOVED lines=33> */
[----:B--2---:R-:W-:Y:S01]  /*1920*/  ISETP.NE.AND P4, PT, R17, RZ, PT ;  /* 0x000000ff1100720c */ /* 0x004fe20003f85270 */
[----:B------:R-:W-:Y:S01]  /*1930*/  IMAD.HI.U32 R17, R25, UR5, RZ ;  /* 0x0000000519117c27 */ /* 0x000fe2000f8e00ff */
[----:B------:R-:W-:-:S02]  /*1940*/  LEA.HI.X.SX32 R11, R27, UR37, 0x2, P3 ;  /* 0x000000251b0b7c11 */ /* 0x000fc400098f16ff */
[----:B---3--:R-:W-:Y:S01]  /*1950*/  ISETP.NE.AND P3, PT, R18, RZ, PT ;  /* 0x000000ff1200720c */ /* 0x008fe20003f65270 */
[----:B------:R-:W-:Y:S01]  /*1960*/  IMAD.MOV R18, RZ, RZ, -R17 ;  /* 0x000000ffff127224 */ /* 0x000fe200078e0a11 */
[----:B------:R-:W-:Y:S01]  /*1970*/  P2R R39, PR, RZ, 0x10 ;  /* 0x00000010ff277803 */ /* 0x000fe20000000000 */
[----:B------:R0:W2:Y:S02]  /*1980*/  LDG.E.U8 R27, desc[UR10][R2.64] ;  /* 0x0000000a021b7981 */ /* 0x0000a4000c1e1100 */
[----:B------:R-:W-:Y:S01]  /*1990*/  IMAD R18, R18, UR7, R25 ;  /* 0x0000000712127c24 */ /* 0x000fe2000f8e0219 */
[----:B------:R-:W-:Y:S01]  /*19a0*/  P2R R40, PR, RZ, 0x8 ;  /* 0x00000008ff287803 */ /* 0x000fe20000000000 */
[----:B------:R1:W3:Y:S03]  /*19b0*/  LDG.E R9, desc[UR8][R10.64] ;  /* 0x000000080a097981 */ /* 0x0002e6000c1e1900 */
[----:B------:R-:W-:-:S02]  /*19c0*/  ISETP.LT.U32.AND P3, PT, R18, UR7, PT ;  /* 0x0000000712007c0c */ /* 0x000fc4000bf61070 */
[----:B0-----:R-:W-:Y:S01]  /*19d0*/  LOP3.LUT R2, R31, UR49, RZ, 0x3c, !PT ;  /* 0x000000311f027c12 */ /* 0x001fe2000f8e3cff */
[----:B-1----:R-:W0:Y:S10]  /*19e0*/  LDC.64 R10, c[0x0][0x3d0] ;  /* 0x0000f400ff0a7b82 */ /* 0x002e340000000a00 */
[----:B------:R-:W-:-:S04]  /*19f0*/  @!P3 IADD3 R18, PT, PT, R18, -UR7, RZ ;  /* 0x800000071212bc10 */ /* 0x000fc8000fffe0ff */
[----:B------:R-:W-:Y:S02]  /*1a00*/  ISETP.GE.U32.AND P4, PT, R18, UR7, PT ;  /* 0x0000000712007c0c */ /* 0x000fe4000bf86070 */
[----:B------:R-:W-:Y:S02]  /*1a10*/  @!P3 IADD3 R17, PT, PT, R17, 0x1, RZ ;  /* 0x000000011111b810 */ /* 0x000fe40007ffe0ff */
[----:B------:R-:W-:-:S09]  /*1a20*/  ISETP.GE.AND P3, PT, R2, RZ, PT ;  /* 0x000000ff0200720c */ /* 0x000fd20003f66270 */
[----:B------:R-:W-:-:S05]  /*1a30*/  @P4 VIADD R17, R17, 0x1 ;  /* 0x0000000111114836 */ /* 0x000fca0000000000 */
[----:B------:R-:W-:-:S04]  /*1a40*/  @!P3 IADD3 R17, PT, PT, -R17, RZ, RZ ;  /* 0x000000ff1111b210 */ /* 0x000fc80007ffe1ff */
[----:B------:R-:W-:-:S04]  /*1a50*/  SEL R17, R22, R17, !P2 ;  /* 0x0000001116117207 */ /* 0x000fc80005000000 */
[----:B------:R-:W-:Y:S01]  /*1a60*/  IADD3 R2, PT, PT, -R17, RZ, RZ ;  /* 0x000000ff11027210 */ /* 0x000fe20007ffe1ff */
[----:B------:R-:W-:Y:S01]  /*1a70*/  VIADD R44, R23, 0x1a0 ;  /* 0x000001a0172c7836 */ /* 0x000fe20000000000 */
[----:B------:R-:W-:-:S03]  /*1a80*/  SEL R17, R17, RZ, P0 ;  /* 0x000000ff11117207 */ /* 0x000fc60000000000 */
[--C-:B------:R-:W-:Y:S01]  /*1a90*/  IMAD R2, R2, UR49, R31.reuse ;  /* 0x0000003102027c24 */ /* 0x100fe2000f8e021f */
[----:B0-----:R-:W-:Y:S01]  /*1aa0*/  R2UR UR4, R11 ;  /* 0x000000000b0472ca */ /* 0x001fe200000e0000 */
[----:B------:R-:W-:Y:S01]  /*1ab0*/  IMAD R17, R17, UR44, RZ ;  /* 0x0000002c11117c24 */ /* 0x000fe2000f8e02ff */
[----:B------:R-:W-:Y:S02]  /*1ac0*/  IABS R11, R44 ;  /* 0x0000002c000b7213 */ /* 0x000fe40000000000 */
[----:B------:R-:W-:Y:S02]  /*1ad0*/  SEL R2, R2, RZ, P1 ;  /* 0x000000ff02027207 */ /* 0x000fe40000800000 */
[----:B------:R-:W-:-:S03]  /*1ae0*/  SHF.R.S64 R18, RZ, 0x1e, R31 ;  /* 0x0000001eff127819 */ /* 0x000fc6000000101f */
[----:B------:R-:W-:Y:S02]  /*1af0*/  IMAD R3, R2, UR45, R17 ;  /* 0x0000002d02037c24 */ /* 0x000fe4000f8e0211 */
[----:B------:R-:W-:Y:S01]  /*1b00*/  IMAD.HI.U32 R2, R11, UR5, RZ ;  /* 0x000000050b027c27 */ /* 0x000fe2000f8e00ff */
[----:B------:R-:W-:-:S04]  /*1b10*/  IADD3 R18, P3, PT, R18, UR36, RZ ;  /* 0x0000002412127c10 */ /* 0x000fc8000ff7e0ff */
[----:B------:R-:W-:Y:S02]  /*1b20*/  IADD3 R26, PT, PT, -R2, RZ, RZ ;  /* 0x000000ff021a7210 */ /* 0x000fe40007ffe1ff */
[----:B-----5:R-:W-:Y:S02]  /*1b30*/  ISETP.NE.AND P4, PT, R19, RZ, PT ;  /* 0x000000ff1300720c */ /* 0x020fe40003f85270 */
[----:B------:R-:W-:Y:S01]  /*1b40*/  LEA.HI.X.SX32 R19, R31, UR37, 0x2, P3 ;  /* 0x000000251f137c11 */ /* 0x000fe200098f16ff */
[----:B------:R-:W-:Y:S01]  /*1b50*/  IMAD R11, R26, UR7, R11 ;  /* 0x000000071a0b7c24 */ /* 0x000fe2000f8e020b */
[----:B----4-:R-:W-:-:S04]  /*1b60*/  ISETP.NE.AND P3, PT, R21, RZ, PT ;  /* 0x000000ff1500720c */ /* 0x010fc80003f65270 */
        /* <DEDUP_REMOVED lines=9> */
[----:B------:R0:W4:Y:S10]  /*1c00*/  LDG.E R17, desc[UR8][R18.64] ;  /* 0x0000000812117981 */ /* 0x000134000c1e1900 */
        /* <DEDUP_REMOVED lines=12> */
[----:B------:R0:W5:Y:S01]  /*1cd0*/  LDG.E.U8 R38, desc[UR8][R2.64] ;  /* 0x0000000802267981 */ /* 0x000162000c1e1100 */
[----:B------:R-:W-:Y:S02]  /*1ce0*/  LEA.HI.X.SX32 R19, R44, UR37, 0x2, P3 ;  /* 0x000000252c137c11 */ /* 0x000fe400098f16ff */
[----:B------:R-:W-:-:S03]  /*1cf0*/  IADD3 R45, PT, PT, R23, 0x1c0, RZ ;  /* 0x000001c0172d7810 */ /* 0x000fc60007ffe0ff */
[----:B------:R1:W4:Y:S01]  /*1d00*/  LDG.E R11, desc[UR8][R18.64] ;  /* 0x00000008120b7981 */ /* 0x000322000c1e1900 */
[----:B0-----:R-:W-:-:S04]  /*1d10*/  IADD3 R2, P3, PT, R21, UR38, RZ ;  /* 0x0000002615027c10 */ /* 0x001fc8000ff7e0ff */
[----:B------:R-:W-:Y:S02]  /*1d20*/  LEA.HI.X.SX32 R3, R21, UR39, 0x1, P3 ;  /* 0x0000002715037c11 */ /* 0x000fe400098f0eff */
[----:B------:R-:W-:Y:S02]  /*1d30*/  IABS R21, R45 ;  /* 0x0000002d00157213 */ /* 0x000fe40000000000 */
[----:B------:R-:W-:Y:S01]  /*1d40*/  ISETP.NE.AND P3, PT, R20, RZ, PT ;  /* 0x000000ff1400720c */ /* 0x000fe20003f65270 */
[----:B------:R0:W3:Y:S02]  /*1d50*/  LDG.E.U8 R25, desc[UR8][R2.64] ;  /* 0x0000000802197981 */ /* 0x0000e4000c1e1100 */
        /* <DEDUP_REMOVED lines=14> */
[----:B------:R-:W-:-:S05]  /*1e40*/  SEL R20, R20, RZ, P0 ;  /* 0x000000ff14147207 */ /* 0x000fca0000000000 */
[----:B------:R-:W-:Y:S01]  /*1e50*/  IMAD R3, R20, UR44, RZ ;  /* 0x0000002c14037c24 */ /* 0x000fe2000f8e02ff */
[----:B------:R-:W-:-:S04]  /*1e60*/  SHF.R.S64 R20, RZ, 0x1e, R45 ;  /* 0x0000001eff147819 */ /* 0x000fc8000000102d */
[----:B------:R-:W-:Y:S01]  /*1e70*/  IADD3 R20, P3, PT, R20, UR36, RZ ;  /* 0x0000002414147c10 */ /* 0x000fe2000ff7e0ff */
[----:B------:R-:W-:-:S03]  /*1e80*/  IMAD R2, R2, UR49, R45 ;  /* 0x0000003102027c24 */ /* 0x000fc6000f8e022d */
[----:B------:R-:W-:Y:S01]  /*1e90*/  LEA.HI.X.SX32 R21, R45, UR37, 0x2, P3 ;  /* 0x000000252d157c11 */ /* 0x000fe200098f16ff */
[----:B------:R-:W-:Y:S01]  /*1ea0*/  VIADD R45, R23, 0x1e0 ;  /* 0x000001e0172d7836 */ /* 0x000fe20000000000 */
[----:B------:R-:W-:Y:S02]  /*1eb0*/  SEL R2, R2, RZ, P1 ;  /* 0x000000ff02027207 */ /* 0x000fe40000800000 */
[----:B------:R-:W-:Y:S01]  /*1ec0*/  P2R R41, PR, RZ, 0x10 ;  /* 0x00000010ff297803 */ /* 0x000fe20000000000 */
[----:B------:R-:W4:Y:S01]  /*1ed0*/  LDG.E R20, desc[UR8][R20.64] ;  /* 0x0000000814147981 */ /* 0x000f22000c1e1900 */
[----:B------:R-:W-:Y:S01]  /*1ee0*/  IABS R19, R45 ;  /* 0x0000002d00137213 */ /* 0x000fe20000000000 */
[----:B------:R-:W-:-:S04]  /*1ef0*/  IMAD R3, R2, UR45, R3 ;  /* 0x0000002d02037c24 */ /* 0x000fc8000f8e0203 */
[----:B------:R-:W-:Y:S01]  /*1f00*/  IMAD.HI.U32 R18, R19, UR5, RZ ;  /* 0x0000000513127c27 */ /* 0x000fe2000f8e00ff */
[----:B------:R-:W-:Y:S02]  /*1f10*/  ISETP.NE.AND P4, PT, R32, RZ, PT ;  /* 0x000000ff2000720c */ /* 0x000fe40003f85270 */
[C---:B------:R-:W-:Y:S02]  /*1f20*/  IADD3 R2, P3, PT, R3.reuse, UR38, RZ ;  /* 0x0000002603027c10 */ /* 0x040fe4000ff7e0ff */
[----:B------:R-:W-:Y:S02]  /*1f30*/  IADD3 R32, PT, PT, -R18, RZ, RZ ;  /* 0x000000ff12207210 */ /* 0x000fe40007ffe1ff */
[----:B------:R-:W-:Y:S02]  /*1f40*/  LEA.HI.X.SX32 R3, R3, UR39, 0x1, P3 ;  /* 0x0000002703037c11 */ /* 0x000fe400098f0eff */
[----:B------:R-:W-:Y:S01]  /*1f50*/  ISETP.NE.AND P3, PT, R43, RZ, PT ;  /* 0x000000ff2b00720c */ /* 0x000fe20003f65270 */
[----:B------:R-:W-:-:S02]  /*1f60*/  IMAD R19, R32, UR7, R19 ;  /* 0x0000000720137c24 */ /* 0x000fc4000f8e0213 */
        /* <DEDUP_REMOVED lines=13> */
[--C-:B------:R-:W-:Y:S02]  /*2040*/  IMAD R2, R2, UR49, R45.reuse ;  /* 0x0000003102027c24 */ /* 0x100fe4000f8e022d */
[----:B------:R-:W-:Y:S01]  /*2050*/  IMAD R3, R18, UR44, RZ ;  /* 0x0000002c12037c24 */ /* 0x000fe2000f8e02ff */
[----:B------:R-:W-:Y:S02]  /*2060*/  SHF.R.S64 R18, RZ, 0x1e, R45 ;  /* 0x0000001eff127819 */ /* 0x000fe4000000102d */
[----:B------:R-:W-:Y:S02]  /*2070*/  SEL R2, R2, RZ, P1 ;  /* 0x000000ff02027207 */ /* 0x000fe40000800000 */
[----:B------:R-:W-:-:S03]  /*2080*/  IADD3 R18, P3, PT, R18, UR36, RZ ;  /* 0x0000002412127c10 */ /* 0x000fc6000ff7e0ff */
[----:B------:R-:W-:Y:S01]  /*2090*/  IMAD R3, R2, UR45, R3 ;  /* 0x0000002d02037c24 */ /* 0x000fe2000f8e0203 */
[----:B------:R-:W-:Y:S02]  /*20a0*/  LEA.HI.X.SX32 R19, R45, UR37, 0x2, P3 ;  /* 0x000000252d137c11 */ /* 0x000fe400098f16ff */
[----:B------:R-:W-:Y:S02]  /*20b0*/  IADD3 R45, PT, PT, R23, 0x200, RZ ;  /* 0x00000200172d7810 */ /* 0x000fe40007ffe0ff */
[----:B------:R-:W-:Y:S01]  /*20c0*/  P2R R49, PR, RZ, 0x10 ;  /* 0x00000010ff317803 */ /* 0x000fe20000000000 */
[----:B------:R0:W4:Y:S01]  /*20d0*/  LDG.E R21, desc[UR8][R18.64] ;  /* 0x0000000812157981 */ /* 0x000122000c1e1900 */
[----:B------:R-:W-:Y:S02]  /*20e0*/  IADD3 R2, P3, PT, R3, UR38, RZ ;  /* 0x0000002603027c10 */ /* 0x000fe4000ff7e0ff */
[----:B------:R-:W-:Y:S02]  /*20f0*/  ISETP.NE.AND P4, PT, R37, RZ, PT ;  /* 0x000000ff2500720c */ /* 0x000fe40003f85270 */
[----:B------:R-:W-:-:S02]  /*2100*/  IABS R37, R45 ;  /* 0x0000002d00257213 */ /* 0x000fc40000000000 */
        /* <DEDUP_REMOVED lines=59> */
[----:B-----5:R-:W-:Y:S02]  /*24c0*/  ISETP.NE.AND P3, PT, R38, RZ, PT ;  /* 0x000000ff2600720c */ /* 0x020fe40003f65270 */
[----:B------:R-:W-:Y:S01]  /*24d0*/  P2R R45, PR, RZ, 0x10 ;  /* 0x00000010ff2d7803 */ /* 0x000fe20000000000 */
[----:B------:R1:W5:Y:S01]  /*24e0*/  LDG.E.U8 R51, desc[UR8][R2.64] ;  /* 0x0000000802337981 */ /* 0x000362000c1e1100 */
        /* <DEDUP_REMOVED lines=16> */
[----:B--2---:R-:W-:Y:S02]  /*25f0*/  ISETP.NE.AND P4, PT, R27, RZ, PT ;  /* 0x000000ff1b00720c */ /* 0x004fe40003f85270 */
[----:B------:R-:W-:Y:S01]  /*2600*/  P2R R52, PR, RZ, 0x8 ;  /* 0x00000008ff347803 */ /* 0x000fe20000000000 */
[----:B------:R-:W-:Y:S01]  /*2610*/  VIADD R27, R23, 0x240 ;  /* 0x00000240171b7836 */ /* 0x000fe20000000000 */
[----:B------:R-:W-:-:S04]  /*2620*/  ISETP.NE.AND P3, PT, R40, RZ, PT ;  /* 0x000000ff2800720c */ /* 0x000fc80003f65270 */
        /* <DEDUP_REMOVED lines=29> */
[----:B------:R0:W2:Y:S01]  /*2800*/  LDG.E R39, desc[UR8][R2.64] ;  /* 0x0000000802277981 */ /* 0x0000a2000c1e1900 */
[----:B------:R-:W-:Y:S02]  /*2810*/  LEA.HI.X.SX32 R19, R19, UR39, 0x1, P4 ;  /* 0x0000002713137c11 */ /* 0x000fe4000a0f0eff */
[----:B----4-:R-:W-:Y:S01]  /*2820*/  ISETP.NE.AND P4, PT, R26, RZ, PT ;  /* 0x000000ff1a00720c */ /* 0x010fe20003f85270 */
[----:B------:R-:W-:Y:S01]  /*2830*/  IMAD.HI.U32 R26, R27, UR5, RZ ;  /* 0x000000051b1a7c27 */ /* 0x000fe2000f8e00ff */
[----:B------:R-:W-:Y:S01]  /*2840*/  IADD3 R23, PT, PT, R23, 0x280, RZ ;  /* 0x0000028017177810 */ /* 0x000fe20007ffe0ff */
[----:B------:R1:W3:Y:S03]  /*2850*/  LDG.E.U8 R41, desc[UR8][R18.64] ;  /* 0x0000000812297981 */ /* 0x0002e6000c1e1100 */
        /* <DEDUP_REMOVED lines=30> */
[C---:B------:R-:W-:Y:S02]  /*2a40*/  SEL R3, R2.reuse, RZ, P0 ;  /* 0x000000ff02037207 */ /* 0x040fe40000000000 */
[----:B------:R-:W-:-:S05]  /*2a50*/  IADD3 R2, PT, PT, -R2, RZ, RZ ;  /* 0x000000ff02027210 */ /* 0x000fca0007ffe1ff */
        /* <DEDUP_REMOVED lines=10> */
[----:B------:R-:W-:Y:S02]  /*2b00*/  IADD3 R22, P6, PT, R38, UR38, RZ ;  /* 0x0000002626167c10 */ /* 0x000fe4000ffde0ff */
[----:B------:R-:W-:Y:S02]  /*2b10*/  IADD3 R18, P2, PT, R18, UR36, RZ ;  /* 0x0000002412127c10 */ /* 0x000fe4000ff5e0ff */
[----:B------:R-:W-:Y:S02]  /*2b20*/  R2UR UR6, R28 ;  /* 0x000000001c0672ca */ /* 0x000fe400000e0000 */
[----:B------:R-:W-:-:S02]  /*2b30*/  R2UR UR7, R29 ;  /* 0x000000001d0772ca */ /* 0x000fc400000e0000 */
[----:B------:R-:W-:Y:S02]  /*2b40*/  LEA.HI.X.SX32 R19, R23, UR37, 0x2, P2 ;  /* 0x0000002517137c11 */ /* 0x000fe400090f16ff */
[----:B------:R-:W-:-:S04]  /*2b50*/  LEA.HI.X.SX32 R23, R38, UR39, 0x1, P6 ;  /* 0x0000002726177c11 */ /* 0x000fc8000b0f0eff */
[----:B------:R-:W4:Y:S04]  /*2b60*/  LDG.E R19, desc[UR8][R18.64] ;  /* 0x0000000812137981 */ /* 0x000f28000c1e1900 */
[----:B------:R-:W4:Y:S04]  /*2b70*/  LDG.E.U8 R23, desc[UR8][R22.64] ;  /* 0x0000000816177981 */ /* 0x000f28000c1e1100 */
[----:B------:R-:W4:Y:S04]  /*2b80*/  LDG.E R2, desc[UR6][R2.64] ;  /* 0x0000000602027981 */ /* 0x000f28000c1e1900 */
[----:B------:R0:W4:Y:S01]  /*2b90*/  LDG.E.U8 R27, desc[UR6][R26.64] ;  /* 0x000000061a1b7981 */ /* 0x000122000c1e1100 */
[----:B------:R-:W-:-:S05]  /*2ba0*/  FMUL R7, R7, UR4 ;  /* 0x0000000407077c20 */ /* 0x000fca0008400000 */
        /* <DEDUP_REMOVED lines=8> */
[----:B0-----:R-:W-:Y:S01]  /*2c30*/  FSEL R26, R5, R10, P3 ;  /* 0x0000000a051a7208 */ /* 0x001fe20001800000 */
[----:B------:R-:W-:Y:S01]  /*2c40*/  FMUL R5, R4, UR4 ;  /* 0x0000000404057c20 */ /* 0x000fe20008400000 */
        /* <DEDUP_REMOVED lines=52> */
[----:B-----5:R-:W-:Y:S02]  /*2f90*/  ISETP.NE.AND P2, PT, R51, RZ, PT ;  /* 0x000000ff3300720c */ /* 0x020fe40003f45270 */
[----:B------:R-:W-:Y:S02]  /*2fa0*/  FSEL R56, R3, R10, P1 ;  /* 0x0000000a03387208 */ /* 0x000fe40000800000 */
[----:B------:R-:W-:Y:S01]  /*2fb0*/  FMNMX R7, R7, R22, !PT ;  /* 0x0000001607077209 */ /* 0x000fe20007800000 */
[----:B--2---:R-:W-:Y:S01]  /*2fc0*/  FMUL R39, R39, UR4 ;  /* 0x0000000427277c20 */ /* 0x004fe20008400000 */
[----:B---3--:R-:W-:-:S02]  /*2fd0*/  ISETP.NE.AND P6, PT, R41, RZ, PT ;  /* 0x000000ff2900720c */ /* 0x008fc40003fc5270 */
[----:B------:R-:W-:Y:S02]  /*2fe0*/  FSEL R30, R5, R10, P2 ;  /* 0x0000000a051e7208 */ /* 0x000fe40001000000 */
[----:B------:R-:W-:Y:S02]  /*2ff0*/  FMNMX R7, R7, R56, !PT ;  /* 0x0000003807077209 */ /* 0x000fe40007800000 */
[----:B------:R-:W-:Y:S02]  /*3000*/  FSEL R24, R39, R10, P6 ;  /* 0x0000000a27187208 */ /* 0x000fe40003000000 */
[----:B------:R-:W-:-:S04]  /*3010*/  FMNMX R7, R7, R30, !PT ;  /* 0x0000001e07077209 */ /* 0x000fc80007800000 */
[----:B------:R-:W-:Y:S02]  /*3020*/  FMNMX R7, R7, R24, !PT ;  /* 0x0000001807077209 */ /* 0x000fe40007800000 */
[----:B----4-:R-:W-:Y:S01]  /*3030*/  ISETP.NE.AND P1, PT, R23, RZ, PT ;  /* 0x000000ff1700720c */ /* 0x010fe20003f25270 */
        /* <DEDUP_REMOVED lines=49> */
[----:B------:R-:W-:Y:S01]  /*3350*/  SHF.L.U32 R4, R4, 0x17, RZ ;  /* 0x0000001704047819 */ /* 0x000fe200000006ff */
[-C--:B------:R-:W-:Y:S01]  /*3360*/  FFMA.SAT R15, R40, R11.reuse, 0.5 ;  /* 0x3f000000280f7423 */ /* 0x080fe2000000200b */
[----:B------:R-:W-:Y:S01]  /*3370*/  FFMA.RM R3, R5, R12, 12582913 ;  /* 0x4b40000105037423 */ /* 0x000fe2000000400c */
[----:B------:R-:W-:Y:S01]  /*3380*/  FADD R5, R7, -12583039 ;  /* 0xcb40007f07057421 */ /* 0x000fe20000000000 */
[----:B------:R-:W-:-:S02]  /*3390*/  FFMA.SAT R27, R22, R11, 0.5 ;  /* 0x3f000000161b7423 */ /* 0x000fc4000000200b */
[C---:B------:R-:W-:Y:S01]  /*33a0*/  FADD R9, R3.reuse, -12583039 ;  /* 0xcb40007f03097421 */ /* 0x040fe20000000000 */
[----:B------:R-:W-:Y:S01]  /*33b0*/  FFMA R5, R32, 1.4426950216293334961, -R5 ;  /* 0x3fb8aa3b20057823 */ /* 0x000fe20000000805 */
[----:B------:R-:W-:Y:S02]  /*33c0*/  SHF.L.U32 R3, R3, 0x17, RZ ;  /* 0x0000001703037819 */ /* 0x000fe400000006ff */
[----:B------:R-:W-:Y:S01]  /*33d0*/  FFMA R9, R26, 1.4426950216293334961, -R9 ;  /* 0x3fb8aa3b1a097823 */ /* 0x000fe20000000809 */
[----:B------:R-:W-:Y:S01]  /*33e0*/  FFMA R32, R32, 1.925963033500011079e-08, R5 ;  /* 0x32a5706020207823 */ /* 0x000fe20000000005 */
[----:B------:R-:W-:Y:S02]  /*33f0*/  FFMA.SAT R5, R6, R11, 0.5 ;  /* 0x3f00000006057423 */ /* 0x000fe4000000200b */
[----:B------:R-:W-:Y:S02]  /*3400*/  FFMA R9, R26, 1.925963033500011079e-08, R9 ;  /* 0x32a570601a097823 */ /* 0x000fe40000000009 */
[----:B------:R-:W-:Y:S01]  /*3410*/  FFMA.RM R10, R5, R12, 12582913 ;  /* 0x4b400001050a7423 */ /* 0x000fe2000000400c */
[----:B------:R-:W-:Y:S03]  /*3420*/  MUFU.EX2 R32, R32 ;  /* 0x0000002000207308 */ /* 0x000fe60000000800 */
[----:B------:R-:W-:-:S04]  /*3430*/  FADD R13, R10, -12583039 ;  /* 0xcb40007f0a0d7421 */ /* 0x000fc80000000000 */
[C---:B------:R-:W-:Y:S01]  /*3440*/  FFMA R13, R6.reuse, 1.4426950216293334961, -R13 ;  /* 0x3fb8aa3b060d7823 */ /* 0x040fe2000000080d */
[----:B------:R-:W0:Y:S03]  /*3450*/  MUFU.EX2 R5, R38 ;  /* 0x0000002600057308 */ /* 0x000e260000000800 */
[----:B------:R-:W-:Y:S01]  /*3460*/  FFMA R13, R6, 1.925963033500011079e-08, R13 ;  /* 0x32a57060060d7823 */ /* 0x000fe2000000000d */
[----:B------:R-:W-:-:S04]  /*3470*/  FFMA.RM R6, R15, R12, 12582913 ;  /* 0x4b4000010f067423 */ /* 0x000fc8000000400c */
[----:B------:R-:W-:-:S04]  /*3480*/  FADD R15, R6, -12583039 ;  /* 0xcb40007f060f7421 */ /* 0x000fc80000000000 */
[----:B------:R-:W-:-:S04]  /*3490*/  FFMA R15, R40, 1.4426950216293334961, -R15 ;  /* 0x3fb8aa3b280f7823 */ /* 0x000fc8000000080f */
[----:B------:R-:W-:Y:S01]  /*34a0*/  FFMA R15, R40, 1.925963033500011079e-08, R15 ;  /* 0x32a57060280f7823 */ /* 0x000fe2000000000f */
[----:B0-----:R-:W-:Y:S01]  /*34b0*/  FMUL R16, R4, R5 ;  /* 0x0000000504107220 */ /* 0x001fe20000400000 */
[----:B------:R-:W-:Y:S01]  /*34c0*/  IMAD.SHL.U32 R5, R7, 0x800000, RZ ;  /* 0x0080000007057824 */ /* 0x000fe200078e00ff */
[----:B------:R0:W1:Y:S01]  /*34d0*/  MUFU.EX2 R4, R9 ;  /* 0x0000000900047308 */ /* 0x0000620000000800 */
[----:B------:R-:W-:Y:S02]  /*34e0*/  FFMA.SAT R7, R2, R11, 0.5 ;  /* 0x3f00000002077423 */ /* 0x000fe4000000200b */
[----:B------:R-:W-:Y:S02]  /*34f0*/  FMUL R5, R5, R32 ;  /* 0x0000002005057220 */ /* 0x000fe40000400000 */
[----:B------:R-:W-:-:S03]  /*3500*/  FFMA.RM R17, R7, R12, 12582913 ;  /* 0x4b40000107117423 */ /* 0x000fc6000000400c */
[----:B------:R-:W-:Y:S01]  /*3510*/  MUFU.EX2 R15, R15 ;  /* 0x0000000f000f7308 */ /* 0x000fe20000000800 */
[----:B0-----:R-:W-:Y:S01]  /*3520*/  FFMA.SAT R9, R42, R11, 0.5 ;  /* 0x3f0000002a097423 */ /* 0x001fe2000000200b */
[----:B------:R-:W-:-:S04]  /*3530*/  FADD R7, R17, -12583039 ;  /* 0xcb40007f11077421 */ /* 0x000fc80000000000 */
[----:B------:R-:W-:Y:S01]  /*3540*/  FFMA R7, R2, 1.4426950216293334961, -R7 ;  /* 0x3fb8aa3b02077823 */ /* 0x000fe20000000807 */
[----:B-1----:R-:W-:Y:S01]  /*3550*/  FMUL R4, R3, R4 ;  /* 0x0000000403047220 */ /* 0x002fe20000400000 */
[----:B------:R-:W-:Y:S01]  /*3560*/  SHF.L.U32 R3, R10, 0x17, RZ ;  /* 0x000000170a037819 */ /* 0x000fe200000006ff */
[-C--:B------:R-:W-:Y:S01]  /*3570*/  FFMA.RM R10, R9, R12.reuse, 12582913 ;  /* 0x4b400001090a7423 */ /* 0x080fe2000000400c */
[----:B------:R-:W-:Y:S01]  /*3580*/  FFMA R19, R2, 1.925963033500011079e-08, R7 ;  /* 0x32a5706002137823 */ /* 0x000fe20000000007 */
[----:B------:R-:W-:Y:S01]  /*3590*/  FFMA.SAT R7, R0, R11, 0.5 ;  /* 0x3f00000000077423 */ /* 0x000fe2000000200b */
[----:B------:R-:W0:Y:S01]  /*35a0*/  MUFU.EX2 R2, R13 ;  /* 0x0000000d00027308 */ /* 0x000e220000000800 */
[C---:B------:R-:W-:Y:S01]  /*35b0*/  FADD R9, R10.reuse, -12583039 ;  /* 0xcb40007f0a097421 */ /* 0x040fe20000000000 */
[----:B------:R-:W-:Y:S02]  /*35c0*/  IMAD.SHL.U32 R10, R10, 0x800000, RZ ;  /* 0x008000000a0a7824 */ /* 0x000fe400078e00ff */
[----:B------:R-:W-:Y:S01]  /*35d0*/  FFMA.RM R7, R7, R12, 12582913 ;  /* 0x4b40000107077423 */ /* 0x000fe2000000400c */
[----:B------:R-:W-:-:S03]  /*35e0*/  FFMA R9, R42, 1.4426950216293334961, -R9 ;  /* 0x3fb8aa3b2a097823 */ /* 0x000fc60000000809 */
[----:B------:R-:W-:Y:S01]  /*35f0*/  FADD R21, R7, -12583039 ;  /* 0xcb40007f07157421 */ /* 0x000fe20000000000 */
[----:B------:R-:W1:Y:S01]  /*3600*/  MUFU.EX2 R19, R19 ;  /* 0x0000001300137308 */ /* 0x000e620000000800 */
[----:B------:R-:W-:Y:S01]  /*3610*/  FFMA R42, R42, 1.925963033500011079e-08, R9 ;  /* 0x32a570602a2a7823 */ /* 0x000fe20000000009 */
[----:B------:R-:W-:Y:S01]  /*3620*/  FFMA.SAT R9, R44, R11, 0.5 ;  /* 0x3f0000002c097423 */ /* 0x000fe2000000200b */
[----:B------:R-:W-:-:S03]  /*3630*/  FFMA R21, R0, 1.4426950216293334961, -R21 ;  /* 0x3fb8aa3b00157823 */ /* 0x000fc60000000815 */
[----:B------:R-:W-:Y:S01]  /*3640*/  FFMA.RM R9, R9, R12, 12582913 ;  /* 0x4b40000109097423 */ /* 0x000fe2000000400c */
[----:B------:R-:W-:Y:S01]  /*3650*/  FFMA R21, R0, 1.925963033500011079e-08, R21 ;  /* 0x32a5706000157823 */ /* 0x000fe20000000015 */
[----:B------:R-:W-:Y:S01]  /*3660*/  SHF.L.U32 R0, R17, 0x17, RZ ;  /* 0x0000001711007819 */ /* 0x000fe200000006ff */
[----:B0-----:R-:W-:Y:S01]  /*3670*/  FMUL R3, R3, R2 ;  /* 0x0000000203037220 */ /* 0x001fe20000400000 */
[----:B------:R-:W-:Y:S01]  /*3680*/  FADD R13, R9, -12583039 ;  /* 0xcb40007f090d7421 */ /* 0x000fe20000000000 */
[----:B------:R-:W-:Y:S01]  /*3690*/  IMAD.SHL.U32 R2, R6, 0x800000, RZ ;  /* 0x0080000006027824 */ /* 0x000fe200078e00ff */
[----:B------:R-:W-:Y:S01]  /*36a0*/  SHF.L.U32 R6, R7, 0x17, RZ ;  /* 0x0000001707067819 */ /* 0x000fe200000006ff */
[----:B------:R-:W0:Y:S01]  /*36b0*/  MUFU.EX2 R21, R21 ;  /* 0x0000001500157308 */ /* 0x000e220000000800 */
[----:B------:R-:W-:Y:S01]  /*36c0*/  FFMA R13, R44, 1.4426950216293334961, -R13 ;  /* 0x3fb8aa3b2c0d7823 */ /* 0x000fe2000000080d */
[----:B------:R-:W-:Y:S01]  /*36d0*/  FMUL R2, R2, R15 ;  /* 0x0000000f02027220 */ /* 0x000fe20000400000 */
[----:B------:R-:W-:Y:S01]  /*36e0*/  FFMA.SAT R17, R46, R11, 0.5 ;  /* 0x3f0000002e117423 */ /* 0x000fe2000000200b */
[----:B-1----:R-:W-:Y:S01]  /*36f0*/  FMUL R0, R0, R19 ;  /* 0x0000001300007220 */ /* 0x002fe20000400000 */
[----:B------:R-:W-:Y:S01]  /*3700*/  FFMA R44, R44, 1.925963033500011079e-08, R13 ;  /* 0x32a570602c2c7823 */ /* 0x000fe2000000000d */
[----:B------:R-:W-:Y:S01]  /*3710*/  FFMA.SAT R13, R48, R11, 0.5 ;  /* 0x3f000000300d7423 */ /* 0x000fe2000000200b */
[----:B------:R-:W-:Y:S01]  /*3720*/  FFMA.RM R7, R17, R12, 12582913 ;  /* 0x4b40000111077423 */ /* 0x000fe2000000400c */
[----:B------:R-:W-:-:S02]  /*3730*/  SHF.L.U32 R9, R9, 0x17, RZ ;  /* 0x0000001709097819 */ /* 0x000fc400000006ff */
[----:B------:R-:W-:Y:S01]  /*3740*/  FFMA.RM R15, R13, R12, 12582913 ;  /* 0x4b4000010d0f7423 */ /* 0x000fe2000000400c */
[C---:B------:R-:W-:Y:S01]  /*3750*/  FADD R17, R7.reuse, -12583039 ;  /* 0xcb40007f07117421 */ /* 0x040fe20000000000 */
[----:B------:R-:W1:Y:S01]  /*3760*/  MUFU.EX2 R44, R44 ;  /* 0x0000002c002c7308 */ /* 0x000e620000000800 */
[----:B------:R-:W-:Y:S02]  /*3770*/  IMAD.SHL.U32 R7, R7, 0x800000, RZ ;  /* 0x0080000007077824 */ /* 0x000fe400078e00ff */
[----:B------:R-:W-:Y:S01]  /*3780*/  FADD R13, R15, -12583039 ;  /* 0xcb40007f0f0d7421 */ /* 0x000fe20000000000 */
[----:B------:R-:W-:Y:S01]  /*3790*/  FFMA R17, R46, 1.4426950216293334961, -R17 ;  /* 0x3fb8aa3b2e117823 */ /* 0x000fe20000000811 */
[----:B0-----:R-:W-:Y:S02]  /*37a0*/  FMUL R6, R6, R21 ;  /* 0x0000001506067220 */ /* 0x001fe40000400000 */
[----:B------:R-:W-:Y:S01]  /*37b0*/  FFMA R13, R48, 1.4426950216293334961, -R13 ;  /* 0x3fb8aa3b300d7823 */ /* 0x000fe2000000080d */
[----:B------:R-:W-:-:S03]  /*37c0*/  FFMA R46, R46, 1.925963033500011079e-08, R17 ;  /* 0x32a570602e2e7823 */ /* 0x000fc60000000011 */
[----:B------:R-:W-:Y:S02]  /*37d0*/  FFMA R48, R48, 1.925963033500011079e-08, R13 ;  /* 0x32a5706030307823 */ /* 0x000fe4000000000d */
[----:B------:R-:W0:Y:S01]  /*37e0*/  MUFU.EX2 R13, R42 ;  /* 0x0000002a000d7308 */ /* 0x000e220000000800 */
[----:B-1----:R-:W-:-:S07]  /*37f0*/  FMUL R9, R9, R44 ;  /* 0x0000002c09097220 */ /* 0x002fce0000400000 */
[----:B------:R-:W-:Y:S08]  /*3800*/  MUFU.EX2 R17, R48 ;  /* 0x0000003000117308 */ /* 0x000ff00000000800 */
[----:B------:R-:W1:Y:S01]  /*3810*/  MUFU.EX2 R46, R46 ;  /* 0x0000002e002e7308 */ /* 0x000e620000000800 */
[----:B0-----:R-:W-:Y:S01]  /*3820*/  FMUL R10, R10, R13 ;  /* 0x0000000d0a0a7220 */ /* 0x001fe20000400000 */
[----:B------:R-:W-:-:S04]  /*3830*/  FFMA.SAT R13, R8, R11, 0.5 ;  /* 0x3f000000080d7423 */ /* 0x000fc8000000200b */
[----:B------:R-:W-:-:S04]  /*3840*/  FFMA.RM R19, R13, R12, 12582913 ;  /* 0x4b4000010d137423 */ /* 0x000fc8000000400c */
[----:B------:R-:W-:-:S04]  /*3850*/  FADD R13, R19, -12583039 ;  /* 0xcb40007f130d7421 */ /* 0x000fc80000000000 */
[----:B------:R-:W-:Y:S01]  /*3860*/  FFMA R13, R8, 1.4426950216293334961, -R13 ;  /* 0x3fb8aa3b080d7823 */ /* 0x000fe2000000080d */
[----:B-1----:R-:W-:-:S03]  /*3870*/  FMUL R7, R7, R46 ;  /* 0x0000002e07077220 */ /* 0x002fc60000400000 */
[----:B------:R-:W-:Y:S01]  /*3880*/  FFMA R21, R8, 1.925963033500011079e-08, R13 ;  /* 0x32a5706008157823 */ /* 0x000fe2000000000d */
[----:B------:R-:W-:Y:S01]  /*3890*/  SHF.L.U32 R8, R15, 0x17, RZ ;  /* 0x000000170f087819 */ /* 0x000fe200000006ff */
[-C--:B------:R-:W-:Y:S01]  /*38a0*/  FFMA.SAT R15, R52, R11.reuse, 0.5 ;  /* 0x3f000000340f7423 */ /* 0x080fe2000000200b */
[----:B------:R-:W-:Y:S01]  /*38b0*/  FFMA.SAT R13, R50, R11, 0.5 ;  /* 0x3f000000320d7423 */ /* 0x000fe2000000200b */
[----:B------:R-:W0:Y:S02]  /*38c0*/  MUFU.EX2 R26, R21 ;  /* 0x00000015001a7308 */ /* 0x000e240000000800 */
[-C--:B------:R-:W-:Y:S01]  /*38d0*/  FFMA.RM R25, R15, R12.reuse, 12582913 ;  /* 0x4b4000010f197423 */ /* 0x080fe2000000400c */
[----:B------:R-:W-:Y:S01]  /*38e0*/  FFMA.RM R13, R13, R12, 12582913 ;  /* 0x4b4000010d0d7423 */ /* 0x000fe2000000400c */
[----:B------:R-:W-:Y:S01]  /*38f0*/  FMUL R8, R8, R17 ;  /* 0x0000001108087220 */ /* 0x000fe20000400000 */
[----:B------:R-:W-:Y:S01]  /*3900*/  SHF.L.U32 R17, R19, 0x17, RZ ;  /* 0x0000001713117819 */ /* 0x000fe200000006ff */
[----:B------:R-:W-:Y:S01]  /*3910*/  FADD R15, R25, -12583039 ;  /* 0xcb40007f190f7421 */ /* 0x000fe20000000000 */
[----:B------:R-:W-:-:S03]  /*3920*/  FADD R23, R13, -12583039 ;  /* 0xcb40007f0d177421 */ /* 0x000fc60000000000 */
[----:B------:R-:W-:Y:S01]  /*3930*/  FFMA R15, R52, 1.4426950216293334961, -R15 ;  /* 0x3fb8aa3b340f7823 */ /* 0x000fe2000000080f */
[----:B------:R-:W-:-:S03]  /*3940*/  FFMA R23, R50, 1.4426950216293334961, -R23 ;  /* 0x3fb8aa3b32177823 */ /* 0x000fc60000000817 */
[----:B------:R-:W-:Y:S01]  /*3950*/  FFMA R52, R52, 1.925963033500011079e-08, R15 ;  /* 0x32a5706034347823 */ /* 0x000fe2000000000f */
[----:B------:R-:W-:Y:S01]  /*3960*/  FFMA.SAT R15, R54, R11, 0.5 ;  /* 0x3f000000360f7423 */ /* 0x000fe2000000200b */
[----:B------:R-:W-:Y:S01]  /*3970*/  FFMA R23, R50, 1.925963033500011079e-08, R23 ;  /* 0x32a5706032177823 */ /* 0x000fe20000000017 */
[----:B0-----:R-:W-:Y:S02]  /*3980*/  FMUL R17, R17, R26 ;  /* 0x0000001a11117220 */ /* 0x001fe40000400000 */
        /* <DEDUP_REMOVED lines=16> */
[----:B------:R-:W-:Y:S02]  /*3a90*/  IMAD.SHL.U32 R19, R25, 0x800000, RZ ;  /* 0x0080000019137824 */ /* 0x000fe400078e00ff */
[----:B0-----:R-:W-:Y:S01]  /*3aa0*/  FMUL R18, R18, R23 ;  /* 0x0000001712127220 */ /* 0x001fe20000400000 */
[----:B------:R-:W-:Y:S01]  /*3ab0*/  FFMA.SAT R23, R30, R11, 0.5 ;  /* 0x3f0000001e177423 */ /* 0x000fe2000000200b */
[----:B------:R-:W-:Y:S01]  /*3ac0*/  FADD R21, R13, -12583039 ;  /* 0xcb40007f0d157421 */ /* 0x000fe20000000000 */
[----:B------:R-:W-:Y:S01]  /*3ad0*/  MUFU.EX2 R26, R26 ;  /* 0x0000001a001a7308 */ /* 0x000fe20000000800 */
[----:B------:R-:W-:Y:S01]  /*3ae0*/  FMUL R19, R19, R52 ;  /* 0x0000003413137220 */ /* 0x000fe20000400000 */
[----:B------:R-:W-:Y:S01]  /*3af0*/  FFMA.RM R23, R23, R12, 12582913 ;  /* 0x4b40000117177423 */ /* 0x000fe2000000400c */
[----:B------:R-:W-:-:S03]  /*3b00*/  FFMA R21, R56, 1.4426950216293334961, -R21 ;  /* 0x3fb8aa3b38157823 */ /* 0x000fc60000000815 */
[C---:B------:R-:W-:Y:S01]  /*3b10*/  FADD R25, R23.reuse, -12583039 ;  /* 0xcb40007f17197421 */ /* 0x040fe20000000000 */
[----:B------:R-:W-:Y:S01]  /*3b20*/  FFMA R56, R56, 1.925963033500011079e-08, R21 ;  /* 0x32a5706038387823 */ /* 0x000fe20000000015 */
[----:B------:R-:W-:Y:S01]  /*3b30*/  SHF.L.U32 R23, R23, 0x17, RZ ;  /* 0x0000001717177819 */ /* 0x000fe200000006ff */
[----:B------:R-:W0:Y:S01]  /*3b40*/  MUFU.EX2 R21, R54 ;  /* 0x0000003600157308 */ /* 0x000e220000000800 */
        /* <DEDUP_REMOVED lines=9> */
[----:B------:R-:W-:Y:S01]  /*3be0*/  FFMA.SAT R21, R14, R11, 0.5 ;  /* 0x3f0000000e157423 */ /* 0x000fe2000000200b */
[----:B-1----:R-:W-:-:S03]  /*3bf0*/  FMUL R23, R23, R30 ;  /* 0x0000001e17177220 */ /* 0x002fc60000400000 */
[-C--:B------:R-:W-:Y:S01]  /*3c00*/  FFMA.RM R11, R21, R12.reuse, 12582913 ;  /* 0x4b400001150b7423 */ /* 0x080fe2000000400c */
[----:B------:R-:W-:Y:S02]  /*3c10*/  FFMA.RM R12, R27, R12, 12582913 ;  /* 0x4b4000011b0c7423 */ /* 0x000fe4000000400c */
[----:B------:R-:W0:Y:S01]  /*3c20*/  MUFU.EX2 R27, R56 ;  /* 0x00000038001b7308 */ /* 0x000e220000000800 */
[----:B------:R-:W-:-:S04]  /*3c30*/  FADD R21, R11, -12583039 ;  /* 0xcb40007f0b157421 */ /* 0x000fc80000000000 */
[----:B------:R-:W-:-:S04]  /*3c40*/  FFMA R21, R14, 1.4426950216293334961, -R21 ;  /* 0x3fb8aa3b0e157823 */ /* 0x000fc80000000815 */
[----:B------:R-:W-:Y:S01]  /*3c50*/  FFMA R31, R14, 1.925963033500011079e-08, R21 ;  /* 0x32a570600e1f7823 */ /* 0x000fe20000000015 */
[C---:B------:R-:W-:Y:S01]  /*3c60*/  FADD R21, R12.reuse, -12583039 ;  /* 0xcb40007f0c157421 */ /* 0x040fe20000000000 */
[----:B------:R-:W-:Y:S01]  /*3c70*/  FADD R14, RZ, R16 ;  /* 0x00000010ff0e7221 */ /* 0x000fe20000000000 */
[----:B------:R-:W-:Y:S02]  /*3c80*/  SHF.L.U32 R12, R12, 0x17, RZ ;  /* 0x000000170c0c7819 */ /* 0x000fe400000006ff */
[C---:B------:R-:W-:Y:S01]  /*3c90*/  FFMA R21, R22.reuse, 1.4426950216293334961, -R21 ;  /* 0x3fb8aa3b16157823 */ /* 0x040fe20000000815 */
[----:B------:R-:W1:Y:S03]  /*3ca0*/  MUFU.EX2 R31, R31 ;  /* 0x0000001f001f7308 */ /* 0x000e660000000800 */
[----:B------:R-:W-:Y:S01]  /*3cb0*/  FFMA R32, R22, 1.925963033500011079e-08, R21 ;  /* 0x32a5706016207823 */ /* 0x000fe20000000015 */
[----:B------:R-:W-:Y:S01]  /*3cc0*/  FADD R21, R14, R5 ;  /* 0x000000050e157221 */ /* 0x000fe20000000000 */
[----:B------:R-:W-:-:S03]  /*3cd0*/  IMAD.SHL.U32 R22, R13, 0x800000, RZ ;  /* 0x008000000d167824 */ /* 0x000fc600078e00ff */
[----:B------:R-:W-:Y:S01]  /*3ce0*/  FADD R14, R21, R4 ;  /* 0x00000004150e7221 */ /* 0x000fe20000000000 */
[----:B0-----:R-:W-:Y:S02]  /*3cf0*/  FMUL R22, R22, R27 ;  /* 0x0000001b16167220 */ /* 0x001fe40000400000 */
[----:B------:R-:W0:Y:S01]  /*3d00*/  MUFU.EX2 R27, R32 ;  /* 0x00000020001b7308 */ /* 0x000e220000000800 */
        /* <DEDUP_REMOVED lines=8> */
[----:B------:R-:W-:Y:S01]  /*3d90*/  IMAD.SHL.U32 R26, R11, 0x800000, RZ ;  /* 0x008000000b1a7824 */ /* 0x000fe200078e00ff */
[----:B------:R2:W3:Y:S01]  /*3da0*/  MUFU.EX2 R15, R24 ;  /* 0x00000018000f7308 */ /* 0x0004e20000000800 */
[----:B------:R-:W-:Y:S02]  /*3db0*/  FADD R14, R14, R7 ;  /* 0x000000070e0e7221 */ /* 0x000fe40000000000 */
[----:B-1----:R-:W-:Y:S02]  /*3dc0*/  FMUL R26, R26, R31 ;  /* 0x0000001f1a1a7220 */ /* 0x002fe40000400000 */
[----:B------:R-:W-:-:S04]  /*3dd0*/  FADD R13, R14, R17 ;  /* 0x000000110e0d7221 */ /* 0x000fc80000000000 */
[----:B------:R-:W-:Y:S01]  /*3de0*/  FADD R14, R13, R18 ;  /* 0x000000120d0e7221 */ /* 0x000fe20000000000 */
[----:B--2---:R-:W-:Y:S01]  /*3df0*/  SHF.L.U32 R24, R25, 0x17, RZ ;  /* 0x0000001719187819 */ /* 0x004fe200000006ff */
[----:B0-----:R-:W-:Y:S02]  /*3e00*/  FMUL R25, R12, R27 ;  /* 0x0000001b0c197220 */ /* 0x001fe40000400000 */
        /* <DEDUP_REMOVED lines=18> */
.L_x_22159:
        /* <DEDUP_REMOVED lines=12> */
[----:B0-----:R-:W-:Y:S05]  /*3ff0*/  CALL.REL.NOINC `($__internal_341_$__cuda_sm3x_div_rn_noftz_f32_slowpath) ;  /* 0x0000002800007944 */ /* 0x001fea0003c00000 */
[----:B------:R-:W-:-:S07]  /*4000*/  IMAD.MOV.U32 R14, RZ, RZ, R11 ;  /* 0x000000ffff0e7224 */ /* 0x000fce00078e000b */
.L_x_22106:
[----:B------:R-:W-:Y:S05]  /*4010*/  BSYNC.RECONVERGENT B3 ;  /* 0x0000000000037941 */ /* 0x000fea0003800200 */
.L_x_22105:
        /* <DEDUP_REMOVED lines=12> */
[----:B0-----:R-:W-:Y:S05]  /*40e0*/  CALL.REL.NOINC `($__internal_341_$__cuda_sm3x_div_rn_noftz_f32_slowpath) ;  /* 0x0000002400c47944 */ /* 0x001fea0003c00000 */
[----:B------:R-:W-:-:S07]  /*40f0*/  IMAD.MOV.U32 R15, RZ, RZ, R11 ;  /* 0x000000ffff0f7224 */ /* 0x000fce00078e000b */
.L_x_22108:
[----:B------:R-:W-:Y:S05]  /*4100*/  BSYNC.RECONVERGENT B3 ;  /* 0x0000000000037941 */ /* 0x000fea0003800200 */
.L_x_22107:
        /* <DEDUP_REMOVED lines=14> */
.L_x_22110:
[----:B------:R-:W-:Y:S05]  /*41f0*/  BSYNC.RECONVERGENT B3 ;  /* 0x0000000000037941 */ /* 0x000fea0003800200 */
.L_x_22109:
        /* <DEDUP_REMOVED lines=14> */
.L_x_22112:
[----:B------:R-:W-:Y:S05]  /*42e0*/  BSYNC.RECONVERGENT B3 ;  /* 0x0000000000037941 */ /* 0x000fea0003800200 */
.L_x_22111:
        /* <DEDUP_REMOVED lines=14> */
.L_x_22114:
[----:B------:R-:W-:Y:S05]  /*43d0*/  BSYNC.RECONVERGENT B3 ;  /* 0x0000000000037941 */ /* 0x000fea0003800200 */
.L_x_22113:
        /* <DEDUP_REMOVED lines=14> */
.L_x_22116:
[----:B------:R-:W-:Y:S05]  /*44c0*/  BSYNC.RECONVERGENT B3 ;  /* 0x0000000000037941 */ /* 0x000fea0003800200 */
.L_x_22115:
        /* <DEDUP_REMOVED lines=14> */
.L_x_22118:
[----:B------:R-:W-:Y:S05]  /*45b0*/  BSYNC.RECONVERGENT B3 ;  /* 0x0000000000037941 */ /* 0x000fea0003800200 */
.L_x_22117:
        /* <DEDUP_REMOVED lines=14> */
.L_x_22120:
[----:B------:R-:W-:Y:S05]  /*46a0*/  BSYNC.RECONVERGENT B3 ;  /* 0x0000000000037941 */ /* 0x000fea0003800200 */
.L_x_22119:
        /* <DEDUP_REMOVED lines=14> */
.L_x_22122:
[----:B------:R-:W-:Y:S05]  /*4790*/  BSYNC.RECONVERGENT B3 ;  /* 0x0000000000037941 */ /* 0x000fea0003800200 */
.L_x_22121:
        /* <DEDUP_REMOVED lines=14> */
.L_x_22124:
[----:B------:R-:W-:Y:S05]  /*4880*/  BSYNC.RECONVERGENT B3 ;  /* 0x0000000000037941 */ /* 0x000fea0003800200 */
.L_x_22123:
        /* <DEDUP_REMOVED lines=14> */
.L_x_22126:
[----:B------:R-:W-:Y:S05]  /*4970*/  BSYNC.RECONVERGENT B3 ;  /* 0x0000000000037941 */ /* 0x000fea0003800200 */
.L_x_22125:
        /* <DEDUP_REMOVED lines=14> */
.L_x_22128:
[----:B------:R-:W-:Y:S05]  /*4a60*/  BSYNC.RECONVERGENT B3 ;  /* 0x0000000000037941 */ /* 0x000fea0003800200 */
.L_x_22127:
        /* <DEDUP_REMOVED lines=14> */
.L_x_22130:
[----:B------:R-:W-:Y:S05]  /*4b50*/  BSYNC.RECONVERGENT B3 ;  /* 0x0000000000037941 */ /* 0x000fea0003800200 */
.L_x_22129:
        /* <DEDUP_REMOVED lines=14> */
.L_x_22132:
[----:B------:R-:W-:Y:S05]  /*4c40*/  BSYNC.RECONVERGENT B3 ;  /* 0x0000000000037941 */ /* 0x000fea0003800200 */
.L_x_22131:
        /* <DEDUP_REMOVED lines=14> */
.L_x_22134:
[----:B------:R-:W-:Y:S05]  /*4d30*/  BSYNC.RECONVERGENT B3 ;  /* 0x0000000000037941 */ /* 0x000fea0003800200 */
.L_x_22133:
        /* <DEDUP_REMOVED lines=14> */
.L_x_22136:
[----:B------:R-:W-:Y:S05]  /*4e20*/  BSYNC.RECONVERGENT B3 ;  /* 0x0000000000037941 */ /* 0x000fea0003800200 */
.L_x_22135:
        /* <DEDUP_REMOVED lines=14> */
.L_x_22138:
[----:B------:R-:W-:Y:S05]  /*4f10*/  BSYNC.RECONVERGENT B3 ;  /* 0x0000000000037941 */ /* 0x000fea0003800200 */
.L_x_22137:
        /* <DEDUP_REMOVED lines=14> */
.L_x_22140:
[----:B------:R-:W-:Y:S05]  /*5000*/  BSYNC.RECONVERGENT B3 ;  /* 0x0000000000037941 */ /* 0x000fea0003800200 */
.L_x_22139:
        /* <DEDUP_REMOVED lines=14> */
.L_x_22142:
[----:B------:R-:W-:Y:S05]  /*50f0*/  BSYNC.RECONVERGENT B3 ;  /* 0x0000000000037941 */ /* 0x000fea0003800200 */
.L_x_22141:
        /* <DEDUP_REMOVED lines=14> */
.L_x_22144:
[----:B------:R-:W-:Y:S05]  /*51e0*/  BSYNC.RECONVERGENT B3 ;  /* 0x0000000000037941 */ /* 0x000fea0003800200 */
.L_x_22143:
        /* <DEDUP_REMOVED lines=13> */
.L_x_22146:
[----:B------:R-:W-:Y:S05]  /*52c0*/  BSYNC.RECONVERGENT B3 ;  /* 0x0000000000037941 */ /* 0x000fea0003800200 */
.L_x_22145:
        /* <DEDUP_REMOVED lines=61> */
.L_x_22103:
[----:B------:R-:W-:Y:S05]  /*56a0*/  EXIT ;  /* 0x000000000000794d */ /* 0x000fea0003800000 */
.L_x_22104:
[----:B------:R-:W-:Y:S01]  /*56b0*/  BSSY B1, `(.L_x_22148) ;  /* 0x0000007000017945 */ /* 0x000fe20003800000 */
[----:B------:R-:W-:Y:S01]  /*56c0*/  IMAD.MOV.U32 R12, RZ, RZ, 0x10 ;  /* 0x00000010ff0c7424 */ /* 0x000fe200078e00ff */
[----:B------:R-:W-:Y:S02]  /*56d0*/  MOV R11, 0x1f ;  /* 0x0000001f000b7802 */ /* 0x000fe40000000f00 */
[----:B------:R-:W-:-:S07]  /*56e0*/  MOV R15, 0xffffffff ;  /* 0xffffffff000f7802 */ /* 0x000fce0000000f00 */
[----:B------:R-:W-:Y:S05]  /*56f0*/  WARPSYNC.COLLECTIVE R15, `(.L_x_22149) ;  /* 0x000000000f087348 */ /* 0x000fea0003c00000 */
[----:B------:R0:W1:Y:S02]  /*5700*/  SHFL.BFLY P6, R14, R13, R12, R11 ;  /* 0x0c00000c0d0e7389 */ /* 0x00006400000c000b */
[----:B01----:R-:W-:Y:S05]  /*5710*/  ENDCOLLECTIVE ;  /* 0x000000000000791b */ /* 0x003fea0003800000 */
.L_x_22149:
[----:B------:R-:W-:Y:S05]  /*5720*/  BSYNC B1 ;  /* 0x0000000000017941 */ /* 0x000fea0003800000 */
.L_x_22148:
[----:B------:R-:W-:Y:S01]  /*5730*/  HFMA2 R11, -RZ, RZ, 0, 1.847743988037109375e-06 ;  /* 0x0000001fff0b7431 */ /* 0x000fe200000001ff */
[----:B------:R-:W-:Y:S01]  /*5740*/  FMNMX R13, R13, R14, !PT ;  /* 0x0000000e0d0d7209 */ /* 0x000fe20007800000 */
[----:B------:R-:W-:Y:S01]  /*5750*/  IMAD.MOV.U32 R12, RZ, RZ, 0x8 ;  /* 0x00000008ff0c7424 */ /* 0x000fe200078e00ff */
[----:B------:R-:W-:-:S07]  /*5760*/  MOV R15, 0xffffffff ;  /* 0xffffffff000f7802 */ /* 0x000fce0000000f00 */
[----:B------:R-:W-:Y:S05]  /*5770*/  WARPSYNC.COLLECTIVE R15, `(.L_x_22150) ;  /* 0x000000000f087348 */ /* 0x000fea0003c00000 */
[----:B------:R0:W1:Y:S02]  /*5780*/  SHFL.BFLY P6, R14, R13, R12, R11 ;  /* 0x0c00000c0d0e7389 */ /* 0x00006400000c000b */
[----:B01----:R-:W-:Y:S05]  /*5790*/  ENDCOLLECTIVE ;  /* 0x000000000000791b */ /* 0x003fea0003800000 */
.L_x_22150:
[----:B------:R-:W-:Y:S01]  /*57a0*/  HFMA2 R12, -RZ, RZ, 0, 2.384185791015625e-07 ;  /* 0x00000004ff0c7431 */ /* 0x000fe200000001ff */
[----:B------:R-:W-:-:S05]  /*57b0*/  FMNMX R0, R13, R14, !PT ;  /* 0x0000000e0d007209 */ /* 0x000fca0007800000 */
[----:B------:R-:W-:-:S07]  /*57c0*/  IMAD.MOV.U32 R13, RZ, RZ, R0 ;  /* 0x000000ffff0d7224 */ /* 0x000fce00078e0000 */
[----:B------:R-:W-:Y:S05]  /*57d0*/  WARPSYNC.COLLECTIVE R15, `(.L_x_22151) ;  /* 0x000000000f087348 */ /* 0x000fea0003c00000 */
[----:B------:R0:W1:Y:S02]  /*57e0*/  SHFL.BFLY P6, R14, R13, R12, R11 ;  /* 0x0c00000c0d0e7389 */ /* 0x00006400000c000b */
[----:B01----:R-:W-:Y:S05]  /*57f0*/  ENDCOLLECTIVE ;  /* 0x000000000000791b */ /* 0x003fea0003800000 */
.L_x_22151:
[----:B------:R-:W-:Y:S01]  /*5800*/  IMAD.MOV.U32 R12, RZ, RZ, 0x2 ;  /* 0x00000002ff0c7424 */ /* 0x000fe200078e00ff */
[----:B------:R-:W-:-:S04]  /*5810*/  FMNMX R2, R0, R14, !PT ;  /* 0x0000000e00027209 */ /* 0x000fc80007800000 */
[----:B------:R-:W-:-:S07]  /*5820*/  MOV R13, R2 ;  /* 0x00000002000d7202 */ /* 0x000fce0000000f00 */
[----:B------:R-:W-:Y:S05]  /*5830*/  WARPSYNC.COLLECTIVE R15, `(.L_x_22152) ;  /* 0x000000000f087348 */ /* 0x000fea0003c00000 */
[----:B------:R0:W1:Y:S02]  /*5840*/  SHFL.BFLY P6, R14, R13, R12, R11 ;  /* 0x0c00000c0d0e7389 */ /* 0x00006400000c000b */
[----:B01----:R-:W-:Y:S05]  /*5850*/  ENDCOLLECTIVE ;  /* 0x000000000000791b */ /* 0x003fea0003800000 */
.L_x_22152:
[----:B------:R-:W-:Y:S01]  /*5860*/  HFMA2 R12, -RZ, RZ, 0, 5.9604644775390625e-08 ;  /* 0x00000001ff0c7431 */ /* 0x000fe200000001ff */
[----:B------:R-:W-:-:S04]  /*5870*/  FMNMX R3, R2, R14, !PT ;  /* 0x0000000e02037209 */ /* 0x000fc80007800000 */
[----:B------:R-:W-:-:S07]  /*5880*/  MOV R13, R3 ;  /* 0x00000003000d7202 */ /* 0x000fce0000000f00 */
[----:B------:R-:W-:Y:S05]  /*5890*/  WARPSYNC.COLLECTIVE R15, `(.L_x_22153) ;  /* 0x000000000f087348 */ /* 0x000fea0003c00000 */
[----:B------:R0:W1:Y:S02]  /*58a0*/  SHFL.BFLY P6, R14, R13, R12, R11 ;  /* 0x0c00000c0d0e7389 */ /* 0x00006400000c000b */
[----:B01----:R-:W-:Y:S05]  /*58b0*/  ENDCOLLECTIVE ;  /* 0x000000000000791b */ /* 0x003fea0003800000 */
.L_x_22153:
        /* <DEDUP_REMOVED lines=189> */
[----:B------:R-:W-:-:S05]  /*6490*/  FFMA R15, R12, 1.925963033500011079e-08, R11 ;  /* 0x32a570600c0f7823 */ /* 0x000fca000000000b */
[----:B------:R0:W1:Y:S02]  /*64a0*/  MUFU.EX2 R12, R15 ;  /* 0x0000000f000c7308 */ /* 0x0000640000000800 */
[----:B0-----:R-:W-:Y:S01]  /*64b0*/  MOV R15, 0xffffffff ;  /* 0xffffffff000f7802 */ /* 0x001fe20000000f00 */
        /* <DEDUP_REMOVED lines=27> */
.L_x_22154:
[----:B------:R-:W-:Y:S02]  /*6670*/  IMAD.MOV.U32 R12, RZ, RZ, 0x8 ;  /* 0x00000008ff0c7424 */ /* 0x000fe400078e00ff */
[----:B------:R-:W-:-:S05]  /*6680*/  FADD R27, R13, R14 ;  /* 0x0000000e0d1b7221 */ /* 0x000fca0000000000 */
[----:B------:R-:W-:-:S07]  /*6690*/  MOV R13, R27 ;  /* 0x0000001b000d7202 */ /* 0x000fce0000000f00 */
[----:B------:R-:W-:Y:S05]  /*66a0*/  WARPSYNC.COLLECTIVE R15, `(.L_x_22155) ;  /* 0x000000000f087348 */ /* 0x000fea0003c00000 */
[----:B------:R0:W1:Y:S02]  /*66b0*/  SHFL.BFLY P6, R14, R13, R12, R11 ;  /* 0x0c00000c0d0e7389 */ /* 0x00006400000c000b */
[----:B01----:R-:W-:Y:S05]  /*66c0*/  ENDCOLLECTIVE ;  /* 0x000000000000791b */ /* 0x003fea0003800000 */
.L_x_22155:
[----:B------:R-:W-:Y:S02]  /*66d0*/  HFMA2 R12, -RZ, RZ, 0, 2.384185791015625e-07 ;  /* 0x00000004ff0c7431 */ /* 0x000fe400000001ff */
[----:B------:R-:W-:-:S05]  /*66e0*/  FADD R30, R27, R14 ;  /* 0x0000000e1b1e7221 */ /* 0x000fca0000000000 */
[----:B------:R-:W-:-:S07]  /*66f0*/  MOV R13, R30 ;  /* 0x0000001e000d7202 */ /* 0x000fce0000000f00 */
[----:B------:R-:W-:Y:S05]  /*6700*/  WARPSYNC.COLLECTIVE R15, `(.L_x_22156) ;  /* 0x000000000f087348 */ /* 0x000fea0003c00000 */
[----:B------:R0:W1:Y:S02]  /*6710*/  SHFL.BFLY P6, R14, R13, R12, R11 ;  /* 0x0c00000c0d0e7389 */ /* 0x00006400000c000b */
[----:B01----:R-:W-:Y:S05]  /*6720*/  ENDCOLLECTIVE ;  /* 0x000000000000791b */ /* 0x003fea0003800000 */
.L_x_22156:
[----:B------:R-:W-:Y:S01]  /*6730*/  MOV R12, 0x2 ;  /* 0x00000002000c7802 */ /* 0x000fe20000000f00 */
[----:B------:R-:W-:-:S04]  /*6740*/  FADD R31, R30, R14 ;  /* 0x0000000e1e1f7221 */ /* 0x000fc80000000000 */
[----:B------:R-:W-:-:S07]  /*6750*/  IMAD.MOV.U32 R13, RZ, RZ, R31 ;  /* 0x000000ffff0d7224 */ /* 0x000fce00078e001f */
[----:B------:R-:W-:Y:S05]  /*6760*/  WARPSYNC.COLLECTIVE R15, `(.L_x_22157) ;  /* 0x000000000f087348 */ /* 0x000fea0003c00000 */
[----:B------:R0:W1:Y:S02]  /*6770*/  SHFL.BFLY P6, R14, R13, R12, R11 ;  /* 0x0c00000c0d0e7389 */ /* 0x00006400000c000b */
[----:B01----:R-:W-:Y:S05]  /*6780*/  ENDCOLLECTIVE ;  /* 0x000000000000791b */ /* 0x003fea0003800000 */
.L_x_22157:
[----:B------:R-:W-:Y:S02]  /*6790*/  IMAD.MOV.U32 R12, RZ, RZ, 0x1 ;  /* 0x00000001ff0c7424 */ /* 0x000fe400078e00ff */
[----:B------:R-:W-:-:S05]  /*67a0*/  FADD R32, R31, R14 ;  /* 0x0000000e1f207221 */ /* 0x000fca0000000000 */
[----:B------:R-:W-:-:S07]  /*67b0*/  MOV R13, R32 ;  /* 0x00000020000d7202 */ /* 0x000fce0000000f00 */
[----:B------:R-:W-:Y:S05]  /*67c0*/  WARPSYNC.COLLECTIVE R15, `(.L_x_22158) ;  /* 0x000000000f087348 */ /* 0x000fea0003c00000 */
[----:B------:R0:W1:Y:S02]  /*67d0*/  SHFL.BFLY P6, R14, R13, R12, R11 ;  /* 0x0c00000c0d0e7389 */ /* 0x00006400000c000b */
[----:B01----:R-:W-:Y:S05]  /*67e0*/  ENDCOLLECTIVE ;  /* 0x000000000000791b */ /* 0x003fea0003800000 */
.L_x_22158:
[----:B------:R-:W-:Y:S05]  /*67f0*/  BRA `(.L_x_22159) ;  /* 0xffffffd400cc7947 */ /* 0x000fea000383ffff */
        .weak           $__internal_341_$__cuda_sm3x_div_rn_noftz_f32_slowpath
        .type           $__internal_341_$__cuda_sm3x_div_rn_noftz_f32_slowpath,@function
        .size           $__internal_341_$__cuda_sm3x_div_rn_noftz_f32_slowpath,(.L_x_37718 - $__internal_341_$__cuda_sm3x_div_rn_noftz_f32_slowpath)
$__internal_341_$__cuda_sm3x_div_rn_noftz_f32_slowpath:
        /* <DEDUP_REMOVED lines=35> */
.L_x_22161:
        /* <DEDUP_REMOVED lines=51> */
.L_x_22168:
[----:B------:R-:W-:-:S04]  /*6d60*/  LOP3.LUT R11, R11, 0x80000000, RZ, 0xc0, !PT ;  /* 0x800000000b0b7812 */ /* 0x000fc800078ec0ff */
[----:B------:R-:W-:Y:S01]  /*6d70*/  LOP3.LUT R11, R11, 0x7f800000, RZ, 0xfc, !PT ;  /* 0x7f8000000b0b7812 */ /* 0x000fe200078efcff */
[----:B------:R-:W-:Y:S06]  /*6d80*/  BRA `(.L_x_22169) ;  /* 0x0000000000047947 */ /* 0x000fec0003800000 */
.L_x_22167:
[----:B------:R-:W-:-:S07]  /*6d90*/  LEA R11, R40, R11, 0x17 ;  /* 0x0000000b280b7211 */ /* 0x000fce00078eb8ff */
.L_x_22169:
[----:B------:R-:W-:Y:S05]  /*6da0*/  BSYNC.RECONVERGENT B2 ;  /* 0x0000000000027941 */ /* 0x000fea0003800200 */
.L_x_22166:
[----:B------:R-:W-:Y:S05]  /*6db0*/  BRA `(.L_x_22170) ;  /* 0x0000000000207947 */ /* 0x000fea0003800000 */
.L_x_22165:
[----:B------:R-:W-:-:S04]  /*6dc0*/  LOP3.LUT R11, R11, 0x80000000, R31, 0x48, !PT ;  /* 0x800000000b0b7812 */ /* 0x000fc800078e481f */
[----:B------:R-:W-:Y:S01]  /*6dd0*/  LOP3.LUT R11, R11, 0x7f800000, RZ, 0xfc, !PT ;  /* 0x7f8000000b0b7812 */ /* 0x000fe200078efcff */
[----:B------:R-:W-:Y:S06]  /*6de0*/  BRA `(.L_x_22170) ;  /* 0x0000000000147947 */ /* 0x000fec0003800000 */
.L_x_22164:
[----:B------:R-:W-:Y:S01]  /*6df0*/  LOP3.LUT R11, R11, 0x80000000, R31, 0x48, !PT ;  /* 0x800000000b0b7812 */ /* 0x000fe200078e481f */
[----:B------:R-:W-:Y:S06]  /*6e00*/  BRA `(.L_x_22170) ;  /* 0x00000000000c7947 */ /* 0x000fec0003800000 */
.L_x_22163:
[----:B------:R-:W0:Y:S01]  /*6e10*/  MUFU.RSQ R11, -QNAN ;  /* 0xffc00000000b7908 */ /* 0x000e220000001400 */
[----:B------:R-:W-:Y:S05]  /*6e20*/  BRA `(.L_x_22170) ;  /* 0x0000000000047947 */ /* 0x000fea0003800000 */
.L_x_22162:
[----:B------:R-:W-:-:S07]  /*6e30*/  FADD.FTZ R11, R16, R11 ;  /* 0x0000000b100b7221 */ /* 0x000fce0000010000 */
.L_x_22170:
[----:B------:R-:W-:Y:S05]  /*6e40*/  BSYNC.RECONVERGENT B1 ;  /* 0x0000000000017941 */ /* 0x000fea0003800200 */
.L_x_22160:
[----:B------:R-:W-:-:S04]  /*6e50*/  HFMA2 R13, -RZ, RZ, 0, 0 ;  /* 0x00000000ff0d7431 */ /* 0x000fc800000001ff */
[----:B0-----:R-:W-:Y:S05]  /*6e60*/  RET.REL.NODEC R12 `(_Z15SoftmaxWarpImplI22BroadcastScaleMaskLoadIffbLm2EiE11DirectStoreIffEfLi1ELi21ELi32ELi1ELb0EL9Algorithm0EEvT_T0_ll) ;  /* 0xffffff900c647950 */ /* 0x001fea0003c3ffff */
.L_x_22171:
        /* <DEDUP_REMOVED lines=9> */
.L_x_37718:


//--------------------- .text._Z15SoftmaxWarpImplI22BroadcastScaleMaskLoadIffbLm2EiE11DirectStoreIffEfLi1ELi20ELi32ELi1ELb1EL9Algorithm0EEvT_T0_ll --------------------------
	.section	.text._Z15SoftmaxWarpImplI22BroadcastScaleMaskLoadIffbLm2EiE11DirectStoreIffEfLi1ELi20ELi32ELi1ELb1EL9Algorithm0EEvT_T0_ll,"ax",@progbits
	.align	128
        .global         _Z15SoftmaxWarpImplI22BroadcastScaleMaskLoadIffbLm2EiE11DirectStoreIffEfLi1ELi20ELi32ELi1ELb1EL9Algorithm0EEvT_T0_ll
        .type           _Z15SoftmaxWarpImplI22BroadcastScaleMaskLoadIffbLm2EiE11DirectStoreIffEfLi1ELi20ELi32ELi1ELb1EL9Algorithm0EEvT_T0_ll,@function
        .size           _Z15SoftmaxWarpImplI22BroadcastScaleMaskLoadIffbLm2EiE11DirectStoreIffEfLi1ELi20ELi32ELi1ELb1EL9Algorithm0EEvT_T0_ll,(.L_x_37719 - _Z15SoftmaxWarpImplI22BroadcastScaleMaskLoadIffbLm2EiE11DirectStoreIffEfLi1ELi20ELi32ELi1ELb1EL9Algorithm0EEvT_T0_ll)
        .other          _Z15SoftmaxWarpImplI22BroadcastScaleMaskLoadIffbLm2EiE11DirectStoreIffEfLi1ELi20ELi32ELi1ELb1EL9Algorithm0EEvT_T0_ll,@"STO_CUDA_ENTRY STV_DEFAULT"
_Z15SoftmaxWarpImplI22BroadcastScaleMaskLoadIffbLm2EiE11DirectStoreIffEfLi1ELi20ELi32ELi1ELb1EL9Algorithm0EEvT_T0_ll:
.text._Z15SoftmaxWarpImplI22BroadcastScaleMaskLoadIffbLm2EiE11DirectStoreIffEfLi1ELi20ELi32ELi1ELb1EL9Algorithm0EEvT_T0_ll:
        /* <DEDUP_REMOVED lines=29> */
.L_x_22172:
        /* <DEDUP_REMOVED lines=31> */
.L_x_22255:
[----:B--2---:R-:W0:Y:S01]  /*03c0*/  LDC.64 R14, c[0x0][0x3f0] ;  /* 0x0000fc00ff0e7b82 */ /* 0x004e220000000a00 */
        /* <DEDUP_REMOVED lines=62> */
.L_x_22175:
[----:B------:R-:W-:Y:S05]  /*07b0*/  BSYNC.RECONVERGENT B1 ;  /* 0x0000000000017941 */ /* 0x000fea0003800200 */
.L_x_22174:
        /* <DEDUP_REMOVED lines=55> */
.L_x_22177:
[----:B------:R-:W-:Y:S05]  /*0b30*/  BSYNC.RECONVERGENT B1 ;  /* 0x0000000000017941 */ /* 0x000fea0003800200 */
.L_x_22176:
        /* <DEDUP_REMOVED lines=62> */
.L_x_22179:
[----:B------:R-:W-:Y:S05]  /*0f20*/  BSYNC.RECONVERGENT B1 ;  /* 0x0000000000017941 */ /* 0x000fea0003800200 */
.L_x_22178:
        /* <DEDUP_REMOVED lines=17> */
[----:B0-----:R-:W-:-:S06]  /*1040*/  VIADD R20, R12, 0xffffffe ;  /* 0x0ffffffe0c147836 */ /* 0x001fcc0000000000 */
[----:B------:R-:W0:Y:S02]  /*1050*/  F2I.FTZ.U32.TRUNC.NTZ R11, R20 ;  /* 0x00000014000b7305 */ /* 0x000e24000021f000 */
[----:B0-----:R-:W-:-:S05]  /*1060*/  IADD3 R49, PT, PT, RZ, -R11, RZ ;  /* 0x8000000bff317210 */ /* 0x001fca0007ffe0ff */
        /* <DEDUP_REMOVED lines=37> */
.L_x_22181:
[----:B------:R-:W-:Y:S05]  /*12c0*/  BSYNC.RECONVERGENT B1 ;  /* 0x0000000000017941 */ /* 0x000fea0003800200 */
.L_x_22180:
        /* <DEDUP_REMOVED lines=58> */
.L_x_22183:
[----:B------:R-:W-:Y:S05]  /*1670*/  BSYNC.RECONVERGENT B1 ;  /* 0x0000000000017941 */ /* 0x000fea0003800200 */
.L_x_22182:
        /* <DEDUP_REMOVED lines=56> */
.L_x_22185:
[----:B------:R-:W-:Y:S05]  /*1a00*/  BSYNC.RECONVERGENT B1 ;  /* 0x0000000000017941 */ /* 0x000fea0003800200 */
.L_x_22184:
        /* <DEDUP_REMOVED lines=58> */
.L_x_22187:
[----:B------:R-:W-:Y:S05]  /*1db0*/  BSYNC.RECONVERGENT B1 ;  /* 0x0000000000017941 */ /* 0x000fea0003800200 */
.L_x_22186:
        /* <DEDUP_REMOVED lines=56> */
.L_x_22189:
[----:B------:R-:W-:Y:S05]  /*2140*/  BSYNC.RECONVERGENT B1 ;  /* 0x0000000000017941 */ /* 0x000fea0003800200 */
.L_x_22188:
        /* <DEDUP_REMOVED lines=58> */
.L_x_22191:
[----:B------:R-:W-:Y:S05]  /*24f0*/  BSYNC.RECONVERGENT B1 ;  /* 0x0000000000017941 */ /* 0x000fea0003800200 */
.L_x_22190:
        /* <DEDUP_REMOVED lines=56> */
.L_x_22193:
[----:B------:R-:W-:Y:S05]  /*2880*/  BSYNC.RECONVERGENT B1 ;  /* 0x0000000000017941 */ /* 0x000fea0003800200 */
.L_x_22192:
        /* <DEDUP_REMOVED lines=58> */
.L_x_22195:
[----:B------:R-:W-:Y:S05]  /*2c30*/  BSYNC.RECONVERGENT B1 ;  /* 0x0000000000017941 */ /* 0x000fea0003800200 */
.L_x_22194:
        /* <DEDUP_REMOVED lines=56> */
.L_x_22197:
[----:B------:R-:W-:Y:S05]  /*2fc0*/  BSYNC.RECONVERGENT B1 ;  /* 0x0000000000017941 */ /* 0x000fea0003800200 */
.L_x_22196:
        /* <DEDUP_REMOVED lines=58> */
.L_x_22199:
[----:B------:R-:W-:Y:S05]  /*3370*/  BSYNC.RECONVERGENT B1 ;  /* 0x0000000000017941 */ /* 0x000fea0003800200 */
.L_x_22198:
        /* <DEDUP_REMOVED lines=56> */
.L_x_22201:
[----:B------:R-:W-:Y:S05]  /*3700*/  BSYNC.RECONVERGENT B1 ;  /* 0x0000000000017941 */ /* 0x000fea0003800200 */
.L_x_22200:
        /* <DEDUP_REMOVED lines=64> */
.L_x_22203:
[----:B------:R-:W-:Y:S05]  /*3b10*/  BSYNC.RECONVERGENT B1 ;  /* 0x0000000000017941 */ /* 0x000fea0003800200 */
.L_x_22202:
        /* <DEDUP_REMOVED lines=55> */
.L_x_22205:
[----:B------:R-:W-:Y:S05]  /*3e90*/  BSYNC.RECONVERGENT B1 ;  /* 0x0000000000017941 */ /* 0x000fea0003800200 */
.L_x_22204:
        /* <DEDUP_REMOVED lines=19> */
[----:B------:R-:W-:-:S04]  /*3fd0*/  LOP3.LUT R14, R49, R48, RZ, 0x3c, !PT ;  /* 0x00000030310e7212 */ /* 0x000fc800078e3cff */
[----:B------:R-:W-:Y:S01]  /*3fe0*/  ISETP.GE.AND P1, PT, R14, RZ, PT ;  /* 0x000000ff0e00720c */ /* 0x000fe20003f26270 */
        /* <DEDUP_REMOVED lines=9> */
[----:B------:R-:W1:Y:S11]  /*4080*/  LDC.64 R46, c[0x0][0x398] ;  /* 0x0000e600ff2e7b82 */ /* 0x000e760000000a00 */
        /* <DEDUP_REMOVED lines=24> */
.L_x_22207:
[----:B------:R-:W-:Y:S05]  /*4210*/  BSYNC.RECONVERGENT B1 ;  /* 0x0000000000017941 */ /* 0x000fea0003800200 */
.L_x_22206:
        /* <DEDUP_REMOVED lines=55> */
.L_x_22209:
[----:B------:R-:W-:Y:S05]  /*4590*/  BSYNC.RECONVERGENT B1 ;  /* 0x0000000000017941 */ /* 0x000fea0003800200 */
.L_x_22208:
        /* <DEDUP_REMOVED lines=54> */
.L_x_22211:
[----:B------:R-:W-:Y:S05]  /*4900*/  BSYNC.RECONVERGENT B1 ;  /* 0x0000000000017941 */ /* 0x000fea0003800200 */
.L_x_22210:
        /* <DEDUP_REMOVED lines=54> */
.L_x_22213:
[----:B------:R-:W-:Y:S05]  /*4c70*/  BSYNC.RECONVERGENT B1 ;  /* 0x0000000000017941 */ /* 0x000fea0003800200 */
.L_x_22212:
        /* <DEDUP_REMOVED lines=39> */
[-C--:B------:R-:W-:Y:S01]  /*4ef0*/  FFMA.SAT R53, R4, R11.reuse, 0.5 ;  /* 0x3f00000004357423 */ /* 0x080fe2000000200b */
[----:B------:R-:W-:Y:S01]  /*4f00*/  FFMA.RM R46, R15, R12, 12582913 ;  /* 0x4b4000010f2e7423 */ /* 0x000fe2000000400c */
[C---:B------:R-:W-:Y:S01]  /*4f10*/  FADD R13, R6.reuse, -12583039 ;  /* 0xcb40007f060d7421 */ /* 0x040fe20000000000 */
[----:B------:R-:W-:Y:S01]  /*4f20*/  SHF.L.U32 R6, R6, 0x17, RZ ;  /* 0x0000001706067819 */ /* 0x000fe200000006ff */
[----:B------:R-:W-:Y:S01]  /*4f30*/  FFMA.SAT R59, R26, R11, 0.5 ;  /* 0x3f0000001a3b7423 */ /* 0x000fe2000000200b */
[----:B------:R-:W-:Y:S01]  /*4f40*/  FADD R15, R46, -12583039 ;  /* 0xcb40007f2e0f7421 */ /* 0x000fe20000000000 */
[----:B------:R-:W-:-:S03]  /*4f50*/  FFMA R13, R14, 1.4426950216293334961, -R13 ;  /* 0x3fb8aa3b0e0d7823 */ /* 0x000fc6000000080d */
[----:B------:R-:W-:Y:S01]  /*4f60*/  FFMA R15, R52, 1.4426950216293334961, -R15 ;  /* 0x3fb8aa3b340f7823 */ /* 0x000fe2000000080f */
[----:B------:R-:W-:Y:S01]  /*4f70*/  FFMA R14, R14, 1.925963033500011079e-08, R13 ;  /* 0x32a570600e0e7823 */ /* 0x000fe2000000000d */
[----:B------:R-:W-:Y:S02]  /*4f80*/  FFMA.SAT R13, R8, R11, 0.5 ;  /* 0x3f000000080d7423 */ /* 0x000fe4000000200b */
[----:B------:R-:W-:Y:S02]  /*4f90*/  FFMA R52, R52, 1.925963033500011079e-08, R15 ;  /* 0x32a5706034347823 */ /* 0x000fe4000000000f */
[----:B------:R1:W2:Y:S01]  /*4fa0*/  MUFU.EX2 R15, R14 ;  /* 0x0000000e000f7308 */ /* 0x0002a20000000800 */
[----:B------:R-:W-:-:S04]  /*4fb0*/  FFMA.RM R47, R13, R12, 12582913 ;  /* 0x4b4000010d2f7423 */ /* 0x000fc8000000400c */
[----:B------:R-:W-:-:S04]  /*4fc0*/  FADD R13, R47, -12583039 ;  /* 0xcb40007f2f0d7421 */ /* 0x000fc80000000000 */
[----:B------:R-:W-:Y:S01]  /*4fd0*/  FFMA R51, R8, 1.4426950216293334961, -R13 ;  /* 0x3fb8aa3b08337823 */ /* 0x000fe2000000080d */
[-C--:B-1----:R-:W-:Y:S01]  /*4fe0*/  FFMA.RM R14, R57, R12.reuse, 12582913 ;  /* 0x4b400001390e7423 */ /* 0x082fe2000000400c */
[-C--:B------:R-:W-:Y:S01]  /*4ff0*/  FFMA.RM R13, R53, R12.reuse, 12582913 ;  /* 0x4b400001350d7423 */ /* 0x080fe2000000400c */
[----:B------:R-:W-:Y:S01]  /*5000*/  FFMA.SAT R57, R10, R11, 0.5 ;  /* 0x3f0000000a397423 */ /* 0x000fe2000000200b */
[----:B------:R-:W-:Y:S01]  /*5010*/  FFMA R51, R8, 1.925963033500011079e-08, R51 ;  /* 0x32a5706008337823 */ /* 0x000fe20000000033 */
[----:B------:R-:W-:Y:S02]  /*5020*/  IMAD.SHL.U32 R8, R46, 0x800000, RZ ;  /* 0x008000002e087824 */ /* 0x000fe400078e00ff */
[----:B------:R-:W-:Y:S01]  /*5030*/  FADD R53, R13, -12583039 ;  /* 0xcb40007f0d357421 */ /* 0x000fe20000000000 */
[----:B--2---:R-:W-:Y:S01]  /*5040*/  FMUL R22, R6, R15 ;  /* 0x0000000f06167220 */ /* 0x004fe20000400000 */
[----:B------:R-:W-:Y:S02]  /*5050*/  FFMA.SAT R15, R16, R11, 0.5 ;  /* 0x3f000000100f7423 */ /* 0x000fe4000000200b */
[C---:B------:R-:W-:Y:S01]  /*5060*/  FFMA R53, R4.reuse, 1.4426950216293334961, -R53 ;  /* 0x3fb8aa3b04357823 */ /* 0x040fe20000000835 */
[----:B------:R-:W1:Y:S01]  /*5070*/  MUFU.EX2 R51, R51 ;  /* 0x0000003300337308 */ /* 0x000e620000000800 */
[----:B------:R-:W-:Y:S01]  /*5080*/  SHF.L.U32 R6, R47, 0x17, RZ ;  /* 0x000000172f067819 */ /* 0x000fe200000006ff */
[----:B------:R-:W-:Y:S01]  /*5090*/  FFMA.RM R54, R15, R12, 12582913 ;  /* 0x4b4000010f367423 */ /* 0x000fe2000000400c */
[----:B------:R-:W-:Y:S01]  /*50a0*/  FFMA R53, R4, 1.925963033500011079e-08, R53 ;  /* 0x32a5706004357823 */ /* 0x000fe20000000035 */
[----:B------:R-:W-:-:S02]  /*50b0*/  IMAD.SHL.U32 R4, R13, 0x800000, RZ ;  /* 0x008000000d047824 */ /* 0x000fc400078e00ff */
[-C--:B------:R-:W-:Y:S01]  /*50c0*/  FFMA.RM R13, R57, R12.reuse, 12582913 ;  /* 0x4b400001390d7423 */ /* 0x080fe2000000400c */
[----:B------:R-:W-:Y:S01]  /*50d0*/  FADD R55, R54, -12583039 ;  /* 0xcb40007f36377421 */ /* 0x000fe20000000000 */
[----:B------:R-:W-:Y:S01]  /*50e0*/  FFMA.SAT R47, R20, R11, 0.5 ;  /* 0x3f000000142f7423 */ /* 0x000fe2000000200b */
[----:B------:R-:W2:Y:S01]  /*50f0*/  MUFU.EX2 R15, R52 ;  /* 0x00000034000f7308 */ /* 0x000ea20000000800 */
[----:B------:R-:W-:Y:S01]  /*5100*/  FADD R57, R13, -12583039 ;  /* 0xcb40007f0d397421 */ /* 0x000fe20000000000 */
[----:B------:R-:W-:Y:S01]  /*5110*/  FFMA R55, R16, 1.4426950216293334961, -R55 ;  /* 0x3fb8aa3b10377823 */ /* 0x000fe20000000837 */
[----:B------:R-:W-:Y:S01]  /*5120*/  FFMA.RM R47, R47, R12, 12582913 ;  /* 0x4b4000012f2f7423 */ /* 0x000fe2000000400c */
[----:B------:R-:W-:Y:S01]  /*5130*/  SHF.L.U32 R54, R54, 0x17, RZ ;  /* 0x0000001736367819 */ /* 0x000fe200000006ff */
[----:B------:R-:W-:Y:S01]  /*5140*/  FFMA R57, R10, 1.4426950216293334961, -R57 ;  /* 0x3fb8aa3b0a397823 */ /* 0x000fe20000000839 */
[----:B------:R-:W-:Y:S01]  /*5150*/  FFMA R55, R16, 1.925963033500011079e-08, R55 ;  /* 0x32a5706010377823 */ /* 0x000fe20000000037 */
[----:B------:R-:W-:Y:S01]  /*5160*/  IMAD.SHL.U32 R16, R14, 0x800000, RZ ;  /* 0x008000000e107824 */ /* 0x000fe200078e00ff */
[----:B------:R-:W3:Y:S01]  /*5170*/  MUFU.EX2 R53, R53 ;  /* 0x0000003500357308 */ /* 0x000ee20000000800 */
[----:B------:R-:W-:Y:S01]  /*5180*/  FFMA R57, R10, 1.925963033500011079e-08, R57 ;  /* 0x32a570600a397823 */ /* 0x000fe20000000039 */
[----:B-1----:R-:W-:Y:S01]  /*5190*/  FMUL R6, R6, R51 ;  /* 0x0000003306067220 */ /* 0x002fe20000400000 */
[----:B------:R-:W-:-:S04]  /*51a0*/  FADD R51, R47, -12583039 ;  /* 0xcb40007f2f337421 */ /* 0x000fc80000000000 */
[----:B------:R-:W-:Y:S01]  /*51b0*/  FFMA R51, R20, 1.4426950216293334961, -R51 ;  /* 0x3fb8aa3b14337823 */ /* 0x000fe20000000833 */
[----:B------:R-:W1:Y:S01]  /*51c0*/  MUFU.EX2 R57, R57 ;  /* 0x0000003900397308 */ /* 0x000e620000000800 */
[----:B--2---:R-:W-:Y:S01]  /*51d0*/  FMUL R8, R8, R15 ;  /* 0x0000000f08087220 */ /* 0x004fe20000400000 */
[----:B------:R-:W-:Y:S01]  /*51e0*/  FADD R15, R14, -12583039 ;  /* 0xcb40007f0e0f7421 */ /* 0x000fe20000000000 */
[----:B------:R-:W-:Y:S01]  /*51f0*/  FFMA.RM R14, R59, R12, 12582913 ;  /* 0x4b4000013b0e7423 */ /* 0x000fe2000000400c */
[----:B------:R-:W-:Y:S01]  /*5200*/  FFMA R51, R20, 1.925963033500011079e-08, R51 ;  /* 0x32a5706014337823 */ /* 0x000fe20000000033 */
[----:B------:R-:W-:Y:S02]  /*5210*/  IMAD.SHL.U32 R20, R13, 0x800000, RZ ;  /* 0x008000000d147824 */ /* 0x000fe400078e00ff */
[----:B------:R-:W-:Y:S01]  /*5220*/  FFMA R15, R18, 1.4426950216293334961, -R15 ;  /* 0x3fb8aa3b120f7823 */ /* 0x000fe2000000080f */
[C---:B------:R-:W-:Y:S01]  /*5230*/  FADD R59, R14.reuse, -12583039 ;  /* 0xcb40007f0e3b7421 */ /* 0x040fe20000000000 */
[----:B------:R-:W2:Y:S01]  /*5240*/  MUFU.EX2 R55, R55 ;  /* 0x0000003700377308 */ /* 0x000ea20000000800 */
[----:B------:R-:W-:-:S02]  /*5250*/  IMAD.SHL.U32 R14, R14, 0x800000, RZ ;  /* 0x008000000e0e7824 */ /* 0x000fc400078e00ff */
[----:B------:R-:W-:Y:S01]  /*5260*/  FFMA R15, R18, 1.925963033500011079e-08, R15 ;  /* 0x32a57060120f7823 */ /* 0x000fe2000000000f */
[----:B------:R-:W-:Y:S01]  /*5270*/  FFMA R59, R26, 1.4426950216293334961, -R59 ;  /* 0x3fb8aa3b1a3b7823 */ /* 0x000fe2000000083b */
[----:B------:R-:W-:Y:S01]  /*5280*/  SHF.L.U32 R18, R47, 0x17, RZ ;  /* 0x000000172f127819 */ /* 0x000fe200000006ff */
[----:B---3--:R-:W-:Y:S01]  /*5290*/  FMUL R4, R4, R53 ;  /* 0x0000003504047220 */ /* 0x008fe20000400000 */
[----:B------:R-:W-:Y:S01]  /*52a0*/  FFMA.SAT R53, R24, R11, 0.5 ;  /* 0x3f00000018357423 */ /* 0x000fe2000000200b */
[----:B------:R-:W-:Y:S01]  /*52b0*/  FFMA R59, R26, 1.925963033500011079e-08, R59 ;  /* 0x32a570601a3b7823 */ /* 0x000fe2000000003b */
[----:B------:R-:W3:Y:S01]  /*52c0*/  MUFU.EX2 R15, R15 ;  /* 0x0000000f000f7308 */ /* 0x000ee20000000800 */
[----:B-1----:R-:W-:Y:S01]  /*52d0*/  FMUL R20, R20, R57 ;  /* 0x0000003914147220 */ /* 0x002fe20000400000 */
[----:B------:R-:W-:Y:S01]  /*52e0*/  FFMA.SAT R57, R38, R11, 0.5 ;  /* 0x3f00000026397423 */ /* 0x000fe2000000200b */
[----:B------:R-:W-:-:S05]  /*52f0*/  FFMA.RM R53, R53, R12, 12582913 ;  /* 0x4b40000135357423 */ /* 0x000fca000000400c */
[----:B------:R-:W1:Y:S01]  /*5300*/  MUFU.EX2 R59, R59 ;  /* 0x0000003b003b7308 */ /* 0x000e620000000800 */
[----:B--2---:R-:W-:Y:S01]  /*5310*/  FMUL R10, R54, R55 ;  /* 0x00000037360a7220 */ /* 0x004fe20000400000 */
[----:B------:R-:W-:-:S04]  /*5320*/  FADD R55, R53, -12583039 ;  /* 0xcb40007f35377421 */ /* 0x000fc80000000000 */
[----:B------:R-:W-:Y:S02]  /*5330*/  FFMA R55, R24, 1.4426950216293334961, -R55 ;  /* 0x3fb8aa3b18377823 */ /* 0x000fe40000000837 */
[----:B------:R-:W2:Y:S01]  /*5340*/  MUFU.EX2 R51, R51 ;  /* 0x0000003300337308 */ /* 0x000ea20000000800 */
[----:B---3--:R-:W-:Y:S01]  /*5350*/  FMUL R16, R16, R15 ;  /* 0x0000000f10107220 */ /* 0x008fe20000400000 */
[----:B------:R-:W-:Y:S01]  /*5360*/  FFMA.SAT R15, R28, R11, 0.5 ;  /* 0x3f0000001c0f7423 */ /* 0x000fe2000000200b */
[----:B------:R-:W-:Y:S01]  /*5370*/  FFMA R55, R24, 1.925963033500011079e-08, R55 ;  /* 0x32a5706018377823 */ /* 0x000fe20000000037 */
[----:B------:R-:W-:Y:S02]  /*5380*/  SHF.L.U32 R24, R53, 0x17, RZ ;  /* 0x0000001735187819 */ /* 0x000fe400000006ff */
[----:B------:R-:W-:Y:S01]  /*5390*/  FFMA.RM R46, R15, R12, 12582913 ;  /* 0x4b4000010f2e7423 */ /* 0x000fe2000000400c */
[----:B-1----:R-:W-:-:S03]  /*53a0*/  FMUL R26, R14, R59 ;  /* 0x0000003b0e1a7220 */ /* 0x002fc60000400000 */
[----:B------:R-:W-:Y:S01]  /*53b0*/  FADD R15, R46, -12583039 ;  /* 0xcb40007f2e0f7421 */ /* 0x000fe20000000000 */
[----:B------:R-:W-:Y:S01]  /*53c0*/  FFMA.RM R14, R57, R12, 12582913 ;  /* 0x4b400001390e7423 */ /* 0x000fe2000000400c */
[----:B------:R-:W1:Y:S02]  /*53d0*/  MUFU.EX2 R55, R55 ;  /* 0x0000003700377308 */ /* 0x000e640000000800 */
[----:B------:R-:W-:Y:S01]  /*53e0*/  FFMA R15, R28, 1.4426950216293334961, -R15 ;  /* 0x3fb8aa3b1c0f7823 */ /* 0x000fe2000000080f */
[----:B--2---:R-:W-:-:S03]  /*53f0*/  FMUL R18, R18, R51 ;  /* 0x0000003312127220 */ /* 0x004fc60000400000 */
[----:B------:R-:W-:Y:S01]  /*5400*/  FFMA R47, R28, 1.925963033500011079e-08, R15 ;  /* 0x32a570601c2f7823 */ /* 0x000fe2000000000f */
[----:B------:R-:W-:Y:S01]  /*5410*/  SHF.L.U32 R28, R46, 0x17, RZ ;  /* 0x000000172e1c7819 */ /* 0x000fe200000006ff */
[----:B------:R-:W-:-:S04]  /*5420*/  FFMA.SAT R15, R30, R11, 0.5 ;  /* 0x3f0000001e0f7423 */ /* 0x000fc8000000200b */
[----:B------:R-:W2:Y:S01]  /*5430*/  MUFU.EX2 R47, R47 ;  /* 0x0000002f002f7308 */ /* 0x000ea20000000800 */
[----:B------:R-:W-:-:S04]  /*5440*/  FFMA.RM R13, R15, R12, 12582913 ;  /* 0x4b4000010f0d7423 */ /* 0x000fc8000000400c */
[----:B------:R-:W-:Y:S01]  /*5450*/  FADD R15, R13, -12583039 ;  /* 0xcb40007f0d0f7421 */ /* 0x000fe20000000000 */
[----:B-1----:R-:W-:-:S03]  /*5460*/  FMUL R24, R24, R55 ;  /* 0x0000003718187220 */ /* 0x002fc60000400000 */
[----:B------:R-:W-:-:S04]  /*5470*/  FFMA R15, R30, 1.4426950216293334961, -R15 ;  /* 0x3fb8aa3b1e0f7823 */ /* 0x000fc8000000080f */
[----:B------:R-:W-:Y:S01]  /*5480*/  FFMA R51, R30, 1.925963033500011079e-08, R15 ;  /* 0x32a570601e337823 */ /* 0x000fe2000000000f */
[----:B------:R-:W-:Y:S01]  /*5490*/  FFMA.SAT R15, R32, R11, 0.5 ;  /* 0x3f000000200f7423 */ /* 0x000fe2000000200b */
[----:B------:R-:W-:Y:S02]  /*54a0*/  IMAD.SHL.U32 R30, R13, 0x800000, RZ ;  /* 0x008000000d1e7824 */ /* 0x000fe400078e00ff */
[----:B--2---:R-:W-:Y:S01]  /*54b0*/  FMUL R28, R28, R47 ;  /* 0x0000002f1c1c7220 */ /* 0x004fe20000400000 */
[C---:B------:R-:W-:Y:S01]  /*54c0*/  FADD R47, R14.reuse, -12583039 ;  /* 0xcb40007f0e2f7421 */ /* 0x040fe20000000000 */
[----:B------:R-:W-:Y:S01]  /*54d0*/  FFMA.RM R52, R15, R12, 12582913 ;  /* 0x4b4000010f347423 */ /* 0x000fe2000000400c */
[----:B------:R-:W1:Y:S01]  /*54e0*/  MUFU.EX2 R51, R51 ;  /* 0x0000003300337308 */ /* 0x000e620000000800 */
[----:B------:R-:W-:Y:S01]  /*54f0*/  SHF.L.U32 R14, R14, 0x17, RZ ;  /* 0x000000170e0e7819 */ /* 0x000fe200000006ff */
[----:B------:R-:W-:Y:S01]  /*5500*/  FFMA R47, R38, 1.4426950216293334961, -R47 ;  /* 0x3fb8aa3b262f7823 */ /* 0x000fe2000000082f */
[----:B------:R-:W-:-:S03]  /*5510*/  FADD R15, R52, -12583039 ;  /* 0xcb40007f340f7421 */ /* 0x000fc60000000000 */
[----:B------:R-:W-:Y:S01]  /*5520*/  FFMA R38, R38, 1.925963033500011079e-08, R47 ;  /* 0x32a5706026267823 */ /* 0x000fe2000000002f */
[----:B------:R-:W-:Y:S01]  /*5530*/  FFMA.SAT R47, R42, R11, 0.5 ;  /* 0x3f0000002a2f7423 */ /* 0x000fe2000000200b */
[----:B------:R-:W-:-:S03]  /*5540*/  FFMA R15, R32, 1.4426950216293334961, -R15 ;  /* 0x3fb8aa3b200f7823 */ /* 0x000fc6000000080f */
[-C--:B------:R-:W-:Y:S01]  /*5550*/  FFMA.RM R13, R47, R12.reuse, 12582913 ;  /* 0x4b4000012f0d7423 */ /* 0x080fe2000000400c */
[----:B------:R-:W-:Y:S01]  /*5560*/  FFMA R53, R32, 1.925963033500011079e-08, R15 ;  /* 0x32a5706020357823 */ /* 0x000fe2000000000f */
[----:B------:R-:W-:Y:S01]  /*5570*/  FFMA.SAT R15, R34, R11, 0.5 ;  /* 0x3f000000220f7423 */ /* 0x000fe2000000200b */
[----:B------:R-:W-:Y:S01]  /*5580*/  SHF.L.U32 R32, R52, 0x17, RZ ;  /* 0x0000001734207819 */ /* 0x000fe200000006ff */
[C---:B------:R-:W-:Y:S01]  /*5590*/  FADD R47, R13.reuse, -12583039 ;  /* 0xcb40007f0d2f7421 */ /* 0x040fe20000000000 */
[----:B------:R-:W-:Y:S02]  /*55a0*/  IMAD.SHL.U32 R13, R13, 0x800000, RZ ;  /* 0x008000000d0d7824 */ /* 0x000fe400078e00ff */
[----:B------:R-:W-:Y:S01]  /*55b0*/  FFMA.RM R15, R15, R12, 12582913 ;  /* 0x4b4000010f0f7423 */ /* 0x000fe2000000400c */
[----:B-1----:R-:W-:Y:S01]  /*55c0*/  FMUL R30, R30, R51 ;  /* 0x000000331e1e7220 */ /* 0x002fe20000400000 */
[----:B------:R-:W-:Y:S01]  /*55d0*/  FFMA R47, R42, 1.4426950216293334961, -R47 ;  /* 0x3fb8aa3b2a2f7823 */ /* 0x000fe2000000082f */
[-C--:B------:R-:W-:Y:S01]  /*55e0*/  FFMA.SAT R51, R40, R11.reuse, 0.5 ;  /* 0x3f00000028337423 */ /* 0x080fe2000000200b */
[----:B------:R-:W-:Y:S01]  /*55f0*/  FADD R55, R15, -12583039 ;  /* 0xcb40007f0f377421 */ /* 0x000fe20000000000 */
[----:B------:R-:W1:Y:S01]  /*5600*/  MUFU.EX2 R53, R53 ;  /* 0x0000003500357308 */ /* 0x000e620000000800 */
[----:B------:R-:W-:Y:S01]  /*5610*/  FFMA R46, R42, 1.925963033500011079e-08, R47 ;  /* 0x32a570602a2e7823 */ /* 0x000fe2000000002f */
[----:B------:R-:W-:Y:S01]  /*5620*/  FFMA.SAT R47, R48, R11, 0.5 ;  /* 0x3f000000302f7423 */ /* 0x000fe2000000200b */
[----:B------:R-:W-:-:S03]  /*5630*/  FFMA R55, R34, 1.4426950216293334961, -R55 ;  /* 0x3fb8aa3b22377823 */ /* 0x000fc60000000837 */
[----:B------:R-:W-:Y:S01]  /*5640*/  FFMA.RM R42, R47, R12, 12582913 ;  /* 0x4b4000012f2a7423 */ /* 0x000fe2000000400c */
[----:B------:R-:W-:Y:S01]  /*5650*/  FFMA R55, R34, 1.925963033500011079e-08, R55 ;  /* 0x32a5706022377823 */ /* 0x000fe20000000037 */
[----:B------:R-:W-:Y:S01]  /*5660*/  IMAD.SHL.U32 R34, R15, 0x800000, RZ ;  /* 0x008000000f227824 */ /* 0x000fe200078e00ff */
[----:B------:R-:W-:Y:S01]  /*5670*/  MUFU.EX2 R46, R46 ;  /* 0x0000002e002e7308 */ /* 0x000fe20000000800 */
[----:B------:R-:W-:-:S04]  /*5680*/  FADD R47, R42, -12583039 ;  /* 0xcb40007f2a2f7421 */ /* 0x000fc80000000000 */
[----:B------:R-:W-:-:S03]  /*5690*/  FFMA R47, R48, 1.4426950216293334961, -R47 ;  /* 0x3fb8aa3b302f7823 */ /* 0x000fc6000000082f */
[----:B------:R-:W2:Y:S01]  /*56a0*/  MUFU.EX2 R55, R55 ;  /* 0x0000003700377308 */ /* 0x000ea20000000800 */
[----:B------:R-:W-:Y:S01]  /*56b0*/  FFMA R48, R48, 1.925963033500011079e-08, R47 ;  /* 0x32a5706030307823 */ /* 0x000fe2000000002f */
[----:B------:R-:W-:Y:S01]  /*56c0*/  FFMA.SAT R47, R50, R11, 0.5 ;  /* 0x3f000000322f7423 */ /* 0x000fe2000000200b */
[----:B-1----:R-:W-:-:S03]  /*56d0*/  FMUL R32, R32, R53 ;  /* 0x0000003520207220 */ /* 0x002fc60000400000 */
[----:B------:R-:W-:Y:S02]  /*56e0*/  FFMA.RM R15, R47, R12, 12582913 ;  /* 0x4b4000012f0f7423 */ /* 0x000fe4000000400c */
[----:B------:R-:W-:Y:S02]  /*56f0*/  MUFU.EX2 R53, R48 ;  /* 0x0000003000357308 */ /* 0x000fe40000000800 */
[C---:B------:R-:W-:Y:S01]  /*5700*/  FADD R47, R15.reuse, -12583039 ;  /* 0xcb40007f0f2f7421 */ /* 0x040fe20000000000 */
[----:B------:R-:W-:-:S03]  /*5710*/  IMAD.SHL.U32 R15, R15, 0x800000, RZ ;  /* 0x008000000f0f7824 */ /* 0x000fc600078e00ff */
[----:B------:R-:W-:Y:S01]  /*5720*/  FFMA R47, R50, 1.4426950216293334961, -R47 ;  /* 0x3fb8aa3b322f7823 */ /* 0x000fe2000000082f */
[----:B--2---:R-:W-:-:S03]  /*5730*/  FMUL R34, R34, R55 ;  /* 0x0000003722227220 */ /* 0x004fc60000400000 */
[----:B------:R-:W-:Y:S01]  /*5740*/  FFMA R50, R50, 1.925963033500011079e-08, R47 ;  /* 0x32a5706032327823 */ /* 0x000fe2000000002f */
[----:B------:R-:W-:-:S04]  /*5750*/  FFMA.SAT R47, R36, R11, 0.5 ;  /* 0x3f000000242f7423 */ /* 0x000fc8000000200b */
[-C--:B------:R-:W-:Y:S01]  /*5760*/  FFMA.RM R11, R47, R12.reuse, 12582913 ;  /* 0x4b4000012f0b7423 */ /* 0x080fe2000000400c */
[----:B------:R-:W-:Y:S01]  /*5770*/  FFMA.RM R12, R51, R12, 12582913 ;  /* 0x4b400001330c7423 */ /* 0x000fe2000000400c */
[----:B------:R-:W1:Y:S02]  /*5780*/  MUFU.EX2 R50, R50 ;  /* 0x0000003200327308 */ /* 0x000e640000000800 */
[----:B------:R-:W-:-:S04]  /*5790*/  FADD R47, R11, -12583039 ;  /* 0xcb40007f0b2f7421 */ /* 0x000fc80000000000 */
[C---:B------:R-:W-:Y:S02]  /*57a0*/  FFMA R47, R36.reuse, 1.4426950216293334961, -R47 ;  /* 0x3fb8aa3b242f7823 */ /* 0x040fe4000000082f */
[----:B------:R2:W3:Y:S02]  /*57b0*/  MUFU.EX2 R51, R38 ;  /* 0x0000002600337308 */ /* 0x0004e40000000800 */
[----:B------:R-:W-:Y:S01]  /*57c0*/  FFMA R52, R36, 1.925963033500011079e-08, R47 ;  /* 0x32a5706024347823 */ /* 0x000fe2000000002f */
[----:B------:R-:W-:-:S04]  /*57d0*/  FADD R47, R12, -12583039 ;  /* 0xcb40007f0c2f7421 */ /* 0x000fc80000000000 */
[C---:B------:R-:W-:Y:S01]  /*57e0*/  FFMA R47, R40.reuse, 1.4426950216293334961, -R47 ;  /* 0x3fb8aa3b282f7823 */ /* 0x040fe2000000082f */
[----:B------:R-:W-:Y:S01]  /*57f0*/  MUFU.EX2 R52, R52 ;  /* 0x0000003400347308 */ /* 0x000fe20000000800 */
[----:B--2---:R-:W-:Y:S01]  /*5800*/  FMUL R38, R13, R46 ;  /* 0x0000002e0d267220 */ /* 0x004fe20000400000 */
[----:B------:R-:W-:Y:S01]  /*5810*/  SHF.L.U32 R13, R11, 0x17, RZ ;  /* 0x000000170b0d7819 */ /* 0x000fe200000006ff */
[----:B------:R-:W-:Y:S01]  /*5820*/  FFMA R54, R40, 1.925963033500011079e-08, R47 ;  /* 0x32a5706028367823 */ /* 0x000fe2000000002f */
[----:B------:R-:W-:Y:S01]  /*5830*/  FADD R47, RZ, R22 ;  /* 0x00000016ff2f7221 */ /* 0x000fe20000000000 */
[----:B------:R-:W-:Y:S01]  /*5840*/  SHF.L.U32 R40, R42, 0x17, RZ ;  /* 0x000000172a287819 */ /* 0x000fe200000006ff */
[----:B-1----:R-:W-:Y:S01]  /*5850*/  FMUL R42, R15, R50 ;  /* 0x000000320f2a7220 */ /* 0x002fe20000400000 */
[----:B------:R-:W-:Y:S02]  /*5860*/  IMAD.SHL.U32 R46, R12, 0x800000, RZ ;  /* 0x008000000c2e7824 */ /* 0x000fe400078e00ff */
[----:B------:R-:W-:Y:S01]  /*5870*/  FADD R47, R47, R8 ;  /* 0x000000082f2f7221 */ /* 0x000fe20000000000 */
[----:B---3--:R-:W-:Y:S01]  /*5880*/  FMUL R36, R14, R51 ;  /* 0x000000330e247220 */ /* 0x008fe20000400000 */
[----:B------:R-:W-:Y:S01]  /*5890*/  FMUL R40, R40, R53 ;  /* 0x0000003528287220 */ /* 0x000fe20000400000 */
[----:B------:R-:W1:Y:S01]  /*58a0*/  MUFU.EX2 R51, R54 ;  /* 0x0000003600337308 */ /* 0x000e620000000800 */
[----:B------:R-:W-:-:S04]  /*58b0*/  FADD R47, R47, R6 ;  /* 0x000000062f2f7221 */ /* 0x000fc80000000000 */
        /* <DEDUP_REMOVED lines=28> */
.L_x_22267:
        /* <DEDUP_REMOVED lines=12> */
[----:B01----:R-:W-:Y:S05]  /*5b40*/  CALL.REL.NOINC `($__internal_342_$__cuda_sm3x_div_rn_noftz_f32_slowpath) ;  /* 0x00000028007c7944 */ /* 0x003fea0003c00000 */
[----:B------:R-:W-:-:S07]  /*5b50*/  IMAD.MOV.U32 R15, RZ, RZ, R11 ;  /* 0x000000ffff0f7224 */ /* 0x000fce00078e000b */
.L_x_22216:
[----:B------:R-:W-:Y:S05]  /*5b60*/  BSYNC.RECONVERGENT B3 ;  /* 0x0000000000037941 */ /* 0x000fea0003800200 */
.L_x_22215:
        /* <DEDUP_REMOVED lines=12> */
[----:B01----:R-:W-:Y:S05]  /*5c30*/  CALL.REL.NOINC `($__internal_342_$__cuda_sm3x_div_rn_noftz_f32_slowpath) ;  /* 0x0000002800407944 */ /* 0x003fea0003c00000 */
[----:B------:R-:W-:-:S07]  /*5c40*/  MOV R51, R11 ;  /* 0x0000000b00337202 */ /* 0x000fce0000000f00 */
.L_x_22218:
[----:B------:R-:W-:Y:S05]  /*5c50*/  BSYNC.RECONVERGENT B3 ;  /* 0x0000000000037941 */ /* 0x000fea0003800200 */
.L_x_22217:
        /* <DEDUP_REMOVED lines=12> */
[----:B01----:R-:W-:Y:S05]  /*5d20*/  CALL.REL.NOINC `($__internal_342_$__cuda_sm3x_div_rn_noftz_f32_slowpath) ;  /* 0x0000002800047944 */ /* 0x003fea0003c00000 */
[----:B------:R-:W-:-:S07]  /*5d30*/  IMAD.MOV.U32 R53, RZ, RZ, R11 ;  /* 0x000000ffff357224 */ /* 0x000fce00078e000b */
.L_x_22220:
[----:B------:R-:W-:Y:S05]  /*5d40*/  BSYNC.RECONVERGENT B3 ;  /* 0x0000000000037941 */ /* 0x000fea0003800200 */
.L_x_22219:
        /* <DEDUP_REMOVED lines=14> */
.L_x_22222:
[----:B------:R-:W-:Y:S05]  /*5e30*/  BSYNC.RECONVERGENT B3 ;  /* 0x0000000000037941 */ /* 0x000fea0003800200 */
.L_x_22221:
        /* <DEDUP_REMOVED lines=14> */
.L_x_22224:
[----:B------:R-:W-:Y:S05]  /*5f20*/  BSYNC.RECONVERGENT B3 ;  /* 0x0000000000037941 */ /* 0x000fea0003800200 */
.L_x_22223:
        /* <DEDUP_REMOVED lines=14> */
.L_x_22226:
[----:B------:R-:W-:Y:S05]  /*6010*/  BSYNC.RECONVERGENT B3 ;  /* 0x0000000000037941 */ /* 0x000fea0003800200 */
.L_x_22225:
        /* <DEDUP_REMOVED lines=14> */
.L_x_22228:
[----:B------:R-:W-:Y:S05]  /*6100*/  BSYNC.RECONVERGENT B3 ;  /* 0x0000000000037941 */ /* 0x000fea0003800200 */
.L_x_22227:
        /* <DEDUP_REMOVED lines=14> */
.L_x_22230:
[----:B------:R-:W-:Y:S05]  /*61f0*/  BSYNC.RECONVERGENT B3 ;  /* 0x0000000000037941 */ /* 0x000fea0003800200 */
.L_x_22229:
        /* <DEDUP_REMOVED lines=14> */
.L_x_22232:
[----:B------:R-:W-:Y:S05]  /*62e0*/  BSYNC.RECONVERGENT B3 ;  /* 0x0000000000037941 */ /* 0x000fea0003800200 */
.L_x_22231:
        /* <DEDUP_REMOVED lines=14> */
.L_x_22234:
[----:B------:R-:W-:Y:S05]  /*63d0*/  BSYNC.RECONVERGENT B3 ;  /* 0x0000000000037941 */ /* 0x000fea0003800200 */
.L_x_22233:
        /* <DEDUP_REMOVED lines=14> */
.L_x_22236:
[----:B------:R-:W-:Y:S05]  /*64c0*/  BSYNC.RECONVERGENT B3 ;  /* 0x0000000000037941 */ /* 0x000fea0003800200 */
.L_x_22235:
        /* <DEDUP_REMOVED lines=14> */
.L_x_22238:
[----:B------:R-:W-:Y:S05]  /*65b0*/  BSYNC.RECONVERGENT B3 ;  /* 0x0000000000037941 */ /* 0x000fea0003800200 */
.L_x_22237:
        /* <DEDUP_REMOVED lines=14> */
.L_x_22240:
[----:B------:R-:W-:Y:S05]  /*66a0*/  BSYNC.RECONVERGENT B3 ;  /* 0x0000000000037941 */ /* 0x000fea0003800200 */
.L_x_22239:
        /* <DEDUP_REMOVED lines=14> */
.L_x_22242:
[----:B------:R-:W-:Y:S05]  /*6790*/  BSYNC.RECONVERGENT B3 ;  /* 0x0000000000037941 */ /* 0x000fea0003800200 */
.L_x_22241:
        /* <DEDUP_REMOVED lines=14> */
.L_x_22244:
[----:B------:R-:W-:Y:S05]  /*6880*/  BSYNC.RECONVERGENT B3 ;  /* 0x0000000000037941 */ /* 0x000fea0003800200 */
.L_x_22243:
        /* <DEDUP_REMOVED lines=14> */
.L_x_22246:
[----:B------:R-:W-:Y:S05]  /*6970*/  BSYNC.RECONVERGENT B3 ;  /* 0x0000000000037941 */ /* 0x000fea0003800200 */
.L_x_22245:
        /* <DEDUP_REMOVED lines=14> */
.L_x_22248:
[----:B------:R-:W-:Y:S05]  /*6a60*/  BSYNC.RECONVERGENT B3 ;  /* 0x0000000000037941 */ /* 0x000fea0003800200 */
.L_x_22247:
        /* <DEDUP_REMOVED lines=14> */
.L_x_22250:
[----:B------:R-:W-:Y:S05]  /*6b50*/  BSYNC.RECONVERGENT B3 ;  /* 0x0000000000037941 */ /* 0x000fea0003800200 */
.L_x_22249:
        /* <DEDUP_REMOVED lines=14> */
.L_x_22252:
[----:B------:R-:W-:Y:S05]  /*6c40*/  BSYNC.RECONVERGENT B3 ;  /* 0x0000000000037941 */ /* 0x000fea0003800200 */
.L_x_22251:
        /* <DEDUP_REMOVED lines=14> */
.L_x_22254:
[----:B------:R-:W-:Y:S05]  /*6d30*/  BSYNC.RECONVERGENT B3 ;  /* 0x0000000000037941 */ /* 0x000fea0003800200 */
.L_x_22253:
        /* <DEDUP_REMOVED lines=13> */
[----:B------:R-:W-:Y:S02]  /*6e10*/  ISETP.GE.U32.AND P4, PT, R9, UR42, PT ;  /* 0x0000002a09007c0c */ /* 0x000fe4000bf86070 */
[----:B------:R-:W-:Y:S02]  /*6e20*/  ISETP.GE.U32.AND P3, PT, R17, UR42, PT ;  /* 0x0000002a11007c0c */ /* 0x000fe4000bf66070 */
[----:B------:R-:W-:Y:S02]  /*6e30*/  LEA.HI.X R13, R10, UR49, R11, 0x2, P6 ;  /* 0x000000310a0d7c11 */ /* 0x000fe4000b0f140b */
[----:B------:R-:W-:-:S02]  /*6e40*/  ISETP.GE.AND.EX P2, PT, RZ, UR43, PT, P2 ;  /* 0x0000002bff007c0c */ /* 0x000fc4000bf46320 */
[----:B------:R-:W-:Y:S01]  /*6e50*/  ISETP.GE.AND.EX P5, PT, RZ, UR43, PT, P5 ;  /* 0x0000002bff007c0c */ /* 0x000fe2000bfa6350 */
[----:B------:R0:W-:Y:S01]  /*6e60*/  @!P0 STG.E desc[UR4][R12.64], R15 ;  /* 0x0000000f0c008986 */ /* 0x0001e2000c101904 */
        /* <DEDUP_REMOVED lines=47> */
[----:B---3--:R-:W-:Y:S01]  /*7160*/  IMAD R15, R15, UR4, RZ ;  /* 0x000000040f0f7c24 */ /* 0x008fe2000f8e02ff */
        /* <DEDUP_REMOVED lines=49> */
.L_x_22173:
[----:B------:R-:W-:Y:S05]  /*7480*/  EXIT ;  /* 0x000000000000794d */ /* 0x000fea0003800000 */
.L_x_22214:
[----:B------:R-:W-:Y:S01]  /*7490*/  BSSY B1, `(.L_x_22256) ;  /* 0x0000007000017945 */ /* 0x000fe20003800000 */
[----:B------:R-:W-:Y:S01]  /*74a0*/  IMAD.MOV.U32 R12, RZ, RZ, 0x10 ;  /* 0x00000010ff0c7424 */ /* 0x000fe200078e00ff */
[----:B------:R-:W-:Y:S01]  /*74b0*/  MOV R11, 0x1f ;  /* 0x0000001f000b7802 */ /* 0x000fe20000000f00 */
[----:B------:R-:W-:-:S07]  /*74c0*/  IMAD.MOV.U32 R15, RZ, RZ, -0x1 ;  /* 0xffffffffff0f7424 */ /* 0x000fce00078e00ff */
[----:B0-----:R-:W-:Y:S05]  /*74d0*/  WARPSYNC.COLLECTIVE R15, `(.L_x_22257) ;  /* 0x000000000f087348 */ /* 0x001fea0003c00000 */
[----:B------:R1:W2:Y:S02]  /*74e0*/  SHFL.BFLY P6, R14, R13, R12, R11 ;  /* 0x0c00000c0d0e7389 */ /* 0x0002a400000c000b */
[----:B012---:R-:W-:Y:S05]  /*74f0*/  ENDCOLLECTIVE ;  /* 0x000000000000791b */ /* 0x007fea0003800000 */
.L_x_22257:
[----:B------:R-:W-:Y:S05]  /*7500*/  BSYNC B1 ;  /* 0x0000000000017941 */ /* 0x000fea0003800000 */
.L_x_22256:
[----:B------:R-:W-:Y:S01]  /*7510*/  HFMA2 R12, -RZ, RZ, 0, 4.76837158203125e-07 ;  /* 0x00000008ff0c7431 */ /* 0x000fe200000001ff */
[----:B------:R-:W-:Y:S01]  /*7520*/  FMNMX R13, R14, R13, !PT ;  /* 0x0000000d0e0d7209 */ /* 0x000fe20007800000 */
[----:B------:R-:W-:Y:S01]  /*7530*/  IMAD.MOV.U32 R11, RZ, RZ, 0x1f ;  /* 0x0000001fff0b7424 */ /* 0x000fe200078e00ff */
[----:B------:R-:W-:-:S07]  /*7540*/  MOV R15, 0xffffffff ;  /* 0xffffffff000f7802 */ /* 0x000fce0000000f00 */
[----:B------:R-:W-:Y:S05]  /*7550*/  WARPSYNC.COLLECTIVE R15, `(.L_x_22258) ;  /* 0x000000000f087348 */ /* 0x000fea0003c00000 */
[----:B------:R0:W1:Y:S02]  /*7560*/  SHFL.BFLY P6, R14, R13, R12, R11 ;  /* 0x0c00000c0d0e7389 */ /* 0x00006400000c000b */
[----:B01----:R-:W-:Y:S05]  /*7570*/  ENDCOLLECTIVE ;  /* 0x000000000000791b */ /* 0x003fea0003800000 */
.L_x_22258:
[----:B------:R-:W-:Y:S01]  /*7580*/  HFMA2 R12, -RZ, RZ, 0, 2.384185791015625e-07 ;  /* 0x00000004ff0c7431 */ /* 0x000fe200000001ff */
[----:B------:R-:W-:-:S05]  /*7590*/  FMNMX R46, R13, R14, !PT ;  /* 0x0000000e0d2e7209 */ /* 0x000fca0007800000 */
[----:B------:R-:W-:-:S07]  /*75a0*/  IMAD.MOV.U32 R13, RZ, RZ, R46 ;  /* 0x000000ffff0d7224 */ /* 0x000fce00078e002e */
[----:B------:R-:W-:Y:S05]  /*75b0*/  WARPSYNC.COLLECTIVE R15, `(.L_x_22259) ;  /* 0x000000000f087348 */ /* 0x000fea0003c00000 */
[----:B------:R0:W1:Y:S02]  /*75c0*/  SHFL.BFLY P6, R14, R13, R12, R11 ;  /* 0x0c00000c0d0e7389 */ /* 0x00006400000c000b */
[----:B01----:R-:W-:Y:S05]  /*75d0*/  ENDCOLLECTIVE ;  /* 0x000000000000791b */ /* 0x003fea0003800000 */
.L_x_22259:
[----:B------:R-:W-:Y:S02]  /*75e0*/  MOV R12, 0x2 ;  /* 0x00000002000c7802 */ /* 0x000fe40000000f00 */
[----:B------:R-:W-:-:S05]  /*75f0*/  FMNMX R47, R46, R14, !PT ;  /* 0x0000000e2e2f7209 */ /* 0x000fca0007800000 */
[----:B------:R-:W-:-:S07]  /*7600*/  IMAD.MOV.U32 R13, RZ, RZ, R47 ;  /* 0x000000ffff0d7224 */ /* 0x000fce00078e002f */
[----:B------:R-:W-:Y:S05]  /*7610*/  WARPSYNC.COLLECTIVE R15, `(.L_x_22260) ;  /* 0x000000000f087348 */ /* 0x000fea0003c00000 */
[----:B------:R0:W1:Y:S02]  /*7620*/  SHFL.BFLY P6, R14, R13, R12, R11 ;  /* 0x0c00000c0d0e7389 */ /* 0x00006400000c000b */
[----:B01----:R-:W-:Y:S05]  /*7630*/  ENDCOLLECTIVE ;  /* 0x000000000000791b */ /* 0x003fea0003800000 */
.L_x_22260:
[----:B------:R-:W-:Y:S01]  /*7640*/  HFMA2 R12, -RZ, RZ, 0, 5.9604644775390625e-08 ;  /* 0x00000001ff0c7431 */ /* 0x000fe200000001ff */
[----:B------:R-:W-:-:S05]  /*7650*/  FMNMX R51, R47, R14, !PT ;  /* 0x0000000e2f337209 */ /* 0x000fca0007800000 */
[----:B------:R-:W-:-:S07]  /*7660*/  IMAD.MOV.U32 R13, RZ, RZ, R51 ;  /* 0x000000ffff0d7224 */ /* 0x000fce00078e0033 */
[----:B------:R-:W-:Y:S05]  /*7670*/  WARPSYNC.COLLECTIVE R15, `(.L_x_22261) ;  /* 0x000000000f087348 */ /* 0x000fea0003c00000 */
[----:B------:R0:W1:Y:S02]  /*7680*/  SHFL.BFLY P6, R14, R13, R12, R11 ;  /* 0x0c00000c0d0e7389 */ /* 0x00006400000c000b */
[----:B01----:R-:W-:Y:S05]  /*7690*/  ENDCOLLECTIVE ;  /* 0x000000000000791b */ /* 0x003fea0003800000 */
.L_x_22261:
        /* <DEDUP_REMOVED lines=209> */
.L_x_22262:
[----:B------:R-:W-:Y:S02]  /*83b0*/  IMAD.MOV.U32 R12, RZ, RZ, 0x8 ;  /* 0x00000008ff0c7424 */ /* 0x000fe400078e00ff */
[----:B------:R-:W-:-:S05]  /*83c0*/  FADD R48, R13, R14 ;  /* 0x0000000e0d307221 */ /* 0x000fca0000000000 */
[----:B------:R-:W-:-:S07]  /*83d0*/  MOV R13, R48 ;  /* 0x00000030000d7202 */ /* 0x000fce0000000f00 */
[----:B------:R-:W-:Y:S05]  /*83e0*/  WARPSYNC.COLLECTIVE R15, `(.L_x_22263) ;  /* 0x000000000f087348 */ /* 0x000fea0003c00000 */
[----:B------:R0:W1:Y:S02]  /*83f0*/  SHFL.BFLY P6, R14, R13, R12, R11 ;  /* 0x0c00000c0d0e7389 */ /* 0x00006400000c000b */
[----:B01----:R-:W-:Y:S05]  /*8400*/  ENDCOLLECTIVE ;  /* 0x000000000000791b */ /* 0x003fea0003800000 */
.L_x_22263:
[----:B------:R-:W-:Y:S02]  /*8410*/  IMAD.MOV.U32 R12, RZ, RZ, 0x4 ;  /* 0x00000004ff0c7424 */ /* 0x000fe400078e00ff */
[----:B------:R-:W-:-:S05]  /*8420*/  FADD R50, R48, R14 ;  /* 0x0000000e30327221 */ /* 0x000fca0000000000 */
[----:B------:R-:W-:-:S07]  /*8430*/  MOV R13, R50 ;  /* 0x00000032000d7202 */ /* 0x000fce0000000f00 */
[----:B------:R-:W-:Y:S05]  /*8440*/  WARPSYNC.COLLECTIVE R15, `(.L_x_22264) ;  /* 0x000000000f087348 */ /* 0x000fea0003c00000 */
[----:B------:R0:W1:Y:S02]  /*8450*/  SHFL.BFLY P6, R14, R13, R12, R11 ;  /* 0x0c00000c0d0e7389 */ /* 0x00006400000c000b */
[----:B01----:R-:W-:Y:S05]  /*8460*/  ENDCOLLECTIVE ;  /* 0x000000000000791b */ /* 0x003fea0003800000 */
.L_x_22264:
[----:B------:R-:W-:Y:S02]  /*8470*/  IMAD.MOV.U32 R12, RZ, RZ, 0x2 ;  /* 0x00000002ff0c7424 */ /* 0x000fe400078e00ff */
[----:B------:R-:W-:-:S05]  /*8480*/  FADD R51, R50, R14 ;  /* 0x0000000e32337221 */ /* 0x000fca0000000000 */
[----:B------:R-:W-:-:S07]  /*8490*/  MOV R13, R51 ;  /* 0x00000033000d7202 */ /* 0x000fce0000000f00 */
[----:B------:R-:W-:Y:S05]  /*84a0*/  WARPSYNC.COLLECTIVE R15, `(.L_x_22265) ;  /* 0x000000000f087348 */ /* 0x000fea0003c00000 */
[----:B------:R0:W1:Y:S02]  /*84b0*/  SHFL.BFLY P6, R14, R13, R12, R11 ;  /* 0x0c00000c0d0e7389 */ /* 0x00006400000c000b */
[----:B01----:R-:W-:Y:S05]  /*84c0*/  ENDCOLLECTIVE ;  /* 0x000000000000791b */ /* 0x003fea0003800000 */
.L_x_22265:
[----:B------:R-:W-:Y:S02]  /*84d0*/  IMAD.MOV.U32 R12, RZ, RZ, 0x1 ;  /* 0x00000001ff0c7424 */ /* 0x000fe400078e00ff */
[----:B------:R-:W-:-:S05]  /*84e0*/  FADD R52, R51, R14 ;  /* 0x0000000e33347221 */ /* 0x000fca0000000000 */
[----:B------:R-:W-:-:S07]  /*84f0*/  MOV R13, R52 ;  /* 0x00000034000d7202 */ /* 0x000fce0000000f00 */
[----:B------:R-:W-:Y:S05]  /*8500*/  WARPSYNC.COLLECTIVE R15, `(.L_x_22266) ;  /* 0x000000000f087348 */ /* 0x000fea0003c00000 */
[----:B------:R0:W1:Y:S02]  /*8510*/  SHFL.BFLY P6, R14, R13, R12, R11 ;  /* 0x0c00000c0d0e7389 */ /* 0x00006400000c000b */
[----:B01----:R-:W-:Y:S05]  /*8520*/  ENDCOLLECTIVE ;  /* 0x000000000000791b */ /* 0x003fea0003800000 */
.L_x_22266:
[----:B------:R-:W-:Y:S05]  /*8530*/  BRA `(.L_x_22267) ;  /* 0xffffffd400507947 */ /* 0x000fea000383ffff */
        .weak           $__internal_342_$__cuda_sm3x_div_rn_noftz_f32_slowpath
        .type           $__internal_342_$__cuda_sm3x_div_rn_noftz_f32_slowpath,@function
        .size           $__internal_342_$__cuda_sm3x_div_rn_noftz_f32_slowpath,(.L_x_37719 - $__internal_342_$__cuda_sm3x_div_rn_noftz_f32_slowpath)
$__internal_342_$__cuda_sm3x_div_rn_noftz_f32_slowpath:
        /* <DEDUP_REMOVED lines=35> */
.L_x_22269:
        /* <DEDUP_REMOVED lines=33> */
[----:B------:R-:W-:Y:S02]  /*8980*/  ISETP.NE.AND P2, PT, R54, RZ, PT ;  /* 0x000000ff3600720c */ /* 0x000fe40003f45270 */
[----:B------:R-:W-:Y:S02]  /*8990*/  LOP3.LUT R13, R13, 0x7fffff, RZ, 0xc0, !PT ;  /* 0x007fffff0d0d7812 */ /* 0x000fe400078ec0ff */
[----:B------:R-:W-:Y:S01]  /*89a0*/  FSETP.NEU.FTZ.AND P1, PT, R48, R50, PT ;  /* 0x000000323000720b */ /* 0x000fe20003f3d000 */
[----:B------:R-:W-:Y:S01]  /*89b0*/  IMAD.MOV R48, RZ, RZ, -R54 ;  /* 0x000000ffff307224 */ /* 0x000fe200078e0a36 */
[----:B------:R-:W-:-:S02]  /*89c0*/  LOP3.LUT R13, R13, 0x800000, RZ, 0xfc, !PT ;  /* 0x008000000d0d7812 */ /* 0x000fc400078efcff */
        /* <DEDUP_REMOVED lines=13> */
.L_x_22276:
[----:B------:R-:W-:-:S04]  /*8aa0*/  LOP3.LUT R11, R11, 0x80000000, RZ, 0xc0, !PT ;  /* 0x800000000b0b7812 */ /* 0x000fc800078ec0ff */
[----:B------:R-:W-:Y:S01]  /*8ab0*/  LOP3.LUT R11, R11, 0x7f800000, RZ, 0xfc, !PT ;  /* 0x7f8000000b0b7812 */ /* 0x000fe200078efcff */
[----:B------:R-:W-:Y:S06]  /*8ac0*/  BRA `(.L_x_22277) ;  /* 0x0000000000047947 */ /* 0x000fec0003800000 */
.L_x_22275:
[----:B------:R-:W-:-:S07]  /*8ad0*/  IMAD R11, R52, 0x800000, R11 ;  /* 0x00800000340b7824 */ /* 0x000fce00078e020b */
.L_x_22277:
[----:B------:R-:W-:Y:S05]  /*8ae0*/  BSYNC.RECONVERGENT B2 ;  /* 0x0000000000027941 */ /* 0x000fea0003800200 */
.L_x_22274:
[----:B------:R-:W-:Y:S05]  /*8af0*/  BRA `(.L_x_22278) ;  /* 0x0000000000207947 */ /* 0x000fea0003800000 */
.L_x_22273:
[----:B------:R-:W-:-:S04]  /*8b00*/  LOP3.LUT R11, R11, 0x80000000, R50, 0x48, !PT ;  /* 0x800000000b0b7812 */ /* 0x000fc800078e4832 */
[----:B------:R-:W-:Y:S01]  /*8b10*/  LOP3.LUT R11, R11, 0x7f800000, RZ, 0xfc, !PT ;  /* 0x7f8000000b0b7812 */ /* 0x000fe200078efcff */
[----:B------:R-:W-:Y:S06]  /*8b20*/  BRA `(.L_x_22278) ;  /* 0x0000000000147947 */ /* 0x000fec0003800000 */
.L_x_22272:
[----:B------:R-:W-:Y:S01]  /*8b30*/  LOP3.LUT R11, R11, 0x80000000, R50, 0x48, !PT ;  /* 0x800000000b0b7812 */ /* 0x000fe200078e4832 */
[----:B------:R-:W-:Y:S06]  /*8b40*/  BRA `(.L_x_22278) ;  /* 0x00000000000c7947 */ /* 0x000fec0003800000 */
.L_x_22271:
[----:B------:R-:W0:Y:S01]  /*8b50*/  MUFU.RSQ R11, -QNAN ;  /* 0xffc00000000b7908 */ /* 0x000e220000001400 */
[----:B------:R-:W-:Y:S05]  /*8b60*/  BRA `(.L_x_22278) ;  /* 0x0000000000047947 */ /* 0x000fea0003800000 */
.L_x_22270:
[----:B------:R-:W-:-:S07]  /*8b70*/  FADD.FTZ R11, R22, R11 ;  /* 0x0000000b160b7221 */ /* 0x000fce0000010000 */
.L_x_22278:
[----:B------:R-:W-:Y:S05]  /*8b80*/  BSYNC.RECONVERGENT B1 ;  /* 0x0000000000017941 */ /* 0x000fea0003800200 */
.L_x_22268:
[----:B------:R-:W-:-:S04]  /*8b90*/  HFMA2 R13, -RZ, RZ, 0, 0 ;  /* 0x00000000ff0d7431 */ /* 0x000fc800000001ff */
[----:B0-----:R-:W-:Y:S05]  /*8ba0*/  RET.REL.NODEC R12 `(_Z15SoftmaxWarpImplI22BroadcastScaleMaskLoadIffbLm2EiE11DirectStoreIffEfLi1ELi20ELi32ELi1ELb1EL9Algorithm0EEvT_T0_ll) ;  /* 0xffffff740c147950 */ /* 0x001fea0003c3ffff */
.L_x_22279:
        /* <DEDUP_REMOVED lines=13> */
.L_x_37719:


//--------------------- .text._Z15SoftmaxWarpImplI22BroadcastScaleMaskLoadIffbLm2EiE11DirectStoreIffEfLi1ELi20ELi32ELi1ELb0EL9Algorithm0EEvT_T0_ll --------------------------
	.section	.text._Z15SoftmaxWarpImplI22BroadcastScaleMaskLoadIffbLm2EiE11DirectStoreIffEfLi1ELi20ELi32ELi1ELb0EL9Algorithm0EEvT_T0_ll,"ax",@progbits
	.align	128
        .global         _Z15SoftmaxWarpImplI22BroadcastScaleMaskLoadIffbLm2EiE11DirectStoreIffEfLi1ELi20ELi32ELi1ELb0EL9Algorithm0EEvT_T0_ll
        .type           _Z15SoftmaxWarpImplI22BroadcastScaleMaskLoadIffbLm2EiE11DirectStoreIffEfLi1ELi20ELi32ELi1ELb0EL9Algorithm0EEvT_T0_ll,@function
        .size           _Z15SoftmaxWarpImplI22BroadcastScaleMaskLoadIffbLm2EiE11DirectStoreIffEfLi1ELi20ELi32ELi1ELb0EL9Algorithm0EEvT_T0_ll,(.L_x_37720 - _Z15SoftmaxWarpImplI22BroadcastScaleMaskLoadIffbLm2EiE11DirectStoreIffEfLi1ELi20ELi32ELi1ELb0EL9Algorithm0EEvT_T0_ll)
        .other          _Z15SoftmaxWarpImplI22BroadcastScaleMaskLoadIffbLm2EiE11DirectStoreIffEfLi1ELi20ELi32ELi1ELb0EL9Algorithm0EEvT_T0_ll,@"STO_CUDA_ENTRY STV_DEFAULT"
_Z15SoftmaxWarpImplI22BroadcastScaleMaskLoadIffbLm2EiE11DirectStoreIffEfLi1ELi20ELi32ELi1ELb0EL9Algorithm0EEvT_T0_ll:
.text._Z15SoftmaxWarpImplI22BroadcastScaleMaskLoadIffbLm2EiE11DirectStoreIffEfLi1ELi20ELi32ELi1ELb0EL9Algorithm0EEvT_T0_ll:
        /* <DEDUP_REMOVED lines=27> */
.L_x_22280:
        /* <DEDUP_REMOVED lines=14> */
.L_x_22323:
[----:B--2---:R-:W-:Y:S01]  /*0290*/  IABS R0, UR49 ;  /* 0x0000003100007c13 */ /* 0x004fe20008000000 */
[----:B0-----:R-:W-:Y:S01]  /*02a0*/  IMAD R15, R33, UR48, R34 ;  /* 0x00000030210f7c24 */ /* 0x001fe2000f8e0222 */
[----:B------:R-:W-:Y:S01]  /*02b0*/  UMOV UR4, URZ ;  /* 0x000000ff00047c82 */ /* 0x000fe20008000000 */
[----:B-1----:R-:W-:Y:S01]  /*02c0*/  R2UR UR10, R26 ;  /* 0x000000001a0a72ca */ /* 0x002fe200000e0000 */
[----:B------:R-:W0:Y:S01]  /*02d0*/  LDC.64 R24, c[0x0][0x398] ;  /* 0x0000e600ff187b82 */ /* 0x000e220000000a00 */
[----:B------:R-:W-:Y:S01]  /*02e0*/  R2UR UR7, R0 ;  /* 0x00000000000772ca */ /* 0x000fe200000e0000 */
[C---:B------:R-:W-:Y:S01]  /*02f0*/  VIADD R10, R15.reuse, 0x40 ;  /* 0x000000400f0a7836 */ /* 0x040fe20000000000 */
[C---:B------:R-:W-:Y:S02]  /*0300*/  LOP3.LUT R3, R15.reuse, UR49, RZ, 0x3c, !PT ;  /* 0x000000310f037c12 */ /* 0x040fe4000f8e3cff */
[----:B------:R-:W-:Y:S02]  /*0310*/  IADD3 R7, PT, PT, R15, 0x20, RZ ;  /* 0x000000200f077810 */ /* 0x000fe40007ffe0ff */
[----:B------:R-:W-:-:S02]  /*0320*/  ISETP.GE.AND P6, PT, R3, RZ, PT ;  /* 0x000000ff0300720c */ /* 0x000fc40003fc6270 */
[----:B------:R-:W-:Y:S02]  /*0330*/  SHF.R.S64 R4, RZ, 0x1e, R15 ;  /* 0x0000001eff047819 */ /* 0x000fe4000000100f */
[----:B------:R-:W-:Y:S02]  /*0340*/  R2UR UR8, R26 ;  /* 0x000000001a0872ca */ /* 0x000fe400000e0000 */
[----:B------:R-:W-:Y:S01]  /*0350*/  R2UR UR9, R27 ;  /* 0x000000001b0972ca */ /* 0x000fe200000e0000 */
[----:B------:R-:W1:Y:S01]  /*0360*/  I2F.RP R0, UR7 ;  /* 0x0000000700007d06 */ /* 0x000e620008209400 */
[----:B------:R-:W-:Y:S01]  /*0370*/  IABS R23, R7 ;  /* 0x0000000700177213 */ /* 0x000fe20000000000 */
[----:B------:R-:W-:Y:S01]  /*0380*/  VIADD R16, R15, 0x60 ;  /* 0x000000600f107836 */ /* 0x000fe20000000000 */
[----:B------:R-:W-:Y:S02]  /*0390*/  IADD3 R4, P0, PT, R4, UR36, RZ ;  /* 0x0000002404047c10 */ /* 0x000fe4000ff1e0ff */
[----:B------:R-:W-:-:S02]  /*03a0*/  SHF.R.S64 R8, RZ, 0x1e, R7 ;  /* 0x0000001eff087819 */ /* 0x000fc40000001007 */
[----:B------:R-:W-:Y:S02]  /*03b0*/  SHF.R.S64 R12, RZ, 0x1e, R10 ;  /* 0x0000001eff0c7819 */ /* 0x000fe4000000100a */
[----:B------:R-:W-:Y:S02]  /*03c0*/  LEA.HI.X.SX32 R5, R15, UR37, 0x2, P0 ;  /* 0x000000250f057c11 */ /* 0x000fe400080f16ff */
[----:B------:R-:W-:Y:S02]  /*03d0*/  R2UR UR11, R27 ;  /* 0x000000001b0b72ca */ /* 0x000fe400000e0000 */
[----:B------:R-:W-:Y:S01]  /*03e0*/  LOP3.LUT R6, R10, UR49, RZ, 0x3c, !PT ;  /* 0x000000310a067c12 */ /* 0x000fe2000f8e3cff */
[----:B------:R-:W2:Y:S01]  /*03f0*/  LDG.E R4, desc[UR8][R4.64] ;  /* 0x0000000804047981 */ /* 0x000ea2000c1e1900 */
[----:B-1----:R-:W1:Y:S01]  /*0400*/  MUFU.RCP R0, R0 ;  /* 0x0000000000007308 */ /* 0x002e620000001000 */
[----:B------:R-:W-:Y:S02]  /*0410*/  IADD3 R8, P0, PT, R8, UR36, RZ ;  /* 0x0000002408087c10 */ /* 0x000fe4000ff1e0ff */
[----:B------:R-:W-:-:S02]  /*0420*/  SHF.R.S64 R18, RZ, 0x1e, R16 ;  /* 0x0000001eff127819 */ /* 0x000fc40000001010 */
[----:B------:R-:W-:Y:S02]  /*0430*/  IADD3 R12, P2, PT, R12, UR36, RZ ;  /* 0x000000240c0c7c10 */ /* 0x000fe4000ff5e0ff */
[----:B------:R-:W-:Y:S02]  /*0440*/  IABS R28, R10 ;  /* 0x0000000a001c7213 */ /* 0x000fe40000000000 */
[----:B------:R-:W-:Y:S01]  /*0450*/  ISETP.GE.AND P3, PT, R6, RZ, PT ;  /* 0x000000ff0600720c */ /* 0x000fe20003f66270 */
[----:B-1----:R-:W-:Y:S01]  /*0460*/  VIADD R2, R0, 0xffffffe ;  /* 0x0ffffffe00027836 */ /* 0x002fe20000000000 */
[----:B------:R-:W-:-:S05]  /*0470*/  IABS R0, R15 ;  /* 0x0000000f00007213 */ /* 0x000fca0000000000 */
[----:B------:R-:W1:Y:S02]  /*0480*/  F2I.FTZ.U32.TRUNC.NTZ R2, R2 ;  /* 0x0000000200027305 */ /* 0x000e64000021f000 */
[----:B-1----:R-:W-:Y:S02]  /*0490*/  R2UR UR5, R2 ;  /* 0x00000000020572ca */ /* 0x002fe400000e0000 */
[C---:B------:R-:W-:Y:S02]  /*04a0*/  LEA.HI.X.SX32 R9, R7.reuse, UR37, 0x2, P0 ;  /* 0x0000002507097c11 */ /* 0x040fe400080f16ff */
[----:B------:R-:W-:-:S09]  /*04b0*/  LOP3.LUT R2, R7, UR49, RZ, 0x3c, !PT ;  /* 0x0000003107027c12 */ /* 0x000fd2000f8e3cff */
[----:B------:R-:W-:Y:S01]  /*04c0*/  UIADD3 UR6, UPT, UPT, URZ, -UR5, URZ ;  /* 0x80000005ff067290 */ /* 0x000fe2000fffe0ff */
[----:B------:R-:W-:Y:S02]  /*04d0*/  IADD3 R18, P0, PT, R18, UR36, RZ ;  /* 0x0000002412127c10 */ /* 0x000fe4000ff1e0ff */
[----:B------:R-:W-:Y:S01]  /*04e0*/  LEA.HI.X.SX32 R13, R10, UR37, 0x2, P2 ;  /* 0x000000250a0d7c11 */ /* 0x000fe200090f16ff */
[----:B------:R-:W-:Y:S01]  /*04f0*/  UIMAD UR6, UR6, UR7, URZ ;  /* 0x00000007060672a4 */ /* 0x000fe2000f8e02ff */
[----:B------:R-:W-:-:S03]  /*0500*/  ISETP.GE.AND P4, PT, R2, RZ, PT ;  /* 0x000000ff0200720c */ /* 0x000fc60003f86270 */
[----:B------:R-:W-:Y:S01]  /*0510*/  UIMAD.WIDE.U32 UR4, UR5, UR6, UR4 ;  /* 0x00000006050472a5 */ /* 0x000fe2000f8e0004 */
[----:B------:R-:W-:Y:S01]  /*0520*/  LEA.HI.X.SX32 R19, R16, UR37, 0x2, P0 ;  /* 0x0000002510137c11 */ /* 0x000fe200080f16ff */
[----:B------:R1:W3:Y:S04]  /*0530*/  LDG.E R2, desc[UR10][R12.64] ;  /* 0x0000000a0c027981 */ /* 0x0002e8000c1e1900 */
[----:B------:R-:W-:-:S05]  /*0540*/  IMAD.HI.U32 R11, R0, UR5, RZ ;  /* 0x00000005000b7c27 */ /* 0x000fca000f8e00ff */
[----:B------:R-:W-:Y:S01]  /*0550*/  IADD3 R3, PT, PT, -R11, RZ, RZ ;  /* 0x000000ff0b037210 */ /* 0x000fe20007ffe1ff */
[----:B------:R-:W-:Y:S01]  /*0560*/  IMAD.HI.U32 R22, R23, UR5, RZ ;  /* 0x0000000517167c27 */ /* 0x000fe2000f8e00ff */
[----:B-1----:R-:W1:Y:S03]  /*0570*/  LDC.64 R12, c[0x0][0x390] ;  /* 0x0000e400ff0c7b82 */ /* 0x002e660000000a00 */
[----:B------:R-:W-:Y:S01]  /*0580*/  IMAD R0, R3, UR7, R0 ;  /* 0x0000000703007c24 */ /* 0x000fe2000f8e0200 */
[----:B------:R-:W-:Y:S01]  /*0590*/  IADD3 R14, PT, PT, -R22, RZ, RZ ;  /* 0x000000ff160e7210 */ /* 0x000fe20007ffe1ff */
[----:B------:R-:W-:Y:S01]  /*05a0*/  IMAD.HI.U32 R6, R28, UR5, RZ ;  /* 0x000000051c067c27 */ /* 0x000fe2000f8e00ff */
[----:B------:R-:W-:Y:S01]  /*05b0*/  R2UR UR12, R26 ;  /* 0x000000001a0c72ca */ /* 0x000fe200000e0000 */
[----:B------:R4:W5:Y:S01]  /*05c0*/  LDG.E R3, desc[UR8][R8.64] ;  /* 0x0000000808037981 */ /* 0x000962000c1e1900 */
[----:B------:R-:W-:Y:S01]  /*05d0*/  ISETP.LT.U32.AND P1, PT, R0, UR7, PT ;  /* 0x0000000700007c0c */ /* 0x000fe2000bf21070 */
[----:B------:R-:W-:-:S05]  /*05e0*/  IMAD R23, R14, UR7, R23 ;  /* 0x000000070e177c24 */ /* 0x000fca000f8e0217 */
[----:B------:R-:W-:-:S07]  /*05f0*/  ISETP.LT.U32.AND P2, PT, R23, UR7, PT ;  /* 0x0000000717007c0c */ /* 0x000fce000bf41070 */
[----:B------:R-:W-:-:S04]  /*0600*/  @!P1 IADD3 R0, PT, PT, R0, -UR7, RZ ;  /* 0x8000000700009c10 */ /* 0x000fc8000fffe0ff */
[----:B------:R-:W-:Y:S01]  /*0610*/  ISETP.GE.U32.AND P0, PT, R0, UR7, PT ;  /* 0x0000000700007c0c */ /* 0x000fe2000bf06070 */
[----:B------:R-:W-:Y:S01]  /*0620*/  IMAD.MOV R17, RZ, RZ, -R6 ;  /* 0x000000ffff117224 */ /* 0x000fe200078e0a06 */
[----:B------:R-:W-:Y:S01]  /*0630*/  R2UR UR13, R27 ;  /* 0x000000001b0d72ca */ /* 0x000fe200000e0000 */
[----:B------:R-:W-:Y:S01]  /*0640*/  @!P1 VIADD R11, R11, 0x1 ;  /* 0x000000010b0b9836 */ /* 0x000fe20000000000 */
[----:B------:R-:W-:Y:S01]  /*0650*/  @!P2 IADD3 R23, PT, PT, R23, -UR7, RZ ;  /* 0x800000071717ac10 */ /* 0x000fe2000fffe0ff */
[----:B------:R-:W-:Y:S01]  /*0660*/  IMAD R28, R17, UR7, R28 ;  /* 0x00000007111c7c24 */ /* 0x000fe2000f8e021c */
[C---:B------:R-:W-:Y:S01]  /*0670*/  IADD3 R14, PT, PT, R15.reuse, 0xa0, RZ ;  /* 0x000000a00f0e7810 */ /* 0x040fe20007ffe0ff */
[----:B------:R-:W-:Y:S01]  /*0680*/  VIADD R17, R15, 0x80 ;  /* 0x000000800f117836 */ /* 0x000fe20000000000 */
[----:B------:R-:W-:-:S05]  /*0690*/  IABS R29, R16 ;  /* 0x00000010001d7213 */ /* 0x000fca0000000000 */
[----:B------:R-:W-:Y:S01]  /*06a0*/  @P0 VIADD R11, R11, 0x1 ;  /* 0x000000010b0b0836 */ /* 0x000fe20000000000 */
[----:B------:R-:W-:Y:S01]  /*06b0*/  ISETP.GE.U32.AND P0, PT, R23, UR7, PT ;  /* 0x0000000717007c0c */ /* 0x000fe2000bf06070 */
[----:B------:R0:W2:Y:S01]  /*06c0*/  LDG.E R5, desc[UR12][R18.64] ;  /* 0x0000000c12057981 */ /* 0x0000a2000c1e1900 */
[----:B------:R-:W-:Y:S02]  /*06d0*/  SHF.R.S64 R0, RZ, 0x1e, R17 ;  /* 0x0000001eff007819 */ /* 0x000fe40000001011 */
[----:B------:R-:W-:Y:S01]  /*06e0*/  SHF.R.S64 R20, RZ, 0x1e, R14 ;  /* 0x0000001eff147819 */ /* 0x000fe2000000100e */
[----:B------:R-:W-:Y:S02]  /*06f0*/  @!P2 VIADD R22, R22, 0x1 ;  /* 0x000000011616a836 */ /* 0x000fe40000000000 */
[----:B----4-:R-:W-:Y:S01]  /*0700*/  IMAD.HI.U32 R8, R29, UR5, RZ ;  /* 0x000000051d087c27 */ /* 0x010fe2000f8e00ff */
[----:B------:R-:W-:Y:S02]  /*0710*/  IADD3 R20, P1, PT, R20, UR36, RZ ;  /* 0x0000002414147c10 */ /* 0x000fe4000ff3e0ff */
[----:B0-----:R-:W-:-:S02]  /*0720*/  IADD3 R18, P5, PT, R0, UR36, RZ ;  /* 0x0000002400127c10 */ /* 0x001fc4000ffbe0ff */
[----:B------:R-:W-:Y:S02]  /*0730*/  LEA.HI.X.SX32 R21, R14, UR37, 0x2, P1 ;  /* 0x000000250e157c11 */ /* 0x000fe400088f16ff */
[----:B------:R-:W-:Y:S02]  /*0740*/  LEA.HI.X.SX32 R19, R17, UR37, 0x2, P5 ;  /* 0x0000002511137c11 */ /* 0x000fe4000a8f16ff */
[----:B------:R-:W-:Y:S01]  /*0750*/  ISETP.LT.U32.AND P5, PT, R28, UR7, PT ;  /* 0x000000071c007c0c */ /* 0x000fe2000bfa1070 */
[----:B------:R0:W4:Y:S01]  /*0760*/  LDG.E R0, desc[UR10][R20.64] ;  /* 0x0000000a14007981 */ /* 0x000122000c1e1900 */
[----:B-1----:R-:W-:Y:S02]  /*0770*/  ISETP.NE.U32.AND P1, PT, R12, 0x1, PT ;  /* 0x000000010c00780c */ /* 0x002fe40003f25070 */
[----:B------:R-:W-:Y:S01]  /*0780*/  @P0 IADD3 R22, PT, PT, R22, 0x1, RZ ;  /* 0x0000000116160810 */ /* 0x000fe20007ffe0ff */
[----:B------:R1:W4:Y:S01]  /*0790*/  LDG.E R9, desc[UR8][R18.64] ;  /* 0x0000000812097981 */ /* 0x000322000c1e1900 */
[----:B------:R-:W-:-:S02]  /*07a0*/  IADD3 R30, PT, PT, -R8, RZ, RZ ;  /* 0x000000ff081e7210 */ /* 0x000fc40007ffe1ff */
[----:B------:R-:W-:Y:S01]  /*07b0*/  ISETP.NE.AND.EX P1, PT, R13, RZ, PT, P1 ;  /* 0x000000ff0d00720c */ /* 0x000fe20003f25310 */
[----:B------:R-:W-:Y:S01]  /*07c0*/  IMAD.MOV.U32 R13, RZ, RZ, R22 ;  /* 0x000000ffff0d7224 */ /* 0x000fe200078e0016 */
[----:B------:R-:W-:Y:S01]  /*07d0*/  @!P6 IADD3 R11, PT, PT, -R11, RZ, RZ ;  /* 0x000000ff0b0be210 */ /* 0x000fe20007ffe1ff */
[----:B------:R-:W-:Y:S01]  /*07e0*/  IMAD R23, R30, UR7, R29 ;  /* 0x000000071e177c24 */ /* 0x000fe2000f8e021d */
[----:B------:R-:W-:Y:S02]  /*07f0*/  ISETP.NE.AND P2, PT, RZ, UR49, PT ;  /* 0x00000031ff007c0c */ /* 0x000fe4000bf45270 */
[----:B0-----:R-:W-:Y:S02]  /*0800*/  LOP3.LUT R20, RZ, UR49, RZ, 0x33, !PT ;  /* 0x00000031ff147c12 */ /* 0x001fe4000f8e33ff */
[----:B------:R-:W-:Y:S02]  /*0810*/  @!P4 IADD3 R13, PT, PT, -R13, RZ, RZ ;  /* 0x000000ff0d0dc210 */ /* 0x000fe40007ffe1ff */
[----:B------:R-:W-:-:S02]  /*0820*/  SEL R12, R20, R11, !P2 ;  /* 0x0000000b140c7207 */ /* 0x000fc40005000000 */
[----:B------:R-:W-:Y:S01]  /*0830*/  ISETP.LT.U32.AND P4, PT, R23, UR7, PT ;  /* 0x0000000717007c0c */ /* 0x000fe2000bf81070 */
[----:B------:R-:W-:Y:S01]  /*0840*/  @!P5 VIADD R28, R28, -UR7 ;  /* 0x800000071c1cdc36 */ /* 0x000fe20008000000 */
[----:B------:R-:W-:Y:S01]  /*0850*/  ISETP.NE.U32.AND P0, PT, R24, 0x1, PT ;  /* 0x000000011800780c */ /* 0x000fe20003f05070 */
[----:B------:R-:W-:Y:S01]  /*0860*/  IMAD.MOV R24, RZ, RZ, -R12 ;  /* 0x000000ffff187224 */ /* 0x000fe200078e0a0c */
[----:B-1----:R-:W-:Y:S02]  /*0870*/  SEL R18, R20, R13, !P2 ;  /* 0x0000000d14127207 */ /* 0x002fe40005000000 */
[----:B------:R-:W-:Y:S01]  /*0880*/  ISETP.GE.U32.AND P6, PT, R28, UR7, PT ;  /* 0x000000071c007c0c */ /* 0x000fe2000bfc6070 */
[----:B------:R-:W-:Y:S01]  /*0890*/  IMAD R13, R24, UR49, R15 ;  /* 0x00000031180d7c24 */ /* 0x000fe2000f8e020f */
[----:B------:R-:W-:Y:S02]  /*08a0*/  IABS R19, R17 ;  /* 0x0000001100137213 */ /* 0x000fe40000000000 */
[----:B------:R-:W-:-:S02]  /*08b0*/  ISETP.NE.AND.EX P0, PT, R25, RZ, PT, P0 ;  /* 0x000000ff1900720c */ /* 0x000fc40003f05300 */
[----:B------:R-:W-:Y:S02]  /*08c0*/  SEL R12, R12, RZ, P1 ;  /* 0x000000ff0c0c7207 */ /* 0x000fe40000800000 */
[----:B------:R-:W-:Y:S01]  /*08d0*/  IADD3 R24, PT, PT, -R18, RZ, RZ ;  /* 0x000000ff12187210 */ /* 0x000fe20007ffe1ff */
[----:B------:R-:W-:Y:S01]  /*08e0*/  IMAD.HI.U32 R11, R19, UR5, RZ ;  /* 0x00000005130b7c27 */ /* 0x000fe2000f8e00ff */
[----:B------:R-:W-:Y:S02]  /*08f0*/  SEL R13, R13, RZ, P0 ;  /* 0x000000ff0d0d7207 */ /* 0x000fe40000000000 */
[----:B------:R-:W-:Y:S01]  /*0900*/  IABS R21, R14 ;  /* 0x0000000e00157213 */ /* 0x000fe20000000000 */
[----:B------:R-:W-:Y:S02]  /*0910*/  IMAD R12, R12, UR44, RZ ;  /* 0x0000002c0c0c7c24 */ /* 0x000fe4000f8e02ff */
[----:B------:R-:W-:Y:S01]  /*0920*/  @!P4 VIADD R23, R23, -UR7 ;  /* 0x800000071717cc36 */ /* 0x000fe20008000000 */
[----:B------:R-:W-:Y:S01]  /*0930*/  @!P5 IADD3 R6, PT, PT, R6, 0x1, RZ ;  /* 0x000000010606d810 */ /* 0x000fe20007ffe0ff */
[----:B------:R-:W-:Y:S01]  /*0940*/  IMAD R7, R24, UR49, R7 ;  /* 0x0000003118077c24 */ /* 0x000fe2000f8e0207 */
[----:B------:R-:W-:Y:S01]  /*0950*/  SEL R18, R18, RZ, P1 ;  /* 0x000000ff12127207 */ /* 0x000fe20000800000 */
[----:B------:R-:W-:Y:S01]  /*0960*/  IMAD R13, R13, UR45, R12 ;  /* 0x0000002d0d0d7c24 */ /* 0x000fe2000f8e020c */
[----:B------:R-:W-:Y:S01]  /*0970*/  IADD3 R28, PT, PT, -R11, RZ, RZ ;  /* 0x000000ff0b1c7210 */ /* 0x000fe20007ffe1ff */
[----:B------:R-:W-:Y:S01]  /*0980*/  IMAD.HI.U32 R22, R21, UR5, RZ ;  /* 0x0000000515167c27 */ /* 0x000fe2000f8e00ff */
[----:B------:R-:W-:-:S02]  /*0990*/  ISETP.GE.U32.AND P5, PT, R23, UR7, PT ;  /* 0x0000000717007c0c */ /* 0x000fc4000bfa6070 */
[----:B------:R-:W-:Y:S01]  /*09a0*/  SEL R7, R7, RZ, P0 ;  /* 0x000000ff07077207 */ /* 0x000fe20000000000 */
[----:B------:R-:W-:Y:S01]  /*09b0*/  @P6 VIADD R6, R6, 0x1 ;  /* 0x0000000106066836 */ /* 0x000fe20000000000 */
[C---:B------:R-:W-:Y:S01]  /*09c0*/  IADD3 R12, P6, PT, R13.reuse, UR38, RZ ;  /* 0x000000260d0c7c10 */ /* 0x040fe2000ffde0ff */
[----:B------:R-:W-:Y:S02]  /*09d0*/  IMAD R18, R18, UR44, RZ ;  /* 0x0000002c12127c24 */ /* 0x000fe4000f8e02ff */
[----:B------:R-:W-:Y:S02]  /*09e0*/  IMAD R19, R28, UR7, R19 ;  /* 0x000000071c137c24 */ /* 0x000fe4000f8e0213 */
[----:B------:R-:W-:Y:S02]  /*09f0*/  IMAD.MOV R30, RZ, RZ, -R22 ;  /* 0x000000ffff1e7224 */ /* 0x000fe400078e0a16 */
[----:B------:R-:W-:Y:S01]  /*0a00*/  IMAD.MOV.U32 R23, RZ, RZ, R6 ;  /* 0x000000ffff177224 */ /* 0x000fe200078e0006 */
[----:B------:R-:W-:Y:S01]  /*0a10*/  LEA.HI.X.SX32 R13, R13, UR39, 0x1, P6 ;  /* 0x000000270d0d7c11 */ /* 0x000fe2000b0f0eff */
[----:B------:R-:W-:Y:S01]  /*0a20*/  IMAD R7, R7, UR45, R18 ;  /* 0x0000002d07077c24 */ /* 0x000fe2000f8e0212 */
[----:B------:R-:W-:Y:S01]  /*0a30*/  ISETP.LT.U32.AND P6, PT, R19, UR7, PT ;  /* 0x0000000713007c0c */ /* 0x000fe2000bfc1070 */
[----:B------:R-:W-:-:S02]  /*0a40*/  @!P4 VIADD R8, R8, 0x1 ;  /* 0x000000010808c836 */ /* 0x000fc40000000000 */
[----:B------:R-:W-:Y:S01]  /*0a50*/  IMAD R21, R30, UR7, R21 ;  /* 0x000000071e157c24 */ /* 0x000fe2000f8e0215 */
[----:B------:R-:W-:Y:S02]  /*0a60*/  @!P3 IADD3 R23, PT, PT, -R23, RZ, RZ ;  /* 0x000000ff1717b210 */ /* 0x000fe40007ffe1ff */
[----:B------:R-:W-:Y:S02]  /*0a70*/  IADD3 R6, P3, PT, R7, UR38, RZ ;  /* 0x0000002607067c10 */ /* 0x000fe4000ff7e0ff */
[----:B------:R-:W-:Y:S02]  /*0a80*/  LOP3.LUT R25, R16, UR49, RZ, 0x3c, !PT ;  /* 0x0000003110197c12 */ /* 0x000fe4000f8e3cff */
[----:B------:R-:W-:Y:S02]  /*0a90*/  @P5 IADD3 R8, PT, PT, R8, 0x1, RZ ;  /* 0x0000000108085810 */ /* 0x000fe40007ffe0ff */
[----:B------:R-:W-:Y:S02]  /*0aa0*/  IADD3 R18, PT, PT, R15, 0xc0, RZ ;  /* 0x000000c00f127810 */ /* 0x000fe40007ffe0ff */
[----:B------:R-:W-:-:S02]  /*0ab0*/  ISETP.LT.U32.AND P5, PT, R21, UR7, PT ;  /* 0x0000000715007c0c */ /* 0x000fc4000bfa1070 */
[----:B------:R-:W-:Y:S02]  /*0ac0*/  LEA.HI.X.SX32 R7, R7, UR39, 0x1, P3 ;  /* 0x0000002707077c11 */ /* 0x000fe400098f0eff */
[----:B------:R-:W-:Y:S02]  /*0ad0*/  ISETP.GE.AND P3, PT, R25, RZ, PT ;  /* 0x000000ff1900720c */ /* 0x000fe40003f66270 */
[----:B------:R-:W-:Y:S01]  /*0ae0*/  SHF.R.S64 R24, RZ, 0x1e, R18 ;  /* 0x0000001eff187819 */ /* 0x000fe20000001012 */
[----:B------:R-:W-:Y:S01]  /*0af0*/  @!P6 VIADD R19, R19, -UR7 ;  /* 0x800000071313ec36 */ /* 0x000fe20008000000 */
[----:B------:R-:W-:Y:S02]  /*0b00*/  IABS R29, R18 ;  /* 0x00000012001d7213 */ /* 0x000fe40000000000 */
[----:B------:R-:W-:Y:S01]  /*0b10*/  IADD3 R24, P4, PT, R24, UR36, RZ ;  /* 0x0000002418187c10 */ /* 0x000fe2000ff9e0ff */
[----:B------:R-:W-:Y:S02]  /*0b20*/  IMAD.MOV.U32 R31, RZ, RZ, R8 ;  /* 0x000000ffff1f7224 */ /* 0x000fe400078e0008 */
[----:B------:R-:W-:Y:S01]  /*0b30*/  IMAD.HI.U32 R28, R29, UR5, RZ ;  /* 0x000000051d1c7c27 */ /* 0x000fe2000f8e00ff */
[----:B------:R-:W-:-:S02]  /*0b40*/  LEA.HI.X.SX32 R25, R18, UR37, 0x2, P4 ;  /* 0x0000002512197c11 */ /* 0x000fc4000a0f16ff */
[----:B------:R-:W-:Y:S02]  /*0b50*/  ISETP.GE.U32.AND P4, PT, R19, UR7, PT ;  /* 0x0000000713007c0c */ /* 0x000fe4000bf86070 */
[----:B------:R-:W-:Y:S01]  /*0b60*/  @!P5 IADD3 R21, PT, PT, R21, -UR7, RZ ;  /* 0x800000071515dc10 */ /* 0x000fe2000fffe0ff */
[----:B------:R-:W-:Y:S01]  /*0b70*/  @!P3 IMAD.MOV R31, RZ, RZ, -R31 ;  /* 0x000000ffff1fb224 */ /* 0x000fe200078e0a1f */
[----:B------:R-:W-:Y:S01]  /*0b80*/  IADD3 R30, PT, PT, -R28, RZ, RZ ;  /* 0x000000ff1c1e7210 */ /* 0x000fe20007ffe1ff */
[----:B------:R0:W4:Y:S01]  /*0b90*/  LDG.E R8, desc[UR8][R24.64] ;  /* 0x0000000818087981 */ /* 0x000122000c1e1900 */
[----:B------:R-:W-:Y:S01]  /*0ba0*/  ISETP.GE.U32.AND P3, PT, R21, UR7, PT ;  /* 0x0000000715007c0c */ /* 0x000fe2000bf66070 */
[----:B------:R-:W-:Y:S01]  /*0bb0*/  VIADD R21, R15, 0xe0 ;  /* 0x000000e00f157836 */ /* 0x000fe20000000000 */
[----:B------:R-:W-:Y:S01]  /*0bc0*/  @!P6 IADD3 R11, PT, PT, R11, 0x1, RZ ;  /* 0x000000010b0be810 */ /* 0x000fe20007ffe0ff */
[----:B------:R-:W-:Y:S01]  /*0bd0*/  IMAD R29, R30, UR7, R29 ;  /* 0x000000071e1d7c24 */ /* 0x000fe2000f8e021d */
[----:B------:R-:W-:-:S02]  /*0be0*/  LOP3.LUT R19, R17, UR49, RZ, 0x3c, !PT ;  /* 0x0000003111137c12 */ /* 0x000fc4000f8e3cff */
[----:B------:R-:W-:Y:S02]  /*0bf0*/  IABS R30, R21 ;  /* 0x00000015001e7213 */ /* 0x000fe40000000000 */
[----:B------:R-:W-:Y:S02]  /*0c00*/  @P4 IADD3 R11, PT, PT, R11, 0x1, RZ ;  /* 0x000000010b0b4810 */ /* 0x000fe40007ffe0ff */
[----:B------:R-:W-:Y:S01]  /*0c10*/  ISETP.GE.AND P4, PT, R19, RZ, PT ;  /* 0x000000ff1300720c */ /* 0x000fe20003f86270 */
[----:B------:R-:W-:Y:S01]  /*0c20*/  IMAD.HI.U32 R19, R30, UR5, RZ ;  /* 0x000000051e137c27 */ /* 0x000fe2000f8e00ff */
[----:B------:R-:W-:Y:S02]  /*0c30*/  ISETP.LT.U32.AND P6, PT, R29, UR7, PT ;  /* 0x000000071d007c0c */ /* 0x000fe4000bfc1070 */
[----:B------:R-:W-:Y:S02]  /*0c40*/  MOV R37, R11 ;  /* 0x0000000b00257202 */ /* 0x000fe40000000f00 */
[----:B------:R-:W-:-:S02]  /*0c50*/  IADD3 R11, PT, PT, -R19, RZ, RZ ;  /* 0x000000ff130b7210 */ /* 0x000fc40007ffe1ff */
[----:B0-----:R-:W-:Y:S01]  /*0c60*/  SHF.R.S64 R24, RZ, 0x1e, R21 ;  /* 0x0000001eff187819 */ /* 0x001fe20000001015 */
[----:B------:R-:W-:Y:S01]  /*0c70*/  @!P5 VIADD R22, R22, 0x1 ;  /* 0x000000011616d836 */ /* 0x000fe20000000000 */
[----:B------:R-:W-:Y:S01]  /*0c80*/  SEL R23, R20, R23, !P2 ;  /* 0x0000001714177207 */ /* 0x000fe20005000000 */
[----:B------:R-:W-:Y:S01]  /*0c90*/  IMAD R30, R11, UR7, R30 ;  /* 0x000000070b1e7c24 */ /* 0x000fe2000f8e021e */
[----:B------:R-:W-:Y:S02]  /*0ca0*/  IADD3 R24, P5, PT, R24, UR36, RZ ;  /* 0x0000002418187c10 */ /* 0x000fe4000ffbe0ff */
[----:B------:R-:W-:Y:S02]  /*0cb0*/  IADD3 R39, PT, PT, -R23, RZ, RZ ;  /* 0x000000ff17277210 */ /* 0x000fe40007ffe1ff */
[----:B------:R-:W-:Y:S02]  /*0cc0*/  LOP3.LUT R11, R14, UR49, RZ, 0x3c, !PT ;  /* 0x000000310e0b7c12 */ /* 0x000fe4000f8e3cff */
[----:B------:R-:W-:-:S02]  /*0cd0*/  LEA.HI.X.SX32 R25, R21, UR37, 0x2, P5 ;  /* 0x0000002515197c11 */ /* 0x000fc4000a8f16ff */
[----:B------:R-:W-:Y:S01]  /*0ce0*/  ISETP.LT.U32.AND P5, PT, R30, UR7, PT ;  /* 0x000000071e007c0c */ /* 0x000fe2000bfa1070 */
[----:B------:R-:W-:Y:S01]  /*0cf0*/  @!P6 VIADD R29, R29, -UR7 ;  /* 0x800000071d1dec36 */ /* 0x000fe20008000000 */
[----:B------:R-:W-:Y:S01]  /*0d00*/  @P3 IADD3 R22, PT, PT, R22, 0x1, RZ ;  /* 0x0000000116163810 */ /* 0x000fe20007ffe0ff */
[----:B------:R-:W-:Y:S01]  /*0d10*/  IMAD R10, R39, UR49, R10 ;  /* 0x00000031270a7c24 */ /* 0x000fe2000f8e020a */
[----:B------:R-:W-:Y:S02]  /*0d20*/  ISETP.GE.AND P3, PT, R11, RZ, PT ;  /* 0x000000ff0b00720c */ /* 0x000fe40003f66270 */
[----:B------:R-:W-:Y:S01]  /*0d30*/  SEL R23, R23, RZ, P1 ;  /* 0x000000ff17177207 */ /* 0x000fe20000800000 */
[----:B------:R-:W-:Y:S01]  /*0d40*/  @!P4 IMAD.MOV R37, RZ, RZ, -R37 ;  /* 0x000000ffff25c224 */ /* 0x000fe200078e0a25 */
[----:B------:R-:W-:Y:S01]  /*0d50*/  ISETP.GE.U32.AND P4, PT, R29, UR7, PT ;  /* 0x000000071d007c0c */ /* 0x000fe2000bf86070 */
[----:B------:R-:W-:Y:S01]  /*0d60*/  IMAD.MOV.U32 R29, RZ, RZ, R22 ;  /* 0x000000ffff1d7224 */ /* 0x000fe200078e0016 */
[----:B------:R-:W-:Y:S01]  /*0d70*/  SEL R10, R10, RZ, P0 ;  /* 0x000000ff0a0a7207 */ /* 0x000fe20000000000 */
[----:B------:R-:W-:Y:S01]  /*0d80*/  IMAD R23, R23, UR44, RZ ;  /* 0x0000002c17177c24 */ /* 0x000fe2000f8e02ff */
[----:B------:R-:W-:Y:S01]  /*0d90*/  IADD3 R22, PT, PT, R15, 0x100, RZ ;  /* 0x000001000f167810 */ /* 0x000fe20007ffe0ff */
[----:B------:R0:W4:Y:S01]  /*0da0*/  LDG.E R11, desc[UR8][R24.64] ;  /* 0x00000008180b7981 */ /* 0x000122000c1e1900 */
[----:B------:R-:W-:-:S02]  /*0db0*/  @!P5 IADD3 R30, PT, PT, R30, -UR7, RZ ;  /* 0x800000071e1edc10 */ /* 0x000fc4000fffe0ff */
[----:B------:R-:W-:Y:S01]  /*0dc0*/  SEL R37, R20, R37, !P2 ;  /* 0x0000002514257207 */ /* 0x000fe20005000000 */
[----:B------:R-:W-:Y:S01]  /*0dd0*/  @!P3 IMAD.MOV R29, RZ, RZ, -R29 ;  /* 0x000000ffff1db224 */ /* 0x000fe200078e0a1d */
[----:B------:R-:W-:Y:S01]  /*0de0*/  ISETP.GE.U32.AND P3, PT, R30, UR7, PT ;  /* 0x000000071e007c0c */ /* 0x000fe2000bf66070 */
[----:B0-----:R-:W-:Y:S01]  /*0df0*/  IMAD R24, R10, UR45, R23 ;  /* 0x0000002d0a187c24 */ /* 0x001fe2000f8e0217 */
[----:B------:R-:W-:Y:S01]  /*0e00*/  IABS R10, R22 ;  /* 0x00000016000a7213 */ /* 0x000fe20000000000 */
[----:B------:R-:W-:-:S04]  /*0e10*/  IMAD.MOV R30, RZ, RZ, -R37 ;  /* 0x000000ffff1e7224 */ /* 0x000fc800078e0a25 */
[----:B------:R-:W-:Y:S01]  /*0e20*/  IMAD.HI.U32 R23, R10, UR5, RZ ;  /* 0x000000050a177c27 */ /* 0x000fe2000f8e00ff */
[----:B------:R-:W-:-:S03]  /*0e30*/  SEL R31, R20, R31, !P2 ;  /* 0x0000001f141f7207 */ /* 0x000fc60005000000 */
[----:B------:R-:W-:Y:S01]  /*0e40*/  IMAD R30, R30, UR49, R17 ;  /* 0x000000311e1e7c24 */ /* 0x000fe2000f8e0211 */
[----:B------:R-:W-:Y:S01]  /*0e50*/  IADD3 R17, PT, PT, -R23, RZ, RZ ;  /* 0x000000ff17117210 */ /* 0x000fe20007ffe1ff */
[----:B------:R-:W-:Y:S01]  /*0e60*/  IMAD.MOV R39, RZ, RZ, -R31 ;  /* 0x000000ffff277224 */ /* 0x000fe200078e0a1f */
[----:B------:R-:W-:-:S03]  /*0e70*/  @!P6 IADD3 R28, PT, PT, R28, 0x1, RZ ;  /* 0x000000011c1ce810 */ /* 0x000fc60007ffe0ff */
[----:B------:R-:W-:Y:S01]  /*0e80*/  IMAD R10, R17, UR7, R10 ;  /* 0x00000007110a7c24 */ /* 0x000fe2000f8e020a */
[----:B------:R-:W-:Y:S01]  /*0e90*/  @P4 IADD3 R28, PT, PT, R28, 0x1, RZ ;  /* 0x000000011c1c4810 */ /* 0x000fe20007ffe0ff */
[----:B------:R-:W-:Y:S01]  /*0ea0*/  IMAD R16, R39, UR49, R16 ;  /* 0x0000003127107c24 */ /* 0x000fe2000f8e0210 */
[----:B------:R-:W-:Y:S02]  /*0eb0*/  SEL R31, R31, RZ, P1 ;  /* 0x000000ff1f1f7207 */ /* 0x000fe40000800000 */
[----:B------:R-:W-:Y:S02]  /*0ec0*/  ISETP.LT.U32.AND P4, PT, R10, UR7, PT ;  /* 0x000000070a007c0c */ /* 0x000fe4000bf81070 */
[----:B------:R-:W-:Y:S01]  /*0ed0*/  SEL R16, R16, RZ, P0 ;  /* 0x000000ff10107207 */ /* 0x000fe20000000000 */
[----:B------:R-:W-:-:S04]  /*0ee0*/  IMAD R25, R31, UR44, RZ ;  /* 0x0000002c1f197c24 */ /* 0x000fc8000f8e02ff */
[----:B------:R-:W-:Y:S01]  /*0ef0*/  IMAD R25, R16, UR45, R25 ;  /* 0x0000002d10197c24 */ /* 0x000fe2000f8e0219 */
[----:B------:R-:W-:-:S05]  /*0f00*/  LOP3.LUT R16, R18, UR49, RZ, 0x3c, !PT ;  /* 0x0000003112107c12 */ /* 0x000fca000f8e3cff */
[----:B------:R-:W-:Y:S02]  /*0f10*/  @!P4 IADD3 R10, PT, PT, R10, -UR7, RZ ;  /* 0x800000070a0acc10 */ /* 0x000fe4000fffe0ff */
[----:B------:R-:W-:Y:S02]  /*0f20*/  ISETP.GE.AND P6, PT, R16, RZ, PT ;  /* 0x000000ff1000720c */ /* 0x000fe40003fc6270 */
[----:B------:R-:W-:Y:S02]  /*0f30*/  ISETP.GE.U32.AND P2, PT, R10, UR7, PT ;  /* 0x000000070a007c0c */ /* 0x000fe4000bf46070 */
[----:B------:R-:W-:Y:S02]  /*0f40*/  SEL R37, R37, RZ, P1 ;  /* 0x000000ff25257207 */ /* 0x000fe40000800000 */
[----:B------:R-:W-:Y:S01]  /*0f50*/  P2R R10, PR, RZ, 0x4 ;  /* 0x00000004ff0a7803 */ /* 0x000fe20000000000 */
[----:B------:R-:W-:Y:S01]  /*0f60*/  IMAD.MOV.U32 R31, RZ, RZ, R28 ;  /* 0x000000ffff1f7224 */ /* 0x000fe200078e001c */
[----:B------:R-:W-:Y:S01]  /*0f70*/  ISETP.NE.AND P2, PT, RZ, UR49, PT ;  /* 0x00000031ff007c0c */ /* 0x000fe2000bf45270 */
[----:B------:R-:W-:Y:S01]  /*0f80*/  IMAD R37, R37, UR44, RZ ;  /* 0x0000002c25257c24 */ /* 0x000fe2000f8e02ff */
[----:B------:R-:W-:-:S02]  /*0f90*/  SEL R28, R30, RZ, P0 ;  /* 0x000000ff1e1c7207 */ /* 0x000fc40000000000 */
[----:B------:R-:W-:Y:S02]  /*0fa0*/  SEL R29, R20, R29, !P2 ;  /* 0x0000001d141d7207 */ /* 0x000fe40005000000 */
[----:B------:R-:W-:Y:S01]  /*0fb0*/  @!P6 IADD3 R31, PT, PT, -R31, RZ, RZ ;  /* 0x000000ff1f1fe210 */ /* 0x000fe20007ffe1ff */
[----:B------:R-:W-:Y:S02]  /*0fc0*/  IMAD R28, R28, UR45, R37 ;  /* 0x0000002d1c1c7c24 */ /* 0x000fe4000f8e0225 */
[----:B------:R-:W-:Y:S01]  /*0fd0*/  IMAD.MOV R37, RZ, RZ, -R29 ;  /* 0x000000ffff257224 */ /* 0x000fe200078e0a1d */
[----:B------:R-:W-:-:S03]  /*0fe0*/  SEL R31, R20, R31, !P2 ;  /* 0x0000001f141f7207 */ /* 0x000fc60005000000 */
[----:B------:R-:W-:Y:S01]  /*0ff0*/  IMAD R14, R37, UR49, R14 ;  /* 0x00000031250e7c24 */ /* 0x000fe2000f8e020e */
[----:B------:R-:W-:Y:S02]  /*1000*/  IADD3 R37, PT, PT, -R31, RZ, RZ ;  /* 0x000000ff1f257210 */ /* 0x000fe40007ffe1ff */
[----:B------:R-:W-:Y:S02]  /*1010*/  SEL R29, R29, RZ, P1 ;  /* 0x000000ff1d1d7207 */ /* 0x000fe40000800000 */
[----:B------:R-:W-:Y:S01]  /*1020*/  SEL R31, R31, RZ, P1 ;  /* 0x000000ff1f1f7207 */ /* 0x000fe20000800000 */
[----:B------:R-:W-:Y:S01]  /*1030*/  IMAD R18, R37, UR49, R18 ;  /* 0x0000003125127c24 */ /* 0x000fe2000f8e0212 */
[----:B------:R-:W-:Y:S01]  /*1040*/  SHF.R.S64 R16, RZ, 0x1e, R22 ;  /* 0x0000001eff107819 */ /* 0x000fe20000001016 */
[----:B------:R-:W-:Y:S01]  /*1050*/  IMAD R29, R29, UR44, RZ ;  /* 0x0000002c1d1d7c24 */ /* 0x000fe2000f8e02ff */
[----:B------:R-:W-:Y:S01]  /*1060*/  SEL R14, R14, RZ, P0 ;  /* 0x000000ff0e0e7207 */ /* 0x000fe20000000000 */
[----:B------:R-:W-:Y:S01]  /*1070*/  IMAD R31, R31, UR44, RZ ;  /* 0x0000002c1f1f7c24 */ /* 0x000fe2000f8e02ff */
[----:B------:R-:W-:Y:S01]  /*1080*/  SEL R18, R18, RZ, P0 ;  /* 0x000000ff12127207 */ /* 0x000fe20000000000 */
[----:B------:R-:W-:Y:S01]  /*1090*/  @!P5 VIADD R19, R19, 0x1 ;  /* 0x000000011313d836 */ /* 0x000fe20000000000 */
[----:B------:R-:W-:Y:S01]  /*10a0*/  IADD3 R16, P6, PT, R16, UR36, RZ ;  /* 0x0000002410107c10 */ /* 0x000fe2000ffde0ff */
[----:B------:R-:W-:-:S02]  /*10b0*/  IMAD R29, R14, UR45, R29 ;  /* 0x0000002d0e1d7c24 */ /* 0x000fc4000f8e021d */
[----:B------:R-:W-:Y:S01]  /*10c0*/  IMAD R14, R18, UR45, R31 ;  /* 0x0000002d120e7c24 */ /* 0x000fe2000f8e021f */
[----:B------:R-:W-:Y:S01]  /*10d0*/  LEA.HI.X.SX32 R17, R22, UR37, 0x2, P6 ;  /* 0x0000002516117c11 */ /* 0x000fe2000b0f16ff */
[----:B------:R-:W3:Y:S01]  /*10e0*/  LDG.E.U8 R18, desc[UR8][R12.64] ;  /* 0x000000080c127981 */ /* 0x000ee2000c1e1100 */
[----:B------:R-:W-:Y:S02]  /*10f0*/  @P3 IADD3 R19, PT, PT, R19, 0x1, RZ ;  /* 0x0000000113133810 */ /* 0x000fe40007ffe0ff */
[----:B------:R-:W-:Y:S02]  /*1100*/  ISETP.NE.AND P6, PT, R10, RZ, PT ;  /* 0x000000ff0a00720c */ /* 0x000fe40003fc5270 */
[----:B------:R0:W4:Y:S02]  /*1110*/  LDG.E R10, desc[UR8][R16.64] ;  /* 0x00000008100a7981 */ /* 0x000124000c1e1900 */
[----:B0-----:R-:W-:Y:S02]  /*1120*/  MOV R17, R19 ;  /* 0x0000001300117202 */ /* 0x001fe40000000f00 */
[----:B------:R0:W5:Y:S01]  /*1130*/  LDG.E.U8 R19, desc[UR10][R6.64] ;  /* 0x0000000a06137981 */ /* 0x000162000c1e1100 */
[----:B------:R-:W-:-:S02]  /*1140*/  LOP3.LUT R16, R21, UR49, RZ, 0x3c, !PT ;  /* 0x0000003115107c12 */ /* 0x000fc4000f8e3cff */
[----:B------:R-:W-:Y:S02]  /*1150*/  IADD3 R30, PT, PT, R15, 0x120, RZ ;  /* 0x000001200f1e7810 */ /* 0x000fe40007ffe0ff */
[----:B------:R-:W-:Y:S02]  /*1160*/  ISETP.GE.AND P5, PT, R16, RZ, PT ;  /* 0x000000ff1000720c */ /* 0x000fe40003fa6270 */
[----:B------:R-:W-:-:S05]  /*1170*/  IABS R37, R30 ;  /* 0x0000001e00257213 */ /* 0x000fca0000000000 */
[----:B------:R-:W-:-:S06]  /*1180*/  IMAD.HI.U32 R36, R37, UR5, RZ ;  /* 0x0000000525247c27 */ /* 0x000fcc000f8e00ff */
[----:B------:R-:W-:Y:S01]  /*1190*/  @!P5 IMAD.MOV R17, RZ, RZ, -R17 ;  /* 0x000000ffff11d224 */ /* 0x000fe200078e0a11 */
[----:B------:R-:W-:Y:S02]  /*11a0*/  IADD3 R38, PT, PT, -R36, RZ, RZ ;  /* 0x000000ff24267210 */ /* 0x000fe40007ffe1ff */
[----:B------:R-:W-:Y:S02]  /*11b0*/  LOP3.LUT R16, R22, UR49, RZ, 0x3c, !PT ;  /* 0x0000003116107c12 */ /* 0x000fe4000f8e3cff */
[----:B------:R-:W-:Y:S01]  /*11c0*/  SEL R31, R20, R17, !P2 ;  /* 0x00000011141f7207 */ /* 0x000fe20005000000 */
[----:B------:R-:W-:Y:S01]  /*11d0*/  IMAD R37, R38, UR7, R37 ;  /* 0x0000000726257c24 */ /* 0x000fe2000f8e0225 */
[----:B------:R-:W-:Y:S02]  /*11e0*/  ISETP.GE.AND P3, PT, R16, RZ, PT ;  /* 0x000000ff1000720c */ /* 0x000fe40003f66270 */
[----:B------:R-:W-:Y:S02]  /*11f0*/  IADD3 R38, PT, PT, -R31, RZ, RZ ;  /* 0x000000ff1f267210 */ /* 0x000fe40007ffe1ff */
[----:B------:R-:W-:-:S02]  /*1200*/  IADD3 R16, P5, PT, R24, UR38, RZ ;  /* 0x0000002618107c10 */ /* 0x000fc4000ffbe0ff */
[----:B------:R-:W-:Y:S01]  /*1210*/  SEL R31, R31, RZ, P1 ;  /* 0x000000ff1f1f7207 */ /* 0x000fe20000800000 */
[----:B------:R-:W-:Y:S01]  /*1220*/  IMAD R21, R38, UR49, R21 ;  /* 0x0000003126157c24 */ /* 0x000fe2000f8e0215 */
[----:B------:R-:W-:Y:S02]  /*1230*/  LEA.HI.X.SX32 R17, R24, UR39, 0x1, P5 ;  /* 0x0000002718117c11 */ /* 0x000fe4000a8f0eff */
[----:B0-----:R-:W-:Y:S01]  /*1240*/  IADD3 R6, P5, PT, R25, UR38, RZ ;  /* 0x0000002619067c10 */ /* 0x001fe2000ffbe0ff */
[----:B------:R-:W-:Y:S01]  /*1250*/  IMAD R24, R31, UR44, RZ ;  /* 0x0000002c1f187c24 */ /* 0x000fe2000f8e02ff */
[----:B------:R-:W-:Y:S02]  /*1260*/  SEL R21, R21, RZ, P0 ;  /* 0x000000ff15157207 */ /* 0x000fe40000000000 */
[----:B------:R-:W-:Y:S01]  /*1270*/  LEA.HI.X.SX32 R7, R25, UR39, 0x1, P5 ;  /* 0x0000002719077c11 */ /* 0x000fe2000a8f0eff */
[----:B------:R-:W-:Y:S01]  /*1280*/  VIADD R39, R15, 0x140 ;  /* 0x000001400f277836 */ /* 0x000fe20000000000 */
[----:B------:R0:W2:Y:S01]  /*1290*/  LDG.E.U8 R25, desc[UR8][R16.64] ;  /* 0x0000000810197981 */ /* 0x0000a2000c1e1100 */
[----:B------:R-:W-:-:S03]  /*12a0*/  IMAD R31, R21, UR45, R24 ;  /* 0x0000002d151f7c24 */ /* 0x000fc6000f8e0218 */
[----:B------:R1:W4:Y:S01]  /*12b0*/  LDG.E.U8 R21, desc[UR10][R6.64] ;  /* 0x0000000a06157981 */ /* 0x000322000c1e1100 */
[----:B------:R-:W-:-:S05]  /*12c0*/  IABS R24, R39 ;  /* 0x0000002700187213 */ /* 0x000fca0000000000 */
[----:B0-----:R-:W-:Y:S01]  /*12d0*/  IMAD.HI.U32 R16, R24, UR5, RZ ;  /* 0x0000000518107c27 */ /* 0x001fe2000f8e00ff */
[----:B------:R-:W-:-:S03]  /*12e0*/  SHF.R.S64 R12, RZ, 0x1e, R30 ;  /* 0x0000001eff0c7819 */ /* 0x000fc6000000101e */
[----:B------:R-:W-:Y:S01]  /*12f0*/  IMAD.MOV R17, RZ, RZ, -R16 ;  /* 0x000000ffff117224 */ /* 0x000fe200078e0a10 */
[----:B------:R-:W-:Y:S01]  /*1300*/  ISETP.LT.U32.AND P5, PT, R37, UR7, PT ;  /* 0x0000000725007c0c */ /* 0x000fe2000bfa1070 */
[----:B------:R-:W-:Y:S01]  /*1310*/  @!P4 VIADD R23, R23, 0x1 ;  /* 0x000000011717c836 */ /* 0x000fe20000000000 */
[----:B------:R-:W-:Y:S01]  /*1320*/  IADD3 R12, P4, PT, R12, UR36, RZ ;  /* 0x000000240c0c7c10 */ /* 0x000fe2000ff9e0ff */
[----:B-1----:R-:W-:-:S03]  /*1330*/  IMAD R7, R17, UR7, R24 ;  /* 0x0000000711077c24 */ /* 0x002fc6000f8e0218 */
[----:B------:R-:W-:Y:S02]  /*1340*/  LEA.HI.X.SX32 R13, R30, UR37, 0x2, P4 ;  /* 0x000000251e0d7c11 */ /* 0x000fe4000a0f16ff */
[----:B------:R-:W-:Y:S02]  /*1350*/  ISETP.LT.U32.AND P4, PT, R7, UR7, PT ;  /* 0x0000000707007c0c */ /* 0x000fe4000bf81070 */
[----:B------:R-:W-:-:S03]  /*1360*/  SHF.R.S64 R6, RZ, 0x1e, R39 ;  /* 0x0000001eff067819 */ /* 0x000fc60000001027 */
[----:B------:R-:W-:Y:S01]  /*1370*/  @!P5 IADD3 R37, PT, PT, R37, -UR7, RZ ;  /* 0x800000072525dc10 */ /* 0x000fe2000fffe0ff */
[----:B------:R0:W2:Y:S01]  /*1380*/  LDG.E R13, desc[UR12][R12.64] ;  /* 0x0000000c0c0d7981 */ /* 0x0000a2000c1e1900 */
[----:B------:R-:W-:Y:S02]  /*1390*/  @!P5 IADD3 R36, PT, PT, R36, 0x1, RZ ;  /* 0x000000012424d810 */ /* 0x000fe40007ffe0ff */
[----:B------:R-:W-:Y:S02]  /*13a0*/  ISETP.GE.U32.AND P2, PT, R37, UR7, PT ;  /* 0x0000000725007c0c */ /* 0x000fe4000bf46070 */
[----:B------:R-:W-:Y:S02]  /*13b0*/  IADD3 R6, P5, PT, R6, UR36, RZ ;  /* 0x0000002406067c10 */ /* 0x000fe4000ffbe0ff */
[----:B------:R-:W-:Y:S02]  /*13c0*/  @!P4 IADD3 R7, PT, PT, R7, -UR7, RZ ;  /* 0x800000070707cc10 */ /* 0x000fe4000fffe0ff */
[----:B------:R-:W-:-:S02]  /*13d0*/  P2R R38, PR, RZ, 0x4 ;  /* 0x00000004ff267803 */ /* 0x000fc40000000000 */
[----:B------:R-:W-:Y:S02]  /*13e0*/  @P6 IADD3 R23, PT, PT, R23, 0x1, RZ ;  /* 0x0000000117176810 */ /* 0x000fe40007ffe0ff */
[----:B------:R-:W-:Y:S02]  /*13f0*/  ISETP.GE.U32.AND P6, PT, R7, UR7, PT ;  /* 0x0000000707007c0c */ /* 0x000fe4000bfc6070 */
[----:B------:R-:W-:Y:S02]  /*1400*/  LEA.HI.X.SX32 R7, R39, UR37, 0x2, P5 ;  /* 0x0000002527077c11 */ /* 0x000fe4000a8f16ff */
[----:B------:R-:W-:Y:S02]  /*1410*/  ISETP.NE.AND P5, PT, R38, RZ, PT ;  /* 0x000000ff2600720c */ /* 0x000fe40003fa5270 */
[----:B0-----:R-:W-:Y:S02]  /*1420*/  LOP3.LUT R12, R30, UR49, RZ, 0x3c, !PT ;  /* 0x000000311e0c7c12 */ /* 0x001fe4000f8e3cff */
[----:B------:R-:W-:-:S02]  /*1430*/  @!P3 IADD3 R23, PT, PT, -R23, RZ, RZ ;  /* 0x000000ff1717b210 */ /* 0x000fc40007ffe1ff */
[----:B------:R-:W-:Y:S02]  /*1440*/  ISETP.NE.AND P2, PT, RZ, UR49, PT ;  /* 0x00000031ff007c0c */ /* 0x000fe4000bf45270 */
[----:B------:R-:W-:Y:S02]  /*1450*/  ISETP.GE.AND P3, PT, R12, RZ, PT ;  /* 0x000000ff0c00720c */ /* 0x000fe40003f66270 */
[----:B------:R-:W-:Y:S01]  /*1460*/  LOP3.LUT R17, R39, UR49, RZ, 0x3c, !PT ;  /* 0x0000003127117c12 */ /* 0x000fe2000f8e3cff */
[----:B------:R0:W2:Y:S01]  /*1470*/  LDG.E R12, desc[UR8][R6.64] ;  /* 0x00000008060c7981 */ /* 0x0000a2000c1e1900 */
[----:B------:R-:W-:Y:S01]  /*1480*/  SEL R23, R20, R23, !P2 ;  /* 0x0000001714177207 */ /* 0x000fe20005000000 */
[----:B------:R-:W-:Y:S01]  /*1490*/  @P5 VIADD R36, R36, 0x1 ;  /* 0x0000000124245836 */ /* 0x000fe20000000000 */
[----:B------:R-:W-:Y:S02]  /*14a0*/  ISETP.GE.AND P5, PT, R17, RZ, PT ;  /* 0x000000ff1100720c */ /* 0x000fe40003fa6270 */
[----:B------:R-:W-:-:S02]  /*14b0*/  IADD3 R37, PT, PT, -R23, RZ, RZ ;  /* 0x000000ff17257210 */ /* 0x000fc40007ffe1ff */
[----:B------:R-:W-:Y:S02]  /*14c0*/  @!P4 IADD3 R16, PT, PT, R16, 0x1, RZ ;  /* 0x000000011010c810 */ /* 0x000fe40007ffe0ff */
[----:B------:R-:W-:Y:S01]  /*14d0*/  SEL R23, R23, RZ, P1 ;  /* 0x000000ff17177207 */ /* 0x000fe20000800000 */
[----:B------:R-:W-:Y:S02]  /*14e0*/  IMAD R22, R37, UR49, R22 ;  /* 0x0000003125167c24 */ /* 0x000fe4000f8e0216 */
[----:B------:R-:W-:Y:S01]  /*14f0*/  @!P3 IMAD.MOV R36, RZ, RZ, -R36 ;  /* 0x000000ffff24b224 */ /* 0x000fe200078e0a24 */
[----:B------:R-:W-:Y:S01]  /*1500*/  @P6 IADD3 R16, PT, PT, R16, 0x1, RZ ;  /* 0x0000000110106810 */ /* 0x000fe20007ffe0ff */
[----:B------:R-:W-:Y:S01]  /*1510*/  IMAD R23, R23, UR44, RZ ;  /* 0x0000002c17177c24 */ /* 0x000fe2000f8e02ff */
[----:B------:R-:W-:Y:S02]  /*1520*/  SEL R22, R22, RZ, P0 ;  /* 0x000000ff16167207 */ /* 0x000fe40000000000 */
[----:B------:R-:W-:-:S02]  /*1530*/  SEL R36, R20, R36, !P2 ;  /* 0x0000002414247207 */ /* 0x000fc40005000000 */
[----:B------:R-:W-:Y:S01]  /*1540*/  @!P5 IADD3 R16, PT, PT, -R16, RZ, RZ ;  /* 0x000000ff1010d210 */ /* 0x000fe20007ffe1ff */
[----:B------:R-:W-:Y:S01]  /*1550*/  IMAD R40, R22, UR45, R23 ;  /* 0x0000002d16287c24 */ /* 0x000fe2000f8e0217 */
[----:B0-----:R-:W-:Y:S02]  /*1560*/  IADD3 R7, PT, PT, -R36, RZ, RZ ;  /* 0x000000ff24077210 */ /* 0x001fe40007ffe1ff */
[----:B------:R-:W-:Y:S02]  /*1570*/  SEL R16, R20, R16, !P2 ;  /* 0x0000001014107207 */ /* 0x000fe40005000000 */
[----:B------:R-:W-:Y:S01]  /*1580*/  IADD3 R22, P3, PT, R28, UR38, RZ ;  /* 0x000000261c167c10 */ /* 0x000fe2000ff7e0ff */
[----:B------:R-:W-:Y:S01]  /*1590*/  IMAD R30, R7, UR49, R30 ;  /* 0x00000031071e7c24 */ /* 0x000fe2000f8e021e */
[----:B------:R-:W-:Y:S01]  /*15a0*/  SEL R36, R36, RZ, P1 ;  /* 0x000000ff24247207 */ /* 0x000fe20000800000 */
[----:B------:R-:W-:Y:S01]  /*15b0*/  IMAD.MOV R6, RZ, RZ, -R16 ;  /* 0x000000ffff067224 */ /* 0x000fe200078e0a10 */
[----:B------:R-:W-:-:S02]  /*15c0*/  LEA.HI.X.SX32 R23, R28, UR39, 0x1, P3 ;  /* 0x000000271c177c11 */ /* 0x000fc400098f0eff */
[----:B------:R-:W-:Y:S01]  /*15d0*/  SEL R30, R30, RZ, P0 ;  /* 0x000000ff1e1e7207 */ /* 0x000fe20000000000 */
[----:B------:R-:W-:Y:S01]  /*15e0*/  IMAD R6, R6, UR49, R39 ;  /* 0x0000003106067c24 */ /* 0x000fe2000f8e0227 */
[----:B------:R-:W-:Y:S01]  /*15f0*/  SEL R16, R16, RZ, P1 ;  /* 0x000000ff10107207 */ /* 0x000fe20000800000 */
[----:B------:R-:W-:Y:S01]  /*1600*/  IMAD R7, R36, UR44, RZ ;  /* 0x0000002c24077c24 */ /* 0x000fe2000f8e02ff */
[----:B------:R-:W2:Y:S02]  /*1610*/  LDG.E.U8 R24, desc[UR8][R22.64] ;  /* 0x0000000816187981 */ /* 0x000ea4000c1e1100 */
[----:B------:R-:W-:Y:S01]  /*1620*/  SEL R6, R6, RZ, P0 ;  /* 0x000000ff06067207 */ /* 0x000fe20000000000 */
[----:B------:R-:W-:Y:S02]  /*1630*/  IMAD R36, R30, UR45, R7 ;  /* 0x0000002d1e247c24 */ /* 0x000fe4000f8e0207 */
[----:B------:R-:W-:-:S04]  /*1640*/  IMAD R7, R16, UR44, RZ ;  /* 0x0000002c10077c24 */ /* 0x000fc8000f8e02ff */
[----:B------:R-:W-:Y:S01]  /*1650*/  IMAD R28, R6, UR45, R7 ;  /* 0x0000002d061c7c24 */ /* 0x000fe2000f8e0207 */
[----:B------:R-:W-:-:S04]  /*1660*/  IADD3 R6, P3, PT, R29, UR38, RZ ;  /* 0x000000261d067c10 */ /* 0x000fc8000ff7e0ff */
[----:B------:R-:W-:Y:S02]  /*1670*/  LEA.HI.X.SX32 R7, R29, UR39, 0x1, P3 ;  /* 0x000000271d077c11 */ /* 0x000fe400098f0eff */
[C---:B------:R-:W-:Y:S02]  /*1680*/  IADD3 R38, P3, PT, R14.reuse, UR38, RZ ;  /* 0x000000260e267c10 */ /* 0x040fe4000ff7e0ff */
[C---:B------:R-:W-:Y:S01]  /*1690*/  IADD3 R16, P4, PT, R31.reuse, UR38, RZ ;  /* 0x000000261f107c10 */ /* 0x040fe2000ff9e0ff */
[----:B------:R-:W2:Y:S01]  /*16a0*/  LDG.E.U8 R37, desc[UR10][R6.64] ;  /* 0x0000000a06257981 */ /* 0x000ea2000c1e1100 */
[----:B------:R-:W-:Y:S02]  /*16b0*/  LEA.HI.X.SX32 R39, R14, UR39, 0x1, P3 ;  /* 0x000000270e277c11 */ /* 0x000fe400098f0eff */
[----:B------:R-:W-:-:S03]  /*16c0*/  LEA.HI.X.SX32 R17, R31, UR39, 0x1, P4 ;  /* 0x000000271f117c11 */ /* 0x000fc6000a0f0eff */
[----:B------:R0:W2:Y:S04]  /*16d0*/  LDG.E.U8 R38, desc[UR8][R38.64] ;  /* 0x0000000826267981 */ /* 0x0000a8000c1e1100 */
[----:B------:R1:W2:Y:S01]  /*16e0*/  LDG.E.U8 R29, desc[UR12][R16.64] ;  /* 0x0000000c101d7981 */ /* 0x0002a2000c1e1100 */
[----:B0-----:R-:W-:-:S04]  /*16f0*/  IADD3 R39, PT, PT, R15, 0x160, RZ ;  /* 0x000001600f277810 */ /* 0x001fc80007ffe0ff */
[----:B-1----:R-:W-:-:S05]  /*1700*/  IABS R16, R39 ;  /* 0x0000002700107213 */ /* 0x002fca0000000000 */
[----:B------:R-:W-:-:S05]  /*1710*/  IMAD.HI.U32 R14, R16, UR5, RZ ;  /* 0x00000005100e7c27 */ /* 0x000fca000f8e00ff */
[----:B------:R-:W-:Y:S02]  /*1720*/  IADD3 R17, PT, PT, -R14, RZ, RZ ;  /* 0x000000ff0e117210 */ /* 0x000fe40007ffe1ff */
[----:B------:R-:W-:-:S03]  /*1730*/  IADD3 R22, P4, PT, R36, UR38, RZ ;  /* 0x0000002624167c10 */ /* 0x000fc6000ff9e0ff */
[----:B------:R-:W-:Y:S01]  /*1740*/  IMAD R16, R17, UR7, R16 ;  /* 0x0000000711107c24 */ /* 0x000fe2000f8e0210 */
[----:B------:R-:W-:-:S04]  /*1750*/  LEA.HI.X.SX32 R23, R36, UR39, 0x1, P4 ;  /* 0x0000002724177c11 */ /* 0x000fc8000a0f0eff */
[----:B------:R-:W-:Y:S02]  /*1760*/  ISETP.LT.U32.AND P4, PT, R16, UR7, PT ;  /* 0x0000000710007c0c */ /* 0x000fe4000bf81070 */
[C---:B------:R-:W-:Y:S01]  /*1770*/  IADD3 R30, P3, PT, R40.reuse, UR38, RZ ;  /* 0x00000026281e7c10 */ /* 0x040fe2000ff7e0ff */
[----:B------:R-:W2:Y:S03]  /*1780*/  LDG.E.U8 R23, desc[UR10][R22.64] ;  /* 0x0000000a16177981 */ /* 0x000ea6000c1e1100 */
[----:B------:R-:W-:Y:S02]  /*1790*/  LEA.HI.X.SX32 R31, R40, UR39, 0x1, P3 ;  /* 0x00000027281f7c11 */ /* 0x000fe400098f0eff */
[----:B------:R-:W-:Y:S02]  /*17a0*/  IADD3 R6, P3, PT, R28, UR38, RZ ;  /* 0x000000261c067c10 */ /* 0x000fe4000ff7e0ff */
[----:B------:R-:W-:Y:S01]  /*17b0*/  IADD3 R42, PT, PT, R15, 0x180, RZ ;  /* 0x000001800f2a7810 */ /* 0x000fe20007ffe0ff */
[----:B------:R-:W2:Y:S02]  /*17c0*/  LDG.E.U8 R30, desc[UR8][R30.64] ;  /* 0x000000081e1e7981 */ /* 0x000ea4000c1e1100 */
[----:B------:R-:W-:Y:S01]  /*17d0*/  @!P4 VIADD R16, R16, -UR7 ;  /* 0x800000071010cc36 */ /* 0x000fe20008000000 */
[----:B------:R-:W-:-:S04]  /*17e0*/  LEA.HI.X.SX32 R7, R28, UR39, 0x1, P3 ;  /* 0x000000271c077c11 */ /* 0x000fc800098f0eff */
[----:B------:R-:W-:Y:S01]  /*17f0*/  ISETP.GE.U32.AND P3, PT, R16, UR7, PT ;  /* 0x0000000710007c0c */ /* 0x000fe2000bf66070 */
[----:B------:R0:W2:Y:S01]  /*1800*/  LDG.E.U8 R28, desc[UR8][R6.64] ;  /* 0x00000008061c7981 */ /* 0x0000a2000c1e1100 */
        /* <DEDUP_REMOVED lines=13> */
[C---:B------:R-:W-:Y:S02]  /*18e0*/  IADD3 R6, P4, PT, R7.reuse, UR38, RZ ;  /* 0x0000002607067c10 */ /* 0x040fe4000ff9e0ff */
[----:B------:R-:W-:Y:S02]  /*18f0*/  SHF.R.S64 R16, RZ, 0x1e, R39 ;  /* 0x0000001eff107819 */ /* 0x000fe40000001027 */
[----:B------:R-:W-:Y:S02]  /*1900*/  LEA.HI.X.SX32 R7, R7, UR39, 0x1, P4 ;  /* 0x0000002707077c11 */ /* 0x000fe4000a0f0eff */
[----:B------:R-:W-:-:S03]  /*1910*/  IADD3 R16, P3, PT, R16, UR36, RZ ;  /* 0x0000002410107c10 */ /* 0x000fc6000ff7e0ff */
[----:B------:R0:W2:Y:S01]  /*1920*/  LDG.E.U8 R22, desc[UR10][R6.64] ;  /* 0x0000000a06167981 */ /* 0x0000a2000c1e1100 */
[----:B------:R-:W-:-:S05]  /*1930*/  LEA.HI.X.SX32 R17, R39, UR37, 0x2, P3 ;  /* 0x0000002527117c11 */ /* 0x000fca00098f16ff */
[----:B------:R1:W2:Y:S01]  /*1940*/  LDG.E R14, desc[UR8][R16.64] ;  /* 0x00000008100e7981 */ /* 0x0002a2000c1e1900 */
[----:B---3--:R-:W-:Y:S01]  /*1950*/  ISETP.NE.AND P4, PT, R18, RZ, PT ;  /* 0x000000ff1200720c */ /* 0x008fe20003f85270 */
[----:B------:R-:W-:-:S04]  /*1960*/  IMAD.HI.U32 R18, R31, UR5, RZ ;  /* 0x000000051f127c27 */ /* 0x000fc8000f8e00ff */
[----:B------:R-:W-:Y:S01]  /*1970*/  IMAD.MOV R40, RZ, RZ, -R18 ;  /* 0x000000ffff287224 */ /* 0x000fe200078e0a12 */
[----:B-----5:R-:W-:-:S03]  /*1980*/  ISETP.NE.AND P3, PT, R19, RZ, PT ;  /* 0x000000ff1300720c */ /* 0x020fc60003f65270 */
        /* <DEDUP_REMOVED lines=10> */
[----:B------:R-:W-:-:S04]  /*1a30*/  MOV R7, R18 ;  /* 0x0000001200077202 */ /* 0x000fc80000000f00 */
[----:B------:R-:W-:-:S04]  /*1a40*/  @!P3 IADD3 R7, PT, PT, -R7, RZ, RZ ;  /* 0x000000ff0707b210 */ /* 0x000fc80007ffe1ff */
[----:B-1----:R-:W-:Y:S02]  /*1a50*/  SEL R16, R20, R7, !P2 ;  /* 0x0000000714107207 */ /* 0x002fe40005000000 */
[----:B------:R-:W0:Y:S03]  /*1a60*/  LDC.64 R6, c[0x0][0x3d0] ;  /* 0x0000f400ff067b82 */ /* 0x000e260000000a00 */
[----:B------:R-:W-:Y:S01]  /*1a70*/  IMAD.MOV R17, RZ, RZ, -R16 ;  /* 0x000000ffff117224 */ /* 0x000fe200078e0a10 */
[----:B------:R-:W-:-:S03]  /*1a80*/  SEL R16, R16, RZ, P1 ;  /* 0x000000ff10107207 */ /* 0x000fc60000800000 */
[----:B------:R-:W-:Y:S01]  /*1a90*/  IMAD R17, R17, UR49, R42 ;  /* 0x0000003111117c24 */ /* 0x000fe2000f8e022a */
[----:B------:R-:W-:Y:S01]  /*1aa0*/  IADD3 R44, PT, PT, R15, 0x1a0, RZ ;  /* 0x000001a00f2c7810 */ /* 0x000fe20007ffe0ff */
        /* <DEDUP_REMOVED lines=9> */
[----:B----4-:R-:W-:Y:S02]  /*1b40*/  ISETP.NE.AND P3, PT, R21, RZ, PT ;  /* 0x000000ff1500720c */ /* 0x010fe40003f65270 */
        /* <DEDUP_REMOVED lines=11> */
[----:B--2---:R-:W-:Y:S01]  /*1c00*/  ISETP.NE.AND P4, PT, R25, RZ, PT ;  /* 0x000000ff1900720c */ /* 0x004fe20003f85270 */
[----:B------:R0:W2:Y:S08]  /*1c10*/  LDG.E R7, desc[UR8][R18.64] ;  /* 0x0000000812077981 */ /* 0x0000b0000c1e1900 */
        /* <DEDUP_REMOVED lines=13> */
[----:B------:R-:W-:Y:S01]  /*1cf0*/  LEA.HI.X.SX32 R19, R44, UR37, 0x2, P3 ;  /* 0x000000252c137c11 */ /* 0x000fe200098f16ff */
[----:B------:R-:W-:-:S04]  /*1d00*/  VIADD R45, R15, 0x1c0 ;  /* 0x000001c00f2d7836 */ /* 0x000fc80000000000 */
[----:B------:R1:W4:Y:S01]  /*1d10*/  LDG.E R21, desc[UR8][R18.64] ;  /* 0x0000000812157981 */ /* 0x000322000c1e1900 */
        /* <DEDUP_REMOVED lines=27> */
[----:B------:R-:W5:Y:S01]  /*1ed0*/  LDG.E R24, desc[UR8][R24.64] ;  /* 0x0000000818187981 */ /* 0x000f62000c1e1900 */
        /* <DEDUP_REMOVED lines=8> */
[----:B------:R0:W2:Y:S01]  /*1f60*/  LDG.E.U8 R42, desc[UR8][R16.64] ;  /* 0x00000008102a7981 */ /* 0x0000a2000c1e1100 */
        /* <DEDUP_REMOVED lines=20> */
[C---:B------:R-:W-:Y:S01]  /*20b0*/  IADD3 R16, P3, PT, R17.reuse, UR38, RZ ;  /* 0x0000002611107c10 */ /* 0x040fe2000ff7e0ff */
[----:B------:R0:W5:Y:S01]  /*20c0*/  LDG.E R25, desc[UR8][R18.64] ;  /* 0x0000000812197981 */ /* 0x000162000c1e1900 */
[----:B------:R-:W-:Y:S02]  /*20d0*/  P2R R40, PR, RZ, 0x10 ;  /* 0x00000010ff287803 */ /* 0x000fe40000000000 */
[----:B------:R-:W-:Y:S02]  /*20e0*/  LEA.HI.X.SX32 R17, R17, UR39, 0x1, P3 ;  /* 0x0000002711117c11 */ /* 0x000fe400098f0eff */
[----:B------:R-:W-:-:S02]  /*20f0*/  ISETP.NE.AND P4, PT, R37, RZ, PT ;  /* 0x000000ff2500720c */ /* 0x000fc40003f85270 */
[----:B------:R-:W-:Y:S01]  /*2100*/  ISETP.NE.AND P3, PT, R30, RZ, PT ;  /* 0x000000ff1e00720c */ /* 0x000fe20003f65270 */
[----:B------:R1:W4:Y:S01]  /*2110*/  LDG.E.U8 R44, desc[UR8][R16.64] ;  /* 0x00000008102c7981 */ /* 0x000322000c1e1100 */
[----:B------:R-:W-:Y:S02]  /*2120*/  IABS R30, R45 ;  /* 0x0000002d001e7213 */ /* 0x000fe40000000000 */
        /* <DEDUP_REMOVED lines=25> */
[----:B------:R0:W5:Y:S03]  /*22c0*/  LDG.E R29, desc[UR8][R18.64] ;  /* 0x00000008121d7981 */ /* 0x000166000c1e1900 */
[----:B------:R-:W-:Y:S02]  /*22d0*/  LEA.HI.X.SX32 R17, R17, UR39, 0x1, P3 ;  /* 0x0000002711117c11 */ /* 0x000fe400098f0eff */
[----:B------:R-:W-:Y:S02]  /*22e0*/  ISETP.NE.AND P3, PT, R28, RZ, PT ;  /* 0x000000ff1c00720c */ /* 0x000fe40003f65270 */
[----:B------:R-:W-:Y:S01]  /*22f0*/  P2R R47, PR, RZ, 0x10 ;  /* 0x00000010ff2f7803 */ /* 0x000fe20000000000 */
[----:B------:R1:W5:Y:S01]  /*2300*/  LDG.E.U8 R30, desc[UR8][R16.64] ;  /* 0x00000008101e7981 */ /* 0x000362000c1e1100 */
[----:B------:R-:W-:-:S02]  /*2310*/  P2R R45, PR, RZ, 0x8 ;  /* 0x00000008ff2d7803 */ /* 0x000fc40000000000 */
[----:B------:R-:W-:Y:S02]  /*2320*/  ISETP.NE.AND P3, PT, R46, RZ, PT ;  /* 0x000000ff2e00720c */ /* 0x000fe40003f65270 */
[----:B------:R-:W-:Y:S02]  /*2330*/  ISETP.NE.AND P4, PT, R23, RZ, PT ;  /* 0x000000ff1700720c */ /* 0x000fe40003f85270 */
[----:B------:R-:W-:Y:S01]  /*2340*/  P2R R46, PR, RZ, 0x8 ;  /* 0x00000008ff2e7803 */ /* 0x000fe20000000000 */
[----:B------:R-:W-:Y:S01]  /*2350*/  VIADD R23, R15, 0x220 ;  /* 0x000002200f177836 */ /* 0x000fe20000000000 */
[----:B------:R-:W-:-:S04]  /*2360*/  ISETP.NE.AND P3, PT, R47, RZ, PT ;  /* 0x000000ff2f00720c */ /* 0x000fc80003f65270 */
[----:B------:R-:W-:Y:S02]  /*2370*/  P2R R47, PR, RZ, 0x8 ;  /* 0x00000008ff2f7803 */ /* 0x000fe40000000000 */
[----:B------:R-:W-:Y:S02]  /*2380*/  ISETP.NE.AND P3, PT, R38, RZ, PT ;  /* 0x000000ff2600720c */ /* 0x000fe40003f65270 */
[----:B------:R-:W-:Y:S02]  /*2390*/  IABS R38, R23 ;  /* 0x0000001700267213 */ /* 0x000fe40000000000 */
[----:B------:R-:W-:Y:S02]  /*23a0*/  P2R R28, PR, RZ, 0x8 ;  /* 0x00000008ff1c7803 */ /* 0x000fe40000000000 */
        /* <DEDUP_REMOVED lines=23> */
[----:B------:R-:W-:Y:S02]  /*2520*/  ISETP.NE.AND P5, PT, R22, RZ, PT ;  /* 0x000000ff1600720c */ /* 0x000fe40003fa5270 */
[----:B------:R-:W-:Y:S01]  /*2530*/  IADD3 R16, P4, PT, R17, UR38, RZ ;  /* 0x0000002611107c10 */ /* 0x000fe2000ff9e0ff */
[----:B------:R0:W5:Y:S01]  /*2540*/  LDG.E R37, desc[UR8][R18.64] ;  /* 0x0000000812257981 */ /* 0x000162000c1e1900 */
[----:B------:R-:W-:Y:S02]  /*2550*/  IADD3 R22, PT, PT, R15, 0x240, RZ ;  /* 0x000002400f167810 */ /* 0x000fe40007ffe0ff */
[----:B------:R-:W-:Y:S02]  /*2560*/  LEA.HI.X.SX32 R17, R17, UR39, 0x1, P4 ;  /* 0x0000002711117c11 */ /* 0x000fe4000a0f0eff */
[----:B---3--:R-:W-:-:S02]  /*2570*/  ISETP.NE.AND P4, PT, R31, RZ, PT ;  /* 0x000000ff1f00720c */ /* 0x008fc40003f85270 */
[----:B------:R-:W-:-:S05]  /*2580*/  IABS R31, R22 ;  /* 0x00000016001f7213 */ /* 0x000fca0000000000 */
[----:B------:R-:W-:-:S05]  /*2590*/  IMAD.HI.U32 R23, R31, UR5, RZ ;  /* 0x000000051f177c27 */ /* 0x000fca000f8e00ff */
[----:B0-----:R-:W-:-:S05]  /*25a0*/  IADD3 R18, PT, PT, -R23, RZ, RZ ;  /* 0x000000ff17127210 */ /* 0x001fca0007ffe1ff */
[----:B------:R-:W-:-:S05]  /*25b0*/  IMAD R18, R18, UR7, R31 ;  /* 0x0000000712127c24 */ /* 0x000fca000f8e021f */
[----:B------:R-:W-:Y:S02]  /*25c0*/  ISETP.LT.U32.AND P6, PT, R18, UR7, PT ;  /* 0x0000000712007c0c */ /* 0x000fe4000bfc1070 */
[----:B------:R-:W-:Y:S02]  /*25d0*/  P2R R48, PR, RZ, 0x8 ;  /* 0x00000008ff307803 */ /* 0x000fe40000000000 */
[----:B------:R-:W-:-:S09]  /*25e0*/  ISETP.NE.AND P3, PT, R49, RZ, PT ;  /* 0x000000ff3100720c */ /* 0x000fd20003f65270 */
[----:B------:R-:W-:Y:S01]  /*25f0*/  @!P6 VIADD R18, R18, -UR7 ;  /* 0x800000071212ec36 */ /* 0x000fe20008000000 */
[----:B------:R-:W-:-:S04]  /*2600*/  @!P6 IADD3 R23, PT, PT, R23, 0x1, RZ ;  /* 0x000000011717e810 */ /* 0x000fc80007ffe0ff */
[----:B------:R-:W-:Y:S02]  /*2610*/  ISETP.GE.U32.AND P6, PT, R18, UR7, PT ;  /* 0x0000000712007c0c */ /* 0x000fe4000bfc6070 */
[----:B------:R-:W-:Y:S02]  /*2620*/  P2R R49, PR, RZ, 0x8 ;  /* 0x00000008ff317803 */ /* 0x000fe40000000000 */
[----:B------:R-:W-:Y:S02]  /*2630*/  ISETP.NE.AND P3, PT, R41, RZ, PT ;  /* 0x000000ff2900720c */ /* 0x000fe40003f65270 */
[----:B------:R0:W3:Y:S07]  /*2640*/  LDG.E.U8 R41, desc[UR8][R16.64] ;  /* 0x0000000810297981 */ /* 0x0000ee000c1e1100 */
[----:B------:R-:W-:-:S02]  /*2650*/  @P6 IADD3 R23, PT, PT, R23, 0x1, RZ ;  /* 0x0000000117176810 */ /* 0x000fc40007ffe0ff */
[----:B0-----:R-:W-:-:S04]  /*2660*/  LOP3.LUT R16, R22, UR49, RZ, 0x3c, !PT ;  /* 0x0000003116107c12 */ /* 0x001fc8000f8e3cff */
[----:B------:R-:W-:-:S13]  /*2670*/  ISETP.GE.AND P6, PT, R16, RZ, PT ;  /* 0x000000ff1000720c */ /* 0x000fda0003fc6270 */
[----:B------:R-:W-:-:S05]  /*2680*/  @!P6 IMAD.MOV R23, RZ, RZ, -R23 ;  /* 0x000000ffff17e224 */ /* 0x000fca00078e0a17 */
[----:B------:R-:W-:-:S04]  /*2690*/  SEL R23, R20, R23, !P2 ;  /* 0x0000001714177207 */ /* 0x000fc80005000000 */
[C---:B------:R-:W-:Y:S02]  /*26a0*/  IADD3 R17, PT, PT, -R23.reuse, RZ, RZ ;  /* 0x000000ff17117210 */ /* 0x040fe40007ffe1ff */
[----:B------:R-:W-:-:S03]  /*26b0*/  SEL R23, R23, RZ, P1 ;  /* 0x000000ff17177207 */ /* 0x000fc60000800000 */
[----:B------:R-:W-:Y:S01]  /*26c0*/  IMAD R16, R17, UR49, R22 ;  /* 0x0000003111107c24 */ /* 0x000fe2000f8e0216 */
[----:B------:R-:W-:Y:S01]  /*26d0*/  IADD3 R15, PT, PT, R15, 0x260, RZ ;  /* 0x000002600f0f7810 */ /* 0x000fe20007ffe0ff */
[----:B------:R-:W-:-:S03]  /*26e0*/  IMAD R23, R23, UR44, RZ ;  /* 0x0000002c17177c24 */ /* 0x000fc6000f8e02ff */
        /* <DEDUP_REMOVED lines=22> */
[----:B------:R-:W-:Y:S02]  /*2850*/  IADD3 R16, P1, PT, R16, UR36, RZ ;  /* 0x0000002410107c10 */ /* 0x000fe4000ff3e0ff */
[----:B------:R-:W-:Y:S02]  /*2860*/  P2R R50, PR, RZ, 0x8 ;  /* 0x00000008ff327803 */ /* 0x000fe40000000000 */
[----:B------:R-:W-:Y:S02]  /*2870*/  LEA.HI.X.SX32 R17, R22, UR37, 0x2, P1 ;  /* 0x0000002516117c11 */ /* 0x000fe400088f16ff */
[----:B------:R-:W-:Y:S02]  /*2880*/  IADD3 R22, P6, PT, R20, UR38, RZ ;  /* 0x0000002614167c10 */ /* 0x000fe4000ffde0ff */
[----:B------:R-:W-:Y:S02]  /*2890*/  ISETP.NE.AND P3, PT, R40, RZ, PT ;  /* 0x000000ff2800720c */ /* 0x000fe40003f65270 */
[----:B------:R-:W-:-:S02]  /*28a0*/  R2UR UR6, R26 ;  /* 0x000000001a0672ca */ /* 0x000fc400000e0000 */
[----:B------:R-:W-:Y:S02]  /*28b0*/  R2UR UR7, R27 ;  /* 0x000000001b0772ca */ /* 0x000fe400000e0000 */
[----:B------:R-:W-:Y:S02]  /*28c0*/  IADD3 R38, P1, PT, R18, UR38, RZ ;  /* 0x0000002612267c10 */ /* 0x000fe4000ff3e0ff */
[----:B------:R-:W-:Y:S02]  /*28d0*/  LEA.HI.X.SX32 R23, R20, UR39, 0x1, P6 ;  /* 0x0000002714177c11 */ /* 0x000fe4000b0f0eff */
[----:B------:R-:W-:Y:S02]  /*28e0*/  P2R R40, PR, RZ, 0x8 ;  /* 0x00000008ff287803 */ /* 0x000fe40000000000 */
[----:B------:R-:W-:Y:S02]  /*28f0*/  ISETP.NE.AND P3, PT, R39, RZ, PT ;  /* 0x000000ff2700720c */ /* 0x000fe40003f65270 */
[----:B------:R-:W-:Y:S01]  /*2900*/  LEA.HI.X.SX32 R39, R18, UR39, 0x1, P1 ;  /* 0x0000002712277c11 */ /* 0x000fe200088f0eff */
[----:B------:R-:W3:Y:S01]  /*2910*/  LDG.E.U8 R23, desc[UR8][R22.64] ;  /* 0x0000000816177981 */ /* 0x000ee2000c1e1100 */
[----:B------:R-:W-:-:S03]  /*2920*/  SHF.R.S64 R18, RZ, 0x1e, R15 ;  /* 0x0000001eff127819 */ /* 0x000fc6000000100f */
[----:B------:R-:W3:Y:S01]  /*2930*/  LDG.E R17, desc[UR6][R16.64] ;  /* 0x0000000610117981 */ /* 0x000ee2000c1e1900 */
[----:B------:R-:W-:-:S03]  /*2940*/  IADD3 R18, P2, PT, R18, UR36, RZ ;  /* 0x0000002412127c10 */ /* 0x000fc6000ff5e0ff */
[----:B------:R0:W3:Y:S01]  /*2950*/  LDG.E.U8 R39, desc[UR6][R38.64] ;  /* 0x0000000626277981 */ /* 0x0000e2000c1e1100 */
[----:B------:R-:W-:-:S06]  /*2960*/  LEA.HI.X.SX32 R19, R15, UR37, 0x2, P2 ;  /* 0x000000250f137c11 */ /* 0x000fcc00090f16ff */
[----:B------:R1:W3:Y:S01]  /*2970*/  LDG.E R19, desc[UR8][R18.64] ;  /* 0x0000000812137981 */ /* 0x0002e2000c1e1900 */
[----:B------:R-:W-:Y:S01]  /*2980*/  FMUL R3, R3, UR4 ;  /* 0x0000000403037c20 */ /* 0x000fe20008400000 */
[----:B--2---:R-:W-:-:S04]  /*2990*/  ISETP.NE.AND P1, PT, R42, RZ, PT ;  /* 0x000000ff2a00720c */ /* 0x004fc80003f25270 */
[----:B------:R-:W-:Y:S01]  /*29a0*/  FSEL R42, R3, R6, P3 ;  /* 0x00000006032a7208 */ /* 0x000fe20001800000 */
[----:B------:R-:W-:Y:S01]  /*29b0*/  FMUL R3, R2, UR4 ;  /* 0x0000000402037c20 */ /* 0x000fe20008400000 */
[----:B------:R-:W-:Y:S01]  /*29c0*/  ISETP.NE.AND P3, PT, R40, RZ, PT ;  /* 0x000000ff2800720c */ /* 0x000fe20003f65270 */
[----:B------:R-:W-:-:S03]  /*29d0*/  FMUL R5, R5, UR4 ;  /* 0x0000000405057c20 */ /* 0x000fc60008400000 */
[----:B------:R-:W-:Y:S02]  /*29e0*/  FSEL R40, R3, R6, P3 ;  /* 0x0000000603287208 */ /* 0x000fe40001800000 */
[----:B------:R-:W-:Y:S01]  /*29f0*/  ISETP.NE.AND P3, PT, R50, RZ, PT ;  /* 0x000000ff3200720c */ /* 0x000fe20003f65270 */
[----:B------:R-:W-:-:S03]  /*2a00*/  FMUL R9, R9, UR4 ;  /* 0x0000000409097c20 */ /* 0x000fc60008400000 */
[-C--:B0-----:R-:W-:Y:S02]  /*2a10*/  FSEL R38, R5, R6.reuse, P3 ;  /* 0x0000000605267208 */ /* 0x081fe40001800000 */
[----:B------:R-:W-:Y:S01]  /*2a20*/  ISETP.NE.AND P3, PT, R49, RZ, PT ;  /* 0x000000ff3100720c */ /* 0x000fe20003f65270 */
[----:B------:R-:W-:Y:S01]  /*2a30*/  FMUL R15, R4, UR4 ;  /* 0x00000004040f7c20 */ /* 0x000fe20008400000 */
[----:B------:R-:W-:Y:S02]  /*2a40*/  FMUL R3, R0, UR4 ;  /* 0x0000000400037c20 */ /* 0x000fe40008400000 */
        /* <DEDUP_REMOVED lines=11> */
[-C--:B------:R-:W-:Y:S02]  /*2b00*/  FSEL R8, R11, R6.reuse, P3 ;  /* 0x000000060b087208 */ /* 0x080fe40001800000 */
[----:B------:R-:W-:Y:S02]  /*2b10*/  ISETP.NE.AND P3, PT, R46, RZ, PT ;  /* 0x000000ff2e00720c */ /* 0x000fe40003f65270 */
[----:B------:R-:W-:-:S02]  /*2b20*/  FSEL R44, R15, R6, P6 ;  /* 0x000000060f2c7208 */ /* 0x000fc40003000000 */
        /* <DEDUP_REMOVED lines=23> */
[----:B------:R-:W-:Y:S02]  /*2ca0*/  ISETP.NE.AND P0, PT, R43, RZ, PT ;  /* 0x000000ff2b00720c */ /* 0x000fe40003f05270 */
        /* <DEDUP_REMOVED lines=13> */
[----:B------:R-:W-:Y:S02]  /*2d80*/  FMNMX R9, R9, R54, !PT ;  /* 0x0000003609097209 */ /* 0x000fe40007800000 */
[----:B---3--:R-:W-:Y:S02]  /*2d90*/  ISETP.NE.AND P0, PT, R41, RZ, PT ;  /* 0x000000ff2900720c */ /* 0x008fe40003f05270 */
[----:B------:R-:W-:Y:S02]  /*2da0*/  FMNMX R9, R9, R50, !PT ;  /* 0x0000003209097209 */ /* 0x000fe40007800000 */
[----:B------:R-:W-:-:S04]  /*2db0*/  FSEL R52, R37, R6, P0 ;  /* 0x0000000625347208 */ /* 0x000fc80000000000 */
[----:B------:R-:W-:Y:S02]  /*2dc0*/  FMNMX R9, R9, R52, !PT ;  /* 0x0000003409097209 */ /* 0x000fe40007800000 */
[----:B------:R-:W-:Y:S01]  /*2dd0*/  ISETP.NE.AND P2, PT, R23, RZ, PT ;  /* 0x000000ff1700720c */ /* 0x000fe20003f45270 */
        /* <DEDUP_REMOVED lines=48> */
[-C--:B------:R-:W-:Y:S01]  /*30e0*/  FFMA.SAT R29, R46, R11.reuse, 0.5 ;  /* 0x3f0000002e1d7423 */ /* 0x080fe2000000200b */
[----:B------:R-:W-:Y:S01]  /*30f0*/  FFMA R5, R42, 1.4426950216293334961, -R5 ;  /* 0x3fb8aa3b2a057823 */ /* 0x000fe20000000805 */
[----:B------:R-:W-:Y:S01]  /*3100*/  FFMA R44, R44, 1.925963033500011079e-08, R3 ;  /* 0x32a570602c2c7823 */ /* 0x000fe20000000003 */
[----:B------:R-:W-:-:S02]  /*3110*/  FFMA.SAT R3, R40, R11, 0.5 ;  /* 0x3f00000028037423 */ /* 0x000fc4000000200b */
[----:B------:R-:W-:Y:S01]  /*3120*/  FFMA R42, R42, 1.925963033500011079e-08, R5 ;  /* 0x32a570602a2a7823 */ /* 0x000fe20000000005 */
[-C--:B------:R-:W-:Y:S01]  /*3130*/  FFMA.SAT R5, R38, R11.reuse, 0.5 ;  /* 0x3f00000026057423 */ /* 0x080fe2000000200b */
[-C--:B------:R-:W-:Y:S01]  /*3140*/  FFMA.RM R2, R3, R12.reuse, 12582913 ;  /* 0x4b40000103027423 */ /* 0x080fe2000000400c */
[----:B------:R-:W0:Y:S02]  /*3150*/  MUFU.EX2 R9, R44 ;  /* 0x0000002c00097308 */ /* 0x000e240000000800 */
[----:B------:R-:W-:Y:S01]  /*3160*/  FFMA.RM R3, R5, R12, 12582913 ;  /* 0x4b40000105037423 */ /* 0x000fe2000000400c */
[C---:B------:R-:W-:Y:S01]  /*3170*/  FADD R5, R2.reuse, -12583039 ;  /* 0xcb40007f02057421 */ /* 0x040fe20000000000 */
[----:B------:R-:W-:Y:S02]  /*3180*/  SHF.L.U32 R2, R2, 0x17, RZ ;  /* 0x0000001702027819 */ /* 0x000fe400000006ff */
[C---:B------:R-:W-:Y:S01]  /*3190*/  FADD R7, R3.reuse, -12583039 ;  /* 0xcb40007f03077421 */ /* 0x040fe20000000000 */
[----:B------:R-:W-:Y:S01]  /*31a0*/  FFMA R5, R40, 1.4426950216293334961, -R5 ;  /* 0x3fb8aa3b28057823 */ /* 0x000fe20000000805 */
[----:B------:R-:W1:Y:S01]  /*31b0*/  MUFU.EX2 R13, R42 ;  /* 0x0000002a000d7308 */ /* 0x000e620000000800 */
[----:B------:R-:W-:Y:S01]  /*31c0*/  SHF.L.U32 R3, R3, 0x17, RZ ;  /* 0x0000001703037819 */ /* 0x000fe200000006ff */
[----:B------:R-:W-:Y:S01]  /*31d0*/  FFMA R7, R38, 1.4426950216293334961, -R7 ;  /* 0x3fb8aa3b26077823 */ /* 0x000fe20000000807 */
[----:B------:R-:W-:Y:S01]  /*31e0*/  FFMA R40, R40, 1.925963033500011079e-08, R5 ;  /* 0x32a5706028287823 */ /* 0x000fe20000000005 */
[----:B------:R-:W-:-:S02]  /*31f0*/  FFMA.SAT R5, R4, R11, 0.5 ;  /* 0x3f00000004057423 */ /* 0x000fc4000000200b */
[----:B------:R-:W-:Y:S02]  /*3200*/  FFMA R38, R38, 1.925963033500011079e-08, R7 ;  /* 0x32a5706026267823 */ /* 0x000fe40000000007 */
[----:B------:R-:W-:Y:S01]  /*3210*/  FFMA.RM R5, R5, R12, 12582913 ;  /* 0x4b40000105057423 */ /* 0x000fe2000000400c */
[----:B0-----:R-:W-:Y:S01]  /*3220*/  FMUL R6, R0, R9 ;  /* 0x0000000900067220 */ /* 0x001fe20000400000 */
[----:B------:R-:W-:Y:S02]  /*3230*/  IMAD.SHL.U32 R0, R10, 0x800000, RZ ;  /* 0x008000000a007824 */ /* 0x000fe400078e00ff */
[----:B------:R-:W-:Y:S01]  /*3240*/  FADD R7, R5, -12583039 ;  /* 0xcb40007f05077421 */ /* 0x000fe20000000000 */
[----:B------:R-:W0:Y:S03]  /*3250*/  MUFU.EX2 R38, R38 ;  /* 0x0000002600267308 */ /* 0x000e260000000800 */
[----:B------:R-:W-:Y:S01]  /*3260*/  FFMA R7, R4, 1.4426950216293334961, -R7 ;  /* 0x3fb8aa3b04077823 */ /* 0x000fe20000000807 */
[----:B-1----:R-:W-:-:S03]  /*3270*/  FMUL R0, R0, R13 ;  /* 0x0000000d00007220 */ /* 0x002fc60000400000 */
[----:B------:R-:W-:Y:S01]  /*3280*/  FFMA R17, R4, 1.925963033500011079e-08, R7 ;  /* 0x32a5706004117823 */ /* 0x000fe20000000007 */
[----:B------:R-:W-:Y:S01]  /*3290*/  FFMA.SAT R7, R36, R11, 0.5 ;  /* 0x3f00000024077423 */ /* 0x000fe2000000200b */
[----:B------:R-:W1:Y:S01]  /*32a0*/  MUFU.EX2 R13, R40 ;  /* 0x00000028000d7308 */ /* 0x000e620000000800 */
[----:B------:R-:W-:Y:S02]  /*32b0*/  IMAD.SHL.U32 R4, R5, 0x800000, RZ ;  /* 0x0080000005047824 */ /* 0x000fe400078e00ff */
[----:B------:R-:W-:-:S04]  /*32c0*/  FFMA.RM R7, R7, R12, 12582913 ;  /* 0x4b40000107077423 */ /* 0x000fc8000000400c */
[C---:B------:R-:W-:Y:S01]  /*32d0*/  FADD R9, R7.reuse, -12583039 ;  /* 0xcb40007f07097421 */ /* 0x040fe20000000000 */
[----:B------:R-:W2:Y:S01]  /*32e0*/  MUFU.EX2 R17, R17 ;  /* 0x0000001100117308 */ /* 0x000ea20000000800 */
[----:B------:R-:W-:Y:S01]  /*32f0*/  SHF.L.U32 R5, R7, 0x17, RZ ;  /* 0x0000001707057819 */ /* 0x000fe200000006ff */
[----:B0-----:R-:W-:Y:S01]  /*3300*/  FMUL R3, R3, R38 ;  /* 0x0000002603037220 */ /* 0x001fe20000400000 */
[----:B------:R-:W-:-:S04]  /*3310*/  FFMA R9, R36, 1.4426950216293334961, -R9 ;  /* 0x3fb8aa3b24097823 */ /* 0x000fc80000000809 */
[----:B------:R-:W-:Y:S01]  /*3320*/  FFMA R36, R36, 1.925963033500011079e-08, R9 ;  /* 0x32a5706024247823 */ /* 0x000fe20000000009 */
[----:B------:R-:W-:Y:S01]  /*3330*/  FFMA.SAT R9, R28, R11, 0.5 ;  /* 0x3f0000001c097423 */ /* 0x000fe2000000200b */
[----:B-1----:R-:W-:-:S03]  /*3340*/  FMUL R2, R2, R13 ;  /* 0x0000000d02027220 */ /* 0x002fc60000400000 */
[-C--:B------:R-:W-:Y:S01]  /*3350*/  FFMA.RM R9, R9, R12.reuse, 12582913 ;  /* 0x4b40000109097423 */ /* 0x080fe2000000400c */
[----:B------:R-:W0:Y:S03]  /*3360*/  MUFU.EX2 R36, R36 ;  /* 0x0000002400247308 */ /* 0x000e260000000800 */
[----:B------:R-:W-:Y:S01]  /*3370*/  FADD R15, R9, -12583039 ;  /* 0xcb40007f090f7421 */ /* 0x000fe20000000000 */
[----:B--2---:R-:W-:Y:S01]  /*3380*/  FMUL R4, R4, R17 ;  /* 0x0000001104047220 */ /* 0x004fe20000400000 */
[----:B------:R-:W-:Y:S02]  /*3390*/  FFMA.SAT R17, R16, R11, 0.5 ;  /* 0x3f00000010117423 */ /* 0x000fe4000000200b */
[----:B------:R-:W-:Y:S02]  /*33a0*/  FFMA R15, R28, 1.4426950216293334961, -R15 ;  /* 0x3fb8aa3b1c0f7823 */ /* 0x000fe4000000080f */
[----:B------:R-:W-:-:S02]  /*33b0*/  FFMA.RM R17, R17, R12, 12582913 ;  /* 0x4b40000111117423 */ /* 0x000fc4000000400c */
[----:B------:R-:W-:Y:S01]  /*33c0*/  FFMA R28, R28, 1.925963033500011079e-08, R15 ;  /* 0x32a570601c1c7823 */ /* 0x000fe2000000000f */
[----:B------:R-:W-:Y:S01]  /*33d0*/  FFMA.SAT R15, R8, R11, 0.5 ;  /* 0x3f000000080f7423 */ /* 0x000fe2000000200b */
[----:B------:R-:W-:-:S03]  /*33e0*/  FADD R7, R17, -12583039 ;  /* 0xcb40007f11077421 */ /* 0x000fc60000000000 */
[----:B------:R-:W-:Y:S01]  /*33f0*/  FFMA.RM R10, R15, R12, 12582913 ;  /* 0x4b4000010f0a7423 */ /* 0x000fe2000000400c */
[----:B------:R-:W-:Y:S01]  /*3400*/  FFMA R7, R16, 1.4426950216293334961, -R7 ;  /* 0x3fb8aa3b10077823 */ /* 0x000fe20000000807 */
[----:B------:R-:W1:Y:S01]  /*3410*/  MUFU.EX2 R28, R28 ;  /* 0x0000001c001c7308 */ /* 0x000e620000000800 */
[----:B0-----:R-:W-:Y:S01]  /*3420*/  FMUL R5, R5, R36 ;  /* 0x0000002405057220 */ /* 0x001fe20000400000 */
[----:B------:R-:W-:Y:S01]  /*3430*/  FADD R13, R10, -12583039 ;  /* 0xcb40007f0a0d7421 */ /* 0x000fe20000000000 */
[----:B------:R-:W-:Y:S01]  /*3440*/  FFMA R25, R16, 1.925963033500011079e-08, R7 ;  /* 0x32a5706010197823 */ /* 0x000fe20000000007 */
[----:B------:R-:W-:Y:S01]  /*3450*/  SHF.L.U32 R7, R9, 0x17, RZ ;  /* 0x0000001709077819 */ /* 0x000fe200000006ff */
[----:B------:R-:W-:Y:S02]  /*3460*/  IMAD.SHL.U32 R16, R17, 0x800000, RZ ;  /* 0x0080000011107824 */ /* 0x000fe400078e00ff */
[C---:B------:R-:W-:Y:S02]  /*3470*/  FFMA R13, R8.reuse, 1.4426950216293334961, -R13 ;  /* 0x3fb8aa3b080d7823 */ /* 0x040fe4000000080d */
[----:B------:R-:W0:Y:S02]  /*3480*/  MUFU.EX2 R25, R25 ;  /* 0x0000001900197308 */ /* 0x000e240000000800 */
[----:B------:R-:W-:Y:S01]  /*3490*/  FFMA R21, R8, 1.925963033500011079e-08, R13 ;  /* 0x32a5706008157823 */ /* 0x000fe2000000000d */
[----:B------:R-:W-:Y:S01]  /*34a0*/  FFMA.SAT R13, R20, R11, 0.5 ;  /* 0x3f000000140d7423 */ /* 0x000fe2000000200b */
[----:B------:R-:W-:-:S03]  /*34b0*/  IMAD.SHL.U32 R8, R10, 0x800000, RZ ;  /* 0x008000000a087824 */ /* 0x000fc600078e00ff */
[----:B------:R-:W-:Y:S01]  /*34c0*/  FFMA.RM R13, R13, R12, 12582913 ;  /* 0x4b4000010d0d7423 */ /* 0x000fe2000000400c */
[----:B------:R-:W2:Y:S01]  /*34d0*/  MUFU.EX2 R21, R21 ;  /* 0x0000001500157308 */ /* 0x000ea20000000800 */
[----:B-1----:R-:W-:Y:S02]  /*34e0*/  FMUL R7, R7, R28 ;  /* 0x0000001c07077220 */ /* 0x002fe40000400000 */
[----:B------:R-:W-:-:S04]  /*34f0*/  FADD R15, R13, -12583039 ;  /* 0xcb40007f0d0f7421 */ /* 0x000fc80000000000 */
[----:B------:R-:W-:Y:S01]  /*3500*/  FFMA R15, R20, 1.4426950216293334961, -R15 ;  /* 0x3fb8aa3b140f7823 */ /* 0x000fe2000000080f */
[----:B0-----:R-:W-:-:S03]  /*3510*/  FMUL R16, R16, R25 ;  /* 0x0000001910107220 */ /* 0x001fc60000400000 */
[----:B------:R-:W-:Y:S01]  /*3520*/  FFMA R23, R20, 1.925963033500011079e-08, R15 ;  /* 0x32a5706014177823 */ /* 0x000fe2000000000f */
[-C--:B------:R-:W-:Y:S01]  /*3530*/  FFMA.SAT R15, R22, R11.reuse, 0.5 ;  /* 0x3f000000160f7423 */ /* 0x080fe2000000200b */
[----:B------:R-:W-:Y:S02]  /*3540*/  FFMA.SAT R25, R14, R11, 0.5 ;  /* 0x3f0000000e197423 */ /* 0x000fe4000000200b */
[----:B------:R-:W0:Y:S01]  /*3550*/  MUFU.EX2 R10, R23 ;  /* 0x00000017000a7308 */ /* 0x000e220000000800 */
[----:B------:R-:W-:Y:S01]  /*3560*/  FFMA.RM R15, R15, R12, 12582913 ;  /* 0x4b4000010f0f7423 */ /* 0x000fe2000000400c */
[----:B--2---:R-:W-:-:S03]  /*3570*/  FMUL R8, R8, R21 ;  /* 0x0000001508087220 */ /* 0x004fc60000400000 */
[----:B------:R-:W-:-:S04]  /*3580*/  FADD R19, R15, -12583039 ;  /* 0xcb40007f0f137421 */ /* 0x000fc80000000000 */
[----:B------:R-:W-:-:S04]  /*3590*/  FFMA R19, R22, 1.4426950216293334961, -R19 ;  /* 0x3fb8aa3b16137823 */ /* 0x000fc80000000813 */
[----:B------:R-:W-:Y:S01]  /*35a0*/  FFMA R22, R22, 1.925963033500011079e-08, R19 ;  /* 0x32a5706016167823 */ /* 0x000fe20000000013 */
[----:B------:R-:W-:-:S03]  /*35b0*/  FFMA.SAT R19, R30, R11, 0.5 ;  /* 0x3f0000001e137423 */ /* 0x000fc6000000200b */
[----:B------:R1:W-:Y:S01]  /*35c0*/  MUFU.EX2 R21, R22 ;  /* 0x0000001600157308 */ /* 0x0003e20000000800 */
[----:B------:R-:W-:-:S04]  /*35d0*/  FFMA.RM R19, R19, R12, 12582913 ;  /* 0x4b40000113137423 */ /* 0x000fc8000000400c */
[C---:B------:R-:W-:Y:S01]  /*35e0*/  FADD R9, R19.reuse, -12583039 ;  /* 0xcb40007f13097421 */ /* 0x040fe20000000000 */
[----:B------:R-:W-:Y:S01]  /*35f0*/  SHF.L.U32 R17, R19, 0x17, RZ ;  /* 0x0000001713117819 */ /* 0x000fe200000006ff */
[-C--:B------:R-:W-:Y:S02]  /*3600*/  FFMA.SAT R19, R50, R11.reuse, 0.5 ;  /* 0x3f00000032137423 */ /* 0x080fe4000000200b */
[C---:B------:R-:W-:Y:S02]  /*3610*/  FFMA R9, R30.reuse, 1.4426950216293334961, -R9 ;  /* 0x3fb8aa3b1e097823 */ /* 0x040fe40000000809 */
[----:B-1----:R-:W-:Y:S02]  /*3620*/  FFMA.RM R22, R19, R12, 12582913 ;  /* 0x4b40000113167423 */ /* 0x002fe4000000400c */
        /* <DEDUP_REMOVED lines=8> */
[----:B------:R-:W-:Y:S01]  /*36b0*/  FFMA.RM R13, R29, R12, 12582913 ;  /* 0x4b4000011d0d7423 */ /* 0x000fe2000000400c */
[----:B------:R-:W-:Y:S01]  /*36c0*/  SHF.L.U32 R18, R20, 0x17, RZ ;  /* 0x0000001714127819 */ /* 0x000fe200000006ff */
[----:B------:R-:W2:Y:S02]  /*36d0*/  MUFU.EX2 R19, R28 ;  /* 0x0000001c00137308 */ /* 0x000ea40000000800 */
[----:B0-----:R-:W-:Y:S01]  /*36e0*/  FMUL R9, R9, R10 ;  /* 0x0000000a09097220 */ /* 0x001fe20000400000 */
[----:B------:R-:W-:Y:S01]  /*36f0*/  SHF.L.U32 R10, R15, 0x17, RZ ;  /* 0x000000170f0a7819 */ /* 0x000fe200000006ff */
[----:B------:R-:W-:Y:S01]  /*3700*/  FFMA.SAT R15, R24, R11, 0.5 ;  /* 0x3f000000180f7423 */ /* 0x000fe2000000200b */
[----:B------:R-:W-:Y:S01]  /*3710*/  FADD R29, R13, -12583039 ;  /* 0xcb40007f0d1d7421 */ /* 0x000fe20000000000 */
[----:B-1----:R-:W-:-:S02]  /*3720*/  FMUL R17, R17, R30 ;  /* 0x0000001e11117220 */ /* 0x002fc40000400000 */
[----:B------:R-:W-:Y:S01]  /*3730*/  FFMA.RM R15, R15, R12, 12582913 ;  /* 0x4b4000010f0f7423 */ /* 0x000fe2000000400c */
[----:B------:R-:W-:Y:S01]  /*3740*/  FMUL R10, R10, R21 ;  /* 0x000000150a0a7220 */ /* 0x000fe20000400000 */
[C---:B------:R-:W-:Y:S02]  /*3750*/  FFMA R29, R46.reuse, 1.4426950216293334961, -R29 ;  /* 0x3fb8aa3b2e1d7823 */ /* 0x040fe4000000081d */
[C---:B------:R-:W-:Y:S01]  /*3760*/  FADD R21, R15.reuse, -12583039 ;  /* 0xcb40007f0f157421 */ /* 0x040fe20000000000 */
[----:B------:R-:W-:Y:S01]  /*3770*/  SHF.L.U32 R15, R15, 0x17, RZ ;  /* 0x000000170f0f7819 */ /* 0x000fe200000006ff */
[----:B------:R-:W-:Y:S02]  /*3780*/  FFMA R46, R46, 1.925963033500011079e-08, R29 ;  /* 0x32a570602e2e7823 */ /* 0x000fe4000000001d */
[----:B------:R-:W-:Y:S01]  /*3790*/  FFMA R21, R24, 1.4426950216293334961, -R21 ;  /* 0x3fb8aa3b18157823 */ /* 0x000fe20000000815 */
[----:B--2---:R-:W-:-:S03]  /*37a0*/  FMUL R18, R18, R19 ;  /* 0x0000001312127220 */ /* 0x004fc60000400000 */
[----:B------:R-:W-:Y:S01]  /*37b0*/  FFMA R24, R24, 1.925963033500011079e-08, R21 ;  /* 0x32a5706018187823 */ /* 0x000fe20000000015 */
[----:B------:R-:W-:Y:S01]  /*37c0*/  FFMA.SAT R21, R54, R11, 0.5 ;  /* 0x3f00000036157423 */ /* 0x000fe2000000200b */
[----:B------:R-:W-:Y:S03]  /*37d0*/  MUFU.EX2 R46, R46 ;  /* 0x0000002e002e7308 */ /* 0x000fe60000000800 */
[----:B------:R-:W-:-:S04]  /*37e0*/  FFMA.RM R21, R21, R12, 12582913 ;  /* 0x4b40000115157423 */ /* 0x000fc8000000400c */
[C---:B------:R-:W-:Y:S01]  /*37f0*/  FADD R23, R21.reuse, -12583039 ;  /* 0xcb40007f15177421 */ /* 0x040fe20000000000 */
[----:B------:R-:W0:Y:S01]  /*3800*/  MUFU.EX2 R24, R24 ;  /* 0x0000001800187308 */ /* 0x000e220000000800 */
[----:B------:R-:W-:Y:S02]  /*3810*/  SHF.L.U32 R21, R21, 0x17, RZ ;  /* 0x0000001715157819 */ /* 0x000fe400000006ff */
[----:B------:R-:W-:-:S04]  /*3820*/  FFMA R23, R54, 1.4426950216293334961, -R23 ;  /* 0x3fb8aa3b36177823 */ /* 0x000fc80000000817 */
[----:B------:R-:W-:Y:S01]  /*3830*/  FFMA R54, R54, 1.925963033500011079e-08, R23 ;  /* 0x32a5706036367823 */ /* 0x000fe20000000017 */
[C---:B------:R-:W-:Y:S01]  /*3840*/  FADD R23, R22.reuse, -12583039 ;  /* 0xcb40007f16177421 */ /* 0x040fe20000000000 */
[----:B------:R-:W-:-:S03]  /*3850*/  IMAD.SHL.U32 R22, R22, 0x800000, RZ ;  /* 0x0080000016167824 */ /* 0x000fc600078e00ff */
[C---:B------:R-:W-:Y:S01]  /*3860*/  FFMA R23, R50.reuse, 1.4426950216293334961, -R23 ;  /* 0x3fb8aa3b32177823 */ /* 0x040fe20000000817 */
[----:B------:R-:W1:Y:S03]  /*3870*/  MUFU.EX2 R54, R54 ;  /* 0x0000003600367308 */ /* 0x000e660000000800 */
[----:B------:R-:W-:Y:S01]  /*3880*/  FFMA R50, R50, 1.925963033500011079e-08, R23 ;  /* 0x32a5706032327823 */ /* 0x000fe20000000017 */
[----:B------:R-:W-:Y:S01]  /*3890*/  FFMA.SAT R23, R52, R11, 0.5 ;  /* 0x3f00000034177423 */ /* 0x000fe2000000200b */
[----:B0-----:R-:W-:-:S03]  /*38a0*/  FMUL R20, R15, R24 ;  /* 0x000000180f147220 */ /* 0x001fc60000400000 */
[----:B------:R-:W-:-:S04]  /*38b0*/  FFMA.RM R23, R23, R12, 12582913 ;  /* 0x4b40000117177423 */ /* 0x000fc8000000400c */
[C---:B------:R-:W-:Y:S01]  /*38c0*/  FADD R19, R23.reuse, -12583039 ;  /* 0xcb40007f17137421 */ /* 0x040fe20000000000 */
[----:B------:R-:W-:-:S03]  /*38d0*/  SHF.L.U32 R23, R23, 0x17, RZ ;  /* 0x0000001717177819 */ /* 0x000fc600000006ff */
        /* <DEDUP_REMOVED lines=9> */
[C---:B------:R-:W-:Y:S02]  /*3970*/  FFMA R19, R48.reuse, 1.4426950216293334961, -R19 ;  /* 0x3fb8aa3b30137823 */ /* 0x040fe40000000813 */
[----:B------:R-:W1:Y:S02]  /*3980*/  MUFU.EX2 R25, R50 ;  /* 0x0000003200197308 */ /* 0x000e640000000800 */
[----:B------:R-:W-:Y:S01]  /*3990*/  FFMA R48, R48, 1.925963033500011079e-08, R19 ;  /* 0x32a5706030307823 */ /* 0x000fe20000000013 */
[C---:B------:R-:W-:Y:S01]  /*39a0*/  FADD R19, R12.reuse, -12583039 ;  /* 0xcb40007f0c137421 */ /* 0x040fe20000000000 */
[----:B------:R-:W-:-:S03]  /*39b0*/  IMAD.SHL.U32 R12, R12, 0x800000, RZ ;  /* 0x008000000c0c7824 */ /* 0x000fc600078e00ff */
        /* <DEDUP_REMOVED lines=39> */
.L_x_22335:
        /* <DEDUP_REMOVED lines=11> */
[----:B0-----:R-:W-:Y:S05]  /*3ce0*/  CALL.REL.NOINC `($__internal_343_$__cuda_sm3x_div_rn_noftz_f32_slowpath) ;  /* 0x0000002400507944 */ /* 0x001fea0003c00000 */
[----:B------:R-:W-:-:S07]  /*3cf0*/  MOV R15, R6 ;  /* 0x00000006000f7202 */ /* 0x000fce0000000f00 */
.L_x_22284:
[----:B------:R-:W-:Y:S05]  /*3d00*/  BSYNC.RECONVERGENT B3 ;  /* 0x0000000000037941 */ /* 0x000fea0003800200 */
.L_x_22283:
        /* <DEDUP_REMOVED lines=11> */
[----:B0-----:R-:W-:Y:S05]  /*3dc0*/  CALL.REL.NOINC `($__internal_343_$__cuda_sm3x_div_rn_noftz_f32_slowpath) ;  /* 0x0000002400187944 */ /* 0x001fea0003c00000 */
[----:B------:R-:W-:-:S07]  /*3dd0*/  IMAD.MOV.U32 R14, RZ, RZ, R6 ;  /* 0x000000ffff0e7224 */ /* 0x000fce00078e0006 */
.L_x_22286:
[----:B------:R-:W-:Y:S05]  /*3de0*/  BSYNC.RECONVERGENT B3 ;  /* 0x0000000000037941 */ /* 0x000fea0003800200 */
.L_x_22285:
        /* <DEDUP_REMOVED lines=12> */
[----:B------:R-:W-:-:S07]  /*3eb0*/  MOV R0, R6 ;  /* 0x0000000600007202 */ /* 0x000fce0000000f00 */
.L_x_22288:
[----:B------:R-:W-:Y:S05]  /*3ec0*/  BSYNC.RECONVERGENT B3 ;  /* 0x0000000000037941 */ /* 0x000fea0003800200 */
.L_x_22287:
        /* <DEDUP_REMOVED lines=11> */
[----:B0-----:R-:W-:Y:S05]  /*3f80*/  CALL.REL.NOINC `($__internal_343_$__cuda_sm3x_div_rn_noftz_f32_slowpath) ;  /* 0x0000002000a87944 */ /* 0x001fea0003c00000 */
[----:B------:R-:W-:-:S07]  /*3f90*/  MOV R2, R6 ;  /* 0x0000000600027202 */ /* 0x000fce0000000f00 */
.L_x_22290:
[----:B------:R-:W-:Y:S05]  /*3fa0*/  BSYNC.RECONVERGENT B3 ;  /* 0x0000000000037941 */ /* 0x000fea0003800200 */
.L_x_22289:
        /* <DEDUP_REMOVED lines=13> */
.L_x_22292:
[----:B------:R-:W-:Y:S05]  /*4080*/  BSYNC.RECONVERGENT B3 ;  /* 0x0000000000037941 */ /* 0x000fea0003800200 */
.L_x_22291:
        /* <DEDUP_REMOVED lines=13> */
.L_x_22294:
[----:B------:R-:W-:Y:S05]  /*4160*/  BSYNC.RECONVERGENT B3 ;  /* 0x0000000000037941 */ /* 0x000fea0003800200 */
.L_x_22293:
        /* <DEDUP_REMOVED lines=13> */
.L_x_22296:
[----:B------:R-:W-:Y:S05]  /*4240*/  BSYNC.RECONVERGENT B3 ;  /* 0x0000000000037941 */ /* 0x000fea0003800200 */
.L_x_22295:
        /* <DEDUP_REMOVED lines=13> */
.L_x_22298:
[----:B------:R-:W-:Y:S05]  /*4320*/  BSYNC.RECONVERGENT B3 ;  /* 0x0000000000037941 */ /* 0x000fea0003800200 */
.L_x_22297:
        /* <DEDUP_REMOVED lines=13> */
.L_x_22300:
[----:B------:R-:W-:Y:S05]  /*4400*/  BSYNC.RECONVERGENT B3 ;  /* 0x0000000000037941 */ /* 0x000fea0003800200 */
.L_x_22299:
        /* <DEDUP_REMOVED lines=13> */
.L_x_22302:
[----:B------:R-:W-:Y:S05]  /*44e0*/  BSYNC.RECONVERGENT B3 ;  /* 0x0000000000037941 */ /* 0x000fea0003800200 */
.L_x_22301:
        /* <DEDUP_REMOVED lines=13> */
.L_x_22304:
[----:B------:R-:W-:Y:S05]  /*45c0*/  BSYNC.RECONVERGENT B3 ;  /* 0x0000000000037941 */ /* 0x000fea0003800200 */
.L_x_22303:
        /* <DEDUP_REMOVED lines=13> */
.L_x_22306:
[----:B------:R-:W-:Y:S05]  /*46a0*/  BSYNC.RECONVERGENT B3 ;  /* 0x0000000000037941 */ /* 0x000fea0003800200 */
.L_x_22305:
        /* <DEDUP_REMOVED lines=13> */
.L_x_22308:
[----:B------:R-:W-:Y:S05]  /*4780*/  BSYNC.RECONVERGENT B3 ;  /* 0x0000000000037941 */ /* 0x000fea0003800200 */
.L_x_22307:
        /* <DEDUP_REMOVED lines=13> */
.L_x_22310:
[----:B------:R-:W-:Y:S05]  /*4860*/  BSYNC.RECONVERGENT B3 ;  /* 0x0000000000037941 */ /* 0x000fea0003800200 */
.L_x_22309:
        /* <DEDUP_REMOVED lines=13> */
.L_x_22312:
[----:B------:R-:W-:Y:S05]  /*4940*/  BSYNC.RECONVERGENT B3 ;  /* 0x0000000000037941 */ /* 0x000fea0003800200 */
.L_x_22311:
        /* <DEDUP_REMOVED lines=13> */
.L_x_22314:
[----:B------:R-:W-:Y:S05]  /*4a20*/  BSYNC.RECONVERGENT B3 ;  /* 0x0000000000037941 */ /* 0x000fea0003800200 */
.L_x_22313:
        /* <DEDUP_REMOVED lines=13> */
.L_x_22316:
[----:B------:R-:W-:Y:S05]  /*4b00*/  BSYNC.RECONVERGENT B3 ;  /* 0x0000000000037941 */ /* 0x000fea0003800200 */
.L_x_22315:
        /* <DEDUP_REMOVED lines=13> */
.L_x_22318:
[----:B------:R-:W-:Y:S05]  /*4be0*/  BSYNC.RECONVERGENT B3 ;  /* 0x0000000000037941 */ /* 0x000fea0003800200 */
.L_x_22317:
        /* <DEDUP_REMOVED lines=13> */
.L_x_22320:
[----:B------:R-:W-:Y:S05]  /*4cc0*/  BSYNC.RECONVERGENT B3 ;  /* 0x0000000000037941 */ /* 0x000fea0003800200 */
.L_x_22319:
        /* <DEDUP_REMOVED lines=13> */
.L_x_22322:
[----:B------:R-:W-:Y:S05]  /*4da0*/  BSYNC.RECONVERGENT B3 ;  /* 0x0000000000037941 */ /* 0x000fea0003800200 */
.L_x_22321:
        /* <DEDUP_REMOVED lines=60> */
.L_x_22281:
[----:B------:R-:W-:Y:S05]  /*5170*/  EXIT ;  /* 0x000000000000794d */ /* 0x000fea0003800000 */
.L_x_22282:
[----:B------:R-:W-:Y:S01]  /*5180*/  HFMA2 R11, -RZ, RZ, 0, 1.847743988037109375e-06 ;  /* 0x0000001fff0b7431 */ /* 0x000fe200000001ff */
[----:B------:R-:W-:Y:S01]  /*5190*/  BSSY B1, `(.L_x_22324) ;  /* 0x0000006000017945 */ /* 0x000fe20003800000 */
[----:B------:R-:W-:Y:S01]  /*51a0*/  MOV R12, 0x10 ;  /* 0x00000010000c7802 */ /* 0x000fe20000000f00 */
[----:B------:R-:W-:-:S07]  /*51b0*/  IMAD.MOV.U32 R15, RZ, RZ, -0x1 ;  /* 0xffffffffff0f7424 */ /* 0x000fce00078e00ff */
[----:B------:R-:W-:Y:S05]  /*51c0*/  WARPSYNC.COLLECTIVE R15, `(.L_x_22325) ;  /* 0x000000000f087348 */ /* 0x000fea0003c00000 */
[----:B------:R0:W1:Y:S02]  /*51d0*/  SHFL.BFLY P6, R14, R13, R12, R11 ;  /* 0x0c00000c0d0e7389 */ /* 0x00006400000c000b */
[----:B01----:R-:W-:Y:S05]  /*51e0*/  ENDCOLLECTIVE ;  /* 0x000000000000791b */ /* 0x003fea0003800000 */
.L_x_22325:
[----:B------:R-:W-:Y:S05]  /*51f0*/  BSYNC B1 ;  /* 0x0000000000017941 */ /* 0x000fea0003800000 */
.L_x_22324:
[----:B------:R-:W-:Y:S01]  /*5200*/  HFMA2 R11, -RZ, RZ, 0, 1.847743988037109375e-06 ;  /* 0x0000001fff0b7431 */ /* 0x000fe200000001ff */
[----:B------:R-:W-:Y:S01]  /*5210*/  FMNMX R13, R13, R14, !PT ;  /* 0x0000000e0d0d7209 */ /* 0x000fe20007800000 */
[----:B------:R-:W-:Y:S01]  /*5220*/  IMAD.MOV.U32 R15, RZ, RZ, -0x1 ;  /* 0xffffffffff0f7424 */ /* 0x000fe200078e00ff */
[----:B------:R-:W-:-:S07]  /*5230*/  MOV R12, 0x8 ;  /* 0x00000008000c7802 */ /* 0x000fce0000000f00 */
[----:B------:R-:W-:Y:S05]  /*5240*/  WARPSYNC.COLLECTIVE R15, `(.L_x_22326) ;  /* 0x000000000f087348 */ /* 0x000fea0003c00000 */
[----:B------:R0:W1:Y:S02]  /*5250*/  SHFL.BFLY P6, R14, R13, R12, R11 ;  /* 0x0c00000c0d0e7389 */ /* 0x00006400000c000b */
[----:B01----:R-:W-:Y:S05]  /*5260*/  ENDCOLLECTIVE ;  /* 0x000000000000791b */ /* 0x003fea0003800000 */
.L_x_22326:
[----:B------:R-:W-:Y:S01]  /*5270*/  HFMA2 R12, -RZ, RZ, 0, 2.384185791015625e-07 ;  /* 0x00000004ff0c7431 */ /* 0x000fe200000001ff */
[----:B------:R-:W-:-:S04]  /*5280*/  FMNMX R0, R13, R14, !PT ;  /* 0x0000000e0d007209 */ /* 0x000fc80007800000 */
[----:B------:R-:W-:-:S07]  /*5290*/  MOV R13, R0 ;  /* 0x00000000000d7202 */ /* 0x000fce0000000f00 */
[----:B------:R-:W-:Y:S05]  /*52a0*/  WARPSYNC.COLLECTIVE R15, `(.L_x_22327) ;  /* 0x000000000f087348 */ /* 0x000fea0003c00000 */
[----:B------:R0:W1:Y:S02]  /*52b0*/  SHFL.BFLY P6, R14, R13, R12, R11 ;  /* 0x0c00000c0d0e7389 */ /* 0x00006400000c000b */
[----:B01----:R-:W-:Y:S05]  /*52c0*/  ENDCOLLECTIVE ;  /* 0x000000000000791b */ /* 0x003fea0003800000 */
.L_x_22327:
[----:B------:R-:W-:Y:S02]  /*52d0*/  MOV R12, 0x2 ;  /* 0x00000002000c7802 */ /* 0x000fe40000000f00 */
[----:B------:R-:W-:-:S05]  /*52e0*/  FMNMX R2, R0, R14, !PT ;  /* 0x0000000e00027209 */ /* 0x000fca0007800000 */
[----:B------:R-:W-:-:S07]  /*52f0*/  IMAD.MOV.U32 R13, RZ, RZ, R2 ;  /* 0x000000ffff0d7224 */ /* 0x000fce00078e0002 */
[----:B------:R-:W-:Y:S05]  /*5300*/  WARPSYNC.COLLECTIVE R15, `(.L_x_22328) ;  /* 0x000000000f087348 */ /* 0x000fea0003c00000 */
[----:B------:R0:W1:Y:S02]  /*5310*/  SHFL.BFLY P6, R14, R13, R12, R11 ;  /* 0x0c00000c0d0e7389 */ /* 0x00006400000c000b */
[----:B01----:R-:W-:Y:S05]  /*5320*/  ENDCOLLECTIVE ;  /* 0x000000000000791b */ /* 0x003fea0003800000 */
.L_x_22328:
[----:B------:R-:W-:Y:S01]  /*5330*/  IMAD.MOV.U32 R12, RZ, RZ, 0x1 ;  /* 0x00000001ff0c7424 */ /* 0x000fe200078e00ff */
[----:B------:R-:W-:-:S04]  /*5340*/  FMNMX R3, R2, R14, !PT ;  /* 0x0000000e02037209 */ /* 0x000fc80007800000 */
[----:B------:R-:W-:-:S07]  /*5350*/  MOV R13, R3 ;  /* 0x00000003000d7202 */ /* 0x000fce0000000f00 */
[----:B------:R-:W-:Y:S05]  /*5360*/  WARPSYNC.COLLECTIVE R15, `(.L_x_22329) ;  /* 0x000000000f087348 */ /* 0x000fea0003c00000 */
[----:B------:R0:W1:Y:S02]  /*5370*/  SHFL.BFLY P6, R14, R13, R12, R11 ;  /* 0x0c00000c0d0e7389 */ /* 0x00006400000c000b */
[----:B01----:R-:W-:Y:S05]  /*5380*/  ENDCOLLECTIVE ;  /* 0x000000000000791b */ /* 0x003fea0003800000 */
.L_x_22329:
[----:B------:R-:W-:Y:S01]  /*5390*/  HFMA2 R13, -RZ, RZ, 0.96630859375, -0.0022525787353515625 ;  /* 0x3bbb989dff0d7431 */ /* 0x000fe200000001ff */
        /* <DEDUP_REMOVED lines=208> */
.L_x_22330:
[----:B------:R-:W-:Y:S02]  /*60a0*/  IMAD.MOV.U32 R12, RZ, RZ, 0x8 ;  /* 0x00000008ff0c7424 */ /* 0x000fe400078e00ff */
[----:B------:R-:W-:-:S05]  /*60b0*/  FADD R28, R13, R14 ;  /* 0x0000000e0d1c7221 */ /* 0x000fca0000000000 */
[----:B------:R-:W-:-:S07]  /*60c0*/  MOV R13, R28 ;  /* 0x0000001c000d7202 */ /* 0x000fce0000000f00 */
[----:B------:R-:W-:Y:S05]  /*60d0*/  WARPSYNC.COLLECTIVE R15, `(.L_x_22331) ;  /* 0x000000000f087348 */ /* 0x000fea0003c00000 */
[----:B------:R0:W1:Y:S02]  /*60e0*/  SHFL.BFLY P6, R14, R13, R12, R11 ;  /* 0x0c00000c0d0e7389 */ /* 0x00006400000c000b */
[----:B01----:R-:W-:Y:S05]  /*60f0*/  ENDCOLLECTIVE ;  /* 0x000000000000791b */ /* 0x003fea0003800000 */
.L_x_22331:
[----:B------:R-:W-:Y:S02]  /*6100*/  HFMA2 R12, -RZ, RZ, 0, 2.384185791015625e-07 ;  /* 0x00000004ff0c7431 */ /* 0x000fe400000001ff */
[----:B------:R-:W-:-:S05]  /*6110*/  FADD R29, R28, R14 ;  /* 0x0000000e1c1d7221 */ /* 0x000fca0000000000 */
[----:B------:R-:W-:-:S07]  /*6120*/  MOV R13, R29 ;  /* 0x0000001d000d7202 */ /* 0x000fce0000000f00 */
[----:B------:R-:W-:Y:S05]  /*6130*/  WARPSYNC.COLLECTIVE R15, `(.L_x_22332) ;  /* 0x000000000f087348 */ /* 0x000fea0003c00000 */
[----:B------:R0:W1:Y:S02]  /*6140*/  SHFL.BFLY P6, R14, R13, R12, R11 ;  /* 0x0c00000c0d0e7389 */ /* 0x00006400000c000b */
[----:B01----:R-:W-:Y:S05]  /*6150*/  ENDCOLLECTIVE ;  /* 0x000000000000791b */ /* 0x003fea0003800000 */
.L_x_22332:
[----:B------:R-:W-:Y:S01]  /*6160*/  MOV R12, 0x2 ;  /* 0x00000002000c7802 */ /* 0x000fe20000000f00 */
[----:B------:R-:W-:-:S04]  /*6170*/  FADD R30, R29, R14 ;  /* 0x0000000e1d1e7221 */ /* 0x000fc80000000000 */
[----:B------:R-:W-:-:S07]  /*6180*/  IMAD.MOV.U32 R13, RZ, RZ, R30 ;  /* 0x000000ffff0d7224 */ /* 0x000fce00078e001e */
[----:B------:R-:W-:Y:S05]  /*6190*/  WARPSYNC.COLLECTIVE R15, `(.L_x_22333) ;  /* 0x000000000f087348 */ /* 0x000fea0003c00000 */
[----:B------:R0:W1:Y:S02]  /*61a0*/  SHFL.BFLY P6, R14, R13, R12, R11 ;  /* 0x0c00000c0d0e7389 */ /* 0x00006400000c000b */
[----:B01----:R-:W-:Y:S05]  /*61b0*/  ENDCOLLECTIVE ;  /* 0x000000000000791b */ /* 0x003fea0003800000 */
.L_x_22333:
[----:B------:R-:W-:Y:S02]  /*61c0*/  IMAD.MOV.U32 R12, RZ, RZ, 0x1 ;  /* 0x00000001ff0c7424 */ /* 0x000fe400078e00ff */
[----:B------:R-:W-:-:S05]  /*61d0*/  FADD R31, R30, R14 ;  /* 0x0000000e1e1f7221 */ /* 0x000fca0000000000 */
[----:B------:R-:W-:-:S07]  /*61e0*/  MOV R13, R31 ;  /* 0x0000001f000d7202 */ /* 0x000fce0000000f00 */
[----:B------:R-:W-:Y:S05]  /*61f0*/  WARPSYNC.COLLECTIVE R15, `(.L_x_22334) ;  /* 0x000000000f087348 */ /* 0x000fea0003c00000 */
[----:B------:R0:W1:Y:S02]  /*6200*/  SHFL.BFLY P6, R14, R13, R12, R11 ;  /* 0x0c00000c0d0e7389 */ /* 0x00006400000c000b */
[----:B01----:R-:W-:Y:S05]  /*6210*/  ENDCOLLECTIVE ;  /* 0x000000000000791b */ /* 0x003fea0003800000 */
.L_x_22334:
[----:B------:R-:W-:Y:S05]  /*6220*/  BRA `(.L_x_22335) ;  /* 0xffffffd800807947 */ /* 0x000fea000383ffff */
        .weak           $__internal_343_$__cuda_sm3x_div_rn_noftz_f32_slowpath
        .type           $__internal_343_$__cuda_sm3x_div_rn_noftz_f32_slowpath,@function
        .size           $__internal_343_$__cuda_sm3x_div_rn_noftz_f32_slowpath,(.L_x_37720 - $__internal_343_$__cuda_sm3x_div_rn_noftz_f32_slowpath)
$__internal_343_$__cuda_sm3x_div_rn_noftz_f32_slowpath:
        /* <DEDUP_REMOVED lines=35> */
.L_x_22337:
        /* <DEDUP_REMOVED lines=51> */
.L_x_22344:
[----:B------:R-:W-:-:S04]  /*6790*/  LOP3.LUT R6, R6, 0x80000000, RZ, 0xc0, !PT ;  /* 0x8000000006067812 */ /* 0x000fc800078ec0ff */
[----:B------:R-:W-:Y:S01]  /*67a0*/  LOP3.LUT R6, R6, 0x7f800000, RZ, 0xfc, !PT ;  /* 0x7f80000006067812 */ /* 0x000fe200078efcff */
[----:B------:R-:W-:Y:S06]  /*67b0*/  BRA `(.L_x_22345) ;  /* 0x0000000000047947 */ /* 0x000fec0003800000 */
.L_x_22343:
[----:B------:R-:W-:-:S07]  /*67c0*/  LEA R6, R28, R6, 0x17 ;  /* 0x000000061c067211 */ /* 0x000fce00078eb8ff */
.L_x_22345:
[----:B------:R-:W-:Y:S05]  /*67d0*/  BSYNC.RECONVERGENT B2 ;  /* 0x0000000000027941 */ /* 0x000fea0003800200 */
.L_x_22342:
[----:B------:R-:W-:Y:S05]  /*67e0*/  BRA `(.L_x_22346) ;  /* 0x0000000000207947 */ /* 0x000fea0003800000 */
.L_x_22341:
[----:B------:R-:W-:-:S04]  /*67f0*/  LOP3.LUT R6, R29, 0x80000000, R6, 0x48, !PT ;  /* 0x800000001d067812 */ /* 0x000fc800078e4806 */
[----:B------:R-:W-:Y:S01]  /*6800*/  LOP3.LUT R6, R6, 0x7f800000, RZ, 0xfc, !PT ;  /* 0x7f80000006067812 */ /* 0x000fe200078efcff */
[----:B------:R-:W-:Y:S06]  /*6810*/  BRA `(.L_x_22346) ;  /* 0x0000000000147947 */ /* 0x000fec0003800000 */
.L_x_22340:
[----:B------:R-:W-:Y:S01]  /*6820*/  LOP3.LUT R6, R29, 0x80000000, R6, 0x48, !PT ;  /* 0x800000001d067812 */ /* 0x000fe200078e4806 */
[----:B------:R-:W-:Y:S06]  /*6830*/  BRA `(.L_x_22346) ;  /* 0x00000000000c7947 */ /* 0x000fec0003800000 */
.L_x_22339:
[----:B------:R-:W0:Y:S01]  /*6840*/  MUFU.RSQ R6, -QNAN ;  /* 0xffc0000000067908 */ /* 0x000e220000001400 */
[----:B------:R-:W-:Y:S05]  /*6850*/  BRA `(.L_x_22346) ;  /* 0x0000000000047947 */ /* 0x000fea0003800000 */
.L_x_22338:
[----:B------:R-:W-:-:S07]  /*6860*/  FADD.FTZ R6, R6, R11 ;  /* 0x0000000b06067221 */ /* 0x000fce0000010000 */
.L_x_22346:
[----:B------:R-:W-:Y:S05]  /*6870*/  BSYNC.RECONVERGENT B1 ;  /* 0x0000000000017941 */ /* 0x000fea0003800200 */
.L_x_22336:
[----:B------:R-:W-:-:S04]  /*6880*/  HFMA2 R13, -RZ, RZ, 0, 0 ;  /* 0x00000000ff0d7431 */ /* 0x000fc800000001ff */
[----:B0-----:R-:W-:Y:S05]  /*6890*/  RET.REL.NODEC R12 `(_Z15SoftmaxWarpImplI22BroadcastScaleMaskLoadIffbLm2EiE11DirectStoreIffEfLi1ELi20ELi32ELi1ELb0EL9Algorithm0EEvT_T0_ll) ;  /* 0xffffff940cd87950 */ /* 0x001fea0003c3ffff */
.L_x_22347:
        /* <DEDUP_REMOVED lines=14> */
.L_x_37720:


//--------------------- .text._Z15SoftmaxWarpImplI22BroadcastScaleMaskLoadIffbLm2EiE11DirectStoreIffEfLi1ELi19ELi32ELi1ELb1EL9Algorithm0EEvT_T0_ll --------------------------
	.section	.text._Z15SoftmaxWarpImplI22BroadcastScaleMaskLoadIffbLm2EiE11DirectStoreIffEfLi1ELi19ELi32ELi1ELb1EL9Algorithm0EEvT_T0_ll,"ax",@progbits
	.align	128
        .global         _Z15SoftmaxWarpImplI22BroadcastScaleMaskLoadIffbLm2EiE11DirectStoreIffEfLi1ELi19ELi32ELi1ELb1EL9Algorithm0EEvT_T0_ll
        .type           _Z15SoftmaxWarpImplI22BroadcastScaleMaskLoadIffbLm2EiE11DirectStoreIffEfLi1ELi19ELi32ELi1ELb1EL9Algorithm0EEvT_T0_ll,@function
        .size           _Z15SoftmaxWarpImplI22BroadcastScaleMaskLoadIffbLm2EiE11DirectStoreIffEfLi1ELi19ELi32ELi1ELb1EL9Algorithm0EEvT_T0_ll,(.L_x_37721 - _Z15SoftmaxWarpImplI22BroadcastScaleMaskLoadIffbLm2EiE11DirectStoreIffEfLi1ELi19ELi32ELi1ELb1EL9Algorithm0EEvT_T0_ll)
        .other          _Z15SoftmaxWarpImplI22BroadcastScaleMaskLoadIffbLm2EiE11DirectStoreIffEfLi1ELi19ELi32ELi1ELb1EL9Algorithm0EEvT_T0_ll,@"STO_CUDA_ENTRY STV_DEFAULT"
_Z15SoftmaxWarpImplI22BroadcastScaleMaskLoadIffbLm2EiE11DirectStoreIffEfLi1ELi19ELi32ELi1ELb1EL9Algorithm0EEvT_T0_ll:
.text._Z15SoftmaxWarpImplI22BroadcastScaleMaskLoadIffbLm2EiE11DirectStoreIffEfLi1ELi19ELi32ELi1ELb1EL9Algorithm0EEvT_T0_ll:
        /* <DEDUP_REMOVED lines=29> */
.L_x_22348:
        /* <DEDUP_REMOVED lines=30> */
.L_x_22427:
        /* <DEDUP_REMOVED lines=26> */
[----:B------:R-:W-:Y:S01]  /*0550*/  SHF.R.S64 R10, RZ, 0x1e, R49 ;  /* 0x0000001eff0a7819 */ /* 0x000fe20000001031 */
        /* <DEDUP_REMOVED lines=34> */
.L_x_22351:
[----:B------:R-:W-:Y:S05]  /*0780*/  BSYNC.RECONVERGENT B1 ;  /* 0x0000000000017941 */ /* 0x000fea0003800200 */
.L_x_22350:
        /* <DEDUP_REMOVED lines=61> */
.L_x_22353:
[----:B------:R-:W-:Y:S05]  /*0b60*/  BSYNC.RECONVERGENT B1 ;  /* 0x0000000000017941 */ /* 0x000fea0003800200 */
.L_x_22352:
        /* <DEDUP_REMOVED lines=57> */
.L_x_22355:
[----:B------:R-:W-:Y:S05]  /*0f00*/  BSYNC.RECONVERGENT B1 ;  /* 0x0000000000017941 */ /* 0x000fea0003800200 */
.L_x_22354:
        /* <DEDUP_REMOVED lines=59> */
.L_x_22357:
[----:B------:R-:W-:Y:S05]  /*12c0*/  BSYNC.RECONVERGENT B1 ;  /* 0x0000000000017941 */ /* 0x000fea0003800200 */
.L_x_22356:
        /* <DEDUP_REMOVED lines=56> */
.L_x_22359:
[----:B------:R-:W-:Y:S05]  /*1650*/  BSYNC.RECONVERGENT B1 ;  /* 0x0000000000017941 */ /* 0x000fea0003800200 */
.L_x_22358:
        /* <DEDUP_REMOVED lines=58> */
.L_x_22361:
[----:B------:R-:W-:Y:S05]  /*1a00*/  BSYNC.RECONVERGENT B1 ;  /* 0x0000000000017941 */ /* 0x000fea0003800200 */
.L_x_22360:
        /* <DEDUP_REMOVED lines=56> */
.L_x_22363:
[----:B------:R-:W-:Y:S05]  /*1d90*/  BSYNC.RECONVERGENT B1 ;  /* 0x0000000000017941 */ /* 0x000fea0003800200 */
.L_x_22362:
        /* <DEDUP_REMOVED lines=58> */
.L_x_22365:
[----:B------:R-:W-:Y:S05]  /*2140*/  BSYNC.RECONVERGENT B1 ;  /* 0x0000000000017941 */ /* 0x000fea0003800200 */
.L_x_22364:
        /* <DEDUP_REMOVED lines=56> */
.L_x_22367:
[----:B------:R-:W-:Y:S05]  /*24d0*/  BSYNC.RECONVERGENT B1 ;  /* 0x0000000000017941 */ /* 0x000fea0003800200 */
.L_x_22366:
        /* <DEDUP_REMOVED lines=58> */
.L_x_22369:
[----:B------:R-:W-:Y:S05]  /*2880*/  BSYNC.RECONVERGENT B1 ;  /* 0x0000000000017941 */ /* 0x000fea0003800200 */
.L_x_22368:
        /* <DEDUP_REMOVED lines=56> */
.L_x_22371:
[----:B------:R-:W-:Y:S05]  /*2c10*/  BSYNC.RECONVERGENT B1 ;  /* 0x0000000000017941 */ /* 0x000fea0003800200 */
.L_x_22370:
        /* <DEDUP_REMOVED lines=58> */
.L_x_22373:
[----:B------:R-:W-:Y:S05]  /*2fc0*/  BSYNC.RECONVERGENT B1 ;  /* 0x0000000000017941 */ /* 0x000fea0003800200 */
.L_x_22372:
        /* <DEDUP_REMOVED lines=56> */
.L_x_22375:
[----:B------:R-:W-:Y:S05]  /*3350*/  BSYNC.RECONVERGENT B1 ;  /* 0x0000000000017941 */ /* 0x000fea0003800200 */
.L_x_22374:
        /* <DEDUP_REMOVED lines=64> */
.L_x_22377:
[----:B------:R-:W-:Y:S05]  /*3760*/  BSYNC.RECONVERGENT B1 ;  /* 0x0000000000017941 */ /* 0x000fea0003800200 */
.L_x_22376:
        /* <DEDUP_REMOVED lines=55> */
.L_x_22379:
[----:B------:R-:W-:Y:S05]  /*3ae0*/  BSYNC.RECONVERGENT B1 ;  /* 0x0000000000017941 */ /* 0x000fea0003800200 */
.L_x_22378:
        /* <DEDUP_REMOVED lines=55> */
.L_x_22381:
[----:B------:R-:W-:Y:S05]  /*3e60*/  BSYNC.RECONVERGENT B1 ;  /* 0x0000000000017941 */ /* 0x000fea0003800200 */
.L_x_22380:
        /* <DEDUP_REMOVED lines=30> */
[----:B------:R-:W1:Y:S11]  /*4050*/  LDC.64 R46, c[0x0][0x398] ;  /* 0x0000e600ff2e7b82 */ /* 0x000e760000000a00 */
[----:B------:R-:W-:-:S05]  /*4060*/  @P1 VIADD R11, R11, 0x1 ;  /* 0x000000010b0b1836 */ /* 0x000fca0000000000 */
[----:B------:R-:W-:Y:S02]  /*4070*/  @!P5 IADD3 R11, PT, PT, -R11, RZ, RZ ;  /* 0x000000ff0b0bd210 */ /* 0x000fe40007ffe1ff */
        /* <DEDUP_REMOVED lines=22> */
.L_x_22383:
[----:B------:R-:W-:Y:S05]  /*41e0*/  BSYNC.RECONVERGENT B1 ;  /* 0x0000000000017941 */ /* 0x000fea0003800200 */
.L_x_22382:
        /* <DEDUP_REMOVED lines=54> */
.L_x_22385:
[----:B------:R-:W-:Y:S05]  /*4550*/  BSYNC.RECONVERGENT B1 ;  /* 0x0000000000017941 */ /* 0x000fea0003800200 */
.L_x_22384:
        /* <DEDUP_REMOVED lines=54> */
.L_x_22387:
[----:B------:R-:W-:Y:S05]  /*48c0*/  BSYNC.RECONVERGENT B1 ;  /* 0x0000000000017941 */ /* 0x000fea0003800200 */
.L_x_22386:
        /* <DEDUP_REMOVED lines=22> */
[C---:B------:R-:W-:Y:S01]  /*4a30*/  FADD R75, -R77.reuse, R16 ;  /* 0x000000104d4b7221 */ /* 0x040fe20000000100 */
        /* <DEDUP_REMOVED lines=17> */
[-C--:B------:R-:W-:Y:S01]  /*4b50*/  FFMA.RM R18, R6, R11.reuse, 12582913 ;  /* 0x4b40000106127423 */ /* 0x080fe2000000400b */
[-C--:B------:R-:W-:Y:S01]  /*4b60*/  FFMA.RM R6, R10, R11.reuse, 12582913 ;  /* 0x4b4000010a067423 */ /* 0x080fe2000000400b */
[----:B------:R-:W-:Y:S01]  /*4b70*/  FADD R49, -R77, R38 ;  /* 0x000000264d317221 */ /* 0x000fe20000000100 */
[-C--:B------:R-:W-:Y:S01]  /*4b80*/  FFMA.SAT R20, R75, R12.reuse, 0.5 ;  /* 0x3f0000004b147423 */ /* 0x080fe2000000200c */
        /* <DEDUP_REMOVED lines=9> */
[----:B------:R-:W-:Y:S01]  /*4c20*/  FFMA R22, R8, 1.925963033500011079e-08, R10 ;  /* 0x32a5706008167823 */ /* 0x000fe2000000000a */
[-C--:B------:R-:W-:Y:S01]  /*4c30*/  FFMA.SAT R8, R73, R12.reuse, 0.5 ;  /* 0x3f00000049087423 */ /* 0x080fe2000000200c */
[----:B------:R-:W1:Y:S01]  /*4c40*/  MUFU.EX2 R77, R4 ;  /* 0x00000004004d7308 */ /* 0x000e620000000800 */
[-C--:B------:R-:W-:Y:S01]  /*4c50*/  FFMA.SAT R36, R53, R12.reuse, 0.5 ;  /* 0x3f00000035247423 */ /* 0x080fe2000000200c */
[----:B------:R-:W-:Y:S01]  /*4c60*/  FFMA.SAT R40, R15, R12, 0.5 ;  /* 0x3f0000000f287423 */ /* 0x000fe2000000200c */
[-C--:B------:R-:W-:Y:S01]  /*4c70*/  FFMA.RM R8, R8, R11.reuse, 12582913 ;  /* 0x4b40000108087423 */ /* 0x080fe2000000400b */
[----:B------:R-:W-:Y:S01]  /*4c80*/  SHF.L.U32 R6, R6, 0x17, RZ ;  /* 0x0000001706067819 */ /* 0x000fe200000006ff */
[-C--:B------:R-:W-:Y:S01]  /*4c90*/  FFMA.RM R36, R36, R11.reuse, 12582913 ;  /* 0x4b40000124247423 */ /* 0x080fe2000000400b */
[----:B------:R-:W-:Y:S01]  /*4ca0*/  FFMA.RM R40, R40, R11, 12582913 ;  /* 0x4b40000128287423 */ /* 0x000fe2000000400b */
[C---:B------:R-:W-:Y:S01]  /*4cb0*/  FADD R10, R8.reuse, -12583039 ;  /* 0xcb40007f080a7421 */ /* 0x040fe20000000000 */
[----:B------:R-:W-:-:S03]  /*4cc0*/  IMAD.SHL.U32 R8, R8, 0x800000, RZ ;  /* 0x0080000008087824 */ /* 0x000fc600078e00ff */
[----:B------:R-:W-:Y:S01]  /*4cd0*/  FFMA R16, R73, 1.4426950216293334961, -R10 ;  /* 0x3fb8aa3b49107823 */ /* 0x000fe2000000080a */
[-C--:B------:R-:W-:Y:S01]  /*4ce0*/  FFMA.RM R10, R20, R11.reuse, 12582913 ;  /* 0x4b400001140a7423 */ /* 0x080fe2000000400b */
[----:B------:R-:W-:Y:S02]  /*4cf0*/  FFMA.SAT R20, R69, R12, 0.5 ;  /* 0x3f00000045147423 */ /* 0x000fe4000000200c */
[----:B------:R-:W-:Y:S01]  /*4d00*/  FFMA R26, R73, 1.925963033500011079e-08, R16 ;  /* 0x32a57060491a7823 */ /* 0x000fe20000000010 */
[----:B------:R-:W-:Y:S01]  /*4d10*/  FADD R16, R10, -12583039 ;  /* 0xcb40007f0a107421 */ /* 0x000fe20000000000 */
[----:B------:R-:W-:Y:S01]  /*4d20*/  FFMA.RM R20, R20, R11, 12582913 ;  /* 0x4b40000114147423 */ /* 0x000fe2000000400b */
[----:B------:R-:W2:Y:S01]  /*4d30*/  MUFU.EX2 R73, R52 ;  /* 0x0000003400497308 */ /* 0x000ea20000000800 */
[----:B------:R-:W-:Y:S01]  /*4d40*/  SHF.L.U32 R10, R10, 0x17, RZ ;  /* 0x000000170a0a7819 */ /* 0x000fe200000006ff */
[----:B------:R-:W-:-:S04]  /*4d50*/  FFMA R16, R75, 1.4426950216293334961, -R16 ;  /* 0x3fb8aa3b4b107823 */ /* 0x000fc80000000810 */
[----:B------:R-:W-:Y:S01]  /*4d60*/  FFMA R75, R75, 1.925963033500011079e-08, R16 ;  /* 0x32a570604b4b7823 */ /* 0x000fe20000000010 */
[----:B-1----:R-:W-:Y:S01]  /*4d70*/  FMUL R16, R14, R77 ;  /* 0x0000004d0e107220 */ /* 0x002fe20000400000 */
[----:B------:R-:W-:-:S04]  /*4d80*/  FFMA.SAT R14, R71, R12, 0.5 ;  /* 0x3f000000470e7423 */ /* 0x000fc8000000200c */
[----:B------:R-:W-:Y:S01]  /*4d90*/  FFMA.RM R14, R14, R11, 12582913 ;  /* 0x4b4000010e0e7423 */ /* 0x000fe2000000400b */
[----:B------:R-:W1:Y:S03]  /*4da0*/  MUFU.EX2 R75, R75 ;  /* 0x0000004b004b7308 */ /* 0x000e660000000800 */
[----:B------:R-:W-:-:S04]  /*4db0*/  FADD R4, R14, -12583039 ;  /* 0xcb40007f0e047421 */ /* 0x000fc80000000000 */
[----:B------:R-:W-:-:S04]  /*4dc0*/  FFMA R4, R71, 1.4426950216293334961, -R4 ;  /* 0x3fb8aa3b47047823 */ /* 0x000fc80000000804 */
[----:B------:R-:W-:Y:S01]  /*4dd0*/  FFMA R28, R71, 1.925963033500011079e-08, R4 ;  /* 0x32a57060471c7823 */ /* 0x000fe20000000004 */
[----:B------:R-:W-:Y:S02]  /*4de0*/  IMAD.SHL.U32 R4, R18, 0x800000, RZ ;  /* 0x0080000012047824 */ /* 0x000fe400078e00ff */
[C---:B------:R-:W-:Y:S01]  /*4df0*/  FADD R18, R20.reuse, -12583039 ;  /* 0xcb40007f14127421 */ /* 0x040fe20000000000 */
[----:B------:R3:W4:Y:S01]  /*4e00*/  MUFU.EX2 R71, R22 ;  /* 0x0000001600477308 */ /* 0x0007220000000800 */
[----:B------:R-:W-:Y:S01]  /*4e10*/  SHF.L.U32 R20, R20, 0x17, RZ ;  /* 0x0000001714147819 */ /* 0x000fe200000006ff */
[----:B--2---:R-:W-:Y:S01]  /*4e20*/  FMUL R4, R4, R73 ;  /* 0x0000004904047220 */ /* 0x004fe20000400000 */
[----:B------:R-:W-:Y:S01]  /*4e30*/  FFMA R18, R69, 1.4426950216293334961, -R18 ;  /* 0x3fb8aa3b45127823 */ /* 0x000fe20000000812 */
[----:B-1----:R-:W-:-:S03]  /*4e40*/  FMUL R10, R10, R75 ;  /* 0x0000004b0a0a7220 */ /* 0x002fc60000400000 */
[----:B------:R-:W-:Y:S01]  /*4e50*/  FFMA R30, R69, 1.925963033500011079e-08, R18 ;  /* 0x32a57060451e7823 */ /* 0x000fe20000000012 */
[----:B------:R-:W-:Y:S01]  /*4e60*/  FFMA.SAT R18, R67, R12, 0.5 ;  /* 0x3f00000043127423 */ /* 0x000fe2000000200c */
[----:B------:R1:W2:Y:S03]  /*4e70*/  MUFU.EX2 R69, R26 ;  /* 0x0000001a00457308 */ /* 0x0002a60000000800 */
[----:B---3--:R-:W-:-:S04]  /*4e80*/  FFMA.RM R22, R18, R11, 12582913 ;  /* 0x4b40000112167423 */ /* 0x008fc8000000400b */
[----:B------:R-:W-:Y:S01]  /*4e90*/  FADD R18, R22, -12583039 ;  /* 0xcb40007f16127421 */ /* 0x000fe20000000000 */
[----:B----4-:R-:W-:Y:S01]  /*4ea0*/  FMUL R6, R6, R71 ;  /* 0x0000004706067220 */ /* 0x010fe20000400000 */
[----:B-1----:R-:W-:Y:S01]  /*4eb0*/  FFMA.SAT R26, R63, R12, 0.5 ;  /* 0x3f0000003f1a7423 */ /* 0x002fe2000000200c */
[----:B------:R-:W-:Y:S02]  /*4ec0*/  IMAD.SHL.U32 R22, R22, 0x800000, RZ ;  /* 0x0080000016167824 */ /* 0x000fe400078e00ff */
[----:B------:R-:W-:Y:S01]  /*4ed0*/  FFMA R18, R67, 1.4426950216293334961, -R18 ;  /* 0x3fb8aa3b43127823 */ /* 0x000fe20000000812 */
[----:B------:R-:W-:-:S03]  /*4ee0*/  FFMA.RM R26, R26, R11, 12582913 ;  /* 0x4b4000011a1a7423 */ /* 0x000fc6000000400b */
[----:B------:R-:W-:Y:S01]  /*4ef0*/  FFMA R67, R67, 1.925963033500011079e-08, R18 ;  /* 0x32a5706043437823 */ /* 0x000fe20000000012 */
[C---:B------:R-:W-:Y:S01]  /*4f00*/  FADD R18, R24.reuse, -12583039 ;  /* 0xcb40007f18127421 */ /* 0x040fe20000000000 */
[----:B------:R-:W-:Y:S01]  /*4f10*/  SHF.L.U32 R24, R24, 0x17, RZ ;  /* 0x0000001718187819 */ /* 0x000fe200000006ff */
[----:B--2---:R-:W-:Y:S02]  /*4f20*/  FMUL R8, R8, R69 ;  /* 0x0000004508087220 */ /* 0x004fe40000400000 */
[C---:B------:R-:W-:Y:S01]  /*4f30*/  FFMA R18, R65.reuse, 1.4426950216293334961, -R18 ;  /* 0x3fb8aa3b41127823 */ /* 0x040fe20000000812 */
[----:B------:R-:W1:Y:S03]  /*4f40*/  MUFU.EX2 R67, R67 ;  /* 0x0000004300437308 */ /* 0x000e660000000800 */
[----:B------:R-:W-:Y:S01]  /*4f50*/  FFMA R34, R65, 1.925963033500011079e-08, R18 ;  /* 0x32a5706041227823 */ /* 0x000fe20000000012 */
[C---:B------:R-:W-:Y:S01]  /*4f60*/  FADD R18, R26.reuse, -12583039 ;  /* 0xcb40007f1a127421 */ /* 0x040fe20000000000 */
[----:B------:R-:W-:-:S03]  /*4f70*/  IMAD.SHL.U32 R26, R26, 0x800000, RZ ;  /* 0x008000001a1a7824 */ /* 0x000fc600078e00ff */
[C---:B------:R-:W-:Y:S01]  /*4f80*/  FFMA R18, R63.reuse, 1.4426950216293334961, -R18 ;  /* 0x3fb8aa3b3f127823 */ /* 0x040fe20000000812 */
[----:B------:R2:W3:Y:S03]  /*4f90*/  MUFU.EX2 R65, R28 ;  /* 0x0000001c00417308 */ /* 0x0004e60000000800 */
[----:B------:R-:W-:Y:S01]  /*4fa0*/  FFMA R38, R63, 1.925963033500011079e-08, R18 ;  /* 0x32a570603f267823 */ /* 0x000fe20000000012 */
[----:B------:R-:W-:Y:S02]  /*4fb0*/  IMAD.SHL.U32 R18, R14, 0x800000, RZ ;  /* 0x008000000e127824 */ /* 0x000fe400078e00ff */
[----:B------:R-:W-:Y:S02]  /*4fc0*/  FFMA.RM R14, R32, R11, 12582913 ;  /* 0x4b400001200e7423 */ /* 0x000fe4000000400b */
[----:B------:R4:W5:Y:S02]  /*4fd0*/  MUFU.EX2 R63, R30 ;  /* 0x0000001e003f7308 */ /* 0x0009640000000800 */
[C---:B------:R-:W-:Y:S01]  /*4fe0*/  FADD R32, R14.reuse, -12583039 ;  /* 0xcb40007f0e207421 */ /* 0x040fe20000000000 */
[----:B--2---:R-:W-:Y:S01]  /*4ff0*/  FFMA.SAT R28, R59, R12, 0.5 ;  /* 0x3f0000003b1c7423 */ /* 0x004fe2000000200c */
[----:B------:R-:W-:Y:S01]  /*5000*/  SHF.L.U32 R14, R14, 0x17, RZ ;  /* 0x000000170e0e7819 */ /* 0x000fe200000006ff */
[----:B-1----:R-:W-:Y:S01]  /*5010*/  FMUL R22, R22, R67 ;  /* 0x0000004316167220 */ /* 0x002fe20000400000 */
[----:B------:R-:W-:Y:S01]  /*5020*/  FFMA R32, R61, 1.4426950216293334961, -R32 ;  /* 0x3fb8aa3b3d207823 */ /* 0x000fe20000000820 */
[----:B----4-:R-:W-:-:S03]  /*5030*/  FFMA.RM R30, R28, R11, 12582913 ;  /* 0x4b4000011c1e7423 */ /* 0x010fc6000000400b */
[----:B------:R-:W-:Y:S01]  /*5040*/  FFMA R61, R61, 1.925963033500011079e-08, R32 ;  /* 0x32a570603d3d7823 */ /* 0x000fe20000000020 */
[----:B------:R-:W-:Y:S01]  /*5050*/  FFMA.SAT R32, R57, R12, 0.5 ;  /* 0x3f00000039207423 */ /* 0x000fe2000000200c */
[----:B---3--:R-:W-:Y:S01]  /*5060*/  FMUL R18, R18, R65 ;  /* 0x0000004112127220 */ /* 0x008fe20000400000 */
[C---:B------:R-:W-:Y:S01]  /*5070*/  FADD R28, R30.reuse, -12583039 ;  /* 0xcb40007f1e1c7421 */ /* 0x040fe20000000000 */
[----:B------:R-:W-:Y:S02]  /*5080*/  IMAD.SHL.U32 R30, R30, 0x800000, RZ ;  /* 0x008000001e1e7824 */ /* 0x000fe400078e00ff */
[----:B------:R-:W-:Y:S01]  /*5090*/  FFMA.RM R32, R32, R11, 12582913 ;  /* 0x4b40000120207423 */ /* 0x000fe2000000400b */
[----:B------:R-:W-:Y:S01]  /*50a0*/  MUFU.EX2 R61, R61 ;  /* 0x0000003d003d7308 */ /* 0x000fe20000000800 */
[----:B------:R-:W-:Y:S01]  /*50b0*/  FFMA R28, R59, 1.4426950216293334961, -R28 ;  /* 0x3fb8aa3b3b1c7823 */ /* 0x000fe2000000081c */
[----:B-----5:R-:W-:-:S03]  /*50c0*/  FMUL R20, R20, R63 ;  /* 0x0000003f14147220 */ /* 0x020fc60000400000 */
[----:B------:R-:W-:Y:S01]  /*50d0*/  FFMA R42, R59, 1.925963033500011079e-08, R28 ;  /* 0x32a570603b2a7823 */ /* 0x000fe2000000001c */
[C---:B------:R-:W-:Y:S01]  /*50e0*/  FADD R28, R32.reuse, -12583039 ;  /* 0xcb40007f201c7421 */ /* 0x040fe20000000000 */
[----:B------:R-:W-:Y:S01]  /*50f0*/  SHF.L.U32 R32, R32, 0x17, RZ ;  /* 0x0000001720207819 */ /* 0x000fe200000006ff */
[----:B------:R1:W2:Y:S02]  /*5100*/  MUFU.EX2 R59, R34 ;  /* 0x00000022003b7308 */ /* 0x0002a40000000800 */
[----:B------:R-:W-:-:S04]  /*5110*/  FFMA R28, R57, 1.4426950216293334961, -R28 ;  /* 0x3fb8aa3b391c7823 */ /* 0x000fc8000000081c */
[----:B------:R-:W-:Y:S01]  /*5120*/  FFMA R57, R57, 1.925963033500011079e-08, R28 ;  /* 0x32a5706039397823 */ /* 0x000fe2000000001c */
[----:B------:R-:W-:-:S04]  /*5130*/  FFMA.SAT R28, R55, R12, 0.5 ;  /* 0x3f000000371c7423 */ /* 0x000fc8000000200c */
[----:B-1----:R-:W-:Y:S01]  /*5140*/  FFMA.RM R34, R28, R11, 12582913 ;  /* 0x4b4000011c227423 */ /* 0x002fe2000000400b */
[----:B------:R-:W1:Y:S03]  /*5150*/  MUFU.EX2 R57, R57 ;  /* 0x0000003900397308 */ /* 0x000e660000000800 */
[C---:B------:R-:W-:Y:S01]  /*5160*/  FADD R28, R34.reuse, -12583039 ;  /* 0xcb40007f221c7421 */ /* 0x040fe20000000000 */
[----:B------:R-:W-:Y:S02]  /*5170*/  IMAD.SHL.U32 R34, R34, 0x800000, RZ ;  /* 0x0080000022227824 */ /* 0x000fe400078e00ff */
[----:B--2---:R-:W-:Y:S01]  /*5180*/  FMUL R24, R24, R59 ;  /* 0x0000003b18187220 */ /* 0x004fe20000400000 */
[C---:B------:R-:W-:Y:S01]  /*5190*/  FFMA R28, R55.reuse, 1.4426950216293334961, -R28 ;  /* 0x3fb8aa3b371c7823 */ /* 0x040fe2000000081c */
[----:B------:R-:W2:Y:S03]  /*51a0*/  MUFU.EX2 R59, R38 ;  /* 0x00000026003b7308 */ /* 0x000ea60000000800 */
[----:B------:R-:W-:Y:S01]  /*51b0*/  FFMA R55, R55, 1.925963033500011079e-08, R28 ;  /* 0x32a5706037377823 */ /* 0x000fe2000000001c */
[C---:B------:R-:W-:Y:S01]  /*51c0*/  FADD R28, R36.reuse, -12583039 ;  /* 0xcb40007f241c7421 */ /* 0x040fe20000000000 */
[----:B------:R-:W-:-:S03]  /*51d0*/  SHF.L.U32 R36, R36, 0x17, RZ ;  /* 0x0000001724247819 */ /* 0x000fc600000006ff */
[C---:B------:R-:W-:Y:S01]  /*51e0*/  FFMA R28, R53.reuse, 1.4426950216293334961, -R28 ;  /* 0x3fb8aa3b351c7823 */ /* 0x040fe2000000081c */
[----:B------:R-:W3:Y:S01]  /*51f0*/  MUFU.EX2 R55, R55 ;  /* 0x0000003700377308 */ /* 0x000ee20000000800 */
[----:B-1----:R-:W-:Y:S02]  /*5200*/  FMUL R32, R32, R57 ;  /* 0x0000003920207220 */ /* 0x002fe40000400000 */
[----:B------:R-:W-:Y:S01]  /*5210*/  FFMA R53, R53, 1.925963033500011079e-08, R28 ;  /* 0x32a5706035357823 */ /* 0x000fe2000000001c */
[----:B------:R-:W-:Y:S01]  /*5220*/  FMUL R28, R14, R61 ;  /* 0x0000003d0e1c7220 */ /* 0x000fe20000400000 */
[----:B------:R-:W-:Y:S01]  /*5230*/  FFMA.SAT R14, R51, R12, 0.5 ;  /* 0x3f000000330e7423 */ /* 0x000fe2000000200c */
[----:B--2---:R-:W-:-:S03]  /*5240*/  FMUL R26, R26, R59 ;  /* 0x0000003b1a1a7220 */ /* 0x004fc60000400000 */
[----:B------:R-:W-:Y:S01]  /*5250*/  FFMA.RM R14, R14, R11, 12582913 ;  /* 0x4b4000010e0e7423 */ /* 0x000fe2000000400b */
[----:B------:R1:W2:Y:S03]  /*5260*/  MUFU.EX2 R59, R42 ;  /* 0x0000002a003b7308 */ /* 0x0002a60000000800 */
[C---:B------:R-:W-:Y:S01]  /*5270*/  FADD R38, R14.reuse, -12583039 ;  /* 0xcb40007f0e267421 */ /* 0x040fe20000000000 */
[----:B------:R-:W-:-:S03]  /*5280*/  IMAD.SHL.U32 R14, R14, 0x800000, RZ ;  /* 0x008000000e0e7824 */ /* 0x000fc600078e00ff */
[----:B------:R-:W-:Y:S01]  /*5290*/  FFMA R38, R51, 1.4426950216293334961, -R38 ;  /* 0x3fb8aa3b33267823 */ /* 0x000fe20000000826 */
[----:B------:R-:W4:Y:S01]  /*52a0*/  MUFU.EX2 R53, R53 ;  /* 0x0000003500357308 */ /* 0x000f220000000800 */
[----:B-1----:R-:W-:Y:S01]  /*52b0*/  FFMA.SAT R42, R49, R12, 0.5 ;  /* 0x3f000000312a7423 */ /* 0x002fe2000000200c */
[----:B---3--:R-:W-:Y:S01]  /*52c0*/  FMUL R34, R34, R55 ;  /* 0x0000003722227220 */ /* 0x008fe20000400000 */
[----:B------:R-:W-:Y:S01]  /*52d0*/  FFMA R51, R51, 1.925963033500011079e-08, R38 ;  /* 0x32a5706033337823 */ /* 0x000fe20000000026 */
[C---:B------:R-:W-:Y:S01]  /*52e0*/  FADD R38, R40.reuse, -12583039 ;  /* 0xcb40007f28267421 */ /* 0x040fe20000000000 */
[----:B------:R-:W-:-:S03]  /*52f0*/  SHF.L.U32 R40, R40, 0x17, RZ ;  /* 0x0000001728287819 */ /* 0x000fc600000006ff */
[C---:B------:R-:W-:Y:S01]  /*5300*/  FFMA R38, R15.reuse, 1.4426950216293334961, -R38 ;  /* 0x3fb8aa3b0f267823 */ /* 0x040fe20000000826 */
[----:B------:R-:W-:Y:S01]  /*5310*/  MUFU.EX2 R51, R51 ;  /* 0x0000003300337308 */ /* 0x000fe20000000800 */
[----:B--2---:R-:W-:Y:S02]  /*5320*/  FMUL R30, R30, R59 ;  /* 0x0000003b1e1e7220 */ /* 0x004fe40000400000 */
[----:B------:R-:W-:Y:S01]  /*5330*/  FFMA R15, R15, 1.925963033500011079e-08, R38 ;  /* 0x32a570600f0f7823 */ /* 0x000fe20000000026 */
[----:B------:R-:W-:-:S04]  /*5340*/  FFMA.SAT R38, R13, R12, 0.5 ;  /* 0x3f0000000d267423 */ /* 0x000fc8000000200c */
[-C--:B------:R-:W-:Y:S01]  /*5350*/  FFMA.RM R12, R38, R11.reuse, 12582913 ;  /* 0x4b400001260c7423 */ /* 0x080fe2000000400b */
[----:B------:R-:W-:Y:S01]  /*5360*/  FFMA.RM R11, R42, R11, 12582913 ;  /* 0x4b4000012a0b7423 */ /* 0x000fe2000000400b */
[----:B------:R-:W1:Y:S01]  /*5370*/  MUFU.EX2 R15, R15 ;  /* 0x0000000f000f7308 */ /* 0x000e620000000800 */
[----:B----4-:R-:W-:Y:S01]  /*5380*/  FMUL R36, R36, R53 ;  /* 0x0000003524247220 */ /* 0x010fe20000400000 */
[C---:B------:R-:W-:Y:S01]  /*5390*/  FADD R38, R12.reuse, -12583039 ;  /* 0xcb40007f0c267421 */ /* 0x040fe20000000000 */
[----:B------:R-:W-:-:S03]  /*53a0*/  IMAD.SHL.U32 R12, R12, 0x800000, RZ ;  /* 0x008000000c0c7824 */ /* 0x000fc600078e00ff */
[----:B------:R-:W-:-:S04]  /*53b0*/  FFMA R38, R13, 1.4426950216293334961, -R38 ;  /* 0x3fb8aa3b0d267823 */ /* 0x000fc80000000826 */
[----:B------:R-:W-:Y:S01]  /*53c0*/  FFMA R42, R13, 1.925963033500011079e-08, R38 ;  /* 0x32a570600d2a7823 */ /* 0x000fe20000000026 */
[----:B------:R-:W-:Y:S01]  /*53d0*/  FADD R13, RZ, R16 ;  /* 0x00000010ff0d7221 */ /* 0x000fe20000000000 */
[C---:B------:R-:W-:Y:S01]  /*53e0*/  FADD R38, R11.reuse, -12583039 ;  /* 0xcb40007f0b267421 */ /* 0x040fe20000000000 */
[----:B------:R-:W-:Y:S02]  /*53f0*/  SHF.L.U32 R11, R11, 0x17, RZ ;  /* 0x000000170b0b7819 */ /* 0x000fe400000006ff */
[----:B------:R-:W-:Y:S01]  /*5400*/  FADD R13, R13, R4 ;  /* 0x000000040d0d7221 */ /* 0x000fe20000000000 */
[----:B------:R-:W-:Y:S01]  /*5410*/  FFMA R38, R49, 1.4426950216293334961, -R38 ;  /* 0x3fb8aa3b31267823 */ /* 0x000fe20000000826 */
[----:B-1----:R-:W-:Y:S02]  /*5420*/  FMUL R40, R40, R15 ;  /* 0x0000000f28287220 */ /* 0x002fe40000400000 */
[----:B------:R-:W-:Y:S01]  /*5430*/  FADD R13, R13, R6 ;  /* 0x000000060d0d7221 */ /* 0x000fe20000000000 */
[----:B------:R-:W-:Y:S01]  /*5440*/  FFMA R48, R49, 1.925963033500011079e-08, R38 ;  /* 0x32a5706031307823 */ /* 0x000fe20000000026 */
[----:B------:R-:W-:Y:S01]  /*5450*/  FMUL R38, R14, R51 ;  /* 0x000000330e267220 */ /* 0x000fe20000400000 */
[----:B------:R-:W1:Y:S01]  /*5460*/  MUFU.EX2 R49, R42 ;  /* 0x0000002a00317308 */ /* 0x000e620000000800 */
[----:B------:R-:W-:-:S04]  /*5470*/  FADD R13, R13, R8 ;  /* 0x000000080d0d7221 */ /* 0x000fc80000000000 */
[----:B------:R-:W-:-:S03]  /*5480*/  FADD R13, R13, R10 ;  /* 0x0000000a0d0d7221 */ /* 0x000fc60000000000 */
[----:B------:R-:W2:Y:S01]  /*5490*/  MUFU.EX2 R48, R48 ;  /* 0x0000003000307308 */ /* 0x000ea20000000800 */
[----:B------:R-:W-:-:S04]  /*54a0*/  FADD R13, R13, R18 ;  /* 0x000000120d0d7221 */ /* 0x000fc80000000000 */
        /* <DEDUP_REMOVED lines=24> */
.L_x_22439:
        /* <DEDUP_REMOVED lines=12> */
[----:B0-----:R-:W-:Y:S05]  /*56f0*/  CALL.REL.NOINC `($__internal_344_$__cuda_sm3x_div_rn_noftz_f32_slowpath) ;  /* 0x0000002800007944 */ /* 0x001fea0003c00000 */
[----:B------:R-:W-:-:S07]  /*5700*/  MOV R15, R11 ;  /* 0x0000000b000f7202 */ /* 0x000fce0000000f00 */
.L_x_22390:
[----:B------:R-:W-:Y:S05]  /*5710*/  BSYNC.RECONVERGENT B3 ;  /* 0x0000000000037941 */ /* 0x000fea0003800200 */
.L_x_22389:
        /* <DEDUP_REMOVED lines=12> */
[----:B0-----:R-:W-:Y:S05]  /*57e0*/  CALL.REL.NOINC `($__internal_344_$__cuda_sm3x_div_rn_noftz_f32_slowpath) ;  /* 0x0000002400c47944 */ /* 0x001fea0003c00000 */
[----:B------:R-:W-:-:S07]  /*57f0*/  IMAD.MOV.U32 R49, RZ, RZ, R11 ;  /* 0x000000ffff317224 */ /* 0x000fce00078e000b */
.L_x_22392:
[----:B------:R-:W-:Y:S05]  /*5800*/  BSYNC.RECONVERGENT B3 ;  /* 0x0000000000037941 */ /* 0x000fea0003800200 */
.L_x_22391:
        /* <DEDUP_REMOVED lines=12> */
[----:B0-----:R-:W-:Y:S05]  /*58d0*/  CALL.REL.NOINC `($__internal_344_$__cuda_sm3x_div_rn_noftz_f32_slowpath) ;  /* 0x0000002400887944 */ /* 0x001fea0003c00000 */
[----:B------:R-:W-:-:S07]  /*58e0*/  MOV R53, R11 ;  /* 0x0000000b00357202 */ /* 0x000fce0000000f00 */
.L_x_22394:
[----:B------:R-:W-:Y:S05]  /*58f0*/  BSYNC.RECONVERGENT B3 ;  /* 0x0000000000037941 */ /* 0x000fea0003800200 */
.L_x_22393:
        /* <DEDUP_REMOVED lines=14> */
.L_x_22396:
[----:B------:R-:W-:Y:S05]  /*59e0*/  BSYNC.RECONVERGENT B3 ;  /* 0x0000000000037941 */ /* 0x000fea0003800200 */
.L_x_22395:
        /* <DEDUP_REMOVED lines=14> */
.L_x_22398:
[----:B------:R-:W-:Y:S05]  /*5ad0*/  BSYNC.RECONVERGENT B3 ;  /* 0x0000000000037941 */ /* 0x000fea0003800200 */
.L_x_22397:
        /* <DEDUP_REMOVED lines=14> */
.L_x_22400:
[----:B------:R-:W-:Y:S05]  /*5bc0*/  BSYNC.RECONVERGENT B3 ;  /* 0x0000000000037941 */ /* 0x000fea0003800200 */
.L_x_22399:
        /* <DEDUP_REMOVED lines=14> */
.L_x_22402:
[----:B------:R-:W-:Y:S05]  /*5cb0*/  BSYNC.RECONVERGENT B3 ;  /* 0x0000000000037941 */ /* 0x000fea0003800200 */
.L_x_22401:
        /* <DEDUP_REMOVED lines=14> */
.L_x_22404:
[----:B------:R-:W-:Y:S05]  /*5da0*/  BSYNC.RECONVERGENT B3 ;  /* 0x0000000000037941 */ /* 0x000fea0003800200 */
.L_x_22403:
        /* <DEDUP_REMOVED lines=14> */
.L_x_22406:
[----:B------:R-:W-:Y:S05]  /*5e90*/  BSYNC.RECONVERGENT B3 ;  /* 0x0000000000037941 */ /* 0x000fea0003800200 */
.L_x_22405:
        /* <DEDUP_REMOVED lines=14> */
.L_x_22408:
[----:B------:R-:W-:Y:S05]  /*5f80*/  BSYNC.RECONVERGENT B3 ;  /* 0x0000000000037941 */ /* 0x000fea0003800200 */
.L_x_22407:
        /* <DEDUP_REMOVED lines=14> */
.L_x_22410:
[----:B------:R-:W-:Y:S05]  /*6070*/  BSYNC.RECONVERGENT B3 ;  /* 0x0000000000037941 */ /* 0x000fea0003800200 */
.L_x_22409:
        /* <DEDUP_REMOVED lines=14> */
.L_x_22412:
[----:B------:R-:W-:Y:S05]  /*6160*/  BSYNC.RECONVERGENT B3 ;  /* 0x0000000000037941 */ /* 0x000fea0003800200 */
.L_x_22411:
        /* <DEDUP_REMOVED lines=14> */
.L_x_22414:
[----:B------:R-:W-:Y:S05]  /*6250*/  BSYNC.RECONVERGENT B3 ;  /* 0x0000000000037941 */ /* 0x000fea0003800200 */
.L_x_22413:
        /* <DEDUP_REMOVED lines=14> */
.L_x_22416:
[----:B------:R-:W-:Y:S05]  /*6340*/  BSYNC.RECONVERGENT B3 ;  /* 0x0000000000037941 */ /* 0x000fea0003800200 */
.L_x_22415:
        /* <DEDUP_REMOVED lines=14> */
.L_x_22418:
[----:B------:R-:W-:Y:S05]  /*6430*/  BSYNC.RECONVERGENT B3 ;  /* 0x0000000000037941 */ /* 0x000fea0003800200 */
.L_x_22417:
        /* <DEDUP_REMOVED lines=14> */
.L_x_22420:
[----:B------:R-:W-:Y:S05]  /*6520*/  BSYNC.RECONVERGENT B3 ;  /* 0x0000000000037941 */ /* 0x000fea0003800200 */
.L_x_22419:
        /* <DEDUP_REMOVED lines=14> */
.L_x_22422:
[----:B------:R-:W-:Y:S05]  /*6610*/  BSYNC.RECONVERGENT B3 ;  /* 0x0000000000037941 */ /* 0x000fea0003800200 */
.L_x_22421:
        /* <DEDUP_REMOVED lines=14> */
.L_x_22424:
[----:B------:R-:W-:Y:S05]  /*6700*/  BSYNC.RECONVERGENT B3 ;  /* 0x0000000000037941 */ /* 0x000fea0003800200 */
.L_x_22423:
        /* <DEDUP_REMOVED lines=14> */
.L_x_22426:
[----:B------:R-:W-:Y:S05]  /*67f0*/  BSYNC.RECONVERGENT B3 ;  /* 0x0000000000037941 */ /* 0x000fea0003800200 */
.L_x_22425:
        /* <DEDUP_REMOVED lines=110> */
.L_x_22349:
[----:B------:R-:W-:Y:S05]  /*6ee0*/  EXIT ;  /* 0x000000000000794d */ /* 0x000fea0003800000 */
.L_x_22388:
[----:B------:R-:W-:Y:S01]  /*6ef0*/  BSSY B1, `(.L_x_22428) ;  /* 0x0000007000017945 */ /* 0x000fe20003800000 */
[----:B------:R-:W-:Y:S01]  /*6f00*/  MOV R12, 0x10 ;  /* 0x00000010000c7802 */ /* 0x000fe20000000f00 */
[----:B------:R-:W-:Y:S01]  /*6f10*/  IMAD.MOV.U32 R11, RZ, RZ, 0x1f ;  /* 0x0000001fff0b7424 */ /* 0x000fe200078e00ff */
[----:B------:R-:W-:-:S07]  /*6f20*/  MOV R15, 0xffffffff ;  /* 0xffffffff000f7802 */ /* 0x000fce0000000f00 */
[----:B0-----:R-:W-:Y:S05]  /*6f30*/  WARPSYNC.COLLECTIVE R15, `(.L_x_22429) ;  /* 0x000000000f087348 */ /* 0x001fea0003c00000 */
[----:B------:R1:W2:Y:S02]  /*6f40*/  SHFL.BFLY P6, R14, R13, R12, R11 ;  /* 0x0c00000c0d0e7389 */ /* 0x0002a400000c000b */
[----:B012---:R-:W-:Y:S05]  /*6f50*/  ENDCOLLECTIVE ;  /* 0x000000000000791b */ /* 0x007fea0003800000 */
.L_x_22429:
[----:B------:R-:W-:Y:S05]  /*6f60*/  BSYNC B1 ;  /* 0x0000000000017941 */ /* 0x000fea0003800000 */
.L_x_22428:
[----:B------:R-:W-:Y:S01]  /*6f70*/  HFMA2 R11, -RZ, RZ, 0, 1.847743988037109375e-06 ;  /* 0x0000001fff0b7431 */ /* 0x000fe200000001ff */
[----:B------:R-:W-:Y:S01]  /*6f80*/  FMNMX R13, R14, R13, !PT ;  /* 0x0000000d0e0d7209 */ /* 0x000fe20007800000 */
[----:B------:R-:W-:Y:S02]  /*6f90*/  IMAD.MOV.U32 R12, RZ, RZ, 0x8 ;  /* 0x00000008ff0c7424 */ /* 0x000fe400078e00ff */
[----:B------:R-:W-:-:S07]  /*6fa0*/  IMAD.MOV.U32 R15, RZ, RZ, -0x1 ;  /* 0xffffffffff0f7424 */ /* 0x000fce00078e00ff */
[----:B------:R-:W-:Y:S05]  /*6fb0*/  WARPSYNC.COLLECTIVE R15, `(.L_x_22430) ;  /* 0x000000000f087348 */ /* 0x000fea0003c00000 */
[----:B------:R0:W1:Y:S02]  /*6fc0*/  SHFL.BFLY P6, R14, R13, R12, R11 ;  /* 0x0c00000c0d0e7389 */ /* 0x00006400000c000b */
[----:B01----:R-:W-:Y:S05]  /*6fd0*/  ENDCOLLECTIVE ;  /* 0x000000000000791b */ /* 0x003fea0003800000 */
.L_x_22430:
[----:B------:R-:W-:Y:S01]  /*6fe0*/  IMAD.MOV.U32 R12, RZ, RZ, 0x4 ;  /* 0x00000004ff0c7424 */ /* 0x000fe200078e00ff */
[----:B------:R-:W-:-:S04]  /*6ff0*/  FMNMX R46, R13, R14, !PT ;  /* 0x0000000e0d2e7209 */ /* 0x000fc80007800000 */
[----:B------:R-:W-:-:S07]  /*7000*/  MOV R13, R46 ;  /* 0x0000002e000d7202 */ /* 0x000fce0000000f00 */
[----:B------:R-:W-:Y:S05]  /*7010*/  WARPSYNC.COLLECTIVE R15, `(.L_x_22431) ;  /* 0x000000000f087348 */ /* 0x000fea0003c00000 */
[----:B------:R0:W1:Y:S02]  /*7020*/  SHFL.BFLY P6, R14, R13, R12, R11 ;  /* 0x0c00000c0d0e7389 */ /* 0x00006400000c000b */
[----:B01----:R-:W-:Y:S05]  /*7030*/  ENDCOLLECTIVE ;  /* 0x000000000000791b */ /* 0x003fea0003800000 */
.L_x_22431:
[----:B------:R-:W-:Y:S01]  /*7040*/  IMAD.MOV.U32 R12, RZ, RZ, 0x2 ;  /* 0x00000002ff0c7424 */ /* 0x000fe200078e00ff */
[----:B------:R-:W-:-:S04]  /*7050*/  FMNMX R49, R46, R14, !PT ;  /* 0x0000000e2e317209 */ /* 0x000fc80007800000 */
[----:B------:R-:W-:-:S07]  /*7060*/  MOV R13, R49 ;  /* 0x00000031000d7202 */ /* 0x000fce0000000f00 */
[----:B------:R-:W-:Y:S05]  /*7070*/  WARPSYNC.COLLECTIVE R15, `(.L_x_22432) ;  /* 0x000000000f087348 */ /* 0x000fea0003c00000 */
[----:B------:R0:W1:Y:S02]  /*7080*/  SHFL.BFLY P6, R14, R13, R12, R11 ;  /* 0x0c00000c0d0e7389 */ /* 0x00006400000c000b */
[----:B01----:R-:W-:Y:S05]  /*7090*/  ENDCOLLECTIVE ;  /* 0x000000000000791b */ /* 0x003fea0003800000 */
.L_x_22432:
[----:B------:R-:W-:Y:S01]  /*70a0*/  IMAD.MOV.U32 R12, RZ, RZ, 0x1 ;  /* 0x00000001ff0c7424 */ /* 0x000fe200078e00ff */
[----:B------:R-:W-:-:S04]  /*70b0*/  FMNMX R50, R49, R14, !PT ;  /* 0x0000000e31327209 */ /* 0x000fc80007800000 */
[----:B------:R-:W-:-:S07]  /*70c0*/  MOV R13, R50 ;  /* 0x00000032000d7202 */ /* 0x000fce0000000f00 */
[----:B------:R-:W-:Y:S05]  /*70d0*/  WARPSYNC.COLLECTIVE R15, `(.L_x_22433) ;  /* 0x000000000f087348 */ /* 0x000fea0003c00000 */
[----:B------:R0:W1:Y:S02]  /*70e0*/  SHFL.BFLY P6, R14, R13, R12, R11 ;  /* 0x0c00000c0d0e7389 */ /* 0x00006400000c000b */
[----:B01----:R-:W-:Y:S05]  /*70f0*/  ENDCOLLECTIVE ;  /* 0x000000000000791b */ /* 0x003fea0003800000 */
.L_x_22433:
[----:B------:R-:W-:Y:S02]  /*7100*/  HFMA2 R13, -RZ, RZ, 0.96630859375, -0.0022525787353515625 ;  /* 0x3bbb989dff0d7431 */ /* 0x000fe400000001ff */
[----:B------:R-:W-:Y:S01]  /*7110*/  IMAD.MOV.U32 R12, RZ, RZ, 0x437c0000 ;  /* 0x437c0000ff0c7424 */ /* 0x000fe200078e00ff */
        /* <DEDUP_REMOVED lines=179> */
[----:B------:R-:W-:-:S03]  /*7c50*/  IMAD.MOV.U32 R15, RZ, RZ, -0x1 ;  /* 0xffffffffff0f7424 */ /* 0x000fc600078e00ff */
        /* <DEDUP_REMOVED lines=17> */
.L_x_22434:
[----:B------:R-:W-:Y:S02]  /*7d70*/  IMAD.MOV.U32 R12, RZ, RZ, 0x8 ;  /* 0x00000008ff0c7424 */ /* 0x000fe400078e00ff */
[----:B------:R-:W-:-:S05]  /*7d80*/  FADD R48, R13, R14 ;  /* 0x0000000e0d307221 */ /* 0x000fca0000000000 */
[----:B------:R-:W-:-:S07]  /*7d90*/  MOV R13, R48 ;  /* 0x00000030000d7202 */ /* 0x000fce0000000f00 */
[----:B------:R-:W-:Y:S05]  /*7da0*/  WARPSYNC.COLLECTIVE R15, `(.L_x_22435) ;  /* 0x000000000f087348 */ /* 0x000fea0003c00000 */
[----:B------:R0:W1:Y:S02]  /*7db0*/  SHFL.BFLY P6, R14, R13, R12, R11 ;  /* 0x0c00000c0d0e7389 */ /* 0x00006400000c000b */
[----:B01----:R-:W-:Y:S05]  /*7dc0*/  ENDCOLLECTIVE ;  /* 0x000000000000791b */ /* 0x003fea0003800000 */
.L_x_22435:
[----:B------:R-:W-:Y:S02]  /*7dd0*/  IMAD.MOV.U32 R12, RZ, RZ, 0x4 ;  /* 0x00000004ff0c7424 */ /* 0x000fe400078e00ff */
[----:B------:R-:W-:-:S05]  /*7de0*/  FADD R49, R48, R14 ;  /* 0x0000000e30317221 */ /* 0x000fca0000000000 */
[----:B------:R-:W-:-:S07]  /*7df0*/  MOV R13, R49 ;  /* 0x00000031000d7202 */ /* 0x000fce0000000f00 */
[----:B------:R-:W-:Y:S05]  /*7e00*/  WARPSYNC.COLLECTIVE R15, `(.L_x_22436) ;  /* 0x000000000f087348 */ /* 0x000fea0003c00000 */
[----:B------:R0:W1:Y:S02]  /*7e10*/  SHFL.BFLY P6, R14, R13, R12, R11 ;  /* 0x0c00000c0d0e7389 */ /* 0x00006400000c000b */
[----:B01----:R-:W-:Y:S05]  /*7e20*/  ENDCOLLECTIVE ;  /* 0x000000000000791b */ /* 0x003fea0003800000 */
.L_x_22436:
[----:B------:R-:W-:Y:S02]  /*7e30*/  IMAD.MOV.U32 R12, RZ, RZ, 0x2 ;  /* 0x00000002ff0c7424 */ /* 0x000fe400078e00ff */
[----:B------:R-:W-:-:S05]  /*7e40*/  FADD R50, R49, R14 ;  /* 0x0000000e31327221 */ /* 0x000fca0000000000 */
[----:B------:R-:W-:-:S07]  /*7e50*/  MOV R13, R50 ;  /* 0x00000032000d7202 */ /* 0x000fce0000000f00 */
[----:B------:R-:W-:Y:S05]  /*7e60*/  WARPSYNC.COLLECTIVE R15, `(.L_x_22437) ;  /* 0x000000000f087348 */ /* 0x000fea0003c00000 */
[----:B------:R0:W1:Y:S02]  /*7e70*/  SHFL.BFLY P6, R14, R13, R12, R11 ;  /* 0x0c00000c0d0e7389 */ /* 0x00006400000c000b */
[----:B01----:R-:W-:Y:S05]  /*7e80*/  ENDCOLLECTIVE ;  /* 0x000000000000791b */ /* 0x003fea0003800000 */
.L_x_22437:
[----:B------:R-:W-:Y:S02]  /*7e90*/  IMAD.MOV.U32 R12, RZ, RZ, 0x1 ;  /* 0x00000001ff0c7424 */ /* 0x000fe400078e00ff */
[----:B------:R-:W-:-:S05]  /*7ea0*/  FADD R51, R50, R14 ;  /* 0x0000000e32337221 */ /* 0x000fca0000000000 */
[----:B------:R-:W-:-:S07]  /*7eb0*/  MOV R13, R51 ;  /* 0x00000033000d7202 */ /* 0x000fce0000000f00 */
[----:B------:R-:W-:Y:S05]  /*7ec0*/  WARPSYNC.COLLECTIVE R15, `(.L_x_22438) ;  /* 0x000000000f087348 */ /* 0x000fea0003c00000 */
[----:B------:R0:W1:Y:S02]  /*7ed0*/  SHFL.BFLY P6, R14, R13, R12, R11 ;  /* 0x0c00000c0d0e7389 */ /* 0x00006400000c000b */
[----:B01----:R-:W-:Y:S05]  /*7ee0*/  ENDCOLLECTIVE ;  /* 0x000000000000791b */ /* 0x003fea0003800000 */
.L_x_22438:
[----:B------:R-:W-:Y:S05]  /*7ef0*/  BRA `(.L_x_22439) ;  /* 0xffffffd400cc7947 */ /* 0x000fea000383ffff */
        .weak           $__internal_344_$__cuda_sm3x_div_rn_noftz_f32_slowpath
        .type           $__internal_344_$__cuda_sm3x_div_rn_noftz_f32_slowpath,@function
        .size           $__internal_344_$__cuda_sm3x_div_rn_noftz_f32_slowpath,(.L_x_37721 - $__internal_344_$__cuda_sm3x_div_rn_noftz_f32_slowpath)
$__internal_344_$__cuda_sm3x_div_rn_noftz_f32_slowpath:
        /* <DEDUP_REMOVED lines=35> */
.L_x_22441:
        /* <DEDUP_REMOVED lines=34> */
[----:B------:R-:W-:Y:S01]  /*8350*/  FSETP.NEU.FTZ.AND P1, PT, R13, R16, PT ;  /* 0x000000100d00720b */ /* 0x000fe20003f3d000 */
[----:B------:R-:W-:Y:S01]  /*8360*/  IMAD.MOV R16, RZ, RZ, -R50 ;  /* 0x000000ffff107224 */ /* 0x000fe200078e0a32 */
[----:B------:R-:W-:Y:S02]  /*8370*/  IADD3 R13, PT, PT, R50, 0x20, RZ ;  /* 0x00000020320d7810 */ /* 0x000fe40007ffe0ff */
[----:B------:R-:W-:-:S02]  /*8380*/  LOP3.LUT R14, R14, 0x800000, RZ, 0xfc, !PT ;  /* 0x008000000e0e7812 */ /* 0x000fc400078efcff */
[----:B------:R-:W-:Y:S02]  /*8390*/  ISETP.NE.AND P2, PT, R50, RZ, PT ;  /* 0x000000ff3200720c */ /* 0x000fe40003f45270 */
        /* <DEDUP_REMOVED lines=12> */
.L_x_22448:
[----:B------:R-:W-:-:S04]  /*8460*/  LOP3.LUT R11, R11, 0x80000000, RZ, 0xc0, !PT ;  /* 0x800000000b0b7812 */ /* 0x000fc800078ec0ff */
[----:B------:R-:W-:Y:S01]  /*8470*/  LOP3.LUT R11, R11, 0x7f800000, RZ, 0xfc, !PT ;  /* 0x7f8000000b0b7812 */ /* 0x000fe200078efcff */
[----:B------:R-:W-:Y:S06]  /*8480*/  BRA `(.L_x_22449) ;  /* 0x0000000000047947 */ /* 0x000fec0003800000 */
.L_x_22447:
[----:B------:R-:W-:-:S07]  /*8490*/  IMAD R11, R14, 0x800000, R11 ;  /* 0x008000000e0b7824 */ /* 0x000fce00078e020b */
.L_x_22449:
[----:B------:R-:W-:Y:S05]  /*84a0*/  BSYNC.RECONVERGENT B2 ;  /* 0x0000000000027941 */ /* 0x000fea0003800200 */
.L_x_22446:
[----:B------:R-:W-:Y:S05]  /*84b0*/  BRA `(.L_x_22450) ;  /* 0x0000000000207947 */ /* 0x000fea0003800000 */
.L_x_22445:
[----:B------:R-:W-:-:S04]  /*84c0*/  LOP3.LUT R11, R11, 0x80000000, R48, 0x48, !PT ;  /* 0x800000000b0b7812 */ /* 0x000fc800078e4830 */
[----:B------:R-:W-:Y:S01]  /*84d0*/  LOP3.LUT R11, R11, 0x7f800000, RZ, 0xfc, !PT ;  /* 0x7f8000000b0b7812 */ /* 0x000fe200078efcff */
[----:B------:R-:W-:Y:S06]  /*84e0*/  BRA `(.L_x_22450) ;  /* 0x0000000000147947 */ /* 0x000fec0003800000 */
.L_x_22444:
[----:B------:R-:W-:Y:S01]  /*84f0*/  LOP3.LUT R11, R11, 0x80000000, R48, 0x48, !PT ;  /* 0x800000000b0b7812 */ /* 0x000fe200078e4830 */
[----:B------:R-:W-:Y:S06]  /*8500*/  BRA `(.L_x_22450) ;  /* 0x00000000000c7947 */ /* 0x000fec0003800000 */
.L_x_22443:
[----:B------:R-:W0:Y:S01]  /*8510*/  MUFU.RSQ R11, -QNAN ;  /* 0xffc00000000b7908 */ /* 0x000e220000001400 */
[----:B------:R-:W-:Y:S05]  /*8520*/  BRA `(.L_x_22450) ;  /* 0x0000000000047947 */ /* 0x000fea0003800000 */
.L_x_22442:
[----:B------:R-:W-:-:S07]  /*8530*/  FADD.FTZ R11, R16, R11 ;  /* 0x0000000b100b7221 */ /* 0x000fce0000010000 */
.L_x_22450:
[----:B------:R-:W-:Y:S05]  /*8540*/  BSYNC.RECONVERGENT B1 ;  /* 0x0000000000017941 */ /* 0x000fea0003800200 */
.L_x_22440:
[----:B------:R-:W-:-:S04]  /*8550*/  HFMA2 R13, -RZ, RZ, 0, 0 ;  /* 0x00000000ff0d7431 */ /* 0x000fc800000001ff */
[----:B0-----:R-:W-:Y:S05]  /*8560*/  RET.REL.NODEC R12 `(_Z15SoftmaxWarpImplI22BroadcastScaleMaskLoadIffbLm2EiE11DirectStoreIffEfLi1ELi19ELi32ELi1ELb1EL9Algorithm0EEvT_T0_ll) ;  /* 0xffffff780ca47950 */ /* 0x001fea0003c3ffff */
.L_x_22451:
        /* <DEDUP_REMOVED lines=9> */
.L_x_37721:


//--------------------- .text._Z15SoftmaxWarpImplI22BroadcastScaleMaskLoadIffbLm2EiE11DirectStoreIffEfLi1ELi19ELi32ELi1ELb0EL9Algorithm0EEvT_T0_ll --------------------------
	.section	.text._Z15SoftmaxWarpImplI22BroadcastScaleMaskLoadIffbLm2EiE11DirectStoreIffEfLi1ELi19ELi32ELi1ELb0EL9Algorithm0EEvT_T0_ll,"ax",@progbits
	.align	128
        .global         _Z15SoftmaxWarpImplI22BroadcastScaleMaskLoadIffbLm2EiE11DirectStoreIffEfLi1ELi19ELi32ELi1ELb0EL9Algorithm0EEvT_T0_ll
        .type           _Z15SoftmaxWarpImplI22BroadcastScaleMaskLoadIffbLm2EiE11DirectStoreIffEfLi1ELi19ELi32ELi1ELb0EL9Algorithm0EEvT_T0_ll,@function
        .size           _Z15SoftmaxWarpImplI22BroadcastScaleMaskLoadIffbLm2EiE11DirectStoreIffEfLi1ELi19ELi32ELi1ELb0EL9Algorithm0EEvT_T0_ll,(.L_x_37722 - _Z15SoftmaxWarpImplI22BroadcastScaleMaskLoadIffbLm2EiE11DirectStoreIffEfLi1ELi19ELi32ELi1ELb0EL9Algorithm0EEvT_T0_ll)
        .other          _Z15SoftmaxWarpImplI22BroadcastScaleMaskLoadIffbLm2EiE11DirectStoreIffEfLi1ELi19ELi32ELi1ELb0EL9Algorithm0EEvT_T0_ll,@"STO_CUDA_ENTRY STV_DEFAULT"
_Z15SoftmaxWarpImplI22BroadcastScaleMaskLoadIffbLm2EiE11DirectStoreIffEfLi1ELi19ELi32ELi1ELb0EL9Algorithm0EEvT_T0_ll:
.text._Z15SoftmaxWarpImplI22BroadcastScaleMaskLoadIffbLm2EiE11DirectStoreIffEfLi1ELi19ELi32ELi1ELb0EL9Algorithm0EEvT_T0_ll:
        /* <DEDUP_REMOVED lines=27> */
.L_x_22452:
        /* <DEDUP_REMOVED lines=14> */
.L_x_22493:
[----:B--2---:R-:W-:Y:S01]  /*0290*/  IABS R0, UR49 ;  /* 0x0000003100007c13 */ /* 0x004fe20008000000 */
[----:B0-----:R-:W-:Y:S01]  /*02a0*/  IMAD R20, R29, UR48, R28 ;  /* 0x000000301d147c24 */ /* 0x001fe2000f8e021c */
[----:B------:R-:W-:Y:S01]  /*02b0*/  UMOV UR4, URZ ;  /* 0x000000ff00047c82 */ /* 0x000fe20008000000 */
[----:B-1----:R-:W-:Y:S01]  /*02c0*/  R2UR UR8, R26 ;  /* 0x000000001a0872ca */ /* 0x002fe200000e0000 */
[----:B------:R-:W0:Y:S01]  /*02d0*/  LDC.64 R32, c[0x0][0x398] ;  /* 0x0000e600ff207b82 */ /* 0x000e220000000a00 */
[----:B------:R-:W-:Y:S01]  /*02e0*/  R2UR UR7, R0 ;  /* 0x00000000000772ca */ /* 0x000fe200000e0000 */
[C---:B------:R-:W-:Y:S01]  /*02f0*/  VIADD R11, R20.reuse, 0x40 ;  /* 0x00000040140b7836 */ /* 0x040fe20000000000 */
[----:B------:R-:W-:Y:S02]  /*0300*/  IABS R6, R20 ;  /* 0x0000001400067213 */ /* 0x000fe40000000000 */
[C---:B------:R-:W-:Y:S02]  /*0310*/  IADD3 R4, PT, PT, R20.reuse, 0x20, RZ ;  /* 0x0000002014047810 */ /* 0x040fe40007ffe0ff */
[----:B------:R-:W-:-:S02]  /*0320*/  LOP3.LUT R3, R20, UR49, RZ, 0x3c, !PT ;  /* 0x0000003114037c12 */ /* 0x000fc4000f8e3cff */
[----:B------:R-:W-:Y:S02]  /*0330*/  SHF.R.S64 R8, RZ, 0x1e, R20 ;  /* 0x0000001eff087819 */ /* 0x000fe40000001014 */
[----:B------:R-:W-:-:S03]  /*0340*/  R2UR UR9, R27 ;  /* 0x000000001b0972ca */ /* 0x000fc600000e0000 */
[----:B------:R-:W1:Y:S01]  /*0350*/  I2F.RP R0, UR7 ;  /* 0x0000000700007d06 */ /* 0x000e620008209400 */
[----:B------:R-:W-:Y:S02]  /*0360*/  IABS R19, R4 ;  /* 0x0000000400137213 */ /* 0x000fe40000000000 */
[----:B------:R-:W-:Y:S02]  /*0370*/  ISETP.GE.AND P6, PT, R3, RZ, PT ;  /* 0x000000ff0300720c */ /* 0x000fe40003fc6270 */
[----:B------:R-:W-:Y:S02]  /*0380*/  IADD3 R8, P0, PT, R8, UR36, RZ ;  /* 0x0000002408087c10 */ /* 0x000fe4000ff1e0ff */
[----:B------:R-:W-:Y:S01]  /*0390*/  SHF.R.S64 R14, RZ, 0x1e, R11 ;  /* 0x0000001eff0e7819 */ /* 0x000fe2000000100b */
[C---:B------:R-:W-:Y:S01]  /*03a0*/  VIADD R16, R20.reuse, 0x60 ;  /* 0x0000006014107836 */ /* 0x040fe20000000000 */
[----:B------:R-:W-:Y:S01]  /*03b0*/  LEA.HI.X.SX32 R9, R20, UR37, 0x2, P0 ;  /* 0x0000002514097c11 */ /* 0x000fe200080f16ff */
[----:B-1----:R-:W1:Y:S01]  /*03c0*/  MUFU.RCP R0, R0 ;  /* 0x0000000000007308 */ /* 0x002e620000001000 */
[----:B------:R-:W-:-:S03]  /*03d0*/  IABS R21, R11 ;  /* 0x0000000b00157213 */ /* 0x000fc60000000000 */
[----:B------:R-:W2:Y:S01]  /*03e0*/  LDG.E R8, desc[UR8][R8.64] ;  /* 0x0000000808087981 */ /* 0x000ea2000c1e1900 */
[----:B-1----:R-:W-:Y:S01]  /*03f0*/  VIADD R2, R0, 0xffffffe ;  /* 0x0ffffffe00027836 */ /* 0x002fe20000000000 */
[----:B------:R-:W-:Y:S02]  /*0400*/  IADD3 R14, P2, PT, R14, UR36, RZ ;  /* 0x000000240e0e7c10 */ /* 0x000fe4000ff5e0ff */
[----:B------:R-:W-:Y:S02]  /*0410*/  SHF.R.S64 R12, RZ, 0x1e, R16 ;  /* 0x0000001eff0c7819 */ /* 0x000fe40000001010 */
[----:B------:R-:W-:Y:S01]  /*0420*/  R2UR UR12, R26 ;  /* 0x000000001a0c72ca */ /* 0x000fe200000e0000 */
[----:B------:R-:W1:Y:S01]  /*0430*/  F2I.FTZ.U32.TRUNC.NTZ R2, R2 ;  /* 0x0000000200027305 */ /* 0x000e62000021f000 */
[----:B------:R-:W-:Y:S02]  /*0440*/  R2UR UR13, R27 ;  /* 0x000000001b0d72ca */ /* 0x000fe400000e0000 */
[----:B------:R-:W-:-:S02]  /*0450*/  LOP3.LUT R0, R4, UR49, RZ, 0x3c, !PT ;  /* 0x0000003104007c12 */ /* 0x000fc4000f8e3cff */
[----:B------:R-:W-:Y:S02]  /*0460*/  LEA.HI.X.SX32 R15, R11, UR37, 0x2, P2 ;  /* 0x000000250b0f7c11 */ /* 0x000fe400090f16ff */
[----:B------:R-:W-:Y:S02]  /*0470*/  R2UR UR10, R26 ;  /* 0x000000001a0a72ca */ /* 0x000fe400000e0000 */
[----:B------:R-:W-:Y:S02]  /*0480*/  R2UR UR11, R27 ;  /* 0x000000001b0b72ca */ /* 0x000fe400000e0000 */
[----:B------:R-:W-:Y:S02]  /*0490*/  ISETP.GE.AND P4, PT, R0, RZ, PT ;  /* 0x000000ff0000720c */ /* 0x000fe40003f86270 */
[----:B-1----:R-:W-:Y:S02]  /*04a0*/  R2UR UR5, R2 ;  /* 0x00000000020572ca */ /* 0x002fe400000e0000 */
[----:B------:R-:W-:-:S04]  /*04b0*/  LOP3.LUT R2, R11, UR49, RZ, 0x3c, !PT ;  /* 0x000000310b027c12 */ /* 0x000fc8000f8e3cff */
[----:B------:R-:W-:-:S03]  /*04c0*/  ISETP.GE.AND P3, PT, R2, RZ, PT ;  /* 0x000000ff0200720c */ /* 0x000fc60003f66270 */
[----:B------:R-:W3:Y:S04]  /*04d0*/  LDG.E R14, desc[UR10][R14.64] ;  /* 0x0000000a0e0e7981 */ /* 0x000ee8000c1e1900 */
[----:B------:R-:W-:-:S04]  /*04e0*/  UIADD3 UR6, UPT, UPT, URZ, -UR5, URZ ;  /* 0x80000005ff067290 */ /* 0x000fc8000fffe0ff */
[----:B------:R-:W-:-:S04]  /*04f0*/  UIMAD UR6, UR6, UR7, URZ ;  /* 0x00000007060672a4 */ /* 0x000fc8000f8e02ff */
[----:B------:R-:W-:-:S06]  /*0500*/  UIMAD.WIDE.U32 UR4, UR5, UR6, UR4 ;  /* 0x00000006050472a5 */ /* 0x000fcc000f8e0004 */
[----:B------:R-:W-:-:S05]  /*0510*/  IMAD.HI.U32 R7, R6, UR5, RZ ;  /* 0x0000000506077c27 */ /* 0x000fca000f8e00ff */
[----:B------:R-:W-:Y:S01]  /*0520*/  IADD3 R3, PT, PT, -R7, RZ, RZ ;  /* 0x000000ff07037210 */ /* 0x000fe20007ffe1ff */
[----:B------:R-:W-:-:S04]  /*0530*/  IMAD.HI.U32 R17, R19, UR5, RZ ;  /* 0x0000000513117c27 */ /* 0x000fc8000f8e00ff */
[----:B------:R-:W-:Y:S01]  /*0540*/  IMAD R6, R3, UR7, R6 ;  /* 0x0000000703067c24 */ /* 0x000fe2000f8e0206 */
[----:B------:R-:W-:Y:S02]  /*0550*/  IADD3 R10, PT, PT, -R17, RZ, RZ ;  /* 0x000000ff110a7210 */ /* 0x000fe40007ffe1ff */
[----:B------:R-:W-:Y:S02]  /*0560*/  SHF.R.S64 R2, RZ, 0x1e, R4 ;  /* 0x0000001eff027819 */ /* 0x000fe40000001004 */
[----:B------:R-:W-:Y:S01]  /*0570*/  ISETP.LT.U32.AND P1, PT, R6, UR7, PT ;  /* 0x0000000706007c0c */ /* 0x000fe2000bf21070 */
[----:B------:R-:W-:Y:S01]  /*0580*/  IMAD R19, R10, UR7, R19 ;  /* 0x000000070a137c24 */ /* 0x000fe2000f8e0213 */
[----:B------:R-:W-:Y:S01]  /*0590*/  IADD3 R2, P0, PT, R2, UR36, RZ ;  /* 0x0000002402027c10 */ /* 0x000fe2000ff1e0ff */
[----:B------:R-:W-:-:S03]  /*05a0*/  IMAD.HI.U32 R5, R21, UR5, RZ ;  /* 0x0000000515057c27 */ /* 0x000fc6000f8e00ff */
[----:B------:R-:W-:Y:S02]  /*05b0*/  LEA.HI.X.SX32 R3, R4, UR37, 0x2, P0 ;  /* 0x0000002504037c11 */ /* 0x000fe400080f16ff */
[----:B------:R-:W-:Y:S01]  /*05c0*/  ISETP.LT.U32.AND P2, PT, R19, UR7, PT ;  /* 0x0000000713007c0c */ /* 0x000fe2000bf41070 */
[----:B------:R-:W-:Y:S01]  /*05d0*/  IMAD.MOV R18, RZ, RZ, -R5 ;  /* 0x000000ffff127224 */ /* 0x000fe200078e0a05 */
[----:B------:R-:W-:Y:S01]  /*05e0*/  IADD3 R12, P0, PT, R12, UR36, RZ ;  /* 0x000000240c0c7c10 */ /* 0x000fe2000ff1e0ff */
[----:B------:R1:W4:Y:S01]  /*05f0*/  LDG.E R9, desc[UR8][R2.64] ;  /* 0x0000000802097981 */ /* 0x000322000c1e1900 */
[----:B------:R-:W-:Y:S02]  /*0600*/  IADD3 R10, PT, PT, R20, 0xa0, RZ ;  /* 0x000000a0140a7810 */ /* 0x000fe40007ffe0ff */
[----:B------:R-:W-:Y:S01]  /*0610*/  @!P1 IADD3 R6, PT, PT, R6, -UR7, RZ ;  /* 0x8000000706069c10 */ /* 0x000fe2000fffe0ff */
[----:B------:R-:W-:Y:S01]  /*0620*/  IMAD R21, R18, UR7, R21 ;  /* 0x0000000712157c24 */ /* 0x000fe2000f8e0215 */
[----:B------:R-:W-:Y:S01]  /*0630*/  LEA.HI.X.SX32 R13, R16, UR37, 0x2, P0 ;  /* 0x00000025100d7c11 */ /* 0x000fe200080f16ff */
[----:B------:R-:W-:Y:S01]  /*0640*/  VIADD R18, R20, 0x80 ;  /* 0x0000008014127836 */ /* 0x000fe20000000000 */
[----:B------:R-:W-:Y:S01]  /*0650*/  SHF.R.S64 R22, RZ, 0x1e, R10 ;  /* 0x0000001eff167819 */ /* 0x000fe2000000100a */
[----:B-1----:R-:W1:Y:S01]  /*0660*/  LDC.64 R2, c[0x0][0x390] ;  /* 0x0000e400ff027b82 */ /* 0x002e620000000a00 */
[----:B------:R-:W-:Y:S01]  /*0670*/  ISETP.GE.U32.AND P0, PT, R6, UR7, PT ;  /* 0x0000000706007c0c */ /* 0x000fe2000bf06070 */
[----:B------:R-:W-:Y:S01]  /*0680*/  @!P1 VIADD R7, R7, 0x1 ;  /* 0x0000000107079836 */ /* 0x000fe20000000000 */
[----:B------:R-:W-:Y:S01]  /*0690*/  IADD3 R22, P1, PT, R22, UR36, RZ ;  /* 0x0000002416167c10 */ /* 0x000fe2000ff3e0ff */
[----:B------:R5:W3:Y:S01]  /*06a0*/  LDG.E R0, desc[UR12][R12.64] ;  /* 0x0000000c0c007981 */ /* 0x000ae2000c1e1900 */
[----:B------:R-:W-:-:S02]  /*06b0*/  @!P2 IADD3 R19, PT, PT, R19, -UR7, RZ ;  /* 0x800000071313ac10 */ /* 0x000fc4000fffe0ff */
[----:B------:R-:W-:Y:S02]  /*06c0*/  SHF.R.S64 R6, RZ, 0x1e, R18 ;  /* 0x0000001eff067819 */ /* 0x000fe40000001012 */
[----:B------:R-:W-:Y:S02]  /*06d0*/  LEA.HI.X.SX32 R23, R10, UR37, 0x2, P1 ;  /* 0x000000250a177c11 */ /* 0x000fe400088f16ff */
[----:B------:R-:W-:Y:S02]  /*06e0*/  ISETP.GE.U32.AND P1, PT, R19, UR7, PT ;  /* 0x0000000713007c0c */ /* 0x000fe4000bf26070 */
[----:B-----5:R-:W-:Y:S01]  /*06f0*/  IADD3 R12, P5, PT, R6, UR36, RZ ;  /* 0x00000024060c7c10 */ /* 0x020fe2000ffbe0ff */
[----:B------:R-:W-:Y:S01]  /*0700*/  @P0 VIADD R7, R7, 0x1 ;  /* 0x0000000107070836 */ /* 0x000fe20000000000 */
[----:B------:R-:W-:Y:S01]  /*0710*/  IABS R24, R16 ;  /* 0x0000001000187213 */ /* 0x000fe20000000000 */
[----:B------:R-:W-:Y:S01]  /*0720*/  @!P2 VIADD R17, R17, 0x1 ;  /* 0x000000011111a836 */ /* 0x000fe20000000000 */
[----:B------:R-:W-:Y:S01]  /*0730*/  LEA.HI.X.SX32 R13, R18, UR37, 0x2, P5 ;  /* 0x00000025120d7c11 */ /* 0x000fe2000a8f16ff */
[----:B------:R5:W3:Y:S01]  /*0740*/  LDG.E R15, desc[UR10][R22.64] ;  /* 0x0000000a160f7981 */ /* 0x000ae2000c1e1900 */
[----:B------:R-:W-:-:S02]  /*0750*/  ISETP.LT.U32.AND P5, PT, R21, UR7, PT ;  /* 0x0000000715007c0c */ /* 0x000fc4000bfa1070 */
[----:B------:R-:W-:Y:S02]  /*0760*/  @!P6 IADD3 R7, PT, PT, -R7, RZ, RZ ;  /* 0x000000ff0707e210 */ /* 0x000fe40007ffe1ff */
[----:B------:R-:W-:Y:S01]  /*0770*/  ISETP.NE.AND P2, PT, RZ, UR49, PT ;  /* 0x00000031ff007c0c */ /* 0x000fe2000bf45270 */
[----:B------:R-:W-:Y:S01]  /*0780*/  IMAD.HI.U32 R6, R24, UR5, RZ ;  /* 0x0000000518067c27 */ /* 0x000fe2000f8e00ff */
[----:B-1----:R-:W-:Y:S01]  /*0790*/  ISETP.NE.U32.AND P0, PT, R2, 0x1, PT ;  /* 0x000000010200780c */ /* 0x002fe20003f05070 */
[----:B------:R1:W3:Y:S01]  /*07a0*/  LDG.E R13, desc[UR8][R12.64] ;  /* 0x000000080c0d7981 */ /* 0x0002e2000c1e1900 */
[----:B-----5:R-:W-:Y:S02]  /*07b0*/  LOP3.LUT R23, RZ, UR49, RZ, 0x33, !PT ;  /* 0x00000031ff177c12 */ /* 0x020fe4000f8e33ff */
[----:B------:R-:W-:Y:S02]  /*07c0*/  @P1 IADD3 R17, PT, PT, R17, 0x1, RZ ;  /* 0x0000000111111810 */ /* 0x000fe40007ffe0ff */
[----:B------:R-:W-:-:S02]  /*07d0*/  SEL R2, R23, R7, !P2 ;  /* 0x0000000717027207 */ /* 0x000fc40005000000 */
[----:B------:R-:W-:Y:S01]  /*07e0*/  ISETP.NE.AND.EX P0, PT, R3, RZ, PT, P0 ;  /* 0x000000ff0300720c */ /* 0x000fe20003f05300 */
[----:B------:R-:W-:Y:S01]  /*07f0*/  @!P4 IMAD.MOV R17, RZ, RZ, -R17 ;  /* 0x000000ffff11c224 */ /* 0x000fe200078e0a11 */
[----:B------:R-:W-:Y:S01]  /*0800*/  IADD3 R3, PT, PT, -R2, RZ, RZ ;  /* 0x000000ff02037210 */ /* 0x000fe20007ffe1ff */
[----:B------:R-:W-:Y:S01]  /*0810*/  @!P5 VIADD R21, R21, -UR7 ;  /* 0x800000071515dc36 */ /* 0x000fe20008000000 */
[----:B------:R-:W-:Y:S02]  /*0820*/  IADD3 R31, PT, PT, -R6, RZ, RZ ;  /* 0x000000ff061f7210 */ /* 0x000fe40007ffe1ff */
[----:B0-----:R-:W-:Y:S01]  /*0830*/  ISETP.NE.U32.AND P1, PT, R32, 0x1, PT ;  /* 0x000000012000780c */ /* 0x001fe20003f25070 */
[----:B------:R-:W-:Y:S01]  /*0840*/  IMAD R3, R3, UR49, R20 ;  /* 0x0000003103037c24 */ /* 0x000fe2000f8e0214 */
[----:B------:R-:W-:Y:S01]  /*0850*/  SEL R17, R23, R17, !P2 ;  /* 0x0000001117117207 */ /* 0x000fe20005000000 */
[----:B------:R-:W-:Y:S01]  /*0860*/  IMAD R19, R31, UR7, R24 ;  /* 0x000000071f137c24 */ /* 0x000fe2000f8e0218 */
[----:B------:R-:W-:-:S02]  /*0870*/  ISETP.GE.U32.AND P6, PT, R21, UR7, PT ;  /* 0x0000000715007c0c */ /* 0x000fc4000bfc6070 */
[----:B------:R-:W-:Y:S02]  /*0880*/  ISETP.NE.AND.EX P1, PT, R33, RZ, PT, P1 ;  /* 0x000000ff2100720c */ /* 0x000fe40003f25310 */
[----:B------:R-:W-:Y:S02]  /*0890*/  SEL R2, R2, RZ, P0 ;  /* 0x000000ff02027207 */ /* 0x000fe40000000000 */
[----:B------:R-:W-:Y:S01]  /*08a0*/  IABS R24, R18 ;  /* 0x0000001200187213 */ /* 0x000fe20000000000 */
[----:B------:R-:W-:Y:S01]  /*08b0*/  IMAD.MOV R21, RZ, RZ, -R17 ;  /* 0x000000ffff157224 */ /* 0x000fe200078e0a11 */
[----:B------:R-:W-:Y:S01]  /*08c0*/  SEL R3, R3, RZ, P1 ;  /* 0x000000ff03037207 */ /* 0x000fe20000800000 */
[----:B------:R-:W-:Y:S02]  /*08d0*/  IMAD R2, R2, UR44, RZ ;  /* 0x0000002c02027c24 */ /* 0x000fe4000f8e02ff */
[----:B------:R-:W-:Y:S01]  /*08e0*/  IMAD.HI.U32 R7, R24, UR5, RZ ;  /* 0x0000000518077c27 */ /* 0x000fe2000f8e00ff */
[----:B------:R-:W-:-:S03]  /*08f0*/  ISETP.LT.U32.AND P4, PT, R19, UR7, PT ;  /* 0x0000000713007c0c */ /* 0x000fc6000bf81070 */
[----:B------:R-:W-:Y:S02]  /*0900*/  IMAD R4, R21, UR49, R4 ;  /* 0x0000003115047c24 */ /* 0x000fe4000f8e0204 */
[----:B------:R-:W-:Y:S02]  /*0910*/  @!P5 VIADD R5, R5, 0x1 ;  /* 0x000000010505d836 */ /* 0x000fe40000000000 */
[----:B------:R-:W-:Y:S02]  /*0920*/  IMAD R2, R3, UR45, R2 ;  /* 0x0000002d03027c24 */ /* 0x000fe4000f8e0202 */
[----:B------:R-:W-:Y:S01]  /*0930*/  IMAD.MOV R31, RZ, RZ, -R7 ;  /* 0x000000ffff1f7224 */ /* 0x000fe200078e0a07 */
[----:B------:R-:W-:Y:S02]  /*0940*/  SEL R3, R4, RZ, P1 ;  /* 0x000000ff04037207 */ /* 0x000fe40000800000 */
[----:B------:R-:W-:Y:S01]  /*0950*/  @P6 IADD3 R5, PT, PT, R5, 0x1, RZ ;  /* 0x0000000105056810 */ /* 0x000fe20007ffe0ff */
[----:B------:R-:W-:Y:S01]  /*0960*/  IMAD R24, R31, UR7, R24 ;  /* 0x000000071f187c24 */ /* 0x000fe2000f8e0218 */
[----:B------:R-:W-:-:S02]  /*0970*/  IADD3 R4, P6, PT, R2, UR38, RZ ;  /* 0x0000002602047c10 */ /* 0x000fc4000ffde0ff */
[----:B------:R-:W-:Y:S02]  /*0980*/  MOV R36, R5 ;  /* 0x0000000500247202 */ /* 0x000fe40000000f00 */
[----:B------:R-:W-:Y:S02]  /*0990*/  LEA.HI.X.SX32 R5, R2, UR39, 0x1, P6 ;  /* 0x0000002702057c11 */ /* 0x000fe4000b0f0eff */
[----:B------:R-:W-:Y:S02]  /*09a0*/  IABS R34, R10 ;  /* 0x0000000a00227213 */ /* 0x000fe40000000000 */
[----:B------:R-:W-:Y:S01]  /*09b0*/  ISETP.LT.U32.AND P6, PT, R24, UR7, PT ;  /* 0x0000000718007c0c */ /* 0x000fe2000bfc1070 */
[----:B------:R-:W-:Y:S01]  /*09c0*/  VIADD R21, R20, 0xc0 ;  /* 0x000000c014157836 */ /* 0x000fe20000000000 */
[----:B------:R-:W-:Y:S01]  /*09d0*/  @!P4 IADD3 R19, PT, PT, R19, -UR7, RZ ;  /* 0x800000071313cc10 */ /* 0x000fe2000fffe0ff */
[----:B------:R-:W-:Y:S01]  /*09e0*/  IMAD.HI.U32 R22, R34, UR5, RZ ;  /* 0x0000000522167c27 */ /* 0x000fe2000f8e00ff */
[----:B------:R-:W-:-:S02]  /*09f0*/  SEL R17, R17, RZ, P0 ;  /* 0x000000ff11117207 */ /* 0x000fc40000000000 */
[----:B------:R-:W-:Y:S02]  /*0a00*/  ISETP.GE.U32.AND P5, PT, R19, UR7, PT ;  /* 0x0000000713007c0c */ /* 0x000fe4000bfa6070 */
[----:B------:R-:W-:Y:S01]  /*0a10*/  SHF.R.S64 R32, RZ, 0x1e, R21 ;  /* 0x0000001eff207819 */ /* 0x000fe20000001015 */
[----:B-1----:R-:W-:Y:S01]  /*0a20*/  IMAD R12, R17, UR44, RZ ;  /* 0x0000002c110c7c24 */ /* 0x002fe2000f8e02ff */
[----:B------:R-:W-:Y:S02]  /*0a30*/  IADD3 R33, PT, PT, -R22, RZ, RZ ;  /* 0x000000ff16217210 */ /* 0x000fe40007ffe1ff */
[----:B------:R-:W-:Y:S02]  /*0a40*/  @!P4 IADD3 R6, PT, PT, R6, 0x1, RZ ;  /* 0x000000010606c810 */ /* 0x000fe40007ffe0ff */
[----:B------:R-:W-:Y:S02]  /*0a50*/  IADD3 R32, P4, PT, R32, UR36, RZ ;  /* 0x0000002420207c10 */ /* 0x000fe4000ff9e0ff */
[----:B------:R-:W-:Y:S01]  /*0a60*/  @!P6 IADD3 R24, PT, PT, R24, -UR7, RZ ;  /* 0x800000071818ec10 */ /* 0x000fe2000fffe0ff */
[----:B------:R-:W-:Y:S01]  /*0a70*/  IMAD R34, R33, UR7, R34 ;  /* 0x0000000721227c24 */ /* 0x000fe2000f8e0222 */
[----:B------:R-:W-:Y:S01]  /*0a80*/  LEA.HI.X.SX32 R33, R21, UR37, 0x2, P4 ;  /* 0x0000002515217c11 */ /* 0x000fe2000a0f16ff */
[----:B------:R-:W-:Y:S01]  /*0a90*/  IMAD R3, R3, UR45, R12 ;  /* 0x0000002d03037c24 */ /* 0x000fe2000f8e020c */
[----:B------:R-:W-:Y:S01]  /*0aa0*/  ISETP.GE.U32.AND P4, PT, R24, UR7, PT ;  /* 0x0000000718007c0c */ /* 0x000fe2000bf86070 */
[----:B------:R-:W-:Y:S01]  /*0ab0*/  @!P3 IMAD.MOV R36, RZ, RZ, -R36 ;  /* 0x000000ffff24b224 */ /* 0x000fe200078e0a24 */
[----:B------:R-:W-:Y:S01]  /*0ac0*/  LOP3.LUT R12, R16, UR49, RZ, 0x3c, !PT ;  /* 0x00000031100c7c12 */ /* 0x000fe2000f8e3cff */
[----:B------:R-:W-:Y:S01]  /*0ad0*/  @P5 VIADD R6, R6, 0x1 ;  /* 0x0000000106065836 */ /* 0x000fe20000000000 */
[----:B------:R-:W-:-:S02]  /*0ae0*/  IADD3 R2, P3, PT, R3, UR38, RZ ;  /* 0x0000002603027c10 */ /* 0x000fc4000ff7e0ff */
[----:B------:R-:W-:Y:S02]  /*0af0*/  ISETP.LT.U32.AND P5, PT, R34, UR7, PT ;  /* 0x0000000722007c0c */ /* 0x000fe4000bfa1070 */
[----:B------:R-:W-:Y:S01]  /*0b00*/  LEA.HI.X.SX32 R3, R3, UR39, 0x1, P3 ;  /* 0x0000002703037c11 */ /* 0x000fe200098f0eff */
[----:B------:R-:W-:Y:S01]  /*0b10*/  @!P6 VIADD R7, R7, 0x1 ;  /* 0x000000010707e836 */ /* 0x000fe20000000000 */
[----:B------:R-:W-:Y:S02]  /*0b20*/  IABS R17, R21 ;  /* 0x0000001500117213 */ /* 0x000fe40000000000 */
[----:B------:R-:W-:Y:S02]  /*0b30*/  ISETP.GE.AND P3, PT, R12, RZ, PT ;  /* 0x000000ff0c00720c */ /* 0x000fe40003f66270 */
[----:B------:R-:W-:Y:S01]  /*0b40*/  MOV R38, R6 ;  /* 0x0000000600267202 */ /* 0x000fe20000000f00 */
[----:B------:R-:W5:Y:S01]  /*0b50*/  LDG.E.U8 R37, desc[UR10][R2.64] ;  /* 0x0000000a02257981 */ /* 0x000f62000c1e1100 */
[----:B------:R-:W-:-:S02]  /*0b60*/  LOP3.LUT R6, R18, UR49, RZ, 0x3c, !PT ;  /* 0x0000003112067c12 */ /* 0x000fc4000f8e3cff */
[----:B------:R-:W-:Y:S01]  /*0b70*/  IADD3 R19, PT, PT, R20, 0xe0, RZ ;  /* 0x000000e014137810 */ /* 0x000fe20007ffe0ff */
[----:B------:R-:W-:-:S04]  /*0b80*/  IMAD.HI.U32 R31, R17, UR5, RZ ;  /* 0x00000005111f7c27 */ /* 0x000fc8000f8e00ff */
[----:B------:R-:W-:Y:S01]  /*0b90*/  @P4 VIADD R7, R7, 0x1 ;  /* 0x0000000107074836 */ /* 0x000fe20000000000 */
[----:B------:R-:W-:Y:S02]  /*0ba0*/  ISETP.GE.AND P4, PT, R6, RZ, PT ;  /* 0x000000ff0600720c */ /* 0x000fe40003f86270 */
[----:B------:R-:W-:Y:S01]  /*0bb0*/  IABS R6, R19 ;  /* 0x0000001300067213 */ /* 0x000fe20000000000 */
[----:B------:R-:W-:Y:S02]  /*0bc0*/  IMAD.MOV R12, RZ, RZ, -R31 ;  /* 0x000000ffff0c7224 */ /* 0x000fe400078e0a1f */
[----:B------:R-:W-:Y:S01]  /*0bd0*/  @!P5 VIADD R34, R34, -UR7 ;  /* 0x800000072222dc36 */ /* 0x000fe20008000000 */
[----:B------:R-:W-:Y:S01]  /*0be0*/  @!P3 IADD3 R38, PT, PT, -R38, RZ, RZ ;  /* 0x000000ff2626b210 */ /* 0x000fe20007ffe1ff */
[----:B------:R-:W-:-:S03]  /*0bf0*/  IMAD.HI.U32 R24, R6, UR5, RZ ;  /* 0x0000000506187c27 */ /* 0x000fc6000f8e00ff */
[----:B------:R-:W-:Y:S01]  /*0c00*/  ISETP.GE.U32.AND P3, PT, R34, UR7, PT ;  /* 0x0000000722007c0c */ /* 0x000fe2000bf66070 */
[----:B------:R-:W-:Y:S02]  /*0c10*/  IMAD R17, R12, UR7, R17 ;  /* 0x000000070c117c24 */ /* 0x000fe4000f8e0211 */
[----:B------:R0:W3:Y:S01]  /*0c20*/  LDG.E R12, desc[UR8][R32.64] ;  /* 0x00000008200c7981 */ /* 0x0000e2000c1e1900 */
[----:B------:R-:W-:Y:S01]  /*0c30*/  @!P5 IADD3 R22, PT, PT, R22, 0x1, RZ ;  /* 0x000000011616d810 */ /* 0x000fe20007ffe0ff */
[----:B------:R-:W-:Y:S02]  /*0c40*/  IMAD.MOV.U32 R34, RZ, RZ, R7 ;  /* 0x000000ffff227224 */ /* 0x000fe400078e0007 */
[----:B0-----:R-:W-:-:S04]  /*0c50*/  IMAD.MOV R33, RZ, RZ, -R24 ;  /* 0x000000ffff217224 */ /* 0x001fc800078e0a18 */
[----:B------:R-:W-:Y:S01]  /*0c60*/  IMAD R33, R33, UR7, R6 ;  /* 0x0000000721217c24 */ /* 0x000fe2000f8e0206 */
[----:B------:R-:W-:Y:S02]  /*0c70*/  SHF.R.S64 R6, RZ, 0x1e, R19 ;  /* 0x0000001eff067819 */ /* 0x000fe40000001013 */
[----:B------:R-:W-:Y:S02]  /*0c80*/  LOP3.LUT R7, R10, UR49, RZ, 0x3c, !PT ;  /* 0x000000310a077c12 */ /* 0x000fe4000f8e3cff */
[----:B------:R-:W-:Y:S01]  /*0c90*/  IADD3 R6, P5, PT, R6, UR36, RZ ;  /* 0x0000002406067c10 */ /* 0x000fe2000ffbe0ff */
[----:B------:R-:W-:Y:S01]  /*0ca0*/  @P3 VIADD R22, R22, 0x1 ;  /* 0x0000000116163836 */ /* 0x000fe20000000000 */
[----:B------:R-:W-:Y:S02]  /*0cb0*/  ISETP.GE.AND P3, PT, R7, RZ, PT ;  /* 0x000000ff0700720c */ /* 0x000fe40003f66270 */
[----:B------:R-:W-:Y:S02]  /*0cc0*/  LEA.HI.X.SX32 R7, R19, UR37, 0x2, P5 ;  /* 0x0000002513077c11 */ /* 0x000fe4000a8f16ff */
[----:B------:R-:W-:-:S02]  /*0cd0*/  ISETP.LT.U32.AND P5, PT, R33, UR7, PT ;  /* 0x0000000721007c0c */ /* 0x000fc4000bfa1070 */
[----:B------:R-:W-:Y:S02]  /*0ce0*/  MOV R32, R22 ;  /* 0x0000001600207202 */ /* 0x000fe40000000f00 */
[----:B------:R-:W-:Y:S02]  /*0cf0*/  ISETP.LT.U32.AND P6, PT, R17, UR7, PT ;  /* 0x0000000711007c0c */ /* 0x000fe4000bfc1070 */
[----:B------:R-:W-:-:S03]  /*0d00*/  SEL R38, R23, R38, !P2 ;  /* 0x0000002617267207 */ /* 0x000fc60005000000 */
[----:B------:R-:W-:-:S04]  /*0d10*/  @!P3 IADD3 R32, PT, PT, -R32, RZ, RZ ;  /* 0x000000ff2020b210 */ /* 0x000fc80007ffe1ff */
[----:B------:R-:W-:Y:S01]  /*0d20*/  @!P5 VIADD R33, R33, -UR7 ;  /* 0x800000072121dc36 */ /* 0x000fe20008000000 */
[----:B------:R-:W-:-:S04]  /*0d30*/  SEL R36, R23, R36, !P2 ;  /* 0x0000002417247207 */ /* 0x000fc80005000000 */
[----:B------:R-:W-:Y:S02]  /*0d40*/  ISETP.GE.U32.AND P3, PT, R33, UR7, PT ;  /* 0x0000000721007c0c */ /* 0x000fe4000bf66070 */
[C---:B------:R-:W-:Y:S01]  /*0d50*/  IADD3 R33, PT, PT, -R38.reuse, RZ, RZ ;  /* 0x000000ff26217210 */ /* 0x040fe20007ffe1ff */
[----:B------:R-:W-:Y:S01]  /*0d60*/  IMAD.MOV R22, RZ, RZ, -R36 ;  /* 0x000000ffff167224 */ /* 0x000fe200078e0a24 */
[----:B------:R-:W-:-:S03]  /*0d70*/  SEL R38, R38, RZ, P0 ;  /* 0x000000ff26267207 */ /* 0x000fc60000000000 */
[----:B------:R-:W-:Y:S01]  /*0d80*/  IMAD R16, R33, UR49, R16 ;  /* 0x0000003121107c24 */ /* 0x000fe2000f8e0210 */
[----:B------:R-:W-:Y:S01]  /*0d90*/  @!P6 IADD3 R17, PT, PT, R17, -UR7, RZ ;  /* 0x800000071111ec10 */ /* 0x000fe2000fffe0ff */
[----:B------:R-:W-:Y:S01]  /*0da0*/  IMAD R11, R22, UR49, R11 ;  /* 0x00000031160b7c24 */ /* 0x000fe2000f8e020b */
[----:B------:R-:W-:Y:S01]  /*0db0*/  @!P4 IADD3 R34, PT, PT, -R34, RZ, RZ ;  /* 0x000000ff2222c210 */ /* 0x000fe20007ffe1ff */
[----:B------:R-:W-:Y:S01]  /*0dc0*/  IMAD R33, R38, UR44, RZ ;  /* 0x0000002c26217c24 */ /* 0x000fe2000f8e02ff */
[----:B------:R-:W-:Y:S01]  /*0dd0*/  SEL R16, R16, RZ, P1 ;  /* 0x000000ff10107207 */ /* 0x000fe20000800000 */
[----:B------:R-:W-:Y:S01]  /*0de0*/  VIADD R22, R20, 0x100 ;  /* 0x0000010014167836 */ /* 0x000fe20000000000 */
[----:B------:R-:W-:Y:S02]  /*0df0*/  ISETP.GE.U32.AND P4, PT, R17, UR7, PT ;  /* 0x0000000711007c0c */ /* 0x000fe4000bf86070 */
[----:B------:R0:W3:Y:S01]  /*0e00*/  LDG.E R17, desc[UR8][R6.64] ;  /* 0x0000000806117981 */ /* 0x0000e2000c1e1900 */
[----:B------:R-:W-:Y:S01]  /*0e10*/  IMAD R33, R16, UR45, R33 ;  /* 0x0000002d10217c24 */ /* 0x000fe2000f8e0221 */
[----:B------:R-:W-:-:S02]  /*0e20*/  SEL R16, R23, R34, !P2 ;  /* 0x0000002217107207 */ /* 0x000fc40005000000 */
[----:B------:R-:W-:Y:S02]  /*0e30*/  @!P6 IADD3 R31, PT, PT, R31, 0x1, RZ ;  /* 0x000000011f1fe810 */ /* 0x000fe40007ffe0ff */
[----:B0-----:R-:W-:Y:S02]  /*0e40*/  IABS R6, R22 ;  /* 0x0000001600067213 */ /* 0x001fe40000000000 */
[----:B------:R-:W-:-:S03]  /*0e50*/  LOP3.LUT R7, R21, UR49, RZ, 0x3c, !PT ;  /* 0x0000003115077c12 */ /* 0x000fc6000f8e3cff */
        /* <DEDUP_REMOVED lines=8> */
[----:B------:R-:W-:Y:S02]  /*0ee0*/  SEL R36, R36, RZ, P0 ;  /* 0x000000ff24247207 */ /* 0x000fe40000000000 */
[----:B------:R-:W-:-:S03]  /*0ef0*/  SEL R11, R11, RZ, P1 ;  /* 0x000000ff0b0b7207 */ /* 0x000fc60000800000 */
[----:B------:R-:W-:Y:S01]  /*0f00*/  IMAD R36, R36, UR44, RZ ;  /* 0x0000002c24247c24 */ /* 0x000fe2000f8e02ff */
[----:B------:R-:W-:-:S03]  /*0f10*/  SHF.R.S64 R6, RZ, 0x1e, R22 ;  /* 0x0000001eff067819 */ /* 0x000fc60000001016 */
[----:B------:R-:W-:Y:S02]  /*0f20*/  IMAD R11, R11, UR45, R36 ;  /* 0x0000002d0b0b7c24 */ /* 0x000fe4000f8e0224 */
[----:B------:R-:W-:Y:S01]  /*0f30*/  @!P4 IADD3 R7, PT, PT, R7, -UR7, RZ ;  /* 0x800000070707cc10 */ /* 0x000fe2000fffe0ff */
[----:B------:R-:W-:-:S03]  /*0f40*/  IMAD.MOV.U32 R36, RZ, RZ, R31 ;  /* 0x000000ffff247224 */ /* 0x000fc600078e001f */
[----:B------:R-:W-:Y:S02]  /*0f50*/  ISETP.GE.U32.AND P2, PT, R7, UR7, PT ;  /* 0x0000000707007c0c */ /* 0x000fe4000bf46070 */
[----:B------:R-:W-:Y:S02]  /*0f60*/  @!P6 IADD3 R36, PT, PT, -R36, RZ, RZ ;  /* 0x000000ff2424e210 */ /* 0x000fe40007ffe1ff */
[----:B------:R-:W-:Y:S02]  /*0f70*/  IADD3 R6, P6, PT, R6, UR36, RZ ;  /* 0x0000002406067c10 */ /* 0x000fe4000ffde0ff */
[----:B------:R-:W-:Y:S02]  /*0f80*/  P2R R31, PR, RZ, 0x4 ;  /* 0x00000004ff1f7803 */ /* 0x000fe40000000000 */
[----:B------:R-:W-:Y:S02]  /*0f90*/  LEA.HI.X.SX32 R7, R22, UR37, 0x2, P6 ;  /* 0x0000002516077c11 */ /* 0x000fe4000b0f16ff */
[----:B------:R-:W-:-:S02]  /*0fa0*/  ISETP.NE.AND P6, PT, R31, RZ, PT ;  /* 0x000000ff1f00720c */ /* 0x000fc40003fc5270 */
[----:B------:R-:W-:Y:S02]  /*0fb0*/  SEL R31, R16, RZ, P0 ;  /* 0x000000ff101f7207 */ /* 0x000fe40000000000 */
[----:B------:R-:W-:Y:S01]  /*0fc0*/  ISETP.NE.AND P2, PT, RZ, UR49, PT ;  /* 0x00000031ff007c0c */ /* 0x000fe2000bf45270 */
[----:B------:R0:W3:Y:S01]  /*0fd0*/  LDG.E R16, desc[UR8][R6.64] ;  /* 0x0000000806107981 */ /* 0x0000e2000c1e1900 */
[----:B------:R-:W-:Y:S01]  /*0fe0*/  SEL R18, R18, RZ, P1 ;  /* 0x000000ff12127207 */ /* 0x000fe20000800000 */
[----:B------:R-:W-:Y:S01]  /*0ff0*/  IMAD R31, R31, UR44, RZ ;  /* 0x0000002c1f1f7c24 */ /* 0x000fe2000f8e02ff */
[----:B------:R-:W-:-:S03]  /*1000*/  SEL R32, R23, R32, !P2 ;  /* 0x0000002017207207 */ /* 0x000fc60005000000 */
[----:B------:R-:W-:Y:S02]  /*1010*/  IMAD R18, R18, UR45, R31 ;  /* 0x0000002d12127c24 */ /* 0x000fe4000f8e021f */
[----:B------:R-:W-:Y:S01]  /*1020*/  IMAD.MOV R31, RZ, RZ, -R32 ;  /* 0x000000ffff1f7224 */ /* 0x000fe200078e0a20 */
[----:B------:R-:W-:-:S03]  /*1030*/  SEL R36, R23, R36, !P2 ;  /* 0x0000002417247207 */ /* 0x000fc60005000000 */
[----:B------:R-:W-:Y:S02]  /*1040*/  IMAD R10, R31, UR49, R10 ;  /* 0x000000311f0a7c24 */ /* 0x000fe4000f8e020a */
[----:B------:R1:W2:Y:S01]  /*1050*/  LDG.E.U8 R31, desc[UR8][R4.64] ;  /* 0x00000008041f7981 */ /* 0x0002a2000c1e1100 */
[C---:B------:R-:W-:Y:S02]  /*1060*/  IADD3 R38, PT, PT, -R36.reuse, RZ, RZ ;  /* 0x000000ff24267210 */ /* 0x040fe40007ffe1ff */
[----:B------:R-:W-:-:S03]  /*1070*/  SEL R36, R36, RZ, P0 ;  /* 0x000000ff24247207 */ /* 0x000fc60000000000 */
[----:B------:R-:W-:Y:S01]  /*1080*/  IMAD R21, R38, UR49, R21 ;  /* 0x0000003126157c24 */ /* 0x000fe2000f8e0215 */
[----:B0-----:R-:W-:Y:S02]  /*1090*/  SEL R7, R10, RZ, P1 ;  /* 0x000000ff0a077207 */ /* 0x001fe40000800000 */
[----:B------:R-:W-:Y:S02]  /*10a0*/  LOP3.LUT R10, R19, UR49, RZ, 0x3c, !PT ;  /* 0x00000031130a7c12 */ /* 0x000fe4000f8e3cff */
[----:B------:R-:W-:Y:S01]  /*10b0*/  SEL R6, R21, RZ, P1 ;  /* 0x000000ff15067207 */ /* 0x000fe20000800000 */
[----:B------:R-:W-:Y:S02]  /*10c0*/  IMAD R21, R36, UR44, RZ ;  /* 0x0000002c24157c24 */ /* 0x000fe4000f8e02ff */
[----:B------:R-:W-:Y:S01]  /*10d0*/  @!P5 VIADD R24, R24, 0x1 ;  /* 0x000000011818d836 */ /* 0x000fe20000000000 */
[----:B------:R-:W-:Y:S01]  /*10e0*/  ISETP.GE.AND P5, PT, R10, RZ, PT ;  /* 0x000000ff0a00720c */ /* 0x000fe20003fa6270 */
[----:B------:R-:W-:Y:S01]  /*10f0*/  IMAD R6, R6, UR45, R21 ;  /* 0x0000002d06067c24 */ /* 0x000fe2000f8e0215 */
[----:B------:R-:W-:-:S02]  /*1100*/  IADD3 R21, PT, PT, R20, 0x120, RZ ;  /* 0x0000012014157810 */ /* 0x000fc40007ffe0ff */
[----:B------:R-:W-:Y:S02]  /*1110*/  SEL R32, R32, RZ, P0 ;  /* 0x000000ff20207207 */ /* 0x000fe40000000000 */
[----:B------:R-:W-:Y:S02]  /*1120*/  IABS R36, R21 ;  /* 0x0000001500247213 */ /* 0x000fe40000000000 */
[----:B------:R-:W-:Y:S01]  /*1130*/  @P3 IADD3 R24, PT, PT, R24, 0x1, RZ ;  /* 0x0000000118183810 */ /* 0x000fe20007ffe0ff */
[----:B------:R-:W-:-:S03]  /*1140*/  IMAD R32, R32, UR44, RZ ;  /* 0x0000002c20207c24 */ /* 0x000fc6000f8e02ff */
[----:B------:R-:W-:Y:S01]  /*1150*/  MOV R10, R24 ;  /* 0x00000018000a7202 */ /* 0x000fe20000000f00 */
[----:B------:R-:W-:-:S04]  /*1160*/  IMAD.HI.U32 R24, R36, UR5, RZ ;  /* 0x0000000524187c27 */ /* 0x000fc8000f8e00ff */
[----:B------:R-:W-:Y:S01]  /*1170*/  IMAD R7, R7, UR45, R32 ;  /* 0x0000002d07077c24 */ /* 0x000fe2000f8e0220 */
[----:B------:R-:W-:Y:S01]  /*1180*/  LOP3.LUT R32, R22, UR49, RZ, 0x3c, !PT ;  /* 0x0000003116207c12 */ /* 0x000fe2000f8e3cff */
[----:B------:R-:W-:Y:S01]  /*1190*/  @!P5 IMAD.MOV R10, RZ, RZ, -R10 ;  /* 0x000000ffff0ad224 */ /* 0x000fe200078e0a0a */
[----:B------:R-:W-:Y:S02]  /*11a0*/  IADD3 R39, PT, PT, -R24, RZ, RZ ;  /* 0x000000ff18277210 */ /* 0x000fe40007ffe1ff */
[----:B-1----:R-:W-:Y:S02]  /*11b0*/  IADD3 R4, P5, PT, R11, UR38, RZ ;  /* 0x000000260b047c10 */ /* 0x002fe4000ffbe0ff */
[----:B------:R-:W-:Y:S01]  /*11c0*/  ISETP.GE.AND P3, PT, R32, RZ, PT ;  /* 0x000000ff2000720c */ /* 0x000fe20003f66270 */
[----:B------:R-:W-:Y:S01]  /*11d0*/  IMAD R36, R39, UR7, R36 ;  /* 0x0000000727247c24 */ /* 0x000fe2000f8e0224 */
[----:B------:R-:W-:Y:S02]  /*11e0*/  LEA.HI.X.SX32 R5, R11, UR39, 0x1, P5 ;  /* 0x000000270b057c11 */ /* 0x000fe4000a8f0eff */
[----:B------:R-:W-:-:S04]  /*11f0*/  IADD3 R32, P5, PT, R33, UR38, RZ ;  /* 0x0000002621207c10 */ /* 0x000fc8000ffbe0ff */
[----:B------:R-:W-:Y:S02]  /*1200*/  LEA.HI.X.SX32 R33, R33, UR39, 0x1, P5 ;  /* 0x0000002721217c11 */ /* 0x000fe4000a8f0eff */
[----:B------:R-:W-:Y:S02]  /*1210*/  ISETP.LT.U32.AND P5, PT, R36, UR7, PT ;  /* 0x0000000724007c0c */ /* 0x000fe4000bfa1070 */
[----:B------:R-:W-:Y:S01]  /*1220*/  SEL R35, R23, R10, !P2 ;  /* 0x0000000a17237207 */ /* 0x000fe20005000000 */
[----:B------:R-:W4:Y:S01]  /*1230*/  LDG.E.U8 R32, desc[UR10][R32.64] ;  /* 0x0000000a20207981 */ /* 0x000f22000c1e1100 */
[----:B------:R-:W-:Y:S02]  /*1240*/  @!P4 VIADD R34, R34, 0x1 ;  /* 0x000000012222c836 */ /* 0x000fe40000000000 */
[C---:B------:R-:W-:Y:S02]  /*1250*/  IADD3 R10, PT, PT, -R35.reuse, RZ, RZ ;  /* 0x000000ff230a7210 */ /* 0x040fe40007ffe1ff */
[----:B------:R-:W-:-:S05]  /*1260*/  SEL R35, R35, RZ, P0 ;  /* 0x000000ff23237207 */ /* 0x000fca0000000000 */
[----:B------:R-:W-:Y:S01]  /*1270*/  @!P5 IADD3 R36, PT, PT, R36, -UR7, RZ ;  /* 0x800000072424dc10 */ /* 0x000fe2000fffe0ff */
[----:B------:R-:W-:Y:S01]  /*1280*/  IMAD R19, R10, UR49, R19 ;  /* 0x000000310a137c24 */ /* 0x000fe2000f8e0213 */
[----:B------:R-:W-:Y:S01]  /*1290*/  @P6 IADD3 R34, PT, PT, R34, 0x1, RZ ;  /* 0x0000000122226810 */ /* 0x000fe20007ffe0ff */
[----:B------:R-:W-:Y:S01]  /*12a0*/  IMAD R2, R35, UR44, RZ ;  /* 0x0000002c23027c24 */ /* 0x000fe2000f8e02ff */
[----:B------:R-:W-:Y:S01]  /*12b0*/  ISETP.GE.U32.AND P2, PT, R36, UR7, PT ;  /* 0x0000000724007c0c */ /* 0x000fe2000bf46070 */
[----:B------:R-:W-:Y:S01]  /*12c0*/  VIADD R35, R20, 0x140 ;  /* 0x0000014014237836 */ /* 0x000fe20000000000 */
[----:B------:R-:W-:Y:S01]  /*12d0*/  SEL R19, R19, RZ, P1 ;  /* 0x000000ff13137207 */ /* 0x000fe20000800000 */
[----:B------:R0:W3:Y:S01]  /*12e0*/  LDG.E.U8 R36, desc[UR8][R4.64] ;  /* 0x0000000804247981 */ /* 0x0000e2000c1e1100 */
[----:B------:R-:W-:Y:S02]  /*12f0*/  P2R R38, PR, RZ, 0x4 ;  /* 0x00000004ff267803 */ /* 0x000fe40000000000 */
[----:B------:R-:W-:-:S02]  /*1300*/  ISETP.NE.AND P2, PT, RZ, UR49, PT ;  /* 0x00000031ff007c0c */ /* 0x000fc4000bf45270 */
[----:B------:R-:W-:Y:S02]  /*1310*/  @!P3 IADD3 R34, PT, PT, -R34, RZ, RZ ;  /* 0x000000ff2222b210 */ /* 0x000fe40007ffe1ff */
[----:B------:R-:W-:Y:S01]  /*1320*/  IABS R39, R35 ;  /* 0x0000002300277213 */ /* 0x000fe20000000000 */
[----:B------:R-:W-:Y:S01]  /*1330*/  IMAD R19, R19, UR45, R2 ;  /* 0x0000002d13137c24 */ /* 0x000fe2000f8e0202 */
[----:B------:R-:W-:Y:S02]  /*1340*/  SEL R34, R23, R34, !P2 ;  /* 0x0000002217227207 */ /* 0x000fe40005000000 */
[----:B------:R-:W-:Y:S01]  /*1350*/  LOP3.LUT R2, R21, UR49, RZ, 0x3c, !PT ;  /* 0x0000003115027c12 */ /* 0x000fe2000f8e3cff */
[----:B0-----:R-:W-:Y:S01]  /*1360*/  IMAD.HI.U32 R4, R39, UR5, RZ ;  /* 0x0000000527047c27 */ /* 0x001fe2000f8e00ff */
[----:B------:R-:W-:Y:S02]  /*1370*/  IADD3 R3, PT, PT, -R34, RZ, RZ ;  /* 0x000000ff22037210 */ /* 0x000fe40007ffe1ff */
[----:B------:R-:W-:Y:S01]  /*1380*/  ISETP.GE.AND P3, PT, R2, RZ, PT ;  /* 0x000000ff0200720c */ /* 0x000fe20003f66270 */
[----:B------:R-:W-:Y:S01]  /*1390*/  IMAD.MOV R2, RZ, RZ, -R4 ;  /* 0x000000ffff027224 */ /* 0x000fe200078e0a04 */
[----:B------:R-:W-:Y:S01]  /*13a0*/  SHF.R.S64 R10, RZ, 0x1e, R21 ;  /* 0x0000001eff0a7819 */ /* 0x000fe20000001015 */
[----:B------:R-:W-:-:S02]  /*13b0*/  IMAD R22, R3, UR49, R22 ;  /* 0x0000003103167c24 */ /* 0x000fc4000f8e0216 */
[----:B------:R-:W-:Y:S01]  /*13c0*/  IMAD R3, R2, UR7, R39 ;  /* 0x0000000702037c24 */ /* 0x000fe2000f8e0227 */
[----:B------:R-:W-:-:S04]  /*13d0*/  IADD3 R10, P4, PT, R10, UR36, RZ ;  /* 0x000000240a0a7c10 */ /* 0x000fc8000ff9e0ff */
[----:B------:R-:W-:Y:S02]  /*13e0*/  LEA.HI.X.SX32 R11, R21, UR37, 0x2, P4 ;  /* 0x00000025150b7c11 */ /* 0x000fe4000a0f16ff */
[----:B------:R-:W-:Y:S02]  /*13f0*/  ISETP.LT.U32.AND P4, PT, R3, UR7, PT ;  /* 0x0000000703007c0c */ /* 0x000fe4000bf81070 */
[----:B------:R-:W-:Y:S01]  /*1400*/  SHF.R.S64 R2, RZ, 0x1e, R35 ;  /* 0x0000001eff027819 */ /* 0x000fe20000001023 */
[----:B------:R-:W3:Y:S01]  /*1410*/  LDG.E R10, desc[UR12][R10.64] ;  /* 0x0000000c0a0a7981 */ /* 0x000ee2000c1e1900 */
[----:B------:R-:W-:Y:S02]  /*1420*/  @!P5 IADD3 R24, PT, PT, R24, 0x1, RZ ;  /* 0x000000011818d810 */ /* 0x000fe40007ffe0ff */
[----:B------:R-:W-:-:S07]  /*1430*/  IADD3 R2, P5, PT, R2, UR36, RZ ;  /* 0x0000002402027c10 */ /* 0x000fce000ffbe0ff */
[----:B------:R-:W-:Y:S02]  /*1440*/  @!P4 IADD3 R3, PT, PT, R3, -UR7, RZ ;  /* 0x800000070303cc10 */ /* 0x000fe4000fffe0ff */
[----:B------:R-:W-:Y:S02]  /*1450*/  SEL R34, R34, RZ, P0 ;  /* 0x000000ff22227207 */ /* 0x000fe40000000000 */
[----:B------:R-:W-:Y:S02]  /*1460*/  ISETP.GE.U32.AND P6, PT, R3, UR7, PT ;  /* 0x0000000703007c0c */ /* 0x000fe4000bfc6070 */
[C---:B------:R-:W-:Y:S02]  /*1470*/  LEA.HI.X.SX32 R3, R35.reuse, UR37, 0x2, P5 ;  /* 0x0000002523037c11 */ /* 0x040fe4000a8f16ff */
[----:B------:R-:W-:Y:S01]  /*1480*/  ISETP.NE.AND P5, PT, R38, RZ, PT ;  /* 0x000000ff2600720c */ /* 0x000fe20003fa5270 */
[----:B------:R-:W-:Y:S01]  /*1490*/  IMAD R5, R34, UR44, RZ ;  /* 0x0000002c22057c24 */ /* 0x000fe2000f8e02ff */
[----:B------:R-:W-:Y:S01]  /*14a0*/  SEL R22, R22, RZ, P1 ;  /* 0x000000ff16167207 */ /* 0x000fe20000800000 */
[----:B------:R0:W3:Y:S04]  /*14b0*/  LDG.E R11, desc[UR8][R2.64] ;  /* 0x00000008020b7981 */ /* 0x0000e8000c1e1900 */
[----:B------:R-:W-:Y:S01]  /*14c0*/  IMAD R22, R22, UR45, R5 ;  /* 0x0000002d16167c24 */ /* 0x000fe2000f8e0205 */
[----:B------:R-:W-:-:S05]  /*14d0*/  LOP3.LUT R5, R35, UR49, RZ, 0x3c, !PT ;  /* 0x0000003123057c12 */ /* 0x000fca000f8e3cff */
[----:B------:R-:W-:Y:S01]  /*14e0*/  @P5 VIADD R24, R24, 0x1 ;  /* 0x0000000118185836 */ /* 0x000fe20000000000 */
[----:B------:R-:W-:Y:S02]  /*14f0*/  ISETP.GE.AND P5, PT, R5, RZ, PT ;  /* 0x000000ff0500720c */ /* 0x000fe40003fa6270 */
[----:B------:R-:W-:Y:S01]  /*1500*/  @!P4 IADD3 R4, PT, PT, R4, 0x1, RZ ;  /* 0x000000010404c810 */ /* 0x000fe20007ffe0ff */
[----:B------:R-:W-:-:S03]  /*1510*/  @!P3 IMAD.MOV R24, RZ, RZ, -R24 ;  /* 0x000000ffff18b224 */ /* 0x000fc600078e0a18 */
[----:B------:R-:W-:Y:S02]  /*1520*/  @P6 IADD3 R4, PT, PT, R4, 0x1, RZ ;  /* 0x0000000104046810 */ /* 0x000fe40007ffe0ff */
[----:B------:R-:W-:-:S05]  /*1530*/  SEL R24, R23, R24, !P2 ;  /* 0x0000001817187207 */ /* 0x000fca0005000000 */
[----:B------:R-:W-:Y:S02]  /*1540*/  @!P5 IADD3 R4, PT, PT, -R4, RZ, RZ ;  /* 0x000000ff0404d210 */ /* 0x000fe40007ffe1ff */
[----:B0-----:R-:W-:Y:S02]  /*1550*/  IADD3 R2, PT, PT, -R24, RZ, RZ ;  /* 0x000000ff18027210 */ /* 0x001fe40007ffe1ff */
[----:B------:R-:W-:-:S03]  /*1560*/  SEL R4, R23, R4, !P2 ;  /* 0x0000000417047207 */ /* 0x000fc60005000000 */
[----:B------:R-:W-:Y:S02]  /*1570*/  IMAD R21, R2, UR49, R21 ;  /* 0x0000003102157c24 */ /* 0x000fe4000f8e0215 */
[----:B------:R-:W-:-:S04]  /*1580*/  IMAD.MOV R2, RZ, RZ, -R4 ;  /* 0x000000ffff027224 */ /* 0x000fc800078e0a04 */
[----:B------:R-:W-:Y:S01]  /*1590*/  IMAD R35, R2, UR49, R35 ;  /* 0x0000003102237c24 */ /* 0x000fe2000f8e0223 */
[----:B------:R-:W-:-:S04]  /*15a0*/  IADD3 R2, P3, PT, R18, UR38, RZ ;  /* 0x0000002612027c10 */ /* 0x000fc8000ff7e0ff */
[----:B------:R-:W-:-:S05]  /*15b0*/  LEA.HI.X.SX32 R3, R18, UR39, 0x1, P3 ;  /* 0x0000002712037c11 */ /* 0x000fca00098f0eff */
[----:B------:R0:W3:Y:S01]  /*15c0*/  LDG.E.U8 R33, desc[UR8][R2.64] ;  /* 0x0000000802217981 */ /* 0x0000e2000c1e1100 */
[----:B------:R-:W-:Y:S02]  /*15d0*/  SEL R24, R24, RZ, P0 ;  /* 0x000000ff18187207 */ /* 0x000fe40000000000 */
[----:B------:R-:W-:Y:S02]  /*15e0*/  SEL R4, R4, RZ, P0 ;  /* 0x000000ff04047207 */ /* 0x000fe40000000000 */
[----:B------:R-:W-:Y:S01]  /*15f0*/  SEL R21, R21, RZ, P1 ;  /* 0x000000ff15157207 */ /* 0x000fe20000800000 */
[----:B------:R-:W-:Y:S01]  /*1600*/  IMAD R24, R24, UR44, RZ ;  /* 0x0000002c18187c24 */ /* 0x000fe2000f8e02ff */
[----:B------:R-:W-:Y:S01]  /*1610*/  SEL R35, R35, RZ, P1 ;  /* 0x000000ff23237207 */ /* 0x000fe20000800000 */
[----:B------:R-:W-:Y:S02]  /*1620*/  IMAD R4, R4, UR44, RZ ;  /* 0x0000002c04047c24 */ /* 0x000fe4000f8e02ff */
[----:B------:R-:W-:Y:S01]  /*1630*/  IMAD R21, R21, UR45, R24 ;  /* 0x0000002d15157c24 */ /* 0x000fe2000f8e0218 */
[----:B------:R-:W-:Y:S01]  /*1640*/  IADD3 R18, P4, PT, R19, UR38, RZ ;  /* 0x0000002613127c10 */ /* 0x000fe2000ff9e0ff */
[----:B------:R-:W-:Y:S01]  /*1650*/  IMAD R24, R35, UR45, R4 ;  /* 0x0000002d23187c24 */ /* 0x000fe2000f8e0204 */
[----:B------:R-:W-:-:S02]  /*1660*/  IADD3 R4, P3, PT, R7, UR38, RZ ;  /* 0x0000002607047c10 */ /* 0x000fc4000ff7e0ff */
[----:B------:R-:W-:Y:S02]  /*1670*/  LEA.HI.X.SX32 R19, R19, UR39, 0x1, P4 ;  /* 0x0000002713137c11 */ /* 0x000fe4000a0f0eff */
[----:B------:R-:W-:Y:S02]  /*1680*/  LEA.HI.X.SX32 R5, R7, UR39, 0x1, P3 ;  /* 0x0000002707057c11 */ /* 0x000fe400098f0eff */
[----:B------:R-:W-:Y:S01]  /*1690*/  IADD3 R42, P3, PT, R6, UR38, RZ ;  /* 0x00000026062a7c10 */ /* 0x000fe2000ff7e0ff */
[----:B------:R1:W3:Y:S01]  /*16a0*/  LDG.E.U8 R34, desc[UR12][R18.64] ;  /* 0x0000000c12227981 */ /* 0x0002e2000c1e1100 */
[----:B------:R-:W-:Y:S02]  /*16b0*/  IADD3 R39, PT, PT, R20, 0x160, RZ ;  /* 0x0000016014277810 */ /* 0x000fe40007ffe0ff */
[----:B------:R-:W-:Y:S01]  /*16c0*/  LEA.HI.X.SX32 R43, R6, UR39, 0x1, P3 ;  /* 0x00000027062b7c11 */ /* 0x000fe200098f0eff */
[----:B------:R5:W3:Y:S01]  /*16d0*/  LDG.E.U8 R41, desc[UR10][R4.64] ;  /* 0x0000000a04297981 */ /* 0x000ae2000c1e1100 */
[----:B------:R-:W-:-:S02]  /*16e0*/  IADD3 R6, P3, PT, R22, UR38, RZ ;  /* 0x0000002616067c10 */ /* 0x000fc4000ff7e0ff */
[----:B0-----:R-:W-:Y:S01]  /*16f0*/  IADD3 R2, P4, PT, R21, UR38, RZ ;  /* 0x0000002615027c10 */ /* 0x001fe2000ff9e0ff */
[----:B------:R-:W3:Y:S01]  /*1700*/  LDG.E.U8 R42, desc[UR8][R42.64] ;  /* 0x000000082a2a7981 */ /* 0x000ee2000c1e1100 */
[----:B-1----:R-:W-:Y:S02]  /*1710*/  IABS R19, R39 ;  /* 0x0000002700137213 */ /* 0x002fe40000000000 */
[----:B------:R-:W-:Y:S02]  /*1720*/  LEA.HI.X.SX32 R7, R22, UR39, 0x1, P3 ;  /* 0x0000002716077c11 */ /* 0x000fe400098f0eff */
[C---:B-----5:R-:W-:Y:S01]  /*1730*/  IADD3 R4, P3, PT, R24.reuse, UR38, RZ ;  /* 0x0000002618047c10 */ /* 0x060fe2000ff7e0ff */
[----:B------:R-:W-:Y:S02]  /*1740*/  IMAD.HI.U32 R18, R19, UR5, RZ ;  /* 0x0000000513127c27 */ /* 0x000fe4000f8e00ff */
[----:B------:R0:W5:Y:S01]  /*1750*/  LDG.E.U8 R35, desc[UR8][R6.64] ;  /* 0x0000000806237981 */ /* 0x000162000c1e1100 */
[----:B------:R-:W-:-:S02]  /*1760*/  LEA.HI.X.SX32 R5, R24, UR39, 0x1, P3 ;  /* 0x0000002718057c11 */ /* 0x000fc400098f0eff */
[----:B------:R-:W-:Y:S02]  /*1770*/  IADD3 R24, PT, PT, -R18, RZ, RZ ;  /* 0x000000ff12187210 */ /* 0x000fe40007ffe1ff */
[----:B------:R-:W-:Y:S01]  /*1780*/  LEA.HI.X.SX32 R3, R21, UR39, 0x1, P4 ;  /* 0x0000002715037c11 */ /* 0x000fe2000a0f0eff */
[----:B------:R-:W5:Y:S02]  /*1790*/  LDG.E.U8 R22, desc[UR8][R4.64] ;  /* 0x0000000804167981 */ /* 0x000f64000c1e1100 */
[----:B0-----:R-:W-:Y:S02]  /*17a0*/  IMAD R6, R24, UR7, R19 ;  /* 0x0000000718067c24 */ /* 0x001fe4000f8e0213 */
[----:B------:R0:W5:Y:S03]  /*17b0*/  LDG.E.U8 R21, desc[UR10][R2.64] ;  /* 0x0000000a02157981 */ /* 0x000166000c1e1100 */
[----:B------:R-:W-:-:S02]  /*17c0*/  ISETP.LT.U32.AND P4, PT, R6, UR7, PT ;  /* 0x0000000706007c0c */ /* 0x000fc4000bf81070 */
[----:B0-----:R-:W-:-:S11]  /*17d0*/  LOP3.LUT R2, R39, UR49, RZ, 0x3c, !PT ;  /* 0x0000003127027c12 */ /* 0x001fd6000f8e3cff */
[----:B------:R-:W-:-:S05]  /*17e0*/  @!P4 VIADD R6, R6, -UR7 ;  /* 0x800000070606cc36 */ /* 0x000fca0008000000 */
[----:B------:R-:W-:Y:S02]  /*17f0*/  ISETP.GE.U32.AND P3, PT, R6, UR7, PT ;  /* 0x0000000706007c0c */ /* 0x000fe4000bf66070 */
[----:B------:R-:W-:Y:S02]  /*1800*/  ISETP.GE.AND P5, PT, R2, RZ, PT ;  /* 0x000000ff0200720c */ /* 0x000fe40003fa6270 */
[----:B------:R-:W-:-:S09]  /*1810*/  @!P4 IADD3 R18, PT, PT, R18, 0x1, RZ ;  /* 0x000000011212c810 */ /* 0x000fd20007ffe0ff */
[----:B------:R-:W-:-:S05]  /*1820*/  @P3 IADD3 R18, PT, PT, R18, 0x1, RZ ;  /* 0x0000000112123810 */ /* 0x000fca0007ffe0ff */
[----:B------:R-:W-:Y:S01]  /*1830*/  @!P5 IMAD.MOV R18, RZ, RZ, -R18 ;  /* 0x000000ffff12d224 */ /* 0x000fe200078e0a12 */
[----:B------:R-:W-:-:S04]  /*1840*/  IADD3 R40, PT, PT, R20, 0x180, RZ ;  /* 0x0000018014287810 */ /* 0x000fc80007ffe0ff */
[----:B------:R-:W-:-:S04]  /*1850*/  SEL R18, R23, R18, !P2 ;  /* 0x0000001217127207 */ /* 0x000fc80005000000 */
[C---:B------:R-:W-:Y:S02]  /*1860*/  IADD3 R2, PT, PT, -R18.reuse, RZ, RZ ;  /* 0x000000ff12027210 */ /* 0x040fe40007ffe1ff */
[----:B------:R-:W-:Y:S02]  /*1870*/  SEL R18, R18, RZ, P0 ;  /* 0x000000ff12127207 */ /* 0x000fe40000000000 */
[----:B------:R-:W-:-:S03]  /*1880*/  IABS R5, R40 ;  /* 0x0000002800057213 */ /* 0x000fc60000000000 */
[----:B------:R-:W-:Y:S01]  /*1890*/  IMAD R3, R18, UR44, RZ ;  /* 0x0000002c12037c24 */ /* 0x000fe2000f8e02ff */
[----:B------:R-:W-:Y:S01]  /*18a0*/  SHF.R.S64 R18, RZ, 0x1e, R39 ;  /* 0x0000001eff127819 */ /* 0x000fe20000001027 */
[----:B------:R-:W-:-:S03]  /*18b0*/  IMAD.HI.U32 R4, R5, UR5, RZ ;  /* 0x0000000505047c27 */ /* 0x000fc6000f8e00ff */
[----:B------:R-:W-:Y:S01]  /*18c0*/  IADD3 R18, P3, PT, R18, UR36, RZ ;  /* 0x0000002412127c10 */ /* 0x000fe2000ff7e0ff */
[----:B------:R-:W-:Y:S02]  /*18d0*/  IMAD.MOV R6, RZ, RZ, -R4 ;  /* 0x000000ffff067224 */ /* 0x000fe400078e0a04 */
[----:B------:R-:W-:Y:S01]  /*18e0*/  IMAD R2, R2, UR49, R39 ;  /* 0x0000003102027c24 */ /* 0x000fe2000f8e0227 */
[----:B------:R-:W-:Y:S01]  /*18f0*/  LEA.HI.X.SX32 R19, R39, UR37, 0x2, P3 ;  /* 0x0000002527137c11 */ /* 0x000fe200098f16ff */
[----:B------:R-:W-:Y:S01]  /*1900*/  IMAD R5, R6, UR7, R5 ;  /* 0x0000000706057c24 */ /* 0x000fe2000f8e0205 */
[----:B------:R-:W-:Y:S01]  /*1910*/  ISETP.NE.AND P3, PT, R37, RZ, PT ;  /* 0x000000ff2500720c */ /* 0x000fe20003f65270 */
[----:B------:R-:W0:Y:S01]  /*1920*/  LDC.64 R6, c[0x0][0x3d0] ;  /* 0x0000f400ff067b82 */ /* 0x000e220000000a00 */
[----:B------:R-:W-:Y:S01]  /*1930*/  SEL R2, R2, RZ, P1 ;  /* 0x000000ff02027207 */ /* 0x000fe20000800000 */
[----:B------:R-:W5:Y:S01]  /*1940*/  LDG.E R18, desc[UR8][R18.64] ;  /* 0x0000000812127981 */ /* 0x000f62000c1e1900 */
[----:B------:R-:W-:-:S02]  /*1950*/  P2R R38, PR, RZ, 0x8 ;  /* 0x00000008ff267803 */ /* 0x000fc40000000000 */
[----:B------:R-:W-:Y:S01]  /*1960*/  ISETP.LT.U32.AND P3, PT, R5, UR7, PT ;  /* 0x0000000705007c0c */ /* 0x000fe2000bf61070 */
[----:B------:R-:W-:-:S05]  /*1970*/  IMAD R3, R2, UR45, R3 ;  /* 0x0000002d02037c24 */ /* 0x000fca000f8e0203 */
[----:B------:R-:W-:-:S04]  /*1980*/  IADD3 R2, P4, PT, R3, UR38, RZ ;  /* 0x0000002603027c10 */ /* 0x000fc8000ff9e0ff */
[----:B------:R-:W-:Y:S02]  /*1990*/  LEA.HI.X.SX32 R3, R3, UR39, 0x1, P4 ;  /* 0x0000002703037c11 */ /* 0x000fe4000a0f0eff */
[----:B--2---:R-:W-:Y:S02]  /*19a0*/  ISETP.NE.AND P4, PT, R31, RZ, PT ;  /* 0x000000ff1f00720c */ /* 0x004fe40003f85270 */
[----:B------:R-:W-:Y:S01]  /*19b0*/  @!P3 IADD3 R5, PT, PT, R5, -UR7, RZ ;  /* 0x800000070505bc10 */ /* 0x000fe2000fffe0ff */
[----:B------:R1:W2:Y:S01]  /*19c0*/  LDG.E.U8 R24, desc[UR10][R2.64] ;  /* 0x0000000a02187981 */ /* 0x0002a2000c1e1100 */
[----:B------:R-:W-:Y:S02]  /*19d0*/  P2R R37, PR, RZ, 0x10 ;  /* 0x00000010ff257803 */ /* 0x000fe40000000000 */
[----:B------:R-:W-:Y:S02]  /*19e0*/  ISETP.GE.U32.AND P4, PT, R5, UR7, PT ;  /* 0x0000000705007c0c */ /* 0x000fe4000bf86070 */
[----:B------:R-:W-:-:S02]  /*19f0*/  @!P3 IADD3 R4, PT, PT, R4, 0x1, RZ ;  /* 0x000000010404b810 */ /* 0x000fc40007ffe0ff */
[----:B-1----:R-:W-:-:S04]  /*1a00*/  LOP3.LUT R2, R40, UR49, RZ, 0x3c, !PT ;  /* 0x0000003128027c12 */ /* 0x002fc8000f8e3cff */
[----:B------:R-:W-:-:S05]  /*1a10*/  ISETP.GE.AND P3, PT, R2, RZ, PT ;  /* 0x000000ff0200720c */ /* 0x000fca0003f66270 */
[----:B------:R-:W-:-:S05]  /*1a20*/  @P4 VIADD R4, R4, 0x1 ;  /* 0x0000000104044836 */ /* 0x000fca0000000000 */
[----:B------:R-:W-:-:S04]  /*1a30*/  MOV R2, R4 ;  /* 0x0000000400027202 */ /* 0x000fc80000000f00 */
[----:B------:R-:W-:-:S04]  /*1a40*/  @!P3 IADD3 R2, PT, PT, -R2, RZ, RZ ;  /* 0x000000ff0202b210 */ /* 0x000fc80007ffe1ff */
[----:B------:R-:W-:-:S05]  /*1a50*/  SEL R2, R23, R2, !P2 ;  /* 0x0000000217027207 */ /* 0x000fca0005000000 */
[----:B------:R-:W-:Y:S01]  /*1a60*/  IMAD.MOV R3, RZ, RZ, -R2 ;  /* 0x000000ffff037224 */ /* 0x000fe200078e0a02 */
[----:B------:R-:W-:-:S03]  /*1a70*/  SEL R2, R2, RZ, P0 ;  /* 0x000000ff02027207 */ /* 0x000fc60000000000 */
[--C-:B------:R-:W-:Y:S01]  /*1a80*/  IMAD R3, R3, UR49, R40.reuse ;  /* 0x0000003103037c24 */ /* 0x100fe2000f8e0228 */
[----:B------:R-:W-:Y:S01]  /*1a90*/  IADD3 R19, PT, PT, R20, 0x1a0, RZ ;  /* 0x000001a014137810 */ /* 0x000fe20007ffe0ff */
[----:B------:R-:W-:Y:S01]  /*1aa0*/  IMAD R2, R2, UR44, RZ ;  /* 0x0000002c02027c24 */ /* 0x000fe2000f8e02ff */
[----:B0-----:R-:W-:Y:S02]  /*1ab0*/  R2UR UR4, R7 ;  /* 0x00000000070472ca */ /* 0x001fe400000e0000 */
[----:B------:R-:W-:Y:S02]  /*1ac0*/  SEL R3, R3, RZ, P1 ;  /* 0x000000ff03037207 */ /* 0x000fe40000800000 */
[----:B------:R-:W-:Y:S02]  /*1ad0*/  SHF.R.S64 R4, RZ, 0x1e, R40 ;  /* 0x0000001eff047819 */ /* 0x000fe40000001028 */
[----:B------:R-:W-:Y:S01]  /*1ae0*/  IABS R7, R19 ;  /* 0x0000001300077213 */ /* 0x000fe20000000000 */
[----:B------:R-:W-:Y:S01]  /*1af0*/  IMAD R3, R3, UR45, R2 ;  /* 0x0000002d03037c24 */ /* 0x000fe2000f8e0202 */
[----:B------:R-:W-:-:S03]  /*1b00*/  IADD3 R4, P3, PT, R4, UR36, RZ ;  /* 0x0000002404047c10 */ /* 0x000fc6000ff7e0ff */
        /* <DEDUP_REMOVED lines=13> */
[----:B---3--:R-:W-:Y:S01]  /*1be0*/  ISETP.NE.AND P4, PT, R36, RZ, PT ;  /* 0x000000ff2400720c */ /* 0x008fe20003f85270 */
[----:B------:R-:W-:Y:S01]  /*1bf0*/  IMAD.MOV.U32 R32, RZ, RZ, R2 ;  /* 0x000000ffff207224 */ /* 0x000fe200078e0002 */
[----:B------:R0:W3:Y:S09]  /*1c00*/  LDG.E R7, desc[UR8][R4.64] ;  /* 0x0000000804077981 */ /* 0x0000f2000c1e1900 */
[----:B------:R-:W-:-:S04]  /*1c10*/  @!P3 IADD3 R32, PT, PT, -R32, RZ, RZ ;  /* 0x000000ff2020b210 */ /* 0x000fc80007ffe1ff */
[----:B------:R-:W-:-:S04]  /*1c20*/  SEL R32, R23, R32, !P2 ;  /* 0x0000002017207207 */ /* 0x000fc80005000000 */
[C---:B------:R-:W-:Y:S02]  /*1c30*/  IADD3 R36, PT, PT, -R32.reuse, RZ, RZ ;  /* 0x000000ff20247210 */ /* 0x040fe40007ffe1ff */
        /* <DEDUP_REMOVED lines=8> */
[----:B------:R-:W-:-:S02]  /*1cc0*/  IMAD R36, R36, UR45, R43 ;  /* 0x0000002d24247c24 */ /* 0x000fc4000f8e022b */
[----:B------:R0:W4:Y:S01]  /*1cd0*/  LDG.E.U8 R31, desc[UR8][R2.64] ;  /* 0x00000008021f7981 */ /* 0x000122000c1e1100 */
[----:B------:R-:W-:-:S05]  /*1ce0*/  LEA.HI.X.SX32 R5, R19, UR37, 0x2, P3 ;  /* 0x0000002513057c11 */ /* 0x000fca00098f16ff */
[----:B------:R1:W3:Y:S01]  /*1cf0*/  LDG.E R19, desc[UR8][R4.64] ;  /* 0x0000000804137981 */ /* 0x0002e2000c1e1900 */
[----:B0-----:R-:W-:-:S04]  /*1d00*/  IADD3 R2, P3, PT, R36, UR38, RZ ;  /* 0x0000002624027c10 */ /* 0x001fc8000ff7e0ff */
[----:B------:R-:W-:Y:S01]  /*1d10*/  LEA.HI.X.SX32 R3, R36, UR39, 0x1, P3 ;  /* 0x0000002724037c11 */ /* 0x000fe200098f0eff */
[----:B------:R-:W-:-:S04]  /*1d20*/  VIADD R36, R20, 0x1c0 ;  /* 0x000001c014247836 */ /* 0x000fc80000000000 */
[----:B------:R0:W3:Y:S01]  /*1d30*/  LDG.E.U8 R32, desc[UR8][R2.64] ;  /* 0x0000000802207981 */ /* 0x0000e2000c1e1100 */
[----:B------:R-:W-:Y:S02]  /*1d40*/  IABS R43, R36 ;  /* 0x00000024002b7213 */ /* 0x000fe40000000000 */
[----:B------:R-:W-:-:S03]  /*1d50*/  ISETP.NE.AND P3, PT, R33, RZ, PT ;  /* 0x000000ff2100720c */ /* 0x000fc60003f65270 */
        /* <DEDUP_REMOVED lines=55> */
[----:B------:R0:W3:Y:S01]  /*20d0*/  LDG.E R41, desc[UR8][R2.64] ;  /* 0x0000000802297981 */ /* 0x0000e2000c1e1900 */
[----:B------:R-:W-:Y:S02]  /*20e0*/  LEA.HI.X.SX32 R5, R5, UR39, 0x1, P3 ;  /* 0x0000002705057c11 */ /* 0x000fe400098f0eff */
[----:B-----5:R-:W-:Y:S02]  /*20f0*/  ISETP.NE.AND P3, PT, R35, RZ, PT ;  /* 0x000000ff2300720c */ /* 0x020fe40003f65270 */
[----:B------:R-:W-:Y:S01]  /*2100*/  ISETP.NE.AND P4, PT, R34, RZ, PT ;  /* 0x000000ff2200720c */ /* 0x000fe20003f85270 */
        /* <DEDUP_REMOVED lines=37> */
[----:B------:R-:W-:Y:S01]  /*2360*/  ISETP.NE.AND P5, PT, R21, RZ, PT ;  /* 0x000000ff1500720c */ /* 0x000fe20003fa5270 */
[----:B------:R-:W-:Y:S01]  /*2370*/  VIADD R21, R20, 0x220 ;  /* 0x0000022014157836 */ /* 0x000fe20000000000 */
        /* <DEDUP_REMOVED lines=8> */
[----:B------:R1:W5:Y:S03]  /*2400*/  LDG.E.U8 R46, desc[UR8][R4.64] ;  /* 0x00000008042e7981 */ /* 0x000366000c1e1100 */
        /* <DEDUP_REMOVED lines=14> */
[----:B-1----:R-:W-:Y:S01]  /*24f0*/  IMAD R5, R22, UR44, RZ ;  /* 0x0000002c16057c24 */ /* 0x002fe2000f8e02ff */
[----:B------:R-:W-:Y:S02]  /*2500*/  IADD3 R22, PT, PT, R20, 0x240, RZ ;  /* 0x0000024014167810 */ /* 0x000fe40007ffe0ff */
        /* <DEDUP_REMOVED lines=30> */
[----:B------:R-:W5:Y:S01]  /*26f0*/  LDG.E R21, desc[UR8][R20.64] ;  /* 0x0000000814157981 */ /* 0x000f62000c1e1900 */
[----:B------:R-:W-:-:S02]  /*2700*/  LEA.HI.X.SX32 R23, R23, UR39, 0x1, P6 ;  /* 0x0000002717177c11 */ /* 0x000fc4000b0f0eff */
[----:B------:R-:W-:-:S04]  /*2710*/  IADD3 R4, P1, PT, R5, UR38, RZ ;  /* 0x0000002605047c10 */ /* 0x000fc8000ff3e0ff */
[----:B------:R-:W5:Y:S01]  /*2720*/  LDG.E.U8 R23, desc[UR8][R22.64] ;  /* 0x0000000816177981 */ /* 0x000f62000c1e1100 */
[----:B------:R-:W-:-:S04]  /*2730*/  LEA.HI.X.SX32 R5, R5, UR39, 0x1, P1 ;  /* 0x0000002705057c11 */ /* 0x000fc800088f0eff */
[----:B------:R-:W5:Y:S04]  /*2740*/  LDG.E R2, desc[UR6][R2.64] ;  /* 0x0000000602027981 */ /* 0x000f68000c1e1900 */
[----:B------:R0:W5:Y:S01]  /*2750*/  LDG.E.U8 R47, desc[UR6][R4.64] ;  /* 0x00000006042f7981 */ /* 0x000162000c1e1100 */
[----:B----4-:R-:W-:Y:S01]  /*2760*/  ISETP.NE.AND P1, PT, R31, RZ, PT ;  /* 0x000000ff1f00720c */ /* 0x010fe20003f25270 */
[----:B------:R-:W-:Y:S01]  /*2770*/  FMUL R31, R8, UR4 ;  /* 0x00000004081f7c20 */ /* 0x000fe20008400000 */
[----:B------:R-:W-:-:S04]  /*2780*/  FMUL R9, R9, UR4 ;  /* 0x0000000409097c20 */ /* 0x000fc80008400000 */
[----:B------:R-:W-:Y:S02]  /*2790*/  FSEL R8, R31, R6, P3 ;  /* 0x000000061f087208 */ /* 0x000fe40001800000 */
[----:B------:R-:W-:Y:S01]  /*27a0*/  ISETP.NE.AND P3, PT, R38, RZ, PT ;  /* 0x000000ff2600720c */ /* 0x000fe20003f65270 */
[----:B0-----:R-:W-:-:S03]  /*27b0*/  FMUL R5, R14, UR4 ;  /* 0x000000040e057c20 */ /* 0x001fc60008400000 */
        /* <DEDUP_REMOVED lines=9> */
[----:B--2---:R-:W-:Y:S02]  /*2850*/  ISETP.NE.AND P0, PT, R24, RZ, PT ;  /* 0x000000ff1800720c */ /* 0x004fe40003f05270 */
[----:B------:R-:W-:Y:S02]  /*2860*/  FSEL R24, R13, R6, P3 ;  /* 0x000000060d187208 */ /* 0x000fe40001800000 */
[----:B------:R-:W-:Y:S01]  /*2870*/  ISETP.NE.AND P3, PT, R35, RZ, PT ;  /* 0x000000ff2300720c */ /* 0x000fe20003f65270 */
[----:B------:R-:W-:-:S03]  /*2880*/  FMUL R13, R12, UR4 ;  /* 0x000000040c0d7c20 */ /* 0x000fc60008400000 */
[-C--:B------:R-:W-:Y:S02]  /*2890*/  FSEL R31, R15, R6.reuse, P3 ;  /* 0x000000060f1f7208 */ /* 0x080fe40001800000 */
[----:B------:R-:W-:Y:S02]  /*28a0*/  ISETP.NE.AND P3, PT, R43, RZ, PT ;  /* 0x000000ff2b00720c */ /* 0x000fe40003f65270 */
[----:B---3--:R-:W-:Y:S02]  /*28b0*/  ISETP.NE.AND P2, PT, R32, RZ, PT ;  /* 0x000000ff2000720c */ /* 0x008fe40003f45270 */
[----:B------:R-:W-:Y:S02]  /*28c0*/  FSEL R32, R13, R6, P3 ;  /* 0x000000060d207208 */ /* 0x000fe40001800000 */
[----:B------:R-:W-:-:S04]  /*28d0*/  FMNMX R13, R8, -INF , !PT ;  /* 0xff800000080d7809 */ /* 0x000fc80007800000 */
        /* <DEDUP_REMOVED lines=32> */
[----:B------:R-:W-:Y:S02]  /*2ae0*/  ISETP.NE.AND P0, PT, R42, RZ, PT ;  /* 0x000000ff2a00720c */ /* 0x000fe40003f05270 */
[----:B------:R-:W-:Y:S02]  /*2af0*/  FSEL R46, R33, R6, P6 ;  /* 0x00000006212e7208 */ /* 0x000fe40003000000 */
[----:B------:R-:W-:Y:S01]  /*2b00*/  FMNMX R15, R15, R38, !PT ;  /* 0x000000260f0f7209 */ /* 0x000fe20007800000 */
[----:B------:R-:W-:Y:S01]  /*2b10*/  FMUL R37, R37, UR4 ;  /* 0x0000000425257c20 */ /* 0x000fe20008400000 */
[----:B------:R-:W-:Y:S02]  /*2b20*/  FSEL R42, R41, R6, P0 ;  /* 0x00000006292a7208 */ /* 0x000fe40000000000 */
[----:B------:R-:W-:Y:S02]  /*2b30*/  FMNMX R15, R15, R46, !PT ;  /* 0x0000002e0f0f7209 */ /* 0x000fe40007800000 */
[----:B------:R-:W-:-:S02]  /*2b40*/  FSEL R44, R37, R6, P1 ;  /* 0x00000006252c7208 */ /* 0x000fc40000800000 */
[----:B------:R-:W-:-:S04]  /*2b50*/  FMNMX R15, R15, R42, !PT ;  /* 0x0000002a0f0f7209 */ /* 0x000fc80007800000 */
        /* <DEDUP_REMOVED lines=43> */
[----:B------:R-:W-:Y:S01]  /*2e10*/  FADD R4, R14, -12583039 ;  /* 0xcb40007f0e047421 */ /* 0x000fe20000000000 */
[--C-:B------:R-:W-:Y:S01]  /*2e20*/  FADD R13, R46, -R23.reuse ;  /* 0x800000172e0d7221 */ /* 0x100fe20000000000 */
[--C-:B------:R-:W-:Y:S01]  /*2e30*/  FADD R17, R42, -R23.reuse ;  /* 0x800000172a117221 */ /* 0x100fe20000000000 */
[--C-:B------:R-:W-:Y:S01]  /*2e40*/  FADD R15, R44, -R23.reuse ;  /* 0x800000172c0f7221 */ /* 0x100fe20000000000 */
[----:B------:R-:W-:Y:S01]  /*2e50*/  FFMA R4, R43, 1.4426950216293334961, -R4 ;  /* 0x3fb8aa3b2b047823 */ /* 0x000fe20000000804 */
[--C-:B------:R-:W-:Y:S01]  /*2e60*/  FADD R21, R40, -R23.reuse ;  /* 0x8000001728157221 */ /* 0x100fe20000000000 */
[----:B------:R-:W-:Y:S01]  /*2e70*/  FADD R23, R6, -R23 ;  /* 0x8000001706177221 */ /* 0x000fe20000000000 */
[-C--:B------:R-:W-:Y:S01]  /*2e80*/  FFMA.SAT R6, R45, R12.reuse, 0.5 ;  /* 0x3f0000002d067423 */ /* 0x080fe2000000200c */
[----:B------:R-:W-:Y:S01]  /*2e90*/  FFMA R43, R43, 1.925963033500011079e-08, R4 ;  /* 0x32a570602b2b7823 */ /* 0x000fe20000000004 */
[-C--:B------:R-:W-:Y:S01]  /*2ea0*/  FFMA.SAT R4, R41, R12.reuse, 0.5 ;  /* 0x3f00000029047423 */ /* 0x080fe2000000200c */
[-C--:B------:R-:W-:Y:S01]  /*2eb0*/  FFMA.SAT R16, R39, R12.reuse, 0.5 ;  /* 0x3f00000027107423 */ /* 0x080fe2000000200c */
[-C--:B------:R-:W-:Y:S01]  /*2ec0*/  FFMA.RM R2, R6, R11.reuse, 12582913 ;  /* 0x4b40000106027423 */ /* 0x080fe2000000400b */
[----:B------:R-:W0:Y:S01]  /*2ed0*/  MUFU.EX2 R47, R47 ;  /* 0x0000002f002f7308 */ /* 0x000e220000000800 */
[-C--:B------:R-:W-:Y:S01]  /*2ee0*/  FFMA.RM R4, R4, R11.reuse, 12582913 ;  /* 0x4b40000104047423 */ /* 0x080fe2000000400b */
[-C--:B------:R-:W-:Y:S01]  /*2ef0*/  FFMA.RM R16, R16, R11.reuse, 12582913 ;  /* 0x4b40000110107423 */ /* 0x080fe2000000400b */
[----:B------:R-:W-:Y:S01]  /*2f00*/  FADD R6, R2, -12583039 ;  /* 0xcb40007f02067421 */ /* 0x000fe20000000000 */
[-C--:B------:R-:W-:Y:S01]  /*2f10*/  FFMA.SAT R20, R33, R12.reuse, 0.5 ;  /* 0x3f00000021147423 */ /* 0x080fe2000000200c */
[----:B------:R-:W-:Y:S01]  /*2f20*/  FADD R8, R4, -12583039 ;  /* 0xcb40007f04087421 */ /* 0x000fe20000000000 */
[----:B------:R-:W-:Y:S01]  /*2f30*/  SHF.L.U32 R0, R0, 0x17, RZ ;  /* 0x0000001700007819 */ /* 0x000fe200000006ff */
[----:B------:R-:W-:Y:S01]  /*2f40*/  FFMA R6, R45, 1.4426950216293334961, -R6 ;  /* 0x3fb8aa3b2d067823 */ /* 0x000fe20000000806 */
[-C--:B------:R-:W-:Y:S01]  /*2f50*/  FFMA.RM R20, R20, R11.reuse, 12582913 ;  /* 0x4b40000114147423 */ /* 0x080fe2000000400b */
[----:B------:R-:W-:Y:S01]  /*2f60*/  FFMA R8, R41, 1.4426950216293334961, -R8 ;  /* 0x3fb8aa3b29087823 */ /* 0x000fe20000000808 */
[-C--:B------:R-:W-:Y:S01]  /*2f70*/  FFMA.SAT R22, R3, R12.reuse, 0.5 ;  /* 0x3f00000003167423 */ /* 0x080fe2000000200c */
[----:B------:R-:W-:Y:S01]  /*2f80*/  FFMA R45, R45, 1.925963033500011079e-08, R6 ;  /* 0x32a570602d2d7823 */ /* 0x000fe20000000006 */
[----:B------:R-:W-:Y:S01]  /*2f90*/  FADD R6, R16, -12583039 ;  /* 0xcb40007f10067421 */ /* 0x000fe20000000000 */
[----:B------:R-:W-:Y:S01]  /*2fa0*/  FFMA R41, R41, 1.925963033500011079e-08, R8 ;  /* 0x32a5706029297823 */ /* 0x000fe20000000008 */
[-C--:B------:R-:W-:Y:S01]  /*2fb0*/  FFMA.SAT R8, R37, R12.reuse, 0.5 ;  /* 0x3f00000025087423 */ /* 0x080fe2000000200c */
[-C--:B------:R-:W-:Y:S01]  /*2fc0*/  FFMA.RM R22, R22, R11.reuse, 12582913 ;  /* 0x4b40000116167423 */ /* 0x080fe2000000400b */
[----:B------:R-:W-:Y:S01]  /*2fd0*/  FFMA R6, R39, 1.4426950216293334961, -R6 ;  /* 0x3fb8aa3b27067823 */ /* 0x000fe20000000806 */
[----:B------:R-:W-:Y:S01]  /*2fe0*/  SHF.L.U32 R16, R16, 0x17, RZ ;  /* 0x0000001710107819 */ /* 0x000fe200000006ff */
[-C--:B------:R-:W-:Y:S01]  /*2ff0*/  FFMA.RM R8, R8, R11.reuse, 12582913 ;  /* 0x4b40000108087423 */ /* 0x080fe2000000400b */
[-C--:B------:R-:W-:Y:S01]  /*3000*/  FFMA.SAT R24, R5, R12.reuse, 0.5 ;  /* 0x3f00000005187423 */ /* 0x080fe2000000200c */
[----:B------:R-:W-:Y:S01]  /*3010*/  FFMA R39, R39, 1.925963033500011079e-08, R6 ;  /* 0x32a5706027277823 */ /* 0x000fe20000000006 */
[----:B------:R-:W-:Y:S01]  /*3020*/  FFMA.SAT R10, R35, R12, 0.5 ;  /* 0x3f000000230a7423 */ /* 0x000fe2000000200c */
[----:B------:R-:W-:Y:S01]  /*3030*/  FADD R6, R8, -12583039 ;  /* 0xcb40007f08067421 */ /* 0x000fe20000000000 */
[----:B------:R-:W-:Y:S01]  /*3040*/  FFMA.RM R24, R24, R11, 12582913 ;  /* 0x4b40000118187423 */ /* 0x000fe2000000400b */
[----:B------:R-:W-:-:S02]  /*3050*/  IMAD.SHL.U32 R8, R8, 0x800000, RZ ;  /* 0x0080000008087824 */ /* 0x000fc400078e00ff */
[----:B------:R-:W-:Y:S01]  /*3060*/  FFMA.RM R10, R10, R11, 12582913 ;  /* 0x4b4000010a0a7423 */ /* 0x000fe2000000400b */
[C---:B------:R-:W-:Y:S01]  /*3070*/  FFMA R6, R37.reuse, 1.4426950216293334961, -R6 ;  /* 0x3fb8aa3b25067823 */ /* 0x040fe20000000806 */
[----:B------:R-:W1:Y:S01]  /*3080*/  MUFU.EX2 R39, R39 ;  /* 0x0000002700277308 */ /* 0x000e620000000800 */
[----:B------:R-:W-:Y:S02]  /*3090*/  IMAD.SHL.U32 R2, R2, 0x800000, RZ ;  /* 0x0080000002027824 */ /* 0x000fe400078e00ff */
[----:B------:R-:W-:Y:S01]  /*30a0*/  FADD R18, R10, -12583039 ;  /* 0xcb40007f0a127421 */ /* 0x000fe20000000000 */
[----:B------:R-:W-:Y:S01]  /*30b0*/  FFMA R37, R37, 1.925963033500011079e-08, R6 ;  /* 0x32a5706025257823 */ /* 0x000fe20000000006 */
[----:B0-----:R-:W-:Y:S01]  /*30c0*/  FMUL R6, R0, R47 ;  /* 0x0000002f00067220 */ /* 0x001fe20000400000 */
[----:B------:R-:W-:Y:S01]  /*30d0*/  SHF.L.U32 R0, R14, 0x17, RZ ;  /* 0x000000170e007819 */ /* 0x000fe200000006ff */
[----:B------:R-:W-:Y:S01]  /*30e0*/  FADD R14, R20, -12583039 ;  /* 0xcb40007f140e7421 */ /* 0x000fe20000000000 */
[----:B------:R-:W-:Y:S01]  /*30f0*/  FFMA R18, R35, 1.4426950216293334961, -R18 ;  /* 0x3fb8aa3b23127823 */ /* 0x000fe20000000812 */
[----:B------:R-:W0:Y:S01]  /*3100*/  MUFU.EX2 R43, R43 ;  /* 0x0000002b002b7308 */ /* 0x000e220000000800 */
[----:B------:R-:W-:Y:S01]  /*3110*/  SHF.L.U32 R4, R4, 0x17, RZ ;  /* 0x0000001704047819 */ /* 0x000fe200000006ff */
[----:B------:R-:W-:Y:S01]  /*3120*/  FFMA R14, R33, 1.4426950216293334961, -R14 ;  /* 0x3fb8aa3b210e7823 */ /* 0x000fe2000000080e */
[----:B------:R-:W-:-:S03]  /*3130*/  FFMA R35, R35, 1.925963033500011079e-08, R18 ;  /* 0x32a5706023237823 */ /* 0x000fc60000000012 */
[----:B------:R-:W-:Y:S01]  /*3140*/  FFMA R33, R33, 1.925963033500011079e-08, R14 ;  /* 0x32a5706021217823 */ /* 0x000fe2000000000e */
[----:B------:R-:W-:Y:S01]  /*3150*/  FADD R14, R22, -12583039 ;  /* 0xcb40007f160e7421 */ /* 0x000fe20000000000 */
[----:B------:R-:W2:Y:S03]  /*3160*/  MUFU.EX2 R37, R37 ;  /* 0x0000002500257308 */ /* 0x000ea60000000800 */
[----:B------:R-:W-:-:S04]  /*3170*/  FFMA R14, R3, 1.4426950216293334961, -R14 ;  /* 0x3fb8aa3b030e7823 */ /* 0x000fc8000000080e */
[----:B------:R-:W-:Y:S01]  /*3180*/  FFMA R32, R3, 1.925963033500011079e-08, R14 ;  /* 0x32a5706003207823 */ /* 0x000fe2000000000e */
[----:B-1----:R-:W-:Y:S01]  /*3190*/  FMUL R3, R16, R39 ;  /* 0x0000002710037220 */ /* 0x002fe20000400000 */
[----:B------:R-:W-:Y:S01]  /*31a0*/  FFMA.SAT R16, R31, R12, 0.5 ;  /* 0x3f0000001f107423 */ /* 0x000fe2000000200c */
[----:B------:R-:W-:Y:S01]  /*31b0*/  MUFU.EX2 R33, R33 ;  /* 0x0000002100217308 */ /* 0x000fe20000000800 */
[----:B0-----:R-:W-:Y:S02]  /*31c0*/  FMUL R0, R0, R43 ;  /* 0x0000002b00007220 */ /* 0x001fe40000400000 */
[----:B------:R-:W-:-:S04]  /*31d0*/  FFMA.RM R16, R16, R11, 12582913 ;  /* 0x4b40000110107423 */ /* 0x000fc8000000400b */
[----:B------:R-:W-:Y:S01]  /*31e0*/  FADD R14, R16, -12583039 ;  /* 0xcb40007f100e7421 */ /* 0x000fe20000000000 */
[----:B------:R-:W-:Y:S03]  /*31f0*/  MUFU.EX2 R32, R32 ;  /* 0x0000002000207308 */ /* 0x000fe60000000800 */
[----:B------:R-:W-:-:S04]  /*3200*/  FFMA R14, R31, 1.4426950216293334961, -R14 ;  /* 0x3fb8aa3b1f0e7823 */ /* 0x000fc8000000080e */
[----:B------:R-:W-:Y:S01]  /*3210*/  FFMA R36, R31, 1.925963033500011079e-08, R14 ;  /* 0x32a570601f247823 */ /* 0x000fe2000000000e */
[----:B------:R-:W-:Y:S01]  /*3220*/  FADD R14, R24, -12583039 ;  /* 0xcb40007f180e7421 */ /* 0x000fe20000000000 */
[----:B------:R-:W0:Y:S03]  /*3230*/  MUFU.EX2 R45, R45 ;  /* 0x0000002d002d7308 */ /* 0x000e260000000800 */
[----:B------:R-:W-:-:S04]  /*3240*/  FFMA R14, R5, 1.4426950216293334961, -R14 ;  /* 0x3fb8aa3b050e7823 */ /* 0x000fc8000000080e */
[----:B------:R-:W-:Y:S01]  /*3250*/  FFMA R34, R5, 1.925963033500011079e-08, R14 ;  /* 0x32a5706005227823 */ /* 0x000fe2000000000e */
[----:B------:R-:W-:Y:S01]  /*3260*/  FFMA.SAT R14, R7, R12, 0.5 ;  /* 0x3f000000070e7423 */ /* 0x000fe2000000200c */
[----:B--2---:R-:W-:Y:S01]  /*3270*/  FMUL R5, R8, R37 ;  /* 0x0000002508057220 */ /* 0x004fe20000400000 */
[----:B------:R-:W1:Y:S02]  /*3280*/  MUFU.EX2 R41, R41 ;  /* 0x0000002900297308 */ /* 0x000e640000000800 */
[----:B------:R-:W-:-:S04]  /*3290*/  FFMA.RM R14, R14, R11, 12582913 ;  /* 0x4b4000010e0e7423 */ /* 0x000fc8000000400b */
[----:B------:R-:W-:Y:S01]  /*32a0*/  FADD R18, R14, -12583039 ;  /* 0xcb40007f0e127421 */ /* 0x000fe20000000000 */
[----:B0-----:R-:W-:Y:S01]  /*32b0*/  FMUL R2, R2, R45 ;  /* 0x0000002d02027220 */ /* 0x001fe20000400000 */
[----:B------:R-:W0:Y:S02]  /*32c0*/  MUFU.EX2 R8, R35 ;  /* 0x0000002300087308 */ /* 0x000e240000000800 */
[----:B------:R-:W-:-:S04]  /*32d0*/  FFMA R18, R7, 1.4426950216293334961, -R18 ;  /* 0x3fb8aa3b07127823 */ /* 0x000fc80000000812 */
[----:B------:R-:W-:Y:S01]  /*32e0*/  FFMA R31, R7, 1.925963033500011079e-08, R18 ;  /* 0x32a57060071f7823 */ /* 0x000fe20000000012 */
[----:B------:R-:W-:Y:S01]  /*32f0*/  FFMA.SAT R18, R19, R12, 0.5 ;  /* 0x3f00000013127423 */ /* 0x000fe2000000200c */
[----:B------:R-:W-:Y:S01]  /*3300*/  SHF.L.U32 R7, R10, 0x17, RZ ;  /* 0x000000170a077819 */ /* 0x000fe200000006ff */
[----:B------:R-:W2:Y:S01]  /*3310*/  MUFU.EX2 R37, R36 ;  /* 0x0000002400257308 */ /* 0x000ea20000000800 */
[----:B-1----:R-:W-:Y:S01]  /*3320*/  FMUL R4, R4, R41 ;  /* 0x0000002904047220 */ /* 0x002fe20000400000 */
[----:B------:R-:W-:-:S04]  /*3330*/  FFMA.RM R18, R18, R11, 12582913 ;  /* 0x4b40000112127423 */ /* 0x000fc8000000400b */
[C---:B------:R-:W-:Y:S01]  /*3340*/  FADD R10, R18.reuse, -12583039 ;  /* 0xcb40007f120a7421 */ /* 0x040fe20000000000 */
[----:B------:R-:W-:Y:S01]  /*3350*/  SHF.L.U32 R18, R18, 0x17, RZ ;  /* 0x0000001712127819 */ /* 0x000fe200000006ff */
[----:B0-----:R-:W-:Y:S01]  /*3360*/  FMUL R7, R7, R8 ;  /* 0x0000000807077220 */ /* 0x001fe20000400000 */
[----:B------:R-:W-:Y:S01]  /*3370*/  SHF.L.U32 R8, R20, 0x17, RZ ;  /* 0x0000001714087819 */ /* 0x000fe200000006ff */
[----:B------:R-:W-:Y:S01]  /*3380*/  FFMA R10, R19, 1.4426950216293334961, -R10 ;  /* 0x3fb8aa3b130a7823 */ /* 0x000fe2000000080a */
[----:B------:R-:W-:-:S03]  /*3390*/  FFMA.SAT R20, R13, R12, 0.5 ;  /* 0x3f0000000d147423 */ /* 0x000fc6000000200c */
[----:B------:R-:W-:Y:S01]  /*33a0*/  FFMA R35, R19, 1.925963033500011079e-08, R10 ;  /* 0x32a5706013237823 */ /* 0x000fe2000000000a */
[----:B------:R-:W-:Y:S01]  /*33b0*/  FFMA.SAT R10, R9, R12, 0.5 ;  /* 0x3f000000090a7423 */ /* 0x000fe2000000200c */
[----:B------:R-:W-:Y:S01]  /*33c0*/  FFMA.RM R20, R20, R11, 12582913 ;  /* 0x4b40000114147423 */ /* 0x000fe2000000400b */
[----:B------:R-:W-:Y:S02]  /*33d0*/  FMUL R8, R8, R33 ;  /* 0x0000002108087220 */ /* 0x000fe40000400000 */
[----:B------:R-:W-:Y:S01]  /*33e0*/  FFMA.RM R19, R10, R11, 12582913 ;  /* 0x4b4000010a137423 */ /* 0x000fe2000000400b */
[----:B------:R-:W-:Y:S03]  /*33f0*/  MUFU.EX2 R35, R35 ;  /* 0x0000002300237308 */ /* 0x000fe60000000800 */
[C---:B------:R-:W-:Y:S01]  /*3400*/  FADD R10, R19.reuse, -12583039 ;  /* 0xcb40007f130a7421 */ /* 0x040fe20000000000 */
[----:B------:R-:W-:-:S03]  /*3410*/  SHF.L.U32 R19, R19, 0x17, RZ ;  /* 0x0000001713137819 */ /* 0x000fc600000006ff */
[----:B------:R-:W-:-:S04]  /*3420*/  FFMA R10, R9, 1.4426950216293334961, -R10 ;  /* 0x3fb8aa3b090a7823 */ /* 0x000fc8000000080a */
[----:B------:R-:W-:Y:S01]  /*3430*/  FFMA R33, R9, 1.925963033500011079e-08, R10 ;  /* 0x32a5706009217823 */ /* 0x000fe2000000000a */
[----:B------:R-:W-:Y:S02]  /*3440*/  IMAD.SHL.U32 R9, R22, 0x800000, RZ ;  /* 0x0080000016097824 */ /* 0x000fe400078e00ff */
[----:B------:R-:W-:Y:S01]  /*3450*/  FADD R22, R20, -12583039 ;  /* 0xcb40007f14167421 */ /* 0x000fe20000000000 */
[----:B------:R-:W-:Y:S01]  /*3460*/  SHF.L.U32 R10, R16, 0x17, RZ ;  /* 0x00000017100a7819 */ /* 0x000fe200000006ff */
[----:B------:R-:W-:Y:S01]  /*3470*/  FFMA.SAT R16, R17, R12, 0.5 ;  /* 0x3f00000011107423 */ /* 0x000fe2000000200c */
[----:B------:R-:W-:Y:S01]  /*3480*/  FMUL R9, R9, R32 ;  /* 0x0000002009097220 */ /* 0x000fe20000400000 */
[----:B------:R-:W-:Y:S01]  /*3490*/  FFMA R22, R13, 1.4426950216293334961, -R22 ;  /* 0x3fb8aa3b0d167823 */ /* 0x000fe20000000816 */
[----:B------:R-:W-:Y:S01]  /*34a0*/  FFMA.SAT R32, R15, R12, 0.5 ;  /* 0x3f0000000f207423 */ /* 0x000fe2000000200c */
[----:B--2---:R-:W-:Y:S01]  /*34b0*/  FMUL R10, R10, R37 ;  /* 0x000000250a0a7220 */ /* 0x004fe20000400000 */
[----:B------:R-:W-:Y:S01]  /*34c0*/  MUFU.EX2 R38, R33 ;  /* 0x0000002100267308 */ /* 0x000fe20000000800 */
[----:B------:R-:W-:Y:S01]  /*34d0*/  FFMA R22, R13, 1.925963033500011079e-08, R22 ;  /* 0x32a570600d167823 */ /* 0x000fe20000000016 */
[----:B------:R-:W-:Y:S01]  /*34e0*/  FFMA.RM R13, R16, R11, 12582913 ;  /* 0x4b400001100d7423 */ /* 0x000fe2000000400b */
[----:B------:R-:W-:-:S03]  /*34f0*/  IMAD.SHL.U32 R20, R20, 0x800000, RZ ;  /* 0x0080000014147824 */ /* 0x000fc600078e00ff */
[C---:B------:R-:W-:Y:S01]  /*3500*/  FADD R16, R13.reuse, -12583039 ;  /* 0xcb40007f0d107421 */ /* 0x040fe20000000000 */
[----:B------:R-:W-:Y:S01]  /*3510*/  SHF.L.U32 R13, R13, 0x17, RZ ;  /* 0x000000170d0d7819 */ /* 0x000fe200000006ff */
[----:B------:R-:W0:Y:S02]  /*3520*/  MUFU.EX2 R37, R34 ;  /* 0x0000002200257308 */ /* 0x000e240000000800 */
[----:B------:R-:W-:-:S04]  /*3530*/  FFMA R16, R17, 1.4426950216293334961, -R16 ;  /* 0x3fb8aa3b11107823 */ /* 0x000fc80000000810 */
[----:B------:R-:W-:Y:S01]  /*3540*/  FFMA R36, R17, 1.925963033500011079e-08, R16 ;  /* 0x32a5706011247823 */ /* 0x000fe20000000010 */
[----:B------:R-:W-:Y:S01]  /*3550*/  FFMA.RM R17, R32, R11, 12582913 ;  /* 0x4b40000120117423 */ /* 0x000fe2000000400b */
[----:B------:R-:W-:Y:S01]  /*3560*/  SHF.L.U32 R16, R24, 0x17, RZ ;  /* 0x0000001718107819 */ /* 0x000fe200000006ff */
[----:B------:R-:W-:Y:S01]  /*3570*/  FFMA.SAT R32, R23, R12, 0.5 ;  /* 0x3f00000017207423 */ /* 0x000fe2000000200c */
[----:B------:R-:W1:Y:S01]  /*3580*/  MUFU.EX2 R34, R31 ;  /* 0x0000001f00227308 */ /* 0x000e620000000800 */
[C---:B------:R-:W-:Y:S01]  /*3590*/  FADD R24, R17.reuse, -12583039 ;  /* 0xcb40007f11187421 */ /* 0x040fe20000000000 */
[----:B------:R-:W-:-:S03]  /*35a0*/  SHF.L.U32 R17, R17, 0x17, RZ ;  /* 0x0000001711117819 */ /* 0x000fc600000006ff */
[C---:B------:R-:W-:Y:S01]  /*35b0*/  FFMA R24, R15.reuse, 1.4426950216293334961, -R24 ;  /* 0x3fb8aa3b0f187823 */ /* 0x040fe20000000818 */
[----:B0-----:R-:W-:Y:S02]  /*35c0*/  FMUL R16, R16, R37 ;  /* 0x0000002510107220 */ /* 0x001fe40000400000 */
[----:B------:R0:W2:Y:S01]  /*35d0*/  MUFU.EX2 R39, R22 ;  /* 0x0000001600277308 */ /* 0x0000a20000000800 */
[----:B------:R-:W-:Y:S01]  /*35e0*/  FFMA R37, R15, 1.925963033500011079e-08, R24 ;  /* 0x32a570600f257823 */ /* 0x000fe20000000018 */
[----:B------:R-:W-:-:S04]  /*35f0*/  FFMA.SAT R24, R21, R12, 0.5 ;  /* 0x3f00000015187423 */ /* 0x000fc8000000200c */
[-C--:B------:R-:W-:Y:S01]  /*3600*/  FFMA.RM R12, R24, R11.reuse, 12582913 ;  /* 0x4b400001180c7423 */ /* 0x080fe2000000400b */
[----:B------:R-:W-:Y:S01]  /*3610*/  FFMA.RM R11, R32, R11, 12582913 ;  /* 0x4b400001200b7423 */ /* 0x000fe2000000400b */
[----:B------:R-:W3:Y:S01]  /*3620*/  MUFU.EX2 R36, R36 ;  /* 0x0000002400247308 */ /* 0x000ee20000000800 */
[----:B0-----:R-:W-:Y:S01]  /*3630*/  FMUL R22, R19, R38 ;  /* 0x0000002613167220 */ /* 0x001fe20000400000 */
[----:B------:R-:W-:-:S04]  /*3640*/  FADD R24, R12, -12583039 ;  /* 0xcb40007f0c187421 */ /* 0x000fc80000000000 */
[----:B------:R-:W-:-:S04]  /*3650*/  FFMA R24, R21, 1.4426950216293334961, -R24 ;  /* 0x3fb8aa3b15187823 */ /* 0x000fc80000000818 */
[----:B------:R-:W-:Y:S01]  /*3660*/  FFMA R15, R21, 1.925963033500011079e-08, R24 ;  /* 0x32a57060150f7823 */ /* 0x000fe20000000018 */
[----:B------:R-:W-:Y:S01]  /*3670*/  FADD R24, R11, -12583039 ;  /* 0xcb40007f0b187421 */ /* 0x000fe20000000000 */
[----:B------:R-:W-:-:S03]  /*3680*/  FADD R21, RZ, R6 ;  /* 0x00000006ff157221 */ /* 0x000fc60000000000 */
[----:B------:R-:W-:Y:S01]  /*3690*/  FFMA R24, R23, 1.4426950216293334961, -R24 ;  /* 0x3fb8aa3b17187823 */ /* 0x000fe20000000818 */
[----:B------:R-:W-:Y:S01]  /*36a0*/  FADD R21, R21, R0 ;  /* 0x0000000015157221 */ /* 0x000fe20000000000 */
[----:B------:R-:W-:Y:S02]  /*36b0*/  MUFU.EX2 R15, R15 ;  /* 0x0000000f000f7308 */ /* 0x000fe40000000800 */
[----:B------:R-:W-:Y:S01]  /*36c0*/  FFMA R32, R23, 1.925963033500011079e-08, R24 ;  /* 0x32a5706017207823 */ /* 0x000fe20000000018 */
[----:B------:R-:W-:Y:S01]  /*36d0*/  FADD R24, R21, R2 ;  /* 0x0000000215187221 */ /* 0x000fe20000000000 */
[----:B------:R-:W-:-:S03]  /*36e0*/  FMUL R23, R18, R35 ;  /* 0x0000002312177220 */ /* 0x000fc60000400000 */
[----:B------:R-:W-:Y:S01]  /*36f0*/  FADD R21, R24, R3 ;  /* 0x0000000318157221 */ /* 0x000fe20000000000 */
[----:B------:R-:W0:Y:S03]  /*3700*/  MUFU.EX2 R18, R37 ;  /* 0x0000002500127308 */ /* 0x000e260000000800 */
[----:B------:R-:W-:Y:S01]  /*3710*/  FADD R24, R21, R4 ;  /* 0x0000000415187221 */ /* 0x000fe20000000000 */
[----:B------:R-:W-:-:S03]  /*3720*/  IMAD.SHL.U32 R21, R14, 0x800000, RZ ;  /* 0x008000000e157824 */ /* 0x000fc600078e00ff */
[----:B------:R-:W-:Y:S01]  /*3730*/  FADD R14, R24, R5 ;  /* 0x00000005180e7221 */ /* 0x000fe20000000000 */
[----:B-1----:R-:W-:Y:S01]  /*3740*/  FMUL R24, R21, R34 ;  /* 0x0000002215187220 */ /* 0x002fe20000400000 */
[----:B------:R-:W1:Y:S02]  /*3750*/  MUFU.EX2 R32, R32 ;  /* 0x0000002000207308 */ /* 0x000e640000000800 */
[----:B------:R-:W-:-:S04]  /*3760*/  FADD R21, R14, R7 ;  /* 0x000000070e157221 */ /* 0x000fc80000000000 */
[----:B------:R-:W-:-:S04]  /*3770*/  FADD R14, R21, R8 ;  /* 0x00000008150e7221 */ /* 0x000fc80000000000 */
[----:B------:R-:W-:-:S04]  /*3780*/  FADD R21, R14, R9 ;  /* 0x000000090e157221 */ /* 0x000fc80000000000 */
[----:B------:R-:W-:-:S04]  /*3790*/  FADD R21, R21, R10 ;  /* 0x0000000a15157221 */ /* 0x000fc80000000000 */
[----:B------:R-:W-:-:S04]  /*37a0*/  FADD R21, R21, R16 ;  /* 0x0000001015157221 */ /* 0x000fc80000000000 */
[----:B------:R-:W-:Y:S01]  /*37b0*/  FADD R14, R21, R24 ;  /* 0x00000018150e7221 */ /* 0x000fe20000000000 */
[----:B--2---:R-:W-:Y:S01]  /*37c0*/  FMUL R21, R20, R39 ;  /* 0x0000002714157220 */ /* 0x004fe20000400000 */
[----:B---3--:R-:W-:Y:S02]  /*37d0*/  FMUL R20, R13, R36 ;  /* 0x000000240d147220 */ /* 0x008fe40000400000 */
[----:B------:R-:W-:-:S04]  /*37e0*/  FADD R19, R14, R23 ;  /* 0x000000170e137221 */ /* 0x000fc80000000000 */
[----:B------:R-:W-:Y:S01]  /*37f0*/  FADD R14, R19, R22 ;  /* 0x00000016130e7221 */ /* 0x000fe20000000000 */
[----:B0-----:R-:W-:Y:S01]  /*3800*/  FMUL R19, R17, R18 ;  /* 0x0000001211137220 */ /* 0x001fe20000400000 */
[----:B------:R-:W-:Y:S02]  /*3810*/  SHF.L.U32 R17, R11, 0x17, RZ ;  /* 0x000000170b117819 */ /* 0x000fe400000006ff */
[----:B------:R-:W-:Y:S01]  /*3820*/  FADD R13, R14, R21 ;  /* 0x000000150e0d7221 */ /* 0x000fe20000000000 */
[----:B------:R-:W-:Y:S02]  /*3830*/  IMAD.SHL.U32 R14, R12, 0x800000, RZ ;  /* 0x008000000c0e7824 */ /* 0x000fe400078e00ff */
[----:B-1----:R-:W-:Y:S01]  /*3840*/  FMUL R17, R17, R32 ;  /* 0x0000002011117220 */ /* 0x002fe20000400000 */
        /* <DEDUP_REMOVED lines=14> */
.L_x_22505:
        /* <DEDUP_REMOVED lines=11> */
[----:B0-----:R-:W-:Y:S05]  /*39e0*/  CALL.REL.NOINC `($__internal_345_$__cuda_sm3x_div_rn_noftz_f32_slowpath) ;  /* 0x0000002000ec7944 */ /* 0x001fea0003c00000 */
[----:B------:R-:W-:-:S07]  /*39f0*/  MOV R14, R6 ;  /* 0x00000006000e7202 */ /* 0x000fce0000000f00 */
.L_x_22456:
[----:B------:R-:W-:Y:S05]  /*3a00*/  BSYNC.RECONVERGENT B3 ;  /* 0x0000000000037941 */ /* 0x000fea0003800200 */
.L_x_22455:
        /* <DEDUP_REMOVED lines=11> */
[----:B0-----:R-:W-:Y:S05]  /*3ac0*/  CALL.REL.NOINC `($__internal_345_$__cuda_sm3x_div_rn_noftz_f32_slowpath) ;  /* 0x0000002000b47944 */ /* 0x001fea0003c00000 */
[----:B------:R-:W-:-:S07]  /*3ad0*/  MOV R15, R6 ;  /* 0x00000006000f7202 */ /* 0x000fce0000000f00 */
.L_x_22458:
[----:B------:R-:W-:Y:S05]  /*3ae0*/  BSYNC.RECONVERGENT B3 ;  /* 0x0000000000037941 */ /* 0x000fea0003800200 */
.L_x_22457:
        /* <DEDUP_REMOVED lines=11> */
[----:B0-----:R-:W-:Y:S05]  /*3ba0*/  CALL.REL.NOINC `($__internal_345_$__cuda_sm3x_div_rn_noftz_f32_slowpath) ;  /* 0x00000020007c7944 */ /* 0x001fea0003c00000 */
[----:B------:R-:W-:-:S07]  /*3bb0*/  IMAD.MOV.U32 R0, RZ, RZ, R6 ;  /* 0x000000ffff007224 */ /* 0x000fce00078e0006 */
.L_x_22460:
[----:B------:R-:W-:Y:S05]  /*3bc0*/  BSYNC.RECONVERGENT B3 ;  /* 0x0000000000037941 */ /* 0x000fea0003800200 */
.L_x_22459:
        /* <DEDUP_REMOVED lines=12> */
[----:B------:R-:W-:-:S07]  /*3c90*/  MOV R2, R6 ;  /* 0x0000000600027202 */ /* 0x000fce0000000f00 */
.L_x_22462:
[----:B------:R-:W-:Y:S05]  /*3ca0*/  BSYNC.RECONVERGENT B3 ;  /* 0x0000000000037941 */ /* 0x000fea0003800200 */
.L_x_22461:
        /* <DEDUP_REMOVED lines=13> */
.L_x_22464:
[----:B------:R-:W-:Y:S05]  /*3d80*/  BSYNC.RECONVERGENT B3 ;  /* 0x0000000000037941 */ /* 0x000fea0003800200 */
.L_x_22463:
        /* <DEDUP_REMOVED lines=13> */
.L_x_22466:
[----:B------:R-:W-:Y:S05]  /*3e60*/  BSYNC.RECONVERGENT B3 ;  /* 0x0000000000037941 */ /* 0x000fea0003800200 */
.L_x_22465:
        /* <DEDUP_REMOVED lines=13> */
.L_x_22468:
[----:B------:R-:W-:Y:S05]  /*3f40*/  BSYNC.RECONVERGENT B3 ;  /* 0x0000000000037941 */ /* 0x000fea0003800200 */
.L_x_22467:
        /* <DEDUP_REMOVED lines=13> */
.L_x_22470:
[----:B------:R-:W-:Y:S05]  /*4020*/  BSYNC.RECONVERGENT B3 ;  /* 0x0000000000037941 */ /* 0x000fea0003800200 */
.L_x_22469:
        /* <DEDUP_REMOVED lines=13> */
.L_x_22472:
[----:B------:R-:W-:Y:S05]  /*4100*/  BSYNC.RECONVERGENT B3 ;  /* 0x0000000000037941 */ /* 0x000fea0003800200 */
.L_x_22471:
        /* <DEDUP_REMOVED lines=10> */
[----:B------:R-:W-:-:S07]  /*41b0*/  MOV R31, 0x41d0 ;  /* 0x000041d0001f7802 */ /* 0x000fce0000000f00 */
[----:B------:R-:W-:Y:S05]  /*41c0*/  CALL.REL.NOINC `($__internal_345_$__cuda_sm3x_div_rn_noftz_f32_slowpath) ;  /* 0x0000001800f47944 */ /* 0x000fea0003c00000 */
[----:B------:R-:W-:-:S07]  /*41d0*/  MOV R34, R6 ;  /* 0x0000000600227202 */ /* 0x000fce0000000f00 */
.L_x_22474:
[----:B------:R-:W-:Y:S05]  /*41e0*/  BSYNC.RECONVERGENT B3 ;  /* 0x0000000000037941 */ /* 0x000fea0003800200 */
.L_x_22473:
        /* <DEDUP_REMOVED lines=11> */
[----:B------:R-:W-:Y:S05]  /*42a0*/  CALL.REL.NOINC `($__internal_345_$__cuda_sm3x_div_rn_noftz_f32_slowpath) ;  /* 0x0000001800bc7944 */ /* 0x000fea0003c00000 */
[----:B------:R-:W-:-:S07]  /*42b0*/  MOV R9, R6 ;  /* 0x0000000600097202 */ /* 0x000fce0000000f00 */
.L_x_22476:
[----:B------:R-:W-:Y:S05]  /*42c0*/  BSYNC.RECONVERGENT B3 ;  /* 0x0000000000037941 */ /* 0x000fea0003800200 */
.L_x_22475:
        /* <DEDUP_REMOVED lines=11> */
[----:B------:R-:W-:Y:S05]  /*4380*/  CALL.REL.NOINC `($__internal_345_$__cuda_sm3x_div_rn_noftz_f32_slowpath) ;  /* 0x0000001800847944 */ /* 0x000fea0003c00000 */
[----:B------:R-:W-:-:S07]  /*4390*/  IMAD.MOV.U32 R16, RZ, RZ, R6 ;  /* 0x000000ffff107224 */ /* 0x000fce00078e0006 */
.L_x_22478:
[----:B------:R-:W-:Y:S05]  /*43a0*/  BSYNC.RECONVERGENT B3 ;  /* 0x0000000000037941 */ /* 0x000fea0003800200 */
.L_x_22477:
        /* <DEDUP_REMOVED lines=12> */
[----:B------:R-:W-:-:S07]  /*4470*/  MOV R10, R6 ;  /* 0x00000006000a7202 */ /* 0x000fce0000000f00 */
.L_x_22480:
[----:B------:R-:W-:Y:S05]  /*4480*/  BSYNC.RECONVERGENT B3 ;  /* 0x0000000000037941 */ /* 0x000fea0003800200 */
.L_x_22479:
        /* <DEDUP_REMOVED lines=13> */
.L_x_22482:
[----:B------:R-:W-:Y:S05]  /*4560*/  BSYNC.RECONVERGENT B3 ;  /* 0x0000000000037941 */ /* 0x000fea0003800200 */
.L_x_22481:
        /* <DEDUP_REMOVED lines=13> */
.L_x_22484:
[----:B------:R-:W-:Y:S05]  /*4640*/  BSYNC.RECONVERGENT B3 ;  /* 0x0000000000037941 */ /* 0x000fea0003800200 */
.L_x_22483:
        /* <DEDUP_REMOVED lines=13> */
.L_x_22486:
[----:B------:R-:W-:Y:S05]  /*4720*/  BSYNC.RECONVERGENT B3 ;  /* 0x0000000000037941 */ /* 0x000fea0003800200 */
.L_x_22485:
        /* <DEDUP_REMOVED lines=13> */
.L_x_22488:
[----:B------:R-:W-:Y:S05]  /*4800*/  BSYNC.RECONVERGENT B3 ;  /* 0x0000000000037941 */ /* 0x000fea0003800200 */
.L_x_22487:
        /* <DEDUP_REMOVED lines=13> */
.L_x_22490:
[----:B------:R-:W-:Y:S05]  /*48e0*/  BSYNC.RECONVERGENT B3 ;  /* 0x0000000000037941 */ /* 0x000fea0003800200 */
.L_x_22489:
        /* <DEDUP_REMOVED lines=13> */
.L_x_22492:
[----:B------:R-:W-:Y:S05]  /*49c0*/  BSYNC.RECONVERGENT B3 ;  /* 0x0000000000037941 */ /* 0x000fea0003800200 */
.L_x_22491:
        /* <DEDUP_REMOVED lines=59> */
.L_x_22453:
[----:B------:R-:W-:Y:S05]  /*4d80*/  EXIT ;  /* 0x000000000000794d */ /* 0x000fea0003800000 */
.L_x_22454:
[----:B------:R-:W-:Y:S01]  /*4d90*/  BSSY B1, `(.L_x_22494) ;  /* 0x0000007000017945 */ /* 0x000fe20003800000 */
[----:B------:R-:W-:Y:S01]  /*4da0*/  IMAD.MOV.U32 R12, RZ, RZ, 0x10 ;  /* 0x00000010ff0c7424 */ /* 0x000fe200078e00ff */
[----:B------:R-:W-:Y:S02]  /*4db0*/  MOV R11, 0x1f ;  /* 0x0000001f000b7802 */ /* 0x000fe40000000f00 */
[----:B------:R-:W-:-:S07]  /*4dc0*/  MOV R15, 0xffffffff ;  /* 0xffffffff000f7802 */ /* 0x000fce0000000f00 */
[----:B------:R-:W-:Y:S05]  /*4dd0*/  WARPSYNC.COLLECTIVE R15, `(.L_x_22495) ;  /* 0x000000000f087348 */ /* 0x000fea0003c00000 */
[----:B------:R0:W1:Y:S02]  /*4de0*/  SHFL.BFLY P6, R14, R13, R12, R11 ;  /* 0x0c00000c0d0e7389 */ /* 0x00006400000c000b */
[----:B01----:R-:W-:Y:S05]  /*4df0*/  ENDCOLLECTIVE ;  /* 0x000000000000791b */ /* 0x003fea0003800000 */
.L_x_22495:
[----:B------:R-:W-:Y:S05]  /*4e00*/  BSYNC B1 ;  /* 0x0000000000017941 */ /* 0x000fea0003800000 */
.L_x_22494:
[----:B------:R-:W-:Y:S01]  /*4e10*/  HFMA2 R11, -RZ, RZ, 0, 1.847743988037109375e-06 ;  /* 0x0000001fff0b7431 */ /* 0x000fe200000001ff */
[----:B------:R-:W-:Y:S01]  /*4e20*/  FMNMX R13, R13, R14, !PT ;  /* 0x0000000e0d0d7209 */ /* 0x000fe20007800000 */
[----:B------:R-:W-:Y:S01]  /*4e30*/  IMAD.MOV.U32 R12, RZ, RZ, 0x8 ;  /* 0x00000008ff0c7424 */ /* 0x000fe200078e00ff */
[----:B------:R-:W-:-:S07]  /*4e40*/  MOV R15, 0xffffffff ;  /* 0xffffffff000f7802 */ /* 0x000fce0000000f00 */
[----:B------:R-:W-:Y:S05]  /*4e50*/  WARPSYNC.COLLECTIVE R15, `(.L_x_22496) ;  /* 0x000000000f087348 */ /* 0x000fea0003c00000 */
[----:B------:R0:W1:Y:S02]  /*4e60*/  SHFL.BFLY P6, R14, R13, R12, R11 ;  /* 0x0c00000c0d0e7389 */ /* 0x00006400000c000b */
[----:B01----:R-:W-:Y:S05]  /*4e70*/  ENDCOLLECTIVE ;  /* 0x000000000000791b */ /* 0x003fea0003800000 */
.L_x_22496:
[----:B------:R-:W-:Y:S01]  /*4e80*/  HFMA2 R12, -RZ, RZ, 0, 2.384185791015625e-07 ;  /* 0x00000004ff0c7431 */ /* 0x000fe200000001ff */
[----:B------:R-:W-:-:S05]  /*4e90*/  FMNMX R0, R13, R14, !PT ;  /* 0x0000000e0d007209 */ /* 0x000fca0007800000 */
[----:B------:R-:W-:-:S07]  /*4ea0*/  IMAD.MOV.U32 R13, RZ, RZ, R0 ;  /* 0x000000ffff0d7224 */ /* 0x000fce00078e0000 */
[----:B------:R-:W-:Y:S05]  /*4eb0*/  WARPSYNC.COLLECTIVE R15, `(.L_x_22497) ;  /* 0x000000000f087348 */ /* 0x000fea0003c00000 */
[----:B------:R0:W1:Y:S02]  /*4ec0*/  SHFL.BFLY P6, R14, R13, R12, R11 ;  /* 0x0c00000c0d0e7389 */ /* 0x00006400000c000b */
[----:B01----:R-:W-:Y:S05]  /*4ed0*/  ENDCOLLECTIVE ;  /* 0x000000000000791b */ /* 0x003fea0003800000 */
.L_x_22497:
[----:B------:R-:W-:Y:S01]  /*4ee0*/  IMAD.MOV.U32 R12, RZ, RZ, 0x2 ;  /* 0x00000002ff0c7424 */ /* 0x000fe200078e00ff */
[----:B------:R-:W-:-:S04]  /*4ef0*/  FMNMX R2, R0, R14, !PT ;  /* 0x0000000e00027209 */ /* 0x000fc80007800000 */
[----:B------:R-:W-:-:S07]  /*4f00*/  MOV R13, R2 ;  /* 0x00000002000d7202 */ /* 0x000fce0000000f00 */
[----:B------:R-:W-:Y:S05]  /*4f10*/  WARPSYNC.COLLECTIVE R15, `(.L_x_22498) ;  /* 0x000000000f087348 */ /* 0x000fea0003c00000 */
[----:B------:R0:W1:Y:S02]  /*4f20*/  SHFL.BFLY P6, R14, R13, R12, R11 ;  /* 0x0c00000c0d0e7389 */ /* 0x00006400000c000b */
[----:B01----:R-:W-:Y:S05]  /*4f30*/  ENDCOLLECTIVE ;  /* 0x000000000000791b */ /* 0x003fea0003800000 */
.L_x_22498:
[----:B------:R-:W-:Y:S01]  /*4f40*/  HFMA2 R12, -RZ, RZ, 0, 5.9604644775390625e-08 ;  /* 0x00000001ff0c7431 */ /* 0x000fe200000001ff */
[----:B------:R-:W-:-:S04]  /*4f50*/  FMNMX R3, R2, R14, !PT ;  /* 0x0000000e02037209 */ /* 0x000fc80007800000 */
[----:B------:R-:W-:-:S07]  /*4f60*/  MOV R13, R3 ;  /* 0x00000003000d7202 */ /* 0x000fce0000000f00 */
[----:B------:R-:W-:Y:S05]  /*4f70*/  WARPSYNC.COLLECTIVE R15, `(.L_x_22499) ;  /* 0x000000000f087348 */ /* 0x000fea0003c00000 */
[----:B------:R0:W1:Y:S02]  /*4f80*/  SHFL.BFLY P6, R14, R13, R12, R11 ;  /* 0x0c00000c0d0e7389 */ /* 0x00006400000c000b */
[----:B01----:R-:W-:Y:S05]  /*4f90*/  ENDCOLLECTIVE ;  /* 0x000000000000791b */ /* 0x003fea0003800000 */
.L_x_22499:
        /* <DEDUP_REMOVED lines=26> */
[----:B------:R-:W-:Y:S01]  /*5140*/  SHF.L.U32 R6, R9, 0x17, RZ ;  /* 0x0000001709067819 */ /* 0x000fe200000006ff */
[----:B------:R-:W-:-:S02]  /*5150*/  FFMA.SAT R9, R0, R11, 0.5 ;  /* 0x3f00000000097423 */ /* 0x000fc4000000200b */
[----:B------:R-:W-:Y:S02]  /*5160*/  FFMA R13, R10, 1.925963033500011079e-08, R13 ;  /* 0x32a570600a0d7823 */ /* 0x000fe4000000000d */
[----:B------:R-:W-:-:S04]  /*5170*/  FFMA.RM R9, R9, R12, 12582913 ;  /* 0x4b40000109097423 */ /* 0x000fc8000000400c */
        /* <DEDUP_REMOVED lines=133> */
[----:B------:R-:W-:Y:S01]  /*59d0*/  FADD R11, R13, -12583039 ;  /* 0xcb40007f0d0b7421 */ /* 0x000fe20000000000 */
[C---:B------:R-:W-:Y:S01]  /*59e0*/  FADD R14, R12.reuse, -12583039 ;  /* 0xcb40007f0c0e7421 */ /* 0x040fe20000000000 */
[----:B------:R-:W-:Y:S02]  /*59f0*/  SHF.L.U32 R12, R12, 0x17, RZ ;  /* 0x000000170c0c7819 */ /* 0x000fe400000006ff */
[C---:B------:R-:W-:Y:S01]  /*5a00*/  FFMA R11, R40.reuse, 1.4426950216293334961, -R11 ;  /* 0x3fb8aa3b280b7823 */ /* 0x040fe2000000080b */
[----:B------:R-:W-:Y:S01]  /*5a10*/  FFMA R14, R17, 1.4426950216293334961, -R14 ;  /* 0x3fb8aa3b110e7823 */ /* 0x000fe2000000080e */
[----:B------:R-:W-:Y:S02]  /*5a20*/  SHF.L.U32 R13, R13, 0x17, RZ ;  /* 0x000000170d0d7819 */ /* 0x000fe400000006ff */
[----:B------:R-:W-:Y:S01]  /*5a30*/  FFMA R40, R40, 1.925963033500011079e-08, R11 ;  /* 0x32a5706028287823 */ /* 0x000fe2000000000b */
[----:B------:R-:W-:Y:S01]  /*5a40*/  FFMA R14, R17, 1.925963033500011079e-08, R14 ;  /* 0x32a57060110e7823 */ /* 0x000fe2000000000e */
[----:B------:R-:W-:-:S03]  /*5a50*/  FADD R11, RZ, R6 ;  /* 0x00000006ff0b7221 */ /* 0x000fc60000000000 */
        /* <DEDUP_REMOVED lines=27> */
.L_x_22500:
[----:B------:R-:W-:Y:S02]  /*5c10*/  HFMA2 R12, -RZ, RZ, 0, 4.76837158203125e-07 ;  /* 0x00000008ff0c7431 */ /* 0x000fe400000001ff */
[----:B------:R-:W-:-:S04]  /*5c20*/  FADD R31, R13, R14 ;  /* 0x0000000e0d1f7221 */ /* 0x000fc80000000000 */
[----:B------:R-:W-:-:S07]  /*5c30*/  IMAD.MOV.U32 R13, RZ, RZ, R31 ;  /* 0x000000ffff0d7224 */ /* 0x000fce00078e001f */
[----:B------:R-:W-:Y:S05]  /*5c40*/  WARPSYNC.COLLECTIVE R15, `(.L_x_22501) ;  /* 0x000000000f087348 */ /* 0x000fea0003c00000 */
[----:B------:R0:W1:Y:S02]  /*5c50*/  SHFL.BFLY P6, R14, R13, R12, R11 ;  /* 0x0c00000c0d0e7389 */ /* 0x00006400000c000b */
[----:B01----:R-:W-:Y:S05]  /*5c60*/  ENDCOLLECTIVE ;  /* 0x000000000000791b */ /* 0x003fea0003800000 */
.L_x_22501:
[----:B------:R-:W-:Y:S02]  /*5c70*/  IMAD.MOV.U32 R12, RZ, RZ, 0x4 ;  /* 0x00000004ff0c7424 */ /* 0x000fe400078e00ff */
[----:B------:R-:W-:-:S05]  /*5c80*/  FADD R32, R31, R14 ;  /* 0x0000000e1f207221 */ /* 0x000fca0000000000 */
[----:B------:R-:W-:-:S07]  /*5c90*/  MOV R13, R32 ;  /* 0x00000020000d7202 */ /* 0x000fce0000000f00 */
[----:B------:R-:W-:Y:S05]  /*5ca0*/  WARPSYNC.COLLECTIVE R15, `(.L_x_22502) ;  /* 0x000000000f087348 */ /* 0x000fea0003c00000 */
[----:B------:R0:W1:Y:S02]  /*5cb0*/  SHFL.BFLY P6, R14, R13, R12, R11 ;  /* 0x0c00000c0d0e7389 */ /* 0x00006400000c000b */
[----:B01----:R-:W-:Y:S05]  /*5cc0*/  ENDCOLLECTIVE ;  /* 0x000000000000791b */ /* 0x003fea0003800000 */
.L_x_22502:
[----:B------:R-:W-:Y:S02]  /*5cd0*/  HFMA2 R12, -RZ, RZ, 0, 1.1920928955078125e-07 ;  /* 0x00000002ff0c7431 */ /* 0x000fe400000001ff */
[----:B------:R-:W-:-:S05]  /*5ce0*/  FADD R33, R32, R14 ;  /* 0x0000000e20217221 */ /* 0x000fca0000000000 */
[----:B------:R-:W-:-:S07]  /*5cf0*/  MOV R13, R33 ;  /* 0x00000021000d7202 */ /* 0x000fce0000000f00 */
[----:B------:R-:W-:Y:S05]  /*5d00*/  WARPSYNC.COLLECTIVE R15, `(.L_x_22503) ;  /* 0x000000000f087348 */ /* 0x000fea0003c00000 */
[----:B------:R0:W1:Y:S02]  /*5d10*/  SHFL.BFLY P6, R14, R13, R12, R11 ;  /* 0x0c00000c0d0e7389 */ /* 0x00006400000c000b */
[----:B01----:R-:W-:Y:S05]  /*5d20*/  ENDCOLLECTIVE ;  /* 0x000000000000791b */ /* 0x003fea0003800000 */
.L_x_22503:
[----:B------:R-:W-:Y:S01]  /*5d30*/  MOV R12, 0x1 ;  /* 0x00000001000c7802 */ /* 0x000fe20000000f00 */
[----:B------:R-:W-:-:S04]  /*5d40*/  FADD R34, R33, R14 ;  /* 0x0000000e21227221 */ /* 0x000fc80000000000 */
[----:B------:R-:W-:-:S07]  /*5d50*/  IMAD.MOV.U32 R13, RZ, RZ, R34 ;  /* 0x000000ffff0d7224 */ /* 0x000fce00078e0022 */
[----:B------:R-:W-:Y:S05]  /*5d60*/  WARPSYNC.COLLECTIVE R15, `(.L_x_22504) ;  /* 0x000000000f087348 */ /* 0x000fea0003c00000 */
[----:B------:R0:W1:Y:S02]  /*5d70*/  SHFL.BFLY P6, R14, R13, R12, R11 ;  /* 0x0c00000c0d0e7389 */ /* 0x00006400000c000b */
[----:B01----:R-:W-:Y:S05]  /*5d80*/  ENDCOLLECTIVE ;  /* 0x000000000000791b */ /* 0x003fea0003800000 */
.L_x_22504:
[----:B------:R-:W-:Y:S05]  /*5d90*/  BRA `(.L_x_22505) ;  /* 0xffffffd800e47947 */ /* 0x000fea000383ffff */
        .weak           $__internal_345_$__cuda_sm3x_div_rn_noftz_f32_slowpath
        .type           $__internal_345_$__cuda_sm3x_div_rn_noftz_f32_slowpath,@function
        .size           $__internal_345_$__cuda_sm3x_div_rn_noftz_f32_slowpath,(.L_x_37722 - $__internal_345_$__cuda_sm3x_div_rn_noftz_f32_slowpath)
$__internal_345_$__cuda_sm3x_div_rn_noftz_f32_slowpath:
        /* <DEDUP_REMOVED lines=36> */
.L_x_22507:
        /* <DEDUP_REMOVED lines=51> */
.L_x_22514:
[----:B------:R-:W-:-:S04]  /*6310*/  LOP3.LUT R6, R6, 0x80000000, RZ, 0xc0, !PT ;  /* 0x8000000006067812 */ /* 0x000fc800078ec0ff */
[----:B------:R-:W-:Y:S01]  /*6320*/  LOP3.LUT R6, R6, 0x7f800000, RZ, 0xfc, !PT ;  /* 0x7f80000006067812 */ /* 0x000fe200078efcff */
[----:B------:R-:W-:Y:S06]  /*6330*/  BRA `(.L_x_22515) ;  /* 0x0000000000047947 */ /* 0x000fec0003800000 */
.L_x_22513:
[----:B------:R-:W-:-:S07]  /*6340*/  IMAD R6, R13, 0x800000, R6 ;  /* 0x008000000d067824 */ /* 0x000fce00078e0206 */
.L_x_22515:
[----:B------:R-:W-:Y:S05]  /*6350*/  BSYNC.RECONVERGENT B2 ;  /* 0x0000000000027941 */ /* 0x000fea0003800200 */
.L_x_22512:
[----:B------:R-:W-:Y:S05]  /*6360*/  BRA `(.L_x_22516) ;  /* 0x0000000000207947 */ /* 0x000fea0003800000 */
.L_x_22511:
[----:B------:R-:W-:-:S04]  /*6370*/  LOP3.LUT R6, R33, 0x80000000, R6, 0x48, !PT ;  /* 0x8000000021067812 */ /* 0x000fc800078e4806 */
[----:B------:R-:W-:Y:S01]  /*6380*/  LOP3.LUT R6, R6, 0x7f800000, RZ, 0xfc, !PT ;  /* 0x7f80000006067812 */ /* 0x000fe200078efcff */
[----:B------:R-:W-:Y:S06]  /*6390*/  BRA `(.L_x_22516) ;  /* 0x0000000000147947 */ /* 0x000fec0003800000 */
.L_x_22510:
[----:B------:R-:W-:Y:S01]  /*63a0*/  LOP3.LUT R6, R33, 0x80000000, R6, 0x48, !PT ;  /* 0x8000000021067812 */ /* 0x000fe200078e4806 */
[----:B------:R-:W-:Y:S06]  /*63b0*/  BRA `(.L_x_22516) ;  /* 0x00000000000c7947 */ /* 0x000fec0003800000 */
.L_x_22509:
[----:B------:R-:W0:Y:S01]  /*63c0*/  MUFU.RSQ R6, -QNAN ;  /* 0xffc0000000067908 */ /* 0x000e220000001400 */
[----:B------:R-:W-:Y:S05]  /*63d0*/  BRA `(.L_x_22516) ;  /* 0x0000000000047947 */ /* 0x000fea0003800000 */
.L_x_22508:
[----:B------:R-:W-:-:S07]  /*63e0*/  FADD.FTZ R6, R6, R11 ;  /* 0x0000000b06067221 */ /* 0x000fce0000010000 */
.L_x_22516:
[----:B------:R-:W-:Y:S05]  /*63f0*/  BSYNC.RECONVERGENT B1 ;  /* 0x0000000000017941 */ /* 0x000fea0003800200 */
.L_x_22506:
[----:B------:R-:W-:Y:S01]  /*6400*/  HFMA2 R13, -RZ, RZ, 0, 0 ;  /* 0x00000000ff0d7431 */ /* 0x000fe200000001ff */
[----:B------:R-:W-:-:S04]  /*6410*/  MOV R12, R31 ;  /* 0x0000001f000c7202 */ /* 0x000fc80000000f00 */
[----:B0-----:R-:W-:Y:S05]  /*6420*/  RET.REL.NODEC R12 `(_Z15SoftmaxWarpImplI22BroadcastScaleMaskLoadIffbLm2EiE11DirectStoreIffEfLi1ELi19ELi32ELi1ELb0EL9Algorithm0EEvT_T0_ll) ;  /* 0xffffff980cf47950 */ /* 0x001fea0003c3ffff */
.L_x_22517:
        /* <DEDUP_REMOVED lines=13> */
.L_x_37722:


//--------------------- .text._Z15SoftmaxWarpImplI22BroadcastScaleMaskLoadIffbLm2EiE11DirectStoreIffEfLi1ELi18ELi32ELi1ELb1EL9Algorithm0EEvT_T0_ll --------------------------
	.section	.text._Z15SoftmaxWarpImplI22BroadcastScaleMaskLoadIffbLm2EiE11DirectStoreIffEfLi1ELi18ELi32ELi1ELb1EL9Algorithm0EEvT_T0_ll,"ax",@progbits
	.align	128
        .global         _Z15SoftmaxWarpImplI22BroadcastScaleMaskLoadIffbLm2EiE11DirectStoreIffEfLi1ELi18ELi32ELi1ELb1EL9Algorithm0EEvT_T0_ll
        .type           _Z15SoftmaxWarpImplI22BroadcastScaleMaskLoadIffbLm2EiE11DirectStoreIffEfLi1ELi18ELi32ELi1ELb1EL9Algorithm0EEvT_T0_ll,@function
        .size           _Z15SoftmaxWarpImplI22BroadcastScaleMaskLoadIffbLm2EiE11DirectStoreIffEfLi1ELi18ELi32ELi1ELb1EL9Algorithm0EEvT_T0_ll,(.L_x_37723 - _Z15SoftmaxWarpImplI22BroadcastScaleMaskLoadIffbLm2EiE11DirectStoreIffEfLi1ELi18ELi32ELi1ELb1EL9Algorithm0EEvT_T0_ll)
        .other          _Z15SoftmaxWarpImplI22BroadcastScaleMaskLoadIffbLm2EiE11DirectStoreIffEfLi1ELi18ELi32ELi1ELb1EL9Algorithm0EEvT_T0_ll,@"STO_CUDA_ENTRY STV_DEFAULT"
_Z15SoftmaxWarpImplI22BroadcastScaleMaskLoadIffbLm2EiE11DirectStoreIffEfLi1ELi18ELi32ELi1ELb1EL9Algorithm0EEvT_T0_ll:
.text._Z15SoftmaxWarpImplI22BroadcastScaleMaskLoadIffbLm2EiE11DirectStoreIffEfLi1ELi18ELi32ELi1ELb1EL9Algorithm0EEvT_T0_ll:
        /* <DEDUP_REMOVED lines=29> */
.L_x_22518:
        /* <DEDUP_REMOVED lines=31> */
.L_x_22593:
[----:B01----:R-:W0:Y:S01]  /*03c0*/  LDC.64 R14, c[0x0][0x3f0] ;  /* 0x0000fc00ff0e7b82 */ /* 0x003e220000000a00 */
        /* <DEDUP_REMOVED lines=65> */
.L_x_22521:
[----:B------:R-:W-:Y:S05]  /*07e0*/  BSYNC.RECONVERGENT B1 ;  /* 0x0000000000017941 */ /* 0x000fea0003800200 */
.L_x_22520:
        /* <DEDUP_REMOVED lines=56> */
.L_x_22523:
[----:B------:R-:W-:Y:S05]  /*0b70*/  BSYNC.RECONVERGENT B1 ;  /* 0x0000000000017941 */ /* 0x000fea0003800200 */
.L_x_22522:
        /* <DEDUP_REMOVED lines=58> */
.L_x_22525:
[----:B------:R-:W-:Y:S05]  /*0f20*/  BSYNC.RECONVERGENT B1 ;  /* 0x0000000000017941 */ /* 0x000fea0003800200 */
.L_x_22524:
        /* <DEDUP_REMOVED lines=56> */
.L_x_22527:
[----:B------:R-:W-:Y:S05]  /*12b0*/  BSYNC.RECONVERGENT B1 ;  /* 0x0000000000017941 */ /* 0x000fea0003800200 */
.L_x_22526:
        /* <DEDUP_REMOVED lines=58> */
.L_x_22529:
[----:B------:R-:W-:Y:S05]  /*1660*/  BSYNC.RECONVERGENT B1 ;  /* 0x0000000000017941 */ /* 0x000fea0003800200 */
.L_x_22528:
        /* <DEDUP_REMOVED lines=56> */
.L_x_22531:
[----:B------:R-:W-:Y:S05]  /*19f0*/  BSYNC.RECONVERGENT B1 ;  /* 0x0000000000017941 */ /* 0x000fea0003800200 */
.L_x_22530:
        /* <DEDUP_REMOVED lines=58> */
.L_x_22533:
[----:B------:R-:W-:Y:S05]  /*1da0*/  BSYNC.RECONVERGENT B1 ;  /* 0x0000000000017941 */ /* 0x000fea0003800200 */
.L_x_22532:
        /* <DEDUP_REMOVED lines=56> */
.L_x_22535:
[----:B------:R-:W-:Y:S05]  /*2130*/  BSYNC.RECONVERGENT B1 ;  /* 0x0000000000017941 */ /* 0x000fea0003800200 */
.L_x_22534:
        /* <DEDUP_REMOVED lines=58> */
.L_x_22537:
[----:B------:R-:W-:Y:S05]  /*24e0*/  BSYNC.RECONVERGENT B1 ;  /* 0x0000000000017941 */ /* 0x000fea0003800200 */
.L_x_22536:
        /* <DEDUP_REMOVED lines=56> */
.L_x_22539:
[----:B------:R-:W-:Y:S05]  /*2870*/  BSYNC.RECONVERGENT B1 ;  /* 0x0000000000017941 */ /* 0x000fea0003800200 */
.L_x_22538:
        /* <DEDUP_REMOVED lines=58> */
.L_x_22541:
[----:B------:R-:W-:Y:S05]  /*2c20*/  BSYNC.RECONVERGENT B1 ;  /* 0x0000000000017941 */ /* 0x000fea0003800200 */
.L_x_22540:
        /* <DEDUP_REMOVED lines=56> */
.L_x_22543:
[----:B------:R-:W-:Y:S05]  /*2fb0*/  BSYNC.RECONVERGENT B1 ;  /* 0x0000000000017941 */ /* 0x000fea0003800200 */
.L_x_22542:
        /* <DEDUP_REMOVED lines=64> */
.L_x_22545:
[----:B------:R-:W-:Y:S05]  /*33c0*/  BSYNC.RECONVERGENT B1 ;  /* 0x0000000000017941 */ /* 0x000fea0003800200 */
.L_x_22544:
        /* <DEDUP_REMOVED lines=33> */
[----:B------:R-:W-:Y:S01]  /*35e0*/  @!P5 IMAD.MOV R12, RZ, RZ, -R12 ;  /* 0x000000ffff0cd224 */ /* 0x000fe200078e0a0c */
[----:B0-----:R-:W-:-:S06]  /*35f0*/  ISETP.NE.U32.AND P5, PT, R14, 0x1, PT ;  /* 0x000000010e00780c */ /* 0x001fcc0003fa5070 */
        /* <DEDUP_REMOVED lines=21> */
.L_x_22547:
[----:B------:R-:W-:Y:S05]  /*3750*/  BSYNC.RECONVERGENT B1 ;  /* 0x0000000000017941 */ /* 0x000fea0003800200 */
.L_x_22546:
        /* <DEDUP_REMOVED lines=28> */
[----:B------:R-:W0:Y:S01]  /*3920*/  LDC.64 R14, c[0x0][0x390] ;  /* 0x0000e400ff0e7b82 */ /* 0x000e220000000a00 */
[----:B------:R-:W-:-:S04]  /*3930*/  LOP3.LUT R29, R11, R62, RZ, 0x3c, !PT ;  /* 0x0000003e0b1d7212 */ /* 0x000fc800078e3cff */
[----:B------:R-:W-:-:S06]  /*3940*/  ISETP.GE.AND P4, PT, R29, RZ, PT ;  /* 0x000000ff1d00720c */ /* 0x000fcc0003f86270 */
[----:B------:R-:W-:-:S07]  /*3950*/  @P5 VIADD R12, R12, 0x1 ;  /* 0x000000010c0c5836 */ /* 0x000fce0000000000 */
[----:B------:R-:W-:Y:S02]  /*3960*/  @!P4 IADD3 R12, PT, PT, -R12, RZ, RZ ;  /* 0x000000ff0c0cc210 */ /* 0x000fe40007ffe1ff */
[----:B------:R-:W-:Y:S02]  /*3970*/  @!P6 LOP3.LUT R12, RZ, R62, RZ, 0x33, !PT ;  /* 0x0000003eff0ce212 */ /* 0x000fe400078e33ff */
[----:B-1----:R-:W-:Y:S02]  /*3980*/  ISETP.NE.U32.AND P4, PT, R44, 0x1, PT ;  /* 0x000000012c00780c */ /* 0x002fe40003f85070 */
[----:B0-----:R-:W-:Y:S01]  /*3990*/  ISETP.NE.U32.AND P5, PT, R14, 0x1, PT ;  /* 0x000000010e00780c */ /* 0x001fe20003fa5070 */
        /* <DEDUP_REMOVED lines=19> */
.L_x_22549:
[----:B------:R-:W-:Y:S05]  /*3ad0*/  BSYNC.RECONVERGENT B1 ;  /* 0x0000000000017941 */ /* 0x000fea0003800200 */
.L_x_22548:
        /* <DEDUP_REMOVED lines=31> */
[----:B------:R-:W-:-:S02]  /*3cd0*/  @P1 IADD3 R12, PT, PT, R12, 0x1, RZ ;  /* 0x000000010c0c1810 */ /* 0x000fc40007ffe0ff */
[----:B-1----:R-:W-:Y:S02]  /*3ce0*/  ISETP.NE.U32.AND P1, PT, R44, 0x1, PT ;  /* 0x000000012c00780c */ /* 0x002fe40003f25070 */
[----:B------:R-:W-:Y:S01]  /*3cf0*/  SHF.R.S64 R44, RZ, 0x1e, R11 ;  /* 0x0000001eff2c7819 */ /* 0x000fe2000000100b */
[----:B------:R-:W-:Y:S01]  /*3d00*/  @!P5 IMAD.MOV R12, RZ, RZ, -R12 ;  /* 0x000000ffff0cd224 */ /* 0x000fe200078e0a0c */
[----:B------:R-:W-:Y:S02]  /*3d10*/  @!P4 LOP3.LUT R12, RZ, R64, RZ, 0x33, !PT ;  /* 0x00000040ff0cc212 */ /* 0x000fe400078e33ff */
[----:B------:R-:W-:Y:S02]  /*3d20*/  ISETP.NE.AND.EX P1, PT, R45, RZ, PT, P1 ;  /* 0x000000ff2d00720c */ /* 0x000fe40003f25310 */
[----:B0-----:R-:W-:Y:S01]  /*3d30*/  ISETP.NE.U32.AND P4, PT, R14, 0x1, PT ;  /* 0x000000010e00780c */ /* 0x001fe20003f85070 */
[----:B------:R-:W-:-:S03]  /*3d40*/  IMAD.MOV R14, RZ, RZ, -R12 ;  /* 0x000000ffff0e7224 */ /* 0x000fc600078e0a0c */
        /* <DEDUP_REMOVED lines=16> */
.L_x_22551:
[----:B------:R-:W-:Y:S05]  /*3e50*/  BSYNC.RECONVERGENT B1 ;  /* 0x0000000000017941 */ /* 0x000fea0003800200 */
.L_x_22550:
        /* <DEDUP_REMOVED lines=54> */
.L_x_22553:
[----:B------:R-:W-:Y:S05]  /*41c0*/  BSYNC.RECONVERGENT B1 ;  /* 0x0000000000017941 */ /* 0x000fea0003800200 */
.L_x_22552:
        /* <DEDUP_REMOVED lines=54> */
.L_x_22555:
[----:B------:R-:W-:Y:S05]  /*4530*/  BSYNC.RECONVERGENT B1 ;  /* 0x0000000000017941 */ /* 0x000fea0003800200 */
.L_x_22554:
        /* <DEDUP_REMOVED lines=37> */
[C---:B------:R-:W-:Y:S01]  /*4790*/  FADD R15, R27.reuse, -12583039 ;  /* 0xcb40007f1b0f7421 */ /* 0x040fe20000000000 */
[----:B------:R-:W-:Y:S01]  /*47a0*/  FFMA.SAT R39, R36, R11, 0.5 ;  /* 0x3f00000024277423 */ /* 0x000fe2000000200b */
[----:B------:R-:W-:-:S02]  /*47b0*/  IMAD.SHL.U32 R27, R27, 0x800000, RZ ;  /* 0x008000001b1b7824 */ /* 0x000fc400078e00ff */
[----:B------:R-:W-:Y:S01]  /*47c0*/  FFMA R29, R44, 1.4426950216293334961, -R29 ;  /* 0x3fb8aa3b2c1d7823 */ /* 0x000fe2000000081d */
[----:B------:R-:W-:Y:S01]  /*47d0*/  FFMA R15, R14, 1.4426950216293334961, -R15 ;  /* 0x3fb8aa3b0e0f7823 */ /* 0x000fe2000000080f */
[----:B------:R-:W-:Y:S02]  /*47e0*/  SHF.L.U32 R13, R13, 0x17, RZ ;  /* 0x000000170d0d7819 */ /* 0x000fe400000006ff */
[----:B------:R-:W-:Y:S01]  /*47f0*/  FFMA R35, R44, 1.925963033500011079e-08, R29 ;  /* 0x32a570602c237823 */ /* 0x000fe2000000001d */
[----:B------:R-:W-:Y:S01]  /*4800*/  FFMA R28, R14, 1.925963033500011079e-08, R15 ;  /* 0x32a570600e1c7823 */ /* 0x000fe2000000000f */
[-C--:B------:R-:W-:Y:S01]  /*4810*/  FFMA.SAT R29, R30, R11.reuse, 0.5 ;  /* 0x3f0000001e1d7423 */ /* 0x080fe2000000200b */
[----:B------:R-:W-:Y:S01]  /*4820*/  FFMA.SAT R15, R32, R11, 0.5 ;  /* 0x3f000000200f7423 */ /* 0x000fe2000000200b */
[-C--:B------:R-:W-:Y:S02]  /*4830*/  FFMA.RM R14, R39, R12.reuse, 12582913 ;  /* 0x4b400001270e7423 */ /* 0x080fe4000000400c */
[-C--:B------:R-:W-:Y:S01]  /*4840*/  FFMA.RM R29, R29, R12.reuse, 12582913 ;  /* 0x4b4000011d1d7423 */ /* 0x080fe2000000400c */
[----:B------:R-:W-:Y:S01]  /*4850*/  FFMA.RM R15, R15, R12, 12582913 ;  /* 0x4b4000010f0f7423 */ /* 0x000fe2000000400c */
[----:B------:R-:W0:Y:S02]  /*4860*/  MUFU.EX2 R28, R28 ;  /* 0x0000001c001c7308 */ /* 0x000e240000000800 */
[----:B------:R-:W-:Y:S01]  /*4870*/  FADD R31, R29, -12583039 ;  /* 0xcb40007f1d1f7421 */ /* 0x000fe20000000000 */
[C---:B------:R-:W-:Y:S01]  /*4880*/  FADD R33, R15.reuse, -12583039 ;  /* 0xcb40007f0f217421 */ /* 0x040fe20000000000 */
[----:B------:R-:W-:-:S02]  /*4890*/  SHF.L.U32 R15, R15, 0x17, RZ ;  /* 0x000000170f0f7819 */ /* 0x000fc400000006ff */
[----:B------:R-:W-:Y:S01]  /*48a0*/  FFMA R31, R30, 1.4426950216293334961, -R31 ;  /* 0x3fb8aa3b1e1f7823 */ /* 0x000fe2000000081f */
[----:B------:R-:W-:-:S03]  /*48b0*/  FFMA R33, R32, 1.4426950216293334961, -R33 ;  /* 0x3fb8aa3b20217823 */ /* 0x000fc60000000821 */
[----:B------:R-:W-:Y:S01]  /*48c0*/  FFMA R37, R30, 1.925963033500011079e-08, R31 ;  /* 0x32a570601e257823 */ /* 0x000fe2000000001f */
[----:B------:R-:W-:Y:S01]  /*48d0*/  FFMA R31, R32, 1.925963033500011079e-08, R33 ;  /* 0x32a57060201f7823 */ /* 0x000fe20000000021 */
[----:B------:R-:W-:Y:S02]  /*48e0*/  FFMA.SAT R33, R34, R11, 0.5 ;  /* 0x3f00000022217423 */ /* 0x000fe4000000200b */
[----:B------:R1:W-:Y:S02]  /*48f0*/  MUFU.EX2 R44, R37 ;  /* 0x00000025002c7308 */ /* 0x0003e40000000800 */
[----:B------:R-:W-:-:S04]  /*4900*/  FFMA.RM R30, R33, R12, 12582913 ;  /* 0x4b400001211e7423 */ /* 0x000fc8000000400c */
[C---:B------:R-:W-:Y:S01]  /*4910*/  FADD R33, R30.reuse, -12583039 ;  /* 0xcb40007f1e217421 */ /* 0x040fe20000000000 */
[----:B------:R-:W-:Y:S02]  /*4920*/  IMAD.SHL.U32 R30, R30, 0x800000, RZ ;  /* 0x008000001e1e7824 */ /* 0x000fe400078e00ff */
[----:B-1----:R-:W-:Y:S01]  /*4930*/  FFMA.SAT R37, R48, R11, 0.5 ;  /* 0x3f00000030257423 */ /* 0x002fe2000000200b */
[----:B------:R-:W-:-:S03]  /*4940*/  FFMA R33, R34, 1.4426950216293334961, -R33 ;  /* 0x3fb8aa3b22217823 */ /* 0x000fc60000000821 */
[----:B------:R-:W-:Y:S01]  /*4950*/  FFMA.RM R37, R37, R12, 12582913 ;  /* 0x4b40000125257423 */ /* 0x000fe2000000400c */
[----:B------:R-:W-:Y:S01]  /*4960*/  FFMA R39, R34, 1.925963033500011079e-08, R33 ;  /* 0x32a5706022277823 */ /* 0x000fe20000000021 */
[----:B------:R-:W-:-:S04]  /*4970*/  FADD R33, R14, -12583039 ;  /* 0xcb40007f0e217421 */ /* 0x000fc80000000000 */
[C---:B------:R-:W-:Y:S01]  /*4980*/  FFMA R33, R36.reuse, 1.4426950216293334961, -R33 ;  /* 0x3fb8aa3b24217823 */ /* 0x040fe20000000821 */
[----:B------:R-:W1:Y:S03]  /*4990*/  MUFU.EX2 R39, R39 ;  /* 0x0000002700277308 */ /* 0x000e660000000800 */
[----:B------:R-:W-:Y:S01]  /*49a0*/  FFMA R36, R36, 1.925963033500011079e-08, R33 ;  /* 0x32a5706024247823 */ /* 0x000fe20000000021 */
[----:B0-----:R-:W-:Y:S01]  /*49b0*/  FMUL R33, R27, R28 ;  /* 0x0000001c1b217220 */ /* 0x001fe20000400000 */
[----:B------:R-:W-:-:S03]  /*49c0*/  FFMA.SAT R27, R38, R11, 0.5 ;  /* 0x3f000000261b7423 */ /* 0x000fc6000000200b */
[----:B------:R0:W2:Y:S01]  /*49d0*/  MUFU.EX2 R28, R35 ;  /* 0x00000023001c7308 */ /* 0x0000a20000000800 */
[----:B------:R-:W-:-:S04]  /*49e0*/  FFMA.RM R32, R27, R12, 12582913 ;  /* 0x4b4000011b207423 */ /* 0x000fc8000000400c */
[C---:B------:R-:W-:Y:S01]  /*49f0*/  FADD R27, R32.reuse, -12583039 ;  /* 0xcb40007f201b7421 */ /* 0x040fe20000000000 */
[----:B------:R-:W-:Y:S02]  /*4a00*/  IMAD.SHL.U32 R32, R32, 0x800000, RZ ;  /* 0x0080000020207824 */ /* 0x000fe400078e00ff */
[----:B------:R-:W-:Y:S01]  /*4a10*/  MUFU.EX2 R36, R36 ;  /* 0x0000002400247308 */ /* 0x000fe20000000800 */
[----:B------:R-:W-:Y:S01]  /*4a20*/  FFMA R27, R38, 1.4426950216293334961, -R27 ;  /* 0x3fb8aa3b261b7823 */ /* 0x000fe2000000081b */
[----:B0-----:R-:W-:Y:S01]  /*4a30*/  FFMA.SAT R35, R42, R11, 0.5 ;  /* 0x3f0000002a237423 */ /* 0x001fe2000000200b */
[----:B-1----:R-:W-:Y:S01]  /*4a40*/  FMUL R30, R30, R39 ;  /* 0x000000271e1e7220 */ /* 0x002fe20000400000 */
[-C--:B------:R-:W-:Y:S01]  /*4a50*/  FFMA.SAT R39, R46, R11.reuse, 0.5 ;  /* 0x3f0000002e277423 */ /* 0x080fe2000000200b */
[----:B------:R-:W-:Y:S01]  /*4a60*/  FFMA R38, R38, 1.925963033500011079e-08, R27 ;  /* 0x32a5706026267823 */ /* 0x000fe2000000001b */
[----:B------:R-:W-:Y:S01]  /*4a70*/  FFMA.SAT R27, R40, R11, 0.5 ;  /* 0x3f000000281b7423 */ /* 0x000fe2000000200b */
[----:B------:R-:W-:Y:S01]  /*4a80*/  FFMA.RM R35, R35, R12, 12582913 ;  /* 0x4b40000123237423 */ /* 0x000fe2000000400c */
[----:B--2---:R-:W-:-:S02]  /*4a90*/  FMUL R28, R13, R28 ;  /* 0x0000001c0d1c7220 */ /* 0x004fc40000400000 */
[----:B------:R-:W-:Y:S01]  /*4aa0*/  FFMA.RM R34, R27, R12, 12582913 ;  /* 0x4b4000011b227423 */ /* 0x000fe2000000400c */
[----:B------:R-:W-:-:S03]  /*4ab0*/  IMAD.SHL.U32 R27, R29, 0x800000, RZ ;  /* 0x008000001d1b7824 */ /* 0x000fc600078e00ff */
[C---:B------:R-:W-:Y:S01]  /*4ac0*/  FADD R13, R34.reuse, -12583039 ;  /* 0xcb40007f220d7421 */ /* 0x040fe20000000000 */
[----:B------:R-:W-:Y:S01]  /*4ad0*/  FMUL R27, R27, R44 ;  /* 0x0000002c1b1b7220 */ /* 0x000fe20000400000 */
[----:B------:R-:W-:Y:S01]  /*4ae0*/  SHF.L.U32 R34, R34, 0x17, RZ ;  /* 0x0000001722227819 */ /* 0x000fe200000006ff */
[----:B------:R0:W1:Y:S01]  /*4af0*/  MUFU.EX2 R44, R31 ;  /* 0x0000001f002c7308 */ /* 0x0000620000000800 */
[----:B------:R-:W-:-:S04]  /*4b00*/  FFMA R13, R40, 1.4426950216293334961, -R13 ;  /* 0x3fb8aa3b280d7823 */ /* 0x000fc8000000080d */
[----:B------:R-:W-:Y:S01]  /*4b10*/  FFMA R40, R40, 1.925963033500011079e-08, R13 ;  /* 0x32a5706028287823 */ /* 0x000fe2000000000d */
[C---:B------:R-:W-:Y:S01]  /*4b20*/  FADD R13, R35.reuse, -12583039 ;  /* 0xcb40007f230d7421 */ /* 0x040fe20000000000 */
[----:B------:R-:W-:Y:S01]  /*4b30*/  IMAD.SHL.U32 R35, R35, 0x800000, RZ ;  /* 0x0080000023237824 */ /* 0x000fe200078e00ff */
[----:B0-----:R-:W-:Y:S02]  /*4b40*/  SHF.L.U32 R31, R14, 0x17, RZ ;  /* 0x000000170e1f7819 */ /* 0x001fe400000006ff */
[----:B------:R-:W-:Y:S01]  /*4b50*/  FFMA R13, R42, 1.4426950216293334961, -R13 ;  /* 0x3fb8aa3b2a0d7823 */ /* 0x000fe2000000080d */
[----:B------:R-:W-:-:S03]  /*4b60*/  FFMA.RM R14, R39, R12, 12582913 ;  /* 0x4b400001270e7423 */ /* 0x000fc6000000400c */
[----:B------:R-:W-:Y:S01]  /*4b70*/  FFMA R42, R42, 1.925963033500011079e-08, R13 ;  /* 0x32a570602a2a7823 */ /* 0x000fe2000000000d */
[----:B------:R-:W-:Y:S01]  /*4b80*/  FADD R13, R37, -12583039 ;  /* 0xcb40007f250d7421 */ /* 0x000fe20000000000 */
[----:B------:R-:W-:Y:S01]  /*4b90*/  FADD R39, R14, -12583039 ;  /* 0xcb40007f0e277421 */ /* 0x000fe20000000000 */
[----:B-1----:R-:W-:Y:S01]  /*4ba0*/  FMUL R29, R15, R44 ;  /* 0x0000002c0f1d7220 */ /* 0x002fe20000400000 */
[----:B------:R-:W-:Y:S01]  /*4bb0*/  FMUL R31, R31, R36 ;  /* 0x000000241f1f7220 */ /* 0x000fe20000400000 */
[----:B------:R-:W-:Y:S01]  /*4bc0*/  FFMA R13, R48, 1.4426950216293334961, -R13 ;  /* 0x3fb8aa3b300d7823 */ /* 0x000fe2000000080d */
[----:B------:R-:W-:Y:S01]  /*4bd0*/  FFMA R39, R46, 1.4426950216293334961, -R39 ;  /* 0x3fb8aa3b2e277823 */ /* 0x000fe20000000827 */
[----:B------:R-:W-:Y:S01]  /*4be0*/  SHF.L.U32 R36, R37, 0x17, RZ ;  /* 0x0000001725247819 */ /* 0x000fe200000006ff */
[----:B------:R-:W0:Y:S01]  /*4bf0*/  MUFU.EX2 R42, R42 ;  /* 0x0000002a002a7308 */ /* 0x000e220000000800 */
[----:B------:R-:W-:Y:S01]  /*4c00*/  FFMA R48, R48, 1.925963033500011079e-08, R13 ;  /* 0x32a5706030307823 */ /* 0x000fe2000000000d */
[----:B------:R-:W-:Y:S01]  /*4c10*/  FFMA.SAT R13, R50, R11, 0.5 ;  /* 0x3f000000320d7423 */ /* 0x000fe2000000200b */
[----:B------:R-:W-:Y:S01]  /*4c20*/  FFMA R46, R46, 1.925963033500011079e-08, R39 ;  /* 0x32a570602e2e7823 */ /* 0x000fe20000000027 */
[----:B------:R-:W-:-:S02]  /*4c30*/  SHF.L.U32 R14, R14, 0x17, RZ ;  /* 0x000000170e0e7819 */ /* 0x000fc400000006ff */
[----:B------:R-:W-:Y:S02]  /*4c40*/  FFMA.RM R13, R13, R12, 12582913 ;  /* 0x4b4000010d0d7423 */ /* 0x000fe4000000400c */
[----:B------:R-:W1:Y:S02]  /*4c50*/  MUFU.EX2 R39, R40 ;  /* 0x0000002800277308 */ /* 0x000e640000000800 */
[C---:B------:R-:W-:Y:S01]  /*4c60*/  FADD R15, R13.reuse, -12583039 ;  /* 0xcb40007f0d0f7421 */ /* 0x040fe20000000000 */
[----:B------:R-:W-:-:S03]  /*4c70*/  IMAD.SHL.U32 R13, R13, 0x800000, RZ ;  /* 0x008000000d0d7824 */ /* 0x000fc600078e00ff */
[----:B------:R-:W-:Y:S01]  /*4c80*/  FFMA R15, R50, 1.4426950216293334961, -R15 ;  /* 0x3fb8aa3b320f7823 */ /* 0x000fe2000000080f */
[----:B0-----:R-:W-:-:S03]  /*4c90*/  FMUL R35, R35, R42 ;  /* 0x0000002a23237220 */ /* 0x001fc60000400000 */
[----:B------:R-:W-:Y:S02]  /*4ca0*/  FFMA R50, R50, 1.925963033500011079e-08, R15 ;  /* 0x32a5706032327823 */ /* 0x000fe4000000000f */
[----:B------:R-:W0:Y:S01]  /*4cb0*/  MUFU.EX2 R15, R38 ;  /* 0x00000026000f7308 */ /* 0x000e220000000800 */
[----:B-1----:R-:W-:-:S07]  /*4cc0*/  FMUL R34, R34, R39 ;  /* 0x0000002722227220 */ /* 0x002fce0000400000 */
        /* <DEDUP_REMOVED lines=19> */
[----:B------:R-:W-:Y:S01]  /*4e00*/  MUFU.EX2 R45, R60 ;  /* 0x0000003c002d7308 */ /* 0x000fe20000000800 */
[----:B0-----:R-:W-:Y:S02]  /*4e10*/  FMUL R42, R15, R58 ;  /* 0x0000003a0f2a7220 */ /* 0x001fe40000400000 */
[C---:B------:R-:W-:Y:S01]  /*4e20*/  FADD R43, R39.reuse, -12583039 ;  /* 0xcb40007f272b7421 */ /* 0x040fe20000000000 */
[----:B------:R-:W-:-:S03]  /*4e30*/  IMAD.SHL.U32 R39, R39, 0x800000, RZ ;  /* 0x0080000027277824 */ /* 0x000fc600078e00ff */
[----:B------:R-:W-:Y:S01]  /*4e40*/  FFMA R43, R62, 1.4426950216293334961, -R43 ;  /* 0x3fb8aa3b3e2b7823 */ /* 0x000fe2000000082b */
[----:B-1----:R-:W-:-:S03]  /*4e50*/  FMUL R36, R36, R41 ;  /* 0x0000002924247220 */ /* 0x002fc60000400000 */
[----:B------:R-:W-:Y:S01]  /*4e60*/  FFMA R62, R62, 1.925963033500011079e-08, R43 ;  /* 0x32a570603e3e7823 */ /* 0x000fe2000000002b */
[----:B------:R-:W-:-:S04]  /*4e70*/  FFMA.SAT R43, R64, R11, 0.5 ;  /* 0x3f000000402b7423 */ /* 0x000fc8000000200b */
        /* <DEDUP_REMOVED lines=27> */
[----:B------:R-:W-:Y:S01]  /*5030*/  FADD R40, R41, R30 ;  /* 0x0000001e29287221 */ /* 0x000fe20000000000 */
[----:B------:R-:W-:Y:S01]  /*5040*/  FMUL R41, R38, R45 ;  /* 0x0000002d26297220 */ /* 0x000fe20000400000 */
[----:B-1----:R-:W-:Y:S02]  /*5050*/  FMUL R38, R11, R54 ;  /* 0x000000360b267220 */ /* 0x002fe40000400000 */
[----:B------:R-:W-:Y:S01]  /*5060*/  FADD R13, R40, R31 ;  /* 0x0000001f280d7221 */ /* 0x000fe20000000000 */
[----:B------:R-:W-:Y:S01]  /*5070*/  FMUL R40, R39, R62 ;  /* 0x0000003e27287220 */ /* 0x000fe20000400000 */
[----:B------:R-:W-:Y:S01]  /*5080*/  FMUL R39, R37, R64 ;  /* 0x0000004025277220 */ /* 0x000fe20000400000 */
        /* <DEDUP_REMOVED lines=22> */
.L_x_22605:
        /* <DEDUP_REMOVED lines=12> */
[----:B0-----:R-:W-:Y:S05]  /*52b0*/  CALL.REL.NOINC `($__internal_346_$__cuda_sm3x_div_rn_noftz_f32_slowpath) ;  /* 0x0000002400787944 */ /* 0x001fea0003c00000 */
[----:B------:R-:W-:-:S07]  /*52c0*/  MOV R45, R11 ;  /* 0x0000000b002d7202 */ /* 0x000fce0000000f00 */
.L_x_22558:
[----:B------:R-:W-:Y:S05]  /*52d0*/  BSYNC.RECONVERGENT B3 ;  /* 0x0000000000037941 */ /* 0x000fea0003800200 */
.L_x_22557:
        /* <DEDUP_REMOVED lines=12> */
[----:B0-----:R-:W-:Y:S05]  /*53a0*/  CALL.REL.NOINC `($__internal_346_$__cuda_sm3x_div_rn_noftz_f32_slowpath) ;  /* 0x00000024003c7944 */ /* 0x001fea0003c00000 */
[----:B------:R-:W-:-:S07]  /*53b0*/  IMAD.MOV.U32 R47, RZ, RZ, R11 ;  /* 0x000000ffff2f7224 */ /* 0x000fce00078e000b */
.L_x_22560:
[----:B------:R-:W-:Y:S05]  /*53c0*/  BSYNC.RECONVERGENT B3 ;  /* 0x0000000000037941 */ /* 0x000fea0003800200 */
.L_x_22559:
        /* <DEDUP_REMOVED lines=12> */
[----:B0-----:R-:W-:Y:S05]  /*5490*/  CALL.REL.NOINC `($__internal_346_$__cuda_sm3x_div_rn_noftz_f32_slowpath) ;  /* 0x0000002400007944 */ /* 0x001fea0003c00000 */
[----:B------:R-:W-:-:S07]  /*54a0*/  MOV R49, R11 ;  /* 0x0000000b00317202 */ /* 0x000fce0000000f00 */
.L_x_22562:
[----:B------:R-:W-:Y:S05]  /*54b0*/  BSYNC.RECONVERGENT B3 ;  /* 0x0000000000037941 */ /* 0x000fea0003800200 */
.L_x_22561:
        /* <DEDUP_REMOVED lines=14> */
.L_x_22564:
[----:B------:R-:W-:Y:S05]  /*55a0*/  BSYNC.RECONVERGENT B3 ;  /* 0x0000000000037941 */ /* 0x000fea0003800200 */
.L_x_22563:
        /* <DEDUP_REMOVED lines=14> */
.L_x_22566:
[----:B------:R-:W-:Y:S05]  /*5690*/  BSYNC.RECONVERGENT B3 ;  /* 0x0000000000037941 */ /* 0x000fea0003800200 */
.L_x_22565:
        /* <DEDUP_REMOVED lines=14> */
.L_x_22568:
[----:B------:R-:W-:Y:S05]  /*5780*/  BSYNC.RECONVERGENT B3 ;  /* 0x0000000000037941 */ /* 0x000fea0003800200 */
.L_x_22567:
        /* <DEDUP_REMOVED lines=14> */
.L_x_22570:
[----:B------:R-:W-:Y:S05]  /*5870*/  BSYNC.RECONVERGENT B3 ;  /* 0x0000000000037941 */ /* 0x000fea0003800200 */
.L_x_22569:
        /* <DEDUP_REMOVED lines=14> */
.L_x_22572:
[----:B------:R-:W-:Y:S05]  /*5960*/  BSYNC.RECONVERGENT B3 ;  /* 0x0000000000037941 */ /* 0x000fea0003800200 */
.L_x_22571:
        /* <DEDUP_REMOVED lines=14> */
.L_x_22574:
[----:B------:R-:W-:Y:S05]  /*5a50*/  BSYNC.RECONVERGENT B3 ;  /* 0x0000000000037941 */ /* 0x000fea0003800200 */
.L_x_22573:
        /* <DEDUP_REMOVED lines=14> */
.L_x_22576:
[----:B------:R-:W-:Y:S05]  /*5b40*/  BSYNC.RECONVERGENT B3 ;  /* 0x0000000000037941 */ /* 0x000fea0003800200 */
.L_x_22575:
        /* <DEDUP_REMOVED lines=14> */
.L_x_22578:
[----:B------:R-:W-:Y:S05]  /*5c30*/  BSYNC.RECONVERGENT B3 ;  /* 0x0000000000037941 */ /* 0x000fea0003800200 */
.L_x_22577:
        /* <DEDUP_REMOVED lines=14> */
.L_x_22580:
[----:B------:R-:W-:Y:S05]  /*5d20*/  BSYNC.RECONVERGENT B3 ;  /* 0x0000000000037941 */ /* 0x000fea0003800200 */
.L_x_22579:
        /* <DEDUP_REMOVED lines=14> */
.L_x_22582:
[----:B------:R-:W-:Y:S05]  /*5e10*/  BSYNC.RECONVERGENT B3 ;  /* 0x0000000000037941 */ /* 0x000fea0003800200 */
.L_x_22581:
        /* <DEDUP_REMOVED lines=14> */
.L_x_22584:
[----:B------:R-:W-:Y:S05]  /*5f00*/  BSYNC.RECONVERGENT B3 ;  /* 0x0000000000037941 */ /* 0x000fea0003800200 */
.L_x_22583:
        /* <DEDUP_REMOVED lines=14> */
.L_x_22586:
[----:B------:R-:W-:Y:S05]  /*5ff0*/  BSYNC.RECONVERGENT B3 ;  /* 0x0000000000037941 */ /* 0x000fea0003800200 */
.L_x_22585:
        /* <DEDUP_REMOVED lines=14> */
.L_x_22588:
[----:B------:R-:W-:Y:S05]  /*60e0*/  BSYNC.RECONVERGENT B3 ;  /* 0x0000000000037941 */ /* 0x000fea0003800200 */
.L_x_22587:
        /* <DEDUP_REMOVED lines=14> */
.L_x_22590:
[----:B------:R-:W-:Y:S05]  /*61d0*/  BSYNC.RECONVERGENT B3 ;  /* 0x0000000000037941 */ /* 0x000fea0003800200 */
.L_x_22589:
        /* <DEDUP_REMOVED lines=13> */
.L_x_22592:
[----:B------:R-:W-:Y:S05]  /*62b0*/  BSYNC.RECONVERGENT B3 ;  /* 0x0000000000037941 */ /* 0x000fea0003800200 */
.L_x_22591:
[----:B------:R-:W-:Y:S02]  /*62c0*/  HFMA2 R13, -RZ, RZ, 0, 0 ;  /* 0x00000000ff0d7431 */ /* 0x000fe400000001ff */
[----:B------:R-:W-:Y:S01]  /*62d0*/  IMAD R14, R5, UR46, RZ ;  /* 0x0000002e050e7c24 */ /* 0x000fe2000f8e02ff */
[----:B------:R-:W-:Y:S01]  /*62e0*/  @!P0 R2UR UR4, R52 ;  /* 0x00000000340482ca */ /* 0x000fe200000e0000 */
[----:B------:R-:W-:Y:S01]  /*62f0*/  IMAD.MOV.U32 R12, RZ, RZ, R2 ;  /* 0x000000ffff0c7224 */ /* 0x000fe200078e0002 */
[----:B------:R-:W-:Y:S01]  /*6300*/  @!P0 R2UR UR5, R53 ;  /* 0x00000000350582ca */ /* 0x000fe200000e0000 */
[C---:B------:R-:W-:Y:S01]  /*6310*/  IMAD R15, R3.reuse, UR47, R14 ;  /* 0x0000002f030f7c24 */ /* 0x040fe2000f8e020e */
[----:B------:R-:W-:Y:S02]  /*6320*/  ISETP.GE.U32.AND P1, PT, R4, UR42, PT ;  /* 0x0000002a04007c0c */ /* 0x000fe4000bf26070 */
[----:B------:R-:W-:Y:S01]  /*6330*/  ISETP.GE.U32.AND P2, PT, R6, UR42, PT ;  /* 0x0000002a06007c0c */ /* 0x000fe2000bf46070 */
[----:B------:R-:W-:Y:S01]  /*6340*/  IMAD.WIDE.U32 R12, R3, UR46, R12 ;  /* 0x0000002e030c7c25 */ /* 0x000fe2000f8e000c */
[----:B------:R-:W-:-:S02]  /*6350*/  ISETP.GE.U32.AND P3, PT, R7, UR42, PT ;  /* 0x0000002a07007c0c */ /* 0x000fc4000bf66070 */
[----:B------:R-:W-:Y:S01]  /*6360*/  ISETP.GE.AND.EX P1, PT, RZ, UR43, PT, P1 ;  /* 0x0000002bff007c0c */ /* 0x000fe2000bf26310 */
[----:B------:R-:W-:Y:S01]  /*6370*/  IMAD.IADD R13, R13, 0x1, R15 ;  /* 0x000000010d0d7824 */ /* 0x000fe200078e020f */
[C---:B------:R-:W-:Y:S02]  /*6380*/  LEA R14, P4, R12.reuse, UR48, 0x2 ;  /* 0x000000300c0e7c11 */ /* 0x040fe4000f8810ff */
[----:B------:R-:W-:Y:S02]  /*6390*/  ISETP.GE.AND.EX P2, PT, RZ, UR43, PT, P2 ;  /* 0x0000002bff007c0c */ /* 0x000fe4000bf46320 */
[----:B------:R-:W-:Y:S02]  /*63a0*/  LEA.HI.X R15, R12, UR49, R13, 0x2, P4 ;  /* 0x000000310c0f7c11 */ /* 0x000fe4000a0f140d */
[----:B------:R-:W-:Y:S02]  /*63b0*/  ISETP.GE.AND.EX P3, PT, RZ, UR43, PT, P3 ;  /* 0x0000002bff007c0c */ /* 0x000fe4000bf66330 */
[----:B------:R-:W-:Y:S01]  /*63c0*/  ISETP.GE.U32.AND P4, PT, R9, UR42, PT ;  /* 0x0000002a09007c0c */ /* 0x000fe2000bf86070 */
[----:B------:R1:W-:Y:S01]  /*63d0*/  @!P0 STG.E desc[UR4][R14.64], R45 ;  /* 0x0000002d0e008986 */ /* 0x0003e2000c101904 */
        /* <DEDUP_REMOVED lines=8> */
[----:B------:R-:W-:Y:S02]  /*6460*/  ISETP.GE.U32.AND P6, PT, R16, UR42, PT ;  /* 0x0000002a10007c0c */ /* 0x000fe4000bfc6070 */
        /* <DEDUP_REMOVED lines=9> */
[----:B------:R-:W-:Y:S02]  /*6500*/  ISETP.GE.AND.EX P4, PT, RZ, UR43, PT, P4 ;  /* 0x0000002bff007c0c */ /* 0x000fe4000bf86340 */
[----:B------:R-:W-:Y:S01]  /*6510*/  ISETP.GE.AND.EX P3, PT, RZ, UR43, PT, P3 ;  /* 0x0000002bff007c0c */ /* 0x000fe2000bf66330 */
[----:B------:R1:W-:Y:S01]  /*6520*/  @!P0 STG.E desc[UR4][R14.64+0x200], R29 ;  /* 0x0002001d0e008986 */ /* 0x0003e2000c101904 */
        /* <DEDUP_REMOVED lines=63> */
.L_x_22519:
[----:B------:R-:W-:Y:S05]  /*6920*/  EXIT ;  /* 0x000000000000794d */ /* 0x000fea0003800000 */
.L_x_22556:
[----:B------:R-:W-:Y:S01]  /*6930*/  BSSY B1, `(.L_x_22594) ;  /* 0x0000007000017945 */ /* 0x000fe20003800000 */
[----:B------:R-:W-:Y:S01]  /*6940*/  MOV R12, 0x10 ;  /* 0x00000010000c7802 */ /* 0x000fe20000000f00 */
[----:B------:R-:W-:Y:S01]  /*6950*/  IMAD.MOV.U32 R11, RZ, RZ, 0x1f ;  /* 0x0000001fff0b7424 */ /* 0x000fe200078e00ff */
[----:B------:R-:W-:-:S07]  /*6960*/  MOV R15, 0xffffffff ;  /* 0xffffffff000f7802 */ /* 0x000fce0000000f00 */
[----:B------:R-:W-:Y:S05]  /*6970*/  WARPSYNC.COLLECTIVE R15, `(.L_x_22595) ;  /* 0x000000000f087348 */ /* 0x000fea0003c00000 */
[----:B------:R0:W1:Y:S02]  /*6980*/  SHFL.BFLY P6, R14, R13, R12, R11 ;  /* 0x0c00000c0d0e7389 */ /* 0x00006400000c000b */
[----:B01----:R-:W-:Y:S05]  /*6990*/  ENDCOLLECTIVE ;  /* 0x000000000000791b */ /* 0x003fea0003800000 */
.L_x_22595:
[----:B------:R-:W-:Y:S05]  /*69a0*/  BSYNC B1 ;  /* 0x0000000000017941 */ /* 0x000fea0003800000 */
.L_x_22594:
[----:B------:R-:W-:Y:S01]  /*69b0*/  HFMA2 R11, -RZ, RZ, 0, 1.847743988037109375e-06 ;  /* 0x0000001fff0b7431 */ /* 0x000fe200000001ff */
[----:B------:R-:W-:Y:S01]  /*69c0*/  FMNMX R13, R14, R13, !PT ;  /* 0x0000000d0e0d7209 */ /* 0x000fe20007800000 */
[----:B------:R-:W-:Y:S02]  /*69d0*/  IMAD.MOV.U32 R12, RZ, RZ, 0x8 ;  /* 0x00000008ff0c7424 */ /* 0x000fe400078e00ff */
[----:B------:R-:W-:-:S07]  /*69e0*/  IMAD.MOV.U32 R15, RZ, RZ, -0x1 ;  /* 0xffffffffff0f7424 */ /* 0x000fce00078e00ff */
[----:B------:R-:W-:Y:S05]  /*69f0*/  WARPSYNC.COLLECTIVE R15, `(.L_x_22596) ;  /* 0x000000000f087348 */ /* 0x000fea0003c00000 */
[----:B------:R0:W1:Y:S02]  /*6a00*/  SHFL.BFLY P6, R14, R13, R12, R11 ;  /* 0x0c00000c0d0e7389 */ /* 0x00006400000c000b */
[----:B01----:R-:W-:Y:S05]  /*6a10*/  ENDCOLLECTIVE ;  /* 0x000000000000791b */ /* 0x003fea0003800000 */
.L_x_22596:
[----:B------:R-:W-:Y:S01]  /*6a20*/  IMAD.MOV.U32 R12, RZ, RZ, 0x4 ;  /* 0x00000004ff0c7424 */ /* 0x000fe200078e00ff */
[----:B------:R-:W-:-:S04]  /*6a30*/  FMNMX R29, R13, R14, !PT ;  /* 0x0000000e0d1d7209 */ /* 0x000fc80007800000 */
[----:B------:R-:W-:-:S07]  /*6a40*/  MOV R13, R29 ;  /* 0x0000001d000d7202 */ /* 0x000fce0000000f00 */
[----:B------:R-:W-:Y:S05]  /*6a50*/  WARPSYNC.COLLECTIVE R15, `(.L_x_22597) ;  /* 0x000000000f087348 */ /* 0x000fea0003c00000 */
[----:B------:R0:W1:Y:S02]  /*6a60*/  SHFL.BFLY P6, R14, R13, R12, R11 ;  /* 0x0c00000c0d0e7389 */ /* 0x00006400000c000b */
[----:B01----:R-:W-:Y:S05]  /*6a70*/  ENDCOLLECTIVE ;  /* 0x000000000000791b */ /* 0x003fea0003800000 */
.L_x_22597:
[----:B------:R-:W-:Y:S01]  /*6a80*/  IMAD.MOV.U32 R12, RZ, RZ, 0x2 ;  /* 0x00000002ff0c7424 */ /* 0x000fe200078e00ff */
[----:B------:R-:W-:-:S04]  /*6a90*/  FMNMX R31, R29, R14, !PT ;  /* 0x0000000e1d1f7209 */ /* 0x000fc80007800000 */
[----:B------:R-:W-:-:S07]  /*6aa0*/  MOV R13, R31 ;  /* 0x0000001f000d7202 */ /* 0x000fce0000000f00 */
[----:B------:R-:W-:Y:S05]  /*6ab0*/  WARPSYNC.COLLECTIVE R15, `(.L_x_22598) ;  /* 0x000000000f087348 */ /* 0x000fea0003c00000 */
[----:B------:R0:W1:Y:S02]  /*6ac0*/  SHFL.BFLY P6, R14, R13, R12, R11 ;  /* 0x0c00000c0d0e7389 */ /* 0x00006400000c000b */
[----:B01----:R-:W-:Y:S05]  /*6ad0*/  ENDCOLLECTIVE ;  /* 0x000000000000791b */ /* 0x003fea0003800000 */
.L_x_22598:
[----:B------:R-:W-:Y:S01]  /*6ae0*/  IMAD.MOV.U32 R12, RZ, RZ, 0x1 ;  /* 0x00000001ff0c7424 */ /* 0x000fe200078e00ff */
[----:B------:R-:W-:-:S04]  /*6af0*/  FMNMX R33, R31, R14, !PT ;  /* 0x0000000e1f217209 */ /* 0x000fc80007800000 */
[----:B------:R-:W-:-:S07]  /*6b00*/  MOV R13, R33 ;  /* 0x00000021000d7202 */ /* 0x000fce0000000f00 */
[----:B------:R-:W-:Y:S05]  /*6b10*/  WARPSYNC.COLLECTIVE R15, `(.L_x_22599) ;  /* 0x000000000f087348 */ /* 0x000fea0003c00000 */
[----:B------:R0:W1:Y:S02]  /*6b20*/  SHFL.BFLY P6, R14, R13, R12, R11 ;  /* 0x0c00000c0d0e7389 */ /* 0x00006400000c000b */
[----:B01----:R-:W-:Y:S05]  /*6b30*/  ENDCOLLECTIVE ;  /* 0x000000000000791b */ /* 0x003fea0003800000 */
.L_x_22599:
        /* <DEDUP_REMOVED lines=26> */
[----:B------:R-:W-:-:S03]  /*6ce0*/  FADD R56, -R33, R56 ;  /* 0x0000003821387221 */ /* 0x000fc60000000100 */
        /* <DEDUP_REMOVED lines=162> */
.L_x_22600:
[----:B------:R-:W-:Y:S02]  /*7710*/  HFMA2 R12, -RZ, RZ, 0, 4.76837158203125e-07 ;  /* 0x00000008ff0c7431 */ /* 0x000fe400000001ff */
[----:B------:R-:W-:-:S04]  /*7720*/  FADD R45, R13, R14 ;  /* 0x0000000e0d2d7221 */ /* 0x000fc80000000000 */
[----:B------:R-:W-:-:S07]  /*7730*/  IMAD.MOV.U32 R13, RZ, RZ, R45 ;  /* 0x000000ffff0d7224 */ /* 0x000fce00078e002d */
[----:B------:R-:W-:Y:S05]  /*7740*/  WARPSYNC.COLLECTIVE R15, `(.L_x_22601) ;  /* 0x000000000f087348 */ /* 0x000fea0003c00000 */
[----:B------:R0:W1:Y:S02]  /*7750*/  SHFL.BFLY P6, R14, R13, R12, R11 ;  /* 0x0c00000c0d0e7389 */ /* 0x00006400000c000b */
[----:B01----:R-:W-:Y:S05]  /*7760*/  ENDCOLLECTIVE ;  /* 0x000000000000791b */ /* 0x003fea0003800000 */
.L_x_22601:
[----:B------:R-:W-:Y:S01]  /*7770*/  MOV R12, 0x4 ;  /* 0x00000004000c7802 */ /* 0x000fe20000000f00 */
[----:B------:R-:W-:-:S04]  /*7780*/  FADD R46, R45, R14 ;  /* 0x0000000e2d2e7221 */ /* 0x000fc80000000000 */
[----:B------:R-:W-:-:S07]  /*7790*/  IMAD.MOV.U32 R13, RZ, RZ, R46 ;  /* 0x000000ffff0d7224 */ /* 0x000fce00078e002e */
[----:B------:R-:W-:Y:S05]  /*77a0*/  WARPSYNC.COLLECTIVE R15, `(.L_x_22602) ;  /* 0x000000000f087348 */ /* 0x000fea0003c00000 */
[----:B------:R0:W1:Y:S02]  /*77b0*/  SHFL.BFLY P6, R14, R13, R12, R11 ;  /* 0x0c00000c0d0e7389 */ /* 0x00006400000c000b */
[----:B01----:R-:W-:Y:S05]  /*77c0*/  ENDCOLLECTIVE ;  /* 0x000000000000791b */ /* 0x003fea0003800000 */
.L_x_22602:
[----:B------:R-:W-:Y:S02]  /*77d0*/  HFMA2 R12, -RZ, RZ, 0, 1.1920928955078125e-07 ;  /* 0x00000002ff0c7431 */ /* 0x000fe400000001ff */
[----:B------:R-:W-:-:S04]  /*77e0*/  FADD R47, R46, R14 ;  /* 0x0000000e2e2f7221 */ /* 0x000fc80000000000 */
[----:B------:R-:W-:-:S07]  /*77f0*/  IMAD.MOV.U32 R13, RZ, RZ, R47 ;  /* 0x000000ffff0d7224 */ /* 0x000fce00078e002f */
[----:B------:R-:W-:Y:S05]  /*7800*/  WARPSYNC.COLLECTIVE R15, `(.L_x_22603) ;  /* 0x000000000f087348 */ /* 0x000fea0003c00000 */
[----:B------:R0:W1:Y:S02]  /*7810*/  SHFL.BFLY P6, R14, R13, R12, R11 ;  /* 0x0c00000c0d0e7389 */ /* 0x00006400000c000b */
[----:B01----:R-:W-:Y:S05]  /*7820*/  ENDCOLLECTIVE ;  /* 0x000000000000791b */ /* 0x003fea0003800000 */
.L_x_22603:
[----:B------:R-:W-:Y:S01]  /*7830*/  MOV R12, 0x1 ;  /* 0x00000001000c7802 */ /* 0x000fe20000000f00 */
[----:B------:R-:W-:-:S04]  /*7840*/  FADD R48, R47, R14 ;  /* 0x0000000e2f307221 */ /* 0x000fc80000000000 */
[----:B------:R-:W-:-:S07]  /*7850*/  IMAD.MOV.U32 R13, RZ, RZ, R48 ;  /* 0x000000ffff0d7224 */ /* 0x000fce00078e0030 */
[----:B------:R-:W-:Y:S05]  /*7860*/  WARPSYNC.COLLECTIVE R15, `(.L_x_22604) ;  /* 0x000000000f087348 */ /* 0x000fea0003c00000 */
[----:B------:R0:W1:Y:S02]  /*7870*/  SHFL.BFLY P6, R14, R13, R12, R11 ;  /* 0x0c00000c0d0e7389 */ /* 0x00006400000c000b */
[----:B01----:R-:W-:Y:S05]  /*7880*/  ENDCOLLECTIVE ;  /* 0x000000000000791b */ /* 0x003fea0003800000 */
.L_x_22604:
[----:B------:R-:W-:Y:S05]  /*7890*/  BRA `(.L_x_22605) ;  /* 0xffffffd800547947 */ /* 0x000fea000383ffff */
        .weak           $__internal_346_$__cuda_sm3x_div_rn_noftz_f32_slowpath
        .type           $__internal_346_$__cuda_sm3x_div_rn_noftz_f32_slowpath,@function
        .size           $__internal_346_$__cuda_sm3x_div_rn_noftz_f32_slowpath,(.L_x_37723 - $__internal_346_$__cuda_sm3x_div_rn_noftz_f32_slowpath)
$__internal_346_$__cuda_sm3x_div_rn_noftz_f32_slowpath:
        /* <DEDUP_REMOVED lines=35> */
.L_x_22607:
        /* <DEDUP_REMOVED lines=51> */
.L_x_22614:
[----:B------:R-:W-:-:S04]  /*7e00*/  LOP3.LUT R11, R11, 0x80000000, RZ, 0xc0, !PT ;  /* 0x800000000b0b7812 */ /* 0x000fc800078ec0ff */
[----:B------:R-:W-:Y:S01]  /*7e10*/  LOP3.LUT R11, R11, 0x7f800000, RZ, 0xfc, !PT ;  /* 0x7f8000000b0b7812 */ /* 0x000fe200078efcff */
[----:B------:R-:W-:Y:S06]  /*7e20*/  BRA `(.L_x_22615) ;  /* 0x0000000000047947 */ /* 0x000fec0003800000 */
.L_x_22613:
[----:B------:R-:W-:-:S07]  /*7e30*/  LEA R11, R50, R11, 0x17 ;  /* 0x0000000b320b7211 */ /* 0x000fce00078eb8ff */
.L_x_22615:
[----:B------:R-:W-:Y:S05]  /*7e40*/  BSYNC.RECONVERGENT B2 ;  /* 0x0000000000027941 */ /* 0x000fea0003800200 */
.L_x_22612:
[----:B------:R-:W-:Y:S05]  /*7e50*/  BRA `(.L_x_22616) ;  /* 0x0000000000207947 */ /* 0x000fea0003800000 */
.L_x_22611:
[----:B------:R-:W-:-:S04]  /*7e60*/  LOP3.LUT R11, R12, 0x80000000, R33, 0x48, !PT ;  /* 0x800000000c0b7812 */ /* 0x000fc800078e4821 */
[----:B------:R-:W-:Y:S01]  /*7e70*/  LOP3.LUT R11, R11, 0x7f800000, RZ, 0xfc, !PT ;  /* 0x7f8000000b0b7812 */ /* 0x000fe200078efcff */
[----:B------:R-:W-:Y:S06]  /*7e80*/  BRA `(.L_x_22616) ;  /* 0x0000000000147947 */ /* 0x000fec0003800000 */
.L_x_22610:
[----:B------:R-:W-:Y:S01]  /*7e90*/  LOP3.LUT R11, R12, 0x80000000, R33, 0x48, !PT ;  /* 0x800000000c0b7812 */ /* 0x000fe200078e4821 */
[----:B------:R-:W-:Y:S06]  /*7ea0*/  BRA `(.L_x_22616) ;  /* 0x00000000000c7947 */ /* 0x000fec0003800000 */
.L_x_22609:
[----:B------:R-:W0:Y:S01]  /*7eb0*/  MUFU.RSQ R11, -QNAN ;  /* 0xffc00000000b7908 */ /* 0x000e220000001400 */
[----:B------:R-:W-:Y:S05]  /*7ec0*/  BRA `(.L_x_22616) ;  /* 0x0000000000047947 */ /* 0x000fea0003800000 */
.L_x_22608:
[----:B------:R-:W-:-:S07]  /*7ed0*/  FADD.FTZ R11, R33, R12 ;  /* 0x0000000c210b7221 */ /* 0x000fce0000010000 */
.L_x_22616:
[----:B------:R-:W-:Y:S05]  /*7ee0*/  BSYNC.RECONVERGENT B1 ;  /* 0x0000000000017941 */ /* 0x000fea0003800200 */
.L_x_22606:
[----:B------:R-:W-:Y:S02]  /*7ef0*/  HFMA2 R13, -RZ, RZ, 0, 0 ;  /* 0x00000000ff0d7431 */ /* 0x000fe400000001ff */
[----:B------:R-:W-:-:S04]  /*7f00*/  IMAD.MOV.U32 R12, RZ, RZ, R15 ;  /* 0x000000ffff0c7224 */ /* 0x000fc800078e000f */
[----:B0-----:R-:W-:Y:S05]  /*7f10*/  RET.REL.NODEC R12 `(_Z15SoftmaxWarpImplI22BroadcastScaleMaskLoadIffbLm2EiE11DirectStoreIffEfLi1ELi18ELi32ELi1ELb1EL9Algorithm0EEvT_T0_ll) ;  /* 0xffffff800c387950 */ /* 0x001fea0003c3ffff */
.L_x_22617:
        /* <DEDUP_REMOVED lines=14> */
.L_x_37723:


//--------------------- .text._Z15SoftmaxWarpImplI22BroadcastScaleMaskLoadIffbLm2EiE11DirectStoreIffEfLi1ELi18ELi32ELi1ELb0EL9Algorithm0EEvT_T0_ll --------------------------
	.section	.text._Z15SoftmaxWarpImplI22BroadcastScaleMaskLoadIffbLm2EiE11DirectStoreIffEfLi1ELi18ELi32ELi1ELb0EL9Algorithm0EEvT_T0_ll,"ax",@progbits
	.align	128
        .global         _Z15SoftmaxWarpImplI22BroadcastScaleMaskLoadIffbLm2EiE11DirectStoreIffEfLi1ELi18ELi32ELi1ELb0EL9Algorithm0EEvT_T0_ll
        .type           _Z15SoftmaxWarpImplI22BroadcastScaleMaskLoadIffbLm2EiE11DirectStoreIffEfLi1ELi18ELi32ELi1ELb0EL9Algorithm0EEvT_T0_ll,@function
        .size           _Z15SoftmaxWarpImplI22BroadcastScaleMaskLoadIffbLm2EiE11DirectStoreIffEfLi1ELi18ELi32ELi1ELb0EL9Algorithm0EEvT_T0_ll,(.L_x_37724 - _Z15SoftmaxWarpImplI22BroadcastScaleMaskLoadIffbLm2EiE11DirectStoreIffEfLi1ELi18ELi32ELi1ELb0EL9Algorithm0EEvT_T0_ll)
        .other          _Z15SoftmaxWarpImplI22BroadcastScaleMaskLoadIffbLm2EiE11DirectStoreIffEfLi1ELi18ELi32ELi1ELb0EL9Algorithm0EEvT_T0_ll,@"STO_CUDA_ENTRY STV_DEFAULT"
_Z15SoftmaxWarpImplI22BroadcastScaleMaskLoadIffbLm2EiE11DirectStoreIffEfLi1ELi18ELi32ELi1ELb0EL9Algorithm0EEvT_T0_ll:
.text._Z15SoftmaxWarpImplI22BroadcastScaleMaskLoadIffbLm2EiE11DirectStoreIffEfLi1ELi18ELi32ELi1ELb0EL9Algorithm0EEvT_T0_ll:
        /* <DEDUP_REMOVED lines=27> */
.L_x_22618:
        /* <DEDUP_REMOVED lines=14> */
.L_x_22657:
[----:B--2---:R-:W-:Y:S01]  /*0290*/  IABS R0, UR49 ;  /* 0x0000003100007c13 */ /* 0x004fe20008000000 */
[----:B0-----:R-:W-:Y:S01]  /*02a0*/  IMAD R34, R30, UR48, R31 ;  /* 0x000000301e227c24 */ /* 0x001fe2000f8e021f */
[----:B------:R-:W-:Y:S01]  /*02b0*/  UMOV UR4, URZ ;  /* 0x000000ff00047c82 */ /* 0x000fe20008000000 */
[----:B-1----:R-:W-:Y:S01]  /*02c0*/  R2UR UR8, R24 ;  /* 0x00000000180872ca */ /* 0x002fe200000e0000 */
[----:B------:R-:W0:Y:S01]  /*02d0*/  LDC.64 R20, c[0x0][0x398] ;  /* 0x0000e600ff147b82 */ /* 0x000e220000000a00 */
[----:B------:R-:W-:Y:S02]  /*02e0*/  R2UR UR7, R0 ;  /* 0x00000000000772ca */ /* 0x000fe400000e0000 */
[----:B------:R-:W-:Y:S02]  /*02f0*/  IABS R11, R34 ;  /* 0x00000022000b7213 */ /* 0x000fe40000000000 */
[C---:B------:R-:W-:Y:S02]  /*0300*/  IADD3 R12, PT, PT, R34.reuse, 0x20, RZ ;  /* 0x00000020220c7810 */ /* 0x040fe40007ffe0ff */
[----:B------:R-:W-:-:S02]  /*0310*/  LOP3.LUT R3, R34, UR49, RZ, 0x3c, !PT ;  /* 0x0000003122037c12 */ /* 0x000fc4000f8e3cff */
[----:B------:R-:W-:Y:S02]  /*0320*/  SHF.R.S64 R16, RZ, 0x1e, R34 ;  /* 0x0000001eff107819 */ /* 0x000fe40000001022 */
[----:B------:R-:W-:-:S03]  /*0330*/  R2UR UR9, R25 ;  /* 0x00000000190972ca */ /* 0x000fc600000e0000 */
[----:B------:R-:W1:Y:S01]  /*0340*/  I2F.RP R0, UR7 ;  /* 0x0000000700007d06 */ /* 0x000e620008209400 */
[----:B------:R-:W-:Y:S02]  /*0350*/  IABS R23, R12 ;  /* 0x0000000c00177213 */ /* 0x000fe40000000000 */
[----:B------:R-:W-:Y:S02]  /*0360*/  LOP3.LUT R4, R12, UR49, RZ, 0x3c, !PT ;  /* 0x000000310c047c12 */ /* 0x000fe4000f8e3cff */
[----:B------:R-:W-:Y:S02]  /*0370*/  IADD3 R16, P0, PT, R16, UR36, RZ ;  /* 0x0000002410107c10 */ /* 0x000fe4000ff1e0ff */
[----:B------:R-:W-:Y:S01]  /*0380*/  ISETP.GE.AND P6, PT, R3, RZ, PT ;  /* 0x000000ff0300720c */ /* 0x000fe20003fc6270 */
[----:B-1----:R-:W1:Y:S01]  /*0390*/  MUFU.RCP R0, R0 ;  /* 0x0000000000007308 */ /* 0x002e620000001000 */
[----:B------:R-:W-:Y:S02]  /*03a0*/  ISETP.GE.AND P4, PT, R4, RZ, PT ;  /* 0x000000ff0400720c */ /* 0x000fe40003f86270 */
[----:B------:R-:W-:-:S02]  /*03b0*/  R2UR UR10, R24 ;  /* 0x00000000180a72ca */ /* 0x000fc400000e0000 */
[----:B------:R-:W-:Y:S02]  /*03c0*/  R2UR UR11, R25 ;  /* 0x00000000190b72ca */ /* 0x000fe400000e0000 */
[----:B------:R-:W-:Y:S01]  /*03d0*/  LEA.HI.X.SX32 R17, R34, UR37, 0x2, P0 ;  /* 0x0000002522117c11 */ /* 0x000fe200080f16ff */
[----:B-1----:R-:W-:Y:S01]  /*03e0*/  VIADD R2, R0, 0xffffffe ;  /* 0x0ffffffe00027836 */ /* 0x002fe20000000000 */
[----:B------:R-:W-:Y:S01]  /*03f0*/  SHF.R.S64 R4, RZ, 0x1e, R12 ;  /* 0x0000001eff047819 */ /* 0x000fe2000000100c */
[----:B------:R-:W-:Y:S02]  /*0400*/  VIADD R3, R34, 0x60 ;  /* 0x0000006022037836 */ /* 0x000fe40000000000 */
[----:B------:R-:W2:Y:S02]  /*0410*/  LDG.E R16, desc[UR8][R16.64] ;  /* 0x0000000810107981 */ /* 0x000ea4000c1e1900 */
[----:B------:R-:W1:Y:S02]  /*0420*/  F2I.FTZ.U32.TRUNC.NTZ R2, R2 ;  /* 0x0000000200027305 */ /* 0x000e64000021f000 */
[----:B-1----:R-:W-:Y:S01]  /*0430*/  R2UR UR5, R2 ;  /* 0x00000000020572ca */ /* 0x002fe200000e0000 */
[----:B------:R-:W-:-:S12]  /*0440*/  VIADD R2, R34, 0x40 ;  /* 0x0000004022027836 */ /* 0x000fd80000000000 */
[----:B------:R-:W-:Y:S01]  /*0450*/  UIADD3 UR6, UPT, UPT, URZ, -UR5, URZ ;  /* 0x80000005ff067290 */ /* 0x000fe2000fffe0ff */
[----:B------:R-:W-:Y:S02]  /*0460*/  SHF.R.S64 R8, RZ, 0x1e, R2 ;  /* 0x0000001eff087819 */ /* 0x000fe40000001002 */
[----:B------:R-:W-:Y:S01]  /*0470*/  LOP3.LUT R5, R2, UR49, RZ, 0x3c, !PT ;  /* 0x0000003102057c12 */ /* 0x000fe2000f8e3cff */
[----:B------:R-:W-:Y:S01]  /*0480*/  UIMAD UR6, UR6, UR7, URZ ;  /* 0x00000007060672a4 */ /* 0x000fe2000f8e02ff */
[----:B------:R-:W-:Y:S02]  /*0490*/  IADD3 R4, P0, PT, R4, UR36, RZ ;  /* 0x0000002404047c10 */ /* 0x000fe4000ff1e0ff */
[----:B------:R-:W-:Y:S01]  /*04a0*/  SHF.R.S64 R6, RZ, 0x1e, R3 ;  /* 0x0000001eff067819 */ /* 0x000fe20000001003 */
[----:B------:R-:W-:Y:S01]  /*04b0*/  UIMAD.WIDE.U32 UR4, UR5, UR6, UR4 ;  /* 0x00000006050472a5 */ /* 0x000fe2000f8e0004 */
[----:B------:R-:W-:Y:S02]  /*04c0*/  IADD3 R8, P2, PT, R8, UR36, RZ ;  /* 0x0000002408087c10 */ /* 0x000fe4000ff5e0ff */
[----:B------:R-:W-:-:S03]  /*04d0*/  ISETP.GE.AND P3, PT, R5, RZ, PT ;  /* 0x000000ff0500720c */ /* 0x000fc60003f66270 */
        /* <DEDUP_REMOVED lines=9> */
[----:B------:R-:W-:Y:S01]  /*0570*/  LEA.HI.X.SX32 R9, R2, UR37, 0x2, P2 ;  /* 0x0000002502097c11 */ /* 0x000fe200090f16ff */
[----:B------:R1:W3:Y:S01]  /*0580*/  LDG.E R0, desc[UR8][R4.64] ;  /* 0x0000000804007981 */ /* 0x0002e2000c1e1900 */
[----:B------:R-:W-:Y:S02]  /*0590*/  ISETP.LT.U32.AND P2, PT, R23, UR7, PT ;  /* 0x0000000717007c0c */ /* 0x000fe4000bf41070 */
[----:B------:R-:W-:Y:S01]  /*05a0*/  LEA.HI.X.SX32 R7, R3, UR37, 0x2, P0 ;  /* 0x0000002503077c11 */ /* 0x000fe200080f16ff */
[----:B------:R4:W5:Y:S02]  /*05b0*/  LDG.E R17, desc[UR10][R8.64] ;  /* 0x0000000a08117981 */ /* 0x000964000c1e1900 */
[----:B------:R-:W-:-:S02]  /*05c0*/  @!P1 IADD3 R11, PT, PT, R11, -UR7, RZ ;  /* 0x800000070b0b9c10 */ /* 0x000fc4000fffe0ff */
[----:B------:R-:W-:Y:S02]  /*05d0*/  IABS R26, R2 ;  /* 0x00000002001a7213 */ /* 0x000fe40000000000 */
[----:B------:R-:W-:Y:S01]  /*05e0*/  ISETP.GE.U32.AND P0, PT, R11, UR7, PT ;  /* 0x000000070b007c0c */ /* 0x000fe2000bf06070 */
[----:B-1----:R-:W-:Y:S01]  /*05f0*/  VIADD R5, R34, 0x80 ;  /* 0x0000008022057836 */ /* 0x002fe20000000000 */
[----:B----4-:R-:W1:Y:S01]  /*0600*/  LDC.64 R8, c[0x0][0x390] ;  /* 0x0000e400ff087b82 */ /* 0x010e620000000a00 */
[----:B------:R-:W-:-:S03]  /*0610*/  IMAD.HI.U32 R10, R26, UR5, RZ ;  /* 0x000000051a0a7c27 */ /* 0x000fc6000f8e00ff */
[----:B------:R-:W-:Y:S02]  /*0620*/  SHF.R.S64 R18, RZ, 0x1e, R5 ;  /* 0x0000001eff127819 */ /* 0x000fe40000001005 */
[----:B------:R-:W-:Y:S01]  /*0630*/  @!P2 IADD3 R23, PT, PT, R23, -UR7, RZ ;  /* 0x800000071717ac10 */ /* 0x000fe2000fffe0ff */
[----:B------:R-:W-:Y:S02]  /*0640*/  IMAD.MOV R15, RZ, RZ, -R10 ;  /* 0x000000ffff0f7224 */ /* 0x000fe400078e0a0a */
[----:B------:R-:W-:Y:S01]  /*0650*/  @!P1 VIADD R13, R13, 0x1 ;  /* 0x000000010d0d9836 */ /* 0x000fe20000000000 */
[----:B------:R-:W-:Y:S01]  /*0660*/  IABS R27, R3 ;  /* 0x00000003001b7213 */ /* 0x000fe20000000000 */
[----:B------:R-:W-:Y:S01]  /*0670*/  IMAD R26, R15, UR7, R26 ;  /* 0x000000070f1a7c24 */ /* 0x000fe2000f8e021a */
[----:B------:R-:W-:Y:S01]  /*0680*/  IADD3 R4, PT, PT, R34, 0xa0, RZ ;  /* 0x000000a022047810 */ /* 0x000fe20007ffe0ff */
[----:B------:R-:W-:Y:S01]  /*0690*/  @P0 VIADD R13, R13, 0x1 ;  /* 0x000000010d0d0836 */ /* 0x000fe20000000000 */
[----:B------:R-:W-:-:S02]  /*06a0*/  IADD3 R18, P5, PT, R18, UR36, RZ ;  /* 0x0000002412127c10 */ /* 0x000fc4000ffbe0ff */
[----:B------:R-:W-:Y:S01]  /*06b0*/  ISETP.GE.U32.AND P0, PT, R23, UR7, PT ;  /* 0x0000000717007c0c */ /* 0x000fe2000bf06070 */
[----:B------:R-:W-:Y:S01]  /*06c0*/  IMAD.HI.U32 R11, R27, UR5, RZ ;  /* 0x000000051b0b7c27 */ /* 0x000fe2000f8e00ff */
[----:B------:R-:W-:Y:S02]  /*06d0*/  SHF.R.S64 R14, RZ, 0x1e, R4 ;  /* 0x0000001eff0e7819 */ /* 0x000fe40000001004 */
[----:B------:R-:W-:Y:S02]  /*06e0*/  LEA.HI.X.SX32 R19, R5, UR37, 0x2, P5 ;  /* 0x0000002505137c11 */ /* 0x000fe4000a8f16ff */
[----:B------:R-:W-:Y:S01]  /*06f0*/  ISETP.LT.U32.AND P5, PT, R26, UR7, PT ;  /* 0x000000071a007c0c */ /* 0x000fe2000bfa1070 */
[----:B------:R-:W-:Y:S01]  /*0700*/  @!P2 VIADD R22, R22, 0x1 ;  /* 0x000000011616a836 */ /* 0x000fe20000000000 */
[----:B------:R-:W-:Y:S02]  /*0710*/  IADD3 R14, P1, PT, R14, UR36, RZ ;  /* 0x000000240e0e7c10 */ /* 0x000fe4000ff3e0ff */
[----:B------:R-:W-:-:S02]  /*0720*/  IADD3 R28, PT, PT, -R11, RZ, RZ ;  /* 0x000000ff0b1c7210 */ /* 0x000fc40007ffe1ff */
[----:B------:R-:W-:Y:S02]  /*0730*/  @!P6 IADD3 R13, PT, PT, -R13, RZ, RZ ;  /* 0x000000ff0d0de210 */ /* 0x000fe40007ffe1ff */
[----:B------:R-:W-:Y:S02]  /*0740*/  ISETP.NE.AND P2, PT, RZ, UR49, PT ;  /* 0x00000031ff007c0c */ /* 0x000fe4000bf45270 */
[----:B------:R-:W-:Y:S02]  /*0750*/  LOP3.LUT R23, RZ, UR49, RZ, 0x33, !PT ;  /* 0x00000031ff177c12 */ /* 0x000fe4000f8e33ff */
[----:B------:R-:W-:Y:S02]  /*0760*/  R2UR UR12, R24 ;  /* 0x00000000180c72ca */ /* 0x000fe400000e0000 */
[----:B------:R-:W-:Y:S02]  /*0770*/  R2UR UR13, R25 ;  /* 0x00000000190d72ca */ /* 0x000fe400000e0000 */
[----:B------:R-:W-:Y:S01]  /*0780*/  LEA.HI.X.SX32 R15, R4, UR37, 0x2, P1 ;  /* 0x00000025040f7c11 */ /* 0x000fe200088f16ff */
[----:B------:R-:W-:Y:S01]  /*0790*/  IMAD R27, R28, UR7, R27 ;  /* 0x000000071c1b7c24 */ /* 0x000fe2000f8e021b */
[----:B-1----:R-:W-:-:S02]  /*07a0*/  ISETP.NE.U32.AND P1, PT, R8, 0x1, PT ;  /* 0x000000010800780c */ /* 0x002fc40003f25070 */
[----:B------:R-:W-:Y:S02]  /*07b0*/  SEL R13, R23, R13, !P2 ;  /* 0x0000000d170d7207 */ /* 0x000fe40005000000 */
[----:B------:R-:W-:Y:S01]  /*07c0*/  @P0 IADD3 R22, PT, PT, R22, 0x1, RZ ;  /* 0x0000000116160810 */ /* 0x000fe20007ffe0ff */
[----:B------:R-:W-:Y:S01]  /*07d0*/  @!P5 VIADD R26, R26, -UR7 ;  /* 0x800000071a1adc36 */ /* 0x000fe20008000000 */
[----:B------:R-:W-:Y:S01]  /*07e0*/  IABS R8, R4 ;  /* 0x0000000400087213 */ /* 0x000fe20000000000 */
[----:B------:R1:W4:Y:S01]  /*07f0*/  LDG.E R15, desc[UR10][R14.64] ;  /* 0x0000000a0e0f7981 */ /* 0x000322000c1e1900 */
[----:B------:R-:W-:Y:S01]  /*0800*/  ISETP.NE.AND.EX P1, PT, R9, RZ, PT, P1 ;  /* 0x000000ff0900720c */ /* 0x000fe20003f25310 */
[----:B------:R-:W-:Y:S01]  /*0810*/  IMAD.MOV R9, RZ, RZ, -R13 ;  /* 0x000000ffff097224 */ /* 0x000fe200078e0a0d */
[----:B------:R-:W-:Y:S01]  /*0820*/  @!P4 IADD3 R22, PT, PT, -R22, RZ, RZ ;  /* 0x000000ff1616c210 */ /* 0x000fe20007ffe1ff */
[----:B------:R-:W4:Y:S01]  /*0830*/  LDG.E R7, desc[UR12][R6.64] ;  /* 0x0000000c06077981 */ /* 0x000f22000c1e1900 */
[----:B0-----:R-:W-:-:S02]  /*0840*/  ISETP.NE.U32.AND P0, PT, R20, 0x1, PT ;  /* 0x000000011400780c */ /* 0x001fc40003f05070 */
[----:B------:R-:W-:Y:S01]  /*0850*/  ISETP.LT.U32.AND P4, PT, R27, UR7, PT ;  /* 0x000000071b007c0c */ /* 0x000fe2000bf81070 */
[----:B------:R-:W-:Y:S01]  /*0860*/  IMAD.MOV.U32 R20, RZ, RZ, R8 ;  /* 0x000000ffff147224 */ /* 0x000fe200078e0008 */
[----:B------:R-:W-:Y:S01]  /*0870*/  ISETP.GE.U32.AND P6, PT, R26, UR7, PT ;  /* 0x000000071a007c0c */ /* 0x000fe2000bfc6070 */
[----:B------:R-:W-:Y:S01]  /*0880*/  IMAD R8, R9, UR49, R34 ;  /* 0x0000003109087c24 */ /* 0x000fe2000f8e0222 */
[----:B-1----:R-:W-:Y:S02]  /*0890*/  IABS R14, R5 ;  /* 0x00000005000e7213 */ /* 0x002fe40000000000 */
[----:B------:R-:W-:Y:S01]  /*08a0*/  ISETP.NE.AND.EX P0, PT, R21, RZ, PT, P0 ;  /* 0x000000ff1500720c */ /* 0x000fe20003f05300 */
[----:B------:R0:W4:Y:S01]  /*08b0*/  LDG.E R6, desc[UR8][R18.64] ;  /* 0x0000000812067981 */ /* 0x000122000c1e1900 */
[----:B------:R-:W-:Y:S02]  /*08c0*/  SEL R13, R13, RZ, P1 ;  /* 0x000000ff0d0d7207 */ /* 0x000fe40000800000 */
[----:B------:R-:W-:-:S02]  /*08d0*/  SEL R22, R23, R22, !P2 ;  /* 0x0000001617167207 */ /* 0x000fc40005000000 */
[----:B------:R-:W-:Y:S01]  /*08e0*/  SEL R8, R8, RZ, P0 ;  /* 0x000000ff08087207 */ /* 0x000fe20000000000 */
[----:B------:R-:W-:Y:S01]  /*08f0*/  IMAD R13, R13, UR44, RZ ;  /* 0x0000002c0d0d7c24 */ /* 0x000fe2000f8e02ff */
[----:B------:R-:W-:Y:S01]  /*0900*/  IADD3 R9, PT, PT, -R22, RZ, RZ ;  /* 0x000000ff16097210 */ /* 0x000fe20007ffe1ff */
[----:B0-----:R-:W-:Y:S01]  /*0910*/  IMAD.HI.U32 R19, R14, UR5, RZ ;  /* 0x000000050e137c27 */ /* 0x001fe2000f8e00ff */
[----:B------:R-:W-:-:S03]  /*0920*/  @!P5 IADD3 R10, PT, PT, R10, 0x1, RZ ;  /* 0x000000010a0ad810 */ /* 0x000fc60007ffe0ff */
[----:B------:R-:W-:Y:S01]  /*0930*/  IMAD R8, R8, UR45, R13 ;  /* 0x0000002d08087c24 */ /* 0x000fe2000f8e020d */
[----:B------:R-:W-:Y:S01]  /*0940*/  IADD3 R21, PT, PT, -R19, RZ, RZ ;  /* 0x000000ff13157210 */ /* 0x000fe20007ffe1ff */
[----:B------:R-:W-:Y:S01]  /*0950*/  @!P4 VIADD R27, R27, -UR7 ;  /* 0x800000071b1bcc36 */ /* 0x000fe20008000000 */
[----:B------:R-:W-:Y:S01]  /*0960*/  SEL R22, R22, RZ, P1 ;  /* 0x000000ff16167207 */ /* 0x000fe20000800000 */
[----:B------:R-:W-:Y:S02]  /*0970*/  IMAD R12, R9, UR49, R12 ;  /* 0x00000031090c7c24 */ /* 0x000fe4000f8e020c */
[----:B------:R-:W-:Y:S01]  /*0980*/  @P6 VIADD R10, R10, 0x1 ;  /* 0x000000010a0a6836 */ /* 0x000fe20000000000 */
[----:B------:R-:W-:Y:S01]  /*0990*/  ISETP.GE.U32.AND P5, PT, R27, UR7, PT ;  /* 0x000000071b007c0c */ /* 0x000fe2000bfa6070 */
[----:B------:R-:W-:Y:S01]  /*09a0*/  IMAD R14, R21, UR7, R14 ;  /* 0x00000007150e7c24 */ /* 0x000fe2000f8e020e */
[----:B------:R-:W-:Y:S01]  /*09b0*/  IADD3 R26, P6, PT, R8, UR38, RZ ;  /* 0x00000026081a7c10 */ /* 0x000fe2000ffde0ff */
[----:B------:R-:W-:Y:S01]  /*09c0*/  IMAD.HI.U32 R18, R20, UR5, RZ ;  /* 0x0000000514127c27 */ /* 0x000fe2000f8e00ff */
[----:B------:R-:W-:-:S02]  /*09d0*/  SEL R12, R12, RZ, P0 ;  /* 0x000000ff0c0c7207 */ /* 0x000fc40000000000 */
[----:B------:R-:W-:Y:S01]  /*09e0*/  LEA.HI.X.SX32 R27, R8, UR39, 0x1, P6 ;  /* 0x00000027081b7c11 */ /* 0x000fe2000b0f0eff */
[----:B------:R-:W-:Y:S01]  /*09f0*/  IMAD R9, R22, UR44, RZ ;  /* 0x0000002c16097c24 */ /* 0x000fe2000f8e02ff */
[----:B------:R-:W-:Y:S01]  /*0a00*/  ISETP.LT.U32.AND P6, PT, R14, UR7, PT ;  /* 0x000000070e007c0c */ /* 0x000fe2000bfc1070 */
[----:B------:R-:W-:Y:S02]  /*0a10*/  IMAD.MOV R33, RZ, RZ, -R18 ;  /* 0x000000ffff217224 */ /* 0x000fe400078e0a12 */
[----:B------:R-:W-:Y:S02]  /*0a20*/  IMAD.MOV.U32 R28, RZ, RZ, R10 ;  /* 0x000000ffff1c7224 */ /* 0x000fe400078e000a */
[----:B------:R-:W-:Y:S01]  /*0a30*/  @!P4 VIADD R11, R11, 0x1 ;  /* 0x000000010b0bc836 */ /* 0x000fe20000000000 */
[----:B------:R-:W-:Y:S01]  /*0a40*/  IADD3 R13, PT, PT, R34, 0xc0, RZ ;  /* 0x000000c0220d7810 */ /* 0x000fe20007ffe0ff */
[----:B------:R-:W-:Y:S01]  /*0a50*/  IMAD R9, R12, UR45, R9 ;  /* 0x0000002d0c097c24 */ /* 0x000fe2000f8e0209 */
[----:B------:R-:W2:Y:S01]  /*0a60*/  LDG.E.U8 R26, desc[UR8][R26.64] ;  /* 0x000000081a1a7981 */ /* 0x000ea2000c1e1100 */
[----:B------:R-:W-:Y:S01]  /*0a70*/  IMAD R20, R33, UR7, R20 ;  /* 0x0000000721147c24 */ /* 0x000fe2000f8e0214 */
[----:B------:R-:W-:-:S02]  /*0a80*/  @!P3 IADD3 R28, PT, PT, -R28, RZ, RZ ;  /* 0x000000ff1c1cb210 */ /* 0x000fc40007ffe1ff */
[----:B------:R-:W-:Y:S02]  /*0a90*/  IADD3 R36, P3, PT, R9, UR38, RZ ;  /* 0x0000002609247c10 */ /* 0x000fe4000ff7e0ff */
[----:B------:R-:W-:Y:S02]  /*0aa0*/  @P5 IADD3 R11, PT, PT, R11, 0x1, RZ ;  /* 0x000000010b0b5810 */ /* 0x000fe40007ffe0ff */
[----:B------:R-:W-:Y:S02]  /*0ab0*/  LOP3.LUT R10, R3, UR49, RZ, 0x3c, !PT ;  /* 0x00000031030a7c12 */ /* 0x000fe4000f8e3cff */
[----:B------:R-:W-:Y:S02]  /*0ac0*/  IABS R21, R13 ;  /* 0x0000000d00157213 */ /* 0x000fe40000000000 */
[----:B------:R-:W-:Y:S02]  /*0ad0*/  SHF.R.S64 R8, RZ, 0x1e, R13 ;  /* 0x0000001eff087819 */ /* 0x000fe4000000100d */
[----:B------:R-:W-:Y:S01]  /*0ae0*/  ISETP.LT.U32.AND P5, PT, R20, UR7, PT ;  /* 0x0000000714007c0c */ /* 0x000fe2000bfa1070 */
[----:B------:R-:W-:Y:S01]  /*0af0*/  @!P6 VIADD R14, R14, -UR7 ;  /* 0x800000070e0eec36 */ /* 0x000fe20008000000 */
[----:B------:R-:W-:-:S02]  /*0b00*/  LEA.HI.X.SX32 R37, R9, UR39, 0x1, P3 ;  /* 0x0000002709257c11 */ /* 0x000fc400098f0eff */
[----:B------:R-:W-:Y:S01]  /*0b10*/  ISETP.GE.AND P3, PT, R10, RZ, PT ;  /* 0x000000ff0a00720c */ /* 0x000fe20003f66270 */
[----:B------:R-:W-:Y:S01]  /*0b20*/  IMAD.HI.U32 R10, R21, UR5, RZ ;  /* 0x00000005150a7c27 */ /* 0x000fe2000f8e00ff */
[----:B------:R-:W-:Y:S01]  /*0b30*/  IADD3 R8, P4, PT, R8, UR36, RZ ;  /* 0x0000002408087c10 */ /* 0x000fe2000ff9e0ff */
[----:B------:R-:W3:Y:S03]  /*0b40*/  LDG.E.U8 R36, desc[UR10][R36.64] ;  /* 0x0000000a24247981 */ /* 0x000ee6000c1e1100 */
[----:B------:R-:W-:Y:S02]  /*0b50*/  LEA.HI.X.SX32 R9, R13, UR37, 0x2, P4 ;  /* 0x000000250d097c11 */ /* 0x000fe4000a0f16ff */
[----:B------:R-:W-:Y:S02]  /*0b60*/  ISETP.GE.U32.AND P4, PT, R14, UR7, PT ;  /* 0x000000070e007c0c */ /* 0x000fe4000bf86070 */
[----:B------:R-:W-:Y:S01]  /*0b70*/  IADD3 R12, PT, PT, -R10, RZ, RZ ;  /* 0x000000ff0a0c7210 */ /* 0x000fe20007ffe1ff */
[----:B------:R-:W-:Y:S01]  /*0b80*/  @!P5 VIADD R20, R20, -UR7 ;  /* 0x800000071414dc36 */ /* 0x000fe20008000000 */
[----:B------:R0:W4:Y:S01]  /*0b90*/  LDG.E R14, desc[UR8][R8.64] ;  /* 0x00000008080e7981 */ /* 0x000122000c1e1900 */
[----:B------:R-:W-:-:S02]  /*0ba0*/  @!P3 IADD3 R11, PT, PT, -R11, RZ, RZ ;  /* 0x000000ff0b0bb210 */ /* 0x000fc40007ffe1ff */
[----:B------:R-:W-:Y:S01]  /*0bb0*/  IMAD R21, R12, UR7, R21 ;  /* 0x000000070c157c24 */ /* 0x000fe2000f8e0215 */
[----:B------:R-:W-:Y:S01]  /*0bc0*/  ISETP.GE.U32.AND P3, PT, R20, UR7, PT ;  /* 0x0000000714007c0c */ /* 0x000fe2000bf66070 */
[----:B------:R-:W-:Y:S01]  /*0bd0*/  @!P6 VIADD R19, R19, 0x1 ;  /* 0x000000011313e836 */ /* 0x000fe20000000000 */
[----:B------:R-:W-:Y:S02]  /*0be0*/  LOP3.LUT R20, R5, UR49, RZ, 0x3c, !PT ;  /* 0x0000003105147c12 */ /* 0x000fe4000f8e3cff */
[----:B------:R-:W-:Y:S01]  /*0bf0*/  ISETP.LT.U32.AND P6, PT, R21, UR7, PT ;  /* 0x0000000715007c0c */ /* 0x000fe2000bfc1070 */
[----:B------:R-:W-:Y:S01]  /*0c00*/  @P4 VIADD R19, R19, 0x1 ;  /* 0x0000000113134836 */ /* 0x000fe20000000000 */
[----:B------:R-:W-:Y:S02]  /*0c10*/  ISETP.GE.AND P4, PT, R20, RZ, PT ;  /* 0x000000ff1400720c */ /* 0x000fe40003f86270 */
[----:B------:R-:W-:Y:S01]  /*0c20*/  IADD3 R12, PT, PT, R34, 0xe0, RZ ;  /* 0x000000e0220c7810 */ /* 0x000fe20007ffe0ff */
[----:B------:R-:W-:-:S03]  /*0c30*/  IMAD.MOV.U32 R20, RZ, RZ, R19 ;  /* 0x000000ffff147224 */ /* 0x000fc600078e0013 */
[----:B------:R-:W-:-:S05]  /*0c40*/  IABS R22, R12 ;  /* 0x0000000c00167213 */ /* 0x000fca0000000000 */
[----:B------:R-:W-:Y:S01]  /*0c50*/  @!P6 IADD3 R21, PT, PT, R21, -UR7, RZ ;  /* 0x800000071515ec10 */ /* 0x000fe2000fffe0ff */
[----:B------:R-:W-:Y:S01]  /*0c60*/  IMAD.HI.U32 R19, R22, UR5, RZ ;  /* 0x0000000516137c27 */ /* 0x000fe2000f8e00ff */
[----:B------:R-:W-:Y:S02]  /*0c70*/  @!P4 IADD3 R20, PT, PT, -R20, RZ, RZ ;  /* 0x000000ff1414c210 */ /* 0x000fe40007ffe1ff */
[----:B------:R-:W-:Y:S01]  /*0c80*/  ISETP.GE.U32.AND P4, PT, R21, UR7, PT ;  /* 0x0000000715007c0c */ /* 0x000fe2000bf86070 */
[----:B------:R-:W-:Y:S01]  /*0c90*/  IMAD.MOV R21, RZ, RZ, -R19 ;  /* 0x000000ffff157224 */ /* 0x000fe200078e0a13 */
[----:B0-----:R-:W-:Y:S02]  /*0ca0*/  SHF.R.S64 R8, RZ, 0x1e, R12 ;  /* 0x0000001eff087819 */ /* 0x001fe4000000100c */
[----:B------:R-:W-:Y:S01]  /*0cb0*/  @!P5 IADD3 R18, PT, PT, R18, 0x1, RZ ;  /* 0x000000011212d810 */ /* 0x000fe20007ffe0ff */
[----:B------:R-:W-:Y:S01]  /*0cc0*/  IMAD R21, R21, UR7, R22 ;  /* 0x0000000715157c24 */ /* 0x000fe2000f8e0216 */
[----:B------:R-:W-:-:S02]  /*0cd0*/  LOP3.LUT R9, R4, UR49, RZ, 0x3c, !PT ;  /* 0x0000003104097c12 */ /* 0x000fc4000f8e3cff */
[----:B------:R-:W-:Y:S01]  /*0ce0*/  IADD3 R8, P5, PT, R8, UR36, RZ ;  /* 0x0000002408087c10 */ /* 0x000fe2000ffbe0ff */
[----:B------:R-:W-:Y:S01]  /*0cf0*/  @P3 VIADD R18, R18, 0x1 ;  /* 0x0000000112123836 */ /* 0x000fe20000000000 */
[----:B------:R-:W-:Y:S02]  /*0d00*/  ISETP.GE.AND P3, PT, R9, RZ, PT ;  /* 0x000000ff0900720c */ /* 0x000fe40003f66270 */
[----:B------:R-:W-:Y:S02]  /*0d10*/  LEA.HI.X.SX32 R9, R12, UR37, 0x2, P5 ;  /* 0x000000250c097c11 */ /* 0x000fe4000a8f16ff */
[----:B------:R-:W-:Y:S02]  /*0d20*/  ISETP.LT.U32.AND P5, PT, R21, UR7, PT ;  /* 0x0000000715007c0c */ /* 0x000fe4000bfa1070 */
[----:B------:R-:W-:Y:S01]  /*0d30*/  MOV R22, R18 ;  /* 0x0000001200167202 */ /* 0x000fe20000000f00 */
[----:B------:R0:W4:Y:S01]  /*0d40*/  LDG.E R8, desc[UR8][R8.64] ;  /* 0x0000000808087981 */ /* 0x000122000c1e1900 */
[----:B------:R-:W-:-:S02]  /*0d50*/  SEL R28, R23, R28, !P2 ;  /* 0x0000001c171c7207 */ /* 0x000fc40005000000 */
[----:B------:R-:W-:-:S03]  /*0d60*/  SEL R11, R23, R11, !P2 ;  /* 0x0000000b170b7207 */ /* 0x000fc60005000000 */
[----:B------:R-:W-:-:S04]  /*0d70*/  @!P3 IADD3 R22, PT, PT, -R22, RZ, RZ ;  /* 0x000000ff1616b210 */ /* 0x000fc80007ffe1ff */
[----:B------:R-:W-:Y:S01]  /*0d80*/  @!P5 VIADD R21, R21, -UR7 ;  /* 0x800000071515dc36 */ /* 0x000fe20008000000 */
[----:B------:R-:W-:-:S04]  /*0d90*/  IADD3 R18, PT, PT, -R11, RZ, RZ ;  /* 0x000000ff0b127210 */ /* 0x000fc80007ffe1ff */
[----:B------:R-:W-:Y:S01]  /*0da0*/  ISETP.GE.U32.AND P3, PT, R21, UR7, PT ;  /* 0x0000000715007c0c */ /* 0x000fe2000bf66070 */
[----:B------:R-:W-:Y:S01]  /*0db0*/  IMAD.MOV R21, RZ, RZ, -R28 ;  /* 0x000000ffff157224 */ /* 0x000fe200078e0a1c */
[----:B------:R-:W-:Y:S01]  /*0dc0*/  SEL R28, R28, RZ, P1 ;  /* 0x000000ff1c1c7207 */ /* 0x000fe20000800000 */
[----:B------:R-:W-:Y:S01]  /*0dd0*/  IMAD R3, R18, UR49, R3 ;  /* 0x0000003112037c24 */ /* 0x000fe2000f8e0203 */
[----:B------:R-:W-:Y:S01]  /*0de0*/  SEL R11, R11, RZ, P1 ;  /* 0x000000ff0b0b7207 */ /* 0x000fe20000800000 */
[----:B------:R-:W-:Y:S02]  /*0df0*/  IMAD R2, R21, UR49, R2 ;  /* 0x0000003115027c24 */ /* 0x000fe4000f8e0202 */
[----:B------:R-:W-:Y:S01]  /*0e00*/  IMAD R21, R28, UR44, RZ ;  /* 0x0000002c1c157c24 */ /* 0x000fe2000f8e02ff */
[----:B------:R-:W-:Y:S01]  /*0e10*/  SEL R3, R3, RZ, P0 ;  /* 0x000000ff03037207 */ /* 0x000fe20000000000 */
[----:B------:R-:W-:Y:S01]  /*0e20*/  IMAD R28, R11, UR44, RZ ;  /* 0x0000002c0b1c7c24 */ /* 0x000fe2000f8e02ff */
[----:B------:R-:W-:Y:S01]  /*0e30*/  SEL R2, R2, RZ, P0 ;  /* 0x000000ff02027207 */ /* 0x000fe20000000000 */
[----:B------:R-:W-:Y:S01]  /*0e40*/  VIADD R18, R34, 0x100 ;  /* 0x0000010022127836 */ /* 0x000fe20000000000 */
[----:B0-----:R-:W-:Y:S01]  /*0e50*/  SEL R9, R23, R20, !P2 ;  /* 0x0000001417097207 */ /* 0x001fe20005000000 */
[----:B------:R-:W-:-:S02]  /*0e60*/  IMAD R28, R3, UR45, R28 ;  /* 0x0000002d031c7c24 */ /* 0x000fc4000f8e021c */
[----:B------:R-:W-:Y:S01]  /*0e70*/  IMAD R21, R2, UR45, R21 ;  /* 0x0000002d02157c24 */ /* 0x000fe2000f8e0215 */
[----:B------:R-:W-:Y:S02]  /*0e80*/  IABS R3, R18 ;  /* 0x0000001200037213 */ /* 0x000fe40000000000 */
[----:B------:R-:W-:Y:S02]  /*0e90*/  LOP3.LUT R2, R13, UR49, RZ, 0x3c, !PT ;  /* 0x000000310d027c12 */ /* 0x000fe4000f8e3cff */
        /* <DEDUP_REMOVED lines=9> */
[----:B------:R-:W-:Y:S02]  /*0f30*/  MOV R38, R10 ;  /* 0x0000000a00267202 */ /* 0x000fe40000000f00 */
[----:B------:R-:W-:Y:S02]  /*0f40*/  SHF.R.S64 R2, RZ, 0x1e, R18 ;  /* 0x0000001eff027819 */ /* 0x000fe40000001012 */
[----:B------:R-:W-:-:S07]  /*0f50*/  @!P6 IADD3 R38, PT, PT, -R38, RZ, RZ ;  /* 0x000000ff2626e210 */ /* 0x000fce0007ffe1ff */
[----:B------:R-:W-:Y:S01]  /*0f60*/  @!P4 VIADD R3, R3, -UR7 ;  /* 0x800000070303cc36 */ /* 0x000fe20008000000 */
[----:B------:R-:W-:-:S04]  /*0f70*/  IADD3 R2, P6, PT, R2, UR36, RZ ;  /* 0x0000002402027c10 */ /* 0x000fc8000ffde0ff */
[----:B------:R-:W-:-:S04]  /*0f80*/  ISETP.GE.U32.AND P2, PT, R3, UR7, PT ;  /* 0x0000000703007c0c */ /* 0x000fc8000bf46070 */
[----:B------:R-:W-:Y:S02]  /*0f90*/  P2R R10, PR, RZ, 0x4 ;  /* 0x00000004ff0a7803 */ /* 0x000fe40000000000 */
[----:B------:R-:W-:Y:S02]  /*0fa0*/  LEA.HI.X.SX32 R3, R18, UR37, 0x2, P6 ;  /* 0x0000002512037c11 */ /* 0x000fe4000b0f16ff */
[----:B------:R-:W-:Y:S02]  /*0fb0*/  ISETP.NE.AND P6, PT, R10, RZ, PT ;  /* 0x000000ff0a00720c */ /* 0x000fe40003fc5270 */
[----:B------:R-:W-:Y:S02]  /*0fc0*/  SEL R10, R9, RZ, P1 ;  /* 0x000000ff090a7207 */ /* 0x000fe40000800000 */
[----:B------:R-:W-:Y:S01]  /*0fd0*/  ISETP.NE.AND P2, PT, RZ, UR49, PT ;  /* 0x00000031ff007c0c */ /* 0x000fe2000bf45270 */
[----:B------:R0:W4:Y:S01]  /*0fe0*/  LDG.E R9, desc[UR8][R2.64] ;  /* 0x0000000802097981 */ /* 0x000122000c1e1900 */
[----:B------:R-:W-:Y:S01]  /*0ff0*/  SEL R5, R5, RZ, P0 ;  /* 0x000000ff05057207 */ /* 0x000fe20000000000 */
[----:B------:R-:W-:Y:S01]  /*1000*/  IMAD R10, R10, UR44, RZ ;  /* 0x0000002c0a0a7c24 */ /* 0x000fe2000f8e02ff */
[----:B------:R-:W-:Y:S01]  /*1010*/  SEL R38, R23, R38, !P2 ;  /* 0x0000002617267207 */ /* 0x000fe20005000000 */
[----:B------:R-:W-:Y:S01]  /*1020*/  @!P5 VIADD R19, R19, 0x1 ;  /* 0x000000011313d836 */ /* 0x000fe20000000000 */
[----:B------:R-:W-:Y:S01]  /*1030*/  SEL R11, R23, R22, !P2 ;  /* 0x00000016170b7207 */ /* 0x000fe20005000000 */
[----:B------:R-:W-:Y:S01]  /*1040*/  IMAD R22, R5, UR45, R10 ;  /* 0x0000002d05167c24 */ /* 0x000fe2000f8e020a */
[----:B0-----:R-:W-:-:S02]  /*1050*/  LOP3.LUT R2, R12, UR49, RZ, 0x3c, !PT ;  /* 0x000000310c027c12 */ /* 0x001fc4000f8e3cff */
[----:B------:R-:W-:Y:S02]  /*1060*/  IADD3 R10, PT, PT, -R38, RZ, RZ ;  /* 0x000000ff260a7210 */ /* 0x000fe40007ffe1ff */
[----:B------:R-:W-:Y:S02]  /*1070*/  ISETP.GE.AND P5, PT, R2, RZ, PT ;  /* 0x000000ff0200720c */ /* 0x000fe40003fa6270 */
[----:B------:R-:W-:Y:S01]  /*1080*/  @P3 IADD3 R19, PT, PT, R19, 0x1, RZ ;  /* 0x0000000113133810 */ /* 0x000fe20007ffe0ff */
[----:B------:R-:W-:Y:S01]  /*1090*/  IMAD R13, R10, UR49, R13 ;  /* 0x000000310a0d7c24 */ /* 0x000fe2000f8e020d */
[----:B------:R-:W-:Y:S01]  /*10a0*/  SEL R38, R38, RZ, P1 ;  /* 0x000000ff26267207 */ /* 0x000fe20000800000 */
[----:B------:R-:W-:Y:S01]  /*10b0*/  IMAD.MOV R5, RZ, RZ, -R11 ;  /* 0x000000ffff057224 */ /* 0x000fe200078e0a0b */
[----:B------:R-:W-:Y:S02]  /*10c0*/  MOV R2, R19 ;  /* 0x0000001300027202 */ /* 0x000fe40000000f00 */
[----:B------:R-:W-:Y:S01]  /*10d0*/  IADD3 R33, PT, PT, R34, 0x120, RZ ;  /* 0x0000012022217810 */ /* 0x000fe20007ffe0ff */
[----:B------:R-:W-:Y:S01]  /*10e0*/  IMAD R4, R5, UR49, R4 ;  /* 0x0000003105047c24 */ /* 0x000fe2000f8e0204 */
[----:B------:R-:W-:Y:S01]  /*10f0*/  SEL R10, R13, RZ, P0 ;  /* 0x000000ff0d0a7207 */ /* 0x000fe20000000000 */
[----:B------:R-:W-:Y:S01]  /*1100*/  IMAD R3, R38, UR44, RZ ;  /* 0x0000002c26037c24 */ /* 0x000fe2000f8e02ff */
[----:B------:R-:W-:Y:S01]  /*1110*/  SEL R11, R11, RZ, P1 ;  /* 0x000000ff0b0b7207 */ /* 0x000fe20000800000 */
[----:B------:R-:W-:Y:S01]  /*1120*/  @!P5 IMAD.MOV R2, RZ, RZ, -R2 ;  /* 0x000000ffff02d224 */ /* 0x000fe200078e0a02 */
[----:B------:R-:W-:Y:S01]  /*1130*/  IABS R13, R33 ;  /* 0x00000021000d7213 */ /* 0x000fe20000000000 */
[----:B------:R-:W-:Y:S01]  /*1140*/  IMAD R10, R10, UR45, R3 ;  /* 0x0000002d0a0a7c24 */ /* 0x000fe2000f8e0203 */
[----:B------:R-:W-:Y:S01]  /*1150*/  SEL R4, R4, RZ, P0 ;  /* 0x000000ff04047207 */ /* 0x000fe20000000000 */
[----:B------:R-:W-:Y:S01]  /*1160*/  IMAD R11, R11, UR44, RZ ;  /* 0x0000002c0b0b7c24 */ /* 0x000fe2000f8e02ff */
[----:B------:R-:W-:Y:S01]  /*1170*/  LOP3.LUT R3, R18, UR49, RZ, 0x3c, !PT ;  /* 0x0000003112037c12 */ /* 0x000fe2000f8e3cff */
[----:B------:R-:W-:Y:S01]  /*1180*/  IMAD.HI.U32 R19, R13, UR5, RZ ;  /* 0x000000050d137c27 */ /* 0x000fe2000f8e00ff */
[----:B------:R-:W-:-:S02]  /*1190*/  SEL R35, R23, R2, !P2 ;  /* 0x0000000217237207 */ /* 0x000fc40005000000 */
[----:B------:R-:W-:Y:S01]  /*11a0*/  ISETP.GE.AND P3, PT, R3, RZ, PT ;  /* 0x000000ff0300720c */ /* 0x000fe20003f66270 */
[----:B------:R-:W-:Y:S01]  /*11b0*/  IMAD R11, R4, UR45, R11 ;  /* 0x0000002d040b7c24 */ /* 0x000fe2000f8e020b */
[----:B------:R-:W-:Y:S02]  /*11c0*/  IADD3 R3, PT, PT, -R35, RZ, RZ ;  /* 0x000000ff23037210 */ /* 0x000fe40007ffe1ff */
[----:B------:R-:W-:Y:S02]  /*11d0*/  IADD3 R4, PT, PT, -R19, RZ, RZ ;  /* 0x000000ff13047210 */ /* 0x000fe40007ffe1ff */
[----:B------:R-:W-:Y:S01]  /*11e0*/  IADD3 R2, P5, PT, R21, UR38, RZ ;  /* 0x0000002615027c10 */ /* 0x000fe2000ffbe0ff */
[----:B------:R-:W-:Y:S02]  /*11f0*/  IMAD R27, R3, UR49, R12 ;  /* 0x00000031031b7c24 */ /* 0x000fe4000f8e020c */
[----:B------:R-:W-:Y:S01]  /*1200*/  IMAD R13, R4, UR7, R13 ;  /* 0x00000007040d7c24 */ /* 0x000fe2000f8e020d */
[----:B------:R-:W-:-:S02]  /*1210*/  LEA.HI.X.SX32 R3, R21, UR39, 0x1, P5 ;  /* 0x0000002715037c11 */ /* 0x000fc4000a8f0eff */
[----:B------:R-:W-:-:S04]  /*1220*/  IADD3 R4, P5, PT, R28, UR38, RZ ;  /* 0x000000261c047c10 */ /* 0x000fc8000ffbe0ff */
[----:B------:R-:W-:Y:S02]  /*1230*/  LEA.HI.X.SX32 R5, R28, UR39, 0x1, P5 ;  /* 0x000000271c057c11 */ /* 0x000fe4000a8f0eff */
[----:B------:R-:W-:-:S03]  /*1240*/  SEL R21, R27, RZ, P0 ;  /* 0x000000ff1b157207 */ /* 0x000fc60000000000 */
[----:B------:R-:W5:Y:S01]  /*1250*/  LDG.E.U8 R27, desc[UR10][R4.64] ;  /* 0x0000000a041b7981 */ /* 0x000f62000c1e1100 */
[----:B------:R-:W-:-:S05]  /*1260*/  SEL R35, R35, RZ, P1 ;  /* 0x000000ff23237207 */ /* 0x000fca0000800000 */
[----:B------:R-:W-:Y:S02]  /*1270*/  IMAD R28, R35, UR44, RZ ;  /* 0x0000002c231c7c24 */ /* 0x000fe4000f8e02ff */
[----:B------:R-:W-:Y:S01]  /*1280*/  VIADD R35, R34, 0x140 ;  /* 0x0000014022237836 */ /* 0x000fe20000000000 */
[----:B------:R-:W-:-:S04]  /*1290*/  ISETP.LT.U32.AND P5, PT, R13, UR7, PT ;  /* 0x000000070d007c0c */ /* 0x000fc8000bfa1070 */
[----:B------:R-:W-:Y:S01]  /*12a0*/  IABS R39, R35 ;  /* 0x0000002300277213 */ /* 0x000fe20000000000 */
[----:B------:R-:W-:Y:S01]  /*12b0*/  IMAD R21, R21, UR45, R28 ;  /* 0x0000002d15157c24 */ /* 0x000fe2000f8e021c */
[----:B------:R-:W-:Y:S01]  /*12c0*/  SHF.R.S64 R12, RZ, 0x1e, R33 ;  /* 0x0000001eff0c7819 */ /* 0x000fe20000001021 */
[----:B------:R0:W4:Y:S02]  /*12d0*/  LDG.E.U8 R28, desc[UR8][R2.64] ;  /* 0x00000008021c7981 */ /* 0x000124000c1e1100 */
[----:B------:R-:W-:-:S04]  /*12e0*/  IMAD.HI.U32 R37, R39, UR5, RZ ;  /* 0x0000000527257c27 */ /* 0x000fc8000f8e00ff */
[----:B------:R-:W-:Y:S01]  /*12f0*/  @!P4 VIADD R20, R20, 0x1 ;  /* 0x000000011414c836 */ /* 0x000fe20000000000 */
[----:B------:R-:W-:Y:S01]  /*1300*/  @!P5 IADD3 R13, PT, PT, R13, -UR7, RZ ;  /* 0x800000070d0ddc10 */ /* 0x000fe2000fffe0ff */
[----:B0-----:R-:W-:Y:S01]  /*1310*/  IMAD.MOV R2, RZ, RZ, -R37 ;  /* 0x000000ffff027224 */ /* 0x001fe200078e0a25 */
[----:B------:R-:W-:-:S03]  /*1320*/  IADD3 R12, P4, PT, R12, UR36, RZ ;  /* 0x000000240c0c7c10 */ /* 0x000fc6000ff9e0ff */
[----:B------:R-:W-:Y:S01]  /*1330*/  IMAD R3, R2, UR7, R39 ;  /* 0x0000000702037c24 */ /* 0x000fe2000f8e0227 */
[----:B------:R-:W-:Y:S02]  /*1340*/  ISETP.GE.U32.AND P2, PT, R13, UR7, PT ;  /* 0x000000070d007c0c */ /* 0x000fe4000bf46070 */
[----:B------:R-:W-:Y:S02]  /*1350*/  LEA.HI.X.SX32 R13, R33, UR37, 0x2, P4 ;  /* 0x00000025210d7c11 */ /* 0x000fe4000a0f16ff */
[----:B------:R-:W-:Y:S02]  /*1360*/  ISETP.LT.U32.AND P4, PT, R3, UR7, PT ;  /* 0x0000000703007c0c */ /* 0x000fe4000bf81070 */
[----:B------:R-:W-:Y:S01]  /*1370*/  SHF.R.S64 R2, RZ, 0x1e, R35 ;  /* 0x0000001eff027819 */ /* 0x000fe20000001023 */
[----:B------:R0:W4:Y:S01]  /*1380*/  LDG.E R12, desc[UR12][R12.64] ;  /* 0x0000000c0c0c7981 */ /* 0x000122000c1e1900 */
[----:B------:R-:W-:Y:S02]  /*1390*/  @!P5 IADD3 R19, PT, PT, R19, 0x1, RZ ;  /* 0x000000011313d810 */ /* 0x000fe40007ffe0ff */
[----:B------:R-:W-:-:S02]  /*13a0*/  IADD3 R2, P5, PT, R2, UR36, RZ ;  /* 0x0000002402027c10 */ /* 0x000fc4000ffbe0ff */
[----:B------:R-:W-:Y:S02]  /*13b0*/  P2R R38, PR, RZ, 0x4 ;  /* 0x00000004ff267803 */ /* 0x000fe40000000000 */
[----:B------:R-:W-:-:S03]  /*13c0*/  @P6 IADD3 R20, PT, PT, R20, 0x1, RZ ;  /* 0x0000000114146810 */ /* 0x000fc60007ffe0ff */
[----:B------:R-:W-:-:S04]  /*13d0*/  @!P4 IADD3 R3, PT, PT, R3, -UR7, RZ ;  /* 0x800000070303cc10 */ /* 0x000fc8000fffe0ff */
[----:B------:R-:W-:Y:S02]  /*13e0*/  ISETP.GE.U32.AND P6, PT, R3, UR7, PT ;  /* 0x0000000703007c0c */ /* 0x000fe4000bfc6070 */
[----:B------:R-:W-:Y:S02]  /*13f0*/  LEA.HI.X.SX32 R3, R35, UR37, 0x2, P5 ;  /* 0x0000002523037c11 */ /* 0x000fe4000a8f16ff */
[----:B------:R-:W-:Y:S02]  /*1400*/  ISETP.NE.AND P5, PT, R38, RZ, PT ;  /* 0x000000ff2600720c */ /* 0x000fe40003fa5270 */
[----:B0-----:R-:W-:Y:S02]  /*1410*/  LOP3.LUT R13, R33, UR49, RZ, 0x3c, !PT ;  /* 0x00000031210d7c12 */ /* 0x001fe4000f8e3cff */
[----:B------:R-:W-:Y:S02]  /*1420*/  @!P3 IADD3 R20, PT, PT, -R20, RZ, RZ ;  /* 0x000000ff1414b210 */ /* 0x000fe40007ffe1ff */
[----:B------:R-:W-:-:S02]  /*1430*/  ISETP.GE.AND P3, PT, R13, RZ, PT ;  /* 0x000000ff0d00720c */ /* 0x000fc40003f66270 */
[----:B------:R-:W-:Y:S02]  /*1440*/  LOP3.LUT R4, R35, UR49, RZ, 0x3c, !PT ;  /* 0x0000003123047c12 */ /* 0x000fe4000f8e3cff */
[----:B------:R-:W-:-:S03]  /*1450*/  ISETP.NE.AND P2, PT, RZ, UR49, PT ;  /* 0x00000031ff007c0c */ /* 0x000fc6000bf45270 */
[----:B------:R-:W-:Y:S01]  /*1460*/  @P5 VIADD R19, R19, 0x1 ;  /* 0x0000000113135836 */ /* 0x000fe20000000000 */
[----:B------:R-:W-:Y:S02]  /*1470*/  ISETP.GE.AND P5, PT, R4, RZ, PT ;  /* 0x000000ff0400720c */ /* 0x000fe40003fa6270 */
[----:B------:R-:W-:Y:S02]  /*1480*/  SEL R20, R23, R20, !P2 ;  /* 0x0000001417147207 */ /* 0x000fe40005000000 */
[----:B------:R-:W-:Y:S01]  /*1490*/  @!P4 IADD3 R37, PT, PT, R37, 0x1, RZ ;  /* 0x000000012525c810 */ /* 0x000fe20007ffe0ff */
[----:B------:R-:W-:Y:S01]  /*14a0*/  @!P3 IMAD.MOV R19, RZ, RZ, -R19 ;  /* 0x000000ffff13b224 */ /* 0x000fe200078e0a13 */
[----:B------:R-:W-:Y:S02]  /*14b0*/  IADD3 R13, PT, PT, -R20, RZ, RZ ;  /* 0x000000ff140d7210 */ /* 0x000fe40007ffe1ff */
[----:B------:R-:W-:Y:S02]  /*14c0*/  @P6 IADD3 R37, PT, PT, R37, 0x1, RZ ;  /* 0x0000000125256810 */ /* 0x000fe40007ffe0ff */
[----:B------:R-:W-:Y:S01]  /*14d0*/  SEL R19, R23, R19, !P2 ;  /* 0x0000001317137207 */ /* 0x000fe20005000000 */
[----:B------:R-:W-:-:S02]  /*14e0*/  IMAD R18, R13, UR49, R18 ;  /* 0x000000310d127c24 */ /* 0x000fc4000f8e0212 */
[----:B------:R-:W-:Y:S01]  /*14f0*/  @!P5 IADD3 R37, PT, PT, -R37, RZ, RZ ;  /* 0x000000ff2525d210 */ /* 0x000fe20007ffe1ff */
[----:B------:R0:W4:Y:S03]  /*1500*/  LDG.E R13, desc[UR8][R2.64] ;  /* 0x00000008020d7981 */ /* 0x000126000c1e1900 */
[----:B------:R-:W-:Y:S02]  /*1510*/  SEL R37, R23, R37, !P2 ;  /* 0x0000002517257207 */ /* 0x000fe40005000000 */
[C---:B0-----:R-:W-:Y:S02]  /*1520*/  IADD3 R2, PT, PT, -R19.reuse, RZ, RZ ;  /* 0x000000ff13027210 */ /* 0x041fe40007ffe1ff */
[----:B------:R-:W-:-:S03]  /*1530*/  SEL R19, R19, RZ, P1 ;  /* 0x000000ff13137207 */ /* 0x000fc60000800000 */
[----:B------:R-:W-:Y:S02]  /*1540*/  IMAD R33, R2, UR49, R33 ;  /* 0x0000003102217c24 */ /* 0x000fe4000f8e0221 */
[----:B------:R-:W-:-:S03]  /*1550*/  IMAD.MOV R2, RZ, RZ, -R37 ;  /* 0x000000ffff027224 */ /* 0x000fc600078e0a25 */
[----:B------:R-:W-:Y:S01]  /*1560*/  SEL R33, R33, RZ, P0 ;  /* 0x000000ff21217207 */ /* 0x000fe20000000000 */
[----:B------:R-:W-:Y:S02]  /*1570*/  IMAD R35, R2, UR49, R35 ;  /* 0x0000003102237c24 */ /* 0x000fe4000f8e0223 */
[----:B------:R-:W-:Y:S01]  /*1580*/  IMAD R2, R19, UR44, RZ ;  /* 0x0000002c13027c24 */ /* 0x000fe2000f8e02ff */
[----:B------:R-:W-:-:S03]  /*1590*/  SEL R37, R37, RZ, P1 ;  /* 0x000000ff25257207 */ /* 0x000fc60000800000 */
[----:B------:R-:W-:Y:S01]  /*15a0*/  IMAD R33, R33, UR45, R2 ;  /* 0x0000002d21217c24 */ /* 0x000fe2000f8e0202 */
[C---:B------:R-:W-:Y:S01]  /*15b0*/  IADD3 R2, P3, PT, R22.reuse, UR38, RZ ;  /* 0x0000002616027c10 */ /* 0x040fe2000ff7e0ff */
[----:B------:R-:W-:Y:S01]  /*15c0*/  IMAD R4, R37, UR44, RZ ;  /* 0x0000002c25047c24 */ /* 0x000fe2000f8e02ff */
[----:B------:R-:W-:Y:S02]  /*15d0*/  SEL R35, R35, RZ, P0 ;  /* 0x000000ff23237207 */ /* 0x000fe40000000000 */
[----:B------:R-:W-:-:S03]  /*15e0*/  LEA.HI.X.SX32 R3, R22, UR39, 0x1, P3 ;  /* 0x0000002716037c11 */ /* 0x000fc600098f0eff */
[----:B------:R-:W-:Y:S02]  /*15f0*/  IMAD R40, R35, UR45, R4 ;  /* 0x0000002d23287c24 */ /* 0x000fe4000f8e0204 */
[----:B------:R-:W4:Y:S01]  /*1600*/  LDG.E.U8 R35, desc[UR8][R2.64] ;  /* 0x0000000802237981 */ /* 0x000f22000c1e1100 */
[----:B------:R-:W-:Y:S02]  /*1610*/  SEL R20, R20, RZ, P1 ;  /* 0x000000ff14147207 */ /* 0x000fe40000800000 */
[----:B------:R-:W-:Y:S02]  /*1620*/  SEL R18, R18, RZ, P0 ;  /* 0x000000ff12127207 */ /* 0x000fe40000000000 */
[----:B------:R-:W-:Y:S01]  /*1630*/  IADD3 R4, P3, PT, R11, UR38, RZ ;  /* 0x000000260b047c10 */ /* 0x000fe2000ff7e0ff */
[----:B------:R-:W-:-:S04]  /*1640*/  IMAD R5, R20, UR44, RZ ;  /* 0x0000002c14057c24 */ /* 0x000fc8000f8e02ff */
[----:B------:R-:W-:Y:S01]  /*1650*/  IMAD R20, R18, UR45, R5 ;  /* 0x0000002d12147c24 */ /* 0x000fe2000f8e0205 */
[----:B------:R-:W-:Y:S02]  /*1660*/  LEA.HI.X.SX32 R5, R11, UR39, 0x1, P3 ;  /* 0x000000270b057c11 */ /* 0x000fe400098f0eff */
[C---:B------:R-:W-:Y:S02]  /*1670*/  IADD3 R38, P3, PT, R10.reuse, UR38, RZ ;  /* 0x000000260a267c10 */ /* 0x040fe4000ff7e0ff */
[C---:B------:R-:W-:Y:S01]  /*1680*/  IADD3 R18, P4, PT, R21.reuse, UR38, RZ ;  /* 0x0000002615127c10 */ /* 0x040fe2000ff9e0ff */
[----:B------:R-:W4:Y:S01]  /*1690*/  LDG.E.U8 R37, desc[UR10][R4.64] ;  /* 0x0000000a04257981 */ /* 0x000f22000c1e1100 */
[----:B------:R-:W-:Y:S02]  /*16a0*/  LEA.HI.X.SX32 R39, R10, UR39, 0x1, P3 ;  /* 0x000000270a277c11 */ /* 0x000fe400098f0eff */
[----:B------:R-:W-:-:S03]  /*16b0*/  LEA.HI.X.SX32 R19, R21, UR39, 0x1, P4 ;  /* 0x0000002715137c11 */ /* 0x000fc6000a0f0eff */
[----:B------:R0:W4:Y:S01]  /*16c0*/  LDG.E.U8 R38, desc[UR8][R38.64] ;  /* 0x0000000826267981 */ /* 0x000122000c1e1100 */
[----:B------:R-:W-:-:S03]  /*16d0*/  IADD3 R10, P3, PT, R20, UR38, RZ ;  /* 0x00000026140a7c10 */ /* 0x000fc6000ff7e0ff */
[----:B------:R1:W4:Y:S01]  /*16e0*/  LDG.E.U8 R21, desc[UR12][R18.64] ;  /* 0x0000000c12157981 */ /* 0x000322000c1e1100 */
[----:B0-----:R-:W-:-:S04]  /*16f0*/  IADD3 R39, PT, PT, R34, 0x160, RZ ;  /* 0x0000016022277810 */ /* 0x001fc80007ffe0ff */
[----:B-1----:R-:W-:Y:S02]  /*1700*/  IABS R19, R39 ;  /* 0x0000002700137213 */ /* 0x002fe40000000000 */
[----:B------:R-:W-:Y:S02]  /*1710*/  LEA.HI.X.SX32 R11, R20, UR39, 0x1, P3 ;  /* 0x00000027140b7c11 */ /* 0x000fe400098f0eff */
[C---:B------:R-:W-:Y:S01]  /*1720*/  IADD3 R4, P3, PT, R40.reuse, UR38, RZ ;  /* 0x0000002628047c10 */ /* 0x040fe2000ff7e0ff */
[----:B------:R-:W-:Y:S01]  /*1730*/  IMAD.HI.U32 R18, R19, UR5, RZ ;  /* 0x0000000513127c27 */ /* 0x000fe2000f8e00ff */
[----:B------:R-:W-:Y:S01]  /*1740*/  IADD3 R2, P4, PT, R33, UR38, RZ ;  /* 0x0000002621027c10 */ /* 0x000fe2000ff9e0ff */
[----:B------:R0:W4:Y:S01]  /*1750*/  LDG.E.U8 R22, desc[UR8][R10.64] ;  /* 0x000000080a167981 */ /* 0x000122000c1e1100 */
[----:B------:R-:W-:Y:S02]  /*1760*/  LEA.HI.X.SX32 R5, R40, UR39, 0x1, P3 ;  /* 0x0000002728057c11 */ /* 0x000fe400098f0eff */
[----:B------:R-:W-:-:S02]  /*1770*/  IADD3 R40, PT, PT, -R18, RZ, RZ ;  /* 0x000000ff12287210 */ /* 0x000fc40007ffe1ff */
[----:B------:R-:W-:Y:S01]  /*1780*/  LEA.HI.X.SX32 R3, R33, UR39, 0x1, P4 ;  /* 0x0000002721037c11 */ /* 0x000fe2000a0f0eff */
[----:B------:R-:W4:Y:S02]  /*1790*/  LDG.E.U8 R20, desc[UR8][R4.64] ;  /* 0x0000000804147981 */ /* 0x000f24000c1e1100 */
[----:B0-----:R-:W-:Y:S02]  /*17a0*/  IMAD R10, R40, UR7, R19 ;  /* 0x00000007280a7c24 */ /* 0x001fe4000f8e0213 */
[----:B------:R0:W4:Y:S03]  /*17b0*/  LDG.E.U8 R33, desc[UR10][R2.64] ;  /* 0x0000000a02217981 */ /* 0x000126000c1e1100 */
[----:B------:R-:W-:Y:S02]  /*17c0*/  ISETP.LT.U32.AND P4, PT, R10, UR7, PT ;  /* 0x000000070a007c0c */ /* 0x000fe4000bf81070 */
[----:B0-----:R-:W-:-:S11]  /*17d0*/  LOP3.LUT R2, R39, UR49, RZ, 0x3c, !PT ;  /* 0x0000003127027c12 */ /* 0x001fd6000f8e3cff */
[----:B------:R-:W-:-:S05]  /*17e0*/  @!P4 VIADD R10, R10, -UR7 ;  /* 0x800000070a0acc36 */ /* 0x000fca0008000000 */
[----:B------:R-:W-:Y:S02]  /*17f0*/  ISETP.GE.U32.AND P3, PT, R10, UR7, PT ;  /* 0x000000070a007c0c */ /* 0x000fe4000bf66070 */
[----:B------:R-:W-:Y:S02]  /*1800*/  ISETP.GE.AND P5, PT, R2, RZ, PT ;  /* 0x000000ff0200720c */ /* 0x000fe40003fa6270 */
[----:B------:R-:W-:-:S09]  /*1810*/  @!P4 IADD3 R18, PT, PT, R18, 0x1, RZ ;  /* 0x000000011212c810 */ /* 0x000fd20007ffe0ff */
[----:B------:R-:W-:-:S05]  /*1820*/  @P3 IADD3 R18, PT, PT, R18, 0x1, RZ ;  /* 0x0000000112123810 */ /* 0x000fca0007ffe0ff */
        /* <DEDUP_REMOVED lines=8> */
[----:B------:R-:W-:Y:S01]  /*18b0*/  IMAD R3, R2, UR45, R3 ;  /* 0x0000002d02037c24 */ /* 0x000fe2000f8e0203 */
[----:B------:R-:W-:Y:S02]  /*18c0*/  IABS R11, R44 ;  /* 0x0000002c000b7213 */ /* 0x000fe40000000000 */
[----:B------:R-:W-:Y:S02]  /*18d0*/  SHF.R.S64 R4, RZ, 0x1e, R39 ;  /* 0x0000001eff047819 */ /* 0x000fe40000001027 */
[----:B------:R-:W-:Y:S01]  /*18e0*/  IADD3 R2, P4, PT, R3, UR38, RZ ;  /* 0x0000002603027c10 */ /* 0x000fe2000ff9e0ff */
[----:B------:R-:W-:Y:S01]  /*18f0*/  IMAD.HI.U32 R10, R11, UR5, RZ ;  /* 0x000000050b0a7c27 */ /* 0x000fe2000f8e00ff */
[----:B------:R-:W-:Y:S02]  /*1900*/  IADD3 R4, P3, PT, R4, UR36, RZ ;  /* 0x0000002404047c10 */ /* 0x000fe4000ff7e0ff */
[----:B------:R-:W-:Y:S02]  /*1910*/  LEA.HI.X.SX32 R3, R3, UR39, 0x1, P4 ;  /* 0x0000002703037c11 */ /* 0x000fe4000a0f0eff */
[----:B--2---:R-:W-:Y:S01]  /*1920*/  ISETP.NE.AND P4, PT, R26, RZ, PT ;  /* 0x000000ff1a00720c */ /* 0x004fe20003f85270 */
[----:B------:R-:W-:Y:S01]  /*1930*/  IMAD.MOV R26, RZ, RZ, -R10 ;  /* 0x000000ffff1a7224 */ /* 0x000fe200078e0a0a */
[----:B------:R-:W-:Y:S01]  /*1940*/  LEA.HI.X.SX32 R5, R39, UR37, 0x2, P3 ;  /* 0x0000002527057c11 */ /* 0x000fe200098f16ff */
[----:B------:R0:W2:Y:S01]  /*1950*/  LDG.E.U8 R19, desc[UR10][R2.64] ;  /* 0x0000000a02137981 */ /* 0x0000a2000c1e1100 */
[----:B---3--:R-:W-:Y:S01]  /*1960*/  ISETP.NE.AND P3, PT, R36, RZ, PT ;  /* 0x000000ff2400720c */ /* 0x008fe20003f65270 */
[----:B------:R-:W-:Y:S01]  /*1970*/  IMAD R11, R26, UR7, R11 ;  /* 0x000000071a0b7c24 */ /* 0x000fe2000f8e020b */
[----:B------:R-:W-:Y:S01]  /*1980*/  P2R R40, PR, RZ, 0x10 ;  /* 0x00000010ff287803 */ /* 0x000fe20000000000 */
[----:B------:R1:W3:Y:S01]  /*1990*/  LDG.E R18, desc[UR8][R4.64] ;  /* 0x0000000804127981 */ /* 0x0002e2000c1e1900 */
[----:B------:R-:W-:-:S02]  /*19a0*/  P2R R41, PR, RZ, 0x8 ;  /* 0x00000008ff297803 */ /* 0x000fc40000000000 */
[----:B------:R-:W-:Y:S02]  /*19b0*/  ISETP.LT.U32.AND P3, PT, R11, UR7, PT ;  /* 0x000000070b007c0c */ /* 0x000fe4000bf61070 */
[----:B0-----:R-:W-:-:S11]  /*19c0*/  LOP3.LUT R2, R44, UR49, RZ, 0x3c, !PT ;  /* 0x000000312c027c12 */ /* 0x001fd6000f8e3cff */
[----:B------:R-:W-:-:S04]  /*19d0*/  @!P3 IADD3 R11, PT, PT, R11, -UR7, RZ ;  /* 0x800000070b0bbc10 */ /* 0x000fc8000fffe0ff */
[----:B------:R-:W-:Y:S02]  /*19e0*/  ISETP.GE.U32.AND P4, PT, R11, UR7, PT ;  /* 0x000000070b007c0c */ /* 0x000fe4000bf86070 */
[----:B------:R-:W-:Y:S02]  /*19f0*/  @!P3 IADD3 R10, PT, PT, R10, 0x1, RZ ;  /* 0x000000010a0ab810 */ /* 0x000fe40007ffe0ff */
[----:B------:R-:W-:-:S09]  /*1a00*/  ISETP.GE.AND P3, PT, R2, RZ, PT ;  /* 0x000000ff0200720c */ /* 0x000fd20003f66270 */
[----:B------:R-:W-:-:S05]  /*1a10*/  @P4 VIADD R10, R10, 0x1 ;  /* 0x000000010a0a4836 */ /* 0x000fca0000000000 */
[----:B------:R-:W-:-:S04]  /*1a20*/  @!P3 IADD3 R10, PT, PT, -R10, RZ, RZ ;  /* 0x000000ff0a0ab210 */ /* 0x000fc80007ffe1ff */
[----:B------:R-:W-:Y:S02]  /*1a30*/  SEL R2, R23, R10, !P2 ;  /* 0x0000000a17027207 */ /* 0x000fe40005000000 */
[----:B------:R-:W0:Y:S01]  /*1a40*/  LDC.64 R10, c[0x0][0x3d0] ;  /* 0x0000f400ff0a7b82 */ /* 0x000e220000000a00 */
[--C-:B-1----:R-:W-:Y:S02]  /*1a50*/  SHF.R.S64 R4, RZ, 0x1e, R44.reuse ;  /* 0x0000001eff047819 */ /* 0x102fe4000000102c */
[----:B------:R-:W-:Y:S02]  /*1a60*/  IADD3 R3, PT, PT, -R2, RZ, RZ ;  /* 0x000000ff02037210 */ /* 0x000fe40007ffe1ff */
[----:B------:R-:W-:Y:S02]  /*1a70*/  IADD3 R4, P3, PT, R4, UR36, RZ ;  /* 0x0000002404047c10 */ /* 0x000fe4000ff7e0ff */
[----:B------:R-:W-:Y:S01]  /*1a80*/  SEL R2, R2, RZ, P1 ;  /* 0x000000ff02027207 */ /* 0x000fe20000800000 */
[----:B------:R-:W-:Y:S01]  /*1a90*/  IMAD R3, R3, UR49, R44 ;  /* 0x0000003103037c24 */ /* 0x000fe2000f8e022c */
[----:B------:R-:W-:-:S02]  /*1aa0*/  LEA.HI.X.SX32 R5, R44, UR37, 0x2, P3 ;  /* 0x000000252c057c11 */ /* 0x000fc400098f16ff */
[----:B-----5:R-:W-:Y:S01]  /*1ab0*/  ISETP.NE.AND P3, PT, R27, RZ, PT ;  /* 0x000000ff1b00720c */ /* 0x020fe20003f65270 */
[----:B------:R-:W-:Y:S01]  /*1ac0*/  VIADD R27, R34, 0x1a0 ;  /* 0x000001a0221b7836 */ /* 0x000fe20000000000 */
[----:B------:R-:W-:Y:S01]  /*1ad0*/  SEL R3, R3, RZ, P0 ;  /* 0x000000ff03037207 */ /* 0x000fe20000000000 */
[----:B------:R-:W-:-:S04]  /*1ae0*/  IMAD R2, R2, UR44, RZ ;  /* 0x0000002c02027c24 */ /* 0x000fc8000f8e02ff */
[----:B------:R-:W-:Y:S01]  /*1af0*/  IMAD R3, R3, UR45, R2 ;  /* 0x0000002d03037c24 */ /* 0x000fe2000f8e0202 */
[----:B0-----:R-:W-:Y:S02]  /*1b00*/  R2UR UR4, R11 ;  /* 0x000000000b0472ca */ /* 0x001fe400000e0000 */
[----:B------:R-:W-:-:S05]  /*1b10*/  IABS R11, R27 ;  /* 0x0000001b000b7213 */ /* 0x000fca0000000000 */
[----:B------:R-:W-:-:S05]  /*1b20*/  IMAD.HI.U32 R2, R11, UR5, RZ ;  /* 0x000000050b027c27 */ /* 0x000fca000f8e00ff */
[----:B------:R-:W-:-:S05]  /*1b30*/  IADD3 R26, PT, PT, -R2, RZ, RZ ;  /* 0x000000ff021a7210 */ /* 0x000fca0007ffe1ff */
[----:B------:R-:W-:Y:S01]  /*1b40*/  IMAD R11, R26, UR7, R11 ;  /* 0x000000071a0b7c24 */ /* 0x000fe2000f8e020b */
[----:B------:R-:W-:-:S04]  /*1b50*/  P2R R43, PR, RZ, 0x8 ;  /* 0x00000008ff2b7803 */ /* 0x000fc80000000000 */
[----:B------:R-:W-:-:S13]  /*1b60*/  ISETP.LT.U32.AND P3, PT, R11, UR7, PT ;  /* 0x000000070b007c0c */ /* 0x000fda000bf61070 */
[----:B------:R-:W-:Y:S01]  /*1b70*/  @!P3 IADD3 R11, PT, PT, R11, -UR7, RZ ;  /* 0x800000070b0bbc10 */ /* 0x000fe2000fffe0ff */
[----:B------:R-:W-:-:S03]  /*1b80*/  @!P3 VIADD R2, R2, 0x1 ;  /* 0x000000010202b836 */ /* 0x000fc60000000000 */
[----:B------:R-:W-:Y:S02]  /*1b90*/  ISETP.GE.U32.AND P3, PT, R11, UR7, PT ;  /* 0x000000070b007c0c */ /* 0x000fe4000bf66070 */
[----:B------:R-:W-:Y:S02]  /*1ba0*/  LOP3.LUT R11, R27, UR49, RZ, 0x3c, !PT ;  /* 0x000000311b0b7c12 */ /* 0x000fe4000f8e3cff */
[----:B----4-:R-:W-:-:S09]  /*1bb0*/  ISETP.NE.AND P4, PT, R28, RZ, PT ;  /* 0x000000ff1c00720c */ /* 0x010fd20003f85270 */
        /* <DEDUP_REMOVED lines=16> */
[----:B------:R0:W5:Y:S01]  /*1cc0*/  LDG.E.U8 R26, desc[UR8][R2.64] ;  /* 0x00000008021a7981 */ /* 0x000162000c1e1100 */
[----:B------:R-:W-:-:S05]  /*1cd0*/  LEA.HI.X.SX32 R5, R27, UR37, 0x2, P3 ;  /* 0x000000251b057c11 */ /* 0x000fca00098f16ff */
[----:B------:R1:W4:Y:S01]  /*1ce0*/  LDG.E R27, desc[UR8][R4.64] ;  /* 0x00000008041b7981 */ /* 0x000322000c1e1900 */
[----:B0-----:R-:W-:-:S04]  /*1cf0*/  IADD3 R2, P3, PT, R36, UR38, RZ ;  /* 0x0000002624027c10 */ /* 0x001fc8000ff7e0ff */
[----:B------:R-:W-:Y:S02]  /*1d00*/  LEA.HI.X.SX32 R3, R36, UR39, 0x1, P3 ;  /* 0x0000002724037c11 */ /* 0x000fe400098f0eff */
[----:B------:R-:W-:Y:S02]  /*1d10*/  IADD3 R36, PT, PT, R34, 0x1c0, RZ ;  /* 0x000001c022247810 */ /* 0x000fe40007ffe0ff */
[----:B------:R-:W-:Y:S01]  /*1d20*/  ISETP.NE.AND P3, PT, R35, RZ, PT ;  /* 0x000000ff2300720c */ /* 0x000fe20003f65270 */
[----:B------:R0:W4:Y:S01]  /*1d30*/  LDG.E.U8 R28, desc[UR8][R2.64] ;  /* 0x00000008021c7981 */ /* 0x000122000c1e1100 */
[----:B------:R-:W-:-:S05]  /*1d40*/  IABS R39, R36 ;  /* 0x0000002400277213 */ /* 0x000fca0000000000 */
        /* <DEDUP_REMOVED lines=23> */
[----:B------:R-:W-:Y:S01]  /*1ec0*/  P2R R42, PR, RZ, 0x10 ;  /* 0x00000010ff2a7803 */ /* 0x000fe20000000000 */
[----:B------:R-:W-:Y:S01]  /*1ed0*/  VIADD R45, R34, 0x1e0 ;  /* 0x000001e0222d7836 */ /* 0x000fe20000000000 */
[----:B------:R-:W-:Y:S01]  /*1ee0*/  LEA.HI.X.SX32 R5, R5, UR39, 0x1, P3 ;  /* 0x0000002705057c11 */ /* 0x000fe200098f0eff */
[----:B------:R0:W4:Y:S01]  /*1ef0*/  LDG.E R35, desc[UR8][R2.64] ;  /* 0x0000000802237981 */ /* 0x000122000c1e1900 */
        /* <DEDUP_REMOVED lines=8> */
[----:B------:R-:W-:Y:S02]  /*1f80*/  ISETP.NE.AND P3, PT, R42, RZ, PT ;  /* 0x000000ff2a00720c */ /* 0x000fe40003f65270 */
[----:B------:R-:W-:Y:S02]  /*1f90*/  IABS R43, R45 ;  /* 0x0000002d002b7213 */ /* 0x000fe40000000000 */
[----:B------:R-:W-:Y:S02]  /*1fa0*/  P2R R42, PR, RZ, 0x8 ;  /* 0x00000008ff2a7803 */ /* 0x000fe40000000000 */
[----:B------:R-:W-:-:S04]  /*1fb0*/  ISETP.NE.AND P3, PT, R41, RZ, PT ;  /* 0x000000ff2900720c */ /* 0x000fc80003f65270 */
        /* <DEDUP_REMOVED lines=31> */
[----:B------:R-:W-:Y:S01]  /*21b0*/  IMAD.HI.U32 R22, R45, UR5, RZ ;  /* 0x000000052d167c27 */ /* 0x000fe2000f8e00ff */
[----:B------:R-:W-:Y:S01]  /*21c0*/  IADD3 R34, PT, PT, R34, 0x220, RZ ;  /* 0x0000022022227810 */ /* 0x000fe20007ffe0ff */
[----:B------:R1:W4:Y:S03]  /*21d0*/  LDG.E.U8 R43, desc[UR8][R4.64] ;  /* 0x00000008042b7981 */ /* 0x000326000c1e1100 */
        /* <DEDUP_REMOVED lines=14> */
[----:B------:R-:W-:Y:S01]  /*22c0*/  IABS R3, R34 ;  /* 0x0000002200037213 */ /* 0x000fe20000000000 */
[----:B-1----:R-:W-:-:S03]  /*22d0*/  IMAD R5, R22, UR44, RZ ;  /* 0x0000002c16057c24 */ /* 0x002fc6000f8e02ff */
[----:B------:R-:W-:-:S05]  /*22e0*/  SEL R2, R2, RZ, P0 ;  /* 0x000000ff02027207 */ /* 0x000fca0000000000 */
        /* <DEDUP_REMOVED lines=21> */
[----:B------:R-:W-:Y:S02]  /*2440*/  IADD3 R22, P6, PT, R23, UR38, RZ ;  /* 0x0000002617167c10 */ /* 0x000fe4000ffde0ff */
[----:B------:R-:W-:Y:S02]  /*2450*/  LEA.HI.X.SX32 R3, R21, UR37, 0x2, P1 ;  /* 0x0000002515037c11 */ /* 0x000fe400088f16ff */
[----:B------:R-:W-:Y:S02]  /*2460*/  R2UR UR6, R24 ;  /* 0x00000000180672ca */ /* 0x000fe400000e0000 */
[----:B------:R-:W-:Y:S02]  /*2470*/  R2UR UR7, R25 ;  /* 0x00000000190772ca */ /* 0x000fe400000e0000 */
[----:B------:R-:W-:-:S02]  /*2480*/  IADD3 R4, P1, PT, R5, UR38, RZ ;  /* 0x0000002605047c10 */ /* 0x000fc4000ff3e0ff */
[----:B------:R-:W-:Y:S02]  /*2490*/  LEA.HI.X.SX32 R23, R23, UR39, 0x1, P6 ;  /* 0x0000002717177c11 */ /* 0x000fe4000b0f0eff */
[----:B------:R-:W-:Y:S02]  /*24a0*/  LEA.HI.X.SX32 R5, R5, UR39, 0x1, P1 ;  /* 0x0000002705057c11 */ /* 0x000fe400088f0eff */
[----:B------:R-:W-:Y:S02]  /*24b0*/  ISETP.NE.AND P1, PT, R20, RZ, PT ;  /* 0x000000ff1400720c */ /* 0x000fe40003f25270 */
[----:B------:R-:W-:Y:S01]  /*24c0*/  SHF.R.S64 R20, RZ, 0x1e, R34 ;  /* 0x0000001eff147819 */ /* 0x000fe20000001022 */
[----:B------:R-:W4:Y:S03]  /*24d0*/  LDG.E.U8 R23, desc[UR8][R22.64] ;  /* 0x0000000816177981 */ /* 0x000f26000c1e1100 */
[----:B------:R-:W-:Y:S01]  /*24e0*/  IADD3 R20, P2, PT, R20, UR36, RZ ;  /* 0x0000002414147c10 */ /* 0x000fe2000ff5e0ff */
[----:B------:R0:W4:Y:S03]  /*24f0*/  LDG.E.U8 R5, desc[UR6][R4.64] ;  /* 0x0000000604057981 */ /* 0x000126000c1e1100 */
[----:B------:R-:W-:Y:S01]  /*2500*/  LEA.HI.X.SX32 R21, R34, UR37, 0x2, P2 ;  /* 0x0000002522157c11 */ /* 0x000fe200090f16ff */
[----:B------:R1:W4:Y:S05]  /*2510*/  LDG.E R2, desc[UR6][R2.64] ;  /* 0x0000000602027981 */ /* 0x00032a000c1e1900 */
[----:B------:R3:W4:Y:S01]  /*2520*/  LDG.E R21, desc[UR8][R20.64] ;  /* 0x0000000814157981 */ /* 0x000722000c1e1900 */
[----:B--2---:R-:W-:Y:S01]  /*2530*/  ISETP.NE.AND P2, PT, R19, RZ, PT ;  /* 0x000000ff1300720c */ /* 0x004fe20003f45270 */
[----:B------:R-:W-:-:S05]  /*2540*/  FMUL R19, R16, UR4 ;  /* 0x0000000410137c20 */ /* 0x000fca0008400000 */
[----:B------:R-:W-:Y:S01]  /*2550*/  FSEL R16, R19, R10, P3 ;  /* 0x0000000a13107208 */ /* 0x000fe20001800000 */
[----:B------:R-:W-:Y:S01]  /*2560*/  FMUL R19, R0, UR4 ;  /* 0x0000000400137c20 */ /* 0x000fe20008400000 */
[----:B------:R-:W-:Y:S01]  /*2570*/  ISETP.NE.AND P3, PT, R41, RZ, PT ;  /* 0x000000ff2900720c */ /* 0x000fe20003f65270 */
[----:B------:R-:W-:-:S03]  /*2580*/  FMUL R17, R17, UR4 ;  /* 0x0000000411117c20 */ /* 0x000fc60008400000 */
[----:B0-----:R-:W-:Y:S02]  /*2590*/  FSEL R4, R19, R10, P3 ;  /* 0x0000000a13047208 */ /* 0x001fe40001800000 */
        /* <DEDUP_REMOVED lines=8> */
[----:B------:R-:W-:Y:S01]  /*2620*/  FMNMX R7, R16, -INF , !PT ;  /* 0xff80000010077809 */ /* 0x000fe20007800000 */
        /* <DEDUP_REMOVED lines=8> */
[----:B------:R-:W-:Y:S01]  /*26b0*/  FMNMX R15, R15, R6, !PT ;  /* 0x000000060f0f7209 */ /* 0x000fe20007800000 */
[----:B-1----:R-:W-:Y:S01]  /*26c0*/  FMUL R3, R8, UR4 ;  /* 0x0000000408037c20 */ /* 0x002fe20008400000 */
[----:B------:R-:W-:Y:S02]  /*26d0*/  FSEL R22, R7, R10, P3 ;  /* 0x0000000a07167208 */ /* 0x000fe40001800000 */
[----:B------:R-:W-:Y:S01]  /*26e0*/  FMNMX R15, R15, R42, !PT ;  /* 0x0000002a0f0f7209 */ /* 0x000fe20007800000 */
[----:B------:R-:W-:Y:S01]  /*26f0*/  FMUL R9, R9, UR4 ;  /* 0x0000000409097c20 */ /* 0x000fe20008400000 */
[----:B------:R-:W-:Y:S02]  /*2700*/  FSEL R8, R3, R10, P5 ;  /* 0x0000000a03087208 */ /* 0x000fe40002800000 */
[----:B------:R-:W-:Y:S01]  /*2710*/  FMNMX R15, R15, R22, !PT ;  /* 0x000000160f0f7209 */ /* 0x000fe20007800000 */
[----:B------:R-:W-:Y:S01]  /*2720*/  FMUL R3, R12, UR4 ;  /* 0x000000040c037c20 */ /* 0x000fe20008400000 */
[----:B------:R-:W-:-:S02]  /*2730*/  ISETP.NE.AND P0, PT, R33, RZ, PT ;  /* 0x000000ff2100720c */ /* 0x000fc40003f05270 */
[----:B---3--:R-:W-:Y:S02]  /*2740*/  FSEL R20, R9, R10, P4 ;  /* 0x0000000a09147208 */ /* 0x008fe40002000000 */
[----:B------:R-:W-:Y:S01]  /*2750*/  FMNMX R15, R15, R8, !PT ;  /* 0x000000080f0f7209 */ /* 0x000fe20007800000 */
[----:B------:R-:W-:Y:S01]  /*2760*/  FMUL R13, R13, UR4 ;  /* 0x000000040d0d7c20 */ /* 0x000fe20008400000 */
[----:B-----5:R-:W-:Y:S02]  /*2770*/  ISETP.NE.AND P6, PT, R26, RZ, PT ;  /* 0x000000ff1a00720c */ /* 0x020fe40003fc5270 */
        /* <DEDUP_REMOVED lines=18> */
[----:B------:R-:W-:Y:S02]  /*28a0*/  FMNMX R15, R15, R46, !PT ;  /* 0x0000002e0f0f7209 */ /* 0x000fe40007800000 */
[----:B------:R-:W-:-:S02]  /*28b0*/  ISETP.NE.AND P2, PT, R43, RZ, PT ;  /* 0x000000ff2b00720c */ /* 0x000fc40003f45270 */
[----:B------:R-:W-:Y:S02]  /*28c0*/  FMNMX R15, R15, R44, !PT ;  /* 0x0000002c0f0f7209 */ /* 0x000fe40007800000 */
[----:B------:R-:W-:-:S04]  /*28d0*/  FSEL R48, R3, R10, P2 ;  /* 0x0000000a03307208 */ /* 0x000fc80001000000 */
        /* <DEDUP_REMOVED lines=53> */
[-C--:B------:R-:W-:Y:S01]  /*2c30*/  FFMA.SAT R9, R42, R11.reuse, 0.5 ;  /* 0x3f0000002a097423 */ /* 0x080fe2000000200b */
[----:B------:R-:W-:Y:S01]  /*2c40*/  FFMA R15, R4, 1.925963033500011079e-08, R5 ;  /* 0x32a57060040f7823 */ /* 0x000fe20000000005 */
[----:B------:R-:W-:Y:S01]  /*2c50*/  FADD R7, R3, -12583039 ;  /* 0xcb40007f03077421 */ /* 0x000fe20000000000 */
[----:B------:R-:W-:Y:S01]  /*2c60*/  FADD R5, R13, -12583039 ;  /* 0xcb40007f0d057421 */ /* 0x000fe20000000000 */
[-C--:B------:R-:W-:Y:S01]  /*2c70*/  FFMA.RM R9, R9, R12.reuse, 12582913 ;  /* 0x4b40000109097423 */ /* 0x080fe2000000400c */
[----:B------:R-:W-:Y:S01]  /*2c80*/  SHF.L.U32 R0, R0, 0x17, RZ ;  /* 0x0000001700007819 */ /* 0x000fe200000006ff */
[----:B------:R-:W-:Y:S01]  /*2c90*/  FFMA R7, R38, 1.4426950216293334961, -R7 ;  /* 0x3fb8aa3b26077823 */ /* 0x000fe20000000807 */
[----:B------:R-:W-:Y:S01]  /*2ca0*/  FFMA R5, R34, 1.4426950216293334961, -R5 ;  /* 0x3fb8aa3b22057823 */ /* 0x000fe20000000805 */
[----:B------:R-:W-:Y:S01]  /*2cb0*/  MUFU.EX2 R15, R15 ;  /* 0x0000000f000f7308 */ /* 0x000fe20000000800 */
[-C--:B------:R-:W-:Y:S01]  /*2cc0*/  FFMA.SAT R19, R20, R11.reuse, 0.5 ;  /* 0x3f00000014137423 */ /* 0x080fe2000000200b */
[----:B------:R-:W-:Y:S01]  /*2cd0*/  FFMA R38, R38, 1.925963033500011079e-08, R7 ;  /* 0x32a5706026267823 */ /* 0x000fe20000000007 */
[----:B------:R-:W-:Y:S01]  /*2ce0*/  FFMA R34, R34, 1.925963033500011079e-08, R5 ;  /* 0x32a5706022227823 */ /* 0x000fe20000000005 */
[----:B------:R-:W-:Y:S01]  /*2cf0*/  FADD R7, R9, -12583039 ;  /* 0xcb40007f09077421 */ /* 0x000fe20000000000 */
[-C--:B------:R-:W-:Y:S01]  /*2d00*/  FFMA.SAT R5, R6, R11.reuse, 0.5 ;  /* 0x3f00000006057423 */ /* 0x080fe2000000200b */
[-C--:B------:R-:W-:Y:S01]  /*2d10*/  FFMA.RM R19, R19, R12.reuse, 12582913 ;  /* 0x4b40000113137423 */ /* 0x080fe2000000400c */
[----:B------:R-:W-:Y:S01]  /*2d20*/  SHF.L.U32 R9, R9, 0x17, RZ ;  /* 0x0000001709097819 */ /* 0x000fe200000006ff */
[----:B------:R-:W-:Y:S01]  /*2d30*/  FFMA R7, R42, 1.4426950216293334961, -R7 ;  /* 0x3fb8aa3b2a077823 */ /* 0x000fe20000000807 */
[----:B------:R-:W-:Y:S01]  /*2d40*/  FFMA.RM R4, R5, R12, 12582913 ;  /* 0x4b40000105047423 */ /* 0x000fe2000000400c */
[-C--:B------:R-:W-:Y:S01]  /*2d50*/  FFMA.SAT R23, R46, R11.reuse, 0.5 ;  /* 0x3f0000002e177423 */ /* 0x080fe2000000200b */
[-C--:B------:R-:W-:Y:S01]  /*2d60*/  FFMA.SAT R27, R48, R11.reuse, 0.5 ;  /* 0x3f000000301b7423 */ /* 0x080fe2000000200b */
[----:B------:R-:W-:Y:S01]  /*2d70*/  FFMA R42, R42, 1.925963033500011079e-08, R7 ;  /* 0x32a570602a2a7823 */ /* 0x000fe20000000007 */
[----:B------:R-:W-:Y:S01]  /*2d80*/  FADD R5, R4, -12583039 ;  /* 0xcb40007f04057421 */ /* 0x000fe20000000000 */
[----:B------:R-:W-:Y:S01]  /*2d90*/  FFMA.SAT R7, R22, R11, 0.5 ;  /* 0x3f00000016077423 */ /* 0x000fe2000000200b */
[----:B------:R-:W-:-:S02]  /*2da0*/  IMAD.SHL.U32 R4, R4, 0x800000, RZ ;  /* 0x0080000004047824 */ /* 0x000fc400078e00ff */
[-C--:B------:R-:W-:Y:S01]  /*2db0*/  FFMA.RM R23, R23, R12.reuse, 12582913 ;  /* 0x4b40000117177423 */ /* 0x080fe2000000400c */
[C---:B------:R-:W-:Y:S01]  /*2dc0*/  FFMA R5, R6.reuse, 1.4426950216293334961, -R5 ;  /* 0x3fb8aa3b06057823 */ /* 0x040fe20000000805 */
[-C--:B------:R-:W-:Y:S01]  /*2dd0*/  FFMA.RM R7, R7, R12.reuse, 12582913 ;  /* 0x4b40000107077423 */ /* 0x080fe2000000400c */
[----:B------:R-:W-:Y:S01]  /*2de0*/  MUFU.EX2 R42, R42 ;  /* 0x0000002a002a7308 */ /* 0x000fe20000000800 */
[----:B------:R-:W-:Y:S01]  /*2df0*/  FFMA.RM R27, R27, R12, 12582913 ;  /* 0x4b4000011b1b7423 */ /* 0x000fe2000000400c */
[----:B------:R-:W-:Y:S01]  /*2e00*/  FFMA R6, R6, 1.925963033500011079e-08, R5 ;  /* 0x32a5706006067823 */ /* 0x000fe20000000005 */
[----:B------:R-:W-:Y:S01]  /*2e10*/  FADD R17, R7, -12583039 ;  /* 0xcb40007f07117421 */ /* 0x000fe20000000000 */
[----:B------:R-:W-:Y:S02]  /*2e20*/  SHF.L.U32 R3, R3, 0x17, RZ ;  /* 0x0000001703037819 */ /* 0x000fe400000006ff */
[----:B------:R-:W-:Y:S01]  /*2e30*/  SHF.L.U32 R7, R7, 0x17, RZ ;  /* 0x0000001707077819 */ /* 0x000fe200000006ff */
[C---:B------:R-:W-:Y:S01]  /*2e40*/  FFMA R17, R22.reuse, 1.4426950216293334961, -R17 ;  /* 0x3fb8aa3b16117823 */ /* 0x040fe20000000811 */
[----:B------:R-:W0:Y:S03]  /*2e50*/  MUFU.EX2 R5, R14 ;  /* 0x0000000e00057308 */ /* 0x000e260000000800 */
[----:B------:R-:W-:Y:S01]  /*2e60*/  FFMA R22, R22, 1.925963033500011079e-08, R17 ;  /* 0x32a5706016167823 */ /* 0x000fe20000000011 */
[----:B------:R-:W-:-:S04]  /*2e70*/  FFMA.SAT R17, R8, R11, 0.5 ;  /* 0x3f00000008117423 */ /* 0x000fc8000000200b */
[----:B------:R-:W-:Y:S01]  /*2e80*/  FFMA.RM R16, R17, R12, 12582913 ;  /* 0x4b40000111107423 */ /* 0x000fe2000000400c */
[----:B------:R-:W1:Y:S03]  /*2e90*/  MUFU.EX2 R38, R38 ;  /* 0x0000002600267308 */ /* 0x000e660000000800 */
[----:B------:R-:W-:-:S04]  /*2ea0*/  FADD R17, R16, -12583039 ;  /* 0xcb40007f10117421 */ /* 0x000fc80000000000 */
[----:B------:R-:W-:Y:S01]  /*2eb0*/  FFMA R17, R8, 1.4426950216293334961, -R17 ;  /* 0x3fb8aa3b08117823 */ /* 0x000fe20000000811 */
[----:B0-----:R-:W-:Y:S01]  /*2ec0*/  FMUL R5, R0, R5 ;  /* 0x0000000500057220 */ /* 0x001fe20000400000 */
[----:B------:R-:W-:Y:S01]  /*2ed0*/  IMAD.SHL.U32 R0, R2, 0x800000, RZ ;  /* 0x0080000002007824 */ /* 0x000fe200078e00ff */
[----:B------:R-:W-:Y:S01]  /*2ee0*/  SHF.L.U32 R2, R13, 0x17, RZ ;  /* 0x000000170d027819 */ /* 0x000fe200000006ff */
[----:B------:R-:W-:Y:S01]  /*2ef0*/  FFMA R21, R8, 1.925963033500011079e-08, R17 ;  /* 0x32a5706008157823 */ /* 0x000fe20000000011 */
[----:B------:R-:W-:Y:S01]  /*2f00*/  FADD R17, R19, -12583039 ;  /* 0xcb40007f13117421 */ /* 0x000fe20000000000 */
[----:B------:R-:W-:Y:S01]  /*2f10*/  FMUL R0, R0, R15 ;  /* 0x0000000f00007220 */ /* 0x000fe20000400000 */
[----:B------:R-:W-:Y:S01]  /*2f20*/  IMAD.SHL.U32 R8, R16, 0x800000, RZ ;  /* 0x0080000010087824 */ /* 0x000fe200078e00ff */
[----:B------:R-:W0:Y:S01]  /*2f30*/  MUFU.EX2 R15, R34 ;  /* 0x00000022000f7308 */ /* 0x000e220000000800 */
[----:B------:R-:W-:Y:S01]  /*2f40*/  FFMA R17, R20, 1.4426950216293334961, -R17 ;  /* 0x3fb8aa3b14117823 */ /* 0x000fe20000000811 */
[----:B-1----:R-:W-:-:S03]  /*2f50*/  FMUL R3, R3, R38 ;  /* 0x0000002603037220 */ /* 0x002fc60000400000 */
[----:B------:R-:W-:Y:S01]  /*2f60*/  FFMA R20, R20, 1.925963033500011079e-08, R17 ;  /* 0x32a5706014147823 */ /* 0x000fe20000000011 */
[----:B------:R-:W-:Y:S02]  /*2f70*/  FFMA.SAT R17, R26, R11, 0.5 ;  /* 0x3f0000001a117423 */ /* 0x000fe4000000200b */
[----:B------:R-:W1:Y:S02]  /*2f80*/  MUFU.EX2 R21, R21 ;  /* 0x0000001500157308 */ /* 0x000e640000000800 */
[----:B------:R-:W-:-:S06]  /*2f90*/  FFMA.RM R13, R17, R12, 12582913 ;  /* 0x4b400001110d7423 */ /* 0x000fcc000000400c */
[----:B------:R2:W3:Y:S01]  /*2fa0*/  MUFU.EX2 R17, R6 ;  /* 0x0000000600117308 */ /* 0x0004e20000000800 */
[----:B0-----:R-:W-:Y:S01]  /*2fb0*/  FMUL R2, R2, R15 ;  /* 0x0000000f02027220 */ /* 0x001fe20000400000 */
[----:B------:R-:W-:-:S04]  /*2fc0*/  FADD R15, R13, -12583039 ;  /* 0xcb40007f0d0f7421 */ /* 0x000fc80000000000 */
[C---:B------:R-:W-:Y:S02]  /*2fd0*/  FFMA R15, R26.reuse, 1.4426950216293334961, -R15 ;  /* 0x3fb8aa3b1a0f7823 */ /* 0x040fe4000000080f */
[----:B------:R-:W0:Y:S01]  /*2fe0*/  MUFU.EX2 R22, R22 ;  /* 0x0000001600167308 */ /* 0x000e220000000800 */
[----:B--2---:R-:W-:Y:S01]  /*2ff0*/  FMUL R6, R9, R42 ;  /* 0x0000002a09067220 */ /* 0x004fe20000400000 */
[----:B------:R-:W-:Y:S01]  /*3000*/  FFMA R26, R26, 1.925963033500011079e-08, R15 ;  /* 0x32a570601a1a7823 */ /* 0x000fe2000000000f */
[----:B------:R-:W-:Y:S01]  /*3010*/  FFMA.SAT R15, R18, R11, 0.5 ;  /* 0x3f000000120f7423 */ /* 0x000fe2000000200b */
[----:B-1----:R-:W-:Y:S01]  /*3020*/  FMUL R8, R8, R21 ;  /* 0x0000001508087220 */ /* 0x002fe20000400000 */
[----:B------:R-:W-:Y:S02]  /*3030*/  FFMA.SAT R21, R10, R11, 0.5 ;  /* 0x3f0000000a157423 */ /* 0x000fe4000000200b */
[----:B------:R-:W-:Y:S01]  /*3040*/  FFMA.RM R14, R15, R12, 12582913 ;  /* 0x4b4000010f0e7423 */ /* 0x000fe2000000400c */
[----:B------:R-:W-:Y:S01]  /*3050*/  MUFU.EX2 R20, R20 ;  /* 0x0000001400147308 */ /* 0x000fe20000000800 */
[----:B---3--:R-:W-:-:S02]  /*3060*/  FMUL R4, R4, R17 ;  /* 0x0000001104047220 */ /* 0x008fc40000400000 */
[C---:B------:R-:W-:Y:S01]  /*3070*/  FADD R15, R14.reuse, -12583039 ;  /* 0xcb40007f0e0f7421 */ /* 0x040fe20000000000 */
[----:B------:R-:W-:-:S03]  /*3080*/  IMAD.SHL.U32 R14, R14, 0x800000, RZ ;  /* 0x008000000e0e7824 */ /* 0x000fc600078e00ff */
[----:B------:R-:W-:Y:S01]  /*3090*/  FFMA R15, R18, 1.4426950216293334961, -R15 ;  /* 0x3fb8aa3b120f7823 */ /* 0x000fe2000000080f */
[----:B0-----:R-:W-:-:S03]  /*30a0*/  FMUL R7, R7, R22 ;  /* 0x0000001607077220 */ /* 0x001fc60000400000 */
        /* <DEDUP_REMOVED lines=28> */
[----:B------:R-:W-:Y:S02]  /*3270*/  FADD R19, R27, -12583039 ;  /* 0xcb40007f1b137421 */ /* 0x000fe40000000000 */
[----:B------:R-:W-:Y:S02]  /*3280*/  MUFU.EX2 R37, R44 ;  /* 0x0000002c00257308 */ /* 0x000fe40000000800 */
[C---:B------:R-:W-:Y:S01]  /*3290*/  FFMA R19, R48.reuse, 1.4426950216293334961, -R19 ;  /* 0x3fb8aa3b30137823 */ /* 0x040fe20000000813 */
[----:B------:R-:W-:Y:S01]  /*32a0*/  FMUL R9, R9, R20 ;  /* 0x0000001409097220 */ /* 0x000fe20000400000 */
[----:B0-----:R-:W-:Y:S01]  /*32b0*/  FMUL R20, R17, R36 ;  /* 0x0000002411147220 */ /* 0x001fe20000400000 */
[----:B------:R-:W-:Y:S01]  /*32c0*/  SHF.L.U32 R17, R27, 0x17, RZ ;  /* 0x000000171b117819 */ /* 0x000fe200000006ff */
        /* <DEDUP_REMOVED lines=13> */
[----:B------:R-:W-:Y:S01]  /*33a0*/  MUFU.EX2 R40, R40 ;  /* 0x0000002800287308 */ /* 0x000fe20000000800 */
[----:B0-----:R-:W-:Y:S02]  /*33b0*/  FMUL R17, R17, R48 ;  /* 0x0000003011117220 */ /* 0x001fe40000400000 */
[----:B------:R-:W-:Y:S01]  /*33c0*/  FFMA R33, R10, 1.925963033500011079e-08, R19 ;  /* 0x32a570600a217823 */ /* 0x000fe20000000013 */
[----:B------:R-:W-:-:S04]  /*33d0*/  FADD R19, RZ, R5 ;  /* 0x00000005ff137221 */ /* 0x000fc80000000000 */
[----:B------:R-:W-:Y:S01]  /*33e0*/  FADD R19, R19, R0 ;  /* 0x0000000013137221 */ /* 0x000fe20000000000 */
[----:B------:R-:W0:Y:S03]  /*33f0*/  MUFU.EX2 R33, R33 ;  /* 0x0000002100217308 */ /* 0x000e260000000800 */
[----:B------:R-:W-:-:S04]  /*3400*/  FADD R10, R19, R2 ;  /* 0x00000002130a7221 */ /* 0x000fc80000000000 */
[----:B------:R-:W-:Y:S01]  /*3410*/  FADD R19, R10, R3 ;  /* 0x000000030a137221 */ /* 0x000fe20000000000 */
[----:B------:R-:W-:-:S03]  /*3420*/  SHF.L.U32 R10, R13, 0x17, RZ ;  /* 0x000000170d0a7819 */ /* 0x000fc600000006ff */
[----:B------:R-:W-:Y:S02]  /*3430*/  FADD R19, R19, R4 ;  /* 0x0000000413137221 */ /* 0x000fe40000000000 */
[----:B-1----:R-:W-:Y:S01]  /*3440*/  FMUL R10, R10, R21 ;  /* 0x000000150a0a7220 */ /* 0x002fe20000400000 */
[----:B------:R-:W-:Y:S01]  /*3450*/  FMUL R21, R15, R28 ;  /* 0x0000001c0f157220 */ /* 0x000fe20000400000 */
[----:B------:R-:W-:Y:S01]  /*3460*/  FADD R18, R19, R6 ;  /* 0x0000000613127221 */ /* 0x000fe20000000000 */
[----:B------:R-:W-:Y:S02]  /*3470*/  IMAD.SHL.U32 R19, R23, 0x800000, RZ ;  /* 0x0080000017137824 */ /* 0x000fe400078e00ff */
[----:B0-----:R-:W-:Y:S01]  /*3480*/  FMUL R23, R12, R33 ;  /* 0x000000210c177220 */ /* 0x001fe20000400000 */
[----:B------:R-:W-:Y:S01]  /*3490*/  FADD R13, R18, R7 ;  /* 0x00000007120d7221 */ /* 0x000fe20000000000 */
[----:B------:R-:W-:Y:S01]  /*34a0*/  FMUL R19, R19, R46 ;  /* 0x0000002e13137220 */ /* 0x000fe20000400000 */
[----:B------:R-:W-:Y:S01]  /*34b0*/  FMUL R18, R16, R37 ;  /* 0x0000002510127220 */ /* 0x000fe20000400000 */
        /* <DEDUP_REMOVED lines=21> */
.L_x_22669:
        /* <DEDUP_REMOVED lines=12> */
[----:B------:R-:W-:Y:S05]  /*36d0*/  CALL.REL.NOINC `($__internal_347_$__cuda_sm3x_div_rn_noftz_f32_slowpath) ;  /* 0x0000002000c87944 */ /* 0x000fea0003c00000 */
[----:B------:R-:W-:-:S07]  /*36e0*/  IMAD.MOV.U32 R11, RZ, RZ, R5 ;  /* 0x000000ffff0b7224 */ /* 0x000fce00078e0005 */
.L_x_22622:
[----:B------:R-:W-:Y:S05]  /*36f0*/  BSYNC.RECONVERGENT B3 ;  /* 0x0000000000037941 */ /* 0x000fea0003800200 */
.L_x_22621:
        /* <DEDUP_REMOVED lines=12> */
[----:B------:R-:W-:Y:S05]  /*37c0*/  CALL.REL.NOINC `($__internal_347_$__cuda_sm3x_div_rn_noftz_f32_slowpath) ;  /* 0x00000020008c7944 */ /* 0x000fea0003c00000 */
[----:B------:R-:W-:-:S07]  /*37d0*/  IMAD.MOV.U32 R14, RZ, RZ, R5 ;  /* 0x000000ffff0e7224 */ /* 0x000fce00078e0005 */
.L_x_22624:
[----:B------:R-:W-:Y:S05]  /*37e0*/  BSYNC.RECONVERGENT B3 ;  /* 0x0000000000037941 */ /* 0x000fea0003800200 */
.L_x_22623:
        /* <DEDUP_REMOVED lines=14> */
.L_x_22626:
[----:B------:R-:W-:Y:S05]  /*38d0*/  BSYNC.RECONVERGENT B3 ;  /* 0x0000000000037941 */ /* 0x000fea0003800200 */
.L_x_22625:
        /* <DEDUP_REMOVED lines=14> */
.L_x_22628:
[----:B------:R-:W-:Y:S05]  /*39c0*/  BSYNC.RECONVERGENT B3 ;  /* 0x0000000000037941 */ /* 0x000fea0003800200 */
.L_x_22627:
        /* <DEDUP_REMOVED lines=14> */
.L_x_22630:
[----:B------:R-:W-:Y:S05]  /*3ab0*/  BSYNC.RECONVERGENT B3 ;  /* 0x0000000000037941 */ /* 0x000fea0003800200 */
.L_x_22629:
        /* <DEDUP_REMOVED lines=14> */
.L_x_22632:
[----:B------:R-:W-:Y:S05]  /*3ba0*/  BSYNC.RECONVERGENT B3 ;  /* 0x0000000000037941 */ /* 0x000fea0003800200 */
.L_x_22631:
        /* <DEDUP_REMOVED lines=14> */
.L_x_22634:
[----:B------:R-:W-:Y:S05]  /*3c90*/  BSYNC.RECONVERGENT B3 ;  /* 0x0000000000037941 */ /* 0x000fea0003800200 */
.L_x_22633:
        /* <DEDUP_REMOVED lines=14> */
.L_x_22636:
[----:B------:R-:W-:Y:S05]  /*3d80*/  BSYNC.RECONVERGENT B3 ;  /* 0x0000000000037941 */ /* 0x000fea0003800200 */
.L_x_22635:
        /* <DEDUP_REMOVED lines=14> */
.L_x_22638:
[----:B------:R-:W-:Y:S05]  /*3e70*/  BSYNC.RECONVERGENT B3 ;  /* 0x0000000000037941 */ /* 0x000fea0003800200 */
.L_x_22637:
        /* <DEDUP_REMOVED lines=14> */
.L_x_22640:
[----:B------:R-:W-:Y:S05]  /*3f60*/  BSYNC.RECONVERGENT B3 ;  /* 0x0000000000037941 */ /* 0x000fea0003800200 */
.L_x_22639:
        /* <DEDUP_REMOVED lines=14> */
.L_x_22642:
[----:B------:R-:W-:Y:S05]  /*4050*/  BSYNC.RECONVERGENT B3 ;  /* 0x0000000000037941 */ /* 0x000fea0003800200 */
.L_x_22641:
        /* <DEDUP_REMOVED lines=14> */
.L_x_22644:
[----:B------:R-:W-:Y:S05]  /*4140*/  BSYNC.RECONVERGENT B3 ;  /* 0x0000000000037941 */ /* 0x000fea0003800200 */
.L_x_22643:
        /* <DEDUP_REMOVED lines=14> */
.L_x_22646:
[----:B------:R-:W-:Y:S05]  /*4230*/  BSYNC.RECONVERGENT B3 ;  /* 0x0000000000037941 */ /* 0x000fea0003800200 */
.L_x_22645:
        /* <DEDUP_REMOVED lines=14> */
.L_x_22648:
[----:B------:R-:W-:Y:S05]  /*4320*/  BSYNC.RECONVERGENT B3 ;  /* 0x0000000000037941 */ /* 0x000fea0003800200 */
.L_x_22647:
        /* <DEDUP_REMOVED lines=14> */
.L_x_22650:
[----:B------:R-:W-:Y:S05]  /*4410*/  BSYNC.RECONVERGENT B3 ;  /* 0x0000000000037941 */ /* 0x000fea0003800200 */
.L_x_22649:
        /* <DEDUP_REMOVED lines=14> */
.L_x_22652:
[----:B------:R-:W-:Y:S05]  /*4500*/  BSYNC.RECONVERGENT B3 ;  /* 0x0000000000037941 */ /* 0x000fea0003800200 */
.L_x_22651:
        /* <DEDUP_REMOVED lines=14> */
.L_x_22654:
[----:B------:R-:W-:Y:S05]  /*45f0*/  BSYNC.RECONVERGENT B3 ;  /* 0x0000000000037941 */ /* 0x000fea0003800200 */
.L_x_22653:
        /* <DEDUP_REMOVED lines=13> */
.L_x_22656:
[----:B------:R-:W-:Y:S05]  /*46d0*/  BSYNC.RECONVERGENT B3 ;  /* 0x0000000000037941 */ /* 0x000fea0003800200 */
.L_x_22655:
        /* <DEDUP_REMOVED lines=16> */
[C---:B------:R-:W-:Y:S01]  /*47e0*/  R2UR UR11, R25.reuse ;  /* 0x00000000190b72ca */ /* 0x040fe200000e0000 */
        /* <DEDUP_REMOVED lines=41> */
.L_x_22619:
[----:B------:R-:W-:Y:S05]  /*4a80*/  EXIT ;  /* 0x000000000000794d */ /* 0x000fea0003800000 */
.L_x_22620:
[----:B------:R-:W-:Y:S01]  /*4a90*/  BSSY B1, `(.L_x_22658) ;  /* 0x0000007000017945 */ /* 0x000fe20003800000 */
[----:B------:R-:W-:Y:S01]  /*4aa0*/  IMAD.MOV.U32 R12, RZ, RZ, 0x10 ;  /* 0x00000010ff0c7424 */ /* 0x000fe200078e00ff */
[----:B------:R-:W-:Y:S02]  /*4ab0*/  MOV R11, 0x1f ;  /* 0x0000001f000b7802 */ /* 0x000fe40000000f00 */
[----:B------:R-:W-:-:S07]  /*4ac0*/  MOV R15, 0xffffffff ;  /* 0xffffffff000f7802 */ /* 0x000fce0000000f00 */
[----:B------:R-:W-:Y:S05]  /*4ad0*/  WARPSYNC.COLLECTIVE R15, `(.L_x_22659) ;  /* 0x000000000f087348 */ /* 0x000fea0003c00000 */
[----:B------:R0:W1:Y:S02]  /*4ae0*/  SHFL.BFLY P6, R14, R13, R12, R11 ;  /* 0x0c00000c0d0e7389 */ /* 0x00006400000c000b */
[----:B01----:R-:W-:Y:S05]  /*4af0*/  ENDCOLLECTIVE ;  /* 0x000000000000791b */ /* 0x003fea0003800000 */
.L_x_22659:
[----:B------:R-:W-:Y:S05]  /*4b00*/  BSYNC B1 ;  /* 0x0000000000017941 */ /* 0x000fea0003800000 */
.L_x_22658:
[----:B------:R-:W-:Y:S01]  /*4b10*/  HFMA2 R11, -RZ, RZ, 0, 1.847743988037109375e-06 ;  /* 0x0000001fff0b7431 */ /* 0x000fe200000001ff */
[----:B------:R-:W-:Y:S01]  /*4b20*/  FMNMX R13, R13, R14, !PT ;  /* 0x0000000e0d0d7209 */ /* 0x000fe20007800000 */
[----:B------:R-:W-:Y:S01]  /*4b30*/  IMAD.MOV.U32 R12, RZ, RZ, 0x8 ;  /* 0x00000008ff0c7424 */ /* 0x000fe200078e00ff */
[----:B------:R-:W-:-:S07]  /*4b40*/  MOV R15, 0xffffffff ;  /* 0xffffffff000f7802 */ /* 0x000fce0000000f00 */
[----:B------:R-:W-:Y:S05]  /*4b50*/  WARPSYNC.COLLECTIVE R15, `(.L_x_22660) ;  /* 0x000000000f087348 */ /* 0x000fea0003c00000 */
[----:B------:R0:W1:Y:S02]  /*4b60*/  SHFL.BFLY P6, R14, R13, R12, R11 ;  /* 0x0c00000c0d0e7389 */ /* 0x00006400000c000b */
[----:B01----:R-:W-:Y:S05]  /*4b70*/  ENDCOLLECTIVE ;  /* 0x000000000000791b */ /* 0x003fea0003800000 */
.L_x_22660:
[----:B------:R-:W-:Y:S01]  /*4b80*/  HFMA2 R12, -RZ, RZ, 0, 2.384185791015625e-07 ;  /* 0x00000004ff0c7431 */ /* 0x000fe200000001ff */
[----:B------:R-:W-:-:S05]  /*4b90*/  FMNMX R0, R13, R14, !PT ;  /* 0x0000000e0d007209 */ /* 0x000fca0007800000 */
[----:B------:R-:W-:-:S07]  /*4ba0*/  IMAD.MOV.U32 R13, RZ, RZ, R0 ;  /* 0x000000ffff0d7224 */ /* 0x000fce00078e0000 */
[----:B------:R-:W-:Y:S05]  /*4bb0*/  WARPSYNC.COLLECTIVE R15, `(.L_x_22661) ;  /* 0x000000000f087348 */ /* 0x000fea0003c00000 */
[----:B------:R0:W1:Y:S02]  /*4bc0*/  SHFL.BFLY P6, R14, R13, R12, R11 ;  /* 0x0c00000c0d0e7389 */ /* 0x00006400000c000b */
[----:B01----:R-:W-:Y:S05]  /*4bd0*/  ENDCOLLECTIVE ;  /* 0x000000000000791b */ /* 0x003fea0003800000 */
.L_x_22661:
[----:B------:R-:W-:Y:S01]  /*4be0*/  IMAD.MOV.U32 R12, RZ, RZ, 0x2 ;  /* 0x00000002ff0c7424 */ /* 0x000fe200078e00ff */
[----:B------:R-:W-:-:S04]  /*4bf0*/  FMNMX R2, R0, R14, !PT ;  /* 0x0000000e00027209 */ /* 0x000fc80007800000 */
[----:B------:R-:W-:-:S07]  /*4c00*/  MOV R13, R2 ;  /* 0x00000002000d7202 */ /* 0x000fce0000000f00 */
[----:B------:R-:W-:Y:S05]  /*4c10*/  WARPSYNC.COLLECTIVE R15, `(.L_x_22662) ;  /* 0x000000000f087348 */ /* 0x000fea0003c00000 */
[----:B------:R0:W1:Y:S02]  /*4c20*/  SHFL.BFLY P6, R14, R13, R12, R11 ;  /* 0x0c00000c0d0e7389 */ /* 0x00006400000c000b */
[----:B01----:R-:W-:Y:S05]  /*4c30*/  ENDCOLLECTIVE ;  /* 0x000000000000791b */ /* 0x003fea0003800000 */
.L_x_22662:
[----:B------:R-:W-:Y:S01]  /*4c40*/  HFMA2 R12, -RZ, RZ, 0, 5.9604644775390625e-08 ;  /* 0x00000001ff0c7431 */ /* 0x000fe200000001ff */
[----:B------:R-:W-:-:S04]  /*4c50*/  FMNMX R3, R2, R14, !PT ;  /* 0x0000000e02037209 */ /* 0x000fc80007800000 */
[----:B------:R-:W-:-:S07]  /*4c60*/  MOV R13, R3 ;  /* 0x00000003000d7202 */ /* 0x000fce0000000f00 */
[----:B------:R-:W-:Y:S05]  /*4c70*/  WARPSYNC.COLLECTIVE R15, `(.L_x_22663) ;  /* 0x000000000f087348 */ /* 0x000fea0003c00000 */
[----:B------:R0:W1:Y:S02]  /*4c80*/  SHFL.BFLY P6, R14, R13, R12, R11 ;  /* 0x0c00000c0d0e7389 */ /* 0x00006400000c000b */
[----:B01----:R-:W-:Y:S05]  /*4c90*/  ENDCOLLECTIVE ;  /* 0x000000000000791b */ /* 0x003fea0003800000 */
.L_x_22663:
        /* <DEDUP_REMOVED lines=189> */
.L_x_22664:
[----:B------:R-:W-:Y:S02]  /*5870*/  IMAD.MOV.U32 R12, RZ, RZ, 0x8 ;  /* 0x00000008ff0c7424 */ /* 0x000fe400078e00ff */
[----:B------:R-:W-:-:S05]  /*5880*/  FADD R26, R13, R14 ;  /* 0x0000000e0d1a7221 */ /* 0x000fca0000000000 */
[----:B------:R-:W-:-:S07]  /*5890*/  MOV R13, R26 ;  /* 0x0000001a000d7202 */ /* 0x000fce0000000f00 */
[----:B------:R-:W-:Y:S05]  /*58a0*/  WARPSYNC.COLLECTIVE R15, `(.L_x_22665) ;  /* 0x000000000f087348 */ /* 0x000fea0003c00000 */
[----:B------:R0:W1:Y:S02]  /*58b0*/  SHFL.BFLY P6, R14, R13, R12, R11 ;  /* 0x0c00000c0d0e7389 */ /* 0x00006400000c000b */
[----:B01----:R-:W-:Y:S05]  /*58c0*/  ENDCOLLECTIVE ;  /* 0x000000000000791b */ /* 0x003fea0003800000 */
.L_x_22665:
[----:B------:R-:W-:Y:S02]  /*58d0*/  HFMA2 R12, -RZ, RZ, 0, 2.384185791015625e-07 ;  /* 0x00000004ff0c7431 */ /* 0x000fe400000001ff */
[----:B------:R-:W-:-:S05]  /*58e0*/  FADD R27, R26, R14 ;  /* 0x0000000e1a1b7221 */ /* 0x000fca0000000000 */
[----:B------:R-:W-:-:S07]  /*58f0*/  MOV R13, R27 ;  /* 0x0000001b000d7202 */ /* 0x000fce0000000f00 */
[----:B------:R-:W-:Y:S05]  /*5900*/  WARPSYNC.COLLECTIVE R15, `(.L_x_22666) ;  /* 0x000000000f087348 */ /* 0x000fea0003c00000 */
[----:B------:R0:W1:Y:S02]  /*5910*/  SHFL.BFLY P6, R14, R13, R12, R11 ;  /* 0x0c00000c0d0e7389 */ /* 0x00006400000c000b */
[----:B01----:R-:W-:Y:S05]  /*5920*/  ENDCOLLECTIVE ;  /* 0x000000000000791b */ /* 0x003fea0003800000 */
.L_x_22666:
[----:B------:R-:W-:Y:S01]  /*5930*/  MOV R12, 0x2 ;  /* 0x00000002000c7802 */ /* 0x000fe20000000f00 */
[----:B------:R-:W-:-:S04]  /*5940*/  FADD R28, R27, R14 ;  /* 0x0000000e1b1c7221 */ /* 0x000fc80000000000 */
[----:B------:R-:W-:-:S07]  /*5950*/  IMAD.MOV.U32 R13, RZ, RZ, R28 ;  /* 0x000000ffff0d7224 */ /* 0x000fce00078e001c */
[----:B------:R-:W-:Y:S05]  /*5960*/  WARPSYNC.COLLECTIVE R15, `(.L_x_22667) ;  /* 0x000000000f087348 */ /* 0x000fea0003c00000 */
[----:B------:R0:W1:Y:S02]  /*5970*/  SHFL.BFLY P6, R14, R13, R12, R11 ;  /* 0x0c00000c0d0e7389 */ /* 0x00006400000c000b */
[----:B01----:R-:W-:Y:S05]  /*5980*/  ENDCOLLECTIVE ;  /* 0x000000000000791b */ /* 0x003fea0003800000 */
.L_x_22667:
[----:B------:R-:W-:Y:S02]  /*5990*/  IMAD.MOV.U32 R12, RZ, RZ, 0x1 ;  /* 0x00000001ff0c7424 */ /* 0x000fe400078e00ff */
[----:B------:R-:W-:-:S05]  /*59a0*/  FADD R33, R28, R14 ;  /* 0x0000000e1c217221 */ /* 0x000fca0000000000 */
[----:B------:R-:W-:-:S07]  /*59b0*/  MOV R13, R33 ;  /* 0x00000021000d7202 */ /* 0x000fce0000000f00 */
[----:B------:R-:W-:Y:S05]  /*59c0*/  WARPSYNC.COLLECTIVE R15, `(.L_x_22668) ;  /* 0x000000000f087348 */ /* 0x000fea0003c00000 */
[----:B------:R0:W1:Y:S02]  /*59d0*/  SHFL.BFLY P6, R14, R13, R12, R11 ;  /* 0x0c00000c0d0e7389 */ /* 0x00006400000c000b */
[----:B01----:R-:W-:Y:S05]  /*59e0*/  ENDCOLLECTIVE ;  /* 0x000000000000791b */ /* 0x003fea0003800000 */
.L_x_22668:
[----:B------:R-:W-:Y:S05]  /*59f0*/  BRA `(.L_x_22669) ;  /* 0xffffffdc00047947 */ /* 0x000fea000383ffff */
        .weak           $__internal_347_$__cuda_sm3x_div_rn_noftz_f32_slowpath
        .type           $__internal_347_$__cuda_sm3x_div_rn_noftz_f32_slowpath,@function
        .size           $__internal_347_$__cuda_sm3x_div_rn_noftz_f32_slowpath,(.L_x_37724 - $__internal_347_$__cuda_sm3x_div_rn_noftz_f32_slowpath)
$__internal_347_$__cuda_sm3x_div_rn_noftz_f32_slowpath:
        /* <DEDUP_REMOVED lines=34> */
.L_x_22671:
        /* <DEDUP_REMOVED lines=51> */
.L_x_22678:
[----:B------:R-:W-:-:S04]  /*5f50*/  LOP3.LUT R5, R5, 0x80000000, RZ, 0xc0, !PT ;  /* 0x8000000005057812 */ /* 0x000fc800078ec0ff */
[----:B------:R-:W-:Y:S01]  /*5f60*/  LOP3.LUT R5, R5, 0x7f800000, RZ, 0xfc, !PT ;  /* 0x7f80000005057812 */ /* 0x000fe200078efcff */
[----:B------:R-:W-:Y:S06]  /*5f70*/  BRA `(.L_x_22679) ;  /* 0x0000000000047947 */ /* 0x000fec0003800000 */
.L_x_22677:
[----:B------:R-:W-:-:S07]  /*5f80*/  IMAD R5, R36, 0x800000, R5 ;  /* 0x0080000024057824 */ /* 0x000fce00078e0205 */
.L_x_22679:
[----:B------:R-:W-:Y:S05]  /*5f90*/  BSYNC.RECONVERGENT B2 ;  /* 0x0000000000027941 */ /* 0x000fea0003800200 */
.L_x_22676:
[----:B------:R-:W-:Y:S05]  /*5fa0*/  BRA `(.L_x_22680) ;  /* 0x0000000000207947 */ /* 0x000fea0003800000 */
.L_x_22675:
[----:B------:R-:W-:-:S04]  /*5fb0*/  LOP3.LUT R5, R12, 0x80000000, R5, 0x48, !PT ;  /* 0x800000000c057812 */ /* 0x000fc800078e4805 */
[----:B------:R-:W-:Y:S01]  /*5fc0*/  LOP3.LUT R5, R5, 0x7f800000, RZ, 0xfc, !PT ;  /* 0x7f80000005057812 */ /* 0x000fe200078efcff */
[----:B------:R-:W-:Y:S06]  /*5fd0*/  BRA `(.L_x_22680) ;  /* 0x0000000000147947 */ /* 0x000fec0003800000 */
.L_x_22674:
[----:B------:R-:W-:Y:S01]  /*5fe0*/  LOP3.LUT R5, R12, 0x80000000, R5, 0x48, !PT ;  /* 0x800000000c057812 */ /* 0x000fe200078e4805 */
[----:B------:R-:W-:Y:S06]  /*5ff0*/  BRA `(.L_x_22680) ;  /* 0x00000000000c7947 */ /* 0x000fec0003800000 */
.L_x_22673:
[----:B------:R-:W0:Y:S01]  /*6000*/  MUFU.RSQ R5, -QNAN ;  /* 0xffc0000000057908 */ /* 0x000e220000001400 */
[----:B------:R-:W-:Y:S05]  /*6010*/  BRA `(.L_x_22680) ;  /* 0x0000000000047947 */ /* 0x000fea0003800000 */
.L_x_22672:
[----:B------:R-:W-:-:S07]  /*6020*/  FADD.FTZ R5, R5, R12 ;  /* 0x0000000c05057221 */ /* 0x000fce0000010000 */
.L_x_22680:
[----:B------:R-:W-:Y:S05]  /*6030*/  BSYNC.RECONVERGENT B1 ;  /* 0x0000000000017941 */ /* 0x000fea0003800200 */
.L_x_22670:
[----:B------:R-:W-:Y:S01]  /*6040*/  HFMA2 R13, -RZ, RZ, 0, 0 ;  /* 0x00000000ff0d7431 */ /* 0x000fe200000001ff */
[----:B------:R-:W-:-:S04]  /*6050*/  MOV R12, R26 ;  /* 0x0000001a000c7202 */ /* 0x000fc80000000f00 */
[----:B0-----:R-:W-:Y:S05]  /*6060*/  RET.REL.NODEC R12 `(_Z15SoftmaxWarpImplI22BroadcastScaleMaskLoadIffbLm2EiE11DirectStoreIffEfLi1ELi18ELi32ELi1ELb0EL9Algorithm0EEvT_T0_ll) ;  /* 0xffffff9c0ce47950 */ /* 0x001fea0003c3ffff */
.L_x_22681:
        /* <DEDUP_REMOVED lines=9> */
.L_x_37724:


//--------------------- .text._Z15SoftmaxWarpImplI22BroadcastScaleMaskLoadIffbLm2EiE11DirectStoreIffEfLi1ELi17ELi32ELi1ELb1EL9Algorithm0EEvT_T0_ll --------------------------
	.section	.text._Z15SoftmaxWarpImplI22BroadcastScaleMaskLoadIffbLm2EiE11DirectStoreIffEfLi1ELi17ELi32ELi1ELb1EL9Algorithm0EEvT_T0_ll,"ax",@progbits
	.align	128
        .global         _Z15SoftmaxWarpImplI22BroadcastScaleMaskLoadIffbLm2EiE11DirectStoreIffEfLi1ELi17ELi32ELi1ELb1EL9Algorithm0EEvT_T0_ll
        .type           _Z15SoftmaxWarpImplI22BroadcastScaleMaskLoadIffbLm2EiE11DirectStoreIffEfLi1ELi17ELi32ELi1ELb1EL9Algorithm0EEvT_T0_ll,@function
        .size           _Z15SoftmaxWarpImplI22BroadcastScaleMaskLoadIffbLm2EiE11DirectStoreIffEfLi1ELi17ELi32ELi1ELb1EL9Algorithm0EEvT_T0_ll,(.L_x_37725 - _Z15SoftmaxWarpImplI22BroadcastScaleMaskLoadIffbLm2EiE11DirectStoreIffEfLi1ELi17ELi32ELi1ELb1EL9Algorithm0EEvT_T0_ll)
        .other          _Z15SoftmaxWarpImplI22BroadcastScaleMaskLoadIffbLm2EiE11DirectStoreIffEfLi1ELi17ELi32ELi1ELb1EL9Algorithm0EEvT_T0_ll,@"STO_CUDA_ENTRY STV_DEFAULT"
_Z15SoftmaxWarpImplI22BroadcastScaleMaskLoadIffbLm2EiE11DirectStoreIffEfLi1ELi17ELi32ELi1ELb1EL9Algorithm0EEvT_T0_ll:
.text._Z15SoftmaxWarpImplI22BroadcastScaleMaskLoadIffbLm2EiE11DirectStoreIffEfLi1ELi17ELi32ELi1ELb1EL9Algorithm0EEvT_T0_ll:
        /* <DEDUP_REMOVED lines=29> */
.L_x_22682:
        /* <DEDUP_REMOVED lines=30> */
.L_x_22753:
        /* <DEDUP_REMOVED lines=64> */
.L_x_22685:
[----:B------:R-:W-:Y:S05]  /*07b0*/  BSYNC.RECONVERGENT B1 ;  /* 0x0000000000017941 */ /* 0x000fea0003800200 */
.L_x_22684:
        /* <DEDUP_REMOVED lines=58> */
.L_x_22687:
[----:B------:R-:W-:Y:S05]  /*0b60*/  BSYNC.RECONVERGENT B1 ;  /* 0x0000000000017941 */ /* 0x000fea0003800200 */
.L_x_22686:
        /* <DEDUP_REMOVED lines=56> */
.L_x_22689:
[----:B------:R-:W-:Y:S05]  /*0ef0*/  BSYNC.RECONVERGENT B1 ;  /* 0x0000000000017941 */ /* 0x000fea0003800200 */
.L_x_22688:
        /* <DEDUP_REMOVED lines=58> */
.L_x_22691:
[----:B------:R-:W-:Y:S05]  /*12a0*/  BSYNC.RECONVERGENT B1 ;  /* 0x0000000000017941 */ /* 0x000fea0003800200 */
.L_x_22690:
        /* <DEDUP_REMOVED lines=56> */
.L_x_22693:
[----:B------:R-:W-:Y:S05]  /*1630*/  BSYNC.RECONVERGENT B1 ;  /* 0x0000000000017941 */ /* 0x000fea0003800200 */
.L_x_22692:
        /* <DEDUP_REMOVED lines=58> */
.L_x_22695:
[----:B------:R-:W-:Y:S05]  /*19e0*/  BSYNC.RECONVERGENT B1 ;  /* 0x0000000000017941 */ /* 0x000fea0003800200 */
.L_x_22694:
        /* <DEDUP_REMOVED lines=56> */
.L_x_22697:
[----:B------:R-:W-:Y:S05]  /*1d70*/  BSYNC.RECONVERGENT B1 ;  /* 0x0000000000017941 */ /* 0x000fea0003800200 */
.L_x_22696:
        /* <DEDUP_REMOVED lines=58> */
.L_x_22699:
[----:B------:R-:W-:Y:S05]  /*2120*/  BSYNC.RECONVERGENT B1 ;  /* 0x0000000000017941 */ /* 0x000fea0003800200 */
.L_x_22698:
        /* <DEDUP_REMOVED lines=56> */
.L_x_22701:
[----:B------:R-:W-:Y:S05]  /*24b0*/  BSYNC.RECONVERGENT B1 ;  /* 0x0000000000017941 */ /* 0x000fea0003800200 */
.L_x_22700:
        /* <DEDUP_REMOVED lines=58> */
.L_x_22703:
[----:B------:R-:W-:Y:S05]  /*2860*/  BSYNC.RECONVERGENT B1 ;  /* 0x0000000000017941 */ /* 0x000fea0003800200 */
.L_x_22702:
        /* <DEDUP_REMOVED lines=56> */
.L_x_22705:
[----:B------:R-:W-:Y:S05]  /*2bf0*/  BSYNC.RECONVERGENT B1 ;  /* 0x0000000000017941 */ /* 0x000fea0003800200 */
.L_x_22704:
        /* <DEDUP_REMOVED lines=66> */
.L_x_22707:
[----:B------:R-:W-:Y:S05]  /*3020*/  BSYNC.RECONVERGENT B1 ;  /* 0x0000000000017941 */ /* 0x000fea0003800200 */
.L_x_22706:
        /* <DEDUP_REMOVED lines=54> */
.L_x_22709:
[----:B------:R-:W-:Y:S05]  /*3390*/  BSYNC.RECONVERGENT B1 ;  /* 0x0000000000017941 */ /* 0x000fea0003800200 */
.L_x_22708:
        /* <DEDUP_REMOVED lines=54> */
.L_x_22711:
[----:B------:R-:W-:Y:S05]  /*3700*/  BSYNC.RECONVERGENT B1 ;  /* 0x0000000000017941 */ /* 0x000fea0003800200 */
.L_x_22710:
        /* <DEDUP_REMOVED lines=29> */
[----:B------:R-:W0:Y:S01]  /*38e0*/  LDC.64 R14, c[0x0][0x398] ;  /* 0x0000e600ff0e7b82 */ /* 0x000e220000000a00 */
[----:B------:R-:W-:-:S04]  /*38f0*/  LOP3.LUT R27, R11, R62, RZ, 0x3c, !PT ;  /* 0x0000003e0b1b7212 */ /* 0x000fc800078e3cff */
[----:B------:R-:W-:-:S06]  /*3900*/  ISETP.GE.AND P5, PT, R27, RZ, PT ;  /* 0x000000ff1b00720c */ /* 0x000fcc0003fa6270 */
[----:B------:R-:W-:-:S07]  /*3910*/  @P1 IADD3 R12, PT, PT, R12, 0x1, RZ ;  /* 0x000000010c0c1810 */ /* 0x000fce0007ffe0ff */
[----:B------:R-:W-:Y:S01]  /*3920*/  @!P5 IMAD.MOV R12, RZ, RZ, -R12 ;  /* 0x000000ffff0cd224 */ /* 0x000fe200078e0a0c */
[----:B------:R-:W-:Y:S02]  /*3930*/  @!P2 LOP3.LUT R12, RZ, R62, RZ, 0x33, !PT ;  /* 0x0000003eff0ca212 */ /* 0x000fe400078e33ff */
[----:B-1----:R-:W-:Y:S02]  /*3940*/  ISETP.NE.U32.AND P2, PT, R46, 0x1, PT ;  /* 0x000000012e00780c */ /* 0x002fe40003f45070 */
[--C-:B------:R-:W-:Y:S02]  /*3950*/  SHF.R.S64 R46, RZ, 0x1e, R11.reuse ;  /* 0x0000001eff2e7819 */ /* 0x100fe4000000100b */
[----:B0-----:R-:W-:Y:S01]  /*3960*/  ISETP.NE.U32.AND P1, PT, R14, 0x1, PT ;  /* 0x000000010e00780c */ /* 0x001fe20003f25070 */
[----:B------:R-:W-:Y:S01]  /*3970*/  IMAD.MOV R14, RZ, RZ, -R12 ;  /* 0x000000ffff0e7224 */ /* 0x000fe200078e0a0c */
        /* <DEDUP_REMOVED lines=17> */
.L_x_22713:
[----:B------:R-:W-:Y:S05]  /*3a90*/  BSYNC.RECONVERGENT B1 ;  /* 0x0000000000017941 */ /* 0x000fea0003800200 */
.L_x_22712:
[----:B------:R-:W-:Y:S04]  /*3aa0*/  BSSY.RECONVERGENT B1, `(.L_x_22714) ;  /* 0x0000037000017945 */ /* 0x000fe80003800200 */
        /* <DEDUP_REMOVED lines=27> */
[----:B------:R-:W0:Y:S01]  /*3c60*/  LDC.64 R14, c[0x0][0x398] ;  /* 0x0000e600ff0e7b82 */ /* 0x000e220000000a00 */
[----:B------:R-:W-:-:S04]  /*3c70*/  LOP3.LUT R27, R11, R56, RZ, 0x3c, !PT ;  /* 0x000000380b1b7212 */ /* 0x000fc800078e3cff */
[----:B------:R-:W-:-:S06]  /*3c80*/  ISETP.GE.AND P4, PT, R27, RZ, PT ;  /* 0x000000ff1b00720c */ /* 0x000fcc0003f86270 */
[----:B------:R-:W-:-:S07]  /*3c90*/  @P1 VIADD R12, R12, 0x1 ;  /* 0x000000010c0c1836 */ /* 0x000fce0000000000 */
[----:B------:R-:W-:Y:S01]  /*3ca0*/  @!P4 IMAD.MOV R12, RZ, RZ, -R12 ;  /* 0x000000ffff0cc224 */ /* 0x000fe200078e0a0c */
[----:B------:R-:W-:Y:S02]  /*3cb0*/  @!P2 LOP3.LUT R12, RZ, R56, RZ, 0x33, !PT ;  /* 0x00000038ff0ca212 */ /* 0x000fe400078e33ff */
[----:B-1----:R-:W-:Y:S02]  /*3cc0*/  ISETP.NE.U32.AND P2, PT, R46, 0x1, PT ;  /* 0x000000012e00780c */ /* 0x002fe40003f45070 */
[----:B------:R-:W-:Y:S02]  /*3cd0*/  SHF.R.S64 R46, RZ, 0x1e, R11 ;  /* 0x0000001eff2e7819 */ /* 0x000fe4000000100b */
[----:B0-----:R-:W-:Y:S02]  /*3ce0*/  ISETP.NE.U32.AND P1, PT, R14, 0x1, PT ;  /* 0x000000010e00780c */ /* 0x001fe40003f25070 */
        /* <DEDUP_REMOVED lines=18> */
.L_x_22715:
[----:B------:R-:W-:Y:S05]  /*3e10*/  BSYNC.RECONVERGENT B1 ;  /* 0x0000000000017941 */ /* 0x000fea0003800200 */
.L_x_22714:
        /* <DEDUP_REMOVED lines=55> */
.L_x_22717:
[----:B------:R-:W-:Y:S05]  /*4190*/  BSYNC.RECONVERGENT B1 ;  /* 0x0000000000017941 */ /* 0x000fea0003800200 */
.L_x_22716:
        /* <DEDUP_REMOVED lines=24> */
[----:B------:R-:W-:Y:S01]  /*4320*/  FADD R36, -R33, R36 ;  /* 0x0000002421247221 */ /* 0x000fe20000000100 */
[-C--:B------:R-:W-:Y:S01]  /*4330*/  FFMA.SAT R31, R34, R11.reuse, 0.5 ;  /* 0x3f000000221f7423 */ /* 0x080fe2000000200b */
        /* <DEDUP_REMOVED lines=12> */
[-C--:B------:R-:W-:Y:S01]  /*4400*/  FFMA.RM R29, R31, R12.reuse, 12582913 ;  /* 0x4b4000011f1d7423 */ /* 0x080fe2000000400c */
[----:B------:R-:W-:Y:S01]  /*4410*/  FADD R44, -R33, R44 ;  /* 0x0000002c212c7221 */ /* 0x000fe20000000100 */
[C---:B------:R-:W-:Y:S01]  /*4420*/  FFMA R13, R30.reuse, 1.4426950216293334961, -R13 ;  /* 0x3fb8aa3b1e0d7823 */ /* 0x040fe2000000080d */
[----:B------:R-:W0:Y:S01]  /*4430*/  MUFU.EX2 R35, R35 ;  /* 0x0000002300237308 */ /* 0x000e220000000800 */
[----:B------:R-:W-:Y:S01]  /*4440*/  FADD R31, R29, -12583039 ;  /* 0xcb40007f1d1f7421 */ /* 0x000fe20000000000 */
[C---:B------:R-:W-:Y:S01]  /*4450*/  FADD R50, -R33.reuse, R50 ;  /* 0x0000003221327221 */ /* 0x040fe20000000100 */
[----:B------:R-:W-:Y:S01]  /*4460*/  FFMA R37, R30, 1.925963033500011079e-08, R13 ;  /* 0x32a570601e257823 */ /* 0x000fe2000000000d */
[----:B------:R-:W-:Y:S01]  /*4470*/  FADD R13, R28, -12583039 ;  /* 0xcb40007f1c0d7421 */ /* 0x000fe20000000000 */
[----:B------:R-:W-:Y:S01]  /*4480*/  FFMA R31, R34, 1.4426950216293334961, -R31 ;  /* 0x3fb8aa3b221f7823 */ /* 0x000fe2000000081f */
[C---:B------:R-:W-:Y:S01]  /*4490*/  FADD R48, -R33.reuse, R48 ;  /* 0x0000003021307221 */ /* 0x040fe20000000100 */
[C---:B------:R-:W-:Y:S01]  /*44a0*/  FADD R60, -R33.reuse, R60 ;  /* 0x0000003c213c7221 */ /* 0x040fe20000000100 */
[----:B------:R-:W-:Y:S01]  /*44b0*/  FFMA R13, R32, 1.4426950216293334961, -R13 ;  /* 0x3fb8aa3b200d7823 */ /* 0x000fe2000000080d */
[----:B------:R-:W-:Y:S01]  /*44c0*/  FFMA R34, R34, 1.925963033500011079e-08, R31 ;  /* 0x32a5706022227823 */ /* 0x000fe2000000001f */
[-C--:B------:R-:W-:Y:S01]  /*44d0*/  FFMA.SAT R31, R36, R11.reuse, 0.5 ;  /* 0x3f000000241f7423 */ /* 0x080fe2000000200b */
        /* <DEDUP_REMOVED lines=8> */
[C---:B------:R-:W-:Y:S01]  /*4560*/  FADD R56, -R33.reuse, R56 ;  /* 0x0000003821387221 */ /* 0x040fe20000000100 */
[----:B------:R-:W-:Y:S01]  /*4570*/  FADD R58, -R33, R58 ;  /* 0x0000003a213a7221 */ /* 0x000fe20000000100 */
[----:B------:R-:W-:Y:S01]  /*4580*/  FADD R33, R14, -12583039 ;  /* 0xcb40007f0e217421 */ /* 0x000fe20000000000 */
[----:B------:R-:W-:Y:S01]  /*4590*/  FFMA R13, R36, 1.4426950216293334961, -R13 ;  /* 0x3fb8aa3b240d7823 */ /* 0x000fe2000000080d */
[----:B------:R-:W1:Y:S01]  /*45a0*/  MUFU.EX2 R43, R43 ;  /* 0x0000002b002b7308 */ /* 0x000e620000000800 */
[----:B------:R-:W-:-:S02]  /*45b0*/  IMAD.SHL.U32 R30, R15, 0x800000, RZ ;  /* 0x008000000f1e7824 */ /* 0x000fc400078e00ff */
[----:B------:R-:W-:Y:S01]  /*45c0*/  FFMA R33, R38, 1.4426950216293334961, -R33 ;  /* 0x3fb8aa3b26217823 */ /* 0x000fe20000000821 */
[----:B------:R-:W-:Y:S01]  /*45d0*/  FFMA R32, R36, 1.925963033500011079e-08, R13 ;  /* 0x32a5706024207823 */ /* 0x000fe2000000000d */
[----:B------:R-:W-:Y:S01]  /*45e0*/  FFMA.SAT R13, R42, R11, 0.5 ;  /* 0x3f0000002a0d7423 */ /* 0x000fe2000000200b */
[----:B0-----:R-:W-:Y:S01]  /*45f0*/  FMUL R30, R30, R35 ;  /* 0x000000231e1e7220 */ /* 0x001fe20000400000 */
[----:B------:R-:W-:Y:S01]  /*4600*/  FFMA R38, R38, 1.925963033500011079e-08, R33 ;  /* 0x32a5706026267823 */ /* 0x000fe20000000021 */
[----:B------:R-:W-:Y:S01]  /*4610*/  FFMA.SAT R35, R50, R11, 0.5 ;  /* 0x3f00000032237423 */ /* 0x000fe2000000200b */
[-C--:B------:R-:W-:Y:S01]  /*4620*/  FFMA.RM R13, R13, R12.reuse, 12582913 ;  /* 0x4b4000010d0d7423 */ /* 0x080fe2000000400c */
[----:B------:R-:W0:Y:S01]  /*4630*/  MUFU.EX2 R39, R39 ;  /* 0x0000002700277308 */ /* 0x000e220000000800 */
[----:B------:R-:W-:Y:S02]  /*4640*/  IMAD.SHL.U32 R26, R26, 0x800000, RZ ;  /* 0x008000001a1a7824 */ /* 0x000fe400078e00ff */
[----:B------:R-:W-:Y:S01]  /*4650*/  FFMA.RM R35, R35, R12, 12582913 ;  /* 0x4b40000123237423 */ /* 0x000fe2000000400c */
[----:B------:R-:W-:Y:S01]  /*4660*/  FADD R33, R13, -12583039 ;  /* 0xcb40007f0d217421 */ /* 0x000fe20000000000 */
[----:B------:R-:W-:-:S02]  /*4670*/  IMAD.SHL.U32 R28, R28, 0x800000, RZ ;  /* 0x008000001c1c7824 */ /* 0x000fc400078e00ff */
[----:B------:R-:W-:Y:S01]  /*4680*/  FFMA.SAT R45, R44, R11, 0.5 ;  /* 0x3f0000002c2d7423 */ /* 0x000fe2000000200b */
[----:B------:R-:W-:Y:S01]  /*4690*/  SHF.L.U32 R27, R27, 0x17, RZ ;  /* 0x000000171b1b7819 */ /* 0x000fe200000006ff */
[----:B------:R-:W-:Y:S01]  /*46a0*/  FFMA R33, R42, 1.4426950216293334961, -R33 ;  /* 0x3fb8aa3b2a217823 */ /* 0x000fe20000000821 */
[----:B-1----:R-:W-:Y:S01]  /*46b0*/  FMUL R26, R26, R43 ;  /* 0x0000002b1a1a7220 */ /* 0x002fe20000400000 */
[----:B------:R-:W-:Y:S01]  /*46c0*/  FADD R43, R35, -12583039 ;  /* 0xcb40007f232b7421 */ /* 0x000fe20000000000 */
[----:B------:R-:W-:Y:S01]  /*46d0*/  FFMA.RM R15, R45, R12, 12582913 ;  /* 0x4b4000012d0f7423 */ /* 0x000fe2000000400c */
[----:B------:R-:W-:Y:S01]  /*46e0*/  FFMA R33, R42, 1.925963033500011079e-08, R33 ;  /* 0x32a570602a217823 */ /* 0x000fe20000000021 */
[----:B------:R-:W1:Y:S01]  /*46f0*/  MUFU.EX2 R32, R32 ;  /* 0x0000002000207308 */ /* 0x000e620000000800 */
[----:B------:R-:W-:Y:S01]  /*4700*/  FFMA R43, R50, 1.4426950216293334961, -R43 ;  /* 0x3fb8aa3b322b7823 */ /* 0x000fe2000000082b */
[----:B------:R-:W-:Y:S01]  /*4710*/  FADD R45, R15, -12583039 ;  /* 0xcb40007f0f2d7421 */ /* 0x000fe20000000000 */
[----:B------:R-:W-:Y:S01]  /*4720*/  SHF.L.U32 R31, R31, 0x17, RZ ;  /* 0x000000171f1f7819 */ /* 0x000fe200000006ff */
[----:B------:R-:W-:-:S02]  /*4730*/  IMAD.SHL.U32 R29, R29, 0x800000, RZ ;  /* 0x008000001d1d7824 */ /* 0x000fc400078e00ff */
[----:B------:R-:W-:Y:S01]  /*4740*/  FFMA R50, R50, 1.925963033500011079e-08, R43 ;  /* 0x32a5706032327823 */ /* 0x000fe2000000002b */
[----:B0-----:R-:W-:Y:S01]  /*4750*/  FMUL R28, R28, R39 ;  /* 0x000000271c1c7220 */ /* 0x001fe20000400000 */
[-C--:B------:R-:W-:Y:S01]  /*4760*/  FFMA.SAT R43, R48, R11.reuse, 0.5 ;  /* 0x3f000000302b7423 */ /* 0x080fe2000000200b */
[----:B------:R0:W2:Y:S01]  /*4770*/  MUFU.EX2 R42, R37 ;  /* 0x00000025002a7308 */ /* 0x0000a20000000800 */
[C---:B------:R-:W-:Y:S01]  /*4780*/  FFMA R45, R44.reuse, 1.4426950216293334961, -R45 ;  /* 0x3fb8aa3b2c2d7823 */ /* 0x040fe2000000082d */
[----:B------:R-:W-:Y:S01]  /*4790*/  SHF.L.U32 R13, R13, 0x17, RZ ;  /* 0x000000170d0d7819 */ /* 0x000fe200000006ff */
[----:B------:R-:W-:Y:S01]  /*47a0*/  FFMA.RM R36, R43, R12, 12582913 ;  /* 0x4b4000012b247423 */ /* 0x000fe2000000400c */
[----:B------:R-:W-:Y:S02]  /*47b0*/  IMAD.SHL.U32 R15, R15, 0x800000, RZ ;  /* 0x008000000f0f7824 */ /* 0x000fe400078e00ff */
[----:B------:R-:W-:Y:S01]  /*47c0*/  FFMA R44, R44, 1.925963033500011079e-08, R45 ;  /* 0x32a570602c2c7823 */ /* 0x000fe2000000002d */
[----:B------:R-:W-:Y:S01]  /*47d0*/  SHF.L.U32 R35, R35, 0x17, RZ ;  /* 0x0000001723237819 */ /* 0x000fe200000006ff */
[----:B------:R-:W-:Y:S01]  /*47e0*/  FADD R43, R36, -12583039 ;  /* 0xcb40007f242b7421 */ /* 0x000fe20000000000 */
[----:B------:R-:W3:Y:S01]  /*47f0*/  MUFU.EX2 R34, R34 ;  /* 0x0000002200227308 */ /* 0x000ee20000000800 */
[----:B0-----:R-:W-:Y:S01]  /*4800*/  FFMA.SAT R37, R60, R11, 0.5 ;  /* 0x3f0000003c257423 */ /* 0x001fe2000000200b */
[----:B-1----:R-:W-:Y:S01]  /*4810*/  FMUL R31, R31, R32 ;  /* 0x000000201f1f7220 */ /* 0x002fe20000400000 */
[----:B------:R-:W-:Y:S01]  /*4820*/  FFMA R43, R48, 1.4426950216293334961, -R43 ;  /* 0x3fb8aa3b302b7823 */ /* 0x000fe2000000082b */
[----:B------:R-:W-:-:S02]  /*4830*/  IMAD.SHL.U32 R32, R14, 0x800000, RZ ;  /* 0x008000000e207824 */ /* 0x000fc400078e00ff */
[----:B------:R-:W-:Y:S01]  /*4840*/  FFMA.RM R37, R37, R12, 12582913 ;  /* 0x4b40000125257423 */ /* 0x000fe2000000400c */
[----:B------:R-:W-:Y:S01]  /*4850*/  FFMA R48, R48, 1.925963033500011079e-08, R43 ;  /* 0x32a5706030307823 */ /* 0x000fe2000000002b */
[----:B------:R-:W-:Y:S02]  /*4860*/  MUFU.EX2 R44, R44 ;  /* 0x0000002c002c7308 */ /* 0x000fe40000000800 */
[----:B------:R-:W-:Y:S01]  /*4870*/  FADD R39, R37, -12583039 ;  /* 0xcb40007f25277421 */ /* 0x000fe20000000000 */
[----:B--2---:R-:W-:Y:S01]  /*4880*/  FMUL R27, R27, R42 ;  /* 0x0000002a1b1b7220 */ /* 0x004fe20000400000 */
[----:B------:R-:W-:Y:S02]  /*4890*/  SHF.L.U32 R37, R37, 0x17, RZ ;  /* 0x0000001725257819 */ /* 0x000fe400000006ff */
[C---:B------:R-:W-:Y:S02]  /*48a0*/  FFMA R39, R60.reuse, 1.4426950216293334961, -R39 ;  /* 0x3fb8aa3b3c277823 */ /* 0x040fe40000000827 */
[----:B------:R-:W0:Y:S02]  /*48b0*/  MUFU.EX2 R50, R50 ;  /* 0x0000003200327308 */ /* 0x000e240000000800 */
[----:B------:R-:W-:Y:S01]  /*48c0*/  FFMA R60, R60, 1.925963033500011079e-08, R39 ;  /* 0x32a570603c3c7823 */ /* 0x000fe20000000027 */
[----:B------:R-:W-:Y:S01]  /*48d0*/  FFMA.SAT R39, R52, R11, 0.5 ;  /* 0x3f00000034277423 */ /* 0x000fe2000000200b */
[----:B---3--:R-:W-:-:S03]  /*48e0*/  FMUL R29, R29, R34 ;  /* 0x000000221d1d7220 */ /* 0x008fc60000400000 */
[----:B------:R-:W-:Y:S01]  /*48f0*/  FFMA.RM R39, R39, R12, 12582913 ;  /* 0x4b40000127277423 */ /* 0x000fe2000000400c */
[----:B------:R-:W-:Y:S03]  /*4900*/  MUFU.EX2 R48, R48 ;  /* 0x0000003000307308 */ /* 0x000fe60000000800 */
[C---:B------:R-:W-:Y:S01]  /*4910*/  FADD R43, R39.reuse, -12583039 ;  /* 0xcb40007f272b7421 */ /* 0x040fe20000000000 */
[----:B------:R-:W-:-:S03]  /*4920*/  IMAD.SHL.U32 R39, R39, 0x800000, RZ ;  /* 0x0080000027277824 */ /* 0x000fc600078e00ff */
[C---:B------:R-:W-:Y:S01]  /*4930*/  FFMA R43, R52.reuse, 1.4426950216293334961, -R43 ;  /* 0x3fb8aa3b342b7823 */ /* 0x040fe2000000082b */
[----:B------:R-:W1:Y:S01]  /*4940*/  MUFU.EX2 R60, R60 ;  /* 0x0000003c003c7308 */ /* 0x000e620000000800 */
[----:B0-----:R-:W-:Y:S02]  /*4950*/  FMUL R35, R35, R50 ;  /* 0x0000003223237220 */ /* 0x001fe40000400000 */
[----:B------:R-:W-:Y:S01]  /*4960*/  FFMA R52, R52, 1.925963033500011079e-08, R43 ;  /* 0x32a5706034347823 */ /* 0x000fe2000000002b */
[----:B------:R-:W-:-:S04]  /*4970*/  FFMA.SAT R43, R54, R11, 0.5 ;  /* 0x3f000000362b7423 */ /* 0x000fc8000000200b */
[----:B------:R-:W-:Y:S01]  /*4980*/  FFMA.RM R42, R43, R12, 12582913 ;  /* 0x4b4000012b2a7423 */ /* 0x000fe2000000400c */
[----:B------:R-:W-:Y:S03]  /*4990*/  MUFU.EX2 R52, R52 ;  /* 0x0000003400347308 */ /* 0x000fe60000000800 */
[C---:B------:R-:W-:Y:S01]  /*49a0*/  FADD R45, R42.reuse, -12583039 ;  /* 0xcb40007f2a2d7421 */ /* 0x040fe20000000000 */
[----:B------:R-:W-:-:S03]  /*49b0*/  SHF.L.U32 R42, R42, 0x17, RZ ;  /* 0x000000172a2a7819 */ /* 0x000fc600000006ff */
[C---:B------:R-:W-:Y:S01]  /*49c0*/  FFMA R45, R54.reuse, 1.4426950216293334961, -R45 ;  /* 0x3fb8aa3b362d7823 */ /* 0x040fe2000000082d */
[----:B------:R-:W0:Y:S01]  /*49d0*/  MUFU.EX2 R43, R38 ;  /* 0x00000026002b7308 */ /* 0x000e220000000800 */
[----:B-1----:R-:W-:Y:S02]  /*49e0*/  FMUL R37, R37, R60 ;  /* 0x0000003c25257220 */ /* 0x002fe40000400000 */
[----:B------:R-:W-:Y:S01]  /*49f0*/  FFMA R54, R54, 1.925963033500011079e-08, R45 ;  /* 0x32a5706036367823 */ /* 0x000fe2000000002d */
[----:B------:R-:W-:-:S04]  /*4a00*/  FFMA.SAT R45, R62, R11, 0.5 ;  /* 0x3f0000003e2d7423 */ /* 0x000fc8000000200b */
[----:B------:R1:W2:Y:S01]  /*4a10*/  MUFU.EX2 R38, R33 ;  /* 0x0000002100267308 */ /* 0x0002a20000000800 */
[----:B------:R-:W-:Y:S01]  /*4a20*/  FFMA.RM R14, R45, R12, 12582913 ;  /* 0x4b4000012d0e7423 */ /* 0x000fe2000000400c */
[----:B------:R-:W-:Y:S01]  /*4a30*/  FFMA.SAT R45, R58, R11, 0.5 ;  /* 0x3f0000003a2d7423 */ /* 0x000fe2000000200b */
[----:B0-----:R-:W-:Y:S02]  /*4a40*/  FMUL R32, R32, R43 ;  /* 0x0000002b20207220 */ /* 0x001fe40000400000 */
[----:B------:R-:W-:Y:S01]  /*4a50*/  FADD R43, R14, -12583039 ;  /* 0xcb40007f0e2b7421 */ /* 0x000fe20000000000 */
[----:B-1----:R-:W-:-:S03]  /*4a60*/  FADD R33, RZ, R30 ;  /* 0x0000001eff217221 */ /* 0x002fc60000000000 */
[C---:B------:R-:W-:Y:S01]  /*4a70*/  FFMA R43, R62.reuse, 1.4426950216293334961, -R43 ;  /* 0x3fb8aa3b3e2b7823 */ /* 0x040fe2000000082b */
[----:B------:R-:W-:Y:S01]  /*4a80*/  FADD R34, R33, R26 ;  /* 0x0000001a21227221 */ /* 0x000fe20000000000 */
[----:B--2---:R-:W-:Y:S02]  /*4a90*/  FMUL R33, R13, R38 ;  /* 0x000000260d217220 */ /* 0x004fe40000400000 */
[----:B------:R-:W-:Y:S01]  /*4aa0*/  FFMA R62, R62, 1.925963033500011079e-08, R43 ;  /* 0x32a570603e3e7823 */ /* 0x000fe2000000002b */
[----:B------:R-:W-:Y:S01]  /*4ab0*/  FFMA.SAT R43, R56, R11, 0.5 ;  /* 0x3f000000382b7423 */ /* 0x000fe2000000200b */
[----:B------:R-:W-:Y:S01]  /*4ac0*/  FADD R13, R34, R27 ;  /* 0x0000001b220d7221 */ /* 0x000fe20000000000 */
[----:B------:R-:W-:Y:S01]  /*4ad0*/  FMUL R34, R15, R44 ;  /* 0x0000002c0f227220 */ /* 0x000fe20000400000 */
[----:B------:R-:W-:Y:S02]  /*4ae0*/  IMAD.SHL.U32 R15, R36, 0x800000, RZ ;  /* 0x00800000240f7824 */ /* 0x000fe400078e00ff */
[-C--:B------:R-:W-:Y:S01]  /*4af0*/  FFMA.RM R11, R43, R12.reuse, 12582913 ;  /* 0x4b4000012b0b7423 */ /* 0x080fe2000000400c */
[----:B------:R-:W-:Y:S01]  /*4b00*/  FADD R38, R13, R28 ;  /* 0x0000001c0d267221 */ /* 0x000fe20000000000 */
[----:B------:R-:W-:Y:S01]  /*4b10*/  FFMA.RM R12, R45, R12, 12582913 ;  /* 0x4b4000012d0c7423 */ /* 0x000fe2000000400c */
[----:B------:R-:W-:Y:S01]  /*4b20*/  MUFU.EX2 R62, R62 ;  /* 0x0000003e003e7308 */ /* 0x000fe20000000800 */
[----:B------:R-:W-:Y:S01]  /*4b30*/  FADD R43, R11, -12583039 ;  /* 0xcb40007f0b2b7421 */ /* 0x000fe20000000000 */
[----:B------:R-:W-:Y:S01]  /*4b40*/  FADD R38, R38, R29 ;  /* 0x0000001d26267221 */ /* 0x000fe20000000000 */
[----:B------:R-:W-:Y:S01]  /*4b50*/  FMUL R36, R15, R48 ;  /* 0x000000300f247220 */ /* 0x000fe20000400000 */
[----:B------:R-:W-:-:S02]  /*4b60*/  IMAD.SHL.U32 R15, R14, 0x800000, RZ ;  /* 0x008000000e0f7824 */ /* 0x000fc400078e00ff */
[----:B------:R-:W-:Y:S01]  /*4b70*/  FFMA R43, R56, 1.4426950216293334961, -R43 ;  /* 0x3fb8aa3b382b7823 */ /* 0x000fe2000000082b */
[----:B------:R-:W-:-:S03]  /*4b80*/  FADD R13, R38, R31 ;  /* 0x0000001f260d7221 */ /* 0x000fc60000000000 */
[----:B------:R-:W-:Y:S01]  /*4b90*/  FFMA R56, R56, 1.925963033500011079e-08, R43 ;  /* 0x32a5706038387823 */ /* 0x000fe2000000002b */
[C---:B------:R-:W-:Y:S01]  /*4ba0*/  FADD R43, R12.reuse, -12583039 ;  /* 0xcb40007f0c2b7421 */ /* 0x040fe20000000000 */
[----:B------:R-:W-:Y:S01]  /*4bb0*/  FADD R38, R13, R32 ;  /* 0x000000200d267221 */ /* 0x000fe20000000000 */
[----:B------:R-:W-:Y:S01]  /*4bc0*/  IMAD.SHL.U32 R12, R12, 0x800000, RZ ;  /* 0x008000000c0c7824 */ /* 0x000fe200078e00ff */
[----:B------:R-:W0:Y:S01]  /*4bd0*/  MUFU.EX2 R45, R56 ;  /* 0x00000038002d7308 */ /* 0x000e220000000800 */
[----:B------:R-:W-:Y:S01]  /*4be0*/  FFMA R43, R58, 1.4426950216293334961, -R43 ;  /* 0x3fb8aa3b3a2b7823 */ /* 0x000fe2000000082b */
[----:B------:R-:W-:-:S03]  /*4bf0*/  FADD R13, R38, R33 ;  /* 0x00000021260d7221 */ /* 0x000fc60000000000 */
[----:B------:R-:W-:Y:S01]  /*4c00*/  FFMA R58, R58, 1.925963033500011079e-08, R43 ;  /* 0x32a570603a3a7823 */ /* 0x000fe2000000002b */
[----:B------:R-:W-:Y:S02]  /*4c10*/  FADD R38, R13, R34 ;  /* 0x000000220d267221 */ /* 0x000fe40000000000 */
[----:B------:R-:W1:Y:S02]  /*4c20*/  MUFU.EX2 R43, R54 ;  /* 0x00000036002b7308 */ /* 0x000e640000000800 */
[----:B------:R-:W-:Y:S01]  /*4c30*/  FADD R13, R38, R35 ;  /* 0x00000023260d7221 */ /* 0x000fe20000000000 */
[----:B------:R-:W-:-:S03]  /*4c40*/  FMUL R38, R39, R52 ;  /* 0x0000003427267220 */ /* 0x000fc60000400000 */
[----:B------:R-:W-:Y:S02]  /*4c50*/  FADD R44, R13, R36 ;  /* 0x000000240d2c7221 */ /* 0x000fe40000000000 */
[----:B------:R-:W2:Y:S02]  /*4c60*/  MUFU.EX2 R47, R58 ;  /* 0x0000003a002f7308 */ /* 0x000ea40000000800 */
[----:B------:R-:W-:Y:S01]  /*4c70*/  FADD R13, R44, R37 ;  /* 0x000000252c0d7221 */ /* 0x000fe20000000000 */
[----:B------:R-:W-:-:S03]  /*4c80*/  SHF.L.U32 R44, R11, 0x17, RZ ;  /* 0x000000170b2c7819 */ /* 0x000fc600000006ff */
[----:B------:R-:W-:Y:S02]  /*4c90*/  FADD R14, R13, R38 ;  /* 0x000000260d0e7221 */ /* 0x000fe40000000000 */
[----:B0-----:R-:W-:Y:S01]  /*4ca0*/  FMUL R44, R44, R45 ;  /* 0x0000002d2c2c7220 */ /* 0x001fe20000400000 */
[----:B-1----:R-:W-:Y:S01]  /*4cb0*/  FMUL R39, R42, R43 ;  /* 0x0000002b2a277220 */ /* 0x002fe20000400000 */
[----:B------:R-:W-:-:S03]  /*4cc0*/  FMUL R42, R15, R62 ;  /* 0x0000003e0f2a7220 */ /* 0x000fc60000400000 */
        /* <DEDUP_REMOVED lines=14> */
.L_x_22765:
        /* <DEDUP_REMOVED lines=12> */
[----:B0-----:R-:W-:Y:S05]  /*4e70*/  CALL.REL.NOINC `($__internal_348_$__cuda_sm3x_div_rn_noftz_f32_slowpath) ;  /* 0x0000002400007944 */ /* 0x001fea0003c00000 */
[----:B------:R-:W-:-:S07]  /*4e80*/  IMAD.MOV.U32 R45, RZ, RZ, R11 ;  /* 0x000000ffff2d7224 */ /* 0x000fce00078e000b */
.L_x_22720:
[----:B------:R-:W-:Y:S05]  /*4e90*/  BSYNC.RECONVERGENT B3 ;  /* 0x0000000000037941 */ /* 0x000fea0003800200 */
.L_x_22719:
        /* <DEDUP_REMOVED lines=12> */
[----:B0-----:R-:W-:Y:S05]  /*4f60*/  CALL.REL.NOINC `($__internal_348_$__cuda_sm3x_div_rn_noftz_f32_slowpath) ;  /* 0x0000002000c47944 */ /* 0x001fea0003c00000 */
[----:B------:R-:W-:-:S07]  /*4f70*/  MOV R47, R11 ;  /* 0x0000000b002f7202 */ /* 0x000fce0000000f00 */
.L_x_22722:
[----:B------:R-:W-:Y:S05]  /*4f80*/  BSYNC.RECONVERGENT B3 ;  /* 0x0000000000037941 */ /* 0x000fea0003800200 */
.L_x_22721:
        /* <DEDUP_REMOVED lines=12> */
[----:B0-----:R-:W-:Y:S05]  /*5050*/  CALL.REL.NOINC `($__internal_348_$__cuda_sm3x_div_rn_noftz_f32_slowpath) ;  /* 0x0000002000887944 */ /* 0x001fea0003c00000 */
[----:B------:R-:W-:-:S07]  /*5060*/  IMAD.MOV.U32 R49, RZ, RZ, R11 ;  /* 0x000000ffff317224 */ /* 0x000fce00078e000b */
.L_x_22724:
[----:B------:R-:W-:Y:S05]  /*5070*/  BSYNC.RECONVERGENT B3 ;  /* 0x0000000000037941 */ /* 0x000fea0003800200 */
.L_x_22723:
        /* <DEDUP_REMOVED lines=14> */
.L_x_22726:
[----:B------:R-:W-:Y:S05]  /*5160*/  BSYNC.RECONVERGENT B3 ;  /* 0x0000000000037941 */ /* 0x000fea0003800200 */
.L_x_22725:
        /* <DEDUP_REMOVED lines=14> */
.L_x_22728:
[----:B------:R-:W-:Y:S05]  /*5250*/  BSYNC.RECONVERGENT B3 ;  /* 0x0000000000037941 */ /* 0x000fea0003800200 */
.L_x_22727:
        /* <DEDUP_REMOVED lines=14> */
.L_x_22730:
[----:B------:R-:W-:Y:S05]  /*5340*/  BSYNC.RECONVERGENT B3 ;  /* 0x0000000000037941 */ /* 0x000fea0003800200 */
.L_x_22729:
        /* <DEDUP_REMOVED lines=14> */
.L_x_22732:
[----:B------:R-:W-:Y:S05]  /*5430*/  BSYNC.RECONVERGENT B3 ;  /* 0x0000000000037941 */ /* 0x000fea0003800200 */
.L_x_22731:
        /* <DEDUP_REMOVED lines=14> */
.L_x_22734:
[----:B------:R-:W-:Y:S05]  /*5520*/  BSYNC.RECONVERGENT B3 ;  /* 0x0000000000037941 */ /* 0x000fea0003800200 */
.L_x_22733:
        /* <DEDUP_REMOVED lines=14> */
.L_x_22736:
[----:B------:R-:W-:Y:S05]  /*5610*/  BSYNC.RECONVERGENT B3 ;  /* 0x0000000000037941 */ /* 0x000fea0003800200 */
.L_x_22735:
        /* <DEDUP_REMOVED lines=14> */
.L_x_22738:
[----:B------:R-:W-:Y:S05]  /*5700*/  BSYNC.RECONVERGENT B3 ;  /* 0x0000000000037941 */ /* 0x000fea0003800200 */
.L_x_22737:
        /* <DEDUP_REMOVED lines=14> */
.L_x_22740:
[----:B------:R-:W-:Y:S05]  /*57f0*/  BSYNC.RECONVERGENT B3 ;  /* 0x0000000000037941 */ /* 0x000fea0003800200 */
.L_x_22739:
        /* <DEDUP_REMOVED lines=14> */
.L_x_22742:
[----:B------:R-:W-:Y:S05]  /*58e0*/  BSYNC.RECONVERGENT B3 ;  /* 0x0000000000037941 */ /* 0x000fea0003800200 */
.L_x_22741:
        /* <DEDUP_REMOVED lines=14> */
.L_x_22744:
[----:B------:R-:W-:Y:S05]  /*59d0*/  BSYNC.RECONVERGENT B3 ;  /* 0x0000000000037941 */ /* 0x000fea0003800200 */
.L_x_22743:
        /* <DEDUP_REMOVED lines=14> */
.L_x_22746:
[----:B------:R-:W-:Y:S05]  /*5ac0*/  BSYNC.RECONVERGENT B3 ;  /* 0x0000000000037941 */ /* 0x000fea0003800200 */
.L_x_22745:
        /* <DEDUP_REMOVED lines=14> */
.L_x_22748:
[----:B------:R-:W-:Y:S05]  /*5bb0*/  BSYNC.RECONVERGENT B3 ;  /* 0x0000000000037941 */ /* 0x000fea0003800200 */
.L_x_22747:
        /* <DEDUP_REMOVED lines=14> */
.L_x_22750:
[----:B------:R-:W-:Y:S05]  /*5ca0*/  BSYNC.RECONVERGENT B3 ;  /* 0x0000000000037941 */ /* 0x000fea0003800200 */
.L_x_22749:
        /* <DEDUP_REMOVED lines=13> */
.L_x_22752:
[----:B------:R-:W-:Y:S05]  /*5d80*/  BSYNC.RECONVERGENT B3 ;  /* 0x0000000000037941 */ /* 0x000fea0003800200 */
.L_x_22751:
        /* <DEDUP_REMOVED lines=12> */
[----:B------:R-:W-:Y:S02]  /*5e50*/  LEA R14, P3, R12, UR48, 0x2 ;  /* 0x000000300c0e7c11 */ /* 0x000fe4000f8610ff */
[----:B------:R-:W-:Y:S02]  /*5e60*/  ISETP.GE.U32.AND P4, PT, R8, UR42, PT ;  /* 0x0000002a08007c0c */ /* 0x000fe4000bf86070 */
[----:B------:R-:W-:Y:S02]  /*5e70*/  LEA.HI.X R15, R12, UR49, R13, 0x2, P3 ;  /* 0x000000310c0f7c11 */ /* 0x000fe400098f140d */
[----:B------:R-:W-:Y:S02]  /*5e80*/  ISETP.GE.U32.AND P3, PT, R9, UR42, PT ;  /* 0x0000002a09007c0c */ /* 0x000fe4000bf66070 */
[----:B------:R-:W-:Y:S01]  /*5e90*/  ISETP.GE.U32.AND P6, PT, R10, UR42, PT ;  /* 0x0000002a0a007c0c */ /* 0x000fe2000bfc6070 */
[----:B------:R1:W-:Y:S01]  /*5ea0*/  @!P0 STG.E desc[UR4][R14.64], R45 ;  /* 0x0000002d0e008986 */ /* 0x0003e2000c101904 */
[----:B------:R-:W-:-:S02]  /*5eb0*/  ISETP.GE.U32.AND P0, PT, R7, UR42, PT ;  /* 0x0000002a07007c0c */ /* 0x000fc4000bf06070 */
[C---:B------:R-:W-:Y:S02]  /*5ec0*/  @!P1 R2UR UR6, R40.reuse ;  /* 0x00000000280692ca */ /* 0x040fe400000e0000 */
[----:B------:R-:W-:Y:S02]  /*5ed0*/  ISETP.GE.AND.EX P0, PT, RZ, UR43, PT, P0 ;  /* 0x0000002bff007c0c */ /* 0x000fe4000bf06300 */
[C---:B------:R-:W-:Y:S02]  /*5ee0*/  @!P1 R2UR UR7, R41.reuse ;  /* 0x00000000290792ca */ /* 0x040fe400000e0000 */
[----:B------:R-:W-:Y:S02]  /*5ef0*/  @!P2 R2UR UR8, R40 ;  /* 0x000000002808a2ca */ /* 0x000fe400000e0000 */
[----:B------:R-:W-:Y:S02]  /*5f00*/  @!P2 R2UR UR9, R41 ;  /* 0x000000002909a2ca */ /* 0x000fe400000e0000 */
[----:B------:R-:W-:-:S02]  /*5f10*/  ISETP.GE.U32.AND P5, PT, R16, UR42, PT ;  /* 0x0000002a10007c0c */ /* 0x000fc4000bfa6070 */
[----:B------:R-:W-:Y:S02]  /*5f20*/  ISETP.GE.AND.EX P4, PT, RZ, UR43, PT, P4 ;  /* 0x0000002bff007c0c */ /* 0x000fe4000bf86340 */
[----:B------:R-:W-:Y:S02]  /*5f30*/  ISETP.GE.AND.EX P3, PT, RZ, UR43, PT, P3 ;  /* 0x0000002bff007c0c */ /* 0x000fe4000bf66330 */
[----:B------:R-:W-:Y:S01]  /*5f40*/  @!P0 R2UR UR4, R40 ;  /* 0x00000000280482ca */ /* 0x000fe200000e0000 */
[----:B------:R1:W-:Y:S01]  /*5f50*/  @!P1 STG.E desc[UR6][R14.64+0x80], R47 ;  /* 0x0000802f0e009986 */ /* 0x0003e2000c101906 */
[----:B------:R-:W-:Y:S02]  /*5f60*/  @!P0 R2UR UR5, R41 ;  /* 0x00000000290582ca */ /* 0x000fe400000e0000 */
[----:B------:R-:W-:Y:S01]  /*5f70*/  ISETP.GE.U32.AND P1, PT, R18, UR42, PT ;  /* 0x0000002a12007c0c */ /* 0x000fe2000bf26070 */
[----:B------:R1:W-:Y:S01]  /*5f80*/  @!P2 STG.E desc[UR8][R14.64+0x100], R49 ;  /* 0x000100310e00a986 */ /* 0x0003e2000c101908 */
[----:B------:R-:W-:-:S02]  /*5f90*/  ISETP.GE.U32.AND P2, PT, R17, UR42, PT ;  /* 0x0000002a11007c0c */ /* 0x000fc4000bf46070 */
[----:B------:R-:W-:Y:S02]  /*5fa0*/  ISETP.GE.AND.EX P6, PT, RZ, UR43, PT, P6 ;  /* 0x0000002bff007c0c */ /* 0x000fe4000bfc6360 */
[----:B------:R-:W-:Y:S02]  /*5fb0*/  ISETP.GE.AND.EX P5, PT, RZ, UR43, PT, P5 ;  /* 0x0000002bff007c0c */ /* 0x000fe4000bfa6350 */
[----:B------:R-:W-:Y:S02]  /*5fc0*/  ISETP.GE.AND.EX P2, PT, RZ, UR43, PT, P2 ;  /* 0x0000002bff007c0c */ /* 0x000fe4000bf46320 */
[----:B------:R-:W-:Y:S01]  /*5fd0*/  ISETP.GE.AND.EX P1, PT, RZ, UR43, PT, P1 ;  /* 0x0000002bff007c0c */ /* 0x000fe2000bf26310 */
[----:B------:R1:W-:Y:S01]  /*5fe0*/  @!P0 STG.E desc[UR4][R14.64+0x180], R27 ;  /* 0x0001801b0e008986 */ /* 0x0003e2000c101904 */
        /* <DEDUP_REMOVED lines=59> */
.L_x_22683:
[----:B------:R-:W-:Y:S05]  /*63a0*/  EXIT ;  /* 0x000000000000794d */ /* 0x000fea0003800000 */
.L_x_22718:
[----:B------:R-:W-:Y:S01]  /*63b0*/  BSSY B1, `(.L_x_22754) ;  /* 0x0000007000017945 */ /* 0x000fe20003800000 */
[----:B------:R-:W-:Y:S01]  /*63c0*/  MOV R12, 0x10 ;  /* 0x00000010000c7802 */ /* 0x000fe20000000f00 */
[----:B------:R-:W-:Y:S01]  /*63d0*/  IMAD.MOV.U32 R11, RZ, RZ, 0x1f ;  /* 0x0000001fff0b7424 */ /* 0x000fe200078e00ff */
[----:B------:R-:W-:-:S07]  /*63e0*/  MOV R15, 0xffffffff ;  /* 0xffffffff000f7802 */ /* 0x000fce0000000f00 */
[----:B------:R-:W-:Y:S05]  /*63f0*/  WARPSYNC.COLLECTIVE R15, `(.L_x_22755) ;  /* 0x000000000f087348 */ /* 0x000fea0003c00000 */
[----:B------:R0:W1:Y:S02]  /*6400*/  SHFL.BFLY P6, R14, R13, R12, R11 ;  /* 0x0c00000c0d0e7389 */ /* 0x00006400000c000b */
[----:B01----:R-:W-:Y:S05]  /*6410*/  ENDCOLLECTIVE ;  /* 0x000000000000791b */ /* 0x003fea0003800000 */
.L_x_22755:
[----:B------:R-:W-:Y:S05]  /*6420*/  BSYNC B1 ;  /* 0x0000000000017941 */ /* 0x000fea0003800000 */
.L_x_22754:
[----:B------:R-:W-:Y:S01]  /*6430*/  HFMA2 R11, -RZ, RZ, 0, 1.847743988037109375e-06 ;  /* 0x0000001fff0b7431 */ /* 0x000fe200000001ff */
[----:B------:R-:W-:Y:S01]  /*6440*/  FMNMX R13, R14, R13, !PT ;  /* 0x0000000d0e0d7209 */ /* 0x000fe20007800000 */
[----:B------:R-:W-:Y:S02]  /*6450*/  IMAD.MOV.U32 R12, RZ, RZ, 0x8 ;  /* 0x00000008ff0c7424 */ /* 0x000fe400078e00ff */
[----:B------:R-:W-:-:S07]  /*6460*/  IMAD.MOV.U32 R15, RZ, RZ, -0x1 ;  /* 0xffffffffff0f7424 */ /* 0x000fce00078e00ff */
[----:B------:R-:W-:Y:S05]  /*6470*/  WARPSYNC.COLLECTIVE R15, `(.L_x_22756) ;  /* 0x000000000f087348 */ /* 0x000fea0003c00000 */
[----:B------:R0:W1:Y:S02]  /*6480*/  SHFL.BFLY P6, R14, R13, R12, R11 ;  /* 0x0c00000c0d0e7389 */ /* 0x00006400000c000b */
[----:B01----:R-:W-:Y:S05]  /*6490*/  ENDCOLLECTIVE ;  /* 0x000000000000791b */ /* 0x003fea0003800000 */
.L_x_22756:
[----:B------:R-:W-:Y:S01]  /*64a0*/  IMAD.MOV.U32 R12, RZ, RZ, 0x4 ;  /* 0x00000004ff0c7424 */ /* 0x000fe200078e00ff */
[----:B------:R-:W-:-:S04]  /*64b0*/  FMNMX R27, R13, R14, !PT ;  /* 0x0000000e0d1b7209 */ /* 0x000fc80007800000 */
[----:B------:R-:W-:-:S07]  /*64c0*/  MOV R13, R27 ;  /* 0x0000001b000d7202 */ /* 0x000fce0000000f00 */
[----:B------:R-:W-:Y:S05]  /*64d0*/  WARPSYNC.COLLECTIVE R15, `(.L_x_22757) ;  /* 0x000000000f087348 */ /* 0x000fea0003c00000 */
[----:B------:R0:W1:Y:S02]  /*64e0*/  SHFL.BFLY P6, R14, R13, R12, R11 ;  /* 0x0c00000c0d0e7389 */ /* 0x00006400000c000b */
[----:B01----:R-:W-:Y:S05]  /*64f0*/  ENDCOLLECTIVE ;  /* 0x000000000000791b */ /* 0x003fea0003800000 */
.L_x_22757:
[----:B------:R-:W-:Y:S01]  /*6500*/  IMAD.MOV.U32 R12, RZ, RZ, 0x2 ;  /* 0x00000002ff0c7424 */ /* 0x000fe200078e00ff */
[----:B------:R-:W-:-:S04]  /*6510*/  FMNMX R29, R27, R14, !PT ;  /* 0x0000000e1b1d7209 */ /* 0x000fc80007800000 */
[----:B------:R-:W-:-:S07]  /*6520*/  MOV R13, R29 ;  /* 0x0000001d000d7202 */ /* 0x000fce0000000f00 */
[----:B------:R-:W-:Y:S05]  /*6530*/  WARPSYNC.COLLECTIVE R15, `(.L_x_22758) ;  /* 0x000000000f087348 */ /* 0x000fea0003c00000 */
[----:B------:R0:W1:Y:S02]  /*6540*/  SHFL.BFLY P6, R14, R13, R12, R11 ;  /* 0x0c00000c0d0e7389 */ /* 0x00006400000c000b */
[----:B01----:R-:W-:Y:S05]  /*6550*/  ENDCOLLECTIVE ;  /* 0x000000000000791b */ /* 0x003fea0003800000 */
.L_x_22758:
[----:B------:R-:W-:Y:S01]  /*6560*/  IMAD.MOV.U32 R12, RZ, RZ, 0x1 ;  /* 0x00000001ff0c7424 */ /* 0x000fe200078e00ff */
[----:B------:R-:W-:-:S04]  /*6570*/  FMNMX R31, R29, R14, !PT ;  /* 0x0000000e1d1f7209 */ /* 0x000fc80007800000 */
[----:B------:R-:W-:-:S07]  /*6580*/  MOV R13, R31 ;  /* 0x0000001f000d7202 */ /* 0x000fce0000000f00 */
[----:B------:R-:W-:Y:S05]  /*6590*/  WARPSYNC.COLLECTIVE R15, `(.L_x_22759) ;  /* 0x000000000f087348 */ /* 0x000fea0003c00000 */
[----:B------:R0:W1:Y:S02]  /*65a0*/  SHFL.BFLY P6, R14, R13, R12, R11 ;  /* 0x0c00000c0d0e7389 */ /* 0x00006400000c000b */
[----:B01----:R-:W-:Y:S05]  /*65b0*/  ENDCOLLECTIVE ;  /* 0x000000000000791b */ /* 0x003fea0003800000 */
.L_x_22759:
        /* <DEDUP_REMOVED lines=179> */
.L_x_22760:
[----:B------:R-:W-:Y:S02]  /*70f0*/  IMAD.MOV.U32 R12, RZ, RZ, 0x8 ;  /* 0x00000008ff0c7424 */ /* 0x000fe400078e00ff */
[----:B------:R-:W-:-:S05]  /*7100*/  FADD R45, R13, R14 ;  /* 0x0000000e0d2d7221 */ /* 0x000fca0000000000 */
[----:B------:R-:W-:-:S07]  /*7110*/  MOV R13, R45 ;  /* 0x0000002d000d7202 */ /* 0x000fce0000000f00 */
[----:B------:R-:W-:Y:S05]  /*7120*/  WARPSYNC.COLLECTIVE R15, `(.L_x_22761) ;  /* 0x000000000f087348 */ /* 0x000fea0003c00000 */
[----:B------:R0:W1:Y:S02]  /*7130*/  SHFL.BFLY P6, R14, R13, R12, R11 ;  /* 0x0c00000c0d0e7389 */ /* 0x00006400000c000b */
[----:B01----:R-:W-:Y:S05]  /*7140*/  ENDCOLLECTIVE ;  /* 0x000000000000791b */ /* 0x003fea0003800000 */
.L_x_22761:
[----:B------:R-:W-:Y:S02]  /*7150*/  IMAD.MOV.U32 R12, RZ, RZ, 0x4 ;  /* 0x00000004ff0c7424 */ /* 0x000fe400078e00ff */
[----:B------:R-:W-:-:S05]  /*7160*/  FADD R46, R45, R14 ;  /* 0x0000000e2d2e7221 */ /* 0x000fca0000000000 */
[----:B------:R-:W-:-:S07]  /*7170*/  MOV R13, R46 ;  /* 0x0000002e000d7202 */ /* 0x000fce0000000f00 */
[----:B------:R-:W-:Y:S05]  /*7180*/  WARPSYNC.COLLECTIVE R15, `(.L_x_22762) ;  /* 0x000000000f087348 */ /* 0x000fea0003c00000 */
[----:B------:R0:W1:Y:S02]  /*7190*/  SHFL.BFLY P6, R14, R13, R12, R11 ;  /* 0x0c00000c0d0e7389 */ /* 0x00006400000c000b */
[----:B01----:R-:W-:Y:S05]  /*71a0*/  ENDCOLLECTIVE ;  /* 0x000000000000791b */ /* 0x003fea0003800000 */
.L_x_22762:
[----:B------:R-:W-:Y:S02]  /*71b0*/  IMAD.MOV.U32 R12, RZ, RZ, 0x2 ;  /* 0x00000002ff0c7424 */ /* 0x000fe400078e00ff */
[----:B------:R-:W-:-:S05]  /*71c0*/  FADD R47, R46, R14 ;  /* 0x0000000e2e2f7221 */ /* 0x000fca0000000000 */
[----:B------:R-:W-:-:S07]  /*71d0*/  MOV R13, R47 ;  /* 0x0000002f000d7202 */ /* 0x000fce0000000f00 */
[----:B------:R-:W-:Y:S05]  /*71e0*/  WARPSYNC.COLLECTIVE R15, `(.L_x_22763) ;  /* 0x000000000f087348 */ /* 0x000fea0003c00000 */
[----:B------:R0:W1:Y:S02]  /*71f0*/  SHFL.BFLY P6, R14, R13, R12, R11 ;  /* 0x0c00000c0d0e7389 */ /* 0x00006400000c000b */
[----:B01----:R-:W-:Y:S05]  /*7200*/  ENDCOLLECTIVE ;  /* 0x000000000000791b */ /* 0x003fea0003800000 */
.L_x_22763:
[----:B------:R-:W-:Y:S02]  /*7210*/  IMAD.MOV.U32 R12, RZ, RZ, 0x1 ;  /* 0x00000001ff0c7424 */ /* 0x000fe400078e00ff */
[----:B------:R-:W-:-:S05]  /*7220*/  FADD R48, R47, R14 ;  /* 0x0000000e2f307221 */ /* 0x000fca0000000000 */
[----:B------:R-:W-:-:S07]  /*7230*/  MOV R13, R48 ;  /* 0x00000030000d7202 */ /* 0x000fce0000000f00 */
[----:B------:R-:W-:Y:S05]  /*7240*/  WARPSYNC.COLLECTIVE R15, `(.L_x_22764) ;  /* 0x000000000f087348 */ /* 0x000fea0003c00000 */
[----:B------:R0:W1:Y:S02]  /*7250*/  SHFL.BFLY P6, R14, R13, R12, R11 ;  /* 0x0c00000c0d0e7389 */ /* 0x00006400000c000b */
[----:B01----:R-:W-:Y:S05]  /*7260*/  ENDCOLLECTIVE ;  /* 0x000000000000791b */ /* 0x003fea0003800000 */
.L_x_22764:
[----:B------:R-:W-:Y:S05]  /*7270*/  BRA `(.L_x_22765) ;  /* 0xffffffd800cc7947 */ /* 0x000fea000383ffff */
        .weak           $__internal_348_$__cuda_sm3x_div_rn_noftz_f32_slowpath
        .type           $__internal_348_$__cuda_sm3x_div_rn_noftz_f32_slowpath,@function
        .size           $__internal_348_$__cuda_sm3x_div_rn_noftz_f32_slowpath,(.L_x_37725 - $__internal_348_$__cuda_sm3x_div_rn_noftz_f32_slowpath)
$__internal_348_$__cuda_sm3x_div_rn_noftz_f32_slowpath:
        /* <DEDUP_REMOVED lines=35> */
.L_x_22767:
        /* <DEDUP_REMOVED lines=51> */
.L_x_22774:
[----:B------:R-:W-:-:S04]  /*77e0*/  LOP3.LUT R11, R11, 0x80000000, RZ, 0xc0, !PT ;  /* 0x800000000b0b7812 */ /* 0x000fc800078ec0ff */
[----:B------:R-:W-:Y:S01]  /*77f0*/  LOP3.LUT R11, R11, 0x7f800000, RZ, 0xfc, !PT ;  /* 0x7f8000000b0b7812 */ /* 0x000fe200078efcff */
[----:B------:R-:W-:Y:S06]  /*7800*/  BRA `(.L_x_22775) ;  /* 0x0000000000047947 */ /* 0x000fec0003800000 */
.L_x_22773:
[----:B------:R-:W-:-:S07]  /*7810*/  IMAD R11, R14, 0x800000, R11 ;  /* 0x008000000e0b7824 */ /* 0x000fce00078e020b */
.L_x_22775:
[----:B------:R-:W-:Y:S05]  /*7820*/  BSYNC.RECONVERGENT B2 ;  /* 0x0000000000027941 */ /* 0x000fea0003800200 */
.L_x_22772:
[----:B------:R-:W-:Y:S05]  /*7830*/  BRA `(.L_x_22776) ;  /* 0x0000000000207947 */ /* 0x000fea0003800000 */
.L_x_22771:
[----:B------:R-:W-:-:S04]  /*7840*/  LOP3.LUT R11, R11, 0x80000000, R63, 0x48, !PT ;  /* 0x800000000b0b7812 */ /* 0x000fc800078e483f */
[----:B------:R-:W-:Y:S01]  /*7850*/  LOP3.LUT R11, R11, 0x7f800000, RZ, 0xfc, !PT ;  /* 0x7f8000000b0b7812 */ /* 0x000fe200078efcff */
[----:B------:R-:W-:Y:S06]  /*7860*/  BRA `(.L_x_22776) ;  /* 0x0000000000147947 */ /* 0x000fec0003800000 */
.L_x_22770:
[----:B------:R-:W-:Y:S01]  /*7870*/  LOP3.LUT R11, R11, 0x80000000, R63, 0x48, !PT ;  /* 0x800000000b0b7812 */ /* 0x000fe200078e483f */
[----:B------:R-:W-:Y:S06]  /*7880*/  BRA `(.L_x_22776) ;  /* 0x00000000000c7947 */ /* 0x000fec0003800000 */
.L_x_22769:
[----:B------:R-:W0:Y:S01]  /*7890*/  MUFU.RSQ R11, -QNAN ;  /* 0xffc00000000b7908 */ /* 0x000e220000001400 */
[----:B------:R-:W-:Y:S05]  /*78a0*/  BRA `(.L_x_22776) ;  /* 0x0000000000047947 */ /* 0x000fea0003800000 */
.L_x_22768:
[----:B------:R-:W-:-:S07]  /*78b0*/  FADD.FTZ R11, R30, R11 ;  /* 0x0000000b1e0b7221 */ /* 0x000fce0000010000 */
.L_x_22776:
[----:B------:R-:W-:Y:S05]  /*78c0*/  BSYNC.RECONVERGENT B1 ;  /* 0x0000000000017941 */ /* 0x000fea0003800200 */
.L_x_22766:
[----:B------:R-:W-:-:S04]  /*78d0*/  HFMA2 R13, -RZ, RZ, 0, 0 ;  /* 0x00000000ff0d7431 */ /* 0x000fc800000001ff */
[----:B0-----:R-:W-:Y:S05]  /*78e0*/  RET.REL.NODEC R12 `(_Z15SoftmaxWarpImplI22BroadcastScaleMaskLoadIffbLm2EiE11DirectStoreIffEfLi1ELi17ELi32ELi1ELb1EL9Algorithm0EEvT_T0_ll) ;  /* 0xffffff840cc47950 */ /* 0x001fea0003c3ffff */
.L_x_22777:
        /* <DEDUP_REMOVED lines=9> */
.L_x_37725:


//--------------------- .text._Z15SoftmaxWarpImplI22BroadcastScaleMaskLoadIffbLm2EiE11DirectStoreIffEfLi1ELi17ELi32ELi1ELb0EL9Algorithm0EEvT_T0_ll --------------------------
	.section	.text._Z15SoftmaxWarpImplI22BroadcastScaleMaskLoadIffbLm2EiE11DirectStoreIffEfLi1ELi17ELi32ELi1ELb0EL9Algorithm0EEvT_T0_ll,"ax",@progbits
	.align	128
        .global         _Z15SoftmaxWarpImplI22BroadcastScaleMaskLoadIffbLm2EiE11DirectStoreIffEfLi1ELi17ELi32ELi1ELb0EL9Algorithm0EEvT_T0_ll
        .type           _Z15SoftmaxWarpImplI22BroadcastScaleMaskLoadIffbLm2EiE11DirectStoreIffEfLi1ELi17ELi32ELi1ELb0EL9Algorithm0EEvT_T0_ll,@function
        .size           _Z15SoftmaxWarpImplI22BroadcastScaleMaskLoadIffbLm2EiE11DirectStoreIffEfLi1ELi17ELi32ELi1ELb0EL9Algorithm0EEvT_T0_ll,(.L_x_37726 - _Z15SoftmaxWarpImplI22BroadcastScaleMaskLoadIffbLm2EiE11DirectStoreIffEfLi1ELi17ELi32ELi1ELb0EL9Algorithm0EEvT_T0_ll)
        .other          _Z15SoftmaxWarpImplI22BroadcastScaleMaskLoadIffbLm2EiE11DirectStoreIffEfLi1ELi17ELi32ELi1ELb0EL9Algorithm0EEvT_T0_ll,@"STO_CUDA_ENTRY STV_DEFAULT"
_Z15SoftmaxWarpImplI22BroadcastScaleMaskLoadIffbLm2EiE11DirectStoreIffEfLi1ELi17ELi32ELi1ELb0EL9Algorithm0EEvT_T0_ll:
.text._Z15SoftmaxWarpImplI22BroadcastScaleMaskLoadIffbLm2EiE11DirectStoreIffEfLi1ELi17ELi32ELi1ELb0EL9Algorithm0EEvT_T0_ll:
        /* <DEDUP_REMOVED lines=27> */
.L_x_22778:
        /* <DEDUP_REMOVED lines=14> */
.L_x_22815:
[----:B--2---:R-:W-:Y:S01]  /*0290*/  IABS R0, UR49 ;  /* 0x0000003100007c13 */ /* 0x004fe20008000000 */
[----:B0-----:R-:W-:Y:S01]  /*02a0*/  IMAD R22, R30, UR48, R31 ;  /* 0x000000301e167c24 */ /* 0x001fe2000f8e021f */
[----:B------:R-:W-:Y:S01]  /*02b0*/  UMOV UR4, URZ ;  /* 0x000000ff00047c82 */ /* 0x000fe20008000000 */
[----:B-1----:R-:W-:Y:S01]  /*02c0*/  R2UR UR8, R24 ;  /* 0x00000000180872ca */ /* 0x002fe200000e0000 */
[----:B------:R-:W0:Y:S01]  /*02d0*/  LDC.64 R34, c[0x0][0x398] ;  /* 0x0000e600ff227b82 */ /* 0x000e220000000a00 */
[----:B------:R-:W-:Y:S01]  /*02e0*/  R2UR UR7, R0 ;  /* 0x00000000000772ca */ /* 0x000fe200000e0000 */
[C---:B------:R-:W-:Y:S01]  /*02f0*/  VIADD R10, R22.reuse, 0x40 ;  /* 0x00000040160a7836 */ /* 0x040fe20000000000 */
[----:B------:R-:W-:Y:S02]  /*0300*/  R2UR UR9, R25 ;  /* 0x00000000190972ca */ /* 0x000fe400000e0000 */
[----:B------:R-:W-:Y:S02]  /*0310*/  SHF.R.S64 R18, RZ, 0x1e, R22 ;  /* 0x0000001eff127819 */ /* 0x000fe40000001016 */
[----:B------:R-:W-:-:S02]  /*0320*/  LOP3.LUT R3, R22, UR49, RZ, 0x3c, !PT ;  /* 0x0000003116037c12 */ /* 0x000fc4000f8e3cff */
[----:B------:R-:W-:Y:S02]  /*0330*/  IADD3 R18, P0, PT, R18, UR36, RZ ;  /* 0x0000002412127c10 */ /* 0x000fe4000ff1e0ff */
[----:B------:R-:W-:Y:S02]  /*0340*/  ISETP.GE.AND P6, PT, R3, RZ, PT ;  /* 0x000000ff0300720c */ /* 0x000fe40003fc6270 */
[C---:B------:R-:W-:Y:S01]  /*0350*/  LEA.HI.X.SX32 R19, R22.reuse, UR37, 0x2, P0 ;  /* 0x0000002516137c11 */ /* 0x040fe200080f16ff */
[----:B------:R-:W1:Y:S01]  /*0360*/  I2F.RP R0, UR7 ;  /* 0x0000000700007d06 */ /* 0x000e620008209400 */
[C---:B------:R-:W-:Y:S01]  /*0370*/  IADD3 R4, PT, PT, R22.reuse, 0x20, RZ ;  /* 0x0000002016047810 */ /* 0x040fe20007ffe0ff */
[----:B------:R-:W-:Y:S01]  /*0380*/  VIADD R11, R22, 0x60 ;  /* 0x00000060160b7836 */ /* 0x000fe20000000000 */
[----:B------:R-:W-:Y:S01]  /*0390*/  SHF.R.S64 R6, RZ, 0x1e, R10 ;  /* 0x0000001eff067819 */ /* 0x000fe2000000100a */
[----:B------:R2:W3:Y:S01]  /*03a0*/  LDG.E R18, desc[UR8][R18.64] ;  /* 0x0000000812127981 */ /* 0x0004e2000c1e1900 */
[----:B------:R-:W-:-:S03]  /*03b0*/  LOP3.LUT R5, R10, UR49, RZ, 0x3c, !PT ;  /* 0x000000310a057c12 */ /* 0x000fc6000f8e3cff */
[----:B-1----:R-:W1:Y:S01]  /*03c0*/  MUFU.RCP R0, R0 ;  /* 0x0000000000007308 */ /* 0x002e620000001000 */
[----:B--2---:R-:W-:Y:S02]  /*03d0*/  IABS R19, R4 ;  /* 0x0000000400137213 */ /* 0x004fe40000000000 */
[----:B------:R-:W-:Y:S02]  /*03e0*/  IABS R23, R10 ;  /* 0x0000000a00177213 */ /* 0x000fe40000000000 */
[----:B------:R-:W-:Y:S02]  /*03f0*/  SHF.R.S64 R14, RZ, 0x1e, R11 ;  /* 0x0000001eff0e7819 */ /* 0x000fe4000000100b */
[----:B------:R-:W-:Y:S02]  /*0400*/  IADD3 R6, P2, PT, R6, UR36, RZ ;  /* 0x0000002406067c10 */ /* 0x000fe4000ff5e0ff */
[----:B------:R-:W-:Y:S01]  /*0410*/  ISETP.GE.AND P3, PT, R5, RZ, PT ;  /* 0x000000ff0500720c */ /* 0x000fe20003f66270 */
[----:B-1----:R-:W-:Y:S01]  /*0420*/  VIADD R2, R0, 0xffffffe ;  /* 0x0ffffffe00027836 */ /* 0x002fe20000000000 */
[----:B------:R-:W-:-:S05]  /*0430*/  IABS R0, R22 ;  /* 0x0000001600007213 */ /* 0x000fca0000000000 */
[----:B------:R-:W1:Y:S02]  /*0440*/  F2I.FTZ.U32.TRUNC.NTZ R2, R2 ;  /* 0x0000000200027305 */ /* 0x000e64000021f000 */
[----:B-1----:R-:W-:Y:S02]  /*0450*/  R2UR UR5, R2 ;  /* 0x00000000020572ca */ /* 0x002fe400000e0000 */
        /* <DEDUP_REMOVED lines=9> */
[----:B------:R-:W-:-:S04]  /*04f0*/  SHF.R.S64 R2, RZ, 0x1e, R4 ;  /* 0x0000001eff027819 */ /* 0x000fc80000001004 */
[----:B------:R-:W-:Y:S02]  /*0500*/  ISETP.LT.U32.AND P1, PT, R0, UR7, PT ;  /* 0x0000000700007c0c */ /* 0x000fe4000bf21070 */
[----:B------:R-:W-:Y:S02]  /*0510*/  IADD3 R12, PT, PT, -R9, RZ, RZ ;  /* 0x000000ff090c7210 */ /* 0x000fe40007ffe1ff */
[----:B------:R-:W-:-:S03]  /*0520*/  IADD3 R2, P0, PT, R2, UR36, RZ ;  /* 0x0000002402027c10 */ /* 0x000fc6000ff1e0ff */
[----:B------:R-:W-:Y:S01]  /*0530*/  IMAD R19, R12, UR7, R19 ;  /* 0x000000070c137c24 */ /* 0x000fe2000f8e0213 */
[----:B------:R-:W-:Y:S01]  /*0540*/  LEA.HI.X.SX32 R3, R4, UR37, 0x2, P0 ;  /* 0x0000002504037c11 */ /* 0x000fe200080f16ff */
[----:B------:R-:W-:Y:S01]  /*0550*/  IMAD.HI.U32 R5, R23, UR5, RZ ;  /* 0x0000000517057c27 */ /* 0x000fe2000f8e00ff */
[----:B------:R-:W-:Y:S02]  /*0560*/  IADD3 R14, P0, PT, R14, UR36, RZ ;  /* 0x000000240e0e7c10 */ /* 0x000fe4000ff1e0ff */
[----:B------:R-:W-:Y:S01]  /*0570*/  LEA.HI.X.SX32 R7, R10, UR37, 0x2, P2 ;  /* 0x000000250a077c11 */ /* 0x000fe200090f16ff */
[----:B------:R1:W2:Y:S01]  /*0580*/  LDG.E R17, desc[UR8][R2.64] ;  /* 0x0000000802117981 */ /* 0x0002a2000c1e1900 */
[----:B------:R-:W-:Y:S02]  /*0590*/  @!P1 IADD3 R0, PT, PT, R0, -UR7, RZ ;  /* 0x8000000700009c10 */ /* 0x000fe4000fffe0ff */
[----:B------:R-:W-:Y:S01]  /*05a0*/  ISETP.LT.U32.AND P2, PT, R19, UR7, PT ;  /* 0x0000000713007c0c */ /* 0x000fe2000bf41070 */
[----:B------:R-:W-:Y:S01]  /*05b0*/  IMAD.MOV R20, RZ, RZ, -R5 ;  /* 0x000000ffff147224 */ /* 0x000fe200078e0a05 */
[----:B------:R-:W-:-:S02]  /*05c0*/  LEA.HI.X.SX32 R15, R11, UR37, 0x2, P0 ;  /* 0x000000250b0f7c11 */ /* 0x000fc400080f16ff */
[----:B------:R-:W-:Y:S02]  /*05d0*/  ISETP.GE.U32.AND P0, PT, R0, UR7, PT ;  /* 0x0000000700007c0c */ /* 0x000fe4000bf06070 */
[----:B------:R-:W-:Y:S01]  /*05e0*/  IADD3 R0, PT, PT, R22, 0xa0, RZ ;  /* 0x000000a016007810 */ /* 0x000fe20007ffe0ff */
[----:B-1----:R-:W1:Y:S01]  /*05f0*/  LDC.64 R2, c[0x0][0x390] ;  /* 0x0000e400ff027b82 */ /* 0x002e620000000a00 */
[----:B------:R-:W-:Y:S02]  /*0600*/  IMAD R23, R20, UR7, R23 ;  /* 0x0000000714177c24 */ /* 0x000fe4000f8e0217 */
[----:B------:R-:W-:Y:S01]  /*0610*/  VIADD R12, R22, 0x80 ;  /* 0x00000080160c7836 */ /* 0x000fe20000000000 */
[----:B------:R-:W-:Y:S01]  /*0620*/  SHF.R.S64 R20, RZ, 0x1e, R0 ;  /* 0x0000001eff147819 */ /* 0x000fe20000001000 */
[----:B------:R-:W-:Y:S01]  /*0630*/  @!P1 VIADD R8, R8, 0x1 ;  /* 0x0000000108089836 */ /* 0x000fe20000000000 */
[----:B------:R-:W-:Y:S02]  /*0640*/  R2UR UR12, R24 ;  /* 0x00000000180c72ca */ /* 0x000fe400000e0000 */
[----:B------:R-:W-:-:S02]  /*0650*/  IADD3 R20, P1, PT, R20, UR36, RZ ;  /* 0x0000002414147c10 */ /* 0x000fc4000ff3e0ff */
[----:B------:R-:W-:Y:S02]  /*0660*/  R2UR UR13, R25 ;  /* 0x00000000190d72ca */ /* 0x000fe400000e0000 */
[----:B------:R-:W-:Y:S02]  /*0670*/  SHF.R.S64 R26, RZ, 0x1e, R12 ;  /* 0x0000001eff1a7819 */ /* 0x000fe4000000100c */
[----:B------:R-:W-:Y:S02]  /*0680*/  @!P2 IADD3 R19, PT, PT, R19, -UR7, RZ ;  /* 0x800000071313ac10 */ /* 0x000fe4000fffe0ff */
[----:B------:R-:W-:Y:S02]  /*0690*/  LEA.HI.X.SX32 R21, R0, UR37, 0x2, P1 ;  /* 0x0000002500157c11 */ /* 0x000fe400088f16ff */
[----:B------:R-:W-:Y:S02]  /*06a0*/  IADD3 R26, P5, PT, R26, UR36, RZ ;  /* 0x000000241a1a7c10 */ /* 0x000fe4000ffbe0ff */
[----:B------:R-:W-:-:S02]  /*06b0*/  ISETP.GE.U32.AND P1, PT, R19, UR7, PT ;  /* 0x0000000713007c0c */ /* 0x000fc4000bf26070 */
[----:B------:R-:W-:Y:S02]  /*06c0*/  R2UR UR10, R24 ;  /* 0x00000000180a72ca */ /* 0x000fe400000e0000 */
[----:B------:R-:W-:Y:S01]  /*06d0*/  R2UR UR11, R25 ;  /* 0x00000000190b72ca */ /* 0x000fe200000e0000 */
[----:B------:R-:W-:Y:S01]  /*06e0*/  @P0 VIADD R8, R8, 0x1 ;  /* 0x0000000108080836 */ /* 0x000fe20000000000 */
[----:B------:R-:W-:Y:S01]  /*06f0*/  LEA.HI.X.SX32 R27, R12, UR37, 0x2, P5 ;  /* 0x000000250c1b7c11 */ /* 0x000fe2000a8f16ff */
[----:B------:R-:W-:Y:S01]  /*0700*/  @!P2 VIADD R9, R9, 0x1 ;  /* 0x000000010909a836 */ /* 0x000fe20000000000 */
[----:B------:R-:W-:Y:S01]  /*0710*/  ISETP.LT.U32.AND P5, PT, R23, UR7, PT ;  /* 0x0000000717007c0c */ /* 0x000fe2000bfa1070 */
[----:B------:R4:W5:Y:S01]  /*0720*/  LDG.E R14, desc[UR12][R14.64] ;  /* 0x0000000c0e0e7981 */ /* 0x000962000c1e1900 */
[----:B------:R-:W-:Y:S02]  /*0730*/  @!P6 IADD3 R8, PT, PT, -R8, RZ, RZ ;  /* 0x000000ff0808e210 */ /* 0x000fe40007ffe1ff */
[----:B------:R-:W-:Y:S01]  /*0740*/  ISETP.NE.AND P2, PT, RZ, UR49, PT ;  /* 0x00000031ff007c0c */ /* 0x000fe2000bf45270 */
[----:B------:R0:W5:Y:S01]  /*0750*/  LDG.E R13, desc[UR8][R26.64] ;  /* 0x000000081a0d7981 */ /* 0x000162000c1e1900 */
[----:B-1----:R-:W-:-:S02]  /*0760*/  ISETP.NE.U32.AND P0, PT, R2, 0x1, PT ;  /* 0x000000010200780c */ /* 0x002fc40003f05070 */
[----:B------:R-:W-:Y:S01]  /*0770*/  @P1 IADD3 R9, PT, PT, R9, 0x1, RZ ;  /* 0x0000000109091810 */ /* 0x000fe20007ffe0ff */
[----:B------:R1:W5:Y:S01]  /*0780*/  LDG.E R16, desc[UR10][R6.64] ;  /* 0x0000000a06107981 */ /* 0x000362000c1e1900 */
[----:B----4-:R-:W-:Y:S02]  /*0790*/  IABS R15, R11 ;  /* 0x0000000b000f7213 */ /* 0x010fe40000000000 */
[----:B0-----:R-:W-:-:S04]  /*07a0*/  LOP3.LUT R27, RZ, UR49, RZ, 0x33, !PT ;  /* 0x00000031ff1b7c12 */ /* 0x001fc8000f8e33ff */
[----:B------:R-:W-:Y:S01]  /*07b0*/  SEL R8, R27, R8, !P2 ;  /* 0x000000081b087207 */ /* 0x000fe20005000000 */
[----:B-1----:R-:W-:Y:S01]  /*07c0*/  IMAD.HI.U32 R7, R15, UR5, RZ ;  /* 0x000000050f077c27 */ /* 0x002fe2000f8e00ff */
[----:B------:R-:W-:Y:S01]  /*07d0*/  ISETP.NE.AND.EX P0, PT, R3, RZ, PT, P0 ;  /* 0x000000ff0300720c */ /* 0x000fe20003f05300 */
[----:B------:R0:W4:Y:S01]  /*07e0*/  LDG.E R6, desc[UR10][R20.64] ;  /* 0x0000000a14067981 */ /* 0x000122000c1e1900 */
[----:B------:R-:W-:Y:S01]  /*07f0*/  IADD3 R3, PT, PT, -R8, RZ, RZ ;  /* 0x000000ff08037210 */ /* 0x000fe20007ffe1ff */
[----:B------:R-:W-:Y:S01]  /*0800*/  @!P4 IMAD.MOV R9, RZ, RZ, -R9 ;  /* 0x000000ffff09c224 */ /* 0x000fe200078e0a09 */
[----:B------:R-:W-:Y:S01]  /*0810*/  IADD3 R28, PT, PT, -R7, RZ, RZ ;  /* 0x000000ff071c7210 */ /* 0x000fe20007ffe1ff */
[----:B------:R-:W-:Y:S01]  /*0820*/  @!P5 VIADD R23, R23, -UR7 ;  /* 0x800000071717dc36 */ /* 0x000fe20008000000 */
[----:B------:R-:W-:Y:S01]  /*0830*/  ISETP.NE.U32.AND P1, PT, R34, 0x1, PT ;  /* 0x000000012200780c */ /* 0x000fe20003f25070 */
        /* <DEDUP_REMOVED lines=9> */
[----:B------:R-:W-:Y:S01]  /*08d0*/  IMAD R3, R8, UR44, RZ ;  /* 0x0000002c08037c24 */ /* 0x000fe2000f8e02ff */
[----:B------:R-:W-:Y:S01]  /*08e0*/  ISETP.LT.U32.AND P4, PT, R15, UR7, PT ;  /* 0x000000070f007c0c */ /* 0x000fe2000bf81070 */
[----:B0-----:R-:W-:-:S04]  /*08f0*/  IMAD.HI.U32 R21, R26, UR5, RZ ;  /* 0x000000051a157c27 */ /* 0x001fc8000f8e00ff */
[----:B------:R-:W-:Y:S02]  /*0900*/  IMAD R4, R19, UR49, R4 ;  /* 0x0000003113047c24 */ /* 0x000fe4000f8e0204 */
[----:B------:R-:W-:Y:S02]  /*0910*/  @!P5 VIADD R5, R5, 0x1 ;  /* 0x000000010505d836 */ /* 0x000fe40000000000 */
[----:B------:R-:W-:Y:S02]  /*0920*/  IMAD R2, R2, UR45, R3 ;  /* 0x0000002d02027c24 */ /* 0x000fe4000f8e0203 */
[----:B------:R-:W-:Y:S01]  /*0930*/  IMAD.MOV R23, RZ, RZ, -R21 ;  /* 0x000000ffff177224 */ /* 0x000fe200078e0a15 */
[----:B------:R-:W-:Y:S02]  /*0940*/  IABS R28, R0 ;  /* 0x00000000001c7213 */ /* 0x000fe40000000000 */
[----:B------:R-:W-:Y:S01]  /*0950*/  SEL R3, R4, RZ, P1 ;  /* 0x000000ff04037207 */ /* 0x000fe20000800000 */
[----:B------:R-:W-:Y:S01]  /*0960*/  IMAD R26, R23, UR7, R26 ;  /* 0x00000007171a7c24 */ /* 0x000fe2000f8e021a */
[----:B------:R-:W-:-:S02]  /*0970*/  @P6 IADD3 R5, PT, PT, R5, 0x1, RZ ;  /* 0x0000000105056810 */ /* 0x000fc40007ffe0ff */
[----:B------:R-:W-:Y:S02]  /*0980*/  IADD3 R4, P6, PT, R2, UR38, RZ ;  /* 0x0000002602047c10 */ /* 0x000fe4000ffde0ff */
[----:B------:R-:W-:Y:S01]  /*0990*/  SEL R9, R9, RZ, P0 ;  /* 0x000000ff09097207 */ /* 0x000fe20000000000 */
[----:B------:R-:W-:Y:S01]  /*09a0*/  IMAD.HI.U32 R20, R28, UR5, RZ ;  /* 0x000000051c147c27 */ /* 0x000fe2000f8e00ff */
[----:B------:R-:W-:Y:S02]  /*09b0*/  MOV R34, R5 ;  /* 0x0000000500227202 */ /* 0x000fe40000000f00 */
[----:B------:R-:W-:Y:S01]  /*09c0*/  LEA.HI.X.SX32 R5, R2, UR39, 0x1, P6 ;  /* 0x0000002702057c11 */ /* 0x000fe2000b0f0eff */
[----:B------:R-:W-:Y:S01]  /*09d0*/  IMAD R8, R9, UR44, RZ ;  /* 0x0000002c09087c24 */ /* 0x000fe2000f8e02ff */
[----:B------:R-:W-:Y:S02]  /*09e0*/  @!P4 IADD3 R15, PT, PT, R15, -UR7, RZ ;  /* 0x800000070f0fcc10 */ /* 0x000fe4000fffe0ff */
[----:B------:R-:W-:Y:S01]  /*09f0*/  ISETP.LT.U32.AND P6, PT, R26, UR7, PT ;  /* 0x000000071a007c0c */ /* 0x000fe2000bfc1070 */
[----:B------:R-:W-:Y:S01]  /*0a00*/  VIADD R19, R22, 0xc0 ;  /* 0x000000c016137836 */ /* 0x000fe20000000000 */
[----:B------:R-:W-:Y:S01]  /*0a10*/  IADD3 R33, PT, PT, -R20, RZ, RZ ;  /* 0x000000ff14217210 */ /* 0x000fe20007ffe1ff */
[----:B------:R-:W-:Y:S01]  /*0a20*/  IMAD R3, R3, UR45, R8 ;  /* 0x0000002d03037c24 */ /* 0x000fe2000f8e0208 */
[----:B------:R-:W-:Y:S01]  /*0a30*/  ISETP.GE.U32.AND P5, PT, R15, UR7, PT ;  /* 0x000000070f007c0c */ /* 0x000fe2000bfa6070 */
[----:B------:R-:W-:Y:S01]  /*0a40*/  @!P3 IMAD.MOV R34, RZ, RZ, -R34 ;  /* 0x000000ffff22b224 */ /* 0x000fe200078e0a22 */
[----:B------:R-:W-:Y:S01]  /*0a50*/  SHF.R.S64 R8, RZ, 0x1e, R19 ;  /* 0x0000001eff087819 */ /* 0x000fe20000001013 */
[----:B------:R-:W-:Y:S01]  /*0a60*/  IMAD R28, R33, UR7, R28 ;  /* 0x00000007211c7c24 */ /* 0x000fe2000f8e021c */
[----:B------:R-:W-:-:S02]  /*0a70*/  IADD3 R2, P3, PT, R3, UR38, RZ ;  /* 0x0000002603027c10 */ /* 0x000fc4000ff7e0ff */
[----:B------:R-:W-:Y:S02]  /*0a80*/  IABS R33, R19 ;  /* 0x0000001300217213 */ /* 0x000fe40000000000 */
[----:B------:R-:W-:Y:S02]  /*0a90*/  LOP3.LUT R9, R11, UR49, RZ, 0x3c, !PT ;  /* 0x000000310b097c12 */ /* 0x000fe4000f8e3cff */
[----:B------:R-:W-:Y:S02]  /*0aa0*/  @!P4 IADD3 R7, PT, PT, R7, 0x1, RZ ;  /* 0x000000010707c810 */ /* 0x000fe40007ffe0ff */
[----:B------:R-:W-:Y:S02]  /*0ab0*/  IADD3 R8, P4, PT, R8, UR36, RZ ;  /* 0x0000002408087c10 */ /* 0x000fe4000ff9e0ff */
[----:B------:R-:W-:Y:S01]  /*0ac0*/  @!P6 IADD3 R26, PT, PT, R26, -UR7, RZ ;  /* 0x800000071a1aec10 */ /* 0x000fe2000fffe0ff */
[----:B------:R-:W-:Y:S01]  /*0ad0*/  IMAD.HI.U32 R23, R33, UR5, RZ ;  /* 0x0000000521177c27 */ /* 0x000fe2000f8e00ff */
[----:B------:R-:W-:-:S02]  /*0ae0*/  LEA.HI.X.SX32 R3, R3, UR39, 0x1, P3 ;  /* 0x0000002703037c11 */ /* 0x000fc400098f0eff */
[----:B------:R-:W-:Y:S01]  /*0af0*/  ISETP.GE.AND P3, PT, R9, RZ, PT ;  /* 0x000000ff0900720c */ /* 0x000fe20003f66270 */
[----:B------:R-:W-:Y:S01]  /*0b00*/  @P5 VIADD R7, R7, 0x1 ;  /* 0x0000000107075836 */ /* 0x000fe20000000000 */
[----:B------:R-:W-:Y:S01]  /*0b10*/  LEA.HI.X.SX32 R9, R19, UR37, 0x2, P4 ;  /* 0x0000002513097c11 */ /* 0x000fe2000a0f16ff */
[----:B------:R-:W-:Y:S01]  /*0b20*/  @!P6 VIADD R21, R21, 0x1 ;  /* 0x000000011515e836 */ /* 0x000fe20000000000 */
[----:B------:R-:W-:Y:S01]  /*0b30*/  ISETP.GE.U32.AND P4, PT, R26, UR7, PT ;  /* 0x000000071a007c0c */ /* 0x000fe2000bf86070 */
[----:B------:R-:W-:Y:S01]  /*0b40*/  IMAD.MOV R26, RZ, RZ, -R23 ;  /* 0x000000ffff1a7224 */ /* 0x000fe200078e0a17 */
[----:B------:R-:W-:Y:S01]  /*0b50*/  ISETP.LT.U32.AND P5, PT, R28, UR7, PT ;  /* 0x000000071c007c0c */ /* 0x000fe2000bfa1070 */
[----:B------:R-:W3:Y:S02]  /*0b60*/  LDG.E.U8 R37, desc[UR10][R2.64] ;  /* 0x0000000a02257981 */ /* 0x000ee4000c1e1100 */
[----:B------:R-:W-:Y:S01]  /*0b70*/  IMAD R33, R26, UR7, R33 ;  /* 0x000000071a217c24 */ /* 0x000fe2000f8e0221 */
[----:B------:R-:W-:-:S04]  /*0b80*/  LOP3.LUT R26, R12, UR49, RZ, 0x3c, !PT ;  /* 0x000000310c1a7c12 */ /* 0x000fc8000f8e3cff */
[----:B------:R-:W-:Y:S02]  /*0b90*/  ISETP.LT.U32.AND P6, PT, R33, UR7, PT ;  /* 0x0000000721007c0c */ /* 0x000fe4000bfc1070 */
[----:B------:R-:W-:Y:S01]  /*0ba0*/  MOV R36, R7 ;  /* 0x0000000700247202 */ /* 0x000fe20000000f00 */
[----:B------:R-:W-:Y:S01]  /*0bb0*/  @P4 VIADD R21, R21, 0x1 ;  /* 0x0000000115154836 */ /* 0x000fe20000000000 */
[----:B------:R-:W-:Y:S01]  /*0bc0*/  ISETP.GE.AND P4, PT, R26, RZ, PT ;  /* 0x000000ff1a00720c */ /* 0x000fe20003f86270 */
[----:B------:R-:W-:Y:S01]  /*0bd0*/  @!P5 VIADD R28, R28, -UR7 ;  /* 0x800000071c1cdc36 */ /* 0x000fe20008000000 */
[----:B------:R-:W-:Y:S01]  /*0be0*/  IADD3 R15, PT, PT, R22, 0xe0, RZ ;  /* 0x000000e0160f7810 */ /* 0x000fe20007ffe0ff */
[----:B------:R0:W4:Y:S01]  /*0bf0*/  LDG.E R7, desc[UR8][R8.64] ;  /* 0x0000000808077981 */ /* 0x000122000c1e1900 */
[----:B------:R-:W-:Y:S02]  /*0c00*/  @!P3 IADD3 R36, PT, PT, -R36, RZ, RZ ;  /* 0x000000ff2424b210 */ /* 0x000fe40007ffe1ff */
[----:B------:R-:W-:-:S02]  /*0c10*/  ISETP.GE.U32.AND P3, PT, R28, UR7, PT ;  /* 0x000000071c007c0c */ /* 0x000fc4000bf66070 */
[----:B------:R-:W-:Y:S01]  /*0c20*/  IABS R28, R15 ;  /* 0x0000000f001c7213 */ /* 0x000fe20000000000 */
[----:B------:R-:W-:Y:S01]  /*0c30*/  IMAD.MOV.U32 R26, RZ, RZ, R21 ;  /* 0x000000ffff1a7224 */ /* 0x000fe200078e0015 */
[----:B------:R-:W-:-:S03]  /*0c40*/  @!P6 IADD3 R33, PT, PT, R33, -UR7, RZ ;  /* 0x800000072121ec10 */ /* 0x000fc6000fffe0ff */
[----:B------:R-:W-:Y:S01]  /*0c50*/  IMAD.HI.U32 R21, R28, UR5, RZ ;  /* 0x000000051c157c27 */ /* 0x000fe2000f8e00ff */
[----:B------:R-:W-:Y:S02]  /*0c60*/  @!P4 IADD3 R26, PT, PT, -R26, RZ, RZ ;  /* 0x000000ff1a1ac210 */ /* 0x000fe40007ffe1ff */
[----:B------:R-:W-:Y:S01]  /*0c70*/  ISETP.GE.U32.AND P4, PT, R33, UR7, PT ;  /* 0x0000000721007c0c */ /* 0x000fe2000bf86070 */
[----:B------:R-:W-:Y:S01]  /*0c80*/  IMAD.MOV R33, RZ, RZ, -R21 ;  /* 0x000000ffff217224 */ /* 0x000fe200078e0a15 */
[----:B0-----:R-:W-:Y:S02]  /*0c90*/  SHF.R.S64 R8, RZ, 0x1e, R15 ;  /* 0x0000001eff087819 */ /* 0x001fe4000000100f */
[----:B------:R-:W-:Y:S01]  /*0ca0*/  @!P5 IADD3 R20, PT, PT, R20, 0x1, RZ ;  /* 0x000000011414d810 */ /* 0x000fe20007ffe0ff */
[----:B------:R-:W-:Y:S01]  /*0cb0*/  IMAD R33, R33, UR7, R28 ;  /* 0x0000000721217c24 */ /* 0x000fe2000f8e021c */
[----:B------:R-:W-:Y:S02]  /*0cc0*/  LOP3.LUT R9, R0, UR49, RZ, 0x3c, !PT ;  /* 0x0000003100097c12 */ /* 0x000fe4000f8e3cff */
[----:B------:R-:W-:Y:S01]  /*0cd0*/  IADD3 R8, P5, PT, R8, UR36, RZ ;  /* 0x0000002408087c10 */ /* 0x000fe2000ffbe0ff */
[----:B------:R-:W-:Y:S01]  /*0ce0*/  @P3 VIADD R20, R20, 0x1 ;  /* 0x0000000114143836 */ /* 0x000fe20000000000 */
[----:B------:R-:W-:-:S02]  /*0cf0*/  ISETP.GE.AND P3, PT, R9, RZ, PT ;  /* 0x000000ff0900720c */ /* 0x000fc40003f66270 */
[----:B------:R-:W-:Y:S02]  /*0d00*/  LEA.HI.X.SX32 R9, R15, UR37, 0x2, P5 ;  /* 0x000000250f097c11 */ /* 0x000fe4000a8f16ff */
[----:B------:R-:W-:Y:S02]  /*0d10*/  ISETP.LT.U32.AND P5, PT, R33, UR7, PT ;  /* 0x0000000721007c0c */ /* 0x000fe4000bfa1070 */
[----:B------:R-:W-:Y:S01]  /*0d20*/  MOV R28, R20 ;  /* 0x00000014001c7202 */ /* 0x000fe20000000f00 */
[----:B------:R0:W4:Y:S01]  /*0d30*/  LDG.E R8, desc[UR8][R8.64] ;  /* 0x0000000808087981 */ /* 0x000122000c1e1900 */
[C---:B------:R-:W-:Y:S02]  /*0d40*/  SEL R34, R27.reuse, R34, !P2 ;  /* 0x000000221b227207 */ /* 0x040fe40005000000 */
        /* <DEDUP_REMOVED lines=16> */
[----:B------:R-:W-:Y:S01]  /*0e50*/  IMAD R34, R11, UR45, R34 ;  /* 0x0000002d0b227c24 */ /* 0x000fe2000f8e0222 */
[----:B------:R-:W-:Y:S01]  /*0e60*/  LOP3.LUT R11, R19, UR49, RZ, 0x3c, !PT ;  /* 0x00000031130b7c12 */ /* 0x000fe2000f8e3cff */
[----:B------:R-:W-:Y:S01]  /*0e70*/  IMAD R33, R10, UR45, R33 ;  /* 0x0000002d0a217c24 */ /* 0x000fe2000f8e0221 */
[----:B------:R-:W-:-:S02]  /*0e80*/  IABS R10, R20 ;  /* 0x00000014000a7213 */ /* 0x000fc40000000000 */
[----:B------:R-:W-:Y:S02]  /*0e90*/  @!P6 IADD3 R23, PT, PT, R23, 0x1, RZ ;  /* 0x000000011717e810 */ /* 0x000fe40007ffe0ff */
[----:B------:R-:W-:Y:S01]  /*0ea0*/  ISETP.GE.AND P6, PT, R11, RZ, PT ;  /* 0x000000ff0b00720c */ /* 0x000fe20003fc6270 */
[----:B------:R-:W-:Y:S02]  /*0eb0*/  IMAD.MOV R11, RZ, RZ, -R9 ;  /* 0x000000ffff0b7224 */ /* 0x000fe400078e0a09 */
[----:B------:R-:W-:-:S04]  /*0ec0*/  IMAD.HI.U32 R26, R10, UR5, RZ ;  /* 0x000000050a1a7c27 */ /* 0x000fc8000f8e00ff */
[----:B------:R-:W-:Y:S01]  /*0ed0*/  IMAD R12, R11, UR49, R12 ;  /* 0x000000310b0c7c24 */ /* 0x000fe2000f8e020c */
[----:B------:R-:W-:-:S05]  /*0ee0*/  IADD3 R11, PT, PT, -R26, RZ, RZ ;  /* 0x000000ff1a0b7210 */ /* 0x000fca0007ffe1ff */
[----:B------:R-:W-:Y:S01]  /*0ef0*/  IMAD R11, R11, UR7, R10 ;  /* 0x000000070b0b7c24 */ /* 0x000fe2000f8e020a */
[----:B------:R-:W-:-:S04]  /*0f00*/  @P4 IADD3 R23, PT, PT, R23, 0x1, RZ ;  /* 0x0000000117174810 */ /* 0x000fc80007ffe0ff */
[----:B------:R-:W-:Y:S01]  /*0f10*/  ISETP.LT.U32.AND P4, PT, R11, UR7, PT ;  /* 0x000000070b007c0c */ /* 0x000fe2000bf81070 */
[----:B------:R-:W-:Y:S01]  /*0f20*/  IMAD.MOV.U32 R36, RZ, RZ, R23 ;  /* 0x000000ffff247224 */ /* 0x000fe200078e0017 */
[----:B------:R-:W-:-:S04]  /*0f30*/  SHF.R.S64 R10, RZ, 0x1e, R20 ;  /* 0x0000001eff0a7819 */ /* 0x000fc80000001014 */
[----:B------:R-:W-:-:S07]  /*0f40*/  @!P6 IADD3 R36, PT, PT, -R36, RZ, RZ ;  /* 0x000000ff2424e210 */ /* 0x000fce0007ffe1ff */
[----:B------:R-:W-:-:S04]  /*0f50*/  @!P4 IADD3 R11, PT, PT, R11, -UR7, RZ ;  /* 0x800000070b0bcc10 */ /* 0x000fc8000fffe0ff */
[----:B------:R-:W-:Y:S02]  /*0f60*/  ISETP.GE.U32.AND P2, PT, R11, UR7, PT ;  /* 0x000000070b007c0c */ /* 0x000fe4000bf46070 */
[----:B------:R-:W-:Y:S02]  /*0f70*/  IADD3 R10, P6, PT, R10, UR36, RZ ;  /* 0x000000240a0a7c10 */ /* 0x000fe4000ffde0ff */
[----:B------:R-:W-:Y:S02]  /*0f80*/  P2R R23, PR, RZ, 0x4 ;  /* 0x00000004ff177803 */ /* 0x000fe40000000000 */
[----:B------:R-:W-:Y:S02]  /*0f90*/  LEA.HI.X.SX32 R11, R20, UR37, 0x2, P6 ;  /* 0x00000025140b7c11 */ /* 0x000fe4000b0f16ff */
[----:B------:R-:W-:Y:S02]  /*0fa0*/  ISETP.NE.AND P6, PT, R23, RZ, PT ;  /* 0x000000ff1700720c */ /* 0x000fe40003fc5270 */
[----:B------:R-:W-:-:S02]  /*0fb0*/  SEL R23, R9, RZ, P0 ;  /* 0x000000ff09177207 */ /* 0x000fc40000000000 */
[----:B------:R-:W-:Y:S01]  /*0fc0*/  ISETP.NE.AND P2, PT, RZ, UR49, PT ;  /* 0x00000031ff007c0c */ /* 0x000fe2000bf45270 */
[----:B------:R0:W4:Y:S01]  /*0fd0*/  LDG.E R9, desc[UR8][R10.64] ;  /* 0x000000080a097981 */ /* 0x000122000c1e1900 */
[----:B------:R-:W-:Y:S01]  /*0fe0*/  SEL R12, R12, RZ, P1 ;  /* 0x000000ff0c0c7207 */ /* 0x000fe20000800000 */
[----:B------:R-:W-:Y:S01]  /*0ff0*/  IMAD R23, R23, UR44, RZ ;  /* 0x0000002c17177c24 */ /* 0x000fe2000f8e02ff */
[----:B------:R-:W-:-:S03]  /*1000*/  SEL R36, R27, R36, !P2 ;  /* 0x000000241b247207 */ /* 0x000fc60005000000 */
[----:B------:R-:W-:Y:S01]  /*1010*/  IMAD R23, R12, UR45, R23 ;  /* 0x0000002d0c177c24 */ /* 0x000fe2000f8e0217 */
[C---:B------:R-:W-:Y:S02]  /*1020*/  IADD3 R12, PT, PT, -R36.reuse, RZ, RZ ;  /* 0x000000ff240c7210 */ /* 0x040fe40007ffe1ff */
[----:B------:R-:W-:-:S05]  /*1030*/  SEL R36, R36, RZ, P0 ;  /* 0x000000ff24247207 */ /* 0x000fca0000000000 */
[----:B0-----:R-:W-:Y:S02]  /*1040*/  IMAD R11, R36, UR44, RZ ;  /* 0x0000002c240b7c24 */ /* 0x001fe4000f8e02ff */
[----:B------:R0:W2:Y:S01]  /*1050*/  LDG.E.U8 R36, desc[UR8][R4.64] ;  /* 0x0000000804247981 */ /* 0x0000a2000c1e1100 */
[----:B------:R-:W-:Y:S02]  /*1060*/  SEL R28, R27, R28, !P2 ;  /* 0x0000001c1b1c7207 */ /* 0x000fe40005000000 */
[----:B------:R-:W-:-:S03]  /*1070*/  LOP3.LUT R10, R15, UR49, RZ, 0x3c, !PT ;  /* 0x000000310f0a7c12 */ /* 0x000fc6000f8e3cff */
[----:B------:R-:W-:Y:S01]  /*1080*/  IMAD.MOV R35, RZ, RZ, -R28 ;  /* 0x000000ffff237224 */ /* 0x000fe200078e0a1c */
[----:B------:R-:W-:Y:S01]  /*1090*/  SEL R28, R28, RZ, P0 ;  /* 0x000000ff1c1c7207 */ /* 0x000fe20000000000 */
[----:B------:R-:W-:Y:S02]  /*10a0*/  IMAD R12, R12, UR49, R19 ;  /* 0x000000310c0c7c24 */ /* 0x000fe4000f8e0213 */
[----:B------:R-:W-:Y:S01]  /*10b0*/  @!P5 VIADD R21, R21, 0x1 ;  /* 0x000000011515d836 */ /* 0x000fe20000000000 */
[----:B------:R-:W-:Y:S01]  /*10c0*/  ISETP.GE.AND P5, PT, R10, RZ, PT ;  /* 0x000000ff0a00720c */ /* 0x000fe20003fa6270 */
[----:B------:R-:W-:Y:S01]  /*10d0*/  IMAD R19, R28, UR44, RZ ;  /* 0x0000002c1c137c24 */ /* 0x000fe2000f8e02ff */
[----:B------:R-:W-:Y:S01]  /*10e0*/  IADD3 R28, PT, PT, R22, 0x120, RZ ;  /* 0x00000120161c7810 */ /* 0x000fe20007ffe0ff */
[----:B------:R-:W-:Y:S01]  /*10f0*/  IMAD R0, R35, UR49, R0 ;  /* 0x0000003123007c24 */ /* 0x000fe2000f8e0200 */
[----:B------:R-:W-:Y:S02]  /*1100*/  @P3 IADD3 R21, PT, PT, R21, 0x1, RZ ;  /* 0x0000000115153810 */ /* 0x000fe40007ffe0ff */
[----:B------:R-:W-:-:S02]  /*1110*/  IABS R35, R28 ;  /* 0x0000001c00237213 */ /* 0x000fc40000000000 */
[----:B------:R-:W-:Y:S02]  /*1120*/  SEL R0, R0, RZ, P1 ;  /* 0x000000ff00007207 */ /* 0x000fe40000800000 */
[----:B------:R-:W-:Y:S02]  /*1130*/  SEL R12, R12, RZ, P1 ;  /* 0x000000ff0c0c7207 */ /* 0x000fe40000800000 */
[----:B------:R-:W-:Y:S01]  /*1140*/  MOV R10, R21 ;  /* 0x00000015000a7202 */ /* 0x000fe20000000f00 */
[----:B------:R-:W-:-:S04]  /*1150*/  IMAD.HI.U32 R21, R35, UR5, RZ ;  /* 0x0000000523157c27 */ /* 0x000fc8000f8e00ff */
[----:B------:R-:W-:Y:S01]  /*1160*/  IMAD R19, R0, UR45, R19 ;  /* 0x0000002d00137c24 */ /* 0x000fe2000f8e0213 */
[----:B------:R-:W-:Y:S01]  /*1170*/  IADD3 R38, PT, PT, -R21, RZ, RZ ;  /* 0x000000ff15267210 */ /* 0x000fe20007ffe1ff */
[----:B------:R-:W-:Y:S01]  /*1180*/  IMAD R0, R12, UR45, R11 ;  /* 0x0000002d0c007c24 */ /* 0x000fe2000f8e020b */
[----:B------:R-:W-:Y:S01]  /*1190*/  LOP3.LUT R11, R20, UR49, RZ, 0x3c, !PT ;  /* 0x00000031140b7c12 */ /* 0x000fe2000f8e3cff */
[----:B------:R-:W-:Y:S01]  /*11a0*/  @!P5 IMAD.MOV R10, RZ, RZ, -R10 ;  /* 0x000000ffff0ad224 */ /* 0x000fe200078e0a0a */
[----:B0-----:R-:W-:Y:S02]  /*11b0*/  IADD3 R4, P5, PT, R33, UR38, RZ ;  /* 0x0000002621047c10 */ /* 0x001fe4000ffbe0ff */
[----:B------:R-:W-:Y:S01]  /*11c0*/  ISETP.GE.AND P3, PT, R11, RZ, PT ;  /* 0x000000ff0b00720c */ /* 0x000fe20003f66270 */
[----:B------:R-:W-:Y:S01]  /*11d0*/  IMAD R11, R38, UR7, R35 ;  /* 0x00000007260b7c24 */ /* 0x000fe2000f8e0223 */
[----:B------:R-:W-:Y:S02]  /*11e0*/  LEA.HI.X.SX32 R5, R33, UR39, 0x1, P5 ;  /* 0x0000002721057c11 */ /* 0x000fe4000a8f0eff */
[----:B------:R-:W-:-:S02]  /*11f0*/  IADD3 R2, P5, PT, R34, UR38, RZ ;  /* 0x0000002622027c10 */ /* 0x000fc4000ffbe0ff */
[----:B------:R-:W-:Y:S01]  /*1200*/  SEL R12, R27, R10, !P2 ;  /* 0x0000000a1b0c7207 */ /* 0x000fe20005000000 */
[----:B------:R-:W-:Y:S01]  /*1210*/  @!P4 VIADD R26, R26, 0x1 ;  /* 0x000000011a1ac836 */ /* 0x000fe20000000000 */
[----:B------:R-:W-:Y:S01]  /*1220*/  LEA.HI.X.SX32 R3, R34, UR39, 0x1, P5 ;  /* 0x0000002722037c11 */ /* 0x000fe2000a8f0eff */
[----:B------:R-:W-:Y:S01]  /*1230*/  VIADD R33, R22, 0x140 ;  /* 0x0000014016217836 */ /* 0x000fe20000000000 */
[----:B------:R-:W-:Y:S01]  /*1240*/  ISETP.LT.U32.AND P5, PT, R11, UR7, PT ;  /* 0x000000070b007c0c */ /* 0x000fe2000bfa1070 */
[----:B------:R0:W5:Y:S01]  /*1250*/  LDG.E.U8 R39, desc[UR8][R4.64] ;  /* 0x0000000804277981 */ /* 0x000162000c1e1100 */
[C---:B------:R-:W-:Y:S02]  /*1260*/  IADD3 R10, PT, PT, -R12.reuse, RZ, RZ ;  /* 0x000000ff0c0a7210 */ /* 0x040fe40007ffe1ff */
[----:B------:R-:W-:Y:S01]  /*1270*/  SEL R12, R12, RZ, P0 ;  /* 0x000000ff0c0c7207 */ /* 0x000fe20000000000 */
[----:B------:R-:W4:Y:S02]  /*1280*/  LDG.E.U8 R38, desc[UR10][R2.64] ;  /* 0x0000000a02267981 */ /* 0x000f24000c1e1100 */
[----:B------:R-:W-:Y:S01]  /*1290*/  IMAD R15, R10, UR49, R15 ;  /* 0x000000310a0f7c24 */ /* 0x000fe2000f8e020f */
[----:B------:R-:W-:Y:S01]  /*12a0*/  SHF.R.S64 R10, RZ, 0x1e, R28 ;  /* 0x0000001eff0a7819 */ /* 0x000fe2000000101c */
[----:B------:R-:W-:-:S03]  /*12b0*/  IMAD R34, R12, UR44, RZ ;  /* 0x0000002c0c227c24 */ /* 0x000fc6000f8e02ff */
[----:B------:R-:W-:Y:S02]  /*12c0*/  IADD3 R10, P4, PT, R10, UR36, RZ ;  /* 0x000000240a0a7c10 */ /* 0x000fe4000ff9e0ff */
[----:B------:R-:W-:Y:S02]  /*12d0*/  @!P5 IADD3 R11, PT, PT, R11, -UR7, RZ ;  /* 0x800000070b0bdc10 */ /* 0x000fe4000fffe0ff */
[----:B------:R-:W-:Y:S02]  /*12e0*/  SEL R15, R15, RZ, P1 ;  /* 0x000000ff0f0f7207 */ /* 0x000fe40000800000 */
[----:B------:R-:W-:Y:S02]  /*12f0*/  ISETP.GE.U32.AND P2, PT, R11, UR7, PT ;  /* 0x000000070b007c0c */ /* 0x000fe4000bf46070 */
[----:B------:R-:W-:Y:S01]  /*1300*/  LEA.HI.X.SX32 R11, R28, UR37, 0x2, P4 ;  /* 0x000000251c0b7c11 */ /* 0x000fe2000a0f16ff */
[----:B------:R-:W-:Y:S01]  /*1310*/  IMAD R35, R15, UR45, R34 ;  /* 0x0000002d0f237c24 */ /* 0x000fe2000f8e0222 */
[----:B------:R-:W-:-:S02]  /*1320*/  IABS R15, R33 ;  /* 0x00000021000f7213 */ /* 0x000fc40000000000 */
[----:B------:R-:W-:Y:S01]  /*1330*/  @P6 IADD3 R26, PT, PT, R26, 0x1, RZ ;  /* 0x000000011a1a6810 */ /* 0x000fe20007ffe0ff */
[----:B------:R1:W5:Y:S02]  /*1340*/  LDG.E R12, desc[UR12][R10.64] ;  /* 0x0000000c0a0c7981 */ /* 0x000364000c1e1900 */
[----:B0-----:R-:W-:Y:S01]  /*1350*/  IMAD.HI.U32 R4, R15, UR5, RZ ;  /* 0x000000050f047c27 */ /* 0x001fe2000f8e00ff */
[----:B------:R-:W-:Y:S02]  /*1360*/  @!P3 IADD3 R26, PT, PT, -R26, RZ, RZ ;  /* 0x000000ff1a1ab210 */ /* 0x000fe40007ffe1ff */
[----:B-1----:R-:W-:-:S04]  /*1370*/  LOP3.LUT R10, R28, UR49, RZ, 0x3c, !PT ;  /* 0x000000311c0a7c12 */ /* 0x002fc8000f8e3cff */
[----:B------:R-:W-:Y:S01]  /*1380*/  ISETP.GE.AND P3, PT, R10, RZ, PT ;  /* 0x000000ff0a00720c */ /* 0x000fe20003f66270 */
[----:B------:R-:W-:-:S04]  /*1390*/  IMAD.MOV R10, RZ, RZ, -R4 ;  /* 0x000000ffff0a7224 */ /* 0x000fc800078e0a04 */
[----:B------:R-:W-:-:S05]  /*13a0*/  IMAD R3, R10, UR7, R15 ;  /* 0x000000070a037c24 */ /* 0x000fca000f8e020f */
[----:B------:R-:W-:Y:S02]  /*13b0*/  ISETP.LT.U32.AND P4, PT, R3, UR7, PT ;  /* 0x0000000703007c0c */ /* 0x000fe4000bf81070 */
[----:B------:R-:W-:Y:S02]  /*13c0*/  SHF.R.S64 R2, RZ, 0x1e, R33 ;  /* 0x0000001eff027819 */ /* 0x000fe40000001021 */
[----:B------:R-:W-:Y:S02]  /*13d0*/  @!P5 IADD3 R21, PT, PT, R21, 0x1, RZ ;  /* 0x000000011515d810 */ /* 0x000fe40007ffe0ff */
[----:B------:R-:W-:Y:S02]  /*13e0*/  IADD3 R2, P5, PT, R2, UR36, RZ ;  /* 0x0000002402027c10 */ /* 0x000fe4000ffbe0ff */
[----:B------:R-:W-:-:S05]  /*13f0*/  P2R R40, PR, RZ, 0x4 ;  /* 0x00000004ff287803 */ /* 0x000fca0000000000 */
[----:B------:R-:W-:-:S04]  /*1400*/  @!P4 IADD3 R3, PT, PT, R3, -UR7, RZ ;  /* 0x800000070303cc10 */ /* 0x000fc8000fffe0ff */
[----:B------:R-:W-:Y:S02]  /*1410*/  ISETP.GE.U32.AND P6, PT, R3, UR7, PT ;  /* 0x0000000703007c0c */ /* 0x000fe4000bfc6070 */
[C---:B------:R-:W-:Y:S02]  /*1420*/  LEA.HI.X.SX32 R3, R33.reuse, UR37, 0x2, P5 ;  /* 0x0000002521037c11 */ /* 0x040fe4000a8f16ff */
[----:B------:R-:W-:Y:S02]  /*1430*/  ISETP.NE.AND P5, PT, R40, RZ, PT ;  /* 0x000000ff2800720c */ /* 0x000fe40003fa5270 */
[----:B------:R-:W-:Y:S01]  /*1440*/  LOP3.LUT R5, R33, UR49, RZ, 0x3c, !PT ;  /* 0x0000003121057c12 */ /* 0x000fe2000f8e3cff */
[----:B------:R0:W5:Y:S01]  /*1450*/  LDG.E R15, desc[UR8][R2.64] ;  /* 0x00000008020f7981 */ /* 0x000162000c1e1900 */
[----:B------:R-:W-:-:S09]  /*1460*/  @!P4 IADD3 R4, PT, PT, R4, 0x1, RZ ;  /* 0x000000010404c810 */ /* 0x000fd20007ffe0ff */
[----:B------:R-:W-:Y:S01]  /*1470*/  @P5 VIADD R21, R21, 0x1 ;  /* 0x0000000115155836 */ /* 0x000fe20000000000 */
[----:B------:R-:W-:Y:S02]  /*1480*/  ISETP.GE.AND P5, PT, R5, RZ, PT ;  /* 0x000000ff0500720c */ /* 0x000fe40003fa6270 */
[----:B------:R-:W-:Y:S02]  /*1490*/  @P6 IADD3 R4, PT, PT, R4, 0x1, RZ ;  /* 0x0000000104046810 */ /* 0x000fe40007ffe0ff */
[----:B------:R-:W-:Y:S01]  /*14a0*/  ISETP.NE.AND P2, PT, RZ, UR49, PT ;  /* 0x00000031ff007c0c */ /* 0x000fe2000bf45270 */
[----:B------:R-:W-:-:S08]  /*14b0*/  @!P3 IMAD.MOV R21, RZ, RZ, -R21 ;  /* 0x000000ffff15b224 */ /* 0x000fd000078e0a15 */
[----:B------:R-:W-:-:S04]  /*14c0*/  @!P5 IADD3 R4, PT, PT, -R4, RZ, RZ ;  /* 0x000000ff0404d210 */ /* 0x000fc80007ffe1ff */
[C---:B------:R-:W-:Y:S02]  /*14d0*/  SEL R4, R27.reuse, R4, !P2 ;  /* 0x000000041b047207 */ /* 0x040fe40005000000 */
[----:B------:R-:W-:-:S03]  /*14e0*/  SEL R21, R27, R21, !P2 ;  /* 0x000000151b157207 */ /* 0x000fc60005000000 */
[----:B0-----:R-:W-:Y:S01]  /*14f0*/  IMAD.MOV R2, RZ, RZ, -R4 ;  /* 0x000000ffff027224 */ /* 0x001fe200078e0a04 */
[----:B------:R-:W-:Y:S02]  /*1500*/  IADD3 R3, PT, PT, -R21, RZ, RZ ;  /* 0x000000ff15037210 */ /* 0x000fe40007ffe1ff */
[----:B------:R-:W-:Y:S01]  /*1510*/  SEL R4, R4, RZ, P0 ;  /* 0x000000ff04047207 */ /* 0x000fe20000000000 */
[----:B------:R-:W-:Y:S01]  /*1520*/  IMAD R33, R2, UR49, R33 ;  /* 0x0000003102217c24 */ /* 0x000fe2000f8e0221 */
[----:B------:R-:W-:Y:S01]  /*1530*/  IADD3 R2, P3, PT, R23, UR38, RZ ;  /* 0x0000002617027c10 */ /* 0x000fe2000ff7e0ff */
[----:B------:R-:W-:Y:S02]  /*1540*/  IMAD R28, R3, UR49, R28 ;  /* 0x00000031031c7c24 */ /* 0x000fe4000f8e021c */
[----:B------:R-:W-:Y:S01]  /*1550*/  IMAD R4, R4, UR44, RZ ;  /* 0x0000002c04047c24 */ /* 0x000fe2000f8e02ff */
[----:B------:R-:W-:Y:S02]  /*1560*/  SEL R33, R33, RZ, P1 ;  /* 0x000000ff21217207 */ /* 0x000fe40000800000 */
[----:B------:R-:W-:-:S03]  /*1570*/  LEA.HI.X.SX32 R3, R23, UR39, 0x1, P3 ;  /* 0x0000002717037c11 */ /* 0x000fc600098f0eff */
[----:B------:R-:W-:Y:S02]  /*1580*/  IMAD R41, R33, UR45, R4 ;  /* 0x0000002d21297c24 */ /* 0x000fe4000f8e0204 */
[----:B------:R-:W5:Y:S01]  /*1590*/  LDG.E.U8 R33, desc[UR8][R2.64] ;  /* 0x0000000802217981 */ /* 0x000f62000c1e1100 */
[----:B------:R-:W-:-:S04]  /*15a0*/  SEL R26, R27, R26, !P2 ;  /* 0x0000001a1b1a7207 */ /* 0x000fc80005000000 */
[C---:B------:R-:W-:Y:S02]  /*15b0*/  IADD3 R11, PT, PT, -R26.reuse, RZ, RZ ;  /* 0x000000ff1a0b7210 */ /* 0x040fe40007ffe1ff */
[----:B------:R-:W-:Y:S02]  /*15c0*/  SEL R21, R21, RZ, P0 ;  /* 0x000000ff15157207 */ /* 0x000fe40000000000 */
[----:B------:R-:W-:Y:S01]  /*15d0*/  IADD3 R34, P4, PT, R35, UR38, RZ ;  /* 0x0000002623227c10 */ /* 0x000fe2000ff9e0ff */
[----:B------:R-:W-:Y:S01]  /*15e0*/  IMAD R20, R11, UR49, R20 ;  /* 0x000000310b147c24 */ /* 0x000fe2000f8e0214 */
[----:B------:R-:W-:Y:S01]  /*15f0*/  SEL R26, R26, RZ, P0 ;  /* 0x000000ff1a1a7207 */ /* 0x000fe20000000000 */
[----:B------:R-:W-:Y:S01]  /*1600*/  IMAD R21, R21, UR44, RZ ;  /* 0x0000002c15157c24 */ /* 0x000fe2000f8e02ff */
[----:B------:R-:W-:Y:S02]  /*1610*/  SEL R28, R28, RZ, P1 ;  /* 0x000000ff1c1c7207 */ /* 0x000fe40000800000 */
[----:B------:R-:W-:-:S02]  /*1620*/  SEL R11, R20, RZ, P1 ;  /* 0x000000ff140b7207 */ /* 0x000fc40000800000 */
[----:B------:R-:W-:Y:S01]  /*1630*/  LEA.HI.X.SX32 R35, R35, UR39, 0x1, P4 ;  /* 0x0000002723237c11 */ /* 0x000fe2000a0f0eff */
[----:B------:R-:W-:Y:S01]  /*1640*/  IMAD R26, R26, UR44, RZ ;  /* 0x0000002c1a1a7c24 */ /* 0x000fe2000f8e02ff */
[C---:B------:R-:W-:Y:S02]  /*1650*/  IADD3 R20, P3, PT, R19.reuse, UR38, RZ ;  /* 0x0000002613147c10 */ /* 0x040fe4000ff7e0ff */
[----:B------:R-:W-:Y:S01]  /*1660*/  IADD3 R43, PT, PT, R22, 0x160, RZ ;  /* 0x00000160162b7810 */ /* 0x000fe20007ffe0ff */
[----:B------:R-:W-:Y:S01]  /*1670*/  IMAD R40, R28, UR45, R21 ;  /* 0x0000002d1c287c24 */ /* 0x000fe2000f8e0215 */
[----:B------:R-:W-:Y:S01]  /*1680*/  LEA.HI.X.SX32 R21, R19, UR39, 0x1, P3 ;  /* 0x0000002713157c11 */ /* 0x000fe200098f0eff */
[----:B------:R0:W5:Y:S01]  /*1690*/  LDG.E.U8 R28, desc[UR12][R34.64] ;  /* 0x0000000c221c7981 */ /* 0x000162000c1e1100 */
[----:B------:R-:W-:Y:S01]  /*16a0*/  IMAD R11, R11, UR45, R26 ;  /* 0x0000002d0b0b7c24 */ /* 0x000fe2000f8e021a */
[C---:B------:R-:W-:Y:S02]  /*16b0*/  IADD3 R4, P3, PT, R0.reuse, UR38, RZ ;  /* 0x0000002600047c10 */ /* 0x040fe4000ff7e0ff */
[----:B------:R-:W5:Y:S02]  /*16c0*/  LDG.E.U8 R23, desc[UR10][R20.64] ;  /* 0x0000000a14177981 */ /* 0x000f64000c1e1100 */
[----:B------:R-:W-:-:S02]  /*16d0*/  LEA.HI.X.SX32 R5, R0, UR39, 0x1, P3 ;  /* 0x0000002700057c11 */ /* 0x000fc400098f0eff */
[----:B0-----:R-:W-:-:S03]  /*16e0*/  IABS R34, R43 ;  /* 0x0000002b00227213 */ /* 0x001fc60000000000 */
[----:B------:R-:W5:Y:S01]  /*16f0*/  LDG.E.U8 R26, desc[UR8][R4.64] ;  /* 0x00000008041a7981 */ /* 0x000f62000c1e1100 */
[----:B------:R-:W-:Y:S01]  /*1700*/  IADD3 R10, P3, PT, R11, UR38, RZ ;  /* 0x000000260b0a7c10 */ /* 0x000fe2000ff7e0ff */
[----:B------:R-:W-:-:S03]  /*1710*/  IMAD.HI.U32 R19, R34, UR5, RZ ;  /* 0x0000000522137c27 */ /* 0x000fc6000f8e00ff */
[----:B------:R-:W-:Y:S02]  /*1720*/  LEA.HI.X.SX32 R11, R11, UR39, 0x1, P3 ;  /* 0x000000270b0b7c11 */ /* 0x000fe400098f0eff */
[----:B------:R-:W-:-:S03]  /*1730*/  IADD3 R35, PT, PT, -R19, RZ, RZ ;  /* 0x000000ff13237210 */ /* 0x000fc60007ffe1ff */
[----:B------:R0:W5:Y:S01]  /*1740*/  LDG.E.U8 R21, desc[UR8][R10.64] ;  /* 0x000000080a157981 */ /* 0x000162000c1e1100 */
[----:B------:R-:W-:-:S04]  /*1750*/  IADD3 R2, P4, PT, R40, UR38, RZ ;  /* 0x0000002628027c10 */ /* 0x000fc8000ff9e0ff */
[----:B------:R-:W-:Y:S01]  /*1760*/  LEA.HI.X.SX32 R3, R40, UR39, 0x1, P4 ;  /* 0x0000002728037c11 */ /* 0x000fe2000a0f0eff */
[----:B0-----:R-:W-:Y:S01]  /*1770*/  IMAD R10, R35, UR7, R34 ;  /* 0x00000007230a7c24 */ /* 0x001fe2000f8e0222 */
[----:B------:R-:W-:-:S03]  /*1780*/  IADD3 R4, P3, PT, R41, UR38, RZ ;  /* 0x0000002629047c10 */ /* 0x000fc6000ff7e0ff */
[----:B------:R0:W5:Y:S01]  /*1790*/  LDG.E.U8 R20, desc[UR10][R2.64] ;  /* 0x0000000a02147981 */ /* 0x000162000c1e1100 */
[----:B------:R-:W-:Y:S02]  /*17a0*/  ISETP.LT.U32.AND P4, PT, R10, UR7, PT ;  /* 0x000000070a007c0c */ /* 0x000fe4000bf81070 */
[----:B------:R-:W-:Y:S02]  /*17b0*/  LEA.HI.X.SX32 R5, R41, UR39, 0x1, P3 ;  /* 0x0000002729057c11 */ /* 0x000fe400098f0eff */
[----:B0-----:R-:W-:-:S03]  /*17c0*/  LOP3.LUT R2, R43, UR49, RZ, 0x3c, !PT ;  /* 0x000000312b027c12 */ /* 0x001fc6000f8e3cff */
[----:B------:R0:W5:Y:S06]  /*17d0*/  LDG.E.U8 R0, desc[UR8][R4.64] ;  /* 0x0000000804007981 */ /* 0x00016c000c1e1100 */
        /* <DEDUP_REMOVED lines=15> */
[----:B0-----:R-:W-:Y:S02]  /*18d0*/  SHF.R.S64 R4, RZ, 0x1e, R43 ;  /* 0x0000001eff047819 */ /* 0x001fe4000000102b */
        /* <DEDUP_REMOVED lines=21> */
[----:B-1----:R-:W-:Y:S02]  /*1a30*/  SEL R4, R27, R10, !P2 ;  /* 0x0000000a1b047207 */ /* 0x002fe40005000000 */
[----:B------:R-:W0:Y:S02]  /*1a40*/  LDC.64 R10, c[0x0][0x3d0] ;  /* 0x0000f400ff0a7b82 */ /* 0x000e240000000a00 */
[----:B------:R-:W-:Y:S01]  /*1a50*/  IADD3 R5, PT, PT, -R4, RZ, RZ ;  /* 0x000000ff04057210 */ /* 0x000fe20007ffe1ff */
[----:B------:R-:W-:Y:S01]  /*1a60*/  VIADD R37, R22, 0x1a0 ;  /* 0x000001a016257836 */ /* 0x000fe20000000000 */
[----:B------:R-:W-:-:S03]  /*1a70*/  SEL R4, R4, RZ, P0 ;  /* 0x000000ff04047207 */ /* 0x000fc60000000000 */
[--C-:B------:R-:W-:Y:S01]  /*1a80*/  IMAD R5, R5, UR49, R40.reuse ;  /* 0x0000003105057c24 */ /* 0x100fe2000f8e0228 */
[----:B------:R-:W-:Y:S01]  /*1a90*/  SHF.R.S64 R2, RZ, 0x1e, R40 ;  /* 0x0000001eff027819 */ /* 0x000fe20000001028 */
[----:B------:R-:W-:-:S03]  /*1aa0*/  IMAD R4, R4, UR44, RZ ;  /* 0x0000002c04047c24 */ /* 0x000fc6000f8e02ff */
[----:B------:R-:W-:Y:S02]  /*1ab0*/  SEL R5, R5, RZ, P1 ;  /* 0x000000ff05057207 */ /* 0x000fe40000800000 */
[----:B------:R-:W-:-:S03]  /*1ac0*/  IADD3 R2, P3, PT, R2, UR36, RZ ;  /* 0x0000002402027c10 */ /* 0x000fc6000ff7e0ff */
[----:B------:R-:W-:Y:S01]  /*1ad0*/  IMAD R5, R5, UR45, R4 ;  /* 0x0000002d05057c24 */ /* 0x000fe2000f8e0204 */
[----:B0-----:R-:W-:Y:S02]  /*1ae0*/  R2UR UR4, R11 ;  /* 0x000000000b0472ca */ /* 0x001fe400000e0000 */
[----:B------:R-:W-:Y:S02]  /*1af0*/  IABS R11, R37 ;  /* 0x00000025000b7213 */ /* 0x000fe40000000000 */
[----:B------:R-:W-:-:S03]  /*1b00*/  LEA.HI.X.SX32 R3, R40, UR37, 0x2, P3 ;  /* 0x0000002528037c11 */ /* 0x000fc600098f16ff */
[----:B------:R-:W-:Y:S01]  /*1b10*/  IMAD.HI.U32 R4, R11, UR5, RZ ;  /* 0x000000050b047c27 */ /* 0x000fe2000f8e00ff */
[----:B----4-:R-:W-:-:S04]  /*1b20*/  ISETP.NE.AND P3, PT, R38, RZ, PT ;  /* 0x000000ff2600720c */ /* 0x010fc80003f65270 */
[----:B------:R-:W-:-:S05]  /*1b30*/  IADD3 R38, PT, PT, -R4, RZ, RZ ;  /* 0x000000ff04267210 */ /* 0x000fca0007ffe1ff */
        /* <DEDUP_REMOVED lines=14> */
[----:B-----5:R-:W-:Y:S02]  /*1c20*/  ISETP.NE.AND P4, PT, R39, RZ, PT ;  /* 0x000000ff2700720c */ /* 0x020fe40003f85270 */
[----:B------:R-:W-:Y:S01]  /*1c30*/  SEL R38, R38, RZ, P0 ;  /* 0x000000ff26267207 */ /* 0x000fe20000000000 */
[--C-:B------:R-:W-:Y:S01]  /*1c40*/  IMAD R39, R40, UR49, R37.reuse ;  /* 0x0000003128277c24 */ /* 0x100fe2000f8e0225 */
[----:B------:R-:W-:Y:S02]  /*1c50*/  IADD3 R4, P3, PT, R5, UR38, RZ ;  /* 0x0000002605047c10 */ /* 0x000fe4000ff7e0ff */
[----:B0-----:R-:W-:Y:S01]  /*1c60*/  SHF.R.S64 R2, RZ, 0x1e, R37 ;  /* 0x0000001eff027819 */ /* 0x001fe20000001025 */
[----:B------:R-:W-:Y:S01]  /*1c70*/  IMAD R38, R38, UR44, RZ ;  /* 0x0000002c26267c24 */ /* 0x000fe2000f8e02ff */
[----:B------:R-:W-:-:S02]  /*1c80*/  SEL R39, R39, RZ, P1 ;  /* 0x000000ff27277207 */ /* 0x000fc40000800000 */
[----:B------:R-:W-:Y:S02]  /*1c90*/  LEA.HI.X.SX32 R5, R5, UR39, 0x1, P3 ;  /* 0x0000002705057c11 */ /* 0x000fe400098f0eff */
[----:B------:R-:W-:Y:S01]  /*1ca0*/  IADD3 R2, P3, PT, R2, UR36, RZ ;  /* 0x0000002402027c10 */ /* 0x000fe2000ff7e0ff */
[----:B------:R-:W-:Y:S02]  /*1cb0*/  IMAD R38, R39, UR45, R38 ;  /* 0x0000002d27267c24 */ /* 0x000fe4000f8e0226 */
[----:B------:R0:W5:Y:S01]  /*1cc0*/  LDG.E.U8 R35, desc[UR8][R4.64] ;  /* 0x0000000804237981 */ /* 0x000162000c1e1100 */
[----:B------:R-:W-:Y:S02]  /*1cd0*/  LEA.HI.X.SX32 R3, R37, UR37, 0x2, P3 ;  /* 0x0000002525037c11 */ /* 0x000fe400098f16ff */
[----:B------:R-:W-:Y:S02]  /*1ce0*/  P2R R41, PR, RZ, 0x10 ;  /* 0x00000010ff297803 */ /* 0x000fe40000000000 */
[----:B------:R-:W-:Y:S01]  /*1cf0*/  IADD3 R39, PT, PT, R22, 0x1c0, RZ ;  /* 0x000001c016277810 */ /* 0x000fe20007ffe0ff */
[----:B------:R1:W5:Y:S01]  /*1d00*/  LDG.E R37, desc[UR8][R2.64] ;  /* 0x0000000802257981 */ /* 0x000362000c1e1900 */
[----:B0-----:R-:W-:-:S04]  /*1d10*/  IADD3 R4, P3, PT, R38, UR38, RZ ;  /* 0x0000002626047c10 */ /* 0x001fc8000ff7e0ff */
[----:B------:R-:W-:Y:S02]  /*1d20*/  LEA.HI.X.SX32 R5, R38, UR39, 0x1, P3 ;  /* 0x0000002726057c11 */ /* 0x000fe400098f0eff */
[----:B------:R-:W-:-:S03]  /*1d30*/  ISETP.NE.AND P3, PT, R33, RZ, PT ;  /* 0x000000ff2100720c */ /* 0x000fc60003f65270 */
[----:B------:R0:W5:Y:S01]  /*1d40*/  LDG.E.U8 R38, desc[UR8][R4.64] ;  /* 0x0000000804267981 */ /* 0x000162000c1e1100 */
[----:B------:R-:W-:Y:S02]  /*1d50*/  P2R R40, PR, RZ, 0x8 ;  /* 0x00000008ff287803 */ /* 0x000fe40000000000 */
[----:B------:R-:W-:-:S04]  /*1d60*/  ISETP.NE.AND P3, PT, R41, RZ, PT ;  /* 0x000000ff2900720c */ /* 0x000fc80003f65270 */
[----:B------:R-:W-:Y:S02]  /*1d70*/  P2R R41, PR, RZ, 0x8 ;  /* 0x00000008ff297803 */ /* 0x000fe40000000000 */
[----:B------:R-:W-:-:S04]  /*1d80*/  ISETP.NE.AND P3, PT, R42, RZ, PT ;  /* 0x000000ff2a00720c */ /* 0x000fc80003f65270 */
[----:B------:R-:W-:Y:S02]  /*1d90*/  P2R R42, PR, RZ, 0x8 ;  /* 0x00000008ff2a7803 */ /* 0x000fe40000000000 */
[----:B------:R-:W-:Y:S02]  /*1da0*/  ISETP.NE.AND P3, PT, R43, RZ, PT ;  /* 0x000000ff2b00720c */ /* 0x000fe40003f65270 */
[----:B------:R-:W-:-:S05]  /*1db0*/  IABS R43, R39 ;  /* 0x00000027002b7213 */ /* 0x000fca0000000000 */
[----:B------:R-:W-:-:S04]  /*1dc0*/  IMAD.HI.U32 R33, R43, UR5, RZ ;  /* 0x000000052b217c27 */ /* 0x000fc8000f8e00ff */
[----:B------:R-:W-:-:S04]  /*1dd0*/  IMAD.MOV R44, RZ, RZ, -R33 ;  /* 0x000000ffff2c7224 */ /* 0x000fc800078e0a21 */
[----:B-1----:R-:W-:-:S05]  /*1de0*/  IMAD R2, R44, UR7, R43 ;  /* 0x000000072c027c24 */ /* 0x002fca000f8e022b */
        /* <DEDUP_REMOVED lines=14> */
[----:B0-----:R-:W-:Y:S01]  /*1ed0*/  IMAD R5, R2, UR45, R33 ;  /* 0x0000002d02057c24 */ /* 0x001fe2000f8e0221 */
        /* <DEDUP_REMOVED lines=54> */
[----:B------:R-:W-:Y:S02]  /*2240*/  IADD3 R4, P1, PT, R5, UR38, RZ ;  /* 0x0000002605047c10 */ /* 0x000fe4000ff3e0ff */
[----:B------:R-:W-:Y:S02]  /*2250*/  LEA.HI.X.SX32 R23, R26, UR37, 0x2, P2 ;  /* 0x000000251a177c11 */ /* 0x000fe400090f16ff */
[----:B------:R-:W-:Y:S02]  /*2260*/  ISETP.NE.AND P2, PT, R20, RZ, PT ;  /* 0x000000ff1400720c */ /* 0x000fe40003f45270 */
[----:B------:R-:W-:Y:S02]  /*2270*/  IADD3 R20, P6, PT, R27, UR38, RZ ;  /* 0x000000261b147c10 */ /* 0x000fe4000ffde0ff */
[----:B------:R-:W-:Y:S01]  /*2280*/  LEA.HI.X.SX32 R5, R5, UR39, 0x1, P1 ;  /* 0x0000002705057c11 */ /* 0x000fe200088f0eff */
[----:B------:R-:W5:Y:S01]  /*2290*/  LDG.E R23, desc[UR8][R22.64] ;  /* 0x0000000816177981 */ /* 0x000f62000c1e1900 */
[----:B------:R-:W-:-:S02]  /*22a0*/  R2UR UR6, R24 ;  /* 0x00000000180672ca */ /* 0x000fc400000e0000 */
[----:B------:R-:W-:Y:S02]  /*22b0*/  R2UR UR7, R25 ;  /* 0x00000000190772ca */ /* 0x000fe400000e0000 */
[----:B------:R-:W-:Y:S02]  /*22c0*/  ISETP.NE.AND P1, PT, R21, RZ, PT ;  /* 0x000000ff1500720c */ /* 0x000fe40003f25270 */
[----:B------:R-:W-:-:S06]  /*22d0*/  LEA.HI.X.SX32 R21, R27, UR39, 0x1, P6 ;  /* 0x000000271b157c11 */ /* 0x000fcc000b0f0eff */
[----:B------:R-:W5:Y:S04]  /*22e0*/  LDG.E.U8 R21, desc[UR8][R20.64] ;  /* 0x0000000814157981 */ /* 0x000f68000c1e1100 */
[----:B------:R-:W5:Y:S04]  /*22f0*/  LDG.E R2, desc[UR6][R2.64] ;  /* 0x0000000602027981 */ /* 0x000f68000c1e1900 */
[----:B------:R0:W5:Y:S01]  /*2300*/  LDG.E.U8 R5, desc[UR6][R4.64] ;  /* 0x0000000604057981 */ /* 0x000162000c1e1100 */
[----:B------:R-:W-:Y:S01]  /*2310*/  FMUL R27, R18, UR4 ;  /* 0x00000004121b7c20 */ /* 0x000fe20008400000 */
[----:B------:R-:W-:-:S04]  /*2320*/  FMUL R17, R17, UR4 ;  /* 0x0000000411117c20 */ /* 0x000fc80008400000 */
[----:B------:R-:W-:Y:S02]  /*2330*/  FSEL R26, R27, R10, P3 ;  /* 0x0000000a1b1a7208 */ /* 0x000fe40001800000 */
[----:B------:R-:W-:-:S04]  /*2340*/  ISETP.NE.AND P3, PT, R42, RZ, PT ;  /* 0x000000ff2a00720c */ /* 0x000fc80003f65270 */
[-C--:B------:R-:W-:Y:S01]  /*2350*/  FSEL R18, R17, R10.reuse, P3 ;  /* 0x0000000a11127208 */ /* 0x080fe20001800000 */
[----:B------:R-:W-:Y:S01]  /*2360*/  FMUL R17, R16, UR4 ;  /* 0x0000000410117c20 */ /* 0x000fe20008400000 */
[----:B------:R-:W-:Y:S02]  /*2370*/  ISETP.NE.AND P3, PT, R41, RZ, PT ;  /* 0x000000ff2900720c */ /* 0x000fe40003f65270 */
[----:B------:R-:W-:Y:S02]  /*2380*/  FMNMX R27, R26, -INF , !PT ;  /* 0xff8000001a1b7809 */ /* 0x000fe40007800000 */
[----:B0-----:R-:W-:Y:S01]  /*2390*/  FSEL R4, R17, R10, P3 ;  /* 0x0000000a11047208 */ /* 0x001fe20001800000 */
        /* <DEDUP_REMOVED lines=24> */
[----:B--2---:R-:W-:Y:S02]  /*2520*/  ISETP.NE.AND P0, PT, R34, RZ, PT ;  /* 0x000000ff2200720c */ /* 0x004fe40003f05270 */
[----:B------:R-:W-:Y:S02]  /*2530*/  ISETP.NE.AND P6, PT, R0, RZ, PT ;  /* 0x000000ff0000720c */ /* 0x000fe40003fc5270 */
[----:B------:R-:W-:Y:S02]  /*2540*/  FSEL R34, R3, R10, P2 ;  /* 0x0000000a03227208 */ /* 0x000fe40001000000 */
[----:B------:R-:W-:Y:S01]  /*2550*/  FMNMX R27, R27, R20, !PT ;  /* 0x000000141b1b7209 */ /* 0x000fe20007800000 */
[----:B---3--:R-:W-:Y:S01]  /*2560*/  FMUL R19, R19, UR4 ;  /* 0x0000000413137c20 */ /* 0x008fe20008400000 */
[----:B------:R-:W-:-:S02]  /*2570*/  FSEL R36, R15, R10, P6 ;  /* 0x0000000a0f247208 */ /* 0x000fc40003000000 */
[----:B------:R-:W-:Y:S01]  /*2580*/  FMNMX R27, R27, R34, !PT ;  /* 0x000000221b1b7209 */ /* 0x000fe20007800000 */
[----:B----4-:R-:W-:Y:S01]  /*2590*/  FMUL R11, R11, UR4 ;  /* 0x000000040b0b7c20 */ /* 0x010fe20008400000 */
[----:B-----5:R-:W-:Y:S02]  /*25a0*/  ISETP.NE.AND P2, PT, R38, RZ, PT ;  /* 0x000000ff2600720c */ /* 0x020fe40003f45270 */
        /* <DEDUP_REMOVED lines=10> */
[----:B------:R-:W-:-:S04]  /*2650*/  ISETP.NE.AND P0, PT, R39, RZ, PT ;  /* 0x000000ff2700720c */ /* 0x000fc80003f05270 */
        /* <DEDUP_REMOVED lines=31> */
[----:B------:R-:W-:Y:S01]  /*2850*/  FFMA.RM R5, R4, R11, 12582913 ;  /* 0x4b40000104057423 */ /* 0x000fe2000000400b */
[----:B------:R-:W-:Y:S01]  /*2860*/  FFMA.SAT R4, R18, R9, 0.5 ;  /* 0x3f00000012047423 */ /* 0x000fe20000002009 */
[--C-:B------:R-:W-:Y:S01]  /*2870*/  FADD R22, R22, -R7.reuse ;  /* 0x8000000716167221 */ /* 0x100fe20000000000 */
[--C-:B------:R-:W-:Y:S01]  /*2880*/  FADD R0, R8, -R7.reuse ;  /* 0x8000000708007221 */ /* 0x100fe20000000000 */
[----:B------:R-:W-:Y:S01]  /*2890*/  FADD R3, R5, -12583039 ;  /* 0xcb40007f05037421 */ /* 0x000fe20000000000 */
[-C--:B------:R-:W-:Y:S01]  /*28a0*/  FFMA.RM R13, R4, R11.reuse, 12582913 ;  /* 0x4b400001040d7423 */ /* 0x080fe2000000400b */
[--C-:B------:R-:W-:Y:S01]  /*28b0*/  FADD R20, R20, -R7.reuse ;  /* 0x8000000714147221 */ /* 0x100fe20000000000 */
[----:B------:R-:W-:Y:S01]  /*28c0*/  FADD R34, R34, -R7 ;  /* 0x8000000722227221 */ /* 0x000fe20000000000 */
[----:B------:R-:W-:Y:S01]  /*28d0*/  FFMA R15, R26, 1.4426950216293334961, -R3 ;  /* 0x3fb8aa3b1a0f7823 */ /* 0x000fe20000000803 */
[----:B------:R-:W-:Y:S01]  /*28e0*/  FFMA.RM R3, R6, R11, 12582913 ;  /* 0x4b40000106037423 */ /* 0x000fe2000000400b */
        /* <DEDUP_REMOVED lines=16> */
[----:B------:R-:W-:Y:S01]  /*29f0*/  FFMA R15, R18, 1.925963033500011079e-08, R7 ;  /* 0x32a57060120f7823 */ /* 0x000fe20000000007 */
[----:B------:R-:W-:Y:S01]  /*2a00*/  FFMA R14, R14, 1.925963033500011079e-08, R17 ;  /* 0x32a570600e0e7823 */ /* 0x000fe20000000011 */
[----:B------:R-:W-:Y:S01]  /*2a10*/  FADD R7, R4, -12583039 ;  /* 0xcb40007f04077421 */ /* 0x000fe20000000000 */
[-C--:B------:R-:W-:Y:S01]  /*2a20*/  FFMA.RM R17, R6, R11.reuse, 12582913 ;  /* 0x4b40000106117423 */ /* 0x080fe2000000400b */
[----:B------:R-:W-:Y:S01]  /*2a30*/  FFMA.RM R6, R8, R11, 12582913 ;  /* 0x4b40000108067423 */ /* 0x000fe2000000400b */
[-C--:B------:R-:W-:Y:S01]  /*2a40*/  FFMA.SAT R8, R0, R9.reuse, 0.5 ;  /* 0x3f00000000087423 */ /* 0x080fe20000002009 */
[----:B------:R-:W-:Y:S01]  /*2a50*/  FFMA R7, R16, 1.4426950216293334961, -R7 ;  /* 0x3fb8aa3b10077823 */ /* 0x000fe20000000807 */
[----:B------:R-:W-:Y:S01]  /*2a60*/  FFMA.SAT R10, R20, R9, 0.5 ;  /* 0x3f000000140a7423 */ /* 0x000fe20000002009 */
[----:B------:R-:W-:Y:S01]  /*2a70*/  FADD R21, R6, -12583039 ;  /* 0xcb40007f06157421 */ /* 0x000fe20000000000 */
[-C--:B------:R-:W-:Y:S01]  /*2a80*/  FFMA.RM R8, R8, R11.reuse, 12582913 ;  /* 0x4b40000108087423 */ /* 0x080fe2000000400b */
[----:B------:R-:W-:Y:S01]  /*2a90*/  FFMA R19, R16, 1.925963033500011079e-08, R7 ;  /* 0x32a5706010137823 */ /* 0x000fe20000000007 */
[----:B------:R-:W-:Y:S01]  /*2aa0*/  FADD R7, R17, -12583039 ;  /* 0xcb40007f11077421 */ /* 0x000fe20000000000 */
[----:B------:R-:W-:Y:S01]  /*2ab0*/  FFMA R21, R2, 1.4426950216293334961, -R21 ;  /* 0x3fb8aa3b02157823 */ /* 0x000fe20000000815 */
[----:B------:R-:W-:Y:S01]  /*2ac0*/  FFMA.RM R10, R10, R11, 12582913 ;  /* 0x4b4000010a0a7423 */ /* 0x000fe2000000400b */
[----:B------:R-:W0:Y:S01]  /*2ad0*/  MUFU.EX2 R26, R26 ;  /* 0x0000001a001a7308 */ /* 0x000e220000000800 */
[----:B------:R-:W-:Y:S01]  /*2ae0*/  FFMA R7, R28, 1.4426950216293334961, -R7 ;  /* 0x3fb8aa3b1c077823 */ /* 0x000fe20000000807 */
[----:B------:R-:W-:Y:S01]  /*2af0*/  FFMA R18, R2, 1.925963033500011079e-08, R21 ;  /* 0x32a5706002127823 */ /* 0x000fe20000000015 */
[----:B------:R-:W-:Y:S01]  /*2b00*/  FFMA.SAT R2, R22, R9, 0.5 ;  /* 0x3f00000016027423 */ /* 0x000fe20000002009 */
[----:B------:R-:W-:Y:S01]  /*2b10*/  SHF.L.U32 R5, R5, 0x17, RZ ;  /* 0x0000001705057819 */ /* 0x000fe200000006ff */
[----:B------:R-:W-:Y:S01]  /*2b20*/  FFMA R28, R28, 1.925963033500011079e-08, R7 ;  /* 0x32a570601c1c7823 */ /* 0x000fe20000000007 */
[----:B------:R-:W-:-:S02]  /*2b30*/  IMAD.SHL.U32 R6, R6, 0x800000, RZ ;  /* 0x0080000006067824 */ /* 0x000fc400078e00ff */
[----:B------:R-:W-:Y:S01]  /*2b40*/  FFMA.RM R7, R2, R11, 12582913 ;  /* 0x4b40000102077423 */ /* 0x000fe2000000400b */
[-C--:B------:R-:W-:Y:S01]  /*2b50*/  FFMA.SAT R2, R34, R9.reuse, 0.5 ;  /* 0x3f00000022027423 */ /* 0x080fe20000002009 */
[----:B------:R-:W1:Y:S01]  /*2b60*/  MUFU.EX2 R15, R15 ;  /* 0x0000000f000f7308 */ /* 0x000e620000000800 */
[----:B------:R-:W-:Y:S01]  /*2b70*/  FFMA.SAT R48, R38, R9, 0.5 ;  /* 0x3f00000026307423 */ /* 0x000fe20000002009 */
[C---:B------:R-:W-:Y:S01]  /*2b80*/  FADD R21, R7.reuse, -12583039 ;  /* 0xcb40007f07157421 */ /* 0x040fe20000000000 */
[----:B------:R-:W-:-:S03]  /*2b90*/  SHF.L.U32 R7, R7, 0x17, RZ ;  /* 0x0000001707077819 */ /* 0x000fc600000006ff */
[----:B------:R-:W-:Y:S01]  /*2ba0*/  FFMA R21, R22, 1.4426950216293334961, -R21 ;  /* 0x3fb8aa3b16157823 */ /* 0x000fe20000000815 */
[----:B0-----:R-:W-:Y:S01]  /*2bb0*/  FMUL R5, R5, R26 ;  /* 0x0000001a05057220 */ /* 0x001fe20000400000 */
[----:B------:R-:W-:Y:S02]  /*2bc0*/  FFMA.SAT R26, R36, R9, 0.5 ;  /* 0x3f000000241a7423 */ /* 0x000fe40000002009 */
[----:B------:R-:W-:Y:S01]  /*2bd0*/  FFMA R22, R22, 1.925963033500011079e-08, R21 ;  /* 0x32a5706016167823 */ /* 0x000fe20000000015 */
[C---:B------:R-:W-:Y:S01]  /*2be0*/  FADD R21, R8.reuse, -12583039 ;  /* 0xcb40007f08157421 */ /* 0x040fe20000000000 */
[----:B------:R-:W-:-:S03]  /*2bf0*/  SHF.L.U32 R8, R8, 0x17, RZ ;  /* 0x0000001708087819 */ /* 0x000fc600000006ff */
[C---:B------:R-:W-:Y:S01]  /*2c00*/  FFMA R21, R0.reuse, 1.4426950216293334961, -R21 ;  /* 0x3fb8aa3b00157823 */ /* 0x040fe20000000815 */
[----:B------:R-:W0:Y:S03]  /*2c10*/  MUFU.EX2 R22, R22 ;  /* 0x0000001600167308 */ /* 0x000e260000000800 */
[----:B------:R-:W-:Y:S01]  /*2c20*/  FFMA R16, R0, 1.925963033500011079e-08, R21 ;  /* 0x32a5706000107823 */ /* 0x000fe20000000015 */
[----:B------:R-:W-:Y:S01]  /*2c30*/  FADD R21, R10, -12583039 ;  /* 0xcb40007f0a157421 */ /* 0x000fe20000000000 */
[----:B------:R-:W-:Y:S01]  /*2c40*/  SHF.L.U32 R0, R13, 0x17, RZ ;  /* 0x000000170d007819 */ /* 0x000fe200000006ff */
[----:B------:R-:W-:Y:S01]  /*2c50*/  FFMA.RM R13, R2, R11, 12582913 ;  /* 0x4b400001020d7423 */ /* 0x000fe2000000400b */
[----:B------:R-:W-:Y:S02]  /*2c60*/  IMAD.SHL.U32 R2, R3, 0x800000, RZ ;  /* 0x0080000003027824 */ /* 0x000fe400078e00ff */
[----:B------:R-:W-:Y:S01]  /*2c70*/  FFMA R21, R20, 1.4426950216293334961, -R21 ;  /* 0x3fb8aa3b14157823 */ /* 0x000fe20000000815 */
[----:B------:R-:W-:Y:S01]  /*2c80*/  FADD R23, R13, -12583039 ;  /* 0xcb40007f0d177421 */ /* 0x000fe20000000000 */
[----:B-1----:R-:W-:-:S02]  /*2c90*/  FMUL R0, R0, R15 ;  /* 0x0000000f00007220 */ /* 0x002fc40000400000 */
[----:B------:R-:W-:Y:S01]  /*2ca0*/  FFMA R20, R20, 1.925963033500011079e-08, R21 ;  /* 0x32a5706014147823 */ /* 0x000fe20000000015 */
[----:B------:R-:W-:Y:S01]  /*2cb0*/  FFMA.RM R15, R48, R11, 12582913 ;  /* 0x4b400001300f7423 */ /* 0x000fe2000000400b */
[----:B------:R1:W2:Y:S01]  /*2cc0*/  MUFU.EX2 R21, R14 ;  /* 0x0000000e00157308 */ /* 0x0002a20000000800 */
[----:B------:R-:W-:Y:S01]  /*2cd0*/  FFMA R23, R34, 1.4426950216293334961, -R23 ;  /* 0x3fb8aa3b22177823 */ /* 0x000fe20000000817 */
[----:B0-----:R-:W-:Y:S01]  /*2ce0*/  FMUL R7, R7, R22 ;  /* 0x0000001607077220 */ /* 0x001fe20000400000 */
[----:B------:R-:W-:Y:S02]  /*2cf0*/  FFMA.SAT R22, R40, R9, 0.5 ;  /* 0x3f00000028167423 */ /* 0x000fe40000002009 */
[----:B------:R-:W-:Y:S01]  /*2d00*/  FFMA R34, R34, 1.925963033500011079e-08, R23 ;  /* 0x32a5706022227823 */ /* 0x000fe20000000017 */
[C---:B------:R-:W-:Y:S01]  /*2d10*/  FADD R23, R15.reuse, -12583039 ;  /* 0xcb40007f0f177421 */ /* 0x040fe20000000000 */
[----:B------:R-:W-:Y:S02]  /*2d20*/  IMAD.SHL.U32 R15, R15, 0x800000, RZ ;  /* 0x008000000f0f7824 */ /* 0x000fe400078e00ff */
[-C--:B------:R-:W-:Y:S01]  /*2d30*/  FFMA.RM R22, R22, R11.reuse, 12582913 ;  /* 0x4b40000116167423 */ /* 0x080fe2000000400b */
[----:B-1----:R-:W-:Y:S01]  /*2d40*/  FFMA.RM R14, R26, R11, 12582913 ;  /* 0x4b4000011a0e7423 */ /* 0x002fe2000000400b */
[----:B------:R-:W-:Y:S01]  /*2d50*/  FFMA R23, R38, 1.4426950216293334961, -R23 ;  /* 0x3fb8aa3b26177823 */ /* 0x000fe20000000817 */
[----:B------:R-:W0:Y:S02]  /*2d60*/  MUFU.EX2 R26, R19 ;  /* 0x00000013001a7308 */ /* 0x000e240000000800 */
[----:B------:R-:W-:Y:S01]  /*2d70*/  FADD R3, R14, -12583039 ;  /* 0xcb40007f0e037421 */ /* 0x000fe20000000000 */
[----:B------:R-:W-:Y:S01]  /*2d80*/  FFMA R38, R38, 1.925963033500011079e-08, R23 ;  /* 0x32a5706026267823 */ /* 0x000fe20000000017 */
[----:B--2---:R-:W-:-:S02]  /*2d90*/  FMUL R2, R2, R21 ;  /* 0x0000001502027220 */ /* 0x004fc40000400000 */
[C---:B------:R-:W-:Y:S02]  /*2da0*/  FFMA R3, R36.reuse, 1.4426950216293334961, -R3 ;  /* 0x3fb8aa3b24037823 */ /* 0x040fe40000000803 */
[----:B------:R-:W1:Y:S02]  /*2db0*/  MUFU.EX2 R21, R28 ;  /* 0x0000001c00157308 */ /* 0x000e640000000800 */
[----:B------:R-:W-:Y:S01]  /*2dc0*/  FFMA R36, R36, 1.925963033500011079e-08, R3 ;  /* 0x32a5706024247823 */ /* 0x000fe20000000003 */
[----:B------:R-:W-:Y:S02]  /*2dd0*/  SHF.L.U32 R3, R4, 0x17, RZ ;  /* 0x0000001704037819 */ /* 0x000fe400000006ff */
[----:B------:R-:W-:-:S03]  /*2de0*/  SHF.L.U32 R4, R17, 0x17, RZ ;  /* 0x0000001711047819 */ /* 0x000fc600000006ff */
[----:B------:R-:W2:Y:S01]  /*2df0*/  MUFU.EX2 R23, R16 ;  /* 0x0000001000177308 */ /* 0x000ea20000000800 */
[----:B0-----:R-:W-:Y:S01]  /*2e00*/  FMUL R3, R3, R26 ;  /* 0x0000001a03037220 */ /* 0x001fe20000400000 */
[----:B------:R-:W-:-:S04]  /*2e10*/  FFMA.SAT R26, R42, R9, 0.5 ;  /* 0x3f0000002a1a7423 */ /* 0x000fc80000002009 */
[----:B------:R-:W-:Y:S01]  /*2e20*/  FFMA.RM R17, R26, R11, 12582913 ;  /* 0x4b4000011a117423 */ /* 0x000fe2000000400b */
[----:B------:R-:W-:Y:S01]  /*2e30*/  FFMA.SAT R26, R44, R9, 0.5 ;  /* 0x3f0000002c1a7423 */ /* 0x000fe20000002009 */
[----:B------:R-:W-:Y:S01]  /*2e40*/  MUFU.EX2 R20, R20 ;  /* 0x0000001400147308 */ /* 0x000fe20000000800 */
[----:B-1----:R-:W-:Y:S01]  /*2e50*/  FMUL R4, R4, R21 ;  /* 0x0000001504047220 */ /* 0x002fe20000400000 */
[----:B------:R-:W-:-:S04]  /*2e60*/  FADD R19, R17, -12583039 ;  /* 0xcb40007f11137421 */ /* 0x000fc80000000000 */
[----:B------:R-:W-:Y:S02]  /*2e70*/  FFMA R19, R42, 1.4426950216293334961, -R19 ;  /* 0x3fb8aa3b2a137823 */ /* 0x000fe40000000813 */
[----:B------:R0:W1:Y:S01]  /*2e80*/  MUFU.EX2 R21, R18 ;  /* 0x0000001200157308 */ /* 0x0000620000000800 */
[----:B--2---:R-:W-:Y:S01]  /*2e90*/  FMUL R8, R8, R23 ;  /* 0x0000001708087220 */ /* 0x004fe20000400000 */
[----:B------:R-:W-:Y:S01]  /*2ea0*/  FFMA R42, R42, 1.925963033500011079e-08, R19 ;  /* 0x32a570602a2a7823 */ /* 0x000fe20000000013 */
[----:B------:R-:W-:-:S05]  /*2eb0*/  FFMA.RM R19, R26, R11, 12582913 ;  /* 0x4b4000011a137423 */ /* 0x000fca000000400b */
[----:B------:R-:W-:Y:S01]  /*2ec0*/  MUFU.EX2 R36, R36 ;  /* 0x0000002400247308 */ /* 0x000fe20000000800 */
[----:B0-----:R-:W-:-:S07]  /*2ed0*/  FFMA.SAT R18, R46, R9, 0.5 ;  /* 0x3f0000002e127423 */ /* 0x001fce0000002009 */
[----:B------:R-:W-:Y:S01]  /*2ee0*/  MUFU.EX2 R38, R38 ;  /* 0x0000002600267308 */ /* 0x000fe20000000800 */
[----:B-1----:R-:W-:Y:S01]  /*2ef0*/  FMUL R6, R6, R21 ;  /* 0x0000001506067220 */ /* 0x002fe20000400000 */
[C---:B------:R-:W-:Y:S01]  /*2f00*/  FADD R21, R19.reuse, -12583039 ;  /* 0xcb40007f13157421 */ /* 0x040fe20000000000 */
[----:B------:R-:W-:-:S03]  /*2f10*/  SHF.L.U32 R19, R19, 0x17, RZ ;  /* 0x0000001713137819 */ /* 0x000fc600000006ff */
[C---:B------:R-:W-:Y:S02]  /*2f20*/  FFMA R21, R44.reuse, 1.4426950216293334961, -R21 ;  /* 0x3fb8aa3b2c157823 */ /* 0x040fe40000000815 */
[----:B------:R-:W-:Y:S02]  /*2f30*/  MUFU.EX2 R42, R42 ;  /* 0x0000002a002a7308 */ /* 0x000fe40000000800 */
[----:B------:R-:W-:Y:S01]  /*2f40*/  FFMA R44, R44, 1.925963033500011079e-08, R21 ;  /* 0x32a570602c2c7823 */ /* 0x000fe20000000015 */
[----:B------:R-:W-:Y:S01]  /*2f50*/  FFMA.RM R21, R18, R11, 12582913 ;  /* 0x4b40000112157423 */ /* 0x000fe2000000400b */
[----:B------:R-:W-:Y:S01]  /*2f60*/  FFMA.SAT R18, R12, R9, 0.5 ;  /* 0x3f0000000c127423 */ /* 0x000fe20000002009 */
[C---:B------:R-:W-:Y:S01]  /*2f70*/  FADD R9, R22.reuse, -12583039 ;  /* 0xcb40007f16097421 */ /* 0x040fe20000000000 */
[----:B------:R-:W-:Y:S01]  /*2f80*/  SHF.L.U32 R22, R22, 0x17, RZ ;  /* 0x0000001716167819 */ /* 0x000fe200000006ff */
[----:B------:R-:W-:Y:S01]  /*2f90*/  FADD R27, R21, -12583039 ;  /* 0xcb40007f151b7421 */ /* 0x000fe20000000000 */
[----:B------:R-:W-:Y:S01]  /*2fa0*/  FFMA.RM R11, R18, R11, 12582913 ;  /* 0x4b400001120b7423 */ /* 0x000fe2000000400b */
[----:B------:R-:W-:Y:S01]  /*2fb0*/  FFMA R9, R40, 1.4426950216293334961, -R9 ;  /* 0x3fb8aa3b28097823 */ /* 0x000fe20000000809 */
[----:B------:R-:W0:Y:S01]  /*2fc0*/  MUFU.EX2 R44, R44 ;  /* 0x0000002c002c7308 */ /* 0x000e220000000800 */
[----:B------:R-:W-:Y:S01]  /*2fd0*/  FFMA R27, R46, 1.4426950216293334961, -R27 ;  /* 0x3fb8aa3b2e1b7823 */ /* 0x000fe2000000081b */
[C---:B------:R-:W-:Y:S01]  /*2fe0*/  FADD R33, R11.reuse, -12583039 ;  /* 0xcb40007f0b217421 */ /* 0x040fe20000000000 */
[----:B------:R-:W-:Y:S01]  /*2ff0*/  FFMA R40, R40, 1.925963033500011079e-08, R9 ;  /* 0x32a5706028287823 */ /* 0x000fe20000000009 */
[----:B------:R-:W-:Y:S01]  /*3000*/  FADD R9, RZ, R5 ;  /* 0x00000005ff097221 */ /* 0x000fe20000000000 */
[----:B------:R-:W-:Y:S01]  /*3010*/  FFMA R46, R46, 1.925963033500011079e-08, R27 ;  /* 0x32a570602e2e7823 */ /* 0x000fe2000000001b */
[----:B------:R-:W-:-:S02]  /*3020*/  SHF.L.U32 R11, R11, 0x17, RZ ;  /* 0x000000170b0b7819 */ /* 0x000fc400000006ff */
[----:B------:R-:W-:Y:S01]  /*3030*/  FADD R9, R9, R0 ;  /* 0x0000000009097221 */ /* 0x000fe20000000000 */
[----:B------:R-:W1:Y:S03]  /*3040*/  MUFU.EX2 R27, R34 ;  /* 0x00000022001b7308 */ /* 0x000e660000000800 */
[----:B------:R-:W-:Y:S01]  /*3050*/  FADD R16, R9, R2 ;  /* 0x0000000209107221 */ /* 0x000fe20000000000 */
[----:B------:R-:W-:Y:S01]  /*3060*/  IMAD.SHL.U32 R9, R10, 0x800000, RZ ;  /* 0x008000000a097824 */ /* 0x000fe200078e00ff */
[----:B------:R-:W-:Y:S02]  /*3070*/  SHF.L.U32 R10, R13, 0x17, RZ ;  /* 0x000000170d0a7819 */ /* 0x000fe400000006ff */
[----:B------:R-:W-:Y:S01]  /*3080*/  FADD R23, R16, R3 ;  /* 0x0000000310177221 */ /* 0x000fe20000000000 */
[----:B------:R-:W-:Y:S01]  /*3090*/  FMUL R9, R9, R20 ;  /* 0x0000001409097220 */ /* 0x000fe20000400000 */
[----:B------:R-:W-:-:S02]  /*30a0*/  IMAD.SHL.U32 R20, R21, 0x800000, RZ ;  /* 0x0080000015147824 */ /* 0x000fc400078e00ff */
[----:B0-----:R-:W-:Y:S01]  /*30b0*/  FMUL R19, R19, R44 ;  /* 0x0000002c13137220 */ /* 0x001fe20000400000 */
[----:B------:R-:W-:-:S04]  /*30c0*/  FADD R23, R23, R4 ;  /* 0x0000000417177221 */ /* 0x000fc80000000000 */
[----:B------:R-:W-:Y:S01]  /*30d0*/  FADD R16, R23, R6 ;  /* 0x0000000617107221 */ /* 0x000fe20000000000 */
[----:B------:R-:W-:Y:S01]  /*30e0*/  SHF.L.U32 R23, R14, 0x17, RZ ;  /* 0x000000170e177819 */ /* 0x000fe200000006ff */
[----:B-1----:R-:W-:Y:S02]  /*30f0*/  FMUL R10, R10, R27 ;  /* 0x0000001b0a0a7220 */ /* 0x002fe40000400000 */
[----:B------:R-:W-:Y:S01]  /*3100*/  FADD R13, R16, R7 ;  /* 0x00000007100d7221 */ /* 0x000fe20000000000 */
[----:B------:R-:W0:Y:S01]  /*3110*/  MUFU.EX2 R27, R46 ;  /* 0x0000002e001b7308 */ /* 0x000e220000000800 */
[----:B------:R-:W-:Y:S01]  /*3120*/  FMUL R16, R23, R36 ;  /* 0x0000002417107220 */ /* 0x000fe20000400000 */
[----:B------:R-:W-:Y:S01]  /*3130*/  FFMA R23, R12, 1.4426950216293334961, -R33 ;  /* 0x3fb8aa3b0c177823 */ /* 0x000fe20000000821 */
[----:B------:R-:W-:-:S04]  /*3140*/  FADD R14, R13, R8 ;  /* 0x000000080d0e7221 */ /* 0x000fc80000000000 */
[----:B------:R-:W-:Y:S01]  /*3150*/  FADD R13, R14, R9 ;  /* 0x000000090e0d7221 */ /* 0x000fe20000000000 */
[----:B------:R-:W-:Y:S01]  /*3160*/  FFMA R14, R12, 1.925963033500011079e-08, R23 ;  /* 0x32a570600c0e7823 */ /* 0x000fe20000000017 */
[----:B------:R-:W1:Y:S01]  /*3170*/  MUFU.EX2 R33, R40 ;  /* 0x0000002800217308 */ /* 0x000e620000000800 */
[----:B------:R-:W-:Y:S01]  /*3180*/  SHF.L.U32 R23, R17, 0x17, RZ ;  /* 0x0000001711177819 */ /* 0x000fe200000006ff */
[----:B------:R-:W-:Y:S01]  /*3190*/  FADD R13, R13, R10 ;  /* 0x0000000a0d0d7221 */ /* 0x000fe20000000000 */
[----:B------:R-:W-:-:S03]  /*31a0*/  FMUL R17, R15, R38 ;  /* 0x000000260f117220 */ /* 0x000fc60000400000 */
[----:B------:R-:W-:Y:S01]  /*31b0*/  FADD R12, R13, R16 ;  /* 0x000000100d0c7221 */ /* 0x000fe20000000000 */
[----:B------:R-:W-:Y:S01]  /*31c0*/  FMUL R18, R23, R42 ;  /* 0x0000002a17127220 */ /* 0x000fe20000400000 */
[----:B------:R-:W2:Y:S01]  /*31d0*/  MUFU.EX2 R14, R14 ;  /* 0x0000000e000e7308 */ /* 0x000ea20000000800 */
[----:B0-----:R-:W-:Y:S01]  /*31e0*/  FMUL R20, R20, R27 ;  /* 0x0000001b14147220 */ /* 0x001fe20000400000 */
[----:B------:R-:W-:-:S04]  /*31f0*/  FADD R13, R12, R17 ;  /* 0x000000110c0d7221 */ /* 0x000fc80000000000 */
[----:B------:R-:W-:Y:S01]  /*3200*/  FADD R12, R13, R18 ;  /* 0x000000120d0c7221 */ /* 0x000fe20000000000 */
[----:B-1----:R-:W-:-:S03]  /*3210*/  FMUL R22, R22, R33 ;  /* 0x0000002116167220 */ /* 0x002fc60000400000 */
        /* <DEDUP_REMOVED lines=14> */
.L_x_22827:
        /* <DEDUP_REMOVED lines=12> */
[----:B0-----:R-:W-:Y:S05]  /*33c0*/  CALL.REL.NOINC `($__internal_349_$__cuda_sm3x_div_rn_noftz_f32_slowpath) ;  /* 0x0000002000607944 */ /* 0x001fea0003c00000 */
[----:B------:R-:W-:-:S07]  /*33d0*/  MOV R11, R5 ;  /* 0x00000005000b7202 */ /* 0x000fce0000000f00 */
.L_x_22782:
[----:B------:R-:W-:Y:S05]  /*33e0*/  BSYNC.RECONVERGENT B3 ;  /* 0x0000000000037941 */ /* 0x000fea0003800200 */
.L_x_22781:
        /* <DEDUP_REMOVED lines=12> */
[----:B0-----:R-:W-:Y:S05]  /*34b0*/  CALL.REL.NOINC `($__internal_349_$__cuda_sm3x_div_rn_noftz_f32_slowpath) ;  /* 0x0000002000247944 */ /* 0x001fea0003c00000 */
[----:B------:R-:W-:-:S07]  /*34c0*/  MOV R14, R5 ;  /* 0x00000005000e7202 */ /* 0x000fce0000000f00 */
.L_x_22784:
[----:B------:R-:W-:Y:S05]  /*34d0*/  BSYNC.RECONVERGENT B3 ;  /* 0x0000000000037941 */ /* 0x000fea0003800200 */
.L_x_22783:
        /* <DEDUP_REMOVED lines=14> */
.L_x_22786:
[----:B------:R-:W-:Y:S05]  /*35c0*/  BSYNC.RECONVERGENT B3 ;  /* 0x0000000000037941 */ /* 0x000fea0003800200 */
.L_x_22785:
        /* <DEDUP_REMOVED lines=14> */
.L_x_22788:
[----:B------:R-:W-:Y:S05]  /*36b0*/  BSYNC.RECONVERGENT B3 ;  /* 0x0000000000037941 */ /* 0x000fea0003800200 */
.L_x_22787:
        /* <DEDUP_REMOVED lines=14> */
.L_x_22790:
[----:B------:R-:W-:Y:S05]  /*37a0*/  BSYNC.RECONVERGENT B3 ;  /* 0x0000000000037941 */ /* 0x000fea0003800200 */
.L_x_22789:
        /* <DEDUP_REMOVED lines=14> */
.L_x_22792:
[----:B------:R-:W-:Y:S05]  /*3890*/  BSYNC.RECONVERGENT B3 ;  /* 0x0000000000037941 */ /* 0x000fea0003800200 */
.L_x_22791:
        /* <DEDUP_REMOVED lines=14> */
.L_x_22794:
[----:B------:R-:W-:Y:S05]  /*3980*/  BSYNC.RECONVERGENT B3 ;  /* 0x0000000000037941 */ /* 0x000fea0003800200 */
.L_x_22793:
        /* <DEDUP_REMOVED lines=14> */
.L_x_22796:
[----:B------:R-:W-:Y:S05]  /*3a70*/  BSYNC.RECONVERGENT B3 ;  /* 0x0000000000037941 */ /* 0x000fea0003800200 */
.L_x_22795:
        /* <DEDUP_REMOVED lines=14> */
.L_x_22798:
[----:B------:R-:W-:Y:S05]  /*3b60*/  BSYNC.RECONVERGENT B3 ;  /* 0x0000000000037941 */ /* 0x000fea0003800200 */
.L_x_22797:
        /* <DEDUP_REMOVED lines=14> */
.L_x_22800:
[----:B------:R-:W-:Y:S05]  /*3c50*/  BSYNC.RECONVERGENT B3 ;  /* 0x0000000000037941 */ /* 0x000fea0003800200 */
.L_x_22799:
        /* <DEDUP_REMOVED lines=14> */
.L_x_22802:
[----:B------:R-:W-:Y:S05]  /*3d40*/  BSYNC.RECONVERGENT B3 ;  /* 0x0000000000037941 */ /* 0x000fea0003800200 */
.L_x_22801:
        /* <DEDUP_REMOVED lines=14> */
.L_x_22804:
[----:B------:R-:W-:Y:S05]  /*3e30*/  BSYNC.RECONVERGENT B3 ;  /* 0x0000000000037941 */ /* 0x000fea0003800200 */
.L_x_22803:
        /* <DEDUP_REMOVED lines=14> */
.L_x_22806:
[----:B------:R-:W-:Y:S05]  /*3f20*/  BSYNC.RECONVERGENT B3 ;  /* 0x0000000000037941 */ /* 0x000fea0003800200 */
.L_x_22805:
        /* <DEDUP_REMOVED lines=14> */
.L_x_22808:
[----:B------:R-:W-:Y:S05]  /*4010*/  BSYNC.RECONVERGENT B3 ;  /* 0x0000000000037941 */ /* 0x000fea0003800200 */
.L_x_22807:
        /* <DEDUP_REMOVED lines=14> */
.L_x_22810:
[----:B------:R-:W-:Y:S05]  /*4100*/  BSYNC.RECONVERGENT B3 ;  /* 0x0000000000037941 */ /* 0x000fea0003800200 */
.L_x_22809:
        /* <DEDUP_REMOVED lines=14> */
.L_x_22812:
[----:B------:R-:W-:Y:S05]  /*41f0*/  BSYNC.RECONVERGENT B3 ;  /* 0x0000000000037941 */ /* 0x000fea0003800200 */
.L_x_22811:
        /* <DEDUP_REMOVED lines=13> */
.L_x_22814:
[----:B------:R-:W-:Y:S05]  /*42d0*/  BSYNC.RECONVERGENT B3 ;  /* 0x0000000000037941 */ /* 0x000fea0003800200 */
.L_x_22813:
[----:B------:R-:W-:Y:S01]  /*42e0*/  HFMA2 R13, -RZ, RZ, 0, 0 ;  /* 0x00000000ff0d7431 */ /* 0x000fe200000001ff */
[----:B------:R-:W-:Y:S01]  /*42f0*/  MOV R12, R31 ;  /* 0x0000001f000c7202 */ /* 0x000fe20000000f00 */
[----:B------:R-:W-:Y:S01]  /*4300*/  IMAD R21, R29, UR40, RZ ;  /* 0x000000281d157c24 */ /* 0x000fe2000f8e02ff */
[----:B------:R-:W-:Y:S02]  /*4310*/  R2UR UR4, R24 ;  /* 0x00000000180472ca */ /* 0x000fe400000e0000 */
        /* <DEDUP_REMOVED lines=53> */
.L_x_22779:
[----:B------:R-:W-:Y:S05]  /*4670*/  EXIT ;  /* 0x000000000000794d */ /* 0x000fea0003800000 */
.L_x_22780:
[----:B------:R-:W-:Y:S01]  /*4680*/  HFMA2 R11, -RZ, RZ, 0, 1.847743988037109375e-06 ;  /* 0x0000001fff0b7431 */ /* 0x000fe200000001ff */
[----:B------:R-:W-:Y:S01]  /*4690*/  BSSY B1, `(.L_x_22816) ;  /* 0x0000006000017945 */ /* 0x000fe20003800000 */
[----:B------:R-:W-:Y:S01]  /*46a0*/  MOV R12, 0x10 ;  /* 0x00000010000c7802 */ /* 0x000fe20000000f00 */
[----:B------:R-:W-:-:S07]  /*46b0*/  IMAD.MOV.U32 R15, RZ, RZ, -0x1 ;  /* 0xffffffffff0f7424 */ /* 0x000fce00078e00ff */
[----:B------:R-:W-:Y:S05]  /*46c0*/  WARPSYNC.COLLECTIVE R15, `(.L_x_22817) ;  /* 0x000000000f087348 */ /* 0x000fea0003c00000 */
[----:B------:R0:W1:Y:S02]  /*46d0*/  SHFL.BFLY P6, R14, R13, R12, R11 ;  /* 0x0c00000c0d0e7389 */ /* 0x00006400000c000b */
[----:B01----:R-:W-:Y:S05]  /*46e0*/  ENDCOLLECTIVE ;  /* 0x000000000000791b */ /* 0x003fea0003800000 */
.L_x_22817:
[----:B------:R-:W-:Y:S05]  /*46f0*/  BSYNC B1 ;  /* 0x0000000000017941 */ /* 0x000fea0003800000 */
.L_x_22816:
[----:B------:R-:W-:Y:S01]  /*4700*/  HFMA2 R11, -RZ, RZ, 0, 1.847743988037109375e-06 ;  /* 0x0000001fff0b7431 */ /* 0x000fe200000001ff */
[----:B------:R-:W-:Y:S01]  /*4710*/  FMNMX R13, R13, R14, !PT ;  /* 0x0000000e0d0d7209 */ /* 0x000fe20007800000 */
[----:B------:R-:W-:Y:S01]  /*4720*/  IMAD.MOV.U32 R15, RZ, RZ, -0x1 ;  /* 0xffffffffff0f7424 */ /* 0x000fe200078e00ff */
[----:B------:R-:W-:-:S07]  /*4730*/  MOV R12, 0x8 ;  /* 0x00000008000c7802 */ /* 0x000fce0000000f00 */
[----:B------:R-:W-:Y:S05]  /*4740*/  WARPSYNC.COLLECTIVE R15, `(.L_x_22818) ;  /* 0x000000000f087348 */ /* 0x000fea0003c00000 */
[----:B------:R0:W1:Y:S02]  /*4750*/  SHFL.BFLY P6, R14, R13, R12, R11 ;  /* 0x0c00000c0d0e7389 */ /* 0x00006400000c000b */
[----:B01----:R-:W-:Y:S05]  /*4760*/  ENDCOLLECTIVE ;  /* 0x000000000000791b */ /* 0x003fea0003800000 */
.L_x_22818:
[----:B------:R-:W-:Y:S01]  /*4770*/  HFMA2 R12, -RZ, RZ, 0, 2.384185791015625e-07 ;  /* 0x00000004ff0c7431 */ /* 0x000fe200000001ff */
[----:B------:R-:W-:-:S04]  /*4780*/  FMNMX R0, R13, R14, !PT ;  /* 0x0000000e0d007209 */ /* 0x000fc80007800000 */
[----:B------:R-:W-:-:S07]  /*4790*/  MOV R13, R0 ;  /* 0x00000000000d7202 */ /* 0x000fce0000000f00 */
[----:B------:R-:W-:Y:S05]  /*47a0*/  WARPSYNC.COLLECTIVE R15, `(.L_x_22819) ;  /* 0x000000000f087348 */ /* 0x000fea0003c00000 */
[----:B------:R0:W1:Y:S02]  /*47b0*/  SHFL.BFLY P6, R14, R13, R12, R11 ;  /* 0x0c00000c0d0e7389 */ /* 0x00006400000c000b */
[----:B01----:R-:W-:Y:S05]  /*47c0*/  ENDCOLLECTIVE ;  /* 0x000000000000791b */ /* 0x003fea0003800000 */
.L_x_22819:
[----:B------:R-:W-:Y:S02]  /*47d0*/  MOV R12, 0x2 ;  /* 0x00000002000c7802 */ /* 0x000fe40000000f00 */
[----:B------:R-:W-:-:S05]  /*47e0*/  FMNMX R2, R0, R14, !PT ;  /* 0x0000000e00027209 */ /* 0x000fca0007800000 */
[----:B------:R-:W-:-:S07]  /*47f0*/  IMAD.MOV.U32 R13, RZ, RZ, R2 ;  /* 0x000000ffff0d7224 */ /* 0x000fce00078e0002 */
[----:B------:R-:W-:Y:S05]  /*4800*/  WARPSYNC.COLLECTIVE R15, `(.L_x_22820) ;  /* 0x000000000f087348 */ /* 0x000fea0003c00000 */
[----:B------:R0:W1:Y:S02]  /*4810*/  SHFL.BFLY P6, R14, R13, R12, R11 ;  /* 0x0c00000c0d0e7389 */ /* 0x00006400000c000b */
[----:B01----:R-:W-:Y:S05]  /*4820*/  ENDCOLLECTIVE ;  /* 0x000000000000791b */ /* 0x003fea0003800000 */
.L_x_22820:
[----:B------:R-:W-:Y:S01]  /*4830*/  IMAD.MOV.U32 R12, RZ, RZ, 0x1 ;  /* 0x00000001ff0c7424 */ /* 0x000fe200078e00ff */
[----:B------:R-:W-:-:S04]  /*4840*/  FMNMX R3, R2, R14, !PT ;  /* 0x0000000e02037209 */ /* 0x000fc80007800000 */
[----:B------:R-:W-:-:S07]  /*4850*/  MOV R13, R3 ;  /* 0x00000003000d7202 */ /* 0x000fce0000000f00 */
[----:B------:R-:W-:Y:S05]  /*4860*/  WARPSYNC.COLLECTIVE R15, `(.L_x_22821) ;  /* 0x000000000f087348 */ /* 0x000fea0003c00000 */
[----:B------:R0:W1:Y:S02]  /*4870*/  SHFL.BFLY P6, R14, R13, R12, R11 ;  /* 0x0c00000c0d0e7389 */ /* 0x00006400000c000b */
[----:B01----:R-:W-:Y:S05]  /*4880*/  ENDCOLLECTIVE ;  /* 0x000000000000791b */ /* 0x003fea0003800000 */
.L_x_22821:
[----:B------:R-:W-:Y:S01]  /*4890*/  HFMA2 R11, -RZ, RZ, 0.96630859375, -0.0022525787353515625 ;  /* 0x3bbb989dff0b7431 */ /* 0x000fe200000001ff */
        /* <DEDUP_REMOVED lines=26> */
[----:B------:R-:W-:-:S03]  /*4a40*/  IMAD.SHL.U32 R5, R10, 0x800000, RZ ;  /* 0x008000000a057824 */ /* 0x000fc600078e00ff */
        /* <DEDUP_REMOVED lines=151> */
.L_x_22822:
[----:B------:R-:W-:Y:S02]  /*53c0*/  IMAD.MOV.U32 R12, RZ, RZ, 0x8 ;  /* 0x00000008ff0c7424 */ /* 0x000fe400078e00ff */
[----:B------:R-:W-:-:S05]  /*53d0*/  FADD R23, R13, R14 ;  /* 0x0000000e0d177221 */ /* 0x000fca0000000000 */
[----:B------:R-:W-:-:S07]  /*53e0*/  MOV R13, R23 ;  /* 0x00000017000d7202 */ /* 0x000fce0000000f00 */
[----:B------:R-:W-:Y:S05]  /*53f0*/  WARPSYNC.COLLECTIVE R15, `(.L_x_22823) ;  /* 0x000000000f087348 */ /* 0x000fea0003c00000 */
[----:B------:R0:W1:Y:S02]  /*5400*/  SHFL.BFLY P6, R14, R13, R12, R11 ;  /* 0x0c00000c0d0e7389 */ /* 0x00006400000c000b */
[----:B01----:R-:W-:Y:S05]  /*5410*/  ENDCOLLECTIVE ;  /* 0x000000000000791b */ /* 0x003fea0003800000 */
.L_x_22823:
[----:B------:R-:W-:Y:S02]  /*5420*/  HFMA2 R12, -RZ, RZ, 0, 2.384185791015625e-07 ;  /* 0x00000004ff0c7431 */ /* 0x000fe400000001ff */
[----:B------:R-:W-:-:S05]  /*5430*/  FADD R26, R23, R14 ;  /* 0x0000000e171a7221 */ /* 0x000fca0000000000 */
[----:B------:R-:W-:-:S07]  /*5440*/  MOV R13, R26 ;  /* 0x0000001a000d7202 */ /* 0x000fce0000000f00 */
[----:B------:R-:W-:Y:S05]  /*5450*/  WARPSYNC.COLLECTIVE R15, `(.L_x_22824) ;  /* 0x000000000f087348 */ /* 0x000fea0003c00000 */
[----:B------:R0:W1:Y:S02]  /*5460*/  SHFL.BFLY P6, R14, R13, R12, R11 ;  /* 0x0c00000c0d0e7389 */ /* 0x00006400000c000b */
[----:B01----:R-:W-:Y:S05]  /*5470*/  ENDCOLLECTIVE ;  /* 0x000000000000791b */ /* 0x003fea0003800000 */
.L_x_22824:
[----:B------:R-:W-:Y:S01]  /*5480*/  MOV R12, 0x2 ;  /* 0x00000002000c7802 */ /* 0x000fe20000000f00 */
[----:B------:R-:W-:-:S04]  /*5490*/  FADD R27, R26, R14 ;  /* 0x0000000e1a1b7221 */ /* 0x000fc80000000000 */
[----:B------:R-:W-:-:S07]  /*54a0*/  IMAD.MOV.U32 R13, RZ, RZ, R27 ;  /* 0x000000ffff0d7224 */ /* 0x000fce00078e001b */
[----:B------:R-:W-:Y:S05]  /*54b0*/  WARPSYNC.COLLECTIVE R15, `(.L_x_22825) ;  /* 0x000000000f087348 */ /* 0x000fea0003c00000 */
[----:B------:R0:W1:Y:S02]  /*54c0*/  SHFL.BFLY P6, R14, R13, R12, R11 ;  /* 0x0c00000c0d0e7389 */ /* 0x00006400000c000b */
[----:B01----:R-:W-:Y:S05]  /*54d0*/  ENDCOLLECTIVE ;  /* 0x000000000000791b */ /* 0x003fea0003800000 */
.L_x_22825:
[----:B------:R-:W-:Y:S02]  /*54e0*/  IMAD.MOV.U32 R12, RZ, RZ, 0x1 ;  /* 0x00000001ff0c7424 */ /* 0x000fe400078e00ff */
[----:B------:R-:W-:-:S05]  /*54f0*/  FADD R28, R27, R14 ;  /* 0x0000000e1b1c7221 */ /* 0x000fca0000000000 */
[----:B------:R-:W-:-:S07]  /*5500*/  MOV R13, R28 ;  /* 0x0000001c000d7202 */ /* 0x000fce0000000f00 */
[----:B------:R-:W-:Y:S05]  /*5510*/  WARPSYNC.COLLECTIVE R15, `(.L_x_22826) ;  /* 0x000000000f087348 */ /* 0x000fea0003c00000 */
[----:B------:R0:W1:Y:S02]  /*5520*/  SHFL.BFLY P6, R14, R13, R12, R11 ;  /* 0x0c00000c0d0e7389 */ /* 0x00006400000c000b */
[----:B01----:R-:W-:Y:S05]  /*5530*/  ENDCOLLECTIVE ;  /* 0x000000000000791b */ /* 0x003fea0003800000 */
.L_x_22826:
[----:B------:R-:W-:Y:S05]  /*5540*/  BRA `(.L_x_22827) ;  /* 0xffffffdc006c7947 */ /* 0x000fea000383ffff */
        .weak           $__internal_349_$__cuda_sm3x_div_rn_noftz_f32_slowpath
        .type           $__internal_349_$__cuda_sm3x_div_rn_noftz_f32_slowpath,@function
        .size           $__internal_349_$__cuda_sm3x_div_rn_noftz_f32_slowpath,(.L_x_37726 - $__internal_349_$__cuda_sm3x_div_rn_noftz_f32_slowpath)
$__internal_349_$__cuda_sm3x_div_rn_noftz_f32_slowpath:
        /* <DEDUP_REMOVED lines=34> */
.L_x_22829:
        /* <DEDUP_REMOVED lines=51> */
.L_x_22836:
[----:B------:R-:W-:-:S04]  /*5aa0*/  LOP3.LUT R5, R5, 0x80000000, RZ, 0xc0, !PT ;  /* 0x8000000005057812 */ /* 0x000fc800078ec0ff */
[----:B------:R-:W-:Y:S01]  /*5ab0*/  LOP3.LUT R5, R5, 0x7f800000, RZ, 0xfc, !PT ;  /* 0x7f80000005057812 */ /* 0x000fe200078efcff */
[----:B------:R-:W-:Y:S06]  /*5ac0*/  BRA `(.L_x_22837) ;  /* 0x0000000000047947 */ /* 0x000fec0003800000 */
.L_x_22835:
[----:B------:R-:W-:-:S07]  /*5ad0*/  IMAD R5, R36, 0x800000, R5 ;  /* 0x0080000024057824 */ /* 0x000fce00078e0205 */
.L_x_22837:
[----:B------:R-:W-:Y:S05]  /*5ae0*/  BSYNC.RECONVERGENT B2 ;  /* 0x0000000000027941 */ /* 0x000fea0003800200 */
.L_x_22834:
[----:B------:R-:W-:Y:S05]  /*5af0*/  BRA `(.L_x_22838) ;  /* 0x0000000000207947 */ /* 0x000fea0003800000 */
.L_x_22833:
[----:B------:R-:W-:-:S04]  /*5b00*/  LOP3.LUT R5, R12, 0x80000000, R5, 0x48, !PT ;  /* 0x800000000c057812 */ /* 0x000fc800078e4805 */
[----:B------:R-:W-:Y:S01]  /*5b10*/  LOP3.LUT R5, R5, 0x7f800000, RZ, 0xfc, !PT ;  /* 0x7f80000005057812 */ /* 0x000fe200078efcff */
[----:B------:R-:W-:Y:S06]  /*5b20*/  BRA `(.L_x_22838) ;  /* 0x0000000000147947 */ /* 0x000fec0003800000 */
.L_x_22832:
[----:B------:R-:W-:Y:S01]  /*5b30*/  LOP3.LUT R5, R12, 0x80000000, R5, 0x48, !PT ;  /* 0x800000000c057812 */ /* 0x000fe200078e4805 */
[----:B------:R-:W-:Y:S06]  /*5b40*/  BRA `(.L_x_22838) ;  /* 0x00000000000c7947 */ /* 0x000fec0003800000 */
.L_x_22831:
[----:B------:R-:W0:Y:S01]  /*5b50*/  MUFU.RSQ R5, -QNAN ;  /* 0xffc0000000057908 */ /* 0x000e220000001400 */
[----:B------:R-:W-:Y:S05]  /*5b60*/  BRA `(.L_x_22838) ;  /* 0x0000000000047947 */ /* 0x000fea0003800000 */
.L_x_22830:
[----:B------:R-:W-:-:S07]  /*5b70*/  FADD.FTZ R5, R5, R12 ;  /* 0x0000000c05057221 */ /* 0x000fce0000010000 */
.L_x_22838:
[----:B------:R-:W-:Y:S05]  /*5b80*/  BSYNC.RECONVERGENT B1 ;  /* 0x0000000000017941 */ /* 0x000fea0003800200 */
.L_x_22828:
[----:B------:R-:W-:Y:S01]  /*5b90*/  HFMA2 R13, -RZ, RZ, 0, 0 ;  /* 0x00000000ff0d7431 */ /* 0x000fe200000001ff */
[----:B------:R-:W-:-:S04]  /*5ba0*/  MOV R12, R26 ;  /* 0x0000001a000c7202 */ /* 0x000fc80000000f00 */
[----:B0-----:R-:W-:Y:S05]  /*5bb0*/  RET.REL.NODEC R12 `(_Z15SoftmaxWarpImplI22BroadcastScaleMaskLoadIffbLm2EiE11DirectStoreIffEfLi1ELi17ELi32ELi1ELb0EL9Algorithm0EEvT_T0_ll) ;  /* 0xffffffa40c107950 */ /* 0x001fea0003c3ffff */
.L_x_22839:
        /* <DEDUP_REMOVED lines=12> */
.L_x_37726:


//--------------------- .text._Z15SoftmaxWarpImplI22BroadcastScaleMaskLoadIffbLm2EiE11DirectStoreIffEfLi1ELi16ELi32ELi1ELb1EL9Algorithm0EEvT_T0_ll --------------------------
	.section	.text._Z15SoftmaxWarpImplI22BroadcastScaleMaskLoadIffbLm2EiE11DirectStoreIffEfLi1ELi16ELi32ELi1ELb1EL9Algorithm0EEvT_T0_ll,"ax",@progbits
	.align	128
        .global         _Z15SoftmaxWarpImplI22BroadcastScaleMaskLoadIffbLm2EiE11DirectStoreIffEfLi1ELi16ELi32ELi1ELb1EL9Algorithm0EEvT_T0_ll
        .type           _Z15SoftmaxWarpImplI22BroadcastScaleMaskLoadIffbLm2EiE11DirectStoreIffEfLi1ELi16ELi32ELi1ELb1EL9Algorithm0EEvT_T0_ll,@function
        .size           _Z15SoftmaxWarpImplI22BroadcastScaleMaskLoadIffbLm2EiE11DirectStoreIffEfLi1ELi16ELi32ELi1ELb1EL9Algorithm0EEvT_T0_ll,(.L_x_37727 - _Z15SoftmaxWarpImplI22BroadcastScaleMaskLoadIffbLm2EiE11DirectStoreIffEfLi1ELi16ELi32ELi1ELb1EL9Algorithm0EEvT_T0_ll)
        .other          _Z15SoftmaxWarpImplI22BroadcastScaleMaskLoadIffbLm2EiE11DirectStoreIffEfLi1ELi16ELi32ELi1ELb1EL9Algorithm0EEvT_T0_ll,@"STO_CUDA_ENTRY STV_DEFAULT"
_Z15SoftmaxWarpImplI22BroadcastScaleMaskLoadIffbLm2EiE11DirectStoreIffEfLi1ELi16ELi32ELi1ELb1EL9Algorithm0EEvT_T0_ll:
.text._Z15SoftmaxWarpImplI22BroadcastScaleMaskLoadIffbLm2EiE11DirectStoreIffEfLi1ELi16ELi32ELi1ELb1EL9Algorithm0EEvT_T0_ll:
        /* <DEDUP_REMOVED lines=29> */
.L_x_22840:
        /* <DEDUP_REMOVED lines=29> */
.L_x_22907:
[----:B01----:R-:W0:Y:S01]  /*03a0*/  LDC.64 R14, c[0x0][0x3f0] ;  /* 0x0000fc00ff0e7b82 */ /* 0x003e220000000a00 */
        /* <DEDUP_REMOVED lines=65> */
.L_x_22843:
[----:B------:R-:W-:Y:S05]  /*07c0*/  BSYNC.RECONVERGENT B1 ;  /* 0x0000000000017941 */ /* 0x000fea0003800200 */
.L_x_22842:
        /* <DEDUP_REMOVED lines=56> */
.L_x_22845:
[----:B------:R-:W-:Y:S05]  /*0b50*/  BSYNC.RECONVERGENT B1 ;  /* 0x0000000000017941 */ /* 0x000fea0003800200 */
.L_x_22844:
        /* <DEDUP_REMOVED lines=58> */
.L_x_22847:
[----:B------:R-:W-:Y:S05]  /*0f00*/  BSYNC.RECONVERGENT B1 ;  /* 0x0000000000017941 */ /* 0x000fea0003800200 */
.L_x_22846:
        /* <DEDUP_REMOVED lines=56> */
.L_x_22849:
[----:B------:R-:W-:Y:S05]  /*1290*/  BSYNC.RECONVERGENT B1 ;  /* 0x0000000000017941 */ /* 0x000fea0003800200 */
.L_x_22848:
        /* <DEDUP_REMOVED lines=58> */
.L_x_22851:
[----:B------:R-:W-:Y:S05]  /*1640*/  BSYNC.RECONVERGENT B1 ;  /* 0x0000000000017941 */ /* 0x000fea0003800200 */
.L_x_22850:
        /* <DEDUP_REMOVED lines=56> */
.L_x_22853:
[----:B------:R-:W-:Y:S05]  /*19d0*/  BSYNC.RECONVERGENT B1 ;  /* 0x0000000000017941 */ /* 0x000fea0003800200 */
.L_x_22852:
        /* <DEDUP_REMOVED lines=58> */
.L_x_22855:
[----:B------:R-:W-:Y:S05]  /*1d80*/  BSYNC.RECONVERGENT B1 ;  /* 0x0000000000017941 */ /* 0x000fea0003800200 */
.L_x_22854:
        /* <DEDUP_REMOVED lines=56> */
.L_x_22857:
[----:B------:R-:W-:Y:S05]  /*2110*/  BSYNC.RECONVERGENT B1 ;  /* 0x0000000000017941 */ /* 0x000fea0003800200 */
.L_x_22856:
        /* <DEDUP_REMOVED lines=58> */
.L_x_22859:
[----:B------:R-:W-:Y:S05]  /*24c0*/  BSYNC.RECONVERGENT B1 ;  /* 0x0000000000017941 */ /* 0x000fea0003800200 */
.L_x_22858:
        /* <DEDUP_REMOVED lines=56> */
.L_x_22861:
[----:B------:R-:W-:Y:S05]  /*2850*/  BSYNC.RECONVERGENT B1 ;  /* 0x0000000000017941 */ /* 0x000fea0003800200 */
.L_x_22860:
        /* <DEDUP_REMOVED lines=67> */
.L_x_22863:
[----:B------:R-:W-:Y:S05]  /*2c90*/  BSYNC.RECONVERGENT B1 ;  /* 0x0000000000017941 */ /* 0x000fea0003800200 */
.L_x_22862:
        /* <DEDUP_REMOVED lines=54> */
.L_x_22865:
[----:B------:R-:W-:Y:S05]  /*3000*/  BSYNC.RECONVERGENT B1 ;  /* 0x0000000000017941 */ /* 0x000fea0003800200 */
.L_x_22864:
        /* <DEDUP_REMOVED lines=54> */
.L_x_22867:
[----:B------:R-:W-:Y:S05]  /*3370*/  BSYNC.RECONVERGENT B1 ;  /* 0x0000000000017941 */ /* 0x000fea0003800200 */
.L_x_22866:
        /* <DEDUP_REMOVED lines=54> */
.L_x_22869:
[----:B------:R-:W-:Y:S05]  /*36e0*/  BSYNC.RECONVERGENT B1 ;  /* 0x0000000000017941 */ /* 0x000fea0003800200 */
.L_x_22868:
        /* <DEDUP_REMOVED lines=54> */
.L_x_22871:
[----:B------:R-:W-:Y:S05]  /*3a50*/  BSYNC.RECONVERGENT B1 ;  /* 0x0000000000017941 */ /* 0x000fea0003800200 */
.L_x_22870:
        /* <DEDUP_REMOVED lines=54> */
.L_x_22873:
[----:B------:R-:W-:Y:S05]  /*3dc0*/  BSYNC.RECONVERGENT B1 ;  /* 0x0000000000017941 */ /* 0x000fea0003800200 */
.L_x_22872:
        /* <DEDUP_REMOVED lines=32> */
[C---:B------:R-:W-:Y:S01]  /*3fd0*/  FADD R47, -R53.reuse, R32 ;  /* 0x00000020352f7221 */ /* 0x040fe20000000100 */
[C---:B------:R-:W-:Y:S01]  /*3fe0*/  FADD R33, -R53.reuse, R36 ;  /* 0x0000002435217221 */ /* 0x040fe20000000100 */
[----:B------:R-:W-:Y:S01]  /*3ff0*/  FADD R25, -R53, R46 ;  /* 0x0000002e35197221 */ /* 0x000fe20000000100 */
        /* <DEDUP_REMOVED lines=10> */
[----:B------:R-:W-:Y:S01]  /*40a0*/  FADD R35, -R53, R44 ;  /* 0x0000002c35237221 */ /* 0x000fe20000000100 */
[----:B------:R-:W-:Y:S01]  /*40b0*/  FFMA R51, R51, 1.925963033500011079e-08, R30 ;  /* 0x32a5706033337823 */ /* 0x000fe2000000001e */
[----:B------:R-:W-:Y:S01]  /*40c0*/  FADD R30, R14, -12583039 ;  /* 0xcb40007f0e1e7421 */ /* 0x000fe20000000000 */
[-C--:B------:R-:W-:Y:S01]  /*40d0*/  FFMA.SAT R34, R45, R12.reuse, 0.5 ;  /* 0x3f0000002d227423 */ /* 0x080fe2000000200c */
[-C--:B------:R-:W-:Y:S01]  /*40e0*/  FFMA.SAT R44, R33, R12.reuse, 0.5 ;  /* 0x3f000000212c7423 */ /* 0x080fe2000000200c */
[----:B------:R-:W-:Y:S01]  /*40f0*/  FADD R27, -R53, R52 ;  /* 0x00000034351b7221 */ /* 0x000fe20000000100 */
[----:B------:R-:W-:Y:S01]  /*4100*/  FFMA R32, R47, 1.4426950216293334961, -R30 ;  /* 0x3fb8aa3b2f207823 */ /* 0x000fe2000000081e */
[-C--:B------:R-:W-:Y:S01]  /*4110*/  FFMA.RM R30, R34, R11.reuse, 12582913 ;  /* 0x4b400001221e7423 */ /* 0x080fe2000000400b */
[----:B------:R-:W-:Y:S01]  /*4120*/  FFMA.RM R31, R44, R11, 12582913 ;  /* 0x4b4000012c1f7423 */ /* 0x000fe2000000400b */
        /* <DEDUP_REMOVED lines=8> */
[----:B------:R-:W-:Y:S01]  /*41b0*/  MUFU.EX2 R53, R36 ;  /* 0x0000002400357308 */ /* 0x000fe20000000800 */
[----:B------:R-:W-:Y:S01]  /*41c0*/  FFMA R50, R49, 1.925963033500011079e-08, R50 ;  /* 0x32a5706031327823 */ /* 0x000fe20000000032 */
[----:B------:R-:W-:Y:S01]  /*41d0*/  FFMA R45, R45, 1.925963033500011079e-08, R32 ;  /* 0x32a570602d2d7823 */ /* 0x000fe20000000020 */
[-C--:B------:R-:W-:Y:S01]  /*41e0*/  FFMA.SAT R32, R39, R12.reuse, 0.5 ;  /* 0x3f00000027207423 */ /* 0x080fe2000000200c */
[----:B------:R-:W-:Y:S01]  /*41f0*/  FFMA R44, R33, 1.925963033500011079e-08, R34 ;  /* 0x32a57060212c7823 */ /* 0x000fe20000000022 */
[----:B------:R-:W-:Y:S01]  /*4200*/  FFMA.SAT R34, R43, R12, 0.5 ;  /* 0x3f0000002b227423 */ /* 0x000fe2000000200c */
[----:B------:R-:W-:-:S02]  /*4210*/  IMAD.SHL.U32 R26, R26, 0x800000, RZ ;  /* 0x008000001a1a7824 */ /* 0x000fc400078e00ff */
[-C--:B------:R-:W-:Y:S01]  /*4220*/  FFMA.RM R32, R32, R11.reuse, 12582913 ;  /* 0x4b40000120207423 */ /* 0x080fe2000000400b */
[----:B------:R-:W0:Y:S01]  /*4230*/  MUFU.EX2 R49, R46 ;  /* 0x0000002e00317308 */ /* 0x000e220000000800 */
[----:B------:R-:W-:Y:S01]  /*4240*/  FFMA.RM R33, R34, R11, 12582913 ;  /* 0x4b40000122217423 */ /* 0x000fe2000000400b */
[----:B------:R-:W-:Y:S01]  /*4250*/  SHF.L.U32 R28, R28, 0x17, RZ ;  /* 0x000000171c1c7819 */ /* 0x000fe200000006ff */
[----:B------:R-:W-:Y:S01]  /*4260*/  FADD R34, R32, -12583039 ;  /* 0xcb40007f20227421 */ /* 0x000fe20000000000 */
[----:B------:R-:W-:Y:S01]  /*4270*/  SHF.L.U32 R38, R38, 0x17, RZ ;  /* 0x0000001726267819 */ /* 0x000fe200000006ff */
[----:B------:R-:W-:Y:S01]  /*4280*/  FADD R48, R33, -12583039 ;  /* 0xcb40007f21307421 */ /* 0x000fe20000000000 */
[----:B------:R-:W-:Y:S02]  /*4290*/  IMAD.SHL.U32 R14, R14, 0x800000, RZ ;  /* 0x008000000e0e7824 */ /* 0x000fe400078e00ff */
[----:B------:R-:W-:Y:S01]  /*42a0*/  FFMA R34, R39, 1.4426950216293334961, -R34 ;  /* 0x3fb8aa3b27227823 */ /* 0x000fe20000000822 */
[----:B------:R-:W-:Y:S01]  /*42b0*/  MUFU.EX2 R51, R51 ;  /* 0x0000003300337308 */ /* 0x000fe20000000800 */
[----:B------:R-:W-:Y:S01]  /*42c0*/  FFMA R52, R43, 1.4426950216293334961, -R48 ;  /* 0x3fb8aa3b2b347823 */ /* 0x000fe20000000830 */
[----:B------:R-:W-:-:S02]  /*42d0*/  IMAD.SHL.U32 R30, R30, 0x800000, RZ ;  /* 0x008000001e1e7824 */ /* 0x000fc400078e00ff */
[----:B------:R-:W-:Y:S01]  /*42e0*/  FFMA R48, R39, 1.925963033500011079e-08, R34 ;  /* 0x32a5706027307823 */ /* 0x000fe20000000022 */
[-C--:B------:R-:W-:Y:S01]  /*42f0*/  FFMA.SAT R34, R35, R12.reuse, 0.5 ;  /* 0x3f00000023227423 */ /* 0x080fe2000000200c */
[----:B------:R-:W-:Y:S01]  /*4300*/  FFMA R43, R43, 1.925963033500011079e-08, R52 ;  /* 0x32a570602b2b7823 */ /* 0x000fe20000000034 */
[----:B------:R-:W-:Y:S01]  /*4310*/  SHF.L.U32 R31, R31, 0x17, RZ ;  /* 0x000000171f1f7819 */ /* 0x000fe200000006ff */
[----:B------:R-:W-:Y:S01]  /*4320*/  FFMA.SAT R54, R13, R12, 0.5 ;  /* 0x3f0000000d367423 */ /* 0x000fe2000000200c */
[----:B------:R-:W-:Y:S01]  /*4330*/  FFMA.RM R34, R34, R11, 12582913 ;  /* 0x4b40000122227423 */ /* 0x000fe2000000400b */
[----:B0-----:R-:W-:Y:S01]  /*4340*/  FMUL R28, R28, R49 ;  /* 0x000000311c1c7220 */ /* 0x001fe20000400000 */
[----:B------:R-:W-:Y:S02]  /*4350*/  MUFU.EX2 R47, R47 ;  /* 0x0000002f002f7308 */ /* 0x000fe40000000800 */
[C---:B------:R-:W-:Y:S01]  /*4360*/  FADD R52, R34.reuse, -12583039 ;  /* 0xcb40007f22347421 */ /* 0x040fe20000000000 */
[----:B------:R-:W-:-:S03]  /*4370*/  SHF.L.U32 R34, R34, 0x17, RZ ;  /* 0x0000001722227819 */ /* 0x000fc600000006ff */
[C---:B------:R-:W-:Y:S02]  /*4380*/  FFMA R52, R35.reuse, 1.4426950216293334961, -R52 ;  /* 0x3fb8aa3b23347823 */ /* 0x040fe40000000834 */
[----:B------:R-:W0:Y:S02]  /*4390*/  MUFU.EX2 R45, R45 ;  /* 0x0000002d002d7308 */ /* 0x000e240000000800 */
[----:B------:R-:W-:Y:S01]  /*43a0*/  FFMA R39, R35, 1.925963033500011079e-08, R52 ;  /* 0x32a5706023277823 */ /* 0x000fe20000000034 */
[----:B------:R-:W-:-:S04]  /*43b0*/  FFMA.SAT R52, R25, R12, 0.5 ;  /* 0x3f00000019347423 */ /* 0x000fc8000000200c */
[----:B------:R-:W-:Y:S01]  /*43c0*/  FFMA.RM R35, R52, R11, 12582913 ;  /* 0x4b40000134237423 */ /* 0x000fe2000000400b */
[----:B------:R-:W-:Y:S03]  /*43d0*/  MUFU.EX2 R48, R48 ;  /* 0x0000003000307308 */ /* 0x000fe60000000800 */
[C---:B------:R-:W-:Y:S01]  /*43e0*/  FADD R52, R35.reuse, -12583039 ;  /* 0xcb40007f23347421 */ /* 0x040fe20000000000 */
[----:B------:R-:W-:-:S03]  /*43f0*/  IMAD.SHL.U32 R35, R35, 0x800000, RZ ;  /* 0x0080000023237824 */ /* 0x000fc600078e00ff */
[----:B------:R-:W-:Y:S01]  /*4400*/  FFMA R46, R25, 1.4426950216293334961, -R52 ;  /* 0x3fb8aa3b192e7823 */ /* 0x000fe20000000834 */
[-C--:B------:R-:W-:Y:S01]  /*4410*/  FFMA.SAT R52, R27, R12.reuse, 0.5 ;  /* 0x3f0000001b347423 */ /* 0x080fe2000000200c */
[----:B------:R-:W1:Y:S01]  /*4420*/  MUFU.EX2 R44, R44 ;  /* 0x0000002c002c7308 */ /* 0x000e620000000800 */
[----:B0-----:R-:W-:Y:S01]  /*4430*/  FMUL R30, R30, R45 ;  /* 0x0000002d1e1e7220 */ /* 0x001fe20000400000 */
[----:B------:R-:W-:Y:S01]  /*4440*/  FFMA R46, R25, 1.925963033500011079e-08, R46 ;  /* 0x32a57060192e7823 */ /* 0x000fe2000000002e */
[----:B------:R-:W-:Y:S01]  /*4450*/  FMUL R25, R26, R53 ;  /* 0x000000351a197220 */ /* 0x000fe20000400000 */
[----:B------:R-:W-:-:S04]  /*4460*/  FFMA.SAT R26, R37, R12, 0.5 ;  /* 0x3f000000251a7423 */ /* 0x000fc8000000200c */
[----:B------:R-:W-:Y:S01]  /*4470*/  FFMA.RM R36, R26, R11, 12582913 ;  /* 0x4b4000011a247423 */ /* 0x000fe2000000400b */
[----:B------:R-:W0:Y:S03]  /*4480*/  MUFU.EX2 R53, R50 ;  /* 0x0000003200357308 */ /* 0x000e260000000800 */
[C---:B------:R-:W-:Y:S01]  /*4490*/  FADD R26, R36.reuse, -12583039 ;  /* 0xcb40007f241a7421 */ /* 0x040fe20000000000 */
[----:B------:R-:W-:-:S03]  /*44a0*/  IMAD.SHL.U32 R36, R36, 0x800000, RZ ;  /* 0x0080000024247824 */ /* 0x000fc600078e00ff */
[----:B------:R-:W-:Y:S01]  /*44b0*/  FFMA R26, R37, 1.4426950216293334961, -R26 ;  /* 0x3fb8aa3b251a7823 */ /* 0x000fe2000000081a */
[----:B------:R-:W2:Y:S01]  /*44c0*/  MUFU.EX2 R43, R43 ;  /* 0x0000002b002b7308 */ /* 0x000ea20000000800 */
[----:B-1----:R-:W-:Y:S01]  /*44d0*/  FMUL R31, R31, R44 ;  /* 0x0000002c1f1f7220 */ /* 0x002fe20000400000 */
[----:B------:R-:W-:Y:S02]  /*44e0*/  IMAD.SHL.U32 R44, R33, 0x800000, RZ ;  /* 0x00800000212c7824 */ /* 0x000fe400078e00ff */
[----:B------:R-:W-:Y:S01]  /*44f0*/  FFMA R49, R37, 1.925963033500011079e-08, R26 ;  /* 0x32a5706025317823 */ /* 0x000fe2000000001a */
[----:B------:R-:W-:Y:S01]  /*4500*/  FFMA.RM R37, R52, R11, 12582913 ;  /* 0x4b40000134257423 */ /* 0x000fe2000000400b */
[----:B------:R-:W-:Y:S02]  /*4510*/  IMAD.SHL.U32 R26, R42, 0x800000, RZ ;  /* 0x008000002a1a7824 */ /* 0x000fe400078e00ff */
[----:B------:R-:W-:Y:S01]  /*4520*/  FFMA.SAT R52, R15, R12, 0.5 ;  /* 0x3f0000000f347423 */ /* 0x000fe2000000200c */
[C---:B------:R-:W-:Y:S01]  /*4530*/  FADD R42, R37.reuse, -12583039 ;  /* 0xcb40007f252a7421 */ /* 0x040fe20000000000 */
[----:B0-----:R-:W-:Y:S01]  /*4540*/  FMUL R26, R26, R53 ;  /* 0x000000351a1a7220 */ /* 0x001fe20000400000 */
[----:B------:R-:W0:Y:S01]  /*4550*/  MUFU.EX2 R39, R39 ;  /* 0x0000002700277308 */ /* 0x000e220000000800 */
[----:B------:R-:W-:Y:S01]  /*4560*/  SHF.L.U32 R37, R37, 0x17, RZ ;  /* 0x0000001725257819 */ /* 0x000fe200000006ff */
[----:B------:R-:W-:-:S04]  /*4570*/  FFMA R42, R27, 1.4426950216293334961, -R42 ;  /* 0x3fb8aa3b1b2a7823 */ /* 0x000fc8000000082a */
[----:B------:R-:W-:Y:S01]  /*4580*/  FFMA R42, R27, 1.925963033500011079e-08, R42 ;  /* 0x32a570601b2a7823 */ /* 0x000fe2000000002a */
[----:B------:R-:W-:Y:S01]  /*4590*/  FMUL R27, R38, R51 ;  /* 0x00000033261b7220 */ /* 0x000fe20000400000 */
[----:B------:R-:W-:Y:S01]  /*45a0*/  FFMA.SAT R38, R29, R12, 0.5 ;  /* 0x3f0000001d267423 */ /* 0x000fe2000000200c */
[----:B------:R-:W-:Y:S01]  /*45b0*/  FFMA.RM R12, R52, R11, 12582913 ;  /* 0x4b400001340c7423 */ /* 0x000fe2000000400b */
[----:B------:R-:W1:Y:S01]  /*45c0*/  MUFU.EX2 R46, R46 ;  /* 0x0000002e002e7308 */ /* 0x000e620000000800 */
[----:B--2---:R-:W-:Y:S01]  /*45d0*/  FMUL R33, R44, R43 ;  /* 0x0000002b2c217220 */ /* 0x004fe20000400000 */
[-C--:B------:R-:W-:Y:S01]  /*45e0*/  FFMA.RM R38, R38, R11.reuse, 12582913 ;  /* 0x4b40000126267423 */ /* 0x080fe2000000400b */
[----:B------:R-:W-:Y:S01]  /*45f0*/  FFMA.RM R11, R54, R11, 12582913 ;  /* 0x4b400001360b7423 */ /* 0x000fe2000000400b */
[C---:B------:R-:W-:Y:S01]  /*4600*/  FADD R52, R12.reuse, -12583039 ;  /* 0xcb40007f0c347421 */ /* 0x040fe20000000000 */
[----:B------:R-:W-:Y:S02]  /*4610*/  IMAD.SHL.U32 R12, R12, 0x800000, RZ ;  /* 0x008000000c0c7824 */ /* 0x000fe400078e00ff */
[----:B------:R-:W-:Y:S01]  /*4620*/  FADD R50, R38, -12583039 ;  /* 0xcb40007f26327421 */ /* 0x000fe20000000000 */
[----:B------:R-:W-:Y:S01]  /*4630*/  FADD R44, R11, -12583039 ;  /* 0xcb40007f0b2c7421 */ /* 0x000fe20000000000 */
[----:B------:R-:W2:Y:S01]  /*4640*/  MUFU.EX2 R49, R49 ;  /* 0x0000003100317308 */ /* 0x000ea20000000800 */
[----:B------:R-:W-:Y:S01]  /*4650*/  FFMA R52, R15, 1.4426950216293334961, -R52 ;  /* 0x3fb8aa3b0f347823 */ /* 0x000fe20000000834 */
[----:B------:R-:W-:Y:S01]  /*4660*/  FFMA R50, R29, 1.4426950216293334961, -R50 ;  /* 0x3fb8aa3b1d327823 */ /* 0x000fe20000000832 */
[----:B------:R-:W-:Y:S01]  /*4670*/  FFMA R44, R13, 1.4426950216293334961, -R44 ;  /* 0x3fb8aa3b0d2c7823 */ /* 0x000fe2000000082c */
[----:B0-----:R-:W-:Y:S01]  /*4680*/  FMUL R34, R34, R39 ;  /* 0x0000002722227220 */ /* 0x001fe20000400000 */
[----:B------:R-:W-:Y:S01]  /*4690*/  FFMA R15, R15, 1.925963033500011079e-08, R52 ;  /* 0x32a570600f0f7823 */ /* 0x000fe20000000034 */
[----:B------:R-:W-:Y:S01]  /*46a0*/  FFMA R50, R29, 1.925963033500011079e-08, R50 ;  /* 0x32a570601d327823 */ /* 0x000fe20000000032 */
[----:B------:R-:W-:Y:S01]  /*46b0*/  FMUL R29, R14, R47 ;  /* 0x0000002f0e1d7220 */ /* 0x000fe20000400000 */
[----:B------:R-:W-:Y:S01]  /*46c0*/  FADD R14, RZ, R28 ;  /* 0x0000001cff0e7221 */ /* 0x000fe20000000000 */
[----:B------:R-:W0:Y:S01]  /*46d0*/  MUFU.EX2 R42, R42 ;  /* 0x0000002a002a7308 */ /* 0x000e220000000800 */
[----:B------:R-:W-:Y:S01]  /*46e0*/  FFMA R44, R13, 1.925963033500011079e-08, R44 ;  /* 0x32a570600d2c7823 */ /* 0x000fe2000000002c */
[----:B-1----:R-:W-:Y:S01]  /*46f0*/  FMUL R35, R35, R46 ;  /* 0x0000002e23237220 */ /* 0x002fe20000400000 */
[----:B------:R-:W-:Y:S01]  /*4700*/  FADD R45, R14, R25 ;  /* 0x000000190e2d7221 */ /* 0x000fe20000000000 */
[----:B------:R-:W-:Y:S01]  /*4710*/  IMAD.SHL.U32 R38, R38, 0x800000, RZ ;  /* 0x0080000026267824 */ /* 0x000fe200078e00ff */
[----:B------:R-:W-:-:S02]  /*4720*/  SHF.L.U32 R11, R11, 0x17, RZ ;  /* 0x000000170b0b7819 */ /* 0x000fc400000006ff */
[----:B------:R-:W-:Y:S01]  /*4730*/  FADD R14, R45, R26 ;  /* 0x0000001a2d0e7221 */ /* 0x000fe20000000000 */
[----:B------:R-:W-:Y:S01]  /*4740*/  IMAD.SHL.U32 R45, R32, 0x800000, RZ ;  /* 0x00800000202d7824 */ /* 0x000fe200078e00ff */
[----:B------:R-:W1:Y:S01]  /*4750*/  MUFU.EX2 R15, R15 ;  /* 0x0000000f000f7308 */ /* 0x000e620000000800 */
[----:B--2---:R-:W-:Y:S01]  /*4760*/  FMUL R36, R36, R49 ;  /* 0x0000003124247220 */ /* 0x004fe20000400000 */
[----:B------:R-:W-:Y:S01]  /*4770*/  FADD R14, R14, R27 ;  /* 0x0000001b0e0e7221 */ /* 0x000fe20000000000 */
[----:B------:R-:W-:-:S03]  /*4780*/  FMUL R32, R45, R48 ;  /* 0x000000302d207220 */ /* 0x000fc60000400000 */
[----:B------:R-:W-:Y:S02]  /*4790*/  FADD R45, R14, R29 ;  /* 0x0000001d0e2d7221 */ /* 0x000fe40000000000 */
[----:B------:R-:W2:Y:S01]  /*47a0*/  MUFU.EX2 R44, R44 ;  /* 0x0000002c002c7308 */ /* 0x000ea20000000800 */
[----:B0-----:R-:W-:Y:S01]  /*47b0*/  FMUL R37, R37, R42 ;  /* 0x0000002a25257220 */ /* 0x001fe20000400000 */
[----:B------:R-:W-:-:S04]  /*47c0*/  FADD R14, R45, R30 ;  /* 0x0000001e2d0e7221 */ /* 0x000fc80000000000 */
[----:B------:R-:W-:Y:S02]  /*47d0*/  FADD R43, R14, R31 ;  /* 0x0000001f0e2b7221 */ /* 0x000fe40000000000 */
[----:B------:R-:W0:Y:S01]  /*47e0*/  MUFU.EX2 R45, R50 ;  /* 0x00000032002d7308 */ /* 0x000e220000000800 */
[----:B-1----:R-:W-:Y:S01]  /*47f0*/  FMUL R42, R12, R15 ;  /* 0x0000000f0c2a7220 */ /* 0x002fe20000400000 */
[----:B------:R-:W-:-:S04]  /*4800*/  FADD R14, R43, R32 ;  /* 0x000000202b0e7221 */ /* 0x000fc80000000000 */
[----:B------:R-:W-:-:S04]  /*4810*/  FADD R39, R14, R33 ;  /* 0x000000210e277221 */ /* 0x000fc80000000000 */
[----:B------:R-:W-:Y:S01]  /*4820*/  FADD R14, R39, R34 ;  /* 0x00000022270e7221 */ /* 0x000fe20000000000 */
[----:B--2---:R-:W-:-:S03]  /*4830*/  FMUL R39, R11, R44 ;  /* 0x0000002c0b277220 */ /* 0x004fc60000400000 */
        /* <DEDUP_REMOVED lines=16> */
.L_x_22919:
        /* <DEDUP_REMOVED lines=12> */
[----:B0-----:R-:W-:Y:S05]  /*4a00*/  CALL.REL.NOINC `($__internal_350_$__cuda_sm3x_div_rn_noftz_f32_slowpath) ;  /* 0x0000002000887944 */ /* 0x001fea0003c00000 */
[----:B------:R-:W-:-:S07]  /*4a10*/  MOV R43, R11 ;  /* 0x0000000b002b7202 */ /* 0x000fce0000000f00 */
.L_x_22876:
[----:B------:R-:W-:Y:S05]  /*4a20*/  BSYNC.RECONVERGENT B3 ;  /* 0x0000000000037941 */ /* 0x000fea0003800200 */
.L_x_22875:
        /* <DEDUP_REMOVED lines=12> */
[----:B0-----:R-:W-:Y:S05]  /*4af0*/  CALL.REL.NOINC `($__internal_350_$__cuda_sm3x_div_rn_noftz_f32_slowpath) ;  /* 0x00000020004c7944 */ /* 0x001fea0003c00000 */
[----:B------:R-:W-:-:S07]  /*4b00*/  IMAD.MOV.U32 R45, RZ, RZ, R11 ;  /* 0x000000ffff2d7224 */ /* 0x000fce00078e000b */
.L_x_22878:
[----:B------:R-:W-:Y:S05]  /*4b10*/  BSYNC.RECONVERGENT B3 ;  /* 0x0000000000037941 */ /* 0x000fea0003800200 */
.L_x_22877:
        /* <DEDUP_REMOVED lines=12> */
[----:B0-----:R-:W-:Y:S05]  /*4be0*/  CALL.REL.NOINC `($__internal_350_$__cuda_sm3x_div_rn_noftz_f32_slowpath) ;  /* 0x0000002000107944 */ /* 0x001fea0003c00000 */
[----:B------:R-:W-:-:S07]  /*4bf0*/  MOV R25, R11 ;  /* 0x0000000b00197202 */ /* 0x000fce0000000f00 */
.L_x_22880:
[----:B------:R-:W-:Y:S05]  /*4c00*/  BSYNC.RECONVERGENT B3 ;  /* 0x0000000000037941 */ /* 0x000fea0003800200 */
.L_x_22879:
        /* <DEDUP_REMOVED lines=14> */
.L_x_22882:
[----:B------:R-:W-:Y:S05]  /*4cf0*/  BSYNC.RECONVERGENT B3 ;  /* 0x0000000000037941 */ /* 0x000fea0003800200 */
.L_x_22881:
        /* <DEDUP_REMOVED lines=14> */
.L_x_22884:
[----:B------:R-:W-:Y:S05]  /*4de0*/  BSYNC.RECONVERGENT B3 ;  /* 0x0000000000037941 */ /* 0x000fea0003800200 */
.L_x_22883:
        /* <DEDUP_REMOVED lines=14> */
.L_x_22886:
[----:B------:R-:W-:Y:S05]  /*4ed0*/  BSYNC.RECONVERGENT B3 ;  /* 0x0000000000037941 */ /* 0x000fea0003800200 */
.L_x_22885:
        /* <DEDUP_REMOVED lines=14> */
.L_x_22888:
[----:B------:R-:W-:Y:S05]  /*4fc0*/  BSYNC.RECONVERGENT B3 ;  /* 0x0000000000037941 */ /* 0x000fea0003800200 */
.L_x_22887:
        /* <DEDUP_REMOVED lines=14> */
.L_x_22890:
[----:B------:R-:W-:Y:S05]  /*50b0*/  BSYNC.RECONVERGENT B3 ;  /* 0x0000000000037941 */ /* 0x000fea0003800200 */
.L_x_22889:
        /* <DEDUP_REMOVED lines=14> */
.L_x_22892:
[----:B------:R-:W-:Y:S05]  /*51a0*/  BSYNC.RECONVERGENT B3 ;  /* 0x0000000000037941 */ /* 0x000fea0003800200 */
.L_x_22891:
        /* <DEDUP_REMOVED lines=14> */
.L_x_22894:
[----:B------:R-:W-:Y:S05]  /*5290*/  BSYNC.RECONVERGENT B3 ;  /* 0x0000000000037941 */ /* 0x000fea0003800200 */
.L_x_22893:
        /* <DEDUP_REMOVED lines=14> */
.L_x_22896:
[----:B------:R-:W-:Y:S05]  /*5380*/  BSYNC.RECONVERGENT B3 ;  /* 0x0000000000037941 */ /* 0x000fea0003800200 */
.L_x_22895:
        /* <DEDUP_REMOVED lines=14> */
.L_x_22898:
[----:B------:R-:W-:Y:S05]  /*5470*/  BSYNC.RECONVERGENT B3 ;  /* 0x0000000000037941 */ /* 0x000fea0003800200 */
.L_x_22897:
        /* <DEDUP_REMOVED lines=14> */
.L_x_22900:
[----:B------:R-:W-:Y:S05]  /*5560*/  BSYNC.RECONVERGENT B3 ;  /* 0x0000000000037941 */ /* 0x000fea0003800200 */
.L_x_22899:
        /* <DEDUP_REMOVED lines=14> */
.L_x_22902:
[----:B------:R-:W-:Y:S05]  /*5650*/  BSYNC.RECONVERGENT B3 ;  /* 0x0000000000037941 */ /* 0x000fea0003800200 */
.L_x_22901:
        /* <DEDUP_REMOVED lines=14> */
.L_x_22904:
[----:B------:R-:W-:Y:S05]  /*5740*/  BSYNC.RECONVERGENT B3 ;  /* 0x0000000000037941 */ /* 0x000fea0003800200 */
.L_x_22903:
        /* <DEDUP_REMOVED lines=13> */
.L_x_22906:
[----:B------:R-:W-:Y:S05]  /*5820*/  BSYNC.RECONVERGENT B3 ;  /* 0x0000000000037941 */ /* 0x000fea0003800200 */
.L_x_22905:
[----:B------:R-:W-:Y:S02]  /*5830*/  HFMA2 R13, -RZ, RZ, 0, 0 ;  /* 0x00000000ff0d7431 */ /* 0x000fe400000001ff */
[----:B------:R-:W-:Y:S01]  /*5840*/  IMAD R14, R5, UR46, RZ ;  /* 0x0000002e050e7c24 */ /* 0x000fe2000f8e02ff */
[----:B------:R-:W-:Y:S01]  /*5850*/  ISETP.GE.U32.AND P1, PT, R4, UR42, PT ;  /* 0x0000002a04007c0c */ /* 0x000fe2000bf26070 */
[----:B------:R-:W-:Y:S01]  /*5860*/  IMAD.MOV.U32 R12, RZ, RZ, R2 ;  /* 0x000000ffff0c7224 */ /* 0x000fe200078e0002 */
[----:B------:R-:W-:Y:S01]  /*5870*/  @!P0 R2UR UR4, R40 ;  /* 0x00000000280482ca */ /* 0x000fe200000e0000 */
[----:B------:R-:W-:Y:S01]  /*5880*/  IMAD R15, R3, UR47, R14 ;  /* 0x0000002f030f7c24 */ /* 0x000fe2000f8e020e */
        /* <DEDUP_REMOVED lines=8> */
[----:B------:R-:W-:-:S03]  /*5910*/  LEA.HI.X R15, R12, UR49, R13, 0x2, P1 ;  /* 0x000000310c0f7c11 */ /* 0x000fc600088f140d */
[----:B------:R-:W-:Y:S02]  /*5920*/  @!P2 R2UR UR6, R40 ;  /* 0x000000002806a2ca */ /* 0x000fe400000e0000 */
[----:B------:R-:W-:Y:S01]  /*5930*/  @!P2 R2UR UR7, R41 ;  /* 0x000000002907a2ca */ /* 0x000fe200000e0000 */
[----:B------:R1:W-:Y:S01]  /*5940*/  @!P0 STG.E desc[UR4][R14.64], R43 ;  /* 0x0000002b0e008986 */ /* 0x0003e2000c101904 */
[----:B------:R-:W-:Y:S02]  /*5950*/  ISETP.GE.U32.AND P0, PT, R17, UR42, PT ;  /* 0x0000002a11007c0c */ /* 0x000fe4000bf06070 */
[----:B------:R-:W-:Y:S02]  /*5960*/  ISETP.GE.U32.AND P1, PT, R6, UR42, PT ;  /* 0x0000002a06007c0c */ /* 0x000fe4000bf26070 */
[----:B------:R-:W-:Y:S02]  /*5970*/  ISETP.GE.AND.EX P0, PT, RZ, UR43, PT, P0 ;  /* 0x0000002bff007c0c */ /* 0x000fe4000bf06300 */
[----:B------:R-:W-:-:S02]  /*5980*/  ISETP.GE.AND.EX P1, PT, RZ, UR43, PT, P1 ;  /* 0x0000002bff007c0c */ /* 0x000fc4000bf26310 */
[----:B------:R-:W-:Y:S02]  /*5990*/  ISETP.GE.U32.AND P3, PT, R10, UR42, PT ;  /* 0x0000002a0a007c0c */ /* 0x000fe4000bf66070 */
[----:B------:R-:W-:Y:S01]  /*59a0*/  ISETP.GE.AND.EX P6, PT, RZ, UR43, PT, P6 ;  /* 0x0000002bff007c0c */ /* 0x000fe2000bfc6360 */
[----:B------:R1:W-:Y:S01]  /*59b0*/  @!P2 STG.E desc[UR6][R14.64+0x80], R45 ;  /* 0x0000802d0e00a986 */ /* 0x0003e2000c101906 */
[----:B------:R-:W-:Y:S02]  /*59c0*/  ISETP.GE.U32.AND P2, PT, R16, UR42, PT ;  /* 0x0000002a10007c0c */ /* 0x000fe4000bf46070 */
        /* <DEDUP_REMOVED lines=11> */
[----:B------:R-:W-:Y:S02]  /*5a80*/  ISETP.GE.U32.AND P0, PT, R18, UR42, PT ;  /* 0x0000002a12007c0c */ /* 0x000fe4000bf06070 */
[C---:B------:R-:W-:Y:S02]  /*5a90*/  @!P5 R2UR UR8, R40.reuse ;  /* 0x000000002808d2ca */ /* 0x040fe400000e0000 */
[----:B------:R-:W-:Y:S02]  /*5aa0*/  ISETP.GE.AND.EX P0, PT, RZ, UR43, PT, P0 ;  /* 0x0000002bff007c0c */ /* 0x000fe4000bf06300 */
[----:B------:R-:W-:Y:S01]  /*5ab0*/  @!P5 R2UR UR9, R41 ;  /* 0x000000002909d2ca */ /* 0x000fe200000e0000 */
[----:B------:R1:W-:Y:S01]  /*5ac0*/  @!P1 STG.E desc[UR4][R14.64+0x100], R25 ;  /* 0x000100190e009986 */ /* 0x0003e2000c101904 */
[----:B------:R-:W-:-:S02]  /*5ad0*/  @!P4 R2UR UR10, R40 ;  /* 0x00000000280ac2ca */ /* 0x000fc400000e0000 */
        /* <DEDUP_REMOVED lines=49> */
.L_x_22841:
[----:B------:R-:W-:Y:S05]  /*5df0*/  EXIT ;  /* 0x000000000000794d */ /* 0x000fea0003800000 */
.L_x_22874:
[----:B------:R-:W-:Y:S01]  /*5e00*/  BSSY B1, `(.L_x_22908) ;  /* 0x0000007000017945 */ /* 0x000fe20003800000 */
[----:B------:R-:W-:Y:S01]  /*5e10*/  MOV R12, 0x10 ;  /* 0x00000010000c7802 */ /* 0x000fe20000000f00 */
[----:B------:R-:W-:Y:S01]  /*5e20*/  IMAD.MOV.U32 R11, RZ, RZ, 0x1f ;  /* 0x0000001fff0b7424 */ /* 0x000fe200078e00ff */
[----:B------:R-:W-:-:S07]  /*5e30*/  MOV R15, 0xffffffff ;  /* 0xffffffff000f7802 */ /* 0x000fce0000000f00 */
[----:B------:R-:W-:Y:S05]  /*5e40*/  WARPSYNC.COLLECTIVE R15, `(.L_x_22909) ;  /* 0x000000000f087348 */ /* 0x000fea0003c00000 */
[----:B------:R0:W1:Y:S02]  /*5e50*/  SHFL.BFLY P6, R14, R13, R12, R11 ;  /* 0x0c00000c0d0e7389 */ /* 0x00006400000c000b */
[----:B01----:R-:W-:Y:S05]  /*5e60*/  ENDCOLLECTIVE ;  /* 0x000000000000791b */ /* 0x003fea0003800000 */
.L_x_22909:
[----:B------:R-:W-:Y:S05]  /*5e70*/  BSYNC B1 ;  /* 0x0000000000017941 */ /* 0x000fea0003800000 */
.L_x_22908:
[----:B------:R-:W-:Y:S01]  /*5e80*/  HFMA2 R11, -RZ, RZ, 0, 1.847743988037109375e-06 ;  /* 0x0000001fff0b7431 */ /* 0x000fe200000001ff */
[----:B------:R-:W-:Y:S01]  /*5e90*/  FMNMX R13, R14, R13, !PT ;  /* 0x0000000d0e0d7209 */ /* 0x000fe20007800000 */
[----:B------:R-:W-:Y:S02]  /*5ea0*/  IMAD.MOV.U32 R12, RZ, RZ, 0x8 ;  /* 0x00000008ff0c7424 */ /* 0x000fe400078e00ff */
[----:B------:R-:W-:-:S07]  /*5eb0*/  IMAD.MOV.U32 R15, RZ, RZ, -0x1 ;  /* 0xffffffffff0f7424 */ /* 0x000fce00078e00ff */
[----:B------:R-:W-:Y:S05]  /*5ec0*/  WARPSYNC.COLLECTIVE R15, `(.L_x_22910) ;  /* 0x000000000f087348 */ /* 0x000fea0003c00000 */
[----:B------:R0:W1:Y:S02]  /*5ed0*/  SHFL.BFLY P6, R14, R13, R12, R11 ;  /* 0x0c00000c0d0e7389 */ /* 0x00006400000c000b */
[----:B01----:R-:W-:Y:S05]  /*5ee0*/  ENDCOLLECTIVE ;  /* 0x000000000000791b */ /* 0x003fea0003800000 */
.L_x_22910:
[----:B------:R-:W-:Y:S01]  /*5ef0*/  IMAD.MOV.U32 R12, RZ, RZ, 0x4 ;  /* 0x00000004ff0c7424 */ /* 0x000fe200078e00ff */
[----:B------:R-:W-:-:S04]  /*5f00*/  FMNMX R27, R13, R14, !PT ;  /* 0x0000000e0d1b7209 */ /* 0x000fc80007800000 */
[----:B------:R-:W-:-:S07]  /*5f10*/  MOV R13, R27 ;  /* 0x0000001b000d7202 */ /* 0x000fce0000000f00 */
[----:B------:R-:W-:Y:S05]  /*5f20*/  WARPSYNC.COLLECTIVE R15, `(.L_x_22911) ;  /* 0x000000000f087348 */ /* 0x000fea0003c00000 */
[----:B------:R0:W1:Y:S02]  /*5f30*/  SHFL.BFLY P6, R14, R13, R12, R11 ;  /* 0x0c00000c0d0e7389 */ /* 0x00006400000c000b */
[----:B01----:R-:W-:Y:S05]  /*5f40*/  ENDCOLLECTIVE ;  /* 0x000000000000791b */ /* 0x003fea0003800000 */
.L_x_22911:
[----:B------:R-:W-:Y:S01]  /*5f50*/  IMAD.MOV.U32 R12, RZ, RZ, 0x2 ;  /* 0x00000002ff0c7424 */ /* 0x000fe200078e00ff */
[----:B------:R-:W-:-:S04]  /*5f60*/  FMNMX R29, R27, R14, !PT ;  /* 0x0000000e1b1d7209 */ /* 0x000fc80007800000 */
[----:B------:R-:W-:-:S07]  /*5f70*/  MOV R13, R29 ;  /* 0x0000001d000d7202 */ /* 0x000fce0000000f00 */
[----:B------:R-:W-:Y:S05]  /*5f80*/  WARPSYNC.COLLECTIVE R15, `(.L_x_22912) ;  /* 0x000000000f087348 */ /* 0x000fea0003c00000 */
[----:B------:R0:W1:Y:S02]  /*5f90*/  SHFL.BFLY P6, R14, R13, R12, R11 ;  /* 0x0c00000c0d0e7389 */ /* 0x00006400000c000b */
[----:B01----:R-:W-:Y:S05]  /*5fa0*/  ENDCOLLECTIVE ;  /* 0x000000000000791b */ /* 0x003fea0003800000 */
.L_x_22912:
[----:B------:R-:W-:Y:S01]  /*5fb0*/  IMAD.MOV.U32 R12, RZ, RZ, 0x1 ;  /* 0x00000001ff0c7424 */ /* 0x000fe200078e00ff */
[----:B------:R-:W-:-:S04]  /*5fc0*/  FMNMX R31, R29, R14, !PT ;  /* 0x0000000e1d1f7209 */ /* 0x000fc80007800000 */
[----:B------:R-:W-:-:S07]  /*5fd0*/  MOV R13, R31 ;  /* 0x0000001f000d7202 */ /* 0x000fce0000000f00 */
[----:B------:R-:W-:Y:S05]  /*5fe0*/  WARPSYNC.COLLECTIVE R15, `(.L_x_22913) ;  /* 0x000000000f087348 */ /* 0x000fea0003c00000 */
[----:B------:R0:W1:Y:S02]  /*5ff0*/  SHFL.BFLY P6, R14, R13, R12, R11 ;  /* 0x0c00000c0d0e7389 */ /* 0x00006400000c000b */
[----:B01----:R-:W-:Y:S05]  /*6000*/  ENDCOLLECTIVE ;  /* 0x000000000000791b */ /* 0x003fea0003800000 */
.L_x_22913:
        /* <DEDUP_REMOVED lines=169> */
.L_x_22914:
[----:B------:R-:W-:Y:S02]  /*6aa0*/  HFMA2 R12, -RZ, RZ, 0, 4.76837158203125e-07 ;  /* 0x00000008ff0c7431 */ /* 0x000fe400000001ff */
[----:B------:R-:W-:-:S04]  /*6ab0*/  FADD R43, R13, R14 ;  /* 0x0000000e0d2b7221 */ /* 0x000fc80000000000 */
[----:B------:R-:W-:-:S07]  /*6ac0*/  IMAD.MOV.U32 R13, RZ, RZ, R43 ;  /* 0x000000ffff0d7224 */ /* 0x000fce00078e002b */
[----:B------:R-:W-:Y:S05]  /*6ad0*/  WARPSYNC.COLLECTIVE R15, `(.L_x_22915) ;  /* 0x000000000f087348 */ /* 0x000fea0003c00000 */
[----:B------:R0:W1:Y:S02]  /*6ae0*/  SHFL.BFLY P6, R14, R13, R12, R11 ;  /* 0x0c00000c0d0e7389 */ /* 0x00006400000c000b */
[----:B01----:R-:W-:Y:S05]  /*6af0*/  ENDCOLLECTIVE ;  /* 0x000000000000791b */ /* 0x003fea0003800000 */
.L_x_22915:
[----:B------:R-:W-:Y:S01]  /*6b00*/  MOV R12, 0x4 ;  /* 0x00000004000c7802 */ /* 0x000fe20000000f00 */
[----:B------:R-:W-:-:S04]  /*6b10*/  FADD R44, R43, R14 ;  /* 0x0000000e2b2c7221 */ /* 0x000fc80000000000 */
[----:B------:R-:W-:-:S07]  /*6b20*/  IMAD.MOV.U32 R13, RZ, RZ, R44 ;  /* 0x000000ffff0d7224 */ /* 0x000fce00078e002c */
[----:B------:R-:W-:Y:S05]  /*6b30*/  WARPSYNC.COLLECTIVE R15, `(.L_x_22916) ;  /* 0x000000000f087348 */ /* 0x000fea0003c00000 */
[----:B------:R0:W1:Y:S02]  /*6b40*/  SHFL.BFLY P6, R14, R13, R12, R11 ;  /* 0x0c00000c0d0e7389 */ /* 0x00006400000c000b */
[----:B01----:R-:W-:Y:S05]  /*6b50*/  ENDCOLLECTIVE ;  /* 0x000000000000791b */ /* 0x003fea0003800000 */
.L_x_22916:
[----:B------:R-:W-:Y:S02]  /*6b60*/  HFMA2 R12, -RZ, RZ, 0, 1.1920928955078125e-07 ;  /* 0x00000002ff0c7431 */ /* 0x000fe400000001ff */
[----:B------:R-:W-:-:S04]  /*6b70*/  FADD R45, R44, R14 ;  /* 0x0000000e2c2d7221 */ /* 0x000fc80000000000 */
[----:B------:R-:W-:-:S07]  /*6b80*/  IMAD.MOV.U32 R13, RZ, RZ, R45 ;  /* 0x000000ffff0d7224 */ /* 0x000fce00078e002d */
[----:B------:R-:W-:Y:S05]  /*6b90*/  WARPSYNC.COLLECTIVE R15, `(.L_x_22917) ;  /* 0x000000000f087348 */ /* 0x000fea0003c00000 */
[----:B------:R0:W1:Y:S02]  /*6ba0*/  SHFL.BFLY P6, R14, R13, R12, R11 ;  /* 0x0c00000c0d0e7389 */ /* 0x00006400000c000b */
[----:B01----:R-:W-:Y:S05]  /*6bb0*/  ENDCOLLECTIVE ;  /* 0x000000000000791b */ /* 0x003fea0003800000 */
.L_x_22917:
[----:B------:R-:W-:Y:S01]  /*6bc0*/  MOV R12, 0x1 ;  /* 0x00000001000c7802 */ /* 0x000fe20000000f00 */
[----:B------:R-:W-:-:S04]  /*6bd0*/  FADD R46, R45, R14 ;  /* 0x0000000e2d2e7221 */ /* 0x000fc80000000000 */
[----:B------:R-:W-:-:S07]  /*6be0*/  IMAD.MOV.U32 R13, RZ, RZ, R46 ;  /* 0x000000ffff0d7224 */ /* 0x000fce00078e002e */
[----:B------:R-:W-:Y:S05]  /*6bf0*/  WARPSYNC.COLLECTIVE R15, `(.L_x_22918) ;  /* 0x000000000f087348 */ /* 0x000fea0003c00000 */
[----:B------:R0:W1:Y:S02]  /*6c00*/  SHFL.BFLY P6, R14, R13, R12, R11 ;  /* 0x0c00000c0d0e7389 */ /* 0x00006400000c000b */
[----:B01----:R-:W-:Y:S05]  /*6c10*/  ENDCOLLECTIVE ;  /* 0x000000000000791b */ /* 0x003fea0003800000 */
.L_x_22918:
[----:B------:R-:W-:Y:S05]  /*6c20*/  BRA `(.L_x_22919) ;  /* 0xffffffdc00447947 */ /* 0x000fea000383ffff */
        .weak           $__internal_350_$__cuda_sm3x_div_rn_noftz_f32_slowpath
        .type           $__internal_350_$__cuda_sm3x_div_rn_noftz_f32_slowpath,@function
        .size           $__internal_350_$__cuda_sm3x_div_rn_noftz_f32_slowpath,(.L_x_37727 - $__internal_350_$__cuda_sm3x_div_rn_noftz_f32_slowpath)
$__internal_350_$__cuda_sm3x_div_rn_noftz_f32_slowpath:
        /* <DEDUP_REMOVED lines=34> */
.L_x_22921:
        /* <DEDUP_REMOVED lines=51> */
.L_x_22928:
[----:B------:R-:W-:-:S04]  /*7180*/  LOP3.LUT R11, R11, 0x80000000, RZ, 0xc0, !PT ;  /* 0x800000000b0b7812 */ /* 0x000fc800078ec0ff */
[----:B------:R-:W-:Y:S01]  /*7190*/  LOP3.LUT R11, R11, 0x7f800000, RZ, 0xfc, !PT ;  /* 0x7f8000000b0b7812 */ /* 0x000fe200078efcff */
[----:B------:R-:W-:Y:S06]  /*71a0*/  BRA `(.L_x_22929) ;  /* 0x0000000000047947 */ /* 0x000fec0003800000 */
.L_x_22927:
[----:B------:R-:W-:-:S07]  /*71b0*/  IMAD R11, R44, 0x800000, R11 ;  /* 0x008000002c0b7824 */ /* 0x000fce00078e020b */
.L_x_22929:
[----:B------:R-:W-:Y:S05]  /*71c0*/  BSYNC.RECONVERGENT B2 ;  /* 0x0000000000027941 */ /* 0x000fea0003800200 */
.L_x_22926:
[----:B------:R-:W-:Y:S05]  /*71d0*/  BRA `(.L_x_22930) ;  /* 0x0000000000207947 */ /* 0x000fea0003800000 */
.L_x_22925:
[----:B------:R-:W-:-:S04]  /*71e0*/  LOP3.LUT R11, R11, 0x80000000, R28, 0x48, !PT ;  /* 0x800000000b0b7812 */ /* 0x000fc800078e481c */
[----:B------:R-:W-:Y:S01]  /*71f0*/  LOP3.LUT R11, R11, 0x7f800000, RZ, 0xfc, !PT ;  /* 0x7f8000000b0b7812 */ /* 0x000fe200078efcff */
[----:B------:R-:W-:Y:S06]  /*7200*/  BRA `(.L_x_22930) ;  /* 0x0000000000147947 */ /* 0x000fec0003800000 */
.L_x_22924:
[----:B------:R-:W-:Y:S01]  /*7210*/  LOP3.LUT R11, R11, 0x80000000, R28, 0x48, !PT ;  /* 0x800000000b0b7812 */ /* 0x000fe200078e481c */
[----:B------:R-:W-:Y:S06]  /*7220*/  BRA `(.L_x_22930) ;  /* 0x00000000000c7947 */ /* 0x000fec0003800000 */
.L_x_22923:
[----:B------:R-:W0:Y:S01]  /*7230*/  MUFU.RSQ R11, -QNAN ;  /* 0xffc00000000b7908 */ /* 0x000e220000001400 */
[----:B------:R-:W-:Y:S05]  /*7240*/  BRA `(.L_x_22930) ;  /* 0x0000000000047947 */ /* 0x000fea0003800000 */
.L_x_22922:
[----:B------:R-:W-:-:S07]  /*7250*/  FADD.FTZ R11, R28, R11 ;  /* 0x0000000b1c0b7221 */ /* 0x000fce0000010000 */
.L_x_22930:
[----:B------:R-:W-:Y:S05]  /*7260*/  BSYNC.RECONVERGENT B1 ;  /* 0x0000000000017941 */ /* 0x000fea0003800200 */
.L_x_22920:
[----:B------:R-:W-:-:S04]  /*7270*/  HFMA2 R13, -RZ, RZ, 0, 0 ;  /* 0x00000000ff0d7431 */ /* 0x000fc800000001ff */
[----:B0-----:R-:W-:Y:S05]  /*7280*/  RET.REL.NODEC R12 `(_Z15SoftmaxWarpImplI22BroadcastScaleMaskLoadIffbLm2EiE11DirectStoreIffEfLi1ELi16ELi32ELi1ELb1EL9Algorithm0EEvT_T0_ll) ;  /* 0xffffff8c0c5c7950 */ /* 0x001fea0003c3ffff */
.L_x_22931:
        /* <DEDUP_REMOVED lines=15> */
.L_x_37727:


//--------------------- .text._Z15SoftmaxWarpImplI22BroadcastScaleMaskLoadIffbLm2EiE11DirectStoreIffEfLi1ELi16ELi32ELi1ELb0EL9Algorithm0EEvT_T0_ll --------------------------
	.section	.text._Z15SoftmaxWarpImplI22BroadcastScaleMaskLoadIffbLm2EiE11DirectStoreIffEfLi1ELi16ELi32ELi1ELb0EL9Algorithm0EEvT_T0_ll,"ax",@progbits
	.align	128
        .global         _Z15SoftmaxWarpImplI22BroadcastScaleMaskLoadIffbLm2EiE11DirectStoreIffEfLi1ELi16ELi32ELi1ELb0EL9Algorithm0EEvT_T0_ll
        .type           _Z15SoftmaxWarpImplI22BroadcastScaleMaskLoadIffbLm2EiE11DirectStoreIffEfLi1ELi16ELi32ELi1ELb0EL9Algorithm0EEvT_T0_ll,@function
        .size           _Z15SoftmaxWarpImplI22BroadcastScaleMaskLoadIffbLm2EiE11DirectStoreIffEfLi1ELi16ELi32ELi1ELb0EL9Algorithm0EEvT_T0_ll,(.L_x_37728 - _Z15SoftmaxWarpImplI22BroadcastScaleMaskLoadIffbLm2EiE11DirectStoreIffEfLi1ELi16ELi32ELi1ELb0EL9Algorithm0EEvT_T0_ll)
        .other          _Z15SoftmaxWarpImplI22BroadcastScaleMaskLoadIffbLm2EiE11DirectStoreIffEfLi1ELi16ELi32ELi1ELb0EL9Algorithm0EEvT_T0_ll,@"STO_CUDA_ENTRY STV_DEFAULT"
_Z15SoftmaxWarpImplI22BroadcastScaleMaskLoadIffbLm2EiE11DirectStoreIffEfLi1ELi16ELi32ELi1ELb0EL9Algorithm0EEvT_T0_ll:
.text._Z15SoftmaxWarpImplI22BroadcastScaleMaskLoadIffbLm2EiE11DirectStoreIffEfLi1ELi16ELi32ELi1ELb0EL9Algorithm0EEvT_T0_ll:
        /* <DEDUP_REMOVED lines=27> */
.L_x_22932:
        /* <DEDUP_REMOVED lines=14> */
.L_x_22967:
        /* <DEDUP_REMOVED lines=8> */
[C---:B------:R-:W-:Y:S02]  /*0310*/  LOP3.LUT R5, R26.reuse, UR49, RZ, 0x3c, !PT ;  /* 0x000000311a057c12 */ /* 0x040fe4000f8e3cff */
[----:B------:R-:W-:-:S02]  /*0320*/  IADD3 R4, PT, PT, R26, 0x20, RZ ;  /* 0x000000201a047810 */ /* 0x000fc40007ffe0ff */
[----:B------:R-:W-:Y:S02]  /*0330*/  ISETP.GE.AND P2, PT, R5, RZ, PT ;  /* 0x000000ff0500720c */ /* 0x000fe40003f46270 */
[----:B------:R-:W-:-:S03]  /*0340*/  R2UR UR9, R23 ;  /* 0x00000000170972ca */ /* 0x000fc600000e0000 */
[----:B------:R-:W1:Y:S01]  /*0350*/  I2F.RP R0, UR7 ;  /* 0x0000000700007d06 */ /* 0x000e620008209400 */
[----:B------:R-:W-:Y:S02]  /*0360*/  LOP3.LUT R8, R12, UR49, RZ, 0x3c, !PT ;  /* 0x000000310c087c12 */ /* 0x000fe4000f8e3cff */
[----:B------:R-:W-:Y:S01]  /*0370*/  IABS R24, R4 ;  /* 0x0000000400187213 */ /* 0x000fe20000000000 */
[----:B------:R-:W-:Y:S01]  /*0380*/  VIADD R17, R26, 0x60 ;  /* 0x000000601a117836 */ /* 0x000fe20000000000 */
[----:B------:R-:W-:-:S03]  /*0390*/  ISETP.GE.AND P3, PT, R8, RZ, PT ;  /* 0x000000ff0800720c */ /* 0x000fc60003f66270 */
[----:B-1----:R-:W1:Y:S02]  /*03a0*/  MUFU.RCP R0, R0 ;  /* 0x0000000000007308 */ /* 0x002e640000001000 */
[----:B-1----:R-:W-:Y:S01]  /*03b0*/  VIADD R2, R0, 0xffffffe ;  /* 0x0ffffffe00027836 */ /* 0x002fe20000000000 */
[----:B------:R-:W-:Y:S02]  /*03c0*/  SHF.R.S64 R8, RZ, 0x1e, R4 ;  /* 0x0000001eff087819 */ /* 0x000fe40000001004 */
[----:B------:R-:W-:-:S03]  /*03d0*/  LOP3.LUT R0, R4, UR49, RZ, 0x3c, !PT ;  /* 0x0000003104007c12 */ /* 0x000fc6000f8e3cff */
[----:B------:R-:W1:Y:S01]  /*03e0*/  F2I.FTZ.U32.TRUNC.NTZ R2, R2 ;  /* 0x0000000200027305 */ /* 0x000e62000021f000 */
[----:B------:R-:W-:Y:S02]  /*03f0*/  IABS R25, R12 ;  /* 0x0000000c00197213 */ /* 0x000fe40000000000 */
[----:B------:R-:W-:Y:S02]  /*0400*/  ISETP.GE.AND P5, PT, R0, RZ, PT ;  /* 0x000000ff0000720c */ /* 0x000fe40003fa6270 */
[----:B-1----:R-:W-:Y:S02]  /*0410*/  R2UR UR5, R2 ;  /* 0x00000000020572ca */ /* 0x002fe400000e0000 */
[----:B------:R-:W-:-:S04]  /*0420*/  SHF.R.S64 R2, RZ, 0x1e, R26 ;  /* 0x0000001eff027819 */ /* 0x000fc8000000101a */
[----:B------:R-:W-:Y:S02]  /*0430*/  IADD3 R2, P0, PT, R2, UR36, RZ ;  /* 0x0000002402027c10 */ /* 0x000fe4000ff1e0ff */
[----:B------:R-:W-:Y:S02]  /*0440*/  SHF.R.S64 R10, RZ, 0x1e, R17 ;  /* 0x0000001eff0a7819 */ /* 0x000fe40000001011 */
[----:B------:R-:W-:-:S03]  /*0450*/  LEA.HI.X.SX32 R3, R26, UR37, 0x2, P0 ;  /* 0x000000251a037c11 */ /* 0x000fc600080f16ff */
[----:B------:R-:W-:Y:S01]  /*0460*/  UIADD3 UR6, UPT, UPT, URZ, -UR5, URZ ;  /* 0x80000005ff067290 */ /* 0x000fe2000fffe0ff */
[----:B------:R-:W-:Y:S02]  /*0470*/  IADD3 R8, P0, PT, R8, UR36, RZ ;  /* 0x0000002408087c10 */ /* 0x000fe4000ff1e0ff */
[----:B------:R-:W-:Y:S01]  /*0480*/  R2UR UR10, R22 ;  /* 0x00000000160a72ca */ /* 0x000fe200000e0000 */
[----:B------:R-:W-:Y:S01]  /*0490*/  UIMAD UR6, UR6, UR7, URZ ;  /* 0x00000007060672a4 */ /* 0x000fe2000f8e02ff */
[----:B------:R-:W-:Y:S01]  /*04a0*/  R2UR UR11, R23 ;  /* 0x00000000170b72ca */ /* 0x000fe200000e0000 */
[----:B------:R-:W-:Y:S01]  /*04b0*/  VIADD R18, R26, 0x80 ;  /* 0x000000801a127836 */ /* 0x000fe20000000000 */
[----:B------:R-:W-:Y:S01]  /*04c0*/  SHF.R.S64 R0, RZ, 0x1e, R12 ;  /* 0x0000001eff007819 */ /* 0x000fe2000000100c */
[----:B------:R-:W-:Y:S01]  /*04d0*/  UIMAD.WIDE.U32 UR4, UR5, UR6, UR4 ;  /* 0x00000006050472a5 */ /* 0x000fe2000f8e0004 */
[----:B------:R1:W2:Y:S05]  /*04e0*/  LDG.E R13, desc[UR8][R2.64] ;  /* 0x00000008020d7981 */ /* 0x0002aa000c1e1900 */
[----:B------:R-:W-:-:S05]  /*04f0*/  IMAD.HI.U32 R7, R6, UR5, RZ ;  /* 0x0000000506077c27 */ /* 0x000fca000f8e00ff */
[----:B------:R-:W-:Y:S01]  /*0500*/  IADD3 R5, PT, PT, -R7, RZ, RZ ;  /* 0x000000ff07057210 */ /* 0x000fe20007ffe1ff */
[----:B------:R-:W-:-:S04]  /*0510*/  IMAD.HI.U32 R19, R24, UR5, RZ ;  /* 0x0000000518137c27 */ /* 0x000fc8000f8e00ff */
[----:B------:R-:W-:Y:S01]  /*0520*/  IMAD R6, R5, UR7, R6 ;  /* 0x0000000705067c24 */ /* 0x000fe2000f8e0206 */
[----:B------:R-:W-:-:S04]  /*0530*/  IADD3 R21, PT, PT, -R19, RZ, RZ ;  /* 0x000000ff13157210 */ /* 0x000fc80007ffe1ff */
[----:B------:R-:W-:Y:S01]  /*0540*/  ISETP.LT.U32.AND P1, PT, R6, UR7, PT ;  /* 0x0000000706007c0c */ /* 0x000fe2000bf21070 */
[----:B------:R-:W-:Y:S01]  /*0550*/  IMAD R24, R21, UR7, R24 ;  /* 0x0000000715187c24 */ /* 0x000fe2000f8e0218 */
[----:B------:R-:W-:Y:S01]  /*0560*/  LEA.HI.X.SX32 R9, R4, UR37, 0x2, P0 ;  /* 0x0000002504097c11 */ /* 0x000fe200080f16ff */
[----:B------:R-:W-:Y:S01]  /*0570*/  IMAD.HI.U32 R5, R25, UR5, RZ ;  /* 0x0000000519057c27 */ /* 0x000fe2000f8e00ff */
[----:B------:R-:W-:Y:S02]  /*0580*/  IADD3 R10, P0, PT, R10, UR36, RZ ;  /* 0x000000240a0a7c10 */ /* 0x000fe4000ff1e0ff */
[----:B-1----:R-:W-:Y:S02]  /*0590*/  IADD3 R2, P4, PT, R0, UR36, RZ ;  /* 0x0000002400027c10 */ /* 0x002fe4000ff9e0ff */
[----:B------:R-:W-:Y:S01]  /*05a0*/  ISETP.LT.U32.AND P6, PT, R24, UR7, PT ;  /* 0x0000000718007c0c */ /* 0x000fe2000bfc1070 */
[----:B------:R-:W-:Y:S01]  /*05b0*/  IMAD.MOV R16, RZ, RZ, -R5 ;  /* 0x000000ffff107224 */ /* 0x000fe200078e0a05 */
[----:B------:R-:W-:Y:S01]  /*05c0*/  LEA.HI.X.SX32 R11, R17, UR37, 0x2, P0 ;  /* 0x00000025110b7c11 */ /* 0x000fe200080f16ff */
[----:B------:R-:W3:Y:S02]  /*05d0*/  LDG.E R15, desc[UR8][R8.64] ;  /* 0x00000008080f7981 */ /* 0x000ee4000c1e1900 */
[----:B------:R-:W-:-:S02]  /*05e0*/  @!P1 IADD3 R6, PT, PT, R6, -UR7, RZ ;  /* 0x8000000706069c10 */ /* 0x000fc4000fffe0ff */
[----:B------:R-:W-:Y:S02]  /*05f0*/  SHF.R.S64 R20, RZ, 0x1e, R18 ;  /* 0x0000001eff147819 */ /* 0x000fe40000001012 */
[----:B------:R-:W-:Y:S02]  /*0600*/  LEA.HI.X.SX32 R3, R12, UR37, 0x2, P4 ;  /* 0x000000250c037c11 */ /* 0x000fe4000a0f16ff */
[----:B------:R-:W-:Y:S01]  /*0610*/  ISETP.GE.U32.AND P0, PT, R6, UR7, PT ;  /* 0x0000000706007c0c */ /* 0x000fe2000bf06070 */
[----:B------:R-:W-:Y:S01]  /*0620*/  IMAD R25, R16, UR7, R25 ;  /* 0x0000000710197c24 */ /* 0x000fe2000f8e0219 */
[----:B------:R-:W-:Y:S01]  /*0630*/  IADD3 R20, P4, PT, R20, UR36, RZ ;  /* 0x0000002414147c10 */ /* 0x000fe2000ff9e0ff */
[----:B------:R1:W4:Y:S01]  /*0640*/  LDG.E R14, desc[UR10][R2.64] ;  /* 0x0000000a020e7981 */ /* 0x000322000c1e1900 */
[----:B------:R-:W-:Y:S02]  /*0650*/  R2UR UR12, R22 ;  /* 0x00000000160c72ca */ /* 0x000fe400000e0000 */
[----:B------:R-:W-:-:S02]  /*0660*/  R2UR UR13, R23 ;  /* 0x00000000170d72ca */ /* 0x000fc400000e0000 */
[----:B------:R-:W-:Y:S01]  /*0670*/  LEA.HI.X.SX32 R21, R18, UR37, 0x2, P4 ;  /* 0x0000002512157c11 */ /* 0x000fe2000a0f16ff */
[----:B------:R-:W-:Y:S01]  /*0680*/  @!P1 VIADD R7, R7, 0x1 ;  /* 0x0000000107079836 */ /* 0x000fe20000000000 */
[----:B------:R-:W-:Y:S01]  /*0690*/  ISETP.LT.U32.AND P4, PT, R25, UR7, PT ;  /* 0x0000000719007c0c */ /* 0x000fe2000bf81070 */
[----:B-1----:R-:W1:Y:S01]  /*06a0*/  LDC.64 R2, c[0x0][0x390] ;  /* 0x0000e400ff027b82 */ /* 0x002e620000000a00 */
[----:B------:R-:W-:Y:S01]  /*06b0*/  @!P6 IADD3 R24, PT, PT, R24, -UR7, RZ ;  /* 0x800000071818ec10 */ /* 0x000fe2000fffe0ff */
[----:B------:R-:W-:Y:S01]  /*06c0*/  @P0 VIADD R7, R7, 0x1 ;  /* 0x0000000107070836 */ /* 0x000fe20000000000 */
[----:B------:R-:W-:Y:S01]  /*06d0*/  IABS R27, R17 ;  /* 0x00000011001b7213 */ /* 0x000fe20000000000 */
[----:B------:R-:W-:Y:S01]  /*06e0*/  @!P6 VIADD R19, R19, 0x1 ;  /* 0x000000011313e836 */ /* 0x000fe20000000000 */
[----:B------:R-:W-:-:S03]  /*06f0*/  ISETP.GE.U32.AND P0, PT, R24, UR7, PT ;  /* 0x0000000718007c0c */ /* 0x000fc6000bf06070 */
[----:B------:R5:W4:Y:S01]  /*0700*/  LDG.E R0, desc[UR12][R10.64] ;  /* 0x0000000c0a007981 */ /* 0x000b22000c1e1900 */
[----:B------:R-:W-:Y:S01]  /*0710*/  IADD3 R16, PT, PT, R26, 0xa0, RZ ;  /* 0x000000a01a107810 */ /* 0x000fe20007ffe0ff */
[----:B------:R-:W-:Y:S02]  /*0720*/  IMAD.HI.U32 R6, R27, UR5, RZ ;  /* 0x000000051b067c27 */ /* 0x000fe4000f8e00ff */
[----:B------:R-:W4:Y:S02]  /*0730*/  LDG.E R8, desc[UR8][R20.64] ;  /* 0x0000000814087981 */ /* 0x000f24000c1e1900 */
[----:B------:R-:W-:Y:S01]  /*0740*/  @!P4 VIADD R25, R25, -UR7 ;  /* 0x800000071919cc36 */ /* 0x000fe20008000000 */
[----:B------:R-:W-:Y:S02]  /*0750*/  IADD3 R34, PT, PT, -R6, RZ, RZ ;  /* 0x000000ff06227210 */ /* 0x000fe40007ffe1ff */
[----:B-----5:R-:W-:Y:S02]  /*0760*/  SHF.R.S64 R10, RZ, 0x1e, R16 ;  /* 0x0000001eff0a7819 */ /* 0x020fe40000001010 */
[----:B------:R-:W-:-:S02]  /*0770*/  @!P2 IADD3 R7, PT, PT, -R7, RZ, RZ ;  /* 0x000000ff0707a210 */ /* 0x000fc40007ffe1ff */
[----:B------:R-:W-:Y:S02]  /*0780*/  IADD3 R10, P1, PT, R10, UR36, RZ ;  /* 0x000000240a0a7c10 */ /* 0x000fe4000ff3e0ff */
[----:B------:R-:W-:Y:S01]  /*0790*/  ISETP.GE.U32.AND P2, PT, R25, UR7, PT ;  /* 0x0000000719007c0c */ /* 0x000fe2000bf46070 */
[----:B------:R-:W-:Y:S01]  /*07a0*/  IMAD R24, R34, UR7, R27 ;  /* 0x0000000722187c24 */ /* 0x000fe2000f8e021b */
[----:B------:R-:W-:Y:S02]  /*07b0*/  ISETP.NE.AND P6, PT, RZ, UR49, PT ;  /* 0x00000031ff007c0c */ /* 0x000fe4000bfc5270 */
[----:B------:R-:W-:Y:S02]  /*07c0*/  LOP3.LUT R25, RZ, UR49, RZ, 0x33, !PT ;  /* 0x00000031ff197c12 */ /* 0x000fe4000f8e33ff */
[----:B------:R-:W-:Y:S02]  /*07d0*/  @P0 IADD3 R19, PT, PT, R19, 0x1, RZ ;  /* 0x0000000113130810 */ /* 0x000fe40007ffe0ff */
[----:B------:R-:W-:-:S02]  /*07e0*/  LEA.HI.X.SX32 R11, R16, UR37, 0x2, P1 ;  /* 0x00000025100b7c11 */ /* 0x000fc400088f16ff */
[----:B-1----:R-:W-:Y:S01]  /*07f0*/  ISETP.NE.U32.AND P1, PT, R2, 0x1, PT ;  /* 0x000000010200780c */ /* 0x002fe20003f25070 */
[----:B------:R-:W-:Y:S01]  /*0800*/  @!P5 IMAD.MOV R19, RZ, RZ, -R19 ;  /* 0x000000ffff13d224 */ /* 0x000fe200078e0a13 */
[----:B------:R-:W-:Y:S01]  /*0810*/  SEL R2, R25, R7, !P6 ;  /* 0x0000000719027207 */ /* 0x000fe20007000000 */
[----:B------:R1:W5:Y:S01]  /*0820*/  LDG.E R9, desc[UR10][R10.64] ;  /* 0x0000000a0a097981 */ /* 0x000362000c1e1900 */
[----:B------:R-:W-:Y:S02]  /*0830*/  ISETP.LT.U32.AND P5, PT, R24, UR7, PT ;  /* 0x0000000718007c0c */ /* 0x000fe4000bfa1070 */
[----:B------:R-:W-:Y:S02]  /*0840*/  ISETP.NE.AND.EX P1, PT, R3, RZ, PT, P1 ;  /* 0x000000ff0300720c */ /* 0x000fe40003f25310 */
[----:B------:R-:W-:Y:S02]  /*0850*/  IADD3 R3, PT, PT, -R2, RZ, RZ ;  /* 0x000000ff02037210 */ /* 0x000fe40007ffe1ff */
[----:B0-----:R-:W-:-:S02]  /*0860*/  ISETP.NE.U32.AND P0, PT, R32, 0x1, PT ;  /* 0x000000012000780c */ /* 0x001fc40003f05070 */
[----:B------:R-:W-:Y:S01]  /*0870*/  SEL R19, R25, R19, !P6 ;  /* 0x0000001319137207 */ /* 0x000fe20007000000 */
[----:B------:R-:W-:Y:S01]  /*0880*/  IMAD R3, R3, UR49, R26 ;  /* 0x0000003103037c24 */ /* 0x000fe2000f8e021a */
[----:B------:R-:W-:Y:S02]  /*0890*/  ISETP.NE.AND.EX P0, PT, R33, RZ, PT, P0 ;  /* 0x000000ff2100720c */ /* 0x000fe40003f05300 */
[----:B------:R-:W-:Y:S02]  /*08a0*/  SEL R2, R2, RZ, P1 ;  /* 0x000000ff02027207 */ /* 0x000fe40000800000 */
[----:B-1----:R-:W-:Y:S02]  /*08b0*/  IABS R10, R18 ;  /* 0x00000012000a7213 */ /* 0x002fe40000000000 */
[----:B------:R-:W-:Y:S01]  /*08c0*/  IABS R20, R16 ;  /* 0x0000001000147213 */ /* 0x000fe20000000000 */
[----:B------:R-:W-:Y:S01]  /*08d0*/  IMAD.MOV R11, RZ, RZ, -R19 ;  /* 0x000000ffff0b7224 */ /* 0x000fe200078e0a13 */
[----:B------:R-:W-:Y:S01]  /*08e0*/  SEL R3, R3, RZ, P0 ;  /* 0x000000ff03037207 */ /* 0x000fe20000000000 */
[----:B------:R-:W-:Y:S01]  /*08f0*/  IMAD R2, R2, UR44, RZ ;  /* 0x0000002c02027c24 */ /* 0x000fe2000f8e02ff */
[----:B------:R-:W-:Y:S01]  /*0900*/  @!P5 IADD3 R24, PT, PT, R24, -UR7, RZ ;  /* 0x800000071818dc10 */ /* 0x000fe2000fffe0ff */
[----:B------:R-:W-:Y:S01]  /*0910*/  IMAD.HI.U32 R7, R10, UR5, RZ ;  /* 0x000000050a077c27 */ /* 0x000fe2000f8e00ff */
[----:B------:R-:W-:-:S03]  /*0920*/  @!P4 IADD3 R5, PT, PT, R5, 0x1, RZ ;  /* 0x000000010505c810 */ /* 0x000fc60007ffe0ff */
[----:B------:R-:W-:Y:S01]  /*0930*/  IMAD.HI.U32 R21, R20, UR5, RZ ;  /* 0x0000000514157c27 */ /* 0x000fe2000f8e00ff */
[----:B------:R-:W-:-:S03]  /*0940*/  ISETP.GE.U32.AND P4, PT, R24, UR7, PT ;  /* 0x0000000718007c0c */ /* 0x000fc6000bf86070 */
[----:B------:R-:W-:Y:S02]  /*0950*/  IMAD R4, R11, UR49, R4 ;  /* 0x000000310b047c24 */ /* 0x000fe4000f8e0204 */
[----:B------:R-:W-:Y:S01]  /*0960*/  IMAD R2, R3, UR45, R2 ;  /* 0x0000002d03027c24 */ /* 0x000fe2000f8e0202 */
[----:B------:R-:W-:Y:S01]  /*0970*/  IADD3 R33, PT, PT, -R21, RZ, RZ ;  /* 0x000000ff15217210 */ /* 0x000fe20007ffe1ff */
[----:B------:R-:W-:Y:S01]  /*0980*/  IMAD.MOV R27, RZ, RZ, -R7 ;  /* 0x000000ffff1b7224 */ /* 0x000fe200078e0a07 */
[----:B------:R-:W-:Y:S01]  /*0990*/  SEL R19, R19, RZ, P1 ;  /* 0x000000ff13137207 */ /* 0x000fe20000800000 */
[----:B------:R-:W-:Y:S01]  /*09a0*/  @P2 VIADD R5, R5, 0x1 ;  /* 0x0000000105052836 */ /* 0x000fe20000000000 */
[----:B------:R-:W-:Y:S01]  /*09b0*/  SEL R3, R4, RZ, P0 ;  /* 0x000000ff04037207 */ /* 0x000fe20000000000 */
[----:B------:R-:W-:Y:S01]  /*09c0*/  IMAD R32, R27, UR7, R10 ;  /* 0x000000071b207c24 */ /* 0x000fe2000f8e020a */
[----:B------:R-:W-:Y:S01]  /*09d0*/  IADD3 R4, P2, PT, R2, UR38, RZ ;  /* 0x0000002602047c10 */ /* 0x000fe2000ff5e0ff */
[----:B------:R-:W-:Y:S01]  /*09e0*/  IMAD R33, R33, UR7, R20 ;  /* 0x0000000721217c24 */ /* 0x000fe2000f8e0214 */
[----:B------:R-:W-:Y:S01]  /*09f0*/  IADD3 R20, PT, PT, R26, 0xc0, RZ ;  /* 0x000000c01a147810 */ /* 0x000fe20007ffe0ff */
[----:B------:R-:W-:Y:S01]  /*0a00*/  IMAD R10, R19, UR44, RZ ;  /* 0x0000002c130a7c24 */ /* 0x000fe2000f8e02ff */
[----:B------:R-:W-:-:S02]  /*0a10*/  MOV R36, R5 ;  /* 0x0000000500247202 */ /* 0x000fc40000000f00 */
[----:B------:R-:W-:Y:S02]  /*0a20*/  LEA.HI.X.SX32 R5, R2, UR39, 0x1, P2 ;  /* 0x0000002702057c11 */ /* 0x000fe400090f0eff */
[----:B------:R-:W-:Y:S02]  /*0a30*/  @!P5 IADD3 R6, PT, PT, R6, 0x1, RZ ;  /* 0x000000010606d810 */ /* 0x000fe40007ffe0ff */
[----:B------:R-:W-:Y:S01]  /*0a40*/  ISETP.LT.U32.AND P2, PT, R32, UR7, PT ;  /* 0x0000000720007c0c */ /* 0x000fe2000bf41070 */
[----:B------:R-:W-:Y:S01]  /*0a50*/  IMAD R3, R3, UR45, R10 ;  /* 0x0000002d03037c24 */ /* 0x000fe2000f8e020a */
[----:B------:R-:W-:Y:S02]  /*0a60*/  IABS R34, R20 ;  /* 0x0000001400227213 */ /* 0x000fe40000000000 */
[----:B------:R-:W-:Y:S01]  /*0a70*/  LOP3.LUT R11, R17, UR49, RZ, 0x3c, !PT ;  /* 0x00000031110b7c12 */ /* 0x000fe2000f8e3cff */
[----:B------:R-:W-:Y:S01]  /*0a80*/  @!P3 IMAD.MOV R36, RZ, RZ, -R36 ;  /* 0x000000ffff24b224 */ /* 0x000fe200078e0a24 */
[----:B------:R-:W-:Y:S01]  /*0a90*/  @P4 IADD3 R6, PT, PT, R6, 0x1, RZ ;  /* 0x0000000106064810 */ /* 0x000fe20007ffe0ff */
[----:B------:R-:W2:Y:S01]  /*0aa0*/  LDG.E.U8 R35, desc[UR8][R4.64] ;  /* 0x0000000804237981 */ /* 0x000ea2000c1e1100 */
[----:B------:R-:W-:Y:S01]  /*0ab0*/  ISETP.LT.U32.AND P4, PT, R33, UR7, PT ;  /* 0x0000000721007c0c */ /* 0x000fe2000bf81070 */
[----:B------:R-:W-:Y:S01]  /*0ac0*/  IMAD.HI.U32 R27, R34, UR5, RZ ;  /* 0x00000005221b7c27 */ /* 0x000fe2000f8e00ff */
[----:B------:R-:W-:-:S02]  /*0ad0*/  IADD3 R2, P3, PT, R3, UR38, RZ ;  /* 0x0000002603027c10 */ /* 0x000fc4000ff7e0ff */
[----:B------:R-:W-:Y:S02]  /*0ae0*/  ISETP.GE.AND P5, PT, R11, RZ, PT ;  /* 0x000000ff0b00720c */ /* 0x000fe40003fa6270 */
[----:B------:R-:W-:Y:S01]  /*0af0*/  SHF.R.S64 R10, RZ, 0x1e, R20 ;  /* 0x0000001eff0a7819 */ /* 0x000fe20000001014 */
[----:B------:R-:W-:Y:S01]  /*0b00*/  @!P2 VIADD R32, R32, -UR7 ;  /* 0x800000072020ac36 */ /* 0x000fe20008000000 */
[----:B------:R-:W-:Y:S02]  /*0b10*/  LEA.HI.X.SX32 R3, R3, UR39, 0x1, P3 ;  /* 0x0000002703037c11 */ /* 0x000fe400098f0eff */
[----:B------:R-:W-:Y:S02]  /*0b20*/  IADD3 R19, PT, PT, -R27, RZ, RZ ;  /* 0x000000ff1b137210 */ /* 0x000fe40007ffe1ff */
[----:B------:R-:W-:Y:S01]  /*0b30*/  IADD3 R10, P3, PT, R10, UR36, RZ ;  /* 0x000000240a0a7c10 */ /* 0x000fe2000ff7e0ff */
[----:B------:R-:W-:Y:S01]  /*0b40*/  @!P4 VIADD R33, R33, -UR7 ;  /* 0x800000072121cc36 */ /* 0x000fe20008000000 */
[----:B------:R-:W-:Y:S01]  /*0b50*/  MOV R38, R6 ;  /* 0x0000000600267202 */ /* 0x000fe20000000f00 */
[----:B------:R-:W-:Y:S01]  /*0b60*/  IMAD R34, R19, UR7, R34 ;  /* 0x0000000713227c24 */ /* 0x000fe2000f8e0222 */
[----:B------:R-:W-:Y:S01]  /*0b70*/  LEA.HI.X.SX32 R11, R20, UR37, 0x2, P3 ;  /* 0x00000025140b7c11 */ /* 0x000fe200098f16ff */
[----:B------:R-:W-:Y:S01]  /*0b80*/  VIADD R19, R26, 0xe0 ;  /* 0x000000e01a137836 */ /* 0x000fe20000000000 */
[----:B------:R-:W-:-:S02]  /*0b90*/  ISETP.GE.U32.AND P3, PT, R32, UR7, PT ;  /* 0x0000000720007c0c */ /* 0x000fc4000bf66070 */
[----:B------:R-:W-:Y:S01]  /*0ba0*/  @!P2 IADD3 R7, PT, PT, R7, 0x1, RZ ;  /* 0x000000010707a810 */ /* 0x000fe20007ffe0ff */
[----:B------:R-:W-:Y:S01]  /*0bb0*/  @!P4 VIADD R21, R21, 0x1 ;  /* 0x000000011515c836 */ /* 0x000fe20000000000 */
[----:B------:R-:W-:Y:S01]  /*0bc0*/  @!P5 IADD3 R38, PT, PT, -R38, RZ, RZ ;  /* 0x000000ff2626d210 */ /* 0x000fe20007ffe1ff */
[----:B------:R-:W5:Y:S01]  /*0bd0*/  LDG.E R10, desc[UR8][R10.64] ;  /* 0x000000080a0a7981 */ /* 0x000f62000c1e1900 */
[----:B------:R-:W-:Y:S02]  /*0be0*/  ISETP.GE.U32.AND P5, PT, R33, UR7, PT ;  /* 0x0000000721007c0c */ /* 0x000fe4000bfa6070 */
[----:B------:R-:W-:Y:S01]  /*0bf0*/  IABS R33, R19 ;  /* 0x0000001300217213 */ /* 0x000fe20000000000 */
[----:B------:R-:W3:Y:S01]  /*0c00*/  LDG.E.U8 R37, desc[UR10][R2.64] ;  /* 0x0000000a02257981 */ /* 0x000ee2000c1e1100 */
[----:B------:R-:W-:-:S03]  /*0c10*/  LOP3.LUT R6, R18, UR49, RZ, 0x3c, !PT ;  /* 0x0000003112067c12 */ /* 0x000fc6000f8e3cff */
[----:B------:R-:W-:Y:S01]  /*0c20*/  IMAD.HI.U32 R24, R33, UR5, RZ ;  /* 0x0000000521187c27 */ /* 0x000fe2000f8e00ff */
[----:B------:R-:W-:Y:S02]  /*0c30*/  @P3 IADD3 R7, PT, PT, R7, 0x1, RZ ;  /* 0x0000000107073810 */ /* 0x000fe40007ffe0ff */
[----:B------:R-:W-:Y:S02]  /*0c40*/  ISETP.GE.AND P3, PT, R6, RZ, PT ;  /* 0x000000ff0600720c */ /* 0x000fe40003f66270 */
[----:B------:R-:W-:Y:S02]  /*0c50*/  IADD3 R6, PT, PT, -R24, RZ, RZ ;  /* 0x000000ff18067210 */ /* 0x000fe40007ffe1ff */
[----:B------:R-:W-:-:S03]  /*0c60*/  ISETP.LT.U32.AND P2, PT, R34, UR7, PT ;  /* 0x0000000722007c0c */ /* 0x000fc6000bf41070 */
[----:B------:R-:W-:Y:S01]  /*0c70*/  IMAD R33, R6, UR7, R33 ;  /* 0x0000000706217c24 */ /* 0x000fe2000f8e0221 */
[----:B------:R-:W-:Y:S01]  /*0c80*/  SHF.R.S64 R6, RZ, 0x1e, R19 ;  /* 0x0000001eff067819 */ /* 0x000fe20000001013 */
[----:B------:R-:W-:Y:S01]  /*0c90*/  IMAD.MOV.U32 R32, RZ, RZ, R7 ;  /* 0x000000ffff207224 */ /* 0x000fe200078e0007 */
[----:B------:R-:W-:Y:S02]  /*0ca0*/  LOP3.LUT R7, R16, UR49, RZ, 0x3c, !PT ;  /* 0x0000003110077c12 */ /* 0x000fe4000f8e3cff */
[----:B------:R-:W-:Y:S02]  /*0cb0*/  IADD3 R6, P4, PT, R6, UR36, RZ ;  /* 0x0000002406067c10 */ /* 0x000fe4000ff9e0ff */
[----:B------:R-:W-:Y:S02]  /*0cc0*/  @P5 IADD3 R21, PT, PT, R21, 0x1, RZ ;  /* 0x0000000115155810 */ /* 0x000fe40007ffe0ff */
[----:B------:R-:W-:Y:S02]  /*0cd0*/  ISETP.GE.AND P5, PT, R7, RZ, PT ;  /* 0x000000ff0700720c */ /* 0x000fe40003fa6270 */
[----:B------:R-:W-:-:S02]  /*0ce0*/  LEA.HI.X.SX32 R7, R19, UR37, 0x2, P4 ;  /* 0x0000002513077c11 */ /* 0x000fc4000a0f16ff */
[----:B------:R-:W-:Y:S02]  /*0cf0*/  ISETP.LT.U32.AND P4, PT, R33, UR7, PT ;  /* 0x0000000721007c0c */ /* 0x000fe4000bf81070 */
[----:B------:R-:W-:Y:S01]  /*0d00*/  @!P2 IADD3 R34, PT, PT, R34, -UR7, RZ ;  /* 0x800000072222ac10 */ /* 0x000fe2000fffe0ff */
[----:B------:R0:W5:Y:S01]  /*0d10*/  LDG.E R11, desc[UR8][R6.64] ;  /* 0x00000008060b7981 */ /* 0x000162000c1e1900 */
[C---:B------:R-:W-:Y:S02]  /*0d20*/  SEL R36, R25.reuse, R36, !P6 ;  /* 0x0000002419247207 */ /* 0x040fe40007000000 */
[----:B------:R-:W-:Y:S02]  /*0d30*/  SEL R38, R25, R38, !P6 ;  /* 0x0000002619267207 */ /* 0x000fe40007000000 */
[----:B------:R-:W-:Y:S02]  /*0d40*/  @!P3 IADD3 R32, PT, PT, -R32, RZ, RZ ;  /* 0x000000ff2020b210 */ /* 0x000fe40007ffe1ff */
[----:B------:R-:W-:-:S02]  /*0d50*/  ISETP.GE.U32.AND P3, PT, R34, UR7, PT ;  /* 0x0000000722007c0c */ /* 0x000fc4000bf66070 */
[----:B------:R-:W-:Y:S01]  /*0d60*/  MOV R34, R21 ;  /* 0x0000001500227202 */ /* 0x000fe20000000f00 */
[----:B------:R-:W-:Y:S01]  /*0d70*/  IMAD.MOV R40, RZ, RZ, -R38 ;  /* 0x000000ffff287224 */ /* 0x000fe200078e0a26 */
[C---:B------:R-:W-:Y:S01]  /*0d80*/  IADD3 R21, PT, PT, -R36.reuse, RZ, RZ ;  /* 0x000000ff24157210 */ /* 0x040fe20007ffe1ff */
[----:B------:R-:W-:Y:S01]  /*0d90*/  @!P4 VIADD R33, R33, -UR7 ;  /* 0x800000072121cc36 */ /* 0x000fe20008000000 */
[----:B------:R-:W-:Y:S01]  /*0da0*/  SEL R36, R36, RZ, P1 ;  /* 0x000000ff24247207 */ /* 0x000fe20000800000 */
[----:B0-----:R-:W-:Y:S01]  /*0db0*/  IMAD R6, R40, UR49, R17 ;  /* 0x0000003128067c24 */ /* 0x001fe2000f8e0211 */
[----:B------:R-:W-:Y:S01]  /*0dc0*/  SEL R38, R38, RZ, P1 ;  /* 0x000000ff26267207 */ /* 0x000fe20000800000 */
[----:B------:R-:W-:Y:S01]  /*0dd0*/  IMAD R12, R21, UR49, R12 ;  /* 0x00000031150c7c24 */ /* 0x000fe2000f8e020c */
[----:B------:R-:W-:Y:S01]  /*0de0*/  @!P5 IADD3 R34, PT, PT, -R34, RZ, RZ ;  /* 0x000000ff2222d210 */ /* 0x000fe20007ffe1ff */
[----:B------:R-:W-:Y:S01]  /*0df0*/  IMAD R17, R36, UR44, RZ ;  /* 0x0000002c24117c24 */ /* 0x000fe2000f8e02ff */
[----:B------:R-:W-:Y:S01]  /*0e00*/  ISETP.GE.U32.AND P5, PT, R33, UR7, PT ;  /* 0x0000000721007c0c */ /* 0x000fe2000bfa6070 */
[----:B------:R-:W-:Y:S01]  /*0e10*/  IMAD R33, R38, UR44, RZ ;  /* 0x0000002c26217c24 */ /* 0x000fe2000f8e02ff */
[----:B------:R-:W-:-:S02]  /*0e20*/  SEL R12, R12, RZ, P0 ;  /* 0x000000ff0c0c7207 */ /* 0x000fc40000000000 */
[----:B------:R-:W-:Y:S02]  /*0e30*/  SEL R6, R6, RZ, P0 ;  /* 0x000000ff06067207 */ /* 0x000fe40000000000 */
[----:B------:R-:W-:Y:S01]  /*0e40*/  IADD3 R21, PT, PT, R26, 0x100, RZ ;  /* 0x000001001a157810 */ /* 0x000fe20007ffe0ff */
[----:B------:R-:W-:Y:S01]  /*0e50*/  IMAD R17, R12, UR45, R17 ;  /* 0x0000002d0c117c24 */ /* 0x000fe2000f8e0211 */
[----:B------:R-:W-:Y:S01]  /*0e60*/  SEL R12, R25, R32, !P6 ;  /* 0x00000020190c7207 */ /* 0x000fe20007000000 */
        /* <DEDUP_REMOVED lines=16> */
[----:B------:R-:W-:Y:S02]  /*0f70*/  @!P3 IADD3 R7, PT, PT, R7, -UR7, RZ ;  /* 0x800000070707bc10 */ /* 0x000fe4000fffe0ff */
[----:B------:R-:W-:Y:S02]  /*0f80*/  SEL R27, R12, RZ, P1 ;  /* 0x000000ff0c1b7207 */ /* 0x000fe40000800000 */
[----:B------:R-:W-:Y:S02]  /*0f90*/  ISETP.GE.U32.AND P2, PT, R7, UR7, PT ;  /* 0x0000000707007c0c */ /* 0x000fe4000bf46070 */
[----:B------:R-:W-:Y:S02]  /*0fa0*/  LEA.HI.X.SX32 R7, R21, UR37, 0x2, P6 ;  /* 0x0000002515077c11 */ /* 0x000fe4000b0f16ff */
[----:B------:R-:W-:Y:S01]  /*0fb0*/  ISETP.NE.AND P6, PT, RZ, UR49, PT ;  /* 0x00000031ff007c0c */ /* 0x000fe2000bfc5270 */
[----:B------:R-:W-:Y:S01]  /*0fc0*/  IMAD R27, R27, UR44, RZ ;  /* 0x0000002c1b1b7c24 */ /* 0x000fe2000f8e02ff */
[----:B------:R-:W-:Y:S01]  /*0fd0*/  SEL R18, R18, RZ, P0 ;  /* 0x000000ff12127207 */ /* 0x000fe20000000000 */
[----:B------:R0:W5:Y:S01]  /*0fe0*/  LDG.E R12, desc[UR8][R6.64] ;  /* 0x00000008060c7981 */ /* 0x000162000c1e1900 */
[----:B------:R-:W-:-:S03]  /*0ff0*/  SEL R34, R25, R34, !P6 ;  /* 0x0000002219227207 */ /* 0x000fc60007000000 */
[----:B------:R-:W-:Y:S01]  /*1000*/  IMAD R18, R18, UR45, R27 ;  /* 0x0000002d12127c24 */ /* 0x000fe2000f8e021b */
[----:B------:R-:W-:Y:S01]  /*1010*/  SEL R36, R25, R36, !P6 ;  /* 0x0000002419247207 */ /* 0x000fe20007000000 */
[----:B------:R-:W-:-:S04]  /*1020*/  IMAD.MOV R27, RZ, RZ, -R34 ;  /* 0x000000ffff1b7224 */ /* 0x000fc800078e0a22 */
[----:B------:R-:W-:Y:S01]  /*1030*/  IMAD R16, R27, UR49, R16 ;  /* 0x000000311b107c24 */ /* 0x000fe2000f8e0210 */
[----:B------:R-:W-:Y:S02]  /*1040*/  IADD3 R27, PT, PT, -R36, RZ, RZ ;  /* 0x000000ff241b7210 */ /* 0x000fe40007ffe1ff */
[----:B------:R-:W-:Y:S02]  /*1050*/  SEL R34, R34, RZ, P1 ;  /* 0x000000ff22227207 */ /* 0x000fe40000800000 */
[----:B------:R-:W-:Y:S01]  /*1060*/  SEL R36, R36, RZ, P1 ;  /* 0x000000ff24247207 */ /* 0x000fe20000800000 */
[----:B------:R-:W-:Y:S01]  /*1070*/  IMAD R20, R27, UR49, R20 ;  /* 0x000000311b147c24 */ /* 0x000fe2000f8e0214 */
[----:B0-----:R-:W-:Y:S01]  /*1080*/  SEL R6, R16, RZ, P0 ;  /* 0x000000ff10067207 */ /* 0x001fe20000000000 */
[----:B------:R-:W-:Y:S02]  /*1090*/  IMAD R7, R34, UR44, RZ ;  /* 0x0000002c22077c24 */ /* 0x000fe4000f8e02ff */
[----:B------:R-:W-:Y:S01]  /*10a0*/  IMAD R27, R36, UR44, RZ ;  /* 0x0000002c241b7c24 */ /* 0x000fe2000f8e02ff */
[----:B------:R-:W-:Y:S01]  /*10b0*/  SEL R20, R20, RZ, P0 ;  /* 0x000000ff14147207 */ /* 0x000fe20000000000 */
[----:B------:R-:W-:Y:S01]  /*10c0*/  IMAD R6, R6, UR45, R7 ;  /* 0x0000002d06067c24 */ /* 0x000fe2000f8e0207 */
[----:B------:R-:W-:Y:S01]  /*10d0*/  LOP3.LUT R16, R19, UR49, RZ, 0x3c, !PT ;  /* 0x0000003113107c12 */ /* 0x000fe2000f8e3cff */
[----:B------:R-:W-:-:S02]  /*10e0*/  @!P4 VIADD R24, R24, 0x1 ;  /* 0x000000011818c836 */ /* 0x000fc40000000000 */
[----:B------:R-:W-:Y:S01]  /*10f0*/  IMAD R7, R20, UR45, R27 ;  /* 0x0000002d14077c24 */ /* 0x000fe2000f8e021b */
[----:B------:R-:W-:Y:S02]  /*1100*/  IADD3 R20, PT, PT, R26, 0x120, RZ ;  /* 0x000001201a147810 */ /* 0x000fe40007ffe0ff */
[----:B------:R-:W-:Y:S02]  /*1110*/  ISETP.GE.AND P4, PT, R16, RZ, PT ;  /* 0x000000ff1000720c */ /* 0x000fe40003f86270 */
[----:B------:R-:W-:Y:S02]  /*1120*/  IABS R34, R20 ;  /* 0x0000001400227213 */ /* 0x000fe40000000000 */
[----:B------:R-:W-:-:S04]  /*1130*/  @P5 IADD3 R24, PT, PT, R24, 0x1, RZ ;  /* 0x0000000118185810 */ /* 0x000fc80007ffe0ff */
[----:B------:R-:W-:Y:S01]  /*1140*/  MOV R16, R24 ;  /* 0x0000001800107202 */ /* 0x000fe20000000f00 */
[----:B------:R-:W-:Y:S01]  /*1150*/  IMAD.HI.U32 R24, R34, UR5, RZ ;  /* 0x0000000522187c27 */ /* 0x000fe2000f8e00ff */
[----:B------:R-:W-:-:S03]  /*1160*/  LOP3.LUT R27, R21, UR49, RZ, 0x3c, !PT ;  /* 0x00000031151b7c12 */ /* 0x000fc6000f8e3cff */
[----:B------:R-:W-:Y:S01]  /*1170*/  @!P4 IMAD.MOV R16, RZ, RZ, -R16 ;  /* 0x000000ffff10c224 */ /* 0x000fe200078e0a10 */
[----:B------:R-:W-:Y:S02]  /*1180*/  IADD3 R39, PT, PT, -R24, RZ, RZ ;  /* 0x000000ff18277210 */ /* 0x000fe40007ffe1ff */
[----:B------:R-:W-:Y:S02]  /*1190*/  IADD3 R38, P4, PT, R17, UR38, RZ ;  /* 0x0000002611267c10 */ /* 0x000fe4000ff9e0ff */
[----:B------:R-:W-:Y:S01]  /*11a0*/  ISETP.GE.AND P5, PT, R27, RZ, PT ;  /* 0x000000ff1b00720c */ /* 0x000fe20003fa6270 */
[----:B------:R-:W-:Y:S01]  /*11b0*/  IMAD R27, R39, UR7, R34 ;  /* 0x00000007271b7c24 */ /* 0x000fe2000f8e0222 */
[----:B------:R-:W-:Y:S02]  /*11c0*/  LEA.HI.X.SX32 R39, R17, UR39, 0x1, P4 ;  /* 0x0000002711277c11 */ /* 0x000fe4000a0f0eff */
[----:B------:R-:W-:Y:S02]  /*11d0*/  IADD3 R2, P4, PT, R33, UR38, RZ ;  /* 0x0000002621027c10 */ /* 0x000fe4000ff9e0ff */
[----:B------:R-:W-:Y:S01]  /*11e0*/  SEL R16, R25, R16, !P6 ;  /* 0x0000001019107207 */ /* 0x000fe20007000000 */
[----:B------:R-:W4:Y:S01]  /*11f0*/  LDG.E.U8 R38, desc[UR8][R38.64] ;  /* 0x0000000826267981 */ /* 0x000f22000c1e1100 */
[----:B------:R-:W-:-:S02]  /*1200*/  LEA.HI.X.SX32 R3, R33, UR39, 0x1, P4 ;  /* 0x0000002721037c11 */ /* 0x000fc4000a0f0eff */
[----:B------:R-:W-:-:S03]  /*1210*/  ISETP.LT.U32.AND P4, PT, R27, UR7, PT ;  /* 0x000000071b007c0c */ /* 0x000fc6000bf81070 */
[----:B------:R-:W5:Y:S01]  /*1220*/  LDG.E.U8 R36, desc[UR10][R2.64] ;  /* 0x0000000a02247981 */ /* 0x000f62000c1e1100 */
[----:B------:R-:W-:Y:S01]  /*1230*/  SHF.R.S64 R4, RZ, 0x1e, R20 ;  /* 0x0000001eff047819 */ /* 0x000fe20000001014 */
[----:B------:R-:W-:Y:S01]  /*1240*/  @!P3 VIADD R32, R32, 0x1 ;  /* 0x000000012020b836 */ /* 0x000fe20000000000 */
[----:B------:R-:W-:Y:S02]  /*1250*/  IADD3 R34, PT, PT, -R16, RZ, RZ ;  /* 0x000000ff10227210 */ /* 0x000fe40007ffe1ff */
[----:B------:R-:W-:Y:S02]  /*1260*/  IADD3 R4, P6, PT, R4, UR36, RZ ;  /* 0x0000002404047c10 */ /* 0x000fe4000ffde0ff */
[----:B------:R-:W-:Y:S01]  /*1270*/  @P2 IADD3 R32, PT, PT, R32, 0x1, RZ ;  /* 0x0000000120202810 */ /* 0x000fe20007ffe0ff */
[----:B------:R-:W-:Y:S02]  /*1280*/  IMAD R19, R34, UR49, R19 ;  /* 0x0000003122137c24 */ /* 0x000fe4000f8e0213 */
[----:B------:R-:W-:-:S02]  /*1290*/  @!P4 IADD3 R27, PT, PT, R27, -UR7, RZ ;  /* 0x800000071b1bcc10 */ /* 0x000fc4000fffe0ff */
[----:B------:R-:W-:Y:S02]  /*12a0*/  SEL R16, R16, RZ, P1 ;  /* 0x000000ff10107207 */ /* 0x000fe40000800000 */
[----:B------:R-:W-:Y:S01]  /*12b0*/  ISETP.GE.U32.AND P3, PT, R27, UR7, PT ;  /* 0x000000071b007c0c */ /* 0x000fe2000bf66070 */
[----:B------:R-:W-:Y:S01]  /*12c0*/  VIADD R27, R26, 0x140 ;  /* 0x000001401a1b7836 */ /* 0x000fe20000000000 */
[----:B------:R-:W-:Y:S02]  /*12d0*/  LEA.HI.X.SX32 R5, R20, UR37, 0x2, P6 ;  /* 0x0000002514057c11 */ /* 0x000fe4000b0f16ff */
[----:B------:R-:W-:Y:S02]  /*12e0*/  ISETP.NE.AND P6, PT, RZ, UR49, PT ;  /* 0x00000031ff007c0c */ /* 0x000fe4000bfc5270 */
[----:B------:R-:W-:Y:S01]  /*12f0*/  @!P5 IADD3 R32, PT, PT, -R32, RZ, RZ ;  /* 0x000000ff2020d210 */ /* 0x000fe20007ffe1ff */
[----:B------:R-:W-:Y:S01]  /*1300*/  IMAD R16, R16, UR44, RZ ;  /* 0x0000002c10107c24 */ /* 0x000fe2000f8e02ff */
[----:B------:R-:W-:Y:S01]  /*1310*/  SEL R19, R19, RZ, P0 ;  /* 0x000000ff13137207 */ /* 0x000fe20000000000 */
[----:B------:R0:W4:Y:S01]  /*1320*/  LDG.E R17, desc[UR12][R4.64] ;  /* 0x0000000c04117981 */ /* 0x000122000c1e1900 */
[----:B------:R-:W-:-:S02]  /*1330*/  SEL R32, R25, R32, !P6 ;  /* 0x0000002019207207 */ /* 0x000fc40007000000 */
[----:B------:R-:W-:Y:S01]  /*1340*/  IABS R33, R27 ;  /* 0x0000001b00217213 */ /* 0x000fe20000000000 */
[----:B------:R-:W-:Y:S01]  /*1350*/  IMAD R19, R19, UR45, R16 ;  /* 0x0000002d13137c24 */ /* 0x000fe2000f8e0210 */
[----:B------:R-:W-:Y:S02]  /*1360*/  IADD3 R16, PT, PT, -R32, RZ, RZ ;  /* 0x000000ff20107210 */ /* 0x000fe40007ffe1ff */
[----:B0-----:R-:W-:-:S04]  /*1370*/  LOP3.LUT R4, R20, UR49, RZ, 0x3c, !PT ;  /* 0x0000003114047c12 */ /* 0x001fc8000f8e3cff */
[----:B------:R-:W-:Y:S01]  /*1380*/  ISETP.GE.AND P5, PT, R4, RZ, PT ;  /* 0x000000ff0400720c */ /* 0x000fe20003fa6270 */
[----:B------:R-:W-:-:S04]  /*1390*/  IMAD.HI.U32 R4, R33, UR5, RZ ;  /* 0x0000000521047c27 */ /* 0x000fc8000f8e00ff */
[----:B------:R-:W-:Y:S02]  /*13a0*/  IMAD R21, R16, UR49, R21 ;  /* 0x0000003110157c24 */ /* 0x000fe4000f8e0215 */
[----:B------:R-:W-:-:S04]  /*13b0*/  IMAD.MOV R16, RZ, RZ, -R4 ;  /* 0x000000ffff107224 */ /* 0x000fc800078e0a04 */
[----:B------:R-:W-:-:S05]  /*13c0*/  IMAD R3, R16, UR7, R33 ;  /* 0x0000000710037c24 */ /* 0x000fca000f8e0221 */
[----:B------:R-:W-:Y:S02]  /*13d0*/  ISETP.LT.U32.AND P2, PT, R3, UR7, PT ;  /* 0x0000000703007c0c */ /* 0x000fe4000bf41070 */
[----:B------:R-:W-:Y:S02]  /*13e0*/  @!P4 IADD3 R24, PT, PT, R24, 0x1, RZ ;  /* 0x000000011818c810 */ /* 0x000fe40007ffe0ff */
[----:B------:R-:W-:Y:S02]  /*13f0*/  SEL R5, R21, RZ, P0 ;  /* 0x000000ff15057207 */ /* 0x000fe40000000000 */
[----:B------:R-:W-:-:S07]  /*1400*/  LOP3.LUT R21, R27, UR49, RZ, 0x3c, !PT ;  /* 0x000000311b157c12 */ /* 0x000fce000f8e3cff */
[----:B------:R-:W-:-:S04]  /*1410*/  @!P2 IADD3 R3, PT, PT, R3, -UR7, RZ ;  /* 0x800000070303ac10 */ /* 0x000fc8000fffe0ff */
[----:B------:R-:W-:Y:S01]  /*1420*/  ISETP.GE.U32.AND P6, PT, R3, UR7, PT ;  /* 0x0000000703007c0c */ /* 0x000fe2000bfc6070 */
[----:B------:R-:W-:Y:S01]  /*1430*/  @P3 VIADD R24, R24, 0x1 ;  /* 0x0000000118183836 */ /* 0x000fe20000000000 */
[----:B------:R-:W-:Y:S02]  /*1440*/  ISETP.GE.AND P3, PT, R21, RZ, PT ;  /* 0x000000ff1500720c */ /* 0x000fe40003f66270 */
[----:B------:R-:W-:Y:S02]  /*1450*/  SHF.R.S64 R2, RZ, 0x1e, R27 ;  /* 0x0000001eff027819 */ /* 0x000fe4000000101b */
[----:B------:R-:W-:Y:S01]  /*1460*/  @!P2 IADD3 R4, PT, PT, R4, 0x1, RZ ;  /* 0x000000010404a810 */ /* 0x000fe20007ffe0ff */
[----:B------:R-:W-:Y:S01]  /*1470*/  @!P5 IMAD.MOV R24, RZ, RZ, -R24 ;  /* 0x000000ffff18d224 */ /* 0x000fe200078e0a18 */
[----:B------:R-:W-:-:S05]  /*1480*/  IADD3 R2, P4, PT, R2, UR36, RZ ;  /* 0x0000002402027c10 */ /* 0x000fca000ff9e0ff */
[----:B------:R-:W-:Y:S02]  /*1490*/  @P6 IADD3 R4, PT, PT, R4, 0x1, RZ ;  /* 0x0000000104046810 */ /* 0x000fe40007ffe0ff */
[----:B------:R-:W-:Y:S02]  /*14a0*/  ISETP.NE.AND P6, PT, RZ, UR49, PT ;  /* 0x00000031ff007c0c */ /* 0x000fe4000bfc5270 */
[----:B------:R-:W-:Y:S02]  /*14b0*/  LEA.HI.X.SX32 R3, R27, UR37, 0x2, P4 ;  /* 0x000000251b037c11 */ /* 0x000fe4000a0f16ff */
[C---:B------:R-:W-:Y:S02]  /*14c0*/  SEL R24, R25.reuse, R24, !P6 ;  /* 0x0000001819187207 */ /* 0x040fe40007000000 */
[----:B------:R-:W-:Y:S01]  /*14d0*/  @!P3 IADD3 R4, PT, PT, -R4, RZ, RZ ;  /* 0x000000ff0404b210 */ /* 0x000fe20007ffe1ff */
[----:B------:R0:W4:Y:S03]  /*14e0*/  LDG.E R16, desc[UR8][R2.64] ;  /* 0x0000000802107981 */ /* 0x000126000c1e1900 */
[----:B------:R-:W-:-:S02]  /*14f0*/  SEL R4, R25, R4, !P6 ;  /* 0x0000000419047207 */ /* 0x000fc40007000000 */
[----:B0-----:R-:W-:-:S03]  /*1500*/  IADD3 R3, PT, PT, -R24, RZ, RZ ;  /* 0x000000ff18037210 */ /* 0x001fc60007ffe1ff */
[----:B------:R-:W-:Y:S01]  /*1510*/  IMAD.MOV R2, RZ, RZ, -R4 ;  /* 0x000000ffff027224 */ /* 0x000fe200078e0a04 */
[----:B------:R-:W-:Y:S01]  /*1520*/  SEL R24, R24, RZ, P1 ;  /* 0x000000ff18187207 */ /* 0x000fe20000800000 */
[----:B------:R-:W-:Y:S02]  /*1530*/  IMAD R20, R3, UR49, R20 ;  /* 0x0000003103147c24 */ /* 0x000fe4000f8e0214 */
[----:B------:R-:W-:Y:S01]  /*1540*/  IMAD R27, R2, UR49, R27 ;  /* 0x00000031021b7c24 */ /* 0x000fe2000f8e021b */
[----:B------:R-:W-:Y:S01]  /*1550*/  IADD3 R2, P2, PT, R18, UR38, RZ ;  /* 0x0000002612027c10 */ /* 0x000fe2000ff5e0ff */
[----:B------:R-:W-:Y:S01]  /*1560*/  IMAD R3, R24, UR44, RZ ;  /* 0x0000002c18037c24 */ /* 0x000fe2000f8e02ff */
[----:B------:R-:W-:-:S05]  /*1570*/  SEL R20, R20, RZ, P0 ;  /* 0x000000ff14147207 */ /* 0x000fca0000000000 */
[----:B------:R-:W-:Y:S01]  /*1580*/  IMAD R20, R20, UR45, R3 ;  /* 0x0000002d14147c24 */ /* 0x000fe2000f8e0203 */
[----:B------:R-:W-:-:S05]  /*1590*/  LEA.HI.X.SX32 R3, R18, UR39, 0x1, P2 ;  /* 0x0000002712037c11 */ /* 0x000fca00090f0eff */
[----:B------:R-:W4:Y:S01]  /*15a0*/  LDG.E.U8 R24, desc[UR8][R2.64] ;  /* 0x0000000802187981 */ /* 0x000f22000c1e1100 */
[----:B------:R-:W-:Y:S02]  /*15b0*/  SEL R32, R32, RZ, P1 ;  /* 0x000000ff20207207 */ /* 0x000fe40000800000 */
[----:B------:R-:W-:-:S03]  /*15c0*/  IADD3 R40, P2, PT, R6, UR38, RZ ;  /* 0x0000002606287c10 */ /* 0x000fc6000ff5e0ff */
[----:B------:R-:W-:Y:S01]  /*15d0*/  IMAD R32, R32, UR44, RZ ;  /* 0x0000002c20207c24 */ /* 0x000fe2000f8e02ff */
[----:B------:R-:W-:-:S03]  /*15e0*/  LEA.HI.X.SX32 R41, R6, UR39, 0x1, P2 ;  /* 0x0000002706297c11 */ /* 0x000fc600090f0eff */
[----:B------:R-:W-:Y:S01]  /*15f0*/  IMAD R5, R5, UR45, R32 ;  /* 0x0000002d05057c24 */ /* 0x000fe2000f8e0220 */
[----:B------:R-:W-:Y:S02]  /*1600*/  IADD3 R32, P2, PT, R7, UR38, RZ ;  /* 0x0000002607207c10 */ /* 0x000fe4000ff5e0ff */
[----:B------:R-:W-:Y:S02]  /*1610*/  SEL R4, R4, RZ, P1 ;  /* 0x000000ff04047207 */ /* 0x000fe40000800000 */
[----:B------:R-:W-:Y:S02]  /*1620*/  IADD3 R6, P3, PT, R19, UR38, RZ ;  /* 0x0000002613067c10 */ /* 0x000fe4000ff7e0ff */
[----:B------:R-:W-:Y:S01]  /*1630*/  LEA.HI.X.SX32 R33, R7, UR39, 0x1, P2 ;  /* 0x0000002707217c11 */ /* 0x000fe200090f0eff */
[----:B------:R-:W-:Y:S01]  /*1640*/  IMAD R4, R4, UR44, RZ ;  /* 0x0000002c04047c24 */ /* 0x000fe2000f8e02ff */
[----:B------:R-:W-:Y:S02]  /*1650*/  SEL R27, R27, RZ, P0 ;  /* 0x000000ff1b1b7207 */ /* 0x000fe40000000000 */
[----:B------:R-:W-:Y:S01]  /*1660*/  LEA.HI.X.SX32 R7, R19, UR39, 0x1, P3 ;  /* 0x0000002713077c11 */ /* 0x000fe200098f0eff */
[----:B------:R-:W4:Y:S01]  /*1670*/  LDG.E.U8 R21, desc[UR8][R32.64] ;  /* 0x0000000820157981 */ /* 0x000f22000c1e1100 */
[----:B------:R-:W-:Y:S01]  /*1680*/  IADD3 R39, PT, PT, R26, 0x160, RZ ;  /* 0x000001601a277810 */ /* 0x000fe20007ffe0ff */
[----:B------:R-:W-:Y:S01]  /*1690*/  IMAD R34, R27, UR45, R4 ;  /* 0x0000002d1b227c24 */ /* 0x000fe2000f8e0204 */
[C---:B------:R-:W-:Y:S01]  /*16a0*/  IADD3 R4, P2, PT, R5.reuse, UR38, RZ ;  /* 0x0000002605047c10 */ /* 0x040fe2000ff5e0ff */
[----:B------:R0:W4:Y:S03]  /*16b0*/  LDG.E.U8 R19, desc[UR12][R6.64] ;  /* 0x0000000c06137981 */ /* 0x000126000c1e1100 */
[----:B------:R-:W-:Y:S01]  /*16c0*/  LEA.HI.X.SX32 R5, R5, UR39, 0x1, P2 ;  /* 0x0000002705057c11 */ /* 0x000fe200090f0eff */
[----:B------:R-:W4:Y:S01]  /*16d0*/  LDG.E.U8 R27, desc[UR10][R40.64] ;  /* 0x0000000a281b7981 */ /* 0x000f22000c1e1100 */
[----:B0-----:R-:W-:-:S03]  /*16e0*/  IABS R7, R39 ;  /* 0x0000002700077213 */ /* 0x001fc60000000000 */
[----:B------:R0:W4:Y:S01]  /*16f0*/  LDG.E.U8 R18, desc[UR8][R4.64] ;  /* 0x0000000804127981 */ /* 0x000122000c1e1100 */
[----:B------:R-:W-:Y:S01]  /*1700*/  IADD3 R32, P2, PT, R34, UR38, RZ ;  /* 0x0000002622207c10 */ /* 0x000fe2000ff5e0ff */
[----:B------:R-:W-:-:S03]  /*1710*/  IMAD.HI.U32 R6, R7, UR5, RZ ;  /* 0x0000000507067c27 */ /* 0x000fc6000f8e00ff */
[----:B------:R-:W-:Y:S02]  /*1720*/  LEA.HI.X.SX32 R33, R34, UR39, 0x1, P2 ;  /* 0x0000002722217c11 */ /* 0x000fe400090f0eff */
[----:B------:R-:W-:-:S03]  /*1730*/  IADD3 R34, PT, PT, -R6, RZ, RZ ;  /* 0x000000ff06227210 */ /* 0x000fc60007ffe1ff */
[----:B------:R-:W4:Y:S01]  /*1740*/  LDG.E.U8 R32, desc[UR8][R32.64] ;  /* 0x0000000820207981 */ /* 0x000f22000c1e1100 */
[----:B------:R-:W-:Y:S01]  /*1750*/  IADD3 R2, P3, PT, R20, UR38, RZ ;  /* 0x0000002614027c10 */ /* 0x000fe2000ff7e0ff */
[----:B0-----:R-:W-:-:S03]  /*1760*/  IMAD R4, R34, UR7, R7 ;  /* 0x0000000722047c24 */ /* 0x001fc6000f8e0207 */
[----:B------:R-:W-:Y:S02]  /*1770*/  LEA.HI.X.SX32 R3, R20, UR39, 0x1, P3 ;  /* 0x0000002714037c11 */ /* 0x000fe400098f0eff */
[----:B------:R-:W-:-:S03]  /*1780*/  ISETP.LT.U32.AND P3, PT, R4, UR7, PT ;  /* 0x0000000704007c0c */ /* 0x000fc6000bf61070 */
[----:B------:R0:W4:Y:S10]  /*1790*/  LDG.E.U8 R20, desc[UR10][R2.64] ;  /* 0x0000000a02147981 */ /* 0x000134000c1e1100 */
[----:B------:R-:W-:Y:S01]  /*17a0*/  @!P3 VIADD R4, R4, -UR7 ;  /* 0x800000070404bc36 */ /* 0x000fe20008000000 */
[----:B0-----:R-:W-:-:S04]  /*17b0*/  LOP3.LUT R2, R39, UR49, RZ, 0x3c, !PT ;  /* 0x0000003127027c12 */ /* 0x001fc8000f8e3cff */
        /* <DEDUP_REMOVED lines=13> */
[----:B------:R-:W-:Y:S01]  /*1890*/  IMAD R5, R2, UR45, R3 ;  /* 0x0000002d02057c24 */ /* 0x000fe2000f8e0203 */
[----:B------:R-:W-:Y:S01]  /*18a0*/  SHF.R.S64 R2, RZ, 0x1e, R39 ;  /* 0x0000001eff027819 */ /* 0x000fe20000001027 */
[----:B------:R-:W-:-:S03]  /*18b0*/  IMAD.HI.U32 R6, R7, UR5, RZ ;  /* 0x0000000507067c27 */ /* 0x000fc6000f8e00ff */
[----:B------:R-:W-:Y:S01]  /*18c0*/  IADD3 R2, P2, PT, R2, UR36, RZ ;  /* 0x0000002402027c10 */ /* 0x000fe2000ff5e0ff */
[----:B------:R-:W-:Y:S01]  /*18d0*/  IMAD.MOV R40, RZ, RZ, -R6 ;  /* 0x000000ffff287224 */ /* 0x000fe200078e0a06 */
[----:B------:R-:W-:Y:S02]  /*18e0*/  IADD3 R4, P3, PT, R5, UR38, RZ ;  /* 0x0000002605047c10 */ /* 0x000fe4000ff7e0ff */
[----:B------:R-:W-:Y:S01]  /*18f0*/  LEA.HI.X.SX32 R3, R39, UR37, 0x2, P2 ;  /* 0x0000002527037c11 */ /* 0x000fe200090f16ff */
[----:B------:R-:W-:Y:S01]  /*1900*/  IMAD R7, R40, UR7, R7 ;  /* 0x0000000728077c24 */ /* 0x000fe2000f8e0207 */
[----:B------:R-:W-:Y:S02]  /*1910*/  LEA.HI.X.SX32 R5, R5, UR39, 0x1, P3 ;  /* 0x0000002705057c11 */ /* 0x000fe400098f0eff */
[----:B--2---:R-:W-:Y:S01]  /*1920*/  ISETP.NE.AND P3, PT, R35, RZ, PT ;  /* 0x000000ff2300720c */ /* 0x004fe20003f65270 */
[----:B------:R0:W2:Y:S01]  /*1930*/  LDG.E R33, desc[UR8][R2.64] ;  /* 0x0000000802217981 */ /* 0x0000a2000c1e1900 */
[----:B---3--:R-:W-:-:S03]  /*1940*/  ISETP.NE.AND P2, PT, R37, RZ, PT ;  /* 0x000000ff2500720c */ /* 0x008fc60003f45270 */
[----:B------:R1:W3:Y:S01]  /*1950*/  LDG.E.U8 R34, desc[UR10][R4.64] ;  /* 0x0000000a04227981 */ /* 0x0002e2000c1e1100 */
[----:B0-----:R-:W-:Y:S02]  /*1960*/  P2R R2, PR, RZ, 0x8 ;  /* 0x00000008ff027803 */ /* 0x001fe40000000000 */
[----:B------:R-:W-:Y:S02]  /*1970*/  ISETP.LT.U32.AND P3, PT, R7, UR7, PT ;  /* 0x0000000707007c0c */ /* 0x000fe4000bf61070 */
[----:B------:R-:W-:Y:S01]  /*1980*/  P2R R39, PR, RZ, 0x4 ;  /* 0x00000004ff277803 */ /* 0x000fe20000000000 */
[----:B-1----:R-:W0:Y:S01]  /*1990*/  LDC.64 R4, c[0x0][0x3d0] ;  /* 0x0000f400ff047b82 */ /* 0x002e220000000a00 */
[----:B------:R-:W-:-:S09]  /*19a0*/  LOP3.LUT R3, R42, UR49, RZ, 0x3c, !PT ;  /* 0x000000312a037c12 */ /* 0x000fd2000f8e3cff */
[----:B------:R-:W-:-:S04]  /*19b0*/  @!P3 IADD3 R7, PT, PT, R7, -UR7, RZ ;  /* 0x800000070707bc10 */ /* 0x000fc8000fffe0ff */
[----:B------:R-:W-:Y:S02]  /*19c0*/  ISETP.GE.U32.AND P2, PT, R7, UR7, PT ;  /* 0x0000000707007c0c */ /* 0x000fe4000bf46070 */
[----:B------:R-:W-:Y:S02]  /*19d0*/  @!P3 IADD3 R6, PT, PT, R6, 0x1, RZ ;  /* 0x000000010606b810 */ /* 0x000fe40007ffe0ff */
[----:B------:R-:W-:-:S09]  /*19e0*/  ISETP.GE.AND P3, PT, R3, RZ, PT ;  /* 0x000000ff0300720c */ /* 0x000fd20003f66270 */
[----:B------:R-:W-:-:S05]  /*19f0*/  @P2 VIADD R6, R6, 0x1 ;  /* 0x0000000106062836 */ /* 0x000fca0000000000 */
[----:B------:R-:W-:-:S04]  /*1a00*/  @!P3 IADD3 R6, PT, PT, -R6, RZ, RZ ;  /* 0x000000ff0606b210 */ /* 0x000fc80007ffe1ff */
[----:B------:R-:W-:-:S04]  /*1a10*/  SEL R6, R25, R6, !P6 ;  /* 0x0000000619067207 */ /* 0x000fc80007000000 */
[C---:B------:R-:W-:Y:S02]  /*1a20*/  IADD3 R7, PT, PT, -R6.reuse, RZ, RZ ;  /* 0x000000ff06077210 */ /* 0x040fe40007ffe1ff */
[----:B------:R-:W-:-:S03]  /*1a30*/  SEL R6, R6, RZ, P1 ;  /* 0x000000ff06067207 */ /* 0x000fc60000800000 */
[----:B------:R-:W-:Y:S01]  /*1a40*/  IMAD R7, R7, UR49, R42 ;  /* 0x0000003107077c24 */ /* 0x000fe2000f8e022a */
[----:B-----5:R-:W-:Y:S01]  /*1a50*/  ISETP.NE.AND P4, PT, R36, RZ, PT ;  /* 0x000000ff2400720c */ /* 0x020fe20003f85270 */
[----:B------:R-:W-:Y:S02]  /*1a60*/  IMAD R6, R6, UR44, RZ ;  /* 0x0000002c06067c24 */ /* 0x000fe4000f8e02ff */
[----:B------:R-:W-:Y:S01]  /*1a70*/  VIADD R36, R26, 0x1a0 ;  /* 0x000001a01a247836 */ /* 0x000fe20000000000 */
[----:B------:R-:W-:-:S05]  /*1a80*/  SEL R7, R7, RZ, P0 ;  /* 0x000000ff07077207 */ /* 0x000fca0000000000 */
[----:B------:R-:W-:Y:S01]  /*1a90*/  IMAD R7, R7, UR45, R6 ;  /* 0x0000002d07077c24 */ /* 0x000fe2000f8e0206 */
[----:B------:R-:W-:Y:S02]  /*1aa0*/  IABS R6, R36 ;  /* 0x0000002400067213 */ /* 0x000fe40000000000 */
[----:B0-----:R-:W-:Y:S02]  /*1ab0*/  R2UR UR4, R5 ;  /* 0x00000000050472ca */ /* 0x001fe400000e0000 */
[----:B----4-:R-:W-:Y:S01]  /*1ac0*/  ISETP.NE.AND P2, PT, R38, RZ, PT ;  /* 0x000000ff2600720c */ /* 0x010fe20003f45270 */
[----:B------:R-:W-:-:S03]  /*1ad0*/  IMAD.HI.U32 R5, R6, UR5, RZ ;  /* 0x0000000506057c27 */ /* 0x000fc6000f8e00ff */
[----:B------:R-:W-:Y:S02]  /*1ae0*/  P2R R38, PR, RZ, 0x4 ;  /* 0x00000004ff267803 */ /* 0x000fe40000000000 */
[----:B------:R-:W-:Y:S02]  /*1af0*/  ISETP.NE.AND P2, PT, R2, RZ, PT ;  /* 0x000000ff0200720c */ /* 0x000fe40003f45270 */
[----:B------:R-:W-:Y:S02]  /*1b00*/  IADD3 R35, PT, PT, -R5, RZ, RZ ;  /* 0x000000ff05237210 */ /* 0x000fe40007ffe1ff */
[----:B------:R-:W-:-:S03]  /*1b10*/  SHF.R.S64 R2, RZ, 0x1e, R42 ;  /* 0x0000001eff027819 */ /* 0x000fc6000000102a */
        /* <DEDUP_REMOVED lines=11> */
[----:B------:R0:W4:Y:S09]  /*1bd0*/  LDG.E R5, desc[UR8][R2.64] ;  /* 0x0000000802057981 */ /* 0x000132000c1e1900 */
[----:B------:R-:W-:-:S05]  /*1be0*/  @!P3 IMAD.MOV R40, RZ, RZ, -R40 ;  /* 0x000000ffff28b224 */ /* 0x000fca00078e0a28 */
[----:B------:R-:W-:-:S04]  /*1bf0*/  SEL R40, R25, R40, !P6 ;  /* 0x0000002819287207 */ /* 0x000fc80007000000 */
[C---:B------:R-:W-:Y:S02]  /*1c00*/  IADD3 R37, PT, PT, -R40.reuse, RZ, RZ ;  /* 0x000000ff28257210 */ /* 0x040fe40007ffe1ff */
[----:B------:R-:W-:-:S03]  /*1c10*/  SEL R40, R40, RZ, P1 ;  /* 0x000000ff28287207 */ /* 0x000fc60000800000 */
[--C-:B------:R-:W-:Y:S01]  /*1c20*/  IMAD R37, R37, UR49, R36.reuse ;  /* 0x0000003125257c24 */ /* 0x100fe2000f8e0224 */
[----:B------:R-:W-:Y:S02]  /*1c30*/  IADD3 R6, P3, PT, R7, UR38, RZ ;  /* 0x0000002607067c10 */ /* 0x000fe4000ff7e0ff */
[----:B0-----:R-:W-:Y:S01]  /*1c40*/  SHF.R.S64 R2, RZ, 0x1e, R36 ;  /* 0x0000001eff027819 */ /* 0x001fe20000001024 */
[----:B------:R-:W-:Y:S01]  /*1c50*/  IMAD R40, R40, UR44, RZ ;  /* 0x0000002c28287c24 */ /* 0x000fe2000f8e02ff */
[----:B------:R-:W-:Y:S02]  /*1c60*/  SEL R37, R37, RZ, P0 ;  /* 0x000000ff25257207 */ /* 0x000fe40000000000 */
[----:B------:R-:W-:Y:S02]  /*1c70*/  LEA.HI.X.SX32 R7, R7, UR39, 0x1, P3 ;  /* 0x0000002707077c11 */ /* 0x000fe400098f0eff */
[----:B------:R-:W-:Y:S01]  /*1c80*/  IADD3 R2, P3, PT, R2, UR36, RZ ;  /* 0x0000002402027c10 */ /* 0x000fe2000ff7e0ff */
[----:B------:R-:W-:-:S02]  /*1c90*/  IMAD R40, R37, UR45, R40 ;  /* 0x0000002d25287c24 */ /* 0x000fc4000f8e0228 */
[----:B------:R0:W5:Y:S01]  /*1ca0*/  LDG.E.U8 R35, desc[UR8][R6.64] ;  /* 0x0000000806237981 */ /* 0x000162000c1e1100 */
[----:B------:R-:W-:Y:S02]  /*1cb0*/  LEA.HI.X.SX32 R3, R36, UR37, 0x2, P3 ;  /* 0x0000002524037c11 */ /* 0x000fe400098f16ff */
[----:B------:R-:W-:-:S03]  /*1cc0*/  IADD3 R36, PT, PT, R26, 0x1c0, RZ ;  /* 0x000001c01a247810 */ /* 0x000fc60007ffe0ff */
[----:B------:R1:W5:Y:S01]  /*1cd0*/  LDG.E R37, desc[UR8][R2.64] ;  /* 0x0000000802257981 */ /* 0x000362000c1e1900 */
[----:B------:R-:W-:Y:S02]  /*1ce0*/  IABS R41, R36 ;  /* 0x0000002400297213 */ /* 0x000fe40000000000 */
[----:B0-----:R-:W-:-:S04]  /*1cf0*/  IADD3 R6, P3, PT, R40, UR38, RZ ;  /* 0x0000002628067c10 */ /* 0x001fc8000ff7e0ff */
[----:B------:R-:W-:Y:S02]  /*1d00*/  LEA.HI.X.SX32 R7, R40, UR39, 0x1, P3 ;  /* 0x0000002728077c11 */ /* 0x000fe400098f0eff */
[----:B------:R-:W-:Y:S01]  /*1d10*/  ISETP.NE.AND P3, PT, R24, RZ, PT ;  /* 0x000000ff1800720c */ /* 0x000fe20003f65270 */
[----:B------:R-:W-:Y:S02]  /*1d20*/  IMAD.HI.U32 R24, R41, UR5, RZ ;  /* 0x0000000529187c27 */ /* 0x000fe4000f8e00ff */
[----:B------:R0:W5:Y:S02]  /*1d30*/  LDG.E.U8 R40, desc[UR8][R6.64] ;  /* 0x0000000806287981 */ /* 0x000164000c1e1100 */
        /* <DEDUP_REMOVED lines=14> */
[----:B------:R-:W-:Y:S02]  /*1e20*/  IMAD R3, R24, UR44, RZ ;  /* 0x0000002c18037c24 */ /* 0x000fe4000f8e02ff */
[----:B0-----:R-:W-:Y:S01]  /*1e30*/  VIADD R7, R26, 0x1e0 ;  /* 0x000001e01a077836 */ /* 0x001fe20000000000 */
        /* <DEDUP_REMOVED lines=15> */
[----:B------:R-:W-:-:S04]  /*1f30*/  SHF.R.S64 R2, RZ, 0x1e, R36 ;  /* 0x0000001eff027819 */ /* 0x000fc80000001024 */
[----:B------:R-:W-:Y:S01]  /*1f40*/  IADD3 R2, P6, PT, R2, UR36, RZ ;  /* 0x0000002402027c10 */ /* 0x000fe2000ffde0ff */
[----:B------:R-:W-:-:S03]  /*1f50*/  IMAD.MOV R26, RZ, RZ, -R25 ;  /* 0x000000ffff1a7224 */ /* 0x000fc600078e0a19 */
[----:B------:R-:W-:Y:S02]  /*1f60*/  LEA.HI.X.SX32 R3, R36, UR37, 0x2, P6 ;  /* 0x0000002524037c11 */ /* 0x000fe4000b0f16ff */
[----:B------:R-:W-:Y:S01]  /*1f70*/  ISETP.NE.AND P6, PT, R21, RZ, PT ;  /* 0x000000ff1500720c */ /* 0x000fe20003fc5270 */
[----:B------:R-:W-:Y:S01]  /*1f80*/  IMAD R21, R26, UR49, R7 ;  /* 0x000000311a157c24 */ /* 0x000fe2000f8e0207 */
[----:B------:R-:W-:-:S04]  /*1f90*/  SEL R24, R25, RZ, P1 ;  /* 0x000000ff19187207 */ /* 0x000fc80000800000 */
[----:B------:R-:W-:Y:S01]  /*1fa0*/  SEL R21, R21, RZ, P0 ;  /* 0x000000ff15157207 */ /* 0x000fe20000000000 */
[----:B------:R-:W-:-:S04]  /*1fb0*/  IMAD R24, R24, UR44, RZ ;  /* 0x0000002c18187c24 */ /* 0x000fc8000f8e02ff */
[----:B------:R-:W-:Y:S01]  /*1fc0*/  IMAD R21, R21, UR45, R24 ;  /* 0x0000002d15157c24 */ /* 0x000fe2000f8e0218 */
[----:B------:R-:W-:-:S04]  /*1fd0*/  R2UR UR6, R22 ;  /* 0x00000000160672ca */ /* 0x000fc800000e0000 */
[----:B------:R-:W-:Y:S02]  /*1fe0*/  IADD3 R24, P1, PT, R21, UR38, RZ ;  /* 0x0000002615187c10 */ /* 0x000fe4000ff3e0ff */
[----:B------:R-:W-:Y:S02]  /*1ff0*/  R2UR UR7, R23 ;  /* 0x00000000170772ca */ /* 0x000fe400000e0000 */
[C---:B------:R-:W-:Y:S02]  /*2000*/  IADD3 R26, P0, PT, R6.reuse, UR38, RZ ;  /* 0x00000026061a7c10 */ /* 0x040fe4000ff1e0ff */
[----:B------:R-:W-:Y:S02]  /*2010*/  LEA.HI.X.SX32 R25, R21, UR39, 0x1, P1 ;  /* 0x0000002715197c11 */ /* 0x000fe400088f0eff */
[----:B------:R-:W-:Y:S02]  /*2020*/  ISETP.NE.AND P5, PT, R27, RZ, PT ;  /* 0x000000ff1b00720c */ /* 0x000fe40003fa5270 */
[----:B------:R-:W-:-:S02]  /*2030*/  LEA.HI.X.SX32 R27, R6, UR39, 0x1, P0 ;  /* 0x00000027061b7c11 */ /* 0x000fc400080f0eff */
[----:B------:R-:W-:Y:S01]  /*2040*/  SHF.R.S64 R6, RZ, 0x1e, R7 ;  /* 0x0000001eff067819 */ /* 0x000fe20000001007 */
[----:B------:R-:W5:Y:S03]  /*2050*/  LDG.E.U8 R25, desc[UR8][R24.64] ;  /* 0x0000000818197981 */ /* 0x000f66000c1e1100 */
[----:B------:R-:W-:Y:S01]  /*2060*/  IADD3 R6, P0, PT, R6, UR36, RZ ;  /* 0x0000002406067c10 */ /* 0x000fe2000ff1e0ff */
[----:B------:R-:W5:Y:S03]  /*2070*/  LDG.E R2, desc[UR6][R2.64] ;  /* 0x0000000602027981 */ /* 0x000f66000c1e1900 */
[----:B------:R-:W-:Y:S01]  /*2080*/  LEA.HI.X.SX32 R7, R7, UR37, 0x2, P0 ;  /* 0x0000002507077c11 */ /* 0x000fe200080f16ff */
[----:B------:R0:W5:Y:S05]  /*2090*/  LDG.E.U8 R27, desc[UR6][R26.64] ;  /* 0x000000061a1b7981 */ /* 0x00016a000c1e1100 */
[----:B------:R1:W5:Y:S01]  /*20a0*/  LDG.E R7, desc[UR8][R6.64] ;  /* 0x0000000806077981 */ /* 0x000362000c1e1900 */
[----:B------:R-:W-:Y:S01]  /*20b0*/  FMUL R13, R13, UR4 ;  /* 0x000000040d0d7c20 */ /* 0x000fe20008400000 */
[----:B------:R-:W-:Y:S01]  /*20c0*/  FMUL R15, R15, UR4 ;  /* 0x000000040f0f7c20 */ /* 0x000fe20008400000 */
[----:B------:R-:W-:-:S03]  /*20d0*/  ISETP.NE.AND P1, PT, R39, RZ, PT ;  /* 0x000000ff2700720c */ /* 0x000fc60003f25270 */
[-C--:B------:R-:W-:Y:S01]  /*20e0*/  FSEL R36, R13, R4.reuse, P2 ;  /* 0x000000040d247208 */ /* 0x080fe20001000000 */
[----:B------:R-:W-:Y:S01]  /*20f0*/  FMUL R13, R14, UR4 ;  /* 0x000000040e0d7c20 */ /* 0x000fe20008400000 */
[----:B------:R-:W-:Y:S02]  /*2100*/  ISETP.NE.AND P0, PT, R19, RZ, PT ;  /* 0x000000ff1300720c */ /* 0x000fe40003f05270 */
[----:B------:R-:W-:Y:S02]  /*2110*/  ISETP.NE.AND P2, PT, R38, RZ, PT ;  /* 0x000000ff2600720c */ /* 0x000fe40003f45270 */
[-C--:B0-----:R-:W-:Y:S02]  /*2120*/  FSEL R26, R15, R4.reuse, P1 ;  /* 0x000000040f1a7208 */ /* 0x081fe40000800000 */
[----:B------:R-:W-:Y:S01]  /*2130*/  FMNMX R19, R36, -INF , !PT ;  /* 0xff80000024137809 */ /* 0x000fe20007800000 */
        /* <DEDUP_REMOVED lines=27> */
[----:B--2---:R-:W-:Y:S01]  /*22f0*/  FMUL R33, R33, UR4 ;  /* 0x0000000421217c20 */ /* 0x004fe20008400000 */
[----:B---3--:R-:W-:Y:S02]  /*2300*/  ISETP.NE.AND P1, PT, R34, RZ, PT ;  /* 0x000000ff2200720c */ /* 0x008fe40003f25270 */
[----:B------:R-:W-:-:S02]  /*2310*/  FSEL R34, R3, R4, P0 ;  /* 0x0000000403227208 */ /* 0x000fc40000000000 */
[----:B------:R-:W-:Y:S01]  /*2320*/  FMNMX R19, R19, R16, !PT ;  /* 0x0000001013137209 */ /* 0x000fe20007800000 */
[----:B----4-:R-:W-:-:S03]  /*2330*/  FMUL R5, R5, UR4 ;  /* 0x0000000405057c20 */ /* 0x010fc60008400000 */
[----:B------:R-:W-:Y:S02]  /*2340*/  FMNMX R19, R19, R34, !PT ;  /* 0x0000002213137209 */ /* 0x000fe40007800000 */
[----:B-----5:R-:W-:-:S04]  /*2350*/  ISETP.NE.AND P2, PT, R35, RZ, PT ;  /* 0x000000ff2300720c */ /* 0x020fc80003f45270 */
[-C--:B------:R-:W-:Y:S01]  /*2360*/  FSEL R44, R5, R4.reuse, P2 ;  /* 0x00000004052c7208 */ /* 0x080fe20001000000 */
[----:B------:R-:W-:Y:S01]  /*2370*/  FMUL R37, R37, UR4 ;  /* 0x0000000425257c20 */ /* 0x000fe20008400000 */
[----:B------:R-:W-:Y:S02]  /*2380*/  ISETP.NE.AND P0, PT, R40, RZ, PT ;  /* 0x000000ff2800720c */ /* 0x000fe40003f05270 */
[----:B------:R-:W-:-:S04]  /*2390*/  FSEL R40, R33, R4, P1 ;  /* 0x0000000421287208 */ /* 0x000fc80000800000 */
[----:B------:R-:W-:Y:S02]  /*23a0*/  FMNMX R19, R19, R40, !PT ;  /* 0x0000002813137209 */ /* 0x000fe40007800000 */
[----:B------:R-:W-:Y:S02]  /*23b0*/  FSEL R46, R37, R4, P0 ;  /* 0x00000004252e7208 */ /* 0x000fe40000000000 */
        /* <DEDUP_REMOVED lines=46> */
[----:B------:R-:W-:Y:S01]  /*26a0*/  FFMA.SAT R6, R24, R9, 0.5 ;  /* 0x3f00000018067423 */ /* 0x000fe20000002009 */
[----:B------:R-:W-:Y:S01]  /*26b0*/  FFMA R5, R36, 1.4426950216293334961, -R3 ;  /* 0x3fb8aa3b24057823 */ /* 0x000fe20000000803 */
[-C--:B------:R-:W-:Y:S01]  /*26c0*/  FFMA.RM R15, R4, R7.reuse, 12582913 ;  /* 0x4b400001040f7423 */ /* 0x080fe20000004007 */
[----:B------:R-:W-:Y:S01]  /*26d0*/  FFMA R11, R26, 1.4426950216293334961, -R11 ;  /* 0x3fb8aa3b1a0b7823 */ /* 0x000fe2000000080b */
[----:B------:R-:W-:Y:S01]  /*26e0*/  FFMA.RM R3, R6, R7, 12582913 ;  /* 0x4b40000106037423 */ /* 0x000fe20000004007 */
[----:B------:R-:W-:Y:S01]  /*26f0*/  FFMA R36, R36, 1.925963033500011079e-08, R5 ;  /* 0x32a5706024247823 */ /* 0x000fe20000000005 */
[----:B------:R-:W-:Y:S01]  /*2700*/  FADD R5, R15, -12583039 ;  /* 0xcb40007f0f057421 */ /* 0x000fe20000000000 */
[-C--:B------:R-:W-:Y:S01]  /*2710*/  FFMA.SAT R4, R18, R9.reuse, 0.5 ;  /* 0x3f00000012047423 */ /* 0x080fe20000002009 */
[----:B------:R-:W-:Y:S01]  /*2720*/  FFMA R19, R26, 1.925963033500011079e-08, R11 ;  /* 0x32a570601a137823 */ /* 0x000fe2000000000b */
        /* <DEDUP_REMOVED lines=8> */
[----:B------:R-:W-:Y:S01]  /*27b0*/  FFMA.SAT R6, R2, R9, 0.5 ;  /* 0x3f00000002067423 */ /* 0x000fe20000002009 */
[----:B------:R-:W-:Y:S01]  /*27c0*/  FFMA R24, R24, 1.925963033500011079e-08, R17 ;  /* 0x32a5706018187823 */ /* 0x000fe20000000011 */
[----:B------:R-:W-:Y:S01]  /*27d0*/  FADD R17, R8, -12583039 ;  /* 0xcb40007f08117421 */ /* 0x000fe20000000000 */
[----:B------:R-:W-:Y:S01]  /*27e0*/  FFMA R11, R18, 1.4426950216293334961, -R11 ;  /* 0x3fb8aa3b120b7823 */ /* 0x000fe2000000080b */
[----:B------:R-:W-:Y:S01]  /*27f0*/  FFMA.RM R6, R6, R7, 12582913 ;  /* 0x4b40000106067423 */ /* 0x000fe20000004007 */
[----:B------:R-:W-:-:S02]  /*2800*/  IMAD.SHL.U32 R4, R13, 0x800000, RZ ;  /* 0x008000000d047824 */ /* 0x000fc400078e00ff */
[----:B------:R-:W-:Y:S01]  /*2810*/  FFMA R25, R10, 1.4426950216293334961, -R17 ;  /* 0x3fb8aa3b0a197823 */ /* 0x000fe20000000811 */
[----:B------:R-:W-:Y:S01]  /*2820*/  FFMA R21, R18, 1.925963033500011079e-08, R11 ;  /* 0x32a5706012157823 */ /* 0x000fe2000000000b */
[----:B------:R-:W-:Y:S01]  /*2830*/  FADD R11, R6, -12583039 ;  /* 0xcb40007f060b7421 */ /* 0x000fe20000000000 */
[----:B------:R-:W0:Y:S01]  /*2840*/  MUFU.EX2 R19, R19 ;  /* 0x0000001300137308 */ /* 0x000e220000000800 */
[----:B------:R-:W-:Y:S01]  /*2850*/  FFMA R18, R10, 1.925963033500011079e-08, R25 ;  /* 0x32a570600a127823 */ /* 0x000fe20000000019 */
[-C--:B------:R-:W-:Y:S01]  /*2860*/  FFMA.SAT R26, R40, R9.reuse, 0.5 ;  /* 0x3f000000281a7423 */ /* 0x080fe20000002009 */
[----:B------:R-:W-:Y:S01]  /*2870*/  FFMA R11, R2, 1.4426950216293334961, -R11 ;  /* 0x3fb8aa3b020b7823 */ /* 0x000fe2000000080b */
[----:B------:R-:W-:Y:S01]  /*2880*/  SHF.L.U32 R0, R0, 0x17, RZ ;  /* 0x0000001700007819 */ /* 0x000fe200000006ff */
[----:B------:R-:W-:Y:S01]  /*2890*/  IMAD.SHL.U32 R3, R3, 0x800000, RZ ;  /* 0x0080000003037824 */ /* 0x000fe200078e00ff */
[----:B------:R-:W-:Y:S01]  /*28a0*/  SHF.L.U32 R5, R5, 0x17, RZ ;  /* 0x0000001705057819 */ /* 0x000fe200000006ff */
[----:B------:R-:W-:Y:S01]  /*28b0*/  FFMA R17, R2, 1.925963033500011079e-08, R11 ;  /* 0x32a5706002117823 */ /* 0x000fe2000000000b */
[----:B------:R1:W2:Y:S01]  /*28c0*/  MUFU.EX2 R25, R36 ;  /* 0x0000002400197308 */ /* 0x0002a20000000800 */
[-C--:B------:R-:W-:Y:S01]  /*28d0*/  FFMA.SAT R2, R20, R9.reuse, 0.5 ;  /* 0x3f00000014027423 */ /* 0x080fe20000002009 */
[-C--:B------:R-:W-:Y:S01]  /*28e0*/  FFMA.SAT R10, R32, R9.reuse, 0.5 ;  /* 0x3f000000200a7423 */ /* 0x080fe20000002009 */
[----:B------:R-:W-:Y:S01]  /*28f0*/  FFMA.SAT R14, R34, R9, 0.5 ;  /* 0x3f000000220e7423 */ /* 0x000fe20000002009 */
[----:B------:R-:W-:Y:S01]  /*2900*/  SHF.L.U32 R6, R6, 0x17, RZ ;  /* 0x0000001706067819 */ /* 0x000fe200000006ff */
[----:B------:R-:W-:Y:S01]  /*2910*/  FFMA.RM R11, R2, R7, 12582913 ;  /* 0x4b400001020b7423 */ /* 0x000fe20000004007 */
[----:B------:R-:W-:Y:S01]  /*2920*/  FFMA.SAT R2, R16, R9, 0.5 ;  /* 0x3f00000010027423 */ /* 0x000fe20000002009 */
[----:B------:R-:W-:Y:S01]  /*2930*/  FFMA.RM R10, R10, R7, 12582913 ;  /* 0x4b4000010a0a7423 */ /* 0x000fe20000004007 */
[----:B------:R-:W3:Y:S01]  /*2940*/  MUFU.EX2 R24, R24 ;  /* 0x0000001800187308 */ /* 0x000ee20000000800 */
[----:B0-----:R-:W-:Y:S01]  /*2950*/  FMUL R0, R0, R19 ;  /* 0x0000001300007220 */ /* 0x001fe20000400000 */
[-C--:B------:R-:W-:Y:S01]  /*2960*/  FFMA.RM R13, R2, R7.reuse, 12582913 ;  /* 0x4b400001020d7423 */ /* 0x080fe20000004007 */
[----:B------:R-:W-:Y:S01]  /*2970*/  SHF.L.U32 R2, R15, 0x17, RZ ;  /* 0x000000170f027819 */ /* 0x000fe200000006ff */
[----:B------:R-:W-:Y:S01]  /*2980*/  FFMA.RM R15, R26, R7, 12582913 ;  /* 0x4b4000011a0f7423 */ /* 0x000fe20000004007 */
[----:B-1----:R-:W-:Y:S01]  /*2990*/  FFMA.SAT R36, R44, R9, 0.5 ;  /* 0x3f0000002c247423 */ /* 0x002fe20000002009 */
[----:B------:R-:W-:Y:S01]  /*29a0*/  FADD R27, R11, -12583039 ;  /* 0xcb40007f0b1b7421 */ /* 0x000fe20000000000 */
[----:B------:R-:W-:Y:S01]  /*29b0*/  FFMA.RM R14, R14, R7, 12582913 ;  /* 0x4b4000010e0e7423 */ /* 0x000fe20000004007 */
[----:B------:R-:W-:Y:S01]  /*29c0*/  FADD R19, R15, -12583039 ;  /* 0xcb40007f0f137421 */ /* 0x000fe20000000000 */
[----:B--2---:R-:W-:Y:S01]  /*29d0*/  FMUL R4, R4, R25 ;  /* 0x0000001904047220 */ /* 0x004fe20000400000 */
[----:B------:R-:W-:Y:S01]  /*29e0*/  FADD R25, R13, -12583039 ;  /* 0xcb40007f0d197421 */ /* 0x000fe20000000000 */
[----:B------:R0:W1:Y:S01]  /*29f0*/  MUFU.EX2 R26, R21 ;  /* 0x00000015001a7308 */ /* 0x0000620000000800 */
[----:B------:R-:W-:Y:S01]  /*2a00*/  FFMA R19, R40, 1.4426950216293334961, -R19 ;  /* 0x3fb8aa3b28137823 */ /* 0x000fe20000000813 */
[----:B------:R-:W-:Y:S01]  /*2a10*/  FFMA R27, R20, 1.4426950216293334961, -R27 ;  /* 0x3fb8aa3b141b7823 */ /* 0x000fe2000000081b */
[----:B------:R-:W-:Y:S01]  /*2a20*/  FFMA R25, R16, 1.4426950216293334961, -R25 ;  /* 0x3fb8aa3b10197823 */ /* 0x000fe20000000819 */
[----:B------:R-:W-:Y:S01]  /*2a30*/  SHF.L.U32 R11, R11, 0x17, RZ ;  /* 0x000000170b0b7819 */ /* 0x000fe200000006ff */
[----:B------:R-:W-:Y:S01]  /*2a40*/  FFMA R40, R40, 1.925963033500011079e-08, R19 ;  /* 0x32a5706028287823 */ /* 0x000fe20000000013 */
[----:B------:R-:W-:Y:S01]  /*2a50*/  FFMA.RM R19, R36, R7, 12582913 ;  /* 0x4b40000124137423 */ /* 0x000fe20000004007 */
[----:B------:R-:W-:Y:S01]  /*2a60*/  FFMA R16, R16, 1.925963033500011079e-08, R25 ;  /* 0x32a5706010107823 */ /* 0x000fe20000000019 */
[----:B---3--:R-:W-:Y:S01]  /*2a70*/  FMUL R3, R3, R24 ;  /* 0x0000001803037220 */ /* 0x008fe20000400000 */
[----:B------:R-:W2:Y:S01]  /*2a80*/  MUFU.EX2 R25, R38 ;  /* 0x0000002600197308 */ /* 0x000ea20000000800 */
[----:B------:R-:W-:Y:S01]  /*2a90*/  FFMA.SAT R24, R46, R9, 0.5 ;  /* 0x3f0000002e187423 */ /* 0x000fe20000002009 */
[----:B------:R-:W-:Y:S01]  /*2aa0*/  FFMA R20, R20, 1.925963033500011079e-08, R27 ;  /* 0x32a5706014147823 */ /* 0x000fe2000000001b */
[----:B------:R-:W-:Y:S01]  /*2ab0*/  FADD R27, R10, -12583039 ;  /* 0xcb40007f0a1b7421 */ /* 0x000fe20000000000 */
[----:B------:R-:W-:-:S02]  /*2ac0*/  IMAD.SHL.U32 R13, R13, 0x800000, RZ ;  /* 0x008000000d0d7824 */ /* 0x000fc400078e00ff */
[----:B0-----:R-:W-:Y:S01]  /*2ad0*/  FFMA.RM R21, R24, R7, 12582913 ;  /* 0x4b40000118157423 */ /* 0x001fe20000004007 */
[-C--:B------:R-:W-:Y:S01]  /*2ae0*/  FFMA.SAT R24, R42, R9.reuse, 0.5 ;  /* 0x3f0000002a187423 */ /* 0x080fe20000002009 */
[----:B------:R-:W-:Y:S01]  /*2af0*/  FFMA R27, R32, 1.4426950216293334961, -R27 ;  /* 0x3fb8aa3b201b7823 */ /* 0x000fe2000000081b */
[----:B-1----:R-:W-:Y:S01]  /*2b00*/  FMUL R5, R5, R26 ;  /* 0x0000001a05057220 */ /* 0x002fe20000400000 */
[----:B------:R-:W-:Y:S01]  /*2b10*/  FFMA.SAT R26, R12, R9, 0.5 ;  /* 0x3f0000000c1a7423 */ /* 0x000fe20000002009 */
[----:B------:R-:W-:Y:S01]  /*2b20*/  FFMA.RM R24, R24, R7, 12582913 ;  /* 0x4b40000118187423 */ /* 0x000fe20000004007 */
[----:B------:R-:W-:Y:S01]  /*2b30*/  MUFU.EX2 R18, R18 ;  /* 0x0000001200127308 */ /* 0x000fe20000000800 */
[----:B------:R-:W-:Y:S01]  /*2b40*/  FFMA R32, R32, 1.925963033500011079e-08, R27 ;  /* 0x32a5706020207823 */ /* 0x000fe2000000001b */
[----:B------:R-:W-:Y:S01]  /*2b50*/  FADD R27, R14, -12583039 ;  /* 0xcb40007f0e1b7421 */ /* 0x000fe20000000000 */
[----:B------:R-:W-:Y:S01]  /*2b60*/  SHF.L.U32 R15, R15, 0x17, RZ ;  /* 0x000000170f0f7819 */ /* 0x000fe200000006ff */
[----:B--2---:R-:W-:Y:S01]  /*2b70*/  FMUL R2, R2, R25 ;  /* 0x0000001902027220 */ /* 0x004fe20000400000 */
[----:B------:R-:W-:-:S03]  /*2b80*/  FADD R25, R19, -12583039 ;  /* 0xcb40007f13197421 */ /* 0x000fc60000000000 */
[----:B------:R-:W0:Y:S01]  /*2b90*/  MUFU.EX2 R17, R17 ;  /* 0x0000001100117308 */ /* 0x000e220000000800 */
[----:B------:R-:W-:Y:S01]  /*2ba0*/  FFMA R27, R34, 1.4426950216293334961, -R27 ;  /* 0x3fb8aa3b221b7823 */ /* 0x000fe2000000081b */
[----:B------:R-:W-:Y:S02]  /*2bb0*/  IMAD.SHL.U32 R19, R19, 0x800000, RZ ;  /* 0x0080000013137824 */ /* 0x000fe400078e00ff */
[----:B------:R-:W-:Y:S01]  /*2bc0*/  FFMA R25, R44, 1.4426950216293334961, -R25 ;  /* 0x3fb8aa3b2c197823 */ /* 0x000fe20000000819 */
[----:B------:R-:W-:-:S03]  /*2bd0*/  FFMA R34, R34, 1.925963033500011079e-08, R27 ;  /* 0x32a5706022227823 */ /* 0x000fc6000000001b */
[----:B------:R-:W-:Y:S01]  /*2be0*/  FFMA R44, R44, 1.925963033500011079e-08, R25 ;  /* 0x32a570602c2c7823 */ /* 0x000fe20000000019 */
[C---:B------:R-:W-:Y:S01]  /*2bf0*/  FADD R25, R21.reuse, -12583039 ;  /* 0xcb40007f15197421 */ /* 0x040fe20000000000 */
[----:B------:R-:W1:Y:S01]  /*2c00*/  MUFU.EX2 R20, R20 ;  /* 0x0000001400147308 */ /* 0x000e620000000800 */
[----:B------:R-:W-:Y:S02]  /*2c10*/  SHF.L.U32 R21, R21, 0x17, RZ ;  /* 0x0000001715157819 */ /* 0x000fe400000006ff */
[----:B------:R-:W-:-:S04]  /*2c20*/  FFMA R25, R46, 1.4426950216293334961, -R25 ;  /* 0x3fb8aa3b2e197823 */ /* 0x000fc80000000819 */
[----:B------:R-:W-:Y:S01]  /*2c30*/  FFMA R46, R46, 1.925963033500011079e-08, R25 ;  /* 0x32a570602e2e7823 */ /* 0x000fe20000000019 */
[----:B------:R-:W-:Y:S01]  /*2c40*/  FFMA.RM R25, R26, R7, 12582913 ;  /* 0x4b4000011a197423 */ /* 0x000fe20000004007 */
[----:B------:R-:W-:Y:S01]  /*2c50*/  FADD R7, R24, -12583039 ;  /* 0xcb40007f18077421 */ /* 0x000fe20000000000 */
[----:B------:R-:W2:Y:S01]  /*2c60*/  MUFU.EX2 R32, R32 ;  /* 0x0000002000207308 */ /* 0x000ea20000000800 */
[----:B0-----:R-:W-:Y:S01]  /*2c70*/  FMUL R6, R6, R17 ;  /* 0x0000001106067220 */ /* 0x001fe20000400000 */
[----:B------:R-:W-:Y:S01]  /*2c80*/  FADD R27, R25, -12583039 ;  /* 0xcb40007f191b7421 */ /* 0x000fe20000000000 */
[----:B------:R-:W-:Y:S01]  /*2c90*/  FFMA R9, R42, 1.4426950216293334961, -R7 ;  /* 0x3fb8aa3b2a097823 */ /* 0x000fe20000000807 */
[----:B------:R-:W-:Y:S01]  /*2ca0*/  IMAD.SHL.U32 R7, R8, 0x800000, RZ ;  /* 0x0080000008077824 */ /* 0x000fe200078e00ff */
[----:B------:R-:W-:Y:S01]  /*2cb0*/  SHF.L.U32 R17, R14, 0x17, RZ ;  /* 0x000000170e117819 */ /* 0x000fe200000006ff */
[----:B------:R-:W-:Y:S01]  /*2cc0*/  FFMA R33, R12, 1.4426950216293334961, -R27 ;  /* 0x3fb8aa3b0c217823 */ /* 0x000fe2000000081b */
[----:B------:R-:W-:Y:S01]  /*2cd0*/  FFMA R42, R42, 1.925963033500011079e-08, R9 ;  /* 0x32a570602a2a7823 */ /* 0x000fe20000000009 */
[----:B------:R-:W-:Y:S01]  /*2ce0*/  FADD R9, RZ, R4 ;  /* 0x00000004ff097221 */ /* 0x000fe20000000000 */
[----:B------:R-:W-:Y:S01]  /*2cf0*/  FMUL R7, R7, R18 ;  /* 0x0000001207077220 */ /* 0x000fe20000400000 */
[----:B------:R-:W0:Y:S01]  /*2d00*/  MUFU.EX2 R16, R16 ;  /* 0x0000001000107308 */ /* 0x000e220000000800 */
[----:B------:R-:W-:Y:S01]  /*2d10*/  FFMA R33, R12, 1.925963033500011079e-08, R33 ;  /* 0x32a570600c217823 */ /* 0x000fe20000000021 */
[----:B------:R-:W-:Y:S01]  /*2d20*/  FADD R9, R9, R0 ;  /* 0x0000000009097221 */ /* 0x000fe20000000000 */
[----:B------:R-:W-:-:S03]  /*2d30*/  SHF.L.U32 R24, R24, 0x17, RZ ;  /* 0x0000001718187819 */ /* 0x000fc600000006ff */
[----:B------:R-:W-:Y:S02]  /*2d40*/  FADD R8, R9, R2 ;  /* 0x0000000209087221 */ /* 0x000fe40000000000 */
[----:B------:R-:W3:Y:S02]  /*2d50*/  MUFU.EX2 R34, R34 ;  /* 0x0000002200227308 */ /* 0x000ee40000000800 */
[----:B------:R-:W-:Y:S01]  /*2d60*/  FADD R18, R8, R3 ;  /* 0x0000000308127221 */ /* 0x000fe20000000000 */
[----:B-1----:R-:W-:Y:S01]  /*2d70*/  FMUL R8, R11, R20 ;  /* 0x000000140b087220 */ /* 0x002fe20000400000 */
[----:B------:R-:W-:Y:S01]  /*2d80*/  SHF.L.U32 R11, R10, 0x17, RZ ;  /* 0x000000170a0b7819 */ /* 0x000fe200000006ff */
[----:B------:R-:W-:Y:S02]  /*2d90*/  IMAD.SHL.U32 R20, R25, 0x800000, RZ ;  /* 0x0080000019147824 */ /* 0x000fe400078e00ff */
[----:B------:R-:W-:Y:S01]  /*2da0*/  FADD R9, R18, R5 ;  /* 0x0000000512097221 */ /* 0x000fe20000000000 */
[----:B------:R-:W1:Y:S03]  /*2db0*/  MUFU.EX2 R40, R40 ;  /* 0x0000002800287308 */ /* 0x000e660000000800 */
[----:B------:R-:W-:Y:S01]  /*2dc0*/  FADD R10, R9, R6 ;  /* 0x00000006090a7221 */ /* 0x000fe20000000000 */
[----:B--2---:R-:W-:-:S03]  /*2dd0*/  FMUL R9, R11, R32 ;  /* 0x000000200b097220 */ /* 0x004fc60000400000 */
[----:B------:R-:W-:Y:S01]  /*2de0*/  FADD R11, R10, R7 ;  /* 0x000000070a0b7221 */ /* 0x000fe20000000000 */
[----:B0-----:R-:W-:Y:S01]  /*2df0*/  FMUL R10, R13, R16 ;  /* 0x000000100d0a7220 */ /* 0x001fe20000400000 */
[----:B------:R-:W0:Y:S01]  /*2e00*/  MUFU.EX2 R44, R44 ;  /* 0x0000002c002c7308 */ /* 0x000e220000000800 */
[----:B---3--:R-:W-:Y:S01]  /*2e10*/  FMUL R16, R17, R34 ;  /* 0x0000002211107220 */ /* 0x008fe20000400000 */
[----:B------:R-:W-:-:S04]  /*2e20*/  FADD R14, R11, R8 ;  /* 0x000000080b0e7221 */ /* 0x000fc80000000000 */
[----:B------:R-:W-:Y:S02]  /*2e30*/  FADD R11, R14, R9 ;  /* 0x000000090e0b7221 */ /* 0x000fe40000000000 */
[----:B------:R-:W2:Y:S01]  /*2e40*/  MUFU.EX2 R46, R46 ;  /* 0x0000002e002e7308 */ /* 0x000ea20000000800 */
[----:B-1----:R-:W-:Y:S01]  /*2e50*/  FMUL R17, R15, R40 ;  /* 0x000000280f117220 */ /* 0x002fe20000400000 */
[----:B------:R-:W-:-:S04]  /*2e60*/  FADD R11, R11, R10 ;  /* 0x0000000a0b0b7221 */ /* 0x000fc80000000000 */
[----:B------:R-:W-:Y:S02]  /*2e70*/  FADD R12, R11, R16 ;  /* 0x000000100b0c7221 */ /* 0x000fe40000000000 */
[----:B------:R-:W1:Y:S01]  /*2e80*/  MUFU.EX2 R27, R42 ;  /* 0x0000002a001b7308 */ /* 0x000e620000000800 */
[----:B0-----:R-:W-:Y:S01]  /*2e90*/  FMUL R18, R19, R44 ;  /* 0x0000002c13127220 */ /* 0x001fe20000400000 */
[----:B------:R-:W-:-:S04]  /*2ea0*/  FADD R11, R12, R17 ;  /* 0x000000110c0b7221 */ /* 0x000fc80000000000 */
[----:B------:R-:W-:Y:S02]  /*2eb0*/  FADD R12, R11, R18 ;  /* 0x000000120b0c7221 */ /* 0x000fe40000000000 */
[----:B------:R-:W0:Y:S01]  /*2ec0*/  MUFU.EX2 R33, R33 ;  /* 0x0000002100217308 */ /* 0x000e220000000800 */
[----:B--2---:R-:W-:-:S04]  /*2ed0*/  FMUL R19, R21, R46 ;  /* 0x0000002e15137220 */ /* 0x004fc80000400000 */
[----:B------:R-:W-:Y:S01]  /*2ee0*/  FADD R12, R12, R19 ;  /* 0x000000130c0c7221 */ /* 0x000fe20000000000 */
[----:B-1----:R-:W-:-:S04]  /*2ef0*/  FMUL R21, R24, R27 ;  /* 0x0000001b18157220 */ /* 0x002fc80000400000 */
        /* <DEDUP_REMOVED lines=12> */
.L_x_22979:
        /* <DEDUP_REMOVED lines=11> */
[----:B0-----:R-:W-:Y:S05]  /*3070*/  CALL.REL.NOINC `($__internal_351_$__cuda_sm3x_div_rn_noftz_f32_slowpath) ;  /* 0x0000001c00c07944 */ /* 0x001fea0003c00000 */
[----:B------:R-:W-:-:S07]  /*3080*/  MOV R14, R4 ;  /* 0x00000004000e7202 */ /* 0x000fce0000000f00 */
.L_x_22936:
[----:B------:R-:W-:Y:S05]  /*3090*/  BSYNC.RECONVERGENT B3 ;  /* 0x0000000000037941 */ /* 0x000fea0003800200 */
.L_x_22935:
        /* <DEDUP_REMOVED lines=11> */
[----:B0-----:R-:W-:Y:S05]  /*3150*/  CALL.REL.NOINC `($__internal_351_$__cuda_sm3x_div_rn_noftz_f32_slowpath) ;  /* 0x0000001c00887944 */ /* 0x001fea0003c00000 */
[----:B------:R-:W-:-:S07]  /*3160*/  IMAD.MOV.U32 R15, RZ, RZ, R4 ;  /* 0x000000ffff0f7224 */ /* 0x000fce00078e0004 */
.L_x_22938:
[----:B------:R-:W-:Y:S05]  /*3170*/  BSYNC.RECONVERGENT B3 ;  /* 0x0000000000037941 */ /* 0x000fea0003800200 */
.L_x_22937:
        /* <DEDUP_REMOVED lines=12> */
[----:B------:R-:W-:-:S07]  /*3240*/  MOV R0, R4 ;  /* 0x0000000400007202 */ /* 0x000fce0000000f00 */
.L_x_22940:
[----:B------:R-:W-:Y:S05]  /*3250*/  BSYNC.RECONVERGENT B3 ;  /* 0x0000000000037941 */ /* 0x000fea0003800200 */
.L_x_22939:
        /* <DEDUP_REMOVED lines=11> */
[----:B0-----:R-:W-:Y:S05]  /*3310*/  CALL.REL.NOINC `($__internal_351_$__cuda_sm3x_div_rn_noftz_f32_slowpath) ;  /* 0x0000001c00187944 */ /* 0x001fea0003c00000 */
[----:B------:R-:W-:-:S07]  /*3320*/  MOV R2, R4 ;  /* 0x0000000400027202 */ /* 0x000fce0000000f00 */
.L_x_22942:
[----:B------:R-:W-:Y:S05]  /*3330*/  BSYNC.RECONVERGENT B3 ;  /* 0x0000000000037941 */ /* 0x000fea0003800200 */
.L_x_22941:
        /* <DEDUP_REMOVED lines=13> */
.L_x_22944:
[----:B------:R-:W-:Y:S05]  /*3410*/  BSYNC.RECONVERGENT B3 ;  /* 0x0000000000037941 */ /* 0x000fea0003800200 */
.L_x_22943:
        /* <DEDUP_REMOVED lines=13> */
.L_x_22946:
[----:B------:R-:W-:Y:S05]  /*34f0*/  BSYNC.RECONVERGENT B3 ;  /* 0x0000000000037941 */ /* 0x000fea0003800200 */
.L_x_22945:
        /* <DEDUP_REMOVED lines=13> */
.L_x_22948:
[----:B------:R-:W-:Y:S05]  /*35d0*/  BSYNC.RECONVERGENT B3 ;  /* 0x0000000000037941 */ /* 0x000fea0003800200 */
.L_x_22947:
        /* <DEDUP_REMOVED lines=13> */
.L_x_22950:
[----:B------:R-:W-:Y:S05]  /*36b0*/  BSYNC.RECONVERGENT B3 ;  /* 0x0000000000037941 */ /* 0x000fea0003800200 */
.L_x_22949:
        /* <DEDUP_REMOVED lines=13> */
.L_x_22952:
[----:B------:R-:W-:Y:S05]  /*3790*/  BSYNC.RECONVERGENT B3 ;  /* 0x0000000000037941 */ /* 0x000fea0003800200 */
.L_x_22951:
        /* <DEDUP_REMOVED lines=13> */
.L_x_22954:
[----:B------:R-:W-:Y:S05]  /*3870*/  BSYNC.RECONVERGENT B3 ;  /* 0x0000000000037941 */ /* 0x000fea0003800200 */
.L_x_22953:
        /* <DEDUP_REMOVED lines=13> */
.L_x_22956:
[----:B------:R-:W-:Y:S05]  /*3950*/  BSYNC.RECONVERGENT B3 ;  /* 0x0000000000037941 */ /* 0x000fea0003800200 */
.L_x_22955:
        /* <DEDUP_REMOVED lines=13> */
.L_x_22958:
[----:B------:R-:W-:Y:S05]  /*3a30*/  BSYNC.RECONVERGENT B3 ;  /* 0x0000000000037941 */ /* 0x000fea0003800200 */
.L_x_22957:
        /* <DEDUP_REMOVED lines=13> */
.L_x_22960:
[----:B------:R-:W-:Y:S05]  /*3b10*/  BSYNC.RECONVERGENT B3 ;  /* 0x0000000000037941 */ /* 0x000fea0003800200 */
.L_x_22959:
        /* <DEDUP_REMOVED lines=13> */
.L_x_22962:
[----:B------:R-:W-:Y:S05]  /*3bf0*/  BSYNC.RECONVERGENT B3 ;  /* 0x0000000000037941 */ /* 0x000fea0003800200 */
.L_x_22961:
        /* <DEDUP_REMOVED lines=13> */
.L_x_22964:
[----:B------:R-:W-:Y:S05]  /*3cd0*/  BSYNC.RECONVERGENT B3 ;  /* 0x0000000000037941 */ /* 0x000fea0003800200 */
.L_x_22963:
        /* <DEDUP_REMOVED lines=13> */
.L_x_22966:
[----:B------:R-:W-:Y:S05]  /*3db0*/  BSYNC.RECONVERGENT B3 ;  /* 0x0000000000037941 */ /* 0x000fea0003800200 */
.L_x_22965:
        /* <DEDUP_REMOVED lines=56> */
.L_x_22933:
[----:B------:R-:W-:Y:S05]  /*4140*/  EXIT ;  /* 0x000000000000794d */ /* 0x000fea0003800000 */
.L_x_22934:
[----:B------:R-:W-:Y:S01]  /*4150*/  HFMA2 R12, -RZ, RZ, 0, 9.5367431640625e-07 ;  /* 0x00000010ff0c7431 */ /* 0x000fe200000001ff */
[----:B------:R-:W-:Y:S01]  /*4160*/  BSSY B1, `(.L_x_22968) ;  /* 0x0000006000017945 */ /* 0x000fe20003800000 */
[----:B------:R-:W-:Y:S01]  /*4170*/  IMAD.MOV.U32 R11, RZ, RZ, 0x1f ;  /* 0x0000001fff0b7424 */ /* 0x000fe200078e00ff */
[----:B------:R-:W-:-:S07]  /*4180*/  MOV R15, 0xffffffff ;  /* 0xffffffff000f7802 */ /* 0x000fce0000000f00 */
[----:B------:R-:W-:Y:S05]  /*4190*/  WARPSYNC.COLLECTIVE R15, `(.L_x_22969) ;  /* 0x000000000f087348 */ /* 0x000fea0003c00000 */
[----:B------:R0:W1:Y:S02]  /*41a0*/  SHFL.BFLY P6, R14, R13, R12, R11 ;  /* 0x0c00000c0d0e7389 */ /* 0x00006400000c000b */
[----:B01----:R-:W-:Y:S05]  /*41b0*/  ENDCOLLECTIVE ;  /* 0x000000000000791b */ /* 0x003fea0003800000 */
.L_x_22969:
[----:B------:R-:W-:Y:S05]  /*41c0*/  BSYNC B1 ;  /* 0x0000000000017941 */ /* 0x000fea0003800000 */
.L_x_22968:
[----:B------:R-:W-:Y:S01]  /*41d0*/  HFMA2 R12, -RZ, RZ, 0, 4.76837158203125e-07 ;  /* 0x00000008ff0c7431 */ /* 0x000fe200000001ff */
[----:B------:R-:W-:Y:S01]  /*41e0*/  FMNMX R13, R13, R14, !PT ;  /* 0x0000000e0d0d7209 */ /* 0x000fe20007800000 */
[----:B------:R-:W-:Y:S01]  /*41f0*/  IMAD.MOV.U32 R11, RZ, RZ, 0x1f ;  /* 0x0000001fff0b7424 */ /* 0x000fe200078e00ff */
[----:B------:R-:W-:-:S07]  /*4200*/  MOV R15, 0xffffffff ;  /* 0xffffffff000f7802 */ /* 0x000fce0000000f00 */
[----:B------:R-:W-:Y:S05]  /*4210*/  WARPSYNC.COLLECTIVE R15, `(.L_x_22970) ;  /* 0x000000000f087348 */ /* 0x000fea0003c00000 */
[----:B------:R0:W1:Y:S02]  /*4220*/  SHFL.BFLY P6, R14, R13, R12, R11 ;  /* 0x0c00000c0d0e7389 */ /* 0x00006400000c000b */
[----:B01----:R-:W-:Y:S05]  /*4230*/  ENDCOLLECTIVE ;  /* 0x000000000000791b */ /* 0x003fea0003800000 */
.L_x_22970:
[----:B------:R-:W-:Y:S01]  /*4240*/  IMAD.MOV.U32 R12, RZ, RZ, 0x4 ;  /* 0x00000004ff0c7424 */ /* 0x000fe200078e00ff */
[----:B------:R-:W-:-:S04]  /*4250*/  FMNMX R0, R13, R14, !PT ;  /* 0x0000000e0d007209 */ /* 0x000fc80007800000 */
[----:B------:R-:W-:-:S07]  /*4260*/  MOV R13, R0 ;  /* 0x00000000000d7202 */ /* 0x000fce0000000f00 */
[----:B------:R-:W-:Y:S05]  /*4270*/  WARPSYNC.COLLECTIVE R15, `(.L_x_22971) ;  /* 0x000000000f087348 */ /* 0x000fea0003c00000 */
[----:B------:R0:W1:Y:S02]  /*4280*/  SHFL.BFLY P6, R14, R13, R12, R11 ;  /* 0x0c00000c0d0e7389 */ /* 0x00006400000c000b */
[----:B01----:R-:W-:Y:S05]  /*4290*/  ENDCOLLECTIVE ;  /* 0x000000000000791b */ /* 0x003fea0003800000 */
.L_x_22971:
[----:B------:R-:W-:Y:S01]  /*42a0*/  HFMA2 R12, -RZ, RZ, 0, 1.1920928955078125e-07 ;  /* 0x00000002ff0c7431 */ /* 0x000fe200000001ff */
[----:B------:R-:W-:-:S04]  /*42b0*/  FMNMX R2, R0, R14, !PT ;  /* 0x0000000e00027209 */ /* 0x000fc80007800000 */
[----:B------:R-:W-:-:S07]  /*42c0*/  MOV R13, R2 ;  /* 0x00000002000d7202 */ /* 0x000fce0000000f00 */
[----:B------:R-:W-:Y:S05]  /*42d0*/  WARPSYNC.COLLECTIVE R15, `(.L_x_22972) ;  /* 0x000000000f087348 */ /* 0x000fea0003c00000 */
[----:B------:R0:W1:Y:S02]  /*42e0*/  SHFL.BFLY P6, R14, R13, R12, R11 ;  /* 0x0c00000c0d0e7389 */ /* 0x00006400000c000b */
[----:B01----:R-:W-:Y:S05]  /*42f0*/  ENDCOLLECTIVE ;  /* 0x000000000000791b */ /* 0x003fea0003800000 */
.L_x_22972:
[----:B------:R-:W-:Y:S02]  /*4300*/  MOV R12, 0x1 ;  /* 0x00000001000c7802 */ /* 0x000fe40000000f00 */
[----:B------:R-:W-:-:S05]  /*4310*/  FMNMX R3, R2, R14, !PT ;  /* 0x0000000e02037209 */ /* 0x000fca0007800000 */
[----:B------:R-:W-:-:S07]  /*4320*/  IMAD.MOV.U32 R13, RZ, RZ, R3 ;  /* 0x000000ffff0d7224 */ /* 0x000fce00078e0003 */
[----:B------:R-:W-:Y:S05]  /*4330*/  WARPSYNC.COLLECTIVE R15, `(.L_x_22973) ;  /* 0x000000000f087348 */ /* 0x000fea0003c00000 */
[----:B------:R0:W1:Y:S02]  /*4340*/  SHFL.BFLY P6, R14, R13, R12, R11 ;  /* 0x0c00000c0d0e7389 */ /* 0x00006400000c000b */
[----:B01----:R-:W-:Y:S05]  /*4350*/  ENDCOLLECTIVE ;  /* 0x000000000000791b */ /* 0x003fea0003800000 */
.L_x_22973:
[----:B------:R-:W-:Y:S02]  /*4360*/  HFMA2 R11, -RZ, RZ, 0.96630859375, -0.0022525787353515625 ;  /* 0x3bbb989dff0b7431 */ /* 0x000fe400000001ff */
        /* <DEDUP_REMOVED lines=64> */
[----:B------:R-:W-:Y:S01]  /*4770*/  SHF.L.U32 R5, R13, 0x17, RZ ;  /* 0x000000170d057819 */ /* 0x000fe200000006ff */
[----:B------:R-:W-:Y:S01]  /*4780*/  FFMA R10, R7, 1.925963033500011079e-08, R10 ;  /* 0x32a57060070a7823 */ /* 0x000fe2000000000a */
[----:B------:R-:W-:Y:S01]  /*4790*/  SHF.L.U32 R7, R15, 0x17, RZ ;  /* 0x000000170f077819 */ /* 0x000fe200000006ff */
        /* <DEDUP_REMOVED lines=10> */
[----:B------:R-:W-:Y:S02]  /*4840*/  IMAD.SHL.U32 R6, R9, 0x800000, RZ ;  /* 0x0080000009067824 */ /* 0x000fe400078e00ff */
[----:B------:R-:W-:Y:S01]  /*4850*/  FFMA.SAT R9, R8, R11, 0.5 ;  /* 0x3f00000008097423 */ /* 0x000fe2000000200b */
[----:B0-----:R-:W-:Y:S02]  /*4860*/  FMUL R5, R5, R18 ;  /* 0x0000001205057220 */ /* 0x001fe40000400000 */
        /* <DEDUP_REMOVED lines=20> */
[----:B------:R-:W-:Y:S02]  /*49b0*/  SHF.L.U32 R15, R15, 0x17, RZ ;  /* 0x000000170f0f7819 */ /* 0x000fe400000006ff */
        /* <DEDUP_REMOVED lines=47> */
[----:B------:R-:W-:Y:S01]  /*4cb0*/  MOV R15, 0xffffffff ;  /* 0xffffffff000f7802 */ /* 0x000fe20000000f00 */
        /* <DEDUP_REMOVED lines=19> */
.L_x_22974:
[----:B------:R-:W-:Y:S02]  /*4df0*/  IMAD.MOV.U32 R12, RZ, RZ, 0x8 ;  /* 0x00000008ff0c7424 */ /* 0x000fe400078e00ff */
[----:B------:R-:W-:-:S05]  /*4e00*/  FADD R24, R13, R14 ;  /* 0x0000000e0d187221 */ /* 0x000fca0000000000 */
[----:B------:R-:W-:-:S07]  /*4e10*/  MOV R13, R24 ;  /* 0x00000018000d7202 */ /* 0x000fce0000000f00 */
[----:B------:R-:W-:Y:S05]  /*4e20*/  WARPSYNC.COLLECTIVE R15, `(.L_x_22975) ;  /* 0x000000000f087348 */ /* 0x000fea0003c00000 */
[----:B------:R0:W1:Y:S02]  /*4e30*/  SHFL.BFLY P6, R14, R13, R12, R11 ;  /* 0x0c00000c0d0e7389 */ /* 0x00006400000c000b */
[----:B01----:R-:W-:Y:S05]  /*4e40*/  ENDCOLLECTIVE ;  /* 0x000000000000791b */ /* 0x003fea0003800000 */
.L_x_22975:
[----:B------:R-:W-:Y:S02]  /*4e50*/  HFMA2 R12, -RZ, RZ, 0, 2.384185791015625e-07 ;  /* 0x00000004ff0c7431 */ /* 0x000fe400000001ff */
[----:B------:R-:W-:-:S05]  /*4e60*/  FADD R25, R24, R14 ;  /* 0x0000000e18197221 */ /* 0x000fca0000000000 */
[----:B------:R-:W-:-:S07]  /*4e70*/  MOV R13, R25 ;  /* 0x00000019000d7202 */ /* 0x000fce0000000f00 */
[----:B------:R-:W-:Y:S05]  /*4e80*/  WARPSYNC.COLLECTIVE R15, `(.L_x_22976) ;  /* 0x000000000f087348 */ /* 0x000fea0003c00000 */
[----:B------:R0:W1:Y:S02]  /*4e90*/  SHFL.BFLY P6, R14, R13, R12, R11 ;  /* 0x0c00000c0d0e7389 */ /* 0x00006400000c000b */
[----:B01----:R-:W-:Y:S05]  /*4ea0*/  ENDCOLLECTIVE ;  /* 0x000000000000791b */ /* 0x003fea0003800000 */
.L_x_22976:
[----:B------:R-:W-:Y:S01]  /*4eb0*/  MOV R12, 0x2 ;  /* 0x00000002000c7802 */ /* 0x000fe20000000f00 */
[----:B------:R-:W-:-:S04]  /*4ec0*/  FADD R26, R25, R14 ;  /* 0x0000000e191a7221 */ /* 0x000fc80000000000 */
[----:B------:R-:W-:-:S07]  /*4ed0*/  IMAD.MOV.U32 R13, RZ, RZ, R26 ;  /* 0x000000ffff0d7224 */ /* 0x000fce00078e001a */
[----:B------:R-:W-:Y:S05]  /*4ee0*/  WARPSYNC.COLLECTIVE R15, `(.L_x_22977) ;  /* 0x000000000f087348 */ /* 0x000fea0003c00000 */
[----:B------:R0:W1:Y:S02]  /*4ef0*/  SHFL.BFLY P6, R14, R13, R12, R11 ;  /* 0x0c00000c0d0e7389 */ /* 0x00006400000c000b */
[----:B01----:R-:W-:Y:S05]  /*4f00*/  ENDCOLLECTIVE ;  /* 0x000000000000791b */ /* 0x003fea0003800000 */
.L_x_22977:
[----:B------:R-:W-:Y:S02]  /*4f10*/  IMAD.MOV.U32 R12, RZ, RZ, 0x1 ;  /* 0x00000001ff0c7424 */ /* 0x000fe400078e00ff */
[----:B------:R-:W-:-:S05]  /*4f20*/  FADD R27, R26, R14 ;  /* 0x0000000e1a1b7221 */ /* 0x000fca0000000000 */
[----:B------:R-:W-:-:S07]  /*4f30*/  MOV R13, R27 ;  /* 0x0000001b000d7202 */ /* 0x000fce0000000f00 */
[----:B------:R-:W-:Y:S05]  /*4f40*/  WARPSYNC.COLLECTIVE R15, `(.L_x_22978) ;  /* 0x000000000f087348 */ /* 0x000fea0003c00000 */
[----:B------:R0:W1:Y:S02]  /*4f50*/  SHFL.BFLY P6, R14, R13, R12, R11 ;  /* 0x0c00000c0d0e7389 */ /* 0x00006400000c000b */
[----:B01----:R-:W-:Y:S05]  /*4f60*/  ENDCOLLECTIVE ;  /* 0x000000000000791b */ /* 0x003fea0003800000 */
.L_x_22978:
[----:B------:R-:W-:Y:S05]  /*4f70*/  BRA `(.L_x_22979) ;  /* 0xffffffe000107947 */ /* 0x000fea000383ffff */
        .weak           $__internal_351_$__cuda_sm3x_div_rn_noftz_f32_slowpath
        .type           $__internal_351_$__cuda_sm3x_div_rn_noftz_f32_slowpath,@function
        .size           $__internal_351_$__cuda_sm3x_div_rn_noftz_f32_slowpath,(.L_x_37728 - $__internal_351_$__cuda_sm3x_div_rn_noftz_f32_slowpath)
$__internal_351_$__cuda_sm3x_div_rn_noftz_f32_slowpath:
        /* <DEDUP_REMOVED lines=35> */
.L_x_22981:
        /* <DEDUP_REMOVED lines=51> */
.L_x_22988:
[----:B------:R-:W-:-:S04]  /*54e0*/  LOP3.LUT R4, R4, 0x80000000, RZ, 0xc0, !PT ;  /* 0x8000000004047812 */ /* 0x000fc800078ec0ff */
[----:B------:R-:W-:Y:S01]  /*54f0*/  LOP3.LUT R4, R4, 0x7f800000, RZ, 0xfc, !PT ;  /* 0x7f80000004047812 */ /* 0x000fe200078efcff */
[----:B------:R-:W-:Y:S06]  /*5500*/  BRA `(.L_x_22989) ;  /* 0x0000000000047947 */ /* 0x000fec0003800000 */
.L_x_22987:
[----:B------:R-:W-:-:S07]  /*5510*/  LEA R4, R33, R4, 0x17 ;  /* 0x0000000421047211 */ /* 0x000fce00078eb8ff */
.L_x_22989:
[----:B------:R-:W-:Y:S05]  /*5520*/  BSYNC.RECONVERGENT B2 ;  /* 0x0000000000027941 */ /* 0x000fea0003800200 */
.L_x_22986:
[----:B------:R-:W-:Y:S05]  /*5530*/  BRA `(.L_x_22990) ;  /* 0x0000000000207947 */ /* 0x000fea0003800000 */
.L_x_22985:
[----:B------:R-:W-:-:S04]  /*5540*/  LOP3.LUT R4, R25, 0x80000000, R4, 0x48, !PT ;  /* 0x8000000019047812 */ /* 0x000fc800078e4804 */
[----:B------:R-:W-:Y:S01]  /*5550*/  LOP3.LUT R4, R4, 0x7f800000, RZ, 0xfc, !PT ;  /* 0x7f80000004047812 */ /* 0x000fe200078efcff */
[----:B------:R-:W-:Y:S06]  /*5560*/  BRA `(.L_x_22990) ;  /* 0x0000000000147947 */ /* 0x000fec0003800000 */
.L_x_22984:
[----:B------:R-:W-:Y:S01]  /*5570*/  LOP3.LUT R4, R25, 0x80000000, R4, 0x48, !PT ;  /* 0x8000000019047812 */ /* 0x000fe200078e4804 */
[----:B------:R-:W-:Y:S06]  /*5580*/  BRA `(.L_x_22990) ;  /* 0x00000000000c7947 */ /* 0x000fec0003800000 */
.L_x_22983:
[----:B------:R-:W0:Y:S01]  /*5590*/  MUFU.RSQ R4, -QNAN ;  /* 0xffc0000000047908 */ /* 0x000e220000001400 */
[----:B------:R-:W-:Y:S05]  /*55a0*/  BRA `(.L_x_22990) ;  /* 0x0000000000047947 */ /* 0x000fea0003800000 */
.L_x_22982:
[----:B------:R-:W-:-:S07]  /*55b0*/  FADD.FTZ R4, R4, R11 ;  /* 0x0000000b04047221 */ /* 0x000fce0000010000 */
.L_x_22990:
[----:B------:R-:W-:Y:S05]  /*55c0*/  BSYNC.RECONVERGENT B1 ;  /* 0x0000000000017941 */ /* 0x000fea0003800200 */
.L_x_22980:
[----:B------:R-:W-:-:S04]  /*55d0*/  HFMA2 R13, -RZ, RZ, 0, 0 ;  /* 0x00000000ff0d7431 */ /* 0x000fc800000001ff */
[----:B0-----:R-:W-:Y:S05]  /*55e0*/  RET.REL.NODEC R12 `(_Z15SoftmaxWarpImplI22BroadcastScaleMaskLoadIffbLm2EiE11DirectStoreIffEfLi1ELi16ELi32ELi1ELb0EL9Algorithm0EEvT_T0_ll) ;  /* 0xffffffa80c847950 */ /* 0x001fea0003c3ffff */
.L_x_22991:
        /* <DEDUP_REMOVED lines=9> */
.L_x_37728:


//--------------------- .text._Z15SoftmaxWarpImplI22BroadcastScaleMaskLoadIffbLm2EiE11DirectStoreIffEfLi1ELi15ELi32ELi1ELb1EL9Algorithm0EEvT_T0_ll --------------------------
	.section	.text._Z15SoftmaxWarpImplI22BroadcastScaleMaskLoadIffbLm2EiE11DirectStoreIffEfLi1ELi15ELi32ELi1ELb1EL9Algorithm0EEvT_T0_ll,"ax",@progbits
	.align	128
        .global         _Z15SoftmaxWarpImplI22BroadcastScaleMaskLoadIffbLm2EiE11DirectStoreIffEfLi1ELi15ELi32ELi1ELb1EL9Algorithm0EEvT_T0_ll
        .type           _Z15SoftmaxWarpImplI22BroadcastScaleMaskLoadIffbLm2EiE11DirectStoreIffEfLi1ELi15ELi32ELi1ELb1EL9Algorithm0EEvT_T0_ll,@function
        .size           _Z15SoftmaxWarpImplI22BroadcastScaleMaskLoadIffbLm2EiE11DirectStoreIffEfLi1ELi15ELi32ELi1ELb1EL9Algorithm0EEvT_T0_ll,(.L_x_37729 - _Z15SoftmaxWarpImplI22BroadcastScaleMaskLoadIffbLm2EiE11DirectStoreIffEfLi1ELi15ELi32ELi1ELb1EL9Algorithm0EEvT_T0_ll)
        .other          _Z15SoftmaxWarpImplI22BroadcastScaleMaskLoadIffbLm2EiE11DirectStoreIffEfLi1ELi15ELi32ELi1ELb1EL9Algorithm0EEvT_T0_ll,@"STO_CUDA_ENTRY STV_DEFAULT"
_Z15SoftmaxWarpImplI22BroadcastScaleMaskLoadIffbLm2EiE11DirectStoreIffEfLi1ELi15ELi32ELi1ELb1EL9Algorithm0EEvT_T0_ll:
.text._Z15SoftmaxWarpImplI22BroadcastScaleMaskLoadIffbLm2EiE11DirectStoreIffEfLi1ELi15ELi32ELi1ELb1EL9Algorithm0EEvT_T0_ll:
        /* <DEDUP_REMOVED lines=29> */
.L_x_22992:
        /* <DEDUP_REMOVED lines=25> */
.L_x_23055:
[----:B------:R-:W0:Y:S01]  /*0360*/  LDC.64 R14, c[0x0][0x3f0] ;  /* 0x0000fc00ff0e7b82 */ /* 0x000e220000000a00 */
[----:B------:R-:W-:Y:S01]  /*0370*/  BSSY.RECONVERGENT B1, `(.L_x_22994) ;  /* 0x000003f000017945 */ /* 0x000fe20003800200 */
[----:B--2---:R-:W-:Y:S01]  /*0380*/  IMAD.MOV.U32 R4, RZ, RZ, -0x800000 ;  /* 0xff800000ff047424 */ /* 0x004fe200078e00ff */
        /* <DEDUP_REMOVED lines=61> */
.L_x_22995:
[----:B------:R-:W-:Y:S05]  /*0760*/  BSYNC.RECONVERGENT B1 ;  /* 0x0000000000017941 */ /* 0x000fea0003800200 */
.L_x_22994:
        /* <DEDUP_REMOVED lines=54> */
.L_x_22997:
[----:B------:R-:W-:Y:S05]  /*0ad0*/  BSYNC.RECONVERGENT B1 ;  /* 0x0000000000017941 */ /* 0x000fea0003800200 */
.L_x_22996:
        /* <DEDUP_REMOVED lines=61> */
.L_x_22999:
[----:B------:R-:W-:Y:S05]  /*0eb0*/  BSYNC.RECONVERGENT B1 ;  /* 0x0000000000017941 */ /* 0x000fea0003800200 */
.L_x_22998:
        /* <DEDUP_REMOVED lines=59> */
.L_x_23001:
[----:B------:R-:W-:Y:S05]  /*1270*/  BSYNC.RECONVERGENT B1 ;  /* 0x0000000000017941 */ /* 0x000fea0003800200 */
.L_x_23000:
        /* <DEDUP_REMOVED lines=56> */
.L_x_23003:
[----:B------:R-:W-:Y:S05]  /*1600*/  BSYNC.RECONVERGENT B1 ;  /* 0x0000000000017941 */ /* 0x000fea0003800200 */
.L_x_23002:
        /* <DEDUP_REMOVED lines=58> */
.L_x_23005:
[----:B------:R-:W-:Y:S05]  /*19b0*/  BSYNC.RECONVERGENT B1 ;  /* 0x0000000000017941 */ /* 0x000fea0003800200 */
.L_x_23004:
        /* <DEDUP_REMOVED lines=56> */
.L_x_23007:
[----:B------:R-:W-:Y:S05]  /*1d40*/  BSYNC.RECONVERGENT B1 ;  /* 0x0000000000017941 */ /* 0x000fea0003800200 */
.L_x_23006:
        /* <DEDUP_REMOVED lines=58> */
.L_x_23009:
[----:B------:R-:W-:Y:S05]  /*20f0*/  BSYNC.RECONVERGENT B1 ;  /* 0x0000000000017941 */ /* 0x000fea0003800200 */
.L_x_23008:
        /* <DEDUP_REMOVED lines=57> */
.L_x_23011:
[----:B------:R-:W-:Y:S05]  /*2490*/  BSYNC.RECONVERGENT B1 ;  /* 0x0000000000017941 */ /* 0x000fea0003800200 */
.L_x_23010:
        /* <DEDUP_REMOVED lines=66> */
.L_x_23013:
[----:B------:R-:W-:Y:S05]  /*28c0*/  BSYNC.RECONVERGENT B1 ;  /* 0x0000000000017941 */ /* 0x000fea0003800200 */
.L_x_23012:
        /* <DEDUP_REMOVED lines=20> */
[----:B------:R-:W-:-:S05]  /*2a10*/  IMAD.HI.U32 R12, R39, R14, RZ ;  /* 0x0000000e270c7227 */ /* 0x000fca00078e00ff */
[----:B------:R-:W-:-:S05]  /*2a20*/  IADD3 R15, PT, PT, -R12, RZ, RZ ;  /* 0x000000ff0c0f7210 */ /* 0x000fca0007ffe1ff */
[----:B------:R-:W-:-:S05]  /*2a30*/  IMAD R14, R35, R15, R14 ;  /* 0x0000000f230e7224 */ /* 0x000fca00078e020e */
[----:B------:R-:W-:-:S13]  /*2a40*/  ISETP.GT.U32.AND P3, PT, R35, R14, PT ;  /* 0x0000000e2300720c */ /* 0x000fda0003f64070 */
[----:B------:R-:W-:Y:S02]  /*2a50*/  @!P3 IMAD.IADD R14, R14, 0x1, -R35 ;  /* 0x000000010e0eb824 */ /* 0x000fe400078e0a23 */
        /* <DEDUP_REMOVED lines=10> */
[--C-:B------:R-:W-:Y:S02]  /*2b00*/  SHF.R.S64 R34, RZ, 0x1e, R37.reuse ;  /* 0x0000001eff227819 */ /* 0x100fe40000001025 */
        /* <DEDUP_REMOVED lines=19> */
.L_x_23015:
[----:B------:R-:W-:Y:S05]  /*2c40*/  BSYNC.RECONVERGENT B1 ;  /* 0x0000000000017941 */ /* 0x000fea0003800200 */
.L_x_23014:
        /* <DEDUP_REMOVED lines=15> */
[----:B0-----:R-:W-:-:S04]  /*2d40*/  LOP3.LUT R38, R12, R41, RZ, 0x3c, !PT ;  /* 0x000000290c267212 */ /* 0x001fc800078e3cff */
[----:B------:R-:W-:Y:S01]  /*2d50*/  ISETP.GE.AND P2, PT, R38, RZ, PT ;  /* 0x000000ff2600720c */ /* 0x000fe20003f46270 */
        /* <DEDUP_REMOVED lines=17> */
[----:B------:R-:W-:-:S05]  /*2e70*/  @!P4 LOP3.LUT R37, RZ, R41, RZ, 0x33, !PT ;  /* 0x00000029ff25c212 */ /* 0x000fca00078e33ff */
[----:B------:R-:W-:Y:S01]  /*2e80*/  IMAD.MOV R39, RZ, RZ, -R37 ;  /* 0x000000ffff277224 */ /* 0x000fe200078e0a25 */
[----:B0-----:R-:W-:Y:S02]  /*2e90*/  ISETP.NE.U32.AND P3, PT, R34, 0x1, PT ;  /* 0x000000012200780c */ /* 0x001fe40003f65070 */
[--C-:B------:R-:W-:Y:S02]  /*2ea0*/  SHF.R.S64 R34, RZ, 0x1e, R12.reuse ;  /* 0x0000001eff227819 */ /* 0x100fe4000000100c */
[----:B------:R-:W-:Y:S02]  /*2eb0*/  ISETP.NE.AND.EX P3, PT, R35, RZ, PT, P3 ;  /* 0x000000ff2300720c */ /* 0x000fe40003f65330 */
[----:B-1----:R-:W-:Y:S01]  /*2ec0*/  ISETP.NE.U32.AND P2, PT, R14, 0x1, PT ;  /* 0x000000010e00780c */ /* 0x002fe20003f45070 */
[----:B------:R-:W-:Y:S01]  /*2ed0*/  IMAD R14, R41, R39, R12 ;  /* 0x00000027290e7224 */ /* 0x000fe200078e020c */
[----:B------:R-:W-:Y:S02]  /*2ee0*/  SEL R37, R37, RZ, P3 ;  /* 0x000000ff25257207 */ /* 0x000fe40001800000 */
[----:B------:R-:W-:-:S03]  /*2ef0*/  ISETP.NE.AND.EX P2, PT, R15, RZ, PT, P2 ;  /* 0x000000ff0f00720c */ /* 0x000fc60003f45320 */
        /* <DEDUP_REMOVED lines=13> */
.L_x_23017:
[----:B------:R-:W-:Y:S05]  /*2fd0*/  BSYNC.RECONVERGENT B1 ;  /* 0x0000000000017941 */ /* 0x000fea0003800200 */
.L_x_23016:
        /* <DEDUP_REMOVED lines=15> */
[----:B0-----:R-:W-:-:S04]  /*30d0*/  LOP3.LUT R39, R12, R41, RZ, 0x3c, !PT ;  /* 0x000000290c277212 */ /* 0x001fc800078e3cff */
[----:B------:R-:W-:Y:S01]  /*30e0*/  ISETP.GE.AND P4, PT, R39, RZ, PT ;  /* 0x000000ff2700720c */ /* 0x000fe20003f86270 */
        /* <DEDUP_REMOVED lines=17> */
[----:B------:R-:W-:-:S04]  /*3200*/  @!P3 LOP3.LUT R37, RZ, R41, RZ, 0x33, !PT ;  /* 0x00000029ff25b212 */ /* 0x000fc800078e33ff */
[----:B------:R-:W-:Y:S02]  /*3210*/  IADD3 R39, PT, PT, -R37, RZ, RZ ;  /* 0x000000ff25277210 */ /* 0x000fe40007ffe1ff */
[----:B0-----:R-:W-:Y:S02]  /*3220*/  ISETP.NE.U32.AND P3, PT, R34, 0x1, PT ;  /* 0x000000012200780c */ /* 0x001fe40003f65070 */
[--C-:B------:R-:W-:Y:S02]  /*3230*/  SHF.R.S64 R34, RZ, 0x1e, R12.reuse ;  /* 0x0000001eff227819 */ /* 0x100fe4000000100c */
[----:B------:R-:W-:Y:S02]  /*3240*/  ISETP.NE.AND.EX P3, PT, R35, RZ, PT, P3 ;  /* 0x000000ff2300720c */ /* 0x000fe40003f65330 */
[----:B-1----:R-:W-:Y:S01]  /*3250*/  ISETP.NE.U32.AND P2, PT, R14, 0x1, PT ;  /* 0x000000010e00780c */ /* 0x002fe20003f45070 */
[----:B------:R-:W-:Y:S01]  /*3260*/  IMAD R14, R41, R39, R12 ;  /* 0x00000027290e7224 */ /* 0x000fe200078e020c */
[----:B------:R-:W-:-:S02]  /*3270*/  SEL R37, R37, RZ, P3 ;  /* 0x000000ff25257207 */ /* 0x000fc40001800000 */
        /* <DEDUP_REMOVED lines=14> */
.L_x_23019:
[----:B------:R-:W-:Y:S05]  /*3360*/  BSYNC.RECONVERGENT B1 ;  /* 0x0000000000017941 */ /* 0x000fea0003800200 */
.L_x_23018:
        /* <DEDUP_REMOVED lines=55> */
.L_x_23021:
[----:B------:R-:W-:Y:S05]  /*36e0*/  BSYNC.RECONVERGENT B1 ;  /* 0x0000000000017941 */ /* 0x000fea0003800200 */
.L_x_23020:
        /* <DEDUP_REMOVED lines=55> */
.L_x_23023:
[----:B------:R-:W-:Y:S05]  /*3a60*/  BSYNC.RECONVERGENT B1 ;  /* 0x0000000000017941 */ /* 0x000fea0003800200 */
.L_x_23022:
        /* <DEDUP_REMOVED lines=44> */
[-C--:B------:R-:W-:Y:S01]  /*3d30*/  FFMA.SAT R39, R16, R11.reuse, 0.5 ;  /* 0x3f00000010277423 */ /* 0x080fe2000000200b */
[----:B------:R-:W-:Y:S01]  /*3d40*/  FFMA.SAT R47, R20, R11, 0.5 ;  /* 0x3f000000142f7423 */ /* 0x000fe2000000200b */
[----:B------:R-:W-:Y:S01]  /*3d50*/  FFMA R13, R8, 1.4426950216293334961, -R13 ;  /* 0x3fb8aa3b080d7823 */ /* 0x000fe2000000080d */
[----:B------:R-:W2:Y:S01]  /*3d60*/  MUFU.EX2 R15, R15 ;  /* 0x0000000f000f7308 */ /* 0x000ea20000000800 */
[----:B------:R-:W-:Y:S01]  /*3d70*/  FFMA.RM R39, R39, R12, 12582913 ;  /* 0x4b40000127277423 */ /* 0x000fe2000000400c */
[----:B------:R-:W-:-:S02]  /*3d80*/  IMAD.SHL.U32 R14, R14, 0x800000, RZ ;  /* 0x008000000e0e7824 */ /* 0x000fc400078e00ff */
[----:B------:R-:W-:Y:S01]  /*3d90*/  FFMA R8, R8, 1.925963033500011079e-08, R13 ;  /* 0x32a5706008087823 */ /* 0x000fe2000000000d */
[----:B------:R-:W-:Y:S01]  /*3da0*/  FADD R13, R41, -12583039 ;  /* 0xcb40007f290d7421 */ /* 0x000fe20000000000 */
[----:B------:R-:W-:Y:S01]  /*3db0*/  FADD R43, R39, -12583039 ;  /* 0xcb40007f272b7421 */ /* 0x000fe20000000000 */
[----:B------:R-:W-:Y:S01]  /*3dc0*/  FFMA R35, R44, 1.925963033500011079e-08, R35 ;  /* 0x32a570602c237823 */ /* 0x000fe20000000023 */
[----:B------:R-:W-:Y:S02]  /*3dd0*/  IMAD.SHL.U32 R6, R6, 0x800000, RZ ;  /* 0x0080000006067824 */ /* 0x000fe400078e00ff */
[----:B------:R-:W-:Y:S01]  /*3de0*/  FFMA R13, R10, 1.4426950216293334961, -R13 ;  /* 0x3fb8aa3b0a0d7823 */ /* 0x000fe2000000080d */
[----:B------:R-:W-:Y:S01]  /*3df0*/  FFMA R43, R16, 1.4426950216293334961, -R43 ;  /* 0x3fb8aa3b102b7823 */ /* 0x000fe2000000082b */
[----:B------:R-:W-:Y:S02]  /*3e00*/  SHF.L.U32 R4, R4, 0x17, RZ ;  /* 0x0000001704047819 */ /* 0x000fe400000006ff */
[----:B------:R-:W-:Y:S01]  /*3e10*/  FFMA R10, R10, 1.925963033500011079e-08, R13 ;  /* 0x32a570600a0a7823 */ /* 0x000fe2000000000d */
[----:B------:R-:W-:Y:S01]  /*3e20*/  FFMA.SAT R13, R18, R11, 0.5 ;  /* 0x3f000000120d7423 */ /* 0x000fe2000000200b */
[----:B------:R-:W-:Y:S01]  /*3e30*/  FFMA R43, R16, 1.925963033500011079e-08, R43 ;  /* 0x32a57060102b7823 */ /* 0x000fe2000000002b */
[----:B------:R-:W3:Y:S02]  /*3e40*/  MUFU.EX2 R35, R35 ;  /* 0x0000002300237308 */ /* 0x000ee40000000800 */
[----:B------:R-:W-:Y:S01]  /*3e50*/  FFMA.RM R34, R13, R12, 12582913 ;  /* 0x4b4000010d227423 */ /* 0x000fe2000000400c */
[----:B--2---:R-:W-:Y:S01]  /*3e60*/  FMUL R16, R14, R15 ;  /* 0x0000000f0e107220 */ /* 0x004fe20000400000 */
[----:B------:R-:W-:-:S02]  /*3e70*/  FFMA.SAT R15, R22, R11, 0.5 ;  /* 0x3f000000160f7423 */ /* 0x000fc4000000200b */
[----:B------:R-:W-:Y:S02]  /*3e80*/  FADD R13, R34, -12583039 ;  /* 0xcb40007f220d7421 */ /* 0x000fe40000000000 */
[-C--:B------:R-:W-:Y:S01]  /*3e90*/  FFMA.RM R14, R15, R12.reuse, 12582913 ;  /* 0x4b4000010f0e7423 */ /* 0x080fe2000000400c */
[----:B------:R-:W-:Y:S01]  /*3ea0*/  MUFU.EX2 R43, R43 ;  /* 0x0000002b002b7308 */ /* 0x000fe20000000800 */
[----:B------:R-:W-:Y:S01]  /*3eb0*/  FFMA R45, R18, 1.4426950216293334961, -R13 ;  /* 0x3fb8aa3b122d7823 */ /* 0x000fe2000000080d */
[-C--:B------:R-:W-:Y:S01]  /*3ec0*/  FFMA.RM R13, R47, R12.reuse, 12582913 ;  /* 0x4b4000012f0d7423 */ /* 0x080fe2000000400c */
[C---:B------:R-:W-:Y:S01]  /*3ed0*/  FADD R15, R14.reuse, -12583039 ;  /* 0xcb40007f0e0f7421 */ /* 0x040fe20000000000 */
[----:B------:R-:W-:Y:S01]  /*3ee0*/  SHF.L.U32 R14, R14, 0x17, RZ ;  /* 0x000000170e0e7819 */ /* 0x000fe200000006ff */
[----:B------:R-:W-:Y:S01]  /*3ef0*/  FFMA R42, R18, 1.925963033500011079e-08, R45 ;  /* 0x32a57060122a7823 */ /* 0x000fe2000000002d */
[----:B------:R-:W-:Y:S01]  /*3f00*/  FADD R45, R13, -12583039 ;  /* 0xcb40007f0d2d7421 */ /* 0x000fe20000000000 */
[----:B------:R-:W-:Y:S01]  /*3f10*/  FFMA R15, R22, 1.4426950216293334961, -R15 ;  /* 0x3fb8aa3b160f7823 */ /* 0x000fe2000000080f */
[----:B------:R-:W-:Y:S01]  /*3f20*/  SHF.L.U32 R18, R39, 0x17, RZ ;  /* 0x0000001727127819 */ /* 0x000fe200000006ff */
[----:B---3--:R-:W-:Y:S01]  /*3f30*/  FMUL R4, R4, R35 ;  /* 0x0000002304047220 */ /* 0x008fe20000400000 */
[----:B------:R-:W-:Y:S01]  /*3f40*/  FFMA R45, R20, 1.4426950216293334961, -R45 ;  /* 0x3fb8aa3b142d7823 */ /* 0x000fe2000000082d */
[----:B------:R-:W-:Y:S01]  /*3f50*/  FFMA R22, R22, 1.925963033500011079e-08, R15 ;  /* 0x32a5706016167823 */ /* 0x000fe2000000000f */
[-C--:B------:R-:W-:Y:S01]  /*3f60*/  FFMA.SAT R15, R24, R11.reuse, 0.5 ;  /* 0x3f000000180f7423 */ /* 0x080fe2000000200b */
[----:B------:R-:W-:Y:S01]  /*3f70*/  FFMA.SAT R35, R36, R11, 0.5 ;  /* 0x3f00000024237423 */ /* 0x000fe2000000200b */
[----:B------:R-:W-:Y:S01]  /*3f80*/  FFMA R20, R20, 1.925963033500011079e-08, R45 ;  /* 0x32a5706014147823 */ /* 0x000fe2000000002d */
[----:B------:R-:W-:Y:S01]  /*3f90*/  IMAD.SHL.U32 R13, R13, 0x800000, RZ ;  /* 0x008000000d0d7824 */ /* 0x000fe200078e00ff */
[----:B------:R2:W3:Y:S01]  /*3fa0*/  MUFU.EX2 R45, R8 ;  /* 0x00000008002d7308 */ /* 0x0004e20000000800 */
[-C--:B------:R-:W-:Y:S01]  /*3fb0*/  FFMA.RM R15, R15, R12.reuse, 12582913 ;  /* 0x4b4000010f0f7423 */ /* 0x080fe2000000400c */
[----:B------:R-:W-:-:S03]  /*3fc0*/  FFMA.RM R35, R35, R12, 12582913 ;  /* 0x4b40000123237423 */ /* 0x000fc6000000400c */
[C---:B------:R-:W-:Y:S01]  /*3fd0*/  FADD R47, R15.reuse, -12583039 ;  /* 0xcb40007f0f2f7421 */ /* 0x040fe20000000000 */
[----:B------:R-:W-:Y:S02]  /*3fe0*/  IMAD.SHL.U32 R15, R15, 0x800000, RZ ;  /* 0x008000000f0f7824 */ /* 0x000fe400078e00ff */
[----:B------:R-:W4:Y:S01]  /*3ff0*/  MUFU.EX2 R20, R20 ;  /* 0x0000001400147308 */ /* 0x000f220000000800 */
[----:B------:R-:W-:Y:S01]  /*4000*/  FFMA R47, R24, 1.4426950216293334961, -R47 ;  /* 0x3fb8aa3b182f7823 */ /* 0x000fe2000000082f */
[----:B--2---:R-:W-:-:S03]  /*4010*/  IMAD.SHL.U32 R8, R41, 0x800000, RZ ;  /* 0x0080000029087824 */ /* 0x004fc600078e00ff */
[----:B------:R-:W-:Y:S01]  /*4020*/  FFMA R24, R24, 1.925963033500011079e-08, R47 ;  /* 0x32a5706018187823 */ /* 0x000fe2000000002f */
[C---:B------:R-:W-:Y:S01]  /*4030*/  FADD R47, R35.reuse, -12583039 ;  /* 0xcb40007f232f7421 */ /* 0x040fe20000000000 */
[----:B------:R-:W-:Y:S02]  /*4040*/  IMAD.SHL.U32 R35, R35, 0x800000, RZ ;  /* 0x0080000023237824 */ /* 0x000fe400078e00ff */
[----:B---3--:R-:W-:Y:S01]  /*4050*/  FMUL R6, R6, R45 ;  /* 0x0000002d06067220 */ /* 0x008fe20000400000 */
[C---:B------:R-:W-:Y:S01]  /*4060*/  FFMA R47, R36.reuse, 1.4426950216293334961, -R47 ;  /* 0x3fb8aa3b242f7823 */ /* 0x040fe2000000082f */
[----:B------:R2:W3:Y:S03]  /*4070*/  MUFU.EX2 R45, R10 ;  /* 0x0000000a002d7308 */ /* 0x0004e60000000800 */
[----:B------:R-:W-:Y:S01]  /*4080*/  FFMA R44, R36, 1.925963033500011079e-08, R47 ;  /* 0x32a57060242c7823 */ /* 0x000fe2000000002f */
[----:B------:R-:W-:Y:S01]  /*4090*/  FFMA.SAT R47, R28, R11, 0.5 ;  /* 0x3f0000001c2f7423 */ /* 0x000fe2000000200b */
[----:B----4-:R-:W-:-:S03]  /*40a0*/  FMUL R20, R13, R20 ;  /* 0x000000140d147220 */ /* 0x010fc60000400000 */
[----:B------:R-:W-:Y:S01]  /*40b0*/  FFMA.RM R36, R47, R12, 12582913 ;  /* 0x4b4000012f247423 */ /* 0x000fe2000000400c */
[----:B--2---:R-:W-:Y:S01]  /*40c0*/  FMUL R10, R18, R43 ;  /* 0x0000002b120a7220 */ /* 0x004fe20000400000 */
[----:B------:R-:W-:Y:S01]  /*40d0*/  IMAD.SHL.U32 R18, R34, 0x800000, RZ ;  /* 0x0080000022127824 */ /* 0x000fe200078e00ff */
[----:B------:R-:W2:Y:S01]  /*40e0*/  MUFU.EX2 R43, R42 ;  /* 0x0000002a002b7308 */ /* 0x000ea20000000800 */
[C---:B------:R-:W-:Y:S01]  /*40f0*/  FADD R41, R36.reuse, -12583039 ;  /* 0xcb40007f24297421 */ /* 0x040fe20000000000 */
[----:B------:R-:W-:-:S03]  /*4100*/  SHF.L.U32 R36, R36, 0x17, RZ ;  /* 0x0000001724247819 */ /* 0x000fc600000006ff */
[----:B------:R-:W-:Y:S01]  /*4110*/  FFMA R39, R28, 1.4426950216293334961, -R41 ;  /* 0x3fb8aa3b1c277823 */ /* 0x000fe20000000829 */
[----:B---3--:R-:W-:Y:S01]  /*4120*/  FMUL R8, R8, R45 ;  /* 0x0000002d08087220 */ /* 0x008fe20000400000 */
[-C--:B------:R-:W-:Y:S01]  /*4130*/  FFMA.SAT R45, R40, R11.reuse, 0.5 ;  /* 0x3f000000282d7423 */ /* 0x080fe2000000200b */
[-C--:B------:R-:W-:Y:S01]  /*4140*/  FFMA.SAT R41, R38, R11.reuse, 0.5 ;  /* 0x3f00000026297423 */ /* 0x080fe2000000200b */
[----:B------:R-:W-:Y:S01]  /*4150*/  FFMA R39, R28, 1.925963033500011079e-08, R39 ;  /* 0x32a570601c277823 */ /* 0x000fe20000000027 */
[----:B------:R-:W3:Y:S01]  /*4160*/  MUFU.EX2 R24, R24 ;  /* 0x0000001800187308 */ /* 0x000ee20000000800 */
[-C--:B------:R-:W-:Y:S01]  /*4170*/  FFMA.RM R34, R45, R12.reuse, 12582913 ;  /* 0x4b4000012d227423 */ /* 0x080fe2000000400c */
[----:B------:R-:W-:Y:S01]  /*4180*/  FFMA.SAT R45, R26, R11, 0.5 ;  /* 0x3f0000001a2d7423 */ /* 0x000fe2000000200b */
[----:B------:R-:W-:Y:S01]  /*4190*/  FFMA.RM R28, R41, R12, 12582913 ;  /* 0x4b400001291c7423 */ /* 0x000fe2000000400c */
[----:B--2---:R-:W-:Y:S01]  /*41a0*/  FMUL R18, R18, R43 ;  /* 0x0000002b12127220 */ /* 0x004fe20000400000 */
[----:B------:R-:W-:-:S02]  /*41b0*/  FADD R43, R34, -12583039 ;  /* 0xcb40007f222b7421 */ /* 0x000fc40000000000 */
[----:B------:R-:W-:Y:S01]  /*41c0*/  FADD R41, R28, -12583039 ;  /* 0xcb40007f1c297421 */ /* 0x000fe20000000000 */
[----:B------:R-:W-:Y:S01]  /*41d0*/  MUFU.EX2 R44, R44 ;  /* 0x0000002c002c7308 */ /* 0x000fe20000000800 */
[----:B------:R-:W-:Y:S02]  /*41e0*/  IMAD.SHL.U32 R34, R34, 0x800000, RZ ;  /* 0x0080000022227824 */ /* 0x000fe400078e00ff */
[----:B------:R-:W-:Y:S01]  /*41f0*/  FFMA R43, R40, 1.4426950216293334961, -R43 ;  /* 0x3fb8aa3b282b7823 */ /* 0x000fe2000000082b */
[----:B------:R-:W-:-:S03]  /*4200*/  FFMA R41, R38, 1.4426950216293334961, -R41 ;  /* 0x3fb8aa3b26297823 */ /* 0x000fc60000000829 */
[----:B------:R-:W-:Y:S01]  /*4210*/  FFMA R40, R40, 1.925963033500011079e-08, R43 ;  /* 0x32a5706028287823 */ /* 0x000fe2000000002b */
[----:B------:R-:W-:Y:S01]  /*4220*/  FFMA.SAT R43, R30, R11, 0.5 ;  /* 0x3f0000001e2b7423 */ /* 0x000fe2000000200b */
[----:B------:R-:W-:Y:S01]  /*4230*/  FFMA R41, R38, 1.925963033500011079e-08, R41 ;  /* 0x32a5706026297823 */ /* 0x000fe20000000029 */
[----:B------:R-:W2:Y:S01]  /*4240*/  MUFU.EX2 R39, R39 ;  /* 0x0000002700277308 */ /* 0x000ea20000000800 */
[----:B---3--:R-:W-:Y:S01]  /*4250*/  FMUL R24, R15, R24 ;  /* 0x000000180f187220 */ /* 0x008fe20000400000 */
[-C--:B------:R-:W-:Y:S01]  /*4260*/  FFMA.RM R11, R43, R12.reuse, 12582913 ;  /* 0x4b4000012b0b7423 */ /* 0x080fe2000000400c */
[----:B------:R-:W-:-:S03]  /*4270*/  FFMA.RM R12, R45, R12, 12582913 ;  /* 0x4b4000012d0c7423 */ /* 0x000fc6000000400c */
[C---:B------:R-:W-:Y:S01]  /*4280*/  FADD R43, R11.reuse, -12583039 ;  /* 0xcb40007f0b2b7421 */ /* 0x040fe20000000000 */
[----:B------:R-:W-:Y:S01]  /*4290*/  SHF.L.U32 R11, R11, 0x17, RZ ;  /* 0x000000170b0b7819 */ /* 0x000fe200000006ff */
[----:B------:R-:W3:Y:S02]  /*42a0*/  MUFU.EX2 R45, R22 ;  /* 0x00000016002d7308 */ /* 0x000ee40000000800 */
[----:B------:R-:W-:-:S04]  /*42b0*/  FFMA R43, R30, 1.4426950216293334961, -R43 ;  /* 0x3fb8aa3b1e2b7823 */ /* 0x000fc8000000082b */
[----:B------:R-:W-:Y:S01]  /*42c0*/  FFMA R42, R30, 1.925963033500011079e-08, R43 ;  /* 0x32a570601e2a7823 */ /* 0x000fe2000000002b */
[----:B------:R-:W-:Y:S01]  /*42d0*/  FADD R43, R12, -12583039 ;  /* 0xcb40007f0c2b7421 */ /* 0x000fe20000000000 */
[----:B------:R-:W4:Y:S01]  /*42e0*/  MUFU.EX2 R41, R41 ;  /* 0x0000002900297308 */ /* 0x000f220000000800 */
[----:B------:R-:W-:Y:S02]  /*42f0*/  IMAD.SHL.U32 R30, R28, 0x800000, RZ ;  /* 0x008000001c1e7824 */ /* 0x000fe400078e00ff */
[----:B--2---:R-:W-:Y:S01]  /*4300*/  FMUL R28, R36, R39 ;  /* 0x00000027241c7220 */ /* 0x004fe20000400000 */
[----:B------:R-:W-:Y:S01]  /*4310*/  FFMA R43, R26, 1.4426950216293334961, -R43 ;  /* 0x3fb8aa3b1a2b7823 */ /* 0x000fe2000000082b */
[----:B------:R-:W-:-:S03]  /*4320*/  IMAD.SHL.U32 R12, R12, 0x800000, RZ ;  /* 0x008000000c0c7824 */ /* 0x000fc600078e00ff */
[----:B------:R-:W-:Y:S01]  /*4330*/  FFMA R38, R26, 1.925963033500011079e-08, R43 ;  /* 0x32a570601a267823 */ /* 0x000fe2000000002b */
[----:B------:R-:W-:Y:S01]  /*4340*/  FADD R43, RZ, R16 ;  /* 0x00000010ff2b7221 */ /* 0x000fe20000000000 */
[----:B---3--:R-:W-:Y:S01]  /*4350*/  FMUL R22, R14, R45 ;  /* 0x0000002d0e167220 */ /* 0x008fe20000400000 */
[----:B------:R-:W2:Y:S01]  /*4360*/  MUFU.EX2 R13, R40 ;  /* 0x00000028000d7308 */ /* 0x000ea20000000800 */
[----:B------:R-:W-:Y:S01]  /*4370*/  FMUL R26, R35, R44 ;  /* 0x0000002c231a7220 */ /* 0x000fe20000400000 */
[----:B------:R-:W-:-:S04]  /*4380*/  FADD R43, R43, R4 ;  /* 0x000000042b2b7221 */ /* 0x000fc80000000000 */
[----:B------:R-:W-:Y:S01]  /*4390*/  FADD R43, R43, R6 ;  /* 0x000000062b2b7221 */ /* 0x000fe20000000000 */
[----:B----4-:R-:W-:Y:S01]  /*43a0*/  FMUL R30, R30, R41 ;  /* 0x000000291e1e7220 */ /* 0x010fe20000400000 */
[----:B------:R-:W3:Y:S02]  /*43b0*/  MUFU.EX2 R42, R42 ;  /* 0x0000002a002a7308 */ /* 0x000ee40000000800 */
[----:B------:R-:W-:-:S04]  /*43c0*/  FADD R43, R43, R8 ;  /* 0x000000082b2b7221 */ /* 0x000fc80000000000 */
[----:B------:R-:W-:Y:S02]  /*43d0*/  FADD R43, R43, R10 ;  /* 0x0000000a2b2b7221 */ /* 0x000fe40000000000 */
[----:B------:R-:W4:Y:S01]  /*43e0*/  MUFU.EX2 R35, R38 ;  /* 0x0000002600237308 */ /* 0x000f220000000800 */
[----:B--2---:R-:W-:Y:S01]  /*43f0*/  FMUL R34, R34, R13 ;  /* 0x0000000d22227220 */ /* 0x004fe20000400000 */
        /* <DEDUP_REMOVED lines=21> */
.L_x_23067:
        /* <DEDUP_REMOVED lines=12> */
[----:B012---:R-:W-:Y:S05]  /*4610*/  CALL.REL.NOINC `($__internal_352_$__cuda_sm3x_div_rn_noftz_f32_slowpath) ;  /* 0x0000002000287944 */ /* 0x007fea0003c00000 */
[----:B------:R-:W-:-:S07]  /*4620*/  IMAD.MOV.U32 R15, RZ, RZ, R11 ;  /* 0x000000ffff0f7224 */ /* 0x000fce00078e000b */
.L_x_23026:
[----:B------:R-:W-:Y:S05]  /*4630*/  BSYNC.RECONVERGENT B3 ;  /* 0x0000000000037941 */ /* 0x000fea0003800200 */
.L_x_23025:
        /* <DEDUP_REMOVED lines=12> */
[----:B012---:R-:W-:Y:S05]  /*4700*/  CALL.REL.NOINC `($__internal_352_$__cuda_sm3x_div_rn_noftz_f32_slowpath) ;  /* 0x0000001c00ec7944 */ /* 0x007fea0003c00000 */
[----:B------:R-:W-:-:S07]  /*4710*/  MOV R39, R11 ;  /* 0x0000000b00277202 */ /* 0x000fce0000000f00 */
.L_x_23028:
[----:B------:R-:W-:Y:S05]  /*4720*/  BSYNC.RECONVERGENT B3 ;  /* 0x0000000000037941 */ /* 0x000fea0003800200 */
.L_x_23027:
        /* <DEDUP_REMOVED lines=12> */
[----:B01----:R-:W-:Y:S05]  /*47f0*/  CALL.REL.NOINC `($__internal_352_$__cuda_sm3x_div_rn_noftz_f32_slowpath) ;  /* 0x0000001c00b07944 */ /* 0x003fea0003c00000 */
[----:B------:R-:W-:-:S07]  /*4800*/  IMAD.MOV.U32 R41, RZ, RZ, R11 ;  /* 0x000000ffff297224 */ /* 0x000fce00078e000b */
.L_x_23030:
[----:B------:R-:W-:Y:S05]  /*4810*/  BSYNC.RECONVERGENT B3 ;  /* 0x0000000000037941 */ /* 0x000fea0003800200 */
.L_x_23029:
        /* <DEDUP_REMOVED lines=12> */
[----:B01----:R-:W-:Y:S05]  /*48e0*/  CALL.REL.NOINC `($__internal_352_$__cuda_sm3x_div_rn_noftz_f32_slowpath) ;  /* 0x0000001c00747944 */ /* 0x003fea0003c00000 */
[----:B------:R-:W-:-:S07]  /*48f0*/  MOV R43, R11 ;  /* 0x0000000b002b7202 */ /* 0x000fce0000000f00 */
.L_x_23032:
[----:B------:R-:W-:Y:S05]  /*4900*/  BSYNC.RECONVERGENT B3 ;  /* 0x0000000000037941 */ /* 0x000fea0003800200 */
.L_x_23031:
        /* <DEDUP_REMOVED lines=12> */
[----:B01----:R-:W-:Y:S05]  /*49d0*/  CALL.REL.NOINC `($__internal_352_$__cuda_sm3x_div_rn_noftz_f32_slowpath) ;  /* 0x0000001c00387944 */ /* 0x003fea0003c00000 */
[----:B------:R-:W-:-:S07]  /*49e0*/  IMAD.MOV.U32 R47, RZ, RZ, R11 ;  /* 0x000000ffff2f7224 */ /* 0x000fce00078e000b */
.L_x_23034:
[----:B------:R-:W-:Y:S05]  /*49f0*/  BSYNC.RECONVERGENT B3 ;  /* 0x0000000000037941 */ /* 0x000fea0003800200 */
.L_x_23033:
        /* <DEDUP_REMOVED lines=14> */
.L_x_23036:
[----:B------:R-:W-:Y:S05]  /*4ae0*/  BSYNC.RECONVERGENT B3 ;  /* 0x0000000000037941 */ /* 0x000fea0003800200 */
.L_x_23035:
        /* <DEDUP_REMOVED lines=14> */
.L_x_23038:
[----:B------:R-:W-:Y:S05]  /*4bd0*/  BSYNC.RECONVERGENT B3 ;  /* 0x0000000000037941 */ /* 0x000fea0003800200 */
.L_x_23037:
        /* <DEDUP_REMOVED lines=14> */
.L_x_23040:
[----:B------:R-:W-:Y:S05]  /*4cc0*/  BSYNC.RECONVERGENT B3 ;  /* 0x0000000000037941 */ /* 0x000fea0003800200 */
.L_x_23039:
        /* <DEDUP_REMOVED lines=14> */
.L_x_23042:
[----:B------:R-:W-:Y:S05]  /*4db0*/  BSYNC.RECONVERGENT B3 ;  /* 0x0000000000037941 */ /* 0x000fea0003800200 */
.L_x_23041:
        /* <DEDUP_REMOVED lines=14> */
.L_x_23044:
[----:B------:R-:W-:Y:S05]  /*4ea0*/  BSYNC.RECONVERGENT B3 ;  /* 0x0000000000037941 */ /* 0x000fea0003800200 */
.L_x_23043:
        /* <DEDUP_REMOVED lines=14> */
.L_x_23046:
[----:B------:R-:W-:Y:S05]  /*4f90*/  BSYNC.RECONVERGENT B3 ;  /* 0x0000000000037941 */ /* 0x000fea0003800200 */
.L_x_23045:
        /* <DEDUP_REMOVED lines=14> */
.L_x_23048:
[----:B------:R-:W-:Y:S05]  /*5080*/  BSYNC.RECONVERGENT B3 ;  /* 0x0000000000037941 */ /* 0x000fea0003800200 */
.L_x_23047:
        /* <DEDUP_REMOVED lines=14> */
.L_x_23050:
[----:B------:R-:W-:Y:S05]  /*5170*/  BSYNC.RECONVERGENT B3 ;  /* 0x0000000000037941 */ /* 0x000fea0003800200 */
.L_x_23049:
        /* <DEDUP_REMOVED lines=14> */
.L_x_23052:
[----:B------:R-:W-:Y:S05]  /*5260*/  BSYNC.RECONVERGENT B3 ;  /* 0x0000000000037941 */ /* 0x000fea0003800200 */
.L_x_23051:
        /* <DEDUP_REMOVED lines=14> */
.L_x_23054:
[----:B------:R-:W-:Y:S05]  /*5350*/  BSYNC.RECONVERGENT B3 ;  /* 0x0000000000037941 */ /* 0x000fea0003800200 */
.L_x_23053:
[----:B0-----:R-:W-:Y:S01]  /*5360*/  MOV R10, R37 ;  /* 0x00000025000a7202 */ /* 0x001fe20000000f00 */
        /* <DEDUP_REMOVED lines=27> */
[C---:B------:R-:W-:Y:S02]  /*5520*/  @!P1 R2UR UR6, R32.reuse ;  /* 0x00000000200692ca */ /* 0x040fe400000e0000 */
[----:B------:R-:W-:Y:S02]  /*5530*/  @!P1 R2UR UR7, R33 ;  /* 0x00000000210792ca */ /* 0x000fe400000e0000 */
[----:B------:R-:W-:-:S02]  /*5540*/  @!P6 R2UR UR8, R32 ;  /* 0x000000002008e2ca */ /* 0x000fc400000e0000 */
[C---:B------:R-:W-:Y:S02]  /*5550*/  @!P6 R2UR UR9, R33.reuse ;  /* 0x000000002109e2ca */ /* 0x040fe400000e0000 */
[----:B------:R-:W-:Y:S01]  /*5560*/  @!P5 R2UR UR10, R32 ;  /* 0x00000000200ad2ca */ /* 0x000fe200000e0000 */
[----:B------:R2:W-:Y:S01]  /*5570*/  @!P0 STG.E desc[UR4][R12.64+0x100], R41 ;  /* 0x000100290c008986 */ /* 0x0005e2000c101904 */
[----:B------:R-:W-:Y:S01]  /*5580*/  ISETP.GE.U32.AND P0, PT, R10, UR42, PT ;  /* 0x0000002a0a007c0c */ /* 0x000fe2000bf06070 */
[----:B------:R-:W1:Y:S01]  /*5590*/  LDCU UR4, c[0x0][0x370] ;  /* 0x00006e00ff0477ac */ /* 0x000e620008000800 */
[----:B0-----:R-:W1:Y:S01]  /*55a0*/  LDC R15, c[0x0][0x364] ;  /* 0x0000d900ff0f7b82 */ /* 0x001e620000000800 */
[----:B------:R-:W-:Y:S02]  /*55b0*/  @!P5 R2UR UR11, R33 ;  /* 0x00000000210bd2ca */ /* 0x000fe400000e0000 */
[----:B------:R-:W-:Y:S01]  /*55c0*/  ISETP.GE.AND.EX P0, PT, RZ, UR43, PT, P0 ;  /* 0x0000002bff007c0c */ /* 0x000fe2000bf06300 */
[----:B------:R2:W-:Y:S01]  /*55d0*/  @!P1 STG.E desc[UR6][R12.64+0x180], R43 ;  /* 0x0001802b0c009986 */ /* 0x0005e2000c101906 */
        /* <DEDUP_REMOVED lines=11> */
[----:B------:R-:W-:Y:S02]  /*5690*/  IADD3 R11, PT, PT, R37, 0x20, RZ ;  /* 0x00000020250b7810 */ /* 0x000fe40007ffe0ff */
[----:B------:R-:W-:Y:S01]  /*56a0*/  ISETP.GE.U32.AND P4, PT, R27, UR42, PT ;  /* 0x0000002a1b007c0c */ /* 0x000fe2000bf86070 */
        /* <DEDUP_REMOVED lines=9> */
[----:B------:R-:W-:Y:S02]  /*5740*/  ISETP.GE.AND.EX P2, PT, RZ, UR43, PT, P2 ;  /* 0x0000002bff007c0c */ /* 0x000fe4000bf46320 */
        /* <DEDUP_REMOVED lines=29> */
.L_x_22993:
[----:B------:R-:W-:Y:S05]  /*5920*/  EXIT ;  /* 0x000000000000794d */ /* 0x000fea0003800000 */
.L_x_23024:
[----:B------:R-:W-:Y:S01]  /*5930*/  HFMA2 R11, -RZ, RZ, 0, 1.847743988037109375e-06 ;  /* 0x0000001fff0b7431 */ /* 0x000fe200000001ff */
[----:B------:R-:W-:Y:S01]  /*5940*/  BSSY B1, `(.L_x_23056) ;  /* 0x0000006000017945 */ /* 0x000fe20003800000 */
[----:B------:R-:W-:Y:S02]  /*5950*/  IMAD.MOV.U32 R12, RZ, RZ, 0x10 ;  /* 0x00000010ff0c7424 */ /* 0x000fe400078e00ff */
[----:B------:R-:W-:-:S07]  /*5960*/  IMAD.MOV.U32 R15, RZ, RZ, -0x1 ;  /* 0xffffffffff0f7424 */ /* 0x000fce00078e00ff */
[----:B01----:R-:W-:Y:S05]  /*5970*/  WARPSYNC.COLLECTIVE R15, `(.L_x_23057) ;  /* 0x000000000f087348 */ /* 0x003fea0003c00000 */
[----:B------:R2:W3:Y:S02]  /*5980*/  SHFL.BFLY P6, R14, R13, R12, R11 ;  /* 0x0c00000c0d0e7389 */ /* 0x0004e400000c000b */
[----:B0123--:R-:W-:Y:S05]  /*5990*/  ENDCOLLECTIVE ;  /* 0x000000000000791b */ /* 0x00ffea0003800000 */
.L_x_23057:
[----:B------:R-:W-:Y:S05]  /*59a0*/  BSYNC B1 ;  /* 0x0000000000017941 */ /* 0x000fea0003800000 */
.L_x_23056:
[----:B------:R-:W-:Y:S01]  /*59b0*/  FMNMX R13, R14, R13, !PT ;  /* 0x0000000d0e0d7209 */ /* 0x000fe20007800000 */
[----:B------:R-:W-:Y:S01]  /*59c0*/  IMAD.MOV.U32 R11, RZ, RZ, 0x1f ;  /* 0x0000001fff0b7424 */ /* 0x000fe200078e00ff */
[----:B------:R-:W-:Y:S02]  /*59d0*/  MOV R12, 0x8 ;  /* 0x00000008000c7802 */ /* 0x000fe40000000f00 */
[----:B------:R-:W-:-:S07]  /*59e0*/  MOV R15, 0xffffffff ;  /* 0xffffffff000f7802 */ /* 0x000fce0000000f00 */
[----:B------:R-:W-:Y:S05]  /*59f0*/  WARPSYNC.COLLECTIVE R15, `(.L_x_23058) ;  /* 0x000000000f087348 */ /* 0x000fea0003c00000 */
[----:B------:R0:W1:Y:S02]  /*5a00*/  SHFL.BFLY P6, R14, R13, R12, R11 ;  /* 0x0c00000c0d0e7389 */ /* 0x00006400000c000b */
[----:B01----:R-:W-:Y:S05]  /*5a10*/  ENDCOLLECTIVE ;  /* 0x000000000000791b */ /* 0x003fea0003800000 */
.L_x_23058:
[----:B------:R-:W-:Y:S01]  /*5a20*/  HFMA2 R12, -RZ, RZ, 0, 2.384185791015625e-07 ;  /* 0x00000004ff0c7431 */ /* 0x000fe200000001ff */
[----:B------:R-:W-:-:S05]  /*5a30*/  FMNMX R34, R13, R14, !PT ;  /* 0x0000000e0d227209 */ /* 0x000fca0007800000 */
[----:B------:R-:W-:-:S07]  /*5a40*/  IMAD.MOV.U32 R13, RZ, RZ, R34 ;  /* 0x000000ffff0d7224 */ /* 0x000fce00078e0022 */
[----:B------:R-:W-:Y:S05]  /*5a50*/  WARPSYNC.COLLECTIVE R15, `(.L_x_23059) ;  /* 0x000000000f087348 */ /* 0x000fea0003c00000 */
[----:B------:R0:W1:Y:S02]  /*5a60*/  SHFL.BFLY P6, R14, R13, R12, R11 ;  /* 0x0c00000c0d0e7389 */ /* 0x00006400000c000b */
[----:B01----:R-:W-:Y:S05]  /*5a70*/  ENDCOLLECTIVE ;  /* 0x000000000000791b */ /* 0x003fea0003800000 */
.L_x_23059:
[----:B------:R-:W-:Y:S02]  /*5a80*/  MOV R12, 0x2 ;  /* 0x00000002000c7802 */ /* 0x000fe40000000f00 */
[----:B------:R-:W-:-:S05]  /*5a90*/  FMNMX R35, R34, R14, !PT ;  /* 0x0000000e22237209 */ /* 0x000fca0007800000 */
[----:B------:R-:W-:-:S07]  /*5aa0*/  IMAD.MOV.U32 R13, RZ, RZ, R35 ;  /* 0x000000ffff0d7224 */ /* 0x000fce00078e0023 */
[----:B------:R-:W-:Y:S05]  /*5ab0*/  WARPSYNC.COLLECTIVE R15, `(.L_x_23060) ;  /* 0x000000000f087348 */ /* 0x000fea0003c00000 */
[----:B------:R0:W1:Y:S02]  /*5ac0*/  SHFL.BFLY P6, R14, R13, R12, R11 ;  /* 0x0c00000c0d0e7389 */ /* 0x00006400000c000b */
[----:B01----:R-:W-:Y:S05]  /*5ad0*/  ENDCOLLECTIVE ;  /* 0x000000000000791b */ /* 0x003fea0003800000 */
.L_x_23060:
[----:B------:R-:W-:Y:S01]  /*5ae0*/  HFMA2 R12, -RZ, RZ, 0, 5.9604644775390625e-08 ;  /* 0x00000001ff0c7431 */ /* 0x000fe200000001ff */
[----:B------:R-:W-:-:S05]  /*5af0*/  FMNMX R39, R35, R14, !PT ;  /* 0x0000000e23277209 */ /* 0x000fca0007800000 */
[----:B------:R-:W-:-:S07]  /*5b00*/  IMAD.MOV.U32 R13, RZ, RZ, R39 ;  /* 0x000000ffff0d7224 */ /* 0x000fce00078e0027 */
[----:B------:R-:W-:Y:S05]  /*5b10*/  WARPSYNC.COLLECTIVE R15, `(.L_x_23061) ;  /* 0x000000000f087348 */ /* 0x000fea0003c00000 */
[----:B------:R0:W1:Y:S02]  /*5b20*/  SHFL.BFLY P6, R14, R13, R12, R11 ;  /* 0x0c00000c0d0e7389 */ /* 0x00006400000c000b */
[----:B01----:R-:W-:Y:S05]  /*5b30*/  ENDCOLLECTIVE ;  /* 0x000000000000791b */ /* 0x003fea0003800000 */
.L_x_23061:
        /* <DEDUP_REMOVED lines=159> */
.L_x_23062:
[----:B------:R-:W-:Y:S02]  /*6530*/  HFMA2 R12, -RZ, RZ, 0, 4.76837158203125e-07 ;  /* 0x00000008ff0c7431 */ /* 0x000fe400000001ff */
[----:B------:R-:W-:-:S04]  /*6540*/  FADD R38, R13, R14 ;  /* 0x0000000e0d267221 */ /* 0x000fc80000000000 */
[----:B------:R-:W-:-:S07]  /*6550*/  IMAD.MOV.U32 R13, RZ, RZ, R38 ;  /* 0x000000ffff0d7224 */ /* 0x000fce00078e0026 */
[----:B------:R-:W-:Y:S05]  /*6560*/  WARPSYNC.COLLECTIVE R15, `(.L_x_23063) ;  /* 0x000000000f087348 */ /* 0x000fea0003c00000 */
[----:B------:R0:W1:Y:S02]  /*6570*/  SHFL.BFLY P6, R14, R13, R12, R11 ;  /* 0x0c00000c0d0e7389 */ /* 0x00006400000c000b */
[----:B01----:R-:W-:Y:S05]  /*6580*/  ENDCOLLECTIVE ;  /* 0x000000000000791b */ /* 0x003fea0003800000 */
.L_x_23063:
[----:B------:R-:W-:Y:S01]  /*6590*/  MOV R12, 0x4 ;  /* 0x00000004000c7802 */ /* 0x000fe20000000f00 */
[----:B------:R-:W-:-:S04]  /*65a0*/  FADD R39, R38, R14 ;  /* 0x0000000e26277221 */ /* 0x000fc80000000000 */
[----:B------:R-:W-:-:S07]  /*65b0*/  IMAD.MOV.U32 R13, RZ, RZ, R39 ;  /* 0x000000ffff0d7224 */ /* 0x000fce00078e0027 */
[----:B------:R-:W-:Y:S05]  /*65c0*/  WARPSYNC.COLLECTIVE R15, `(.L_x_23064) ;  /* 0x000000000f087348 */ /* 0x000fea0003c00000 */
[----:B------:R0:W1:Y:S02]  /*65d0*/  SHFL.BFLY P6, R14, R13, R12, R11 ;  /* 0x0c00000c0d0e7389 */ /* 0x00006400000c000b */
[----:B01----:R-:W-:Y:S05]  /*65e0*/  ENDCOLLECTIVE ;  /* 0x000000000000791b */ /* 0x003fea0003800000 */
.L_x_23064:
[----:B------:R-:W-:Y:S02]  /*65f0*/  HFMA2 R12, -RZ, RZ, 0, 1.1920928955078125e-07 ;  /* 0x00000002ff0c7431 */ /* 0x000fe400000001ff */
[----:B------:R-:W-:-:S04]  /*6600*/  FADD R40, R39, R14 ;  /* 0x0000000e27287221 */ /* 0x000fc80000000000 */
[----:B------:R-:W-:-:S07]  /*6610*/  IMAD.MOV.U32 R13, RZ, RZ, R40 ;  /* 0x000000ffff0d7224 */ /* 0x000fce00078e0028 */
[----:B------:R-:W-:Y:S05]  /*6620*/  WARPSYNC.COLLECTIVE R15, `(.L_x_23065) ;  /* 0x000000000f087348 */ /* 0x000fea0003c00000 */
[----:B------:R0:W1:Y:S02]  /*6630*/  SHFL.BFLY P6, R14, R13, R12, R11 ;  /* 0x0c00000c0d0e7389 */ /* 0x00006400000c000b */
[----:B01----:R-:W-:Y:S05]  /*6640*/  ENDCOLLECTIVE ;  /* 0x000000000000791b */ /* 0x003fea0003800000 */
.L_x_23065:
[----:B------:R-:W-:Y:S01]  /*6650*/  MOV R12, 0x1 ;  /* 0x00000001000c7802 */ /* 0x000fe20000000f00 */
[----:B------:R-:W-:-:S04]  /*6660*/  FADD R41, R40, R14 ;  /* 0x0000000e28297221 */ /* 0x000fc80000000000 */
[----:B------:R-:W-:-:S07]  /*6670*/  IMAD.MOV.U32 R13, RZ, RZ, R41 ;  /* 0x000000ffff0d7224 */ /* 0x000fce00078e0029 */
[----:B------:R-:W-:Y:S05]  /*6680*/  WARPSYNC.COLLECTIVE R15, `(.L_x_23066) ;  /* 0x000000000f087348 */ /* 0x000fea0003c00000 */
[----:B------:R0:W1:Y:S02]  /*6690*/  SHFL.BFLY P6, R14, R13, R12, R11 ;  /* 0x0c00000c0d0e7389 */ /* 0x00006400000c000b */
[----:B01----:R-:W-:Y:S05]  /*66a0*/  ENDCOLLECTIVE ;  /* 0x000000000000791b */ /* 0x003fea0003800000 */
.L_x_23066:
[----:B------:R-:W-:Y:S05]  /*66b0*/  BRA `(.L_x_23067) ;  /* 0xffffffdc00a47947 */ /* 0x000fea000383ffff */
        .weak           $__internal_352_$__cuda_sm3x_div_rn_noftz_f32_slowpath
        .type           $__internal_352_$__cuda_sm3x_div_rn_noftz_f32_slowpath,@function
        .size           $__internal_352_$__cuda_sm3x_div_rn_noftz_f32_slowpath,(.L_x_37729 - $__internal_352_$__cuda_sm3x_div_rn_noftz_f32_slowpath)
$__internal_352_$__cuda_sm3x_div_rn_noftz_f32_slowpath:
        /* <DEDUP_REMOVED lines=34> */
.L_x_23069:
        /* <DEDUP_REMOVED lines=51> */
.L_x_23076:
[----:B------:R-:W-:-:S04]  /*6c10*/  LOP3.LUT R11, R11, 0x80000000, RZ, 0xc0, !PT ;  /* 0x800000000b0b7812 */ /* 0x000fc800078ec0ff */
[----:B------:R-:W-:Y:S01]  /*6c20*/  LOP3.LUT R11, R11, 0x7f800000, RZ, 0xfc, !PT ;  /* 0x7f8000000b0b7812 */ /* 0x000fe200078efcff */
[----:B------:R-:W-:Y:S06]  /*6c30*/  BRA `(.L_x_23077) ;  /* 0x0000000000047947 */ /* 0x000fec0003800000 */
.L_x_23075:
[----:B------:R-:W-:-:S07]  /*6c40*/  IMAD R11, R42, 0x800000, R11 ;  /* 0x008000002a0b7824 */ /* 0x000fce00078e020b */
.L_x_23077:
[----:B------:R-:W-:Y:S05]  /*6c50*/  BSYNC.RECONVERGENT B2 ;  /* 0x0000000000027941 */ /* 0x000fea0003800200 */
.L_x_23074:
[----:B------:R-:W-:Y:S05]  /*6c60*/  BRA `(.L_x_23078) ;  /* 0x0000000000207947 */ /* 0x000fea0003800000 */
.L_x_23073:
[----:B------:R-:W-:-:S04]  /*6c70*/  LOP3.LUT R11, R11, 0x80000000, R16, 0x48, !PT ;  /* 0x800000000b0b7812 */ /* 0x000fc800078e4810 */
[----:B------:R-:W-:Y:S01]  /*6c80*/  LOP3.LUT R11, R11, 0x7f800000, RZ, 0xfc, !PT ;  /* 0x7f8000000b0b7812 */ /* 0x000fe200078efcff */
[----:B------:R-:W-:Y:S06]  /*6c90*/  BRA `(.L_x_23078) ;  /* 0x0000000000147947 */ /* 0x000fec0003800000 */
.L_x_23072:
[----:B------:R-:W-:Y:S01]  /*6ca0*/  LOP3.LUT R11, R11, 0x80000000, R16, 0x48, !PT ;  /* 0x800000000b0b7812 */ /* 0x000fe200078e4810 */
[----:B------:R-:W-:Y:S06]  /*6cb0*/  BRA `(.L_x_23078) ;  /* 0x00000000000c7947 */ /* 0x000fec0003800000 */
.L_x_23071:
[----:B------:R-:W0:Y:S01]  /*6cc0*/  MUFU.RSQ R11, -QNAN ;  /* 0xffc00000000b7908 */ /* 0x000e220000001400 */
[----:B------:R-:W-:Y:S05]  /*6cd0*/  BRA `(.L_x_23078) ;  /* 0x0000000000047947 */ /* 0x000fea0003800000 */
.L_x_23070:
[----:B------:R-:W-:-:S07]  /*6ce0*/  FADD.FTZ R11, R16, R11 ;  /* 0x0000000b100b7221 */ /* 0x000fce0000010000 */
.L_x_23078:
[----:B------:R-:W-:Y:S05]  /*6cf0*/  BSYNC.RECONVERGENT B1 ;  /* 0x0000000000017941 */ /* 0x000fea0003800200 */
.L_x_23068:
[----:B------:R-:W-:-:S04]  /*6d00*/  HFMA2 R13, -RZ, RZ, 0, 0 ;  /* 0x00000000ff0d7431 */ /* 0x000fc800000001ff */
[----:B0-----:R-:W-:Y:S05]  /*6d10*/  RET.REL.NODEC R12 `(_Z15SoftmaxWarpImplI22BroadcastScaleMaskLoadIffbLm2EiE11DirectStoreIffEfLi1ELi15ELi32ELi1ELb1EL9Algorithm0EEvT_T0_ll) ;  /* 0xffffff900cb87950 */ /* 0x001fea0003c3ffff */
.L_x_23079:
        /* <DEDUP_REMOVED lines=14> */
.L_x_37729:


//--------------------- .text._Z15SoftmaxWarpImplI22BroadcastScaleMaskLoadIffbLm2EiE11DirectStoreIffEfLi1ELi15ELi32ELi1ELb0EL9Algorithm0EEvT_T0_ll --------------------------
	.section	.text._Z15SoftmaxWarpImplI22BroadcastScaleMaskLoadIffbLm2EiE11DirectStoreIffEfLi1ELi15ELi32ELi1ELb0EL9Algorithm0EEvT_T0_ll,"ax",@progbits
	.align	128
        .global         _Z15SoftmaxWarpImplI22BroadcastScaleMaskLoadIffbLm2EiE11DirectStoreIffEfLi1ELi15ELi32ELi1ELb0EL9Algorithm0EEvT_T0_ll
        .type           _Z15SoftmaxWarpImplI22BroadcastScaleMaskLoadIffbLm2EiE11DirectStoreIffEfLi1ELi15ELi32ELi1ELb0EL9Algorithm0EEvT_T0_ll,@function
        .size           _Z15SoftmaxWarpImplI22BroadcastScaleMaskLoadIffbLm2EiE11DirectStoreIffEfLi1ELi15ELi32ELi1ELb0EL9Algorithm0EEvT_T0_ll,(.L_x_37730 - _Z15SoftmaxWarpImplI22BroadcastScaleMaskLoadIffbLm2EiE11DirectStoreIffEfLi1ELi15ELi32ELi1ELb0EL9Algorithm0EEvT_T0_ll)
        .other          _Z15SoftmaxWarpImplI22BroadcastScaleMaskLoadIffbLm2EiE11DirectStoreIffEfLi1ELi15ELi32ELi1ELb0EL9Algorithm0EEvT_T0_ll,@"STO_CUDA_ENTRY STV_DEFAULT"
_Z15SoftmaxWarpImplI22BroadcastScaleMaskLoadIffbLm2EiE11DirectStoreIffEfLi1ELi15ELi32ELi1ELb0EL9Algorithm0EEvT_T0_ll:
.text._Z15SoftmaxWarpImplI22BroadcastScaleMaskLoadIffbLm2EiE11DirectStoreIffEfLi1ELi15ELi32ELi1ELb0EL9Algorithm0EEvT_T0_ll:
        /* <DEDUP_REMOVED lines=27> */
.L_x_23080:
        /* <DEDUP_REMOVED lines=14> */
.L_x_23113:
[----:B--2---:R-:W-:Y:S01]  /*0290*/  IABS R0, UR49 ;  /* 0x0000003100007c13 */ /* 0x004fe20008000000 */
[----:B0-----:R-:W-:Y:S01]  /*02a0*/  IMAD R20, R24, UR48, R25 ;  /* 0x0000003018147c24 */ /* 0x001fe2000f8e0219 */
[----:B------:R-:W-:Y:S01]  /*02b0*/  UMOV UR4, URZ ;  /* 0x000000ff00047c82 */ /* 0x000fe20008000000 */
[----:B------:R-:W0:Y:S01]  /*02c0*/  LDC.64 R14, c[0x0][0x390] ;  /* 0x0000e400ff0e7b82 */ /* 0x000e220000000a00 */
[----:B------:R-:W-:Y:S02]  /*02d0*/  R2UR UR7, R0 ;  /* 0x00000000000772ca */ /* 0x000fe400000e0000 */
[----:B------:R-:W-:Y:S02]  /*02e0*/  IABS R3, R20 ;  /* 0x0000001400037213 */ /* 0x000fe40000000000 */
[C---:B------:R-:W-:Y:S02]  /*02f0*/  IADD3 R6, PT, PT, R20.reuse, 0x20, RZ ;  /* 0x0000002014067810 */ /* 0x040fe40007ffe0ff */
[----:B------:R-:W-:Y:S01]  /*0300*/  LOP3.LUT R7, R20, UR49, RZ, 0x3c, !PT ;  /* 0x0000003114077c12 */ /* 0x000fe2000f8e3cff */
[----:B------:R-:W2:Y:S01]  /*0310*/  LDC.64 R12, c[0x0][0x398] ;  /* 0x0000e600ff0c7b82 */ /* 0x000ea20000000a00 */
[----:B------:R-:W-:-:S02]  /*0320*/  IABS R5, R6 ;  /* 0x0000000600057213 */ /* 0x000fc40000000000 */
[----:B------:R-:W-:Y:S02]  /*0330*/  ISETP.GE.AND P5, PT, R7, RZ, PT ;  /* 0x000000ff0700720c */ /* 0x000fe40003fa6270 */
[----:B------:R-:W-:Y:S01]  /*0340*/  LOP3.LUT R18, RZ, UR49, RZ, 0x33, !PT ;  /* 0x00000031ff127c12 */ /* 0x000fe2000f8e33ff */
[----:B------:R-:W3:Y:S01]  /*0350*/  I2F.RP R0, UR7 ;  /* 0x0000000700007d06 */ /* 0x000ee20008209400 */
[C---:B-1----:R-:W-:Y:S02]  /*0360*/  R2UR UR10, R22.reuse ;  /* 0x00000000160a72ca */ /* 0x042fe400000e0000 */
[C---:B------:R-:W-:Y:S02]  /*0370*/  R2UR UR11, R23.reuse ;  /* 0x00000000170b72ca */ /* 0x040fe400000e0000 */
[----:B------:R-:W-:Y:S02]  /*0380*/  R2UR UR14, R22 ;  /* 0x00000000160e72ca */ /* 0x000fe400000e0000 */
[----:B------:R-:W-:-:S02]  /*0390*/  R2UR UR15, R23 ;  /* 0x00000000170f72ca */ /* 0x000fc400000e0000 */
[C---:B------:R-:W-:Y:S02]  /*03a0*/  R2UR UR8, R22.reuse ;  /* 0x00000000160872ca */ /* 0x040fe400000e0000 */
[C---:B------:R-:W-:Y:S02]  /*03b0*/  R2UR UR9, R23.reuse ;  /* 0x00000000170972ca */ /* 0x040fe400000e0000 */
[C---:B------:R-:W-:Y:S01]  /*03c0*/  R2UR UR16, R22.reuse ;  /* 0x00000000161072ca */ /* 0x040fe200000e0000 */
[----:B---3--:R-:W1:Y:S01]  /*03d0*/  MUFU.RCP R0, R0 ;  /* 0x0000000000007308 */ /* 0x008e620000001000 */
[C---:B------:R-:W-:Y:S02]  /*03e0*/  R2UR UR17, R23.reuse ;  /* 0x00000000171172ca */ /* 0x040fe400000e0000 */
[----:B------:R-:W-:Y:S02]  /*03f0*/  R2UR UR12, R22 ;  /* 0x00000000160c72ca */ /* 0x000fe400000e0000 */
[----:B------:R-:W-:Y:S01]  /*0400*/  R2UR UR13, R23 ;  /* 0x00000000170d72ca */ /* 0x000fe200000e0000 */
[----:B-1----:R-:W-:-:S06]  /*0410*/  VIADD R2, R0, 0xffffffe ;  /* 0x0ffffffe00027836 */ /* 0x002fcc0000000000 */
[----:B------:R-:W1:Y:S02]  /*0420*/  F2I.FTZ.U32.TRUNC.NTZ R2, R2 ;  /* 0x0000000200027305 */ /* 0x000e64000021f000 */
[----:B-1----:R-:W-:-:S13]  /*0430*/  R2UR UR5, R2 ;  /* 0x00000000020572ca */ /* 0x002fda00000e0000 */
        /* <DEDUP_REMOVED lines=10> */
[----:B------:R-:W-:Y:S01]  /*04e0*/  IMAD R5, R8, UR7, R5 ;  /* 0x0000000708057c24 */ /* 0x000fe2000f8e0205 */
[----:B------:R-:W-:Y:S02]  /*04f0*/  IABS R10, R0 ;  /* 0x00000000000a7213 */ /* 0x000fe40000000000 */
[----:B------:R-:W-:Y:S02]  /*0500*/  LOP3.LUT R8, R6, UR49, RZ, 0x3c, !PT ;  /* 0x0000003106087c12 */ /* 0x000fe4000f8e3cff */
[----:B------:R-:W-:Y:S02]  /*0510*/  ISETP.LT.U32.AND P0, PT, R5, UR7, PT ;  /* 0x0000000705007c0c */ /* 0x000fe4000bf01070 */
[----:B------:R-:W-:Y:S02]  /*0520*/  ISETP.GE.AND P4, PT, R8, RZ, PT ;  /* 0x000000ff0800720c */ /* 0x000fe40003f86270 */
[----:B------:R-:W-:-:S03]  /*0530*/  SHF.R.S64 R16, RZ, 0x1e, R0 ;  /* 0x0000001eff107819 */ /* 0x000fc60000001000 */
[----:B------:R-:W-:Y:S01]  /*0540*/  @!P2 IADD3 R3, PT, PT, R3, -UR7, RZ ;  /* 0x800000070303ac10 */ /* 0x000fe2000fffe0ff */
[----:B------:R-:W-:Y:S01]  /*0550*/  @!P2 VIADD R2, R2, 0x1 ;  /* 0x000000010202a836 */ /* 0x000fe20000000000 */
[----:B0-----:R-:W-:Y:S02]  /*0560*/  ISETP.NE.U32.AND P2, PT, R14, 0x1, PT ;  /* 0x000000010e00780c */ /* 0x001fe40003f45070 */
[----:B------:R-:W-:Y:S01]  /*0570*/  ISETP.GE.U32.AND P1, PT, R3, UR7, PT ;  /* 0x0000000703007c0c */ /* 0x000fe2000bf26070 */
[----:B------:R-:W-:Y:S01]  /*0580*/  IMAD.HI.U32 R3, R10, UR5, RZ ;  /* 0x000000050a037c27 */ /* 0x000fe2000f8e00ff */
[----:B------:R-:W-:Y:S02]  /*0590*/  ISETP.NE.AND.EX P2, PT, R15, RZ, PT, P2 ;  /* 0x000000ff0f00720c */ /* 0x000fe40003f45320 */
[----:B------:R-:W-:Y:S01]  /*05a0*/  SHF.R.S64 R14, RZ, 0x1e, R6 ;  /* 0x0000001eff0e7819 */ /* 0x000fe20000001006 */
[----:B------:R-:W-:Y:S02]  /*05b0*/  @!P0 VIADD R5, R5, -UR7 ;  /* 0x8000000705058c36 */ /* 0x000fe40008000000 */
[----:B------:R-:W-:Y:S01]  /*05c0*/  @!P0 VIADD R4, R4, 0x1 ;  /* 0x0000000104048836 */ /* 0x000fe20000000000 */
[----:B--2---:R-:W-:-:S02]  /*05d0*/  ISETP.NE.U32.AND P0, PT, R12, 0x1, PT ;  /* 0x000000010c00780c */ /* 0x004fc40003f05070 */
[----:B------:R-:W-:Y:S02]  /*05e0*/  ISETP.GE.U32.AND P3, PT, R5, UR7, PT ;  /* 0x0000000705007c0c */ /* 0x000fe4000bf66070 */
[----:B------:R-:W-:Y:S02]  /*05f0*/  IADD3 R5, PT, PT, -R3, RZ, RZ ;  /* 0x000000ff03057210 */ /* 0x000fe40007ffe1ff */
[----:B------:R-:W-:Y:S02]  /*0600*/  @P1 IADD3 R2, PT, PT, R2, 0x1, RZ ;  /* 0x0000000102021810 */ /* 0x000fe40007ffe0ff */
[----:B------:R-:W-:Y:S01]  /*0610*/  ISETP.NE.AND P1, PT, RZ, UR49, PT ;  /* 0x00000031ff007c0c */ /* 0x000fe2000bf25270 */
[----:B------:R-:W-:Y:S01]  /*0620*/  IMAD R10, R5, UR7, R10 ;  /* 0x00000007050a7c24 */ /* 0x000fe2000f8e020a */
[----:B------:R-:W-:Y:S01]  /*0630*/  MOV R5, R2 ;  /* 0x0000000200057202 */ /* 0x000fe20000000f00 */
[----:B------:R-:W-:Y:S01]  /*0640*/  VIADD R2, R20, 0x60 ;  /* 0x0000006014027836 */ /* 0x000fe20000000000 */
[----:B------:R-:W-:-:S03]  /*0650*/  ISETP.NE.AND.EX P0, PT, R13, RZ, PT, P0 ;  /* 0x000000ff0d00720c */ /* 0x000fc60003f05300 */
[----:B------:R-:W-:Y:S01]  /*0660*/  @!P5 IMAD.MOV R5, RZ, RZ, -R5 ;  /* 0x000000ffff05d224 */ /* 0x000fe200078e0a05 */
[----:B------:R-:W-:Y:S02]  /*0670*/  @P3 IADD3 R4, PT, PT, R4, 0x1, RZ ;  /* 0x0000000104043810 */ /* 0x000fe40007ffe0ff */
[----:B------:R-:W-:Y:S02]  /*0680*/  ISETP.LT.U32.AND P3, PT, R10, UR7, PT ;  /* 0x000000070a007c0c */ /* 0x000fe4000bf61070 */
[----:B------:R-:W-:Y:S02]  /*0690*/  SEL R5, R18, R5, !P1 ;  /* 0x0000000512057207 */ /* 0x000fe40004800000 */
[----:B------:R-:W-:Y:S02]  /*06a0*/  @!P4 IADD3 R4, PT, PT, -R4, RZ, RZ ;  /* 0x000000ff0404c210 */ /* 0x000fe40007ffe1ff */
[----:B------:R-:W-:Y:S01]  /*06b0*/  IABS R11, R2 ;  /* 0x00000002000b7213 */ /* 0x000fe20000000000 */
[----:B------:R-:W-:Y:S01]  /*06c0*/  IMAD.MOV R9, RZ, RZ, -R5 ;  /* 0x000000ffff097224 */ /* 0x000fe200078e0a05 */
[----:B------:R-:W-:-:S02]  /*06d0*/  SEL R7, R18, R4, !P1 ;  /* 0x0000000412077207 */ /* 0x000fc40004800000 */
[----:B------:R-:W-:Y:S01]  /*06e0*/  SEL R5, R5, RZ, P2 ;  /* 0x000000ff05057207 */ /* 0x000fe20001000000 */
[----:B------:R-:W-:Y:S01]  /*06f0*/  IMAD R4, R9, UR49, R20 ;  /* 0x0000003109047c24 */ /* 0x000fe2000f8e0214 */
[----:B------:R-:W-:Y:S01]  /*0700*/  IADD3 R9, PT, PT, -R7, RZ, RZ ;  /* 0x000000ff07097210 */ /* 0x000fe20007ffe1ff */
[----:B------:R-:W-:Y:S01]  /*0710*/  IMAD.HI.U32 R8, R11, UR5, RZ ;  /* 0x000000050b087c27 */ /* 0x000fe2000f8e00ff */
[----:B------:R-:W-:Y:S02]  /*0720*/  @!P3 IADD3 R10, PT, PT, R10, -UR7, RZ ;  /* 0x800000070a0abc10 */ /* 0x000fe4000fffe0ff */
[----:B------:R-:W-:Y:S01]  /*0730*/  SEL R4, R4, RZ, P0 ;  /* 0x000000ff04047207 */ /* 0x000fe20000000000 */
[----:B------:R-:W-:Y:S01]  /*0740*/  IMAD R5, R5, UR44, RZ ;  /* 0x0000002c05057c24 */ /* 0x000fe2000f8e02ff */
[----:B------:R-:W-:Y:S01]  /*0750*/  SEL R7, R7, RZ, P2 ;  /* 0x000000ff07077207 */ /* 0x000fe20001000000 */
[----:B------:R-:W-:Y:S01]  /*0760*/  IMAD R9, R9, UR49, R6 ;  /* 0x0000003109097c24 */ /* 0x000fe2000f8e0206 */
[----:B------:R-:W-:Y:S01]  /*0770*/  ISETP.GE.U32.AND P6, PT, R10, UR7, PT ;  /* 0x000000070a007c0c */ /* 0x000fe2000bfc6070 */
[----:B------:R-:W-:-:S02]  /*0780*/  IMAD R5, R4, UR45, R5 ;  /* 0x0000002d04057c24 */ /* 0x000fc4000f8e0205 */
[----:B------:R-:W-:Y:S01]  /*0790*/  IMAD.MOV R12, RZ, RZ, -R8 ;  /* 0x000000ffff0c7224 */ /* 0x000fe200078e0a08 */
[----:B------:R-:W-:Y:S01]  /*07a0*/  SEL R9, R9, RZ, P0 ;  /* 0x000000ff09097207 */ /* 0x000fe20000000000 */
[----:B------:R-:W-:Y:S01]  /*07b0*/  IMAD R10, R7, UR44, RZ ;  /* 0x0000002c070a7c24 */ /* 0x000fe2000f8e02ff */
[----:B------:R-:W-:Y:S01]  /*07c0*/  IADD3 R4, P4, PT, R5, UR38, RZ ;  /* 0x0000002605047c10 */ /* 0x000fe2000ff9e0ff */
[----:B------:R-:W-:Y:S01]  /*07d0*/  IMAD R11, R12, UR7, R11 ;  /* 0x000000070c0b7c24 */ /* 0x000fe2000f8e020b */
[----:B------:R-:W-:Y:S01]  /*07e0*/  SHF.R.S64 R12, RZ, 0x1e, R20 ;  /* 0x0000001eff0c7819 */ /* 0x000fe20000001014 */
[----:B------:R-:W-:Y:S01]  /*07f0*/  IMAD R9, R9, UR45, R10 ;  /* 0x0000002d09097c24 */ /* 0x000fe2000f8e020a */
[----:B------:R-:W-:Y:S01]  /*0800*/  LEA.HI.X.SX32 R5, R5, UR39, 0x1, P4 ;  /* 0x0000002705057c11 */ /* 0x000fe2000a0f0eff */
[----:B------:R-:W-:Y:S01]  /*0810*/  @!P3 VIADD R3, R3, 0x1 ;  /* 0x000000010303b836 */ /* 0x000fe20000000000 */
[----:B------:R-:W-:Y:S02]  /*0820*/  IADD3 R14, P4, PT, R14, UR36, RZ ;  /* 0x000000240e0e7c10 */ /* 0x000fe4000ff9e0ff */
[----:B------:R-:W-:-:S02]  /*0830*/  IADD3 R12, P5, PT, R12, UR36, RZ ;  /* 0x000000240c0c7c10 */ /* 0x000fc4000ffbe0ff */
[----:B------:R-:W-:Y:S02]  /*0840*/  LEA.HI.X.SX32 R15, R6, UR37, 0x2, P4 ;  /* 0x00000025060f7c11 */ /* 0x000fe4000a0f16ff */
[----:B------:R-:W-:Y:S02]  /*0850*/  LEA.HI.X.SX32 R13, R20, UR37, 0x2, P5 ;  /* 0x00000025140d7c11 */ /* 0x000fe4000a8f16ff */
[----:B------:R-:W-:Y:S02]  /*0860*/  LOP3.LUT R6, R2, UR49, RZ, 0x3c, !PT ;  /* 0x0000003102067c12 */ /* 0x000fe4000f8e3cff */
[----:B------:R-:W-:Y:S01]  /*0870*/  IADD3 R28, P5, PT, R9, UR38, RZ ;  /* 0x00000026091c7c10 */ /* 0x000fe2000ffbe0ff */
[----:B------:R-:W2:Y:S01]  /*0880*/  LDG.E R10, desc[UR8][R12.64] ;  /* 0x000000080c0a7981 */ /* 0x000ea2000c1e1900 */
[----:B------:R-:W-:Y:S02]  /*0890*/  LOP3.LUT R7, R0, UR49, RZ, 0x3c, !PT ;  /* 0x0000003100077c12 */ /* 0x000fe4000f8e3cff */
[----:B------:R-:W-:Y:S01]  /*08a0*/  @P6 IADD3 R3, PT, PT, R3, 0x1, RZ ;  /* 0x0000000103036810 */ /* 0x000fe20007ffe0ff */
[----:B------:R-:W3:Y:S01]  /*08b0*/  LDG.E R15, desc[UR12][R14.64] ;  /* 0x0000000c0e0f7981 */ /* 0x000ee2000c1e1900 */
[----:B------:R-:W-:-:S02]  /*08c0*/  LEA.HI.X.SX32 R29, R9, UR39, 0x1, P5 ;  /* 0x00000027091d7c11 */ /* 0x000fc4000a8f0eff */
[----:B------:R-:W-:Y:S02]  /*08d0*/  ISETP.GE.AND P6, PT, R6, RZ, PT ;  /* 0x000000ff0600720c */ /* 0x000fe40003fc6270 */
[----:B------:R-:W-:Y:S01]  /*08e0*/  ISETP.LT.U32.AND P5, PT, R11, UR7, PT ;  /* 0x000000070b007c0c */ /* 0x000fe2000bfa1070 */
[----:B------:R0:W4:Y:S01]  /*08f0*/  LDG.E.U8 R6, desc[UR10][R4.64] ;  /* 0x0000000a04067981 */ /* 0x000122000c1e1100 */
[----:B------:R-:W-:Y:S02]  /*0900*/  ISETP.GE.AND P4, PT, R7, RZ, PT ;  /* 0x000000ff0700720c */ /* 0x000fe40003f86270 */
[----:B------:R-:W-:Y:S01]  /*0910*/  IADD3 R16, P3, PT, R16, UR36, RZ ;  /* 0x0000002410107c10 */ /* 0x000fe2000ff7e0ff */
[----:B------:R-:W5:Y:S03]  /*0920*/  LDG.E.U8 R7, desc[UR14][R28.64] ;  /* 0x0000000e1c077981 */ /* 0x000f66000c1e1100 */
[----:B------:R-:W-:-:S05]  /*0930*/  LEA.HI.X.SX32 R17, R0, UR37, 0x2, P3 ;  /* 0x0000002500117c11 */ /* 0x000fca00098f16ff */
[----:B------:R-:W-:Y:S01]  /*0940*/  @!P5 VIADD R11, R11, -UR7 ;  /* 0x800000070b0bdc36 */ /* 0x000fe20008000000 */
[----:B------:R-:W-:Y:S01]  /*0950*/  SHF.R.S64 R30, RZ, 0x1e, R2 ;  /* 0x0000001eff1e7819 */ /* 0x000fe20000001002 */
[----:B------:R-:W-:Y:S01]  /*0960*/  @!P5 VIADD R8, R8, 0x1 ;  /* 0x000000010808d836 */ /* 0x000fe20000000000 */
[----:B------:R1:W3:Y:S02]  /*0970*/  LDG.E R16, desc[UR16][R16.64] ;  /* 0x0000001010107981 */ /* 0x0002e4000c1e1900 */
[----:B------:R-:W-:Y:S01]  /*0980*/  ISETP.GE.U32.AND P3, PT, R11, UR7, PT ;  /* 0x000000070b007c0c */ /* 0x000fe2000bf66070 */
[----:B0-----:R-:W-:Y:S01]  /*0990*/  IMAD.MOV.U32 R5, RZ, RZ, R3 ;  /* 0x000000ffff057224 */ /* 0x001fe200078e0003 */
[----:B------:R-:W-:-:S04]  /*09a0*/  IADD3 R11, PT, PT, R20, 0x80, RZ ;  /* 0x00000080140b7810 */ /* 0x000fc80007ffe0ff */
[----:B------:R-:W-:-:S07]  /*09b0*/  @!P4 IADD3 R5, PT, PT, -R5, RZ, RZ ;  /* 0x000000ff0505c210 */ /* 0x000fce0007ffe1ff */
[----:B------:R-:W-:-:S05]  /*09c0*/  @P3 IADD3 R8, PT, PT, R8, 0x1, RZ ;  /* 0x0000000108083810 */ /* 0x000fca0007ffe0ff */
[----:B------:R-:W-:Y:S01]  /*09d0*/  @!P6 IMAD.MOV R8, RZ, RZ, -R8 ;  /* 0x000000ffff08e224 */ /* 0x000fe200078e0a08 */
[----:B------:R-:W-:Y:S02]  /*09e0*/  SHF.R.S64 R9, RZ, 0x1e, R11 ;  /* 0x0000001eff097819 */ /* 0x000fe4000000100b */
[C---:B------:R-:W-:Y:S02]  /*09f0*/  SEL R5, R18.reuse, R5, !P1 ;  /* 0x0000000512057207 */ /* 0x040fe40004800000 */
[----:B------:R-:W-:Y:S02]  /*0a00*/  SEL R8, R18, R8, !P1 ;  /* 0x0000000812087207 */ /* 0x000fe40004800000 */
[----:B------:R-:W-:Y:S01]  /*0a10*/  IADD3 R12, P3, PT, R9, UR36, RZ ;  /* 0x00000024090c7c10 */ /* 0x000fe2000ff7e0ff */
[----:B------:R-:W-:Y:S01]  /*0a20*/  IMAD.MOV R9, RZ, RZ, -R5 ;  /* 0x000000ffff097224 */ /* 0x000fe200078e0a05 */
[----:B------:R-:W-:Y:S02]  /*0a30*/  IADD3 R30, P5, PT, R30, UR36, RZ ;  /* 0x000000241e1e7c10 */ /* 0x000fe4000ffbe0ff */
[----:B------:R-:W-:Y:S01]  /*0a40*/  IADD3 R19, PT, PT, -R8, RZ, RZ ;  /* 0x000000ff08137210 */ /* 0x000fe20007ffe1ff */
[----:B------:R-:W-:Y:S01]  /*0a50*/  IMAD R0, R9, UR49, R0 ;  /* 0x0000003109007c24 */ /* 0x000fe2000f8e0200 */
[----:B------:R-:W-:-:S02]  /*0a60*/  LEA.HI.X.SX32 R31, R2, UR37, 0x2, P5 ;  /* 0x00000025021f7c11 */ /* 0x000fc4000a8f16ff */
[----:B------:R-:W-:Y:S01]  /*0a70*/  SEL R5, R5, RZ, P2 ;  /* 0x000000ff05057207 */ /* 0x000fe20001000000 */
[----:B------:R-:W-:Y:S01]  /*0a80*/  IMAD R2, R19, UR49, R2 ;  /* 0x0000003113027c24 */ /* 0x000fe2000f8e0202 */
[----:B------:R-:W-:Y:S01]  /*0a90*/  SEL R8, R8, RZ, P2 ;  /* 0x000000ff08087207 */ /* 0x000fe20001000000 */
[----:B------:R-:W3:Y:S01]  /*0aa0*/  LDG.E R14, desc[UR8][R30.64] ;  /* 0x000000081e0e7981 */ /* 0x000ee2000c1e1900 */
[----:B------:R-:W-:Y:S01]  /*0ab0*/  SEL R0, R0, RZ, P0 ;  /* 0x000000ff00007207 */ /* 0x000fe20000000000 */
[----:B------:R-:W-:Y:S01]  /*0ac0*/  IMAD R5, R5, UR44, RZ ;  /* 0x0000002c05057c24 */ /* 0x000fe2000f8e02ff */
[----:B------:R-:W-:Y:S01]  /*0ad0*/  SEL R2, R2, RZ, P0 ;  /* 0x000000ff02027207 */ /* 0x000fe20000000000 */
[----:B------:R-:W-:Y:S02]  /*0ae0*/  IMAD R9, R8, UR44, RZ ;  /* 0x0000002c08097c24 */ /* 0x000fe4000f8e02ff */
[----:B------:R-:W-:Y:S02]  /*0af0*/  IMAD R5, R0, UR45, R5 ;  /* 0x0000002d00057c24 */ /* 0x000fe4000f8e0205 */
[----:B------:R-:W-:Y:S01]  /*0b00*/  IMAD R2, R2, UR45, R9 ;  /* 0x0000002d02027c24 */ /* 0x000fe2000f8e0209 */
[----:B-1----:R-:W-:-:S02]  /*0b10*/  IABS R17, R11 ;  /* 0x0000000b00117213 */ /* 0x002fc40000000000 */
[C---:B------:R-:W-:Y:S02]  /*0b20*/  IADD3 R8, P4, PT, R5.reuse, UR38, RZ ;  /* 0x0000002605087c10 */ /* 0x040fe4000ff9e0ff */
[C---:B------:R-:W-:Y:S02]  /*0b30*/  IADD3 R28, P5, PT, R2.reuse, UR38, RZ ;  /* 0x00000026021c7c10 */ /* 0x040fe4000ffbe0ff */
[----:B------:R-:W-:Y:S02]  /*0b40*/  LEA.HI.X.SX32 R9, R5, UR39, 0x1, P4 ;  /* 0x0000002705097c11 */ /* 0x000fe4000a0f0eff */
[----:B------:R-:W-:Y:S01]  /*0b50*/  LEA.HI.X.SX32 R29, R2, UR39, 0x1, P5 ;  /* 0x00000027021d7c11 */ /* 0x000fe2000a8f0eff */
[----:B------:R-:W-:Y:S02]  /*0b60*/  IMAD.HI.U32 R3, R17, UR5, RZ ;  /* 0x0000000511037c27 */ /* 0x000fe4000f8e00ff */
[----:B------:R-:W2:Y:S03]  /*0b70*/  LDG.E.U8 R27, desc[UR8][R8.64] ;  /* 0x00000008081b7981 */ /* 0x000ea6000c1e1100 */
[----:B------:R-:W-:Y:S01]  /*0b80*/  IADD3 R4, PT, PT, -R3, RZ, RZ ;  /* 0x000000ff03047210 */ /* 0x000fe20007ffe1ff */
[----:B------:R-:W3:Y:S01]  /*0b90*/  LDG.E.U8 R9, desc[UR8][R28.64] ;  /* 0x000000081c097981 */ /* 0x000ee2000c1e1100 */
[----:B------:R-:W-:-:S03]  /*0ba0*/  LEA.HI.X.SX32 R13, R11, UR37, 0x2, P3 ;  /* 0x000000250b0d7c11 */ /* 0x000fc600098f16ff */
[----:B------:R-:W-:Y:S02]  /*0bb0*/  IMAD R17, R4, UR7, R17 ;  /* 0x0000000704117c24 */ /* 0x000fe4000f8e0211 */
[----:B------:R-:W-:Y:S01]  /*0bc0*/  VIADD R4, R20, 0xa0 ;  /* 0x000000a014047836 */ /* 0x000fe20000000000 */
[----:B------:R0:W2:Y:S02]  /*0bd0*/  LDG.E R13, desc[UR10][R12.64] ;  /* 0x0000000a0c0d7981 */ /* 0x0000a4000c1e1900 */
[----:B------:R-:W-:Y:S02]  /*0be0*/  ISETP.LT.U32.AND P3, PT, R17, UR7, PT ;  /* 0x0000000711007c0c */ /* 0x000fe4000bf61070 */
[----:B0-----:R-:W-:-:S05]  /*0bf0*/  IABS R12, R4 ;  /* 0x00000004000c7213 */ /* 0x001fca0000000000 */
[----:B------:R-:W-:-:S05]  /*0c00*/  IMAD.HI.U32 R0, R12, UR5, RZ ;  /* 0x000000050c007c27 */ /* 0x000fca000f8e00ff */
[----:B------:R-:W-:Y:S01]  /*0c10*/  IADD3 R19, PT, PT, -R0, RZ, RZ ;  /* 0x000000ff00137210 */ /* 0x000fe20007ffe1ff */
[----:B------:R-:W-:-:S04]  /*0c20*/  @!P3 VIADD R17, R17, -UR7 ;  /* 0x800000071111bc36 */ /* 0x000fc80008000000 */
[----:B------:R-:W-:Y:S01]  /*0c30*/  IMAD R12, R19, UR7, R12 ;  /* 0x00000007130c7c24 */ /* 0x000fe2000f8e020c */
[----:B------:R-:W-:Y:S02]  /*0c40*/  ISETP.GE.U32.AND P4, PT, R17, UR7, PT ;  /* 0x0000000711007c0c */ /* 0x000fe4000bf86070 */
[----:B------:R-:W-:Y:S02]  /*0c50*/  LOP3.LUT R2, R11, UR49, RZ, 0x3c, !PT ;  /* 0x000000310b027c12 */ /* 0x000fe4000f8e3cff */
[----:B------:R-:W-:Y:S02]  /*0c60*/  ISETP.LT.U32.AND P6, PT, R12, UR7, PT ;  /* 0x000000070c007c0c */ /* 0x000fe4000bfc1070 */
[----:B------:R-:W-:Y:S02]  /*0c70*/  @!P3 IADD3 R3, PT, PT, R3, 0x1, RZ ;  /* 0x000000010303b810 */ /* 0x000fe40007ffe0ff */
[----:B------:R-:W-:Y:S02]  /*0c80*/  ISETP.GE.AND P3, PT, R2, RZ, PT ;  /* 0x000000ff0200720c */ /* 0x000fe40003f66270 */
[----:B------:R-:W-:Y:S01]  /*0c90*/  SHF.R.S64 R30, RZ, 0x1e, R4 ;  /* 0x0000001eff1e7819 */ /* 0x000fe20000001004 */
[----:B------:R-:W-:-:S03]  /*0ca0*/  VIADD R5, R20, 0xc0 ;  /* 0x000000c014057836 */ /* 0x000fc60000000000 */
[----:B------:R-:W-:Y:S01]  /*0cb0*/  IADD3 R30, P5, PT, R30, UR36, RZ ;  /* 0x000000241e1e7c10 */ /* 0x000fe2000ffbe0ff */
[----:B------:R-:W-:Y:S02]  /*0cc0*/  @P4 VIADD R3, R3, 0x1 ;  /* 0x0000000103034836 */ /* 0x000fe40000000000 */
[----:B------:R-:W-:Y:S02]  /*0cd0*/  @!P6 IADD3 R12, PT, PT, R12, -UR7, RZ ;  /* 0x800000070c0cec10 */ /* 0x000fe4000fffe0ff */
[----:B------:R-:W-:Y:S02]  /*0ce0*/  LEA.HI.X.SX32 R31, R4, UR37, 0x2, P5 ;  /* 0x00000025041f7c11 */ /* 0x000fe4000a8f16ff */
[----:B------:R-:W-:Y:S02]  /*0cf0*/  ISETP.GE.U32.AND P5, PT, R12, UR7, PT ;  /* 0x000000070c007c0c */ /* 0x000fe4000bfa6070 */
[----:B------:R-:W-:Y:S01]  /*0d00*/  IABS R12, R5 ;  /* 0x00000005000c7213 */ /* 0x000fe20000000000 */
[----:B------:R-:W2:Y:S01]  /*0d10*/  LDG.E R8, desc[UR10][R30.64] ;  /* 0x0000000a1e087981 */ /* 0x000ea2000c1e1900 */
[----:B------:R-:W-:-:S02]  /*0d20*/  @!P3 IADD3 R3, PT, PT, -R3, RZ, RZ ;  /* 0x000000ff0303b210 */ /* 0x000fc40007ffe1ff */
[----:B------:R-:W-:Y:S01]  /*0d30*/  LOP3.LUT R2, R4, UR49, RZ, 0x3c, !PT ;  /* 0x0000003104027c12 */ /* 0x000fe2000f8e3cff */
[----:B------:R-:W-:Y:S01]  /*0d40*/  IMAD.HI.U32 R28, R12, UR5, RZ ;  /* 0x000000050c1c7c27 */ /* 0x000fe2000f8e00ff */
[----:B------:R-:W-:Y:S02]  /*0d50*/  SEL R17, R18, R3, !P1 ;  /* 0x0000000312117207 */ /* 0x000fe40004800000 */
[----:B------:R-:W-:Y:S02]  /*0d60*/  ISETP.GE.AND P4, PT, R2, RZ, PT ;  /* 0x000000ff0200720c */ /* 0x000fe40003f86270 */
[----:B------:R-:W-:Y:S01]  /*0d70*/  IADD3 R3, PT, PT, -R28, RZ, RZ ;  /* 0x000000ff1c037210 */ /* 0x000fe20007ffe1ff */
[----:B------:R-:W-:-:S04]  /*0d80*/  IMAD.MOV R2, RZ, RZ, -R17 ;  /* 0x000000ffff027224 */ /* 0x000fc800078e0a11 */
[----:B------:R-:W-:Y:S02]  /*0d90*/  IMAD R11, R2, UR49, R11 ;  /* 0x00000031020b7c24 */ /* 0x000fe4000f8e020b */
[----:B------:R-:W-:-:S05]  /*0da0*/  IMAD R2, R3, UR7, R12 ;  /* 0x0000000703027c24 */ /* 0x000fca000f8e020c */
[----:B------:R-:W-:Y:S02]  /*0db0*/  ISETP.LT.U32.AND P3, PT, R2, UR7, PT ;  /* 0x0000000702007c0c */ /* 0x000fe4000bf61070 */
[----:B------:R-:W-:-:S11]  /*0dc0*/  @!P6 IADD3 R0, PT, PT, R0, 0x1, RZ ;  /* 0x000000010000e810 */ /* 0x000fd60007ffe0ff */
[----:B------:R-:W-:-:S05]  /*0dd0*/  @!P3 VIADD R2, R2, -UR7 ;  /* 0x800000070202bc36 */ /* 0x000fca0008000000 */
[----:B------:R-:W-:Y:S01]  /*0de0*/  ISETP.GE.U32.AND P1, PT, R2, UR7, PT ;  /* 0x0000000702007c0c */ /* 0x000fe2000bf26070 */
[----:B------:R-:W-:Y:S01]  /*0df0*/  @P5 VIADD R0, R0, 0x1 ;  /* 0x0000000100005836 */ /* 0x000fe20000000000 */
[----:B------:R-:W-:Y:S02]  /*0e00*/  LOP3.LUT R3, R5, UR49, RZ, 0x3c, !PT ;  /* 0x0000003105037c12 */ /* 0x000fe4000f8e3cff */
[----:B------:R-:W-:Y:S01]  /*0e10*/  SHF.R.S64 R2, RZ, 0x1e, R5 ;  /* 0x0000001eff027819 */ /* 0x000fe20000001005 */
[----:B------:R-:W-:Y:S01]  /*0e20*/  IMAD.MOV.U32 R19, RZ, RZ, R0 ;  /* 0x000000ffff137224 */ /* 0x000fe200078e0000 */
[----:B------:R-:W-:Y:S02]  /*0e30*/  @!P3 IADD3 R28, PT, PT, R28, 0x1, RZ ;  /* 0x000000011c1cb810 */ /* 0x000fe40007ffe0ff */
[----:B------:R-:W-:Y:S01]  /*0e40*/  ISETP.GE.AND P6, PT, R3, RZ, PT ;  /* 0x000000ff0300720c */ /* 0x000fe20003fc6270 */
[----:B------:R-:W-:Y:S01]  /*0e50*/  @!P4 IMAD.MOV R19, RZ, RZ, -R19 ;  /* 0x000000ffff13c224 */ /* 0x000fe200078e0a13 */
[----:B------:R-:W-:-:S03]  /*0e60*/  IADD3 R2, P5, PT, R2, UR36, RZ ;  /* 0x0000002402027c10 */ /* 0x000fc6000ffbe0ff */
[----:B------:R-:W-:Y:S02]  /*0e70*/  @P1 IADD3 R28, PT, PT, R28, 0x1, RZ ;  /* 0x000000011c1c1810 */ /* 0x000fe40007ffe0ff */
[----:B------:R-:W-:Y:S02]  /*0e80*/  ISETP.NE.AND P1, PT, RZ, UR49, PT ;  /* 0x00000031ff007c0c */ /* 0x000fe4000bf25270 */
[----:B------:R-:W-:Y:S02]  /*0e90*/  LEA.HI.X.SX32 R3, R5, UR37, 0x2, P5 ;  /* 0x0000002505037c11 */ /* 0x000fe4000a8f16ff */
[----:B------:R-:W-:Y:S02]  /*0ea0*/  SEL R19, R18, R19, !P1 ;  /* 0x0000001312137207 */ /* 0x000fe40004800000 */
[----:B------:R-:W-:Y:S01]  /*0eb0*/  @!P6 IADD3 R28, PT, PT, -R28, RZ, RZ ;  /* 0x000000ff1c1ce210 */ /* 0x000fe20007ffe1ff */
[----:B------:R0:W2:Y:S01]  /*0ec0*/  LDG.E R12, desc[UR8][R2.64] ;  /* 0x00000008020c7981 */ /* 0x0000a2000c1e1900 */
[----:B------:R-:W-:-:S02]  /*0ed0*/  SEL R17, R17, RZ, P2 ;  /* 0x000000ff11117207 */ /* 0x000fc40001000000 */
[----:B------:R-:W-:Y:S02]  /*0ee0*/  SEL R28, R18, R28, !P1 ;  /* 0x0000001c121c7207 */ /* 0x000fe40004800000 */
[----:B------:R-:W-:Y:S01]  /*0ef0*/  SEL R11, R11, RZ, P0 ;  /* 0x000000ff0b0b7207 */ /* 0x000fe20000000000 */
[----:B0-----:R-:W-:Y:S01]  /*0f00*/  IMAD.MOV R3, RZ, RZ, -R19 ;  /* 0x000000ffff037224 */ /* 0x001fe200078e0a13 */
[----:B------:R-:W-:Y:S01]  /*0f10*/  SEL R19, R19, RZ, P2 ;  /* 0x000000ff13137207 */ /* 0x000fe20001000000 */
[----:B------:R-:W-:Y:S02]  /*0f20*/  IMAD R0, R17, UR44, RZ ;  /* 0x0000002c11007c24 */ /* 0x000fe4000f8e02ff */
[----:B------:R-:W-:Y:S01]  /*0f30*/  IMAD R4, R3, UR49, R4 ;  /* 0x0000003103047c24 */ /* 0x000fe2000f8e0204 */
[----:B------:R-:W-:Y:S01]  /*0f40*/  IADD3 R2, PT, PT, -R28, RZ, RZ ;  /* 0x000000ff1c027210 */ /* 0x000fe20007ffe1ff */
[----:B------:R-:W-:Y:S02]  /*0f50*/  IMAD R0, R11, UR45, R0 ;  /* 0x0000002d0b007c24 */ /* 0x000fe4000f8e0200 */
[----:B------:R-:W-:Y:S01]  /*0f60*/  IMAD R19, R19, UR44, RZ ;  /* 0x0000002c13137c24 */ /* 0x000fe2000f8e02ff */
[----:B------:R-:W-:Y:S01]  /*0f70*/  SEL R4, R4, RZ, P0 ;  /* 0x000000ff04047207 */ /* 0x000fe20000000000 */
[----:B------:R-:W-:Y:S01]  /*0f80*/  IMAD R5, R2, UR49, R5 ;  /* 0x0000003102057c24 */ /* 0x000fe2000f8e0205 */
[----:B------:R-:W-:-:S03]  /*0f90*/  SEL R28, R28, RZ, P2 ;  /* 0x000000ff1c1c7207 */ /* 0x000fc60001000000 */
[----:B------:R-:W-:Y:S01]  /*0fa0*/  IMAD R19, R4, UR45, R19 ;  /* 0x0000002d04137c24 */ /* 0x000fe2000f8e0213 */
[C---:B------:R-:W-:Y:S02]  /*0fb0*/  IADD3 R4, P3, PT, R0.reuse, UR38, RZ ;  /* 0x0000002600047c10 */ /* 0x040fe4000ff7e0ff */
[----:B------:R-:W-:Y:S02]  /*0fc0*/  SEL R3, R5, RZ, P0 ;  /* 0x000000ff05037207 */ /* 0x000fe40000000000 */
[----:B------:R-:W-:Y:S01]  /*0fd0*/  LEA.HI.X.SX32 R5, R0, UR39, 0x1, P3 ;  /* 0x0000002700057c11 */ /* 0x000fe200098f0eff */
[----:B------:R-:W-:Y:S02]  /*0fe0*/  VIADD R0, R20, 0xe0 ;  /* 0x000000e014007836 */ /* 0x000fe40000000000 */
[----:B------:R-:W-:Y:S01]  /*0ff0*/  IMAD R28, R28, UR44, RZ ;  /* 0x0000002c1c1c7c24 */ /* 0x000fe2000f8e02ff */
[----:B------:R-:W-:Y:S01]  /*1000*/  IADD3 R2, P4, PT, R19, UR38, RZ ;  /* 0x0000002613027c10 */ /* 0x000fe2000ff9e0ff */
[----:B------:R-:W2:Y:S01]  /*1010*/  LDG.E.U8 R11, desc[UR8][R4.64] ;  /* 0x00000008040b7981 */ /* 0x000ea2000c1e1100 */
[----:B------:R-:W-:Y:S01]  /*1020*/  IABS R29, R0 ;  /* 0x00000000001d7213 */ /* 0x000fe20000000000 */
[----:B------:R-:W-:Y:S01]  /*1030*/  IMAD R28, R3, UR45, R28 ;  /* 0x0000002d031c7c24 */ /* 0x000fe2000f8e021c */
[----:B------:R-:W-:-:S03]  /*1040*/  LEA.HI.X.SX32 R3, R19, UR39, 0x1, P4 ;  /* 0x0000002713037c11 */ /* 0x000fc6000a0f0eff */
[----:B------:R-:W-:Y:S01]  /*1050*/  IMAD.HI.U32 R19, R29, UR5, RZ ;  /* 0x000000051d137c27 */ /* 0x000fe2000f8e00ff */
[C---:B------:R-:W-:Y:S01]  /*1060*/  IADD3 R32, P3, PT, R28.reuse, UR38, RZ ;  /* 0x000000261c207c10 */ /* 0x040fe2000ff7e0ff */
[----:B------:R0:W2:Y:S03]  /*1070*/  LDG.E.U8 R17, desc[UR10][R2.64] ;  /* 0x0000000a02117981 */ /* 0x0000a6000c1e1100 */
[----:B------:R-:W-:Y:S02]  /*1080*/  LEA.HI.X.SX32 R33, R28, UR39, 0x1, P3 ;  /* 0x000000271c217c11 */ /* 0x000fe400098f0eff */
[----:B------:R-:W-:Y:S02]  /*1090*/  IADD3 R28, PT, PT, -R19, RZ, RZ ;  /* 0x000000ff131c7210 */ /* 0x000fe40007ffe1ff */
[----:B------:R-:W-:Y:S01]  /*10a0*/  IADD3 R30, PT, PT, R20, 0x100, RZ ;  /* 0x00000100141e7810 */ /* 0x000fe20007ffe0ff */
[----:B------:R-:W2:Y:S02]  /*10b0*/  LDG.E.U8 R32, desc[UR8][R32.64] ;  /* 0x0000000820207981 */ /* 0x000ea4000c1e1100 */
[----:B------:R-:W-:-:S05]  /*10c0*/  IMAD R28, R28, UR7, R29 ;  /* 0x000000071c1c7c24 */ /* 0x000fca000f8e021d */
[----:B------:R-:W-:Y:S02]  /*10d0*/  ISETP.LT.U32.AND P4, PT, R28, UR7, PT ;  /* 0x000000071c007c0c */ /* 0x000fe4000bf81070 */
[----:B0-----:R-:W-:-:S11]  /*10e0*/  LOP3.LUT R2, R0, UR49, RZ, 0x3c, !PT ;  /* 0x0000003100027c12 */ /* 0x001fd6000f8e3cff */
[----:B------:R-:W-:-:S05]  /*10f0*/  @!P4 VIADD R28, R28, -UR7 ;  /* 0x800000071c1ccc36 */ /* 0x000fca0008000000 */
[----:B------:R-:W-:Y:S02]  /*1100*/  ISETP.GE.U32.AND P3, PT, R28, UR7, PT ;  /* 0x000000071c007c0c */ /* 0x000fe4000bf66070 */
[----:B------:R-:W-:Y:S02]  /*1110*/  ISETP.GE.AND P5, PT, R2, RZ, PT ;  /* 0x000000ff0200720c */ /* 0x000fe40003fa6270 */
[----:B------:R-:W-:-:S09]  /*1120*/  @!P4 IADD3 R19, PT, PT, R19, 0x1, RZ ;  /* 0x000000011313c810 */ /* 0x000fd20007ffe0ff */
[----:B------:R-:W-:-:S05]  /*1130*/  @P3 VIADD R19, R19, 0x1 ;  /* 0x0000000113133836 */ /* 0x000fca0000000000 */
        /* <DEDUP_REMOVED lines=9> */
[----:B------:R-:W-:Y:S02]  /*11d0*/  IABS R28, R30 ;  /* 0x0000001e001c7213 */ /* 0x000fe40000000000 */
[C---:B------:R-:W-:Y:S02]  /*11e0*/  IADD3 R2, P4, PT, R19.reuse, UR38, RZ ;  /* 0x0000002613027c10 */ /* 0x040fe4000ff9e0ff */
[----:B------:R-:W-:Y:S02]  /*11f0*/  IADD3 R4, P3, PT, R4, UR36, RZ ;  /* 0x0000002404047c10 */ /* 0x000fe4000ff7e0ff */
[----:B------:R-:W-:Y:S02]  /*1200*/  LEA.HI.X.SX32 R3, R19, UR39, 0x1, P4 ;  /* 0x0000002713037c11 */ /* 0x000fe4000a0f0eff */
[----:B----4-:R-:W-:Y:S01]  /*1210*/  ISETP.NE.AND P4, PT, R6, RZ, PT ;  /* 0x000000ff0600720c */ /* 0x010fe20003f85270 */
[----:B------:R-:W-:Y:S01]  /*1220*/  IMAD.HI.U32 R6, R28, UR5, RZ ;  /* 0x000000051c067c27 */ /* 0x000fe2000f8e00ff */
[----:B------:R-:W-:Y:S01]  /*1230*/  LEA.HI.X.SX32 R5, R0, UR37, 0x2, P3 ;  /* 0x0000002500057c11 */ /* 0x000fe200098f16ff */
[----:B------:R0:W4:Y:S01]  /*1240*/  LDG.E.U8 R31, desc[UR10][R2.64] ;  /* 0x0000000a021f7981 */ /* 0x000122000c1e1100 */
[----:B-----5:R-:W-:Y:S01]  /*1250*/  ISETP.NE.AND P3, PT, R7, RZ, PT ;  /* 0x000000ff0700720c */ /* 0x020fe20003f65270 */
[----:B------:R-:W-:Y:S01]  /*1260*/  IMAD.MOV R7, RZ, RZ, -R6 ;  /* 0x000000ffff077224 */ /* 0x000fe200078e0a06 */
[----:B------:R-:W-:Y:S01]  /*1270*/  P2R R19, PR, RZ, 0x10 ;  /* 0x00000010ff137803 */ /* 0x000fe20000000000 */
[----:B------:R1:W5:Y:S02]  /*1280*/  LDG.E R0, desc[UR8][R4.64] ;  /* 0x0000000804007981 */ /* 0x000364000c1e1900 */
[----:B------:R-:W-:-:S05]  /*1290*/  IMAD R7, R7, UR7, R28 ;  /* 0x0000000707077c24 */ /* 0x000fca000f8e021c */
[----:B------:R-:W-:Y:S02]  /*12a0*/  ISETP.LT.U32.AND P4, PT, R7, UR7, PT ;  /* 0x0000000707007c0c */ /* 0x000fe4000bf81070 */
[----:B------:R-:W-:Y:S02]  /*12b0*/  P2R R28, PR, RZ, 0x8 ;  /* 0x00000008ff1c7803 */ /* 0x000fe40000000000 */
[----:B0-----:R-:W-:-:S09]  /*12c0*/  LOP3.LUT R2, R30, UR49, RZ, 0x3c, !PT ;  /* 0x000000311e027c12 */ /* 0x001fd2000f8e3cff */
[----:B------:R-:W-:-:S04]  /*12d0*/  @!P4 IADD3 R7, PT, PT, R7, -UR7, RZ ;  /* 0x800000070707cc10 */ /* 0x000fc8000fffe0ff */
[----:B------:R-:W-:Y:S01]  /*12e0*/  ISETP.GE.U32.AND P3, PT, R7, UR7, PT ;  /* 0x0000000707007c0c */ /* 0x000fe2000bf66070 */
[----:B------:R-:W-:Y:S01]  /*12f0*/  @!P4 VIADD R6, R6, 0x1 ;  /* 0x000000010606c836 */ /* 0x000fe20000000000 */
[----:B------:R-:W-:-:S11]  /*1300*/  ISETP.GE.AND P4, PT, R2, RZ, PT ;  /* 0x000000ff0200720c */ /* 0x000fd60003f86270 */
[----:B------:R-:W-:-:S05]  /*1310*/  @P3 IADD3 R6, PT, PT, R6, 0x1, RZ ;  /* 0x0000000106063810 */ /* 0x000fca0007ffe0ff */
[----:B------:R-:W-:-:S05]  /*1320*/  @!P4 IMAD.MOV R6, RZ, RZ, -R6 ;  /* 0x000000ffff06c224 */ /* 0x000fca00078e0a06 */
        /* <DEDUP_REMOVED lines=8> */
[----:B---3--:R-:W-:Y:S01]  /*13b0*/  ISETP.NE.AND P3, PT, R9, RZ, PT ;  /* 0x000000ff0900720c */ /* 0x008fe20003f65270 */
        /* <DEDUP_REMOVED lines=14> */
[----:B------:R-:W-:Y:S02]  /*14a0*/  LOP3.LUT R7, R9, UR49, RZ, 0x3c, !PT ;  /* 0x0000003109077c12 */ /* 0x000fe4000f8e3cff */
[----:B--2---:R-:W-:-:S09]  /*14b0*/  ISETP.NE.AND P4, PT, R27, RZ, PT ;  /* 0x000000ff1b00720c */ /* 0x004fd20003f85270 */
[----:B------:R-:W-:Y:S01]  /*14c0*/  @P3 VIADD R2, R2, 0x1 ;  /* 0x0000000102023836 */ /* 0x000fe20000000000 */
[----:B------:R-:W-:Y:S02]  /*14d0*/  ISETP.GE.AND P3, PT, R7, RZ, PT ;  /* 0x000000ff0700720c */ /* 0x000fe40003f66270 */
[----:B------:R0:W2:Y:S02]  /*14e0*/  LDG.E R7, desc[UR8][R4.64] ;  /* 0x0000000804077981 */ /* 0x0000a4000c1e1900 */
[----:B------:R-:W-:-:S09]  /*14f0*/  MOV R27, R2 ;  /* 0x00000002001b7202 */ /* 0x000fd20000000f00 */
[----:B------:R-:W-:Y:S01]  /*1500*/  @!P3 IMAD.MOV R27, RZ, RZ, -R27 ;  /* 0x000000ffff1bb224 */ /* 0x000fe200078e0a1b */
[----:B------:R-:W-:-:S04]  /*1510*/  IADD3 R2, P3, PT, R3, UR38, RZ ;  /* 0x0000002603027c10 */ /* 0x000fc8000ff7e0ff */
[----:B------:R-:W-:-:S05]  /*1520*/  LEA.HI.X.SX32 R3, R3, UR39, 0x1, P3 ;  /* 0x0000002703037c11 */ /* 0x000fca00098f0eff */
[----:B------:R1:W3:Y:S01]  /*1530*/  LDG.E.U8 R33, desc[UR8][R2.64] ;  /* 0x0000000802217981 */ /* 0x0002e2000c1e1100 */
        /* <DEDUP_REMOVED lines=9> */
[----:B------:R-:W-:-:S04]  /*15d0*/  LEA.HI.X.SX32 R5, R9, UR37, 0x2, P3 ;  /* 0x0000002509057c11 */ /* 0x000fc800098f16ff */
[C---:B-1----:R-:W-:Y:S01]  /*15e0*/  IADD3 R2, P3, PT, R27.reuse, UR38, RZ ;  /* 0x000000261b027c10 */ /* 0x042fe2000ff7e0ff */
[----:B------:R-:W-:Y:S01]  /*15f0*/  VIADD R35, R20, 0x140 ;  /* 0x0000014014237836 */ /* 0x000fe20000000000 */
[----:B------:R0:W2:Y:S02]  /*1600*/  LDG.E R9, desc[UR8][R4.64] ;  /* 0x0000000804097981 */ /* 0x0000a4000c1e1900 */
[----:B------:R-:W-:-:S05]  /*1610*/  LEA.HI.X.SX32 R3, R27, UR39, 0x1, P3 ;  /* 0x000000271b037c11 */ /* 0x000fca00098f0eff */
[----:B------:R1:W5:Y:S01]  /*1620*/  LDG.E.U8 R27, desc[UR8][R2.64] ;  /* 0x00000008021b7981 */ /* 0x000362000c1e1100 */
[----:B------:R-:W-:Y:S02]  /*1630*/  IABS R36, R35 ;  /* 0x0000002300247213 */ /* 0x000fe40000000000 */
[----:B------:R-:W-:-:S03]  /*1640*/  ISETP.NE.AND P3, PT, R11, RZ, PT ;  /* 0x000000ff0b00720c */ /* 0x000fc60003f65270 */
        /* <DEDUP_REMOVED lines=44> */
[C---:B------:R-:W-:Y:S02]  /*1910*/  IADD3 R2, PT, PT, -R32.reuse, RZ, RZ ;  /* 0x000000ff20027210 */ /* 0x040fe40007ffe1ff */
[----:B------:R-:W-:Y:S02]  /*1920*/  SEL R32, R32, RZ, P2 ;  /* 0x000000ff20207207 */ /* 0x000fe40001000000 */
[----:B------:R-:W-:Y:S01]  /*1930*/  P2R R36, PR, RZ, 0x10 ;  /* 0x00000010ff247803 */ /* 0x000fe20000000000 */
[--C-:B------:R-:W-:Y:S02]  /*1940*/  IMAD R2, R2, UR49, R17.reuse ;  /* 0x0000003102027c24 */ /* 0x100fe4000f8e0211 */
[----:B------:R-:W-:Y:S01]  /*1950*/  IMAD R3, R32, UR44, RZ ;  /* 0x0000002c20037c24 */ /* 0x000fe2000f8e02ff */
[----:B------:R-:W-:Y:S02]  /*1960*/  SHF.R.S64 R4, RZ, 0x1e, R17 ;  /* 0x0000001eff047819 */ /* 0x000fe40000001011 */
[----:B------:R-:W-:-:S02]  /*1970*/  SEL R2, R2, RZ, P0 ;  /* 0x000000ff02027207 */ /* 0x000fc40000000000 */
[----:B------:R-:W-:-:S03]  /*1980*/  IADD3 R4, P3, PT, R4, UR36, RZ ;  /* 0x0000002404047c10 */ /* 0x000fc6000ff7e0ff */
[----:B------:R-:W-:Y:S01]  /*1990*/  IMAD R3, R2, UR45, R3 ;  /* 0x0000002d02037c24 */ /* 0x000fe2000f8e0203 */
[----:B------:R-:W-:-:S04]  /*19a0*/  LEA.HI.X.SX32 R5, R17, UR37, 0x2, P3 ;  /* 0x0000002511057c11 */ /* 0x000fc800098f16ff */
[C---:B------:R-:W-:Y:S01]  /*19b0*/  IADD3 R2, P3, PT, R3.reuse, UR38, RZ ;  /* 0x0000002603027c10 */ /* 0x040fe2000ff7e0ff */
[----:B------:R0:W2:Y:S03]  /*19c0*/  LDG.E R17, desc[UR8][R4.64] ;  /* 0x0000000804117981 */ /* 0x0000a6000c1e1900 */
[----:B------:R-:W-:Y:S02]  /*19d0*/  LEA.HI.X.SX32 R3, R3, UR39, 0x1, P3 ;  /* 0x0000002703037c11 */ /* 0x000fe400098f0eff */
[----:B----4-:R-:W-:Y:S01]  /*19e0*/  ISETP.NE.AND P3, PT, R31, RZ, PT ;  /* 0x000000ff1f00720c */ /* 0x010fe20003f65270 */
[----:B------:R-:W-:Y:S02]  /*19f0*/  VIADD R31, R20, 0x180 ;  /* 0x00000180141f7836 */ /* 0x000fe40000000000 */
[----:B------:R1:W4:Y:S01]  /*1a00*/  LDG.E.U8 R39, desc[UR8][R2.64] ;  /* 0x0000000802277981 */ /* 0x000322000c1e1100 */
[----:B------:R-:W-:-:S02]  /*1a10*/  P2R R42, PR, RZ, 0x8 ;  /* 0x00000008ff2a7803 */ /* 0x000fc40000000000 */
        /* <DEDUP_REMOVED lines=24> */
[----:B------:R-:W-:-:S11]  /*1ba0*/  SHF.R.S64 R4, RZ, 0x1e, R31 ;  /* 0x0000001eff047819 */ /* 0x000fd6000000101f */
[----:B------:R-:W-:-:S04]  /*1bb0*/  @!P3 IADD3 R19, PT, PT, -R19, RZ, RZ ;  /* 0x000000ff1313b210 */ /* 0x000fc80007ffe1ff */
[----:B------:R-:W-:Y:S02]  /*1bc0*/  SEL R19, R18, R19, !P1 ;  /* 0x0000001312137207 */ /* 0x000fe40004800000 */
[----:B-----5:R-:W-:-:S03]  /*1bd0*/  ISETP.NE.AND P4, PT, R27, RZ, PT ;  /* 0x000000ff1b00720c */ /* 0x020fc60003f85270 */
[----:B------:R-:W-:Y:S01]  /*1be0*/  IMAD.MOV R2, RZ, RZ, -R19 ;  /* 0x000000ffff027224 */ /* 0x000fe200078e0a13 */
[----:B------:R-:W-:Y:S02]  /*1bf0*/  IADD3 R27, PT, PT, R20, 0x1a0, RZ ;  /* 0x000001a0141b7810 */ /* 0x000fe40007ffe0ff */
[----:B------:R-:W-:Y:S01]  /*1c00*/  SEL R19, R19, RZ, P2 ;  /* 0x000000ff13137207 */ /* 0x000fe20001000000 */
[----:B------:R-:W-:Y:S01]  /*1c10*/  IMAD R2, R2, UR49, R31 ;  /* 0x0000003102027c24 */ /* 0x000fe2000f8e021f */
[----:B------:R-:W-:Y:S02]  /*1c20*/  IADD3 R4, P3, PT, R4, UR36, RZ ;  /* 0x0000002404047c10 */ /* 0x000fe4000ff7e0ff */
[----:B------:R-:W-:Y:S01]  /*1c30*/  IABS R29, R27 ;  /* 0x0000001b001d7213 */ /* 0x000fe20000000000 */
[----:B------:R-:W-:Y:S01]  /*1c40*/  IMAD R19, R19, UR44, RZ ;  /* 0x0000002c13137c24 */ /* 0x000fe2000f8e02ff */
[----:B------:R-:W-:Y:S02]  /*1c50*/  SEL R2, R2, RZ, P0 ;  /* 0x000000ff02027207 */ /* 0x000fe40000000000 */
[----:B------:R-:W-:Y:S01]  /*1c60*/  LEA.HI.X.SX32 R5, R31, UR37, 0x2, P3 ;  /* 0x000000251f057c11 */ /* 0x000fe200098f16ff */
[----:B------:R-:W-:-:S04]  /*1c70*/  IMAD.HI.U32 R28, R29, UR5, RZ ;  /* 0x000000051d1c7c27 */ /* 0x000fc8000f8e00ff */
[----:B------:R-:W-:Y:S02]  /*1c80*/  IMAD R3, R2, UR45, R19 ;  /* 0x0000002d02037c24 */ /* 0x000fe4000f8e0213 */
[----:B------:R0:W3:Y:S02]  /*1c90*/  LDG.E R19, desc[UR8][R4.64] ;  /* 0x0000000804137981 */ /* 0x0000e4000c1e1900 */
[----:B0-----:R-:W-:-:S04]  /*1ca0*/  IMAD.MOV R4, RZ, RZ, -R28 ;  /* 0x000000ffff047224 */ /* 0x001fc800078e0a1c */
[----:B------:R-:W-:-:S05]  /*1cb0*/  IMAD R4, R4, UR7, R29 ;  /* 0x0000000704047c24 */ /* 0x000fca000f8e021d */
[----:B------:R-:W-:Y:S02]  /*1cc0*/  ISETP.LT.U32.AND P6, PT, R4, UR7, PT ;  /* 0x0000000704007c0c */ /* 0x000fe4000bfc1070 */
[----:B------:R-:W-:-:S11]  /*1cd0*/  IADD3 R2, P3, PT, R3, UR38, RZ ;  /* 0x0000002603027c10 */ /* 0x000fd6000ff7e0ff */
[----:B------:R-:W-:Y:S01]  /*1ce0*/  @!P6 IADD3 R4, PT, PT, R4, -UR7, RZ ;  /* 0x800000070404ec10 */ /* 0x000fe2000fffe0ff */
[----:B------:R-:W-:-:S03]  /*1cf0*/  @!P6 VIADD R28, R28, 0x1 ;  /* 0x000000011c1ce836 */ /* 0x000fc60000000000 */
[----:B------:R-:W-:Y:S02]  /*1d00*/  ISETP.GE.U32.AND P6, PT, R4, UR7, PT ;  /* 0x0000000704007c0c */ /* 0x000fe4000bfc6070 */
[----:B------:R-:W-:-:S05]  /*1d10*/  LEA.HI.X.SX32 R3, R3, UR39, 0x1, P3 ;  /* 0x0000002703037c11 */ /* 0x000fca00098f0eff */
[----:B------:R0:W5:Y:S06]  /*1d20*/  LDG.E.U8 R41, desc[UR8][R2.64] ;  /* 0x0000000802297981 */ /* 0x00016c000c1e1100 */
[----:B------:R-:W-:Y:S02]  /*1d30*/  @P6 IADD3 R28, PT, PT, R28, 0x1, RZ ;  /* 0x000000011c1c6810 */ /* 0x000fe40007ffe0ff */
[----:B0-----:R-:W-:-:S04]  /*1d40*/  LOP3.LUT R2, R27, UR49, RZ, 0x3c, !PT ;  /* 0x000000311b027c12 */ /* 0x001fc8000f8e3cff */
[----:B------:R-:W-:-:S13]  /*1d50*/  ISETP.GE.AND P6, PT, R2, RZ, PT ;  /* 0x000000ff0200720c */ /* 0x000fda0003fc6270 */
[----:B------:R-:W-:-:S05]  /*1d60*/  @!P6 IMAD.MOV R28, RZ, RZ, -R28 ;  /* 0x000000ffff1ce224 */ /* 0x000fca00078e0a1c */
[----:B------:R-:W-:-:S04]  /*1d70*/  SEL R28, R18, R28, !P1 ;  /* 0x0000001c121c7207 */ /* 0x000fc80004800000 */
[----:B------:R-:W-:Y:S01]  /*1d80*/  IADD3 R2, PT, PT, -R28, RZ, RZ ;  /* 0x000000ff1c027210 */ /* 0x000fe20007ffe1ff */
        /* <DEDUP_REMOVED lines=24> */
[----:B------:R-:W-:Y:S02]  /*1f10*/  SHF.R.S64 R30, RZ, 0x1e, R27 ;  /* 0x0000001eff1e7819 */ /* 0x000fe4000000101b */
[----:B------:R-:W-:Y:S01]  /*1f20*/  R2UR UR6, R22 ;  /* 0x00000000160672ca */ /* 0x000fe200000e0000 */
[----:B------:R-:W-:Y:S01]  /*1f30*/  IMAD R5, R3, UR45, R4 ;  /* 0x0000002d03057c24 */ /* 0x000fe2000f8e0204 */
[----:B------:R-:W-:Y:S02]  /*1f40*/  R2UR UR7, R23 ;  /* 0x00000000170772ca */ /* 0x000fe400000e0000 */
[----:B------:R-:W-:Y:S02]  /*1f50*/  IADD3 R30, P0, PT, R30, UR36, RZ ;  /* 0x000000241e1e7c10 */ /* 0x000fe4000ff1e0ff */
[----:B------:R-:W-:-:S02]  /*1f60*/  IADD3 R4, P2, PT, R5, UR38, RZ ;  /* 0x0000002605047c10 */ /* 0x000fc4000ff5e0ff */
[----:B------:R-:W-:Y:S02]  /*1f70*/  LEA.HI.X.SX32 R31, R27, UR37, 0x2, P0 ;  /* 0x000000251b1f7c11 */ /* 0x000fe400080f16ff */
[C---:B------:R-:W-:Y:S02]  /*1f80*/  IADD3 R28, P0, PT, R2.reuse, UR38, RZ ;  /* 0x00000026021c7c10 */ /* 0x040fe4000ff1e0ff */
[----:B------:R-:W-:Y:S02]  /*1f90*/  LEA.HI.X.SX32 R5, R5, UR39, 0x1, P2 ;  /* 0x0000002705057c11 */ /* 0x000fe400090f0eff */
[----:B------:R-:W-:Y:S01]  /*1fa0*/  LEA.HI.X.SX32 R29, R2, UR39, 0x1, P0 ;  /* 0x00000027021d7c11 */ /* 0x000fe200080f0eff */
[----:B------:R-:W5:Y:S01]  /*1fb0*/  LDG.E R31, desc[UR6][R30.64] ;  /* 0x000000061e1f7981 */ /* 0x000f62000c1e1900 */
[----:B------:R-:W-:-:S03]  /*1fc0*/  SHF.R.S64 R2, RZ, 0x1e, R20 ;  /* 0x0000001eff027819 */ /* 0x000fc60000001014 */
[----:B------:R-:W5:Y:S01]  /*1fd0*/  LDG.E.U8 R4, desc[UR6][R4.64] ;  /* 0x0000000604047981 */ /* 0x000f62000c1e1100 */
[----:B------:R-:W-:-:S03]  /*1fe0*/  IADD3 R2, P1, PT, R2, UR36, RZ ;  /* 0x0000002402027c10 */ /* 0x000fc6000ff3e0ff */
[----:B------:R0:W5:Y:S01]  /*1ff0*/  LDG.E.U8 R29, desc[UR6][R28.64] ;  /* 0x000000061c1d7981 */ /* 0x000162000c1e1100 */
[----:B------:R-:W-:-:S05]  /*2000*/  LEA.HI.X.SX32 R3, R20, UR37, 0x2, P1 ;  /* 0x0000002514037c11 */ /* 0x000fca00088f16ff */
[----:B------:R-:W5:Y:S01]  /*2010*/  LDG.E R2, desc[UR6][R2.64] ;  /* 0x0000000602027981 */ /* 0x000f62000c1e1900 */
[----:B------:R-:W-:Y:S01]  /*2020*/  FMUL R27, R10, UR4 ;  /* 0x000000040a1b7c20 */ /* 0x000fe20008400000 */
[----:B------:R-:W-:-:S04]  /*2030*/  FMUL R15, R15, UR4 ;  /* 0x000000040f0f7c20 */ /* 0x000fc80008400000 */
[----:B------:R-:W-:Y:S02]  /*2040*/  FSEL R10, R27, R6, P5 ;  /* 0x000000061b0a7208 */ /* 0x000fe40002800000 */
[----:B------:R-:W-:-:S04]  /*2050*/  ISETP.NE.AND P5, PT, R38, RZ, PT ;  /* 0x000000ff2600720c */ /* 0x000fc80003fa5270 */
[----:B0-----:R-:W-:Y:S01]  /*2060*/  FSEL R28, R15, R6, P5 ;  /* 0x000000060f1c7208 */ /* 0x001fe20002800000 */
        /* <DEDUP_REMOVED lines=23> */
[----:B--2---:R-:W-:Y:S01]  /*21e0*/  FMUL R7, R7, UR4 ;  /* 0x0000000407077c20 */ /* 0x004fe20008400000 */
        /* <DEDUP_REMOVED lines=11> */
[----:B----4-:R-:W-:Y:S02]  /*22a0*/  ISETP.NE.AND P0, PT, R39, RZ, PT ;  /* 0x000000ff2700720c */ /* 0x010fe40003f05270 */
[----:B------:R-:W-:Y:S02]  /*22b0*/  FSEL R38, R11, R6, P3 ;  /* 0x000000060b267208 */ /* 0x000fe40001800000 */
[----:B------:R-:W-:Y:S02]  /*22c0*/  FMNMX R15, R15, R36, !PT ;  /* 0x000000240f0f7209 */ /* 0x000fe40007800000 */
[----:B------:R-:W-:Y:S02]  /*22d0*/  FSEL R40, R17, R6, P0 ;  /* 0x0000000611287208 */ /* 0x000fe40000000000 */
[----:B------:R-:W-:Y:S01]  /*22e0*/  FMNMX R15, R15, R38, !PT ;  /* 0x000000260f0f7209 */ /* 0x000fe20007800000 */
[----:B---3--:R-:W-:-:S03]  /*22f0*/  FMUL R19, R19, UR4 ;  /* 0x0000000413137c20 */ /* 0x008fc60008400000 */
[----:B------:R-:W-:Y:S02]  /*2300*/  FMNMX R15, R15, R40, !PT ;  /* 0x000000280f0f7209 */ /* 0x000fe40007800000 */
[----:B-----5:R-:W-:-:S04]  /*2310*/  ISETP.NE.AND P1, PT, R41, RZ, PT ;  /* 0x000000ff2900720c */ /* 0x020fc80003f25270 */
        /* <DEDUP_REMOVED lines=44> */
[----:B------:R-:W-:Y:S01]  /*25e0*/  FADD R14, R6, -R5 ;  /* 0x80000005060e7221 */ /* 0x000fe20000000000 */
[----:B------:R-:W-:Y:S01]  /*25f0*/  SHF.L.U32 R4, R4, 0x17, RZ ;  /* 0x0000001704047819 */ /* 0x000fe200000006ff */
[C---:B------:R-:W-:Y:S01]  /*2600*/  FADD R5, R3.reuse, -12583039 ;  /* 0xcb40007f03057421 */ /* 0x040fe20000000000 */
[-C--:B------:R-:W-:Y:S01]  /*2610*/  FFMA.SAT R13, R18, R11.reuse, 0.5 ;  /* 0x3f000000120d7423 */ /* 0x080fe2000000200b */
[----:B------:R-:W-:Y:S01]  /*2620*/  IMAD.SHL.U32 R0, R3, 0x800000, RZ ;  /* 0x0080000003007824 */ /* 0x000fe200078e00ff */
[----:B------:R-:W0:Y:S01]  /*2630*/  MUFU.EX2 R7, R7 ;  /* 0x0000000700077308 */ /* 0x000e220000000800 */
[----:B------:R-:W-:Y:S01]  /*2640*/  FFMA R5, R28, 1.4426950216293334961, -R5 ;  /* 0x3fb8aa3b1c057823 */ /* 0x000fe20000000805 */
[----:B------:R-:W-:Y:S01]  /*2650*/  FFMA.RM R13, R13, R12, 12582913 ;  /* 0x4b4000010d0d7423 */ /* 0x000fe2000000400c */
[----:B------:R-:W-:-:S02]  /*2660*/  FFMA.SAT R17, R34, R11, 0.5 ;  /* 0x3f00000022117423 */ /* 0x000fc4000000200b */
[----:B------:R-:W-:Y:S01]  /*2670*/  FFMA R5, R28, 1.925963033500011079e-08, R5 ;  /* 0x32a570601c057823 */ /* 0x000fe20000000005 */
[----:B------:R-:W-:Y:S01]  /*2680*/  FADD R3, R13, -12583039 ;  /* 0xcb40007f0d037421 */ /* 0x000fe20000000000 */
[----:B------:R-:W-:-:S03]  /*2690*/  FFMA.RM R17, R17, R12, 12582913 ;  /* 0x4b40000111117423 */ /* 0x000fc6000000400c */
[C---:B------:R-:W-:Y:S01]  /*26a0*/  FFMA R3, R18.reuse, 1.4426950216293334961, -R3 ;  /* 0x3fb8aa3b12037823 */ /* 0x040fe20000000803 */
[----:B------:R-:W1:Y:S01]  /*26b0*/  MUFU.EX2 R5, R5 ;  /* 0x0000000500057308 */ /* 0x000e620000000800 */
[----:B------:R-:W-:Y:S02]  /*26c0*/  FADD R19, R17, -12583039 ;  /* 0xcb40007f11137421 */ /* 0x000fe40000000000 */
[----:B------:R-:W-:Y:S01]  /*26d0*/  FFMA R18, R18, 1.925963033500011079e-08, R3 ;  /* 0x32a5706012127823 */ /* 0x000fe20000000003 */
[----:B------:R-:W-:Y:S01]  /*26e0*/  FFMA.SAT R3, R16, R11, 0.5 ;  /* 0x3f00000010037423 */ /* 0x000fe2000000200b */
[----:B------:R-:W-:Y:S01]  /*26f0*/  FFMA R19, R34, 1.4426950216293334961, -R19 ;  /* 0x3fb8aa3b22137823 */ /* 0x000fe20000000813 */
[----:B0-----:R-:W-:Y:S01]  /*2700*/  FMUL R6, R4, R7 ;  /* 0x0000000704067220 */ /* 0x001fe20000400000 */
[----:B------:R-:W-:Y:S01]  /*2710*/  FFMA.SAT R7, R20, R11, 0.5 ;  /* 0x3f00000014077423 */ /* 0x000fe2000000200b */
[----:B------:R-:W-:Y:S01]  /*2720*/  FFMA.RM R4, R3, R12, 12582913 ;  /* 0x4b40000103047423 */ /* 0x000fe2000000400c */
[----:B------:R-:W-:-:S02]  /*2730*/  IMAD.SHL.U32 R3, R13, 0x800000, RZ ;  /* 0x008000000d037824 */ /* 0x000fc400078e00ff */
[----:B------:R-:W-:Y:S01]  /*2740*/  FFMA.SAT R13, R30, R11, 0.5 ;  /* 0x3f0000001e0d7423 */ /* 0x000fe2000000200b */
[-C--:B------:R-:W-:Y:S01]  /*2750*/  FFMA.RM R7, R7, R12.reuse, 12582913 ;  /* 0x4b40000107077423 */ /* 0x080fe2000000400c */
[----:B------:R-:W-:Y:S01]  /*2760*/  FFMA R19, R34, 1.925963033500011079e-08, R19 ;  /* 0x32a5706022137823 */ /* 0x000fe20000000013 */
[----:B------:R-:W0:Y:S01]  /*2770*/  MUFU.EX2 R18, R18 ;  /* 0x0000001200127308 */ /* 0x000e220000000800 */
[-C--:B------:R-:W-:Y:S01]  /*2780*/  FFMA.RM R13, R13, R12.reuse, 12582913 ;  /* 0x4b4000010d0d7423 */ /* 0x080fe2000000400c */
[C---:B------:R-:W-:Y:S01]  /*2790*/  FADD R9, R7.reuse, -12583039 ;  /* 0xcb40007f07097421 */ /* 0x040fe20000000000 */
[----:B------:R-:W-:Y:S01]  /*27a0*/  SHF.L.U32 R2, R7, 0x17, RZ ;  /* 0x0000001707027819 */ /* 0x000fe200000006ff */
[----:B-1----:R-:W-:Y:S01]  /*27b0*/  FMUL R0, R0, R5 ;  /* 0x0000000500007220 */ /* 0x002fe20000400000 */
[----:B------:R-:W-:Y:S01]  /*27c0*/  FADD R5, R4, -12583039 ;  /* 0xcb40007f04057421 */ /* 0x000fe20000000000 */
[----:B------:R-:W-:Y:S01]  /*27d0*/  FFMA R9, R20, 1.4426950216293334961, -R9 ;  /* 0x3fb8aa3b14097823 */ /* 0x000fe20000000809 */
[----:B------:R-:W-:Y:S01]  /*27e0*/  FFMA.SAT R7, R8, R11, 0.5 ;  /* 0x3f00000008077423 */ /* 0x000fe2000000200b */
[----:B------:R-:W-:Y:S01]  /*27f0*/  FADD R15, R13, -12583039 ;  /* 0xcb40007f0d0f7421 */ /* 0x000fe20000000000 */
[----:B------:R-:W-:Y:S01]  /*2800*/  FFMA R5, R16, 1.4426950216293334961, -R5 ;  /* 0x3fb8aa3b10057823 */ /* 0x000fe20000000805 */
[----:B------:R-:W-:Y:S01]  /*2810*/  FFMA R9, R20, 1.925963033500011079e-08, R9 ;  /* 0x32a5706014097823 */ /* 0x000fe20000000009 */
[----:B------:R-:W-:Y:S01]  /*2820*/  FFMA.RM R7, R7, R12, 12582913 ;  /* 0x4b40000107077423 */ /* 0x000fe2000000400c */
[----:B------:R-:W-:Y:S01]  /*2830*/  FFMA R15, R30, 1.4426950216293334961, -R15 ;  /* 0x3fb8aa3b1e0f7823 */ /* 0x000fe2000000080f */
[----:B------:R-:W-:Y:S01]  /*2840*/  FFMA R5, R16, 1.925963033500011079e-08, R5 ;  /* 0x32a5706010057823 */ /* 0x000fe20000000005 */
[----:B------:R-:W-:Y:S01]  /*2850*/  SHF.L.U32 R4, R4, 0x17, RZ ;  /* 0x0000001704047819 */ /* 0x000fe200000006ff */
[----:B------:R-:W1:Y:S01]  /*2860*/  MUFU.EX2 R19, R19 ;  /* 0x0000001300137308 */ /* 0x000e620000000800 */
[----:B------:R-:W-:Y:S01]  /*2870*/  FFMA R15, R30, 1.925963033500011079e-08, R15 ;  /* 0x32a570601e0f7823 */ /* 0x000fe2000000000f */
[----:B------:R-:W-:Y:S01]  /*2880*/  SHF.L.U32 R16, R17, 0x17, RZ ;  /* 0x0000001711107819 */ /* 0x000fe200000006ff */
[----:B0-----:R-:W-:-:S05]  /*2890*/  FMUL R3, R3, R18 ;  /* 0x0000001203037220 */ /* 0x001fca0000400000 */
[----:B------:R-:W0:Y:S08]  /*28a0*/  MUFU.EX2 R9, R9 ;  /* 0x0000000900097308 */ /* 0x000e300000000800 */
[----:B------:R-:W2:Y:S01]  /*28b0*/  MUFU.EX2 R5, R5 ;  /* 0x0000000500057308 */ /* 0x000ea20000000800 */
[----:B-1----:R-:W-:Y:S01]  /*28c0*/  FMUL R16, R16, R19 ;  /* 0x0000001310107220 */ /* 0x002fe20000400000 */
[----:B------:R-:W-:-:S04]  /*28d0*/  FFMA.SAT R19, R38, R11, 0.5 ;  /* 0x3f00000026137423 */ /* 0x000fc8000000200b */
[----:B------:R-:W-:Y:S02]  /*28e0*/  FFMA.RM R19, R19, R12, 12582913 ;  /* 0x4b40000113137423 */ /* 0x000fe4000000400c */
[----:B------:R1:W3:Y:S01]  /*28f0*/  MUFU.EX2 R10, R15 ;  /* 0x0000000f000a7308 */ /* 0x0002e20000000800 */
[----:B0-----:R-:W-:Y:S01]  /*2900*/  FMUL R2, R2, R9 ;  /* 0x0000000902027220 */ /* 0x001fe20000400000 */
[----:B------:R-:W-:Y:S01]  /*2910*/  FADD R9, R7, -12583039 ;  /* 0xcb40007f07097421 */ /* 0x000fe20000000000 */
[----:B------:R-:W-:-:S03]  /*2920*/  FADD R27, R19, -12583039 ;  /* 0xcb40007f131b7421 */ /* 0x000fc60000000000 */
[----:B------:R-:W-:Y:S01]  /*2930*/  FFMA R9, R8, 1.4426950216293334961, -R9 ;  /* 0x3fb8aa3b08097823 */ /* 0x000fe20000000809 */
[----:B------:R-:W-:Y:S01]  /*2940*/  FFMA R27, R38, 1.4426950216293334961, -R27 ;  /* 0x3fb8aa3b261b7823 */ /* 0x000fe2000000081b */
[----:B--2---:R-:W-:Y:S02]  /*2950*/  FMUL R4, R4, R5 ;  /* 0x0000000504047220 */ /* 0x004fe40000400000 */
[----:B------:R-:W-:Y:S01]  /*2960*/  FFMA R9, R8, 1.925963033500011079e-08, R9 ;  /* 0x32a5706008097823 */ /* 0x000fe20000000009 */
[----:B------:R-:W-:Y:S01]  /*2970*/  SHF.L.U32 R5, R7, 0x17, RZ ;  /* 0x0000001707057819 */ /* 0x000fe200000006ff */
[----:B------:R-:W-:Y:S02]  /*2980*/  IMAD.SHL.U32 R7, R13, 0x800000, RZ ;  /* 0x008000000d077824 */ /* 0x000fe400078e00ff */
[----:B-1----:R-:W-:Y:S01]  /*2990*/  FFMA.SAT R15, R36, R11, 0.5 ;  /* 0x3f000000240f7423 */ /* 0x002fe2000000200b */
[----:B------:R0:W1:Y:S01]  /*29a0*/  MUFU.EX2 R8, R9 ;  /* 0x0000000900087308 */ /* 0x0000620000000800 */
[----:B------:R-:W-:Y:S01]  /*29b0*/  FFMA R27, R38, 1.925963033500011079e-08, R27 ;  /* 0x32a57060261b7823 */ /* 0x000fe2000000001b */
[----:B---3--:R-:W-:Y:S01]  /*29c0*/  FMUL R7, R7, R10 ;  /* 0x0000000a07077220 */ /* 0x008fe20000400000 */
[----:B------:R-:W-:-:S04]  /*29d0*/  FFMA.RM R15, R15, R12, 12582913 ;  /* 0x4b4000010f0f7423 */ /* 0x000fc8000000400c */
[----:B------:R-:W-:Y:S01]  /*29e0*/  FADD R17, R15, -12583039 ;  /* 0xcb40007f0f117421 */ /* 0x000fe20000000000 */
[----:B0-----:R-:W-:Y:S01]  /*29f0*/  FFMA.SAT R9, R32, R11, 0.5 ;  /* 0x3f00000020097423 */ /* 0x001fe2000000200b */
[----:B------:R-:W-:Y:S02]  /*2a00*/  MUFU.EX2 R27, R27 ;  /* 0x0000001b001b7308 */ /* 0x000fe40000000800 */
[----:B------:R-:W-:Y:S01]  /*2a10*/  FFMA R17, R36, 1.4426950216293334961, -R17 ;  /* 0x3fb8aa3b24117823 */ /* 0x000fe20000000811 */
[----:B------:R-:W-:-:S03]  /*2a20*/  FFMA.RM R9, R9, R12, 12582913 ;  /* 0x4b40000109097423 */ /* 0x000fc6000000400c */
[----:B------:R-:W-:Y:S01]  /*2a30*/  FFMA R17, R36, 1.925963033500011079e-08, R17 ;  /* 0x32a5706024117823 */ /* 0x000fe20000000011 */
[C---:B------:R-:W-:Y:S01]  /*2a40*/  FADD R13, R9.reuse, -12583039 ;  /* 0xcb40007f090d7421 */ /* 0x040fe20000000000 */
[----:B------:R-:W-:Y:S01]  /*2a50*/  SHF.L.U32 R9, R9, 0x17, RZ ;  /* 0x0000001709097819 */ /* 0x000fe200000006ff */
[----:B-1----:R-:W-:Y:S02]  /*2a60*/  FMUL R5, R5, R8 ;  /* 0x0000000805057220 */ /* 0x002fe40000400000 */
[C---:B------:R-:W-:Y:S01]  /*2a70*/  FFMA R13, R32.reuse, 1.4426950216293334961, -R13 ;  /* 0x3fb8aa3b200d7823 */ /* 0x040fe2000000080d */
[----:B------:R-:W-:Y:S03]  /*2a80*/  MUFU.EX2 R8, R17 ;  /* 0x0000001100087308 */ /* 0x000fe60000000800 */
[----:B------:R-:W-:-:S05]  /*2a90*/  FFMA R13, R32, 1.925963033500011079e-08, R13 ;  /* 0x32a57060200d7823 */ /* 0x000fca000000000d */
[----:B------:R0:W1:Y:S02]  /*2aa0*/  MUFU.EX2 R10, R13 ;  /* 0x0000000d000a7308 */ /* 0x0000640000000800 */
[----:B0-----:R-:W-:-:S04]  /*2ab0*/  FFMA.SAT R13, R40, R11, 0.5 ;  /* 0x3f000000280d7423 */ /* 0x001fc8000000200b */
[----:B------:R-:W-:Y:S01]  /*2ac0*/  FFMA.RM R13, R13, R12, 12582913 ;  /* 0x4b4000010d0d7423 */ /* 0x000fe2000000400c */
[----:B-1----:R-:W-:Y:S01]  /*2ad0*/  FMUL R10, R9, R10 ;  /* 0x0000000a090a7220 */ /* 0x002fe20000400000 */
[----:B------:R-:W-:Y:S02]  /*2ae0*/  IMAD.SHL.U32 R9, R15, 0x800000, RZ ;  /* 0x008000000f097824 */ /* 0x000fe400078e00ff */
[C---:B------:R-:W-:Y:S01]  /*2af0*/  FADD R15, R13.reuse, -12583039 ;  /* 0xcb40007f0d0f7421 */ /* 0x040fe20000000000 */
[----:B------:R-:W-:Y:S01]  /*2b00*/  SHF.L.U32 R13, R13, 0x17, RZ ;  /* 0x000000170d0d7819 */ /* 0x000fe200000006ff */
[----:B------:R-:W-:Y:S02]  /*2b10*/  FMUL R9, R9, R8 ;  /* 0x0000000809097220 */ /* 0x000fe40000400000 */
[----:B------:R-:W-:Y:S01]  /*2b20*/  FFMA R15, R40, 1.4426950216293334961, -R15 ;  /* 0x3fb8aa3b280f7823 */ /* 0x000fe2000000080f */
[----:B------:R-:W-:Y:S01]  /*2b30*/  SHF.L.U32 R8, R19, 0x17, RZ ;  /* 0x0000001713087819 */ /* 0x000fe200000006ff */
[----:B------:R-:W-:-:S02]  /*2b40*/  FFMA.SAT R19, R14, R11, 0.5 ;  /* 0x3f0000000e137423 */ /* 0x000fc4000000200b */
[----:B------:R-:W-:Y:S01]  /*2b50*/  FFMA R40, R40, 1.925963033500011079e-08, R15 ;  /* 0x32a5706028287823 */ /* 0x000fe2000000000f */
[----:B------:R-:W-:Y:S01]  /*2b60*/  FFMA.SAT R15, R44, R11, 0.5 ;  /* 0x3f0000002c0f7423 */ /* 0x000fe2000000200b */
[----:B------:R-:W-:-:S03]  /*2b70*/  FMUL R8, R8, R27 ;  /* 0x0000001b08087220 */ /* 0x000fc60000400000 */
        /* <DEDUP_REMOVED lines=16> */
[----:B------:R-:W-:-:S03]  /*2c80*/  SHF.L.U32 R12, R12, 0x17, RZ ;  /* 0x000000170c0c7819 */ /* 0x000fc600000006ff */
        /* <DEDUP_REMOVED lines=31> */
.L_x_23125:
        /* <DEDUP_REMOVED lines=11> */
[----:B0-----:R-:W-:Y:S05]  /*2f30*/  CALL.REL.NOINC `($__internal_353_$__cuda_sm3x_div_rn_noftz_f32_slowpath) ;  /* 0x0000001c005c7944 */ /* 0x001fea0003c00000 */
[----:B------:R-:W-:-:S07]  /*2f40*/  IMAD.MOV.U32 R14, RZ, RZ, R6 ;  /* 0x000000ffff0e7224 */ /* 0x000fce00078e0006 */
.L_x_23084:
[----:B------:R-:W-:Y:S05]  /*2f50*/  BSYNC.RECONVERGENT B3 ;  /* 0x0000000000037941 */ /* 0x000fea0003800200 */
.L_x_23083:
        /* <DEDUP_REMOVED lines=11> */
[----:B0-----:R-:W-:Y:S05]  /*3010*/  CALL.REL.NOINC `($__internal_353_$__cuda_sm3x_div_rn_noftz_f32_slowpath) ;  /* 0x0000001c00247944 */ /* 0x001fea0003c00000 */
[----:B------:R-:W-:-:S07]  /*3020*/  MOV R15, R6 ;  /* 0x00000006000f7202 */ /* 0x000fce0000000f00 */
.L_x_23086:
[----:B------:R-:W-:Y:S05]  /*3030*/  BSYNC.RECONVERGENT B3 ;  /* 0x0000000000037941 */ /* 0x000fea0003800200 */
.L_x_23085:
        /* <DEDUP_REMOVED lines=11> */
[----:B0-----:R-:W-:Y:S05]  /*30f0*/  CALL.REL.NOINC `($__internal_353_$__cuda_sm3x_div_rn_noftz_f32_slowpath) ;  /* 0x0000001800ec7944 */ /* 0x001fea0003c00000 */
[----:B------:R-:W-:-:S07]  /*3100*/  MOV R0, R6 ;  /* 0x0000000600007202 */ /* 0x000fce0000000f00 */
.L_x_23088:
[----:B------:R-:W-:Y:S05]  /*3110*/  BSYNC.RECONVERGENT B3 ;  /* 0x0000000000037941 */ /* 0x000fea0003800200 */
.L_x_23087:
        /* <DEDUP_REMOVED lines=12> */
[----:B------:R-:W-:-:S07]  /*31e0*/  IMAD.MOV.U32 R2, RZ, RZ, R6 ;  /* 0x000000ffff027224 */ /* 0x000fce00078e0006 */
.L_x_23090:
[----:B------:R-:W-:Y:S05]  /*31f0*/  BSYNC.RECONVERGENT B3 ;  /* 0x0000000000037941 */ /* 0x000fea0003800200 */
.L_x_23089:
        /* <DEDUP_REMOVED lines=13> */
.L_x_23092:
[----:B------:R-:W-:Y:S05]  /*32d0*/  BSYNC.RECONVERGENT B3 ;  /* 0x0000000000037941 */ /* 0x000fea0003800200 */
.L_x_23091:
        /* <DEDUP_REMOVED lines=13> */
.L_x_23094:
[----:B------:R-:W-:Y:S05]  /*33b0*/  BSYNC.RECONVERGENT B3 ;  /* 0x0000000000037941 */ /* 0x000fea0003800200 */
.L_x_23093:
        /* <DEDUP_REMOVED lines=13> */
.L_x_23096:
[----:B------:R-:W-:Y:S05]  /*3490*/  BSYNC.RECONVERGENT B3 ;  /* 0x0000000000037941 */ /* 0x000fea0003800200 */
.L_x_23095:
        /* <DEDUP_REMOVED lines=13> */
.L_x_23098:
[----:B------:R-:W-:Y:S05]  /*3570*/  BSYNC.RECONVERGENT B3 ;  /* 0x0000000000037941 */ /* 0x000fea0003800200 */
.L_x_23097:
        /* <DEDUP_REMOVED lines=13> */
.L_x_23100:
[----:B------:R-:W-:Y:S05]  /*3650*/  BSYNC.RECONVERGENT B3 ;  /* 0x0000000000037941 */ /* 0x000fea0003800200 */
.L_x_23099:
        /* <DEDUP_REMOVED lines=13> */
.L_x_23102:
[----:B------:R-:W-:Y:S05]  /*3730*/  BSYNC.RECONVERGENT B3 ;  /* 0x0000000000037941 */ /* 0x000fea0003800200 */
.L_x_23101:
        /* <DEDUP_REMOVED lines=13> */
.L_x_23104:
[----:B------:R-:W-:Y:S05]  /*3810*/  BSYNC.RECONVERGENT B3 ;  /* 0x0000000000037941 */ /* 0x000fea0003800200 */
.L_x_23103:
        /* <DEDUP_REMOVED lines=13> */
.L_x_23106:
[----:B------:R-:W-:Y:S05]  /*38f0*/  BSYNC.RECONVERGENT B3 ;  /* 0x0000000000037941 */ /* 0x000fea0003800200 */
.L_x_23105:
        /* <DEDUP_REMOVED lines=13> */
.L_x_23108:
[----:B------:R-:W-:Y:S05]  /*39d0*/  BSYNC.RECONVERGENT B3 ;  /* 0x0000000000037941 */ /* 0x000fea0003800200 */
.L_x_23107:
        /* <DEDUP_REMOVED lines=13> */
.L_x_23110:
[----:B------:R-:W-:Y:S05]  /*3ab0*/  BSYNC.RECONVERGENT B3 ;  /* 0x0000000000037941 */ /* 0x000fea0003800200 */
.L_x_23109:
        /* <DEDUP_REMOVED lines=13> */
.L_x_23112:
[----:B------:R-:W-:Y:S05]  /*3b90*/  BSYNC.RECONVERGENT B3 ;  /* 0x0000000000037941 */ /* 0x000fea0003800200 */
.L_x_23111:
        /* <DEDUP_REMOVED lines=55> */
.L_x_23081:
[----:B------:R-:W-:Y:S05]  /*3f10*/  EXIT ;  /* 0x000000000000794d */ /* 0x000fea0003800000 */
.L_x_23082:
[----:B------:R-:W-:Y:S01]  /*3f20*/  HFMA2 R12, -RZ, RZ, 0, 9.5367431640625e-07 ;  /* 0x00000010ff0c7431 */ /* 0x000fe200000001ff */
[----:B------:R-:W-:Y:S01]  /*3f30*/  BSSY B1, `(.L_x_23114) ;  /* 0x0000006000017945 */ /* 0x000fe20003800000 */
[----:B------:R-:W-:Y:S01]  /*3f40*/  IMAD.MOV.U32 R11, RZ, RZ, 0x1f ;  /* 0x0000001fff0b7424 */ /* 0x000fe200078e00ff */
[----:B------:R-:W-:-:S07]  /*3f50*/  MOV R15, 0xffffffff ;  /* 0xffffffff000f7802 */ /* 0x000fce0000000f00 */
[----:B------:R-:W-:Y:S05]  /*3f60*/  WARPSYNC.COLLECTIVE R15, `(.L_x_23115) ;  /* 0x000000000f087348 */ /* 0x000fea0003c00000 */
[----:B------:R0:W1:Y:S02]  /*3f70*/  SHFL.BFLY P6, R14, R13, R12, R11 ;  /* 0x0c00000c0d0e7389 */ /* 0x00006400000c000b */
[----:B01----:R-:W-:Y:S05]  /*3f80*/  ENDCOLLECTIVE ;  /* 0x000000000000791b */ /* 0x003fea0003800000 */
.L_x_23115:
[----:B------:R-:W-:Y:S05]  /*3f90*/  BSYNC B1 ;  /* 0x0000000000017941 */ /* 0x000fea0003800000 */
.L_x_23114:
[----:B------:R-:W-:Y:S01]  /*3fa0*/  HFMA2 R12, -RZ, RZ, 0, 4.76837158203125e-07 ;  /* 0x00000008ff0c7431 */ /* 0x000fe200000001ff */
[----:B------:R-:W-:Y:S01]  /*3fb0*/  FMNMX R13, R13, R14, !PT ;  /* 0x0000000e0d0d7209 */ /* 0x000fe20007800000 */
[----:B------:R-:W-:Y:S01]  /*3fc0*/  IMAD.MOV.U32 R11, RZ, RZ, 0x1f ;  /* 0x0000001fff0b7424 */ /* 0x000fe200078e00ff */
[----:B------:R-:W-:-:S07]  /*3fd0*/  MOV R15, 0xffffffff ;  /* 0xffffffff000f7802 */ /* 0x000fce0000000f00 */
[----:B------:R-:W-:Y:S05]  /*3fe0*/  WARPSYNC.COLLECTIVE R15, `(.L_x_23116) ;  /* 0x000000000f087348 */ /* 0x000fea0003c00000 */
[----:B------:R0:W1:Y:S02]  /*3ff0*/  SHFL.BFLY P6, R14, R13, R12, R11 ;  /* 0x0c00000c0d0e7389 */ /* 0x00006400000c000b */
[----:B01----:R-:W-:Y:S05]  /*4000*/  ENDCOLLECTIVE ;  /* 0x000000000000791b */ /* 0x003fea0003800000 */
.L_x_23116:
[----:B------:R-:W-:Y:S01]  /*4010*/  IMAD.MOV.U32 R12, RZ, RZ, 0x4 ;  /* 0x00000004ff0c7424 */ /* 0x000fe200078e00ff */
[----:B------:R-:W-:-:S04]  /*4020*/  FMNMX R0, R13, R14, !PT ;  /* 0x0000000e0d007209 */ /* 0x000fc80007800000 */
[----:B------:R-:W-:-:S07]  /*4030*/  MOV R13, R0 ;  /* 0x00000000000d7202 */ /* 0x000fce0000000f00 */
[----:B------:R-:W-:Y:S05]  /*4040*/  WARPSYNC.COLLECTIVE R15, `(.L_x_23117) ;  /* 0x000000000f087348 */ /* 0x000fea0003c00000 */
[----:B------:R0:W1:Y:S02]  /*4050*/  SHFL.BFLY P6, R14, R13, R12, R11 ;  /* 0x0c00000c0d0e7389 */ /* 0x00006400000c000b */
[----:B01----:R-:W-:Y:S05]  /*4060*/  ENDCOLLECTIVE ;  /* 0x000000000000791b */ /* 0x003fea0003800000 */
.L_x_23117:
[----:B------:R-:W-:Y:S01]  /*4070*/  HFMA2 R12, -RZ, RZ, 0, 1.1920928955078125e-07 ;  /* 0x00000002ff0c7431 */ /* 0x000fe200000001ff */
[----:B------:R-:W-:-:S04]  /*4080*/  FMNMX R2, R0, R14, !PT ;  /* 0x0000000e00027209 */ /* 0x000fc80007800000 */
[----:B------:R-:W-:-:S07]  /*4090*/  MOV R13, R2 ;  /* 0x00000002000d7202 */ /* 0x000fce0000000f00 */
[----:B------:R-:W-:Y:S05]  /*40a0*/  WARPSYNC.COLLECTIVE R15, `(.L_x_23118) ;  /* 0x000000000f087348 */ /* 0x000fea0003c00000 */
[----:B------:R0:W1:Y:S02]  /*40b0*/  SHFL.BFLY P6, R14, R13, R12, R11 ;  /* 0x0c00000c0d0e7389 */ /* 0x00006400000c000b */
[----:B01----:R-:W-:Y:S05]  /*40c0*/  ENDCOLLECTIVE ;  /* 0x000000000000791b */ /* 0x003fea0003800000 */
.L_x_23118:
[----:B------:R-:W-:Y:S02]  /*40d0*/  MOV R12, 0x1 ;  /* 0x00000001000c7802 */ /* 0x000fe40000000f00 */
[----:B------:R-:W-:-:S05]  /*40e0*/  FMNMX R3, R2, R14, !PT ;  /* 0x0000000e02037209 */ /* 0x000fca0007800000 */
[----:B------:R-:W-:-:S07]  /*40f0*/  IMAD.MOV.U32 R13, RZ, RZ, R3 ;  /* 0x000000ffff0d7224 */ /* 0x000fce00078e0003 */
[----:B------:R-:W-:Y:S05]  /*4100*/  WARPSYNC.COLLECTIVE R15, `(.L_x_23119) ;  /* 0x000000000f087348 */ /* 0x000fea0003c00000 */
[----:B------:R0:W1:Y:S02]  /*4110*/  SHFL.BFLY P6, R14, R13, R12, R11 ;  /* 0x0c00000c0d0e7389 */ /* 0x00006400000c000b */
[----:B01----:R-:W-:Y:S05]  /*4120*/  ENDCOLLECTIVE ;  /* 0x000000000000791b */ /* 0x003fea0003800000 */
.L_x_23119:
        /* <DEDUP_REMOVED lines=108> */
[----:B------:R-:W-:-:S03]  /*47f0*/  IMAD.SHL.U32 R15, R15, 0x800000, RZ ;  /* 0x008000000f0f7824 */ /* 0x000fc600078e00ff */
[----:B------:R-:W-:Y:S01]  /*4800*/  FFMA R17, R40, 1.4426950216293334961, -R17 ;  /* 0x3fb8aa3b28117823 */ /* 0x000fe20000000811 */
[----:B------:R-:W-:-:S03]  /*4810*/  FMUL R8, R8, R19 ;  /* 0x0000001308087220 */ /* 0x000fc60000400000 */
        /* <DEDUP_REMOVED lines=25> */
[----:B------:R-:W-:-:S06]  /*49b0*/  FADD R11, R11, R0 ;  /* 0x000000000b0b7221 */ /* 0x000fcc0000000000 */
        /* <DEDUP_REMOVED lines=22> */
.L_x_23120:
[----:B------:R-:W-:Y:S02]  /*4b20*/  HFMA2 R12, -RZ, RZ, 0, 4.76837158203125e-07 ;  /* 0x00000008ff0c7431 */ /* 0x000fe400000001ff */
[----:B------:R-:W-:-:S05]  /*4b30*/  FADD R27, R13, R14 ;  /* 0x0000000e0d1b7221 */ /* 0x000fca0000000000 */
[----:B------:R-:W-:-:S07]  /*4b40*/  MOV R13, R27 ;  /* 0x0000001b000d7202 */ /* 0x000fce0000000f00 */
[----:B------:R-:W-:Y:S05]  /*4b50*/  WARPSYNC.COLLECTIVE R15, `(.L_x_23121) ;  /* 0x000000000f087348 */ /* 0x000fea0003c00000 */
[----:B------:R0:W1:Y:S02]  /*4b60*/  SHFL.BFLY P6, R14, R13, R12, R11 ;  /* 0x0c00000c0d0e7389 */ /* 0x00006400000c000b */
[----:B01----:R-:W-:Y:S05]  /*4b70*/  ENDCOLLECTIVE ;  /* 0x000000000000791b */ /* 0x003fea0003800000 */
.L_x_23121:
[----:B------:R-:W-:Y:S01]  /*4b80*/  MOV R12, 0x4 ;  /* 0x00000004000c7802 */ /* 0x000fe20000000f00 */
[----:B------:R-:W-:-:S04]  /*4b90*/  FADD R28, R27, R14 ;  /* 0x0000000e1b1c7221 */ /* 0x000fc80000000000 */
[----:B------:R-:W-:-:S07]  /*4ba0*/  IMAD.MOV.U32 R13, RZ, RZ, R28 ;  /* 0x000000ffff0d7224 */ /* 0x000fce00078e001c */
[----:B------:R-:W-:Y:S05]  /*4bb0*/  WARPSYNC.COLLECTIVE R15, `(.L_x_23122) ;  /* 0x000000000f087348 */ /* 0x000fea0003c00000 */
[----:B------:R0:W1:Y:S02]  /*4bc0*/  SHFL.BFLY P6, R14, R13, R12, R11 ;  /* 0x0c00000c0d0e7389 */ /* 0x00006400000c000b */
[----:B01----:R-:W-:Y:S05]  /*4bd0*/  ENDCOLLECTIVE ;  /* 0x000000000000791b */ /* 0x003fea0003800000 */
.L_x_23122:
[----:B------:R-:W-:Y:S02]  /*4be0*/  IMAD.MOV.U32 R12, RZ, RZ, 0x2 ;  /* 0x00000002ff0c7424 */ /* 0x000fe400078e00ff */
[----:B------:R-:W-:-:S05]  /*4bf0*/  FADD R29, R28, R14 ;  /* 0x0000000e1c1d7221 */ /* 0x000fca0000000000 */
[----:B------:R-:W-:-:S07]  /*4c00*/  MOV R13, R29 ;  /* 0x0000001d000d7202 */ /* 0x000fce0000000f00 */
[----:B------:R-:W-:Y:S05]  /*4c10*/  WARPSYNC.COLLECTIVE R15, `(.L_x_23123) ;  /* 0x000000000f087348 */ /* 0x000fea0003c00000 */
[----:B------:R0:W1:Y:S02]  /*4c20*/  SHFL.BFLY P6, R14, R13, R12, R11 ;  /* 0x0c00000c0d0e7389 */ /* 0x00006400000c000b */
[----:B01----:R-:W-:Y:S05]  /*4c30*/  ENDCOLLECTIVE ;  /* 0x000000000000791b */ /* 0x003fea0003800000 */
.L_x_23123:
[----:B------:R-:W-:Y:S02]  /*4c40*/  HFMA2 R12, -RZ, RZ, 0, 5.9604644775390625e-08 ;  /* 0x00000001ff0c7431 */ /* 0x000fe400000001ff */
[----:B------:R-:W-:-:S05]  /*4c50*/  FADD R30, R29, R14 ;  /* 0x0000000e1d1e7221 */ /* 0x000fca0000000000 */
[----:B------:R-:W-:-:S07]  /*4c60*/  MOV R13, R30 ;  /* 0x0000001e000d7202 */ /* 0x000fce0000000f00 */
[----:B------:R-:W-:Y:S05]  /*4c70*/  WARPSYNC.COLLECTIVE R15, `(.L_x_23124) ;  /* 0x000000000f087348 */ /* 0x000fea0003c00000 */
[----:B------:R0:W1:Y:S02]  /*4c80*/  SHFL.BFLY P6, R14, R13, R12, R11 ;  /* 0x0c00000c0d0e7389 */ /* 0x00006400000c000b */
[----:B01----:R-:W-:Y:S05]  /*4c90*/  ENDCOLLECTIVE ;  /* 0x000000000000791b */ /* 0x003fea0003800000 */
.L_x_23124:
[----:B------:R-:W-:Y:S05]  /*4ca0*/  BRA `(.L_x_23125) ;  /* 0xffffffe000747947 */ /* 0x000fea000383ffff */
        .weak           $__internal_353_$__cuda_sm3x_div_rn_noftz_f32_slowpath
        .type           $__internal_353_$__cuda_sm3x_div_rn_noftz_f32_slowpath,@function
        .size           $__internal_353_$__cuda_sm3x_div_rn_noftz_f32_slowpath,(.L_x_37730 - $__internal_353_$__cuda_sm3x_div_rn_noftz_f32_slowpath)
$__internal_353_$__cuda_sm3x_div_rn_noftz_f32_slowpath:
        /* <DEDUP_REMOVED lines=36> */
.L_x_23127:
        /* <DEDUP_REMOVED lines=51> */
.L_x_23134:
[----:B------:R-:W-:-:S04]  /*5220*/  LOP3.LUT R6, R6, 0x80000000, RZ, 0xc0, !PT ;  /* 0x8000000006067812 */ /* 0x000fc800078ec0ff */
[----:B------:R-:W-:Y:S01]  /*5230*/  LOP3.LUT R6, R6, 0x7f800000, RZ, 0xfc, !PT ;  /* 0x7f80000006067812 */ /* 0x000fe200078efcff */
[----:B------:R-:W-:Y:S06]  /*5240*/  BRA `(.L_x_23135) ;  /* 0x0000000000047947 */ /* 0x000fec0003800000 */
.L_x_23133:
[----:B------:R-:W-:-:S07]  /*5250*/  LEA R6, R13, R6, 0x17 ;  /* 0x000000060d067211 */ /* 0x000fce00078eb8ff */
.L_x_23135:
[----:B------:R-:W-:Y:S05]  /*5260*/  BSYNC.RECONVERGENT B2 ;  /* 0x0000000000027941 */ /* 0x000fea0003800200 */
.L_x_23132:
[----:B------:R-:W-:Y:S05]  /*5270*/  BRA `(.L_x_23136) ;  /* 0x0000000000207947 */ /* 0x000fea0003800000 */
.L_x_23131:
[----:B------:R-:W-:-:S04]  /*5280*/  LOP3.LUT R6, R31, 0x80000000, R6, 0x48, !PT ;  /* 0x800000001f067812 */ /* 0x000fc800078e4806 */
[----:B------:R-:W-:Y:S01]  /*5290*/  LOP3.LUT R6, R6, 0x7f800000, RZ, 0xfc, !PT ;  /* 0x7f80000006067812 */ /* 0x000fe200078efcff */
[----:B------:R-:W-:Y:S06]  /*52a0*/  BRA `(.L_x_23136) ;  /* 0x0000000000147947 */ /* 0x000fec0003800000 */
.L_x_23130:
[----:B------:R-:W-:Y:S01]  /*52b0*/  LOP3.LUT R6, R31, 0x80000000, R6, 0x48, !PT ;  /* 0x800000001f067812 */ /* 0x000fe200078e4806 */
[----:B------:R-:W-:Y:S06]  /*52c0*/  BRA `(.L_x_23136) ;  /* 0x00000000000c7947 */ /* 0x000fec0003800000 */
.L_x_23129:
[----:B------:R-:W0:Y:S01]  /*52d0*/  MUFU.RSQ R6, -QNAN ;  /* 0xffc0000000067908 */ /* 0x000e220000001400 */
[----:B------:R-:W-:Y:S05]  /*52e0*/  BRA `(.L_x_23136) ;  /* 0x0000000000047947 */ /* 0x000fea0003800000 */
.L_x_23128:
[----:B------:R-:W-:-:S07]  /*52f0*/  FADD.FTZ R6, R6, R11 ;  /* 0x0000000b06067221 */ /* 0x000fce0000010000 */
.L_x_23136:
[----:B------:R-:W-:Y:S05]  /*5300*/  BSYNC.RECONVERGENT B1 ;  /* 0x0000000000017941 */ /* 0x000fea0003800200 */
.L_x_23126:
[----:B------:R-:W-:-:S04]  /*5310*/  HFMA2 R13, -RZ, RZ, 0, 0 ;  /* 0x00000000ff0d7431 */ /* 0x000fc800000001ff */
[----:B0-----:R-:W-:Y:S05]  /*5320*/  RET.REL.NODEC R12 `(_Z15SoftmaxWarpImplI22BroadcastScaleMaskLoadIffbLm2EiE11DirectStoreIffEfLi1ELi15ELi32ELi1ELb0EL9Algorithm0EEvT_T0_ll) ;  /* 0xffffffac0c347950 */ /* 0x001fea0003c3ffff */
.L_x_23137:
        /* <DEDUP_REMOVED lines=13> */
.L_x_37730:


//--------------------- .text._Z15SoftmaxWarpImplI22BroadcastScaleMaskLoadIffbLm2EiE11DirectStoreIffEfLi1ELi14ELi32ELi1ELb1EL9Algorithm0EEvT_T0_ll --------------------------
	.section	.text._Z15SoftmaxWarpImplI22BroadcastScaleMaskLoadIffbLm2EiE11DirectStoreIffEfLi1ELi14ELi32ELi1ELb1EL9Algorithm0EEvT_T0_ll,"ax",@progbits
	.align	128
        .global         _Z15SoftmaxWarpImplI22BroadcastScaleMaskLoadIffbLm2EiE11DirectStoreIffEfLi1ELi14ELi32ELi1ELb1EL9Algorithm0EEvT_T0_ll
        .type           _Z15SoftmaxWarpImplI22BroadcastScaleMaskLoadIffbLm2EiE11DirectStoreIffEfLi1ELi14ELi32ELi1ELb1EL9Algorithm0EEvT_T0_ll,@function
        .size           _Z15SoftmaxWarpImplI22BroadcastScaleMaskLoadIffbLm2EiE11DirectStoreIffEfLi1ELi14ELi32ELi1ELb1EL9Algorithm0EEvT_T0_ll,(.L_x_37731 - _Z15SoftmaxWarpImplI22BroadcastScaleMaskLoadIffbLm2EiE11DirectStoreIffEfLi1ELi14ELi32ELi1ELb1EL9Algorithm0EEvT_T0_ll)
        .other          _Z15SoftmaxWarpImplI22BroadcastScaleMaskLoadIffbLm2EiE11DirectStoreIffEfLi1ELi14ELi32ELi1ELb1EL9Algorithm0EEvT_T0_ll,@"STO_CUDA_ENTRY STV_DEFAULT"
_Z15SoftmaxWarpImplI22BroadcastScaleMaskLoadIffbLm2EiE11DirectStoreIffEfLi1ELi14ELi32ELi1ELb1EL9Algorithm0EEvT_T0_ll:
.text._Z15SoftmaxWarpImplI22BroadcastScaleMaskLoadIffbLm2EiE11DirectStoreIffEfLi1ELi14ELi32ELi1ELb1EL9Algorithm0EEvT_T0_ll:
        /* <DEDUP_REMOVED lines=29> */
.L_x_23138:
        /* <DEDUP_REMOVED lines=25> */
.L_x_23197:
        /* <DEDUP_REMOVED lines=61> */
.L_x_23141:
[----:B------:R-:W-:Y:S05]  /*0730*/  BSYNC.RECONVERGENT B1 ;  /* 0x0000000000017941 */ /* 0x000fea0003800200 */
.L_x_23140:
        /* <DEDUP_REMOVED lines=60> */
.L_x_23143:
[----:B------:R-:W-:Y:S05]  /*0b00*/  BSYNC.RECONVERGENT B1 ;  /* 0x0000000000017941 */ /* 0x000fea0003800200 */
.L_x_23142:
        /* <DEDUP_REMOVED lines=59> */
.L_x_23145:
[----:B------:R-:W-:Y:S05]  /*0ec0*/  BSYNC.RECONVERGENT B1 ;  /* 0x0000000000017941 */ /* 0x000fea0003800200 */
.L_x_23144:
        /* <DEDUP_REMOVED lines=57> */
.L_x_23147:
[----:B------:R-:W-:Y:S05]  /*1260*/  BSYNC.RECONVERGENT B1 ;  /* 0x0000000000017941 */ /* 0x000fea0003800200 */
.L_x_23146:
        /* <DEDUP_REMOVED lines=58> */
.L_x_23149:
[----:B------:R-:W-:Y:S05]  /*1610*/  BSYNC.RECONVERGENT B1 ;  /* 0x0000000000017941 */ /* 0x000fea0003800200 */
.L_x_23148:
        /* <DEDUP_REMOVED lines=56> */
.L_x_23151:
[----:B------:R-:W-:Y:S05]  /*19a0*/  BSYNC.RECONVERGENT B1 ;  /* 0x0000000000017941 */ /* 0x000fea0003800200 */
.L_x_23150:
        /* <DEDUP_REMOVED lines=58> */
.L_x_23153:
[----:B------:R-:W-:Y:S05]  /*1d50*/  BSYNC.RECONVERGENT B1 ;  /* 0x0000000000017941 */ /* 0x000fea0003800200 */
.L_x_23152:
        /* <DEDUP_REMOVED lines=56> */
.L_x_23155:
[----:B------:R-:W-:Y:S05]  /*20e0*/  BSYNC.RECONVERGENT B1 ;  /* 0x0000000000017941 */ /* 0x000fea0003800200 */
.L_x_23154:
        /* <DEDUP_REMOVED lines=66> */
.L_x_23157:
[----:B------:R-:W-:Y:S05]  /*2510*/  BSYNC.RECONVERGENT B1 ;  /* 0x0000000000017941 */ /* 0x000fea0003800200 */
.L_x_23156:
        /* <DEDUP_REMOVED lines=54> */
.L_x_23159:
[----:B------:R-:W-:Y:S05]  /*2880*/  BSYNC.RECONVERGENT B1 ;  /* 0x0000000000017941 */ /* 0x000fea0003800200 */
.L_x_23158:
        /* <DEDUP_REMOVED lines=54> */
.L_x_23161:
[----:B------:R-:W-:Y:S05]  /*2bf0*/  BSYNC.RECONVERGENT B1 ;  /* 0x0000000000017941 */ /* 0x000fea0003800200 */
.L_x_23160:
        /* <DEDUP_REMOVED lines=56> */
.L_x_23163:
[----:B------:R-:W-:Y:S05]  /*2f80*/  BSYNC.RECONVERGENT B1 ;  /* 0x0000000000017941 */ /* 0x000fea0003800200 */
.L_x_23162:
        /* <DEDUP_REMOVED lines=55> */
.L_x_23165:
[----:B------:R-:W-:Y:S05]  /*3300*/  BSYNC.RECONVERGENT B1 ;  /* 0x0000000000017941 */ /* 0x000fea0003800200 */
.L_x_23164:
        /* <DEDUP_REMOVED lines=55> */
.L_x_23167:
[----:B------:R-:W-:Y:S05]  /*3680*/  BSYNC.RECONVERGENT B1 ;  /* 0x0000000000017941 */ /* 0x000fea0003800200 */
.L_x_23166:
        /* <DEDUP_REMOVED lines=37> */
[----:B------:R-:W-:Y:S01]  /*38e0*/  FADD R30, -R15, R30 ;  /* 0x0000001e0f1e7221 */ /* 0x000fe20000000100 */
[-C--:B------:R-:W-:Y:S01]  /*38f0*/  FFMA.SAT R15, R10, R11.reuse, 0.5 ;  /* 0x3f0000000a0f7423 */ /* 0x080fe2000000200b */
[-C--:B------:R-:W-:Y:S01]  /*3900*/  FFMA.RM R39, R39, R12.reuse, 12582913 ;  /* 0x4b40000127277423 */ /* 0x080fe2000000400c */
[----:B------:R-:W-:Y:S01]  /*3910*/  FFMA R13, R44, 1.4426950216293334961, -R13 ;  /* 0x3fb8aa3b2c0d7823 */ /* 0x000fe2000000080d */
[----:B------:R-:W2:Y:S01]  /*3920*/  MUFU.EX2 R43, R36 ;  /* 0x00000024002b7308 */ /* 0x000ea20000000800 */
[----:B------:R-:W-:Y:S01]  /*3930*/  FFMA.RM R8, R15, R12, 12582913 ;  /* 0x4b4000010f087423 */ /* 0x000fe2000000400c */
[----:B------:R-:W-:Y:S01]  /*3940*/  SHF.L.U32 R4, R4, 0x17, RZ ;  /* 0x0000001704047819 */ /* 0x000fe200000006ff */
[----:B------:R-:W-:Y:S01]  /*3950*/  FFMA R44, R44, 1.925963033500011079e-08, R13 ;  /* 0x32a570602c2c7823 */ /* 0x000fe2000000000d */
[----:B------:R-:W-:Y:S01]  /*3960*/  FADD R13, R39, -12583039 ;  /* 0xcb40007f270d7421 */ /* 0x000fe20000000000 */
[----:B------:R-:W-:Y:S01]  /*3970*/  FADD R15, R8, -12583039 ;  /* 0xcb40007f080f7421 */ /* 0x000fe20000000000 */
[-C--:B------:R-:W-:Y:S01]  /*3980*/  FFMA.SAT R47, R24, R11.reuse, 0.5 ;  /* 0x3f000000182f7423 */ /* 0x080fe2000000200b */
[----:B------:R-:W-:Y:S01]  /*3990*/  SHF.L.U32 R8, R8, 0x17, RZ ;  /* 0x0000001708087819 */ /* 0x000fe200000006ff */
[----:B------:R-:W-:Y:S01]  /*39a0*/  FFMA R13, R14, 1.4426950216293334961, -R13 ;  /* 0x3fb8aa3b0e0d7823 */ /* 0x000fe2000000080d */
[----:B------:R-:W-:Y:S01]  /*39b0*/  FFMA R15, R10, 1.4426950216293334961, -R15 ;  /* 0x3fb8aa3b0a0f7823 */ /* 0x000fe2000000080f */
[----:B------:R-:W3:Y:S01]  /*39c0*/  MUFU.EX2 R45, R44 ;  /* 0x0000002c002d7308 */ /* 0x000ee20000000800 */
[-C--:B------:R-:W-:Y:S01]  /*39d0*/  FFMA.SAT R49, R30, R11.reuse, 0.5 ;  /* 0x3f0000001e317423 */ /* 0x080fe2000000200b */
[----:B------:R-:W-:Y:S01]  /*39e0*/  FFMA R42, R14, 1.925963033500011079e-08, R13 ;  /* 0x32a570600e2a7823 */ /* 0x000fe2000000000d */
[-C--:B------:R-:W-:Y:S01]  /*39f0*/  FFMA.SAT R13, R16, R11.reuse, 0.5 ;  /* 0x3f000000100d7423 */ /* 0x080fe2000000200b */
[----:B------:R-:W-:Y:S01]  /*3a00*/  FFMA R41, R10, 1.925963033500011079e-08, R15 ;  /* 0x32a570600a297823 */ /* 0x000fe2000000000f */
[----:B------:R-:W-:-:S02]  /*3a10*/  FFMA.SAT R15, R18, R11, 0.5 ;  /* 0x3f000000120f7423 */ /* 0x000fc4000000200b */
[-C--:B------:R-:W-:Y:S02]  /*3a20*/  FFMA.RM R10, R13, R12.reuse, 12582913 ;  /* 0x4b4000010d0a7423 */ /* 0x080fe4000000400c */
[----:B------:R-:W-:Y:S01]  /*3a30*/  FFMA.RM R14, R15, R12, 12582913 ;  /* 0x4b4000010f0e7423 */ /* 0x000fe2000000400c */
[----:B------:R-:W4:Y:S01]  /*3a40*/  MUFU.EX2 R41, R41 ;  /* 0x0000002900297308 */ /* 0x000f220000000800 */
[C---:B------:R-:W-:Y:S01]  /*3a50*/  FADD R13, R10.reuse, -12583039 ;  /* 0xcb40007f0a0d7421 */ /* 0x040fe20000000000 */
[----:B------:R-:W-:Y:S02]  /*3a60*/  IMAD.SHL.U32 R10, R10, 0x800000, RZ ;  /* 0x008000000a0a7824 */ /* 0x000fe400078e00ff */
[----:B------:R-:W-:Y:S01]  /*3a70*/  FADD R15, R14, -12583039 ;  /* 0xcb40007f0e0f7421 */ /* 0x000fe20000000000 */
[----:B------:R-:W-:-:S03]  /*3a80*/  FFMA R13, R16, 1.4426950216293334961, -R13 ;  /* 0x3fb8aa3b100d7823 */ /* 0x000fc6000000080d */
[----:B------:R-:W-:Y:S01]  /*3a90*/  FFMA R15, R18, 1.4426950216293334961, -R15 ;  /* 0x3fb8aa3b120f7823 */ /* 0x000fe2000000080f */
[----:B------:R-:W-:Y:S01]  /*3aa0*/  FFMA R40, R16, 1.925963033500011079e-08, R13 ;  /* 0x32a5706010287823 */ /* 0x000fe2000000000d */
[----:B------:R-:W-:Y:S02]  /*3ab0*/  FFMA.SAT R13, R20, R11, 0.5 ;  /* 0x3f000000140d7423 */ /* 0x000fe4000000200b */
[----:B------:R-:W-:Y:S01]  /*3ac0*/  FFMA R18, R18, 1.925963033500011079e-08, R15 ;  /* 0x32a5706012127823 */ /* 0x000fe2000000000f */
[----:B--2---:R-:W-:Y:S01]  /*3ad0*/  FMUL R16, R4, R43 ;  /* 0x0000002b04107220 */ /* 0x004fe20000400000 */
[----:B------:R-:W-:Y:S02]  /*3ae0*/  IMAD.SHL.U32 R4, R6, 0x800000, RZ ;  /* 0x0080000006047824 */ /* 0x000fe400078e00ff */
[----:B------:R-:W-:Y:S01]  /*3af0*/  FFMA.RM R13, R13, R12, 12582913 ;  /* 0x4b4000010d0d7423 */ /* 0x000fe2000000400c */
[----:B------:R-:W-:Y:S02]  /*3b00*/  IMAD.SHL.U32 R6, R39, 0x800000, RZ ;  /* 0x0080000027067824 */ /* 0x000fe400078e00ff */
[----:B---3--:R-:W-:Y:S01]  /*3b10*/  FMUL R4, R4, R45 ;  /* 0x0000002d04047220 */ /* 0x008fe20000400000 */
[C---:B------:R-:W-:Y:S01]  /*3b20*/  FADD R15, R13.reuse, -12583039 ;  /* 0xcb40007f0d0f7421 */ /* 0x040fe20000000000 */
[----:B------:R-:W2:Y:S01]  /*3b30*/  MUFU.EX2 R45, R42 ;  /* 0x0000002a002d7308 */ /* 0x000ea20000000800 */
[----:B----4-:R-:W-:Y:S01]  /*3b40*/  FMUL R8, R8, R41 ;  /* 0x0000002908087220 */ /* 0x010fe20000400000 */
[----:B------:R-:W-:Y:S01]  /*3b50*/  SHF.L.U32 R13, R13, 0x17, RZ ;  /* 0x000000170d0d7819 */ /* 0x000fe200000006ff */
[----:B------:R-:W-:-:S04]  /*3b60*/  FFMA R15, R20, 1.4426950216293334961, -R15 ;  /* 0x3fb8aa3b140f7823 */ /* 0x000fc8000000080f */
[----:B------:R-:W-:Y:S01]  /*3b70*/  FFMA R20, R20, 1.925963033500011079e-08, R15 ;  /* 0x32a5706014147823 */ /* 0x000fe2000000000f */
[----:B------:R-:W-:-:S04]  /*3b80*/  FFMA.SAT R15, R22, R11, 0.5 ;  /* 0x3f000000160f7423 */ /* 0x000fc8000000200b */
[----:B------:R-:W-:Y:S01]  /*3b90*/  FFMA.RM R15, R15, R12, 12582913 ;  /* 0x4b4000010f0f7423 */ /* 0x000fe2000000400c */
[----:B------:R-:W3:Y:S03]  /*3ba0*/  MUFU.EX2 R20, R20 ;  /* 0x0000001400147308 */ /* 0x000ee60000000800 */
[C---:B------:R-:W-:Y:S01]  /*3bb0*/  FADD R43, R15.reuse, -12583039 ;  /* 0xcb40007f0f2b7421 */ /* 0x040fe20000000000 */
[----:B--2---:R-:W-:Y:S01]  /*3bc0*/  FMUL R6, R6, R45 ;  /* 0x0000002d06067220 */ /* 0x004fe20000400000 */
[----:B------:R-:W-:Y:S02]  /*3bd0*/  IMAD.SHL.U32 R15, R15, 0x800000, RZ ;  /* 0x008000000f0f7824 */ /* 0x000fe400078e00ff */
[C---:B------:R-:W-:Y:S01]  /*3be0*/  FFMA R43, R22.reuse, 1.4426950216293334961, -R43 ;  /* 0x3fb8aa3b162b7823 */ /* 0x040fe2000000082b */
[----:B------:R-:W2:Y:S03]  /*3bf0*/  MUFU.EX2 R45, R40 ;  /* 0x00000028002d7308 */ /* 0x000ea60000000800 */
[----:B------:R-:W-:Y:S01]  /*3c00*/  FFMA R22, R22, 1.925963033500011079e-08, R43 ;  /* 0x32a5706016167823 */ /* 0x000fe2000000002b */
[----:B------:R-:W-:-:S04]  /*3c10*/  FFMA.SAT R43, R32, R11, 0.5 ;  /* 0x3f000000202b7423 */ /* 0x000fc8000000200b */
[----:B------:R-:W-:Y:S01]  /*3c20*/  FFMA.RM R36, R43, R12, 12582913 ;  /* 0x4b4000012b247423 */ /* 0x000fe2000000400c */
[----:B------:R-:W4:Y:S01]  /*3c30*/  MUFU.EX2 R22, R22 ;  /* 0x0000001600167308 */ /* 0x000f220000000800 */
[----:B---3--:R-:W-:Y:S02]  /*3c40*/  FMUL R20, R13, R20 ;  /* 0x000000140d147220 */ /* 0x008fe40000400000 */
[----:B------:R-:W-:-:S04]  /*3c50*/  FADD R43, R36, -12583039 ;  /* 0xcb40007f242b7421 */ /* 0x000fc80000000000 */
[----:B------:R-:W-:Y:S01]  /*3c60*/  FFMA R43, R32, 1.4426950216293334961, -R43 ;  /* 0x3fb8aa3b202b7823 */ /* 0x000fe2000000082b */
[----:B--2---:R-:W-:-:S03]  /*3c70*/  FMUL R10, R10, R45 ;  /* 0x0000002d0a0a7220 */ /* 0x004fc60000400000 */
[----:B------:R-:W-:Y:S01]  /*3c80*/  FFMA R43, R32, 1.925963033500011079e-08, R43 ;  /* 0x32a57060202b7823 */ /* 0x000fe2000000002b */
[----:B------:R-:W-:-:S04]  /*3c90*/  FFMA.RM R32, R47, R12, 12582913 ;  /* 0x4b4000012f207423 */ /* 0x000fc8000000400c */
[----:B------:R-:W-:Y:S01]  /*3ca0*/  FADD R39, R32, -12583039 ;  /* 0xcb40007f20277421 */ /* 0x000fe20000000000 */
[----:B------:R-:W-:Y:S01]  /*3cb0*/  MUFU.EX2 R43, R43 ;  /* 0x0000002b002b7308 */ /* 0x000fe20000000800 */
[----:B----4-:R-:W-:Y:S02]  /*3cc0*/  FMUL R22, R15, R22 ;  /* 0x000000160f167220 */ /* 0x010fe40000400000 */
        /* <DEDUP_REMOVED lines=8> */
[----:B------:R-:W-:-:S04]  /*3d50*/  FFMA.RM R41, R41, R12, 12582913 ;  /* 0x4b40000129297423 */ /* 0x000fc8000000400c */
[----:B------:R-:W-:-:S04]  /*3d60*/  FADD R45, R41, -12583039 ;  /* 0xcb40007f292d7421 */ /* 0x000fc80000000000 */
[C---:B------:R-:W-:Y:S02]  /*3d70*/  FFMA R47, R38.reuse, 1.4426950216293334961, -R45 ;  /* 0x3fb8aa3b262f7823 */ /* 0x040fe4000000082d */
[----:B------:R2:W3:Y:S02]  /*3d80*/  MUFU.EX2 R45, R18 ;  /* 0x00000012002d7308 */ /* 0x0004e40000000800 */
[----:B------:R-:W-:Y:S01]  /*3d90*/  FFMA R38, R38, 1.925963033500011079e-08, R47 ;  /* 0x32a5706026267823 */ /* 0x000fe2000000002f */
[----:B------:R-:W-:-:S04]  /*3da0*/  FFMA.SAT R47, R28, R11, 0.5 ;  /* 0x3f0000001c2f7423 */ /* 0x000fc8000000200b */
[-C--:B------:R-:W-:Y:S01]  /*3db0*/  FFMA.RM R11, R47, R12.reuse, 12582913 ;  /* 0x4b4000012f0b7423 */ /* 0x080fe2000000400c */
[----:B------:R-:W-:Y:S01]  /*3dc0*/  FFMA.RM R12, R49, R12, 12582913 ;  /* 0x4b400001310c7423 */ /* 0x000fe2000000400c */
[----:B--2---:R-:W-:Y:S01]  /*3dd0*/  IMAD.SHL.U32 R18, R14, 0x800000, RZ ;  /* 0x008000000e127824 */ /* 0x004fe200078e00ff */
[----:B------:R2:W4:Y:S01]  /*3de0*/  MUFU.EX2 R49, R26 ;  /* 0x0000001a00317308 */ /* 0x0005220000000800 */
[C---:B------:R-:W-:Y:S01]  /*3df0*/  FADD R47, R11.reuse, -12583039 ;  /* 0xcb40007f0b2f7421 */ /* 0x040fe20000000000 */
[----:B------:R-:W-:-:S03]  /*3e00*/  SHF.L.U32 R11, R11, 0x17, RZ ;  /* 0x000000170b0b7819 */ /* 0x000fc600000006ff */
[----:B------:R-:W-:Y:S01]  /*3e10*/  FFMA R47, R28, 1.4426950216293334961, -R47 ;  /* 0x3fb8aa3b1c2f7823 */ /* 0x000fe2000000082f */
[----:B---3--:R-:W-:Y:S01]  /*3e20*/  FMUL R18, R18, R45 ;  /* 0x0000002d12127220 */ /* 0x008fe20000400000 */
[----:B------:R-:W-:Y:S02]  /*3e30*/  FADD R45, RZ, R16 ;  /* 0x00000010ff2d7221 */ /* 0x000fe40000000000 */
[----:B------:R-:W-:Y:S01]  /*3e40*/  FFMA R40, R28, 1.925963033500011079e-08, R47 ;  /* 0x32a570601c287823 */ /* 0x000fe2000000002f */
[----:B------:R-:W-:Y:S01]  /*3e50*/  FADD R47, R12, -12583039 ;  /* 0xcb40007f0c2f7421 */ /* 0x000fe20000000000 */
[----:B------:R-:W3:Y:S01]  /*3e60*/  MUFU.EX2 R13, R38 ;  /* 0x00000026000d7308 */ /* 0x000ee20000000800 */
[----:B------:R-:W-:Y:S01]  /*3e70*/  FADD R45, R45, R4 ;  /* 0x000000042d2d7221 */ /* 0x000fe20000000000 */
[----:B--2---:R-:W-:Y:S01]  /*3e80*/  SHF.L.U32 R26, R32, 0x17, RZ ;  /* 0x00000017201a7819 */ /* 0x004fe200000006ff */
[----:B------:R-:W-:Y:S01]  /*3e90*/  FFMA R47, R30, 1.4426950216293334961, -R47 ;  /* 0x3fb8aa3b1e2f7823 */ /* 0x000fe2000000082f */
[----:B------:R-:W-:-:S02]  /*3ea0*/  IMAD.SHL.U32 R28, R39, 0x800000, RZ ;  /* 0x00800000271c7824 */ /* 0x000fc400078e00ff */
[----:B------:R-:W-:Y:S01]  /*3eb0*/  FADD R45, R45, R6 ;  /* 0x000000062d2d7221 */ /* 0x000fe20000000000 */
[----:B------:R-:W-:Y:S02]  /*3ec0*/  IMAD.SHL.U32 R12, R12, 0x800000, RZ ;  /* 0x008000000c0c7824 */ /* 0x000fe400078e00ff */
[----:B------:R-:W-:Y:S01]  /*3ed0*/  FFMA R14, R30, 1.925963033500011079e-08, R47 ;  /* 0x32a570601e0e7823 */ /* 0x000fe2000000002f */
[----:B------:R-:W2:Y:S01]  /*3ee0*/  MUFU.EX2 R40, R40 ;  /* 0x0000002800287308 */ /* 0x000ea20000000800 */
[----:B------:R-:W-:Y:S01]  /*3ef0*/  FADD R45, R45, R8 ;  /* 0x000000082d2d7221 */ /* 0x000fe20000000000 */
[----:B------:R-:W-:Y:S02]  /*3f00*/  IMAD.SHL.U32 R30, R41, 0x800000, RZ ;  /* 0x00800000291e7824 */ /* 0x000fe400078e00ff */
[----:B----4-:R-:W-:Y:S01]  /*3f10*/  FMUL R28, R28, R49 ;  /* 0x000000311c1c7220 */ /* 0x010fe20000400000 */
[----:B------:R-:W-:-:S03]  /*3f20*/  FADD R45, R45, R10 ;  /* 0x0000000a2d2d7221 */ /* 0x000fc60000000000 */
[----:B------:R4:W5:Y:S01]  /*3f30*/  MUFU.EX2 R47, R24 ;  /* 0x00000018002f7308 */ /* 0x0009620000000800 */
[----:B------:R-:W-:Y:S01]  /*3f40*/  FADD R45, R45, R18 ;  /* 0x000000122d2d7221 */ /* 0x000fe20000000000 */
[----:B---3--:R-:W-:-:S03]  /*3f50*/  FMUL R30, R30, R13 ;  /* 0x0000000d1e1e7220 */ /* 0x008fc60000400000 */
[----:B------:R-:W-:-:S03]  /*3f60*/  FADD R45, R45, R20 ;  /* 0x000000142d2d7221 */ /* 0x000fc60000000000 */
[----:B------:R-:W3:Y:S01]  /*3f70*/  MUFU.EX2 R15, R14 ;  /* 0x0000000e000f7308 */ /* 0x000ee20000000800 */
[----:B----4-:R-:W-:Y:S02]  /*3f80*/  IMAD.SHL.U32 R24, R36, 0x800000, RZ ;  /* 0x0080000024187824 */ /* 0x010fe400078e00ff */
[----:B------:R-:W-:Y:S01]  /*3f90*/  FADD R45, R45, R22 ;  /* 0x000000162d2d7221 */ /* 0x000fe20000000000 */
[----:B--2---:R-:W-:Y:S01]  /*3fa0*/  FMUL R36, R11, R40 ;  /* 0x000000280b247220 */ /* 0x004fe20000400000 */
[----:B------:R-:W-:Y:S01]  /*3fb0*/  FMUL R24, R24, R43 ;  /* 0x0000002b18187220 */ /* 0x000fe20000400000 */
[----:B-----5:R-:W-:-:S03]  /*3fc0*/  FMUL R26, R26, R47 ;  /* 0x0000002f1a1a7220 */ /* 0x020fc60000400000 */
[----:B------:R-:W-:-:S04]  /*3fd0*/  FADD R45, R45, R24 ;  /* 0x000000182d2d7221 */ /* 0x000fc80000000000 */
[----:B------:R-:W-:Y:S01]  /*3fe0*/  FADD R45, R45, R26 ;  /* 0x0000001a2d2d7221 */ /* 0x000fe20000000000 */
[----:B---3--:R-:W-:-:S03]  /*3ff0*/  FMUL R32, R12, R15 ;  /* 0x0000000f0c207220 */ /* 0x008fc60000400000 */
        /* <DEDUP_REMOVED lines=13> */
.L_x_23209:
        /* <DEDUP_REMOVED lines=12> */
[----:B012---:R-:W-:Y:S05]  /*4190*/  CALL.REL.NOINC `($__internal_354_$__cuda_sm3x_div_rn_noftz_f32_slowpath) ;  /* 0x0000001c00a87944 */ /* 0x007fea0003c00000 */
[----:B------:R-:W-:-:S07]  /*41a0*/  MOV R15, R11 ;  /* 0x0000000b000f7202 */ /* 0x000fce0000000f00 */
.L_x_23170:
[----:B------:R-:W-:Y:S05]  /*41b0*/  BSYNC.RECONVERGENT B3 ;  /* 0x0000000000037941 */ /* 0x000fea0003800200 */
.L_x_23169:
        /* <DEDUP_REMOVED lines=12> */
[----:B012---:R-:W-:Y:S05]  /*4280*/  CALL.REL.NOINC `($__internal_354_$__cuda_sm3x_div_rn_noftz_f32_slowpath) ;  /* 0x0000001c006c7944 */ /* 0x007fea0003c00000 */
[----:B------:R-:W-:-:S07]  /*4290*/  MOV R39, R11 ;  /* 0x0000000b00277202 */ /* 0x000fce0000000f00 */
.L_x_23172:
[----:B------:R-:W-:Y:S05]  /*42a0*/  BSYNC.RECONVERGENT B3 ;  /* 0x0000000000037941 */ /* 0x000fea0003800200 */
.L_x_23171:
        /* <DEDUP_REMOVED lines=12> */
[----:B01----:R-:W-:Y:S05]  /*4370*/  CALL.REL.NOINC `($__internal_354_$__cuda_sm3x_div_rn_noftz_f32_slowpath) ;  /* 0x0000001c00307944 */ /* 0x003fea0003c00000 */
[----:B------:R-:W-:-:S07]  /*4380*/  IMAD.MOV.U32 R41, RZ, RZ, R11 ;  /* 0x000000ffff297224 */ /* 0x000fce00078e000b */
.L_x_23174:
[----:B------:R-:W-:Y:S05]  /*4390*/  BSYNC.RECONVERGENT B3 ;  /* 0x0000000000037941 */ /* 0x000fea0003800200 */
.L_x_23173:
        /* <DEDUP_REMOVED lines=12> */
[----:B01----:R-:W-:Y:S05]  /*4460*/  CALL.REL.NOINC `($__internal_354_$__cuda_sm3x_div_rn_noftz_f32_slowpath) ;  /* 0x0000001800f47944 */ /* 0x003fea0003c00000 */
[----:B------:R-:W-:-:S07]  /*4470*/  MOV R45, R11 ;  /* 0x0000000b002d7202 */ /* 0x000fce0000000f00 */
.L_x_23176:
[----:B------:R-:W-:Y:S05]  /*4480*/  BSYNC.RECONVERGENT B3 ;  /* 0x0000000000037941 */ /* 0x000fea0003800200 */
.L_x_23175:
        /* <DEDUP_REMOVED lines=12> */
[----:B01----:R-:W-:Y:S05]  /*4550*/  CALL.REL.NOINC `($__internal_354_$__cuda_sm3x_div_rn_noftz_f32_slowpath) ;  /* 0x0000001800b87944 */ /* 0x003fea0003c00000 */
[----:B------:R-:W-:-:S07]  /*4560*/  IMAD.MOV.U32 R47, RZ, RZ, R11 ;  /* 0x000000ffff2f7224 */ /* 0x000fce00078e000b */
.L_x_23178:
[----:B------:R-:W-:Y:S05]  /*4570*/  BSYNC.RECONVERGENT B3 ;  /* 0x0000000000037941 */ /* 0x000fea0003800200 */
.L_x_23177:
        /* <DEDUP_REMOVED lines=14> */
.L_x_23180:
[----:B------:R-:W-:Y:S05]  /*4660*/  BSYNC.RECONVERGENT B3 ;  /* 0x0000000000037941 */ /* 0x000fea0003800200 */
.L_x_23179:
        /* <DEDUP_REMOVED lines=14> */
.L_x_23182:
[----:B------:R-:W-:Y:S05]  /*4750*/  BSYNC.RECONVERGENT B3 ;  /* 0x0000000000037941 */ /* 0x000fea0003800200 */
.L_x_23181:
        /* <DEDUP_REMOVED lines=14> */
.L_x_23184:
[----:B------:R-:W-:Y:S05]  /*4840*/  BSYNC.RECONVERGENT B3 ;  /* 0x0000000000037941 */ /* 0x000fea0003800200 */
.L_x_23183:
        /* <DEDUP_REMOVED lines=14> */
.L_x_23186:
[----:B------:R-:W-:Y:S05]  /*4930*/  BSYNC.RECONVERGENT B3 ;  /* 0x0000000000037941 */ /* 0x000fea0003800200 */
.L_x_23185:
        /* <DEDUP_REMOVED lines=14> */
.L_x_23188:
[----:B------:R-:W-:Y:S05]  /*4a20*/  BSYNC.RECONVERGENT B3 ;  /* 0x0000000000037941 */ /* 0x000fea0003800200 */
.L_x_23187:
        /* <DEDUP_REMOVED lines=14> */
.L_x_23190:
[----:B------:R-:W-:Y:S05]  /*4b10*/  BSYNC.RECONVERGENT B3 ;  /* 0x0000000000037941 */ /* 0x000fea0003800200 */
.L_x_23189:
        /* <DEDUP_REMOVED lines=14> */
.L_x_23192:
[----:B------:R-:W-:Y:S05]  /*4c00*/  BSYNC.RECONVERGENT B3 ;  /* 0x0000000000037941 */ /* 0x000fea0003800200 */
.L_x_23191:
        /* <DEDUP_REMOVED lines=14> */
.L_x_23194:
[----:B------:R-:W-:Y:S05]  /*4cf0*/  BSYNC.RECONVERGENT B3 ;  /* 0x0000000000037941 */ /* 0x000fea0003800200 */
.L_x_23193:
        /* <DEDUP_REMOVED lines=14> */
.L_x_23196:
[----:B------:R-:W-:Y:S05]  /*4de0*/  BSYNC.RECONVERGENT B3 ;  /* 0x0000000000037941 */ /* 0x000fea0003800200 */
.L_x_23195:
[----:B------:R-:W-:Y:S02]  /*4df0*/  HFMA2 R11, -RZ, RZ, 0, 0 ;  /* 0x00000000ff0b7431 */ /* 0x000fe400000001ff */
[----:B------:R-:W-:Y:S01]  /*4e00*/  IMAD R13, R2, UR46, RZ ;  /* 0x0000002e020d7c24 */ /* 0x000fe2000f8e02ff */
[----:B------:R-:W-:Y:S01]  /*4e10*/  ISETP.GE.U32.AND P4, PT, R3, UR42, PT ;  /* 0x0000002a03007c0c */ /* 0x000fe2000bf86070 */
[----:B0-----:R-:W-:Y:S01]  /*4e20*/  IMAD.MOV.U32 R10, RZ, RZ, R37 ;  /* 0x000000ffff0a7224 */ /* 0x001fe200078e0025 */
[----:B-1----:R-:W-:Y:S01]  /*4e30*/  @!P0 R2UR UR4, R34 ;  /* 0x00000000220482ca */ /* 0x002fe200000e0000 */
        /* <DEDUP_REMOVED lines=80> */
.L_x_23139:
[----:B------:R-:W-:Y:S05]  /*5340*/  EXIT ;  /* 0x000000000000794d */ /* 0x000fea0003800000 */
.L_x_23168:
[----:B------:R-:W-:Y:S01]  /*5350*/  BSSY B1, `(.L_x_23198) ;  /* 0x0000007000017945 */ /* 0x000fe20003800000 */
[----:B------:R-:W-:Y:S01]  /*5360*/  MOV R12, 0x10 ;  /* 0x00000010000c7802 */ /* 0x000fe20000000f00 */
[----:B------:R-:W-:Y:S01]  /*5370*/  IMAD.MOV.U32 R11, RZ, RZ, 0x1f ;  /* 0x0000001fff0b7424 */ /* 0x000fe200078e00ff */
[----:B------:R-:W-:-:S07]  /*5380*/  MOV R15, 0xffffffff ;  /* 0xffffffff000f7802 */ /* 0x000fce0000000f00 */
[----:B01----:R-:W-:Y:S05]  /*5390*/  WARPSYNC.COLLECTIVE R15, `(.L_x_23199) ;  /* 0x000000000f087348 */ /* 0x003fea0003c00000 */
[----:B------:R2:W3:Y:S02]  /*53a0*/  SHFL.BFLY P6, R14, R13, R12, R11 ;  /* 0x0c00000c0d0e7389 */ /* 0x0004e400000c000b */
[----:B0123--:R-:W-:Y:S05]  /*53b0*/  ENDCOLLECTIVE ;  /* 0x000000000000791b */ /* 0x00ffea0003800000 */
.L_x_23199:
[----:B------:R-:W-:Y:S05]  /*53c0*/  BSYNC B1 ;  /* 0x0000000000017941 */ /* 0x000fea0003800000 */
.L_x_23198:
[----:B------:R-:W-:Y:S01]  /*53d0*/  HFMA2 R11, -RZ, RZ, 0, 1.847743988037109375e-06 ;  /* 0x0000001fff0b7431 */ /* 0x000fe200000001ff */
[----:B------:R-:W-:Y:S01]  /*53e0*/  FMNMX R13, R14, R13, !PT ;  /* 0x0000000d0e0d7209 */ /* 0x000fe20007800000 */
[----:B------:R-:W-:Y:S02]  /*53f0*/  IMAD.MOV.U32 R12, RZ, RZ, 0x8 ;  /* 0x00000008ff0c7424 */ /* 0x000fe400078e00ff */
[----:B------:R-:W-:-:S07]  /*5400*/  IMAD.MOV.U32 R15, RZ, RZ, -0x1 ;  /* 0xffffffffff0f7424 */ /* 0x000fce00078e00ff */
[----:B------:R-:W-:Y:S05]  /*5410*/  WARPSYNC.COLLECTIVE R15, `(.L_x_23200) ;  /* 0x000000000f087348 */ /* 0x000fea0003c00000 */
[----:B------:R0:W1:Y:S02]  /*5420*/  SHFL.BFLY P6, R14, R13, R12, R11 ;  /* 0x0c00000c0d0e7389 */ /* 0x00006400000c000b */
[----:B01----:R-:W-:Y:S05]  /*5430*/  ENDCOLLECTIVE ;  /* 0x000000000000791b */ /* 0x003fea0003800000 */
.L_x_23200:
[----:B------:R-:W-:Y:S01]  /*5440*/  IMAD.MOV.U32 R12, RZ, RZ, 0x4 ;  /* 0x00000004ff0c7424 */ /* 0x000fe200078e00ff */
[----:B------:R-:W-:-:S04]  /*5450*/  FMNMX R36, R13, R14, !PT ;  /* 0x0000000e0d247209 */ /* 0x000fc80007800000 */
[----:B------:R-:W-:-:S07]  /*5460*/  MOV R13, R36 ;  /* 0x00000024000d7202 */ /* 0x000fce0000000f00 */
[----:B------:R-:W-:Y:S05]  /*5470*/  WARPSYNC.COLLECTIVE R15, `(.L_x_23201) ;  /* 0x000000000f087348 */ /* 0x000fea0003c00000 */
[----:B------:R0:W1:Y:S02]  /*5480*/  SHFL.BFLY P6, R14, R13, R12, R11 ;  /* 0x0c00000c0d0e7389 */ /* 0x00006400000c000b */
[----:B01----:R-:W-:Y:S05]  /*5490*/  ENDCOLLECTIVE ;  /* 0x000000000000791b */ /* 0x003fea0003800000 */
.L_x_23201:
[----:B------:R-:W-:Y:S01]  /*54a0*/  IMAD.MOV.U32 R12, RZ, RZ, 0x2 ;  /* 0x00000002ff0c7424 */ /* 0x000fe200078e00ff */
[----:B------:R-:W-:Y:S01]  /*54b0*/  FMNMX R39, R36, R14, !PT ;  /* 0x0000000e24277209 */ /* 0x000fe20007800000 */
[----:B------:R-:W-:-:S03]  /*54c0*/  IMAD.MOV.U32 R36, RZ, RZ, 0x437c0000 ;  /* 0x437c0000ff247424 */ /* 0x000fc600078e00ff */
[----:B------:R-:W-:-:S07]  /*54d0*/  MOV R13, R39 ;  /* 0x00000027000d7202 */ /* 0x000fce0000000f00 */
[----:B------:R-:W-:Y:S05]  /*54e0*/  WARPSYNC.COLLECTIVE R15, `(.L_x_23202) ;  /* 0x000000000f087348 */ /* 0x000fea0003c00000 */
[----:B------:R0:W1:Y:S02]  /*54f0*/  SHFL.BFLY P6, R14, R13, R12, R11 ;  /* 0x0c00000c0d0e7389 */ /* 0x00006400000c000b */
[----:B01----:R-:W-:Y:S05]  /*5500*/  ENDCOLLECTIVE ;  /* 0x000000000000791b */ /* 0x003fea0003800000 */
.L_x_23202:
[----:B------:R-:W-:Y:S01]  /*5510*/  IMAD.MOV.U32 R12, RZ, RZ, 0x1 ;  /* 0x00000001ff0c7424 */ /* 0x000fe200078e00ff */
[----:B------:R-:W-:-:S04]  /*5520*/  FMNMX R40, R39, R14, !PT ;  /* 0x0000000e27287209 */ /* 0x000fc80007800000 */
[----:B------:R-:W-:-:S07]  /*5530*/  MOV R13, R40 ;  /* 0x00000028000d7202 */ /* 0x000fce0000000f00 */
[----:B------:R-:W-:Y:S05]  /*5540*/  WARPSYNC.COLLECTIVE R15, `(.L_x_23203) ;  /* 0x000000000f087348 */ /* 0x000fea0003c00000 */
[----:B------:R0:W1:Y:S02]  /*5550*/  SHFL.BFLY P6, R14, R13, R12, R11 ;  /* 0x0c00000c0d0e7389 */ /* 0x00006400000c000b */
[----:B01----:R-:W-:Y:S05]  /*5560*/  ENDCOLLECTIVE ;  /* 0x000000000000791b */ /* 0x003fea0003800000 */
.L_x_23203:
[----:B------:R-:W-:Y:S01]  /*5570*/  HFMA2 R15, -RZ, RZ, 0.96630859375, -0.0022525787353515625 ;  /* 0x3bbb989dff0f7431 */ /* 0x000fe200000001ff */
        /* <DEDUP_REMOVED lines=15> */
[----:B------:R-:W-:Y:S01]  /*5670*/  FFMA.SAT R41, R6, R15, 0.5 ;  /* 0x3f00000006297423 */ /* 0x000fe2000000200f */
[C---:B------:R-:W-:Y:S01]  /*5680*/  FADD R12, -R39.reuse, R26 ;  /* 0x0000001a270c7221 */ /* 0x040fe20000000100 */
[C---:B------:R-:W-:Y:S01]  /*5690*/  FFMA R43, R4.reuse, 1.4426950216293334961, -R43 ;  /* 0x3fb8aa3b042b7823 */ /* 0x040fe2000000082b */
[----:B------:R-:W-:Y:S01]  /*56a0*/  FADD R13, -R39, R28 ;  /* 0x0000001c270d7221 */ /* 0x000fe20000000100 */
[----:B------:R-:W-:Y:S01]  /*56b0*/  FFMA.RM R41, R41, R36, 12582913 ;  /* 0x4b40000129297423 */ /* 0x000fe20000004024 */
[C---:B------:R-:W-:Y:S01]  /*56c0*/  FADD R38, -R39.reuse, R38 ;  /* 0x0000002627267221 */ /* 0x040fe20000000100 */
[----:B------:R-:W-:Y:S01]  /*56d0*/  FFMA R43, R4, 1.925963033500011079e-08, R43 ;  /* 0x32a57060042b7823 */ /* 0x000fe2000000002b */
[----:B------:R-:W-:Y:S01]  /*56e0*/  FADD R39, -R39, R30 ;  /* 0x0000001e27277221 */ /* 0x000fe20000000100 */
        /* <DEDUP_REMOVED lines=66> */
[----:B------:R-:W1:Y:S01]  /*5b10*/  MUFU.EX2 R43, R43 ;  /* 0x0000002b002b7308 */ /* 0x000e620000000800 */
[----:B0-----:R-:W-:Y:S02]  /*5b20*/  FMUL R22, R22, R45 ;  /* 0x0000002d16167220 */ /* 0x001fe40000400000 */
[----:B------:R-:W-:-:S05]  /*5b30*/  FFMA R14, R11, 1.925963033500011079e-08, R14 ;  /* 0x32a570600b0e7823 */ /* 0x000fca000000000e */
        /* <DEDUP_REMOVED lines=34> */
[----:B------:R-:W-:Y:S01]  /*5d60*/  FADD R11, RZ, R16 ;  /* 0x00000010ff0b7221 */ /* 0x000fe20000000000 */
[----:B------:R-:W-:-:S03]  /*5d70*/  MOV R12, 0x10 ;  /* 0x00000010000c7802 */ /* 0x000fc60000000f00 */
[----:B------:R-:W-:Y:S01]  /*5d80*/  FADD R11, R11, R4 ;  /* 0x000000040b0b7221 */ /* 0x000fe20000000000 */
[----:B-1----:R-:W-:-:S03]  /*5d90*/  FMUL R32, R15, R14 ;  /* 0x0000000e0f207220 */ /* 0x002fc60000400000 */
[----:B------:R-:W-:Y:S01]  /*5da0*/  FADD R11, R11, R6 ;  /* 0x000000060b0b7221 */ /* 0x000fe20000000000 */
[----:B------:R-:W-:-:S03]  /*5db0*/  MOV R15, 0xffffffff ;  /* 0xffffffff000f7802 */ /* 0x000fc60000000f00 */
        /* <DEDUP_REMOVED lines=15> */
.L_x_23204:
[----:B------:R-:W-:Y:S02]  /*5eb0*/  HFMA2 R12, -RZ, RZ, 0, 4.76837158203125e-07 ;  /* 0x00000008ff0c7431 */ /* 0x000fe400000001ff */
[----:B------:R-:W-:-:S04]  /*5ec0*/  FADD R38, R13, R14 ;  /* 0x0000000e0d267221 */ /* 0x000fc80000000000 */
[----:B------:R-:W-:-:S07]  /*5ed0*/  IMAD.MOV.U32 R13, RZ, RZ, R38 ;  /* 0x000000ffff0d7224 */ /* 0x000fce00078e0026 */
[----:B------:R-:W-:Y:S05]  /*5ee0*/  WARPSYNC.COLLECTIVE R15, `(.L_x_23205) ;  /* 0x000000000f087348 */ /* 0x000fea0003c00000 */
[----:B------:R0:W1:Y:S02]  /*5ef0*/  SHFL.BFLY P6, R14, R13, R12, R11 ;  /* 0x0c00000c0d0e7389 */ /* 0x00006400000c000b */
[----:B01----:R-:W-:Y:S05]  /*5f00*/  ENDCOLLECTIVE ;  /* 0x000000000000791b */ /* 0x003fea0003800000 */
.L_x_23205:
[----:B------:R-:W-:Y:S01]  /*5f10*/  MOV R12, 0x4 ;  /* 0x00000004000c7802 */ /* 0x000fe20000000f00 */
[----:B------:R-:W-:-:S04]  /*5f20*/  FADD R39, R38, R14 ;  /* 0x0000000e26277221 */ /* 0x000fc80000000000 */
[----:B------:R-:W-:-:S07]  /*5f30*/  IMAD.MOV.U32 R13, RZ, RZ, R39 ;  /* 0x000000ffff0d7224 */ /* 0x000fce00078e0027 */
[----:B------:R-:W-:Y:S05]  /*5f40*/  WARPSYNC.COLLECTIVE R15, `(.L_x_23206) ;  /* 0x000000000f087348 */ /* 0x000fea0003c00000 */
[----:B------:R0:W1:Y:S02]  /*5f50*/  SHFL.BFLY P6, R14, R13, R12, R11 ;  /* 0x0c00000c0d0e7389 */ /* 0x00006400000c000b */
[----:B01----:R-:W-:Y:S05]  /*5f60*/  ENDCOLLECTIVE ;  /* 0x000000000000791b */ /* 0x003fea0003800000 */
.L_x_23206:
[----:B------:R-:W-:Y:S02]  /*5f70*/  HFMA2 R12, -RZ, RZ, 0, 1.1920928955078125e-07 ;  /* 0x00000002ff0c7431 */ /* 0x000fe400000001ff */
[----:B------:R-:W-:-:S04]  /*5f80*/  FADD R40, R39, R14 ;  /* 0x0000000e27287221 */ /* 0x000fc80000000000 */
[----:B------:R-:W-:-:S07]  /*5f90*/  IMAD.MOV.U32 R13, RZ, RZ, R40 ;  /* 0x000000ffff0d7224 */ /* 0x000fce00078e0028 */
[----:B------:R-:W-:Y:S05]  /*5fa0*/  WARPSYNC.COLLECTIVE R15, `(.L_x_23207) ;  /* 0x000000000f087348 */ /* 0x000fea0003c00000 */
[----:B------:R0:W1:Y:S02]  /*5fb0*/  SHFL.BFLY P6, R14, R13, R12, R11 ;  /* 0x0c00000c0d0e7389 */ /* 0x00006400000c000b */
[----:B01----:R-:W-:Y:S05]  /*5fc0*/  ENDCOLLECTIVE ;  /* 0x000000000000791b */ /* 0x003fea0003800000 */
.L_x_23207:
[----:B------:R-:W-:Y:S01]  /*5fd0*/  MOV R12, 0x1 ;  /* 0x00000001000c7802 */ /* 0x000fe20000000f00 */
[----:B------:R-:W-:-:S04]  /*5fe0*/  FADD R41, R40, R14 ;  /* 0x0000000e28297221 */ /* 0x000fc80000000000 */
[----:B------:R-:W-:-:S07]  /*5ff0*/  IMAD.MOV.U32 R13, RZ, RZ, R41 ;  /* 0x000000ffff0d7224 */ /* 0x000fce00078e0029 */
[----:B------:R-:W-:Y:S05]  /*6000*/  WARPSYNC.COLLECTIVE R15, `(.L_x_23208) ;  /* 0x000000000f087348 */ /* 0x000fea0003c00000 */
[----:B------:R0:W1:Y:S02]  /*6010*/  SHFL.BFLY P6, R14, R13, R12, R11 ;  /* 0x0c00000c0d0e7389 */ /* 0x00006400000c000b */
[----:B01----:R-:W-:Y:S05]  /*6020*/  ENDCOLLECTIVE ;  /* 0x000000000000791b */ /* 0x003fea0003800000 */
.L_x_23208:
[----:B------:R-:W-:Y:S05]  /*6030*/  BRA `(.L_x_23209) ;  /* 0xffffffe000247947 */ /* 0x000fea000383ffff */
        .weak           $__internal_354_$__cuda_sm3x_div_rn_noftz_f32_slowpath
        .type           $__internal_354_$__cuda_sm3x_div_rn_noftz_f32_slowpath,@function
        .size           $__internal_354_$__cuda_sm3x_div_rn_noftz_f32_slowpath,(.L_x_37731 - $__internal_354_$__cuda_sm3x_div_rn_noftz_f32_slowpath)
$__internal_354_$__cuda_sm3x_div_rn_noftz_f32_slowpath:
        /* <DEDUP_REMOVED lines=34> */
.L_x_23211:
        /* <DEDUP_REMOVED lines=51> */
.L_x_23218:
[----:B------:R-:W-:-:S04]  /*6590*/  LOP3.LUT R11, R11, 0x80000000, RZ, 0xc0, !PT ;  /* 0x800000000b0b7812 */ /* 0x000fc800078ec0ff */
[----:B------:R-:W-:Y:S01]  /*65a0*/  LOP3.LUT R11, R11, 0x7f800000, RZ, 0xfc, !PT ;  /* 0x7f8000000b0b7812 */ /* 0x000fe200078efcff */
[----:B------:R-:W-:Y:S06]  /*65b0*/  BRA `(.L_x_23219) ;  /* 0x0000000000047947 */ /* 0x000fec0003800000 */
.L_x_23217:
[----:B------:R-:W-:-:S07]  /*65c0*/  IMAD R11, R42, 0x800000, R11 ;  /* 0x008000002a0b7824 */ /* 0x000fce00078e020b */
.L_x_23219:
[----:B------:R-:W-:Y:S05]  /*65d0*/  BSYNC.RECONVERGENT B2 ;  /* 0x0000000000027941 */ /* 0x000fea0003800200 */
.L_x_23216:
[----:B------:R-:W-:Y:S05]  /*65e0*/  BRA `(.L_x_23220) ;  /* 0x0000000000207947 */ /* 0x000fea0003800000 */
.L_x_23215:
[----:B------:R-:W-:-:S04]  /*65f0*/  LOP3.LUT R11, R11, 0x80000000, R16, 0x48, !PT ;  /* 0x800000000b0b7812 */ /* 0x000fc800078e4810 */
[----:B------:R-:W-:Y:S01]  /*6600*/  LOP3.LUT R11, R11, 0x7f800000, RZ, 0xfc, !PT ;  /* 0x7f8000000b0b7812 */ /* 0x000fe200078efcff */
[----:B------:R-:W-:Y:S06]  /*6610*/  BRA `(.L_x_23220) ;  /* 0x0000000000147947 */ /* 0x000fec0003800000 */
.L_x_23214:
[----:B------:R-:W-:Y:S01]  /*6620*/  LOP3.LUT R11, R11, 0x80000000, R16, 0x48, !PT ;  /* 0x800000000b0b7812 */ /* 0x000fe200078e4810 */
[----:B------:R-:W-:Y:S06]  /*6630*/  BRA `(.L_x_23220) ;  /* 0x00000000000c7947 */ /* 0x000fec0003800000 */
.L_x_23213:
[----:B------:R-:W0:Y:S01]  /*6640*/  MUFU.RSQ R11, -QNAN ;  /* 0xffc00000000b7908 */ /* 0x000e220000001400 */
[----:B------:R-:W-:Y:S05]  /*6650*/  BRA `(.L_x_23220) ;  /* 0x0000000000047947 */ /* 0x000fea0003800000 */
.L_x_23212:
[----:B------:R-:W-:-:S07]  /*6660*/  FADD.FTZ R11, R16, R11 ;  /* 0x0000000b100b7221 */ /* 0x000fce0000010000 */
.L_x_23220:
[----:B------:R-:W-:Y:S05]  /*6670*/  BSYNC.RECONVERGENT B1 ;  /* 0x0000000000017941 */ /* 0x000fea0003800200 */
.L_x_23210:
[----:B------:R-:W-:-:S04]  /*6680*/  HFMA2 R13, -RZ, RZ, 0, 0 ;  /* 0x00000000ff0d7431 */ /* 0x000fc800000001ff */
[----:B0-----:R-:W-:Y:S05]  /*6690*/  RET.REL.NODEC R12 `(_Z15SoftmaxWarpImplI22BroadcastScaleMaskLoadIffbLm2EiE11DirectStoreIffEfLi1ELi14ELi32ELi1ELb1EL9Algorithm0EEvT_T0_ll) ;  /* 0xffffff980c587950 */ /* 0x001fea0003c3ffff */
.L_x_23221:
        /* <DEDUP_REMOVED lines=14> */
.L_x_37731:


//--------------------- .text._Z15SoftmaxWarpImplI22BroadcastScaleMaskLoadIffbLm2EiE11DirectStoreIffEfLi1ELi14ELi32ELi1ELb0EL9Algorithm0EEvT_T0_ll --------------------------
	.section	.text._Z15SoftmaxWarpImplI22BroadcastScaleMaskLoadIffbLm2EiE11DirectStoreIffEfLi1ELi14ELi32ELi1ELb0EL9Algorithm0EEvT_T0_ll,"ax",@progbits
	.align	128
        .global         _Z15SoftmaxWarpImplI22BroadcastScaleMaskLoadIffbLm2EiE11DirectStoreIffEfLi1ELi14ELi32ELi1ELb0EL9Algorithm0EEvT_T0_ll
        .type           _Z15SoftmaxWarpImplI22BroadcastScaleMaskLoadIffbLm2EiE11DirectStoreIffEfLi1ELi14ELi32ELi1ELb0EL9Algorithm0EEvT_T0_ll,@function
        .size           _Z15SoftmaxWarpImplI22BroadcastScaleMaskLoadIffbLm2EiE11DirectStoreIffEfLi1ELi14ELi32ELi1ELb0EL9Algorithm0EEvT_T0_ll,(.L_x_37732 - _Z15SoftmaxWarpImplI22BroadcastScaleMaskLoadIffbLm2EiE11DirectStoreIffEfLi1ELi14ELi32ELi1ELb0EL9Algorithm0EEvT_T0_ll)
        .other          _Z15SoftmaxWarpImplI22BroadcastScaleMaskLoadIffbLm2EiE11DirectStoreIffEfLi1ELi14ELi32ELi1ELb0EL9Algorithm0EEvT_T0_ll,@"STO_CUDA_ENTRY STV_DEFAULT"
_Z15SoftmaxWarpImplI22BroadcastScaleMaskLoadIffbLm2EiE11DirectStoreIffEfLi1ELi14ELi32ELi1ELb0EL9Algorithm0EEvT_T0_ll:
.text._Z15SoftmaxWarpImplI22BroadcastScaleMaskLoadIffbLm2EiE11DirectStoreIffEfLi1ELi14ELi32ELi1ELb0EL9Algorithm0EEvT_T0_ll:
        /* <DEDUP_REMOVED lines=27> */
.L_x_23222:
        /* <DEDUP_REMOVED lines=14> */
.L_x_23253:
[----:B--2---:R-:W-:Y:S01]  /*0290*/  IABS R0, UR49 ;  /* 0x0000003100007c13 */ /* 0x004fe20008000000 */
[----:B0-----:R-:W-:Y:S01]  /*02a0*/  IMAD R7, R23, UR48, R24 ;  /* 0x0000003017077c24 */ /* 0x001fe2000f8e0218 */
[----:B------:R-:W-:Y:S01]  /*02b0*/  UMOV UR4, URZ ;  /* 0x000000ff00047c82 */ /* 0x000fe20008000000 */
[----:B------:R-:W0:Y:S01]  /*02c0*/  LDC.64 R10, c[0x0][0x398] ;  /* 0x0000e600ff0a7b82 */ /* 0x000e220000000a00 */
[----:B------:R-:W-:Y:S02]  /*02d0*/  R2UR UR7, R0 ;  /* 0x00000000000772ca */ /* 0x000fe400000e0000 */
[----:B------:R-:W-:Y:S02]  /*02e0*/  IADD3 R4, PT, PT, R7, 0x20, RZ ;  /* 0x0000002007047810 */ /* 0x000fe40007ffe0ff */
[----:B------:R-:W-:Y:S02]  /*02f0*/  IABS R3, R7 ;  /* 0x0000000700037213 */ /* 0x000fe40000000000 */
[----:B------:R-:W-:Y:S01]  /*0300*/  IABS R5, R4 ;  /* 0x0000000400057213 */ /* 0x000fe20000000000 */
[----:B------:R-:W2:Y:S01]  /*0310*/  LDC.64 R14, c[0x0][0x390] ;  /* 0x0000e400ff0e7b82 */ /* 0x000ea20000000a00 */
[----:B------:R-:W-:-:S02]  /*0320*/  LOP3.LUT R9, R4, UR49, RZ, 0x3c, !PT ;  /* 0x0000003104097c12 */ /* 0x000fc4000f8e3cff */
[----:B------:R-:W-:Y:S02]  /*0330*/  SHF.R.S64 R18, RZ, 0x1e, R7 ;  /* 0x0000001eff127819 */ /* 0x000fe40000001007 */
[----:B------:R-:W-:Y:S01]  /*0340*/  ISETP.GE.AND P4, PT, R9, RZ, PT ;  /* 0x000000ff0900720c */ /* 0x000fe20003f86270 */
[----:B------:R-:W3:Y:S01]  /*0350*/  I2F.RP R0, UR7 ;  /* 0x0000000700007d06 */ /* 0x000ee20008209400 */
[----:B------:R-:W-:Y:S02]  /*0360*/  SHF.R.S64 R28, RZ, 0x1e, R4 ;  /* 0x0000001eff1c7819 */ /* 0x000fe40000001004 */
[C---:B-1----:R-:W-:Y:S02]  /*0370*/  R2UR UR10, R20.reuse ;  /* 0x00000000140a72ca */ /* 0x042fe400000e0000 */
        /* <DEDUP_REMOVED lines=8> */
[----:B------:R-:W-:-:S02]  /*0400*/  R2UR UR16, R20 ;  /* 0x00000000141072ca */ /* 0x000fc400000e0000 */
        /* <DEDUP_REMOVED lines=8> */
[----:B------:R-:W-:-:S04]  /*0490*/  IMAD.HI.U32 R8, R5, UR5, RZ ;  /* 0x0000000505087c27 */ /* 0x000fc8000f8e00ff */
[----:B------:R-:W-:Y:S01]  /*04a0*/  IMAD.MOV R0, RZ, RZ, -R2 ;  /* 0x000000ffff007224 */ /* 0x000fe200078e0a02 */
[----:B------:R-:W-:-:S03]  /*04b0*/  IADD3 R6, PT, PT, -R8, RZ, RZ ;  /* 0x000000ff08067210 */ /* 0x000fc60007ffe1ff */
[----:B------:R-:W-:Y:S02]  /*04c0*/  IMAD R3, R0, UR7, R3 ;  /* 0x0000000700037c24 */ /* 0x000fe4000f8e0203 */
[----:B------:R-:W-:Y:S01]  /*04d0*/  IMAD R5, R6, UR7, R5 ;  /* 0x0000000706057c24 */ /* 0x000fe2000f8e0205 */
[C---:B------:R-:W-:Y:S01]  /*04e0*/  LOP3.LUT R6, R7.reuse, UR49, RZ, 0x3c, !PT ;  /* 0x0000003107067c12 */ /* 0x040fe2000f8e3cff */
[----:B------:R-:W-:Y:S01]  /*04f0*/  VIADD R0, R7, 0x40 ;  /* 0x0000004007007836 */ /* 0x000fe20000000000 */
[----:B------:R-:W-:Y:S02]  /*0500*/  ISETP.LT.U32.AND P1, PT, R3, UR7, PT ;  /* 0x0000000703007c0c */ /* 0x000fe4000bf21070 */
[----:B------:R-:W-:Y:S02]  /*0510*/  ISETP.LT.U32.AND P2, PT, R5, UR7, PT ;  /* 0x0000000705007c0c */ /* 0x000fe4000bf41070 */
[----:B------:R-:W-:Y:S02]  /*0520*/  IABS R12, R0 ;  /* 0x00000000000c7213 */ /* 0x000fe40000000000 */
[----:B------:R-:W-:-:S02]  /*0530*/  ISETP.GE.AND P5, PT, R6, RZ, PT ;  /* 0x000000ff0600720c */ /* 0x000fc40003fa6270 */
[----:B------:R-:W-:Y:S02]  /*0540*/  LOP3.LUT R6, RZ, UR49, RZ, 0x33, !PT ;  /* 0x00000031ff067c12 */ /* 0x000fe4000f8e33ff */
[----:B------:R-:W-:-:S03]  /*0550*/  SHF.R.S64 R30, RZ, 0x1e, R0 ;  /* 0x0000001eff1e7819 */ /* 0x000fc60000001000 */
[----:B------:R-:W-:Y:S01]  /*0560*/  @!P1 IADD3 R3, PT, PT, R3, -UR7, RZ ;  /* 0x8000000703039c10 */ /* 0x000fe2000fffe0ff */
[----:B------:R-:W-:Y:S01]  /*0570*/  @!P1 VIADD R2, R2, 0x1 ;  /* 0x0000000102029836 */ /* 0x000fe20000000000 */
[----:B------:R-:W-:Y:S01]  /*0580*/  ISETP.NE.AND P1, PT, RZ, UR49, PT ;  /* 0x00000031ff007c0c */ /* 0x000fe2000bf25270 */
[----:B------:R-:W-:Y:S01]  /*0590*/  @!P2 VIADD R5, R5, -UR7 ;  /* 0x800000070505ac36 */ /* 0x000fe20008000000 */
[----:B------:R-:W-:Y:S01]  /*05a0*/  ISETP.GE.U32.AND P0, PT, R3, UR7, PT ;  /* 0x0000000703007c0c */ /* 0x000fe2000bf06070 */
[----:B------:R-:W-:-:S03]  /*05b0*/  IMAD.HI.U32 R3, R12, UR5, RZ ;  /* 0x000000050c037c27 */ /* 0x000fc6000f8e00ff */
[----:B------:R-:W-:Y:S01]  /*05c0*/  ISETP.GE.U32.AND P3, PT, R5, UR7, PT ;  /* 0x0000000705007c0c */ /* 0x000fe2000bf66070 */
[----:B------:R-:W-:Y:S01]  /*05d0*/  @!P2 VIADD R8, R8, 0x1 ;  /* 0x000000010808a836 */ /* 0x000fe20000000000 */
[----:B------:R-:W-:Y:S02]  /*05e0*/  IADD3 R5, PT, PT, -R3, RZ, RZ ;  /* 0x000000ff03057210 */ /* 0x000fe40007ffe1ff */
[----:B0-----:R-:W-:-:S03]  /*05f0*/  ISETP.NE.U32.AND P2, PT, R10, 0x1, PT ;  /* 0x000000010a00780c */ /* 0x001fc60003f45070 */
[----:B------:R-:W-:Y:S01]  /*0600*/  IMAD R12, R5, UR7, R12 ;  /* 0x00000007050c7c24 */ /* 0x000fe2000f8e020c */
[----:B------:R-:W-:Y:S02]  /*0610*/  ISETP.NE.AND.EX P2, PT, R11, RZ, PT, P2 ;  /* 0x000000ff0b00720c */ /* 0x000fe40003f45320 */
[----:B------:R-:W-:Y:S02]  /*0620*/  @P0 IADD3 R2, PT, PT, R2, 0x1, RZ ;  /* 0x0000000102020810 */ /* 0x000fe40007ffe0ff */
[----:B--2---:R-:W-:Y:S02]  /*0630*/  ISETP.NE.U32.AND P0, PT, R14, 0x1, PT ;  /* 0x000000010e00780c */ /* 0x004fe40003f05070 */
[----:B------:R-:W-:Y:S01]  /*0640*/  MOV R5, R2 ;  /* 0x0000000200057202 */ /* 0x000fe20000000f00 */
[----:B------:R-:W-:Y:S01]  /*0650*/  VIADD R2, R7, 0x60 ;  /* 0x0000006007027836 */ /* 0x000fe20000000000 */
[----:B------:R-:W-:Y:S02]  /*0660*/  @P3 IADD3 R8, PT, PT, R8, 0x1, RZ ;  /* 0x0000000108083810 */ /* 0x000fe40007ffe0ff */
[----:B------:R-:W-:Y:S01]  /*0670*/  ISETP.LT.U32.AND P3, PT, R12, UR7, PT ;  /* 0x000000070c007c0c */ /* 0x000fe2000bf61070 */
[----:B------:R-:W-:Y:S01]  /*0680*/  @!P5 IMAD.MOV R5, RZ, RZ, -R5 ;  /* 0x000000ffff05d224 */ /* 0x000fe200078e0a05 */
[----:B------:R-:W-:-:S02]  /*0690*/  @!P4 IADD3 R8, PT, PT, -R8, RZ, RZ ;  /* 0x000000ff0808c210 */ /* 0x000fc40007ffe1ff */
[----:B------:R-:W-:Y:S02]  /*06a0*/  ISETP.NE.AND.EX P0, PT, R15, RZ, PT, P0 ;  /* 0x000000ff0f00720c */ /* 0x000fe40003f05300 */
[C---:B------:R-:W-:Y:S02]  /*06b0*/  SEL R9, R6.reuse, R8, !P1 ;  /* 0x0000000806097207 */ /* 0x040fe40004800000 */
[----:B------:R-:W-:Y:S02]  /*06c0*/  SEL R5, R6, R5, !P1 ;  /* 0x0000000506057207 */ /* 0x000fe40004800000 */
[C---:B------:R-:W-:Y:S02]  /*06d0*/  IADD3 R11, PT, PT, -R9.reuse, RZ, RZ ;  /* 0x000000ff090b7210 */ /* 0x040fe40007ffe1ff */
[----:B------:R-:W-:Y:S01]  /*06e0*/  SEL R9, R9, RZ, P0 ;  /* 0x000000ff09097207 */ /* 0x000fe20000000000 */
[----:B------:R-:W-:Y:S01]  /*06f0*/  IMAD.MOV R14, RZ, RZ, -R5 ;  /* 0x000000ffff0e7224 */ /* 0x000fe200078e0a05 */
[----:B------:R-:W-:Y:S01]  /*0700*/  @!P3 IADD3 R12, PT, PT, R12, -UR7, RZ ;  /* 0x800000070c0cbc10 */ /* 0x000fe2000fffe0ff */
[----:B------:R-:W-:Y:S01]  /*0710*/  IMAD R11, R11, UR49, R4 ;  /* 0x000000310b0b7c24 */ /* 0x000fe2000f8e0204 */
[----:B------:R-:W-:Y:S01]  /*0720*/  IABS R13, R2 ;  /* 0x00000002000d7213 */ /* 0x000fe20000000000 */
[----:B------:R-:W-:Y:S01]  /*0730*/  IMAD R8, R14, UR49, R7 ;  /* 0x000000310e087c24 */ /* 0x000fe2000f8e0207 */
[----:B------:R-:W-:Y:S01]  /*0740*/  SEL R5, R5, RZ, P0 ;  /* 0x000000ff05057207 */ /* 0x000fe20000000000 */
[----:B------:R-:W-:Y:S01]  /*0750*/  @!P3 VIADD R3, R3, 0x1 ;  /* 0x000000010303b836 */ /* 0x000fe20000000000 */
[----:B------:R-:W-:Y:S01]  /*0760*/  ISETP.GE.U32.AND P6, PT, R12, UR7, PT ;  /* 0x000000070c007c0c */ /* 0x000fe2000bfc6070 */
[----:B------:R-:W-:Y:S01]  /*0770*/  IMAD R12, R9, UR44, RZ ;  /* 0x0000002c090c7c24 */ /* 0x000fe2000f8e02ff */
[----:B------:R-:W-:Y:S01]  /*0780*/  SEL R11, R11, RZ, P2 ;  /* 0x000000ff0b0b7207 */ /* 0x000fe20001000000 */
[----:B------:R-:W-:Y:S01]  /*0790*/  IMAD.HI.U32 R10, R13, UR5, RZ ;  /* 0x000000050d0a7c27 */ /* 0x000fe2000f8e00ff */
[----:B------:R-:W-:-:S02]  /*07a0*/  SEL R8, R8, RZ, P2 ;  /* 0x000000ff08087207 */ /* 0x000fc40001000000 */
[----:B------:R-:W-:Y:S01]  /*07b0*/  IADD3 R18, P5, PT, R18, UR36, RZ ;  /* 0x0000002412127c10 */ /* 0x000fe2000ffbe0ff */
[----:B------:R-:W-:Y:S01]  /*07c0*/  IMAD R5, R5, UR44, RZ ;  /* 0x0000002c05057c24 */ /* 0x000fe2000f8e02ff */
[----:B------:R-:W-:Y:S01]  /*07d0*/  IADD3 R30, P3, PT, R30, UR36, RZ ;  /* 0x000000241e1e7c10 */ /* 0x000fe2000ff7e0ff */
[----:B------:R-:W-:Y:S01]  /*07e0*/  IMAD R11, R11, UR45, R12 ;  /* 0x0000002d0b0b7c24 */ /* 0x000fe2000f8e020c */
[----:B------:R-:W-:Y:S01]  /*07f0*/  LEA.HI.X.SX32 R19, R7, UR37, 0x2, P5 ;  /* 0x0000002507137c11 */ /* 0x000fe2000a8f16ff */
[----:B------:R-:W-:Y:S01]  /*0800*/  IMAD.MOV R14, RZ, RZ, -R10 ;  /* 0x000000ffff0e7224 */ /* 0x000fe200078e0a0a */
[----:B------:R-:W-:Y:S01]  /*0810*/  LEA.HI.X.SX32 R31, R0, UR37, 0x2, P3 ;  /* 0x00000025001f7c11 */ /* 0x000fe200098f16ff */
[----:B------:R-:W-:Y:S01]  /*0820*/  IMAD R5, R8, UR45, R5 ;  /* 0x0000002d08057c24 */ /* 0x000fe2000f8e0205 */
[----:B------:R-:W-:Y:S01]  /*0830*/  IADD3 R12, P5, PT, R11, UR38, RZ ;  /* 0x000000260b0c7c10 */ /* 0x000fe2000ffbe0ff */
[----:B------:R-:W-:Y:S01]  /*0840*/  IMAD R14, R14, UR7, R13 ;  /* 0x000000070e0e7c24 */ /* 0x000fe2000f8e020d */
[----:B------:R-:W-:Y:S01]  /*0850*/  @P6 IADD3 R3, PT, PT, R3, 0x1, RZ ;  /* 0x0000000103036810 */ /* 0x000fe20007ffe0ff */
[----:B------:R-:W2:Y:S01]  /*0860*/  LDG.E R16, desc[UR8][R18.64] ;  /* 0x0000000812107981 */ /* 0x000ea2000c1e1900 */
[----:B------:R-:W-:-:S02]  /*0870*/  IADD3 R8, P4, PT, R5, UR38, RZ ;  /* 0x0000002605087c10 */ /* 0x000fc4000ff9e0ff */
[----:B------:R-:W-:Y:S02]  /*0880*/  LEA.HI.X.SX32 R13, R11, UR39, 0x1, P5 ;  /* 0x000000270b0d7c11 */ /* 0x000fe4000a8f0eff */
[----:B------:R-:W-:Y:S02]  /*0890*/  LEA.HI.X.SX32 R9, R5, UR39, 0x1, P4 ;  /* 0x0000002705097c11 */ /* 0x000fe4000a0f0eff */
[----:B------:R-:W-:Y:S02]  /*08a0*/  ISETP.LT.U32.AND P5, PT, R14, UR7, PT ;  /* 0x000000070e007c0c */ /* 0x000fe4000bfa1070 */
[----:B------:R-:W-:Y:S02]  /*08b0*/  IADD3 R28, P4, PT, R28, UR36, RZ ;  /* 0x000000241c1c7c10 */ /* 0x000fe4000ff9e0ff */
[----:B------:R-:W-:Y:S02]  /*08c0*/  LOP3.LUT R5, R0, UR49, RZ, 0x3c, !PT ;  /* 0x0000003100057c12 */ /* 0x000fe4000f8e3cff */
[----:B------:R-:W-:-:S02]  /*08d0*/  LEA.HI.X.SX32 R29, R4, UR37, 0x2, P4 ;  /* 0x00000025041d7c11 */ /* 0x000fc4000a0f16ff */
[----:B------:R-:W-:Y:S02]  /*08e0*/  LOP3.LUT R4, R2, UR49, RZ, 0x3c, !PT ;  /* 0x0000003102047c12 */ /* 0x000fe4000f8e3cff */
[----:B------:R-:W-:Y:S01]  /*08f0*/  ISETP.GE.AND P4, PT, R5, RZ, PT ;  /* 0x000000ff0500720c */ /* 0x000fe20003f86270 */
[----:B------:R-:W3:Y:S01]  /*0900*/  LDG.E R15, desc[UR12][R28.64] ;  /* 0x0000000c1c0f7981 */ /* 0x000ee2000c1e1900 */
[----:B------:R-:W-:Y:S01]  /*0910*/  ISETP.GE.AND P6, PT, R4, RZ, PT ;  /* 0x000000ff0400720c */ /* 0x000fe20003fc6270 */
[----:B------:R-:W-:Y:S02]  /*0920*/  @!P5 VIADD R14, R14, -UR7 ;  /* 0x800000070e0edc36 */ /* 0x000fe40008000000 */
[----:B------:R0:W4:Y:S03]  /*0930*/  LDG.E.U8 R4, desc[UR10][R8.64] ;  /* 0x0000000a08047981 */ /* 0x000126000c1e1100 */
[----:B------:R-:W-:Y:S01]  /*0940*/  ISETP.GE.U32.AND P3, PT, R14, UR7, PT ;  /* 0x000000070e007c0c */ /* 0x000fe2000bf66070 */
[----:B------:R-:W5:Y:S01]  /*0950*/  LDG.E.U8 R5, desc[UR14][R12.64] ;  /* 0x0000000e0c057981 */ /* 0x000f62000c1e1100 */
[----:B------:R-:W-:Y:S01]  /*0960*/  @!P5 VIADD R10, R10, 0x1 ;  /* 0x000000010a0ad836 */ /* 0x000fe20000000000 */
[----:B------:R-:W-:-:S02]  /*0970*/  IADD3 R17, PT, PT, R7, 0x80, RZ ;  /* 0x0000008007117810 */ /* 0x000fc40007ffe0ff */
[----:B------:R-:W-:Y:S01]  /*0980*/  SHF.R.S64 R26, RZ, 0x1e, R2 ;  /* 0x0000001eff1a7819 */ /* 0x000fe20000001002 */
[----:B------:R1:W3:Y:S01]  /*0990*/  LDG.E R14, desc[UR16][R30.64] ;  /* 0x000000101e0e7981 */ /* 0x0002e2000c1e1900 */
[----:B0-----:R-:W-:-:S05]  /*09a0*/  MOV R9, R3 ;  /* 0x0000000300097202 */ /* 0x001fca0000000f00 */
[----:B------:R-:W-:Y:S01]  /*09b0*/  @!P4 IMAD.MOV R9, RZ, RZ, -R9 ;  /* 0x000000ffff09c224 */ /* 0x000fe200078e0a09 */
[----:B------:R-:W-:-:S04]  /*09c0*/  @P3 IADD3 R10, PT, PT, R10, 0x1, RZ ;  /* 0x000000010a0a3810 */ /* 0x000fc80007ffe0ff */
[----:B------:R-:W-:Y:S02]  /*09d0*/  SEL R9, R6, R9, !P1 ;  /* 0x0000000906097207 */ /* 0x000fe40004800000 */
[----:B------:R-:W-:Y:S02]  /*09e0*/  @!P6 IADD3 R10, PT, PT, -R10, RZ, RZ ;  /* 0x000000ff0a0ae210 */ /* 0x000fe40007ffe1ff */
[----:B------:R-:W-:Y:S02]  /*09f0*/  IADD3 R29, PT, PT, -R9, RZ, RZ ;  /* 0x000000ff091d7210 */ /* 0x000fe40007ffe1ff */
[----:B------:R-:W-:Y:S02]  /*0a00*/  SEL R8, R6, R10, !P1 ;  /* 0x0000000a06087207 */ /* 0x000fe40004800000 */
[----:B------:R-:W-:Y:S02]  /*0a10*/  SHF.R.S64 R11, RZ, 0x1e, R17 ;  /* 0x0000001eff0b7819 */ /* 0x000fe40000001011 */
[----:B------:R-:W-:Y:S01]  /*0a20*/  IABS R19, R17 ;  /* 0x0000001100137213 */ /* 0x000fe20000000000 */
[----:B------:R-:W-:Y:S01]  /*0a30*/  IMAD R0, R29, UR49, R0 ;  /* 0x000000311d007c24 */ /* 0x000fe2000f8e0200 */
[----:B------:R-:W-:Y:S01]  /*0a40*/  IADD3 R26, P5, PT, R26, UR36, RZ ;  /* 0x000000241a1a7c10 */ /* 0x000fe2000ffbe0ff */
[----:B-1----:R-:W-:Y:S01]  /*0a50*/  IMAD.MOV R31, RZ, RZ, -R8 ;  /* 0x000000ffff1f7224 */ /* 0x002fe200078e0a08 */
[----:B------:R-:W-:Y:S01]  /*0a60*/  IADD3 R18, P3, PT, R11, UR36, RZ ;  /* 0x000000240b127c10 */ /* 0x000fe2000ff7e0ff */
[----:B------:R-:W-:Y:S01]  /*0a70*/  IMAD.MOV.U32 R11, RZ, RZ, R19 ;  /* 0x000000ffff0b7224 */ /* 0x000fe200078e0013 */
[----:B------:R-:W-:-:S02]  /*0a80*/  SEL R9, R9, RZ, P0 ;  /* 0x000000ff09097207 */ /* 0x000fc40000000000 */
[----:B------:R-:W-:Y:S01]  /*0a90*/  LEA.HI.X.SX32 R27, R2, UR37, 0x2, P5 ;  /* 0x00000025021b7c11 */ /* 0x000fe2000a8f16ff */
[----:B------:R-:W-:Y:S01]  /*0aa0*/  IMAD R2, R31, UR49, R2 ;  /* 0x000000311f027c24 */ /* 0x000fe2000f8e0202 */
[----:B------:R-:W-:Y:S01]  /*0ab0*/  SEL R0, R0, RZ, P2 ;  /* 0x000000ff00007207 */ /* 0x000fe20001000000 */
[----:B------:R-:W-:Y:S01]  /*0ac0*/  IMAD.HI.U32 R3, R11, UR5, RZ ;  /* 0x000000050b037c27 */ /* 0x000fe2000f8e00ff */
[----:B------:R-:W-:Y:S01]  /*0ad0*/  IADD3 R10, PT, PT, R7, 0xa0, RZ ;  /* 0x000000a0070a7810 */ /* 0x000fe20007ffe0ff */
[----:B------:R-:W3:Y:S01]  /*0ae0*/  LDG.E R13, desc[UR8][R26.64] ;  /* 0x000000081a0d7981 */ /* 0x000ee2000c1e1900 */
[----:B------:R-:W-:Y:S01]  /*0af0*/  SEL R8, R8, RZ, P0 ;  /* 0x000000ff08087207 */ /* 0x000fe20000000000 */
[----:B------:R-:W-:Y:S01]  /*0b00*/  IMAD R9, R9, UR44, RZ ;  /* 0x0000002c09097c24 */ /* 0x000fe2000f8e02ff */
[----:B------:R-:W-:Y:S01]  /*0b10*/  IABS R30, R10 ;  /* 0x0000000a001e7213 */ /* 0x000fe20000000000 */
[----:B------:R-:W-:Y:S01]  /*0b20*/  IMAD.MOV R28, RZ, RZ, -R3 ;  /* 0x000000ffff1c7224 */ /* 0x000fe200078e0a03 */
[----:B------:R-:W-:Y:S01]  /*0b30*/  SEL R2, R2, RZ, P2 ;  /* 0x000000ff02027207 */ /* 0x000fe20001000000 */
[----:B------:R-:W-:-:S02]  /*0b40*/  IMAD R0, R0, UR45, R9 ;  /* 0x0000002d00007c24 */ /* 0x000fc4000f8e0209 */
[----:B------:R-:W-:Y:S01]  /*0b50*/  IMAD R9, R8, UR44, RZ ;  /* 0x0000002c08097c24 */ /* 0x000fe2000f8e02ff */
[----:B------:R-:W-:Y:S01]  /*0b60*/  LEA.HI.X.SX32 R19, R17, UR37, 0x2, P3 ;  /* 0x0000002511137c11 */ /* 0x000fe200098f16ff */
[----:B------:R-:W-:Y:S02]  /*0b70*/  IMAD R11, R28, UR7, R11 ;  /* 0x000000071c0b7c24 */ /* 0x000fe4000f8e020b */
[----:B------:R-:W-:Y:S01]  /*0b80*/  IMAD.HI.U32 R28, R30, UR5, RZ ;  /* 0x000000051e1c7c27 */ /* 0x000fe2000f8e00ff */
[----:B------:R-:W-:Y:S01]  /*0b90*/  IADD3 R8, P4, PT, R0, UR38, RZ ;  /* 0x0000002600087c10 */ /* 0x000fe2000ff9e0ff */
[----:B------:R0:W3:Y:S02]  /*0ba0*/  LDG.E R12, desc[UR10][R18.64] ;  /* 0x0000000a120c7981 */ /* 0x0000e4000c1e1900 */
[----:B------:R-:W-:Y:S01]  /*0bb0*/  IMAD R2, R2, UR45, R9 ;  /* 0x0000002d02027c24 */ /* 0x000fe2000f8e0209 */
[----:B------:R-:W-:-:S06]  /*0bc0*/  LEA.HI.X.SX32 R9, R0, UR39, 0x1, P4 ;  /* 0x0000002700097c11 */ /* 0x000fcc000a0f0eff */
[----:B------:R-:W2:Y:S01]  /*0bd0*/  LDG.E.U8 R9, desc[UR8][R8.64] ;  /* 0x0000000808097981 */ /* 0x000ea2000c1e1100 */
[----:B0-----:R-:W-:Y:S01]  /*0be0*/  IMAD.MOV R19, RZ, RZ, -R28 ;  /* 0x000000ffff137224 */ /* 0x001fe200078e0a1c */
[----:B------:R-:W-:-:S03]  /*0bf0*/  IADD3 R18, P5, PT, R2, UR38, RZ ;  /* 0x0000002602127c10 */ /* 0x000fc6000ffbe0ff */
[----:B------:R-:W-:Y:S01]  /*0c00*/  IMAD R30, R19, UR7, R30 ;  /* 0x00000007131e7c24 */ /* 0x000fe2000f8e021e */
[----:B------:R-:W-:-:S05]  /*0c10*/  LEA.HI.X.SX32 R19, R2, UR39, 0x1, P5 ;  /* 0x0000002702137c11 */ /* 0x000fca000a8f0eff */
[----:B------:R0:W3:Y:S01]  /*0c20*/  LDG.E.U8 R8, desc[UR8][R18.64] ;  /* 0x0000000812087981 */ /* 0x0000e2000c1e1100 */
[----:B------:R-:W-:Y:S02]  /*0c30*/  ISETP.LT.U32.AND P3, PT, R11, UR7, PT ;  /* 0x000000070b007c0c */ /* 0x000fe4000bf61070 */
[----:B------:R-:W-:-:S11]  /*0c40*/  LOP3.LUT R0, R17, UR49, RZ, 0x3c, !PT ;  /* 0x0000003111007c12 */ /* 0x000fd6000f8e3cff */
[----:B------:R-:W-:-:S04]  /*0c50*/  @!P3 IADD3 R11, PT, PT, R11, -UR7, RZ ;  /* 0x800000070b0bbc10 */ /* 0x000fc8000fffe0ff */
[----:B------:R-:W-:Y:S01]  /*0c60*/  ISETP.GE.U32.AND P4, PT, R11, UR7, PT ;  /* 0x000000070b007c0c */ /* 0x000fe2000bf86070 */
[----:B------:R-:W-:Y:S01]  /*0c70*/  @!P3 VIADD R3, R3, 0x1 ;  /* 0x000000010303b836 */ /* 0x000fe20000000000 */
[----:B------:R-:W-:Y:S02]  /*0c80*/  ISETP.GE.AND P3, PT, R0, RZ, PT ;  /* 0x000000ff0000720c */ /* 0x000fe40003f66270 */
[----:B------:R-:W-:-:S09]  /*0c90*/  IADD3 R29, PT, PT, R7, 0xc0, RZ ;  /* 0x000000c0071d7810 */ /* 0x000fd20007ffe0ff */
[----:B------:R-:W-:Y:S02]  /*0ca0*/  @P4 IADD3 R3, PT, PT, R3, 0x1, RZ ;  /* 0x0000000103034810 */ /* 0x000fe40007ffe0ff */
[----:B------:R-:W-:-:S03]  /*0cb0*/  IABS R2, R29 ;  /* 0x0000001d00027213 */ /* 0x000fc60000000000 */
[----:B------:R-:W-:Y:S01]  /*0cc0*/  @!P3 IMAD.MOV R3, RZ, RZ, -R3 ;  /* 0x000000ffff03b224 */ /* 0x000fe200078e0a03 */
[----:B------:R-:W-:Y:S01]  /*0cd0*/  LOP3.LUT R0, R10, UR49, RZ, 0x3c, !PT ;  /* 0x000000310a007c12 */ /* 0x000fe2000f8e3cff */
[----:B0-----:R-:W-:-:S03]  /*0ce0*/  IMAD.HI.U32 R19, R2, UR5, RZ ;  /* 0x0000000502137c27 */ /* 0x001fc6000f8e00ff */
[----:B------:R-:W-:Y:S02]  /*0cf0*/  SEL R18, R6, R3, !P1 ;  /* 0x0000000306127207 */ /* 0x000fe40004800000 */
[----:B------:R-:W-:Y:S02]  /*0d00*/  ISETP.GE.AND P4, PT, R0, RZ, PT ;  /* 0x000000ff0000720c */ /* 0x000fe40003f86270 */
[----:B------:R-:W-:Y:S01]  /*0d10*/  IADD3 R0, PT, PT, -R18, RZ, RZ ;  /* 0x000000ff12007210 */ /* 0x000fe20007ffe1ff */
[----:B------:R-:W-:Y:S01]  /*0d20*/  IMAD.MOV R3, RZ, RZ, -R19 ;  /* 0x000000ffff037224 */ /* 0x000fe200078e0a13 */
[----:B------:R-:W-:-:S03]  /*0d30*/  ISETP.LT.U32.AND P6, PT, R30, UR7, PT ;  /* 0x000000071e007c0c */ /* 0x000fc6000bfc1070 */
[----:B------:R-:W-:Y:S02]  /*0d40*/  IMAD R17, R0, UR49, R17 ;  /* 0x0000003100117c24 */ /* 0x000fe4000f8e0211 */
[----:B------:R-:W-:Y:S01]  /*0d50*/  IMAD R0, R3, UR7, R2 ;  /* 0x0000000703007c24 */ /* 0x000fe2000f8e0202 */
[----:B------:R-:W-:-:S04]  /*0d60*/  SHF.R.S64 R26, RZ, 0x1e, R10 ;  /* 0x0000001eff1a7819 */ /* 0x000fc8000000100a */
[----:B------:R-:W-:Y:S02]  /*0d70*/  ISETP.LT.U32.AND P3, PT, R0, UR7, PT ;  /* 0x0000000700007c0c */ /* 0x000fe4000bf61070 */
[----:B------:R-:W-:Y:S01]  /*0d80*/  IADD3 R26, P5, PT, R26, UR36, RZ ;  /* 0x000000241a1a7c10 */ /* 0x000fe2000ffbe0ff */
[----:B------:R-:W-:-:S03]  /*0d90*/  @!P6 VIADD R30, R30, -UR7 ;  /* 0x800000071e1eec36 */ /* 0x000fc60008000000 */
[----:B------:R-:W-:Y:S02]  /*0da0*/  LEA.HI.X.SX32 R27, R10, UR37, 0x2, P5 ;  /* 0x000000250a1b7c11 */ /* 0x000fe4000a8f16ff */
[----:B------:R-:W-:Y:S01]  /*0db0*/  ISETP.GE.U32.AND P5, PT, R30, UR7, PT ;  /* 0x000000071e007c0c */ /* 0x000fe2000bfa6070 */
[----:B------:R-:W-:Y:S01]  /*0dc0*/  @!P6 VIADD R28, R28, 0x1 ;  /* 0x000000011c1ce836 */ /* 0x000fe20000000000 */
[----:B------:R-:W-:Y:S01]  /*0dd0*/  SHF.R.S64 R2, RZ, 0x1e, R29 ;  /* 0x0000001eff027819 */ /* 0x000fe2000000101d */
[----:B------:R-:W3:Y:S02]  /*0de0*/  LDG.E R11, desc[UR10][R26.64] ;  /* 0x0000000a1a0b7981 */ /* 0x000ee4000c1e1900 */
[----:B------:R-:W-:-:S04]  /*0df0*/  @!P3 IADD3 R0, PT, PT, R0, -UR7, RZ ;  /* 0x800000070000bc10 */ /* 0x000fc8000fffe0ff */
[----:B------:R-:W-:Y:S02]  /*0e00*/  ISETP.GE.U32.AND P1, PT, R0, UR7, PT ;  /* 0x0000000700007c0c */ /* 0x000fe4000bf26070 */
[----:B------:R-:W-:Y:S01]  /*0e10*/  LOP3.LUT R0, R29, UR49, RZ, 0x3c, !PT ;  /* 0x000000311d007c12 */ /* 0x000fe2000f8e3cff */
[----:B------:R-:W-:Y:S01]  /*0e20*/  @!P3 VIADD R19, R19, 0x1 ;  /* 0x000000011313b836 */ /* 0x000fe20000000000 */
[----:B------:R-:W-:Y:S02]  /*0e30*/  @P5 IADD3 R28, PT, PT, R28, 0x1, RZ ;  /* 0x000000011c1c5810 */ /* 0x000fe40007ffe0ff */
[----:B------:R-:W-:Y:S02]  /*0e40*/  ISETP.GE.AND P6, PT, R0, RZ, PT ;  /* 0x000000ff0000720c */ /* 0x000fe40003fc6270 */
[----:B------:R-:W-:Y:S01]  /*0e50*/  IADD3 R2, P5, PT, R2, UR36, RZ ;  /* 0x0000002402027c10 */ /* 0x000fe2000ffbe0ff */
[----:B------:R-:W-:-:S04]  /*0e60*/  @!P4 IMAD.MOV R28, RZ, RZ, -R28 ;  /* 0x000000ffff1cc224 */ /* 0x000fc800078e0a1c */
[----:B------:R-:W-:Y:S02]  /*0e70*/  @P1 IADD3 R19, PT, PT, R19, 0x1, RZ ;  /* 0x0000000113131810 */ /* 0x000fe40007ffe0ff */
[----:B------:R-:W-:Y:S02]  /*0e80*/  ISETP.NE.AND P1, PT, RZ, UR49, PT ;  /* 0x00000031ff007c0c */ /* 0x000fe4000bf25270 */
[----:B------:R-:W-:Y:S02]  /*0e90*/  LEA.HI.X.SX32 R3, R29, UR37, 0x2, P5 ;  /* 0x000000251d037c11 */ /* 0x000fe4000a8f16ff */
[C---:B------:R-:W-:Y:S02]  /*0ea0*/  SEL R28, R6.reuse, R28, !P1 ;  /* 0x0000001c061c7207 */ /* 0x040fe40004800000 */
[----:B------:R-:W-:Y:S01]  /*0eb0*/  @!P6 IADD3 R19, PT, PT, -R19, RZ, RZ ;  /* 0x000000ff1313e210 */ /* 0x000fe20007ffe1ff */
[----:B------:R0:W3:Y:S03]  /*0ec0*/  LDG.E R0, desc[UR8][R2.64] ;  /* 0x0000000802007981 */ /* 0x0000e6000c1e1900 */
[----:B------:R-:W-:Y:S01]  /*0ed0*/  SEL R19, R6, R19, !P1 ;  /* 0x0000001306137207 */ /* 0x000fe20004800000 */
[----:B0-----:R-:W-:-:S03]  /*0ee0*/  IMAD.MOV R3, RZ, RZ, -R28 ;  /* 0x000000ffff037224 */ /* 0x001fc600078e0a1c */
[----:B------:R-:W-:Y:S02]  /*0ef0*/  IADD3 R2, PT, PT, -R19, RZ, RZ ;  /* 0x000000ff13027210 */ /* 0x000fe40007ffe1ff */
[----:B------:R-:W-:Y:S01]  /*0f00*/  SEL R28, R28, RZ, P0 ;  /* 0x000000ff1c1c7207 */ /* 0x000fe20000000000 */
[----:B------:R-:W-:Y:S01]  /*0f10*/  IMAD R10, R3, UR49, R10 ;  /* 0x00000031030a7c24 */ /* 0x000fe2000f8e020a */
[----:B------:R-:W-:Y:S01]  /*0f20*/  SEL R19, R19, RZ, P0 ;  /* 0x000000ff13137207 */ /* 0x000fe20000000000 */
[----:B------:R-:W-:Y:S01]  /*0f30*/  IMAD R29, R2, UR49, R29 ;  /* 0x00000031021d7c24 */ /* 0x000fe2000f8e021d */
[----:B------:R-:W-:Y:S01]  /*0f40*/  SEL R18, R18, RZ, P0 ;  /* 0x000000ff12127207 */ /* 0x000fe20000000000 */
[----:B------:R-:W-:Y:S01]  /*0f50*/  IMAD R3, R28, UR44, RZ ;  /* 0x0000002c1c037c24 */ /* 0x000fe2000f8e02ff */
[----:B------:R-:W-:Y:S02]  /*0f60*/  SEL R10, R10, RZ, P2 ;  /* 0x000000ff0a0a7207 */ /* 0x000fe40001000000 */
[----:B------:R-:W-:Y:S01]  /*0f70*/  SEL R29, R29, RZ, P2 ;  /* 0x000000ff1d1d7207 */ /* 0x000fe20001000000 */
[----:B------:R-:W-:Y:S01]  /*0f80*/  IMAD R18, R18, UR44, RZ ;  /* 0x0000002c12127c24 */ /* 0x000fe2000f8e02ff */
[----:B------:R-:W-:Y:S01]  /*0f90*/  SEL R17, R17, RZ, P2 ;  /* 0x000000ff11117207 */ /* 0x000fe20001000000 */
[----:B------:R-:W-:-:S02]  /*0fa0*/  IMAD R3, R10, UR45, R3 ;  /* 0x0000002d0a037c24 */ /* 0x000fc4000f8e0203 */
[----:B------:R-:W-:Y:S02]  /*0fb0*/  IMAD R10, R19, UR44, RZ ;  /* 0x0000002c130a7c24 */ /* 0x000fe4000f8e02ff */
[----:B------:R-:W-:Y:S02]  /*0fc0*/  IMAD R17, R17, UR45, R18 ;  /* 0x0000002d11117c24 */ /* 0x000fe4000f8e0212 */
[----:B------:R-:W-:Y:S02]  /*0fd0*/  IMAD R29, R29, UR45, R10 ;  /* 0x0000002d1d1d7c24 */ /* 0x000fe4000f8e020a */
[----:B------:R-:W-:Y:S01]  /*0fe0*/  VIADD R10, R7, 0xe0 ;  /* 0x000000e0070a7836 */ /* 0x000fe20000000000 */
[----:B------:R-:W-:-:S04]  /*0ff0*/  IADD3 R18, P3, PT, R17, UR38, RZ ;  /* 0x0000002611127c10 */ /* 0x000fc8000ff7e0ff */
[----:B------:R-:W-:Y:S02]  /*1000*/  IABS R26, R10 ;  /* 0x0000000a001a7213 */ /* 0x000fe40000000000 */
[----:B------:R-:W-:-:S03]  /*1010*/  LEA.HI.X.SX32 R19, R17, UR39, 0x1, P3 ;  /* 0x0000002711137c11 */ /* 0x000fc600098f0eff */
[----:B------:R-:W-:Y:S01]  /*1020*/  IMAD.HI.U32 R17, R26, UR5, RZ ;  /* 0x000000051a117c27 */ /* 0x000fe2000f8e00ff */
[----:B------:R-:W-:Y:S01]  /*1030*/  IADD3 R2, P4, PT, R3, UR38, RZ ;  /* 0x0000002603027c10 */ /* 0x000fe2000ff9e0ff */
[----:B------:R-:W3:Y:S03]  /*1040*/  LDG.E.U8 R31, desc[UR8][R18.64] ;  /* 0x00000008121f7981 */ /* 0x000ee6000c1e1100 */
[----:B------:R-:W-:-:S05]  /*1050*/  IADD3 R33, PT, PT, -R17, RZ, RZ ;  /* 0x000000ff11217210 */ /* 0x000fca0007ffe1ff */
[----:B------:R-:W-:Y:S01]  /*1060*/  IMAD R26, R33, UR7, R26 ;  /* 0x00000007211a7c24 */ /* 0x000fe2000f8e021a */
[----:B------:R-:W-:-:S04]  /*1070*/  LEA.HI.X.SX32 R3, R3, UR39, 0x1, P4 ;  /* 0x0000002703037c11 */ /* 0x000fc8000a0f0eff */
[----:B------:R-:W-:Y:S01]  /*1080*/  ISETP.LT.U32.AND P4, PT, R26, UR7, PT ;  /* 0x000000071a007c0c */ /* 0x000fe2000bf81070 */
[----:B------:R0:W3:Y:S01]  /*1090*/  LDG.E.U8 R27, desc[UR10][R2.64] ;  /* 0x0000000a021b7981 */ /* 0x0000e2000c1e1100 */
[----:B------:R-:W-:-:S04]  /*10a0*/  IADD3 R28, P3, PT, R29, UR38, RZ ;  /* 0x000000261d1c7c10 */ /* 0x000fc8000ff7e0ff */
[----:B------:R-:W-:-:S07]  /*10b0*/  LEA.HI.X.SX32 R29, R29, UR39, 0x1, P3 ;  /* 0x000000271d1d7c11 */ /* 0x000fce00098f0eff */
[----:B------:R-:W-:Y:S01]  /*10c0*/  @!P4 VIADD R26, R26, -UR7 ;  /* 0x800000071a1acc36 */ /* 0x000fe20008000000 */
[----:B0-----:R-:W-:Y:S01]  /*10d0*/  LOP3.LUT R2, R10, UR49, RZ, 0x3c, !PT ;  /* 0x000000310a027c12 */ /* 0x001fe2000f8e3cff */
[----:B------:R-:W3:Y:S03]  /*10e0*/  LDG.E.U8 R28, desc[UR8][R28.64] ;  /* 0x000000081c1c7981 */ /* 0x000ee6000c1e1100 */
        /* <DEDUP_REMOVED lines=12> */
[----:B------:R-:W-:-:S04]  /*11b0*/  IADD3 R32, PT, PT, R7, 0x100, RZ ;  /* 0x0000010007207810 */ /* 0x000fc80007ffe0ff */
[----:B------:R-:W-:-:S04]  /*11c0*/  IADD3 R18, P4, PT, R17, UR38, RZ ;  /* 0x0000002611127c10 */ /* 0x000fc8000ff9e0ff */
[----:B------:R-:W-:Y:S02]  /*11d0*/  LEA.HI.X.SX32 R19, R17, UR39, 0x1, P4 ;  /* 0x0000002711137c11 */ /* 0x000fe4000a0f0eff */
[----:B------:R-:W-:Y:S02]  /*11e0*/  IABS R17, R32 ;  /* 0x0000002000117213 */ /* 0x000fe40000000000 */
[----:B------:R-:W-:Y:S01]  /*11f0*/  SHF.R.S64 R2, RZ, 0x1e, R10 ;  /* 0x0000001eff027819 */ /* 0x000fe2000000100a */
[----:B------:R-:W3:Y:S01]  /*1200*/  LDG.E.U8 R18, desc[UR10][R18.64] ;  /* 0x0000000a12127981 */ /* 0x000ee2000c1e1100 */
[----:B----4-:R-:W-:Y:S01]  /*1210*/  ISETP.NE.AND P4, PT, R4, RZ, PT ;  /* 0x000000ff0400720c */ /* 0x010fe20003f85270 */
[----:B------:R-:W-:Y:S01]  /*1220*/  IMAD.HI.U32 R4, R17, UR5, RZ ;  /* 0x0000000511047c27 */ /* 0x000fe2000f8e00ff */
[----:B------:R-:W-:-:S03]  /*1230*/  IADD3 R2, P3, PT, R2, UR36, RZ ;  /* 0x0000002402027c10 */ /* 0x000fc6000ff7e0ff */
[----:B------:R-:W-:Y:S01]  /*1240*/  IMAD.MOV R26, RZ, RZ, -R4 ;  /* 0x000000ffff1a7224 */ /* 0x000fe200078e0a04 */
[----:B------:R-:W-:Y:S02]  /*1250*/  LEA.HI.X.SX32 R3, R10, UR37, 0x2, P3 ;  /* 0x000000250a037c11 */ /* 0x000fe400098f16ff */
[----:B-----5:R-:W-:Y:S01]  /*1260*/  ISETP.NE.AND P3, PT, R5, RZ, PT ;  /* 0x000000ff0500720c */ /* 0x020fe20003f65270 */
[----:B------:R-:W-:Y:S01]  /*1270*/  IMAD R5, R26, UR7, R17 ;  /* 0x000000071a057c24 */ /* 0x000fe2000f8e0211 */
[----:B------:R-:W-:Y:S01]  /*1280*/  P2R R30, PR, RZ, 0x10 ;  /* 0x00000010ff1e7803 */ /* 0x000fe20000000000 */
[----:B------:R0:W4:Y:S03]  /*1290*/  LDG.E R10, desc[UR8][R2.64] ;  /* 0x00000008020a7981 */ /* 0x000126000c1e1900 */
[----:B------:R-:W-:Y:S02]  /*12a0*/  ISETP.LT.U32.AND P4, PT, R5, UR7, PT ;  /* 0x0000000705007c0c */ /* 0x000fe4000bf81070 */
[----:B------:R-:W-:-:S02]  /*12b0*/  P2R R33, PR, RZ, 0x8 ;  /* 0x00000008ff217803 */ /* 0x000fc40000000000 */
[----:B0-----:R-:W-:-:S09]  /*12c0*/  LOP3.LUT R2, R32, UR49, RZ, 0x3c, !PT ;  /* 0x0000003120027c12 */ /* 0x001fd2000f8e3cff */
[----:B------:R-:W-:-:S04]  /*12d0*/  @!P4 IADD3 R5, PT, PT, R5, -UR7, RZ ;  /* 0x800000070505cc10 */ /* 0x000fc8000fffe0ff */
[----:B------:R-:W-:Y:S01]  /*12e0*/  ISETP.GE.U32.AND P3, PT, R5, UR7, PT ;  /* 0x0000000705007c0c */ /* 0x000fe2000bf66070 */
[----:B------:R-:W-:Y:S01]  /*12f0*/  @!P4 VIADD R4, R4, 0x1 ;  /* 0x000000010404c836 */ /* 0x000fe20000000000 */
[----:B------:R-:W-:Y:S02]  /*1300*/  ISETP.GE.AND P4, PT, R2, RZ, PT ;  /* 0x000000ff0200720c */ /* 0x000fe40003f86270 */
[----:B------:R-:W-:-:S09]  /*1310*/  SHF.R.S64 R5, RZ, 0x1e, R32 ;  /* 0x0000001eff057819 */ /* 0x000fd20000001020 */
[----:B------:R-:W-:-:S05]  /*1320*/  @P3 IADD3 R4, PT, PT, R4, 0x1, RZ ;  /* 0x0000000104043810 */ /* 0x000fca0007ffe0ff */
[----:B------:R-:W-:-:S05]  /*1330*/  @!P4 IMAD.MOV R4, RZ, RZ, -R4 ;  /* 0x000000ffff04c224 */ /* 0x000fca00078e0a04 */
[----:B------:R-:W-:Y:S02]  /*1340*/  SEL R2, R6, R4, !P1 ;  /* 0x0000000406027207 */ /* 0x000fe40004800000 */
[----:B------:R-:W-:-:S04]  /*1350*/  IADD3 R4, P3, PT, R5, UR36, RZ ;  /* 0x0000002405047c10 */ /* 0x000fc8000ff7e0ff */
[----:B------:R-:W-:Y:S02]  /*1360*/  LEA.HI.X.SX32 R5, R32, UR37, 0x2, P3 ;  /* 0x0000002520057c11 */ /* 0x000fe400098f16ff */
[----:B--2---:R-:W-:Y:S02]  /*1370*/  ISETP.NE.AND P4, PT, R9, RZ, PT ;  /* 0x000000ff0900720c */ /* 0x004fe40003f85270 */
[----:B---3--:R-:W-:Y:S02]  /*1380*/  ISETP.NE.AND P3, PT, R8, RZ, PT ;  /* 0x000000ff0800720c */ /* 0x008fe40003f65270 */
[----:B------:R-:W0:Y:S01]  /*1390*/  LDC.64 R8, c[0x0][0x3d0] ;  /* 0x0000f400ff087b82 */ /* 0x000e220000000a00 */
[C---:B------:R-:W-:Y:S01]  /*13a0*/  IADD3 R3, PT, PT, -R2.reuse, RZ, RZ ;  /* 0x000000ff02037210 */ /* 0x040fe20007ffe1ff */
[----:B------:R-:W-:Y:S01]  /*13b0*/  VIADD R17, R7, 0x120 ;  /* 0x0000012007117836 */ /* 0x000fe20000000000 */
[----:B------:R-:W-:-:S03]  /*13c0*/  SEL R2, R2, RZ, P0 ;  /* 0x000000ff02027207 */ /* 0x000fc60000000000 */
[----:B------:R-:W-:Y:S02]  /*13d0*/  IMAD R3, R3, UR49, R32 ;  /* 0x0000003103037c24 */ /* 0x000fe4000f8e0220 */
[----:B------:R-:W-:-:S03]  /*13e0*/  IMAD R2, R2, UR44, RZ ;  /* 0x0000002c02027c24 */ /* 0x000fc6000f8e02ff */
[----:B------:R-:W-:-:S05]  /*13f0*/  SEL R3, R3, RZ, P2 ;  /* 0x000000ff03037207 */ /* 0x000fca0001000000 */
        /* <DEDUP_REMOVED lines=26> */
[----:B------:R-:W-:Y:S01]  /*15a0*/  SEL R29, R29, RZ, P2 ;  /* 0x000000ff1d1d7207 */ /* 0x000fe20001000000 */
[----:B------:R-:W-:Y:S01]  /*15b0*/  VIADD R19, R7, 0x140 ;  /* 0x0000014007137836 */ /* 0x000fe20000000000 */
[----:B------:R-:W-:-:S03]  /*15c0*/  IADD3 R4, P3, PT, R4, UR36, RZ ;  /* 0x0000002404047c10 */ /* 0x000fc6000ff7e0ff */
[----:B------:R-:W-:Y:S01]  /*15d0*/  IMAD R29, R29, UR45, R32 ;  /* 0x0000002d1d1d7c24 */ /* 0x000fe2000f8e0220 */
[----:B------:R-:W-:Y:S02]  /*15e0*/  LEA.HI.X.SX32 R5, R17, UR37, 0x2, P3 ;  /* 0x0000002511057c11 */ /* 0x000fe400098f16ff */
[----:B------:R-:W-:Y:S02]  /*15f0*/  IABS R36, R19 ;  /* 0x0000001300247213 */ /* 0x000fe40000000000 */
[C---:B-1----:R-:W-:Y:S01]  /*1600*/  IADD3 R2, P3, PT, R29.reuse, UR38, RZ ;  /* 0x000000261d027c10 */ /* 0x042fe2000ff7e0ff */
[----:B------:R0:W5:Y:S03]  /*1610*/  LDG.E R17, desc[UR8][R4.64] ;  /* 0x0000000804117981 */ /* 0x000166000c1e1900 */
[----:B------:R-:W-:-:S05]  /*1620*/  LEA.HI.X.SX32 R3, R29, UR39, 0x1, P3 ;  /* 0x000000271d037c11 */ /* 0x000fca00098f0eff */
[----:B------:R1:W4:Y:S01]  /*1630*/  LDG.E.U8 R29, desc[UR8][R2.64] ;  /* 0x00000008021d7981 */ /* 0x000322000c1e1100 */
[----:B------:R-:W-:Y:S01]  /*1640*/  ISETP.NE.AND P3, PT, R31, RZ, PT ;  /* 0x000000ff1f00720c */ /* 0x000fe20003f65270 */
        /* <DEDUP_REMOVED lines=23> */
[C---:B------:R-:W-:Y:S01]  /*17c0*/  IADD3 R2, P3, PT, R31.reuse, UR38, RZ ;  /* 0x000000261f027c10 */ /* 0x040fe2000ff7e0ff */
[----:B------:R0:W5:Y:S03]  /*17d0*/  LDG.E R19, desc[UR8][R4.64] ;  /* 0x0000000804137981 */ /* 0x000166000c1e1900 */
[----:B------:R-:W-:Y:S02]  /*17e0*/  LEA.HI.X.SX32 R3, R31, UR39, 0x1, P3 ;  /* 0x000000271f037c11 */ /* 0x000fe400098f0eff */
[----:B------:R-:W-:-:S02]  /*17f0*/  P2R R31, PR, RZ, 0x20 ;  /* 0x00000020ff1f7803 */ /* 0x000fc40000000000 */
[----:B------:R-:W-:Y:S01]  /*1800*/  ISETP.NE.AND P5, PT, R32, RZ, PT ;  /* 0x000000ff2000720c */ /* 0x000fe20003fa5270 */
[----:B------:R1:W2:Y:S01]  /*1810*/  LDG.E.U8 R37, desc[UR8][R2.64] ;  /* 0x0000000802257981 */ /* 0x0002a2000c1e1100 */
[----:B------:R-:W-:Y:S02]  /*1820*/  P2R R34, PR, RZ, 0x10 ;  /* 0x00000010ff227803 */ /* 0x000fe40000000000 */
[----:B------:R-:W-:Y:S02]  /*1830*/  P2R R32, PR, RZ, 0x20 ;  /* 0x00000020ff207803 */ /* 0x000fe40000000000 */
[----:B------:R-:W-:-:S04]  /*1840*/  ISETP.NE.AND P5, PT, R35, RZ, PT ;  /* 0x000000ff2300720c */ /* 0x000fc80003fa5270 */
[----:B------:R-:W-:Y:S02]  /*1850*/  P2R R35, PR, RZ, 0x20 ;  /* 0x00000020ff237803 */ /* 0x000fe40000000000 */
[----:B------:R-:W-:Y:S02]  /*1860*/  ISETP.NE.AND P5, PT, R34, RZ, PT ;  /* 0x000000ff2200720c */ /* 0x000fe40003fa5270 */
[----:B------:R-:W-:Y:S02]  /*1870*/  ISETP.NE.AND P3, PT, R27, RZ, PT ;  /* 0x000000ff1b00720c */ /* 0x000fe40003f65270 */
[----:B------:R-:W-:Y:S02]  /*1880*/  P2R R34, PR, RZ, 0x20 ;  /* 0x00000020ff227803 */ /* 0x000fe40000000000 */
[----:B------:R-:W-:Y:S02]  /*1890*/  ISETP.NE.AND P5, PT, R33, RZ, PT ;  /* 0x000000ff2100720c */ /* 0x000fe40003fa5270 */
[----:B------:R-:W-:-:S02]  /*18a0*/  IADD3 R27, PT, PT, R7, 0x160, RZ ;  /* 0x00000160071b7810 */ /* 0x000fc40007ffe0ff */
[----:B------:R-:W-:Y:S02]  /*18b0*/  P2R R33, PR, RZ, 0x20 ;  /* 0x00000020ff217803 */ /* 0x000fe40000000000 */
[----:B------:R-:W-:Y:S02]  /*18c0*/  ISETP.NE.AND P5, PT, R30, RZ, PT ;  /* 0x000000ff1e00720c */ /* 0x000fe40003fa5270 */
[----:B------:R-:W-:-:S05]  /*18d0*/  IABS R30, R27 ;  /* 0x0000001b001e7213 */ /* 0x000fca0000000000 */
        /* <DEDUP_REMOVED lines=20> */
[----:B------:R-:W-:Y:S01]  /*1a20*/  ISETP.NE.AND P4, PT, R18, RZ, PT ;  /* 0x000000ff1200720c */ /* 0x000fe20003f85270 */
[----:B------:R-:W-:Y:S02]  /*1a30*/  IMAD R3, R2, UR45, R3 ;  /* 0x0000002d02037c24 */ /* 0x000fe4000f8e0203 */
[----:B------:R-:W-:Y:S01]  /*1a40*/  VIADD R18, R7, 0x180 ;  /* 0x0000018007127836 */ /* 0x000fe20000000000 */
[----:B------:R-:W-:Y:S02]  /*1a50*/  LEA.HI.X.SX32 R5, R27, UR37, 0x2, P3 ;  /* 0x000000251b057c11 */ /* 0x000fe400098f16ff */
[----:B------:R-:W-:-:S02]  /*1a60*/  IADD3 R2, P3, PT, R3, UR38, RZ ;  /* 0x0000002603027c10 */ /* 0x000fc4000ff7e0ff */
[----:B------:R-:W-:Y:S01]  /*1a70*/  IABS R28, R18 ;  /* 0x00000012001c7213 */ /* 0x000fe20000000000 */
[----:B------:R0:W5:Y:S01]  /*1a80*/  LDG.E R27, desc[UR8][R4.64] ;  /* 0x00000008041b7981 */ /* 0x000162000c1e1900 */
[----:B------:R-:W-:-:S05]  /*1a90*/  LEA.HI.X.SX32 R3, R3, UR39, 0x1, P3 ;  /* 0x0000002703037c11 */ /* 0x000fca00098f0eff */
[----:B------:R1:W5:Y:S01]  /*1aa0*/  LDG.E.U8 R30, desc[UR8][R2.64] ;  /* 0x00000008021e7981 */ /* 0x000362000c1e1100 */
[----:B---3--:R-:W-:Y:S01]  /*1ab0*/  ISETP.NE.AND P3, PT, R26, RZ, PT ;  /* 0x000000ff1a00720c */ /* 0x008fe20003f65270 */
        /* <DEDUP_REMOVED lines=16> */
[----:B------:R-:W-:-:S03]  /*1bc0*/  IMAD R3, R26, UR44, RZ ;  /* 0x0000002c1a037c24 */ /* 0x000fc6000f8e02ff */
        /* <DEDUP_REMOVED lines=25> */
[----:B----4-:R-:W-:Y:S02]  /*1d60*/  ISETP.NE.AND P0, PT, R29, RZ, PT ;  /* 0x000000ff1d00720c */ /* 0x010fe40003f05270 */
[----:B------:R-:W-:Y:S02]  /*1d70*/  LEA.HI.X.SX32 R29, R4, UR39, 0x1, P1 ;  /* 0x00000027041d7c11 */ /* 0x000fe400088f0eff */
[----:B------:R-:W-:Y:S02]  /*1d80*/  SHF.R.S64 R4, RZ, 0x1e, R7 ;  /* 0x0000001eff047819 */ /* 0x000fe40000001007 */
[----:B------:R-:W-:-:S02]  /*1d90*/  IADD3 R6, P6, PT, R26, UR38, RZ ;  /* 0x000000261a067c10 */ /* 0x000fc4000ffde0ff */
[----:B------:R-:W-:Y:S02]  /*1da0*/  IADD3 R4, P2, PT, R4, UR36, RZ ;  /* 0x0000002404047c10 */ /* 0x000fe4000ff5e0ff */
[----:B------:R-:W-:Y:S02]  /*1db0*/  R2UR UR6, R20 ;  /* 0x00000000140672ca */ /* 0x000fe400000e0000 */
[----:B------:R-:W-:Y:S02]  /*1dc0*/  R2UR UR7, R21 ;  /* 0x00000000150772ca */ /* 0x000fe400000e0000 */
[----:B------:R-:W-:Y:S02]  /*1dd0*/  LEA.HI.X.SX32 R5, R7, UR37, 0x2, P2 ;  /* 0x0000002507057c11 */ /* 0x000fe400090f16ff */
[----:B------:R-:W-:-:S03]  /*1de0*/  LEA.HI.X.SX32 R7, R26, UR39, 0x1, P6 ;  /* 0x000000271a077c11 */ /* 0x000fc6000b0f0eff */
[----:B------:R-:W3:Y:S04]  /*1df0*/  LDG.E R4, desc[UR8][R4.64] ;  /* 0x0000000804047981 */ /* 0x000ee8000c1e1900 */
[----:B------:R-:W4:Y:S04]  /*1e00*/  LDG.E.U8 R7, desc[UR8][R6.64] ;  /* 0x0000000806077981 */ /* 0x000f28000c1e1100 */
[----:B------:R-:W3:Y:S04]  /*1e10*/  LDG.E R2, desc[UR6][R2.64] ;  /* 0x0000000602027981 */ /* 0x000ee8000c1e1900 */
[----:B------:R0:W3:Y:S01]  /*1e20*/  LDG.E.U8 R29, desc[UR6][R28.64] ;  /* 0x000000061c1d7981 */ /* 0x0000e2000c1e1100 */
[----:B--2---:R-:W-:Y:S01]  /*1e30*/  ISETP.NE.AND P1, PT, R37, RZ, PT ;  /* 0x000000ff2500720c */ /* 0x004fe20003f25270 */
[----:B------:R-:W-:Y:S01]  /*1e40*/  FMUL R37, R16, UR4 ;  /* 0x0000000410257c20 */ /* 0x000fe20008400000 */
[----:B------:R-:W-:Y:S01]  /*1e50*/  FMUL R15, R15, UR4 ;  /* 0x000000040f0f7c20 */ /* 0x000fe20008400000 */
[----:B------:R-:W-:Y:S01]  /*1e60*/  FMUL R13, R13, UR4 ;  /* 0x000000040d0d7c20 */ /* 0x000fe20008400000 */
[----:B------:R-:W-:Y:S01]  /*1e70*/  FMUL R11, R11, UR4 ;  /* 0x000000040b0b7c20 */ /* 0x000fe20008400000 */
[----:B------:R-:W-:-:S02]  /*1e80*/  ISETP.NE.AND P6, PT, R36, RZ, PT ;  /* 0x000000ff2400720c */ /* 0x000fc40003fc5270 */
[----:B-----5:R-:W-:Y:S02]  /*1e90*/  ISETP.NE.AND P2, PT, R30, RZ, PT ;  /* 0x000000ff1e00720c */ /* 0x020fe40003f45270 */
[----:B------:R-:W-:Y:S02]  /*1ea0*/  FSEL R30, R37, R8, P5 ;  /* 0x00000008251e7208 */ /* 0x000fe40002800000 */
[----:B------:R-:W-:-:S04]  /*1eb0*/  ISETP.NE.AND P5, PT, R33, RZ, PT ;  /* 0x000000ff2100720c */ /* 0x000fc80003fa5270 */
[----:B0-----:R-:W-:Y:S01]  /*1ec0*/  FSEL R28, R15, R8, P5 ;  /* 0x000000080f1c7208 */ /* 0x001fe20002800000 */
        /* <DEDUP_REMOVED lines=34> */
[----:B----4-:R-:W-:Y:S01]  /*20f0*/  ISETP.NE.AND P3, PT, R7, RZ, PT ;  /* 0x000000ff0700720c */ /* 0x010fe20003f65270 */
[----:B---3--:R-:W-:Y:S01]  /*2100*/  FMUL R3, R2, UR4 ;  /* 0x0000000402037c20 */ /* 0x008fe20008400000 */
        /* <DEDUP_REMOVED lines=41> */
[----:B------:R-:W-:Y:S01]  /*23a0*/  FFMA.SAT R8, R35, R10, 0.5 ;  /* 0x3f00000023087423 */ /* 0x000fe2000000200a */
[----:B------:R-:W-:-:S02]  /*23b0*/  IMAD.SHL.U32 R0, R0, 0x800000, RZ ;  /* 0x0080000000007824 */ /* 0x000fc400078e00ff */
[----:B------:R-:W-:Y:S01]  /*23c0*/  FADD R4, R3, -12583039 ;  /* 0xcb40007f03047421 */ /* 0x000fe20000000000 */
[-C--:B------:R-:W-:Y:S01]  /*23d0*/  FFMA.RM R2, R2, R11.reuse, 12582913 ;  /* 0x4b40000102027423 */ /* 0x080fe2000000400b */
[----:B------:R-:W0:Y:S01]  /*23e0*/  MUFU.EX2 R37, R37 ;  /* 0x0000002500257308 */ /* 0x000e220000000800 */
[----:B------:R-:W-:Y:S01]  /*23f0*/  FFMA.RM R8, R8, R11, 12582913 ;  /* 0x4b40000108087423 */ /* 0x000fe2000000400b */
[----:B------:R-:W-:Y:S01]  /*2400*/  FFMA R4, R39, 1.4426950216293334961, -R4 ;  /* 0x3fb8aa3b27047823 */ /* 0x000fe20000000804 */
[----:B------:R-:W-:Y:S01]  /*2410*/  FADD R6, R2, -12583039 ;  /* 0xcb40007f02067421 */ /* 0x000fe20000000000 */
[----:B------:R-:W-:Y:S01]  /*2420*/  FFMA.SAT R14, R33, R10, 0.5 ;  /* 0x3f000000210e7423 */ /* 0x000fe2000000200a */
[----:B------:R-:W-:Y:S01]  /*2430*/  FADD R12, R8, -12583039 ;  /* 0xcb40007f080c7421 */ /* 0x000fe20000000000 */
[----:B------:R-:W-:Y:S01]  /*2440*/  FFMA R4, R39, 1.925963033500011079e-08, R4 ;  /* 0x32a5706027047823 */ /* 0x000fe20000000004 */
[----:B------:R-:W-:Y:S01]  /*2450*/  FFMA R6, R9, 1.4426950216293334961, -R6 ;  /* 0x3fb8aa3b09067823 */ /* 0x000fe20000000806 */
[----:B------:R-:W-:-:S02]  /*2460*/  IMAD.SHL.U32 R2, R2, 0x800000, RZ ;  /* 0x0080000002027824 */ /* 0x000fc400078e00ff */
[----:B------:R-:W-:Y:S01]  /*2470*/  FFMA R12, R35, 1.4426950216293334961, -R12 ;  /* 0x3fb8aa3b230c7823 */ /* 0x000fe2000000080c */
[----:B------:R1:W2:Y:S01]  /*2480*/  MUFU.EX2 R39, R4 ;  /* 0x0000000400277308 */ /* 0x0002a20000000800 */
[----:B------:R-:W-:Y:S01]  /*2490*/  FFMA R6, R9, 1.925963033500011079e-08, R6 ;  /* 0x32a5706009067823 */ /* 0x000fe20000000006 */
[----:B------:R-:W-:Y:S01]  /*24a0*/  FFMA.SAT R16, R31, R10, 0.5 ;  /* 0x3f0000001f107423 */ /* 0x000fe2000000200a */
[----:B------:R-:W-:-:S03]  /*24b0*/  FFMA R12, R35, 1.925963033500011079e-08, R12 ;  /* 0x32a57060230c7823 */ /* 0x000fc6000000000c */
[----:B------:R-:W-:Y:S01]  /*24c0*/  FFMA.RM R16, R16, R11, 12582913 ;  /* 0x4b40000110107423 */ /* 0x000fe2000000400b */
[----:B0-----:R-:W-:Y:S01]  /*24d0*/  FMUL R9, R0, R37 ;  /* 0x0000002500097220 */ /* 0x001fe20000400000 */
[----:B------:R-:W-:Y:S01]  /*24e0*/  SHF.L.U32 R0, R3, 0x17, RZ ;  /* 0x0000001703007819 */ /* 0x000fe200000006ff */
[----:B------:R-:W-:Y:S01]  /*24f0*/  MUFU.EX2 R12, R12 ;  /* 0x0000000c000c7308 */ /* 0x000fe20000000800 */
[----:B-1----:R-:W-:Y:S01]  /*2500*/  FFMA.RM R4, R14, R11, 12582913 ;  /* 0x4b4000010e047423 */ /* 0x002fe2000000400b */
[C---:B------:R-:W-:Y:S01]  /*2510*/  FADD R18, R16.reuse, -12583039 ;  /* 0xcb40007f10127421 */ /* 0x040fe20000000000 */
[----:B------:R-:W-:Y:S02]  /*2520*/  SHF.L.U32 R16, R16, 0x17, RZ ;  /* 0x0000001710107819 */ /* 0x000fe400000006ff */
[C---:B------:R-:W-:Y:S01]  /*2530*/  FADD R14, R4.reuse, -12583039 ;  /* 0xcb40007f040e7421 */ /* 0x040fe20000000000 */
[----:B------:R-:W-:Y:S01]  /*2540*/  FFMA R18, R31, 1.4426950216293334961, -R18 ;  /* 0x3fb8aa3b1f127823 */ /* 0x000fe20000000812 */
[----:B------:R-:W-:Y:S01]  /*2550*/  IMAD.SHL.U32 R4, R4, 0x800000, RZ ;  /* 0x0080000004047824 */ /* 0x000fe200078e00ff */
        /* <DEDUP_REMOVED lines=9> */
[----:B------:R-:W-:Y:S02]  /*25f0*/  SHF.L.U32 R3, R8, 0x17, RZ ;  /* 0x0000001708037819 */ /* 0x000fe400000006ff */
[C---:B------:R-:W-:Y:S01]  /*2600*/  FADD R8, R6.reuse, -12583039 ;  /* 0xcb40007f06087421 */ /* 0x040fe20000000000 */
[----:B0-----:R-:W-:Y:S01]  /*2610*/  FFMA.SAT R14, R27, R10, 0.5 ;  /* 0x3f0000001b0e7423 */ /* 0x001fe2000000200a */
[----:B------:R-:W-:Y:S02]  /*2620*/  IMAD.SHL.U32 R6, R6, 0x800000, RZ ;  /* 0x0080000006067824 */ /* 0x000fe400078e00ff */
[----:B------:R-:W-:Y:S01]  /*2630*/  FMUL R3, R3, R12 ;  /* 0x0000000c03037220 */ /* 0x000fe20000400000 */
[----:B------:R-:W-:Y:S01]  /*2640*/  FFMA.SAT R12, R5, R10, 0.5 ;  /* 0x3f000000050c7423 */ /* 0x000fe2000000200a */
[C---:B------:R-:W-:Y:S01]  /*2650*/  FFMA R8, R29.reuse, 1.4426950216293334961, -R8 ;  /* 0x3fb8aa3b1d087823 */ /* 0x040fe20000000808 */
[----:B------:R-:W-:Y:S01]  /*2660*/  FFMA.RM R14, R14, R11, 12582913 ;  /* 0x4b4000010e0e7423 */ /* 0x000fe2000000400b */
[----:B--2---:R-:W-:Y:S01]  /*2670*/  FMUL R4, R4, R31 ;  /* 0x0000001f04047220 */ /* 0x004fe20000400000 */
[----:B------:R-:W-:Y:S01]  /*2680*/  FFMA.RM R26, R12, R11, 12582913 ;  /* 0x4b4000010c1a7423 */ /* 0x000fe2000000400b */
[----:B------:R-:W-:-:S02]  /*2690*/  FFMA R8, R29, 1.925963033500011079e-08, R8 ;  /* 0x32a570601d087823 */ /* 0x000fc40000000008 */
[----:B------:R-:W0:Y:S01]  /*26a0*/  MUFU.EX2 R29, R18 ;  /* 0x00000012001d7308 */ /* 0x000e220000000800 */
[C---:B------:R-:W-:Y:S01]  /*26b0*/  FADD R12, R26.reuse, -12583039 ;  /* 0xcb40007f1a0c7421 */ /* 0x040fe20000000000 */
[----:B------:R-:W-:-:S03]  /*26c0*/  SHF.L.U32 R26, R26, 0x17, RZ ;  /* 0x000000171a1a7819 */ /* 0x000fc600000006ff */
        /* <DEDUP_REMOVED lines=16> */
[----:B------:R-:W-:Y:S01]  /*27d0*/  SHF.L.U32 R19, R12, 0x17, RZ ;  /* 0x000000170c137819 */ /* 0x000fe200000006ff */
[----:B------:R-:W-:-:S04]  /*27e0*/  FFMA.RM R16, R16, R11, 12582913 ;  /* 0x4b40000110107423 */ /* 0x000fc8000000400b */
[----:B------:R-:W-:Y:S01]  /*27f0*/  FADD R26, R16, -12583039 ;  /* 0xcb40007f101a7421 */ /* 0x000fe20000000000 */
[----:B-1----:R-:W-:Y:S01]  /*2800*/  FMUL R6, R6, R29 ;  /* 0x0000001d06067220 */ /* 0x002fe20000400000 */
[----:B------:R-:W1:Y:S01]  /*2810*/  MUFU.EX2 R18, R18 ;  /* 0x0000001200127308 */ /* 0x000e620000000800 */
[----:B------:R-:W-:Y:S02]  /*2820*/  IMAD.SHL.U32 R16, R16, 0x800000, RZ ;  /* 0x0080000010107824 */ /* 0x000fe400078e00ff */
[----:B------:R-:W-:-:S04]  /*2830*/  FFMA R26, R7, 1.4426950216293334961, -R26 ;  /* 0x3fb8aa3b071a7823 */ /* 0x000fc8000000081a */
        /* <DEDUP_REMOVED lines=9> */
[----:B-1----:R-:W-:Y:S02]  /*28d0*/  FMUL R19, R19, R18 ;  /* 0x0000001213137220 */ /* 0x002fe40000400000 */
[----:B------:R-:W-:-:S04]  /*28e0*/  FFMA R26, R13, 1.4426950216293334961, -R26 ;  /* 0x3fb8aa3b0d1a7823 */ /* 0x000fc8000000081a */
[----:B------:R-:W-:Y:S01]  /*28f0*/  FFMA R28, R13, 1.925963033500011079e-08, R26 ;  /* 0x32a570600d1c7823 */ /* 0x000fe2000000001a */
[----:B------:R-:W-:Y:S01]  /*2900*/  FFMA.SAT R26, R15, R10, 0.5 ;  /* 0x3f0000000f1a7423 */ /* 0x000fe2000000200a */
[----:B------:R-:W-:-:S03]  /*2910*/  FADD R13, RZ, R9 ;  /* 0x00000009ff0d7221 */ /* 0x000fc60000000000 */
[-C--:B------:R-:W-:Y:S01]  /*2920*/  FFMA.RM R10, R26, R11.reuse, 12582913 ;  /* 0x4b4000011a0a7423 */ /* 0x080fe2000000400b */
[----:B------:R-:W-:Y:S01]  /*2930*/  FFMA.RM R11, R30, R11, 12582913 ;  /* 0x4b4000011e0b7423 */ /* 0x000fe2000000400b */
[----:B------:R-:W-:Y:S01]  /*2940*/  FADD R13, R13, R0 ;  /* 0x000000000d0d7221 */ /* 0x000fe20000000000 */
[----:B0-----:R-:W-:Y:S01]  /*2950*/  FMUL R18, R16, R27 ;  /* 0x0000001b10127220 */ /* 0x001fe20000400000 */
        /* <DEDUP_REMOVED lines=20> */
[----:B------:R-:W-:-:S03]  /*2aa0*/  SHF.L.U32 R12, R11, 0x17, RZ ;  /* 0x000000170b0c7819 */ /* 0x000fc600000006ff */
        /* <DEDUP_REMOVED lines=14> */
.L_x_23265:
        /* <DEDUP_REMOVED lines=12> */
[----:B------:R-:W-:Y:S05]  /*2c50*/  CALL.REL.NOINC `($__internal_355_$__cuda_sm3x_div_rn_noftz_f32_slowpath) ;  /* 0x0000001c00287944 */ /* 0x000fea0003c00000 */
[----:B------:R-:W-:-:S07]  /*2c60*/  MOV R14, R9 ;  /* 0x00000009000e7202 */ /* 0x000fce0000000f00 */
.L_x_23226:
[----:B------:R-:W-:Y:S05]  /*2c70*/  BSYNC.RECONVERGENT B3 ;  /* 0x0000000000037941 */ /* 0x000fea0003800200 */
.L_x_23225:
        /* <DEDUP_REMOVED lines=12> */
[----:B------:R-:W-:Y:S05]  /*2d40*/  CALL.REL.NOINC `($__internal_355_$__cuda_sm3x_div_rn_noftz_f32_slowpath) ;  /* 0x0000001800ec7944 */ /* 0x000fea0003c00000 */
[----:B------:R-:W-:-:S07]  /*2d50*/  IMAD.MOV.U32 R11, RZ, RZ, R9 ;  /* 0x000000ffff0b7224 */ /* 0x000fce00078e0009 */
.L_x_23228:
[----:B------:R-:W-:Y:S05]  /*2d60*/  BSYNC.RECONVERGENT B3 ;  /* 0x0000000000037941 */ /* 0x000fea0003800200 */
.L_x_23227:
        /* <DEDUP_REMOVED lines=12> */
[----:B------:R-:W-:Y:S05]  /*2e30*/  CALL.REL.NOINC `($__internal_355_$__cuda_sm3x_div_rn_noftz_f32_slowpath) ;  /* 0x0000001800b07944 */ /* 0x000fea0003c00000 */
[----:B------:R-:W-:-:S07]  /*2e40*/  MOV R0, R9 ;  /* 0x0000000900007202 */ /* 0x000fce0000000f00 */
.L_x_23230:
[----:B------:R-:W-:Y:S05]  /*2e50*/  BSYNC.RECONVERGENT B3 ;  /* 0x0000000000037941 */ /* 0x000fea0003800200 */
.L_x_23229:
        /* <DEDUP_REMOVED lines=14> */
.L_x_23232:
[----:B------:R-:W-:Y:S05]  /*2f40*/  BSYNC.RECONVERGENT B3 ;  /* 0x0000000000037941 */ /* 0x000fea0003800200 */
.L_x_23231:
        /* <DEDUP_REMOVED lines=14> */
.L_x_23234:
[----:B------:R-:W-:Y:S05]  /*3030*/  BSYNC.RECONVERGENT B3 ;  /* 0x0000000000037941 */ /* 0x000fea0003800200 */
.L_x_23233:
        /* <DEDUP_REMOVED lines=14> */
.L_x_23236:
[----:B------:R-:W-:Y:S05]  /*3120*/  BSYNC.RECONVERGENT B3 ;  /* 0x0000000000037941 */ /* 0x000fea0003800200 */
.L_x_23235:
        /* <DEDUP_REMOVED lines=14> */
.L_x_23238:
[----:B------:R-:W-:Y:S05]  /*3210*/  BSYNC.RECONVERGENT B3 ;  /* 0x0000000000037941 */ /* 0x000fea0003800200 */
.L_x_23237:
        /* <DEDUP_REMOVED lines=14> */
.L_x_23240:
[----:B------:R-:W-:Y:S05]  /*3300*/  BSYNC.RECONVERGENT B3 ;  /* 0x0000000000037941 */ /* 0x000fea0003800200 */
.L_x_23239:
        /* <DEDUP_REMOVED lines=14> */
.L_x_23242:
[----:B------:R-:W-:Y:S05]  /*33f0*/  BSYNC.RECONVERGENT B3 ;  /* 0x0000000000037941 */ /* 0x000fea0003800200 */
.L_x_23241:
        /* <DEDUP_REMOVED lines=14> */
.L_x_23244:
[----:B------:R-:W-:Y:S05]  /*34e0*/  BSYNC.RECONVERGENT B3 ;  /* 0x0000000000037941 */ /* 0x000fea0003800200 */
.L_x_23243:
        /* <DEDUP_REMOVED lines=14> */
.L_x_23246:
[----:B------:R-:W-:Y:S05]  /*35d0*/  BSYNC.RECONVERGENT B3 ;  /* 0x0000000000037941 */ /* 0x000fea0003800200 */
.L_x_23245:
        /* <DEDUP_REMOVED lines=14> */
.L_x_23248:
[----:B------:R-:W-:Y:S05]  /*36c0*/  BSYNC.RECONVERGENT B3 ;  /* 0x0000000000037941 */ /* 0x000fea0003800200 */
.L_x_23247:
        /* <DEDUP_REMOVED lines=14> */
.L_x_23250:
[----:B------:R-:W-:Y:S05]  /*37b0*/  BSYNC.RECONVERGENT B3 ;  /* 0x0000000000037941 */ /* 0x000fea0003800200 */
.L_x_23249:
        /* <DEDUP_REMOVED lines=13> */
.L_x_23252:
[----:B------:R-:W-:Y:S05]  /*3890*/  BSYNC.RECONVERGENT B3 ;  /* 0x0000000000037941 */ /* 0x000fea0003800200 */
.L_x_23251:
        /* <DEDUP_REMOVED lines=54> */
.L_x_23223:
[----:B------:R-:W-:Y:S05]  /*3c00*/  EXIT ;  /* 0x000000000000794d */ /* 0x000fea0003800000 */
.L_x_23224:
[----:B------:R-:W-:Y:S01]  /*3c10*/  HFMA2 R11, -RZ, RZ, 0, 1.847743988037109375e-06 ;  /* 0x0000001fff0b7431 */ /* 0x000fe200000001ff */
[----:B------:R-:W-:Y:S01]  /*3c20*/  BSSY B1, `(.L_x_23254) ;  /* 0x0000006000017945 */ /* 0x000fe20003800000 */
[----:B------:R-:W-:Y:S01]  /*3c30*/  MOV R12, 0x10 ;  /* 0x00000010000c7802 */ /* 0x000fe20000000f00 */
[----:B------:R-:W-:-:S07]  /*3c40*/  IMAD.MOV.U32 R15, RZ, RZ, -0x1 ;  /* 0xffffffffff0f7424 */ /* 0x000fce00078e00ff */
[----:B------:R-:W-:Y:S05]  /*3c50*/  WARPSYNC.COLLECTIVE R15, `(.L_x_23255) ;  /* 0x000000000f087348 */ /* 0x000fea0003c00000 */
[----:B------:R0:W1:Y:S02]  /*3c60*/  SHFL.BFLY P6, R14, R13, R12, R11 ;  /* 0x0c00000c0d0e7389 */ /* 0x00006400000c000b */
[----:B01----:R-:W-:Y:S05]  /*3c70*/  ENDCOLLECTIVE ;  /* 0x000000000000791b */ /* 0x003fea0003800000 */
.L_x_23255:
[----:B------:R-:W-:Y:S05]  /*3c80*/  BSYNC B1 ;  /* 0x0000000000017941 */ /* 0x000fea0003800000 */
.L_x_23254:
[----:B------:R-:W-:Y:S01]  /*3c90*/  HFMA2 R11, -RZ, RZ, 0, 1.847743988037109375e-06 ;  /* 0x0000001fff0b7431 */ /* 0x000fe200000001ff */
[----:B------:R-:W-:Y:S01]  /*3ca0*/  FMNMX R13, R13, R14, !PT ;  /* 0x0000000e0d0d7209 */ /* 0x000fe20007800000 */
[----:B------:R-:W-:Y:S01]  /*3cb0*/  IMAD.MOV.U32 R15, RZ, RZ, -0x1 ;  /* 0xffffffffff0f7424 */ /* 0x000fe200078e00ff */
[----:B------:R-:W-:-:S07]  /*3cc0*/  MOV R12, 0x8 ;  /* 0x00000008000c7802 */ /* 0x000fce0000000f00 */
[----:B------:R-:W-:Y:S05]  /*3cd0*/  WARPSYNC.COLLECTIVE R15, `(.L_x_23256) ;  /* 0x000000000f087348 */ /* 0x000fea0003c00000 */
[----:B------:R0:W1:Y:S02]  /*3ce0*/  SHFL.BFLY P6, R14, R13, R12, R11 ;  /* 0x0c00000c0d0e7389 */ /* 0x00006400000c000b */
[----:B01----:R-:W-:Y:S05]  /*3cf0*/  ENDCOLLECTIVE ;  /* 0x000000000000791b */ /* 0x003fea0003800000 */
.L_x_23256:
[----:B------:R-:W-:Y:S01]  /*3d00*/  HFMA2 R12, -RZ, RZ, 0, 2.384185791015625e-07 ;  /* 0x00000004ff0c7431 */ /* 0x000fe200000001ff */
[----:B------:R-:W-:-:S04]  /*3d10*/  FMNMX R0, R13, R14, !PT ;  /* 0x0000000e0d007209 */ /* 0x000fc80007800000 */
[----:B------:R-:W-:-:S07]  /*3d20*/  MOV R13, R0 ;  /* 0x00000000000d7202 */ /* 0x000fce0000000f00 */
[----:B------:R-:W-:Y:S05]  /*3d30*/  WARPSYNC.COLLECTIVE R15, `(.L_x_23257) ;  /* 0x000000000f087348 */ /* 0x000fea0003c00000 */
[----:B------:R0:W1:Y:S02]  /*3d40*/  SHFL.BFLY P6, R14, R13, R12, R11 ;  /* 0x0c00000c0d0e7389 */ /* 0x00006400000c000b */
[----:B01----:R-:W-:Y:S05]  /*3d50*/  ENDCOLLECTIVE ;  /* 0x000000000000791b */ /* 0x003fea0003800000 */
.L_x_23257:
[----:B------:R-:W-:Y:S02]  /*3d60*/  MOV R12, 0x2 ;  /* 0x00000002000c7802 */ /* 0x000fe40000000f00 */
[----:B------:R-:W-:-:S05]  /*3d70*/  FMNMX R2, R0, R14, !PT ;  /* 0x0000000e00027209 */ /* 0x000fca0007800000 */
[----:B------:R-:W-:-:S07]  /*3d80*/  IMAD.MOV.U32 R13, RZ, RZ, R2 ;  /* 0x000000ffff0d7224 */ /* 0x000fce00078e0002 */
[----:B------:R-:W-:Y:S05]  /*3d90*/  WARPSYNC.COLLECTIVE R15, `(.L_x_23258) ;  /* 0x000000000f087348 */ /* 0x000fea0003c00000 */
[----:B------:R0:W1:Y:S02]  /*3da0*/  SHFL.BFLY P6, R14, R13, R12, R11 ;  /* 0x0c00000c0d0e7389 */ /* 0x00006400000c000b */
[----:B01----:R-:W-:Y:S05]  /*3db0*/  ENDCOLLECTIVE ;  /* 0x000000000000791b */ /* 0x003fea0003800000 */
.L_x_23258:
[----:B------:R-:W-:Y:S01]  /*3dc0*/  IMAD.MOV.U32 R12, RZ, RZ, 0x1 ;  /* 0x00000001ff0c7424 */ /* 0x000fe200078e00ff */
[----:B------:R-:W-:-:S04]  /*3dd0*/  FMNMX R3, R2, R14, !PT ;  /* 0x0000000e02037209 */ /* 0x000fc80007800000 */
[----:B------:R-:W-:-:S07]  /*3de0*/  MOV R13, R3 ;  /* 0x00000003000d7202 */ /* 0x000fce0000000f00 */
[----:B------:R-:W-:Y:S05]  /*3df0*/  WARPSYNC.COLLECTIVE R15, `(.L_x_23259) ;  /* 0x000000000f087348 */ /* 0x000fea0003c00000 */
[----:B------:R0:W1:Y:S02]  /*3e00*/  SHFL.BFLY P6, R14, R13, R12, R11 ;  /* 0x0c00000c0d0e7389 */ /* 0x00006400000c000b */
[----:B01----:R-:W-:Y:S05]  /*3e10*/  ENDCOLLECTIVE ;  /* 0x000000000000791b */ /* 0x003fea0003800000 */
.L_x_23259:
        /* <DEDUP_REMOVED lines=37> */
[----:B------:R-:W-:Y:S01]  /*4070*/  SHF.L.U32 R2, R15, 0x17, RZ ;  /* 0x000000170f027819 */ /* 0x000fe200000006ff */
[----:B------:R-:W-:Y:S01]  /*4080*/  FFMA.SAT R15, R3, R13, 0.5 ;  /* 0x3f000000030f7423 */ /* 0x000fe2000000200d */
[----:B--2---:R-:W-:-:S03]  /*4090*/  FMUL R0, R0, R19 ;  /* 0x0000001300007220 */ /* 0x004fc60000400000 */
        /* <DEDUP_REMOVED lines=43> */
[----:B------:R-:W-:-:S03]  /*4350*/  IMAD.SHL.U32 R17, R17, 0x800000, RZ ;  /* 0x0080000011117824 */ /* 0x000fc600078e00ff */
[----:B------:R-:W-:Y:S01]  /*4360*/  FFMA R19, R38, 1.4426950216293334961, -R19 ;  /* 0x3fb8aa3b26137823 */ /* 0x000fe20000000813 */
[----:B-1----:R-:W-:Y:S01]  /*4370*/  FMUL R8, R8, R7 ;  /* 0x0000000708087220 */ /* 0x002fe20000400000 */
[----:B------:R-:W-:Y:S02]  /*4380*/  FFMA.SAT R7, R32, R13, 0.5 ;  /* 0x3f00000020077423 */ /* 0x000fe4000000200d */
[----:B------:R-:W-:Y:S02]  /*4390*/  FFMA R38, R38, 1.925963033500011079e-08, R19 ;  /* 0x32a5706026267823 */ /* 0x000fe40000000013 */
[----:B------:R-:W-:-:S04]  /*43a0*/  FFMA.RM R7, R7, R12, 12582913 ;  /* 0x4b40000107077423 */ /* 0x000fc8000000400c */
[C---:B------:R-:W-:Y:S01]  /*43b0*/  FADD R15, R7.reuse, -12583039 ;  /* 0xcb40007f070f7421 */ /* 0x040fe20000000000 */
[----:B------:R-:W0:Y:S01]  /*43c0*/  MUFU.EX2 R38, R38 ;  /* 0x0000002600267308 */ /* 0x000e220000000800 */
[----:B------:R-:W-:Y:S02]  /*43d0*/  SHF.L.U32 R7, R7, 0x17, RZ ;  /* 0x0000001707077819 */ /* 0x000fe400000006ff */
[----:B------:R-:W-:-:S04]  /*43e0*/  FFMA R15, R32, 1.4426950216293334961, -R15 ;  /* 0x3fb8aa3b200f7823 */ /* 0x000fc8000000080f */
[----:B------:R-:W-:-:S04]  /*43f0*/  FFMA R15, R32, 1.925963033500011079e-08, R15 ;  /* 0x32a57060200f7823 */ /* 0x000fc8000000000f */
[----:B------:R1:W2:Y:S01]  /*4400*/  MUFU.EX2 R14, R15 ;  /* 0x0000000f000e7308 */ /* 0x0002a20000000800 */
[----:B0-----:R-:W-:Y:S01]  /*4410*/  FMUL R19, R17, R38 ;  /* 0x0000002611137220 */ /* 0x001fe20000400000 */
[----:B-1----:R-:W-:-:S04]  /*4420*/  FFMA.SAT R15, R40, R13, 0.5 ;  /* 0x3f000000280f7423 */ /* 0x002fc8000000200d */
[----:B------:R-:W-:-:S04]  /*4430*/  FFMA.RM R15, R15, R12, 12582913 ;  /* 0x4b4000010f0f7423 */ /* 0x000fc8000000400c */
[C---:B------:R-:W-:Y:S01]  /*4440*/  FADD R17, R15.reuse, -12583039 ;  /* 0xcb40007f0f117421 */ /* 0x040fe20000000000 */
[----:B------:R-:W-:Y:S01]  /*4450*/  SHF.L.U32 R15, R15, 0x17, RZ ;  /* 0x000000170f0f7819 */ /* 0x000fe200000006ff */
[----:B--2---:R-:W-:Y:S02]  /*4460*/  FMUL R7, R7, R14 ;  /* 0x0000000e07077220 */ /* 0x004fe40000400000 */
        /* <DEDUP_REMOVED lines=48> */
.L_x_23260:
[----:B------:R-:W-:Y:S02]  /*4770*/  IMAD.MOV.U32 R12, RZ, RZ, 0x8 ;  /* 0x00000008ff0c7424 */ /* 0x000fe400078e00ff */
[----:B------:R-:W-:-:S05]  /*4780*/  FADD R26, R13, R14 ;  /* 0x0000000e0d1a7221 */ /* 0x000fca0000000000 */
[----:B------:R-:W-:-:S07]  /*4790*/  MOV R13, R26 ;  /* 0x0000001a000d7202 */ /* 0x000fce0000000f00 */
[----:B------:R-:W-:Y:S05]  /*47a0*/  WARPSYNC.COLLECTIVE R15, `(.L_x_23261) ;  /* 0x000000000f087348 */ /* 0x000fea0003c00000 */
[----:B------:R0:W1:Y:S02]  /*47b0*/  SHFL.BFLY P6, R14, R13, R12, R11 ;  /* 0x0c00000c0d0e7389 */ /* 0x00006400000c000b */
[----:B01----:R-:W-:Y:S05]  /*47c0*/  ENDCOLLECTIVE ;  /* 0x000000000000791b */ /* 0x003fea0003800000 */
.L_x_23261:
[----:B------:R-:W-:Y:S02]  /*47d0*/  HFMA2 R12, -RZ, RZ, 0, 2.384185791015625e-07 ;  /* 0x00000004ff0c7431 */ /* 0x000fe400000001ff */
[----:B------:R-:W-:-:S05]  /*47e0*/  FADD R27, R26, R14 ;  /* 0x0000000e1a1b7221 */ /* 0x000fca0000000000 */
[----:B------:R-:W-:-:S07]  /*47f0*/  MOV R13, R27 ;  /* 0x0000001b000d7202 */ /* 0x000fce0000000f00 */
[----:B------:R-:W-:Y:S05]  /*4800*/  WARPSYNC.COLLECTIVE R15, `(.L_x_23262) ;  /* 0x000000000f087348 */ /* 0x000fea0003c00000 */
[----:B------:R0:W1:Y:S02]  /*4810*/  SHFL.BFLY P6, R14, R13, R12, R11 ;  /* 0x0c00000c0d0e7389 */ /* 0x00006400000c000b */
[----:B01----:R-:W-:Y:S05]  /*4820*/  ENDCOLLECTIVE ;  /* 0x000000000000791b */ /* 0x003fea0003800000 */
.L_x_23262:
[----:B------:R-:W-:Y:S01]  /*4830*/  MOV R12, 0x2 ;  /* 0x00000002000c7802 */ /* 0x000fe20000000f00 */
[----:B------:R-:W-:-:S04]  /*4840*/  FADD R28, R27, R14 ;  /* 0x0000000e1b1c7221 */ /* 0x000fc80000000000 */
[----:B------:R-:W-:-:S07]  /*4850*/  IMAD.MOV.U32 R13, RZ, RZ, R28 ;  /* 0x000000ffff0d7224 */ /* 0x000fce00078e001c */
[----:B------:R-:W-:Y:S05]  /*4860*/  WARPSYNC.COLLECTIVE R15, `(.L_x_23263) ;  /* 0x000000000f087348 */ /* 0x000fea0003c00000 */
[----:B------:R0:W1:Y:S02]  /*4870*/  SHFL.BFLY P6, R14, R13, R12, R11 ;  /* 0x0c00000c0d0e7389 */ /* 0x00006400000c000b */
[----:B01----:R-:W-:Y:S05]  /*4880*/  ENDCOLLECTIVE ;  /* 0x000000000000791b */ /* 0x003fea0003800000 */
.L_x_23263:
[----:B------:R-:W-:Y:S02]  /*4890*/  IMAD.MOV.U32 R12, RZ, RZ, 0x1 ;  /* 0x00000001ff0c7424 */ /* 0x000fe400078e00ff */
[----:B------:R-:W-:-:S05]  /*48a0*/  FADD R29, R28, R14 ;  /* 0x0000000e1c1d7221 */ /* 0x000fca0000000000 */
[----:B------:R-:W-:-:S07]  /*48b0*/  MOV R13, R29 ;  /* 0x0000001d000d7202 */ /* 0x000fce0000000f00 */
[----:B------:R-:W-:Y:S05]  /*48c0*/  WARPSYNC.COLLECTIVE R15, `(.L_x_23264) ;  /* 0x000000000f087348 */ /* 0x000fea0003c00000 */
[----:B------:R0:W1:Y:S02]  /*48d0*/  SHFL.BFLY P6, R14, R13, R12, R11 ;  /* 0x0c00000c0d0e7389 */ /* 0x00006400000c000b */
[----:B01----:R-:W-:Y:S05]  /*48e0*/  ENDCOLLECTIVE ;  /* 0x000000000000791b */ /* 0x003fea0003800000 */
.L_x_23264:
[----:B------:R-:W-:Y:S05]  /*48f0*/  BRA `(.L_x_23265) ;  /* 0xffffffe000a47947 */ /* 0x000fea000383ffff */
        .weak           $__internal_355_$__cuda_sm3x_div_rn_noftz_f32_slowpath
        .type           $__internal_355_$__cuda_sm3x_div_rn_noftz_f32_slowpath,@function
        .size           $__internal_355_$__cuda_sm3x_div_rn_noftz_f32_slowpath,(.L_x_37732 - $__internal_355_$__cuda_sm3x_div_rn_noftz_f32_slowpath)
$__internal_355_$__cuda_sm3x_div_rn_noftz_f32_slowpath:
        /* <DEDUP_REMOVED lines=34> */
.L_x_23267:
        /* <DEDUP_REMOVED lines=51> */
.L_x_23274:
[----:B------:R-:W-:-:S04]  /*4e50*/  LOP3.LUT R9, R9, 0x80000000, RZ, 0xc0, !PT ;  /* 0x8000000009097812 */ /* 0x000fc800078ec0ff */
[----:B------:R-:W-:Y:S01]  /*4e60*/  LOP3.LUT R9, R9, 0x7f800000, RZ, 0xfc, !PT ;  /* 0x7f80000009097812 */ /* 0x000fe200078efcff */
[----:B------:R-:W-:Y:S06]  /*4e70*/  BRA `(.L_x_23275) ;  /* 0x0000000000047947 */ /* 0x000fec0003800000 */
.L_x_23273:
[----:B------:R-:W-:-:S07]  /*4e80*/  IMAD R9, R30, 0x800000, R9 ;  /* 0x008000001e097824 */ /* 0x000fce00078e0209 */
.L_x_23275:
[----:B------:R-:W-:Y:S05]  /*4e90*/  BSYNC.RECONVERGENT B2 ;  /* 0x0000000000027941 */ /* 0x000fea0003800200 */
.L_x_23272:
[----:B------:R-:W-:Y:S05]  /*4ea0*/  BRA `(.L_x_23276) ;  /* 0x0000000000207947 */ /* 0x000fea0003800000 */
.L_x_23271:
[----:B------:R-:W-:-:S04]  /*4eb0*/  LOP3.LUT R9, R12, 0x80000000, R9, 0x48, !PT ;  /* 0x800000000c097812 */ /* 0x000fc800078e4809 */
[----:B------:R-:W-:Y:S01]  /*4ec0*/  LOP3.LUT R9, R9, 0x7f800000, RZ, 0xfc, !PT ;  /* 0x7f80000009097812 */ /* 0x000fe200078efcff */
[----:B------:R-:W-:Y:S06]  /*4ed0*/  BRA `(.L_x_23276) ;  /* 0x0000000000147947 */ /* 0x000fec0003800000 */
.L_x_23270:
[----:B------:R-:W-:Y:S01]  /*4ee0*/  LOP3.LUT R9, R12, 0x80000000, R9, 0x48, !PT ;  /* 0x800000000c097812 */ /* 0x000fe200078e4809 */
[----:B------:R-:W-:Y:S06]  /*4ef0*/  BRA `(.L_x_23276) ;  /* 0x00000000000c7947 */ /* 0x000fec0003800000 */
.L_x_23269:
[----:B------:R-:W0:Y:S01]  /*4f00*/  MUFU.RSQ R9, -QNAN ;  /* 0xffc0000000097908 */ /* 0x000e220000001400 */
[----:B------:R-:W-:Y:S05]  /*4f10*/  BRA `(.L_x_23276) ;  /* 0x0000000000047947 */ /* 0x000fea0003800000 */
.L_x_23268:
[----:B------:R-:W-:-:S07]  /*4f20*/  FADD.FTZ R9, R9, R12 ;  /* 0x0000000c09097221 */ /* 0x000fce0000010000 */
.L_x_23276:
[----:B------:R-:W-:Y:S05]  /*4f30*/  BSYNC.RECONVERGENT B1 ;  /* 0x0000000000017941 */ /* 0x000fea0003800200 */
.L_x_23266:
[----:B------:R-:W-:Y:S01]  /*4f40*/  HFMA2 R13, -RZ, RZ, 0, 0 ;  /* 0x00000000ff0d7431 */ /* 0x000fe200000001ff */
[----:B------:R-:W-:-:S04]  /*4f50*/  MOV R12, R15 ;  /* 0x0000000f000c7202 */ /* 0x000fc80000000f00 */
[----:B0-----:R-:W-:Y:S05]  /*4f60*/  RET.REL.NODEC R12 `(_Z15SoftmaxWarpImplI22BroadcastScaleMaskLoadIffbLm2EiE11DirectStoreIffEfLi1ELi14ELi32ELi1ELb0EL9Algorithm0EEvT_T0_ll) ;  /* 0xffffffb00c247950 */ /* 0x001fea0003c3ffff */
.L_x_23277:
        /* <DEDUP_REMOVED lines=9> */
.L_x_37732:


//--------------------- .text._Z15SoftmaxWarpImplI22BroadcastScaleMaskLoadIffbLm2EiE11DirectStoreIffEfLi1ELi13ELi32ELi1ELb1EL9Algorithm0EEvT_T0_ll --------------------------
	.section	.text._Z15SoftmaxWarpImplI22BroadcastScaleMaskLoadIffbLm2EiE11DirectStoreIffEfLi1ELi13ELi32ELi1ELb1EL9Algorithm0EEvT_T0_ll,"ax",@progbits
	.align	128
        .global         _Z15SoftmaxWarpImplI22BroadcastScaleMaskLoadIffbLm2EiE11DirectStoreIffEfLi1ELi13ELi32ELi1ELb1EL9Algorithm0EEvT_T0_ll
        .type           _Z15SoftmaxWarpImplI22BroadcastScaleMaskLoadIffbLm2EiE11DirectStoreIffEfLi1ELi13ELi32ELi1ELb1EL9Algorithm0EEvT_T0_ll,@function
        .size           _Z15SoftmaxWarpImplI22BroadcastScaleMaskLoadIffbLm2EiE11DirectStoreIffEfLi1ELi13ELi32ELi1ELb1EL9Algorithm0EEvT_T0_ll,(.L_x_37733 - _Z15SoftmaxWarpImplI22BroadcastScaleMaskLoadIffbLm2EiE11DirectStoreIffEfLi1ELi13ELi32ELi1ELb1EL9Algorithm0EEvT_T0_ll)
        .other          _Z15SoftmaxWarpImplI22BroadcastScaleMaskLoadIffbLm2EiE11DirectStoreIffEfLi1ELi13ELi32ELi1ELb1EL9Algorithm0EEvT_T0_ll,@"STO_CUDA_ENTRY STV_DEFAULT"
_Z15SoftmaxWarpImplI22BroadcastScaleMaskLoadIffbLm2EiE11DirectStoreIffEfLi1ELi13ELi32ELi1ELb1EL9Algorithm0EEvT_T0_ll:
.text._Z15SoftmaxWarpImplI22BroadcastScaleMaskLoadIffbLm2EiE11DirectStoreIffEfLi1ELi13ELi32ELi1ELb1EL9Algorithm0EEvT_T0_ll:
        /* <DEDUP_REMOVED lines=29> */
.L_x_23278:
        /* <DEDUP_REMOVED lines=24> */
.L_x_23333:
        /* <DEDUP_REMOVED lines=65> */
.L_x_23281:
[----:B------:R-:W-:Y:S05]  /*0760*/  BSYNC.RECONVERGENT B1 ;  /* 0x0000000000017941 */ /* 0x000fea0003800200 */
.L_x_23280:
        /* <DEDUP_REMOVED lines=58> */
.L_x_23283:
[----:B------:R-:W-:Y:S05]  /*0b10*/  BSYNC.RECONVERGENT B1 ;  /* 0x0000000000017941 */ /* 0x000fea0003800200 */
.L_x_23282:
        /* <DEDUP_REMOVED lines=56> */
.L_x_23285:
[----:B------:R-:W-:Y:S05]  /*0ea0*/  BSYNC.RECONVERGENT B1 ;  /* 0x0000000000017941 */ /* 0x000fea0003800200 */
.L_x_23284:
        /* <DEDUP_REMOVED lines=59> */
.L_x_23287:
[----:B------:R-:W-:Y:S05]  /*1260*/  BSYNC.RECONVERGENT B1 ;  /* 0x0000000000017941 */ /* 0x000fea0003800200 */
.L_x_23286:
        /* <DEDUP_REMOVED lines=57> */
.L_x_23289:
[----:B------:R-:W-:Y:S05]  /*1600*/  BSYNC.RECONVERGENT B1 ;  /* 0x0000000000017941 */ /* 0x000fea0003800200 */
.L_x_23288:
        /* <DEDUP_REMOVED lines=59> */
.L_x_23291:
[----:B------:R-:W-:Y:S05]  /*19c0*/  BSYNC.RECONVERGENT B1 ;  /* 0x0000000000017941 */ /* 0x000fea0003800200 */
.L_x_23290:
        /* <DEDUP_REMOVED lines=57> */
.L_x_23293:
[----:B------:R-:W-:Y:S05]  /*1d60*/  BSYNC.RECONVERGENT B1 ;  /* 0x0000000000017941 */ /* 0x000fea0003800200 */
.L_x_23292:
        /* <DEDUP_REMOVED lines=68> */
.L_x_23295:
[----:B------:R-:W-:Y:S05]  /*21b0*/  BSYNC.RECONVERGENT B1 ;  /* 0x0000000000017941 */ /* 0x000fea0003800200 */
.L_x_23294:
[----:B------:R-:W-:Y:S04]  /*21c0*/  BSSY.RECONVERGENT B1, `(.L_x_23296) ;  /* 0x0000037000017945 */ /* 0x000fe80003800200 */
        /* <DEDUP_REMOVED lines=54> */
.L_x_23297:
[----:B------:R-:W-:Y:S05]  /*2530*/  BSYNC.RECONVERGENT B1 ;  /* 0x0000000000017941 */ /* 0x000fea0003800200 */
.L_x_23296:
        /* <DEDUP_REMOVED lines=55> */
.L_x_23299:
[----:B------:R-:W-:Y:S05]  /*28b0*/  BSYNC.RECONVERGENT B1 ;  /* 0x0000000000017941 */ /* 0x000fea0003800200 */
.L_x_23298:
        /* <DEDUP_REMOVED lines=35> */
[----:B------:R-:W-:Y:S02]  /*2af0*/  SHF.R.S64 R36, RZ, 0x1e, R11 ;  /* 0x0000001eff247819 */ /* 0x000fe4000000100b */
        /* <DEDUP_REMOVED lines=19> */
.L_x_23301:
[----:B------:R-:W-:Y:S05]  /*2c30*/  BSYNC.RECONVERGENT B1 ;  /* 0x0000000000017941 */ /* 0x000fea0003800200 */
.L_x_23300:
        /* <DEDUP_REMOVED lines=55> */
.L_x_23303:
[----:B------:R-:W-:Y:S05]  /*2fb0*/  BSYNC.RECONVERGENT B1 ;  /* 0x0000000000017941 */ /* 0x000fea0003800200 */
.L_x_23302:
[----:B------:R-:W-:Y:S04]  /*2fc0*/  BSSY.RECONVERGENT B1, `(.L_x_23304) ;  /* 0x0000037000017945 */ /* 0x000fe80003800200 */
[----:B------:R-:W-:Y:S05]  /*2fd0*/  @P6 BRA `(.L_x_23305) ;  /* 0x0000000000d46947 */ /* 0x000fea0003800000 */
[----:B------:R-:W0:Y:S01]  /*2fe0*/  LDC R12, c[0x0][0x3a8] ;  /* 0x0000ea00ff0c7b82 */ /* 0x000e220000000800 */
[----:B------:R-:W-:Y:S01]  /*2ff0*/  IMAD R11, R3, UR50, R20 ;  /* 0x00000032030b7c24 */ /* 0x000fe2000f8e0214 */
[C---:B-1----:R-:W-:Y:S02]  /*3000*/  R2UR UR6, R48.reuse ;  /* 0x00000000300672ca */ /* 0x042fe400000e0000 */
        /* <DEDUP_REMOVED lines=50> */
.L_x_23305:
[----:B------:R-:W-:Y:S05]  /*3330*/  BSYNC.RECONVERGENT B1 ;  /* 0x0000000000017941 */ /* 0x000fea0003800200 */
.L_x_23304:
        /* <DEDUP_REMOVED lines=25> */
[-C--:B------:R-:W-:Y:S01]  /*34d0*/  FFMA.RM R22, R22, R11.reuse, 12582913 ;  /* 0x4b40000116167423 */ /* 0x080fe2000000400b */
[----:B------:R-:W-:Y:S01]  /*34e0*/  FADD R28, R14, -12583039 ;  /* 0xcb40007f0e1c7421 */ /* 0x000fe20000000000 */
[----:B------:R-:W-:Y:S01]  /*34f0*/  FADD R29, -R47, R32 ;  /* 0x000000202f1d7221 */ /* 0x000fe20000000100 */
[----:B------:R-:W-:Y:S01]  /*3500*/  FADD R24, R30, -12583039 ;  /* 0xcb40007f1e187421 */ /* 0x000fe20000000000 */
[----:B------:R-:W-:Y:S01]  /*3510*/  FADD R26, R22, -12583039 ;  /* 0xcb40007f161a7421 */ /* 0x000fe20000000000 */
[-C--:B------:R-:W-:Y:S01]  /*3520*/  FFMA.SAT R32, R37, R12.reuse, 0.5 ;  /* 0x3f00000025207423 */ /* 0x080fe2000000200c */
[----:B------:R-:W-:Y:S01]  /*3530*/  FFMA R28, R43, 1.4426950216293334961, -R28 ;  /* 0x3fb8aa3b2b1c7823 */ /* 0x000fe2000000081c */
[----:B------:R-:W-:Y:S01]  /*3540*/  FADD R27, -R47, R40 ;  /* 0x000000282f1b7221 */ /* 0x000fe20000000100 */
[----:B------:R-:W-:Y:S01]  /*3550*/  FFMA R24, R41, 1.4426950216293334961, -R24 ;  /* 0x3fb8aa3b29187823 */ /* 0x000fe20000000818 */
[----:B------:R-:W-:Y:S01]  /*3560*/  FFMA R26, R45, 1.4426950216293334961, -R26 ;  /* 0x3fb8aa3b2d1a7823 */ /* 0x000fe2000000081a */
[-C--:B------:R-:W-:Y:S01]  /*3570*/  FFMA.RM R23, R32, R11.reuse, 12582913 ;  /* 0x4b40000120177423 */ /* 0x080fe2000000400b */
[----:B------:R-:W-:Y:S01]  /*3580*/  FFMA R40, R43, 1.925963033500011079e-08, R28 ;  /* 0x32a570602b287823 */ /* 0x000fe2000000001c */
[-C--:B------:R-:W-:Y:S01]  /*3590*/  FFMA.SAT R28, R33, R12.reuse, 0.5 ;  /* 0x3f000000211c7423 */ /* 0x080fe2000000200c */
[----:B------:R-:W-:Y:S01]  /*35a0*/  FFMA R41, R41, 1.925963033500011079e-08, R24 ;  /* 0x32a5706029297823 */ /* 0x000fe20000000018 */
[----:B------:R-:W-:Y:S01]  /*35b0*/  FFMA R45, R45, 1.925963033500011079e-08, R26 ;  /* 0x32a570602d2d7823 */ /* 0x000fe2000000001a */
[----:B------:R-:W-:Y:S01]  /*35c0*/  FADD R24, R23, -12583039 ;  /* 0xcb40007f17187421 */ /* 0x000fe20000000000 */
[-C--:B------:R-:W-:Y:S01]  /*35d0*/  FFMA.SAT R26, R39, R12.reuse, 0.5 ;  /* 0x3f000000271a7423 */ /* 0x080fe2000000200c */
[-C--:B------:R-:W-:Y:S01]  /*35e0*/  FFMA.RM R25, R28, R11.reuse, 12582913 ;  /* 0x4b4000011c197423 */ /* 0x080fe2000000400b */
[----:B------:R-:W-:Y:S01]  /*35f0*/  FADD R15, -R47, R38 ;  /* 0x000000262f0f7221 */ /* 0x000fe20000000100 */
[----:B------:R-:W-:Y:S01]  /*3600*/  FFMA R38, R37, 1.4426950216293334961, -R24 ;  /* 0x3fb8aa3b25267823 */ /* 0x000fe20000000818 */
[-C--:B------:R-:W-:Y:S01]  /*3610*/  FFMA.RM R24, R26, R11.reuse, 12582913 ;  /* 0x4b4000011a187423 */ /* 0x080fe2000000400b */
[----:B------:R-:W-:Y:S01]  /*3620*/  FADD R28, R25, -12583039 ;  /* 0xcb40007f191c7421 */ /* 0x000fe20000000000 */
[----:B------:R-:W-:Y:S01]  /*3630*/  FADD R35, -R47, R46 ;  /* 0x0000002e2f237221 */ /* 0x000fe20000000100 */
[----:B------:R-:W-:Y:S01]  /*3640*/  FFMA R38, R37, 1.925963033500011079e-08, R38 ;  /* 0x32a5706025267823 */ /* 0x000fe20000000026 */
[----:B------:R-:W-:Y:S01]  /*3650*/  FADD R26, R24, -12583039 ;  /* 0xcb40007f181a7421 */ /* 0x000fe20000000000 */
[----:B------:R-:W-:Y:S01]  /*3660*/  FFMA R28, R33, 1.4426950216293334961, -R28 ;  /* 0x3fb8aa3b211c7823 */ /* 0x000fe2000000081c */
[C---:B------:R-:W-:Y:S01]  /*3670*/  FADD R13, -R47.reuse, R34 ;  /* 0x000000222f0d7221 */ /* 0x040fe20000000100 */
[----:B------:R-:W-:Y:S01]  /*3680*/  FADD R31, -R47, R44 ;  /* 0x0000002c2f1f7221 */ /* 0x000fe20000000100 */
[----:B------:R-:W-:Y:S01]  /*3690*/  FFMA R26, R39, 1.4426950216293334961, -R26 ;  /* 0x3fb8aa3b271a7823 */ /* 0x000fe2000000081a */
[----:B------:R-:W-:Y:S01]  /*36a0*/  FFMA R37, R33, 1.925963033500011079e-08, R28 ;  /* 0x32a5706021257823 */ /* 0x000fe2000000001c */
[-C--:B------:R-:W-:Y:S01]  /*36b0*/  FFMA.SAT R28, R35, R12.reuse, 0.5 ;  /* 0x3f000000231c7423 */ /* 0x080fe2000000200c */
[----:B------:R-:W-:Y:S01]  /*36c0*/  FADD R21, -R47, R42 ;  /* 0x0000002a2f157221 */ /* 0x000fe20000000100 */
[----:B------:R-:W-:Y:S01]  /*36d0*/  FFMA R39, R39, 1.925963033500011079e-08, R26 ;  /* 0x32a5706027277823 */ /* 0x000fe2000000001a */
[----:B------:R-:W-:Y:S01]  /*36e0*/  FFMA.SAT R26, R29, R12, 0.5 ;  /* 0x3f0000001d1a7423 */ /* 0x000fe2000000200c */
[-C--:B------:R-:W-:Y:S01]  /*36f0*/  FFMA.RM R28, R28, R11.reuse, 12582913 ;  /* 0x4b4000011c1c7423 */ /* 0x080fe2000000400b */
[----:B------:R-:W-:Y:S01]  /*3700*/  IMAD.SHL.U32 R33, R30, 0x800000, RZ ;  /* 0x008000001e217824 */ /* 0x000fe200078e00ff */
[----:B------:R-:W-:Y:S01]  /*3710*/  MUFU.EX2 R45, R45 ;  /* 0x0000002d002d7308 */ /* 0x000fe20000000800 */
[----:B------:R-:W-:Y:S01]  /*3720*/  FFMA.RM R26, R26, R11, 12582913 ;  /* 0x4b4000011a1a7423 */ /* 0x000fe2000000400b */
[----:B------:R-:W-:Y:S01]  /*3730*/  FADD R34, R28, -12583039 ;  /* 0xcb40007f1c227421 */ /* 0x000fe20000000000 */
[----:B------:R-:W-:-:S02]  /*3740*/  IMAD.SHL.U32 R22, R22, 0x800000, RZ ;  /* 0x0080000016167824 */ /* 0x000fc400078e00ff */
[-C--:B------:R-:W-:Y:S01]  /*3750*/  FFMA.SAT R42, R13, R12.reuse, 0.5 ;  /* 0x3f0000000d2a7423 */ /* 0x080fe2000000200c */
[----:B------:R-:W-:Y:S01]  /*3760*/  FADD R32, R26, -12583039 ;  /* 0xcb40007f1a207421 */ /* 0x000fe20000000000 */
[----:B------:R-:W-:Y:S01]  /*3770*/  FFMA R34, R35, 1.4426950216293334961, -R34 ;  /* 0x3fb8aa3b23227823 */ /* 0x000fe20000000822 */
[----:B------:R-:W-:Y:S01]  /*3780*/  IMAD.SHL.U32 R24, R24, 0x800000, RZ ;  /* 0x0080000018187824 */ /* 0x000fe200078e00ff */
[----:B------:R-:W0:Y:S01]  /*3790*/  MUFU.EX2 R39, R39 ;  /* 0x0000002700277308 */ /* 0x000e220000000800 */
[----:B------:R-:W-:Y:S01]  /*37a0*/  FFMA R32, R29, 1.4426950216293334961, -R32 ;  /* 0x3fb8aa3b1d207823 */ /* 0x000fe20000000820 */
[----:B------:R-:W-:Y:S01]  /*37b0*/  FFMA R35, R35, 1.925963033500011079e-08, R34 ;  /* 0x32a5706023237823 */ /* 0x000fe20000000022 */
[----:B------:R-:W-:Y:S01]  /*37c0*/  FFMA.SAT R34, R31, R12, 0.5 ;  /* 0x3f0000001f227423 */ /* 0x000fe2000000200c */
[----:B------:R-:W-:Y:S02]  /*37d0*/  IMAD.SHL.U32 R23, R23, 0x800000, RZ ;  /* 0x0080000017177824 */ /* 0x000fe400078e00ff */
[----:B------:R-:W-:Y:S01]  /*37e0*/  FFMA R32, R29, 1.925963033500011079e-08, R32 ;  /* 0x32a570601d207823 */ /* 0x000fe20000000020 */
[----:B------:R-:W-:-:S02]  /*37f0*/  IMAD.SHL.U32 R28, R28, 0x800000, RZ ;  /* 0x008000001c1c7824 */ /* 0x000fc400078e00ff */
[----:B------:R-:W-:Y:S01]  /*3800*/  FFMA.RM R29, R34, R11, 12582913 ;  /* 0x4b400001221d7423 */ /* 0x000fe2000000400b */
[----:B------:R-:W-:Y:S03]  /*3810*/  MUFU.EX2 R40, R40 ;  /* 0x0000002800287308 */ /* 0x000fe60000000800 */
[----:B------:R-:W-:-:S04]  /*3820*/  FADD R36, R29, -12583039 ;  /* 0xcb40007f1d247421 */ /* 0x000fc80000000000 */
[C---:B------:R-:W-:Y:S01]  /*3830*/  FFMA R36, R31.reuse, 1.4426950216293334961, -R36 ;  /* 0x3fb8aa3b1f247823 */ /* 0x040fe20000000824 */
[----:B------:R2:W3:Y:S01]  /*3840*/  MUFU.EX2 R34, R41 ;  /* 0x0000002900227308 */ /* 0x0004e20000000800 */
[----:B0-----:R-:W-:Y:S02]  /*3850*/  FMUL R24, R24, R39 ;  /* 0x0000002718187220 */ /* 0x001fe40000400000 */
[----:B------:R-:W-:Y:S01]  /*3860*/  FFMA R31, R31, 1.925963033500011079e-08, R36 ;  /* 0x32a570601f1f7823 */ /* 0x000fe20000000024 */
[----:B------:R-:W-:-:S04]  /*3870*/  FFMA.SAT R36, R21, R12, 0.5 ;  /* 0x3f00000015247423 */ /* 0x000fc8000000200c */
[----:B------:R-:W-:Y:S01]  /*3880*/  FFMA.RM R30, R36, R11, 12582913 ;  /* 0x4b400001241e7423 */ /* 0x000fe2000000400b */
[----:B------:R-:W0:Y:S01]  /*3890*/  MUFU.EX2 R38, R38 ;  /* 0x0000002600267308 */ /* 0x000e220000000800 */
[----:B--2---:R-:W-:Y:S01]  /*38a0*/  SHF.L.U32 R41, R14, 0x17, RZ ;  /* 0x000000170e297819 */ /* 0x004fe200000006ff */
[----:B---3--:R-:W-:Y:S01]  /*38b0*/  FMUL R33, R33, R34 ;  /* 0x0000002221217220 */ /* 0x008fe20000400000 */
[----:B------:R-:W-:-:S05]  /*38c0*/  FADD R34, R30, -12583039 ;  /* 0xcb40007f1e227421 */ /* 0x000fca0000000000 */
[----:B------:R-:W2:Y:S01]  /*38d0*/  MUFU.EX2 R37, R37 ;  /* 0x0000002500257308 */ /* 0x000ea20000000800 */
[----:B------:R-:W-:Y:S01]  /*38e0*/  FADD R14, RZ, R33 ;  /* 0x00000021ff0e7221 */ /* 0x000fe20000000000 */
[----:B------:R-:W-:-:S04]  /*38f0*/  FFMA R34, R21, 1.4426950216293334961, -R34 ;  /* 0x3fb8aa3b15227823 */ /* 0x000fc80000000822 */
[----:B------:R-:W-:Y:S01]  /*3900*/  FFMA R36, R21, 1.925963033500011079e-08, R34 ;  /* 0x32a5706015247823 */ /* 0x000fe20000000022 */
[----:B------:R-:W-:Y:S01]  /*3910*/  FFMA.SAT R34, R27, R12, 0.5 ;  /* 0x3f0000001b227423 */ /* 0x000fe2000000200c */
[----:B------:R-:W-:Y:S01]  /*3920*/  FMUL R21, R22, R45 ;  /* 0x0000002d16157220 */ /* 0x000fe20000400000 */
[----:B------:R-:W3:Y:S01]  /*3930*/  MUFU.EX2 R32, R32 ;  /* 0x0000002000207308 */ /* 0x000ee20000000800 */
[----:B0-----:R-:W-:Y:S01]  /*3940*/  FMUL R23, R23, R38 ;  /* 0x0000002617177220 */ /* 0x001fe20000400000 */
[----:B------:R-:W-:Y:S01]  /*3950*/  FFMA.RM R34, R34, R11, 12582913 ;  /* 0x4b40000122227423 */ /* 0x000fe2000000400b */
[----:B------:R-:W-:Y:S01]  /*3960*/  FADD R39, R14, R21 ;  /* 0x000000150e277221 */ /* 0x000fe20000000000 */
[----:B------:R-:W-:Y:S02]  /*3970*/  SHF.L.U32 R38, R25, 0x17, RZ ;  /* 0x0000001719267819 */ /* 0x000fe400000006ff */
[C---:B------:R-:W-:Y:S01]  /*3980*/  FADD R22, R34.reuse, -12583039 ;  /* 0xcb40007f22167421 */ /* 0x040fe20000000000 */
[----:B------:R-:W-:Y:S01]  /*3990*/  IMAD.SHL.U32 R34, R34, 0x800000, RZ ;  /* 0x0080000022227824 */ /* 0x000fe200078e00ff */
[----:B------:R-:W0:Y:S01]  /*39a0*/  MUFU.EX2 R35, R35 ;  /* 0x0000002300237308 */ /* 0x000e220000000800 */
[----:B--2---:R-:W-:Y:S01]  /*39b0*/  FMUL R25, R38, R37 ;  /* 0x0000002526197220 */ /* 0x004fe20000400000 */
[----:B------:R-:W-:-:S04]  /*39c0*/  FFMA R22, R27, 1.4426950216293334961, -R22 ;  /* 0x3fb8aa3b1b167823 */ /* 0x000fc80000000816 */
[----:B------:R-:W-:Y:S01]  /*39d0*/  FFMA R27, R27, 1.925963033500011079e-08, R22 ;  /* 0x32a570601b1b7823 */ /* 0x000fe20000000016 */
[----:B------:R-:W-:Y:S01]  /*39e0*/  FFMA.SAT R22, R15, R12, 0.5 ;  /* 0x3f0000000f167423 */ /* 0x000fe2000000200c */
[----:B------:R-:W-:Y:S03]  /*39f0*/  MUFU.EX2 R31, R31 ;  /* 0x0000001f001f7308 */ /* 0x000fe60000000800 */
[-C--:B------:R-:W-:Y:S01]  /*3a00*/  FFMA.RM R12, R22, R11.reuse, 12582913 ;  /* 0x4b400001160c7423 */ /* 0x080fe2000000400b */
[----:B------:R-:W-:-:S03]  /*3a10*/  FFMA.RM R11, R42, R11, 12582913 ;  /* 0x4b4000012a0b7423 */ /* 0x000fc6000000400b */
[----:B------:R-:W-:Y:S01]  /*3a20*/  FADD R22, R12, -12583039 ;  /* 0xcb40007f0c167421 */ /* 0x000fe20000000000 */
[----:B------:R-:W-:Y:S01]  /*3a30*/  FADD R38, R11, -12583039 ;  /* 0xcb40007f0b267421 */ /* 0x000fe20000000000 */
[----:B------:R-:W2:Y:S02]  /*3a40*/  MUFU.EX2 R36, R36 ;  /* 0x0000002400247308 */ /* 0x000ea40000000800 */
[----:B------:R-:W-:Y:S01]  /*3a50*/  FFMA R22, R15, 1.4426950216293334961, -R22 ;  /* 0x3fb8aa3b0f167823 */ /* 0x000fe20000000816 */
[----:B------:R-:W-:-:S03]  /*3a60*/  FFMA R38, R13, 1.4426950216293334961, -R38 ;  /* 0x3fb8aa3b0d267823 */ /* 0x000fc60000000826 */
[----:B------:R-:W-:Y:S01]  /*3a70*/  FFMA R15, R15, 1.925963033500011079e-08, R22 ;  /* 0x32a570600f0f7823 */ /* 0x000fe20000000016 */
[----:B------:R-:W-:Y:S01]  /*3a80*/  FMUL R22, R41, R40 ;  /* 0x0000002829167220 */ /* 0x000fe20000400000 */
[----:B------:R-:W4:Y:S01]  /*3a90*/  MUFU.EX2 R27, R27 ;  /* 0x0000001b001b7308 */ /* 0x000f220000000800 */
[----:B------:R-:W-:Y:S01]  /*3aa0*/  FFMA R38, R13, 1.925963033500011079e-08, R38 ;  /* 0x32a570600d267823 */ /* 0x000fe20000000026 */
[----:B------:R-:W-:Y:S02]  /*3ab0*/  IMAD.SHL.U32 R13, R30, 0x800000, RZ ;  /* 0x008000001e0d7824 */ /* 0x000fe400078e00ff */
[----:B------:R-:W-:Y:S01]  /*3ac0*/  FADD R14, R39, R22 ;  /* 0x00000016270e7221 */ /* 0x000fe20000000000 */
[----:B------:R-:W-:-:S03]  /*3ad0*/  IMAD.SHL.U32 R39, R26, 0x800000, RZ ;  /* 0x008000001a277824 */ /* 0x000fc600078e00ff */
[----:B------:R-:W-:Y:S01]  /*3ae0*/  FADD R37, R14, R23 ;  /* 0x000000170e257221 */ /* 0x000fe20000000000 */
[----:B---3--:R-:W-:Y:S01]  /*3af0*/  FMUL R26, R39, R32 ;  /* 0x00000020271a7220 */ /* 0x008fe20000400000 */
[----:B------:R-:W3:Y:S01]  /*3b00*/  MUFU.EX2 R15, R15 ;  /* 0x0000000f000f7308 */ /* 0x000ee20000000800 */
[----:B0-----:R-:W-:Y:S01]  /*3b10*/  FMUL R32, R28, R35 ;  /* 0x000000231c207220 */ /* 0x001fe20000400000 */
[----:B------:R-:W-:Y:S01]  /*3b20*/  FADD R14, R37, R24 ;  /* 0x00000018250e7221 */ /* 0x000fe20000000000 */
[----:B--2---:R-:W-:Y:S01]  /*3b30*/  FMUL R30, R13, R36 ;  /* 0x000000240d1e7220 */ /* 0x004fe20000400000 */
[----:B------:R-:W-:Y:S02]  /*3b40*/  SHF.L.U32 R28, R12, 0x17, RZ ;  /* 0x000000170c1c7819 */ /* 0x000fe400000006ff */
[----:B------:R-:W-:Y:S01]  /*3b50*/  FADD R37, R14, R25 ;  /* 0x000000190e257221 */ /* 0x000fe20000000000 */
[----:B------:R-:W-:Y:S01]  /*3b60*/  SHF.L.U32 R14, R29, 0x17, RZ ;  /* 0x000000171d0e7819 */ /* 0x000fe200000006ff */
[----:B------:R-:W0:Y:S01]  /*3b70*/  MUFU.EX2 R38, R38 ;  /* 0x0000002600267308 */ /* 0x000e220000000800 */
[----:B----4-:R-:W-:Y:S01]  /*3b80*/  FMUL R29, R34, R27 ;  /* 0x0000001b221d7220 */ /* 0x010fe20000400000 */
[----:B------:R-:W-:Y:S01]  /*3b90*/  FADD R37, R37, R26 ;  /* 0x0000001a25257221 */ /* 0x000fe20000000000 */
[----:B------:R-:W-:-:S02]  /*3ba0*/  IMAD.SHL.U32 R27, R11, 0x800000, RZ ;  /* 0x008000000b1b7824 */ /* 0x000fc400078e00ff */
[----:B------:R-:W-:Y:S01]  /*3bb0*/  FMUL R31, R14, R31 ;  /* 0x0000001f0e1f7220 */ /* 0x000fe20000400000 */
[----:B------:R-:W-:Y:S01]  /*3bc0*/  FADD R14, R37, R32 ;  /* 0x00000020250e7221 */ /* 0x000fe20000000000 */
[----:B---3--:R-:W-:-:S03]  /*3bd0*/  FMUL R28, R28, R15 ;  /* 0x0000000f1c1c7220 */ /* 0x008fc60000400000 */
        /* <DEDUP_REMOVED lines=15> */
.L_x_23345:
        /* <DEDUP_REMOVED lines=12> */
[----:B01----:R-:W-:Y:S05]  /*3d90*/  CALL.REL.NOINC `($__internal_356_$__cuda_sm3x_div_rn_noftz_f32_slowpath) ;  /* 0x0000001c002c7944 */ /* 0x003fea0003c00000 */
[----:B------:R-:W-:-:S07]  /*3da0*/  MOV R35, R11 ;  /* 0x0000000b00237202 */ /* 0x000fce0000000f00 */
.L_x_23308:
[----:B------:R-:W-:Y:S05]  /*3db0*/  BSYNC.RECONVERGENT B3 ;  /* 0x0000000000037941 */ /* 0x000fea0003800200 */
.L_x_23307:
        /* <DEDUP_REMOVED lines=12> */
[----:B-1----:R-:W-:Y:S05]  /*3e80*/  CALL.REL.NOINC `($__internal_356_$__cuda_sm3x_div_rn_noftz_f32_slowpath) ;  /* 0x0000001800f07944 */ /* 0x002fea0003c00000 */
[----:B------:R-:W-:-:S07]  /*3e90*/  MOV R37, R11 ;  /* 0x0000000b00257202 */ /* 0x000fce0000000f00 */
.L_x_23310:
[----:B------:R-:W-:Y:S05]  /*3ea0*/  BSYNC.RECONVERGENT B3 ;  /* 0x0000000000037941 */ /* 0x000fea0003800200 */
.L_x_23309:
        /* <DEDUP_REMOVED lines=12> */
[----:B-1----:R-:W-:Y:S05]  /*3f70*/  CALL.REL.NOINC `($__internal_356_$__cuda_sm3x_div_rn_noftz_f32_slowpath) ;  /* 0x0000001800b47944 */ /* 0x002fea0003c00000 */
[----:B------:R-:W-:-:S07]  /*3f80*/  MOV R21, R11 ;  /* 0x0000000b00157202 */ /* 0x000fce0000000f00 */
.L_x_23312:
[----:B------:R-:W-:Y:S05]  /*3f90*/  BSYNC.RECONVERGENT B3 ;  /* 0x0000000000037941 */ /* 0x000fea0003800200 */
.L_x_23311:
        /* <DEDUP_REMOVED lines=12> */
[----:B-1----:R-:W-:Y:S05]  /*4060*/  CALL.REL.NOINC `($__internal_356_$__cuda_sm3x_div_rn_noftz_f32_slowpath) ;  /* 0x0000001800787944 */ /* 0x002fea0003c00000 */
[----:B------:R-:W-:-:S07]  /*4070*/  IMAD.MOV.U32 R39, RZ, RZ, R11 ;  /* 0x000000ffff277224 */ /* 0x000fce00078e000b */
.L_x_23314:
[----:B------:R-:W-:Y:S05]  /*4080*/  BSYNC.RECONVERGENT B3 ;  /* 0x0000000000037941 */ /* 0x000fea0003800200 */
.L_x_23313:
        /* <DEDUP_REMOVED lines=12> */
[----:B-1----:R-:W-:Y:S05]  /*4150*/  CALL.REL.NOINC `($__internal_356_$__cuda_sm3x_div_rn_noftz_f32_slowpath) ;  /* 0x00000018003c7944 */ /* 0x002fea0003c00000 */
[----:B------:R-:W-:-:S07]  /*4160*/  MOV R23, R11 ;  /* 0x0000000b00177202 */ /* 0x000fce0000000f00 */
.L_x_23316:
[----:B------:R-:W-:Y:S05]  /*4170*/  BSYNC.RECONVERGENT B3 ;  /* 0x0000000000037941 */ /* 0x000fea0003800200 */
.L_x_23315:
        /* <DEDUP_REMOVED lines=14> */
.L_x_23318:
[----:B------:R-:W-:Y:S05]  /*4260*/  BSYNC.RECONVERGENT B3 ;  /* 0x0000000000037941 */ /* 0x000fea0003800200 */
.L_x_23317:
        /* <DEDUP_REMOVED lines=14> */
.L_x_23320:
[----:B------:R-:W-:Y:S05]  /*4350*/  BSYNC.RECONVERGENT B3 ;  /* 0x0000000000037941 */ /* 0x000fea0003800200 */
.L_x_23319:
        /* <DEDUP_REMOVED lines=14> */
.L_x_23322:
[----:B------:R-:W-:Y:S05]  /*4440*/  BSYNC.RECONVERGENT B3 ;  /* 0x0000000000037941 */ /* 0x000fea0003800200 */
.L_x_23321:
        /* <DEDUP_REMOVED lines=14> */
.L_x_23324:
[----:B------:R-:W-:Y:S05]  /*4530*/  BSYNC.RECONVERGENT B3 ;  /* 0x0000000000037941 */ /* 0x000fea0003800200 */
.L_x_23323:
        /* <DEDUP_REMOVED lines=14> */
.L_x_23326:
[----:B------:R-:W-:Y:S05]  /*4620*/  BSYNC.RECONVERGENT B3 ;  /* 0x0000000000037941 */ /* 0x000fea0003800200 */
.L_x_23325:
        /* <DEDUP_REMOVED lines=14> */
.L_x_23328:
[----:B------:R-:W-:Y:S05]  /*4710*/  BSYNC.RECONVERGENT B3 ;  /* 0x0000000000037941 */ /* 0x000fea0003800200 */
.L_x_23327:
        /* <DEDUP_REMOVED lines=14> */
.L_x_23330:
[----:B------:R-:W-:Y:S05]  /*4800*/  BSYNC.RECONVERGENT B3 ;  /* 0x0000000000037941 */ /* 0x000fea0003800200 */
.L_x_23329:
        /* <DEDUP_REMOVED lines=13> */
.L_x_23332:
[----:B------:R-:W-:Y:S05]  /*48e0*/  BSYNC.RECONVERGENT B3 ;  /* 0x0000000000037941 */ /* 0x000fea0003800200 */
.L_x_23331:
        /* <DEDUP_REMOVED lines=9> */
[----:B------:R-:W-:-:S02]  /*4980*/  ISETP.GE.U32.AND P1, PT, R5, UR42, PT ;  /* 0x0000002a05007c0c */ /* 0x000fc4000bf26070 */
[----:B------:R-:W-:Y:S02]  /*4990*/  IADD3 R13, PT, PT, R13, R15, RZ ;  /* 0x0000000f0d0d7210 */ /* 0x000fe40007ffe0ff */
[----:B------:R-:W-:Y:S02]  /*49a0*/  LEA R14, P6, R12, UR48, 0x2 ;  /* 0x000000300c0e7c11 */ /* 0x000fe4000f8c10ff */
[----:B------:R-:W-:Y:S02]  /*49b0*/  ISETP.GE.U32.AND P5, PT, R6, UR42, PT ;  /* 0x0000002a06007c0c */ /* 0x000fe4000bfa6070 */
[----:B------:R-:W-:Y:S02]  /*49c0*/  ISETP.GE.U32.AND P4, PT, R7, UR42, PT ;  /* 0x0000002a07007c0c */ /* 0x000fe4000bf86070 */
[----:B------:R-:W-:Y:S02]  /*49d0*/  ISETP.GE.U32.AND P3, PT, R8, UR42, PT ;  /* 0x0000002a08007c0c */ /* 0x000fe4000bf66070 */
[----:B------:R-:W-:-:S02]  /*49e0*/  LEA.HI.X R15, R12, UR49, R13, 0x2, P6 ;  /* 0x000000310c0f7c11 */ /* 0x000fc4000b0f140d */
[----:B------:R-:W-:Y:S02]  /*49f0*/  ISETP.GE.AND.EX P1, PT, RZ, UR43, PT, P1 ;  /* 0x0000002bff007c0c */ /* 0x000fe4000bf26310 */
[----:B------:R-:W-:Y:S01]  /*4a00*/  ISETP.GE.AND.EX P5, PT, RZ, UR43, PT, P5 ;  /* 0x0000002bff007c0c */ /* 0x000fe2000bfa6350 */
[----:B------:R0:W-:Y:S01]  /*4a10*/  @!P0 STG.E desc[UR4][R14.64], R35 ;  /* 0x000000230e008986 */ /* 0x0001e2000c101904 */
[----:B------:R-:W-:Y:S01]  /*4a20*/  ISETP.GE.AND.EX P4, PT, RZ, UR43, PT, P4 ;  /* 0x0000002bff007c0c */ /* 0x000fe2000bf86340 */
[----:B------:R-:W1:Y:S01]  /*4a30*/  LDCU UR4, c[0x0][0x370] ;  /* 0x00006e00ff0477ac */ /* 0x000e620008000800 */
[----:B------:R-:W-:Y:S01]  /*4a40*/  ISETP.GE.AND.EX P3, PT, RZ, UR43, PT, P3 ;  /* 0x0000002bff007c0c */ /* 0x000fe2000bf66330 */
[----:B------:R-:W1:Y:S01]  /*4a50*/  LDC R12, c[0x0][0x364] ;  /* 0x0000d900ff0c7b82 */ /* 0x000e620000000800 */
        /* <DEDUP_REMOVED lines=57> */
.L_x_23279:
[----:B------:R-:W-:Y:S05]  /*4df0*/  EXIT ;  /* 0x000000000000794d */ /* 0x000fea0003800000 */
.L_x_23306:
[----:B------:R-:W-:Y:S01]  /*4e00*/  HFMA2 R11, -RZ, RZ, 0, 1.847743988037109375e-06 ;  /* 0x0000001fff0b7431 */ /* 0x000fe200000001ff */
[----:B------:R-:W-:Y:S01]  /*4e10*/  BSSY B1, `(.L_x_23334) ;  /* 0x0000006000017945 */ /* 0x000fe20003800000 */
[----:B------:R-:W-:Y:S02]  /*4e20*/  IMAD.MOV.U32 R12, RZ, RZ, 0x10 ;  /* 0x00000010ff0c7424 */ /* 0x000fe400078e00ff */
[----:B------:R-:W-:-:S07]  /*4e30*/  IMAD.MOV.U32 R15, RZ, RZ, -0x1 ;  /* 0xffffffffff0f7424 */ /* 0x000fce00078e00ff */
[----:B-1----:R-:W-:Y:S05]  /*4e40*/  WARPSYNC.COLLECTIVE R15, `(.L_x_23335) ;  /* 0x000000000f087348 */ /* 0x002fea0003c00000 */
[----:B------:R0:W2:Y:S02]  /*4e50*/  SHFL.BFLY P6, R14, R13, R12, R11 ;  /* 0x0c00000c0d0e7389 */ /* 0x0000a400000c000b */
[----:B012---:R-:W-:Y:S05]  /*4e60*/  ENDCOLLECTIVE ;  /* 0x000000000000791b */ /* 0x007fea0003800000 */
.L_x_23335:
[----:B------:R-:W-:Y:S05]  /*4e70*/  BSYNC B1 ;  /* 0x0000000000017941 */ /* 0x000fea0003800000 */
.L_x_23334:
[----:B------:R-:W-:Y:S01]  /*4e80*/  FMNMX R13, R14, R13, !PT ;  /* 0x0000000d0e0d7209 */ /* 0x000fe20007800000 */
[----:B------:R-:W-:Y:S01]  /*4e90*/  IMAD.MOV.U32 R11, RZ, RZ, 0x1f ;  /* 0x0000001fff0b7424 */ /* 0x000fe200078e00ff */
[----:B------:R-:W-:Y:S02]  /*4ea0*/  MOV R12, 0x8 ;  /* 0x00000008000c7802 */ /* 0x000fe40000000f00 */
[----:B------:R-:W-:-:S07]  /*4eb0*/  MOV R15, 0xffffffff ;  /* 0xffffffff000f7802 */ /* 0x000fce0000000f00 */
[----:B------:R-:W-:Y:S05]  /*4ec0*/  WARPSYNC.COLLECTIVE R15, `(.L_x_23336) ;  /* 0x000000000f087348 */ /* 0x000fea0003c00000 */
[----:B------:R0:W1:Y:S02]  /*4ed0*/  SHFL.BFLY P6, R14, R13, R12, R11 ;  /* 0x0c00000c0d0e7389 */ /* 0x00006400000c000b */
[----:B01----:R-:W-:Y:S05]  /*4ee0*/  ENDCOLLECTIVE ;  /* 0x000000000000791b */ /* 0x003fea0003800000 */
.L_x_23336:
[----:B------:R-:W-:Y:S01]  /*4ef0*/  HFMA2 R12, -RZ, RZ, 0, 2.384185791015625e-07 ;  /* 0x00000004ff0c7431 */ /* 0x000fe200000001ff */
[----:B------:R-:W-:-:S05]  /*4f00*/  FMNMX R23, R13, R14, !PT ;  /* 0x0000000e0d177209 */ /* 0x000fca0007800000 */
[----:B------:R-:W-:-:S07]  /*4f10*/  IMAD.MOV.U32 R13, RZ, RZ, R23 ;  /* 0x000000ffff0d7224 */ /* 0x000fce00078e0017 */
[----:B------:R-:W-:Y:S05]  /*4f20*/  WARPSYNC.COLLECTIVE R15, `(.L_x_23337) ;  /* 0x000000000f087348 */ /* 0x000fea0003c00000 */
[----:B------:R0:W1:Y:S02]  /*4f30*/  SHFL.BFLY P6, R14, R13, R12, R11 ;  /* 0x0c00000c0d0e7389 */ /* 0x00006400000c000b */
[----:B01----:R-:W-:Y:S05]  /*4f40*/  ENDCOLLECTIVE ;  /* 0x000000000000791b */ /* 0x003fea0003800000 */
.L_x_23337:
[----:B------:R-:W-:Y:S02]  /*4f50*/  MOV R12, 0x2 ;  /* 0x00000002000c7802 */ /* 0x000fe40000000f00 */
[----:B------:R-:W-:-:S05]  /*4f60*/  FMNMX R25, R23, R14, !PT ;  /* 0x0000000e17197209 */ /* 0x000fca0007800000 */
[----:B------:R-:W-:-:S07]  /*4f70*/  IMAD.MOV.U32 R13, RZ, RZ, R25 ;  /* 0x000000ffff0d7224 */ /* 0x000fce00078e0019 */
[----:B------:R-:W-:Y:S05]  /*4f80*/  WARPSYNC.COLLECTIVE R15, `(.L_x_23338) ;  /* 0x000000000f087348 */ /* 0x000fea0003c00000 */
[----:B------:R0:W1:Y:S02]  /*4f90*/  SHFL.BFLY P6, R14, R13, R12, R11 ;  /* 0x0c00000c0d0e7389 */ /* 0x00006400000c000b */
[----:B01----:R-:W-:Y:S05]  /*4fa0*/  ENDCOLLECTIVE ;  /* 0x000000000000791b */ /* 0x003fea0003800000 */
.L_x_23338:
[----:B------:R-:W-:Y:S01]  /*4fb0*/  HFMA2 R12, -RZ, RZ, 0, 5.9604644775390625e-08 ;  /* 0x00000001ff0c7431 */ /* 0x000fe200000001ff */
[----:B------:R-:W-:-:S05]  /*4fc0*/  FMNMX R27, R25, R14, !PT ;  /* 0x0000000e191b7209 */ /* 0x000fca0007800000 */
[----:B------:R-:W-:-:S07]  /*4fd0*/  IMAD.MOV.U32 R13, RZ, RZ, R27 ;  /* 0x000000ffff0d7224 */ /* 0x000fce00078e001b */
[----:B------:R-:W-:Y:S05]  /*4fe0*/  WARPSYNC.COLLECTIVE R15, `(.L_x_23339) ;  /* 0x000000000f087348 */ /* 0x000fea0003c00000 */
[----:B------:R0:W1:Y:S02]  /*4ff0*/  SHFL.BFLY P6, R14, R13, R12, R11 ;  /* 0x0c00000c0d0e7389 */ /* 0x00006400000c000b */
[----:B01----:R-:W-:Y:S05]  /*5000*/  ENDCOLLECTIVE ;  /* 0x000000000000791b */ /* 0x003fea0003800000 */
.L_x_23339:
        /* <DEDUP_REMOVED lines=20> */
[----:B------:R-:W-:-:S03]  /*5150*/  FADD R34, -R27, R34 ;  /* 0x000000221b227221 */ /* 0x000fc60000000100 */
        /* <DEDUP_REMOVED lines=118> */
.L_x_23340:
[----:B------:R-:W-:Y:S02]  /*58c0*/  HFMA2 R12, -RZ, RZ, 0, 4.76837158203125e-07 ;  /* 0x00000008ff0c7431 */ /* 0x000fe400000001ff */
[----:B------:R-:W-:-:S04]  /*58d0*/  FADD R34, R13, R14 ;  /* 0x0000000e0d227221 */ /* 0x000fc80000000000 */
[----:B------:R-:W-:-:S07]  /*58e0*/  IMAD.MOV.U32 R13, RZ, RZ, R34 ;  /* 0x000000ffff0d7224 */ /* 0x000fce00078e0022 */
[----:B------:R-:W-:Y:S05]  /*58f0*/  WARPSYNC.COLLECTIVE R15, `(.L_x_23341) ;  /* 0x000000000f087348 */ /* 0x000fea0003c00000 */
[----:B------:R0:W1:Y:S02]  /*5900*/  SHFL.BFLY P6, R14, R13, R12, R11 ;  /* 0x0c00000c0d0e7389 */ /* 0x00006400000c000b */
[----:B01----:R-:W-:Y:S05]  /*5910*/  ENDCOLLECTIVE ;  /* 0x000000000000791b */ /* 0x003fea0003800000 */
.L_x_23341:
[----:B------:R-:W-:Y:S01]  /*5920*/  MOV R12, 0x4 ;  /* 0x00000004000c7802 */ /* 0x000fe20000000f00 */
[----:B------:R-:W-:-:S04]  /*5930*/  FADD R35, R34, R14 ;  /* 0x0000000e22237221 */ /* 0x000fc80000000000 */
[----:B------:R-:W-:-:S07]  /*5940*/  IMAD.MOV.U32 R13, RZ, RZ, R35 ;  /* 0x000000ffff0d7224 */ /* 0x000fce00078e0023 */
[----:B------:R-:W-:Y:S05]  /*5950*/  WARPSYNC.COLLECTIVE R15, `(.L_x_23342) ;  /* 0x000000000f087348 */ /* 0x000fea0003c00000 */
[----:B------:R0:W1:Y:S02]  /*5960*/  SHFL.BFLY P6, R14, R13, R12, R11 ;  /* 0x0c00000c0d0e7389 */ /* 0x00006400000c000b */
[----:B01----:R-:W-:Y:S05]  /*5970*/  ENDCOLLECTIVE ;  /* 0x000000000000791b */ /* 0x003fea0003800000 */
.L_x_23342:
[----:B------:R-:W-:Y:S02]  /*5980*/  HFMA2 R12, -RZ, RZ, 0, 1.1920928955078125e-07 ;  /* 0x00000002ff0c7431 */ /* 0x000fe400000001ff */
[----:B------:R-:W-:-:S04]  /*5990*/  FADD R36, R35, R14 ;  /* 0x0000000e23247221 */ /* 0x000fc80000000000 */
[----:B------:R-:W-:-:S07]  /*59a0*/  IMAD.MOV.U32 R13, RZ, RZ, R36 ;  /* 0x000000ffff0d7224 */ /* 0x000fce00078e0024 */
[----:B------:R-:W-:Y:S05]  /*59b0*/  WARPSYNC.COLLECTIVE R15, `(.L_x_23343) ;  /* 0x000000000f087348 */ /* 0x000fea0003c00000 */
[----:B------:R0:W1:Y:S02]  /*59c0*/  SHFL.BFLY P6, R14, R13, R12, R11 ;  /* 0x0c00000c0d0e7389 */ /* 0x00006400000c000b */
[----:B01----:R-:W-:Y:S05]  /*59d0*/  ENDCOLLECTIVE ;  /* 0x000000000000791b */ /* 0x003fea0003800000 */
.L_x_23343:
[----:B------:R-:W-:Y:S01]  /*59e0*/  MOV R12, 0x1 ;  /* 0x00000001000c7802 */ /* 0x000fe20000000f00 */
[----:B------:R-:W-:-:S04]  /*59f0*/  FADD R37, R36, R14 ;  /* 0x0000000e24257221 */ /* 0x000fc80000000000 */
[----:B------:R-:W-:-:S07]  /*5a00*/  IMAD.MOV.U32 R13, RZ, RZ, R37 ;  /* 0x000000ffff0d7224 */ /* 0x000fce00078e0025 */
[----:B------:R-:W-:Y:S05]  /*5a10*/  WARPSYNC.COLLECTIVE R15, `(.L_x_23344) ;  /* 0x000000000f087348 */ /* 0x000fea0003c00000 */
[----:B------:R0:W1:Y:S02]  /*5a20*/  SHFL.BFLY P6, R14, R13, R12, R11 ;  /* 0x0c00000c0d0e7389 */ /* 0x00006400000c000b */
[----:B01----:R-:W-:Y:S05]  /*5a30*/  ENDCOLLECTIVE ;  /* 0x000000000000791b */ /* 0x003fea0003800000 */
.L_x_23344:
[----:B------:R-:W-:Y:S05]  /*5a40*/  BRA `(.L_x_23345) ;  /* 0xffffffe000a07947 */ /* 0x000fea000383ffff */
        .weak           $__internal_356_$__cuda_sm3x_div_rn_noftz_f32_slowpath
        .type           $__internal_356_$__cuda_sm3x_div_rn_noftz_f32_slowpath,@function
        .size           $__internal_356_$__cuda_sm3x_div_rn_noftz_f32_slowpath,(.L_x_37733 - $__internal_356_$__cuda_sm3x_div_rn_noftz_f32_slowpath)
$__internal_356_$__cuda_sm3x_div_rn_noftz_f32_slowpath:
        /* <DEDUP_REMOVED lines=35> */
.L_x_23347:
        /* <DEDUP_REMOVED lines=51> */
.L_x_23354:
[----:B------:R-:W-:-:S04]  /*5fb0*/  LOP3.LUT R11, R11, 0x80000000, RZ, 0xc0, !PT ;  /* 0x800000000b0b7812 */ /* 0x000fc800078ec0ff */
[----:B------:R-:W-:Y:S01]  /*5fc0*/  LOP3.LUT R11, R11, 0x7f800000, RZ, 0xfc, !PT ;  /* 0x7f8000000b0b7812 */ /* 0x000fe200078efcff */
[----:B------:R-:W-:Y:S06]  /*5fd0*/  BRA `(.L_x_23355) ;  /* 0x0000000000047947 */ /* 0x000fec0003800000 */
.L_x_23353:
[----:B------:R-:W-:-:S07]  /*5fe0*/  LEA R11, R34, R11, 0x17 ;  /* 0x0000000b220b7211 */ /* 0x000fce00078eb8ff */
.L_x_23355:
[----:B------:R-:W-:Y:S05]  /*5ff0*/  BSYNC.RECONVERGENT B2 ;  /* 0x0000000000027941 */ /* 0x000fea0003800200 */
.L_x_23352:
[----:B------:R-:W-:Y:S05]  /*6000*/  BRA `(.L_x_23356) ;  /* 0x0000000000207947 */ /* 0x000fea0003800000 */
.L_x_23351:
[----:B------:R-:W-:-:S04]  /*6010*/  LOP3.LUT R11, R12, 0x80000000, R33, 0x48, !PT ;  /* 0x800000000c0b7812 */ /* 0x000fc800078e4821 */
[----:B------:R-:W-:Y:S01]  /*6020*/  LOP3.LUT R11, R11, 0x7f800000, RZ, 0xfc, !PT ;  /* 0x7f8000000b0b7812 */ /* 0x000fe200078efcff */
[----:B------:R-:W-:Y:S06]  /*6030*/  BRA `(.L_x_23356) ;  /* 0x0000000000147947 */ /* 0x000fec0003800000 */
.L_x_23350:
[----:B------:R-:W-:Y:S01]  /*6040*/  LOP3.LUT R11, R12, 0x80000000, R33, 0x48, !PT ;  /* 0x800000000c0b7812 */ /* 0x000fe200078e4821 */
[----:B------:R-:W-:Y:S06]  /*6050*/  BRA `(.L_x_23356) ;  /* 0x00000000000c7947 */ /* 0x000fec0003800000 */
.L_x_23349:
[----:B------:R-:W0:Y:S01]  /*6060*/  MUFU.RSQ R11, -QNAN ;  /* 0xffc00000000b7908 */ /* 0x000e220000001400 */
[----:B------:R-:W-:Y:S05]  /*6070*/  BRA `(.L_x_23356) ;  /* 0x0000000000047947 */ /* 0x000fea0003800000 */
.L_x_23348:
[----:B------:R-:W-:-:S07]  /*6080*/  FADD.FTZ R11, R33, R12 ;  /* 0x0000000c210b7221 */ /* 0x000fce0000010000 */
.L_x_23356:
[----:B------:R-:W-:Y:S05]  /*6090*/  BSYNC.RECONVERGENT B1 ;  /* 0x0000000000017941 */ /* 0x000fea0003800200 */
.L_x_23346:
[----:B------:R-:W-:Y:S02]  /*60a0*/  HFMA2 R13, -RZ, RZ, 0, 0 ;  /* 0x00000000ff0d7431 */ /* 0x000fe400000001ff */
[----:B------:R-:W-:-:S04]  /*60b0*/  IMAD.MOV.U32 R12, RZ, RZ, R15 ;  /* 0x000000ffff0c7224 */ /* 0x000fc800078e000f */
[----:B0-----:R-:W-:Y:S05]  /*60c0*/  RET.REL.NODEC R12 `(_Z15SoftmaxWarpImplI22BroadcastScaleMaskLoadIffbLm2EiE11DirectStoreIffEfLi1ELi13ELi32ELi1ELb1EL9Algorithm0EEvT_T0_ll) ;  /* 0xffffff9c0ccc7950 */ /* 0x001fea0003c3ffff */
.L_x_23357:
        /* <DEDUP_REMOVED lines=11> */
.L_x_37733:


//--------------------- .text._Z15SoftmaxWarpImplI22BroadcastScaleMaskLoadIffbLm2EiE11DirectStoreIffEfLi1ELi13ELi32ELi1ELb0EL9Algorithm0EEvT_T0_ll --------------------------
	.section	.text._Z15SoftmaxWarpImplI22BroadcastScaleMaskLoadIffbLm2EiE11DirectStoreIffEfLi1ELi13ELi32ELi1ELb0EL9Algorithm0EEvT_T0_ll,"ax",@progbits
	.align	128
        .global         _Z15SoftmaxWarpImplI22BroadcastScaleMaskLoadIffbLm2EiE11DirectStoreIffEfLi1ELi13ELi32ELi1ELb0EL9Algorithm0EEvT_T0_ll
        .type           _Z15SoftmaxWarpImplI22BroadcastScaleMaskLoadIffbLm2EiE11DirectStoreIffEfLi1ELi13ELi32ELi1ELb0EL9Algorithm0EEvT_T0_ll,@function
        .size           _Z15SoftmaxWarpImplI22BroadcastScaleMaskLoadIffbLm2EiE11DirectStoreIffEfLi1ELi13ELi32ELi1ELb0EL9Algorithm0EEvT_T0_ll,(.L_x_37734 - _Z15SoftmaxWarpImplI22BroadcastScaleMaskLoadIffbLm2EiE11DirectStoreIffEfLi1ELi13ELi32ELi1ELb0EL9Algorithm0EEvT_T0_ll)
        .other          _Z15SoftmaxWarpImplI22BroadcastScaleMaskLoadIffbLm2EiE11DirectStoreIffEfLi1ELi13ELi32ELi1ELb0EL9Algorithm0EEvT_T0_ll,@"STO_CUDA_ENTRY STV_DEFAULT"
_Z15SoftmaxWarpImplI22BroadcastScaleMaskLoadIffbLm2EiE11DirectStoreIffEfLi1ELi13ELi32ELi1ELb0EL9Algorithm0EEvT_T0_ll:
.text._Z15SoftmaxWarpImplI22BroadcastScaleMaskLoadIffbLm2EiE11DirectStoreIffEfLi1ELi13ELi32ELi1ELb0EL9Algorithm0EEvT_T0_ll:
        /* <DEDUP_REMOVED lines=27> */
.L_x_23358:
        /* <DEDUP_REMOVED lines=14> */
.L_x_23387:
[----:B--2---:R-:W-:Y:S01]  /*0290*/  IABS R0, UR49 ;  /* 0x0000003100007c13 */ /* 0x004fe20008000000 */
[----:B0-----:R-:W-:Y:S01]  /*02a0*/  IMAD R19, R23, UR48, R24 ;  /* 0x0000003017137c24 */ /* 0x001fe2000f8e0218 */
[----:B------:R-:W-:Y:S01]  /*02b0*/  UMOV UR4, URZ ;  /* 0x000000ff00047c82 */ /* 0x000fe20008000000 */
[----:B------:R-:W0:Y:S01]  /*02c0*/  LDC.64 R12, c[0x0][0x390] ;  /* 0x0000e400ff0c7b82 */ /* 0x000e220000000a00 */
[----:B------:R-:W-:Y:S02]  /*02d0*/  R2UR UR7, R0 ;  /* 0x00000000000772ca */ /* 0x000fe400000e0000 */
[----:B------:R-:W-:Y:S02]  /*02e0*/  IADD3 R4, PT, PT, R19, 0x20, RZ ;  /* 0x0000002013047810 */ /* 0x000fe40007ffe0ff */
[----:B------:R-:W-:Y:S02]  /*02f0*/  IABS R3, R19 ;  /* 0x0000001300037213 */ /* 0x000fe40000000000 */
[----:B------:R-:W-:-:S02]  /*0300*/  IABS R5, R4 ;  /* 0x0000000400057213 */ /* 0x000fc40000000000 */
[----:B------:R-:W-:Y:S02]  /*0310*/  LOP3.LUT R11, R4, UR49, RZ, 0x3c, !PT ;  /* 0x00000031040b7c12 */ /* 0x000fe4000f8e3cff */
[----:B------:R-:W-:Y:S02]  /*0320*/  LOP3.LUT R7, R19, UR49, RZ, 0x3c, !PT ;  /* 0x0000003113077c12 */ /* 0x000fe4000f8e3cff */
[----:B------:R-:W-:Y:S01]  /*0330*/  ISETP.GE.AND P4, PT, R11, RZ, PT ;  /* 0x000000ff0b00720c */ /* 0x000fe20003f86270 */
[----:B------:R-:W2:Y:S01]  /*0340*/  I2F.RP R0, UR7 ;  /* 0x0000000700007d06 */ /* 0x000ea20008209400 */
[----:B------:R-:W-:Y:S02]  /*0350*/  ISETP.GE.AND P5, PT, R7, RZ, PT ;  /* 0x000000ff0700720c */ /* 0x000fe40003fa6270 */
[----:B------:R-:W-:Y:S02]  /*0360*/  LOP3.LUT R18, RZ, UR49, RZ, 0x33, !PT ;  /* 0x00000031ff127c12 */ /* 0x000fe4000f8e33ff */
[----:B-1----:R-:W-:-:S02]  /*0370*/  R2UR UR12, R20 ;  /* 0x00000000140c72ca */ /* 0x002fc400000e0000 */
[C---:B------:R-:W-:Y:S02]  /*0380*/  R2UR UR13, R21.reuse ;  /* 0x00000000150d72ca */ /* 0x040fe400000e0000 */
[C---:B------:R-:W-:Y:S02]  /*0390*/  R2UR UR10, R20.reuse ;  /* 0x00000000140a72ca */ /* 0x040fe400000e0000 */
[C---:B------:R-:W-:Y:S02]  /*03a0*/  R2UR UR11, R21.reuse ;  /* 0x00000000150b72ca */ /* 0x040fe400000e0000 */
[C---:B------:R-:W-:Y:S01]  /*03b0*/  R2UR UR8, R20.reuse ;  /* 0x00000000140872ca */ /* 0x040fe200000e0000 */
[----:B--2---:R-:W1:Y:S01]  /*03c0*/  MUFU.RCP R0, R0 ;  /* 0x0000000000007308 */ /* 0x004e620000001000 */
[----:B------:R-:W-:Y:S02]  /*03d0*/  R2UR UR9, R21 ;  /* 0x00000000150972ca */ /* 0x000fe400000e0000 */
[----:B------:R-:W-:-:S02]  /*03e0*/  R2UR UR14, R20 ;  /* 0x00000000140e72ca */ /* 0x000fc400000e0000 */
        /* <DEDUP_REMOVED lines=13> */
[----:B------:R-:W-:Y:S02]  /*04c0*/  IMAD R5, R8, UR7, R5 ;  /* 0x0000000708057c24 */ /* 0x000fe4000f8e0205 */
[----:B------:R-:W-:Y:S01]  /*04d0*/  IMAD R3, R0, UR7, R3 ;  /* 0x0000000700037c24 */ /* 0x000fe2000f8e0203 */
[----:B------:R-:W1:Y:S01]  /*04e0*/  LDC.64 R8, c[0x0][0x398] ;  /* 0x0000e600ff087b82 */ /* 0x000e620000000a00 */
[----:B------:R-:W-:Y:S01]  /*04f0*/  VIADD R0, R19, 0x40 ;  /* 0x0000004013007836 */ /* 0x000fe20000000000 */
[----:B------:R-:W-:Y:S02]  /*0500*/  ISETP.LT.U32.AND P2, PT, R5, UR7, PT ;  /* 0x0000000705007c0c */ /* 0x000fe4000bf41070 */
[----:B------:R-:W-:Y:S02]  /*0510*/  ISETP.LT.U32.AND P1, PT, R3, UR7, PT ;  /* 0x0000000703007c0c */ /* 0x000fe4000bf21070 */
[----:B------:R-:W-:-:S02]  /*0520*/  IABS R10, R0 ;  /* 0x00000000000a7213 */ /* 0x000fc40000000000 */
[----:B------:R-:W-:-:S07]  /*0530*/  SHF.R.S64 R28, RZ, 0x1e, R0 ;  /* 0x0000001eff1c7819 */ /* 0x000fce0000001000 */
[----:B------:R-:W-:Y:S02]  /*0540*/  @!P2 VIADD R5, R5, -UR7 ;  /* 0x800000070505ac36 */ /* 0x000fe40008000000 */
[----:B------:R-:W-:Y:S01]  /*0550*/  @!P1 IADD3 R3, PT, PT, R3, -UR7, RZ ;  /* 0x8000000703039c10 */ /* 0x000fe2000fffe0ff */
[----:B------:R-:W-:Y:S02]  /*0560*/  @!P2 VIADD R6, R6, 0x1 ;  /* 0x000000010606a836 */ /* 0x000fe40000000000 */
[----:B------:R-:W-:Y:S01]  /*0570*/  ISETP.GE.U32.AND P3, PT, R5, UR7, PT ;  /* 0x0000000705007c0c */ /* 0x000fe2000bf66070 */
[----:B------:R-:W-:Y:S01]  /*0580*/  @!P1 VIADD R2, R2, 0x1 ;  /* 0x0000000102029836 */ /* 0x000fe20000000000 */
[----:B------:R-:W-:Y:S01]  /*0590*/  ISETP.GE.U32.AND P0, PT, R3, UR7, PT ;  /* 0x0000000703007c0c */ /* 0x000fe2000bf06070 */
[----:B------:R-:W-:Y:S01]  /*05a0*/  IMAD.HI.U32 R3, R10, UR5, RZ ;  /* 0x000000050a037c27 */ /* 0x000fe2000f8e00ff */
[----:B-1----:R-:W-:Y:S02]  /*05b0*/  ISETP.NE.U32.AND P2, PT, R8, 0x1, PT ;  /* 0x000000010800780c */ /* 0x002fe40003f45070 */
[----:B0-----:R-:W-:-:S02]  /*05c0*/  ISETP.NE.U32.AND P1, PT, R12, 0x1, PT ;  /* 0x000000010c00780c */ /* 0x001fc40003f25070 */
[----:B------:R-:W-:Y:S02]  /*05d0*/  IADD3 R5, PT, PT, -R3, RZ, RZ ;  /* 0x000000ff03057210 */ /* 0x000fe40007ffe1ff */
[----:B------:R-:W-:Y:S02]  /*05e0*/  ISETP.NE.AND.EX P2, PT, R9, RZ, PT, P2 ;  /* 0x000000ff0900720c */ /* 0x000fe40003f45320 */
[----:B------:R-:W-:Y:S01]  /*05f0*/  ISETP.NE.AND.EX P1, PT, R13, RZ, PT, P1 ;  /* 0x000000ff0d00720c */ /* 0x000fe20003f25310 */
[----:B------:R-:W-:Y:S01]  /*0600*/  IMAD R10, R5, UR7, R10 ;  /* 0x00000007050a7c24 */ /* 0x000fe2000f8e020a */
[----:B------:R-:W-:Y:S02]  /*0610*/  @P3 IADD3 R6, PT, PT, R6, 0x1, RZ ;  /* 0x0000000106063810 */ /* 0x000fe40007ffe0ff */
[----:B------:R-:W-:Y:S02]  /*0620*/  @P0 IADD3 R2, PT, PT, R2, 0x1, RZ ;  /* 0x0000000102020810 */ /* 0x000fe40007ffe0ff */
[----:B------:R-:W-:-:S02]  /*0630*/  MOV R7, R6 ;  /* 0x0000000600077202 */ /* 0x000fc40000000f00 */
[----:B------:R-:W-:Y:S01]  /*0640*/  MOV R5, R2 ;  /* 0x0000000200057202 */ /* 0x000fe20000000f00 */
[----:B------:R-:W-:Y:S01]  /*0650*/  VIADD R2, R19, 0x60 ;  /* 0x0000006013027836 */ /* 0x000fe20000000000 */
[----:B------:R-:W-:Y:S01]  /*0660*/  ISETP.NE.AND P0, PT, RZ, UR49, PT ;  /* 0x00000031ff007c0c */ /* 0x000fe2000bf05270 */
[----:B------:R-:W-:Y:S01]  /*0670*/  @!P4 IMAD.MOV R7, RZ, RZ, -R7 ;  /* 0x000000ffff07c224 */ /* 0x000fe200078e0a07 */
[----:B------:R-:W-:Y:S01]  /*0680*/  ISETP.LT.U32.AND P3, PT, R10, UR7, PT ;  /* 0x000000070a007c0c */ /* 0x000fe2000bf61070 */
[----:B------:R-:W-:Y:S01]  /*0690*/  @!P5 IMAD.MOV R5, RZ, RZ, -R5 ;  /* 0x000000ffff05d224 */ /* 0x000fe200078e0a05 */
[----:B------:R-:W-:Y:S02]  /*06a0*/  IABS R16, R2 ;  /* 0x0000000200107213 */ /* 0x000fe40000000000 */
[C---:B------:R-:W-:Y:S02]  /*06b0*/  SEL R8, R18.reuse, R7, !P0 ;  /* 0x0000000712087207 */ /* 0x040fe40004000000 */
[----:B------:R-:W-:Y:S01]  /*06c0*/  SEL R6, R18, R5, !P0 ;  /* 0x0000000512067207 */ /* 0x000fe20004000000 */
[----:B------:R-:W-:-:S03]  /*06d0*/  IMAD.HI.U32 R5, R16, UR5, RZ ;  /* 0x0000000510057c27 */ /* 0x000fc6000f8e00ff */
[----:B------:R-:W-:Y:S01]  /*06e0*/  IADD3 R12, PT, PT, -R6, RZ, RZ ;  /* 0x000000ff060c7210 */ /* 0x000fe20007ffe1ff */
[----:B------:R-:W-:Y:S01]  /*06f0*/  IMAD.MOV R9, RZ, RZ, -R8 ;  /* 0x000000ffff097224 */ /* 0x000fe200078e0a08 */
[----:B------:R-:W-:Y:S01]  /*0700*/  SEL R8, R8, RZ, P1 ;  /* 0x000000ff08087207 */ /* 0x000fe20000800000 */
[----:B------:R-:W-:Y:S01]  /*0710*/  @!P3 VIADD R10, R10, -UR7 ;  /* 0x800000070a0abc36 */ /* 0x000fe20008000000 */
[----:B------:R-:W-:Y:S01]  /*0720*/  IADD3 R11, PT, PT, -R5, RZ, RZ ;  /* 0x000000ff050b7210 */ /* 0x000fe20007ffe1ff */
[----:B------:R-:W-:Y:S01]  /*0730*/  IMAD R9, R9, UR49, R4 ;  /* 0x0000003109097c24 */ /* 0x000fe2000f8e0204 */
[----:B------:R-:W-:Y:S01]  /*0740*/  SEL R6, R6, RZ, P1 ;  /* 0x000000ff06067207 */ /* 0x000fe20000800000 */
[--C-:B------:R-:W-:Y:S01]  /*0750*/  IMAD R7, R12, UR49, R19.reuse ;  /* 0x000000310c077c24 */ /* 0x100fe2000f8e0213 */
[----:B------:R-:W-:Y:S01]  /*0760*/  SHF.R.S64 R12, RZ, 0x1e, R19 ;  /* 0x0000001eff0c7819 */ /* 0x000fe20000001013 */
[----:B------:R-:W-:Y:S01]  /*0770*/  IMAD R8, R8, UR44, RZ ;  /* 0x0000002c08087c24 */ /* 0x000fe2000f8e02ff */
[----:B------:R-:W-:Y:S01]  /*0780*/  SEL R9, R9, RZ, P2 ;  /* 0x000000ff09097207 */ /* 0x000fe20001000000 */
[----:B------:R-:W-:Y:S01]  /*0790*/  IMAD R16, R11, UR7, R16 ;  /* 0x000000070b107c24 */ /* 0x000fe2000f8e0210 */
[----:B------:R-:W-:Y:S01]  /*07a0*/  IADD3 R12, P5, PT, R12, UR36, RZ ;  /* 0x000000240c0c7c10 */ /* 0x000fe2000ffbe0ff */
[----:B------:R-:W-:Y:S01]  /*07b0*/  IMAD R6, R6, UR44, RZ ;  /* 0x0000002c06067c24 */ /* 0x000fe2000f8e02ff */
[----:B------:R-:W-:Y:S01]  /*07c0*/  SEL R7, R7, RZ, P2 ;  /* 0x000000ff07077207 */ /* 0x000fe20001000000 */
[----:B------:R-:W-:Y:S01]  /*07d0*/  IMAD R8, R9, UR45, R8 ;  /* 0x0000002d09087c24 */ /* 0x000fe2000f8e0208 */
[----:B------:R-:W-:-:S02]  /*07e0*/  LEA.HI.X.SX32 R13, R19, UR37, 0x2, P5 ;  /* 0x00000025130d7c11 */ /* 0x000fc4000a8f16ff */
[----:B------:R-:W-:Y:S01]  /*07f0*/  ISETP.GE.U32.AND P6, PT, R10, UR7, PT ;  /* 0x000000070a007c0c */ /* 0x000fe2000bfc6070 */
[----:B------:R-:W-:Y:S01]  /*0800*/  IMAD R6, R7, UR45, R6 ;  /* 0x0000002d07067c24 */ /* 0x000fe2000f8e0206 */
[C---:B------:R-:W-:Y:S02]  /*0810*/  IADD3 R14, P5, PT, R8.reuse, UR38, RZ ;  /* 0x00000026080e7c10 */ /* 0x040fe4000ffbe0ff */
[----:B------:R-:W-:Y:S02]  /*0820*/  SHF.R.S64 R7, RZ, 0x1e, R4 ;  /* 0x0000001eff077819 */ /* 0x000fe40000001004 */
[----:B------:R-:W-:Y:S02]  /*0830*/  LEA.HI.X.SX32 R15, R8, UR39, 0x1, P5 ;  /* 0x00000027080f7c11 */ /* 0x000fe4000a8f0eff */
[----:B------:R-:W-:Y:S01]  /*0840*/  ISETP.LT.U32.AND P5, PT, R16, UR7, PT ;  /* 0x0000000710007c0c */ /* 0x000fe2000bfa1070 */
[----:B------:R-:W2:Y:S01]  /*0850*/  LDG.E R8, desc[UR8][R12.64] ;  /* 0x000000080c087981 */ /* 0x000ea2000c1e1900 */
[----:B------:R-:W-:-:S02]  /*0860*/  IADD3 R10, P4, PT, R6, UR38, RZ ;  /* 0x00000026060a7c10 */ /* 0x000fc4000ff9e0ff */
[----:B------:R-:W-:Y:S01]  /*0870*/  @!P3 IADD3 R3, PT, PT, R3, 0x1, RZ ;  /* 0x000000010303b810 */ /* 0x000fe20007ffe0ff */
[----:B------:R-:W3:Y:S01]  /*0880*/  LDG.E.U8 R14, desc[UR14][R14.64] ;  /* 0x0000000e0e0e7981 */ /* 0x000ee2000c1e1100 */
[----:B------:R-:W-:Y:S02]  /*0890*/  IADD3 R28, P3, PT, R28, UR36, RZ ;  /* 0x000000241c1c7c10 */ /* 0x000fe4000ff7e0ff */
[----:B------:R-:W-:Y:S01]  /*08a0*/  LEA.HI.X.SX32 R11, R6, UR39, 0x1, P4 ;  /* 0x00000027060b7c11 */ /* 0x000fe2000a0f0eff */
[----:B------:R-:W-:Y:S01]  /*08b0*/  @P6 VIADD R3, R3, 0x1 ;  /* 0x0000000103036836 */ /* 0x000fe20000000000 */
[----:B------:R-:W-:Y:S02]  /*08c0*/  IADD3 R6, P4, PT, R7, UR36, RZ ;  /* 0x0000002407067c10 */ /* 0x000fe4000ff9e0ff */
[----:B------:R-:W-:Y:S02]  /*08d0*/  LEA.HI.X.SX32 R29, R0, UR37, 0x2, P3 ;  /* 0x00000025001d7c11 */ /* 0x000fe400098f16ff */
[----:B------:R-:W-:-:S02]  /*08e0*/  @!P5 IADD3 R16, PT, PT, R16, -UR7, RZ ;  /* 0x800000071010dc10 */ /* 0x000fc4000fffe0ff */
[----:B------:R-:W-:Y:S02]  /*08f0*/  LOP3.LUT R9, R0, UR49, RZ, 0x3c, !PT ;  /* 0x0000003100097c12 */ /* 0x000fe4000f8e3cff */
[----:B------:R-:W-:Y:S02]  /*0900*/  ISETP.GE.U32.AND P3, PT, R16, UR7, PT ;  /* 0x0000000710007c0c */ /* 0x000fe4000bf66070 */
[----:B------:R-:W-:Y:S02]  /*0910*/  LEA.HI.X.SX32 R7, R4, UR37, 0x2, P4 ;  /* 0x0000002504077c11 */ /* 0x000fe4000a0f16ff */
[----:B------:R-:W-:Y:S01]  /*0920*/  LOP3.LUT R4, R2, UR49, RZ, 0x3c, !PT ;  /* 0x0000003102047c12 */ /* 0x000fe2000f8e3cff */
[----:B------:R-:W-:Y:S01]  /*0930*/  VIADD R16, R19, 0x80 ;  /* 0x0000008013107836 */ /* 0x000fe20000000000 */
[----:B------:R-:W-:Y:S01]  /*0940*/  ISETP.GE.AND P4, PT, R9, RZ, PT ;  /* 0x000000ff0900720c */ /* 0x000fe20003f86270 */
[----:B------:R0:W4:Y:S01]  /*0950*/  LDG.E R6, desc[UR12][R6.64] ;  /* 0x0000000c06067981 */ /* 0x000122000c1e1900 */
[----:B------:R-:W-:-:S02]  /*0960*/  ISETP.GE.AND P6, PT, R4, RZ, PT ;  /* 0x000000ff0400720c */ /* 0x000fc40003fc6270 */
[----:B------:R-:W-:Y:S01]  /*0970*/  @!P5 IADD3 R5, PT, PT, R5, 0x1, RZ ;  /* 0x000000010505d810 */ /* 0x000fe20007ffe0ff */
[----:B------:R1:W5:Y:S01]  /*0980*/  LDG.E.U8 R9, desc[UR10][R10.64] ;  /* 0x0000000a0a097981 */ /* 0x000362000c1e1100 */
[----:B------:R-:W-:-:S03]  /*0990*/  SHF.R.S64 R17, RZ, 0x1e, R16 ;  /* 0x0000001eff117819 */ /* 0x000fc60000001010 */
[----:B------:R-:W-:Y:S01]  /*09a0*/  @P3 VIADD R5, R5, 0x1 ;  /* 0x0000000105053836 */ /* 0x000fe20000000000 */
[----:B0-----:R-:W-:Y:S01]  /*09b0*/  IABS R7, R16 ;  /* 0x0000001000077213 */ /* 0x001fe20000000000 */
[----:B------:R0:W4:Y:S01]  /*09c0*/  LDG.E R4, desc[UR16][R28.64] ;  /* 0x000000101c047981 */ /* 0x000122000c1e1900 */
[----:B------:R-:W-:Y:S01]  /*09d0*/  IADD3 R12, P3, PT, R17, UR36, RZ ;  /* 0x00000024110c7c10 */ /* 0x000fe2000ff7e0ff */
[----:B-1----:R-:W-:Y:S01]  /*09e0*/  IMAD.MOV.U32 R11, RZ, RZ, R3 ;  /* 0x000000ffff0b7224 */ /* 0x002fe200078e0003 */
[----:B------:R-:W-:Y:S01]  /*09f0*/  MOV R17, R7 ;  /* 0x0000000700117202 */ /* 0x000fe20000000f00 */
[----:B------:R-:W-:-:S03]  /*0a00*/  @!P6 IMAD.MOV R5, RZ, RZ, -R5 ;  /* 0x000000ffff05e224 */ /* 0x000fc600078e0a05 */
[----:B------:R-:W-:Y:S01]  /*0a10*/  @!P4 IADD3 R11, PT, PT, -R11, RZ, RZ ;  /* 0x000000ff0b0bc210 */ /* 0x000fe20007ffe1ff */
[----:B------:R-:W-:-:S03]  /*0a20*/  IMAD.HI.U32 R3, R17, UR5, RZ ;  /* 0x0000000511037c27 */ /* 0x000fc6000f8e00ff */
[C---:B------:R-:W-:Y:S02]  /*0a30*/  SEL R11, R18.reuse, R11, !P0 ;  /* 0x0000000b120b7207 */ /* 0x040fe40004000000 */
[----:B------:R-:W-:Y:S02]  /*0a40*/  SHF.R.S64 R26, RZ, 0x1e, R2 ;  /* 0x0000001eff1a7819 */ /* 0x000fe40000001002 */
[----:B------:R-:W-:Y:S02]  /*0a50*/  IADD3 R10, PT, PT, -R3, RZ, RZ ;  /* 0x000000ff030a7210 */ /* 0x000fe40007ffe1ff */
[----:B------:R-:W-:Y:S01]  /*0a60*/  SEL R15, R18, R5, !P0 ;  /* 0x00000005120f7207 */ /* 0x000fe20004000000 */
[----:B0-----:R-:W-:Y:S01]  /*0a70*/  IMAD.MOV R29, RZ, RZ, -R11 ;  /* 0x000000ffff1d7224 */ /* 0x001fe200078e0a0b */
[----:B------:R-:W-:Y:S01]  /*0a80*/  IADD3 R26, P5, PT, R26, UR36, RZ ;  /* 0x000000241a1a7c10 */ /* 0x000fe2000ffbe0ff */
[----:B------:R-:W-:Y:S01]  /*0a90*/  IMAD R17, R10, UR7, R17 ;  /* 0x000000070a117c24 */ /* 0x000fe2000f8e0211 */
[----:B------:R-:W-:Y:S01]  /*0aa0*/  IADD3 R31, PT, PT, -R15, RZ, RZ ;  /* 0x000000ff0f1f7210 */ /* 0x000fe20007ffe1ff */
[----:B------:R-:W-:Y:S01]  /*0ab0*/  IMAD R0, R29, UR49, R0 ;  /* 0x000000311d007c24 */ /* 0x000fe2000f8e0200 */
[----:B------:R-:W-:Y:S01]  /*0ac0*/  SEL R11, R11, RZ, P1 ;  /* 0x000000ff0b0b7207 */ /* 0x000fe20000800000 */
[----:B------:R-:W-:Y:S01]  /*0ad0*/  VIADD R10, R19, 0xa0 ;  /* 0x000000a0130a7836 */ /* 0x000fe20000000000 */
[----:B------:R-:W-:Y:S01]  /*0ae0*/  LEA.HI.X.SX32 R27, R2, UR37, 0x2, P5 ;  /* 0x00000025021b7c11 */ /* 0x000fe2000a8f16ff */
[----:B------:R-:W-:Y:S01]  /*0af0*/  IMAD R2, R31, UR49, R2 ;  /* 0x000000311f027c24 */ /* 0x000fe2000f8e0202 */
[----:B------:R-:W-:-:S02]  /*0b00*/  LEA.HI.X.SX32 R13, R16, UR37, 0x2, P3 ;  /* 0x00000025100d7c11 */ /* 0x000fc400098f16ff */
[----:B------:R-:W-:Y:S02]  /*0b10*/  ISETP.LT.U32.AND P3, PT, R17, UR7, PT ;  /* 0x0000000711007c0c */ /* 0x000fe4000bf61070 */
[----:B------:R-:W-:Y:S01]  /*0b20*/  SEL R15, R15, RZ, P1 ;  /* 0x000000ff0f0f7207 */ /* 0x000fe20000800000 */
[----:B------:R-:W-:Y:S01]  /*0b30*/  IMAD R11, R11, UR44, RZ ;  /* 0x0000002c0b0b7c24 */ /* 0x000fe2000f8e02ff */
[----:B------:R-:W-:Y:S01]  /*0b40*/  SEL R0, R0, RZ, P2 ;  /* 0x000000ff00007207 */ /* 0x000fe20001000000 */
[----:B------:R0:W4:Y:S01]  /*0b50*/  LDG.E R5, desc[UR10][R12.64] ;  /* 0x0000000a0c057981 */ /* 0x000122000c1e1900 */
[----:B------:R-:W-:Y:S01]  /*0b60*/  IABS R30, R10 ;  /* 0x0000000a001e7213 */ /* 0x000fe20000000000 */
[----:B------:R-:W-:Y:S01]  /*0b70*/  IMAD R15, R15, UR44, RZ ;  /* 0x0000002c0f0f7c24 */ /* 0x000fe2000f8e02ff */
[----:B------:R-:W-:Y:S01]  /*0b80*/  SEL R2, R2, RZ, P2 ;  /* 0x000000ff02027207 */ /* 0x000fe20001000000 */
[----:B------:R-:W-:Y:S01]  /*0b90*/  IMAD R11, R0, UR45, R11 ;  /* 0x0000002d000b7c24 */ /* 0x000fe2000f8e020b */
[----:B------:R1:W4:Y:S01]  /*0ba0*/  LDG.E R7, desc[UR8][R26.64] ;  /* 0x000000081a077981 */ /* 0x000322000c1e1900 */
[----:B------:R-:W-:-:S04]  /*0bb0*/  IMAD.HI.U32 R0, R30, UR5, RZ ;  /* 0x000000051e007c27 */ /* 0x000fc8000f8e00ff */
[----:B------:R-:W-:Y:S01]  /*0bc0*/  IMAD R2, R2, UR45, R15 ;  /* 0x0000002d02027c24 */ /* 0x000fe2000f8e020f */
[----:B0-----:R-:W-:Y:S01]  /*0bd0*/  IADD3 R13, PT, PT, -R0, RZ, RZ ;  /* 0x000000ff000d7210 */ /* 0x001fe20007ffe1ff */
[----:B------:R-:W-:Y:S01]  /*0be0*/  @!P3 VIADD R17, R17, -UR7 ;  /* 0x800000071111bc36 */ /* 0x000fe20008000000 */
[----:B-1----:R-:W-:Y:S02]  /*0bf0*/  IADD3 R26, P4, PT, R11, UR38, RZ ;  /* 0x000000260b1a7c10 */ /* 0x002fe4000ff9e0ff */
[C---:B------:R-:W-:Y:S01]  /*0c00*/  IADD3 R12, P5, PT, R2.reuse, UR38, RZ ;  /* 0x00000026020c7c10 */ /* 0x040fe2000ffbe0ff */
[----:B------:R-:W-:Y:S01]  /*0c10*/  IMAD R30, R13, UR7, R30 ;  /* 0x000000070d1e7c24 */ /* 0x000fe2000f8e021e */
[----:B------:R-:W-:Y:S02]  /*0c20*/  LEA.HI.X.SX32 R27, R11, UR39, 0x1, P4 ;  /* 0x000000270b1b7c11 */ /* 0x000fe4000a0f0eff */
[----:B------:R-:W-:Y:S02]  /*0c30*/  ISETP.GE.U32.AND P4, PT, R17, UR7, PT ;  /* 0x0000000711007c0c */ /* 0x000fe4000bf86070 */
[----:B------:R-:W-:-:S02]  /*0c40*/  LEA.HI.X.SX32 R13, R2, UR39, 0x1, P5 ;  /* 0x00000027020d7c11 */ /* 0x000fc4000a8f0eff */
[----:B------:R-:W-:Y:S02]  /*0c50*/  ISETP.LT.U32.AND P6, PT, R30, UR7, PT ;  /* 0x000000071e007c0c */ /* 0x000fe4000bfc1070 */
[----:B------:R-:W-:Y:S02]  /*0c60*/  @!P3 IADD3 R3, PT, PT, R3, 0x1, RZ ;  /* 0x000000010303b810 */ /* 0x000fe40007ffe0ff */
[----:B------:R-:W-:Y:S01]  /*0c70*/  SHF.R.S64 R28, RZ, 0x1e, R10 ;  /* 0x0000001eff1c7819 */ /* 0x000fe2000000100a */
[----:B------:R-:W-:Y:S01]  /*0c80*/  VIADD R11, R19, 0xc0 ;  /* 0x000000c0130b7836 */ /* 0x000fe20000000000 */
[----:B------:R-:W-:Y:S01]  /*0c90*/  LOP3.LUT R2, R16, UR49, RZ, 0x3c, !PT ;  /* 0x0000003110027c12 */ /* 0x000fe2000f8e3cff */
[----:B------:R0:W2:Y:S03]  /*0ca0*/  LDG.E.U8 R15, desc[UR8][R26.64] ;  /* 0x000000081a0f7981 */ /* 0x0000a6000c1e1100 */
[----:B------:R-:W-:Y:S01]  /*0cb0*/  ISETP.GE.AND P3, PT, R2, RZ, PT ;  /* 0x000000ff0200720c */ /* 0x000fe20003f66270 */
[----:B------:R-:W-:Y:S01]  /*0cc0*/  @P4 VIADD R3, R3, 0x1 ;  /* 0x0000000103034836 */ /* 0x000fe20000000000 */
[----:B------:R-:W-:-:S02]  /*0cd0*/  IADD3 R28, P5, PT, R28, UR36, RZ ;  /* 0x000000241c1c7c10 */ /* 0x000fc4000ffbe0ff */
[----:B------:R-:W-:Y:S02]  /*0ce0*/  @!P6 IADD3 R30, PT, PT, R30, -UR7, RZ ;  /* 0x800000071e1eec10 */ /* 0x000fe4000fffe0ff */
[----:B------:R-:W-:Y:S01]  /*0cf0*/  LEA.HI.X.SX32 R29, R10, UR37, 0x2, P5 ;  /* 0x000000250a1d7c11 */ /* 0x000fe2000a8f16ff */
[----:B------:R1:W4:Y:S01]  /*0d00*/  LDG.E.U8 R27, desc[UR8][R12.64] ;  /* 0x000000080c1b7981 */ /* 0x000322000c1e1100 */
[----:B------:R-:W-:-:S05]  /*0d10*/  ISETP.GE.U32.AND P5, PT, R30, UR7, PT ;  /* 0x000000071e007c0c */ /* 0x000fca000bfa6070 */
[----:B------:R-:W-:Y:S01]  /*0d20*/  @!P3 IADD3 R3, PT, PT, -R3, RZ, RZ ;  /* 0x000000ff0303b210 */ /* 0x000fe20007ffe1ff */
[----:B------:R-:W4:Y:S01]  /*0d30*/  LDG.E R2, desc[UR10][R28.64] ;  /* 0x0000000a1c027981 */ /* 0x000f22000c1e1900 */
[----:B------:R-:W-:Y:S02]  /*0d40*/  IABS R30, R11 ;  /* 0x0000000b001e7213 */ /* 0x000fe40000000000 */
[----:B0-----:R-:W-:Y:S02]  /*0d50*/  LOP3.LUT R26, R10, UR49, RZ, 0x3c, !PT ;  /* 0x000000310a1a7c12 */ /* 0x001fe4000f8e3cff */
[----:B------:R-:W-:Y:S02]  /*0d60*/  SEL R17, R18, R3, !P0 ;  /* 0x0000000312117207 */ /* 0x000fe40004000000 */
[----:B------:R-:W-:Y:S01]  /*0d70*/  ISETP.GE.AND P4, PT, R26, RZ, PT ;  /* 0x000000ff1a00720c */ /* 0x000fe20003f86270 */
[----:B------:R-:W-:-:S04]  /*0d80*/  IMAD.HI.U32 R26, R30, UR5, RZ ;  /* 0x000000051e1a7c27 */ /* 0x000fc8000f8e00ff */
[----:B------:R-:W-:-:S04]  /*0d90*/  IMAD.MOV R3, RZ, RZ, -R17 ;  /* 0x000000ffff037224 */ /* 0x000fc800078e0a11 */
[----:B------:R-:W-:Y:S01]  /*0da0*/  IMAD R16, R3, UR49, R16 ;  /* 0x0000003103107c24 */ /* 0x000fe2000f8e0210 */
[----:B------:R-:W-:-:S05]  /*0db0*/  IADD3 R3, PT, PT, -R26, RZ, RZ ;  /* 0x000000ff1a037210 */ /* 0x000fca0007ffe1ff */
[----:B------:R-:W-:-:S05]  /*0dc0*/  IMAD R3, R3, UR7, R30 ;  /* 0x0000000703037c24 */ /* 0x000fca000f8e021e */
[----:B------:R-:W-:Y:S02]  /*0dd0*/  ISETP.LT.U32.AND P3, PT, R3, UR7, PT ;  /* 0x0000000703007c0c */ /* 0x000fe4000bf61070 */
[----:B------:R-:W-:-:S11]  /*0de0*/  @!P6 IADD3 R0, PT, PT, R0, 0x1, RZ ;  /* 0x000000010000e810 */ /* 0x000fd60007ffe0ff */
[----:B------:R-:W-:-:S05]  /*0df0*/  @!P3 VIADD R3, R3, -UR7 ;  /* 0x800000070303bc36 */ /* 0x000fca0008000000 */
[----:B------:R-:W-:Y:S02]  /*0e00*/  ISETP.GE.U32.AND P0, PT, R3, UR7, PT ;  /* 0x0000000703007c0c */ /* 0x000fe4000bf06070 */
[----:B------:R-:W-:-:S04]  /*0e10*/  LOP3.LUT R3, R11, UR49, RZ, 0x3c, !PT ;  /* 0x000000310b037c12 */ /* 0x000fc8000f8e3cff */
[----:B------:R-:W-:Y:S01]  /*0e20*/  ISETP.GE.AND P6, PT, R3, RZ, PT ;  /* 0x000000ff0300720c */ /* 0x000fe20003fc6270 */
[----:B------:R-:W-:Y:S01]  /*0e30*/  @P5 VIADD R0, R0, 0x1 ;  /* 0x0000000100005836 */ /* 0x000fe20000000000 */
[----:B-1----:R-:W-:Y:S02]  /*0e40*/  SHF.R.S64 R12, RZ, 0x1e, R11 ;  /* 0x0000001eff0c7819 */ /* 0x002fe4000000100b */
[----:B------:R-:W-:Y:S02]  /*0e50*/  @!P3 IADD3 R26, PT, PT, R26, 0x1, RZ ;  /* 0x000000011a1ab810 */ /* 0x000fe40007ffe0ff */
[----:B------:R-:W-:Y:S02]  /*0e60*/  IADD3 R12, P5, PT, R12, UR36, RZ ;  /* 0x000000240c0c7c10 */ /* 0x000fe4000ffbe0ff */
[----:B------:R-:W-:Y:S01]  /*0e70*/  @!P4 IADD3 R0, PT, PT, -R0, RZ, RZ ;  /* 0x000000ff0000c210 */ /* 0x000fe20007ffe1ff */
[----:B------:R-:W-:Y:S01]  /*0e80*/  @P0 VIADD R26, R26, 0x1 ;  /* 0x000000011a1a0836 */ /* 0x000fe20000000000 */
[----:B------:R-:W-:-:S02]  /*0e90*/  ISETP.NE.AND P0, PT, RZ, UR49, PT ;  /* 0x00000031ff007c0c */ /* 0x000fc4000bf05270 */
[----:B------:R-:W-:Y:S01]  /*0ea0*/  LEA.HI.X.SX32 R13, R11, UR37, 0x2, P5 ;  /* 0x000000250b0d7c11 */ /* 0x000fe2000a8f16ff */
[----:B------:R-:W-:Y:S01]  /*0eb0*/  @!P6 IMAD.MOV R26, RZ, RZ, -R26 ;  /* 0x000000ffff1ae224 */ /* 0x000fe200078e0a1a */
[C---:B------:R-:W-:Y:S02]  /*0ec0*/  SEL R0, R18.reuse, R0, !P0 ;  /* 0x0000000012007207 */ /* 0x040fe40004000000 */
[----:B------:R-:W-:Y:S01]  /*0ed0*/  SEL R17, R17, RZ, P1 ;  /* 0x000000ff11117207 */ /* 0x000fe20000800000 */
[----:B------:R0:W4:Y:S01]  /*0ee0*/  LDG.E R3, desc[UR8][R12.64] ;  /* 0x000000080c037981 */ /* 0x000122000c1e1900 */
[----:B------:R-:W-:Y:S02]  /*0ef0*/  SEL R26, R18, R26, !P0 ;  /* 0x0000001a121a7207 */ /* 0x000fe40004000000 */
[----:B------:R-:W-:Y:S01]  /*0f00*/  SEL R16, R16, RZ, P2 ;  /* 0x000000ff10107207 */ /* 0x000fe20001000000 */
[----:B------:R-:W-:Y:S01]  /*0f10*/  IMAD R17, R17, UR44, RZ ;  /* 0x0000002c11117c24 */ /* 0x000fe2000f8e02ff */
[C---:B0-----:R-:W-:Y:S01]  /*0f20*/  IADD3 R13, PT, PT, -R0.reuse, RZ, RZ ;  /* 0x000000ff000d7210 */ /* 0x041fe20007ffe1ff */
[----:B------:R-:W-:Y:S01]  /*0f30*/  IMAD.MOV R12, RZ, RZ, -R26 ;  /* 0x000000ffff0c7224 */ /* 0x000fe200078e0a1a */
[----:B------:R-:W-:Y:S01]  /*0f40*/  SEL R0, R0, RZ, P1 ;  /* 0x000000ff00007207 */ /* 0x000fe20000800000 */
[----:B------:R-:W-:-:S02]  /*0f50*/  IMAD R16, R16, UR45, R17 ;  /* 0x0000002d10107c24 */ /* 0x000fc4000f8e0211 */
[----:B------:R-:W-:Y:S01]  /*0f60*/  IMAD R10, R13, UR49, R10 ;  /* 0x000000310d0a7c24 */ /* 0x000fe2000f8e020a */
[----:B------:R-:W-:Y:S01]  /*0f70*/  SEL R26, R26, RZ, P1 ;  /* 0x000000ff1a1a7207 */ /* 0x000fe20000800000 */
[----:B------:R-:W-:Y:S01]  /*0f80*/  IMAD R11, R12, UR49, R11 ;  /* 0x000000310c0b7c24 */ /* 0x000fe2000f8e020b */
[----:B------:R-:W-:Y:S01]  /*0f90*/  IADD3 R12, P3, PT, R16, UR38, RZ ;  /* 0x00000026100c7c10 */ /* 0x000fe2000ff7e0ff */
[----:B------:R-:W-:Y:S01]  /*0fa0*/  IMAD R13, R0, UR44, RZ ;  /* 0x0000002c000d7c24 */ /* 0x000fe2000f8e02ff */
[----:B------:R-:W-:Y:S01]  /*0fb0*/  SEL R10, R10, RZ, P2 ;  /* 0x000000ff0a0a7207 */ /* 0x000fe20001000000 */
[----:B------:R-:W-:Y:S01]  /*0fc0*/  IMAD R26, R26, UR44, RZ ;  /* 0x0000002c1a1a7c24 */ /* 0x000fe2000f8e02ff */
[----:B------:R-:W-:-:S03]  /*0fd0*/  SEL R11, R11, RZ, P2 ;  /* 0x000000ff0b0b7207 */ /* 0x000fc60001000000 */
[----:B------:R-:W-:Y:S01]  /*0fe0*/  IMAD R0, R10, UR45, R13 ;  /* 0x0000002d0a007c24 */ /* 0x000fe2000f8e020d */
[----:B------:R-:W-:Y:S01]  /*0ff0*/  LEA.HI.X.SX32 R13, R16, UR39, 0x1, P3 ;  /* 0x00000027100d7c11 */ /* 0x000fe200098f0eff */
[----:B------:R-:W-:-:S04]  /*1000*/  IMAD R17, R11, UR45, R26 ;  /* 0x0000002d0b117c24 */ /* 0x000fc8000f8e021a */
[----:B------:R-:W4:Y:S01]  /*1010*/  LDG.E.U8 R26, desc[UR8][R12.64] ;  /* 0x000000080c1a7981 */ /* 0x000f22000c1e1100 */
[----:B------:R-:W-:-:S04]  /*1020*/  IADD3 R10, P4, PT, R0, UR38, RZ ;  /* 0x00000026000a7c10 */ /* 0x000fc8000ff9e0ff */
[----:B------:R-:W-:Y:S02]  /*1030*/  LEA.HI.X.SX32 R11, R0, UR39, 0x1, P4 ;  /* 0x00000027000b7c11 */ /* 0x000fe4000a0f0eff */
[----:B------:R-:W-:Y:S02]  /*1040*/  IADD3 R0, PT, PT, R19, 0xe0, RZ ;  /* 0x000000e013007810 */ /* 0x000fe40007ffe0ff */
[----:B------:R-:W-:Y:S01]  /*1050*/  IADD3 R28, P3, PT, R17, UR38, RZ ;  /* 0x00000026111c7c10 */ /* 0x000fe2000ff7e0ff */
[----:B------:R0:W4:Y:S01]  /*1060*/  LDG.E.U8 R16, desc[UR10][R10.64] ;  /* 0x0000000a0a107981 */ /* 0x000122000c1e1100 */
[----:B------:R-:W-:-:S05]  /*1070*/  IABS R31, R0 ;  /* 0x00000000001f7213 */ /* 0x000fca0000000000 */
[----:B------:R-:W-:-:S04]  /*1080*/  IMAD.HI.U32 R30, R31, UR5, RZ ;  /* 0x000000051f1e7c27 */ /* 0x000fc8000f8e00ff */
[----:B------:R-:W-:-:S04]  /*1090*/  IMAD.MOV R32, RZ, RZ, -R30 ;  /* 0x000000ffff207224 */ /* 0x000fc800078e0a1e */
[----:B------:R-:W-:-:S05]  /*10a0*/  IMAD R31, R32, UR7, R31 ;  /* 0x00000007201f7c24 */ /* 0x000fca000f8e021f */
[----:B------:R-:W-:Y:S02]  /*10b0*/  ISETP.LT.U32.AND P4, PT, R31, UR7, PT ;  /* 0x000000071f007c0c */ /* 0x000fe4000bf81070 */
[----:B------:R-:W-:Y:S02]  /*10c0*/  LEA.HI.X.SX32 R29, R17, UR39, 0x1, P3 ;  /* 0x00000027111d7c11 */ /* 0x000fe400098f0eff */
[----:B0-----:R-:W-:-:S03]  /*10d0*/  LOP3.LUT R10, R0, UR49, RZ, 0x3c, !PT ;  /* 0x00000031000a7c12 */ /* 0x001fc6000f8e3cff */
[----:B------:R0:W4:Y:S06]  /*10e0*/  LDG.E.U8 R17, desc[UR8][R28.64] ;  /* 0x000000081c117981 */ /* 0x00012c000c1e1100 */
[----:B------:R-:W-:-:S04]  /*10f0*/  @!P4 IADD3 R31, PT, PT, R31, -UR7, RZ ;  /* 0x800000071f1fcc10 */ /* 0x000fc8000fffe0ff */
[----:B------:R-:W-:Y:S02]  /*1100*/  ISETP.GE.U32.AND P3, PT, R31, UR7, PT ;  /* 0x000000071f007c0c */ /* 0x000fe4000bf66070 */
[----:B------:R-:W-:Y:S01]  /*1110*/  ISETP.GE.AND P5, PT, R10, RZ, PT ;  /* 0x000000ff0a00720c */ /* 0x000fe20003fa6270 */
[----:B------:R-:W-:-:S10]  /*1120*/  @!P4 VIADD R30, R30, 0x1 ;  /* 0x000000011e1ec836 */ /* 0x000fd40000000000 */
[----:B------:R-:W-:-:S05]  /*1130*/  @P3 IADD3 R30, PT, PT, R30, 0x1, RZ ;  /* 0x000000011e1e3810 */ /* 0x000fca0007ffe0ff */
[----:B------:R-:W-:-:S05]  /*1140*/  @!P5 IMAD.MOV R30, RZ, RZ, -R30 ;  /* 0x000000ffff1ed224 */ /* 0x000fca00078e0a1e */
[----:B------:R-:W-:-:S04]  /*1150*/  SEL R30, R18, R30, !P0 ;  /* 0x0000001e121e7207 */ /* 0x000fc80004000000 */
[C---:B------:R-:W-:Y:S02]  /*1160*/  IADD3 R11, PT, PT, -R30.reuse, RZ, RZ ;  /* 0x000000ff1e0b7210 */ /* 0x040fe40007ffe1ff */
[----:B------:R-:W-:-:S03]  /*1170*/  SEL R30, R30, RZ, P1 ;  /* 0x000000ff1e1e7207 */ /* 0x000fc60000800000 */
[----:B------:R-:W-:Y:S02]  /*1180*/  IMAD R10, R11, UR49, R0 ;  /* 0x000000310b0a7c24 */ /* 0x000fe4000f8e0200 */
[----:B------:R-:W-:-:S03]  /*1190*/  IMAD R11, R30, UR44, RZ ;  /* 0x0000002c1e0b7c24 */ /* 0x000fc6000f8e02ff */
[----:B------:R-:W-:Y:S01]  /*11a0*/  SEL R10, R10, RZ, P2 ;  /* 0x000000ff0a0a7207 */ /* 0x000fe20001000000 */
[----:B------:R-:W-:-:S04]  /*11b0*/  VIADD R35, R19, 0x100 ;  /* 0x0000010013237836 */ /* 0x000fc80000000000 */
[----:B------:R-:W-:Y:S01]  /*11c0*/  IMAD R11, R10, UR45, R11 ;  /* 0x0000002d0a0b7c24 */ /* 0x000fe2000f8e020b */
[----:B0-----:R-:W-:-:S04]  /*11d0*/  IABS R28, R35 ;  /* 0x00000023001c7213 */ /* 0x001fc80000000000 */
[C---:B------:R-:W-:Y:S02]  /*11e0*/  IADD3 R10, P4, PT, R11.reuse, UR38, RZ ;  /* 0x000000260b0a7c10 */ /* 0x040fe4000ff9e0ff */
[----:B------:R-:W-:Y:S02]  /*11f0*/  SHF.R.S64 R12, RZ, 0x1e, R0 ;  /* 0x0000001eff0c7819 */ /* 0x000fe40000001000 */
[----:B------:R-:W-:Y:S02]  /*1200*/  LEA.HI.X.SX32 R11, R11, UR39, 0x1, P4 ;  /* 0x000000270b0b7c11 */ /* 0x000fe4000a0f0eff */
[----:B------:R-:W-:-:S03]  /*1210*/  IADD3 R12, P3, PT, R12, UR36, RZ ;  /* 0x000000240c0c7c10 */ /* 0x000fc6000ff7e0ff */
[----:B------:R0:W4:Y:S01]  /*1220*/  LDG.E.U8 R29, desc[UR10][R10.64] ;  /* 0x0000000a0a1d7981 */ /* 0x000122000c1e1100 */
[----:B-----5:R-:W-:Y:S01]  /*1230*/  ISETP.NE.AND P4, PT, R9, RZ, PT ;  /* 0x000000ff0900720c */ /* 0x020fe20003f85270 */
[----:B------:R-:W-:Y:S01]  /*1240*/  IMAD.HI.U32 R9, R28, UR5, RZ ;  /* 0x000000051c097c27 */ /* 0x000fe2000f8e00ff */
[----:B------:R-:W-:-:S04]  /*1250*/  LEA.HI.X.SX32 R13, R0, UR37, 0x2, P3 ;  /* 0x00000025000d7c11 */ /* 0x000fc800098f16ff */
[----:B------:R-:W-:Y:S01]  /*1260*/  IADD3 R33, PT, PT, -R9, RZ, RZ ;  /* 0x000000ff09217210 */ /* 0x000fe20007ffe1ff */
[----:B------:R1:W5:Y:S01]  /*1270*/  LDG.E R0, desc[UR8][R12.64] ;  /* 0x000000080c007981 */ /* 0x000362000c1e1900 */
[----:B---3--:R-:W-:-:S03]  /*1280*/  ISETP.NE.AND P3, PT, R14, RZ, PT ;  /* 0x000000ff0e00720c */ /* 0x008fc60003f65270 */
[----:B------:R-:W-:Y:S01]  /*1290*/  IMAD R14, R33, UR7, R28 ;  /* 0x00000007210e7c24 */ /* 0x000fe2000f8e021c */
[----:B------:R-:W-:-:S04]  /*12a0*/  P2R R31, PR, RZ, 0x10 ;  /* 0x00000010ff1f7803 */ /* 0x000fc80000000000 */
[----:B------:R-:W-:Y:S02]  /*12b0*/  ISETP.LT.U32.AND P4, PT, R14, UR7, PT ;  /* 0x000000070e007c0c */ /* 0x000fe4000bf81070 */
[----:B------:R-:W-:Y:S02]  /*12c0*/  P2R R34, PR, RZ, 0x8 ;  /* 0x00000008ff227803 */ /* 0x000fe40000000000 */
[----:B0-----:R-:W-:-:S09]  /*12d0*/  LOP3.LUT R10, R35, UR49, RZ, 0x3c, !PT ;  /* 0x00000031230a7c12 */ /* 0x001fd2000f8e3cff */
[----:B------:R-:W-:Y:S01]  /*12e0*/  @!P4 VIADD R14, R14, -UR7 ;  /* 0x800000070e0ecc36 */ /* 0x000fe20008000000 */
[----:B------:R-:W-:-:S04]  /*12f0*/  @!P4 IADD3 R9, PT, PT, R9, 0x1, RZ ;  /* 0x000000010909c810 */ /* 0x000fc80007ffe0ff */
[----:B------:R-:W-:Y:S02]  /*1300*/  ISETP.GE.U32.AND P3, PT, R14, UR7, PT ;  /* 0x000000070e007c0c */ /* 0x000fe4000bf66070 */
[----:B------:R-:W-:Y:S02]  /*1310*/  ISETP.GE.AND P4, PT, R10, RZ, PT ;  /* 0x000000ff0a00720c */ /* 0x000fe40003f86270 */
[----:B------:R-:W0:Y:S09]  /*1320*/  LDC.64 R10, c[0x0][0x3d0] ;  /* 0x0000f400ff0a7b82 */ /* 0x000e320000000a00 */
[----:B------:R-:W-:-:S05]  /*1330*/  @P3 VIADD R9, R9, 0x1 ;  /* 0x0000000109093836 */ /* 0x000fca0000000000 */
[----:B------:R-:W-:Y:S02]  /*1340*/  @!P4 IADD3 R9, PT, PT, -R9, RZ, RZ ;  /* 0x000000ff0909c210 */ /* 0x000fe40007ffe1ff */
[----:B------:R-:W-:Y:S02]  /*1350*/  SHF.R.S64 R14, RZ, 0x1e, R35 ;  /* 0x0000001eff0e7819 */ /* 0x000fe40000001023 */
[----:B------:R-:W-:Y:S02]  /*1360*/  SEL R9, R18, R9, !P0 ;  /* 0x0000000912097207 */ /* 0x000fe40004000000 */
[----:B------:R-:W-:-:S03]  /*1370*/  IADD3 R14, P3, PT, R14, UR36, RZ ;  /* 0x000000240e0e7c10 */ /* 0x000fc6000ff7e0ff */
[----:B-1----:R-:W-:Y:S01]  /*1380*/  IMAD.MOV R12, RZ, RZ, -R9 ;  /* 0x000000ffff0c7224 */ /* 0x002fe200078e0a09 */
[----:B------:R-:W-:-:S03]  /*1390*/  SEL R9, R9, RZ, P1 ;  /* 0x000000ff09097207 */ /* 0x000fc60000800000 */
[----:B------:R-:W-:Y:S01]  /*13a0*/  IMAD R12, R12, UR49, R35 ;  /* 0x000000310c0c7c24 */ /* 0x000fe2000f8e0223 */
[----:B0-----:R-:W-:Y:S01]  /*13b0*/  R2UR UR4, R11 ;  /* 0x000000000b0472ca */ /* 0x001fe200000e0000 */
[----:B------:R-:W-:Y:S01]  /*13c0*/  IMAD R9, R9, UR44, RZ ;  /* 0x0000002c09097c24 */ /* 0x000fe2000f8e02ff */
[----:B--2---:R-:W-:Y:S02]  /*13d0*/  ISETP.NE.AND P4, PT, R15, RZ, PT ;  /* 0x000000ff0f00720c */ /* 0x004fe40003f85270 */
[----:B------:R-:W-:Y:S02]  /*13e0*/  LEA.HI.X.SX32 R15, R35, UR37, 0x2, P3 ;  /* 0x00000025230f7c11 */ /* 0x000fe400098f16ff */
[----:B------:R-:W-:Y:S02]  /*13f0*/  SEL R12, R12, RZ, P2 ;  /* 0x000000ff0c0c7207 */ /* 0x000fe40001000000 */
[----:B----4-:R-:W-:Y:S02]  /*1400*/  ISETP.NE.AND P3, PT, R27, RZ, PT ;  /* 0x000000ff1b00720c */ /* 0x010fe40003f65270 */
[----:B------:R-:W-:-:S04]  /*1410*/  IADD3 R27, PT, PT, R19, 0x120, RZ ;  /* 0x00000120131b7810 */ /* 0x000fc80007ffe0ff */
[----:B------:R-:W-:Y:S01]  /*1420*/  IABS R11, R27 ;  /* 0x0000001b000b7213 */ /* 0x000fe20000000000 */
[----:B------:R-:W-:-:S04]  /*1430*/  IMAD R13, R12, UR45, R9 ;  /* 0x0000002d0c0d7c24 */ /* 0x000fc8000f8e0209 */
        /* <DEDUP_REMOVED lines=12> */
[----:B------:R0:W2:Y:S08]  /*1500*/  LDG.E R9, desc[UR8][R14.64] ;  /* 0x000000080e097981 */ /* 0x0000b0000c1e1900 */
[----:B------:R-:W-:-:S02]  /*1510*/  @!P3 IADD3 R11, PT, PT, -R11, RZ, RZ ;  /* 0x000000ff0b0bb210 */ /* 0x000fc40007ffe1ff */
[C---:B------:R-:W-:Y:S02]  /*1520*/  IADD3 R12, P3, PT, R13.reuse, UR38, RZ ;  /* 0x000000260d0c7c10 */ /* 0x040fe4000ff7e0ff */
[----:B------:R-:W-:Y:S02]  /*1530*/  SEL R11, R18, R11, !P0 ;  /* 0x0000000b120b7207 */ /* 0x000fe40004000000 */
[----:B0-----:R-:W-:Y:S02]  /*1540*/  SHF.R.S64 R14, RZ, 0x1e, R27 ;  /* 0x0000001eff0e7819 */ /* 0x001fe4000000101b */
[----:B------:R-:W-:Y:S01]  /*1550*/  P2R R33, PR, RZ, 0x10 ;  /* 0x00000010ff217803 */ /* 0x000fe20000000000 */
[----:B------:R-:W-:Y:S01]  /*1560*/  IMAD.MOV R32, RZ, RZ, -R11 ;  /* 0x000000ffff207224 */ /* 0x000fe200078e0a0b */
[----:B------:R-:W-:Y:S02]  /*1570*/  LEA.HI.X.SX32 R13, R13, UR39, 0x1, P3 ;  /* 0x000000270d0d7c11 */ /* 0x000fe400098f0eff */
[----:B------:R-:W-:Y:S01]  /*1580*/  IADD3 R14, P3, PT, R14, UR36, RZ ;  /* 0x000000240e0e7c10 */ /* 0x000fe2000ff7e0ff */
[----:B------:R-:W-:Y:S01]  /*1590*/  IMAD R32, R32, UR49, R27 ;  /* 0x0000003120207c24 */ /* 0x000fe2000f8e021b */
[----:B------:R-:W-:Y:S01]  /*15a0*/  SEL R11, R11, RZ, P1 ;  /* 0x000000ff0b0b7207 */ /* 0x000fe20000800000 */
[----:B------:R0:W3:Y:S01]  /*15b0*/  LDG.E.U8 R30, desc[UR8][R12.64] ;  /* 0x000000080c1e7981 */ /* 0x0000e2000c1e1100 */
[----:B------:R-:W-:-:S02]  /*15c0*/  LEA.HI.X.SX32 R15, R27, UR37, 0x2, P3 ;  /* 0x000000251b0f7c11 */ /* 0x000fc400098f16ff */
[----:B------:R-:W-:-:S04]  /*15d0*/  IADD3 R27, PT, PT, R19, 0x140, RZ ;  /* 0x00000140131b7810 */ /* 0x000fc80007ffe0ff */
[----:B------:R-:W-:Y:S02]  /*15e0*/  IABS R35, R27 ;  /* 0x0000001b00237213 */ /* 0x000fe40000000000 */
[----:B------:R-:W-:-:S04]  /*15f0*/  ISETP.NE.AND P5, PT, R26, RZ, PT ;  /* 0x000000ff1a00720c */ /* 0x000fc80003fa5270 */
[----:B------:R-:W-:Y:S02]  /*1600*/  P2R R26, PR, RZ, 0x20 ;  /* 0x00000020ff1a7803 */ /* 0x000fe40000000000 */
[----:B------:R-:W-:-:S04]  /*1610*/  ISETP.NE.AND P5, PT, R33, RZ, PT ;  /* 0x000000ff2100720c */ /* 0x000fc80003fa5270 */
[----:B------:R-:W-:Y:S02]  /*1620*/  P2R R33, PR, RZ, 0x20 ;  /* 0x00000020ff217803 */ /* 0x000fe40000000000 */
[----:B------:R-:W-:Y:S01]  /*1630*/  ISETP.NE.AND P5, PT, R34, RZ, PT ;  /* 0x000000ff2200720c */ /* 0x000fe20003fa5270 */
[----:B------:R-:W-:Y:S01]  /*1640*/  IMAD R11, R11, UR44, RZ ;  /* 0x0000002c0b0b7c24 */ /* 0x000fe2000f8e02ff */
[----:B------:R-:W-:Y:S02]  /*1650*/  SEL R32, R32, RZ, P2 ;  /* 0x000000ff20207207 */ /* 0x000fe40001000000 */
[----:B------:R-:W-:Y:S02]  /*1660*/  P2R R34, PR, RZ, 0x20 ;  /* 0x00000020ff227803 */ /* 0x000fe40000000000 */
[----:B------:R-:W-:Y:S01]  /*1670*/  ISETP.NE.AND P5, PT, R31, RZ, PT ;  /* 0x000000ff1f00720c */ /* 0x000fe20003fa5270 */
[----:B------:R-:W-:-:S04]  /*1680*/  IMAD.HI.U32 R31, R35, UR5, RZ ;  /* 0x00000005231f7c27 */ /* 0x000fc8000f8e00ff */
[----:B------:R-:W-:Y:S02]  /*1690*/  IMAD R32, R32, UR45, R11 ;  /* 0x0000002d20207c24 */ /* 0x000fe4000f8e020b */
[----:B------:R-:W-:Y:S01]  /*16a0*/  IMAD.MOV R36, RZ, RZ, -R31 ;  /* 0x000000ffff247224 */ /* 0x000fe200078e0a1f */
[----:B------:R1:W4:Y:S02]  /*16b0*/  LDG.E R11, desc[UR8][R14.64] ;  /* 0x000000080e0b7981 */ /* 0x000324000c1e1900 */
[----:B0-----:R-:W-:-:S04]  /*16c0*/  IADD3 R12, P3, PT, R32, UR38, RZ ;  /* 0x00000026200c7c10 */ /* 0x001fc8000ff7e0ff */
[----:B------:R-:W-:Y:S01]  /*16d0*/  LEA.HI.X.SX32 R13, R32, UR39, 0x1, P3 ;  /* 0x00000027200d7c11 */ /* 0x000fe200098f0eff */
[----:B-1----:R-:W-:-:S04]  /*16e0*/  IMAD R14, R36, UR7, R35 ;  /* 0x00000007240e7c24 */ /* 0x002fc8000f8e0223 */
[----:B------:R0:W4:Y:S01]  /*16f0*/  LDG.E.U8 R32, desc[UR8][R12.64] ;  /* 0x000000080c207981 */ /* 0x000122000c1e1100 */
        /* <DEDUP_REMOVED lines=68> */
[----:B------:R-:W-:Y:S02]  /*1b40*/  R2UR UR6, R20 ;  /* 0x00000000140672ca */ /* 0x000fe400000e0000 */
[----:B------:R-:W-:Y:S02]  /*1b50*/  R2UR UR7, R21 ;  /* 0x00000000150772ca */ /* 0x000fe400000e0000 */
[----:B------:R-:W-:Y:S02]  /*1b60*/  LEA.HI.X.SX32 R17, R17, UR39, 0x1, P6 ;  /* 0x0000002711117c11 */ /* 0x000fe4000b0f0eff */
[----:B------:R-:W-:-:S04]  /*1b70*/  IADD3 R18, P1, PT, R14, UR38, RZ ;  /* 0x000000260e127c10 */ /* 0x000fc8000ff3e0ff */
[----:B------:R-:W-:Y:S01]  /*1b80*/  LEA.HI.X.SX32 R19, R14, UR39, 0x1, P1 ;  /* 0x000000270e137c11 */ /* 0x000fe200088f0eff */
[----:B------:R-:W4:Y:S01]  /*1b90*/  LDG.E.U8 R17, desc[UR8][R16.64] ;  /* 0x0000000810117981 */ /* 0x000f22000c1e1100 */
[----:B------:R-:W-:-:S03]  /*1ba0*/  SHF.R.S64 R14, RZ, 0x1e, R15 ;  /* 0x0000001eff0e7819 */ /* 0x000fc6000000100f */
[----:B------:R-:W4:Y:S01]  /*1bb0*/  LDG.E R12, desc[UR6][R12.64] ;  /* 0x000000060c0c7981 */ /* 0x000f22000c1e1900 */
[----:B------:R-:W-:-:S03]  /*1bc0*/  IADD3 R14, P2, PT, R14, UR36, RZ ;  /* 0x000000240e0e7c10 */ /* 0x000fc6000ff5e0ff */
[----:B------:R0:W4:Y:S01]  /*1bd0*/  LDG.E.U8 R19, desc[UR6][R18.64] ;  /* 0x0000000612137981 */ /* 0x000122000c1e1100 */
[----:B------:R-:W-:-:S05]  /*1be0*/  LEA.HI.X.SX32 R15, R15, UR37, 0x2, P2 ;  /* 0x000000250f0f7c11 */ /* 0x000fca00090f16ff */
[----:B------:R-:W4:Y:S01]  /*1bf0*/  LDG.E R14, desc[UR8][R14.64] ;  /* 0x000000080e0e7981 */ /* 0x000f22000c1e1900 */
[----:B------:R-:W-:Y:S01]  /*1c00*/  ISETP.NE.AND P0, PT, R29, RZ, PT ;  /* 0x000000ff1d00720c */ /* 0x000fe20003f05270 */
[----:B------:R-:W-:-:S05]  /*1c10*/  FMUL R29, R8, UR4 ;  /* 0x00000004081d7c20 */ /* 0x000fca0008400000 */
[----:B------:R-:W-:Y:S01]  /*1c20*/  FSEL R8, R29, R10, P5 ;  /* 0x0000000a1d087208 */ /* 0x000fe20002800000 */
[----:B------:R-:W-:Y:S01]  /*1c30*/  FMUL R29, R6, UR4 ;  /* 0x00000004061d7c20 */ /* 0x000fe20008400000 */
[----:B------:R-:W-:-:S04]  /*1c40*/  ISETP.NE.AND P5, PT, R34, RZ, PT ;  /* 0x000000ff2200720c */ /* 0x000fc80003fa5270 */
[----:B------:R-:W-:Y:S01]  /*1c50*/  FSEL R6, R29, R10, P5 ;  /* 0x0000000a1d067208 */ /* 0x000fe20002800000 */
[----:B------:R-:W-:Y:S01]  /*1c60*/  FMUL R29, R4, UR4 ;  /* 0x00000004041d7c20 */ /* 0x000fe20008400000 */
[----:B------:R-:W-:-:S04]  /*1c70*/  ISETP.NE.AND P5, PT, R33, RZ, PT ;  /* 0x000000ff2100720c */ /* 0x000fc80003fa5270 */
[----:B------:R-:W-:Y:S02]  /*1c80*/  FSEL R4, R29, R10, P5 ;  /* 0x0000000a1d047208 */ /* 0x000fe40002800000 */
[----:B------:R-:W-:Y:S01]  /*1c90*/  FMNMX R29, R8, -INF , !PT ;  /* 0xff800000081d7809 */ /* 0x000fe20007800000 */
[----:B------:R-:W-:Y:S01]  /*1ca0*/  FMUL R7, R7, UR4 ;  /* 0x0000000407077c20 */ /* 0x000fe20008400000 */
[----:B------:R-:W-:Y:S02]  /*1cb0*/  ISETP.NE.AND P6, PT, R28, RZ, PT ;  /* 0x000000ff1c00720c */ /* 0x000fe40003fc5270 */
[----:B------:R-:W-:Y:S01]  /*1cc0*/  FMNMX R29, R29, R6, !PT ;  /* 0x000000061d1d7209 */ /* 0x000fe20007800000 */
[----:B------:R-:W-:Y:S01]  /*1cd0*/  FMUL R5, R5, UR4 ;  /* 0x0000000405057c20 */ /* 0x000fe20008400000 */
[----:B------:R-:W-:Y:S02]  /*1ce0*/  ISETP.NE.AND P5, PT, R26, RZ, PT ;  /* 0x000000ff1a00720c */ /* 0x000fe40003fa5270 */
[----:B0-----:R-:W-:-:S02]  /*1cf0*/  FSEL R18, R7, R10, P6 ;  /* 0x0000000a07127208 */ /* 0x001fc40003000000 */
[----:B------:R-:W-:Y:S01]  /*1d00*/  FMNMX R29, R29, R4, !PT ;  /* 0x000000041d1d7209 */ /* 0x000fe20007800000 */
[----:B------:R-:W-:Y:S01]  /*1d10*/  FMUL R7, R2, UR4 ;  /* 0x0000000402077c20 */ /* 0x000fe20008400000 */
[----:B------:R-:W-:Y:S02]  /*1d20*/  FSEL R28, R5, R10, P5 ;  /* 0x0000000a051c7208 */ /* 0x000fe40002800000 */
[----:B------:R-:W-:Y:S01]  /*1d30*/  FMNMX R29, R29, R18, !PT ;  /* 0x000000121d1d7209 */ /* 0x000fe20007800000 */
[----:B------:R-:W-:Y:S01]  /*1d40*/  FMUL R3, R3, UR4 ;  /* 0x0000000403037c20 */ /* 0x000fe20008400000 */
[----:B------:R-:W-:Y:S02]  /*1d50*/  FSEL R16, R7, R10, P4 ;  /* 0x0000000a07107208 */ /* 0x000fe40002000000 */
[----:B------:R-:W-:Y:S01]  /*1d60*/  FMNMX R29, R29, R28, !PT ;  /* 0x0000001c1d1d7209 */ /* 0x000fe20007800000 */
[----:B-----5:R-:W-:Y:S01]  /*1d70*/  FMUL R5, R0, UR4 ;  /* 0x0000000400057c20 */ /* 0x020fe20008400000 */
[----:B------:R-:W-:-:S02]  /*1d80*/  FSEL R26, R3, R10, P3 ;  /* 0x0000000a031a7208 */ /* 0x000fc40001800000 */
[----:B------:R-:W-:Y:S01]  /*1d90*/  FMNMX R29, R29, R16, !PT ;  /* 0x000000101d1d7209 */ /* 0x000fe20007800000 */
[----:B--2---:R-:W-:Y:S01]  /*1da0*/  FMUL R9, R9, UR4 ;  /* 0x0000000409097c20 */ /* 0x004fe20008400000 */
[----:B---3--:R-:W-:Y:S02]  /*1db0*/  ISETP.NE.AND P1, PT, R30, RZ, PT ;  /* 0x000000ff1e00720c */ /* 0x008fe40003f25270 */
[----:B------:R-:W-:Y:S02]  /*1dc0*/  FSEL R30, R5, R10, P0 ;  /* 0x0000000a051e7208 */ /* 0x000fe40000000000 */
[----:B------:R-:W-:Y:S01]  /*1dd0*/  FMNMX R29, R29, R26, !PT ;  /* 0x0000001a1d1d7209 */ /* 0x000fe20007800000 */
[----:B----4-:R-:W-:Y:S01]  /*1de0*/  FMUL R11, R11, UR4 ;  /* 0x000000040b0b7c20 */ /* 0x010fe20008400000 */
[----:B------:R-:W-:Y:S02]  /*1df0*/  ISETP.NE.AND P2, PT, R32, RZ, PT ;  /* 0x000000ff2000720c */ /* 0x000fe40003f45270 */
[----:B------:R-:W-:-:S02]  /*1e00*/  FSEL R32, R9, R10, P1 ;  /* 0x0000000a09207208 */ /* 0x000fc40000800000 */
        /* <DEDUP_REMOVED lines=47> */
[-C--:B------:R-:W-:Y:S01]  /*2100*/  FFMA.RM R5, R2, R9.reuse, 12582913 ;  /* 0x4b40000102057423 */ /* 0x080fe20000004009 */
[----:B------:R-:W-:Y:S01]  /*2110*/  FFMA.RM R2, R12, R9, 12582913 ;  /* 0x4b4000010c027423 */ /* 0x000fe20000004009 */
[----:B------:R-:W-:-:S02]  /*2120*/  IMAD.SHL.U32 R0, R0, 0x800000, RZ ;  /* 0x0080000000007824 */ /* 0x000fc400078e00ff */
[----:B------:R-:W-:Y:S01]  /*2130*/  FFMA R3, R8, 1.4426950216293334961, -R3 ;  /* 0x3fb8aa3b08037823 */ /* 0x000fe20000000803 */
[C---:B------:R-:W-:Y:S01]  /*2140*/  FADD R7, R2.reuse, -12583039 ;  /* 0xcb40007f02077421 */ /* 0x040fe20000000000 */
[----:B------:R-:W-:Y:S02]  /*2150*/  IMAD.SHL.U32 R2, R2, 0x800000, RZ ;  /* 0x0080000002027824 */ /* 0x000fe400078e00ff */
[----:B------:R-:W-:Y:S01]  /*2160*/  FFMA R8, R8, 1.925963033500011079e-08, R3 ;  /* 0x32a5706008087823 */ /* 0x000fe20000000003 */
[----:B------:R-:W-:Y:S01]  /*2170*/  FADD R3, R5, -12583039 ;  /* 0xcb40007f05037421 */ /* 0x000fe20000000000 */
[----:B------:R-:W-:-:S03]  /*2180*/  FFMA R7, R4, 1.4426950216293334961, -R7 ;  /* 0x3fb8aa3b04077823 */ /* 0x000fc60000000807 */
[----:B------:R-:W-:Y:S01]  /*2190*/  FFMA R3, R6, 1.4426950216293334961, -R3 ;  /* 0x3fb8aa3b06037823 */ /* 0x000fe20000000803 */
[----:B------:R-:W-:Y:S01]  /*21a0*/  FFMA R12, R4, 1.925963033500011079e-08, R7 ;  /* 0x32a57060040c7823 */ /* 0x000fe20000000007 */
[----:B------:R-:W-:Y:S01]  /*21b0*/  FFMA.SAT R4, R18, R11, 0.5 ;  /* 0x3f00000012047423 */ /* 0x000fe2000000200b */
[----:B------:R0:W1:Y:S01]  /*21c0*/  MUFU.EX2 R7, R8 ;  /* 0x0000000800077308 */ /* 0x0000620000000800 */
[----:B------:R-:W-:Y:S02]  /*21d0*/  FFMA R6, R6, 1.925963033500011079e-08, R3 ;  /* 0x32a5706006067823 */ /* 0x000fe40000000003 */
[----:B------:R-:W-:Y:S01]  /*21e0*/  FFMA.RM R3, R4, R9, 12582913 ;  /* 0x4b40000104037423 */ /* 0x000fe20000004009 */
[----:B------:R-:W-:-:S03]  /*21f0*/  FFMA.SAT R4, R28, R11, 0.5 ;  /* 0x3f0000001c047423 */ /* 0x000fc6000000200b */
[C---:B------:R-:W-:Y:S01]  /*2200*/  FADD R13, R3.reuse, -12583039 ;  /* 0xcb40007f030d7421 */ /* 0x040fe20000000000 */
[----:B------:R-:W-:Y:S01]  /*2210*/  FFMA.RM R4, R4, R9, 12582913 ;  /* 0x4b40000104047423 */ /* 0x000fe20000004009 */
[----:B0-----:R-:W-:Y:S01]  /*2220*/  FFMA.SAT R8, R16, R11, 0.5 ;  /* 0x3f00000010087423 */ /* 0x001fe2000000200b */
[----:B------:R-:W-:Y:S01]  /*2230*/  SHF.L.U32 R3, R3, 0x17, RZ ;  /* 0x0000001703037819 */ /* 0x000fe200000006ff */
[----:B------:R-:W-:Y:S01]  /*2240*/  FFMA R13, R18, 1.4426950216293334961, -R13 ;  /* 0x3fb8aa3b120d7823 */ /* 0x000fe2000000080d */
[C---:B------:R-:W-:Y:S01]  /*2250*/  FADD R15, R4.reuse, -12583039 ;  /* 0xcb40007f040f7421 */ /* 0x040fe20000000000 */
[----:B------:R-:W-:Y:S02]  /*2260*/  IMAD.SHL.U32 R4, R4, 0x800000, RZ ;  /* 0x0080000004047824 */ /* 0x000fe400078e00ff */
[----:B------:R-:W-:Y:S01]  /*2270*/  FFMA R18, R18, 1.925963033500011079e-08, R13 ;  /* 0x32a5706012127823 */ /* 0x000fe2000000000d */
[----:B------:R-:W-:Y:S01]  /*2280*/  FFMA R15, R28, 1.4426950216293334961, -R15 ;  /* 0x3fb8aa3b1c0f7823 */ /* 0x000fe2000000080f */
[----:B------:R0:W2:Y:S01]  /*2290*/  MUFU.EX2 R13, R6 ;  /* 0x00000006000d7308 */ /* 0x0000a20000000800 */
[----:B-1----:R-:W-:Y:S01]  /*22a0*/  FMUL R7, R0, R7 ;  /* 0x0000000700077220 */ /* 0x002fe20000400000 */
[----:B------:R-:W-:Y:S01]  /*22b0*/  SHF.L.U32 R0, R5, 0x17, RZ ;  /* 0x0000001705007819 */ /* 0x000fe200000006ff */
[----:B------:R-:W-:Y:S01]  /*22c0*/  FFMA.RM R5, R8, R9, 12582913 ;  /* 0x4b40000108057423 */ /* 0x000fe20000004009 */
[----:B------:R-:W-:Y:S01]  /*22d0*/  FFMA R15, R28, 1.925963033500011079e-08, R15 ;  /* 0x32a570601c0f7823 */ /* 0x000fe2000000000f */
[----:B------:R-:W-:-:S02]  /*22e0*/  FFMA.SAT R8, R30, R11, 0.5 ;  /* 0x3f0000001e087423 */ /* 0x000fc4000000200b */
[C---:B------:R-:W-:Y:S01]  /*22f0*/  FADD R17, R5.reuse, -12583039 ;  /* 0xcb40007f05117421 */ /* 0x040fe20000000000 */
[----:B------:R-:W-:Y:S01]  /*2300*/  SHF.L.U32 R5, R5, 0x17, RZ ;  /* 0x0000001705057819 */ /* 0x000fe200000006ff */
[----:B0-----:R-:W-:Y:S01]  /*2310*/  FFMA.SAT R6, R26, R11, 0.5 ;  /* 0x3f0000001a067423 */ /* 0x001fe2000000200b */
[----:B------:R-:W0:Y:S01]  /*2320*/  MUFU.EX2 R15, R15 ;  /* 0x0000000f000f7308 */ /* 0x000e220000000800 */
[----:B------:R-:W-:Y:S01]  /*2330*/  FFMA R17, R16, 1.4426950216293334961, -R17 ;  /* 0x3fb8aa3b10117823 */ /* 0x000fe20000000811 */
[-C--:B------:R-:W-:Y:S01]  /*2340*/  FFMA.RM R8, R8, R9.reuse, 12582913 ;  /* 0x4b40000108087423 */ /* 0x080fe20000004009 */
[----:B------:R-:W-:Y:S02]  /*2350*/  FFMA.RM R6, R6, R9, 12582913 ;  /* 0x4b40000106067423 */ /* 0x000fe40000004009 */
[----:B------:R-:W-:Y:S01]  /*2360*/  FFMA R17, R16, 1.925963033500011079e-08, R17 ;  /* 0x32a5706010117823 */ /* 0x000fe20000000011 */
[----:B------:R-:W-:Y:S01]  /*2370*/  FFMA.SAT R16, R36, R11, 0.5 ;  /* 0x3f00000024107423 */ /* 0x000fe2000000200b */
[----:B--2---:R-:W-:Y:S01]  /*2380*/  FMUL R0, R0, R13 ;  /* 0x0000000d00007220 */ /* 0x004fe20000400000 */
[----:B------:R-:W1:Y:S08]  /*2390*/  MUFU.EX2 R18, R18 ;  /* 0x0000001200127308 */ /* 0x000e700000000800 */
[----:B------:R2:W3:Y:S01]  /*23a0*/  MUFU.EX2 R13, R12 ;  /* 0x0000000c000d7308 */ /* 0x0004e20000000800 */
[----:B0-----:R-:W-:-:S07]  /*23b0*/  FMUL R4, R4, R15 ;  /* 0x0000000f04047220 */ /* 0x001fce0000400000 */
[----:B------:R-:W0:Y:S01]  /*23c0*/  MUFU.EX2 R14, R17 ;  /* 0x00000011000e7308 */ /* 0x000e220000000800 */
[-C--:B--2---:R-:W-:Y:S01]  /*23d0*/  FFMA.SAT R12, R32, R11.reuse, 0.5 ;  /* 0x3f000000200c7423 */ /* 0x084fe2000000200b */
[----:B-1----:R-:W-:Y:S01]  /*23e0*/  FMUL R3, R3, R18 ;  /* 0x0000001203037220 */ /* 0x002fe20000400000 */
[----:B------:R-:W-:Y:S02]  /*23f0*/  FFMA.SAT R18, R10, R11, 0.5 ;  /* 0x3f0000000a127423 */ /* 0x000fe4000000200b */
[----:B------:R-:W-:Y:S01]  /*2400*/  FFMA.RM R12, R12, R9, 12582913 ;  /* 0x4b4000010c0c7423 */ /* 0x000fe20000004009 */
[----:B---3--:R-:W-:Y:S01]  /*2410*/  FMUL R2, R2, R13 ;  /* 0x0000000d02027220 */ /* 0x008fe20000400000 */
[C---:B------:R-:W-:Y:S01]  /*2420*/  FADD R13, R6.reuse, -12583039 ;  /* 0xcb40007f060d7421 */ /* 0x040fe20000000000 */
[----:B------:R-:W-:-:S03]  /*2430*/  IMAD.SHL.U32 R6, R6, 0x800000, RZ ;  /* 0x0080000006067824 */ /* 0x000fc600078e00ff */
[----:B------:R-:W-:Y:S01]  /*2440*/  FFMA R13, R26, 1.4426950216293334961, -R13 ;  /* 0x3fb8aa3b1a0d7823 */ /* 0x000fe2000000080d */
[----:B0-----:R-:W-:-:S03]  /*2450*/  FMUL R5, R5, R14 ;  /* 0x0000000e05057220 */ /* 0x001fc60000400000 */
[----:B------:R-:W-:Y:S01]  /*2460*/  FFMA R26, R26, 1.925963033500011079e-08, R13 ;  /* 0x32a570601a1a7823 */ /* 0x000fe2000000000d */
[----:B------:R-:W-:Y:S01]  /*2470*/  FADD R13, R8, -12583039 ;  /* 0xcb40007f080d7421 */ /* 0x000fe20000000000 */
[----:B------:R-:W-:Y:S01]  /*2480*/  FFMA.SAT R14, R34, R11, 0.5 ;  /* 0x3f000000220e7423 */ /* 0x000fe2000000200b */
[----:B------:R-:W-:Y:S01]  /*2490*/  SHF.L.U32 R8, R8, 0x17, RZ ;  /* 0x0000001708087819 */ /* 0x000fe200000006ff */
        /* <DEDUP_REMOVED lines=13> */
[----:B------:R-:W-:Y:S01]  /*2570*/  SHF.L.U32 R13, R13, 0x17, RZ ;  /* 0x000000170d0d7819 */ /* 0x000fe200000006ff */
        /* <DEDUP_REMOVED lines=23> */
[----:B------:R-:W-:Y:S01]  /*26f0*/  FADD R10, R9, R2 ;  /* 0x00000002090a7221 */ /* 0x000fe20000000000 */
[----:B------:R-:W1:Y:S03]  /*2700*/  MUFU.EX2 R26, R26 ;  /* 0x0000001a001a7308 */ /* 0x000e660000000800 */
        /* <DEDUP_REMOVED lines=24> */
.L_x_23399:
        /* <DEDUP_REMOVED lines=12> */
[----:B0-----:R-:W-:Y:S05]  /*2950*/  CALL.REL.NOINC `($__internal_357_$__cuda_sm3x_div_rn_noftz_f32_slowpath) ;  /* 0x0000001800c07944 */ /* 0x001fea0003c00000 */
[----:B------:R-:W-:-:S07]  /*2960*/  IMAD.MOV.U32 R11, RZ, RZ, R7 ;  /* 0x000000ffff0b7224 */ /* 0x000fce00078e0007 */
.L_x_23362:
[----:B------:R-:W-:Y:S05]  /*2970*/  BSYNC.RECONVERGENT B3 ;  /* 0x0000000000037941 */ /* 0x000fea0003800200 */
.L_x_23361:
        /* <DEDUP_REMOVED lines=12> */
[----:B0-----:R-:W-:Y:S05]  /*2a40*/  CALL.REL.NOINC `($__internal_357_$__cuda_sm3x_div_rn_noftz_f32_slowpath) ;  /* 0x0000001800847944 */ /* 0x001fea0003c00000 */
[----:B------:R-:W-:-:S07]  /*2a50*/  MOV R14, R7 ;  /* 0x00000007000e7202 */ /* 0x000fce0000000f00 */
.L_x_23364:
[----:B------:R-:W-:Y:S05]  /*2a60*/  BSYNC.RECONVERGENT B3 ;  /* 0x0000000000037941 */ /* 0x000fea0003800200 */
.L_x_23363:
        /* <DEDUP_REMOVED lines=12> */
[----:B0-----:R-:W-:Y:S05]  /*2b30*/  CALL.REL.NOINC `($__internal_357_$__cuda_sm3x_div_rn_noftz_f32_slowpath) ;  /* 0x0000001800487944 */ /* 0x001fea0003c00000 */
[----:B------:R-:W-:-:S07]  /*2b40*/  IMAD.MOV.U32 R15, RZ, RZ, R7 ;  /* 0x000000ffff0f7224 */ /* 0x000fce00078e0007 */
.L_x_23366:
[----:B------:R-:W-:Y:S05]  /*2b50*/  BSYNC.RECONVERGENT B3 ;  /* 0x0000000000037941 */ /* 0x000fea0003800200 */
.L_x_23365:
        /* <DEDUP_REMOVED lines=14> */
.L_x_23368:
[----:B------:R-:W-:Y:S05]  /*2c40*/  BSYNC.RECONVERGENT B3 ;  /* 0x0000000000037941 */ /* 0x000fea0003800200 */
.L_x_23367:
        /* <DEDUP_REMOVED lines=13> */
[----:B------:R-:W-:-:S07]  /*2d20*/  MOV R3, R7 ;  /* 0x0000000700037202 */ /* 0x000fce0000000f00 */
.L_x_23370:
[----:B------:R-:W-:Y:S05]  /*2d30*/  BSYNC.RECONVERGENT B3 ;  /* 0x0000000000037941 */ /* 0x000fea0003800200 */
.L_x_23369:
        /* <DEDUP_REMOVED lines=14> */
.L_x_23372:
[----:B------:R-:W-:Y:S05]  /*2e20*/  BSYNC.RECONVERGENT B3 ;  /* 0x0000000000037941 */ /* 0x000fea0003800200 */
.L_x_23371:
        /* <DEDUP_REMOVED lines=14> */
.L_x_23374:
[----:B------:R-:W-:Y:S05]  /*2f10*/  BSYNC.RECONVERGENT B3 ;  /* 0x0000000000037941 */ /* 0x000fea0003800200 */
.L_x_23373:
        /* <DEDUP_REMOVED lines=14> */
.L_x_23376:
[----:B------:R-:W-:Y:S05]  /*3000*/  BSYNC.RECONVERGENT B3 ;  /* 0x0000000000037941 */ /* 0x000fea0003800200 */
.L_x_23375:
        /* <DEDUP_REMOVED lines=14> */
.L_x_23378:
[----:B------:R-:W-:Y:S05]  /*30f0*/  BSYNC.RECONVERGENT B3 ;  /* 0x0000000000037941 */ /* 0x000fea0003800200 */
.L_x_23377:
        /* <DEDUP_REMOVED lines=14> */
.L_x_23380:
[----:B------:R-:W-:Y:S05]  /*31e0*/  BSYNC.RECONVERGENT B3 ;  /* 0x0000000000037941 */ /* 0x000fea0003800200 */
.L_x_23379:
        /* <DEDUP_REMOVED lines=14> */
.L_x_23382:
[----:B------:R-:W-:Y:S05]  /*32d0*/  BSYNC.RECONVERGENT B3 ;  /* 0x0000000000037941 */ /* 0x000fea0003800200 */
.L_x_23381:
        /* <DEDUP_REMOVED lines=14> */
.L_x_23384:
[----:B------:R-:W-:Y:S05]  /*33c0*/  BSYNC.RECONVERGENT B3 ;  /* 0x0000000000037941 */ /* 0x000fea0003800200 */
.L_x_23383:
        /* <DEDUP_REMOVED lines=13> */
.L_x_23386:
[----:B------:R-:W-:Y:S05]  /*34a0*/  BSYNC.RECONVERGENT B3 ;  /* 0x0000000000037941 */ /* 0x000fea0003800200 */
.L_x_23385:
        /* <DEDUP_REMOVED lines=53> */
.L_x_23359:
[----:B------:R-:W-:Y:S05]  /*3800*/  EXIT ;  /* 0x000000000000794d */ /* 0x000fea0003800000 */
.L_x_23360:
[----:B------:R-:W-:Y:S01]  /*3810*/  HFMA2 R12, -RZ, RZ, 0, 9.5367431640625e-07 ;  /* 0x00000010ff0c7431 */ /* 0x000fe200000001ff */
[----:B------:R-:W-:Y:S01]  /*3820*/  BSSY B1, `(.L_x_23388) ;  /* 0x0000006000017945 */ /* 0x000fe20003800000 */
[----:B------:R-:W-:Y:S01]  /*3830*/  IMAD.MOV.U32 R11, RZ, RZ, 0x1f ;  /* 0x0000001fff0b7424 */ /* 0x000fe200078e00ff */
[----:B------:R-:W-:-:S07]  /*3840*/  MOV R15, 0xffffffff ;  /* 0xffffffff000f7802 */ /* 0x000fce0000000f00 */
[----:B------:R-:W-:Y:S05]  /*3850*/  WARPSYNC.COLLECTIVE R15, `(.L_x_23389) ;  /* 0x000000000f087348 */ /* 0x000fea0003c00000 */
[----:B------:R0:W1:Y:S02]  /*3860*/  SHFL.BFLY P6, R14, R13, R12, R11 ;  /* 0x0c00000c0d0e7389 */ /* 0x00006400000c000b */
[----:B01----:R-:W-:Y:S05]  /*3870*/  ENDCOLLECTIVE ;  /* 0x000000000000791b */ /* 0x003fea0003800000 */
.L_x_23389:
[----:B------:R-:W-:Y:S05]  /*3880*/  BSYNC B1 ;  /* 0x0000000000017941 */ /* 0x000fea0003800000 */
.L_x_23388:
[----:B------:R-:W-:Y:S01]  /*3890*/  HFMA2 R12, -RZ, RZ, 0, 4.76837158203125e-07 ;  /* 0x00000008ff0c7431 */ /* 0x000fe200000001ff */
[----:B------:R-:W-:Y:S01]  /*38a0*/  FMNMX R13, R13, R14, !PT ;  /* 0x0000000e0d0d7209 */ /* 0x000fe20007800000 */
[----:B------:R-:W-:Y:S01]  /*38b0*/  IMAD.MOV.U32 R11, RZ, RZ, 0x1f ;  /* 0x0000001fff0b7424 */ /* 0x000fe200078e00ff */
[----:B------:R-:W-:-:S07]  /*38c0*/  MOV R15, 0xffffffff ;  /* 0xffffffff000f7802 */ /* 0x000fce0000000f00 */
[----:B------:R-:W-:Y:S05]  /*38d0*/  WARPSYNC.COLLECTIVE R15, `(.L_x_23390) ;  /* 0x000000000f087348 */ /* 0x000fea0003c00000 */
[----:B------:R0:W1:Y:S02]  /*38e0*/  SHFL.BFLY P6, R14, R13, R12, R11 ;  /* 0x0c00000c0d0e7389 */ /* 0x00006400000c000b */
[----:B01----:R-:W-:Y:S05]  /*38f0*/  ENDCOLLECTIVE ;  /* 0x000000000000791b */ /* 0x003fea0003800000 */
.L_x_23390:
[----:B------:R-:W-:Y:S01]  /*3900*/  IMAD.MOV.U32 R12, RZ, RZ, 0x4 ;  /* 0x00000004ff0c7424 */ /* 0x000fe200078e00ff */
[----:B------:R-:W-:-:S04]  /*3910*/  FMNMX R0, R13, R14, !PT ;  /* 0x0000000e0d007209 */ /* 0x000fc80007800000 */
[----:B------:R-:W-:-:S07]  /*3920*/  MOV R13, R0 ;  /* 0x00000000000d7202 */ /* 0x000fce0000000f00 */
[----:B------:R-:W-:Y:S05]  /*3930*/  WARPSYNC.COLLECTIVE R15, `(.L_x_23391) ;  /* 0x000000000f087348 */ /* 0x000fea0003c00000 */
[----:B------:R0:W1:Y:S02]  /*3940*/  SHFL.BFLY P6, R14, R13, R12, R11 ;  /* 0x0c00000c0d0e7389 */ /* 0x00006400000c000b */
[----:B01----:R-:W-:Y:S05]  /*3950*/  ENDCOLLECTIVE ;  /* 0x000000000000791b */ /* 0x003fea0003800000 */
.L_x_23391:
[----:B------:R-:W-:Y:S01]  /*3960*/  HFMA2 R12, -RZ, RZ, 0, 1.1920928955078125e-07 ;  /* 0x00000002ff0c7431 */ /* 0x000fe200000001ff */
[----:B------:R-:W-:-:S04]  /*3970*/  FMNMX R2, R0, R14, !PT ;  /* 0x0000000e00027209 */ /* 0x000fc80007800000 */
[----:B------:R-:W-:-:S07]  /*3980*/  MOV R13, R2 ;  /* 0x00000002000d7202 */ /* 0x000fce0000000f00 */
[----:B------:R-:W-:Y:S05]  /*3990*/  WARPSYNC.COLLECTIVE R15, `(.L_x_23392) ;  /* 0x000000000f087348 */ /* 0x000fea0003c00000 */
[----:B------:R0:W1:Y:S02]  /*39a0*/  SHFL.BFLY P6, R14, R13, R12, R11 ;  /* 0x0c00000c0d0e7389 */ /* 0x00006400000c000b */
[----:B01----:R-:W-:Y:S05]  /*39b0*/  ENDCOLLECTIVE ;  /* 0x000000000000791b */ /* 0x003fea0003800000 */
.L_x_23392:
[----:B------:R-:W-:Y:S02]  /*39c0*/  MOV R12, 0x1 ;  /* 0x00000001000c7802 */ /* 0x000fe40000000f00 */
[----:B------:R-:W-:-:S05]  /*39d0*/  FMNMX R3, R2, R14, !PT ;  /* 0x0000000e02037209 */ /* 0x000fca0007800000 */
[----:B------:R-:W-:-:S07]  /*39e0*/  IMAD.MOV.U32 R13, RZ, RZ, R3 ;  /* 0x000000ffff0d7224 */ /* 0x000fce00078e0003 */
[----:B------:R-:W-:Y:S05]  /*39f0*/  WARPSYNC.COLLECTIVE R15, `(.L_x_23393) ;  /* 0x000000000f087348 */ /* 0x000fea0003c00000 */
[----:B------:R0:W1:Y:S02]  /*3a00*/  SHFL.BFLY P6, R14, R13, R12, R11 ;  /* 0x0c00000c0d0e7389 */ /* 0x00006400000c000b */
[----:B01----:R-:W-:Y:S05]  /*3a10*/  ENDCOLLECTIVE ;  /* 0x000000000000791b */ /* 0x003fea0003800000 */
.L_x_23393:
        /* <DEDUP_REMOVED lines=78> */
[----:B------:R-:W0:Y:S01]  /*3f00*/  MUFU.EX2 R17, R17 ;  /* 0x0000001100117308 */ /* 0x000e220000000800 */
[----:B------:R-:W-:Y:S01]  /*3f10*/  FFMA.RM R9, R9, R12, 12582913 ;  /* 0x4b40000109097423 */ /* 0x000fe2000000400c */
[----:B-1----:R-:W-:-:S03]  /*3f20*/  FMUL R6, R6, R15 ;  /* 0x0000000f06067220 */ /* 0x002fc60000400000 */
        /* <DEDUP_REMOVED lines=10> */
[-C--:B0-----:R-:W-:Y:S02]  /*3fd0*/  FFMA.SAT R15, R38, R13.reuse, 0.5 ;  /* 0x3f000000260f7423 */ /* 0x081fe4000000200d */
[C---:B------:R-:W-:Y:S02]  /*3fe0*/  FFMA R19, R34.reuse, 1.4426950216293334961, -R19 ;  /* 0x3fb8aa3b22137823 */ /* 0x040fe40000000813 */
[----:B------:R-:W-:Y:S02]  /*3ff0*/  FFMA.RM R15, R15, R12, 12582913 ;  /* 0x4b4000010f0f7423 */ /* 0x000fe4000000400c */
[----:B------:R-:W-:Y:S02]  /*4000*/  FFMA R19, R34, 1.925963033500011079e-08, R19 ;  /* 0x32a5706022137823 */ /* 0x000fe40000000013 */
[----:B------:R-:W-:Y:S01]  /*4010*/  FADD R17, R15, -12583039 ;  /* 0xcb40007f0f117421 */ /* 0x000fe20000000000 */
[----:B-1----:R-:W-:Y:S01]  /*4020*/  FMUL R9, R9, R10 ;  /* 0x0000000a09097220 */ /* 0x002fe20000400000 */
[----:B------:R-:W-:Y:S01]  /*4030*/  SHF.L.U32 R10, R15, 0x17, RZ ;  /* 0x000000170f0a7819 */ /* 0x000fe200000006ff */
[-C--:B------:R-:W-:Y:S01]  /*4040*/  FFMA.SAT R15, R36, R13.reuse, 0.5 ;  /* 0x3f000000240f7423 */ /* 0x080fe2000000200d */
[C---:B------:R-:W-:Y:S01]  /*4050*/  FFMA R17, R38.reuse, 1.4426950216293334961, -R17 ;  /* 0x3fb8aa3b26117823 */ /* 0x040fe20000000811 */
[----:B------:R-:W-:Y:S01]  /*4060*/  FFMA.SAT R13, R11, R13, 0.5 ;  /* 0x3f0000000b0d7423 */ /* 0x000fe2000000200d */
[----:B------:R-:W0:Y:S01]  /*4070*/  MUFU.EX2 R19, R19 ;  /* 0x0000001300137308 */ /* 0x000e220000000800 */
[-C--:B------:R-:W-:Y:S01]  /*4080*/  FFMA.RM R15, R15, R12.reuse, 12582913 ;  /* 0x4b4000010f0f7423 */ /* 0x080fe2000000400c */
[----:B------:R-:W-:Y:S01]  /*4090*/  FFMA R17, R38, 1.925963033500011079e-08, R17 ;  /* 0x32a5706026117823 */ /* 0x000fe20000000011 */
[----:B------:R-:W-:-:S02]  /*40a0*/  FFMA.RM R12, R13, R12, 12582913 ;  /* 0x4b4000010d0c7423 */ /* 0x000fc4000000400c */
[C---:B------:R-:W-:Y:S01]  /*40b0*/  FADD R13, R15.reuse, -12583039 ;  /* 0xcb40007f0f0d7421 */ /* 0x040fe20000000000 */
[----:B------:R-:W-:Y:S02]  /*40c0*/  IMAD.SHL.U32 R15, R15, 0x800000, RZ ;  /* 0x008000000f0f7824 */ /* 0x000fe400078e00ff */
[C---:B------:R-:W-:Y:S01]  /*40d0*/  FADD R14, R12.reuse, -12583039 ;  /* 0xcb40007f0c0e7421 */ /* 0x040fe20000000000 */
[----:B------:R-:W1:Y:S01]  /*40e0*/  MUFU.EX2 R17, R17 ;  /* 0x0000001100117308 */ /* 0x000e620000000800 */
[----:B------:R-:W-:Y:S01]  /*40f0*/  SHF.L.U32 R12, R12, 0x17, RZ ;  /* 0x000000170c0c7819 */ /* 0x000fe200000006ff */
[----:B------:R-:W-:Y:S01]  /*4100*/  FFMA R13, R36, 1.4426950216293334961, -R13 ;  /* 0x3fb8aa3b240d7823 */ /* 0x000fe2000000080d */
[----:B------:R-:W-:-:S03]  /*4110*/  FFMA R14, R11, 1.4426950216293334961, -R14 ;  /* 0x3fb8aa3b0b0e7823 */ /* 0x000fc6000000080e */
[----:B------:R-:W-:Y:S01]  /*4120*/  FFMA R13, R36, 1.925963033500011079e-08, R13 ;  /* 0x32a57060240d7823 */ /* 0x000fe2000000000d */
[----:B------:R-:W-:Y:S01]  /*4130*/  FFMA R14, R11, 1.925963033500011079e-08, R14 ;  /* 0x32a570600b0e7823 */ /* 0x000fe2000000000e */
[----:B------:R-:W-:Y:S01]  /*4140*/  FADD R11, RZ, R7 ;  /* 0x00000007ff0b7221 */ /* 0x000fe20000000000 */
[----:B0-----:R-:W-:Y:S01]  /*4150*/  FMUL R16, R16, R19 ;  /* 0x0000001310107220 */ /* 0x001fe20000400000 */
[----:B------:R-:W0:Y:S02]  /*4160*/  MUFU.EX2 R18, R13 ;  /* 0x0000000d00127308 */ /* 0x000e240000000800 */
[----:B------:R-:W-:Y:S01]  /*4170*/  FADD R11, R11, R0 ;  /* 0x000000000b0b7221 */ /* 0x000fe20000000000 */
[----:B-1----:R-:W-:-:S05]  /*4180*/  FMUL R10, R10, R17 ;  /* 0x000000110a0a7220 */ /* 0x002fca0000400000 */
[----:B------:R-:W1:Y:S01]  /*4190*/  MUFU.EX2 R17, R14 ;  /* 0x0000000e00117308 */ /* 0x000e620000000800 */
[----:B0-----:R-:W-:Y:S01]  /*41a0*/  FMUL R18, R15, R18 ;  /* 0x000000120f127220 */ /* 0x001fe20000400000 */
[----:B------:R-:W-:Y:S01]  /*41b0*/  MOV R15, 0xffffffff ;  /* 0xffffffff000f7802 */ /* 0x000fe20000000f00 */
        /* <DEDUP_REMOVED lines=17> */
.L_x_23394:
[----:B------:R-:W-:Y:S02]  /*42d0*/  IMAD.MOV.U32 R12, RZ, RZ, 0x8 ;  /* 0x00000008ff0c7424 */ /* 0x000fe400078e00ff */
[----:B------:R-:W-:-:S05]  /*42e0*/  FADD R19, R13, R14 ;  /* 0x0000000e0d137221 */ /* 0x000fca0000000000 */
[----:B------:R-:W-:-:S07]  /*42f0*/  MOV R13, R19 ;  /* 0x00000013000d7202 */ /* 0x000fce0000000f00 */
[----:B------:R-:W-:Y:S05]  /*4300*/  WARPSYNC.COLLECTIVE R15, `(.L_x_23395) ;  /* 0x000000000f087348 */ /* 0x000fea0003c00000 */
[----:B------:R0:W1:Y:S02]  /*4310*/  SHFL.BFLY P6, R14, R13, R12, R11 ;  /* 0x0c00000c0d0e7389 */ /* 0x00006400000c000b */
[----:B01----:R-:W-:Y:S05]  /*4320*/  ENDCOLLECTIVE ;  /* 0x000000000000791b */ /* 0x003fea0003800000 */
.L_x_23395:
[----:B------:R-:W-:Y:S02]  /*4330*/  HFMA2 R12, -RZ, RZ, 0, 2.384185791015625e-07 ;  /* 0x00000004ff0c7431 */ /* 0x000fe400000001ff */
[----:B------:R-:W-:-:S05]  /*4340*/  FADD R26, R19, R14 ;  /* 0x0000000e131a7221 */ /* 0x000fca0000000000 */
[----:B------:R-:W-:-:S07]  /*4350*/  MOV R13, R26 ;  /* 0x0000001a000d7202 */ /* 0x000fce0000000f00 */
[----:B------:R-:W-:Y:S05]  /*4360*/  WARPSYNC.COLLECTIVE R15, `(.L_x_23396) ;  /* 0x000000000f087348 */ /* 0x000fea0003c00000 */
[----:B------:R0:W1:Y:S02]  /*4370*/  SHFL.BFLY P6, R14, R13, R12, R11 ;  /* 0x0c00000c0d0e7389 */ /* 0x00006400000c000b */
[----:B01----:R-:W-:Y:S05]  /*4380*/  ENDCOLLECTIVE ;  /* 0x000000000000791b */ /* 0x003fea0003800000 */
.L_x_23396:
[----:B------:R-:W-:Y:S01]  /*4390*/  MOV R12, 0x2 ;  /* 0x00000002000c7802 */ /* 0x000fe20000000f00 */
[----:B------:R-:W-:-:S04]  /*43a0*/  FADD R27, R26, R14 ;  /* 0x0000000e1a1b7221 */ /* 0x000fc80000000000 */
[----:B------:R-:W-:-:S07]  /*43b0*/  IMAD.MOV.U32 R13, RZ, RZ, R27 ;  /* 0x000000ffff0d7224 */ /* 0x000fce00078e001b */
[----:B------:R-:W-:Y:S05]  /*43c0*/  WARPSYNC.COLLECTIVE R15, `(.L_x_23397) ;  /* 0x000000000f087348 */ /* 0x000fea0003c00000 */
[----:B------:R0:W1:Y:S02]  /*43d0*/  SHFL.BFLY P6, R14, R13, R12, R11 ;  /* 0x0c00000c0d0e7389 */ /* 0x00006400000c000b */
[----:B01----:R-:W-:Y:S05]  /*43e0*/  ENDCOLLECTIVE ;  /* 0x000000000000791b */ /* 0x003fea0003800000 */
.L_x_23397:
[----:B------:R-:W-:Y:S02]  /*43f0*/  IMAD.MOV.U32 R12, RZ, RZ, 0x1 ;  /* 0x00000001ff0c7424 */ /* 0x000fe400078e00ff */
[----:B------:R-:W-:-:S05]  /*4400*/  FADD R28, R27, R14 ;  /* 0x0000000e1b1c7221 */ /* 0x000fca0000000000 */
[----:B------:R-:W-:-:S07]  /*4410*/  MOV R13, R28 ;  /* 0x0000001c000d7202 */ /* 0x000fce0000000f00 */
[----:B------:R-:W-:Y:S05]  /*4420*/  WARPSYNC.COLLECTIVE R15, `(.L_x_23398) ;  /* 0x000000000f087348 */ /* 0x000fea0003c00000 */
[----:B------:R0:W1:Y:S02]  /*4430*/  SHFL.BFLY P6, R14, R13, R12, R11 ;  /* 0x0c00000c0d0e7389 */ /* 0x00006400000c000b */
[----:B01----:R-:W-:Y:S05]  /*4440*/  ENDCOLLECTIVE ;  /* 0x000000000000791b */ /* 0x003fea0003800000 */
.L_x_23398:
[----:B------:R-:W-:Y:S05]  /*4450*/  BRA `(.L_x_23399) ;  /* 0xffffffe4000c7947 */ /* 0x000fea000383ffff */
        .weak           $__internal_357_$__cuda_sm3x_div_rn_noftz_f32_slowpath
        .type           $__internal_357_$__cuda_sm3x_div_rn_noftz_f32_slowpath,@function
        .size           $__internal_357_$__cuda_sm3x_div_rn_noftz_f32_slowpath,(.L_x_37734 - $__internal_357_$__cuda_sm3x_div_rn_noftz_f32_slowpath)
$__internal_357_$__cuda_sm3x_div_rn_noftz_f32_slowpath:
        /* <DEDUP_REMOVED lines=34> */
.L_x_23401:
        /* <DEDUP_REMOVED lines=51> */
.L_x_23408:
[----:B------:R-:W-:-:S04]  /*49b0*/  LOP3.LUT R7, R7, 0x80000000, RZ, 0xc0, !PT ;  /* 0x8000000007077812 */ /* 0x000fc800078ec0ff */
[----:B------:R-:W-:Y:S01]  /*49c0*/  LOP3.LUT R7, R7, 0x7f800000, RZ, 0xfc, !PT ;  /* 0x7f80000007077812 */ /* 0x000fe200078efcff */
[----:B------:R-:W-:Y:S06]  /*49d0*/  BRA `(.L_x_23409) ;  /* 0x0000000000047947 */ /* 0x000fec0003800000 */
.L_x_23407:
[----:B------:R-:W-:-:S07]  /*49e0*/  IMAD R7, R32, 0x800000, R7 ;  /* 0x0080000020077824 */ /* 0x000fce00078e0207 */
.L_x_23409:
[----:B------:R-:W-:Y:S05]  /*49f0*/  BSYNC.RECONVERGENT B2 ;  /* 0x0000000000027941 */ /* 0x000fea0003800200 */
.L_x_23406:
[----:B------:R-:W-:Y:S05]  /*4a00*/  BRA `(.L_x_23410) ;  /* 0x0000000000207947 */ /* 0x000fea0003800000 */
.L_x_23405:
[----:B------:R-:W-:-:S04]  /*4a10*/  LOP3.LUT R7, R12, 0x80000000, R7, 0x48, !PT ;  /* 0x800000000c077812 */ /* 0x000fc800078e4807 */
[----:B------:R-:W-:Y:S01]  /*4a20*/  LOP3.LUT R7, R7, 0x7f800000, RZ, 0xfc, !PT ;  /* 0x7f80000007077812 */ /* 0x000fe200078efcff */
[----:B------:R-:W-:Y:S06]  /*4a30*/  BRA `(.L_x_23410) ;  /* 0x0000000000147947 */ /* 0x000fec0003800000 */
.L_x_23404:
[----:B------:R-:W-:Y:S01]  /*4a40*/  LOP3.LUT R7, R12, 0x80000000, R7, 0x48, !PT ;  /* 0x800000000c077812 */ /* 0x000fe200078e4807 */
[----:B------:R-:W-:Y:S06]  /*4a50*/  BRA `(.L_x_23410) ;  /* 0x00000000000c7947 */ /* 0x000fec0003800000 */
.L_x_23403:
[----:B------:R-:W0:Y:S01]  /*4a60*/  MUFU.RSQ R7, -QNAN ;  /* 0xffc0000000077908 */ /* 0x000e220000001400 */
[----:B------:R-:W-:Y:S05]  /*4a70*/  BRA `(.L_x_23410) ;  /* 0x0000000000047947 */ /* 0x000fea0003800000 */
.L_x_23402:
[----:B------:R-:W-:-:S07]  /*4a80*/  FADD.FTZ R7, R7, R12 ;  /* 0x0000000c07077221 */ /* 0x000fce0000010000 */
.L_x_23410:
[----:B------:R-:W-:Y:S05]  /*4a90*/  BSYNC.RECONVERGENT B1 ;  /* 0x0000000000017941 */ /* 0x000fea0003800200 */
.L_x_23400:
[----:B------:R-:W-:Y:S01]  /*4aa0*/  HFMA2 R13, -RZ, RZ, 0, 0 ;  /* 0x00000000ff0d7431 */ /* 0x000fe200000001ff */
[----:B------:R-:W-:-:S04]  /*4ab0*/  MOV R12, R26 ;  /* 0x0000001a000c7202 */ /* 0x000fc80000000f00 */
[----:B0-----:R-:W-:Y:S05]  /*4ac0*/  RET.REL.NODEC R12 `(_Z15SoftmaxWarpImplI22BroadcastScaleMaskLoadIffbLm2EiE11DirectStoreIffEfLi1ELi13ELi32ELi1ELb0EL9Algorithm0EEvT_T0_ll) ;  /* 0xffffffb40c4c7950 */ /* 0x001fea0003c3ffff */
.L_x_23411:
        /* <DEDUP_REMOVED lines=11> */
.L_x_37734:


//--------------------- .text._Z15SoftmaxWarpImplI22BroadcastScaleMaskLoadIffbLm2EiE11DirectStoreIffEfLi1ELi12ELi32ELi1ELb1EL9Algorithm0EEvT_T0_ll --------------------------
	.section	.text._Z15SoftmaxWarpImplI22BroadcastScaleMaskLoadIffbLm2EiE11DirectStoreIffEfLi1ELi12ELi32ELi1ELb1EL9Algorithm0EEvT_T0_ll,"ax",@progbits
	.align	128
        .global         _Z15SoftmaxWarpImplI22BroadcastScaleMaskLoadIffbLm2EiE11DirectStoreIffEfLi1ELi12ELi32ELi1ELb1EL9Algorithm0EEvT_T0_ll
        .type           _Z15SoftmaxWarpImplI22BroadcastScaleMaskLoadIffbLm2EiE11DirectStoreIffEfLi1ELi12ELi32ELi1ELb1EL9Algorithm0EEvT_T0_ll,@function
        .size           _Z15SoftmaxWarpImplI22BroadcastScaleMaskLoadIffbLm2EiE11DirectStoreIffEfLi1ELi12ELi32ELi1ELb1EL9Algorithm0EEvT_T0_ll,(.L_x_37735 - _Z15SoftmaxWarpImplI22BroadcastScaleMaskLoadIffbLm2EiE11DirectStoreIffEfLi1ELi12ELi32ELi1ELb1EL9Algorithm0EEvT_T0_ll)
        .other          _Z15SoftmaxWarpImplI22BroadcastScaleMaskLoadIffbLm2EiE11DirectStoreIffEfLi1ELi12ELi32ELi1ELb1EL9Algorithm0EEvT_T0_ll,@"STO_CUDA_ENTRY STV_DEFAULT"
_Z15SoftmaxWarpImplI22BroadcastScaleMaskLoadIffbLm2EiE11DirectStoreIffEfLi1ELi12ELi32ELi1ELb1EL9Algorithm0EEvT_T0_ll:
.text._Z15SoftmaxWarpImplI22BroadcastScaleMaskLoadIffbLm2EiE11DirectStoreIffEfLi1ELi12ELi32ELi1ELb1EL9Algorithm0EEvT_T0_ll:
        /* <DEDUP_REMOVED lines=29> */
.L_x_23412:
        /* <DEDUP_REMOVED lines=25> */
.L_x_23463:
        /* <DEDUP_REMOVED lines=66> */
.L_x_23415:
[----:B------:R-:W-:Y:S05]  /*0780*/  BSYNC.RECONVERGENT B1 ;  /* 0x0000000000017941 */ /* 0x000fea0003800200 */
.L_x_23414:
        /* <DEDUP_REMOVED lines=56> */
.L_x_23417:
[----:B------:R-:W-:Y:S05]  /*0b10*/  BSYNC.RECONVERGENT B1 ;  /* 0x0000000000017941 */ /* 0x000fea0003800200 */
.L_x_23416:
        /* <DEDUP_REMOVED lines=58> */
.L_x_23419:
[----:B------:R-:W-:Y:S05]  /*0ec0*/  BSYNC.RECONVERGENT B1 ;  /* 0x0000000000017941 */ /* 0x000fea0003800200 */
.L_x_23418:
        /* <DEDUP_REMOVED lines=57> */
.L_x_23421:
[----:B------:R-:W-:Y:S05]  /*1260*/  BSYNC.RECONVERGENT B1 ;  /* 0x0000000000017941 */ /* 0x000fea0003800200 */
.L_x_23420:
        /* <DEDUP_REMOVED lines=59> */
.L_x_23423:
[----:B------:R-:W-:Y:S05]  /*1620*/  BSYNC.RECONVERGENT B1 ;  /* 0x0000000000017941 */ /* 0x000fea0003800200 */
.L_x_23422:
        /* <DEDUP_REMOVED lines=57> */
.L_x_23425:
[----:B------:R-:W-:Y:S05]  /*19c0*/  BSYNC.RECONVERGENT B1 ;  /* 0x0000000000017941 */ /* 0x000fea0003800200 */
.L_x_23424:
        /* <DEDUP_REMOVED lines=68> */
.L_x_23427:
[----:B------:R-:W-:Y:S05]  /*1e10*/  BSYNC.RECONVERGENT B1 ;  /* 0x0000000000017941 */ /* 0x000fea0003800200 */
.L_x_23426:
        /* <DEDUP_REMOVED lines=55> */
.L_x_23429:
[----:B------:R-:W-:Y:S05]  /*2190*/  BSYNC.RECONVERGENT B1 ;  /* 0x0000000000017941 */ /* 0x000fea0003800200 */
.L_x_23428:
        /* <DEDUP_REMOVED lines=33> */
[----:B-1----:R-:W-:-:S04]  /*23b0*/  ISETP.NE.U32.AND P3, PT, R34, 0x1, PT ;  /* 0x000000012200780c */ /* 0x002fc80003f65070 */
        /* <DEDUP_REMOVED lines=21> */
.L_x_23431:
[----:B------:R-:W-:Y:S05]  /*2510*/  BSYNC.RECONVERGENT B1 ;  /* 0x0000000000017941 */ /* 0x000fea0003800200 */
.L_x_23430:
        /* <DEDUP_REMOVED lines=55> */
.L_x_23433:
[----:B------:R-:W-:Y:S05]  /*2890*/  BSYNC.RECONVERGENT B1 ;  /* 0x0000000000017941 */ /* 0x000fea0003800200 */
.L_x_23432:
        /* <DEDUP_REMOVED lines=55> */
.L_x_23435:
[----:B------:R-:W-:Y:S05]  /*2c10*/  BSYNC.RECONVERGENT B1 ;  /* 0x0000000000017941 */ /* 0x000fea0003800200 */
.L_x_23434:
        /* <DEDUP_REMOVED lines=55> */
.L_x_23437:
[----:B------:R-:W-:Y:S05]  /*2f90*/  BSYNC.RECONVERGENT B1 ;  /* 0x0000000000017941 */ /* 0x000fea0003800200 */
.L_x_23436:
        /* <DEDUP_REMOVED lines=27> */
[C---:B------:R-:W-:Y:S01]  /*3150*/  FADD R35, -R15.reuse, R34 ;  /* 0x000000220f237221 */ /* 0x040fe20000000100 */
[C---:B------:R-:W-:Y:S01]  /*3160*/  FADD R33, -R15.reuse, R38 ;  /* 0x000000260f217221 */ /* 0x040fe20000000100 */
[----:B------:R-:W-:Y:S01]  /*3170*/  FADD R29, -R15, R40 ;  /* 0x000000280f1d7221 */ /* 0x000fe20000000100 */
[----:B------:R-:W-:Y:S01]  /*3180*/  FFMA R26, R51, 1.4426950216293334961, -R22 ;  /* 0x3fb8aa3b331a7823 */ /* 0x000fe20000000816 */
        /* <DEDUP_REMOVED lines=29> */
[----:B------:R-:W-:Y:S01]  /*3360*/  FFMA.SAT R42, R29, R12, 0.5 ;  /* 0x3f0000001d2a7423 */ /* 0x000fe2000000200c */
[----:B------:R-:W-:-:S02]  /*3370*/  IMAD.SHL.U32 R41, R14, 0x800000, RZ ;  /* 0x008000000e297824 */ /* 0x000fc400078e00ff */
[-C--:B------:R-:W-:Y:S01]  /*3380*/  FFMA.SAT R44, R13, R12.reuse, 0.5 ;  /* 0x3f0000000d2c7423 */ /* 0x080fe2000000200c */
[----:B------:R-:W-:Y:S01]  /*3390*/  FFMA R40, R37, 1.925963033500011079e-08, R28 ;  /* 0x32a5706025287823 */ /* 0x000fe2000000001c */
[----:B------:R-:W-:Y:S01]  /*33a0*/  FFMA R37, R39, 1.925963033500011079e-08, R30 ;  /* 0x32a5706027257823 */ /* 0x000fe2000000001e */
[-C--:B------:R-:W-:Y:S01]  /*33b0*/  FFMA.SAT R30, R31, R12.reuse, 0.5 ;  /* 0x3f0000001f1e7423 */ /* 0x080fe2000000200c */
[----:B------:R-:W-:Y:S01]  /*33c0*/  FFMA.SAT R28, R35, R12, 0.5 ;  /* 0x3f000000231c7423 */ /* 0x000fe2000000200c */
[----:B------:R-:W2:Y:S01]  /*33d0*/  MUFU.EX2 R24, R24 ;  /* 0x0000001800187308 */ /* 0x000ea20000000800 */
[----:B------:R-:W-:Y:S02]  /*33e0*/  IMAD.SHL.U32 R21, R21, 0x800000, RZ ;  /* 0x0080000015157824 */ /* 0x000fe400078e00ff */
[-C--:B------:R-:W-:Y:S01]  /*33f0*/  FFMA.RM R30, R30, R11.reuse, 12582913 ;  /* 0x4b4000011e1e7423 */ /* 0x080fe2000000400b */
[----:B------:R-:W-:-:S03]  /*3400*/  FFMA.RM R28, R28, R11, 12582913 ;  /* 0x4b4000011c1c7423 */ /* 0x000fc6000000400b */
[----:B------:R-:W-:Y:S01]  /*3410*/  FADD R32, R30, -12583039 ;  /* 0xcb40007f1e207421 */ /* 0x000fe20000000000 */
[----:B------:R-:W-:Y:S01]  /*3420*/  FADD R36, R28, -12583039 ;  /* 0xcb40007f1c247421 */ /* 0x000fe20000000000 */
[----:B------:R-:W3:Y:S01]  /*3430*/  MUFU.EX2 R38, R38 ;  /* 0x0000002600267308 */ /* 0x000ee20000000800 */
[----:B0-----:R-:W-:Y:S01]  /*3440*/  FMUL R26, R41, R26 ;  /* 0x0000001a291a7220 */ /* 0x001fe20000400000 */
[----:B------:R-:W-:Y:S01]  /*3450*/  FFMA R32, R31, 1.4426950216293334961, -R32 ;  /* 0x3fb8aa3b1f207823 */ /* 0x000fe20000000820 */
[----:B------:R-:W-:Y:S01]  /*3460*/  FFMA R36, R35, 1.4426950216293334961, -R36 ;  /* 0x3fb8aa3b23247823 */ /* 0x000fe20000000824 */
[----:B------:R-:W-:Y:S02]  /*3470*/  IMAD.SHL.U32 R41, R23, 0x800000, RZ ;  /* 0x0080000017297824 */ /* 0x000fe400078e00ff */
[----:B------:R-:W-:Y:S01]  /*3480*/  FFMA R39, R31, 1.925963033500011079e-08, R32 ;  /* 0x32a570601f277823 */ /* 0x000fe20000000020 */
[----:B------:R-:W-:Y:S01]  /*3490*/  FFMA R32, R35, 1.925963033500011079e-08, R36 ;  /* 0x32a5706023207823 */ /* 0x000fe20000000024 */
[----:B------:R-:W-:Y:S01]  /*34a0*/  FFMA.SAT R36, R33, R12, 0.5 ;  /* 0x3f00000021247423 */ /* 0x000fe2000000200c */
[----:B------:R-:W0:Y:S01]  /*34b0*/  MUFU.EX2 R34, R34 ;  /* 0x0000002200227308 */ /* 0x000e220000000800 */
[-C--:B------:R-:W-:Y:S01]  /*34c0*/  FFMA.RM R12, R42, R11.reuse, 12582913 ;  /* 0x4b4000012a0c7423 */ /* 0x080fe2000000400b */
[----:B--2---:R-:W-:Y:S01]  /*34d0*/  FMUL R21, R21, R24 ;  /* 0x0000001815157220 */ /* 0x004fe20000400000 */
[-C--:B------:R-:W-:Y:S01]  /*34e0*/  FFMA.RM R31, R36, R11.reuse, 12582913 ;  /* 0x4b400001241f7423 */ /* 0x080fe2000000400b */
[----:B------:R-:W-:Y:S01]  /*34f0*/  FADD R24, RZ, R26 ;  /* 0x0000001aff187221 */ /* 0x000fe20000000000 */
[----:B------:R-:W-:Y:S01]  /*3500*/  FADD R42, R12, -12583039 ;  /* 0xcb40007f0c2a7421 */ /* 0x000fe20000000000 */
[----:B------:R-:W-:Y:S01]  /*3510*/  FFMA.RM R11, R44, R11, 12582913 ;  /* 0x4b4000012c0b7423 */ /* 0x000fe2000000400b */
[----:B------:R-:W-:Y:S01]  /*3520*/  FADD R36, R31, -12583039 ;  /* 0xcb40007f1f247421 */ /* 0x000fe20000000000 */
[----:B------:R2:W4:Y:S01]  /*3530*/  MUFU.EX2 R35, R43 ;  /* 0x0000002b00237308 */ /* 0x0005220000000800 */
[----:B------:R-:W-:Y:S01]  /*3540*/  FFMA R42, R29, 1.4426950216293334961, -R42 ;  /* 0x3fb8aa3b1d2a7823 */ /* 0x000fe2000000082a */
[----:B------:R-:W-:-:S02]  /*3550*/  IMAD.SHL.U32 R31, R31, 0x800000, RZ ;  /* 0x008000001f1f7824 */ /* 0x000fc400078e00ff */
[----:B------:R-:W-:Y:S01]  /*3560*/  FFMA R36, R33, 1.4426950216293334961, -R36 ;  /* 0x3fb8aa3b21247823 */ /* 0x000fe20000000824 */
[----:B------:R-:W-:Y:S02]  /*3570*/  IMAD.SHL.U32 R12, R12, 0x800000, RZ ;  /* 0x008000000c0c7824 */ /* 0x000fe400078e00ff */
[----:B------:R-:W-:Y:S01]  /*3580*/  FFMA R29, R29, 1.925963033500011079e-08, R42 ;  /* 0x32a570601d1d7823 */ /* 0x000fe2000000002a */
[----:B------:R-:W-:Y:S01]  /*3590*/  FADD R42, R11, -12583039 ;  /* 0xcb40007f0b2a7421 */ /* 0x000fe20000000000 */
[----:B------:R-:W-:Y:S01]  /*35a0*/  FFMA R36, R33, 1.925963033500011079e-08, R36 ;  /* 0x32a5706021247823 */ /* 0x000fe20000000024 */
[----:B------:R-:W5:Y:S01]  /*35b0*/  MUFU.EX2 R37, R37 ;  /* 0x0000002500257308 */ /* 0x000f620000000800 */
[----:B--2---:R-:W-:Y:S01]  /*35c0*/  SHF.L.U32 R43, R22, 0x17, RZ ;  /* 0x00000017162b7819 */ /* 0x004fe200000006ff */
[----:B------:R-:W-:Y:S01]  /*35d0*/  FFMA R42, R13, 1.4426950216293334961, -R42 ;  /* 0x3fb8aa3b0d2a7823 */ /* 0x000fe2000000082a */
[----:B------:R-:W-:-:S03]  /*35e0*/  SHF.L.U32 R11, R11, 0x17, RZ ;  /* 0x000000170b0b7819 */ /* 0x000fc600000006ff */
[----:B---3--:R-:W-:Y:S01]  /*35f0*/  FMUL R22, R43, R38 ;  /* 0x000000262b167220 */ /* 0x008fe20000400000 */
[----:B------:R-:W-:Y:S01]  /*3600*/  IMAD.SHL.U32 R38, R15, 0x800000, RZ ;  /* 0x008000000f267824 */ /* 0x000fe200078e00ff */
[----:B------:R2:W3:Y:S01]  /*3610*/  MUFU.EX2 R33, R40 ;  /* 0x0000002800217308 */ /* 0x0004e20000000800 */
[----:B------:R-:W-:Y:S01]  /*3620*/  FADD R15, R24, R21 ;  /* 0x00000015180f7221 */ /* 0x000fe20000000000 */
[----:B0-----:R-:W-:Y:S01]  /*3630*/  FMUL R24, R41, R34 ;  /* 0x0000002229187220 */ /* 0x001fe20000400000 */
[----:B----4-:R-:W-:Y:S01]  /*3640*/  FMUL R23, R38, R35 ;  /* 0x0000002326177220 */ /* 0x010fe20000400000 */
[----:B------:R-:W-:Y:S01]  /*3650*/  SHF.L.U32 R38, R25, 0x17, RZ ;  /* 0x0000001719267819 */ /* 0x000fe200000006ff */
[----:B------:R-:W-:Y:S01]  /*3660*/  FADD R34, R15, R22 ;  /* 0x000000160f227221 */ /* 0x000fe20000000000 */
[----:B------:R-:W-:Y:S01]  /*3670*/  FFMA R42, R13, 1.925963033500011079e-08, R42 ;  /* 0x32a570600d2a7823 */ /* 0x000fe2000000002a */
[----:B------:R-:W-:Y:S01]  /*3680*/  IMAD.SHL.U32 R13, R30, 0x800000, RZ ;  /* 0x008000001e0d7824 */ /* 0x000fe200078e00ff */
[----:B------:R-:W0:Y:S01]  /*3690*/  MUFU.EX2 R14, R39 ;  /* 0x00000027000e7308 */ /* 0x000e220000000800 */
[----:B--2---:R-:W-:-:S02]  /*36a0*/  IMAD.SHL.U32 R40, R27, 0x800000, RZ ;  /* 0x008000001b287824 */ /* 0x004fc400078e00ff */
[----:B------:R-:W-:-:S04]  /*36b0*/  FADD R27, R34, R23 ;  /* 0x00000017221b7221 */ /* 0x000fc80000000000 */
[----:B------:R-:W-:Y:S01]  /*36c0*/  FADD R34, R27, R24 ;  /* 0x000000181b227221 */ /* 0x000fe20000000000 */
[----:B-----5:R-:W-:Y:S01]  /*36d0*/  FMUL R27, R40, R37 ;  /* 0x00000025281b7220 */ /* 0x020fe20000400000 */
[----:B------:R-:W2:Y:S01]  /*36e0*/  MUFU.EX2 R32, R32 ;  /* 0x0000002000207308 */ /* 0x000ea20000000800 */
[----:B---3--:R-:W-:Y:S01]  /*36f0*/  FMUL R25, R38, R33 ;  /* 0x0000002126197220 */ /* 0x008fe20000400000 */
[----:B------:R-:W-:-:S03]  /*3700*/  SHF.L.U32 R33, R28, 0x17, RZ ;  /* 0x000000171c217819 */ /* 0x000fc600000006ff */
[----:B------:R-:W-:-:S03]  /*3710*/  FADD R34, R34, R25 ;  /* 0x0000001922227221 */ /* 0x000fc60000000000 */
[----:B------:R-:W3:Y:S01]  /*3720*/  MUFU.EX2 R36, R36 ;  /* 0x0000002400247308 */ /* 0x000ee20000000800 */
[----:B0-----:R-:W-:Y:S01]  /*3730*/  FMUL R28, R13, R14 ;  /* 0x0000000e0d1c7220 */ /* 0x001fe20000400000 */
[----:B------:R-:W-:-:S04]  /*3740*/  FADD R13, R34, R27 ;  /* 0x0000001b220d7221 */ /* 0x000fc80000000000 */
[----:B------:R-:W-:Y:S02]  /*3750*/  FADD R14, R13, R28 ;  /* 0x0000001c0d0e7221 */ /* 0x000fe40000000000 */
[----:B------:R2:W0:Y:S08]  /*3760*/  MUFU.EX2 R15, R29 ;  /* 0x0000001d000f7308 */ /* 0x0004300000000800 */
[----:B------:R-:W4:Y:S01]  /*3770*/  MUFU.EX2 R42, R42 ;  /* 0x0000002a002a7308 */ /* 0x000f220000000800 */
[----:B--2---:R-:W-:Y:S01]  /*3780*/  FMUL R29, R33, R32 ;  /* 0x00000020211d7220 */ /* 0x004fe20000400000 */
        /* <DEDUP_REMOVED lines=16> */
.L_x_23475:
        /* <DEDUP_REMOVED lines=12> */
[----:B01----:R-:W-:Y:S05]  /*3950*/  CALL.REL.NOINC `($__internal_358_$__cuda_sm3x_div_rn_noftz_f32_slowpath) ;  /* 0x0000001800a87944 */ /* 0x003fea0003c00000 */
[----:B------:R-:W-:-:S07]  /*3960*/  IMAD.MOV.U32 R33, RZ, RZ, R11 ;  /* 0x000000ffff217224 */ /* 0x000fce00078e000b */
.L_x_23440:
[----:B------:R-:W-:Y:S05]  /*3970*/  BSYNC.RECONVERGENT B3 ;  /* 0x0000000000037941 */ /* 0x000fea0003800200 */
.L_x_23439:
        /* <DEDUP_REMOVED lines=12> */
[----:B01----:R-:W-:Y:S05]  /*3a40*/  CALL.REL.NOINC `($__internal_358_$__cuda_sm3x_div_rn_noftz_f32_slowpath) ;  /* 0x00000018006c7944 */ /* 0x003fea0003c00000 */
[----:B------:R-:W-:-:S07]  /*3a50*/  IMAD.MOV.U32 R35, RZ, RZ, R11 ;  /* 0x000000ffff237224 */ /* 0x000fce00078e000b */
.L_x_23442:
[----:B------:R-:W-:Y:S05]  /*3a60*/  BSYNC.RECONVERGENT B3 ;  /* 0x0000000000037941 */ /* 0x000fea0003800200 */
.L_x_23441:
        /* <DEDUP_REMOVED lines=14> */
.L_x_23444:
[----:B------:R-:W-:Y:S05]  /*3b50*/  BSYNC.RECONVERGENT B3 ;  /* 0x0000000000037941 */ /* 0x000fea0003800200 */
.L_x_23443:
        /* <DEDUP_REMOVED lines=14> */
.L_x_23446:
[----:B------:R-:W-:Y:S05]  /*3c40*/  BSYNC.RECONVERGENT B3 ;  /* 0x0000000000037941 */ /* 0x000fea0003800200 */
.L_x_23445:
        /* <DEDUP_REMOVED lines=14> */
.L_x_23448:
[----:B------:R-:W-:Y:S05]  /*3d30*/  BSYNC.RECONVERGENT B3 ;  /* 0x0000000000037941 */ /* 0x000fea0003800200 */
.L_x_23447:
        /* <DEDUP_REMOVED lines=13> */
[----:B------:R-:W-:-:S07]  /*3e10*/  MOV R39, R11 ;  /* 0x0000000b00277202 */ /* 0x000fce0000000f00 */
.L_x_23450:
[----:B------:R-:W-:Y:S05]  /*3e20*/  BSYNC.RECONVERGENT B3 ;  /* 0x0000000000037941 */ /* 0x000fea0003800200 */
.L_x_23449:
        /* <DEDUP_REMOVED lines=12> */
[----:B01----:R-:W-:Y:S05]  /*3ef0*/  CALL.REL.NOINC `($__internal_358_$__cuda_sm3x_div_rn_noftz_f32_slowpath) ;  /* 0x0000001400407944 */ /* 0x003fea0003c00000 */
[----:B------:R-:W-:-:S07]  /*3f00*/  IMAD.MOV.U32 R25, RZ, RZ, R11 ;  /* 0x000000ffff197224 */ /* 0x000fce00078e000b */
.L_x_23452:
[----:B------:R-:W-:Y:S05]  /*3f10*/  BSYNC.RECONVERGENT B3 ;  /* 0x0000000000037941 */ /* 0x000fea0003800200 */
.L_x_23451:
        /* <DEDUP_REMOVED lines=14> */
.L_x_23454:
[----:B------:R-:W-:Y:S05]  /*4000*/  BSYNC.RECONVERGENT B3 ;  /* 0x0000000000037941 */ /* 0x000fea0003800200 */
.L_x_23453:
        /* <DEDUP_REMOVED lines=14> */
.L_x_23456:
[----:B------:R-:W-:Y:S05]  /*40f0*/  BSYNC.RECONVERGENT B3 ;  /* 0x0000000000037941 */ /* 0x000fea0003800200 */
.L_x_23455:
        /* <DEDUP_REMOVED lines=14> */
.L_x_23458:
[----:B------:R-:W-:Y:S05]  /*41e0*/  BSYNC.RECONVERGENT B3 ;  /* 0x0000000000037941 */ /* 0x000fea0003800200 */
.L_x_23457:
        /* <DEDUP_REMOVED lines=14> */
.L_x_23460:
[----:B------:R-:W-:Y:S05]  /*42d0*/  BSYNC.RECONVERGENT B3 ;  /* 0x0000000000037941 */ /* 0x000fea0003800200 */
.L_x_23459:
        /* <DEDUP_REMOVED lines=13> */
.L_x_23462:
[----:B------:R-:W-:Y:S05]  /*43b0*/  BSYNC.RECONVERGENT B3 ;  /* 0x0000000000037941 */ /* 0x000fea0003800200 */
.L_x_23461:
        /* <DEDUP_REMOVED lines=11> */
[----:B------:R-:W-:Y:S02]  /*4470*/  LEA R14, P5, R12, UR48, 0x2 ;  /* 0x000000300c0e7c11 */ /* 0x000fe4000f8a10ff */
[----:B------:R-:W-:Y:S02]  /*4480*/  ISETP.GE.U32.AND P1, PT, R8, UR42, PT ;  /* 0x0000002a08007c0c */ /* 0x000fe4000bf26070 */
[----:B------:R-:W-:Y:S02]  /*4490*/  LEA.HI.X R15, R12, UR49, R13, 0x2, P5 ;  /* 0x000000310c0f7c11 */ /* 0x000fe4000a8f140d */
[----:B------:R-:W-:Y:S02]  /*44a0*/  ISETP.GE.AND.EX P2, PT, RZ, UR43, PT, P2 ;  /* 0x0000002bff007c0c */ /* 0x000fe4000bf46320 */
[----:B------:R-:W-:Y:S01]  /*44b0*/  ISETP.GE.AND.EX P3, PT, RZ, UR43, PT, P3 ;  /* 0x0000002bff007c0c */ /* 0x000fe2000bf66330 */
[----:B------:R2:W-:Y:S01]  /*44c0*/  @!P0 STG.E desc[UR4][R14.64], R33 ;  /* 0x000000210e008986 */ /* 0x0005e2000c101904 */
        /* <DEDUP_REMOVED lines=55> */
.L_x_23413:
[----:B------:R-:W-:Y:S05]  /*4840*/  EXIT ;  /* 0x000000000000794d */ /* 0x000fea0003800000 */
.L_x_23438:
[----:B------:R-:W-:Y:S01]  /*4850*/  HFMA2 R11, -RZ, RZ, 0, 1.847743988037109375e-06 ;  /* 0x0000001fff0b7431 */ /* 0x000fe200000001ff */
[----:B------:R-:W-:Y:S01]  /*4860*/  BSSY B1, `(.L_x_23464) ;  /* 0x0000006000017945 */ /* 0x000fe20003800000 */
[----:B------:R-:W-:Y:S02]  /*4870*/  IMAD.MOV.U32 R12, RZ, RZ, 0x10 ;  /* 0x00000010ff0c7424 */ /* 0x000fe400078e00ff */
[----:B------:R-:W-:-:S07]  /*4880*/  IMAD.MOV.U32 R15, RZ, RZ, -0x1 ;  /* 0xffffffffff0f7424 */ /* 0x000fce00078e00ff */
[----:B-1----:R-:W-:Y:S05]  /*4890*/  WARPSYNC.COLLECTIVE R15, `(.L_x_23465) ;  /* 0x000000000f087348 */ /* 0x002fea0003c00000 */
[----:B------:R0:W2:Y:S02]  /*48a0*/  SHFL.BFLY P6, R14, R13, R12, R11 ;  /* 0x0c00000c0d0e7389 */ /* 0x0000a400000c000b */
[----:B012---:R-:W-:Y:S05]  /*48b0*/  ENDCOLLECTIVE ;  /* 0x000000000000791b */ /* 0x007fea0003800000 */
.L_x_23465:
[----:B------:R-:W-:Y:S05]  /*48c0*/  BSYNC B1 ;  /* 0x0000000000017941 */ /* 0x000fea0003800000 */
.L_x_23464:
[----:B------:R-:W-:Y:S01]  /*48d0*/  FMNMX R13, R14, R13, !PT ;  /* 0x0000000d0e0d7209 */ /* 0x000fe20007800000 */
[----:B------:R-:W-:Y:S01]  /*48e0*/  IMAD.MOV.U32 R11, RZ, RZ, 0x1f ;  /* 0x0000001fff0b7424 */ /* 0x000fe200078e00ff */
[----:B------:R-:W-:Y:S02]  /*48f0*/  MOV R12, 0x8 ;  /* 0x00000008000c7802 */ /* 0x000fe40000000f00 */
[----:B------:R-:W-:-:S07]  /*4900*/  MOV R15, 0xffffffff ;  /* 0xffffffff000f7802 */ /* 0x000fce0000000f00 */
[----:B------:R-:W-:Y:S05]  /*4910*/  WARPSYNC.COLLECTIVE R15, `(.L_x_23466) ;  /* 0x000000000f087348 */ /* 0x000fea0003c00000 */
[----:B------:R0:W1:Y:S02]  /*4920*/  SHFL.BFLY P6, R14, R13, R12, R11 ;  /* 0x0c00000c0d0e7389 */ /* 0x00006400000c000b */
[----:B01----:R-:W-:Y:S05]  /*4930*/  ENDCOLLECTIVE ;  /* 0x000000000000791b */ /* 0x003fea0003800000 */
.L_x_23466:
[----:B------:R-:W-:Y:S01]  /*4940*/  HFMA2 R12, -RZ, RZ, 0, 2.384185791015625e-07 ;  /* 0x00000004ff0c7431 */ /* 0x000fe200000001ff */
[----:B------:R-:W-:-:S05]  /*4950*/  FMNMX R23, R13, R14, !PT ;  /* 0x0000000e0d177209 */ /* 0x000fca0007800000 */
[----:B------:R-:W-:-:S07]  /*4960*/  IMAD.MOV.U32 R13, RZ, RZ, R23 ;  /* 0x000000ffff0d7224 */ /* 0x000fce00078e0017 */
[----:B------:R-:W-:Y:S05]  /*4970*/  WARPSYNC.COLLECTIVE R15, `(.L_x_23467) ;  /* 0x000000000f087348 */ /* 0x000fea0003c00000 */
[----:B------:R0:W1:Y:S02]  /*4980*/  SHFL.BFLY P6, R14, R13, R12, R11 ;  /* 0x0c00000c0d0e7389 */ /* 0x00006400000c000b */
[----:B01----:R-:W-:Y:S05]  /*4990*/  ENDCOLLECTIVE ;  /* 0x000000000000791b */ /* 0x003fea0003800000 */
.L_x_23467:
[----:B------:R-:W-:Y:S02]  /*49a0*/  MOV R12, 0x2 ;  /* 0x00000002000c7802 */ /* 0x000fe40000000f00 */
[----:B------:R-:W-:-:S05]  /*49b0*/  FMNMX R25, R23, R14, !PT ;  /* 0x0000000e17197209 */ /* 0x000fca0007800000 */
[----:B------:R-:W-:-:S07]  /*49c0*/  IMAD.MOV.U32 R13, RZ, RZ, R25 ;  /* 0x000000ffff0d7224 */ /* 0x000fce00078e0019 */
[----:B------:R-:W-:Y:S05]  /*49d0*/  WARPSYNC.COLLECTIVE R15, `(.L_x_23468) ;  /* 0x000000000f087348 */ /* 0x000fea0003c00000 */
[----:B------:R0:W1:Y:S02]  /*49e0*/  SHFL.BFLY P6, R14, R13, R12, R11 ;  /* 0x0c00000c0d0e7389 */ /* 0x00006400000c000b */
[----:B01----:R-:W-:Y:S05]  /*49f0*/  ENDCOLLECTIVE ;  /* 0x000000000000791b */ /* 0x003fea0003800000 */
.L_x_23468:
[----:B------:R-:W-:Y:S01]  /*4a00*/  HFMA2 R12, -RZ, RZ, 0, 5.9604644775390625e-08 ;  /* 0x00000001ff0c7431 */ /* 0x000fe200000001ff */
[----:B------:R-:W-:-:S05]  /*4a10*/  FMNMX R27, R25, R14, !PT ;  /* 0x0000000e191b7209 */ /* 0x000fca0007800000 */
[----:B------:R-:W-:-:S07]  /*4a20*/  IMAD.MOV.U32 R13, RZ, RZ, R27 ;  /* 0x000000ffff0d7224 */ /* 0x000fce00078e001b */
[----:B------:R-:W-:Y:S05]  /*4a30*/  WARPSYNC.COLLECTIVE R15, `(.L_x_23469) ;  /* 0x000000000f087348 */ /* 0x000fea0003c00000 */
[----:B------:R0:W1:Y:S02]  /*4a40*/  SHFL.BFLY P6, R14, R13, R12, R11 ;  /* 0x0c00000c0d0e7389 */ /* 0x00006400000c000b */
[----:B01----:R-:W-:Y:S05]  /*4a50*/  ENDCOLLECTIVE ;  /* 0x000000000000791b */ /* 0x003fea0003800000 */
.L_x_23469:
[----:B------:R-:W-:Y:S02]  /*4a60*/  MOV R11, 0x437c0000 ;  /* 0x437c0000000b7802 */ /* 0x000fe40000000f00 */
        /* <DEDUP_REMOVED lines=15> */
[----:B------:R-:W-:-:S02]  /*4b60*/  IMAD.SHL.U32 R12, R12, 0x800000, RZ ;  /* 0x008000000c0c7824 */ /* 0x000fc400078e00ff */
[-C--:B------:R-:W-:Y:S01]  /*4b70*/  FFMA.SAT R30, R29, R14.reuse, 0.5 ;  /* 0x3f0000001d1e7423 */ /* 0x080fe2000000200e */
[----:B------:R-:W-:Y:S01]  /*4b80*/  FADD R31, -R33, R44 ;  /* 0x0000002c211f7221 */ /* 0x000fe20000000100 */
[----:B------:R-:W-:Y:S01]  /*4b90*/  FFMA R22, R35, 1.4426950216293334961, -R22 ;  /* 0x3fb8aa3b23167823 */ /* 0x000fe20000000816 */
[C---:B------:R-:W-:Y:S01]  /*4ba0*/  FADD R13, -R33.reuse, R32 ;  /* 0x00000020210d7221 */ /* 0x040fe20000000100 */
[-C--:B------:R-:W-:Y:S01]  /*4bb0*/  FFMA.RM R30, R30, R11.reuse, 12582913 ;  /* 0x4b4000011e1e7423 */ /* 0x080fe2000000400b */
[----:B------:R-:W-:Y:S01]  /*4bc0*/  FADD R37, -R33, R38 ;  /* 0x0000002621257221 */ /* 0x000fe20000000100 */
[----:B------:R-:W-:Y:S01]  /*4bd0*/  FFMA R22, R35, 1.925963033500011079e-08, R22 ;  /* 0x32a5706023167823 */ /* 0x000fe20000000016 */
[-C--:B------:R-:W-:Y:S01]  /*4be0*/  FFMA.SAT R32, R13, R14.reuse, 0.5 ;  /* 0x3f0000000d207423 */ /* 0x080fe2000000200e */
[C---:B------:R-:W-:Y:S01]  /*4bf0*/  FADD R15, -R33.reuse, R34 ;  /* 0x00000022210f7221 */ /* 0x040fe20000000100 */
[----:B------:R-:W-:Y:S01]  /*4c00*/  FADD R39, -R33, R40 ;  /* 0x0000002821277221 */ /* 0x000fe20000000100 */
[----:B------:R0:W1:Y:S01]  /*4c10*/  MUFU.EX2 R35, R22 ;  /* 0x0000001600237308 */ /* 0x0000620000000800 */
[----:B------:R-:W-:Y:S01]  /*4c20*/  FFMA.RM R32, R32, R11, 12582913 ;  /* 0x4b40000120207423 */ /* 0x000fe2000000400b */
[----:B------:R-:W-:Y:S01]  /*4c30*/  FFMA.SAT R34, R15, R14, 0.5 ;  /* 0x3f0000000f227423 */ /* 0x000fe2000000200e */
[----:B------:R-:W-:-:S03]  /*4c40*/  FADD R33, -R33, R42 ;  /* 0x0000002a21217221 */ /* 0x000fc60000000100 */
[----:B------:R-:W-:Y:S01]  /*4c50*/  FFMA.RM R34, R34, R11, 12582913 ;  /* 0x4b40000122227423 */ /* 0x000fe2000000400b */
[----:B0-----:R-:W-:-:S04]  /*4c60*/  FADD R22, R28, -12583039 ;  /* 0xcb40007f1c167421 */ /* 0x001fc80000000000 */
[C---:B------:R-:W-:Y:S01]  /*4c70*/  FFMA R22, R23.reuse, 1.4426950216293334961, -R22 ;  /* 0x3fb8aa3b17167823 */ /* 0x040fe20000000816 */
        /* <DEDUP_REMOVED lines=23> */
[----:B------:R-:W-:Y:S02]  /*4df0*/  FADD R24, R28, -12583039 ;  /* 0xcb40007f1c187421 */ /* 0x000fe40000000000 */
[----:B------:R-:W-:Y:S01]  /*4e00*/  FFMA R12, R29, 1.925963033500011079e-08, R12 ;  /* 0x32a570601d0c7823 */ /* 0x000fe2000000000c */
[----:B------:R-:W-:Y:S01]  /*4e10*/  SHF.L.U32 R25, R30, 0x17, RZ ;  /* 0x000000171e197819 */ /* 0x000fe200000006ff */
[----:B------:R-:W-:Y:S02]  /*4e20*/  IMAD.SHL.U32 R29, R34, 0x800000, RZ ;  /* 0x00800000221d7824 */ /* 0x000fe400078e00ff */
[C---:B------:R-:W-:Y:S02]  /*4e30*/  FFMA R24, R27.reuse, 1.4426950216293334961, -R24 ;  /* 0x3fb8aa3b1b187823 */ /* 0x040fe40000000818 */
[----:B------:R-:W0:Y:S02]  /*4e40*/  MUFU.EX2 R12, R12 ;  /* 0x0000000c000c7308 */ /* 0x000e240000000800 */
[----:B------:R-:W-:Y:S01]  /*4e50*/  FFMA R27, R27, 1.925963033500011079e-08, R24 ;  /* 0x32a570601b1b7823 */ /* 0x000fe20000000018 */
[----:B------:R-:W-:-:S02]  /*4e60*/  IMAD.SHL.U32 R24, R28, 0x800000, RZ ;  /* 0x008000001c187824 */ /* 0x000fc400078e00ff */
[----:B------:R-:W-:-:S04]  /*4e70*/  FFMA.SAT R28, R31, R14, 0.5 ;  /* 0x3f0000001f1c7423 */ /* 0x000fc8000000200e */
[----:B------:R-:W-:Y:S01]  /*4e80*/  FFMA.RM R28, R28, R11, 12582913 ;  /* 0x4b4000011c1c7423 */ /* 0x000fe2000000400b */
[----:B------:R-:W1:Y:S03]  /*4e90*/  MUFU.EX2 R27, R27 ;  /* 0x0000001b001b7308 */ /* 0x000e660000000800 */
[----:B------:R-:W-:-:S04]  /*4ea0*/  FADD R30, R28, -12583039 ;  /* 0xcb40007f1c1e7421 */ /* 0x000fc80000000000 */
[----:B------:R-:W-:Y:S01]  /*4eb0*/  FFMA R30, R31, 1.4426950216293334961, -R30 ;  /* 0x3fb8aa3b1f1e7823 */ /* 0x000fe2000000081e */
[----:B0-----:R-:W-:Y:S01]  /*4ec0*/  FMUL R25, R25, R12 ;  /* 0x0000000c19197220 */ /* 0x001fe20000400000 */
[----:B------:R-:W-:Y:S02]  /*4ed0*/  FADD R12, R32, -12583039 ;  /* 0xcb40007f200c7421 */ /* 0x000fe40000000000 */
[----:B------:R-:W-:Y:S02]  /*4ee0*/  FFMA R30, R31, 1.925963033500011079e-08, R30 ;  /* 0x32a570601f1e7823 */ /* 0x000fe4000000001e */
[----:B------:R-:W-:Y:S01]  /*4ef0*/  FFMA R12, R13, 1.4426950216293334961, -R12 ;  /* 0x3fb8aa3b0d0c7823 */ /* 0x000fe2000000080c */
[----:B-1----:R-:W-:Y:S01]  /*4f00*/  FMUL R24, R24, R27 ;  /* 0x0000001b18187220 */ /* 0x002fe20000400000 */
[----:B------:R-:W-:Y:S01]  /*4f10*/  IMAD.SHL.U32 R27, R28, 0x800000, RZ ;  /* 0x008000001c1b7824 */ /* 0x000fe200078e00ff */
[----:B------:R-:W-:Y:S01]  /*4f20*/  SHF.L.U32 R28, R32, 0x17, RZ ;  /* 0x00000017201c7819 */ /* 0x000fe200000006ff */
[----:B------:R-:W-:Y:S01]  /*4f30*/  FFMA.SAT R32, R37, R14, 0.5 ;  /* 0x3f00000025207423 */ /* 0x000fe2000000200e */
[----:B------:R-:W0:Y:S01]  /*4f40*/  MUFU.EX2 R30, R30 ;  /* 0x0000001e001e7308 */ /* 0x000e220000000800 */
[----:B------:R-:W-:-:S02]  /*4f50*/  FFMA R12, R13, 1.925963033500011079e-08, R12 ;  /* 0x32a570600d0c7823 */ /* 0x000fc4000000000c */
[----:B------:R-:W-:-:S05]  /*4f60*/  FFMA.RM R32, R32, R11, 12582913 ;  /* 0x4b40000120207423 */ /* 0x000fca000000400b */
[----:B------:R1:W2:Y:S02]  /*4f70*/  MUFU.EX2 R13, R12 ;  /* 0x0000000c000d7308 */ /* 0x0002a40000000800 */
[----:B-1----:R-:W-:Y:S01]  /*4f80*/  FADD R12, R32, -12583039 ;  /* 0xcb40007f200c7421 */ /* 0x002fe20000000000 */
[----:B0-----:R-:W-:Y:S01]  /*4f90*/  FMUL R27, R27, R30 ;  /* 0x0000001e1b1b7220 */ /* 0x001fe20000400000 */
[----:B------:R-:W-:Y:S01]  /*4fa0*/  FADD R30, R34, -12583039 ;  /* 0xcb40007f221e7421 */ /* 0x000fe20000000000 */
[-C--:B------:R-:W-:Y:S01]  /*4fb0*/  FFMA.SAT R34, R33, R14.reuse, 0.5 ;  /* 0x3f00000021227423 */ /* 0x080fe2000000200e */
[----:B------:R-:W-:Y:S02]  /*4fc0*/  FFMA R12, R37, 1.4426950216293334961, -R12 ;  /* 0x3fb8aa3b250c7823 */ /* 0x000fe4000000080c */
[----:B------:R-:W-:Y:S02]  /*4fd0*/  FFMA R30, R15, 1.4426950216293334961, -R30 ;  /* 0x3fb8aa3b0f1e7823 */ /* 0x000fe4000000081e */
[----:B------:R-:W-:Y:S01]  /*4fe0*/  FFMA R37, R37, 1.925963033500011079e-08, R12 ;  /* 0x32a5706025257823 */ /* 0x000fe2000000000c */
[----:B------:R-:W-:Y:S01]  /*4ff0*/  FFMA.SAT R12, R39, R14, 0.5 ;  /* 0x3f000000270c7423 */ /* 0x000fe2000000200e */
[----:B--2---:R-:W-:Y:S01]  /*5000*/  FMUL R28, R28, R13 ;  /* 0x0000000d1c1c7220 */ /* 0x004fe20000400000 */
[----:B------:R-:W-:Y:S01]  /*5010*/  FFMA R30, R15, 1.925963033500011079e-08, R30 ;  /* 0x32a570600f1e7823 */ /* 0x000fe2000000001e */
[----:B------:R-:W-:-:S02]  /*5020*/  IMAD.MOV.U32 R15, RZ, RZ, -0x1 ;  /* 0xffffffffff0f7424 */ /* 0x000fc400078e00ff */
        /* <DEDUP_REMOVED lines=15> */
[----:B------:R-:W2:Y:S01]  /*5120*/  MUFU.EX2 R34, R33 ;  /* 0x0000002100227308 */ /* 0x000ea20000000800 */
[----:B0-----:R-:W-:Y:S01]  /*5130*/  FMUL R29, R29, R30 ;  /* 0x0000001e1d1d7220 */ /* 0x001fe20000400000 */
[----:B------:R-:W-:Y:S01]  /*5140*/  SHF.L.U32 R30, R32, 0x17, RZ ;  /* 0x00000017201e7819 */ /* 0x000fe200000006ff */
[----:B------:R-:W-:-:S04]  /*5150*/  FADD R12, R13, R22 ;  /* 0x000000160d0c7221 */ /* 0x000fc80000000000 */
[----:B------:R-:W-:Y:S01]  /*5160*/  FADD R13, R12, R23 ;  /* 0x000000170c0d7221 */ /* 0x000fe20000000000 */
[----:B------:R-:W-:Y:S01]  /*5170*/  FMUL R30, R30, R37 ;  /* 0x000000251e1e7220 */ /* 0x000fe20000400000 */
[----:B-1----:R-:W-:Y:S02]  /*5180*/  FMUL R32, R14, R39 ;  /* 0x000000270e207220 */ /* 0x002fe40000400000 */
[----:B------:R-:W-:-:S04]  /*5190*/  FADD R12, R13, R24 ;  /* 0x000000180d0c7221 */ /* 0x000fc80000000000 */
[----:B------:R-:W-:Y:S01]  /*51a0*/  FADD R12, R12, R25 ;  /* 0x000000190c0c7221 */ /* 0x000fe20000000000 */
[----:B--2---:R-:W-:Y:S01]  /*51b0*/  FMUL R31, R11, R34 ;  /* 0x000000220b1f7220 */ /* 0x004fe20000400000 */
[----:B------:R-:W-:Y:S02]  /*51c0*/  HFMA2 R11, -RZ, RZ, 0, 1.847743988037109375e-06 ;  /* 0x0000001fff0b7431 */ /* 0x000fe400000001ff */
        /* <DEDUP_REMOVED lines=10> */
.L_x_23470:
[----:B------:R-:W-:Y:S02]  /*5270*/  IMAD.MOV.U32 R12, RZ, RZ, 0x8 ;  /* 0x00000008ff0c7424 */ /* 0x000fe400078e00ff */
[----:B------:R-:W-:-:S05]  /*5280*/  FADD R33, R13, R14 ;  /* 0x0000000e0d217221 */ /* 0x000fca0000000000 */
[----:B------:R-:W-:-:S07]  /*5290*/  MOV R13, R33 ;  /* 0x00000021000d7202 */ /* 0x000fce0000000f00 */
[----:B------:R-:W-:Y:S05]  /*52a0*/  WARPSYNC.COLLECTIVE R15, `(.L_x_23471) ;  /* 0x000000000f087348 */ /* 0x000fea0003c00000 */
[----:B------:R0:W1:Y:S02]  /*52b0*/  SHFL.BFLY P6, R14, R13, R12, R11 ;  /* 0x0c00000c0d0e7389 */ /* 0x00006400000c000b */
[----:B01----:R-:W-:Y:S05]  /*52c0*/  ENDCOLLECTIVE ;  /* 0x000000000000791b */ /* 0x003fea0003800000 */
.L_x_23471:
[----:B------:R-:W-:Y:S02]  /*52d0*/  IMAD.MOV.U32 R12, RZ, RZ, 0x4 ;  /* 0x00000004ff0c7424 */ /* 0x000fe400078e00ff */
[----:B------:R-:W-:-:S05]  /*52e0*/  FADD R34, R33, R14 ;  /* 0x0000000e21227221 */ /* 0x000fca0000000000 */
[----:B------:R-:W-:-:S07]  /*52f0*/  MOV R13, R34 ;  /* 0x00000022000d7202 */ /* 0x000fce0000000f00 */
[----:B------:R-:W-:Y:S05]  /*5300*/  WARPSYNC.COLLECTIVE R15, `(.L_x_23472) ;  /* 0x000000000f087348 */ /* 0x000fea0003c00000 */
[----:B------:R0:W1:Y:S02]  /*5310*/  SHFL.BFLY P6, R14, R13, R12, R11 ;  /* 0x0c00000c0d0e7389 */ /* 0x00006400000c000b */
[----:B01----:R-:W-:Y:S05]  /*5320*/  ENDCOLLECTIVE ;  /* 0x000000000000791b */ /* 0x003fea0003800000 */
.L_x_23472:
[----:B------:R-:W-:Y:S02]  /*5330*/  IMAD.MOV.U32 R12, RZ, RZ, 0x2 ;  /* 0x00000002ff0c7424 */ /* 0x000fe400078e00ff */
[----:B------:R-:W-:-:S05]  /*5340*/  FADD R35, R34, R14 ;  /* 0x0000000e22237221 */ /* 0x000fca0000000000 */
[----:B------:R-:W-:-:S07]  /*5350*/  MOV R13, R35 ;  /* 0x00000023000d7202 */ /* 0x000fce0000000f00 */
[----:B------:R-:W-:Y:S05]  /*5360*/  WARPSYNC.COLLECTIVE R15, `(.L_x_23473) ;  /* 0x000000000f087348 */ /* 0x000fea0003c00000 */
[----:B------:R0:W1:Y:S02]  /*5370*/  SHFL.BFLY P6, R14, R13, R12, R11 ;  /* 0x0c00000c0d0e7389 */ /* 0x00006400000c000b */
[----:B01----:R-:W-:Y:S05]  /*5380*/  ENDCOLLECTIVE ;  /* 0x000000000000791b */ /* 0x003fea0003800000 */
.L_x_23473:
[----:B------:R-:W-:Y:S02]  /*5390*/  IMAD.MOV.U32 R12, RZ, RZ, 0x1 ;  /* 0x00000001ff0c7424 */ /* 0x000fe400078e00ff */
[----:B------:R-:W-:-:S05]  /*53a0*/  FADD R36, R35, R14 ;  /* 0x0000000e23247221 */ /* 0x000fca0000000000 */
[----:B------:R-:W-:-:S07]  /*53b0*/  MOV R13, R36 ;  /* 0x00000024000d7202 */ /* 0x000fce0000000f00 */
[----:B------:R-:W-:Y:S05]  /*53c0*/  WARPSYNC.COLLECTIVE R15, `(.L_x_23474) ;  /* 0x000000000f087348 */ /* 0x000fea0003c00000 */
[----:B------:R0:W1:Y:S02]  /*53d0*/  SHFL.BFLY P6, R14, R13, R12, R11 ;  /* 0x0c00000c0d0e7389 */ /* 0x00006400000c000b */
[----:B01----:R-:W-:Y:S05]  /*53e0*/  ENDCOLLECTIVE ;  /* 0x000000000000791b */ /* 0x003fea0003800000 */
.L_x_23474:
[----:B------:R-:W-:Y:S05]  /*53f0*/  BRA `(.L_x_23475) ;  /* 0xffffffe400247947 */ /* 0x000fea000383ffff */
        .weak           $__internal_358_$__cuda_sm3x_div_rn_noftz_f32_slowpath
        .type           $__internal_358_$__cuda_sm3x_div_rn_noftz_f32_slowpath,@function
        .size           $__internal_358_$__cuda_sm3x_div_rn_noftz_f32_slowpath,(.L_x_37735 - $__internal_358_$__cuda_sm3x_div_rn_noftz_f32_slowpath)
$__internal_358_$__cuda_sm3x_div_rn_noftz_f32_slowpath:
        /* <DEDUP_REMOVED lines=35> */
.L_x_23477:
        /* <DEDUP_REMOVED lines=51> */
.L_x_23484:
[----:B------:R-:W-:-:S04]  /*5960*/  LOP3.LUT R11, R11, 0x80000000, RZ, 0xc0, !PT ;  /* 0x800000000b0b7812 */ /* 0x000fc800078ec0ff */
[----:B------:R-:W-:Y:S01]  /*5970*/  LOP3.LUT R11, R11, 0x7f800000, RZ, 0xfc, !PT ;  /* 0x7f8000000b0b7812 */ /* 0x000fe200078efcff */
[----:B------:R-:W-:Y:S06]  /*5980*/  BRA `(.L_x_23485) ;  /* 0x0000000000047947 */ /* 0x000fec0003800000 */
.L_x_23483:
[----:B------:R-:W-:-:S07]  /*5990*/  IMAD R11, R26, 0x800000, R11 ;  /* 0x008000001a0b7824 */ /* 0x000fce00078e020b */
.L_x_23485:
[----:B------:R-:W-:Y:S05]  /*59a0*/  BSYNC.RECONVERGENT B2 ;  /* 0x0000000000027941 */ /* 0x000fea0003800200 */
.L_x_23482:
[----:B------:R-:W-:Y:S05]  /*59b0*/  BRA `(.L_x_23486) ;  /* 0x0000000000207947 */ /* 0x000fea0003800000 */
.L_x_23481:
[----:B------:R-:W-:-:S04]  /*59c0*/  LOP3.LUT R11, R11, 0x80000000, R45, 0x48, !PT ;  /* 0x800000000b0b7812 */ /* 0x000fc800078e482d */
[----:B------:R-:W-:Y:S01]  /*59d0*/  LOP3.LUT R11, R11, 0x7f800000, RZ, 0xfc, !PT ;  /* 0x7f8000000b0b7812 */ /* 0x000fe200078efcff */
[----:B------:R-:W-:Y:S06]  /*59e0*/  BRA `(.L_x_23486) ;  /* 0x0000000000147947 */ /* 0x000fec0003800000 */
.L_x_23480:
[----:B------:R-:W-:Y:S01]  /*59f0*/  LOP3.LUT R11, R11, 0x80000000, R45, 0x48, !PT ;  /* 0x800000000b0b7812 */ /* 0x000fe200078e482d */
[----:B------:R-:W-:Y:S06]  /*5a00*/  BRA `(.L_x_23486) ;  /* 0x00000000000c7947 */ /* 0x000fec0003800000 */
.L_x_23479:
[----:B------:R-:W0:Y:S01]  /*5a10*/  MUFU.RSQ R11, -QNAN ;  /* 0xffc00000000b7908 */ /* 0x000e220000001400 */
[----:B------:R-:W-:Y:S05]  /*5a20*/  BRA `(.L_x_23486) ;  /* 0x0000000000047947 */ /* 0x000fea0003800000 */
.L_x_23478:
[----:B------:R-:W-:-:S07]  /*5a30*/  FADD.FTZ R11, R26, R11 ;  /* 0x0000000b1a0b7221 */ /* 0x000fce0000010000 */
.L_x_23486:
[----:B------:R-:W-:Y:S05]  /*5a40*/  BSYNC.RECONVERGENT B1 ;  /* 0x0000000000017941 */ /* 0x000fea0003800200 */
.L_x_23476:
[----:B------:R-:W-:-:S04]  /*5a50*/  HFMA2 R13, -RZ, RZ, 0, 0 ;  /* 0x00000000ff0d7431 */ /* 0x000fc800000001ff */
[----:B0-----:R-:W-:Y:S05]  /*5a60*/  RET.REL.NODEC R12 `(_Z15SoftmaxWarpImplI22BroadcastScaleMaskLoadIffbLm2EiE11DirectStoreIffEfLi1ELi12ELi32ELi1ELb1EL9Algorithm0EEvT_T0_ll) ;  /* 0xffffffa40c647950 */ /* 0x001fea0003c3ffff */
.L_x_23487:
        /* <DEDUP_REMOVED lines=9> */
.L_x_37735:


//--------------------- .text._Z15SoftmaxWarpImplI22BroadcastScaleMaskLoadIffbLm2EiE11DirectStoreIffEfLi1ELi12ELi32ELi1ELb0EL9Algorithm0EEvT_T0_ll --------------------------
	.section	.text._Z15SoftmaxWarpImplI22BroadcastScaleMaskLoadIffbLm2EiE11DirectStoreIffEfLi1ELi12ELi32ELi1ELb0EL9Algorithm0EEvT_T0_ll,"ax",@progbits
	.align	128
        .global         _Z15SoftmaxWarpImplI22BroadcastScaleMaskLoadIffbLm2EiE11DirectStoreIffEfLi1ELi12ELi32ELi1ELb0EL9Algorithm0EEvT_T0_ll
        .type           _Z15SoftmaxWarpImplI22BroadcastScaleMaskLoadIffbLm2EiE11DirectStoreIffEfLi1ELi12ELi32ELi1ELb0EL9Algorithm0EEvT_T0_ll,@function
        .size           _Z15SoftmaxWarpImplI22BroadcastScaleMaskLoadIffbLm2EiE11DirectStoreIffEfLi1ELi12ELi32ELi1ELb0EL9Algorithm0EEvT_T0_ll,(.L_x_37736 - _Z15SoftmaxWarpImplI22BroadcastScaleMaskLoadIffbLm2EiE11DirectStoreIffEfLi1ELi12ELi32ELi1ELb0EL9Algorithm0EEvT_T0_ll)
        .other          _Z15SoftmaxWarpImplI22BroadcastScaleMaskLoadIffbLm2EiE11DirectStoreIffEfLi1ELi12ELi32ELi1ELb0EL9Algorithm0EEvT_T0_ll,@"STO_CUDA_ENTRY STV_DEFAULT"
_Z15SoftmaxWarpImplI22BroadcastScaleMaskLoadIffbLm2EiE11DirectStoreIffEfLi1ELi12ELi32ELi1ELb0EL9Algorithm0EEvT_T0_ll:
.text._Z15SoftmaxWarpImplI22BroadcastScaleMaskLoadIffbLm2EiE11DirectStoreIffEfLi1ELi12ELi32ELi1ELb0EL9Algorithm0EEvT_T0_ll:
        /* <DEDUP_REMOVED lines=26> */
.L_x_23488:
        /* <DEDUP_REMOVED lines=14> */
.L_x_23515:
[----:B--2---:R-:W2:Y:S01]  /*0280*/  LDC R7, c[0x0][0x3a8] ;  /* 0x0000ea00ff077b82 */ /* 0x004ea20000000800 */
[----:B0-----:R-:W-:Y:S01]  /*0290*/  IMAD R26, R22, UR48, R23 ;  /* 0x00000030161a7c24 */ /* 0x001fe2000f8e0217 */
[----:B-1----:R-:W-:Y:S02]  /*02a0*/  R2UR UR4, R18 ;  /* 0x00000000120472ca */ /* 0x002fe400000e0000 */
[----:B------:R-:W-:Y:S01]  /*02b0*/  R2UR UR5, R19 ;  /* 0x00000000130572ca */ /* 0x000fe200000e0000 */
[----:B------:R-:W-:-:S03]  /*02c0*/  VIADD R2, R26, 0x20 ;  /* 0x000000201a027836 */ /* 0x000fc60000000000 */
[----:B------:R-:W0:Y:S01]  /*02d0*/  LDC.64 R10, c[0x0][0x390] ;  /* 0x0000e400ff0a7b82 */ /* 0x000e220000000a00 */
[-C--:B--2---:R-:W-:Y:S02]  /*02e0*/  IABS R9, R7.reuse ;  /* 0x0000000700097213 */ /* 0x084fe40000000000 */
[-C--:B------:R-:W-:Y:S02]  /*02f0*/  LOP3.LUT R3, R2, R7.reuse, RZ, 0x3c, !PT ;  /* 0x0000000702037212 */ /* 0x080fe400078e3cff */
[----:B------:R-:W1:Y:S01]  /*0300*/  I2F.RP R0, R9 ;  /* 0x0000000900007306 */ /* 0x000e620000209400 */
[----:B------:R-:W-:Y:S02]  /*0310*/  ISETP.NE.AND P2, PT, R7, RZ, PT ;  /* 0x000000ff0700720c */ /* 0x000fe40003f45270 */
[----:B------:R-:W-:Y:S02]  /*0320*/  ISETP.GE.AND P3, PT, R3, RZ, PT ;  /* 0x000000ff0300720c */ /* 0x000fe40003f66270 */
[----:B------:R-:W-:-:S03]  /*0330*/  LOP3.LUT R13, RZ, R7, RZ, 0x33, !PT ;  /* 0x00000007ff0d7212 */ /* 0x000fc600078e33ff */
[----:B-1----:R-:W1:Y:S02]  /*0340*/  MUFU.RCP R0, R0 ;  /* 0x0000000000007308 */ /* 0x002e640000001000 */
[----:B-1----:R-:W-:-:S06]  /*0350*/  VIADD R4, R0, 0xffffffe ;  /* 0x0ffffffe00047836 */ /* 0x002fcc0000000000 */
[----:B------:R1:W2:Y:S02]  /*0360*/  F2I.FTZ.U32.TRUNC.NTZ R5, R4 ;  /* 0x0000000400057305 */ /* 0x0002a4000021f000 */
[----:B-1----:R-:W-:Y:S01]  /*0370*/  HFMA2 R4, -RZ, RZ, 0, 0 ;  /* 0x00000000ff047431 */ /* 0x002fe200000001ff */
        /* <DEDUP_REMOVED lines=12> */
[----:B------:R-:W-:-:S02]  /*0440*/  @P0 IADD3 R0, PT, PT, R0, 0x1, RZ ;  /* 0x0000000100000810 */ /* 0x000fc40007ffe0ff */
[----:B0-----:R-:W-:Y:S01]  /*0450*/  ISETP.NE.U32.AND P0, PT, R10, 0x1, PT ;  /* 0x000000010a00780c */ /* 0x001fe20003f05070 */
[----:B------:R-:W-:Y:S02]  /*0460*/  VIADD R10, R26, 0x40 ;  /* 0x000000401a0a7836 */ /* 0x000fe40000000000 */
[----:B------:R-:W-:Y:S01]  /*0470*/  @!P3 IMAD.MOV R0, RZ, RZ, -R0 ;  /* 0x000000ffff00b224 */ /* 0x000fe200078e0a00 */
[----:B------:R-:W-:Y:S02]  /*0480*/  ISETP.NE.AND.EX P0, PT, R11, RZ, PT, P0 ;  /* 0x000000ff0b00720c */ /* 0x000fe40003f05300 */
[----:B------:R-:W-:Y:S02]  /*0490*/  IABS R8, R10 ;  /* 0x0000000a00087213 */ /* 0x000fe40000000000 */
[----:B------:R-:W-:Y:S02]  /*04a0*/  SEL R0, R13, R0, !P2 ;  /* 0x000000000d007207 */ /* 0x000fe40005000000 */
[----:B-1----:R-:W-:-:S02]  /*04b0*/  ISETP.NE.U32.AND P1, PT, R4, 0x1, PT ;  /* 0x000000010400780c */ /* 0x002fc40003f25070 */
[C---:B------:R-:W-:Y:S02]  /*04c0*/  IADD3 R3, PT, PT, -R0.reuse, RZ, RZ ;  /* 0x000000ff00037210 */ /* 0x040fe40007ffe1ff */
[----:B------:R-:W-:Y:S02]  /*04d0*/  ISETP.NE.AND.EX P1, PT, R5, RZ, PT, P1 ;  /* 0x000000ff0500720c */ /* 0x000fe40003f25310 */
[----:B------:R-:W-:Y:S01]  /*04e0*/  SEL R0, R0, RZ, P0 ;  /* 0x000000ff00007207 */ /* 0x000fe20000000000 */
[----:B------:R-:W-:-:S04]  /*04f0*/  IMAD R3, R7, R3, R2 ;  /* 0x0000000307037224 */ /* 0x000fc800078e0202 */
[----:B------:R-:W-:Y:S01]  /*0500*/  IMAD R0, R0, UR44, RZ ;  /* 0x0000002c00007c24 */ /* 0x000fe2000f8e02ff */
[----:B------:R-:W-:-:S05]  /*0510*/  SEL R3, R3, RZ, P1 ;  /* 0x000000ff03037207 */ /* 0x000fca0000800000 */
[----:B------:R-:W-:Y:S02]  /*0520*/  IMAD R0, R3, UR45, R0 ;  /* 0x0000002d03007c24 */ /* 0x000fe4000f8e0200 */
[----:B------:R-:W-:-:S03]  /*0530*/  IMAD.HI.U32 R3, R15, R8, RZ ;  /* 0x000000080f037227 */ /* 0x000fc600078e00ff */
[C---:B------:R-:W-:Y:S02]  /*0540*/  IADD3 R4, P3, PT, R0.reuse, UR38, RZ ;  /* 0x0000002600047c10 */ /* 0x040fe4000ff7e0ff */
[----:B------:R-:W-:Y:S02]  /*0550*/  IADD3 R6, PT, PT, -R3, RZ, RZ ;  /* 0x000000ff03067210 */ /* 0x000fe40007ffe1ff */
[----:B------:R-:W-:-:S03]  /*0560*/  LEA.HI.X.SX32 R5, R0, UR39, 0x1, P3 ;  /* 0x0000002700057c11 */ /* 0x000fc600098f0eff */
[C---:B------:R-:W-:Y:S02]  /*0570*/  IMAD R8, R9.reuse, R6, R8 ;  /* 0x0000000609087224 */ /* 0x040fe400078e0208 */
[----:B------:R0:W2:Y:S01]  /*0580*/  LDG.E.U8 R0, desc[UR4][R4.64] ;  /* 0x0000000404007981 */ /* 0x0000a2000c1e1100 */
[C---:B------:R-:W-:Y:S01]  /*0590*/  VIADD R6, R26.reuse, 0x60 ;  /* 0x000000601a067836 */ /* 0x040fe20000000000 */
[----:B------:R-:W-:Y:S02]  /*05a0*/  IADD3 R28, PT, PT, R26, 0x80, RZ ;  /* 0x000000801a1c7810 */ /* 0x000fe40007ffe0ff */
[----:B------:R-:W-:Y:S02]  /*05b0*/  ISETP.GT.U32.AND P4, PT, R9, R8, PT ;  /* 0x000000080900720c */ /* 0x000fe40003f84070 */
[----:B------:R-:W-:Y:S02]  /*05c0*/  IABS R12, R6 ;  /* 0x00000006000c7213 */ /* 0x000fe40000000000 */
[----:B------:R-:W-:-:S03]  /*05d0*/  IABS R14, R28 ;  /* 0x0000001c000e7213 */ /* 0x000fc60000000000 */
[----:B------:R-:W-:-:S04]  /*05e0*/  IMAD.HI.U32 R11, R15, R12, RZ ;  /* 0x0000000c0f0b7227 */ /* 0x000fc800078e00ff */
[----:B0-----:R-:W-:Y:S02]  /*05f0*/  IMAD.MOV R4, RZ, RZ, -R11 ;  /* 0x000000ffff047224 */ /* 0x001fe400078e0a0b */
[-C--:B------:R-:W-:Y:S02]  /*0600*/  @!P4 IADD3 R8, PT, PT, R8, -R9.reuse, RZ ;  /* 0x800000090808c210 */ /* 0x080fe40007ffe0ff */
[----:B------:R-:W-:Y:S01]  /*0610*/  IMAD R12, R9, R4, R12 ;  /* 0x00000004090c7224 */ /* 0x000fe200078e020c */
[----:B------:R-:W-:Y:S02]  /*0620*/  @!P4 IADD3 R3, PT, PT, R3, 0x1, RZ ;  /* 0x000000010303c810 */ /* 0x000fe40007ffe0ff */
[----:B------:R-:W-:Y:S02]  /*0630*/  ISETP.GE.U32.AND P3, PT, R8, R9, PT ;  /* 0x000000090800720c */ /* 0x000fe40003f66070 */
[----:B------:R-:W-:Y:S02]  /*0640*/  LOP3.LUT R8, R10, R7, RZ, 0x3c, !PT ;  /* 0x000000070a087212 */ /* 0x000fe400078e3cff */
[----:B------:R-:W-:-:S02]  /*0650*/  ISETP.GT.U32.AND P6, PT, R9, R12, PT ;  /* 0x0000000c0900720c */ /* 0x000fc40003fc4070 */
[----:B------:R-:W-:Y:S02]  /*0660*/  ISETP.GE.AND P5, PT, R8, RZ, PT ;  /* 0x000000ff0800720c */ /* 0x000fe40003fa6270 */
[----:B------:R-:W-:-:S04]  /*0670*/  IADD3 R8, PT, PT, R26, 0xa0, RZ ;  /* 0x000000a01a087810 */ /* 0x000fc80007ffe0ff */
[----:B------:R-:W-:Y:S01]  /*0680*/  IABS R20, R8 ;  /* 0x0000000800147213 */ /* 0x000fe20000000000 */
[----:B------:R-:W-:-:S04]  /*0690*/  @P3 VIADD R3, R3, 0x1 ;  /* 0x0000000103033836 */ /* 0x000fc80000000000 */
[-C--:B------:R-:W-:Y:S01]  /*06a0*/  @!P6 IADD3 R12, PT, PT, R12, -R9.reuse, RZ ;  /* 0x800000090c0ce210 */ /* 0x080fe20007ffe0ff */
[----:B------:R-:W-:Y:S01]  /*06b0*/  IMAD.HI.U32 R16, R15, R20, RZ ;  /* 0x000000140f107227 */ /* 0x000fe200078e00ff */
[----:B------:R-:W-:Y:S02]  /*06c0*/  @!P6 IADD3 R11, PT, PT, R11, 0x1, RZ ;  /* 0x000000010b0be810 */ /* 0x000fe40007ffe0ff */
[----:B------:R-:W-:Y:S01]  /*06d0*/  ISETP.GE.U32.AND P3, PT, R12, R9, PT ;  /* 0x000000090c00720c */ /* 0x000fe20003f66070 */
[----:B------:R-:W-:-:S05]  /*06e0*/  @!P5 IMAD.MOV R3, RZ, RZ, -R3 ;  /* 0x000000ffff03d224 */ /* 0x000fca00078e0a03 */
[----:B------:R-:W-:Y:S01]  /*06f0*/  SEL R4, R13, R3, !P2 ;  /* 0x000000030d047207 */ /* 0x000fe20005000000 */
[----:B------:R-:W-:-:S04]  /*0700*/  IMAD.HI.U32 R3, R15, R14, RZ ;  /* 0x0000000e0f037227 */ /* 0x000fc800078e00ff */
[----:B------:R-:W-:Y:S02]  /*0710*/  IMAD.MOV R12, RZ, RZ, -R3 ;  /* 0x000000ffff0c7224 */ /* 0x000fe400078e0a03 */
[----:B------:R-:W-:Y:S01]  /*0720*/  IMAD.MOV R5, RZ, RZ, -R4 ;  /* 0x000000ffff057224 */ /* 0x000fe200078e0a04 */
[----:B------:R-:W-:Y:S01]  /*0730*/  SEL R4, R4, RZ, P0 ;  /* 0x000000ff04047207 */ /* 0x000fe20000000000 */
[----:B------:R-:W-:Y:S01]  /*0740*/  IMAD R12, R9, R12, R14 ;  /* 0x0000000c090c7224 */ /* 0x000fe200078e020e */
[----:B------:R-:W-:Y:S01]  /*0750*/  LOP3.LUT R14, R6, R7, RZ, 0x3c, !PT ;  /* 0x00000007060e7212 */ /* 0x000fe200078e3cff */
[----:B------:R-:W-:Y:S01]  /*0760*/  IMAD R5, R7, R5, R10 ;  /* 0x0000000507057224 */ /* 0x000fe200078e020a */
[----:B------:R-:W-:Y:S01]  /*0770*/  @P3 IADD3 R11, PT, PT, R11, 0x1, RZ ;  /* 0x000000010b0b3810 */ /* 0x000fe20007ffe0ff */
[----:B------:R-:W-:Y:S01]  /*0780*/  IMAD R4, R4, UR44, RZ ;  /* 0x0000002c04047c24 */ /* 0x000fe2000f8e02ff */
[----:B------:R-:W-:Y:S01]  /*0790*/  ISETP.GE.AND P4, PT, R14, RZ, PT ;  /* 0x000000ff0e00720c */ /* 0x000fe20003f86270 */
[----:B------:R-:W-:Y:S01]  /*07a0*/  IMAD.MOV R14, RZ, RZ, -R16 ;  /* 0x000000ffff0e7224 */ /* 0x000fe200078e0a10 */
[----:B------:R-:W-:-:S02]  /*07b0*/  SEL R5, R5, RZ, P1 ;  /* 0x000000ff05057207 */ /* 0x000fc40000800000 */
[C---:B------:R-:W-:Y:S01]  /*07c0*/  ISETP.GT.U32.AND P6, PT, R9.reuse, R12, PT ;  /* 0x0000000c0900720c */ /* 0x040fe20003fc4070 */
[----:B------:R-:W-:Y:S02]  /*07d0*/  IMAD R20, R9, R14, R20 ;  /* 0x0000000e09147224 */ /* 0x000fe400078e0214 */
[----:B------:R-:W-:-:S05]  /*07e0*/  IMAD R5, R5, UR45, R4 ;  /* 0x0000002d05057c24 */ /* 0x000fca000f8e0204 */
[----:B------:R-:W-:Y:S01]  /*07f0*/  IADD3 R4, P5, PT, R5, UR38, RZ ;  /* 0x0000002605047c10 */ /* 0x000fe2000ffbe0ff */
[----:B------:R-:W-:Y:S01]  /*0800*/  @!P4 IMAD.MOV R11, RZ, RZ, -R11 ;  /* 0x000000ffff0bc224 */ /* 0x000fe200078e0a0b */
[----:B------:R-:W-:Y:S02]  /*0810*/  ISETP.GT.U32.AND P3, PT, R9, R20, PT ;  /* 0x000000140900720c */ /* 0x000fe40003f64070 */
[----:B------:R-:W-:Y:S02]  /*0820*/  LEA.HI.X.SX32 R5, R5, UR39, 0x1, P5 ;  /* 0x0000002705057c11 */ /* 0x000fe4000a8f0eff */
[----:B------:R-:W-:Y:S02]  /*0830*/  @!P6 IADD3 R12, PT, PT, R12, -R9, RZ ;  /* 0x800000090c0ce210 */ /* 0x000fe40007ffe0ff */
[----:B------:R-:W-:Y:S01]  /*0840*/  SEL R11, R13, R11, !P2 ;  /* 0x0000000b0d0b7207 */ /* 0x000fe20005000000 */
[----:B------:R0:W3:Y:S01]  /*0850*/  LDG.E.U8 R27, desc[UR4][R4.64] ;  /* 0x00000004041b7981 */ /* 0x0000e2000c1e1100 */
[----:B------:R-:W-:Y:S01]  /*0860*/  ISETP.GE.U32.AND P5, PT, R12, R9, PT ;  /* 0x000000090c00720c */ /* 0x000fe20003fa6070 */
[----:B------:R-:W-:Y:S01]  /*0870*/  @!P6 VIADD R3, R3, 0x1 ;  /* 0x000000010303e836 */ /* 0x000fe20000000000 */
[----:B------:R-:W-:Y:S01]  /*0880*/  LOP3.LUT R14, R28, R7, RZ, 0x3c, !PT ;  /* 0x000000071c0e7212 */ /* 0x000fe200078e3cff */
[----:B------:R-:W-:Y:S01]  /*0890*/  IMAD.MOV R12, RZ, RZ, -R11 ;  /* 0x000000ffff0c7224 */ /* 0x000fe200078e0a0b */
[----:B------:R-:W-:Y:S01]  /*08a0*/  SEL R11, R11, RZ, P0 ;  /* 0x000000ff0b0b7207 */ /* 0x000fe20000000000 */
[----:B------:R-:W-:Y:S01]  /*08b0*/  @!P3 VIADD R16, R16, 0x1 ;  /* 0x000000011010b836 */ /* 0x000fe20000000000 */
[----:B------:R-:W-:Y:S01]  /*08c0*/  ISETP.GE.AND P4, PT, R14, RZ, PT ;  /* 0x000000ff0e00720c */ /* 0x000fe20003f86270 */
[----:B------:R-:W-:Y:S01]  /*08d0*/  IMAD R12, R7, R12, R6 ;  /* 0x0000000c070c7224 */ /* 0x000fe200078e0206 */
[----:B------:R-:W-:Y:S01]  /*08e0*/  @!P3 IADD3 R20, PT, PT, R20, -R9, RZ ;  /* 0x800000091414b210 */ /* 0x000fe20007ffe0ff */
[----:B------:R-:W-:Y:S01]  /*08f0*/  IMAD R11, R11, UR44, RZ ;  /* 0x0000002c0b0b7c24 */ /* 0x000fe2000f8e02ff */
[----:B0-----:R-:W-:-:S02]  /*0900*/  LOP3.LUT R4, R8, R7, RZ, 0x3c, !PT ;  /* 0x0000000708047212 */ /* 0x001fc400078e3cff */
[----:B------:R-:W-:Y:S02]  /*0910*/  SEL R12, R12, RZ, P1 ;  /* 0x000000ff0c0c7207 */ /* 0x000fe40000800000 */
[----:B------:R-:W-:Y:S02]  /*0920*/  ISETP.GE.U32.AND P6, PT, R20, R9, PT ;  /* 0x000000091400720c */ /* 0x000fe40003fc6070 */
[----:B------:R-:W-:Y:S01]  /*0930*/  @P5 IADD3 R3, PT, PT, R3, 0x1, RZ ;  /* 0x0000000103035810 */ /* 0x000fe20007ffe0ff */
[----:B------:R-:W-:Y:S01]  /*0940*/  IMAD R11, R12, UR45, R11 ;  /* 0x0000002d0c0b7c24 */ /* 0x000fe2000f8e020b */
[----:B------:R-:W-:Y:S02]  /*0950*/  ISETP.GE.AND P5, PT, R4, RZ, PT ;  /* 0x000000ff0400720c */ /* 0x000fe40003fa6270 */
[----:B------:R-:W-:Y:S02]  /*0960*/  @!P4 IADD3 R3, PT, PT, -R3, RZ, RZ ;  /* 0x000000ff0303c210 */ /* 0x000fe40007ffe1ff */
[----:B------:R-:W-:-:S02]  /*0970*/  IADD3 R4, P3, PT, R11, UR38, RZ ;  /* 0x000000260b047c10 */ /* 0x000fc4000ff7e0ff */
[----:B------:R-:W-:Y:S02]  /*0980*/  SEL R3, R13, R3, !P2 ;  /* 0x000000030d037207 */ /* 0x000fe40005000000 */
[----:B------:R-:W-:Y:S01]  /*0990*/  LEA.HI.X.SX32 R5, R11, UR39, 0x1, P3 ;  /* 0x000000270b057c11 */ /* 0x000fe200098f0eff */
[----:B------:R-:W-:Y:S01]  /*09a0*/  @P6 VIADD R16, R16, 0x1 ;  /* 0x0000000110106836 */ /* 0x000fe20000000000 */
[----:B------:R-:W-:-:S03]  /*09b0*/  IADD3 R11, PT, PT, -R3, RZ, RZ ;  /* 0x000000ff030b7210 */ /* 0x000fc60007ffe1ff */
[----:B------:R-:W-:Y:S01]  /*09c0*/  @!P5 IMAD.MOV R16, RZ, RZ, -R16 ;  /* 0x000000ffff10d224 */ /* 0x000fe200078e0a10 */
[----:B------:R-:W-:Y:S01]  /*09d0*/  SEL R3, R3, RZ, P0 ;  /* 0x000000ff03037207 */ /* 0x000fe20000000000 */
[----:B------:R-:W-:Y:S01]  /*09e0*/  IMAD R11, R7, R11, R28 ;  /* 0x0000000b070b7224 */ /* 0x000fe200078e021c */
[----:B------:R0:W4:Y:S02]  /*09f0*/  LDG.E.U8 R17, desc[UR4][R4.64] ;  /* 0x0000000404117981 */ /* 0x000124000c1e1100 */
[----:B------:R-:W-:Y:S01]  /*0a00*/  SEL R16, R13, R16, !P2 ;  /* 0x000000100d107207 */ /* 0x000fe20005000000 */
[----:B------:R-:W-:Y:S01]  /*0a10*/  IMAD R12, R3, UR44, RZ ;  /* 0x0000002c030c7c24 */ /* 0x000fe2000f8e02ff */
[----:B------:R-:W-:Y:S02]  /*0a20*/  SEL R11, R11, RZ, P1 ;  /* 0x000000ff0b0b7207 */ /* 0x000fe40000800000 */
[C---:B------:R-:W-:Y:S02]  /*0a30*/  IADD3 R3, PT, PT, -R16.reuse, RZ, RZ ;  /* 0x000000ff10037210 */ /* 0x040fe40007ffe1ff */
[----:B------:R-:W-:Y:S01]  /*0a40*/  SEL R16, R16, RZ, P0 ;  /* 0x000000ff10107207 */ /* 0x000fe20000000000 */
[----:B------:R-:W-:-:S02]  /*0a50*/  IMAD R11, R11, UR45, R12 ;  /* 0x0000002d0b0b7c24 */ /* 0x000fc4000f8e020c */
[----:B------:R-:W-:Y:S02]  /*0a60*/  IMAD R3, R7, R3, R8 ;  /* 0x0000000307037224 */ /* 0x000fe400078e0208 */
[----:B------:R-:W-:Y:S01]  /*0a70*/  IMAD R16, R16, UR44, RZ ;  /* 0x0000002c10107c24 */ /* 0x000fe2000f8e02ff */
[----:B0-----:R-:W-:Y:S02]  /*0a80*/  IADD3 R4, P3, PT, R11, UR38, RZ ;  /* 0x000000260b047c10 */ /* 0x001fe4000ff7e0ff */
[----:B------:R-:W-:Y:S02]  /*0a90*/  SEL R3, R3, RZ, P1 ;  /* 0x000000ff03037207 */ /* 0x000fe40000800000 */
[----:B------:R-:W-:-:S03]  /*0aa0*/  LEA.HI.X.SX32 R5, R11, UR39, 0x1, P3 ;  /* 0x000000270b057c11 */ /* 0x000fc600098f0eff */
[----:B------:R-:W-:Y:S02]  /*0ab0*/  IMAD R3, R3, UR45, R16 ;  /* 0x0000002d03037c24 */ /* 0x000fe4000f8e0210 */
[----:B------:R0:W5:Y:S03]  /*0ac0*/  LDG.E.U8 R16, desc[UR4][R4.64] ;  /* 0x0000000404107981 */ /* 0x000166000c1e1100 */
[----:B------:R-:W-:-:S04]  /*0ad0*/  IADD3 R34, P3, PT, R3, UR38, RZ ;  /* 0x0000002603227c10 */ /* 0x000fc8000ff7e0ff */
[----:B------:R-:W-:-:S05]  /*0ae0*/  LEA.HI.X.SX32 R35, R3, UR39, 0x1, P3 ;  /* 0x0000002703237c11 */ /* 0x000fca00098f0eff */
[----:B------:R-:W5:Y:S01]  /*0af0*/  LDG.E.U8 R20, desc[UR4][R34.64] ;  /* 0x0000000422147981 */ /* 0x000f62000c1e1100 */
[----:B------:R-:W-:Y:S01]  /*0b00*/  VIADD R32, R26, 0xc0 ;  /* 0x000000c01a207836 */ /* 0x000fe20000000000 */
[----:B------:R-:W-:-:S04]  /*0b10*/  SHF.R.S64 R30, RZ, 0x1e, R2 ;  /* 0x0000001eff1e7819 */ /* 0x000fc80000001002 */
[----:B------:R-:W-:Y:S02]  /*0b20*/  IABS R14, R32 ;  /* 0x00000020000e7213 */ /* 0x000fe40000000000 */
[----:B------:R-:W-:-:S03]  /*0b30*/  IADD3 R30, P3, PT, R30, UR36, RZ ;  /* 0x000000241e1e7c10 */ /* 0x000fc6000ff7e0ff */
[----:B0-----:R-:W-:Y:S01]  /*0b40*/  IMAD.HI.U32 R5, R15, R14, RZ ;  /* 0x0000000e0f057227 */ /* 0x001fe200078e00ff */
[----:B------:R-:W-:-:S04]  /*0b50*/  LEA.HI.X.SX32 R31, R2, UR37, 0x2, P3 ;  /* 0x00000025021f7c11 */ /* 0x000fc800098f16ff */
[----:B------:R-:W-:Y:S01]  /*0b60*/  IADD3 R2, PT, PT, -R5, RZ, RZ ;  /* 0x000000ff05027210 */ /* 0x000fe20007ffe1ff */
[----:B------:R0:W5:Y:S04]  /*0b70*/  LDG.E R4, desc[UR4][R30.64] ;  /* 0x000000041e047981 */ /* 0x000168000c1e1900 */
[----:B------:R-:W-:Y:S01]  /*0b80*/  IMAD R14, R9, R2, R14 ;  /* 0x00000002090e7224 */ /* 0x000fe200078e020e */
[----:B------:R-:W-:-:S04]  /*0b90*/  SHF.R.S64 R2, RZ, 0x1e, R10 ;  /* 0x0000001eff027819 */ /* 0x000fc8000000100a */
[----:B------:R-:W-:Y:S02]  /*0ba0*/  ISETP.GT.U32.AND P3, PT, R9, R14, PT ;  /* 0x0000000e0900720c */ /* 0x000fe40003f64070 */
[----:B------:R-:W-:-:S04]  /*0bb0*/  IADD3 R2, P4, PT, R2, UR36, RZ ;  /* 0x0000002402027c10 */ /* 0x000fc8000ff9e0ff */
[----:B------:R-:W-:Y:S02]  /*0bc0*/  LEA.HI.X.SX32 R3, R10, UR37, 0x2, P4 ;  /* 0x000000250a037c11 */ /* 0x000fe4000a0f16ff */
[----:B------:R-:W-:Y:S02]  /*0bd0*/  SHF.R.S64 R10, RZ, 0x1e, R6 ;  /* 0x0000001eff0a7819 */ /* 0x000fe40000001006 */
[----:B0-----:R-:W-:Y:S01]  /*0be0*/  SHF.R.S64 R30, RZ, 0x1e, R28 ;  /* 0x0000001eff1e7819 */ /* 0x001fe2000000101c */
[----:B------:R0:W5:Y:S01]  /*0bf0*/  LDG.E R12, desc[UR4][R2.64] ;  /* 0x00000004020c7981 */ /* 0x000162000c1e1900 */
[----:B------:R-:W-:Y:S01]  /*0c00*/  IADD3 R10, P5, PT, R10, UR36, RZ ;  /* 0x000000240a0a7c10 */ /* 0x000fe2000ffbe0ff */
[----:B------:R-:W-:-:S03]  /*0c10*/  @!P3 IMAD.IADD R14, R14, 0x1, -R9 ;  /* 0x000000010e0eb824 */ /* 0x000fc600078e0a09 */
[----:B------:R-:W-:Y:S02]  /*0c20*/  LEA.HI.X.SX32 R11, R6, UR37, 0x2, P5 ;  /* 0x00000025060b7c11 */ /* 0x000fe4000a8f16ff */
[----:B------:R-:W-:Y:S02]  /*0c30*/  ISETP.GE.U32.AND P4, PT, R14, R9, PT ;  /* 0x000000090e00720c */ /* 0x000fe40003f86070 */
[----:B------:R-:W-:Y:S01]  /*0c40*/  LOP3.LUT R6, R32, R7, RZ, 0x3c, !PT ;  /* 0x0000000720067212 */ /* 0x000fe200078e3cff */
[----:B------:R1:W5:Y:S01]  /*0c50*/  LDG.E R14, desc[UR4][R10.64] ;  /* 0x000000040a0e7981 */ /* 0x000362000c1e1900 */
[----:B------:R-:W-:Y:S02]  /*0c60*/  @!P3 IADD3 R5, PT, PT, R5, 0x1, RZ ;  /* 0x000000010505b810 */ /* 0x000fe40007ffe0ff */
[----:B------:R-:W-:Y:S02]  /*0c70*/  ISETP.GE.AND P5, PT, R6, RZ, PT ;  /* 0x000000ff0600720c */ /* 0x000fe40003fa6270 */
[----:B0-----:R-:W-:-:S02]  /*0c80*/  SHF.R.S64 R2, RZ, 0x1e, R32 ;  /* 0x0000001eff027819 */ /* 0x001fc40000001020 */
[----:B------:R-:W-:-:S03]  /*0c90*/  IADD3 R30, P3, PT, R30, UR36, RZ ;  /* 0x000000241e1e7c10 */ /* 0x000fc6000ff7e0ff */
[----:B------:R-:W-:Y:S01]  /*0ca0*/  @P4 VIADD R5, R5, 0x1 ;  /* 0x0000000105054836 */ /* 0x000fe20000000000 */
[----:B------:R-:W-:-:S05]  /*0cb0*/  LEA.HI.X.SX32 R31, R28, UR37, 0x2, P3 ;  /* 0x000000251c1f7c11 */ /* 0x000fca00098f16ff */
[----:B------:R-:W-:Y:S01]  /*0cc0*/  @!P5 IADD3 R5, PT, PT, -R5, RZ, RZ ;  /* 0x000000ff0505d210 */ /* 0x000fe20007ffe1ff */
[----:B------:R0:W5:Y:S01]  /*0cd0*/  LDG.E R6, desc[UR4][R30.64] ;  /* 0x000000041e067981 */ /* 0x000162000c1e1900 */
[----:B------:R-:W-:Y:S02]  /*0ce0*/  IADD3 R2, P4, PT, R2, UR36, RZ ;  /* 0x0000002402027c10 */ /* 0x000fe4000ff9e0ff */
[----:B------:R-:W-:Y:S02]  /*0cf0*/  SEL R5, R13, R5, !P2 ;  /* 0x000000050d057207 */ /* 0x000fe40005000000 */
[----:B-1----:R-:W-:Y:S02]  /*0d00*/  SHF.R.S64 R10, RZ, 0x1e, R8 ;  /* 0x0000001eff0a7819 */ /* 0x002fe40000001008 */
[----:B------:R-:W-:Y:S01]  /*0d10*/  LEA.HI.X.SX32 R3, R32, UR37, 0x2, P4 ;  /* 0x0000002520037c11 */ /* 0x000fe2000a0f16ff */
[----:B------:R-:W-:Y:S01]  /*0d20*/  IMAD.MOV R25, RZ, RZ, -R5 ;  /* 0x000000ffff197224 */ /* 0x000fe200078e0a05 */
[----:B------:R-:W-:-:S02]  /*0d30*/  SEL R5, R5, RZ, P0 ;  /* 0x000000ff05057207 */ /* 0x000fc40000000000 */
[----:B------:R-:W-:Y:S01]  /*0d40*/  IADD3 R10, P3, PT, R10, UR36, RZ ;  /* 0x000000240a0a7c10 */ /* 0x000fe2000ff7e0ff */
[----:B------:R-:W-:Y:S01]  /*0d50*/  IMAD R25, R7, R25, R32 ;  /* 0x0000001907197224 */ /* 0x000fe200078e0220 */
[----:B------:R-:W-:Y:S01]  /*0d60*/  R2UR UR6, R18 ;  /* 0x00000000120672ca */ /* 0x000fe200000e0000 */
[----:B------:R-:W-:Y:S01]  /*0d70*/  IMAD R28, R5, UR44, RZ ;  /* 0x0000002c051c7c24 */ /* 0x000fe2000f8e02ff */
[----:B------:R-:W-:Y:S02]  /*0d80*/  LEA.HI.X.SX32 R11, R8, UR37, 0x2, P3 ;  /* 0x00000025080b7c11 */ /* 0x000fe400098f16ff */
[----:B------:R-:W-:Y:S02]  /*0d90*/  SEL R25, R25, RZ, P1 ;  /* 0x000000ff19197207 */ /* 0x000fe40000800000 */
[----:B------:R-:W-:Y:S01]  /*0da0*/  IADD3 R32, PT, PT, R26, 0xe0, RZ ;  /* 0x000000e01a207810 */ /* 0x000fe20007ffe0ff */
[----:B------:R-:W5:Y:S01]  /*0db0*/  LDG.E R8, desc[UR4][R10.64] ;  /* 0x000000040a087981 */ /* 0x000f62000c1e1900 */
[----:B------:R-:W-:Y:S01]  /*0dc0*/  R2UR UR7, R19 ;  /* 0x00000000130772ca */ /* 0x000fe200000e0000 */
[----:B------:R-:W-:Y:S01]  /*0dd0*/  IMAD R25, R25, UR45, R28 ;  /* 0x0000002d19197c24 */ /* 0x000fe2000f8e021c */
[----:B0-----:R-:W-:-:S04]  /*0de0*/  IABS R30, R32 ;  /* 0x00000020001e7213 */ /* 0x001fc80000000000 */
[----:B------:R-:W-:Y:S01]  /*0df0*/  IADD3 R28, P3, PT, R25, UR38, RZ ;  /* 0x00000026191c7c10 */ /* 0x000fe2000ff7e0ff */
[----:B------:R-:W-:-:S03]  /*0e00*/  IMAD.HI.U32 R5, R15, R30, RZ ;  /* 0x0000001e0f057227 */ /* 0x000fc600078e00ff */
[----:B------:R-:W-:-:S03]  /*0e10*/  LEA.HI.X.SX32 R29, R25, UR39, 0x1, P3 ;  /* 0x00000027191d7c11 */ /* 0x000fc600098f0eff */
[----:B------:R-:W5:Y:S04]  /*0e20*/  LDG.E R2, desc[UR6][R2.64] ;  /* 0x0000000602027981 */ /* 0x000f68000c1e1900 */
[----:B------:R0:W5:Y:S01]  /*0e30*/  LDG.E.U8 R25, desc[UR4][R28.64] ;  /* 0x000000041c197981 */ /* 0x000162000c1e1100 */
[----:B--2---:R-:W-:Y:S01]  /*0e40*/  ISETP.NE.AND P3, PT, R0, RZ, PT ;  /* 0x000000ff0000720c */ /* 0x004fe20003f65270 */
[----:B------:R-:W-:-:S04]  /*0e50*/  IMAD.MOV R0, RZ, RZ, -R5 ;  /* 0x000000ffff007224 */ /* 0x000fc800078e0a05 */
[----:B------:R-:W-:-:S05]  /*0e60*/  IMAD R0, R9, R0, R30 ;  /* 0x0000000009007224 */ /* 0x000fca00078e021e */
[----:B------:R-:W-:Y:S02]  /*0e70*/  ISETP.GT.U32.AND P4, PT, R9, R0, PT ;  /* 0x000000000900720c */ /* 0x000fe40003f84070 */
[----:B------:R-:W-:-:S11]  /*0e80*/  P2R R35, PR, RZ, 0x8 ;  /* 0x00000008ff237803 */ /* 0x000fd60000000000 */
[----:B------:R-:W-:-:S04]  /*0e90*/  @!P4 IADD3 R0, PT, PT, R0, -R9, RZ ;  /* 0x800000090000c210 */ /* 0x000fc80007ffe0ff */
[----:B------:R-:W-:Y:S02]  /*0ea0*/  ISETP.GE.U32.AND P3, PT, R0, R9, PT ;  /* 0x000000090000720c */ /* 0x000fe40003f66070 */
[----:B------:R-:W-:Y:S01]  /*0eb0*/  LOP3.LUT R0, R32, R7, RZ, 0x3c, !PT ;  /* 0x0000000720007212 */ /* 0x000fe200078e3cff */
[----:B------:R-:W-:-:S03]  /*0ec0*/  @!P4 VIADD R5, R5, 0x1 ;  /* 0x000000010505c836 */ /* 0x000fc60000000000 */
[----:B------:R-:W-:-:S07]  /*0ed0*/  ISETP.GE.AND P5, PT, R0, RZ, PT ;  /* 0x000000ff0000720c */ /* 0x000fce0003fa6270 */
[----:B------:R-:W-:-:S06]  /*0ee0*/  @P3 IADD3 R5, PT, PT, R5, 0x1, RZ ;  /* 0x0000000105053810 */ /* 0x000fcc0007ffe0ff */
[----:B------:R-:W-:-:S05]  /*0ef0*/  @!P5 IMAD.MOV R5, RZ, RZ, -R5 ;  /* 0x000000ffff05d224 */ /* 0x000fca00078e0a05 */
[----:B------:R-:W-:-:S04]  /*0f00*/  SEL R5, R13, R5, !P2 ;  /* 0x000000050d057207 */ /* 0x000fc80005000000 */
[C---:B------:R-:W-:Y:S02]  /*0f10*/  IADD3 R0, PT, PT, -R5.reuse, RZ, RZ ;  /* 0x000000ff05007210 */ /* 0x040fe40007ffe1ff */
[----:B------:R-:W-:-:S03]  /*0f20*/  SEL R5, R5, RZ, P0 ;  /* 0x000000ff05057207 */ /* 0x000fc60000000000 */
[--C-:B------:R-:W-:Y:S01]  /*0f30*/  IMAD R0, R7, R0, R32.reuse ;  /* 0x0000000007007224 */ /* 0x100fe200078e0220 */
[----:B0-----:R-:W-:Y:S01]  /*0f40*/  SHF.R.S64 R28, RZ, 0x1e, R32 ;  /* 0x0000001eff1c7819 */ /* 0x001fe20000001020 */
[----:B------:R-:W-:-:S03]  /*0f50*/  IMAD R5, R5, UR44, RZ ;  /* 0x0000002c05057c24 */ /* 0x000fc6000f8e02ff */
[----:B------:R-:W-:Y:S02]  /*0f60*/  SEL R0, R0, RZ, P1 ;  /* 0x000000ff00007207 */ /* 0x000fe40000800000 */
[----:B------:R-:W-:-:S03]  /*0f70*/  IADD3 R28, P3, PT, R28, UR36, RZ ;  /* 0x000000241c1c7c10 */ /* 0x000fc6000ff7e0ff */
[----:B------:R-:W-:Y:S01]  /*0f80*/  IMAD R5, R0, UR45, R5 ;  /* 0x0000002d00057c24 */ /* 0x000fe2000f8e0205 */
[----:B------:R-:W-:Y:S02]  /*0f90*/  IABS R30, R26 ;  /* 0x0000001a001e7213 */ /* 0x000fe40000000000 */
[----:B------:R-:W-:Y:S02]  /*0fa0*/  LEA.HI.X.SX32 R29, R32, UR37, 0x2, P3 ;  /* 0x00000025201d7c11 */ /* 0x000fe400098f16ff */
[----:B------:R-:W-:Y:S01]  /*0fb0*/  IADD3 R10, P3, PT, R5, UR38, RZ ;  /* 0x00000026050a7c10 */ /* 0x000fe2000ff7e0ff */
[----:B------:R-:W-:Y:S02]  /*0fc0*/  IMAD.HI.U32 R3, R15, R30, RZ ;  /* 0x0000001e0f037227 */ /* 0x000fe400078e00ff */
[----:B------:R0:W2:Y:S01]  /*0fd0*/  LDG.E R0, desc[UR4][R28.64] ;  /* 0x000000041c007981 */ /* 0x0000a2000c1e1900 */
[----:B------:R-:W-:Y:S01]  /*0fe0*/  LEA.HI.X.SX32 R11, R5, UR39, 0x1, P3 ;  /* 0x00000027050b7c11 */ /* 0x000fe200098f0eff */
[----:B------:R-:W-:Y:S01]  /*0ff0*/  VIADD R36, R26, 0x100 ;  /* 0x000001001a247836 */ /* 0x000fe20000000000 */
[----:B---3--:R-:W-:Y:S01]  /*1000*/  ISETP.NE.AND P3, PT, R27, RZ, PT ;  /* 0x000000ff1b00720c */ /* 0x008fe20003f65270 */
[----:B------:R-:W-:-:S02]  /*1010*/  IMAD.MOV R27, RZ, RZ, -R3 ;  /* 0x000000ffff1b7224 */ /* 0x000fc400078e0a03 */
[----:B------:R1:W3:Y:S01]  /*1020*/  LDG.E.U8 R5, desc[UR6][R10.64] ;  /* 0x000000060a057981 */ /* 0x0002e2000c1e1100 */
[----:B0-----:R-:W-:Y:S01]  /*1030*/  IABS R28, R36 ;  /* 0x00000024001c7213 */ /* 0x001fe20000000000 */
[----:B------:R-:W-:-:S04]  /*1040*/  IMAD R30, R9, R27, R30 ;  /* 0x0000001b091e7224 */ /* 0x000fc800078e021e */
[----:B------:R-:W-:Y:S01]  /*1050*/  IMAD.HI.U32 R27, R15, R28, RZ ;  /* 0x0000001c0f1b7227 */ /* 0x000fe200078e00ff */
[----:B------:R-:W-:-:S03]  /*1060*/  ISETP.GT.U32.AND P4, PT, R9, R30, PT ;  /* 0x0000001e0900720c */ /* 0x000fc60003f84070 */
[----:B-1----:R-:W-:-:S04]  /*1070*/  IMAD.MOV R10, RZ, RZ, -R27 ;  /* 0x000000ffff0a7224 */ /* 0x002fc800078e0a1b */
[----:B------:R-:W-:Y:S01]  /*1080*/  IMAD R10, R9, R10, R28 ;  /* 0x0000000a090a7224 */ /* 0x000fe200078e021c */
[----:B------:R-:W-:-:S04]  /*1090*/  P2R R31, PR, RZ, 0x8 ;  /* 0x00000008ff1f7803 */ /* 0x000fc80000000000 */
[----:B------:R-:W-:Y:S02]  /*10a0*/  ISETP.GT.U32.AND P5, PT, R9, R10, PT ;  /* 0x0000000a0900720c */ /* 0x000fe40003fa4070 */
[----:B------:R-:W-:-:S04]  /*10b0*/  @!P4 IADD3 R30, PT, PT, R30, -R9, RZ ;  /* 0x800000091e1ec210 */ /* 0x000fc80007ffe0ff */
[----:B------:R-:W-:Y:S02]  /*10c0*/  ISETP.GE.U32.AND P3, PT, R30, R9, PT ;  /* 0x000000091e00720c */ /* 0x000fe40003f66070 */
[----:B------:R-:W-:Y:S02]  /*10d0*/  @!P4 IADD3 R3, PT, PT, R3, 0x1, RZ ;  /* 0x000000010303c810 */ /* 0x000fe40007ffe0ff */
[----:B------:R-:W-:-:S03]  /*10e0*/  IADD3 R34, PT, PT, R26, 0x120, RZ ;  /* 0x000001201a227810 */ /* 0x000fc60007ffe0ff */
[----:B------:R-:W-:-:S06]  /*10f0*/  @!P5 IMAD.IADD R10, R10, 0x1, -R9 ;  /* 0x000000010a0ad824 */ /* 0x000fcc00078e0a09 */
[----:B------:R-:W-:Y:S02]  /*1100*/  @P3 IADD3 R3, PT, PT, R3, 0x1, RZ ;  /* 0x0000000103033810 */ /* 0x000fe40007ffe0ff */
[----:B------:R-:W-:Y:S02]  /*1110*/  ISETP.GE.U32.AND P3, PT, R10, R9, PT ;  /* 0x000000090a00720c */ /* 0x000fe40003f66070 */
[----:B------:R-:W-:Y:S02]  /*1120*/  IABS R10, R34 ;  /* 0x00000022000a7213 */ /* 0x000fe40000000000 */
[----:B----4-:R-:W-:-:S03]  /*1130*/  ISETP.NE.AND P4, PT, R17, RZ, PT ;  /* 0x000000ff1100720c */ /* 0x010fc60003f85270 */
[----:B------:R-:W-:Y:S01]  /*1140*/  IMAD.HI.U32 R29, R15, R10, RZ ;  /* 0x0000000a0f1d7227 */ /* 0x000fe200078e00ff */
[----:B------:R-:W-:-:S03]  /*1150*/  P2R R33, PR, RZ, 0x10 ;  /* 0x00000010ff217803 */ /* 0x000fc60000000000 */
[----:B------:R-:W-:Y:S01]  /*1160*/  IMAD.MOV R11, RZ, RZ, -R29 ;  /* 0x000000ffff0b7224 */ /* 0x000fe200078e0a1d */
[----:B-----5:R-:W-:-:S03]  /*1170*/  ISETP.NE.AND P4, PT, R16, RZ, PT ;  /* 0x000000ff1000720c */ /* 0x020fc60003f85270 */
[----:B------:R-:W-:Y:S01]  /*1180*/  IMAD R10, R9, R11, R10 ;  /* 0x0000000b090a7224 */ /* 0x000fe200078e020a */
[----:B------:R-:W-:-:S04]  /*1190*/  P2R R38, PR, RZ, 0x10 ;  /* 0x00000010ff267803 */ /* 0x000fc80000000000 */
[----:B------:R-:W-:Y:S02]  /*11a0*/  ISETP.GT.U32.AND P4, PT, R9, R10, PT ;  /* 0x0000000a0900720c */ /* 0x000fe40003f84070 */
[----:B------:R-:W-:Y:S01]  /*11b0*/  P2R R16, PR, RZ, 0x8 ;  /* 0x00000008ff107803 */ /* 0x000fe20000000000 */
[----:B------:R-:W-:Y:S01]  /*11c0*/  VIADD R30, R26, 0x140 ;  /* 0x000001401a1e7836 */ /* 0x000fe20000000000 */
[----:B------:R-:W-:-:S04]  /*11d0*/  ISETP.NE.AND P3, PT, R20, RZ, PT ;  /* 0x000000ff1400720c */ /* 0x000fc80003f65270 */
[----:B------:R-:W-:-:S05]  /*11e0*/  P2R R37, PR, RZ, 0x8 ;  /* 0x00000008ff257803 */ /* 0x000fca0000000000 */
[----:B------:R-:W-:-:S04]  /*11f0*/  @!P4 IADD3 R10, PT, PT, R10, -R9, RZ ;  /* 0x800000090a0ac210 */ /* 0x000fc80007ffe0ff */
[----:B------:R-:W-:Y:S02]  /*1200*/  ISETP.GE.U32.AND P3, PT, R10, R9, PT ;  /* 0x000000090a00720c */ /* 0x000fe40003f66070 */
[----:B------:R-:W-:-:S05]  /*1210*/  IABS R10, R30 ;  /* 0x0000001e000a7213 */ /* 0x000fca0000000000 */
[----:B------:R-:W-:-:S05]  /*1220*/  IMAD.HI.U32 R28, R15, R10, RZ ;  /* 0x0000000a0f1c7227 */ /* 0x000fca00078e00ff */
[----:B------:R-:W-:-:S05]  /*1230*/  IADD3 R11, PT, PT, -R28, RZ, RZ ;  /* 0x000000ff1c0b7210 */ /* 0x000fca0007ffe1ff */
[----:B------:R-:W-:Y:S01]  /*1240*/  IMAD R10, R9, R11, R10 ;  /* 0x0000000b090a7224 */ /* 0x000fe200078e020a */
[----:B------:R-:W-:-:S04]  /*1250*/  P2R R17, PR, RZ, 0x8 ;  /* 0x00000008ff117803 */ /* 0x000fc80000000000 */
[----:B------:R-:W-:Y:S02]  /*1260*/  ISETP.GT.U32.AND P3, PT, R9, R10, PT ;  /* 0x0000000a0900720c */ /* 0x000fe40003f64070 */
[----:B------:R-:W-:-:S11]  /*1270*/  LOP3.LUT R11, R26, R7, RZ, 0x3c, !PT ;  /* 0x000000071a0b7212 */ /* 0x000fd600078e3cff */
[----:B------:R-:W-:-:S05]  /*1280*/  @!P3 IMAD.IADD R10, R10, 0x1, -R9 ;  /* 0x000000010a0ab824 */ /* 0x000fca00078e0a09 */
[----:B------:R-:W-:-:S04]  /*1290*/  ISETP.GE.U32.AND P6, PT, R10, R9, PT ;  /* 0x000000090a00720c */ /* 0x000fc80003fc6070 */
[----:B------:R-:W-:Y:S02]  /*12a0*/  P2R R10, PR, RZ, 0x40 ;  /* 0x00000040ff0a7803 */ /* 0x000fe40000000000 */
[----:B------:R-:W-:-:S13]  /*12b0*/  ISETP.GE.AND P6, PT, R11, RZ, PT ;  /* 0x000000ff0b00720c */ /* 0x000fda0003fc6270 */
[----:B------:R-:W-:-:S04]  /*12c0*/  @!P6 IADD3 R3, PT, PT, -R3, RZ, RZ ;  /* 0x000000ff0303e210 */ /* 0x000fc80007ffe1ff */
[----:B------:R-:W-:Y:S02]  /*12d0*/  SEL R3, R13, R3, !P2 ;  /* 0x000000030d037207 */ /* 0x000fe40005000000 */
[----:B------:R-:W-:Y:S02]  /*12e0*/  ISETP.NE.AND P6, PT, R10, RZ, PT ;  /* 0x000000ff0a00720c */ /* 0x000fe40003fc5270 */
[C---:B------:R-:W-:Y:S02]  /*12f0*/  IADD3 R10, PT, PT, -R3.reuse, RZ, RZ ;  /* 0x000000ff030a7210 */ /* 0x040fe40007ffe1ff */
[----:B------:R-:W-:-:S03]  /*1300*/  SEL R3, R3, RZ, P0 ;  /* 0x000000ff03037207 */ /* 0x000fc60000000000 */
[----:B------:R-:W-:Y:S02]  /*1310*/  IMAD R10, R7, R10, R26 ;  /* 0x0000000a070a7224 */ /* 0x000fe400078e021a */
[----:B------:R-:W-:-:S03]  /*1320*/  IMAD R3, R3, UR44, RZ ;  /* 0x0000002c03037c24 */ /* 0x000fc6000f8e02ff */
[----:B------:R-:W-:Y:S01]  /*1330*/  SEL R10, R10, RZ, P1 ;  /* 0x000000ff0a0a7207 */ /* 0x000fe20000800000 */
[----:B------:R-:W-:Y:S01]  /*1340*/  @!P3 VIADD R28, R28, 0x1 ;  /* 0x000000011c1cb836 */ /* 0x000fe20000000000 */
[----:B------:R-:W-:-:S03]  /*1350*/  @!P4 IADD3 R29, PT, PT, R29, 0x1, RZ ;  /* 0x000000011d1dc810 */ /* 0x000fc60007ffe0ff */
[----:B------:R-:W-:Y:S01]  /*1360*/  IMAD R3, R10, UR45, R3 ;  /* 0x0000002d0a037c24 */ /* 0x000fe2000f8e0203 */
[----:B------:R-:W-:Y:S01]  /*1370*/  ISETP.NE.AND P4, PT, R16, RZ, PT ;  /* 0x000000ff1000720c */ /* 0x000fe20003f85270 */
[----:B------:R-:W-:Y:S01]  /*1380*/  VIADD R32, R26, 0x160 ;  /* 0x000001601a207836 */ /* 0x000fe20000000000 */
[----:B------:R-:W-:Y:S02]  /*1390*/  SHF.R.S64 R10, RZ, 0x1e, R26 ;  /* 0x0000001eff0a7819 */ /* 0x000fe4000000101a */
[----:B------:R-:W-:Y:S01]  /*13a0*/  IADD3 R16, P3, PT, R3, UR38, RZ ;  /* 0x0000002603107c10 */ /* 0x000fe2000ff7e0ff */
[----:B------:R-:W-:Y:S01]  /*13b0*/  @!P5 VIADD R27, R27, 0x1 ;  /* 0x000000011b1bd836 */ /* 0x000fe20000000000 */
[----:B------:R-:W-:Y:S02]  /*13c0*/  ISETP.NE.AND P5, PT, R17, RZ, PT ;  /* 0x000000ff1100720c */ /* 0x000fe40003fa5270 */
[----:B------:R-:W-:Y:S02]  /*13d0*/  LEA.HI.X.SX32 R17, R3, UR39, 0x1, P3 ;  /* 0x0000002703117c11 */ /* 0x000fe400098f0eff */
[----:B------:R-:W-:-:S02]  /*13e0*/  IADD3 R10, P3, PT, R10, UR36, RZ ;  /* 0x000000240a0a7c10 */ /* 0x000fc4000ff7e0ff */
[----:B------:R-:W-:Y:S01]  /*13f0*/  IABS R40, R32 ;  /* 0x0000002000287213 */ /* 0x000fe20000000000 */
[----:B------:R0:W4:Y:S01]  /*1400*/  LDG.E.U8 R3, desc[UR4][R16.64] ;  /* 0x0000000410037981 */ /* 0x000122000c1e1100 */
[----:B------:R-:W-:-:S03]  /*1410*/  LEA.HI.X.SX32 R11, R26, UR37, 0x2, P3 ;  /* 0x000000251a0b7c11 */ /* 0x000fc600098f16ff */
[----:B------:R-:W-:-:S04]  /*1420*/  IMAD.HI.U32 R26, R15, R40, RZ ;  /* 0x000000280f1a7227 */ /* 0x000fc800078e00ff */
[----:B------:R-:W-:Y:S01]  /*1430*/  @P4 VIADD R27, R27, 0x1 ;  /* 0x000000011b1b4836 */ /* 0x000fe20000000000 */
[----:B------:R-:W-:Y:S01]  /*1440*/  IADD3 R15, PT, PT, -R26, RZ, RZ ;  /* 0x000000ff1a0f7210 */ /* 0x000fe20007ffe1ff */
[----:B------:R-:W-:Y:S01]  /*1450*/  @P6 VIADD R28, R28, 0x1 ;  /* 0x000000011c1c6836 */ /* 0x000fe20000000000 */
[----:B------:R-:W-:Y:S01]  /*1460*/  @P5 IADD3 R29, PT, PT, R29, 0x1, RZ ;  /* 0x000000011d1d5810 */ /* 0x000fe20007ffe0ff */
[----:B------:R1:W5:Y:S02]  /*1470*/  LDG.E R20, desc[UR4][R10.64] ;  /* 0x000000040a147981 */ /* 0x000364000c1e1900 */
[----:B0-----:R-:W-:-:S05]  /*1480*/  IMAD R16, R9, R15, R40 ;  /* 0x0000000f09107224 */ /* 0x001fca00078e0228 */
[----:B------:R-:W-:-:S13]  /*1490*/  ISETP.GT.U32.AND P3, PT, R9, R16, PT ;  /* 0x000000100900720c */ /* 0x000fda0003f64070 */
[----:B------:R-:W-:Y:S01]  /*14a0*/  @!P3 IADD3 R16, PT, PT, R16, -R9, RZ ;  /* 0x800000091010b210 */ /* 0x000fe20007ffe0ff */
[----:B------:R-:W-:-:S03]  /*14b0*/  @!P3 VIADD R26, R26, 0x1 ;  /* 0x000000011a1ab836 */ /* 0x000fc60000000000 */
[----:B------:R-:W-:Y:S02]  /*14c0*/  ISETP.GE.U32.AND P3, PT, R16, R9, PT ;  /* 0x000000091000720c */ /* 0x000fe40003f66070 */
[----:B------:R-:W-:-:S11]  /*14d0*/  LOP3.LUT R9, R36, R7, RZ, 0x3c, !PT ;  /* 0x0000000724097212 */ /* 0x000fd600078e3cff */
[----:B------:R-:W-:Y:S02]  /*14e0*/  @P3 IADD3 R26, PT, PT, R26, 0x1, RZ ;  /* 0x000000011a1a3810 */ /* 0x000fe40007ffe0ff */
[----:B------:R-:W-:Y:S02]  /*14f0*/  ISETP.GE.AND P3, PT, R9, RZ, PT ;  /* 0x000000ff0900720c */ /* 0x000fe40003f66270 */
[----:B------:R-:W-:-:S11]  /*1500*/  LOP3.LUT R9, R34, R7, RZ, 0x3c, !PT ;  /* 0x0000000722097212 */ /* 0x000fd600078e3cff */
[----:B------:R-:W-:Y:S01]  /*1510*/  @!P3 IMAD.MOV R27, RZ, RZ, -R27 ;  /* 0x000000ffff1bb224 */ /* 0x000fe200078e0a1b */
[----:B------:R-:W-:Y:S02]  /*1520*/  ISETP.GE.AND P3, PT, R9, RZ, PT ;  /* 0x000000ff0900720c */ /* 0x000fe40003f66270 */
[----:B------:R-:W-:-:S11]  /*1530*/  LOP3.LUT R9, R30, R7, RZ, 0x3c, !PT ;  /* 0x000000071e097212 */ /* 0x000fd600078e3cff */
[----:B------:R-:W-:Y:S02]  /*1540*/  @!P3 IADD3 R29, PT, PT, -R29, RZ, RZ ;  /* 0x000000ff1d1db210 */ /* 0x000fe40007ffe1ff */
[----:B------:R-:W-:Y:S02]  /*1550*/  ISETP.GE.AND P3, PT, R9, RZ, PT ;  /* 0x000000ff0900720c */ /* 0x000fe40003f66270 */
[----:B------:R-:W-:Y:S02]  /*1560*/  LOP3.LUT R9, R32, R7, RZ, 0x3c, !PT ;  /* 0x0000000720097212 */ /* 0x000fe400078e3cff */
[----:B------:R-:W-:-:S09]  /*1570*/  SEL R27, R13, R27, !P2 ;  /* 0x0000001b0d1b7207 */ /* 0x000fd20005000000 */
[----:B------:R-:W-:Y:S01]  /*1580*/  @!P3 IMAD.MOV R28, RZ, RZ, -R28 ;  /* 0x000000ffff1cb224 */ /* 0x000fe200078e0a1c */
[----:B------:R-:W-:Y:S01]  /*1590*/  ISETP.GE.AND P3, PT, R9, RZ, PT ;  /* 0x000000ff0900720c */ /* 0x000fe20003f66270 */
[----:B------:R-:W-:Y:S01]  /*15a0*/  IMAD.MOV R9, RZ, RZ, -R27 ;  /* 0x000000ffff097224 */ /* 0x000fe200078e0a1b */
[----:B------:R-:W-:-:S03]  /*15b0*/  SEL R27, R27, RZ, P0 ;  /* 0x000000ff1b1b7207 */ /* 0x000fc60000000000 */
[----:B------:R-:W-:Y:S01]  /*15c0*/  IMAD R9, R7, R9, R36 ;  /* 0x0000000907097224 */ /* 0x000fe200078e0224 */
[----:B------:R-:W-:Y:S01]  /*15d0*/  SEL R29, R13, R29, !P2 ;  /* 0x0000001d0d1d7207 */ /* 0x000fe20005000000 */
[----:B-1----:R-:W-:-:S03]  /*15e0*/  IMAD R10, R27, UR44, RZ ;  /* 0x0000002c1b0a7c24 */ /* 0x002fc6000f8e02ff */
[----:B------:R-:W-:Y:S02]  /*15f0*/  SEL R9, R9, RZ, P1 ;  /* 0x000000ff09097207 */ /* 0x000fe40000800000 */
[----:B------:R-:W-:-:S03]  /*1600*/  ISETP.NE.AND P6, PT, R37, RZ, PT ;  /* 0x000000ff2500720c */ /* 0x000fc60003fc5270 */
[----:B------:R-:W-:Y:S01]  /*1610*/  IMAD R37, R9, UR45, R10 ;  /* 0x0000002d09257c24 */ /* 0x000fe2000f8e020a */
[C---:B------:R-:W-:Y:S02]  /*1620*/  IADD3 R9, PT, PT, -R29.reuse, RZ, RZ ;  /* 0x000000ff1d097210 */ /* 0x040fe40007ffe1ff */
[----:B------:R-:W-:Y:S02]  /*1630*/  ISETP.NE.AND P5, PT, R38, RZ, PT ;  /* 0x000000ff2600720c */ /* 0x000fe40003fa5270 */
[----:B------:R-:W-:Y:S01]  /*1640*/  SEL R29, R29, RZ, P0 ;  /* 0x000000ff1d1d7207 */ /* 0x000fe20000000000 */
[----:B------:R-:W-:Y:S01]  /*1650*/  IMAD R9, R7, R9, R34 ;  /* 0x0000000907097224 */ /* 0x000fe200078e0222 */
[----:B------:R-:W-:Y:S02]  /*1660*/  @!P3 IADD3 R26, PT, PT, -R26, RZ, RZ ;  /* 0x000000ff1a1ab210 */ /* 0x000fe40007ffe1ff */
[----:B------:R-:W-:Y:S01]  /*1670*/  P2R R15, PR, RZ, 0x20 ;  /* 0x00000020ff0f7803 */ /* 0x000fe20000000000 */
[----:B------:R-:W-:Y:S01]  /*1680*/  IMAD R10, R29, UR44, RZ ;  /* 0x0000002c1d0a7c24 */ /* 0x000fe2000f8e02ff */
[----:B------:R-:W-:-:S02]  /*1690*/  ISETP.NE.AND P5, PT, R35, RZ, PT ;  /* 0x000000ff2300720c */ /* 0x000fc40003fa5270 */
[----:B------:R-:W-:Y:S02]  /*16a0*/  SEL R9, R9, RZ, P1 ;  /* 0x000000ff09097207 */ /* 0x000fe40000800000 */
[C---:B------:R-:W-:Y:S02]  /*16b0*/  SEL R35, R13.reuse, R28, !P2 ;  /* 0x0000001c0d237207 */ /* 0x040fe40005000000 */
[----:B------:R-:W-:Y:S01]  /*16c0*/  SEL R13, R13, R26, !P2 ;  /* 0x0000001a0d0d7207 */ /* 0x000fe20005000000 */
[----:B------:R-:W-:Y:S01]  /*16d0*/  IMAD R9, R9, UR45, R10 ;  /* 0x0000002d09097c24 */ /* 0x000fe2000f8e020a */
[----:B------:R-:W-:Y:S01]  /*16e0*/  ISETP.NE.AND P2, PT, R25, RZ, PT ;  /* 0x000000ff1900720c */ /* 0x000fe20003f45270 */
[----:B------:R-:W-:Y:S01]  /*16f0*/  IMAD.MOV R25, RZ, RZ, -R35 ;  /* 0x000000ffff197224 */ /* 0x000fe200078e0a23 */
[----:B------:R-:W-:Y:S02]  /*1700*/  IADD3 R10, PT, PT, -R13, RZ, RZ ;  /* 0x000000ff0d0a7210 */ /* 0x000fe40007ffe1ff */
[----:B------:R-:W-:Y:S01]  /*1710*/  SHF.R.S64 R28, RZ, 0x1e, R36 ;  /* 0x0000001eff1c7819 */ /* 0x000fe20000001024 */
[----:B------:R-:W-:-:S02]  /*1720*/  IMAD R25, R7, R25, R30 ;  /* 0x0000001907197224 */ /* 0x000fc400078e021e */
[----:B------:R-:W-:Y:S01]  /*1730*/  IMAD R7, R7, R10, R32 ;  /* 0x0000000a07077224 */ /* 0x000fe200078e0220 */
[----:B------:R-:W-:Y:S02]  /*1740*/  IADD3 R28, P3, PT, R28, UR36, RZ ;  /* 0x000000241c1c7c10 */ /* 0x000fe4000ff7e0ff */
[----:B------:R-:W-:Y:S02]  /*1750*/  SHF.R.S64 R10, RZ, 0x1e, R34 ;  /* 0x0000001eff0a7819 */ /* 0x000fe40000001022 */
[----:B------:R-:W-:Y:S02]  /*1760*/  LEA.HI.X.SX32 R29, R36, UR37, 0x2, P3 ;  /* 0x00000025241d7c11 */ /* 0x000fe400098f16ff */
[----:B------:R-:W-:Y:S02]  /*1770*/  IADD3 R10, P3, PT, R10, UR36, RZ ;  /* 0x000000240a0a7c10 */ /* 0x000fe4000ff7e0ff */
[----:B------:R-:W-:Y:S01]  /*1780*/  SHF.R.S64 R26, RZ, 0x1e, R30 ;  /* 0x0000001eff1a7819 */ /* 0x000fe2000000101e */
[----:B------:R-:W2:Y:S01]  /*1790*/  LDG.E R28, desc[UR4][R28.64] ;  /* 0x000000041c1c7981 */ /* 0x000ea2000c1e1900 */
[----:B------:R-:W-:-:S02]  /*17a0*/  LEA.HI.X.SX32 R11, R34, UR37, 0x2, P3 ;  /* 0x00000025220b7c11 */ /* 0x000fc400098f16ff */
[----:B------:R-:W-:Y:S02]  /*17b0*/  IADD3 R26, P3, PT, R26, UR36, RZ ;  /* 0x000000241a1a7c10 */ /* 0x000fe4000ff7e0ff */
[----:B------:R-:W-:Y:S01]  /*17c0*/  SEL R35, R35, RZ, P0 ;  /* 0x000000ff23237207 */ /* 0x000fe20000000000 */
[----:B------:R0:W2:Y:S01]  /*17d0*/  LDG.E R34, desc[UR4][R10.64] ;  /* 0x000000040a227981 */ /* 0x0000a2000c1e1900 */
[----:B------:R-:W-:Y:S02]  /*17e0*/  SEL R13, R13, RZ, P0 ;  /* 0x000000ff0d0d7207 */ /* 0x000fe40000000000 */
[----:B------:R-:W-:Y:S02]  /*17f0*/  LEA.HI.X.SX32 R27, R30, UR37, 0x2, P3 ;  /* 0x000000251e1b7c11 */ /* 0x000fe400098f16ff */
[----:B------:R-:W-:Y:S02]  /*1800*/  SEL R25, R25, RZ, P1 ;  /* 0x000000ff19197207 */ /* 0x000fe40000800000 */
[----:B------:R-:W-:Y:S01]  /*1810*/  IADD3 R36, P0, PT, R37, UR38, RZ ;  /* 0x0000002625247c10 */ /* 0x000fe2000ff1e0ff */
[----:B------:R1:W2:Y:S01]  /*1820*/  LDG.E R38, desc[UR4][R26.64] ;  /* 0x000000041a267981 */ /* 0x0002a2000c1e1900 */
[----:B------:R-:W-:Y:S01]  /*1830*/  SHF.R.S64 R16, RZ, 0x1e, R32 ;  /* 0x0000001eff107819 */ /* 0x000fe20000001020 */
[----:B0-----:R-:W-:Y:S01]  /*1840*/  IMAD R10, R35, UR44, RZ ;  /* 0x0000002c230a7c24 */ /* 0x001fe2000f8e02ff */
[----:B------:R-:W-:-:S02]  /*1850*/  LEA.HI.X.SX32 R37, R37, UR39, 0x1, P0 ;  /* 0x0000002725257c11 */ /* 0x000fc400080f0eff */
[----:B------:R-:W-:Y:S01]  /*1860*/  IADD3 R16, P4, PT, R16, UR36, RZ ;  /* 0x0000002410107c10 */ /* 0x000fe2000ff9e0ff */
[----:B------:R-:W-:Y:S01]  /*1870*/  IMAD R10, R25, UR45, R10 ;  /* 0x0000002d190a7c24 */ /* 0x000fe2000f8e020a */
[----:B------:R-:W-:Y:S02]  /*1880*/  SEL R7, R7, RZ, P1 ;  /* 0x000000ff07077207 */ /* 0x000fe40000800000 */
[----:B------:R-:W-:Y:S01]  /*1890*/  IADD3 R30, P0, PT, R9, UR38, RZ ;  /* 0x00000026091e7c10 */ /* 0x000fe2000ff1e0ff */
[----:B-1----:R-:W-:Y:S01]  /*18a0*/  IMAD R26, R13, UR44, RZ ;  /* 0x0000002c0d1a7c24 */ /* 0x002fe2000f8e02ff */
[----:B------:R-:W-:Y:S01]  /*18b0*/  ISETP.NE.AND P1, PT, R31, RZ, PT ;  /* 0x000000ff1f00720c */ /* 0x000fe20003f25270 */
[----:B------:R0:W2:Y:S01]  /*18c0*/  LDG.E.U8 R37, desc[UR4][R36.64] ;  /* 0x0000000424257981 */ /* 0x0000a2000c1e1100 */
[----:B------:R-:W-:Y:S01]  /*18d0*/  LEA.HI.X.SX32 R17, R32, UR37, 0x2, P4 ;  /* 0x0000002520117c11 */ /* 0x000fe2000a0f16ff */
[----:B------:R-:W-:Y:S01]  /*18e0*/  IMAD R7, R7, UR45, R26 ;  /* 0x0000002d07077c24 */ /* 0x000fe2000f8e021a */
[----:B------:R-:W-:-:S02]  /*18f0*/  LEA.HI.X.SX32 R31, R9, UR39, 0x1, P0 ;  /* 0x00000027091f7c11 */ /* 0x000fc400080f0eff */
[C---:B------:R-:W-:Y:S01]  /*1900*/  IADD3 R32, P0, PT, R10.reuse, UR38, RZ ;  /* 0x000000260a207c10 */ /* 0x040fe2000ff1e0ff */
[----:B------:R-:W2:Y:S01]  /*1910*/  LDG.E R40, desc[UR4][R16.64] ;  /* 0x0000000410287981 */ /* 0x000ea2000c1e1900 */
[----:B------:R-:W-:Y:S02]  /*1920*/  ISETP.NE.AND P4, PT, R33, RZ, PT ;  /* 0x000000ff2100720c */ /* 0x000fe40003f85270 */
[----:B------:R-:W-:Y:S01]  /*1930*/  LEA.HI.X.SX32 R33, R10, UR39, 0x1, P0 ;  /* 0x000000270a217c11 */ /* 0x000fe200080f0eff */
[----:B------:R1:W2:Y:S01]  /*1940*/  LDG.E.U8 R31, desc[UR4][R30.64] ;  /* 0x000000041e1f7981 */ /* 0x0002a2000c1e1100 */
[C---:B------:R-:W-:Y:S01]  /*1950*/  IADD3 R26, P0, PT, R7.reuse, UR38, RZ ;  /* 0x00000026071a7c10 */ /* 0x040fe2000ff1e0ff */
[----:B------:R-:W0:Y:S03]  /*1960*/  LDC.64 R10, c[0x0][0x3d0] ;  /* 0x0000f400ff0a7b82 */ /* 0x000e260000000a00 */
[----:B------:R-:W-:Y:S01]  /*1970*/  LEA.HI.X.SX32 R27, R7, UR39, 0x1, P0 ;  /* 0x00000027071b7c11 */ /* 0x000fe200080f0eff */
[----:B------:R-:W2:Y:S05]  /*1980*/  LDG.E.U8 R33, desc[UR4][R32.64] ;  /* 0x0000000420217981 */ /* 0x000eaa000c1e1100 */
[----:B------:R1:W2:Y:S01]  /*1990*/  LDG.E.U8 R27, desc[UR4][R26.64] ;  /* 0x000000041a1b7981 */ /* 0x0002a2000c1e1100 */
[----:B---3--:R-:W-:Y:S01]  /*19a0*/  ISETP.NE.AND P3, PT, R5, RZ, PT ;  /* 0x000000ff0500720c */ /* 0x008fe20003f65270 */
[-C--:B0-----:R-:W-:Y:S01]  /*19b0*/  FMUL R5, R14, R11.reuse ;  /* 0x0000000b0e057220 */ /* 0x081fe20000400000 */
[----:B------:R-:W-:Y:S01]  /*19c0*/  UMOV UR4, 0xffffffff ;  /* 0xffffffff00047882 */ /* 0x000fe20000000000 */
[----:B----4-:R-:W-:Y:S01]  /*19d0*/  ISETP.NE.AND P0, PT, R3, RZ, PT ;  /* 0x000000ff0300720c */ /* 0x010fe20003f05270 */
[----:B------:R-:W-:-:S05]  /*19e0*/  FMUL R3, R4, R11 ;  /* 0x0000000b04037220 */ /* 0x000fca0000400000 */
[----:B------:R-:W-:Y:S01]  /*19f0*/  FSEL R4, R3, R10, P5 ;  /* 0x0000000a03047208 */ /* 0x000fe20002800000 */
[----:B-----5:R-:W-:-:S05]  /*1a00*/  FMUL R3, R20, R11 ;  /* 0x0000000b14037220 */ /* 0x020fca0000400000 */
[----:B------:R-:W-:Y:S01]  /*1a10*/  FSEL R36, R3, R10, P0 ;  /* 0x0000000a03247208 */ /* 0x000fe20000000000 */
[----:B------:R-:W-:-:S03]  /*1a20*/  FMUL R3, R12, R11 ;  /* 0x0000000b0c037220 */ /* 0x000fc60000400000 */
[----:B------:R-:W-:Y:S02]  /*1a30*/  FMNMX R7, R36, -INF , !PT ;  /* 0xff80000024077809 */ /* 0x000fe40007800000 */
[----:B-1----:R-:W-:Y:S02]  /*1a40*/  FSEL R30, R3, R10, P1 ;  /* 0x0000000a031e7208 */ /* 0x002fe40000800000 */
[----:B------:R-:W-:Y:S01]  /*1a50*/  FMNMX R7, R7, R4, !PT ;  /* 0x0000000407077209 */ /* 0x000fe20007800000 */
[-C--:B------:R-:W-:Y:S01]  /*1a60*/  FMUL R3, R6, R11.reuse ;  /* 0x0000000b06037220 */ /* 0x080fe20000400000 */
[----:B------:R-:W-:Y:S02]  /*1a70*/  ISETP.NE.AND P5, PT, R15, RZ, PT ;  /* 0x000000ff0f00720c */ /* 0x000fe40003fa5270 */
[----:B------:R-:W-:Y:S02]  /*1a80*/  FSEL R6, R5, R10, P4 ;  /* 0x0000000a05067208 */ /* 0x000fe40002000000 */
[----:B------:R-:W-:Y:S01]  /*1a90*/  FMNMX R7, R7, R30, !PT ;  /* 0x0000001e07077209 */ /* 0x000fe20007800000 */
[----:B------:R-:W-:Y:S01]  /*1aa0*/  FMUL R5, R8, R11 ;  /* 0x0000000b08057220 */ /* 0x000fe20000400000 */
[----:B------:R-:W-:-:S02]  /*1ab0*/  FSEL R26, R3, R10, P5 ;  /* 0x0000000a031a7208 */ /* 0x000fc40002800000 */
[----:B------:R-:W-:Y:S01]  /*1ac0*/  FMNMX R7, R7, R6, !PT ;  /* 0x0000000607077209 */ /* 0x000fe20007800000 */
[-C--:B------:R-:W-:Y:S01]  /*1ad0*/  FMUL R3, R2, R11.reuse ;  /* 0x0000000b02037220 */ /* 0x080fe20000400000 */
[----:B------:R-:W-:Y:S02]  /*1ae0*/  FSEL R32, R5, R10, P6 ;  /* 0x0000000a05207208 */ /* 0x000fe40003000000 */
[----:B------:R-:W-:Y:S01]  /*1af0*/  FMNMX R7, R7, R26, !PT ;  /* 0x0000001a07077209 */ /* 0x000fe20007800000 */
[----:B--2---:R-:W-:Y:S01]  /*1b00*/  FMUL R5, R0, R11 ;  /* 0x0000000b00057220 */ /* 0x004fe20000400000 */
[----:B------:R-:W-:Y:S02]  /*1b10*/  FSEL R8, R3, R10, P2 ;  /* 0x0000000a03087208 */ /* 0x000fe40001000000 */
[----:B------:R-:W-:Y:S02]  /*1b20*/  FMNMX R7, R7, R32, !PT ;  /* 0x0000002007077209 */ /* 0x000fe40007800000 */
[----:B------:R-:W-:-:S02]  /*1b30*/  FSEL R16, R5, R10, P3 ;  /* 0x0000000a05107208 */ /* 0x000fc40001800000 */
[----:B------:R-:W-:-:S04]  /*1b40*/  FMNMX R7, R7, R8, !PT ;  /* 0x0000000807077209 */ /* 0x000fc80007800000 */
[----:B------:R-:W-:Y:S01]  /*1b50*/  FMNMX R7, R7, R16, !PT ;  /* 0x0000001007077209 */ /* 0x000fe20007800000 */
[-C--:B------:R-:W-:Y:S01]  /*1b60*/  FMUL R3, R28, R11.reuse ;  /* 0x0000000b1c037220 */ /* 0x080fe20000400000 */
[----:B------:R-:W-:Y:S01]  /*1b70*/  FMUL R5, R34, R11 ;  /* 0x0000000b22057220 */ /* 0x000fe20000400000 */
[----:B------:R-:W-:-:S04]  /*1b80*/  ISETP.NE.AND P0, PT, R37, RZ, PT ;  /* 0x000000ff2500720c */ /* 0x000fc80003f05270 */
[----:B------:R-:W-:Y:S01]  /*1b90*/  FSEL R20, R3, R10, P0 ;  /* 0x0000000a03147208 */ /* 0x000fe20000000000 */
[----:B------:R-:W-:Y:S01]  /*1ba0*/  FMUL R3, R38, R11 ;  /* 0x0000000b26037220 */ /* 0x000fe20000400000 */
[----:B------:R-:W-:Y:S02]  /*1bb0*/  ISETP.NE.AND P1, PT, R31, RZ, PT ;  /* 0x000000ff1f00720c */ /* 0x000fe40003f25270 */
[----:B------:R-:W-:Y:S02]  /*1bc0*/  FMNMX R7, R7, R20, !PT ;  /* 0x0000001407077209 */ /* 0x000fe40007800000 */
[----:B------:R-:W-:Y:S02]  /*1bd0*/  FSEL R34, R5, R10, P1 ;  /* 0x0000000a05227208 */ /* 0x000fe40000800000 */
[----:B------:R-:W-:Y:S02]  /*1be0*/  ISETP.NE.AND P2, PT, R27, RZ, PT ;  /* 0x000000ff1b00720c */ /* 0x000fe40003f45270 */
[----:B------:R-:W-:-:S02]  /*1bf0*/  ISETP.NE.AND P0, PT, R33, RZ, PT ;  /* 0x000000ff2100720c */ /* 0x000fc40003f05270 */
[----:B------:R-:W-:Y:S02]  /*1c00*/  FMNMX R7, R7, R34, !PT ;  /* 0x0000002207077209 */ /* 0x000fe40007800000 */
[----:B------:R-:W-:-:S04]  /*1c10*/  FSEL R28, R3, R10, P0 ;  /* 0x0000000a031c7208 */ /* 0x000fc80000000000 */
[----:B------:R-:W-:-:S03]  /*1c20*/  FMNMX R7, R7, R28, !PT ;  /* 0x0000001c07077209 */ /* 0x000fc60007800000 */
[----:B------:R-:W-:-:S05]  /*1c30*/  @P2 FMUL R10, R40, R11 ;  /* 0x0000000b280a2220 */ /* 0x000fca0000400000 */
[----:B------:R-:W-:Y:S01]  /*1c40*/  FMNMX R13, R7, R10, !PT ;  /* 0x0000000a070d7209 */ /* 0x000fe20007800000 */
        /* <DEDUP_REMOVED lines=35> */
[----:B------:R-:W-:-:S02]  /*1e80*/  IMAD.SHL.U32 R0, R0, 0x800000, RZ ;  /* 0x0080000000007824 */ /* 0x000fc400078e00ff */
[-C--:B------:R-:W-:Y:S01]  /*1e90*/  FFMA.RM R4, R4, R9.reuse, 12582913 ;  /* 0x4b40000104047423 */ /* 0x080fe20000004009 */
[----:B------:R-:W-:Y:S01]  /*1ea0*/  FFMA R5, R12, 1.4426950216293334961, -R3 ;  /* 0x3fb8aa3b0c057823 */ /* 0x000fe20000000803 */
[----:B------:R-:W-:Y:S01]  /*1eb0*/  FFMA.RM R3, R14, R9, 12582913 ;  /* 0x4b4000010e037423 */ /* 0x000fe20000004009 */
[----:B------:R-:W-:Y:S02]  /*1ec0*/  FFMA.SAT R14, R32, R7, 0.5 ;  /* 0x3f000000200e7423 */ /* 0x000fe40000002007 */
[----:B------:R-:W-:Y:S01]  /*1ed0*/  FFMA R12, R12, 1.925963033500011079e-08, R5 ;  /* 0x32a570600c0c7823 */ /* 0x000fe20000000005 */
[C---:B------:R-:W-:Y:S01]  /*1ee0*/  FADD R11, R3.reuse, -12583039 ;  /* 0xcb40007f030b7421 */ /* 0x040fe20000000000 */
[----:B------:R-:W-:Y:S01]  /*1ef0*/  FADD R5, R4, -12583039 ;  /* 0xcb40007f04057421 */ /* 0x000fe20000000000 */
[----:B------:R-:W-:Y:S01]  /*1f00*/  SHF.L.U32 R3, R3, 0x17, RZ ;  /* 0x0000001703037819 */ /* 0x000fe200000006ff */
[----:B------:R-:W-:Y:S01]  /*1f10*/  MUFU.EX2 R15, R12 ;  /* 0x0000000c000f7308 */ /* 0x000fe20000000800 */
[----:B------:R-:W-:Y:S01]  /*1f20*/  FFMA R11, R6, 1.4426950216293334961, -R11 ;  /* 0x3fb8aa3b060b7823 */ /* 0x000fe2000000080b */
[----:B------:R-:W-:-:S03]  /*1f30*/  FFMA R5, R30, 1.4426950216293334961, -R5 ;  /* 0x3fb8aa3b1e057823 */ /* 0x000fc60000000805 */
[----:B------:R-:W-:Y:S01]  /*1f40*/  FFMA R13, R6, 1.925963033500011079e-08, R11 ;  /* 0x32a57060060d7823 */ /* 0x000fe2000000000b */
[----:B------:R-:W-:Y:S01]  /*1f50*/  FFMA.SAT R6, R26, R7, 0.5 ;  /* 0x3f0000001a067423 */ /* 0x000fe20000002007 */
[----:B------:R-:W-:Y:S02]  /*1f60*/  FFMA R30, R30, 1.925963033500011079e-08, R5 ;  /* 0x32a570601e1e7823 */ /* 0x000fe40000000005 */
[----:B------:R-:W0:Y:S01]  /*1f70*/  MUFU.EX2 R5, R36 ;  /* 0x0000002400057308 */ /* 0x000e220000000800 */
[----:B------:R-:W-:-:S04]  /*1f80*/  FFMA.RM R6, R6, R9, 12582913 ;  /* 0x4b40000106067423 */ /* 0x000fc80000004009 */
[----:B------:R-:W-:-:S03]  /*1f90*/  FADD R11, R6, -12583039 ;  /* 0xcb40007f060b7421 */ /* 0x000fc60000000000 */
[----:B------:R-:W1:Y:S01]  /*1fa0*/  MUFU.EX2 R36, R13 ;  /* 0x0000000d00247308 */ /* 0x000e620000000800 */
[----:B------:R-:W-:-:S04]  /*1fb0*/  FFMA R11, R26, 1.4426950216293334961, -R11 ;  /* 0x3fb8aa3b1a0b7823 */ /* 0x000fc8000000080b */
[----:B------:R-:W-:Y:S01]  /*1fc0*/  FFMA R26, R26, 1.925963033500011079e-08, R11 ;  /* 0x32a570601a1a7823 */ /* 0x000fe2000000000b */
[----:B------:R-:W-:Y:S01]  /*1fd0*/  FFMA.RM R11, R14, R9, 12582913 ;  /* 0x4b4000010e0b7423 */ /* 0x000fe20000004009 */
[----:B0-----:R-:W-:-:S03]  /*1fe0*/  FMUL R5, R0, R5 ;  /* 0x0000000500057220 */ /* 0x001fc60000400000 */
[----:B------:R-:W-:Y:S01]  /*1ff0*/  FADD R17, R11, -12583039 ;  /* 0xcb40007f0b117421 */ /* 0x000fe20000000000 */
[----:B------:R-:W-:Y:S01]  /*2000*/  SHF.L.U32 R0, R2, 0x17, RZ ;  /* 0x0000001702007819 */ /* 0x000fe200000006ff */
[----:B------:R-:W-:Y:S02]  /*2010*/  FFMA.SAT R2, R8, R7, 0.5 ;  /* 0x3f00000008027423 */ /* 0x000fe40000002007 */
[----:B------:R-:W-:Y:S02]  /*2020*/  FFMA R17, R32, 1.4426950216293334961, -R17 ;  /* 0x3fb8aa3b20117823 */ /* 0x000fe40000000811 */
[----:B------:R-:W-:Y:S01]  /*2030*/  FFMA.RM R12, R2, R9, 12582913 ;  /* 0x4b400001020c7423 */ /* 0x000fe20000004009 */
[----:B------:R-:W-:Y:S01]  /*2040*/  FMUL R0, R0, R15 ;  /* 0x0000000f00007220 */ /* 0x000fe20000400000 */
[----:B------:R-:W-:Y:S01]  /*2050*/  FFMA R32, R32, 1.925963033500011079e-08, R17 ;  /* 0x32a5706020207823 */ /* 0x000fe20000000011 */
[----:B------:R-:W0:Y:S01]  /*2060*/  MUFU.EX2 R15, R30 ;  /* 0x0000001e000f7308 */ /* 0x000e220000000800 */
[----:B------:R-:W-:Y:S01]  /*2070*/  FADD R17, R12, -12583039 ;  /* 0xcb40007f0c117421 */ /* 0x000fe20000000000 */
[----:B------:R-:W-:-:S02]  /*2080*/  IMAD.SHL.U32 R2, R4, 0x800000, RZ ;  /* 0x0080000004027824 */ /* 0x000fc400078e00ff */
[----:B------:R-:W-:Y:S01]  /*2090*/  FFMA.SAT R4, R20, R7, 0.5 ;  /* 0x3f00000014047423 */ /* 0x000fe20000002007 */
[----:B-1----:R-:W-:Y:S01]  /*20a0*/  FMUL R3, R3, R36 ;  /* 0x0000002403037220 */ /* 0x002fe20000400000 */
[----:B------:R-:W-:Y:S02]  /*20b0*/  FFMA R17, R8, 1.4426950216293334961, -R17 ;  /* 0x3fb8aa3b08117823 */ /* 0x000fe40000000811 */
[----:B------:R-:W-:Y:S01]  /*20c0*/  FFMA.RM R13, R4, R9, 12582913 ;  /* 0x4b400001040d7423 */ /* 0x000fe20000004009 */
[----:B------:R-:W-:Y:S02]  /*20d0*/  IMAD.SHL.U32 R4, R6, 0x800000, RZ ;  /* 0x0080000006047824 */ /* 0x000fe400078e00ff */
[----:B------:R-:W-:Y:S01]  /*20e0*/  FFMA R14, R8, 1.925963033500011079e-08, R17 ;  /* 0x32a57060080e7823 */ /* 0x000fe20000000011 */
[-C--:B------:R-:W-:Y:S01]  /*20f0*/  FFMA.SAT R8, R16, R7.reuse, 0.5 ;  /* 0x3f00000010087423 */ /* 0x080fe20000002007 */
[----:B------:R-:W1:Y:S01]  /*2100*/  MUFU.EX2 R17, R26 ;  /* 0x0000001a00117308 */ /* 0x000e620000000800 */
[----:B------:R-:W-:-:S02]  /*2110*/  FFMA.SAT R6, R28, R7, 0.5 ;  /* 0x3f0000001c067423 */ /* 0x000fc40000002007 */
[----:B------:R-:W-:Y:S01]  /*2120*/  FFMA.RM R8, R8, R9, 12582913 ;  /* 0x4b40000108087423 */ /* 0x000fe20000004009 */
[----:B0-----:R-:W-:-:S03]  /*2130*/  FMUL R2, R2, R15 ;  /* 0x0000000f02027220 */ /* 0x001fc60000400000 */
[C---:B------:R-:W-:Y:S01]  /*2140*/  FADD R15, R8.reuse, -12583039 ;  /* 0xcb40007f080f7421 */ /* 0x040fe20000000000 */
[----:B------:R-:W-:Y:S01]  /*2150*/  MUFU.EX2 R14, R14 ;  /* 0x0000000e000e7308 */ /* 0x000fe20000000800 */
[----:B------:R-:W-:Y:S02]  /*2160*/  SHF.L.U32 R8, R8, 0x17, RZ ;  /* 0x0000001708087819 */ /* 0x000fe400000006ff */
[----:B------:R-:W-:-:S04]  /*2170*/  FFMA R15, R16, 1.4426950216293334961, -R15 ;  /* 0x3fb8aa3b100f7823 */ /* 0x000fc8000000080f */
[----:B------:R-:W-:Y:S01]  /*2180*/  FFMA R25, R16, 1.925963033500011079e-08, R15 ;  /* 0x32a5706010197823 */ /* 0x000fe2000000000f */
[----:B------:R-:W-:Y:S01]  /*2190*/  FADD R15, R13, -12583039 ;  /* 0xcb40007f0d0f7421 */ /* 0x000fe20000000000 */
[----:B------:R-:W-:Y:S01]  /*21a0*/  FFMA.SAT R16, R34, R7, 0.5 ;  /* 0x3f00000022107423 */ /* 0x000fe20000002007 */
[----:B-1----:R-:W-:Y:S02]  /*21b0*/  FMUL R4, R4, R17 ;  /* 0x0000001104047220 */ /* 0x002fe40000400000 */
[C---:B------:R-:W-:Y:S01]  /*21c0*/  FFMA R15, R20.reuse, 1.4426950216293334961, -R15 ;  /* 0x3fb8aa3b140f7823 */ /* 0x040fe2000000080f */
[----:B------:R-:W0:Y:S03]  /*21d0*/  MUFU.EX2 R25, R25 ;  /* 0x0000001900197308 */ /* 0x000e260000000800 */
[----:B------:R-:W-:Y:S01]  /*21e0*/  FFMA R20, R20, 1.925963033500011079e-08, R15 ;  /* 0x32a5706014147823 */ /* 0x000fe2000000000f */
[----:B------:R-:W-:Y:S01]  /*21f0*/  FFMA.RM R15, R16, R9, 12582913 ;  /* 0x4b400001100f7423 */ /* 0x000fe20000004009 */
[----:B------:R-:W-:-:S03]  /*2200*/  FFMA.SAT R16, R10, R7, 0.5 ;  /* 0x3f0000000a107423 */ /* 0x000fc60000002007 */
[----:B------:R-:W-:Y:S01]  /*2210*/  FADD R17, R15, -12583039 ;  /* 0xcb40007f0f117421 */ /* 0x000fe20000000000 */
[----:B------:R-:W1:Y:S01]  /*2220*/  MUFU.EX2 R7, R32 ;  /* 0x0000002000077308 */ /* 0x000e620000000800 */
[----:B------:R-:W-:Y:S02]  /*2230*/  FFMA.RM R16, R16, R9, 12582913 ;  /* 0x4b40000110107423 */ /* 0x000fe40000004009 */
[----:B------:R-:W-:-:S04]  /*2240*/  FFMA R17, R34, 1.4426950216293334961, -R17 ;  /* 0x3fb8aa3b22117823 */ /* 0x000fc80000000811 */
[----:B------:R-:W-:Y:S01]  /*2250*/  FFMA R34, R34, 1.925963033500011079e-08, R17 ;  /* 0x32a5706022227823 */ /* 0x000fe20000000011 */
[----:B------:R-:W-:Y:S01]  /*2260*/  FFMA.RM R17, R6, R9, 12582913 ;  /* 0x4b40000106117423 */ /* 0x000fe20000004009 */
[----:B------:R-:W-:Y:S01]  /*2270*/  SHF.L.U32 R6, R11, 0x17, RZ ;  /* 0x000000170b067819 */ /* 0x000fe200000006ff */
[----:B------:R-:W-:Y:S01]  /*2280*/  MUFU.EX2 R20, R20 ;  /* 0x0000001400147308 */ /* 0x000fe20000000800 */
[----:B0-----:R-:W-:Y:S01]  /*2290*/  FMUL R8, R8, R25 ;  /* 0x0000001908087220 */ /* 0x001fe20000400000 */
[C---:B------:R-:W-:Y:S01]  /*22a0*/  FADD R9, R17.reuse, -12583039 ;  /* 0xcb40007f11097421 */ /* 0x040fe20000000000 */
[----:B------:R-:W-:-:S03]  /*22b0*/  IMAD.SHL.U32 R17, R17, 0x800000, RZ ;  /* 0x0080000011117824 */ /* 0x000fc600078e00ff */
[----:B------:R-:W-:Y:S01]  /*22c0*/  FFMA R9, R28, 1.4426950216293334961, -R9 ;  /* 0x3fb8aa3b1c097823 */ /* 0x000fe20000000809 */
[----:B-1----:R-:W-:Y:S01]  /*22d0*/  FMUL R6, R6, R7 ;  /* 0x0000000706067220 */ /* 0x002fe20000400000 */
[----:B------:R-:W-:Y:S01]  /*22e0*/  FADD R7, RZ, R5 ;  /* 0x00000005ff077221 */ /* 0x000fe20000000000 */
[----:B------:R-:W-:Y:S01]  /*22f0*/  MUFU.EX2 R27, R34 ;  /* 0x00000022001b7308 */ /* 0x000fe20000000800 */
[----:B------:R-:W-:Y:S01]  /*2300*/  FFMA R28, R28, 1.925963033500011079e-08, R9 ;  /* 0x32a570601c1c7823 */ /* 0x000fe20000000009 */
[C---:B------:R-:W-:Y:S01]  /*2310*/  FADD R9, R16.reuse, -12583039 ;  /* 0xcb40007f10097421 */ /* 0x040fe20000000000 */
[----:B------:R-:W-:Y:S01]  /*2320*/  FADD R7, R7, R0 ;  /* 0x0000000007077221 */ /* 0x000fe20000000000 */
[----:B------:R-:W-:Y:S02]  /*2330*/  SHF.L.U32 R16, R16, 0x17, RZ ;  /* 0x0000001710107819 */ /* 0x000fe400000006ff */
[C---:B------:R-:W-:Y:S02]  /*2340*/  FFMA R9, R10.reuse, 1.4426950216293334961, -R9 ;  /* 0x3fb8aa3b0a097823 */ /* 0x040fe40000000809 */
[----:B------:R-:W0:Y:S02]  /*2350*/  MUFU.EX2 R28, R28 ;  /* 0x0000001c001c7308 */ /* 0x000e240000000800 */
[----:B------:R-:W-:Y:S01]  /*2360*/  FFMA R26, R10, 1.925963033500011079e-08, R9 ;  /* 0x32a570600a1a7823 */ /* 0x000fe20000000009 */
[----:B------:R-:W-:Y:S01]  /*2370*/  FADD R10, R7, R2 ;  /* 0x00000002070a7221 */ /* 0x000fe20000000000 */
[----:B------:R-:W-:-:S03]  /*2380*/  IMAD.SHL.U32 R7, R12, 0x800000, RZ ;  /* 0x008000000c077824 */ /* 0x000fc600078e00ff */
[----:B------:R-:W-:Y:S01]  /*2390*/  FADD R9, R10, R3 ;  /* 0x000000030a097221 */ /* 0x000fe20000000000 */
[----:B------:R-:W-:-:S03]  /*23a0*/  FMUL R7, R7, R14 ;  /* 0x0000000e07077220 */ /* 0x000fc60000400000 */
[----:B------:R-:W-:-:S04]  /*23b0*/  FADD R9, R9, R4 ;  /* 0x0000000409097221 */ /* 0x000fc80000000000 */
[----:B------:R-:W-:Y:S01]  /*23c0*/  FADD R10, R9, R6 ;  /* 0x00000006090a7221 */ /* 0x000fe20000000000 */
[----:B------:R-:W-:Y:S02]  /*23d0*/  IMAD.SHL.U32 R9, R13, 0x800000, RZ ;  /* 0x008000000d097824 */ /* 0x000fe400078e00ff */
[----:B0-----:R-:W-:Y:S01]  /*23e0*/  FMUL R17, R17, R28 ;  /* 0x0000001c11117220 */ /* 0x001fe20000400000 */
[----:B------:R-:W0:Y:S01]  /*23f0*/  MUFU.EX2 R13, R26 ;  /* 0x0000001a000d7308 */ /* 0x000e220000000800 */
[----:B------:R-:W-:Y:S01]  /*2400*/  FADD R11, R10, R7 ;  /* 0x000000070a0b7221 */ /* 0x000fe20000000000 */
[----:B------:R-:W-:Y:S01]  /*2410*/  SHF.L.U32 R10, R15, 0x17, RZ ;  /* 0x000000170f0a7819 */ /* 0x000fe200000006ff */
[----:B------:R-:W-:Y:S02]  /*2420*/  FMUL R9, R9, R20 ;  /* 0x0000001409097220 */ /* 0x000fe40000400000 */
[----:B------:R-:W-:Y:S02]  /*2430*/  FADD R12, R11, R8 ;  /* 0x000000080b0c7221 */ /* 0x000fe40000000000 */
[----:B------:R-:W-:-:S02]  /*2440*/  FMUL R10, R10, R27 ;  /* 0x0000001b0a0a7220 */ /* 0x000fc40000400000 */
        /* <DEDUP_REMOVED lines=14> */
.L_x_23527:
        /* <DEDUP_REMOVED lines=12> */
[----:B------:R-:W-:Y:S05]  /*25f0*/  CALL.REL.NOINC `($__internal_359_$__cuda_sm3x_div_rn_noftz_f32_slowpath) ;  /* 0x0000001800507944 */ /* 0x000fea0003c00000 */
[----:B------:R-:W-:-:S07]  /*2600*/  IMAD.MOV.U32 R11, RZ, RZ, R5 ;  /* 0x000000ffff0b7224 */ /* 0x000fce00078e0005 */
.L_x_23492:
[----:B------:R-:W-:Y:S05]  /*2610*/  BSYNC.RECONVERGENT B3 ;  /* 0x0000000000037941 */ /* 0x000fea0003800200 */
.L_x_23491:
        /* <DEDUP_REMOVED lines=12> */
[----:B------:R-:W-:Y:S05]  /*26e0*/  CALL.REL.NOINC `($__internal_359_$__cuda_sm3x_div_rn_noftz_f32_slowpath) ;  /* 0x0000001800147944 */ /* 0x000fea0003c00000 */
[----:B------:R-:W-:-:S07]  /*26f0*/  IMAD.MOV.U32 R14, RZ, RZ, R5 ;  /* 0x000000ffff0e7224 */ /* 0x000fce00078e0005 */
.L_x_23494:
[----:B------:R-:W-:Y:S05]  /*2700*/  BSYNC.RECONVERGENT B3 ;  /* 0x0000000000037941 */ /* 0x000fea0003800200 */
.L_x_23493:
        /* <DEDUP_REMOVED lines=14> */
.L_x_23496:
[----:B------:R-:W-:Y:S05]  /*27f0*/  BSYNC.RECONVERGENT B3 ;  /* 0x0000000000037941 */ /* 0x000fea0003800200 */
.L_x_23495:
        /* <DEDUP_REMOVED lines=14> */
.L_x_23498:
[----:B------:R-:W-:Y:S05]  /*28e0*/  BSYNC.RECONVERGENT B3 ;  /* 0x0000000000037941 */ /* 0x000fea0003800200 */
.L_x_23497:
        /* <DEDUP_REMOVED lines=14> */
.L_x_23500:
[----:B------:R-:W-:Y:S05]  /*29d0*/  BSYNC.RECONVERGENT B3 ;  /* 0x0000000000037941 */ /* 0x000fea0003800200 */
.L_x_23499:
        /* <DEDUP_REMOVED lines=14> */
.L_x_23502:
[----:B------:R-:W-:Y:S05]  /*2ac0*/  BSYNC.RECONVERGENT B3 ;  /* 0x0000000000037941 */ /* 0x000fea0003800200 */
.L_x_23501:
        /* <DEDUP_REMOVED lines=14> */
.L_x_23504:
[----:B------:R-:W-:Y:S05]  /*2bb0*/  BSYNC.RECONVERGENT B3 ;  /* 0x0000000000037941 */ /* 0x000fea0003800200 */
.L_x_23503:
        /* <DEDUP_REMOVED lines=14> */
.L_x_23506:
[----:B------:R-:W-:Y:S05]  /*2ca0*/  BSYNC.RECONVERGENT B3 ;  /* 0x0000000000037941 */ /* 0x000fea0003800200 */
.L_x_23505:
        /* <DEDUP_REMOVED lines=14> */
.L_x_23508:
[----:B------:R-:W-:Y:S05]  /*2d90*/  BSYNC.RECONVERGENT B3 ;  /* 0x0000000000037941 */ /* 0x000fea0003800200 */
.L_x_23507:
        /* <DEDUP_REMOVED lines=14> */
.L_x_23510:
[----:B------:R-:W-:Y:S05]  /*2e80*/  BSYNC.RECONVERGENT B3 ;  /* 0x0000000000037941 */ /* 0x000fea0003800200 */
.L_x_23509:
        /* <DEDUP_REMOVED lines=14> */
.L_x_23512:
[----:B------:R-:W-:Y:S05]  /*2f70*/  BSYNC.RECONVERGENT B3 ;  /* 0x0000000000037941 */ /* 0x000fea0003800200 */
.L_x_23511:
        /* <DEDUP_REMOVED lines=13> */
.L_x_23514:
[----:B------:R-:W-:Y:S05]  /*3050*/  BSYNC.RECONVERGENT B3 ;  /* 0x0000000000037941 */ /* 0x000fea0003800200 */
.L_x_23513:
[----:B------:R-:W-:Y:S02]  /*3060*/  HFMA2 R13, -RZ, RZ, 0, 0 ;  /* 0x00000000ff0d7431 */ /* 0x000fe400000001ff */
[----:B------:R-:W-:Y:S01]  /*3070*/  IMAD.MOV.U32 R12, RZ, RZ, R23 ;  /* 0x000000ffff0c7224 */ /* 0x000fe200078e0017 */
[C---:B------:R-:W-:Y:S01]  /*3080*/  R2UR UR4, R18.reuse ;  /* 0x00000000120472ca */ /* 0x040fe200000e0000 */
[----:B------:R-:W-:Y:S01]  /*3090*/  IMAD R15, R21, UR40, RZ ;  /* 0x00000028150f7c24 */ /* 0x000fe2000f8e02ff */
[C---:B------:R-:W-:Y:S02]  /*30a0*/  R2UR UR5, R19.reuse ;  /* 0x00000000130572ca */ /* 0x040fe400000e0000 */
[----:B------:R-:W-:Y:S02]  /*30b0*/  R2UR UR6, R18 ;  /* 0x00000000120672ca */ /* 0x000fe400000e0000 */
[----:B------:R-:W-:Y:S01]  /*30c0*/  R2UR UR7, R19 ;  /* 0x00000000130772ca */ /* 0x000fe200000e0000 */
[----:B------:R-:W-:Y:S01]  /*30d0*/  IMAD.WIDE.U32 R16, R22, UR40, R12 ;  /* 0x0000002816107c25 */ /* 0x000fe2000f8e000c */
[----:B------:R-:W-:-:S02]  /*30e0*/  R2UR UR8, R18 ;  /* 0x00000000120872ca */ /* 0x000fc400000e0000 */
[----:B------:R-:W-:Y:S01]  /*30f0*/  R2UR UR9, R19 ;  /* 0x00000000130972ca */ /* 0x000fe200000e0000 */
[----:B------:R-:W-:Y:S01]  /*3100*/  IMAD R13, R22, UR41, R15 ;  /* 0x00000029160d7c24 */ /* 0x000fe2000f8e020f */
[----:B------:R-:W-:Y:S02]  /*3110*/  LEA R12, P0, R16, UR46, 0x2 ;  /* 0x0000002e100c7c11 */ /* 0x000fe4000f8010ff */
[----:B------:R-:W-:Y:S02]  /*3120*/  R2UR UR10, R18 ;  /* 0x00000000120a72ca */ /* 0x000fe400000e0000 */
[----:B------:R-:W-:Y:S02]  /*3130*/  IADD3 R13, PT, PT, R17, R13, RZ ;  /* 0x0000000d110d7210 */ /* 0x000fe40007ffe0ff */
[----:B------:R-:W-:Y:S02]  /*3140*/  R2UR UR11, R19 ;  /* 0x00000000130b72ca */ /* 0x000fe400000e0000 */
[----:B------:R-:W-:-:S02]  /*3150*/  LEA.HI.X R13, R16, UR47, R13, 0x2, P0 ;  /* 0x0000002f100d7c11 */ /* 0x000fc400080f140d */
[----:B------:R-:W-:Y:S02]  /*3160*/  IADD3 R22, P0, PT, R24, R22, RZ ;  /* 0x0000001618167210 */ /* 0x000fe40007f1e0ff */
        /* <DEDUP_REMOVED lines=33> */
.L_x_23489:
[----:B------:R-:W-:Y:S05]  /*3380*/  EXIT ;  /* 0x000000000000794d */ /* 0x000fea0003800000 */
.L_x_23490:
[----:B------:R-:W-:Y:S01]  /*3390*/  BSSY B1, `(.L_x_23516) ;  /* 0x0000007000017945 */ /* 0x000fe20003800000 */
[----:B------:R-:W-:Y:S01]  /*33a0*/  IMAD.MOV.U32 R12, RZ, RZ, 0x10 ;  /* 0x00000010ff0c7424 */ /* 0x000fe200078e00ff */
[----:B------:R-:W-:Y:S02]  /*33b0*/  MOV R11, 0x1f ;  /* 0x0000001f000b7802 */ /* 0x000fe40000000f00 */
[----:B------:R-:W-:-:S07]  /*33c0*/  MOV R15, 0xffffffff ;  /* 0xffffffff000f7802 */ /* 0x000fce0000000f00 */
[----:B------:R-:W-:Y:S05]  /*33d0*/  WARPSYNC.COLLECTIVE R15, `(.L_x_23517) ;  /* 0x000000000f087348 */ /* 0x000fea0003c00000 */
[----:B------:R0:W1:Y:S02]  /*33e0*/  SHFL.BFLY P6, R14, R13, R12, R11 ;  /* 0x0c00000c0d0e7389 */ /* 0x00006400000c000b */
[----:B01----:R-:W-:Y:S05]  /*33f0*/  ENDCOLLECTIVE ;  /* 0x000000000000791b */ /* 0x003fea0003800000 */
.L_x_23517:
[----:B------:R-:W-:Y:S05]  /*3400*/  BSYNC B1 ;  /* 0x0000000000017941 */ /* 0x000fea0003800000 */
.L_x_23516:
[----:B------:R-:W-:Y:S01]  /*3410*/  FMNMX R13, R13, R14, !PT ;  /* 0x0000000e0d0d7209 */ /* 0x000fe20007800000 */
[----:B------:R-:W-:Y:S01]  /*3420*/  IMAD.MOV.U32 R12, RZ, RZ, 0x8 ;  /* 0x00000008ff0c7424 */ /* 0x000fe200078e00ff */
[----:B------:R-:W-:Y:S02]  /*3430*/  MOV R11, 0x1f ;  /* 0x0000001f000b7802 */ /* 0x000fe40000000f00 */
[----:B------:R-:W-:-:S07]  /*3440*/  MOV R15, 0xffffffff ;  /* 0xffffffff000f7802 */ /* 0x000fce0000000f00 */
[----:B------:R-:W-:Y:S05]  /*3450*/  WARPSYNC.COLLECTIVE R15, `(.L_x_23518) ;  /* 0x000000000f087348 */ /* 0x000fea0003c00000 */
[----:B------:R0:W1:Y:S02]  /*3460*/  SHFL.BFLY P6, R14, R13, R12, R11 ;  /* 0x0c00000c0d0e7389 */ /* 0x00006400000c000b */
[----:B01----:R-:W-:Y:S05]  /*3470*/  ENDCOLLECTIVE ;  /* 0x000000000000791b */ /* 0x003fea0003800000 */
.L_x_23518:
[----:B------:R-:W-:Y:S01]  /*3480*/  HFMA2 R12, -RZ, RZ, 0, 2.384185791015625e-07 ;  /* 0x00000004ff0c7431 */ /* 0x000fe200000001ff */
[----:B------:R-:W-:-:S05]  /*3490*/  FMNMX R0, R13, R14, !PT ;  /* 0x0000000e0d007209 */ /* 0x000fca0007800000 */
[----:B------:R-:W-:-:S07]  /*34a0*/  IMAD.MOV.U32 R13, RZ, RZ, R0 ;  /* 0x000000ffff0d7224 */ /* 0x000fce00078e0000 */
[----:B------:R-:W-:Y:S05]  /*34b0*/  WARPSYNC.COLLECTIVE R15, `(.L_x_23519) ;  /* 0x000000000f087348 */ /* 0x000fea0003c00000 */
[----:B------:R0:W1:Y:S02]  /*34c0*/  SHFL.BFLY P6, R14, R13, R12, R11 ;  /* 0x0c00000c0d0e7389 */ /* 0x00006400000c000b */
[----:B01----:R-:W-:Y:S05]  /*34d0*/  ENDCOLLECTIVE ;  /* 0x000000000000791b */ /* 0x003fea0003800000 */
.L_x_23519:
[----:B------:R-:W-:Y:S01]  /*34e0*/  IMAD.MOV.U32 R12, RZ, RZ, 0x2 ;  /* 0x00000002ff0c7424 */ /* 0x000fe200078e00ff */
[----:B------:R-:W-:-:S04]  /*34f0*/  FMNMX R2, R0, R14, !PT ;  /* 0x0000000e00027209 */ /* 0x000fc80007800000 */
[----:B------:R-:W-:-:S07]  /*3500*/  MOV R13, R2 ;  /* 0x00000002000d7202 */ /* 0x000fce0000000f00 */
[----:B------:R-:W-:Y:S05]  /*3510*/  WARPSYNC.COLLECTIVE R15, `(.L_x_23520) ;  /* 0x000000000f087348 */ /* 0x000fea0003c00000 */
[----:B------:R0:W1:Y:S02]  /*3520*/  SHFL.BFLY P6, R14, R13, R12, R11 ;  /* 0x0c00000c0d0e7389 */ /* 0x00006400000c000b */
[----:B01----:R-:W-:Y:S05]  /*3530*/  ENDCOLLECTIVE ;  /* 0x000000000000791b */ /* 0x003fea0003800000 */
.L_x_23520:
[----:B------:R-:W-:Y:S01]  /*3540*/  HFMA2 R12, -RZ, RZ, 0, 5.9604644775390625e-08 ;  /* 0x00000001ff0c7431 */ /* 0x000fe200000001ff */
[----:B------:R-:W-:-:S04]  /*3550*/  FMNMX R3, R2, R14, !PT ;  /* 0x0000000e02037209 */ /* 0x000fc80007800000 */
[----:B------:R-:W-:-:S07]  /*3560*/  MOV R13, R3 ;  /* 0x00000003000d7202 */ /* 0x000fce0000000f00 */
[----:B------:R-:W-:Y:S05]  /*3570*/  WARPSYNC.COLLECTIVE R15, `(.L_x_23521) ;  /* 0x000000000f087348 */ /* 0x000fea0003c00000 */
[----:B------:R0:W1:Y:S02]  /*3580*/  SHFL.BFLY P6, R14, R13, R12, R11 ;  /* 0x0c00000c0d0e7389 */ /* 0x00006400000c000b */
[----:B01----:R-:W-:Y:S05]  /*3590*/  ENDCOLLECTIVE ;  /* 0x000000000000791b */ /* 0x003fea0003800000 */
.L_x_23521:
        /* <DEDUP_REMOVED lines=129> */
.L_x_23522:
[----:B------:R-:W-:Y:S02]  /*3db0*/  IMAD.MOV.U32 R12, RZ, RZ, 0x8 ;  /* 0x00000008ff0c7424 */ /* 0x000fe400078e00ff */
[----:B------:R-:W-:-:S05]  /*3dc0*/  FADD R20, R13, R14 ;  /* 0x0000000e0d147221 */ /* 0x000fca0000000000 */
[----:B------:R-:W-:-:S07]  /*3dd0*/  MOV R13, R20 ;  /* 0x00000014000d7202 */ /* 0x000fce0000000f00 */
[----:B------:R-:W-:Y:S05]  /*3de0*/  WARPSYNC.COLLECTIVE R15, `(.L_x_23523) ;  /* 0x000000000f087348 */ /* 0x000fea0003c00000 */
[----:B------:R0:W1:Y:S02]  /*3df0*/  SHFL.BFLY P6, R14, R13, R12, R11 ;  /* 0x0c00000c0d0e7389 */ /* 0x00006400000c000b */
[----:B01----:R-:W-:Y:S05]  /*3e00*/  ENDCOLLECTIVE ;  /* 0x000000000000791b */ /* 0x003fea0003800000 */
.L_x_23523:
[----:B------:R-:W-:Y:S02]  /*3e10*/  HFMA2 R12, -RZ, RZ, 0, 2.384185791015625e-07 ;  /* 0x00000004ff0c7431 */ /* 0x000fe400000001ff */
[----:B------:R-:W-:-:S05]  /*3e20*/  FADD R25, R20, R14 ;  /* 0x0000000e14197221 */ /* 0x000fca0000000000 */
[----:B------:R-:W-:-:S07]  /*3e30*/  MOV R13, R25 ;  /* 0x00000019000d7202 */ /* 0x000fce0000000f00 */
[----:B------:R-:W-:Y:S05]  /*3e40*/  WARPSYNC.COLLECTIVE R15, `(.L_x_23524) ;  /* 0x000000000f087348 */ /* 0x000fea0003c00000 */
[----:B------:R0:W1:Y:S02]  /*3e50*/  SHFL.BFLY P6, R14, R13, R12, R11 ;  /* 0x0c00000c0d0e7389 */ /* 0x00006400000c000b */
[----:B01----:R-:W-:Y:S05]  /*3e60*/  ENDCOLLECTIVE ;  /* 0x000000000000791b */ /* 0x003fea0003800000 */
.L_x_23524:
[----:B------:R-:W-:Y:S01]  /*3e70*/  MOV R12, 0x2 ;  /* 0x00000002000c7802 */ /* 0x000fe20000000f00 */
[----:B------:R-:W-:-:S04]  /*3e80*/  FADD R26, R25, R14 ;  /* 0x0000000e191a7221 */ /* 0x000fc80000000000 */
[----:B------:R-:W-:-:S07]  /*3e90*/  IMAD.MOV.U32 R13, RZ, RZ, R26 ;  /* 0x000000ffff0d7224 */ /* 0x000fce00078e001a */
[----:B------:R-:W-:Y:S05]  /*3ea0*/  WARPSYNC.COLLECTIVE R15, `(.L_x_23525) ;  /* 0x000000000f087348 */ /* 0x000fea0003c00000 */
[----:B------:R0:W1:Y:S02]  /*3eb0*/  SHFL.BFLY P6, R14, R13, R12, R11 ;  /* 0x0c00000c0d0e7389 */ /* 0x00006400000c000b */
[----:B01----:R-:W-:Y:S05]  /*3ec0*/  ENDCOLLECTIVE ;  /* 0x000000000000791b */ /* 0x003fea0003800000 */
.L_x_23525:
[----:B------:R-:W-:Y:S02]  /*3ed0*/  IMAD.MOV.U32 R12, RZ, RZ, 0x1 ;  /* 0x00000001ff0c7424 */ /* 0x000fe400078e00ff */
[----:B------:R-:W-:-:S05]  /*3ee0*/  FADD R27, R26, R14 ;  /* 0x0000000e1a1b7221 */ /* 0x000fca0000000000 */
[----:B------:R-:W-:-:S07]  /*3ef0*/  MOV R13, R27 ;  /* 0x0000001b000d7202 */ /* 0x000fce0000000f00 */
[----:B------:R-:W-:Y:S05]  /*3f00*/  WARPSYNC.COLLECTIVE R15, `(.L_x_23526) ;  /* 0x000000000f087348 */ /* 0x000fea0003c00000 */
[----:B------:R0:W1:Y:S02]  /*3f10*/  SHFL.BFLY P6, R14, R13, R12, R11 ;  /* 0x0c00000c0d0e7389 */ /* 0x00006400000c000b */
[----:B01----:R-:W-:Y:S05]  /*3f20*/  ENDCOLLECTIVE ;  /* 0x000000000000791b */ /* 0x003fea0003800000 */
.L_x_23526:
[----:B------:R-:W-:Y:S05]  /*3f30*/  BRA `(.L_x_23527) ;  /* 0xffffffe4007c7947 */ /* 0x000fea000383ffff */
        .weak           $__internal_359_$__cuda_sm3x_div_rn_noftz_f32_slowpath
        .type           $__internal_359_$__cuda_sm3x_div_rn_noftz_f32_slowpath,@function
        .size           $__internal_359_$__cuda_sm3x_div_rn_noftz_f32_slowpath,(.L_x_37736 - $__internal_359_$__cuda_sm3x_div_rn_noftz_f32_slowpath)
$__internal_359_$__cuda_sm3x_div_rn_noftz_f32_slowpath:
        /* <DEDUP_REMOVED lines=34> */
.L_x_23529:
        /* <DEDUP_REMOVED lines=51> */
.L_x_23536:
[----:B------:R-:W-:-:S04]  /*4490*/  LOP3.LUT R5, R5, 0x80000000, RZ, 0xc0, !PT ;  /* 0x8000000005057812 */ /* 0x000fc800078ec0ff */
[----:B------:R-:W-:Y:S01]  /*44a0*/  LOP3.LUT R5, R5, 0x7f800000, RZ, 0xfc, !PT ;  /* 0x7f80000005057812 */ /* 0x000fe200078efcff */
[----:B------:R-:W-:Y:S06]  /*44b0*/  BRA `(.L_x_23537) ;  /* 0x0000000000047947 */ /* 0x000fec0003800000 */
.L_x_23535:
[----:B------:R-:W-:-:S07]  /*44c0*/  IMAD R5, R20, 0x800000, R5 ;  /* 0x0080000014057824 */ /* 0x000fce00078e0205 */
.L_x_23537:
[----:B------:R-:W-:Y:S05]  /*44d0*/  BSYNC.RECONVERGENT B2 ;  /* 0x0000000000027941 */ /* 0x000fea0003800200 */
.L_x_23534:
[----:B------:R-:W-:Y:S05]  /*44e0*/  BRA `(.L_x_23538) ;  /* 0x0000000000207947 */ /* 0x000fea0003800000 */
.L_x_23533:
[----:B------:R-:W-:-:S04]  /*44f0*/  LOP3.LUT R5, R12, 0x80000000, R5, 0x48, !PT ;  /* 0x800000000c057812 */ /* 0x000fc800078e4805 */
[----:B------:R-:W-:Y:S01]  /*4500*/  LOP3.LUT R5, R5, 0x7f800000, RZ, 0xfc, !PT ;  /* 0x7f80000005057812 */ /* 0x000fe200078efcff */
[----:B------:R-:W-:Y:S06]  /*4510*/  BRA `(.L_x_23538) ;  /* 0x0000000000147947 */ /* 0x000fec0003800000 */
.L_x_23532:
[----:B------:R-:W-:Y:S01]  /*4520*/  LOP3.LUT R5, R12, 0x80000000, R5, 0x48, !PT ;  /* 0x800000000c057812 */ /* 0x000fe200078e4805 */
[----:B------:R-:W-:Y:S06]  /*4530*/  BRA `(.L_x_23538) ;  /* 0x00000000000c7947 */ /* 0x000fec0003800000 */
.L_x_23531:
[----:B------:R-:W0:Y:S01]  /*4540*/  MUFU.RSQ R5, -QNAN ;  /* 0xffc0000000057908 */ /* 0x000e220000001400 */
[----:B------:R-:W-:Y:S05]  /*4550*/  BRA `(.L_x_23538) ;  /* 0x0000000000047947 */ /* 0x000fea0003800000 */
.L_x_23530:
[----:B------:R-:W-:-:S07]  /*4560*/  FADD.FTZ R5, R5, R12 ;  /* 0x0000000c05057221 */ /* 0x000fce0000010000 */
.L_x_23538:
[----:B------:R-:W-:Y:S05]  /*4570*/  BSYNC.RECONVERGENT B1 ;  /* 0x0000000000017941 */ /* 0x000fea0003800200 */
.L_x_23528:
[----:B------:R-:W-:Y:S01]  /*4580*/  HFMA2 R13, -RZ, RZ, 0, 0 ;  /* 0x00000000ff0d7431 */ /* 0x000fe200000001ff */
[----:B------:R-:W-:-:S04]  /*4590*/  MOV R12, R15 ;  /* 0x0000000f000c7202 */ /* 0x000fc80000000f00 */
[----:B0-----:R-:W-:Y:S05]  /*45a0*/  RET.REL.NODEC R12 `(_Z15SoftmaxWarpImplI22BroadcastScaleMaskLoadIffbLm2EiE11DirectStoreIffEfLi1ELi12ELi32ELi1ELb0EL9Algorithm0EEvT_T0_ll) ;  /* 0xffffffb80c947950 */ /* 0x001fea0003c3ffff */
.L_x_23539:
        /* <DEDUP_REMOVED lines=13> */
.L_x_37736:


//--------------------- .text._Z15SoftmaxWarpImplI22BroadcastScaleMaskLoadIffbLm2EiE11DirectStoreIffEfLi1ELi11ELi32ELi1ELb1EL9Algorithm0EEvT_T0_ll --------------------------
	.section	.text._Z15SoftmaxWarpImplI22BroadcastScaleMaskLoadIffbLm2EiE11DirectStoreIffEfLi1ELi11ELi32ELi1ELb1EL9Algorithm0EEvT_T0_ll,"ax",@progbits
	.align	128
        .global         _Z15SoftmaxWarpImplI22BroadcastScaleMaskLoadIffbLm2EiE11DirectStoreIffEfLi1ELi11ELi32ELi1ELb1EL9Algorithm0EEvT_T0_ll
        .type           _Z15SoftmaxWarpImplI22BroadcastScaleMaskLoadIffbLm2EiE11DirectStoreIffEfLi1ELi11ELi32ELi1ELb1EL9Algorithm0EEvT_T0_ll,@function
        .size           _Z15SoftmaxWarpImplI22BroadcastScaleMaskLoadIffbLm2EiE11DirectStoreIffEfLi1ELi11ELi32ELi1ELb1EL9Algorithm0EEvT_T0_ll,(.L_x_37737 - _Z15SoftmaxWarpImplI22BroadcastScaleMaskLoadIffbLm2EiE11DirectStoreIffEfLi1ELi11ELi32ELi1ELb1EL9Algorithm0EEvT_T0_ll)
        .other          _Z15SoftmaxWarpImplI22BroadcastScaleMaskLoadIffbLm2EiE11DirectStoreIffEfLi1ELi11ELi32ELi1ELb1EL9Algorithm0EEvT_T0_ll,@"STO_CUDA_ENTRY STV_DEFAULT"
_Z15SoftmaxWarpImplI22BroadcastScaleMaskLoadIffbLm2EiE11DirectStoreIffEfLi1ELi11ELi32ELi1ELb1EL9Algorithm0EEvT_T0_ll:
.text._Z15SoftmaxWarpImplI22BroadcastScaleMaskLoadIffbLm2EiE11DirectStoreIffEfLi1ELi11ELi32ELi1ELb1EL9Algorithm0EEvT_T0_ll:
        /* <DEDUP_REMOVED lines=29> */
.L_x_23540:
        /* <DEDUP_REMOVED lines=24> */
.L_x_23587:
        /* <DEDUP_REMOVED lines=64> */
.L_x_23543:
[----:B------:R-:W-:Y:S05]  /*0750*/  BSYNC.RECONVERGENT B1 ;  /* 0x0000000000017941 */ /* 0x000fea0003800200 */
.L_x_23542:
        /* <DEDUP_REMOVED lines=58> */
.L_x_23545:
[----:B------:R-:W-:Y:S05]  /*0b00*/  BSYNC.RECONVERGENT B1 ;  /* 0x0000000000017941 */ /* 0x000fea0003800200 */
.L_x_23544:
        /* <DEDUP_REMOVED lines=56> */
.L_x_23547:
[----:B------:R-:W-:Y:S05]  /*0e90*/  BSYNC.RECONVERGENT B1 ;  /* 0x0000000000017941 */ /* 0x000fea0003800200 */
.L_x_23546:
        /* <DEDUP_REMOVED lines=58> */
.L_x_23549:
[----:B------:R-:W-:Y:S05]  /*1240*/  BSYNC.RECONVERGENT B1 ;  /* 0x0000000000017941 */ /* 0x000fea0003800200 */
.L_x_23548:
        /* <DEDUP_REMOVED lines=57> */
.L_x_23551:
[----:B------:R-:W-:Y:S05]  /*15e0*/  BSYNC.RECONVERGENT B1 ;  /* 0x0000000000017941 */ /* 0x000fea0003800200 */
.L_x_23550:
        /* <DEDUP_REMOVED lines=65> */
.L_x_23553:
[----:B------:R-:W-:Y:S05]  /*1a00*/  BSYNC.RECONVERGENT B1 ;  /* 0x0000000000017941 */ /* 0x000fea0003800200 */
.L_x_23552:
        /* <DEDUP_REMOVED lines=27> */
[----:B------:R-:W0:Y:S01]  /*1bc0*/  LDC.64 R14, c[0x0][0x390] ;  /* 0x0000e400ff0e7b82 */ /* 0x000e220000000a00 */
        /* <DEDUP_REMOVED lines=8> */
[----:B0-----:R-:W-:-:S03]  /*1c50*/  ISETP.NE.U32.AND P4, PT, R14, 0x1, PT ;  /* 0x000000010e00780c */ /* 0x001fc60003f85070 */
        /* <DEDUP_REMOVED lines=18> */
.L_x_23555:
[----:B------:R-:W-:Y:S05]  /*1d80*/  BSYNC.RECONVERGENT B1 ;  /* 0x0000000000017941 */ /* 0x000fea0003800200 */
.L_x_23554:
        /* <DEDUP_REMOVED lines=33> */
[----:B------:R-:W-:Y:S02]  /*1fa0*/  @!P5 LOP3.LUT R12, RZ, R40, RZ, 0x33, !PT ;  /* 0x00000028ff0cd212 */ /* 0x000fe400078e33ff */
[----:B-1----:R-:W-:Y:S02]  /*1fb0*/  ISETP.NE.U32.AND P1, PT, R38, 0x1, PT ;  /* 0x000000012600780c */ /* 0x002fe40003f25070 */
[----:B------:R-:W-:Y:S02]  /*1fc0*/  SHF.R.S64 R38, RZ, 0x1e, R11 ;  /* 0x0000001eff267819 */ /* 0x000fe4000000100b */
        /* <DEDUP_REMOVED lines=19> */
.L_x_23557:
[----:B------:R-:W-:Y:S05]  /*2100*/  BSYNC.RECONVERGENT B1 ;  /* 0x0000000000017941 */ /* 0x000fea0003800200 */
.L_x_23556:
        /* <DEDUP_REMOVED lines=8> */
[----:B------:R-:W1:Y:S01]  /*2190*/  LDC.64 R38, c[0x0][0x398] ;  /* 0x0000e600ff267b82 */ /* 0x000e620000000a00 */
        /* <DEDUP_REMOVED lines=9> */
[----:B------:R-:W-:-:S05]  /*2230*/  IMAD R11, R3, UR50, R17 ;  /* 0x00000032030b7c24 */ /* 0x000fca000f8e0211 */
        /* <DEDUP_REMOVED lines=36> */
.L_x_23559:
[----:B------:R-:W-:Y:S05]  /*2480*/  BSYNC.RECONVERGENT B1 ;  /* 0x0000000000017941 */ /* 0x000fea0003800200 */
.L_x_23558:
[----:B------:R-:W-:Y:S04]  /*2490*/  BSSY.RECONVERGENT B1, `(.L_x_23560) ;  /* 0x0000036000017945 */ /* 0x000fe80003800200 */
[----:B------:R-:W-:Y:S05]  /*24a0*/  @P3 BRA `(.L_x_23561) ;  /* 0x0000000000d03947 */ /* 0x000fea0003800000 */
[----:B------:R-:W0:Y:S01]  /*24b0*/  LDC R38, c[0x0][0x3a8] ;  /* 0x0000ea00ff267b82 */ /* 0x000e220000000800 */
[C---:B-1----:R-:W-:Y:S02]  /*24c0*/  R2UR UR6, R30.reuse ;  /* 0x000000001e0672ca */ /* 0x042fe400000e0000 */
[C---:B------:R-:W-:Y:S02]  /*24d0*/  R2UR UR7, R31.reuse ;  /* 0x000000001f0772ca */ /* 0x040fe400000e0000 */
[----:B------:R-:W-:Y:S02]  /*24e0*/  R2UR UR4, R30 ;  /* 0x000000001e0472ca */ /* 0x000fe400000e0000 */
[----:B------:R-:W-:Y:S01]  /*24f0*/  R2UR UR5, R31 ;  /* 0x000000001f0572ca */ /* 0x000fe200000e0000 */
[----:B------:R-:W1:Y:S01]  /*2500*/  LDC.64 R36, c[0x0][0x398] ;  /* 0x0000e600ff247b82 */ /* 0x000e620000000a00 */
[----:B0-----:R-:W-:Y:S02]  /*2510*/  IABS R21, R38 ;  /* 0x0000002600157213 */ /* 0x001fe40000000000 */
[----:B------:R-:W-:-:S02]  /*2520*/  ISETP.NE.AND P4, PT, R38, RZ, PT ;  /* 0x000000ff2600720c */ /* 0x000fc40003f85270 */
        /* <DEDUP_REMOVED lines=44> */
.L_x_23561:
[----:B------:R-:W-:Y:S05]  /*27f0*/  BSYNC.RECONVERGENT B1 ;  /* 0x0000000000017941 */ /* 0x000fea0003800200 */
.L_x_23560:
        /* <DEDUP_REMOVED lines=54> */
.L_x_23563:
[----:B------:R-:W-:Y:S05]  /*2b60*/  BSYNC.RECONVERGENT B1 ;  /* 0x0000000000017941 */ /* 0x000fea0003800200 */
.L_x_23562:
        /* <DEDUP_REMOVED lines=27> */
[----:B------:R-:W-:Y:S01]  /*2d20*/  FADD R42, -R15, R42 ;  /* 0x0000002a0f2a7221 */ /* 0x000fe20000000100 */
[-C--:B------:R-:W-:Y:S01]  /*2d30*/  FFMA.SAT R15, R22, R11.reuse, 0.5 ;  /* 0x3f000000160f7423 */ /* 0x080fe2000000200b */
[-C--:B------:R-:W-:Y:S01]  /*2d40*/  FFMA.SAT R23, R24, R11.reuse, 0.5 ;  /* 0x3f00000018177423 */ /* 0x080fe2000000200b */
[----:B------:R-:W-:Y:S01]  /*2d50*/  FFMA R21, R20, 1.4426950216293334961, -R21 ;  /* 0x3fb8aa3b14157823 */ /* 0x000fe20000000815 */
[-C--:B------:R-:W-:Y:S01]  /*2d60*/  FFMA.SAT R25, R28, R11.reuse, 0.5 ;  /* 0x3f0000001c197423 */ /* 0x080fe2000000200b */
[----:B------:R-:W-:Y:S01]  /*2d70*/  FFMA.SAT R29, R42, R11, 0.5 ;  /* 0x3f0000002a1d7423 */ /* 0x000fe2000000200b */
[-C--:B------:R-:W-:Y:S01]  /*2d80*/  FFMA.RM R14, R23, R12.reuse, 12582913 ;  /* 0x4b400001170e7423 */ /* 0x080fe2000000400c */
[----:B------:R-:W-:Y:S01]  /*2d90*/  FFMA R21, R20, 1.925963033500011079e-08, R21 ;  /* 0x32a5706014157823 */ /* 0x000fe20000000015 */
[----:B------:R-:W-:-:S02]  /*2da0*/  FFMA.RM R20, R15, R12, 12582913 ;  /* 0x4b4000010f147423 */ /* 0x000fc4000000400c */
[----:B------:R-:W-:Y:S02]  /*2db0*/  FADD R23, R14, -12583039 ;  /* 0xcb40007f0e177421 */ /* 0x000fe40000000000 */
[----:B------:R-:W-:Y:S01]  /*2dc0*/  FADD R15, R20, -12583039 ;  /* 0xcb40007f140f7421 */ /* 0x000fe20000000000 */
[----:B------:R-:W0:Y:S01]  /*2dd0*/  MUFU.EX2 R21, R21 ;  /* 0x0000001500157308 */ /* 0x000e220000000800 */
[----:B------:R-:W-:Y:S01]  /*2de0*/  FFMA R23, R24, 1.4426950216293334961, -R23 ;  /* 0x3fb8aa3b18177823 */ /* 0x000fe20000000817 */
[----:B------:R-:W-:Y:S02]  /*2df0*/  IMAD.SHL.U32 R20, R20, 0x800000, RZ ;  /* 0x0080000014147824 */ /* 0x000fe400078e00ff */
[----:B------:R-:W-:Y:S01]  /*2e00*/  FFMA R15, R22, 1.4426950216293334961, -R15 ;  /* 0x3fb8aa3b160f7823 */ /* 0x000fe2000000080f */
[----:B------:R-:W-:Y:S01]  /*2e10*/  FFMA R27, R24, 1.925963033500011079e-08, R23 ;  /* 0x32a57060181b7823 */ /* 0x000fe20000000017 */
[----:B------:R-:W-:Y:S02]  /*2e20*/  SHF.L.U32 R24, R13, 0x17, RZ ;  /* 0x000000170d187819 */ /* 0x000fe400000006ff */
[----:B------:R-:W-:Y:S01]  /*2e30*/  FFMA R22, R22, 1.925963033500011079e-08, R15 ;  /* 0x32a5706016167823 */ /* 0x000fe2000000000f */
[----:B------:R-:W-:Y:S01]  /*2e40*/  FFMA.SAT R15, R26, R11, 0.5 ;  /* 0x3f0000001a0f7423 */ /* 0x000fe2000000200b */
[----:B------:R-:W-:-:S03]  /*2e50*/  FFMA.RM R13, R25, R12, 12582913 ;  /* 0x4b400001190d7423 */ /* 0x000fc6000000400c */
[----:B------:R-:W-:Y:S01]  /*2e60*/  FFMA.RM R15, R15, R12, 12582913 ;  /* 0x4b4000010f0f7423 */ /* 0x000fe2000000400c */
[----:B------:R-:W-:-:S03]  /*2e70*/  FADD R25, R13, -12583039 ;  /* 0xcb40007f0d197421 */ /* 0x000fc60000000000 */
[C---:B------:R-:W-:Y:S01]  /*2e80*/  FADD R23, R15.reuse, -12583039 ;  /* 0xcb40007f0f177421 */ /* 0x040fe20000000000 */
[----:B------:R-:W-:Y:S01]  /*2e90*/  FFMA R25, R28, 1.4426950216293334961, -R25 ;  /* 0x3fb8aa3b1c197823 */ /* 0x000fe20000000819 */
[----:B0-----:R-:W-:Y:S01]  /*2ea0*/  FMUL R24, R24, R21 ;  /* 0x0000001518187220 */ /* 0x001fe20000400000 */
[----:B------:R-:W-:Y:S01]  /*2eb0*/  SHF.L.U32 R15, R15, 0x17, RZ ;  /* 0x000000170f0f7819 */ /* 0x000fe200000006ff */
[----:B------:R-:W-:Y:S01]  /*2ec0*/  FFMA R23, R26, 1.4426950216293334961, -R23 ;  /* 0x3fb8aa3b1a177823 */ /* 0x000fe20000000817 */
[----:B------:R-:W-:Y:S01]  /*2ed0*/  FFMA R28, R28, 1.925963033500011079e-08, R25 ;  /* 0x32a570601c1c7823 */ /* 0x000fe20000000019 */
[----:B------:R-:W-:Y:S02]  /*2ee0*/  FFMA.SAT R25, R32, R11, 0.5 ;  /* 0x3f00000020197423 */ /* 0x000fe4000000200b */
[----:B------:R-:W-:Y:S02]  /*2ef0*/  FFMA R26, R26, 1.925963033500011079e-08, R23 ;  /* 0x32a570601a1a7823 */ /* 0x000fe40000000017 */
[----:B------:R-:W0:Y:S01]  /*2f00*/  MUFU.EX2 R23, R22 ;  /* 0x0000001600177308 */ /* 0x000e220000000800 */
[----:B------:R-:W-:-:S04]  /*2f10*/  FFMA.RM R25, R25, R12, 12582913 ;  /* 0x4b40000119197423 */ /* 0x000fc8000000400c */
[C---:B------:R-:W-:Y:S01]  /*2f20*/  FADD R21, R25.reuse, -12583039 ;  /* 0xcb40007f19157421 */ /* 0x040fe20000000000 */
[----:B------:R-:W-:Y:S02]  /*2f30*/  IMAD.SHL.U32 R25, R25, 0x800000, RZ ;  /* 0x0080000019197824 */ /* 0x000fe400078e00ff */
[----:B------:R2:W3:Y:S01]  /*2f40*/  MUFU.EX2 R22, R27 ;  /* 0x0000001b00167308 */ /* 0x0004e20000000800 */
[----:B------:R-:W-:-:S04]  /*2f50*/  FFMA R21, R32, 1.4426950216293334961, -R21 ;  /* 0x3fb8aa3b20157823 */ /* 0x000fc80000000815 */
[----:B------:R-:W-:Y:S01]  /*2f60*/  FFMA R32, R32, 1.925963033500011079e-08, R21 ;  /* 0x32a5706020207823 */ /* 0x000fe20000000015 */
[----:B------:R-:W-:Y:S02]  /*2f70*/  IMAD.SHL.U32 R21, R14, 0x800000, RZ ;  /* 0x008000000e157824 */ /* 0x000fe400078e00ff */
[----:B------:R-:W4:Y:S01]  /*2f80*/  MUFU.EX2 R26, R26 ;  /* 0x0000001a001a7308 */ /* 0x000f220000000800 */
[----:B0-----:R-:W-:Y:S01]  /*2f90*/  FMUL R20, R20, R23 ;  /* 0x0000001714147220 */ /* 0x001fe20000400000 */
[-C--:B------:R-:W-:Y:S01]  /*2fa0*/  FFMA.SAT R23, R34, R11.reuse, 0.5 ;  /* 0x3f00000022177423 */ /* 0x080fe2000000200b */
[----:B--2---:R-:W-:-:S03]  /*2fb0*/  FFMA.SAT R27, R44, R11, 0.5 ;  /* 0x3f0000002c1b7423 */ /* 0x004fc6000000200b */
[----:B------:R-:W-:Y:S02]  /*2fc0*/  FFMA.RM R14, R23, R12, 12582913 ;  /* 0x4b400001170e7423 */ /* 0x000fe4000000400c */
[----:B------:R-:W-:Y:S01]  /*2fd0*/  MUFU.EX2 R28, R28 ;  /* 0x0000001c001c7308 */ /* 0x000fe20000000800 */
[----:B---3--:R-:W-:Y:S01]  /*2fe0*/  FMUL R21, R21, R22 ;  /* 0x0000001615157220 */ /* 0x008fe20000400000 */
[----:B------:R-:W-:-:S04]  /*2ff0*/  FADD R23, R14, -12583039 ;  /* 0xcb40007f0e177421 */ /* 0x000fc80000000000 */
[----:B------:R-:W-:Y:S02]  /*3000*/  FFMA R23, R34, 1.4426950216293334961, -R23 ;  /* 0x3fb8aa3b22177823 */ /* 0x000fe40000000817 */
[----:B------:R-:W0:Y:S01]  /*3010*/  MUFU.EX2 R32, R32 ;  /* 0x0000002000207308 */ /* 0x000e220000000800 */
[----:B----4-:R-:W-:Y:S01]  /*3020*/  FMUL R22, R15, R26 ;  /* 0x0000001a0f167220 */ /* 0x010fe20000400000 */
[----:B------:R-:W-:Y:S01]  /*3030*/  FFMA.SAT R15, R40, R11, 0.5 ;  /* 0x3f000000280f7423 */ /* 0x000fe2000000200b */
[----:B------:R-:W-:Y:S01]  /*3040*/  FFMA R34, R34, 1.925963033500011079e-08, R23 ;  /* 0x32a5706022227823 */ /* 0x000fe20000000017 */
[----:B------:R-:W-:Y:S02]  /*3050*/  SHF.L.U32 R26, R14, 0x17, RZ ;  /* 0x000000170e1a7819 */ /* 0x000fe400000006ff */
[----:B------:R-:W-:-:S04]  /*3060*/  FFMA.RM R15, R15, R12, 12582913 ;  /* 0x4b4000010f0f7423 */ /* 0x000fc8000000400c */
[C---:B------:R-:W-:Y:S01]  /*3070*/  FADD R23, R15.reuse, -12583039 ;  /* 0xcb40007f0f177421 */ /* 0x040fe20000000000 */
[----:B------:R-:W-:-:S03]  /*3080*/  IMAD.SHL.U32 R15, R15, 0x800000, RZ ;  /* 0x008000000f0f7824 */ /* 0x000fc600078e00ff */
[----:B------:R-:W-:Y:S01]  /*3090*/  FFMA R23, R40, 1.4426950216293334961, -R23 ;  /* 0x3fb8aa3b28177823 */ /* 0x000fe20000000817 */
[----:B0-----:R-:W-:-:S03]  /*30a0*/  FMUL R25, R25, R32 ;  /* 0x0000002019197220 */ /* 0x001fc60000400000 */
[----:B------:R-:W-:Y:S01]  /*30b0*/  FFMA R40, R40, 1.925963033500011079e-08, R23 ;  /* 0x32a5706028287823 */ /* 0x000fe20000000017 */
[----:B------:R-:W-:Y:S02]  /*30c0*/  IMAD.SHL.U32 R23, R13, 0x800000, RZ ;  /* 0x008000000d177824 */ /* 0x000fe400078e00ff */
[----:B------:R-:W-:Y:S02]  /*30d0*/  FFMA.RM R13, R27, R12, 12582913 ;  /* 0x4b4000011b0d7423 */ /* 0x000fe4000000400c */
[----:B------:R-:W-:Y:S02]  /*30e0*/  FMUL R23, R23, R28 ;  /* 0x0000001c17177220 */ /* 0x000fe40000400000 */
[C---:B------:R-:W-:Y:S01]  /*30f0*/  FADD R27, R13.reuse, -12583039 ;  /* 0xcb40007f0d1b7421 */ /* 0x040fe20000000000 */
[----:B------:R-:W-:Y:S01]  /*3100*/  MUFU.EX2 R40, R40 ;  /* 0x0000002800287308 */ /* 0x000fe20000000800 */
[----:B------:R-:W-:Y:S02]  /*3110*/  IMAD.SHL.U32 R13, R13, 0x800000, RZ ;  /* 0x008000000d0d7824 */ /* 0x000fe400078e00ff */
[----:B------:R-:W-:-:S04]  /*3120*/  FFMA R27, R44, 1.4426950216293334961, -R27 ;  /* 0x3fb8aa3b2c1b7823 */ /* 0x000fc8000000081b */
        /* <DEDUP_REMOVED lines=11> */
[----:B------:R-:W-:-:S03]  /*31e0*/  IMAD.SHL.U32 R12, R12, 0x800000, RZ ;  /* 0x008000000c0c7824 */ /* 0x000fc600078e00ff */
[----:B------:R-:W-:Y:S01]  /*31f0*/  FFMA R27, R42, 1.4426950216293334961, -R27 ;  /* 0x3fb8aa3b2a1b7823 */ /* 0x000fe2000000081b */
[----:B0-----:R-:W-:-:S03]  /*3200*/  FMUL R28, R13, R44 ;  /* 0x0000002c0d1c7220 */ /* 0x001fc60000400000 */
[----:B------:R-:W-:Y:S01]  /*3210*/  FFMA R42, R42, 1.925963033500011079e-08, R27 ;  /* 0x32a570602a2a7823 */ /* 0x000fe2000000001b */
[----:B------:R-:W-:-:S03]  /*3220*/  FADD R27, RZ, R24 ;  /* 0x00000018ff1b7221 */ /* 0x000fc60000000000 */
[----:B------:R-:W-:Y:S01]  /*3230*/  MUFU.EX2 R33, R42 ;  /* 0x0000002a00217308 */ /* 0x000fe20000000800 */
[----:B------:R-:W-:Y:S01]  /*3240*/  FADD R14, R27, R20 ;  /* 0x000000141b0e7221 */ /* 0x000fe20000000000 */
[----:B--2---:R-:W-:-:S03]  /*3250*/  FMUL R26, R26, R29 ;  /* 0x0000001d1a1a7220 */ /* 0x004fc60000400000 */
[----:B------:R-:W-:-:S03]  /*3260*/  FADD R27, R14, R21 ;  /* 0x000000150e1b7221 */ /* 0x000fc60000000000 */
[----:B------:R-:W0:Y:S01]  /*3270*/  MUFU.EX2 R29, R36 ;  /* 0x00000024001d7308 */ /* 0x000e220000000800 */
[----:B------:R-:W-:Y:S01]  /*3280*/  FADD R14, R27, R22 ;  /* 0x000000161b0e7221 */ /* 0x000fe20000000000 */
[----:B------:R-:W-:-:S03]  /*3290*/  FMUL R27, R15, R40 ;  /* 0x000000280f1b7220 */ /* 0x000fc60000400000 */
        /* <DEDUP_REMOVED lines=18> */
.L_x_23599:
        /* <DEDUP_REMOVED lines=12> */
[----:B01----:R-:W-:Y:S05]  /*3480*/  CALL.REL.NOINC `($__internal_360_$__cuda_sm3x_div_rn_noftz_f32_slowpath) ;  /* 0x0000001800307944 */ /* 0x003fea0003c00000 */
[----:B------:R-:W-:-:S07]  /*3490*/  MOV R33, R11 ;  /* 0x0000000b00217202 */ /* 0x000fce0000000f00 */
.L_x_23566:
[----:B------:R-:W-:Y:S05]  /*34a0*/  BSYNC.RECONVERGENT B3 ;  /* 0x0000000000037941 */ /* 0x000fea0003800200 */
.L_x_23565:
        /* <DEDUP_REMOVED lines=12> */
[----:B01----:R-:W-:Y:S05]  /*3570*/  CALL.REL.NOINC `($__internal_360_$__cuda_sm3x_div_rn_noftz_f32_slowpath) ;  /* 0x0000001400f47944 */ /* 0x003fea0003c00000 */
[----:B------:R-:W-:-:S07]  /*3580*/  MOV R35, R11 ;  /* 0x0000000b00237202 */ /* 0x000fce0000000f00 */
.L_x_23568:
[----:B------:R-:W-:Y:S05]  /*3590*/  BSYNC.RECONVERGENT B3 ;  /* 0x0000000000037941 */ /* 0x000fea0003800200 */
.L_x_23567:
        /* <DEDUP_REMOVED lines=14> */
.L_x_23570:
[----:B------:R-:W-:Y:S05]  /*3680*/  BSYNC.RECONVERGENT B3 ;  /* 0x0000000000037941 */ /* 0x000fea0003800200 */
.L_x_23569:
        /* <DEDUP_REMOVED lines=14> */
.L_x_23572:
[----:B------:R-:W-:Y:S05]  /*3770*/  BSYNC.RECONVERGENT B3 ;  /* 0x0000000000037941 */ /* 0x000fea0003800200 */
.L_x_23571:
        /* <DEDUP_REMOVED lines=14> */
.L_x_23574:
[----:B------:R-:W-:Y:S05]  /*3860*/  BSYNC.RECONVERGENT B3 ;  /* 0x0000000000037941 */ /* 0x000fea0003800200 */
.L_x_23573:
        /* <DEDUP_REMOVED lines=14> */
.L_x_23576:
[----:B------:R-:W-:Y:S05]  /*3950*/  BSYNC.RECONVERGENT B3 ;  /* 0x0000000000037941 */ /* 0x000fea0003800200 */
.L_x_23575:
        /* <DEDUP_REMOVED lines=14> */
.L_x_23578:
[----:B------:R-:W-:Y:S05]  /*3a40*/  BSYNC.RECONVERGENT B3 ;  /* 0x0000000000037941 */ /* 0x000fea0003800200 */
.L_x_23577:
        /* <DEDUP_REMOVED lines=14> */
.L_x_23580:
[----:B------:R-:W-:Y:S05]  /*3b30*/  BSYNC.RECONVERGENT B3 ;  /* 0x0000000000037941 */ /* 0x000fea0003800200 */
.L_x_23579:
        /* <DEDUP_REMOVED lines=14> */
.L_x_23582:
[----:B------:R-:W-:Y:S05]  /*3c20*/  BSYNC.RECONVERGENT B3 ;  /* 0x0000000000037941 */ /* 0x000fea0003800200 */
.L_x_23581:
        /* <DEDUP_REMOVED lines=14> */
.L_x_23584:
[----:B------:R-:W-:Y:S05]  /*3d10*/  BSYNC.RECONVERGENT B3 ;  /* 0x0000000000037941 */ /* 0x000fea0003800200 */
.L_x_23583:
        /* <DEDUP_REMOVED lines=12> */
[----:B01----:R-:W-:Y:S05]  /*3de0*/  CALL.REL.NOINC `($__internal_360_$__cuda_sm3x_div_rn_noftz_f32_slowpath) ;  /* 0x0000000c00d87944 */ /* 0x003fea0003c00000 */
.L_x_23586:
[----:B------:R-:W-:Y:S05]  /*3df0*/  BSYNC.RECONVERGENT B3 ;  /* 0x0000000000037941 */ /* 0x000fea0003800200 */
.L_x_23585:
        /* <DEDUP_REMOVED lines=67> */
.L_x_23541:
[----:B------:R-:W-:Y:S05]  /*4230*/  EXIT ;  /* 0x000000000000794d */ /* 0x000fea0003800000 */
.L_x_23564:
[----:B------:R-:W-:Y:S01]  /*4240*/  BSSY B1, `(.L_x_23588) ;  /* 0x0000007000017945 */ /* 0x000fe20003800000 */
[----:B------:R-:W-:Y:S01]  /*4250*/  MOV R12, 0x10 ;  /* 0x00000010000c7802 */ /* 0x000fe20000000f00 */
[----:B------:R-:W-:Y:S01]  /*4260*/  IMAD.MOV.U32 R11, RZ, RZ, 0x1f ;  /* 0x0000001fff0b7424 */ /* 0x000fe200078e00ff */
[----:B------:R-:W-:-:S07]  /*4270*/  MOV R15, 0xffffffff ;  /* 0xffffffff000f7802 */ /* 0x000fce0000000f00 */
[----:B-1----:R-:W-:Y:S05]  /*4280*/  WARPSYNC.COLLECTIVE R15, `(.L_x_23589) ;  /* 0x000000000f087348 */ /* 0x002fea0003c00000 */
[----:B------:R0:W2:Y:S02]  /*4290*/  SHFL.BFLY P6, R14, R13, R12, R11 ;  /* 0x0c00000c0d0e7389 */ /* 0x0000a400000c000b */
[----:B012---:R-:W-:Y:S05]  /*42a0*/  ENDCOLLECTIVE ;  /* 0x000000000000791b */ /* 0x007fea0003800000 */
.L_x_23589:
[----:B------:R-:W-:Y:S05]  /*42b0*/  BSYNC B1 ;  /* 0x0000000000017941 */ /* 0x000fea0003800000 */
.L_x_23588:
[----:B------:R-:W-:Y:S01]  /*42c0*/  HFMA2 R11, -RZ, RZ, 0, 1.847743988037109375e-06 ;  /* 0x0000001fff0b7431 */ /* 0x000fe200000001ff */
[----:B------:R-:W-:Y:S01]  /*42d0*/  FMNMX R13, R14, R13, !PT ;  /* 0x0000000d0e0d7209 */ /* 0x000fe20007800000 */
[----:B------:R-:W-:Y:S02]  /*42e0*/  IMAD.MOV.U32 R12, RZ, RZ, 0x8 ;  /* 0x00000008ff0c7424 */ /* 0x000fe400078e00ff */
[----:B------:R-:W-:-:S07]  /*42f0*/  IMAD.MOV.U32 R15, RZ, RZ, -0x1 ;  /* 0xffffffffff0f7424 */ /* 0x000fce00078e00ff */
[----:B------:R-:W-:Y:S05]  /*4300*/  WARPSYNC.COLLECTIVE R15, `(.L_x_23590) ;  /* 0x000000000f087348 */ /* 0x000fea0003c00000 */
[----:B------:R0:W1:Y:S02]  /*4310*/  SHFL.BFLY P6, R14, R13, R12, R11 ;  /* 0x0c00000c0d0e7389 */ /* 0x00006400000c000b */
[----:B01----:R-:W-:Y:S05]  /*4320*/  ENDCOLLECTIVE ;  /* 0x000000000000791b */ /* 0x003fea0003800000 */
.L_x_23590:
[----:B------:R-:W-:Y:S01]  /*4330*/  IMAD.MOV.U32 R12, RZ, RZ, 0x4 ;  /* 0x00000004ff0c7424 */ /* 0x000fe200078e00ff */
[----:B------:R-:W-:-:S04]  /*4340*/  FMNMX R21, R13, R14, !PT ;  /* 0x0000000e0d157209 */ /* 0x000fc80007800000 */
[----:B------:R-:W-:-:S07]  /*4350*/  MOV R13, R21 ;  /* 0x00000015000d7202 */ /* 0x000fce0000000f00 */
[----:B------:R-:W-:Y:S05]  /*4360*/  WARPSYNC.COLLECTIVE R15, `(.L_x_23591) ;  /* 0x000000000f087348 */ /* 0x000fea0003c00000 */
[----:B------:R0:W1:Y:S02]  /*4370*/  SHFL.BFLY P6, R14, R13, R12, R11 ;  /* 0x0c00000c0d0e7389 */ /* 0x00006400000c000b */
[----:B01----:R-:W-:Y:S05]  /*4380*/  ENDCOLLECTIVE ;  /* 0x000000000000791b */ /* 0x003fea0003800000 */
.L_x_23591:
[----:B------:R-:W-:Y:S01]  /*4390*/  IMAD.MOV.U32 R12, RZ, RZ, 0x2 ;  /* 0x00000002ff0c7424 */ /* 0x000fe200078e00ff */
[----:B------:R-:W-:-:S04]  /*43a0*/  FMNMX R23, R21, R14, !PT ;  /* 0x0000000e15177209 */ /* 0x000fc80007800000 */
[----:B------:R-:W-:-:S07]  /*43b0*/  MOV R13, R23 ;  /* 0x00000017000d7202 */ /* 0x000fce0000000f00 */
[----:B------:R-:W-:Y:S05]  /*43c0*/  WARPSYNC.COLLECTIVE R15, `(.L_x_23592) ;  /* 0x000000000f087348 */ /* 0x000fea0003c00000 */
[----:B------:R0:W1:Y:S02]  /*43d0*/  SHFL.BFLY P6, R14, R13, R12, R11 ;  /* 0x0c00000c0d0e7389 */ /* 0x00006400000c000b */
[----:B01----:R-:W-:Y:S05]  /*43e0*/  ENDCOLLECTIVE ;  /* 0x000000000000791b */ /* 0x003fea0003800000 */
.L_x_23592:
[----:B------:R-:W-:Y:S01]  /*43f0*/  IMAD.MOV.U32 R12, RZ, RZ, 0x1 ;  /* 0x00000001ff0c7424 */ /* 0x000fe200078e00ff */
[----:B------:R-:W-:-:S04]  /*4400*/  FMNMX R25, R23, R14, !PT ;  /* 0x0000000e17197209 */ /* 0x000fc80007800000 */
[----:B------:R-:W-:-:S07]  /*4410*/  MOV R13, R25 ;  /* 0x00000019000d7202 */ /* 0x000fce0000000f00 */
[----:B------:R-:W-:Y:S05]  /*4420*/  WARPSYNC.COLLECTIVE R15, `(.L_x_23593) ;  /* 0x000000000f087348 */ /* 0x000fea0003c00000 */
[----:B------:R0:W1:Y:S02]  /*4430*/  SHFL.BFLY P6, R14, R13, R12, R11 ;  /* 0x0c00000c0d0e7389 */ /* 0x00006400000c000b */
[----:B01----:R-:W-:Y:S05]  /*4440*/  ENDCOLLECTIVE ;  /* 0x000000000000791b */ /* 0x003fea0003800000 */
.L_x_23593:
        /* <DEDUP_REMOVED lines=17> */
[----:B------:R-:W-:-:S02]  /*4560*/  FADD R42, -R25, R42 ;  /* 0x0000002a192a7221 */ /* 0x000fc40000000100 */
        /* <DEDUP_REMOVED lines=101> */
.L_x_23594:
[----:B------:R-:W-:Y:S02]  /*4bc0*/  IMAD.MOV.U32 R12, RZ, RZ, 0x8 ;  /* 0x00000008ff0c7424 */ /* 0x000fe400078e00ff */
[----:B------:R-:W-:-:S05]  /*4bd0*/  FADD R33, R13, R14 ;  /* 0x0000000e0d217221 */ /* 0x000fca0000000000 */
[----:B------:R-:W-:-:S07]  /*4be0*/  MOV R13, R33 ;  /* 0x00000021000d7202 */ /* 0x000fce0000000f00 */
[----:B------:R-:W-:Y:S05]  /*4bf0*/  WARPSYNC.COLLECTIVE R15, `(.L_x_23595) ;  /* 0x000000000f087348 */ /* 0x000fea0003c00000 */
[----:B------:R0:W1:Y:S02]  /*4c00*/  SHFL.BFLY P6, R14, R13, R12, R11 ;  /* 0x0c00000c0d0e7389 */ /* 0x00006400000c000b */
[----:B01----:R-:W-:Y:S05]  /*4c10*/  ENDCOLLECTIVE ;  /* 0x000000000000791b */ /* 0x003fea0003800000 */
.L_x_23595:
[----:B------:R-:W-:Y:S02]  /*4c20*/  IMAD.MOV.U32 R12, RZ, RZ, 0x4 ;  /* 0x00000004ff0c7424 */ /* 0x000fe400078e00ff */
[----:B------:R-:W-:-:S05]  /*4c30*/  FADD R34, R33, R14 ;  /* 0x0000000e21227221 */ /* 0x000fca0000000000 */
[----:B------:R-:W-:-:S07]  /*4c40*/  MOV R13, R34 ;  /* 0x00000022000d7202 */ /* 0x000fce0000000f00 */
[----:B------:R-:W-:Y:S05]  /*4c50*/  WARPSYNC.COLLECTIVE R15, `(.L_x_23596) ;  /* 0x000000000f087348 */ /* 0x000fea0003c00000 */
[----:B------:R0:W1:Y:S02]  /*4c60*/  SHFL.BFLY P6, R14, R13, R12, R11 ;  /* 0x0c00000c0d0e7389 */ /* 0x00006400000c000b */
[----:B01----:R-:W-:Y:S05]  /*4c70*/  ENDCOLLECTIVE ;  /* 0x000000000000791b */ /* 0x003fea0003800000 */
.L_x_23596:
[----:B------:R-:W-:Y:S02]  /*4c80*/  IMAD.MOV.U32 R12, RZ, RZ, 0x2 ;  /* 0x00000002ff0c7424 */ /* 0x000fe400078e00ff */
[----:B------:R-:W-:-:S05]  /*4c90*/  FADD R35, R34, R14 ;  /* 0x0000000e22237221 */ /* 0x000fca0000000000 */
[----:B------:R-:W-:-:S07]  /*4ca0*/  MOV R13, R35 ;  /* 0x00000023000d7202 */ /* 0x000fce0000000f00 */
[----:B------:R-:W-:Y:S05]  /*4cb0*/  WARPSYNC.COLLECTIVE R15, `(.L_x_23597) ;  /* 0x000000000f087348 */ /* 0x000fea0003c00000 */
[----:B------:R0:W1:Y:S02]  /*4cc0*/  SHFL.BFLY P6, R14, R13, R12, R11 ;  /* 0x0c00000c0d0e7389 */ /* 0x00006400000c000b */
[----:B01----:R-:W-:Y:S05]  /*4cd0*/  ENDCOLLECTIVE ;  /* 0x000000000000791b */ /* 0x003fea0003800000 */
.L_x_23597:
[----:B------:R-:W-:Y:S02]  /*4ce0*/  IMAD.MOV.U32 R12, RZ, RZ, 0x1 ;  /* 0x00000001ff0c7424 */ /* 0x000fe400078e00ff */
[----:B------:R-:W-:-:S05]  /*4cf0*/  FADD R36, R35, R14 ;  /* 0x0000000e23247221 */ /* 0x000fca0000000000 */
[----:B------:R-:W-:-:S07]  /*4d00*/  MOV R13, R36 ;  /* 0x00000024000d7202 */ /* 0x000fce0000000f00 */
[----:B------:R-:W-:Y:S05]  /*4d10*/  WARPSYNC.COLLECTIVE R15, `(.L_x_23598) ;  /* 0x000000000f087348 */ /* 0x000fea0003c00000 */
[----:B------:R0:W1:Y:S02]  /*4d20*/  SHFL.BFLY P6, R14, R13, R12, R11 ;  /* 0x0c00000c0d0e7389 */ /* 0x00006400000c000b */
[----:B01----:R-:W-:Y:S05]  /*4d30*/  ENDCOLLECTIVE ;  /* 0x000000000000791b */ /* 0x003fea0003800000 */
.L_x_23598:
[----:B------:R-:W-:Y:S05]  /*4d40*/  BRA `(.L_x_23599) ;  /* 0xffffffe4009c7947 */ /* 0x000fea000383ffff */
        .weak           $__internal_360_$__cuda_sm3x_div_rn_noftz_f32_slowpath
        .type           $__internal_360_$__cuda_sm3x_div_rn_noftz_f32_slowpath,@function
        .size           $__internal_360_$__cuda_sm3x_div_rn_noftz_f32_slowpath,(.L_x_37737 - $__internal_360_$__cuda_sm3x_div_rn_noftz_f32_slowpath)
$__internal_360_$__cuda_sm3x_div_rn_noftz_f32_slowpath:
        /* <DEDUP_REMOVED lines=35> */
.L_x_23601:
        /* <DEDUP_REMOVED lines=51> */
.L_x_23608:
[----:B------:R-:W-:-:S04]  /*52b0*/  LOP3.LUT R11, R11, 0x80000000, RZ, 0xc0, !PT ;  /* 0x800000000b0b7812 */ /* 0x000fc800078ec0ff */
[----:B------:R-:W-:Y:S01]  /*52c0*/  LOP3.LUT R11, R11, 0x7f800000, RZ, 0xfc, !PT ;  /* 0x7f8000000b0b7812 */ /* 0x000fe200078efcff */
[----:B------:R-:W-:Y:S06]  /*52d0*/  BRA `(.L_x_23609) ;  /* 0x0000000000047947 */ /* 0x000fec0003800000 */
.L_x_23607:
[----:B------:R-:W-:-:S07]  /*52e0*/  IMAD R11, R34, 0x800000, R11 ;  /* 0x00800000220b7824 */ /* 0x000fce00078e020b */
.L_x_23609:
[----:B------:R-:W-:Y:S05]  /*52f0*/  BSYNC.RECONVERGENT B2 ;  /* 0x0000000000027941 */ /* 0x000fea0003800200 */
.L_x_23606:
[----:B------:R-:W-:Y:S05]  /*5300*/  BRA `(.L_x_23610) ;  /* 0x0000000000207947 */ /* 0x000fea0003800000 */
.L_x_23605:
[----:B------:R-:W-:-:S04]  /*5310*/  LOP3.LUT R11, R11, 0x80000000, R34, 0x48, !PT ;  /* 0x800000000b0b7812 */ /* 0x000fc800078e4822 */
[----:B------:R-:W-:Y:S01]  /*5320*/  LOP3.LUT R11, R11, 0x7f800000, RZ, 0xfc, !PT ;  /* 0x7f8000000b0b7812 */ /* 0x000fe200078efcff */
[----:B------:R-:W-:Y:S06]  /*5330*/  BRA `(.L_x_23610) ;  /* 0x0000000000147947 */ /* 0x000fec0003800000 */
.L_x_23604:
[----:B------:R-:W-:Y:S01]  /*5340*/  LOP3.LUT R11, R11, 0x80000000, R34, 0x48, !PT ;  /* 0x800000000b0b7812 */ /* 0x000fe200078e4822 */
[----:B------:R-:W-:Y:S06]  /*5350*/  BRA `(.L_x_23610) ;  /* 0x00000000000c7947 */ /* 0x000fec0003800000 */
.L_x_23603:
[----:B------:R-:W0:Y:S01]  /*5360*/  MUFU.RSQ R11, -QNAN ;  /* 0xffc00000000b7908 */ /* 0x000e220000001400 */
[----:B------:R-:W-:Y:S05]  /*5370*/  BRA `(.L_x_23610) ;  /* 0x0000000000047947 */ /* 0x000fea0003800000 */
.L_x_23602:
[----:B------:R-:W-:-:S07]  /*5380*/  FADD.FTZ R11, R24, R11 ;  /* 0x0000000b180b7221 */ /* 0x000fce0000010000 */
.L_x_23610:
[----:B------:R-:W-:Y:S05]  /*5390*/  BSYNC.RECONVERGENT B1 ;  /* 0x0000000000017941 */ /* 0x000fea0003800200 */
.L_x_23600:
[----:B------:R-:W-:-:S04]  /*53a0*/  HFMA2 R13, -RZ, RZ, 0, 0 ;  /* 0x00000000ff0d7431 */ /* 0x000fc800000001ff */
[----:B0-----:R-:W-:Y:S05]  /*53b0*/  RET.REL.NODEC R12 `(_Z15SoftmaxWarpImplI22BroadcastScaleMaskLoadIffbLm2EiE11DirectStoreIffEfLi1ELi11ELi32ELi1ELb1EL9Algorithm0EEvT_T0_ll) ;  /* 0xffffffac0c107950 */ /* 0x001fea0003c3ffff */
.L_x_23611:
        /* <DEDUP_REMOVED lines=12> */
.L_x_37737:


//--------------------- .text._Z15SoftmaxWarpImplI22BroadcastScaleMaskLoadIffbLm2EiE11DirectStoreIffEfLi1ELi11ELi32ELi1ELb0EL9Algorithm0EEvT_T0_ll --------------------------
	.section	.text._Z15SoftmaxWarpImplI22BroadcastScaleMaskLoadIffbLm2EiE11DirectStoreIffEfLi1ELi11ELi32ELi1ELb0EL9Algorithm0EEvT_T0_ll,"ax",@progbits
	.align	128
        .global         _Z15SoftmaxWarpImplI22BroadcastScaleMaskLoadIffbLm2EiE11DirectStoreIffEfLi1ELi11ELi32ELi1ELb0EL9Algorithm0EEvT_T0_ll
        .type           _Z15SoftmaxWarpImplI22BroadcastScaleMaskLoadIffbLm2EiE11DirectStoreIffEfLi1ELi11ELi32ELi1ELb0EL9Algorithm0EEvT_T0_ll,@function
        .size           _Z15SoftmaxWarpImplI22BroadcastScaleMaskLoadIffbLm2EiE11DirectStoreIffEfLi1ELi11ELi32ELi1ELb0EL9Algorithm0EEvT_T0_ll,(.L_x_37738 - _Z15SoftmaxWarpImplI22BroadcastScaleMaskLoadIffbLm2EiE11DirectStoreIffEfLi1ELi11ELi32ELi1ELb0EL9Algorithm0EEvT_T0_ll)
        .other          _Z15SoftmaxWarpImplI22BroadcastScaleMaskLoadIffbLm2EiE11DirectStoreIffEfLi1ELi11ELi32ELi1ELb0EL9Algorithm0EEvT_T0_ll,@"STO_CUDA_ENTRY STV_DEFAULT"
_Z15SoftmaxWarpImplI22BroadcastScaleMaskLoadIffbLm2EiE11DirectStoreIffEfLi1ELi11ELi32ELi1ELb0EL9Algorithm0EEvT_T0_ll:
.text._Z15SoftmaxWarpImplI22BroadcastScaleMaskLoadIffbLm2EiE11DirectStoreIffEfLi1ELi11ELi32ELi1ELb0EL9Algorithm0EEvT_T0_ll:
        /* <DEDUP_REMOVED lines=26> */
.L_x_23612:
        /* <DEDUP_REMOVED lines=14> */
.L_x_23637:
[----:B--2---:R-:W2:Y:S01]  /*0280*/  LDC R30, c[0x0][0x3a8] ;  /* 0x0000ea00ff1e7b82 */ /* 0x004ea20000000800 */
[----:B0-----:R-:W-:Y:S01]  /*0290*/  IMAD R5, R20, UR48, R21 ;  /* 0x0000003014057c24 */ /* 0x001fe2000f8e0215 */
[C---:B-1----:R-:W-:Y:S01]  /*02a0*/  R2UR UR6, R18.reuse ;  /* 0x00000000120672ca */ /* 0x042fe200000e0000 */
[----:B------:R-:W-:Y:S01]  /*02b0*/  IMAD.MOV.U32 R2, RZ, RZ, RZ ;  /* 0x000000ffff027224 */ /* 0x000fe200078e00ff */
[----:B------:R-:W-:Y:S01]  /*02c0*/  R2UR UR7, R19 ;  /* 0x00000000130772ca */ /* 0x000fe200000e0000 */
[C---:B------:R-:W-:Y:S01]  /*02d0*/  VIADD R27, R5.reuse, 0x20 ;  /* 0x00000020051b7836 */ /* 0x040fe20000000000 */
[----:B------:R-:W-:Y:S02]  /*02e0*/  IADD3 R25, PT, PT, R5, 0x40, RZ ;  /* 0x0000004005197810 */ /* 0x000fe40007ffe0ff */
[----:B------:R-:W0:Y:S01]  /*02f0*/  LDC.64 R10, c[0x0][0x390] ;  /* 0x0000e400ff0a7b82 */ /* 0x000e220000000a00 */
[----:B------:R-:W-:Y:S02]  /*0300*/  R2UR UR4, R18 ;  /* 0x00000000120472ca */ /* 0x000fe400000e0000 */
[----:B------:R-:W-:-:S02]  /*0310*/  IABS R9, R27 ;  /* 0x0000001b00097213 */ /* 0x000fc40000000000 */
[----:B------:R-:W-:Y:S02]  /*0320*/  IABS R13, R25 ;  /* 0x00000019000d7213 */ /* 0x000fe40000000000 */
[----:B------:R-:W-:Y:S02]  /*0330*/  R2UR UR5, R19 ;  /* 0x00000000130572ca */ /* 0x000fe400000e0000 */
[-C--:B--2---:R-:W-:Y:S02]  /*0340*/  IABS R0, R30.reuse ;  /* 0x0000001e00007213 */ /* 0x084fe40000000000 */
[----:B------:R-:W-:Y:S02]  /*0350*/  LOP3.LUT R6, R25, R30, RZ, 0x3c, !PT ;  /* 0x0000001e19067212 */ /* 0x000fe400078e3cff */
[----:B------:R-:W1:Y:S02]  /*0360*/  I2F.RP R4, R0 ;  /* 0x0000000000047306 */ /* 0x000e640000209400 */
[----:B------:R-:W-:-:S06]  /*0370*/  ISETP.GE.AND P5, PT, R6, RZ, PT ;  /* 0x000000ff0600720c */ /* 0x000fcc0003fa6270 */
[----:B-1----:R-:W1:Y:S02]  /*0380*/  MUFU.RCP R4, R4 ;  /* 0x0000000400047308 */ /* 0x002e640000001000 */
[----:B-1----:R-:W-:-:S06]  /*0390*/  VIADD R3, R4, 0xffffffe ;  /* 0x0ffffffe04037836 */ /* 0x002fcc0000000000 */
[----:B------:R-:W1:Y:S02]  /*03a0*/  F2I.FTZ.U32.TRUNC.NTZ R3, R3 ;  /* 0x0000000300037305 */ /* 0x000e64000021f000 */
[----:B-1----:R-:W-:-:S05]  /*03b0*/  IADD3 R7, PT, PT, RZ, -R3, RZ ;  /* 0x80000003ff077210 */ /* 0x002fca0007ffe0ff */
[----:B------:R-:W-:-:S04]  /*03c0*/  IMAD R7, R7, R0, RZ ;  /* 0x0000000007077224 */ /* 0x000fc800078e02ff */
[----:B------:R-:W-:Y:S01]  /*03d0*/  IMAD.HI.U32 R2, R3, R7, R2 ;  /* 0x0000000703027227 */ /* 0x000fe200078e0002 */
[----:B------:R-:W-:-:S04]  /*03e0*/  IADD3 R7, PT, PT, R5, 0x60, RZ ;  /* 0x0000006005077810 */ /* 0x000fc80007ffe0ff */
[----:B------:R-:W-:Y:S01]  /*03f0*/  IABS R15, R7 ;  /* 0x00000007000f7213 */ /* 0x000fe20000000000 */
[----:B------:R-:W-:-:S04]  /*0400*/  IMAD.HI.U32 R14, R2, R9, RZ ;  /* 0x00000009020e7227 */ /* 0x000fc800078e00ff */
[----:B------:R-:W-:Y:S01]  /*0410*/  IMAD.HI.U32 R12, R2, R13, RZ ;  /* 0x0000000d020c7227 */ /* 0x000fe200078e00ff */
[----:B------:R-:W-:-:S03]  /*0420*/  IADD3 R3, PT, PT, -R14, RZ, RZ ;  /* 0x000000ff0e037210 */ /* 0x000fc60007ffe1ff */
[----:B------:R-:W-:Y:S02]  /*0430*/  IMAD.MOV R4, RZ, RZ, -R12 ;  /* 0x000000ffff047224 */ /* 0x000fe400078e0a0c */
[C---:B------:R-:W-:Y:S01]  /*0440*/  IMAD R9, R0.reuse, R3, R9 ;  /* 0x0000000300097224 */ /* 0x040fe200078e0209 */
[----:B------:R-:W-:Y:S01]  /*0450*/  LOP3.LUT R3, R27, R30, RZ, 0x3c, !PT ;  /* 0x0000001e1b037212 */ /* 0x000fe200078e3cff */
[----:B------:R-:W-:Y:S02]  /*0460*/  IMAD R13, R0, R4, R13 ;  /* 0x00000004000d7224 */ /* 0x000fe400078e020d */
[----:B------:R-:W-:Y:S01]  /*0470*/  IMAD.HI.U32 R4, R2, R15, RZ ;  /* 0x0000000f02047227 */ /* 0x000fe200078e00ff */
[C---:B------:R-:W-:Y:S02]  /*0480*/  ISETP.GT.U32.AND P2, PT, R0.reuse, R9, PT ;  /* 0x000000090000720c */ /* 0x040fe40003f44070 */
[----:B------:R-:W-:Y:S02]  /*0490*/  ISETP.GT.U32.AND P4, PT, R0, R13, PT ;  /* 0x0000000d0000720c */ /* 0x000fe40003f84070 */
[----:B------:R-:W-:-:S02]  /*04a0*/  ISETP.GE.AND P3, PT, R3, RZ, PT ;  /* 0x000000ff0300720c */ /* 0x000fc40003f66270 */
[----:B------:R-:W-:-:S04]  /*04b0*/  IADD3 R3, PT, PT, R5, 0x80, RZ ;  /* 0x0000008005037810 */ /* 0x000fc80007ffe0ff */
[----:B------:R-:W-:-:S03]  /*04c0*/  IABS R23, R3 ;  /* 0x0000000300177213 */ /* 0x000fc60000000000 */
[--C-:B------:R-:W-:Y:S02]  /*04d0*/  @!P2 IMAD.IADD R9, R9, 0x1, -R0.reuse ;  /* 0x000000010909a824 */ /* 0x100fe400078e0a00 */
[----:B------:R-:W-:Y:S01]  /*04e0*/  @!P4 IMAD.IADD R13, R13, 0x1, -R0 ;  /* 0x000000010d0dc824 */ /* 0x000fe200078e0a00 */
[----:B------:R-:W-:Y:S01]  /*04f0*/  @!P4 IADD3 R12, PT, PT, R12, 0x1, RZ ;  /* 0x000000010c0cc810 */ /* 0x000fe20007ffe0ff */
[----:B------:R-:W-:Y:S01]  /*0500*/  IMAD.HI.U32 R6, R2, R23, RZ ;  /* 0x0000001702067227 */ /* 0x000fe200078e00ff */
[-C--:B------:R-:W-:Y:S02]  /*0510*/  ISETP.GE.U32.AND P0, PT, R9, R0.reuse, PT ;  /* 0x000000000900720c */ /* 0x080fe40003f06070 */
[----:B------:R-:W-:Y:S01]  /*0520*/  ISETP.GE.U32.AND P1, PT, R13, R0, PT ;  /* 0x000000000d00720c */ /* 0x000fe20003f26070 */
[----:B------:R-:W1:Y:S01]  /*0530*/  LDC.64 R8, c[0x0][0x398] ;  /* 0x0000e600ff087b82 */ /* 0x000e620000000a00 */
[----:B------:R-:W-:Y:S01]  /*0540*/  IADD3 R13, PT, PT, -R4, RZ, RZ ;  /* 0x000000ff040d7210 */ /* 0x000fe20007ffe1ff */
[----:B------:R-:W-:Y:S01]  /*0550*/  @!P2 VIADD R14, R14, 0x1 ;  /* 0x000000010e0ea836 */ /* 0x000fe20000000000 */
[----:B------:R-:W-:-:S03]  /*0560*/  ISETP.NE.AND P2, PT, R30, RZ, PT ;  /* 0x000000ff1e00720c */ /* 0x000fc60003f45270 */
[----:B------:R-:W-:Y:S01]  /*0570*/  IMAD R13, R0, R13, R15 ;  /* 0x0000000d000d7224 */ /* 0x000fe200078e020f */
[----:B------:R-:W-:-:S03]  /*0580*/  IADD3 R15, PT, PT, -R6, RZ, RZ ;  /* 0x000000ff060f7210 */ /* 0x000fc60007ffe1ff */
[----:B------:R-:W-:Y:S01]  /*0590*/  @P0 VIADD R14, R14, 0x1 ;  /* 0x000000010e0e0836 */ /* 0x000fe20000000000 */
[----:B0-----:R-:W-:Y:S01]  /*05a0*/  ISETP.NE.U32.AND P0, PT, R10, 0x1, PT ;  /* 0x000000010a00780c */ /* 0x001fe20003f05070 */
[----:B------:R-:W-:Y:S02]  /*05b0*/  @P1 VIADD R12, R12, 0x1 ;  /* 0x000000010c0c1836 */ /* 0x000fe40000000000 */
[----:B------:R-:W-:Y:S01]  /*05c0*/  IMAD R23, R0, R15, R23 ;  /* 0x0000000f00177224 */ /* 0x000fe200078e0217 */
[----:B------:R-:W-:Y:S01]  /*05d0*/  @!P3 IADD3 R14, PT, PT, -R14, RZ, RZ ;  /* 0x000000ff0e0eb210 */ /* 0x000fe20007ffe1ff */
[----:B------:R-:W-:Y:S01]  /*05e0*/  @!P5 IMAD.MOV R12, RZ, RZ, -R12 ;  /* 0x000000ffff0cd224 */ /* 0x000fe200078e0a0c */
[----:B------:R-:W-:Y:S02]  /*05f0*/  LOP3.LUT R15, RZ, R30, RZ, 0x33, !PT ;  /* 0x0000001eff0f7212 */ /* 0x000fe400078e33ff */
[----:B------:R-:W-:Y:S02]  /*0600*/  ISETP.GT.U32.AND P3, PT, R0, R13, PT ;  /* 0x0000000d0000720c */ /* 0x000fe40003f64070 */
[----:B------:R-:W-:-:S02]  /*0610*/  SEL R14, R15, R14, !P2 ;  /* 0x0000000e0f0e7207 */ /* 0x000fc40005000000 */
[----:B------:R-:W-:Y:S02]  /*0620*/  SEL R12, R15, R12, !P2 ;  /* 0x0000000c0f0c7207 */ /* 0x000fe40005000000 */
[----:B-1----:R-:W-:Y:S02]  /*0630*/  ISETP.NE.U32.AND P1, PT, R8, 0x1, PT ;  /* 0x000000010800780c */ /* 0x002fe40003f25070 */
[----:B------:R-:W-:Y:S01]  /*0640*/  IADD3 R8, PT, PT, -R14, RZ, RZ ;  /* 0x000000ff0e087210 */ /* 0x000fe20007ffe1ff */
[----:B------:R-:W-:Y:S01]  /*0650*/  IMAD.MOV R10, RZ, RZ, -R12 ;  /* 0x000000ffff0a7224 */ /* 0x000fe200078e0a0c */
[----:B------:R-:W-:Y:S02]  /*0660*/  ISETP.NE.AND.EX P0, PT, R11, RZ, PT, P0 ;  /* 0x000000ff0b00720c */ /* 0x000fe40003f05300 */
[----:B------:R-:W-:Y:S01]  /*0670*/  ISETP.NE.AND.EX P1, PT, R9, RZ, PT, P1 ;  /* 0x000000ff0900720c */ /* 0x000fe20003f25310 */
[----:B------:R-:W-:Y:S01]  /*0680*/  IMAD R8, R30, R8, R27 ;  /* 0x000000081e087224 */ /* 0x000fe200078e021b */
[----:B------:R-:W-:Y:S01]  /*0690*/  SEL R14, R14, RZ, P0 ;  /* 0x000000ff0e0e7207 */ /* 0x000fe20000000000 */
[----:B------:R-:W-:Y:S01]  /*06a0*/  IMAD R10, R30, R10, R25 ;  /* 0x0000000a1e0a7224 */ /* 0x000fe200078e0219 */
[----:B------:R-:W-:Y:S01]  /*06b0*/  SEL R12, R12, RZ, P0 ;  /* 0x000000ff0c0c7207 */ /* 0x000fe20000000000 */
[----:B------:R-:W-:Y:S01]  /*06c0*/  @!P3 VIADD R4, R4, 0x1 ;  /* 0x000000010404b836 */ /* 0x000fe20000000000 */
[----:B------:R-:W-:Y:S01]  /*06d0*/  ISETP.GT.U32.AND P4, PT, R0, R23, PT ;  /* 0x000000170000720c */ /* 0x000fe20003f84070 */
[----:B------:R-:W-:Y:S01]  /*06e0*/  IMAD R9, R14, UR44, RZ ;  /* 0x0000002c0e097c24 */ /* 0x000fe2000f8e02ff */
[----:B------:R-:W-:Y:S01]  /*06f0*/  SEL R8, R8, RZ, P1 ;  /* 0x000000ff08087207 */ /* 0x000fe20000800000 */
[----:B------:R-:W-:Y:S01]  /*0700*/  IMAD R11, R12, UR44, RZ ;  /* 0x0000002c0c0b7c24 */ /* 0x000fe2000f8e02ff */
[----:B------:R-:W-:-:S02]  /*0710*/  SEL R10, R10, RZ, P1 ;  /* 0x000000ff0a0a7207 */ /* 0x000fc40000800000 */
[-C--:B------:R-:W-:Y:S01]  /*0720*/  @!P3 IADD3 R13, PT, PT, R13, -R0.reuse, RZ ;  /* 0x800000000d0db210 */ /* 0x080fe20007ffe0ff */
[----:B------:R-:W-:Y:S02]  /*0730*/  IMAD R9, R8, UR45, R9 ;  /* 0x0000002d08097c24 */ /* 0x000fe4000f8e0209 */
[----:B------:R-:W-:Y:S01]  /*0740*/  IMAD R10, R10, UR45, R11 ;  /* 0x0000002d0a0a7c24 */ /* 0x000fe2000f8e020b */
[----:B------:R-:W-:Y:S02]  /*0750*/  ISETP.GE.U32.AND P5, PT, R13, R0, PT ;  /* 0x000000000d00720c */ /* 0x000fe40003fa6070 */
[----:B------:R-:W-:Y:S02]  /*0760*/  IADD3 R12, P6, PT, R9, UR38, RZ ;  /* 0x00000026090c7c10 */ /* 0x000fe4000ffde0ff */
[----:B------:R-:W-:Y:S02]  /*0770*/  IADD3 R8, P3, PT, R10, UR38, RZ ;  /* 0x000000260a087c10 */ /* 0x000fe4000ff7e0ff */
[----:B------:R-:W-:-:S02]  /*0780*/  LOP3.LUT R11, R7, R30, RZ, 0x3c, !PT ;  /* 0x0000001e070b7212 */ /* 0x000fc400078e3cff */
[-C--:B------:R-:W-:Y:S02]  /*0790*/  @!P4 IADD3 R23, PT, PT, R23, -R0.reuse, RZ ;  /* 0x800000001717c210 */ /* 0x080fe40007ffe0ff */
[----:B------:R-:W-:Y:S02]  /*07a0*/  LEA.HI.X.SX32 R13, R9, UR39, 0x1, P6 ;  /* 0x00000027090d7c11 */ /* 0x000fe4000b0f0eff */
[----:B------:R-:W-:Y:S02]  /*07b0*/  LEA.HI.X.SX32 R9, R10, UR39, 0x1, P3 ;  /* 0x000000270a097c11 */ /* 0x000fe400098f0eff */
[----:B------:R-:W-:Y:S02]  /*07c0*/  ISETP.GE.AND P6, PT, R11, RZ, PT ;  /* 0x000000ff0b00720c */ /* 0x000fe40003fc6270 */
[----:B------:R-:W-:Y:S01]  /*07d0*/  ISETP.GE.U32.AND P3, PT, R23, R0, PT ;  /* 0x000000001700720c */ /* 0x000fe20003f66070 */
[----:B------:R-:W-:Y:S01]  /*07e0*/  @P5 VIADD R4, R4, 0x1 ;  /* 0x0000000104045836 */ /* 0x000fe20000000000 */
[----:B------:R-:W-:Y:S01]  /*07f0*/  LOP3.LUT R10, R3, R30, RZ, 0x3c, !PT ;  /* 0x0000001e030a7212 */ /* 0x000fe200078e3cff */
[----:B------:R0:W2:Y:S03]  /*0800*/  LDG.E.U8 R11, desc[UR6][R8.64] ;  /* 0x00000006080b7981 */ /* 0x0000a6000c1e1100 */
[----:B------:R-:W-:Y:S01]  /*0810*/  ISETP.GE.AND P5, PT, R10, RZ, PT ;  /* 0x000000ff0a00720c */ /* 0x000fe20003fa6270 */
[----:B------:R1:W3:Y:S01]  /*0820*/  LDG.E.U8 R23, desc[UR4][R12.64] ;  /* 0x000000040c177981 */ /* 0x0002e2000c1e1100 */
[----:B------:R-:W-:-:S03]  /*0830*/  @!P4 IADD3 R6, PT, PT, R6, 0x1, RZ ;  /* 0x000000010606c810 */ /* 0x000fc60007ffe0ff */
[----:B------:R-:W-:Y:S02]  /*0840*/  @!P6 IADD3 R4, PT, PT, -R4, RZ, RZ ;  /* 0x000000ff0404e210 */ /* 0x000fe40007ffe1ff */
[----:B------:R-:W-:Y:S02]  /*0850*/  @P3 VIADD R6, R6, 0x1 ;  /* 0x0000000106063836 */ /* 0x000fe40000000000 */
[----:B------:R-:W-:-:S04]  /*0860*/  SEL R4, R15, R4, !P2 ;  /* 0x000000040f047207 */ /* 0x000fc80005000000 */
[----:B------:R-:W-:Y:S01]  /*0870*/  @!P5 IMAD.MOV R6, RZ, RZ, -R6 ;  /* 0x000000ffff06d224 */ /* 0x000fe200078e0a06 */
[----:B------:R-:W-:-:S04]  /*0880*/  IADD3 R10, PT, PT, -R4, RZ, RZ ;  /* 0x000000ff040a7210 */ /* 0x000fc80007ffe1ff */
[----:B0-----:R-:W-:Y:S01]  /*0890*/  SEL R8, R15, R6, !P2 ;  /* 0x000000060f087207 */ /* 0x001fe20005000000 */
[----:B------:R-:W-:Y:S01]  /*08a0*/  IMAD R6, R30, R10, R7 ;  /* 0x0000000a1e067224 */ /* 0x000fe200078e0207 */
[----:B------:R-:W-:-:S03]  /*08b0*/  SEL R4, R4, RZ, P0 ;  /* 0x000000ff04047207 */ /* 0x000fc60000000000 */
[----:B------:R-:W-:Y:S01]  /*08c0*/  IMAD.MOV R10, RZ, RZ, -R8 ;  /* 0x000000ffff0a7224 */ /* 0x000fe200078e0a08 */
[----:B------:R-:W-:Y:S01]  /*08d0*/  SEL R6, R6, RZ, P1 ;  /* 0x000000ff06067207 */ /* 0x000fe20000800000 */
[----:B------:R-:W-:Y:S01]  /*08e0*/  IMAD R9, R4, UR44, RZ ;  /* 0x0000002c04097c24 */ /* 0x000fe2000f8e02ff */
[----:B------:R-:W-:Y:S01]  /*08f0*/  SEL R8, R8, RZ, P0 ;  /* 0x000000ff08087207 */ /* 0x000fe20000000000 */
[----:B------:R-:W-:Y:S02]  /*0900*/  IMAD R4, R30, R10, R3 ;  /* 0x0000000a1e047224 */ /* 0x000fe400078e0203 */
[----:B------:R-:W-:Y:S02]  /*0910*/  IMAD R6, R6, UR45, R9 ;  /* 0x0000002d06067c24 */ /* 0x000fe4000f8e0209 */
[----:B------:R-:W-:Y:S01]  /*0920*/  IMAD R9, R8, UR44, RZ ;  /* 0x0000002c08097c24 */ /* 0x000fe2000f8e02ff */
[----:B------:R-:W-:Y:S02]  /*0930*/  SEL R4, R4, RZ, P1 ;  /* 0x000000ff04047207 */ /* 0x000fe40000800000 */
[----:B------:R-:W-:-:S03]  /*0940*/  IADD3 R28, P3, PT, R6, UR38, RZ ;  /* 0x00000026061c7c10 */ /* 0x000fc6000ff7e0ff */
[----:B------:R-:W-:Y:S01]  /*0950*/  IMAD R4, R4, UR45, R9 ;  /* 0x0000002d04047c24 */ /* 0x000fe2000f8e0209 */
[----:B------:R-:W-:-:S04]  /*0960*/  LEA.HI.X.SX32 R29, R6, UR39, 0x1, P3 ;  /* 0x00000027061d7c11 */ /* 0x000fc800098f0eff */
[C---:B-1----:R-:W-:Y:S01]  /*0970*/  IADD3 R12, P3, PT, R4.reuse, UR38, RZ ;  /* 0x00000026040c7c10 */ /* 0x042fe2000ff7e0ff */
[----:B------:R-:W4:Y:S03]  /*0980*/  LDG.E.U8 R24, desc[UR4][R28.64] ;  /* 0x000000041c187981 */ /* 0x000f26000c1e1100 */
[----:B------:R-:W-:-:S05]  /*0990*/  LEA.HI.X.SX32 R13, R4, UR39, 0x1, P3 ;  /* 0x00000027040d7c11 */ /* 0x000fca00098f0eff */
[----:B------:R0:W5:Y:S01]  /*09a0*/  LDG.E.U8 R4, desc[UR6][R12.64] ;  /* 0x000000060c047981 */ /* 0x000162000c1e1100 */
[----:B------:R-:W-:-:S04]  /*09b0*/  IADD3 R9, PT, PT, R5, 0xa0, RZ ;  /* 0x000000a005097810 */ /* 0x000fc80007ffe0ff */
[----:B------:R-:W-:-:S05]  /*09c0*/  IABS R31, R9 ;  /* 0x00000009001f7213 */ /* 0x000fca0000000000 */
[----:B------:R-:W-:-:S04]  /*09d0*/  IMAD.HI.U32 R6, R2, R31, RZ ;  /* 0x0000001f02067227 */ /* 0x000fc800078e00ff */
[----:B------:R-:W-:-:S04]  /*09e0*/  IMAD.MOV R8, RZ, RZ, -R6 ;  /* 0x000000ffff087224 */ /* 0x000fc800078e0a06 */
[----:B------:R-:W-:-:S05]  /*09f0*/  IMAD R31, R0, R8, R31 ;  /* 0x00000008001f7224 */ /* 0x000fca00078e021f */
[----:B------:R-:W-:Y:S02]  /*0a00*/  ISETP.GT.U32.AND P5, PT, R0, R31, PT ;  /* 0x0000001f0000720c */ /* 0x000fe40003fa4070 */
[----:B------:R-:W-:-:S11]  /*0a10*/  SHF.R.S64 R8, RZ, 0x1e, R27 ;  /* 0x0000001eff087819 */ /* 0x000fd6000000101b */
[----:B------:R-:W-:-:S04]  /*0a20*/  @!P5 IADD3 R31, PT, PT, R31, -R0, RZ ;  /* 0x800000001f1fd210 */ /* 0x000fc80007ffe0ff */
[----:B------:R-:W-:Y:S02]  /*0a30*/  ISETP.GE.U32.AND P4, PT, R31, R0, PT ;  /* 0x000000001f00720c */ /* 0x000fe40003f86070 */
[----:B0-----:R-:W-:Y:S02]  /*0a40*/  IADD3 R12, P3, PT, R8, UR36, RZ ;  /* 0x00000024080c7c10 */ /* 0x001fe4000ff7e0ff */
[----:B------:R-:W-:Y:S01]  /*0a50*/  LOP3.LUT R8, R9, R30, RZ, 0x3c, !PT ;  /* 0x0000001e09087212 */ /* 0x000fe200078e3cff */
[----:B------:R-:W-:Y:S01]  /*0a60*/  @!P5 VIADD R6, R6, 0x1 ;  /* 0x000000010606d836 */ /* 0x000fe20000000000 */
[----:B------:R-:W-:Y:S02]  /*0a70*/  LEA.HI.X.SX32 R13, R27, UR37, 0x2, P3 ;  /* 0x000000251b0d7c11 */ /* 0x000fe400098f16ff */
[----:B------:R-:W-:Y:S02]  /*0a80*/  ISETP.GE.AND P3, PT, R8, RZ, PT ;  /* 0x000000ff0800720c */ /* 0x000fe40003f66270 */
[----:B------:R-:W-:Y:S01]  /*0a90*/  SHF.R.S64 R26, RZ, 0x1e, R25 ;  /* 0x0000001eff1a7819 */ /* 0x000fe20000001019 */
[----:B------:R0:W5:Y:S02]  /*0aa0*/  LDG.E R10, desc[UR4][R12.64] ;  /* 0x000000040c0a7981 */ /* 0x000164000c1e1900 */
[----:B------:R-:W-:-:S05]  /*0ab0*/  @P4 IADD3 R6, PT, PT, R6, 0x1, RZ ;  /* 0x0000000106064810 */ /* 0x000fca0007ffe0ff */
[----:B------:R-:W-:Y:S01]  /*0ac0*/  IMAD.MOV.U32 R8, RZ, RZ, R6 ;  /* 0x000000ffff087224 */ /* 0x000fe200078e0006 */
[----:B------:R-:W-:-:S04]  /*0ad0*/  SHF.R.S64 R14, RZ, 0x1e, R3 ;  /* 0x0000001eff0e7819 */ /* 0x000fc80000001003 */
[----:B------:R-:W-:Y:S02]  /*0ae0*/  @!P3 IADD3 R8, PT, PT, -R8, RZ, RZ ;  /* 0x000000ff0808b210 */ /* 0x000fe40007ffe1ff */
[----:B------:R-:W-:Y:S02]  /*0af0*/  IADD3 R26, P4, PT, R26, UR36, RZ ;  /* 0x000000241a1a7c10 */ /* 0x000fe4000ff9e0ff */
[----:B------:R-:W-:Y:S02]  /*0b00*/  SEL R8, R15, R8, !P2 ;  /* 0x000000080f087207 */ /* 0x000fe40005000000 */
[----:B0-----:R-:W-:Y:S02]  /*0b10*/  IADD3 R12, P3, PT, R14, UR36, RZ ;  /* 0x000000240e0c7c10 */ /* 0x001fe4000ff7e0ff */
[----:B------:R-:W-:Y:S01]  /*0b20*/  LEA.HI.X.SX32 R27, R25, UR37, 0x2, P4 ;  /* 0x00000025191b7c11 */ /* 0x000fe2000a0f16ff */
[----:B------:R-:W-:Y:S01]  /*0b30*/  IMAD.MOV R14, RZ, RZ, -R8 ;  /* 0x000000ffff0e7224 */ /* 0x000fe200078e0a08 */
[----:B------:R-:W-:-:S02]  /*0b40*/  SHF.R.S64 R16, RZ, 0x1e, R7 ;  /* 0x0000001eff107819 */ /* 0x000fc40000001007 */
[----:B------:R-:W-:Y:S01]  /*0b50*/  LEA.HI.X.SX32 R13, R3, UR37, 0x2, P3 ;  /* 0x00000025030d7c11 */ /* 0x000fe200098f16ff */
[----:B------:R0:W5:Y:S01]  /*0b60*/  LDG.E R26, desc[UR4][R26.64] ;  /* 0x000000041a1a7981 */ /* 0x000162000c1e1900 */
[----:B------:R-:W-:Y:S01]  /*0b70*/  IADD3 R3, PT, PT, R5, 0xc0, RZ ;  /* 0x000000c005037810 */ /* 0x000fe20007ffe0ff */
[----:B------:R-:W-:Y:S01]  /*0b80*/  IMAD R14, R30, R14, R9 ;  /* 0x0000000e1e0e7224 */ /* 0x000fe200078e0209 */
[----:B------:R-:W-:Y:S02]  /*0b90*/  IADD3 R6, P5, PT, R16, UR36, RZ ;  /* 0x0000002410067c10 */ /* 0x000fe4000ffbe0ff */
[----:B------:R-:W-:Y:S02]  /*0ba0*/  SEL R8, R8, RZ, P0 ;  /* 0x000000ff08087207 */ /* 0x000fe40000000000 */
[----:B------:R-:W-:Y:S02]  /*0bb0*/  LEA.HI.X.SX32 R7, R7, UR37, 0x2, P5 ;  /* 0x0000002507077c11 */ /* 0x000fe4000a8f16ff */
[----:B0-----:R-:W-:Y:S01]  /*0bc0*/  IABS R27, R3 ;  /* 0x00000003001b7213 */ /* 0x001fe20000000000 */
[----:B------:R-:W-:Y:S01]  /*0bd0*/  IMAD R25, R8, UR44, RZ ;  /* 0x0000002c08197c24 */ /* 0x000fe2000f8e02ff */
[----:B------:R-:W-:Y:S01]  /*0be0*/  SEL R14, R14, RZ, P1 ;  /* 0x000000ff0e0e7207 */ /* 0x000fe20000800000 */
[----:B------:R0:W5:Y:S02]  /*0bf0*/  LDG.E R16, desc[UR6][R6.64] ;  /* 0x0000000606107981 */ /* 0x000164000c1e1900 */
[----:B------:R-:W-:-:S04]  /*0c00*/  IMAD.HI.U32 R29, R2, R27, RZ ;  /* 0x0000001b021d7227 */ /* 0x000fc800078e00ff */
[----:B------:R-:W-:Y:S02]  /*0c10*/  IMAD R25, R14, UR45, R25 ;  /* 0x0000002d0e197c24 */ /* 0x000fe4000f8e0219 */
[----:B0-----:R-:W-:-:S04]  /*0c20*/  IMAD.MOV R6, RZ, RZ, -R29 ;  /* 0x000000ffff067224 */ /* 0x001fc800078e0a1d */
[----:B------:R-:W-:Y:S01]  /*0c30*/  IMAD R27, R0, R6, R27 ;  /* 0x00000006001b7224 */ /* 0x000fe200078e021b */
[----:B------:R-:W-:-:S04]  /*0c40*/  IADD3 R6, P4, PT, R25, UR38, RZ ;  /* 0x0000002619067c10 */ /* 0x000fc8000ff9e0ff */
[----:B------:R-:W-:-:S05]  /*0c50*/  LEA.HI.X.SX32 R7, R25, UR39, 0x1, P4 ;  /* 0x0000002719077c11 */ /* 0x000fca000a0f0eff */
[----:B------:R-:W5:Y:S01]  /*0c60*/  LDG.E.U8 R6, desc[UR6][R6.64] ;  /* 0x0000000606067981 */ /* 0x000f62000c1e1100 */
[----:B------:R-:W-:-:S04]  /*0c70*/  SHF.R.S64 R8, RZ, 0x1e, R9 ;  /* 0x0000001eff087819 */ /* 0x000fc80000001009 */
[----:B------:R-:W-:-:S04]  /*0c80*/  IADD3 R8, P3, PT, R8, UR36, RZ ;  /* 0x0000002408087c10 */ /* 0x000fc8000ff7e0ff */
[----:B------:R-:W-:Y:S02]  /*0c90*/  LEA.HI.X.SX32 R9, R9, UR37, 0x2, P3 ;  /* 0x0000002509097c11 */ /* 0x000fe400098f16ff */
[----:B------:R-:W-:Y:S02]  /*0ca0*/  ISETP.GT.U32.AND P3, PT, R0, R27, PT ;  /* 0x0000001b0000720c */ /* 0x000fe40003f64070 */
[----:B------:R-:W-:Y:S01]  /*0cb0*/  IABS R25, R5 ;  /* 0x0000000500197213 */ /* 0x000fe20000000000 */
[----:B------:R0:W5:Y:S01]  /*0cc0*/  LDG.E R14, desc[UR4][R8.64] ;  /* 0x00000004080e7981 */ /* 0x000162000c1e1900 */
[----:B------:R-:W-:-:S03]  /*0cd0*/  P2R R31, PR, RZ, 0x1 ;  /* 0x00000001ff1f7803 */ /* 0x000fc60000000000 */
[----:B------:R-:W-:-:S06]  /*0ce0*/  IMAD.HI.U32 R32, R2, R25, RZ ;  /* 0x0000001902207227 */ /* 0x000fcc00078e00ff */
[-C--:B------:R-:W-:Y:S02]  /*0cf0*/  @!P3 IADD3 R27, PT, PT, R27, -R0.reuse, RZ ;  /* 0x800000001b1bb210 */ /* 0x080fe40007ffe0ff */
[----:B0-----:R-:W-:Y:S02]  /*0d00*/  IADD3 R8, PT, PT, -R32, RZ, RZ ;  /* 0x000000ff20087210 */ /* 0x001fe40007ffe1ff */
[----:B------:R-:W-:Y:S01]  /*0d10*/  ISETP.GE.U32.AND P0, PT, R27, R0, PT ;  /* 0x000000001b00720c */ /* 0x000fe20003f06070 */
[----:B------:R-:W-:Y:S02]  /*0d20*/  VIADD R27, R5, 0xe0 ;  /* 0x000000e0051b7836 */ /* 0x000fe40000000000 */
[----:B------:R-:W-:-:S03]  /*0d30*/  IMAD R25, R0, R8, R25 ;  /* 0x0000000800197224 */ /* 0x000fc600078e0219 */
[----:B------:R-:W-:Y:S01]  /*0d40*/  IABS R9, R27 ;  /* 0x0000001b00097213 */ /* 0x000fe20000000000 */
[----:B------:R-:W-:Y:S01]  /*0d50*/  @!P3 VIADD R29, R29, 0x1 ;  /* 0x000000011d1db836 */ /* 0x000fe20000000000 */
[----:B------:R-:W-:Y:S02]  /*0d60*/  R2UR UR8, R18 ;  /* 0x00000000120872ca */ /* 0x000fe400000e0000 */
[----:B------:R-:W-:Y:S01]  /*0d70*/  R2UR UR9, R19 ;  /* 0x00000000130972ca */ /* 0x000fe200000e0000 */
[----:B------:R-:W-:Y:S01]  /*0d80*/  IMAD.HI.U32 R7, R2, R9, RZ ;  /* 0x0000000902077227 */ /* 0x000fe200078e00ff */
[----:B------:R-:W-:-:S04]  /*0d90*/  ISETP.GT.U32.AND P3, PT, R0, R25, PT ;  /* 0x000000190000720c */ /* 0x000fc80003f64070 */
[----:B------:R-:W-:Y:S02]  /*0da0*/  IADD3 R8, PT, PT, -R7, RZ, RZ ;  /* 0x000000ff07087210 */ /* 0x000fe40007ffe1ff */
[----:B------:R-:W-:-:S03]  /*0db0*/  P2R R34, PR, RZ, 0x1 ;  /* 0x00000001ff227803 */ /* 0x000fc60000000000 */
[----:B------:R-:W-:Y:S02]  /*0dc0*/  IMAD R9, R0, R8, R9 ;  /* 0x0000000800097224 */ /* 0x000fe400078e0209 */
[----:B------:R0:W5:Y:S02]  /*0dd0*/  LDG.E R12, desc[UR8][R12.64] ;  /* 0x000000080c0c7981 */ /* 0x000164000c1e1900 */
[----:B------:R-:W-:Y:S01]  /*0de0*/  @!P3 VIADD R32, R32, 0x1 ;  /* 0x000000012020b836 */ /* 0x000fe20000000000 */
[----:B------:R-:W-:Y:S02]  /*0df0*/  @!P3 IADD3 R25, PT, PT, R25, -R0, RZ ;  /* 0x800000001919b210 */ /* 0x000fe40007ffe0ff */
[----:B------:R-:W-:Y:S02]  /*0e00*/  ISETP.GT.U32.AND P3, PT, R0, R9, PT ;  /* 0x000000090000720c */ /* 0x000fe40003f64070 */
[----:B0-----:R-:W-:-:S11]  /*0e10*/  P2R R13, PR, RZ, 0x2 ;  /* 0x00000002ff0d7803 */ /* 0x001fd60000000000 */
[----:B------:R-:W-:Y:S01]  /*0e20*/  @!P3 VIADD R7, R7, 0x1 ;  /* 0x000000010707b836 */ /* 0x000fe20000000000 */
[----:B------:R-:W-:Y:S02]  /*0e30*/  @!P3 IADD3 R9, PT, PT, R9, -R0, RZ ;  /* 0x800000000909b210 */ /* 0x000fe40007ffe0ff */
[----:B------:R-:W-:Y:S02]  /*0e40*/  P2R R28, PR, RZ, 0x4 ;  /* 0x00000004ff1c7803 */ /* 0x000fe40000000000 */
[----:B--2---:R-:W-:Y:S02]  /*0e50*/  ISETP.NE.AND P0, PT, R11, RZ, PT ;  /* 0x000000ff0b00720c */ /* 0x004fe40003f05270 */
[----:B---3--:R-:W-:Y:S02]  /*0e60*/  ISETP.NE.AND P1, PT, R23, RZ, PT ;  /* 0x000000ff1700720c */ /* 0x008fe40003f25270 */
[----:B------:R-:W-:Y:S02]  /*0e70*/  P2R R23, PR, RZ, 0x1 ;  /* 0x00000001ff177803 */ /* 0x000fe40000000000 */
[----:B------:R-:W-:-:S02]  /*0e80*/  P2R R11, PR, RZ, 0x2 ;  /* 0x00000002ff0b7803 */ /* 0x000fc40000000000 */
[----:B------:R-:W-:Y:S01]  /*0e90*/  ISETP.GE.U32.AND P1, PT, R25, R0, PT ;  /* 0x000000001900720c */ /* 0x000fe20003f26070 */
[----:B------:R-:W-:-:S05]  /*0ea0*/  VIADD R25, R5, 0x100 ;  /* 0x0000010005197836 */ /* 0x000fca0000000000 */
[----:B------:R-:W-:Y:S02]  /*0eb0*/  IABS R33, R25 ;  /* 0x0000001900217213 */ /* 0x000fe40000000000 */
[----:B----4-:R-:W-:-:S04]  /*0ec0*/  ISETP.NE.AND P0, PT, R24, RZ, PT ;  /* 0x000000ff1800720c */ /* 0x010fc80003f05270 */
[----:B------:R-:W-:Y:S02]  /*0ed0*/  P2R R24, PR, RZ, 0x1 ;  /* 0x00000001ff187803 */ /* 0x000fe40000000000 */
[----:B-----5:R-:W-:Y:S02]  /*0ee0*/  ISETP.NE.AND P0, PT, R4, RZ, PT ;  /* 0x000000ff0400720c */ /* 0x020fe40003f05270 */
[----:B------:R-:W-:-:S04]  /*0ef0*/  LOP3.LUT R4, R3, R30, RZ, 0x3c, !PT ;  /* 0x0000001e03047212 */ /* 0x000fc800078e3cff */
[----:B------:R-:W-:Y:S01]  /*0f00*/  ISETP.GE.AND P3, PT, R4, RZ, PT ;  /* 0x000000ff0400720c */ /* 0x000fe20003f66270 */
[----:B------:R-:W-:-:S05]  /*0f10*/  IMAD.HI.U32 R4, R2, R33, RZ ;  /* 0x0000002102047227 */ /* 0x000fca00078e00ff */
[----:B------:R-:W-:-:S05]  /*0f20*/  IADD3 R8, PT, PT, -R4, RZ, RZ ;  /* 0x000000ff04087210 */ /* 0x000fca0007ffe1ff */
[----:B------:R-:W-:-:S05]  /*0f30*/  IMAD R33, R0, R8, R33 ;  /* 0x0000000800217224 */ /* 0x000fca00078e0221 */
[----:B------:R-:W-:Y:S01]  /*0f40*/  ISETP.GT.U32.AND P4, PT, R0, R33, PT ;  /* 0x000000210000720c */ /* 0x000fe20003f84070 */
[----:B------:R-:W-:Y:S01]  /*0f50*/  VIADD R8, R5, 0x120 ;  /* 0x0000012005087836 */ /* 0x000fe20000000000 */
[----:B------:R-:W-:Y:S02]  /*0f60*/  P2R R35, PR, RZ, 0x1 ;  /* 0x00000001ff237803 */ /* 0x000fe40000000000 */
[----:B------:R-:W-:Y:S02]  /*0f70*/  ISETP.GE.U32.AND P0, PT, R9, R0, PT ;  /* 0x000000000900720c */ /* 0x000fe40003f06070 */
[----:B------:R-:W-:-:S07]  /*0f80*/  IABS R9, R8 ;  /* 0x0000000800097213 */ /* 0x000fce0000000000 */
[----:B------:R-:W-:-:S04]  /*0f90*/  @!P4 IADD3 R33, PT, PT, R33, -R0, RZ ;  /* 0x800000002121c210 */ /* 0x000fc80007ffe0ff */
[----:B------:R-:W-:Y:S01]  /*0fa0*/  ISETP.GE.U32.AND P2, PT, R33, R0, PT ;  /* 0x000000002100720c */ /* 0x000fe20003f46070 */
[----:B------:R-:W-:-:S05]  /*0fb0*/  IMAD.HI.U32 R33, R2, R9, RZ ;  /* 0x0000000902217227 */ /* 0x000fca00078e00ff */
[----:B------:R-:W-:Y:S01]  /*0fc0*/  IADD3 R36, PT, PT, -R33, RZ, RZ ;  /* 0x000000ff21247210 */ /* 0x000fe20007ffe1ff */
[----:B------:R-:W-:-:S04]  /*0fd0*/  @!P4 VIADD R4, R4, 0x1 ;  /* 0x000000010404c836 */ /* 0x000fc80000000000 */
[----:B------:R-:W-:-:S05]  /*0fe0*/  IMAD R9, R0, R36, R9 ;  /* 0x0000002400097224 */ /* 0x000fca00078e0209 */
[----:B------:R-:W-:-:S13]  /*0ff0*/  ISETP.GT.U32.AND P4, PT, R0, R9, PT ;  /* 0x000000090000720c */ /* 0x000fda0003f84070 */
[----:B------:R-:W-:Y:S01]  /*1000*/  @!P4 IMAD.IADD R9, R9, 0x1, -R0 ;  /* 0x000000010909c824 */ /* 0x000fe200078e0a00 */
[----:B------:R-:W-:-:S04]  /*1010*/  @!P4 IADD3 R33, PT, PT, R33, 0x1, RZ ;  /* 0x000000012121c810 */ /* 0x000fc80007ffe0ff */
[----:B------:R-:W-:Y:S02]  /*1020*/  ISETP.GE.U32.AND P4, PT, R9, R0, PT ;  /* 0x000000000900720c */ /* 0x000fe40003f86070 */
[----:B------:R-:W-:-:S04]  /*1030*/  LOP3.LUT R9, R5, R30, RZ, 0x3c, !PT ;  /* 0x0000001e05097212 */ /* 0x000fc800078e3cff */
[----:B------:R-:W-:Y:S01]  /*1040*/  ISETP.GE.AND P5, PT, R9, RZ, PT ;  /* 0x000000ff0900720c */ /* 0x000fe20003fa6270 */
[----:B------:R-:W-:-:S05]  /*1050*/  VIADD R9, R5, 0x140 ;  /* 0x0000014005097836 */ /* 0x000fca0000000000 */
[----:B------:R-:W-:-:S05]  /*1060*/  IABS R37, R9 ;  /* 0x0000000900257213 */ /* 0x000fca0000000000 */
[----:B------:R-:W-:-:S05]  /*1070*/  IMAD.HI.U32 R2, R2, R37, RZ ;  /* 0x0000002502027227 */ /* 0x000fca00078e00ff */
[----:B------:R-:W-:-:S05]  /*1080*/  IADD3 R36, PT, PT, -R2, RZ, RZ ;  /* 0x000000ff02247210 */ /* 0x000fca0007ffe1ff */
[----:B------:R-:W-:-:S05]  /*1090*/  IMAD R37, R0, R36, R37 ;  /* 0x0000002400257224 */ /* 0x000fca00078e0225 */
[----:B------:R-:W-:-:S13]  /*10a0*/  ISETP.GT.U32.AND P6, PT, R0, R37, PT ;  /* 0x000000250000720c */ /* 0x000fda0003fc4070 */
[----:B------:R-:W-:Y:S01]  /*10b0*/  @!P6 VIADD R2, R2, 0x1 ;  /* 0x000000010202e836 */ /* 0x000fe20000000000 */
[-C--:B------:R-:W-:Y:S02]  /*10c0*/  @!P6 IADD3 R37, PT, PT, R37, -R0.reuse, RZ ;  /* 0x800000002525e210 */ /* 0x080fe40007ffe0ff */
[----:B------:R-:W-:Y:S01]  /*10d0*/  ISETP.NE.AND P6, PT, R34, RZ, PT ;  /* 0x000000ff2200720c */ /* 0x000fe20003fc5270 */
[----:B------:R-:W-:Y:S01]  /*10e0*/  @P4 VIADD R33, R33, 0x1 ;  /* 0x0000000121214836 */ /* 0x000fe20000000000 */
[----:B------:R-:W-:Y:S02]  /*10f0*/  ISETP.GE.U32.AND P4, PT, R37, R0, PT ;  /* 0x000000002500720c */ /* 0x000fe40003f86070 */
[----:B------:R-:W-:-:S09]  /*1100*/  LOP3.LUT R0, R27, R30, RZ, 0x3c, !PT ;  /* 0x0000001e1b007212 */ /* 0x000fd200078e3cff */
[----:B------:R-:W-:-:S04]  /*1110*/  @P6 VIADD R29, R29, 0x1 ;  /* 0x000000011d1d6836 */ /* 0x000fc80000000000 */
[----:B------:R-:W-:Y:S01]  /*1120*/  @!P3 IMAD.MOV R29, RZ, RZ, -R29 ;  /* 0x000000ffff1db224 */ /* 0x000fe200078e0a1d */
[----:B------:R-:W-:Y:S01]  /*1130*/  ISETP.GE.AND P3, PT, R0, RZ, PT ;  /* 0x000000ff0000720c */ /* 0x000fe20003f66270 */
[----:B------:R-:W-:Y:S01]  /*1140*/  @P0 VIADD R7, R7, 0x1 ;  /* 0x0000000107070836 */ /* 0x000fe20000000000 */
[----:B------:R-:W-:-:S11]  /*1150*/  LOP3.LUT R0, R25, R30, RZ, 0x3c, !PT ;  /* 0x0000001e19007212 */ /* 0x000fd600078e3cff */
[----:B------:R-:W-:Y:S01]  /*1160*/  @!P3 IMAD.MOV R7, RZ, RZ, -R7 ;  /* 0x000000ffff07b224 */ /* 0x000fe200078e0a07 */
[----:B------:R-:W-:Y:S02]  /*1170*/  ISETP.GE.AND P3, PT, R0, RZ, PT ;  /* 0x000000ff0000720c */ /* 0x000fe40003f66270 */
[----:B------:R-:W-:Y:S02]  /*1180*/  @P2 IADD3 R4, PT, PT, R4, 0x1, RZ ;  /* 0x0000000104042810 */ /* 0x000fe40007ffe0ff */
[----:B------:R-:W-:-:S09]  /*1190*/  LOP3.LUT R0, R8, R30, RZ, 0x3c, !PT ;  /* 0x0000001e08007212 */ /* 0x000fd200078e3cff */
[----:B------:R-:W-:Y:S02]  /*11a0*/  @!P3 IADD3 R4, PT, PT, -R4, RZ, RZ ;  /* 0x000000ff0404b210 */ /* 0x000fe40007ffe1ff */
[----:B------:R-:W-:Y:S02]  /*11b0*/  ISETP.GE.AND P3, PT, R0, RZ, PT ;  /* 0x000000ff0000720c */ /* 0x000fe40003f66270 */
[----:B------:R-:W-:Y:S01]  /*11c0*/  ISETP.NE.AND P2, PT, R28, RZ, PT ;  /* 0x000000ff1c00720c */ /* 0x000fe20003f45270 */
[----:B------:R-:W-:Y:S01]  /*11d0*/  IMAD.MOV.U32 R28, RZ, RZ, R33 ;  /* 0x000000ffff1c7224 */ /* 0x000fe200078e0021 */
[----:B------:R-:W-:-:S09]  /*11e0*/  LOP3.LUT R0, R9, R30, RZ, 0x3c, !PT ;  /* 0x0000001e09007212 */ /* 0x000fd200078e3cff */
[----:B------:R-:W-:Y:S02]  /*11f0*/  @!P3 IADD3 R28, PT, PT, -R28, RZ, RZ ;  /* 0x000000ff1c1cb210 */ /* 0x000fe40007ffe1ff */
[----:B------:R-:W-:Y:S02]  /*1200*/  ISETP.GE.AND P3, PT, R0, RZ, PT ;  /* 0x000000ff0000720c */ /* 0x000fe40003f66270 */
[----:B------:R-:W-:Y:S02]  /*1210*/  @P4 IADD3 R2, PT, PT, R2, 0x1, RZ ;  /* 0x0000000102024810 */ /* 0x000fe40007ffe0ff */
[----:B------:R-:W-:Y:S02]  /*1220*/  @P1 IADD3 R32, PT, PT, R32, 0x1, RZ ;  /* 0x0000000120201810 */ /* 0x000fe40007ffe0ff */
[----:B------:R-:W-:Y:S02]  /*1230*/  SEL R0, R15, R29, !P2 ;  /* 0x0000001d0f007207 */ /* 0x000fe40005000000 */
[----:B------:R-:W-:-:S02]  /*1240*/  @!P5 IADD3 R32, PT, PT, -R32, RZ, RZ ;  /* 0x000000ff2020d210 */ /* 0x000fc40007ffe1ff */
[----:B------:R-:W-:-:S03]  /*1250*/  ISETP.NE.AND P1, PT, R13, RZ, PT ;  /* 0x000000ff0d00720c */ /* 0x000fc60003f25270 */
[----:B------:R-:W-:Y:S01]  /*1260*/  @!P3 IMAD.MOV R2, RZ, RZ, -R2 ;  /* 0x000000ffff02b224 */ /* 0x000fe200078e0a02 */
[----:B------:R-:W-:Y:S02]  /*1270*/  ISETP.NE.AND P0, PT, R31, RZ, PT ;  /* 0x000000ff1f00720c */ /* 0x000fe40003f05270 */
[C---:B------:R-:W-:Y:S02]  /*1280*/  SEL R29, R15.reuse, R32, !P2 ;  /* 0x000000200f1d7207 */ /* 0x040fe40005000000 */
[C---:B------:R-:W-:Y:S02]  /*1290*/  SEL R31, R15.reuse, R7, !P2 ;  /* 0x000000070f1f7207 */ /* 0x040fe40005000000 */
[C---:B------:R-:W-:Y:S02]  /*12a0*/  SEL R33, R15.reuse, R4, !P2 ;  /* 0x000000040f217207 */ /* 0x040fe40005000000 */
[C---:B------:R-:W-:Y:S02]  /*12b0*/  SEL R13, R15.reuse, R28, !P2 ;  /* 0x0000001c0f0d7207 */ /* 0x040fe40005000000 */
[----:B------:R-:W-:-:S02]  /*12c0*/  SEL R15, R15, R2, !P2 ;  /* 0x000000020f0f7207 */ /* 0x000fc40005000000 */
[----:B------:R-:W-:Y:S02]  /*12d0*/  IADD3 R2, PT, PT, -R0, RZ, RZ ;  /* 0x000000ff00027210 */ /* 0x000fe40007ffe1ff */
[----:B------:R-:W-:Y:S02]  /*12e0*/  ISETP.NE.AND P2, PT, R6, RZ, PT ;  /* 0x000000ff0600720c */ /* 0x000fe40003f45270 */
[--C-:B------:R-:W-:Y:S01]  /*12f0*/  SHF.R.S64 R6, RZ, 0x1e, R3.reuse ;  /* 0x0000001eff067819 */ /* 0x100fe20000001003 */
[----:B------:R-:W-:Y:S01]  /*1300*/  IMAD R2, R30, R2, R3 ;  /* 0x000000021e027224 */ /* 0x000fe200078e0203 */
[----:B------:R-:W-:Y:S02]  /*1310*/  SEL R0, R0, RZ, P0 ;  /* 0x000000ff00007207 */ /* 0x000fe40000000000 */
[----:B------:R-:W-:Y:S01]  /*1320*/  IADD3 R6, P3, PT, R6, UR36, RZ ;  /* 0x0000002406067c10 */ /* 0x000fe2000ff7e0ff */
[----:B------:R-:W-:Y:S01]  /*1330*/  IMAD.MOV R32, RZ, RZ, -R29 ;  /* 0x000000ffff207224 */ /* 0x000fe200078e0a1d */
[----:B------:R-:W-:-:S02]  /*1340*/  SEL R2, R2, RZ, P1 ;  /* 0x000000ff02027207 */ /* 0x000fc40000800000 */
[----:B------:R-:W-:Y:S01]  /*1350*/  LEA.HI.X.SX32 R7, R3, UR37, 0x2, P3 ;  /* 0x0000002503077c11 */ /* 0x000fe200098f16ff */
[----:B------:R-:W-:Y:S01]  /*1360*/  IMAD R3, R0, UR44, RZ ;  /* 0x0000002c00037c24 */ /* 0x000fe2000f8e02ff */
[----:B------:R-:W-:Y:S01]  /*1370*/  SEL R29, R29, RZ, P0 ;  /* 0x000000ff1d1d7207 */ /* 0x000fe20000000000 */
[----:B------:R-:W-:Y:S02]  /*1380*/  IMAD R32, R30, R32, R5 ;  /* 0x000000201e207224 */ /* 0x000fe400078e0205 */
[----:B------:R-:W-:Y:S01]  /*1390*/  IMAD R3, R2, UR45, R3 ;  /* 0x0000002d02037c24 */ /* 0x000fe2000f8e0203 */
[----:B------:R-:W-:Y:S01]  /*13a0*/  SHF.R.S64 R4, RZ, 0x1e, R5 ;  /* 0x0000001eff047819 */ /* 0x000fe20000001005 */
[----:B------:R-:W-:Y:S01]  /*13b0*/  IMAD R29, R29, UR44, RZ ;  /* 0x0000002c1d1d7c24 */ /* 0x000fe2000f8e02ff */
[----:B------:R-:W-:Y:S01]  /*13c0*/  SEL R32, R32, RZ, P1 ;  /* 0x000000ff20207207 */ /* 0x000fe20000800000 */
[----:B------:R0:W2:Y:S01]  /*13d0*/  LDG.E R0, desc[UR4][R6.64] ;  /* 0x0000000406007981 */ /* 0x0000a2000c1e1900 */
[----:B------:R-:W-:-:S03]  /*13e0*/  IADD3 R2, P3, PT, R3, UR38, RZ ;  /* 0x0000002603027c10 */ /* 0x000fc6000ff7e0ff */
[----:B------:R-:W-:Y:S01]  /*13f0*/  IMAD R29, R32, UR45, R29 ;  /* 0x0000002d201d7c24 */ /* 0x000fe2000f8e021d */
[----:B------:R-:W-:Y:S02]  /*1400*/  LEA.HI.X.SX32 R3, R3, UR39, 0x1, P3 ;  /* 0x0000002703037c11 */ /* 0x000fe400098f0eff */
[----:B------:R-:W-:-:S03]  /*1410*/  IADD3 R4, P3, PT, R4, UR36, RZ ;  /* 0x0000002404047c10 */ /* 0x000fc6000ff7e0ff */
[----:B------:R1:W3:Y:S01]  /*1420*/  LDG.E.U8 R28, desc[UR4][R2.64] ;  /* 0x00000004021c7981 */ /* 0x0002e2000c1e1100 */
[----:B------:R-:W-:Y:S02]  /*1430*/  LEA.HI.X.SX32 R5, R5, UR37, 0x2, P3 ;  /* 0x0000002505057c11 */ /* 0x000fe400098f16ff */
[----:B0-----:R-:W-:-:S03]  /*1440*/  IADD3 R6, P3, PT, R29, UR38, RZ ;  /* 0x000000261d067c10 */ /* 0x001fc6000ff7e0ff */
[----:B------:R-:W4:Y:S01]  /*1450*/  LDG.E R32, desc[UR4][R4.64] ;  /* 0x0000000404207981 */ /* 0x000f22000c1e1900 */
[----:B------:R-:W-:-:S05]  /*1460*/  LEA.HI.X.SX32 R7, R29, UR39, 0x1, P3 ;  /* 0x000000271d077c11 */ /* 0x000fca00098f0eff */
[----:B------:R0:W5:Y:S01]  /*1470*/  LDG.E.U8 R29, desc[UR4][R6.64] ;  /* 0x00000004061d7981 */ /* 0x000162000c1e1100 */
[----:B-1----:R-:W-:Y:S01]  /*1480*/  IADD3 R2, PT, PT, -R31, RZ, RZ ;  /* 0x000000ff1f027210 */ /* 0x002fe20007ffe1ff */
[----:B------:R-:W-:Y:S01]  /*1490*/  IMAD.MOV R3, RZ, RZ, -R33 ;  /* 0x000000ffff037224 */ /* 0x000fe200078e0a21 */
[----:B------:R-:W-:-:S03]  /*14a0*/  SEL R33, R33, RZ, P0 ;  /* 0x000000ff21217207 */ /* 0x000fc60000000000 */
[C---:B------:R-:W-:Y:S01]  /*14b0*/  IMAD R3, R30.reuse, R3, R25 ;  /* 0x000000031e037224 */ /* 0x040fe200078e0219 */
[----:B------:R-:W-:Y:S01]  /*14c0*/  SEL R31, R31, RZ, P0 ;  /* 0x000000ff1f1f7207 */ /* 0x000fe20000000000 */
[----:B------:R-:W-:Y:S02]  /*14d0*/  IMAD R2, R30, R2, R27 ;  /* 0x000000021e027224 */ /* 0x000fe400078e021b */
[----:B0-----:R-:W-:Y:S01]  /*14e0*/  IMAD R6, R33, UR44, RZ ;  /* 0x0000002c21067c24 */ /* 0x001fe2000f8e02ff */
[----:B------:R-:W-:Y:S01]  /*14f0*/  SEL R3, R3, RZ, P1 ;  /* 0x000000ff03037207 */ /* 0x000fe20000800000 */
[----:B------:R-:W-:Y:S01]  /*1500*/  IMAD R31, R31, UR44, RZ ;  /* 0x0000002c1f1f7c24 */ /* 0x000fe2000f8e02ff */
[----:B------:R-:W-:-:S03]  /*1510*/  SEL R2, R2, RZ, P1 ;  /* 0x000000ff02027207 */ /* 0x000fc60000800000 */
[----:B------:R-:W-:Y:S01]  /*1520*/  IMAD R5, R3, UR45, R6 ;  /* 0x0000002d03057c24 */ /* 0x000fe2000f8e0206 */
[--C-:B------:R-:W-:Y:S01]  /*1530*/  SHF.R.S64 R6, RZ, 0x1e, R8.reuse ;  /* 0x0000001eff067819 */ /* 0x100fe20000001008 */
[----:B------:R-:W-:Y:S01]  /*1540*/  IMAD R4, R2, UR45, R31 ;  /* 0x0000002d02047c24 */ /* 0x000fe2000f8e021f */
[----:B------:R-:W-:Y:S01]  /*1550*/  IADD3 R31, PT, PT, -R13, RZ, RZ ;  /* 0x000000ff0d1f7210 */ /* 0x000fe20007ffe1ff */
[----:B------:R-:W-:Y:S01]  /*1560*/  IMAD.MOV R2, RZ, RZ, -R15 ;  /* 0x000000ffff027224 */ /* 0x000fe200078e0a0f */
[----:B------:R-:W-:Y:S02]  /*1570*/  SHF.R.S64 R36, RZ, 0x1e, R27 ;  /* 0x0000001eff247819 */ /* 0x000fe4000000101b */
[----:B------:R-:W-:Y:S01]  /*1580*/  IADD3 R6, P4, PT, R6, UR36, RZ ;  /* 0x0000002406067c10 */ /* 0x000fe2000ff9e0ff */
[----:B------:R-:W-:Y:S01]  /*1590*/  IMAD R31, R30, R31, R8 ;  /* 0x0000001f1e1f7224 */ /* 0x000fe200078e0208 */
[----:B------:R-:W-:Y:S01]  /*15a0*/  IADD3 R36, P3, PT, R36, UR36, RZ ;  /* 0x0000002424247c10 */ /* 0x000fe2000ff7e0ff */
[----:B------:R-:W-:Y:S01]  /*15b0*/  IMAD R30, R30, R2, R9 ;  /* 0x000000021e1e7224 */ /* 0x000fe200078e0209 */
[----:B------:R-:W-:-:S02]  /*15c0*/  SHF.R.S64 R2, RZ, 0x1e, R25 ;  /* 0x0000001eff027819 */ /* 0x000fc40000001019 */
[----:B------:R-:W-:Y:S02]  /*15d0*/  LEA.HI.X.SX32 R7, R8, UR37, 0x2, P4 ;  /* 0x0000002508077c11 */ /* 0x000fe4000a0f16ff */
[----:B------:R-:W-:Y:S02]  /*15e0*/  SHF.R.S64 R8, RZ, 0x1e, R9 ;  /* 0x0000001eff087819 */ /* 0x000fe40000001009 */
[----:B------:R-:W-:Y:S02]  /*15f0*/  LEA.HI.X.SX32 R37, R27, UR37, 0x2, P3 ;  /* 0x000000251b257c11 */ /* 0x000fe400098f16ff */
[----:B------:R-:W-:Y:S01]  /*1600*/  IADD3 R2, P3, PT, R2, UR36, RZ ;  /* 0x0000002402027c10 */ /* 0x000fe2000ff7e0ff */
[----:B------:R-:W2:Y:S01]  /*1610*/  LDG.E R7, desc[UR6][R6.64] ;  /* 0x0000000606077981 */ /* 0x000ea2000c1e1900 */
[----:B------:R-:W-:Y:S02]  /*1620*/  IADD3 R8, P5, PT, R8, UR36, RZ ;  /* 0x0000002408087c10 */ /* 0x000fe4000ffbe0ff */
[----:B------:R-:W-:Y:S01]  /*1630*/  SEL R13, R13, RZ, P0 ;  /* 0x000000ff0d0d7207 */ /* 0x000fe20000000000 */
[----:B------:R-:W2:Y:S01]  /*1640*/  LDG.E R36, desc[UR4][R36.64] ;  /* 0x0000000424247981 */ /* 0x000ea2000c1e1900 */
[----:B------:R-:W-:-:S02]  /*1650*/  LEA.HI.X.SX32 R3, R25, UR37, 0x2, P3 ;  /* 0x0000002519037c11 */ /* 0x000fc400098f16ff */
[----:B------:R-:W-:Y:S02]  /*1660*/  LEA.HI.X.SX32 R9, R9, UR37, 0x2, P5 ;  /* 0x0000002509097c11 */ /* 0x000fe4000a8f16ff */
[----:B------:R-:W-:Y:S01]  /*1670*/  SEL R15, R15, RZ, P0 ;  /* 0x000000ff0f0f7207 */ /* 0x000fe20000000000 */
[----:B------:R-:W2:Y:S01]  /*1680*/  LDG.E R2, desc[UR4][R2.64] ;  /* 0x0000000402027981 */ /* 0x000ea2000c1e1900 */
[----:B------:R-:W-:Y:S01]  /*1690*/  ISETP.NE.AND P5, PT, R24, RZ, PT ;  /* 0x000000ff1800720c */ /* 0x000fe20003fa5270 */
[----:B------:R-:W-:Y:S01]  /*16a0*/  IMAD R24, R13, UR44, RZ ;  /* 0x0000002c0d187c24 */ /* 0x000fe2000f8e02ff */
[----:B------:R-:W-:Y:S01]  /*16b0*/  SEL R31, R31, RZ, P1 ;  /* 0x000000ff1f1f7207 */ /* 0x000fe20000800000 */
[----:B------:R-:W-:Y:S01]  /*16c0*/  IMAD R15, R15, UR44, RZ ;  /* 0x0000002c0f0f7c24 */ /* 0x000fe2000f8e02ff */
[----:B------:R-:W-:Y:S01]  /*16d0*/  SEL R30, R30, RZ, P1 ;  /* 0x000000ff1e1e7207 */ /* 0x000fe20000800000 */
[----:B------:R-:W2:Y:S02]  /*16e0*/  LDG.E R9, desc[UR4][R8.64] ;  /* 0x0000000408097981 */ /* 0x000ea4000c1e1900 */
[----:B------:R-:W-:-:S02]  /*16f0*/  IMAD R31, R31, UR45, R24 ;  /* 0x0000002d1f1f7c24 */ /* 0x000fc4000f8e0218 */
[----:B------:R-:W-:Y:S01]  /*1700*/  IMAD R15, R30, UR45, R15 ;  /* 0x0000002d1e0f7c24 */ /* 0x000fe2000f8e020f */
[----:B------:R-:W-:Y:S02]  /*1710*/  R2UR UR10, R18 ;  /* 0x00000000120a72ca */ /* 0x000fe400000e0000 */
[----:B------:R-:W-:Y:S02]  /*1720*/  R2UR UR11, R19 ;  /* 0x00000000130b72ca */ /* 0x000fe400000e0000 */
[----:B---3--:R-:W-:Y:S02]  /*1730*/  ISETP.NE.AND P3, PT, R28, RZ, PT ;  /* 0x000000ff1c00720c */ /* 0x008fe40003f65270 */
[C---:B------:R-:W-:Y:S02]  /*1740*/  IADD3 R28, P0, PT, R4.reuse, UR38, RZ ;  /* 0x00000026041c7c10 */ /* 0x040fe4000ff1e0ff */
[----:B-----5:R-:W-:Y:S02]  /*1750*/  ISETP.NE.AND P4, PT, R29, RZ, PT ;  /* 0x000000ff1d00720c */ /* 0x020fe40003f85270 */
[----:B------:R-:W-:-:S02]  /*1760*/  LEA.HI.X.SX32 R29, R4, UR39, 0x1, P0 ;  /* 0x00000027041d7c11 */ /* 0x000fc400080f0eff */
[----:B------:R-:W-:-:S04]  /*1770*/  IADD3 R4, P0, PT, R5, UR38, RZ ;  /* 0x0000002605047c10 */ /* 0x000fc8000ff1e0ff */
[----:B------:R-:W-:Y:S01]  /*1780*/  LEA.HI.X.SX32 R5, R5, UR39, 0x1, P0 ;  /* 0x0000002705057c11 */ /* 0x000fe200080f0eff */
[----:B------:R-:W3:Y:S01]  /*1790*/  LDG.E.U8 R29, desc[UR4][R28.64] ;  /* 0x000000041c1d7981 */ /* 0x000ee2000c1e1100 */
[----:B------:R-:W-:-:S03]  /*17a0*/  IADD3 R24, P0, PT, R31, UR38, RZ ;  /* 0x000000261f187c10 */ /* 0x000fc6000ff1e0ff */
[----:B------:R0:W5:Y:S01]  /*17b0*/  LDG.E.U8 R13, desc[UR4][R4.64] ;  /* 0x00000004040d7981 */ /* 0x000162000c1e1100 */
[----:B------:R-:W-:Y:S02]  /*17c0*/  LEA.HI.X.SX32 R25, R31, UR39, 0x1, P0 ;  /* 0x000000271f197c11 */ /* 0x000fe400080f0eff */
[----:B------:R-:W-:-:S03]  /*17d0*/  IADD3 R30, P0, PT, R15, UR38, RZ ;  /* 0x000000260f1e7c10 */ /* 0x000fc6000ff1e0ff */
[----:B------:R-:W5:Y:S01]  /*17e0*/  LDG.E.U8 R24, desc[UR8][R24.64] ;  /* 0x0000000818187981 */ /* 0x000f62000c1e1100 */
[----:B------:R-:W-:Y:S01]  /*17f0*/  LEA.HI.X.SX32 R31, R15, UR39, 0x1, P0 ;  /* 0x000000270f1f7c11 */ /* 0x000fe200080f0eff */
[----:B0-----:R-:W4:Y:S05]  /*1800*/  LDC.64 R4, c[0x0][0x3d0] ;  /* 0x0000f400ff047b82 */ /* 0x001f2a0000000a00 */
[----:B------:R0:W5:Y:S01]  /*1810*/  LDG.E.U8 R31, desc[UR10][R30.64] ;  /* 0x0000000a1e1f7981 */ /* 0x000162000c1e1100 */
[----:B------:R-:W-:Y:S02]  /*1820*/  ISETP.NE.AND P0, PT, R11, RZ, PT ;  /* 0x000000ff0b00720c */ /* 0x000fe40003f05270 */
[----:B------:R-:W-:Y:S01]  /*1830*/  ISETP.NE.AND P1, PT, R23, RZ, PT ;  /* 0x000000ff1700720c */ /* 0x000fe20003f25270 */
[-C--:B----4-:R-:W-:Y:S01]  /*1840*/  FMUL R11, R32, R5.reuse ;  /* 0x00000005200b7220 */ /* 0x090fe20000400000 */
        /* <DEDUP_REMOVED lines=8> */
[----:B------:R-:W-:Y:S01]  /*18d0*/  FMUL R11, R12, R5 ;  /* 0x000000050c0b7220 */ /* 0x000fe20000400000 */
[----:B------:R-:W-:-:S02]  /*18e0*/  ISETP.NE.AND P6, PT, R35, RZ, PT ;  /* 0x000000ff2300720c */ /* 0x000fc40003fc5270 */
[----:B0-----:R-:W-:Y:S02]  /*18f0*/  FSEL R30, R3, R4, P5 ;  /* 0x00000004031e7208 */ /* 0x001fe40002800000 */
[----:B------:R-:W-:Y:S01]  /*1900*/  FMNMX R15, R15, R32, !PT ;  /* 0x000000200f0f7209 */ /* 0x000fe20007800000 */
[-C--:B------:R-:W-:Y:S01]  /*1910*/  FMUL R3, R14, R5.reuse ;  /* 0x000000050e037220 */ /* 0x080fe20000400000 */
[----:B------:R-:W-:Y:S02]  /*1920*/  FSEL R28, R11, R4, P6 ;  /* 0x000000040b1c7208 */ /* 0x000fe40003000000 */
[----:B------:R-:W-:Y:S01]  /*1930*/  FMNMX R15, R15, R30, !PT ;  /* 0x0000001e0f0f7209 */ /* 0x000fe20007800000 */
[-C--:B--2---:R-:W-:Y:S01]  /*1940*/  FMUL R11, R0, R5.reuse ;  /* 0x00000005000b7220 */ /* 0x084fe20000400000 */
[----:B------:R-:W-:Y:S02]  /*1950*/  FSEL R6, R3, R4, P2 ;  /* 0x0000000403067208 */ /* 0x000fe40001000000 */
[----:B------:R-:W-:Y:S01]  /*1960*/  FMNMX R15, R15, R28, !PT ;  /* 0x0000001c0f0f7209 */ /* 0x000fe20007800000 */
[----:B------:R-:W-:Y:S01]  /*1970*/  FMUL R3, R36, R5 ;  /* 0x0000000524037220 */ /* 0x000fe20000400000 */
[----:B------:R-:W-:-:S02]  /*1980*/  FSEL R26, R11, R4, P3 ;  /* 0x000000040b1a7208 */ /* 0x000fc40001800000 */
[----:B------:R-:W-:Y:S01]  /*1990*/  FMNMX R15, R15, R6, !PT ;  /* 0x000000060f0f7209 */ /* 0x000fe20007800000 */
[----:B------:R-:W-:-:S03]  /*19a0*/  FMUL R11, R2, R5 ;  /* 0x00000005020b7220 */ /* 0x000fc60000400000 */
[----:B------:R-:W-:Y:S01]  /*19b0*/  FMNMX R15, R15, R26, !PT ;  /* 0x0000001a0f0f7209 */ /* 0x000fe20007800000 */
[----:B------:R-:W-:Y:S01]  /*19c0*/  FMUL R7, R7, R5 ;  /* 0x0000000507077220 */ /* 0x000fe20000400000 */
[----:B------:R-:W-:Y:S01]  /*19d0*/  UMOV UR4, 0xffffffff ;  /* 0xffffffff00047882 */ /* 0x000fe20000000000 */
[----:B---3--:R-:W-:Y:S02]  /*19e0*/  ISETP.NE.AND P0, PT, R29, RZ, PT ;  /* 0x000000ff1d00720c */ /* 0x008fe40003f05270 */
[----:B-----5:R-:W-:Y:S02]  /*19f0*/  ISETP.NE.AND P1, PT, R13, RZ, PT ;  /* 0x000000ff0d00720c */ /* 0x020fe40003f25270 */
[-C--:B------:R-:W-:Y:S02]  /*1a00*/  FSEL R8, R3, R4.reuse, P0 ;  /* 0x0000000403087208 */ /* 0x080fe40000000000 */
[----:B------:R-:W-:Y:S02]  /*1a10*/  FSEL R16, R11, R4, P1 ;  /* 0x000000040b107208 */ /* 0x000fe40000800000 */
[----:B------:R-:W-:-:S02]  /*1a20*/  ISETP.NE.AND P0, PT, R24, RZ, PT ;  /* 0x000000ff1800720c */ /* 0x000fc40003f05270 */
[----:B------:R-:W-:Y:S02]  /*1a30*/  ISETP.NE.AND P2, PT, R31, RZ, PT ;  /* 0x000000ff1f00720c */ /* 0x000fe40003f45270 */
[----:B------:R-:W-:Y:S02]  /*1a40*/  FMNMX R15, R15, R8, !PT ;  /* 0x000000080f0f7209 */ /* 0x000fe40007800000 */
[----:B------:R-:W-:Y:S02]  /*1a50*/  FSEL R24, R7, R4, P0 ;  /* 0x0000000407187208 */ /* 0x000fe40000000000 */
[----:B------:R-:W-:-:S04]  /*1a60*/  FMNMX R15, R15, R16, !PT ;  /* 0x000000100f0f7209 */ /* 0x000fc80007800000 */
[----:B------:R-:W-:-:S03]  /*1a70*/  FMNMX R13, R15, R24, !PT ;  /* 0x000000180f0d7209 */ /* 0x000fc60007800000 */
[----:B------:R-:W-:-:S05]  /*1a80*/  @P2 FMUL R4, R9, R5 ;  /* 0x0000000509042220 */ /* 0x000fca0000400000 */
        /* <DEDUP_REMOVED lines=24> */
[----:B------:R-:W-:Y:S01]  /*1c10*/  FFMA.RM R2, R2, R7, 12582913 ;  /* 0x4b40000102027423 */ /* 0x000fe20000004007 */
[----:B------:R-:W-:Y:S01]  /*1c20*/  FFMA.SAT R4, R30, R5, 0.5 ;  /* 0x3f0000001e047423 */ /* 0x000fe20000002005 */
[----:B------:R-:W-:Y:S01]  /*1c30*/  FADD R3, R11, -12583039 ;  /* 0xcb40007f0b037421 */ /* 0x000fe20000000000 */
[----:B------:R-:W-:Y:S01]  /*1c40*/  FFMA.RM R12, R12, R7, 12582913 ;  /* 0x4b4000010c0c7423 */ /* 0x000fe20000004007 */
        /* <DEDUP_REMOVED lines=12> */
[----:B------:R-:W-:Y:S01]  /*1d10*/  FFMA.RM R3, R4, R7, 12582913 ;  /* 0x4b40000104037423 */ /* 0x000fe20000004007 */
[----:B------:R-:W-:Y:S01]  /*1d20*/  FFMA R15, R32, 1.4426950216293334961, -R15 ;  /* 0x3fb8aa3b200f7823 */ /* 0x000fe2000000080f */
[----:B------:R-:W-:Y:S01]  /*1d30*/  FFMA.SAT R4, R28, R5, 0.5 ;  /* 0x3f0000001c047423 */ /* 0x000fe20000002005 */
[----:B------:R-:W-:Y:S01]  /*1d40*/  FFMA R34, R34, 1.925963033500011079e-08, R9 ;  /* 0x32a5706022227823 */ /* 0x000fe20000000009 */
[----:B------:R-:W-:Y:S01]  /*1d50*/  FADD R9, R3, -12583039 ;  /* 0xcb40007f03097421 */ /* 0x000fe20000000000 */
[----:B------:R-:W0:Y:S01]  /*1d60*/  MUFU.EX2 R13, R13 ;  /* 0x0000000d000d7308 */ /* 0x000e220000000800 */
[----:B------:R-:W-:Y:S01]  /*1d70*/  FFMA R32, R32, 1.925963033500011079e-08, R15 ;  /* 0x32a5706020207823 */ /* 0x000fe2000000000f */
[-C--:B------:R-:W-:Y:S01]  /*1d80*/  FFMA.RM R10, R10, R7.reuse, 12582913 ;  /* 0x4b4000010a0a7423 */ /* 0x080fe20000004007 */
[----:B------:R-:W-:Y:S01]  /*1d90*/  FFMA R15, R30, 1.4426950216293334961, -R9 ;  /* 0x3fb8aa3b1e0f7823 */ /* 0x000fe20000000809 */
[----:B------:R-:W-:Y:S01]  /*1da0*/  FFMA.RM R9, R4, R7, 12582913 ;  /* 0x4b40000104097423 */ /* 0x000fe20000004007 */
[----:B------:R-:W-:Y:S01]  /*1db0*/  SHF.L.U32 R4, R11, 0x17, RZ ;  /* 0x000000170b047819 */ /* 0x000fe200000006ff */
[----:B------:R-:W-:-:S02]  /*1dc0*/  IMAD.SHL.U32 R3, R3, 0x800000, RZ ;  /* 0x0080000003037824 */ /* 0x000fc400078e00ff */
[----:B------:R-:W-:Y:S01]  /*1dd0*/  FFMA R30, R30, 1.925963033500011079e-08, R15 ;  /* 0x32a570601e1e7823 */ /* 0x000fe2000000000f */
[C---:B------:R-:W-:Y:S01]  /*1de0*/  FADD R15, R9.reuse, -12583039 ;  /* 0xcb40007f090f7421 */ /* 0x040fe20000000000 */
[----:B------:R-:W-:Y:S02]  /*1df0*/  SHF.L.U32 R2, R2, 0x17, RZ ;  /* 0x0000001702027819 */ /* 0x000fe400000006ff */
[----:B------:R-:W-:Y:S01]  /*1e00*/  SHF.L.U32 R29, R9, 0x17, RZ ;  /* 0x00000017091d7819 */ /* 0x000fe200000006ff */
[C---:B------:R-:W-:Y:S01]  /*1e10*/  FFMA R15, R28.reuse, 1.4426950216293334961, -R15 ;  /* 0x3fb8aa3b1c0f7823 */ /* 0x040fe2000000080f */
[----:B------:R-:W1:Y:S03]  /*1e20*/  MUFU.EX2 R30, R30 ;  /* 0x0000001e001e7308 */ /* 0x000e660000000800 */
[----:B------:R-:W-:Y:S01]  /*1e30*/  FFMA R28, R28, 1.925963033500011079e-08, R15 ;  /* 0x32a570601c1c7823 */ /* 0x000fe2000000000f */
[----:B------:R-:W-:Y:S01]  /*1e40*/  FADD R15, R10, -12583039 ;  /* 0xcb40007f0a0f7421 */ /* 0x000fe20000000000 */
[----:B0-----:R-:W-:-:S03]  /*1e50*/  FMUL R4, R4, R13 ;  /* 0x0000000d04047220 */ /* 0x001fc60000400000 */
[----:B------:R-:W0:Y:S01]  /*1e60*/  MUFU.EX2 R13, R34 ;  /* 0x00000022000d7308 */ /* 0x000e220000000800 */
[----:B------:R-:W-:-:S04]  /*1e70*/  FFMA R15, R0, 1.4426950216293334961, -R15 ;  /* 0x3fb8aa3b000f7823 */ /* 0x000fc8000000080f */
[----:B------:R-:W-:Y:S01]  /*1e80*/  FFMA R15, R0, 1.925963033500011079e-08, R15 ;  /* 0x32a57060000f7823 */ /* 0x000fe2000000000f */
[----:B------:R-:W-:Y:S02]  /*1e90*/  FFMA.SAT R0, R26, R5, 0.5 ;  /* 0x3f0000001a007423 */ /* 0x000fe40000002005 */
[----:B------:R-:W-:Y:S01]  /*1ea0*/  MUFU.EX2 R28, R28 ;  /* 0x0000001c001c7308 */ /* 0x000fe20000000800 */
[----:B-1----:R-:W-:Y:S01]  /*1eb0*/  FMUL R3, R3, R30 ;  /* 0x0000001e03037220 */ /* 0x002fe20000400000 */
[-C--:B------:R-:W-:Y:S01]  /*1ec0*/  FFMA.RM R11, R0, R7.reuse, 12582913 ;  /* 0x4b400001000b7423 */ /* 0x080fe20000004007 */
[----:B------:R-:W-:Y:S02]  /*1ed0*/  IMAD.SHL.U32 R0, R12, 0x800000, RZ ;  /* 0x008000000c007824 */ /* 0x000fe400078e00ff */
[----:B------:R-:W-:Y:S01]  /*1ee0*/  FFMA.RM R12, R14, R7, 12582913 ;  /* 0x4b4000010e0c7423 */ /* 0x000fe20000004007 */
[----:B------:R-:W-:Y:S01]  /*1ef0*/  FFMA.SAT R14, R24, R5, 0.5 ;  /* 0x3f000000180e7423 */ /* 0x000fe20000002005 */
[----:B------:R-:W-:Y:S01]  /*1f00*/  FADD R23, R11, -12583039 ;  /* 0xcb40007f0b177421 */ /* 0x000fe20000000000 */
[----:B------:R-:W-:Y:S01]  /*1f10*/  MUFU.EX2 R15, R15 ;  /* 0x0000000f000f7308 */ /* 0x000fe20000000800 */
[----:B0-----:R-:W-:Y:S01]  /*1f20*/  FMUL R0, R0, R13 ;  /* 0x0000000d00007220 */ /* 0x001fe20000400000 */
[----:B------:R-:W-:Y:S01]  /*1f30*/  FADD R13, R12, -12583039 ;  /* 0xcb40007f0c0d7421 */ /* 0x000fe20000000000 */
[----:B------:R-:W-:-:S03]  /*1f40*/  FFMA R23, R26, 1.4426950216293334961, -R23 ;  /* 0x3fb8aa3b1a177823 */ /* 0x000fc60000000817 */
[----:B------:R-:W-:Y:S01]  /*1f50*/  FFMA R13, R8, 1.4426950216293334961, -R13 ;  /* 0x3fb8aa3b080d7823 */ /* 0x000fe2000000080d */
[----:B------:R-:W-:Y:S02]  /*1f60*/  FFMA R26, R26, 1.925963033500011079e-08, R23 ;  /* 0x32a570601a1a7823 */ /* 0x000fe40000000017 */
[----:B------:R-:W0:Y:S01]  /*1f70*/  MUFU.EX2 R23, R32 ;  /* 0x0000002000177308 */ /* 0x000e220000000800 */
[----:B------:R-:W-:Y:S01]  /*1f80*/  FFMA R25, R8, 1.925963033500011079e-08, R13 ;  /* 0x32a5706008197823 */ /* 0x000fe2000000000d */
[----:B------:R-:W-:-:S04]  /*1f90*/  FFMA.SAT R8, R16, R5, 0.5 ;  /* 0x3f00000010087423 */ /* 0x000fc80000002005 */
[----:B------:R-:W-:Y:S02]  /*1fa0*/  FFMA.RM R8, R8, R7, 12582913 ;  /* 0x4b40000108087423 */ /* 0x000fe40000004007 */
[----:B------:R-:W1:Y:S02]  /*1fb0*/  MUFU.EX2 R26, R26 ;  /* 0x0000001a001a7308 */ /* 0x000e640000000800 */
[----:B------:R-:W-:-:S04]  /*1fc0*/  FADD R13, R8, -12583039 ;  /* 0xcb40007f080d7421 */ /* 0x000fc80000000000 */
[----:B------:R-:W-:Y:S01]  /*1fd0*/  FFMA R13, R16, 1.4426950216293334961, -R13 ;  /* 0x3fb8aa3b100d7823 */ /* 0x000fe2000000080d */
[----:B0-----:R-:W-:-:S03]  /*1fe0*/  FMUL R2, R2, R23 ;  /* 0x0000001702027220 */ /* 0x001fc60000400000 */
[----:B------:R-:W-:Y:S01]  /*1ff0*/  FFMA R27, R16, 1.925963033500011079e-08, R13 ;  /* 0x32a57060101b7823 */ /* 0x000fe2000000000d */
[----:B------:R-:W-:Y:S01]  /*2000*/  FFMA.RM R13, R14, R7, 12582913 ;  /* 0x4b4000010e0d7423 */ /* 0x000fe20000004007 */
[----:B------:R-:W-:Y:S02]  /*2010*/  FFMA.SAT R16, R6, R5, 0.5 ;  /* 0x3f00000006107423 */ /* 0x000fe40000002005 */
[----:B------:R-:W-:Y:S01]  /*2020*/  MUFU.EX2 R9, R27 ;  /* 0x0000001b00097308 */ /* 0x000fe20000000800 */
[C---:B------:R-:W-:Y:S01]  /*2030*/  FADD R5, R13.reuse, -12583039 ;  /* 0xcb40007f0d057421 */ /* 0x040fe20000000000 */
[----:B------:R-:W-:Y:S01]  /*2040*/  FFMA.RM R14, R16, R7, 12582913 ;  /* 0x4b400001100e7423 */ /* 0x000fe20000004007 */
[----:B------:R-:W-:Y:S02]  /*2050*/  IMAD.SHL.U32 R13, R13, 0x800000, RZ ;  /* 0x008000000d0d7824 */ /* 0x000fe400078e00ff */
[----:B------:R-:W-:-:S03]  /*2060*/  FFMA R5, R24, 1.4426950216293334961, -R5 ;  /* 0x3fb8aa3b18057823 */ /* 0x000fc60000000805 */
[----:B------:R-:W0:Y:S01]  /*2070*/  MUFU.EX2 R16, R25 ;  /* 0x0000001900107308 */ /* 0x000e220000000800 */
[----:B------:R-:W-:Y:S01]  /*2080*/  FFMA R24, R24, 1.925963033500011079e-08, R5 ;  /* 0x32a5706018187823 */ /* 0x000fe20000000005 */
[C---:B------:R-:W-:Y:S01]  /*2090*/  FADD R5, R14.reuse, -12583039 ;  /* 0xcb40007f0e057421 */ /* 0x040fe20000000000 */
[----:B------:R-:W-:-:S03]  /*20a0*/  SHF.L.U32 R14, R14, 0x17, RZ ;  /* 0x000000170e0e7819 */ /* 0x000fc600000006ff */
[C---:B------:R-:W-:Y:S02]  /*20b0*/  FFMA R5, R6.reuse, 1.4426950216293334961, -R5 ;  /* 0x3fb8aa3b06057823 */ /* 0x040fe40000000805 */
[----:B------:R-:W2:Y:S02]  /*20c0*/  MUFU.EX2 R24, R24 ;  /* 0x0000001800187308 */ /* 0x000ea40000000800 */
[----:B------:R-:W-:Y:S01]  /*20d0*/  FFMA R23, R6, 1.925963033500011079e-08, R5 ;  /* 0x32a5706006177823 */ /* 0x000fe20000000005 */
[----:B------:R-:W-:-:S04]  /*20e0*/  FADD R5, RZ, R4 ;  /* 0x00000004ff057221 */ /* 0x000fc80000000000 */
[----:B------:R-:W-:Y:S01]  /*20f0*/  FADD R7, R5, R0 ;  /* 0x0000000005077221 */ /* 0x000fe20000000000 */
[----:B------:R-:W-:Y:S01]  /*2100*/  FMUL R5, R29, R28 ;  /* 0x0000001c1d057220 */ /* 0x000fe20000400000 */
[----:B------:R-:W-:Y:S01]  /*2110*/  IMAD.SHL.U32 R28, R10, 0x800000, RZ ;  /* 0x008000000a1c7824 */ /* 0x000fe200078e00ff */
[----:B------:R-:W3:Y:S01]  /*2120*/  MUFU.EX2 R23, R23 ;  /* 0x0000001700177308 */ /* 0x000ee20000000800 */
[----:B------:R-:W-:Y:S01]  /*2130*/  FADD R6, R7, R2 ;  /* 0x0000000207067221 */ /* 0x000fe20000000000 */
[----:B------:R-:W-:-:S03]  /*2140*/  SHF.L.U32 R7, R11, 0x17, RZ ;  /* 0x000000170b077819 */ /* 0x000fc600000006ff */
[----:B------:R-:W-:Y:S01]  /*2150*/  FADD R10, R6, R3 ;  /* 0x00000003060a7221 */ /* 0x000fe20000000000 */
[----:B------:R-:W-:Y:S01]  /*2160*/  FMUL R6, R28, R15 ;  /* 0x0000000f1c067220 */ /* 0x000fe20000400000 */
[----:B------:R-:W-:Y:S02]  /*2170*/  IMAD.SHL.U32 R15, R12, 0x800000, RZ ;  /* 0x008000000c0f7824 */ /* 0x000fe400078e00ff */
[----:B-1----:R-:W-:Y:S01]  /*2180*/  FMUL R7, R7, R26 ;  /* 0x0000001a07077220 */ /* 0x002fe20000400000 */
[----:B------:R-:W-:Y:S01]  /*2190*/  FADD R11, R10, R5 ;  /* 0x000000050a0b7221 */ /* 0x000fe20000000000 */
[----:B------:R-:W-:Y:S01]  /*21a0*/  SHF.L.U32 R12, R8, 0x17, RZ ;  /* 0x00000017080c7819 */ /* 0x000fe200000006ff */
[----:B0-----:R-:W-:Y:S02]  /*21b0*/  FMUL R8, R15, R16 ;  /* 0x000000100f087220 */ /* 0x001fe40000400000 */
[----:B------:R-:W-:Y:S02]  /*21c0*/  FADD R10, R11, R6 ;  /* 0x000000060b0a7221 */ /* 0x000fe40000000000 */
[----:B------:R-:W-:-:S02]  /*21d0*/  FMUL R9, R12, R9 ;  /* 0x000000090c097220 */ /* 0x000fc40000400000 */
[----:B------:R-:W-:Y:S01]  /*21e0*/  FADD R11, R10, R7 ;  /* 0x000000070a0b7221 */ /* 0x000fe20000000000 */
[----:B--2---:R-:W-:Y:S01]  /*21f0*/  FMUL R10, R13, R24 ;  /* 0x000000180d0a7220 */ /* 0x004fe20000400000 */
[----:B---3--:R-:W-:Y:S02]  /*2200*/  FMUL R16, R14, R23 ;  /* 0x000000170e107220 */ /* 0x008fe40000400000 */
        /* <DEDUP_REMOVED lines=13> */
.L_x_23649:
        /* <DEDUP_REMOVED lines=11> */
[----:B0-----:R-:W-:Y:S05]  /*2390*/  CALL.REL.NOINC `($__internal_361_$__cuda_sm3x_div_rn_noftz_f32_slowpath) ;  /* 0x0000001400bc7944 */ /* 0x001fea0003c00000 */
[----:B------:R-:W-:-:S07]  /*23a0*/  IMAD.MOV.U32 R14, RZ, RZ, R25 ;  /* 0x000000ffff0e7224 */ /* 0x000fce00078e0019 */
.L_x_23616:
[----:B------:R-:W-:Y:S05]  /*23b0*/  BSYNC.RECONVERGENT B3 ;  /* 0x0000000000037941 */ /* 0x000fea0003800200 */
.L_x_23615:
        /* <DEDUP_REMOVED lines=11> */
[----:B0-----:R-:W-:Y:S05]  /*2470*/  CALL.REL.NOINC `($__internal_361_$__cuda_sm3x_div_rn_noftz_f32_slowpath) ;  /* 0x0000001400847944 */ /* 0x001fea0003c00000 */
[----:B------:R-:W-:-:S07]  /*2480*/  IMAD.MOV.U32 R15, RZ, RZ, R25 ;  /* 0x000000ffff0f7224 */ /* 0x000fce00078e0019 */
.L_x_23618:
[----:B------:R-:W-:Y:S05]  /*2490*/  BSYNC.RECONVERGENT B3 ;  /* 0x0000000000037941 */ /* 0x000fea0003800200 */
.L_x_23617:
        /* <DEDUP_REMOVED lines=13> */
.L_x_23620:
[----:B------:R-:W-:Y:S05]  /*2570*/  BSYNC.RECONVERGENT B3 ;  /* 0x0000000000037941 */ /* 0x000fea0003800200 */
.L_x_23619:
        /* <DEDUP_REMOVED lines=13> */
.L_x_23622:
[----:B------:R-:W-:Y:S05]  /*2650*/  BSYNC.RECONVERGENT B3 ;  /* 0x0000000000037941 */ /* 0x000fea0003800200 */
.L_x_23621:
        /* <DEDUP_REMOVED lines=13> */
.L_x_23624:
[----:B------:R-:W-:Y:S05]  /*2730*/  BSYNC.RECONVERGENT B3 ;  /* 0x0000000000037941 */ /* 0x000fea0003800200 */
.L_x_23623:
        /* <DEDUP_REMOVED lines=13> */
.L_x_23626:
[----:B------:R-:W-:Y:S05]  /*2810*/  BSYNC.RECONVERGENT B3 ;  /* 0x0000000000037941 */ /* 0x000fea0003800200 */
.L_x_23625:
        /* <DEDUP_REMOVED lines=13> */
.L_x_23628:
[----:B------:R-:W-:Y:S05]  /*28f0*/  BSYNC.RECONVERGENT B3 ;  /* 0x0000000000037941 */ /* 0x000fea0003800200 */
.L_x_23627:
        /* <DEDUP_REMOVED lines=13> */
.L_x_23630:
[----:B------:R-:W-:Y:S05]  /*29d0*/  BSYNC.RECONVERGENT B3 ;  /* 0x0000000000037941 */ /* 0x000fea0003800200 */
.L_x_23629:
        /* <DEDUP_REMOVED lines=13> */
.L_x_23632:
[----:B------:R-:W-:Y:S05]  /*2ab0*/  BSYNC.RECONVERGENT B3 ;  /* 0x0000000000037941 */ /* 0x000fea0003800200 */
.L_x_23631:
        /* <DEDUP_REMOVED lines=12> */
[----:B------:R-:W-:-:S07]  /*2b80*/  MOV R9, R25 ;  /* 0x0000001900097202 */ /* 0x000fce0000000f00 */
.L_x_23634:
[----:B------:R-:W-:Y:S05]  /*2b90*/  BSYNC.RECONVERGENT B3 ;  /* 0x0000000000037941 */ /* 0x000fea0003800200 */
.L_x_23633:
        /* <DEDUP_REMOVED lines=11> */
[----:B0-----:R-:W-:Y:S05]  /*2c50*/  CALL.REL.NOINC `($__internal_361_$__cuda_sm3x_div_rn_noftz_f32_slowpath) ;  /* 0x0000000c008c7944 */ /* 0x001fea0003c00000 */
[----:B------:R-:W-:-:S07]  /*2c60*/  MOV R23, R25 ;  /* 0x0000001900177202 */ /* 0x000fce0000000f00 */
.L_x_23636:
[----:B------:R-:W-:Y:S05]  /*2c70*/  BSYNC.RECONVERGENT B3 ;  /* 0x0000000000037941 */ /* 0x000fea0003800200 */
.L_x_23635:
        /* <DEDUP_REMOVED lines=47> */
.L_x_23613:
[----:B------:R-:W-:Y:S05]  /*2f70*/  EXIT ;  /* 0x000000000000794d */ /* 0x000fea0003800000 */
.L_x_23614:
[----:B------:R-:W-:Y:S01]  /*2f80*/  HFMA2 R12, -RZ, RZ, 0, 9.5367431640625e-07 ;  /* 0x00000010ff0c7431 */ /* 0x000fe200000001ff */
[----:B------:R-:W-:Y:S01]  /*2f90*/  BSSY B1, `(.L_x_23638) ;  /* 0x0000006000017945 */ /* 0x000fe20003800000 */
[----:B------:R-:W-:Y:S01]  /*2fa0*/  IMAD.MOV.U32 R11, RZ, RZ, 0x1f ;  /* 0x0000001fff0b7424 */ /* 0x000fe200078e00ff */
[----:B------:R-:W-:-:S07]  /*2fb0*/  MOV R15, 0xffffffff ;  /* 0xffffffff000f7802 */ /* 0x000fce0000000f00 */
[----:B------:R-:W-:Y:S05]  /*2fc0*/  WARPSYNC.COLLECTIVE R15, `(.L_x_23639) ;  /* 0x000000000f087348 */ /* 0x000fea0003c00000 */
[----:B------:R0:W1:Y:S02]  /*2fd0*/  SHFL.BFLY P6, R14, R13, R12, R11 ;  /* 0x0c00000c0d0e7389 */ /* 0x00006400000c000b */
[----:B01----:R-:W-:Y:S05]  /*2fe0*/  ENDCOLLECTIVE ;  /* 0x000000000000791b */ /* 0x003fea0003800000 */
.L_x_23639:
[----:B------:R-:W-:Y:S05]  /*2ff0*/  BSYNC B1 ;  /* 0x0000000000017941 */ /* 0x000fea0003800000 */
.L_x_23638:
[----:B------:R-:W-:Y:S01]  /*3000*/  HFMA2 R12, -RZ, RZ, 0, 4.76837158203125e-07 ;  /* 0x00000008ff0c7431 */ /* 0x000fe200000001ff */
[----:B------:R-:W-:Y:S01]  /*3010*/  FMNMX R13, R13, R14, !PT ;  /* 0x0000000e0d0d7209 */ /* 0x000fe20007800000 */
[----:B------:R-:W-:Y:S01]  /*3020*/  IMAD.MOV.U32 R11, RZ, RZ, 0x1f ;  /* 0x0000001fff0b7424 */ /* 0x000fe200078e00ff */
[----:B------:R-:W-:-:S07]  /*3030*/  MOV R15, 0xffffffff ;  /* 0xffffffff000f7802 */ /* 0x000fce0000000f00 */
[----:B------:R-:W-:Y:S05]  /*3040*/  WARPSYNC.COLLECTIVE R15, `(.L_x_23640) ;  /* 0x000000000f087348 */ /* 0x000fea0003c00000 */
[----:B------:R0:W1:Y:S02]  /*3050*/  SHFL.BFLY P6, R14, R13, R12, R11 ;  /* 0x0c00000c0d0e7389 */ /* 0x00006400000c000b */
[----:B01----:R-:W-:Y:S05]  /*3060*/  ENDCOLLECTIVE ;  /* 0x000000000000791b */ /* 0x003fea0003800000 */
.L_x_23640:
[----:B------:R-:W-:Y:S01]  /*3070*/  IMAD.MOV.U32 R12, RZ, RZ, 0x4 ;  /* 0x00000004ff0c7424 */ /* 0x000fe200078e00ff */
[----:B------:R-:W-:-:S04]  /*3080*/  FMNMX R0, R13, R14, !PT ;  /* 0x0000000e0d007209 */ /* 0x000fc80007800000 */
[----:B------:R-:W-:-:S07]  /*3090*/  MOV R13, R0 ;  /* 0x00000000000d7202 */ /* 0x000fce0000000f00 */
[----:B------:R-:W-:Y:S05]  /*30a0*/  WARPSYNC.COLLECTIVE R15, `(.L_x_23641) ;  /* 0x000000000f087348 */ /* 0x000fea0003c00000 */
[----:B------:R0:W1:Y:S02]  /*30b0*/  SHFL.BFLY P6, R14, R13, R12, R11 ;  /* 0x0c00000c0d0e7389 */ /* 0x00006400000c000b */
[----:B01----:R-:W-:Y:S05]  /*30c0*/  ENDCOLLECTIVE ;  /* 0x000000000000791b */ /* 0x003fea0003800000 */
.L_x_23641:
[----:B------:R-:W-:Y:S01]  /*30d0*/  HFMA2 R12, -RZ, RZ, 0, 1.1920928955078125e-07 ;  /* 0x00000002ff0c7431 */ /* 0x000fe200000001ff */
[----:B------:R-:W-:-:S04]  /*30e0*/  FMNMX R2, R0, R14, !PT ;  /* 0x0000000e00027209 */ /* 0x000fc80007800000 */
[----:B------:R-:W-:-:S07]  /*30f0*/  MOV R13, R2 ;  /* 0x00000002000d7202 */ /* 0x000fce0000000f00 */
[----:B------:R-:W-:Y:S05]  /*3100*/  WARPSYNC.COLLECTIVE R15, `(.L_x_23642) ;  /* 0x000000000f087348 */ /* 0x000fea0003c00000 */
[----:B------:R0:W1:Y:S02]  /*3110*/  SHFL.BFLY P6, R14, R13, R12, R11 ;  /* 0x0c00000c0d0e7389 */ /* 0x00006400000c000b */
[----:B01----:R-:W-:Y:S05]  /*3120*/  ENDCOLLECTIVE ;  /* 0x000000000000791b */ /* 0x003fea0003800000 */
.L_x_23642:
[----:B------:R-:W-:Y:S02]  /*3130*/  MOV R12, 0x1 ;  /* 0x00000001000c7802 */ /* 0x000fe40000000f00 */
[----:B------:R-:W-:-:S05]  /*3140*/  FMNMX R3, R2, R14, !PT ;  /* 0x0000000e02037209 */ /* 0x000fca0007800000 */
[----:B------:R-:W-:-:S07]  /*3150*/  IMAD.MOV.U32 R13, RZ, RZ, R3 ;  /* 0x000000ffff0d7224 */ /* 0x000fce00078e0003 */
[----:B------:R-:W-:Y:S05]  /*3160*/  WARPSYNC.COLLECTIVE R15, `(.L_x_23643) ;  /* 0x000000000f087348 */ /* 0x000fea0003c00000 */
[----:B------:R0:W1:Y:S02]  /*3170*/  SHFL.BFLY P6, R14, R13, R12, R11 ;  /* 0x0c00000c0d0e7389 */ /* 0x00006400000c000b */
[----:B01----:R-:W-:Y:S05]  /*3180*/  ENDCOLLECTIVE ;  /* 0x000000000000791b */ /* 0x003fea0003800000 */
.L_x_23643:
        /* <DEDUP_REMOVED lines=85> */
[----:B------:R-:W-:Y:S01]  /*36e0*/  FFMA.SAT R13, R11, R13, 0.5 ;  /* 0x3f0000000b0d7423 */ /* 0x000fe2000000200d */
[----:B------:R-:W0:Y:S02]  /*36f0*/  MUFU.EX2 R10, R23 ;  /* 0x00000017000a7308 */ /* 0x000e240000000800 */
        /* <DEDUP_REMOVED lines=9> */
[----:B0-----:R-:W-:Y:S02]  /*3790*/  FMUL R9, R9, R10 ;  /* 0x0000000a09097220 */ /* 0x001fe40000400000 */
[----:B------:R-:W0:Y:S01]  /*37a0*/  MUFU.EX2 R13, R24 ;  /* 0x00000018000d7308 */ /* 0x000e220000000800 */
[----:B------:R-:W-:Y:S02]  /*37b0*/  SHF.L.U32 R10, R15, 0x17, RZ ;  /* 0x000000170f0a7819 */ /* 0x000fe400000006ff */
[----:B------:R-:W-:-:S05]  /*37c0*/  MOV R15, 0xffffffff ;  /* 0xffffffff000f7802 */ /* 0x000fca0000000f00 */
[----:B------:R-:W1:Y:S01]  /*37d0*/  MUFU.EX2 R11, R11 ;  /* 0x0000000b000b7308 */ /* 0x000e620000000800 */
[----:B0-----:R-:W-:Y:S01]  /*37e0*/  FMUL R10, R10, R13 ;  /* 0x0000000d0a0a7220 */ /* 0x001fe20000400000 */
[----:B------:R-:W-:-:S04]  /*37f0*/  FADD R13, RZ, R4 ;  /* 0x00000004ff0d7221 */ /* 0x000fc80000000000 */
        /* <DEDUP_REMOVED lines=12> */
[----:B------:R-:W-:-:S07]  /*38c0*/  FADD R13, R13, R16 ;  /* 0x000000100d0d7221 */ /* 0x000fce0000000000 */
[----:B------:R-:W-:Y:S05]  /*38d0*/  WARPSYNC.COLLECTIVE R15, `(.L_x_23644) ;  /* 0x000000000f087348 */ /* 0x000fea0003c00000 */
[----:B------:R0:W1:Y:S02]  /*38e0*/  SHFL.BFLY P6, R14, R13, R12, R11 ;  /* 0x0c00000c0d0e7389 */ /* 0x00006400000c000b */
[----:B01----:R-:W-:Y:S05]  /*38f0*/  ENDCOLLECTIVE ;  /* 0x000000000000791b */ /* 0x003fea0003800000 */
.L_x_23644:
[----:B------:R-:W-:Y:S02]  /*3900*/  HFMA2 R12, -RZ, RZ, 0, 4.76837158203125e-07 ;  /* 0x00000008ff0c7431 */ /* 0x000fe400000001ff */
[----:B------:R-:W-:-:S04]  /*3910*/  FADD R23, R13, R14 ;  /* 0x0000000e0d177221 */ /* 0x000fc80000000000 */
[----:B------:R-:W-:-:S07]  /*3920*/  IMAD.MOV.U32 R13, RZ, RZ, R23 ;  /* 0x000000ffff0d7224 */ /* 0x000fce00078e0017 */
[----:B------:R-:W-:Y:S05]  /*3930*/  WARPSYNC.COLLECTIVE R15, `(.L_x_23645) ;  /* 0x000000000f087348 */ /* 0x000fea0003c00000 */
[----:B------:R0:W1:Y:S02]  /*3940*/  SHFL.BFLY P6, R14, R13, R12, R11 ;  /* 0x0c00000c0d0e7389 */ /* 0x00006400000c000b */
[----:B01----:R-:W-:Y:S05]  /*3950*/  ENDCOLLECTIVE ;  /* 0x000000000000791b */ /* 0x003fea0003800000 */
.L_x_23645:
[----:B------:R-:W-:Y:S02]  /*3960*/  IMAD.MOV.U32 R12, RZ, RZ, 0x4 ;  /* 0x00000004ff0c7424 */ /* 0x000fe400078e00ff */
[----:B------:R-:W-:-:S05]  /*3970*/  FADD R24, R23, R14 ;  /* 0x0000000e17187221 */ /* 0x000fca0000000000 */
[----:B------:R-:W-:-:S07]  /*3980*/  MOV R13, R24 ;  /* 0x00000018000d7202 */ /* 0x000fce0000000f00 */
[----:B------:R-:W-:Y:S05]  /*3990*/  WARPSYNC.COLLECTIVE R15, `(.L_x_23646) ;  /* 0x000000000f087348 */ /* 0x000fea0003c00000 */
[----:B------:R0:W1:Y:S02]  /*39a0*/  SHFL.BFLY P6, R14, R13, R12, R11 ;  /* 0x0c00000c0d0e7389 */ /* 0x00006400000c000b */
[----:B01----:R-:W-:Y:S05]  /*39b0*/  ENDCOLLECTIVE ;  /* 0x000000000000791b */ /* 0x003fea0003800000 */
.L_x_23646:
[----:B------:R-:W-:Y:S02]  /*39c0*/  HFMA2 R12, -RZ, RZ, 0, 1.1920928955078125e-07 ;  /* 0x00000002ff0c7431 */ /* 0x000fe400000001ff */
[----:B------:R-:W-:-:S05]  /*39d0*/  FADD R25, R24, R14 ;  /* 0x0000000e18197221 */ /* 0x000fca0000000000 */
[----:B------:R-:W-:-:S07]  /*39e0*/  MOV R13, R25 ;  /* 0x00000019000d7202 */ /* 0x000fce0000000f00 */
[----:B------:R-:W-:Y:S05]  /*39f0*/  WARPSYNC.COLLECTIVE R15, `(.L_x_23647) ;  /* 0x000000000f087348 */ /* 0x000fea0003c00000 */
[----:B------:R0:W1:Y:S02]  /*3a00*/  SHFL.BFLY P6, R14, R13, R12, R11 ;  /* 0x0c00000c0d0e7389 */ /* 0x00006400000c000b */
[----:B01----:R-:W-:Y:S05]  /*3a10*/  ENDCOLLECTIVE ;  /* 0x000000000000791b */ /* 0x003fea0003800000 */
.L_x_23647:
[----:B------:R-:W-:Y:S01]  /*3a20*/  MOV R12, 0x1 ;  /* 0x00000001000c7802 */ /* 0x000fe20000000f00 */
[----:B------:R-:W-:-:S04]  /*3a30*/  FADD R26, R25, R14 ;  /* 0x0000000e191a7221 */ /* 0x000fc80000000000 */
[----:B------:R-:W-:-:S07]  /*3a40*/  IMAD.MOV.U32 R13, RZ, RZ, R26 ;  /* 0x000000ffff0d7224 */ /* 0x000fce00078e001a */
[----:B------:R-:W-:Y:S05]  /*3a50*/  WARPSYNC.COLLECTIVE R15, `(.L_x_23648) ;  /* 0x000000000f087348 */ /* 0x000fea0003c00000 */
[----:B------:R0:W1:Y:S02]  /*3a60*/  SHFL.BFLY P6, R14, R13, R12, R11 ;  /* 0x0c00000c0d0e7389 */ /* 0x00006400000c000b */
[----:B01----:R-:W-:Y:S05]  /*3a70*/  ENDCOLLECTIVE ;  /* 0x000000000000791b */ /* 0x003fea0003800000 */
.L_x_23648:
[----:B------:R-:W-:Y:S05]  /*3a80*/  BRA `(.L_x_23649) ;  /* 0xffffffe800147947 */ /* 0x000fea000383ffff */
        .weak           $__internal_361_$__cuda_sm3x_div_rn_noftz_f32_slowpath
        .type           $__internal_361_$__cuda_sm3x_div_rn_noftz_f32_slowpath,@function
        .size           $__internal_361_$__cuda_sm3x_div_rn_noftz_f32_slowpath,(.L_x_37738 - $__internal_361_$__cuda_sm3x_div_rn_noftz_f32_slowpath)
$__internal_361_$__cuda_sm3x_div_rn_noftz_f32_slowpath:
        /* <DEDUP_REMOVED lines=36> */
.L_x_23651:
        /* <DEDUP_REMOVED lines=51> */
.L_x_23658:
[----:B------:R-:W-:-:S04]  /*4000*/  LOP3.LUT R25, R25, 0x80000000, RZ, 0xc0, !PT ;  /* 0x8000000019197812 */ /* 0x000fc800078ec0ff */
[----:B------:R-:W-:Y:S01]  /*4010*/  LOP3.LUT R25, R25, 0x7f800000, RZ, 0xfc, !PT ;  /* 0x7f80000019197812 */ /* 0x000fe200078efcff */
[----:B------:R-:W-:Y:S06]  /*4020*/  BRA `(.L_x_23659) ;  /* 0x0000000000047947 */ /* 0x000fec0003800000 */
.L_x_23657:
[----:B------:R-:W-:-:S07]  /*4030*/  IMAD R25, R26, 0x800000, R25 ;  /* 0x008000001a197824 */ /* 0x000fce00078e0219 */
.L_x_23659:
[----:B------:R-:W-:Y:S05]  /*4040*/  BSYNC.RECONVERGENT B2 ;  /* 0x0000000000027941 */ /* 0x000fea0003800200 */
.L_x_23656:
[----:B------:R-:W-:Y:S05]  /*4050*/  BRA `(.L_x_23660) ;  /* 0x0000000000207947 */ /* 0x000fea0003800000 */
.L_x_23655:
[----:B------:R-:W-:-:S04]  /*4060*/  LOP3.LUT R25, R25, 0x80000000, R4, 0x48, !PT ;  /* 0x8000000019197812 */ /* 0x000fc800078e4804 */
[----:B------:R-:W-:Y:S01]  /*4070*/  LOP3.LUT R25, R25, 0x7f800000, RZ, 0xfc, !PT ;  /* 0x7f80000019197812 */ /* 0x000fe200078efcff */
[----:B------:R-:W-:Y:S06]  /*4080*/  BRA `(.L_x_23660) ;  /* 0x0000000000147947 */ /* 0x000fec0003800000 */
.L_x_23654:
[----:B------:R-:W-:Y:S01]  /*4090*/  LOP3.LUT R25, R25, 0x80000000, R4, 0x48, !PT ;  /* 0x8000000019197812 */ /* 0x000fe200078e4804 */
[----:B------:R-:W-:Y:S06]  /*40a0*/  BRA `(.L_x_23660) ;  /* 0x00000000000c7947 */ /* 0x000fec0003800000 */
.L_x_23653:
[----:B------:R-:W0:Y:S01]  /*40b0*/  MUFU.RSQ R25, -QNAN ;  /* 0xffc0000000197908 */ /* 0x000e220000001400 */
[----:B------:R-:W-:Y:S05]  /*40c0*/  BRA `(.L_x_23660) ;  /* 0x0000000000047947 */ /* 0x000fea0003800000 */
.L_x_23652:
[----:B------:R-:W-:-:S07]  /*40d0*/  FADD.FTZ R25, R4, R11 ;  /* 0x0000000b04197221 */ /* 0x000fce0000010000 */
.L_x_23660:
[----:B------:R-:W-:Y:S05]  /*40e0*/  BSYNC.RECONVERGENT B1 ;  /* 0x0000000000017941 */ /* 0x000fea0003800200 */
.L_x_23650:
[----:B------:R-:W-:Y:S01]  /*40f0*/  HFMA2 R13, -RZ, RZ, 0, 0 ;  /* 0x00000000ff0d7431 */ /* 0x000fe200000001ff */
[----:B------:R-:W-:-:S04]  /*4100*/  MOV R12, R23 ;  /* 0x00000017000c7202 */ /* 0x000fc80000000f00 */
[----:B0-----:R-:W-:Y:S05]  /*4110*/  RET.REL.NODEC R12 `(_Z15SoftmaxWarpImplI22BroadcastScaleMaskLoadIffbLm2EiE11DirectStoreIffEfLi1ELi11ELi32ELi1ELb0EL9Algorithm0EEvT_T0_ll) ;  /* 0xffffffbc0cb87950 */ /* 0x001fea0003c3ffff */
.L_x_23661:
        /* <DEDUP_REMOVED lines=14> */
.L_x_37738:


//--------------------- .text._Z15SoftmaxWarpImplI22BroadcastScaleMaskLoadIffbLm2EiE11DirectStoreIffEfLi1ELi10ELi32ELi1ELb1EL9Algorithm0EEvT_T0_ll --------------------------
	.section	.text._Z15SoftmaxWarpImplI22BroadcastScaleMaskLoadIffbLm2EiE11DirectStoreIffEfLi1ELi10ELi32ELi1ELb1EL9Algorithm0EEvT_T0_ll,"ax",@progbits
	.align	128
        .global         _Z15SoftmaxWarpImplI22BroadcastScaleMaskLoadIffbLm2EiE11DirectStoreIffEfLi1ELi10ELi32ELi1ELb1EL9Algorithm0EEvT_T0_ll
        .type           _Z15SoftmaxWarpImplI22BroadcastScaleMaskLoadIffbLm2EiE11DirectStoreIffEfLi1ELi10ELi32ELi1ELb1EL9Algorithm0EEvT_T0_ll,@function
        .size           _Z15SoftmaxWarpImplI22BroadcastScaleMaskLoadIffbLm2EiE11DirectStoreIffEfLi1ELi10ELi32ELi1ELb1EL9Algorithm0EEvT_T0_ll,(.L_x_37739 - _Z15SoftmaxWarpImplI22BroadcastScaleMaskLoadIffbLm2EiE11DirectStoreIffEfLi1ELi10ELi32ELi1ELb1EL9Algorithm0EEvT_T0_ll)
        .other          _Z15SoftmaxWarpImplI22BroadcastScaleMaskLoadIffbLm2EiE11DirectStoreIffEfLi1ELi10ELi32ELi1ELb1EL9Algorithm0EEvT_T0_ll,@"STO_CUDA_ENTRY STV_DEFAULT"
_Z15SoftmaxWarpImplI22BroadcastScaleMaskLoadIffbLm2EiE11DirectStoreIffEfLi1ELi10ELi32ELi1ELb1EL9Algorithm0EEvT_T0_ll:
.text._Z15SoftmaxWarpImplI22BroadcastScaleMaskLoadIffbLm2EiE11DirectStoreIffEfLi1ELi10ELi32ELi1ELb1EL9Algorithm0EEvT_T0_ll:
        /* <DEDUP_REMOVED lines=29> */
.L_x_23662:
        /* <DEDUP_REMOVED lines=21> */
.L_x_23705:
        /* <DEDUP_REMOVED lines=47> */
[--C-:B------:R-:W-:Y:S01]  /*0610*/  IMAD R12, R20, R12, R11.reuse ;  /* 0x0000000c140c7224 */ /* 0x100fe200078e020b */
[----:B------:R-:W-:-:S04]  /*0620*/  SHF.R.S64 R20, RZ, 0x1e, R11 ;  /* 0x0000001eff147819 */ /* 0x000fc8000000100b */
        /* <DEDUP_REMOVED lines=16> */
.L_x_23665:
[----:B------:R-:W-:Y:S05]  /*0730*/  BSYNC.RECONVERGENT B1 ;  /* 0x0000000000017941 */ /* 0x000fea0003800200 */
.L_x_23664:
        /* <DEDUP_REMOVED lines=57> */
.L_x_23667:
[----:B------:R-:W-:Y:S05]  /*0ad0*/  BSYNC.RECONVERGENT B1 ;  /* 0x0000000000017941 */ /* 0x000fea0003800200 */
.L_x_23666:
        /* <DEDUP_REMOVED lines=59> */
.L_x_23669:
[----:B------:R-:W-:Y:S05]  /*0e90*/  BSYNC.RECONVERGENT B1 ;  /* 0x0000000000017941 */ /* 0x000fea0003800200 */
.L_x_23668:
        /* <DEDUP_REMOVED lines=57> */
.L_x_23671:
[----:B------:R-:W-:Y:S05]  /*1230*/  BSYNC.RECONVERGENT B1 ;  /* 0x0000000000017941 */ /* 0x000fea0003800200 */
.L_x_23670:
        /* <DEDUP_REMOVED lines=66> */
.L_x_23673:
[----:B------:R-:W-:Y:S05]  /*1660*/  BSYNC.RECONVERGENT B1 ;  /* 0x0000000000017941 */ /* 0x000fea0003800200 */
.L_x_23672:
        /* <DEDUP_REMOVED lines=28> */
[----:B------:R-:W0:Y:S01]  /*1830*/  LDC.64 R14, c[0x0][0x398] ;  /* 0x0000e600ff0e7b82 */ /* 0x000e220000000a00 */
[----:B------:R-:W-:-:S04]  /*1840*/  LOP3.LUT R21, R11, R12, RZ, 0x3c, !PT ;  /* 0x0000000c0b157212 */ /* 0x000fc800078e3cff */
[----:B------:R-:W-:-:S06]  /*1850*/  ISETP.GE.AND P6, PT, R21, RZ, PT ;  /* 0x000000ff1500720c */ /* 0x000fcc0003fc6270 */
[----:B------:R-:W-:Y:S02]  /*1860*/  @P1 IADD3 R19, PT, PT, R19, 0x1, RZ ;  /* 0x0000000113131810 */ /* 0x000fe40007ffe0ff */
[----:B------:R-:W-:-:S05]  /*1870*/  ISETP.NE.AND P1, PT, R12, RZ, PT ;  /* 0x000000ff0c00720c */ /* 0x000fca0003f25270 */
[----:B------:R-:W-:Y:S01]  /*1880*/  @!P6 IMAD.MOV R19, RZ, RZ, -R19 ;  /* 0x000000ffff13e224 */ /* 0x000fe200078e0a13 */
[----:B0-----:R-:W-:-:S07]  /*1890*/  ISETP.NE.U32.AND P6, PT, R14, 0x1, PT ;  /* 0x000000010e00780c */ /* 0x001fce0003fc5070 */
        /* <DEDUP_REMOVED lines=20> */
.L_x_23675:
[----:B------:R-:W-:Y:S05]  /*19e0*/  BSYNC.RECONVERGENT B1 ;  /* 0x0000000000017941 */ /* 0x000fea0003800200 */
.L_x_23674:
        /* <DEDUP_REMOVED lines=56> */
.L_x_23677:
[----:B------:R-:W-:Y:S05]  /*1d70*/  BSYNC.RECONVERGENT B1 ;  /* 0x0000000000017941 */ /* 0x000fea0003800200 */
.L_x_23676:
        /* <DEDUP_REMOVED lines=56> */
.L_x_23679:
[----:B------:R-:W-:Y:S05]  /*2100*/  BSYNC.RECONVERGENT B1 ;  /* 0x0000000000017941 */ /* 0x000fea0003800200 */
.L_x_23678:
        /* <DEDUP_REMOVED lines=55> */
.L_x_23681:
[----:B------:R-:W-:Y:S05]  /*2480*/  BSYNC.RECONVERGENT B1 ;  /* 0x0000000000017941 */ /* 0x000fea0003800200 */
.L_x_23680:
[----:B------:R-:W-:Y:S04]  /*2490*/  BSSY.RECONVERGENT B1, `(.L_x_23682) ;  /* 0x0000037000017945 */ /* 0x000fe80003800200 */
[----:B------:R-:W-:Y:S05]  /*24a0*/  @P5 BRA `(.L_x_23683) ;  /* 0x0000000000d45947 */ /* 0x000fea0003800000 */
[----:B------:R-:W0:Y:S01]  /*24b0*/  LDC R12, c[0x0][0x3a8] ;  /* 0x0000ea00ff0c7b82 */ /* 0x000e220000000800 */
[----:B------:R-:W-:Y:S01]  /*24c0*/  IMAD R11, R3, UR50, R17 ;  /* 0x00000032030b7c24 */ /* 0x000fe2000f8e0211 */
[C---:B-1----:R-:W-:Y:S02]  /*24d0*/  R2UR UR6, R36.reuse ;  /* 0x00000000240672ca */ /* 0x042fe400000e0000 */
[----:B------:R-:W-:Y:S02]  /*24e0*/  R2UR UR7, R37 ;  /* 0x00000000250772ca */ /* 0x000fe400000e0000 */
[----:B------:R-:W-:Y:S02]  /*24f0*/  IABS R26, R11 ;  /* 0x0000000b001a7213 */ /* 0x000fe40000000000 */
        /* <DEDUP_REMOVED lines=48> */
.L_x_23683:
[----:B------:R-:W-:Y:S05]  /*2800*/  BSYNC.RECONVERGENT B1 ;  /* 0x0000000000017941 */ /* 0x000fea0003800200 */
.L_x_23682:
        /* <DEDUP_REMOVED lines=42> */
[----:B------:R-:W-:Y:S01]  /*2ab0*/  FFMA R22, R33, 1.4426950216293334961, -R22 ;  /* 0x3fb8aa3b21167823 */ /* 0x000fe20000000816 */
[-C--:B------:R-:W-:Y:S01]  /*2ac0*/  FFMA.RM R21, R24, R11.reuse, 12582913 ;  /* 0x4b40000118157423 */ /* 0x080fe2000000400b */
[----:B------:R-:W-:Y:S01]  /*2ad0*/  FADD R24, R13, -12583039 ;  /* 0xcb40007f0d187421 */ /* 0x000fe20000000000 */
[-C--:B------:R-:W-:Y:S01]  /*2ae0*/  FFMA.RM R23, R28, R11.reuse, 12582913 ;  /* 0x4b4000011c177423 */ /* 0x080fe2000000400b */
[----:B------:R-:W-:Y:S01]  /*2af0*/  FFMA R33, R33, 1.925963033500011079e-08, R22 ;  /* 0x32a5706021217823 */ /* 0x000fe20000000016 */
[----:B------:R-:W-:Y:S01]  /*2b00*/  FADD R22, R21, -12583039 ;  /* 0xcb40007f15167421 */ /* 0x000fe20000000000 */
[----:B------:R-:W-:Y:S01]  /*2b10*/  FFMA R24, R31, 1.4426950216293334961, -R24 ;  /* 0x3fb8aa3b1f187823 */ /* 0x000fe20000000818 */
[----:B------:R-:W0:Y:S01]  /*2b20*/  MUFU.EX2 R39, R39 ;  /* 0x0000002700277308 */ /* 0x000e220000000800 */
[-C--:B------:R-:W-:Y:S01]  /*2b30*/  FFMA.SAT R40, R15, R12.reuse, 0.5 ;  /* 0x3f0000000f287423 */ /* 0x080fe2000000200c */
[----:B------:R-:W-:Y:S01]  /*2b40*/  FFMA R22, R35, 1.4426950216293334961, -R22 ;  /* 0x3fb8aa3b23167823 */ /* 0x000fe20000000816 */
[----:B------:R-:W-:Y:S01]  /*2b50*/  FFMA R31, R31, 1.925963033500011079e-08, R24 ;  /* 0x32a570601f1f7823 */ /* 0x000fe20000000018 */
[----:B------:R-:W-:Y:S01]  /*2b60*/  IMAD.SHL.U32 R20, R20, 0x800000, RZ ;  /* 0x0080000014147824 */ /* 0x000fe200078e00ff */
[----:B------:R-:W-:Y:S01]  /*2b70*/  SHF.L.U32 R13, R13, 0x17, RZ ;  /* 0x000000170d0d7819 */ /* 0x000fe200000006ff */
[----:B------:R-:W-:Y:S01]  /*2b80*/  FFMA R35, R35, 1.925963033500011079e-08, R22 ;  /* 0x32a5706023237823 */ /* 0x000fe20000000016 */
[----:B------:R-:W-:Y:S01]  /*2b90*/  FFMA.SAT R22, R29, R12, 0.5 ;  /* 0x3f0000001d167423 */ /* 0x000fe2000000200c */
[----:B------:R-:W2:Y:S03]  /*2ba0*/  MUFU.EX2 R32, R26 ;  /* 0x0000001a00207308 */ /* 0x000ea60000000800 */
[----:B------:R-:W-:-:S04]  /*2bb0*/  FFMA.RM R22, R22, R11, 12582913 ;  /* 0x4b40000116167423 */ /* 0x000fc8000000400b */
[----:B------:R-:W-:Y:S01]  /*2bc0*/  FADD R24, R22, -12583039 ;  /* 0xcb40007f16187421 */ /* 0x000fe20000000000 */
[----:B------:R-:W3:Y:S01]  /*2bd0*/  MUFU.EX2 R33, R33 ;  /* 0x0000002100217308 */ /* 0x000ee20000000800 */
[----:B0-----:R-:W-:Y:S02]  /*2be0*/  FMUL R20, R20, R39 ;  /* 0x0000002714147220 */ /* 0x001fe40000400000 */
[----:B------:R-:W-:-:S04]  /*2bf0*/  FFMA R24, R29, 1.4426950216293334961, -R24 ;  /* 0x3fb8aa3b1d187823 */ /* 0x000fc80000000818 */
[----:B------:R-:W-:Y:S01]  /*2c00*/  FFMA R30, R29, 1.925963033500011079e-08, R24 ;  /* 0x32a570601d1e7823 */ /* 0x000fe20000000018 */
[----:B------:R-:W-:Y:S01]  /*2c10*/  FADD R24, R23, -12583039 ;  /* 0xcb40007f17187421 */ /* 0x000fe20000000000 */
[----:B------:R0:W-:Y:S03]  /*2c20*/  MUFU.EX2 R26, R31 ;  /* 0x0000001f001a7308 */ /* 0x0001e60000000800 */
[----:B------:R-:W-:-:S04]  /*2c30*/  FFMA R24, R27, 1.4426950216293334961, -R24 ;  /* 0x3fb8aa3b1b187823 */ /* 0x000fc80000000818 */
[----:B------:R-:W-:Y:S01]  /*2c40*/  FFMA R34, R27, 1.925963033500011079e-08, R24 ;  /* 0x32a570601b227823 */ /* 0x000fe20000000018 */
[----:B------:R-:W-:Y:S01]  /*2c50*/  FFMA.SAT R24, R25, R12, 0.5 ;  /* 0x3f00000019187423 */ /* 0x000fe2000000200c */
[-C--:B------:R-:W-:Y:S01]  /*2c60*/  FFMA.RM R12, R38, R11.reuse, 12582913 ;  /* 0x4b400001260c7423 */ /* 0x080fe2000000400b */
[----:B------:R4:W-:Y:S01]  /*2c70*/  MUFU.EX2 R27, R30 ;  /* 0x0000001e001b7308 */ /* 0x0009e20000000800 */
[----:B0-----:R-:W-:Y:S01]  /*2c80*/  FADD R31, RZ, R20 ;  /* 0x00000014ff1f7221 */ /* 0x001fe20000000000 */
[-C--:B------:R-:W-:Y:S01]  /*2c90*/  FFMA.RM R24, R24, R11.reuse, 12582913 ;  /* 0x4b40000118187423 */ /* 0x080fe2000000400b */
[----:B------:R-:W-:Y:S01]  /*2ca0*/  FADD R38, R12, -12583039 ;  /* 0xcb40007f0c267421 */ /* 0x000fe20000000000 */
[----:B------:R-:W-:Y:S01]  /*2cb0*/  FFMA.RM R11, R40, R11, 12582913 ;  /* 0x4b400001280b7423 */ /* 0x000fe2000000400b */
[----:B------:R-:W-:Y:S02]  /*2cc0*/  IMAD.SHL.U32 R12, R12, 0x800000, RZ ;  /* 0x008000000c0c7824 */ /* 0x000fe400078e00ff */
[----:B------:R-:W-:Y:S01]  /*2cd0*/  FADD R28, R24, -12583039 ;  /* 0xcb40007f181c7421 */ /* 0x000fe20000000000 */
[----:B------:R-:W-:-:S03]  /*2ce0*/  FFMA R38, R19, 1.4426950216293334961, -R38 ;  /* 0x3fb8aa3b13267823 */ /* 0x000fc60000000826 */
[----:B------:R-:W-:Y:S01]  /*2cf0*/  FFMA R28, R25, 1.4426950216293334961, -R28 ;  /* 0x3fb8aa3b191c7823 */ /* 0x000fe2000000081c */
[----:B------:R-:W-:Y:S01]  /*2d00*/  FFMA R29, R19, 1.925963033500011079e-08, R38 ;  /* 0x32a57060131d7823 */ /* 0x000fe20000000026 */
[----:B------:R-:W-:Y:S01]  /*2d10*/  FADD R38, R11, -12583039 ;  /* 0xcb40007f0b267421 */ /* 0x000fe20000000000 */
[----:B------:R-:W-:Y:S01]  /*2d20*/  SHF.L.U32 R19, R14, 0x17, RZ ;  /* 0x000000170e137819 */ /* 0x000fe200000006ff */
[----:B------:R-:W-:Y:S01]  /*2d30*/  FFMA R28, R25, 1.925963033500011079e-08, R28 ;  /* 0x32a57060191c7823 */ /* 0x000fe2000000001c */
[----:B------:R-:W-:Y:S01]  /*2d40*/  MUFU.EX2 R14, R34 ;  /* 0x00000022000e7308 */ /* 0x000fe20000000800 */
[----:B------:R-:W-:Y:S01]  /*2d50*/  FFMA R40, R15, 1.4426950216293334961, -R38 ;  /* 0x3fb8aa3b0f287823 */ /* 0x000fe20000000826 */
[----:B------:R-:W-:Y:S02]  /*2d60*/  IMAD.SHL.U32 R38, R18, 0x800000, RZ ;  /* 0x0080000012267824 */ /* 0x000fe400078e00ff */
[----:B--2---:R-:W-:Y:S01]  /*2d70*/  FMUL R18, R19, R32 ;  /* 0x0000002013127220 */ /* 0x004fe20000400000 */
[----:B------:R-:W-:-:S02]  /*2d80*/  IMAD.SHL.U32 R32, R21, 0x800000, RZ ;  /* 0x0080000015207824 */ /* 0x000fc400078e00ff */
[----:B------:R-:W-:Y:S01]  /*2d90*/  FFMA R15, R15, 1.925963033500011079e-08, R40 ;  /* 0x32a570600f0f7823 */ /* 0x000fe20000000028 */
[----:B---3--:R-:W-:Y:S01]  /*2da0*/  FMUL R19, R38, R33 ;  /* 0x0000002126137220 */ /* 0x008fe20000400000 */
[----:B----4-:R-:W-:Y:S01]  /*2db0*/  FADD R30, R31, R18 ;  /* 0x000000121f1e7221 */ /* 0x010fe20000000000 */
[----:B------:R-:W0:Y:S01]  /*2dc0*/  MUFU.EX2 R25, R35 ;  /* 0x0000002300197308 */ /* 0x000e220000000800 */
[----:B------:R-:W-:Y:S02]  /*2dd0*/  IMAD.SHL.U32 R11, R11, 0x800000, RZ ;  /* 0x008000000b0b7824 */ /* 0x000fe400078e00ff */
[----:B------:R-:W-:-:S05]  /*2de0*/  FADD R30, R30, R19 ;  /* 0x000000131e1e7221 */ /* 0x000fca0000000000 */
[----:B------:R-:W2:Y:S08]  /*2df0*/  MUFU.EX2 R28, R28 ;  /* 0x0000001c001c7308 */ /* 0x000eb00000000800 */
[----:B------:R-:W3:Y:S01]  /*2e00*/  MUFU.EX2 R29, R29 ;  /* 0x0000001d001d7308 */ /* 0x000ee20000000800 */
[----:B0-----:R-:W-:Y:S01]  /*2e10*/  FMUL R21, R32, R25 ;  /* 0x0000001920157220 */ /* 0x001fe20000400000 */
[----:B------:R-:W-:-:S02]  /*2e20*/  IMAD.SHL.U32 R32, R22, 0x800000, RZ ;  /* 0x0080000016207824 */ /* 0x000fc400078e00ff */
[----:B------:R-:W-:Y:S01]  /*2e30*/  FMUL R22, R13, R26 ;  /* 0x0000001a0d167220 */ /* 0x000fe20000400000 */
[----:B------:R-:W-:Y:S02]  /*2e40*/  IMAD.SHL.U32 R25, R23, 0x800000, RZ ;  /* 0x0080000017197824 */ /* 0x000fe400078e00ff */
[----:B------:R-:W-:Y:S01]  /*2e50*/  FADD R13, R30, R21 ;  /* 0x000000151e0d7221 */ /* 0x000fe20000000000 */
[----:B------:R-:W-:Y:S01]  /*2e60*/  FMUL R23, R32, R27 ;  /* 0x0000001b20177220 */ /* 0x000fe20000400000 */
[----:B------:R-:W-:Y:S01]  /*2e70*/  SHF.L.U32 R27, R24, 0x17, RZ ;  /* 0x00000017181b7819 */ /* 0x000fe200000006ff */
[----:B------:R-:W0:Y:S01]  /*2e80*/  MUFU.EX2 R30, R15 ;  /* 0x0000000f001e7308 */ /* 0x000e220000000800 */
[----:B------:R-:W-:Y:S01]  /*2e90*/  FADD R26, R13, R22 ;  /* 0x000000160d1a7221 */ /* 0x000fe20000000000 */
[----:B------:R-:W-:-:S03]  /*2ea0*/  FMUL R24, R25, R14 ;  /* 0x0000000e19187220 */ /* 0x000fc60000400000 */
[----:B------:R-:W-:Y:S01]  /*2eb0*/  FADD R13, R26, R23 ;  /* 0x000000171a0d7221 */ /* 0x000fe20000000000 */
[----:B--2---:R-:W-:-:S03]  /*2ec0*/  FMUL R26, R27, R28 ;  /* 0x0000001c1b1a7220 */ /* 0x004fc60000400000 */
[----:B------:R-:W-:Y:S01]  /*2ed0*/  FADD R13, R13, R24 ;  /* 0x000000180d0d7221 */ /* 0x000fe20000000000 */
        /* <DEDUP_REMOVED lines=14> */
.L_x_23717:
        /* <DEDUP_REMOVED lines=12> */
[----:B01----:R-:W-:Y:S05]  /*3080*/  CALL.REL.NOINC `($__internal_362_$__cuda_sm3x_div_rn_noftz_f32_slowpath) ;  /* 0x0000001400c47944 */ /* 0x003fea0003c00000 */
[----:B------:R-:W-:-:S07]  /*3090*/  IMAD.MOV.U32 R29, RZ, RZ, R11 ;  /* 0x000000ffff1d7224 */ /* 0x000fce00078e000b */
.L_x_23686:
[----:B------:R-:W-:Y:S05]  /*30a0*/  BSYNC.RECONVERGENT B3 ;  /* 0x0000000000037941 */ /* 0x000fea0003800200 */
.L_x_23685:
        /* <DEDUP_REMOVED lines=12> */
[----:B-1----:R-:W-:Y:S05]  /*3170*/  CALL.REL.NOINC `($__internal_362_$__cuda_sm3x_div_rn_noftz_f32_slowpath) ;  /* 0x0000001400887944 */ /* 0x002fea0003c00000 */
[----:B------:R-:W-:-:S07]  /*3180*/  IMAD.MOV.U32 R31, RZ, RZ, R11 ;  /* 0x000000ffff1f7224 */ /* 0x000fce00078e000b */
.L_x_23688:
[----:B------:R-:W-:Y:S05]  /*3190*/  BSYNC.RECONVERGENT B3 ;  /* 0x0000000000037941 */ /* 0x000fea0003800200 */
.L_x_23687:
        /* <DEDUP_REMOVED lines=12> */
[----:B-1----:R-:W-:Y:S05]  /*3260*/  CALL.REL.NOINC `($__internal_362_$__cuda_sm3x_div_rn_noftz_f32_slowpath) ;  /* 0x00000014004c7944 */ /* 0x002fea0003c00000 */
[----:B------:R-:W-:-:S07]  /*3270*/  IMAD.MOV.U32 R33, RZ, RZ, R11 ;  /* 0x000000ffff217224 */ /* 0x000fce00078e000b */
.L_x_23690:
[----:B------:R-:W-:Y:S05]  /*3280*/  BSYNC.RECONVERGENT B3 ;  /* 0x0000000000037941 */ /* 0x000fea0003800200 */
.L_x_23689:
        /* <DEDUP_REMOVED lines=14> */
.L_x_23692:
[----:B------:R-:W-:Y:S05]  /*3370*/  BSYNC.RECONVERGENT B3 ;  /* 0x0000000000037941 */ /* 0x000fea0003800200 */
.L_x_23691:
        /* <DEDUP_REMOVED lines=14> */
.L_x_23694:
[----:B------:R-:W-:Y:S05]  /*3460*/  BSYNC.RECONVERGENT B3 ;  /* 0x0000000000037941 */ /* 0x000fea0003800200 */
.L_x_23693:
        /* <DEDUP_REMOVED lines=14> */
.L_x_23696:
[----:B------:R-:W-:Y:S05]  /*3550*/  BSYNC.RECONVERGENT B3 ;  /* 0x0000000000037941 */ /* 0x000fea0003800200 */
.L_x_23695:
        /* <DEDUP_REMOVED lines=14> */
.L_x_23698:
[----:B------:R-:W-:Y:S05]  /*3640*/  BSYNC.RECONVERGENT B3 ;  /* 0x0000000000037941 */ /* 0x000fea0003800200 */
.L_x_23697:
        /* <DEDUP_REMOVED lines=14> */
.L_x_23700:
[----:B------:R-:W-:Y:S05]  /*3730*/  BSYNC.RECONVERGENT B3 ;  /* 0x0000000000037941 */ /* 0x000fea0003800200 */
.L_x_23699:
        /* <DEDUP_REMOVED lines=14> */
.L_x_23702:
[----:B------:R-:W-:Y:S05]  /*3820*/  BSYNC.RECONVERGENT B3 ;  /* 0x0000000000037941 */ /* 0x000fea0003800200 */
.L_x_23701:
        /* <DEDUP_REMOVED lines=13> */
.L_x_23704:
[----:B------:R-:W-:Y:S05]  /*3900*/  BSYNC.RECONVERGENT B3 ;  /* 0x0000000000037941 */ /* 0x000fea0003800200 */
.L_x_23703:
[----:B------:R-:W-:Y:S02]  /*3910*/  HFMA2 R13, -RZ, RZ, 0, 0 ;  /* 0x00000000ff0d7431 */ /* 0x000fe400000001ff */
[----:B------:R-:W-:Y:S01]  /*3920*/  IMAD R14, R2, UR46, RZ ;  /* 0x0000002e020e7c24 */ /* 0x000fe2000f8e02ff */
[----:B------:R-:W-:Y:S01]  /*3930*/  ISETP.GE.U32.AND P1, PT, R4, UR42, PT ;  /* 0x0000002a04007c0c */ /* 0x000fe2000bf26070 */
[----:B------:R-:W-:Y:S01]  /*3940*/  IMAD.MOV.U32 R12, RZ, RZ, R0 ;  /* 0x000000ffff0c7224 */ /* 0x000fe200078e0000 */
[----:B-1----:R-:W-:Y:S01]  /*3950*/  @!P0 R2UR UR4, R36 ;  /* 0x00000000240482ca */ /* 0x002fe200000e0000 */
        /* <DEDUP_REMOVED lines=9> */
[----:B------:R-:W-:-:S03]  /*39f0*/  LEA.HI.X R15, R12, UR49, R13, 0x2, P3 ;  /* 0x000000310c0f7c11 */ /* 0x000fc600098f140d */
[----:B------:R-:W-:Y:S02]  /*3a00*/  @!P1 R2UR UR6, R36 ;  /* 0x00000000240692ca */ /* 0x000fe400000e0000 */
[----:B------:R-:W-:Y:S01]  /*3a10*/  @!P1 R2UR UR7, R37 ;  /* 0x00000000250792ca */ /* 0x000fe200000e0000 */
[----:B------:R0:W-:Y:S01]  /*3a20*/  @!P0 STG.E desc[UR4][R14.64], R29 ;  /* 0x0000001d0e008986 */ /* 0x0001e2000c101904 */
[----:B------:R-:W-:Y:S01]  /*3a30*/  ISETP.GE.U32.AND P0, PT, R6, UR42, PT ;  /* 0x0000002a06007c0c */ /* 0x000fe2000bf06070 */
[----:B------:R-:W1:Y:S01]  /*3a40*/  LDCU UR4, c[0x0][0x370] ;  /* 0x00006e00ff0477ac */ /* 0x000e620008000800 */
[----:B------:R-:W1:Y:S01]  /*3a50*/  LDC R12, c[0x0][0x364] ;  /* 0x0000d900ff0c7b82 */ /* 0x000e620000000800 */
[----:B------:R-:W-:Y:S02]  /*3a60*/  ISETP.GE.U32.AND P3, PT, R8, UR42, PT ;  /* 0x0000002a08007c0c */ /* 0x000fe4000bf66070 */
[----:B------:R-:W-:Y:S02]  /*3a70*/  ISETP.GE.AND.EX P0, PT, RZ, UR43, PT, P0 ;  /* 0x0000002bff007c0c */ /* 0x000fe4000bf06300 */
[----:B------:R-:W-:-:S02]  /*3a80*/  @!P2 R2UR UR8, R36 ;  /* 0x000000002408a2ca */ /* 0x000fc400000e0000 */
[----:B------:R-:W-:Y:S02]  /*3a90*/  @!P2 R2UR UR9, R37 ;  /* 0x000000002509a2ca */ /* 0x000fe400000e0000 */
[----:B------:R0:W-:Y:S01]  /*3aa0*/  @!P1 STG.E desc[UR6][R14.64+0x80], R31 ;  /* 0x0000801f0e009986 */ /* 0x0001e2000c101906 */
[----:B------:R-:W-:Y:S02]  /*3ab0*/  ISETP.GE.U32.AND P6, PT, R9, UR42, PT ;  /* 0x0000002a09007c0c */ /* 0x000fe4000bfc6070 */
[----:B------:R-:W-:Y:S02]  /*3ac0*/  ISETP.GE.U32.AND P5, PT, R10, UR42, PT ;  /* 0x0000002a0a007c0c */ /* 0x000fe4000bfa6070 */
[----:B------:R-:W-:Y:S02]  /*3ad0*/  ISETP.GE.U32.AND P1, PT, R17, UR42, PT ;  /* 0x0000002a11007c0c */ /* 0x000fe4000bf26070 */
[----:B------:R-:W-:Y:S02]  /*3ae0*/  @!P0 R2UR UR6, R36 ;  /* 0x00000000240682ca */ /* 0x000fe400000e0000 */
[----:B------:R-:W-:-:S02]  /*3af0*/  @!P0 R2UR UR7, R37 ;  /* 0x00000000250782ca */ /* 0x000fc400000e0000 */
[----:B------:R0:W-:Y:S01]  /*3b00*/  @!P2 STG.E desc[UR8][R14.64+0x100], R33 ;  /* 0x000100210e00a986 */ /* 0x0001e2000c101908 */
[----:B------:R-:W-:Y:S02]  /*3b10*/  ISETP.GE.U32.AND P2, PT, R16, UR42, PT ;  /* 0x0000002a10007c0c */ /* 0x000fe4000bf46070 */
[----:B------:R-:W-:Y:S01]  /*3b20*/  ISETP.GE.AND.EX P4, PT, RZ, UR43, PT, P4 ;  /* 0x0000002bff007c0c */ /* 0x000fe2000bf86340 */
[----:B-1----:R-:W-:Y:S01]  /*3b30*/  IMAD R12, R12, UR4, RZ ;  /* 0x000000040c0c7c24 */ /* 0x002fe2000f8e02ff */
[----:B------:R-:W-:Y:S02]  /*3b40*/  ISETP.GE.AND.EX P3, PT, RZ, UR43, PT, P3 ;  /* 0x0000002bff007c0c */ /* 0x000fe4000bf66330 */
[----:B------:R-:W-:Y:S02]  /*3b50*/  ISETP.GE.AND.EX P6, PT, RZ, UR43, PT, P6 ;  /* 0x0000002bff007c0c */ /* 0x000fe4000bfc6360 */
[----:B------:R-:W-:Y:S02]  /*3b60*/  ISETP.GE.AND.EX P5, PT, RZ, UR43, PT, P5 ;  /* 0x0000002bff007c0c */ /* 0x000fe4000bfa6350 */
[----:B------:R-:W-:Y:S01]  /*3b70*/  ISETP.GE.AND.EX P2, PT, RZ, UR43, PT, P2 ;  /* 0x0000002bff007c0c */ /* 0x000fe2000bf46320 */
[----:B------:R0:W-:Y:S01]  /*3b80*/  @!P0 STG.E desc[UR6][R14.64+0x180], R19 ;  /* 0x000180130e008986 */ /* 0x0001e2000c101906 */
        /* <DEDUP_REMOVED lines=25> */
.L_x_23663:
[----:B------:R-:W-:Y:S05]  /*3d20*/  EXIT ;  /* 0x000000000000794d */ /* 0x000fea0003800000 */
.L_x_23684:
[----:B------:R-:W-:Y:S01]  /*3d30*/  BSSY B1, `(.L_x_23706) ;  /* 0x0000007000017945 */ /* 0x000fe20003800000 */
[----:B------:R-:W-:Y:S01]  /*3d40*/  MOV R12, 0x10 ;  /* 0x00000010000c7802 */ /* 0x000fe20000000f00 */
[----:B------:R-:W-:Y:S01]  /*3d50*/  IMAD.MOV.U32 R11, RZ, RZ, 0x1f ;  /* 0x0000001fff0b7424 */ /* 0x000fe200078e00ff */
[----:B------:R-:W-:-:S07]  /*3d60*/  MOV R15, 0xffffffff ;  /* 0xffffffff000f7802 */ /* 0x000fce0000000f00 */
[----:B-1----:R-:W-:Y:S05]  /*3d70*/  WARPSYNC.COLLECTIVE R15, `(.L_x_23707) ;  /* 0x000000000f087348 */ /* 0x002fea0003c00000 */
[----:B------:R0:W2:Y:S02]  /*3d80*/  SHFL.BFLY P6, R14, R13, R12, R11 ;  /* 0x0c00000c0d0e7389 */ /* 0x0000a400000c000b */
[----:B012---:R-:W-:Y:S05]  /*3d90*/  ENDCOLLECTIVE ;  /* 0x000000000000791b */ /* 0x007fea0003800000 */
.L_x_23707:
[----:B------:R-:W-:Y:S05]  /*3da0*/  BSYNC B1 ;  /* 0x0000000000017941 */ /* 0x000fea0003800000 */
.L_x_23706:
[----:B------:R-:W-:Y:S01]  /*3db0*/  HFMA2 R11, -RZ, RZ, 0, 1.847743988037109375e-06 ;  /* 0x0000001fff0b7431 */ /* 0x000fe200000001ff */
[----:B------:R-:W-:Y:S01]  /*3dc0*/  FMNMX R13, R14, R13, !PT ;  /* 0x0000000d0e0d7209 */ /* 0x000fe20007800000 */
[----:B------:R-:W-:Y:S02]  /*3dd0*/  IMAD.MOV.U32 R12, RZ, RZ, 0x8 ;  /* 0x00000008ff0c7424 */ /* 0x000fe400078e00ff */
[----:B------:R-:W-:-:S07]  /*3de0*/  IMAD.MOV.U32 R15, RZ, RZ, -0x1 ;  /* 0xffffffffff0f7424 */ /* 0x000fce00078e00ff */
[----:B------:R-:W-:Y:S05]  /*3df0*/  WARPSYNC.COLLECTIVE R15, `(.L_x_23708) ;  /* 0x000000000f087348 */ /* 0x000fea0003c00000 */
[----:B------:R0:W1:Y:S02]  /*3e00*/  SHFL.BFLY P6, R14, R13, R12, R11 ;  /* 0x0c00000c0d0e7389 */ /* 0x00006400000c000b */
[----:B01----:R-:W-:Y:S05]  /*3e10*/  ENDCOLLECTIVE ;  /* 0x000000000000791b */ /* 0x003fea0003800000 */
.L_x_23708:
[----:B------:R-:W-:Y:S01]  /*3e20*/  IMAD.MOV.U32 R12, RZ, RZ, 0x4 ;  /* 0x00000004ff0c7424 */ /* 0x000fe200078e00ff */
[----:B------:R-:W-:-:S04]  /*3e30*/  FMNMX R19, R13, R14, !PT ;  /* 0x0000000e0d137209 */ /* 0x000fc80007800000 */
[----:B------:R-:W-:-:S07]  /*3e40*/  MOV R13, R19 ;  /* 0x00000013000d7202 */ /* 0x000fce0000000f00 */
[----:B------:R-:W-:Y:S05]  /*3e50*/  WARPSYNC.COLLECTIVE R15, `(.L_x_23709) ;  /* 0x000000000f087348 */ /* 0x000fea0003c00000 */
[----:B------:R0:W1:Y:S02]  /*3e60*/  SHFL.BFLY P6, R14, R13, R12, R11 ;  /* 0x0c00000c0d0e7389 */ /* 0x00006400000c000b */
[----:B01----:R-:W-:Y:S05]  /*3e70*/  ENDCOLLECTIVE ;  /* 0x000000000000791b */ /* 0x003fea0003800000 */
.L_x_23709:
[----:B------:R-:W-:Y:S01]  /*3e80*/  IMAD.MOV.U32 R12, RZ, RZ, 0x2 ;  /* 0x00000002ff0c7424 */ /* 0x000fe200078e00ff */
[----:B------:R-:W-:-:S04]  /*3e90*/  FMNMX R21, R19, R14, !PT ;  /* 0x0000000e13157209 */ /* 0x000fc80007800000 */
[----:B------:R-:W-:-:S07]  /*3ea0*/  MOV R13, R21 ;  /* 0x00000015000d7202 */ /* 0x000fce0000000f00 */
[----:B------:R-:W-:Y:S05]  /*3eb0*/  WARPSYNC.COLLECTIVE R15, `(.L_x_23710) ;  /* 0x000000000f087348 */ /* 0x000fea0003c00000 */
[----:B------:R0:W1:Y:S02]  /*3ec0*/  SHFL.BFLY P6, R14, R13, R12, R11 ;  /* 0x0c00000c0d0e7389 */ /* 0x00006400000c000b */
[----:B01----:R-:W-:Y:S05]  /*3ed0*/  ENDCOLLECTIVE ;  /* 0x000000000000791b */ /* 0x003fea0003800000 */
.L_x_23710:
[----:B------:R-:W-:Y:S01]  /*3ee0*/  IMAD.MOV.U32 R12, RZ, RZ, 0x1 ;  /* 0x00000001ff0c7424 */ /* 0x000fe200078e00ff */
[----:B------:R-:W-:-:S04]  /*3ef0*/  FMNMX R23, R21, R14, !PT ;  /* 0x0000000e15177209 */ /* 0x000fc80007800000 */
[----:B------:R-:W-:-:S07]  /*3f00*/  MOV R13, R23 ;  /* 0x00000017000d7202 */ /* 0x000fce0000000f00 */
[----:B------:R-:W-:Y:S05]  /*3f10*/  WARPSYNC.COLLECTIVE R15, `(.L_x_23711) ;  /* 0x000000000f087348 */ /* 0x000fea0003c00000 */
[----:B------:R0:W1:Y:S02]  /*3f20*/  SHFL.BFLY P6, R14, R13, R12, R11 ;  /* 0x0c00000c0d0e7389 */ /* 0x00006400000c000b */
[----:B01----:R-:W-:Y:S05]  /*3f30*/  ENDCOLLECTIVE ;  /* 0x000000000000791b */ /* 0x003fea0003800000 */
.L_x_23711:
        /* <DEDUP_REMOVED lines=104> */
[----:B------:R-:W-:Y:S01]  /*45c0*/  FADD R13, R12, R27 ;  /* 0x0000001b0c0d7221 */ /* 0x000fe20000000000 */
[----:B------:R-:W-:-:S07]  /*45d0*/  MOV R12, 0x10 ;  /* 0x00000010000c7802 */ /* 0x000fce0000000f00 */
[----:B------:R-:W-:Y:S05]  /*45e0*/  WARPSYNC.COLLECTIVE R15, `(.L_x_23712) ;  /* 0x000000000f087348 */ /* 0x000fea0003c00000 */
[----:B------:R0:W1:Y:S02]  /*45f0*/  SHFL.BFLY P6, R14, R13, R12, R11 ;  /* 0x0c00000c0d0e7389 */ /* 0x00006400000c000b */
[----:B01----:R-:W-:Y:S05]  /*4600*/  ENDCOLLECTIVE ;  /* 0x000000000000791b */ /* 0x003fea0003800000 */
.L_x_23712:
[----:B------:R-:W-:Y:S02]  /*4610*/  HFMA2 R12, -RZ, RZ, 0, 4.76837158203125e-07 ;  /* 0x00000008ff0c7431 */ /* 0x000fe400000001ff */
[----:B------:R-:W-:-:S04]  /*4620*/  FADD R28, R13, R14 ;  /* 0x0000000e0d1c7221 */ /* 0x000fc80000000000 */
[----:B------:R-:W-:-:S07]  /*4630*/  IMAD.MOV.U32 R13, RZ, RZ, R28 ;  /* 0x000000ffff0d7224 */ /* 0x000fce00078e001c */
[----:B------:R-:W-:Y:S05]  /*4640*/  WARPSYNC.COLLECTIVE R15, `(.L_x_23713) ;  /* 0x000000000f087348 */ /* 0x000fea0003c00000 */
[----:B------:R0:W1:Y:S02]  /*4650*/  SHFL.BFLY P6, R14, R13, R12, R11 ;  /* 0x0c00000c0d0e7389 */ /* 0x00006400000c000b */
[----:B01----:R-:W-:Y:S05]  /*4660*/  ENDCOLLECTIVE ;  /* 0x000000000000791b */ /* 0x003fea0003800000 */
.L_x_23713:
[----:B------:R-:W-:Y:S01]  /*4670*/  MOV R12, 0x4 ;  /* 0x00000004000c7802 */ /* 0x000fe20000000f00 */
[----:B------:R-:W-:-:S04]  /*4680*/  FADD R29, R28, R14 ;  /* 0x0000000e1c1d7221 */ /* 0x000fc80000000000 */
[----:B------:R-:W-:-:S07]  /*4690*/  IMAD.MOV.U32 R13, RZ, RZ, R29 ;  /* 0x000000ffff0d7224 */ /* 0x000fce00078e001d */
[----:B------:R-:W-:Y:S05]  /*46a0*/  WARPSYNC.COLLECTIVE R15, `(.L_x_23714) ;  /* 0x000000000f087348 */ /* 0x000fea0003c00000 */
[----:B------:R0:W1:Y:S02]  /*46b0*/  SHFL.BFLY P6, R14, R13, R12, R11 ;  /* 0x0c00000c0d0e7389 */ /* 0x00006400000c000b */
[----:B01----:R-:W-:Y:S05]  /*46c0*/  ENDCOLLECTIVE ;  /* 0x000000000000791b */ /* 0x003fea0003800000 */
.L_x_23714:
[----:B------:R-:W-:Y:S02]  /*46d0*/  HFMA2 R12, -RZ, RZ, 0, 1.1920928955078125e-07 ;  /* 0x00000002ff0c7431 */ /* 0x000fe400000001ff */
[----:B------:R-:W-:-:S04]  /*46e0*/  FADD R30, R29, R14 ;  /* 0x0000000e1d1e7221 */ /* 0x000fc80000000000 */
[----:B------:R-:W-:-:S07]  /*46f0*/  IMAD.MOV.U32 R13, RZ, RZ, R30 ;  /* 0x000000ffff0d7224 */ /* 0x000fce00078e001e */
[----:B------:R-:W-:Y:S05]  /*4700*/  WARPSYNC.COLLECTIVE R15, `(.L_x_23715) ;  /* 0x000000000f087348 */ /* 0x000fea0003c00000 */
[----:B------:R0:W1:Y:S02]  /*4710*/  SHFL.BFLY P6, R14, R13, R12, R11 ;  /* 0x0c00000c0d0e7389 */ /* 0x00006400000c000b */
[----:B01----:R-:W-:Y:S05]  /*4720*/  ENDCOLLECTIVE ;  /* 0x000000000000791b */ /* 0x003fea0003800000 */
.L_x_23715:
[----:B------:R-:W-:Y:S01]  /*4730*/  MOV R12, 0x1 ;  /* 0x00000001000c7802 */ /* 0x000fe20000000f00 */
[----:B------:R-:W-:-:S04]  /*4740*/  FADD R31, R30, R14 ;  /* 0x0000000e1e1f7221 */ /* 0x000fc80000000000 */
[----:B------:R-:W-:-:S07]  /*4750*/  IMAD.MOV.U32 R13, RZ, RZ, R31 ;  /* 0x000000ffff0d7224 */ /* 0x000fce00078e001f */
[----:B------:R-:W-:Y:S05]  /*4760*/  WARPSYNC.COLLECTIVE R15, `(.L_x_23716) ;  /* 0x000000000f087348 */ /* 0x000fea0003c00000 */
[----:B------:R0:W1:Y:S02]  /*4770*/  SHFL.BFLY P6, R14, R13, R12, R11 ;  /* 0x0c00000c0d0e7389 */ /* 0x00006400000c000b */
[----:B01----:R-:W-:Y:S05]  /*4780*/  ENDCOLLECTIVE ;  /* 0x000000000000791b */ /* 0x003fea0003800000 */
.L_x_23716:
[----:B------:R-:W-:Y:S05]  /*4790*/  BRA `(.L_x_23717) ;  /* 0xffffffe800087947 */ /* 0x000fea000383ffff */
        .weak           $__internal_362_$__cuda_sm3x_div_rn_noftz_f32_slowpath
        .type           $__internal_362_$__cuda_sm3x_div_rn_noftz_f32_slowpath,@function
        .size           $__internal_362_$__cuda_sm3x_div_rn_noftz_f32_slowpath,(.L_x_37739 - $__internal_362_$__cuda_sm3x_div_rn_noftz_f32_slowpath)
$__internal_362_$__cuda_sm3x_div_rn_noftz_f32_slowpath:
        /* <DEDUP_REMOVED lines=35> */
.L_x_23719:
        /* <DEDUP_REMOVED lines=51> */
.L_x_23726:
[----:B------:R-:W-:-:S04]  /*4d00*/  LOP3.LUT R11, R11, 0x80000000, RZ, 0xc0, !PT ;  /* 0x800000000b0b7812 */ /* 0x000fc800078ec0ff */
[----:B------:R-:W-:Y:S01]  /*4d10*/  LOP3.LUT R11, R11, 0x7f800000, RZ, 0xfc, !PT ;  /* 0x7f8000000b0b7812 */ /* 0x000fe200078efcff */
[----:B------:R-:W-:Y:S06]  /*4d20*/  BRA `(.L_x_23727) ;  /* 0x0000000000047947 */ /* 0x000fec0003800000 */
.L_x_23725:
[----:B------:R-:W-:-:S07]  /*4d30*/  LEA R11, R12, R11, 0x17 ;  /* 0x0000000b0c0b7211 */ /* 0x000fce00078eb8ff */
.L_x_23727:
[----:B------:R-:W-:Y:S05]  /*4d40*/  BSYNC.RECONVERGENT B2 ;  /* 0x0000000000027941 */ /* 0x000fea0003800200 */
.L_x_23724:
[----:B------:R-:W-:Y:S05]  /*4d50*/  BRA `(.L_x_23728) ;  /* 0x0000000000207947 */ /* 0x000fea0003800000 */
.L_x_23723:
[----:B------:R-:W-:-:S04]  /*4d60*/  LOP3.LUT R11, R11, 0x80000000, R43, 0x48, !PT ;  /* 0x800000000b0b7812 */ /* 0x000fc800078e482b */
[----:B------:R-:W-:Y:S01]  /*4d70*/  LOP3.LUT R11, R11, 0x7f800000, RZ, 0xfc, !PT ;  /* 0x7f8000000b0b7812 */ /* 0x000fe200078efcff */
[----:B------:R-:W-:Y:S06]  /*4d80*/  BRA `(.L_x_23728) ;  /* 0x0000000000147947 */ /* 0x000fec0003800000 */
.L_x_23722:
[----:B------:R-:W-:Y:S01]  /*4d90*/  LOP3.LUT R11, R11, 0x80000000, R43, 0x48, !PT ;  /* 0x800000000b0b7812 */ /* 0x000fe200078e482b */
[----:B------:R-:W-:Y:S06]  /*4da0*/  BRA `(.L_x_23728) ;  /* 0x00000000000c7947 */ /* 0x000fec0003800000 */
.L_x_23721:
[----:B------:R-:W0:Y:S01]  /*4db0*/  MUFU.RSQ R11, -QNAN ;  /* 0xffc00000000b7908 */ /* 0x000e220000001400 */
[----:B------:R-:W-:Y:S05]  /*4dc0*/  BRA `(.L_x_23728) ;  /* 0x0000000000047947 */ /* 0x000fea0003800000 */
.L_x_23720:
[----:B------:R-:W-:-:S07]  /*4dd0*/  FADD.FTZ R11, R20, R11 ;  /* 0x0000000b140b7221 */ /* 0x000fce0000010000 */
.L_x_23728:
[----:B------:R-:W-:Y:S05]  /*4de0*/  BSYNC.RECONVERGENT B1 ;  /* 0x0000000000017941 */ /* 0x000fea0003800200 */
.L_x_23718:
[----:B------:R-:W-:Y:S02]  /*4df0*/  HFMA2 R13, -RZ, RZ, 0, 0 ;  /* 0x00000000ff0d7431 */ /* 0x000fe400000001ff */
[----:B------:R-:W-:-:S04]  /*4e00*/  IMAD.MOV.U32 R12, RZ, RZ, R15 ;  /* 0x000000ffff0c7224 */ /* 0x000fc800078e000f */
[----:B0-----:R-:W-:Y:S05]  /*4e10*/  RET.REL.NODEC R12 `(_Z15SoftmaxWarpImplI22BroadcastScaleMaskLoadIffbLm2EiE11DirectStoreIffEfLi1ELi10ELi32ELi1ELb1EL9Algorithm0EEvT_T0_ll) ;  /* 0xffffffb00c787950 */ /* 0x001fea0003c3ffff */
.L_x_23729:
        /* <DEDUP_REMOVED lines=14> */
.L_x_37739:


//--------------------- .text._Z15SoftmaxWarpImplI22BroadcastScaleMaskLoadIffbLm2EiE11DirectStoreIffEfLi1ELi10ELi32ELi1ELb0EL9Algorithm0EEvT_T0_ll --------------------------
	.section	.text._Z15SoftmaxWarpImplI22BroadcastScaleMaskLoadIffbLm2EiE11DirectStoreIffEfLi1ELi10ELi32ELi1ELb0EL9Algorithm0EEvT_T0_ll,"ax",@progbits
	.align	128
        .global         _Z15SoftmaxWarpImplI22BroadcastScaleMaskLoadIffbLm2EiE11DirectStoreIffEfLi1ELi10ELi32ELi1ELb0EL9Algorithm0EEvT_T0_ll
        .type           _Z15SoftmaxWarpImplI22BroadcastScaleMaskLoadIffbLm2EiE11DirectStoreIffEfLi1ELi10ELi32ELi1ELb0EL9Algorithm0EEvT_T0_ll,@function
        .size           _Z15SoftmaxWarpImplI22BroadcastScaleMaskLoadIffbLm2EiE11DirectStoreIffEfLi1ELi10ELi32ELi1ELb0EL9Algorithm0EEvT_T0_ll,(.L_x_37740 - _Z15SoftmaxWarpImplI22BroadcastScaleMaskLoadIffbLm2EiE11DirectStoreIffEfLi1ELi10ELi32ELi1ELb0EL9Algorithm0EEvT_T0_ll)
        .other          _Z15SoftmaxWarpImplI22BroadcastScaleMaskLoadIffbLm2EiE11DirectStoreIffEfLi1ELi10ELi32ELi1ELb0EL9Algorithm0EEvT_T0_ll,@"STO_CUDA_ENTRY STV_DEFAULT"
_Z15SoftmaxWarpImplI22BroadcastScaleMaskLoadIffbLm2EiE11DirectStoreIffEfLi1ELi10ELi32ELi1ELb0EL9Algorithm0EEvT_T0_ll:
.text._Z15SoftmaxWarpImplI22BroadcastScaleMaskLoadIffbLm2EiE11DirectStoreIffEfLi1ELi10ELi32ELi1ELb0EL9Algorithm0EEvT_T0_ll:
        /* <DEDUP_REMOVED lines=26> */
.L_x_23730:
        /* <DEDUP_REMOVED lines=14> */
.L_x_23753:
[----:B--2---:R-:W2:Y:S01]  /*0280*/  LDC R3, c[0x0][0x3a8] ;  /* 0x0000ea00ff037b82 */ /* 0x004ea20000000800 */
[----:B0-----:R-:W-:Y:S01]  /*0290*/  IMAD R18, R21, UR48, R22 ;  /* 0x0000003015127c24 */ /* 0x001fe2000f8e0216 */
[----:B-1----:R-:W-:Y:S02]  /*02a0*/  R2UR UR4, R16 ;  /* 0x00000000100472ca */ /* 0x002fe400000e0000 */
[----:B------:R-:W-:Y:S01]  /*02b0*/  R2UR UR5, R17 ;  /* 0x00000000110572ca */ /* 0x000fe200000e0000 */
[C---:B------:R-:W-:Y:S01]  /*02c0*/  VIADD R4, R18.reuse, 0x20 ;  /* 0x0000002012047836 */ /* 0x040fe20000000000 */
[C---:B------:R-:W-:Y:S01]  /*02d0*/  IADD3 R0, PT, PT, R18.reuse, 0x40, RZ ;  /* 0x0000004012007810 */ /* 0x040fe20007ffe0ff */
[----:B------:R-:W-:Y:S01]  /*02e0*/  VIADD R26, R18, 0x80 ;  /* 0x00000080121a7836 */ /* 0x000fe20000000000 */
[----:B------:R-:W0:Y:S01]  /*02f0*/  LDC.64 R10, c[0x0][0x390] ;  /* 0x0000e400ff0a7b82 */ /* 0x000e220000000a00 */
[----:B------:R-:W-:Y:S02]  /*0300*/  R2UR UR6, R16 ;  /* 0x00000000100672ca */ /* 0x000fe400000e0000 */
[----:B------:R-:W-:-:S02]  /*0310*/  IABS R5, R4 ;  /* 0x0000000400057213 */ /* 0x000fc40000000000 */
[----:B------:R-:W-:Y:S02]  /*0320*/  IABS R14, R0 ;  /* 0x00000000000e7213 */ /* 0x000fe40000000000 */
        /* <DEDUP_REMOVED lines=8> */
[----:B------:R1:W2:Y:S02]  /*03b0*/  F2I.FTZ.U32.TRUNC.NTZ R7, R6 ;  /* 0x0000000600077305 */ /* 0x0002a4000021f000 */
[----:B-1----:R-:W-:Y:S01]  /*03c0*/  IMAD.MOV.U32 R6, RZ, RZ, RZ ;  /* 0x000000ffff067224 */ /* 0x002fe200078e00ff */
[----:B--2---:R-:W-:-:S05]  /*03d0*/  IADD3 R8, PT, PT, RZ, -R7, RZ ;  /* 0x80000007ff087210 */ /* 0x004fca0007ffe0ff */
[----:B------:R-:W-:-:S04]  /*03e0*/  IMAD R15, R8, R19, RZ ;  /* 0x00000013080f7224 */ /* 0x000fc800078e02ff */
[----:B------:R-:W-:Y:S01]  /*03f0*/  IMAD.HI.U32 R15, R7, R15, R6 ;  /* 0x0000000f070f7227 */ /* 0x000fe200078e0006 */
[----:B------:R-:W-:-:S05]  /*0400*/  MOV R6, R5 ;  /* 0x0000000500067202 */ /* 0x000fca0000000f00 */
[----:B------:R-:W-:-:S04]  /*0410*/  IMAD.HI.U32 R12, R15, R6, RZ ;  /* 0x000000060f0c7227 */ /* 0x000fc800078e00ff */
[----:B------:R-:W-:-:S04]  /*0420*/  IMAD.HI.U32 R5, R15, R14, RZ ;  /* 0x0000000e0f057227 */ /* 0x000fc800078e00ff */
[----:B------:R-:W-:Y:S01]  /*0430*/  IMAD.MOV R2, RZ, RZ, -R12 ;  /* 0x000000ffff027224 */ /* 0x000fe200078e0a0c */
[----:B------:R-:W-:Y:S01]  /*0440*/  IADD3 R7, PT, PT, -R5, RZ, RZ ;  /* 0x000000ff05077210 */ /* 0x000fe20007ffe1ff */
[----:B------:R-:W-:-:S04]  /*0450*/  IMAD.HI.U32 R9, R15, R28, RZ ;  /* 0x0000001c0f097227 */ /* 0x000fc800078e00ff */
[C---:B------:R-:W-:Y:S02]  /*0460*/  IMAD R6, R19.reuse, R2, R6 ;  /* 0x0000000213067224 */ /* 0x040fe400078e0206 */
[C---:B------:R-:W-:Y:S01]  /*0470*/  IMAD R14, R19.reuse, R7, R14 ;  /* 0x00000007130e7224 */ /* 0x040fe200078e020e */
[----:B------:R-:W-:Y:S01]  /*0480*/  LOP3.LUT R7, R4, R3, RZ, 0x3c, !PT ;  /* 0x0000000304077212 */ /* 0x000fe200078e3cff */
[----:B------:R-:W-:Y:S01]  /*0490*/  VIADD R2, R18, 0x60 ;  /* 0x0000006012027836 */ /* 0x000fe20000000000 */
[C---:B------:R-:W-:Y:S01]  /*04a0*/  ISETP.GT.U32.AND P2, PT, R19.reuse, R6, PT ;  /* 0x000000061300720c */ /* 0x040fe20003f44070 */
[----:B------:R-:W-:Y:S01]  /*04b0*/  IMAD.MOV R13, RZ, RZ, -R9 ;  /* 0x000000ffff0d7224 */ /* 0x000fe200078e0a09 */
[----:B------:R-:W-:Y:S02]  /*04c0*/  ISETP.GT.U32.AND P4, PT, R19, R14, PT ;  /* 0x0000000e1300720c */ /* 0x000fe40003f84070 */
[----:B------:R-:W-:Y:S02]  /*04d0*/  IABS R24, R2 ;  /* 0x0000000200187213 */ /* 0x000fe40000000000 */
[----:B------:R-:W-:-:S03]  /*04e0*/  ISETP.GE.AND P3, PT, R7, RZ, PT ;  /* 0x000000ff0700720c */ /* 0x000fc60003f66270 */
[----:B------:R-:W-:-:S04]  /*04f0*/  IMAD.HI.U32 R8, R15, R24, RZ ;  /* 0x000000180f087227 */ /* 0x000fc800078e00ff */
[-C--:B------:R-:W-:Y:S02]  /*0500*/  @!P2 IADD3 R6, PT, PT, R6, -R19.reuse, RZ ;  /* 0x800000130606a210 */ /* 0x080fe40007ffe0ff */
[-C--:B------:R-:W-:Y:S01]  /*0510*/  @!P4 IADD3 R14, PT, PT, R14, -R19.reuse, RZ ;  /* 0x800000130e0ec210 */ /* 0x080fe20007ffe0ff */
[----:B------:R-:W-:Y:S01]  /*0520*/  @!P4 VIADD R5, R5, 0x1 ;  /* 0x000000010505c836 */ /* 0x000fe20000000000 */
[-C--:B------:R-:W-:Y:S02]  /*0530*/  ISETP.GE.U32.AND P0, PT, R6, R19.reuse, PT ;  /* 0x000000130600720c */ /* 0x080fe40003f06070 */
[----:B------:R-:W-:Y:S01]  /*0540*/  ISETP.GE.U32.AND P1, PT, R14, R19, PT ;  /* 0x000000130e00720c */ /* 0x000fe20003f26070 */
[----:B------:R-:W1:Y:S01]  /*0550*/  LDC.64 R6, c[0x0][0x398] ;  /* 0x0000e600ff067b82 */ /* 0x000e620000000a00 */
[----:B------:R-:W-:Y:S01]  /*0560*/  @!P2 IADD3 R12, PT, PT, R12, 0x1, RZ ;  /* 0x000000010c0ca810 */ /* 0x000fe20007ffe0ff */
[----:B------:R-:W-:Y:S01]  /*0570*/  IMAD.MOV R14, RZ, RZ, -R8 ;  /* 0x000000ffff0e7224 */ /* 0x000fe200078e0a08 */
[----:B------:R-:W-:-:S03]  /*0580*/  ISETP.NE.AND P2, PT, R3, RZ, PT ;  /* 0x000000ff0300720c */ /* 0x000fc60003f45270 */
[----:B------:R-:W-:-:S04]  /*0590*/  IMAD R14, R19, R14, R24 ;  /* 0x0000000e130e7224 */ /* 0x000fc800078e0218 */
[----:B------:R-:W-:Y:S02]  /*05a0*/  @P0 IADD3 R12, PT, PT, R12, 0x1, RZ ;  /* 0x000000010c0c0810 */ /* 0x000fe40007ffe0ff */
[----:B------:R-:W-:Y:S02]  /*05b0*/  @P1 IADD3 R5, PT, PT, R5, 0x1, RZ ;  /* 0x0000000105051810 */ /* 0x000fe40007ffe0ff */
[----:B0-----:R-:W-:Y:S01]  /*05c0*/  ISETP.NE.U32.AND P0, PT, R10, 0x1, PT ;  /* 0x000000010a00780c */ /* 0x001fe20003f05070 */
[----:B------:R-:W-:Y:S02]  /*05d0*/  IMAD.MOV.U32 R24, RZ, RZ, R12 ;  /* 0x000000ffff187224 */ /* 0x000fe400078e000c */
[----:B------:R-:W-:Y:S01]  /*05e0*/  IMAD R12, R19, R13, R28 ;  /* 0x0000000d130c7224 */ /* 0x000fe200078e021c */
[----:B------:R-:W-:Y:S01]  /*05f0*/  MOV R28, R5 ;  /* 0x00000005001c7202 */ /* 0x000fe20000000f00 */
[----:B------:R-:W-:Y:S01]  /*0600*/  @!P3 IMAD.MOV R24, RZ, RZ, -R24 ;  /* 0x000000ffff18b224 */ /* 0x000fe200078e0a18 */
[----:B------:R-:W-:-:S02]  /*0610*/  LOP3.LUT R5, RZ, R3, RZ, 0x33, !PT ;  /* 0x00000003ff057212 */ /* 0x000fc400078e33ff */
[----:B------:R-:W-:Y:S02]  /*0620*/  @!P5 IADD3 R28, PT, PT, -R28, RZ, RZ ;  /* 0x000000ff1c1cd210 */ /* 0x000fe40007ffe1ff */
[C---:B------:R-:W-:Y:S02]  /*0630*/  SEL R24, R5.reuse, R24, !P2 ;  /* 0x0000001805187207 */ /* 0x040fe40005000000 */
[----:B------:R-:W-:Y:S02]  /*0640*/  SEL R28, R5, R28, !P2 ;  /* 0x0000001c051c7207 */ /* 0x000fe40005000000 */
[----:B------:R-:W-:Y:S02]  /*0650*/  ISETP.GT.U32.AND P3, PT, R19, R14, PT ;  /* 0x0000000e1300720c */ /* 0x000fe40003f64070 */
[----:B------:R-:W-:Y:S02]  /*0660*/  IADD3 R10, PT, PT, -R28, RZ, RZ ;  /* 0x000000ff1c0a7210 */ /* 0x000fe40007ffe1ff */
[----:B-1----:R-:W-:Y:S01]  /*0670*/  ISETP.NE.U32.AND P1, PT, R6, 0x1, PT ;  /* 0x000000010600780c */ /* 0x002fe20003f25070 */
[----:B------:R-:W-:Y:S01]  /*0680*/  IMAD.MOV R6, RZ, RZ, -R24 ;  /* 0x000000ffff067224 */ /* 0x000fe200078e0a18 */
[----:B------:R-:W-:Y:S01]  /*0690*/  ISETP.NE.AND.EX P0, PT, R11, RZ, PT, P0 ;  /* 0x000000ff0b00720c */ /* 0x000fe20003f05300 */
[----:B------:R-:W-:Y:S01]  /*06a0*/  IMAD R10, R3, R10, R0 ;  /* 0x0000000a030a7224 */ /* 0x000fe200078e0200 */
[----:B------:R-:W-:Y:S01]  /*06b0*/  ISETP.NE.AND.EX P1, PT, R7, RZ, PT, P1 ;  /* 0x000000ff0700720c */ /* 0x000fe20003f25310 */
[----:B------:R-:W-:Y:S01]  /*06c0*/  IMAD R6, R3, R6, R4 ;  /* 0x0000000603067224 */ /* 0x000fe200078e0204 */
[----:B------:R-:W-:-:S02]  /*06d0*/  SEL R28, R28, RZ, P0 ;  /* 0x000000ff1c1c7207 */ /* 0x000fc40000000000 */
[----:B------:R-:W-:Y:S01]  /*06e0*/  SEL R24, R24, RZ, P0 ;  /* 0x000000ff18187207 */ /* 0x000fe20000000000 */
[----:B------:R-:W-:Y:S01]  /*06f0*/  @!P3 IMAD.IADD R14, R14, 0x1, -R19 ;  /* 0x000000010e0eb824 */ /* 0x000fe200078e0a13 */
[----:B------:R-:W-:Y:S01]  /*0700*/  ISETP.GT.U32.AND P4, PT, R19, R12, PT ;  /* 0x0000000c1300720c */ /* 0x000fe20003f84070 */
[----:B------:R-:W-:Y:S01]  /*0710*/  IMAD R11, R28, UR44, RZ ;  /* 0x0000002c1c0b7c24 */ /* 0x000fe2000f8e02ff */
[----:B------:R-:W-:Y:S01]  /*0720*/  SEL R10, R10, RZ, P1 ;  /* 0x000000ff0a0a7207 */ /* 0x000fe20000800000 */
[----:B------:R-:W-:Y:S01]  /*0730*/  IMAD R7, R24, UR44, RZ ;  /* 0x0000002c18077c24 */ /* 0x000fe2000f8e02ff */
[----:B------:R-:W-:Y:S02]  /*0740*/  SEL R6, R6, RZ, P1 ;  /* 0x000000ff06067207 */ /* 0x000fe40000800000 */
[----:B------:R-:W-:Y:S01]  /*0750*/  ISETP.GE.U32.AND P5, PT, R14, R19, PT ;  /* 0x000000130e00720c */ /* 0x000fe20003fa6070 */
[----:B------:R-:W-:Y:S01]  /*0760*/  IMAD R10, R10, UR45, R11 ;  /* 0x0000002d0a0a7c24 */ /* 0x000fe2000f8e020b */
[----:B------:R-:W-:Y:S01]  /*0770*/  @!P3 IADD3 R8, PT, PT, R8, 0x1, RZ ;  /* 0x000000010808b810 */ /* 0x000fe20007ffe0ff */
[----:B------:R-:W-:Y:S01]  /*0780*/  IMAD R7, R6, UR45, R7 ;  /* 0x0000002d06077c24 */ /* 0x000fe2000f8e0207 */
[----:B------:R-:W-:-:S02]  /*0790*/  LOP3.LUT R11, R2, R3, RZ, 0x3c, !PT ;  /* 0x00000003020b7212 */ /* 0x000fc400078e3cff */
[----:B------:R-:W-:Y:S01]  /*07a0*/  IADD3 R24, P3, PT, R10, UR38, RZ ;  /* 0x000000260a187c10 */ /* 0x000fe2000ff7e0ff */
[----:B------:R-:W-:Y:S01]  /*07b0*/  @!P4 IMAD.IADD R12, R12, 0x1, -R19 ;  /* 0x000000010c0cc824 */ /* 0x000fe200078e0a13 */
[----:B------:R-:W-:Y:S02]  /*07c0*/  IADD3 R6, P6, PT, R7, UR38, RZ ;  /* 0x0000002607067c10 */ /* 0x000fe4000ffde0ff */
[----:B------:R-:W-:Y:S02]  /*07d0*/  LEA.HI.X.SX32 R25, R10, UR39, 0x1, P3 ;  /* 0x000000270a197c11 */ /* 0x000fe400098f0eff */
[----:B------:R-:W-:Y:S02]  /*07e0*/  ISETP.GE.AND P3, PT, R11, RZ, PT ;  /* 0x000000ff0b00720c */ /* 0x000fe40003f66270 */
[----:B------:R-:W-:Y:S01]  /*07f0*/  LEA.HI.X.SX32 R7, R7, UR39, 0x1, P6 ;  /* 0x0000002707077c11 */ /* 0x000fe2000b0f0eff */
[----:B------:R-:W-:Y:S01]  /*0800*/  @!P4 VIADD R9, R9, 0x1 ;  /* 0x000000010909c836 */ /* 0x000fe20000000000 */
[----:B------:R-:W-:Y:S01]  /*0810*/  ISETP.GE.U32.AND P6, PT, R12, R19, PT ;  /* 0x000000130c00720c */ /* 0x000fe20003fc6070 */
[----:B------:R-:W2:Y:S01]  /*0820*/  LDG.E.U8 R24, desc[UR6][R24.64] ;  /* 0x0000000618187981 */ /* 0x000ea2000c1e1100 */
[----:B------:R-:W-:-:S02]  /*0830*/  LOP3.LUT R10, R26, R3, RZ, 0x3c, !PT ;  /* 0x000000031a0a7212 */ /* 0x000fc400078e3cff */
[----:B------:R-:W-:Y:S01]  /*0840*/  @P5 IADD3 R8, PT, PT, R8, 0x1, RZ ;  /* 0x0000000108085810 */ /* 0x000fe20007ffe0ff */
[----:B------:R0:W3:Y:S01]  /*0850*/  LDG.E.U8 R14, desc[UR4][R6.64] ;  /* 0x00000004060e7981 */ /* 0x0000e2000c1e1100 */
[----:B------:R-:W-:-:S03]  /*0860*/  ISETP.GE.AND P5, PT, R10, RZ, PT ;  /* 0x000000ff0a00720c */ /* 0x000fc60003fa6270 */
[----:B------:R-:W-:-:S04]  /*0870*/  @!P3 IMAD.MOV R8, RZ, RZ, -R8 ;  /* 0x000000ffff08b224 */ /* 0x000fc800078e0a08 */
[----:B------:R-:W-:Y:S02]  /*0880*/  @P6 IADD3 R9, PT, PT, R9, 0x1, RZ ;  /* 0x0000000109096810 */ /* 0x000fe40007ffe0ff */
[----:B------:R-:W-:-:S04]  /*0890*/  SEL R8, R5, R8, !P2 ;  /* 0x0000000805087207 */ /* 0x000fc80005000000 */
[----:B------:R-:W-:Y:S01]  /*08a0*/  @!P5 IADD3 R9, PT, PT, -R9, RZ, RZ ;  /* 0x000000ff0909d210 */ /* 0x000fe20007ffe1ff */
[----:B0-----:R-:W-:-:S03]  /*08b0*/  IMAD.MOV R6, RZ, RZ, -R8 ;  /* 0x000000ffff067224 */ /* 0x001fc600078e0a08 */
[----:B------:R-:W-:Y:S01]  /*08c0*/  SEL R9, R5, R9, !P2 ;  /* 0x0000000905097207 */ /* 0x000fe20005000000 */
[----:B------:R-:W-:Y:S01]  /*08d0*/  IMAD R6, R3, R6, R2 ;  /* 0x0000000603067224 */ /* 0x000fe200078e0202 */
[----:B------:R-:W-:Y:S02]  /*08e0*/  SEL R8, R8, RZ, P0 ;  /* 0x000000ff08087207 */ /* 0x000fe40000000000 */
[C---:B------:R-:W-:Y:S02]  /*08f0*/  IADD3 R10, PT, PT, -R9.reuse, RZ, RZ ;  /* 0x000000ff090a7210 */ /* 0x040fe40007ffe1ff */
[----:B------:R-:W-:Y:S01]  /*0900*/  SEL R6, R6, RZ, P1 ;  /* 0x000000ff06067207 */ /* 0x000fe20000800000 */
[----:B------:R-:W-:Y:S01]  /*0910*/  IMAD R7, R8, UR44, RZ ;  /* 0x0000002c08077c24 */ /* 0x000fe2000f8e02ff */
[----:B------:R-:W-:Y:S01]  /*0920*/  SEL R9, R9, RZ, P0 ;  /* 0x000000ff09097207 */ /* 0x000fe20000000000 */
[----:B------:R-:W-:Y:S02]  /*0930*/  IMAD R8, R3, R10, R26 ;  /* 0x0000000a03087224 */ /* 0x000fe400078e021a */
[----:B------:R-:W-:-:S02]  /*0940*/  IMAD R6, R6, UR45, R7 ;  /* 0x0000002d06067c24 */ /* 0x000fc4000f8e0207 */
[----:B------:R-:W-:Y:S01]  /*0950*/  IMAD R10, R9, UR44, RZ ;  /* 0x0000002c090a7c24 */ /* 0x000fe2000f8e02ff */
[----:B------:R-:W-:Y:S02]  /*0960*/  SEL R7, R8, RZ, P1 ;  /* 0x000000ff08077207 */ /* 0x000fe40000800000 */
[----:B------:R-:W-:-:S03]  /*0970*/  IADD3 R8, P3, PT, R6, UR38, RZ ;  /* 0x0000002606087c10 */ /* 0x000fc6000ff7e0ff */
[----:B------:R-:W-:Y:S01]  /*0980*/  IMAD R7, R7, UR45, R10 ;  /* 0x0000002d07077c24 */ /* 0x000fe2000f8e020a */
[----:B------:R-:W-:-:S04]  /*0990*/  LEA.HI.X.SX32 R9, R6, UR39, 0x1, P3 ;  /* 0x0000002706097c11 */ /* 0x000fc800098f0eff */
[C---:B------:R-:W-:Y:S01]  /*09a0*/  IADD3 R6, P3, PT, R7.reuse, UR38, RZ ;  /* 0x0000002607067c10 */ /* 0x040fe2000ff7e0ff */
[----:B------:R0:W4:Y:S03]  /*09b0*/  LDG.E.U8 R25, desc[UR4][R8.64] ;  /* 0x0000000408197981 */ /* 0x000126000c1e1100 */
[----:B------:R-:W-:-:S05]  /*09c0*/  LEA.HI.X.SX32 R7, R7, UR39, 0x1, P3 ;  /* 0x0000002707077c11 */ /* 0x000fca00098f0eff */
[----:B------:R1:W5:Y:S01]  /*09d0*/  LDG.E.U8 R27, desc[UR6][R6.64] ;  /* 0x00000006061b7981 */ /* 0x000362000c1e1100 */
[----:B------:R-:W-:-:S05]  /*09e0*/  VIADD R30, R18, 0xa0 ;  /* 0x000000a0121e7836 */ /* 0x000fca0000000000 */
[----:B------:R-:W-:-:S05]  /*09f0*/  IABS R12, R30 ;  /* 0x0000001e000c7213 */ /* 0x000fca0000000000 */
[----:B------:R-:W-:-:S05]  /*0a00*/  IMAD.HI.U32 R10, R15, R12, RZ ;  /* 0x0000000c0f0a7227 */ /* 0x000fca00078e00ff */
[----:B------:R-:W-:-:S05]  /*0a10*/  IADD3 R11, PT, PT, -R10, RZ, RZ ;  /* 0x000000ff0a0b7210 */ /* 0x000fca0007ffe1ff */
[----:B------:R-:W-:-:S05]  /*0a20*/  IMAD R12, R19, R11, R12 ;  /* 0x0000000b130c7224 */ /* 0x000fca00078e020c */
[----:B------:R-:W-:Y:S02]  /*0a30*/  ISETP.GT.U32.AND P4, PT, R19, R12, PT ;  /* 0x0000000c1300720c */ /* 0x000fe40003f84070 */
[----:B0-----:R-:W-:-:S11]  /*0a40*/  LOP3.LUT R8, R30, R3, RZ, 0x3c, !PT ;  /* 0x000000031e087212 */ /* 0x001fd600078e3cff */
[----:B------:R-:W-:-:S05]  /*0a50*/  @!P4 IMAD.IADD R12, R12, 0x1, -R19 ;  /* 0x000000010c0cc824 */ /* 0x000fca00078e0a13 */
[----:B------:R-:W-:Y:S02]  /*0a60*/  ISETP.GE.U32.AND P3, PT, R12, R19, PT ;  /* 0x000000130c00720c */ /* 0x000fe40003f66070 */
[----:B------:R-:W-:Y:S02]  /*0a70*/  ISETP.GE.AND P5, PT, R8, RZ, PT ;  /* 0x000000ff0800720c */ /* 0x000fe40003fa6270 */
[----:B------:R-:W-:-:S09]  /*0a80*/  @!P4 IADD3 R10, PT, PT, R10, 0x1, RZ ;  /* 0x000000010a0ac810 */ /* 0x000fd20007ffe0ff */
[----:B------:R-:W-:-:S05]  /*0a90*/  @P3 VIADD R10, R10, 0x1 ;  /* 0x000000010a0a3836 */ /* 0x000fca0000000000 */
[----:B------:R-:W-:-:S04]  /*0aa0*/  @!P5 IADD3 R10, PT, PT, -R10, RZ, RZ ;  /* 0x000000ff0a0ad210 */ /* 0x000fc80007ffe1ff */
[----:B------:R-:W-:-:S05]  /*0ab0*/  SEL R10, R5, R10, !P2 ;  /* 0x0000000a050a7207 */ /* 0x000fca0005000000 */
[----:B-1----:R-:W-:Y:S01]  /*0ac0*/  IMAD.MOV R6, RZ, RZ, -R10 ;  /* 0x000000ffff067224 */ /* 0x002fe200078e0a0a */
[----:B------:R-:W-:Y:S02]  /*0ad0*/  SHF.R.S64 R8, RZ, 0x1e, R4 ;  /* 0x0000001eff087819 */ /* 0x000fe40000001004 */
[----:B------:R-:W-:Y:S01]  /*0ae0*/  SEL R10, R10, RZ, P0 ;  /* 0x000000ff0a0a7207 */ /* 0x000fe20000000000 */
[----:B------:R-:W-:Y:S01]  /*0af0*/  IMAD R6, R3, R6, R30 ;  /* 0x0000000603067224 */ /* 0x000fe200078e021e */
[----:B------:R-:W-:-:S03]  /*0b00*/  IADD3 R8, P3, PT, R8, UR36, RZ ;  /* 0x0000002408087c10 */ /* 0x000fc6000ff7e0ff */
[----:B------:R-:W-:Y:S01]  /*0b10*/  IMAD R7, R10, UR44, RZ ;  /* 0x0000002c0a077c24 */ /* 0x000fe2000f8e02ff */
[----:B------:R-:W-:Y:S02]  /*0b20*/  SEL R6, R6, RZ, P1 ;  /* 0x000000ff06067207 */ /* 0x000fe40000800000 */
[----:B------:R-:W-:Y:S02]  /*0b30*/  LEA.HI.X.SX32 R9, R4, UR37, 0x2, P3 ;  /* 0x0000002504097c11 */ /* 0x000fe400098f16ff */
[----:B------:R-:W-:Y:S01]  /*0b40*/  R2UR UR8, R16 ;  /* 0x00000000100872ca */ /* 0x000fe200000e0000 */
[----:B------:R-:W-:Y:S01]  /*0b50*/  IMAD R12, R6, UR45, R7 ;  /* 0x0000002d060c7c24 */ /* 0x000fe2000f8e0207 */
[----:B------:R-:W-:Y:S01]  /*0b60*/  R2UR UR9, R17 ;  /* 0x00000000110972ca */ /* 0x000fe200000e0000 */
[----:B------:R0:W5:Y:S03]  /*0b70*/  LDG.E R4, desc[UR4][R8.64] ;  /* 0x0000000408047981 */ /* 0x000166000c1e1900 */
[----:B0-----:R-:W-:-:S04]  /*0b80*/  IADD3 R8, P4, PT, R12, UR38, RZ ;  /* 0x000000260c087c10 */ /* 0x001fc8000ff9e0ff */
[----:B------:R-:W-:-:S05]  /*0b90*/  LEA.HI.X.SX32 R9, R12, UR39, 0x1, P4 ;  /* 0x000000270c097c11 */ /* 0x000fca000a0f0eff */
[----:B------:R-:W5:Y:S01]  /*0ba0*/  LDG.E.U8 R31, desc[UR8][R8.64] ;  /* 0x00000008081f7981 */ /* 0x000f62000c1e1100 */
[----:B------:R-:W-:-:S04]  /*0bb0*/  SHF.R.S64 R11, RZ, 0x1e, R0 ;  /* 0x0000001eff0b7819 */ /* 0x000fc80000001000 */
[----:B------:R-:W-:-:S04]  /*0bc0*/  IADD3 R10, P3, PT, R11, UR36, RZ ;  /* 0x000000240b0a7c10 */ /* 0x000fc8000ff7e0ff */
[----:B------:R-:W-:Y:S02]  /*0bd0*/  LEA.HI.X.SX32 R11, R0, UR37, 0x2, P3 ;  /* 0x00000025000b7c11 */ /* 0x000fe400098f16ff */
[----:B------:R-:W-:-:S03]  /*0be0*/  IABS R32, R18 ;  /* 0x0000001200207213 */ /* 0x000fc60000000000 */
[----:B------:R0:W5:Y:S01]  /*0bf0*/  LDG.E R0, desc[UR6][R10.64] ;  /* 0x000000060a007981 */ /* 0x000162000c1e1900 */
[----:B------:R-:W-:Y:S01]  /*0c00*/  SHF.R.S64 R6, RZ, 0x1e, R2 ;  /* 0x0000001eff067819 */ /* 0x000fe20000001002 */
[----:B------:R-:W-:Y:S01]  /*0c10*/  IMAD.HI.U32 R28, R15, R32, RZ ;  /* 0x000000200f1c7227 */ /* 0x000fe200078e00ff */
[----:B0-----:R-:W-:-:S04]  /*0c20*/  SHF.R.S64 R10, RZ, 0x1e, R30 ;  /* 0x0000001eff0a7819 */ /* 0x001fc8000000101e */
[----:B------:R-:W-:Y:S02]  /*0c30*/  IADD3 R10, P5, PT, R10, UR36, RZ ;  /* 0x000000240a0a7c10 */ /* 0x000fe4000ffbe0ff */
[----:B------:R-:W-:Y:S02]  /*0c40*/  IADD3 R6, P3, PT, R6, UR36, RZ ;  /* 0x0000002406067c10 */ /* 0x000fe4000ff7e0ff */
[----:B------:R-:W-:Y:S01]  /*0c50*/  LEA.HI.X.SX32 R11, R30, UR37, 0x2, P5 ;  /* 0x000000251e0b7c11 */ /* 0x000fe2000a8f16ff */
[----:B------:R-:W-:Y:S01]  /*0c60*/  VIADD R30, R18, 0xc0 ;  /* 0x000000c0121e7836 */ /* 0x000fe20000000000 */
[----:B------:R-:W-:Y:S02]  /*0c70*/  IADD3 R13, PT, PT, -R28, RZ, RZ ;  /* 0x000000ff1c0d7210 */ /* 0x000fe40007ffe1ff */
[----:B------:R-:W-:Y:S01]  /*0c80*/  SHF.R.S64 R12, RZ, 0x1e, R26 ;  /* 0x0000001eff0c7819 */ /* 0x000fe2000000101a */
[----:B------:R-:W-:Y:S01]  /*0c90*/  VIADD R34, R18, 0xe0 ;  /* 0x000000e012227836 */ /* 0x000fe20000000000 */
[----:B------:R-:W-:Y:S01]  /*0ca0*/  LEA.HI.X.SX32 R7, R2, UR37, 0x2, P3 ;  /* 0x0000002502077c11 */ /* 0x000fe200098f16ff */
[----:B------:R-:W-:Y:S01]  /*0cb0*/  IMAD R32, R19, R13, R32 ;  /* 0x0000000d13207224 */ /* 0x000fe200078e0220 */
[----:B------:R-:W-:Y:S01]  /*0cc0*/  IADD3 R12, P3, PT, R12, UR36, RZ ;  /* 0x000000240c0c7c10 */ /* 0x000fe2000ff7e0ff */
[----:B------:R-:W5:Y:S01]  /*0cd0*/  LDG.E R10, desc[UR6][R10.64] ;  /* 0x000000060a0a7981 */ /* 0x000f62000c1e1900 */
[----:B------:R-:W-:-:S02]  /*0ce0*/  IABS R8, R30 ;  /* 0x0000001e00087213 */ /* 0x000fc40000000000 */
[----:B------:R-:W-:Y:S01]  /*0cf0*/  LEA.HI.X.SX32 R13, R26, UR37, 0x2, P3 ;  /* 0x000000251a0d7c11 */ /* 0x000fe200098f16ff */
[----:B------:R0:W5:Y:S01]  /*0d00*/  LDG.E R2, desc[UR4][R6.64] ;  /* 0x0000000406027981 */ /* 0x000162000c1e1900 */
[----:B------:R-:W-:Y:S01]  /*0d10*/  ISETP.GT.U32.AND P4, PT, R19, R32, PT ;  /* 0x000000201300720c */ /* 0x000fe20003f84070 */
[----:B------:R-:W-:Y:S02]  /*0d20*/  IMAD.HI.U32 R29, R15, R8, RZ ;  /* 0x000000080f1d7227 */ /* 0x000fe400078e00ff */
[----:B------:R1:W5:Y:S01]  /*0d30*/  LDG.E R6, desc[UR4][R12.64] ;  /* 0x000000040c067981 */ /* 0x000362000c1e1900 */
[----:B0-----:R-:W-:Y:S02]  /*0d40*/  IABS R7, R34 ;  /* 0x0000002200077213 */ /* 0x001fe40000000000 */
[----:B-1----:R-:W-:-:S05]  /*0d50*/  IADD3 R12, PT, PT, -R29, RZ, RZ ;  /* 0x000000ff1d0c7210 */ /* 0x002fca0007ffe1ff */
[C---:B------:R-:W-:Y:S02]  /*0d60*/  IMAD R12, R19.reuse, R12, R8 ;  /* 0x0000000c130c7224 */ /* 0x040fe400078e0208 */
[----:B------:R-:W-:Y:S01]  /*0d70*/  @!P4 IADD3 R32, PT, PT, R32, -R19, RZ ;  /* 0x800000132020c210 */ /* 0x000fe20007ffe0ff */
[----:B------:R-:W-:Y:S01]  /*0d80*/  IMAD.MOV.U32 R8, RZ, RZ, R7 ;  /* 0x000000ffff087224 */ /* 0x000fe200078e0007 */
[----:B------:R-:W-:Y:S02]  /*0d90*/  @!P4 IADD3 R28, PT, PT, R28, 0x1, RZ ;  /* 0x000000011c1cc810 */ /* 0x000fe40007ffe0ff */
[----:B------:R-:W-:Y:S01]  /*0da0*/  ISETP.GT.U32.AND P4, PT, R19, R12, PT ;  /* 0x0000000c1300720c */ /* 0x000fe20003f84070 */
[----:B------:R-:W-:-:S04]  /*0db0*/  IMAD.HI.U32 R7, R15, R8, RZ ;  /* 0x000000080f077227 */ /* 0x000fc800078e00ff */
[----:B------:R-:W-:-:S04]  /*0dc0*/  IMAD.MOV R9, RZ, RZ, -R7 ;  /* 0x000000ffff097224 */ /* 0x000fc800078e0a07 */
[----:B------:R-:W-:-:S04]  /*0dd0*/  IMAD R8, R19, R9, R8 ;  /* 0x0000000913087224 */ /* 0x000fc800078e0208 */
[----:B------:R-:W-:Y:S01]  /*0de0*/  @!P4 IMAD.IADD R12, R12, 0x1, -R19 ;  /* 0x000000010c0cc824 */ /* 0x000fe200078e0a13 */
[----:B------:R-:W-:Y:S02]  /*0df0*/  @!P4 IADD3 R29, PT, PT, R29, 0x1, RZ ;  /* 0x000000011d1dc810 */ /* 0x000fe40007ffe0ff */
[----:B------:R-:W-:Y:S02]  /*0e00*/  ISETP.GT.U32.AND P4, PT, R19, R8, PT ;  /* 0x000000081300720c */ /* 0x000fe40003f84070 */
[----:B------:R-:W-:-:S11]  /*0e10*/  ISETP.GE.U32.AND P3, PT, R32, R19, PT ;  /* 0x000000132000720c */ /* 0x000fd60003f66070 */
[----:B------:R-:W-:Y:S01]  /*0e20*/  @!P4 IADD3 R7, PT, PT, R7, 0x1, RZ ;  /* 0x000000010707c810 */ /* 0x000fe20007ffe0ff */
[----:B------:R-:W-:Y:S01]  /*0e30*/  @!P4 IMAD.IADD R8, R8, 0x1, -R19 ;  /* 0x000000010808c824 */ /* 0x000fe200078e0a13 */
[----:B------:R-:W-:Y:S02]  /*0e40*/  @P3 IADD3 R28, PT, PT, R28, 0x1, RZ ;  /* 0x000000011c1c3810 */ /* 0x000fe40007ffe0ff */
[----:B--2---:R-:W-:Y:S02]  /*0e50*/  ISETP.NE.AND P5, PT, R24, RZ, PT ;  /* 0x000000ff1800720c */ /* 0x004fe40003fa5270 */
[----:B---3--:R-:W-:Y:S02]  /*0e60*/  ISETP.NE.AND P6, PT, R14, RZ, PT ;  /* 0x000000ff0e00720c */ /* 0x008fe40003fc5270 */
[----:B------:R-:W-:Y:S02]  /*0e70*/  IADD3 R14, PT, PT, R18, 0x100, RZ ;  /* 0x00000100120e7810 */ /* 0x000fe40007ffe0ff */
[----:B------:R-:W-:-:S02]  /*0e80*/  P2R R24, PR, RZ, 0x20 ;  /* 0x00000020ff187803 */ /* 0x000fc40000000000 */
[----:B------:R-:W-:Y:S02]  /*0e90*/  ISETP.GE.U32.AND P5, PT, R12, R19, PT ;  /* 0x000000130c00720c */ /* 0x000fe40003fa6070 */
[----:B------:R-:W-:-:S05]  /*0ea0*/  IABS R12, R14 ;  /* 0x0000000e000c7213 */ /* 0x000fca0000000000 */
[----:B------:R-:W-:-:S04]  /*0eb0*/  IMAD.HI.U32 R11, R15, R12, RZ ;  /* 0x0000000c0f0b7227 */ /* 0x000fc800078e00ff */
[----:B------:R-:W-:-:S04]  /*0ec0*/  IMAD.MOV R9, RZ, RZ, -R11 ;  /* 0x000000ffff097224 */ /* 0x000fc800078e0a0b */
[----:B------:R-:W-:Y:S01]  /*0ed0*/  IMAD R12, R19, R9, R12 ;  /* 0x00000009130c7224 */ /* 0x000fe200078e020c */
[----:B------:R-:W-:-:S04]  /*0ee0*/  LOP3.LUT R9, R18, R3, RZ, 0x3c, !PT ;  /* 0x0000000312097212 */ /* 0x000fc800078e3cff */
[----:B------:R-:W-:Y:S02]  /*0ef0*/  ISETP.GE.AND P3, PT, R9, RZ, PT ;  /* 0x000000ff0900720c */ /* 0x000fe40003f66270 */
[----:B----4-:R-:W-:-:S04]  /*0f00*/  ISETP.NE.AND P4, PT, R25, RZ, PT ;  /* 0x000000ff1900720c */ /* 0x010fc80003f85270 */
[----:B------:R-:W-:Y:S02]  /*0f10*/  P2R R25, PR, RZ, 0x10 ;  /* 0x00000010ff197803 */ /* 0x000fe40000000000 */
[----:B-----5:R-:W-:-:S04]  /*0f20*/  ISETP.NE.AND P4, PT, R27, RZ, PT ;  /* 0x000000ff1b00720c */ /* 0x020fc80003f85270 */
[----:B------:R-:W-:Y:S02]  /*0f30*/  P2R R27, PR, RZ, 0x10 ;  /* 0x00000010ff1b7803 */ /* 0x000fe40000000000 */
[----:B------:R-:W-:Y:S01]  /*0f40*/  ISETP.GT.U32.AND P4, PT, R19, R12, PT ;  /* 0x0000000c1300720c */ /* 0x000fe20003f84070 */
[----:B------:R-:W-:Y:S01]  /*0f50*/  @!P3 IMAD.MOV R28, RZ, RZ, -R28 ;  /* 0x000000ffff1cb224 */ /* 0x000fe200078e0a1c */
[----:B------:R-:W-:-:S04]  /*0f60*/  P2R R26, PR, RZ, 0x40 ;  /* 0x00000040ff1a7803 */ /* 0x000fc80000000000 */
[----:B------:R-:W-:-:S07]  /*0f70*/  SEL R13, R5, R28, !P2 ;  /* 0x0000001c050d7207 */ /* 0x000fce0005000000 */
[----:B------:R-:W-:Y:S01]  /*0f80*/  @!P4 IMAD.IADD R12, R12, 0x1, -R19 ;  /* 0x000000010c0cc824 */ /* 0x000fe200078e0a13 */
[----:B------:R-:W-:Y:S02]  /*0f90*/  @!P4 IADD3 R11, PT, PT, R11, 0x1, RZ ;  /* 0x000000010b0bc810 */ /* 0x000fe40007ffe0ff */
[-C--:B------:R-:W-:Y:S02]  /*0fa0*/  ISETP.GE.U32.AND P4, PT, R8, R19.reuse, PT ;  /* 0x000000130800720c */ /* 0x080fe40003f86070 */
[----:B------:R-:W-:Y:S02]  /*0fb0*/  SHF.R.S64 R8, RZ, 0x1e, R18 ;  /* 0x0000001eff087819 */ /* 0x000fe40000001012 */
[----:B------:R-:W-:Y:S02]  /*0fc0*/  ISETP.GE.U32.AND P3, PT, R12, R19, PT ;  /* 0x000000130c00720c */ /* 0x000fe40003f66070 */
[----:B------:R-:W-:Y:S02]  /*0fd0*/  IADD3 R12, PT, PT, -R13, RZ, RZ ;  /* 0x000000ff0d0c7210 */ /* 0x000fe40007ffe1ff */
[----:B------:R-:W-:-:S03]  /*0fe0*/  IADD3 R8, P6, PT, R8, UR36, RZ ;  /* 0x0000002408087c10 */ /* 0x000fc6000ffde0ff */
[----:B------:R-:W-:Y:S01]  /*0ff0*/  IMAD R12, R3, R12, R18 ;  /* 0x0000000c030c7224 */ /* 0x000fe200078e0212 */
[C---:B------:R-:W-:Y:S01]  /*1000*/  LEA.HI.X.SX32 R9, R18.reuse, UR37, 0x2, P6 ;  /* 0x0000002512097c11 */ /* 0x040fe2000b0f16ff */
[----:B------:R-:W-:-:S05]  /*1010*/  VIADD R18, R18, 0x120 ;  /* 0x0000012012127836 */ /* 0x000fca0000000000 */
[----:B------:R-:W-:-:S05]  /*1020*/  IABS R28, R18 ;  /* 0x00000012001c7213 */ /* 0x000fca0000000000 */
[----:B------:R-:W-:-:S05]  /*1030*/  IMAD.HI.U32 R15, R15, R28, RZ ;  /* 0x0000001c0f0f7227 */ /* 0x000fca00078e00ff */
[----:B------:R-:W-:-:S05]  /*1040*/  IADD3 R32, PT, PT, -R15, RZ, RZ ;  /* 0x000000ff0f207210 */ /* 0x000fca0007ffe1ff */
[----:B------:R-:W-:-:S05]  /*1050*/  IMAD R28, R19, R32, R28 ;  /* 0x00000020131c7224 */ /* 0x000fca00078e021c */
[----:B------:R-:W-:Y:S01]  /*1060*/  ISETP.GT.U32.AND P6, PT, R19, R28, PT ;  /* 0x0000001c1300720c */ /* 0x000fe20003fc4070 */
[----:B------:R-:W-:-:S12]  /*1070*/  @P3 VIADD R11, R11, 0x1 ;  /* 0x000000010b0b3836 */ /* 0x000fd80000000000 */
[----:B------:R-:W-:-:S04]  /*1080*/  @!P6 IADD3 R28, PT, PT, R28, -R19, RZ ;  /* 0x800000131c1ce210 */ /* 0x000fc80007ffe0ff */
[----:B------:R-:W-:Y:S01]  /*1090*/  ISETP.GE.U32.AND P3, PT, R28, R19, PT ;  /* 0x000000131c00720c */ /* 0x000fe20003f66070 */
[----:B------:R-:W-:Y:S01]  /*10a0*/  @!P6 VIADD R15, R15, 0x1 ;  /* 0x000000010f0fe836 */ /* 0x000fe20000000000 */
[----:B------:R-:W-:Y:S01]  /*10b0*/  LOP3.LUT R19, R30, R3, RZ, 0x3c, !PT ;  /* 0x000000031e137212 */ /* 0x000fe200078e3cff */
[----:B------:R-:W-:Y:S01]  /*10c0*/  @P5 VIADD R29, R29, 0x1 ;  /* 0x000000011d1d5836 */ /* 0x000fe20000000000 */
[----:B------:R-:W-:-:S09]  /*10d0*/  @P4 IADD3 R7, PT, PT, R7, 0x1, RZ ;  /* 0x0000000107074810 */ /* 0x000fd20007ffe0ff */
[----:B------:R-:W-:Y:S02]  /*10e0*/  @P3 IADD3 R15, PT, PT, R15, 0x1, RZ ;  /* 0x000000010f0f3810 */ /* 0x000fe40007ffe0ff */
[----:B------:R-:W-:Y:S02]  /*10f0*/  ISETP.GE.AND P3, PT, R19, RZ, PT ;  /* 0x000000ff1300720c */ /* 0x000fe40003f66270 */
[----:B------:R-:W-:Y:S01]  /*1100*/  ISETP.NE.AND P4, PT, R24, RZ, PT ;  /* 0x000000ff1800720c */ /* 0x000fe20003f85270 */
[----:B------:R-:W-:Y:S01]  /*1110*/  IMAD.MOV.U32 R24, RZ, RZ, R29 ;  /* 0x000000ffff187224 */ /* 0x000fe200078e001d */
[----:B------:R-:W-:-:S09]  /*1120*/  LOP3.LUT R19, R34, R3, RZ, 0x3c, !PT ;  /* 0x0000000322137212 */ /* 0x000fd200078e3cff */
[----:B------:R-:W-:Y:S02]  /*1130*/  @!P3 IADD3 R24, PT, PT, -R24, RZ, RZ ;  /* 0x000000ff1818b210 */ /* 0x000fe40007ffe1ff */
[----:B------:R-:W-:Y:S02]  /*1140*/  ISETP.GE.AND P3, PT, R19, RZ, PT ;  /* 0x000000ff1300720c */ /* 0x000fe40003f66270 */
[----:B------:R-:W-:-:S11]  /*1150*/  LOP3.LUT R19, R14, R3, RZ, 0x3c, !PT ;  /* 0x000000030e137212 */ /* 0x000fd600078e3cff */
[----:B------:R-:W-:Y:S01]  /*1160*/  @!P3 IMAD.MOV R7, RZ, RZ, -R7 ;  /* 0x000000ffff07b224 */ /* 0x000fe200078e0a07 */
[----:B------:R-:W-:Y:S02]  /*1170*/  ISETP.GE.AND P3, PT, R19, RZ, PT ;  /* 0x000000ff1300720c */ /* 0x000fe40003f66270 */
[----:B------:R-:W-:Y:S02]  /*1180*/  LOP3.LUT R19, R18, R3, RZ, 0x3c, !PT ;  /* 0x0000000312137212 */ /* 0x000fe400078e3cff */
[----:B------:R-:W-:Y:S02]  /*1190*/  SEL R13, R13, RZ, P0 ;  /* 0x000000ff0d0d7207 */ /* 0x000fe40000000000 */
[----:B------:R-:W-:-:S07]  /*11a0*/  SEL R12, R12, RZ, P1 ;  /* 0x000000ff0c0c7207 */ /* 0x000fce0000800000 */
[----:B------:R-:W-:Y:S02]  /*11b0*/  @!P3 IADD3 R11, PT, PT, -R11, RZ, RZ ;  /* 0x000000ff0b0bb210 */ /* 0x000fe40007ffe1ff */
[----:B------:R-:W-:Y:S01]  /*11c0*/  ISETP.GE.AND P3, PT, R19, RZ, PT ;  /* 0x000000ff1300720c */ /* 0x000fe20003f66270 */
[----:B------:R-:W-:Y:S02]  /*11d0*/  IMAD R13, R13, UR44, RZ ;  /* 0x0000002c0d0d7c24 */ /* 0x000fe4000f8e02ff */
[----:B------:R-:W-:Y:S02]  /*11e0*/  IMAD.MOV.U32 R32, RZ, RZ, R15 ;  /* 0x000000ffff207224 */ /* 0x000fe400078e000f */
[----:B------:R-:W-:Y:S01]  /*11f0*/  IMAD R12, R12, UR45, R13 ;  /* 0x0000002d0c0c7c24 */ /* 0x000fe2000f8e020d */
[----:B------:R-:W-:-:S07]  /*1200*/  SEL R15, R5, R24, !P2 ;  /* 0x00000018050f7207 */ /* 0x000fce0005000000 */
[----:B------:R-:W-:Y:S02]  /*1210*/  @!P3 IADD3 R32, PT, PT, -R32, RZ, RZ ;  /* 0x000000ff2020b210 */ /* 0x000fe40007ffe1ff */
[----:B------:R-:W-:-:S04]  /*1220*/  IADD3 R28, P3, PT, R12, UR38, RZ ;  /* 0x000000260c1c7c10 */ /* 0x000fc8000ff7e0ff */
[----:B------:R-:W-:Y:S02]  /*1230*/  LEA.HI.X.SX32 R29, R12, UR39, 0x1, P3 ;  /* 0x000000270c1d7c11 */ /* 0x000fe400098f0eff */
[----:B------:R-:W-:Y:S01]  /*1240*/  SHF.R.S64 R12, RZ, 0x1e, R30 ;  /* 0x0000001eff0c7819 */ /* 0x000fe2000000101e */
[----:B------:R-:W-:-:S03]  /*1250*/  IMAD.MOV R19, RZ, RZ, -R15 ;  /* 0x000000ffff137224 */ /* 0x000fc600078e0a0f */
[----:B------:R-:W-:Y:S01]  /*1260*/  IADD3 R12, P3, PT, R12, UR36, RZ ;  /* 0x000000240c0c7c10 */ /* 0x000fe2000ff7e0ff */
[----:B------:R-:W2:Y:S01]  /*1270*/  LDG.E.U8 R29, desc[UR4][R28.64] ;  /* 0x000000041c1d7981 */ /* 0x000ea2000c1e1100 */
[----:B------:R-:W-:Y:S02]  /*1280*/  SHF.R.S64 R24, RZ, 0x1e, R34 ;  /* 0x0000001eff187819 */ /* 0x000fe40000001022 */
[----:B------:R-:W-:Y:S01]  /*1290*/  LEA.HI.X.SX32 R13, R30, UR37, 0x2, P3 ;  /* 0x000000251e0d7c11 */ /* 0x000fe200098f16ff */
[----:B------:R-:W-:Y:S01]  /*12a0*/  IMAD R30, R3, R19, R30 ;  /* 0x00000013031e7224 */ /* 0x000fe200078e021e */
[----:B------:R-:W-:Y:S02]  /*12b0*/  SEL R15, R15, RZ, P0 ;  /* 0x000000ff0f0f7207 */ /* 0x000fe40000000000 */
[C---:B------:R-:W-:Y:S02]  /*12c0*/  SEL R7, R5.reuse, R7, !P2 ;  /* 0x0000000705077207 */ /* 0x040fe40005000000 */
[----:B------:R-:W-:-:S02]  /*12d0*/  SEL R11, R5, R11, !P2 ;  /* 0x0000000b050b7207 */ /* 0x000fc40005000000 */
[----:B------:R-:W-:Y:S02]  /*12e0*/  SEL R5, R5, R32, !P2 ;  /* 0x0000002005057207 */ /* 0x000fe40005000000 */
[----:B------:R0:W3:Y:S01]  /*12f0*/  LDG.E R32, desc[UR4][R8.64] ;  /* 0x0000000408207981 */ /* 0x0000e2000c1e1900 */
[----:B------:R-:W-:Y:S01]  /*1300*/  IADD3 R24, P3, PT, R24, UR36, RZ ;  /* 0x0000002418187c10 */ /* 0x000fe2000ff7e0ff */
[----:B------:R-:W-:Y:S01]  /*1310*/  IMAD R15, R15, UR44, RZ ;  /* 0x0000002c0f0f7c24 */ /* 0x000fe2000f8e02ff */
[----:B------:R-:W-:Y:S02]  /*1320*/  ISETP.NE.AND P5, PT, R25, RZ, PT ;  /* 0x000000ff1900720c */ /* 0x000fe40003fa5270 */
[----:B------:R-:W-:Y:S02]  /*1330*/  LEA.HI.X.SX32 R25, R34, UR37, 0x2, P3 ;  /* 0x0000002522197c11 */ /* 0x000fe400098f16ff */
[----:B0-----:R-:W-:-:S03]  /*1340*/  SEL R8, R30, RZ, P1 ;  /* 0x000000ff1e087207 */ /* 0x001fc60000800000 */
[----:B------:R-:W4:Y:S01]  /*1350*/  LDG.E R28, desc[UR6][R24.64] ;  /* 0x00000006181c7981 */ /* 0x000f22000c1e1900 */
[C---:B------:R-:W-:Y:S02]  /*1360*/  IADD3 R9, PT, PT, -R7.reuse, RZ, RZ ;  /* 0x000000ff07097210 */ /* 0x040fe40007ffe1ff */
[----:B------:R-:W-:Y:S01]  /*1370*/  ISETP.NE.AND P3, PT, R26, RZ, PT ;  /* 0x000000ff1a00720c */ /* 0x000fe20003f65270 */
[----:B------:R-:W-:Y:S01]  /*1380*/  IMAD R8, R8, UR45, R15 ;  /* 0x0000002d08087c24 */ /* 0x000fe2000f8e020f */
[----:B------:R0:W5:Y:S01]  /*1390*/  LDG.E R26, desc[UR4][R12.64] ;  /* 0x000000040c1a7981 */ /* 0x000162000c1e1900 */
[----:B------:R-:W-:Y:S01]  /*13a0*/  IMAD.MOV R15, RZ, RZ, -R11 ;  /* 0x000000ffff0f7224 */ /* 0x000fe200078e0a0b */
[----:B------:R-:W-:Y:S01]  /*13b0*/  SEL R7, R7, RZ, P0 ;  /* 0x000000ff07077207 */ /* 0x000fe20000000000 */
[C---:B------:R-:W-:Y:S02]  /*13c0*/  IMAD R34, R3.reuse, R9, R34 ;  /* 0x0000000903227224 */ /* 0x040fe400078e0222 */
[----:B------:R-:W-:Y:S01]  /*13d0*/  IMAD R9, R3, R15, R14 ;  /* 0x0000000f03097224 */ /* 0x000fe200078e020e */
[----:B0-----:R-:W-:Y:S01]  /*13e0*/  IADD3 R12, PT, PT, -R5, RZ, RZ ;  /* 0x000000ff050c7210 */ /* 0x001fe20007ffe1ff */
[----:B------:R-:W-:Y:S01]  /*13f0*/  IMAD R7, R7, UR44, RZ ;  /* 0x0000002c07077c24 */ /* 0x000fe2000f8e02ff */
[----:B------:R-:W-:-:S02]  /*1400*/  SEL R34, R34, RZ, P1 ;  /* 0x000000ff22227207 */ /* 0x000fc40000800000 */
[----:B------:R-:W-:Y:S01]  /*1410*/  SEL R11, R11, RZ, P0 ;  /* 0x000000ff0b0b7207 */ /* 0x000fe20000000000 */
[----:B------:R-:W-:Y:S01]  /*1420*/  IMAD R3, R3, R12, R18 ;  /* 0x0000000c03037224 */ /* 0x000fe200078e0212 */
[----:B------:R-:W-:Y:S01]  /*1430*/  SEL R5, R5, RZ, P0 ;  /* 0x000000ff05057207 */ /* 0x000fe20000000000 */
[----:B------:R-:W-:Y:S01]  /*1440*/  IMAD R7, R34, UR45, R7 ;  /* 0x0000002d22077c24 */ /* 0x000fe2000f8e0207 */
[----:B------:R-:W-:Y:S01]  /*1450*/  SEL R9, R9, RZ, P1 ;  /* 0x000000ff09097207 */ /* 0x000fe20000800000 */
[----:B------:R-:W-:Y:S01]  /*1460*/  IMAD R12, R11, UR44, RZ ;  /* 0x0000002c0b0c7c24 */ /* 0x000fe2000f8e02ff */
[----:B------:R-:W-:Y:S01]  /*1470*/  SEL R3, R3, RZ, P1 ;  /* 0x000000ff03037207 */ /* 0x000fe20000800000 */
[----:B------:R-:W-:Y:S01]  /*1480*/  IMAD R24, R5, UR44, RZ ;  /* 0x0000002c05187c24 */ /* 0x000fe2000f8e02ff */
[C---:B------:R-:W-:Y:S01]  /*1490*/  IADD3 R34, P0, PT, R8.reuse, UR38, RZ ;  /* 0x0000002608227c10 */ /* 0x040fe2000ff1e0ff */
[----:B------:R-:W-:Y:S01]  /*14a0*/  IMAD R9, R9, UR45, R12 ;  /* 0x0000002d09097c24 */ /* 0x000fe2000f8e020c */
[----:B------:R-:W-:Y:S01]  /*14b0*/  IADD3 R30, P1, PT, R7, UR38, RZ ;  /* 0x00000026071e7c10 */ /* 0x000fe2000ff3e0ff */
[----:B------:R-:W-:Y:S01]  /*14c0*/  IMAD R5, R3, UR45, R24 ;  /* 0x0000002d03057c24 */ /* 0x000fe2000f8e0218 */
[----:B------:R-:W-:-:S02]  /*14d0*/  LEA.HI.X.SX32 R35, R8, UR39, 0x1, P0 ;  /* 0x0000002708237c11 */ /* 0x000fc400080f0eff */
[----:B------:R-:W-:Y:S02]  /*14e0*/  ISETP.NE.AND P2, PT, R31, RZ, PT ;  /* 0x000000ff1f00720c */ /* 0x000fe40003f45270 */
[----:B------:R-:W-:Y:S01]  /*14f0*/  LEA.HI.X.SX32 R31, R7, UR39, 0x1, P1 ;  /* 0x00000027071f7c11 */ /* 0x000fe200088f0eff */
[----:B------:R-:W4:Y:S01]  /*1500*/  LDG.E.U8 R3, desc[UR4][R34.64] ;  /* 0x0000000422037981 */ /* 0x000f22000c1e1100 */
[----:B------:R-:W-:Y:S02]  /*1510*/  IADD3 R12, P1, PT, R5, UR38, RZ ;  /* 0x00000026050c7c10 */ /* 0x000fe4000ff3e0ff */
[----:B------:R-:W-:Y:S02]  /*1520*/  IADD3 R24, P0, PT, R9, UR38, RZ ;  /* 0x0000002609187c10 */ /* 0x000fe4000ff1e0ff */
[----:B------:R-:W-:Y:S01]  /*1530*/  SHF.R.S64 R8, RZ, 0x1e, R14 ;  /* 0x0000001eff087819 */ /* 0x000fe2000000100e */
[----:B------:R0:W4:Y:S01]  /*1540*/  LDG.E.U8 R31, desc[UR6][R30.64] ;  /* 0x000000061e1f7981 */ /* 0x000122000c1e1100 */
[----:B------:R-:W-:-:S02]  /*1550*/  LEA.HI.X.SX32 R13, R5, UR39, 0x1, P1 ;  /* 0x00000027050d7c11 */ /* 0x000fc400088f0eff */
[----:B------:R-:W-:Y:S02]  /*1560*/  LEA.HI.X.SX32 R25, R9, UR39, 0x1, P0 ;  /* 0x0000002709197c11 */ /* 0x000fe400080f0eff */
[----:B------:R-:W-:Y:S01]  /*1570*/  IADD3 R8, P0, PT, R8, UR36, RZ ;  /* 0x0000002408087c10 */ /* 0x000fe2000ff1e0ff */
[----:B------:R-:W4:Y:S01]  /*1580*/  LDG.E.U8 R12, desc[UR8][R12.64] ;  /* 0x000000080c0c7981 */ /* 0x000f22000c1e1100 */
[----:B------:R-:W-:Y:S02]  /*1590*/  SHF.R.S64 R15, RZ, 0x1e, R18 ;  /* 0x0000001eff0f7819 */ /* 0x000fe40000001012 */
[----:B------:R-:W-:Y:S01]  /*15a0*/  LEA.HI.X.SX32 R9, R14, UR37, 0x2, P0 ;  /* 0x000000250e097c11 */ /* 0x000fe200080f16ff */
[----:B------:R-:W4:Y:S01]  /*15b0*/  LDG.E.U8 R24, desc[UR6][R24.64] ;  /* 0x0000000618187981 */ /* 0x000f22000c1e1100 */
[----:B------:R-:W-:-:S03]  /*15c0*/  IADD3 R14, P0, PT, R15, UR36, RZ ;  /* 0x000000240f0e7c10 */ /* 0x000fc6000ff1e0ff */
[----:B------:R1:W4:Y:S01]  /*15d0*/  LDG.E R34, desc[UR4][R8.64] ;  /* 0x0000000408227981 */ /* 0x000322000c1e1900 */
[----:B------:R-:W-:Y:S02]  /*15e0*/  LEA.HI.X.SX32 R15, R18, UR37, 0x2, P0 ;  /* 0x00000025120f7c11 */ /* 0x000fe400080f16ff */
[----:B------:R-:W0:Y:S03]  /*15f0*/  LDC.64 R18, c[0x0][0x3d0] ;  /* 0x0000f400ff127b82 */ /* 0x000e260000000a00 */
[----:B------:R-:W4:Y:S01]  /*1600*/  LDG.E R14, desc[UR8][R14.64] ;  /* 0x000000080e0e7981 */ /* 0x000f22000c1e1900 */
[----:B------:R-:W-:Y:S01]  /*1610*/  ISETP.NE.AND P6, PT, R27, RZ, PT ;  /* 0x000000ff1b00720c */ /* 0x000fe20003fc5270 */
[----:B0-----:R-:W-:-:S05]  /*1620*/  FMUL R7, R4, R19 ;  /* 0x0000001304077220 */ /* 0x001fca0000400000 */
[----:B------:R-:W-:Y:S01]  /*1630*/  FSEL R30, R7, R18, P3 ;  /* 0x00000012071e7208 */ /* 0x000fe20001800000 */
[-C--:B------:R-:W-:Y:S01]  /*1640*/  FMUL R7, R2, R19.reuse ;  /* 0x0000001302077220 */ /* 0x080fe20000400000 */
[----:B------:R-:W-:Y:S01]  /*1650*/  UMOV UR4, 0xffffffff ;  /* 0xffffffff00047882 */ /* 0x000fe20000000000 */
[----:B--2---:R-:W-:Y:S01]  /*1660*/  ISETP.NE.AND P0, PT, R29, RZ, PT ;  /* 0x000000ff1d00720c */ /* 0x004fe20003f05270 */
[----:B---3--:R-:W-:-:S05]  /*1670*/  FMUL R5, R32, R19 ;  /* 0x0000001320057220 */ /* 0x008fca0000400000 */
[----:B------:R-:W-:Y:S01]  /*1680*/  FSEL R32, R5, R18, P0 ;  /* 0x0000001205207208 */ /* 0x000fe20000000000 */
[----:B------:R-:W-:-:S03]  /*1690*/  FMUL R5, R0, R19 ;  /* 0x0000001300057220 */ /* 0x000fc60000400000 */
[----:B------:R-:W-:Y:S02]  /*16a0*/  FMNMX R11, R32, -INF , !PT ;  /* 0xff800000200b7809 */ /* 0x000fe40007800000 */
[----:B------:R-:W-:Y:S02]  /*16b0*/  FSEL R4, R5, R18, P4 ;  /* 0x0000001205047208 */ /* 0x000fe40002000000 */
[----:B------:R-:W-:Y:S01]  /*16c0*/  FMNMX R11, R11, R30, !PT ;  /* 0x0000001e0b0b7209 */ /* 0x000fe20007800000 */
[----:B------:R-:W-:Y:S01]  /*16d0*/  FMUL R5, R6, R19 ;  /* 0x0000001306057220 */ /* 0x000fe20000400000 */
[----:B------:R-:W-:Y:S02]  /*16e0*/  FSEL R6, R7, R18, P5 ;  /* 0x0000001207067208 */ /* 0x000fe40002800000 */
[----:B------:R-:W-:Y:S02]  /*16f0*/  FMNMX R11, R11, R4, !PT ;  /* 0x000000040b0b7209 */ /* 0x000fe40007800000 */
[----:B-1----:R-:W-:-:S02]  /*1700*/  FSEL R8, R5, R18, P6 ;  /* 0x0000001205087208 */ /* 0x002fc40003000000 */
[----:B------:R-:W-:Y:S01]  /*1710*/  FMNMX R11, R11, R6, !PT ;  /* 0x000000060b0b7209 */ /* 0x000fe20007800000 */
[----:B-----5:R-:W-:-:S03]  /*1720*/  FMUL R5, R26, R19 ;  /* 0x000000131a057220 */ /* 0x020fc60000400000 */
[----:B------:R-:W-:Y:S02]  /*1730*/  FMNMX R11, R11, R8, !PT ;  /* 0x000000080b0b7209 */ /* 0x000fe40007800000 */
[----:B----4-:R-:W-:Y:S01]  /*1740*/  ISETP.NE.AND P0, PT, R3, RZ, PT ;  /* 0x000000ff0300720c */ /* 0x010fe20003f05270 */
[----:B------:R-:W-:-:S05]  /*1750*/  FMUL R3, R10, R19 ;  /* 0x000000130a037220 */ /* 0x000fca0000400000 */
[-C--:B------:R-:W-:Y:S01]  /*1760*/  FSEL R10, R3, R18.reuse, P2 ;  /* 0x00000012030a7208 */ /* 0x080fe20001000000 */
[----:B------:R-:W-:Y:S01]  /*1770*/  FMUL R3, R28, R19 ;  /* 0x000000131c037220 */ /* 0x000fe20000400000 */
[----:B------:R-:W-:Y:S02]  /*1780*/  ISETP.NE.AND P1, PT, R31, RZ, PT ;  /* 0x000000ff1f00720c */ /* 0x000fe40003f25270 */
[----:B------:R-:W-:Y:S02]  /*1790*/  FSEL R28, R5, R18, P0 ;  /* 0x00000012051c7208 */ /* 0x000fe40000000000 */
[----:B------:R-:W-:Y:S02]  /*17a0*/  ISETP.NE.AND P2, PT, R12, RZ, PT ;  /* 0x000000ff0c00720c */ /* 0x000fe40003f45270 */
[----:B------:R-:W-:Y:S02]  /*17b0*/  FMNMX R11, R11, R10, !PT ;  /* 0x0000000a0b0b7209 */ /* 0x000fe40007800000 */
[----:B------:R-:W-:-:S02]  /*17c0*/  ISETP.NE.AND P0, PT, R24, RZ, PT ;  /* 0x000000ff1800720c */ /* 0x000fc40003f05270 */
[----:B------:R-:W-:Y:S01]  /*17d0*/  FSEL R24, R3, R18, P1 ;  /* 0x0000001203187208 */ /* 0x000fe20000800000 */
[----:B------:R-:W-:Y:S01]  /*17e0*/  FMUL R5, R34, R19 ;  /* 0x0000001322057220 */ /* 0x000fe20000400000 */
[----:B------:R-:W-:-:S04]  /*17f0*/  FMNMX R11, R11, R28, !PT ;  /* 0x0000001c0b0b7209 */ /* 0x000fc80007800000 */
[----:B------:R-:W-:Y:S02]  /*1800*/  FSEL R26, R5, R18, P0 ;  /* 0x00000012051a7208 */ /* 0x000fe40000000000 */
[----:B------:R-:W-:Y:S01]  /*1810*/  FMNMX R11, R11, R24, !PT ;  /* 0x000000180b0b7209 */ /* 0x000fe20007800000 */
        /* <DEDUP_REMOVED lines=58> */
[----:B------:R-:W-:Y:S01]  /*1bc0*/  FFMA.SAT R8, R28, R7, 0.5 ;  /* 0x3f0000001c087423 */ /* 0x000fe20000002007 */
[----:B------:R1:W-:Y:S01]  /*1bd0*/  MUFU.EX2 R12, R30 ;  /* 0x0000001e000c7308 */ /* 0x0003e20000000800 */
[----:B------:R-:W-:Y:S01]  /*1be0*/  SHF.L.U32 R9, R9, 0x17, RZ ;  /* 0x0000001709097819 */ /* 0x000fe200000006ff */
        /* <DEDUP_REMOVED lines=10> */
[----:B------:R-:W-:Y:S02]  /*1c90*/  IMAD.SHL.U32 R8, R8, 0x800000, RZ ;  /* 0x0080000008087824 */ /* 0x000fe400078e00ff */
        /* <DEDUP_REMOVED lines=9> */
[----:B------:R-:W-:Y:S01]  /*1d30*/  SHF.L.U32 R5, R2, 0x17, RZ ;  /* 0x0000001702057819 */ /* 0x000fe200000006ff */
[----:B------:R-:W2:Y:S01]  /*1d40*/  MUFU.EX2 R13, R13 ;  /* 0x0000000d000d7308 */ /* 0x000ea20000000800 */
[----:B------:R-:W-:Y:S01]  /*1d50*/  FADD R29, R7, -12583039 ;  /* 0xcb40007f071d7421 */ /* 0x000fe20000000000 */
[----:B0-----:R-:W-:Y:S02]  /*1d60*/  FMUL R3, R28, R27 ;  /* 0x0000001b1c037220 */ /* 0x001fe40000400000 */
[----:B------:R-:W-:Y:S01]  /*1d70*/  FMUL R2, R5, R12 ;  /* 0x0000000c05027220 */ /* 0x000fe20000400000 */
[----:B------:R-:W-:Y:S01]  /*1d80*/  FFMA R29, R26, 1.4426950216293334961, -R29 ;  /* 0x3fb8aa3b1a1d7823 */ /* 0x000fe2000000081d */
[----:B------:R-:W-:-:S02]  /*1d90*/  FADD R5, RZ, R0 ;  /* 0x00000000ff057221 */ /* 0x000fc40000000000 */
[----:B------:R0:W3:Y:S01]  /*1da0*/  MUFU.EX2 R14, R25 ;  /* 0x00000019000e7308 */ /* 0x0000e20000000800 */
[----:B------:R-:W-:Y:S01]  /*1db0*/  FFMA R29, R26, 1.925963033500011079e-08, R29 ;  /* 0x32a570601a1d7823 */ /* 0x000fe2000000001d */
[----:B------:R-:W-:Y:S01]  /*1dc0*/  FADD R26, R5, R2 ;  /* 0x00000002051a7221 */ /* 0x000fe20000000000 */
[----:B-1----:R-:W-:-:S03]  /*1dd0*/  FMUL R4, R4, R15 ;  /* 0x0000000f04047220 */ /* 0x002fc60000400000 */
[----:B------:R-:W-:Y:S02]  /*1de0*/  FADD R15, R26, R3 ;  /* 0x000000031a0f7221 */ /* 0x000fe40000000000 */
[----:B------:R-:W1:Y:S01]  /*1df0*/  MUFU.EX2 R19, R19 ;  /* 0x0000001300137308 */ /* 0x000e620000000800 */
[----:B0-----:R-:W-:Y:S01]  /*1e00*/  FADD R25, R11, -12583039 ;  /* 0xcb40007f0b197421 */ /* 0x001fe20000000000 */
[----:B--2---:R-:W-:Y:S01]  /*1e10*/  FMUL R5, R6, R13 ;  /* 0x0000000d06057220 */ /* 0x004fe20000400000 */
[----:B------:R-:W-:Y:S02]  /*1e20*/  SHF.L.U32 R13, R10, 0x17, RZ ;  /* 0x000000170a0d7819 */ /* 0x000fe400000006ff */
        /* <DEDUP_REMOVED lines=28> */
.L_x_23765:
        /* <DEDUP_REMOVED lines=11> */
[----:B0-----:R-:W-:Y:S05]  /*20a0*/  CALL.REL.NOINC `($__internal_363_$__cuda_sm3x_div_rn_noftz_f32_slowpath) ;  /* 0x00000014004c7944 */ /* 0x001fea0003c00000 */
[----:B------:R-:W-:-:S07]  /*20b0*/  IMAD.MOV.U32 R14, RZ, RZ, R0 ;  /* 0x000000ffff0e7224 */ /* 0x000fce00078e0000 */
.L_x_23734:
[----:B------:R-:W-:Y:S05]  /*20c0*/  BSYNC.RECONVERGENT B3 ;  /* 0x0000000000037941 */ /* 0x000fea0003800200 */
.L_x_23733:
        /* <DEDUP_REMOVED lines=11> */
[----:B0-----:R-:W-:Y:S05]  /*2180*/  CALL.REL.NOINC `($__internal_363_$__cuda_sm3x_div_rn_noftz_f32_slowpath) ;  /* 0x0000001400147944 */ /* 0x001fea0003c00000 */
[----:B------:R-:W-:-:S07]  /*2190*/  IMAD.MOV.U32 R15, RZ, RZ, R0 ;  /* 0x000000ffff0f7224 */ /* 0x000fce00078e0000 */
.L_x_23736:
[----:B------:R-:W-:Y:S05]  /*21a0*/  BSYNC.RECONVERGENT B3 ;  /* 0x0000000000037941 */ /* 0x000fea0003800200 */
.L_x_23735:
        /* <DEDUP_REMOVED lines=13> */
.L_x_23738:
[----:B------:R-:W-:Y:S05]  /*2280*/  BSYNC.RECONVERGENT B3 ;  /* 0x0000000000037941 */ /* 0x000fea0003800200 */
.L_x_23737:
        /* <DEDUP_REMOVED lines=13> */
.L_x_23740:
[----:B------:R-:W-:Y:S05]  /*2360*/  BSYNC.RECONVERGENT B3 ;  /* 0x0000000000037941 */ /* 0x000fea0003800200 */
.L_x_23739:
        /* <DEDUP_REMOVED lines=13> */
.L_x_23742:
[----:B------:R-:W-:Y:S05]  /*2440*/  BSYNC.RECONVERGENT B3 ;  /* 0x0000000000037941 */ /* 0x000fea0003800200 */
.L_x_23741:
        /* <DEDUP_REMOVED lines=12> */
[----:B------:R-:W-:-:S07]  /*2510*/  MOV R4, R0 ;  /* 0x0000000000047202 */ /* 0x000fce0000000f00 */
.L_x_23744:
[----:B------:R-:W-:Y:S05]  /*2520*/  BSYNC.RECONVERGENT B3 ;  /* 0x0000000000037941 */ /* 0x000fea0003800200 */
.L_x_23743:
        /* <DEDUP_REMOVED lines=11> */
[----:B0-----:R-:W-:Y:S05]  /*25e0*/  CALL.REL.NOINC `($__internal_363_$__cuda_sm3x_div_rn_noftz_f32_slowpath) ;  /* 0x0000000c00fc7944 */ /* 0x001fea0003c00000 */
[----:B------:R-:W-:-:S07]  /*25f0*/  MOV R5, R0 ;  /* 0x0000000000057202 */ /* 0x000fce0000000f00 */
.L_x_23746:
[----:B------:R-:W-:Y:S05]  /*2600*/  BSYNC.RECONVERGENT B3 ;  /* 0x0000000000037941 */ /* 0x000fea0003800200 */
.L_x_23745:
        /* <DEDUP_REMOVED lines=11> */
[----:B------:R-:W-:Y:S05]  /*26c0*/  CALL.REL.NOINC `($__internal_363_$__cuda_sm3x_div_rn_noftz_f32_slowpath) ;  /* 0x0000000c00c47944 */ /* 0x000fea0003c00000 */
[----:B------:R-:W-:-:S07]  /*26d0*/  IMAD.MOV.U32 R6, RZ, RZ, R0 ;  /* 0x000000ffff067224 */ /* 0x000fce00078e0000 */
.L_x_23748:
[----:B------:R-:W-:Y:S05]  /*26e0*/  BSYNC.RECONVERGENT B3 ;  /* 0x0000000000037941 */ /* 0x000fea0003800200 */
.L_x_23747:
        /* <DEDUP_REMOVED lines=11> */
[----:B------:R-:W-:Y:S05]  /*27a0*/  CALL.REL.NOINC `($__internal_363_$__cuda_sm3x_div_rn_noftz_f32_slowpath) ;  /* 0x0000000c008c7944 */ /* 0x000fea0003c00000 */
[----:B------:R-:W-:-:S07]  /*27b0*/  MOV R7, R0 ;  /* 0x0000000000077202 */ /* 0x000fce0000000f00 */
.L_x_23750:
[----:B------:R-:W-:Y:S05]  /*27c0*/  BSYNC.RECONVERGENT B3 ;  /* 0x0000000000037941 */ /* 0x000fea0003800200 */
.L_x_23749:
        /* <DEDUP_REMOVED lines=11> */
[----:B------:R-:W-:Y:S05]  /*2880*/  CALL.REL.NOINC `($__internal_363_$__cuda_sm3x_div_rn_noftz_f32_slowpath) ;  /* 0x0000000c00547944 */ /* 0x000fea0003c00000 */
[----:B------:R-:W-:-:S07]  /*2890*/  MOV R13, R0 ;  /* 0x00000000000d7202 */ /* 0x000fce0000000f00 */
.L_x_23752:
[----:B------:R-:W-:Y:S05]  /*28a0*/  BSYNC.RECONVERGENT B3 ;  /* 0x0000000000037941 */ /* 0x000fea0003800200 */
.L_x_23751:
        /* <DEDUP_REMOVED lines=44> */
.L_x_23731:
[----:B------:R-:W-:Y:S05]  /*2b70*/  EXIT ;  /* 0x000000000000794d */ /* 0x000fea0003800000 */
.L_x_23732:
[----:B------:R-:W-:Y:S01]  /*2b80*/  HFMA2 R12, -RZ, RZ, 0, 9.5367431640625e-07 ;  /* 0x00000010ff0c7431 */ /* 0x000fe200000001ff */
[----:B------:R-:W-:Y:S01]  /*2b90*/  BSSY B1, `(.L_x_23754) ;  /* 0x0000006000017945 */ /* 0x000fe20003800000 */
[----:B------:R-:W-:Y:S01]  /*2ba0*/  IMAD.MOV.U32 R11, RZ, RZ, 0x1f ;  /* 0x0000001fff0b7424 */ /* 0x000fe200078e00ff */
[----:B------:R-:W-:-:S07]  /*2bb0*/  MOV R15, 0xffffffff ;  /* 0xffffffff000f7802 */ /* 0x000fce0000000f00 */
[----:B------:R-:W-:Y:S05]  /*2bc0*/  WARPSYNC.COLLECTIVE R15, `(.L_x_23755) ;  /* 0x000000000f087348 */ /* 0x000fea0003c00000 */
[----:B------:R0:W1:Y:S02]  /*2bd0*/  SHFL.BFLY P6, R14, R13, R12, R11 ;  /* 0x0c00000c0d0e7389 */ /* 0x00006400000c000b */
[----:B01----:R-:W-:Y:S05]  /*2be0*/  ENDCOLLECTIVE ;  /* 0x000000000000791b */ /* 0x003fea0003800000 */
.L_x_23755:
[----:B------:R-:W-:Y:S05]  /*2bf0*/  BSYNC B1 ;  /* 0x0000000000017941 */ /* 0x000fea0003800000 */
.L_x_23754:
        /* <DEDUP_REMOVED lines=8> */
.L_x_23756:
[----:B------:R-:W-:Y:S01]  /*2c80*/  IMAD.MOV.U32 R12, RZ, RZ, 0x4 ;  /* 0x00000004ff0c7424 */ /* 0x000fe200078e00ff */
[----:B------:R-:W-:-:S04]  /*2c90*/  FMNMX R0, R13, R14, !PT ;  /* 0x0000000e0d007209 */ /* 0x000fc80007800000 */
[----:B------:R-:W-:-:S07]  /*2ca0*/  MOV R13, R0 ;  /* 0x00000000000d7202 */ /* 0x000fce0000000f00 */
[----:B------:R-:W-:Y:S05]  /*2cb0*/  WARPSYNC.COLLECTIVE R15, `(.L_x_23757) ;  /* 0x000000000f087348 */ /* 0x000fea0003c00000 */
[----:B------:R0:W1:Y:S02]  /*2cc0*/  SHFL.BFLY P6, R14, R13, R12, R11 ;  /* 0x0c00000c0d0e7389 */ /* 0x00006400000c000b */
[----:B01----:R-:W-:Y:S05]  /*2cd0*/  ENDCOLLECTIVE ;  /* 0x000000000000791b */ /* 0x003fea0003800000 */
.L_x_23757:
[----:B------:R-:W-:Y:S01]  /*2ce0*/  HFMA2 R12, -RZ, RZ, 0, 1.1920928955078125e-07 ;  /* 0x00000002ff0c7431 */ /* 0x000fe200000001ff */
[----:B------:R-:W-:-:S04]  /*2cf0*/  FMNMX R2, R0, R14, !PT ;  /* 0x0000000e00027209 */ /* 0x000fc80007800000 */
[----:B------:R-:W-:-:S07]  /*2d00*/  MOV R13, R2 ;  /* 0x00000002000d7202 */ /* 0x000fce0000000f00 */
[----:B------:R-:W-:Y:S05]  /*2d10*/  WARPSYNC.COLLECTIVE R15, `(.L_x_23758) ;  /* 0x000000000f087348 */ /* 0x000fea0003c00000 */
[----:B------:R0:W1:Y:S02]  /*2d20*/  SHFL.BFLY P6, R14, R13, R12, R11 ;  /* 0x0c00000c0d0e7389 */ /* 0x00006400000c000b */
[----:B01----:R-:W-:Y:S05]  /*2d30*/  ENDCOLLECTIVE ;  /* 0x000000000000791b */ /* 0x003fea0003800000 */
.L_x_23758:
[----:B------:R-:W-:Y:S02]  /*2d40*/  MOV R12, 0x1 ;  /* 0x00000001000c7802 */ /* 0x000fe40000000f00 */
[----:B------:R-:W-:-:S05]  /*2d50*/  FMNMX R3, R2, R14, !PT ;  /* 0x0000000e02037209 */ /* 0x000fca0007800000 */
[----:B------:R-:W-:-:S07]  /*2d60*/  IMAD.MOV.U32 R13, RZ, RZ, R3 ;  /* 0x000000ffff0d7224 */ /* 0x000fce00078e0003 */
[----:B------:R-:W-:Y:S05]  /*2d70*/  WARPSYNC.COLLECTIVE R15, `(.L_x_23759) ;  /* 0x000000000f087348 */ /* 0x000fea0003c00000 */
[----:B------:R0:W1:Y:S02]  /*2d80*/  SHFL.BFLY P6, R14, R13, R12, R11 ;  /* 0x0c00000c0d0e7389 */ /* 0x00006400000c000b */
[----:B01----:R-:W-:Y:S05]  /*2d90*/  ENDCOLLECTIVE ;  /* 0x000000000000791b */ /* 0x003fea0003800000 */
.L_x_23759:
        /* <DEDUP_REMOVED lines=66> */
[----:B------:R-:W-:Y:S01]  /*31c0*/  SHF.L.U32 R8, R8, 0x17, RZ ;  /* 0x0000001708087819 */ /* 0x000fe200000006ff */
[----:B------:R-:W-:Y:S02]  /*31d0*/  FFMA R7, R24, 1.4426950216293334961, -R7 ;  /* 0x3fb8aa3b18077823 */ /* 0x000fe40000000807 */
[----:B------:R-:W-:Y:S02]  /*31e0*/  FFMA R13, R14, 1.4426950216293334961, -R13 ;  /* 0x3fb8aa3b0e0d7823 */ /* 0x000fe4000000080d */
[----:B------:R-:W-:Y:S01]  /*31f0*/  FFMA R24, R24, 1.925963033500011079e-08, R7 ;  /* 0x32a5706018187823 */ /* 0x000fe20000000007 */
[----:B------:R-:W-:Y:S01]  /*3200*/  SHF.L.U32 R7, R10, 0x17, RZ ;  /* 0x000000170a077819 */ /* 0x000fe200000006ff */
[-C--:B------:R-:W-:Y:S01]  /*3210*/  FFMA.SAT R10, R26, R9.reuse, 0.5 ;  /* 0x3f0000001a0a7423 */ /* 0x080fe20000002009 */
[----:B------:R-:W-:Y:S01]  /*3220*/  FFMA R13, R14, 1.925963033500011079e-08, R13 ;  /* 0x32a570600e0d7823 */ /* 0x000fe2000000000d */
[----:B------:R-:W-:-:S02]  /*3230*/  FFMA.SAT R14, R18, R9, 0.5 ;  /* 0x3f000000120e7423 */ /* 0x000fc40000002009 */
        /* <DEDUP_REMOVED lines=27> */
[----:B------:R-:W-:-:S03]  /*33f0*/  IMAD.MOV.U32 R11, RZ, RZ, 0x1f ;  /* 0x0000001fff0b7424 */ /* 0x000fc600078e00ff */
[----:B------:R-:W-:Y:S01]  /*3400*/  FADD R13, R12, R9 ;  /* 0x000000090c0d7221 */ /* 0x000fe20000000000 */
[----:B------:R-:W-:-:S07]  /*3410*/  MOV R12, 0x10 ;  /* 0x00000010000c7802 */ /* 0x000fce0000000f00 */
[----:B------:R-:W-:Y:S05]  /*3420*/  WARPSYNC.COLLECTIVE R15, `(.L_x_23760) ;  /* 0x000000000f087348 */ /* 0x000fea0003c00000 */
[----:B------:R0:W1:Y:S02]  /*3430*/  SHFL.BFLY P6, R14, R13, R12, R11 ;  /* 0x0c00000c0d0e7389 */ /* 0x00006400000c000b */
[----:B01----:R-:W-:Y:S05]  /*3440*/  ENDCOLLECTIVE ;  /* 0x000000000000791b */ /* 0x003fea0003800000 */
.L_x_23760:
[----:B------:R-:W-:Y:S02]  /*3450*/  HFMA2 R12, -RZ, RZ, 0, 4.76837158203125e-07 ;  /* 0x00000008ff0c7431 */ /* 0x000fe400000001ff */
[----:B------:R-:W-:-:S05]  /*3460*/  FADD R18, R13, R14 ;  /* 0x0000000e0d127221 */ /* 0x000fca0000000000 */
[----:B------:R-:W-:-:S07]  /*3470*/  MOV R13, R18 ;  /* 0x00000012000d7202 */ /* 0x000fce0000000f00 */
[----:B------:R-:W-:Y:S05]  /*3480*/  WARPSYNC.COLLECTIVE R15, `(.L_x_23761) ;  /* 0x000000000f087348 */ /* 0x000fea0003c00000 */
[----:B------:R0:W1:Y:S02]  /*3490*/  SHFL.BFLY P6, R14, R13, R12, R11 ;  /* 0x0c00000c0d0e7389 */ /* 0x00006400000c000b */
[----:B01----:R-:W-:Y:S05]  /*34a0*/  ENDCOLLECTIVE ;  /* 0x000000000000791b */ /* 0x003fea0003800000 */
.L_x_23761:
[----:B------:R-:W-:Y:S01]  /*34b0*/  MOV R12, 0x4 ;  /* 0x00000004000c7802 */ /* 0x000fe20000000f00 */
[----:B------:R-:W-:-:S04]  /*34c0*/  FADD R19, R18, R14 ;  /* 0x0000000e12137221 */ /* 0x000fc80000000000 */
[----:B------:R-:W-:-:S07]  /*34d0*/  IMAD.MOV.U32 R13, RZ, RZ, R19 ;  /* 0x000000ffff0d7224 */ /* 0x000fce00078e0013 */
[----:B------:R-:W-:Y:S05]  /*34e0*/  WARPSYNC.COLLECTIVE R15, `(.L_x_23762) ;  /* 0x000000000f087348 */ /* 0x000fea0003c00000 */
[----:B------:R0:W1:Y:S02]  /*34f0*/  SHFL.BFLY P6, R14, R13, R12, R11 ;  /* 0x0c00000c0d0e7389 */ /* 0x00006400000c000b */
[----:B01----:R-:W-:Y:S05]  /*3500*/  ENDCOLLECTIVE ;  /* 0x000000000000791b */ /* 0x003fea0003800000 */
.L_x_23762:
[----:B------:R-:W-:Y:S02]  /*3510*/  IMAD.MOV.U32 R12, RZ, RZ, 0x2 ;  /* 0x00000002ff0c7424 */ /* 0x000fe400078e00ff */
[----:B------:R-:W-:-:S05]  /*3520*/  FADD R24, R19, R14 ;  /* 0x0000000e13187221 */ /* 0x000fca0000000000 */
[----:B------:R-:W-:-:S07]  /*3530*/  MOV R13, R24 ;  /* 0x00000018000d7202 */ /* 0x000fce0000000f00 */
[----:B------:R-:W-:Y:S05]  /*3540*/  WARPSYNC.COLLECTIVE R15, `(.L_x_23763) ;  /* 0x000000000f087348 */ /* 0x000fea0003c00000 */
[----:B------:R0:W1:Y:S02]  /*3550*/  SHFL.BFLY P6, R14, R13, R12, R11 ;  /* 0x0c00000c0d0e7389 */ /* 0x00006400000c000b */
[----:B01----:R-:W-:Y:S05]  /*3560*/  ENDCOLLECTIVE ;  /* 0x000000000000791b */ /* 0x003fea0003800000 */
.L_x_23763:
[----:B------:R-:W-:Y:S02]  /*3570*/  HFMA2 R12, -RZ, RZ, 0, 5.9604644775390625e-08 ;  /* 0x00000001ff0c7431 */ /* 0x000fe400000001ff */
[----:B------:R-:W-:-:S05]  /*3580*/  FADD R25, R24, R14 ;  /* 0x0000000e18197221 */ /* 0x000fca0000000000 */
[----:B------:R-:W-:-:S07]  /*3590*/  MOV R13, R25 ;  /* 0x00000019000d7202 */ /* 0x000fce0000000f00 */
[----:B------:R-:W-:Y:S05]  /*35a0*/  WARPSYNC.COLLECTIVE R15, `(.L_x_23764) ;  /* 0x000000000f087348 */ /* 0x000fea0003c00000 */
[----:B------:R0:W1:Y:S02]  /*35b0*/  SHFL.BFLY P6, R14, R13, R12, R11 ;  /* 0x0c00000c0d0e7389 */ /* 0x00006400000c000b */
[----:B01----:R-:W-:Y:S05]  /*35c0*/  ENDCOLLECTIVE ;  /* 0x000000000000791b */ /* 0x003fea0003800000 */
.L_x_23764:
[----:B------:R-:W-:Y:S05]  /*35d0*/  BRA `(.L_x_23765) ;  /* 0xffffffe800847947 */ /* 0x000fea000383ffff */
        .weak           $__internal_363_$__cuda_sm3x_div_rn_noftz_f32_slowpath
        .type           $__internal_363_$__cuda_sm3x_div_rn_noftz_f32_slowpath,@function
        .size           $__internal_363_$__cuda_sm3x_div_rn_noftz_f32_slowpath,(.L_x_37740 - $__internal_363_$__cuda_sm3x_div_rn_noftz_f32_slowpath)
$__internal_363_$__cuda_sm3x_div_rn_noftz_f32_slowpath:
        /* <DEDUP_REMOVED lines=35> */
.L_x_23767:
[----:B------:R-:W-:Y:S01]  /*3810*/  LEA R26, R13, 0xc0800000, 0x17 ;  /* 0xc08000000d1a7811 */ /* 0x000fe200078eb8ff */
[----:B------:R-:W-:Y:S01]  /*3820*/  BSSY.RECONVERGENT B2, `(.L_x_23772) ;  /* 0x0000036000027945 */ /* 0x000fe20003800200 */
[----:B------:R-:W-:Y:S02]  /*3830*/  IADD3 R24, PT, PT, R24, -0x7f, RZ ;  /* 0xffffff8118187810 */ /* 0x000fe40007ffe0ff */
[----:B------:R-:W-:-:S03]  /*3840*/  IADD3 R28, PT, PT, -R26, R25, RZ ;  /* 0x000000191a1c7210 */ /* 0x000fc60007ffe1ff */
[----:B------:R-:W-:Y:S01]  /*3850*/  IMAD R0, R24, -0x800000, R0 ;  /* 0xff80000018007824 */ /* 0x000fe200078e0200 */
        /* <DEDUP_REMOVED lines=46> */
.L_x_23774:
[----:B------:R-:W-:-:S04]  /*3b40*/  LOP3.LUT R0, R0, 0x80000000, RZ, 0xc0, !PT ;  /* 0x8000000000007812 */ /* 0x000fc800078ec0ff */
[----:B------:R-:W-:Y:S01]  /*3b50*/  LOP3.LUT R0, R0, 0x7f800000, RZ, 0xfc, !PT ;  /* 0x7f80000000007812 */ /* 0x000fe200078efcff */
[----:B------:R-:W-:Y:S06]  /*3b60*/  BRA `(.L_x_23775) ;  /* 0x0000000000047947 */ /* 0x000fec0003800000 */
.L_x_23773:
[----:B------:R-:W-:-:S07]  /*3b70*/  IMAD R0, R29, 0x800000, R0 ;  /* 0x008000001d007824 */ /* 0x000fce00078e0200 */
.L_x_23775:
[----:B------:R-:W-:Y:S05]  /*3b80*/  BSYNC.RECONVERGENT B2 ;  /* 0x0000000000027941 */ /* 0x000fea0003800200 */
.L_x_23772:
[----:B------:R-:W-:Y:S05]  /*3b90*/  BRA `(.L_x_23776) ;  /* 0x0000000000207947 */ /* 0x000fea0003800000 */
.L_x_23771:
[----:B------:R-:W-:-:S04]  /*3ba0*/  LOP3.LUT R0, R25, 0x80000000, R0, 0x48, !PT ;  /* 0x8000000019007812 */ /* 0x000fc800078e4800 */
[----:B------:R-:W-:Y:S01]  /*3bb0*/  LOP3.LUT R0, R0, 0x7f800000, RZ, 0xfc, !PT ;  /* 0x7f80000000007812 */ /* 0x000fe200078efcff */
[----:B------:R-:W-:Y:S06]  /*3bc0*/  BRA `(.L_x_23776) ;  /* 0x0000000000147947 */ /* 0x000fec0003800000 */
.L_x_23770:
[----:B------:R-:W-:Y:S01]  /*3bd0*/  LOP3.LUT R0, R25, 0x80000000, R0, 0x48, !PT ;  /* 0x8000000019007812 */ /* 0x000fe200078e4800 */
[----:B------:R-:W-:Y:S06]  /*3be0*/  BRA `(.L_x_23776) ;  /* 0x00000000000c7947 */ /* 0x000fec0003800000 */
.L_x_23769:
[----:B------:R-:W0:Y:S01]  /*3bf0*/  MUFU.RSQ R0, -QNAN ;  /* 0xffc0000000007908 */ /* 0x000e220000001400 */
[----:B------:R-:W-:Y:S05]  /*3c00*/  BRA `(.L_x_23776) ;  /* 0x0000000000047947 */ /* 0x000fea0003800000 */
.L_x_23768:
[----:B------:R-:W-:-:S07]  /*3c10*/  FADD.FTZ R0, R0, R11 ;  /* 0x0000000b00007221 */ /* 0x000fce0000010000 */
.L_x_23776:
[----:B------:R-:W-:Y:S05]  /*3c20*/  BSYNC.RECONVERGENT B1 ;  /* 0x0000000000017941 */ /* 0x000fea0003800200 */
.L_x_23766:
[----:B------:R-:W-:Y:S01]  /*3c30*/  HFMA2 R13, -RZ, RZ, 0, 0 ;  /* 0x00000000ff0d7431 */ /* 0x000fe200000001ff */
[----:B------:R-:W-:-:S04]  /*3c40*/  MOV R12, R18 ;  /* 0x00000012000c7202 */ /* 0x000fc80000000f00 */
[----:B0-----:R-:W-:Y:S05]  /*3c50*/  RET.REL.NODEC R12 `(_Z15SoftmaxWarpImplI22BroadcastScaleMaskLoadIffbLm2EiE11DirectStoreIffEfLi1ELi10ELi32ELi1ELb0EL9Algorithm0EEvT_T0_ll) ;  /* 0xffffffc00ce87950 */ /* 0x001fea0003c3ffff */
.L_x_23777:
        /* <DEDUP_REMOVED lines=10> */
.L_x_37740:


//--------------------- .text._Z15SoftmaxWarpImplI22BroadcastScaleMaskLoadIffbLm2EiE11DirectStoreIffEfLi1ELi9ELi32ELi1ELb1EL9Algorithm0EEvT_T0_ll --------------------------
	.section	.text._Z15SoftmaxWarpImplI22BroadcastScaleMaskLoadIffbLm2EiE11DirectStoreIffEfLi1ELi9ELi32ELi1ELb1EL9Algorithm0EEvT_T0_ll,"ax",@progbits
	.align	128
        .global         _Z15SoftmaxWarpImplI22BroadcastScaleMaskLoadIffbLm2EiE11DirectStoreIffEfLi1ELi9ELi32ELi1ELb1EL9Algorithm0EEvT_T0_ll
        .type           _Z15SoftmaxWarpImplI22BroadcastScaleMaskLoadIffbLm2EiE11DirectStoreIffEfLi1ELi9ELi32ELi1ELb1EL9Algorithm0EEvT_T0_ll,@function
        .size           _Z15SoftmaxWarpImplI22BroadcastScaleMaskLoadIffbLm2EiE11DirectStoreIffEfLi1ELi9ELi32ELi1ELb1EL9Algorithm0EEvT_T0_ll,(.L_x_37741 - _Z15SoftmaxWarpImplI22BroadcastScaleMaskLoadIffbLm2EiE11DirectStoreIffEfLi1ELi9ELi32ELi1ELb1EL9Algorithm0EEvT_T0_ll)
        .other          _Z15SoftmaxWarpImplI22BroadcastScaleMaskLoadIffbLm2EiE11DirectStoreIffEfLi1ELi9ELi32ELi1ELb1EL9Algorithm0EEvT_T0_ll,@"STO_CUDA_ENTRY STV_DEFAULT"
_Z15SoftmaxWarpImplI22BroadcastScaleMaskLoadIffbLm2EiE11DirectStoreIffEfLi1ELi9ELi32ELi1ELb1EL9Algorithm0EEvT_T0_ll:
.text._Z15SoftmaxWarpImplI22BroadcastScaleMaskLoadIffbLm2EiE11DirectStoreIffEfLi1ELi9ELi32ELi1ELb1EL9Algorithm0EEvT_T0_ll:
        /* <DEDUP_REMOVED lines=29> */
.L_x_23778:
        /* <DEDUP_REMOVED lines=20> */
.L_x_23817:
        /* <DEDUP_REMOVED lines=64> */
.L_x_23781:
[----:B------:R-:W-:Y:S05]  /*0710*/  BSYNC.RECONVERGENT B1 ;  /* 0x0000000000017941 */ /* 0x000fea0003800200 */
.L_x_23780:
        /* <DEDUP_REMOVED lines=59> */
.L_x_23783:
[----:B------:R-:W-:Y:S05]  /*0ad0*/  BSYNC.RECONVERGENT B1 ;  /* 0x0000000000017941 */ /* 0x000fea0003800200 */
.L_x_23782:
        /* <DEDUP_REMOVED lines=57> */
.L_x_23785:
[----:B------:R-:W-:Y:S05]  /*0e70*/  BSYNC.RECONVERGENT B1 ;  /* 0x0000000000017941 */ /* 0x000fea0003800200 */
.L_x_23784:
        /* <DEDUP_REMOVED lines=68> */
.L_x_23787:
[----:B------:R-:W-:Y:S05]  /*12c0*/  BSYNC.RECONVERGENT B1 ;  /* 0x0000000000017941 */ /* 0x000fea0003800200 */
.L_x_23786:
        /* <DEDUP_REMOVED lines=34> */
[----:B-1----:R-:W-:-:S05]  /*14f0*/  ISETP.NE.U32.AND P6, PT, R14, 0x1, PT ;  /* 0x000000010e00780c */ /* 0x002fca0003fc5070 */
        /* <DEDUP_REMOVED lines=20> */
.L_x_23789:
[----:B------:R-:W-:Y:S05]  /*1640*/  BSYNC.RECONVERGENT B1 ;  /* 0x0000000000017941 */ /* 0x000fea0003800200 */
.L_x_23788:
        /* <DEDUP_REMOVED lines=32> */
[----:B------:R-:W-:Y:S02]  /*1850*/  @P5 IADD3 R19, PT, PT, R19, 0x1, RZ ;  /* 0x0000000113135810 */ /* 0x000fe40007ffe0ff */
[----:B-1----:R-:W-:-:S04]  /*1860*/  ISETP.NE.U32.AND P5, PT, R28, 0x1, PT ;  /* 0x000000011c00780c */ /* 0x002fc80003fa5070 */
[----:B------:R-:W-:Y:S01]  /*1870*/  ISETP.NE.AND.EX P5, PT, R29, RZ, PT, P5 ;  /* 0x000000ff1d00720c */ /* 0x000fe20003fa5350 */
[----:B------:R-:W-:Y:S01]  /*1880*/  @!P3 IMAD.MOV R19, RZ, RZ, -R19 ;  /* 0x000000ffff13b224 */ /* 0x000fe200078e0a13 */
        /* <DEDUP_REMOVED lines=19> */
.L_x_23791:
[----:B------:R-:W-:Y:S05]  /*19c0*/  BSYNC.RECONVERGENT B1 ;  /* 0x0000000000017941 */ /* 0x000fea0003800200 */
.L_x_23790:
        /* <DEDUP_REMOVED lines=36> */
[----:B0-----:R-:W-:Y:S02]  /*1c10*/  ISETP.NE.U32.AND P2, PT, R14, 0x1, PT ;  /* 0x000000010e00780c */ /* 0x001fe40003f45070 */
        /* <DEDUP_REMOVED lines=18> */
.L_x_23793:
[----:B------:R-:W-:Y:S05]  /*1d40*/  BSYNC.RECONVERGENT B1 ;  /* 0x0000000000017941 */ /* 0x000fea0003800200 */
.L_x_23792:
        /* <DEDUP_REMOVED lines=55> */
.L_x_23795:
[----:B------:R-:W-:Y:S05]  /*20c0*/  BSYNC.RECONVERGENT B1 ;  /* 0x0000000000017941 */ /* 0x000fea0003800200 */
.L_x_23794:
        /* <DEDUP_REMOVED lines=55> */
.L_x_23797:
[----:B------:R-:W-:Y:S05]  /*2440*/  BSYNC.RECONVERGENT B1 ;  /* 0x0000000000017941 */ /* 0x000fea0003800200 */
.L_x_23796:
        /* <DEDUP_REMOVED lines=32> */
[-C--:B------:R-:W-:Y:S01]  /*2650*/  FFMA.SAT R38, R32, R25.reuse, 0.5 ;  /* 0x3f00000020267423 */ /* 0x080fe20000002019 */
[-C--:B------:R-:W-:Y:S01]  /*2660*/  FFMA.SAT R40, R22, R25.reuse, 0.5 ;  /* 0x3f00000016287423 */ /* 0x080fe20000002019 */
[----:B------:R-:W-:Y:S01]  /*2670*/  FFMA R17, R14, 1.925963033500011079e-08, R15 ;  /* 0x32a570600e117823 */ /* 0x000fe2000000000f */
[----:B------:R-:W-:Y:S01]  /*2680*/  FFMA.SAT R14, R20, R25, 0.5 ;  /* 0x3f000000140e7423 */ /* 0x000fe20000002019 */
[----:B------:R-:W-:Y:S01]  /*2690*/  FFMA R18, R18, 1.925963033500011079e-08, R19 ;  /* 0x32a5706012127823 */ /* 0x000fe20000000013 */
[----:B------:R-:W-:Y:S01]  /*26a0*/  FFMA.RM R15, R36, R13, 12582913 ;  /* 0x4b400001240f7423 */ /* 0x000fe2000000400d */
[----:B------:R-:W-:Y:S01]  /*26b0*/  FFMA.SAT R36, R26, R25, 0.5 ;  /* 0x3f0000001a247423 */ /* 0x000fe20000002019 */
[----:B------:R-:W-:Y:S01]  /*26c0*/  FFMA.RM R14, R14, R13, 12582913 ;  /* 0x4b4000010e0e7423 */ /* 0x000fe2000000400d */
[----:B------:R-:W0:Y:S01]  /*26d0*/  MUFU.EX2 R17, R17 ;  /* 0x0000001100117308 */ /* 0x000e220000000800 */
[----:B------:R-:W-:-:S02]  /*26e0*/  FADD R21, R15, -12583039 ;  /* 0xcb40007f0f157421 */ /* 0x000fc40000000000 */
[----:B------:R-:W-:Y:S02]  /*26f0*/  FADD R19, R14, -12583039 ;  /* 0xcb40007f0e137421 */ /* 0x000fe40000000000 */
[----:B------:R-:W-:Y:S02]  /*2700*/  FFMA R21, R24, 1.4426950216293334961, -R21 ;  /* 0x3fb8aa3b18157823 */ /* 0x000fe40000000815 */
[----:B------:R-:W-:Y:S01]  /*2710*/  FFMA R19, R20, 1.4426950216293334961, -R19 ;  /* 0x3fb8aa3b14137823 */ /* 0x000fe20000000813 */
[----:B------:R-:W2:Y:S01]  /*2720*/  MUFU.EX2 R18, R18 ;  /* 0x0000001200127308 */ /* 0x000ea20000000800 */
[----:B------:R-:W-:Y:S02]  /*2730*/  FFMA R29, R24, 1.925963033500011079e-08, R21 ;  /* 0x32a57060181d7823 */ /* 0x000fe40000000015 */
[----:B------:R-:W-:Y:S01]  /*2740*/  FFMA R27, R20, 1.925963033500011079e-08, R19 ;  /* 0x32a57060141b7823 */ /* 0x000fe20000000013 */
[----:B------:R-:W-:Y:S01]  /*2750*/  FFMA.RM R19, R36, R13, 12582913 ;  /* 0x4b40000124137423 */ /* 0x000fe2000000400d */
[-C--:B------:R-:W-:Y:S01]  /*2760*/  FFMA.SAT R20, R28, R25.reuse, 0.5 ;  /* 0x3f0000001c147423 */ /* 0x080fe20000002019 */
[----:B------:R-:W-:-:S02]  /*2770*/  FFMA.SAT R36, R30, R25, 0.5 ;  /* 0x3f0000001e247423 */ /* 0x000fc40000002019 */
[----:B------:R-:W-:Y:S01]  /*2780*/  FADD R23, R19, -12583039 ;  /* 0xcb40007f13177421 */ /* 0x000fe20000000000 */
[-C--:B------:R-:W-:Y:S01]  /*2790*/  FFMA.RM R21, R20, R13.reuse, 12582913 ;  /* 0x4b40000114157423 */ /* 0x080fe2000000400d */
[-C--:B------:R-:W-:Y:S01]  /*27a0*/  FFMA.RM R20, R36, R13.reuse, 12582913 ;  /* 0x4b40000124147423 */ /* 0x080fe2000000400d */
[----:B------:R3:W4:Y:S01]  /*27b0*/  MUFU.EX2 R24, R27 ;  /* 0x0000001b00187308 */ /* 0x0007220000000800 */
[----:B------:R-:W-:Y:S01]  /*27c0*/  FFMA R25, R26, 1.4426950216293334961, -R23 ;  /* 0x3fb8aa3b1a197823 */ /* 0x000fe20000000817 */
[-C--:B------:R-:W-:Y:S01]  /*27d0*/  FFMA.RM R23, R38, R13.reuse, 12582913 ;  /* 0x4b40000126177423 */ /* 0x080fe2000000400d */
[----:B------:R-:W-:Y:S02]  /*27e0*/  FFMA.RM R13, R40, R13, 12582913 ;  /* 0x4b400001280d7423 */ /* 0x000fe4000000400d */
[----:B------:R-:W-:Y:S01]  /*27f0*/  FFMA R26, R26, 1.925963033500011079e-08, R25 ;  /* 0x32a570601a1a7823 */ /* 0x000fe20000000019 */
[----:B------:R-:W-:Y:S01]  /*2800*/  FADD R25, R21, -12583039 ;  /* 0xcb40007f15197421 */ /* 0x000fe20000000000 */
[C---:B------:R-:W-:Y:S01]  /*2810*/  FADD R33, R13.reuse, -12583039 ;  /* 0xcb40007f0d217421 */ /* 0x040fe20000000000 */
[----:B------:R-:W5:Y:S01]  /*2820*/  MUFU.EX2 R29, R29 ;  /* 0x0000001d001d7308 */ /* 0x000f620000000800 */
[----:B---3--:R-:W-:Y:S01]  /*2830*/  FADD R27, R20, -12583039 ;  /* 0xcb40007f141b7421 */ /* 0x008fe20000000000 */
[----:B------:R-:W-:Y:S01]  /*2840*/  FFMA R25, R28, 1.4426950216293334961, -R25 ;  /* 0x3fb8aa3b1c197823 */ /* 0x000fe20000000819 */
[----:B------:R-:W-:Y:S01]  /*2850*/  FFMA R33, R22, 1.4426950216293334961, -R33 ;  /* 0x3fb8aa3b16217823 */ /* 0x000fe20000000821 */
[----:B------:R-:W-:-:S02]  /*2860*/  IMAD.SHL.U32 R13, R13, 0x800000, RZ ;  /* 0x008000000d0d7824 */ /* 0x000fc400078e00ff */
[----:B------:R-:W-:Y:S01]  /*2870*/  FFMA R31, R30, 1.4426950216293334961, -R27 ;  /* 0x3fb8aa3b1e1f7823 */ /* 0x000fe2000000081b */
[----:B------:R-:W-:Y:S01]  /*2880*/  FFMA R27, R28, 1.925963033500011079e-08, R25 ;  /* 0x32a570601c1b7823 */ /* 0x000fe20000000019 */
[----:B------:R-:W-:Y:S01]  /*2890*/  FADD R25, R23, -12583039 ;  /* 0xcb40007f17197421 */ /* 0x000fe20000000000 */
[----:B------:R-:W-:Y:S02]  /*28a0*/  IMAD.SHL.U32 R28, R11, 0x800000, RZ ;  /* 0x008000000b1c7824 */ /* 0x000fe400078e00ff */
[----:B------:R-:W-:Y:S01]  /*28b0*/  FFMA R30, R30, 1.925963033500011079e-08, R31 ;  /* 0x32a570601e1e7823 */ /* 0x000fe2000000001f */
[----:B------:R-:W-:Y:S01]  /*28c0*/  SHF.L.U32 R31, R12, 0x17, RZ ;  /* 0x000000170c1f7819 */ /* 0x000fe200000006ff */
[----:B------:R-:W-:Y:S01]  /*28d0*/  FFMA R25, R32, 1.4426950216293334961, -R25 ;  /* 0x3fb8aa3b20197823 */ /* 0x000fe20000000819 */
[----:B------:R-:W3:Y:S01]  /*28e0*/  MUFU.EX2 R26, R26 ;  /* 0x0000001a001a7308 */ /* 0x000ee20000000800 */
[----:B------:R-:W-:Y:S01]  /*28f0*/  FFMA R33, R22, 1.925963033500011079e-08, R33 ;  /* 0x32a5706016217823 */ /* 0x000fe20000000021 */
[----:B------:R-:W-:-:S02]  /*2900*/  IMAD.SHL.U32 R22, R21, 0x800000, RZ ;  /* 0x0080000015167824 */ /* 0x000fc400078e00ff */
[----:B------:R-:W-:Y:S01]  /*2910*/  FFMA R12, R32, 1.925963033500011079e-08, R25 ;  /* 0x32a57060200c7823 */ /* 0x000fe20000000019 */
[----:B0-----:R-:W-:Y:S01]  /*2920*/  FMUL R25, R28, R17 ;  /* 0x000000111c197220 */ /* 0x001fe20000400000 */
[----:B--2---:R-:W-:Y:S01]  /*2930*/  FMUL R17, R31, R18 ;  /* 0x000000121f117220 */ /* 0x004fe20000400000 */
[----:B------:R-:W-:Y:S01]  /*2940*/  IMAD.SHL.U32 R31, R14, 0x800000, RZ ;  /* 0x008000000e1f7824 */ /* 0x000fe200078e00ff */
[----:B------:R-:W-:Y:S01]  /*2950*/  SHF.L.U32 R23, R23, 0x17, RZ ;  /* 0x0000001717177819 */ /* 0x000fe200000006ff */
[----:B------:R-:W0:Y:S01]  /*2960*/  MUFU.EX2 R27, R27 ;  /* 0x0000001b001b7308 */ /* 0x000e220000000800 */
[----:B------:R-:W-:Y:S01]  /*2970*/  FADD R14, RZ, R25 ;  /* 0x00000019ff0e7221 */ /* 0x000fe20000000000 */
[----:B------:R-:W-:Y:S02]  /*2980*/  IMAD.SHL.U32 R28, R15, 0x800000, RZ ;  /* 0x008000000f1c7824 */ /* 0x000fe400078e00ff */
[----:B----4-:R-:W-:Y:S01]  /*2990*/  FMUL R18, R31, R24 ;  /* 0x000000181f127220 */ /* 0x010fe20000400000 */
[----:B------:R-:W-:Y:S01]  /*29a0*/  SHF.L.U32 R31, R19, 0x17, RZ ;  /* 0x00000017131f7819 */ /* 0x000fe200000006ff */
[----:B------:R-:W-:Y:S01]  /*29b0*/  FADD R15, R14, R17 ;  /* 0x000000110e0f7221 */ /* 0x000fe20000000000 */
[----:B-----5:R-:W-:Y:S01]  /*29c0*/  FMUL R19, R28, R29 ;  /* 0x0000001d1c137220 */ /* 0x020fe20000400000 */
[----:B------:R-:W-:Y:S01]  /*29d0*/  IMAD.SHL.U32 R24, R20, 0x800000, RZ ;  /* 0x0080000014187824 */ /* 0x000fe200078e00ff */
[----:B------:R-:W2:Y:S01]  /*29e0*/  MUFU.EX2 R11, R30 ;  /* 0x0000001e000b7308 */ /* 0x000ea20000000800 */
[----:B------:R-:W-:Y:S01]  /*29f0*/  FADD R14, R15, R18 ;  /* 0x000000120f0e7221 */ /* 0x000fe20000000000 */
[----:B---3--:R-:W-:-:S03]  /*2a00*/  FMUL R21, R31, R26 ;  /* 0x0000001a1f157220 */ /* 0x008fc60000400000 */
[----:B------:R-:W-:-:S03]  /*2a10*/  FADD R14, R14, R19 ;  /* 0x000000130e0e7221 */ /* 0x000fc60000000000 */
[----:B------:R-:W3:Y:S01]  /*2a20*/  MUFU.EX2 R12, R12 ;  /* 0x0000000c000c7308 */ /* 0x000ee20000000800 */
[----:B0-----:R-:W-:Y:S01]  /*2a30*/  FMUL R20, R22, R27 ;  /* 0x0000001b16147220 */ /* 0x001fe20000400000 */
[----:B------:R-:W-:-:S04]  /*2a40*/  FADD R15, R14, R21 ;  /* 0x000000150e0f7221 */ /* 0x000fc80000000000 */
[----:B------:R-:W-:Y:S02]  /*2a50*/  FADD R15, R15, R20 ;  /* 0x000000140f0f7221 */ /* 0x000fe40000000000 */
        /* <DEDUP_REMOVED lines=16> */
.L_x_23829:
        /* <DEDUP_REMOVED lines=12> */
[----:B01----:R-:W-:Y:S05]  /*2c20*/  CALL.REL.NOINC `($__internal_364_$__cuda_sm3x_div_rn_noftz_f32_slowpath) ;  /* 0x00000014004c7944 */ /* 0x003fea0003c00000 */
[----:B------:R-:W-:-:S07]  /*2c30*/  MOV R14, R11 ;  /* 0x0000000b000e7202 */ /* 0x000fce0000000f00 */
.L_x_23800:
[----:B------:R-:W-:Y:S05]  /*2c40*/  BSYNC.RECONVERGENT B1 ;  /* 0x0000000000017941 */ /* 0x000fea0003800200 */
.L_x_23799:
        /* <DEDUP_REMOVED lines=12> */
[----:B01----:R-:W-:Y:S05]  /*2d10*/  CALL.REL.NOINC `($__internal_364_$__cuda_sm3x_div_rn_noftz_f32_slowpath) ;  /* 0x0000001400107944 */ /* 0x003fea0003c00000 */
[----:B------:R-:W-:-:S07]  /*2d20*/  MOV R26, R11 ;  /* 0x0000000b001a7202 */ /* 0x000fce0000000f00 */
.L_x_23802:
[----:B------:R-:W-:Y:S05]  /*2d30*/  BSYNC.RECONVERGENT B1 ;  /* 0x0000000000017941 */ /* 0x000fea0003800200 */
.L_x_23801:
        /* <DEDUP_REMOVED lines=14> */
.L_x_23804:
[----:B------:R-:W-:Y:S05]  /*2e20*/  BSYNC.RECONVERGENT B1 ;  /* 0x0000000000017941 */ /* 0x000fea0003800200 */
.L_x_23803:
        /* <DEDUP_REMOVED lines=14> */
.L_x_23806:
[----:B------:R-:W-:Y:S05]  /*2f10*/  BSYNC.RECONVERGENT B1 ;  /* 0x0000000000017941 */ /* 0x000fea0003800200 */
.L_x_23805:
        /* <DEDUP_REMOVED lines=14> */
.L_x_23808:
[----:B------:R-:W-:Y:S05]  /*3000*/  BSYNC.RECONVERGENT B1 ;  /* 0x0000000000017941 */ /* 0x000fea0003800200 */
.L_x_23807:
        /* <DEDUP_REMOVED lines=14> */
.L_x_23810:
[----:B------:R-:W-:Y:S05]  /*30f0*/  BSYNC.RECONVERGENT B1 ;  /* 0x0000000000017941 */ /* 0x000fea0003800200 */
.L_x_23809:
        /* <DEDUP_REMOVED lines=14> */
.L_x_23812:
[----:B------:R-:W-:Y:S05]  /*31e0*/  BSYNC.RECONVERGENT B1 ;  /* 0x0000000000017941 */ /* 0x000fea0003800200 */
.L_x_23811:
        /* <DEDUP_REMOVED lines=14> */
.L_x_23814:
[----:B------:R-:W-:Y:S05]  /*32d0*/  BSYNC.RECONVERGENT B1 ;  /* 0x0000000000017941 */ /* 0x000fea0003800200 */
.L_x_23813:
        /* <DEDUP_REMOVED lines=13> */
.L_x_23816:
[----:B------:R-:W-:Y:S05]  /*33b0*/  BSYNC.RECONVERGENT B1 ;  /* 0x0000000000017941 */ /* 0x000fea0003800200 */
.L_x_23815:
        /* <DEDUP_REMOVED lines=19> */
[----:B------:R-:W1:Y:S01]  /*34f0*/  LDC R12, c[0x0][0x364] ;  /* 0x0000d900ff0c7b82 */ /* 0x000e620000000800 */
[----:B------:R-:W-:-:S02]  /*3500*/  @!P2 R2UR UR6, R34 ;  /* 0x000000002206a2ca */ /* 0x000fc400000e0000 */
[----:B------:R-:W-:Y:S02]  /*3510*/  ISETP.GE.AND.EX P0, PT, RZ, UR43, PT, P0 ;  /* 0x0000002bff007c0c */ /* 0x000fe4000bf06300 */
[----:B------:R-:W-:Y:S02]  /*3520*/  @!P2 R2UR UR7, R35 ;  /* 0x000000002307a2ca */ /* 0x000fe400000e0000 */
[----:B------:R-:W-:Y:S02]  /*3530*/  ISETP.GE.U32.AND P3, PT, R9, UR42, PT ;  /* 0x0000002a09007c0c */ /* 0x000fe4000bf66070 */
[----:B------:R-:W-:Y:S02]  /*3540*/  ISETP.GE.AND.EX P1, PT, RZ, UR43, PT, P1 ;  /* 0x0000002bff007c0c */ /* 0x000fe4000bf26310 */
[----:B------:R-:W-:Y:S02]  /*3550*/  ISETP.GE.AND.EX P6, PT, RZ, UR43, PT, P6 ;  /* 0x0000002bff007c0c */ /* 0x000fe4000bfc6360 */
[----:B------:R-:W-:-:S02]  /*3560*/  ISETP.GE.AND.EX P5, PT, RZ, UR43, PT, P5 ;  /* 0x0000002bff007c0c */ /* 0x000fc4000bfa6350 */
[----:B------:R-:W-:Y:S02]  /*3570*/  ISETP.GE.AND.EX P4, PT, RZ, UR43, PT, P4 ;  /* 0x0000002bff007c0c */ /* 0x000fe4000bf86340 */
[----:B------:R-:W-:Y:S01]  /*3580*/  @!P0 R2UR UR18, R34 ;  /* 0x00000000221282ca */ /* 0x000fe200000e0000 */
[----:B------:R2:W-:Y:S01]  /*3590*/  @!P2 STG.E desc[UR6][R22.64+0x80], R26 ;  /* 0x0000801a1600a986 */ /* 0x0005e2000c101906 */
[----:B------:R-:W-:Y:S02]  /*35a0*/  @!P0 R2UR UR19, R35 ;  /* 0x00000000231382ca */ /* 0x000fe400000e0000 */
[----:B------:R-:W-:Y:S02]  /*35b0*/  ISETP.GE.U32.AND P2, PT, R10, UR42, PT ;  /* 0x0000002a0a007c0c */ /* 0x000fe4000bf46070 */
[----:B------:R-:W-:Y:S01]  /*35c0*/  ISETP.GE.AND.EX P3, PT, RZ, UR43, PT, P3 ;  /* 0x0000002bff007c0c */ /* 0x000fe2000bf66330 */
[----:B-1----:R-:W-:Y:S01]  /*35d0*/  IMAD R12, R12, UR4, RZ ;  /* 0x000000040c0c7c24 */ /* 0x002fe2000f8e02ff */
[----:B------:R-:W-:-:S02]  /*35e0*/  ISETP.GE.AND.EX P2, PT, RZ, UR43, PT, P2 ;  /* 0x0000002bff007c0c */ /* 0x000fc4000bf46320 */
[C---:B------:R-:W-:Y:S02]  /*35f0*/  @!P1 R2UR UR6, R34.reuse ;  /* 0x00000000220692ca */ /* 0x040fe400000e0000 */
[C---:B------:R-:W-:Y:S02]  /*3600*/  @!P1 R2UR UR7, R35.reuse ;  /* 0x00000000230792ca */ /* 0x040fe400000e0000 */
[----:B------:R-:W-:Y:S01]  /*3610*/  @!P6 R2UR UR8, R34 ;  /* 0x000000002208e2ca */ /* 0x000fe200000e0000 */
[----:B------:R2:W-:Y:S01]  /*3620*/  @!P0 STG.E desc[UR18][R22.64+0x400], R11 ;  /* 0x0004000b16008986 */ /* 0x0005e2000c101912 */
[C---:B------:R-:W-:Y:S02]  /*3630*/  IADD3 R3, P0, PT, R12.reuse, R3, RZ ;  /* 0x000000030c037210 */ /* 0x040fe40007f1e0ff */
[----:B------:R-:W-:Y:S02]  /*3640*/  @!P6 R2UR UR9, R35 ;  /* 0x000000002309e2ca */ /* 0x000fe400000e0000 */
[----:B------:R-:W-:-:S02]  /*3650*/  LEA.HI.X.SX32 R2, R12, R2, 0x1, P0 ;  /* 0x000000020c027211 */ /* 0x000fc400000f0eff */
[----:B------:R-:W-:Y:S02]  /*3660*/  ISETP.GE.U32.AND P0, PT, R3, UR44, PT ;  /* 0x0000002c03007c0c */ /* 0x000fe4000bf06070 */
[C---:B------:R-:W-:Y:S01]  /*3670*/  @!P5 R2UR UR10, R34.reuse ;  /* 0x00000000220ad2ca */ /* 0x040fe200000e0000 */
[----:B------:R2:W-:Y:S01]  /*3680*/  @!P1 STG.E desc[UR6][R22.64+0x100], R15 ;  /* 0x0001000f16009986 */ /* 0x0005e2000c101906 */
[C---:B------:R-:W-:Y:S02]  /*3690*/  @!P5 R2UR UR11, R35.reuse ;  /* 0x00000000230bd2ca */ /* 0x040fe400000e0000 */
[C---:B------:R-:W-:Y:S02]  /*36a0*/  @!P4 R2UR UR12, R34.reuse ;  /* 0x00000000220cc2ca */ /* 0x040fe400000e0000 */
[----:B------:R-:W-:Y:S01]  /*36b0*/  @!P4 R2UR UR13, R35 ;  /* 0x00000000230dc2ca */ /* 0x000fe200000e0000 */
[----:B------:R2:W-:Y:S01]  /*36c0*/  @!P6 STG.E desc[UR8][R22.64+0x180], R17 ;  /* 0x000180111600e986 */ /* 0x0005e2000c101908 */
        /* <DEDUP_REMOVED lines=11> */
.L_x_23779:
[----:B------:R-:W-:Y:S05]  /*3780*/  EXIT ;  /* 0x000000000000794d */ /* 0x000fea0003800000 */
.L_x_23798:
[----:B------:R-:W-:Y:S01]  /*3790*/  HFMA2 R12, -RZ, RZ, 0, 9.5367431640625e-07 ;  /* 0x00000010ff0c7431 */ /* 0x000fe200000001ff */
[----:B------:R-:W-:Y:S01]  /*37a0*/  BSSY B1, `(.L_x_23818) ;  /* 0x0000006000017945 */ /* 0x000fe20003800000 */
[----:B------:R-:W-:Y:S02]  /*37b0*/  IMAD.MOV.U32 R11, RZ, RZ, 0x1f ;  /* 0x0000001fff0b7424 */ /* 0x000fe400078e00ff */
[----:B------:R-:W-:-:S07]  /*37c0*/  IMAD.MOV.U32 R15, RZ, RZ, -0x1 ;  /* 0xffffffffff0f7424 */ /* 0x000fce00078e00ff */
[----:B-1----:R-:W-:Y:S05]  /*37d0*/  WARPSYNC.COLLECTIVE R15, `(.L_x_23819) ;  /* 0x000000000f087348 */ /* 0x002fea0003c00000 */
[----:B------:R0:W2:Y:S02]  /*37e0*/  SHFL.BFLY P6, R14, R13, R12, R11 ;  /* 0x0c00000c0d0e7389 */ /* 0x0000a400000c000b */
[----:B012---:R-:W-:Y:S05]  /*37f0*/  ENDCOLLECTIVE ;  /* 0x000000000000791b */ /* 0x007fea0003800000 */
.L_x_23819:
[----:B------:R-:W-:Y:S05]  /*3800*/  BSYNC B1 ;  /* 0x0000000000017941 */ /* 0x000fea0003800000 */
.L_x_23818:
[----:B------:R-:W-:Y:S01]  /*3810*/  FMNMX R13, R14, R13, !PT ;  /* 0x0000000d0e0d7209 */ /* 0x000fe20007800000 */
[----:B------:R-:W-:Y:S01]  /*3820*/  IMAD.MOV.U32 R11, RZ, RZ, 0x1f ;  /* 0x0000001fff0b7424 */ /* 0x000fe200078e00ff */
[----:B------:R-:W-:Y:S01]  /*3830*/  MOV R12, 0x8 ;  /* 0x00000008000c7802 */ /* 0x000fe20000000f00 */
[----:B------:R-:W-:-:S07]  /*3840*/  IMAD.MOV.U32 R15, RZ, RZ, -0x1 ;  /* 0xffffffffff0f7424 */ /* 0x000fce00078e00ff */
[----:B------:R-:W-:Y:S05]  /*3850*/  WARPSYNC.COLLECTIVE R15, `(.L_x_23820) ;  /* 0x000000000f087348 */ /* 0x000fea0003c00000 */
[----:B------:R0:W1:Y:S02]  /*3860*/  SHFL.BFLY P6, R14, R13, R12, R11 ;  /* 0x0c00000c0d0e7389 */ /* 0x00006400000c000b */
[----:B01----:R-:W-:Y:S05]  /*3870*/  ENDCOLLECTIVE ;  /* 0x000000000000791b */ /* 0x003fea0003800000 */
.L_x_23820:
[----:B------:R-:W-:Y:S01]  /*3880*/  IMAD.MOV.U32 R12, RZ, RZ, 0x4 ;  /* 0x00000004ff0c7424 */ /* 0x000fe200078e00ff */
[----:B------:R-:W-:-:S04]  /*3890*/  FMNMX R19, R13, R14, !PT ;  /* 0x0000000e0d137209 */ /* 0x000fc80007800000 */
[----:B------:R-:W-:-:S07]  /*38a0*/  MOV R13, R19 ;  /* 0x00000013000d7202 */ /* 0x000fce0000000f00 */
[----:B------:R-:W-:Y:S05]  /*38b0*/  WARPSYNC.COLLECTIVE R15, `(.L_x_23821) ;  /* 0x000000000f087348 */ /* 0x000fea0003c00000 */
[----:B------:R0:W1:Y:S02]  /*38c0*/  SHFL.BFLY P6, R14, R13, R12, R11 ;  /* 0x0c00000c0d0e7389 */ /* 0x00006400000c000b */
[----:B01----:R-:W-:Y:S05]  /*38d0*/  ENDCOLLECTIVE ;  /* 0x000000000000791b */ /* 0x003fea0003800000 */
.L_x_23821:
[----:B------:R-:W-:Y:S01]  /*38e0*/  IMAD.MOV.U32 R12, RZ, RZ, 0x2 ;  /* 0x00000002ff0c7424 */ /* 0x000fe200078e00ff */
[----:B------:R-:W-:-:S04]  /*38f0*/  FMNMX R21, R19, R14, !PT ;  /* 0x0000000e13157209 */ /* 0x000fc80007800000 */
[----:B------:R-:W-:-:S07]  /*3900*/  MOV R13, R21 ;  /* 0x00000015000d7202 */ /* 0x000fce0000000f00 */
[----:B------:R-:W-:Y:S05]  /*3910*/  WARPSYNC.COLLECTIVE R15, `(.L_x_23822) ;  /* 0x000000000f087348 */ /* 0x000fea0003c00000 */
[----:B------:R0:W1:Y:S02]  /*3920*/  SHFL.BFLY P6, R14, R13, R12, R11 ;  /* 0x0c00000c0d0e7389 */ /* 0x00006400000c000b */
[----:B01----:R-:W-:Y:S05]  /*3930*/  ENDCOLLECTIVE ;  /* 0x000000000000791b */ /* 0x003fea0003800000 */
.L_x_23822:
[----:B------:R-:W-:Y:S01]  /*3940*/  IMAD.MOV.U32 R12, RZ, RZ, 0x1 ;  /* 0x00000001ff0c7424 */ /* 0x000fe200078e00ff */
[----:B------:R-:W-:-:S04]  /*3950*/  FMNMX R23, R21, R14, !PT ;  /* 0x0000000e15177209 */ /* 0x000fc80007800000 */
[----:B------:R-:W-:-:S07]  /*3960*/  MOV R13, R23 ;  /* 0x00000017000d7202 */ /* 0x000fce0000000f00 */
[----:B------:R-:W-:Y:S05]  /*3970*/  WARPSYNC.COLLECTIVE R15, `(.L_x_23823) ;  /* 0x000000000f087348 */ /* 0x000fea0003c00000 */
[----:B------:R0:W1:Y:S02]  /*3980*/  SHFL.BFLY P6, R14, R13, R12, R11 ;  /* 0x0c00000c0d0e7389 */ /* 0x00006400000c000b */
[----:B01----:R-:W-:Y:S05]  /*3990*/  ENDCOLLECTIVE ;  /* 0x000000000000791b */ /* 0x003fea0003800000 */
.L_x_23823:
[----:B------:R-:W-:Y:S01]  /*39a0*/  FMNMX R25, R23, R14, !PT ;  /* 0x0000000e17197209 */ /* 0x000fe20007800000 */
[----:B------:R-:W-:Y:S02]  /*39b0*/  HFMA2 R14, -RZ, RZ, 0.96630859375, -0.0022525787353515625 ;  /* 0x3bbb989dff0e7431 */ /* 0x000fe400000001ff */
[----:B------:R-:W-:Y:S02]  /*39c0*/  IMAD.MOV.U32 R23, RZ, RZ, 0x437c0000 ;  /* 0x437c0000ff177424 */ /* 0x000fe400078e00ff */
[C---:B------:R-:W-:Y:S01]  /*39d0*/  FADD R17, -R25.reuse, R17 ;  /* 0x0000001119117221 */ /* 0x040fe20000000100 */
[C---:B------:R-:W-:Y:S01]  /*39e0*/  FADD R29, -R25.reuse, R18 ;  /* 0x00000012191d7221 */ /* 0x040fe20000000100 */
        /* <DEDUP_REMOVED lines=10> */
[-C--:B------:R-:W-:Y:S01]  /*3a90*/  FFMA.SAT R22, R19, R14.reuse, 0.5 ;  /* 0x3f00000013167423 */ /* 0x080fe2000000200e */
[-C--:B------:R-:W-:Y:S01]  /*3aa0*/  FFMA.SAT R24, R27, R14.reuse, 0.5 ;  /* 0x3f0000001b187423 */ /* 0x080fe2000000200e */
[C---:B------:R-:W-:Y:S01]  /*3ab0*/  FADD R12, R18.reuse, -12583039 ;  /* 0xcb40007f120c7421 */ /* 0x040fe20000000000 */
[----:B------:R-:W-:Y:S01]  /*3ac0*/  SHF.L.U32 R18, R18, 0x17, RZ ;  /* 0x0000001712127819 */ /* 0x000fe200000006ff */
[-C--:B------:R-:W-:Y:S01]  /*3ad0*/  FFMA.RM R20, R20, R23.reuse, 12582913 ;  /* 0x4b40000114147423 */ /* 0x080fe20000004017 */
[-C--:B------:R-:W-:Y:S01]  /*3ae0*/  FFMA.RM R22, R22, R23.reuse, 12582913 ;  /* 0x4b40000116167423 */ /* 0x080fe20000004017 */
[----:B------:R-:W-:Y:S01]  /*3af0*/  FFMA R12, R17, 1.4426950216293334961, -R12 ;  /* 0x3fb8aa3b110c7823 */ /* 0x000fe2000000080c */
[----:B------:R-:W-:Y:S01]  /*3b00*/  FFMA.RM R24, R24, R23, 12582913 ;  /* 0x4b40000118187423 */ /* 0x000fe20000004017 */
[----:B------:R-:W-:-:S02]  /*3b10*/  FFMA.SAT R26, R31, R14, 0.5 ;  /* 0x3f0000001f1a7423 */ /* 0x000fc4000000200e */
[----:B------:R-:W-:Y:S01]  /*3b20*/  FFMA R12, R17, 1.925963033500011079e-08, R12 ;  /* 0x32a57060110c7823 */ /* 0x000fe2000000000c */
[----:B------:R-:W-:Y:S02]  /*3b30*/  IMAD.SHL.U32 R17, R20, 0x800000, RZ ;  /* 0x0080000014117824 */ /* 0x000fe400078e00ff */
[----:B------:R-:W-:Y:S01]  /*3b40*/  FFMA.RM R26, R26, R23, 12582913 ;  /* 0x4b4000011a1a7423 */ /* 0x000fe20000004017 */
[----:B------:R0:W1:Y:S02]  /*3b50*/  MUFU.EX2 R25, R12 ;  /* 0x0000000c00197308 */ /* 0x0000640000000800 */
[C---:B0-----:R-:W-:Y:S01]  /*3b60*/  FADD R12, R22.reuse, -12583039 ;  /* 0xcb40007f160c7421 */ /* 0x041fe20000000000 */
[----:B------:R-:W-:-:S03]  /*3b70*/  SHF.L.U32 R22, R22, 0x17, RZ ;  /* 0x0000001716167819 */ /* 0x000fc600000006ff */
[C---:B------:R-:W-:Y:S01]  /*3b80*/  FFMA R12, R19.reuse, 1.4426950216293334961, -R12 ;  /* 0x3fb8aa3b130c7823 */ /* 0x040fe2000000080c */
[----:B-1----:R-:W-:Y:S01]  /*3b90*/  FMUL R25, R18, R25 ;  /* 0x0000001912197220 */ /* 0x002fe20000400000 */
[----:B------:R-:W-:Y:S02]  /*3ba0*/  FADD R18, R20, -12583039 ;  /* 0xcb40007f14127421 */ /* 0x000fe40000000000 */
[----:B------:R-:W-:Y:S01]  /*3bb0*/  FFMA R12, R19, 1.925963033500011079e-08, R12 ;  /* 0x32a57060130c7823 */ /* 0x000fe2000000000c */
[----:B------:R-:W-:Y:S01]  /*3bc0*/  FFMA.SAT R20, R21, R14, 0.5 ;  /* 0x3f00000015147423 */ /* 0x000fe2000000200e */
[C---:B------:R-:W-:Y:S02]  /*3bd0*/  FFMA R18, R29.reuse, 1.4426950216293334961, -R18 ;  /* 0x3fb8aa3b1d127823 */ /* 0x040fe40000000812 */
[----:B------:R0:W-:Y:S01]  /*3be0*/  MUFU.EX2 R19, R12 ;  /* 0x0000000c00137308 */ /* 0x0001e20000000800 */
[----:B------:R-:W-:Y:S01]  /*3bf0*/  FFMA.RM R20, R20, R23, 12582913 ;  /* 0x4b40000114147423 */ /* 0x000fe20000004017 */
[----:B------:R-:W-:-:S06]  /*3c00*/  FFMA R18, R29, 1.925963033500011079e-08, R18 ;  /* 0x32a570601d127823 */ /* 0x000fcc0000000012 */
[----:B------:R-:W1:Y:S01]  /*3c10*/  MUFU.EX2 R18, R18 ;  /* 0x0000001200127308 */ /* 0x000e620000000800 */
[----:B0-----:R-:W-:-:S04]  /*3c20*/  FADD R12, R24, -12583039 ;  /* 0xcb40007f180c7421 */ /* 0x001fc80000000000 */
[----:B------:R-:W-:-:S04]  /*3c30*/  FFMA R12, R27, 1.4426950216293334961, -R12 ;  /* 0x3fb8aa3b1b0c7823 */ /* 0x000fc8000000080c */
[----:B------:R-:W-:-:S06]  /*3c40*/  FFMA R12, R27, 1.925963033500011079e-08, R12 ;  /* 0x32a570601b0c7823 */ /* 0x000fcc000000000c */
[----:B------:R-:W0:Y:S01]  /*3c50*/  MUFU.EX2 R12, R12 ;  /* 0x0000000c000c7308 */ /* 0x000e220000000800 */
[----:B-1----:R-:W-:Y:S01]  /*3c60*/  FMUL R17, R17, R18 ;  /* 0x0000001211117220 */ /* 0x002fe20000400000 */
[----:B------:R-:W-:Y:S01]  /*3c70*/  FMUL R18, R22, R19 ;  /* 0x0000001316127220 */ /* 0x000fe20000400000 */
[C---:B------:R-:W-:Y:S01]  /*3c80*/  FADD R22, R20.reuse, -12583039 ;  /* 0xcb40007f14167421 */ /* 0x040fe20000000000 */
[----:B------:R-:W-:Y:S02]  /*3c90*/  IMAD.SHL.U32 R19, R20, 0x800000, RZ ;  /* 0x0080000014137824 */ /* 0x000fe400078e00ff */
[----:B------:R-:W-:Y:S01]  /*3ca0*/  FFMA.SAT R20, R11, R14, 0.5 ;  /* 0x3f0000000b147423 */ /* 0x000fe2000000200e */
[----:B------:R-:W-:-:S03]  /*3cb0*/  FFMA R22, R21, 1.4426950216293334961, -R22 ;  /* 0x3fb8aa3b15167823 */ /* 0x000fc60000000816 */
[----:B------:R-:W-:Y:S01]  /*3cc0*/  FFMA.RM R20, R20, R23, 12582913 ;  /* 0x4b40000114147423 */ /* 0x000fe20000004017 */
[----:B------:R-:W-:Y:S01]  /*3cd0*/  FFMA R22, R21, 1.925963033500011079e-08, R22 ;  /* 0x32a5706015167823 */ /* 0x000fe20000000016 */
[----:B------:R-:W-:Y:S01]  /*3ce0*/  SHF.L.U32 R21, R24, 0x17, RZ ;  /* 0x0000001718157819 */ /* 0x000fe200000006ff */
[----:B------:R-:W-:-:S04]  /*3cf0*/  FFMA.SAT R24, R13, R14, 0.5 ;  /* 0x3f0000000d187423 */ /* 0x000fc8000000200e */
[----:B------:R-:W1:Y:S01]  /*3d00*/  MUFU.EX2 R22, R22 ;  /* 0x0000001600167308 */ /* 0x000e620000000800 */
[----:B------:R-:W-:Y:S01]  /*3d10*/  FFMA.RM R24, R24, R23, 12582913 ;  /* 0x4b40000118187423 */ /* 0x000fe20000004017 */
[----:B0-----:R-:W-:-:S03]  /*3d20*/  FMUL R21, R21, R12 ;  /* 0x0000000c15157220 */ /* 0x001fc60000400000 */
[C---:B------:R-:W-:Y:S01]  /*3d30*/  FADD R12, R24.reuse, -12583039 ;  /* 0xcb40007f180c7421 */ /* 0x040fe20000000000 */
[----:B------:R-:W-:-:S03]  /*3d40*/  SHF.L.U32 R24, R24, 0x17, RZ ;  /* 0x0000001718187819 */ /* 0x000fc600000006ff */
[----:B------:R-:W-:-:S04]  /*3d50*/  FFMA R12, R13, 1.4426950216293334961, -R12 ;  /* 0x3fb8aa3b0d0c7823 */ /* 0x000fc8000000080c */
[----:B------:R-:W-:Y:S01]  /*3d60*/  FFMA R13, R13, 1.925963033500011079e-08, R12 ;  /* 0x32a570600d0d7823 */ /* 0x000fe2000000000c */
[----:B------:R-:W-:Y:S01]  /*3d70*/  FFMA.SAT R12, R15, R14, 0.5 ;  /* 0x3f0000000f0c7423 */ /* 0x000fe2000000200e */
[----:B-1----:R-:W-:Y:S01]  /*3d80*/  FMUL R19, R19, R22 ;  /* 0x0000001613137220 */ /* 0x002fe20000400000 */
[----:B------:R-:W-:Y:S02]  /*3d90*/  FADD R22, R20, -12583039 ;  /* 0xcb40007f14167421 */ /* 0x000fe40000000000 */
[----:B------:R-:W-:Y:S01]  /*3da0*/  FFMA.RM R14, R12, R23, 12582913 ;  /* 0x4b4000010c0e7423 */ /* 0x000fe20000004017 */
[----:B------:R-:W-:Y:S01]  /*3db0*/  IMAD.SHL.U32 R20, R20, 0x800000, RZ ;  /* 0x0080000014147824 */ /* 0x000fe200078e00ff */
[----:B------:R-:W0:Y:S01]  /*3dc0*/  MUFU.EX2 R13, R13 ;  /* 0x0000000d000d7308 */ /* 0x000e220000000800 */
[----:B------:R-:W-:Y:S01]  /*3dd0*/  FFMA R22, R11, 1.4426950216293334961, -R22 ;  /* 0x3fb8aa3b0b167823 */ /* 0x000fe20000000816 */
[C---:B------:R-:W-:Y:S01]  /*3de0*/  FADD R12, R14.reuse, -12583039 ;  /* 0xcb40007f0e0c7421 */ /* 0x040fe20000000000 */
[----:B------:R-:W-:-:S02]  /*3df0*/  IMAD.SHL.U32 R14, R14, 0x800000, RZ ;  /* 0x008000000e0e7824 */ /* 0x000fc400078e00ff */
[----:B------:R-:W-:Y:S01]  /*3e00*/  FFMA R22, R11, 1.925963033500011079e-08, R22 ;  /* 0x32a570600b167823 */ /* 0x000fe20000000016 */
[----:B------:R-:W-:-:S03]  /*3e10*/  FFMA R12, R15, 1.4426950216293334961, -R12 ;  /* 0x3fb8aa3b0f0c7823 */ /* 0x000fc6000000080c */
[----:B------:R1:W2:Y:S01]  /*3e20*/  MUFU.EX2 R11, R22 ;  /* 0x00000016000b7308 */ /* 0x0002a20000000800 */
[----:B------:R-:W-:Y:S01]  /*3e30*/  FFMA R15, R15, 1.925963033500011079e-08, R12 ;  /* 0x32a570600f0f7823 */ /* 0x000fe2000000000c */
[----:B------:R-:W-:-:S04]  /*3e40*/  FADD R12, R26, -12583039 ;  /* 0xcb40007f1a0c7421 */ /* 0x000fc80000000000 */
[C---:B------:R-:W-:Y:S02]  /*3e50*/  FFMA R12, R31.reuse, 1.4426950216293334961, -R12 ;  /* 0x3fb8aa3b1f0c7823 */ /* 0x040fe4000000080c */
[----:B------:R-:W3:Y:S01]  /*3e60*/  MUFU.EX2 R15, R15 ;  /* 0x0000000f000f7308 */ /* 0x000ee20000000800 */
[----:B0-----:R-:W-:Y:S01]  /*3e70*/  FMUL R24, R24, R13 ;  /* 0x0000000d18187220 */ /* 0x001fe20000400000 */
[----:B------:R-:W-:Y:S01]  /*3e80*/  FFMA R31, R31, 1.925963033500011079e-08, R12 ;  /* 0x32a570601f1f7823 */ /* 0x000fe2000000000c */
[----:B------:R-:W-:Y:S01]  /*3e90*/  FADD R12, RZ, R25 ;  /* 0x00000019ff0c7221 */ /* 0x000fe20000000000 */
[----:B-1----:R-:W-:-:S04]  /*3ea0*/  SHF.L.U32 R22, R26, 0x17, RZ ;  /* 0x000000171a167819 */ /* 0x002fc800000006ff */
[----:B------:R-:W0:Y:S01]  /*3eb0*/  MUFU.EX2 R31, R31 ;  /* 0x0000001f001f7308 */ /* 0x000e220000000800 */
[----:B--2---:R-:W-:Y:S01]  /*3ec0*/  FMUL R20, R20, R11 ;  /* 0x0000000b14147220 */ /* 0x004fe20000400000 */
[----:B------:R-:W-:-:S04]  /*3ed0*/  FADD R11, R12, R17 ;  /* 0x000000110c0b7221 */ /* 0x000fc80000000000 */
[----:B------:R-:W-:Y:S01]  /*3ee0*/  FADD R12, R11, R18 ;  /* 0x000000120b0c7221 */ /* 0x000fe20000000000 */
[----:B---3--:R-:W-:-:S03]  /*3ef0*/  FMUL R23, R14, R15 ;  /* 0x0000000f0e177220 */ /* 0x008fc60000400000 */
[----:B------:R-:W-:Y:S01]  /*3f00*/  FADD R12, R12, R19 ;  /* 0x000000130c0c7221 */ /* 0x000fe20000000000 */
[----:B------:R-:W-:-:S03]  /*3f10*/  IMAD.MOV.U32 R15, RZ, RZ, -0x1 ;  /* 0xffffffffff0f7424 */ /* 0x000fc600078e00ff */
[----:B------:R-:W-:Y:S01]  /*3f20*/  FADD R11, R12, R21 ;  /* 0x000000150c0b7221 */ /* 0x000fe20000000000 */
[----:B0-----:R-:W-:-:S03]  /*3f30*/  FMUL R22, R22, R31 ;  /* 0x0000001f16167220 */ /* 0x001fc60000400000 */
        /* <DEDUP_REMOVED lines=9> */
.L_x_23824:
[----:B------:R-:W-:Y:S02]  /*3fd0*/  IMAD.MOV.U32 R12, RZ, RZ, 0x8 ;  /* 0x00000008ff0c7424 */ /* 0x000fe400078e00ff */
[----:B------:R-:W-:-:S05]  /*3fe0*/  FADD R26, R13, R14 ;  /* 0x0000000e0d1a7221 */ /* 0x000fca0000000000 */
[----:B------:R-:W-:-:S07]  /*3ff0*/  MOV R13, R26 ;  /* 0x0000001a000d7202 */ /* 0x000fce0000000f00 */
[----:B------:R-:W-:Y:S05]  /*4000*/  WARPSYNC.COLLECTIVE R15, `(.L_x_23825) ;  /* 0x000000000f087348 */ /* 0x000fea0003c00000 */
[----:B------:R0:W1:Y:S02]  /*4010*/  SHFL.BFLY P6, R14, R13, R12, R11 ;  /* 0x0c00000c0d0e7389 */ /* 0x00006400000c000b */
[----:B01----:R-:W-:Y:S05]  /*4020*/  ENDCOLLECTIVE ;  /* 0x000000000000791b */ /* 0x003fea0003800000 */
.L_x_23825:
[----:B------:R-:W-:Y:S02]  /*4030*/  IMAD.MOV.U32 R12, RZ, RZ, 0x4 ;  /* 0x00000004ff0c7424 */ /* 0x000fe400078e00ff */
[----:B------:R-:W-:-:S05]  /*4040*/  FADD R27, R26, R14 ;  /* 0x0000000e1a1b7221 */ /* 0x000fca0000000000 */
[----:B------:R-:W-:-:S07]  /*4050*/  MOV R13, R27 ;  /* 0x0000001b000d7202 */ /* 0x000fce0000000f00 */
[----:B------:R-:W-:Y:S05]  /*4060*/  WARPSYNC.COLLECTIVE R15, `(.L_x_23826) ;  /* 0x000000000f087348 */ /* 0x000fea0003c00000 */
[----:B------:R0:W1:Y:S02]  /*4070*/  SHFL.BFLY P6, R14, R13, R12, R11 ;  /* 0x0c00000c0d0e7389 */ /* 0x00006400000c000b */
[----:B01----:R-:W-:Y:S05]  /*4080*/  ENDCOLLECTIVE ;  /* 0x000000000000791b */ /* 0x003fea0003800000 */
.L_x_23826:
[----:B------:R-:W-:Y:S02]  /*4090*/  IMAD.MOV.U32 R12, RZ, RZ, 0x2 ;  /* 0x00000002ff0c7424 */ /* 0x000fe400078e00ff */
[----:B------:R-:W-:-:S05]  /*40a0*/  FADD R28, R27, R14 ;  /* 0x0000000e1b1c7221 */ /* 0x000fca0000000000 */
[----:B------:R-:W-:-:S07]  /*40b0*/  MOV R13, R28 ;  /* 0x0000001c000d7202 */ /* 0x000fce0000000f00 */
[----:B------:R-:W-:Y:S05]  /*40c0*/  WARPSYNC.COLLECTIVE R15, `(.L_x_23827) ;  /* 0x000000000f087348 */ /* 0x000fea0003c00000 */
[----:B------:R0:W1:Y:S02]  /*40d0*/  SHFL.BFLY P6, R14, R13, R12, R11 ;  /* 0x0c00000c0d0e7389 */ /* 0x00006400000c000b */
[----:B01----:R-:W-:Y:S05]  /*40e0*/  ENDCOLLECTIVE ;  /* 0x000000000000791b */ /* 0x003fea0003800000 */
.L_x_23827:
[----:B------:R-:W-:Y:S02]  /*40f0*/  IMAD.MOV.U32 R12, RZ, RZ, 0x1 ;  /* 0x00000001ff0c7424 */ /* 0x000fe400078e00ff */
[----:B------:R-:W-:-:S05]  /*4100*/  FADD R29, R28, R14 ;  /* 0x0000000e1c1d7221 */ /* 0x000fca0000000000 */
[----:B------:R-:W-:-:S07]  /*4110*/  MOV R13, R29 ;  /* 0x0000001d000d7202 */ /* 0x000fce0000000f00 */
[----:B------:R-:W-:Y:S05]  /*4120*/  WARPSYNC.COLLECTIVE R15, `(.L_x_23828) ;  /* 0x000000000f087348 */ /* 0x000fea0003c00000 */
[----:B------:R0:W1:Y:S02]  /*4130*/  SHFL.BFLY P6, R14, R13, R12, R11 ;  /* 0x0c00000c0d0e7389 */ /* 0x00006400000c000b */
[----:B01----:R-:W-:Y:S05]  /*4140*/  ENDCOLLECTIVE ;  /* 0x000000000000791b */ /* 0x003fea0003800000 */
.L_x_23828:
[----:B------:R-:W-:Y:S05]  /*4150*/  BRA `(.L_x_23829) ;  /* 0xffffffe800807947 */ /* 0x000fea000383ffff */
        .weak           $__internal_364_$__cuda_sm3x_div_rn_noftz_f32_slowpath
        .type           $__internal_364_$__cuda_sm3x_div_rn_noftz_f32_slowpath,@function
        .size           $__internal_364_$__cuda_sm3x_div_rn_noftz_f32_slowpath,(.L_x_37741 - $__internal_364_$__cuda_sm3x_div_rn_noftz_f32_slowpath)
$__internal_364_$__cuda_sm3x_div_rn_noftz_f32_slowpath:
        /* <DEDUP_REMOVED lines=34> */
.L_x_23831:
        /* <DEDUP_REMOVED lines=51> */
.L_x_23838:
[----:B------:R-:W-:-:S04]  /*46b0*/  LOP3.LUT R11, R11, 0x80000000, RZ, 0xc0, !PT ;  /* 0x800000000b0b7812 */ /* 0x000fc800078ec0ff */
[----:B------:R-:W-:Y:S01]  /*46c0*/  LOP3.LUT R11, R11, 0x7f800000, RZ, 0xfc, !PT ;  /* 0x7f8000000b0b7812 */ /* 0x000fe200078efcff */
[----:B------:R-:W-:Y:S06]  /*46d0*/  BRA `(.L_x_23839) ;  /* 0x0000000000047947 */ /* 0x000fec0003800000 */
.L_x_23837:
[----:B------:R-:W-:-:S07]  /*46e0*/  LEA R11, R32, R11, 0x17 ;  /* 0x0000000b200b7211 */ /* 0x000fce00078eb8ff */
.L_x_23839:
[----:B------:R-:W-:Y:S05]  /*46f0*/  BSYNC.RECONVERGENT B3 ;  /* 0x0000000000037941 */ /* 0x000fea0003800200 */
.L_x_23836:
[----:B------:R-:W-:Y:S05]  /*4700*/  BRA `(.L_x_23840) ;  /* 0x0000000000207947 */ /* 0x000fea0003800000 */
.L_x_23835:
[----:B------:R-:W-:-:S04]  /*4710*/  LOP3.LUT R11, R12, 0x80000000, R25, 0x48, !PT ;  /* 0x800000000c0b7812 */ /* 0x000fc800078e4819 */
[----:B------:R-:W-:Y:S01]  /*4720*/  LOP3.LUT R11, R11, 0x7f800000, RZ, 0xfc, !PT ;  /* 0x7f8000000b0b7812 */ /* 0x000fe200078efcff */
[----:B------:R-:W-:Y:S06]  /*4730*/  BRA `(.L_x_23840) ;  /* 0x0000000000147947 */ /* 0x000fec0003800000 */
.L_x_23834:
[----:B------:R-:W-:Y:S01]  /*4740*/  LOP3.LUT R11, R12, 0x80000000, R25, 0x48, !PT ;  /* 0x800000000c0b7812 */ /* 0x000fe200078e4819 */
[----:B------:R-:W-:Y:S06]  /*4750*/  BRA `(.L_x_23840) ;  /* 0x00000000000c7947 */ /* 0x000fec0003800000 */
.L_x_23833:
[----:B------:R-:W0:Y:S01]  /*4760*/  MUFU.RSQ R11, -QNAN ;  /* 0xffc00000000b7908 */ /* 0x000e220000001400 */
[----:B------:R-:W-:Y:S05]  /*4770*/  BRA `(.L_x_23840) ;  /* 0x0000000000047947 */ /* 0x000fea0003800000 */
.L_x_23832:
[----:B------:R-:W-:-:S07]  /*4780*/  FADD.FTZ R11, R25, R12 ;  /* 0x0000000c190b7221 */ /* 0x000fce0000010000 */
.L_x_23840:
[----:B------:R-:W-:Y:S05]  /*4790*/  BSYNC.RECONVERGENT B2 ;  /* 0x0000000000027941 */ /* 0x000fea0003800200 */
.L_x_23830:
[----:B------:R-:W-:Y:S02]  /*47a0*/  HFMA2 R13, -RZ, RZ, 0, 0 ;  /* 0x00000000ff0d7431 */ /* 0x000fe400000001ff */
[----:B------:R-:W-:-:S04]  /*47b0*/  IMAD.MOV.U32 R12, RZ, RZ, R27 ;  /* 0x000000ffff0c7224 */ /* 0x000fc800078e001b */
[----:B0-----:R-:W-:Y:S05]  /*47c0*/  RET.REL.NODEC R12 `(_Z15SoftmaxWarpImplI22BroadcastScaleMaskLoadIffbLm2EiE11DirectStoreIffEfLi1ELi9ELi32ELi1ELb1EL9Algorithm0EEvT_T0_ll) ;  /* 0xffffffb80c0c7950 */ /* 0x001fea0003c3ffff */
.L_x_23841:
        /* <DEDUP_REMOVED lines=11> */
.L_x_37741:


//--------------------- .text._Z15SoftmaxWarpImplI22BroadcastScaleMaskLoadIffbLm2EiE11DirectStoreIffEfLi1ELi9ELi32ELi1ELb0EL9Algorithm0EEvT_T0_ll --------------------------
	.section	.text._Z15SoftmaxWarpImplI22BroadcastScaleMaskLoadIffbLm2EiE11DirectStoreIffEfLi1ELi9ELi32ELi1ELb0EL9Algorithm0EEvT_T0_ll,"ax",@progbits
	.align	128
        .global         _Z15SoftmaxWarpImplI22BroadcastScaleMaskLoadIffbLm2EiE11DirectStoreIffEfLi1ELi9ELi32ELi1ELb0EL9Algorithm0EEvT_T0_ll
        .type           _Z15SoftmaxWarpImplI22BroadcastScaleMaskLoadIffbLm2EiE11DirectStoreIffEfLi1ELi9ELi32ELi1ELb0EL9Algorithm0EEvT_T0_ll,@function
        .size           _Z15SoftmaxWarpImplI22BroadcastScaleMaskLoadIffbLm2EiE11DirectStoreIffEfLi1ELi9ELi32ELi1ELb0EL9Algorithm0EEvT_T0_ll,(.L_x_37742 - _Z15SoftmaxWarpImplI22BroadcastScaleMaskLoadIffbLm2EiE11DirectStoreIffEfLi1ELi9ELi32ELi1ELb0EL9Algorithm0EEvT_T0_ll)
        .other          _Z15SoftmaxWarpImplI22BroadcastScaleMaskLoadIffbLm2EiE11DirectStoreIffEfLi1ELi9ELi32ELi1ELb0EL9Algorithm0EEvT_T0_ll,@"STO_CUDA_ENTRY STV_DEFAULT"
_Z15SoftmaxWarpImplI22BroadcastScaleMaskLoadIffbLm2EiE11DirectStoreIffEfLi1ELi9ELi32ELi1ELb0EL9Algorithm0EEvT_T0_ll:
.text._Z15SoftmaxWarpImplI22BroadcastScaleMaskLoadIffbLm2EiE11DirectStoreIffEfLi1ELi9ELi32ELi1ELb0EL9Algorithm0EEvT_T0_ll:
        /* <DEDUP_REMOVED lines=26> */
.L_x_23842:
        /* <DEDUP_REMOVED lines=14> */
.L_x_23863:
[----:B--2---:R-:W2:Y:S01]  /*0280*/  LDC R14, c[0x0][0x3a8] ;  /* 0x0000ea00ff0e7b82 */ /* 0x004ea20000000800 */
[----:B0-----:R-:W-:Y:S01]  /*0290*/  IMAD R9, R18, UR48, R20 ;  /* 0x0000003012097c24 */ /* 0x001fe2000f8e0214 */
[C---:B-1----:R-:W-:Y:S02]  /*02a0*/  R2UR UR6, R16.reuse ;  /* 0x00000000100672ca */ /* 0x042fe400000e0000 */
[----:B------:R-:W-:Y:S01]  /*02b0*/  R2UR UR7, R17 ;  /* 0x00000000110772ca */ /* 0x000fe200000e0000 */
[C---:B------:R-:W-:Y:S01]  /*02c0*/  VIADD R5, R9.reuse, 0x20 ;  /* 0x0000002009057836 */ /* 0x040fe20000000000 */
[----:B------:R-:W-:Y:S02]  /*02d0*/  IADD3 R3, PT, PT, R9, 0x40, RZ ;  /* 0x0000004009037810 */ /* 0x000fe40007ffe0ff */
[----:B------:R-:W0:Y:S01]  /*02e0*/  LDC.64 R12, c[0x0][0x398] ;  /* 0x0000e600ff0c7b82 */ /* 0x000e220000000a00 */
[----:B------:R-:W-:Y:S02]  /*02f0*/  R2UR UR4, R16 ;  /* 0x00000000100472ca */ /* 0x000fe400000e0000 */
[----:B------:R-:W-:-:S02]  /*0300*/  IABS R8, R3 ;  /* 0x0000000300087213 */ /* 0x000fc40000000000 */
[----:B------:R-:W-:Y:S02]  /*0310*/  R2UR UR5, R17 ;  /* 0x00000000110572ca */ /* 0x000fe400000e0000 */
[----:B------:R-:W-:Y:S02]  /*0320*/  IADD3 R19, PT, PT, R9, 0x60, RZ ;  /* 0x0000006009137810 */ /* 0x000fe40007ffe0ff */
[-C--:B--2---:R-:W-:Y:S02]  /*0330*/  IABS R25, R14.reuse ;  /* 0x0000000e00197213 */ /* 0x084fe40000000000 */
[----:B------:R-:W-:Y:S02]  /*0340*/  LOP3.LUT R15, RZ, R14, RZ, 0x33, !PT ;  /* 0x0000000eff0f7212 */ /* 0x000fe400078e33ff */
        /* <DEDUP_REMOVED lines=15> */
[C---:B------:R-:W-:Y:S02]  /*0440*/  IMAD R8, R25.reuse, R6, R8 ;  /* 0x0000000619087224 */ /* 0x040fe400078e0208 */
[----:B------:R-:W1:Y:S03]  /*0450*/  LDC.64 R6, c[0x0][0x390] ;  /* 0x0000e400ff067b82 */ /* 0x000e660000000a00 */
[----:B------:R-:W-:-:S07]  /*0460*/  ISETP.GT.U32.AND P3, PT, R25, R8, PT ;  /* 0x000000081900720c */ /* 0x000fce0003f64070 */
[-C--:B------:R-:W-:Y:S02]  /*0470*/  @!P2 IADD3 R2, PT, PT, R2, -R25.reuse, RZ ;  /* 0x800000190202a210 */ /* 0x080fe40007ffe0ff */
[----:B------:R-:W-:Y:S02]  /*0480*/  @!P2 IADD3 R0, PT, PT, R0, 0x1, RZ ;  /* 0x000000010000a810 */ /* 0x000fe40007ffe0ff */
[----:B------:R-:W-:Y:S02]  /*0490*/  ISETP.GE.U32.AND P0, PT, R2, R25, PT ;  /* 0x000000190200720c */ /* 0x000fe40003f06070 */
[----:B------:R-:W-:Y:S01]  /*04a0*/  @!P3 IMAD.IADD R8, R8, 0x1, -R25 ;  /* 0x000000010808b824 */ /* 0x000fe200078e0a19 */
[----:B------:R-:W-:Y:S02]  /*04b0*/  LOP3.LUT R2, R5, R14, RZ, 0x3c, !PT ;  /* 0x0000000e05027212 */ /* 0x000fe400078e3cff */
[----:B------:R-:W-:Y:S02]  /*04c0*/  @!P3 IADD3 R4, PT, PT, R4, 0x1, RZ ;  /* 0x000000010404b810 */ /* 0x000fe40007ffe0ff */
[----:B------:R-:W-:-:S02]  /*04d0*/  ISETP.GE.AND P4, PT, R2, RZ, PT ;  /* 0x000000ff0200720c */ /* 0x000fc40003f86270 */
[----:B------:R-:W-:Y:S02]  /*04e0*/  ISETP.GE.U32.AND P1, PT, R8, R25, PT ;  /* 0x000000190800720c */ /* 0x000fe40003f26070 */
[----:B------:R-:W-:Y:S02]  /*04f0*/  LOP3.LUT R2, R3, R14, RZ, 0x3c, !PT ;  /* 0x0000000e03027212 */ /* 0x000fe400078e3cff */
[----:B------:R-:W-:Y:S01]  /*0500*/  @P0 VIADD R0, R0, 0x1 ;  /* 0x0000000100000836 */ /* 0x000fe20000000000 */
[----:B------:R-:W-:Y:S02]  /*0510*/  ISETP.NE.AND P3, PT, R14, RZ, PT ;  /* 0x000000ff0e00720c */ /* 0x000fe40003f65270 */
[----:B------:R-:W-:Y:S02]  /*0520*/  ISETP.GE.AND P0, PT, R2, RZ, PT ;  /* 0x000000ff0200720c */ /* 0x000fe40003f06270 */
[----:B-1----:R-:W-:Y:S02]  /*0530*/  ISETP.NE.U32.AND P2, PT, R6, 0x1, PT ;  /* 0x000000010600780c */ /* 0x002fe40003f45070 */
[----:B------:R-:W-:-:S02]  /*0540*/  @!P4 IADD3 R0, PT, PT, -R0, RZ, RZ ;  /* 0x000000ff0000c210 */ /* 0x000fc40007ffe1ff */
[----:B------:R-:W-:Y:S01]  /*0550*/  @P1 VIADD R4, R4, 0x1 ;  /* 0x0000000104041836 */ /* 0x000fe20000000000 */
[----:B------:R-:W-:Y:S02]  /*0560*/  ISETP.NE.AND.EX P2, PT, R7, RZ, PT, P2 ;  /* 0x000000ff0700720c */ /* 0x000fe40003f45320 */
[----:B------:R-:W-:Y:S02]  /*0570*/  SEL R0, R15, R0, !P3 ;  /* 0x000000000f007207 */ /* 0x000fe40005800000 */
[----:B0-----:R-:W-:Y:S02]  /*0580*/  ISETP.NE.U32.AND P1, PT, R12, 0x1, PT ;  /* 0x000000010c00780c */ /* 0x001fe40003f25070 */
[----:B------:R-:W-:Y:S01]  /*0590*/  @!P0 IMAD.MOV R4, RZ, RZ, -R4 ;  /* 0x000000ffff048224 */ /* 0x000fe200078e0a04 */
[C---:B------:R-:W-:Y:S02]  /*05a0*/  IADD3 R2, PT, PT, -R0.reuse, RZ, RZ ;  /* 0x000000ff00027210 */ /* 0x040fe40007ffe1ff */
[----:B------:R-:W-:-:S02]  /*05b0*/  SEL R0, R0, RZ, P2 ;  /* 0x000000ff00007207 */ /* 0x000fc40001000000 */
[----:B------:R-:W-:Y:S01]  /*05c0*/  SEL R4, R15, R4, !P3 ;  /* 0x000000040f047207 */ /* 0x000fe20005800000 */
[----:B------:R-:W-:Y:S01]  /*05d0*/  IMAD R2, R14, R2, R5 ;  /* 0x000000020e027224 */ /* 0x000fe200078e0205 */
[----:B------:R-:W-:Y:S01]  /*05e0*/  ISETP.NE.AND.EX P1, PT, R13, RZ, PT, P1 ;  /* 0x000000ff0d00720c */ /* 0x000fe20003f25310 */
[----:B------:R-:W-:Y:S02]  /*05f0*/  IMAD R7, R0, UR44, RZ ;  /* 0x0000002c00077c24 */ /* 0x000fe4000f8e02ff */
[----:B------:R-:W-:Y:S01]  /*0600*/  IMAD.MOV R6, RZ, RZ, -R4 ;  /* 0x000000ffff067224 */ /* 0x000fe200078e0a04 */
[----:B------:R-:W-:Y:S02]  /*0610*/  SEL R2, R2, RZ, P1 ;  /* 0x000000ff02027207 */ /* 0x000fe40000800000 */
[----:B------:R-:W-:Y:S01]  /*0620*/  SEL R4, R4, RZ, P2 ;  /* 0x000000ff04047207 */ /* 0x000fe20001000000 */
[----:B------:R-:W-:Y:S02]  /*0630*/  IMAD R0, R14, R6, R3 ;  /* 0x000000060e007224 */ /* 0x000fe400078e0203 */
[----:B------:R-:W-:-:S02]  /*0640*/  IMAD R2, R2, UR45, R7 ;  /* 0x0000002d02027c24 */ /* 0x000fc4000f8e0207 */
[----:B------:R-:W-:Y:S01]  /*0650*/  IMAD R7, R4, UR44, RZ ;  /* 0x0000002c04077c24 */ /* 0x000fe2000f8e02ff */
[----:B------:R-:W-:Y:S02]  /*0660*/  SEL R0, R0, RZ, P1 ;  /* 0x000000ff00007207 */ /* 0x000fe40000800000 */
[----:B------:R-:W-:-:S03]  /*0670*/  IADD3 R6, P0, PT, R2, UR38, RZ ;  /* 0x0000002602067c10 */ /* 0x000fc6000ff1e0ff */
[----:B------:R-:W-:Y:S01]  /*0680*/  IMAD R0, R0, UR45, R7 ;  /* 0x0000002d00007c24 */ /* 0x000fe2000f8e0207 */
[----:B------:R-:W-:Y:S02]  /*0690*/  LEA.HI.X.SX32 R7, R2, UR39, 0x1, P0 ;  /* 0x0000002702077c11 */ /* 0x000fe400080f0eff */
[----:B------:R-:W-:Y:S02]  /*06a0*/  IABS R2, R19 ;  /* 0x0000001300027213 */ /* 0x000fe40000000000 */
[C---:B------:R-:W-:Y:S01]  /*06b0*/  IADD3 R12, P0, PT, R0.reuse, UR38, RZ ;  /* 0x00000026000c7c10 */ /* 0x040fe2000ff1e0ff */
[----:B------:R0:W2:Y:S03]  /*06c0*/  LDG.E.U8 R11, desc[UR4][R6.64] ;  /* 0x00000004060b7981 */ /* 0x0000a6000c1e1100 */
[----:B------:R-:W-:Y:S01]  /*06d0*/  LEA.HI.X.SX32 R13, R0, UR39, 0x1, P0 ;  /* 0x00000027000d7c11 */ /* 0x000fe200080f0eff */
[----:B------:R-:W-:-:S04]  /*06e0*/  IMAD.HI.U32 R0, R23, R2, RZ ;  /* 0x0000000217007227 */ /* 0x000fc800078e00ff */
[----:B------:R1:W3:Y:S01]  /*06f0*/  LDG.E.U8 R12, desc[UR6][R12.64] ;  /* 0x000000060c0c7981 */ /* 0x0002e2000c1e1100 */
        /* <DEDUP_REMOVED lines=14> */
[----:B0-----:R-:W-:-:S03]  /*07e0*/  IMAD R7, R0, UR44, RZ ;  /* 0x0000002c00077c24 */ /* 0x001fc6000f8e02ff */
[----:B------:R-:W-:-:S05]  /*07f0*/  SEL R2, R2, RZ, P1 ;  /* 0x000000ff02027207 */ /* 0x000fca0000800000 */
[----:B------:R-:W-:-:S05]  /*0800*/  IMAD R2, R2, UR45, R7 ;  /* 0x0000002d02027c24 */ /* 0x000fca000f8e0207 */
[----:B------:R-:W-:-:S04]  /*0810*/  IADD3 R6, P0, PT, R2, UR38, RZ ;  /* 0x0000002602067c10 */ /* 0x000fc8000ff1e0ff */
[----:B------:R-:W-:-:S05]  /*0820*/  LEA.HI.X.SX32 R7, R2, UR39, 0x1, P0 ;  /* 0x0000002702077c11 */ /* 0x000fca00080f0eff */
[----:B------:R0:W4:Y:S01]  /*0830*/  LDG.E.U8 R24, desc[UR4][R6.64] ;  /* 0x0000000406187981 */ /* 0x000122000c1e1100 */
[----:B------:R-:W-:Y:S01]  /*0840*/  VIADD R27, R9, 0x80 ;  /* 0x00000080091b7836 */ /* 0x000fe20000000000 */
[----:B------:R-:W-:Y:S02]  /*0850*/  IABS R26, R9 ;  /* 0x00000009001a7213 */ /* 0x000fe40000000000 */
[----:B------:R-:W-:Y:S02]  /*0860*/  SHF.R.S64 R8, RZ, 0x1e, R3 ;  /* 0x0000001eff087819 */ /* 0x000fe40000001003 */
[----:B------:R-:W-:Y:S01]  /*0870*/  IABS R2, R27 ;  /* 0x0000001b00027213 */ /* 0x000fe20000000000 */
[C---:B-1----:R-:W-:Y:S01]  /*0880*/  IMAD.HI.U32 R13, R23.reuse, R26, RZ ;  /* 0x0000001a170d7227 */ /* 0x042fe200078e00ff */
[----:B------:R-:W-:Y:S02]  /*0890*/  SHF.R.S64 R22, RZ, 0x1e, R19 ;  /* 0x0000001eff167819 */ /* 0x000fe40000001013 */
[----:B0-----:R-:W-:Y:S01]  /*08a0*/  IADD3 R6, P5, PT, R8, UR36, RZ ;  /* 0x0000002408067c10 */ /* 0x001fe2000ffbe0ff */
[----:B------:R-:W-:Y:S01]  /*08b0*/  IMAD.HI.U32 R0, R23, R2, RZ ;  /* 0x0000000217007227 */ /* 0x000fe200078e00ff */
[----:B------:R-:W-:-:S02]  /*08c0*/  IADD3 R28, PT, PT, -R13, RZ, RZ ;  /* 0x000000ff0d1c7210 */ /* 0x000fc40007ffe1ff */
[----:B------:R-:W-:Y:S02]  /*08d0*/  LEA.HI.X.SX32 R7, R3, UR37, 0x2, P5 ;  /* 0x0000002503077c11 */ /* 0x000fe4000a8f16ff */
[----:B------:R-:W-:Y:S02]  /*08e0*/  IADD3 R4, PT, PT, -R0, RZ, RZ ;  /* 0x000000ff00047210 */ /* 0x000fe40007ffe1ff */
[----:B------:R-:W-:Y:S01]  /*08f0*/  LOP3.LUT R3, R27, R14, RZ, 0x3c, !PT ;  /* 0x0000000e1b037212 */ /* 0x000fe200078e3cff */
[----:B------:R-:W5:Y:S02]  /*0900*/  LDG.E R6, desc[UR6][R6.64] ;  /* 0x0000000606067981 */ /* 0x000f64000c1e1900 */
[----:B------:R-:W-:Y:S01]  /*0910*/  IMAD R2, R25, R4, R2 ;  /* 0x0000000419027224 */ /* 0x000fe200078e0202 */
[----:B------:R-:W-:-:S04]  /*0920*/  SHF.R.S64 R4, RZ, 0x1e, R5 ;  /* 0x0000001eff047819 */ /* 0x000fc80000001005 */
[----:B------:R-:W-:Y:S02]  /*0930*/  ISETP.GT.U32.AND P0, PT, R25, R2, PT ;  /* 0x000000021900720c */ /* 0x000fe40003f04070 */
[----:B------:R-:W-:-:S04]  /*0940*/  IADD3 R4, P4, PT, R4, UR36, RZ ;  /* 0x0000002404047c10 */ /* 0x000fc8000ff9e0ff */
[----:B------:R-:W-:-:S07]  /*0950*/  LEA.HI.X.SX32 R5, R5, UR37, 0x2, P4 ;  /* 0x0000002505057c11 */ /* 0x000fce000a0f16ff */
[----:B------:R-:W-:Y:S01]  /*0960*/  @!P0 IMAD.IADD R2, R2, 0x1, -R25 ;  /* 0x0000000102028824 */ /* 0x000fe200078e0a19 */
[----:B------:R-:W-:Y:S01]  /*0970*/  ISETP.GE.AND P4, PT, R3, RZ, PT ;  /* 0x000000ff0300720c */ /* 0x000fe20003f86270 */
[----:B------:R0:W5:Y:S03]  /*0980*/  LDG.E R8, desc[UR4][R4.64] ;  /* 0x0000000404087981 */ /* 0x000166000c1e1900 */
[----:B------:R-:W-:Y:S02]  /*0990*/  ISETP.GE.U32.AND P6, PT, R2, R25, PT ;  /* 0x000000190200720c */ /* 0x000fe40003fc6070 */
[----:B------:R-:W-:Y:S01]  /*09a0*/  IADD3 R2, P5, PT, R22, UR36, RZ ;  /* 0x0000002416027c10 */ /* 0x000fe2000ffbe0ff */
[----:B------:R-:W-:Y:S01]  /*09b0*/  IMAD R22, R25, R28, R26 ;  /* 0x0000001c19167224 */ /* 0x000fe200078e021a */
[----:B------:R-:W-:Y:S02]  /*09c0*/  @!P0 IADD3 R0, PT, PT, R0, 0x1, RZ ;  /* 0x0000000100008810 */ /* 0x000fe40007ffe0ff */
[----:B------:R-:W-:-:S02]  /*09d0*/  LEA.HI.X.SX32 R3, R19, UR37, 0x2, P5 ;  /* 0x0000002513037c11 */ /* 0x000fc4000a8f16ff */
[----:B------:R-:W-:Y:S01]  /*09e0*/  ISETP.GT.U32.AND P5, PT, R25, R22, PT ;  /* 0x000000161900720c */ /* 0x000fe20003fa4070 */
[----:B------:R-:W-:Y:S01]  /*09f0*/  VIADD R19, R9, 0xa0 ;  /* 0x000000a009137836 */ /* 0x000fe20000000000 */
[----:B0-----:R-:W-:Y:S01]  /*0a00*/  SHF.R.S64 R4, RZ, 0x1e, R27 ;  /* 0x0000001eff047819 */ /* 0x001fe2000000101b */
[----:B------:R0:W5:Y:S02]  /*0a10*/  LDG.E R2, desc[UR4][R2.64] ;  /* 0x0000000402027981 */ /* 0x000164000c1e1900 */
[----:B------:R-:W-:Y:S01]  /*0a20*/  @P6 VIADD R0, R0, 0x1 ;  /* 0x0000000100006836 */ /* 0x000fe20000000000 */
[----:B------:R-:W-:-:S04]  /*0a30*/  IABS R30, R19 ;  /* 0x00000013001e7213 */ /* 0x000fc80000000000 */
[----:B------:R-:W-:Y:S02]  /*0a40*/  MOV R28, R0 ;  /* 0x00000000001c7202 */ /* 0x000fe40000000f00 */
[----:B------:R-:W-:Y:S01]  /*0a50*/  IADD3 R4, P0, PT, R4, UR36, RZ ;  /* 0x0000002404047c10 */ /* 0x000fe2000ff1e0ff */
[----:B------:R-:W-:Y:S01]  /*0a60*/  @!P5 IMAD.IADD R22, R22, 0x1, -R25 ;  /* 0x000000011616d824 */ /* 0x000fe200078e0a19 */
[----:B------:R-:W-:Y:S01]  /*0a70*/  @!P4 IADD3 R28, PT, PT, -R28, RZ, RZ ;  /* 0x000000ff1c1cc210 */ /* 0x000fe20007ffe1ff */
[----:B------:R-:W-:Y:S01]  /*0a80*/  IMAD.HI.U32 R26, R23, R30, RZ ;  /* 0x0000001e171a7227 */ /* 0x000fe200078e00ff */
[----:B------:R-:W-:Y:S02]  /*0a90*/  LEA.HI.X.SX32 R5, R27, UR37, 0x2, P0 ;  /* 0x000000251b057c11 */ /* 0x000fe400080f16ff */
[----:B------:R-:W-:Y:S02]  /*0aa0*/  SEL R28, R15, R28, !P3 ;  /* 0x0000001c0f1c7207 */ /* 0x000fe40005800000 */
[----:B------:R-:W-:Y:S01]  /*0ab0*/  ISETP.GE.U32.AND P0, PT, R22, R25, PT ;  /* 0x000000191600720c */ /* 0x000fe20003f06070 */
[----:B------:R-:W-:Y:S01]  /*0ac0*/  IMAD.MOV R22, RZ, RZ, -R26 ;  /* 0x000000ffff167224 */ /* 0x000fe200078e0a1a */
[C---:B0-----:R-:W-:Y:S01]  /*0ad0*/  IADD3 R3, PT, PT, -R28.reuse, RZ, RZ ;  /* 0x000000ff1c037210 */ /* 0x041fe20007ffe1ff */
[----:B------:R0:W5:Y:S02]  /*0ae0*/  LDG.E R0, desc[UR6][R4.64] ;  /* 0x0000000604007981 */ /* 0x000164000c1e1900 */
[----:B------:R-:W-:Y:S01]  /*0af0*/  IMAD R22, R25, R22, R30 ;  /* 0x0000001619167224 */ /* 0x000fe200078e021e */
[----:B------:R-:W-:Y:S01]  /*0b00*/  SEL R28, R28, RZ, P2 ;  /* 0x000000ff1c1c7207 */ /* 0x000fe20001000000 */
[----:B------:R-:W-:-:S03]  /*0b10*/  IMAD R27, R14, R3, R27 ;  /* 0x000000030e1b7224 */ /* 0x000fc600078e021b */
[----:B------:R-:W-:Y:S01]  /*0b20*/  ISETP.GT.U32.AND P4, PT, R25, R22, PT ;  /* 0x000000161900720c */ /* 0x000fe20003f84070 */
[----:B------:R-:W-:Y:S01]  /*0b30*/  IMAD R28, R28, UR44, RZ ;  /* 0x0000002c1c1c7c24 */ /* 0x000fe2000f8e02ff */
[----:B------:R-:W-:Y:S01]  /*0b40*/  SEL R3, R27, RZ, P1 ;  /* 0x000000ff1b037207 */ /* 0x000fe20000800000 */
[----:B------:R-:W-:-:S04]  /*0b50*/  VIADD R27, R9, 0xc0 ;  /* 0x000000c0091b7836 */ /* 0x000fc80000000000 */
[----:B------:R-:W-:Y:S01]  /*0b60*/  IMAD R3, R3, UR45, R28 ;  /* 0x0000002d03037c24 */ /* 0x000fe2000f8e021c */
[----:B------:R-:W-:-:S04]  /*0b70*/  IABS R30, R27 ;  /* 0x0000001b001e7213 */ /* 0x000fc80000000000 */
[----:B0-----:R-:W-:Y:S01]  /*0b80*/  IADD3 R4, P6, PT, R3, UR38, RZ ;  /* 0x0000002603047c10 */ /* 0x001fe2000ffde0ff */
[----:B------:R-:W-:Y:S01]  /*0b90*/  IMAD.HI.U32 R28, R23, R30, RZ ;  /* 0x0000001e171c7227 */ /* 0x000fe200078e00ff */
[-C--:B------:R-:W-:Y:S02]  /*0ba0*/  @!P4 IADD3 R22, PT, PT, R22, -R25.reuse, RZ ;  /* 0x800000191616c210 */ /* 0x080fe40007ffe0ff */
[----:B------:R-:W-:Y:S02]  /*0bb0*/  LEA.HI.X.SX32 R5, R3, UR39, 0x1, P6 ;  /* 0x0000002703057c11 */ /* 0x000fe4000b0f0eff */
[----:B------:R-:W-:Y:S01]  /*0bc0*/  ISETP.GE.U32.AND P6, PT, R22, R25, PT ;  /* 0x000000191600720c */ /* 0x000fe20003fc6070 */
[----:B------:R-:W-:Y:S01]  /*0bd0*/  IMAD.MOV R22, RZ, RZ, -R28 ;  /* 0x000000ffff167224 */ /* 0x000fe200078e0a1c */
[----:B------:R-:W-:Y:S02]  /*0be0*/  @!P5 IADD3 R13, PT, PT, R13, 0x1, RZ ;  /* 0x000000010d0dd810 */ /* 0x000fe40007ffe0ff */
[----:B------:R-:W-:Y:S01]  /*0bf0*/  LOP3.LUT R7, R9, R14, RZ, 0x3c, !PT ;  /* 0x0000000e09077212 */ /* 0x000fe200078e3cff */
[C---:B------:R-:W-:Y:S01]  /*0c00*/  IMAD R22, R25.reuse, R22, R30 ;  /* 0x0000001619167224 */ /* 0x040fe200078e021e */
[----:B------:R0:W5:Y:S04]  /*0c10*/  LDG.E.U8 R3, desc[UR4][R4.64] ;  /* 0x0000000404037981 */ /* 0x000168000c1e1100 */
[----:B------:R-:W-:-:S02]  /*0c20*/  ISETP.GT.U32.AND P5, PT, R25, R22, PT ;  /* 0x000000161900720c */ /* 0x000fc40003fa4070 */
[----:B------:R-:W-:Y:S02]  /*0c30*/  @P0 IADD3 R13, PT, PT, R13, 0x1, RZ ;  /* 0x000000010d0d0810 */ /* 0x000fe40007ffe0ff */
[----:B------:R-:W-:Y:S02]  /*0c40*/  ISETP.GE.AND P0, PT, R7, RZ, PT ;  /* 0x000000ff0700720c */ /* 0x000fe40003f06270 */
[----:B------:R-:W-:Y:S01]  /*0c50*/  IADD3 R7, PT, PT, R9, 0xe0, RZ ;  /* 0x000000e009077810 */ /* 0x000fe20007ffe0ff */
[----:B------:R-:W-:-:S06]  /*0c60*/  @!P4 VIADD R26, R26, 0x1 ;  /* 0x000000011a1ac836 */ /* 0x000fcc0000000000 */
[----:B------:R-:W-:-:S05]  /*0c70*/  @!P5 IMAD.IADD R22, R22, 0x1, -R25 ;  /* 0x000000011616d824 */ /* 0x000fca00078e0a19 */
[----:B------:R-:W-:Y:S02]  /*0c80*/  ISETP.GE.U32.AND P4, PT, R22, R25, PT ;  /* 0x000000191600720c */ /* 0x000fe40003f86070 */
[----:B------:R-:W-:Y:S02]  /*0c90*/  IABS R22, R7 ;  /* 0x0000000700167213 */ /* 0x000fe40000000000 */
[----:B------:R-:W-:-:S03]  /*0ca0*/  @!P0 IADD3 R13, PT, PT, -R13, RZ, RZ ;  /* 0x000000ff0d0d8210 */ /* 0x000fc60007ffe1ff */
[----:B------:R-:W-:Y:S01]  /*0cb0*/  IMAD.HI.U32 R29, R23, R22, RZ ;  /* 0x00000016171d7227 */ /* 0x000fe200078e00ff */
[----:B------:R-:W-:-:S03]  /*0cc0*/  SEL R13, R15, R13, !P3 ;  /* 0x0000000d0f0d7207 */ /* 0x000fc60005800000 */
[----:B0-----:R-:W-:-:S04]  /*0cd0*/  IMAD.MOV R4, RZ, RZ, -R29 ;  /* 0x000000ffff047224 */ /* 0x001fc800078e0a1d */
[----:B------:R-:W-:Y:S01]  /*0ce0*/  IMAD R22, R25, R4, R22 ;  /* 0x0000000419167224 */ /* 0x000fe200078e0216 */
[C---:B------:R-:W-:Y:S02]  /*0cf0*/  IADD3 R4, PT, PT, -R13.reuse, RZ, RZ ;  /* 0x000000ff0d047210 */ /* 0x040fe40007ffe1ff */
[----:B------:R-:W-:-:S03]  /*0d00*/  SEL R13, R13, RZ, P2 ;  /* 0x000000ff0d0d7207 */ /* 0x000fc60001000000 */
[----:B------:R-:W-:Y:S02]  /*0d10*/  IMAD R4, R14, R4, R9 ;  /* 0x000000040e047224 */ /* 0x000fe400078e0209 */
[----:B------:R-:W-:-:S03]  /*0d20*/  IMAD R13, R13, UR44, RZ ;  /* 0x0000002c0d0d7c24 */ /* 0x000fc6000f8e02ff */
[----:B------:R-:W-:Y:S01]  /*0d30*/  SEL R4, R4, RZ, P1 ;  /* 0x000000ff04047207 */ /* 0x000fe20000800000 */
[----:B------:R-:W-:-:S04]  /*0d40*/  @!P5 VIADD R28, R28, 0x1 ;  /* 0x000000011c1cd836 */ /* 0x000fc80000000000 */
[----:B------:R-:W-:Y:S02]  /*0d50*/  IMAD R4, R4, UR45, R13 ;  /* 0x0000002d04047c24 */ /* 0x000fe4000f8e020d */
[----:B------:R-:W-:Y:S02]  /*0d60*/  @P6 VIADD R26, R26, 0x1 ;  /* 0x000000011a1a6836 */ /* 0x000fe40000000000 */
[----:B------:R-:W-:Y:S01]  /*0d70*/  @P4 VIADD R28, R28, 0x1 ;  /* 0x000000011c1c4836 */ /* 0x000fe20000000000 */
[----:B--2---:R-:W-:Y:S02]  /*0d80*/  ISETP.NE.AND P6, PT, R11, RZ, PT ;  /* 0x000000ff0b00720c */ /* 0x004fe40003fc5270 */
[----:B---3--:R-:W-:Y:S02]  /*0d90*/  ISETP.NE.AND P0, PT, R12, RZ, PT ;  /* 0x000000ff0c00720c */ /* 0x008fe40003f05270 */
[----:B------:R-:W-:-:S04]  /*0da0*/  IADD3 R12, P5, PT, R4, UR38, RZ ;  /* 0x00000026040c7c10 */ /* 0x000fc8000ffbe0ff */
[----:B------:R-:W-:Y:S02]  /*0db0*/  LEA.HI.X.SX32 R13, R4, UR39, 0x1, P5 ;  /* 0x00000027040d7c11 */ /* 0x000fe4000a8f0eff */
[----:B------:R-:W-:Y:S02]  /*0dc0*/  SHF.R.S64 R4, RZ, 0x1e, R9 ;  /* 0x0000001eff047819 */ /* 0x000fe40000001009 */
[----:B------:R-:W-:Y:S01]  /*0dd0*/  ISETP.GT.U32.AND P5, PT, R25, R22, PT ;  /* 0x000000161900720c */ /* 0x000fe20003fa4070 */
[----:B------:R0:W2:Y:S01]  /*0de0*/  LDG.E.U8 R11, desc[UR4][R12.64] ;  /* 0x000000040c0b7981 */ /* 0x0000a2000c1e1100 */
[----:B------:R-:W-:Y:S02]  /*0df0*/  P2R R30, PR, RZ, 0x40 ;  /* 0x00000040ff1e7803 */ /* 0x000fe40000000000 */
[----:B------:R-:W-:-:S04]  /*0e00*/  IADD3 R4, P6, PT, R4, UR36, RZ ;  /* 0x0000002404047c10 */ /* 0x000fc8000ffde0ff */
[C---:B------:R-:W-:Y:S02]  /*0e10*/  LEA.HI.X.SX32 R5, R9.reuse, UR37, 0x2, P6 ;  /* 0x0000002509057c11 */ /* 0x040fe4000b0f16ff */
[----:B------:R-:W-:-:S04]  /*0e20*/  IADD3 R9, PT, PT, R9, 0x100, RZ ;  /* 0x0000010009097810 */ /* 0x000fc80007ffe0ff */
[----:B0-----:R-:W-:Y:S02]  /*0e30*/  IABS R12, R9 ;  /* 0x00000009000c7213 */ /* 0x001fe40000000000 */
[----:B------:R-:W-:-:S03]  /*0e40*/  @!P5 IADD3 R22, PT, PT, R22, -R25, RZ ;  /* 0x800000191616d210 */ /* 0x000fc60007ffe0ff */
[----:B------:R-:W-:Y:S01]  /*0e50*/  IMAD.HI.U32 R23, R23, R12, RZ ;  /* 0x0000000c17177227 */ /* 0x000fe200078e00ff */
[----:B------:R-:W-:Y:S02]  /*0e60*/  ISETP.GE.U32.AND P4, PT, R22, R25, PT ;  /* 0x000000191600720c */ /* 0x000fe40003f86070 */
[----:B------:R0:W3:Y:S02]  /*0e70*/  LDG.E R22, desc[UR4][R4.64] ;  /* 0x0000000404167981 */ /* 0x0000e4000c1e1900 */
[----:B------:R-:W-:Y:S01]  /*0e80*/  IADD3 R13, PT, PT, -R23, RZ, RZ ;  /* 0x000000ff170d7210 */ /* 0x000fe20007ffe1ff */
[----:B------:R-:W-:-:S04]  /*0e90*/  @!P5 VIADD R29, R29, 0x1 ;  /* 0x000000011d1dd836 */ /* 0x000fc80000000000 */
[----:B------:R-:W-:-:S04]  /*0ea0*/  IMAD R12, R25, R13, R12 ;  /* 0x0000000d190c7224 */ /* 0x000fc800078e020c */
[----:B------:R-:W-:Y:S01]  /*0eb0*/  @P4 VIADD R29, R29, 0x1 ;  /* 0x000000011d1d4836 */ /* 0x000fe20000000000 */
[----:B------:R-:W-:-:S13]  /*0ec0*/  ISETP.GT.U32.AND P4, PT, R25, R12, PT ;  /* 0x0000000c1900720c */ /* 0x000fda0003f84070 */
[----:B------:R-:W-:Y:S01]  /*0ed0*/  @!P4 IMAD.IADD R12, R12, 0x1, -R25 ;  /* 0x000000010c0cc824 */ /* 0x000fe200078e0a19 */
[----:B------:R-:W-:-:S04]  /*0ee0*/  @!P4 IADD3 R23, PT, PT, R23, 0x1, RZ ;  /* 0x000000011717c810 */ /* 0x000fc80007ffe0ff */
[----:B------:R-:W-:Y:S02]  /*0ef0*/  ISETP.GE.U32.AND P4, PT, R12, R25, PT ;  /* 0x000000190c00720c */ /* 0x000fe40003f86070 */
[----:B0-----:R-:W-:-:S11]  /*0f00*/  LOP3.LUT R4, R19, R14, RZ, 0x3c, !PT ;  /* 0x0000000e13047212 */ /* 0x001fd600078e3cff */
[----:B------:R-:W-:Y:S02]  /*0f10*/  @P4 IADD3 R23, PT, PT, R23, 0x1, RZ ;  /* 0x0000000117174810 */ /* 0x000fe40007ffe0ff */
[----:B------:R-:W-:Y:S02]  /*0f20*/  ISETP.GE.AND P4, PT, R4, RZ, PT ;  /* 0x000000ff0400720c */ /* 0x000fe40003f86270 */
[----:B------:R-:W-:-:S11]  /*0f30*/  LOP3.LUT R4, R27, R14, RZ, 0x3c, !PT ;  /* 0x0000000e1b047212 */ /* 0x000fd600078e3cff */
[----:B------:R-:W-:Y:S01]  /*0f40*/  @!P4 IMAD.MOV R26, RZ, RZ, -R26 ;  /* 0x000000ffff1ac224 */ /* 0x000fe200078e0a1a */
[----:B------:R-:W-:Y:S02]  /*0f50*/  ISETP.GE.AND P4, PT, R4, RZ, PT ;  /* 0x000000ff0400720c */ /* 0x000fe40003f86270 */
[----:B------:R-:W-:Y:S02]  /*0f60*/  SHF.R.S64 R4, RZ, 0x1e, R19 ;  /* 0x0000001eff047819 */ /* 0x000fe40000001013 */
[-C--:B------:R-:W-:Y:S02]  /*0f70*/  LOP3.LUT R12, R7, R14.reuse, RZ, 0x3c, !PT ;  /* 0x0000000e070c7212 */ /* 0x080fe400078e3cff */
[----:B------:R-:W-:-:S07]  /*0f80*/  LOP3.LUT R13, R9, R14, RZ, 0x3c, !PT ;  /* 0x0000000e090d7212 */ /* 0x000fce00078e3cff */
[----:B------:R-:W-:Y:S02]  /*0f90*/  @!P4 IADD3 R28, PT, PT, -R28, RZ, RZ ;  /* 0x000000ff1c1cc210 */ /* 0x000fe40007ffe1ff */
[----:B------:R-:W-:Y:S02]  /*0fa0*/  IADD3 R4, P4, PT, R4, UR36, RZ ;  /* 0x0000002404047c10 */ /* 0x000fe4000ff9e0ff */
[----:B------:R-:W-:Y:S02]  /*0fb0*/  SEL R26, R15, R26, !P3 ;  /* 0x0000001a0f1a7207 */ /* 0x000fe40005800000 */
[----:B------:R-:W-:Y:S02]  /*0fc0*/  LEA.HI.X.SX32 R5, R19, UR37, 0x2, P4 ;  /* 0x0000002513057c11 */ /* 0x000fe4000a0f16ff */
[----:B------:R-:W-:Y:S02]  /*0fd0*/  ISETP.GE.AND P4, PT, R12, RZ, PT ;  /* 0x000000ff0c00720c */ /* 0x000fe40003f86270 */
[----:B------:R-:W-:Y:S01]  /*0fe0*/  ISETP.GE.AND P6, PT, R13, RZ, PT ;  /* 0x000000ff0d00720c */ /* 0x000fe20003fc6270 */
[----:B------:R-:W-:-:S04]  /*0ff0*/  IMAD.MOV R12, RZ, RZ, -R26 ;  /* 0x000000ffff0c7224 */ /* 0x000fc800078e0a1a */
[----:B------:R-:W-:Y:S01]  /*1000*/  IMAD R19, R14, R12, R19 ;  /* 0x0000000c0e137224 */ /* 0x000fe200078e0213 */
[----:B------:R-:W-:Y:S02]  /*1010*/  SHF.R.S64 R12, RZ, 0x1e, R27 ;  /* 0x0000001eff0c7819 */ /* 0x000fe4000000101b */
[----:B------:R-:W-:-:S03]  /*1020*/  SEL R26, R26, RZ, P2 ;  /* 0x000000ff1a1a7207 */ /* 0x000fc60001000000 */
[----:B------:R-:W-:Y:S02]  /*1030*/  @!P4 IADD3 R29, PT, PT, -R29, RZ, RZ ;  /* 0x000000ff1d1dc210 */ /* 0x000fe40007ffe1ff */
[----:B------:R-:W-:Y:S01]  /*1040*/  @!P6 IMAD.MOV R23, RZ, RZ, -R23 ;  /* 0x000000ffff17e224 */ /* 0x000fe200078e0a17 */
[----:B------:R-:W-:Y:S02]  /*1050*/  IADD3 R12, P4, PT, R12, UR36, RZ ;  /* 0x000000240c0c7c10 */ /* 0x000fe4000ff9e0ff */
[----:B------:R-:W-:Y:S02]  /*1060*/  SEL R28, R15, R28, !P3 ;  /* 0x0000001c0f1c7207 */ /* 0x000fe40005800000 */
[----:B----4-:R-:W-:Y:S02]  /*1070*/  ISETP.NE.AND P5, PT, R24, RZ, PT ;  /* 0x000000ff1800720c */ /* 0x010fe40003fa5270 */
[----:B------:R0:W4:Y:S01]  /*1080*/  LDG.E R24, desc[UR4][R4.64] ;  /* 0x0000000404187981 */ /* 0x000122000c1e1900 */
[----:B------:R-:W-:-:S02]  /*1090*/  LEA.HI.X.SX32 R13, R27, UR37, 0x2, P4 ;  /* 0x000000251b0d7c11 */ /* 0x000fc4000a0f16ff */
[----:B------:R-:W-:-:S03]  /*10a0*/  SEL R23, R15, R23, !P3 ;  /* 0x000000170f177207 */ /* 0x000fc60005800000 */
[----:B------:R1:W4:Y:S01]  /*10b0*/  LDG.E R36, desc[UR4][R12.64] ;  /* 0x000000040c247981 */ /* 0x000322000c1e1900 */
[----:B0-----:R-:W-:Y:S01]  /*10c0*/  SEL R5, R15, R29, !P3 ;  /* 0x0000001d0f057207 */ /* 0x001fe20005800000 */
[----:B------:R-:W-:Y:S01]  /*10d0*/  IMAD R15, R26, UR44, RZ ;  /* 0x0000002c1a0f7c24 */ /* 0x000fe2000f8e02ff */
[----:B------:R-:W-:Y:S02]  /*10e0*/  SEL R4, R19, RZ, P1 ;  /* 0x000000ff13047207 */ /* 0x000fe40000800000 */
[----:B------:R-:W-:Y:S02]  /*10f0*/  IADD3 R19, PT, PT, -R28, RZ, RZ ;  /* 0x000000ff1c137210 */ /* 0x000fe40007ffe1ff */
[----:B-1----:R-:W-:Y:S01]  /*1100*/  IADD3 R13, PT, PT, -R23, RZ, RZ ;  /* 0x000000ff170d7210 */ /* 0x002fe20007ffe1ff */
[----:B------:R-:W-:Y:S01]  /*1110*/  IMAD R4, R4, UR45, R15 ;  /* 0x0000002d04047c24 */ /* 0x000fe2000f8e020f */
[----:B------:R-:W-:Y:S01]  /*1120*/  SEL R28, R28, RZ, P2 ;  /* 0x000000ff1c1c7207 */ /* 0x000fe20001000000 */
[----:B------:R-:W-:-:S02]  /*1130*/  IMAD.MOV R15, RZ, RZ, -R5 ;  /* 0x000000ffff0f7224 */ /* 0x000fc400078e0a05 */
[C---:B------:R-:W-:Y:S02]  /*1140*/  IMAD R27, R14.reuse, R19, R27 ;  /* 0x000000130e1b7224 */ /* 0x040fe400078e021b */
[C---:B------:R-:W-:Y:S01]  /*1150*/  IMAD R12, R14.reuse, R15, R7 ;  /* 0x0000000f0e0c7224 */ /* 0x040fe200078e0207 */
        /* <DEDUP_REMOVED lines=8> */
[----:B------:R-:W-:-:S02]  /*11e0*/  SEL R12, R12, RZ, P1 ;  /* 0x000000ff0c0c7207 */ /* 0x000fc40000800000 */
[----:B------:R-:W-:Y:S01]  /*11f0*/  IADD3 R28, P2, PT, R4, UR38, RZ ;  /* 0x00000026041c7c10 */ /* 0x000fe2000ff5e0ff */
[----:B------:R-:W-:Y:S01]  /*1200*/  IMAD R14, R14, UR45, R23 ;  /* 0x0000002d0e0e7c24 */ /* 0x000fe2000f8e0217 */
[----:B------:R-:W-:Y:S01]  /*1210*/  IADD3 R26, P1, PT, R27, UR38, RZ ;  /* 0x000000261b1a7c10 */ /* 0x000fe2000ff3e0ff */
[----:B------:R-:W-:Y:S01]  /*1220*/  IMAD R5, R5, UR44, RZ ;  /* 0x0000002c05057c24 */ /* 0x000fe2000f8e02ff */
[----:B------:R-:W-:Y:S02]  /*1230*/  R2UR UR8, R16 ;  /* 0x00000000100872ca */ /* 0x000fe400000e0000 */
[----:B------:R-:W-:Y:S02]  /*1240*/  R2UR UR9, R17 ;  /* 0x00000000110972ca */ /* 0x000fe400000e0000 */
[----:B------:R-:W-:Y:S02]  /*1250*/  LEA.HI.X.SX32 R29, R4, UR39, 0x1, P2 ;  /* 0x00000027041d7c11 */ /* 0x000fe400090f0eff */
[----:B------:R-:W-:Y:S01]  /*1260*/  LEA.HI.X.SX32 R27, R27, UR39, 0x1, P1 ;  /* 0x000000271b1b7c11 */ /* 0x000fe200088f0eff */
[----:B------:R-:W-:Y:S01]  /*1270*/  IMAD R13, R12, UR45, R5 ;  /* 0x0000002d0c0d7c24 */ /* 0x000fe2000f8e0205 */
[----:B------:R-:W-:Y:S01]  /*1280*/  IADD3 R4, P1, PT, R14, UR38, RZ ;  /* 0x000000260e047c10 */ /* 0x000fe2000ff3e0ff */
[----:B------:R0:W4:Y:S01]  /*1290*/  LDG.E.U8 R19, desc[UR4][R28.64] ;  /* 0x000000041c137981 */ /* 0x000122000c1e1100 */
[----:B------:R-:W-:-:S02]  /*12a0*/  SHF.R.S64 R15, RZ, 0x1e, R7 ;  /* 0x0000001eff0f7819 */ /* 0x000fc40000001007 */
[----:B------:R-:W-:Y:S01]  /*12b0*/  LEA.HI.X.SX32 R5, R14, UR39, 0x1, P1 ;  /* 0x000000270e057c11 */ /* 0x000fe200088f0eff */
[----:B------:R1:W4:Y:S01]  /*12c0*/  LDG.E.U8 R23, desc[UR6][R26.64] ;  /* 0x000000061a177981 */ /* 0x000322000c1e1100 */
[----:B------:R-:W-:Y:S02]  /*12d0*/  IADD3 R14, P1, PT, R15, UR36, RZ ;  /* 0x000000240f0e7c10 */ /* 0x000fe4000ff3e0ff */
[----:B------:R-:W-:Y:S01]  /*12e0*/  IADD3 R12, P2, PT, R13, UR38, RZ ;  /* 0x000000260d0c7c10 */ /* 0x000fe2000ff5e0ff */
[----:B------:R5:W4:Y:S01]  /*12f0*/  LDG.E.U8 R25, desc[UR8][R4.64] ;  /* 0x0000000804197981 */ /* 0x000b22000c1e1100 */
[----:B------:R-:W-:Y:S02]  /*1300*/  LEA.HI.X.SX32 R15, R7, UR37, 0x2, P1 ;  /* 0x00000025070f7c11 */ /* 0x000fe400088f16ff */
[----:B0-----:R-:W-:Y:S02]  /*1310*/  SHF.R.S64 R28, RZ, 0x1e, R9 ;  /* 0x0000001eff1c7819 */ /* 0x001fe40000001009 */
[----:B------:R-:W-:Y:S01]  /*1320*/  LEA.HI.X.SX32 R13, R13, UR39, 0x1, P2 ;  /* 0x000000270d0d7c11 */ /* 0x000fe200090f0eff */
[----:B------:R-:W4:Y:S01]  /*1330*/  LDG.E R14, desc[UR4][R14.64] ;  /* 0x000000040e0e7981 */ /* 0x000f22000c1e1900 */
[----:B-1----:R-:W-:-:S03]  /*1340*/  IADD3 R26, P1, PT, R28, UR36, RZ ;  /* 0x000000241c1a7c10 */ /* 0x002fc6000ff3e0ff */
[----:B------:R-:W4:Y:S01]  /*1350*/  LDG.E.U8 R12, desc[UR6][R12.64] ;  /* 0x000000060c0c7981 */ /* 0x000f22000c1e1100 */
[----:B------:R-:W-:Y:S01]  /*1360*/  LEA.HI.X.SX32 R27, R9, UR37, 0x2, P1 ;  /* 0x00000025091b7c11 */ /* 0x000fe200088f16ff */
[----:B-----5:R-:W0:Y:S05]  /*1370*/  LDC.64 R4, c[0x0][0x3d0] ;  /* 0x0000f400ff047b82 */ /* 0x020e2a0000000a00 */
[----:B------:R1:W5:Y:S01]  /*1380*/  LDG.E R27, desc[UR8][R26.64] ;  /* 0x000000081a1b7981 */ /* 0x000362000c1e1900 */
[----:B------:R-:W-:Y:S02]  /*1390*/  ISETP.NE.AND P2, PT, R3, RZ, PT ;  /* 0x000000ff0300720c */ /* 0x000fe40003f45270 */
[----:B------:R-:W-:Y:S01]  /*13a0*/  ISETP.NE.AND P4, PT, R30, RZ, PT ;  /* 0x000000ff1e00720c */ /* 0x000fe20003f85270 */
[----:B0-----:R-:W-:-:S05]  /*13b0*/  FMUL R7, R8, R5 ;  /* 0x0000000508077220 */ /* 0x001fca0000400000 */
[----:B------:R-:W-:Y:S01]  /*13c0*/  FSEL R32, R7, R4, P4 ;  /* 0x0000000407207208 */ /* 0x000fe20002000000 */
[----:B------:R-:W-:-:S05]  /*13d0*/  FMUL R7, R2, R5 ;  /* 0x0000000502077220 */ /* 0x000fca0000400000 */
[----:B------:R-:W-:Y:S01]  /*13e0*/  FSEL R28, R7, R4, P5 ;  /* 0x00000004071c7208 */ /* 0x000fe20002800000 */
        /* <DEDUP_REMOVED lines=8> */
[----:B------:R-:W-:-:S03]  /*1470*/  FMUL R3, R0, R5 ;  /* 0x0000000500037220 */ /* 0x000fc60000400000 */
[----:B------:R-:W-:Y:S02]  /*1480*/  FMNMX R9, R9, R30, !PT ;  /* 0x0000001e09097209 */ /* 0x000fe40007800000 */
[----:B-1----:R-:W-:Y:S02]  /*1490*/  FSEL R26, R3, R4, P2 ;  /* 0x00000004031a7208 */ /* 0x002fe40001000000 */
[----:B------:R-:W-:-:S04]  /*14a0*/  FMNMX R9, R9, R28, !PT ;  /* 0x0000001c09097209 */ /* 0x000fc80007800000 */
[----:B------:R-:W-:Y:S01]  /*14b0*/  FMNMX R9, R9, R26, !PT ;  /* 0x0000001a09097209 */ /* 0x000fe20007800000 */
[-C--:B----4-:R-:W-:Y:S01]  /*14c0*/  FMUL R7, R24, R5.reuse ;  /* 0x0000000518077220 */ /* 0x090fe20000400000 */
[----:B------:R-:W-:Y:S01]  /*14d0*/  FMUL R3, R36, R5 ;  /* 0x0000000524037220 */ /* 0x000fe20000400000 */
[----:B------:R-:W-:Y:S02]  /*14e0*/  ISETP.NE.AND P0, PT, R19, RZ, PT ;  /* 0x000000ff1300720c */ /* 0x000fe40003f05270 */
[----:B------:R-:W-:Y:S02]  /*14f0*/  ISETP.NE.AND P1, PT, R23, RZ, PT ;  /* 0x000000ff1700720c */ /* 0x000fe40003f25270 */
[-C--:B------:R-:W-:Y:S02]  /*1500*/  FSEL R8, R7, R4.reuse, P0 ;  /* 0x0000000407087208 */ /* 0x080fe40000000000 */
[----:B------:R-:W-:Y:S02]  /*1510*/  ISETP.NE.AND P2, PT, R25, RZ, PT ;  /* 0x000000ff1900720c */ /* 0x000fe40003f45270 */
[----:B------:R-:W-:-:S02]  /*1520*/  FSEL R22, R3, R4, P1 ;  /* 0x0000000403167208 */ /* 0x000fc40000800000 */
[----:B------:R-:W-:Y:S01]  /*1530*/  FMNMX R9, R9, R8, !PT ;  /* 0x0000000809097209 */ /* 0x000fe20007800000 */
[----:B------:R-:W-:Y:S01]  /*1540*/  FMUL R7, R14, R5 ;  /* 0x000000050e077220 */ /* 0x000fe20000400000 */
[----:B------:R-:W-:Y:S02]  /*1550*/  ISETP.NE.AND P0, PT, R12, RZ, PT ;  /* 0x000000ff0c00720c */ /* 0x000fe40003f05270 */
[----:B------:R-:W-:Y:S02]  /*1560*/  FMNMX R9, R9, R22, !PT ;  /* 0x0000001609097209 */ /* 0x000fe40007800000 */
[----:B------:R-:W-:-:S03]  /*1570*/  FSEL R24, R7, R4, P0 ;  /* 0x0000000407187208 */ /* 0x000fc60000000000 */
[----:B-----5:R-:W-:Y:S01]  /*1580*/  @P2 FMUL R4, R27, R5 ;  /* 0x000000051b042220 */ /* 0x020fe20000400000 */
        /* <DEDUP_REMOVED lines=60> */
[----:B------:R-:W-:Y:S01]  /*1950*/  SHF.L.U32 R8, R8, 0x17, RZ ;  /* 0x0000001708087819 */ /* 0x000fe200000006ff */
[----:B------:R-:W-:Y:S01]  /*1960*/  FADD R28, R6, -12583039 ;  /* 0xcb40007f061c7421 */ /* 0x000fe20000000000 */
[----:B------:R-:W-:-:S02]  /*1970*/  IMAD.SHL.U32 R12, R12, 0x800000, RZ ;  /* 0x008000000c0c7824 */ /* 0x000fc400078e00ff */
[----:B------:R-:W-:Y:S01]  /*1980*/  FFMA R26, R11, 1.925963033500011079e-08, R24 ;  /* 0x32a570600b1a7823 */ /* 0x000fe20000000018 */
[----:B------:R-:W2:Y:S01]  /*1990*/  MUFU.EX2 R23, R23 ;  /* 0x0000001700177308 */ /* 0x000ea20000000800 */
[----:B------:R-:W-:Y:S01]  /*19a0*/  FADD R24, R13, -12583039 ;  /* 0xcb40007f0d187421 */ /* 0x000fe20000000000 */
[----:B------:R-:W-:Y:S01]  /*19b0*/  FFMA.RM R11, R30, R5, 12582913 ;  /* 0x4b4000011e0b7423 */ /* 0x000fe20000004005 */
[----:B------:R-:W-:Y:S01]  /*19c0*/  FFMA R28, R9, 1.4426950216293334961, -R28 ;  /* 0x3fb8aa3b091c7823 */ /* 0x000fe2000000081c */
[----:B------:R-:W-:Y:S02]  /*19d0*/  IMAD.SHL.U32 R5, R0, 0x800000, RZ ;  /* 0x0080000000057824 */ /* 0x000fe400078e00ff */
[----:B------:R-:W-:Y:S01]  /*19e0*/  FFMA R24, R7, 1.4426950216293334961, -R24 ;  /* 0x3fb8aa3b07187823 */ /* 0x000fe20000000818 */
[----:B------:R-:W-:Y:S01]  /*19f0*/  SHF.L.U32 R0, R2, 0x17, RZ ;  /* 0x0000001702007819 */ /* 0x000fe200000006ff */
[----:B------:R-:W-:Y:S01]  /*1a00*/  FFMA R28, R9, 1.925963033500011079e-08, R28 ;  /* 0x32a57060091c7823 */ /* 0x000fe2000000001c */
[----:B------:R-:W3:Y:S01]  /*1a10*/  MUFU.EX2 R19, R19 ;  /* 0x0000001300137308 */ /* 0x000ee20000000800 */
[----:B------:R-:W-:Y:S01]  /*1a20*/  FFMA R24, R7, 1.925963033500011079e-08, R24 ;  /* 0x32a5706007187823 */ /* 0x000fe20000000018 */
[----:B0-----:R-:W-:Y:S01]  /*1a30*/  FMUL R9, R5, R22 ;  /* 0x0000001605097220 */ /* 0x001fe20000400000 */
[----:B------:R-:W-:Y:S01]  /*1a40*/  FADD R22, R11, -12583039 ;  /* 0xcb40007f0b167421 */ /* 0x000fe20000000000 */
[----:B-1----:R-:W-:Y:S01]  /*1a50*/  FMUL R0, R0, R25 ;  /* 0x0000001900007220 */ /* 0x002fe20000400000 */
[----:B------:R-:W-:-:S02]  /*1a60*/  IMAD.SHL.U32 R2, R4, 0x800000, RZ ;  /* 0x0080000004027824 */ /* 0x000fc400078e00ff */
[----:B------:R-:W-:Y:S01]  /*1a70*/  FADD R5, RZ, R9 ;  /* 0x00000009ff057221 */ /* 0x000fe20000000000 */
[----:B------:R-:W-:Y:S01]  /*1a80*/  FFMA R4, R3, 1.4426950216293334961, -R22 ;  /* 0x3fb8aa3b03047823 */ /* 0x000fe20000000816 */
[----:B------:R-:W0:Y:S01]  /*1a90*/  MUFU.EX2 R15, R15 ;  /* 0x0000000f000f7308 */ /* 0x000e220000000800 */
[----:B--2---:R-:W-:Y:S01]  /*1aa0*/  FMUL R2, R2, R23 ;  /* 0x0000001702027220 */ /* 0x004fe20000400000 */
[----:B------:R-:W-:Y:S01]  /*1ab0*/  FADD R5, R5, R0 ;  /* 0x0000000005057221 */ /* 0x000fe20000000000 */
[----:B------:R-:W-:Y:S01]  /*1ac0*/  FFMA R23, R3, 1.925963033500011079e-08, R4 ;  /* 0x32a5706003177823 */ /* 0x000fe20000000004 */
[----:B------:R-:W-:Y:S01]  /*1ad0*/  SHF.L.U32 R14, R14, 0x17, RZ ;  /* 0x000000170e0e7819 */ /* 0x000fe200000006ff */
[----:B------:R-:W-:Y:S02]  /*1ae0*/  IMAD.SHL.U32 R13, R13, 0x800000, RZ ;  /* 0x008000000d0d7824 */ /* 0x000fe400078e00ff */
[----:B------:R-:W-:Y:S01]  /*1af0*/  FADD R4, R5, R2 ;  /* 0x0000000205047221 */ /* 0x000fe20000000000 */
[----:B------:R-:W1:Y:S01]  /*1b00*/  MUFU.EX2 R7, R26 ;  /* 0x0000001a00077308 */ /* 0x000e620000000800 */
[----:B---3--:R-:W-:-:S04]  /*1b10*/  FMUL R3, R8, R19 ;  /* 0x0000001308037220 */ /* 0x008fc80000400000 */
[----:B------:R-:W-:-:S03]  /*1b20*/  FADD R8, R4, R3 ;  /* 0x0000000304087221 */ /* 0x000fc60000000000 */
[----:B------:R-:W2:Y:S01]  /*1b30*/  MUFU.EX2 R24, R24 ;  /* 0x0000001800187308 */ /* 0x000ea20000000800 */
[----:B0-----:R-:W-:Y:S01]  /*1b40*/  FMUL R5, R12, R15 ;  /* 0x0000000f0c057220 */ /* 0x001fe20000400000 */
[----:B------:R-:W-:Y:S01]  /*1b50*/  SHF.L.U32 R15, R6, 0x17, RZ ;  /* 0x00000017060f7819 */ /* 0x000fe200000006ff */
[----:B------:R-:W-:-:S05]  /*1b60*/  IMAD.SHL.U32 R6, R11, 0x800000, RZ ;  /* 0x008000000b067824 */ /* 0x000fca00078e00ff */
        /* <DEDUP_REMOVED lines=20> */
.L_x_23875:
        /* <DEDUP_REMOVED lines=12> */
[----:B0-----:R-:W-:Y:S05]  /*1d70*/  CALL.REL.NOINC `($__internal_365_$__cuda_sm3x_div_rn_noftz_f32_slowpath) ;  /* 0x0000001400047944 */ /* 0x001fea0003c00000 */
[----:B------:R-:W-:-:S07]  /*1d80*/  IMAD.MOV.U32 R11, RZ, RZ, R9 ;  /* 0x000000ffff0b7224 */ /* 0x000fce00078e0009 */
.L_x_23846:
[----:B------:R-:W-:Y:S05]  /*1d90*/  BSYNC.RECONVERGENT B1 ;  /* 0x0000000000017941 */ /* 0x000fea0003800200 */
.L_x_23845:
        /* <DEDUP_REMOVED lines=12> */
[----:B0-----:R-:W-:Y:S05]  /*1e60*/  CALL.REL.NOINC `($__internal_365_$__cuda_sm3x_div_rn_noftz_f32_slowpath) ;  /* 0x0000001000c87944 */ /* 0x001fea0003c00000 */
[----:B------:R-:W-:-:S07]  /*1e70*/  MOV R14, R9 ;  /* 0x00000009000e7202 */ /* 0x000fce0000000f00 */
.L_x_23848:
[----:B------:R-:W-:Y:S05]  /*1e80*/  BSYNC.RECONVERGENT B1 ;  /* 0x0000000000017941 */ /* 0x000fea0003800200 */
.L_x_23847:
        /* <DEDUP_REMOVED lines=12> */
[----:B0-----:R-:W-:Y:S05]  /*1f50*/  CALL.REL.NOINC `($__internal_365_$__cuda_sm3x_div_rn_noftz_f32_slowpath) ;  /* 0x00000010008c7944 */ /* 0x001fea0003c00000 */
[----:B------:R-:W-:-:S07]  /*1f60*/  IMAD.MOV.U32 R0, RZ, RZ, R9 ;  /* 0x000000ffff007224 */ /* 0x000fce00078e0009 */
.L_x_23850:
[----:B------:R-:W-:Y:S05]  /*1f70*/  BSYNC.RECONVERGENT B1 ;  /* 0x0000000000017941 */ /* 0x000fea0003800200 */
.L_x_23849:
        /* <DEDUP_REMOVED lines=14> */
.L_x_23852:
[----:B------:R-:W-:Y:S05]  /*2060*/  BSYNC.RECONVERGENT B1 ;  /* 0x0000000000017941 */ /* 0x000fea0003800200 */
.L_x_23851:
        /* <DEDUP_REMOVED lines=14> */
.L_x_23854:
[----:B------:R-:W-:Y:S05]  /*2150*/  BSYNC.RECONVERGENT B1 ;  /* 0x0000000000017941 */ /* 0x000fea0003800200 */
.L_x_23853:
        /* <DEDUP_REMOVED lines=14> */
.L_x_23856:
[----:B------:R-:W-:Y:S05]  /*2240*/  BSYNC.RECONVERGENT B1 ;  /* 0x0000000000017941 */ /* 0x000fea0003800200 */
.L_x_23855:
        /* <DEDUP_REMOVED lines=13> */
[----:B------:R-:W-:-:S07]  /*2320*/  MOV R3, R9 ;  /* 0x0000000900037202 */ /* 0x000fce0000000f00 */
.L_x_23858:
[----:B------:R-:W-:Y:S05]  /*2330*/  BSYNC.RECONVERGENT B1 ;  /* 0x0000000000017941 */ /* 0x000fea0003800200 */
.L_x_23857:
        /* <DEDUP_REMOVED lines=14> */
.L_x_23860:
[----:B------:R-:W-:Y:S05]  /*2420*/  BSYNC.RECONVERGENT B1 ;  /* 0x0000000000017941 */ /* 0x000fea0003800200 */
.L_x_23859:
        /* <DEDUP_REMOVED lines=14> */
.L_x_23862:
[----:B------:R-:W-:Y:S05]  /*2510*/  BSYNC.RECONVERGENT B1 ;  /* 0x0000000000017941 */ /* 0x000fea0003800200 */
.L_x_23861:
        /* <DEDUP_REMOVED lines=41> */
.L_x_23843:
[----:B------:R-:W-:Y:S05]  /*27b0*/  EXIT ;  /* 0x000000000000794d */ /* 0x000fea0003800000 */
.L_x_23844:
[----:B------:R-:W-:Y:S01]  /*27c0*/  BSSY B1, `(.L_x_23864) ;  /* 0x0000007000017945 */ /* 0x000fe20003800000 */
[----:B------:R-:W-:Y:S01]  /*27d0*/  IMAD.MOV.U32 R12, RZ, RZ, 0x10 ;  /* 0x00000010ff0c7424 */ /* 0x000fe200078e00ff */
[----:B------:R-:W-:Y:S02]  /*27e0*/  MOV R11, 0x1f ;  /* 0x0000001f000b7802 */ /* 0x000fe40000000f00 */
[----:B------:R-:W-:-:S07]  /*27f0*/  MOV R15, 0xffffffff ;  /* 0xffffffff000f7802 */ /* 0x000fce0000000f00 */
[----:B------:R-:W-:Y:S05]  /*2800*/  WARPSYNC.COLLECTIVE R15, `(.L_x_23865) ;  /* 0x000000000f087348 */ /* 0x000fea0003c00000 */
[----:B------:R0:W1:Y:S02]  /*2810*/  SHFL.BFLY P6, R14, R13, R12, R11 ;  /* 0x0c00000c0d0e7389 */ /* 0x00006400000c000b */
[----:B01----:R-:W-:Y:S05]  /*2820*/  ENDCOLLECTIVE ;  /* 0x000000000000791b */ /* 0x003fea0003800000 */
.L_x_23865:
[----:B------:R-:W-:Y:S05]  /*2830*/  BSYNC B1 ;  /* 0x0000000000017941 */ /* 0x000fea0003800000 */
.L_x_23864:
        /* <DEDUP_REMOVED lines=9> */
.L_x_23866:
[----:B------:R-:W-:Y:S01]  /*28d0*/  HFMA2 R12, -RZ, RZ, 0, 2.384185791015625e-07 ;  /* 0x00000004ff0c7431 */ /* 0x000fe200000001ff */
[----:B------:R-:W-:-:S05]  /*28e0*/  FMNMX R0, R13, R14, !PT ;  /* 0x0000000e0d007209 */ /* 0x000fca0007800000 */
[----:B------:R-:W-:-:S07]  /*28f0*/  IMAD.MOV.U32 R13, RZ, RZ, R0 ;  /* 0x000000ffff0d7224 */ /* 0x000fce00078e0000 */
[----:B------:R-:W-:Y:S05]  /*2900*/  WARPSYNC.COLLECTIVE R15, `(.L_x_23867) ;  /* 0x000000000f087348 */ /* 0x000fea0003c00000 */
[----:B------:R0:W1:Y:S02]  /*2910*/  SHFL.BFLY P6, R14, R13, R12, R11 ;  /* 0x0c00000c0d0e7389 */ /* 0x00006400000c000b */
[----:B01----:R-:W-:Y:S05]  /*2920*/  ENDCOLLECTIVE ;  /* 0x000000000000791b */ /* 0x003fea0003800000 */
.L_x_23867:
[----:B------:R-:W-:Y:S01]  /*2930*/  IMAD.MOV.U32 R12, RZ, RZ, 0x2 ;  /* 0x00000002ff0c7424 */ /* 0x000fe200078e00ff */
[----:B------:R-:W-:-:S04]  /*2940*/  FMNMX R2, R0, R14, !PT ;  /* 0x0000000e00027209 */ /* 0x000fc80007800000 */
[----:B------:R-:W-:-:S07]  /*2950*/  MOV R13, R2 ;  /* 0x00000002000d7202 */ /* 0x000fce0000000f00 */
[----:B------:R-:W-:Y:S05]  /*2960*/  WARPSYNC.COLLECTIVE R15, `(.L_x_23868) ;  /* 0x000000000f087348 */ /* 0x000fea0003c00000 */
[----:B------:R0:W1:Y:S02]  /*2970*/  SHFL.BFLY P6, R14, R13, R12, R11 ;  /* 0x0c00000c0d0e7389 */ /* 0x00006400000c000b */
[----:B01----:R-:W-:Y:S05]  /*2980*/  ENDCOLLECTIVE ;  /* 0x000000000000791b */ /* 0x003fea0003800000 */
.L_x_23868:
[----:B------:R-:W-:Y:S01]  /*2990*/  HFMA2 R12, -RZ, RZ, 0, 5.9604644775390625e-08 ;  /* 0x00000001ff0c7431 */ /* 0x000fe200000001ff */
[----:B------:R-:W-:-:S04]  /*29a0*/  FMNMX R3, R2, R14, !PT ;  /* 0x0000000e02037209 */ /* 0x000fc80007800000 */
[----:B------:R-:W-:-:S07]  /*29b0*/  MOV R13, R3 ;  /* 0x00000003000d7202 */ /* 0x000fce0000000f00 */
[----:B------:R-:W-:Y:S05]  /*29c0*/  WARPSYNC.COLLECTIVE R15, `(.L_x_23869) ;  /* 0x000000000f087348 */ /* 0x000fea0003c00000 */
[----:B------:R0:W1:Y:S02]  /*29d0*/  SHFL.BFLY P6, R14, R13, R12, R11 ;  /* 0x0c00000c0d0e7389 */ /* 0x00006400000c000b */
[----:B01----:R-:W-:Y:S05]  /*29e0*/  ENDCOLLECTIVE ;  /* 0x000000000000791b */ /* 0x003fea0003800000 */
.L_x_23869:
        /* <DEDUP_REMOVED lines=41> */
[----:B------:R-:W-:-:S03]  /*2c80*/  SHF.L.U32 R4, R4, 0x17, RZ ;  /* 0x0000001704047819 */ /* 0x000fc600000006ff */
[----:B------:R-:W-:Y:S01]  /*2c90*/  FFMA R8, R5, 1.4426950216293334961, -R8 ;  /* 0x3fb8aa3b05087823 */ /* 0x000fe20000000808 */
[----:B0-----:R-:W-:-:S03]  /*2ca0*/  FMUL R2, R2, R3 ;  /* 0x0000000302027220 */ /* 0x001fc60000400000 */
[----:B------:R-:W-:-:S04]  /*2cb0*/  FFMA R8, R5, 1.925963033500011079e-08, R8 ;  /* 0x32a5706005087823 */ /* 0x000fc80000000008 */
[----:B------:R0:W2:Y:S01]  /*2cc0*/  MUFU.EX2 R5, R8 ;  /* 0x0000000800057308 */ /* 0x0000a20000000800 */
[----:B-1----:R-:W-:Y:S01]  /*2cd0*/  FMUL R0, R0, R25 ;  /* 0x0000001900007220 */ /* 0x002fe20000400000 */
[C---:B0-----:R-:W-:Y:S01]  /*2ce0*/  FADD R8, R14.reuse, -12583039 ;  /* 0xcb40007f0e087421 */ /* 0x041fe20000000000 */
[----:B------:R-:W-:-:S03]  /*2cf0*/  SHF.L.U32 R14, R14, 0x17, RZ ;  /* 0x000000170e0e7819 */ /* 0x000fc600000006ff */
[C---:B------:R-:W-:Y:S01]  /*2d00*/  FFMA R8, R11.reuse, 1.4426950216293334961, -R8 ;  /* 0x3fb8aa3b0b087823 */ /* 0x040fe20000000808 */
[----:B--2---:R-:W-:Y:S01]  /*2d10*/  FMUL R3, R4, R5 ;  /* 0x0000000504037220 */ /* 0x004fe20000400000 */
[C---:B------:R-:W-:Y:S02]  /*2d20*/  FADD R4, R12.reuse, -12583039 ;  /* 0xcb40007f0c047421 */ /* 0x040fe40000000000 */
[----:B------:R-:W-:Y:S01]  /*2d30*/  FFMA R8, R11, 1.925963033500011079e-08, R8 ;  /* 0x32a570600b087823 */ /* 0x000fe20000000008 */
[----:B------:R-:W-:Y:S02]  /*2d40*/  IMAD.SHL.U32 R5, R12, 0x800000, RZ ;  /* 0x008000000c057824 */ /* 0x000fe400078e00ff */
        /* <DEDUP_REMOVED lines=26> */
[----:B------:R-:W-:Y:S01]  /*2ef0*/  IMAD.SHL.U32 R7, R22, 0x800000, RZ ;  /* 0x0080000016077824 */ /* 0x000fe200078e00ff */
[----:B-1----:R-:W-:Y:S01]  /*2f00*/  MOV R15, 0xffffffff ;  /* 0xffffffff000f7802 */ /* 0x002fe20000000f00 */
[----:B------:R-:W-:Y:S01]  /*2f10*/  FADD R6, R6, R3 ;  /* 0x0000000306067221 */ /* 0x000fe20000000000 */
[----:B------:R-:W0:Y:S03]  /*2f20*/  MUFU.EX2 R27, R27 ;  /* 0x0000001b001b7308 */ /* 0x000e260000000800 */
[----:B------:R-:W-:Y:S01]  /*2f30*/  FADD R11, R6, R5 ;  /* 0x00000005060b7221 */ /* 0x000fe20000000000 */
[----:B------:R-:W-:Y:S01]  /*2f40*/  SHF.L.U32 R6, R13, 0x17, RZ ;  /* 0x000000170d067819 */ /* 0x000fe200000006ff */
[----:B--2---:R-:W-:-:S02]  /*2f50*/  FMUL R7, R7, R12 ;  /* 0x0000000c07077220 */ /* 0x004fc40000400000 */
[----:B------:R-:W-:-:S04]  /*2f60*/  FADD R11, R11, R4 ;  /* 0x000000040b0b7221 */ /* 0x000fc80000000000 */
[----:B------:R-:W-:Y:S01]  /*2f70*/  FADD R12, R11, R8 ;  /* 0x000000080b0c7221 */ /* 0x000fe20000000000 */
[----:B------:R-:W-:-:S03]  /*2f80*/  IMAD.MOV.U32 R11, RZ, RZ, 0x1f ;  /* 0x0000001fff0b7424 */ /* 0x000fc600078e00ff */
[----:B------:R-:W-:Y:S01]  /*2f90*/  FADD R13, R12, R7 ;  /* 0x000000070c0d7221 */ /* 0x000fe20000000000 */
[----:B------:R-:W-:Y:S02]  /*2fa0*/  HFMA2 R12, -RZ, RZ, 0, 9.5367431640625e-07 ;  /* 0x00000010ff0c7431 */ /* 0x000fe400000001ff */
[----:B0-----:R-:W-:-:S04]  /*2fb0*/  FMUL R6, R6, R27 ;  /* 0x0000001b06067220 */ /* 0x001fc80000400000 */
[----:B------:R-:W-:-:S07]  /*2fc0*/  FADD R13, R13, R6 ;  /* 0x000000060d0d7221 */ /* 0x000fce0000000000 */
[----:B------:R-:W-:Y:S05]  /*2fd0*/  WARPSYNC.COLLECTIVE R15, `(.L_x_23870) ;  /* 0x000000000f087348 */ /* 0x000fea0003c00000 */
[----:B------:R0:W1:Y:S02]  /*2fe0*/  SHFL.BFLY P6, R14, R13, R12, R11 ;  /* 0x0c00000c0d0e7389 */ /* 0x00006400000c000b */
[----:B01----:R-:W-:Y:S05]  /*2ff0*/  ENDCOLLECTIVE ;  /* 0x000000000000791b */ /* 0x003fea0003800000 */
.L_x_23870:
[----:B------:R-:W-:Y:S02]  /*3000*/  IMAD.MOV.U32 R12, RZ, RZ, 0x8 ;  /* 0x00000008ff0c7424 */ /* 0x000fe400078e00ff */
[----:B------:R-:W-:-:S05]  /*3010*/  FADD R19, R13, R14 ;  /* 0x0000000e0d137221 */ /* 0x000fca0000000000 */
[----:B------:R-:W-:-:S07]  /*3020*/  MOV R13, R19 ;  /* 0x00000013000d7202 */ /* 0x000fce0000000f00 */
[----:B------:R-:W-:Y:S05]  /*3030*/  WARPSYNC.COLLECTIVE R15, `(.L_x_23871) ;  /* 0x000000000f087348 */ /* 0x000fea0003c00000 */
[----:B------:R0:W1:Y:S02]  /*3040*/  SHFL.BFLY P6, R14, R13, R12, R11 ;  /* 0x0c00000c0d0e7389 */ /* 0x00006400000c000b */
[----:B01----:R-:W-:Y:S05]  /*3050*/  ENDCOLLECTIVE ;  /* 0x000000000000791b */ /* 0x003fea0003800000 */
.L_x_23871:
[----:B------:R-:W-:Y:S02]  /*3060*/  HFMA2 R12, -RZ, RZ, 0, 2.384185791015625e-07 ;  /* 0x00000004ff0c7431 */ /* 0x000fe400000001ff */
[----:B------:R-:W-:-:S05]  /*3070*/  FADD R22, R19, R14 ;  /* 0x0000000e13167221 */ /* 0x000fca0000000000 */
[----:B------:R-:W-:-:S07]  /*3080*/  MOV R13, R22 ;  /* 0x00000016000d7202 */ /* 0x000fce0000000f00 */
[----:B------:R-:W-:Y:S05]  /*3090*/  WARPSYNC.COLLECTIVE R15, `(.L_x_23872) ;  /* 0x000000000f087348 */ /* 0x000fea0003c00000 */
[----:B------:R0:W1:Y:S02]  /*30a0*/  SHFL.BFLY P6, R14, R13, R12, R11 ;  /* 0x0c00000c0d0e7389 */ /* 0x00006400000c000b */
[----:B01----:R-:W-:Y:S05]  /*30b0*/  ENDCOLLECTIVE ;  /* 0x000000000000791b */ /* 0x003fea0003800000 */
.L_x_23872:
[----:B------:R-:W-:Y:S01]  /*30c0*/  MOV R12, 0x2 ;  /* 0x00000002000c7802 */ /* 0x000fe20000000f00 */
[----:B------:R-:W-:-:S04]  /*30d0*/  FADD R23, R22, R14 ;  /* 0x0000000e16177221 */ /* 0x000fc80000000000 */
[----:B------:R-:W-:-:S07]  /*30e0*/  IMAD.MOV.U32 R13, RZ, RZ, R23 ;  /* 0x000000ffff0d7224 */ /* 0x000fce00078e0017 */
[----:B------:R-:W-:Y:S05]  /*30f0*/  WARPSYNC.COLLECTIVE R15, `(.L_x_23873) ;  /* 0x000000000f087348 */ /* 0x000fea0003c00000 */
[----:B------:R0:W1:Y:S02]  /*3100*/  SHFL.BFLY P6, R14, R13, R12, R11 ;  /* 0x0c00000c0d0e7389 */ /* 0x00006400000c000b */
[----:B01----:R-:W-:Y:S05]  /*3110*/  ENDCOLLECTIVE ;  /* 0x000000000000791b */ /* 0x003fea0003800000 */
.L_x_23873:
[----:B------:R-:W-:Y:S02]  /*3120*/  IMAD.MOV.U32 R12, RZ, RZ, 0x1 ;  /* 0x00000001ff0c7424 */ /* 0x000fe400078e00ff */
[----:B------:R-:W-:-:S05]  /*3130*/  FADD R24, R23, R14 ;  /* 0x0000000e17187221 */ /* 0x000fca0000000000 */
[----:B------:R-:W-:-:S07]  /*3140*/  MOV R13, R24 ;  /* 0x00000018000d7202 */ /* 0x000fce0000000f00 */
[----:B------:R-:W-:Y:S05]  /*3150*/  WARPSYNC.COLLECTIVE R15, `(.L_x_23874) ;  /* 0x000000000f087348 */ /* 0x000fea0003c00000 */
[----:B------:R0:W1:Y:S02]  /*3160*/  SHFL.BFLY P6, R14, R13, R12, R11 ;  /* 0x0c00000c0d0e7389 */ /* 0x00006400000c000b */
[----:B01----:R-:W-:Y:S05]  /*3170*/  ENDCOLLECTIVE ;  /* 0x000000000000791b */ /* 0x003fea0003800000 */
.L_x_23874:
[----:B------:R-:W-:Y:S05]  /*3180*/  BRA `(.L_x_23875) ;  /* 0xffffffe800c87947 */ /* 0x000fea000383ffff */
        .weak           $__internal_365_$__cuda_sm3x_div_rn_noftz_f32_slowpath
        .type           $__internal_365_$__cuda_sm3x_div_rn_noftz_f32_slowpath,@function
        .size           $__internal_365_$__cuda_sm3x_div_rn_noftz_f32_slowpath,(.L_x_37742 - $__internal_365_$__cuda_sm3x_div_rn_noftz_f32_slowpath)
$__internal_365_$__cuda_sm3x_div_rn_noftz_f32_slowpath:
        /* <DEDUP_REMOVED lines=34> */
.L_x_23877:
        /* <DEDUP_REMOVED lines=51> */
.L_x_23884:
[----:B------:R-:W-:-:S04]  /*36e0*/  LOP3.LUT R9, R9, 0x80000000, RZ, 0xc0, !PT ;  /* 0x8000000009097812 */ /* 0x000fc800078ec0ff */
[----:B------:R-:W-:Y:S01]  /*36f0*/  LOP3.LUT R9, R9, 0x7f800000, RZ, 0xfc, !PT ;  /* 0x7f80000009097812 */ /* 0x000fe200078efcff */
[----:B------:R-:W-:Y:S06]  /*3700*/  BRA `(.L_x_23885) ;  /* 0x0000000000047947 */ /* 0x000fec0003800000 */
.L_x_23883:
[----:B------:R-:W-:-:S07]  /*3710*/  IMAD R9, R28, 0x800000, R9 ;  /* 0x008000001c097824 */ /* 0x000fce00078e0209 */
.L_x_23885:
[----:B------:R-:W-:Y:S05]  /*3720*/  BSYNC.RECONVERGENT B3 ;  /* 0x0000000000037941 */ /* 0x000fea0003800200 */
.L_x_23882:
[----:B------:R-:W-:Y:S05]  /*3730*/  BRA `(.L_x_23886) ;  /* 0x0000000000207947 */ /* 0x000fea0003800000 */
.L_x_23881:
[----:B------:R-:W-:-:S04]  /*3740*/  LOP3.LUT R9, R12, 0x80000000, R9, 0x48, !PT ;  /* 0x800000000c097812 */ /* 0x000fc800078e4809 */
[----:B------:R-:W-:Y:S01]  /*3750*/  LOP3.LUT R9, R9, 0x7f800000, RZ, 0xfc, !PT ;  /* 0x7f80000009097812 */ /* 0x000fe200078efcff */
[----:B------:R-:W-:Y:S06]  /*3760*/  BRA `(.L_x_23886) ;  /* 0x0000000000147947 */ /* 0x000fec0003800000 */
.L_x_23880:
[----:B------:R-:W-:Y:S01]  /*3770*/  LOP3.LUT R9, R12, 0x80000000, R9, 0x48, !PT ;  /* 0x800000000c097812 */ /* 0x000fe200078e4809 */
[----:B------:R-:W-:Y:S06]  /*3780*/  BRA `(.L_x_23886) ;  /* 0x00000000000c7947 */ /* 0x000fec0003800000 */
.L_x_23879:
[----:B------:R-:W0:Y:S01]  /*3790*/  MUFU.RSQ R9, -QNAN ;  /* 0xffc0000000097908 */ /* 0x000e220000001400 */
[----:B------:R-:W-:Y:S05]  /*37a0*/  BRA `(.L_x_23886) ;  /* 0x0000000000047947 */ /* 0x000fea0003800000 */
.L_x_23878:
[----:B------:R-:W-:-:S07]  /*37b0*/  FADD.FTZ R9, R9, R12 ;  /* 0x0000000c09097221 */ /* 0x000fce0000010000 */
.L_x_23886:
[----:B------:R-:W-:Y:S05]  /*37c0*/  BSYNC.RECONVERGENT B2 ;  /* 0x0000000000027941 */ /* 0x000fea0003800200 */
.L_x_23876:
[----:B------:R-:W-:Y:S01]  /*37d0*/  HFMA2 R13, -RZ, RZ, 0, 0 ;  /* 0x00000000ff0d7431 */ /* 0x000fe200000001ff */
[----:B------:R-:W-:-:S04]  /*37e0*/  MOV R12, R22 ;  /* 0x00000016000c7202 */ /* 0x000fc80000000f00 */
[----:B0-----:R-:W-:Y:S05]  /*37f0*/  RET.REL.NODEC R12 `(_Z15SoftmaxWarpImplI22BroadcastScaleMaskLoadIffbLm2EiE11DirectStoreIffEfLi1ELi9ELi32ELi1ELb0EL9Algorithm0EEvT_T0_ll) ;  /* 0xffffffc80c007950 */ /* 0x001fea0003c3ffff */
.L_x_23887:
        /* <DEDUP_REMOVED lines=16> */
.L_x_37742:


//--------------------- .text._Z15SoftmaxWarpImplI22BroadcastScaleMaskLoadIffbLm2EiE11DirectStoreIffEfLi1ELi8ELi32ELi1ELb1EL9Algorithm0EEvT_T0_ll --------------------------
	.section	.text._Z15SoftmaxWarpImplI22BroadcastScaleMaskLoadIffbLm2EiE11DirectStoreIffEfLi1ELi8ELi32ELi1ELb1EL9Algorithm0EEvT_T0_ll,"ax",@progbits
	.align	128
        .global         _Z15SoftmaxWarpImplI22BroadcastScaleMaskLoadIffbLm2EiE11DirectStoreIffEfLi1ELi8ELi32ELi1ELb1EL9Algorithm0EEvT_T0_ll
        .type           _Z15SoftmaxWarpImplI22BroadcastScaleMaskLoadIffbLm2EiE11DirectStoreIffEfLi1ELi8ELi32ELi1ELb1EL9Algorithm0EEvT_T0_ll,@function
        .size           _Z15SoftmaxWarpImplI22BroadcastScaleMaskLoadIffbLm2EiE11DirectStoreIffEfLi1ELi8ELi32ELi1ELb1EL9Algorithm0EEvT_T0_ll,(.L_x_37743 - _Z15SoftmaxWarpImplI22BroadcastScaleMaskLoadIffbLm2EiE11DirectStoreIffEfLi1ELi8ELi32ELi1ELb1EL9Algorithm0EEvT_T0_ll)
        .other          _Z15SoftmaxWarpImplI22BroadcastScaleMaskLoadIffbLm2EiE11DirectStoreIffEfLi1ELi8ELi32ELi1ELb1EL9Algorithm0EEvT_T0_ll,@"STO_CUDA_ENTRY STV_DEFAULT"
_Z15SoftmaxWarpImplI22BroadcastScaleMaskLoadIffbLm2EiE11DirectStoreIffEfLi1ELi8ELi32ELi1ELb1EL9Algorithm0EEvT_T0_ll:
.text._Z15SoftmaxWarpImplI22BroadcastScaleMaskLoadIffbLm2EiE11DirectStoreIffEfLi1ELi8ELi32ELi1ELb1EL9Algorithm0EEvT_T0_ll:
        /* <DEDUP_REMOVED lines=29> */
.L_x_23888:
        /* <DEDUP_REMOVED lines=21> */
.L_x_23923:
        /* <DEDUP_REMOVED lines=65> */
.L_x_23891:
[----:B------:R-:W-:Y:S05]  /*0730*/  BSYNC.RECONVERGENT B1 ;  /* 0x0000000000017941 */ /* 0x000fea0003800200 */
.L_x_23890:
        /* <DEDUP_REMOVED lines=57> */
.L_x_23893:
[----:B------:R-:W-:Y:S05]  /*0ad0*/  BSYNC.RECONVERGENT B1 ;  /* 0x0000000000017941 */ /* 0x000fea0003800200 */
.L_x_23892:
        /* <DEDUP_REMOVED lines=68> */
.L_x_23895:
[----:B------:R-:W-:Y:S05]  /*0f20*/  BSYNC.RECONVERGENT B1 ;  /* 0x0000000000017941 */ /* 0x000fea0003800200 */
.L_x_23894:
        /* <DEDUP_REMOVED lines=35> */
[----:B0-----:R-:W-:-:S04]  /*1160*/  ISETP.NE.U32.AND P3, PT, R8, 0x1, PT ;  /* 0x000000010800780c */ /* 0x001fc80003f65070 */
[----:B------:R-:W-:Y:S02]  /*1170*/  ISETP.NE.AND.EX P3, PT, R9, RZ, PT, P3 ;  /* 0x000000ff0900720c */ /* 0x000fe40003f65330 */
[----:B-1----:R-:W-:Y:S01]  /*1180*/  ISETP.NE.U32.AND P5, PT, R2, 0x1, PT ;  /* 0x000000010200780c */ /* 0x002fe20003fa5070 */
        /* <DEDUP_REMOVED lines=17> */
.L_x_23897:
[----:B------:R-:W-:Y:S05]  /*12a0*/  BSYNC.RECONVERGENT B1 ;  /* 0x0000000000017941 */ /* 0x000fea0003800200 */
.L_x_23896:
        /* <DEDUP_REMOVED lines=55> */
.L_x_23899:
[----:B------:R-:W-:Y:S05]  /*1620*/  BSYNC.RECONVERGENT B1 ;  /* 0x0000000000017941 */ /* 0x000fea0003800200 */
.L_x_23898:
        /* <DEDUP_REMOVED lines=55> */
.L_x_23901:
[----:B------:R-:W-:Y:S05]  /*19a0*/  BSYNC.RECONVERGENT B1 ;  /* 0x0000000000017941 */ /* 0x000fea0003800200 */
.L_x_23900:
        /* <DEDUP_REMOVED lines=55> */
.L_x_23903:
[----:B------:R-:W-:Y:S05]  /*1d20*/  BSYNC.RECONVERGENT B1 ;  /* 0x0000000000017941 */ /* 0x000fea0003800200 */
.L_x_23902:
        /* <DEDUP_REMOVED lines=55> */
.L_x_23905:
[----:B------:R-:W-:Y:S05]  /*20a0*/  BSYNC.RECONVERGENT B1 ;  /* 0x0000000000017941 */ /* 0x000fea0003800200 */
.L_x_23904:
[----:B------:R-:W-:-:S03]  /*20b0*/  UMOV UR4, 0xffffffff ;  /* 0xffffffff00047882 */ /* 0x000fc60000000000 */
        /* <DEDUP_REMOVED lines=33> */
[----:B------:R-:W-:Y:S01]  /*22d0*/  FADD R9, R4, -12583039 ;  /* 0xcb40007f04097421 */ /* 0x000fe20000000000 */
[C---:B------:R-:W-:Y:S01]  /*22e0*/  FADD R12, -R7.reuse, R10 ;  /* 0x0000000a070c7221 */ /* 0x040fe20000000100 */
[----:B------:R-:W-:Y:S01]  /*22f0*/  FFMA R14, R14, 1.925963033500011079e-08, R11 ;  /* 0x32a570600e0e7823 */ /* 0x000fe2000000000b */
[-C--:B------:R-:W-:Y:S01]  /*2300*/  FFMA.SAT R39, R24, R5.reuse, 0.5 ;  /* 0x3f00000018277423 */ /* 0x080fe20000002005 */
[----:B------:R-:W-:Y:S01]  /*2310*/  FFMA R9, R28, 1.4426950216293334961, -R9 ;  /* 0x3fb8aa3b1c097823 */ /* 0x000fe20000000809 */
[-C--:B------:R-:W-:Y:S01]  /*2320*/  FFMA.SAT R15, R12, R5.reuse, 0.5 ;  /* 0x3f0000000c0f7423 */ /* 0x080fe20000002005 */
[----:B------:R-:W-:Y:S01]  /*2330*/  FADD R13, R8, -12583039 ;  /* 0xcb40007f080d7421 */ /* 0x000fe20000000000 */
[----:B------:R-:W-:Y:S01]  /*2340*/  FADD R26, -R7, R26 ;  /* 0x0000001a071a7221 */ /* 0x000fe20000000100 */
[----:B------:R-:W-:Y:S01]  /*2350*/  FFMA R11, R28, 1.925963033500011079e-08, R9 ;  /* 0x32a570601c0b7823 */ /* 0x000fe20000000009 */
        /* <DEDUP_REMOVED lines=9> */
[----:B------:R2:W3:Y:S01]  /*23f0*/  MUFU.EX2 R10, R14 ;  /* 0x0000000e000a7308 */ /* 0x0004e20000000800 */
[----:B------:R-:W-:Y:S01]  /*2400*/  FFMA R37, R22, 1.4426950216293334961, -R37 ;  /* 0x3fb8aa3b16257823 */ /* 0x000fe20000000825 */
[----:B------:R-:W-:-:S02]  /*2410*/  IMAD.SHL.U32 R0, R0, 0x800000, RZ ;  /* 0x0080000000007824 */ /* 0x000fc400078e00ff */
[----:B------:R-:W-:Y:S01]  /*2420*/  FFMA R15, R12, 1.925963033500011079e-08, R15 ;  /* 0x32a570600c0f7823 */ /* 0x000fe2000000000f */
[-C--:B------:R-:W-:Y:S01]  /*2430*/  FFMA.RM R12, R39, R6.reuse, 12582913 ;  /* 0x4b400001270c7423 */ /* 0x080fe20000004006 */
[----:B------:R-:W-:Y:S01]  /*2440*/  FFMA R37, R22, 1.925963033500011079e-08, R37 ;  /* 0x32a5706016257823 */ /* 0x000fe20000000025 */
[----:B------:R-:W-:Y:S02]  /*2450*/  IMAD.SHL.U32 R7, R7, 0x800000, RZ ;  /* 0x0080000007077824 */ /* 0x000fe400078e00ff */
[----:B------:R-:W-:Y:S01]  /*2460*/  FADD R39, R12, -12583039 ;  /* 0xcb40007f0c277421 */ /* 0x000fe20000000000 */
[----:B------:R-:W4:Y:S01]  /*2470*/  MUFU.EX2 R11, R11 ;  /* 0x0000000b000b7308 */ /* 0x000f220000000800 */
[----:B--2---:R-:W-:Y:S01]  /*2480*/  FFMA.RM R14, R5, R6, 12582913 ;  /* 0x4b400001050e7423 */ /* 0x004fe20000004006 */
[----:B------:R-:W-:Y:S01]  /*2490*/  SHF.L.U32 R5, R2, 0x17, RZ ;  /* 0x0000001702057819 */ /* 0x000fe200000006ff */
[----:B------:R-:W-:Y:S01]  /*24a0*/  FFMA R39, R24, 1.4426950216293334961, -R39 ;  /* 0x3fb8aa3b18277823 */ /* 0x000fe20000000827 */
[----:B0-----:R-:W-:Y:S01]  /*24b0*/  FMUL R3, R0, R3 ;  /* 0x0000000300037220 */ /* 0x001fe20000400000 */
[----:B------:R-:W-:-:S02]  /*24c0*/  IMAD.SHL.U32 R2, R4, 0x800000, RZ ;  /* 0x0080000004027824 */ /* 0x000fc400078e00ff */
[----:B------:R-:W-:Y:S01]  /*24d0*/  FFMA R22, R24, 1.925963033500011079e-08, R39 ;  /* 0x32a5706018167823 */ /* 0x000fe20000000027 */
[----:B------:R-:W0:Y:S01]  /*24e0*/  MUFU.EX2 R13, R13 ;  /* 0x0000000d000d7308 */ /* 0x000e220000000800 */
[----:B------:R-:W-:Y:S01]  /*24f0*/  FADD R39, R14, -12583039 ;  /* 0xcb40007f0e277421 */ /* 0x000fe20000000000 */
[----:B---3--:R-:W-:Y:S01]  /*2500*/  FMUL R0, R5, R10 ;  /* 0x0000000a05007220 */ /* 0x008fe20000400000 */
[----:B------:R-:W-:Y:S01]  /*2510*/  FADD R5, RZ, R3 ;  /* 0x00000003ff057221 */ /* 0x000fe20000000000 */
[----:B------:R-:W-:Y:S02]  /*2520*/  IMAD.SHL.U32 R4, R8, 0x800000, RZ ;  /* 0x0080000008047824 */ /* 0x000fe400078e00ff */
[C---:B------:R-:W-:Y:S01]  /*2530*/  FFMA R39, R26.reuse, 1.4426950216293334961, -R39 ;  /* 0x3fb8aa3b1a277823 */ /* 0x040fe20000000827 */
[----:B------:R-:W-:Y:S01]  /*2540*/  SHF.L.U32 R8, R9, 0x17, RZ ;  /* 0x0000001709087819 */ /* 0x000fe200000006ff */
[----:B------:R-:W-:Y:S01]  /*2550*/  FADD R5, R5, R0 ;  /* 0x0000000005057221 */ /* 0x000fe20000000000 */
[----:B------:R-:W2:Y:S01]  /*2560*/  MUFU.EX2 R15, R15 ;  /* 0x0000000f000f7308 */ /* 0x000ea20000000800 */
[----:B------:R-:W-:Y:S01]  /*2570*/  FFMA R39, R26, 1.925963033500011079e-08, R39 ;  /* 0x32a570601a277823 */ /* 0x000fe20000000027 */
[----:B----4-:R-:W-:Y:S01]  /*2580*/  FMUL R2, R2, R11 ;  /* 0x0000000b02027220 */ /* 0x010fe20000400000 */
[----:B------:R-:W-:-:S03]  /*2590*/  SHF.L.U32 R14, R14, 0x17, RZ ;  /* 0x000000170e0e7819 */ /* 0x000fc600000006ff */
[----:B------:R-:W-:Y:S02]  /*25a0*/  FADD R9, R5, R2 ;  /* 0x0000000205097221 */ /* 0x000fe40000000000 */
[----:B------:R-:W3:Y:S01]  /*25b0*/  MUFU.EX2 R6, R37 ;  /* 0x0000002500067308 */ /* 0x000ee20000000800 */
[----:B0-----:R-:W-:-:S07]  /*25c0*/  FMUL R4, R4, R13 ;  /* 0x0000000d04047220 */ /* 0x001fce0000400000 */
[----:B------:R-:W0:Y:S01]  /*25d0*/  MUFU.EX2 R22, R22 ;  /* 0x0000001600167308 */ /* 0x000e220000000800 */
[----:B--2---:R-:W-:Y:S01]  /*25e0*/  FMUL R5, R8, R15 ;  /* 0x0000000f08057220 */ /* 0x004fe20000400000 */
[----:B------:R-:W-:Y:S01]  /*25f0*/  FADD R8, R9, R4 ;  /* 0x0000000409087221 */ /* 0x000fe20000000000 */
[----:B------:R-:W-:-:S05]  /*2600*/  IMAD.SHL.U32 R9, R12, 0x800000, RZ ;  /* 0x008000000c097824 */ /* 0x000fca00078e00ff */
        /* <DEDUP_REMOVED lines=17> */
.L_x_23935:
        /* <DEDUP_REMOVED lines=12> */
[----:B01----:R-:W-:Y:S05]  /*27e0*/  CALL.REL.NOINC `($__internal_366_$__cuda_sm3x_div_rn_noftz_f32_slowpath) ;  /* 0x0000001000c87944 */ /* 0x003fea0003c00000 */
[----:B------:R-:W-:-:S07]  /*27f0*/  IMAD.MOV.U32 R9, RZ, RZ, R3 ;  /* 0x000000ffff097224 */ /* 0x000fce00078e0003 */
.L_x_23908:
[----:B------:R-:W-:Y:S05]  /*2800*/  BSYNC.RECONVERGENT B1 ;  /* 0x0000000000017941 */ /* 0x000fea0003800200 */
.L_x_23907:
        /* <DEDUP_REMOVED lines=12> */
[----:B01----:R-:W-:Y:S05]  /*28d0*/  CALL.REL.NOINC `($__internal_366_$__cuda_sm3x_div_rn_noftz_f32_slowpath) ;  /* 0x00000010008c7944 */ /* 0x003fea0003c00000 */
[----:B------:R-:W-:-:S07]  /*28e0*/  IMAD.MOV.U32 R12, RZ, RZ, R3 ;  /* 0x000000ffff0c7224 */ /* 0x000fce00078e0003 */
.L_x_23910:
[----:B------:R-:W-:Y:S05]  /*28f0*/  BSYNC.RECONVERGENT B1 ;  /* 0x0000000000017941 */ /* 0x000fea0003800200 */
.L_x_23909:
        /* <DEDUP_REMOVED lines=14> */
.L_x_23912:
[----:B------:R-:W-:Y:S05]  /*29e0*/  BSYNC.RECONVERGENT B1 ;  /* 0x0000000000017941 */ /* 0x000fea0003800200 */
.L_x_23911:
        /* <DEDUP_REMOVED lines=14> */
.L_x_23914:
[----:B------:R-:W-:Y:S05]  /*2ad0*/  BSYNC.RECONVERGENT B1 ;  /* 0x0000000000017941 */ /* 0x000fea0003800200 */
.L_x_23913:
        /* <DEDUP_REMOVED lines=14> */
.L_x_23916:
[----:B------:R-:W-:Y:S05]  /*2bc0*/  BSYNC.RECONVERGENT B1 ;  /* 0x0000000000017941 */ /* 0x000fea0003800200 */
.L_x_23915:
        /* <DEDUP_REMOVED lines=14> */
.L_x_23918:
[----:B------:R-:W-:Y:S05]  /*2cb0*/  BSYNC.RECONVERGENT B1 ;  /* 0x0000000000017941 */ /* 0x000fea0003800200 */
.L_x_23917:
        /* <DEDUP_REMOVED lines=14> */
.L_x_23920:
[----:B------:R-:W-:Y:S05]  /*2da0*/  BSYNC.RECONVERGENT B1 ;  /* 0x0000000000017941 */ /* 0x000fea0003800200 */
.L_x_23919:
        /* <DEDUP_REMOVED lines=13> */
.L_x_23922:
[----:B------:R-:W-:Y:S05]  /*2e80*/  BSYNC.RECONVERGENT B1 ;  /* 0x0000000000017941 */ /* 0x000fea0003800200 */
.L_x_23921:
        /* <DEDUP_REMOVED lines=32> */
[----:B------:R-:W-:Y:S01]  /*3090*/  @!P5 R2UR UR11, R17 ;  /* 0x00000000110bd2ca */ /* 0x000fe200000e0000 */
[----:B------:R2:W-:Y:S01]  /*30a0*/  @!P0 STG.E desc[UR4][R14.64+0x80], R12 ;  /* 0x0000800c0e008986 */ /* 0x0005e2000c101904 */
[C---:B------:R-:W-:Y:S02]  /*30b0*/  IADD3 R20, P0, PT, R35.reuse, R20, RZ ;  /* 0x0000001423147210 */ /* 0x040fe40007f1e0ff */
[----:B------:R-:W-:Y:S01]  /*30c0*/  @!P4 R2UR UR12, R16 ;  /* 0x00000000100cc2ca */ /* 0x000fe200000e0000 */
[----:B------:R2:W-:Y:S01]  /*30d0*/  @!P1 STG.E desc[UR6][R14.64+0x100], R0 ;  /* 0x000100000e009986 */ /* 0x0005e2000c101906 */
[----:B------:R-:W-:Y:S02]  /*30e0*/  LEA.HI.X.SX32 R18, R35, R18, 0x1, P0 ;  /* 0x0000001223127211 */ /* 0x000fe400000f0eff */
[----:B------:R-:W-:Y:S01]  /*30f0*/  ISETP.GE.U32.AND P0, PT, R20, UR44, PT ;  /* 0x0000002c14007c0c */ /* 0x000fe2000bf06070 */
[----:B------:R2:W-:Y:S01]  /*3100*/  @!P6 STG.E desc[UR8][R14.64+0x180], R2 ;  /* 0x000180020e00e986 */ /* 0x0005e2000c101908 */
[----:B------:R-:W-:-:S02]  /*3110*/  @!P4 R2UR UR13, R17 ;  /* 0x00000000110dc2ca */ /* 0x000fc400000e0000 */
[C---:B------:R-:W-:Y:S01]  /*3120*/  @!P3 R2UR UR14, R16.reuse ;  /* 0x00000000100eb2ca */ /* 0x040fe200000e0000 */
[----:B------:R2:W-:Y:S01]  /*3130*/  @!P5 STG.E desc[UR10][R14.64+0x200], R4 ;  /* 0x000200040e00d986 */ /* 0x0005e2000c10190a */
        /* <DEDUP_REMOVED lines=9> */
.L_x_23889:
[----:B------:R-:W-:Y:S05]  /*31d0*/  EXIT ;  /* 0x000000000000794d */ /* 0x000fea0003800000 */
.L_x_23906:
[----:B------:R-:W-:Y:S01]  /*31e0*/  BSSY B1, `(.L_x_23924) ;  /* 0x0000007000017945 */ /* 0x000fe20003800000 */
[----:B------:R-:W-:Y:S01]  /*31f0*/  IMAD.MOV.U32 R12, RZ, RZ, 0x10 ;  /* 0x00000010ff0c7424 */ /* 0x000fe200078e00ff */
[----:B------:R-:W-:Y:S01]  /*3200*/  MOV R11, 0x1f ;  /* 0x0000001f000b7802 */ /* 0x000fe20000000f00 */
[----:B------:R-:W-:-:S07]  /*3210*/  IMAD.MOV.U32 R15, RZ, RZ, -0x1 ;  /* 0xffffffffff0f7424 */ /* 0x000fce00078e00ff */
[----:B-1----:R-:W-:Y:S05]  /*3220*/  WARPSYNC.COLLECTIVE R15, `(.L_x_23925) ;  /* 0x000000000f087348 */ /* 0x002fea0003c00000 */
[----:B------:R0:W2:Y:S02]  /*3230*/  SHFL.BFLY P6, R14, R13, R12, R11 ;  /* 0x0c00000c0d0e7389 */ /* 0x0000a400000c000b */
[----:B012---:R-:W-:Y:S05]  /*3240*/  ENDCOLLECTIVE ;  /* 0x000000000000791b */ /* 0x007fea0003800000 */
.L_x_23925:
[----:B------:R-:W-:Y:S05]  /*3250*/  BSYNC B1 ;  /* 0x0000000000017941 */ /* 0x000fea0003800000 */
.L_x_23924:
        /* <DEDUP_REMOVED lines=8> */
.L_x_23926:
[----:B------:R-:W-:Y:S02]  /*32e0*/  MOV R12, 0x4 ;  /* 0x00000004000c7802 */ /* 0x000fe40000000f00 */
[----:B------:R-:W-:-:S05]  /*32f0*/  FMNMX R0, R13, R14, !PT ;  /* 0x0000000e0d007209 */ /* 0x000fca0007800000 */
[----:B------:R-:W-:-:S07]  /*3300*/  IMAD.MOV.U32 R13, RZ, RZ, R0 ;  /* 0x000000ffff0d7224 */ /* 0x000fce00078e0000 */
[----:B------:R-:W-:Y:S05]  /*3310*/  WARPSYNC.COLLECTIVE R15, `(.L_x_23927) ;  /* 0x000000000f087348 */ /* 0x000fea0003c00000 */
[----:B------:R0:W1:Y:S02]  /*3320*/  SHFL.BFLY P6, R14, R13, R12, R11 ;  /* 0x0c00000c0d0e7389 */ /* 0x00006400000c000b */
[----:B01----:R-:W-:Y:S05]  /*3330*/  ENDCOLLECTIVE ;  /* 0x000000000000791b */ /* 0x003fea0003800000 */
.L_x_23927:
[----:B------:R-:W-:Y:S01]  /*3340*/  IMAD.MOV.U32 R12, RZ, RZ, 0x2 ;  /* 0x00000002ff0c7424 */ /* 0x000fe200078e00ff */
[----:B------:R-:W-:-:S05]  /*3350*/  FMNMX R2, R0, R14, !PT ;  /* 0x0000000e00027209 */ /* 0x000fca0007800000 */
[----:B------:R-:W-:-:S07]  /*3360*/  IMAD.MOV.U32 R13, RZ, RZ, R2 ;  /* 0x000000ffff0d7224 */ /* 0x000fce00078e0002 */
[----:B------:R-:W-:Y:S05]  /*3370*/  WARPSYNC.COLLECTIVE R15, `(.L_x_23928) ;  /* 0x000000000f087348 */ /* 0x000fea0003c00000 */
[----:B------:R0:W1:Y:S02]  /*3380*/  SHFL.BFLY P6, R14, R13, R12, R11 ;  /* 0x0c00000c0d0e7389 */ /* 0x00006400000c000b */
[----:B01----:R-:W-:Y:S05]  /*3390*/  ENDCOLLECTIVE ;  /* 0x000000000000791b */ /* 0x003fea0003800000 */
.L_x_23928:
[----:B------:R-:W-:Y:S01]  /*33a0*/  IMAD.MOV.U32 R12, RZ, RZ, 0x1 ;  /* 0x00000001ff0c7424 */ /* 0x000fe200078e00ff */
[----:B------:R-:W-:-:S04]  /*33b0*/  FMNMX R3, R2, R14, !PT ;  /* 0x0000000e02037209 */ /* 0x000fc80007800000 */
[----:B------:R-:W-:-:S07]  /*33c0*/  MOV R13, R3 ;  /* 0x00000003000d7202 */ /* 0x000fce0000000f00 */
[----:B------:R-:W-:Y:S05]  /*33d0*/  WARPSYNC.COLLECTIVE R15, `(.L_x_23929) ;  /* 0x000000000f087348 */ /* 0x000fea0003c00000 */
[----:B------:R0:W1:Y:S02]  /*33e0*/  SHFL.BFLY P6, R14, R13, R12, R11 ;  /* 0x0c00000c0d0e7389 */ /* 0x00006400000c000b */
[----:B01----:R-:W-:Y:S05]  /*33f0*/  ENDCOLLECTIVE ;  /* 0x000000000000791b */ /* 0x003fea0003800000 */
.L_x_23929:
[----:B------:R-:W-:-:S05]  /*3400*/  FMNMX R3, R3, R14, !PT ;  /* 0x0000000e03037209 */ /* 0x000fca0007800000 */
[C---:B------:R-:W-:Y:S01]  /*3410*/  FADD R2, -R3.reuse, R6 ;  /* 0x0000000603027221 */ /* 0x040fe20000000100 */
[----:B------:R-:W-:Y:S02]  /*3420*/  HFMA2 R6, -RZ, RZ, 3.7421875, 0 ;  /* 0x437c0000ff067431 */ /* 0x000fe400000001ff */
        /* <DEDUP_REMOVED lines=9> */
[----:B------:R-:W-:-:S02]  /*34c0*/  FFMA.SAT R13, R0, R5, 0.5 ;  /* 0x3f000000000d7423 */ /* 0x000fc40000002005 */
[-C--:B------:R-:W-:Y:S01]  /*34d0*/  FFMA.RM R11, R3, R6.reuse, 12582913 ;  /* 0x4b400001030b7423 */ /* 0x080fe20000004006 */
[-C--:B------:R-:W-:Y:S01]  /*34e0*/  FFMA.RM R7, R7, R6.reuse, 12582913 ;  /* 0x4b40000107077423 */ /* 0x080fe20000004006 */
[----:B------:R-:W-:Y:S02]  /*34f0*/  FFMA.RM R13, R13, R6, 12582913 ;  /* 0x4b4000010d0d7423 */ /* 0x000fe40000004006 */
[----:B------:R-:W-:Y:S01]  /*3500*/  FADD R3, R11, -12583039 ;  /* 0xcb40007f0b037421 */ /* 0x000fe20000000000 */
[----:B------:R-:W-:Y:S01]  /*3510*/  FADD R9, R7, -12583039 ;  /* 0xcb40007f07097421 */ /* 0x000fe20000000000 */
[----:B------:R-:W-:Y:S02]  /*3520*/  FADD R15, R13, -12583039 ;  /* 0xcb40007f0d0f7421 */ /* 0x000fe40000000000 */
[----:B------:R-:W-:Y:S01]  /*3530*/  FFMA R3, R4, 1.4426950216293334961, -R3 ;  /* 0x3fb8aa3b04037823 */ /* 0x000fe20000000803 */
[----:B------:R-:W-:Y:S01]  /*3540*/  FFMA R9, R2, 1.4426950216293334961, -R9 ;  /* 0x3fb8aa3b02097823 */ /* 0x000fe20000000809 */
[----:B------:R-:W-:-:S02]  /*3550*/  FFMA R15, R0, 1.4426950216293334961, -R15 ;  /* 0x3fb8aa3b000f7823 */ /* 0x000fc4000000080f */
[----:B------:R-:W-:Y:S01]  /*3560*/  FFMA R4, R4, 1.925963033500011079e-08, R3 ;  /* 0x32a5706004047823 */ /* 0x000fe20000000003 */
[----:B------:R-:W-:Y:S02]  /*3570*/  IMAD.SHL.U32 R3, R7, 0x800000, RZ ;  /* 0x0080000007037824 */ /* 0x000fe400078e00ff */
[----:B------:R-:W-:Y:S01]  /*3580*/  FFMA R9, R2, 1.925963033500011079e-08, R9 ;  /* 0x32a5706002097823 */ /* 0x000fe20000000009 */
[----:B------:R-:W-:Y:S01]  /*3590*/  FFMA R15, R0, 1.925963033500011079e-08, R15 ;  /* 0x32a57060000f7823 */ /* 0x000fe2000000000f */
[----:B------:R-:W0:Y:S01]  /*35a0*/  MUFU.EX2 R7, R4 ;  /* 0x0000000400077308 */ /* 0x000e220000000800 */
[----:B------:R-:W-:-:S07]  /*35b0*/  SHF.L.U32 R0, R11, 0x17, RZ ;  /* 0x000000170b007819 */ /* 0x000fce00000006ff */
[----:B------:R1:W2:Y:S08]  /*35c0*/  MUFU.EX2 R2, R9 ;  /* 0x0000000900027308 */ /* 0x0002b00000000800 */
[----:B------:R-:W3:Y:S01]  /*35d0*/  MUFU.EX2 R15, R15 ;  /* 0x0000000f000f7308 */ /* 0x000ee20000000800 */
[----:B-1----:R-:W-:Y:S01]  /*35e0*/  FFMA.SAT R9, R8, R5, 0.5 ;  /* 0x3f00000008097423 */ /* 0x002fe20000002005 */
[----:B0-----:R-:W-:-:S03]  /*35f0*/  FMUL R0, R0, R7 ;  /* 0x0000000700007220 */ /* 0x001fc60000400000 */
[----:B------:R-:W-:-:S04]  /*3600*/  FFMA.RM R9, R9, R6, 12582913 ;  /* 0x4b40000109097423 */ /* 0x000fc80000004006 */
[----:B------:R-:W-:Y:S01]  /*3610*/  FADD R7, R9, -12583039 ;  /* 0xcb40007f09077421 */ /* 0x000fe20000000000 */
[----:B--2---:R-:W-:Y:S01]  /*3620*/  FMUL R3, R3, R2 ;  /* 0x0000000203037220 */ /* 0x004fe20000400000 */
[----:B------:R-:W-:Y:S01]  /*3630*/  IMAD.SHL.U32 R2, R13, 0x800000, RZ ;  /* 0x008000000d027824 */ /* 0x000fe200078e00ff */
[----:B------:R-:W-:Y:S01]  /*3640*/  SHF.L.U32 R4, R9, 0x17, RZ ;  /* 0x0000001709047819 */ /* 0x000fe200000006ff */
[----:B------:R-:W-:-:S04]  /*3650*/  FFMA R7, R8, 1.4426950216293334961, -R7 ;  /* 0x3fb8aa3b08077823 */ /* 0x000fc80000000807 */
[----:B------:R-:W-:Y:S01]  /*3660*/  FFMA R8, R8, 1.925963033500011079e-08, R7 ;  /* 0x32a5706008087823 */ /* 0x000fe20000000007 */
[----:B------:R-:W-:Y:S01]  /*3670*/  FFMA.SAT R7, R10, R5, 0.5 ;  /* 0x3f0000000a077423 */ /* 0x000fe20000002005 */
[----:B---3--:R-:W-:Y:S01]  /*3680*/  FMUL R2, R2, R15 ;  /* 0x0000000f02027220 */ /* 0x008fe20000400000 */
[----:B------:R-:W-:Y:S01]  /*3690*/  FFMA.SAT R15, R22, R5, 0.5 ;  /* 0x3f000000160f7423 */ /* 0x000fe20000002005 */
[----:B------:R-:W0:Y:S01]  /*36a0*/  MUFU.EX2 R11, R8 ;  /* 0x00000008000b7308 */ /* 0x000e220000000800 */
[-C--:B------:R-:W-:Y:S02]  /*36b0*/  FFMA.RM R7, R7, R6.reuse, 12582913 ;  /* 0x4b40000107077423 */ /* 0x080fe40000004006 */
[----:B------:R-:W-:Y:S02]  /*36c0*/  FFMA.RM R15, R15, R6, 12582913 ;  /* 0x4b4000010f0f7423 */ /* 0x000fe40000004006 */
[----:B------:R-:W-:Y:S02]  /*36d0*/  FADD R13, R7, -12583039 ;  /* 0xcb40007f070d7421 */ /* 0x000fe40000000000 */
[----:B------:R-:W-:-:S02]  /*36e0*/  FADD R9, R15, -12583039 ;  /* 0xcb40007f0f097421 */ /* 0x000fc40000000000 */
[----:B------:R-:W-:Y:S02]  /*36f0*/  FFMA R13, R10, 1.4426950216293334961, -R13 ;  /* 0x3fb8aa3b0a0d7823 */ /* 0x000fe4000000080d */
[----:B------:R-:W-:Y:S02]  /*3700*/  FFMA R9, R22, 1.4426950216293334961, -R9 ;  /* 0x3fb8aa3b16097823 */ /* 0x000fe40000000809 */
[----:B------:R-:W-:Y:S02]  /*3710*/  FFMA R13, R10, 1.925963033500011079e-08, R13 ;  /* 0x32a570600a0d7823 */ /* 0x000fe4000000000d */
[----:B------:R-:W-:Y:S01]  /*3720*/  FFMA R9, R22, 1.925963033500011079e-08, R9 ;  /* 0x32a5706016097823 */ /* 0x000fe20000000009 */
[----:B0-----:R-:W-:Y:S01]  /*3730*/  FMUL R4, R4, R11 ;  /* 0x0000000b04047220 */ /* 0x001fe20000400000 */
[-C--:B------:R-:W-:Y:S01]  /*3740*/  FFMA.SAT R11, R24, R5.reuse, 0.5 ;  /* 0x3f000000180b7423 */ /* 0x080fe20000002005 */
[----:B------:R-:W-:Y:S01]  /*3750*/  FFMA.SAT R5, R26, R5, 0.5 ;  /* 0x3f0000001a057423 */ /* 0x000fe20000002005 */
[----:B------:R-:W0:Y:S02]  /*3760*/  MUFU.EX2 R8, R13 ;  /* 0x0000000d00087308 */ /* 0x000e240000000800 */
[-C--:B------:R-:W-:Y:S01]  /*3770*/  FFMA.RM R11, R11, R6.reuse, 12582913 ;  /* 0x4b4000010b0b7423 */ /* 0x080fe20000004006 */
[----:B------:R-:W-:Y:S01]  /*3780*/  FFMA.RM R12, R5, R6, 12582913 ;  /* 0x4b400001050c7423 */ /* 0x000fe20000004006 */
[----:B------:R-:W-:Y:S01]  /*3790*/  SHF.L.U32 R6, R15, 0x17, RZ ;  /* 0x000000170f067819 */ /* 0x000fe200000006ff */
[----:B------:R-:W-:-:S02]  /*37a0*/  IMAD.MOV.U32 R15, RZ, RZ, -0x1 ;  /* 0xffffffffff0f7424 */ /* 0x000fc400078e00ff */
[----:B------:R-:W-:Y:S01]  /*37b0*/  FADD R5, R11, -12583039 ;  /* 0xcb40007f0b057421 */ /* 0x000fe20000000000 */
[C---:B------:R-:W-:Y:S01]  /*37c0*/  FADD R37, R12.reuse, -12583039 ;  /* 0xcb40007f0c257421 */ /* 0x040fe20000000000 */
[----:B------:R-:W1:Y:S01]  /*37d0*/  MUFU.EX2 R9, R9 ;  /* 0x0000000900097308 */ /* 0x000e620000000800 */
[----:B------:R-:W-:Y:S01]  /*37e0*/  SHF.L.U32 R12, R12, 0x17, RZ ;  /* 0x000000170c0c7819 */ /* 0x000fe200000006ff */
[----:B------:R-:W-:Y:S01]  /*37f0*/  FFMA R5, R24, 1.4426950216293334961, -R5 ;  /* 0x3fb8aa3b18057823 */ /* 0x000fe20000000805 */
[----:B------:R-:W-:-:S03]  /*3800*/  FFMA R37, R26, 1.4426950216293334961, -R37 ;  /* 0x3fb8aa3b1a257823 */ /* 0x000fc60000000825 */
[----:B------:R-:W-:Y:S01]  /*3810*/  FFMA R24, R24, 1.925963033500011079e-08, R5 ;  /* 0x32a5706018187823 */ /* 0x000fe20000000005 */
[----:B------:R-:W-:Y:S02]  /*3820*/  IMAD.SHL.U32 R5, R7, 0x800000, RZ ;  /* 0x0080000007057824 */ /* 0x000fe400078e00ff */
[----:B------:R-:W-:Y:S01]  /*3830*/  FADD R7, RZ, R3 ;  /* 0x00000003ff077221 */ /* 0x000fe20000000000 */
[----:B------:R-:W-:Y:S01]  /*3840*/  FFMA R37, R26, 1.925963033500011079e-08, R37 ;  /* 0x32a570601a257823 */ /* 0x000fe20000000025 */
[----:B------:R-:W2:Y:S01]  /*3850*/  MUFU.EX2 R13, R24 ;  /* 0x00000018000d7308 */ /* 0x000ea20000000800 */
[----:B0-----:R-:W-:Y:S01]  /*3860*/  FMUL R5, R5, R8 ;  /* 0x0000000805057220 */ /* 0x001fe20000400000 */
[----:B------:R-:W-:Y:S01]  /*3870*/  FADD R7, R7, R0 ;  /* 0x0000000007077221 */ /* 0x000fe20000000000 */
[----:B------:R-:W-:Y:S01]  /*3880*/  IMAD.SHL.U32 R8, R11, 0x800000, RZ ;  /* 0x008000000b087824 */ /* 0x000fe200078e00ff */
[----:B------:R-:W-:Y:S02]  /*3890*/  MOV R11, 0x1f ;  /* 0x0000001f000b7802 */ /* 0x000fe40000000f00 */
[----:B------:R-:W-:Y:S01]  /*38a0*/  FADD R7, R7, R2 ;  /* 0x0000000207077221 */ /* 0x000fe20000000000 */
[----:B-1----:R-:W-:Y:S01]  /*38b0*/  FMUL R6, R6, R9 ;  /* 0x0000000906067220 */ /* 0x002fe20000400000 */
[----:B------:R-:W0:Y:S02]  /*38c0*/  MUFU.EX2 R37, R37 ;  /* 0x0000002500257308 */ /* 0x000e240000000800 */
[----:B------:R-:W-:-:S04]  /*38d0*/  FADD R10, R7, R4 ;  /* 0x00000004070a7221 */ /* 0x000fc80000000000 */
[----:B------:R-:W-:Y:S01]  /*38e0*/  FADD R7, R10, R5 ;  /* 0x000000050a077221 */ /* 0x000fe20000000000 */
[----:B--2---:R-:W-:-:S03]  /*38f0*/  FMUL R8, R8, R13 ;  /* 0x0000000d08087220 */ /* 0x004fc60000400000 */
[----:B------:R-:W-:-:S04]  /*3900*/  FADD R9, R7, R6 ;  /* 0x0000000607097221 */ /* 0x000fc80000000000 */
[----:B------:R-:W-:Y:S01]  /*3910*/  FADD R10, R9, R8 ;  /* 0x00000008090a7221 */ /* 0x000fe20000000000 */
[----:B0-----:R-:W-:Y:S01]  /*3920*/  FMUL R7, R12, R37 ;  /* 0x000000250c077220 */ /* 0x001fe20000400000 */
[----:B------:R-:W-:-:S03]  /*3930*/  IMAD.MOV.U32 R12, RZ, RZ, 0x10 ;  /* 0x00000010ff0c7424 */ /* 0x000fc600078e00ff */
[----:B------:R-:W-:-:S07]  /*3940*/  FADD R13, R10, R7 ;  /* 0x000000070a0d7221 */ /* 0x000fce0000000000 */
[----:B------:R-:W-:Y:S05]  /*3950*/  WARPSYNC.COLLECTIVE R15, `(.L_x_23930) ;  /* 0x000000000f087348 */ /* 0x000fea0003c00000 */
[----:B------:R0:W1:Y:S02]  /*3960*/  SHFL.BFLY P6, R14, R13, R12, R11 ;  /* 0x0c00000c0d0e7389 */ /* 0x00006400000c000b */
[----:B01----:R-:W-:Y:S05]  /*3970*/  ENDCOLLECTIVE ;  /* 0x000000000000791b */ /* 0x003fea0003800000 */
.L_x_23930:
[----:B------:R-:W-:Y:S02]  /*3980*/  IMAD.MOV.U32 R12, RZ, RZ, 0x8 ;  /* 0x00000008ff0c7424 */ /* 0x000fe400078e00ff */
[----:B------:R-:W-:-:S05]  /*3990*/  FADD R9, R13, R14 ;  /* 0x0000000e0d097221 */ /* 0x000fca0000000000 */
[----:B------:R-:W-:-:S07]  /*39a0*/  MOV R13, R9 ;  /* 0x00000009000d7202 */ /* 0x000fce0000000f00 */
[----:B------:R-:W-:Y:S05]  /*39b0*/  WARPSYNC.COLLECTIVE R15, `(.L_x_23931) ;  /* 0x000000000f087348 */ /* 0x000fea0003c00000 */
[----:B------:R0:W1:Y:S02]  /*39c0*/  SHFL.BFLY P6, R14, R13, R12, R11 ;  /* 0x0c00000c0d0e7389 */ /* 0x00006400000c000b */
[----:B01----:R-:W-:Y:S05]  /*39d0*/  ENDCOLLECTIVE ;  /* 0x000000000000791b */ /* 0x003fea0003800000 */
.L_x_23931:
[----:B------:R-:W-:Y:S02]  /*39e0*/  IMAD.MOV.U32 R12, RZ, RZ, 0x4 ;  /* 0x00000004ff0c7424 */ /* 0x000fe400078e00ff */
[----:B------:R-:W-:-:S05]  /*39f0*/  FADD R10, R9, R14 ;  /* 0x0000000e090a7221 */ /* 0x000fca0000000000 */
[----:B------:R-:W-:-:S07]  /*3a00*/  MOV R13, R10 ;  /* 0x0000000a000d7202 */ /* 0x000fce0000000f00 */
[----:B------:R-:W-:Y:S05]  /*3a10*/  WARPSYNC.COLLECTIVE R15, `(.L_x_23932) ;  /* 0x000000000f087348 */ /* 0x000fea0003c00000 */
[----:B------:R0:W1:Y:S02]  /*3a20*/  SHFL.BFLY P6, R14, R13, R12, R11 ;  /* 0x0c00000c0d0e7389 */ /* 0x00006400000c000b */
[----:B01----:R-:W-:Y:S05]  /*3a30*/  ENDCOLLECTIVE ;  /* 0x000000000000791b */ /* 0x003fea0003800000 */
.L_x_23932:
[----:B------:R-:W-:Y:S02]  /*3a40*/  IMAD.MOV.U32 R12, RZ, RZ, 0x2 ;  /* 0x00000002ff0c7424 */ /* 0x000fe400078e00ff */
[----:B------:R-:W-:-:S05]  /*3a50*/  FADD R22, R10, R14 ;  /* 0x0000000e0a167221 */ /* 0x000fca0000000000 */
[----:B------:R-:W-:-:S07]  /*3a60*/  MOV R13, R22 ;  /* 0x00000016000d7202 */ /* 0x000fce0000000f00 */
[----:B------:R-:W-:Y:S05]  /*3a70*/  WARPSYNC.COLLECTIVE R15, `(.L_x_23933) ;  /* 0x000000000f087348 */ /* 0x000fea0003c00000 */
[----:B------:R0:W1:Y:S02]  /*3a80*/  SHFL.BFLY P6, R14, R13, R12, R11 ;  /* 0x0c00000c0d0e7389 */ /* 0x00006400000c000b */
[----:B01----:R-:W-:Y:S05]  /*3a90*/  ENDCOLLECTIVE ;  /* 0x000000000000791b */ /* 0x003fea0003800000 */
.L_x_23933:
[----:B------:R-:W-:Y:S02]  /*3aa0*/  IMAD.MOV.U32 R12, RZ, RZ, 0x1 ;  /* 0x00000001ff0c7424 */ /* 0x000fe400078e00ff */
[----:B------:R-:W-:-:S05]  /*3ab0*/  FADD R24, R22, R14 ;  /* 0x0000000e16187221 */ /* 0x000fca0000000000 */
[----:B------:R-:W-:-:S07]  /*3ac0*/  MOV R13, R24 ;  /* 0x00000018000d7202 */ /* 0x000fce0000000f00 */
[----:B------:R-:W-:Y:S05]  /*3ad0*/  WARPSYNC.COLLECTIVE R15, `(.L_x_23934) ;  /* 0x000000000f087348 */ /* 0x000fea0003c00000 */
[----:B------:R0:W1:Y:S02]  /*3ae0*/  SHFL.BFLY P6, R14, R13, R12, R11 ;  /* 0x0c00000c0d0e7389 */ /* 0x00006400000c000b */
[----:B01----:R-:W-:Y:S05]  /*3af0*/  ENDCOLLECTIVE ;  /* 0x000000000000791b */ /* 0x003fea0003800000 */
.L_x_23934:
[----:B------:R-:W-:Y:S05]  /*3b00*/  BRA `(.L_x_23935) ;  /* 0xffffffec00047947 */ /* 0x000fea000383ffff */
        .weak           $__internal_366_$__cuda_sm3x_div_rn_noftz_f32_slowpath
        .type           $__internal_366_$__cuda_sm3x_div_rn_noftz_f32_slowpath,@function
        .size           $__internal_366_$__cuda_sm3x_div_rn_noftz_f32_slowpath,(.L_x_37743 - $__internal_366_$__cuda_sm3x_div_rn_noftz_f32_slowpath)
$__internal_366_$__cuda_sm3x_div_rn_noftz_f32_slowpath:
        /* <DEDUP_REMOVED lines=34> */
.L_x_23937:
        /* <DEDUP_REMOVED lines=51> */
.L_x_23944:
[----:B------:R-:W-:-:S04]  /*4060*/  LOP3.LUT R3, R3, 0x80000000, RZ, 0xc0, !PT ;  /* 0x8000000003037812 */ /* 0x000fc800078ec0ff */
[----:B------:R-:W-:Y:S01]  /*4070*/  LOP3.LUT R3, R3, 0x7f800000, RZ, 0xfc, !PT ;  /* 0x7f80000003037812 */ /* 0x000fe200078efcff */
[----:B------:R-:W-:Y:S06]  /*4080*/  BRA `(.L_x_23945) ;  /* 0x0000000000047947 */ /* 0x000fec0003800000 */
.L_x_23943:
[----:B------:R-:W-:-:S07]  /*4090*/  LEA R3, R22, R3, 0x17 ;  /* 0x0000000316037211 */ /* 0x000fce00078eb8ff */
.L_x_23945:
[----:B------:R-:W-:Y:S05]  /*40a0*/  BSYNC.RECONVERGENT B3 ;  /* 0x0000000000037941 */ /* 0x000fea0003800200 */
.L_x_23942:
[----:B------:R-:W-:Y:S05]  /*40b0*/  BRA `(.L_x_23946) ;  /* 0x0000000000207947 */ /* 0x000fea0003800000 */
.L_x_23941:
[----:B------:R-:W-:-:S04]  /*40c0*/  LOP3.LUT R3, R10, 0x80000000, R3, 0x48, !PT ;  /* 0x800000000a037812 */ /* 0x000fc800078e4803 */
[----:B------:R-:W-:Y:S01]  /*40d0*/  LOP3.LUT R3, R3, 0x7f800000, RZ, 0xfc, !PT ;  /* 0x7f80000003037812 */ /* 0x000fe200078efcff */
[----:B------:R-:W-:Y:S06]  /*40e0*/  BRA `(.L_x_23946) ;  /* 0x0000000000147947 */ /* 0x000fec0003800000 */
.L_x_23940:
[----:B------:R-:W-:Y:S01]  /*40f0*/  LOP3.LUT R3, R10, 0x80000000, R3, 0x48, !PT ;  /* 0x800000000a037812 */ /* 0x000fe200078e4803 */
[----:B------:R-:W-:Y:S06]  /*4100*/  BRA `(.L_x_23946) ;  /* 0x00000000000c7947 */ /* 0x000fec0003800000 */
.L_x_23939:
[----:B------:R-:W0:Y:S01]  /*4110*/  MUFU.RSQ R3, -QNAN ;  /* 0xffc0000000037908 */ /* 0x000e220000001400 */
[----:B------:R-:W-:Y:S05]  /*4120*/  BRA `(.L_x_23946) ;  /* 0x0000000000047947 */ /* 0x000fea0003800000 */
.L_x_23938:
[----:B------:R-:W-:-:S07]  /*4130*/  FADD.FTZ R3, R3, R10 ;  /* 0x0000000a03037221 */ /* 0x000fce0000010000 */
.L_x_23946:
[----:B------:R-:W-:Y:S05]  /*4140*/  BSYNC.RECONVERGENT B2 ;  /* 0x0000000000027941 */ /* 0x000fea0003800200 */
.L_x_23936:
[----:B------:R-:W-:Y:S02]  /*4150*/  HFMA2 R11, -RZ, RZ, 0, 0 ;  /* 0x00000000ff0b7431 */ /* 0x000fe400000001ff */
[----:B------:R-:W-:-:S04]  /*4160*/  IMAD.MOV.U32 R10, RZ, RZ, R14 ;  /* 0x000000ffff0a7224 */ /* 0x000fc800078e000e */
[----:B0-----:R-:W-:Y:S05]  /*4170*/  RET.REL.NODEC R10 `(_Z15SoftmaxWarpImplI22BroadcastScaleMaskLoadIffbLm2EiE11DirectStoreIffEfLi1ELi8ELi32ELi1ELb1EL9Algorithm0EEvT_T0_ll) ;  /* 0xffffffbc0aa07950 */ /* 0x001fea0003c3ffff */
.L_x_23947:
        /* <DEDUP_REMOVED lines=16> */
.L_x_37743:


//--------------------- .text._Z15SoftmaxWarpImplI22BroadcastScaleMaskLoadIffbLm2EiE11DirectStoreIffEfLi1ELi8ELi32ELi1ELb0EL9Algorithm0EEvT_T0_ll --------------------------
	.section	.text._Z15SoftmaxWarpImplI22BroadcastScaleMaskLoadIffbLm2EiE11DirectStoreIffEfLi1ELi8ELi32ELi1ELb0EL9Algorithm0EEvT_T0_ll,"ax",@progbits
	.align	128
        .global         _Z15SoftmaxWarpImplI22BroadcastScaleMaskLoadIffbLm2EiE11DirectStoreIffEfLi1ELi8ELi32ELi1ELb0EL9Algorithm0EEvT_T0_ll
        .type           _Z15SoftmaxWarpImplI22BroadcastScaleMaskLoadIffbLm2EiE11DirectStoreIffEfLi1ELi8ELi32ELi1ELb0EL9Algorithm0EEvT_T0_ll,@function
        .size           _Z15SoftmaxWarpImplI22BroadcastScaleMaskLoadIffbLm2EiE11DirectStoreIffEfLi1ELi8ELi32ELi1ELb0EL9Algorithm0EEvT_T0_ll,(.L_x_37744 - _Z15SoftmaxWarpImplI22BroadcastScaleMaskLoadIffbLm2EiE11DirectStoreIffEfLi1ELi8ELi32ELi1ELb0EL9Algorithm0EEvT_T0_ll)
        .other          _Z15SoftmaxWarpImplI22BroadcastScaleMaskLoadIffbLm2EiE11DirectStoreIffEfLi1ELi8ELi32ELi1ELb0EL9Algorithm0EEvT_T0_ll,@"STO_CUDA_ENTRY STV_DEFAULT"
_Z15SoftmaxWarpImplI22BroadcastScaleMaskLoadIffbLm2EiE11DirectStoreIffEfLi1ELi8ELi32ELi1ELb0EL9Algorithm0EEvT_T0_ll:
.text._Z15SoftmaxWarpImplI22BroadcastScaleMaskLoadIffbLm2EiE11DirectStoreIffEfLi1ELi8ELi32ELi1ELb0EL9Algorithm0EEvT_T0_ll:
        /* <DEDUP_REMOVED lines=26> */
.L_x_23948:
        /* <DEDUP_REMOVED lines=14> */
.L_x_23967:
[----:B--2---:R-:W2:Y:S01]  /*0280*/  LDC R24, c[0x0][0x3a8] ;  /* 0x0000ea00ff187b82 */ /* 0x004ea20000000800 */
[----:B0-----:R-:W-:Y:S01]  /*0290*/  IMAD R15, R18, UR48, R19 ;  /* 0x00000030120f7c24 */ /* 0x001fe2000f8e0213 */
[----:B-1----:R-:W-:Y:S02]  /*02a0*/  R2UR UR4, R16 ;  /* 0x00000000100472ca */ /* 0x002fe400000e0000 */
[----:B------:R-:W-:Y:S01]  /*02b0*/  R2UR UR5, R17 ;  /* 0x00000000110572ca */ /* 0x000fe200000e0000 */
[----:B------:R-:W-:-:S03]  /*02c0*/  VIADD R3, R15, 0x20 ;  /* 0x000000200f037836 */ /* 0x000fc60000000000 */
[----:B------:R-:W0:Y:S02]  /*02d0*/  LDC.64 R6, c[0x0][0x390] ;  /* 0x0000e400ff067b82 */ /* 0x000e240000000a00 */
[----:B------:R-:W-:Y:S02]  /*02e0*/  IABS R2, R3 ;  /* 0x0000000300027213 */ /* 0x000fe40000000000 */
[-C--:B--2---:R-:W-:Y:S02]  /*02f0*/  IABS R22, R24.reuse ;  /* 0x0000001800167213 */ /* 0x084fe40000000000 */
[----:B------:R-:W-:Y:S02]  /*0300*/  ISETP.NE.AND P2, PT, R24, RZ, PT ;  /* 0x000000ff1800720c */ /* 0x000fe40003f45270 */
[----:B------:R-:W1:Y:S01]  /*0310*/  I2F.RP R0, R22 ;  /* 0x0000001600007306 */ /* 0x000e620000209400 */
[----:B------:R-:W-:-:S07]  /*0320*/  LOP3.LUT R13, RZ, R24, RZ, 0x33, !PT ;  /* 0x00000018ff0d7212 */ /* 0x000fce00078e33ff */
[----:B-1----:R-:W1:Y:S02]  /*0330*/  MUFU.RCP R0, R0 ;  /* 0x0000000000007308 */ /* 0x002e640000001000 */
[----:B-1----:R-:W-:-:S06]  /*0340*/  VIADD R4, R0, 0xffffffe ;  /* 0x0ffffffe00047836 */ /* 0x002fcc0000000000 */
[----:B------:R1:W2:Y:S02]  /*0350*/  F2I.FTZ.U32.TRUNC.NTZ R5, R4 ;  /* 0x0000000400057305 */ /* 0x0002a4000021f000 */
[----:B-1----:R-:W-:Y:S01]  /*0360*/  HFMA2 R4, -RZ, RZ, 0, 0 ;  /* 0x00000000ff047431 */ /* 0x002fe200000001ff */
[----:B--2---:R-:W-:-:S05]  /*0370*/  IADD3 R25, PT, PT, RZ, -R5, RZ ;  /* 0x80000005ff197210 */ /* 0x004fca0007ffe0ff */
[----:B------:R-:W-:-:S04]  /*0380*/  IMAD R25, R25, R22, RZ ;  /* 0x0000001619197224 */ /* 0x000fc800078e02ff */
[----:B------:R-:W-:-:S04]  /*0390*/  IMAD.HI.U32 R25, R5, R25, R4 ;  /* 0x0000001905197227 */ /* 0x000fc800078e0004 */
[----:B------:R-:W-:-:S04]  /*03a0*/  IMAD.MOV.U32 R5, RZ, RZ, R2 ;  /* 0x000000ffff057224 */ /* 0x000fc800078e0002 */
        /* <DEDUP_REMOVED lines=10> */
[----:B------:R-:W0:Y:S01]  /*0450*/  LDC.64 R4, c[0x0][0x398] ;  /* 0x0000e600ff047b82 */ /* 0x000e220000000a00 */
[----:B------:R-:W-:-:S10]  /*0460*/  ISETP.NE.AND.EX P1, PT, R7, RZ, PT, P1 ;  /* 0x000000ff0700720c */ /* 0x000fd40003f25310 */
[----:B------:R-:W-:-:S05]  /*0470*/  @P0 VIADD R0, R0, 0x1 ;  /* 0x0000000100000836 */ /* 0x000fca0000000000 */
[----:B------:R-:W-:-:S04]  /*0480*/  @!P3 IADD3 R0, PT, PT, -R0, RZ, RZ ;  /* 0x000000ff0000b210 */ /* 0x000fc80007ffe1ff */
[----:B------:R-:W-:Y:S02]  /*0490*/  SEL R0, R13, R0, !P2 ;  /* 0x000000000d007207 */ /* 0x000fe40005000000 */
        /* <DEDUP_REMOVED lines=9> */
[----:B------:R-:W-:-:S05]  /*0530*/  LEA.HI.X.SX32 R27, R2, UR39, 0x1, P3 ;  /* 0x00000027021b7c11 */ /* 0x000fca00098f0eff */
[----:B------:R-:W2:Y:S01]  /*0540*/  LDG.E.U8 R26, desc[UR4][R26.64] ;  /* 0x000000041a1a7981 */ /* 0x000ea2000c1e1100 */
[C---:B------:R-:W-:Y:S01]  /*0550*/  IADD3 R11, PT, PT, R15.reuse, 0x40, RZ ;  /* 0x000000400f0b7810 */ /* 0x040fe20007ffe0ff */
[----:B------:R-:W-:Y:S01]  /*0560*/  VIADD R9, R15, 0x60 ;  /* 0x000000600f097836 */ /* 0x000fe20000000000 */
[----:B------:R-:W-:Y:S02]  /*0570*/  R2UR UR6, R16 ;  /* 0x00000000100672ca */ /* 0x000fe400000e0000 */
[----:B------:R-:W-:Y:S02]  /*0580*/  IABS R23, R11 ;  /* 0x0000000b00177213 */ /* 0x000fe40000000000 */
[----:B------:R-:W-:Y:S02]  /*0590*/  IABS R29, R9 ;  /* 0x00000009001d7213 */ /* 0x000fe40000000000 */
[----:B------:R-:W-:Y:S01]  /*05a0*/  SHF.R.S64 R6, RZ, 0x1e, R11 ;  /* 0x0000001eff067819 */ /* 0x000fe2000000100b */
[----:B------:R-:W-:Y:S01]  /*05b0*/  IMAD.HI.U32 R12, R25, R23, RZ ;  /* 0x00000017190c7227 */ /* 0x000fe200078e00ff */
[----:B------:R-:W-:-:S02]  /*05c0*/  R2UR UR7, R17 ;  /* 0x00000000110772ca */ /* 0x000fc400000e0000 */
[----:B------:R-:W-:Y:S01]  /*05d0*/  IADD3 R6, P4, PT, R6, UR36, RZ ;  /* 0x0000002406067c10 */ /* 0x000fe2000ff9e0ff */
[----:B------:R-:W-:Y:S01]  /*05e0*/  IMAD.HI.U32 R8, R25, R29, RZ ;  /* 0x0000001d19087227 */ /* 0x000fe200078e00ff */
[----:B------:R-:W-:Y:S02]  /*05f0*/  IADD3 R0, PT, PT, -R12, RZ, RZ ;  /* 0x000000ff0c007210 */ /* 0x000fe40007ffe1ff */
[----:B------:R-:W-:Y:S01]  /*0600*/  LEA.HI.X.SX32 R7, R11, UR37, 0x2, P4 ;  /* 0x000000250b077c11 */ /* 0x000fe2000a0f16ff */
[----:B------:R-:W-:Y:S01]  /*0610*/  IMAD.MOV R2, RZ, RZ, -R8 ;  /* 0x000000ffff027224 */ /* 0x000fe200078e0a08 */
[----:B------:R-:W-:Y:S01]  /*0620*/  SHF.R.S64 R4, RZ, 0x1e, R9 ;  /* 0x0000001eff047819 */ /* 0x000fe20000001009 */
[----:B------:R-:W-:Y:S01]  /*0630*/  IMAD R23, R22, R0, R23 ;  /* 0x0000000016177224 */ /* 0x000fe200078e0217 */
[----:B------:R-:W-:Y:S01]  /*0640*/  R2UR UR8, R16 ;  /* 0x00000000100872ca */ /* 0x000fe200000e0000 */
[C---:B------:R-:W-:Y:S01]  /*0650*/  IMAD R29, R22.reuse, R2, R29 ;  /* 0x00000002161d7224 */ /* 0x040fe200078e021d */
[----:B------:R-:W-:Y:S01]  /*0660*/  SHF.R.S64 R2, RZ, 0x1e, R3 ;  /* 0x0000001eff027819 */ /* 0x000fe20000001003 */
[----:B------:R0:W3:Y:S01]  /*0670*/  LDG.E R6, desc[UR6][R6.64] ;  /* 0x0000000606067981 */ /* 0x0000e2000c1e1900 */
[----:B------:R-:W-:-:S02]  /*0680*/  ISETP.GT.U32.AND P6, PT, R22, R23, PT ;  /* 0x000000171600720c */ /* 0x000fc40003fc4070 */
[----:B------:R-:W-:Y:S02]  /*0690*/  IADD3 R2, P3, PT, R2, UR36, RZ ;  /* 0x0000002402027c10 */ /* 0x000fe4000ff7e0ff */
[----:B------:R-:W-:Y:S02]  /*06a0*/  R2UR UR9, R17 ;  /* 0x00000000110972ca */ /* 0x000fe400000e0000 */
[----:B------:R-:W-:Y:S02]  /*06b0*/  LEA.HI.X.SX32 R3, R3, UR37, 0x2, P3 ;  /* 0x0000002503037c11 */ /* 0x000fe400098f16ff */
[----:B------:R-:W-:Y:S02]  /*06c0*/  ISETP.GT.U32.AND P3, PT, R22, R29, PT ;  /* 0x0000001d1600720c */ /* 0x000fe40003f64070 */
[----:B------:R-:W-:Y:S01]  /*06d0*/  IADD3 R4, P5, PT, R4, UR36, RZ ;  /* 0x0000002404047c10 */ /* 0x000fe2000ffbe0ff */
[----:B------:R-:W4:Y:S02]  /*06e0*/  LDG.E R2, desc[UR4][R2.64] ;  /* 0x0000000402027981 */ /* 0x000f24000c1e1900 */
[----:B------:R-:W-:-:S02]  /*06f0*/  @!P6 IADD3 R23, PT, PT, R23, -R22, RZ ;  /* 0x800000161717e210 */ /* 0x000fc40007ffe0ff */
[----:B------:R-:W-:Y:S02]  /*0700*/  LOP3.LUT R14, R11, R24, RZ, 0x3c, !PT ;  /* 0x000000180b0e7212 */ /* 0x000fe400078e3cff */
[----:B------:R-:W-:Y:S02]  /*0710*/  ISETP.GE.U32.AND P4, PT, R23, R22, PT ;  /* 0x000000161700720c */ /* 0x000fe40003f86070 */
[----:B------:R-:W-:Y:S02]  /*0720*/  LEA.HI.X.SX32 R5, R9, UR37, 0x2, P5 ;  /* 0x0000002509057c11 */ /* 0x000fe4000a8f16ff */
[----:B------:R-:W-:Y:S01]  /*0730*/  @!P3 IMAD.IADD R29, R29, 0x1, -R22 ;  /* 0x000000011d1db824 */ /* 0x000fe200078e0a16 */
[----:B------:R-:W-:Y:S02]  /*0740*/  @!P6 IADD3 R12, PT, PT, R12, 0x1, RZ ;  /* 0x000000010c0ce810 */ /* 0x000fe40007ffe0ff */
[----:B------:R-:W-:Y:S01]  /*0750*/  IABS R20, R15 ;  /* 0x0000000f00147213 */ /* 0x000fe20000000000 */
[----:B------:R1:W5:Y:S01]  /*0760*/  LDG.E R0, desc[UR8][R4.64] ;  /* 0x0000000804007981 */ /* 0x000362000c1e1900 */
[----:B------:R-:W-:-:S02]  /*0770*/  ISETP.GE.AND P5, PT, R14, RZ, PT ;  /* 0x000000ff0e00720c */ /* 0x000fc40003fa6270 */
[----:B------:R-:W-:Y:S02]  /*0780*/  ISETP.GE.U32.AND P6, PT, R29, R22, PT ;  /* 0x000000161d00720c */ /* 0x000fe40003fc6070 */
[----:B0-----:R-:W-:Y:S02]  /*0790*/  LOP3.LUT R7, R9, R24, RZ, 0x3c, !PT ;  /* 0x0000001809077212 */ /* 0x001fe400078e3cff */
[----:B------:R-:W-:Y:S01]  /*07a0*/  IADD3 R27, PT, PT, R15, 0x80, RZ ;  /* 0x000000800f1b7810 */ /* 0x000fe20007ffe0ff */
[----:B------:R-:W-:Y:S01]  /*07b0*/  @P4 VIADD R12, R12, 0x1 ;  /* 0x000000010c0c4836 */ /* 0x000fe20000000000 */
[----:B------:R-:W-:Y:S01]  /*07c0*/  ISETP.GE.AND P4, PT, R7, RZ, PT ;  /* 0x000000ff0700720c */ /* 0x000fe20003f86270 */
[----:B------:R-:W-:Y:S01]  /*07d0*/  IMAD.MOV.U32 R14, RZ, RZ, R20 ;  /* 0x000000ffff0e7224 */ /* 0x000fe200078e0014 */
[----:B-1----:R-:W-:Y:S01]  /*07e0*/  IABS R4, R27 ;  /* 0x0000001b00047213 */ /* 0x002fe20000000000 */
[----:B------:R-:W-:Y:S02]  /*07f0*/  @!P3 VIADD R8, R8, 0x1 ;  /* 0x000000010808b836 */ /* 0x000fe40000000000 */
[----:B------:R-:W-:-:S04]  /*0800*/  IMAD.HI.U32 R3, R25, R14, RZ ;  /* 0x0000000e19037227 */ /* 0x000fc800078e00ff */
[----:B------:R-:W-:Y:S01]  /*0810*/  IMAD.HI.U32 R28, R25, R4, RZ ;  /* 0x00000004191c7227 */ /* 0x000fe200078e00ff */
[----:B------:R-:W-:Y:S02]  /*0820*/  @P6 IADD3 R8, PT, PT, R8, 0x1, RZ ;  /* 0x0000000108086810 */ /* 0x000fe40007ffe0ff */
[----:B------:R-:W-:Y:S01]  /*0830*/  IADD3 R5, PT, PT, -R3, RZ, RZ ;  /* 0x000000ff03057210 */ /* 0x000fe20007ffe1ff */
[----:B------:R-:W-:Y:S01]  /*0840*/  @!P5 IMAD.MOV R12, RZ, RZ, -R12 ;  /* 0x000000ffff0cd224 */ /* 0x000fe200078e0a0c */
[----:B------:R-:W-:Y:S01]  /*0850*/  IADD3 R7, PT, PT, -R28, RZ, RZ ;  /* 0x000000ff1c077210 */ /* 0x000fe20007ffe1ff */
[----:B------:R-:W-:Y:S02]  /*0860*/  @!P4 IMAD.MOV R8, RZ, RZ, -R8 ;  /* 0x000000ffff08c224 */ /* 0x000fe400078e0a08 */
[C---:B------:R-:W-:Y:S01]  /*0870*/  IMAD R5, R22.reuse, R5, R14 ;  /* 0x0000000516057224 */ /* 0x040fe200078e020e */
[C---:B------:R-:W-:Y:S01]  /*0880*/  SEL R12, R13.reuse, R12, !P2 ;  /* 0x0000000c0d0c7207 */ /* 0x040fe20005000000 */
[----:B------:R-:W-:Y:S01]  /*0890*/  IMAD R7, R22, R7, R4 ;  /* 0x0000000716077224 */ /* 0x000fe200078e0204 */
[----:B------:R-:W-:-:S02]  /*08a0*/  SEL R8, R13, R8, !P2 ;  /* 0x000000080d087207 */ /* 0x000fc40005000000 */
[----:B------:R-:W-:Y:S02]  /*08b0*/  IADD3 R4, PT, PT, -R12, RZ, RZ ;  /* 0x000000ff0c047210 */ /* 0x000fe40007ffe1ff */
[----:B------:R-:W-:-:S03]  /*08c0*/  ISETP.GT.U32.AND P3, PT, R22, R5, PT ;  /* 0x000000051600720c */ /* 0x000fc60003f64070 */
[----:B------:R-:W-:Y:S01]  /*08d0*/  IMAD R11, R24, R4, R11 ;  /* 0x00000004180b7224 */ /* 0x000fe200078e020b */
[----:B------:R-:W-:Y:S01]  /*08e0*/  SEL R12, R12, RZ, P1 ;  /* 0x000000ff0c0c7207 */ /* 0x000fe20000800000 */
[----:B------:R-:W-:Y:S01]  /*08f0*/  IMAD.MOV R4, RZ, RZ, -R8 ;  /* 0x000000ffff047224 */ /* 0x000fe200078e0a08 */
[----:B------:R-:W-:Y:S02]  /*0900*/  SEL R8, R8, RZ, P1 ;  /* 0x000000ff08087207 */ /* 0x000fe40000800000 */
[----:B------:R-:W-:Y:S01]  /*0910*/  SEL R11, R11, RZ, P0 ;  /* 0x000000ff0b0b7207 */ /* 0x000fe20000000000 */
[----:B------:R-:W-:Y:S02]  /*0920*/  IMAD R9, R24, R4, R9 ;  /* 0x0000000418097224 */ /* 0x000fe400078e0209 */
[----:B------:R-:W-:Y:S01]  /*0930*/  IMAD R12, R12, UR44, RZ ;  /* 0x0000002c0c0c7c24 */ /* 0x000fe2000f8e02ff */
[----:B------:R-:W-:Y:S01]  /*0940*/  ISETP.GT.U32.AND P4, PT, R22, R7, PT ;  /* 0x000000071600720c */ /* 0x000fe20003f84070 */
[----:B------:R-:W-:Y:S01]  /*0950*/  IMAD R8, R8, UR44, RZ ;  /* 0x0000002c08087c24 */ /* 0x000fe2000f8e02ff */
[-C--:B------:R-:W-:Y:S01]  /*0960*/  @!P3 IADD3 R5, PT, PT, R5, -R22.reuse, RZ ;  /* 0x800000160505b210 */ /* 0x080fe20007ffe0ff */
[----:B------:R-:W-:Y:S01]  /*0970*/  IMAD R11, R11, UR45, R12 ;  /* 0x0000002d0b0b7c24 */ /* 0x000fe2000f8e020c */
[----:B------:R-:W-:Y:S01]  /*0980*/  SEL R9, R9, RZ, P0 ;  /* 0x000000ff09097207 */ /* 0x000fe20000000000 */
[----:B------:R-:W-:Y:S01]  /*0990*/  VIADD R23, R15, 0xa0 ;  /* 0x000000a00f177836 */ /* 0x000fe20000000000 */
[----:B------:R-:W-:-:S03]  /*09a0*/  ISETP.GE.U32.AND P6, PT, R5, R22, PT ;  /* 0x000000160500720c */ /* 0x000fc60003fc6070 */
[----:B------:R-:W-:Y:S01]  /*09b0*/  IMAD R5, R9, UR45, R8 ;  /* 0x0000002d09057c24 */ /* 0x000fe2000f8e0208 */
[C---:B------:R-:W-:Y:S02]  /*09c0*/  IADD3 R8, P5, PT, R11.reuse, UR38, RZ ;  /* 0x000000260b087c10 */ /* 0x040fe4000ffbe0ff */
[----:B------:R-:W-:Y:S02]  /*09d0*/  IABS R14, R23 ;  /* 0x00000017000e7213 */ /* 0x000fe40000000000 */
[----:B------:R-:W-:Y:S02]  /*09e0*/  LEA.HI.X.SX32 R9, R11, UR39, 0x1, P5 ;  /* 0x000000270b097c11 */ /* 0x000fe4000a8f0eff */
[----:B------:R-:W-:Y:S01]  /*09f0*/  IADD3 R4, P5, PT, R5, UR38, RZ ;  /* 0x0000002605047c10 */ /* 0x000fe2000ffbe0ff */
[----:B------:R-:W-:Y:S01]  /*0a00*/  IMAD.HI.U32 R12, R25, R14, RZ ;  /* 0x0000000e190c7227 */ /* 0x000fe200078e00ff */
[----:B------:R-:W-:Y:S02]  /*0a10*/  @!P4 IADD3 R7, PT, PT, R7, -R22, RZ ;  /* 0x800000160707c210 */ /* 0x000fe40007ffe0ff */
[----:B------:R-:W-:-:S02]  /*0a20*/  @!P3 IADD3 R3, PT, PT, R3, 0x1, RZ ;  /* 0x000000010303b810 */ /* 0x000fc40007ffe0ff */
[----:B------:R-:W-:Y:S02]  /*0a30*/  LEA.HI.X.SX32 R5, R5, UR39, 0x1, P5 ;  /* 0x0000002705057c11 */ /* 0x000fe4000a8f0eff */
[----:B------:R-:W-:Y:S01]  /*0a40*/  ISETP.GE.U32.AND P5, PT, R7, R22, PT ;  /* 0x000000160700720c */ /* 0x000fe20003fa6070 */
[----:B------:R-:W-:Y:S01]  /*0a50*/  IMAD.MOV R7, RZ, RZ, -R12 ;  /* 0x000000ffff077224 */ /* 0x000fe200078e0a0c */
[----:B------:R-:W-:Y:S01]  /*0a60*/  LOP3.LUT R11, R15, R24, RZ, 0x3c, !PT ;  /* 0x000000180f0b7212 */ /* 0x000fe200078e3cff */
[----:B------:R-:W-:Y:S02]  /*0a70*/  @P6 VIADD R3, R3, 0x1 ;  /* 0x0000000103036836 */ /* 0x000fe40000000000 */
[C---:B------:R-:W-:Y:S01]  /*0a80*/  IMAD R7, R22.reuse, R7, R14 ;  /* 0x0000000716077224 */ /* 0x040fe200078e020e */
[----:B------:R-:W-:Y:S02]  /*0a90*/  ISETP.GE.AND P6, PT, R11, RZ, PT ;  /* 0x000000ff0b00720c */ /* 0x000fe40003fc6270 */
[----:B------:R-:W-:Y:S01]  /*0aa0*/  MOV R14, R3 ;  /* 0x00000003000e7202 */ /* 0x000fe20000000f00 */
[----:B------:R-:W-:Y:S01]  /*0ab0*/  VIADD R3, R15, 0xc0 ;  /* 0x000000c00f037836 */ /* 0x000fe20000000000 */
[----:B------:R-:W-:Y:S01]  /*0ac0*/  ISETP.GT.U32.AND P3, PT, R22, R7, PT ;  /* 0x000000071600720c */ /* 0x000fe20003f64070 */
[----:B------:R0:W3:Y:S03]  /*0ad0*/  LDG.E.U8 R11, desc[UR6][R4.64] ;  /* 0x00000006040b7981 */ /* 0x0000e6000c1e1100 */
[----:B------:R-:W-:-:S05]  /*0ae0*/  IABS R31, R3 ;  /* 0x00000003001f7213 */ /* 0x000fca0000000000 */
[----:B------:R-:W-:Y:S01]  /*0af0*/  IMAD.HI.U32 R29, R25, R31, RZ ;  /* 0x0000001f191d7227 */ /* 0x000fe200078e00ff */
[----:B------:R-:W-:-:S04]  /*0b00*/  @!P6 IADD3 R14, PT, PT, -R14, RZ, RZ ;  /* 0x000000ff0e0ee210 */ /* 0x000fc80007ffe1ff */
[----:B------:R-:W-:Y:S02]  /*0b10*/  IADD3 R20, PT, PT, -R29, RZ, RZ ;  /* 0x000000ff1d147210 */ /* 0x000fe40007ffe1ff */
[----:B------:R-:W-:-:S03]  /*0b20*/  SEL R14, R13, R14, !P2 ;  /* 0x0000000e0d0e7207 */ /* 0x000fc60005000000 */
[----:B------:R-:W-:Y:S02]  /*0b30*/  IMAD R31, R22, R20, R31 ;  /* 0x00000014161f7224 */ /* 0x000fe400078e021f */
[----:B------:R-:W-:Y:S02]  /*0b40*/  IMAD.MOV R20, RZ, RZ, -R14 ;  /* 0x000000ffff147224 */ /* 0x000fe400078e0a0e */
[----:B------:R-:W-:Y:S01]  /*0b50*/  @!P3 IMAD.IADD R7, R7, 0x1, -R22 ;  /* 0x000000010707b824 */ /* 0x000fe200078e0a16 */
[----:B------:R-:W-:Y:S01]  /*0b60*/  SEL R14, R14, RZ, P1 ;  /* 0x000000ff0e0e7207 */ /* 0x000fe20000800000 */
[----:B------:R-:W-:-:S03]  /*0b70*/  IMAD R20, R24, R20, R15 ;  /* 0x0000001418147224 */ /* 0x000fc600078e020f */
[----:B------:R-:W-:Y:S02]  /*0b80*/  ISETP.GE.U32.AND P6, PT, R7, R22, PT ;  /* 0x000000160700720c */ /* 0x000fe40003fc6070 */
[----:B------:R1:W4:Y:S01]  /*0b90*/  LDG.E.U8 R7, desc[UR4][R8.64] ;  /* 0x0000000408077981 */ /* 0x000322000c1e1100 */
[----:B------:R-:W-:Y:S02]  /*0ba0*/  SEL R20, R20, RZ, P0 ;  /* 0x000000ff14147207 */ /* 0x000fe40000000000 */
[----:B------:R-:W-:Y:S02]  /*0bb0*/  @!P4 IADD3 R28, PT, PT, R28, 0x1, RZ ;  /* 0x000000011c1cc810 */ /* 0x000fe40007ffe0ff */
[----:B0-----:R-:W-:Y:S01]  /*0bc0*/  SHF.R.S64 R4, RZ, 0x1e, R15 ;  /* 0x0000001eff047819 */ /* 0x001fe2000000100f */
[----:B-1----:R-:W-:-:S04]  /*0bd0*/  IMAD R9, R14, UR44, RZ ;  /* 0x0000002c0e097c24 */ /* 0x002fc8000f8e02ff */
[----:B------:R-:W-:Y:S01]  /*0be0*/  IMAD R9, R20, UR45, R9 ;  /* 0x0000002d14097c24 */ /* 0x000fe2000f8e0209 */
[----:B------:R-:W-:Y:S02]  /*0bf0*/  @P5 IADD3 R28, PT, PT, R28, 0x1, RZ ;  /* 0x000000011c1c5810 */ /* 0x000fe40007ffe0ff */
[----:B------:R-:W-:Y:S02]  /*0c00*/  IADD3 R4, P5, PT, R4, UR36, RZ ;  /* 0x0000002404047c10 */ /* 0x000fe4000ffbe0ff */
[----:B------:R-:W-:Y:S02]  /*0c10*/  IADD3 R8, P4, PT, R9, UR38, RZ ;  /* 0x0000002609087c10 */ /* 0x000fe4000ff9e0ff */
[C---:B------:R-:W-:Y:S01]  /*0c20*/  LEA.HI.X.SX32 R5, R15.reuse, UR37, 0x2, P5 ;  /* 0x000000250f057c11 */ /* 0x040fe2000a8f16ff */
[----:B------:R-:W-:Y:S01]  /*0c30*/  VIADD R15, R15, 0xe0 ;  /* 0x000000e00f0f7836 */ /* 0x000fe20000000000 */
[----:B------:R-:W-:Y:S02]  /*0c40*/  LEA.HI.X.SX32 R9, R9, UR39, 0x1, P4 ;  /* 0x0000002709097c11 */ /* 0x000fe4000a0f0eff */
[----:B------:R-:W-:Y:S01]  /*0c50*/  @!P3 IADD3 R12, PT, PT, R12, 0x1, RZ ;  /* 0x000000010c0cb810 */ /* 0x000fe20007ffe0ff */
[----:B------:R-:W3:Y:S04]  /*0c60*/  LDG.E R14, desc[UR4][R4.64] ;  /* 0x00000004040e7981 */ /* 0x000ee8000c1e1900 */
[----:B------:R0:W3:Y:S01]  /*0c70*/  LDG.E.U8 R20, desc[UR4][R8.64] ;  /* 0x0000000408147981 */ /* 0x0000e2000c1e1100 */
[----:B------:R-:W-:-:S02]  /*0c80*/  ISETP.GT.U32.AND P4, PT, R22, R31, PT ;  /* 0x0000001f1600720c */ /* 0x000fc40003f84070 */
[----:B0-----:R-:W-:-:S05]  /*0c90*/  IABS R9, R15 ;  /* 0x0000000f00097213 */ /* 0x001fca0000000000 */
[----:B------:R-:W-:-:S04]  /*0ca0*/  IMAD.HI.U32 R25, R25, R9, RZ ;  /* 0x0000000919197227 */ /* 0x000fc800078e00ff */
[----:B------:R-:W-:-:S04]  /*0cb0*/  IMAD.MOV R8, RZ, RZ, -R25 ;  /* 0x000000ffff087224 */ /* 0x000fc800078e0a19 */
[----:B------:R-:W-:Y:S01]  /*0cc0*/  IMAD R9, R22, R8, R9 ;  /* 0x0000000816097224 */ /* 0x000fe200078e0209 */
[-C--:B------:R-:W-:Y:S01]  /*0cd0*/  LOP3.LUT R8, R27, R24.reuse, RZ, 0x3c, !PT ;  /* 0x000000181b087212 */ /* 0x080fe200078e3cff */
[----:B------:R-:W-:Y:S01]  /*0ce0*/  @!P4 IMAD.IADD R31, R31, 0x1, -R22 ;  /* 0x000000011f1fc824 */ /* 0x000fe200078e0a16 */
[----:B------:R-:W-:Y:S01]  /*0cf0*/  P2R R30, PR, RZ, 0x40 ;  /* 0x00000040ff1e7803 */ /* 0x000fe20000000000 */
[----:B------:R-:W-:Y:S01]  /*0d00*/  @!P4 VIADD R29, R29, 0x1 ;  /* 0x000000011d1dc836 */ /* 0x000fe20000000000 */
[----:B------:R-:W-:Y:S02]  /*0d10*/  ISETP.GE.AND P4, PT, R8, RZ, PT ;  /* 0x000000ff0800720c */ /* 0x000fe40003f86270 */
[----:B------:R-:W-:Y:S02]  /*0d20*/  ISETP.NE.AND P5, PT, R30, RZ, PT ;  /* 0x000000ff1e00720c */ /* 0x000fe40003fa5270 */
[----:B------:R-:W-:Y:S02]  /*0d30*/  LOP3.LUT R4, R23, R24, RZ, 0x3c, !PT ;  /* 0x0000001817047212 */ /* 0x000fe400078e3cff */
[----:B------:R-:W-:-:S02]  /*0d40*/  SHF.R.S64 R8, RZ, 0x1e, R27 ;  /* 0x0000001eff087819 */ /* 0x000fc4000000101b */
[----:B------:R-:W-:-:S05]  /*0d50*/  ISETP.GE.U32.AND P6, PT, R31, R22, PT ;  /* 0x000000161f00720c */ /* 0x000fca0003fc6070 */
[----:B------:R-:W-:Y:S01]  /*0d60*/  @!P4 IMAD.MOV R28, RZ, RZ, -R28 ;  /* 0x000000ffff1cc224 */ /* 0x000fe200078e0a1c */
[----:B------:R-:W-:Y:S02]  /*0d70*/  ISETP.GE.AND P4, PT, R4, RZ, PT ;  /* 0x000000ff0400720c */ /* 0x000fe40003f86270 */
[----:B------:R-:W-:Y:S02]  /*0d80*/  @P5 IADD3 R12, PT, PT, R12, 0x1, RZ ;  /* 0x000000010c0c5810 */ /* 0x000fe40007ffe0ff */
[----:B------:R-:W-:Y:S02]  /*0d90*/  LOP3.LUT R4, R3, R24, RZ, 0x3c, !PT ;  /* 0x0000001803047212 */ /* 0x000fe400078e3cff */
[----:B------:R-:W-:Y:S02]  /*0da0*/  SEL R28, R13, R28, !P2 ;  /* 0x0000001c0d1c7207 */ /* 0x000fe40005000000 */
[----:B------:R-:W-:Y:S01]  /*0db0*/  LOP3.LUT R5, R15, R24, RZ, 0x3c, !PT ;  /* 0x000000180f057212 */ /* 0x000fe200078e3cff */
[----:B------:R-:W-:-:S03]  /*0dc0*/  @P6 VIADD R29, R29, 0x1 ;  /* 0x000000011d1d6836 */ /* 0x000fc60000000000 */
[----:B------:R-:W-:Y:S02]  /*0dd0*/  ISETP.GE.AND P6, PT, R5, RZ, PT ;  /* 0x000000ff0500720c */ /* 0x000fe40003fc6270 */
[----:B------:R-:W-:-:S04]  /*0de0*/  @!P4 IADD3 R12, PT, PT, -R12, RZ, RZ ;  /* 0x000000ff0c0cc210 */ /* 0x000fc80007ffe1ff */
[----:B------:R-:W-:Y:S02]  /*0df0*/  SEL R12, R13, R12, !P2 ;  /* 0x0000000c0d0c7207 */ /* 0x000fe40005000000 */
[----:B--2---:R-:W-:-:S04]  /*0e00*/  ISETP.NE.AND P3, PT, R26, RZ, PT ;  /* 0x000000ff1a00720c */ /* 0x004fc80003f65270 */
[----:B------:R-:W-:Y:S02]  /*0e10*/  P2R R26, PR, RZ, 0x8 ;  /* 0x00000008ff1a7803 */ /* 0x000fe40000000000 */
[----:B------:R-:W-:-:S13]  /*0e20*/  ISETP.GT.U32.AND P3, PT, R22, R9, PT ;  /* 0x000000091600720c */ /* 0x000fda0003f64070 */
[-C--:B------:R-:W-:Y:S02]  /*0e30*/  @!P3 IADD3 R9, PT, PT, R9, -R22.reuse, RZ ;  /* 0x800000160909b210 */ /* 0x080fe40007ffe0ff */
[----:B------:R-:W-:Y:S02]  /*0e40*/  @!P3 IADD3 R25, PT, PT, R25, 0x1, RZ ;  /* 0x000000011919b810 */ /* 0x000fe40007ffe0ff */
[----:B------:R-:W-:Y:S02]  /*0e50*/  IADD3 R8, P3, PT, R8, UR36, RZ ;  /* 0x0000002408087c10 */ /* 0x000fe4000ff7e0ff */
[----:B------:R-:W-:Y:S02]  /*0e60*/  ISETP.GE.U32.AND P5, PT, R9, R22, PT ;  /* 0x000000160900720c */ /* 0x000fe40003fa6070 */
[----:B------:R-:W-:Y:S02]  /*0e70*/  LEA.HI.X.SX32 R9, R27, UR37, 0x2, P3 ;  /* 0x000000251b097c11 */ /* 0x000fe400098f16ff */
[----:B------:R-:W-:-:S02]  /*0e80*/  ISETP.GE.AND P3, PT, R4, RZ, PT ;  /* 0x000000ff0400720c */ /* 0x000fc40003f66270 */
[----:B------:R-:W-:Y:S01]  /*0e90*/  IADD3 R4, PT, PT, -R28, RZ, RZ ;  /* 0x000000ff1c047210 */ /* 0x000fe20007ffe1ff */
[----:B------:R0:W2:Y:S04]  /*0ea0*/  LDG.E R22, desc[UR4][R8.64] ;  /* 0x0000000408167981 */ /* 0x0000a8000c1e1900 */
[----:B------:R-:W-:Y:S01]  /*0eb0*/  IMAD R27, R24, R4, R27 ;  /* 0x00000004181b7224 */ /* 0x000fe200078e021b */
[----:B------:R-:W-:Y:S01]  /*0ec0*/  SHF.R.S64 R4, RZ, 0x1e, R23 ;  /* 0x0000001eff047819 */ /* 0x000fe20000001017 */
[----:B------:R-:W-:-:S03]  /*0ed0*/  @P5 VIADD R25, R25, 0x1 ;  /* 0x0000000119195836 */ /* 0x000fc60000000000 */
[----:B------:R-:W-:Y:S01]  /*0ee0*/  IADD3 R4, P5, PT, R4, UR36, RZ ;  /* 0x0000002404047c10 */ /* 0x000fe2000ffbe0ff */
[----:B------:R-:W-:Y:S01]  /*0ef0*/  @!P3 IMAD.MOV R29, RZ, RZ, -R29 ;  /* 0x000000ffff1db224 */ /* 0x000fe200078e0a1d */
[----:B------:R-:W-:Y:S02]  /*0f00*/  SEL R28, R28, RZ, P1 ;  /* 0x000000ff1c1c7207 */ /* 0x000fe40000800000 */
[----:B------:R-:W-:Y:S02]  /*0f10*/  LEA.HI.X.SX32 R5, R23, UR37, 0x2, P5 ;  /* 0x0000002517057c11 */ /* 0x000fe4000a8f16ff */
[----:B------:R-:W-:Y:S02]  /*0f20*/  ISETP.NE.AND P5, PT, R26, RZ, PT ;  /* 0x000000ff1a00720c */ /* 0x000fe40003fa5270 */
[----:B------:R-:W-:Y:S01]  /*0f30*/  @!P6 IADD3 R25, PT, PT, -R25, RZ, RZ ;  /* 0x000000ff1919e210 */ /* 0x000fe20007ffe1ff */
[----:B------:R1:W2:Y:S01]  /*0f40*/  LDG.E R26, desc[UR4][R4.64] ;  /* 0x00000004041a7981 */ /* 0x0002a2000c1e1900 */
[C---:B0-----:R-:W-:Y:S01]  /*0f50*/  SEL R8, R13.reuse, R29, !P2 ;  /* 0x0000001d0d087207 */ /* 0x041fe20005000000 */
[----:B------:R-:W-:Y:S01]  /*0f60*/  IMAD.MOV R9, RZ, RZ, -R12 ;  /* 0x000000ffff097224 */ /* 0x000fe200078e0a0c */
[----:B------:R-:W-:-:S02]  /*0f70*/  SEL R13, R13, R25, !P2 ;  /* 0x000000190d0d7207 */ /* 0x000fc40005000000 */
[----:B-1----:R-:W-:Y:S01]  /*0f80*/  SEL R4, R27, RZ, P0 ;  /* 0x000000ff1b047207 */ /* 0x002fe20000000000 */
[----:B------:R-:W-:Y:S01]  /*0f90*/  IMAD R5, R28, UR44, RZ ;  /* 0x0000002c1c057c24 */ /* 0x000fe2000f8e02ff */
[----:B------:R-:W-:Y:S01]  /*0fa0*/  SEL R12, R12, RZ, P1 ;  /* 0x000000ff0c0c7207 */ /* 0x000fe20000800000 */
[----:B------:R-:W-:Y:S02]  /*0fb0*/  IMAD R23, R24, R9, R23 ;  /* 0x0000000918177224 */ /* 0x000fe400078e0217 */
[----:B------:R-:W-:Y:S01]  /*0fc0*/  IMAD R4, R4, UR45, R5 ;  /* 0x0000002d04047c24 */ /* 0x000fe2000f8e0205 */
[----:B------:R-:W-:Y:S01]  /*0fd0*/  IADD3 R5, PT, PT, -R8, RZ, RZ ;  /* 0x000000ff08057210 */ /* 0x000fe20007ffe1ff */
[----:B------:R-:W-:Y:S01]  /*0fe0*/  IMAD.MOV R9, RZ, RZ, -R13 ;  /* 0x000000ffff097224 */ /* 0x000fe200078e0a0d */
[----:B------:R-:W-:Y:S01]  /*0ff0*/  SEL R13, R13, RZ, P1 ;  /* 0x000000ff0d0d7207 */ /* 0x000fe20000800000 */
[----:B------:R-:W-:Y:S01]  /*1000*/  IMAD R12, R12, UR44, RZ ;  /* 0x0000002c0c0c7c24 */ /* 0x000fe2000f8e02ff */
[----:B------:R-:W-:Y:S01]  /*1010*/  SEL R23, R23, RZ, P0 ;  /* 0x000000ff17177207 */ /* 0x000fe20000000000 */
[----:B------:R-:W-:-:S02]  /*1020*/  IMAD R5, R24, R5, R3 ;  /* 0x0000000518057224 */ /* 0x000fc400078e0203 */
[----:B------:R-:W-:Y:S02]  /*1030*/  IMAD R24, R24, R9, R15 ;  /* 0x0000000918187224 */ /* 0x000fe400078e020f */
[----:B------:R-:W-:Y:S01]  /*1040*/  IMAD R30, R13, UR44, RZ ;  /* 0x0000002c0d1e7c24 */ /* 0x000fe2000f8e02ff */
[----:B------:R-:W-:Y:S01]  /*1050*/  SEL R8, R8, RZ, P1 ;  /* 0x000000ff08087207 */ /* 0x000fe20000800000 */
[----:B------:R-:W-:Y:S01]  /*1060*/  IMAD R12, R23, UR45, R12 ;  /* 0x0000002d170c7c24 */ /* 0x000fe2000f8e020c */
[----:B------:R-:W-:Y:S02]  /*1070*/  SEL R13, R24, RZ, P0 ;  /* 0x000000ff180d7207 */ /* 0x000fe40000000000 */
[----:B------:R-:W-:Y:S02]  /*1080*/  IADD3 R28, P1, PT, R4, UR38, RZ ;  /* 0x00000026041c7c10 */ /* 0x000fe4000ff3e0ff */
[----:B------:R-:W-:Y:S01]  /*1090*/  SEL R5, R5, RZ, P0 ;  /* 0x000000ff05057207 */ /* 0x000fe20000000000 */
[----:B------:R-:W-:Y:S01]  /*10a0*/  IMAD R13, R13, UR45, R30 ;  /* 0x0000002d0d0d7c24 */ /* 0x000fe2000f8e021e */
[----:B------:R-:W-:Y:S01]  /*10b0*/  IADD3 R24, P0, PT, R12, UR38, RZ ;  /* 0x000000260c187c10 */ /* 0x000fe2000ff1e0ff */
[----:B------:R-:W-:Y:S01]  /*10c0*/  IMAD R8, R8, UR44, RZ ;  /* 0x0000002c08087c24 */ /* 0x000fe2000f8e02ff */
[----:B------:R-:W-:-:S02]  /*10d0*/  LEA.HI.X.SX32 R29, R4, UR39, 0x1, P1 ;  /* 0x00000027041d7c11 */ /* 0x000fc400088f0eff */
[----:B------:R-:W-:Y:S01]  /*10e0*/  LEA.HI.X.SX32 R25, R12, UR39, 0x1, P0 ;  /* 0x000000270c197c11 */ /* 0x000fe200080f0eff */
[----:B------:R-:W-:Y:S01]  /*10f0*/  IMAD R9, R5, UR45, R8 ;  /* 0x0000002d05097c24 */ /* 0x000fe2000f8e0208 */
[C---:B------:R-:W-:Y:S01]  /*1100*/  IADD3 R4, P0, PT, R13.reuse, UR38, RZ ;  /* 0x000000260d047c10 */ /* 0x040fe2000ff1e0ff */
[----:B------:R0:W2:Y:S01]  /*1110*/  LDG.E.U8 R28, desc[UR4][R28.64] ;  /* 0x000000041c1c7981 */ /* 0x0000a2000c1e1100 */
[----:B------:R-:W-:Y:S02]  /*1120*/  SHF.R.S64 R12, RZ, 0x1e, R3 ;  /* 0x0000001eff0c7819 */ /* 0x000fe40000001003 */
[----:B------:R-:W-:Y:S01]  /*1130*/  LEA.HI.X.SX32 R5, R13, UR39, 0x1, P0 ;  /* 0x000000270d057c11 */ /* 0x000fe200080f0eff */
[----:B------:R1:W2:Y:S01]  /*1140*/  LDG.E.U8 R23, desc[UR6][R24.64] ;  /* 0x0000000618177981 */ /* 0x0002a2000c1e1100 */
[C---:B------:R-:W-:Y:S02]  /*1150*/  IADD3 R8, P1, PT, R9.reuse, UR38, RZ ;  /* 0x0000002609087c10 */ /* 0x040fe4000ff3e0ff */
[----:B------:R-:W-:Y:S01]  /*1160*/  IADD3 R12, P0, PT, R12, UR36, RZ ;  /* 0x000000240c0c7c10 */ /* 0x000fe2000ff1e0ff */
[----:B------:R5:W2:Y:S01]  /*1170*/  LDG.E.U8 R27, desc[UR8][R4.64] ;  /* 0x00000008041b7981 */ /* 0x000aa2000c1e1100 */
[----:B------:R-:W-:-:S02]  /*1180*/  LEA.HI.X.SX32 R9, R9, UR39, 0x1, P1 ;  /* 0x0000002709097c11 */ /* 0x000fc400088f0eff */
[----:B0-----:R-:W-:Y:S02]  /*1190*/  SHF.R.S64 R29, RZ, 0x1e, R15 ;  /* 0x0000001eff1d7819 */ /* 0x001fe4000000100f */
[----:B------:R-:W-:Y:S02]  /*11a0*/  LEA.HI.X.SX32 R13, R3, UR37, 0x2, P0 ;  /* 0x00000025030d7c11 */ /* 0x000fe400080f16ff */
[----:B-1----:R-:W-:Y:S01]  /*11b0*/  IADD3 R24, P0, PT, R29, UR36, RZ ;  /* 0x000000241d187c10 */ /* 0x002fe2000ff1e0ff */
[----:B------:R0:W2:Y:S01]  /*11c0*/  LDG.E.U8 R9, desc[UR6][R8.64] ;  /* 0x0000000608097981 */ /* 0x0000a2000c1e1100 */
[----:B-----5:R-:W1:Y:S03]  /*11d0*/  LDC.64 R4, c[0x0][0x3d0] ;  /* 0x0000f400ff047b82 */ /* 0x020e660000000a00 */
[----:B------:R-:W5:Y:S01]  /*11e0*/  LDG.E R12, desc[UR4][R12.64] ;  /* 0x000000040c0c7981 */ /* 0x000f62000c1e1900 */
[----:B------:R-:W-:-:S05]  /*11f0*/  LEA.HI.X.SX32 R25, R15, UR37, 0x2, P0 ;  /* 0x000000250f197c11 */ /* 0x000fca00080f16ff */
[----:B------:R2:W5:Y:S01]  /*1200*/  LDG.E R32, desc[UR8][R24.64] ;  /* 0x0000000818207981 */ /* 0x000562000c1e1900 */
[----:B------:R-:W-:Y:S01]  /*1210*/  UMOV UR4, 0xffffffff ;  /* 0xffffffff00047882 */ /* 0x000fe20000000000 */
[----:B----4-:R-:W-:Y:S01]  /*1220*/  ISETP.NE.AND P1, PT, R7, RZ, PT ;  /* 0x000000ff0700720c */ /* 0x010fe20003f25270 */
[----:B-1----:R-:W-:-:S05]  /*1230*/  FMUL R7, R2, R5 ;  /* 0x0000000502077220 */ /* 0x002fca0000400000 */
[----:B0-----:R-:W-:Y:S01]  /*1240*/  FSEL R8, R7, R4, P5 ;  /* 0x0000000407087208 */ /* 0x001fe20002800000 */
[-C--:B------:R-:W-:Y:S01]  /*1250*/  FMUL R7, R0, R5.reuse ;  /* 0x0000000500077220 */ /* 0x080fe20000400000 */
[----:B---3--:R-:W-:Y:S01]  /*1260*/  FMUL R3, R14, R5 ;  /* 0x000000050e037220 */ /* 0x008fe20000400000 */
[----:B------:R-:W-:-:S04]  /*1270*/  ISETP.NE.AND P0, PT, R20, RZ, PT ;  /* 0x000000ff1400720c */ /* 0x000fc80003f05270 */
[----:B------:R-:W-:Y:S01]  /*1280*/  FSEL R30, R3, R4, P0 ;  /* 0x00000004031e7208 */ /* 0x000fe20000000000 */
[----:B------:R-:W-:Y:S01]  /*1290*/  FMUL R3, R6, R5 ;  /* 0x0000000506037220 */ /* 0x000fe20000400000 */
[----:B------:R-:W-:Y:S02]  /*12a0*/  ISETP.NE.AND P0, PT, R11, RZ, PT ;  /* 0x000000ff0b00720c */ /* 0x000fe40003f05270 */
[----:B------:R-:W-:-:S04]  /*12b0*/  FMNMX R11, R30, -INF , !PT ;  /* 0xff8000001e0b7809 */ /* 0x000fc80007800000 */
[----:B------:R-:W-:Y:S02]  /*12c0*/  FMNMX R11, R11, R8, !PT ;  /* 0x000000080b0b7209 */ /* 0x000fe40007800000 */
[-C--:B------:R-:W-:Y:S01]  /*12d0*/  FSEL R20, R7, R4.reuse, P0 ;  /* 0x0000000407147208 */ /* 0x080fe20000000000 */
[-C--:B--2---:R-:W-:Y:S01]  /*12e0*/  FMUL R7, R26, R5.reuse ;  /* 0x000000051a077220 */ /* 0x084fe20000400000 */
[----:B------:R-:W-:Y:S02]  /*12f0*/  ISETP.NE.AND P2, PT, R28, RZ, PT ;  /* 0x000000ff1c00720c */ /* 0x000fe40003f45270 */
[----:B------:R-:W-:Y:S01]  /*1300*/  FSEL R28, R3, R4, P1 ;  /* 0x00000004031c7208 */ /* 0x000fe20000800000 */
[----:B------:R-:W-:-:S03]  /*1310*/  FMUL R3, R22, R5 ;  /* 0x0000000516037220 */ /* 0x000fc60000400000 */
[----:B------:R-:W-:Y:S02]  /*1320*/  FMNMX R11, R11, R28, !PT ;  /* 0x0000001c0b0b7209 */ /* 0x000fe40007800000 */
[----:B------:R-:W-:Y:S02]  /*1330*/  ISETP.NE.AND P3, PT, R27, RZ, PT ;  /* 0x000000ff1b00720c */ /* 0x000fe40003f65270 */
[----:B------:R-:W-:Y:S02]  /*1340*/  ISETP.NE.AND P1, PT, R23, RZ, PT ;  /* 0x000000ff1700720c */ /* 0x000fe40003f25270 */
[----:B------:R-:W-:Y:S02]  /*1350*/  FSEL R22, R3, R4, P2 ;  /* 0x0000000403167208 */ /* 0x000fe40001000000 */
[----:B------:R-:W-:Y:S02]  /*1360*/  FMNMX R11, R11, R20, !PT ;  /* 0x000000140b0b7209 */ /* 0x000fe40007800000 */
[----:B------:R-:W-:-:S02]  /*1370*/  ISETP.NE.AND P0, PT, R9, RZ, PT ;  /* 0x000000ff0900720c */ /* 0x000fc40003f05270 */
[----:B------:R-:W-:Y:S01]  /*1380*/  FSEL R24, R7, R4, P1 ;  /* 0x0000000407187208 */ /* 0x000fe20000800000 */
[----:B-----5:R-:W-:Y:S01]  /*1390*/  FMUL R3, R12, R5 ;  /* 0x000000050c037220 */ /* 0x020fe20000400000 */
        /* <DEDUP_REMOVED lines=30> */
[-C--:B------:R-:W-:Y:S01]  /*1580*/  FFMA.SAT R25, R22, R5.reuse, 0.5 ;  /* 0x3f00000016197423 */ /* 0x080fe20000002005 */
[----:B------:R-:W-:Y:S01]  /*1590*/  FADD R7, R0, -12583039 ;  /* 0xcb40007f00077421 */ /* 0x000fe20000000000 */
[----:B------:R-:W-:Y:S01]  /*15a0*/  FADD R13, R2, -12583039 ;  /* 0xcb40007f020d7421 */ /* 0x000fe20000000000 */
[----:B------:R-:W-:Y:S01]  /*15b0*/  FADD R15, R3, -12583039 ;  /* 0xcb40007f030f7421 */ /* 0x000fe20000000000 */
[----:B------:R-:W-:Y:S01]  /*15c0*/  FADD R26, R26, -R9 ;  /* 0x800000091a1a7221 */ /* 0x000fe20000000000 */
[----:B------:R-:W-:Y:S01]  /*15d0*/  FFMA R7, R30, 1.4426950216293334961, -R7 ;  /* 0x3fb8aa3b1e077823 */ /* 0x000fe20000000807 */
[----:B------:R-:W-:Y:S01]  /*15e0*/  FFMA R13, R8, 1.4426950216293334961, -R13 ;  /* 0x3fb8aa3b080d7823 */ /* 0x000fe2000000080d */
[----:B------:R-:W-:Y:S01]  /*15f0*/  FFMA R15, R28, 1.4426950216293334961, -R15 ;  /* 0x3fb8aa3b1c0f7823 */ /* 0x000fe2000000080f */
[----:B------:R-:W-:Y:S01]  /*1600*/  SHF.L.U32 R0, R0, 0x17, RZ ;  /* 0x0000001700007819 */ /* 0x000fe200000006ff */
        /* <DEDUP_REMOVED lines=27> */
[----:B------:R-:W-:Y:S01]  /*17c0*/  IMAD.SHL.U32 R5, R2, 0x800000, RZ ;  /* 0x0080000002057824 */ /* 0x000fe200078e00ff */
[----:B------:R-:W3:Y:S01]  /*17d0*/  MUFU.EX2 R15, R15 ;  /* 0x0000000f000f7308 */ /* 0x000ee20000000800 */
[----:B------:R-:W-:Y:S01]  /*17e0*/  FFMA R23, R28, 1.4426950216293334961, -R23 ;  /* 0x3fb8aa3b1c177823 */ /* 0x000fe20000000817 */
[----:B0-----:R-:W-:Y:S01]  /*17f0*/  FMUL R4, R0, R11 ;  /* 0x0000000b00047220 */ /* 0x001fe20000400000 */
[----:B------:R-:W-:Y:S01]  /*1800*/  FFMA R27, R24, 1.4426950216293334961, -R27 ;  /* 0x3fb8aa3b181b7823 */ /* 0x000fe2000000081b */
[----:B------:R-:W-:Y:S01]  /*1810*/  FFMA R25, R26, 1.925963033500011079e-08, R25 ;  /* 0x32a570601a197823 */ /* 0x000fe20000000019 */
[----:B------:R-:W-:Y:S01]  /*1820*/  FFMA R23, R28, 1.925963033500011079e-08, R23 ;  /* 0x32a570601c177823 */ /* 0x000fe20000000017 */
[----:B------:R-:W-:Y:S01]  /*1830*/  SHF.L.U32 R2, R3, 0x17, RZ ;  /* 0x0000001703027819 */ /* 0x000fe200000006ff */
[----:B-1----:R-:W-:Y:S01]  /*1840*/  FMUL R3, R5, R12 ;  /* 0x0000000c05037220 */ /* 0x002fe20000400000 */
[----:B------:R-:W0:Y:S01]  /*1850*/  MUFU.EX2 R22, R22 ;  /* 0x0000001600167308 */ /* 0x000e220000000800 */
[----:B------:R-:W-:Y:S01]  /*1860*/  FADD R0, RZ, R4 ;  /* 0x00000004ff007221 */ /* 0x000fe20000000000 */
[----:B------:R-:W-:Y:S01]  /*1870*/  FFMA R27, R24, 1.925963033500011079e-08, R27 ;  /* 0x32a57060181b7823 */ /* 0x000fe2000000001b */
[----:B------:R-:W-:-:S02]  /*1880*/  IMAD.SHL.U32 R12, R7, 0x800000, RZ ;  /* 0x00800000070c7824 */ /* 0x000fc400078e00ff */
[----:B--2---:R-:W-:Y:S01]  /*1890*/  FMUL R2, R2, R13 ;  /* 0x0000000d02027220 */ /* 0x004fe20000400000 */
[----:B------:R-:W-:Y:S01]  /*18a0*/  FADD R5, R0, R3 ;  /* 0x0000000300057221 */ /* 0x000fe20000000000 */
[----:B------:R-:W-:Y:S01]  /*18b0*/  SHF.L.U32 R13, R8, 0x17, RZ ;  /* 0x00000017080d7819 */ /* 0x000fe200000006ff */
[----:B------:R-:W-:Y:S01]  /*18c0*/  IMAD.SHL.U32 R9, R9, 0x800000, RZ ;  /* 0x0080000009097824 */ /* 0x000fe200078e00ff */
[----:B------:R-:W1:Y:S01]  /*18d0*/  MUFU.EX2 R6, R23 ;  /* 0x0000001700067308 */ /* 0x000e620000000800 */
[----:B---3--:R-:W-:Y:S01]  /*18e0*/  FMUL R0, R12, R15 ;  /* 0x0000000f0c007220 */ /* 0x008fe20000400000 */
[----:B------:R-:W-:Y:S01]  /*18f0*/  FADD R7, R5, R2 ;  /* 0x0000000205077221 */ /* 0x000fe20000000000 */
[----:B------:R-:W-:Y:S01]  /*1900*/  SHF.L.U32 R14, R14, 0x17, RZ ;  /* 0x000000170e0e7819 */ /* 0x000fe200000006ff */
[----:B------:R-:W-:Y:S02]  /*1910*/  IMAD.SHL.U32 R20, R20, 0x800000, RZ ;  /* 0x0080000014147824 */ /* 0x000fe400078e00ff */
[----:B------:R-:W-:-:S02]  /*1920*/  FADD R8, R7, R0 ;  /* 0x0000000007087221 */ /* 0x000fc40000000000 */
        /* <DEDUP_REMOVED lines=19> */
.L_x_23979:
        /* <DEDUP_REMOVED lines=11> */
[----:B0-----:R-:W-:Y:S05]  /*1b10*/  CALL.REL.NOINC `($__internal_367_$__cuda_sm3x_div_rn_noftz_f32_slowpath) ;  /* 0x0000001000787944 */ /* 0x001fea0003c00000 */
[----:B------:R-:W-:-:S07]  /*1b20*/  MOV R11, R4 ;  /* 0x00000004000b7202 */ /* 0x000fce0000000f00 */
.L_x_23952:
[----:B------:R-:W-:Y:S05]  /*1b30*/  BSYNC.RECONVERGENT B1 ;  /* 0x0000000000017941 */ /* 0x000fea0003800200 */
.L_x_23951:
        /* <DEDUP_REMOVED lines=11> */
[----:B0-----:R-:W-:Y:S05]  /*1bf0*/  CALL.REL.NOINC `($__internal_367_$__cuda_sm3x_div_rn_noftz_f32_slowpath) ;  /* 0x0000001000407944 */ /* 0x001fea0003c00000 */
[----:B------:R-:W-:-:S07]  /*1c00*/  MOV R14, R4 ;  /* 0x00000004000e7202 */ /* 0x000fce0000000f00 */
.L_x_23954:
[----:B------:R-:W-:Y:S05]  /*1c10*/  BSYNC.RECONVERGENT B1 ;  /* 0x0000000000017941 */ /* 0x000fea0003800200 */
.L_x_23953:
        /* <DEDUP_REMOVED lines=13> */
.L_x_23956:
[----:B------:R-:W-:Y:S05]  /*1cf0*/  BSYNC.RECONVERGENT B1 ;  /* 0x0000000000017941 */ /* 0x000fea0003800200 */
.L_x_23955:
        /* <DEDUP_REMOVED lines=13> */
.L_x_23958:
[----:B------:R-:W-:Y:S05]  /*1dd0*/  BSYNC.RECONVERGENT B1 ;  /* 0x0000000000017941 */ /* 0x000fea0003800200 */
.L_x_23957:
        /* <DEDUP_REMOVED lines=13> */
.L_x_23960:
[----:B------:R-:W-:Y:S05]  /*1eb0*/  BSYNC.RECONVERGENT B1 ;  /* 0x0000000000017941 */ /* 0x000fea0003800200 */
.L_x_23959:
        /* <DEDUP_REMOVED lines=13> */
.L_x_23962:
[----:B------:R-:W-:Y:S05]  /*1f90*/  BSYNC.RECONVERGENT B1 ;  /* 0x0000000000017941 */ /* 0x000fea0003800200 */
.L_x_23961:
        /* <DEDUP_REMOVED lines=13> */
.L_x_23964:
[----:B------:R-:W-:Y:S05]  /*2070*/  BSYNC.RECONVERGENT B1 ;  /* 0x0000000000017941 */ /* 0x000fea0003800200 */
.L_x_23963:
        /* <DEDUP_REMOVED lines=13> */
.L_x_23966:
[----:B------:R-:W-:Y:S05]  /*2150*/  BSYNC.RECONVERGENT B1 ;  /* 0x0000000000017941 */ /* 0x000fea0003800200 */
.L_x_23965:
        /* <DEDUP_REMOVED lines=38> */
.L_x_23949:
[----:B------:R-:W-:Y:S05]  /*23c0*/  EXIT ;  /* 0x000000000000794d */ /* 0x000fea0003800000 */
.L_x_23950:
[----:B------:R-:W-:Y:S01]  /*23d0*/  BSSY B1, `(.L_x_23968) ;  /* 0x0000007000017945 */ /* 0x000fe20003800000 */
[----:B------:R-:W-:Y:S01]  /*23e0*/  MOV R12, 0x10 ;  /* 0x00000010000c7802 */ /* 0x000fe20000000f00 */
[----:B------:R-:W-:Y:S01]  /*23f0*/  IMAD.MOV.U32 R11, RZ, RZ, 0x1f ;  /* 0x0000001fff0b7424 */ /* 0x000fe200078e00ff */
[----:B------:R-:W-:-:S07]  /*2400*/  MOV R15, 0xffffffff ;  /* 0xffffffff000f7802 */ /* 0x000fce0000000f00 */
[----:B------:R-:W-:Y:S05]  /*2410*/  WARPSYNC.COLLECTIVE R15, `(.L_x_23969) ;  /* 0x000000000f087348 */ /* 0x000fea0003c00000 */
[----:B------:R0:W1:Y:S02]  /*2420*/  SHFL.BFLY P6, R14, R13, R12, R11 ;  /* 0x0c00000c0d0e7389 */ /* 0x00006400000c000b */
[----:B01----:R-:W-:Y:S05]  /*2430*/  ENDCOLLECTIVE ;  /* 0x000000000000791b */ /* 0x003fea0003800000 */
.L_x_23969:
[----:B------:R-:W-:Y:S05]  /*2440*/  BSYNC B1 ;  /* 0x0000000000017941 */ /* 0x000fea0003800000 */
.L_x_23968:
        /* <DEDUP_REMOVED lines=9> */
.L_x_23970:
[----:B------:R-:W-:Y:S01]  /*24e0*/  IMAD.MOV.U32 R12, RZ, RZ, 0x4 ;  /* 0x00000004ff0c7424 */ /* 0x000fe200078e00ff */
[----:B------:R-:W-:-:S04]  /*24f0*/  FMNMX R0, R13, R14, !PT ;  /* 0x0000000e0d007209 */ /* 0x000fc80007800000 */
[----:B------:R-:W-:-:S07]  /*2500*/  MOV R13, R0 ;  /* 0x00000000000d7202 */ /* 0x000fce0000000f00 */
[----:B------:R-:W-:Y:S05]  /*2510*/  WARPSYNC.COLLECTIVE R15, `(.L_x_23971) ;  /* 0x000000000f087348 */ /* 0x000fea0003c00000 */
[----:B------:R0:W1:Y:S02]  /*2520*/  SHFL.BFLY P6, R14, R13, R12, R11 ;  /* 0x0c00000c0d0e7389 */ /* 0x00006400000c000b */
[----:B01----:R-:W-:Y:S05]  /*2530*/  ENDCOLLECTIVE ;  /* 0x000000000000791b */ /* 0x003fea0003800000 */
.L_x_23971:
[----:B------:R-:W-:Y:S01]  /*2540*/  IMAD.MOV.U32 R12, RZ, RZ, 0x2 ;  /* 0x00000002ff0c7424 */ /* 0x000fe200078e00ff */
[----:B------:R-:W-:-:S04]  /*2550*/  FMNMX R2, R0, R14, !PT ;  /* 0x0000000e00027209 */ /* 0x000fc80007800000 */
[----:B------:R-:W-:-:S07]  /*2560*/  MOV R13, R2 ;  /* 0x00000002000d7202 */ /* 0x000fce0000000f00 */
[----:B------:R-:W-:Y:S05]  /*2570*/  WARPSYNC.COLLECTIVE R15, `(.L_x_23972) ;  /* 0x000000000f087348 */ /* 0x000fea0003c00000 */
[----:B------:R0:W1:Y:S02]  /*2580*/  SHFL.BFLY P6, R14, R13, R12, R11 ;  /* 0x0c00000c0d0e7389 */ /* 0x00006400000c000b */
[----:B01----:R-:W-:Y:S05]  /*2590*/  ENDCOLLECTIVE ;  /* 0x000000000000791b */ /* 0x003fea0003800000 */
.L_x_23972:
[----:B------:R-:W-:Y:S01]  /*25a0*/  IMAD.MOV.U32 R12, RZ, RZ, 0x1 ;  /* 0x00000001ff0c7424 */ /* 0x000fe200078e00ff */
[----:B------:R-:W-:-:S04]  /*25b0*/  FMNMX R3, R2, R14, !PT ;  /* 0x0000000e02037209 */ /* 0x000fc80007800000 */
[----:B------:R-:W-:-:S07]  /*25c0*/  MOV R13, R3 ;  /* 0x00000003000d7202 */ /* 0x000fce0000000f00 */
[----:B------:R-:W-:Y:S05]  /*25d0*/  WARPSYNC.COLLECTIVE R15, `(.L_x_23973) ;  /* 0x000000000f087348 */ /* 0x000fea0003c00000 */
[----:B------:R0:W1:Y:S02]  /*25e0*/  SHFL.BFLY P6, R14, R13, R12, R11 ;  /* 0x0c00000c0d0e7389 */ /* 0x00006400000c000b */
[----:B01----:R-:W-:Y:S05]  /*25f0*/  ENDCOLLECTIVE ;  /* 0x000000000000791b */ /* 0x003fea0003800000 */
.L_x_23973:
        /* <DEDUP_REMOVED lines=31> */
[----:B------:R-:W-:Y:S01]  /*27f0*/  SHF.L.U32 R2, R13, 0x17, RZ ;  /* 0x000000170d027819 */ /* 0x000fe200000006ff */
[----:B--2---:R-:W-:Y:S01]  /*2800*/  FMUL R4, R4, R9 ;  /* 0x0000000904047220 */ /* 0x004fe20000400000 */
[----:B------:R-:W-:-:S04]  /*2810*/  FFMA.SAT R9, R20, R5, 0.5 ;  /* 0x3f00000014097423 */ /* 0x000fc80000002005 */
[-C--:B------:R-:W-:Y:S01]  /*2820*/  FFMA.RM R9, R9, R6.reuse, 12582913 ;  /* 0x4b40000109097423 */ /* 0x080fe20000004006 */
[----:B0-----:R-:W-:Y:S01]  /*2830*/  FMUL R2, R2, R7 ;  /* 0x0000000702027220 */ /* 0x001fe20000400000 */
[----:B------:R-:W-:Y:S02]  /*2840*/  FFMA.RM R7, R11, R6, 12582913 ;  /* 0x4b4000010b077423 */ /* 0x000fe40000004006 */
[C---:B------:R-:W-:Y:S01]  /*2850*/  FADD R15, R9.reuse, -12583039 ;  /* 0xcb40007f090f7421 */ /* 0x040fe20000000000 */
[----:B------:R-:W-:Y:S02]  /*2860*/  IMAD.SHL.U32 R0, R9, 0x800000, RZ ;  /* 0x0080000009007824 */ /* 0x000fe400078e00ff */
[----:B------:R-:W-:Y:S01]  /*2870*/  FADD R11, R7, -12583039 ;  /* 0xcb40007f070b7421 */ /* 0x000fe20000000000 */
[----:B------:R-:W-:-:S03]  /*2880*/  FFMA R15, R20, 1.4426950216293334961, -R15 ;  /* 0x3fb8aa3b140f7823 */ /* 0x000fc6000000080f */
[----:B------:R-:W-:Y:S01]  /*2890*/  FFMA R11, R22, 1.4426950216293334961, -R11 ;  /* 0x3fb8aa3b160b7823 */ /* 0x000fe2000000080b */
[----:B------:R-:W-:-:S03]  /*28a0*/  FFMA R15, R20, 1.925963033500011079e-08, R15 ;  /* 0x32a57060140f7823 */ /* 0x000fc6000000000f */
[----:B------:R-:W-:Y:S01]  /*28b0*/  FFMA R22, R22, 1.925963033500011079e-08, R11 ;  /* 0x32a5706016167823 */ /* 0x000fe2000000000b */
[-C--:B------:R-:W-:Y:S02]  /*28c0*/  FFMA.SAT R11, R24, R5.reuse, 0.5 ;  /* 0x3f000000180b7423 */ /* 0x080fe40000002005 */
[----:B------:R-:W0:Y:S02]  /*28d0*/  MUFU.EX2 R15, R15 ;  /* 0x0000000f000f7308 */ /* 0x000e240000000800 */
[----:B------:R-:W-:Y:S01]  /*28e0*/  FFMA.RM R8, R11, R6, 12582913 ;  /* 0x4b4000010b087423 */ /* 0x000fe20000004006 */
[----:B------:R-:W-:-:S03]  /*28f0*/  FFMA.SAT R11, R26, R5, 0.5 ;  /* 0x3f0000001a0b7423 */ /* 0x000fc60000002005 */
[----:B------:R-:W-:Y:S01]  /*2900*/  FADD R9, R8, -12583039 ;  /* 0xcb40007f08097421 */ /* 0x000fe20000000000 */
[----:B------:R-:W-:Y:S01]  /*2910*/  FFMA.RM R11, R11, R6, 12582913 ;  /* 0x4b4000010b0b7423 */ /* 0x000fe20000004006 */
[----:B------:R-:W1:Y:S02]  /*2920*/  MUFU.EX2 R22, R22 ;  /* 0x0000001600167308 */ /* 0x000e640000000800 */
        /* <DEDUP_REMOVED lines=12> */
[----:B------:R-:W-:Y:S01]  /*29f0*/  SHF.L.U32 R5, R7, 0x17, RZ ;  /* 0x0000001707057819 */ /* 0x000fe200000006ff */
[----:B------:R-:W-:Y:S01]  /*2a00*/  FADD R7, R6, R3 ;  /* 0x0000000306077221 */ /* 0x000fe20000000000 */
[----:B------:R-:W-:Y:S01]  /*2a10*/  FFMA R15, R12, 1.4426950216293334961, -R15 ;  /* 0x3fb8aa3b0c0f7823 */ /* 0x000fe2000000080f */
[----:B------:R-:W-:-:S02]  /*2a20*/  SHF.L.U32 R6, R8, 0x17, RZ ;  /* 0x0000001708067819 */ /* 0x000fc400000006ff */
[----:B------:R-:W2:Y:S01]  /*2a30*/  MUFU.EX2 R26, R26 ;  /* 0x0000001a001a7308 */ /* 0x000ea20000000800 */
[----:B------:R-:W-:Y:S01]  /*2a40*/  FFMA R15, R12, 1.925963033500011079e-08, R15 ;  /* 0x32a570600c0f7823 */ /* 0x000fe2000000000f */
[----:B------:R-:W-:Y:S01]  /*2a50*/  FADD R7, R7, R2 ;  /* 0x0000000207077221 */ /* 0x000fe20000000000 */
[----:B-1----:R-:W-:Y:S01]  /*2a60*/  FMUL R5, R5, R22 ;  /* 0x0000001605057220 */ /* 0x002fe20000400000 */
[----:B------:R-:W-:Y:S01]  /*2a70*/  SHF.L.U32 R12, R9, 0x17, RZ ;  /* 0x00000017090c7819 */ /* 0x000fe200000006ff */
[----:B0-----:R-:W-:Y:S01]  /*2a80*/  FMUL R6, R6, R13 ;  /* 0x0000000d06067220 */ /* 0x001fe20000400000 */
[----:B------:R-:W-:Y:S02]  /*2a90*/  FADD R8, R7, R0 ;  /* 0x0000000007087221 */ /* 0x000fe40000000000 */
[----:B------:R-:W0:Y:S02]  /*2aa0*/  MUFU.EX2 R15, R15 ;  /* 0x0000000f000f7308 */ /* 0x000e240000000800 */
[----:B------:R-:W-:-:S04]  /*2ab0*/  FADD R7, R8, R5 ;  /* 0x0000000508077221 */ /* 0x000fc80000000000 */
[----:B------:R-:W-:Y:S01]  /*2ac0*/  FADD R9, R7, R6 ;  /* 0x0000000607097221 */ /* 0x000fe20000000000 */
[----:B--2---:R-:W-:Y:S01]  /*2ad0*/  FMUL R8, R11, R26 ;  /* 0x0000001a0b087220 */ /* 0x004fe20000400000 */
[----:B------:R-:W-:Y:S02]  /*2ae0*/  IMAD.MOV.U32 R11, RZ, RZ, 0x1f ;  /* 0x0000001fff0b7424 */ /* 0x000fe400078e00ff */
[----:B0-----:R-:W-:Y:S01]  /*2af0*/  FMUL R7, R12, R15 ;  /* 0x0000000f0c077220 */ /* 0x001fe20000400000 */
[----:B------:R-:W-:Y:S01]  /*2b00*/  FADD R12, R9, R8 ;  /* 0x00000008090c7221 */ /* 0x000fe20000000000 */
[----:B------:R-:W-:-:S03]  /*2b10*/  MOV R15, 0xffffffff ;  /* 0xffffffff000f7802 */ /* 0x000fc60000000f00 */
[----:B------:R-:W-:Y:S01]  /*2b20*/  FADD R13, R12, R7 ;  /* 0x000000070c0d7221 */ /* 0x000fe20000000000 */
[----:B------:R-:W-:-:S07]  /*2b30*/  MOV R12, 0x10 ;  /* 0x00000010000c7802 */ /* 0x000fce0000000f00 */
[----:B------:R-:W-:Y:S05]  /*2b40*/  WARPSYNC.COLLECTIVE R15, `(.L_x_23974) ;  /* 0x000000000f087348 */ /* 0x000fea0003c00000 */
[----:B------:R0:W1:Y:S02]  /*2b50*/  SHFL.BFLY P6, R14, R13, R12, R11 ;  /* 0x0c00000c0d0e7389 */ /* 0x00006400000c000b */
[----:B01----:R-:W-:Y:S05]  /*2b60*/  ENDCOLLECTIVE ;  /* 0x000000000000791b */ /* 0x003fea0003800000 */
.L_x_23974:
[----:B------:R-:W-:Y:S02]  /*2b70*/  IMAD.MOV.U32 R12, RZ, RZ, 0x8 ;  /* 0x00000008ff0c7424 */ /* 0x000fe400078e00ff */
[----:B------:R-:W-:-:S05]  /*2b80*/  FADD R9, R13, R14 ;  /* 0x0000000e0d097221 */ /* 0x000fca0000000000 */
[----:B------:R-:W-:-:S07]  /*2b90*/  MOV R13, R9 ;  /* 0x00000009000d7202 */ /* 0x000fce0000000f00 */
[----:B------:R-:W-:Y:S05]  /*2ba0*/  WARPSYNC.COLLECTIVE R15, `(.L_x_23975) ;  /* 0x000000000f087348 */ /* 0x000fea0003c00000 */
[----:B------:R0:W1:Y:S02]  /*2bb0*/  SHFL.BFLY P6, R14, R13, R12, R11 ;  /* 0x0c00000c0d0e7389 */ /* 0x00006400000c000b */
[----:B01----:R-:W-:Y:S05]  /*2bc0*/  ENDCOLLECTIVE ;  /* 0x000000000000791b */ /* 0x003fea0003800000 */
.L_x_23975:
[----:B------:R-:W-:Y:S02]  /*2bd0*/  HFMA2 R12, -RZ, RZ, 0, 2.384185791015625e-07 ;  /* 0x00000004ff0c7431 */ /* 0x000fe400000001ff */
[----:B------:R-:W-:-:S05]  /*2be0*/  FADD R20, R9, R14 ;  /* 0x0000000e09147221 */ /* 0x000fca0000000000 */
[----:B------:R-:W-:-:S07]  /*2bf0*/  MOV R13, R20 ;  /* 0x00000014000d7202 */ /* 0x000fce0000000f00 */
[----:B------:R-:W-:Y:S05]  /*2c00*/  WARPSYNC.COLLECTIVE R15, `(.L_x_23976) ;  /* 0x000000000f087348 */ /* 0x000fea0003c00000 */
[----:B------:R0:W1:Y:S02]  /*2c10*/  SHFL.BFLY P6, R14, R13, R12, R11 ;  /* 0x0c00000c0d0e7389 */ /* 0x00006400000c000b */
[----:B01----:R-:W-:Y:S05]  /*2c20*/  ENDCOLLECTIVE ;  /* 0x000000000000791b */ /* 0x003fea0003800000 */
.L_x_23976:
[----:B------:R-:W-:Y:S01]  /*2c30*/  MOV R12, 0x2 ;  /* 0x00000002000c7802 */ /* 0x000fe20000000f00 */
[----:B------:R-:W-:-:S04]  /*2c40*/  FADD R22, R20, R14 ;  /* 0x0000000e14167221 */ /* 0x000fc80000000000 */
[----:B------:R-:W-:-:S07]  /*2c50*/  IMAD.MOV.U32 R13, RZ, RZ, R22 ;  /* 0x000000ffff0d7224 */ /* 0x000fce00078e0016 */
[----:B------:R-:W-:Y:S05]  /*2c60*/  WARPSYNC.COLLECTIVE R15, `(.L_x_23977) ;  /* 0x000000000f087348 */ /* 0x000fea0003c00000 */
[----:B------:R0:W1:Y:S02]  /*2c70*/  SHFL.BFLY P6, R14, R13, R12, R11 ;  /* 0x0c00000c0d0e7389 */ /* 0x00006400000c000b */
[----:B01----:R-:W-:Y:S05]  /*2c80*/  ENDCOLLECTIVE ;  /* 0x000000000000791b */ /* 0x003fea0003800000 */
.L_x_23977:
[----:B------:R-:W-:Y:S02]  /*2c90*/  IMAD.MOV.U32 R12, RZ, RZ, 0x1 ;  /* 0x00000001ff0c7424 */ /* 0x000fe400078e00ff */
[----:B------:R-:W-:-:S05]  /*2ca0*/  FADD R23, R22, R14 ;  /* 0x0000000e16177221 */ /* 0x000fca0000000000 */
[----:B------:R-:W-:-:S07]  /*2cb0*/  MOV R13, R23 ;  /* 0x00000017000d7202 */ /* 0x000fce0000000f00 */
[----:B------:R-:W-:Y:S05]  /*2cc0*/  WARPSYNC.COLLECTIVE R15, `(.L_x_23978) ;  /* 0x000000000f087348 */ /* 0x000fea0003c00000 */
[----:B------:R0:W1:Y:S02]  /*2cd0*/  SHFL.BFLY P6, R14, R13, R12, R11 ;  /* 0x0c00000c0d0e7389 */ /* 0x00006400000c000b */
[----:B01----:R-:W-:Y:S05]  /*2ce0*/  ENDCOLLECTIVE ;  /* 0x000000000000791b */ /* 0x003fea0003800000 */
.L_x_23978:
[----:B------:R-:W-:Y:S05]  /*2cf0*/  BRA `(.L_x_23979) ;  /* 0xffffffec00587947 */ /* 0x000fea000383ffff */
        .weak           $__internal_367_$__cuda_sm3x_div_rn_noftz_f32_slowpath
        .type           $__internal_367_$__cuda_sm3x_div_rn_noftz_f32_slowpath,@function
        .size           $__internal_367_$__cuda_sm3x_div_rn_noftz_f32_slowpath,(.L_x_37744 - $__internal_367_$__cuda_sm3x_div_rn_noftz_f32_slowpath)
$__internal_367_$__cuda_sm3x_div_rn_noftz_f32_slowpath:
        /* <DEDUP_REMOVED lines=35> */
.L_x_23981:
        /* <DEDUP_REMOVED lines=51> */
.L_x_23988:
[----:B------:R-:W-:-:S04]  /*3260*/  LOP3.LUT R4, R4, 0x80000000, RZ, 0xc0, !PT ;  /* 0x8000000004047812 */ /* 0x000fc800078ec0ff */
[----:B------:R-:W-:Y:S01]  /*3270*/  LOP3.LUT R4, R4, 0x7f800000, RZ, 0xfc, !PT ;  /* 0x7f80000004047812 */ /* 0x000fe200078efcff */
[----:B------:R-:W-:Y:S06]  /*3280*/  BRA `(.L_x_23989) ;  /* 0x0000000000047947 */ /* 0x000fec0003800000 */
.L_x_23987:
[----:B------:R-:W-:-:S07]  /*3290*/  LEA R4, R22, R4, 0x17 ;  /* 0x0000000416047211 */ /* 0x000fce00078eb8ff */
.L_x_23989:
[----:B------:R-:W-:Y:S05]  /*32a0*/  BSYNC.RECONVERGENT B3 ;  /* 0x0000000000037941 */ /* 0x000fea0003800200 */
.L_x_23986:
[----:B------:R-:W-:Y:S05]  /*32b0*/  BRA `(.L_x_23990) ;  /* 0x0000000000207947 */ /* 0x000fea0003800000 */
.L_x_23985:
[----:B------:R-:W-:-:S04]  /*32c0*/  LOP3.LUT R4, R23, 0x80000000, R4, 0x48, !PT ;  /* 0x8000000017047812 */ /* 0x000fc800078e4804 */
[----:B------:R-:W-:Y:S01]  /*32d0*/  LOP3.LUT R4, R4, 0x7f800000, RZ, 0xfc, !PT ;  /* 0x7f80000004047812 */ /* 0x000fe200078efcff */
[----:B------:R-:W-:Y:S06]  /*32e0*/  BRA `(.L_x_23990) ;  /* 0x0000000000147947 */ /* 0x000fec0003800000 */
.L_x_23984:
[----:B------:R-:W-:Y:S01]  /*32f0*/  LOP3.LUT R4, R23, 0x80000000, R4, 0x48, !PT ;  /* 0x8000000017047812 */ /* 0x000fe200078e4804 */
[----:B------:R-:W-:Y:S06]  /*3300*/  BRA `(.L_x_23990) ;  /* 0x00000000000c7947 */ /* 0x000fec0003800000 */
.L_x_23983:
[----:B------:R-:W0:Y:S01]  /*3310*/  MUFU.RSQ R4, -QNAN ;  /* 0xffc0000000047908 */ /* 0x000e220000001400 */
[----:B------:R-:W-:Y:S05]  /*3320*/  BRA `(.L_x_23990) ;  /* 0x0000000000047947 */ /* 0x000fea0003800000 */
.L_x_23982:
[----:B------:R-:W-:-:S07]  /*3330*/  FADD.FTZ R4, R4, R9 ;  /* 0x0000000904047221 */ /* 0x000fce0000010000 */
.L_x_23990:
[----:B------:R-:W-:Y:S05]  /*3340*/  BSYNC.RECONVERGENT B2 ;  /* 0x0000000000027941 */ /* 0x000fea0003800200 */
.L_x_23980:
[----:B------:R-:W-:-:S04]  /*3350*/  HFMA2 R13, -RZ, RZ, 0, 0 ;  /* 0x00000000ff0d7431 */ /* 0x000fc800000001ff */
[----:B0-----:R-:W-:Y:S05]  /*3360*/  RET.REL.NODEC R12 `(_Z15SoftmaxWarpImplI22BroadcastScaleMaskLoadIffbLm2EiE11DirectStoreIffEfLi1ELi8ELi32ELi1ELb0EL9Algorithm0EEvT_T0_ll) ;  /* 0xffffffcc0c247950 */ /* 0x001fea0003c3ffff */
.L_x_23991:
        /* <DEDUP_REMOVED lines=9> */
.L_x_37744:


//--------------------- .text._Z15SoftmaxWarpImplI22BroadcastScaleMaskLoadIffbLm2EiE11DirectStoreIffEfLi1ELi7ELi32ELi1ELb1EL9Algorithm0EEvT_T0_ll --------------------------
	.section	.text._Z15SoftmaxWarpImplI22BroadcastScaleMaskLoadIffbLm2EiE11DirectStoreIffEfLi1ELi7ELi32ELi1ELb1EL9Algorithm0EEvT_T0_ll,"ax",@progbits
	.align	128
        .global         _Z15SoftmaxWarpImplI22BroadcastScaleMaskLoadIffbLm2EiE11DirectStoreIffEfLi1ELi7ELi32ELi1ELb1EL9Algorithm0EEvT_T0_ll
        .type           _Z15SoftmaxWarpImplI22BroadcastScaleMaskLoadIffbLm2EiE11DirectStoreIffEfLi1ELi7ELi32ELi1ELb1EL9Algorithm0EEvT_T0_ll,@function
        .size           _Z15SoftmaxWarpImplI22BroadcastScaleMaskLoadIffbLm2EiE11DirectStoreIffEfLi1ELi7ELi32ELi1ELb1EL9Algorithm0EEvT_T0_ll,(.L_x_37745 - _Z15SoftmaxWarpImplI22BroadcastScaleMaskLoadIffbLm2EiE11DirectStoreIffEfLi1ELi7ELi32ELi1ELb1EL9Algorithm0EEvT_T0_ll)
        .other          _Z15SoftmaxWarpImplI22BroadcastScaleMaskLoadIffbLm2EiE11DirectStoreIffEfLi1ELi7ELi32ELi1ELb1EL9Algorithm0EEvT_T0_ll,@"STO_CUDA_ENTRY STV_DEFAULT"
_Z15SoftmaxWarpImplI22BroadcastScaleMaskLoadIffbLm2EiE11DirectStoreIffEfLi1ELi7ELi32ELi1ELb1EL9Algorithm0EEvT_T0_ll:
.text._Z15SoftmaxWarpImplI22BroadcastScaleMaskLoadIffbLm2EiE11DirectStoreIffEfLi1ELi7ELi32ELi1ELb1EL9Algorithm0EEvT_T0_ll:
        /* <DEDUP_REMOVED lines=29> */
.L_x_23992:
        /* <DEDUP_REMOVED lines=19> */
[----:B------:R-:W-:-:S07]  /*0300*/  VIADD R9, R2, 0xa0 ;  /* 0x000000a002097836 */ /* 0x000fce0000000000 */
.L_x_24023:
[----:B0-2---:R-:W0:Y:S01]  /*0310*/  LDC.64 R14, c[0x0][0x3f0] ;  /* 0x0000fc00ff0e7b82 */ /* 0x005e220000000a00 */
[----:B------:R-:W-:Y:S01]  /*0320*/  BSSY.RECONVERGENT B1, `(.L_x_23994) ;  /* 0x000003f000017945 */ /* 0x000fe20003800200 */
[----:B------:R-:W-:Y:S02]  /*0330*/  IMAD.MOV.U32 R16, RZ, RZ, -0x800000 ;  /* 0xff800000ff107424 */ /* 0x000fe400078e00ff */
        /* <DEDUP_REMOVED lines=61> */
.L_x_23995:
[----:B------:R-:W-:Y:S05]  /*0710*/  BSYNC.RECONVERGENT B1 ;  /* 0x0000000000017941 */ /* 0x000fea0003800200 */
.L_x_23994:
[-C--:B------:R-:W-:Y:S01]  /*0720*/  ISETP.GE.AND.EX P5, PT, RZ, R15.reuse, PT, P5 ;  /* 0x0000000fff00720c */ /* 0x080fe20003fa6350 */
[----:B------:R-:W-:Y:S01]  /*0730*/  BSSY.RECONVERGENT B1, `(.L_x_23996) ;  /* 0x000003e000017945 */ /* 0x000fe20003800200 */
[-C--:B------:R-:W-:Y:S01]  /*0740*/  ISETP.GE.U32.AND P3, PT, R9, R14.reuse, PT ;  /* 0x0000000e0900720c */ /* 0x080fe20003f66070 */
[----:B------:R-:W-:Y:S01]  /*0750*/  IMAD.MOV.U32 R20, RZ, RZ, -0x800000 ;  /* 0xff800000ff147424 */ /* 0x000fe200078e00ff */
[----:B------:R-:W-:Y:S02]  /*0760*/  ISETP.GE.U32.AND P4, PT, R10, R14, PT ;  /* 0x0000000e0a00720c */ /* 0x000fe40003f86070 */
[-C--:B------:R-:W-:Y:S02]  /*0770*/  ISETP.GE.AND.EX P2, PT, RZ, R15.reuse, PT, P2 ;  /* 0x0000000fff00720c */ /* 0x080fe40003f46320 */
[-C--:B------:R-:W-:Y:S02]  /*0780*/  ISETP.GE.AND.EX P6, PT, RZ, R15.reuse, PT, P6 ;  /* 0x0000000fff00720c */ /* 0x080fe40003fc6360 */
[----:B------:R-:W-:-:S02]  /*0790*/  ISETP.GE.AND.EX P1, PT, RZ, R15, PT, P1 ;  /* 0x0000000fff00720c */ /* 0x000fc40003f26310 */
        /* <DEDUP_REMOVED lines=55> */
.L_x_23997:
[----:B------:R-:W-:Y:S05]  /*0b10*/  BSYNC.RECONVERGENT B1 ;  /* 0x0000000000017941 */ /* 0x000fea0003800200 */
.L_x_23996:
[----:B------:R-:W-:Y:S01]  /*0b20*/  BSSY.RECONVERGENT B1, `(.L_x_23998) ;  /* 0x000003a000017945 */ /* 0x000fe20003800200 */
[----:B------:R-:W-:Y:S01]  /*0b30*/  MOV R28, 0xff800000 ;  /* 0xff800000001c7802 */ /* 0x000fe20000000f00 */
        /* <DEDUP_REMOVED lines=20> */
[----:B------:R-:W-:-:S03]  /*0c80*/  SHF.R.S64 R24, RZ, 0x1e, R11 ;  /* 0x0000001eff187819 */ /* 0x000fc6000000100b */
        /* <DEDUP_REMOVED lines=14> */
[----:B-1----:R-:W-:-:S06]  /*0d70*/  ISETP.NE.U32.AND P5, PT, R14, 0x1, PT ;  /* 0x000000010e00780c */ /* 0x002fcc0003fa5070 */
[----:B------:R-:W-:Y:S02]  /*0d80*/  @!P2 LOP3.LUT R17, RZ, R12, RZ, 0x33, !PT ;  /* 0x0000000cff11a212 */ /* 0x000fe400078e33ff */
        /* <DEDUP_REMOVED lines=19> */
.L_x_23999:
[----:B------:R-:W-:Y:S05]  /*0ec0*/  BSYNC.RECONVERGENT B1 ;  /* 0x0000000000017941 */ /* 0x000fea0003800200 */
.L_x_23998:
        /* <DEDUP_REMOVED lines=55> */
.L_x_24001:
[----:B------:R-:W-:Y:S05]  /*1240*/  BSYNC.RECONVERGENT B1 ;  /* 0x0000000000017941 */ /* 0x000fea0003800200 */
.L_x_24000:
        /* <DEDUP_REMOVED lines=55> */
.L_x_24003:
[----:B------:R-:W-:Y:S05]  /*15c0*/  BSYNC.RECONVERGENT B1 ;  /* 0x0000000000017941 */ /* 0x000fea0003800200 */
.L_x_24002:
[----:B------:R-:W-:Y:S04]  /*15d0*/  BSSY.RECONVERGENT B1, `(.L_x_24004) ;  /* 0x0000036000017945 */ /* 0x000fe80003800200 */
        /* <DEDUP_REMOVED lines=53> */
.L_x_24005:
[----:B------:R-:W-:Y:S05]  /*1930*/  BSYNC.RECONVERGENT B1 ;  /* 0x0000000000017941 */ /* 0x000fea0003800200 */
.L_x_24004:
        /* <DEDUP_REMOVED lines=54> */
.L_x_24007:
[----:B------:R-:W-:Y:S05]  /*1ca0*/  BSYNC.RECONVERGENT B1 ;  /* 0x0000000000017941 */ /* 0x000fea0003800200 */
.L_x_24006:
        /* <DEDUP_REMOVED lines=26> */
[----:B------:R-:W-:-:S03]  /*1e50*/  IMAD.SHL.U32 R14, R14, 0x800000, RZ ;  /* 0x008000000e0e7824 */ /* 0x000fc600078e00ff */
        /* <DEDUP_REMOVED lines=28> */
[----:B------:R3:W4:Y:S02]  /*2020*/  MUFU.EX2 R21, R24 ;  /* 0x0000001800157308 */ /* 0x0007240000000800 */
[----:B------:R-:W-:Y:S01]  /*2030*/  FADD R25, R11, -12583039 ;  /* 0xcb40007f0b197421 */ /* 0x000fe20000000000 */
[----:B------:R-:W-:-:S03]  /*2040*/  FADD R27, R12, -12583039 ;  /* 0xcb40007f0c1b7421 */ /* 0x000fc60000000000 */
[----:B------:R-:W-:Y:S01]  /*2050*/  FFMA R25, R28, 1.4426950216293334961, -R25 ;  /* 0x3fb8aa3b1c197823 */ /* 0x000fe20000000819 */
[----:B------:R-:W-:Y:S01]  /*2060*/  FFMA R29, R32, 1.4426950216293334961, -R27 ;  /* 0x3fb8aa3b201d7823 */ /* 0x000fe2000000081b */
[----:B------:R-:W5:Y:S01]  /*2070*/  MUFU.EX2 R23, R23 ;  /* 0x0000001700177308 */ /* 0x000f620000000800 */
[----:B------:R-:W-:Y:S02]  /*2080*/  IMAD.SHL.U32 R27, R17, 0x800000, RZ ;  /* 0x00800000111b7824 */ /* 0x000fe400078e00ff */
[----:B------:R-:W-:Y:S01]  /*2090*/  FFMA R28, R28, 1.925963033500011079e-08, R25 ;  /* 0x32a570601c1c7823 */ /* 0x000fe20000000019 */
[----:B------:R-:W-:Y:S01]  /*20a0*/  SHF.L.U32 R25, R13, 0x17, RZ ;  /* 0x000000170d197819 */ /* 0x000fe200000006ff */
[----:B------:R-:W-:Y:S01]  /*20b0*/  FFMA R29, R32, 1.925963033500011079e-08, R29 ;  /* 0x32a57060201d7823 */ /* 0x000fe2000000001d */
[----:B---3--:R-:W-:-:S03]  /*20c0*/  IMAD.SHL.U32 R24, R15, 0x800000, RZ ;  /* 0x008000000f187824 */ /* 0x008fc600078e00ff */
[----:B--2---:R-:W-:Y:S01]  /*20d0*/  FMUL R17, R25, R20 ;  /* 0x0000001419117220 */ /* 0x004fe20000400000 */
[----:B------:R-:W2:Y:S01]  /*20e0*/  MUFU.EX2 R13, R28 ;  /* 0x0000001c000d7308 */ /* 0x000ea20000000800 */
[----:B0-----:R-:W-:Y:S01]  /*20f0*/  FMUL R20, R27, R22 ;  /* 0x000000161b147220 */ /* 0x001fe20000400000 */
[----:B------:R-:W-:Y:S01]  /*2100*/  FADD R22, RZ, R16 ;  /* 0x00000010ff167221 */ /* 0x000fe20000000000 */
[----:B----4-:R-:W-:Y:S01]  /*2110*/  FMUL R21, R24, R21 ;  /* 0x0000001518157220 */ /* 0x010fe20000400000 */
[----:B------:R-:W-:Y:S02]  /*2120*/  IMAD.SHL.U32 R24, R11, 0x800000, RZ ;  /* 0x008000000b187824 */ /* 0x000fe400078e00ff */
[----:B------:R-:W-:Y:S01]  /*2130*/  FADD R15, R22, R17 ;  /* 0x00000011160f7221 */ /* 0x000fe20000000000 */
[----:B------:R-:W-:Y:S01]  /*2140*/  SHF.L.U32 R22, R14, 0x17, RZ ;  /* 0x000000170e167819 */ /* 0x000fe200000006ff */
[----:B------:R-:W0:Y:S02]  /*2150*/  MUFU.EX2 R29, R29 ;  /* 0x0000001d001d7308 */ /* 0x000e240000000800 */
[----:B------:R-:W-:-:S02]  /*2160*/  FADD R14, R15, R20 ;  /* 0x000000140f0e7221 */ /* 0x000fc40000000000 */
[----:B-----5:R-:W-:Y:S02]  /*2170*/  FMUL R22, R22, R23 ;  /* 0x0000001716167220 */ /* 0x020fe40000400000 */
[----:B------:R-:W-:Y:S01]  /*2180*/  FADD R11, R14, R21 ;  /* 0x000000150e0b7221 */ /* 0x000fe20000000000 */
[----:B------:R-:W-:Y:S02]  /*2190*/  IMAD.SHL.U32 R14, R12, 0x800000, RZ ;  /* 0x008000000c0e7824 */ /* 0x000fe400078e00ff */
[----:B--2---:R-:W-:Y:S01]  /*21a0*/  FMUL R23, R24, R13 ;  /* 0x0000000d18177220 */ /* 0x004fe20000400000 */
        /* <DEDUP_REMOVED lines=13> */
.L_x_24035:
        /* <DEDUP_REMOVED lines=12> */
[----:B01----:R-:W-:Y:S05]  /*2340*/  CALL.REL.NOINC `($__internal_368_$__cuda_sm3x_div_rn_noftz_f32_slowpath) ;  /* 0x0000001000507944 */ /* 0x003fea0003c00000 */
[----:B------:R-:W-:-:S07]  /*2350*/  IMAD.MOV.U32 R27, RZ, RZ, R11 ;  /* 0x000000ffff1b7224 */ /* 0x000fce00078e000b */
.L_x_24010:
[----:B------:R-:W-:Y:S05]  /*2360*/  BSYNC.RECONVERGENT B1 ;  /* 0x0000000000017941 */ /* 0x000fea0003800200 */
.L_x_24009:
        /* <DEDUP_REMOVED lines=12> */
[----:B01----:R-:W-:Y:S05]  /*2430*/  CALL.REL.NOINC `($__internal_368_$__cuda_sm3x_div_rn_noftz_f32_slowpath) ;  /* 0x0000001000147944 */ /* 0x003fea0003c00000 */
[----:B------:R-:W-:-:S07]  /*2440*/  IMAD.MOV.U32 R25, RZ, RZ, R11 ;  /* 0x000000ffff197224 */ /* 0x000fce00078e000b */
.L_x_24012:
[----:B------:R-:W-:Y:S05]  /*2450*/  BSYNC.RECONVERGENT B1 ;  /* 0x0000000000017941 */ /* 0x000fea0003800200 */
.L_x_24011:
        /* <DEDUP_REMOVED lines=14> */
.L_x_24014:
[----:B------:R-:W-:Y:S05]  /*2540*/  BSYNC.RECONVERGENT B1 ;  /* 0x0000000000017941 */ /* 0x000fea0003800200 */
.L_x_24013:
        /* <DEDUP_REMOVED lines=14> */
.L_x_24016:
[----:B------:R-:W-:Y:S05]  /*2630*/  BSYNC.RECONVERGENT B1 ;  /* 0x0000000000017941 */ /* 0x000fea0003800200 */
.L_x_24015:
        /* <DEDUP_REMOVED lines=14> */
.L_x_24018:
[----:B------:R-:W-:Y:S05]  /*2720*/  BSYNC.RECONVERGENT B1 ;  /* 0x0000000000017941 */ /* 0x000fea0003800200 */
.L_x_24017:
        /* <DEDUP_REMOVED lines=14> */
.L_x_24020:
[----:B------:R-:W-:Y:S05]  /*2810*/  BSYNC.RECONVERGENT B1 ;  /* 0x0000000000017941 */ /* 0x000fea0003800200 */
.L_x_24019:
        /* <DEDUP_REMOVED lines=13> */
.L_x_24022:
[----:B------:R-:W-:Y:S05]  /*28f0*/  BSYNC.RECONVERGENT B1 ;  /* 0x0000000000017941 */ /* 0x000fea0003800200 */
.L_x_24021:
        /* <DEDUP_REMOVED lines=47> */
.L_x_23993:
[----:B------:R-:W-:Y:S05]  /*2bf0*/  EXIT ;  /* 0x000000000000794d */ /* 0x000fea0003800000 */
.L_x_24008:
[----:B------:R-:W-:Y:S01]  /*2c00*/  BSSY B1, `(.L_x_24024) ;  /* 0x0000007000017945 */ /* 0x000fe20003800000 */
[----:B------:R-:W-:Y:S01]  /*2c10*/  IMAD.MOV.U32 R12, RZ, RZ, 0x10 ;  /* 0x00000010ff0c7424 */ /* 0x000fe200078e00ff */
[----:B------:R-:W-:Y:S01]  /*2c20*/  MOV R15, 0xffffffff ;  /* 0xffffffff000f7802 */ /* 0x000fe20000000f00 */
[----:B------:R-:W-:-:S07]  /*2c30*/  IMAD.MOV.U32 R11, RZ, RZ, 0x1f ;  /* 0x0000001fff0b7424 */ /* 0x000fce00078e00ff */
[----:B-1----:R-:W-:Y:S05]  /*2c40*/  WARPSYNC.COLLECTIVE R15, `(.L_x_24025) ;  /* 0x000000000f087348 */ /* 0x002fea0003c00000 */
[----:B------:R0:W2:Y:S02]  /*2c50*/  SHFL.BFLY P6, R14, R13, R12, R11 ;  /* 0x0c00000c0d0e7389 */ /* 0x0000a400000c000b */
[----:B012---:R-:W-:Y:S05]  /*2c60*/  ENDCOLLECTIVE ;  /* 0x000000000000791b */ /* 0x007fea0003800000 */
.L_x_24025:
[----:B------:R-:W-:Y:S05]  /*2c70*/  BSYNC B1 ;  /* 0x0000000000017941 */ /* 0x000fea0003800000 */
.L_x_24024:
[----:B------:R-:W-:Y:S01]  /*2c80*/  FMNMX R13, R14, R13, !PT ;  /* 0x0000000d0e0d7209 */ /* 0x000fe20007800000 */
[----:B------:R-:W-:Y:S01]  /*2c90*/  IMAD.MOV.U32 R12, RZ, RZ, 0x8 ;  /* 0x00000008ff0c7424 */ /* 0x000fe200078e00ff */
[----:B------:R-:W-:Y:S01]  /*2ca0*/  MOV R15, 0xffffffff ;  /* 0xffffffff000f7802 */ /* 0x000fe20000000f00 */
[----:B------:R-:W-:-:S07]  /*2cb0*/  IMAD.MOV.U32 R11, RZ, RZ, 0x1f ;  /* 0x0000001fff0b7424 */ /* 0x000fce00078e00ff */
[----:B------:R-:W-:Y:S05]  /*2cc0*/  WARPSYNC.COLLECTIVE R15, `(.L_x_24026) ;  /* 0x000000000f087348 */ /* 0x000fea0003c00000 */
[----:B------:R0:W1:Y:S02]  /*2cd0*/  SHFL.BFLY P6, R14, R13, R12, R11 ;  /* 0x0c00000c0d0e7389 */ /* 0x00006400000c000b */
[----:B01----:R-:W-:Y:S05]  /*2ce0*/  ENDCOLLECTIVE ;  /* 0x000000000000791b */ /* 0x003fea0003800000 */
.L_x_24026:
[----:B------:R-:W-:Y:S01]  /*2cf0*/  IMAD.MOV.U32 R12, RZ, RZ, 0x4 ;  /* 0x00000004ff0c7424 */ /* 0x000fe200078e00ff */
[----:B------:R-:W-:-:S05]  /*2d00*/  FMNMX R17, R13, R14, !PT ;  /* 0x0000000e0d117209 */ /* 0x000fca0007800000 */
[----:B------:R-:W-:-:S07]  /*2d10*/  IMAD.MOV.U32 R13, RZ, RZ, R17 ;  /* 0x000000ffff0d7224 */ /* 0x000fce00078e0011 */
[----:B------:R-:W-:Y:S05]  /*2d20*/  WARPSYNC.COLLECTIVE R15, `(.L_x_24027) ;  /* 0x000000000f087348 */ /* 0x000fea0003c00000 */
[----:B------:R0:W1:Y:S02]  /*2d30*/  SHFL.BFLY P6, R14, R13, R12, R11 ;  /* 0x0c00000c0d0e7389 */ /* 0x00006400000c000b */
[----:B01----:R-:W-:Y:S05]  /*2d40*/  ENDCOLLECTIVE ;  /* 0x000000000000791b */ /* 0x003fea0003800000 */
.L_x_24027:
[----:B------:R-:W-:Y:S01]  /*2d50*/  IMAD.MOV.U32 R12, RZ, RZ, 0x2 ;  /* 0x00000002ff0c7424 */ /* 0x000fe200078e00ff */
[----:B------:R-:W-:-:S04]  /*2d60*/  FMNMX R21, R17, R14, !PT ;  /* 0x0000000e11157209 */ /* 0x000fc80007800000 */
[----:B------:R-:W-:-:S07]  /*2d70*/  MOV R13, R21 ;  /* 0x00000015000d7202 */ /* 0x000fce0000000f00 */
[----:B------:R-:W-:Y:S05]  /*2d80*/  WARPSYNC.COLLECTIVE R15, `(.L_x_24028) ;  /* 0x000000000f087348 */ /* 0x000fea0003c00000 */
[----:B------:R0:W1:Y:S02]  /*2d90*/  SHFL.BFLY P6, R14, R13, R12, R11 ;  /* 0x0c00000c0d0e7389 */ /* 0x00006400000c000b */
[----:B01----:R-:W-:Y:S05]  /*2da0*/  ENDCOLLECTIVE ;  /* 0x000000000000791b */ /* 0x003fea0003800000 */
.L_x_24028:
[----:B------:R-:W-:Y:S01]  /*2db0*/  HFMA2 R12, -RZ, RZ, 0, 5.9604644775390625e-08 ;  /* 0x00000001ff0c7431 */ /* 0x000fe200000001ff */
[----:B------:R-:W-:-:S05]  /*2dc0*/  FMNMX R23, R21, R14, !PT ;  /* 0x0000000e15177209 */ /* 0x000fca0007800000 */
[----:B------:R-:W-:-:S07]  /*2dd0*/  IMAD.MOV.U32 R13, RZ, RZ, R23 ;  /* 0x000000ffff0d7224 */ /* 0x000fce00078e0017 */
[----:B------:R-:W-:Y:S05]  /*2de0*/  WARPSYNC.COLLECTIVE R15, `(.L_x_24029) ;  /* 0x000000000f087348 */ /* 0x000fea0003c00000 */
[----:B------:R0:W1:Y:S02]  /*2df0*/  SHFL.BFLY P6, R14, R13, R12, R11 ;  /* 0x0c00000c0d0e7389 */ /* 0x00006400000c000b */
[----:B01----:R-:W-:Y:S05]  /*2e00*/  ENDCOLLECTIVE ;  /* 0x000000000000791b */ /* 0x003fea0003800000 */
.L_x_24029:
        /* <DEDUP_REMOVED lines=66> */
[----:B------:R-:W-:Y:S01]  /*3230*/  FADD R12, RZ, R16 ;  /* 0x00000010ff0c7221 */ /* 0x000fe20000000000 */
[----:B-1----:R-:W-:-:S03]  /*3240*/  FMUL R24, R14, R11 ;  /* 0x0000000b0e187220 */ /* 0x002fc60000400000 */
        /* <DEDUP_REMOVED lines=11> */
.L_x_24030:
[----:B------:R-:W-:Y:S02]  /*3300*/  IMAD.MOV.U32 R12, RZ, RZ, 0x8 ;  /* 0x00000008ff0c7424 */ /* 0x000fe400078e00ff */
[----:B------:R-:W-:-:S04]  /*3310*/  FADD R25, R13, R14 ;  /* 0x0000000e0d197221 */ /* 0x000fc80000000000 */
[----:B------:R-:W-:-:S07]  /*3320*/  IMAD.MOV.U32 R13, RZ, RZ, R25 ;  /* 0x000000ffff0d7224 */ /* 0x000fce00078e0019 */
[----:B------:R-:W-:Y:S05]  /*3330*/  WARPSYNC.COLLECTIVE R15, `(.L_x_24031) ;  /* 0x000000000f087348 */ /* 0x000fea0003c00000 */
[----:B------:R0:W1:Y:S02]  /*3340*/  SHFL.BFLY P6, R14, R13, R12, R11 ;  /* 0x0c00000c0d0e7389 */ /* 0x00006400000c000b */
[----:B01----:R-:W-:Y:S05]  /*3350*/  ENDCOLLECTIVE ;  /* 0x000000000000791b */ /* 0x003fea0003800000 */
.L_x_24031:
[----:B------:R-:W-:Y:S02]  /*3360*/  IMAD.MOV.U32 R12, RZ, RZ, 0x4 ;  /* 0x00000004ff0c7424 */ /* 0x000fe400078e00ff */
[----:B------:R-:W-:-:S05]  /*3370*/  FADD R26, R25, R14 ;  /* 0x0000000e191a7221 */ /* 0x000fca0000000000 */
[----:B------:R-:W-:-:S07]  /*3380*/  MOV R13, R26 ;  /* 0x0000001a000d7202 */ /* 0x000fce0000000f00 */
[----:B------:R-:W-:Y:S05]  /*3390*/  WARPSYNC.COLLECTIVE R15, `(.L_x_24032) ;  /* 0x000000000f087348 */ /* 0x000fea0003c00000 */
[----:B------:R0:W1:Y:S02]  /*33a0*/  SHFL.BFLY P6, R14, R13, R12, R11 ;  /* 0x0c00000c0d0e7389 */ /* 0x00006400000c000b */
[----:B01----:R-:W-:Y:S05]  /*33b0*/  ENDCOLLECTIVE ;  /* 0x000000000000791b */ /* 0x003fea0003800000 */
.L_x_24032:
[----:B------:R-:W-:Y:S02]  /*33c0*/  HFMA2 R12, -RZ, RZ, 0, 1.1920928955078125e-07 ;  /* 0x00000002ff0c7431 */ /* 0x000fe400000001ff */
[----:B------:R-:W-:-:S04]  /*33d0*/  FADD R27, R26, R14 ;  /* 0x0000000e1a1b7221 */ /* 0x000fc80000000000 */
[----:B------:R-:W-:-:S07]  /*33e0*/  IMAD.MOV.U32 R13, RZ, RZ, R27 ;  /* 0x000000ffff0d7224 */ /* 0x000fce00078e001b */
[----:B------:R-:W-:Y:S05]  /*33f0*/  WARPSYNC.COLLECTIVE R15, `(.L_x_24033) ;  /* 0x000000000f087348 */ /* 0x000fea0003c00000 */
[----:B------:R0:W1:Y:S02]  /*3400*/  SHFL.BFLY P6, R14, R13, R12, R11 ;  /* 0x0c00000c0d0e7389 */ /* 0x00006400000c000b */
[----:B01----:R-:W-:Y:S05]  /*3410*/  ENDCOLLECTIVE ;  /* 0x000000000000791b */ /* 0x003fea0003800000 */
.L_x_24033:
[----:B------:R-:W-:Y:S01]  /*3420*/  MOV R12, 0x1 ;  /* 0x00000001000c7802 */ /* 0x000fe20000000f00 */
[----:B------:R-:W-:-:S04]  /*3430*/  FADD R28, R27, R14 ;  /* 0x0000000e1b1c7221 */ /* 0x000fc80000000000 */
[----:B------:R-:W-:-:S07]  /*3440*/  IMAD.MOV.U32 R13, RZ, RZ, R28 ;  /* 0x000000ffff0d7224 */ /* 0x000fce00078e001c */
[----:B------:R-:W-:Y:S05]  /*3450*/  WARPSYNC.COLLECTIVE R15, `(.L_x_24034) ;  /* 0x000000000f087348 */ /* 0x000fea0003c00000 */
[----:B------:R0:W1:Y:S02]  /*3460*/  SHFL.BFLY P6, R14, R13, R12, R11 ;  /* 0x0c00000c0d0e7389 */ /* 0x00006400000c000b */
[----:B01----:R-:W-:Y:S05]  /*3470*/  ENDCOLLECTIVE ;  /* 0x000000000000791b */ /* 0x003fea0003800000 */
.L_x_24034:
[----:B------:R-:W-:Y:S05]  /*3480*/  BRA `(.L_x_24035) ;  /* 0xffffffec007c7947 */ /* 0x000fea000383ffff */
        .weak           $__internal_368_$__cuda_sm3x_div_rn_noftz_f32_slowpath
        .type           $__internal_368_$__cuda_sm3x_div_rn_noftz_f32_slowpath,@function
        .size           $__internal_368_$__cuda_sm3x_div_rn_noftz_f32_slowpath,(.L_x_37745 - $__internal_368_$__cuda_sm3x_div_rn_noftz_f32_slowpath)
$__internal_368_$__cuda_sm3x_div_rn_noftz_f32_slowpath:
        /* <DEDUP_REMOVED lines=34> */
.L_x_24037:
        /* <DEDUP_REMOVED lines=51> */
.L_x_24044:
[----:B------:R-:W-:-:S04]  /*39e0*/  LOP3.LUT R11, R11, 0x80000000, RZ, 0xc0, !PT ;  /* 0x800000000b0b7812 */ /* 0x000fc800078ec0ff */
[----:B------:R-:W-:Y:S01]  /*39f0*/  LOP3.LUT R11, R11, 0x7f800000, RZ, 0xfc, !PT ;  /* 0x7f8000000b0b7812 */ /* 0x000fe200078efcff */
[----:B------:R-:W-:Y:S06]  /*3a00*/  BRA `(.L_x_24045) ;  /* 0x0000000000047947 */ /* 0x000fec0003800000 */
.L_x_24043:
[----:B------:R-:W-:-:S07]  /*3a10*/  IMAD R11, R26, 0x800000, R11 ;  /* 0x008000001a0b7824 */ /* 0x000fce00078e020b */
.L_x_24045:
[----:B------:R-:W-:Y:S05]  /*3a20*/  BSYNC.RECONVERGENT B3 ;  /* 0x0000000000037941 */ /* 0x000fea0003800200 */
.L_x_24042:
[----:B------:R-:W-:Y:S05]  /*3a30*/  BRA `(.L_x_24046) ;  /* 0x0000000000207947 */ /* 0x000fea0003800000 */
.L_x_24041:
[----:B------:R-:W-:-:S04]  /*3a40*/  LOP3.LUT R11, R11, 0x80000000, R16, 0x48, !PT ;  /* 0x800000000b0b7812 */ /* 0x000fc800078e4810 */
[----:B------:R-:W-:Y:S01]  /*3a50*/  LOP3.LUT R11, R11, 0x7f800000, RZ, 0xfc, !PT ;  /* 0x7f8000000b0b7812 */ /* 0x000fe200078efcff */
[----:B------:R-:W-:Y:S06]  /*3a60*/  BRA `(.L_x_24046) ;  /* 0x0000000000147947 */ /* 0x000fec0003800000 */
.L_x_24040:
[----:B------:R-:W-:Y:S01]  /*3a70*/  LOP3.LUT R11, R11, 0x80000000, R16, 0x48, !PT ;  /* 0x800000000b0b7812 */ /* 0x000fe200078e4810 */
[----:B------:R-:W-:Y:S06]  /*3a80*/  BRA `(.L_x_24046) ;  /* 0x00000000000c7947 */ /* 0x000fec0003800000 */
.L_x_24039:
[----:B------:R-:W0:Y:S01]  /*3a90*/  MUFU.RSQ R11, -QNAN ;  /* 0xffc00000000b7908 */ /* 0x000e220000001400 */
[----:B------:R-:W-:Y:S05]  /*3aa0*/  BRA `(.L_x_24046) ;  /* 0x0000000000047947 */ /* 0x000fea0003800000 */
.L_x_24038:
[----:B------:R-:W-:-:S07]  /*3ab0*/  FADD.FTZ R11, R16, R11 ;  /* 0x0000000b100b7221 */ /* 0x000fce0000010000 */
.L_x_24046:
[----:B------:R-:W-:Y:S05]  /*3ac0*/  BSYNC.RECONVERGENT B2 ;  /* 0x0000000000027941 */ /* 0x000fea0003800200 */
.L_x_24036:
[----:B------:R-:W-:-:S04]  /*3ad0*/  HFMA2 R13, -RZ, RZ, 0, 0 ;  /* 0x00000000ff0d7431 */ /* 0x000fc800000001ff */
[----:B0-----:R-:W-:Y:S05]  /*3ae0*/  RET.REL.NODEC R12 `(_Z15SoftmaxWarpImplI22BroadcastScaleMaskLoadIffbLm2EiE11DirectStoreIffEfLi1ELi7ELi32ELi1ELb1EL9Algorithm0EEvT_T0_ll) ;  /* 0xffffffc40c447950 */ /* 0x001fea0003c3ffff */
.L_x_24047:
        /* <DEDUP_REMOVED lines=9> */
.L_x_37745:


//--------------------- .text._Z15SoftmaxWarpImplI22BroadcastScaleMaskLoadIffbLm2EiE11DirectStoreIffEfLi1ELi7ELi32ELi1ELb0EL9Algorithm0EEvT_T0_ll --------------------------
	.section	.text._Z15SoftmaxWarpImplI22BroadcastScaleMaskLoadIffbLm2EiE11DirectStoreIffEfLi1ELi7ELi32ELi1ELb0EL9Algorithm0EEvT_T0_ll,"ax",@progbits
	.align	128
        .global         _Z15SoftmaxWarpImplI22BroadcastScaleMaskLoadIffbLm2EiE11DirectStoreIffEfLi1ELi7ELi32ELi1ELb0EL9Algorithm0EEvT_T0_ll
        .type           _Z15SoftmaxWarpImplI22BroadcastScaleMaskLoadIffbLm2EiE11DirectStoreIffEfLi1ELi7ELi32ELi1ELb0EL9Algorithm0EEvT_T0_ll,@function
        .size           _Z15SoftmaxWarpImplI22BroadcastScaleMaskLoadIffbLm2EiE11DirectStoreIffEfLi1ELi7ELi32ELi1ELb0EL9Algorithm0EEvT_T0_ll,(.L_x_37746 - _Z15SoftmaxWarpImplI22BroadcastScaleMaskLoadIffbLm2EiE11DirectStoreIffEfLi1ELi7ELi32ELi1ELb0EL9Algorithm0EEvT_T0_ll)
        .other          _Z15SoftmaxWarpImplI22BroadcastScaleMaskLoadIffbLm2EiE11DirectStoreIffEfLi1ELi7ELi32ELi1ELb0EL9Algorithm0EEvT_T0_ll,@"STO_CUDA_ENTRY STV_DEFAULT"
_Z15SoftmaxWarpImplI22BroadcastScaleMaskLoadIffbLm2EiE11DirectStoreIffEfLi1ELi7ELi32ELi1ELb0EL9Algorithm0EEvT_T0_ll:
.text._Z15SoftmaxWarpImplI22BroadcastScaleMaskLoadIffbLm2EiE11DirectStoreIffEfLi1ELi7ELi32ELi1ELb0EL9Algorithm0EEvT_T0_ll:
        /* <DEDUP_REMOVED lines=26> */
.L_x_24048:
        /* <DEDUP_REMOVED lines=14> */
.L_x_24065:
[----:B--2---:R-:W2:Y:S01]  /*0280*/  LDC R18, c[0x0][0x3a8] ;  /* 0x0000ea00ff127b82 */ /* 0x004ea20000000800 */
[----:B0-----:R-:W-:Y:S01]  /*0290*/  IMAD R11, R3, UR48, R2 ;  /* 0x00000030030b7c24 */ /* 0x001fe2000f8e0202 */
[----:B-1----:R-:W-:Y:S02]  /*02a0*/  R2UR UR4, R6 ;  /* 0x00000000060472ca */ /* 0x002fe400000e0000 */
[----:B------:R-:W-:Y:S01]  /*02b0*/  R2UR UR5, R7 ;  /* 0x00000000070572ca */ /* 0x000fe200000e0000 */
[C---:B------:R-:W-:Y:S01]  /*02c0*/  VIADD R25, R11.reuse, 0x20 ;  /* 0x000000200b197836 */ /* 0x040fe20000000000 */
[C---:B------:R-:W-:Y:S01]  /*02d0*/  IADD3 R19, PT, PT, R11.reuse, 0x60, RZ ;  /* 0x000000600b137810 */ /* 0x040fe20007ffe0ff */
[----:B------:R-:W-:-:S03]  /*02e0*/  VIADD R23, R11, 0x40 ;  /* 0x000000400b177836 */ /* 0x000fc60000000000 */
[----:B------:R-:W-:Y:S02]  /*02f0*/  IABS R10, R25 ;  /* 0x00000019000a7213 */ /* 0x000fe40000000000 */
[----:B------:R-:W-:Y:S02]  /*0300*/  IABS R16, R19 ;  /* 0x0000001300107213 */ /* 0x000fe40000000000 */
[----:B------:R-:W-:Y:S02]  /*0310*/  IABS R20, R23 ;  /* 0x0000001700147213 */ /* 0x000fe40000000000 */
[----:B--2---:R-:W-:-:S04]  /*0320*/  IABS R9, R18 ;  /* 0x0000001200097213 */ /* 0x004fc80000000000 */
[----:B------:R-:W0:Y:S08]  /*0330*/  I2F.RP R4, R9 ;  /* 0x0000000900047306 */ /* 0x000e300000209400 */
        /* <DEDUP_REMOVED lines=8> */
[----:B------:R-:W-:-:S04]  /*03c0*/  IADD3 R13, PT, PT, R11, 0x80, RZ ;  /* 0x000000800b0d7810 */ /* 0x000fc80007ffe0ff */
[----:B------:R-:W-:Y:S01]  /*03d0*/  IABS R14, R13 ;  /* 0x0000000d000e7213 */ /* 0x000fe20000000000 */
[----:B------:R-:W-:-:S04]  /*03e0*/  IMAD.HI.U32 R21, R24, R4, RZ ;  /* 0x0000000418157227 */ /* 0x000fc800078e00ff */
[----:B------:R-:W-:Y:S02]  /*03f0*/  IMAD.MOV R8, RZ, RZ, -R21 ;  /* 0x000000ffff087224 */ /* 0x000fe400078e0a15 */
[----:B------:R-:W-:-:S04]  /*0400*/  IMAD.HI.U32 R26, R24, R10, RZ ;  /* 0x0000000a181a7227 */ /* 0x000fc800078e00ff */
[----:B------:R-:W-:Y:S01]  /*0410*/  IMAD R4, R9, R8, R4 ;  /* 0x0000000809047224 */ /* 0x000fe200078e0204 */
[----:B------:R-:W-:Y:S01]  /*0420*/  IADD3 R8, PT, PT, -R26, RZ, RZ ;  /* 0x000000ff1a087210 */ /* 0x000fe20007ffe1ff */
[----:B------:R-:W-:-:S03]  /*0430*/  IMAD.HI.U32 R12, R24, R16, RZ ;  /* 0x00000010180c7227 */ /* 0x000fc600078e00ff */
[C---:B------:R-:W-:Y:S01]  /*0440*/  ISETP.GT.U32.AND P5, PT, R9.reuse, R4, PT ;  /* 0x000000040900720c */ /* 0x040fe20003fa4070 */
[----:B------:R-:W-:Y:S01]  /*0450*/  IMAD R8, R9, R8, R10 ;  /* 0x0000000809087224 */ /* 0x000fe200078e020a */
[----:B------:R-:W-:Y:S01]  /*0460*/  IADD3 R17, PT, PT, -R12, RZ, RZ ;  /* 0x000000ff0c117210 */ /* 0x000fe20007ffe1ff */
[----:B------:R-:W-:Y:S02]  /*0470*/  VIADD R10, R11, 0xa0 ;  /* 0x000000a00b0a7836 */ /* 0x000fe40000000000 */
[----:B------:R-:W-:Y:S01]  /*0480*/  IMAD.HI.U32 R22, R24, R20, RZ ;  /* 0x0000001418167227 */ /* 0x000fe200078e00ff */
[C---:B------:R-:W-:Y:S02]  /*0490*/  ISETP.GT.U32.AND P3, PT, R9.reuse, R8, PT ;  /* 0x000000080900720c */ /* 0x040fe40003f64070 */
[----:B------:R-:W-:Y:S01]  /*04a0*/  IABS R15, R10 ;  /* 0x0000000a000f7213 */ /* 0x000fe20000000000 */
[----:B------:R-:W-:-:S04]  /*04b0*/  IMAD R16, R9, R17, R16 ;  /* 0x0000001109107224 */ /* 0x000fc800078e0210 */
[----:B------:R-:W-:Y:S01]  /*04c0*/  @!P5 IMAD.IADD R4, R4, 0x1, -R9 ;  /* 0x000000010404d824 */ /* 0x000fe200078e0a09 */
[----:B------:R-:W-:Y:S01]  /*04d0*/  ISETP.GT.U32.AND P6, PT, R9, R16, PT ;  /* 0x000000100900720c */ /* 0x000fe20003fc4070 */
[----:B------:R-:W-:-:S03]  /*04e0*/  @!P5 VIADD R21, R21, 0x1 ;  /* 0x000000011515d836 */ /* 0x000fc60000000000 */
[-C--:B------:R-:W-:Y:S01]  /*04f0*/  ISETP.GE.U32.AND P1, PT, R4, R9.reuse, PT ;  /* 0x000000090400720c */ /* 0x080fe20003f26070 */
[----:B------:R-:W-:Y:S01]  /*0500*/  IMAD.MOV R4, RZ, RZ, -R22 ;  /* 0x000000ffff047224 */ /* 0x000fe200078e0a16 */
[-C--:B------:R-:W-:Y:S01]  /*0510*/  @!P3 IADD3 R8, PT, PT, R8, -R9.reuse, RZ ;  /* 0x800000090808b210 */ /* 0x080fe20007ffe0ff */
[----:B------:R-:W-:Y:S02]  /*0520*/  @!P3 VIADD R26, R26, 0x1 ;  /* 0x000000011a1ab836 */ /* 0x000fe40000000000 */
[----:B------:R-:W-:Y:S01]  /*0530*/  IMAD R20, R9, R4, R20 ;  /* 0x0000000409147224 */ /* 0x000fe200078e0214 */
[----:B------:R-:W-:Y:S01]  /*0540*/  ISETP.GE.U32.AND P2, PT, R8, R9, PT ;  /* 0x000000090800720c */ /* 0x000fe20003f46070 */
[----:B------:R-:W-:Y:S02]  /*0550*/  IMAD.HI.U32 R4, R24, R15, RZ ;  /* 0x0000000f18047227 */ /* 0x000fe400078e00ff */
[----:B------:R-:W-:Y:S02]  /*0560*/  @!P6 IADD3 R16, PT, PT, R16, -R9, RZ ;  /* 0x800000091010e210 */ /* 0x000fe40007ffe0ff */
[----:B------:R-:W-:Y:S01]  /*0570*/  IMAD.HI.U32 R8, R24, R14, RZ ;  /* 0x0000000e18087227 */ /* 0x000fe200078e00ff */
[----:B------:R-:W-:-:S02]  /*0580*/  IADD3 R30, PT, PT, -R4, RZ, RZ ;  /* 0x000000ff041e7210 */ /* 0x000fc40007ffe1ff */
[C---:B------:R-:W-:Y:S01]  /*0590*/  ISETP.GT.U32.AND P4, PT, R9.reuse, R20, PT ;  /* 0x000000140900720c */ /* 0x040fe20003f84070 */
[----:B------:R-:W-:Y:S01]  /*05a0*/  IMAD.MOV R28, RZ, RZ, -R8 ;  /* 0x000000ffff1c7224 */ /* 0x000fe200078e0a08 */
[-C--:B------:R-:W-:Y:S01]  /*05b0*/  ISETP.GE.U32.AND P3, PT, R16, R9.reuse, PT ;  /* 0x000000091000720c */ /* 0x080fe20003f66070 */
[----:B------:R-:W-:Y:S01]  /*05c0*/  IMAD R30, R9, R30, R15 ;  /* 0x0000001e091e7224 */ /* 0x000fe200078e020f */
[----:B------:R-:W-:Y:S01]  /*05d0*/  LOP3.LUT R16, R25, R18, RZ, 0x3c, !PT ;  /* 0x0000001219107212 */ /* 0x000fe200078e3cff */
[C---:B------:R-:W-:Y:S01]  /*05e0*/  IMAD R28, R9.reuse, R28, R14 ;  /* 0x0000001c091c7224 */ /* 0x040fe200078e020e */
[----:B------:R-:W-:Y:S01]  /*05f0*/  @P2 IADD3 R26, PT, PT, R26, 0x1, RZ ;  /* 0x000000011a1a2810 */ /* 0x000fe20007ffe0ff */
[----:B------:R-:W-:Y:S01]  /*0600*/  @!P6 VIADD R12, R12, 0x1 ;  /* 0x000000010c0ce836 */ /* 0x000fe20000000000 */
[C---:B------:R-:W-:Y:S01]  /*0610*/  ISETP.GT.U32.AND P5, PT, R9.reuse, R30, PT ;  /* 0x0000001e0900720c */ /* 0x040fe20003fa4070 */
[----:B------:R-:W0:Y:S01]  /*0620*/  LDC.64 R14, c[0x0][0x390] ;  /* 0x0000e400ff0e7b82 */ /* 0x000e220000000a00 */
[----:B------:R-:W-:Y:S01]  /*0630*/  ISETP.GT.U32.AND P0, PT, R9, R28, PT ;  /* 0x0000001c0900720c */ /* 0x000fe20003f04070 */
[----:B------:R-:W-:Y:S01]  /*0640*/  @P1 VIADD R21, R21, 0x1 ;  /* 0x0000000115151836 */ /* 0x000fe20000000000 */
[----:B------:R-:W-:Y:S01]  /*0650*/  ISETP.GE.AND P6, PT, R16, RZ, PT ;  /* 0x000000ff1000720c */ /* 0x000fe20003fc6270 */
[----:B------:R-:W-:Y:S01]  /*0660*/  @!P4 VIADD R22, R22, 0x1 ;  /* 0x000000011616c836 */ /* 0x000fe20000000000 */
[----:B------:R-:W-:-:S03]  /*0670*/  @!P4 IADD3 R20, PT, PT, R20, -R9, RZ ;  /* 0x800000091414c210 */ /* 0x000fc60007ffe0ff */
[----:B------:R-:W1:Y:S01]  /*0680*/  LDC.64 R16, c[0x0][0x398] ;  /* 0x0000e600ff107b82 */ /* 0x000e620000000a00 */
[----:B------:R-:W-:-:S03]  /*0690*/  ISETP.GE.U32.AND P1, PT, R20, R9, PT ;  /* 0x000000091400720c */ /* 0x000fc60003f26070 */
[----:B------:R-:W-:Y:S02]  /*06a0*/  @!P5 IMAD.IADD R30, R30, 0x1, -R9 ;  /* 0x000000011e1ed824 */ /* 0x000fe400078e0a09 */
[----:B------:R-:W-:-:S03]  /*06b0*/  @!P0 IADD3 R28, PT, PT, R28, -R9, RZ ;  /* 0x800000091c1c8210 */ /* 0x000fc60007ffe0ff */
[-C--:B------:R-:W-:Y:S02]  /*06c0*/  ISETP.GE.U32.AND P4, PT, R30, R9.reuse, PT ;  /* 0x000000091e00720c */ /* 0x080fe40003f86070 */
[----:B------:R-:W-:Y:S02]  /*06d0*/  ISETP.GE.U32.AND P2, PT, R28, R9, PT ;  /* 0x000000091c00720c */ /* 0x000fe40003f46070 */
[----:B------:R-:W-:Y:S02]  /*06e0*/  SHF.R.S64 R30, RZ, 0x1e, R25 ;  /* 0x0000001eff1e7819 */ /* 0x000fe40000001019 */
[----:B------:R-:W-:Y:S01]  /*06f0*/  SHF.R.S64 R28, RZ, 0x1e, R23 ;  /* 0x0000001eff1c7819 */ /* 0x000fe20000001017 */
[----:B------:R-:W-:Y:S01]  /*0700*/  @!P0 VIADD R8, R8, 0x1 ;  /* 0x0000000108088836 */ /* 0x000fe20000000000 */
[----:B------:R-:W-:Y:S02]  /*0710*/  @P1 IADD3 R22, PT, PT, R22, 0x1, RZ ;  /* 0x0000000116161810 */ /* 0x000fe40007ffe0ff */
[----:B------:R-:W-:-:S02]  /*0720*/  IADD3 R30, P1, PT, R30, UR36, RZ ;  /* 0x000000241e1e7c10 */ /* 0x000fc4000ff3e0ff */
[----:B------:R-:W-:Y:S02]  /*0730*/  IADD3 R28, P0, PT, R28, UR36, RZ ;  /* 0x000000241c1c7c10 */ /* 0x000fe4000ff1e0ff */
[----:B------:R-:W-:Y:S02]  /*0740*/  LEA.HI.X.SX32 R31, R25, UR37, 0x2, P1 ;  /* 0x00000025191f7c11 */ /* 0x000fe400088f16ff */
[----:B0-----:R-:W-:Y:S02]  /*0750*/  ISETP.NE.U32.AND P1, PT, R14, 0x1, PT ;  /* 0x000000010e00780c */ /* 0x001fe40003f25070 */
[C---:B------:R-:W-:Y:S02]  /*0760*/  LEA.HI.X.SX32 R29, R23.reuse, UR37, 0x2, P0 ;  /* 0x00000025171d7c11 */ /* 0x040fe400080f16ff */
[----:B------:R-:W-:Y:S02]  /*0770*/  @P3 IADD3 R12, PT, PT, R12, 0x1, RZ ;  /* 0x000000010c0c3810 */ /* 0x000fe40007ffe0ff */
[----:B------:R-:W-:Y:S01]  /*0780*/  @!P6 IADD3 R26, PT, PT, -R26, RZ, RZ ;  /* 0x000000ff1a1ae210 */ /* 0x000fe20007ffe1ff */
[----:B------:R-:W-:Y:S01]  /*0790*/  @P2 VIADD R8, R8, 0x1 ;  /* 0x0000000108082836 */ /* 0x000fe20000000000 */
[----:B------:R-:W-:Y:S01]  /*07a0*/  LOP3.LUT R14, R23, R18, RZ, 0x3c, !PT ;  /* 0x00000012170e7212 */ /* 0x000fe200078e3cff */
[----:B------:R-:W2:Y:S01]  /*07b0*/  LDG.E R20, desc[UR4][R30.64] ;  /* 0x000000041e147981 */ /* 0x000ea2000c1e1900 */
[----:B-1----:R-:W-:-:S02]  /*07c0*/  ISETP.NE.U32.AND P0, PT, R16, 0x1, PT ;  /* 0x000000011000780c */ /* 0x002fc40003f05070 */
[----:B------:R-:W-:Y:S01]  /*07d0*/  ISETP.GE.AND P3, PT, R14, RZ, PT ;  /* 0x000000ff0e00720c */ /* 0x000fe20003f66270 */
[----:B------:R0:W3:Y:S01]  /*07e0*/  LDG.E R16, desc[UR4][R28.64] ;  /* 0x000000041c107981 */ /* 0x0000e2000c1e1900 */
[----:B------:R-:W-:Y:S02]  /*07f0*/  ISETP.NE.AND.EX P0, PT, R17, RZ, PT, P0 ;  /* 0x000000ff1100720c */ /* 0x000fe40003f05300 */
[----:B------:R-:W-:Y:S02]  /*0800*/  ISETP.NE.AND P6, PT, R18, RZ, PT ;  /* 0x000000ff1200720c */ /* 0x000fe40003fc5270 */
[-C--:B------:R-:W-:Y:S02]  /*0810*/  LOP3.LUT R17, RZ, R18.reuse, RZ, 0x33, !PT ;  /* 0x00000012ff117212 */ /* 0x080fe400078e33ff */
[----:B------:R-:W-:Y:S02]  /*0820*/  LOP3.LUT R14, R11, R18, RZ, 0x3c, !PT ;  /* 0x000000120b0e7212 */ /* 0x000fe400078e3cff */
[----:B------:R-:W-:-:S02]  /*0830*/  SEL R27, R17, R26, !P6 ;  /* 0x0000001a111b7207 */ /* 0x000fc40007000000 */
[----:B------:R-:W-:Y:S01]  /*0840*/  ISETP.NE.AND.EX P1, PT, R15, RZ, PT, P1 ;  /* 0x000000ff0f00720c */ /* 0x000fe20003f25310 */
[----:B------:R-:W-:Y:S01]  /*0850*/  @!P3 IMAD.MOV R22, RZ, RZ, -R22 ;  /* 0x000000ffff16b224 */ /* 0x000fe200078e0a16 */
[----:B0-----:R-:W-:Y:S02]  /*0860*/  IADD3 R28, PT, PT, -R27, RZ, RZ ;  /* 0x000000ff1b1c7210 */ /* 0x001fe40007ffe1ff */
[----:B------:R-:W-:Y:S02]  /*0870*/  ISETP.GE.AND P3, PT, R14, RZ, PT ;  /* 0x000000ff0e00720c */ /* 0x000fe40003f66270 */
[----:B------:R-:W-:Y:S01]  /*0880*/  SEL R26, R17, R22, !P6 ;  /* 0x00000016111a7207 */ /* 0x000fe20007000000 */
[----:B------:R-:W-:Y:S01]  /*0890*/  IMAD R28, R18, R28, R25 ;  /* 0x0000001c121c7224 */ /* 0x000fe200078e0219 */
[----:B------:R-:W-:Y:S02]  /*08a0*/  IADD3 R25, PT, PT, R11, 0xc0, RZ ;  /* 0x000000c00b197810 */ /* 0x000fe40007ffe0ff */
[----:B------:R-:W-:Y:S01]  /*08b0*/  SEL R27, R27, RZ, P1 ;  /* 0x000000ff1b1b7207 */ /* 0x000fe20000800000 */
[----:B------:R-:W-:Y:S01]  /*08c0*/  IMAD.MOV R14, RZ, RZ, -R26 ;  /* 0x000000ffff0e7224 */ /* 0x000fe200078e0a1a */
[----:B------:R-:W-:-:S02]  /*08d0*/  IABS R22, R25 ;  /* 0x0000001900167213 */ /* 0x000fc40000000000 */
[----:B------:R-:W-:Y:S01]  /*08e0*/  @!P5 IADD3 R4, PT, PT, R4, 0x1, RZ ;  /* 0x000000010404d810 */ /* 0x000fe20007ffe0ff */
[----:B------:R-:W-:Y:S01]  /*08f0*/  IMAD R23, R18, R14, R23 ;  /* 0x0000000e12177224 */ /* 0x000fe200078e0217 */
[----:B------:R-:W-:Y:S01]  /*0900*/  SHF.R.S64 R30, RZ, 0x1e, R19 ;  /* 0x0000001eff1e7819 */ /* 0x000fe20000001013 */
[----:B------:R-:W-:Y:S01]  /*0910*/  IMAD.HI.U32 R24, R24, R22, RZ ;  /* 0x0000001618187227 */ /* 0x000fe200078e00ff */
[----:B------:R-:W-:-:S03]  /*0920*/  @!P3 IADD3 R21, PT, PT, -R21, RZ, RZ ;  /* 0x000000ff1515b210 */ /* 0x000fc60007ffe1ff */
[----:B------:R-:W-:Y:S01]  /*0930*/  IMAD.MOV R14, RZ, RZ, -R24 ;  /* 0x000000ffff0e7224 */ /* 0x000fe200078e0a18 */
[----:B------:R-:W-:Y:S01]  /*0940*/  SEL R29, R17, R21, !P6 ;  /* 0x00000015111d7207 */ /* 0x000fe20007000000 */
[----:B------:R-:W-:Y:S01]  /*0950*/  @P4 VIADD R4, R4, 0x1 ;  /* 0x0000000104044836 */ /* 0x000fe20000000000 */
[----:B------:R-:W-:Y:S01]  /*0960*/  IADD3 R30, P6, PT, R30, UR36, RZ ;  /* 0x000000241e1e7c10 */ /* 0x000fe2000ffde0ff */
[----:B------:R-:W-:Y:S01]  /*0970*/  IMAD R22, R9, R14, R22 ;  /* 0x0000000e09167224 */ /* 0x000fe200078e0216 */
[--C-:B------:R-:W-:Y:S02]  /*0980*/  SHF.R.S64 R14, RZ, 0x1e, R11.reuse ;  /* 0x0000001eff0e7819 */ /* 0x100fe4000000100b */
[----:B------:R-:W-:Y:S02]  /*0990*/  IADD3 R21, PT, PT, -R29, RZ, RZ ;  /* 0x000000ff1d157210 */ /* 0x000fe40007ffe1ff */
[----:B------:R-:W-:Y:S02]  /*09a0*/  ISETP.GT.U32.AND P3, PT, R9, R22, PT ;  /* 0x000000160900720c */ /* 0x000fe40003f64070 */
[----:B------:R-:W-:Y:S01]  /*09b0*/  IADD3 R14, P2, PT, R14, UR36, RZ ;  /* 0x000000240e0e7c10 */ /* 0x000fe2000ff5e0ff */
[----:B------:R-:W-:Y:S01]  /*09c0*/  IMAD R21, R18, R21, R11 ;  /* 0x0000001512157224 */ /* 0x000fe200078e020b */
[----:B------:R-:W-:-:S02]  /*09d0*/  SEL R29, R29, RZ, P1 ;  /* 0x000000ff1d1d7207 */ /* 0x000fc40000800000 */
[----:B------:R-:W-:Y:S02]  /*09e0*/  LEA.HI.X.SX32 R15, R11, UR37, 0x2, P2 ;  /* 0x000000250b0f7c11 */ /* 0x000fe400090f16ff */
[----:B------:R-:W-:Y:S02]  /*09f0*/  SEL R11, R28, RZ, P0 ;  /* 0x000000ff1c0b7207 */ /* 0x000fe40000000000 */
[----:B------:R-:W-:-:S03]  /*0a00*/  LEA.HI.X.SX32 R31, R19, UR37, 0x2, P6 ;  /* 0x00000025131f7c11 */ /* 0x000fc6000b0f16ff */
[----:B------:R-:W-:Y:S01]  /*0a10*/  @!P3 IMAD.IADD R22, R22, 0x1, -R9 ;  /* 0x000000011616b824 */ /* 0x000fe200078e0a09 */
[----:B------:R-:W-:Y:S01]  /*0a20*/  @!P3 IADD3 R24, PT, PT, R24, 0x1, RZ ;  /* 0x000000011818b810 */ /* 0x000fe20007ffe0ff */
[----:B------:R-:W4:Y:S03]  /*0a30*/  LDG.E R30, desc[UR4][R30.64] ;  /* 0x000000041e1e7981 */ /* 0x000f26000c1e1900 */
[----:B------:R-:W-:Y:S01]  /*0a40*/  ISETP.GE.U32.AND P2, PT, R22, R9, PT ;  /* 0x000000091600720c */ /* 0x000fe20003f46070 */
[----:B------:R-:W-:Y:S01]  /*0a50*/  IMAD R22, R29, UR44, RZ ;  /* 0x0000002c1d167c24 */ /* 0x000fe2000f8e02ff */
[----:B------:R-:W-:Y:S02]  /*0a60*/  SEL R9, R21, RZ, P0 ;  /* 0x000000ff15097207 */ /* 0x000fe40000000000 */
[----:B------:R-:W-:-:S03]  /*0a70*/  LOP3.LUT R21, R19, R18, RZ, 0x3c, !PT ;  /* 0x0000001213157212 */ /* 0x000fc600078e3cff */
[----:B------:R-:W-:Y:S01]  /*0a80*/  IMAD R9, R9, UR45, R22 ;  /* 0x0000002d09097c24 */ /* 0x000fe2000f8e0216 */
[----:B------:R-:W-:Y:S01]  /*0a90*/  ISETP.GE.AND P5, PT, R21, RZ, PT ;  /* 0x000000ff1500720c */ /* 0x000fe20003fa6270 */
[----:B------:R-:W-:Y:S01]  /*0aa0*/  IMAD R22, R27, UR44, RZ ;  /* 0x0000002c1b167c24 */ /* 0x000fe2000f8e02ff */
[----:B------:R-:W-:-:S03]  /*0ab0*/  LOP3.LUT R21, R13, R18, RZ, 0x3c, !PT ;  /* 0x000000120d157212 */ /* 0x000fc600078e3cff */
[----:B------:R-:W-:Y:S01]  /*0ac0*/  IMAD R11, R11, UR45, R22 ;  /* 0x0000002d0b0b7c24 */ /* 0x000fe2000f8e0216 */
[----:B------:R-:W-:Y:S01]  /*0ad0*/  ISETP.GE.AND P4, PT, R21, RZ, PT ;  /* 0x000000ff1500720c */ /* 0x000fe20003f86270 */
[----:B------:R0:W5:Y:S01]  /*0ae0*/  LDG.E R22, desc[UR4][R14.64] ;  /* 0x000000040e167981 */ /* 0x000162000c1e1900 */
[----:B------:R-:W-:Y:S01]  /*0af0*/  LOP3.LUT R21, R10, R18, RZ, 0x3c, !PT ;  /* 0x000000120a157212 */ /* 0x000fe200078e3cff */
[----:B------:R-:W-:-:S03]  /*0b00*/  @P2 VIADD R24, R24, 0x1 ;  /* 0x0000000118182836 */ /* 0x000fc60000000000 */
[----:B------:R-:W-:Y:S02]  /*0b10*/  ISETP.GE.AND P3, PT, R21, RZ, PT ;  /* 0x000000ff1500720c */ /* 0x000fe40003f66270 */
[----:B0-----:R-:W-:Y:S02]  /*0b20*/  LOP3.LUT R15, R25, R18, RZ, 0x3c, !PT ;  /* 0x00000012190f7212 */ /* 0x001fe400078e3cff */
[----:B------:R-:W-:Y:S02]  /*0b30*/  SHF.R.S64 R14, RZ, 0x1e, R13 ;  /* 0x0000001eff0e7819 */ /* 0x000fe4000000100d */
[----:B------:R-:W-:Y:S02]  /*0b40*/  ISETP.GE.AND P6, PT, R15, RZ, PT ;  /* 0x000000ff0f00720c */ /* 0x000fe40003fc6270 */
[----:B------:R-:W-:Y:S01]  /*0b50*/  IADD3 R14, P2, PT, R14, UR36, RZ ;  /* 0x000000240e0e7c10 */ /* 0x000fe2000ff5e0ff */
[----:B------:R-:W-:-:S03]  /*0b60*/  @!P5 IMAD.MOV R12, RZ, RZ, -R12 ;  /* 0x000000ffff0cd224 */ /* 0x000fc600078e0a0c */
[----:B------:R-:W-:Y:S02]  /*0b70*/  LEA.HI.X.SX32 R15, R13, UR37, 0x2, P2 ;  /* 0x000000250d0f7c11 */ /* 0x000fe400090f16ff */
[----:B------:R-:W-:Y:S02]  /*0b80*/  ISETP.NE.AND P2, PT, R18, RZ, PT ;  /* 0x000000ff1200720c */ /* 0x000fe40003f45270 */
[----:B------:R-:W-:Y:S01]  /*0b90*/  MOV R28, R8 ;  /* 0x00000008001c7202 */ /* 0x000fe20000000f00 */
[----:B------:R-:W-:Y:S01]  /*0ba0*/  @!P3 IMAD.MOV R4, RZ, RZ, -R4 ;  /* 0x000000ffff04b224 */ /* 0x000fe200078e0a04 */
[----:B------:R-:W-:Y:S01]  /*0bb0*/  SEL R8, R17, R12, !P2 ;  /* 0x0000000c11087207 */ /* 0x000fe20005000000 */
[----:B------:R0:W5:Y:S01]  /*0bc0*/  LDG.E R14, desc[UR4][R14.64] ;  /* 0x000000040e0e7981 */ /* 0x000162000c1e1900 */
[----:B------:R-:W-:Y:S02]  /*0bd0*/  @!P4 IADD3 R28, PT, PT, -R28, RZ, RZ ;  /* 0x000000ff1c1cc210 */ /* 0x000fe40007ffe1ff */
[----:B------:R-:W-:-:S02]  /*0be0*/  @!P6 IADD3 R24, PT, PT, -R24, RZ, RZ ;  /* 0x000000ff1818e210 */ /* 0x000fc40007ffe1ff */
[C---:B------:R-:W-:Y:S02]  /*0bf0*/  SEL R12, R17.reuse, R28, !P2 ;  /* 0x0000001c110c7207 */ /* 0x040fe40005000000 */
[C---:B------:R-:W-:Y:S02]  /*0c00*/  SEL R4, R17.reuse, R4, !P2 ;  /* 0x0000000411047207 */ /* 0x040fe40005000000 */
[----:B------:R-:W-:Y:S01]  /*0c10*/  SEL R21, R17, R24, !P2 ;  /* 0x0000001811157207 */ /* 0x000fe20005000000 */
[----:B0-----:R-:W-:Y:S01]  /*0c20*/  IMAD.MOV R15, RZ, RZ, -R8 ;  /* 0x000000ffff0f7224 */ /* 0x001fe200078e0a08 */
[----:B------:R-:W-:Y:S02]  /*0c30*/  SEL R26, R26, RZ, P1 ;  /* 0x000000ff1a1a7207 */ /* 0x000fe40000800000 */
[----:B------:R-:W-:Y:S01]  /*0c40*/  SEL R17, R8, RZ, P1 ;  /* 0x000000ff08117207 */ /* 0x000fe20000800000 */
[----:B------:R-:W-:Y:S01]  /*0c50*/  IMAD R19, R18, R15, R19 ;  /* 0x0000000f12137224 */ /* 0x000fe200078e0213 */
[----:B------:R-:W-:Y:S01]  /*0c60*/  SEL R15, R23, RZ, P0 ;  /* 0x000000ff170f7207 */ /* 0x000fe20000000000 */
[----:B------:R-:W-:-:S02]  /*0c70*/  IMAD R26, R26, UR44, RZ ;  /* 0x0000002c1a1a7c24 */ /* 0x000fc4000f8e02ff */
[----:B------:R-:W-:Y:S01]  /*0c80*/  IMAD R24, R17, UR44, RZ ;  /* 0x0000002c11187c24 */ /* 0x000fe2000f8e02ff */
[C---:B------:R-:W-:Y:S01]  /*0c90*/  IADD3 R17, PT, PT, -R12.reuse, RZ, RZ ;  /* 0x000000ff0c117210 */ /* 0x040fe20007ffe1ff */
[----:B------:R-:W-:Y:S01]  /*0ca0*/  IMAD R15, R15, UR45, R26 ;  /* 0x0000002d0f0f7c24 */ /* 0x000fe2000f8e021a */
[----:B------:R-:W-:Y:S02]  /*0cb0*/  IADD3 R8, P2, PT, R9, UR38, RZ ;  /* 0x0000002609087c10 */ /* 0x000fe4000ff5e0ff */
[----:B------:R-:W-:Y:S01]  /*0cc0*/  SEL R23, R12, RZ, P1 ;  /* 0x000000ff0c177207 */ /* 0x000fe20000800000 */
[----:B------:R-:W-:Y:S01]  /*0cd0*/  IMAD.MOV R29, RZ, RZ, -R4 ;  /* 0x000000ffff1d7224 */ /* 0x000fe200078e0a04 */
[----:B------:R-:W-:Y:S01]  /*0ce0*/  IADD3 R26, PT, PT, -R21, RZ, RZ ;  /* 0x000000ff151a7210 */ /* 0x000fe20007ffe1ff */
[C---:B------:R-:W-:Y:S01]  /*0cf0*/  IMAD R13, R18.reuse, R17, R13 ;  /* 0x00000011120d7224 */ /* 0x040fe200078e020d */
[----:B------:R-:W-:Y:S01]  /*0d00*/  SEL R19, R19, RZ, P0 ;  /* 0x000000ff13137207 */ /* 0x000fe20000000000 */
[----:B------:R-:W-:Y:S01]  /*0d10*/  IMAD R27, R23, UR44, RZ ;  /* 0x0000002c171b7c24 */ /* 0x000fe2000f8e02ff */
[----:B------:R-:W-:Y:S01]  /*0d20*/  LEA.HI.X.SX32 R9, R9, UR39, 0x1, P2 ;  /* 0x0000002709097c11 */ /* 0x000fe200090f0eff */
[C---:B------:R-:W-:Y:S01]  /*0d30*/  IMAD R23, R18.reuse, R29, R10 ;  /* 0x0000001d12177224 */ /* 0x040fe200078e020a */
[----:B------:R-:W-:Y:S01]  /*0d40*/  SEL R21, R21, RZ, P1 ;  /* 0x000000ff15157207 */ /* 0x000fe20000800000 */
[----:B------:R-:W-:Y:S01]  /*0d50*/  IMAD R18, R18, R26, R25 ;  /* 0x0000001a12127224 */ /* 0x000fe200078e0219 */
[----:B------:R-:W-:Y:S01]  /*0d60*/  IADD3 R12, P2, PT, R11, UR38, RZ ;  /* 0x000000260b0c7c10 */ /* 0x000fe2000ff5e0ff */
[----:B------:R-:W-:Y:S01]  /*0d70*/  IMAD R19, R19, UR45, R24 ;  /* 0x0000002d13137c24 */ /* 0x000fe2000f8e0218 */
[----:B------:R0:W5:Y:S01]  /*0d80*/  LDG.E.U8 R17, desc[UR4][R8.64] ;  /* 0x0000000408117981 */ /* 0x000162000c1e1100 */
[----:B------:R-:W-:Y:S01]  /*0d90*/  SEL R24, R13, RZ, P0 ;  /* 0x000000ff0d187207 */ /* 0x000fe20000000000 */
[----:B------:R-:W-:Y:S01]  /*0da0*/  IMAD R26, R21, UR44, RZ ;  /* 0x0000002c151a7c24 */ /* 0x000fe2000f8e02ff */
[----:B------:R-:W-:-:S02]  /*0db0*/  SEL R21, R18, RZ, P0 ;  /* 0x000000ff12157207 */ /* 0x000fc40000000000 */
[----:B------:R-:W-:Y:S01]  /*0dc0*/  LEA.HI.X.SX32 R13, R11, UR39, 0x1, P2 ;  /* 0x000000270b0d7c11 */ /* 0x000fe200090f0eff */
[----:B------:R-:W-:Y:S01]  /*0dd0*/  IMAD R11, R24, UR45, R27 ;  /* 0x0000002d180b7c24 */ /* 0x000fe2000f8e021b */
[----:B0-----:R-:W-:Y:S02]  /*0de0*/  SEL R8, R4, RZ, P1 ;  /* 0x000000ff04087207 */ /* 0x001fe40000800000 */
[----:B------:R-:W-:Y:S02]  /*0df0*/  R2UR UR6, R6 ;  /* 0x00000000060672ca */ /* 0x000fe400000e0000 */
[----:B------:R-:W-:Y:S01]  /*0e00*/  R2UR UR7, R7 ;  /* 0x00000000070772ca */ /* 0x000fe200000e0000 */
[----:B------:R-:W-:Y:S01]  /*0e10*/  IMAD R24, R8, UR44, RZ ;  /* 0x0000002c08187c24 */ /* 0x000fe2000f8e02ff */
[----:B------:R-:W-:Y:S01]  /*0e20*/  IADD3 R8, P1, PT, R15, UR38, RZ ;  /* 0x000000260f087c10 */ /* 0x000fe2000ff3e0ff */
[----:B------:R-:W-:Y:S01]  /*0e30*/  IMAD R21, R21, UR45, R26 ;  /* 0x0000002d15157c24 */ /* 0x000fe2000f8e021a */
[----:B------:R-:W-:Y:S01]  /*0e40*/  SEL R23, R23, RZ, P0 ;  /* 0x000000ff17177207 */ /* 0x000fe20000000000 */
[----:B------:R0:W5:Y:S01]  /*0e50*/  LDG.E.U8 R4, desc[UR4][R12.64] ;  /* 0x000000040c047981 */ /* 0x000162000c1e1100 */
[----:B------:R-:W-:-:S02]  /*0e60*/  IADD3 R18, P0, PT, R19, UR38, RZ ;  /* 0x0000002613127c10 */ /* 0x000fc4000ff1e0ff */
[----:B------:R-:W-:Y:S02]  /*0e70*/  R2UR UR10, R6 ;  /* 0x00000000060a72ca */ /* 0x000fe400000e0000 */
[----:B------:R-:W-:Y:S02]  /*0e80*/  R2UR UR11, R7 ;  /* 0x00000000070b72ca */ /* 0x000fe400000e0000 */
[----:B------:R-:W-:Y:S02]  /*0e90*/  LEA.HI.X.SX32 R9, R15, UR39, 0x1, P1 ;  /* 0x000000270f097c11 */ /* 0x000fe400088f0eff */
[----:B------:R-:W-:Y:S01]  /*0ea0*/  LEA.HI.X.SX32 R19, R19, UR39, 0x1, P0 ;  /* 0x0000002713137c11 */ /* 0x000fe200080f0eff */
[----:B------:R-:W-:Y:S01]  /*0eb0*/  IMAD R15, R23, UR45, R24 ;  /* 0x0000002d170f7c24 */ /* 0x000fe2000f8e0218 */
[----:B0-----:R-:W-:Y:S01]  /*0ec0*/  IADD3 R12, P0, PT, R11, UR38, RZ ;  /* 0x000000260b0c7c10 */ /* 0x001fe2000ff1e0ff */
[----:B------:R0:W5:Y:S01]  /*0ed0*/  LDG.E.U8 R23, desc[UR4][R8.64] ;  /* 0x0000000408177981 */ /* 0x000162000c1e1100 */
[----:B------:R-:W-:-:S02]  /*0ee0*/  IADD3 R26, P2, PT, R21, UR38, RZ ;  /* 0x00000026151a7c10 */ /* 0x000fc4000ff5e0ff */
[----:B------:R-:W-:Y:S01]  /*0ef0*/  SHF.R.S64 R32, RZ, 0x1e, R10 ;  /* 0x0000001eff207819 */ /* 0x000fe2000000100a */
[----:B------:R-:W5:Y:S01]  /*0f00*/  LDG.E.U8 R18, desc[UR6][R18.64] ;  /* 0x0000000612127981 */ /* 0x000f62000c1e1100 */
[----:B------:R-:W-:Y:S02]  /*0f10*/  R2UR UR8, R6 ;  /* 0x00000000060872ca */ /* 0x000fe400000e0000 */
[----:B------:R-:W-:Y:S02]  /*0f20*/  R2UR UR9, R7 ;  /* 0x00000000070972ca */ /* 0x000fe400000e0000 */
[----:B------:R-:W-:Y:S01]  /*0f30*/  LEA.HI.X.SX32 R13, R11, UR39, 0x1, P0 ;  /* 0x000000270b0d7c11 */ /* 0x000fe200080f0eff */
[----:B0-----:R-:W2:Y:S01]  /*0f40*/  LDC.64 R8, c[0x0][0x3d0] ;  /* 0x0000f400ff087b82 */ /* 0x001ea20000000a00 */
[----:B------:R-:W-:Y:S02]  /*0f50*/  LEA.HI.X.SX32 R27, R21, UR39, 0x1, P2 ;  /* 0x00000027151b7c11 */ /* 0x000fe400090f0eff */
[----:B------:R-:W-:Y:S01]  /*0f60*/  IADD3 R32, P0, PT, R32, UR36, RZ ;  /* 0x0000002420207c10 */ /* 0x000fe2000ff1e0ff */
[----:B------:R2:W5:Y:S01]  /*0f70*/  LDG.E.U8 R12, desc[UR4][R12.64] ;  /* 0x000000040c0c7981 */ /* 0x000562000c1e1100 */
[----:B------:R-:W-:-:S02]  /*0f80*/  IADD3 R28, P1, PT, R15, UR38, RZ ;  /* 0x000000260f1c7c10 */ /* 0x000fc4000ff3e0ff */
[----:B------:R-:W-:Y:S01]  /*0f90*/  SHF.R.S64 R11, RZ, 0x1e, R25 ;  /* 0x0000001eff0b7819 */ /* 0x000fe20000001019 */
[----:B------:R-:W5:Y:S01]  /*0fa0*/  LDG.E.U8 R26, desc[UR10][R26.64] ;  /* 0x0000000a1a1a7981 */ /* 0x000f62000c1e1100 */
[----:B------:R-:W-:Y:S02]  /*0fb0*/  LEA.HI.X.SX32 R33, R10, UR37, 0x2, P0 ;  /* 0x000000250a217c11 */ /* 0x000fe400080f16ff */
[----:B------:R-:W-:Y:S02]  /*0fc0*/  LEA.HI.X.SX32 R29, R15, UR39, 0x1, P1 ;  /* 0x000000270f1d7c11 */ /* 0x000fe400088f0eff */
[----:B------:R-:W-:Y:S01]  /*0fd0*/  IADD3 R10, P0, PT, R11, UR36, RZ ;  /* 0x000000240b0a7c10 */ /* 0x000fe2000ff1e0ff */
[----:B------:R-:W5:Y:S04]  /*0fe0*/  LDG.E R32, desc[UR6][R32.64] ;  /* 0x0000000620207981 */ /* 0x000f68000c1e1900 */
[----:B------:R-:W5:Y:S01]  /*0ff0*/  LDG.E.U8 R28, desc[UR8][R28.64] ;  /* 0x000000081c1c7981 */ /* 0x000f62000c1e1100 */
[----:B------:R-:W-:-:S05]  /*1000*/  LEA.HI.X.SX32 R11, R25, UR37, 0x2, P0 ;  /* 0x00000025190b7c11 */ /* 0x000fca00080f16ff */
[----:B------:R0:W5:Y:S01]  /*1010*/  LDG.E R10, desc[UR4][R10.64] ;  /* 0x000000040a0a7981 */ /* 0x000162000c1e1900 */
[----:B------:R-:W-:Y:S01]  /*1020*/  UMOV UR4, 0xffffffff ;  /* 0xffffffff00047882 */ /* 0x000fe20000000000 */
[-C--:B--2---:R-:W-:Y:S01]  /*1030*/  FMUL R13, R20, R9.reuse ;  /* 0x00000009140d7220 */ /* 0x084fe20000400000 */
[-C--:B---3--:R-:W-:Y:S01]  /*1040*/  FMUL R15, R16, R9.reuse ;  /* 0x00000009100f7220 */ /* 0x088fe20000400000 */
[-C--:B----4-:R-:W-:Y:S01]  /*1050*/  FMUL R21, R30, R9.reuse ;  /* 0x000000091e157220 */ /* 0x090fe20000400000 */
[----:B-----5:R-:W-:Y:S01]  /*1060*/  ISETP.NE.AND P0, PT, R17, RZ, PT ;  /* 0x000000ff1100720c */ /* 0x020fe20003f05270 */
[----:B------:R-:W-:-:S05]  /*1070*/  FMUL R17, R22, R9 ;  /* 0x0000000916117220 */ /* 0x000fca0000400000 */
[----:B------:R-:W-:-:S04]  /*1080*/  FSEL R17, R17, R8, P0 ;  /* 0x0000000811117208 */ /* 0x000fc80000000000 */
[----:B0-----:R-:W-:Y:S02]  /*1090*/  FMNMX R11, R17, -INF , !PT ;  /* 0xff800000110b7809 */ /* 0x001fe40007800000 */
[----:B------:R-:W-:-:S04]  /*10a0*/  ISETP.NE.AND P1, PT, R4, RZ, PT ;  /* 0x000000ff0400720c */ /* 0x000fc80003f25270 */
[----:B------:R-:W-:-:S04]  /*10b0*/  FSEL R16, R13, R8, P1 ;  /* 0x000000080d107208 */ /* 0x000fc80000800000 */
[----:B------:R-:W-:Y:S02]  /*10c0*/  FMNMX R13, R11, R16, !PT ;  /* 0x000000100b0d7209 */ /* 0x000fe40007800000 */
[----:B------:R-:W-:Y:S01]  /*10d0*/  ISETP.NE.AND P2, PT, R23, RZ, PT ;  /* 0x000000ff1700720c */ /* 0x000fe20003f45270 */
[----:B------:R-:W-:Y:S01]  /*10e0*/  FMUL R11, R14, R9 ;  /* 0x000000090e0b7220 */ /* 0x000fe20000400000 */
[----:B------:R-:W-:Y:S02]  /*10f0*/  ISETP.NE.AND P0, PT, R18, RZ, PT ;  /* 0x000000ff1200720c */ /* 0x000fe40003f05270 */
[-C--:B------:R-:W-:Y:S02]  /*1100*/  FSEL R18, R15, R8.reuse, P2 ;  /* 0x000000080f127208 */ /* 0x080fe40001000000 */
[----:B------:R-:W-:Y:S02]  /*1110*/  FSEL R21, R21, R8, P0 ;  /* 0x0000000815157208 */ /* 0x000fe40000000000 */
[----:B------:R-:W-:-:S02]  /*1120*/  FMNMX R4, R13, R18, !PT ;  /* 0x000000120d047209 */ /* 0x000fc40007800000 */
[----:B------:R-:W-:Y:S02]  /*1130*/  ISETP.NE.AND P1, PT, R12, RZ, PT ;  /* 0x000000ff0c00720c */ /* 0x000fe40003f25270 */
[----:B------:R-:W-:Y:S02]  /*1140*/  ISETP.NE.AND P2, PT, R26, RZ, PT ;  /* 0x000000ff1a00720c */ /* 0x000fe40003f45270 */
[----:B------:R-:W-:Y:S02]  /*1150*/  FSEL R20, R11, R8, P1 ;  /* 0x000000080b147208 */ /* 0x000fe40000800000 */
[----:B------:R-:W-:Y:S01]  /*1160*/  FMNMX R11, R4, R21, !PT ;  /* 0x00000015040b7209 */ /* 0x000fe20007800000 */
[----:B------:R-:W-:Y:S01]  /*1170*/  FMUL R19, R32, R9 ;  /* 0x0000000920137220 */ /* 0x000fe20000400000 */
[----:B------:R-:W-:Y:S02]  /*1180*/  ISETP.NE.AND P0, PT, R28, RZ, PT ;  /* 0x000000ff1c00720c */ /* 0x000fe40003f05270 */
[----:B------:R-:W-:-:S02]  /*1190*/  FMNMX R4, R11, R20, !PT ;  /* 0x000000140b047209 */ /* 0x000fc40007800000 */
[----:B------:R-:W-:-:S03]  /*11a0*/  FSEL R19, R19, R8, P0 ;  /* 0x0000000813137208 */ /* 0x000fc60000000000 */
        /* <DEDUP_REMOVED lines=14> */
[----:B0-----:R-:W-:Y:S02]  /*1290*/  FMNMX R23, R10, R14, !PT ;  /* 0x0000000e0a177209 */ /* 0x001fe40007800000 */
[----:B------:R-:W-:-:S03]  /*12a0*/  MOV R14, 0x437c0000 ;  /* 0x437c0000000e7802 */ /* 0x000fc60000000f00 */
        /* <DEDUP_REMOVED lines=17> */
[-C--:B------:R-:W-:Y:S02]  /*13c0*/  FFMA.RM R9, R15, R14.reuse, 12582913 ;  /* 0x4b4000010f097423 */ /* 0x080fe4000000400e */
[----:B------:R-:W-:Y:S01]  /*13d0*/  FFMA.SAT R17, R22, R11, 0.5 ;  /* 0x3f00000016117423 */ /* 0x000fe2000000200b */
[----:B------:R-:W-:Y:S01]  /*13e0*/  FFMA R13, R12, 1.925963033500011079e-08, R13 ;  /* 0x32a570600c0d7823 */ /* 0x000fe2000000000d */
[----:B------:R-:W-:Y:S01]  /*13f0*/  FADD R15, R9, -12583039 ;  /* 0xcb40007f090f7421 */ /* 0x000fe20000000000 */
[----:B------:R-:W0:Y:S01]  /*1400*/  MUFU.EX2 R18, R18 ;  /* 0x0000001200127308 */ /* 0x000e220000000800 */
[----:B------:R-:W-:Y:S02]  /*1410*/  FFMA.RM R12, R17, R14, 12582913 ;  /* 0x4b400001110c7423 */ /* 0x000fe4000000400e */
[----:B------:R-:W-:-:S02]  /*1420*/  FFMA R15, R16, 1.4426950216293334961, -R15 ;  /* 0x3fb8aa3b100f7823 */ /* 0x000fc4000000080f */
[----:B------:R-:W-:Y:S02]  /*1430*/  FADD R21, R12, -12583039 ;  /* 0xcb40007f0c157421 */ /* 0x000fe40000000000 */
[----:B------:R-:W-:Y:S01]  /*1440*/  FFMA R17, R16, 1.925963033500011079e-08, R15 ;  /* 0x32a5706010117823 */ /* 0x000fe2000000000f */
[-C--:B------:R-:W-:Y:S01]  /*1450*/  FFMA.RM R15, R25, R14.reuse, 12582913 ;  /* 0x4b400001190f7423 */ /* 0x080fe2000000400e */
[----:B------:R-:W-:Y:S01]  /*1460*/  FFMA R21, R22, 1.4426950216293334961, -R21 ;  /* 0x3fb8aa3b16157823 */ /* 0x000fe20000000815 */
[----:B------:R-:W-:Y:S01]  /*1470*/  FFMA.SAT R25, R24, R11, 0.5 ;  /* 0x3f00000018197423 */ /* 0x000fe2000000200b */
[----:B------:R-:W1:Y:S01]  /*1480*/  MUFU.EX2 R13, R13 ;  /* 0x0000000d000d7308 */ /* 0x000e620000000800 */
[----:B------:R-:W-:Y:S01]  /*1490*/  FADD R19, R15, -12583039 ;  /* 0xcb40007f0f137421 */ /* 0x000fe20000000000 */
[----:B------:R-:W-:Y:S01]  /*14a0*/  FFMA R16, R22, 1.925963033500011079e-08, R21 ;  /* 0x32a5706016107823 */ /* 0x000fe20000000015 */
[----:B------:R-:W-:Y:S01]  /*14b0*/  FADD R22, R8, -R23 ;  /* 0x8000001708167221 */ /* 0x000fe20000000000 */
[----:B------:R-:W-:Y:S01]  /*14c0*/  FFMA.RM R8, R25, R14, 12582913 ;  /* 0x4b40000119087423 */ /* 0x000fe2000000400e */
[----:B------:R-:W-:-:S02]  /*14d0*/  FFMA R19, R20, 1.4426950216293334961, -R19 ;  /* 0x3fb8aa3b14137823 */ /* 0x000fc40000000813 */
[----:B------:R-:W-:Y:S01]  /*14e0*/  FFMA.SAT R23, R22, R11, 0.5 ;  /* 0x3f00000016177423 */ /* 0x000fe2000000200b */
[----:B------:R-:W-:Y:S01]  /*14f0*/  FADD R21, R8, -12583039 ;  /* 0xcb40007f08157421 */ /* 0x000fe20000000000 */
[----:B------:R-:W2:Y:S01]  /*1500*/  MUFU.EX2 R17, R17 ;  /* 0x0000001100117308 */ /* 0x000ea20000000800 */
[----:B------:R-:W-:Y:S01]  /*1510*/  FFMA R11, R20, 1.925963033500011079e-08, R19 ;  /* 0x32a57060140b7823 */ /* 0x000fe20000000013 */
[----:B------:R-:W-:Y:S01]  /*1520*/  FFMA.RM R14, R23, R14, 12582913 ;  /* 0x4b400001170e7423 */ /* 0x000fe2000000400e */
[----:B------:R-:W-:Y:S01]  /*1530*/  FFMA R21, R24, 1.4426950216293334961, -R21 ;  /* 0x3fb8aa3b18157823 */ /* 0x000fe20000000815 */
[----:B------:R-:W-:Y:S01]  /*1540*/  IMAD.SHL.U32 R20, R15, 0x800000, RZ ;  /* 0x008000000f147824 */ /* 0x000fe200078e00ff */
[----:B------:R-:W-:Y:S01]  /*1550*/  SHF.L.U32 R8, R8, 0x17, RZ ;  /* 0x0000001708087819 */ /* 0x000fe200000006ff */
[----:B------:R-:W-:Y:S01]  /*1560*/  FADD R23, R14, -12583039 ;  /* 0xcb40007f0e177421 */ /* 0x000fe20000000000 */
[----:B------:R-:W-:Y:S01]  /*1570*/  FFMA R19, R24, 1.925963033500011079e-08, R21 ;  /* 0x32a5706018137823 */ /* 0x000fe20000000015 */
[----:B------:R-:W3:Y:S01]  /*1580*/  MUFU.EX2 R16, R16 ;  /* 0x0000001000107308 */ /* 0x000ee20000000800 */
[----:B------:R-:W-:-:S02]  /*1590*/  IMAD.SHL.U32 R21, R4, 0x800000, RZ ;  /* 0x0080000004157824 */ /* 0x000fc400078e00ff */
[----:B------:R-:W-:Y:S01]  /*15a0*/  FFMA R23, R22, 1.4426950216293334961, -R23 ;  /* 0x3fb8aa3b16177823 */ /* 0x000fe20000000817 */
[----:B------:R-:W-:Y:S01]  /*15b0*/  SHF.L.U32 R4, R10, 0x17, RZ ;  /* 0x000000170a047819 */ /* 0x000fe200000006ff */
[----:B------:R-:W-:Y:S02]  /*15c0*/  IMAD.SHL.U32 R10, R9, 0x800000, RZ ;  /* 0x00800000090a7824 */ /* 0x000fe400078e00ff */
[----:B0-----:R-:W-:Y:S01]  /*15d0*/  FMUL R18, R21, R18 ;  /* 0x0000001215127220 */ /* 0x001fe20000400000 */
[----:B------:R-:W-:Y:S01]  /*15e0*/  FFMA R23, R22, 1.925963033500011079e-08, R23 ;  /* 0x32a5706016177823 */ /* 0x000fe20000000017 */
[----:B------:R-:W0:Y:S01]  /*15f0*/  MUFU.EX2 R11, R11 ;  /* 0x0000000b000b7308 */ /* 0x000e220000000800 */
[----:B-1----:R-:W-:Y:S01]  /*1600*/  FMUL R4, R4, R13 ;  /* 0x0000000d04047220 */ /* 0x002fe20000400000 */
[----:B------:R-:W-:Y:S01]  /*1610*/  FADD R9, RZ, R18 ;  /* 0x00000012ff097221 */ /* 0x000fe20000000000 */
[----:B------:R-:W-:Y:S01]  /*1620*/  SHF.L.U32 R13, R12, 0x17, RZ ;  /* 0x000000170c0d7819 */ /* 0x000fe200000006ff */
[----:B--2---:R-:W-:-:S02]  /*1630*/  FMUL R17, R10, R17 ;  /* 0x000000110a117220 */ /* 0x004fc40000400000 */
[----:B------:R-:W-:Y:S02]  /*1640*/  FADD R10, R9, R4 ;  /* 0x00000004090a7221 */ /* 0x000fe40000000000 */
[----:B------:R-:W1:Y:S01]  /*1650*/  MUFU.EX2 R19, R19 ;  /* 0x0000001300137308 */ /* 0x000e620000000800 */
[----:B---3--:R-:W-:Y:S01]  /*1660*/  FMUL R16, R13, R16 ;  /* 0x000000100d107220 */ /* 0x008fe20000400000 */
[----:B------:R-:W-:Y:S01]  /*1670*/  FADD R9, R10, R17 ;  /* 0x000000110a097221 */ /* 0x000fe20000000000 */
[----:B------:R-:W-:-:S05]  /*1680*/  IMAD.SHL.U32 R13, R14, 0x800000, RZ ;  /* 0x008000000e0d7824 */ /* 0x000fca00078e00ff */
[----:B------:R-:W2:Y:S01]  /*1690*/  MUFU.EX2 R12, R23 ;  /* 0x00000017000c7308 */ /* 0x000ea20000000800 */
[----:B0-----:R-:W-:Y:S01]  /*16a0*/  FMUL R10, R20, R11 ;  /* 0x0000000b140a7220 */ /* 0x001fe20000400000 */
[----:B------:R-:W-:-:S04]  /*16b0*/  FADD R11, R9, R16 ;  /* 0x00000010090b7221 */ /* 0x000fc80000000000 */
[----:B------:R-:W-:Y:S01]  /*16c0*/  FADD R14, R11, R10 ;  /* 0x0000000a0b0e7221 */ /* 0x000fe20000000000 */
[----:B-1----:R-:W-:Y:S01]  /*16d0*/  FMUL R9, R8, R19 ;  /* 0x0000001308097220 */ /* 0x002fe20000400000 */
        /* <DEDUP_REMOVED lines=12> */
.L_x_24077:
        /* <DEDUP_REMOVED lines=12> */
[----:B0-----:R-:W-:Y:S05]  /*1860*/  CALL.REL.NOINC `($__internal_369_$__cuda_sm3x_div_rn_noftz_f32_slowpath) ;  /* 0x0000001000247944 */ /* 0x001fea0003c00000 */
[----:B------:R-:W-:-:S07]  /*1870*/  IMAD.MOV.U32 R14, RZ, RZ, R18 ;  /* 0x000000ffff0e7224 */ /* 0x000fce00078e0012 */
.L_x_24052:
[----:B------:R-:W-:Y:S05]  /*1880*/  BSYNC.RECONVERGENT B1 ;  /* 0x0000000000017941 */ /* 0x000fea0003800200 */
.L_x_24051:
        /* <DEDUP_REMOVED lines=12> */
[----:B0-----:R-:W-:Y:S05]  /*1950*/  CALL.REL.NOINC `($__internal_369_$__cuda_sm3x_div_rn_noftz_f32_slowpath) ;  /* 0x0000000c00e87944 */ /* 0x001fea0003c00000 */
[----:B------:R-:W-:-:S07]  /*1960*/  MOV R15, R18 ;  /* 0x00000012000f7202 */ /* 0x000fce0000000f00 */
.L_x_24054:
[----:B------:R-:W-:Y:S05]  /*1970*/  BSYNC.RECONVERGENT B1 ;  /* 0x0000000000017941 */ /* 0x000fea0003800200 */
.L_x_24053:
        /* <DEDUP_REMOVED lines=12> */
[----:B0-----:R-:W-:Y:S05]  /*1a40*/  CALL.REL.NOINC `($__internal_369_$__cuda_sm3x_div_rn_noftz_f32_slowpath) ;  /* 0x0000000c00ac7944 */ /* 0x001fea0003c00000 */
[----:B------:R-:W-:-:S07]  /*1a50*/  IMAD.MOV.U32 R4, RZ, RZ, R18 ;  /* 0x000000ffff047224 */ /* 0x000fce00078e0012 */
.L_x_24056:
[----:B------:R-:W-:Y:S05]  /*1a60*/  BSYNC.RECONVERGENT B1 ;  /* 0x0000000000017941 */ /* 0x000fea0003800200 */
.L_x_24055:
        /* <DEDUP_REMOVED lines=14> */
.L_x_24058:
[----:B------:R-:W-:Y:S05]  /*1b50*/  BSYNC.RECONVERGENT B1 ;  /* 0x0000000000017941 */ /* 0x000fea0003800200 */
.L_x_24057:
        /* <DEDUP_REMOVED lines=14> */
.L_x_24060:
[----:B------:R-:W-:Y:S05]  /*1c40*/  BSYNC.RECONVERGENT B1 ;  /* 0x0000000000017941 */ /* 0x000fea0003800200 */
.L_x_24059:
        /* <DEDUP_REMOVED lines=14> */
.L_x_24062:
[----:B------:R-:W-:Y:S05]  /*1d30*/  BSYNC.RECONVERGENT B1 ;  /* 0x0000000000017941 */ /* 0x000fea0003800200 */
.L_x_24061:
        /* <DEDUP_REMOVED lines=14> */
.L_x_24064:
[----:B------:R-:W-:Y:S05]  /*1e20*/  BSYNC.RECONVERGENT B1 ;  /* 0x0000000000017941 */ /* 0x000fea0003800200 */
.L_x_24063:
        /* <DEDUP_REMOVED lines=35> */
.L_x_24049:
[----:B------:R-:W-:Y:S05]  /*2060*/  EXIT ;  /* 0x000000000000794d */ /* 0x000fea0003800000 */
.L_x_24050:
[----:B------:R-:W-:Y:S01]  /*2070*/  BSSY B1, `(.L_x_24066) ;  /* 0x0000007000017945 */ /* 0x000fe20003800000 */
[----:B------:R-:W-:Y:S01]  /*2080*/  IMAD.MOV.U32 R12, RZ, RZ, 0x10 ;  /* 0x00000010ff0c7424 */ /* 0x000fe200078e00ff */
[----:B------:R-:W-:Y:S01]  /*2090*/  MOV R11, 0x1f ;  /* 0x0000001f000b7802 */ /* 0x000fe20000000f00 */
[----:B------:R-:W-:-:S07]  /*20a0*/  IMAD.MOV.U32 R15, RZ, RZ, -0x1 ;  /* 0xffffffffff0f7424 */ /* 0x000fce00078e00ff */
[----:B------:R-:W-:Y:S05]  /*20b0*/  WARPSYNC.COLLECTIVE R15, `(.L_x_24067) ;  /* 0x000000000f087348 */ /* 0x000fea0003c00000 */
[----:B------:R0:W1:Y:S02]  /*20c0*/  SHFL.BFLY P6, R14, R13, R12, R11 ;  /* 0x0c00000c0d0e7389 */ /* 0x00006400000c000b */
[----:B01----:R-:W-:Y:S05]  /*20d0*/  ENDCOLLECTIVE ;  /* 0x000000000000791b */ /* 0x003fea0003800000 */
.L_x_24067:
[----:B------:R-:W-:Y:S05]  /*20e0*/  BSYNC B1 ;  /* 0x0000000000017941 */ /* 0x000fea0003800000 */
.L_x_24066:
[----:B------:R-:W-:Y:S01]  /*20f0*/  HFMA2 R12, -RZ, RZ, 0, 4.76837158203125e-07 ;  /* 0x00000008ff0c7431 */ /* 0x000fe200000001ff */
[----:B------:R-:W-:Y:S01]  /*2100*/  FMNMX R13, R13, R14, !PT ;  /* 0x0000000e0d0d7209 */ /* 0x000fe20007800000 */
[----:B------:R-:W-:Y:S01]  /*2110*/  IMAD.MOV.U32 R11, RZ, RZ, 0x1f ;  /* 0x0000001fff0b7424 */ /* 0x000fe200078e00ff */
[----:B------:R-:W-:-:S07]  /*2120*/  MOV R15, 0xffffffff ;  /* 0xffffffff000f7802 */ /* 0x000fce0000000f00 */
[----:B------:R-:W-:Y:S05]  /*2130*/  WARPSYNC.COLLECTIVE R15, `(.L_x_24068) ;  /* 0x000000000f087348 */ /* 0x000fea0003c00000 */
[----:B------:R0:W1:Y:S02]  /*2140*/  SHFL.BFLY P6, R14, R13, R12, R11 ;  /* 0x0c00000c0d0e7389 */ /* 0x00006400000c000b */
[----:B01----:R-:W-:Y:S05]  /*2150*/  ENDCOLLECTIVE ;  /* 0x000000000000791b */ /* 0x003fea0003800000 */
.L_x_24068:
[----:B------:R-:W-:Y:S01]  /*2160*/  HFMA2 R12, -RZ, RZ, 0, 2.384185791015625e-07 ;  /* 0x00000004ff0c7431 */ /* 0x000fe200000001ff */
[----:B------:R-:W-:-:S05]  /*2170*/  FMNMX R4, R13, R14, !PT ;  /* 0x0000000e0d047209 */ /* 0x000fca0007800000 */
[----:B------:R-:W-:-:S07]  /*2180*/  IMAD.MOV.U32 R13, RZ, RZ, R4 ;  /* 0x000000ffff0d7224 */ /* 0x000fce00078e0004 */
[----:B------:R-:W-:Y:S05]  /*2190*/  WARPSYNC.COLLECTIVE R15, `(.L_x_24069) ;  /* 0x000000000f087348 */ /* 0x000fea0003c00000 */
[----:B------:R0:W1:Y:S02]  /*21a0*/  SHFL.BFLY P6, R14, R13, R12, R11 ;  /* 0x0c00000c0d0e7389 */ /* 0x00006400000c000b */
[----:B01----:R-:W-:Y:S05]  /*21b0*/  ENDCOLLECTIVE ;  /* 0x000000000000791b */ /* 0x003fea0003800000 */
.L_x_24069:
[----:B------:R-:W-:Y:S02]  /*21c0*/  MOV R12, 0x2 ;  /* 0x00000002000c7802 */ /* 0x000fe40000000f00 */
[----:B------:R-:W-:-:S05]  /*21d0*/  FMNMX R9, R4, R14, !PT ;  /* 0x0000000e04097209 */ /* 0x000fca0007800000 */
[----:B------:R-:W-:-:S07]  /*21e0*/  IMAD.MOV.U32 R13, RZ, RZ, R9 ;  /* 0x000000ffff0d7224 */ /* 0x000fce00078e0009 */
[----:B------:R-:W-:Y:S05]  /*21f0*/  WARPSYNC.COLLECTIVE R15, `(.L_x_24070) ;  /* 0x000000000f087348 */ /* 0x000fea0003c00000 */
[----:B------:R0:W1:Y:S02]  /*2200*/  SHFL.BFLY P6, R14, R13, R12, R11 ;  /* 0x0c00000c0d0e7389 */ /* 0x00006400000c000b */
[----:B01----:R-:W-:Y:S05]  /*2210*/  ENDCOLLECTIVE ;  /* 0x000000000000791b */ /* 0x003fea0003800000 */
.L_x_24070:
[----:B------:R-:W-:Y:S01]  /*2220*/  HFMA2 R12, -RZ, RZ, 0, 5.9604644775390625e-08 ;  /* 0x00000001ff0c7431 */ /* 0x000fe200000001ff */
[----:B------:R-:W-:Y:S01]  /*2230*/  FMNMX R10, R9, R14, !PT ;  /* 0x0000000e090a7209 */ /* 0x000fe20007800000 */
[----:B------:R-:W-:-:S04]  /*2240*/  IMAD.MOV.U32 R9, RZ, RZ, 0x3bbb989d ;  /* 0x3bbb989dff097424 */ /* 0x000fc800078e00ff */
[----:B------:R-:W-:-:S07]  /*2250*/  IMAD.MOV.U32 R13, RZ, RZ, R10 ;  /* 0x000000ffff0d7224 */ /* 0x000fce00078e000a */
[----:B------:R-:W-:Y:S05]  /*2260*/  WARPSYNC.COLLECTIVE R15, `(.L_x_24071) ;  /* 0x000000000f087348 */ /* 0x000fea0003c00000 */
[----:B------:R0:W1:Y:S02]  /*2270*/  SHFL.BFLY P6, R14, R13, R12, R11 ;  /* 0x0c00000c0d0e7389 */ /* 0x00006400000c000b */
[----:B01----:R-:W-:Y:S05]  /*2280*/  ENDCOLLECTIVE ;  /* 0x000000000000791b */ /* 0x003fea0003800000 */
.L_x_24071:
        /* <DEDUP_REMOVED lines=13> */
[----:B------:R-:W-:Y:S01]  /*2360*/  FADD R8, R8, -R23 ;  /* 0x8000001708087221 */ /* 0x000fe20000000000 */
[C---:B------:R-:W-:Y:S01]  /*2370*/  FADD R17, R4.reuse, -12583039 ;  /* 0xcb40007f04117421 */ /* 0x040fe20000000000 */
[----:B------:R-:W-:Y:S01]  /*2380*/  FADD R11, R13, -12583039 ;  /* 0xcb40007f0d0b7421 */ /* 0x000fe20000000000 */
[----:B------:R-:W-:-:S02]  /*2390*/  IMAD.SHL.U32 R4, R4, 0x800000, RZ ;  /* 0x0080000004047824 */ /* 0x000fc400078e00ff */
[----:B------:R-:W-:Y:S01]  /*23a0*/  FFMA R17, R22, 1.4426950216293334961, -R17 ;  /* 0x3fb8aa3b16117823 */ /* 0x000fe20000000811 */
[----:B------:R-:W-:Y:S01]  /*23b0*/  FFMA R15, R14, 1.4426950216293334961, -R11 ;  /* 0x3fb8aa3b0e0f7823 */ /* 0x000fe2000000080b */
[----:B------:R-:W-:Y:S02]  /*23c0*/  FFMA.RM R11, R19, R10, 12582913 ;  /* 0x4b400001130b7423 */ /* 0x000fe4000000400a */
[----:B------:R-:W-:Y:S01]  /*23d0*/  FFMA R17, R22, 1.925963033500011079e-08, R17 ;  /* 0x32a5706016117823 */ /* 0x000fe20000000011 */
[----:B------:R-:W-:Y:S01]  /*23e0*/  FFMA R19, R14, 1.925963033500011079e-08, R15 ;  /* 0x32a570600e137823 */ /* 0x000fe2000000000f */
[----:B------:R-:W-:-:S04]  /*23f0*/  FADD R15, R11, -12583039 ;  /* 0xcb40007f0b0f7421 */ /* 0x000fc80000000000 */
[----:B------:R-:W0:Y:S01]  /*2400*/  MUFU.EX2 R17, R17 ;  /* 0x0000001100117308 */ /* 0x000e220000000800 */
[----:B------:R-:W-:-:S04]  /*2410*/  FFMA R15, R18, 1.4426950216293334961, -R15 ;  /* 0x3fb8aa3b120f7823 */ /* 0x000fc8000000080f */
[----:B------:R-:W-:-:S03]  /*2420*/  FFMA R15, R18, 1.925963033500011079e-08, R15 ;  /* 0x32a57060120f7823 */ /* 0x000fc6000000000f */
[----:B------:R-:W1:Y:S08]  /*2430*/  MUFU.EX2 R19, R19 ;  /* 0x0000001300137308 */ /* 0x000e700000000800 */
[----:B------:R-:W-:Y:S01]  /*2440*/  MUFU.EX2 R15, R15 ;  /* 0x0000000f000f7308 */ /* 0x000fe20000000800 */
[----:B0-----:R-:W-:Y:S01]  /*2450*/  FMUL R18, R4, R17 ;  /* 0x0000001104127220 */ /* 0x001fe20000400000 */
[----:B------:R-:W-:Y:S01]  /*2460*/  FFMA.SAT R17, R16, R9, 0.5 ;  /* 0x3f00000010117423 */ /* 0x000fe20000002009 */
[----:B------:R-:W-:-:S03]  /*2470*/  SHF.L.U32 R4, R13, 0x17, RZ ;  /* 0x000000170d047819 */ /* 0x000fc600000006ff */
[-C--:B------:R-:W-:Y:S02]  /*2480*/  FFMA.RM R14, R17, R10.reuse, 12582913 ;  /* 0x4b400001110e7423 */ /* 0x080fe4000000400a */
[----:B-1----:R-:W-:Y:S02]  /*2490*/  FMUL R4, R4, R19 ;  /* 0x0000001304047220 */ /* 0x002fe40000400000 */
[----:B------:R-:W-:Y:S01]  /*24a0*/  FADD R17, R14, -12583039 ;  /* 0xcb40007f0e117421 */ /* 0x000fe20000000000 */
[----:B------:R-:W-:Y:S01]  /*24b0*/  FFMA.SAT R19, R12, R9, 0.5 ;  /* 0x3f0000000c137423 */ /* 0x000fe20000002009 */
[----:B------:R-:W-:Y:S02]  /*24c0*/  SHF.L.U32 R14, R14, 0x17, RZ ;  /* 0x000000170e0e7819 */ /* 0x000fe400000006ff */
[----:B------:R-:W-:Y:S01]  /*24d0*/  FFMA R17, R16, 1.4426950216293334961, -R17 ;  /* 0x3fb8aa3b10117823 */ /* 0x000fe20000000811 */
[----:B------:R-:W-:-:S03]  /*24e0*/  FFMA.RM R19, R19, R10, 12582913 ;  /* 0x4b40000113137423 */ /* 0x000fc6000000400a */
        /* <DEDUP_REMOVED lines=9> */
[----:B------:R-:W-:-:S03]  /*2580*/  FADD R17, R19, -12583039 ;  /* 0xcb40007f13117421 */ /* 0x000fc60000000000 */
[----:B------:R-:W1:Y:S01]  /*2590*/  MUFU.EX2 R10, R20 ;  /* 0x00000014000a7308 */ /* 0x000e620000000800 */
[----:B------:R-:W-:Y:S01]  /*25a0*/  FFMA R17, R12, 1.4426950216293334961, -R17 ;  /* 0x3fb8aa3b0c117823 */ /* 0x000fe20000000811 */
[----:B0-----:R-:W-:Y:S01]  /*25b0*/  FMUL R16, R14, R21 ;  /* 0x000000150e107220 */ /* 0x001fe20000400000 */
[C---:B------:R-:W-:Y:S02]  /*25c0*/  IMAD.SHL.U32 R14, R9.reuse, 0x800000, RZ ;  /* 0x00800000090e7824 */ /* 0x040fe400078e00ff */
[----:B------:R-:W-:Y:S01]  /*25d0*/  FFMA R22, R12, 1.925963033500011079e-08, R17 ;  /* 0x32a570600c167823 */ /* 0x000fe20000000011 */
[----:B------:R-:W-:Y:S01]  /*25e0*/  FADD R17, R9, -12583039 ;  /* 0xcb40007f09117421 */ /* 0x000fe20000000000 */
[----:B------:R-:W-:Y:S02]  /*25f0*/  IMAD.SHL.U32 R12, R11, 0x800000, RZ ;  /* 0x008000000b0c7824 */ /* 0x000fe400078e00ff */
[----:B------:R-:W0:Y:S01]  /*2600*/  MUFU.EX2 R11, R22 ;  /* 0x00000016000b7308 */ /* 0x000e220000000800 */
[----:B------:R-:W-:-:S04]  /*2610*/  FFMA R17, R8, 1.4426950216293334961, -R17 ;  /* 0x3fb8aa3b08117823 */ /* 0x000fc80000000811 */
[----:B------:R-:W-:Y:S01]  /*2620*/  FFMA R23, R8, 1.925963033500011079e-08, R17 ;  /* 0x32a5706008177823 */ /* 0x000fe20000000011 */
[----:B------:R-:W-:Y:S01]  /*2630*/  FMUL R17, R12, R15 ;  /* 0x0000000f0c117220 */ /* 0x000fe20000400000 */
[----:B------:R-:W-:-:S04]  /*2640*/  FADD R15, RZ, R18 ;  /* 0x00000012ff0f7221 */ /* 0x000fc80000000000 */
[----:B------:R-:W2:Y:S01]  /*2650*/  MUFU.EX2 R23, R23 ;  /* 0x0000001700177308 */ /* 0x000ea20000000800 */
[----:B------:R-:W-:Y:S01]  /*2660*/  FADD R8, R15, R4 ;  /* 0x000000040f087221 */ /* 0x000fe20000000000 */
[----:B------:R-:W-:-:S03]  /*2670*/  IMAD.SHL.U32 R15, R13, 0x800000, RZ ;  /* 0x008000000d0f7824 */ /* 0x000fc600078e00ff */
[----:B------:R-:W-:Y:S01]  /*2680*/  FADD R13, R8, R17 ;  /* 0x00000011080d7221 */ /* 0x000fe20000000000 */
[----:B------:R-:W-:Y:S01]  /*2690*/  SHF.L.U32 R8, R19, 0x17, RZ ;  /* 0x0000001713087819 */ /* 0x000fe200000006ff */
[----:B-1----:R-:W-:Y:S01]  /*26a0*/  FMUL R10, R15, R10 ;  /* 0x0000000a0f0a7220 */ /* 0x002fe20000400000 */
[----:B------:R-:W-:Y:S01]  /*26b0*/  MOV R15, 0xffffffff ;  /* 0xffffffff000f7802 */ /* 0x000fe20000000f00 */
[----:B------:R-:W-:Y:S02]  /*26c0*/  FADD R13, R13, R16 ;  /* 0x000000100d0d7221 */ /* 0x000fe40000000000 */
[----:B0-----:R-:W-:Y:S01]  /*26d0*/  FMUL R9, R8, R11 ;  /* 0x0000000b08097220 */ /* 0x001fe20000400000 */
[----:B------:R-:W-:Y:S02]  /*26e0*/  IMAD.MOV.U32 R11, RZ, RZ, 0x1f ;  /* 0x0000001fff0b7424 */ /* 0x000fe400078e00ff */
[----:B------:R-:W-:Y:S01]  /*26f0*/  FADD R12, R13, R10 ;  /* 0x0000000a0d0c7221 */ /* 0x000fe20000000000 */
[----:B--2---:R-:W-:-:S03]  /*2700*/  FMUL R8, R14, R23 ;  /* 0x000000170e087220 */ /* 0x004fc60000400000 */
[----:B------:R-:W-:Y:S01]  /*2710*/  FADD R13, R12, R9 ;  /* 0x000000090c0d7221 */ /* 0x000fe20000000000 */
[----:B------:R-:W-:-:S03]  /*2720*/  HFMA2 R12, -RZ, RZ, 0, 9.5367431640625e-07 ;  /* 0x00000010ff0c7431 */ /* 0x000fc600000001ff */
[----:B------:R-:W-:-:S07]  /*2730*/  FADD R13, R13, R8 ;  /* 0x000000080d0d7221 */ /* 0x000fce0000000000 */
[----:B------:R-:W-:Y:S05]  /*2740*/  WARPSYNC.COLLECTIVE R15, `(.L_x_24072) ;  /* 0x000000000f087348 */ /* 0x000fea0003c00000 */
[----:B------:R0:W1:Y:S02]  /*2750*/  SHFL.BFLY P6, R14, R13, R12, R11 ;  /* 0x0c00000c0d0e7389 */ /* 0x00006400000c000b */
[----:B01----:R-:W-:Y:S05]  /*2760*/  ENDCOLLECTIVE ;  /* 0x000000000000791b */ /* 0x003fea0003800000 */
.L_x_24072:
[----:B------:R-:W-:Y:S02]  /*2770*/  HFMA2 R12, -RZ, RZ, 0, 4.76837158203125e-07 ;  /* 0x00000008ff0c7431 */ /* 0x000fe400000001ff */
[----:B------:R-:W-:-:S04]  /*2780*/  FADD R19, R13, R14 ;  /* 0x0000000e0d137221 */ /* 0x000fc80000000000 */
[----:B------:R-:W-:-:S07]  /*2790*/  IMAD.MOV.U32 R13, RZ, RZ, R19 ;  /* 0x000000ffff0d7224 */ /* 0x000fce00078e0013 */
[----:B------:R-:W-:Y:S05]  /*27a0*/  WARPSYNC.COLLECTIVE R15, `(.L_x_24073) ;  /* 0x000000000f087348 */ /* 0x000fea0003c00000 */
[----:B------:R0:W1:Y:S02]  /*27b0*/  SHFL.BFLY P6, R14, R13, R12, R11 ;  /* 0x0c00000c0d0e7389 */ /* 0x00006400000c000b */
[----:B01----:R-:W-:Y:S05]  /*27c0*/  ENDCOLLECTIVE ;  /* 0x000000000000791b */ /* 0x003fea0003800000 */
.L_x_24073:
[----:B------:R-:W-:Y:S01]  /*27d0*/  MOV R12, 0x4 ;  /* 0x00000004000c7802 */ /* 0x000fe20000000f00 */
[----:B------:R-:W-:-:S04]  /*27e0*/  FADD R20, R19, R14 ;  /* 0x0000000e13147221 */ /* 0x000fc80000000000 */
[----:B------:R-:W-:-:S07]  /*27f0*/  IMAD.MOV.U32 R13, RZ, RZ, R20 ;  /* 0x000000ffff0d7224 */ /* 0x000fce00078e0014 */
[----:B------:R-:W-:Y:S05]  /*2800*/  WARPSYNC.COLLECTIVE R15, `(.L_x_24074) ;  /* 0x000000000f087348 */ /* 0x000fea0003c00000 */
[----:B------:R0:W1:Y:S02]  /*2810*/  SHFL.BFLY P6, R14, R13, R12, R11 ;  /* 0x0c00000c0d0e7389 */ /* 0x00006400000c000b */
[----:B01----:R-:W-:Y:S05]  /*2820*/  ENDCOLLECTIVE ;  /* 0x000000000000791b */ /* 0x003fea0003800000 */
.L_x_24074:
[----:B------:R-:W-:Y:S02]  /*2830*/  HFMA2 R12, -RZ, RZ, 0, 1.1920928955078125e-07 ;  /* 0x00000002ff0c7431 */ /* 0x000fe400000001ff */
[----:B------:R-:W-:-:S04]  /*2840*/  FADD R21, R20, R14 ;  /* 0x0000000e14157221 */ /* 0x000fc80000000000 */
[----:B------:R-:W-:-:S07]  /*2850*/  IMAD.MOV.U32 R13, RZ, RZ, R21 ;  /* 0x000000ffff0d7224 */ /* 0x000fce00078e0015 */
[----:B------:R-:W-:Y:S05]  /*2860*/  WARPSYNC.COLLECTIVE R15, `(.L_x_24075) ;  /* 0x000000000f087348 */ /* 0x000fea0003c00000 */
[----:B------:R0:W1:Y:S02]  /*2870*/  SHFL.BFLY P6, R14, R13, R12, R11 ;  /* 0x0c00000c0d0e7389 */ /* 0x00006400000c000b */
[----:B01----:R-:W-:Y:S05]  /*2880*/  ENDCOLLECTIVE ;  /* 0x000000000000791b */ /* 0x003fea0003800000 */
.L_x_24075:
[----:B------:R-:W-:Y:S01]  /*2890*/  MOV R12, 0x1 ;  /* 0x00000001000c7802 */ /* 0x000fe20000000f00 */
[----:B------:R-:W-:-:S04]  /*28a0*/  FADD R22, R21, R14 ;  /* 0x0000000e15167221 */ /* 0x000fc80000000000 */
[----:B------:R-:W-:-:S07]  /*28b0*/  IMAD.MOV.U32 R13, RZ, RZ, R22 ;  /* 0x000000ffff0d7224 */ /* 0x000fce00078e0016 */
[----:B------:R-:W-:Y:S05]  /*28c0*/  WARPSYNC.COLLECTIVE R15, `(.L_x_24076) ;  /* 0x000000000f087348 */ /* 0x000fea0003c00000 */
[----:B------:R0:W1:Y:S02]  /*28d0*/  SHFL.BFLY P6, R14, R13, R12, R11 ;  /* 0x0c00000c0d0e7389 */ /* 0x00006400000c000b */
[----:B01----:R-:W-:Y:S05]  /*28e0*/  ENDCOLLECTIVE ;  /* 0x000000000000791b */ /* 0x003fea0003800000 */
.L_x_24076:
[----:B------:R-:W-:Y:S05]  /*28f0*/  BRA `(.L_x_24077) ;  /* 0xffffffec00a87947 */ /* 0x000fea000383ffff */
        .weak           $__internal_369_$__cuda_sm3x_div_rn_noftz_f32_slowpath
        .type           $__internal_369_$__cuda_sm3x_div_rn_noftz_f32_slowpath,@function
        .size           $__internal_369_$__cuda_sm3x_div_rn_noftz_f32_slowpath,(.L_x_37746 - $__internal_369_$__cuda_sm3x_div_rn_noftz_f32_slowpath)
$__internal_369_$__cuda_sm3x_div_rn_noftz_f32_slowpath:
        /* <DEDUP_REMOVED lines=35> */
.L_x_24079:
        /* <DEDUP_REMOVED lines=51> */
.L_x_24086:
[----:B------:R-:W-:-:S04]  /*2e60*/  LOP3.LUT R18, R18, 0x80000000, RZ, 0xc0, !PT ;  /* 0x8000000012127812 */ /* 0x000fc800078ec0ff */
[----:B------:R-:W-:Y:S01]  /*2e70*/  LOP3.LUT R18, R18, 0x7f800000, RZ, 0xfc, !PT ;  /* 0x7f80000012127812 */ /* 0x000fe200078efcff */
[----:B------:R-:W-:Y:S06]  /*2e80*/  BRA `(.L_x_24087) ;  /* 0x0000000000047947 */ /* 0x000fec0003800000 */
.L_x_24085:
[----:B------:R-:W-:-:S07]  /*2e90*/  IMAD R18, R13, 0x800000, R18 ;  /* 0x008000000d127824 */ /* 0x000fce00078e0212 */
.L_x_24087:
[----:B------:R-:W-:Y:S05]  /*2ea0*/  BSYNC.RECONVERGENT B3 ;  /* 0x0000000000037941 */ /* 0x000fea0003800200 */
.L_x_24084:
[----:B------:R-:W-:Y:S05]  /*2eb0*/  BRA `(.L_x_24088) ;  /* 0x0000000000207947 */ /* 0x000fea0003800000 */
.L_x_24083:
[----:B------:R-:W-:-:S04]  /*2ec0*/  LOP3.LUT R11, R11, 0x80000000, R22, 0x48, !PT ;  /* 0x800000000b0b7812 */ /* 0x000fc800078e4816 */
[----:B------:R-:W-:Y:S01]  /*2ed0*/  LOP3.LUT R18, R11, 0x7f800000, RZ, 0xfc, !PT ;  /* 0x7f8000000b127812 */ /* 0x000fe200078efcff */
[----:B------:R-:W-:Y:S06]  /*2ee0*/  BRA `(.L_x_24088) ;  /* 0x0000000000147947 */ /* 0x000fec0003800000 */
.L_x_24082:
[----:B------:R-:W-:Y:S01]  /*2ef0*/  LOP3.LUT R18, R11, 0x80000000, R22, 0x48, !PT ;  /* 0x800000000b127812 */ /* 0x000fe200078e4816 */
[----:B------:R-:W-:Y:S06]  /*2f00*/  BRA `(.L_x_24088) ;  /* 0x00000000000c7947 */ /* 0x000fec0003800000 */
.L_x_24081:
[----:B------:R-:W0:Y:S01]  /*2f10*/  MUFU.RSQ R18, -QNAN ;  /* 0xffc0000000127908 */ /* 0x000e220000001400 */
[----:B------:R-:W-:Y:S05]  /*2f20*/  BRA `(.L_x_24088) ;  /* 0x0000000000047947 */ /* 0x000fea0003800000 */
.L_x_24080:
[----:B------:R-:W-:-:S07]  /*2f30*/  FADD.FTZ R18, R18, R11 ;  /* 0x0000000b12127221 */ /* 0x000fce0000010000 */
.L_x_24088:
[----:B------:R-:W-:Y:S05]  /*2f40*/  BSYNC.RECONVERGENT B2 ;  /* 0x0000000000027941 */ /* 0x000fea0003800200 */
.L_x_24078:
[----:B------:R-:W-:Y:S01]  /*2f50*/  HFMA2 R13, -RZ, RZ, 0, 0 ;  /* 0x00000000ff0d7431 */ /* 0x000fe200000001ff */
[----:B------:R-:W-:-:S04]  /*2f60*/  MOV R12, R20 ;  /* 0x00000014000c7202 */ /* 0x000fc80000000f00 */
[----:B0-----:R-:W-:Y:S05]  /*2f70*/  RET.REL.NODEC R12 `(_Z15SoftmaxWarpImplI22BroadcastScaleMaskLoadIffbLm2EiE11DirectStoreIffEfLi1ELi7ELi32ELi1ELb0EL9Algorithm0EEvT_T0_ll) ;  /* 0xffffffd00c207950 */ /* 0x001fea0003c3ffff */
.L_x_24089:
        /* <DEDUP_REMOVED lines=16> */
.L_x_37746:


//--------------------- .text._Z15SoftmaxWarpImplI22BroadcastScaleMaskLoadIffbLm2EiE11DirectStoreIffEfLi1ELi6ELi32ELi1ELb1EL9Algorithm0EEvT_T0_ll --------------------------
	.section	.text._Z15SoftmaxWarpImplI22BroadcastScaleMaskLoadIffbLm2EiE11DirectStoreIffEfLi1ELi6ELi32ELi1ELb1EL9Algorithm0EEvT_T0_ll,"ax",@progbits
	.align	128
        .global         _Z15SoftmaxWarpImplI22BroadcastScaleMaskLoadIffbLm2EiE11DirectStoreIffEfLi1ELi6ELi32ELi1ELb1EL9Algorithm0EEvT_T0_ll
        .type           _Z15SoftmaxWarpImplI22BroadcastScaleMaskLoadIffbLm2EiE11DirectStoreIffEfLi1ELi6ELi32ELi1ELb1EL9Algorithm0EEvT_T0_ll,@function
        .size           _Z15SoftmaxWarpImplI22BroadcastScaleMaskLoadIffbLm2EiE11DirectStoreIffEfLi1ELi6ELi32ELi1ELb1EL9Algorithm0EEvT_T0_ll,(.L_x_37747 - _Z15SoftmaxWarpImplI22BroadcastScaleMaskLoadIffbLm2EiE11DirectStoreIffEfLi1ELi6ELi32ELi1ELb1EL9Algorithm0EEvT_T0_ll)
        .other          _Z15SoftmaxWarpImplI22BroadcastScaleMaskLoadIffbLm2EiE11DirectStoreIffEfLi1ELi6ELi32ELi1ELb1EL9Algorithm0EEvT_T0_ll,@"STO_CUDA_ENTRY STV_DEFAULT"
_Z15SoftmaxWarpImplI22BroadcastScaleMaskLoadIffbLm2EiE11DirectStoreIffEfLi1ELi6ELi32ELi1ELb1EL9Algorithm0EEvT_T0_ll:
.text._Z15SoftmaxWarpImplI22BroadcastScaleMaskLoadIffbLm2EiE11DirectStoreIffEfLi1ELi6ELi32ELi1ELb1EL9Algorithm0EEvT_T0_ll:
        /* <DEDUP_REMOVED lines=29> */
.L_x_24090:
        /* <DEDUP_REMOVED lines=19> */
.L_x_24117:
[----:B0-2---:R-:W0:Y:S01]  /*0300*/  LDC.64 R2, c[0x0][0x3f0] ;  /* 0x0000fc00ff027b82 */ /* 0x005e220000000a00 */
[----:B------:R-:W-:Y:S01]  /*0310*/  BSSY.RECONVERGENT B1, `(.L_x_24092) ;  /* 0x000003e000017945 */ /* 0x000fe20003800200 */
[----:B------:R-:W-:Y:S01]  /*0320*/  MOV R31, 0xff800000 ;  /* 0xff800000001f7802 */ /* 0x000fe20000000f00 */
[----:B------:R-:W-:-:S05]  /*0330*/  IMAD.MOV.U32 R13, RZ, RZ, -0x800000 ;  /* 0xff800000ff0d7424 */ /* 0x000fca00078e00ff */
        /* <DEDUP_REMOVED lines=59> */
.L_x_24093:
[----:B------:R-:W-:Y:S05]  /*06f0*/  BSYNC.RECONVERGENT B1 ;  /* 0x0000000000017941 */ /* 0x000fea0003800200 */
.L_x_24092:
        /* <DEDUP_REMOVED lines=11> */
[----:B------:R-:W-:Y:S02]  /*07b0*/  HFMA2 R2, -RZ, RZ, 0, 0 ;  /* 0x00000000ff027431 */ /* 0x000fe400000001ff */
[----:B------:R-:W-:Y:S01]  /*07c0*/  IMAD R5, R18, UR50, R25 ;  /* 0x0000003212057c24 */ /* 0x000fe2000f8e0219 */
[C---:B-1----:R-:W-:Y:S01]  /*07d0*/  R2UR UR6, R8.reuse ;  /* 0x00000000080672ca */ /* 0x042fe200000e0000 */
[----:B------:R-:W0:Y:S01]  /*07e0*/  I2F.RP R6, R10 ;  /* 0x0000000a00067306 */ /* 0x000e220000209400 */
[----:B------:R-:W-:Y:S02]  /*07f0*/  R2UR UR7, R9 ;  /* 0x00000000090772ca */ /* 0x000fe400000e0000 */
[----:B------:R-:W-:Y:S02]  /*0800*/  IABS R12, R5 ;  /* 0x00000005000c7213 */ /* 0x000fe40000000000 */
[----:B------:R-:W-:-:S02]  /*0810*/  R2UR UR4, R8 ;  /* 0x00000000080472ca */ /* 0x000fc400000e0000 */
[----:B------:R-:W-:Y:S01]  /*0820*/  R2UR UR5, R9 ;  /* 0x00000000090572ca */ /* 0x000fe200000e0000 */
        /* <DEDUP_REMOVED lines=43> */
.L_x_24095:
[----:B------:R-:W-:Y:S05]  /*0ae0*/  BSYNC.RECONVERGENT B1 ;  /* 0x0000000000017941 */ /* 0x000fea0003800200 */
.L_x_24094:
        /* <DEDUP_REMOVED lines=33> */
[----:B0-----:R-:W-:-:S04]  /*0d00*/  ISETP.NE.U32.AND P5, PT, R6, 0x1, PT ;  /* 0x000000010600780c */ /* 0x001fc80003fa5070 */
[----:B------:R-:W-:Y:S02]  /*0d10*/  ISETP.NE.AND.EX P5, PT, R7, RZ, PT, P5 ;  /* 0x000000ff0700720c */ /* 0x000fe40003fa5350 */
[----:B-1----:R-:W-:Y:S01]  /*0d20*/  ISETP.NE.U32.AND P3, PT, R4, 0x1, PT ;  /* 0x000000010400780c */ /* 0x002fe20003f65070 */
[----:B------:R-:W-:Y:S01]  /*0d30*/  IMAD.MOV R4, RZ, RZ, -R2 ;  /* 0x000000ffff047224 */ /* 0x000fe200078e0a02 */
[----:B------:R-:W-:Y:S02]  /*0d40*/  SEL R2, R2, RZ, P5 ;  /* 0x000000ff02027207 */ /* 0x000fe40002800000 */
[----:B------:R-:W-:Y:S01]  /*0d50*/  ISETP.NE.AND.EX P3, PT, R5, RZ, PT, P3 ;  /* 0x000000ff0500720c */ /* 0x000fe20003f65330 */
[--C-:B------:R-:W-:Y:S02]  /*0d60*/  IMAD R0, R0, R4, R3.reuse ;  /* 0x0000000400007224 */ /* 0x100fe400078e0203 */
[----:B------:R-:W-:Y:S01]  /*0d70*/  IMAD R5, R2, UR40, RZ ;  /* 0x0000002802057c24 */ /* 0x000fe2000f8e02ff */
[----:B------:R-:W-:-:S02]  /*0d80*/  SHF.R.S64 R2, RZ, 0x1e, R3 ;  /* 0x0000001eff027819 */ /* 0x000fc40000001003 */
        /* <DEDUP_REMOVED lines=12> */
.L_x_24097:
[----:B------:R-:W-:Y:S05]  /*0e50*/  BSYNC.RECONVERGENT B1 ;  /* 0x0000000000017941 */ /* 0x000fea0003800200 */
.L_x_24096:
        /* <DEDUP_REMOVED lines=58> */
.L_x_24099:
[----:B------:R-:W-:Y:S05]  /*1200*/  BSYNC.RECONVERGENT B1 ;  /* 0x0000000000017941 */ /* 0x000fea0003800200 */
.L_x_24098:
        /* <DEDUP_REMOVED lines=55> */
.L_x_24101:
[----:B------:R-:W-:Y:S05]  /*1580*/  BSYNC.RECONVERGENT B1 ;  /* 0x0000000000017941 */ /* 0x000fea0003800200 */
.L_x_24100:
        /* <DEDUP_REMOVED lines=15> */
[----:B------:R-:W-:Y:S02]  /*1680*/  ISETP.GE.AND P3, PT, R14, RZ, PT ;  /* 0x000000ff0e00720c */ /* 0x000fe40003f66270 */
[----:B-1----:R-:W-:Y:S02]  /*1690*/  IADD3 R2, PT, PT, RZ, -R3, RZ ;  /* 0x80000003ff027210 */ /* 0x002fe40007ffe0ff */
[----:B------:R-:W-:-:S03]  /*16a0*/  SHF.R.S64 R14, RZ, 0x1e, R0 ;  /* 0x0000001eff0e7819 */ /* 0x000fc60000001000 */
        /* <DEDUP_REMOVED lines=37> */
.L_x_24103:
[----:B------:R-:W-:Y:S05]  /*1900*/  BSYNC.RECONVERGENT B1 ;  /* 0x0000000000017941 */ /* 0x000fea0003800200 */
.L_x_24102:
        /* <DEDUP_REMOVED lines=15> */
[----:B------:R-:W-:Y:S02]  /*1a00*/  IMAD.MOV.U32 R10, RZ, RZ, 0x437c0000 ;  /* 0x437c0000ff0a7424 */ /* 0x000fe400078e00ff */
[----:B------:R-:W-:Y:S01]  /*1a10*/  FADD R4, -R14, R4 ;  /* 0x000000040e047221 */ /* 0x000fe20000000100 */
[-C--:B------:R-:W-:Y:S01]  /*1a20*/  FFMA.SAT R13, R12, R11.reuse, 0.5 ;  /* 0x3f0000000c0d7423 */ /* 0x080fe2000000200b */
[-C--:B------:R-:W-:Y:S01]  /*1a30*/  FFMA.SAT R15, R22, R11.reuse, 0.5 ;  /* 0x3f000000160f7423 */ /* 0x080fe2000000200b */
[----:B------:R-:W-:Y:S01]  /*1a40*/  FADD R20, -R14, R20 ;  /* 0x000000140e147221 */ /* 0x000fe20000000100 */
[----:B------:R-:W-:Y:S01]  /*1a50*/  FFMA.SAT R31, R4, R11, 0.5 ;  /* 0x3f000000041f7423 */ /* 0x000fe2000000200b */
[-C--:B------:R-:W-:Y:S01]  /*1a60*/  FFMA.RM R6, R13, R10.reuse, 12582913 ;  /* 0x4b4000010d067423 */ /* 0x080fe2000000400a */
[----:B------:R-:W-:-:S03]  /*1a70*/  FFMA.RM R0, R15, R10, 12582913 ;  /* 0x4b4000010f007423 */ /* 0x000fc6000000400a */
[----:B------:R-:W-:Y:S01]  /*1a80*/  FADD R3, R6, -12583039 ;  /* 0xcb40007f06037421 */ /* 0x000fe20000000000 */
[C---:B------:R-:W-:Y:S01]  /*1a90*/  FADD R15, R0.reuse, -12583039 ;  /* 0xcb40007f000f7421 */ /* 0x040fe20000000000 */
[----:B------:R-:W-:Y:S02]  /*1aa0*/  SHF.L.U32 R0, R0, 0x17, RZ ;  /* 0x0000001700007819 */ /* 0x000fe400000006ff */
[----:B------:R-:W-:Y:S01]  /*1ab0*/  FFMA R13, R12, 1.4426950216293334961, -R3 ;  /* 0x3fb8aa3b0c0d7823 */ /* 0x000fe20000000803 */
[-C--:B------:R-:W-:Y:S01]  /*1ac0*/  FFMA.RM R3, R31, R10.reuse, 12582913 ;  /* 0x4b4000011f037423 */ /* 0x080fe2000000400a */
[----:B------:R-:W-:Y:S01]  /*1ad0*/  FFMA R15, R22, 1.4426950216293334961, -R15 ;  /* 0x3fb8aa3b160f7823 */ /* 0x000fe2000000080f */
[-C--:B------:R-:W-:Y:S01]  /*1ae0*/  FFMA.SAT R31, R20, R11.reuse, 0.5 ;  /* 0x3f000000141f7423 */ /* 0x080fe2000000200b */
[----:B------:R-:W-:Y:S01]  /*1af0*/  FFMA R2, R12, 1.925963033500011079e-08, R13 ;  /* 0x32a570600c027823 */ /* 0x000fe2000000000d */
[----:B------:R-:W-:Y:S01]  /*1b00*/  FADD R13, R3, -12583039 ;  /* 0xcb40007f030d7421 */ /* 0x000fe20000000000 */
[----:B------:R-:W-:Y:S01]  /*1b10*/  FADD R12, -R14, R5 ;  /* 0x000000050e0c7221 */ /* 0x000fe20000000100 */
[----:B------:R-:W-:Y:S01]  /*1b20*/  FFMA R15, R22, 1.925963033500011079e-08, R15 ;  /* 0x32a57060160f7823 */ /* 0x000fe2000000000f */
[----:B------:R-:W-:Y:S01]  /*1b30*/  FADD R14, -R14, R7 ;  /* 0x000000070e0e7221 */ /* 0x000fe20000000100 */
[----:B------:R-:W-:Y:S01]  /*1b40*/  FFMA R13, R4, 1.4426950216293334961, -R13 ;  /* 0x3fb8aa3b040d7823 */ /* 0x000fe2000000080d */
[-C--:B------:R-:W-:Y:S01]  /*1b50*/  FFMA.SAT R5, R12, R11.reuse, 0.5 ;  /* 0x3f0000000c057423 */ /* 0x080fe2000000200b */
[----:B------:R-:W0:Y:S02]  /*1b60*/  MUFU.EX2 R2, R2 ;  /* 0x0000000200027308 */ /* 0x000e240000000800 */
[----:B------:R-:W-:Y:S01]  /*1b70*/  FFMA R22, R4, 1.925963033500011079e-08, R13 ;  /* 0x32a5706004167823 */ /* 0x000fe2000000000d */
[-C--:B------:R-:W-:Y:S01]  /*1b80*/  FFMA.RM R4, R31, R10.reuse, 12582913 ;  /* 0x4b4000011f047423 */ /* 0x080fe2000000400a */
[----:B------:R-:W-:Y:S01]  /*1b90*/  FFMA.SAT R13, R14, R11, 0.5 ;  /* 0x3f0000000e0d7423 */ /* 0x000fe2000000200b */
[----:B------:R-:W-:-:S02]  /*1ba0*/  FFMA.RM R5, R5, R10, 12582913 ;  /* 0x4b40000105057423 */ /* 0x000fc4000000400a */
[----:B------:R-:W-:Y:S01]  /*1bb0*/  FADD R11, R4, -12583039 ;  /* 0xcb40007f040b7421 */ /* 0x000fe20000000000 */
[----:B------:R-:W-:Y:S01]  /*1bc0*/  FFMA.RM R10, R13, R10, 12582913 ;  /* 0x4b4000010d0a7423 */ /* 0x000fe2000000400a */
[C---:B------:R-:W-:Y:S01]  /*1bd0*/  FADD R31, R5.reuse, -12583039 ;  /* 0xcb40007f051f7421 */ /* 0x040fe20000000000 */
[----:B------:R2:W3:Y:S01]  /*1be0*/  MUFU.EX2 R7, R15 ;  /* 0x0000000f00077308 */ /* 0x0004e20000000800 */
[----:B------:R-:W-:Y:S01]  /*1bf0*/  FFMA R13, R20, 1.4426950216293334961, -R11 ;  /* 0x3fb8aa3b140d7823 */ /* 0x000fe2000000080b */
[----:B------:R-:W-:Y:S02]  /*1c00*/  IMAD.SHL.U32 R4, R4, 0x800000, RZ ;  /* 0x0080000004047824 */ /* 0x000fe400078e00ff */
[----:B------:R-:W-:Y:S01]  /*1c10*/  FFMA R31, R12, 1.4426950216293334961, -R31 ;  /* 0x3fb8aa3b0c1f7823 */ /* 0x000fe2000000081f */
[----:B------:R-:W-:Y:S01]  /*1c20*/  SHF.L.U32 R5, R5, 0x17, RZ ;  /* 0x0000001705057819 */ /* 0x000fe200000006ff */
[----:B------:R-:W-:Y:S02]  /*1c30*/  FFMA R13, R20, 1.925963033500011079e-08, R13 ;  /* 0x32a57060140d7823 */ /* 0x000fe4000000000d */
[----:B------:R-:W-:Y:S01]  /*1c40*/  FFMA R12, R12, 1.925963033500011079e-08, R31 ;  /* 0x32a570600c0c7823 */ /* 0x000fe2000000001f */
[----:B------:R-:W4:Y:S01]  /*1c50*/  MUFU.EX2 R11, R22 ;  /* 0x00000016000b7308 */ /* 0x000f220000000800 */
[----:B--2---:R-:W-:-:S04]  /*1c60*/  FADD R15, R10, -12583039 ;  /* 0xcb40007f0a0f7421 */ /* 0x004fc80000000000 */
[----:B------:R-:W-:Y:S01]  /*1c70*/  FFMA R31, R14, 1.4426950216293334961, -R15 ;  /* 0x3fb8aa3b0e1f7823 */ /* 0x000fe2000000080f */
[----:B------:R-:W-:Y:S02]  /*1c80*/  IMAD.SHL.U32 R15, R6, 0x800000, RZ ;  /* 0x00800000060f7824 */ /* 0x000fe400078e00ff */
[----:B------:R-:W2:Y:S01]  /*1c90*/  MUFU.EX2 R13, R13 ;  /* 0x0000000d000d7308 */ /* 0x000ea20000000800 */
[----:B------:R-:W-:Y:S01]  /*1ca0*/  FFMA R31, R14, 1.925963033500011079e-08, R31 ;  /* 0x32a570600e1f7823 */ /* 0x000fe2000000001f */
[----:B0-----:R-:W-:Y:S01]  /*1cb0*/  FMUL R2, R15, R2 ;  /* 0x000000020f027220 */ /* 0x001fe20000400000 */
[----:B------:R-:W-:Y:S02]  /*1cc0*/  IMAD.SHL.U32 R6, R3, 0x800000, RZ ;  /* 0x0080000003067824 */ /* 0x000fe400078e00ff */
[----:B---3--:R-:W-:Y:S01]  /*1cd0*/  FMUL R0, R0, R7 ;  /* 0x0000000700007220 */ /* 0x008fe20000400000 */
[----:B------:R-:W-:Y:S02]  /*1ce0*/  FADD R7, RZ, R2 ;  /* 0x00000002ff077221 */ /* 0x000fe40000000000 */
[----:B------:R-:W0:Y:S01]  /*1cf0*/  MUFU.EX2 R12, R12 ;  /* 0x0000000c000c7308 */ /* 0x000e220000000800 */
[----:B----4-:R-:W-:Y:S01]  /*1d00*/  FMUL R3, R6, R11 ;  /* 0x0000000b06037220 */ /* 0x010fe20000400000 */
[----:B------:R-:W-:-:S04]  /*1d10*/  FADD R6, R7, R0 ;  /* 0x0000000007067221 */ /* 0x000fc80000000000 */
[----:B------:R-:W-:Y:S01]  /*1d20*/  FADD R7, R6, R3 ;  /* 0x0000000306077221 */ /* 0x000fe20000000000 */
[----:B------:R-:W-:Y:S01]  /*1d30*/  IMAD.SHL.U32 R6, R10, 0x800000, RZ ;  /* 0x008000000a067824 */ /* 0x000fe200078e00ff */
[----:B------:R-:W3:Y:S01]  /*1d40*/  MUFU.EX2 R31, R31 ;  /* 0x0000001f001f7308 */ /* 0x000ee20000000800 */
[----:B--2---:R-:W-:-:S04]  /*1d50*/  FMUL R4, R4, R13 ;  /* 0x0000000d04047220 */ /* 0x004fc80000400000 */
[----:B------:R-:W-:Y:S01]  /*1d60*/  FADD R10, R7, R4 ;  /* 0x00000004070a7221 */ /* 0x000fe20000000000 */
[----:B0-----:R-:W-:-:S04]  /*1d70*/  FMUL R5, R5, R12 ;  /* 0x0000000c05057220 */ /* 0x001fc80000400000 */
        /* <DEDUP_REMOVED lines=12> */
.L_x_24129:
        /* <DEDUP_REMOVED lines=11> */
[----:B01----:R-:W-:Y:S05]  /*1ef0*/  CALL.REL.NOINC `($__internal_370_$__cuda_sm3x_div_rn_noftz_f32_slowpath) ;  /* 0x0000000c00c87944 */ /* 0x003fea0003c00000 */
[----:B------:R-:W-:-:S07]  /*1f00*/  IMAD.MOV.U32 R12, RZ, RZ, R2 ;  /* 0x000000ffff0c7224 */ /* 0x000fce00078e0002 */
.L_x_24106:
[----:B------:R-:W-:Y:S05]  /*1f10*/  BSYNC.RECONVERGENT B1 ;  /* 0x0000000000017941 */ /* 0x000fea0003800200 */
.L_x_24105:
        /* <DEDUP_REMOVED lines=11> */
[----:B01----:R-:W-:Y:S05]  /*1fd0*/  CALL.REL.NOINC `($__internal_370_$__cuda_sm3x_div_rn_noftz_f32_slowpath) ;  /* 0x0000000c00907944 */ /* 0x003fea0003c00000 */
[----:B------:R-:W-:-:S07]  /*1fe0*/  IMAD.MOV.U32 R13, RZ, RZ, R2 ;  /* 0x000000ffff0d7224 */ /* 0x000fce00078e0002 */
.L_x_24108:
[----:B------:R-:W-:Y:S05]  /*1ff0*/  BSYNC.RECONVERGENT B1 ;  /* 0x0000000000017941 */ /* 0x000fea0003800200 */
.L_x_24107:
        /* <DEDUP_REMOVED lines=11> */
[----:B01----:R-:W-:Y:S05]  /*20b0*/  CALL.REL.NOINC `($__internal_370_$__cuda_sm3x_div_rn_noftz_f32_slowpath) ;  /* 0x0000000c00587944 */ /* 0x003fea0003c00000 */
[----:B------:R-:W-:-:S07]  /*20c0*/  MOV R14, R2 ;  /* 0x00000002000e7202 */ /* 0x000fce0000000f00 */
.L_x_24110:
[----:B------:R-:W-:Y:S05]  /*20d0*/  BSYNC.RECONVERGENT B1 ;  /* 0x0000000000017941 */ /* 0x000fea0003800200 */
.L_x_24109:
        /* <DEDUP_REMOVED lines=12> */
[----:B------:R-:W-:-:S07]  /*21a0*/  IMAD.MOV.U32 R0, RZ, RZ, R2 ;  /* 0x000000ffff007224 */ /* 0x000fce00078e0002 */
.L_x_24112:
[----:B------:R-:W-:Y:S05]  /*21b0*/  BSYNC.RECONVERGENT B1 ;  /* 0x0000000000017941 */ /* 0x000fea0003800200 */
.L_x_24111:
        /* <DEDUP_REMOVED lines=13> */
.L_x_24114:
[----:B------:R-:W-:Y:S05]  /*2290*/  BSYNC.RECONVERGENT B1 ;  /* 0x0000000000017941 */ /* 0x000fea0003800200 */
.L_x_24113:
        /* <DEDUP_REMOVED lines=13> */
.L_x_24116:
[----:B------:R-:W-:Y:S05]  /*2370*/  BSYNC.RECONVERGENT B1 ;  /* 0x0000000000017941 */ /* 0x000fea0003800200 */
.L_x_24115:
        /* <DEDUP_REMOVED lines=42> */
.L_x_24091:
[----:B------:R-:W-:Y:S05]  /*2620*/  EXIT ;  /* 0x000000000000794d */ /* 0x000fea0003800000 */
.L_x_24104:
[----:B------:R-:W-:Y:S01]  /*2630*/  BSSY B1, `(.L_x_24118) ;  /* 0x0000007000017945 */ /* 0x000fe20003800000 */
[----:B------:R-:W-:Y:S01]  /*2640*/  IMAD.MOV.U32 R12, RZ, RZ, 0x10 ;  /* 0x00000010ff0c7424 */ /* 0x000fe200078e00ff */
[----:B------:R-:W-:Y:S01]  /*2650*/  MOV R15, 0xffffffff ;  /* 0xffffffff000f7802 */ /* 0x000fe20000000f00 */
[----:B------:R-:W-:-:S07]  /*2660*/  IMAD.MOV.U32 R11, RZ, RZ, 0x1f ;  /* 0x0000001fff0b7424 */ /* 0x000fce00078e00ff */
[----:B-1----:R-:W-:Y:S05]  /*2670*/  WARPSYNC.COLLECTIVE R15, `(.L_x_24119) ;  /* 0x000000000f087348 */ /* 0x002fea0003c00000 */
[----:B------:R0:W2:Y:S02]  /*2680*/  SHFL.BFLY P6, R14, R13, R12, R11 ;  /* 0x0c00000c0d0e7389 */ /* 0x0000a400000c000b */
[----:B012---:R-:W-:Y:S05]  /*2690*/  ENDCOLLECTIVE ;  /* 0x000000000000791b */ /* 0x007fea0003800000 */
.L_x_24119:
[----:B------:R-:W-:Y:S05]  /*26a0*/  BSYNC B1 ;  /* 0x0000000000017941 */ /* 0x000fea0003800000 */
.L_x_24118:
[----:B------:R-:W-:Y:S01]  /*26b0*/  FMNMX R13, R14, R13, !PT ;  /* 0x0000000d0e0d7209 */ /* 0x000fe20007800000 */
[----:B------:R-:W-:Y:S01]  /*26c0*/  IMAD.MOV.U32 R12, RZ, RZ, 0x8 ;  /* 0x00000008ff0c7424 */ /* 0x000fe200078e00ff */
[----:B------:R-:W-:Y:S01]  /*26d0*/  MOV R15, 0xffffffff ;  /* 0xffffffff000f7802 */ /* 0x000fe20000000f00 */
[----:B------:R-:W-:-:S07]  /*26e0*/  IMAD.MOV.U32 R11, RZ, RZ, 0x1f ;  /* 0x0000001fff0b7424 */ /* 0x000fce00078e00ff */
[----:B------:R-:W-:Y:S05]  /*26f0*/  WARPSYNC.COLLECTIVE R15, `(.L_x_24120) ;  /* 0x000000000f087348 */ /* 0x000fea0003c00000 */
[----:B------:R0:W1:Y:S02]  /*2700*/  SHFL.BFLY P6, R14, R13, R12, R11 ;  /* 0x0c00000c0d0e7389 */ /* 0x00006400000c000b */
[----:B01----:R-:W-:Y:S05]  /*2710*/  ENDCOLLECTIVE ;  /* 0x000000000000791b */ /* 0x003fea0003800000 */
.L_x_24120:
[----:B------:R-:W-:Y:S01]  /*2720*/  IMAD.MOV.U32 R12, RZ, RZ, 0x4 ;  /* 0x00000004ff0c7424 */ /* 0x000fe200078e00ff */
[----:B------:R-:W-:-:S05]  /*2730*/  FMNMX R0, R13, R14, !PT ;  /* 0x0000000e0d007209 */ /* 0x000fca0007800000 */
[----:B------:R-:W-:-:S07]  /*2740*/  IMAD.MOV.U32 R13, RZ, RZ, R0 ;  /* 0x000000ffff0d7224 */ /* 0x000fce00078e0000 */
[----:B------:R-:W-:Y:S05]  /*2750*/  WARPSYNC.COLLECTIVE R15, `(.L_x_24121) ;  /* 0x000000000f087348 */ /* 0x000fea0003c00000 */
[----:B------:R0:W1:Y:S02]  /*2760*/  SHFL.BFLY P6, R14, R13, R12, R11 ;  /* 0x0c00000c0d0e7389 */ /* 0x00006400000c000b */
[----:B01----:R-:W-:Y:S05]  /*2770*/  ENDCOLLECTIVE ;  /* 0x000000000000791b */ /* 0x003fea0003800000 */
.L_x_24121:
[----:B------:R-:W-:Y:S01]  /*2780*/  IMAD.MOV.U32 R12, RZ, RZ, 0x2 ;  /* 0x00000002ff0c7424 */ /* 0x000fe200078e00ff */
[----:B------:R-:W-:-:S04]  /*2790*/  FMNMX R2, R0, R14, !PT ;  /* 0x0000000e00027209 */ /* 0x000fc80007800000 */
[----:B------:R-:W-:-:S07]  /*27a0*/  MOV R13, R2 ;  /* 0x00000002000d7202 */ /* 0x000fce0000000f00 */
[----:B------:R-:W-:Y:S05]  /*27b0*/  WARPSYNC.COLLECTIVE R15, `(.L_x_24122) ;  /* 0x000000000f087348 */ /* 0x000fea0003c00000 */
[----:B------:R0:W1:Y:S02]  /*27c0*/  SHFL.BFLY P6, R14, R13, R12, R11 ;  /* 0x0c00000c0d0e7389 */ /* 0x00006400000c000b */
[----:B01----:R-:W-:Y:S05]  /*27d0*/  ENDCOLLECTIVE ;  /* 0x000000000000791b */ /* 0x003fea0003800000 */
.L_x_24122:
[----:B------:R-:W-:Y:S01]  /*27e0*/  HFMA2 R12, -RZ, RZ, 0, 5.9604644775390625e-08 ;  /* 0x00000001ff0c7431 */ /* 0x000fe200000001ff */
[----:B------:R-:W-:-:S05]  /*27f0*/  FMNMX R3, R2, R14, !PT ;  /* 0x0000000e02037209 */ /* 0x000fca0007800000 */
[----:B------:R-:W-:-:S07]  /*2800*/  IMAD.MOV.U32 R13, RZ, RZ, R3 ;  /* 0x000000ffff0d7224 */ /* 0x000fce00078e0003 */
[----:B------:R-:W-:Y:S05]  /*2810*/  WARPSYNC.COLLECTIVE R15, `(.L_x_24123) ;  /* 0x000000000f087348 */ /* 0x000fea0003c00000 */
[----:B------:R0:W1:Y:S02]  /*2820*/  SHFL.BFLY P6, R14, R13, R12, R11 ;  /* 0x0c00000c0d0e7389 */ /* 0x00006400000c000b */
[----:B01----:R-:W-:Y:S05]  /*2830*/  ENDCOLLECTIVE ;  /* 0x000000000000791b */ /* 0x003fea0003800000 */
.L_x_24123:
[----:B------:R-:W-:-:S05]  /*2840*/  FMNMX R6, R3, R14, !PT ;  /* 0x0000000e03067209 */ /* 0x000fca0007800000 */
[C---:B------:R-:W-:Y:S01]  /*2850*/  FADD R3, -R6.reuse, R4 ;  /* 0x0000000406037221 */ /* 0x040fe20000000100 */
[C---:B------:R-:W-:Y:S01]  /*2860*/  FADD R0, -R6.reuse, R31 ;  /* 0x0000001f06007221 */ /* 0x040fe20000000100 */
[C---:B------:R-:W-:Y:S01]  /*2870*/  FADD R14, -R6.reuse, R10 ;  /* 0x0000000a060e7221 */ /* 0x040fe20000000100 */
[C---:B------:R-:W-:Y:S01]  /*2880*/  FADD R4, -R6.reuse, R20 ;  /* 0x0000001406047221 */ /* 0x040fe20000000100 */
[C---:B------:R-:W-:Y:S01]  /*2890*/  FADD R5, -R6.reuse, R5 ;  /* 0x0000000506057221 */ /* 0x040fe20000000100 */
[----:B------:R-:W-:Y:S01]  /*28a0*/  FADD R6, -R6, R7 ;  /* 0x0000000706067221 */ /* 0x000fe20000000100 */
[----:B------:R-:W-:Y:S02]  /*28b0*/  IMAD.MOV.U32 R7, RZ, RZ, 0x3bbb989d ;  /* 0x3bbb989dff077424 */ /* 0x000fe400078e00ff */
[----:B------:R-:W-:Y:S02]  /*28c0*/  IMAD.MOV.U32 R10, RZ, RZ, 0x437c0000 ;  /* 0x437c0000ff0a7424 */ /* 0x000fe400078e00ff */
        /* <DEDUP_REMOVED lines=19> */
[----:B------:R-:W-:Y:S02]  /*2a00*/  IMAD.SHL.U32 R3, R11, 0x800000, RZ ;  /* 0x008000000b037824 */ /* 0x000fe400078e00ff */
[----:B------:R-:W-:Y:S01]  /*2a10*/  FFMA.SAT R11, R4, R7, 0.5 ;  /* 0x3f000000040b7423 */ /* 0x000fe20000002007 */
[----:B0-----:R-:W-:-:S03]  /*2a20*/  FMUL R2, R2, R13 ;  /* 0x0000000d02027220 */ /* 0x001fc60000400000 */
[----:B------:R-:W-:Y:S01]  /*2a30*/  FFMA.RM R11, R11, R10, 12582913 ;  /* 0x4b4000010b0b7423 */ /* 0x000fe2000000400a */
[----:B------:R-:W0:Y:S03]  /*2a40*/  MUFU.EX2 R12, R12 ;  /* 0x0000000c000c7308 */ /* 0x000e260000000800 */
[----:B------:R-:W-:-:S04]  /*2a50*/  FADD R13, R11, -12583039 ;  /* 0xcb40007f0b0d7421 */ /* 0x000fc80000000000 */
[----:B------:R-:W-:Y:S01]  /*2a60*/  FFMA R13, R4, 1.4426950216293334961, -R13 ;  /* 0x3fb8aa3b040d7823 */ /* 0x000fe2000000080d */
[----:B-1----:R-:W-:Y:S01]  /*2a70*/  FMUL R0, R0, R15 ;  /* 0x0000000f00007220 */ /* 0x002fe20000400000 */
[----:B------:R-:W-:Y:S02]  /*2a80*/  IMAD.MOV.U32 R15, RZ, RZ, -0x1 ;  /* 0xffffffffff0f7424 */ /* 0x000fe400078e00ff */
        /* <DEDUP_REMOVED lines=20> */
[----:B------:R-:W-:Y:S01]  /*2bd0*/  IMAD.SHL.U32 R6, R12, 0x800000, RZ ;  /* 0x008000000c067824 */ /* 0x000fe200078e00ff */
[----:B------:R-:W-:Y:S01]  /*2be0*/  MOV R12, 0x10 ;  /* 0x00000010000c7802 */ /* 0x000fe20000000f00 */
        /* <DEDUP_REMOVED lines=10> */
.L_x_24124:
[----:B------:R-:W-:Y:S02]  /*2c90*/  IMAD.MOV.U32 R12, RZ, RZ, 0x8 ;  /* 0x00000008ff0c7424 */ /* 0x000fe400078e00ff */
[----:B------:R-:W-:-:S05]  /*2ca0*/  FADD R7, R13, R14 ;  /* 0x0000000e0d077221 */ /* 0x000fca0000000000 */
[----:B------:R-:W-:-:S07]  /*2cb0*/  MOV R13, R7 ;  /* 0x00000007000d7202 */ /* 0x000fce0000000f00 */
[----:B------:R-:W-:Y:S05]  /*2cc0*/  WARPSYNC.COLLECTIVE R15, `(.L_x_24125) ;  /* 0x000000000f087348 */ /* 0x000fea0003c00000 */
[----:B------:R0:W1:Y:S02]  /*2cd0*/  SHFL.BFLY P6, R14, R13, R12, R11 ;  /* 0x0c00000c0d0e7389 */ /* 0x00006400000c000b */
[----:B01----:R-:W-:Y:S05]  /*2ce0*/  ENDCOLLECTIVE ;  /* 0x000000000000791b */ /* 0x003fea0003800000 */
.L_x_24125:
[----:B------:R-:W-:Y:S02]  /*2cf0*/  HFMA2 R12, -RZ, RZ, 0, 2.384185791015625e-07 ;  /* 0x00000004ff0c7431 */ /* 0x000fe400000001ff */
[----:B------:R-:W-:-:S04]  /*2d00*/  FADD R10, R7, R14 ;  /* 0x0000000e070a7221 */ /* 0x000fc80000000000 */
[----:B------:R-:W-:-:S07]  /*2d10*/  IMAD.MOV.U32 R13, RZ, RZ, R10 ;  /* 0x000000ffff0d7224 */ /* 0x000fce00078e000a */
[----:B------:R-:W-:Y:S05]  /*2d20*/  WARPSYNC.COLLECTIVE R15, `(.L_x_24126) ;  /* 0x000000000f087348 */ /* 0x000fea0003c00000 */
[----:B------:R0:W1:Y:S02]  /*2d30*/  SHFL.BFLY P6, R14, R13, R12, R11 ;  /* 0x0c00000c0d0e7389 */ /* 0x00006400000c000b */
[----:B01----:R-:W-:Y:S05]  /*2d40*/  ENDCOLLECTIVE ;  /* 0x000000000000791b */ /* 0x003fea0003800000 */
.L_x_24126:
[----:B------:R-:W-:Y:S02]  /*2d50*/  IMAD.MOV.U32 R12, RZ, RZ, 0x2 ;  /* 0x00000002ff0c7424 */ /* 0x000fe400078e00ff */
[----:B------:R-:W-:-:S04]  /*2d60*/  FADD R20, R10, R14 ;  /* 0x0000000e0a147221 */ /* 0x000fc80000000000 */
[----:B------:R-:W-:-:S07]  /*2d70*/  IMAD.MOV.U32 R13, RZ, RZ, R20 ;  /* 0x000000ffff0d7224 */ /* 0x000fce00078e0014 */
[----:B------:R-:W-:Y:S05]  /*2d80*/  WARPSYNC.COLLECTIVE R15, `(.L_x_24127) ;  /* 0x000000000f087348 */ /* 0x000fea0003c00000 */
[----:B------:R0:W1:Y:S02]  /*2d90*/  SHFL.BFLY P6, R14, R13, R12, R11 ;  /* 0x0c00000c0d0e7389 */ /* 0x00006400000c000b */
[----:B01----:R-:W-:Y:S05]  /*2da0*/  ENDCOLLECTIVE ;  /* 0x000000000000791b */ /* 0x003fea0003800000 */
.L_x_24127:
[----:B------:R-:W-:Y:S02]  /*2db0*/  IMAD.MOV.U32 R12, RZ, RZ, 0x1 ;  /* 0x00000001ff0c7424 */ /* 0x000fe400078e00ff */
[----:B------:R-:W-:-:S05]  /*2dc0*/  FADD R22, R20, R14 ;  /* 0x0000000e14167221 */ /* 0x000fca0000000000 */
[----:B------:R-:W-:-:S07]  /*2dd0*/  MOV R13, R22 ;  /* 0x00000016000d7202 */ /* 0x000fce0000000f00 */
[----:B------:R-:W-:Y:S05]  /*2de0*/  WARPSYNC.COLLECTIVE R15, `(.L_x_24128) ;  /* 0x000000000f087348 */ /* 0x000fea0003c00000 */
[----:B------:R0:W1:Y:S02]  /*2df0*/  SHFL.BFLY P6, R14, R13, R12, R11 ;  /* 0x0c00000c0d0e7389 */ /* 0x00006400000c000b */
[----:B01----:R-:W-:Y:S05]  /*2e00*/  ENDCOLLECTIVE ;  /* 0x000000000000791b */ /* 0x003fea0003800000 */
.L_x_24128:
[----:B------:R-:W-:Y:S05]  /*2e10*/  BRA `(.L_x_24129) ;  /* 0xfffffff000087947 */ /* 0x000fea000383ffff */
        .weak           $__internal_370_$__cuda_sm3x_div_rn_noftz_f32_slowpath
        .type           $__internal_370_$__cuda_sm3x_div_rn_noftz_f32_slowpath,@function
        .size           $__internal_370_$__cuda_sm3x_div_rn_noftz_f32_slowpath,(.L_x_37747 - $__internal_370_$__cuda_sm3x_div_rn_noftz_f32_slowpath)
$__internal_370_$__cuda_sm3x_div_rn_noftz_f32_slowpath:
        /* <DEDUP_REMOVED lines=35> */
.L_x_24131:
        /* <DEDUP_REMOVED lines=51> */
.L_x_24138:
[----:B------:R-:W-:-:S04]  /*3380*/  LOP3.LUT R2, R2, 0x80000000, RZ, 0xc0, !PT ;  /* 0x8000000002027812 */ /* 0x000fc800078ec0ff */
[----:B------:R-:W-:Y:S01]  /*3390*/  LOP3.LUT R2, R2, 0x7f800000, RZ, 0xfc, !PT ;  /* 0x7f80000002027812 */ /* 0x000fe200078efcff */
[----:B------:R-:W-:Y:S06]  /*33a0*/  BRA `(.L_x_24139) ;  /* 0x0000000000047947 */ /* 0x000fec0003800000 */
.L_x_24137:
[----:B------:R-:W-:-:S07]  /*33b0*/  IMAD R2, R22, 0x800000, R2 ;  /* 0x0080000016027824 */ /* 0x000fce00078e0202 */
.L_x_24139:
[----:B------:R-:W-:Y:S05]  /*33c0*/  BSYNC.RECONVERGENT B3 ;  /* 0x0000000000037941 */ /* 0x000fea0003800200 */
.L_x_24136:
[----:B------:R-:W-:Y:S05]  /*33d0*/  BRA `(.L_x_24140) ;  /* 0x0000000000207947 */ /* 0x000fea0003800000 */
.L_x_24135:
[----:B------:R-:W-:-:S04]  /*33e0*/  LOP3.LUT R2, R31, 0x80000000, R2, 0x48, !PT ;  /* 0x800000001f027812 */ /* 0x000fc800078e4802 */
[----:B------:R-:W-:Y:S01]  /*33f0*/  LOP3.LUT R2, R2, 0x7f800000, RZ, 0xfc, !PT ;  /* 0x7f80000002027812 */ /* 0x000fe200078efcff */
[----:B------:R-:W-:Y:S06]  /*3400*/  BRA `(.L_x_24140) ;  /* 0x0000000000147947 */ /* 0x000fec0003800000 */
.L_x_24134:
[----:B------:R-:W-:Y:S01]  /*3410*/  LOP3.LUT R2, R31, 0x80000000, R2, 0x48, !PT ;  /* 0x800000001f027812 */ /* 0x000fe200078e4802 */
[----:B------:R-:W-:Y:S06]  /*3420*/  BRA `(.L_x_24140) ;  /* 0x00000000000c7947 */ /* 0x000fec0003800000 */
.L_x_24133:
[----:B------:R-:W0:Y:S01]  /*3430*/  MUFU.RSQ R2, -QNAN ;  /* 0xffc0000000027908 */ /* 0x000e220000001400 */
[----:B------:R-:W-:Y:S05]  /*3440*/  BRA `(.L_x_24140) ;  /* 0x0000000000047947 */ /* 0x000fea0003800000 */
.L_x_24132:
[----:B------:R-:W-:-:S07]  /*3450*/  FADD.FTZ R2, R2, R7 ;  /* 0x0000000702027221 */ /* 0x000fce0000010000 */
.L_x_24140:
[----:B------:R-:W-:Y:S05]  /*3460*/  BSYNC.RECONVERGENT B2 ;  /* 0x0000000000027941 */ /* 0x000fea0003800200 */
.L_x_24130:
[----:B------:R-:W-:-:S04]  /*3470*/  HFMA2 R11, -RZ, RZ, 0, 0 ;  /* 0x00000000ff0b7431 */ /* 0x000fc800000001ff */
[----:B0-----:R-:W-:Y:S05]  /*3480*/  RET.REL.NODEC R10 `(_Z15SoftmaxWarpImplI22BroadcastScaleMaskLoadIffbLm2EiE11DirectStoreIffEfLi1ELi6ELi32ELi1ELb1EL9Algorithm0EEvT_T0_ll) ;  /* 0xffffffc80adc7950 */ /* 0x001fea0003c3ffff */
.L_x_24141:
        /* <DEDUP_REMOVED lines=15> */
.L_x_37747:


//--------------------- .text._Z15SoftmaxWarpImplI22BroadcastScaleMaskLoadIffbLm2EiE11DirectStoreIffEfLi1ELi6ELi32ELi1ELb0EL9Algorithm0EEvT_T0_ll --------------------------
	.section	.text._Z15SoftmaxWarpImplI22BroadcastScaleMaskLoadIffbLm2EiE11DirectStoreIffEfLi1ELi6ELi32ELi1ELb0EL9Algorithm0EEvT_T0_ll,"ax",@progbits
	.align	128
        .global         _Z15SoftmaxWarpImplI22BroadcastScaleMaskLoadIffbLm2EiE11DirectStoreIffEfLi1ELi6ELi32ELi1ELb0EL9Algorithm0EEvT_T0_ll
        .type           _Z15SoftmaxWarpImplI22BroadcastScaleMaskLoadIffbLm2EiE11DirectStoreIffEfLi1ELi6ELi32ELi1ELb0EL9Algorithm0EEvT_T0_ll,@function
        .size           _Z15SoftmaxWarpImplI22BroadcastScaleMaskLoadIffbLm2EiE11DirectStoreIffEfLi1ELi6ELi32ELi1ELb0EL9Algorithm0EEvT_T0_ll,(.L_x_37748 - _Z15SoftmaxWarpImplI22BroadcastScaleMaskLoadIffbLm2EiE11DirectStoreIffEfLi1ELi6ELi32ELi1ELb0EL9Algorithm0EEvT_T0_ll)
        .other          _Z15SoftmaxWarpImplI22BroadcastScaleMaskLoadIffbLm2EiE11DirectStoreIffEfLi1ELi6ELi32ELi1ELb0EL9Algorithm0EEvT_T0_ll,@"STO_CUDA_ENTRY STV_DEFAULT"
_Z15SoftmaxWarpImplI22BroadcastScaleMaskLoadIffbLm2EiE11DirectStoreIffEfLi1ELi6ELi32ELi1ELb0EL9Algorithm0EEvT_T0_ll:
.text._Z15SoftmaxWarpImplI22BroadcastScaleMaskLoadIffbLm2EiE11DirectStoreIffEfLi1ELi6ELi32ELi1ELb0EL9Algorithm0EEvT_T0_ll:
        /* <DEDUP_REMOVED lines=26> */
.L_x_24142:
        /* <DEDUP_REMOVED lines=14> */
[----:B------:R-:W2:Y:S02]  /*0280*/  LDC.64 R2, c[0x0][0x358] ;  /* 0x0000d600ff027b82 */ /* 0x000ea40000000a00 */
.L_x_24157:
[----:B-1-3--:R-:W-:Y:S01]  /*0290*/  IABS R19, R5 ;  /* 0x0000000500137213 */ /* 0x00afe20000000000 */
[----:B0-----:R-:W-:Y:S01]  /*02a0*/  IMAD R28, R7, UR48, R4 ;  /* 0x00000030071c7c24 */ /* 0x001fe2000f8e0204 */
[----:B--2---:R-:W-:Y:S02]  /*02b0*/  R2UR UR4, R2 ;  /* 0x00000000020472ca */ /* 0x004fe400000e0000 */
[----:B------:R-:W0:Y:S01]  /*02c0*/  I2F.RP R6, R19 ;  /* 0x0000001300067306 */ /* 0x000e220000209400 */
[----:B------:R-:W-:Y:S01]  /*02d0*/  R2UR UR5, R3 ;  /* 0x00000000030572ca */ /* 0x000fe200000e0000 */
[C---:B------:R-:W-:Y:S01]  /*02e0*/  VIADD R18, R28.reuse, 0x60 ;  /* 0x000000601c127836 */ /* 0x040fe20000000000 */
[----:B------:R-:W-:Y:S02]  /*02f0*/  IABS R20, R28 ;  /* 0x0000001c00147213 */ /* 0x000fe40000000000 */
[----:B------:R-:W-:Y:S02]  /*0300*/  IADD3 R22, PT, PT, R28, 0x20, RZ ;  /* 0x000000201c167810 */ /* 0x000fe40007ffe0ff */
[----:B------:R-:W-:-:S02]  /*0310*/  IABS R12, R18 ;  /* 0x00000012000c7213 */ /* 0x000fc40000000000 */
[----:B------:R-:W-:Y:S02]  /*0320*/  IADD3 R23, PT, PT, R28, 0x40, RZ ;  /* 0x000000401c177810 */ /* 0x000fe40007ffe0ff */
[----:B------:R-:W-:Y:S02]  /*0330*/  IABS R16, R22 ;  /* 0x0000001600107213 */ /* 0x000fe40000000000 */
[----:B------:R-:W-:Y:S01]  /*0340*/  IABS R14, R23 ;  /* 0x00000017000e7213 */ /* 0x000fe20000000000 */
[----:B0-----:R-:W0:Y:S02]  /*0350*/  MUFU.RCP R6, R6 ;  /* 0x0000000600067308 */ /* 0x001e240000001000 */
[----:B0-----:R-:W-:-:S06]  /*0360*/  VIADD R10, R6, 0xffffffe ;  /* 0x0ffffffe060a7836 */ /* 0x001fcc0000000000 */
[----:B------:R0:W1:Y:S02]  /*0370*/  F2I.FTZ.U32.TRUNC.NTZ R11, R10 ;  /* 0x0000000a000b7305 */ /* 0x000064000021f000 */
[----:B0-----:R-:W-:Y:S01]  /*0380*/  IMAD.MOV.U32 R10, RZ, RZ, RZ ;  /* 0x000000ffff0a7224 */ /* 0x001fe200078e00ff */
[----:B-1----:R-:W-:-:S05]  /*0390*/  IADD3 R8, PT, PT, RZ, -R11, RZ ;  /* 0x8000000bff087210 */ /* 0x002fca0007ffe0ff */
[----:B------:R-:W-:-:S04]  /*03a0*/  IMAD R25, R8, R19, RZ ;  /* 0x0000001308197224 */ /* 0x000fc800078e02ff */
[----:B------:R-:W-:Y:S01]  /*03b0*/  IMAD.HI.U32 R25, R11, R25, R10 ;  /* 0x000000190b197227 */ /* 0x000fe200078e000a */
[----:B------:R-:W-:-:S04]  /*03c0*/  SHF.R.S64 R10, RZ, 0x1e, R22 ;  /* 0x0000001eff0a7819 */ /* 0x000fc80000001016 */
[----:B------:R-:W-:Y:S01]  /*03d0*/  IADD3 R10, P0, PT, R10, UR36, RZ ;  /* 0x000000240a0a7c10 */ /* 0x000fe2000ff1e0ff */
[----:B------:R-:W-:-:S03]  /*03e0*/  IMAD.HI.U32 R6, R25, R20, RZ ;  /* 0x0000001419067227 */ /* 0x000fc600078e00ff */
[----:B------:R-:W-:Y:S01]  /*03f0*/  LEA.HI.X.SX32 R11, R22, UR37, 0x2, P0 ;  /* 0x00000025160b7c11 */ /* 0x000fe200080f16ff */
[----:B------:R-:W-:Y:S02]  /*0400*/  IMAD.MOV R8, RZ, RZ, -R6 ;  /* 0x000000ffff087224 */ /* 0x000fe400078e0a06 */
[----:B------:R-:W-:-:S04]  /*0410*/  IMAD.HI.U32 R15, R25, R12, RZ ;  /* 0x0000000c190f7227 */ /* 0x000fc800078e00ff */
[----:B------:R-:W-:Y:S02]  /*0420*/  IMAD R20, R19, R8, R20 ;  /* 0x0000000813147224 */ /* 0x000fe400078e0214 */
[----:B------:R0:W2:Y:S01]  /*0430*/  LDG.E R8, desc[UR4][R10.64] ;  /* 0x000000040a087981 */ /* 0x0000a2000c1e1900 */
[----:B------:R-:W-:Y:S02]  /*0440*/  IMAD.HI.U32 R27, R25, R14, RZ ;  /* 0x0000000e191b7227 */ /* 0x000fe400078e00ff */
[----:B------:R-:W-:Y:S02]  /*0450*/  ISETP.GT.U32.AND P1, PT, R19, R20, PT ;  /* 0x000000141300720c */ /* 0x000fe40003f24070 */
[----:B------:R-:W-:-:S04]  /*0460*/  IMAD.HI.U32 R26, R25, R16, RZ ;  /* 0x00000010191a7227 */ /* 0x000fc800078e00ff */
[----:B0-----:R-:W-:Y:S02]  /*0470*/  IMAD.MOV R11, RZ, RZ, -R15 ;  /* 0x000000ffff0b7224 */ /* 0x001fe400078e0a0f */
[----:B------:R-:W-:Y:S02]  /*0480*/  IMAD.MOV R17, RZ, RZ, -R27 ;  /* 0x000000ffff117224 */ /* 0x000fe400078e0a1b */
[C---:B------:R-:W-:Y:S02]  /*0490*/  IMAD R12, R19.reuse, R11, R12 ;  /* 0x0000000b130c7224 */ /* 0x040fe400078e020c */
[----:B------:R-:W-:Y:S01]  /*04a0*/  IMAD.MOV R13, RZ, RZ, -R26 ;  /* 0x000000ffff0d7224 */ /* 0x000fe200078e0a1a */
[----:B------:R-:W-:Y:S01]  /*04b0*/  @!P1 IADD3 R20, PT, PT, R20, -R19, RZ ;  /* 0x8000001314149210 */ /* 0x000fe20007ffe0ff */
[C---:B------:R-:W-:Y:S01]  /*04c0*/  IMAD R10, R19.reuse, R17, R14 ;  /* 0x00000011130a7224 */ /* 0x040fe200078e020e */
[C---:B------:R-:W-:Y:S02]  /*04d0*/  ISETP.GT.U32.AND P2, PT, R19.reuse, R12, PT ;  /* 0x0000000c1300720c */ /* 0x040fe40003f44070 */
[----:B------:R-:W-:Y:S01]  /*04e0*/  IADD3 R24, PT, PT, R28, 0x80, RZ ;  /* 0x000000801c187810 */ /* 0x000fe20007ffe0ff */
[----:B------:R-:W-:Y:S01]  /*04f0*/  IMAD R16, R19, R13, R16 ;  /* 0x0000000d13107224 */ /* 0x000fe200078e0210 */
[----:B------:R-:W-:-:S02]  /*0500*/  ISETP.GE.U32.AND P4, PT, R20, R19, PT ;  /* 0x000000131400720c */ /* 0x000fc40003f86070 */
[----:B------:R-:W-:Y:S02]  /*0510*/  IABS R21, R24 ;  /* 0x0000001800157213 */ /* 0x000fe40000000000 */
[C---:B------:R-:W-:Y:S02]  /*0520*/  ISETP.GT.U32.AND P0, PT, R19.reuse, R10, PT ;  /* 0x0000000a1300720c */ /* 0x040fe40003f04070 */
[----:B------:R-:W-:Y:S02]  /*0530*/  ISETP.GT.U32.AND P6, PT, R19, R16, PT ;  /* 0x000000101300720c */ /* 0x000fe40003fc4070 */
[----:B------:R-:W-:Y:S01]  /*0540*/  MOV R13, R21 ;  /* 0x00000015000d7202 */ /* 0x000fe20000000f00 */
[----:B------:R-:W-:Y:S01]  /*0550*/  @!P1 VIADD R6, R6, 0x1 ;  /* 0x0000000106069836 */ /* 0x000fe20000000000 */
[----:B------:R-:W-:-:S03]  /*0560*/  @!P2 IADD3 R12, PT, PT, R12, -R19, RZ ;  /* 0x800000130c0ca210 */ /* 0x000fc60007ffe0ff */
[----:B------:R-:W-:Y:S01]  /*0570*/  IMAD.HI.U32 R14, R25, R13, RZ ;  /* 0x0000000d190e7227 */ /* 0x000fe200078e00ff */
[----:B------:R-:W-:-:S03]  /*0580*/  SHF.R.S64 R20, RZ, 0x1e, R23 ;  /* 0x0000001eff147819 */ /* 0x000fc60000001017 */
[----:B------:R-:W-:Y:S01]  /*0590*/  @P4 VIADD R6, R6, 0x1 ;  /* 0x0000000106064836 */ /* 0x000fe20000000000 */
[----:B------:R-:W-:Y:S02]  /*05a0*/  ISETP.GE.U32.AND P4, PT, R12, R19, PT ;  /* 0x000000130c00720c */ /* 0x000fe40003f86070 */
[----:B------:R-:W-:Y:S02]  /*05b0*/  LOP3.LUT R12, R28, R5, RZ, 0x3c, !PT ;  /* 0x000000051c0c7212 */ /* 0x000fe400078e3cff */
[----:B------:R-:W-:Y:S02]  /*05c0*/  IADD3 R11, PT, PT, -R14, RZ, RZ ;  /* 0x000000ff0e0b7210 */ /* 0x000fe40007ffe1ff */
[----:B------:R-:W-:Y:S01]  /*05d0*/  @!P0 IADD3 R10, PT, PT, R10, -R19, RZ ;  /* 0x800000130a0a8210 */ /* 0x000fe20007ffe0ff */
[----:B------:R-:W-:Y:S01]  /*05e0*/  @!P6 IMAD.IADD R16, R16, 0x1, -R19 ;  /* 0x000000011010e824 */ /* 0x000fe200078e0a13 */
[----:B------:R-:W-:Y:S02]  /*05f0*/  IADD3 R20, P3, PT, R20, UR36, RZ ;  /* 0x0000002414147c10 */ /* 0x000fe4000ff7e0ff */
[----:B------:R-:W-:-:S02]  /*0600*/  @!P6 IADD3 R26, PT, PT, R26, 0x1, RZ ;  /* 0x000000011a1ae810 */ /* 0x000fc40007ffe0ff */
[----:B------:R-:W-:Y:S01]  /*0610*/  ISETP.GE.AND P6, PT, R12, RZ, PT ;  /* 0x000000ff0c00720c */ /* 0x000fe20003fc6270 */
[----:B------:R-:W-:Y:S01]  /*0620*/  IMAD R13, R19, R11, R13 ;  /* 0x0000000b130d7224 */ /* 0x000fe200078e020d */
[----:B------:R-:W-:Y:S02]  /*0630*/  LEA.HI.X.SX32 R21, R23, UR37, 0x2, P3 ;  /* 0x0000002517157c11 */ /* 0x000fe400098f16ff */
[----:B------:R-:W-:Y:S02]  /*0640*/  ISETP.GE.U32.AND P1, PT, R10, R19, PT ;  /* 0x000000130a00720c */ /* 0x000fe40003f26070 */
[----:B------:R-:W0:Y:S01]  /*0650*/  LDC.64 R10, c[0x0][0x390] ;  /* 0x0000e400ff0a7b82 */ /* 0x000e220000000a00 */
[----:B------:R1:W3:Y:S01]  /*0660*/  LDG.E R20, desc[UR4][R20.64] ;  /* 0x0000000414147981 */ /* 0x0002e2000c1e1900 */
[----:B------:R-:W-:Y:S02]  /*0670*/  ISETP.GT.U32.AND P3, PT, R19, R13, PT ;  /* 0x0000000d1300720c */ /* 0x000fe40003f64070 */
[----:B------:R-:W-:-:S02]  /*0680*/  ISETP.GE.U32.AND P5, PT, R16, R19, PT ;  /* 0x000000131000720c */ /* 0x000fc40003fa6070 */
[-C--:B------:R-:W-:Y:S02]  /*0690*/  LOP3.LUT R12, R22, R5.reuse, RZ, 0x3c, !PT ;  /* 0x00000005160c7212 */ /* 0x080fe400078e3cff */
[----:B------:R-:W-:Y:S01]  /*06a0*/  @!P0 IADD3 R27, PT, PT, R27, 0x1, RZ ;  /* 0x000000011b1b8810 */ /* 0x000fe20007ffe0ff */
[----:B------:R-:W4:Y:S01]  /*06b0*/  LDC.64 R16, c[0x0][0x398] ;  /* 0x0000e600ff107b82 */ /* 0x000f220000000a00 */
[----:B-1----:R-:W-:Y:S01]  /*06c0*/  IMAD.MOV.U32 R21, RZ, RZ, R6 ;  /* 0x000000ffff157224 */ /* 0x002fe200078e0006 */
[----:B------:R-:W-:-:S04]  /*06d0*/  LOP3.LUT R6, R23, R5, RZ, 0x3c, !PT ;  /* 0x0000000517067212 */ /* 0x000fc800078e3cff */
[----:B------:R-:W-:Y:S02]  /*06e0*/  @!P6 IADD3 R21, PT, PT, -R21, RZ, RZ ;  /* 0x000000ff1515e210 */ /* 0x000fe40007ffe1ff */
[----:B------:R-:W-:Y:S02]  /*06f0*/  ISETP.GE.AND P6, PT, R6, RZ, PT ;  /* 0x000000ff0600720c */ /* 0x000fe40003fc6270 */
[----:B------:R-:W-:Y:S02]  /*0700*/  ISETP.GE.AND P0, PT, R12, RZ, PT ;  /* 0x000000ff0c00720c */ /* 0x000fe40003f06270 */
[----:B------:R-:W-:Y:S01]  /*0710*/  SHF.R.S64 R12, RZ, 0x1e, R28 ;  /* 0x0000001eff0c7819 */ /* 0x000fe2000000101c */
[----:B------:R-:W-:Y:S01]  /*0720*/  @!P3 IMAD.IADD R13, R13, 0x1, -R19 ;  /* 0x000000010d0db824 */ /* 0x000fe200078e0a13 */
[----:B------:R-:W-:Y:S02]  /*0730*/  @P1 IADD3 R27, PT, PT, R27, 0x1, RZ ;  /* 0x000000011b1b1810 */ /* 0x000fe40007ffe0ff */
[----:B------:R-:W-:Y:S01]  /*0740*/  IADD3 R12, P1, PT, R12, UR36, RZ ;  /* 0x000000240c0c7c10 */ /* 0x000fe2000ff3e0ff */
[----:B------:R-:W-:Y:S01]  /*0750*/  @P5 VIADD R26, R26, 0x1 ;  /* 0x000000011a1a5836 */ /* 0x000fe20000000000 */
[----:B------:R-:W-:-:S02]  /*0760*/  ISETP.GE.U32.AND P5, PT, R13, R19, PT ;  /* 0x000000130d00720c */ /* 0x000fc40003fa6070 */
[----:B------:R-:W-:Y:S01]  /*0770*/  LEA.HI.X.SX32 R13, R28, UR37, 0x2, P1 ;  /* 0x000000251c0d7c11 */ /* 0x000fe200088f16ff */
[----:B------:R-:W-:Y:S01]  /*0780*/  @!P6 IMAD.MOV R27, RZ, RZ, -R27 ;  /* 0x000000ffff1be224 */ /* 0x000fe200078e0a1b */
[----:B0-----:R-:W-:Y:S01]  /*0790*/  ISETP.NE.U32.AND P1, PT, R10, 0x1, PT ;  /* 0x000000010a00780c */ /* 0x001fe20003f25070 */
[----:B------:R-:W-:Y:S01]  /*07a0*/  IMAD.MOV.U32 R29, RZ, RZ, R26 ;  /* 0x000000ffff1d7224 */ /* 0x000fe200078e001a */
[----:B------:R-:W-:Y:S01]  /*07b0*/  ISETP.NE.AND P6, PT, R5, RZ, PT ;  /* 0x000000ff0500720c */ /* 0x000fe20003fc5270 */
[----:B------:R0:W5:Y:S01]  /*07c0*/  LDG.E R6, desc[UR4][R12.64] ;  /* 0x000000040c067981 */ /* 0x000162000c1e1900 */
[----:B------:R-:W-:Y:S02]  /*07d0*/  LOP3.LUT R10, RZ, R5, RZ, 0x33, !PT ;  /* 0x00000005ff0a7212 */ /* 0x000fe400078e33ff */
[----:B------:R-:W-:Y:S02]  /*07e0*/  ISETP.NE.AND.EX P1, PT, R11, RZ, PT, P1 ;  /* 0x000000ff0b00720c */ /* 0x000fe40003f25310 */
[----:B------:R-:W-:-:S02]  /*07f0*/  SEL R11, R10, R21, !P6 ;  /* 0x000000150a0b7207 */ /* 0x000fc40007000000 */
[----:B------:R-:W-:Y:S02]  /*0800*/  @!P0 IADD3 R29, PT, PT, -R29, RZ, RZ ;  /* 0x000000ff1d1d8210 */ /* 0x000fe40007ffe1ff */
[----:B------:R-:W-:Y:S01]  /*0810*/  IADD3 R26, PT, PT, R28, 0xa0, RZ ;  /* 0x000000a01c1a7810 */ /* 0x000fe20007ffe0ff */
[----:B0-----:R-:W-:Y:S01]  /*0820*/  IMAD.MOV R13, RZ, RZ, -R11 ;  /* 0x000000ffff0d7224 */ /* 0x001fe200078e0a0b */
[----:B------:R-:W-:Y:S02]  /*0830*/  SEL R12, R10, R29, !P6 ;  /* 0x0000001d0a0c7207 */ /* 0x000fe40007000000 */
[----:B----4-:R-:W-:Y:S01]  /*0840*/  ISETP.NE.U32.AND P0, PT, R16, 0x1, PT ;  /* 0x000000011000780c */ /* 0x010fe20003f05070 */
[----:B------:R-:W-:Y:S01]  /*0850*/  IMAD R28, R5, R13, R28 ;  /* 0x0000000d051c7224 */ /* 0x000fe200078e021c */
[----:B------:R-:W-:Y:S02]  /*0860*/  IADD3 R16, PT, PT, -R12, RZ, RZ ;  /* 0x000000ff0c107210 */ /* 0x000fe40007ffe1ff */
[----:B------:R-:W-:-:S02]  /*0870*/  IABS R21, R26 ;  /* 0x0000001a00157213 */ /* 0x000fc40000000000 */
[----:B------:R-:W-:Y:S01]  /*0880*/  SEL R13, R10, R27, !P6 ;  /* 0x0000001b0a0d7207 */ /* 0x000fe20007000000 */
[----:B------:R-:W-:Y:S02]  /*0890*/  IMAD R16, R5, R16, R22 ;  /* 0x0000001005107224 */ /* 0x000fe400078e0216 */
[----:B------:R-:W-:Y:S01]  /*08a0*/  IMAD.HI.U32 R25, R25, R21, RZ ;  /* 0x0000001519197227 */ /* 0x000fe200078e00ff */
[----:B------:R-:W-:-:S03]  /*08b0*/  ISETP.NE.AND.EX P0, PT, R17, RZ, PT, P0 ;  /* 0x000000ff1100720c */ /* 0x000fc60003f05300 */
[----:B------:R-:W-:-:S04]  /*08c0*/  IMAD.MOV R22, RZ, RZ, -R13 ;  /* 0x000000ffff167224 */ /* 0x000fc800078e0a0d */
[----:B------:R-:W-:Y:S01]  /*08d0*/  IMAD R17, R5, R22, R23 ;  /* 0x0000001605117224 */ /* 0x000fe200078e0217 */
[----:B------:R-:W-:Y:S01]  /*08e0*/  IADD3 R22, PT, PT, -R25, RZ, RZ ;  /* 0x000000ff19167210 */ /* 0x000fe20007ffe1ff */
[----:B------:R-:W-:-:S04]  /*08f0*/  @!P2 VIADD R15, R15, 0x1 ;  /* 0x000000010f0fa836 */ /* 0x000fc80000000000 */
[----:B------:R-:W-:-:S05]  /*0900*/  IMAD R22, R19, R22, R21 ;  /* 0x0000001613167224 */ /* 0x000fca00078e0215 */
[----:B------:R-:W-:Y:S01]  /*0910*/  ISETP.GT.U32.AND P2, PT, R19, R22, PT ;  /* 0x000000161300720c */ /* 0x000fe20003f44070 */
[----:B------:R-:W-:Y:S01]  /*0920*/  @P4 VIADD R15, R15, 0x1 ;  /* 0x000000010f0f4836 */ /* 0x000fe20000000000 */
[----:B------:R-:W-:-:S11]  /*0930*/  @!P3 IADD3 R14, PT, PT, R14, 0x1, RZ ;  /* 0x000000010e0eb810 */ /* 0x000fd60007ffe0ff */
[----:B------:R-:W-:-:S04]  /*0940*/  @!P2 IADD3 R22, PT, PT, R22, -R19, RZ ;  /* 0x800000131616a210 */ /* 0x000fc80007ffe0ff */
[----:B------:R-:W-:Y:S02]  /*0950*/  ISETP.GE.U32.AND P4, PT, R22, R19, PT ;  /* 0x000000131600720c */ /* 0x000fe40003f86070 */
[----:B------:R-:W-:-:S04]  /*0960*/  LOP3.LUT R19, R18, R5, RZ, 0x3c, !PT ;  /* 0x0000000512137212 */ /* 0x000fc800078e3cff */
[----:B------:R-:W-:Y:S02]  /*0970*/  ISETP.GE.AND P3, PT, R19, RZ, PT ;  /* 0x000000ff1300720c */ /* 0x000fe40003f66270 */
[----:B------:R-:W-:Y:S02]  /*0980*/  SHF.R.S64 R22, RZ, 0x1e, R18 ;  /* 0x0000001eff167819 */ /* 0x000fe40000001012 */
[----:B------:R-:W-:Y:S01]  /*0990*/  LOP3.LUT R19, R24, R5, RZ, 0x3c, !PT ;  /* 0x0000000518137212 */ /* 0x000fe200078e3cff */
[----:B------:R-:W-:Y:S01]  /*09a0*/  @P5 VIADD R14, R14, 0x1 ;  /* 0x000000010e0e5836 */ /* 0x000fe20000000000 */
[----:B------:R-:W-:Y:S02]  /*09b0*/  @!P2 IADD3 R25, PT, PT, R25, 0x1, RZ ;  /* 0x000000011919a810 */ /* 0x000fe40007ffe0ff */
[----:B------:R-:W-:Y:S02]  /*09c0*/  IADD3 R22, P5, PT, R22, UR36, RZ ;  /* 0x0000002416167c10 */ /* 0x000fe4000ffbe0ff */
[----:B------:R-:W-:-:S02]  /*09d0*/  ISETP.GE.AND P2, PT, R19, RZ, PT ;  /* 0x000000ff1300720c */ /* 0x000fc40003f46270 */
[----:B------:R-:W-:Y:S02]  /*09e0*/  LOP3.LUT R19, R26, R5, RZ, 0x3c, !PT ;  /* 0x000000051a137212 */ /* 0x000fe400078e3cff */
[----:B------:R-:W-:Y:S02]  /*09f0*/  LEA.HI.X.SX32 R23, R18, UR37, 0x2, P5 ;  /* 0x0000002512177c11 */ /* 0x000fe4000a8f16ff */
[----:B------:R-:W-:Y:S02]  /*0a00*/  ISETP.GE.AND P5, PT, R19, RZ, PT ;  /* 0x000000ff1300720c */ /* 0x000fe40003fa6270 */
[----:B------:R-:W-:Y:S01]  /*0a10*/  @!P3 IADD3 R15, PT, PT, -R15, RZ, RZ ;  /* 0x000000ff0f0fb210 */ /* 0x000fe20007ffe1ff */
[----:B------:R0:W4:Y:S03]  /*0a20*/  LDG.E R22, desc[UR4][R22.64] ;  /* 0x0000000416167981 */ /* 0x000126000c1e1900 */
[----:B------:R-:W-:Y:S01]  /*0a30*/  SEL R15, R10, R15, !P6 ;  /* 0x0000000f0a0f7207 */ /* 0x000fe20007000000 */
[----:B------:R-:W-:Y:S01]  /*0a40*/  @P4 VIADD R25, R25, 0x1 ;  /* 0x0000000119194836 */ /* 0x000fe20000000000 */
[----:B------:R-:W-:Y:S01]  /*0a50*/  SEL R12, R12, RZ, P1 ;  /* 0x000000ff0c0c7207 */ /* 0x000fe20000800000 */
[----:B------:R-:W-:Y:S01]  /*0a60*/  @!P2 IMAD.MOV R14, RZ, RZ, -R14 ;  /* 0x000000ffff0ea224 */ /* 0x000fe200078e0a0e */
[----:B------:R-:W-:Y:S01]  /*0a70*/  SEL R21, R13, RZ, P1 ;  /* 0x000000ff0d157207 */ /* 0x000fe20000800000 */
[----:B0-----:R-:W-:Y:S01]  /*0a80*/  IMAD.MOV R23, RZ, RZ, -R15 ;  /* 0x000000ffff177224 */ /* 0x001fe200078e0a0f */
[----:B------:R-:W-:-:S02]  /*0a90*/  SEL R19, R11, RZ, P1 ;  /* 0x000000ff0b137207 */ /* 0x000fc40000800000 */
[----:B------:R-:W-:Y:S01]  /*0aa0*/  @!P5 IADD3 R25, PT, PT, -R25, RZ, RZ ;  /* 0x000000ff1919d210 */ /* 0x000fe20007ffe1ff */
[----:B------:R-:W-:Y:S01]  /*0ab0*/  IMAD R18, R5, R23, R18 ;  /* 0x0000001705127224 */ /* 0x000fe200078e0212 */
[----:B------:R-:W-:Y:S01]  /*0ac0*/  SEL R11, R15, RZ, P1 ;  /* 0x000000ff0f0b7207 */ /* 0x000fe20000800000 */
[----:B------:R-:W-:Y:S01]  /*0ad0*/  IMAD R15, R12, UR44, RZ ;  /* 0x0000002c0c0f7c24 */ /* 0x000fe2000f8e02ff */
[----:B------:R-:W-:Y:S01]  /*0ae0*/  SEL R17, R17, RZ, P0 ;  /* 0x000000ff11117207 */ /* 0x000fe20000000000 */
[----:B------:R-:W-:Y:S01]  /*0af0*/  IMAD R12, R21, UR44, RZ ;  /* 0x0000002c150c7c24 */ /* 0x000fe2000f8e02ff */
[----:B------:R-:W-:Y:S01]  /*0b00*/  SEL R14, R10, R14, !P6 ;  /* 0x0000000e0a0e7207 */ /* 0x000fe20007000000 */
[----:B------:R-:W-:Y:S01]  /*0b10*/  IMAD R13, R19, UR44, RZ ;  /* 0x0000002c130d7c24 */ /* 0x000fe2000f8e02ff */
[----:B------:R-:W-:Y:S02]  /*0b20*/  SEL R28, R28, RZ, P0 ;  /* 0x000000ff1c1c7207 */ /* 0x000fe40000000000 */
[----:B------:R-:W-:-:S02]  /*0b30*/  SEL R10, R10, R25, !P6 ;  /* 0x000000190a0a7207 */ /* 0x000fc40007000000 */
[----:B------:R-:W-:Y:S01]  /*0b40*/  SEL R19, R18, RZ, P0 ;  /* 0x000000ff12137207 */ /* 0x000fe20000000000 */
[----:B------:R-:W-:Y:S01]  /*0b50*/  IMAD R18, R17, UR45, R12 ;  /* 0x0000002d11127c24 */ /* 0x000fe2000f8e020c */
[----:B------:R-:W-:Y:S01]  /*0b60*/  IADD3 R12, PT, PT, -R14, RZ, RZ ;  /* 0x000000ff0e0c7210 */ /* 0x000fe20007ffe1ff */
[----:B------:R-:W-:Y:S02]  /*0b70*/  IMAD R21, R11, UR44, RZ ;  /* 0x0000002c0b157c24 */ /* 0x000fe4000f8e02ff */
[----:B------:R-:W-:Y:S02]  /*0b80*/  IMAD R11, R28, UR45, R13 ;  /* 0x0000002d1c0b7c24 */ /* 0x000fe4000f8e020d */
[----:B------:R-:W-:Y:S01]  /*0b90*/  IMAD.MOV R13, RZ, RZ, -R10 ;  /* 0x000000ffff0d7224 */ /* 0x000fe200078e0a0a */
[----:B------:R-:W-:Y:S01]  /*0ba0*/  SEL R16, R16, RZ, P0 ;  /* 0x000000ff10107207 */ /* 0x000fe20000000000 */
[C---:B------:R-:W-:Y:S01]  /*0bb0*/  IMAD R12, R5.reuse, R12, R24 ;  /* 0x0000000c050c7224 */ /* 0x040fe200078e0218 */
[----:B------:R-:W-:Y:S01]  /*0bc0*/  SEL R10, R10, RZ, P1 ;  /* 0x000000ff0a0a7207 */ /* 0x000fe20000800000 */
[----:B------:R-:W-:-:S02]  /*0bd0*/  IMAD R13, R5, R13, R26 ;  /* 0x0000000d050d7224 */ /* 0x000fc400078e021a */
[----:B------:R-:W-:Y:S01]  /*0be0*/  IMAD R19, R19, UR45, R21 ;  /* 0x0000002d13137c24 */ /* 0x000fe2000f8e0215 */
[----:B------:R-:W-:Y:S01]  /*0bf0*/  SEL R21, R14, RZ, P1 ;  /* 0x000000ff0e157207 */ /* 0x000fe20000800000 */
[----:B------:R-:W-:Y:S01]  /*0c00*/  IMAD R15, R16, UR45, R15 ;  /* 0x0000002d100f7c24 */ /* 0x000fe2000f8e020f */
[----:B------:R-:W-:Y:S01]  /*0c10*/  SEL R28, R12, RZ, P0 ;  /* 0x000000ff0c1c7207 */ /* 0x000fe20000000000 */
[----:B------:R-:W-:Y:S01]  /*0c20*/  IMAD R10, R10, UR44, RZ ;  /* 0x0000002c0a0a7c24 */ /* 0x000fe2000f8e02ff */
[----:B------:R-:W-:Y:S02]  /*0c30*/  IADD3 R12, P1, PT, R11, UR38, RZ ;  /* 0x000000260b0c7c10 */ /* 0x000fe4000ff3e0ff */
[----:B------:R-:W-:Y:S02]  /*0c40*/  SEL R23, R13, RZ, P0 ;  /* 0x000000ff0d177207 */ /* 0x000fe40000000000 */
[----:B------:R-:W-:Y:S02]  /*0c50*/  R2UR UR6, R2 ;  /* 0x00000000020672ca */ /* 0x000fe400000e0000 */
[----:B------:R-:W-:-:S02]  /*0c60*/  R2UR UR7, R3 ;  /* 0x00000000030772ca */ /* 0x000fc400000e0000 */
[----:B------:R-:W-:Y:S02]  /*0c70*/  R2UR UR8, R2 ;  /* 0x00000000020872ca */ /* 0x000fe400000e0000 */
[----:B------:R-:W-:Y:S02]  /*0c80*/  R2UR UR9, R3 ;  /* 0x00000000030972ca */ /* 0x000fe400000e0000 */
[----:B------:R-:W-:Y:S02]  /*0c90*/  IADD3 R16, P0, PT, R15, UR38, RZ ;  /* 0x000000260f107c10 */ /* 0x000fe4000ff1e0ff */
[----:B------:R-:W-:Y:S01]  /*0ca0*/  LEA.HI.X.SX32 R13, R11, UR39, 0x1, P1 ;  /* 0x000000270b0d7c11 */ /* 0x000fe200088f0eff */
[----:B------:R-:W-:Y:S01]  /*0cb0*/  IMAD R11, R23, UR45, R10 ;  /* 0x0000002d170b7c24 */ /* 0x000fe2000f8e020a */
[----:B------:R-:W-:Y:S01]  /*0cc0*/  IADD3 R14, P2, PT, R18, UR38, RZ ;  /* 0x00000026120e7c10 */ /* 0x000fe2000ff5e0ff */
[----:B------:R-:W-:Y:S01]  /*0cd0*/  IMAD R21, R21, UR44, RZ ;  /* 0x0000002c15157c24 */ /* 0x000fe2000f8e02ff */
[----:B------:R-:W-:Y:S01]  /*0ce0*/  R2UR UR10, R2 ;  /* 0x00000000020a72ca */ /* 0x000fe200000e0000 */
[----:B------:R0:W3:Y:S01]  /*0cf0*/  LDG.E.U8 R23, desc[UR4][R12.64] ;  /* 0x000000040c177981 */ /* 0x0000e2000c1e1100 */
[----:B------:R-:W-:-:S02]  /*0d00*/  R2UR UR11, R3 ;  /* 0x00000000030b72ca */ /* 0x000fc400000e0000 */
[----:B------:R-:W-:Y:S02]  /*0d10*/  LEA.HI.X.SX32 R17, R15, UR39, 0x1, P0 ;  /* 0x000000270f117c11 */ /* 0x000fe400080f0eff */
[----:B------:R-:W-:Y:S02]  /*0d20*/  LEA.HI.X.SX32 R15, R18, UR39, 0x1, P2 ;  /* 0x00000027120f7c11 */ /* 0x000fe400090f0eff */
[----:B------:R-:W-:Y:S01]  /*0d30*/  IADD3 R10, P2, PT, R11, UR38, RZ ;  /* 0x000000260b0a7c10 */ /* 0x000fe2000ff5e0ff */
[----:B------:R-:W-:Y:S01]  /*0d40*/  IMAD R21, R28, UR45, R21 ;  /* 0x0000002d1c157c24 */ /* 0x000fe2000f8e0215 */
[----:B------:R-:W-:Y:S01]  /*0d50*/  IADD3 R18, P0, PT, R19, UR38, RZ ;  /* 0x0000002613127c10 */ /* 0x000fe2000ff1e0ff */
[----:B------:R1:W4:Y:S01]  /*0d60*/  LDG.E.U8 R25, desc[UR6][R16.64] ;  /* 0x0000000610197981 */ /* 0x000322000c1e1100 */
[----:B------:R-:W-:Y:S02]  /*0d70*/  SHF.R.S64 R28, RZ, 0x1e, R24 ;  /* 0x0000001eff1c7819 */ /* 0x000fe40000001018 */
[----:B------:R-:W-:Y:S01]  /*0d80*/  LEA.HI.X.SX32 R11, R11, UR39, 0x1, P2 ;  /* 0x000000270b0b7c11 */ /* 0x000fe200090f0eff */
[----:B------:R1:W4:Y:S01]  /*0d90*/  LDG.E.U8 R27, desc[UR8][R14.64] ;  /* 0x000000080e1b7981 */ /* 0x000322000c1e1100 */
[----:B------:R-:W-:-:S02]  /*0da0*/  LEA.HI.X.SX32 R19, R19, UR39, 0x1, P0 ;  /* 0x0000002713137c11 */ /* 0x000fc400080f0eff */
[C---:B0-----:R-:W-:Y:S02]  /*0db0*/  IADD3 R12, P1, PT, R21.reuse, UR38, RZ ;  /* 0x00000026150c7c10 */ /* 0x041fe4000ff3e0ff */
[----:B------:R-:W4:Y:S01]  /*0dc0*/  LDG.E.U8 R11, desc[UR10][R10.64] ;  /* 0x0000000a0a0b7981 */ /* 0x000f22000c1e1100 */
[----:B-1----:R-:W2:Y:S01]  /*0dd0*/  LDC.64 R16, c[0x0][0x3d0] ;  /* 0x0000f400ff107b82 */ /* 0x002ea20000000a00 */
[----:B------:R-:W-:Y:S02]  /*0de0*/  IADD3 R14, P0, PT, R28, UR36, RZ ;  /* 0x000000241c0e7c10 */ /* 0x000fe4000ff1e0ff */
[----:B------:R5:W4:Y:S01]  /*0df0*/  LDG.E.U8 R18, desc[UR4][R18.64] ;  /* 0x0000000412127981 */ /* 0x000b22000c1e1100 */
[----:B------:R-:W-:Y:S02]  /*0e00*/  SHF.R.S64 R28, RZ, 0x1e, R26 ;  /* 0x0000001eff1c7819 */ /* 0x000fe4000000101a */
[----:B------:R-:W-:Y:S02]  /*0e10*/  LEA.HI.X.SX32 R15, R24, UR37, 0x2, P0 ;  /* 0x00000025180f7c11 */ /* 0x000fe400080f16ff */
[----:B------:R-:W-:-:S02]  /*0e20*/  LEA.HI.X.SX32 R13, R21, UR39, 0x1, P1 ;  /* 0x00000027150d7c11 */ /* 0x000fc400088f0eff */
[----:B------:R-:W-:Y:S01]  /*0e30*/  IADD3 R28, P0, PT, R28, UR36, RZ ;  /* 0x000000241c1c7c10 */ /* 0x000fe2000ff1e0ff */
[----:B------:R-:W4:Y:S04]  /*0e40*/  LDG.E R14, desc[UR6][R14.64] ;  /* 0x000000060e0e7981 */ /* 0x000f28000c1e1900 */
[----:B------:R0:W4:Y:S01]  /*0e50*/  LDG.E.U8 R12, desc[UR8][R12.64] ;  /* 0x000000080c0c7981 */ /* 0x000122000c1e1100 */
[----:B------:R-:W-:-:S05]  /*0e60*/  LEA.HI.X.SX32 R29, R26, UR37, 0x2, P0 ;  /* 0x000000251a1d7c11 */ /* 0x000fca00080f16ff */
[----:B------:R-:W4:Y:S01]  /*0e70*/  LDG.E R28, desc[UR4][R28.64] ;  /* 0x000000041c1c7981 */ /* 0x000f22000c1e1900 */
[-C--:B--2---:R-:W-:Y:S01]  /*0e80*/  FMUL R21, R8, R17.reuse ;  /* 0x0000001108157220 */ /* 0x084fe20000400000 */
[----:B------:R-:W-:Y:S01]  /*0e90*/  UMOV UR4, 0xffffffff ;  /* 0xffffffff00047882 */ /* 0x000fe20000000000 */
[----:B-----5:R-:W-:Y:S01]  /*0ea0*/  FMUL R19, R6, R17 ;  /* 0x0000001106137220 */ /* 0x020fe20000400000 */
[----:B---3--:R-:W-:-:S04]  /*0eb0*/  ISETP.NE.AND P0, PT, R23, RZ, PT ;  /* 0x000000ff1700720c */ /* 0x008fc80003f05270 */
[-C--:B------:R-:W-:Y:S01]  /*0ec0*/  FSEL R10, R19, R16.reuse, P0 ;  /* 0x00000010130a7208 */ /* 0x080fe20000000000 */
[-C--:B------:R-:W-:Y:S01]  /*0ed0*/  FMUL R19, R20, R17.reuse ;  /* 0x0000001114137220 */ /* 0x080fe20000400000 */
[----:B----4-:R-:W-:Y:S02]  /*0ee0*/  ISETP.NE.AND P1, PT, R25, RZ, PT ;  /* 0x000000ff1900720c */ /* 0x010fe40003f25270 */
[----:B------:R-:W-:Y:S02]  /*0ef0*/  FMNMX R6, R10, -INF , !PT ;  /* 0xff8000000a067809 */ /* 0x000fe40007800000 */
[----:B------:R-:W-:Y:S02]  /*0f00*/  ISETP.NE.AND P2, PT, R27, RZ, PT ;  /* 0x000000ff1b00720c */ /* 0x000fe40003f45270 */
[-C--:B------:R-:W-:Y:S02]  /*0f10*/  FSEL R21, R21, R16.reuse, P1 ;  /* 0x0000001015157208 */ /* 0x080fe40000800000 */
[----:B------:R-:W-:Y:S01]  /*0f20*/  ISETP.NE.AND P3, PT, R11, RZ, PT ;  /* 0x000000ff0b00720c */ /* 0x000fe20003f65270 */
[----:B------:R-:W-:Y:S01]  /*0f30*/  FMUL R11, R22, R17 ;  /* 0x00000011160b7220 */ /* 0x000fe20000400000 */
[----:B------:R-:W-:-:S02]  /*0f40*/  FSEL R19, R19, R16, P2 ;  /* 0x0000001013137208 */ /* 0x000fc40001000000 */
[----:B------:R-:W-:Y:S02]  /*0f50*/  FMNMX R6, R6, R21, !PT ;  /* 0x0000001506067209 */ /* 0x000fe40007800000 */
[----:B------:R-:W-:-:S04]  /*0f60*/  ISETP.NE.AND P0, PT, R18, RZ, PT ;  /* 0x000000ff1200720c */ /* 0x000fc80003f05270 */
[----:B------:R-:W-:Y:S02]  /*0f70*/  FSEL R20, R11, R16, P0 ;  /* 0x000000100b147208 */ /* 0x000fe40000000000 */
[----:B------:R-:W-:Y:S01]  /*0f80*/  FMNMX R11, R6, R19, !PT ;  /* 0x00000013060b7209 */ /* 0x000fe20007800000 */
[-C--:B0-----:R-:W-:Y:S01]  /*0f90*/  FMUL R13, R14, R17.reuse ;  /* 0x000000110e0d7220 */ /* 0x081fe20000400000 */
        /* <DEDUP_REMOVED lines=25> */
[----:B------:R-:W-:Y:S01]  /*1130*/  FADD R16, R16, -R15 ;  /* 0x8000000f10107221 */ /* 0x000fe20000000000 */
[-C--:B------:R-:W-:Y:S02]  /*1140*/  FFMA.RM R6, R13, R10.reuse, 12582913 ;  /* 0x4b4000010d067423 */ /* 0x080fe4000000400a */
[----:B------:R-:W-:Y:S01]  /*1150*/  FFMA.RM R8, R21, R10, 12582913 ;  /* 0x4b40000115087423 */ /* 0x000fe2000000400a */
[----:B------:R-:W-:Y:S01]  /*1160*/  FFMA.SAT R21, R14, R11, 0.5 ;  /* 0x3f0000000e157423 */ /* 0x000fe2000000200b */
[C---:B------:R-:W-:Y:S01]  /*1170*/  FADD R13, R6.reuse, -12583039 ;  /* 0xcb40007f060d7421 */ /* 0x040fe20000000000 */
[----:B------:R-:W-:Y:S01]  /*1180*/  SHF.L.U32 R6, R6, 0x17, RZ ;  /* 0x0000001706067819 */ /* 0x000fe200000006ff */
[----:B------:R-:W-:-:S02]  /*1190*/  FADD R19, R8, -12583039 ;  /* 0xcb40007f08137421 */ /* 0x000fc40000000000 */
[----:B------:R-:W-:Y:S02]  /*11a0*/  FFMA R13, R12, 1.4426950216293334961, -R13 ;  /* 0x3fb8aa3b0c0d7823 */ /* 0x000fe4000000080d */
[----:B------:R-:W-:Y:S02]  /*11b0*/  FFMA R19, R22, 1.4426950216293334961, -R19 ;  /* 0x3fb8aa3b16137823 */ /* 0x000fe40000000813 */
[----:B------:R-:W-:Y:S01]  /*11c0*/  FFMA R17, R12, 1.925963033500011079e-08, R13 ;  /* 0x32a570600c117823 */ /* 0x000fe2000000000d */
[-C--:B------:R-:W-:Y:S01]  /*11d0*/  FFMA.RM R12, R21, R10.reuse, 12582913 ;  /* 0x4b400001150c7423 */ /* 0x080fe2000000400a */
[----:B------:R-:W-:Y:S01]  /*11e0*/  FFMA R19, R22, 1.925963033500011079e-08, R19 ;  /* 0x32a5706016137823 */ /* 0x000fe20000000013 */
[----:B------:R-:W-:Y:S01]  /*11f0*/  FADD R22, R18, -R15 ;  /* 0x8000000f12167221 */ /* 0x000fe20000000000 */
[-C--:B------:R-:W-:Y:S01]  /*1200*/  FFMA.SAT R13, R20, R11.reuse, 0.5 ;  /* 0x3f000000140d7423 */ /* 0x080fe2000000200b */
[----:B------:R-:W-:Y:S01]  /*1210*/  FADD R21, R12, -12583039 ;  /* 0xcb40007f0c157421 */ /* 0x000fe20000000000 */
[----:B------:R-:W0:Y:S01]  /*1220*/  MUFU.EX2 R17, R17 ;  /* 0x0000001100117308 */ /* 0x000e220000000800 */
[----:B------:R-:W-:Y:S01]  /*1230*/  FFMA.SAT R25, R22, R11, 0.5 ;  /* 0x3f00000016197423 */ /* 0x000fe2000000200b */
[----:B------:R-:W-:Y:S01]  /*1240*/  FFMA.RM R13, R13, R10, 12582913 ;  /* 0x4b4000010d0d7423 */ /* 0x000fe2000000400a */
[----:B------:R-:W-:Y:S01]  /*1250*/  FFMA R21, R14, 1.4426950216293334961, -R21 ;  /* 0x3fb8aa3b0e157823 */ /* 0x000fe20000000815 */
[----:B------:R-:W-:-:S02]  /*1260*/  SHF.L.U32 R12, R12, 0x17, RZ ;  /* 0x000000170c0c7819 */ /* 0x000fc400000006ff */
[----:B------:R-:W-:Y:S01]  /*1270*/  FADD R23, R13, -12583039 ;  /* 0xcb40007f0d177421 */ /* 0x000fe20000000000 */
[----:B------:R-:W-:Y:S01]  /*1280*/  FFMA R21, R14, 1.925963033500011079e-08, R21 ;  /* 0x32a570600e157823 */ /* 0x000fe20000000015 */
[-C--:B------:R-:W-:Y:S01]  /*1290*/  FFMA.RM R14, R25, R10.reuse, 12582913 ;  /* 0x4b400001190e7423 */ /* 0x080fe2000000400a */
[----:B------:R-:W-:Y:S01]  /*12a0*/  FFMA.SAT R25, R16, R11, 0.5 ;  /* 0x3f00000010197423 */ /* 0x000fe2000000200b */
[----:B------:R-:W1:Y:S01]  /*12b0*/  MUFU.EX2 R18, R19 ;  /* 0x0000001300127308 */ /* 0x000e620000000800 */
[----:B------:R-:W-:Y:S01]  /*12c0*/  FFMA R23, R20, 1.4426950216293334961, -R23 ;  /* 0x3fb8aa3b14177823 */ /* 0x000fe20000000817 */
[C---:B------:R-:W-:Y:S01]  /*12d0*/  FADD R11, R14.reuse, -12583039 ;  /* 0xcb40007f0e0b7421 */ /* 0x040fe20000000000 */
[----:B------:R-:W-:Y:S01]  /*12e0*/  FFMA.RM R10, R25, R10, 12582913 ;  /* 0x4b400001190a7423 */ /* 0x000fe2000000400a */
[----:B------:R-:W-:Y:S01]  /*12f0*/  SHF.L.U32 R14, R14, 0x17, RZ ;  /* 0x000000170e0e7819 */ /* 0x000fe200000006ff */
[----:B------:R-:W-:Y:S01]  /*1300*/  FFMA R23, R20, 1.925963033500011079e-08, R23 ;  /* 0x32a5706014177823 */ /* 0x000fe20000000017 */
[----:B------:R-:W-:Y:S01]  /*1310*/  FFMA R11, R22, 1.4426950216293334961, -R11 ;  /* 0x3fb8aa3b160b7823 */ /* 0x000fe2000000080b */
[----:B------:R-:W-:Y:S01]  /*1320*/  FADD R25, R10, -12583039 ;  /* 0xcb40007f0a197421 */ /* 0x000fe20000000000 */
[----:B------:R2:W3:Y:S01]  /*1330*/  MUFU.EX2 R15, R21 ;  /* 0x00000015000f7308 */ /* 0x0004e20000000800 */
[----:B0-----:R-:W-:Y:S01]  /*1340*/  FMUL R6, R6, R17 ;  /* 0x0000001106067220 */ /* 0x001fe20000400000 */
[----:B------:R-:W-:Y:S01]  /*1350*/  FFMA R11, R22, 1.925963033500011079e-08, R11 ;  /* 0x32a57060160b7823 */ /* 0x000fe2000000000b */
[----:B------:R-:W-:-:S04]  /*1360*/  FFMA R25, R16, 1.4426950216293334961, -R25 ;  /* 0x3fb8aa3b10197823 */ /* 0x000fc80000000819 */
[----:B------:R-:W-:Y:S01]  /*1370*/  FFMA R25, R16, 1.925963033500011079e-08, R25 ;  /* 0x32a5706010197823 */ /* 0x000fe20000000019 */
[----:B------:R-:W0:Y:S01]  /*1380*/  MUFU.EX2 R19, R23 ;  /* 0x0000001700137308 */ /* 0x000e220000000800 */
[----:B--2---:R-:W-:Y:S02]  /*1390*/  IMAD.SHL.U32 R21, R8, 0x800000, RZ ;  /* 0x0080000008157824 */ /* 0x004fe400078e00ff */
[----:B------:R-:W-:Y:S02]  /*13a0*/  IMAD.SHL.U32 R16, R13, 0x800000, RZ ;  /* 0x008000000d107824 */ /* 0x000fe400078e00ff */
[----:B-1----:R-:W-:Y:S01]  /*13b0*/  FMUL R18, R21, R18 ;  /* 0x0000001215127220 */ /* 0x002fe20000400000 */
[----:B------:R-:W-:Y:S02]  /*13c0*/  FADD R21, RZ, R6 ;  /* 0x00000006ff157221 */ /* 0x000fe40000000000 */
[----:B------:R-:W1:Y:S01]  /*13d0*/  MUFU.EX2 R11, R11 ;  /* 0x0000000b000b7308 */ /* 0x000e620000000800 */
[----:B---3--:R-:W-:Y:S01]  /*13e0*/  FMUL R17, R12, R15 ;  /* 0x0000000f0c117220 */ /* 0x008fe20000400000 */
[----:B------:R-:W-:-:S04]  /*13f0*/  FADD R8, R21, R18 ;  /* 0x0000001215087221 */ /* 0x000fc80000000000 */
[----:B------:R-:W-:Y:S01]  /*1400*/  FADD R13, R8, R17 ;  /* 0x00000011080d7221 */ /* 0x000fe20000000000 */
[----:B------:R-:W-:Y:S01]  /*1410*/  IMAD.SHL.U32 R8, R10, 0x800000, RZ ;  /* 0x008000000a087824 */ /* 0x000fe200078e00ff */
        /* <DEDUP_REMOVED lines=16> */
.L_x_24169:
        /* <DEDUP_REMOVED lines=11> */
[----:B0-----:R-:W-:Y:S05]  /*15d0*/  CALL.REL.NOINC `($__internal_371_$__cuda_sm3x_div_rn_noftz_f32_slowpath) ;  /* 0x0000000c00a07944 */ /* 0x001fea0003c00000 */
[----:B------:R-:W-:-:S07]  /*15e0*/  MOV R14, R6 ;  /* 0x00000006000e7202 */ /* 0x000fce0000000f00 */
.L_x_24146:
[----:B------:R-:W-:Y:S05]  /*15f0*/  BSYNC.RECONVERGENT B1 ;  /* 0x0000000000017941 */ /* 0x000fea0003800200 */
.L_x_24145:
        /* <DEDUP_REMOVED lines=11> */
[----:B0-----:R-:W-:Y:S05]  /*16b0*/  CALL.REL.NOINC `($__internal_371_$__cuda_sm3x_div_rn_noftz_f32_slowpath) ;  /* 0x0000000c00687944 */ /* 0x001fea0003c00000 */
[----:B------:R-:W-:-:S07]  /*16c0*/  MOV R15, R6 ;  /* 0x00000006000f7202 */ /* 0x000fce0000000f00 */
.L_x_24148:
[----:B------:R-:W-:Y:S05]  /*16d0*/  BSYNC.RECONVERGENT B1 ;  /* 0x0000000000017941 */ /* 0x000fea0003800200 */
.L_x_24147:
        /* <DEDUP_REMOVED lines=13> */
.L_x_24150:
[----:B------:R-:W-:Y:S05]  /*17b0*/  BSYNC.RECONVERGENT B1 ;  /* 0x0000000000017941 */ /* 0x000fea0003800200 */
.L_x_24149:
        /* <DEDUP_REMOVED lines=13> */
.L_x_24152:
[----:B------:R-:W-:Y:S05]  /*1890*/  BSYNC.RECONVERGENT B1 ;  /* 0x0000000000017941 */ /* 0x000fea0003800200 */
.L_x_24151:
        /* <DEDUP_REMOVED lines=13> */
.L_x_24154:
[----:B------:R-:W-:Y:S05]  /*1970*/  BSYNC.RECONVERGENT B1 ;  /* 0x0000000000017941 */ /* 0x000fea0003800200 */
.L_x_24153:
        /* <DEDUP_REMOVED lines=13> */
.L_x_24156:
[----:B------:R-:W-:Y:S05]  /*1a50*/  BSYNC.RECONVERGENT B1 ;  /* 0x0000000000017941 */ /* 0x000fea0003800200 */
.L_x_24155:
        /* <DEDUP_REMOVED lines=32> */
.L_x_24143:
[----:B------:R-:W-:Y:S05]  /*1c60*/  EXIT ;  /* 0x000000000000794d */ /* 0x000fea0003800000 */
.L_x_24144:
[----:B------:R-:W-:Y:S01]  /*1c70*/  BSSY B1, `(.L_x_24158) ;  /* 0x0000007000017945 */ /* 0x000fe20003800000 */
[----:B------:R-:W-:Y:S01]  /*1c80*/  MOV R12, 0x10 ;  /* 0x00000010000c7802 */ /* 0x000fe20000000f00 */
[----:B------:R-:W-:Y:S01]  /*1c90*/  IMAD.MOV.U32 R11, RZ, RZ, 0x1f ;  /* 0x0000001fff0b7424 */ /* 0x000fe200078e00ff */
[----:B------:R-:W-:-:S07]  /*1ca0*/  MOV R15, 0xffffffff ;  /* 0xffffffff000f7802 */ /* 0x000fce0000000f00 */
[----:B------:R-:W-:Y:S05]  /*1cb0*/  WARPSYNC.COLLECTIVE R15, `(.L_x_24159) ;  /* 0x000000000f087348 */ /* 0x000fea0003c00000 */
[----:B------:R0:W1:Y:S02]  /*1cc0*/  SHFL.BFLY P6, R14, R13, R12, R11 ;  /* 0x0c00000c0d0e7389 */ /* 0x00006400000c000b */
[----:B01----:R-:W-:Y:S05]  /*1cd0*/  ENDCOLLECTIVE ;  /* 0x000000000000791b */ /* 0x003fea0003800000 */
.L_x_24159:
[----:B------:R-:W-:Y:S05]  /*1ce0*/  BSYNC B1 ;  /* 0x0000000000017941 */ /* 0x000fea0003800000 */
.L_x_24158:
[----:B------:R-:W-:Y:S01]  /*1cf0*/  HFMA2 R11, -RZ, RZ, 0, 1.847743988037109375e-06 ;  /* 0x0000001fff0b7431 */ /* 0x000fe200000001ff */
[----:B------:R-:W-:Y:S01]  /*1d00*/  FMNMX R13, R13, R14, !PT ;  /* 0x0000000e0d0d7209 */ /* 0x000fe20007800000 */
[----:B------:R-:W-:Y:S02]  /*1d10*/  IMAD.MOV.U32 R12, RZ, RZ, 0x8 ;  /* 0x00000008ff0c7424 */ /* 0x000fe400078e00ff */
[----:B------:R-:W-:-:S07]  /*1d20*/  IMAD.MOV.U32 R15, RZ, RZ, -0x1 ;  /* 0xffffffffff0f7424 */ /* 0x000fce00078e00ff */
[----:B------:R-:W-:Y:S05]  /*1d30*/  WARPSYNC.COLLECTIVE R15, `(.L_x_24160) ;  /* 0x000000000f087348 */ /* 0x000fea0003c00000 */
[----:B------:R0:W1:Y:S02]  /*1d40*/  SHFL.BFLY P6, R14, R13, R12, R11 ;  /* 0x0c00000c0d0e7389 */ /* 0x00006400000c000b */
[----:B01----:R-:W-:Y:S05]  /*1d50*/  ENDCOLLECTIVE ;  /* 0x000000000000791b */ /* 0x003fea0003800000 */
.L_x_24160:
[----:B------:R-:W-:Y:S01]  /*1d60*/  IMAD.MOV.U32 R12, RZ, RZ, 0x4 ;  /* 0x00000004ff0c7424 */ /* 0x000fe200078e00ff */
[----:B------:R-:W-:-:S04]  /*1d70*/  FMNMX R6, R13, R14, !PT ;  /* 0x0000000e0d067209 */ /* 0x000fc80007800000 */
[----:B------:R-:W-:-:S07]  /*1d80*/  MOV R13, R6 ;  /* 0x00000006000d7202 */ /* 0x000fce0000000f00 */
[----:B------:R-:W-:Y:S05]  /*1d90*/  WARPSYNC.COLLECTIVE R15, `(.L_x_24161) ;  /* 0x000000000f087348 */ /* 0x000fea0003c00000 */
[----:B------:R0:W1:Y:S02]  /*1da0*/  SHFL.BFLY P6, R14, R13, R12, R11 ;  /* 0x0c00000c0d0e7389 */ /* 0x00006400000c000b */
[----:B01----:R-:W-:Y:S05]  /*1db0*/  ENDCOLLECTIVE ;  /* 0x000000000000791b */ /* 0x003fea0003800000 */
.L_x_24161:
[----:B------:R-:W-:Y:S01]  /*1dc0*/  IMAD.MOV.U32 R12, RZ, RZ, 0x2 ;  /* 0x00000002ff0c7424 */ /* 0x000fe200078e00ff */
[----:B------:R-:W-:-:S04]  /*1dd0*/  FMNMX R8, R6, R14, !PT ;  /* 0x0000000e06087209 */ /* 0x000fc80007800000 */
[----:B------:R-:W-:-:S07]  /*1de0*/  MOV R13, R8 ;  /* 0x00000008000d7202 */ /* 0x000fce0000000f00 */
[----:B------:R-:W-:Y:S05]  /*1df0*/  WARPSYNC.COLLECTIVE R15, `(.L_x_24162) ;  /* 0x000000000f087348 */ /* 0x000fea0003c00000 */
[----:B------:R0:W1:Y:S02]  /*1e00*/  SHFL.BFLY P6, R14, R13, R12, R11 ;  /* 0x0c00000c0d0e7389 */ /* 0x00006400000c000b */
[----:B01----:R-:W-:Y:S05]  /*1e10*/  ENDCOLLECTIVE ;  /* 0x000000000000791b */ /* 0x003fea0003800000 */
.L_x_24162:
[----:B------:R-:W-:Y:S01]  /*1e20*/  IMAD.MOV.U32 R12, RZ, RZ, 0x1 ;  /* 0x00000001ff0c7424 */ /* 0x000fe200078e00ff */
[----:B------:R-:W-:Y:S01]  /*1e30*/  FMNMX R17, R8, R14, !PT ;  /* 0x0000000e08117209 */ /* 0x000fe20007800000 */
[----:B------:R-:W-:-:S03]  /*1e40*/  HFMA2 R8, -RZ, RZ, 0.96630859375, -0.0022525787353515625 ;  /* 0x3bbb989dff087431 */ /* 0x000fc600000001ff */
[----:B------:R-:W-:-:S07]  /*1e50*/  MOV R13, R17 ;  /* 0x00000011000d7202 */ /* 0x000fce0000000f00 */
[----:B------:R-:W-:Y:S05]  /*1e60*/  WARPSYNC.COLLECTIVE R15, `(.L_x_24163) ;  /* 0x000000000f087348 */ /* 0x000fea0003c00000 */
[----:B------:R0:W1:Y:S02]  /*1e70*/  SHFL.BFLY P6, R14, R13, R12, R11 ;  /* 0x0c00000c0d0e7389 */ /* 0x00006400000c000b */
[----:B01----:R-:W-:Y:S05]  /*1e80*/  ENDCOLLECTIVE ;  /* 0x000000000000791b */ /* 0x003fea0003800000 */
.L_x_24163:
[----:B------:R-:W-:-:S05]  /*1e90*/  FMNMX R23, R17, R14, !PT ;  /* 0x0000000e11177209 */ /* 0x000fca0007800000 */
[--C-:B------:R-:W-:Y:S01]  /*1ea0*/  FADD R27, R21, -R23.reuse ;  /* 0x80000017151b7221 */ /* 0x100fe20000000000 */
[--C-:B------:R-:W-:Y:S01]  /*1eb0*/  FADD R25, R10, -R23.reuse ;  /* 0x800000170a197221 */ /* 0x100fe20000000000 */
[----:B------:R-:W-:Y:S02]  /*1ec0*/  IMAD.MOV.U32 R10, RZ, RZ, 0x437c0000 ;  /* 0x437c0000ff0a7424 */ /* 0x000fe400078e00ff */
[--C-:B------:R-:W-:Y:S01]  /*1ed0*/  FADD R17, R20, -R23.reuse ;  /* 0x8000001714117221 */ /* 0x100fe20000000000 */
[-C--:B------:R-:W-:Y:S01]  /*1ee0*/  FFMA.SAT R29, R27, R8.reuse, 0.5 ;  /* 0x3f0000001b1d7423 */ /* 0x080fe20000002008 */
[-C--:B------:R-:W-:Y:S01]  /*1ef0*/  FFMA.SAT R21, R25, R8.reuse, 0.5 ;  /* 0x3f00000019157423 */ /* 0x080fe20000002008 */
[--C-:B------:R-:W-:Y:S01]  /*1f00*/  FADD R19, R19, -R23.reuse ;  /* 0x8000001713137221 */ /* 0x100fe20000000000 */
[----:B------:R-:W-:Y:S01]  /*1f10*/  FFMA.SAT R15, R17, R8, 0.5 ;  /* 0x3f000000110f7423 */ /* 0x000fe20000002008 */
        /* <DEDUP_REMOVED lines=10> */
[----:B------:R-:W-:-:S02]  /*1fc0*/  IMAD.SHL.U32 R18, R29, 0x800000, RZ ;  /* 0x008000001d127824 */ /* 0x000fc400078e00ff */
[----:B------:R-:W-:Y:S01]  /*1fd0*/  FFMA R27, R27, 1.925963033500011079e-08, R12 ;  /* 0x32a570601b1b7823 */ /* 0x000fe2000000000c */
[----:B------:R-:W-:Y:S01]  /*1fe0*/  FFMA.RM R12, R15, R10, 12582913 ;  /* 0x4b4000010f0c7423 */ /* 0x000fe2000000400a */
[----:B------:R-:W-:Y:S01]  /*1ff0*/  FFMA.SAT R15, R11, R8, 0.5 ;  /* 0x3f0000000b0f7423 */ /* 0x000fe20000002008 */
[----:B------:R-:W-:Y:S01]  /*2000*/  FFMA R25, R25, 1.925963033500011079e-08, R6 ;  /* 0x32a5706019197823 */ /* 0x000fe20000000006 */
[----:B------:R-:W-:Y:S01]  /*2010*/  FADD R6, R13, -12583039 ;  /* 0xcb40007f0d067421 */ /* 0x000fe20000000000 */
[----:B------:R-:W-:Y:S01]  /*2020*/  FADD R14, R12, -12583039 ;  /* 0xcb40007f0c0e7421 */ /* 0x000fe20000000000 */
[----:B------:R-:W0:Y:S02]  /*2030*/  MUFU.EX2 R27, R27 ;  /* 0x0000001b001b7308 */ /* 0x000e240000000800 */
[----:B------:R-:W-:Y:S01]  /*2040*/  FFMA R6, R19, 1.4426950216293334961, -R6 ;  /* 0x3fb8aa3b13067823 */ /* 0x000fe20000000806 */
[----:B------:R-:W-:-:S03]  /*2050*/  FFMA R14, R17, 1.4426950216293334961, -R14 ;  /* 0x3fb8aa3b110e7823 */ /* 0x000fc6000000080e */
[----:B------:R-:W-:Y:S01]  /*2060*/  FFMA R19, R19, 1.925963033500011079e-08, R6 ;  /* 0x32a5706013137823 */ /* 0x000fe20000000006 */
[----:B------:R-:W-:Y:S01]  /*2070*/  FFMA R16, R17, 1.925963033500011079e-08, R14 ;  /* 0x32a5706011107823 */ /* 0x000fe2000000000e */
[----:B------:R-:W-:Y:S01]  /*2080*/  FFMA.SAT R17, R23, R8, 0.5 ;  /* 0x3f00000017117423 */ /* 0x000fe20000002008 */
[-C--:B------:R-:W-:Y:S01]  /*2090*/  FFMA.RM R8, R15, R10.reuse, 12582913 ;  /* 0x4b4000010f087423 */ /* 0x080fe2000000400a */
[----:B------:R-:W1:Y:S01]  /*20a0*/  MUFU.EX2 R25, R25 ;  /* 0x0000001900197308 */ /* 0x000e620000000800 */
[----:B------:R-:W-:Y:S01]  /*20b0*/  SHF.L.U32 R6, R21, 0x17, RZ ;  /* 0x0000001715067819 */ /* 0x000fe200000006ff */
[----:B------:R-:W-:Y:S01]  /*20c0*/  FFMA.RM R10, R17, R10, 12582913 ;  /* 0x4b400001110a7423 */ /* 0x000fe2000000400a */
[----:B------:R-:W-:Y:S01]  /*20d0*/  FADD R14, R8, -12583039 ;  /* 0xcb40007f080e7421 */ /* 0x000fe20000000000 */
[----:B------:R-:W-:Y:S01]  /*20e0*/  IMAD.SHL.U32 R15, R12, 0x800000, RZ ;  /* 0x008000000c0f7824 */ /* 0x000fe200078e00ff */
[----:B------:R-:W-:Y:S02]  /*20f0*/  SHF.L.U32 R8, R8, 0x17, RZ ;  /* 0x0000001708087819 */ /* 0x000fe400000006ff */
[----:B------:R-:W-:Y:S01]  /*2100*/  FFMA R14, R11, 1.4426950216293334961, -R14 ;  /* 0x3fb8aa3b0b0e7823 */ /* 0x000fe2000000080e */
[----:B------:R-:W2:Y:S01]  /*2110*/  MUFU.EX2 R19, R19 ;  /* 0x0000001300137308 */ /* 0x000ea20000000800 */
[----:B0-----:R-:W-:-:S02]  /*2120*/  FMUL R18, R18, R27 ;  /* 0x0000001b12127220 */ /* 0x001fc40000400000 */
[----:B------:R-:W-:Y:S01]  /*2130*/  FFMA R11, R11, 1.925963033500011079e-08, R14 ;  /* 0x32a570600b0b7823 */ /* 0x000fe2000000000e */
[----:B------:R-:W-:-:S04]  /*2140*/  FADD R14, R10, -12583039 ;  /* 0xcb40007f0a0e7421 */ /* 0x000fc80000000000 */
[C---:B------:R-:W-:Y:S01]  /*2150*/  FFMA R14, R23.reuse, 1.4426950216293334961, -R14 ;  /* 0x3fb8aa3b170e7823 */ /* 0x040fe2000000080e */
[----:B------:R-:W0:Y:S01]  /*2160*/  MUFU.EX2 R16, R16 ;  /* 0x0000001000107308 */ /* 0x000e220000000800 */
[----:B-1----:R-:W-:Y:S02]  /*2170*/  FMUL R6, R6, R25 ;  /* 0x0000001906067220 */ /* 0x002fe40000400000 */
[----:B------:R-:W-:Y:S01]  /*2180*/  FFMA R23, R23, 1.925963033500011079e-08, R14 ;  /* 0x32a5706017177823 */ /* 0x000fe2000000000e */
[----:B------:R-:W-:Y:S01]  /*2190*/  SHF.L.U32 R14, R13, 0x17, RZ ;  /* 0x000000170d0e7819 */ /* 0x000fe200000006ff */
[----:B------:R-:W-:-:S03]  /*21a0*/  FADD R13, RZ, R6 ;  /* 0x00000006ff0d7221 */ /* 0x000fc60000000000 */
[----:B------:R-:W1:Y:S01]  /*21b0*/  MUFU.EX2 R11, R11 ;  /* 0x0000000b000b7308 */ /* 0x000e620000000800 */
[----:B--2---:R-:W-:Y:S01]  /*21c0*/  FMUL R17, R14, R19 ;  /* 0x000000130e117220 */ /* 0x004fe20000400000 */
[----:B------:R-:W-:-:S04]  /*21d0*/  FADD R12, R13, R18 ;  /* 0x000000120d0c7221 */ /* 0x000fc80000000000 */
[----:B------:R-:W-:Y:S01]  /*21e0*/  FADD R13, R12, R17 ;  /* 0x000000110c0d7221 */ /* 0x000fe20000000000 */
[----:B------:R-:W-:Y:S01]  /*21f0*/  IMAD.SHL.U32 R12, R10, 0x800000, RZ ;  /* 0x008000000a0c7824 */ /* 0x000fe200078e00ff */
[----:B------:R-:W2:Y:S01]  /*2200*/  MUFU.EX2 R23, R23 ;  /* 0x0000001700177308 */ /* 0x000ea20000000800 */
[----:B0-----:R-:W-:Y:S01]  /*2210*/  FMUL R16, R15, R16 ;  /* 0x000000100f107220 */ /* 0x001fe20000400000 */
[----:B------:R-:W-:-:S03]  /*2220*/  MOV R15, 0xffffffff ;  /* 0xffffffff000f7802 */ /* 0x000fc60000000f00 */
[----:B------:R-:W-:Y:S01]  /*2230*/  FADD R13, R13, R16 ;  /* 0x000000100d0d7221 */ /* 0x000fe20000000000 */
[----:B-1----:R-:W-:Y:S01]  /*2240*/  FMUL R10, R8, R11 ;  /* 0x0000000b080a7220 */ /* 0x002fe20000400000 */
[----:B------:R-:W-:-:S03]  /*2250*/  IMAD.MOV.U32 R11, RZ, RZ, 0x1f ;  /* 0x0000001fff0b7424 */ /* 0x000fc600078e00ff */
[----:B------:R-:W-:Y:S01]  /*2260*/  FADD R13, R13, R10 ;  /* 0x0000000a0d0d7221 */ /* 0x000fe20000000000 */
[----:B--2---:R-:W-:Y:S01]  /*2270*/  FMUL R8, R12, R23 ;  /* 0x000000170c087220 */ /* 0x004fe20000400000 */
[----:B------:R-:W-:-:S03]  /*2280*/  MOV R12, 0x10 ;  /* 0x00000010000c7802 */ /* 0x000fc60000000f00 */
[----:B------:R-:W-:-:S07]  /*2290*/  FADD R13, R13, R8 ;  /* 0x000000080d0d7221 */ /* 0x000fce0000000000 */
[----:B------:R-:W-:Y:S05]  /*22a0*/  WARPSYNC.COLLECTIVE R15, `(.L_x_24164) ;  /* 0x000000000f087348 */ /* 0x000fea0003c00000 */
[----:B------:R0:W1:Y:S02]  /*22b0*/  SHFL.BFLY P6, R14, R13, R12, R11 ;  /* 0x0c00000c0d0e7389 */ /* 0x00006400000c000b */
[----:B01----:R-:W-:Y:S05]  /*22c0*/  ENDCOLLECTIVE ;  /* 0x000000000000791b */ /* 0x003fea0003800000 */
.L_x_24164:
[----:B------:R-:W-:Y:S02]  /*22d0*/  HFMA2 R12, -RZ, RZ, 0, 4.76837158203125e-07 ;  /* 0x00000008ff0c7431 */ /* 0x000fe400000001ff */
[----:B------:R-:W-:-:S04]  /*22e0*/  FADD R19, R13, R14 ;  /* 0x0000000e0d137221 */ /* 0x000fc80000000000 */
[----:B------:R-:W-:-:S07]  /*22f0*/  IMAD.MOV.U32 R13, RZ, RZ, R19 ;  /* 0x000000ffff0d7224 */ /* 0x000fce00078e0013 */
[----:B------:R-:W-:Y:S05]  /*2300*/  WARPSYNC.COLLECTIVE R15, `(.L_x_24165) ;  /* 0x000000000f087348 */ /* 0x000fea0003c00000 */
[----:B------:R0:W1:Y:S02]  /*2310*/  SHFL.BFLY P6, R14, R13, R12, R11 ;  /* 0x0c00000c0d0e7389 */ /* 0x00006400000c000b */
[----:B01----:R-:W-:Y:S05]  /*2320*/  ENDCOLLECTIVE ;  /* 0x000000000000791b */ /* 0x003fea0003800000 */
.L_x_24165:
[----:B------:R-:W-:Y:S01]  /*2330*/  MOV R12, 0x4 ;  /* 0x00000004000c7802 */ /* 0x000fe20000000f00 */
[----:B------:R-:W-:-:S04]  /*2340*/  FADD R20, R19, R14 ;  /* 0x0000000e13147221 */ /* 0x000fc80000000000 */
[----:B------:R-:W-:-:S07]  /*2350*/  IMAD.MOV.U32 R13, RZ, RZ, R20 ;  /* 0x000000ffff0d7224 */ /* 0x000fce00078e0014 */
[----:B------:R-:W-:Y:S05]  /*2360*/  WARPSYNC.COLLECTIVE R15, `(.L_x_24166) ;  /* 0x000000000f087348 */ /* 0x000fea0003c00000 */
[----:B------:R0:W1:Y:S02]  /*2370*/  SHFL.BFLY P6, R14, R13, R12, R11 ;  /* 0x0c00000c0d0e7389 */ /* 0x00006400000c000b */
[----:B01----:R-:W-:Y:S05]  /*2380*/  ENDCOLLECTIVE ;  /* 0x000000000000791b */ /* 0x003fea0003800000 */
.L_x_24166:
[----:B------:R-:W-:Y:S02]  /*2390*/  HFMA2 R12, -RZ, RZ, 0, 1.1920928955078125e-07 ;  /* 0x00000002ff0c7431 */ /* 0x000fe400000001ff */
[----:B------:R-:W-:-:S04]  /*23a0*/  FADD R21, R20, R14 ;  /* 0x0000000e14157221 */ /* 0x000fc80000000000 */
[----:B------:R-:W-:-:S07]  /*23b0*/  IMAD.MOV.U32 R13, RZ, RZ, R21 ;  /* 0x000000ffff0d7224 */ /* 0x000fce00078e0015 */
[----:B------:R-:W-:Y:S05]  /*23c0*/  WARPSYNC.COLLECTIVE R15, `(.L_x_24167) ;  /* 0x000000000f087348 */ /* 0x000fea0003c00000 */
[----:B------:R0:W1:Y:S02]  /*23d0*/  SHFL.BFLY P6, R14, R13, R12, R11 ;  /* 0x0c00000c0d0e7389 */ /* 0x00006400000c000b */
[----:B01----:R-:W-:Y:S05]  /*23e0*/  ENDCOLLECTIVE ;  /* 0x000000000000791b */ /* 0x003fea0003800000 */
.L_x_24167:
[----:B------:R-:W-:Y:S01]  /*23f0*/  MOV R12, 0x1 ;  /* 0x00000001000c7802 */ /* 0x000fe20000000f00 */
[----:B------:R-:W-:-:S04]  /*2400*/  FADD R22, R21, R14 ;  /* 0x0000000e15167221 */ /* 0x000fc80000000000 */
[----:B------:R-:W-:-:S07]  /*2410*/  IMAD.MOV.U32 R13, RZ, RZ, R22 ;  /* 0x000000ffff0d7224 */ /* 0x000fce00078e0016 */
[----:B------:R-:W-:Y:S05]  /*2420*/  WARPSYNC.COLLECTIVE R15, `(.L_x_24168) ;  /* 0x000000000f087348 */ /* 0x000fea0003c00000 */
[----:B------:R0:W1:Y:S02]  /*2430*/  SHFL.BFLY P6, R14, R13, R12, R11 ;  /* 0x0c00000c0d0e7389 */ /* 0x00006400000c000b */
[----:B01----:R-:W-:Y:S05]  /*2440*/  ENDCOLLECTIVE ;  /* 0x000000000000791b */ /* 0x003fea0003800000 */
.L_x_24168:
[----:B------:R-:W-:Y:S05]  /*2450*/  BRA `(.L_x_24169) ;  /* 0xfffffff000307947 */ /* 0x000fea000383ffff */
        .weak           $__internal_371_$__cuda_sm3x_div_rn_noftz_f32_slowpath
        .type           $__internal_371_$__cuda_sm3x_div_rn_noftz_f32_slowpath,@function
        .size           $__internal_371_$__cuda_sm3x_div_rn_noftz_f32_slowpath,(.L_x_37748 - $__internal_371_$__cuda_sm3x_div_rn_noftz_f32_slowpath)
$__internal_371_$__cuda_sm3x_div_rn_noftz_f32_slowpath:
        /* <DEDUP_REMOVED lines=35> */
.L_x_24171:
        /* <DEDUP_REMOVED lines=51> */
.L_x_24178:
[----:B------:R-:W-:-:S04]  /*29c0*/  LOP3.LUT R6, R6, 0x80000000, RZ, 0xc0, !PT ;  /* 0x8000000006067812 */ /* 0x000fc800078ec0ff */
[----:B------:R-:W-:Y:S01]  /*29d0*/  LOP3.LUT R6, R6, 0x7f800000, RZ, 0xfc, !PT ;  /* 0x7f80000006067812 */ /* 0x000fe200078efcff */
[----:B------:R-:W-:Y:S06]  /*29e0*/  BRA `(.L_x_24179) ;  /* 0x0000000000047947 */ /* 0x000fec0003800000 */
.L_x_24177:
[----:B------:R-:W-:-:S07]  /*29f0*/  LEA R6, R22, R6, 0x17 ;  /* 0x0000000616067211 */ /* 0x000fce00078eb8ff */
.L_x_24179:
[----:B------:R-:W-:Y:S05]  /*2a00*/  BSYNC.RECONVERGENT B3 ;  /* 0x0000000000037941 */ /* 0x000fea0003800200 */
.L_x_24176:
[----:B------:R-:W-:Y:S05]  /*2a10*/  BRA `(.L_x_24180) ;  /* 0x0000000000207947 */ /* 0x000fea0003800000 */
.L_x_24175:
[----:B------:R-:W-:-:S04]  /*2a20*/  LOP3.LUT R6, R21, 0x80000000, R6, 0x48, !PT ;  /* 0x8000000015067812 */ /* 0x000fc800078e4806 */
[----:B------:R-:W-:Y:S01]  /*2a30*/  LOP3.LUT R6, R6, 0x7f800000, RZ, 0xfc, !PT ;  /* 0x7f80000006067812 */ /* 0x000fe200078efcff */
[----:B------:R-:W-:Y:S06]  /*2a40*/  BRA `(.L_x_24180) ;  /* 0x0000000000147947 */ /* 0x000fec0003800000 */
.L_x_24174:
[----:B------:R-:W-:Y:S01]  /*2a50*/  LOP3.LUT R6, R21, 0x80000000, R6, 0x48, !PT ;  /* 0x8000000015067812 */ /* 0x000fe200078e4806 */
[----:B------:R-:W-:Y:S06]  /*2a60*/  BRA `(.L_x_24180) ;  /* 0x00000000000c7947 */ /* 0x000fec0003800000 */
.L_x_24173:
[----:B------:R-:W0:Y:S01]  /*2a70*/  MUFU.RSQ R6, -QNAN ;  /* 0xffc0000000067908 */ /* 0x000e220000001400 */
[----:B------:R-:W-:Y:S05]  /*2a80*/  BRA `(.L_x_24180) ;  /* 0x0000000000047947 */ /* 0x000fea0003800000 */
.L_x_24172:
[----:B------:R-:W-:-:S07]  /*2a90*/  FADD.FTZ R6, R6, R11 ;  /* 0x0000000b06067221 */ /* 0x000fce0000010000 */
.L_x_24180:
[----:B------:R-:W-:Y:S05]  /*2aa0*/  BSYNC.RECONVERGENT B2 ;  /* 0x0000000000027941 */ /* 0x000fea0003800200 */
.L_x_24170:
[----:B------:R-:W-:-:S04]  /*2ab0*/  IMAD.MOV.U32 R13, RZ, RZ, 0x0 ;  /* 0x00000000ff0d7424 */ /* 0x000fc800078e00ff */
[----:B0-----:R-:W-:Y:S05]  /*2ac0*/  RET.REL.NODEC R12 `(_Z15SoftmaxWarpImplI22BroadcastScaleMaskLoadIffbLm2EiE11DirectStoreIffEfLi1ELi6ELi32ELi1ELb0EL9Algorithm0EEvT_T0_ll) ;  /* 0xffffffd40c4c7950 */ /* 0x001fea0003c3ffff */
.L_x_24181:
        /* <DEDUP_REMOVED lines=11> */
.L_x_37748:


//--------------------- .text._Z15SoftmaxWarpImplI22BroadcastScaleMaskLoadIffbLm2EiE11DirectStoreIffEfLi1ELi5ELi32ELi1ELb1EL9Algorithm0EEvT_T0_ll --------------------------
	.section	.text._Z15SoftmaxWarpImplI22BroadcastScaleMaskLoadIffbLm2EiE11DirectStoreIffEfLi1ELi5ELi32ELi1ELb1EL9Algorithm0EEvT_T0_ll,"ax",@progbits
	.align	128
        .global         _Z15SoftmaxWarpImplI22BroadcastScaleMaskLoadIffbLm2EiE11DirectStoreIffEfLi1ELi5ELi32ELi1ELb1EL9Algorithm0EEvT_T0_ll
        .type           _Z15SoftmaxWarpImplI22BroadcastScaleMaskLoadIffbLm2EiE11DirectStoreIffEfLi1ELi5ELi32ELi1ELb1EL9Algorithm0EEvT_T0_ll,@function
        .size           _Z15SoftmaxWarpImplI22BroadcastScaleMaskLoadIffbLm2EiE11DirectStoreIffEfLi1ELi5ELi32ELi1ELb1EL9Algorithm0EEvT_T0_ll,(.L_x_37749 - _Z15SoftmaxWarpImplI22BroadcastScaleMaskLoadIffbLm2EiE11DirectStoreIffEfLi1ELi5ELi32ELi1ELb1EL9Algorithm0EEvT_T0_ll)
        .other          _Z15SoftmaxWarpImplI22BroadcastScaleMaskLoadIffbLm2EiE11DirectStoreIffEfLi1ELi5ELi32ELi1ELb1EL9Algorithm0EEvT_T0_ll,@"STO_CUDA_ENTRY STV_DEFAULT"
_Z15SoftmaxWarpImplI22BroadcastScaleMaskLoadIffbLm2EiE11DirectStoreIffEfLi1ELi5ELi32ELi1ELb1EL9Algorithm0EEvT_T0_ll:
.text._Z15SoftmaxWarpImplI22BroadcastScaleMaskLoadIffbLm2EiE11DirectStoreIffEfLi1ELi5ELi32ELi1ELb1EL9Algorithm0EEvT_T0_ll:
        /* <DEDUP_REMOVED lines=29> */
.L_x_24182:
        /* <DEDUP_REMOVED lines=18> */
.L_x_24205:
[----:B0-----:R-:W0:Y:S01]  /*02f0*/  LDC.64 R10, c[0x0][0x3f0] ;  /* 0x0000fc00ff0a7b82 */ /* 0x001e220000000a00 */
[----:B------:R-:W-:Y:S01]  /*0300*/  BSSY.RECONVERGENT B1, `(.L_x_24184) ;  /* 0x0000043000017945 */ /* 0x000fe20003800200 */
[----:B--2---:R-:W-:Y:S01]  /*0310*/  IMAD.MOV.U32 R9, RZ, RZ, -0x800000 ;  /* 0xff800000ff097424 */ /* 0x004fe200078e00ff */
[----:B------:R-:W-:-:S05]  /*0320*/  MOV R13, 0xff800000 ;  /* 0xff800000000d7802 */ /* 0x000fca0000000f00 */
[----:B------:R-:W2:Y:S08]  /*0330*/  LDC.64 R14, c[0x0][0x390] ;  /* 0x0000e400ff0e7b82 */ /* 0x000eb00000000a00 */
[----:B------:R-:W3:Y:S01]  /*0340*/  LDC.64 R16, c[0x0][0x398] ;  /* 0x0000e600ff107b82 */ /* 0x000ee20000000a00 */
[-C--:B0-----:R-:W-:Y:S02]  /*0350*/  ISETP.GE.U32.AND P0, PT, R2, R10.reuse, PT ;  /* 0x0000000a0200720c */ /* 0x081fe40003f06070 */
[----:B------:R-:W-:-:S02]  /*0360*/  ISETP.GE.U32.AND P3, PT, R4, R10, PT ;  /* 0x0000000a0400720c */ /* 0x000fc40003f66070 */
[-C--:B------:R-:W-:Y:S02]  /*0370*/  ISETP.GE.U32.AND P2, PT, R6, R10.reuse, PT ;  /* 0x0000000a0600720c */ /* 0x080fe40003f46070 */
[-C--:B------:R-:W-:Y:S02]  /*0380*/  ISETP.GE.U32.AND P1, PT, R7, R10.reuse, PT ;  /* 0x0000000a0700720c */ /* 0x080fe40003f26070 */
[----:B------:R-:W-:Y:S01]  /*0390*/  ISETP.GE.U32.AND P4, PT, R8, R10, PT ;  /* 0x0000000a0800720c */ /* 0x000fe20003f86070 */
[----:B------:R-:W-:Y:S01]  /*03a0*/  IMAD.MOV.U32 R10, RZ, RZ, -0x800000 ;  /* 0xff800000ff0a7424 */ /* 0x000fe200078e00ff */
[-C--:B------:R-:W-:Y:S02]  /*03b0*/  ISETP.GE.AND.EX P0, PT, RZ, R11.reuse, PT, P0 ;  /* 0x0000000bff00720c */ /* 0x080fe40003f06300 */
[-C--:B------:R-:W-:Y:S02]  /*03c0*/  ISETP.GE.AND.EX P3, PT, RZ, R11.reuse, PT, P3 ;  /* 0x0000000bff00720c */ /* 0x080fe40003f66330 */
[----:B------:R-:W-:-:S02]  /*03d0*/  ISETP.GE.AND.EX P2, PT, RZ, R11, PT, P2 ;  /* 0x0000000bff00720c */ /* 0x000fc40003f46320 */
[-C--:B------:R-:W-:Y:S02]  /*03e0*/  ISETP.GE.AND.EX P1, PT, RZ, R11.reuse, PT, P1 ;  /* 0x0000000bff00720c */ /* 0x080fe40003f26310 */
[----:B------:R-:W-:Y:S02]  /*03f0*/  ISETP.GE.AND.EX P4, PT, RZ, R11, PT, P4 ;  /* 0x0000000bff00720c */ /* 0x000fe40003f86340 */
[----:B------:R-:W0:Y:S03]  /*0400*/  LDC R11, c[0x0][0x3a8] ;  /* 0x0000ea00ff0b7b82 */ /* 0x000e260000000800 */
[----:B--23--:R-:W-:Y:S08]  /*0410*/  @P0 BRA `(.L_x_24185) ;  /* 0x0000000000c40947 */ /* 0x00cff00003800000 */
        /* <DEDUP_REMOVED lines=18> */
[----:B------:R-:W-:-:S04]  /*0540*/  SHF.R.S64 R20, RZ, 0x1e, R22 ;  /* 0x0000001eff147819 */ /* 0x000fc80000001016 */
        /* <DEDUP_REMOVED lines=9> */
[----:B------:R-:W-:-:S04]  /*05e0*/  ISETP.NE.U32.AND P5, PT, R14, 0x1, PT ;  /* 0x000000010e00780c */ /* 0x000fc80003fa5070 */
[----:B------:R-:W-:Y:S02]  /*05f0*/  ISETP.NE.AND.EX P5, PT, R15, RZ, PT, P5 ;  /* 0x000000ff0f00720c */ /* 0x000fe40003fa5350 */
        /* <DEDUP_REMOVED lines=19> */
.L_x_24185:
[----:B------:R-:W-:Y:S05]  /*0730*/  BSYNC.RECONVERGENT B1 ;  /* 0x0000000000017941 */ /* 0x000fea0003800200 */
.L_x_24184:
[----:B------:R-:W-:Y:S04]  /*0740*/  BSSY.RECONVERGENT B1, `(.L_x_24186) ;  /* 0x0000034000017945 */ /* 0x000fe80003800200 */
[----:B------:R-:W-:Y:S05]  /*0750*/  @P3 BRA `(.L_x_24187) ;  /* 0x0000000000c83947 */ /* 0x000fea0003800000 */
[----:B0-----:R-:W-:Y:S01]  /*0760*/  IABS R12, R11 ;  /* 0x0000000b000c7213 */ /* 0x001fe20000000000 */
        /* <DEDUP_REMOVED lines=49> */
.L_x_24187:
[----:B------:R-:W-:Y:S05]  /*0a80*/  BSYNC.RECONVERGENT B1 ;  /* 0x0000000000017941 */ /* 0x000fea0003800200 */
.L_x_24186:
[----:B------:R-:W-:Y:S01]  /*0a90*/  BSSY.RECONVERGENT B1, `(.L_x_24188) ;  /* 0x0000039000017945 */ /* 0x000fe20003800200 */
[----:B------:R-:W-:Y:S01]  /*0aa0*/  MOV R16, 0xff800000 ;  /* 0xff80000000107802 */ /* 0x000fe20000000f00 */
[----:B------:R-:W-:Y:S02]  /*0ab0*/  IMAD.MOV.U32 R20, RZ, RZ, -0x800000 ;  /* 0xff800000ff147424 */ /* 0x000fe400078e00ff */
[----:B------:R-:W-:Y:S01]  /*0ac0*/  IMAD.MOV.U32 R22, RZ, RZ, -0x800000 ;  /* 0xff800000ff167424 */ /* 0x000fe200078e00ff */
[----:B------:R-:W-:Y:S06]  /*0ad0*/  @P2 BRA `(.L_x_24189) ;  /* 0x0000000000d02947 */ /* 0x000fec0003800000 */
        /* <DEDUP_REMOVED lines=11> */
[----:B0-----:R-:W0:Y:S01]  /*0b90*/  LDC.64 R18, c[0x0][0x390] ;  /* 0x0000e400ff127b82 */ /* 0x001e220000000a00 */
        /* <DEDUP_REMOVED lines=40> */
.L_x_24189:
[----:B------:R-:W-:Y:S05]  /*0e20*/  BSYNC.RECONVERGENT B1 ;  /* 0x0000000000017941 */ /* 0x000fea0003800200 */
.L_x_24188:
[----:B------:R-:W-:Y:S04]  /*0e30*/  BSSY.RECONVERGENT B1, `(.L_x_24190) ;  /* 0x0000036000017945 */ /* 0x000fe80003800200 */
[----:B------:R-:W-:Y:S05]  /*0e40*/  @P1 BRA `(.L_x_24191) ;  /* 0x0000000000d01947 */ /* 0x000fea0003800000 */
[----:B0-----:R-:W-:Y:S01]  /*0e50*/  IABS R16, R11 ;  /* 0x0000000b00107213 */ /* 0x001fe20000000000 */
        /* <DEDUP_REMOVED lines=10> */
[----:B------:R0:W1:Y:S02]  /*0f00*/  F2I.FTZ.U32.TRUNC.NTZ R15, R19 ;  /* 0x00000013000f7305 */ /* 0x000064000021f000 */
[----:B0-----:R-:W-:-:S04]  /*0f10*/  LOP3.LUT R19, R12, R11, RZ, 0x3c, !PT ;  /* 0x0000000b0c137212 */ /* 0x001fc800078e3cff */
[----:B------:R-:W-:Y:S01]  /*0f20*/  ISETP.GE.AND P3, PT, R19, RZ, PT ;  /* 0x000000ff1300720c */ /* 0x000fe20003f66270 */
        /* <DEDUP_REMOVED lines=38> */
.L_x_24191:
[----:B------:R-:W-:Y:S05]  /*1190*/  BSYNC.RECONVERGENT B1 ;  /* 0x0000000000017941 */ /* 0x000fea0003800200 */
.L_x_24190:
        /* <DEDUP_REMOVED lines=13> */
[----:B0-----:R-:W0:Y:S01]  /*1270*/  LDC.64 R18, c[0x0][0x390] ;  /* 0x0000e400ff127b82 */ /* 0x001e220000000a00 */
        /* <DEDUP_REMOVED lines=20> */
[----:B------:R-:W-:Y:S02]  /*13c0*/  SHF.R.S64 R18, RZ, 0x1e, R12 ;  /* 0x0000001eff127819 */ /* 0x000fe4000000100c */
        /* <DEDUP_REMOVED lines=19> */
.L_x_24193:
[----:B------:R-:W-:Y:S05]  /*1500*/  BSYNC.RECONVERGENT B1 ;  /* 0x0000000000017941 */ /* 0x000fea0003800200 */
.L_x_24192:
        /* <DEDUP_REMOVED lines=23> */
[----:B------:R-:W-:Y:S01]  /*1680*/  FFMA.RM R10, R17, R12, 12582913 ;  /* 0x4b400001110a7423 */ /* 0x000fe2000000400c */
[----:B------:R-:W-:-:S02]  /*1690*/  FADD R20, -R15, R20 ;  /* 0x000000140f147221 */ /* 0x000fc40000000100 */
        /* <DEDUP_REMOVED lines=17> */
[----:B------:R-:W-:Y:S01]  /*17b0*/  FFMA R11, R22, 1.925963033500011079e-08, R21 ;  /* 0x32a57060160b7823 */ /* 0x000fe20000000015 */
[----:B------:R-:W-:Y:S01]  /*17c0*/  FADD R21, R12, -12583039 ;  /* 0xcb40007f0c157421 */ /* 0x000fe20000000000 */
[----:B------:R2:W3:Y:S01]  /*17d0*/  MUFU.EX2 R15, R19 ;  /* 0x00000013000f7308 */ /* 0x0004e20000000800 */
[----:B------:R-:W-:Y:S01]  /*17e0*/  FFMA R17, R18, 1.925963033500011079e-08, R17 ;  /* 0x32a5706012117823 */ /* 0x000fe20000000011 */
[----:B------:R-:W-:Y:S01]  /*17f0*/  SHF.L.U32 R18, R10, 0x17, RZ ;  /* 0x000000170a127819 */ /* 0x000fe200000006ff */
[----:B------:R-:W-:-:S05]  /*1800*/  FFMA R21, R20, 1.4426950216293334961, -R21 ;  /* 0x3fb8aa3b14157823 */ /* 0x000fca0000000815 */
[----:B------:R-:W4:Y:S01]  /*1810*/  MUFU.EX2 R11, R11 ;  /* 0x0000000b000b7308 */ /* 0x000f220000000800 */
[----:B--2---:R-:W-:Y:S01]  /*1820*/  FFMA R19, R20, 1.925963033500011079e-08, R21 ;  /* 0x32a5706014137823 */ /* 0x004fe20000000015 */
[----:B0-----:R-:W-:Y:S01]  /*1830*/  FMUL R10, R9, R16 ;  /* 0x00000010090a7220 */ /* 0x001fe20000400000 */
[----:B------:R-:W-:-:S03]  /*1840*/  IMAD.SHL.U32 R20, R13, 0x800000, RZ ;  /* 0x008000000d147824 */ /* 0x000fc600078e00ff */
[----:B------:R-:W-:Y:S02]  /*1850*/  FADD R16, RZ, R10 ;  /* 0x0000000aff107221 */ /* 0x000fe40000000000 */
[----:B------:R-:W0:Y:S01]  /*1860*/  MUFU.EX2 R17, R17 ;  /* 0x0000001100117308 */ /* 0x000e220000000800 */
[----:B---3--:R-:W-:-:S07]  /*1870*/  FMUL R9, R18, R15 ;  /* 0x0000000f12097220 */ /* 0x008fce0000400000 */
[----:B------:R-:W2:Y:S01]  /*1880*/  MUFU.EX2 R19, R19 ;  /* 0x0000001300137308 */ /* 0x000ea20000000800 */
[----:B----4-:R-:W-:Y:S01]  /*1890*/  FMUL R18, R20, R11 ;  /* 0x0000000b14127220 */ /* 0x010fe20000400000 */
        /* <DEDUP_REMOVED lines=16> */
.L_x_24217:
        /* <DEDUP_REMOVED lines=12> */
[----:B01----:R-:W-:Y:S05]  /*1a60*/  CALL.REL.NOINC `($__internal_372_$__cuda_sm3x_div_rn_noftz_f32_slowpath) ;  /* 0x0000000c00647944 */ /* 0x003fea0003c00000 */
[----:B------:R-:W-:-:S07]  /*1a70*/  IMAD.MOV.U32 R15, RZ, RZ, R12 ;  /* 0x000000ffff0f7224 */ /* 0x000fce00078e000c */
.L_x_24196:
[----:B------:R-:W-:Y:S05]  /*1a80*/  BSYNC.RECONVERGENT B1 ;  /* 0x0000000000017941 */ /* 0x000fea0003800200 */
.L_x_24195:
        /* <DEDUP_REMOVED lines=12> */
[----:B01----:R-:W-:Y:S05]  /*1b50*/  CALL.REL.NOINC `($__internal_372_$__cuda_sm3x_div_rn_noftz_f32_slowpath) ;  /* 0x0000000c00287944 */ /* 0x003fea0003c00000 */
[----:B------:R-:W-:-:S07]  /*1b60*/  IMAD.MOV.U32 R19, RZ, RZ, R12 ;  /* 0x000000ffff137224 */ /* 0x000fce00078e000c */
.L_x_24198:
[----:B------:R-:W-:Y:S05]  /*1b70*/  BSYNC.RECONVERGENT B1 ;  /* 0x0000000000017941 */ /* 0x000fea0003800200 */
.L_x_24197:
        /* <DEDUP_REMOVED lines=14> */
.L_x_24200:
[----:B------:R-:W-:Y:S05]  /*1c60*/  BSYNC.RECONVERGENT B1 ;  /* 0x0000000000017941 */ /* 0x000fea0003800200 */
.L_x_24199:
        /* <DEDUP_REMOVED lines=14> */
.L_x_24202:
[----:B------:R-:W-:Y:S05]  /*1d50*/  BSYNC.RECONVERGENT B1 ;  /* 0x0000000000017941 */ /* 0x000fea0003800200 */
.L_x_24201:
        /* <DEDUP_REMOVED lines=14> */
.L_x_24204:
[----:B------:R-:W-:Y:S05]  /*1e40*/  BSYNC.RECONVERGENT B1 ;  /* 0x0000000000017941 */ /* 0x000fea0003800200 */
.L_x_24203:
        /* <DEDUP_REMOVED lines=37> */
.L_x_24183:
[----:B------:R-:W-:Y:S05]  /*20a0*/  EXIT ;  /* 0x000000000000794d */ /* 0x000fea0003800000 */
.L_x_24194:
[----:B------:R-:W-:Y:S01]  /*20b0*/  HFMA2 R12, -RZ, RZ, 0, 9.5367431640625e-07 ;  /* 0x00000010ff0c7431 */ /* 0x000fe200000001ff */
[----:B------:R-:W-:Y:S01]  /*20c0*/  BSSY B1, `(.L_x_24206) ;  /* 0x0000006000017945 */ /* 0x000fe20003800000 */
[----:B0-----:R-:W-:Y:S02]  /*20d0*/  IMAD.MOV.U32 R11, RZ, RZ, 0x1f ;  /* 0x0000001fff0b7424 */ /* 0x001fe400078e00ff */
[----:B------:R-:W-:-:S07]  /*20e0*/  IMAD.MOV.U32 R15, RZ, RZ, -0x1 ;  /* 0xffffffffff0f7424 */ /* 0x000fce00078e00ff */
[----:B-1----:R-:W-:Y:S05]  /*20f0*/  WARPSYNC.COLLECTIVE R15, `(.L_x_24207) ;  /* 0x000000000f087348 */ /* 0x002fea0003c00000 */
[----:B------:R0:W2:Y:S02]  /*2100*/  SHFL.BFLY P6, R14, R13, R12, R11 ;  /* 0x0c00000c0d0e7389 */ /* 0x0000a400000c000b */
[----:B012---:R-:W-:Y:S05]  /*2110*/  ENDCOLLECTIVE ;  /* 0x000000000000791b */ /* 0x007fea0003800000 */
.L_x_24207:
[----:B------:R-:W-:Y:S05]  /*2120*/  BSYNC B1 ;  /* 0x0000000000017941 */ /* 0x000fea0003800000 */
.L_x_24206:
[----:B------:R-:W-:Y:S01]  /*2130*/  FMNMX R13, R14, R13, !PT ;  /* 0x0000000d0e0d7209 */ /* 0x000fe20007800000 */
[----:B------:R-:W-:Y:S01]  /*2140*/  IMAD.MOV.U32 R11, RZ, RZ, 0x1f ;  /* 0x0000001fff0b7424 */ /* 0x000fe200078e00ff */
[----:B------:R-:W-:Y:S01]  /*2150*/  MOV R12, 0x8 ;  /* 0x00000008000c7802 */ /* 0x000fe20000000f00 */
[----:B------:R-:W-:-:S07]  /*2160*/  IMAD.MOV.U32 R15, RZ, RZ, -0x1 ;  /* 0xffffffffff0f7424 */ /* 0x000fce00078e00ff */
[----:B------:R-:W-:Y:S05]  /*2170*/  WARPSYNC.COLLECTIVE R15, `(.L_x_24208) ;  /* 0x000000000f087348 */ /* 0x000fea0003c00000 */
[----:B------:R0:W1:Y:S02]  /*2180*/  SHFL.BFLY P6, R14, R13, R12, R11 ;  /* 0x0c00000c0d0e7389 */ /* 0x00006400000c000b */
[----:B01----:R-:W-:Y:S05]  /*2190*/  ENDCOLLECTIVE ;  /* 0x000000000000791b */ /* 0x003fea0003800000 */
.L_x_24208:
[----:B------:R-:W-:Y:S01]  /*21a0*/  IMAD.MOV.U32 R12, RZ, RZ, 0x4 ;  /* 0x00000004ff0c7424 */ /* 0x000fe200078e00ff */
[----:B------:R-:W-:-:S04]  /*21b0*/  FMNMX R17, R13, R14, !PT ;  /* 0x0000000e0d117209 */ /* 0x000fc80007800000 */
[----:B------:R-:W-:-:S07]  /*21c0*/  MOV R13, R17 ;  /* 0x00000011000d7202 */ /* 0x000fce0000000f00 */
[----:B------:R-:W-:Y:S05]  /*21d0*/  WARPSYNC.COLLECTIVE R15, `(.L_x_24209) ;  /* 0x000000000f087348 */ /* 0x000fea0003c00000 */
[----:B------:R0:W1:Y:S02]  /*21e0*/  SHFL.BFLY P6, R14, R13, R12, R11 ;  /* 0x0c00000c0d0e7389 */ /* 0x00006400000c000b */
[----:B01----:R-:W-:Y:S05]  /*21f0*/  ENDCOLLECTIVE ;  /* 0x000000000000791b */ /* 0x003fea0003800000 */
.L_x_24209:
[----:B------:R-:W-:Y:S01]  /*2200*/  HFMA2 R12, -RZ, RZ, 0, 1.1920928955078125e-07 ;  /* 0x00000002ff0c7431 */ /* 0x000fe200000001ff */
[----:B------:R-:W-:Y:S02]  /*2210*/  FMNMX R18, R17, R14, !PT ;  /* 0x0000000e11127209 */ /* 0x000fe40007800000 */
[----:B------:R-:W-:-:S03]  /*2220*/  MOV R17, 0x3bbb989d ;  /* 0x3bbb989d00117802 */ /* 0x000fc60000000f00 */
[----:B------:R-:W-:-:S07]  /*2230*/  IMAD.MOV.U32 R13, RZ, RZ, R18 ;  /* 0x000000ffff0d7224 */ /* 0x000fce00078e0012 */
[----:B------:R-:W-:Y:S05]  /*2240*/  WARPSYNC.COLLECTIVE R15, `(.L_x_24210) ;  /* 0x000000000f087348 */ /* 0x000fea0003c00000 */
[----:B------:R0:W1:Y:S02]  /*2250*/  SHFL.BFLY P6, R14, R13, R12, R11 ;  /* 0x0c00000c0d0e7389 */ /* 0x00006400000c000b */
[----:B01----:R-:W-:Y:S05]  /*2260*/  ENDCOLLECTIVE ;  /* 0x000000000000791b */ /* 0x003fea0003800000 */
.L_x_24210:
[----:B------:R-:W-:Y:S01]  /*2270*/  IMAD.MOV.U32 R12, RZ, RZ, 0x1 ;  /* 0x00000001ff0c7424 */ /* 0x000fe200078e00ff */
[----:B------:R-:W-:-:S05]  /*2280*/  FMNMX R19, R18, R14, !PT ;  /* 0x0000000e12137209 */ /* 0x000fca0007800000 */
[----:B------:R-:W-:-:S07]  /*2290*/  IMAD.MOV.U32 R13, RZ, RZ, R19 ;  /* 0x000000ffff0d7224 */ /* 0x000fce00078e0013 */
[----:B------:R-:W-:Y:S05]  /*22a0*/  WARPSYNC.COLLECTIVE R15, `(.L_x_24211) ;  /* 0x000000000f087348 */ /* 0x000fea0003c00000 */
[----:B------:R0:W1:Y:S02]  /*22b0*/  SHFL.BFLY P6, R14, R13, R12, R11 ;  /* 0x0c00000c0d0e7389 */ /* 0x00006400000c000b */
[----:B01----:R-:W-:Y:S05]  /*22c0*/  ENDCOLLECTIVE ;  /* 0x000000000000791b */ /* 0x003fea0003800000 */
.L_x_24211:
[----:B------:R-:W-:Y:S01]  /*22d0*/  FMNMX R19, R19, R14, !PT ;  /* 0x0000000e13137209 */ /* 0x000fe20007800000 */
[----:B------:R-:W-:-:S04]  /*22e0*/  IMAD.MOV.U32 R14, RZ, RZ, 0x437c0000 ;  /* 0x437c0000ff0e7424 */ /* 0x000fc800078e00ff */
        /* <DEDUP_REMOVED lines=9> */
[----:B------:R-:W-:-:S03]  /*2380*/  FFMA.RM R13, R13, R14, 12582913 ;  /* 0x4b4000010d0d7423 */ /* 0x000fc6000000400e */
[C---:B------:R-:W-:Y:S01]  /*2390*/  FADD R11, R9.reuse, -12583039 ;  /* 0xcb40007f090b7421 */ /* 0x040fe20000000000 */
[----:B------:R-:W-:-:S03]  /*23a0*/  IMAD.SHL.U32 R9, R9, 0x800000, RZ ;  /* 0x0080000009097824 */ /* 0x000fc600078e00ff */
[----:B------:R-:W-:-:S04]  /*23b0*/  FFMA R11, R26, 1.4426950216293334961, -R11 ;  /* 0x3fb8aa3b1a0b7823 */ /* 0x000fc8000000080b */
[----:B------:R-:W-:-:S04]  /*23c0*/  FFMA R11, R26, 1.925963033500011079e-08, R11 ;  /* 0x32a570601a0b7823 */ /* 0x000fc8000000000b */
[----:B------:R0:W1:Y:S02]  /*23d0*/  MUFU.EX2 R10, R11 ;  /* 0x0000000b000a7308 */ /* 0x0000640000000800 */
[----:B0-----:R-:W-:Y:S01]  /*23e0*/  FFMA.RM R11, R15, R14, 12582913 ;  /* 0x4b4000010f0b7423 */ /* 0x001fe2000000400e */
[-C--:B------:R-:W-:Y:S01]  /*23f0*/  FFMA.SAT R15, R16, R17.reuse, 0.5 ;  /* 0x3f000000100f7423 */ /* 0x080fe20000002011 */
[----:B------:R-:W-:-:S03]  /*2400*/  FFMA.SAT R17, R20, R17, 0.5 ;  /* 0x3f00000014117423 */ /* 0x000fc60000002011 */
[-C--:B------:R-:W-:Y:S01]  /*2410*/  FFMA.RM R12, R15, R14.reuse, 12582913 ;  /* 0x4b4000010f0c7423 */ /* 0x080fe2000000400e */
[----:B------:R-:W-:Y:S01]  /*2420*/  FFMA.RM R14, R17, R14, 12582913 ;  /* 0x4b400001110e7423 */ /* 0x000fe2000000400e */
[----:B-1----:R-:W-:Y:S01]  /*2430*/  FMUL R10, R9, R10 ;  /* 0x0000000a090a7220 */ /* 0x002fe20000400000 */
[C---:B------:R-:W-:Y:S01]  /*2440*/  FADD R9, R13.reuse, -12583039 ;  /* 0xcb40007f0d097421 */ /* 0x040fe20000000000 */
[----:B------:R-:W-:Y:S01]  /*2450*/  FADD R15, R12, -12583039 ;  /* 0xcb40007f0c0f7421 */ /* 0x000fe20000000000 */
[C---:B------:R-:W-:Y:S01]  /*2460*/  FADD R17, R14.reuse, -12583039 ;  /* 0xcb40007f0e117421 */ /* 0x040fe20000000000 */
[----:B------:R-:W-:Y:S01]  /*2470*/  SHF.L.U32 R14, R14, 0x17, RZ ;  /* 0x000000170e0e7819 */ /* 0x000fe200000006ff */
[----:B------:R-:W-:Y:S01]  /*2480*/  FFMA R9, R18, 1.4426950216293334961, -R9 ;  /* 0x3fb8aa3b12097823 */ /* 0x000fe20000000809 */
[----:B------:R-:W-:Y:S01]  /*2490*/  FFMA R15, R16, 1.4426950216293334961, -R15 ;  /* 0x3fb8aa3b100f7823 */ /* 0x000fe2000000080f */
[----:B------:R-:W-:Y:S02]  /*24a0*/  FFMA R17, R20, 1.4426950216293334961, -R17 ;  /* 0x3fb8aa3b14117823 */ /* 0x000fe40000000811 */
[----:B------:R-:W-:Y:S01]  /*24b0*/  FFMA R18, R18, 1.925963033500011079e-08, R9 ;  /* 0x32a5706012127823 */ /* 0x000fe20000000009 */
[----:B------:R-:W-:Y:S01]  /*24c0*/  SHF.L.U32 R9, R13, 0x17, RZ ;  /* 0x000000170d097819 */ /* 0x000fe200000006ff */
[C---:B------:R-:W-:Y:S01]  /*24d0*/  FADD R13, R11.reuse, -12583039 ;  /* 0xcb40007f0b0d7421 */ /* 0x040fe20000000000 */
[----:B------:R-:W-:Y:S01]  /*24e0*/  FFMA R15, R16, 1.925963033500011079e-08, R15 ;  /* 0x32a57060100f7823 */ /* 0x000fe2000000000f */
[----:B------:R-:W-:Y:S01]  /*24f0*/  FFMA R20, R20, 1.925963033500011079e-08, R17 ;  /* 0x32a5706014147823 */ /* 0x000fe20000000011 */
[----:B------:R-:W-:Y:S01]  /*2500*/  IMAD.SHL.U32 R11, R11, 0x800000, RZ ;  /* 0x008000000b0b7824 */ /* 0x000fe200078e00ff */
[----:B------:R-:W0:Y:S01]  /*2510*/  MUFU.EX2 R18, R18 ;  /* 0x0000001200127308 */ /* 0x000e220000000800 */
[----:B------:R-:W-:Y:S01]  /*2520*/  FFMA R13, R22, 1.4426950216293334961, -R13 ;  /* 0x3fb8aa3b160d7823 */ /* 0x000fe2000000080d */
[----:B------:R-:W-:-:S02]  /*2530*/  IMAD.SHL.U32 R17, R12, 0x800000, RZ ;  /* 0x008000000c117824 */ /* 0x000fc400078e00ff */
[----:B------:R-:W-:Y:S01]  /*2540*/  FADD R12, RZ, R10 ;  /* 0x0000000aff0c7221 */ /* 0x000fe20000000000 */
[----:B------:R-:W-:-:S03]  /*2550*/  FFMA R13, R22, 1.925963033500011079e-08, R13 ;  /* 0x32a57060160d7823 */ /* 0x000fc6000000000d */
[----:B------:R1:W2:Y:S08]  /*2560*/  MUFU.EX2 R16, R15 ;  /* 0x0000000f00107308 */ /* 0x0002b00000000800 */
[----:B------:R-:W3:Y:S01]  /*2570*/  MUFU.EX2 R19, R20 ;  /* 0x0000001400137308 */ /* 0x000ee20000000800 */
[----:B0-----:R-:W-:Y:S01]  /*2580*/  FMUL R9, R9, R18 ;  /* 0x0000001209097220 */ /* 0x001fe20000400000 */
[----:B-1----:R-:W-:-:S06]  /*2590*/  MOV R15, 0xffffffff ;  /* 0xffffffff000f7802 */ /* 0x002fcc0000000f00 */
[----:B------:R-:W0:Y:S01]  /*25a0*/  MUFU.EX2 R18, R13 ;  /* 0x0000000d00127308 */ /* 0x000e220000000800 */
[----:B--2---:R-:W-:Y:S01]  /*25b0*/  FMUL R17, R17, R16 ;  /* 0x0000001011117220 */ /* 0x004fe20000400000 */
[----:B---3--:R-:W-:Y:S01]  /*25c0*/  FMUL R16, R14, R19 ;  /* 0x000000130e107220 */ /* 0x008fe20000400000 */
[----:B0-----:R-:W-:Y:S01]  /*25d0*/  FMUL R18, R11, R18 ;  /* 0x000000120b127220 */ /* 0x001fe20000400000 */
        /* <DEDUP_REMOVED lines=9> */
.L_x_24212:
[----:B------:R-:W-:Y:S02]  /*2670*/  IMAD.MOV.U32 R12, RZ, RZ, 0x8 ;  /* 0x00000008ff0c7424 */ /* 0x000fe400078e00ff */
[----:B------:R-:W-:-:S04]  /*2680*/  FADD R19, R13, R14 ;  /* 0x0000000e0d137221 */ /* 0x000fc80000000000 */
[----:B------:R-:W-:-:S07]  /*2690*/  IMAD.MOV.U32 R13, RZ, RZ, R19 ;  /* 0x000000ffff0d7224 */ /* 0x000fce00078e0013 */
[----:B------:R-:W-:Y:S05]  /*26a0*/  WARPSYNC.COLLECTIVE R15, `(.L_x_24213) ;  /* 0x000000000f087348 */ /* 0x000fea0003c00000 */
[----:B------:R0:W1:Y:S02]  /*26b0*/  SHFL.BFLY P6, R14, R13, R12, R11 ;  /* 0x0c00000c0d0e7389 */ /* 0x00006400000c000b */
[----:B01----:R-:W-:Y:S05]  /*26c0*/  ENDCOLLECTIVE ;  /* 0x000000000000791b */ /* 0x003fea0003800000 */
.L_x_24213:
[----:B------:R-:W-:Y:S02]  /*26d0*/  IMAD.MOV.U32 R12, RZ, RZ, 0x4 ;  /* 0x00000004ff0c7424 */ /* 0x000fe400078e00ff */
[----:B------:R-:W-:-:S05]  /*26e0*/  FADD R20, R19, R14 ;  /* 0x0000000e13147221 */ /* 0x000fca0000000000 */
[----:B------:R-:W-:-:S07]  /*26f0*/  MOV R13, R20 ;  /* 0x00000014000d7202 */ /* 0x000fce0000000f00 */
[----:B------:R-:W-:Y:S05]  /*2700*/  WARPSYNC.COLLECTIVE R15, `(.L_x_24214) ;  /* 0x000000000f087348 */ /* 0x000fea0003c00000 */
[----:B------:R0:W1:Y:S02]  /*2710*/  SHFL.BFLY P6, R14, R13, R12, R11 ;  /* 0x0c00000c0d0e7389 */ /* 0x00006400000c000b */
[----:B01----:R-:W-:Y:S05]  /*2720*/  ENDCOLLECTIVE ;  /* 0x000000000000791b */ /* 0x003fea0003800000 */
.L_x_24214:
[----:B------:R-:W-:Y:S02]  /*2730*/  HFMA2 R12, -RZ, RZ, 0, 1.1920928955078125e-07 ;  /* 0x00000002ff0c7431 */ /* 0x000fe400000001ff */
[----:B------:R-:W-:-:S04]  /*2740*/  FADD R21, R20, R14 ;  /* 0x0000000e14157221 */ /* 0x000fc80000000000 */
[----:B------:R-:W-:-:S07]  /*2750*/  IMAD.MOV.U32 R13, RZ, RZ, R21 ;  /* 0x000000ffff0d7224 */ /* 0x000fce00078e0015 */
[----:B------:R-:W-:Y:S05]  /*2760*/  WARPSYNC.COLLECTIVE R15, `(.L_x_24215) ;  /* 0x000000000f087348 */ /* 0x000fea0003c00000 */
[----:B------:R0:W1:Y:S02]  /*2770*/  SHFL.BFLY P6, R14, R13, R12, R11 ;  /* 0x0c00000c0d0e7389 */ /* 0x00006400000c000b */
[----:B01----:R-:W-:Y:S05]  /*2780*/  ENDCOLLECTIVE ;  /* 0x000000000000791b */ /* 0x003fea0003800000 */
.L_x_24215:
[----:B------:R-:W-:Y:S02]  /*2790*/  IMAD.MOV.U32 R12, RZ, RZ, 0x1 ;  /* 0x00000001ff0c7424 */ /* 0x000fe400078e00ff */
[----:B------:R-:W-:-:S04]  /*27a0*/  FADD R22, R21, R14 ;  /* 0x0000000e15167221 */ /* 0x000fc80000000000 */
[----:B------:R-:W-:-:S07]  /*27b0*/  IMAD.MOV.U32 R13, RZ, RZ, R22 ;  /* 0x000000ffff0d7224 */ /* 0x000fce00078e0016 */
[----:B------:R-:W-:Y:S05]  /*27c0*/  WARPSYNC.COLLECTIVE R15, `(.L_x_24216) ;  /* 0x000000000f087348 */ /* 0x000fea0003c00000 */
[----:B------:R0:W1:Y:S02]  /*27d0*/  SHFL.BFLY P6, R14, R13, R12, R11 ;  /* 0x0c00000c0d0e7389 */ /* 0x00006400000c000b */
[----:B01----:R-:W-:Y:S05]  /*27e0*/  ENDCOLLECTIVE ;  /* 0x000000000000791b */ /* 0x003fea0003800000 */
.L_x_24216:
[----:B------:R-:W-:Y:S05]  /*27f0*/  BRA `(.L_x_24217) ;  /* 0xfffffff000687947 */ /* 0x000fea000383ffff */
        .weak           $__internal_372_$__cuda_sm3x_div_rn_noftz_f32_slowpath
        .type           $__internal_372_$__cuda_sm3x_div_rn_noftz_f32_slowpath,@function
        .size           $__internal_372_$__cuda_sm3x_div_rn_noftz_f32_slowpath,(.L_x_37749 - $__internal_372_$__cuda_sm3x_div_rn_noftz_f32_slowpath)
$__internal_372_$__cuda_sm3x_div_rn_noftz_f32_slowpath:
        /* <DEDUP_REMOVED lines=36> */
.L_x_24219:
        /* <DEDUP_REMOVED lines=51> */
.L_x_24226:
[----:B------:R-:W-:-:S04]  /*2d70*/  LOP3.LUT R11, R11, 0x80000000, RZ, 0xc0, !PT ;  /* 0x800000000b0b7812 */ /* 0x000fc800078ec0ff */
[----:B------:R-:W-:Y:S01]  /*2d80*/  LOP3.LUT R11, R11, 0x7f800000, RZ, 0xfc, !PT ;  /* 0x7f8000000b0b7812 */ /* 0x000fe200078efcff */
[----:B------:R-:W-:Y:S06]  /*2d90*/  BRA `(.L_x_24227) ;  /* 0x0000000000047947 */ /* 0x000fec0003800000 */
.L_x_24225:
[----:B------:R-:W-:-:S07]  /*2da0*/  IMAD R11, R23, 0x800000, R11 ;  /* 0x00800000170b7824 */ /* 0x000fce00078e020b */
.L_x_24227:
[----:B------:R-:W-:Y:S05]  /*2db0*/  BSYNC.RECONVERGENT B3 ;  /* 0x0000000000037941 */ /* 0x000fea0003800200 */
.L_x_24224:
[----:B------:R-:W-:Y:S05]  /*2dc0*/  BRA `(.L_x_24228) ;  /* 0x0000000000207947 */ /* 0x000fea0003800000 */
.L_x_24223:
[----:B------:R-:W-:-:S04]  /*2dd0*/  LOP3.LUT R11, R11, 0x80000000, R10, 0x48, !PT ;  /* 0x800000000b0b7812 */ /* 0x000fc800078e480a */
[----:B------:R-:W-:Y:S01]  /*2de0*/  LOP3.LUT R11, R11, 0x7f800000, RZ, 0xfc, !PT ;  /* 0x7f8000000b0b7812 */ /* 0x000fe200078efcff */
[----:B------:R-:W-:Y:S06]  /*2df0*/  BRA `(.L_x_24228) ;  /* 0x0000000000147947 */ /* 0x000fec0003800000 */
.L_x_24222:
[----:B------:R-:W-:Y:S01]  /*2e00*/  LOP3.LUT R11, R11, 0x80000000, R10, 0x48, !PT ;  /* 0x800000000b0b7812 */ /* 0x000fe200078e480a */
[----:B------:R-:W-:Y:S06]  /*2e10*/  BRA `(.L_x_24228) ;  /* 0x00000000000c7947 */ /* 0x000fec0003800000 */
.L_x_24221:
[----:B------:R-:W0:Y:S01]  /*2e20*/  MUFU.RSQ R11, -QNAN ;  /* 0xffc00000000b7908 */ /* 0x000e220000001400 */
[----:B------:R-:W-:Y:S05]  /*2e30*/  BRA `(.L_x_24228) ;  /* 0x0000000000047947 */ /* 0x000fea0003800000 */
.L_x_24220:
[----:B------:R-:W-:-:S07]  /*2e40*/  FADD.FTZ R11, R10, R11 ;  /* 0x0000000b0a0b7221 */ /* 0x000fce0000010000 */
.L_x_24228:
[----:B------:R-:W-:Y:S05]  /*2e50*/  BSYNC.RECONVERGENT B2 ;  /* 0x0000000000027941 */ /* 0x000fea0003800200 */
.L_x_24218:
[----:B0-----:R-:W-:Y:S01]  /*2e60*/  MOV R12, R11 ;  /* 0x0000000b000c7202 */ /* 0x001fe20000000f00 */
[----:B------:R-:W-:Y:S02]  /*2e70*/  HFMA2 R11, -RZ, RZ, 0, 0 ;  /* 0x00000000ff0b7431 */ /* 0x000fe400000001ff */
[----:B------:R-:W-:-:S04]  /*2e80*/  IMAD.MOV.U32 R10, RZ, RZ, R14 ;  /* 0x000000ffff0a7224 */ /* 0x000fc800078e000e */
[----:B------:R-:W-:Y:S05]  /*2e90*/  RET.REL.NODEC R10 `(_Z15SoftmaxWarpImplI22BroadcastScaleMaskLoadIffbLm2EiE11DirectStoreIffEfLi1ELi5ELi32ELi1ELb1EL9Algorithm0EEvT_T0_ll) ;  /* 0xffffffd00a587950 */ /* 0x000fea0003c3ffff */
.L_x_24229:
        /* <DEDUP_REMOVED lines=14> */
.L_x_37749:


//--------------------- .text._Z15SoftmaxWarpImplI22BroadcastScaleMaskLoadIffbLm2EiE11DirectStoreIffEfLi1ELi5ELi32ELi1ELb0EL9Algorithm0EEvT_T0_ll --------------------------
	.section	.text._Z15SoftmaxWarpImplI22BroadcastScaleMaskLoadIffbLm2EiE11DirectStoreIffEfLi1ELi5ELi32ELi1ELb0EL9Algorithm0EEvT_T0_ll,"ax",@progbits
	.align	128
        .global         _Z15SoftmaxWarpImplI22BroadcastScaleMaskLoadIffbLm2EiE11DirectStoreIffEfLi1ELi5ELi32ELi1ELb0EL9Algorithm0EEvT_T0_ll
        .type           _Z15SoftmaxWarpImplI22BroadcastScaleMaskLoadIffbLm2EiE11DirectStoreIffEfLi1ELi5ELi32ELi1ELb0EL9Algorithm0EEvT_T0_ll,@function
        .size           _Z15SoftmaxWarpImplI22BroadcastScaleMaskLoadIffbLm2EiE11DirectStoreIffEfLi1ELi5ELi32ELi1ELb0EL9Algorithm0EEvT_T0_ll,(.L_x_37750 - _Z15SoftmaxWarpImplI22BroadcastScaleMaskLoadIffbLm2EiE11DirectStoreIffEfLi1ELi5ELi32ELi1ELb0EL9Algorithm0EEvT_T0_ll)
        .other          _Z15SoftmaxWarpImplI22BroadcastScaleMaskLoadIffbLm2EiE11DirectStoreIffEfLi1ELi5ELi32ELi1ELb0EL9Algorithm0EEvT_T0_ll,@"STO_CUDA_ENTRY STV_DEFAULT"
_Z15SoftmaxWarpImplI22BroadcastScaleMaskLoadIffbLm2EiE11DirectStoreIffEfLi1ELi5ELi32ELi1ELb0EL9Algorithm0EEvT_T0_ll:
.text._Z15SoftmaxWarpImplI22BroadcastScaleMaskLoadIffbLm2EiE11DirectStoreIffEfLi1ELi5ELi32ELi1ELb0EL9Algorithm0EEvT_T0_ll:
        /* <DEDUP_REMOVED lines=26> */
.L_x_24230:
        /* <DEDUP_REMOVED lines=15> */
.L_x_24243:
[----:B-1-3--:R-:W-:Y:S01]  /*0290*/  IABS R18, R10 ;  /* 0x0000000a00127213 */ /* 0x00afe20000000000 */
[----:B0-----:R-:W-:Y:S01]  /*02a0*/  IMAD R23, R9, UR48, R16 ;  /* 0x0000003009177c24 */ /* 0x001fe2000f8e0210 */
[----:B--2---:R-:W-:Y:S01]  /*02b0*/  R2UR UR4, R6 ;  /* 0x00000000060472ca */ /* 0x004fe200000e0000 */
[----:B------:R-:W-:Y:S01]  /*02c0*/  IMAD.MOV.U32 R4, RZ, RZ, RZ ;  /* 0x000000ffff047224 */ /* 0x000fe200078e00ff */
[----:B------:R-:W0:Y:S01]  /*02d0*/  I2F.RP R0, R18 ;  /* 0x0000001200007306 */ /* 0x000e220000209400 */
[C---:B------:R-:W-:Y:S01]  /*02e0*/  VIADD R25, R23.reuse, 0x40 ;  /* 0x0000004017197836 */ /* 0x040fe20000000000 */
[----:B------:R-:W-:Y:S01]  /*02f0*/  IABS R15, R23 ;  /* 0x00000017000f7213 */ /* 0x000fe20000000000 */
[C---:B------:R-:W-:Y:S01]  /*0300*/  VIADD R11, R23.reuse, 0x60 ;  /* 0x00000060170b7836 */ /* 0x040fe20000000000 */
[----:B------:R-:W-:Y:S02]  /*0310*/  IADD3 R21, PT, PT, R23, 0x20, RZ ;  /* 0x0000002017157810 */ /* 0x000fe40007ffe0ff */
[----:B------:R-:W-:-:S02]  /*0320*/  IABS R27, R25 ;  /* 0x00000019001b7213 */ /* 0x000fc40000000000 */
[----:B------:R-:W-:Y:S02]  /*0330*/  IABS R29, R11 ;  /* 0x0000000b001d7213 */ /* 0x000fe40000000000 */
[-C--:B------:R-:W-:Y:S02]  /*0340*/  LOP3.LUT R22, R23, R10.reuse, RZ, 0x3c, !PT ;  /* 0x0000000a17167212 */ /* 0x080fe400078e3cff */
[----:B------:R-:W-:Y:S02]  /*0350*/  R2UR UR5, R7 ;  /* 0x00000000070572ca */ /* 0x000fe400000e0000 */
[----:B------:R-:W-:Y:S01]  /*0360*/  ISETP.GE.AND P2, PT, R22, RZ, PT ;  /* 0x000000ff1600720c */ /* 0x000fe20003f46270 */
[----:B0-----:R-:W0:Y:S01]  /*0370*/  MUFU.RCP R0, R0 ;  /* 0x0000000000007308 */ /* 0x001e220000001000 */
[----:B------:R-:W-:Y:S02]  /*0380*/  LOP3.LUT R22, R25, R10, RZ, 0x3c, !PT ;  /* 0x0000000a19167212 */ /* 0x000fe400078e3cff */
[----:B------:R-:W-:-:S02]  /*0390*/  R2UR UR6, R6 ;  /* 0x00000000060672ca */ /* 0x000fc400000e0000 */
[----:B------:R-:W-:Y:S01]  /*03a0*/  R2UR UR7, R7 ;  /* 0x00000000070772ca */ /* 0x000fe200000e0000 */
[----:B0-----:R-:W-:-:S06]  /*03b0*/  VIADD R5, R0, 0xffffffe ;  /* 0x0ffffffe00057836 */ /* 0x001fcc0000000000 */
[----:B------:R-:W0:Y:S02]  /*03c0*/  F2I.FTZ.U32.TRUNC.NTZ R5, R5 ;  /* 0x0000000500057305 */ /* 0x000e24000021f000 */
[----:B0-----:R-:W-:-:S04]  /*03d0*/  IMAD.MOV R3, RZ, RZ, -R5 ;  /* 0x000000ffff037224 */ /* 0x001fc800078e0a05 */
[----:B------:R-:W-:-:S04]  /*03e0*/  IMAD R3, R3, R18, RZ ;  /* 0x0000001203037224 */ /* 0x000fc800078e02ff */
[----:B------:R-:W-:Y:S01]  /*03f0*/  IMAD.HI.U32 R4, R5, R3, R4 ;  /* 0x0000000305047227 */ /* 0x000fe200078e0004 */
[----:B------:R-:W-:Y:S02]  /*0400*/  IABS R3, R21 ;  /* 0x0000001500037213 */ /* 0x000fe40000000000 */
[----:B------:R-:W-:-:S03]  /*0410*/  IADD3 R5, PT, PT, R23, 0x80, RZ ;  /* 0x0000008017057810 */ /* 0x000fc60007ffe0ff */
[----:B------:R-:W-:Y:S01]  /*0420*/  IMAD.HI.U32 R12, R4, R15, RZ ;  /* 0x0000000f040c7227 */ /* 0x000fe200078e00ff */
[----:B------:R-:W-:-:S03]  /*0430*/  IABS R14, R5 ;  /* 0x00000005000e7213 */ /* 0x000fc60000000000 */
[----:B------:R-:W-:Y:S01]  /*0440*/  IMAD.HI.U32 R19, R4, R3, RZ ;  /* 0x0000000304137227 */ /* 0x000fe200078e00ff */
[----:B------:R-:W-:-:S03]  /*0450*/  IADD3 R0, PT, PT, -R12, RZ, RZ ;  /* 0x000000ff0c007210 */ /* 0x000fc60007ffe1ff */
[----:B------:R-:W-:-:S04]  /*0460*/  IMAD.HI.U32 R13, R4, R27, RZ ;  /* 0x0000001b040d7227 */ /* 0x000fc800078e00ff */
[C---:B------:R-:W-:Y:S02]  /*0470*/  IMAD R15, R18.reuse, R0, R15 ;  /* 0x00000000120f7224 */ /* 0x040fe400078e020f */
[----:B------:R-:W-:Y:S02]  /*0480*/  IMAD.MOV R0, RZ, RZ, -R19 ;  /* 0x000000ffff007224 */ /* 0x000fe400078e0a13 */
[----:B------:R-:W-:Y:S01]  /*0490*/  IMAD.MOV R2, RZ, RZ, -R13 ;  /* 0x000000ffff027224 */ /* 0x000fe200078e0a0d */
[C---:B------:R-:W-:Y:S01]  /*04a0*/  ISETP.GT.U32.AND P3, PT, R18.reuse, R15, PT ;  /* 0x0000000f1200720c */ /* 0x040fe20003f64070 */
[C---:B------:R-:W-:Y:S02]  /*04b0*/  IMAD R3, R18.reuse, R0, R3 ;  /* 0x0000000012037224 */ /* 0x040fe400078e0203 */
[C---:B------:R-:W-:Y:S02]  /*04c0*/  IMAD R0, R18.reuse, R2, R27 ;  /* 0x0000000212007224 */ /* 0x040fe400078e021b */
[----:B------:R-:W-:Y:S01]  /*04d0*/  IMAD.MOV.U32 R27, RZ, RZ, R14 ;  /* 0x000000ffff1b7224 */ /* 0x000fe200078e000e */
[----:B------:R-:W-:Y:S01]  /*04e0*/  ISETP.GT.U32.AND P1, PT, R18, R3, PT ;  /* 0x000000031200720c */ /* 0x000fe20003f24070 */
[----:B------:R-:W-:Y:S01]  /*04f0*/  IMAD.HI.U32 R20, R4, R29, RZ ;  /* 0x0000001d04147227 */ /* 0x000fe200078e00ff */
[----:B------:R-:W-:-:S03]  /*0500*/  ISETP.GT.U32.AND P6, PT, R18, R0, PT ;  /* 0x000000001200720c */ /* 0x000fc60003fc4070 */
[----:B------:R-:W-:Y:S02]  /*0510*/  IMAD.HI.U32 R4, R4, R27, RZ ;  /* 0x0000001b04047227 */ /* 0x000fe400078e00ff */
[-C--:B------:R-:W-:Y:S02]  /*0520*/  @!P3 IADD3 R15, PT, PT, R15, -R18.reuse, RZ ;  /* 0x800000120f0fb210 */ /* 0x080fe40007ffe0ff */
[----:B------:R-:W-:Y:S02]  /*0530*/  IMAD.MOV R2, RZ, RZ, -R20 ;  /* 0x000000ffff027224 */ /* 0x000fe400078e0a14 */
[-C--:B------:R-:W-:Y:S01]  /*0540*/  ISETP.GE.U32.AND P4, PT, R15, R18.reuse, PT ;  /* 0x000000120f00720c */ /* 0x080fe20003f86070 */
[----:B------:R-:W-:Y:S01]  /*0550*/  IMAD.MOV R14, RZ, RZ, -R4 ;  /* 0x000000ffff0e7224 */ /* 0x000fe200078e0a04 */
[----:B------:R-:W-:Y:S01]  /*0560*/  @!P1 IADD3 R3, PT, PT, R3, -R18, RZ ;  /* 0x8000001203039210 */ /* 0x000fe20007ffe0ff */
[----:B------:R-:W-:Y:S01]  /*0570*/  IMAD R29, R18, R2, R29 ;  /* 0x00000002121d7224 */ /* 0x000fe200078e021d */
[----:B------:R-:W-:Y:S01]  /*0580*/  @!P1 IADD3 R19, PT, PT, R19, 0x1, RZ ;  /* 0x0000000113139810 */ /* 0x000fe20007ffe0ff */
[----:B------:R-:W-:Y:S01]  /*0590*/  @!P6 IMAD.IADD R0, R0, 0x1, -R18 ;  /* 0x000000010000e824 */ /* 0x000fe200078e0a12 */
[----:B------:R-:W-:Y:S01]  /*05a0*/  ISETP.GE.U32.AND P5, PT, R3, R18, PT ;  /* 0x000000120300720c */ /* 0x000fe20003fa6070 */
[C---:B------:R-:W-:Y:S01]  /*05b0*/  IMAD R27, R18.reuse, R14, R27 ;  /* 0x0000000e121b7224 */ /* 0x040fe200078e021b */
[----:B------:R-:W-:Y:S01]  /*05c0*/  ISETP.GT.U32.AND P1, PT, R18, R29, PT ;  /* 0x0000001d1200720c */ /* 0x000fe20003f24070 */
[----:B------:R-:W-:Y:S01]  /*05d0*/  @!P3 VIADD R12, R12, 0x1 ;  /* 0x000000010c0cb836 */ /* 0x000fe20000000000 */
[----:B------:R-:W-:-:S02]  /*05e0*/  ISETP.GE.U32.AND P0, PT, R0, R18, PT ;  /* 0x000000120000720c */ /* 0x000fc40003f06070 */
[----:B------:R-:W-:Y:S01]  /*05f0*/  SHF.R.S64 R14, RZ, 0x1e, R21 ;  /* 0x0000001eff0e7819 */ /* 0x000fe20000001015 */
[----:B------:R-:W-:Y:S01]  /*0600*/  @P4 VIADD R12, R12, 0x1 ;  /* 0x000000010c0c4836 */ /* 0x000fe20000000000 */
[----:B------:R-:W-:Y:S02]  /*0610*/  SHF.R.S64 R2, RZ, 0x1e, R23 ;  /* 0x0000001eff027819 */ /* 0x000fe40000001017 */
[----:B------:R-:W-:Y:S02]  /*0620*/  IADD3 R14, P4, PT, R14, UR36, RZ ;  /* 0x000000240e0e7c10 */ /* 0x000fe4000ff9e0ff */
[----:B------:R-:W-:Y:S01]  /*0630*/  IADD3 R2, P3, PT, R2, UR36, RZ ;  /* 0x0000002402027c10 */ /* 0x000fe2000ff7e0ff */
[----:B------:R-:W-:Y:S01]  /*0640*/  @P5 VIADD R19, R19, 0x1 ;  /* 0x0000000113135836 */ /* 0x000fe20000000000 */
[----:B------:R-:W-:Y:S02]  /*0650*/  ISETP.GT.U32.AND P5, PT, R18, R27, PT ;  /* 0x0000001b1200720c */ /* 0x000fe40003fa4070 */
[----:B------:R-:W-:Y:S01]  /*0660*/  LOP3.LUT R0, R21, R10, RZ, 0x3c, !PT ;  /* 0x0000000a15007212 */ /* 0x000fe200078e3cff */
[----:B------:R-:W-:Y:S01]  /*0670*/  @!P6 VIADD R13, R13, 0x1 ;  /* 0x000000010d0de836 */ /* 0x000fe20000000000 */
[----:B------:R-:W-:-:S02]  /*0680*/  LEA.HI.X.SX32 R15, R21, UR37, 0x2, P4 ;  /* 0x00000025150f7c11 */ /* 0x000fc4000a0f16ff */
[----:B------:R-:W-:Y:S02]  /*0690*/  LEA.HI.X.SX32 R3, R23, UR37, 0x2, P3 ;  /* 0x0000002517037c11 */ /* 0x000fe400098f16ff */
[----:B------:R-:W-:Y:S01]  /*06a0*/  ISETP.GE.AND P4, PT, R22, RZ, PT ;  /* 0x000000ff1600720c */ /* 0x000fe20003f86270 */
[----:B------:R-:W-:Y:S01]  /*06b0*/  @P0 VIADD R13, R13, 0x1 ;  /* 0x000000010d0d0836 */ /* 0x000fe20000000000 */
[----:B------:R-:W-:Y:S02]  /*06c0*/  ISETP.GE.AND P3, PT, R0, RZ, PT ;  /* 0x000000ff0000720c */ /* 0x000fe40003f66270 */
[-C--:B------:R-:W-:Y:S01]  /*06d0*/  @!P1 IADD3 R29, PT, PT, R29, -R18.reuse, RZ ;  /* 0x800000121d1d9210 */ /* 0x080fe20007ffe0ff */
[----:B------:R-:W-:Y:S01]  /*06e0*/  @!P2 IMAD.MOV R12, RZ, RZ, -R12 ;  /* 0x000000ffff0ca224 */ /* 0x000fe200078e0a0c */
[-C--:B------:R-:W-:Y:S01]  /*06f0*/  @!P5 IADD3 R27, PT, PT, R27, -R18.reuse, RZ ;  /* 0x800000121b1bd210 */ /* 0x080fe20007ffe0ff */
[----:B------:R0:W2:Y:S01]  /*0700*/  LDG.E R0, desc[UR4][R2.64] ;  /* 0x0000000402007981 */ /* 0x0000a2000c1e1900 */
[----:B------:R-:W-:-:S02]  /*0710*/  ISETP.GE.U32.AND P6, PT, R29, R18, PT ;  /* 0x000000121d00720c */ /* 0x000fc40003fc6070 */
[----:B------:R-:W-:Y:S01]  /*0720*/  ISETP.GE.U32.AND P0, PT, R27, R18, PT ;  /* 0x000000121b00720c */ /* 0x000fe20003f06070 */
[----:B------:R1:W3:Y:S01]  /*0730*/  LDG.E R14, desc[UR6][R14.64] ;  /* 0x000000060e0e7981 */ /* 0x0002e2000c1e1900 */
[----:B------:R-:W-:Y:S02]  /*0740*/  MOV R18, R13 ;  /* 0x0000000d00127202 */ /* 0x000fe40000000f00 */
[----:B------:R-:W-:Y:S02]  /*0750*/  LOP3.LUT R13, RZ, R10, RZ, 0x33, !PT ;  /* 0x0000000aff0d7212 */ /* 0x000fe400078e33ff */
[----:B------:R-:W-:Y:S01]  /*0760*/  ISETP.NE.AND P2, PT, R10, RZ, PT ;  /* 0x000000ff0a00720c */ /* 0x000fe20003f45270 */
[----:B------:R-:W-:Y:S01]  /*0770*/  @!P4 IMAD.MOV R18, RZ, RZ, -R18 ;  /* 0x000000ffff12c224 */ /* 0x000fe200078e0a12 */
[----:B------:R-:W-:Y:S01]  /*0780*/  @!P3 IADD3 R19, PT, PT, -R19, RZ, RZ ;  /* 0x000000ff1313b210 */ /* 0x000fe20007ffe1ff */
[----:B0-----:R-:W0:Y:S01]  /*0790*/  LDC.64 R2, c[0x0][0x390] ;  /* 0x0000e400ff027b82 */ /* 0x001e220000000a00 */
[----:B------:R-:W-:-:S02]  /*07a0*/  SEL R24, R13, R12, !P2 ;  /* 0x0000000c0d187207 */ /* 0x000fc40005000000 */
[C---:B------:R-:W-:Y:S02]  /*07b0*/  SEL R22, R13.reuse, R19, !P2 ;  /* 0x000000130d167207 */ /* 0x040fe40005000000 */
[----:B-1----:R-:W-:Y:S02]  /*07c0*/  SEL R15, R13, R18, !P2 ;  /* 0x000000120d0f7207 */ /* 0x002fe40005000000 */
[----:B------:R-:W-:Y:S01]  /*07d0*/  SHF.R.S64 R18, RZ, 0x1e, R25 ;  /* 0x0000001eff127819 */ /* 0x000fe20000001019 */
[----:B------:R-:W1:Y:S01]  /*07e0*/  LDC.64 R12, c[0x0][0x398] ;  /* 0x0000e600ff0c7b82 */ /* 0x000e620000000a00 */
[-C--:B------:R-:W-:Y:S02]  /*07f0*/  LOP3.LUT R19, R11, R10.reuse, RZ, 0x3c, !PT ;  /* 0x0000000a0b137212 */ /* 0x080fe400078e3cff */
[----:B------:R-:W-:Y:S02]  /*0800*/  IADD3 R18, P3, PT, R18, UR36, RZ ;  /* 0x0000002412127c10 */ /* 0x000fe4000ff7e0ff */
[----:B------:R-:W-:-:S02]  /*0810*/  LOP3.LUT R26, R5, R10, RZ, 0x3c, !PT ;  /* 0x0000000a051a7212 */ /* 0x000fc400078e3cff */
[----:B------:R-:W-:Y:S02]  /*0820*/  ISETP.GE.AND P4, PT, R19, RZ, PT ;  /* 0x000000ff1300720c */ /* 0x000fe40003f86270 */
[----:B------:R-:W-:Y:S02]  /*0830*/  LEA.HI.X.SX32 R19, R25, UR37, 0x2, P3 ;  /* 0x0000002519137c11 */ /* 0x000fe400098f16ff */
[----:B------:R-:W-:Y:S01]  /*0840*/  ISETP.GE.AND P3, PT, R26, RZ, PT ;  /* 0x000000ff1a00720c */ /* 0x000fe20003f66270 */
[----:B------:R-:W-:Y:S01]  /*0850*/  @!P1 VIADD R20, R20, 0x1 ;  /* 0x0000000114149836 */ /* 0x000fe20000000000 */
[----:B------:R-:W-:Y:S01]  /*0860*/  IADD3 R26, PT, PT, -R24, RZ, RZ ;  /* 0x000000ff181a7210 */ /* 0x000fe20007ffe1ff */
[----:B------:R-:W-:Y:S01]  /*0870*/  @!P5 VIADD R4, R4, 0x1 ;  /* 0x000000010404d836 */ /* 0x000fe20000000000 */
[----:B------:R4:W5:Y:S01]  /*0880*/  LDG.E R18, desc[UR4][R18.64] ;  /* 0x0000000412127981 */ /* 0x000962000c1e1900 */
[----:B0-----:R-:W-:Y:S02]  /*0890*/  ISETP.NE.U32.AND P1, PT, R2, 0x1, PT ;  /* 0x000000010200780c */ /* 0x001fe40003f25070 */
[----:B------:R-:W-:Y:S01]  /*08a0*/  @P0 VIADD R4, R4, 0x1 ;  /* 0x0000000104040836 */ /* 0x000fe20000000000 */
[----:B------:R-:W-:Y:S01]  /*08b0*/  @P6 IADD3 R20, PT, PT, R20, 0x1, RZ ;  /* 0x0000000114146810 */ /* 0x000fe20007ffe0ff */
[----:B------:R-:W-:Y:S01]  /*08c0*/  IMAD R23, R10, R26, R23 ;  /* 0x0000001a0a177224 */ /* 0x000fe200078e0217 */
[----:B------:R-:W-:-:S02]  /*08d0*/  IADD3 R26, PT, PT, -R22, RZ, RZ ;  /* 0x000000ff161a7210 */ /* 0x000fc40007ffe1ff */
[----:B------:R-:W-:Y:S01]  /*08e0*/  ISETP.NE.AND.EX P1, PT, R3, RZ, PT, P1 ;  /* 0x000000ff0300720c */ /* 0x000fe20003f25310 */
[----:B------:R-:W-:Y:S01]  /*08f0*/  @!P3 IMAD.MOV R4, RZ, RZ, -R4 ;  /* 0x000000ffff04b224 */ /* 0x000fe200078e0a04 */
[----:B-1----:R-:W-:Y:S01]  /*0900*/  ISETP.NE.U32.AND P0, PT, R12, 0x1, PT ;  /* 0x000000010c00780c */ /* 0x002fe20003f05070 */
[----:B------:R-:W-:Y:S01]  /*0910*/  IMAD R21, R10, R26, R21 ;  /* 0x0000001a0a157224 */ /* 0x000fe200078e0215 */
[----:B------:R-:W-:Y:S02]  /*0920*/  LOP3.LUT R3, RZ, R10, RZ, 0x33, !PT ;  /* 0x0000000aff037212 */ /* 0x000fe400078e33ff */
[----:B------:R-:W-:Y:S02]  /*0930*/  @!P4 IADD3 R20, PT, PT, -R20, RZ, RZ ;  /* 0x000000ff1414c210 */ /* 0x000fe40007ffe1ff */
[----:B------:R-:W-:Y:S02]  /*0940*/  ISETP.NE.AND.EX P0, PT, R13, RZ, PT, P0 ;  /* 0x000000ff0d00720c */ /* 0x000fe40003f05300 */
[----:B------:R-:W-:-:S02]  /*0950*/  IADD3 R13, PT, PT, -R15, RZ, RZ ;  /* 0x000000ff0f0d7210 */ /* 0x000fc40007ffe1ff */
[C---:B------:R-:W-:Y:S02]  /*0960*/  SEL R2, R3.reuse, R20, !P2 ;  /* 0x0000001403027207 */ /* 0x040fe40005000000 */
[----:B------:R-:W-:Y:S01]  /*0970*/  SEL R12, R3, R4, !P2 ;  /* 0x00000004030c7207 */ /* 0x000fe20005000000 */
[----:B------:R-:W-:Y:S01]  /*0980*/  IMAD R25, R10, R13, R25 ;  /* 0x0000000d0a197224 */ /* 0x000fe200078e0219 */
[----:B------:R-:W-:Y:S01]  /*0990*/  SEL R22, R22, RZ, P1 ;  /* 0x000000ff16167207 */ /* 0x000fe20000800000 */
[----:B------:R-:W-:Y:S01]  /*09a0*/  IMAD.MOV R13, RZ, RZ, -R2 ;  /* 0x000000ffff0d7224 */ /* 0x000fe200078e0a02 */
[----:B----4-:R-:W-:Y:S02]  /*09b0*/  IADD3 R19, PT, PT, -R12, RZ, RZ ;  /* 0x000000ff0c137210 */ /* 0x010fe40007ffe1ff */
[----:B------:R-:W-:Y:S01]  /*09c0*/  SEL R24, R24, RZ, P1 ;  /* 0x000000ff18187207 */ /* 0x000fe20000800000 */
[----:B------:R-:W-:Y:S01]  /*09d0*/  IMAD R22, R22, UR44, RZ ;  /* 0x0000002c16167c24 */ /* 0x000fe2000f8e02ff */
[----:B------:R-:W-:Y:S01]  /*09e0*/  SEL R21, R21, RZ, P0 ;  /* 0x000000ff15157207 */ /* 0x000fe20000000000 */
[----:B------:R-:W-:Y:S01]  /*09f0*/  IMAD R19, R10, R19, R5 ;  /* 0x000000130a137224 */ /* 0x000fe200078e0205 */
        /* <DEDUP_REMOVED lines=9> */
[----:B------:R-:W-:Y:S01]  /*0a90*/  IMAD R3, R23, UR45, R24 ;  /* 0x0000002d17037c24 */ /* 0x000fe2000f8e0218 */
[----:B------:R-:W-:Y:S01]  /*0aa0*/  SEL R12, R12, RZ, P0 ;  /* 0x000000ff0c0c7207 */ /* 0x000fe20000000000 */
[----:B------:R-:W-:Y:S01]  /*0ab0*/  IMAD R15, R15, UR44, RZ ;  /* 0x0000002c0f0f7c24 */ /* 0x000fe2000f8e02ff */
[----:B------:R-:W-:Y:S01]  /*0ac0*/  SEL R19, R19, RZ, P0 ;  /* 0x000000ff13137207 */ /* 0x000fe20000000000 */
[----:B------:R-:W-:Y:S01]  /*0ad0*/  IMAD R20, R20, UR44, RZ ;  /* 0x0000002c14147c24 */ /* 0x000fe2000f8e02ff */
[----:B------:R-:W-:Y:S01]  /*0ae0*/  IADD3 R22, P0, PT, R4, UR38, RZ ;  /* 0x0000002604167c10 */ /* 0x000fe2000ff1e0ff */
[----:B------:R-:W-:Y:S01]  /*0af0*/  IMAD R2, R2, UR45, R15 ;  /* 0x0000002d02027c24 */ /* 0x000fe2000f8e020f */
[----:B------:R-:W-:-:S02]  /*0b00*/  IADD3 R24, P1, PT, R3, UR38, RZ ;  /* 0x0000002603187c10 */ /* 0x000fc4000ff3e0ff */
[----:B------:R-:W-:Y:S01]  /*0b10*/  LEA.HI.X.SX32 R23, R4, UR39, 0x1, P0 ;  /* 0x0000002704177c11 */ /* 0x000fe200080f0eff */
[----:B------:R-:W-:Y:S01]  /*0b20*/  IMAD R4, R19, UR45, R20 ;  /* 0x0000002d13047c24 */ /* 0x000fe2000f8e0214 */
[----:B------:R-:W-:Y:S02]  /*0b30*/  R2UR UR10, R6 ;  /* 0x00000000060a72ca */ /* 0x000fe400000e0000 */
[----:B------:R-:W-:Y:S01]  /*0b40*/  R2UR UR11, R7 ;  /* 0x00000000070b72ca */ /* 0x000fe200000e0000 */
[----:B------:R0:W4:Y:S01]  /*0b50*/  LDG.E.U8 R19, desc[UR6][R22.64] ;  /* 0x0000000616137981 */ /* 0x000122000c1e1100 */
[----:B------:R-:W-:Y:S01]  /*0b60*/  LEA.HI.X.SX32 R25, R3, UR39, 0x1, P1 ;  /* 0x0000002703197c11 */ /* 0x000fe200088f0eff */
[----:B------:R-:W-:Y:S01]  /*0b70*/  IMAD R3, R12, UR45, R13 ;  /* 0x0000002d0c037c24 */ /* 0x000fe2000f8e020d */
[----:B------:R-:W-:Y:S02]  /*0b80*/  IADD3 R20, P0, PT, R2, UR38, RZ ;  /* 0x0000002602147c10 */ /* 0x000fe4000ff1e0ff */
[----:B------:R-:W-:Y:S01]  /*0b90*/  IADD3 R12, P2, PT, R4, UR38, RZ ;  /* 0x00000026040c7c10 */ /* 0x000fe2000ff5e0ff */
[----:B------:R1:W5:Y:S01]  /*0ba0*/  LDG.E.U8 R15, desc[UR4][R24.64] ;  /* 0x00000004180f7981 */ /* 0x000362000c1e1100 */
[----:B------:R-:W-:-:S02]  /*0bb0*/  SHF.R.S64 R26, RZ, 0x1e, R11 ;  /* 0x0000001eff1a7819 */ /* 0x000fc4000000100b */
[----:B------:R-:W-:Y:S02]  /*0bc0*/  R2UR UR8, R6 ;  /* 0x00000000060872ca */ /* 0x000fe400000e0000 */
[----:B------:R-:W-:Y:S02]  /*0bd0*/  R2UR UR9, R7 ;  /* 0x00000000070972ca */ /* 0x000fe400000e0000 */
[----:B------:R-:W-:Y:S02]  /*0be0*/  LEA.HI.X.SX32 R21, R2, UR39, 0x1, P0 ;  /* 0x0000002702157c11 */ /* 0x000fe400080f0eff */
[----:B------:R-:W-:Y:S02]  /*0bf0*/  LEA.HI.X.SX32 R13, R4, UR39, 0x1, P2 ;  /* 0x00000027040d7c11 */ /* 0x000fe400090f0eff */
[----:B0-----:R-:W-:Y:S01]  /*0c00*/  IADD3 R22, P0, PT, R26, UR36, RZ ;  /* 0x000000241a167c10 */ /* 0x001fe2000ff1e0ff */
[----:B------:R2:W5:Y:S01]  /*0c10*/  LDG.E.U8 R20, desc[UR4][R20.64] ;  /* 0x0000000414147981 */ /* 0x000562000c1e1100 */
[----:B------:R-:W-:-:S02]  /*0c20*/  IADD3 R2, P1, PT, R3, UR38, RZ ;  /* 0x0000002603027c10 */ /* 0x000fc4000ff3e0ff */
[----:B------:R-:W-:Y:S01]  /*0c30*/  LEA.HI.X.SX32 R23, R11, UR37, 0x2, P0 ;  /* 0x000000250b177c11 */ /* 0x000fe200080f16ff */
[----:B------:R-:W5:Y:S01]  /*0c40*/  LDG.E.U8 R12, desc[UR10][R12.64] ;  /* 0x0000000a0c0c7981 */ /* 0x000f62000c1e1100 */
[----:B------:R-:W-:Y:S02]  /*0c50*/  LEA.HI.X.SX32 R3, R3, UR39, 0x1, P1 ;  /* 0x0000002703037c11 */ /* 0x000fe400088f0eff */
[----:B-1----:R-:W-:Y:S01]  /*0c60*/  SHF.R.S64 R24, RZ, 0x1e, R5 ;  /* 0x0000001eff187819 */ /* 0x002fe20000001005 */
[----:B------:R-:W5:Y:S03]  /*0c70*/  LDG.E R22, desc[UR6][R22.64] ;  /* 0x0000000616167981 */ /* 0x000f66000c1e1900 */
[----:B------:R-:W-:Y:S01]  /*0c80*/  IADD3 R24, P0, PT, R24, UR36, RZ ;  /* 0x0000002418187c10 */ /* 0x000fe2000ff1e0ff */
[----:B------:R0:W5:Y:S03]  /*0c90*/  LDG.E.U8 R2, desc[UR8][R2.64] ;  /* 0x0000000802027981 */ /* 0x000166000c1e1100 */
[----:B------:R-:W-:-:S02]  /*0ca0*/  LEA.HI.X.SX32 R25, R5, UR37, 0x2, P0 ;  /* 0x0000002505197c11 */ /* 0x000fc400080f16ff */
[----:B------:R-:W2:Y:S03]  /*0cb0*/  LDC.64 R4, c[0x0][0x3d0] ;  /* 0x0000f400ff047b82 */ /* 0x000ea60000000a00 */
[----:B------:R-:W5:Y:S01]  /*0cc0*/  LDG.E R24, desc[UR4][R24.64] ;  /* 0x0000000418187981 */ /* 0x000f62000c1e1900 */
[----:B------:R-:W-:Y:S01]  /*0cd0*/  UMOV UR4, 0xffffffff ;  /* 0xffffffff00047882 */ /* 0x000fe20000000000 */
[-C--:B--2---:R-:W-:Y:S01]  /*0ce0*/  FMUL R21, R0, R5.reuse ;  /* 0x0000000500157220 */ /* 0x084fe20000400000 */
[-C--:B---3--:R-:W-:Y:S01]  /*0cf0*/  FMUL R11, R14, R5.reuse ;  /* 0x000000050e0b7220 */ /* 0x088fe20000400000 */
[----:B----4-:R-:W-:Y:S02]  /*0d00*/  ISETP.NE.AND P1, PT, R19, RZ, PT ;  /* 0x000000ff1300720c */ /* 0x010fe40003f25270 */
[----:B-----5:R-:W-:Y:S01]  /*0d10*/  ISETP.NE.AND P0, PT, R15, RZ, PT ;  /* 0x000000ff0f00720c */ /* 0x020fe20003f05270 */
[----:B------:R-:W-:-:S03]  /*0d20*/  FMUL R19, R18, R5 ;  /* 0x0000000512137220 */ /* 0x000fc60000400000 */
[-C--:B------:R-:W-:Y:S02]  /*0d30*/  FSEL R21, R21, R4.reuse, P0 ;  /* 0x0000000415157208 */ /* 0x080fe40000000000 */
[----:B------:R-:W-:Y:S02]  /*0d40*/  ISETP.NE.AND P2, PT, R20, RZ, PT ;  /* 0x000000ff1400720c */ /* 0x000fe40003f45270 */
[-C--:B------:R-:W-:Y:S02]  /*0d50*/  FSEL R20, R11, R4.reuse, P1 ;  /* 0x000000040b147208 */ /* 0x080fe40000800000 */
[----:B------:R-:W-:Y:S02]  /*0d60*/  ISETP.NE.AND P3, PT, R12, RZ, PT ;  /* 0x000000ff0c00720c */ /* 0x000fe40003f65270 */
[----:B------:R-:W-:Y:S01]  /*0d70*/  FMNMX R11, R21, -INF , !PT ;  /* 0xff800000150b7809 */ /* 0x000fe20007800000 */
[----:B0-----:R-:W-:Y:S01]  /*0d80*/  FMUL R3, R22, R5 ;  /* 0x0000000516037220 */ /* 0x001fe20000400000 */
[----:B------:R-:W-:-:S02]  /*0d90*/  FSEL R19, R19, R4, P2 ;  /* 0x0000000413137208 */ /* 0x000fc40001000000 */
[----:B------:R-:W-:Y:S02]  /*0da0*/  FMNMX R0, R11, R20, !PT ;  /* 0x000000140b007209 */ /* 0x000fe40007800000 */
[----:B------:R-:W-:-:S04]  /*0db0*/  ISETP.NE.AND P0, PT, R2, RZ, PT ;  /* 0x000000ff0200720c */ /* 0x000fc80003f05270 */
        /* <DEDUP_REMOVED lines=22> */
[----:B------:R-:W-:-:S03]  /*0f20*/  FFMA.SAT R22, R20, R5, 0.5 ;  /* 0x3f00000014167423 */ /* 0x000fc60000002005 */
[-C--:B------:R-:W-:Y:S01]  /*0f30*/  FFMA.RM R0, R12, R11.reuse, 12582913 ;  /* 0x4b4000010c007423 */ /* 0x080fe2000000400b */
[----:B------:R-:W-:Y:S01]  /*0f40*/  FFMA.RM R2, R22, R11, 12582913 ;  /* 0x4b40000116027423 */ /* 0x000fe2000000400b */
[----:B------:R-:W-:Y:S02]  /*0f50*/  FADD R12, R19, -R15 ;  /* 0x8000000f130c7221 */ /* 0x000fe40000000000 */
[----:B------:R-:W-:Y:S01]  /*0f60*/  FADD R13, R0, -12583039 ;  /* 0xcb40007f000d7421 */ /* 0x000fe20000000000 */
[----:B------:R-:W-:Y:S01]  /*0f70*/  FADD R19, R2, -12583039 ;  /* 0xcb40007f02137421 */ /* 0x000fe20000000000 */
[----:B------:R-:W-:Y:S01]  /*0f80*/  FFMA.SAT R22, R12, R5, 0.5 ;  /* 0x3f0000000c167423 */ /* 0x000fe20000002005 */
[----:B------:R-:W-:Y:S02]  /*0f90*/  IMAD.SHL.U32 R0, R0, 0x800000, RZ ;  /* 0x0080000000007824 */ /* 0x000fe400078e00ff */
[----:B------:R-:W-:Y:S01]  /*0fa0*/  FFMA R13, R14, 1.4426950216293334961, -R13 ;  /* 0x3fb8aa3b0e0d7823 */ /* 0x000fe2000000080d */
[----:B------:R-:W-:Y:S01]  /*0fb0*/  FFMA R19, R20, 1.4426950216293334961, -R19 ;  /* 0x3fb8aa3b14137823 */ /* 0x000fe20000000813 */
[----:B------:R-:W-:-:S02]  /*0fc0*/  FFMA.RM R3, R22, R11, 12582913 ;  /* 0x4b40000116037423 */ /* 0x000fc4000000400b */
[----:B------:R-:W-:Y:S01]  /*0fd0*/  FFMA R13, R14, 1.925963033500011079e-08, R13 ;  /* 0x32a570600e0d7823 */ /* 0x000fe2000000000d */
[----:B------:R-:W-:Y:S01]  /*0fe0*/  FFMA R19, R20, 1.925963033500011079e-08, R19 ;  /* 0x32a5706014137823 */ /* 0x000fe20000000013 */
[----:B------:R-:W-:Y:S01]  /*0ff0*/  FFMA.SAT R14, R18, R5, 0.5 ;  /* 0x3f000000120e7423 */ /* 0x000fe20000002005 */
[----:B------:R-:W-:Y:S01]  /*1000*/  FADD R20, R4, -R15 ;  /* 0x8000000f04147221 */ /* 0x000fe20000000000 */
[C---:B------:R-:W-:Y:S01]  /*1010*/  FADD R21, R3.reuse, -12583039 ;  /* 0xcb40007f03157421 */ /* 0x040fe20000000000 */
[----:B------:R0:W1:Y:S01]  /*1020*/  MUFU.EX2 R4, R19 ;  /* 0x0000001300047308 */ /* 0x0000620000000800 */
[----:B------:R-:W-:Y:S01]  /*1030*/  FFMA.RM R14, R14, R11, 12582913 ;  /* 0x4b4000010e0e7423 */ /* 0x000fe2000000400b */
[----:B------:R-:W-:Y:S01]  /*1040*/  FFMA.SAT R22, R20, R5, 0.5 ;  /* 0x3f00000014167423 */ /* 0x000fe20000002005 */
[----:B------:R-:W-:Y:S01]  /*1050*/  FFMA R21, R12, 1.4426950216293334961, -R21 ;  /* 0x3fb8aa3b0c157823 */ /* 0x000fe20000000815 */
[----:B------:R-:W-:Y:S02]  /*1060*/  IMAD.SHL.U32 R3, R3, 0x800000, RZ ;  /* 0x0080000003037824 */ /* 0x000fe400078e00ff */
[----:B------:R-:W-:Y:S01]  /*1070*/  FADD R5, R14, -12583039 ;  /* 0xcb40007f0e057421 */ /* 0x000fe20000000000 */
[----:B------:R-:W-:Y:S01]  /*1080*/  FFMA.RM R11, R22, R11, 12582913 ;  /* 0x4b400001160b7423 */ /* 0x000fe2000000400b */
[----:B------:R-:W-:Y:S01]  /*1090*/  FFMA R12, R12, 1.925963033500011079e-08, R21 ;  /* 0x32a570600c0c7823 */ /* 0x000fe20000000015 */
[----:B------:R-:W2:Y:S01]  /*10a0*/  MUFU.EX2 R13, R13 ;  /* 0x0000000d000d7308 */ /* 0x000ea20000000800 */
[----:B------:R-:W-:Y:S01]  /*10b0*/  FFMA R5, R18, 1.4426950216293334961, -R5 ;  /* 0x3fb8aa3b12057823 */ /* 0x000fe20000000805 */
[----:B------:R-:W-:Y:S01]  /*10c0*/  FADD R21, R11, -12583039 ;  /* 0xcb40007f0b157421 */ /* 0x000fe20000000000 */
[----:B0-----:R-:W-:-:S02]  /*10d0*/  SHF.L.U32 R19, R2, 0x17, RZ ;  /* 0x0000001702137819 */ /* 0x001fc400000006ff */
[----:B------:R-:W-:Y:S01]  /*10e0*/  FFMA R15, R18, 1.925963033500011079e-08, R5 ;  /* 0x32a57060120f7823 */ /* 0x000fe20000000005 */
[----:B------:R-:W-:Y:S01]  /*10f0*/  FFMA R21, R20, 1.4426950216293334961, -R21 ;  /* 0x3fb8aa3b14157823 */ /* 0x000fe20000000815 */
[----:B------:R-:W-:Y:S01]  /*1100*/  SHF.L.U32 R2, R14, 0x17, RZ ;  /* 0x000000170e027819 */ /* 0x000fe200000006ff */
[----:B------:R-:W0:Y:S01]  /*1110*/  MUFU.EX2 R12, R12 ;  /* 0x0000000c000c7308 */ /* 0x000e220000000800 */
[----:B-1----:R-:W-:Y:S01]  /*1120*/  FMUL R4, R19, R4 ;  /* 0x0000000413047220 */ /* 0x002fe20000400000 */
[----:B------:R-:W-:-:S06]  /*1130*/  FFMA R21, R20, 1.925963033500011079e-08, R21 ;  /* 0x32a5706014157823 */ /* 0x000fcc0000000015 */
[----:B------:R-:W1:Y:S01]  /*1140*/  MUFU.EX2 R15, R15 ;  /* 0x0000000f000f7308 */ /* 0x000e620000000800 */
[----:B--2---:R-:W-:-:S04]  /*1150*/  FMUL R5, R0, R13 ;  /* 0x0000000d00057220 */ /* 0x004fc80000400000 */
[----:B------:R-:W-:-:S03]  /*1160*/  FADD R13, RZ, R5 ;  /* 0x00000005ff0d7221 */ /* 0x000fc60000000000 */
[----:B------:R-:W2:Y:S01]  /*1170*/  MUFU.EX2 R21, R21 ;  /* 0x0000001500157308 */ /* 0x000ea20000000800 */
[----:B0-----:R-:W-:Y:S01]  /*1180*/  FMUL R3, R3, R12 ;  /* 0x0000000c03037220 */ /* 0x001fe20000400000 */
[----:B------:R-:W-:Y:S01]  /*1190*/  FADD R0, R13, R4 ;  /* 0x000000040d007221 */ /* 0x000fe20000000000 */
[----:B------:R-:W-:-:S03]  /*11a0*/  IMAD.SHL.U32 R12, R11, 0x800000, RZ ;  /* 0x008000000b0c7824 */ /* 0x000fc600078e00ff */
        /* <DEDUP_REMOVED lines=14> */
.L_x_24255:
        /* <DEDUP_REMOVED lines=12> */
[----:B------:R-:W-:Y:S05]  /*1350*/  CALL.REL.NOINC `($__internal_373_$__cuda_sm3x_div_rn_noftz_f32_slowpath) ;  /* 0x0000000c00407944 */ /* 0x000fea0003c00000 */
[----:B------:R-:W-:-:S07]  /*1360*/  IMAD.MOV.U32 R11, RZ, RZ, R5 ;  /* 0x000000ffff0b7224 */ /* 0x000fce00078e0005 */
.L_x_24234:
[----:B------:R-:W-:Y:S05]  /*1370*/  BSYNC.RECONVERGENT B1 ;  /* 0x0000000000017941 */ /* 0x000fea0003800200 */
.L_x_24233:
        /* <DEDUP_REMOVED lines=12> */
[----:B------:R-:W-:Y:S05]  /*1440*/  CALL.REL.NOINC `($__internal_373_$__cuda_sm3x_div_rn_noftz_f32_slowpath) ;  /* 0x0000000c00047944 */ /* 0x000fea0003c00000 */
[----:B------:R-:W-:-:S07]  /*1450*/  MOV R14, R5 ;  /* 0x00000005000e7202 */ /* 0x000fce0000000f00 */
.L_x_24236:
[----:B------:R-:W-:Y:S05]  /*1460*/  BSYNC.RECONVERGENT B1 ;  /* 0x0000000000017941 */ /* 0x000fea0003800200 */
.L_x_24235:
        /* <DEDUP_REMOVED lines=12> */
[----:B------:R-:W-:Y:S05]  /*1530*/  CALL.REL.NOINC `($__internal_373_$__cuda_sm3x_div_rn_noftz_f32_slowpath) ;  /* 0x0000000800c87944 */ /* 0x000fea0003c00000 */
[----:B------:R-:W-:-:S07]  /*1540*/  IMAD.MOV.U32 R4, RZ, RZ, R5 ;  /* 0x000000ffff047224 */ /* 0x000fce00078e0005 */
.L_x_24238:
[----:B------:R-:W-:Y:S05]  /*1550*/  BSYNC.RECONVERGENT B1 ;  /* 0x0000000000017941 */ /* 0x000fea0003800200 */
.L_x_24237:
        /* <DEDUP_REMOVED lines=14> */
.L_x_24240:
[----:B------:R-:W-:Y:S05]  /*1640*/  BSYNC.RECONVERGENT B1 ;  /* 0x0000000000017941 */ /* 0x000fea0003800200 */
.L_x_24239:
        /* <DEDUP_REMOVED lines=13> */
.L_x_24242:
[----:B------:R-:W-:Y:S05]  /*1720*/  BSYNC.RECONVERGENT B1 ;  /* 0x0000000000017941 */ /* 0x000fea0003800200 */
.L_x_24241:
        /* <DEDUP_REMOVED lines=29> */
.L_x_24231:
[----:B------:R-:W-:Y:S05]  /*1900*/  EXIT ;  /* 0x000000000000794d */ /* 0x000fea0003800000 */
.L_x_24232:
[----:B------:R-:W-:Y:S01]  /*1910*/  BSSY B1, `(.L_x_24244) ;  /* 0x0000007000017945 */ /* 0x000fe20003800000 */
[----:B------:R-:W-:Y:S01]  /*1920*/  MOV R12, 0x10 ;  /* 0x00000010000c7802 */ /* 0x000fe20000000f00 */
[----:B------:R-:W-:Y:S01]  /*1930*/  IMAD.MOV.U32 R11, RZ, RZ, 0x1f ;  /* 0x0000001fff0b7424 */ /* 0x000fe200078e00ff */
[----:B------:R-:W-:-:S07]  /*1940*/  MOV R15, 0xffffffff ;  /* 0xffffffff000f7802 */ /* 0x000fce0000000f00 */
[----:B------:R-:W-:Y:S05]  /*1950*/  WARPSYNC.COLLECTIVE R15, `(.L_x_24245) ;  /* 0x000000000f087348 */ /* 0x000fea0003c00000 */
[----:B------:R0:W1:Y:S02]  /*1960*/  SHFL.BFLY P6, R14, R13, R12, R11 ;  /* 0x0c00000c0d0e7389 */ /* 0x00006400000c000b */
[----:B01----:R-:W-:Y:S05]  /*1970*/  ENDCOLLECTIVE ;  /* 0x000000000000791b */ /* 0x003fea0003800000 */
.L_x_24245:
[----:B------:R-:W-:Y:S05]  /*1980*/  BSYNC B1 ;  /* 0x0000000000017941 */ /* 0x000fea0003800000 */
.L_x_24244:
[----:B------:R-:W-:Y:S01]  /*1990*/  HFMA2 R11, -RZ, RZ, 0, 1.847743988037109375e-06 ;  /* 0x0000001fff0b7431 */ /* 0x000fe200000001ff */
[----:B------:R-:W-:Y:S01]  /*19a0*/  FMNMX R13, R13, R14, !PT ;  /* 0x0000000e0d0d7209 */ /* 0x000fe20007800000 */
[----:B------:R-:W-:Y:S02]  /*19b0*/  IMAD.MOV.U32 R12, RZ, RZ, 0x8 ;  /* 0x00000008ff0c7424 */ /* 0x000fe400078e00ff */
[----:B------:R-:W-:-:S07]  /*19c0*/  IMAD.MOV.U32 R15, RZ, RZ, -0x1 ;  /* 0xffffffffff0f7424 */ /* 0x000fce00078e00ff */
[----:B------:R-:W-:Y:S05]  /*19d0*/  WARPSYNC.COLLECTIVE R15, `(.L_x_24246) ;  /* 0x000000000f087348 */ /* 0x000fea0003c00000 */
[----:B------:R0:W1:Y:S02]  /*19e0*/  SHFL.BFLY P6, R14, R13, R12, R11 ;  /* 0x0c00000c0d0e7389 */ /* 0x00006400000c000b */
[----:B01----:R-:W-:Y:S05]  /*19f0*/  ENDCOLLECTIVE ;  /* 0x000000000000791b */ /* 0x003fea0003800000 */
.L_x_24246:
[----:B------:R-:W-:Y:S01]  /*1a00*/  IMAD.MOV.U32 R12, RZ, RZ, 0x4 ;  /* 0x00000004ff0c7424 */ /* 0x000fe200078e00ff */
[----:B------:R-:W-:-:S04]  /*1a10*/  FMNMX R0, R13, R14, !PT ;  /* 0x0000000e0d007209 */ /* 0x000fc80007800000 */
[----:B------:R-:W-:-:S07]  /*1a20*/  MOV R13, R0 ;  /* 0x00000000000d7202 */ /* 0x000fce0000000f00 */
[----:B------:R-:W-:Y:S05]  /*1a30*/  WARPSYNC.COLLECTIVE R15, `(.L_x_24247) ;  /* 0x000000000f087348 */ /* 0x000fea0003c00000 */
[----:B------:R0:W1:Y:S02]  /*1a40*/  SHFL.BFLY P6, R14, R13, R12, R11 ;  /* 0x0c00000c0d0e7389 */ /* 0x00006400000c000b */
[----:B01----:R-:W-:Y:S05]  /*1a50*/  ENDCOLLECTIVE ;  /* 0x000000000000791b */ /* 0x003fea0003800000 */
.L_x_24247:
[----:B------:R-:W-:Y:S01]  /*1a60*/  IMAD.MOV.U32 R12, RZ, RZ, 0x2 ;  /* 0x00000002ff0c7424 */ /* 0x000fe200078e00ff */
[----:B------:R-:W-:-:S04]  /*1a70*/  FMNMX R2, R0, R14, !PT ;  /* 0x0000000e00027209 */ /* 0x000fc80007800000 */
[----:B------:R-:W-:-:S07]  /*1a80*/  MOV R13, R2 ;  /* 0x00000002000d7202 */ /* 0x000fce0000000f00 */
[----:B------:R-:W-:Y:S05]  /*1a90*/  WARPSYNC.COLLECTIVE R15, `(.L_x_24248) ;  /* 0x000000000f087348 */ /* 0x000fea0003c00000 */
[----:B------:R0:W1:Y:S02]  /*1aa0*/  SHFL.BFLY P6, R14, R13, R12, R11 ;  /* 0x0c00000c0d0e7389 */ /* 0x00006400000c000b */
[----:B01----:R-:W-:Y:S05]  /*1ab0*/  ENDCOLLECTIVE ;  /* 0x000000000000791b */ /* 0x003fea0003800000 */
.L_x_24248:
[----:B------:R-:W-:Y:S01]  /*1ac0*/  IMAD.MOV.U32 R12, RZ, RZ, 0x1 ;  /* 0x00000001ff0c7424 */ /* 0x000fe200078e00ff */
[----:B------:R-:W-:Y:S01]  /*1ad0*/  FMNMX R3, R2, R14, !PT ;  /* 0x0000000e02037209 */ /* 0x000fe20007800000 */
[----:B------:R-:W-:-:S03]  /*1ae0*/  IMAD.MOV.U32 R2, RZ, RZ, 0x437c0000 ;  /* 0x437c0000ff027424 */ /* 0x000fc600078e00ff */
[----:B------:R-:W-:-:S07]  /*1af0*/  MOV R13, R3 ;  /* 0x00000003000d7202 */ /* 0x000fce0000000f00 */
[----:B------:R-:W-:Y:S05]  /*1b00*/  WARPSYNC.COLLECTIVE R15, `(.L_x_24249) ;  /* 0x000000000f087348 */ /* 0x000fea0003c00000 */
[----:B------:R0:W1:Y:S02]  /*1b10*/  SHFL.BFLY P6, R14, R13, R12, R11 ;  /* 0x0c00000c0d0e7389 */ /* 0x00006400000c000b */
[----:B01----:R-:W-:Y:S05]  /*1b20*/  ENDCOLLECTIVE ;  /* 0x000000000000791b */ /* 0x003fea0003800000 */
.L_x_24249:
[----:B------:R-:W-:Y:S01]  /*1b30*/  FMNMX R5, R3, R14, !PT ;  /* 0x0000000e03057209 */ /* 0x000fe20007800000 */
[----:B------:R-:W-:-:S04]  /*1b40*/  HFMA2 R3, -RZ, RZ, 0.96630859375, -0.0022525787353515625 ;  /* 0x3bbb989dff037431 */ /* 0x000fc800000001ff */
        /* <DEDUP_REMOVED lines=12> */
[C---:B------:R-:W-:Y:S01]  /*1c10*/  FADD R21, R0.reuse, -12583039 ;  /* 0xcb40007f00157421 */ /* 0x040fe20000000000 */
[----:B------:R-:W-:Y:S01]  /*1c20*/  SHF.L.U32 R0, R0, 0x17, RZ ;  /* 0x0000001700007819 */ /* 0x000fe200000006ff */
[----:B------:R-:W-:Y:S02]  /*1c30*/  IMAD.SHL.U32 R23, R23, 0x800000, RZ ;  /* 0x0080000017177824 */ /* 0x000fe400078e00ff */
[----:B------:R-:W-:Y:S01]  /*1c40*/  FFMA R13, R20, 1.4426950216293334961, -R11 ;  /* 0x3fb8aa3b140d7823 */ /* 0x000fe2000000080b */
[-C--:B------:R-:W-:Y:S01]  /*1c50*/  FFMA.RM R11, R15, R2.reuse, 12582913 ;  /* 0x4b4000010f0b7423 */ /* 0x080fe20000004002 */
[----:B------:R-:W-:Y:S01]  /*1c60*/  FFMA R21, R14, 1.4426950216293334961, -R21 ;  /* 0x3fb8aa3b0e157823 */ /* 0x000fe20000000815 */
[----:B------:R-:W-:Y:S01]  /*1c70*/  FFMA.SAT R15, R18, R3, 0.5 ;  /* 0x3f000000120f7423 */ /* 0x000fe20000002003 */
[----:B------:R-:W-:Y:S01]  /*1c80*/  FFMA R20, R20, 1.925963033500011079e-08, R13 ;  /* 0x32a5706014147823 */ /* 0x000fe2000000000d */
[----:B------:R-:W-:Y:S01]  /*1c90*/  FADD R13, R11, -12583039 ;  /* 0xcb40007f0b0d7421 */ /* 0x000fe20000000000 */
[----:B------:R-:W-:Y:S01]  /*1ca0*/  FFMA R5, R14, 1.925963033500011079e-08, R21 ;  /* 0x32a570600e057823 */ /* 0x000fe20000000015 */
[-C--:B------:R-:W-:Y:S01]  /*1cb0*/  FFMA.RM R3, R15, R2.reuse, 12582913 ;  /* 0x4b4000010f037423 */ /* 0x080fe20000004002 */
[----:B------:R-:W-:Y:S01]  /*1cc0*/  FFMA.RM R2, R19, R2, 12582913 ;  /* 0x4b40000113027423 */ /* 0x000fe20000004002 */
[----:B------:R-:W-:-:S03]  /*1cd0*/  FFMA R13, R12, 1.4426950216293334961, -R13 ;  /* 0x3fb8aa3b0c0d7823 */ /* 0x000fc6000000080d */
[----:B------:R-:W0:Y:S01]  /*1ce0*/  MUFU.EX2 R5, R5 ;  /* 0x0000000500057308 */ /* 0x000e220000000800 */
[----:B------:R-:W-:Y:S01]  /*1cf0*/  FFMA R14, R12, 1.925963033500011079e-08, R13 ;  /* 0x32a570600c0e7823 */ /* 0x000fe2000000000d */
[----:B------:R-:W-:Y:S01]  /*1d00*/  FADD R13, R3, -12583039 ;  /* 0xcb40007f030d7421 */ /* 0x000fe20000000000 */
[----:B------:R-:W-:-:S03]  /*1d10*/  FADD R19, R2, -12583039 ;  /* 0xcb40007f02137421 */ /* 0x000fc60000000000 */
[----:B------:R-:W-:Y:S01]  /*1d20*/  FFMA R13, R18, 1.4426950216293334961, -R13 ;  /* 0x3fb8aa3b120d7823 */ /* 0x000fe2000000080d */
[----:B------:R-:W-:Y:S01]  /*1d30*/  FFMA R19, R4, 1.4426950216293334961, -R19 ;  /* 0x3fb8aa3b04137823 */ /* 0x000fe20000000813 */
[----:B------:R-:W1:Y:S02]  /*1d40*/  MUFU.EX2 R12, R20 ;  /* 0x00000014000c7308 */ /* 0x000e640000000800 */
[----:B------:R-:W-:Y:S01]  /*1d50*/  FFMA R13, R18, 1.925963033500011079e-08, R13 ;  /* 0x32a57060120d7823 */ /* 0x000fe2000000000d */
[----:B------:R-:W-:-:S05]  /*1d60*/  FFMA R19, R4, 1.925963033500011079e-08, R19 ;  /* 0x32a5706004137823 */ /* 0x000fca0000000013 */
[----:B------:R2:W3:Y:S01]  /*1d70*/  MUFU.EX2 R15, R14 ;  /* 0x0000000e000f7308 */ /* 0x0004e20000000800 */
[----:B0-----:R-:W-:Y:S01]  /*1d80*/  FMUL R5, R0, R5 ;  /* 0x0000000500057220 */ /* 0x001fe20000400000 */
[----:B------:R-:W-:-:S03]  /*1d90*/  SHF.L.U32 R0, R11, 0x17, RZ ;  /* 0x000000170b007819 */ /* 0x000fc600000006ff */
[----:B------:R-:W-:-:S03]  /*1da0*/  FADD R11, RZ, R5 ;  /* 0x00000005ff0b7221 */ /* 0x000fc60000000000 */
[----:B------:R-:W0:Y:S01]  /*1db0*/  MUFU.EX2 R13, R13 ;  /* 0x0000000d000d7308 */ /* 0x000e220000000800 */
[----:B-1----:R-:W-:Y:S01]  /*1dc0*/  FMUL R4, R23, R12 ;  /* 0x0000000c17047220 */ /* 0x002fe20000400000 */
[----:B------:R-:W-:Y:S01]  /*1dd0*/  IMAD.SHL.U32 R12, R3, 0x800000, RZ ;  /* 0x00800000030c7824 */ /* 0x000fe200078e00ff */
[----:B--2---:R-:W-:-:S05]  /*1de0*/  SHF.L.U32 R14, R2, 0x17, RZ ;  /* 0x00000017020e7819 */ /* 0x004fca00000006ff */
[----:B------:R-:W1:Y:S01]  /*1df0*/  MUFU.EX2 R19, R19 ;  /* 0x0000001300137308 */ /* 0x000e620000000800 */
[----:B---3--:R-:W-:Y:S01]  /*1e00*/  FMUL R3, R0, R15 ;  /* 0x0000000f00037220 */ /* 0x008fe20000400000 */
[----:B------:R-:W-:Y:S01]  /*1e10*/  FADD R0, R11, R4 ;  /* 0x000000040b007221 */ /* 0x000fe20000000000 */
[----:B------:R-:W-:-:S03]  /*1e20*/  IMAD.MOV.U32 R15, RZ, RZ, -0x1 ;  /* 0xffffffffff0f7424 */ /* 0x000fc600078e00ff */
[----:B------:R-:W-:Y:S01]  /*1e30*/  FADD R11, R0, R3 ;  /* 0x00000003000b7221 */ /* 0x000fe20000000000 */
[----:B0-----:R-:W-:Y:S01]  /*1e40*/  FMUL R2, R12, R13 ;  /* 0x0000000d0c027220 */ /* 0x001fe20000400000 */
[----:B------:R-:W-:-:S03]  /*1e50*/  IMAD.MOV.U32 R12, RZ, RZ, 0x10 ;  /* 0x00000010ff0c7424 */ /* 0x000fc600078e00ff */
[----:B------:R-:W-:Y:S01]  /*1e60*/  FADD R11, R11, R2 ;  /* 0x000000020b0b7221 */ /* 0x000fe20000000000 */
[----:B-1----:R-:W-:-:S04]  /*1e70*/  FMUL R0, R14, R19 ;  /* 0x000000130e007220 */ /* 0x002fc80000400000 */
[----:B------:R-:W-:Y:S01]  /*1e80*/  FADD R13, R11, R0 ;  /* 0x000000000b0d7221 */ /* 0x000fe20000000000 */
[----:B------:R-:W-:-:S07]  /*1e90*/  MOV R11, 0x1f ;  /* 0x0000001f000b7802 */ /* 0x000fce0000000f00 */
[----:B------:R-:W-:Y:S05]  /*1ea0*/  WARPSYNC.COLLECTIVE R15, `(.L_x_24250) ;  /* 0x000000000f087348 */ /* 0x000fea0003c00000 */
[----:B------:R0:W1:Y:S02]  /*1eb0*/  SHFL.BFLY P6, R14, R13, R12, R11 ;  /* 0x0c00000c0d0e7389 */ /* 0x00006400000c000b */
[----:B01----:R-:W-:Y:S05]  /*1ec0*/  ENDCOLLECTIVE ;  /* 0x000000000000791b */ /* 0x003fea0003800000 */
.L_x_24250:
[----:B------:R-:W-:Y:S02]  /*1ed0*/  IMAD.MOV.U32 R12, RZ, RZ, 0x8 ;  /* 0x00000008ff0c7424 */ /* 0x000fe400078e00ff */
[----:B------:R-:W-:-:S05]  /*1ee0*/  FADD R18, R13, R14 ;  /* 0x0000000e0d127221 */ /* 0x000fca0000000000 */
[----:B------:R-:W-:-:S07]  /*1ef0*/  MOV R13, R18 ;  /* 0x00000012000d7202 */ /* 0x000fce0000000f00 */
[----:B------:R-:W-:Y:S05]  /*1f00*/  WARPSYNC.COLLECTIVE R15, `(.L_x_24251) ;  /* 0x000000000f087348 */ /* 0x000fea0003c00000 */
[----:B------:R0:W1:Y:S02]  /*1f10*/  SHFL.BFLY P6, R14, R13, R12, R11 ;  /* 0x0c00000c0d0e7389 */ /* 0x00006400000c000b */
[----:B01----:R-:W-:Y:S05]  /*1f20*/  ENDCOLLECTIVE ;  /* 0x000000000000791b */ /* 0x003fea0003800000 */
.L_x_24251:
[----:B------:R-:W-:Y:S02]  /*1f30*/  IMAD.MOV.U32 R12, RZ, RZ, 0x4 ;  /* 0x00000004ff0c7424 */ /* 0x000fe400078e00ff */
[----:B------:R-:W-:-:S05]  /*1f40*/  FADD R19, R18, R14 ;  /* 0x0000000e12137221 */ /* 0x000fca0000000000 */
[----:B------:R-:W-:-:S07]  /*1f50*/  MOV R13, R19 ;  /* 0x00000013000d7202 */ /* 0x000fce0000000f00 */
[----:B------:R-:W-:Y:S05]  /*1f60*/  WARPSYNC.COLLECTIVE R15, `(.L_x_24252) ;  /* 0x000000000f087348 */ /* 0x000fea0003c00000 */
[----:B------:R0:W1:Y:S02]  /*1f70*/  SHFL.BFLY P6, R14, R13, R12, R11 ;  /* 0x0c00000c0d0e7389 */ /* 0x00006400000c000b */
[----:B01----:R-:W-:Y:S05]  /*1f80*/  ENDCOLLECTIVE ;  /* 0x000000000000791b */ /* 0x003fea0003800000 */
.L_x_24252:
[----:B------:R-:W-:Y:S02]  /*1f90*/  IMAD.MOV.U32 R12, RZ, RZ, 0x2 ;  /* 0x00000002ff0c7424 */ /* 0x000fe400078e00ff */
[----:B------:R-:W-:-:S05]  /*1fa0*/  FADD R20, R19, R14 ;  /* 0x0000000e13147221 */ /* 0x000fca0000000000 */
[----:B------:R-:W-:-:S07]  /*1fb0*/  MOV R13, R20 ;  /* 0x00000014000d7202 */ /* 0x000fce0000000f00 */
[----:B------:R-:W-:Y:S05]  /*1fc0*/  WARPSYNC.COLLECTIVE R15, `(.L_x_24253) ;  /* 0x000000000f087348 */ /* 0x000fea0003c00000 */
[----:B------:R0:W1:Y:S02]  /*1fd0*/  SHFL.BFLY P6, R14, R13, R12, R11 ;  /* 0x0c00000c0d0e7389 */ /* 0x00006400000c000b */
[----:B01----:R-:W-:Y:S05]  /*1fe0*/  ENDCOLLECTIVE ;  /* 0x000000000000791b */ /* 0x003fea0003800000 */
.L_x_24253:
[----:B------:R-:W-:Y:S02]  /*1ff0*/  IMAD.MOV.U32 R12, RZ, RZ, 0x1 ;  /* 0x00000001ff0c7424 */ /* 0x000fe400078e00ff */
[----:B------:R-:W-:-:S05]  /*2000*/  FADD R21, R20, R14 ;  /* 0x0000000e14157221 */ /* 0x000fca0000000000 */
[----:B------:R-:W-:-:S07]  /*2010*/  MOV R13, R21 ;  /* 0x00000015000d7202 */ /* 0x000fce0000000f00 */
[----:B------:R-:W-:Y:S05]  /*2020*/  WARPSYNC.COLLECTIVE R15, `(.L_x_24254) ;  /* 0x000000000f087348 */ /* 0x000fea0003c00000 */
[----:B------:R0:W1:Y:S02]  /*2030*/  SHFL.BFLY P6, R14, R13, R12, R11 ;  /* 0x0c00000c0d0e7389 */ /* 0x00006400000c000b */
[----:B01----:R-:W-:Y:S05]  /*2040*/  ENDCOLLECTIVE ;  /* 0x000000000000791b */ /* 0x003fea0003800000 */
.L_x_24254:
[----:B------:R-:W-:Y:S05]  /*2050*/  BRA `(.L_x_24255) ;  /* 0xfffffff0008c7947 */ /* 0x000fea000383ffff */
        .weak           $__internal_373_$__cuda_sm3x_div_rn_noftz_f32_slowpath
        .type           $__internal_373_$__cuda_sm3x_div_rn_noftz_f32_slowpath,@function
        .size           $__internal_373_$__cuda_sm3x_div_rn_noftz_f32_slowpath,(.L_x_37750 - $__internal_373_$__cuda_sm3x_div_rn_noftz_f32_slowpath)
$__internal_373_$__cuda_sm3x_div_rn_noftz_f32_slowpath:
        /* <DEDUP_REMOVED lines=34> */
.L_x_24257:
        /* <DEDUP_REMOVED lines=51> */
.L_x_24264:
[----:B------:R-:W-:-:S04]  /*25b0*/  LOP3.LUT R5, R5, 0x80000000, RZ, 0xc0, !PT ;  /* 0x8000000005057812 */ /* 0x000fc800078ec0ff */
[----:B------:R-:W-:Y:S01]  /*25c0*/  LOP3.LUT R5, R5, 0x7f800000, RZ, 0xfc, !PT ;  /* 0x7f80000005057812 */ /* 0x000fe200078efcff */
[----:B------:R-:W-:Y:S06]  /*25d0*/  BRA `(.L_x_24265) ;  /* 0x0000000000047947 */ /* 0x000fec0003800000 */
.L_x_24263:
[----:B------:R-:W-:-:S07]  /*25e0*/  LEA R5, R13, R5, 0x17 ;  /* 0x000000050d057211 */ /* 0x000fce00078eb8ff */
.L_x_24265:
[----:B------:R-:W-:Y:S05]  /*25f0*/  BSYNC.RECONVERGENT B3 ;  /* 0x0000000000037941 */ /* 0x000fea0003800200 */
.L_x_24262:
[----:B------:R-:W-:Y:S05]  /*2600*/  BRA `(.L_x_24266) ;  /* 0x0000000000207947 */ /* 0x000fea0003800000 */
.L_x_24261:
[----:B------:R-:W-:-:S04]  /*2610*/  LOP3.LUT R5, R12, 0x80000000, R5, 0x48, !PT ;  /* 0x800000000c057812 */ /* 0x000fc800078e4805 */
[----:B------:R-:W-:Y:S01]  /*2620*/  LOP3.LUT R5, R5, 0x7f800000, RZ, 0xfc, !PT ;  /* 0x7f80000005057812 */ /* 0x000fe200078efcff */
[----:B------:R-:W-:Y:S06]  /*2630*/  BRA `(.L_x_24266) ;  /* 0x0000000000147947 */ /* 0x000fec0003800000 */
.L_x_24260:
[----:B------:R-:W-:Y:S01]  /*2640*/  LOP3.LUT R5, R12, 0x80000000, R5, 0x48, !PT ;  /* 0x800000000c057812 */ /* 0x000fe200078e4805 */
[----:B------:R-:W-:Y:S06]  /*2650*/  BRA `(.L_x_24266) ;  /* 0x00000000000c7947 */ /* 0x000fec0003800000 */
.L_x_24259:
[----:B------:R-:W0:Y:S01]  /*2660*/  MUFU.RSQ R5, -QNAN ;  /* 0xffc0000000057908 */ /* 0x000e220000001400 */
[----:B------:R-:W-:Y:S05]  /*2670*/  BRA `(.L_x_24266) ;  /* 0x0000000000047947 */ /* 0x000fea0003800000 */
.L_x_24258:
[----:B------:R-:W-:-:S07]  /*2680*/  FADD.FTZ R5, R5, R12 ;  /* 0x0000000c05057221 */ /* 0x000fce0000010000 */
.L_x_24266:
[----:B------:R-:W-:Y:S05]  /*2690*/  BSYNC.RECONVERGENT B2 ;  /* 0x0000000000027941 */ /* 0x000fea0003800200 */
.L_x_24256:
[----:B------:R-:W-:Y:S02]  /*26a0*/  HFMA2 R13, -RZ, RZ, 0, 0 ;  /* 0x00000000ff0d7431 */ /* 0x000fe400000001ff */
[----:B------:R-:W-:-:S04]  /*26b0*/  IMAD.MOV.U32 R12, RZ, RZ, R15 ;  /* 0x000000ffff0c7224 */ /* 0x000fc800078e000f */
[----:B0-----:R-:W-:Y:S05]  /*26c0*/  RET.REL.NODEC R12 `(_Z15SoftmaxWarpImplI22BroadcastScaleMaskLoadIffbLm2EiE11DirectStoreIffEfLi1ELi5ELi32ELi1ELb0EL9Algorithm0EEvT_T0_ll) ;  /* 0xffffffd80c4c7950 */ /* 0x001fea0003c3ffff */
.L_x_24267:
        /* <DEDUP_REMOVED lines=11> */
.L_x_37750:


//--------------------- .text._Z15SoftmaxWarpImplI22BroadcastScaleMaskLoadIffbLm2EiE11DirectStoreIffEfLi1ELi4ELi32ELi1ELb1EL9Algorithm0EEvT_T0_ll --------------------------
	.section	.text._Z15SoftmaxWarpImplI22BroadcastScaleMaskLoadIffbLm2EiE11DirectStoreIffEfLi1ELi4ELi32ELi1ELb1EL9Algorithm0EEvT_T0_ll,"ax",@progbits
	.align	128
        .global         _Z15SoftmaxWarpImplI22BroadcastScaleMaskLoadIffbLm2EiE11DirectStoreIffEfLi1ELi4ELi32ELi1ELb1EL9Algorithm0EEvT_T0_ll
        .type           _Z15SoftmaxWarpImplI22BroadcastScaleMaskLoadIffbLm2EiE11DirectStoreIffEfLi1ELi4ELi32ELi1ELb1EL9Algorithm0EEvT_T0_ll,@function
        .size           _Z15SoftmaxWarpImplI22BroadcastScaleMaskLoadIffbLm2EiE11DirectStoreIffEfLi1ELi4ELi32ELi1ELb1EL9Algorithm0EEvT_T0_ll,(.L_x_37751 - _Z15SoftmaxWarpImplI22BroadcastScaleMaskLoadIffbLm2EiE11DirectStoreIffEfLi1ELi4ELi32ELi1ELb1EL9Algorithm0EEvT_T0_ll)
        .other          _Z15SoftmaxWarpImplI22BroadcastScaleMaskLoadIffbLm2EiE11DirectStoreIffEfLi1ELi4ELi32ELi1ELb1EL9Algorithm0EEvT_T0_ll,@"STO_CUDA_ENTRY STV_DEFAULT"
_Z15SoftmaxWarpImplI22BroadcastScaleMaskLoadIffbLm2EiE11DirectStoreIffEfLi1ELi4ELi32ELi1ELb1EL9Algorithm0EEvT_T0_ll:
.text._Z15SoftmaxWarpImplI22BroadcastScaleMaskLoadIffbLm2EiE11DirectStoreIffEfLi1ELi4ELi32ELi1ELb1EL9Algorithm0EEvT_T0_ll:
        /* <DEDUP_REMOVED lines=29> */
.L_x_24268:
        /* <DEDUP_REMOVED lines=16> */
[C---:B0-----:R-:W-:Y:S01]  /*02d0*/  VIADD R4, R2.reuse, 0x20 ;  /* 0x0000002002047836 */ /* 0x041fe20000000000 */
[C---:B------:R-:W-:Y:S01]  /*02e0*/  IADD3 R8, PT, PT, R2.reuse, 0x60, RZ ;  /* 0x0000006002087810 */ /* 0x040fe20007ffe0ff */
[----:B------:R-:W-:-:S07]  /*02f0*/  VIADD R6, R2, 0x40 ;  /* 0x0000004002067836 */ /* 0x000fce0000000000 */
.L_x_24287:
[----:B0---4-:R-:W0:Y:S01]  /*0300*/  LDC.64 R14, c[0x0][0x390] ;  /* 0x0000e400ff0e7b82 */ /* 0x011e220000000a00 */
[-C--:B---3--:R-:W-:Y:S01]  /*0310*/  ISETP.GE.U32.AND P0, PT, R2, R16.reuse, PT ;  /* 0x000000100200720c */ /* 0x088fe20003f06070 */
[----:B------:R-:W-:Y:S01]  /*0320*/  BSSY.RECONVERGENT B1, `(.L_x_24270) ;  /* 0x000003e000017945 */ /* 0x000fe20003800200 */
[-C--:B------:R-:W-:Y:S01]  /*0330*/  ISETP.GE.U32.AND P1, PT, R4, R16.reuse, PT ;  /* 0x000000100400720c */ /* 0x080fe20003f26070 */
[----:B------:R-:W-:Y:S01]  /*0340*/  IMAD.MOV.U32 R9, RZ, RZ, -0x800000 ;  /* 0xff800000ff097424 */ /* 0x000fe200078e00ff */
[-C--:B------:R-:W-:Y:S01]  /*0350*/  ISETP.GE.AND.EX P0, PT, RZ, R17.reuse, PT, P0 ;  /* 0x00000011ff00720c */ /* 0x080fe20003f06300 */
[----:B------:R-:W-:Y:S01]  /*0360*/  IMAD.MOV.U32 R13, RZ, RZ, -0x800000 ;  /* 0xff800000ff0d7424 */ /* 0x000fe200078e00ff */
[-C--:B------:R-:W-:Y:S01]  /*0370*/  ISETP.GE.U32.AND P2, PT, R6, R16.reuse, PT ;  /* 0x000000100600720c */ /* 0x080fe20003f46070 */
[----:B------:R-:W3:Y:S01]  /*0380*/  LDC.64 R18, c[0x0][0x398] ;  /* 0x0000e600ff127b82 */ /* 0x000ee20000000a00 */
[----:B------:R-:W-:Y:S01]  /*0390*/  ISETP.GE.U32.AND P3, PT, R8, R16, PT ;  /* 0x000000100800720c */ /* 0x000fe20003f66070 */
[----:B------:R-:W-:Y:S01]  /*03a0*/  IMAD.MOV.U32 R10, RZ, RZ, -0x800000 ;  /* 0xff800000ff0a7424 */ /* 0x000fe200078e00ff */
[----:B------:R-:W-:-:S02]  /*03b0*/  ISETP.GE.AND.EX P1, PT, RZ, R17, PT, P1 ;  /* 0x00000011ff00720c */ /* 0x000fc40003f26310 */
[-C--:B------:R-:W-:Y:S02]  /*03c0*/  ISETP.GE.AND.EX P2, PT, RZ, R17.reuse, PT, P2 ;  /* 0x00000011ff00720c */ /* 0x080fe40003f46320 */
[----:B------:R-:W-:-:S03]  /*03d0*/  ISETP.GE.AND.EX P3, PT, RZ, R17, PT, P3 ;  /* 0x00000011ff00720c */ /* 0x000fc60003f66330 */
[----:B------:R-:W-:Y:S10]  /*03e0*/  @P0 BRA `(.L_x_24271) ;  /* 0x0000000000c40947 */ /* 0x000ff40003800000 */
[----:B-1----:R-:W-:Y:S01]  /*03f0*/  IABS R9, R3 ;  /* 0x0000000300097213 */ /* 0x002fe20000000000 */
[----:B------:R-:W-:Y:S01]  /*0400*/  IMAD R26, R5, UR50, R2 ;  /* 0x00000032051a7c24 */ /* 0x000fe2000f8e0202 */
[C---:B--2---:R-:W-:Y:S02]  /*0410*/  R2UR UR6, R20.reuse ;  /* 0x00000000140672ca */ /* 0x044fe400000e0000 */
[----:B------:R-:W1:Y:S01]  /*0420*/  I2F.RP R11, R9 ;  /* 0x00000009000b7306 */ /* 0x000e620000209400 */
[C---:B------:R-:W-:Y:S02]  /*0430*/  R2UR UR7, R21.reuse ;  /* 0x00000000150772ca */ /* 0x040fe400000e0000 */
[----:B------:R-:W-:Y:S02]  /*0440*/  SHF.R.S64 R24, RZ, 0x1e, R26 ;  /* 0x0000001eff187819 */ /* 0x000fe4000000101a */
[----:B------:R-:W-:Y:S02]  /*0450*/  R2UR UR4, R20 ;  /* 0x00000000140472ca */ /* 0x000fe400000e0000 */
[----:B------:R-:W-:Y:S01]  /*0460*/  R2UR UR5, R21 ;  /* 0x00000000150572ca */ /* 0x000fe200000e0000 */
        /* <DEDUP_REMOVED lines=41> */
.L_x_24271:
[----:B------:R-:W-:Y:S05]  /*0700*/  BSYNC.RECONVERGENT B1 ;  /* 0x0000000000017941 */ /* 0x000fea0003800200 */
.L_x_24270:
[----:B------:R-:W-:Y:S04]  /*0710*/  BSSY.RECONVERGENT B1, `(.L_x_24272) ;  /* 0x0000034000017945 */ /* 0x000fe80003800200 */
[----:B------:R-:W-:Y:S05]  /*0720*/  @P1 BRA `(.L_x_24273) ;  /* 0x0000000000c81947 */ /* 0x000fea0003800000 */
[----:B-1----:R-:W-:Y:S01]  /*0730*/  IABS R22, R3 ;  /* 0x0000000300167213 */ /* 0x002fe20000000000 */
[----:B------:R-:W-:Y:S01]  /*0740*/  IMAD R12, R5, UR50, R4 ;  /* 0x00000032050c7c24 */ /* 0x000fe2000f8e0204 */
[C---:B--2---:R-:W-:Y:S01]  /*0750*/  R2UR UR6, R20.reuse ;  /* 0x00000000140672ca */ /* 0x044fe200000e0000 */
[----:B------:R-:W-:Y:S01]  /*0760*/  IMAD.MOV.U32 R10, RZ, RZ, RZ ;  /* 0x000000ffff0a7224 */ /* 0x000fe200078e00ff */
[----:B------:R-:W1:Y:S01]  /*0770*/  I2F.RP R23, R22 ;  /* 0x0000001600177306 */ /* 0x000e620000209400 */
[C---:B------:R-:W-:Y:S02]  /*0780*/  R2UR UR7, R21.reuse ;  /* 0x00000000150772ca */ /* 0x040fe400000e0000 */
[----:B------:R-:W-:Y:S02]  /*0790*/  IABS R26, R12 ;  /* 0x0000000c001a7213 */ /* 0x000fe40000000000 */
[----:B------:R-:W-:Y:S02]  /*07a0*/  R2UR UR4, R20 ;  /* 0x00000000140472ca */ /* 0x000fe400000e0000 */
[----:B------:R-:W-:Y:S01]  /*07b0*/  R2UR UR5, R21 ;  /* 0x00000000150572ca */ /* 0x000fe200000e0000 */
        /* <DEDUP_REMOVED lines=41> */
.L_x_24273:
[----:B------:R-:W-:Y:S05]  /*0a50*/  BSYNC.RECONVERGENT B1 ;  /* 0x0000000000017941 */ /* 0x000fea0003800200 */
.L_x_24272:
[----:B------:R-:W-:Y:S01]  /*0a60*/  BSSY.RECONVERGENT B1, `(.L_x_24274) ;  /* 0x0000038000017945 */ /* 0x000fe20003800200 */
[----:B------:R-:W-:Y:S02]  /*0a70*/  IMAD.MOV.U32 R24, RZ, RZ, -0x800000 ;  /* 0xff800000ff187424 */ /* 0x000fe400078e00ff */
[----:B------:R-:W-:Y:S01]  /*0a80*/  IMAD.MOV.U32 R22, RZ, RZ, -0x800000 ;  /* 0xff800000ff167424 */ /* 0x000fe200078e00ff */
[----:B------:R-:W-:Y:S06]  /*0a90*/  @P2 BRA `(.L_x_24275) ;  /* 0x0000000000d02947 */ /* 0x000fec0003800000 */
[----:B-1----:R-:W-:Y:S01]  /*0aa0*/  IABS R11, R3 ;  /* 0x00000003000b7213 */ /* 0x002fe20000000000 */
[----:B------:R-:W-:Y:S01]  /*0ab0*/  IMAD R12, R5, UR50, R6 ;  /* 0x00000032050c7c24 */ /* 0x000fe2000f8e0206 */
[C---:B--2---:R-:W-:Y:S02]  /*0ac0*/  R2UR UR6, R20.reuse ;  /* 0x00000000140672ca */ /* 0x044fe400000e0000 */
[----:B---3--:R-:W1:Y:S01]  /*0ad0*/  I2F.RP R18, R11 ;  /* 0x0000000b00127306 */ /* 0x008e620000209400 */
[C---:B------:R-:W-:Y:S02]  /*0ae0*/  R2UR UR7, R21.reuse ;  /* 0x00000000150772ca */ /* 0x040fe400000e0000 */
[----:B------:R-:W-:Y:S02]  /*0af0*/  IABS R22, R12 ;  /* 0x0000000c00167213 */ /* 0x000fe40000000000 */
[----:B------:R-:W-:Y:S02]  /*0b00*/  R2UR UR4, R20 ;  /* 0x00000000140472ca */ /* 0x000fe400000e0000 */
[----:B------:R-:W-:Y:S01]  /*0b10*/  R2UR UR5, R21 ;  /* 0x00000000150572ca */ /* 0x000fe200000e0000 */
[----:B-1----:R-:W1:Y:S02]  /*0b20*/  MUFU.RCP R18, R18 ;  /* 0x0000001200127308 */ /* 0x002e640000001000 */
[----:B-1----:R-:W-:-:S06]  /*0b30*/  IADD3 R19, PT, PT, R18, 0xffffffe, RZ ;  /* 0x0ffffffe12137810 */ /* 0x002fcc0007ffe0ff */
[----:B0-----:R0:W1:Y:S02]  /*0b40*/  F2I.FTZ.U32.TRUNC.NTZ R15, R19 ;  /* 0x00000013000f7305 */ /* 0x001064000021f000 */
        /* <DEDUP_REMOVED lines=41> */
.L_x_24275:
[----:B------:R-:W-:Y:S05]  /*0de0*/  BSYNC.RECONVERGENT B1 ;  /* 0x0000000000017941 */ /* 0x000fea0003800200 */
.L_x_24274:
[----:B------:R-:W-:Y:S04]  /*0df0*/  BSSY.RECONVERGENT B1, `(.L_x_24276) ;  /* 0x0000036000017945 */ /* 0x000fe80003800200 */
[----:B------:R-:W-:Y:S05]  /*0e00*/  @P3 BRA `(.L_x_24277) ;  /* 0x0000000000d03947 */ /* 0x000fea0003800000 */
        /* <DEDUP_REMOVED lines=9> */
[----:B-1----:R-:W-:-:S06]  /*0ea0*/  VIADD R19, R18, 0xffffffe ;  /* 0x0ffffffe12137836 */ /* 0x002fcc0000000000 */
[----:B0-----:R0:W1:Y:S02]  /*0eb0*/  F2I.FTZ.U32.TRUNC.NTZ R15, R19 ;  /* 0x00000013000f7305 */ /* 0x001064000021f000 */
[----:B0-----:R-:W0:Y:S01]  /*0ec0*/  LDC.64 R18, c[0x0][0x390] ;  /* 0x0000e400ff127b82 */ /* 0x001e220000000a00 */
        /* <DEDUP_REMOVED lines=40> */
.L_x_24277:
[----:B------:R-:W-:Y:S05]  /*1150*/  BSYNC.RECONVERGENT B1 ;  /* 0x0000000000017941 */ /* 0x000fea0003800200 */
.L_x_24276:
[----:B------:R-:W-:-:S03]  /*1160*/  UMOV UR4, 0xffffffff ;  /* 0xffffffff00047882 */ /* 0x000fc60000000000 */
[----:B------:R-:W-:Y:S05]  /*1170*/  BRA.DIV UR4, `(.L_x_24278) ;  /* 0x0000000a04687947 */ /* 0x000fea000b800000 */
[----:B0-----:R-:W0:Y:S01]  /*1180*/  SHFL.BFLY PT, R14, R13, 0x10, 0x1f ;  /* 0x0e001f000d0e7f89 */ /* 0x001e2200000e0000 */
[----:B------:R-:W-:Y:S02]  /*1190*/  HFMA2 R12, -RZ, RZ, 3.7421875, 0 ;  /* 0x437c0000ff0c7431 */ /* 0x000fe400000001ff */
[----:B------:R-:W-:Y:S01]  /*11a0*/  IMAD.MOV.U32 R11, RZ, RZ, 0x3bbb989d ;  /* 0x3bbb989dff0b7424 */ /* 0x000fe200078e00ff */
[----:B0-----:R-:W-:-:S05]  /*11b0*/  FMNMX R13, R14, R13, !PT ;  /* 0x0000000d0e0d7209 */ /* 0x001fca0007800000 */
        /* <DEDUP_REMOVED lines=14> */
[-C--:B------:R-:W-:Y:S02]  /*12a0*/  FFMA.SAT R23, R22, R11.reuse, 0.5 ;  /* 0x3f00000016177423 */ /* 0x080fe4000000200b */
[-C--:B------:R-:W-:Y:S01]  /*12b0*/  FFMA.RM R9, R9, R12.reuse, 12582913 ;  /* 0x4b40000109097423 */ /* 0x080fe2000000400c */
[----:B------:R-:W-:Y:S01]  /*12c0*/  FFMA.RM R10, R25, R12, 12582913 ;  /* 0x4b400001190a7423 */ /* 0x000fe2000000400c */
[----:B------:R-:W-:-:S02]  /*12d0*/  FFMA.SAT R25, R24, R11, 0.5 ;  /* 0x3f00000018197423 */ /* 0x000fc4000000200b */
[----:B------:R-:W-:Y:S01]  /*12e0*/  FADD R13, R9, -12583039 ;  /* 0xcb40007f090d7421 */ /* 0x000fe20000000000 */
[C---:B------:R-:W-:Y:S01]  /*12f0*/  FADD R19, R10.reuse, -12583039 ;  /* 0xcb40007f0a137421 */ /* 0x040fe20000000000 */
[----:B------:R-:W-:Y:S02]  /*1300*/  IMAD.SHL.U32 R18, R10, 0x800000, RZ ;  /* 0x008000000a127824 */ /* 0x000fe400078e00ff */
[----:B------:R-:W-:Y:S01]  /*1310*/  FFMA R13, R26, 1.4426950216293334961, -R13 ;  /* 0x3fb8aa3b1a0d7823 */ /* 0x000fe2000000080d */
[----:B------:R-:W-:-:S03]  /*1320*/  FFMA R19, R14, 1.4426950216293334961, -R19 ;  /* 0x3fb8aa3b0e137823 */ /* 0x000fc60000000813 */
[----:B------:R-:W-:Y:S01]  /*1330*/  FFMA R26, R26, 1.925963033500011079e-08, R13 ;  /* 0x32a570601a1a7823 */ /* 0x000fe2000000000d */
[-C--:B------:R-:W-:Y:S01]  /*1340*/  FFMA.RM R13, R23, R12.reuse, 12582913 ;  /* 0x4b400001170d7423 */ /* 0x080fe2000000400c */
[----:B------:R-:W-:Y:S01]  /*1350*/  FFMA.RM R12, R25, R12, 12582913 ;  /* 0x4b400001190c7423 */ /* 0x000fe2000000400c */
[----:B------:R-:W-:Y:S01]  /*1360*/  FFMA R11, R14, 1.925963033500011079e-08, R19 ;  /* 0x32a570600e0b7823 */ /* 0x000fe20000000013 */
[----:B------:R-:W0:Y:S01]  /*1370*/  MUFU.EX2 R15, R26 ;  /* 0x0000001a000f7308 */ /* 0x000e220000000800 */
[----:B------:R-:W-:Y:S01]  /*1380*/  FADD R23, R13, -12583039 ;  /* 0xcb40007f0d177421 */ /* 0x000fe20000000000 */
[----:B------:R-:W-:Y:S01]  /*1390*/  FADD R19, R12, -12583039 ;  /* 0xcb40007f0c137421 */ /* 0x000fe20000000000 */
[----:B------:R-:W-:Y:S02]  /*13a0*/  IMAD.SHL.U32 R14, R9, 0x800000, RZ ;  /* 0x00800000090e7824 */ /* 0x000fe400078e00ff */
[----:B------:R-:W-:Y:S01]  /*13b0*/  FFMA R23, R22, 1.4426950216293334961, -R23 ;  /* 0x3fb8aa3b16177823 */ /* 0x000fe20000000817 */
[----:B------:R-:W-:Y:S01]  /*13c0*/  FFMA R25, R24, 1.4426950216293334961, -R19 ;  /* 0x3fb8aa3b18197823 */ /* 0x000fe20000000813 */
[----:B------:R-:W-:Y:S01]  /*13d0*/  IMAD.SHL.U32 R12, R12, 0x800000, RZ ;  /* 0x008000000c0c7824 */ /* 0x000fe200078e00ff */
[----:B------:R-:W3:Y:S01]  /*13e0*/  MUFU.EX2 R11, R11 ;  /* 0x0000000b000b7308 */ /* 0x000ee20000000800 */
[----:B------:R-:W-:Y:S01]  /*13f0*/  FFMA R23, R22, 1.925963033500011079e-08, R23 ;  /* 0x32a5706016177823 */ /* 0x000fe20000000017 */
[----:B------:R-:W-:Y:S01]  /*1400*/  FFMA R25, R24, 1.925963033500011079e-08, R25 ;  /* 0x32a5706018197823 */ /* 0x000fe20000000019 */
[----:B------:R-:W-:-:S05]  /*1410*/  SHF.L.U32 R22, R13, 0x17, RZ ;  /* 0x000000170d167819 */ /* 0x000fca00000006ff */
[----:B------:R-:W4:Y:S01]  /*1420*/  MUFU.EX2 R19, R23 ;  /* 0x0000001700137308 */ /* 0x000f220000000800 */
[----:B0-----:R-:W-:-:S04]  /*1430*/  FMUL R10, R14, R15 ;  /* 0x0000000f0e0a7220 */ /* 0x001fc80000400000 */
[----:B------:R-:W-:-:S03]  /*1440*/  FADD R14, RZ, R10 ;  /* 0x0000000aff0e7221 */ /* 0x000fc60000000000 */
[----:B------:R-:W0:Y:S01]  /*1450*/  MUFU.EX2 R25, R25 ;  /* 0x0000001900197308 */ /* 0x000e220000000800 */
[----:B---3--:R-:W-:-:S04]  /*1460*/  FMUL R9, R18, R11 ;  /* 0x0000000b12097220 */ /* 0x008fc80000400000 */
[----:B------:R-:W-:Y:S01]  /*1470*/  FADD R14, R14, R9 ;  /* 0x000000090e0e7221 */ /* 0x000fe20000000000 */
[----:B----4-:R-:W-:-:S04]  /*1480*/  FMUL R19, R22, R19 ;  /* 0x0000001316137220 */ /* 0x010fc80000400000 */
        /* <DEDUP_REMOVED lines=12> */
.L_x_24299:
        /* <DEDUP_REMOVED lines=12> */
[----:B012---:R-:W-:Y:S05]  /*1610*/  CALL.REL.NOINC `($__internal_374_$__cuda_sm3x_div_rn_noftz_f32_slowpath) ;  /* 0x0000000800e87944 */ /* 0x007fea0003c00000 */
[----:B------:R-:W-:-:S07]  /*1620*/  MOV R15, R12 ;  /* 0x0000000c000f7202 */ /* 0x000fce0000000f00 */
.L_x_24280:
[----:B------:R-:W-:Y:S05]  /*1630*/  BSYNC.RECONVERGENT B1 ;  /* 0x0000000000017941 */ /* 0x000fea0003800200 */
.L_x_24279:
        /* <DEDUP_REMOVED lines=12> */
[----:B012---:R-:W-:Y:S05]  /*1700*/  CALL.REL.NOINC `($__internal_374_$__cuda_sm3x_div_rn_noftz_f32_slowpath) ;  /* 0x0000000800ac7944 */ /* 0x007fea0003c00000 */
[----:B------:R-:W-:-:S07]  /*1710*/  MOV R23, R12 ;  /* 0x0000000c00177202 */ /* 0x000fce0000000f00 */
.L_x_24282:
[----:B------:R-:W-:Y:S05]  /*1720*/  BSYNC.RECONVERGENT B1 ;  /* 0x0000000000017941 */ /* 0x000fea0003800200 */
.L_x_24281:
        /* <DEDUP_REMOVED lines=14> */
.L_x_24284:
[----:B------:R-:W-:Y:S05]  /*1810*/  BSYNC.RECONVERGENT B1 ;  /* 0x0000000000017941 */ /* 0x000fea0003800200 */
.L_x_24283:
        /* <DEDUP_REMOVED lines=14> */
.L_x_24286:
[----:B------:R-:W-:Y:S05]  /*1900*/  BSYNC.RECONVERGENT B1 ;  /* 0x0000000000017941 */ /* 0x000fea0003800200 */
.L_x_24285:
[----:B------:R-:W-:Y:S01]  /*1910*/  IMAD R12, R7, UR46, RZ ;  /* 0x0000002e070c7c24 */ /* 0x000fe2000f8e02ff */
[----:B--2---:R-:W-:Y:S01]  /*1920*/  @!P0 R2UR UR4, R20 ;  /* 0x00000000140482ca */ /* 0x004fe200000e0000 */
        /* <DEDUP_REMOVED lines=30> */
.L_x_24269:
[----:B------:R-:W-:Y:S05]  /*1b10*/  EXIT ;  /* 0x000000000000794d */ /* 0x000fea0003800000 */
.L_x_24278:
[----:B------:R-:W-:Y:S01]  /*1b20*/  BSSY B1, `(.L_x_24288) ;  /* 0x0000007000017945 */ /* 0x000fe20003800000 */
[----:B------:R-:W-:Y:S01]  /*1b30*/  IMAD.MOV.U32 R12, RZ, RZ, 0x10 ;  /* 0x00000010ff0c7424 */ /* 0x000fe200078e00ff */
[----:B0-----:R-:W-:Y:S01]  /*1b40*/  MOV R15, 0xffffffff ;  /* 0xffffffff000f7802 */ /* 0x001fe20000000f00 */
[----:B------:R-:W-:-:S07]  /*1b50*/  IMAD.MOV.U32 R11, RZ, RZ, 0x1f ;  /* 0x0000001fff0b7424 */ /* 0x000fce00078e00ff */
[----:B-123--:R-:W-:Y:S05]  /*1b60*/  WARPSYNC.COLLECTIVE R15, `(.L_x_24289) ;  /* 0x000000000f087348 */ /* 0x00efea0003c00000 */
[----:B------:R0:W4:Y:S02]  /*1b70*/  SHFL.BFLY P6, R14, R13, R12, R11 ;  /* 0x0c00000c0d0e7389 */ /* 0x00012400000c000b */
[----:B01234-:R-:W-:Y:S05]  /*1b80*/  ENDCOLLECTIVE ;  /* 0x000000000000791b */ /* 0x01ffea0003800000 */
.L_x_24289:
[----:B------:R-:W-:Y:S05]  /*1b90*/  BSYNC B1 ;  /* 0x0000000000017941 */ /* 0x000fea0003800000 */
.L_x_24288:
[----:B------:R-:W-:Y:S01]  /*1ba0*/  FMNMX R13, R14, R13, !PT ;  /* 0x0000000d0e0d7209 */ /* 0x000fe20007800000 */
[----:B------:R-:W-:Y:S01]  /*1bb0*/  IMAD.MOV.U32 R12, RZ, RZ, 0x8 ;  /* 0x00000008ff0c7424 */ /* 0x000fe200078e00ff */
[----:B------:R-:W-:Y:S01]  /*1bc0*/  MOV R15, 0xffffffff ;  /* 0xffffffff000f7802 */ /* 0x000fe20000000f00 */
[----:B------:R-:W-:-:S07]  /*1bd0*/  IMAD.MOV.U32 R11, RZ, RZ, 0x1f ;  /* 0x0000001fff0b7424 */ /* 0x000fce00078e00ff */
[----:B------:R-:W-:Y:S05]  /*1be0*/  WARPSYNC.COLLECTIVE R15, `(.L_x_24290) ;  /* 0x000000000f087348 */ /* 0x000fea0003c00000 */
[----:B------:R0:W1:Y:S02]  /*1bf0*/  SHFL.BFLY P6, R14, R13, R12, R11 ;  /* 0x0c00000c0d0e7389 */ /* 0x00006400000c000b */
[----:B01----:R-:W-:Y:S05]  /*1c00*/  ENDCOLLECTIVE ;  /* 0x000000000000791b */ /* 0x003fea0003800000 */
.L_x_24290:
[----:B------:R-:W-:Y:S01]  /*1c10*/  IMAD.MOV.U32 R12, RZ, RZ, 0x4 ;  /* 0x00000004ff0c7424 */ /* 0x000fe200078e00ff */
[----:B------:R-:W-:-:S05]  /*1c20*/  FMNMX R18, R13, R14, !PT ;  /* 0x0000000e0d127209 */ /* 0x000fca0007800000 */
[----:B------:R-:W-:-:S07]  /*1c30*/  IMAD.MOV.U32 R13, RZ, RZ, R18 ;  /* 0x000000ffff0d7224 */ /* 0x000fce00078e0012 */
[----:B------:R-:W-:Y:S05]  /*1c40*/  WARPSYNC.COLLECTIVE R15, `(.L_x_24291) ;  /* 0x000000000f087348 */ /* 0x000fea0003c00000 */
[----:B------:R0:W1:Y:S02]  /*1c50*/  SHFL.BFLY P6, R14, R13, R12, R11 ;  /* 0x0c00000c0d0e7389 */ /* 0x00006400000c000b */
[----:B01----:R-:W-:Y:S05]  /*1c60*/  ENDCOLLECTIVE ;  /* 0x000000000000791b */ /* 0x003fea0003800000 */
.L_x_24291:
[----:B------:R-:W-:Y:S01]  /*1c70*/  IMAD.MOV.U32 R12, RZ, RZ, 0x2 ;  /* 0x00000002ff0c7424 */ /* 0x000fe200078e00ff */
[----:B------:R-:W-:Y:S01]  /*1c80*/  FMNMX R19, R18, R14, !PT ;  /* 0x0000000e12137209 */ /* 0x000fe20007800000 */
[----:B------:R-:W-:-:S03]  /*1c90*/  IMAD.MOV.U32 R18, RZ, RZ, 0x437c0000 ;  /* 0x437c0000ff127424 */ /* 0x000fc600078e00ff */
[----:B------:R-:W-:-:S07]  /*1ca0*/  MOV R13, R19 ;  /* 0x00000013000d7202 */ /* 0x000fce0000000f00 */
[----:B------:R-:W-:Y:S05]  /*1cb0*/  WARPSYNC.COLLECTIVE R15, `(.L_x_24292) ;  /* 0x000000000f087348 */ /* 0x000fea0003c00000 */
[----:B------:R0:W1:Y:S02]  /*1cc0*/  SHFL.BFLY P6, R14, R13, R12, R11 ;  /* 0x0c00000c0d0e7389 */ /* 0x00006400000c000b */
[----:B01----:R-:W-:Y:S05]  /*1cd0*/  ENDCOLLECTIVE ;  /* 0x000000000000791b */ /* 0x003fea0003800000 */
.L_x_24292:
[----:B------:R-:W-:Y:S01]  /*1ce0*/  HFMA2 R12, -RZ, RZ, 0, 5.9604644775390625e-08 ;  /* 0x00000001ff0c7431 */ /* 0x000fe200000001ff */
[----:B------:R-:W-:-:S05]  /*1cf0*/  FMNMX R23, R19, R14, !PT ;  /* 0x0000000e13177209 */ /* 0x000fca0007800000 */
[----:B------:R-:W-:-:S07]  /*1d00*/  IMAD.MOV.U32 R13, RZ, RZ, R23 ;  /* 0x000000ffff0d7224 */ /* 0x000fce00078e0017 */
[----:B------:R-:W-:Y:S05]  /*1d10*/  WARPSYNC.COLLECTIVE R15, `(.L_x_24293) ;  /* 0x000000000f087348 */ /* 0x000fea0003c00000 */
[----:B------:R0:W1:Y:S02]  /*1d20*/  SHFL.BFLY P6, R14, R13, R12, R11 ;  /* 0x0c00000c0d0e7389 */ /* 0x00006400000c000b */
[----:B01----:R-:W-:Y:S05]  /*1d30*/  ENDCOLLECTIVE ;  /* 0x000000000000791b */ /* 0x003fea0003800000 */
.L_x_24293:
        /* <DEDUP_REMOVED lines=8> */
[----:B------:R-:W-:Y:S01]  /*1dc0*/  FFMA.SAT R13, R23, R14, 0.5 ;  /* 0x3f000000170d7423 */ /* 0x000fe2000000200e */
[-C--:B------:R-:W-:Y:S01]  /*1dd0*/  FFMA.RM R27, R27, R18.reuse, 12582913 ;  /* 0x4b4000011b1b7423 */ /* 0x080fe20000004012 */
[-C--:B------:R-:W-:Y:S02]  /*1de0*/  FFMA.RM R11, R11, R18.reuse, 12582913 ;  /* 0x4b4000010b0b7423 */ /* 0x080fe40000004012 */
[----:B------:R-:W-:Y:S01]  /*1df0*/  FFMA.RM R13, R13, R18, 12582913 ;  /* 0x4b4000010d0d7423 */ /* 0x000fe20000004012 */
[----:B------:R-:W-:Y:S01]  /*1e00*/  FADD R10, R27, -12583039 ;  /* 0xcb40007f1b0a7421 */ /* 0x000fe20000000000 */
[----:B------:R-:W-:-:S03]  /*1e10*/  FADD R12, R11, -12583039 ;  /* 0xcb40007f0b0c7421 */ /* 0x000fc60000000000 */
[----:B------:R-:W-:Y:S01]  /*1e20*/  FFMA R10, R25, 1.4426950216293334961, -R10 ;  /* 0x3fb8aa3b190a7823 */ /* 0x000fe2000000080a */
[----:B------:R-:W-:-:S03]  /*1e30*/  FFMA R12, R9, 1.4426950216293334961, -R12 ;  /* 0x3fb8aa3b090c7823 */ /* 0x000fc6000000080c */
[----:B------:R-:W-:Y:S01]  /*1e40*/  FFMA R25, R25, 1.925963033500011079e-08, R10 ;  /* 0x32a5706019197823 */ /* 0x000fe2000000000a */
[----:B------:R-:W-:Y:S01]  /*1e50*/  FFMA R12, R9, 1.925963033500011079e-08, R12 ;  /* 0x32a57060090c7823 */ /* 0x000fe2000000000c */
[----:B------:R-:W-:Y:S02]  /*1e60*/  IMAD.SHL.U32 R9, R11, 0x800000, RZ ;  /* 0x008000000b097824 */ /* 0x000fe400078e00ff */
[----:B------:R-:W-:Y:S01]  /*1e70*/  FFMA.SAT R11, R19, R14, 0.5 ;  /* 0x3f000000130b7423 */ /* 0x000fe2000000200e */
[----:B------:R-:W-:Y:S01]  /*1e80*/  SHF.L.U32 R10, R27, 0x17, RZ ;  /* 0x000000171b0a7819 */ /* 0x000fe200000006ff */
[----:B------:R-:W0:Y:S02]  /*1e90*/  MUFU.EX2 R25, R25 ;  /* 0x0000001900197308 */ /* 0x000e240000000800 */
[----:B------:R-:W-:Y:S01]  /*1ea0*/  FFMA.RM R11, R11, R18, 12582913 ;  /* 0x4b4000010b0b7423 */ /* 0x000fe20000004012 */
[C---:B------:R-:W-:Y:S01]  /*1eb0*/  FADD R18, R13.reuse, -12583039 ;  /* 0xcb40007f0d127421 */ /* 0x040fe20000000000 */
[----:B------:R-:W-:-:S02]  /*1ec0*/  SHF.L.U32 R13, R13, 0x17, RZ ;  /* 0x000000170d0d7819 */ /* 0x000fc400000006ff */
[----:B------:R-:W-:Y:S01]  /*1ed0*/  FADD R14, R11, -12583039 ;  /* 0xcb40007f0b0e7421 */ /* 0x000fe20000000000 */
[----:B------:R-:W-:Y:S01]  /*1ee0*/  FFMA R18, R23, 1.4426950216293334961, -R18 ;  /* 0x3fb8aa3b17127823 */ /* 0x000fe20000000812 */
[----:B------:R-:W-:Y:S01]  /*1ef0*/  IMAD.SHL.U32 R11, R11, 0x800000, RZ ;  /* 0x008000000b0b7824 */ /* 0x000fe200078e00ff */
[----:B------:R-:W1:Y:S01]  /*1f00*/  MUFU.EX2 R12, R12 ;  /* 0x0000000c000c7308 */ /* 0x000e620000000800 */
[----:B------:R-:W-:Y:S01]  /*1f10*/  FFMA R14, R19, 1.4426950216293334961, -R14 ;  /* 0x3fb8aa3b130e7823 */ /* 0x000fe2000000080e */
[----:B------:R-:W-:-:S03]  /*1f20*/  FFMA R23, R23, 1.925963033500011079e-08, R18 ;  /* 0x32a5706017177823 */ /* 0x000fc60000000012 */
[----:B------:R-:W-:-:S03]  /*1f30*/  FFMA R14, R19, 1.925963033500011079e-08, R14 ;  /* 0x32a57060130e7823 */ /* 0x000fc6000000000e */
[----:B------:R-:W2:Y:S01]  /*1f40*/  MUFU.EX2 R18, R23 ;  /* 0x0000001700127308 */ /* 0x000ea20000000800 */
[----:B0-----:R-:W-:-:S07]  /*1f50*/  FMUL R10, R10, R25 ;  /* 0x000000190a0a7220 */ /* 0x001fce0000400000 */
[----:B------:R-:W0:Y:S01]  /*1f60*/  MUFU.EX2 R14, R14 ;  /* 0x0000000e000e7308 */ /* 0x000e220000000800 */
[----:B-1----:R-:W-:Y:S01]  /*1f70*/  FMUL R9, R9, R12 ;  /* 0x0000000c09097220 */ /* 0x002fe20000400000 */
[----:B------:R-:W-:-:S04]  /*1f80*/  FADD R12, RZ, R10 ;  /* 0x0000000aff0c7221 */ /* 0x000fc80000000000 */
[----:B------:R-:W-:Y:S01]  /*1f90*/  FADD R12, R12, R9 ;  /* 0x000000090c0c7221 */ /* 0x000fe20000000000 */
[----:B--2---:R-:W-:Y:S01]  /*1fa0*/  FMUL R18, R13, R18 ;  /* 0x000000120d127220 */ /* 0x004fe20000400000 */
[----:B0-----:R-:W-:Y:S01]  /*1fb0*/  FMUL R19, R11, R14 ;  /* 0x0000000e0b137220 */ /* 0x001fe20000400000 */
[----:B------:R-:W-:-:S03]  /*1fc0*/  IMAD.MOV.U32 R11, RZ, RZ, 0x1f ;  /* 0x0000001fff0b7424 */ /* 0x000fc600078e00ff */
[----:B------:R-:W-:Y:S01]  /*1fd0*/  FADD R13, R12, R19 ;  /* 0x000000130c0d7221 */ /* 0x000fe20000000000 */
[----:B------:R-:W-:-:S03]  /*1fe0*/  IMAD.MOV.U32 R12, RZ, RZ, 0x10 ;  /* 0x00000010ff0c7424 */ /* 0x000fc600078e00ff */
[----:B------:R-:W-:-:S07]  /*1ff0*/  FADD R13, R13, R18 ;  /* 0x000000120d0d7221 */ /* 0x000fce0000000000 */
[----:B------:R-:W-:Y:S05]  /*2000*/  WARPSYNC.COLLECTIVE R15, `(.L_x_24294) ;  /* 0x000000000f087348 */ /* 0x000fea0003c00000 */
[----:B------:R0:W1:Y:S02]  /*2010*/  SHFL.BFLY P6, R14, R13, R12, R11 ;  /* 0x0c00000c0d0e7389 */ /* 0x00006400000c000b */
[----:B01----:R-:W-:Y:S05]  /*2020*/  ENDCOLLECTIVE ;  /* 0x000000000000791b */ /* 0x003fea0003800000 */
.L_x_24294:
[----:B------:R-:W-:Y:S02]  /*2030*/  IMAD.MOV.U32 R12, RZ, RZ, 0x8 ;  /* 0x00000008ff0c7424 */ /* 0x000fe400078e00ff */
[----:B------:R-:W-:-:S05]  /*2040*/  FADD R22, R13, R14 ;  /* 0x0000000e0d167221 */ /* 0x000fca0000000000 */
[----:B------:R-:W-:-:S07]  /*2050*/  MOV R13, R22 ;  /* 0x00000016000d7202 */ /* 0x000fce0000000f00 */
[----:B------:R-:W-:Y:S05]  /*2060*/  WARPSYNC.COLLECTIVE R15, `(.L_x_24295) ;  /* 0x000000000f087348 */ /* 0x000fea0003c00000 */
[----:B------:R0:W1:Y:S02]  /*2070*/  SHFL.BFLY P6, R14, R13, R12, R11 ;  /* 0x0c00000c0d0e7389 */ /* 0x00006400000c000b */
[----:B01----:R-:W-:Y:S05]  /*2080*/  ENDCOLLECTIVE ;  /* 0x000000000000791b */ /* 0x003fea0003800000 */
.L_x_24295:
[----:B------:R-:W-:Y:S02]  /*2090*/  HFMA2 R12, -RZ, RZ, 0, 2.384185791015625e-07 ;  /* 0x00000004ff0c7431 */ /* 0x000fe400000001ff */
[----:B------:R-:W-:-:S04]  /*20a0*/  FADD R23, R22, R14 ;  /* 0x0000000e16177221 */ /* 0x000fc80000000000 */
[----:B------:R-:W-:-:S07]  /*20b0*/  IMAD.MOV.U32 R13, RZ, RZ, R23 ;  /* 0x000000ffff0d7224 */ /* 0x000fce00078e0017 */
[----:B------:R-:W-:Y:S05]  /*20c0*/  WARPSYNC.COLLECTIVE R15, `(.L_x_24296) ;  /* 0x000000000f087348 */ /* 0x000fea0003c00000 */
[----:B------:R0:W1:Y:S02]  /*20d0*/  SHFL.BFLY P6, R14, R13, R12, R11 ;  /* 0x0c00000c0d0e7389 */ /* 0x00006400000c000b */
[----:B01----:R-:W-:Y:S05]  /*20e0*/  ENDCOLLECTIVE ;  /* 0x000000000000791b */ /* 0x003fea0003800000 */
.L_x_24296:
[----:B------:R-:W-:Y:S02]  /*20f0*/  IMAD.MOV.U32 R12, RZ, RZ, 0x2 ;  /* 0x00000002ff0c7424 */ /* 0x000fe400078e00ff */
[----:B------:R-:W-:-:S04]  /*2100*/  FADD R24, R23, R14 ;  /* 0x0000000e17187221 */ /* 0x000fc80000000000 */
[----:B------:R-:W-:-:S07]  /*2110*/  IMAD.MOV.U32 R13, RZ, RZ, R24 ;  /* 0x000000ffff0d7224 */ /* 0x000fce00078e0018 */
[----:B------:R-:W-:Y:S05]  /*2120*/  WARPSYNC.COLLECTIVE R15, `(.L_x_24297) ;  /* 0x000000000f087348 */ /* 0x000fea0003c00000 */
[----:B------:R0:W1:Y:S02]  /*2130*/  SHFL.BFLY P6, R14, R13, R12, R11 ;  /* 0x0c00000c0d0e7389 */ /* 0x00006400000c000b */
[----:B01----:R-:W-:Y:S05]  /*2140*/  ENDCOLLECTIVE ;  /* 0x000000000000791b */ /* 0x003fea0003800000 */
.L_x_24297:
[----:B------:R-:W-:Y:S02]  /*2150*/  IMAD.MOV.U32 R12, RZ, RZ, 0x1 ;  /* 0x00000001ff0c7424 */ /* 0x000fe400078e00ff */
[----:B------:R-:W-:-:S05]  /*2160*/  FADD R25, R24, R14 ;  /* 0x0000000e18197221 */ /* 0x000fca0000000000 */
[----:B------:R-:W-:-:S07]  /*2170*/  MOV R13, R25 ;  /* 0x00000019000d7202 */ /* 0x000fce0000000f00 */
[----:B------:R-:W-:Y:S05]  /*2180*/  WARPSYNC.COLLECTIVE R15, `(.L_x_24298) ;  /* 0x000000000f087348 */ /* 0x000fea0003c00000 */
[----:B------:R0:W1:Y:S02]  /*2190*/  SHFL.BFLY P6, R14, R13, R12, R11 ;  /* 0x0c00000c0d0e7389 */ /* 0x00006400000c000b */
[----:B01----:R-:W-:Y:S05]  /*21a0*/  ENDCOLLECTIVE ;  /* 0x000000000000791b */ /* 0x003fea0003800000 */
.L_x_24298:
[----:B------:R-:W-:Y:S05]  /*21b0*/  BRA `(.L_x_24299) ;  /* 0xfffffff000e47947 */ /* 0x000fea000383ffff */
        .weak           $__internal_374_$__cuda_sm3x_div_rn_noftz_f32_slowpath
        .type           $__internal_374_$__cuda_sm3x_div_rn_noftz_f32_slowpath,@function
        .size           $__internal_374_$__cuda_sm3x_div_rn_noftz_f32_slowpath,(.L_x_37751 - $__internal_374_$__cuda_sm3x_div_rn_noftz_f32_slowpath)
$__internal_374_$__cuda_sm3x_div_rn_noftz_f32_slowpath:
        /* <DEDUP_REMOVED lines=34> */
.L_x_24301:
        /* <DEDUP_REMOVED lines=51> */
.L_x_24308:
[----:B------:R-:W-:-:S04]  /*2710*/  LOP3.LUT R11, R11, 0x80000000, RZ, 0xc0, !PT ;  /* 0x800000000b0b7812 */ /* 0x000fc800078ec0ff */
[----:B------:R-:W-:Y:S01]  /*2720*/  LOP3.LUT R11, R11, 0x7f800000, RZ, 0xfc, !PT ;  /* 0x7f8000000b0b7812 */ /* 0x000fe200078efcff */
[----:B------:R-:W-:Y:S06]  /*2730*/  BRA `(.L_x_24309) ;  /* 0x0000000000047947 */ /* 0x000fec0003800000 */
.L_x_24307:
[----:B------:R-:W-:-:S07]  /*2740*/  IMAD R11, R25, 0x800000, R11 ;  /* 0x00800000190b7824 */ /* 0x000fce00078e020b */
.L_x_24309:
[----:B------:R-:W-:Y:S05]  /*2750*/  BSYNC.RECONVERGENT B3 ;  /* 0x0000000000037941 */ /* 0x000fea0003800200 */
.L_x_24306:
[----:B------:R-:W-:Y:S05]  /*2760*/  BRA `(.L_x_24310) ;  /* 0x0000000000207947 */ /* 0x000fea0003800000 */
.L_x_24305:
[----:B------:R-:W-:-:S04]  /*2770*/  LOP3.LUT R11, R11, 0x80000000, R10, 0x48, !PT ;  /* 0x800000000b0b7812 */ /* 0x000fc800078e480a */
[----:B------:R-:W-:Y:S01]  /*2780*/  LOP3.LUT R11, R11, 0x7f800000, RZ, 0xfc, !PT ;  /* 0x7f8000000b0b7812 */ /* 0x000fe200078efcff */
[----:B------:R-:W-:Y:S06]  /*2790*/  BRA `(.L_x_24310) ;  /* 0x0000000000147947 */ /* 0x000fec0003800000 */
.L_x_24304:
[----:B------:R-:W-:Y:S01]  /*27a0*/  LOP3.LUT R11, R11, 0x80000000, R10, 0x48, !PT ;  /* 0x800000000b0b7812 */ /* 0x000fe200078e480a */
[----:B------:R-:W-:Y:S06]  /*27b0*/  BRA `(.L_x_24310) ;  /* 0x00000000000c7947 */ /* 0x000fec0003800000 */
.L_x_24303:
[----:B------:R-:W0:Y:S01]  /*27c0*/  MUFU.RSQ R11, -QNAN ;  /* 0xffc00000000b7908 */ /* 0x000e220000001400 */
[----:B------:R-:W-:Y:S05]  /*27d0*/  BRA `(.L_x_24310) ;  /* 0x0000000000047947 */ /* 0x000fea0003800000 */
.L_x_24302:
[----:B------:R-:W-:-:S07]  /*27e0*/  FADD.FTZ R11, R10, R11 ;  /* 0x0000000b0a0b7221 */ /* 0x000fce0000010000 */
.L_x_24310:
[----:B------:R-:W-:Y:S05]  /*27f0*/  BSYNC.RECONVERGENT B2 ;  /* 0x0000000000027941 */ /* 0x000fea0003800200 */
.L_x_24300:
[----:B0-----:R-:W-:Y:S01]  /*2800*/  IMAD.MOV.U32 R12, RZ, RZ, R11 ;  /* 0x000000ffff0c7224 */ /* 0x001fe200078e000b */
[----:B------:R-:W-:Y:S01]  /*2810*/  MOV R10, R13 ;  /* 0x0000000d000a7202 */ /* 0x000fe20000000f00 */
[----:B------:R-:W-:-:S04]  /*2820*/  IMAD.MOV.U32 R11, RZ, RZ, 0x0 ;  /* 0x00000000ff0b7424 */ /* 0x000fc800078e00ff */
[----:B------:R-:W-:Y:S05]  /*2830*/  RET.REL.NODEC R10 `(_Z15SoftmaxWarpImplI22BroadcastScaleMaskLoadIffbLm2EiE11DirectStoreIffEfLi1ELi4ELi32ELi1ELb1EL9Algorithm0EEvT_T0_ll) ;  /* 0xffffffd40af07950 */ /* 0x000fea0003c3ffff */
.L_x_24311:
        /* <DEDUP_REMOVED lines=12> */
.L_x_37751:


//--------------------- .text._Z15SoftmaxWarpImplI22BroadcastScaleMaskLoadIffbLm2EiE11DirectStoreIffEfLi1ELi4ELi32ELi1ELb0EL9Algorithm0EEvT_T0_ll --------------------------
	.section	.text._Z15SoftmaxWarpImplI22BroadcastScaleMaskLoadIffbLm2EiE11DirectStoreIffEfLi1ELi4ELi32ELi1ELb0EL9Algorithm0EEvT_T0_ll,"ax",@progbits
	.align	128
        .global         _Z15SoftmaxWarpImplI22BroadcastScaleMaskLoadIffbLm2EiE11DirectStoreIffEfLi1ELi4ELi32ELi1ELb0EL9Algorithm0EEvT_T0_ll
        .type           _Z15SoftmaxWarpImplI22BroadcastScaleMaskLoadIffbLm2EiE11DirectStoreIffEfLi1ELi4ELi32ELi1ELb0EL9Algorithm0EEvT_T0_ll,@function
        .size           _Z15SoftmaxWarpImplI22BroadcastScaleMaskLoadIffbLm2EiE11DirectStoreIffEfLi1ELi4ELi32ELi1ELb0EL9Algorithm0EEvT_T0_ll,(.L_x_37752 - _Z15SoftmaxWarpImplI22BroadcastScaleMaskLoadIffbLm2EiE11DirectStoreIffEfLi1ELi4ELi32ELi1ELb0EL9Algorithm0EEvT_T0_ll)
        .other          _Z15SoftmaxWarpImplI22BroadcastScaleMaskLoadIffbLm2EiE11DirectStoreIffEfLi1ELi4ELi32ELi1ELb0EL9Algorithm0EEvT_T0_ll,@"STO_CUDA_ENTRY STV_DEFAULT"
_Z15SoftmaxWarpImplI22BroadcastScaleMaskLoadIffbLm2EiE11DirectStoreIffEfLi1ELi4ELi32ELi1ELb0EL9Algorithm0EEvT_T0_ll:
.text._Z15SoftmaxWarpImplI22BroadcastScaleMaskLoadIffbLm2EiE11DirectStoreIffEfLi1ELi4ELi32ELi1ELb0EL9Algorithm0EEvT_T0_ll:
        /* <DEDUP_REMOVED lines=26> */
.L_x_24312:
        /* <DEDUP_REMOVED lines=15> */
.L_x_24323:
[----:B-1----:R-:W-:Y:S01]  /*0290*/  IABS R4, R10 ;  /* 0x0000000a00047213 */ /* 0x002fe20000000000 */
[----:B0-----:R-:W-:Y:S01]  /*02a0*/  IMAD R19, R9, UR48, R16 ;  /* 0x0000003009137c24 */ /* 0x001fe2000f8e0210 */
[----:B--2---:R-:W-:Y:S02]  /*02b0*/  R2UR UR4, R6 ;  /* 0x00000000060472ca */ /* 0x004fe400000e0000 */
[----:B------:R-:W0:Y:S01]  /*02c0*/  I2F.RP R0, R4 ;  /* 0x0000000400007306 */ /* 0x000e220000209400 */
[C---:B------:R-:W-:Y:S01]  /*02d0*/  VIADD R21, R19.reuse, 0x20 ;  /* 0x0000002013157836 */ /* 0x040fe20000000000 */
[----:B---3--:R-:W-:Y:S01]  /*02e0*/  IABS R11, R19 ;  /* 0x00000013000b7213 */ /* 0x008fe20000000000 */
[----:B------:R-:W-:Y:S01]  /*02f0*/  VIADD R15, R19, 0x60 ;  /* 0x00000060130f7836 */ /* 0x000fe20000000000 */
[----:B------:R-:W-:Y:S02]  /*0300*/  SHF.R.S64 R12, RZ, 0x1e, R19 ;  /* 0x0000001eff0c7819 */ /* 0x000fe40000001013 */
[----:B------:R-:W-:-:S02]  /*0310*/  R2UR UR5, R7 ;  /* 0x00000000070572ca */ /* 0x000fc400000e0000 */
[----:B------:R-:W-:Y:S02]  /*0320*/  IABS R25, R15 ;  /* 0x0000000f00197213 */ /* 0x000fe40000000000 */
[----:B------:R-:W-:Y:S01]  /*0330*/  IADD3 R12, P2, PT, R12, UR36, RZ ;  /* 0x000000240c0c7c10 */ /* 0x000fe2000ff5e0ff */
        /* <DEDUP_REMOVED lines=9> */
[----:B------:R-:W-:Y:S02]  /*03d0*/  VIADD R11, R19, 0x40 ;  /* 0x00000040130b7836 */ /* 0x000fe40000000000 */
[----:B------:R-:W-:-:S03]  /*03e0*/  IMAD.HI.U32 R22, R3, R5, RZ ;  /* 0x0000000503167227 */ /* 0x000fc600078e00ff */
[----:B------:R-:W-:Y:S01]  /*03f0*/  IABS R23, R11 ;  /* 0x0000000b00177213 */ /* 0x000fe20000000000 */
[----:B------:R-:W-:Y:S01]  /*0400*/  IMAD.HI.U32 R14, R3, R2, RZ ;  /* 0x00000002030e7227 */ /* 0x000fe200078e00ff */
[----:B------:R-:W-:-:S03]  /*0410*/  IADD3 R0, PT, PT, -R22, RZ, RZ ;  /* 0x000000ff16007210 */ /* 0x000fc60007ffe1ff */
[----:B------:R-:W-:Y:S01]  /*0420*/  IMAD.HI.U32 R20, R3, R25, RZ ;  /* 0x0000001903147227 */ /* 0x000fe200078e00ff */
[----:B------:R-:W-:-:S03]  /*0430*/  IADD3 R13, PT, PT, -R14, RZ, RZ ;  /* 0x000000ff0e0d7210 */ /* 0x000fc60007ffe1ff */
[----:B------:R-:W-:Y:S02]  /*0440*/  IMAD R5, R4, R0, R5 ;  /* 0x0000000004057224 */ /* 0x000fe400078e0205 */
[----:B------:R-:W-:-:S03]  /*0450*/  IMAD.HI.U32 R18, R3, R23, RZ ;  /* 0x0000001703127227 */ /* 0x000fc600078e00ff */
[C---:B------:R-:W-:Y:S01]  /*0460*/  ISETP.GT.U32.AND P4, PT, R4.reuse, R5, PT ;  /* 0x000000050400720c */ /* 0x040fe20003f84070 */
[C---:B------:R-:W-:Y:S01]  /*0470*/  IMAD R3, R4.reuse, R13, R2 ;  /* 0x0000000d04037224 */ /* 0x040fe200078e0202 */
[----:B------:R-:W-:Y:S01]  /*0480*/  LEA.HI.X.SX32 R13, R19, UR37, 0x2, P2 ;  /* 0x00000025130d7c11 */ /* 0x000fe200090f16ff */
[----:B------:R-:W-:Y:S02]  /*0490*/  IMAD.MOV R2, RZ, RZ, -R20 ;  /* 0x000000ffff027224 */ /* 0x000fe400078e0a14 */
[----:B------:R-:W-:Y:S01]  /*04a0*/  IMAD.MOV R0, RZ, RZ, -R18 ;  /* 0x000000ffff007224 */ /* 0x000fe200078e0a12 */
[C---:B------:R-:W-:Y:S01]  /*04b0*/  ISETP.GT.U32.AND P3, PT, R4.reuse, R3, PT ;  /* 0x000000030400720c */ /* 0x040fe20003f64070 */
[C---:B------:R-:W-:Y:S01]  /*04c0*/  IMAD R25, R4.reuse, R2, R25 ;  /* 0x0000000204197224 */ /* 0x040fe200078e0219 */
[----:B------:R-:W-:Y:S01]  /*04d0*/  LOP3.LUT R2, R21, R10, RZ, 0x3c, !PT ;  /* 0x0000000a15027212 */ /* 0x000fe200078e3cff */
[----:B------:R-:W-:Y:S01]  /*04e0*/  IMAD R23, R4, R0, R23 ;  /* 0x0000000004177224 */ /* 0x000fe200078e0217 */
[----:B------:R-:W-:-:S02]  /*04f0*/  LOP3.LUT R0, R19, R10, RZ, 0x3c, !PT ;  /* 0x0000000a13007212 */ /* 0x000fc400078e3cff */
[----:B------:R-:W-:Y:S01]  /*0500*/  ISETP.GT.U32.AND P0, PT, R4, R25, PT ;  /* 0x000000190400720c */ /* 0x000fe20003f04070 */
[----:B------:R-:W-:Y:S01]  /*0510*/  @!P4 VIADD R22, R22, 0x1 ;  /* 0x000000011616c836 */ /* 0x000fe20000000000 */
[-C--:B------:R-:W-:Y:S02]  /*0520*/  @!P4 IADD3 R5, PT, PT, R5, -R4.reuse, RZ ;  /* 0x800000040505c210 */ /* 0x080fe40007ffe0ff */
[----:B------:R-:W-:Y:S02]  /*0530*/  ISETP.GT.U32.AND P5, PT, R4, R23, PT ;  /* 0x000000170400720c */ /* 0x000fe40003fa4070 */
[-C--:B------:R-:W-:Y:S01]  /*0540*/  ISETP.GE.U32.AND P1, PT, R5, R4.reuse, PT ;  /* 0x000000040500720c */ /* 0x080fe20003f26070 */
[--C-:B------:R-:W-:Y:S01]  /*0550*/  @!P3 IMAD.IADD R3, R3, 0x1, -R4.reuse ;  /* 0x000000010303b824 */ /* 0x100fe200078e0a04 */
[----:B------:R-:W-:Y:S02]  /*0560*/  ISETP.GE.AND P2, PT, R0, RZ, PT ;  /* 0x000000ff0000720c */ /* 0x000fe40003f46270 */
[----:B------:R-:W-:Y:S01]  /*0570*/  ISETP.GE.AND P6, PT, R2, RZ, PT ;  /* 0x000000ff0200720c */ /* 0x000fe20003fc6270 */
[----:B------:R0:W2:Y:S01]  /*0580*/  LDG.E R0, desc[UR4][R12.64] ;  /* 0x000000040c007981 */ /* 0x0000a2000c1e1900 */
[-C--:B------:R-:W-:Y:S01]  /*0590*/  ISETP.GE.U32.AND P4, PT, R3, R4.reuse, PT ;  /* 0x000000040300720c */ /* 0x080fe20003f86070 */
[----:B------:R-:W-:Y:S01]  /*05a0*/  @!P0 IMAD.IADD R25, R25, 0x1, -R4 ;  /* 0x0000000119198824 */ /* 0x000fe200078e0a04 */
[----:B------:R-:W1:Y:S03]  /*05b0*/  LDC.64 R2, c[0x0][0x390] ;  /* 0x0000e400ff027b82 */ /* 0x000e660000000a00 */
[----:B------:R-:W-:-:S02]  /*05c0*/  @!P5 IADD3 R23, PT, PT, R23, -R4, RZ ;  /* 0x800000041717d210 */ /* 0x000fc40007ffe0ff */
[----:B------:R-:W-:Y:S01]  /*05d0*/  @P1 VIADD R22, R22, 0x1 ;  /* 0x0000000116161836 */ /* 0x000fe20000000000 */
[----:B------:R-:W-:Y:S02]  /*05e0*/  @!P3 IADD3 R14, PT, PT, R14, 0x1, RZ ;  /* 0x000000010e0eb810 */ /* 0x000fe40007ffe0ff */
[-C--:B------:R-:W-:Y:S02]  /*05f0*/  ISETP.GE.U32.AND P1, PT, R23, R4.reuse, PT ;  /* 0x000000041700720c */ /* 0x080fe40003f26070 */
[----:B------:R-:W-:Y:S01]  /*0600*/  ISETP.GE.U32.AND P3, PT, R25, R4, PT ;  /* 0x000000041900720c */ /* 0x000fe20003f66070 */
[----:B------:R-:W-:Y:S01]  /*0610*/  IMAD.MOV.U32 R23, RZ, RZ, R22 ;  /* 0x000000ffff177224 */ /* 0x000fe200078e0016 */
[----:B------:R-:W3:Y:S01]  /*0620*/  LDC.64 R4, c[0x0][0x398] ;  /* 0x0000e600ff047b82 */ /* 0x000ee20000000a00 */
[----:B------:R-:W-:Y:S02]  /*0630*/  LOP3.LUT R25, R15, R10, RZ, 0x3c, !PT ;  /* 0x0000000a0f197212 */ /* 0x000fe400078e3cff */
[----:B0-----:R-:W-:Y:S01]  /*0640*/  SHF.R.S64 R12, RZ, 0x1e, R21 ;  /* 0x0000001eff0c7819 */ /* 0x001fe20000001015 */
[----:B------:R-:W-:Y:S01]  /*0650*/  @!P5 VIADD R18, R18, 0x1 ;  /* 0x000000011212d836 */ /* 0x000fe20000000000 */
[----:B------:R-:W-:-:S02]  /*0660*/  @!P2 IADD3 R23, PT, PT, -R23, RZ, RZ ;  /* 0x000000ff1717a210 */ /* 0x000fc40007ffe1ff */
[----:B------:R-:W-:Y:S02]  /*0670*/  ISETP.GE.AND P5, PT, R25, RZ, PT ;  /* 0x000000ff1900720c */ /* 0x000fe40003fa6270 */
[----:B------:R-:W-:Y:S02]  /*0680*/  IADD3 R12, P2, PT, R12, UR36, RZ ;  /* 0x000000240c0c7c10 */ /* 0x000fe4000ff5e0ff */
[-C--:B------:R-:W-:Y:S01]  /*0690*/  LOP3.LUT R24, R11, R10.reuse, RZ, 0x3c, !PT ;  /* 0x0000000a0b187212 */ /* 0x080fe200078e3cff */
[----:B------:R-:W-:Y:S01]  /*06a0*/  @!P0 VIADD R20, R20, 0x1 ;  /* 0x0000000114148836 */ /* 0x000fe20000000000 */
[----:B------:R-:W-:Y:S02]  /*06b0*/  LEA.HI.X.SX32 R13, R21, UR37, 0x2, P2 ;  /* 0x00000025150d7c11 */ /* 0x000fe400090f16ff */
[----:B------:R-:W-:Y:S01]  /*06c0*/  ISETP.GE.AND P2, PT, R24, RZ, PT ;  /* 0x000000ff1800720c */ /* 0x000fe20003f46270 */
[----:B------:R-:W-:Y:S01]  /*06d0*/  @P4 VIADD R14, R14, 0x1 ;  /* 0x000000010e0e4836 */ /* 0x000fe20000000000 */
[----:B------:R-:W-:Y:S01]  /*06e0*/  ISETP.NE.AND P4, PT, R10, RZ, PT ;  /* 0x000000ff0a00720c */ /* 0x000fe20003f85270 */
[----:B------:R-:W-:Y:S01]  /*06f0*/  @P3 VIADD R20, R20, 0x1 ;  /* 0x0000000114143836 */ /* 0x000fe20000000000 */
[----:B------:R-:W-:Y:S01]  /*0700*/  LOP3.LUT R22, RZ, R10, RZ, 0x33, !PT ;  /* 0x0000000aff167212 */ /* 0x000fe200078e33ff */
[----:B------:R0:W4:Y:S01]  /*0710*/  LDG.E R12, desc[UR4][R12.64] ;  /* 0x000000040c0c7981 */ /* 0x000122000c1e1900 */
[----:B------:R-:W-:Y:S01]  /*0720*/  @P1 IADD3 R18, PT, PT, R18, 0x1, RZ ;  /* 0x0000000112121810 */ /* 0x000fe20007ffe0ff */
[----:B------:R-:W-:Y:S01]  /*0730*/  @!P5 IMAD.MOV R20, RZ, RZ, -R20 ;  /* 0x000000ffff14d224 */ /* 0x000fe200078e0a14 */
[----:B------:R-:W-:-:S02]  /*0740*/  SEL R23, R22, R23, !P4 ;  /* 0x0000001716177207 */ /* 0x000fc40006000000 */
[----:B------:R-:W-:Y:S02]  /*0750*/  @!P6 IADD3 R14, PT, PT, -R14, RZ, RZ ;  /* 0x000000ff0e0ee210 */ /* 0x000fe40007ffe1ff */
[----:B-1----:R-:W-:Y:S01]  /*0760*/  ISETP.NE.U32.AND P1, PT, R2, 0x1, PT ;  /* 0x000000010200780c */ /* 0x002fe20003f25070 */
[----:B------:R-:W-:Y:S01]  /*0770*/  IMAD.MOV R24, RZ, RZ, -R23 ;  /* 0x000000ffff187224 */ /* 0x000fe200078e0a17 */
[----:B---3--:R-:W-:Y:S01]  /*0780*/  ISETP.NE.U32.AND P0, PT, R4, 0x1, PT ;  /* 0x000000010400780c */ /* 0x008fe20003f05070 */
[----:B------:R-:W-:Y:S01]  /*0790*/  @!P2 IMAD.MOV R18, RZ, RZ, -R18 ;  /* 0x000000ffff12a224 */ /* 0x000fe200078e0a12 */
[C---:B------:R-:W-:Y:S02]  /*07a0*/  SEL R14, R22.reuse, R14, !P4 ;  /* 0x0000000e160e7207 */ /* 0x040fe40006000000 */
[----:B------:R-:W-:Y:S02]  /*07b0*/  SEL R20, R22, R20, !P4 ;  /* 0x0000001416147207 */ /* 0x000fe40006000000 */
[----:B------:R-:W-:Y:S01]  /*07c0*/  ISETP.NE.AND.EX P1, PT, R3, RZ, PT, P1 ;  /* 0x000000ff0300720c */ /* 0x000fe20003f25310 */
[----:B------:R-:W-:Y:S01]  /*07d0*/  IMAD R19, R10, R24, R19 ;  /* 0x000000180a137224 */ /* 0x000fe200078e0213 */
[----:B------:R-:W-:Y:S01]  /*07e0*/  ISETP.NE.AND.EX P0, PT, R5, RZ, PT, P0 ;  /* 0x000000ff0500720c */ /* 0x000fe20003f05300 */
[----:B------:R-:W-:Y:S01]  /*07f0*/  IMAD.MOV R5, RZ, RZ, -R20 ;  /* 0x000000ffff057224 */ /* 0x000fe200078e0a14 */
[----:B------:R-:W-:-:S02]  /*0800*/  IADD3 R3, PT, PT, -R14, RZ, RZ ;  /* 0x000000ff0e037210 */ /* 0x000fc40007ffe1ff */
[----:B------:R-:W-:Y:S02]  /*0810*/  SEL R23, R23, RZ, P1 ;  /* 0x000000ff17177207 */ /* 0x000fe40000800000 */
[----:B------:R-:W-:Y:S01]  /*0820*/  SEL R18, R22, R18, !P4 ;  /* 0x0000001216127207 */ /* 0x000fe20006000000 */
[C---:B------:R-:W-:Y:S01]  /*0830*/  IMAD R21, R10.reuse, R3, R21 ;  /* 0x000000030a157224 */ /* 0x040fe200078e0215 */
[----:B------:R-:W-:Y:S01]  /*0840*/  SEL R2, R19, RZ, P0 ;  /* 0x000000ff13027207 */ /* 0x000fe20000000000 */
[----:B------:R-:W-:Y:S01]  /*0850*/  IMAD R5, R10, R5, R15 ;  /* 0x000000050a057224 */ /* 0x000fe200078e020f */
[----:B------:R-:W-:Y:S01]  /*0860*/  SEL R14, R14, RZ, P1 ;  /* 0x000000ff0e0e7207 */ /* 0x000fe20000800000 */
[----:B------:R-:W-:Y:S01]  /*0870*/  IMAD R23, R23, UR44, RZ ;  /* 0x0000002c17177c24 */ /* 0x000fe2000f8e02ff */
[----:B------:R-:W-:Y:S01]  /*0880*/  SEL R20, R20, RZ, P1 ;  /* 0x000000ff14147207 */ /* 0x000fe20000800000 */
[----:B------:R-:W-:Y:S01]  /*0890*/  IMAD.MOV R3, RZ, RZ, -R18 ;  /* 0x000000ffff037224 */ /* 0x000fe200078e0a12 */
[----:B------:R-:W-:Y:S01]  /*08a0*/  SEL R21, R21, RZ, P0 ;  /* 0x000000ff15157207 */ /* 0x000fe20000000000 */
[----:B------:R-:W-:Y:S01]  /*08b0*/  IMAD R2, R2, UR45, R23 ;  /* 0x0000002d02027c24 */ /* 0x000fe2000f8e0217 */
[----:B0-----:R-:W-:Y:S01]  /*08c0*/  SEL R13, R5, RZ, P0 ;  /* 0x000000ff050d7207 */ /* 0x001fe20000000000 */
[----:B------:R-:W-:Y:S01]  /*08d0*/  IMAD R3, R10, R3, R11 ;  /* 0x000000030a037224 */ /* 0x000fe200078e020b */
[----:B------:R-:W-:Y:S01]  /*08e0*/  SEL R18, R18, RZ, P1 ;  /* 0x000000ff12127207 */ /* 0x000fe20000800000 */
[----:B------:R-:W-:-:S02]  /*08f0*/  IMAD R14, R14, UR44, RZ ;  /* 0x0000002c0e0e7c24 */ /* 0x000fc4000f8e02ff */
[----:B------:R-:W-:Y:S01]  /*0900*/  IMAD R20, R20, UR44, RZ ;  /* 0x0000002c14147c24 */ /* 0x000fe2000f8e02ff */
[----:B------:R-:W-:Y:S01]  /*0910*/  IADD3 R4, P1, PT, R2, UR38, RZ ;  /* 0x0000002602047c10 */ /* 0x000fe2000ff3e0ff */
[----:B------:R-:W-:Y:S01]  /*0920*/  IMAD R14, R21, UR45, R14 ;  /* 0x0000002d150e7c24 */ /* 0x000fe2000f8e020e */
[----:B------:R-:W-:Y:S01]  /*0930*/  SEL R3, R3, RZ, P0 ;  /* 0x000000ff03037207 */ /* 0x000fe20000000000 */
[----:B------:R-:W-:Y:S01]  /*0940*/  IMAD R20, R13, UR45, R20 ;  /* 0x0000002d0d147c24 */ /* 0x000fe2000f8e0214 */
[----:B------:R-:W-:Y:S01]  /*0950*/  R2UR UR10, R6 ;  /* 0x00000000060a72ca */ /* 0x000fe200000e0000 */
[----:B------:R-:W-:Y:S01]  /*0960*/  IMAD R18, R18, UR44, RZ ;  /* 0x0000002c12127c24 */ /* 0x000fe2000f8e02ff */
[C---:B------:R-:W-:Y:S02]  /*0970*/  R2UR UR11, R7.reuse ;  /* 0x00000000070b72ca */ /* 0x040fe400000e0000 */
[----:B------:R-:W-:Y:S02]  /*0980*/  R2UR UR6, R6 ;  /* 0x00000000060672ca */ /* 0x000fe400000e0000 */
[----:B------:R-:W-:-:S02]  /*0990*/  R2UR UR7, R7 ;  /* 0x00000000070772ca */ /* 0x000fc400000e0000 */
[----:B------:R-:W-:Y:S01]  /*09a0*/  LEA.HI.X.SX32 R5, R2, UR39, 0x1, P1 ;  /* 0x0000002702057c11 */ /* 0x000fe200088f0eff */
[----:B------:R-:W-:Y:S01]  /*09b0*/  IMAD R19, R3, UR45, R18 ;  /* 0x0000002d03137c24 */ /* 0x000fe2000f8e0212 */
[----:B------:R-:W-:Y:S02]  /*09c0*/  IADD3 R22, P0, PT, R14, UR38, RZ ;  /* 0x000000260e167c10 */ /* 0x000fe4000ff1e0ff */
[----:B------:R-:W-:Y:S01]  /*09d0*/  IADD3 R2, P2, PT, R20, UR38, RZ ;  /* 0x0000002614027c10 */ /* 0x000fe2000ff5e0ff */
[----:B------:R0:W3:Y:S01]  /*09e0*/  LDG.E.U8 R13, desc[UR4][R4.64] ;  /* 0x00000004040d7981 */ /* 0x0000e2000c1e1100 */
[----:B------:R-:W-:Y:S02]  /*09f0*/  SHF.R.S64 R21, RZ, 0x1e, R11 ;  /* 0x0000001eff157819 */ /* 0x000fe4000000100b */
[----:B------:R-:W-:Y:S02]  /*0a00*/  R2UR UR8, R6 ;  /* 0x00000000060872ca */ /* 0x000fe400000e0000 */
[----:B------:R-:W-:-:S02]  /*0a10*/  R2UR UR9, R7 ;  /* 0x00000000070972ca */ /* 0x000fc400000e0000 */
[----:B------:R-:W-:Y:S02]  /*0a20*/  LEA.HI.X.SX32 R23, R14, UR39, 0x1, P0 ;  /* 0x000000270e177c11 */ /* 0x000fe400080f0eff */
[----:B------:R-:W-:Y:S01]  /*0a30*/  LEA.HI.X.SX32 R3, R20, UR39, 0x1, P2 ;  /* 0x0000002714037c11 */ /* 0x000fe200090f0eff */
[----:B0-----:R-:W2:Y:S01]  /*0a40*/  LDC.64 R4, c[0x0][0x3d0] ;  /* 0x0000f400ff047b82 */ /* 0x001ea20000000a00 */
[----:B------:R-:W-:Y:S01]  /*0a50*/  IADD3 R20, P0, PT, R21, UR36, RZ ;  /* 0x0000002415147c10 */ /* 0x000fe2000ff1e0ff */
[----:B------:R-:W5:Y:S01]  /*0a60*/  LDG.E.U8 R22, desc[UR6][R22.64] ;  /* 0x0000000616167981 */ /* 0x000f62000c1e1100 */
[----:B------:R-:W-:Y:S02]  /*0a70*/  IADD3 R18, P1, PT, R19, UR38, RZ ;  /* 0x0000002613127c10 */ /* 0x000fe4000ff3e0ff */
[----:B------:R-:W-:Y:S01]  /*0a80*/  SHF.R.S64 R14, RZ, 0x1e, R15 ;  /* 0x0000001eff0e7819 */ /* 0x000fe2000000100f */
[----:B------:R4:W5:Y:S01]  /*0a90*/  LDG.E.U8 R2, desc[UR10][R2.64] ;  /* 0x0000000a02027981 */ /* 0x000962000c1e1100 */
[----:B------:R-:W-:-:S02]  /*0aa0*/  LEA.HI.X.SX32 R21, R11, UR37, 0x2, P0 ;  /* 0x000000250b157c11 */ /* 0x000fc400080f16ff */
[----:B------:R-:W-:Y:S02]  /*0ab0*/  LEA.HI.X.SX32 R19, R19, UR39, 0x1, P1 ;  /* 0x0000002713137c11 */ /* 0x000fe400088f0eff */
[----:B------:R-:W-:Y:S01]  /*0ac0*/  IADD3 R14, P0, PT, R14, UR36, RZ ;  /* 0x000000240e0e7c10 */ /* 0x000fe2000ff1e0ff */
[----:B------:R-:W5:Y:S04]  /*0ad0*/  LDG.E R20, desc[UR4][R20.64] ;  /* 0x0000000414147981 */ /* 0x000f68000c1e1900 */
[----:B------:R0:W5:Y:S01]  /*0ae0*/  LDG.E.U8 R18, desc[UR8][R18.64] ;  /* 0x0000000812127981 */ /* 0x000162000c1e1100 */
[----:B------:R-:W-:-:S05]  /*0af0*/  LEA.HI.X.SX32 R15, R15, UR37, 0x2, P0 ;  /* 0x000000250f0f7c11 */ /* 0x000fca00080f16ff */
[----:B------:R-:W5:Y:S01]  /*0b00*/  LDG.E R14, desc[UR6][R14.64] ;  /* 0x000000060e0e7981 */ /* 0x000f62000c1e1900 */
[----:B------:R-:W-:Y:S01]  /*0b10*/  UMOV UR4, 0xffffffff ;  /* 0xffffffff00047882 */ /* 0x000fe20000000000 */
[-C--:B--2---:R-:W-:Y:S01]  /*0b20*/  FMUL R11, R0, R5.reuse ;  /* 0x00000005000b7220 */ /* 0x084fe20000400000 */
[----:B----4-:R-:W-:Y:S01]  /*0b30*/  FMUL R3, R12, R5 ;  /* 0x000000050c037220 */ /* 0x010fe20000400000 */
[----:B---3--:R-:W-:Y:S02]  /*0b40*/  ISETP.NE.AND P0, PT, R13, RZ, PT ;  /* 0x000000ff0d00720c */ /* 0x008fe40003f05270 */
[----:B-----5:R-:W-:Y:S02]  /*0b50*/  ISETP.NE.AND P1, PT, R22, RZ, PT ;  /* 0x000000ff1600720c */ /* 0x020fe40003f25270 */
[----:B------:R-:W-:Y:S02]  /*0b60*/  FSEL R22, R11, R4, P0 ;  /* 0x000000040b167208 */ /* 0x000fe40000000000 */
[----:B------:R-:W-:-:S02]  /*0b70*/  ISETP.NE.AND P2, PT, R2, RZ, PT ;  /* 0x000000ff0200720c */ /* 0x000fc40003f45270 */
[-C--:B0-----:R-:W-:Y:S02]  /*0b80*/  FSEL R19, R3, R4.reuse, P1 ;  /* 0x0000000403137208 */ /* 0x081fe40000800000 */
        /* <DEDUP_REMOVED lines=30> */
[----:B------:R-:W-:Y:S01]  /*0d70*/  FFMA.SAT R14, R18, R11, 0.5 ;  /* 0x3f000000120e7423 */ /* 0x000fe2000000200b */
[----:B------:R-:W-:Y:S02]  /*0d80*/  IMAD.SHL.U32 R0, R0, 0x800000, RZ ;  /* 0x0080000000007824 */ /* 0x000fe400078e00ff */
        /* <DEDUP_REMOVED lines=8> */
[----:B------:R-:W-:Y:S01]  /*0e10*/  SHF.L.U32 R2, R2, 0x17, RZ ;  /* 0x0000001702027819 */ /* 0x000fe200000006ff */
[----:B------:R-:W-:Y:S01]  /*0e20*/  FFMA R19, R12, 1.925963033500011079e-08, R19 ;  /* 0x32a570600c137823 */ /* 0x000fe20000000013 */
[----:B------:R-:W-:Y:S01]  /*0e30*/  FFMA R11, R18, 1.4426950216293334961, -R11 ;  /* 0x3fb8aa3b120b7823 */ /* 0x000fe2000000080b */
[----:B------:R-:W0:Y:S01]  /*0e40*/  MUFU.EX2 R13, R13 ;  /* 0x0000000d000d7308 */ /* 0x000e220000000800 */
[----:B------:R-:W-:Y:S01]  /*0e50*/  FADD R15, R5, -12583039 ;  /* 0xcb40007f050f7421 */ /* 0x000fe20000000000 */
[----:B------:R-:W-:-:S02]  /*0e60*/  IMAD.SHL.U32 R12, R3, 0x800000, RZ ;  /* 0x00800000030c7824 */ /* 0x000fc400078e00ff */
[----:B------:R-:W-:Y:S01]  /*0e70*/  FFMA R11, R18, 1.925963033500011079e-08, R11 ;  /* 0x32a57060120b7823 */ /* 0x000fe2000000000b */
[----:B------:R-:W-:-:S03]  /*0e80*/  FFMA R15, R4, 1.4426950216293334961, -R15 ;  /* 0x3fb8aa3b040f7823 */ /* 0x000fc6000000080f */
[----:B------:R-:W1:Y:S01]  /*0e90*/  MUFU.EX2 R19, R19 ;  /* 0x0000001300137308 */ /* 0x000e620000000800 */
[----:B------:R-:W-:-:S07]  /*0ea0*/  FFMA R15, R4, 1.925963033500011079e-08, R15 ;  /* 0x32a57060040f7823 */ /* 0x000fce000000000f */
[----:B------:R-:W2:Y:S01]  /*0eb0*/  MUFU.EX2 R11, R11 ;  /* 0x0000000b000b7308 */ /* 0x000ea20000000800 */
[----:B0-----:R-:W-:Y:S01]  /*0ec0*/  FMUL R4, R0, R13 ;  /* 0x0000000d00047220 */ /* 0x001fe20000400000 */
[----:B------:R-:W-:-:S03]  /*0ed0*/  IMAD.SHL.U32 R13, R5, 0x800000, RZ ;  /* 0x00800000050d7824 */ /* 0x000fc600078e00ff */
        /* <DEDUP_REMOVED lines=17> */
.L_x_24335:
        /* <DEDUP_REMOVED lines=11> */
[----:B0-----:R-:W-:Y:S05]  /*10a0*/  CALL.REL.NOINC `($__internal_375_$__cuda_sm3x_div_rn_noftz_f32_slowpath) ;  /* 0x0000000800c87944 */ /* 0x001fea0003c00000 */
[----:B------:R-:W-:-:S07]  /*10b0*/  MOV R12, R4 ;  /* 0x00000004000c7202 */ /* 0x000fce0000000f00 */
.L_x_24316:
[----:B------:R-:W-:Y:S05]  /*10c0*/  BSYNC.RECONVERGENT B1 ;  /* 0x0000000000017941 */ /* 0x000fea0003800200 */
.L_x_24315:
        /* <DEDUP_REMOVED lines=11> */
[----:B0-----:R-:W-:Y:S05]  /*1180*/  CALL.REL.NOINC `($__internal_375_$__cuda_sm3x_div_rn_noftz_f32_slowpath) ;  /* 0x0000000800907944 */ /* 0x001fea0003c00000 */
[----:B------:R-:W-:-:S07]  /*1190*/  IMAD.MOV.U32 R11, RZ, RZ, R4 ;  /* 0x000000ffff0b7224 */ /* 0x000fce00078e0004 */
.L_x_24318:
[----:B------:R-:W-:Y:S05]  /*11a0*/  BSYNC.RECONVERGENT B1 ;  /* 0x0000000000017941 */ /* 0x000fea0003800200 */
.L_x_24317:
        /* <DEDUP_REMOVED lines=11> */
[----:B0-----:R-:W-:Y:S05]  /*1260*/  CALL.REL.NOINC `($__internal_375_$__cuda_sm3x_div_rn_noftz_f32_slowpath) ;  /* 0x0000000800587944 */ /* 0x001fea0003c00000 */
[----:B------:R-:W-:-:S07]  /*1270*/  IMAD.MOV.U32 R3, RZ, RZ, R4 ;  /* 0x000000ffff037224 */ /* 0x000fce00078e0004 */
.L_x_24320:
[----:B------:R-:W-:Y:S05]  /*1280*/  BSYNC.RECONVERGENT B1 ;  /* 0x0000000000017941 */ /* 0x000fea0003800200 */
.L_x_24319:
        /* <DEDUP_REMOVED lines=13> */
.L_x_24322:
[----:B------:R-:W-:Y:S05]  /*1360*/  BSYNC.RECONVERGENT B1 ;  /* 0x0000000000017941 */ /* 0x000fea0003800200 */
.L_x_24321:
        /* <DEDUP_REMOVED lines=21> */
[----:B------:R-:W-:Y:S01]  /*14c0*/  ISETP.GE.AND.EX P0, PT, R8, UR43, PT, P0 ;  /* 0x0000002b08007c0c */ /* 0x000fe2000bf06300 */
[----:B------:R3:W-:Y:S10]  /*14d0*/  STG.E desc[UR8][R14.64+0x100], R3 ;  /* 0x000100030e007986 */ /* 0x0007f4000c101908 */
[----:B------:R3:W-:Y:S02]  /*14e0*/  STG.E desc[UR10][R14.64+0x180], R13 ;  /* 0x0001800d0e007986 */ /* 0x0007e4000c10190a */
[----:B------:R-:W-:Y:S05]  /*14f0*/  @!P0 BRA `(.L_x_24323) ;  /* 0xffffffec00648947 */ /* 0x000fea000383ffff */
[----:B------:R-:W-:Y:S05]  /*1500*/  BSYNC B0 ;  /* 0x0000000000007941 */ /* 0x000fea0003800000 */
.L_x_24313:
[----:B------:R-:W-:Y:S05]  /*1510*/  EXIT ;  /* 0x000000000000794d */ /* 0x000fea0003800000 */
.L_x_24314:
[----:B------:R-:W-:Y:S01]  /*1520*/  HFMA2 R11, -RZ, RZ, 0, 1.847743988037109375e-06 ;  /* 0x0000001fff0b7431 */ /* 0x000fe200000001ff */
[----:B------:R-:W-:Y:S01]  /*1530*/  BSSY B1, `(.L_x_24324) ;  /* 0x0000006000017945 */ /* 0x000fe20003800000 */
[----:B------:R-:W-:Y:S02]  /*1540*/  IMAD.MOV.U32 R12, RZ, RZ, 0x10 ;  /* 0x00000010ff0c7424 */ /* 0x000fe400078e00ff */
[----:B------:R-:W-:-:S07]  /*1550*/  IMAD.MOV.U32 R15, RZ, RZ, -0x1 ;  /* 0xffffffffff0f7424 */ /* 0x000fce00078e00ff */
[----:B------:R-:W-:Y:S05]  /*1560*/  WARPSYNC.COLLECTIVE R15, `(.L_x_24325) ;  /* 0x000000000f087348 */ /* 0x000fea0003c00000 */
[----:B------:R0:W1:Y:S02]  /*1570*/  SHFL.BFLY P6, R14, R13, R12, R11 ;  /* 0x0c00000c0d0e7389 */ /* 0x00006400000c000b */
[----:B01----:R-:W-:Y:S05]  /*1580*/  ENDCOLLECTIVE ;  /* 0x000000000000791b */ /* 0x003fea0003800000 */
.L_x_24325:
[----:B------:R-:W-:Y:S05]  /*1590*/  BSYNC B1 ;  /* 0x0000000000017941 */ /* 0x000fea0003800000 */
.L_x_24324:
[----:B------:R-:W-:Y:S01]  /*15a0*/  FMNMX R13, R13, R14, !PT ;  /* 0x0000000e0d0d7209 */ /* 0x000fe20007800000 */
[----:B------:R-:W-:Y:S01]  /*15b0*/  IMAD.MOV.U32 R11, RZ, RZ, 0x1f ;  /* 0x0000001fff0b7424 */ /* 0x000fe200078e00ff */
[----:B------:R-:W-:Y:S02]  /*15c0*/  MOV R12, 0x8 ;  /* 0x00000008000c7802 */ /* 0x000fe40000000f00 */
[----:B------:R-:W-:-:S07]  /*15d0*/  MOV R15, 0xffffffff ;  /* 0xffffffff000f7802 */ /* 0x000fce0000000f00 */
[----:B------:R-:W-:Y:S05]  /*15e0*/  WARPSYNC.COLLECTIVE R15, `(.L_x_24326) ;  /* 0x000000000f087348 */ /* 0x000fea0003c00000 */
[----:B------:R0:W1:Y:S02]  /*15f0*/  SHFL.BFLY P6, R14, R13, R12, R11 ;  /* 0x0c00000c0d0e7389 */ /* 0x00006400000c000b */
[----:B01----:R-:W-:Y:S05]  /*1600*/  ENDCOLLECTIVE ;  /* 0x000000000000791b */ /* 0x003fea0003800000 */
.L_x_24326:
[----:B------:R-:W-:Y:S01]  /*1610*/  HFMA2 R12, -RZ, RZ, 0, 2.384185791015625e-07 ;  /* 0x00000004ff0c7431 */ /* 0x000fe200000001ff */
[----:B------:R-:W-:-:S05]  /*1620*/  FMNMX R0, R13, R14, !PT ;  /* 0x0000000e0d007209 */ /* 0x000fca0007800000 */
[----:B------:R-:W-:-:S07]  /*1630*/  IMAD.MOV.U32 R13, RZ, RZ, R0 ;  /* 0x000000ffff0d7224 */ /* 0x000fce00078e0000 */
[----:B------:R-:W-:Y:S05]  /*1640*/  WARPSYNC.COLLECTIVE R15, `(.L_x_24327) ;  /* 0x000000000f087348 */ /* 0x000fea0003c00000 */
[----:B------:R0:W1:Y:S02]  /*1650*/  SHFL.BFLY P6, R14, R13, R12, R11 ;  /* 0x0c00000c0d0e7389 */ /* 0x00006400000c000b */
[----:B01----:R-:W-:Y:S05]  /*1660*/  ENDCOLLECTIVE ;  /* 0x000000000000791b */ /* 0x003fea0003800000 */
.L_x_24327:
[----:B------:R-:W-:Y:S02]  /*1670*/  MOV R12, 0x2 ;  /* 0x00000002000c7802 */ /* 0x000fe40000000f00 */
[----:B------:R-:W-:-:S05]  /*1680*/  FMNMX R2, R0, R14, !PT ;  /* 0x0000000e00027209 */ /* 0x000fca0007800000 */
[----:B------:R-:W-:-:S07]  /*1690*/  IMAD.MOV.U32 R13, RZ, RZ, R2 ;  /* 0x000000ffff0d7224 */ /* 0x000fce00078e0002 */
[----:B------:R-:W-:Y:S05]  /*16a0*/  WARPSYNC.COLLECTIVE R15, `(.L_x_24328) ;  /* 0x000000000f087348 */ /* 0x000fea0003c00000 */
[----:B------:R0:W1:Y:S02]  /*16b0*/  SHFL.BFLY P6, R14, R13, R12, R11 ;  /* 0x0c00000c0d0e7389 */ /* 0x00006400000c000b */
[----:B01----:R-:W-:Y:S05]  /*16c0*/  ENDCOLLECTIVE ;  /* 0x000000000000791b */ /* 0x003fea0003800000 */
.L_x_24328:
[----:B------:R-:W-:Y:S01]  /*16d0*/  HFMA2 R12, -RZ, RZ, 0, 5.9604644775390625e-08 ;  /* 0x00000001ff0c7431 */ /* 0x000fe200000001ff */
[----:B------:R-:W-:Y:S02]  /*16e0*/  FMNMX R3, R2, R14, !PT ;  /* 0x0000000e02037209 */ /* 0x000fe40007800000 */
[----:B------:R-:W-:-:S03]  /*16f0*/  MOV R2, 0x437c0000 ;  /* 0x437c000000027802 */ /* 0x000fc60000000f00 */
[----:B------:R-:W-:-:S07]  /*1700*/  IMAD.MOV.U32 R13, RZ, RZ, R3 ;  /* 0x000000ffff0d7224 */ /* 0x000fce00078e0003 */
[----:B------:R-:W-:Y:S05]  /*1710*/  WARPSYNC.COLLECTIVE R15, `(.L_x_24329) ;  /* 0x000000000f087348 */ /* 0x000fea0003c00000 */
[----:B------:R0:W1:Y:S02]  /*1720*/  SHFL.BFLY P6, R14, R13, R12, R11 ;  /* 0x0c00000c0d0e7389 */ /* 0x00006400000c000b */
[----:B01----:R-:W-:Y:S05]  /*1730*/  ENDCOLLECTIVE ;  /* 0x000000000000791b */ /* 0x003fea0003800000 */
.L_x_24329:
[----:B------:R-:W-:Y:S01]  /*1740*/  FMNMX R5, R3, R14, !PT ;  /* 0x0000000e03057209 */ /* 0x000fe20007800000 */
[----:B------:R-:W-:-:S04]  /*1750*/  IMAD.MOV.U32 R3, RZ, RZ, 0x3bbb989d ;  /* 0x3bbb989dff037424 */ /* 0x000fc800078e00ff */
[--C-:B------:R-:W-:Y:S01]  /*1760*/  FADD R14, R22, -R5.reuse ;  /* 0x80000005160e7221 */ /* 0x100fe20000000000 */
[--C-:B------:R-:W-:Y:S01]  /*1770*/  FADD R20, R19, -R5.reuse ;  /* 0x8000000513147221 */ /* 0x100fe20000000000 */
[--C-:B------:R-:W-:Y:S01]  /*1780*/  FADD R18, R18, -R5.reuse ;  /* 0x8000000512127221 */ /* 0x100fe20000000000 */
[----:B------:R-:W-:Y:S01]  /*1790*/  FADD R4, R4, -R5 ;  /* 0x8000000504047221 */ /* 0x000fe20000000000 */
[-C--:B------:R-:W-:Y:S02]  /*17a0*/  FFMA.SAT R21, R14, R3.reuse, 0.5 ;  /* 0x3f0000000e157423 */ /* 0x080fe40000002003 */
[-C--:B------:R-:W-:Y:S02]  /*17b0*/  FFMA.SAT R15, R18, R3.reuse, 0.5 ;  /* 0x3f000000120f7423 */ /* 0x080fe40000002003 */
[-C--:B------:R-:W-:Y:S01]  /*17c0*/  FFMA.RM R0, R21, R2.reuse, 12582913 ;  /* 0x4b40000115007423 */ /* 0x080fe20000004002 */
[-C--:B------:R-:W-:Y:S01]  /*17d0*/  FFMA.SAT R21, R20, R3.reuse, 0.5 ;  /* 0x3f00000014157423 */ /* 0x080fe20000002003 */
[-C--:B------:R-:W-:Y:S01]  /*17e0*/  FFMA.RM R5, R15, R2.reuse, 12582913 ;  /* 0x4b4000010f057423 */ /* 0x080fe20000004002 */
[----:B------:R-:W-:Y:S01]  /*17f0*/  FFMA.SAT R15, R4, R3, 0.5 ;  /* 0x3f000000040f7423 */ /* 0x000fe20000002003 */
[----:B------:R-:W-:Y:S01]  /*1800*/  FADD R19, R0, -12583039 ;  /* 0xcb40007f00137421 */ /* 0x000fe20000000000 */
[-C--:B------:R-:W-:Y:S01]  /*1810*/  FFMA.RM R21, R21, R2.reuse, 12582913 ;  /* 0x4b40000115157423 */ /* 0x080fe20000004002 */
[----:B------:R-:W-:Y:S01]  /*1820*/  FADD R3, R5, -12583039 ;  /* 0xcb40007f05037421 */ /* 0x000fe20000000000 */
[----:B------:R-:W-:Y:S01]  /*1830*/  FFMA.RM R2, R15, R2, 12582913 ;  /* 0x4b4000010f027423 */ /* 0x000fe20000004002 */
[----:B------:R-:W-:Y:S01]  /*1840*/  FFMA R19, R14, 1.4426950216293334961, -R19 ;  /* 0x3fb8aa3b0e137823 */ /* 0x000fe20000000813 */
[----:B------:R-:W-:Y:S01]  /*1850*/  FADD R13, R21, -12583039 ;  /* 0xcb40007f150d7421 */ /* 0x000fe20000000000 */
[----:B------:R-:W-:Y:S01]  /*1860*/  FFMA R3, R18, 1.4426950216293334961, -R3 ;  /* 0x3fb8aa3b12037823 */ /* 0x000fe20000000803 */
[----:B------:R-:W-:Y:S01]  /*1870*/  FADD R15, R2, -12583039 ;  /* 0xcb40007f020f7421 */ /* 0x000fe20000000000 */
[----:B------:R-:W-:Y:S01]  /*1880*/  FFMA R11, R14, 1.925963033500011079e-08, R19 ;  /* 0x32a570600e0b7823 */ /* 0x000fe20000000013 */
[----:B------:R-:W-:Y:S01]  /*1890*/  FFMA R13, R20, 1.4426950216293334961, -R13 ;  /* 0x3fb8aa3b140d7823 */ /* 0x000fe2000000080d */
[----:B------:R-:W-:Y:S01]  /*18a0*/  FFMA R18, R18, 1.925963033500011079e-08, R3 ;  /* 0x32a5706012127823 */ /* 0x000fe20000000003 */
[----:B------:R-:W-:Y:S01]  /*18b0*/  FFMA R15, R4, 1.4426950216293334961, -R15 ;  /* 0x3fb8aa3b040f7823 */ /* 0x000fe2000000080f */
[----:B------:R-:W-:-:S02]  /*18c0*/  IMAD.SHL.U32 R0, R0, 0x800000, RZ ;  /* 0x0080000000007824 */ /* 0x000fc400078e00ff */
[----:B------:R-:W-:Y:S01]  /*18d0*/  FFMA R13, R20, 1.925963033500011079e-08, R13 ;  /* 0x32a57060140d7823 */ /* 0x000fe2000000000d */
[----:B------:R-:W0:Y:S01]  /*18e0*/  MUFU.EX2 R11, R11 ;  /* 0x0000000b000b7308 */ /* 0x000e220000000800 */
[----:B------:R-:W-:Y:S01]  /*18f0*/  FFMA R15, R4, 1.925963033500011079e-08, R15 ;  /* 0x32a57060040f7823 */ /* 0x000fe2000000000f */
[----:B------:R-:W-:Y:S01]  /*1900*/  SHF.L.U32 R3, R21, 0x17, RZ ;  /* 0x0000001715037819 */ /* 0x000fe200000006ff */
[----:B------:R-:W-:-:S05]  /*1910*/  IMAD.SHL.U32 R5, R5, 0x800000, RZ ;  /* 0x0080000005057824 */ /* 0x000fca00078e00ff */
[----:B------:R-:W1:Y:S08]  /*1920*/  MUFU.EX2 R12, R13 ;  /* 0x0000000d000c7308 */ /* 0x000e700000000800 */
[----:B------:R-:W2:Y:S01]  /*1930*/  MUFU.EX2 R18, R18 ;  /* 0x0000001200127308 */ /* 0x000ea20000000800 */
[----:B0-----:R-:W-:Y:S01]  /*1940*/  FMUL R4, R0, R11 ;  /* 0x0000000b00047220 */ /* 0x001fe20000400000 */
[----:B------:R-:W-:-:S03]  /*1950*/  SHF.L.U32 R11, R2, 0x17, RZ ;  /* 0x00000017020b7819 */ /* 0x000fc600000006ff */
[----:B------:R-:W-:-:S03]  /*1960*/  FADD R0, RZ, R4 ;  /* 0x00000004ff007221 */ /* 0x000fc60000000000 */
[----:B------:R0:W3:Y:S01]  /*1970*/  MUFU.EX2 R14, R15 ;  /* 0x0000000f000e7308 */ /* 0x0000e20000000800 */
[----:B-1----:R-:W-:Y:S01]  /*1980*/  FMUL R3, R3, R12 ;  /* 0x0000000c03037220 */ /* 0x002fe20000400000 */
[----:B------:R-:W-:Y:S02]  /*1990*/  IMAD.MOV.U32 R12, RZ, RZ, 0x10 ;  /* 0x00000010ff0c7424 */ /* 0x000fe400078e00ff */
[----:B--2---:R-:W-:Y:S01]  /*19a0*/  FMUL R2, R5, R18 ;  /* 0x0000001205027220 */ /* 0x004fe20000400000 */
[----:B------:R-:W-:Y:S01]  /*19b0*/  FADD R5, R0, R3 ;  /* 0x0000000300057221 */ /* 0x000fe20000000000 */
[----:B0-----:R-:W-:-:S03]  /*19c0*/  IMAD.MOV.U32 R15, RZ, RZ, -0x1 ;  /* 0xffffffffff0f7424 */ /* 0x001fc600078e00ff */
[----:B------:R-:W-:Y:S01]  /*19d0*/  FADD R5, R5, R2 ;  /* 0x0000000205057221 */ /* 0x000fe20000000000 */
[----:B---3--:R-:W-:Y:S01]  /*19e0*/  FMUL R0, R11, R14 ;  /* 0x0000000e0b007220 */ /* 0x008fe20000400000 */
[----:B------:R-:W-:-:S03]  /*19f0*/  HFMA2 R11, -RZ, RZ, 0, 1.847743988037109375e-06 ;  /* 0x0000001fff0b7431 */ /* 0x000fc600000001ff */
[----:B------:R-:W-:-:S07]  /*1a00*/  FADD R13, R5, R0 ;  /* 0x00000000050d7221 */ /* 0x000fce0000000000 */
[----:B------:R-:W-:Y:S05]  /*1a10*/  WARPSYNC.COLLECTIVE R15, `(.L_x_24330) ;  /* 0x000000000f087348 */ /* 0x000fea0003c00000 */
[----:B------:R0:W1:Y:S02]  /*1a20*/  SHFL.BFLY P6, R14, R13, R12, R11 ;  /* 0x0c00000c0d0e7389 */ /* 0x00006400000c000b */
[----:B01----:R-:W-:Y:S05]  /*1a30*/  ENDCOLLECTIVE ;  /* 0x000000000000791b */ /* 0x003fea0003800000 */
.L_x_24330:
[----:B------:R-:W-:Y:S02]  /*1a40*/  IMAD.MOV.U32 R12, RZ, RZ, 0x8 ;  /* 0x00000008ff0c7424 */ /* 0x000fe400078e00ff */
[----:B------:R-:W-:-:S05]  /*1a50*/  FADD R5, R13, R14 ;  /* 0x0000000e0d057221 */ /* 0x000fca0000000000 */
[----:B------:R-:W-:-:S07]  /*1a60*/  MOV R13, R5 ;  /* 0x00000005000d7202 */ /* 0x000fce0000000f00 */
[----:B------:R-:W-:Y:S05]  /*1a70*/  WARPSYNC.COLLECTIVE R15, `(.L_x_24331) ;  /* 0x000000000f087348 */ /* 0x000fea0003c00000 */
[----:B------:R0:W1:Y:S02]  /*1a80*/  SHFL.BFLY P6, R14, R13, R12, R11 ;  /* 0x0c00000c0d0e7389 */ /* 0x00006400000c000b */
[----:B01----:R-:W-:Y:S05]  /*1a90*/  ENDCOLLECTIVE ;  /* 0x000000000000791b */ /* 0x003fea0003800000 */
.L_x_24331:
[----:B------:R-:W-:Y:S02]  /*1aa0*/  IMAD.MOV.U32 R12, RZ, RZ, 0x4 ;  /* 0x00000004ff0c7424 */ /* 0x000fe400078e00ff */
[----:B------:R-:W-:-:S05]  /*1ab0*/  FADD R18, R5, R14 ;  /* 0x0000000e05127221 */ /* 0x000fca0000000000 */
[----:B------:R-:W-:-:S07]  /*1ac0*/  MOV R13, R18 ;  /* 0x00000012000d7202 */ /* 0x000fce0000000f00 */
[----:B------:R-:W-:Y:S05]  /*1ad0*/  WARPSYNC.COLLECTIVE R15, `(.L_x_24332) ;  /* 0x000000000f087348 */ /* 0x000fea0003c00000 */
[----:B------:R0:W1:Y:S02]  /*1ae0*/  SHFL.BFLY P6, R14, R13, R12, R11 ;  /* 0x0c00000c0d0e7389 */ /* 0x00006400000c000b */
[----:B01----:R-:W-:Y:S05]  /*1af0*/  ENDCOLLECTIVE ;  /* 0x000000000000791b */ /* 0x003fea0003800000 */
.L_x_24332:
[----:B------:R-:W-:Y:S02]  /*1b00*/  IMAD.MOV.U32 R12, RZ, RZ, 0x2 ;  /* 0x00000002ff0c7424 */ /* 0x000fe400078e00ff */
[----:B------:R-:W-:-:S05]  /*1b10*/  FADD R19, R18, R14 ;  /* 0x0000000e12137221 */ /* 0x000fca0000000000 */
[----:B------:R-:W-:-:S07]  /*1b20*/  MOV R13, R19 ;  /* 0x00000013000d7202 */ /* 0x000fce0000000f00 */
[----:B------:R-:W-:Y:S05]  /*1b30*/  WARPSYNC.COLLECTIVE R15, `(.L_x_24333) ;  /* 0x000000000f087348 */ /* 0x000fea0003c00000 */
[----:B------:R0:W1:Y:S02]  /*1b40*/  SHFL.BFLY P6, R14, R13, R12, R11 ;  /* 0x0c00000c0d0e7389 */ /* 0x00006400000c000b */
[----:B01----:R-:W-:Y:S05]  /*1b50*/  ENDCOLLECTIVE ;  /* 0x000000000000791b */ /* 0x003fea0003800000 */
.L_x_24333:
[----:B------:R-:W-:Y:S02]  /*1b60*/  IMAD.MOV.U32 R12, RZ, RZ, 0x1 ;  /* 0x00000001ff0c7424 */ /* 0x000fe400078e00ff */
[----:B------:R-:W-:-:S05]  /*1b70*/  FADD R20, R19, R14 ;  /* 0x0000000e13147221 */ /* 0x000fca0000000000 */
[----:B------:R-:W-:-:S07]  /*1b80*/  MOV R13, R20 ;  /* 0x00000014000d7202 */ /* 0x000fce0000000f00 */
[----:B------:R-:W-:Y:S05]  /*1b90*/  WARPSYNC.COLLECTIVE R15, `(.L_x_24334) ;  /* 0x000000000f087348 */ /* 0x000fea0003c00000 */
[----:B------:R0:W1:Y:S02]  /*1ba0*/  SHFL.BFLY P6, R14, R13, R12, R11 ;  /* 0x0c00000c0d0e7389 */ /* 0x00006400000c000b */
[----:B01----:R-:W-:Y:S05]  /*1bb0*/  ENDCOLLECTIVE ;  /* 0x000000000000791b */ /* 0x003fea0003800000 */
.L_x_24334:
[----:B------:R-:W-:Y:S05]  /*1bc0*/  BRA `(.L_x_24335) ;  /* 0xfffffff400087947 */ /* 0x000fea000383ffff */
        .weak           $__internal_375_$__cuda_sm3x_div_rn_noftz_f32_slowpath
        .type           $__internal_375_$__cuda_sm3x_div_rn_noftz_f32_slowpath,@function
        .size           $__internal_375_$__cuda_sm3x_div_rn_noftz_f32_slowpath,(.L_x_37752 - $__internal_375_$__cuda_sm3x_div_rn_noftz_f32_slowpath)
$__internal_375_$__cuda_sm3x_div_rn_noftz_f32_slowpath:
        /* <DEDUP_REMOVED lines=35> */
.L_x_24337:
        /* <DEDUP_REMOVED lines=51> */
.L_x_24344:
[----:B------:R-:W-:-:S04]  /*2130*/  LOP3.LUT R4, R4, 0x80000000, RZ, 0xc0, !PT ;  /* 0x8000000004047812 */ /* 0x000fc800078ec0ff */
[----:B------:R-:W-:Y:S01]  /*2140*/  LOP3.LUT R4, R4, 0x7f800000, RZ, 0xfc, !PT ;  /* 0x7f80000004047812 */ /* 0x000fe200078efcff */
[----:B------:R-:W-:Y:S06]  /*2150*/  BRA `(.L_x_24345) ;  /* 0x0000000000047947 */ /* 0x000fec0003800000 */
.L_x_24343:
[----:B------:R-:W-:-:S07]  /*2160*/  IMAD R4, R20, 0x800000, R4 ;  /* 0x0080000014047824 */ /* 0x000fce00078e0204 */
.L_x_24345:
[----:B------:R-:W-:Y:S05]  /*2170*/  BSYNC.RECONVERGENT B3 ;  /* 0x0000000000037941 */ /* 0x000fea0003800200 */
.L_x_24342:
[----:B------:R-:W-:Y:S05]  /*2180*/  BRA `(.L_x_24346) ;  /* 0x0000000000207947 */ /* 0x000fea0003800000 */
.L_x_24341:
[----:B------:R-:W-:-:S04]  /*2190*/  LOP3.LUT R4, R19, 0x80000000, R4, 0x48, !PT ;  /* 0x8000000013047812 */ /* 0x000fc800078e4804 */
[----:B------:R-:W-:Y:S01]  /*21a0*/  LOP3.LUT R4, R4, 0x7f800000, RZ, 0xfc, !PT ;  /* 0x7f80000004047812 */ /* 0x000fe200078efcff */
[----:B------:R-:W-:Y:S06]  /*21b0*/  BRA `(.L_x_24346) ;  /* 0x0000000000147947 */ /* 0x000fec0003800000 */
.L_x_24340:
[----:B------:R-:W-:Y:S01]  /*21c0*/  LOP3.LUT R4, R19, 0x80000000, R4, 0x48, !PT ;  /* 0x8000000013047812 */ /* 0x000fe200078e4804 */
[----:B------:R-:W-:Y:S06]  /*21d0*/  BRA `(.L_x_24346) ;  /* 0x00000000000c7947 */ /* 0x000fec0003800000 */
.L_x_24339:
[----:B------:R-:W0:Y:S01]  /*21e0*/  MUFU.RSQ R4, -QNAN ;  /* 0xffc0000000047908 */ /* 0x000e220000001400 */
[----:B------:R-:W-:Y:S05]  /*21f0*/  BRA `(.L_x_24346) ;  /* 0x0000000000047947 */ /* 0x000fea0003800000 */
.L_x_24338:
[----:B------:R-:W-:-:S07]  /*2200*/  FADD.FTZ R4, R4, R5 ;  /* 0x0000000504047221 */ /* 0x000fce0000010000 */
.L_x_24346:
[----:B------:R-:W-:Y:S05]  /*2210*/  BSYNC.RECONVERGENT B2 ;  /* 0x0000000000027941 */ /* 0x000fea0003800200 */
.L_x_24336:
[----:B------:R-:W-:-:S04]  /*2220*/  HFMA2 R15, -RZ, RZ, 0, 0 ;  /* 0x00000000ff0f7431 */ /* 0x000fc800000001ff */
[----:B0-----:R-:W-:Y:S05]  /*2230*/  RET.REL.NODEC R14 `(_Z15SoftmaxWarpImplI22BroadcastScaleMaskLoadIffbLm2EiE11DirectStoreIffEfLi1ELi4ELi32ELi1ELb0EL9Algorithm0EEvT_T0_ll) ;  /* 0xffffffdc0e707950 */ /* 0x001fea0003c3ffff */
.L_x_24347:
        /* <DEDUP_REMOVED lines=12> */
.L_x_37752:


//--------------------- .text._Z15SoftmaxWarpImplI22BroadcastScaleMaskLoadIffbLm2EiE11DirectStoreIffEfLi1ELi3ELi32ELi1ELb1EL9Algorithm0EEvT_T0_ll --------------------------
	.section	.text._Z15SoftmaxWarpImplI22BroadcastScaleMaskLoadIffbLm2EiE11DirectStoreIffEfLi1ELi3ELi32ELi1ELb1EL9Algorithm0EEvT_T0_ll,"ax",@progbits
	.align	128
        .global         _Z15SoftmaxWarpImplI22BroadcastScaleMaskLoadIffbLm2EiE11DirectStoreIffEfLi1ELi3ELi32ELi1ELb1EL9Algorithm0EEvT_T0_ll
        .type           _Z15SoftmaxWarpImplI22BroadcastScaleMaskLoadIffbLm2EiE11DirectStoreIffEfLi1ELi3ELi32ELi1ELb1EL9Algorithm0EEvT_T0_ll,@function
        .size           _Z15SoftmaxWarpImplI22BroadcastScaleMaskLoadIffbLm2EiE11DirectStoreIffEfLi1ELi3ELi32ELi1ELb1EL9Algorithm0EEvT_T0_ll,(.L_x_37753 - _Z15SoftmaxWarpImplI22BroadcastScaleMaskLoadIffbLm2EiE11DirectStoreIffEfLi1ELi3ELi32ELi1ELb1EL9Algorithm0EEvT_T0_ll)
        .other          _Z15SoftmaxWarpImplI22BroadcastScaleMaskLoadIffbLm2EiE11DirectStoreIffEfLi1ELi3ELi32ELi1ELb1EL9Algorithm0EEvT_T0_ll,@"STO_CUDA_ENTRY STV_DEFAULT"
_Z15SoftmaxWarpImplI22BroadcastScaleMaskLoadIffbLm2EiE11DirectStoreIffEfLi1ELi3ELi32ELi1ELb1EL9Algorithm0EEvT_T0_ll:
.text._Z15SoftmaxWarpImplI22BroadcastScaleMaskLoadIffbLm2EiE11DirectStoreIffEfLi1ELi3ELi32ELi1ELb1EL9Algorithm0EEvT_T0_ll:
        /* <DEDUP_REMOVED lines=29> */
.L_x_24348:
        /* <DEDUP_REMOVED lines=15> */
[----:B------:R-:W3:Y:S08]  /*02c0*/  LDC.64 R16, c[0x0][0x390] ;  /* 0x0000e400ff107b82 */ /* 0x000ef00000000a00 */
[----:B------:R-:W4:Y:S01]  /*02d0*/  LDC.64 R8, c[0x0][0x398] ;  /* 0x0000e600ff087b82 */ /* 0x000f220000000a00 */
[----:B0-----:R-:W-:-:S02]  /*02e0*/  VIADD R20, R10, 0x20 ;  /* 0x000000200a147836 */ /* 0x001fc40000000000 */
[----:B------:R-:W-:-:S07]  /*02f0*/  VIADD R22, R10, 0x40 ;  /* 0x000000400a167836 */ /* 0x000fce0000000000 */
.L_x_24363:
[----:B0-----:R-:W0:Y:S01]  /*0300*/  LDC.64 R2, c[0x0][0x3f0] ;  /* 0x0000fc00ff027b82 */ /* 0x001e220000000a00 */
[----:B------:R-:W-:Y:S01]  /*0310*/  BSSY.RECONVERGENT B1, `(.L_x_24350) ;  /* 0x000003d000017945 */ /* 0x000fe20003800200 */
[----:B------:R-:W-:Y:S01]  /*0320*/  MOV R0, 0xff800000 ;  /* 0xff80000000007802 */ /* 0x000fe20000000f00 */
[----:B------:R-:W-:Y:S02]  /*0330*/  IMAD.MOV.U32 R26, RZ, RZ, -0x800000 ;  /* 0xff800000ff1a7424 */ /* 0x000fe400078e00ff */
[----:B------:R-:W-:Y:S02]  /*0340*/  IMAD.MOV.U32 R24, RZ, RZ, -0x800000 ;  /* 0xff800000ff187424 */ /* 0x000fe400078e00ff */
[----:B-1----:R-:W-:Y:S01]  /*0350*/  IMAD.MOV.U32 R13, RZ, RZ, -0x800000 ;  /* 0xff800000ff0d7424 */ /* 0x002fe200078e00ff */
[-C--:B0-----:R-:W-:Y:S02]  /*0360*/  ISETP.GE.U32.AND P0, PT, R10, R2.reuse, PT ;  /* 0x000000020a00720c */ /* 0x081fe40003f06070 */
[----:B------:R-:W-:-:S02]  /*0370*/  ISETP.GE.U32.AND P1, PT, R20, R2, PT ;  /* 0x000000021400720c */ /* 0x000fc40003f26070 */
[-C--:B------:R-:W-:Y:S02]  /*0380*/  ISETP.GE.AND.EX P0, PT, RZ, R3.reuse, PT, P0 ;  /* 0x00000003ff00720c */ /* 0x080fe40003f06300 */
[----:B------:R-:W-:Y:S02]  /*0390*/  ISETP.GE.U32.AND P2, PT, R22, R2, PT ;  /* 0x000000021600720c */ /* 0x000fe40003f46070 */
[-C--:B------:R-:W-:Y:S02]  /*03a0*/  ISETP.GE.AND.EX P1, PT, RZ, R3.reuse, PT, P1 ;  /* 0x00000003ff00720c */ /* 0x080fe40003f26310 */
[----:B------:R-:W-:-:S07]  /*03b0*/  ISETP.GE.AND.EX P2, PT, RZ, R3, PT, P2 ;  /* 0x00000003ff00720c */ /* 0x000fce0003f46320 */
[----:B------:R-:W-:Y:S06]  /*03c0*/  @P0 BRA `(.L_x_24351) ;  /* 0x0000000000c40947 */ /* 0x000fec0003800000 */
[----:B-1----:R-:W-:Y:S01]  /*03d0*/  IABS R0, R18 ;  /* 0x0000001200007213 */ /* 0x002fe20000000000 */
[----:B------:R-:W-:Y:S01]  /*03e0*/  IMAD R5, R19, UR50, R10 ;  /* 0x0000003213057c24 */ /* 0x000fe2000f8e020a */
[C---:B--2---:R-:W-:Y:S02]  /*03f0*/  R2UR UR6, R6.reuse ;  /* 0x00000000060672ca */ /* 0x044fe400000e0000 */
[----:B------:R-:W0:Y:S01]  /*0400*/  I2F.RP R11, R0 ;  /* 0x00000000000b7306 */ /* 0x000e220000209400 */
[----:B------:R-:W-:Y:S02]  /*0410*/  R2UR UR7, R7 ;  /* 0x00000000070772ca */ /* 0x000fe400000e0000 */
[----:B------:R-:W-:Y:S02]  /*0420*/  IABS R12, R5 ;  /* 0x00000005000c7213 */ /* 0x000fe40000000000 */
[----:B------:R-:W-:Y:S02]  /*0430*/  SHF.R.S64 R14, RZ, 0x1e, R5 ;  /* 0x0000001eff0e7819 */ /* 0x000fe40000001005 */
[----:B------:R-:W-:-:S02]  /*0440*/  R2UR UR4, R6 ;  /* 0x00000000060472ca */ /* 0x000fc400000e0000 */
[----:B------:R-:W-:Y:S01]  /*0450*/  R2UR UR5, R7 ;  /* 0x00000000070572ca */ /* 0x000fe200000e0000 */
[----:B0-----:R-:W0:Y:S02]  /*0460*/  MUFU.RCP R11, R11 ;  /* 0x0000000b000b7308 */ /* 0x001e240000001000 */
[----:B0-----:R-:W-:-:S06]  /*0470*/  IADD3 R2, PT, PT, R11, 0xffffffe, RZ ;  /* 0x0ffffffe0b027810 */ /* 0x001fcc0007ffe0ff */
[----:B------:R0:W1:Y:S02]  /*0480*/  F2I.FTZ.U32.TRUNC.NTZ R3, R2 ;  /* 0x0000000200037305 */ /* 0x000064000021f000 */
[----:B0-----:R-:W-:Y:S02]  /*0490*/  IMAD.MOV.U32 R2, RZ, RZ, RZ ;  /* 0x000000ffff027224 */ /* 0x001fe400078e00ff */
[----:B-1----:R-:W-:-:S04]  /*04a0*/  IMAD.MOV R13, RZ, RZ, -R3 ;  /* 0x000000ffff0d7224 */ /* 0x002fc800078e0a03 */
[----:B------:R-:W-:-:S04]  /*04b0*/  IMAD R13, R13, R0, RZ ;  /* 0x000000000d0d7224 */ /* 0x000fc800078e02ff */
        /* <DEDUP_REMOVED lines=34> */
.L_x_24351:
[----:B------:R-:W-:Y:S05]  /*06e0*/  BSYNC.RECONVERGENT B1 ;  /* 0x0000000000017941 */ /* 0x000fea0003800200 */
.L_x_24350:
[----:B------:R-:W-:Y:S04]  /*06f0*/  BSSY.RECONVERGENT B1, `(.L_x_24352) ;  /* 0x0000033000017945 */ /* 0x000fe80003800200 */
[----:B------:R-:W-:Y:S05]  /*0700*/  @P1 BRA `(.L_x_24353) ;  /* 0x0000000000c41947 */ /* 0x000fea0003800000 */
[----:B-1----:R-:W-:Y:S01]  /*0710*/  IABS R11, R18 ;  /* 0x00000012000b7213 */ /* 0x002fe20000000000 */
[----:B------:R-:W-:Y:S01]  /*0720*/  IMAD R5, R19, UR50, R20 ;  /* 0x0000003213057c24 */ /* 0x000fe2000f8e0214 */
[C---:B--2---:R-:W-:Y:S02]  /*0730*/  R2UR UR6, R6.reuse ;  /* 0x00000000060672ca */ /* 0x044fe400000e0000 */
[----:B------:R-:W0:Y:S01]  /*0740*/  I2F.RP R14, R11 ;  /* 0x0000000b000e7306 */ /* 0x000e220000209400 */
[C---:B------:R-:W-:Y:S02]  /*0750*/  R2UR UR7, R7.reuse ;  /* 0x00000000070772ca */ /* 0x040fe400000e0000 */
[----:B------:R-:W-:Y:S02]  /*0760*/  IABS R12, R5 ;  /* 0x00000005000c7213 */ /* 0x000fe40000000000 */
[----:B------:R-:W-:Y:S02]  /*0770*/  R2UR UR4, R6 ;  /* 0x00000000060472ca */ /* 0x000fe400000e0000 */
[----:B------:R-:W-:Y:S01]  /*0780*/  R2UR UR5, R7 ;  /* 0x00000000070572ca */ /* 0x000fe200000e0000 */
[----:B0-----:R-:W0:Y:S02]  /*0790*/  MUFU.RCP R14, R14 ;  /* 0x0000000e000e7308 */ /* 0x001e240000001000 */
[----:B0-----:R-:W-:Y:S01]  /*07a0*/  VIADD R15, R14, 0xffffffe ;  /* 0x0ffffffe0e0f7836 */ /* 0x001fe20000000000 */
[----:B------:R-:W-:-:S05]  /*07b0*/  SHF.R.S64 R14, RZ, 0x1e, R5 ;  /* 0x0000001eff0e7819 */ /* 0x000fca0000001005 */
[----:B------:R-:W0:Y:S02]  /*07c0*/  F2I.FTZ.U32.TRUNC.NTZ R3, R15 ;  /* 0x0000000f00037305 */ /* 0x000e24000021f000 */
        /* <DEDUP_REMOVED lines=13> */
[----:B------:R-:W-:-:S13]  /*08a0*/  ISETP.GE.U32.AND P1, PT, R12, R11, PT ;  /* 0x0000000b0c00720c */ /* 0x000fda0003f26070 */
[----:B------:R-:W-:Y:S01]  /*08b0*/  @P1 VIADD R2, R2, 0x1 ;  /* 0x0000000102021836 */ /* 0x000fe20000000000 */
[----:B----4-:R-:W-:-:S04]  /*08c0*/  ISETP.NE.U32.AND P1, PT, R8, 0x1, PT ;  /* 0x000000010800780c */ /* 0x010fc80003f25070 */
[----:B------:R-:W-:Y:S02]  /*08d0*/  @!P4 IADD3 R2, PT, PT, -R2, RZ, RZ ;  /* 0x000000ff0202c210 */ /* 0x000fe40007ffe1ff */
[----:B------:R-:W-:Y:S02]  /*08e0*/  @!P3 LOP3.LUT R2, RZ, R18, RZ, 0x33, !PT ;  /* 0x00000012ff02b212 */ /* 0x000fe400078e33ff */
[----:B---3--:R-:W-:Y:S02]  /*08f0*/  ISETP.NE.U32.AND P3, PT, R16, 0x1, PT ;  /* 0x000000011000780c */ /* 0x008fe40003f65070 */
        /* <DEDUP_REMOVED lines=18> */
.L_x_24353:
[----:B------:R-:W-:Y:S05]  /*0a20*/  BSYNC.RECONVERGENT B1 ;  /* 0x0000000000017941 */ /* 0x000fea0003800200 */
.L_x_24352:
        /* <DEDUP_REMOVED lines=16> */
[----:B------:R-:W-:-:S05]  /*0b30*/  HFMA2 R2, -RZ, RZ, 0, 0 ;  /* 0x00000000ff027431 */ /* 0x000fca00000001ff */
        /* <DEDUP_REMOVED lines=11> */
[----:B------:R-:W-:Y:S02]  /*0bf0*/  @P1 IADD3 R2, PT, PT, R2, 0x1, RZ ;  /* 0x0000000102021810 */ /* 0x000fe40007ffe0ff */
[----:B----4-:R-:W-:-:S03]  /*0c00*/  ISETP.NE.U32.AND P1, PT, R8, 0x1, PT ;  /* 0x000000010800780c */ /* 0x010fc60003f25070 */
[----:B------:R-:W-:Y:S01]  /*0c10*/  @!P3 IMAD.MOV R2, RZ, RZ, -R2 ;  /* 0x000000ffff02b224 */ /* 0x000fe200078e0a02 */
        /* <DEDUP_REMOVED lines=20> */
.L_x_24355:
[----:B------:R-:W-:Y:S05]  /*0d60*/  BSYNC.RECONVERGENT B1 ;  /* 0x0000000000017941 */ /* 0x000fea0003800200 */
.L_x_24354:
        /* <DEDUP_REMOVED lines=21> */
[----:B------:R-:W-:-:S03]  /*0ec0*/  FFMA.RM R2, R2, R11, 12582913 ;  /* 0x4b40000102027423 */ /* 0x000fc6000000400b */
[----:B------:R-:W-:Y:S01]  /*0ed0*/  FADD R3, R0, -12583039 ;  /* 0xcb40007f00037421 */ /* 0x000fe20000000000 */
[----:B------:R-:W-:Y:S01]  /*0ee0*/  FADD R5, R2, -12583039 ;  /* 0xcb40007f02057421 */ /* 0x000fe20000000000 */
[----:B------:R-:W-:Y:S02]  /*0ef0*/  IMAD.SHL.U32 R0, R0, 0x800000, RZ ;  /* 0x0080000000007824 */ /* 0x000fe400078e00ff */
[----:B------:R-:W-:Y:S01]  /*0f00*/  FFMA R3, R12, 1.4426950216293334961, -R3 ;  /* 0x3fb8aa3b0c037823 */ /* 0x000fe20000000803 */
[----:B------:R-:W-:-:S03]  /*0f10*/  IMAD.SHL.U32 R2, R2, 0x800000, RZ ;  /* 0x0080000002027824 */ /* 0x000fc600078e00ff */
[----:B------:R-:W-:Y:S01]  /*0f20*/  FFMA R12, R12, 1.925963033500011079e-08, R3 ;  /* 0x32a570600c0c7823 */ /* 0x000fe20000000003 */
[----:B------:R-:W-:Y:S01]  /*0f30*/  FFMA.RM R3, R14, R11, 12582913 ;  /* 0x4b4000010e037423 */ /* 0x000fe2000000400b */
[C---:B------:R-:W-:Y:S02]  /*0f40*/  FFMA R11, R26.reuse, 1.4426950216293334961, -R5 ;  /* 0x3fb8aa3b1a0b7823 */ /* 0x040fe40000000805 */
[----:B------:R-:W0:Y:S01]  /*0f50*/  MUFU.EX2 R5, R12 ;  /* 0x0000000c00057308 */ /* 0x000e220000000800 */
[----:B------:R-:W-:Y:S01]  /*0f60*/  FADD R13, R3, -12583039 ;  /* 0xcb40007f030d7421 */ /* 0x000fe20000000000 */
[----:B------:R-:W-:-:S03]  /*0f70*/  FFMA R11, R26, 1.925963033500011079e-08, R11 ;  /* 0x32a570601a0b7823 */ /* 0x000fc6000000000b */
[----:B------:R-:W-:-:S03]  /*0f80*/  FFMA R13, R24, 1.4426950216293334961, -R13 ;  /* 0x3fb8aa3b180d7823 */ /* 0x000fc6000000080d */
[----:B------:R-:W5:Y:S01]  /*0f90*/  MUFU.EX2 R11, R11 ;  /* 0x0000000b000b7308 */ /* 0x000f620000000800 */
[----:B------:R-:W-:-:S07]  /*0fa0*/  FFMA R24, R24, 1.925963033500011079e-08, R13 ;  /* 0x32a5706018187823 */ /* 0x000fce000000000d */
[----:B------:R-:W1:Y:S01]  /*0fb0*/  MUFU.EX2 R24, R24 ;  /* 0x0000001800187308 */ /* 0x000e620000000800 */
[----:B0-----:R-:W-:Y:S01]  /*0fc0*/  FMUL R0, R0, R5 ;  /* 0x0000000500007220 */ /* 0x001fe20000400000 */
[----:B------:R-:W-:-:S03]  /*0fd0*/  SHF.L.U32 R5, R3, 0x17, RZ ;  /* 0x0000001703057819 */ /* 0x000fc600000006ff */
[----:B------:R-:W-:Y:S01]  /*0fe0*/  FADD R12, RZ, R0 ;  /* 0x00000000ff0c7221 */ /* 0x000fe20000000000 */
[----:B-----5:R-:W-:-:S04]  /*0ff0*/  FMUL R3, R2, R11 ;  /* 0x0000000b02037220 */ /* 0x020fc80000400000 */
        /* <DEDUP_REMOVED lines=12> */
.L_x_24375:
[----:B-1----:R-:W-:Y:S01]  /*10c0*/  FADD R5, R25, R14 ;  /* 0x0000000e19057221 */ /* 0x002fe20000000000 */
[----:B------:R-:W-:Y:S03]  /*10d0*/  BSSY.RECONVERGENT B1, `(.L_x_24357) ;  /* 0x000000c000017945 */ /* 0x000fe60003800200 */
        /* <DEDUP_REMOVED lines=9> */
[----:B0-234-:R-:W-:Y:S05]  /*1170*/  CALL.REL.NOINC `($__internal_376_$__cuda_sm3x_div_rn_noftz_f32_slowpath) ;  /* 0x0000000800687944 */ /* 0x01dfea0003c00000 */
[----:B------:R-:W-:-:S07]  /*1180*/  IMAD.MOV.U32 R14, RZ, RZ, R0 ;  /* 0x000000ffff0e7224 */ /* 0x000fce00078e0000 */
.L_x_24358:
[----:B------:R-:W-:Y:S05]  /*1190*/  BSYNC.RECONVERGENT B1 ;  /* 0x0000000000017941 */ /* 0x000fea0003800200 */
.L_x_24357:
        /* <DEDUP_REMOVED lines=11> */
[----:B0-234-:R-:W-:Y:S05]  /*1250*/  CALL.REL.NOINC `($__internal_376_$__cuda_sm3x_div_rn_noftz_f32_slowpath) ;  /* 0x0000000800307944 */ /* 0x01dfea0003c00000 */
[----:B------:R-:W-:-:S07]  /*1260*/  MOV R11, R0 ;  /* 0x00000000000b7202 */ /* 0x000fce0000000f00 */
.L_x_24360:
[----:B------:R-:W-:Y:S05]  /*1270*/  BSYNC.RECONVERGENT B1 ;  /* 0x0000000000017941 */ /* 0x000fea0003800200 */
.L_x_24359:
        /* <DEDUP_REMOVED lines=12> */
[----:B------:R-:W-:-:S07]  /*1340*/  IMAD.MOV.U32 R15, RZ, RZ, R0 ;  /* 0x000000ffff0f7224 */ /* 0x000fce00078e0000 */
.L_x_24362:
[----:B------:R-:W-:Y:S05]  /*1350*/  BSYNC.RECONVERGENT B1 ;  /* 0x0000000000017941 */ /* 0x000fea0003800200 */
.L_x_24361:
        /* <DEDUP_REMOVED lines=27> */
.L_x_24349:
[----:B------:R-:W-:Y:S05]  /*1510*/  EXIT ;  /* 0x000000000000794d */ /* 0x000fea0003800000 */
.L_x_24356:
[----:B------:R-:W-:Y:S01]  /*1520*/  HFMA2 R12, -RZ, RZ, 0, 9.5367431640625e-07 ;  /* 0x00000010ff0c7431 */ /* 0x000fe200000001ff */
[----:B------:R-:W-:Y:S01]  /*1530*/  BSSY B1, `(.L_x_24364) ;  /* 0x0000006000017945 */ /* 0x000fe20003800000 */
[----:B------:R-:W-:Y:S02]  /*1540*/  IMAD.MOV.U32 R11, RZ, RZ, 0x1f ;  /* 0x0000001fff0b7424 */ /* 0x000fe400078e00ff */
[----:B------:R-:W-:-:S07]  /*1550*/  IMAD.MOV.U32 R15, RZ, RZ, -0x1 ;  /* 0xffffffffff0f7424 */ /* 0x000fce00078e00ff */
[----:B-1234-:R-:W-:Y:S05]  /*1560*/  WARPSYNC.COLLECTIVE R15, `(.L_x_24365) ;  /* 0x000000000f087348 */ /* 0x01efea0003c00000 */
[----:B------:R0:W0:Y:S02]  /*1570*/  SHFL.BFLY P6, R14, R13, R12, R11 ;  /* 0x0c00000c0d0e7389 */ /* 0x00002400000c000b */
[----:B01234-:R-:W-:Y:S05]  /*1580*/  ENDCOLLECTIVE ;  /* 0x000000000000791b */ /* 0x01ffea0003800000 */
.L_x_24365:
[----:B------:R-:W-:Y:S05]  /*1590*/  BSYNC B1 ;  /* 0x0000000000017941 */ /* 0x000fea0003800000 */
.L_x_24364:
        /* <DEDUP_REMOVED lines=8> */
.L_x_24366:
[----:B------:R-:W-:Y:S01]  /*1620*/  IMAD.MOV.U32 R12, RZ, RZ, 0x4 ;  /* 0x00000004ff0c7424 */ /* 0x000fe200078e00ff */
[----:B------:R-:W-:-:S04]  /*1630*/  FMNMX R2, R13, R14, !PT ;  /* 0x0000000e0d027209 */ /* 0x000fc80007800000 */
[----:B------:R-:W-:-:S07]  /*1640*/  MOV R13, R2 ;  /* 0x00000002000d7202 */ /* 0x000fce0000000f00 */
[----:B------:R-:W-:Y:S05]  /*1650*/  WARPSYNC.COLLECTIVE R15, `(.L_x_24367) ;  /* 0x000000000f087348 */ /* 0x000fea0003c00000 */
[----:B------:R0:W1:Y:S02]  /*1660*/  SHFL.BFLY P6, R14, R13, R12, R11 ;  /* 0x0c00000c0d0e7389 */ /* 0x00006400000c000b */
[----:B01----:R-:W-:Y:S05]  /*1670*/  ENDCOLLECTIVE ;  /* 0x000000000000791b */ /* 0x003fea0003800000 */
.L_x_24367:
[----:B------:R-:W-:Y:S01]  /*1680*/  HFMA2 R12, -RZ, RZ, 0, 1.1920928955078125e-07 ;  /* 0x00000002ff0c7431 */ /* 0x000fe200000001ff */
[----:B------:R-:W-:Y:S02]  /*1690*/  FMNMX R3, R2, R14, !PT ;  /* 0x0000000e02037209 */ /* 0x000fe40007800000 */
[----:B------:R-:W-:-:S03]  /*16a0*/  MOV R2, 0x3bbb989d ;  /* 0x3bbb989d00027802 */ /* 0x000fc60000000f00 */
[----:B------:R-:W-:-:S07]  /*16b0*/  IMAD.MOV.U32 R13, RZ, RZ, R3 ;  /* 0x000000ffff0d7224 */ /* 0x000fce00078e0003 */
[----:B------:R-:W-:Y:S05]  /*16c0*/  WARPSYNC.COLLECTIVE R15, `(.L_x_24368) ;  /* 0x000000000f087348 */ /* 0x000fea0003c00000 */
[----:B------:R0:W1:Y:S02]  /*16d0*/  SHFL.BFLY P6, R14, R13, R12, R11 ;  /* 0x0c00000c0d0e7389 */ /* 0x00006400000c000b */
[----:B01----:R-:W-:Y:S05]  /*16e0*/  ENDCOLLECTIVE ;  /* 0x000000000000791b */ /* 0x003fea0003800000 */
.L_x_24368:
[----:B------:R-:W-:Y:S01]  /*16f0*/  IMAD.MOV.U32 R12, RZ, RZ, 0x1 ;  /* 0x00000001ff0c7424 */ /* 0x000fe200078e00ff */
[----:B------:R-:W-:-:S05]  /*1700*/  FMNMX R5, R3, R14, !PT ;  /* 0x0000000e03057209 */ /* 0x000fca0007800000 */
[----:B------:R-:W-:-:S07]  /*1710*/  IMAD.MOV.U32 R13, RZ, RZ, R5 ;  /* 0x000000ffff0d7224 */ /* 0x000fce00078e0005 */
[----:B------:R-:W-:Y:S05]  /*1720*/  WARPSYNC.COLLECTIVE R15, `(.L_x_24369) ;  /* 0x000000000f087348 */ /* 0x000fea0003c00000 */
[----:B------:R0:W1:Y:S02]  /*1730*/  SHFL.BFLY P6, R14, R13, R12, R11 ;  /* 0x0c00000c0d0e7389 */ /* 0x00006400000c000b */
[----:B01----:R-:W-:Y:S05]  /*1740*/  ENDCOLLECTIVE ;  /* 0x000000000000791b */ /* 0x003fea0003800000 */
.L_x_24369:
[----:B------:R-:W-:-:S05]  /*1750*/  FMNMX R5, R5, R14, !PT ;  /* 0x0000000e05057209 */ /* 0x000fca0007800000 */
[C---:B------:R-:W-:Y:S01]  /*1760*/  FADD R23, -R5.reuse, R0 ;  /* 0x0000000005177221 */ /* 0x040fe20000000100 */
[C---:B------:R-:W-:Y:S01]  /*1770*/  FADD R3, -R5.reuse, R26 ;  /* 0x0000001a05037221 */ /* 0x040fe20000000100 */
[----:B------:R-:W-:Y:S02]  /*1780*/  FADD R5, -R5, R24 ;  /* 0x0000001805057221 */ /* 0x000fe40000000100 */
        /* <DEDUP_REMOVED lines=17> */
[----:B------:R-:W-:Y:S01]  /*18a0*/  FFMA R5, R3, 1.925963033500011079e-08, R24 ;  /* 0x32a5706003057823 */ /* 0x000fe20000000018 */
[----:B------:R-:W-:Y:S02]  /*18b0*/  SHF.L.U32 R3, R12, 0x17, RZ ;  /* 0x000000170c037819 */ /* 0x000fe400000006ff */
[----:B------:R-:W1:Y:S01]  /*18c0*/  MUFU.EX2 R11, R14 ;  /* 0x0000000e000b7308 */ /* 0x000e620000000800 */
[----:B0-----:R-:W-:-:S04]  /*18d0*/  FMUL R0, R0, R23 ;  /* 0x0000001700007220 */ /* 0x001fc80000400000 */
[----:B------:R-:W-:-:S03]  /*18e0*/  FADD R12, RZ, R0 ;  /* 0x00000000ff0c7221 */ /* 0x000fc60000000000 */
[----:B------:R-:W0:Y:S01]  /*18f0*/  MUFU.EX2 R24, R5 ;  /* 0x0000000500187308 */ /* 0x000e220000000800 */
[----:B-1----:R-:W-:Y:S01]  /*1900*/  FMUL R2, R2, R11 ;  /* 0x0000000b02027220 */ /* 0x002fe20000400000 */
[----:B------:R-:W-:Y:S02]  /*1910*/  HFMA2 R11, -RZ, RZ, 0, 1.847743988037109375e-06 ;  /* 0x0000001fff0b7431 */ /* 0x000fe400000001ff */
[----:B0-----:R-:W-:-:S04]  /*1920*/  FMUL R3, R3, R24 ;  /* 0x0000001803037220 */ /* 0x001fc80000400000 */
[----:B------:R-:W-:Y:S01]  /*1930*/  FADD R13, R12, R3 ;  /* 0x000000030c0d7221 */ /* 0x000fe20000000000 */
[----:B------:R-:W-:-:S03]  /*1940*/  IMAD.MOV.U32 R12, RZ, RZ, 0x10 ;  /* 0x00000010ff0c7424 */ /* 0x000fc600078e00ff */
[----:B------:R-:W-:-:S07]  /*1950*/  FADD R13, R13, R2 ;  /* 0x000000020d0d7221 */ /* 0x000fce0000000000 */
[----:B------:R-:W-:Y:S05]  /*1960*/  WARPSYNC.COLLECTIVE R15, `(.L_x_24370) ;  /* 0x000000000f087348 */ /* 0x000fea0003c00000 */
[----:B------:R0:W1:Y:S02]  /*1970*/  SHFL.BFLY P6, R14, R13, R12, R11 ;  /* 0x0c00000c0d0e7389 */ /* 0x00006400000c000b */
[----:B01----:R-:W-:Y:S05]  /*1980*/  ENDCOLLECTIVE ;  /* 0x000000000000791b */ /* 0x003fea0003800000 */
.L_x_24370:
[----:B------:R-:W-:Y:S02]  /*1990*/  IMAD.MOV.U32 R12, RZ, RZ, 0x8 ;  /* 0x00000008ff0c7424 */ /* 0x000fe400078e00ff */
[----:B------:R-:W-:-:S04]  /*19a0*/  FADD R5, R13, R14 ;  /* 0x0000000e0d057221 */ /* 0x000fc80000000000 */
[----:B------:R-:W-:-:S07]  /*19b0*/  IMAD.MOV.U32 R13, RZ, RZ, R5 ;  /* 0x000000ffff0d7224 */ /* 0x000fce00078e0005 */
[----:B------:R-:W-:Y:S05]  /*19c0*/  WARPSYNC.COLLECTIVE R15, `(.L_x_24371) ;  /* 0x000000000f087348 */ /* 0x000fea0003c00000 */
[----:B------:R0:W1:Y:S02]  /*19d0*/  SHFL.BFLY P6, R14, R13, R12, R11 ;  /* 0x0c00000c0d0e7389 */ /* 0x00006400000c000b */
[----:B01----:R-:W-:Y:S05]  /*19e0*/  ENDCOLLECTIVE ;  /* 0x000000000000791b */ /* 0x003fea0003800000 */
.L_x_24371:
[----:B------:R-:W-:Y:S02]  /*19f0*/  IMAD.MOV.U32 R12, RZ, RZ, 0x4 ;  /* 0x00000004ff0c7424 */ /* 0x000fe400078e00ff */
[----:B------:R-:W-:-:S05]  /*1a00*/  FADD R23, R5, R14 ;  /* 0x0000000e05177221 */ /* 0x000fca0000000000 */
[----:B------:R-:W-:-:S07]  /*1a10*/  MOV R13, R23 ;  /* 0x00000017000d7202 */ /* 0x000fce0000000f00 */
[----:B------:R-:W-:Y:S05]  /*1a20*/  WARPSYNC.COLLECTIVE R15, `(.L_x_24372) ;  /* 0x000000000f087348 */ /* 0x000fea0003c00000 */
[----:B------:R0:W1:Y:S02]  /*1a30*/  SHFL.BFLY P6, R14, R13, R12, R11 ;  /* 0x0c00000c0d0e7389 */ /* 0x00006400000c000b */
[----:B01----:R-:W-:Y:S05]  /*1a40*/  ENDCOLLECTIVE ;  /* 0x000000000000791b */ /* 0x003fea0003800000 */
.L_x_24372:
[----:B------:R-:W-:Y:S02]  /*1a50*/  HFMA2 R12, -RZ, RZ, 0, 1.1920928955078125e-07 ;  /* 0x00000002ff0c7431 */ /* 0x000fe400000001ff */
[----:B------:R-:W-:-:S04]  /*1a60*/  FADD R24, R23, R14 ;  /* 0x0000000e17187221 */ /* 0x000fc80000000000 */
[----:B------:R-:W-:-:S07]  /*1a70*/  IMAD.MOV.U32 R13, RZ, RZ, R24 ;  /* 0x000000ffff0d7224 */ /* 0x000fce00078e0018 */
[----:B------:R-:W-:Y:S05]  /*1a80*/  WARPSYNC.COLLECTIVE R15, `(.L_x_24373) ;  /* 0x000000000f087348 */ /* 0x000fea0003c00000 */
[----:B------:R0:W1:Y:S02]  /*1a90*/  SHFL.BFLY P6, R14, R13, R12, R11 ;  /* 0x0c00000c0d0e7389 */ /* 0x00006400000c000b */
[----:B01----:R-:W-:Y:S05]  /*1aa0*/  ENDCOLLECTIVE ;  /* 0x000000000000791b */ /* 0x003fea0003800000 */
.L_x_24373:
[----:B------:R-:W-:Y:S02]  /*1ab0*/  IMAD.MOV.U32 R12, RZ, RZ, 0x1 ;  /* 0x00000001ff0c7424 */ /* 0x000fe400078e00ff */
[----:B------:R-:W-:-:S04]  /*1ac0*/  FADD R25, R24, R14 ;  /* 0x0000000e18197221 */ /* 0x000fc80000000000 */
[----:B------:R-:W-:-:S07]  /*1ad0*/  IMAD.MOV.U32 R13, RZ, RZ, R25 ;  /* 0x000000ffff0d7224 */ /* 0x000fce00078e0019 */
[----:B------:R-:W-:Y:S05]  /*1ae0*/  WARPSYNC.COLLECTIVE R15, `(.L_x_24374) ;  /* 0x000000000f087348 */ /* 0x000fea0003c00000 */
[----:B------:R0:W1:Y:S02]  /*1af0*/  SHFL.BFLY P6, R14, R13, R12, R11 ;  /* 0x0c00000c0d0e7389 */ /* 0x00006400000c000b */
[----:B01----:R-:W-:Y:S05]  /*1b00*/  ENDCOLLECTIVE ;  /* 0x000000000000791b */ /* 0x003fea0003800000 */
.L_x_24374:
[----:B------:R-:W-:Y:S05]  /*1b10*/  BRA `(.L_x_24375) ;  /* 0xfffffff400687947 */ /* 0x000fea000383ffff */
        .weak           $__internal_376_$__cuda_sm3x_div_rn_noftz_f32_slowpath
        .type           $__internal_376_$__cuda_sm3x_div_rn_noftz_f32_slowpath,@function
        .size           $__internal_376_$__cuda_sm3x_div_rn_noftz_f32_slowpath,(.L_x_37753 - $__internal_376_$__cuda_sm3x_div_rn_noftz_f32_slowpath)
$__internal_376_$__cuda_sm3x_div_rn_noftz_f32_slowpath:
        /* <DEDUP_REMOVED lines=35> */
.L_x_24377:
        /* <DEDUP_REMOVED lines=51> */
.L_x_24384:
[----:B------:R-:W-:-:S04]  /*2080*/  LOP3.LUT R0, R0, 0x80000000, RZ, 0xc0, !PT ;  /* 0x8000000000007812 */ /* 0x000fc800078ec0ff */
[----:B------:R-:W-:Y:S01]  /*2090*/  LOP3.LUT R0, R0, 0x7f800000, RZ, 0xfc, !PT ;  /* 0x7f80000000007812 */ /* 0x000fe200078efcff */
[----:B------:R-:W-:Y:S06]  /*20a0*/  BRA `(.L_x_24385) ;  /* 0x0000000000047947 */ /* 0x000fec0003800000 */
.L_x_24383:
[----:B------:R-:W-:-:S07]  /*20b0*/  LEA R0, R26, R0, 0x17 ;  /* 0x000000001a007211 */ /* 0x000fce00078eb8ff */
.L_x_24385:
[----:B------:R-:W-:Y:S05]  /*20c0*/  BSYNC.RECONVERGENT B3 ;  /* 0x0000000000037941 */ /* 0x000fea0003800200 */
.L_x_24382:
[----:B------:R-:W-:Y:S05]  /*20d0*/  BRA `(.L_x_24386) ;  /* 0x0000000000207947 */ /* 0x000fea0003800000 */
.L_x_24381:
[----:B------:R-:W-:-:S04]  /*20e0*/  LOP3.LUT R0, R25, 0x80000000, R0, 0x48, !PT ;  /* 0x8000000019007812 */ /* 0x000fc800078e4800 */
[----:B------:R-:W-:Y:S01]  /*20f0*/  LOP3.LUT R0, R0, 0x7f800000, RZ, 0xfc, !PT ;  /* 0x7f80000000007812 */ /* 0x000fe200078efcff */
[----:B------:R-:W-:Y:S06]  /*2100*/  BRA `(.L_x_24386) ;  /* 0x0000000000147947 */ /* 0x000fec0003800000 */
.L_x_24380:
[----:B------:R-:W-:Y:S01]  /*2110*/  LOP3.LUT R0, R25, 0x80000000, R0, 0x48, !PT ;  /* 0x8000000019007812 */ /* 0x000fe200078e4800 */
[----:B------:R-:W-:Y:S06]  /*2120*/  BRA `(.L_x_24386) ;  /* 0x00000000000c7947 */ /* 0x000fec0003800000 */
.L_x_24379:
[----:B------:R-:W0:Y:S01]  /*2130*/  MUFU.RSQ R0, -QNAN ;  /* 0xffc0000000007908 */ /* 0x000e220000001400 */
[----:B------:R-:W-:Y:S05]  /*2140*/  BRA `(.L_x_24386) ;  /* 0x0000000000047947 */ /* 0x000fea0003800000 */
.L_x_24378:
[----:B------:R-:W-:-:S07]  /*2150*/  FADD.FTZ R0, R0, R5 ;  /* 0x0000000500007221 */ /* 0x000fce0000010000 */
.L_x_24386:
[----:B------:R-:W-:Y:S05]  /*2160*/  BSYNC.RECONVERGENT B2 ;  /* 0x0000000000027941 */ /* 0x000fea0003800200 */
.L_x_24376:
[----:B------:R-:W-:-:S04]  /*2170*/  IMAD.MOV.U32 R13, RZ, RZ, 0x0 ;  /* 0x00000000ff0d7424 */ /* 0x000fc800078e00ff */
[----:B0-----:R-:W-:Y:S05]  /*2180*/  RET.REL.NODEC R12 `(_Z15SoftmaxWarpImplI22BroadcastScaleMaskLoadIffbLm2EiE11DirectStoreIffEfLi1ELi3ELi32ELi1ELb1EL9Algorithm0EEvT_T0_ll) ;  /* 0xffffffdc0c9c7950 */ /* 0x001fea0003c3ffff */
.L_x_24387:
        /* <DEDUP_REMOVED lines=15> */
.L_x_37753:


//--------------------- .text._Z15SoftmaxWarpImplI22BroadcastScaleMaskLoadIffbLm2EiE11DirectStoreIffEfLi1ELi3ELi32ELi1ELb0EL9Algorithm0EEvT_T0_ll --------------------------
	.section	.text._Z15SoftmaxWarpImplI22BroadcastScaleMaskLoadIffbLm2EiE11DirectStoreIffEfLi1ELi3ELi32ELi1ELb0EL9Algorithm0EEvT_T0_ll,"ax",@progbits
	.align	128
        .global         _Z15SoftmaxWarpImplI22BroadcastScaleMaskLoadIffbLm2EiE11DirectStoreIffEfLi1ELi3ELi32ELi1ELb0EL9Algorithm0EEvT_T0_ll
        .type           _Z15SoftmaxWarpImplI22BroadcastScaleMaskLoadIffbLm2EiE11DirectStoreIffEfLi1ELi3ELi32ELi1ELb0EL9Algorithm0EEvT_T0_ll,@function
        .size           _Z15SoftmaxWarpImplI22BroadcastScaleMaskLoadIffbLm2EiE11DirectStoreIffEfLi1ELi3ELi32ELi1ELb0EL9Algorithm0EEvT_T0_ll,(.L_x_37754 - _Z15SoftmaxWarpImplI22BroadcastScaleMaskLoadIffbLm2EiE11DirectStoreIffEfLi1ELi3ELi32ELi1ELb0EL9Algorithm0EEvT_T0_ll)
        .other          _Z15SoftmaxWarpImplI22BroadcastScaleMaskLoadIffbLm2EiE11DirectStoreIffEfLi1ELi3ELi32ELi1ELb0EL9Algorithm0EEvT_T0_ll,@"STO_CUDA_ENTRY STV_DEFAULT"
_Z15SoftmaxWarpImplI22BroadcastScaleMaskLoadIffbLm2EiE11DirectStoreIffEfLi1ELi3ELi32ELi1ELb0EL9Algorithm0EEvT_T0_ll:
.text._Z15SoftmaxWarpImplI22BroadcastScaleMaskLoadIffbLm2EiE11DirectStoreIffEfLi1ELi3ELi32ELi1ELb0EL9Algorithm0EEvT_T0_ll:
        /* <DEDUP_REMOVED lines=26> */
.L_x_24388:
        /* <DEDUP_REMOVED lines=15> */
.L_x_24397:
[----:B-1----:R-:W-:Y:S01]  /*0290*/  IABS R2, R10 ;  /* 0x0000000a00027213 */ /* 0x002fe20000000000 */
[----:B0-----:R-:W-:Y:S01]  /*02a0*/  IMAD R11, R9, UR48, R16 ;  /* 0x00000030090b7c24 */ /* 0x001fe2000f8e0210 */
[----:B--2---:R-:W-:Y:S02]  /*02b0*/  R2UR UR4, R4 ;  /* 0x00000000040472ca */ /* 0x004fe400000e0000 */
[----:B------:R-:W0:Y:S01]  /*02c0*/  I2F.RP R0, R2 ;  /* 0x0000000200007306 */ /* 0x000e220000209400 */
[C---:B------:R-:W-:Y:S01]  /*02d0*/  VIADD R7, R11.reuse, 0x20 ;  /* 0x000000200b077836 */ /* 0x040fe20000000000 */
[----:B------:R-:W-:Y:S02]  /*02e0*/  IADD3 R3, PT, PT, R11, 0x40, RZ ;  /* 0x000000400b037810 */ /* 0x000fe40007ffe0ff */
[----:B------:R-:W-:Y:S02]  /*02f0*/  IABS R19, R11 ;  /* 0x0000000b00137213 */ /* 0x000fe40000000000 */
[----:B------:R-:W-:-:S02]  /*0300*/  IABS R23, R3 ;  /* 0x0000000300177213 */ /* 0x000fc40000000000 */
[----:B------:R-:W-:Y:S02]  /*0310*/  IABS R21, R7 ;  /* 0x0000000700157213 */ /* 0x000fe40000000000 */
[----:B------:R-:W-:Y:S01]  /*0320*/  R2UR UR5, R5 ;  /* 0x00000000050572ca */ /* 0x000fe200000e0000 */
[----:B0-----:R-:W0:Y:S02]  /*0330*/  MUFU.RCP R0, R0 ;  /* 0x0000000000007308 */ /* 0x001e240000001000 */
[----:B0-----:R-:W-:-:S06]  /*0340*/  VIADD R12, R0, 0xffffffe ;  /* 0x0ffffffe000c7836 */ /* 0x001fcc0000000000 */
[----:B------:R0:W1:Y:S02]  /*0350*/  F2I.FTZ.U32.TRUNC.NTZ R13, R12 ;  /* 0x0000000c000d7305 */ /* 0x000064000021f000 */
[----:B0-----:R-:W-:Y:S02]  /*0360*/  IMAD.MOV.U32 R12, RZ, RZ, RZ ;  /* 0x000000ffff0c7224 */ /* 0x001fe400078e00ff */
[----:B-1----:R-:W-:-:S04]  /*0370*/  IMAD.MOV R15, RZ, RZ, -R13 ;  /* 0x000000ffff0f7224 */ /* 0x002fc800078e0a0d */
[----:B------:R-:W-:-:S04]  /*0380*/  IMAD R15, R15, R2, RZ ;  /* 0x000000020f0f7224 */ /* 0x000fc800078e02ff */
[----:B------:R-:W-:-:S06]  /*0390*/  IMAD.HI.U32 R0, R13, R15, R12 ;  /* 0x0000000f0d007227 */ /* 0x000fcc00078e000c */
[----:B------:R-:W-:-:S04]  /*03a0*/  IMAD.HI.U32 R6, R0, R19, RZ ;  /* 0x0000001300067227 */ /* 0x000fc800078e00ff */
[----:B------:R-:W-:Y:S01]  /*03b0*/  IMAD.HI.U32 R18, R0, R23, RZ ;  /* 0x0000001700127227 */ /* 0x000fe200078e00ff */
[----:B------:R-:W-:-:S03]  /*03c0*/  IADD3 R12, PT, PT, -R6, RZ, RZ ;  /* 0x000000ff060c7210 */ /* 0x000fc60007ffe1ff */
[----:B------:R-:W-:Y:S02]  /*03d0*/  IMAD.MOV R14, RZ, RZ, -R18 ;  /* 0x000000ffff0e7224 */ /* 0x000fe400078e0a12 */
[----:B------:R-:W-:-:S04]  /*03e0*/  IMAD.HI.U32 R0, R0, R21, RZ ;  /* 0x0000001500007227 */ /* 0x000fc800078e00ff */
[C---:B------:R-:W-:Y:S02]  /*03f0*/  IMAD R23, R2.reuse, R14, R23 ;  /* 0x0000000e02177224 */ /* 0x040fe400078e0217 */
[C---:B------:R-:W-:Y:S01]  /*0400*/  IMAD R19, R2.reuse, R12, R19 ;  /* 0x0000000c02137224 */ /* 0x040fe200078e0213 */
[----:B------:R-:W0:Y:S01]  /*0410*/  LDC.64 R14, c[0x0][0x390] ;  /* 0x0000e400ff0e7b82 */ /* 0x000e220000000a00 */
[----:B------:R-:W-:Y:S01]  /*0420*/  IMAD.MOV R13, RZ, RZ, -R0 ;  /* 0x000000ffff0d7224 */ /* 0x000fe200078e0a00 */
[C---:B------:R-:W-:Y:S02]  /*0430*/  ISETP.GT.U32.AND P5, PT, R2.reuse, R23, PT ;  /* 0x000000170200720c */ /* 0x040fe40003fa4070 */
[C---:B------:R-:W-:Y:S01]  /*0440*/  ISETP.GT.U32.AND P0, PT, R2.reuse, R19, PT ;  /* 0x000000130200720c */ /* 0x040fe20003f04070 */
[----:B------:R-:W-:-:S03]  /*0450*/  IMAD R21, R2, R13, R21 ;  /* 0x0000000d02157224 */ /* 0x000fc600078e0215 */
[----:B------:R-:W1:Y:S02]  /*0460*/  LDC.64 R12, c[0x0][0x398] ;  /* 0x0000e600ff0c7b82 */ /* 0x000e640000000a00 */
[----:B------:R-:W-:-:S05]  /*0470*/  ISETP.GT.U32.AND P4, PT, R2, R21, PT ;  /* 0x000000150200720c */ /* 0x000fca0003f84070 */
[--C-:B------:R-:W-:Y:S02]  /*0480*/  @!P5 IMAD.IADD R23, R23, 0x1, -R2.reuse ;  /* 0x000000011717d824 */ /* 0x100fe400078e0a02 */
[-C--:B------:R-:W-:Y:S01]  /*0490*/  @!P0 IADD3 R19, PT, PT, R19, -R2.reuse, RZ ;  /* 0x8000000213138210 */ /* 0x080fe20007ffe0ff */
[----:B------:R-:W-:Y:S01]  /*04a0*/  @!P5 VIADD R18, R18, 0x1 ;  /* 0x000000011212d836 */ /* 0x000fe20000000000 */
[----:B------:R-:W-:Y:S02]  /*04b0*/  @!P0 IADD3 R6, PT, PT, R6, 0x1, RZ ;  /* 0x0000000106068810 */ /* 0x000fe40007ffe0ff */
[-C--:B------:R-:W-:Y:S02]  /*04c0*/  ISETP.GE.U32.AND P6, PT, R19, R2.reuse, PT ;  /* 0x000000021300720c */ /* 0x080fe40003fc6070 */
[----:B------:R-:W-:Y:S01]  /*04d0*/  ISETP.GE.U32.AND P1, PT, R23, R2, PT ;  /* 0x000000021700720c */ /* 0x000fe20003f26070 */
[----:B------:R-:W-:Y:S01]  /*04e0*/  @!P4 IMAD.IADD R21, R21, 0x1, -R2 ;  /* 0x000000011515c824 */ /* 0x000fe200078e0a02 */
[----:B------:R-:W-:Y:S01]  /*04f0*/  LOP3.LUT R19, R3, R10, RZ, 0x3c, !PT ;  /* 0x0000000a03137212 */ /* 0x000fe200078e3cff */
[----:B------:R-:W-:Y:S01]  /*0500*/  @!P4 VIADD R0, R0, 0x1 ;  /* 0x000000010000c836 */ /* 0x000fe20000000000 */
[----:B0-----:R-:W-:-:S02]  /*0510*/  ISETP.NE.U32.AND P0, PT, R14, 0x1, PT ;  /* 0x000000010e00780c */ /* 0x001fc40003f05070 */
[----:B------:R-:W-:Y:S02]  /*0520*/  ISETP.GE.AND P3, PT, R19, RZ, PT ;  /* 0x000000ff1300720c */ /* 0x000fe40003f66270 */
[----:B------:R-:W-:Y:S02]  /*0530*/  ISETP.GE.U32.AND P2, PT, R21, R2, PT ;  /* 0x000000021500720c */ /* 0x000fe40003f46070 */
[-C--:B------:R-:W-:Y:S01]  /*0540*/  LOP3.LUT R2, R11, R10.reuse, RZ, 0x3c, !PT ;  /* 0x0000000a0b027212 */ /* 0x080fe200078e3cff */
[----:B------:R-:W-:Y:S01]  /*0550*/  @P6 VIADD R6, R6, 0x1 ;  /* 0x0000000106066836 */ /* 0x000fe20000000000 */
[----:B------:R-:W-:Y:S02]  /*0560*/  LOP3.LUT R14, R7, R10, RZ, 0x3c, !PT ;  /* 0x0000000a070e7212 */ /* 0x000fe400078e3cff */
[----:B------:R-:W-:Y:S02]  /*0570*/  ISETP.GE.AND P5, PT, R2, RZ, PT ;  /* 0x000000ff0200720c */ /* 0x000fe40003fa6270 */
[----:B------:R-:W-:-:S02]  /*0580*/  @P1 IADD3 R18, PT, PT, R18, 0x1, RZ ;  /* 0x0000000112121810 */ /* 0x000fc40007ffe0ff */
[----:B------:R-:W-:Y:S02]  /*0590*/  ISETP.GE.AND P6, PT, R14, RZ, PT ;  /* 0x000000ff0e00720c */ /* 0x000fe40003fc6270 */
[----:B------:R-:W-:Y:S01]  /*05a0*/  ISETP.NE.AND.EX P0, PT, R15, RZ, PT, P0 ;  /* 0x000000ff0f00720c */ /* 0x000fe20003f05300 */
[----:B------:R-:W-:Y:S01]  /*05b0*/  @!P3 IMAD.MOV R18, RZ, RZ, -R18 ;  /* 0x000000ffff12b224 */ /* 0x000fe200078e0a12 */
[----:B------:R-:W-:Y:S02]  /*05c0*/  ISETP.NE.AND P4, PT, R10, RZ, PT ;  /* 0x000000ff0a00720c */ /* 0x000fe40003f85270 */
[----:B------:R-:W-:Y:S02]  /*05d0*/  LOP3.LUT R15, RZ, R10, RZ, 0x33, !PT ;  /* 0x0000000aff0f7212 */ /* 0x000fe400078e33ff */
[----:B------:R-:W-:Y:S01]  /*05e0*/  @P2 IADD3 R0, PT, PT, R0, 0x1, RZ ;  /* 0x0000000100002810 */ /* 0x000fe20007ffe0ff */
[----:B------:R-:W-:Y:S01]  /*05f0*/  @!P5 IMAD.MOV R6, RZ, RZ, -R6 ;  /* 0x000000ffff06d224 */ /* 0x000fe200078e0a06 */
[----:B------:R-:W-:-:S02]  /*0600*/  SEL R18, R15, R18, !P4 ;  /* 0x000000120f127207 */ /* 0x000fc40006000000 */
[----:B-1----:R-:W-:Y:S02]  /*0610*/  ISETP.NE.U32.AND P1, PT, R12, 0x1, PT ;  /* 0x000000010c00780c */ /* 0x002fe40003f25070 */
[----:B------:R-:W-:Y:S01]  /*0620*/  @!P6 IADD3 R0, PT, PT, -R0, RZ, RZ ;  /* 0x000000ff0000e210 */ /* 0x000fe20007ffe1ff */
[----:B------:R-:W-:Y:S01]  /*0630*/  IMAD.MOV R2, RZ, RZ, -R18 ;  /* 0x000000ffff027224 */ /* 0x000fe200078e0a12 */
[----:B------:R-:W-:Y:S02]  /*0640*/  SHF.R.S64 R12, RZ, 0x1e, R11 ;  /* 0x0000001eff0c7819 */ /* 0x000fe4000000100b */
[----:B------:R-:W-:Y:S01]  /*0650*/  SEL R6, R15, R6, !P4 ;  /* 0x000000060f067207 */ /* 0x000fe20006000000 */
[----:B------:R-:W-:Y:S01]  /*0660*/  IMAD R2, R10, R2, R3 ;  /* 0x000000020a027224 */ /* 0x000fe200078e0203 */
[----:B------:R-:W-:Y:S02]  /*0670*/  ISETP.NE.AND.EX P1, PT, R13, RZ, PT, P1 ;  /* 0x000000ff0d00720c */ /* 0x000fe40003f25310 */
[----:B------:R-:W-:Y:S01]  /*0680*/  SEL R15, R15, R0, !P4 ;  /* 0x000000000f0f7207 */ /* 0x000fe20006000000 */
[----:B------:R-:W-:Y:S01]  /*0690*/  IMAD.MOV R14, RZ, RZ, -R6 ;  /* 0x000000ffff0e7224 */ /* 0x000fe200078e0a06 */
[----:B------:R-:W-:-:S02]  /*06a0*/  IADD3 R12, P2, PT, R12, UR36, RZ ;  /* 0x000000240c0c7c10 */ /* 0x000fc4000ff5e0ff */
[----:B------:R-:W-:Y:S01]  /*06b0*/  SEL R0, R2, RZ, P1 ;  /* 0x000000ff02007207 */ /* 0x000fe20000800000 */
[----:B------:R-:W-:Y:S01]  /*06c0*/  IMAD.MOV R2, RZ, RZ, -R15 ;  /* 0x000000ffff027224 */ /* 0x000fe200078e0a0f */
[----:B------:R-:W-:Y:S01]  /*06d0*/  LEA.HI.X.SX32 R13, R11, UR37, 0x2, P2 ;  /* 0x000000250b0d7c11 */ /* 0x000fe200090f16ff */
[----:B------:R-:W-:Y:S01]  /*06e0*/  IMAD R11, R10, R14, R11 ;  /* 0x0000000e0a0b7224 */ /* 0x000fe200078e020b */
[----:B------:R-:W-:Y:S01]  /*06f0*/  SEL R18, R18, RZ, P0 ;  /* 0x000000ff12127207 */ /* 0x000fe20000000000 */
[--C-:B------:R-:W-:Y:S01]  /*0700*/  IMAD R14, R10, R2, R7.reuse ;  /* 0x000000020a0e7224 */ /* 0x100fe200078e0207 */
[----:B------:R-:W-:Y:S01]  /*0710*/  SEL R6, R6, RZ, P0 ;  /* 0x000000ff06067207 */ /* 0x000fe20000000000 */
[----:B------:R-:W2:Y:S01]  /*0720*/  LDG.E R12, desc[UR4][R12.64] ;  /* 0x000000040c0c7981 */ /* 0x000ea2000c1e1900 */
[----:B------:R-:W-:Y:S01]  /*0730*/  SEL R15, R15, RZ, P0 ;  /* 0x000000ff0f0f7207 */ /* 0x000fe20000000000 */
[----:B------:R-:W-:Y:S01]  /*0740*/  IMAD R19, R18, UR44, RZ ;  /* 0x0000002c12137c24 */ /* 0x000fe2000f8e02ff */
[----:B------:R-:W-:Y:S01]  /*0750*/  SEL R11, R11, RZ, P1 ;  /* 0x000000ff0b0b7207 */ /* 0x000fe20000800000 */
[----:B------:R-:W-:Y:S01]  /*0760*/  IMAD R2, R6, UR44, RZ ;  /* 0x0000002c06027c24 */ /* 0x000fe2000f8e02ff */
[----:B------:R-:W-:Y:S01]  /*0770*/  SHF.R.S64 R18, RZ, 0x1e, R7 ;  /* 0x0000001eff127819 */ /* 0x000fe20000001007 */
[----:B------:R-:W-:Y:S01]  /*0780*/  IMAD R0, R0, UR45, R19 ;  /* 0x0000002d00007c24 */ /* 0x000fe2000f8e0213 */
[----:B------:R-:W-:Y:S01]  /*0790*/  SEL R14, R14, RZ, P1 ;  /* 0x000000ff0e0e7207 */ /* 0x000fe20000800000 */
[----:B------:R-:W-:Y:S01]  /*07a0*/  IMAD R15, R15, UR44, RZ ;  /* 0x0000002c0f0f7c24 */ /* 0x000fe2000f8e02ff */
[----:B------:R-:W-:Y:S01]  /*07b0*/  R2UR UR10, R4 ;  /* 0x00000000040a72ca */ /* 0x000fe200000e0000 */
[----:B------:R-:W-:Y:S01]  /*07c0*/  IMAD R2, R11, UR45, R2 ;  /* 0x0000002d0b027c24 */ /* 0x000fe2000f8e0202 */
[----:B------:R-:W-:-:S02]  /*07d0*/  R2UR UR11, R5 ;  /* 0x00000000050b72ca */ /* 0x000fc400000e0000 */
[----:B------:R-:W-:Y:S01]  /*07e0*/  IADD3 R6, P0, PT, R18, UR36, RZ ;  /* 0x0000002412067c10 */ /* 0x000fe2000ff1e0ff */
[----:B------:R-:W-:Y:S01]  /*07f0*/  IMAD R11, R14, UR45, R15 ;  /* 0x0000002d0e0b7c24 */ /* 0x000fe2000f8e020f */
[----:B------:R-:W-:Y:S02]  /*0800*/  IADD3 R14, P1, PT, R0, UR38, RZ ;  /* 0x00000026000e7c10 */ /* 0x000fe4000ff3e0ff */
[C---:B------:R-:W-:Y:S02]  /*0810*/  R2UR UR6, R4.reuse ;  /* 0x00000000040672ca */ /* 0x040fe400000e0000 */
[----:B------:R-:W-:Y:S02]  /*0820*/  R2UR UR7, R5 ;  /* 0x00000000050772ca */ /* 0x000fe400000e0000 */
[----:B------:R-:W-:Y:S02]  /*0830*/  LEA.HI.X.SX32 R7, R7, UR37, 0x2, P0 ;  /* 0x0000002507077c11 */ /* 0x000fe400080f16ff */
[----:B------:R-:W-:-:S02]  /*0840*/  R2UR UR8, R4 ;  /* 0x00000000040872ca */ /* 0x000fc400000e0000 */
[----:B------:R-:W-:Y:S02]  /*0850*/  R2UR UR9, R5 ;  /* 0x00000000050972ca */ /* 0x000fe400000e0000 */
[----:B------:R-:W-:Y:S02]  /*0860*/  IADD3 R18, P0, PT, R2, UR38, RZ ;  /* 0x0000002602127c10 */ /* 0x000fe4000ff1e0ff */
[----:B------:R-:W-:Y:S02]  /*0870*/  LEA.HI.X.SX32 R15, R0, UR39, 0x1, P1 ;  /* 0x00000027000f7c11 */ /* 0x000fe400088f0eff */
[C---:B------:R-:W-:Y:S01]  /*0880*/  IADD3 R20, P1, PT, R11.reuse, UR38, RZ ;  /* 0x000000260b147c10 */ /* 0x040fe2000ff3e0ff */
[----:B------:R0:W3:Y:S01]  /*0890*/  LDG.E R0, desc[UR6][R6.64] ;  /* 0x0000000606007981 */ /* 0x0000e2000c1e1900 */
[----:B------:R-:W-:Y:S02]  /*08a0*/  LEA.HI.X.SX32 R19, R2, UR39, 0x1, P0 ;  /* 0x0000002702137c11 */ /* 0x000fe400080f0eff */
[----:B------:R-:W-:Y:S01]  /*08b0*/  SHF.R.S64 R2, RZ, 0x1e, R3 ;  /* 0x0000001eff027819 */ /* 0x000fe20000001003 */
[----:B------:R-:W4:Y:S01]  /*08c0*/  LDG.E.U8 R14, desc[UR10][R14.64] ;  /* 0x0000000a0e0e7981 */ /* 0x000f22000c1e1100 */
[----:B------:R-:W-:-:S03]  /*08d0*/  LEA.HI.X.SX32 R21, R11, UR39, 0x1, P1 ;  /* 0x000000270b157c11 */ /* 0x000fc600088f0eff */
        /* <DEDUP_REMOVED lines=46> */
[----:B------:R-:W-:Y:S02]  /*0bc0*/  SHF.L.U32 R2, R12, 0x17, RZ ;  /* 0x000000170c027819 */ /* 0x000fe400000006ff */
        /* <DEDUP_REMOVED lines=23> */
.L_x_24409:
        /* <DEDUP_REMOVED lines=11> */
[----:B0-----:R-:W-:Y:S05]  /*0df0*/  CALL.REL.NOINC `($__internal_377_$__cuda_sm3x_div_rn_noftz_f32_slowpath) ;  /* 0x0000000800587944 */ /* 0x001fea0003c00000 */
[----:B------:R-:W-:-:S07]  /*0e00*/  IMAD.MOV.U32 R7, RZ, RZ, R3 ;  /* 0x000000ffff077224 */ /* 0x000fce00078e0003 */
.L_x_24392:
[----:B------:R-:W-:Y:S05]  /*0e10*/  BSYNC.RECONVERGENT B1 ;  /* 0x0000000000017941 */ /* 0x000fea0003800200 */
.L_x_24391:
        /* <DEDUP_REMOVED lines=11> */
[----:B0-----:R-:W-:Y:S05]  /*0ed0*/  CALL.REL.NOINC `($__internal_377_$__cuda_sm3x_div_rn_noftz_f32_slowpath) ;  /* 0x0000000800207944 */ /* 0x001fea0003c00000 */
[----:B------:R-:W-:-:S07]  /*0ee0*/  IMAD.MOV.U32 R11, RZ, RZ, R3 ;  /* 0x000000ffff0b7224 */ /* 0x000fce00078e0003 */
.L_x_24394:
[----:B------:R-:W-:Y:S05]  /*0ef0*/  BSYNC.RECONVERGENT B1 ;  /* 0x0000000000017941 */ /* 0x000fea0003800200 */
.L_x_24393:
        /* <DEDUP_REMOVED lines=11> */
[----:B0-----:R-:W-:Y:S05]  /*0fb0*/  CALL.REL.NOINC `($__internal_377_$__cuda_sm3x_div_rn_noftz_f32_slowpath) ;  /* 0x0000000400e87944 */ /* 0x001fea0003c00000 */
[----:B------:R-:W-:-:S07]  /*0fc0*/  MOV R15, R3 ;  /* 0x00000003000f7202 */ /* 0x000fce0000000f00 */
.L_x_24396:
[----:B------:R-:W-:Y:S05]  /*0fd0*/  BSYNC.RECONVERGENT B1 ;  /* 0x0000000000017941 */ /* 0x000fea0003800200 */
.L_x_24395:
        /* <DEDUP_REMOVED lines=12> */
[----:B------:R-:W-:-:S04]  /*10a0*/  IADD3 R3, PT, PT, R13, R3, RZ ;  /* 0x000000030d037210 */ /* 0x000fc80007ffe0ff */
        /* <DEDUP_REMOVED lines=8> */
[----:B---3--:R-:W-:Y:S05]  /*1130*/  @!P0 BRA `(.L_x_24397) ;  /* 0xfffffff000548947 */ /* 0x008fea000383ffff */
[----:B------:R-:W-:Y:S05]  /*1140*/  BSYNC B0 ;  /* 0x0000000000007941 */ /* 0x000fea0003800000 */
.L_x_24389:
[----:B------:R-:W-:Y:S05]  /*1150*/  EXIT ;  /* 0x000000000000794d */ /* 0x000fea0003800000 */
.L_x_24390:
[----:B------:R-:W-:Y:S01]  /*1160*/  BSSY B1, `(.L_x_24398) ;  /* 0x0000007000017945 */ /* 0x000fe20003800000 */
[----:B------:R-:W-:Y:S01]  /*1170*/  IMAD.MOV.U32 R12, RZ, RZ, 0x10 ;  /* 0x00000010ff0c7424 */ /* 0x000fe200078e00ff */
[----:B------:R-:W-:Y:S01]  /*1180*/  MOV R15, 0xffffffff ;  /* 0xffffffff000f7802 */ /* 0x000fe20000000f00 */
[----:B------:R-:W-:-:S07]  /*1190*/  IMAD.MOV.U32 R11, RZ, RZ, 0x1f ;  /* 0x0000001fff0b7424 */ /* 0x000fce00078e00ff */
[----:B------:R-:W-:Y:S05]  /*11a0*/  WARPSYNC.COLLECTIVE R15, `(.L_x_24399) ;  /* 0x000000000f087348 */ /* 0x000fea0003c00000 */
[----:B------:R0:W1:Y:S02]  /*11b0*/  SHFL.BFLY P6, R14, R13, R12, R11 ;  /* 0x0c00000c0d0e7389 */ /* 0x00006400000c000b */
[----:B01----:R-:W-:Y:S05]  /*11c0*/  ENDCOLLECTIVE ;  /* 0x000000000000791b */ /* 0x003fea0003800000 */
.L_x_24399:
[----:B------:R-:W-:Y:S05]  /*11d0*/  BSYNC B1 ;  /* 0x0000000000017941 */ /* 0x000fea0003800000 */
.L_x_24398:
        /* <DEDUP_REMOVED lines=9> */
.L_x_24400:
[----:B------:R-:W-:Y:S01]  /*1270*/  IMAD.MOV.U32 R12, RZ, RZ, 0x4 ;  /* 0x00000004ff0c7424 */ /* 0x000fe200078e00ff */
[----:B------:R-:W-:-:S05]  /*1280*/  FMNMX R0, R13, R14, !PT ;  /* 0x0000000e0d007209 */ /* 0x000fca0007800000 */
[----:B------:R-:W-:-:S07]  /*1290*/  IMAD.MOV.U32 R13, RZ, RZ, R0 ;  /* 0x000000ffff0d7224 */ /* 0x000fce00078e0000 */
[----:B------:R-:W-:Y:S05]  /*12a0*/  WARPSYNC.COLLECTIVE R15, `(.L_x_24401) ;  /* 0x000000000f087348 */ /* 0x000fea0003c00000 */
[----:B------:R0:W1:Y:S02]  /*12b0*/  SHFL.BFLY P6, R14, R13, R12, R11 ;  /* 0x0c00000c0d0e7389 */ /* 0x00006400000c000b */
[----:B01----:R-:W-:Y:S05]  /*12c0*/  ENDCOLLECTIVE ;  /* 0x000000000000791b */ /* 0x003fea0003800000 */
.L_x_24401:
[----:B------:R-:W-:Y:S01]  /*12d0*/  IMAD.MOV.U32 R12, RZ, RZ, 0x2 ;  /* 0x00000002ff0c7424 */ /* 0x000fe200078e00ff */
[----:B------:R-:W-:-:S04]  /*12e0*/  FMNMX R2, R0, R14, !PT ;  /* 0x0000000e00027209 */ /* 0x000fc80007800000 */
[----:B------:R-:W-:-:S07]  /*12f0*/  MOV R13, R2 ;  /* 0x00000002000d7202 */ /* 0x000fce0000000f00 */
[----:B------:R-:W-:Y:S05]  /*1300*/  WARPSYNC.COLLECTIVE R15, `(.L_x_24402) ;  /* 0x000000000f087348 */ /* 0x000fea0003c00000 */
[----:B------:R0:W1:Y:S02]  /*1310*/  SHFL.BFLY P6, R14, R13, R12, R11 ;  /* 0x0c00000c0d0e7389 */ /* 0x00006400000c000b */
[----:B01----:R-:W-:Y:S05]  /*1320*/  ENDCOLLECTIVE ;  /* 0x000000000000791b */ /* 0x003fea0003800000 */
.L_x_24402:
[----:B------:R-:W-:Y:S01]  /*1330*/  HFMA2 R12, -RZ, RZ, 0, 5.9604644775390625e-08 ;  /* 0x00000001ff0c7431 */ /* 0x000fe200000001ff */
[----:B------:R-:W-:-:S05]  /*1340*/  FMNMX R3, R2, R14, !PT ;  /* 0x0000000e02037209 */ /* 0x000fca0007800000 */
[----:B------:R-:W-:-:S07]  /*1350*/  IMAD.MOV.U32 R13, RZ, RZ, R3 ;  /* 0x000000ffff0d7224 */ /* 0x000fce00078e0003 */
[----:B------:R-:W-:Y:S05]  /*1360*/  WARPSYNC.COLLECTIVE R15, `(.L_x_24403) ;  /* 0x000000000f087348 */ /* 0x000fea0003c00000 */
[----:B------:R0:W1:Y:S02]  /*1370*/  SHFL.BFLY P6, R14, R13, R12, R11 ;  /* 0x0c00000c0d0e7389 */ /* 0x00006400000c000b */
[----:B01----:R-:W-:Y:S05]  /*1380*/  ENDCOLLECTIVE ;  /* 0x000000000000791b */ /* 0x003fea0003800000 */
.L_x_24403:
        /* <DEDUP_REMOVED lines=26> */
[----:B------:R-:W-:Y:S01]  /*1530*/  IMAD.SHL.U32 R0, R12, 0x800000, RZ ;  /* 0x008000000c007824 */ /* 0x000fe200078e00ff */
[----:B------:R-:W-:-:S02]  /*1540*/  MOV R12, 0x10 ;  /* 0x00000010000c7802 */ /* 0x000fc40000000f00 */
[----:B------:R-:W-:Y:S01]  /*1550*/  FADD R7, RZ, R3 ;  /* 0x00000003ff077221 */ /* 0x000fe20000000000 */
[----:B--2---:R-:W-:-:S03]  /*1560*/  FMUL R0, R0, R11 ;  /* 0x0000000b00007220 */ /* 0x004fc60000400000 */
[----:B------:R-:W-:Y:S01]  /*1570*/  FADD R7, R7, R2 ;  /* 0x0000000207077221 */ /* 0x000fe20000000000 */
[----:B------:R-:W-:-:S03]  /*1580*/  IMAD.MOV.U32 R11, RZ, RZ, 0x1f ;  /* 0x0000001fff0b7424 */ /* 0x000fc600078e00ff */
[----:B------:R-:W-:-:S07]  /*1590*/  FADD R13, R7, R0 ;  /* 0x00000000070d7221 */ /* 0x000fce0000000000 */
[----:B------:R-:W-:Y:S05]  /*15a0*/  WARPSYNC.COLLECTIVE R15, `(.L_x_24404) ;  /* 0x000000000f087348 */ /* 0x000fea0003c00000 */
[----:B------:R0:W1:Y:S02]  /*15b0*/  SHFL.BFLY P6, R14, R13, R12, R11 ;  /* 0x0c00000c0d0e7389 */ /* 0x00006400000c000b */
[----:B01----:R-:W-:Y:S05]  /*15c0*/  ENDCOLLECTIVE ;  /* 0x000000000000791b */ /* 0x003fea0003800000 */
.L_x_24404:
[----:B------:R-:W-:Y:S02]  /*15d0*/  HFMA2 R12, -RZ, RZ, 0, 4.76837158203125e-07 ;  /* 0x00000008ff0c7431 */ /* 0x000fe400000001ff */
[----:B------:R-:W-:-:S04]  /*15e0*/  FADD R6, R13, R14 ;  /* 0x0000000e0d067221 */ /* 0x000fc80000000000 */
[----:B------:R-:W-:-:S07]  /*15f0*/  IMAD.MOV.U32 R13, RZ, RZ, R6 ;  /* 0x000000ffff0d7224 */ /* 0x000fce00078e0006 */
[----:B------:R-:W-:Y:S05]  /*1600*/  WARPSYNC.COLLECTIVE R15, `(.L_x_24405) ;  /* 0x000000000f087348 */ /* 0x000fea0003c00000 */
[----:B------:R0:W1:Y:S02]  /*1610*/  SHFL.BFLY P6, R14, R13, R12, R11 ;  /* 0x0c00000c0d0e7389 */ /* 0x00006400000c000b */
[----:B01----:R-:W-:Y:S05]  /*1620*/  ENDCOLLECTIVE ;  /* 0x000000000000791b */ /* 0x003fea0003800000 */
.L_x_24405:
[----:B------:R-:W-:Y:S02]  /*1630*/  IMAD.MOV.U32 R12, RZ, RZ, 0x4 ;  /* 0x00000004ff0c7424 */ /* 0x000fe400078e00ff */
[----:B------:R-:W-:-:S04]  /*1640*/  FADD R7, R6, R14 ;  /* 0x0000000e06077221 */ /* 0x000fc80000000000 */
[----:B------:R-:W-:-:S07]  /*1650*/  IMAD.MOV.U32 R13, RZ, RZ, R7 ;  /* 0x000000ffff0d7224 */ /* 0x000fce00078e0007 */
[----:B------:R-:W-:Y:S05]  /*1660*/  WARPSYNC.COLLECTIVE R15, `(.L_x_24406) ;  /* 0x000000000f087348 */ /* 0x000fea0003c00000 */
[----:B------:R0:W1:Y:S02]  /*1670*/  SHFL.BFLY P6, R14, R13, R12, R11 ;  /* 0x0c00000c0d0e7389 */ /* 0x00006400000c000b */
[----:B01----:R-:W-:Y:S05]  /*1680*/  ENDCOLLECTIVE ;  /* 0x000000000000791b */ /* 0x003fea0003800000 */
.L_x_24406:
[----:B------:R-:W-:Y:S02]  /*1690*/  IMAD.MOV.U32 R12, RZ, RZ, 0x2 ;  /* 0x00000002ff0c7424 */ /* 0x000fe400078e00ff */
[----:B------:R-:W-:-:S05]  /*16a0*/  FADD R18, R7, R14 ;  /* 0x0000000e07127221 */ /* 0x000fca0000000000 */
[----:B------:R-:W-:-:S07]  /*16b0*/  MOV R13, R18 ;  /* 0x00000012000d7202 */ /* 0x000fce0000000f00 */
[----:B------:R-:W-:Y:S05]  /*16c0*/  WARPSYNC.COLLECTIVE R15, `(.L_x_24407) ;  /* 0x000000000f087348 */ /* 0x000fea0003c00000 */
[----:B------:R0:W1:Y:S02]  /*16d0*/  SHFL.BFLY P6, R14, R13, R12, R11 ;  /* 0x0c00000c0d0e7389 */ /* 0x00006400000c000b */
[----:B01----:R-:W-:Y:S05]  /*16e0*/  ENDCOLLECTIVE ;  /* 0x000000000000791b */ /* 0x003fea0003800000 */
.L_x_24407:
[----:B------:R-:W-:Y:S02]  /*16f0*/  HFMA2 R12, -RZ, RZ, 0, 5.9604644775390625e-08 ;  /* 0x00000001ff0c7431 */ /* 0x000fe400000001ff */
[----:B------:R-:W-:-:S04]  /*1700*/  FADD R19, R18, R14 ;  /* 0x0000000e12137221 */ /* 0x000fc80000000000 */
[----:B------:R-:W-:-:S07]  /*1710*/  IMAD.MOV.U32 R13, RZ, RZ, R19 ;  /* 0x000000ffff0d7224 */ /* 0x000fce00078e0013 */
[----:B------:R-:W-:Y:S05]  /*1720*/  WARPSYNC.COLLECTIVE R15, `(.L_x_24408) ;  /* 0x000000000f087348 */ /* 0x000fea0003c00000 */
[----:B------:R0:W1:Y:S02]  /*1730*/  SHFL.BFLY P6, R14, R13, R12, R11 ;  /* 0x0c00000c0d0e7389 */ /* 0x00006400000c000b */
[----:B01----:R-:W-:Y:S05]  /*1740*/  ENDCOLLECTIVE ;  /* 0x000000000000791b */ /* 0x003fea0003800000 */
.L_x_24408:
[----:B------:R-:W-:Y:S05]  /*1750*/  BRA `(.L_x_24409) ;  /* 0xfffffff400787947 */ /* 0x000fea000383ffff */
        .weak           $__internal_377_$__cuda_sm3x_div_rn_noftz_f32_slowpath
        .type           $__internal_377_$__cuda_sm3x_div_rn_noftz_f32_slowpath,@function
        .size           $__internal_377_$__cuda_sm3x_div_rn_noftz_f32_slowpath,(.L_x_37754 - $__internal_377_$__cuda_sm3x_div_rn_noftz_f32_slowpath)
$__internal_377_$__cuda_sm3x_div_rn_noftz_f32_slowpath:
        /* <DEDUP_REMOVED lines=35> */
.L_x_24411:
        /* <DEDUP_REMOVED lines=51> */
.L_x_24418:
[----:B------:R-:W-:-:S04]  /*1cc0*/  LOP3.LUT R3, R3, 0x80000000, RZ, 0xc0, !PT ;  /* 0x8000000003037812 */ /* 0x000fc800078ec0ff */
[----:B------:R-:W-:Y:S01]  /*1cd0*/  LOP3.LUT R3, R3, 0x7f800000, RZ, 0xfc, !PT ;  /* 0x7f80000003037812 */ /* 0x000fe200078efcff */
[----:B------:R-:W-:Y:S06]  /*1ce0*/  BRA `(.L_x_24419) ;  /* 0x0000000000047947 */ /* 0x000fec0003800000 */
.L_x_24417:
[----:B------:R-:W-:-:S07]  /*1cf0*/  IMAD R3, R14, 0x800000, R3 ;  /* 0x008000000e037824 */ /* 0x000fce00078e0203 */
.L_x_24419:
[----:B------:R-:W-:Y:S05]  /*1d00*/  BSYNC.RECONVERGENT B3 ;  /* 0x0000000000037941 */ /* 0x000fea0003800200 */
.L_x_24416:
[----:B------:R-:W-:Y:S05]  /*1d10*/  BRA `(.L_x_24420) ;  /* 0x0000000000207947 */ /* 0x000fea0003800000 */
.L_x_24415:
[----:B------:R-:W-:-:S04]  /*1d20*/  LOP3.LUT R3, R18, 0x80000000, R3, 0x48, !PT ;  /* 0x8000000012037812 */ /* 0x000fc800078e4803 */
[----:B------:R-:W-:Y:S01]  /*1d30*/  LOP3.LUT R3, R3, 0x7f800000, RZ, 0xfc, !PT ;  /* 0x7f80000003037812 */ /* 0x000fe200078efcff */
[----:B------:R-:W-:Y:S06]  /*1d40*/  BRA `(.L_x_24420) ;  /* 0x0000000000147947 */ /* 0x000fec0003800000 */
.L_x_24414:
[----:B------:R-:W-:Y:S01]  /*1d50*/  LOP3.LUT R3, R18, 0x80000000, R3, 0x48, !PT ;  /* 0x8000000012037812 */ /* 0x000fe200078e4803 */
[----:B------:R-:W-:Y:S06]  /*1d60*/  BRA `(.L_x_24420) ;  /* 0x00000000000c7947 */ /* 0x000fec0003800000 */
.L_x_24413:
[----:B------:R-:W0:Y:S01]  /*1d70*/  MUFU.RSQ R3, -QNAN ;  /* 0xffc0000000037908 */ /* 0x000e220000001400 */
[----:B------:R-:W-:Y:S05]  /*1d80*/  BRA `(.L_x_24420) ;  /* 0x0000000000047947 */ /* 0x000fea0003800000 */
.L_x_24412:
[----:B------:R-:W-:-:S07]  /*1d90*/  FADD.FTZ R3, R3, R6 ;  /* 0x0000000603037221 */ /* 0x000fce0000010000 */
.L_x_24420:
[----:B------:R-:W-:Y:S05]  /*1da0*/  BSYNC.RECONVERGENT B2 ;  /* 0x0000000000027941 */ /* 0x000fea0003800200 */
.L_x_24410:
[----:B------:R-:W-:-:S04]  /*1db0*/  HFMA2 R13, -RZ, RZ, 0, 0 ;  /* 0x00000000ff0d7431 */ /* 0x000fc800000001ff */
[----:B0-----:R-:W-:Y:S05]  /*1dc0*/  RET.REL.NODEC R12 `(_Z15SoftmaxWarpImplI22BroadcastScaleMaskLoadIffbLm2EiE11DirectStoreIffEfLi1ELi3ELi32ELi1ELb0EL9Algorithm0EEvT_T0_ll) ;  /* 0xffffffe00c8c7950 */ /* 0x001fea0003c3ffff */
.L_x_24421:
        /* <DEDUP_REMOVED lines=11> */
.L_x_37754:


//--------------------- .text._Z15SoftmaxWarpImplI22BroadcastScaleMaskLoadIffbLm2EiE11DirectStoreIffEfLi1ELi2ELi32ELi1ELb1EL9Algorithm0EEvT_T0_ll --------------------------
	.section	.text._Z15SoftmaxWarpImplI22BroadcastScaleMaskLoadIffbLm2EiE11DirectStoreIffEfLi1ELi2ELi32ELi1ELb1EL9Algorithm0EEvT_T0_ll,"ax",@progbits
	.align	128
        .global         _Z15SoftmaxWarpImplI22BroadcastScaleMaskLoadIffbLm2EiE11DirectStoreIffEfLi1ELi2ELi32ELi1ELb1EL9Algorithm0EEvT_T0_ll
        .type           _Z15SoftmaxWarpImplI22BroadcastScaleMaskLoadIffbLm2EiE11DirectStoreIffEfLi1ELi2ELi32ELi1ELb1EL9Algorithm0EEvT_T0_ll,@function
        .size           _Z15SoftmaxWarpImplI22BroadcastScaleMaskLoadIffbLm2EiE11DirectStoreIffEfLi1ELi2ELi32ELi1ELb1EL9Algorithm0EEvT_T0_ll,(.L_x_37755 - _Z15SoftmaxWarpImplI22BroadcastScaleMaskLoadIffbLm2EiE11DirectStoreIffEfLi1ELi2ELi32ELi1ELb1EL9Algorithm0EEvT_T0_ll)
        .other          _Z15SoftmaxWarpImplI22BroadcastScaleMaskLoadIffbLm2EiE11DirectStoreIffEfLi1ELi2ELi32ELi1ELb1EL9Algorithm0EEvT_T0_ll,@"STO_CUDA_ENTRY STV_DEFAULT"
_Z15SoftmaxWarpImplI22BroadcastScaleMaskLoadIffbLm2EiE11DirectStoreIffEfLi1ELi2ELi32ELi1ELb1EL9Algorithm0EEvT_T0_ll:
.text._Z15SoftmaxWarpImplI22BroadcastScaleMaskLoadIffbLm2EiE11DirectStoreIffEfLi1ELi2ELi32ELi1ELb1EL9Algorithm0EEvT_T0_ll:
        /* <DEDUP_REMOVED lines=29> */
.L_x_24422:
        /* <DEDUP_REMOVED lines=17> */
[----:B0-----:R-:W-:-:S07]  /*02e0*/  VIADD R3, R21, 0x20 ;  /* 0x0000002015037836 */ /* 0x001fce0000000000 */
[----:B------:R-:W0:Y:S02]  /*02f0*/  LDC.64 R8, c[0x0][0x398] ;  /* 0x0000e600ff087b82 */ /* 0x000e240000000a00 */
.L_x_24433:
[-C--:B---3--:R-:W-:Y:S01]  /*0300*/  ISETP.GE.U32.AND P0, PT, R21, R4.reuse, PT ;  /* 0x000000041500720c */ /* 0x088fe20003f06070 */
[----:B------:R-:W-:Y:S01]  /*0310*/  BSSY.RECONVERGENT B1, `(.L_x_24424) ;  /* 0x0000039000017945 */ /* 0x000fe20003800200 */
[----:B------:R-:W-:Y:S01]  /*0320*/  ISETP.GE.U32.AND P1, PT, R3, R4, PT ;  /* 0x000000040300720c */ /* 0x000fe20003f26070 */
[----:B------:R-:W-:Y:S01]  /*0330*/  IMAD.MOV.U32 R22, RZ, RZ, -0x800000 ;  /* 0xff800000ff167424 */ /* 0x000fe200078e00ff */
[-C--:B------:R-:W-:Y:S01]  /*0340*/  ISETP.GE.AND.EX P0, PT, RZ, R5.reuse, PT, P0 ;  /* 0x00000005ff00720c */ /* 0x080fe20003f06300 */
[----:B0-----:R-:W-:Y:S01]  /*0350*/  IMAD.MOV.U32 R13, RZ, RZ, -0x800000 ;  /* 0xff800000ff0d7424 */ /* 0x001fe200078e00ff */
[----:B------:R-:W-:Y:S02]  /*0360*/  ISETP.GE.AND.EX P1, PT, RZ, R5, PT, P1 ;  /* 0x00000005ff00720c */ /* 0x000fe40003f26310 */
[----:B------:R-:W-:-:S09]  /*0370*/  MOV R20, 0xff800000 ;  /* 0xff80000000147802 */ /* 0x000fd20000000f00 */
[----:B------:R-:W-:Y:S05]  /*0380*/  @P0 BRA `(.L_x_24425) ;  /* 0x0000000000c40947 */ /* 0x000fea0003800000 */
[----:B-1----:R-:W-:Y:S01]  /*0390*/  IABS R2, R19 ;  /* 0x0000001300027213 */ /* 0x002fe20000000000 */
[----:B------:R-:W-:Y:S01]  /*03a0*/  IMAD R0, R18, UR50, R21 ;  /* 0x0000003212007c24 */ /* 0x000fe2000f8e0215 */
[C---:B--2---:R-:W-:Y:S02]  /*03b0*/  R2UR UR6, R6.reuse ;  /* 0x00000000060672ca */ /* 0x044fe400000e0000 */
[----:B------:R-:W1:Y:S01]  /*03c0*/  I2F.RP R11, R2 ;  /* 0x00000002000b7306 */ /* 0x000e620000209400 */
[----:B------:R-:W-:Y:S02]  /*03d0*/  R2UR UR7, R7 ;  /* 0x00000000070772ca */ /* 0x000fe400000e0000 */
[----:B------:R-:W-:Y:S02]  /*03e0*/  IABS R14, R0 ;  /* 0x00000000000e7213 */ /* 0x000fe40000000000 */
[----:B------:R-:W-:Y:S02]  /*03f0*/  SHF.R.S64 R24, RZ, 0x1e, R0 ;  /* 0x0000001eff187819 */ /* 0x000fe40000001000 */
[----:B------:R-:W-:-:S02]  /*0400*/  R2UR UR4, R6 ;  /* 0x00000000060472ca */ /* 0x000fc400000e0000 */
[----:B------:R-:W-:Y:S01]  /*0410*/  R2UR UR5, R7 ;  /* 0x00000000070572ca */ /* 0x000fe200000e0000 */
        /* <DEDUP_REMOVED lines=21> */
[----:B----4-:R-:W-:Y:S02]  /*0570*/  ISETP.NE.U32.AND P3, PT, R16, 0x1, PT ;  /* 0x000000011000780c */ /* 0x010fe40003f65070 */
        /* <DEDUP_REMOVED lines=18> */
.L_x_24425:
[----:B------:R-:W-:Y:S05]  /*06a0*/  BSYNC.RECONVERGENT B1 ;  /* 0x0000000000017941 */ /* 0x000fea0003800200 */
.L_x_24424:
[----:B------:R-:W-:Y:S04]  /*06b0*/  BSSY.RECONVERGENT B1, `(.L_x_24426) ;  /* 0x0000034000017945 */ /* 0x000fe80003800200 */
        /* <DEDUP_REMOVED lines=13> */
[----:B-1----:R-:W-:Y:S01]  /*0790*/  IMAD.MOV.U32 R14, RZ, RZ, RZ ;  /* 0x000000ffff0e7224 */ /* 0x002fe200078e00ff */
[----:B--2---:R-:W-:-:S05]  /*07a0*/  IADD3 R25, PT, PT, RZ, -R15, RZ ;  /* 0x8000000fff197210 */ /* 0x004fca0007ffe0ff */
        /* <DEDUP_REMOVED lines=18> */
[----:B----4-:R-:W-:Y:S02]  /*08d0*/  ISETP.NE.U32.AND P2, PT, R16, 0x1, PT ;  /* 0x000000011000780c */ /* 0x010fe40003f45070 */
        /* <DEDUP_REMOVED lines=17> */
.L_x_24427:
[----:B------:R-:W-:Y:S05]  /*09f0*/  BSYNC.RECONVERGENT B1 ;  /* 0x0000000000017941 */ /* 0x000fea0003800200 */
.L_x_24426:
[----:B------:R-:W-:-:S03]  /*0a00*/  UMOV UR4, 0xffffffff ;  /* 0xffffffff00047882 */ /* 0x000fc60000000000 */
[----:B------:R-:W-:Y:S05]  /*0a10*/  BRA.DIV UR4, `(.L_x_24428) ;  /* 0x0000000604707947 */ /* 0x000fea000b800000 */
[----:B------:R-:W3:Y:S01]  /*0a20*/  SHFL.BFLY PT, R14, R13, 0x10, 0x1f ;  /* 0x0e001f000d0e7f89 */ /* 0x000ee200000e0000 */
[----:B------:R-:W-:Y:S02]  /*0a30*/  IMAD.MOV.U32 R15, RZ, RZ, 0x3bbb989d ;  /* 0x3bbb989dff0f7424 */ /* 0x000fe400078e00ff */
[----:B------:R-:W-:Y:S01]  /*0a40*/  IMAD.MOV.U32 R25, RZ, RZ, 0x437c0000 ;  /* 0x437c0000ff197424 */ /* 0x000fe200078e00ff */
[----:B---3--:R-:W-:-:S05]  /*0a50*/  FMNMX R13, R14, R13, !PT ;  /* 0x0000000d0e0d7209 */ /* 0x008fca0007800000 */
[----:B------:R-:W3:Y:S02]  /*0a60*/  SHFL.BFLY PT, R14, R13, 0x8, 0x1f ;  /* 0x0d001f000d0e7f89 */ /* 0x000ee400000e0000 */
[----:B---3--:R-:W-:-:S05]  /*0a70*/  FMNMX R0, R13, R14, !PT ;  /* 0x0000000e0d007209 */ /* 0x008fca0007800000 */
[----:B------:R-:W3:Y:S02]  /*0a80*/  SHFL.BFLY PT, R14, R0, 0x4, 0x1f ;  /* 0x0c801f00000e7f89 */ /* 0x000ee400000e0000 */
[----:B---3--:R-:W-:-:S05]  /*0a90*/  FMNMX R2, R0, R14, !PT ;  /* 0x0000000e00027209 */ /* 0x008fca0007800000 */
[----:B------:R-:W3:Y:S02]  /*0aa0*/  SHFL.BFLY PT, R14, R2, 0x2, 0x1f ;  /* 0x0c401f00020e7f89 */ /* 0x000ee400000e0000 */
[----:B---3--:R-:W-:-:S05]  /*0ab0*/  FMNMX R24, R2, R14, !PT ;  /* 0x0000000e02187209 */ /* 0x008fca0007800000 */
[----:B------:R-:W3:Y:S02]  /*0ac0*/  SHFL.BFLY PT, R14, R24, 0x1, 0x1f ;  /* 0x0c201f00180e7f89 */ /* 0x000ee400000e0000 */
[----:B---3--:R-:W-:-:S05]  /*0ad0*/  FMNMX R11, R24, R14, !PT ;  /* 0x0000000e180b7209 */ /* 0x008fca0007800000 */
        /* <DEDUP_REMOVED lines=13> */
[----:B------:R-:W-:-:S05]  /*0bb0*/  FFMA R15, R20, 1.925963033500011079e-08, R13 ;  /* 0x32a57060140f7823 */ /* 0x000fca000000000d */
[----:B------:R-:W3:Y:S08]  /*0bc0*/  MUFU.EX2 R11, R11 ;  /* 0x0000000b000b7308 */ /* 0x000ef00000000800 */
[----:B------:R-:W5:Y:S01]  /*0bd0*/  MUFU.EX2 R15, R15 ;  /* 0x0000000f000f7308 */ /* 0x000f620000000800 */
[----:B---3--:R-:W-:-:S04]  /*0be0*/  FMUL R2, R2, R11 ;  /* 0x0000000b02027220 */ /* 0x008fc80000400000 */
[----:B------:R-:W-:Y:S01]  /*0bf0*/  FADD R13, RZ, R2 ;  /* 0x00000002ff0d7221 */ /* 0x000fe20000000000 */
[----:B-----5:R-:W-:-:S04]  /*0c00*/  FMUL R0, R0, R15 ;  /* 0x0000000f00007220 */ /* 0x020fc80000400000 */
[----:B------:R-:W-:-:S05]  /*0c10*/  FADD R13, R13, R0 ;  /* 0x000000000d0d7221 */ /* 0x000fca0000000000 */
[----:B------:R-:W3:Y:S02]  /*0c20*/  SHFL.BFLY PT, R14, R13, 0x10, 0x1f ;  /* 0x0e001f000d0e7f89 */ /* 0x000ee400000e0000 */
[----:B---3--:R-:W-:-:S05]  /*0c30*/  FADD R20, R13, R14 ;  /* 0x0000000e0d147221 */ /* 0x008fca0000000000 */
[----:B------:R-:W3:Y:S02]  /*0c40*/  SHFL.BFLY PT, R14, R20, 0x8, 0x1f ;  /* 0x0d001f00140e7f89 */ /* 0x000ee400000e0000 */
[----:B---3--:R-:W-:-:S05]  /*0c50*/  FADD R22, R20, R14 ;  /* 0x0000000e14167221 */ /* 0x008fca0000000000 */
[----:B------:R-:W3:Y:S02]  /*0c60*/  SHFL.BFLY PT, R14, R22, 0x4, 0x1f ;  /* 0x0c801f00160e7f89 */ /* 0x000ee400000e0000 */
[----:B---3--:R-:W-:-:S05]  /*0c70*/  FADD R24, R22, R14 ;  /* 0x0000000e16187221 */ /* 0x008fca0000000000 */
[----:B------:R-:W3:Y:S02]  /*0c80*/  SHFL.BFLY PT, R14, R24, 0x2, 0x1f ;  /* 0x0c401f00180e7f89 */ /* 0x000ee400000e0000 */
[----:B---3--:R-:W-:-:S05]  /*0c90*/  FADD R25, R24, R14 ;  /* 0x0000000e18197221 */ /* 0x008fca0000000000 */
[----:B------:R3:W0:Y:S02]  /*0ca0*/  SHFL.BFLY PT, R14, R25, 0x1, 0x1f ;  /* 0x0c201f00190e7f89 */ /* 0x00062400000e0000 */
.L_x_24445:
        /* <DEDUP_REMOVED lines=11> */
[----:B-1234-:R-:W-:Y:S05]  /*0d60*/  CALL.REL.NOINC `($__internal_378_$__cuda_sm3x_div_rn_noftz_f32_slowpath) ;  /* 0x0000000400f47944 */ /* 0x01efea0003c00000 */
[----:B------:R-:W-:-:S07]  /*0d70*/  IMAD.MOV.U32 R12, RZ, RZ, R2 ;  /* 0x000000ffff0c7224 */ /* 0x000fce00078e0002 */
.L_x_24430:
[----:B------:R-:W-:Y:S05]  /*0d80*/  BSYNC.RECONVERGENT B1 ;  /* 0x0000000000017941 */ /* 0x000fea0003800200 */
.L_x_24429:
        /* <DEDUP_REMOVED lines=11> */
[----:B-1234-:R-:W-:Y:S05]  /*0e40*/  CALL.REL.NOINC `($__internal_378_$__cuda_sm3x_div_rn_noftz_f32_slowpath) ;  /* 0x0000000400bc7944 */ /* 0x01efea0003c00000 */
[----:B------:R-:W-:-:S07]  /*0e50*/  IMAD.MOV.U32 R13, RZ, RZ, R2 ;  /* 0x000000ffff0d7224 */ /* 0x000fce00078e0002 */
.L_x_24432:
[----:B------:R-:W-:Y:S05]  /*0e60*/  BSYNC.RECONVERGENT B1 ;  /* 0x0000000000017941 */ /* 0x000fea0003800200 */
.L_x_24431:
[----:B------:R-:W-:Y:S01]  /*0e70*/  MOV R14, R21 ;  /* 0x00000015000e7202 */ /* 0x000fe20000000f00 */
[----:B------:R-:W-:Y:S01]  /*0e80*/  IMAD R11, R10, UR46, RZ ;  /* 0x0000002e0a0b7c24 */ /* 0x000fe2000f8e02ff */
[----:B--2---:R-:W-:Y:S01]  /*0e90*/  @!P0 R2UR UR4, R6 ;  /* 0x00000000060482ca */ /* 0x004fe200000e0000 */
[----:B------:R-:W-:Y:S01]  /*0ea0*/  IMAD.MOV.U32 R15, RZ, RZ, RZ ;  /* 0x000000ffff0f7224 */ /* 0x000fe200078e00ff */
[----:B------:R-:W-:Y:S01]  /*0eb0*/  @!P0 R2UR UR5, R7 ;  /* 0x00000000070582ca */ /* 0x000fe200000e0000 */
[C---:B------:R-:W-:Y:S01]  /*0ec0*/  IMAD R11, R18.reuse, UR47, R11 ;  /* 0x0000002f120b7c24 */ /* 0x040fe2000f8e020b */
[----:B------:R-:W-:Y:S01]  /*0ed0*/  ISETP.GE.U32.AND P1, PT, R3, UR40, PT ;  /* 0x0000002803007c0c */ /* 0x000fe2000bf26070 */
[----:B------:R-:W-:-:S03]  /*0ee0*/  IMAD.WIDE.U32 R14, R18, UR46, R14 ;  /* 0x0000002e120e7c25 */ /* 0x000fc6000f8e000e */
[----:B------:R-:W-:Y:S01]  /*0ef0*/  ISETP.GE.AND.EX P1, PT, RZ, UR41, PT, P1 ;  /* 0x00000029ff007c0c */ /* 0x000fe2000bf26310 */
[----:B------:R-:W-:Y:S01]  /*0f00*/  IMAD.IADD R11, R15, 0x1, R11 ;  /* 0x000000010f0b7824 */ /* 0x000fe200078e020b */
[----:B------:R-:W-:-:S04]  /*0f10*/  LEA R24, P2, R14, UR48, 0x2 ;  /* 0x000000300e187c11 */ /* 0x000fc8000f8410ff */
[----:B---3--:R-:W-:-:S05]  /*0f20*/  LEA.HI.X R25, R14, UR49, R11, 0x2, P2 ;  /* 0x000000310e197c11 */ /* 0x008fca00090f140b */
        /* <DEDUP_REMOVED lines=10> */
.L_x_24423:
[----:B------:R-:W-:Y:S05]  /*0fd0*/  EXIT ;  /* 0x000000000000794d */ /* 0x000fea0003800000 */
.L_x_24428:
[----:B------:R-:W-:Y:S01]  /*0fe0*/  HFMA2 R11, -RZ, RZ, 0, 1.847743988037109375e-06 ;  /* 0x0000001fff0b7431 */ /* 0x000fe200000001ff */
[----:B------:R-:W-:Y:S01]  /*0ff0*/  BSSY B1, `(.L_x_24434) ;  /* 0x0000006000017945 */ /* 0x000fe20003800000 */
[----:B------:R-:W-:Y:S02]  /*1000*/  IMAD.MOV.U32 R12, RZ, RZ, 0x10 ;  /* 0x00000010ff0c7424 */ /* 0x000fe400078e00ff */
[----:B------:R-:W-:-:S07]  /*1010*/  IMAD.MOV.U32 R15, RZ, RZ, -0x1 ;  /* 0xffffffffff0f7424 */ /* 0x000fce00078e00ff */
[----:B012-4-:R-:W-:Y:S05]  /*1020*/  WARPSYNC.COLLECTIVE R15, `(.L_x_24435) ;  /* 0x000000000f087348 */ /* 0x017fea0003c00000 */
[----:B------:R3:W0:Y:S02]  /*1030*/  SHFL.BFLY P6, R14, R13, R12, R11 ;  /* 0x0c00000c0d0e7389 */ /* 0x00062400000c000b */
[----:B01234-:R-:W-:Y:S05]  /*1040*/  ENDCOLLECTIVE ;  /* 0x000000000000791b */ /* 0x01ffea0003800000 */
.L_x_24435:
[----:B------:R-:W-:Y:S05]  /*1050*/  BSYNC B1 ;  /* 0x0000000000017941 */ /* 0x000fea0003800000 */
.L_x_24434:
        /* <DEDUP_REMOVED lines=8> */
.L_x_24436:
[----:B------:R-:W-:Y:S01]  /*10e0*/  IMAD.MOV.U32 R12, RZ, RZ, 0x4 ;  /* 0x00000004ff0c7424 */ /* 0x000fe200078e00ff */
[----:B------:R-:W-:-:S05]  /*10f0*/  FMNMX R0, R13, R14, !PT ;  /* 0x0000000e0d007209 */ /* 0x000fca0007800000 */
[----:B------:R-:W-:-:S07]  /*1100*/  IMAD.MOV.U32 R13, RZ, RZ, R0 ;  /* 0x000000ffff0d7224 */ /* 0x000fce00078e0000 */
[----:B------:R-:W-:Y:S05]  /*1110*/  WARPSYNC.COLLECTIVE R15, `(.L_x_24437) ;  /* 0x000000000f087348 */ /* 0x000fea0003c00000 */
[----:B------:R0:W1:Y:S02]  /*1120*/  SHFL.BFLY P6, R14, R13, R12, R11 ;  /* 0x0c00000c0d0e7389 */ /* 0x00006400000c000b */
[----:B01----:R-:W-:Y:S05]  /*1130*/  ENDCOLLECTIVE ;  /* 0x000000000000791b */ /* 0x003fea0003800000 */
.L_x_24437:
[----:B------:R-:W-:Y:S01]  /*1140*/  HFMA2 R12, -RZ, RZ, 0, 1.1920928955078125e-07 ;  /* 0x00000002ff0c7431 */ /* 0x000fe200000001ff */
[----:B------:R-:W-:Y:S02]  /*1150*/  FMNMX R2, R0, R14, !PT ;  /* 0x0000000e00027209 */ /* 0x000fe40007800000 */
[----:B------:R-:W-:-:S03]  /*1160*/  MOV R0, 0x437c0000 ;  /* 0x437c000000007802 */ /* 0x000fc60000000f00 */
[----:B------:R-:W-:-:S07]  /*1170*/  IMAD.MOV.U32 R13, RZ, RZ, R2 ;  /* 0x000000ffff0d7224 */ /* 0x000fce00078e0002 */
[----:B------:R-:W-:Y:S05]  /*1180*/  WARPSYNC.COLLECTIVE R15, `(.L_x_24438) ;  /* 0x000000000f087348 */ /* 0x000fea0003c00000 */
[----:B------:R0:W1:Y:S02]  /*1190*/  SHFL.BFLY P6, R14, R13, R12, R11 ;  /* 0x0c00000c0d0e7389 */ /* 0x00006400000c000b */
[----:B01----:R-:W-:Y:S05]  /*11a0*/  ENDCOLLECTIVE ;  /* 0x000000000000791b */ /* 0x003fea0003800000 */
.L_x_24438:
[----:B------:R-:W-:Y:S01]  /*11b0*/  IMAD.MOV.U32 R12, RZ, RZ, 0x1 ;  /* 0x00000001ff0c7424 */ /* 0x000fe200078e00ff */
[----:B------:R-:W-:-:S05]  /*11c0*/  FMNMX R24, R2, R14, !PT ;  /* 0x0000000e02187209 */ /* 0x000fca0007800000 */
[----:B------:R-:W-:-:S07]  /*11d0*/  IMAD.MOV.U32 R13, RZ, RZ, R24 ;  /* 0x000000ffff0d7224 */ /* 0x000fce00078e0018 */
[----:B------:R-:W-:Y:S05]  /*11e0*/  WARPSYNC.COLLECTIVE R15, `(.L_x_24439) ;  /* 0x000000000f087348 */ /* 0x000fea0003c00000 */
[----:B------:R0:W1:Y:S02]  /*11f0*/  SHFL.BFLY P6, R14, R13, R12, R11 ;  /* 0x0c00000c0d0e7389 */ /* 0x00006400000c000b */
[----:B01----:R-:W-:Y:S05]  /*1200*/  ENDCOLLECTIVE ;  /* 0x000000000000791b */ /* 0x003fea0003800000 */
.L_x_24439:
        /* <DEDUP_REMOVED lines=20> */
[----:B------:R-:W-:-:S03]  /*1350*/  HFMA2 R11, -RZ, RZ, 0, 1.847743988037109375e-06 ;  /* 0x0000001fff0b7431 */ /* 0x000fc600000001ff */
[----:B------:R-:W-:-:S04]  /*1360*/  FADD R13, RZ, R2 ;  /* 0x00000002ff0d7221 */ /* 0x000fc80000000000 */
[----:B------:R-:W-:-:S07]  /*1370*/  FADD R13, R13, R0 ;  /* 0x000000000d0d7221 */ /* 0x000fce0000000000 */
[----:B------:R-:W-:Y:S05]  /*1380*/  WARPSYNC.COLLECTIVE R15, `(.L_x_24440) ;  /* 0x000000000f087348 */ /* 0x000fea0003c00000 */
[----:B------:R0:W1:Y:S02]  /*1390*/  SHFL.BFLY P6, R14, R13, R12, R11 ;  /* 0x0c00000c0d0e7389 */ /* 0x00006400000c000b */
[----:B01----:R-:W-:Y:S05]  /*13a0*/  ENDCOLLECTIVE ;  /* 0x000000000000791b */ /* 0x003fea0003800000 */
.L_x_24440:
[----:B------:R-:W-:Y:S02]  /*13b0*/  IMAD.MOV.U32 R12, RZ, RZ, 0x8 ;  /* 0x00000008ff0c7424 */ /* 0x000fe400078e00ff */
[----:B------:R-:W-:-:S04]  /*13c0*/  FADD R20, R13, R14 ;  /* 0x0000000e0d147221 */ /* 0x000fc80000000000 */
[----:B------:R-:W-:-:S07]  /*13d0*/  IMAD.MOV.U32 R13, RZ, RZ, R20 ;  /* 0x000000ffff0d7224 */ /* 0x000fce00078e0014 */
[----:B------:R-:W-:Y:S05]  /*13e0*/  WARPSYNC.COLLECTIVE R15, `(.L_x_24441) ;  /* 0x000000000f087348 */ /* 0x000fea0003c00000 */
[----:B------:R0:W1:Y:S02]  /*13f0*/  SHFL.BFLY P6, R14, R13, R12, R11 ;  /* 0x0c00000c0d0e7389 */ /* 0x00006400000c000b */
[----:B01----:R-:W-:Y:S05]  /*1400*/  ENDCOLLECTIVE ;  /* 0x000000000000791b */ /* 0x003fea0003800000 */
.L_x_24441:
[----:B------:R-:W-:Y:S01]  /*1410*/  MOV R12, 0x4 ;  /* 0x00000004000c7802 */ /* 0x000fe20000000f00 */
[----:B------:R-:W-:-:S04]  /*1420*/  FADD R22, R20, R14 ;  /* 0x0000000e14167221 */ /* 0x000fc80000000000 */
[----:B------:R-:W-:-:S07]  /*1430*/  IMAD.MOV.U32 R13, RZ, RZ, R22 ;  /* 0x000000ffff0d7224 */ /* 0x000fce00078e0016 */
[----:B------:R-:W-:Y:S05]  /*1440*/  WARPSYNC.COLLECTIVE R15, `(.L_x_24442) ;  /* 0x000000000f087348 */ /* 0x000fea0003c00000 */
[----:B------:R0:W1:Y:S02]  /*1450*/  SHFL.BFLY P6, R14, R13, R12, R11 ;  /* 0x0c00000c0d0e7389 */ /* 0x00006400000c000b */
[----:B01----:R-:W-:Y:S05]  /*1460*/  ENDCOLLECTIVE ;  /* 0x000000000000791b */ /* 0x003fea0003800000 */
.L_x_24442:
[----:B------:R-:W-:Y:S02]  /*1470*/  IMAD.MOV.U32 R12, RZ, RZ, 0x2 ;  /* 0x00000002ff0c7424 */ /* 0x000fe400078e00ff */
[----:B------:R-:W-:-:S04]  /*1480*/  FADD R24, R22, R14 ;  /* 0x0000000e16187221 */ /* 0x000fc80000000000 */
[----:B------:R-:W-:-:S07]  /*1490*/  IMAD.MOV.U32 R13, RZ, RZ, R24 ;  /* 0x000000ffff0d7224 */ /* 0x000fce00078e0018 */
[----:B------:R-:W-:Y:S05]  /*14a0*/  WARPSYNC.COLLECTIVE R15, `(.L_x_24443) ;  /* 0x000000000f087348 */ /* 0x000fea0003c00000 */
[----:B------:R0:W1:Y:S02]  /*14b0*/  SHFL.BFLY P6, R14, R13, R12, R11 ;  /* 0x0c00000c0d0e7389 */ /* 0x00006400000c000b */
[----:B01----:R-:W-:Y:S05]  /*14c0*/  ENDCOLLECTIVE ;  /* 0x000000000000791b */ /* 0x003fea0003800000 */
.L_x_24443:
[----:B------:R-:W-:Y:S02]  /*14d0*/  IMAD.MOV.U32 R12, RZ, RZ, 0x1 ;  /* 0x00000001ff0c7424 */ /* 0x000fe400078e00ff */
[----:B------:R-:W-:-:S05]  /*14e0*/  FADD R25, R24, R14 ;  /* 0x0000000e18197221 */ /* 0x000fca0000000000 */
[----:B------:R-:W-:-:S07]  /*14f0*/  MOV R13, R25 ;  /* 0x00000019000d7202 */ /* 0x000fce0000000f00 */
[----:B------:R-:W-:Y:S05]  /*1500*/  WARPSYNC.COLLECTIVE R15, `(.L_x_24444) ;  /* 0x000000000f087348 */ /* 0x000fea0003c00000 */
[----:B------:R0:W1:Y:S02]  /*1510*/  SHFL.BFLY P6, R14, R13, R12, R11 ;  /* 0x0c00000c0d0e7389 */ /* 0x00006400000c000b */
[----:B01----:R-:W-:Y:S05]  /*1520*/  ENDCOLLECTIVE ;  /* 0x000000000000791b */ /* 0x003fea0003800000 */
.L_x_24444:
[----:B------:R-:W-:Y:S05]  /*1530*/  BRA `(.L_x_24445) ;  /* 0xfffffff400dc7947 */ /* 0x000fea000383ffff */
        .weak           $__internal_378_$__cuda_sm3x_div_rn_noftz_f32_slowpath
        .type           $__internal_378_$__cuda_sm3x_div_rn_noftz_f32_slowpath,@function
        .size           $__internal_378_$__cuda_sm3x_div_rn_noftz_f32_slowpath,(.L_x_37755 - $__internal_378_$__cuda_sm3x_div_rn_noftz_f32_slowpath)
$__internal_378_$__cuda_sm3x_div_rn_noftz_f32_slowpath:
        /* <DEDUP_REMOVED lines=35> */
.L_x_24447:
        /* <DEDUP_REMOVED lines=51> */
.L_x_24454:
[----:B------:R-:W-:-:S04]  /*1aa0*/  LOP3.LUT R2, R2, 0x80000000, RZ, 0xc0, !PT ;  /* 0x8000000002027812 */ /* 0x000fc800078ec0ff */
[----:B------:R-:W-:Y:S01]  /*1ab0*/  LOP3.LUT R2, R2, 0x7f800000, RZ, 0xfc, !PT ;  /* 0x7f80000002027812 */ /* 0x000fe200078efcff */
[----:B------:R-:W-:Y:S06]  /*1ac0*/  BRA `(.L_x_24455) ;  /* 0x0000000000047947 */ /* 0x000fec0003800000 */
.L_x_24453:
[----:B------:R-:W-:-:S07]  /*1ad0*/  IMAD R2, R13, 0x800000, R2 ;  /* 0x008000000d027824 */ /* 0x000fce00078e0202 */
.L_x_24455:
[----:B------:R-:W-:Y:S05]  /*1ae0*/  BSYNC.RECONVERGENT B3 ;  /* 0x0000000000037941 */ /* 0x000fea0003800200 */
.L_x_24452:
[----:B------:R-:W-:Y:S05]  /*1af0*/  BRA `(.L_x_24456) ;  /* 0x0000000000207947 */ /* 0x000fea0003800000 */
.L_x_24451:
[----:B------:R-:W-:-:S04]  /*1b00*/  LOP3.LUT R2, R25, 0x80000000, R2, 0x48, !PT ;  /* 0x8000000019027812 */ /* 0x000fc800078e4802 */
[----:B------:R-:W-:Y:S01]  /*1b10*/  LOP3.LUT R2, R2, 0x7f800000, RZ, 0xfc, !PT ;  /* 0x7f80000002027812 */ /* 0x000fe200078efcff */
[----:B------:R-:W-:Y:S06]  /*1b20*/  BRA `(.L_x_24456) ;  /* 0x0000000000147947 */ /* 0x000fec0003800000 */
.L_x_24450:
[----:B------:R-:W-:Y:S01]  /*1b30*/  LOP3.LUT R2, R25, 0x80000000, R2, 0x48, !PT ;  /* 0x8000000019027812 */ /* 0x000fe200078e4802 */
[----:B------:R-:W-:Y:S06]  /*1b40*/  BRA `(.L_x_24456) ;  /* 0x00000000000c7947 */ /* 0x000fec0003800000 */
.L_x_24449:
[----:B------:R-:W0:Y:S01]  /*1b50*/  MUFU.RSQ R2, -QNAN ;  /* 0xffc0000000027908 */ /* 0x000e220000001400 */
[----:B------:R-:W-:Y:S05]  /*1b60*/  BRA `(.L_x_24456) ;  /* 0x0000000000047947 */ /* 0x000fea0003800000 */
.L_x_24448:
[----:B------:R-:W-:-:S07]  /*1b70*/  FADD.FTZ R2, R2, R11 ;  /* 0x0000000b02027221 */ /* 0x000fce0000010000 */
.L_x_24456:
[----:B------:R-:W-:Y:S05]  /*1b80*/  BSYNC.RECONVERGENT B2 ;  /* 0x0000000000027941 */ /* 0x000fea0003800200 */
.L_x_24446:
[----:B------:R-:W-:Y:S01]  /*1b90*/  MOV R14, R20 ;  /* 0x00000014000e7202 */ /* 0x000fe20000000f00 */
[----:B------:R-:W-:-:S04]  /*1ba0*/  IMAD.MOV.U32 R15, RZ, RZ, 0x0 ;  /* 0x00000000ff0f7424 */ /* 0x000fc800078e00ff */
[----:B0-----:R-:W-:Y:S05]  /*1bb0*/  RET.REL.NODEC R14 `(_Z15SoftmaxWarpImplI22BroadcastScaleMaskLoadIffbLm2EiE11DirectStoreIffEfLi1ELi2ELi32ELi1ELb1EL9Algorithm0EEvT_T0_ll) ;  /* 0xffffffe40e107950 */ /* 0x001fea0003c3ffff */
.L_x_24457:
        /* <DEDUP_REMOVED lines=12> */
.L_x_37755:


//--------------------- .text._Z15SoftmaxWarpImplI22BroadcastScaleMaskLoadIffbLm2EiE11DirectStoreIffEfLi1ELi2ELi32ELi1ELb0EL9Algorithm0EEvT_T0_ll --------------------------
	.section	.text._Z15SoftmaxWarpImplI22BroadcastScaleMaskLoadIffbLm2EiE11DirectStoreIffEfLi1ELi2ELi32ELi1ELb0EL9Algorithm0EEvT_T0_ll,"ax",@progbits
	.align	128
        .global         _Z15SoftmaxWarpImplI22BroadcastScaleMaskLoadIffbLm2EiE11DirectStoreIffEfLi1ELi2ELi32ELi1ELb0EL9Algorithm0EEvT_T0_ll
        .type           _Z15SoftmaxWarpImplI22BroadcastScaleMaskLoadIffbLm2EiE11DirectStoreIffEfLi1ELi2ELi32ELi1ELb0EL9Algorithm0EEvT_T0_ll,@function
        .size           _Z15SoftmaxWarpImplI22BroadcastScaleMaskLoadIffbLm2EiE11DirectStoreIffEfLi1ELi2ELi32ELi1ELb0EL9Algorithm0EEvT_T0_ll,(.L_x_37756 - _Z15SoftmaxWarpImplI22BroadcastScaleMaskLoadIffbLm2EiE11DirectStoreIffEfLi1ELi2ELi32ELi1ELb0EL9Algorithm0EEvT_T0_ll)
        .other          _Z15SoftmaxWarpImplI22BroadcastScaleMaskLoadIffbLm2EiE11DirectStoreIffEfLi1ELi2ELi32ELi1ELb0EL9Algorithm0EEvT_T0_ll,@"STO_CUDA_ENTRY STV_DEFAULT"
_Z15SoftmaxWarpImplI22BroadcastScaleMaskLoadIffbLm2EiE11DirectStoreIffEfLi1ELi2ELi32ELi1ELb0EL9Algorithm0EEvT_T0_ll:
.text._Z15SoftmaxWarpImplI22BroadcastScaleMaskLoadIffbLm2EiE11DirectStoreIffEfLi1ELi2ELi32ELi1ELb0EL9Algorithm0EEvT_T0_ll:
        /* <DEDUP_REMOVED lines=26> */
.L_x_24458:
        /* <DEDUP_REMOVED lines=16> */
[----:B------:R-:W4:Y:S02]  /*02a0*/  LDC.64 R6, c[0x0][0x398] ;  /* 0x0000e600ff067b82 */ /* 0x000f240000000a00 */
.L_x_24465:
[----:B-1----:R-:W-:Y:S01]  /*02b0*/  IABS R0, R18 ;  /* 0x0000001200007213 */ /* 0x002fe20000000000 */
[----:B0-----:R-:W-:Y:S01]  /*02c0*/  IMAD R11, R17, UR48, R20 ;  /* 0x00000030110b7c24 */ /* 0x001fe2000f8e0214 */
[----:B--2---:R-:W-:Y:S02]  /*02d0*/  R2UR UR8, R4 ;  /* 0x00000000040872ca */ /* 0x004fe400000e0000 */
[----:B------:R-:W0:Y:S01]  /*02e0*/  I2F.RP R2, R0 ;  /* 0x0000000000027306 */ /* 0x000e220000209400 */
[----:B------:R-:W-:Y:S02]  /*02f0*/  R2UR UR9, R5 ;  /* 0x00000000050972ca */ /* 0x000fe400000e0000 */
[----:B------:R-:W-:Y:S02]  /*0300*/  IADD3 R3, PT, PT, R11, 0x20, RZ ;  /* 0x000000200b037810 */ /* 0x000fe40007ffe0ff */
[----:B------:R-:W-:Y:S02]  /*0310*/  SHF.R.S64 R14, RZ, 0x1e, R11 ;  /* 0x0000001eff0e7819 */ /* 0x000fe4000000100b */
[----:B------:R-:W-:-:S02]  /*0320*/  IABS R21, R3 ;  /* 0x0000000300157213 */ /* 0x000fc40000000000 */
[C---:B------:R-:W-:Y:S02]  /*0330*/  R2UR UR4, R4.reuse ;  /* 0x00000000040472ca */ /* 0x040fe400000e0000 */
[C---:B------:R-:W-:Y:S02]  /*0340*/  R2UR UR5, R5.reuse ;  /* 0x00000000050572ca */ /* 0x040fe400000e0000 */
[----:B------:R-:W-:Y:S01]  /*0350*/  R2UR UR6, R4 ;  /* 0x00000000040672ca */ /* 0x000fe200000e0000 */
[----:B0-----:R-:W0:Y:S01]  /*0360*/  MUFU.RCP R2, R2 ;  /* 0x0000000200027308 */ /* 0x001e220000001000 */
[----:B------:R-:W-:Y:S01]  /*0370*/  R2UR UR7, R5 ;  /* 0x00000000050772ca */ /* 0x000fe200000e0000 */
[----:B0-----:R-:W-:-:S06]  /*0380*/  VIADD R12, R2, 0xffffffe ;  /* 0x0ffffffe020c7836 */ /* 0x001fcc0000000000 */
[----:B------:R0:W1:Y:S02]  /*0390*/  F2I.FTZ.U32.TRUNC.NTZ R13, R12 ;  /* 0x0000000c000d7305 */ /* 0x000064000021f000 */
[----:B0-----:R-:W-:Y:S02]  /*03a0*/  IMAD.MOV.U32 R12, RZ, RZ, RZ ;  /* 0x000000ffff0c7224 */ /* 0x001fe400078e00ff */
[----:B-1----:R-:W-:-:S04]  /*03b0*/  IMAD.MOV R15, RZ, RZ, -R13 ;  /* 0x000000ffff0f7224 */ /* 0x002fc800078e0a0d */
[----:B------:R-:W-:-:S04]  /*03c0*/  IMAD R15, R15, R0, RZ ;  /* 0x000000000f0f7224 */ /* 0x000fc800078e02ff */
[----:B------:R-:W-:Y:S01]  /*03d0*/  IMAD.HI.U32 R13, R13, R15, R12 ;  /* 0x0000000f0d0d7227 */ /* 0x000fe200078e000c */
[----:B------:R-:W-:-:S05]  /*03e0*/  IABS R15, R11 ;  /* 0x0000000b000f7213 */ /* 0x000fca0000000000 */
[----:B------:R-:W-:-:S04]  /*03f0*/  IMAD.HI.U32 R2, R13, R21, RZ ;  /* 0x000000150d027227 */ /* 0x000fc800078e00ff */
[----:B------:R-:W-:Y:S02]  /*0400*/  IMAD.MOV R10, RZ, RZ, -R2 ;  /* 0x000000ffff0a7224 */ /* 0x000fe400078e0a02 */
[----:B------:R-:W-:-:S04]  /*0410*/  IMAD.HI.U32 R13, R13, R15, RZ ;  /* 0x0000000f0d0d7227 */ /* 0x000fc800078e00ff */
[----:B------:R-:W-:Y:S02]  /*0420*/  IMAD R21, R0, R10, R21 ;  /* 0x0000000a00157224 */ /* 0x000fe400078e0215 */
        /* <DEDUP_REMOVED lines=9> */
[----:B------:R-:W-:Y:S01]  /*04c0*/  @!P2 IMAD.IADD R15, R15, 0x1, -R0 ;  /* 0x000000010f0fa824 */ /* 0x000fe200078e0a00 */
[----:B------:R-:W-:Y:S02]  /*04d0*/  @!P2 IADD3 R13, PT, PT, R13, 0x1, RZ ;  /* 0x000000010d0da810 */ /* 0x000fe40007ffe0ff */
[----:B------:R-:W-:Y:S02]  /*04e0*/  ISETP.NE.AND P2, PT, R18, RZ, PT ;  /* 0x000000ff1200720c */ /* 0x000fe40003f45270 */
[----:B------:R-:W-:Y:S02]  /*04f0*/  ISETP.GE.U32.AND P0, PT, R15, R0, PT ;  /* 0x000000000f00720c */ /* 0x000fe40003f06070 */
[----:B------:R-:W-:-:S04]  /*0500*/  LOP3.LUT R0, R11, R18, RZ, 0x3c, !PT ;  /* 0x000000120b007212 */ /* 0x000fc800078e3cff */
[----:B------:R-:W-:Y:S01]  /*0510*/  @P3 VIADD R2, R2, 0x1 ;  /* 0x0000000102023836 */ /* 0x000fe20000000000 */
[----:B------:R-:W-:Y:S02]  /*0520*/  ISETP.GE.AND P3, PT, R0, RZ, PT ;  /* 0x000000ff0000720c */ /* 0x000fe40003f66270 */
[----:B------:R-:W-:Y:S01]  /*0530*/  LOP3.LUT R0, RZ, R18, RZ, 0x33, !PT ;  /* 0x00000012ff007212 */ /* 0x000fe200078e33ff */
[----:B------:R-:W-:Y:S01]  /*0540*/  @!P1 IMAD.MOV R2, RZ, RZ, -R2 ;  /* 0x000000ffff029224 */ /* 0x000fe200078e0a02 */
[----:B---3--:R-:W-:Y:S02]  /*0550*/  ISETP.NE.U32.AND P1, PT, R8, 0x1, PT ;  /* 0x000000010800780c */ /* 0x008fe40003f25070 */
[----:B------:R-:W-:Y:S01]  /*0560*/  @P0 VIADD R13, R13, 0x1 ;  /* 0x000000010d0d0836 */ /* 0x000fe20000000000 */
[----:B----4-:R-:W-:Y:S02]  /*0570*/  ISETP.NE.U32.AND P0, PT, R6, 0x1, PT ;  /* 0x000000010600780c */ /* 0x010fe40003f05070 */
[----:B------:R-:W-:-:S02]  /*0580*/  SEL R2, R0, R2, !P2 ;  /* 0x0000000200027207 */ /* 0x000fc40005000000 */
[----:B------:R-:W-:Y:S02]  /*0590*/  ISETP.NE.AND.EX P1, PT, R9, RZ, PT, P1 ;  /* 0x000000ff0900720c */ /* 0x000fe40003f25310 */
[----:B------:R-:W-:Y:S01]  /*05a0*/  @!P3 IMAD.MOV R13, RZ, RZ, -R13 ;  /* 0x000000ffff0db224 */ /* 0x000fe200078e0a0d */
[C---:B------:R-:W-:Y:S02]  /*05b0*/  IADD3 R10, PT, PT, -R2.reuse, RZ, RZ ;  /* 0x000000ff020a7210 */ /* 0x040fe40007ffe1ff */
[----:B------:R-:W-:Y:S02]  /*05c0*/  SEL R2, R2, RZ, P1 ;  /* 0x000000ff02027207 */ /* 0x000fe40000800000 */
[----:B------:R-:W-:Y:S01]  /*05d0*/  SEL R0, R0, R13, !P2 ;  /* 0x0000000d00007207 */ /* 0x000fe20005000000 */
[----:B------:R-:W-:Y:S01]  /*05e0*/  IMAD R10, R18, R10, R3 ;  /* 0x0000000a120a7224 */ /* 0x000fe200078e0203 */
[----:B------:R-:W-:Y:S01]  /*05f0*/  ISETP.NE.AND.EX P0, PT, R7, RZ, PT, P0 ;  /* 0x000000ff0700720c */ /* 0x000fe20003f05300 */
[----:B------:R-:W-:-:S02]  /*0600*/  IMAD R13, R2, UR44, RZ ;  /* 0x0000002c020d7c24 */ /* 0x000fc4000f8e02ff */
[----:B------:R-:W-:Y:S01]  /*0610*/  IMAD.MOV R12, RZ, RZ, -R0 ;  /* 0x000000ffff0c7224 */ /* 0x000fe200078e0a00 */
[----:B------:R-:W-:Y:S02]  /*0620*/  SEL R10, R10, RZ, P0 ;  /* 0x000000ff0a0a7207 */ /* 0x000fe40000000000 */
[----:B------:R-:W-:Y:S01]  /*0630*/  SEL R0, R0, RZ, P1 ;  /* 0x000000ff00007207 */ /* 0x000fe20000800000 */
[----:B------:R-:W-:Y:S02]  /*0640*/  IMAD R2, R18, R12, R11 ;  /* 0x0000000c12027224 */ /* 0x000fe400078e020b */
[----:B------:R-:W-:Y:S02]  /*0650*/  IMAD R10, R10, UR45, R13 ;  /* 0x0000002d0a0a7c24 */ /* 0x000fe4000f8e020d */
[----:B------:R-:W-:Y:S01]  /*0660*/  IMAD R15, R0, UR44, RZ ;  /* 0x0000002c000f7c24 */ /* 0x000fe2000f8e02ff */
[----:B------:R-:W-:Y:S02]  /*0670*/  SEL R2, R2, RZ, P0 ;  /* 0x000000ff02027207 */ /* 0x000fe40000000000 */
        /* <DEDUP_REMOVED lines=65> */
.L_x_24477:
        /* <DEDUP_REMOVED lines=11> */
[----:B0-----:R-:W-:Y:S05]  /*0b40*/  CALL.REL.NOINC `($__internal_379_$__cuda_sm3x_div_rn_noftz_f32_slowpath) ;  /* 0x0000000400e47944 */ /* 0x001fea0003c00000 */
[----:B------:R-:W-:-:S07]  /*0b50*/  MOV R10, R2 ;  /* 0x00000002000a7202 */ /* 0x000fce0000000f00 */
.L_x_24462:
[----:B------:R-:W-:Y:S05]  /*0b60*/  BSYNC.RECONVERGENT B1 ;  /* 0x0000000000017941 */ /* 0x000fea0003800200 */
.L_x_24461:
        /* <DEDUP_REMOVED lines=11> */
[----:B0-----:R-:W-:Y:S05]  /*0c20*/  CALL.REL.NOINC `($__internal_379_$__cuda_sm3x_div_rn_noftz_f32_slowpath) ;  /* 0x0000000400ac7944 */ /* 0x001fea0003c00000 */
[----:B------:R-:W-:-:S07]  /*0c30*/  IMAD.MOV.U32 R11, RZ, RZ, R2 ;  /* 0x000000ffff0b7224 */ /* 0x000fce00078e0002 */
.L_x_24464:
[----:B------:R-:W-:Y:S05]  /*0c40*/  BSYNC.RECONVERGENT B1 ;  /* 0x0000000000017941 */ /* 0x000fea0003800200 */
.L_x_24463:
        /* <DEDUP_REMOVED lines=17> */
[----:B-1----:R-:W-:Y:S05]  /*0d60*/  @!P0 BRA `(.L_x_24465) ;  /* 0xfffffff400508947 */ /* 0x002fea000383ffff */
[----:B------:R-:W-:Y:S05]  /*0d70*/  BSYNC B0 ;  /* 0x0000000000007941 */ /* 0x000fea0003800000 */
.L_x_24459:
[----:B------:R-:W-:Y:S05]  /*0d80*/  EXIT ;  /* 0x000000000000794d */ /* 0x000fea0003800000 */
.L_x_24460:
[----:B------:R-:W-:Y:S01]  /*0d90*/  BSSY B1, `(.L_x_24466) ;  /* 0x0000007000017945 */ /* 0x000fe20003800000 */
[----:B------:R-:W-:Y:S01]  /*0da0*/  IMAD.MOV.U32 R12, RZ, RZ, 0x10 ;  /* 0x00000010ff0c7424 */ /* 0x000fe200078e00ff */
[----:B------:R-:W-:Y:S01]  /*0db0*/  MOV R11, 0x1f ;  /* 0x0000001f000b7802 */ /* 0x000fe20000000f00 */
[----:B------:R-:W-:-:S07]  /*0dc0*/  IMAD.MOV.U32 R15, RZ, RZ, -0x1 ;  /* 0xffffffffff0f7424 */ /* 0x000fce00078e00ff */
[----:B------:R-:W-:Y:S05]  /*0dd0*/  WARPSYNC.COLLECTIVE R15, `(.L_x_24467) ;  /* 0x000000000f087348 */ /* 0x000fea0003c00000 */
[----:B------:R0:W1:Y:S02]  /*0de0*/  SHFL.BFLY P6, R14, R13, R12, R11 ;  /* 0x0c00000c0d0e7389 */ /* 0x00006400000c000b */
[----:B01----:R-:W-:Y:S05]  /*0df0*/  ENDCOLLECTIVE ;  /* 0x000000000000791b */ /* 0x003fea0003800000 */
.L_x_24467:
[----:B------:R-:W-:Y:S05]  /*0e00*/  BSYNC B1 ;  /* 0x0000000000017941 */ /* 0x000fea0003800000 */
.L_x_24466:
[----:B------:R-:W-:Y:S01]  /*0e10*/  HFMA2 R11, -RZ, RZ, 0, 1.847743988037109375e-06 ;  /* 0x0000001fff0b7431 */ /* 0x000fe200000001ff */
[----:B------:R-:W-:Y:S01]  /*0e20*/  FMNMX R13, R13, R14, !PT ;  /* 0x0000000e0d0d7209 */ /* 0x000fe20007800000 */
[----:B------:R-:W-:Y:S02]  /*0e30*/  IMAD.MOV.U32 R12, RZ, RZ, 0x8 ;  /* 0x00000008ff0c7424 */ /* 0x000fe400078e00ff */
[----:B------:R-:W-:Y:S02]  /*0e40*/  HFMA2 R23, -RZ, RZ, 3.7421875, 0 ;  /* 0x437c0000ff177431 */ /* 0x000fe400000001ff */
[----:B------:R-:W-:-:S07]  /*0e50*/  IMAD.MOV.U32 R15, RZ, RZ, -0x1 ;  /* 0xffffffffff0f7424 */ /* 0x000fce00078e00ff */
[----:B------:R-:W-:Y:S05]  /*0e60*/  WARPSYNC.COLLECTIVE R15, `(.L_x_24468) ;  /* 0x000000000f087348 */ /* 0x000fea0003c00000 */
[----:B------:R0:W1:Y:S02]  /*0e70*/  SHFL.BFLY P6, R14, R13, R12, R11 ;  /* 0x0c00000c0d0e7389 */ /* 0x00006400000c000b */
[----:B01----:R-:W-:Y:S05]  /*0e80*/  ENDCOLLECTIVE ;  /* 0x000000000000791b */ /* 0x003fea0003800000 */
.L_x_24468:
[----:B------:R-:W-:Y:S02]  /*0e90*/  MOV R12, 0x4 ;  /* 0x00000004000c7802 */ /* 0x000fe40000000f00 */
[----:B------:R-:W-:-:S05]  /*0ea0*/  FMNMX R0, R13, R14, !PT ;  /* 0x0000000e0d007209 */ /* 0x000fca0007800000 */
[----:B------:R-:W-:-:S07]  /*0eb0*/  IMAD.MOV.U32 R13, RZ, RZ, R0 ;  /* 0x000000ffff0d7224 */ /* 0x000fce00078e0000 */
[----:B------:R-:W-:Y:S05]  /*0ec0*/  WARPSYNC.COLLECTIVE R15, `(.L_x_24469) ;  /* 0x000000000f087348 */ /* 0x000fea0003c00000 */
[----:B------:R0:W1:Y:S02]  /*0ed0*/  SHFL.BFLY P6, R14, R13, R12, R11 ;  /* 0x0c00000c0d0e7389 */ /* 0x00006400000c000b */
[----:B01----:R-:W-:Y:S05]  /*0ee0*/  ENDCOLLECTIVE ;  /* 0x000000000000791b */ /* 0x003fea0003800000 */
.L_x_24469:
[----:B------:R-:W-:Y:S01]  /*0ef0*/  IMAD.MOV.U32 R12, RZ, RZ, 0x2 ;  /* 0x00000002ff0c7424 */ /* 0x000fe200078e00ff */
[----:B------:R-:W-:Y:S01]  /*0f00*/  FMNMX R2, R0, R14, !PT ;  /* 0x0000000e00027209 */ /* 0x000fe20007800000 */
[----:B------:R-:W-:-:S04]  /*0f10*/  IMAD.MOV.U32 R0, RZ, RZ, 0x3bbb989d ;  /* 0x3bbb989dff007424 */ /* 0x000fc800078e00ff */
[----:B------:R-:W-:-:S07]  /*0f20*/  IMAD.MOV.U32 R13, RZ, RZ, R2 ;  /* 0x000000ffff0d7224 */ /* 0x000fce00078e0002 */
[----:B------:R-:W-:Y:S05]  /*0f30*/  WARPSYNC.COLLECTIVE R15, `(.L_x_24470) ;  /* 0x000000000f087348 */ /* 0x000fea0003c00000 */
[----:B------:R0:W1:Y:S02]  /*0f40*/  SHFL.BFLY P6, R14, R13, R12, R11 ;  /* 0x0c00000c0d0e7389 */ /* 0x00006400000c000b */
[----:B01----:R-:W-:Y:S05]  /*0f50*/  ENDCOLLECTIVE ;  /* 0x000000000000791b */ /* 0x003fea0003800000 */
.L_x_24470:
[----:B------:R-:W-:Y:S01]  /*0f60*/  IMAD.MOV.U32 R12, RZ, RZ, 0x1 ;  /* 0x00000001ff0c7424 */ /* 0x000fe200078e00ff */
[----:B------:R-:W-:-:S04]  /*0f70*/  FMNMX R3, R2, R14, !PT ;  /* 0x0000000e02037209 */ /* 0x000fc80007800000 */
[----:B------:R-:W-:-:S07]  /*0f80*/  MOV R13, R3 ;  /* 0x00000003000d7202 */ /* 0x000fce0000000f00 */
[----:B------:R-:W-:Y:S05]  /*0f90*/  WARPSYNC.COLLECTIVE R15, `(.L_x_24471) ;  /* 0x000000000f087348 */ /* 0x000fea0003c00000 */
[----:B------:R0:W1:Y:S02]  /*0fa0*/  SHFL.BFLY P6, R14, R13, R12, R11 ;  /* 0x0c00000c0d0e7389 */ /* 0x00006400000c000b */
[----:B01----:R-:W-:Y:S05]  /*0fb0*/  ENDCOLLECTIVE ;  /* 0x000000000000791b */ /* 0x003fea0003800000 */
.L_x_24471:
        /* <DEDUP_REMOVED lines=14> */
[----:B------:R-:W-:Y:S01]  /*10a0*/  IMAD.SHL.U32 R0, R10, 0x800000, RZ ;  /* 0x008000000a007824 */ /* 0x000fe200078e00ff */
[----:B------:R-:W-:-:S03]  /*10b0*/  MOV R12, 0x10 ;  /* 0x00000010000c7802 */ /* 0x000fc60000000f00 */
[----:B------:R-:W0:Y:S08]  /*10c0*/  MUFU.EX2 R21, R21 ;  /* 0x0000001500157308 */ /* 0x000e300000000800 */
        /* <DEDUP_REMOVED lines=8> */
.L_x_24472:
[----:B------:R-:W-:Y:S02]  /*1150*/  IMAD.MOV.U32 R12, RZ, RZ, 0x8 ;  /* 0x00000008ff0c7424 */ /* 0x000fe400078e00ff */
[----:B------:R-:W-:-:S04]  /*1160*/  FADD R3, R13, R14 ;  /* 0x0000000e0d037221 */ /* 0x000fc80000000000 */
[----:B------:R-:W-:-:S07]  /*1170*/  IMAD.MOV.U32 R13, RZ, RZ, R3 ;  /* 0x000000ffff0d7224 */ /* 0x000fce00078e0003 */
[----:B------:R-:W-:Y:S05]  /*1180*/  WARPSYNC.COLLECTIVE R15, `(.L_x_24473) ;  /* 0x000000000f087348 */ /* 0x000fea0003c00000 */
[----:B------:R0:W1:Y:S02]  /*1190*/  SHFL.BFLY P6, R14, R13, R12, R11 ;  /* 0x0c00000c0d0e7389 */ /* 0x00006400000c000b */
[----:B01----:R-:W-:Y:S05]  /*11a0*/  ENDCOLLECTIVE ;  /* 0x000000000000791b */ /* 0x003fea0003800000 */
.L_x_24473:
[----:B------:R-:W-:Y:S02]  /*11b0*/  IMAD.MOV.U32 R12, RZ, RZ, 0x4 ;  /* 0x00000004ff0c7424 */ /* 0x000fe400078e00ff */
[----:B------:R-:W-:-:S05]  /*11c0*/  FADD R10, R3, R14 ;  /* 0x0000000e030a7221 */ /* 0x000fca0000000000 */
[----:B------:R-:W-:-:S07]  /*11d0*/  MOV R13, R10 ;  /* 0x0000000a000d7202 */ /* 0x000fce0000000f00 */
[----:B------:R-:W-:Y:S05]  /*11e0*/  WARPSYNC.COLLECTIVE R15, `(.L_x_24474) ;  /* 0x000000000f087348 */ /* 0x000fea0003c00000 */
[----:B------:R0:W1:Y:S02]  /*11f0*/  SHFL.BFLY P6, R14, R13, R12, R11 ;  /* 0x0c00000c0d0e7389 */ /* 0x00006400000c000b */
[----:B01----:R-:W-:Y:S05]  /*1200*/  ENDCOLLECTIVE ;  /* 0x000000000000791b */ /* 0x003fea0003800000 */
.L_x_24474:
[----:B------:R-:W-:Y:S02]  /*1210*/  HFMA2 R12, -RZ, RZ, 0, 1.1920928955078125e-07 ;  /* 0x00000002ff0c7431 */ /* 0x000fe400000001ff */
[----:B------:R-:W-:-:S04]  /*1220*/  FADD R21, R10, R14 ;  /* 0x0000000e0a157221 */ /* 0x000fc80000000000 */
[----:B------:R-:W-:-:S07]  /*1230*/  IMAD.MOV.U32 R13, RZ, RZ, R21 ;  /* 0x000000ffff0d7224 */ /* 0x000fce00078e0015 */
[----:B------:R-:W-:Y:S05]  /*1240*/  WARPSYNC.COLLECTIVE R15, `(.L_x_24475) ;  /* 0x000000000f087348 */ /* 0x000fea0003c00000 */
[----:B------:R0:W1:Y:S02]  /*1250*/  SHFL.BFLY P6, R14, R13, R12, R11 ;  /* 0x0c00000c0d0e7389 */ /* 0x00006400000c000b */
[----:B01----:R-:W-:Y:S05]  /*1260*/  ENDCOLLECTIVE ;  /* 0x000000000000791b */ /* 0x003fea0003800000 */
.L_x_24475:
[----:B------:R-:W-:Y:S02]  /*1270*/  IMAD.MOV.U32 R12, RZ, RZ, 0x1 ;  /* 0x00000001ff0c7424 */ /* 0x000fe400078e00ff */
[----:B------:R-:W-:-:S04]  /*1280*/  FADD R22, R21, R14 ;  /* 0x0000000e15167221 */ /* 0x000fc80000000000 */
[----:B------:R-:W-:-:S07]  /*1290*/  IMAD.MOV.U32 R13, RZ, RZ, R22 ;  /* 0x000000ffff0d7224 */ /* 0x000fce00078e0016 */
[----:B------:R-:W-:Y:S05]  /*12a0*/  WARPSYNC.COLLECTIVE R15, `(.L_x_24476) ;  /* 0x000000000f087348 */ /* 0x000fea0003c00000 */
[----:B------:R0:W1:Y:S02]  /*12b0*/  SHFL.BFLY P6, R14, R13, R12, R11 ;  /* 0x0c00000c0d0e7389 */ /* 0x00006400000c000b */
[----:B01----:R-:W-:Y:S05]  /*12c0*/  ENDCOLLECTIVE ;  /* 0x000000000000791b */ /* 0x003fea0003800000 */
.L_x_24476:
[----:B------:R-:W-:Y:S05]  /*12d0*/  BRA `(.L_x_24477) ;  /* 0xfffffff400ec7947 */ /* 0x000fea000383ffff */
        .weak           $__internal_379_$__cuda_sm3x_div_rn_noftz_f32_slowpath
        .type           $__internal_379_$__cuda_sm3x_div_rn_noftz_f32_slowpath,@function
        .size           $__internal_379_$__cuda_sm3x_div_rn_noftz_f32_slowpath,(.L_x_37756 - $__internal_379_$__cuda_sm3x_div_rn_noftz_f32_slowpath)
$__internal_379_$__cuda_sm3x_div_rn_noftz_f32_slowpath:
        /* <DEDUP_REMOVED lines=35> */
.L_x_24479:
        /* <DEDUP_REMOVED lines=51> */
.L_x_24486:
[----:B------:R-:W-:-:S04]  /*1840*/  LOP3.LUT R2, R2, 0x80000000, RZ, 0xc0, !PT ;  /* 0x8000000002027812 */ /* 0x000fc800078ec0ff */
[----:B------:R-:W-:Y:S01]  /*1850*/  LOP3.LUT R2, R2, 0x7f800000, RZ, 0xfc, !PT ;  /* 0x7f80000002027812 */ /* 0x000fe200078efcff */
[----:B------:R-:W-:Y:S06]  /*1860*/  BRA `(.L_x_24487) ;  /* 0x0000000000047947 */ /* 0x000fec0003800000 */
.L_x_24485:
[----:B------:R-:W-:-:S07]  /*1870*/  LEA R2, R22, R2, 0x17 ;  /* 0x0000000216027211 */ /* 0x000fce00078eb8ff */
.L_x_24487:
[----:B------:R-:W-:Y:S05]  /*1880*/  BSYNC.RECONVERGENT B3 ;  /* 0x0000000000037941 */ /* 0x000fea0003800200 */
.L_x_24484:
[----:B------:R-:W-:Y:S05]  /*1890*/  BRA `(.L_x_24488) ;  /* 0x0000000000207947 */ /* 0x000fea0003800000 */
.L_x_24483:
[----:B------:R-:W-:-:S04]  /*18a0*/  LOP3.LUT R2, R15, 0x80000000, R2, 0x48, !PT ;  /* 0x800000000f027812 */ /* 0x000fc800078e4802 */
[----:B------:R-:W-:Y:S01]  /*18b0*/  LOP3.LUT R2, R2, 0x7f800000, RZ, 0xfc, !PT ;  /* 0x7f80000002027812 */ /* 0x000fe200078efcff */
[----:B------:R-:W-:Y:S06]  /*18c0*/  BRA `(.L_x_24488) ;  /* 0x0000000000147947 */ /* 0x000fec0003800000 */
.L_x_24482:
[----:B------:R-:W-:Y:S01]  /*18d0*/  LOP3.LUT R2, R15, 0x80000000, R2, 0x48, !PT ;  /* 0x800000000f027812 */ /* 0x000fe200078e4802 */
[----:B------:R-:W-:Y:S06]  /*18e0*/  BRA `(.L_x_24488) ;  /* 0x00000000000c7947 */ /* 0x000fec0003800000 */
.L_x_24481:
[----:B------:R-:W0:Y:S01]  /*18f0*/  MUFU.RSQ R2, -QNAN ;  /* 0xffc0000000027908 */ /* 0x000e220000001400 */
[----:B------:R-:W-:Y:S05]  /*1900*/  BRA `(.L_x_24488) ;  /* 0x0000000000047947 */ /* 0x000fea0003800000 */
.L_x_24480:
[----:B------:R-:W-:-:S07]  /*1910*/  FADD.FTZ R2, R2, R3 ;  /* 0x0000000302027221 */ /* 0x000fce0000010000 */
.L_x_24488:
[----:B------:R-:W-:Y:S05]  /*1920*/  BSYNC.RECONVERGENT B2 ;  /* 0x0000000000027941 */ /* 0x000fea0003800200 */
.L_x_24478:
[----:B------:R-:W-:-:S04]  /*1930*/  IMAD.MOV.U32 R13, RZ, RZ, 0x0 ;  /* 0x00000000ff0d7424 */ /* 0x000fc800078e00ff */
[----:B0-----:R-:W-:Y:S05]  /*1940*/  RET.REL.NODEC R12 `(_Z15SoftmaxWarpImplI22BroadcastScaleMaskLoadIffbLm2EiE11DirectStoreIffEfLi1ELi2ELi32ELi1ELb0EL9Algorithm0EEvT_T0_ll) ;  /* 0xffffffe40cac7950 */ /* 0x001fea0003c3ffff */
.L_x_24489:
        /* <DEDUP_REMOVED lines=11> */
.L_x_37756:


//--------------------- .text._Z15SoftmaxWarpImplI22BroadcastScaleMaskLoadIffbLm2EiE11DirectStoreIffEfLi1ELi1ELi32ELi1ELb1EL9Algorithm0EEvT_T0_ll --------------------------
	.section	.text._Z15SoftmaxWarpImplI22BroadcastScaleMaskLoadIffbLm2EiE11DirectStoreIffEfLi1ELi1ELi32ELi1ELb1EL9Algorithm0EEvT_T0_ll,"ax",@progbits
	.align	128
        .global         _Z15SoftmaxWarpImplI22BroadcastScaleMaskLoadIffbLm2EiE11DirectStoreIffEfLi1ELi1ELi32ELi1ELb1EL9Algorithm0EEvT_T0_ll
        .type           _Z15SoftmaxWarpImplI22BroadcastScaleMaskLoadIffbLm2EiE11DirectStoreIffEfLi1ELi1ELi32ELi1ELb1EL9Algorithm0EEvT_T0_ll,@function
        .size           _Z15SoftmaxWarpImplI22BroadcastScaleMaskLoadIffbLm2EiE11DirectStoreIffEfLi1ELi1ELi32ELi1ELb1EL9Algorithm0EEvT_T0_ll,(.L_x_37757 - _Z15SoftmaxWarpImplI22BroadcastScaleMaskLoadIffbLm2EiE11DirectStoreIffEfLi1ELi1ELi32ELi1ELb1EL9Algorithm0EEvT_T0_ll)
        .other          _Z15SoftmaxWarpImplI22BroadcastScaleMaskLoadIffbLm2EiE11DirectStoreIffEfLi1ELi1ELi32ELi1ELb1EL9Algorithm0EEvT_T0_ll,@"STO_CUDA_ENTRY STV_DEFAULT"
_Z15SoftmaxWarpImplI22BroadcastScaleMaskLoadIffbLm2EiE11DirectStoreIffEfLi1ELi1ELi32ELi1ELb1EL9Algorithm0EEvT_T0_ll:
.text._Z15SoftmaxWarpImplI22BroadcastScaleMaskLoadIffbLm2EiE11DirectStoreIffEfLi1ELi1ELi32ELi1ELb1EL9Algorithm0EEvT_T0_ll:
        /* <DEDUP_REMOVED lines=29> */
.L_x_24490:
        /* <DEDUP_REMOVED lines=17> */
.L_x_24499:
        /* <DEDUP_REMOVED lines=8> */
[C---:B--2---:R-:W-:Y:S02]  /*0360*/  R2UR UR6, R4.reuse ;  /* 0x00000000040672ca */ /* 0x044fe400000e0000 */
[----:B------:R-:W0:Y:S01]  /*0370*/  I2F.RP R11, R13 ;  /* 0x0000000d000b7306 */ /* 0x000e220000209400 */
[C---:B------:R-:W-:Y:S02]  /*0380*/  R2UR UR7, R5.reuse ;  /* 0x00000000050772ca */ /* 0x040fe400000e0000 */
[----:B------:R-:W-:Y:S02]  /*0390*/  R2UR UR4, R4 ;  /* 0x00000000040472ca */ /* 0x000fe400000e0000 */
[----:B------:R-:W-:-:S03]  /*03a0*/  R2UR UR5, R5 ;  /* 0x00000000050572ca */ /* 0x000fc600000e0000 */
[----:B0-----:R-:W0:Y:S02]  /*03b0*/  MUFU.RCP R11, R11 ;  /* 0x0000000b000b7308 */ /* 0x001e240000001000 */
[----:B0-----:R-:W-:-:S06]  /*03c0*/  VIADD R2, R11, 0xffffffe ;  /* 0x0ffffffe0b027836 */ /* 0x001fcc0000000000 */
        /* <DEDUP_REMOVED lines=40> */
.L_x_24493:
[----:B------:R-:W-:Y:S05]  /*0650*/  BSYNC.RECONVERGENT B1 ;  /* 0x0000000000017941 */ /* 0x000fea0003800200 */
.L_x_24492:
        /* <DEDUP_REMOVED lines=33> */
.L_x_24511:
        /* <DEDUP_REMOVED lines=11> */
[----:B-1234-:R-:W-:Y:S05]  /*0920*/  CALL.REL.NOINC `($__internal_380_$__cuda_sm3x_div_rn_noftz_f32_slowpath) ;  /* 0x0000000400887944 */ /* 0x01efea0003c00000 */
[----:B------:R-:W-:-:S07]  /*0930*/  MOV R11, R0 ;  /* 0x00000000000b7202 */ /* 0x000fce0000000f00 */
.L_x_24496:
[----:B------:R-:W-:Y:S05]  /*0940*/  BSYNC.RECONVERGENT B1 ;  /* 0x0000000000017941 */ /* 0x000fea0003800200 */
.L_x_24495:
[----:B------:R-:W-:Y:S04]  /*0950*/  BSSY.RECONVERGENT B1, `(.L_x_24497) ;  /* 0x000000d000017945 */ /* 0x000fe80003800200 */
[----:B------:R-:W-:Y:S05]  /*0960*/  @P0 BRA `(.L_x_24498) ;  /* 0x00000000002c0947 */ /* 0x000fea0003800000 */
[----:B------:R-:W-:Y:S01]  /*0970*/  IMAD R13, R10, UR46, RZ ;  /* 0x0000002e0a0d7c24 */ /* 0x000fe2000f8e02ff */
[----:B--2---:R-:W-:Y:S01]  /*0980*/  R2UR UR4, R4 ;  /* 0x00000000040472ca */ /* 0x004fe200000e0000 */
        /* <DEDUP_REMOVED lines=9> */
.L_x_24498:
[----:B------:R-:W-:Y:S05]  /*0a20*/  BSYNC.RECONVERGENT B1 ;  /* 0x0000000000017941 */ /* 0x000fea0003800200 */
.L_x_24497:
[----:B------:R-:W-:-:S04]  /*0a30*/  IADD3 R16, P0, PT, R19, R16, RZ ;  /* 0x0000001013107210 */ /* 0x000fc80007f1e0ff */
[----:B------:R-:W-:Y:S02]  /*0a40*/  LEA.HI.X.SX32 R10, R19, R10, 0x1, P0 ;  /* 0x0000000a130a7211 */ /* 0x000fe400000f0eff */
[----:B------:R-:W-:-:S04]  /*0a50*/  ISETP.GE.U32.AND P0, PT, R16, UR42, PT ;  /* 0x0000002a10007c0c */ /* 0x000fc8000bf06070 */
[----:B------:R-:W-:-:S13]  /*0a60*/  ISETP.GE.AND.EX P0, PT, R10, UR43, PT, P0 ;  /* 0x0000002b0a007c0c */ /* 0x000fda000bf06300 */
[----:B------:R-:W-:Y:S05]  /*0a70*/  @!P0 BRA `(.L_x_24499) ;  /* 0xfffffff800188947 */ /* 0x000fea000383ffff */
[----:B------:R-:W-:Y:S05]  /*0a80*/  BSYNC B0 ;  /* 0x0000000000007941 */ /* 0x000fea0003800000 */
.L_x_24491:
[----:B------:R-:W-:Y:S05]  /*0a90*/  EXIT ;  /* 0x000000000000794d */ /* 0x000fea0003800000 */
.L_x_24494:
[----:B------:R-:W-:Y:S01]  /*0aa0*/  HFMA2 R12, -RZ, RZ, 0, 9.5367431640625e-07 ;  /* 0x00000010ff0c7431 */ /* 0x000fe200000001ff */
[----:B------:R-:W-:Y:S01]  /*0ab0*/  BSSY B1, `(.L_x_24500) ;  /* 0x0000006000017945 */ /* 0x000fe20003800000 */
[----:B------:R-:W-:Y:S02]  /*0ac0*/  IMAD.MOV.U32 R11, RZ, RZ, 0x1f ;  /* 0x0000001fff0b7424 */ /* 0x000fe400078e00ff */
[----:B------:R-:W-:-:S07]  /*0ad0*/  IMAD.MOV.U32 R15, RZ, RZ, -0x1 ;  /* 0xffffffffff0f7424 */ /* 0x000fce00078e00ff */
[----:B-1234-:R-:W-:Y:S05]  /*0ae0*/  WARPSYNC.COLLECTIVE R15, `(.L_x_24501) ;  /* 0x000000000f087348 */ /* 0x01efea0003c00000 */
[----:B------:R0:W0:Y:S02]  /*0af0*/  SHFL.BFLY P6, R14, R13, R12, R11 ;  /* 0x0c00000c0d0e7389 */ /* 0x00002400000c000b */
[----:B01234-:R-:W-:Y:S05]  /*0b00*/  ENDCOLLECTIVE ;  /* 0x000000000000791b */ /* 0x01ffea0003800000 */
.L_x_24501:
[----:B------:R-:W-:Y:S05]  /*0b10*/  BSYNC B1 ;  /* 0x0000000000017941 */ /* 0x000fea0003800000 */
.L_x_24500:
        /* <DEDUP_REMOVED lines=8> */
.L_x_24502:
[----:B------:R-:W-:Y:S01]  /*0ba0*/  IMAD.MOV.U32 R12, RZ, RZ, 0x4 ;  /* 0x00000004ff0c7424 */ /* 0x000fe200078e00ff */
[----:B------:R-:W-:-:S05]  /*0bb0*/  FMNMX R0, R13, R14, !PT ;  /* 0x0000000e0d007209 */ /* 0x000fca0007800000 */
[----:B------:R-:W-:-:S07]  /*0bc0*/  IMAD.MOV.U32 R13, RZ, RZ, R0 ;  /* 0x000000ffff0d7224 */ /* 0x000fce00078e0000 */
[----:B------:R-:W-:Y:S05]  /*0bd0*/  WARPSYNC.COLLECTIVE R15, `(.L_x_24503) ;  /* 0x000000000f087348 */ /* 0x000fea0003c00000 */
[----:B------:R0:W1:Y:S02]  /*0be0*/  SHFL.BFLY P6, R14, R13, R12, R11 ;  /* 0x0c00000c0d0e7389 */ /* 0x00006400000c000b */
[----:B01----:R-:W-:Y:S05]  /*0bf0*/  ENDCOLLECTIVE ;  /* 0x000000000000791b */ /* 0x003fea0003800000 */
.L_x_24503:
[----:B------:R-:W-:Y:S01]  /*0c00*/  IMAD.MOV.U32 R12, RZ, RZ, 0x2 ;  /* 0x00000002ff0c7424 */ /* 0x000fe200078e00ff */
[----:B------:R-:W-:Y:S01]  /*0c10*/  FMNMX R2, R0, R14, !PT ;  /* 0x0000000e00027209 */ /* 0x000fe20007800000 */
[----:B------:R-:W-:-:S03]  /*0c20*/  HFMA2 R0, -RZ, RZ, 0.96630859375, -0.0022525787353515625 ;  /* 0x3bbb989dff007431 */ /* 0x000fc600000001ff */
[----:B------:R-:W-:-:S07]  /*0c30*/  MOV R13, R2 ;  /* 0x00000002000d7202 */ /* 0x000fce0000000f00 */
[----:B------:R-:W-:Y:S05]  /*0c40*/  WARPSYNC.COLLECTIVE R15, `(.L_x_24504) ;  /* 0x000000000f087348 */ /* 0x000fea0003c00000 */
[----:B------:R0:W1:Y:S02]  /*0c50*/  SHFL.BFLY P6, R14, R13, R12, R11 ;  /* 0x0c00000c0d0e7389 */ /* 0x00006400000c000b */
[----:B01----:R-:W-:Y:S05]  /*0c60*/  ENDCOLLECTIVE ;  /* 0x000000000000791b */ /* 0x003fea0003800000 */
.L_x_24504:
[----:B------:R-:W-:Y:S01]  /*0c70*/  IMAD.MOV.U32 R12, RZ, RZ, 0x1 ;  /* 0x00000001ff0c7424 */ /* 0x000fe200078e00ff */
[----:B------:R-:W-:-:S05]  /*0c80*/  FMNMX R3, R2, R14, !PT ;  /* 0x0000000e02037209 */ /* 0x000fca0007800000 */
[----:B------:R-:W-:-:S07]  /*0c90*/  IMAD.MOV.U32 R13, RZ, RZ, R3 ;  /* 0x000000ffff0d7224 */ /* 0x000fce00078e0003 */
[----:B------:R-:W-:Y:S05]  /*0ca0*/  WARPSYNC.COLLECTIVE R15, `(.L_x_24505) ;  /* 0x000000000f087348 */ /* 0x000fea0003c00000 */
[----:B------:R0:W1:Y:S02]  /*0cb0*/  SHFL.BFLY P6, R14, R13, R12, R11 ;  /* 0x0c00000c0d0e7389 */ /* 0x00006400000c000b */
[----:B01----:R-:W-:Y:S05]  /*0cc0*/  ENDCOLLECTIVE ;  /* 0x000000000000791b */ /* 0x003fea0003800000 */
.L_x_24505:
        /* <DEDUP_REMOVED lines=15> */
.L_x_24506:
[----:B------:R-:W-:Y:S02]  /*0dc0*/  IMAD.MOV.U32 R12, RZ, RZ, 0x8 ;  /* 0x00000008ff0c7424 */ /* 0x000fe400078e00ff */
[----:B------:R-:W-:-:S05]  /*0dd0*/  FADD R2, R13, R14 ;  /* 0x0000000e0d027221 */ /* 0x000fca0000000000 */
[----:B------:R-:W-:-:S07]  /*0de0*/  MOV R13, R2 ;  /* 0x00000002000d7202 */ /* 0x000fce0000000f00 */
[----:B------:R-:W-:Y:S05]  /*0df0*/  WARPSYNC.COLLECTIVE R15, `(.L_x_24507) ;  /* 0x000000000f087348 */ /* 0x000fea0003c00000 */
[----:B------:R0:W1:Y:S02]  /*0e00*/  SHFL.BFLY P6, R14, R13, R12, R11 ;  /* 0x0c00000c0d0e7389 */ /* 0x00006400000c000b */
[----:B01----:R-:W-:Y:S05]  /*0e10*/  ENDCOLLECTIVE ;  /* 0x000000000000791b */ /* 0x003fea0003800000 */
.L_x_24507:
[----:B------:R-:W-:Y:S02]  /*0e20*/  IMAD.MOV.U32 R12, RZ, RZ, 0x4 ;  /* 0x00000004ff0c7424 */ /* 0x000fe400078e00ff */
[----:B------:R-:W-:-:S04]  /*0e30*/  FADD R3, R2, R14 ;  /* 0x0000000e02037221 */ /* 0x000fc80000000000 */
[----:B------:R-:W-:-:S07]  /*0e40*/  IMAD.MOV.U32 R13, RZ, RZ, R3 ;  /* 0x000000ffff0d7224 */ /* 0x000fce00078e0003 */
[----:B------:R-:W-:Y:S05]  /*0e50*/  WARPSYNC.COLLECTIVE R15, `(.L_x_24508) ;  /* 0x000000000f087348 */ /* 0x000fea0003c00000 */
[----:B------:R0:W1:Y:S02]  /*0e60*/  SHFL.BFLY P6, R14, R13, R12, R11 ;  /* 0x0c00000c0d0e7389 */ /* 0x00006400000c000b */
[----:B01----:R-:W-:Y:S05]  /*0e70*/  ENDCOLLECTIVE ;  /* 0x000000000000791b */ /* 0x003fea0003800000 */
.L_x_24508:
[----:B------:R-:W-:Y:S02]  /*0e80*/  IMAD.MOV.U32 R12, RZ, RZ, 0x2 ;  /* 0x00000002ff0c7424 */ /* 0x000fe400078e00ff */
[----:B------:R-:W-:-:S05]  /*0e90*/  FADD R20, R3, R14 ;  /* 0x0000000e03147221 */ /* 0x000fca0000000000 */
[----:B------:R-:W-:-:S07]  /*0ea0*/  MOV R13, R20 ;  /* 0x00000014000d7202 */ /* 0x000fce0000000f00 */
[----:B------:R-:W-:Y:S05]  /*0eb0*/  WARPSYNC.COLLECTIVE R15, `(.L_x_24509) ;  /* 0x000000000f087348 */ /* 0x000fea0003c00000 */
[----:B------:R0:W1:Y:S02]  /*0ec0*/  SHFL.BFLY P6, R14, R13, R12, R11 ;  /* 0x0c00000c0d0e7389 */ /* 0x00006400000c000b */
[----:B01----:R-:W-:Y:S05]  /*0ed0*/  ENDCOLLECTIVE ;  /* 0x000000000000791b */ /* 0x003fea0003800000 */
.L_x_24509:
[----:B------:R-:W-:Y:S02]  /*0ee0*/  IMAD.MOV.U32 R12, RZ, RZ, 0x1 ;  /* 0x00000001ff0c7424 */ /* 0x000fe400078e00ff */
[----:B------:R-:W-:-:S04]  /*0ef0*/  FADD R21, R20, R14 ;  /* 0x0000000e14157221 */ /* 0x000fc80000000000 */
[----:B------:R-:W-:-:S07]  /*0f00*/  IMAD.MOV.U32 R13, RZ, RZ, R21 ;  /* 0x000000ffff0d7224 */ /* 0x000fce00078e0015 */
[----:B------:R-:W-:Y:S05]  /*0f10*/  WARPSYNC.COLLECTIVE R15, `(.L_x_24510) ;  /* 0x000000000f087348 */ /* 0x000fea0003c00000 */
[----:B------:R0:W1:Y:S02]  /*0f20*/  SHFL.BFLY P6, R14, R13, R12, R11 ;  /* 0x0c00000c0d0e7389 */ /* 0x00006400000c000b */
[----:B01----:R-:W-:Y:S05]  /*0f30*/  ENDCOLLECTIVE ;  /* 0x000000000000791b */ /* 0x003fea0003800000 */
.L_x_24510:
[----:B------:R-:W-:Y:S05]  /*0f40*/  BRA `(.L_x_24511) ;  /* 0xfffffff800487947 */ /* 0x000fea000383ffff */
        .weak           $__internal_380_$__cuda_sm3x_div_rn_noftz_f32_slowpath
        .type           $__internal_380_$__cuda_sm3x_div_rn_noftz_f32_slowpath,@function
        .size           $__internal_380_$__cuda_sm3x_div_rn_noftz_f32_slowpath,(.L_x_37757 - $__internal_380_$__cuda_sm3x_div_rn_noftz_f32_slowpath)
$__internal_380_$__cuda_sm3x_div_rn_noftz_f32_slowpath:
        /* <DEDUP_REMOVED lines=13> */
[----:B------:R-:W-:Y:S01]  /*1020*/  FSETP.GTU.FTZ.AND P1, PT, |R0|, +INF , PT ;  /* 0x7f8000000000780b */ /* 0x000fe20003f3c200 */
[----:B------:R-:W-:Y:S01]  /*1030*/  IMAD.MOV.U32 R3, RZ, RZ, R21 ;  /* 0x000000ffff037224 */ /* 0x000fe200078e0015 */
        /* <DEDUP_REMOVED lines=22> */
.L_x_24513:
        /* <DEDUP_REMOVED lines=51> */
.L_x_24520:
[----:B------:R-:W-:-:S04]  /*14d0*/  LOP3.LUT R0, R0, 0x80000000, RZ, 0xc0, !PT ;  /* 0x8000000000007812 */ /* 0x000fc800078ec0ff */
[----:B------:R-:W-:Y:S01]  /*14e0*/  LOP3.LUT R0, R0, 0x7f800000, RZ, 0xfc, !PT ;  /* 0x7f80000000007812 */ /* 0x000fe200078efcff */
[----:B------:R-:W-:Y:S06]  /*14f0*/  BRA `(.L_x_24521) ;  /* 0x0000000000047947 */ /* 0x000fec0003800000 */
.L_x_24519:
[----:B------:R-:W-:-:S07]  /*1500*/  IMAD R0, R13, 0x800000, R0 ;  /* 0x008000000d007824 */ /* 0x000fce00078e0200 */
.L_x_24521:
[----:B------:R-:W-:Y:S05]  /*1510*/  BSYNC.RECONVERGENT B3 ;  /* 0x0000000000037941 */ /* 0x000fea0003800200 */
.L_x_24518:
[----:B------:R-:W-:Y:S05]  /*1520*/  BRA `(.L_x_24522) ;  /* 0x0000000000207947 */ /* 0x000fea0003800000 */
.L_x_24517:
[----:B------:R-:W-:-:S04]  /*1530*/  LOP3.LUT R0, R14, 0x80000000, R13, 0x48, !PT ;  /* 0x800000000e007812 */ /* 0x000fc800078e480d */
[----:B------:R-:W-:Y:S01]  /*1540*/  LOP3.LUT R0, R0, 0x7f800000, RZ, 0xfc, !PT ;  /* 0x7f80000000007812 */ /* 0x000fe200078efcff */
[----:B------:R-:W-:Y:S06]  /*1550*/  BRA `(.L_x_24522) ;  /* 0x0000000000147947 */ /* 0x000fec0003800000 */
.L_x_24516:
[----:B------:R-:W-:Y:S01]  /*1560*/  LOP3.LUT R0, R14, 0x80000000, R13, 0x48, !PT ;  /* 0x800000000e007812 */ /* 0x000fe200078e480d */
[----:B------:R-:W-:Y:S06]  /*1570*/  BRA `(.L_x_24522) ;  /* 0x00000000000c7947 */ /* 0x000fec0003800000 */
.L_x_24515:
[----:B------:R-:W0:Y:S01]  /*1580*/  MUFU.RSQ R0, -QNAN ;  /* 0xffc0000000007908 */ /* 0x000e220000001400 */
[----:B------:R-:W-:Y:S05]  /*1590*/  BRA `(.L_x_24522) ;  /* 0x0000000000047947 */ /* 0x000fea0003800000 */
.L_x_24514:
[----:B------:R-:W-:-:S07]  /*15a0*/  FADD.FTZ R0, R0, R3 ;  /* 0x0000000300007221 */ /* 0x000fce0000010000 */
.L_x_24522:
[----:B------:R-:W-:Y:S05]  /*15b0*/  BSYNC.RECONVERGENT B2 ;  /* 0x0000000000027941 */ /* 0x000fea0003800200 */
.L_x_24512:
[----:B------:R-:W-:-:S04]  /*15c0*/  IMAD.MOV.U32 R3, RZ, RZ, 0x0 ;  /* 0x00000000ff037424 */ /* 0x000fc800078e00ff */
[----:B0-----:R-:W-:Y:S05]  /*15d0*/  RET.REL.NODEC R2 `(_Z15SoftmaxWarpImplI22BroadcastScaleMaskLoadIffbLm2EiE11DirectStoreIffEfLi1ELi1ELi32ELi1ELb1EL9Algorithm0EEvT_T0_ll) ;  /* 0xffffffe802887950 */ /* 0x001fea0003c3ffff */
.L_x_24523:
        /* <DEDUP_REMOVED lines=10> */
.L_x_37757:


//--------------------- .text._Z15SoftmaxWarpImplI22BroadcastScaleMaskLoadIffbLm2EiE11DirectStoreIffEfLi1ELi1ELi32ELi1ELb0EL9Algorithm0EEvT_T0_ll --------------------------
	.section	.text._Z15SoftmaxWarpImplI22BroadcastScaleMaskLoadIffbLm2EiE11DirectStoreIffEfLi1ELi1ELi32ELi1ELb0EL9Algorithm0EEvT_T0_ll,"ax",@progbits
	.align	128
        .global         _Z15SoftmaxWarpImplI22BroadcastScaleMaskLoadIffbLm2EiE11DirectStoreIffEfLi1ELi1ELi32ELi1ELb0EL9Algorithm0EEvT_T0_ll
        .type           _Z15SoftmaxWarpImplI22BroadcastScaleMaskLoadIffbLm2EiE11DirectStoreIffEfLi1ELi1ELi32ELi1ELb0EL9Algorithm0EEvT_T0_ll,@function
        .size           _Z15SoftmaxWarpImplI22BroadcastScaleMaskLoadIffbLm2EiE11DirectStoreIffEfLi1ELi1ELi32ELi1ELb0EL9Algorithm0EEvT_T0_ll,(.L_x_37758 - _Z15SoftmaxWarpImplI22BroadcastScaleMaskLoadIffbLm2EiE11DirectStoreIffEfLi1ELi1ELi32ELi1ELb0EL9Algorithm0EEvT_T0_ll)
        .other          _Z15SoftmaxWarpImplI22BroadcastScaleMaskLoadIffbLm2EiE11DirectStoreIffEfLi1ELi1ELi32ELi1ELb0EL9Algorithm0EEvT_T0_ll,@"STO_CUDA_ENTRY STV_DEFAULT"
_Z15SoftmaxWarpImplI22BroadcastScaleMaskLoadIffbLm2EiE11DirectStoreIffEfLi1ELi1ELi32ELi1ELb0EL9Algorithm0EEvT_T0_ll:
.text._Z15SoftmaxWarpImplI22BroadcastScaleMaskLoadIffbLm2EiE11DirectStoreIffEfLi1ELi1ELi32ELi1ELb0EL9Algorithm0EEvT_T0_ll:
        /* <DEDUP_REMOVED lines=27> */
.L_x_24524:
        /* <DEDUP_REMOVED lines=17> */
.L_x_24529:
[----:B-1----:R-:W-:Y:S01]  /*02c0*/  IABS R13, R17 ;  /* 0x00000011000d7213 */ /* 0x002fe20000000000 */
[----:B0-----:R-:W-:Y:S01]  /*02d0*/  IMAD R0, R16, UR48, R18 ;  /* 0x0000003010007c24 */ /* 0x001fe2000f8e0212 */
[C---:B--2---:R-:W-:Y:S02]  /*02e0*/  R2UR UR6, R4.reuse ;  /* 0x00000000040672ca */ /* 0x044fe400000e0000 */
        /* <DEDUP_REMOVED lines=79> */
.L_x_24541:
        /* <DEDUP_REMOVED lines=11> */
[----:B------:R-:W-:Y:S05]  /*0890*/  CALL.REL.NOINC `($__internal_381_$__cuda_sm3x_div_rn_noftz_f32_slowpath) ;  /* 0x00000004007c7944 */ /* 0x000fea0003c00000 */
[----:B------:R-:W-:-:S07]  /*08a0*/  MOV R11, R0 ;  /* 0x00000000000b7202 */ /* 0x000fce0000000f00 */
.L_x_24528:
[----:B------:R-:W-:Y:S05]  /*08b0*/  BSYNC.RECONVERGENT B1 ;  /* 0x0000000000017941 */ /* 0x000fea0003800200 */
.L_x_24527:
        /* <DEDUP_REMOVED lines=17> */
.L_x_24525:
[----:B------:R-:W-:Y:S05]  /*09d0*/  EXIT ;  /* 0x000000000000794d */ /* 0x000fea0003800000 */
.L_x_24526:
[----:B------:R-:W-:Y:S01]  /*09e0*/  HFMA2 R12, -RZ, RZ, 0, 9.5367431640625e-07 ;  /* 0x00000010ff0c7431 */ /* 0x000fe200000001ff */
[----:B------:R-:W-:Y:S01]  /*09f0*/  BSSY B1, `(.L_x_24530) ;  /* 0x0000006000017945 */ /* 0x000fe20003800000 */
[----:B------:R-:W-:Y:S02]  /*0a00*/  IMAD.MOV.U32 R11, RZ, RZ, 0x1f ;  /* 0x0000001fff0b7424 */ /* 0x000fe400078e00ff */
[----:B------:R-:W-:-:S07]  /*0a10*/  IMAD.MOV.U32 R15, RZ, RZ, -0x1 ;  /* 0xffffffffff0f7424 */ /* 0x000fce00078e00ff */
[----:B------:R-:W-:Y:S05]  /*0a20*/  WARPSYNC.COLLECTIVE R15, `(.L_x_24531) ;  /* 0x000000000f087348 */ /* 0x000fea0003c00000 */
[----:B------:R0:W1:Y:S02]  /*0a30*/  SHFL.BFLY P6, R14, R13, R12, R11 ;  /* 0x0c00000c0d0e7389 */ /* 0x00006400000c000b */
[----:B01----:R-:W-:Y:S05]  /*0a40*/  ENDCOLLECTIVE ;  /* 0x000000000000791b */ /* 0x003fea0003800000 */
.L_x_24531:
[----:B------:R-:W-:Y:S05]  /*0a50*/  BSYNC B1 ;  /* 0x0000000000017941 */ /* 0x000fea0003800000 */
.L_x_24530:
        /* <DEDUP_REMOVED lines=8> */
.L_x_24532:
[----:B------:R-:W-:Y:S01]  /*0ae0*/  IMAD.MOV.U32 R12, RZ, RZ, 0x4 ;  /* 0x00000004ff0c7424 */ /* 0x000fe200078e00ff */
[----:B------:R-:W-:-:S05]  /*0af0*/  FMNMX R0, R13, R14, !PT ;  /* 0x0000000e0d007209 */ /* 0x000fca0007800000 */
[----:B------:R-:W-:-:S07]  /*0b00*/  IMAD.MOV.U32 R13, RZ, RZ, R0 ;  /* 0x000000ffff0d7224 */ /* 0x000fce00078e0000 */
[----:B------:R-:W-:Y:S05]  /*0b10*/  WARPSYNC.COLLECTIVE R15, `(.L_x_24533) ;  /* 0x000000000f087348 */ /* 0x000fea0003c00000 */
[----:B------:R0:W1:Y:S02]  /*0b20*/  SHFL.BFLY P6, R14, R13, R12, R11 ;  /* 0x0c00000c0d0e7389 */ /* 0x00006400000c000b */
[----:B01----:R-:W-:Y:S05]  /*0b30*/  ENDCOLLECTIVE ;  /* 0x000000000000791b */ /* 0x003fea0003800000 */
.L_x_24533:
[----:B------:R-:W-:Y:S01]  /*0b40*/  IMAD.MOV.U32 R12, RZ, RZ, 0x2 ;  /* 0x00000002ff0c7424 */ /* 0x000fe200078e00ff */
[----:B------:R-:W-:Y:S01]  /*0b50*/  FMNMX R2, R0, R14, !PT ;  /* 0x0000000e00027209 */ /* 0x000fe20007800000 */
[----:B------:R-:W-:-:S03]  /*0b60*/  HFMA2 R0, -RZ, RZ, 0.96630859375, -0.0022525787353515625 ;  /* 0x3bbb989dff007431 */ /* 0x000fc600000001ff */
[----:B------:R-:W-:-:S07]  /*0b70*/  MOV R13, R2 ;  /* 0x00000002000d7202 */ /* 0x000fce0000000f00 */
[----:B------:R-:W-:Y:S05]  /*0b80*/  WARPSYNC.COLLECTIVE R15, `(.L_x_24534) ;  /* 0x000000000f087348 */ /* 0x000fea0003c00000 */
[----:B------:R0:W1:Y:S02]  /*0b90*/  SHFL.BFLY P6, R14, R13, R12, R11 ;  /* 0x0c00000c0d0e7389 */ /* 0x00006400000c000b */
[----:B01----:R-:W-:Y:S05]  /*0ba0*/  ENDCOLLECTIVE ;  /* 0x000000000000791b */ /* 0x003fea0003800000 */
.L_x_24534:
[----:B------:R-:W-:Y:S01]  /*0bb0*/  IMAD.MOV.U32 R12, RZ, RZ, 0x1 ;  /* 0x00000001ff0c7424 */ /* 0x000fe200078e00ff */
[----:B------:R-:W-:-:S05]  /*0bc0*/  FMNMX R3, R2, R14, !PT ;  /* 0x0000000e02037209 */ /* 0x000fca0007800000 */
[----:B------:R-:W-:-:S07]  /*0bd0*/  IMAD.MOV.U32 R13, RZ, RZ, R3 ;  /* 0x000000ffff0d7224 */ /* 0x000fce00078e0003 */
[----:B------:R-:W-:Y:S05]  /*0be0*/  WARPSYNC.COLLECTIVE R15, `(.L_x_24535) ;  /* 0x000000000f087348 */ /* 0x000fea0003c00000 */
[----:B------:R0:W1:Y:S02]  /*0bf0*/  SHFL.BFLY P6, R14, R13, R12, R11 ;  /* 0x0c00000c0d0e7389 */ /* 0x00006400000c000b */
[----:B01----:R-:W-:Y:S05]  /*0c00*/  ENDCOLLECTIVE ;  /* 0x000000000000791b */ /* 0x003fea0003800000 */
.L_x_24535:
        /* <DEDUP_REMOVED lines=15> */
.L_x_24536:
[----:B------:R-:W-:Y:S02]  /*0d00*/  IMAD.MOV.U32 R12, RZ, RZ, 0x8 ;  /* 0x00000008ff0c7424 */ /* 0x000fe400078e00ff */
[----:B------:R-:W-:-:S05]  /*0d10*/  FADD R2, R13, R14 ;  /* 0x0000000e0d027221 */ /* 0x000fca0000000000 */
[----:B------:R-:W-:-:S07]  /*0d20*/  MOV R13, R2 ;  /* 0x00000002000d7202 */ /* 0x000fce0000000f00 */
[----:B------:R-:W-:Y:S05]  /*0d30*/  WARPSYNC.COLLECTIVE R15, `(.L_x_24537) ;  /* 0x000000000f087348 */ /* 0x000fea0003c00000 */
[----:B------:R0:W1:Y:S02]  /*0d40*/  SHFL.BFLY P6, R14, R13, R12, R11 ;  /* 0x0c00000c0d0e7389 */ /* 0x00006400000c000b */
[----:B01----:R-:W-:Y:S05]  /*0d50*/  ENDCOLLECTIVE ;  /* 0x000000000000791b */ /* 0x003fea0003800000 */
.L_x_24537:
[----:B------:R-:W-:Y:S02]  /*0d60*/  IMAD.MOV.U32 R12, RZ, RZ, 0x4 ;  /* 0x00000004ff0c7424 */ /* 0x000fe400078e00ff */
[----:B------:R-:W-:-:S04]  /*0d70*/  FADD R3, R2, R14 ;  /* 0x0000000e02037221 */ /* 0x000fc80000000000 */
[----:B------:R-:W-:-:S07]  /*0d80*/  IMAD.MOV.U32 R13, RZ, RZ, R3 ;  /* 0x000000ffff0d7224 */ /* 0x000fce00078e0003 */
[----:B------:R-:W-:Y:S05]  /*0d90*/  WARPSYNC.COLLECTIVE R15, `(.L_x_24538) ;  /* 0x000000000f087348 */ /* 0x000fea0003c00000 */
[----:B------:R0:W1:Y:S02]  /*0da0*/  SHFL.BFLY P6, R14, R13, R12, R11 ;  /* 0x0c00000c0d0e7389 */ /* 0x00006400000c000b */
[----:B01----:R-:W-:Y:S05]  /*0db0*/  ENDCOLLECTIVE ;  /* 0x000000000000791b */ /* 0x003fea0003800000 */
.L_x_24538:
[----:B------:R-:W-:Y:S02]  /*0dc0*/  IMAD.MOV.U32 R12, RZ, RZ, 0x2 ;  /* 0x00000002ff0c7424 */ /* 0x000fe400078e00ff */
[----:B------:R-:W-:-:S05]  /*0dd0*/  FADD R20, R3, R14 ;  /* 0x0000000e03147221 */ /* 0x000fca0000000000 */
[----:B------:R-:W-:-:S07]  /*0de0*/  MOV R13, R20 ;  /* 0x00000014000d7202 */ /* 0x000fce0000000f00 */
[----:B------:R-:W-:Y:S05]  /*0df0*/  WARPSYNC.COLLECTIVE R15, `(.L_x_24539) ;  /* 0x000000000f087348 */ /* 0x000fea0003c00000 */
[----:B------:R0:W1:Y:S02]  /*0e00*/  SHFL.BFLY P6, R14, R13, R12, R11 ;  /* 0x0c00000c0d0e7389 */ /* 0x00006400000c000b */
[----:B01----:R-:W-:Y:S05]  /*0e10*/  ENDCOLLECTIVE ;  /* 0x000000000000791b */ /* 0x003fea0003800000 */
.L_x_24539:
[----:B------:R-:W-:Y:S02]  /*0e20*/  IMAD.MOV.U32 R12, RZ, RZ, 0x1 ;  /* 0x00000001ff0c7424 */ /* 0x000fe400078e00ff */
[----:B------:R-:W-:-:S04]  /*0e30*/  FADD R21, R20, R14 ;  /* 0x0000000e14157221 */ /* 0x000fc80000000000 */
[----:B------:R-:W-:-:S07]  /*0e40*/  IMAD.MOV.U32 R13, RZ, RZ, R21 ;  /* 0x000000ffff0d7224 */ /* 0x000fce00078e0015 */
[----:B------:R-:W-:Y:S05]  /*0e50*/  WARPSYNC.COLLECTIVE R15, `(.L_x_24540) ;  /* 0x000000000f087348 */ /* 0x000fea0003c00000 */
[----:B------:R0:W1:Y:S02]  /*0e60*/  SHFL.BFLY P6, R14, R13, R12, R11 ;  /* 0x0c00000c0d0e7389 */ /* 0x00006400000c000b */
[----:B01----:R-:W-:Y:S05]  /*0e70*/  ENDCOLLECTIVE ;  /* 0x000000000000791b */ /* 0x003fea0003800000 */
.L_x_24540:
[----:B------:R-:W-:Y:S05]  /*0e80*/  BRA `(.L_x_24541) ;  /* 0xfffffff800547947 */ /* 0x000fea000383ffff */
        .weak           $__internal_381_$__cuda_sm3x_div_rn_noftz_f32_slowpath
        .type           $__internal_381_$__cuda_sm3x_div_rn_noftz_f32_slowpath,@function
        .size           $__internal_381_$__cuda_sm3x_div_rn_noftz_f32_slowpath,(.L_x_37758 - $__internal_381_$__cuda_sm3x_div_rn_noftz_f32_slowpath)
$__internal_381_$__cuda_sm3x_div_rn_noftz_f32_slowpath:
        /* <DEDUP_REMOVED lines=37> */
.L_x_24543:
        /* <DEDUP_REMOVED lines=51> */
.L_x_24550:
[----:B------:R-:W-:-:S04]  /*1410*/  LOP3.LUT R0, R0, 0x80000000, RZ, 0xc0, !PT ;  /* 0x8000000000007812 */ /* 0x000fc800078ec0ff */
[----:B------:R-:W-:Y:S01]  /*1420*/  LOP3.LUT R0, R0, 0x7f800000, RZ, 0xfc, !PT ;  /* 0x7f80000000007812 */ /* 0x000fe200078efcff */
[----:B------:R-:W-:Y:S06]  /*1430*/  BRA `(.L_x_24551) ;  /* 0x0000000000047947 */ /* 0x000fec0003800000 */
.L_x_24549:
[----:B------:R-:W-:-:S07]  /*1440*/  IMAD R0, R13, 0x800000, R0 ;  /* 0x008000000d007824 */ /* 0x000fce00078e0200 */
.L_x_24551:
[----:B------:R-:W-:Y:S05]  /*1450*/  BSYNC.RECONVERGENT B3 ;  /* 0x0000000000037941 */ /* 0x000fea0003800200 */
.L_x_24548:
[----:B------:R-:W-:Y:S05]  /*1460*/  BRA `(.L_x_24552) ;  /* 0x0000000000207947 */ /* 0x000fea0003800000 */
.L_x_24547:
[----:B------:R-:W-:-:S04]  /*1470*/  LOP3.LUT R0, R14, 0x80000000, R13, 0x48, !PT ;  /* 0x800000000e007812 */ /* 0x000fc800078e480d */
[----:B------:R-:W-:Y:S01]  /*1480*/  LOP3.LUT R0, R0, 0x7f800000, RZ, 0xfc, !PT ;  /* 0x7f80000000007812 */ /* 0x000fe200078efcff */
[----:B------:R-:W-:Y:S06]  /*1490*/  BRA `(.L_x_24552) ;  /* 0x0000000000147947 */ /* 0x000fec0003800000 */
.L_x_24546:
[----:B------:R-:W-:Y:S01]  /*14a0*/  LOP3.LUT R0, R14, 0x80000000, R13, 0x48, !PT ;  /* 0x800000000e007812 */ /* 0x000fe200078e480d */
[----:B------:R-:W-:Y:S06]  /*14b0*/  BRA `(.L_x_24552) ;  /* 0x00000000000c7947 */ /* 0x000fec0003800000 */
.L_x_24545:
[----:B------:R-:W0:Y:S01]  /*14c0*/  MUFU.RSQ R0, -QNAN ;  /* 0xffc0000000007908 */ /* 0x000e220000001400 */
[----:B------:R-:W-:Y:S05]  /*14d0*/  BRA `(.L_x_24552) ;  /* 0x0000000000047947 */ /* 0x000fea0003800000 */
.L_x_24544:
[----:B------:R-:W-:-:S07]  /*14e0*/  FADD.FTZ R0, R0, R3 ;  /* 0x0000000300007221 */ /* 0x000fce0000010000 */
.L_x_24552:
[----:B------:R-:W-:Y:S05]  /*14f0*/  BSYNC.RECONVERGENT B2 ;  /* 0x0000000000027941 */ /* 0x000fea0003800200 */
.L_x_24542:
[----:B------:R-:W-:-:S04]  /*1500*/  IMAD.MOV.U32 R3, RZ, RZ, 0x0 ;  /* 0x00000000ff037424 */ /* 0x000fc800078e00ff */
[----:B0-----:R-:W-:Y:S05]  /*1510*/  RET.REL.NODEC R2 `(_Z15SoftmaxWarpImplI22BroadcastScaleMaskLoadIffbLm2EiE11DirectStoreIffEfLi1ELi1ELi32ELi1ELb0EL9Algorithm0EEvT_T0_ll) ;  /* 0xffffffe802b87950 */ /* 0x001fea0003c3ffff */
.L_x_24553:
        /* <DEDUP_REMOVED lines=14> */
.L_x_37758:


//--------------------- .text._Z15SoftmaxWarpImplI22BroadcastScaleMaskLoadIffbLm2EiE11DirectStoreIffEfLi1ELi1ELi32ELi2ELb1EL9Algorithm0EEvT_T0_ll --------------------------
	.section	.text._Z15SoftmaxWarpImplI22BroadcastScaleMaskLoadIffbLm2EiE11DirectStoreIffEfLi1ELi1ELi32ELi2ELb1EL9Algorithm0EEvT_T0_ll,"ax",@progbits
	.align	128
        .global         _Z15SoftmaxWarpImplI22BroadcastScaleMaskLoadIffbLm2EiE11DirectStoreIffEfLi1ELi1ELi32ELi2ELb1EL9Algorithm0EEvT_T0_ll
        .type           _Z15SoftmaxWarpImplI22BroadcastScaleMaskLoadIffbLm2EiE11DirectStoreIffEfLi1ELi1ELi32ELi2ELb1EL9Algorithm0EEvT_T0_ll,@function
        .size           _Z15SoftmaxWarpImplI22BroadcastScaleMaskLoadIffbLm2EiE11DirectStoreIffEfLi1ELi1ELi32ELi2ELb1EL9Algorithm0EEvT_T0_ll,(.L_x_37759 - _Z15SoftmaxWarpImplI22BroadcastScaleMaskLoadIffbLm2EiE11DirectStoreIffEfLi1ELi1ELi32ELi2ELb1EL9Algorithm0EEvT_T0_ll)
        .other          _Z15SoftmaxWarpImplI22BroadcastScaleMaskLoadIffbLm2EiE11DirectStoreIffEfLi1ELi1ELi32ELi2ELb1EL9Algorithm0EEvT_T0_ll,@"STO_CUDA_ENTRY STV_DEFAULT"
_Z15SoftmaxWarpImplI22BroadcastScaleMaskLoadIffbLm2EiE11DirectStoreIffEfLi1ELi1ELi32ELi2ELb1EL9Algorithm0EEvT_T0_ll:
.text._Z15SoftmaxWarpImplI22BroadcastScaleMaskLoadIffbLm2EiE11DirectStoreIffEfLi1ELi1ELi32ELi2ELb1EL9Algorithm0EEvT_T0_ll:
        /* <DEDUP_REMOVED lines=29> */
.L_x_24554:
        /* <DEDUP_REMOVED lines=18> */
[----:B------:R-:W4:Y:S08]  /*02f0*/  LDC.64 R6, c[0x0][0x3e0] ;  /* 0x0000f800ff067b82 */ /* 0x000f300000000a00 */
[----:B------:R-:W0:Y:S08]  /*0300*/  LDC.64 R18, c[0x0][0x390] ;  /* 0x0000e400ff127b82 */ /* 0x000e300000000a00 */
[----:B------:R-:W0:Y:S02]  /*0310*/  LDC.64 R16, c[0x0][0x398] ;  /* 0x0000e600ff107b82 */ /* 0x000e240000000a00 */
.L_x_24569:
[----:B0-----:R-:W-:Y:S01]  /*0320*/  ISETP.GE.U32.AND P0, PT, R10, UR40, PT ;  /* 0x000000280a007c0c */ /* 0x001fe2000bf06070 */
[----:B------:R-:W-:Y:S01]  /*0330*/  BSSY.RECONVERGENT B1, `(.L_x_24556) ;  /* 0x0000038000017945 */ /* 0x000fe20003800200 */
[----:B------:R-:W-:Y:S01]  /*0340*/  MOV R13, 0xff800000 ;  /* 0xff800000000d7802 */ /* 0x000fe20000000f00 */
[----:B------:R-:W-:Y:S01]  /*0350*/  IMAD.MOV.U32 R0, RZ, RZ, -0x800000 ;  /* 0xff800000ff007424 */ /* 0x000fe200078e00ff */
[----:B------:R-:W-:Y:S01]  /*0360*/  ISETP.GE.AND.EX P0, PT, RZ, UR41, PT, P0 ;  /* 0x00000029ff007c0c */ /* 0x000fe2000bf06300 */
[----:B------:R-:W-:Y:S01]  /*0370*/  IMAD.MOV.U32 R4, RZ, RZ, -0x800000 ;  /* 0xff800000ff047424 */ /* 0x000fe200078e00ff */
[----:B-1----:R-:W-:-:S11]  /*0380*/  MOV R3, 0xff800000 ;  /* 0xff80000000037802 */ /* 0x002fd60000000f00 */
[----:B------:R-:W-:Y:S05]  /*0390*/  @P0 BRA `(.L_x_24557) ;  /* 0x0000000000c40947 */ /* 0x000fea0003800000 */
[----:B-1----:R-:W-:Y:S01]  /*03a0*/  IABS R11, R20 ;  /* 0x00000014000b7213 */ /* 0x002fe20000000000 */
[----:B------:R-:W-:Y:S01]  /*03b0*/  IMAD R5, R23, UR50, R10 ;  /* 0x0000003217057c24 */ /* 0x000fe2000f8e020a */
[C---:B---3--:R-:W-:Y:S02]  /*03c0*/  R2UR UR6, R8.reuse ;  /* 0x00000000080672ca */ /* 0x048fe400000e0000 */
[----:B------:R-:W0:Y:S01]  /*03d0*/  I2F.RP R12, R11 ;  /* 0x0000000b000c7306 */ /* 0x000e220000209400 */
[C---:B------:R-:W-:Y:S02]  /*03e0*/  R2UR UR7, R9.reuse ;  /* 0x00000000090772ca */ /* 0x040fe400000e0000 */
[----:B------:R-:W-:Y:S02]  /*03f0*/  SHF.R.S64 R26, RZ, 0x1e, R5 ;  /* 0x0000001eff1a7819 */ /* 0x000fe40000001005 */
[----:B------:R-:W-:Y:S02]  /*0400*/  R2UR UR4, R8 ;  /* 0x00000000080472ca */ /* 0x000fe400000e0000 */
[----:B------:R-:W-:Y:S01]  /*0410*/  R2UR UR5, R9 ;  /* 0x00000000090572ca */ /* 0x000fe200000e0000 */
        /* <DEDUP_REMOVED lines=34> */
[----:B------:R-:W3:Y:S01]  /*0640*/  LDG.E.U8 R14, desc[UR6][R14.64] ;  /* 0x000000060e0e7981 */ /* 0x000ee2000c1e1100 */
[----:B------:R-:W-:-:S05]  /*0650*/  LEA.HI.X.SX32 R27, R5, UR37, 0x2, P1 ;  /* 0x00000025051b7c11 */ /* 0x000fca00088f16ff */
[----:B------:R-:W5:Y:S01]  /*0660*/  LDG.E R26, desc[UR4][R26.64] ;  /* 0x000000041a1a7981 */ /* 0x000f62000c1e1900 */
[----:B---3--:R-:W-:Y:S01]  /*0670*/  ISETP.NE.AND P1, PT, R14, RZ, PT ;  /* 0x000000ff0e00720c */ /* 0x008fe20003f25270 */
[----:B-----5:R-:W-:-:S12]  /*0680*/  FMUL R3, R26, UR51 ;  /* 0x000000331a037c20 */ /* 0x020fd80008400000 */
[----:B------:R-:W0:Y:S02]  /*0690*/  @!P1 LDC R3, c[0x0][0x3d0] ;  /* 0x0000f400ff039b82 */ /* 0x000e240000000800 */
[----:B0-----:R-:W-:-:S07]  /*06a0*/  FMNMX R13, R3, -INF , !PT ;  /* 0xff800000030d7809 */ /* 0x001fce0007800000 */
.L_x_24557:
[----:B------:R-:W-:Y:S05]  /*06b0*/  BSYNC.RECONVERGENT B1 ;  /* 0x0000000000017941 */ /* 0x000fea0003800200 */
.L_x_24556:
[----:B------:R-:W-:Y:S04]  /*06c0*/  BSSY.RECONVERGENT B1, `(.L_x_24558) ;  /* 0x0000035000017945 */ /* 0x000fe80003800200 */
[----:B------:R-:W-:Y:S05]  /*06d0*/  @P0 BRA `(.L_x_24559) ;  /* 0x0000000000cc0947 */ /* 0x000fea0003800000 */
[----:B-1----:R-:W-:Y:S01]  /*06e0*/  IABS R0, R20 ;  /* 0x0000001400007213 */ /* 0x002fe20000000000 */
[----:B--2---:R-:W-:Y:S01]  /*06f0*/  IMAD R11, R23, UR50, R21 ;  /* 0x00000032170b7c24 */ /* 0x004fe2000f8e0215 */
[----:B---3--:R-:W-:Y:S02]  /*0700*/  R2UR UR6, R8 ;  /* 0x00000000080672ca */ /* 0x008fe400000e0000 */
[----:B------:R-:W0:Y:S01]  /*0710*/  I2F.RP R2, R0 ;  /* 0x0000000000027306 */ /* 0x000e220000209400 */
[----:B------:R-:W-:Y:S02]  /*0720*/  R2UR UR7, R9 ;  /* 0x00000000090772ca */ /* 0x000fe400000e0000 */
[----:B------:R-:W-:Y:S02]  /*0730*/  IADD3 R11, PT, PT, R10, R11, RZ ;  /* 0x0000000b0a0b7210 */ /* 0x000fe40007ffe0ff */
[----:B------:R-:W-:Y:S02]  /*0740*/  R2UR UR4, R8 ;  /* 0x00000000080472ca */ /* 0x000fe400000e0000 */
[----:B------:R-:W-:-:S02]  /*0750*/  IABS R14, R11 ;  /* 0x0000000b000e7213 */ /* 0x000fc40000000000 */
[----:B------:R-:W-:Y:S02]  /*0760*/  SHF.R.S64 R26, RZ, 0x1e, R11 ;  /* 0x0000001eff1a7819 */ /* 0x000fe4000000100b */
[----:B------:R-:W-:Y:S01]  /*0770*/  R2UR UR5, R9 ;  /* 0x00000000090572ca */ /* 0x000fe200000e0000 */
[----:B0-----:R-:W0:Y:S02]  /*0780*/  MUFU.RCP R2, R2 ;  /* 0x0000000200027308 */ /* 0x001e240000001000 */
[----:B0-----:R-:W-:-:S06]  /*0790*/  VIADD R4, R2, 0xffffffe ;  /* 0x0ffffffe02047836 */ /* 0x001fcc0000000000 */
[----:B------:R0:W1:Y:S02]  /*07a0*/  F2I.FTZ.U32.TRUNC.NTZ R5, R4 ;  /* 0x0000000400057305 */ /* 0x000064000021f000 */
[----:B0-----:R-:W-:Y:S02]  /*07b0*/  IMAD.MOV.U32 R4, RZ, RZ, RZ ;  /* 0x000000ffff047224 */ /* 0x001fe400078e00ff */
        /* <DEDUP_REMOVED lines=37> */
.L_x_24559:
[----:B------:R-:W-:Y:S05]  /*0a10*/  BSYNC.RECONVERGENT B1 ;  /* 0x0000000000017941 */ /* 0x000fea0003800200 */
.L_x_24558:
[----:B------:R-:W-:-:S03]  /*0a20*/  UMOV UR4, 0xffffffff ;  /* 0xffffffff00047882 */ /* 0x000fc60000000000 */
[----:B------:R-:W-:Y:S05]  /*0a30*/  BRA.DIV UR4, `(.L_x_24560) ;  /* 0x0000000604ec7947 */ /* 0x000fea000b800000 */
[----:B------:R-:W0:Y:S01]  /*0a40*/  SHFL.BFLY PT, R14, R13, 0x10, 0x1f ;  /* 0x0e001f000d0e7f89 */ /* 0x000e2200000e0000 */
        /* <DEDUP_REMOVED lines=19> */
[----:B0-----:R-:W-:-:S05]  /*0b80*/  FMNMX R2, R24, R14, !PT ;  /* 0x0000000e18027209 */ /* 0x001fca0007800000 */
[----:B------:R-:W-:Y:S01]  /*0b90*/  FADD R2, -R2, R3 ;  /* 0x0000000302027221 */ /* 0x000fe20000000100 */
[----:B-----5:R-:W-:-:S03]  /*0ba0*/  FMNMX R3, R29, R26, !PT ;  /* 0x0000001a1d037209 */ /* 0x020fc60007800000 */
[-C--:B------:R-:W-:Y:S02]  /*0bb0*/  FFMA.SAT R5, R2, R11.reuse, 0.5 ;  /* 0x3f00000002057423 */ /* 0x080fe4000000200b */
[----:B------:R-:W-:Y:S02]  /*0bc0*/  FADD R0, -R3, R4 ;  /* 0x0000000403007221 */ /* 0x000fe40000000100 */
[-C--:B------:R-:W-:Y:S02]  /*0bd0*/  FFMA.RM R5, R5, R12.reuse, 12582913 ;  /* 0x4b40000105057423 */ /* 0x080fe4000000400c */
[----:B------:R-:W-:Y:S02]  /*0be0*/  FFMA.SAT R4, R0, R11, 0.5 ;  /* 0x3f00000000047423 */ /* 0x000fe4000000200b */
[----:B------:R-:W-:Y:S02]  /*0bf0*/  FADD R3, R5, -12583039 ;  /* 0xcb40007f05037421 */ /* 0x000fe40000000000 */
[----:B------:R-:W-:-:S02]  /*0c00*/  FFMA.RM R11, R4, R12, 12582913 ;  /* 0x4b400001040b7423 */ /* 0x000fc4000000400c */
[C---:B------:R-:W-:Y:S02]  /*0c10*/  FFMA R3, R2.reuse, 1.4426950216293334961, -R3 ;  /* 0x3fb8aa3b02037823 */ /* 0x040fe40000000803 */
[C---:B------:R-:W-:Y:S02]  /*0c20*/  FADD R13, R11.reuse, -12583039 ;  /* 0xcb40007f0b0d7421 */ /* 0x040fe40000000000 */
[----:B------:R-:W-:Y:S01]  /*0c30*/  FFMA R4, R2, 1.925963033500011079e-08, R3 ;  /* 0x32a5706002047823 */ /* 0x000fe20000000003 */
[----:B------:R-:W-:Y:S01]  /*0c40*/  SHF.L.U32 R2, R11, 0x17, RZ ;  /* 0x000000170b027819 */ /* 0x000fe200000006ff */
[C---:B------:R-:W-:Y:S02]  /*0c50*/  FFMA R13, R0.reuse, 1.4426950216293334961, -R13 ;  /* 0x3fb8aa3b000d7823 */ /* 0x040fe4000000080d */
[----:B------:R-:W0:Y:S02]  /*0c60*/  MUFU.EX2 R3, R4 ;  /* 0x0000000400037308 */ /* 0x000e240000000800 */
[----:B------:R-:W-:Y:S01]  /*0c70*/  FFMA R12, R0, 1.925963033500011079e-08, R13 ;  /* 0x32a57060000c7823 */ /* 0x000fe2000000000d */
[----:B------:R-:W-:-:S05]  /*0c80*/  IMAD.SHL.U32 R0, R5, 0x800000, RZ ;  /* 0x0080000005007824 */ /* 0x000fca00078e00ff */
[----:B------:R-:W5:Y:S01]  /*0c90*/  MUFU.EX2 R15, R12 ;  /* 0x0000000c000f7308 */ /* 0x000f620000000800 */
[----:B0-----:R-:W-:-:S04]  /*0ca0*/  FMUL R0, R0, R3 ;  /* 0x0000000300007220 */ /* 0x001fc80000400000 */
[----:B------:R-:W-:Y:S01]  /*0cb0*/  FADD R13, RZ, R0 ;  /* 0x00000000ff0d7221 */ /* 0x000fe20000000000 */
[----:B-----5:R-:W-:-:S04]  /*0cc0*/  FMUL R2, R2, R15 ;  /* 0x0000000f02027220 */ /* 0x020fc80000400000 */
[----:B------:R-:W0:Y:S01]  /*0cd0*/  SHFL.BFLY PT, R14, R13, 0x10, 0x1f ;  /* 0x0e001f000d0e7f89 */ /* 0x000e2200000e0000 */
[----:B------:R-:W-:-:S05]  /*0ce0*/  FADD R24, RZ, R2 ;  /* 0x00000002ff187221 */ /* 0x000fca0000000000 */
[----:B------:R-:W5:Y:S01]  /*0cf0*/  SHFL.BFLY PT, R3, R24, 0x10, 0x1f ;  /* 0x0e001f0018037f89 */ /* 0x000f6200000e0000 */
[----:B0-----:R-:W-:-:S05]  /*0d00*/  FADD R4, R13, R14 ;  /* 0x0000000e0d047221 */ /* 0x001fca0000000000 */
[----:B------:R-:W0:Y:S01]  /*0d10*/  SHFL.BFLY PT, R14, R4, 0x8, 0x1f ;  /* 0x0d001f00040e7f89 */ /* 0x000e2200000e0000 */
[----:B-----5:R-:W-:-:S05]  /*0d20*/  FADD R3, R24, R3 ;  /* 0x0000000318037221 */ /* 0x020fca0000000000 */
        /* <DEDUP_REMOVED lines=12> */
[----:B------:R0:W1:Y:S02]  /*0df0*/  SHFL.BFLY PT, R24, R3, 0x1, 0x1f ;  /* 0x0c201f0003187f89 */ /* 0x00006400000e0000 */
[----:B0-----:R-:W-:-:S07]  /*0e00*/  FADD R5, R4, R14 ;  /* 0x0000000e04057221 */ /* 0x001fce0000000000 */
.L_x_24591:
        /* <DEDUP_REMOVED lines=11> */
[----:B--234-:R-:W-:Y:S05]  /*0ec0*/  CALL.REL.NOINC `($__internal_382_$__cuda_sm3x_div_rn_noftz_f32_slowpath) ;  /* 0x0000000c00347944 */ /* 0x01cfea0003c00000 */
[----:B------:R-:W-:-:S07]  /*0ed0*/  IMAD.MOV.U32 R15, RZ, RZ, R0 ;  /* 0x000000ffff0f7224 */ /* 0x000fce00078e0000 */
.L_x_24562:
[----:B------:R-:W-:Y:S05]  /*0ee0*/  BSYNC.RECONVERGENT B1 ;  /* 0x0000000000017941 */ /* 0x000fea0003800200 */
.L_x_24561:
        /* <DEDUP_REMOVED lines=8> */
[----:B------:R-:W-:Y:S01]  /*0f70*/  IMAD.MOV.U32 R11, RZ, RZ, RZ ;  /* 0x000000ffff0b7224 */ /* 0x000fe200078e00ff */
[----:B---3--:R-:W-:Y:S01]  /*0f80*/  R2UR UR4, R8 ;  /* 0x00000000080472ca */ /* 0x008fe200000e0000 */
[----:B------:R-:W-:Y:S01]  /*0f90*/  IMAD R12, R25, UR44, RZ ;  /* 0x0000002c190c7c24 */ /* 0x000fe2000f8e02ff */
[----:B------:R-:W-:Y:S01]  /*0fa0*/  R2UR UR5, R9 ;  /* 0x00000000090572ca */ /* 0x000fe200000e0000 */
[----:B------:R-:W-:-:S04]  /*0fb0*/  IMAD.WIDE.U32 R4, R23, UR44, R10 ;  /* 0x0000002c17047c25 */ /* 0x000fc8000f8e000a */
[----:B------:R-:W-:Y:S01]  /*0fc0*/  IMAD R11, R23, UR45, R12 ;  /* 0x0000002d170b7c24 */ /* 0x000fe2000f8e020c */
[----:B------:R-:W-:-:S04]  /*0fd0*/  LEA R12, P2, R4, UR46, 0x2 ;  /* 0x0000002e040c7c11 */ /* 0x000fc8000f8410ff */
[----:B------:R-:W-:-:S04]  /*0fe0*/  IADD3 R5, PT, PT, R5, R11, RZ ;  /* 0x0000000b05057210 */ /* 0x000fc80007ffe0ff */
[----:B------:R-:W-:-:S05]  /*0ff0*/  LEA.HI.X R13, R4, UR47, R5, 0x2, P2 ;  /* 0x0000002f040d7c11 */ /* 0x000fca00090f1405 */
[----:B------:R0:W-:Y:S02]  /*1000*/  STG.E desc[UR4][R12.64], R15 ;  /* 0x0000000f0c007986 */ /* 0x0001e4000c101904 */
.L_x_24564:
[----:B------:R-:W-:Y:S05]  /*1010*/  BSYNC.RECONVERGENT B1 ;  /* 0x0000000000017941 */ /* 0x000fea0003800200 */
.L_x_24563:
[----:B------:R-:W-:Y:S01]  /*1020*/  BSSY.RECONVERGENT B1, `(.L_x_24565) ;  /* 0x0000008000017945 */ /* 0x000fe20003800200 */
[----:B------:R-:W-:-:S03]  /*1030*/  FFMA R27, R27, R14, R0 ;  /* 0x0000000e1b1b7223 */ /* 0x000fc60000000000 */
[----:B------:R-:W-:Y:S05]  /*1040*/  @!P1 BRA `(.L_x_24566) ;  /* 0x0000000000149947 */ /* 0x000fea0003800000 */
[----:B------:R-:W-:Y:S01]  /*1050*/  IMAD.MOV.U32 R0, RZ, RZ, R2 ;  /* 0x000000ffff007224 */ /* 0x000fe200078e0002 */
[----:B------:R-:W-:Y:S01]  /*1060*/  MOV R4, 0x1090 ;  /* 0x0000109000047802 */ /* 0x000fe20000000f00 */
[----:B------:R-:W-:-:S07]  /*1070*/  IMAD.MOV.U32 R5, RZ, RZ, R3 ;  /* 0x000000ffff057224 */ /* 0x000fce00078e0003 */
[----:B0-234-:R-:W-:Y:S05]  /*1080*/  CALL.REL.NOINC `($__internal_382_$__cuda_sm3x_div_rn_noftz_f32_slowpath) ;  /* 0x0000000800c47944 */ /* 0x01dfea0003c00000 */
[----:B------:R-:W-:-:S07]  /*1090*/  MOV R27, R0 ;  /* 0x00000000001b7202 */ /* 0x000fce0000000f00 */
.L_x_24566:
[----:B------:R-:W-:Y:S05]  /*10a0*/  BSYNC.RECONVERGENT B1 ;  /* 0x0000000000017941 */ /* 0x000fea0003800200 */
.L_x_24565:
[----:B------:R-:W-:Y:S04]  /*10b0*/  BSSY.RECONVERGENT B1, `(.L_x_24567) ;  /* 0x000000c000017945 */ /* 0x000fe80003800200 */
[----:B------:R-:W-:Y:S05]  /*10c0*/  @P0 BRA `(.L_x_24568) ;  /* 0x0000000000280947 */ /* 0x000fea0003800000 */
[----:B------:R-:W-:Y:S01]  /*10d0*/  IMAD R0, R25, UR44, RZ ;  /* 0x0000002c19007c24 */ /* 0x000fe2000f8e02ff */
[----:B---3--:R-:W-:Y:S01]  /*10e0*/  R2UR UR4, R8 ;  /* 0x00000000080472ca */ /* 0x008fe200000e0000 */
[----:B----4-:R-:W-:Y:S01]  /*10f0*/  IMAD.WIDE.U32 R2, R23, UR44, R6 ;  /* 0x0000002c17027c25 */ /* 0x010fe2000f8e0006 */
[----:B------:R-:W-:-:S03]  /*1100*/  R2UR UR5, R9 ;  /* 0x00000000090572ca */ /* 0x000fc600000e0000 */
[----:B------:R-:W-:Y:S01]  /*1110*/  IMAD R5, R23, UR45, R0 ;  /* 0x0000002d17057c24 */ /* 0x000fe2000f8e0200 */
[----:B------:R-:W-:-:S05]  /*1120*/  IADD3 R0, P0, PT, R10, R2, RZ ;  /* 0x000000020a007210 */ /* 0x000fca0007f1e0ff */
[----:B------:R-:W-:Y:S01]  /*1130*/  IMAD.X R3, R5, 0x1, R3, P0 ;  /* 0x0000000105037824 */ /* 0x000fe200000e0603 */
[----:B------:R-:W-:-:S04]  /*1140*/  LEA R2, P0, R0, UR46, 0x2 ;  /* 0x0000002e00027c11 */ /* 0x000fc8000f8010ff */
[----:B------:R-:W-:-:S05]  /*1150*/  LEA.HI.X R3, R0, UR47, R3, 0x2, P0 ;  /* 0x0000002f00037c11 */ /* 0x000fca00080f1403 */
[----:B------:R1:W-:Y:S04]  /*1160*/  STG.E desc[UR4][R2.64], R27 ;  /* 0x0000001b02007986 */ /* 0x0003e8000c101904 */
.L_x_24568:
[----:B------:R-:W-:Y:S05]  /*1170*/  BSYNC.RECONVERGENT B1 ;  /* 0x0000000000017941 */ /* 0x000fea0003800200 */
.L_x_24567:
[----:B------:R-:W-:-:S04]  /*1180*/  IADD3 R23, P0, PT, R22, R23, RZ ;  /* 0x0000001716177210 */ /* 0x000fc80007f1e0ff */
[----:B------:R-:W-:Y:S02]  /*1190*/  LEA.HI.X.SX32 R25, R22, R25, 0x1, P0 ;  /* 0x0000001916197211 */ /* 0x000fe400000f0eff */
[----:B------:R-:W-:-:S04]  /*11a0*/  ISETP.GE.U32.AND P0, PT, R23, UR48, PT ;  /* 0x0000003017007c0c */ /* 0x000fc8000bf06070 */
[----:B------:R-:W-:-:S13]  /*11b0*/  ISETP.GE.AND.EX P0, PT, R25, UR49, PT, P0 ;  /* 0x0000003119007c0c */ /* 0x000fda000bf06300 */
[----:B------:R-:W-:Y:S05]  /*11c0*/  @!P0 BRA `(.L_x_24569) ;  /* 0xfffffff000548947 */ /* 0x000fea000383ffff */
[----:B------:R-:W-:Y:S05]  /*11d0*/  BSYNC B0 ;  /* 0x0000000000007941 */ /* 0x000fea0003800000 */
.L_x_24555:
[----:B------:R-:W-:Y:S05]  /*11e0*/  EXIT ;  /* 0x000000000000794d */ /* 0x000fea0003800000 */
.L_x_24560:
[----:B------:R-:W-:Y:S01]  /*11f0*/  HFMA2 R11, -RZ, RZ, 0, 1.847743988037109375e-06 ;  /* 0x0000001fff0b7431 */ /* 0x000fe200000001ff */
[----:B------:R-:W-:Y:S01]  /*1200*/  BSSY B1, `(.L_x_24570) ;  /* 0x0000006000017945 */ /* 0x000fe20003800000 */
[----:B------:R-:W-:Y:S02]  /*1210*/  IMAD.MOV.U32 R12, RZ, RZ, 0x10 ;  /* 0x00000010ff0c7424 */ /* 0x000fe400078e00ff */
[----:B------:R-:W-:-:S07]  /*1220*/  IMAD.MOV.U32 R15, RZ, RZ, -0x1 ;  /* 0xffffffffff0f7424 */ /* 0x000fce00078e00ff */
[----:B-1234-:R-:W-:Y:S05]  /*1230*/  WARPSYNC.COLLECTIVE R15, `(.L_x_24571) ;  /* 0x000000000f087348 */ /* 0x01efea0003c00000 */
[----:B------:R0:W0:Y:S02]  /*1240*/  SHFL.BFLY P6, R14, R13, R12, R11 ;  /* 0x0c00000c0d0e7389 */ /* 0x00002400000c000b */
[----:B01234-:R-:W-:Y:S05]  /*1250*/  ENDCOLLECTIVE ;  /* 0x000000000000791b */ /* 0x01ffea0003800000 */
.L_x_24571:
[----:B------:R-:W-:Y:S05]  /*1260*/  BSYNC B1 ;  /* 0x0000000000017941 */ /* 0x000fea0003800000 */
.L_x_24570:
[----:B------:R-:W-:Y:S01]  /*1270*/  FMNMX R13, R14, R13, !PT ;  /* 0x0000000d0e0d7209 */ /* 0x000fe20007800000 */
[----:B------:R-:W-:Y:S01]  /*1280*/  IMAD.MOV.U32 R12, RZ, RZ, 0x8 ;  /* 0x00000008ff0c7424 */ /* 0x000fe200078e00ff */
[----:B------:R-:W-:Y:S01]  /*1290*/  MOV R11, 0x1f ;  /* 0x0000001f000b7802 */ /* 0x000fe20000000f00 */
[----:B------:R-:W-:-:S07]  /*12a0*/  IMAD.MOV.U32 R15, RZ, RZ, -0x1 ;  /* 0xffffffffff0f7424 */ /* 0x000fce00078e00ff */
[----:B------:R-:W-:Y:S05]  /*12b0*/  WARPSYNC.COLLECTIVE R15, `(.L_x_24572) ;  /* 0x000000000f087348 */ /* 0x000fea0003c00000 */
[----:B------:R0:W1:Y:S02]  /*12c0*/  SHFL.BFLY P6, R14, R13, R12, R11 ;  /* 0x0c00000c0d0e7389 */ /* 0x00006400000c000b */
[----:B01----:R-:W-:Y:S05]  /*12d0*/  ENDCOLLECTIVE ;  /* 0x000000000000791b */ /* 0x003fea0003800000 */
.L_x_24572:
[----:B------:R-:W-:Y:S01]  /*12e0*/  HFMA2 R12, -RZ, RZ, 0, 2.384185791015625e-07 ;  /* 0x00000004ff0c7431 */ /* 0x000fe200000001ff */
[----:B------:R-:W-:-:S05]  /*12f0*/  FMNMX R2, R13, R14, !PT ;  /* 0x0000000e0d027209 */ /* 0x000fca0007800000 */
[----:B------:R-:W-:-:S07]  /*1300*/  IMAD.MOV.U32 R13, RZ, RZ, R2 ;  /* 0x000000ffff0d7224 */ /* 0x000fce00078e0002 */
[----:B------:R-:W-:Y:S05]  /*1310*/  WARPSYNC.COLLECTIVE R15, `(.L_x_24573) ;  /* 0x000000000f087348 */ /* 0x000fea0003c00000 */
[----:B------:R0:W1:Y:S02]  /*1320*/  SHFL.BFLY P6, R14, R13, R12, R11 ;  /* 0x0c00000c0d0e7389 */ /* 0x00006400000c000b */
[----:B01----:R-:W-:Y:S05]  /*1330*/  ENDCOLLECTIVE ;  /* 0x000000000000791b */ /* 0x003fea0003800000 */
.L_x_24573:
[----:B------:R-:W-:Y:S01]  /*1340*/  IMAD.MOV.U32 R12, RZ, RZ, 0x2 ;  /* 0x00000002ff0c7424 */ /* 0x000fe200078e00ff */
[----:B------:R-:W-:-:S05]  /*1350*/  FMNMX R5, R2, R14, !PT ;  /* 0x0000000e02057209 */ /* 0x000fca0007800000 */
[----:B------:R-:W-:-:S07]  /*1360*/  IMAD.MOV.U32 R13, RZ, RZ, R5 ;  /* 0x000000ffff0d7224 */ /* 0x000fce00078e0005 */
[----:B------:R-:W-:Y:S05]  /*1370*/  WARPSYNC.COLLECTIVE R15, `(.L_x_24574) ;  /* 0x000000000f087348 */ /* 0x000fea0003c00000 */
[----:B------:R0:W1:Y:S02]  /*1380*/  SHFL.BFLY P6, R14, R13, R12, R11 ;  /* 0x0c00000c0d0e7389 */ /* 0x00006400000c000b */
[----:B01----:R-:W-:Y:S05]  /*1390*/  ENDCOLLECTIVE ;  /* 0x000000000000791b */ /* 0x003fea0003800000 */
.L_x_24574:
[----:B------:R-:W-:Y:S01]  /*13a0*/  IMAD.MOV.U32 R12, RZ, RZ, 0x1 ;  /* 0x00000001ff0c7424 */ /* 0x000fe200078e00ff */
[----:B------:R-:W-:-:S04]  /*13b0*/  FMNMX R24, R5, R14, !PT ;  /* 0x0000000e05187209 */ /* 0x000fc80007800000 */
[----:B------:R-:W-:-:S07]  /*13c0*/  MOV R13, R24 ;  /* 0x00000018000d7202 */ /* 0x000fce0000000f00 */
[----:B------:R-:W-:Y:S05]  /*13d0*/  WARPSYNC.COLLECTIVE R15, `(.L_x_24575) ;  /* 0x000000000f087348 */ /* 0x000fea0003c00000 */
[----:B------:R0:W1:Y:S02]  /*13e0*/  SHFL.BFLY P6, R14, R13, R12, R11 ;  /* 0x0c00000c0d0e7389 */ /* 0x00006400000c000b */
[----:B01----:R-:W-:Y:S05]  /*13f0*/  ENDCOLLECTIVE ;  /* 0x000000000000791b */ /* 0x003fea0003800000 */
.L_x_24575:
[----:B------:R-:W-:Y:S02]  /*1400*/  HFMA2 R12, -RZ, RZ, 0, 9.5367431640625e-07 ;  /* 0x00000010ff0c7431 */ /* 0x000fe400000001ff */
[----:B------:R-:W-:Y:S01]  /*1410*/  IMAD.MOV.U32 R13, RZ, RZ, R0 ;  /* 0x000000ffff0d7224 */ /* 0x000fe200078e0000 */
[----:B------:R-:W-:-:S07]  /*1420*/  FMNMX R2, R24, R14, !PT ;  /* 0x0000000e18027209 */ /* 0x000fce0007800000 */
[----:B------:R-:W-:Y:S05]  /*1430*/  WARPSYNC.COLLECTIVE R15, `(.L_x_24576) ;  /* 0x000000000f087348 */ /* 0x000fea0003c00000 */
[----:B------:R0:W1:Y:S02]  /*1440*/  SHFL.BFLY P6, R14, R13, R12, R11 ;  /* 0x0c00000c0d0e7389 */ /* 0x00006400000c000b */
[----:B01----:R-:W-:Y:S05]  /*1450*/  ENDCOLLECTIVE ;  /* 0x000000000000791b */ /* 0x003fea0003800000 */
.L_x_24576:
[----:B------:R-:W-:Y:S01]  /*1460*/  MOV R12, 0x8 ;  /* 0x00000008000c7802 */ /* 0x000fe20000000f00 */
[----:B------:R-:W-:-:S05]  /*1470*/  IMAD.MOV.U32 R5, RZ, RZ, R14 ;  /* 0x000000ffff057224 */ /* 0x000fca00078e000e */
[----:B------:R-:W-:-:S05]  /*1480*/  FMNMX R26, R5, R0, !PT ;  /* 0x00000000051a7209 */ /* 0x000fca0007800000 */
[----:B------:R-:W-:-:S07]  /*1490*/  IMAD.MOV.U32 R13, RZ, RZ, R26 ;  /* 0x000000ffff0d7224 */ /* 0x000fce00078e001a */
[----:B------:R-:W-:Y:S05]  /*14a0*/  WARPSYNC.COLLECTIVE R15, `(.L_x_24577) ;  /* 0x000000000f087348 */ /* 0x000fea0003c00000 */
[----:B------:R0:W1:Y:S02]  /*14b0*/  SHFL.BFLY P6, R14, R13, R12, R11 ;  /* 0x0c00000c0d0e7389 */ /* 0x00006400000c000b */
[----:B01----:R-:W-:Y:S05]  /*14c0*/  ENDCOLLECTIVE ;  /* 0x000000000000791b */ /* 0x003fea0003800000 */
.L_x_24577:
[----:B------:R-:W-:Y:S02]  /*14d0*/  HFMA2 R12, -RZ, RZ, 0, 2.384185791015625e-07 ;  /* 0x00000004ff0c7431 */ /* 0x000fe400000001ff */
[----:B------:R-:W-:-:S05]  /*14e0*/  IMAD.MOV.U32 R5, RZ, RZ, R14 ;  /* 0x000000ffff057224 */ /* 0x000fca00078e000e */
[----:B------:R-:W-:Y:S02]  /*14f0*/  FMNMX R27, R26, R5, !PT ;  /* 0x000000051a1b7209 */ /* 0x000fe40007800000 */
[----:B------:R-:W-:-:S03]  /*1500*/  MOV R5, 0x437c0000 ;  /* 0x437c000000057802 */ /* 0x000fc60000000f00 */
[----:B------:R-:W-:-:S07]  /*1510*/  IMAD.MOV.U32 R13, RZ, RZ, R27 ;  /* 0x000000ffff0d7224 */ /* 0x000fce00078e001b */
[----:B------:R-:W-:Y:S05]  /*1520*/  WARPSYNC.COLLECTIVE R15, `(.L_x_24578) ;  /* 0x000000000f087348 */ /* 0x000fea0003c00000 */
[----:B------:R0:W1:Y:S02]  /*1530*/  SHFL.BFLY P6, R14, R13, R12, R11 ;  /* 0x0c00000c0d0e7389 */ /* 0x00006400000c000b */
[----:B01----:R-:W-:Y:S05]  /*1540*/  ENDCOLLECTIVE ;  /* 0x000000000000791b */ /* 0x003fea0003800000 */
.L_x_24578:
[----:B------:R-:W-:Y:S01]  /*1550*/  MOV R12, 0x2 ;  /* 0x00000002000c7802 */ /* 0x000fe20000000f00 */
[----:B------:R-:W-:-:S05]  /*1560*/  IMAD.MOV.U32 R24, RZ, RZ, R14 ;  /* 0x000000ffff187224 */ /* 0x000fca00078e000e */
[----:B------:R-:W-:-:S05]  /*1570*/  FMNMX R0, R27, R24, !PT ;  /* 0x000000181b007209 */ /* 0x000fca0007800000 */
[----:B------:R-:W-:-:S07]  /*1580*/  IMAD.MOV.U32 R13, RZ, RZ, R0 ;  /* 0x000000ffff0d7224 */ /* 0x000fce00078e0000 */
[----:B------:R-:W-:Y:S05]  /*1590*/  WARPSYNC.COLLECTIVE R15, `(.L_x_24579) ;  /* 0x000000000f087348 */ /* 0x000fea0003c00000 */
[----:B------:R0:W1:Y:S02]  /*15a0*/  SHFL.BFLY P6, R14, R13, R12, R11 ;  /* 0x0c00000c0d0e7389 */ /* 0x00006400000c000b */
[----:B01----:R-:W-:Y:S05]  /*15b0*/  ENDCOLLECTIVE ;  /* 0x000000000000791b */ /* 0x003fea0003800000 */
.L_x_24579:
[----:B------:R-:W-:Y:S02]  /*15c0*/  HFMA2 R12, -RZ, RZ, 0, 5.9604644775390625e-08 ;  /* 0x00000001ff0c7431 */ /* 0x000fe400000001ff */
[----:B------:R-:W-:-:S05]  /*15d0*/  IMAD.MOV.U32 R29, RZ, RZ, R14 ;  /* 0x000000ffff1d7224 */ /* 0x000fca00078e000e */
[----:B------:R-:W-:Y:S01]  /*15e0*/  FMNMX R29, R0, R29, !PT ;  /* 0x0000001d001d7209 */ /* 0x000fe20007800000 */
[----:B------:R-:W-:Y:S01]  /*15f0*/  FADD R0, -R2, R3 ;  /* 0x0000000302007221 */ /* 0x000fe20000000100 */
[----:B------:R-:W-:-:S03]  /*1600*/  IMAD.MOV.U32 R2, RZ, RZ, 0x3bbb989d ;  /* 0x3bbb989dff027424 */ /* 0x000fc600078e00ff */
[----:B------:R-:W-:-:S07]  /*1610*/  IMAD.MOV.U32 R13, RZ, RZ, R29 ;  /* 0x000000ffff0d7224 */ /* 0x000fce00078e001d */
[----:B------:R-:W-:Y:S05]  /*1620*/  WARPSYNC.COLLECTIVE R15, `(.L_x_24580) ;  /* 0x000000000f087348 */ /* 0x000fea0003c00000 */
[----:B------:R0:W1:Y:S02]  /*1630*/  SHFL.BFLY P6, R14, R13, R12, R11 ;  /* 0x0c00000c0d0e7389 */ /* 0x00006400000c000b */
[----:B01----:R-:W-:Y:S05]  /*1640*/  ENDCOLLECTIVE ;  /* 0x000000000000791b */ /* 0x003fea0003800000 */
.L_x_24580:
[----:B------:R-:W-:Y:S02]  /*1650*/  IMAD.MOV.U32 R12, RZ, RZ, 0x10 ;  /* 0x00000010ff0c7424 */ /* 0x000fe400078e00ff */
[----:B------:R-:W-:-:S05]  /*1660*/  IMAD.MOV.U32 R26, RZ, RZ, R14 ;  /* 0x000000ffff1a7224 */ /* 0x000fca00078e000e */
[----:B------:R-:W-:-:S05]  /*1670*/  FMNMX R29, R29, R26, !PT ;  /* 0x0000001a1d1d7209 */ /* 0x000fca0007800000 */
[----:B------:R-:W-:Y:S01]  /*1680*/  FADD R3, -R29, R4 ;  /* 0x000000041d037221 */ /* 0x000fe20000000100 */
[----:B------:R-:W-:-:S03]  /*1690*/  FFMA.SAT R4, R0, R2, 0.5 ;  /* 0x3f00000000047423 */ /* 0x000fc60000002002 */
[----:B------:R-:W-:Y:S01]  /*16a0*/  FFMA.SAT R2, R3, R2, 0.5 ;  /* 0x3f00000003027423 */ /* 0x000fe20000002002 */
[----:B------:R-:W-:-:S03]  /*16b0*/  FFMA.RM R4, R4, R5, 12582913 ;  /* 0x4b40000104047423 */ /* 0x000fc60000004005 */
[----:B------:R-:W-:Y:S01]  /*16c0*/  FFMA.RM R2, R2, R5, 12582913 ;  /* 0x4b40000102027423 */ /* 0x000fe20000004005 */
[----:B------:R-:W-:-:S04]  /*16d0*/  FADD R5, R4, -12583039 ;  /* 0xcb40007f04057421 */ /* 0x000fc80000000000 */
[----:B------:R-:W-:-:S04]  /*16e0*/  FFMA R5, R0, 1.4426950216293334961, -R5 ;  /* 0x3fb8aa3b00057823 */ /* 0x000fc80000000805 */
[----:B------:R-:W-:Y:S01]  /*16f0*/  FFMA R5, R0, 1.925963033500011079e-08, R5 ;  /* 0x32a5706000057823 */ /* 0x000fe20000000005 */
[----:B------:R-:W-:Y:S02]  /*1700*/  IMAD.SHL.U32 R0, R4, 0x800000, RZ ;  /* 0x0080000004007824 */ /* 0x000fe400078e00ff */
        /* <DEDUP_REMOVED lines=11> */
.L_x_24581:
[----:B------:R-:W-:-:S04]  /*17c0*/  FMUL R2, R2, R3 ;  /* 0x0000000302027220 */ /* 0x000fc80000400000 */
[----:B------:R-:W-:Y:S01]  /*17d0*/  FADD R24, RZ, R2 ;  /* 0x00000002ff187221 */ /* 0x000fe20000000000 */
[----:B------:R-:W-:Y:S02]  /*17e0*/  IMAD.MOV.U32 R12, RZ, RZ, 0x8 ;  /* 0x00000008ff0c7424 */ /* 0x000fe400078e00ff */
[----:B------:R-:W-:-:S05]  /*17f0*/  FADD R4, R13, R14 ;  /* 0x0000000e0d047221 */ /* 0x000fca0000000000 */
[----:B------:R-:W-:-:S07]  /*1800*/  MOV R13, R4 ;  /* 0x00000004000d7202 */ /* 0x000fce0000000f00 */
[----:B------:R-:W-:Y:S05]  /*1810*/  WARPSYNC.COLLECTIVE R15, `(.L_x_24582) ;  /* 0x000000000f087348 */ /* 0x000fea0003c00000 */
[----:B------:R0:W1:Y:S02]  /*1820*/  SHFL.BFLY P6, R14, R13, R12, R11 ;  /* 0x0c00000c0d0e7389 */ /* 0x00006400000c000b */
[----:B01----:R-:W-:Y:S05]  /*1830*/  ENDCOLLECTIVE ;  /* 0x000000000000791b */ /* 0x003fea0003800000 */
.L_x_24582:
[----:B------:R-:W-:Y:S02]  /*1840*/  HFMA2 R12, -RZ, RZ, 0, 2.384185791015625e-07 ;  /* 0x00000004ff0c7431 */ /* 0x000fe400000001ff */
[----:B------:R-:W-:-:S04]  /*1850*/  FADD R5, R4, R14 ;  /* 0x0000000e04057221 */ /* 0x000fc80000000000 */
[----:B------:R-:W-:-:S07]  /*1860*/  IMAD.MOV.U32 R13, RZ, RZ, R5 ;  /* 0x000000ffff0d7224 */ /* 0x000fce00078e0005 */
[----:B------:R-:W-:Y:S05]  /*1870*/  WARPSYNC.COLLECTIVE R15, `(.L_x_24583) ;  /* 0x000000000f087348 */ /* 0x000fea0003c00000 */
[----:B------:R0:W1:Y:S02]  /*1880*/  SHFL.BFLY P6, R14, R13, R12, R11 ;  /* 0x0c00000c0d0e7389 */ /* 0x00006400000c000b */
[----:B01----:R-:W-:Y:S05]  /*1890*/  ENDCOLLECTIVE ;  /* 0x000000000000791b */ /* 0x003fea0003800000 */
.L_x_24583:
[----:B------:R-:W-:Y:S02]  /*18a0*/  IMAD.MOV.U32 R12, RZ, RZ, 0x2 ;  /* 0x00000002ff0c7424 */ /* 0x000fe400078e00ff */
[----:B------:R-:W-:-:S04]  /*18b0*/  FADD R26, R5, R14 ;  /* 0x0000000e051a7221 */ /* 0x000fc80000000000 */
[----:B------:R-:W-:-:S07]  /*18c0*/  IMAD.MOV.U32 R13, RZ, RZ, R26 ;  /* 0x000000ffff0d7224 */ /* 0x000fce00078e001a */
[----:B------:R-:W-:Y:S05]  /*18d0*/  WARPSYNC.COLLECTIVE R15, `(.L_x_24584) ;  /* 0x000000000f087348 */ /* 0x000fea0003c00000 */
[----:B------:R0:W1:Y:S02]  /*18e0*/  SHFL.BFLY P6, R14, R13, R12, R11 ;  /* 0x0c00000c0d0e7389 */ /* 0x00006400000c000b */
[----:B01----:R-:W-:Y:S05]  /*18f0*/  ENDCOLLECTIVE ;  /* 0x000000000000791b */ /* 0x003fea0003800000 */
.L_x_24584:
[----:B------:R-:W-:Y:S02]  /*1900*/  IMAD.MOV.U32 R12, RZ, RZ, 0x1 ;  /* 0x00000001ff0c7424 */ /* 0x000fe400078e00ff */
[----:B------:R-:W-:-:S05]  /*1910*/  FADD R4, R26, R14 ;  /* 0x0000000e1a047221 */ /* 0x000fca0000000000 */
[----:B------:R-:W-:-:S07]  /*1920*/  MOV R13, R4 ;  /* 0x00000004000d7202 */ /* 0x000fce0000000f00 */
[----:B------:R-:W-:Y:S05]  /*1930*/  WARPSYNC.COLLECTIVE R15, `(.L_x_24585) ;  /* 0x000000000f087348 */ /* 0x000fea0003c00000 */
[----:B------:R0:W1:Y:S02]  /*1940*/  SHFL.BFLY P6, R14, R13, R12, R11 ;  /* 0x0c00000c0d0e7389 */ /* 0x00006400000c000b */
[----:B01----:R-:W-:Y:S05]  /*1950*/  ENDCOLLECTIVE ;  /* 0x000000000000791b */ /* 0x003fea0003800000 */
.L_x_24585:
[----:B------:R-:W-:Y:S01]  /*1960*/  MOV R13, R24 ;  /* 0x00000018000d7202 */ /* 0x000fe20000000f00 */
[----:B------:R-:W-:Y:S02]  /*1970*/  IMAD.MOV.U32 R12, RZ, RZ, 0x10 ;  /* 0x00000010ff0c7424 */ /* 0x000fe400078e00ff */
[----:B------:R-:W-:-:S07]  /*1980*/  FADD R5, R4, R14 ;  /* 0x0000000e04057221 */ /* 0x000fce0000000000 */
[----:B------:R-:W-:Y:S05]  /*1990*/  WARPSYNC.COLLECTIVE R15, `(.L_x_24586) ;  /* 0x000000000f087348 */ /* 0x000fea0003c00000 */
[----:B------:R0:W1:Y:S02]  /*19a0*/  SHFL.BFLY P6, R14, R13, R12, R11 ;  /* 0x0c00000c0d0e7389 */ /* 0x00006400000c000b */
[----:B01----:R-:W-:Y:S05]  /*19b0*/  ENDCOLLECTIVE ;  /* 0x000000000000791b */ /* 0x003fea0003800000 */
.L_x_24586:
[----:B------:R-:W-:Y:S02]  /*19c0*/  IMAD.MOV.U32 R12, RZ, RZ, 0x8 ;  /* 0x00000008ff0c7424 */ /* 0x000fe400078e00ff */
[----:B------:R-:W-:-:S04]  /*19d0*/  IMAD.MOV.U32 R3, RZ, RZ, R14 ;  /* 0x000000ffff037224 */ /* 0x000fc800078e000e */
[----:B------:R-:W-:-:S05]  /*19e0*/  FADD R3, R24, R3 ;  /* 0x0000000318037221 */ /* 0x000fca0000000000 */
[----:B------:R-:W-:-:S07]  /*19f0*/  MOV R13, R3 ;  /* 0x00000003000d7202 */ /* 0x000fce0000000f00 */
[----:B------:R-:W-:Y:S05]  /*1a00*/  WARPSYNC.COLLECTIVE R15, `(.L_x_24587) ;  /* 0x000000000f087348 */ /* 0x000fea0003c00000 */
[----:B------:R0:W1:Y:S02]  /*1a10*/  SHFL.BFLY P6, R14, R13, R12, R11 ;  /* 0x0c00000c0d0e7389 */ /* 0x00006400000c000b */
[----:B01----:R-:W-:Y:S05]  /*1a20*/  ENDCOLLECTIVE ;  /* 0x000000000000791b */ /* 0x003fea0003800000 */
.L_x_24587:
[----:B------:R-:W-:Y:S02]  /*1a30*/  IMAD.MOV.U32 R12, RZ, RZ, 0x4 ;  /* 0x00000004ff0c7424 */ /* 0x000fe400078e00ff */
[----:B------:R-:W-:-:S04]  /*1a40*/  IMAD.MOV.U32 R26, RZ, RZ, R14 ;  /* 0x000000ffff1a7224 */ /* 0x000fc800078e000e */
[----:B------:R-:W-:-:S05]  /*1a50*/  FADD R27, R3, R26 ;  /* 0x0000001a031b7221 */ /* 0x000fca0000000000 */
[----:B------:R-:W-:-:S07]  /*1a60*/  MOV R13, R27 ;  /* 0x0000001b000d7202 */ /* 0x000fce0000000f00 */
[----:B------:R-:W-:Y:S05]  /*1a70*/  WARPSYNC.COLLECTIVE R15, `(.L_x_24588) ;  /* 0x000000000f087348 */ /* 0x000fea0003c00000 */
[----:B------:R0:W1:Y:S02]  /*1a80*/  SHFL.BFLY P6, R14, R13, R12, R11 ;  /* 0x0c00000c0d0e7389 */ /* 0x00006400000c000b */
[----:B01----:R-:W-:Y:S05]  /*1a90*/  ENDCOLLECTIVE ;  /* 0x000000000000791b */ /* 0x003fea0003800000 */
.L_x_24588:
[----:B------:R-:W-:Y:S02]  /*1aa0*/  IMAD.MOV.U32 R12, RZ, RZ, 0x2 ;  /* 0x00000002ff0c7424 */ /* 0x000fe400078e00ff */
[----:B------:R-:W-:-:S04]  /*1ab0*/  IMAD.MOV.U32 R28, RZ, RZ, R14 ;  /* 0x000000ffff1c7224 */ /* 0x000fc800078e000e */
[----:B------:R-:W-:-:S05]  /*1ac0*/  FADD R28, R27, R28 ;  /* 0x0000001c1b1c7221 */ /* 0x000fca0000000000 */
[----:B------:R-:W-:-:S07]  /*1ad0*/  MOV R13, R28 ;  /* 0x0000001c000d7202 */ /* 0x000fce0000000f00 */
[----:B------:R-:W-:Y:S05]  /*1ae0*/  WARPSYNC.COLLECTIVE R15, `(.L_x_24589) ;  /* 0x000000000f087348 */ /* 0x000fea0003c00000 */
[----:B------:R0:W1:Y:S02]  /*1af0*/  SHFL.BFLY P6, R14, R13, R12, R11 ;  /* 0x0c00000c0d0e7389 */ /* 0x00006400000c000b */
[----:B01----:R-:W-:Y:S05]  /*1b00*/  ENDCOLLECTIVE ;  /* 0x000000000000791b */ /* 0x003fea0003800000 */
.L_x_24589:
[----:B------:R-:W-:Y:S02]  /*1b10*/  IMAD.MOV.U32 R12, RZ, RZ, 0x1 ;  /* 0x00000001ff0c7424 */ /* 0x000fe400078e00ff */
[----:B------:R-:W-:-:S04]  /*1b20*/  IMAD.MOV.U32 R29, RZ, RZ, R14 ;  /* 0x000000ffff1d7224 */ /* 0x000fc800078e000e */
[----:B------:R-:W-:-:S05]  /*1b30*/  FADD R3, R28, R29 ;  /* 0x0000001d1c037221 */ /* 0x000fca0000000000 */
[----:B------:R-:W-:-:S07]  /*1b40*/  MOV R13, R3 ;  /* 0x00000003000d7202 */ /* 0x000fce0000000f00 */
[----:B------:R-:W-:Y:S05]  /*1b50*/  WARPSYNC.COLLECTIVE R15, `(.L_x_24590) ;  /* 0x000000000f087348 */ /* 0x000fea0003c00000 */
[----:B------:R0:W1:Y:S02]  /*1b60*/  SHFL.BFLY P6, R14, R13, R12, R11 ;  /* 0x0c00000c0d0e7389 */ /* 0x00006400000c000b */
[----:B01----:R-:W-:Y:S05]  /*1b70*/  ENDCOLLECTIVE ;  /* 0x000000000000791b */ /* 0x003fea0003800000 */
.L_x_24590:
[----:B------:R-:W-:Y:S01]  /*1b80*/  IMAD.MOV.U32 R24, RZ, RZ, R14 ;  /* 0x000000ffff187224 */ /* 0x000fe200078e000e */
[----:B------:R-:W-:Y:S06]  /*1b90*/  BRA `(.L_x_24591) ;  /* 0xfffffff0009c7947 */ /* 0x000fec000383ffff */
        .weak           $__internal_382_$__cuda_sm3x_div_rn_noftz_f32_slowpath
        .type           $__internal_382_$__cuda_sm3x_div_rn_noftz_f32_slowpath,@function
        .size           $__internal_382_$__cuda_sm3x_div_rn_noftz_f32_slowpath,(.L_x_37759 - $__internal_382_$__cuda_sm3x_div_rn_noftz_f32_slowpath)
$__internal_382_$__cuda_sm3x_div_rn_noftz_f32_slowpath:
        /* <DEDUP_REMOVED lines=34> */
.L_x_24593:
        /* <DEDUP_REMOVED lines=51> */
.L_x_24600:
[----:B------:R-:W-:-:S04]  /*20f0*/  LOP3.LUT R0, R0, 0x80000000, RZ, 0xc0, !PT ;  /* 0x8000000000007812 */ /* 0x000fc800078ec0ff */
[----:B------:R-:W-:Y:S01]  /*2100*/  LOP3.LUT R0, R0, 0x7f800000, RZ, 0xfc, !PT ;  /* 0x7f80000000007812 */ /* 0x000fe200078efcff */
[----:B------:R-:W-:Y:S06]  /*2110*/  BRA `(.L_x_24601) ;  /* 0x0000000000047947 */ /* 0x000fec0003800000 */
.L_x_24599:
[----:B------:R-:W-:-:S07]  /*2120*/  IMAD R0, R15, 0x800000, R0 ;  /* 0x008000000f007824 */ /* 0x000fce00078e0200 */
.L_x_24601:
[----:B------:R-:W-:Y:S05]  /*2130*/  BSYNC.RECONVERGENT B3 ;  /* 0x0000000000037941 */ /* 0x000fea0003800200 */
.L_x_24598:
[----:B------:R-:W-:Y:S05]  /*2140*/  BRA `(.L_x_24602) ;  /* 0x0000000000207947 */ /* 0x000fea0003800000 */
.L_x_24597:
[----:B------:R-:W-:-:S04]  /*2150*/  LOP3.LUT R0, R5, 0x80000000, R0, 0x48, !PT ;  /* 0x8000000005007812 */ /* 0x000fc800078e4800 */
[----:B------:R-:W-:Y:S01]  /*2160*/  LOP3.LUT R0, R0, 0x7f800000, RZ, 0xfc, !PT ;  /* 0x7f80000000007812 */ /* 0x000fe200078efcff */
[----:B------:R-:W-:Y:S06]  /*2170*/  BRA `(.L_x_24602) ;  /* 0x0000000000147947 */ /* 0x000fec0003800000 */
.L_x_24596:
[----:B------:R-:W-:Y:S01]  /*2180*/  LOP3.LUT R0, R5, 0x80000000, R0, 0x48, !PT ;  /* 0x8000000005007812 */ /* 0x000fe200078e4800 */
[----:B------:R-:W-:Y:S06]  /*2190*/  BRA `(.L_x_24602) ;  /* 0x00000000000c7947 */ /* 0x000fec0003800000 */
.L_x_24595:
[----:B------:R-:W0:Y:S01]  /*21a0*/  MUFU.RSQ R0, -QNAN ;  /* 0xffc0000000007908 */ /* 0x000e220000001400 */
[----:B------:R-:W-:Y:S05]  /*21b0*/  BRA `(.L_x_24602) ;  /* 0x0000000000047947 */ /* 0x000fea0003800000 */
.L_x_24594:
[----:B------:R-:W-:-:S07]  /*21c0*/  FADD.FTZ R0, R0, R5 ;  /* 0x0000000500007221 */ /* 0x000fce0000010000 */
.L_x_24602:
[----:B------:R-:W-:Y:S05]  /*21d0*/  BSYNC.RECONVERGENT B2 ;  /* 0x0000000000027941 */ /* 0x000fea0003800200 */
.L_x_24592:
[----:B------:R-:W-:-:S04]  /*21e0*/  HFMA2 R5, -RZ, RZ, 0, 0 ;  /* 0x00000000ff057431 */ /* 0x000fc800000001ff */
[----:B0-----:R-:W-:Y:S05]  /*21f0*/  RET.REL.NODEC R4 `(_Z15SoftmaxWarpImplI22BroadcastScaleMaskLoadIffbLm2EiE11DirectStoreIffEfLi1ELi1ELi32ELi2ELb1EL9Algorithm0EEvT_T0_ll) ;  /* 0xffffffdc04807950 */ /* 0x001fea0003c3ffff */
.L_x_24603:
        /* <DEDUP_REMOVED lines=16> */
.L_x_37759:


//--------------------- .text._Z15SoftmaxWarpImplI22BroadcastScaleMaskLoadIffbLm2EiE11DirectStoreIffEfLi1ELi1ELi32ELi2ELb0EL9Algorithm0EEvT_T0_ll --------------------------
	.section	.text._Z15SoftmaxWarpImplI22BroadcastScaleMaskLoadIffbLm2EiE11DirectStoreIffEfLi1ELi1ELi32ELi2ELb0EL9Algorithm0EEvT_T0_ll,"ax",@progbits
	.align	128
        .global         _Z15SoftmaxWarpImplI22BroadcastScaleMaskLoadIffbLm2EiE11DirectStoreIffEfLi1ELi1ELi32ELi2ELb0EL9Algorithm0EEvT_T0_ll
        .type           _Z15SoftmaxWarpImplI22BroadcastScaleMaskLoadIffbLm2EiE11DirectStoreIffEfLi1ELi1ELi32ELi2ELb0EL9Algorithm0EEvT_T0_ll,@function
        .size           _Z15SoftmaxWarpImplI22BroadcastScaleMaskLoadIffbLm2EiE11DirectStoreIffEfLi1ELi1ELi32ELi2ELb0EL9Algorithm0EEvT_T0_ll,(.L_x_37760 - _Z15SoftmaxWarpImplI22BroadcastScaleMaskLoadIffbLm2EiE11DirectStoreIffEfLi1ELi1ELi32ELi2ELb0EL9Algorithm0EEvT_T0_ll)
        .other          _Z15SoftmaxWarpImplI22BroadcastScaleMaskLoadIffbLm2EiE11DirectStoreIffEfLi1ELi1ELi32ELi2ELb0EL9Algorithm0EEvT_T0_ll,@"STO_CUDA_ENTRY STV_DEFAULT"
_Z15SoftmaxWarpImplI22BroadcastScaleMaskLoadIffbLm2EiE11DirectStoreIffEfLi1ELi1ELi32ELi2ELb0EL9Algorithm0EEvT_T0_ll:
.text._Z15SoftmaxWarpImplI22BroadcastScaleMaskLoadIffbLm2EiE11DirectStoreIffEfLi1ELi1ELi32ELi2ELb0EL9Algorithm0EEvT_T0_ll:
[----:B------:R-:W0:Y:S01]  /*0000*/  LDC R1, c[0x0][0x37c] ;  /* 0x0000df00ff017b82 */ /* 0x000e220000000800 */
[----:B------:R-:W1:Y:S01]  /*0010*/  LDCU.64 UR4, c[0x0][0x3f0] ;  /* 0x00007e00ff0477ac */ /* 0x000e620008000a00 */
[----:B------:R-:W2:Y:S01]  /*0020*/  LDCU UR46, c[0x0][0x3c8] ;  /* 0x00007900ff2e77ac */ /* 0x000ea20008000800 */
[----:B------:R-:W3:Y:S01]  /*0030*/  LDCU.64 UR40, c[0x0][0x3b8] ;  /* 0x00007700ff2877ac */ /* 0x000ee20008000a00 */
        /* <DEDUP_REMOVED lines=22> */
.L_x_24604:
        /* <DEDUP_REMOVED lines=16> */
[----:B------:R-:W2:Y:S08]  /*02a0*/  LDC.64 R6, c[0x0][0x358] ;  /* 0x0000d600ff067b82 */ /* 0x000eb00000000a00 */
[----:B------:R-:W3:Y:S08]  /*02b0*/  LDC.64 R16, c[0x0][0x390] ;  /* 0x0000e400ff107b82 */ /* 0x000ef00000000a00 */
[----:B------:R-:W4:Y:S02]  /*02c0*/  LDC.64 R8, c[0x0][0x398] ;  /* 0x0000e600ff087b82 */ /* 0x000f240000000a00 */
.L_x_24611:
[----:B-1----:R-:W-:Y:S01]  /*02d0*/  IABS R3, R21 ;  /* 0x0000001500037213 */ /* 0x002fe20000000000 */
[----:B0-----:R-:W-:Y:S01]  /*02e0*/  IMAD R2, R19, UR46, R22 ;  /* 0x0000002e13027c24 */ /* 0x001fe2000f8e0216 */
[----:B--2---:R-:W-:Y:S02]  /*02f0*/  R2UR UR8, R6 ;  /* 0x00000000060872ca */ /* 0x004fe400000e0000 */
[----:B------:R-:W0:Y:S01]  /*0300*/  I2F.RP R10, R3 ;  /* 0x00000003000a7306 */ /* 0x000e220000209400 */
[----:B------:R-:W-:Y:S01]  /*0310*/  VIADD R0, R2, UR46 ;  /* 0x0000002e02007c36 */ /* 0x000fe20008000000 */
[----:B------:R-:W-:Y:S02]  /*0320*/  R2UR UR9, R7 ;  /* 0x00000000070972ca */ /* 0x000fe400000e0000 */
[----:B------:R-:W-:Y:S02]  /*0330*/  SHF.R.S64 R14, RZ, 0x1e, R2 ;  /* 0x0000001eff0e7819 */ /* 0x000fe40000001002 */
[----:B------:R-:W-:-:S02]  /*0340*/  R2UR UR4, R6 ;  /* 0x00000000060472ca */ /* 0x000fc400000e0000 */
[C---:B------:R-:W-:Y:S02]  /*0350*/  R2UR UR5, R7.reuse ;  /* 0x00000000070572ca */ /* 0x040fe400000e0000 */
[----:B------:R-:W-:Y:S02]  /*0360*/  R2UR UR6, R6 ;  /* 0x00000000060672ca */ /* 0x000fe400000e0000 */
[----:B------:R-:W-:Y:S01]  /*0370*/  R2UR UR7, R7 ;  /* 0x00000000070772ca */ /* 0x000fe200000e0000 */
[----:B0-----:R-:W0:Y:S02]  /*0380*/  MUFU.RCP R10, R10 ;  /* 0x0000000a000a7308 */ /* 0x001e240000001000 */
[----:B0-----:R-:W-:-:S06]  /*0390*/  IADD3 R4, PT, PT, R10, 0xffffffe, RZ ;  /* 0x0ffffffe0a047810 */ /* 0x001fcc0007ffe0ff */
[----:B------:R0:W1:Y:S02]  /*03a0*/  F2I.FTZ.U32.TRUNC.NTZ R5, R4 ;  /* 0x0000000400057305 */ /* 0x000064000021f000 */
[----:B0-----:R-:W-:Y:S01]  /*03b0*/  MOV R4, RZ ;  /* 0x000000ff00047202 */ /* 0x001fe20000000f00 */
[----:B-1----:R-:W-:-:S04]  /*03c0*/  IMAD.MOV R12, RZ, RZ, -R5 ;  /* 0x000000ffff0c7224 */ /* 0x002fc800078e0a05 */
[----:B------:R-:W-:Y:S01]  /*03d0*/  IMAD R11, R12, R3, RZ ;  /* 0x000000030c0b7224 */ /* 0x000fe200078e02ff */
[----:B------:R-:W-:-:S03]  /*03e0*/  IABS R12, R0 ;  /* 0x00000000000c7213 */ /* 0x000fc60000000000 */
        /* <DEDUP_REMOVED lines=18> */
[----:B------:R-:W-:Y:S02]  /*0510*/  ISETP.GE.U32.AND P0, PT, R4, R3, PT ;  /* 0x000000030400720c */ /* 0x000fe40003f06070 */
[-C--:B------:R-:W-:Y:S02]  /*0520*/  LOP3.LUT R3, R2, R21.reuse, RZ, 0x3c, !PT ;  /* 0x0000001502037212 */ /* 0x080fe400078e3cff */
[----:B------:R-:W-:-:S02]  /*0530*/  LOP3.LUT R4, RZ, R21, RZ, 0x33, !PT ;  /* 0x00000015ff047212 */ /* 0x000fc400078e33ff */
[----:B------:R-:W-:Y:S02]  /*0540*/  @P3 IADD3 R10, PT, PT, R10, 0x1, RZ ;  /* 0x000000010a0a3810 */ /* 0x000fe40007ffe0ff */
[----:B------:R-:W-:Y:S02]  /*0550*/  ISETP.GE.AND P3, PT, R3, RZ, PT ;  /* 0x000000ff0300720c */ /* 0x000fe40003f66270 */
[----:B------:R-:W-:Y:S02]  /*0560*/  @!P1 IADD3 R10, PT, PT, -R10, RZ, RZ ;  /* 0x000000ff0a0a9210 */ /* 0x000fe40007ffe1ff */
[----:B---3--:R-:W-:Y:S01]  /*0570*/  ISETP.NE.U32.AND P1, PT, R16, 0x1, PT ;  /* 0x000000011000780c */ /* 0x008fe20003f25070 */
[----:B------:R-:W-:Y:S01]  /*0580*/  @P0 VIADD R5, R5, 0x1 ;  /* 0x0000000105050836 */ /* 0x000fe20000000000 */
[----:B------:R-:W-:Y:S02]  /*0590*/  SEL R10, R4, R10, !P2 ;  /* 0x0000000a040a7207 */ /* 0x000fe40005000000 */
[----:B----4-:R-:W-:-:S02]  /*05a0*/  ISETP.NE.U32.AND P0, PT, R8, 0x1, PT ;  /* 0x000000010800780c */ /* 0x010fc40003f05070 */
[----:B------:R-:W-:Y:S01]  /*05b0*/  ISETP.NE.AND.EX P1, PT, R17, RZ, PT, P1 ;  /* 0x000000ff1100720c */ /* 0x000fe20003f25310 */
[----:B------:R-:W-:Y:S01]  /*05c0*/  IMAD.MOV R3, RZ, RZ, -R10 ;  /* 0x000000ffff037224 */ /* 0x000fe200078e0a0a */
[----:B------:R-:W-:Y:S01]  /*05d0*/  ISETP.NE.AND.EX P0, PT, R9, RZ, PT, P0 ;  /* 0x000000ff0900720c */ /* 0x000fe20003f05300 */
[----:B------:R-:W-:Y:S01]  /*05e0*/  @!P3 IMAD.MOV R5, RZ, RZ, -R5 ;  /* 0x000000ffff05b224 */ /* 0x000fe200078e0a05 */
[----:B------:R-:W-:Y:S01]  /*05f0*/  SEL R10, R10, RZ, P1 ;  /* 0x000000ff0a0a7207 */ /* 0x000fe20000800000 */
[----:B------:R-:W-:-:S03]  /*0600*/  IMAD R3, R21, R3, R0 ;  /* 0x0000000315037224 */ /* 0x000fc600078e0200 */
[----:B------:R-:W-:Y:S01]  /*0610*/  SEL R4, R4, R5, !P2 ;  /* 0x0000000504047207 */ /* 0x000fe20005000000 */
[----:B------:R-:W-:Y:S01]  /*0620*/  IMAD R10, R10, UR40, RZ ;  /* 0x000000280a0a7c24 */ /* 0x000fe2000f8e02ff */
[----:B------:R-:W-:Y:S02]  /*0630*/  SEL R5, R3, RZ, P0 ;  /* 0x000000ff03057207 */ /* 0x000fe40000000000 */
[----:B------:R-:W-:-:S05]  /*0640*/  IADD3 R11, PT, PT, -R4, RZ, RZ ;  /* 0x000000ff040b7210 */ /* 0x000fca0007ffe1ff */
[----:B------:R-:W-:Y:S02]  /*0650*/  IMAD R3, R21, R11, R2 ;  /* 0x0000000b15037224 */ /* 0x000fe400078e0202 */
[----:B------:R-:W-:Y:S01]  /*0660*/  IMAD R11, R5, UR41, R10 ;  /* 0x00000029050b7c24 */ /* 0x000fe2000f8e020a */
[----:B------:R-:W-:Y:S02]  /*0670*/  SEL R5, R4, RZ, P1 ;  /* 0x000000ff04057207 */ /* 0x000fe40000800000 */
[----:B------:R-:W-:Y:S02]  /*0680*/  SEL R3, R3, RZ, P0 ;  /* 0x000000ff03037207 */ /* 0x000fe40000000000 */
[----:B------:R-:W-:Y:S01]  /*0690*/  IADD3 R4, P0, PT, R11, UR38, RZ ;  /* 0x000000260b047c10 */ /* 0x000fe2000ff1e0ff */
[----:B------:R-:W-:-:S03]  /*06a0*/  IMAD R10, R5, UR40, RZ ;  /* 0x00000028050a7c24 */ /* 0x000fc6000f8e02ff */
[----:B------:R-:W-:Y:S01]  /*06b0*/  LEA.HI.X.SX32 R5, R11, UR39, 0x1, P0 ;  /* 0x000000270b057c11 */ /* 0x000fe200080f0eff */
[----:B------:R-:W-:Y:S01]  /*06c0*/  IMAD R3, R3, UR41, R10 ;  /* 0x0000002903037c24 */ /* 0x000fe2000f8e020a */
[----:B------:R-:W-:Y:S01]  /*06d0*/  IADD3 R14, P0, PT, R14, UR36, RZ ;  /* 0x000000240e0e7c10 */ /* 0x000fe2000ff1e0ff */
[----:B------:R-:W0:Y:S01]  /*06e0*/  LDC.64 R10, c[0x0][0x3d0] ;  /* 0x0000f400ff0a7b82 */ /* 0x000e220000000a00 */
[----:B------:R-:W-:Y:S01]  /*06f0*/  SHF.R.S64 R28, RZ, 0x1e, R0 ;  /* 0x0000001eff1c7819 */ /* 0x000fe20000001000 */
[----:B------:R-:W2:Y:S01]  /*0700*/  LDG.E.U8 R4, desc[UR8][R4.64] ;  /* 0x0000000804047981 */ /* 0x000ea2000c1e1100 */
[C---:B------:R-:W-:Y:S02]  /*0710*/  IADD3 R26, P1, PT, R3.reuse, UR38, RZ ;  /* 0x00000026031a7c10 */ /* 0x040fe4000ff3e0ff */
[----:B------:R-:W-:Y:S02]  /*0720*/  LEA.HI.X.SX32 R15, R2, UR37, 0x2, P0 ;  /* 0x00000025020f7c11 */ /* 0x000fe400080f16ff */
[----:B------:R-:W-:-:S02]  /*0730*/  LEA.HI.X.SX32 R27, R3, UR39, 0x1, P1 ;  /* 0x00000027031b7c11 */ /* 0x000fc400088f0eff */
        /* <DEDUP_REMOVED lines=15> */
[----:B------:R-:W-:-:S03]  /*0830*/  IMAD.MOV.U32 R12, RZ, RZ, 0x3bbb989d ;  /* 0x3bbb989dff0c7424 */ /* 0x000fc600078e00ff */
        /* <DEDUP_REMOVED lines=27> */
[----:B------:R-:W-:Y:S02]  /*09f0*/  SHF.L.U32 R0, R0, 0x17, RZ ;  /* 0x0000001700007819 */ /* 0x000fe400000006ff */
[----:B------:R-:W-:Y:S01]  /*0a00*/  FFMA R3, R2, 1.4426950216293334961, -R3 ;  /* 0x3fb8aa3b02037823 */ /* 0x000fe20000000803 */
[----:B------:R-:W-:-:S03]  /*0a10*/  FADD R10, R4, -12583039 ;  /* 0xcb40007f040a7421 */ /* 0x000fc60000000000 */
[----:B------:R-:W-:Y:S01]  /*0a20*/  FFMA R3, R2, 1.925963033500011079e-08, R3 ;  /* 0x32a5706002037823 */ /* 0x000fe20000000003 */
[----:B------:R-:W-:-:S04]  /*0a30*/  FFMA R10, R11, 1.4426950216293334961, -R10 ;  /* 0x3fb8aa3b0b0a7823 */ /* 0x000fc8000000080a */
        /* <DEDUP_REMOVED lines=27> */
.L_x_24633:
        /* <DEDUP_REMOVED lines=11> */
[----:B------:R-:W-:Y:S05]  /*0ca0*/  CALL.REL.NOINC `($__internal_383_$__cuda_sm3x_div_rn_noftz_f32_slowpath) ;  /* 0x0000000c00147944 */ /* 0x000fea0003c00000 */
.L_x_24608:
[----:B------:R-:W-:Y:S05]  /*0cb0*/  BSYNC.RECONVERGENT B1 ;  /* 0x0000000000017941 */ /* 0x000fea0003800200 */
.L_x_24607:
        /* <DEDUP_REMOVED lines=22> */
[----:B------:R-:W-:Y:S05]  /*0e20*/  CALL.REL.NOINC `($__internal_383_$__cuda_sm3x_div_rn_noftz_f32_slowpath) ;  /* 0x0000000800b47944 */ /* 0x000fea0003c00000 */
[----:B------:R-:W-:-:S07]  /*0e30*/  MOV R15, R13 ;  /* 0x0000000d000f7202 */ /* 0x000fce0000000f00 */
.L_x_24610:
[----:B------:R-:W-:Y:S05]  /*0e40*/  BSYNC.RECONVERGENT B1 ;  /* 0x0000000000017941 */ /* 0x000fea0003800200 */
.L_x_24609:
        /* <DEDUP_REMOVED lines=11> */
[----:B0-----:R-:W-:Y:S05]  /*0f00*/  @!P0 BRA `(.L_x_24611) ;  /* 0xfffffff000f08947 */ /* 0x001fea000383ffff */
[----:B------:R-:W-:Y:S05]  /*0f10*/  BSYNC B0 ;  /* 0x0000000000007941 */ /* 0x000fea0003800000 */
.L_x_24605:
[----:B------:R-:W-:Y:S05]  /*0f20*/  EXIT ;  /* 0x000000000000794d */ /* 0x000fea0003800000 */
.L_x_24606:
[----:B------:R-:W-:Y:S01]  /*0f30*/  BSSY B1, `(.L_x_24612) ;  /* 0x0000007000017945 */ /* 0x000fe20003800000 */
[----:B------:R-:W-:Y:S01]  /*0f40*/  IMAD.MOV.U32 R12, RZ, RZ, 0x10 ;  /* 0x00000010ff0c7424 */ /* 0x000fe200078e00ff */
[----:B------:R-:W-:Y:S01]  /*0f50*/  MOV R15, 0xffffffff ;  /* 0xffffffff000f7802 */ /* 0x000fe20000000f00 */
[----:B------:R-:W-:-:S07]  /*0f60*/  IMAD.MOV.U32 R11, RZ, RZ, 0x1f ;  /* 0x0000001fff0b7424 */ /* 0x000fce00078e00ff */
[----:B------:R-:W-:Y:S05]  /*0f70*/  WARPSYNC.COLLECTIVE R15, `(.L_x_24613) ;  /* 0x000000000f087348 */ /* 0x000fea0003c00000 */
[----:B------:R0:W1:Y:S02]  /*0f80*/  SHFL.BFLY P6, R14, R13, R12, R11 ;  /* 0x0c00000c0d0e7389 */ /* 0x00006400000c000b */
[----:B01----:R-:W-:Y:S05]  /*0f90*/  ENDCOLLECTIVE ;  /* 0x000000000000791b */ /* 0x003fea0003800000 */
.L_x_24613:
[----:B------:R-:W-:Y:S05]  /*0fa0*/  BSYNC B1 ;  /* 0x0000000000017941 */ /* 0x000fea0003800000 */
.L_x_24612:
[----:B------:R-:W-:Y:S01]  /*0fb0*/  FMNMX R13, R13, R14, !PT ;  /* 0x0000000e0d0d7209 */ /* 0x000fe20007800000 */
[----:B------:R-:W-:Y:S01]  /*0fc0*/  IMAD.MOV.U32 R12, RZ, RZ, 0x8 ;  /* 0x00000008ff0c7424 */ /* 0x000fe200078e00ff */
[----:B------:R-:W-:Y:S01]  /*0fd0*/  MOV R15, 0xffffffff ;  /* 0xffffffff000f7802 */ /* 0x000fe20000000f00 */
[----:B------:R-:W-:-:S07]  /*0fe0*/  IMAD.MOV.U32 R11, RZ, RZ, 0x1f ;  /* 0x0000001fff0b7424 */ /* 0x000fce00078e00ff */
[----:B------:R-:W-:Y:S05]  /*0ff0*/  WARPSYNC.COLLECTIVE R15, `(.L_x_24614) ;  /* 0x000000000f087348 */ /* 0x000fea0003c00000 */
[----:B------:R0:W1:Y:S02]  /*1000*/  SHFL.BFLY P6, R14, R13, R12, R11 ;  /* 0x0c00000c0d0e7389 */ /* 0x00006400000c000b */
[----:B01----:R-:W-:Y:S05]  /*1010*/  ENDCOLLECTIVE ;  /* 0x000000000000791b */ /* 0x003fea0003800000 */
.L_x_24614:
[----:B------:R-:W-:Y:S01]  /*1020*/  IMAD.MOV.U32 R12, RZ, RZ, 0x4 ;  /* 0x00000004ff0c7424 */ /* 0x000fe200078e00ff */
[----:B------:R-:W-:-:S05]  /*1030*/  FMNMX R26, R13, R14, !PT ;  /* 0x0000000e0d1a7209 */ /* 0x000fca0007800000 */
[----:B------:R-:W-:-:S07]  /*1040*/  IMAD.MOV.U32 R13, RZ, RZ, R26 ;  /* 0x000000ffff0d7224 */ /* 0x000fce00078e001a */
[----:B------:R-:W-:Y:S05]  /*1050*/  WARPSYNC.COLLECTIVE R15, `(.L_x_24615) ;  /* 0x000000000f087348 */ /* 0x000fea0003c00000 */
[----:B------:R0:W1:Y:S02]  /*1060*/  SHFL.BFLY P6, R14, R13, R12, R11 ;  /* 0x0c00000c0d0e7389 */ /* 0x00006400000c000b */
[----:B01----:R-:W-:Y:S05]  /*1070*/  ENDCOLLECTIVE ;  /* 0x000000000000791b */ /* 0x003fea0003800000 */
.L_x_24615:
[----:B------:R-:W-:Y:S01]  /*1080*/  IMAD.MOV.U32 R12, RZ, RZ, 0x2 ;  /* 0x00000002ff0c7424 */ /* 0x000fe200078e00ff */
[----:B------:R-:W-:-:S04]  /*1090*/  FMNMX R27, R26, R14, !PT ;  /* 0x0000000e1a1b7209 */ /* 0x000fc80007800000 */
[----:B------:R-:W-:-:S07]  /*10a0*/  MOV R13, R27 ;  /* 0x0000001b000d7202 */ /* 0x000fce0000000f00 */
[----:B------:R-:W-:Y:S05]  /*10b0*/  WARPSYNC.COLLECTIVE R15, `(.L_x_24616) ;  /* 0x000000000f087348 */ /* 0x000fea0003c00000 */
[----:B------:R0:W1:Y:S02]  /*10c0*/  SHFL.BFLY P6, R14, R13, R12, R11 ;  /* 0x0c00000c0d0e7389 */ /* 0x00006400000c000b */
[----:B01----:R-:W-:Y:S05]  /*10d0*/  ENDCOLLECTIVE ;  /* 0x000000000000791b */ /* 0x003fea0003800000 */
.L_x_24616:
[----:B------:R-:W-:Y:S01]  /*10e0*/  HFMA2 R12, -RZ, RZ, 0, 5.9604644775390625e-08 ;  /* 0x00000001ff0c7431 */ /* 0x000fe200000001ff */
[----:B------:R-:W-:-:S05]  /*10f0*/  FMNMX R3, R27, R14, !PT ;  /* 0x0000000e1b037209 */ /* 0x000fca0007800000 */
[----:B------:R-:W-:-:S07]  /*1100*/  IMAD.MOV.U32 R13, RZ, RZ, R3 ;  /* 0x000000ffff0d7224 */ /* 0x000fce00078e0003 */
[----:B------:R-:W-:Y:S05]  /*1110*/  WARPSYNC.COLLECTIVE R15, `(.L_x_24617) ;  /* 0x000000000f087348 */ /* 0x000fea0003c00000 */
[----:B------:R0:W1:Y:S02]  /*1120*/  SHFL.BFLY P6, R14, R13, R12, R11 ;  /* 0x0c00000c0d0e7389 */ /* 0x00006400000c000b */
[----:B01----:R-:W-:Y:S05]  /*1130*/  ENDCOLLECTIVE ;  /* 0x000000000000791b */ /* 0x003fea0003800000 */
.L_x_24617:
[----:B------:R-:W-:Y:S01]  /*1140*/  IMAD.MOV.U32 R13, RZ, RZ, R2 ;  /* 0x000000ffff0d7224 */ /* 0x000fe200078e0002 */
[----:B------:R-:W-:Y:S01]  /*1150*/  MOV R12, 0x10 ;  /* 0x00000010000c7802 */ /* 0x000fe20000000f00 */
[----:B------:R-:W-:-:S07]  /*1160*/  IMAD.MOV.U32 R0, RZ, RZ, R14 ;  /* 0x000000ffff007224 */ /* 0x000fce00078e000e */
[----:B------:R-:W-:Y:S05]  /*1170*/  WARPSYNC.COLLECTIVE R15, `(.L_x_24618) ;  /* 0x000000000f087348 */ /* 0x000fea0003c00000 */
[----:B------:R0:W1:Y:S02]  /*1180*/  SHFL.BFLY P6, R14, R13, R12, R11 ;  /* 0x0c00000c0d0e7389 */ /* 0x00006400000c000b */
[----:B01----:R-:W-:Y:S05]  /*1190*/  ENDCOLLECTIVE ;  /* 0x000000000000791b */ /* 0x003fea0003800000 */
.L_x_24618:
[----:B------:R-:W-:Y:S02]  /*11a0*/  HFMA2 R12, -RZ, RZ, 0, 4.76837158203125e-07 ;  /* 0x00000008ff0c7431 */ /* 0x000fe400000001ff */
[----:B------:R-:W-:-:S05]  /*11b0*/  IMAD.MOV.U32 R5, RZ, RZ, R14 ;  /* 0x000000ffff057224 */ /* 0x000fca00078e000e */
[----:B------:R-:W-:Y:S02]  /*11c0*/  FMNMX R5, R2, R5, !PT ;  /* 0x0000000502057209 */ /* 0x000fe40007800000 */
[----:B------:R-:W-:Y:S01]  /*11d0*/  FMNMX R2, R3, R0, !PT ;  /* 0x0000000003027209 */ /* 0x000fe20007800000 */
[----:B------:R-:W-:Y:S02]  /*11e0*/  HFMA2 R3, -RZ, RZ, 3.7421875, 0 ;  /* 0x437c0000ff037431 */ /* 0x000fe400000001ff */
[----:B------:R-:W-:Y:S02]  /*11f0*/  IMAD.MOV.U32 R0, RZ, RZ, 0x3bbb989d ;  /* 0x3bbb989dff007424 */ /* 0x000fe400078e00ff */
[----:B------:R-:W-:Y:S02]  /*1200*/  IMAD.MOV.U32 R13, RZ, RZ, R5 ;  /* 0x000000ffff0d7224 */ /* 0x000fe400078e0005 */
[----:B------:R-:W-:-:S07]  /*1210*/  FADD R25, R25, -R2 ;  /* 0x8000000219197221 */ /* 0x000fce0000000000 */
[----:B------:R-:W-:Y:S05]  /*1220*/  WARPSYNC.COLLECTIVE R15, `(.L_x_24619) ;  /* 0x000000000f087348 */ /* 0x000fea0003c00000 */
[----:B------:R0:W1:Y:S02]  /*1230*/  SHFL.BFLY P6, R14, R13, R12, R11 ;  /* 0x0c00000c0d0e7389 */ /* 0x00006400000c000b */
[----:B01----:R-:W-:Y:S05]  /*1240*/  ENDCOLLECTIVE ;  /* 0x000000000000791b */ /* 0x003fea0003800000 */
.L_x_24619:
[----:B------:R-:W-:-:S04]  /*1250*/  FFMA.SAT R2, R25, R0, 0.5 ;  /* 0x3f00000019027423 */ /* 0x000fc80000002000 */
[----:B------:R-:W-:Y:S01]  /*1260*/  FFMA.RM R2, R2, R3, 12582913 ;  /* 0x4b40000102027423 */ /* 0x000fe20000004003 */
[----:B------:R-:W-:Y:S01]  /*1270*/  MOV R12, 0x4 ;  /* 0x00000004000c7802 */ /* 0x000fe20000000f00 */
[----:B------:R-:W-:-:S05]  /*1280*/  IMAD.MOV.U32 R4, RZ, RZ, R14 ;  /* 0x000000ffff047224 */ /* 0x000fca00078e000e */
[----:B------:R-:W-:Y:S01]  /*1290*/  FMNMX R23, R5, R4, !PT ;  /* 0x0000000405177209 */ /* 0x000fe20007800000 */
[C---:B------:R-:W-:Y:S01]  /*12a0*/  FADD R4, R2.reuse, -12583039 ;  /* 0xcb40007f02047421 */ /* 0x040fe20000000000 */
[----:B------:R-:W-:-:S03]  /*12b0*/  IMAD.SHL.U32 R2, R2, 0x800000, RZ ;  /* 0x0080000002027824 */ /* 0x000fc600078e00ff */
[----:B------:R-:W-:Y:S02]  /*12c0*/  IMAD.MOV.U32 R13, RZ, RZ, R23 ;  /* 0x000000ffff0d7224 */ /* 0x000fe400078e0017 */
[----:B------:R-:W-:-:S07]  /*12d0*/  FFMA R4, R25, 1.4426950216293334961, -R4 ;  /* 0x3fb8aa3b19047823 */ /* 0x000fce0000000804 */
[----:B------:R-:W-:Y:S05]  /*12e0*/  WARPSYNC.COLLECTIVE R15, `(.L_x_24620) ;  /* 0x000000000f087348 */ /* 0x000fea0003c00000 */
[----:B------:R0:W1:Y:S02]  /*12f0*/  SHFL.BFLY P6, R14, R13, R12, R11 ;  /* 0x0c00000c0d0e7389 */ /* 0x00006400000c000b */
[----:B01----:R-:W-:Y:S05]  /*1300*/  ENDCOLLECTIVE ;  /* 0x000000000000791b */ /* 0x003fea0003800000 */
.L_x_24620:
[----:B------:R-:W-:-:S06]  /*1310*/  FFMA R25, R25, 1.925963033500011079e-08, R4 ;  /* 0x32a5706019197823 */ /* 0x000fcc0000000004 */
[----:B------:R-:W0:Y:S01]  /*1320*/  MUFU.EX2 R25, R25 ;  /* 0x0000001900197308 */ /* 0x000e220000000800 */
[----:B------:R-:W-:Y:S02]  /*1330*/  IMAD.MOV.U32 R12, RZ, RZ, 0x2 ;  /* 0x00000002ff0c7424 */ /* 0x000fe400078e00ff */
[----:B------:R-:W-:Y:S02]  /*1340*/  IMAD.MOV.U32 R24, RZ, RZ, R14 ;  /* 0x000000ffff187224 */ /* 0x000fe400078e000e */
[----:B0-----:R-:W-:-:S03]  /*1350*/  FMUL R2, R2, R25 ;  /* 0x0000001902027220 */ /* 0x001fc60000400000 */
[----:B------:R-:W-:-:S05]  /*1360*/  FMNMX R24, R23, R24, !PT ;  /* 0x0000001817187209 */ /* 0x000fca0007800000 */
[----:B------:R-:W-:-:S07]  /*1370*/  IMAD.MOV.U32 R13, RZ, RZ, R24 ;  /* 0x000000ffff0d7224 */ /* 0x000fce00078e0018 */
[----:B------:R-:W-:Y:S05]  /*1380*/  WARPSYNC.COLLECTIVE R15, `(.L_x_24621) ;  /* 0x000000000f087348 */ /* 0x000fea0003c00000 */
[----:B------:R0:W1:Y:S02]  /*1390*/  SHFL.BFLY P6, R14, R13, R12, R11 ;  /* 0x0c00000c0d0e7389 */ /* 0x00006400000c000b */
[----:B01----:R-:W-:Y:S05]  /*13a0*/  ENDCOLLECTIVE ;  /* 0x000000000000791b */ /* 0x003fea0003800000 */
.L_x_24621:
[----:B------:R-:W-:Y:S01]  /*13b0*/  HFMA2 R12, -RZ, RZ, 0, 5.9604644775390625e-08 ;  /* 0x00000001ff0c7431 */ /* 0x000fe200000001ff */
[----:B------:R-:W-:-:S04]  /*13c0*/  MOV R29, R14 ;  /* 0x0000000e001d7202 */ /* 0x000fc80000000f00 */
[----:B------:R-:W-:Y:S01]  /*13d0*/  FMNMX R5, R24, R29, !PT ;  /* 0x0000001d18057209 */ /* 0x000fe20007800000 */
[----:B------:R-:W-:-:S04]  /*13e0*/  FADD R24, RZ, R2 ;  /* 0x00000002ff187221 */ /* 0x000fc80000000000 */
[----:B------:R-:W-:-:S07]  /*13f0*/  IMAD.MOV.U32 R13, RZ, RZ, R5 ;  /* 0x000000ffff0d7224 */ /* 0x000fce00078e0005 */
[----:B------:R-:W-:Y:S05]  /*1400*/  WARPSYNC.COLLECTIVE R15, `(.L_x_24622) ;  /* 0x000000000f087348 */ /* 0x000fea0003c00000 */
[----:B------:R0:W1:Y:S02]  /*1410*/  SHFL.BFLY P6, R14, R13, R12, R11 ;  /* 0x0c00000c0d0e7389 */ /* 0x00006400000c000b */
[----:B01----:R-:W-:Y:S05]  /*1420*/  ENDCOLLECTIVE ;  /* 0x000000000000791b */ /* 0x003fea0003800000 */
.L_x_24622:
[----:B------:R-:W-:Y:S01]  /*1430*/  IMAD.MOV.U32 R13, RZ, RZ, R24 ;  /* 0x000000ffff0d7224 */ /* 0x000fe200078e0018 */
[----:B------:R-:W-:Y:S01]  /*1440*/  MOV R12, 0x10 ;  /* 0x00000010000c7802 */ /* 0x000fe20000000f00 */
[----:B------:R-:W-:-:S07]  /*1450*/  IMAD.MOV.U32 R4, RZ, RZ, R14 ;  /* 0x000000ffff047224 */ /* 0x000fce00078e000e */
[----:B------:R-:W-:Y:S05]  /*1460*/  WARPSYNC.COLLECTIVE R15, `(.L_x_24623) ;  /* 0x000000000f087348 */ /* 0x000fea0003c00000 */
[----:B------:R0:W1:Y:S02]  /*1470*/  SHFL.BFLY P6, R14, R13, R12, R11 ;  /* 0x0c00000c0d0e7389 */ /* 0x00006400000c000b */
[----:B01----:R-:W-:Y:S05]  /*1480*/  ENDCOLLECTIVE ;  /* 0x000000000000791b */ /* 0x003fea0003800000 */
.L_x_24623:
[----:B------:R-:W-:-:S05]  /*1490*/  FMNMX R5, R5, R4, !PT ;  /* 0x0000000405057209 */ /* 0x000fca0007800000 */
[----:B------:R-:W-:-:S04]  /*14a0*/  FADD R5, R10, -R5 ;  /* 0x800000050a057221 */ /* 0x000fc80000000000 */
        /* <DEDUP_REMOVED lines=11> */
.L_x_24624:
[----:B------:R-:W-:Y:S02]  /*1560*/  IMAD.MOV.U32 R12, RZ, RZ, 0x4 ;  /* 0x00000004ff0c7424 */ /* 0x000fe400078e00ff */
[----:B------:R-:W-:-:S05]  /*1570*/  FADD R23, R25, R14 ;  /* 0x0000000e19177221 */ /* 0x000fca0000000000 */
[----:B------:R-:W-:-:S07]  /*1580*/  MOV R13, R23 ;  /* 0x00000017000d7202 */ /* 0x000fce0000000f00 */
[----:B------:R-:W-:Y:S05]  /*1590*/  WARPSYNC.COLLECTIVE R15, `(.L_x_24625) ;  /* 0x000000000f087348 */ /* 0x000fea0003c00000 */
[----:B------:R0:W1:Y:S02]  /*15a0*/  SHFL.BFLY P6, R14, R13, R12, R11 ;  /* 0x0c00000c0d0e7389 */ /* 0x00006400000c000b */
[----:B01----:R-:W-:Y:S05]  /*15b0*/  ENDCOLLECTIVE ;  /* 0x000000000000791b */ /* 0x003fea0003800000 */
.L_x_24625:
[----:B------:R-:W-:Y:S02]  /*15c0*/  HFMA2 R12, -RZ, RZ, 0, 1.1920928955078125e-07 ;  /* 0x00000002ff0c7431 */ /* 0x000fe400000001ff */
[----:B------:R-:W-:Y:S01]  /*15d0*/  FADD R10, R23, R14 ;  /* 0x0000000e170a7221 */ /* 0x000fe20000000000 */
[----:B------:R-:W-:-:S03]  /*15e0*/  FFMA R23, R5, 1.925963033500011079e-08, R4 ;  /* 0x32a5706005177823 */ /* 0x000fc60000000004 */
[----:B------:R-:W-:-:S03]  /*15f0*/  IMAD.MOV.U32 R13, RZ, RZ, R10 ;  /* 0x000000ffff0d7224 */ /* 0x000fc600078e000a */
[----:B------:R-:W0:Y:S04]  /*1600*/  MUFU.EX2 R23, R23 ;  /* 0x0000001700177308 */ /* 0x000e280000000800 */
[----:B0-----:R-:W-:Y:S05]  /*1610*/  WARPSYNC.COLLECTIVE R15, `(.L_x_24626) ;  /* 0x000000000f087348 */ /* 0x001fea0003c00000 */
[----:B------:R1:W2:Y:S02]  /*1620*/  SHFL.BFLY P6, R14, R13, R12, R11 ;  /* 0x0c00000c0d0e7389 */ /* 0x0002a400000c000b */
[----:B012---:R-:W-:Y:S05]  /*1630*/  ENDCOLLECTIVE ;  /* 0x000000000000791b */ /* 0x007fea0003800000 */
.L_x_24626:
        /* <DEDUP_REMOVED lines=8> */
.L_x_24627:
[----:B------:R-:W-:Y:S02]  /*16c0*/  HFMA2 R12, -RZ, RZ, 0, 9.5367431640625e-07 ;  /* 0x00000010ff0c7431 */ /* 0x000fe400000001ff */
[----:B------:R-:W-:Y:S02]  /*16d0*/  IMAD.MOV.U32 R13, RZ, RZ, R5 ;  /* 0x000000ffff0d7224 */ /* 0x000fe400078e0005 */
[----:B------:R-:W-:-:S07]  /*16e0*/  IMAD.MOV.U32 R3, RZ, RZ, R14 ;  /* 0x000000ffff037224 */ /* 0x000fce00078e000e */
[----:B------:R-:W-:Y:S05]  /*16f0*/  WARPSYNC.COLLECTIVE R15, `(.L_x_24628) ;  /* 0x000000000f087348 */ /* 0x000fea0003c00000 */
[----:B------:R0:W1:Y:S02]  /*1700*/  SHFL.BFLY P6, R14, R13, R12, R11 ;  /* 0x0c00000c0d0e7389 */ /* 0x00006400000c000b */
[----:B01----:R-:W-:Y:S05]  /*1710*/  ENDCOLLECTIVE ;  /* 0x000000000000791b */ /* 0x003fea0003800000 */
.L_x_24628:
        /* <DEDUP_REMOVED lines=8> */
.L_x_24629:
[----:B------:R-:W-:Y:S02]  /*17a0*/  HFMA2 R12, -RZ, RZ, 0, 2.384185791015625e-07 ;  /* 0x00000004ff0c7431 */ /* 0x000fe400000001ff */
[----:B------:R-:W-:-:S04]  /*17b0*/  IMAD.MOV.U32 R27, RZ, RZ, R14 ;  /* 0x000000ffff1b7224 */ /* 0x000fc800078e000e */
[----:B------:R-:W-:-:S04]  /*17c0*/  FADD R27, R26, R27 ;  /* 0x0000001b1a1b7221 */ /* 0x000fc80000000000 */
[----:B------:R-:W-:-:S07]  /*17d0*/  IMAD.MOV.U32 R13, RZ, RZ, R27 ;  /* 0x000000ffff0d7224 */ /* 0x000fce00078e001b */
[----:B------:R-:W-:Y:S05]  /*17e0*/  WARPSYNC.COLLECTIVE R15, `(.L_x_24630) ;  /* 0x000000000f087348 */ /* 0x000fea0003c00000 */
[----:B------:R0:W1:Y:S02]  /*17f0*/  SHFL.BFLY P6, R14, R13, R12, R11 ;  /* 0x0c00000c0d0e7389 */ /* 0x00006400000c000b */
[----:B01----:R-:W-:Y:S05]  /*1800*/  ENDCOLLECTIVE ;  /* 0x000000000000791b */ /* 0x003fea0003800000 */
.L_x_24630:
[----:B------:R-:W-:Y:S01]  /*1810*/  MOV R12, 0x2 ;  /* 0x00000002000c7802 */ /* 0x000fe20000000f00 */
[----:B------:R-:W-:-:S04]  /*1820*/  IMAD.MOV.U32 R28, RZ, RZ, R14 ;  /* 0x000000ffff1c7224 */ /* 0x000fc800078e000e */
[----:B------:R-:W-:-:S04]  /*1830*/  FADD R28, R27, R28 ;  /* 0x0000001c1b1c7221 */ /* 0x000fc80000000000 */
[----:B------:R-:W-:-:S07]  /*1840*/  IMAD.MOV.U32 R13, RZ, RZ, R28 ;  /* 0x000000ffff0d7224 */ /* 0x000fce00078e001c */
[----:B------:R-:W-:Y:S05]  /*1850*/  WARPSYNC.COLLECTIVE R15, `(.L_x_24631) ;  /* 0x000000000f087348 */ /* 0x000fea0003c00000 */
[----:B------:R0:W1:Y:S02]  /*1860*/  SHFL.BFLY P6, R14, R13, R12, R11 ;  /* 0x0c00000c0d0e7389 */ /* 0x00006400000c000b */
[----:B01----:R-:W-:Y:S05]  /*1870*/  ENDCOLLECTIVE ;  /* 0x000000000000791b */ /* 0x003fea0003800000 */
.L_x_24631:
[----:B------:R-:W-:Y:S02]  /*1880*/  HFMA2 R12, -RZ, RZ, 0, 5.9604644775390625e-08 ;  /* 0x00000001ff0c7431 */ /* 0x000fe400000001ff */
[----:B------:R-:W-:-:S04]  /*1890*/  IMAD.MOV.U32 R5, RZ, RZ, R14 ;  /* 0x000000ffff057224 */ /* 0x000fc800078e000e */
[----:B------:R-:W-:-:S04]  /*18a0*/  FADD R5, R28, R5 ;  /* 0x000000051c057221 */ /* 0x000fc80000000000 */
[----:B------:R-:W-:-:S07]  /*18b0*/  IMAD.MOV.U32 R13, RZ, RZ, R5 ;  /* 0x000000ffff0d7224 */ /* 0x000fce00078e0005 */
[----:B------:R-:W-:Y:S05]  /*18c0*/  WARPSYNC.COLLECTIVE R15, `(.L_x_24632) ;  /* 0x000000000f087348 */ /* 0x000fea0003c00000 */
[----:B------:R0:W1:Y:S02]  /*18d0*/  SHFL.BFLY P6, R14, R13, R12, R11 ;  /* 0x0c00000c0d0e7389 */ /* 0x00006400000c000b */
[----:B01----:R-:W-:Y:S05]  /*18e0*/  ENDCOLLECTIVE ;  /* 0x000000000000791b */ /* 0x003fea0003800000 */
.L_x_24632:
[----:B------:R-:W-:Y:S05]  /*18f0*/  BRA `(.L_x_24633) ;  /* 0xfffffff000bc7947 */ /* 0x000fea000383ffff */
        .weak           $__internal_383_$__cuda_sm3x_div_rn_noftz_f32_slowpath
        .type           $__internal_383_$__cuda_sm3x_div_rn_noftz_f32_slowpath,@function
        .size           $__internal_383_$__cuda_sm3x_div_rn_noftz_f32_slowpath,(.L_x_37760 - $__internal_383_$__cuda_sm3x_div_rn_noftz_f32_slowpath)
$__internal_383_$__cuda_sm3x_div_rn_noftz_f32_slowpath:
        /* <DEDUP_REMOVED lines=34> */
.L_x_24635:
        /* <DEDUP_REMOVED lines=51> */
.L_x_24642:
[----:B------:R-:W-:-:S04]  /*1e50*/  LOP3.LUT R2, R2, 0x80000000, RZ, 0xc0, !PT ;  /* 0x8000000002027812 */ /* 0x000fc800078ec0ff */
[----:B------:R-:W-:Y:S01]  /*1e60*/  LOP3.LUT R2, R2, 0x7f800000, RZ, 0xfc, !PT ;  /* 0x7f80000002027812 */ /* 0x000fe200078efcff */
[----:B------:R-:W-:Y:S06]  /*1e70*/  BRA `(.L_x_24643) ;  /* 0x0000000000047947 */ /* 0x000fec0003800000 */
.L_x_24641:
[----:B------:R-:W-:-:S07]  /*1e80*/  IMAD R2, R12, 0x800000, R2 ;  /* 0x008000000c027824 */ /* 0x000fce00078e0202 */
.L_x_24643:
[----:B------:R-:W-:Y:S05]  /*1e90*/  BSYNC.RECONVERGENT B3 ;  /* 0x0000000000037941 */ /* 0x000fea0003800200 */
.L_x_24640:
[----:B------:R-:W-:Y:S05]  /*1ea0*/  BRA `(.L_x_24644) ;  /* 0x0000000000207947 */ /* 0x000fea0003800000 */
.L_x_24639:
[----:B------:R-:W-:-:S04]  /*1eb0*/  LOP3.LUT R2, R3, 0x80000000, R2, 0x48, !PT ;  /* 0x8000000003027812 */ /* 0x000fc800078e4802 */
[----:B------:R-:W-:Y:S01]  /*1ec0*/  LOP3.LUT R2, R2, 0x7f800000, RZ, 0xfc, !PT ;  /* 0x7f80000002027812 */ /* 0x000fe200078efcff */
[----:B------:R-:W-:Y:S06]  /*1ed0*/  BRA `(.L_x_24644) ;  /* 0x0000000000147947 */ /* 0x000fec0003800000 */
.L_x_24638:
[----:B------:R-:W-:Y:S01]  /*1ee0*/  LOP3.LUT R2, R3, 0x80000000, R2, 0x48, !PT ;  /* 0x8000000003027812 */ /* 0x000fe200078e4802 */
[----:B------:R-:W-:Y:S06]  /*1ef0*/  BRA `(.L_x_24644) ;  /* 0x00000000000c7947 */ /* 0x000fec0003800000 */
.L_x_24637:
[----:B------:R-:W0:Y:S01]  /*1f00*/  MUFU.RSQ R2, -QNAN ;  /* 0xffc0000000027908 */ /* 0x000e220000001400 */
[----:B------:R-:W-:Y:S05]  /*1f10*/  BRA `(.L_x_24644) ;  /* 0x0000000000047947 */ /* 0x000fea0003800000 */
.L_x_24636:
[----:B------:R-:W-:-:S07]  /*1f20*/  FADD.FTZ R2, R2, R3 ;  /* 0x0000000302027221 */ /* 0x000fce0000010000 */
.L_x_24644:
[----:B------:R-:W-:Y:S05]  /*1f30*/  BSYNC.RECONVERGENT B2 ;  /* 0x0000000000027941 */ /* 0x000fea0003800200 */
.L_x_24634:
[----:B------:R-:W-:Y:S01]  /*1f40*/  HFMA2 R3, -RZ, RZ, 0, 0 ;  /* 0x00000000ff037431 */ /* 0x000fe200000001ff */
[----:B0-----:R-:W-:Y:S01]  /*1f50*/  MOV R13, R2 ;  /* 0x00000002000d7202 */ /* 0x001fe20000000f00 */
[----:B------:R-:W-:-:S04]  /*1f60*/  IMAD.MOV.U32 R2, RZ, RZ, R10 ;  /* 0x000000ffff027224 */ /* 0x000fc800078e000a */
[----:B------:R-:W-:Y:S05]  /*1f70*/  RET.REL.NODEC R2 `(_Z15SoftmaxWarpImplI22BroadcastScaleMaskLoadIffbLm2EiE11DirectStoreIffEfLi1ELi1ELi32ELi2ELb0EL9Algorithm0EEvT_T0_ll) ;  /* 0xffffffe002207950 */ /* 0x000fea0003c3ffff */
.L_x_24645:
        /* <DEDUP_REMOVED lines=16> */
.L_x_37760:


//--------------------- .text._Z15SoftmaxWarpImplI22BroadcastScaleMaskLoadIffbLm2EiE11DirectStoreIffEfLi1ELi1ELi16ELi1ELb1EL9Algorithm0EEvT_T0_ll --------------------------
	.section	.text._Z15SoftmaxWarpImplI22BroadcastScaleMaskLoadIffbLm2EiE11DirectStoreIffEfLi1ELi1ELi16ELi1ELb1EL9Algorithm0EEvT_T0_ll,"ax",@progbits
	.align	128
        .global         _Z15SoftmaxWarpImplI22BroadcastScaleMaskLoadIffbLm2EiE11DirectStoreIffEfLi1ELi1ELi16ELi1ELb1EL9Algorithm0EEvT_T0_ll
        .type           _Z15SoftmaxWarpImplI22BroadcastScaleMaskLoadIffbLm2EiE11DirectStoreIffEfLi1ELi1ELi16ELi1ELb1EL9Algorithm0EEvT_T0_ll,@function
        .size           _Z15SoftmaxWarpImplI22BroadcastScaleMaskLoadIffbLm2EiE11DirectStoreIffEfLi1ELi1ELi16ELi1ELb1EL9Algorithm0EEvT_T0_ll,(.L_x_37761 - _Z15SoftmaxWarpImplI22BroadcastScaleMaskLoadIffbLm2EiE11DirectStoreIffEfLi1ELi1ELi16ELi1ELb1EL9Algorithm0EEvT_T0_ll)
        .other          _Z15SoftmaxWarpImplI22BroadcastScaleMaskLoadIffbLm2EiE11DirectStoreIffEfLi1ELi1ELi16ELi1ELb1EL9Algorithm0EEvT_T0_ll,@"STO_CUDA_ENTRY STV_DEFAULT"
_Z15SoftmaxWarpImplI22BroadcastScaleMaskLoadIffbLm2EiE11DirectStoreIffEfLi1ELi1ELi16ELi1ELb1EL9Algorithm0EEvT_T0_ll:
.text._Z15SoftmaxWarpImplI22BroadcastScaleMaskLoadIffbLm2EiE11DirectStoreIffEfLi1ELi1ELi16ELi1ELb1EL9Algorithm0EEvT_T0_ll:
        /* <DEDUP_REMOVED lines=29> */
.L_x_24646:
        /* <DEDUP_REMOVED lines=17> */
.L_x_24655:
        /* <DEDUP_REMOVED lines=55> */
.L_x_24649:
[----:B------:R-:W-:Y:S05]  /*0650*/  BSYNC.RECONVERGENT B1 ;  /* 0x0000000000017941 */ /* 0x000fea0003800200 */
.L_x_24648:
        /* <DEDUP_REMOVED lines=29> */
.L_x_24665:
        /* <DEDUP_REMOVED lines=11> */
[----:B-1234-:R-:W-:Y:S05]  /*08e0*/  CALL.REL.NOINC `($__internal_384_$__cuda_sm3x_div_rn_noftz_f32_slowpath) ;  /* 0x0000000400587944 */ /* 0x01efea0003c00000 */
[----:B------:R-:W-:-:S07]  /*08f0*/  IMAD.MOV.U32 R11, RZ, RZ, R0 ;  /* 0x000000ffff0b7224 */ /* 0x000fce00078e0000 */
.L_x_24652:
[----:B------:R-:W-:Y:S05]  /*0900*/  BSYNC.RECONVERGENT B1 ;  /* 0x0000000000017941 */ /* 0x000fea0003800200 */
.L_x_24651:
[----:B------:R-:W-:Y:S04]  /*0910*/  BSSY.RECONVERGENT B1, `(.L_x_24653) ;  /* 0x000000d000017945 */ /* 0x000fe80003800200 */
[----:B------:R-:W-:Y:S05]  /*0920*/  @P0 BRA `(.L_x_24654) ;  /* 0x00000000002c0947 */ /* 0x000fea0003800000 */
[----:B------:R-:W-:Y:S01]  /*0930*/  MOV R12, R17 ;  /* 0x00000011000c7202 */ /* 0x000fe20000000f00 */
[----:B------:R-:W-:Y:S01]  /*0940*/  IMAD R15, R3, UR46, RZ ;  /* 0x0000002e030f7c24 */ /* 0x000fe2000f8e02ff */
[----:B--2---:R-:W-:Y:S01]  /*0950*/  R2UR UR4, R4 ;  /* 0x00000000040472ca */ /* 0x004fe200000e0000 */
        /* <DEDUP_REMOVED lines=8> */
.L_x_24654:
[----:B------:R-:W-:Y:S05]  /*09e0*/  BSYNC.RECONVERGENT B1 ;  /* 0x0000000000017941 */ /* 0x000fea0003800200 */
.L_x_24653:
[----:B------:R-:W-:-:S04]  /*09f0*/  IADD3 R10, P0, PT, R18, R10, RZ ;  /* 0x0000000a120a7210 */ /* 0x000fc80007f1e0ff */
[----:B------:R-:W-:Y:S02]  /*0a00*/  LEA.HI.X.SX32 R3, R18, R3, 0x1, P0 ;  /* 0x0000000312037211 */ /* 0x000fe400000f0eff */
[----:B------:R-:W-:-:S04]  /*0a10*/  ISETP.GE.U32.AND P0, PT, R10, UR42, PT ;  /* 0x0000002a0a007c0c */ /* 0x000fc8000bf06070 */
[----:B------:R-:W-:-:S13]  /*0a20*/  ISETP.GE.AND.EX P0, PT, R3, UR43, PT, P0 ;  /* 0x0000002b03007c0c */ /* 0x000fda000bf06300 */
[----:B------:R-:W-:Y:S05]  /*0a30*/  @!P0 BRA `(.L_x_24655) ;  /* 0xfffffff800288947 */ /* 0x000fea000383ffff */
[----:B------:R-:W-:Y:S05]  /*0a40*/  BSYNC B0 ;  /* 0x0000000000007941 */ /* 0x000fea0003800000 */
.L_x_24647:
[----:B------:R-:W-:Y:S05]  /*0a50*/  EXIT ;  /* 0x000000000000794d */ /* 0x000fea0003800000 */
.L_x_24650:
[----:B------:R-:W-:Y:S01]  /*0a60*/  BSSY B1, `(.L_x_24656) ;  /* 0x0000007000017945 */ /* 0x000fe20003800000 */
[----:B------:R-:W-:Y:S01]  /*0a70*/  IMAD.MOV.U32 R12, RZ, RZ, 0x8 ;  /* 0x00000008ff0c7424 */ /* 0x000fe200078e00ff */
[----:B------:R-:W-:Y:S01]  /*0a80*/  MOV R15, 0xffffffff ;  /* 0xffffffff000f7802 */ /* 0x000fe20000000f00 */
[----:B------:R-:W-:-:S07]  /*0a90*/  IMAD.MOV.U32 R11, RZ, RZ, 0x1f ;  /* 0x0000001fff0b7424 */ /* 0x000fce00078e00ff */
[----:B-1234-:R-:W-:Y:S05]  /*0aa0*/  WARPSYNC.COLLECTIVE R15, `(.L_x_24657) ;  /* 0x000000000f087348 */ /* 0x01efea0003c00000 */
[----:B------:R0:W0:Y:S02]  /*0ab0*/  SHFL.BFLY P6, R14, R13, R12, R11 ;  /* 0x0c00000c0d0e7389 */ /* 0x00002400000c000b */
[----:B01234-:R-:W-:Y:S05]  /*0ac0*/  ENDCOLLECTIVE ;  /* 0x000000000000791b */ /* 0x01ffea0003800000 */
.L_x_24657:
[----:B------:R-:W-:Y:S05]  /*0ad0*/  BSYNC B1 ;  /* 0x0000000000017941 */ /* 0x000fea0003800000 */
.L_x_24656:
[----:B------:R-:W-:Y:S01]  /*0ae0*/  FMNMX R13, R14, R13, !PT ;  /* 0x0000000d0e0d7209 */ /* 0x000fe20007800000 */
[----:B------:R-:W-:Y:S02]  /*0af0*/  IMAD.MOV.U32 R12, RZ, RZ, 0x4 ;  /* 0x00000004ff0c7424 */ /* 0x000fe400078e00ff */
[----:B------:R-:W-:Y:S02]  /*0b00*/  IMAD.MOV.U32 R11, RZ, RZ, 0x1f ;  /* 0x0000001fff0b7424 */ /* 0x000fe400078e00ff */
[----:B------:R-:W-:Y:S02]  /*0b10*/  IMAD.MOV.U32 R15, RZ, RZ, -0x1 ;  /* 0xffffffffff0f7424 */ /* 0x000fe400078e00ff */
[----:B------:R-:W-:-:S07]  /*0b20*/  IMAD.MOV.U32 R19, RZ, RZ, 0x3bbb989d ;  /* 0x3bbb989dff137424 */ /* 0x000fce00078e00ff */
[----:B------:R-:W-:Y:S05]  /*0b30*/  WARPSYNC.COLLECTIVE R15, `(.L_x_24658) ;  /* 0x000000000f087348 */ /* 0x000fea0003c00000 */
[----:B------:R0:W1:Y:S02]  /*0b40*/  SHFL.BFLY P6, R14, R13, R12, R11 ;  /* 0x0c00000c0d0e7389 */ /* 0x00006400000c000b */
[----:B01----:R-:W-:Y:S05]  /*0b50*/  ENDCOLLECTIVE ;  /* 0x000000000000791b */ /* 0x003fea0003800000 */
.L_x_24658:
[----:B------:R-:W-:Y:S01]  /*0b60*/  HFMA2 R12, -RZ, RZ, 0, 1.1920928955078125e-07 ;  /* 0x00000002ff0c7431 */ /* 0x000fe200000001ff */
[----:B------:R-:W-:-:S05]  /*0b70*/  FMNMX R0, R13, R14, !PT ;  /* 0x0000000e0d007209 */ /* 0x000fca0007800000 */
[----:B------:R-:W-:-:S07]  /*0b80*/  IMAD.MOV.U32 R13, RZ, RZ, R0 ;  /* 0x000000ffff0d7224 */ /* 0x000fce00078e0000 */
[----:B------:R-:W-:Y:S05]  /*0b90*/  WARPSYNC.COLLECTIVE R15, `(.L_x_24659) ;  /* 0x000000000f087348 */ /* 0x000fea0003c00000 */
[----:B------:R0:W1:Y:S02]  /*0ba0*/  SHFL.BFLY P6, R14, R13, R12, R11 ;  /* 0x0c00000c0d0e7389 */ /* 0x00006400000c000b */
[----:B01----:R-:W-:Y:S05]  /*0bb0*/  ENDCOLLECTIVE ;  /* 0x000000000000791b */ /* 0x003fea0003800000 */
.L_x_24659:
[----:B------:R-:W-:Y:S01]  /*0bc0*/  IMAD.MOV.U32 R12, RZ, RZ, 0x1 ;  /* 0x00000001ff0c7424 */ /* 0x000fe200078e00ff */
[----:B------:R-:W-:Y:S01]  /*0bd0*/  FMNMX R2, R0, R14, !PT ;  /* 0x0000000e00027209 */ /* 0x000fe20007800000 */
[----:B------:R-:W-:-:S04]  /*0be0*/  IMAD.MOV.U32 R0, RZ, RZ, 0x437c0000 ;  /* 0x437c0000ff007424 */ /* 0x000fc800078e00ff */
[----:B------:R-:W-:-:S07]  /*0bf0*/  IMAD.MOV.U32 R13, RZ, RZ, R2 ;  /* 0x000000ffff0d7224 */ /* 0x000fce00078e0002 */
[----:B------:R-:W-:Y:S05]  /*0c00*/  WARPSYNC.COLLECTIVE R15, `(.L_x_24660) ;  /* 0x000000000f087348 */ /* 0x000fea0003c00000 */
[----:B------:R0:W1:Y:S02]  /*0c10*/  SHFL.BFLY P6, R14, R13, R12, R11 ;  /* 0x0c00000c0d0e7389 */ /* 0x00006400000c000b */
[----:B01----:R-:W-:Y:S05]  /*0c20*/  ENDCOLLECTIVE ;  /* 0x000000000000791b */ /* 0x003fea0003800000 */
.L_x_24660:
        /* <DEDUP_REMOVED lines=15> */
.L_x_24661:
[----:B------:R-:W-:Y:S02]  /*0d20*/  IMAD.MOV.U32 R12, RZ, RZ, 0x4 ;  /* 0x00000004ff0c7424 */ /* 0x000fe400078e00ff */
[----:B------:R-:W-:-:S04]  /*0d30*/  FADD R2, R13, R14 ;  /* 0x0000000e0d027221 */ /* 0x000fc80000000000 */
[----:B------:R-:W-:-:S07]  /*0d40*/  IMAD.MOV.U32 R13, RZ, RZ, R2 ;  /* 0x000000ffff0d7224 */ /* 0x000fce00078e0002 */
[----:B------:R-:W-:Y:S05]  /*0d50*/  WARPSYNC.COLLECTIVE R15, `(.L_x_24662) ;  /* 0x000000000f087348 */ /* 0x000fea0003c00000 */
[----:B------:R0:W1:Y:S02]  /*0d60*/  SHFL.BFLY P6, R14, R13, R12, R11 ;  /* 0x0c00000c0d0e7389 */ /* 0x00006400000c000b */
[----:B01----:R-:W-:Y:S05]  /*0d70*/  ENDCOLLECTIVE ;  /* 0x000000000000791b */ /* 0x003fea0003800000 */
.L_x_24662:
[----:B------:R-:W-:Y:S02]  /*0d80*/  IMAD.MOV.U32 R12, RZ, RZ, 0x2 ;  /* 0x00000002ff0c7424 */ /* 0x000fe400078e00ff */
[----:B------:R-:W-:-:S05]  /*0d90*/  FADD R19, R2, R14 ;  /* 0x0000000e02137221 */ /* 0x000fca0000000000 */
[----:B------:R-:W-:-:S07]  /*0da0*/  MOV R13, R19 ;  /* 0x00000013000d7202 */ /* 0x000fce0000000f00 */
[----:B------:R-:W-:Y:S05]  /*0db0*/  WARPSYNC.COLLECTIVE R15, `(.L_x_24663) ;  /* 0x000000000f087348 */ /* 0x000fea0003c00000 */
[----:B------:R0:W1:Y:S02]  /*0dc0*/  SHFL.BFLY P6, R14, R13, R12, R11 ;  /* 0x0c00000c0d0e7389 */ /* 0x00006400000c000b */
[----:B01----:R-:W-:Y:S05]  /*0dd0*/  ENDCOLLECTIVE ;  /* 0x000000000000791b */ /* 0x003fea0003800000 */
.L_x_24663:
[----:B------:R-:W-:Y:S02]  /*0de0*/  IMAD.MOV.U32 R12, RZ, RZ, 0x1 ;  /* 0x00000001ff0c7424 */ /* 0x000fe400078e00ff */
[----:B------:R-:W-:-:S04]  /*0df0*/  FADD R20, R19, R14 ;  /* 0x0000000e13147221 */ /* 0x000fc80000000000 */
[----:B------:R-:W-:-:S07]  /*0e00*/  IMAD.MOV.U32 R13, RZ, RZ, R20 ;  /* 0x000000ffff0d7224 */ /* 0x000fce00078e0014 */
[----:B------:R-:W-:Y:S05]  /*0e10*/  WARPSYNC.COLLECTIVE R15, `(.L_x_24664) ;  /* 0x000000000f087348 */ /* 0x000fea0003c00000 */
[----:B------:R0:W1:Y:S02]  /*0e20*/  SHFL.BFLY P6, R14, R13, R12, R11 ;  /* 0x0c00000c0d0e7389 */ /* 0x00006400000c000b */
[----:B01----:R-:W-:Y:S05]  /*0e30*/  ENDCOLLECTIVE ;  /* 0x000000000000791b */ /* 0x003fea0003800000 */
.L_x_24664:
[----:B------:R-:W-:Y:S05]  /*0e40*/  BRA `(.L_x_24665) ;  /* 0xfffffff800787947 */ /* 0x000fea000383ffff */
        .weak           $__internal_384_$__cuda_sm3x_div_rn_noftz_f32_slowpath
        .type           $__internal_384_$__cuda_sm3x_div_rn_noftz_f32_slowpath,@function
        .size           $__internal_384_$__cuda_sm3x_div_rn_noftz_f32_slowpath,(.L_x_37761 - $__internal_384_$__cuda_sm3x_div_rn_noftz_f32_slowpath)
$__internal_384_$__cuda_sm3x_div_rn_noftz_f32_slowpath:
        /* <DEDUP_REMOVED lines=13> */
[----:B------:R-:W-:Y:S02]  /*0f20*/  FSETP.GTU.FTZ.AND P2, PT, |R15|, +INF , PT ;  /* 0x7f8000000f00780b */ /* 0x000fe40003f5c200 */
[----:B------:R-:W-:Y:S02]  /*0f30*/  MOV R11, R15 ;  /* 0x0000000f000b7202 */ /* 0x000fe40000000f00 */
        /* <DEDUP_REMOVED lines=21> */
.L_x_24667:
        /* <DEDUP_REMOVED lines=51> */
.L_x_24674:
[----:B------:R-:W-:-:S04]  /*13c0*/  LOP3.LUT R0, R0, 0x80000000, RZ, 0xc0, !PT ;  /* 0x8000000000007812 */ /* 0x000fc800078ec0ff */
[----:B------:R-:W-:Y:S01]  /*13d0*/  LOP3.LUT R0, R0, 0x7f800000, RZ, 0xfc, !PT ;  /* 0x7f80000000007812 */ /* 0x000fe200078efcff */
[----:B------:R-:W-:Y:S06]  /*13e0*/  BRA `(.L_x_24675) ;  /* 0x0000000000047947 */ /* 0x000fec0003800000 */
.L_x_24673:
[----:B------:R-:W-:-:S07]  /*13f0*/  LEA R0, R13, R0, 0x17 ;  /* 0x000000000d007211 */ /* 0x000fce00078eb8ff */
.L_x_24675:
[----:B------:R-:W-:Y:S05]  /*1400*/  BSYNC.RECONVERGENT B3 ;  /* 0x0000000000037941 */ /* 0x000fea0003800200 */
.L_x_24672:
[----:B------:R-:W-:Y:S05]  /*1410*/  BRA `(.L_x_24676) ;  /* 0x0000000000207947 */ /* 0x000fea0003800000 */
.L_x_24671:
[----:B------:R-:W-:-:S04]  /*1420*/  LOP3.LUT R0, R15, 0x80000000, R14, 0x48, !PT ;  /* 0x800000000f007812 */ /* 0x000fc800078e480e */
[----:B------:R-:W-:Y:S01]  /*1430*/  LOP3.LUT R0, R0, 0x7f800000, RZ, 0xfc, !PT ;  /* 0x7f80000000007812 */ /* 0x000fe200078efcff */
[----:B------:R-:W-:Y:S06]  /*1440*/  BRA `(.L_x_24676) ;  /* 0x0000000000147947 */ /* 0x000fec0003800000 */
.L_x_24670:
[----:B------:R-:W-:Y:S01]  /*1450*/  LOP3.LUT R0, R15, 0x80000000, R14, 0x48, !PT ;  /* 0x800000000f007812 */ /* 0x000fe200078e480e */
[----:B------:R-:W-:Y:S06]  /*1460*/  BRA `(.L_x_24676) ;  /* 0x00000000000c7947 */ /* 0x000fec0003800000 */
.L_x_24669:
[----:B------:R-:W0:Y:S01]  /*1470*/  MUFU.RSQ R0, -QNAN ;  /* 0xffc0000000007908 */ /* 0x000e220000001400 */
[----:B------:R-:W-:Y:S05]  /*1480*/  BRA `(.L_x_24676) ;  /* 0x0000000000047947 */ /* 0x000fea0003800000 */
.L_x_24668:
[----:B------:R-:W-:-:S07]  /*1490*/  FADD.FTZ R0, R0, R11 ;  /* 0x0000000b00007221 */ /* 0x000fce0000010000 */
.L_x_24676:
[----:B------:R-:W-:Y:S05]  /*14a0*/  BSYNC.RECONVERGENT B2 ;  /* 0x0000000000027941 */ /* 0x000fea0003800200 */
.L_x_24666:
[----:B------:R-:W-:Y:S02]  /*14b0*/  IMAD.MOV.U32 R12, RZ, RZ, R2 ;  /* 0x000000ffff0c7224 */ /* 0x000fe400078e0002 */
[----:B------:R-:W-:-:S04]  /*14c0*/  IMAD.MOV.U32 R13, RZ, RZ, 0x0 ;  /* 0x00000000ff0d7424 */ /* 0x000fc800078e00ff */
[----:B0-----:R-:W-:Y:S05]  /*14d0*/  RET.REL.NODEC R12 `(_Z15SoftmaxWarpImplI22BroadcastScaleMaskLoadIffbLm2EiE11DirectStoreIffEfLi1ELi1ELi16ELi1ELb1EL9Algorithm0EEvT_T0_ll) ;  /* 0xffffffe80cc87950 */ /* 0x001fea0003c3ffff */
.L_x_24677:
        /* <DEDUP_REMOVED lines=10> */
.L_x_37761:


//--------------------- .text._Z15SoftmaxWarpImplI22BroadcastScaleMaskLoadIffbLm2EiE11DirectStoreIffEfLi1ELi1ELi16ELi1ELb0EL9Algorithm0EEvT_T0_ll --------------------------
	.section	.text._Z15SoftmaxWarpImplI22BroadcastScaleMaskLoadIffbLm2EiE11DirectStoreIffEfLi1ELi1ELi16ELi1ELb0EL9Algorithm0EEvT_T0_ll,"ax",@progbits
	.align	128
        .global         _Z15SoftmaxWarpImplI22BroadcastScaleMaskLoadIffbLm2EiE11DirectStoreIffEfLi1ELi1ELi16ELi1ELb0EL9Algorithm0EEvT_T0_ll
        .type           _Z15SoftmaxWarpImplI22BroadcastScaleMaskLoadIffbLm2EiE11DirectStoreIffEfLi1ELi1ELi16ELi1ELb0EL9Algorithm0EEvT_T0_ll,@function
        .size           _Z15SoftmaxWarpImplI22BroadcastScaleMaskLoadIffbLm2EiE11DirectStoreIffEfLi1ELi1ELi16ELi1ELb0EL9Algorithm0EEvT_T0_ll,(.L_x_37762 - _Z15SoftmaxWarpImplI22BroadcastScaleMaskLoadIffbLm2EiE11DirectStoreIffEfLi1ELi1ELi16ELi1ELb0EL9Algorithm0EEvT_T0_ll)
        .other          _Z15SoftmaxWarpImplI22BroadcastScaleMaskLoadIffbLm2EiE11DirectStoreIffEfLi1ELi1ELi16ELi1ELb0EL9Algorithm0EEvT_T0_ll,@"STO_CUDA_ENTRY STV_DEFAULT"
_Z15SoftmaxWarpImplI22BroadcastScaleMaskLoadIffbLm2EiE11DirectStoreIffEfLi1ELi1ELi16ELi1ELb0EL9Algorithm0EEvT_T0_ll:
.text._Z15SoftmaxWarpImplI22BroadcastScaleMaskLoadIffbLm2EiE11DirectStoreIffEfLi1ELi1ELi16ELi1ELb0EL9Algorithm0EEvT_T0_ll:
        /* <DEDUP_REMOVED lines=27> */
.L_x_24678:
        /* <DEDUP_REMOVED lines=17> */
.L_x_24683:
[----:B-1----:R-:W-:Y:S01]  /*02c0*/  IABS R15, R16 ;  /* 0x00000010000f7213 */ /* 0x002fe20000000000 */
[----:B0-----:R-:W-:Y:S01]  /*02d0*/  IMAD R11, R10, UR48, R17 ;  /* 0x000000300a0b7c24 */ /* 0x001fe2000f8e0211 */
[C---:B--2---:R-:W-:Y:S02]  /*02e0*/  R2UR UR6, R4.reuse ;  /* 0x00000000040672ca */ /* 0x044fe400000e0000 */
[----:B------:R-:W0:Y:S01]  /*02f0*/  I2F.RP R0, R15 ;  /* 0x0000000f00007306 */ /* 0x000e220000209400 */
[C---:B------:R-:W-:Y:S02]  /*0300*/  R2UR UR7, R5.reuse ;  /* 0x00000000050772ca */ /* 0x040fe400000e0000 */
[----:B------:R-:W-:Y:S02]  /*0310*/  SHF.R.S64 R14, RZ, 0x1e, R11 ;  /* 0x0000001eff0e7819 */ /* 0x000fe4000000100b */
[----:B------:R-:W-:Y:S02]  /*0320*/  R2UR UR4, R4 ;  /* 0x00000000040472ca */ /* 0x000fe400000e0000 */
[----:B------:R-:W-:Y:S01]  /*0330*/  R2UR UR5, R5 ;  /* 0x00000000050572ca */ /* 0x000fe200000e0000 */
        /* <DEDUP_REMOVED lines=70> */
.L_x_24693:
        /* <DEDUP_REMOVED lines=11> */
[----:B0-----:R-:W-:Y:S05]  /*0850*/  CALL.REL.NOINC `($__internal_385_$__cuda_sm3x_div_rn_noftz_f32_slowpath) ;  /* 0x00000004004c7944 */ /* 0x001fea0003c00000 */
[----:B------:R-:W-:-:S07]  /*0860*/  IMAD.MOV.U32 R11, RZ, RZ, R0 ;  /* 0x000000ffff0b7224 */ /* 0x000fce00078e0000 */
.L_x_24682:
[----:B------:R-:W-:Y:S05]  /*0870*/  BSYNC.RECONVERGENT B1 ;  /* 0x0000000000017941 */ /* 0x000fea0003800200 */
.L_x_24681:
        /* <DEDUP_REMOVED lines=17> */
.L_x_24679:
[----:B------:R-:W-:Y:S05]  /*0990*/  EXIT ;  /* 0x000000000000794d */ /* 0x000fea0003800000 */
.L_x_24680:
[----:B------:R-:W-:Y:S01]  /*09a0*/  BSSY B1, `(.L_x_24684) ;  /* 0x0000007000017945 */ /* 0x000fe20003800000 */
[----:B------:R-:W-:Y:S02]  /*09b0*/  IMAD.MOV.U32 R12, RZ, RZ, 0x8 ;  /* 0x00000008ff0c7424 */ /* 0x000fe400078e00ff */
[----:B------:R-:W-:Y:S02]  /*09c0*/  IMAD.MOV.U32 R11, RZ, RZ, 0x1f ;  /* 0x0000001fff0b7424 */ /* 0x000fe400078e00ff */
[----:B------:R-:W-:-:S07]  /*09d0*/  IMAD.MOV.U32 R15, RZ, RZ, -0x1 ;  /* 0xffffffffff0f7424 */ /* 0x000fce00078e00ff */
[----:B------:R-:W-:Y:S05]  /*09e0*/  WARPSYNC.COLLECTIVE R15, `(.L_x_24685) ;  /* 0x000000000f087348 */ /* 0x000fea0003c00000 */
[----:B------:R0:W1:Y:S02]  /*09f0*/  SHFL.BFLY P6, R14, R13, R12, R11 ;  /* 0x0c00000c0d0e7389 */ /* 0x00006400000c000b */
[----:B01----:R-:W-:Y:S05]  /*0a00*/  ENDCOLLECTIVE ;  /* 0x000000000000791b */ /* 0x003fea0003800000 */
.L_x_24685:
[----:B------:R-:W-:Y:S05]  /*0a10*/  BSYNC B1 ;  /* 0x0000000000017941 */ /* 0x000fea0003800000 */
.L_x_24684:
        /* <DEDUP_REMOVED lines=8> */
.L_x_24686:
[----:B------:R-:W-:Y:S01]  /*0aa0*/  IMAD.MOV.U32 R12, RZ, RZ, 0x2 ;  /* 0x00000002ff0c7424 */ /* 0x000fe200078e00ff */
[----:B------:R-:W-:-:S05]  /*0ab0*/  FMNMX R0, R13, R14, !PT ;  /* 0x0000000e0d007209 */ /* 0x000fca0007800000 */
[----:B------:R-:W-:-:S07]  /*0ac0*/  IMAD.MOV.U32 R13, RZ, RZ, R0 ;  /* 0x000000ffff0d7224 */ /* 0x000fce00078e0000 */
[----:B------:R-:W-:Y:S05]  /*0ad0*/  WARPSYNC.COLLECTIVE R15, `(.L_x_24687) ;  /* 0x000000000f087348 */ /* 0x000fea0003c00000 */
[----:B------:R0:W1:Y:S02]  /*0ae0*/  SHFL.BFLY P6, R14, R13, R12, R11 ;  /* 0x0c00000c0d0e7389 */ /* 0x00006400000c000b */
[----:B01----:R-:W-:Y:S05]  /*0af0*/  ENDCOLLECTIVE ;  /* 0x000000000000791b */ /* 0x003fea0003800000 */
.L_x_24687:
[----:B------:R-:W-:Y:S01]  /*0b00*/  IMAD.MOV.U32 R12, RZ, RZ, 0x1 ;  /* 0x00000001ff0c7424 */ /* 0x000fe200078e00ff */
[----:B------:R-:W-:Y:S01]  /*0b10*/  FMNMX R2, R0, R14, !PT ;  /* 0x0000000e00027209 */ /* 0x000fe20007800000 */
[----:B------:R-:W-:-:S03]  /*0b20*/  IMAD.MOV.U32 R0, RZ, RZ, 0x437c0000 ;  /* 0x437c0000ff007424 */ /* 0x000fc600078e00ff */
[----:B------:R-:W-:-:S07]  /*0b30*/  MOV R13, R2 ;  /* 0x00000002000d7202 */ /* 0x000fce0000000f00 */
[----:B------:R-:W-:Y:S05]  /*0b40*/  WARPSYNC.COLLECTIVE R15, `(.L_x_24688) ;  /* 0x000000000f087348 */ /* 0x000fea0003c00000 */
[----:B------:R0:W1:Y:S02]  /*0b50*/  SHFL.BFLY P6, R14, R13, R12, R11 ;  /* 0x0c00000c0d0e7389 */ /* 0x00006400000c000b */
[----:B01----:R-:W-:Y:S05]  /*0b60*/  ENDCOLLECTIVE ;  /* 0x000000000000791b */ /* 0x003fea0003800000 */
.L_x_24688:
        /* <DEDUP_REMOVED lines=15> */
.L_x_24689:
[----:B------:R-:W-:Y:S02]  /*0c60*/  IMAD.MOV.U32 R12, RZ, RZ, 0x4 ;  /* 0x00000004ff0c7424 */ /* 0x000fe400078e00ff */
[----:B------:R-:W-:-:S04]  /*0c70*/  FADD R2, R13, R14 ;  /* 0x0000000e0d027221 */ /* 0x000fc80000000000 */
[----:B------:R-:W-:-:S07]  /*0c80*/  IMAD.MOV.U32 R13, RZ, RZ, R2 ;  /* 0x000000ffff0d7224 */ /* 0x000fce00078e0002 */
[----:B------:R-:W-:Y:S05]  /*0c90*/  WARPSYNC.COLLECTIVE R15, `(.L_x_24690) ;  /* 0x000000000f087348 */ /* 0x000fea0003c00000 */
[----:B------:R0:W1:Y:S02]  /*0ca0*/  SHFL.BFLY P6, R14, R13, R12, R11 ;  /* 0x0c00000c0d0e7389 */ /* 0x00006400000c000b */
[----:B01----:R-:W-:Y:S05]  /*0cb0*/  ENDCOLLECTIVE ;  /* 0x000000000000791b */ /* 0x003fea0003800000 */
.L_x_24690:
[----:B------:R-:W-:Y:S02]  /*0cc0*/  IMAD.MOV.U32 R12, RZ, RZ, 0x2 ;  /* 0x00000002ff0c7424 */ /* 0x000fe400078e00ff */
[----:B------:R-:W-:-:S05]  /*0cd0*/  FADD R19, R2, R14 ;  /* 0x0000000e02137221 */ /* 0x000fca0000000000 */
[----:B------:R-:W-:-:S07]  /*0ce0*/  MOV R13, R19 ;  /* 0x00000013000d7202 */ /* 0x000fce0000000f00 */
[----:B------:R-:W-:Y:S05]  /*0cf0*/  WARPSYNC.COLLECTIVE R15, `(.L_x_24691) ;  /* 0x000000000f087348 */ /* 0x000fea0003c00000 */
[----:B------:R0:W1:Y:S02]  /*0d00*/  SHFL.BFLY P6, R14, R13, R12, R11 ;  /* 0x0c00000c0d0e7389 */ /* 0x00006400000c000b */
[----:B01----:R-:W-:Y:S05]  /*0d10*/  ENDCOLLECTIVE ;  /* 0x000000000000791b */ /* 0x003fea0003800000 */
.L_x_24691:
[----:B------:R-:W-:Y:S02]  /*0d20*/  IMAD.MOV.U32 R12, RZ, RZ, 0x1 ;  /* 0x00000001ff0c7424 */ /* 0x000fe400078e00ff */
[----:B------:R-:W-:-:S04]  /*0d30*/  FADD R20, R19, R14 ;  /* 0x0000000e13147221 */ /* 0x000fc80000000000 */
[----:B------:R-:W-:-:S07]  /*0d40*/  IMAD.MOV.U32 R13, RZ, RZ, R20 ;  /* 0x000000ffff0d7224 */ /* 0x000fce00078e0014 */
[----:B------:R-:W-:Y:S05]  /*0d50*/  WARPSYNC.COLLECTIVE R15, `(.L_x_24692) ;  /* 0x000000000f087348 */ /* 0x000fea0003c00000 */
[----:B------:R0:W1:Y:S02]  /*0d60*/  SHFL.BFLY P6, R14, R13, R12, R11 ;  /* 0x0c00000c0d0e7389 */ /* 0x00006400000c000b */
[----:B01----:R-:W-:Y:S05]  /*0d70*/  ENDCOLLECTIVE ;  /* 0x000000000000791b */ /* 0x003fea0003800000 */
.L_x_24692:
[----:B------:R-:W-:Y:S05]  /*0d80*/  BRA `(.L_x_24693) ;  /* 0xfffffff800847947 */ /* 0x000fea000383ffff */
        .weak           $__internal_385_$__cuda_sm3x_div_rn_noftz_f32_slowpath
        .type           $__internal_385_$__cuda_sm3x_div_rn_noftz_f32_slowpath,@function
        .size           $__internal_385_$__cuda_sm3x_div_rn_noftz_f32_slowpath,(.L_x_37762 - $__internal_385_$__cuda_sm3x_div_rn_noftz_f32_slowpath)
$__internal_385_$__cuda_sm3x_div_rn_noftz_f32_slowpath:
        /* <DEDUP_REMOVED lines=36> */
.L_x_24695:
        /* <DEDUP_REMOVED lines=51> */
.L_x_24702:
[----:B------:R-:W-:-:S04]  /*1300*/  LOP3.LUT R0, R0, 0x80000000, RZ, 0xc0, !PT ;  /* 0x8000000000007812 */ /* 0x000fc800078ec0ff */
[----:B------:R-:W-:Y:S01]  /*1310*/  LOP3.LUT R0, R0, 0x7f800000, RZ, 0xfc, !PT ;  /* 0x7f80000000007812 */ /* 0x000fe200078efcff */
[----:B------:R-:W-:Y:S06]  /*1320*/  BRA `(.L_x_24703) ;  /* 0x0000000000047947 */ /* 0x000fec0003800000 */
.L_x_24701:
[----:B------:R-:W-:-:S07]  /*1330*/  LEA R0, R13, R0, 0x17 ;  /* 0x000000000d007211 */ /* 0x000fce00078eb8ff */
.L_x_24703:
[----:B------:R-:W-:Y:S05]  /*1340*/  BSYNC.RECONVERGENT B3 ;  /* 0x0000000000037941 */ /* 0x000fea0003800200 */
.L_x_24700:
[----:B------:R-:W-:Y:S05]  /*1350*/  BRA `(.L_x_24704) ;  /* 0x0000000000207947 */ /* 0x000fea0003800000 */
.L_x_24699:
[----:B------:R-:W-:-:S04]  /*1360*/  LOP3.LUT R0, R15, 0x80000000, R14, 0x48, !PT ;  /* 0x800000000f007812 */ /* 0x000fc800078e480e */
[----:B------:R-:W-:Y:S01]  /*1370*/  LOP3.LUT R0, R0, 0x7f800000, RZ, 0xfc, !PT ;  /* 0x7f80000000007812 */ /* 0x000fe200078efcff */
[----:B------:R-:W-:Y:S06]  /*1380*/  BRA `(.L_x_24704) ;  /* 0x0000000000147947 */ /* 0x000fec0003800000 */
.L_x_24698:
[----:B------:R-:W-:Y:S01]  /*1390*/  LOP3.LUT R0, R15, 0x80000000, R14, 0x48, !PT ;  /* 0x800000000f007812 */ /* 0x000fe200078e480e */
[----:B------:R-:W-:Y:S06]  /*13a0*/  BRA `(.L_x_24704) ;  /* 0x00000000000c7947 */ /* 0x000fec0003800000 */
.L_x_24697:
[----:B------:R-:W0:Y:S01]  /*13b0*/  MUFU.RSQ R0, -QNAN ;  /* 0xffc0000000007908 */ /* 0x000e220000001400 */
[----:B------:R-:W-:Y:S05]  /*13c0*/  BRA `(.L_x_24704) ;  /* 0x0000000000047947 */ /* 0x000fea0003800000 */
.L_x_24696:
[----:B------:R-:W-:-:S07]  /*13d0*/  FADD.FTZ R0, R0, R11 ;  /* 0x0000000b00007221 */ /* 0x000fce0000010000 */
.L_x_24704:
[----:B------:R-:W-:Y:S05]  /*13e0*/  BSYNC.RECONVERGENT B2 ;  /* 0x0000000000027941 */ /* 0x000fea0003800200 */
.L_x_24694:
[----:B------:R-:W-:Y:S02]  /*13f0*/  IMAD.MOV.U32 R12, RZ, RZ, R2 ;  /* 0x000000ffff0c7224 */ /* 0x000fe400078e0002 */
[----:B------:R-:W-:-:S04]  /*1400*/  IMAD.MOV.U32 R13, RZ, RZ, 0x0 ;  /* 0x00000000ff0d7424 */ /* 0x000fc800078e00ff */
[----:B0-----:R-:W-:Y:S05]  /*1410*/  RET.REL.NODEC R12 `(_Z15SoftmaxWarpImplI22BroadcastScaleMaskLoadIffbLm2EiE11DirectStoreIffEfLi1ELi1ELi16ELi1ELb0EL9Algorithm0EEvT_T0_ll) ;  /* 0xffffffe80cf87950 */ /* 0x001fea0003c3ffff */
.L_x_24705:
        /* <DEDUP_REMOVED lines=14> */
.L_x_37762:


//--------------------- .text._Z15SoftmaxWarpImplI22BroadcastScaleMaskLoadIffbLm2EiE11DirectStoreIffEfLi1ELi1ELi16ELi2ELb1EL9Algorithm0EEvT_T0_ll --------------------------
	.section	.text._Z15SoftmaxWarpImplI22BroadcastScaleMaskLoadIffbLm2EiE11DirectStoreIffEfLi1ELi1ELi16ELi2ELb1EL9Algorithm0EEvT_T0_ll,"ax",@progbits
	.align	128
        .global         _Z15SoftmaxWarpImplI22BroadcastScaleMaskLoadIffbLm2EiE11DirectStoreIffEfLi1ELi1ELi16ELi2ELb1EL9Algorithm0EEvT_T0_ll
        .type           _Z15SoftmaxWarpImplI22BroadcastScaleMaskLoadIffbLm2EiE11DirectStoreIffEfLi1ELi1ELi16ELi2ELb1EL9Algorithm0EEvT_T0_ll,@function
        .size           _Z15SoftmaxWarpImplI22BroadcastScaleMaskLoadIffbLm2EiE11DirectStoreIffEfLi1ELi1ELi16ELi2ELb1EL9Algorithm0EEvT_T0_ll,(.L_x_37763 - _Z15SoftmaxWarpImplI22BroadcastScaleMaskLoadIffbLm2EiE11DirectStoreIffEfLi1ELi1ELi16ELi2ELb1EL9Algorithm0EEvT_T0_ll)
        .other          _Z15SoftmaxWarpImplI22BroadcastScaleMaskLoadIffbLm2EiE11DirectStoreIffEfLi1ELi1ELi16ELi2ELb1EL9Algorithm0EEvT_T0_ll,@"STO_CUDA_ENTRY STV_DEFAULT"
_Z15SoftmaxWarpImplI22BroadcastScaleMaskLoadIffbLm2EiE11DirectStoreIffEfLi1ELi1ELi16ELi2ELb1EL9Algorithm0EEvT_T0_ll:
.text._Z15SoftmaxWarpImplI22BroadcastScaleMaskLoadIffbLm2EiE11DirectStoreIffEfLi1ELi1ELi16ELi2ELb1EL9Algorithm0EEvT_T0_ll:
        /* <DEDUP_REMOVED lines=29> */
.L_x_24706:
        /* <DEDUP_REMOVED lines=21> */
.L_x_24721:
[----:B0-----:R-:W-:Y:S01]  /*0320*/  ISETP.GE.U32.AND P0, PT, R24, UR40, PT ;  /* 0x0000002818007c0c */ /* 0x001fe2000bf06070 */
[----:B------:R-:W-:Y:S01]  /*0330*/  BSSY.RECONVERGENT B1, `(.L_x_24708) ;  /* 0x0000038000017945 */ /* 0x000fe20003800200 */
[----:B------:R-:W-:Y:S01]  /*0340*/  MOV R13, 0xff800000 ;  /* 0xff800000000d7802 */ /* 0x000fe20000000f00 */
[----:B------:R-:W-:Y:S01]  /*0350*/  IMAD.MOV.U32 R0, RZ, RZ, -0x800000 ;  /* 0xff800000ff007424 */ /* 0x000fe200078e00ff */
[----:B------:R-:W-:Y:S01]  /*0360*/  ISETP.GE.AND.EX P0, PT, RZ, UR41, PT, P0 ;  /* 0x00000029ff007c0c */ /* 0x000fe2000bf06300 */
[----:B------:R-:W-:Y:S01]  /*0370*/  IMAD.MOV.U32 R4, RZ, RZ, -0x800000 ;  /* 0xff800000ff047424 */ /* 0x000fe200078e00ff */
[----:B------:R-:W-:-:S11]  /*0380*/  MOV R5, 0xff800000 ;  /* 0xff80000000057802 */ /* 0x000fd60000000f00 */
[----:B------:R-:W-:Y:S05]  /*0390*/  @P0 BRA `(.L_x_24709) ;  /* 0x0000000000c40947 */ /* 0x000fea0003800000 */
[----:B-1----:R-:W-:Y:S01]  /*03a0*/  IABS R5, R23 ;  /* 0x0000001700057213 */ /* 0x002fe20000000000 */
[----:B------:R-:W-:Y:S01]  /*03b0*/  IMAD R12, R21, UR50, R24 ;  /* 0x00000032150c7c24 */ /* 0x000fe2000f8e0218 */
[C---:B---3--:R-:W-:Y:S02]  /*03c0*/  R2UR UR6, R8.reuse ;  /* 0x00000000080672ca */ /* 0x048fe400000e0000 */
        /* <DEDUP_REMOVED lines=46> */
.L_x_24709:
[----:B------:R-:W-:Y:S05]  /*06b0*/  BSYNC.RECONVERGENT B1 ;  /* 0x0000000000017941 */ /* 0x000fea0003800200 */
.L_x_24708:
[----:B------:R-:W-:Y:S04]  /*06c0*/  BSSY.RECONVERGENT B1, `(.L_x_24710) ;  /* 0x0000035000017945 */ /* 0x000fe80003800200 */
[----:B------:R-:W-:Y:S05]  /*06d0*/  @P0 BRA `(.L_x_24711) ;  /* 0x0000000000cc0947 */ /* 0x000fea0003800000 */
[----:B-1----:R-:W-:Y:S01]  /*06e0*/  IABS R4, R23 ;  /* 0x0000001700047213 */ /* 0x002fe20000000000 */
[----:B--2---:R-:W-:Y:S01]  /*06f0*/  IMAD R11, R21, UR50, R22 ;  /* 0x00000032150b7c24 */ /* 0x004fe2000f8e0216 */
[----:B---3--:R-:W-:Y:S01]  /*0700*/  R2UR UR6, R8 ;  /* 0x00000000080672ca */ /* 0x008fe200000e0000 */
[----:B------:R-:W-:Y:S01]  /*0710*/  IMAD.MOV.U32 R2, RZ, RZ, RZ ;  /* 0x000000ffff027224 */ /* 0x000fe200078e00ff */
[----:B------:R-:W0:Y:S01]  /*0720*/  I2F.RP R12, R4 ;  /* 0x00000004000c7306 */ /* 0x000e220000209400 */
[C---:B------:R-:W-:Y:S02]  /*0730*/  R2UR UR7, R9.reuse ;  /* 0x00000000090772ca */ /* 0x040fe400000e0000 */
[----:B------:R-:W-:Y:S02]  /*0740*/  IADD3 R0, PT, PT, R24, R11, RZ ;  /* 0x0000000b18007210 */ /* 0x000fe40007ffe0ff */
[----:B------:R-:W-:Y:S02]  /*0750*/  R2UR UR4, R8 ;  /* 0x00000000080472ca */ /* 0x000fe400000e0000 */
[----:B------:R-:W-:Y:S01]  /*0760*/  R2UR UR5, R9 ;  /* 0x00000000090572ca */ /* 0x000fe200000e0000 */
[----:B0-----:R-:W0:Y:S02]  /*0770*/  MUFU.RCP R12, R12 ;  /* 0x0000000c000c7308 */ /* 0x001e240000001000 */
[----:B0-----:R-:W-:-:S06]  /*0780*/  VIADD R14, R12, 0xffffffe ;  /* 0x0ffffffe0c0e7836 */ /* 0x001fcc0000000000 */
[----:B------:R0:W1:Y:S02]  /*0790*/  F2I.FTZ.U32.TRUNC.NTZ R3, R14 ;  /* 0x0000000e00037305 */ /* 0x000064000021f000 */
[----:B0-----:R-:W-:Y:S01]  /*07a0*/  SHF.R.S64 R14, RZ, 0x1e, R0 ;  /* 0x0000001eff0e7819 */ /* 0x001fe20000001000 */
[----:B-1----:R-:W-:-:S04]  /*07b0*/  IMAD.MOV R15, RZ, RZ, -R3 ;  /* 0x000000ffff0f7224 */ /* 0x002fc800078e0a03 */
        /* <DEDUP_REMOVED lines=37> */
.L_x_24711:
[----:B------:R-:W-:Y:S05]  /*0a10*/  BSYNC.RECONVERGENT B1 ;  /* 0x0000000000017941 */ /* 0x000fea0003800200 */
.L_x_24710:
[----:B------:R-:W-:-:S03]  /*0a20*/  UMOV UR4, 0xffffffff ;  /* 0xffffffff00047882 */ /* 0x000fc60000000000 */
[----:B------:R-:W-:Y:S05]  /*0a30*/  BRA.DIV UR4, `(.L_x_24712) ;  /* 0x0000000604c47947 */ /* 0x000fea000b800000 */
[----:B------:R-:W0:Y:S01]  /*0a40*/  SHFL.BFLY PT, R14, R13, 0x8, 0x1f ;  /* 0x0d001f000d0e7f89 */ /* 0x000e2200000e0000 */
[----:B------:R-:W-:-:S03]  /*0a50*/  HFMA2 R11, -RZ, RZ, 0.96630859375, -0.0022525787353515625 ;  /* 0x3bbb989dff0b7431 */ /* 0x000fc600000001ff */
        /* <DEDUP_REMOVED lines=28> */
[----:B------:R-:W-:-:S03]  /*0c20*/  SHF.L.U32 R2, R4, 0x17, RZ ;  /* 0x0000001704027819 */ /* 0x000fc600000006ff */
[----:B------:R-:W-:Y:S01]  /*0c30*/  FFMA R12, R29, 1.925963033500011079e-08, R12 ;  /* 0x32a570601d0c7823 */ /* 0x000fe2000000000c */
[----:B------:R-:W0:Y:S08]  /*0c40*/  MUFU.EX2 R3, R3 ;  /* 0x0000000300037308 */ /* 0x000e300000000800 */
        /* <DEDUP_REMOVED lines=20> */
.L_x_24739:
        /* <DEDUP_REMOVED lines=11> */
[----:B--234-:R-:W-:Y:S05]  /*0e40*/  CALL.REL.NOINC `($__internal_386_$__cuda_sm3x_div_rn_noftz_f32_slowpath) ;  /* 0x0000000800c47944 */ /* 0x01cfea0003c00000 */
.L_x_24714:
[----:B------:R-:W-:Y:S05]  /*0e50*/  BSYNC.RECONVERGENT B1 ;  /* 0x0000000000017941 */ /* 0x000fea0003800200 */
.L_x_24713:
        /* <DEDUP_REMOVED lines=18> */
.L_x_24716:
[----:B------:R-:W-:Y:S05]  /*0f80*/  BSYNC.RECONVERGENT B1 ;  /* 0x0000000000017941 */ /* 0x000fea0003800200 */
.L_x_24715:
[----:B------:R-:W-:Y:S01]  /*0f90*/  BSSY.RECONVERGENT B1, `(.L_x_24717) ;  /* 0x0000007000017945 */ /* 0x000fe20003800200 */
[----:B0-----:R-:W-:-:S03]  /*0fa0*/  FFMA R11, R3, R4, R0 ;  /* 0x00000004030b7223 */ /* 0x001fc60000000000 */
[----:B------:R-:W-:Y:S05]  /*0fb0*/  @!P1 BRA `(.L_x_24718) ;  /* 0x0000000000109947 */ /* 0x000fea0003800000 */
[----:B------:R-:W-:Y:S01]  /*0fc0*/  MOV R0, R2 ;  /* 0x0000000200007202 */ /* 0x000fe20000000f00 */
[----:B------:R-:W-:Y:S01]  /*0fd0*/  IMAD.MOV.U32 R3, RZ, RZ, R5 ;  /* 0x000000ffff037224 */ /* 0x000fe200078e0005 */
[----:B------:R-:W-:-:S07]  /*0fe0*/  MOV R4, 0x1000 ;  /* 0x0000100000047802 */ /* 0x000fce0000000f00 */
[----:B--234-:R-:W-:Y:S05]  /*0ff0*/  CALL.REL.NOINC `($__internal_386_$__cuda_sm3x_div_rn_noftz_f32_slowpath) ;  /* 0x0000000800587944 */ /* 0x01cfea0003c00000 */
.L_x_24718:
[----:B------:R-:W-:Y:S05]  /*1000*/  BSYNC.RECONVERGENT B1 ;  /* 0x0000000000017941 */ /* 0x000fea0003800200 */
.L_x_24717:
        /* <DEDUP_REMOVED lines=12> */
.L_x_24720:
[----:B------:R-:W-:Y:S05]  /*10d0*/  BSYNC.RECONVERGENT B1 ;  /* 0x0000000000017941 */ /* 0x000fea0003800200 */
.L_x_24719:
[----:B------:R-:W-:-:S04]  /*10e0*/  IADD3 R21, P0, PT, R20, R21, RZ ;  /* 0x0000001514157210 */ /* 0x000fc80007f1e0ff */
[----:B------:R-:W-:Y:S02]  /*10f0*/  LEA.HI.X.SX32 R10, R20, R10, 0x1, P0 ;  /* 0x0000000a140a7211 */ /* 0x000fe400000f0eff */
[----:B------:R-:W-:-:S04]  /*1100*/  ISETP.GE.U32.AND P0, PT, R21, UR48, PT ;  /* 0x0000003015007c0c */ /* 0x000fc8000bf06070 */
[----:B------:R-:W-:-:S13]  /*1110*/  ISETP.GE.AND.EX P0, PT, R10, UR49, PT, P0 ;  /* 0x000000310a007c0c */ /* 0x000fda000bf06300 */
[----:B------:R-:W-:Y:S05]  /*1120*/  @!P0 BRA `(.L_x_24721) ;  /* 0xfffffff0007c8947 */ /* 0x000fea000383ffff */
[----:B------:R-:W-:Y:S05]  /*1130*/  BSYNC B0 ;  /* 0x0000000000007941 */ /* 0x000fea0003800000 */
.L_x_24707:
[----:B------:R-:W-:Y:S05]  /*1140*/  EXIT ;  /* 0x000000000000794d */ /* 0x000fea0003800000 */
.L_x_24712:
[----:B------:R-:W-:Y:S01]  /*1150*/  HFMA2 R12, -RZ, RZ, 0, 4.76837158203125e-07 ;  /* 0x00000008ff0c7431 */ /* 0x000fe200000001ff */
[----:B------:R-:W-:Y:S01]  /*1160*/  BSSY B1, `(.L_x_24722) ;  /* 0x0000006000017945 */ /* 0x000fe20003800000 */
[----:B------:R-:W-:Y:S02]  /*1170*/  IMAD.MOV.U32 R11, RZ, RZ, 0x1f ;  /* 0x0000001fff0b7424 */ /* 0x000fe400078e00ff */
[----:B------:R-:W-:-:S07]  /*1180*/  IMAD.MOV.U32 R15, RZ, RZ, -0x1 ;  /* 0xffffffffff0f7424 */ /* 0x000fce00078e00ff */
[----:B-1234-:R-:W-:Y:S05]  /*1190*/  WARPSYNC.COLLECTIVE R15, `(.L_x_24723) ;  /* 0x000000000f087348 */ /* 0x01efea0003c00000 */
[----:B------:R0:W0:Y:S02]  /*11a0*/  SHFL.BFLY P6, R14, R13, R12, R11 ;  /* 0x0c00000c0d0e7389 */ /* 0x00002400000c000b */
[----:B01234-:R-:W-:Y:S05]  /*11b0*/  ENDCOLLECTIVE ;  /* 0x000000000000791b */ /* 0x01ffea0003800000 */
.L_x_24723:
[----:B------:R-:W-:Y:S05]  /*11c0*/  BSYNC B1 ;  /* 0x0000000000017941 */ /* 0x000fea0003800000 */
.L_x_24722:
[----:B------:R-:W-:Y:S01]  /*11d0*/  FMNMX R13, R14, R13, !PT ;  /* 0x0000000d0e0d7209 */ /* 0x000fe20007800000 */
[----:B------:R-:W-:Y:S01]  /*11e0*/  IMAD.MOV.U32 R11, RZ, RZ, 0x1f ;  /* 0x0000001fff0b7424 */ /* 0x000fe200078e00ff */
[----:B------:R-:W-:Y:S01]  /*11f0*/  MOV R12, 0x4 ;  /* 0x00000004000c7802 */ /* 0x000fe20000000f00 */
[----:B------:R-:W-:-:S07]  /*1200*/  IMAD.MOV.U32 R15, RZ, RZ, -0x1 ;  /* 0xffffffffff0f7424 */ /* 0x000fce00078e00ff */
[----:B------:R-:W-:Y:S05]  /*1210*/  WARPSYNC.COLLECTIVE R15, `(.L_x_24724) ;  /* 0x000000000f087348 */ /* 0x000fea0003c00000 */
[----:B------:R0:W1:Y:S02]  /*1220*/  SHFL.BFLY P6, R14, R13, R12, R11 ;  /* 0x0c00000c0d0e7389 */ /* 0x00006400000c000b */
[----:B01----:R-:W-:Y:S05]  /*1230*/  ENDCOLLECTIVE ;  /* 0x000000000000791b */ /* 0x003fea0003800000 */
.L_x_24724:
[----:B------:R-:W-:Y:S01]  /*1240*/  IMAD.MOV.U32 R12, RZ, RZ, 0x2 ;  /* 0x00000002ff0c7424 */ /* 0x000fe200078e00ff */
[----:B------:R-:W-:-:S04]  /*1250*/  FMNMX R3, R13, R14, !PT ;  /* 0x0000000e0d037209 */ /* 0x000fc80007800000 */
[----:B------:R-:W-:-:S07]  /*1260*/  MOV R13, R3 ;  /* 0x00000003000d7202 */ /* 0x000fce0000000f00 */
[----:B------:R-:W-:Y:S05]  /*1270*/  WARPSYNC.COLLECTIVE R15, `(.L_x_24725) ;  /* 0x000000000f087348 */ /* 0x000fea0003c00000 */
[----:B------:R0:W1:Y:S02]  /*1280*/  SHFL.BFLY P6, R14, R13, R12, R11 ;  /* 0x0c00000c0d0e7389 */ /* 0x00006400000c000b */
[----:B01----:R-:W-:Y:S05]  /*1290*/  ENDCOLLECTIVE ;  /* 0x000000000000791b */ /* 0x003fea0003800000 */
.L_x_24725:
[----:B------:R-:W-:Y:S01]  /*12a0*/  HFMA2 R12, -RZ, RZ, 0, 5.9604644775390625e-08 ;  /* 0x00000001ff0c7431 */ /* 0x000fe200000001ff */
[----:B------:R-:W-:-:S05]  /*12b0*/  FMNMX R25, R3, R14, !PT ;  /* 0x0000000e03197209 */ /* 0x000fca0007800000 */
[----:B------:R-:W-:-:S07]  /*12c0*/  IMAD.MOV.U32 R13, RZ, RZ, R25 ;  /* 0x000000ffff0d7224 */ /* 0x000fce00078e0019 */
[----:B------:R-:W-:Y:S05]  /*12d0*/  WARPSYNC.COLLECTIVE R15, `(.L_x_24726) ;  /* 0x000000000f087348 */ /* 0x000fea0003c00000 */
[----:B------:R0:W1:Y:S02]  /*12e0*/  SHFL.BFLY P6, R14, R13, R12, R11 ;  /* 0x0c00000c0d0e7389 */ /* 0x00006400000c000b */
[----:B01----:R-:W-:Y:S05]  /*12f0*/  ENDCOLLECTIVE ;  /* 0x000000000000791b */ /* 0x003fea0003800000 */
.L_x_24726:
[----:B------:R-:W-:Y:S02]  /*1300*/  IMAD.MOV.U32 R13, RZ, RZ, R0 ;  /* 0x000000ffff0d7224 */ /* 0x000fe400078e0000 */
[----:B------:R-:W-:Y:S01]  /*1310*/  IMAD.MOV.U32 R12, RZ, RZ, 0x8 ;  /* 0x00000008ff0c7424 */ /* 0x000fe200078e00ff */
[----:B------:R-:W-:-:S07]  /*1320*/  FMNMX R2, R25, R14, !PT ;  /* 0x0000000e19027209 */ /* 0x000fce0007800000 */
[----:B------:R-:W-:Y:S05]  /*1330*/  WARPSYNC.COLLECTIVE R15, `(.L_x_24727) ;  /* 0x000000000f087348 */ /* 0x000fea0003c00000 */
[----:B------:R0:W1:Y:S02]  /*1340*/  SHFL.BFLY P6, R14, R13, R12, R11 ;  /* 0x0c00000c0d0e7389 */ /* 0x00006400000c000b */
[----:B01----:R-:W-:Y:S05]  /*1350*/  ENDCOLLECTIVE ;  /* 0x000000000000791b */ /* 0x003fea0003800000 */
.L_x_24727:
[----:B------:R-:W-:Y:S01]  /*1360*/  FADD R5, -R2, R5 ;  /* 0x0000000502057221 */ /* 0x000fe20000000100 */
[----:B------:R-:W-:Y:S01]  /*1370*/  IMAD.MOV.U32 R12, RZ, RZ, 0x4 ;  /* 0x00000004ff0c7424 */ /* 0x000fe200078e00ff */
[----:B------:R-:W-:-:S04]  /*1380*/  MOV R3, R14 ;  /* 0x0000000e00037202 */ /* 0x000fc80000000f00 */
[----:B------:R-:W-:Y:S01]  /*1390*/  FMNMX R26, R3, R0, !PT ;  /* 0x00000000031a7209 */ /* 0x000fe20007800000 */
[----:B------:R-:W-:-:S04]  /*13a0*/  IMAD.MOV.U32 R0, RZ, RZ, 0x3bbb989d ;  /* 0x3bbb989dff007424 */ /* 0x000fc800078e00ff */
[----:B------:R-:W-:Y:S02]  /*13b0*/  IMAD.MOV.U32 R13, RZ, RZ, R26 ;  /* 0x000000ffff0d7224 */ /* 0x000fe400078e001a */
[----:B------:R-:W-:-:S07]  /*13c0*/  FFMA.SAT R2, R5, R0, 0.5 ;  /* 0x3f00000005027423 */ /* 0x000fce0000002000 */
[----:B------:R-:W-:Y:S05]  /*13d0*/  WARPSYNC.COLLECTIVE R15, `(.L_x_24728) ;  /* 0x000000000f087348 */ /* 0x000fea0003c00000 */
[----:B------:R0:W1:Y:S02]  /*13e0*/  SHFL.BFLY P6, R14, R13, R12, R11 ;  /* 0x0c00000c0d0e7389 */ /* 0x00006400000c000b */
[----:B01----:R-:W-:Y:S05]  /*13f0*/  ENDCOLLECTIVE ;  /* 0x000000000000791b */ /* 0x003fea0003800000 */
.L_x_24728:
[----:B------:R-:W-:Y:S01]  /*1400*/  IMAD.MOV.U32 R12, RZ, RZ, 0x2 ;  /* 0x00000002ff0c7424 */ /* 0x000fe200078e00ff */
[----:B------:R-:W-:-:S04]  /*1410*/  MOV R25, R14 ;  /* 0x0000000e00197202 */ /* 0x000fc80000000f00 */
[----:B------:R-:W-:Y:S01]  /*1420*/  FMNMX R27, R26, R25, !PT ;  /* 0x000000191a1b7209 */ /* 0x000fe20007800000 */
[----:B------:R-:W-:-:S04]  /*1430*/  IMAD.MOV.U32 R25, RZ, RZ, 0x437c0000 ;  /* 0x437c0000ff197424 */ /* 0x000fc800078e00ff */
[----:B------:R-:W-:-:S07]  /*1440*/  IMAD.MOV.U32 R13, RZ, RZ, R27 ;  /* 0x000000ffff0d7224 */ /* 0x000fce00078e001b */
[----:B------:R-:W-:Y:S05]  /*1450*/  WARPSYNC.COLLECTIVE R15, `(.L_x_24729) ;  /* 0x000000000f087348 */ /* 0x000fea0003c00000 */
[----:B------:R0:W1:Y:S02]  /*1460*/  SHFL.BFLY P6, R14, R13, R12, R11 ;  /* 0x0c00000c0d0e7389 */ /* 0x00006400000c000b */
[----:B01----:R-:W-:Y:S05]  /*1470*/  ENDCOLLECTIVE ;  /* 0x000000000000791b */ /* 0x003fea0003800000 */
.L_x_24729:
[----:B------:R-:W-:Y:S01]  /*1480*/  IMAD.MOV.U32 R12, RZ, RZ, 0x1 ;  /* 0x00000001ff0c7424 */ /* 0x000fe200078e00ff */
[----:B------:R-:W-:-:S04]  /*1490*/  MOV R28, R14 ;  /* 0x0000000e001c7202 */ /* 0x000fc80000000f00 */
[----:B------:R-:W-:-:S05]  /*14a0*/  FMNMX R28, R27, R28, !PT ;  /* 0x0000001c1b1c7209 */ /* 0x000fca0007800000 */
[----:B------:R-:W-:-:S07]  /*14b0*/  IMAD.MOV.U32 R13, RZ, RZ, R28 ;  /* 0x000000ffff0d7224 */ /* 0x000fce00078e001c */
[----:B------:R-:W-:Y:S05]  /*14c0*/  WARPSYNC.COLLECTIVE R15, `(.L_x_24730) ;  /* 0x000000000f087348 */ /* 0x000fea0003c00000 */
[----:B------:R0:W1:Y:S02]  /*14d0*/  SHFL.BFLY P6, R14, R13, R12, R11 ;  /* 0x0c00000c0d0e7389 */ /* 0x00006400000c000b */
[----:B01----:R-:W-:Y:S05]  /*14e0*/  ENDCOLLECTIVE ;  /* 0x000000000000791b */ /* 0x003fea0003800000 */
.L_x_24730:
[----:B------:R-:W-:Y:S01]  /*14f0*/  IMAD.MOV.U32 R12, RZ, RZ, 0x8 ;  /* 0x00000008ff0c7424 */ /* 0x000fe200078e00ff */
[----:B------:R-:W-:-:S04]  /*1500*/  MOV R29, R14 ;  /* 0x0000000e001d7202 */ /* 0x000fc80000000f00 */
[----:B------:R-:W-:-:S05]  /*1510*/  FMNMX R3, R28, R29, !PT ;  /* 0x0000001d1c037209 */ /* 0x000fca0007800000 */
[----:B------:R-:W-:-:S04]  /*1520*/  FADD R3, -R3, R4 ;  /* 0x0000000403037221 */ /* 0x000fc80000000100 */
[----:B------:R-:W-:Y:S01]  /*1530*/  FFMA.SAT R4, R3, R0, 0.5 ;  /* 0x3f00000003047423 */ /* 0x000fe20000002000 */
[----:B------:R-:W-:-:S03]  /*1540*/  FFMA.RM R0, R2, R25, 12582913 ;  /* 0x4b40000102007423 */ /* 0x000fc60000004019 */
[----:B------:R-:W-:Y:S01]  /*1550*/  FFMA.RM R2, R4, R25, 12582913 ;  /* 0x4b40000104027423 */ /* 0x000fe20000004019 */
        /* <DEDUP_REMOVED lines=9> */
[----:B0-----:R-:W-:-:S04]  /*15f0*/  FMUL R0, R0, R5 ;  /* 0x0000000500007220 */ /* 0x001fc80000400000 */
[----:B------:R-:W-:-:S07]  /*1600*/  FADD R13, RZ, R0 ;  /* 0x00000000ff0d7221 */ /* 0x000fce0000000000 */
[----:B------:R-:W-:Y:S05]  /*1610*/  WARPSYNC.COLLECTIVE R15, `(.L_x_24731) ;  /* 0x000000000f087348 */ /* 0x000fea0003c00000 */
[----:B------:R0:W1:Y:S02]  /*1620*/  SHFL.BFLY P6, R14, R13, R12, R11 ;  /* 0x0c00000c0d0e7389 */ /* 0x00006400000c000b */
[----:B01----:R-:W-:Y:S05]  /*1630*/  ENDCOLLECTIVE ;  /* 0x000000000000791b */ /* 0x003fea0003800000 */
.L_x_24731:
[----:B------:R-:W-:Y:S02]  /*1640*/  HFMA2 R12, -RZ, RZ, 0, 2.384185791015625e-07 ;  /* 0x00000004ff0c7431 */ /* 0x000fe400000001ff */
[----:B------:R-:W-:-:S04]  /*1650*/  FADD R3, R13, R14 ;  /* 0x0000000e0d037221 */ /* 0x000fc80000000000 */
[----:B------:R-:W-:-:S07]  /*1660*/  IMAD.MOV.U32 R13, RZ, RZ, R3 ;  /* 0x000000ffff0d7224 */ /* 0x000fce00078e0003 */
[----:B------:R-:W-:Y:S05]  /*1670*/  WARPSYNC.COLLECTIVE R15, `(.L_x_24732) ;  /* 0x000000000f087348 */ /* 0x000fea0003c00000 */
[----:B------:R0:W1:Y:S02]  /*1680*/  SHFL.BFLY P6, R14, R13, R12, R11 ;  /* 0x0c00000c0d0e7389 */ /* 0x00006400000c000b */
[----:B01----:R-:W-:Y:S05]  /*1690*/  ENDCOLLECTIVE ;  /* 0x000000000000791b */ /* 0x003fea0003800000 */
.L_x_24732:
[----:B------:R-:W-:Y:S02]  /*16a0*/  IMAD.MOV.U32 R12, RZ, RZ, 0x2 ;  /* 0x00000002ff0c7424 */ /* 0x000fe400078e00ff */
[----:B------:R-:W-:Y:S02]  /*16b0*/  FADD R25, R3, R14 ;  /* 0x0000000e03197221 */ /* 0x000fe40000000000 */
[----:B------:R0:W1:Y:S02]  /*16c0*/  MUFU.EX2 R3, R26 ;  /* 0x0000001a00037308 */ /* 0x0000640000000800 */
[----:B------:R-:W-:-:S07]  /*16d0*/  IMAD.MOV.U32 R13, RZ, RZ, R25 ;  /* 0x000000ffff0d7224 */ /* 0x000fce00078e0019 */
[----:B01----:R-:W-:Y:S05]  /*16e0*/  WARPSYNC.COLLECTIVE R15, `(.L_x_24733) ;  /* 0x000000000f087348 */ /* 0x003fea0003c00000 */
[----:B------:R2:W3:Y:S02]  /*16f0*/  SHFL.BFLY P6, R14, R13, R12, R11 ;  /* 0x0c00000c0d0e7389 */ /* 0x0004e400000c000b */
[----:B0123--:R-:W-:Y:S05]  /*1700*/  ENDCOLLECTIVE ;  /* 0x000000000000791b */ /* 0x00ffea0003800000 */
.L_x_24733:
        /* <DEDUP_REMOVED lines=8> */
.L_x_24734:
[----:B------:R-:W-:Y:S01]  /*1790*/  MOV R13, R5 ;  /* 0x00000005000d7202 */ /* 0x000fe20000000f00 */
[----:B------:R-:W-:Y:S02]  /*17a0*/  IMAD.MOV.U32 R12, RZ, RZ, 0x8 ;  /* 0x00000008ff0c7424 */ /* 0x000fe400078e00ff */
[----:B------:R-:W-:-:S07]  /*17b0*/  FADD R3, R4, R14 ;  /* 0x0000000e04037221 */ /* 0x000fce0000000000 */
[----:B------:R-:W-:Y:S05]  /*17c0*/  WARPSYNC.COLLECTIVE R15, `(.L_x_24735) ;  /* 0x000000000f087348 */ /* 0x000fea0003c00000 */
[----:B------:R0:W1:Y:S02]  /*17d0*/  SHFL.BFLY P6, R14, R13, R12, R11 ;  /* 0x0c00000c0d0e7389 */ /* 0x00006400000c000b */
[----:B01----:R-:W-:Y:S05]  /*17e0*/  ENDCOLLECTIVE ;  /* 0x000000000000791b */ /* 0x003fea0003800000 */
.L_x_24735:
[----:B------:R-:W-:Y:S02]  /*17f0*/  IMAD.MOV.U32 R12, RZ, RZ, 0x4 ;  /* 0x00000004ff0c7424 */ /* 0x000fe400078e00ff */
[----:B------:R-:W-:-:S04]  /*1800*/  IMAD.MOV.U32 R4, RZ, RZ, R14 ;  /* 0x000000ffff047224 */ /* 0x000fc800078e000e */
[----:B------:R-:W-:-:S05]  /*1810*/  FADD R26, R5, R4 ;  /* 0x00000004051a7221 */ /* 0x000fca0000000000 */
[----:B------:R-:W-:-:S07]  /*1820*/  MOV R13, R26 ;  /* 0x0000001a000d7202 */ /* 0x000fce0000000f00 */
[----:B------:R-:W-:Y:S05]  /*1830*/  WARPSYNC.COLLECTIVE R15, `(.L_x_24736) ;  /* 0x000000000f087348 */ /* 0x000fea0003c00000 */
[----:B------:R0:W1:Y:S02]  /*1840*/  SHFL.BFLY P6, R14, R13, R12, R11 ;  /* 0x0c00000c0d0e7389 */ /* 0x00006400000c000b */
[----:B01----:R-:W-:Y:S05]  /*1850*/  ENDCOLLECTIVE ;  /* 0x000000000000791b */ /* 0x003fea0003800000 */
.L_x_24736:
[----:B------:R-:W-:Y:S02]  /*1860*/  IMAD.MOV.U32 R12, RZ, RZ, 0x2 ;  /* 0x00000002ff0c7424 */ /* 0x000fe400078e00ff */
[----:B------:R-:W-:-:S04]  /*1870*/  IMAD.MOV.U32 R27, RZ, RZ, R14 ;  /* 0x000000ffff1b7224 */ /* 0x000fc800078e000e */
[----:B------:R-:W-:-:S05]  /*1880*/  FADD R27, R26, R27 ;  /* 0x0000001b1a1b7221 */ /* 0x000fca0000000000 */
[----:B------:R-:W-:-:S07]  /*1890*/  MOV R13, R27 ;  /* 0x0000001b000d7202 */ /* 0x000fce0000000f00 */
[----:B------:R-:W-:Y:S05]  /*18a0*/  WARPSYNC.COLLECTIVE R15, `(.L_x_24737) ;  /* 0x000000000f087348 */ /* 0x000fea0003c00000 */
[----:B------:R0:W1:Y:S02]  /*18b0*/  SHFL.BFLY P6, R14, R13, R12, R11 ;  /* 0x0c00000c0d0e7389 */ /* 0x00006400000c000b */
[----:B01----:R-:W-:Y:S05]  /*18c0*/  ENDCOLLECTIVE ;  /* 0x000000000000791b */ /* 0x003fea0003800000 */
.L_x_24737:
[----:B------:R-:W-:Y:S02]  /*18d0*/  IMAD.MOV.U32 R12, RZ, RZ, 0x1 ;  /* 0x00000001ff0c7424 */ /* 0x000fe400078e00ff */
[----:B------:R-:W-:-:S04]  /*18e0*/  IMAD.MOV.U32 R28, RZ, RZ, R14 ;  /* 0x000000ffff1c7224 */ /* 0x000fc800078e000e */
[----:B------:R-:W-:-:S05]  /*18f0*/  FADD R5, R27, R28 ;  /* 0x0000001c1b057221 */ /* 0x000fca0000000000 */
[----:B------:R-:W-:-:S07]  /*1900*/  MOV R13, R5 ;  /* 0x00000005000d7202 */ /* 0x000fce0000000f00 */
[----:B------:R-:W-:Y:S05]  /*1910*/  WARPSYNC.COLLECTIVE R15, `(.L_x_24738) ;  /* 0x000000000f087348 */ /* 0x000fea0003c00000 */
[----:B------:R0:W1:Y:S02]  /*1920*/  SHFL.BFLY P6, R14, R13, R12, R11 ;  /* 0x0c00000c0d0e7389 */ /* 0x00006400000c000b */
[----:B01----:R-:W-:Y:S05]  /*1930*/  ENDCOLLECTIVE ;  /* 0x000000000000791b */ /* 0x003fea0003800000 */
.L_x_24738:
[----:B------:R-:W-:Y:S01]  /*1940*/  IMAD.MOV.U32 R28, RZ, RZ, R14 ;  /* 0x000000ffff1c7224 */ /* 0x000fe200078e000e */
[----:B------:R-:W-:Y:S06]  /*1950*/  BRA `(.L_x_24739) ;  /* 0xfffffff4000c7947 */ /* 0x000fec000383ffff */
        .weak           $__internal_386_$__cuda_sm3x_div_rn_noftz_f32_slowpath
        .type           $__internal_386_$__cuda_sm3x_div_rn_noftz_f32_slowpath,@function
        .size           $__internal_386_$__cuda_sm3x_div_rn_noftz_f32_slowpath,(.L_x_37763 - $__internal_386_$__cuda_sm3x_div_rn_noftz_f32_slowpath)
$__internal_386_$__cuda_sm3x_div_rn_noftz_f32_slowpath:
        /* <DEDUP_REMOVED lines=34> */
.L_x_24741:
        /* <DEDUP_REMOVED lines=51> */
.L_x_24748:
[----:B------:R-:W-:-:S04]  /*1eb0*/  LOP3.LUT R0, R0, 0x80000000, RZ, 0xc0, !PT ;  /* 0x8000000000007812 */ /* 0x000fc800078ec0ff */
[----:B------:R-:W-:Y:S01]  /*1ec0*/  LOP3.LUT R0, R0, 0x7f800000, RZ, 0xfc, !PT ;  /* 0x7f80000000007812 */ /* 0x000fe200078efcff */
[----:B------:R-:W-:Y:S06]  /*1ed0*/  BRA `(.L_x_24749) ;  /* 0x0000000000047947 */ /* 0x000fec0003800000 */
.L_x_24747:
[----:B------:R-:W-:-:S07]  /*1ee0*/  IMAD R0, R15, 0x800000, R0 ;  /* 0x008000000f007824 */ /* 0x000fce00078e0200 */
.L_x_24749:
[----:B------:R-:W-:Y:S05]  /*1ef0*/  BSYNC.RECONVERGENT B3 ;  /* 0x0000000000037941 */ /* 0x000fea0003800200 */
.L_x_24746:
[----:B------:R-:W-:Y:S05]  /*1f00*/  BRA `(.L_x_24750) ;  /* 0x0000000000207947 */ /* 0x000fea0003800000 */
.L_x_24745:
[----:B------:R-:W-:-:S04]  /*1f10*/  LOP3.LUT R0, R3, 0x80000000, R0, 0x48, !PT ;  /* 0x8000000003007812 */ /* 0x000fc800078e4800 */
[----:B------:R-:W-:Y:S01]  /*1f20*/  LOP3.LUT R0, R0, 0x7f800000, RZ, 0xfc, !PT ;  /* 0x7f80000000007812 */ /* 0x000fe200078efcff */
[----:B------:R-:W-:Y:S06]  /*1f30*/  BRA `(.L_x_24750) ;  /* 0x0000000000147947 */ /* 0x000fec0003800000 */
.L_x_24744:
[----:B------:R-:W-:Y:S01]  /*1f40*/  LOP3.LUT R0, R3, 0x80000000, R0, 0x48, !PT ;  /* 0x8000000003007812 */ /* 0x000fe200078e4800 */
[----:B------:R-:W-:Y:S06]  /*1f50*/  BRA `(.L_x_24750) ;  /* 0x00000000000c7947 */ /* 0x000fec0003800000 */
.L_x_24743:
[----:B------:R-:W0:Y:S01]  /*1f60*/  MUFU.RSQ R0, -QNAN ;  /* 0xffc0000000007908 */ /* 0x000e220000001400 */
[----:B------:R-:W-:Y:S05]  /*1f70*/  BRA `(.L_x_24750) ;  /* 0x0000000000047947 */ /* 0x000fea0003800000 */
.L_x_24742:
[----:B------:R-:W-:-:S07]  /*1f80*/  FADD.FTZ R0, R0, R3 ;  /* 0x0000000300007221 */ /* 0x000fce0000010000 */
.L_x_24750:
[----:B------:R-:W-:Y:S05]  /*1f90*/  BSYNC.RECONVERGENT B2 ;  /* 0x0000000000027941 */ /* 0x000fea0003800200 */
.L_x_24740:
[----:B------:R-:W-:Y:S02]  /*1fa0*/  HFMA2 R13, -RZ, RZ, 0, 0 ;  /* 0x00000000ff0d7431 */ /* 0x000fe400000001ff */
[----:B------:R-:W-:Y:S01]  /*1fb0*/  IMAD.MOV.U32 R12, RZ, RZ, R4 ;  /* 0x000000ffff0c7224 */ /* 0x000fe200078e0004 */
[----:B0-----:R-:W-:-:S03]  /*1fc0*/  MOV R11, R0 ;  /* 0x00000000000b7202 */ /* 0x001fc60000000f00 */
[----:B------:R-:W-:Y:S05]  /*1fd0*/  RET.REL.NODEC R12 `(_Z15SoftmaxWarpImplI22BroadcastScaleMaskLoadIffbLm2EiE11DirectStoreIffEfLi1ELi1ELi16ELi2ELb1EL9Algorithm0EEvT_T0_ll) ;  /* 0xffffffe00c087950 */ /* 0x000fea0003c3ffff */
.L_x_24751:
        /* <DEDUP_REMOVED lines=10> */
.L_x_37763:


//--------------------- .text._Z15SoftmaxWarpImplI22BroadcastScaleMaskLoadIffbLm2EiE11DirectStoreIffEfLi1ELi1ELi16ELi2ELb0EL9Algorithm0EEvT_T0_ll --------------------------
	.section	.text._Z15SoftmaxWarpImplI22BroadcastScaleMaskLoadIffbLm2EiE11DirectStoreIffEfLi1ELi1ELi16ELi2ELb0EL9Algorithm0EEvT_T0_ll,"ax",@progbits
	.align	128
        .global         _Z15SoftmaxWarpImplI22BroadcastScaleMaskLoadIffbLm2EiE11DirectStoreIffEfLi1ELi1ELi16ELi2ELb0EL9Algorithm0EEvT_T0_ll
        .type           _Z15SoftmaxWarpImplI22BroadcastScaleMaskLoadIffbLm2EiE11DirectStoreIffEfLi1ELi1ELi16ELi2ELb0EL9Algorithm0EEvT_T0_ll,@function
        .size           _Z15SoftmaxWarpImplI22BroadcastScaleMaskLoadIffbLm2EiE11DirectStoreIffEfLi1ELi1ELi16ELi2ELb0EL9Algorithm0EEvT_T0_ll,(.L_x_37764 - _Z15SoftmaxWarpImplI22BroadcastScaleMaskLoadIffbLm2EiE11DirectStoreIffEfLi1ELi1ELi16ELi2ELb0EL9Algorithm0EEvT_T0_ll)
        .other          _Z15SoftmaxWarpImplI22BroadcastScaleMaskLoadIffbLm2EiE11DirectStoreIffEfLi1ELi1ELi16ELi2ELb0EL9Algorithm0EEvT_T0_ll,@"STO_CUDA_ENTRY STV_DEFAULT"
_Z15SoftmaxWarpImplI22BroadcastScaleMaskLoadIffbLm2EiE11DirectStoreIffEfLi1ELi1ELi16ELi2ELb0EL9Algorithm0EEvT_T0_ll:
.text._Z15SoftmaxWarpImplI22BroadcastScaleMaskLoadIffbLm2EiE11DirectStoreIffEfLi1ELi1ELi16ELi2ELb0EL9Algorithm0EEvT_T0_ll:
        /* <DEDUP_REMOVED lines=26> */
.L_x_24752:
        /* <DEDUP_REMOVED lines=19> */
.L_x_24759:
[----:B-1----:R-:W-:Y:S01]  /*02d0*/  IABS R0, R22 ;  /* 0x0000001600007213 */ /* 0x002fe20000000000 */
[----:B0-----:R-:W-:Y:S01]  /*02e0*/  IMAD R5, R19, UR46, R24 ;  /* 0x0000002e13057c24 */ /* 0x001fe2000f8e0218 */
[C---:B--2---:R-:W-:Y:S02]  /*02f0*/  R2UR UR8, R6.reuse ;  /* 0x00000000060872ca */ /* 0x044fe400000e0000 */
        /* <DEDUP_REMOVED lines=33> */
[----:B------:R-:W-:-:S04]  /*0510*/  LOP3.LUT R0, R5, R22, RZ, 0x3c, !PT ;  /* 0x0000001605007212 */ /* 0x000fc800078e3cff */
[----:B------:R-:W-:Y:S02]  /*0520*/  @P3 IADD3 R2, PT, PT, R2, 0x1, RZ ;  /* 0x0000000102023810 */ /* 0x000fe40007ffe0ff */
[----:B------:R-:W-:Y:S02]  /*0530*/  ISETP.GE.AND P3, PT, R0, RZ, PT ;  /* 0x000000ff0000720c */ /* 0x000fe40003f66270 */
[----:B------:R-:W-:Y:S02]  /*0540*/  LOP3.LUT R0, RZ, R22, RZ, 0x33, !PT ;  /* 0x00000016ff007212 */ /* 0x000fe400078e33ff */
[----:B------:R-:W-:Y:S01]  /*0550*/  @!P1 IADD3 R2, PT, PT, -R2, RZ, RZ ;  /* 0x000000ff02029210 */ /* 0x000fe20007ffe1ff */
[----:B------:R-:W-:Y:S01]  /*0560*/  @P0 VIADD R11, R11, 0x1 ;  /* 0x000000010b0b0836 */ /* 0x000fe20000000000 */
[----:B---3--:R-:W-:Y:S02]  /*0570*/  ISETP.NE.U32.AND P1, PT, R16, 0x1, PT ;  /* 0x000000011000780c */ /* 0x008fe40003f25070 */
[----:B------:R-:W-:-:S02]  /*0580*/  SEL R2, R0, R2, !P2 ;  /* 0x0000000200027207 */ /* 0x000fc40005000000 */
[----:B----4-:R-:W-:Y:S02]  /*0590*/  ISETP.NE.U32.AND P0, PT, R8, 0x1, PT ;  /* 0x000000010800780c */ /* 0x010fe40003f05070 */
[----:B------:R-:W-:Y:S01]  /*05a0*/  ISETP.NE.AND.EX P1, PT, R17, RZ, PT, P1 ;  /* 0x000000ff1100720c */ /* 0x000fe20003f25310 */
[----:B------:R-:W-:Y:S01]  /*05b0*/  @!P3 IMAD.MOV R11, RZ, RZ, -R11 ;  /* 0x000000ffff0bb224 */ /* 0x000fe200078e0a0b */
[----:B------:R-:W-:Y:S01]  /*05c0*/  ISETP.NE.AND.EX P0, PT, R9, RZ, PT, P0 ;  /* 0x000000ff0900720c */ /* 0x000fe20003f05300 */
[----:B------:R-:W-:Y:S01]  /*05d0*/  IMAD.MOV R4, RZ, RZ, -R2 ;  /* 0x000000ffff047224 */ /* 0x000fe200078e0a02 */
[----:B------:R-:W-:Y:S02]  /*05e0*/  SEL R2, R2, RZ, P1 ;  /* 0x000000ff02027207 */ /* 0x000fe40000800000 */
[----:B------:R-:W-:Y:S01]  /*05f0*/  SEL R0, R0, R11, !P2 ;  /* 0x0000000b00007207 */ /* 0x000fe20005000000 */
[----:B------:R-:W-:Y:S02]  /*0600*/  IMAD R4, R22, R4, R3 ;  /* 0x0000000416047224 */ /* 0x000fe400078e0203 */
[----:B------:R-:W-:Y:S01]  /*0610*/  IMAD R11, R2, UR40, RZ ;  /* 0x00000028020b7c24 */ /* 0x000fe2000f8e02ff */
[----:B------:R-:W-:-:S02]  /*0620*/  IADD3 R10, PT, PT, -R0, RZ, RZ ;  /* 0x000000ff000a7210 */ /* 0x000fc40007ffe1ff */
[----:B------:R-:W-:Y:S02]  /*0630*/  SEL R4, R4, RZ, P0 ;  /* 0x000000ff04047207 */ /* 0x000fe40000000000 */
[----:B------:R-:W-:Y:S01]  /*0640*/  SEL R0, R0, RZ, P1 ;  /* 0x000000ff00007207 */ /* 0x000fe20000800000 */
[----:B------:R-:W-:Y:S02]  /*0650*/  IMAD R2, R22, R10, R5 ;  /* 0x0000000a16027224 */ /* 0x000fe400078e0205 */
[----:B------:R-:W-:Y:S02]  /*0660*/  IMAD R4, R4, UR41, R11 ;  /* 0x0000002904047c24 */ /* 0x000fe4000f8e020b */
[----:B------:R-:W-:Y:S01]  /*0670*/  IMAD R13, R0, UR40, RZ ;  /* 0x00000028000d7c24 */ /* 0x000fe2000f8e02ff */
[----:B------:R-:W-:Y:S02]  /*0680*/  SEL R2, R2, RZ, P0 ;  /* 0x000000ff02027207 */ /* 0x000fe40000000000 */
[----:B------:R-:W-:-:S02]  /*0690*/  IADD3 R10, P0, PT, R4, UR38, RZ ;  /* 0x00000026040a7c10 */ /* 0x000fc4000ff1e0ff */
[----:B------:R-:W-:Y:S01]  /*06a0*/  SHF.R.S64 R0, RZ, 0x1e, R5 ;  /* 0x0000001eff007819 */ /* 0x000fe20000001005 */
[----:B------:R-:W-:Y:S01]  /*06b0*/  IMAD R13, R2, UR41, R13 ;  /* 0x00000029020d7c24 */ /* 0x000fe2000f8e020d */
[----:B------:R-:W-:Y:S02]  /*06c0*/  LEA.HI.X.SX32 R11, R4, UR39, 0x1, P0 ;  /* 0x00000027040b7c11 */ /* 0x000fe400080f0eff */
[----:B------:R-:W-:Y:S02]  /*06d0*/  IADD3 R4, P0, PT, R0, UR36, RZ ;  /* 0x0000002400047c10 */ /* 0x000fe4000ff1e0ff */
[----:B------:R-:W-:Y:S01]  /*06e0*/  IADD3 R14, P1, PT, R13, UR38, RZ ;  /* 0x000000260d0e7c10 */ /* 0x000fe2000ff3e0ff */
[----:B------:R0:W2:Y:S01]  /*06f0*/  LDG.E.U8 R0, desc[UR8][R10.64] ;  /* 0x000000080a007981 */ /* 0x0000a2000c1e1100 */
[----:B------:R-:W-:Y:S02]  /*0700*/  SHF.R.S64 R2, RZ, 0x1e, R3 ;  /* 0x0000001eff027819 */ /* 0x000fe40000001003 */
[----:B------:R-:W-:-:S02]  /*0710*/  LEA.HI.X.SX32 R5, R5, UR37, 0x2, P0 ;  /* 0x0000002505057c11 */ /* 0x000fc400080f16ff */
[----:B------:R-:W-:Y:S02]  /*0720*/  LEA.HI.X.SX32 R15, R13, UR39, 0x1, P1 ;  /* 0x000000270d0f7c11 */ /* 0x000fe400088f0eff */
[----:B------:R-:W-:Y:S01]  /*0730*/  IADD3 R2, P0, PT, R2, UR36, RZ ;  /* 0x0000002402027c10 */ /* 0x000fe2000ff1e0ff */
[----:B------:R-:W3:Y:S01]  /*0740*/  LDG.E R4, desc[UR4][R4.64] ;  /* 0x0000000404047981 */ /* 0x000ee2000c1e1900 */
[----:B0-----:R-:W3:Y:S02]  /*0750*/  LDC.64 R10, c[0x0][0x3d0] ;  /* 0x0000f400ff0a7b82 */ /* 0x001ee40000000a00 */
        /* <DEDUP_REMOVED lines=65> */
.L_x_24777:
        /* <DEDUP_REMOVED lines=11> */
[----:B------:R-:W-:Y:S05]  /*0c20*/  CALL.REL.NOINC `($__internal_387_$__cuda_sm3x_div_rn_noftz_f32_slowpath) ;  /* 0x0000000800ac7944 */ /* 0x000fea0003c00000 */
.L_x_24756:
[----:B------:R-:W-:Y:S05]  /*0c30*/  BSYNC.RECONVERGENT B1 ;  /* 0x0000000000017941 */ /* 0x000fea0003800200 */
.L_x_24755:
        /* <DEDUP_REMOVED lines=22> */
[----:B------:R-:W-:Y:S05]  /*0da0*/  CALL.REL.NOINC `($__internal_387_$__cuda_sm3x_div_rn_noftz_f32_slowpath) ;  /* 0x00000008004c7944 */ /* 0x000fea0003c00000 */
[----:B------:R-:W-:-:S07]  /*0db0*/  MOV R15, R13 ;  /* 0x0000000d000f7202 */ /* 0x000fce0000000f00 */
.L_x_24758:
[----:B------:R-:W-:Y:S05]  /*0dc0*/  BSYNC.RECONVERGENT B1 ;  /* 0x0000000000017941 */ /* 0x000fea0003800200 */
.L_x_24757:
        /* <DEDUP_REMOVED lines=13> */
.L_x_24753:
[----:B------:R-:W-:Y:S05]  /*0ea0*/  EXIT ;  /* 0x000000000000794d */ /* 0x000fea0003800000 */
.L_x_24754:
[----:B------:R-:W-:Y:S01]  /*0eb0*/  BSSY B1, `(.L_x_24760) ;  /* 0x0000007000017945 */ /* 0x000fe20003800000 */
[----:B------:R-:W-:Y:S01]  /*0ec0*/  IMAD.MOV.U32 R12, RZ, RZ, 0x8 ;  /* 0x00000008ff0c7424 */ /* 0x000fe200078e00ff */
[----:B------:R-:W-:Y:S01]  /*0ed0*/  MOV R15, 0xffffffff ;  /* 0xffffffff000f7802 */ /* 0x000fe20000000f00 */
[----:B------:R-:W-:-:S07]  /*0ee0*/  IMAD.MOV.U32 R11, RZ, RZ, 0x1f ;  /* 0x0000001fff0b7424 */ /* 0x000fce00078e00ff */
[----:B------:R-:W-:Y:S05]  /*0ef0*/  WARPSYNC.COLLECTIVE R15, `(.L_x_24761) ;  /* 0x000000000f087348 */ /* 0x000fea0003c00000 */
[----:B------:R0:W1:Y:S02]  /*0f00*/  SHFL.BFLY P6, R14, R13, R12, R11 ;  /* 0x0c00000c0d0e7389 */ /* 0x00006400000c000b */
[----:B01----:R-:W-:Y:S05]  /*0f10*/  ENDCOLLECTIVE ;  /* 0x000000000000791b */ /* 0x003fea0003800000 */
.L_x_24761:
[----:B------:R-:W-:Y:S05]  /*0f20*/  BSYNC B1 ;  /* 0x0000000000017941 */ /* 0x000fea0003800000 */
.L_x_24760:
[----:B------:R-:W-:Y:S01]  /*0f30*/  FMNMX R13, R13, R14, !PT ;  /* 0x0000000e0d0d7209 */ /* 0x000fe20007800000 */
[----:B------:R-:W-:Y:S01]  /*0f40*/  IMAD.MOV.U32 R12, RZ, RZ, 0x4 ;  /* 0x00000004ff0c7424 */ /* 0x000fe200078e00ff */
[----:B------:R-:W-:Y:S01]  /*0f50*/  MOV R15, 0xffffffff ;  /* 0xffffffff000f7802 */ /* 0x000fe20000000f00 */
[----:B------:R-:W-:-:S07]  /*0f60*/  IMAD.MOV.U32 R11, RZ, RZ, 0x1f ;  /* 0x0000001fff0b7424 */ /* 0x000fce00078e00ff */
[----:B------:R-:W-:Y:S05]  /*0f70*/  WARPSYNC.COLLECTIVE R15, `(.L_x_24762) ;  /* 0x000000000f087348 */ /* 0x000fea0003c00000 */
[----:B------:R0:W1:Y:S02]  /*0f80*/  SHFL.BFLY P6, R14, R13, R12, R11 ;  /* 0x0c00000c0d0e7389 */ /* 0x00006400000c000b */
[----:B01----:R-:W-:Y:S05]  /*0f90*/  ENDCOLLECTIVE ;  /* 0x000000000000791b */ /* 0x003fea0003800000 */
.L_x_24762:
[----:B------:R-:W-:Y:S01]  /*0fa0*/  IMAD.MOV.U32 R12, RZ, RZ, 0x2 ;  /* 0x00000002ff0c7424 */ /* 0x000fe200078e00ff */
[----:B------:R-:W-:-:S05]  /*0fb0*/  FMNMX R3, R13, R14, !PT ;  /* 0x0000000e0d037209 */ /* 0x000fca0007800000 */
[----:B------:R-:W-:-:S07]  /*0fc0*/  IMAD.MOV.U32 R13, RZ, RZ, R3 ;  /* 0x000000ffff0d7224 */ /* 0x000fce00078e0003 */
[----:B------:R-:W-:Y:S05]  /*0fd0*/  WARPSYNC.COLLECTIVE R15, `(.L_x_24763) ;  /* 0x000000000f087348 */ /* 0x000fea0003c00000 */
[----:B------:R0:W1:Y:S02]  /*0fe0*/  SHFL.BFLY P6, R14, R13, R12, R11 ;  /* 0x0c00000c0d0e7389 */ /* 0x00006400000c000b */
[----:B01----:R-:W-:Y:S05]  /*0ff0*/  ENDCOLLECTIVE ;  /* 0x000000000000791b */ /* 0x003fea0003800000 */
.L_x_24763:
[----:B------:R-:W-:Y:S01]  /*1000*/  IMAD.MOV.U32 R12, RZ, RZ, 0x1 ;  /* 0x00000001ff0c7424 */ /* 0x000fe200078e00ff */
[----:B------:R-:W-:-:S04]  /*1010*/  FMNMX R25, R3, R14, !PT ;  /* 0x0000000e03197209 */ /* 0x000fc80007800000 */
[----:B------:R-:W-:-:S07]  /*1020*/  MOV R13, R25 ;  /* 0x00000019000d7202 */ /* 0x000fce0000000f00 */
[----:B------:R-:W-:Y:S05]  /*1030*/  WARPSYNC.COLLECTIVE R15, `(.L_x_24764) ;  /* 0x000000000f087348 */ /* 0x000fea0003c00000 */
[----:B------:R0:W1:Y:S02]  /*1040*/  SHFL.BFLY P6, R14, R13, R12, R11 ;  /* 0x0c00000c0d0e7389 */ /* 0x00006400000c000b */
[----:B01----:R-:W-:Y:S05]  /*1050*/  ENDCOLLECTIVE ;  /* 0x000000000000791b */ /* 0x003fea0003800000 */
.L_x_24764:
[----:B------:R-:W-:Y:S01]  /*1060*/  MOV R13, R0 ;  /* 0x00000000000d7202 */ /* 0x000fe20000000f00 */
[----:B------:R-:W-:Y:S02]  /*1070*/  IMAD.MOV.U32 R12, RZ, RZ, 0x8 ;  /* 0x00000008ff0c7424 */ /* 0x000fe400078e00ff */
[----:B------:R-:W-:-:S07]  /*1080*/  IMAD.MOV.U32 R26, RZ, RZ, R14 ;  /* 0x000000ffff1a7224 */ /* 0x000fce00078e000e */
[----:B------:R-:W-:Y:S05]  /*1090*/  WARPSYNC.COLLECTIVE R15, `(.L_x_24765) ;  /* 0x000000000f087348 */ /* 0x000fea0003c00000 */
[----:B------:R0:W1:Y:S02]  /*10a0*/  SHFL.BFLY P6, R14, R13, R12, R11 ;  /* 0x0c00000c0d0e7389 */ /* 0x00006400000c000b */
[----:B01----:R-:W-:Y:S05]  /*10b0*/  ENDCOLLECTIVE ;  /* 0x000000000000791b */ /* 0x003fea0003800000 */
.L_x_24765:
[----:B------:R-:W-:-:S05]  /*10c0*/  FMNMX R26, R25, R26, !PT ;  /* 0x0000001a191a7209 */ /* 0x000fca0007800000 */
[----:B------:R-:W-:Y:S01]  /*10d0*/  FADD R23, R23, -R26 ;  /* 0x8000001a17177221 */ /* 0x000fe20000000000 */
[----:B------:R-:W-:Y:S02]  /*10e0*/  IMAD.MOV.U32 R12, RZ, RZ, 0x4 ;  /* 0x00000004ff0c7424 */ /* 0x000fe400078e00ff */
[----:B------:R-:W-:-:S05]  /*10f0*/  IMAD.MOV.U32 R3, RZ, RZ, R14 ;  /* 0x000000ffff037224 */ /* 0x000fca00078e000e */
[----:B------:R-:W-:Y:S01]  /*1100*/  FMNMX R2, R0, R3, !PT ;  /* 0x0000000300027209 */ /* 0x000fe20007800000 */
[----:B------:R-:W-:Y:S02]  /*1110*/  HFMA2 R0, -RZ, RZ, 0.96630859375, -0.0022525787353515625 ;  /* 0x3bbb989dff007431 */ /* 0x000fe400000001ff */
[----:B------:R-:W-:Y:S01]  /*1120*/  IMAD.MOV.U32 R3, RZ, RZ, 0x437c0000 ;  /* 0x437c0000ff037424 */ /* 0x000fe200078e00ff */
[----:B------:R-:W-:-:S07]  /*1130*/  MOV R13, R2 ;  /* 0x00000002000d7202 */ /* 0x000fce0000000f00 */
[----:B------:R-:W-:Y:S05]  /*1140*/  WARPSYNC.COLLECTIVE R15, `(.L_x_24766) ;  /* 0x000000000f087348 */ /* 0x000fea0003c00000 */
[----:B------:R0:W1:Y:S02]  /*1150*/  SHFL.BFLY P6, R14, R13, R12, R11 ;  /* 0x0c00000c0d0e7389 */ /* 0x00006400000c000b */
[----:B01----:R-:W-:Y:S05]  /*1160*/  ENDCOLLECTIVE ;  /* 0x000000000000791b */ /* 0x003fea0003800000 */
.L_x_24766:
[----:B------:R-:W-:-:S04]  /*1170*/  FFMA.SAT R4, R23, R0, 0.5 ;  /* 0x3f00000017047423 */ /* 0x000fc80000002000 */
[----:B------:R-:W-:Y:S01]  /*1180*/  FFMA.RM R18, R4, R3, 12582913 ;  /* 0x4b40000104127423 */ /* 0x000fe20000004003 */
[----:B------:R-:W-:Y:S01]  /*1190*/  MOV R12, 0x2 ;  /* 0x00000002000c7802 */ /* 0x000fe20000000f00 */
        /* <DEDUP_REMOVED lines=10> */
.L_x_24767:
[----:B------:R-:W0:Y:S01]  /*1240*/  MUFU.EX2 R25, R25 ;  /* 0x0000001900197308 */ /* 0x000e220000000800 */
[----:B------:R-:W-:Y:S02]  /*1250*/  IMAD.MOV.U32 R12, RZ, RZ, 0x1 ;  /* 0x00000001ff0c7424 */ /* 0x000fe400078e00ff */
[----:B0-----:R-:W-:-:S04]  /*1260*/  FMUL R2, R2, R25 ;  /* 0x0000001902027220 */ /* 0x001fc80000400000 */
[----:B------:R-:W-:Y:S01]  /*1270*/  FADD R23, RZ, R2 ;  /* 0x00000002ff177221 */ /* 0x000fe20000000000 */
[----:B------:R-:W-:-:S05]  /*1280*/  IMAD.MOV.U32 R5, RZ, RZ, R14 ;  /* 0x000000ffff057224 */ /* 0x000fca00078e000e */
[----:B------:R-:W-:-:S04]  /*1290*/  FMNMX R5, R4, R5, !PT ;  /* 0x0000000504057209 */ /* 0x000fc80007800000 */
[----:B------:R-:W-:-:S07]  /*12a0*/  MOV R13, R5 ;  /* 0x00000005000d7202 */ /* 0x000fce0000000f00 */
[----:B------:R-:W-:Y:S05]  /*12b0*/  WARPSYNC.COLLECTIVE R15, `(.L_x_24768) ;  /* 0x000000000f087348 */ /* 0x000fea0003c00000 */
[----:B------:R0:W1:Y:S02]  /*12c0*/  SHFL.BFLY P6, R14, R13, R12, R11 ;  /* 0x0c00000c0d0e7389 */ /* 0x00006400000c000b */
[----:B01----:R-:W-:Y:S05]  /*12d0*/  ENDCOLLECTIVE ;  /* 0x000000000000791b */ /* 0x003fea0003800000 */
.L_x_24768:
[----:B------:R-:W-:Y:S01]  /*12e0*/  MOV R13, R23 ;  /* 0x00000017000d7202 */ /* 0x000fe20000000f00 */
[----:B------:R-:W-:Y:S02]  /*12f0*/  IMAD.MOV.U32 R12, RZ, RZ, 0x8 ;  /* 0x00000008ff0c7424 */ /* 0x000fe400078e00ff */
[----:B------:R-:W-:-:S07]  /*1300*/  IMAD.MOV.U32 R18, RZ, RZ, R14 ;  /* 0x000000ffff127224 */ /* 0x000fce00078e000e */
[----:B------:R-:W-:Y:S05]  /*1310*/  WARPSYNC.COLLECTIVE R15, `(.L_x_24769) ;  /* 0x000000000f087348 */ /* 0x000fea0003c00000 */
[----:B------:R0:W1:Y:S02]  /*1320*/  SHFL.BFLY P6, R14, R13, R12, R11 ;  /* 0x0c00000c0d0e7389 */ /* 0x00006400000c000b */
[----:B01----:R-:W-:Y:S05]  /*1330*/  ENDCOLLECTIVE ;  /* 0x000000000000791b */ /* 0x003fea0003800000 */
.L_x_24769:
[----:B------:R-:W-:Y:S01]  /*1340*/  FMNMX R5, R5, R18, !PT ;  /* 0x0000001205057209 */ /* 0x000fe20007800000 */
[----:B------:R-:W-:Y:S02]  /*1350*/  HFMA2 R12, -RZ, RZ, 0, 2.384185791015625e-07 ;  /* 0x00000004ff0c7431 */ /* 0x000fe400000001ff */
[----:B------:R-:W-:Y:S02]  /*1360*/  FADD R4, R23, R14 ;  /* 0x0000000e17047221 */ /* 0x000fe40000000000 */
[----:B------:R-:W-:Y:S02]  /*1370*/  FADD R23, R10, -R5 ;  /* 0x800000050a177221 */ /* 0x000fe40000000000 */
[----:B------:R-:W-:Y:S02]  /*1380*/  IMAD.MOV.U32 R13, RZ, RZ, R4 ;  /* 0x000000ffff0d7224 */ /* 0x000fe400078e0004 */
[----:B------:R-:W-:-:S07]  /*1390*/  FFMA.SAT R0, R23, R0, 0.5 ;  /* 0x3f00000017007423 */ /* 0x000fce0000002000 */
[----:B------:R-:W-:Y:S05]  /*13a0*/  WARPSYNC.COLLECTIVE R15, `(.L_x_24770) ;  /* 0x000000000f087348 */ /* 0x000fea0003c00000 */
[----:B------:R0:W1:Y:S02]  /*13b0*/  SHFL.BFLY P6, R14, R13, R12, R11 ;  /* 0x0c00000c0d0e7389 */ /* 0x00006400000c000b */
[----:B01----:R-:W-:Y:S05]  /*13c0*/  ENDCOLLECTIVE ;  /* 0x000000000000791b */ /* 0x003fea0003800000 */
.L_x_24770:
[----:B------:R-:W-:-:S04]  /*13d0*/  FFMA.RM R0, R0, R3, 12582913 ;  /* 0x4b40000100007423 */ /* 0x000fc80000004003 */
[C---:B------:R-:W-:Y:S01]  /*13e0*/  FADD R10, R0.reuse, -12583039 ;  /* 0xcb40007f000a7421 */ /* 0x040fe20000000000 */
[----:B------:R-:W-:-:S03]  /*13f0*/  SHF.L.U32 R0, R0, 0x17, RZ ;  /* 0x0000001700007819 */ /* 0x000fc600000006ff */
[C---:B------:R-:W-:Y:S01]  /*1400*/  FFMA R10, R23.reuse, 1.4426950216293334961, -R10 ;  /* 0x3fb8aa3b170a7823 */ /* 0x040fe2000000080a */
        /* <DEDUP_REMOVED lines=8> */
.L_x_24771:
        /* <DEDUP_REMOVED lines=8> */
.L_x_24772:
[----:B------:R-:W-:Y:S02]  /*1510*/  IMAD.MOV.U32 R13, RZ, RZ, R3 ;  /* 0x000000ffff0d7224 */ /* 0x000fe400078e0003 */
[----:B------:R-:W-:Y:S01]  /*1520*/  IMAD.MOV.U32 R12, RZ, RZ, 0x8 ;  /* 0x00000008ff0c7424 */ /* 0x000fe200078e00ff */
[----:B------:R-:W-:-:S07]  /*1530*/  MOV R23, R14 ;  /* 0x0000000e00177202 */ /* 0x000fce0000000f00 */
[----:B------:R-:W-:Y:S05]  /*1540*/  WARPSYNC.COLLECTIVE R15, `(.L_x_24773) ;  /* 0x000000000f087348 */ /* 0x000fea0003c00000 */
[----:B------:R0:W1:Y:S02]  /*1550*/  SHFL.BFLY P6, R14, R13, R12, R11 ;  /* 0x0c00000c0d0e7389 */ /* 0x00006400000c000b */
[----:B01----:R-:W-:Y:S05]  /*1560*/  ENDCOLLECTIVE ;  /* 0x000000000000791b */ /* 0x003fea0003800000 */
.L_x_24773:
        /* <DEDUP_REMOVED lines=8> */
.L_x_24774:
[----:B------:R-:W-:Y:S01]  /*15f0*/  IMAD.MOV.U32 R12, RZ, RZ, 0x2 ;  /* 0x00000002ff0c7424 */ /* 0x000fe200078e00ff */
[----:B------:R-:W-:-:S05]  /*1600*/  MOV R25, R14 ;  /* 0x0000000e00197202 */ /* 0x000fca0000000f00 */
[----:B------:R-:W-:-:S04]  /*1610*/  FADD R25, R18, R25 ;  /* 0x0000001912197221 */ /* 0x000fc80000000000 */
[----:B------:R-:W-:-:S07]  /*1620*/  IMAD.MOV.U32 R13, RZ, RZ, R25 ;  /* 0x000000ffff0d7224 */ /* 0x000fce00078e0019 */
[----:B------:R-:W-:Y:S05]  /*1630*/  WARPSYNC.COLLECTIVE R15, `(.L_x_24775) ;  /* 0x000000000f087348 */ /* 0x000fea0003c00000 */
[----:B------:R0:W1:Y:S02]  /*1640*/  SHFL.BFLY P6, R14, R13, R12, R11 ;  /* 0x0c00000c0d0e7389 */ /* 0x00006400000c000b */
[----:B01----:R-:W-:Y:S05]  /*1650*/  ENDCOLLECTIVE ;  /* 0x000000000000791b */ /* 0x003fea0003800000 */
.L_x_24775:
[----:B------:R-:W-:Y:S01]  /*1660*/  IMAD.MOV.U32 R12, RZ, RZ, 0x1 ;  /* 0x00000001ff0c7424 */ /* 0x000fe200078e00ff */
[----:B------:R-:W-:-:S05]  /*1670*/  MOV R26, R14 ;  /* 0x0000000e001a7202 */ /* 0x000fca0000000f00 */
[----:B------:R-:W-:-:S04]  /*1680*/  FADD R26, R25, R26 ;  /* 0x0000001a191a7221 */ /* 0x000fc80000000000 */
[----:B------:R-:W-:-:S07]  /*1690*/  IMAD.MOV.U32 R13, RZ, RZ, R26 ;  /* 0x000000ffff0d7224 */ /* 0x000fce00078e001a */
[----:B------:R-:W-:Y:S05]  /*16a0*/  WARPSYNC.COLLECTIVE R15, `(.L_x_24776) ;  /* 0x000000000f087348 */ /* 0x000fea0003c00000 */
[----:B------:R0:W1:Y:S02]  /*16b0*/  SHFL.BFLY P6, R14, R13, R12, R11 ;  /* 0x0c00000c0d0e7389 */ /* 0x00006400000c000b */
[----:B01----:R-:W-:Y:S05]  /*16c0*/  ENDCOLLECTIVE ;  /* 0x000000000000791b */ /* 0x003fea0003800000 */
.L_x_24776:
[----:B------:R-:W-:Y:S05]  /*16d0*/  BRA `(.L_x_24777) ;  /* 0xfffffff400247947 */ /* 0x000fea000383ffff */
        .weak           $__internal_387_$__cuda_sm3x_div_rn_noftz_f32_slowpath
        .type           $__internal_387_$__cuda_sm3x_div_rn_noftz_f32_slowpath,@function
        .size           $__internal_387_$__cuda_sm3x_div_rn_noftz_f32_slowpath,(.L_x_37764 - $__internal_387_$__cuda_sm3x_div_rn_noftz_f32_slowpath)
$__internal_387_$__cuda_sm3x_div_rn_noftz_f32_slowpath:
        /* <DEDUP_REMOVED lines=34> */
.L_x_24779:
        /* <DEDUP_REMOVED lines=51> */
.L_x_24786:
[----:B------:R-:W-:-:S04]  /*1c30*/  LOP3.LUT R2, R2, 0x80000000, RZ, 0xc0, !PT ;  /* 0x8000000002027812 */ /* 0x000fc800078ec0ff */
[----:B------:R-:W-:Y:S01]  /*1c40*/  LOP3.LUT R2, R2, 0x7f800000, RZ, 0xfc, !PT ;  /* 0x7f80000002027812 */ /* 0x000fe200078efcff */
[----:B------:R-:W-:Y:S06]  /*1c50*/  BRA `(.L_x_24787) ;  /* 0x0000000000047947 */ /* 0x000fec0003800000 */
.L_x_24785:
[----:B------:R-:W-:-:S07]  /*1c60*/  IMAD R2, R12, 0x800000, R2 ;  /* 0x008000000c027824 */ /* 0x000fce00078e0202 */
.L_x_24787:
[----:B------:R-:W-:Y:S05]  /*1c70*/  BSYNC.RECONVERGENT B3 ;  /* 0x0000000000037941 */ /* 0x000fea0003800200 */
.L_x_24784:
[----:B------:R-:W-:Y:S05]  /*1c80*/  BRA `(.L_x_24788) ;  /* 0x0000000000207947 */ /* 0x000fea0003800000 */
.L_x_24783:
[----:B------:R-:W-:-:S04]  /*1c90*/  LOP3.LUT R2, R3, 0x80000000, R2, 0x48, !PT ;  /* 0x8000000003027812 */ /* 0x000fc800078e4802 */
[----:B------:R-:W-:Y:S01]  /*1ca0*/  LOP3.LUT R2, R2, 0x7f800000, RZ, 0xfc, !PT ;  /* 0x7f80000002027812 */ /* 0x000fe200078efcff */
[----:B------:R-:W-:Y:S06]  /*1cb0*/  BRA `(.L_x_24788) ;  /* 0x0000000000147947 */ /* 0x000fec0003800000 */
.L_x_24782:
[----:B------:R-:W-:Y:S01]  /*1cc0*/  LOP3.LUT R2, R3, 0x80000000, R2, 0x48, !PT ;  /* 0x8000000003027812 */ /* 0x000fe200078e4802 */
[----:B------:R-:W-:Y:S06]  /*1cd0*/  BRA `(.L_x_24788) ;  /* 0x00000000000c7947 */ /* 0x000fec0003800000 */
.L_x_24781:
[----:B------:R-:W0:Y:S01]  /*1ce0*/  MUFU.RSQ R2, -QNAN ;  /* 0xffc0000000027908 */ /* 0x000e220000001400 */
[----:B------:R-:W-:Y:S05]  /*1cf0*/  BRA `(.L_x_24788) ;  /* 0x0000000000047947 */ /* 0x000fea0003800000 */
.L_x_24780:
[----:B------:R-:W-:-:S07]  /*1d00*/  FADD.FTZ R2, R2, R3 ;  /* 0x0000000302027221 */ /* 0x000fce0000010000 */
.L_x_24788:
[----:B------:R-:W-:Y:S05]  /*1d10*/  BSYNC.RECONVERGENT B2 ;  /* 0x0000000000027941 */ /* 0x000fea0003800200 */
.L_x_24778:
[----:B------:R-:W-:Y:S01]  /*1d20*/  HFMA2 R3, -RZ, RZ, 0, 0 ;  /* 0x00000000ff037431 */ /* 0x000fe200000001ff */
[----:B0-----:R-:W-:Y:S01]  /*1d30*/  MOV R13, R2 ;  /* 0x00000002000d7202 */ /* 0x001fe20000000f00 */
[----:B------:R-:W-:-:S04]  /*1d40*/  IMAD.MOV.U32 R2, RZ, RZ, R10 ;  /* 0x000000ffff027224 */ /* 0x000fc800078e000a */
[----:B------:R-:W-:Y:S05]  /*1d50*/  RET.REL.NODEC R2 `(_Z15SoftmaxWarpImplI22BroadcastScaleMaskLoadIffbLm2EiE11DirectStoreIffEfLi1ELi1ELi16ELi2ELb0EL9Algorithm0EEvT_T0_ll) ;  /* 0xffffffe002a87950 */ /* 0x000fea0003c3ffff */
.L_x_24789:
        /* <DEDUP_REMOVED lines=10> */
.L_x_37764:


//--------------------- .text._Z15SoftmaxWarpImplI22BroadcastScaleMaskLoadIffbLm2EiE11DirectStoreIffEfLi1ELi1ELi8ELi1ELb1EL9Algorithm0EEvT_T0_ll --------------------------
	.section	.text._Z15SoftmaxWarpImplI22BroadcastScaleMaskLoadIffbLm2EiE11DirectStoreIffEfLi1ELi1ELi8ELi1ELb1EL9Algorithm0EEvT_T0_ll,"ax",@progbits
	.align	128
        .global         _Z15SoftmaxWarpImplI22BroadcastScaleMaskLoadIffbLm2EiE11DirectStoreIffEfLi1ELi1ELi8ELi1ELb1EL9Algorithm0EEvT_T0_ll
        .type           _Z15SoftmaxWarpImplI22BroadcastScaleMaskLoadIffbLm2EiE11DirectStoreIffEfLi1ELi1ELi8ELi1ELb1EL9Algorithm0EEvT_T0_ll,@function
        .size           _Z15SoftmaxWarpImplI22BroadcastScaleMaskLoadIffbLm2EiE11DirectStoreIffEfLi1ELi1ELi8ELi1ELb1EL9Algorithm0EEvT_T0_ll,(.L_x_37766 - _Z15SoftmaxWarpImplI22BroadcastScaleMaskLoadIffbLm2EiE11DirectStoreIffEfLi1ELi1ELi8ELi1ELb1EL9Algorithm0EEvT_T0_ll)
        .other          _Z15SoftmaxWarpImplI22BroadcastScaleMaskLoadIffbLm2EiE11DirectStoreIffEfLi1ELi1ELi8ELi1ELb1EL9Algorithm0EEvT_T0_ll,@"STO_CUDA_ENTRY STV_DEFAULT"
_Z15SoftmaxWarpImplI22BroadcastScaleMaskLoadIffbLm2EiE11DirectStoreIffEfLi1ELi1ELi8ELi1ELb1EL9Algorithm0EEvT_T0_ll:
.text._Z15SoftmaxWarpImplI22BroadcastScaleMaskLoadIffbLm2EiE11DirectStoreIffEfLi1ELi1ELi8ELi1ELb1EL9Algorithm0EEvT_T0_ll:
        /* <DEDUP_REMOVED lines=29> */
.L_x_24790:
        /* <DEDUP_REMOVED lines=48> */
.L_x_24792:
[----:B------:R-:W-:-:S07]  /*04d0*/  MOV R2, 0x4f0 ;  /* 0x000004f000027802 */ /* 0x000fce0000000f00 */
[----:B------:R-:W-:Y:S05]  /*04e0*/  CALL.REL.NOINC `($__internal_388_$__cuda_sm20_div_u64) ;  /* 0x0000002000187944 */ /* 0x000fea0003c00000 */
.L_x_24793:
[----:B------:R-:W-:Y:S05]  /*04f0*/  BSYNC.RECONVERGENT B0 ;  /* 0x0000000000007941 */ /* 0x000fea0003800200 */
.L_x_24791:
        /* <DEDUP_REMOVED lines=20> */
[----:B-1----:R-:W-:Y:S02]  /*0640*/  R2UR UR6, R6 ;  /* 0x00000000060672ca */ /* 0x002fe400000e0000 */
[----:B------:R-:W-:Y:S01]  /*0650*/  R2UR UR7, R7 ;  /* 0x00000000070772ca */ /* 0x000fe200000e0000 */
[----:B------:R-:W1:Y:S03]  /*0660*/  LDCU.128 UR8, c[0x0][0x380] ;  /* 0x00007000ff0877ac */ /* 0x000e660008000c00 */
[----:B------:R-:W3:Y:S01]  /*0670*/  LDC.64 R22, c[0x0][0x390] ;  /* 0x0000e400ff167b82 */ /* 0x000ee20000000a00 */
[----:B--2---:R-:W-:Y:S01]  /*0680*/  IMAD R0, R9, UR4, R4 ;  /* 0x0000000409007c24 */ /* 0x004fe2000f8e0204 */
[----:B------:R-:W2:Y:S01]  /*0690*/  LDCU.64 UR4, c[0x0][0x3b8] ;  /* 0x00007700ff0477ac */ /* 0x000ea20008000a00 */
[----:B0-----:R-:W-:-:S03]  /*06a0*/  IABS R11, R15 ;  /* 0x0000000f000b7213 */ /* 0x001fc60000000000 */
[----:B------:R-:W-:Y:S01]  /*06b0*/  SHF.R.S64 R14, RZ, 0x1e, R0 ;  /* 0x0000001eff0e7819 */ /* 0x000fe20000001000 */
[----:B------:R-:W0:Y:S08]  /*06c0*/  I2F.RP R2, R11 ;  /* 0x0000000b00027306 */ /* 0x000e300000209400 */
[----:B0-----:R-:W0:Y:S02]  /*06d0*/  MUFU.RCP R2, R2 ;  /* 0x0000000200027308 */ /* 0x001e240000001000 */
[----:B0-----:R-:W-:Y:S01]  /*06e0*/  VIADD R12, R2, 0xffffffe ;  /* 0x0ffffffe020c7836 */ /* 0x001fe20000000000 */
[----:B------:R-:W-:-:S05]  /*06f0*/  IABS R2, R0 ;  /* 0x0000000000027213 */ /* 0x000fca0000000000 */
[----:B------:R0:W4:Y:S02]  /*0700*/  F2I.FTZ.U32.TRUNC.NTZ R13, R12 ;  /* 0x0000000c000d7305 */ /* 0x000124000021f000 */
[----:B0-----:R-:W-:Y:S02]  /*0710*/  HFMA2 R12, -RZ, RZ, 0, 0 ;  /* 0x00000000ff0c7431 */ /* 0x001fe400000001ff */
[----:B----4-:R-:W-:-:S04]  /*0720*/  IMAD.MOV R8, RZ, RZ, -R13 ;  /* 0x000000ffff087224 */ /* 0x010fc800078e0a0d */
        /* <DEDUP_REMOVED lines=19> */
[----:B------:R-:W-:Y:S02]  /*0860*/  IADD3 R2, PT, PT, -R13, RZ, RZ ;  /* 0x000000ff0d027210 */ /* 0x000fe40007ffe1ff */
[----:B------:R-:W-:Y:S02]  /*0870*/  ISETP.NE.AND.EX P2, PT, R21, RZ, PT, P2 ;  /* 0x000000ff1500720c */ /* 0x000fe40003f45320 */
[----:B------:R-:W-:Y:S01]  /*0880*/  SEL R13, R13, RZ, P1 ;  /* 0x000000ff0d0d7207 */ /* 0x000fe20000800000 */
[----:B------:R-:W-:-:S04]  /*0890*/  IMAD R2, R15, R2, R0 ;  /* 0x000000020f027224 */ /* 0x000fc800078e0200 */
[----:B--2---:R-:W-:Y:S01]  /*08a0*/  IMAD R13, R13, UR4, RZ ;  /* 0x000000040d0d7c24 */ /* 0x004fe2000f8e02ff */
[----:B------:R-:W-:Y:S02]  /*08b0*/  SEL R2, R2, RZ, P2 ;  /* 0x000000ff02027207 */ /* 0x000fe40001000000 */
[----:B------:R-:W-:-:S03]  /*08c0*/  R2UR UR4, R6 ;  /* 0x00000000060472ca */ /* 0x000fc600000e0000 */
[----:B------:R-:W-:Y:S01]  /*08d0*/  IMAD R2, R2, UR5, R13 ;  /* 0x0000000502027c24 */ /* 0x000fe2000f8e020d */
[----:B------:R-:W-:-:S04]  /*08e0*/  R2UR UR5, R7 ;  /* 0x00000000070572ca */ /* 0x000fc800000e0000 */
[----:B-1----:R-:W-:-:S04]  /*08f0*/  IADD3 R20, P1, PT, R2, UR10, RZ ;  /* 0x0000000a02147c10 */ /* 0x002fc8000ff3e0ff */
        /* <DEDUP_REMOVED lines=10> */
.L_x_24797:
[----:B------:R-:W-:Y:S05]  /*09a0*/  BSYNC.RECONVERGENT B1 ;  /* 0x0000000000017941 */ /* 0x000fea0003800200 */
.L_x_24796:
        /* <DEDUP_REMOVED lines=24> */
[----:B------:R0:W2:Y:S02]  /*0b30*/  SHFL.BFLY PT, R14, R2, 0x1, 0x1f ;  /* 0x0c201f00020e7f89 */ /* 0x0000a400000e0000 */
.L_x_24823:
[----:B--2---:R-:W-:Y:S01]  /*0b40*/  FADD R13, R2, R14 ;  /* 0x0000000e020d7221 */ /* 0x004fe20000000000 */
[----:B------:R-:W-:Y:S03]  /*0b50*/  BSSY.RECONVERGENT B1, `(.L_x_24799) ;  /* 0x000000d000017945 */ /* 0x000fe60003800200 */
[----:B------:R-:W2:Y:S08]  /*0b60*/  MUFU.RCP R0, R13 ;  /* 0x0000000d00007308 */ /* 0x000eb00000001000 */
[----:B------:R-:W3:Y:S01]  /*0b70*/  FCHK P1, R8, R13 ;  /* 0x0000000d08007302 */ /* 0x000ee20000020000 */
[----:B--2---:R-:W-:-:S04]  /*0b80*/  FFMA R11, -R13, R0, 1 ;  /* 0x3f8000000d0b7423 */ /* 0x004fc80000000100 */
[----:B------:R-:W-:-:S04]  /*0b90*/  FFMA R11, R0, R11, R0 ;  /* 0x0000000b000b7223 */ /* 0x000fc80000000000 */
[----:B------:R-:W-:-:S04]  /*0ba0*/  FFMA R0, R8, R11, RZ ;  /* 0x0000000b08007223 */ /* 0x000fc800000000ff */
[----:B0-----:R-:W-:-:S04]  /*0bb0*/  FFMA R2, -R13, R0, R8 ;  /* 0x000000000d027223 */ /* 0x001fc80000000108 */
[----:B------:R-:W-:Y:S01]  /*0bc0*/  FFMA R11, R11, R2, R0 ;  /* 0x000000020b0b7223 */ /* 0x000fe20000000000 */
[----:B---3--:R-:W-:Y:S06]  /*0bd0*/  @!P1 BRA `(.L_x_24800) ;  /* 0x0000000000109947 */ /* 0x008fec0003800000 */
[----:B------:R-:W-:Y:S01]  /*0be0*/  IMAD.MOV.U32 R0, RZ, RZ, R8 ;  /* 0x000000ffff007224 */ /* 0x000fe200078e0008 */
[----:B------:R-:W-:Y:S01]  /*0bf0*/  MOV R2, 0xc20 ;  /* 0x00000c2000027802 */ /* 0x000fe20000000f00 */
[----:B------:R-:W-:-:S07]  /*0c00*/  IMAD.MOV.U32 R11, RZ, RZ, R13 ;  /* 0x000000ffff0b7224 */ /* 0x000fce00078e000d */
[----:B-1----:R-:W-:Y:S05]  /*0c10*/  CALL.REL.NOINC `($__internal_389_$__cuda_sm3x_div_rn_noftz_f32_slowpath) ;  /* 0x0000001c00607944 */ /* 0x002fea0003c00000 */
.L_x_24800:
[----:B------:R-:W-:Y:S05]  /*0c20*/  BSYNC.RECONVERGENT B1 ;  /* 0x0000000000017941 */ /* 0x000fea0003800200 */
.L_x_24799:
[----:B------:R-:W-:Y:S01]  /*0c30*/  MOV R21, R5 ;  /* 0x0000000500157202 */ /* 0x000fe20000000f00 */
        /* <DEDUP_REMOVED lines=14> */
.L_x_24795:
[----:B------:R-:W-:Y:S05]  /*0d20*/  BSYNC B0 ;  /* 0x0000000000007941 */ /* 0x000fea0003800000 */
.L_x_24794:
[----:B------:R-:W-:Y:S01]  /*0d30*/  ISETP.NE.U32.AND P0, PT, R17, RZ, PT ;  /* 0x000000ff1100720c */ /* 0x000fe20003f05070 */
[----:B------:R-:W3:Y:S03]  /*0d40*/  LDC R18, c[0x0][0x3a8] ;  /* 0x0000ea00ff127b82 */ /* 0x000ee60000000800 */
[----:B------:R-:W-:-:S05]  /*0d50*/  ISETP.NE.AND.EX P0, PT, R19, RZ, PT, P0 ;  /* 0x000000ff1300720c */ /* 0x000fca0003f05300 */
[----:B--2---:R-:W2:Y:S08]  /*0d60*/  LDC.64 R8, c[0x0][0x390] ;  /* 0x0000e400ff087b82 */ /* 0x004eb00000000a00 */
[----:B------:R-:W4:Y:S01]  /*0d70*/  LDC.64 R16, c[0x0][0x398] ;  /* 0x0000e600ff107b82 */ /* 0x000f220000000a00 */
[----:B------:R-:W-:Y:S05]  /*0d80*/  @!P0 EXIT ;  /* 0x000000000000894d */ /* 0x000fea0003800000 */
[----:B------:R-:W-:Y:S01]  /*0d90*/  BSSY B0, `(.L_x_24801) ;  /* 0x00000e4000007945 */ /* 0x000fe20003800000 */
.L_x_24816:
[----:B0-----:R-:W-:Y:S01]  /*0da0*/  ISETP.GE.U32.AND P0, PT, R4, UR40, PT ;  /* 0x0000002804007c0c */ /* 0x001fe2000bf06070 */
[----:B------:R-:W-:Y:S01]  /*0db0*/  BSSY.RECONVERGENT B1, `(.L_x_24802) ;  /* 0x0000036000017945 */ /* 0x000fe20003800200 */
[----:B------:R-:W-:Y:S02]  /*0dc0*/  IMAD.MOV.U32 R25, RZ, RZ, -0x800000 ;  /* 0xff800000ff197424 */ /* 0x000fe400078e00ff */
[----:B------:R-:W-:Y:S01]  /*0dd0*/  ISETP.GE.AND.EX P0, PT, RZ, UR41, PT, P0 ;  /* 0x00000029ff007c0c */ /* 0x000fe2000bf06300 */
[----:B------:R-:W-:-:S12]  /*0de0*/  IMAD.MOV.U32 R13, RZ, RZ, -0x800000 ;  /* 0xff800000ff0d7424 */ /* 0x000fd800078e00ff */
[----:B------:R-:W-:Y:S05]  /*0df0*/  @P0 BRA `(.L_x_24803) ;  /* 0x0000000000c40947 */ /* 0x000fea0003800000 */
[----:B---3--:R-:W-:Y:S01]  /*0e00*/  IABS R15, R18 ;  /* 0x00000012000f7213 */ /* 0x008fe20000000000 */
[----:B------:R-:W-:Y:S01]  /*0e10*/  IMAD R11, R21, UR50, R4 ;  /* 0x00000032150b7c24 */ /* 0x000fe2000f8e0204 */
[C---:B-1----:R-:W-:Y:S02]  /*0e20*/  R2UR UR6, R6.reuse ;  /* 0x00000000060672ca */ /* 0x042fe400000e0000 */
        /* <DEDUP_REMOVED lines=46> */
.L_x_24803:
[----:B------:R-:W-:Y:S05]  /*1110*/  BSYNC.RECONVERGENT B1 ;  /* 0x0000000000017941 */ /* 0x000fea0003800200 */
.L_x_24802:
        /* <DEDUP_REMOVED lines=25> */
.L_x_24831:
        /* <DEDUP_REMOVED lines=10> */
[----:B------:R-:W-:Y:S01]  /*1350*/  MOV R0, R19 ;  /* 0x0000001300007202 */ /* 0x000fe20000000f00 */
[----:B------:R-:W-:Y:S01]  /*1360*/  IMAD.MOV.U32 R11, RZ, RZ, R14 ;  /* 0x000000ffff0b7224 */ /* 0x000fe200078e000e */
[----:B------:R-:W-:-:S07]  /*1370*/  MOV R2, 0x1390 ;  /* 0x0000139000027802 */ /* 0x000fce0000000f00 */
[----:B-1234-:R-:W-:Y:S05]  /*1380*/  CALL.REL.NOINC `($__internal_389_$__cuda_sm3x_div_rn_noftz_f32_slowpath) ;  /* 0x0000001400847944 */ /* 0x01efea0003c00000 */
.L_x_24806:
[----:B------:R-:W-:Y:S05]  /*1390*/  BSYNC.RECONVERGENT B1 ;  /* 0x0000000000017941 */ /* 0x000fea0003800200 */
.L_x_24805:
[----:B------:R-:W-:Y:S01]  /*13a0*/  ISETP.GE.U32.AND P1, PT, R4, UR40, PT ;  /* 0x0000002804007c0c */ /* 0x000fe2000bf26070 */
[----:B------:R-:W-:Y:S01]  /*13b0*/  BSSY.RECONVERGENT B1, `(.L_x_24807) ;  /* 0x000000f000017945 */ /* 0x000fe20003800200 */
[----:B------:R-:W-:Y:S02]  /*13c0*/  IADD3 R23, P3, PT, R10, R21, RZ ;  /* 0x000000150a177210 */ /* 0x000fe40007f7e0ff */
[----:B------:R-:W-:Y:S01]  /*13d0*/  ISETP.GE.AND.EX P1, PT, RZ, UR41, PT, P1 ;  /* 0x00000029ff007c0c */ /* 0x000fe2000bf26310 */
[----:B------:R-:W-:-:S12]  /*13e0*/  @P0 BRA `(.L_x_24808) ;  /* 0x00000000002c0947 */ /* 0x000fd80003800000 */
        /* <DEDUP_REMOVED lines=11> */
.L_x_24808:
[----:B------:R-:W-:Y:S05]  /*14a0*/  BSYNC.RECONVERGENT B1 ;  /* 0x0000000000017941 */ /* 0x000fea0003800200 */
.L_x_24807:
[----:B------:R-:W-:Y:S01]  /*14b0*/  BSSY.RECONVERGENT B1, `(.L_x_24809) ;  /* 0x0000035000017945 */ /* 0x000fe20003800200 */
[----:B------:R-:W-:Y:S01]  /*14c0*/  IMAD.MOV.U32 R21, RZ, RZ, -0x800000 ;  /* 0xff800000ff157424 */ /* 0x000fe200078e00ff */
[----:B------:R-:W-:Y:S02]  /*14d0*/  MOV R13, 0xff800000 ;  /* 0xff800000000d7802 */ /* 0x000fe40000000f00 */
[----:B------:R-:W-:Y:S05]  /*14e0*/  @P0 BRA `(.L_x_24810) ;  /* 0x0000000000c40947 */ /* 0x000fea0003800000 */
[----:B0--3--:R-:W-:Y:S01]  /*14f0*/  IABS R15, R18 ;  /* 0x00000012000f7213 */ /* 0x009fe20000000000 */
        /* <DEDUP_REMOVED lines=48> */
.L_x_24810:
[----:B------:R-:W-:Y:S05]  /*1800*/  BSYNC.RECONVERGENT B1 ;  /* 0x0000000000017941 */ /* 0x000fea0003800200 */
.L_x_24809:
[----:B------:R-:W-:Y:S01]  /*1810*/  UMOV UR4, 0xffffffff ;  /* 0xffffffff00047882 */ /* 0x000fe20000000000 */
[----:B------:R-:W-:Y:S02]  /*1820*/  IMAD.X R20, R3, 0x1, R20, P3 ;  /* 0x0000000103147824 */ /* 0x000fe400018e0614 */
[----:B------:R-:W-:Y:S05]  /*1830*/  BRA.DIV UR4, `(.L_x_24811) ;  /* 0x0000000a04787947 */ /* 0x000fea000b800000 */
[----:B0-----:R-:W0:Y:S01]  /*1840*/  SHFL.BFLY PT, R14, R13, 0x4, 0x1f ;  /* 0x0c801f000d0e7f89 */ /* 0x001e2200000e0000 */
[----:B------:R-:W-:Y:S02]  /*1850*/  HFMA2 R15, -RZ, RZ, 3.7421875, 0 ;  /* 0x437c0000ff0f7431 */ /* 0x000fe400000001ff */
        /* <DEDUP_REMOVED lines=21> */
.L_x_24839:
        /* <DEDUP_REMOVED lines=13> */
[----:B-1234-:R-:W-:Y:S05]  /*1a80*/  CALL.REL.NOINC `($__internal_389_$__cuda_sm3x_div_rn_noftz_f32_slowpath) ;  /* 0x0000000c00c47944 */ /* 0x01efea0003c00000 */
.L_x_24813:
[----:B------:R-:W-:Y:S05]  /*1a90*/  BSYNC.RECONVERGENT B1 ;  /* 0x0000000000017941 */ /* 0x000fea0003800200 */
.L_x_24812:
        /* <DEDUP_REMOVED lines=13> */
.L_x_24815:
[----:B------:R-:W-:Y:S05]  /*1b70*/  BSYNC.RECONVERGENT B1 ;  /* 0x0000000000017941 */ /* 0x000fea0003800200 */
.L_x_24814:
[----:B------:R-:W-:-:S05]  /*1b80*/  IADD3 R21, P0, PT, R10, R23, RZ ;  /* 0x000000170a157210 */ /* 0x000fca0007f1e0ff */
[----:B------:R-:W-:Y:S01]  /*1b90*/  IMAD.X R20, R3, 0x1, R20, P0 ;  /* 0x0000000103147824 */ /* 0x000fe200000e0614 */
[----:B------:R-:W-:-:S04]  /*1ba0*/  ISETP.GE.U32.AND P0, PT, R21, UR48, PT ;  /* 0x0000003015007c0c */ /* 0x000fc8000bf06070 */
[----:B------:R-:W-:-:S13]  /*1bb0*/  ISETP.GE.AND.EX P0, PT, R20, UR49, PT, P0 ;  /* 0x0000003114007c0c */ /* 0x000fda000bf06300 */
[----:B------:R-:W-:Y:S05]  /*1bc0*/  @!P0 BRA `(.L_x_24816) ;  /* 0xfffffff000748947 */ /* 0x000fea000383ffff */
[----:B------:R-:W-:Y:S05]  /*1bd0*/  BSYNC B0 ;  /* 0x0000000000007941 */ /* 0x000fea0003800000 */
.L_x_24801:
[----:B------:R-:W-:Y:S05]  /*1be0*/  EXIT ;  /* 0x000000000000794d */ /* 0x000fea0003800000 */
.L_x_24798:
[----:B------:R-:W-:Y:S02]  /*1bf0*/  HFMA2 R11, -RZ, RZ, 0, 1.847743988037109375e-06 ;  /* 0x0000001fff0b7431 */ /* 0x000fe400000001ff */
[----:B------:R-:W-:Y:S02]  /*1c00*/  IMAD.MOV.U32 R12, RZ, RZ, 0x4 ;  /* 0x00000004ff0c7424 */ /* 0x000fe400078e00ff */
[----:B------:R-:W-:Y:S02]  /*1c10*/  HFMA2 R21, -RZ, RZ, 0.96630859375, -0.0022525787353515625 ;  /* 0x3bbb989dff157431 */ /* 0x000fe400000001ff */
[----:B------:R-:W-:-:S07]  /*1c20*/  IMAD.MOV.U32 R15, RZ, RZ, -0x1 ;  /* 0xffffffffff0f7424 */ /* 0x000fce00078e00ff */
[----:B-1----:R-:W-:Y:S05]  /*1c30*/  WARPSYNC.COLLECTIVE R15, `(.L_x_24817) ;  /* 0x000000000f087348 */ /* 0x002fea0003c00000 */
[----:B------:R0:W2:Y:S02]  /*1c40*/  SHFL.BFLY P6, R14, R13, R12, R11 ;  /* 0x0c00000c0d0e7389 */ /* 0x0000a400000c000b */
[----:B012---:R-:W-:Y:S05]  /*1c50*/  ENDCOLLECTIVE ;  /* 0x000000000000791b */ /* 0x007fea0003800000 */
.L_x_24817:
[----:B------:R-:W-:Y:S02]  /*1c60*/  MOV R12, 0x2 ;  /* 0x00000002000c7802 */ /* 0x000fe40000000f00 */
[----:B------:R-:W-:-:S05]  /*1c70*/  FMNMX R0, R14, R13, !PT ;  /* 0x0000000d0e007209 */ /* 0x000fca0007800000 */
[----:B------:R-:W-:-:S07]  /*1c80*/  IMAD.MOV.U32 R13, RZ, RZ, R0 ;  /* 0x000000ffff0d7224 */ /* 0x000fce00078e0000 */
[----:B------:R-:W-:Y:S05]  /*1c90*/  WARPSYNC.COLLECTIVE R15, `(.L_x_24818) ;  /* 0x000000000f087348 */ /* 0x000fea0003c00000 */
[----:B------:R0:W1:Y:S02]  /*1ca0*/  SHFL.BFLY P6, R14, R13, R12, R11 ;  /* 0x0c00000c0d0e7389 */ /* 0x00006400000c000b */
[----:B01----:R-:W-:Y:S05]  /*1cb0*/  ENDCOLLECTIVE ;  /* 0x000000000000791b */ /* 0x003fea0003800000 */
.L_x_24818:
[----:B------:R-:W-:Y:S01]  /*1cc0*/  IMAD.MOV.U32 R12, RZ, RZ, 0x1 ;  /* 0x00000001ff0c7424 */ /* 0x000fe200078e00ff */
[----:B------:R-:W-:Y:S01]  /*1cd0*/  FMNMX R2, R0, R14, !PT ;  /* 0x0000000e00027209 */ /* 0x000fe20007800000 */
[----:B------:R-:W-:-:S04]  /*1ce0*/  IMAD.MOV.U32 R0, RZ, RZ, 0x437c0000 ;  /* 0x437c0000ff007424 */ /* 0x000fc800078e00ff */
[----:B------:R-:W-:-:S07]  /*1cf0*/  IMAD.MOV.U32 R13, RZ, RZ, R2 ;  /* 0x000000ffff0d7224 */ /* 0x000fce00078e0002 */
[----:B------:R-:W-:Y:S05]  /*1d00*/  WARPSYNC.COLLECTIVE R15, `(.L_x_24819) ;  /* 0x000000000f087348 */ /* 0x000fea0003c00000 */
[----:B------:R0:W1:Y:S02]  /*1d10*/  SHFL.BFLY P6, R14, R13, R12, R11 ;  /* 0x0c00000c0d0e7389 */ /* 0x00006400000c000b */
[----:B01----:R-:W-:Y:S05]  /*1d20*/  ENDCOLLECTIVE ;  /* 0x000000000000791b */ /* 0x003fea0003800000 */
.L_x_24819:
        /* <DEDUP_REMOVED lines=15> */
.L_x_24820:
[----:B------:R-:W-:Y:S02]  /*1e20*/  IMAD.MOV.U32 R12, RZ, RZ, 0x2 ;  /* 0x00000002ff0c7424 */ /* 0x000fe400078e00ff */
[----:B------:R-:W-:-:S04]  /*1e30*/  FADD R0, R13, R14 ;  /* 0x0000000e0d007221 */ /* 0x000fc80000000000 */
[----:B------:R-:W-:-:S07]  /*1e40*/  IMAD.MOV.U32 R13, RZ, RZ, R0 ;  /* 0x000000ffff0d7224 */ /* 0x000fce00078e0000 */
[----:B------:R-:W-:Y:S05]  /*1e50*/  WARPSYNC.COLLECTIVE R15, `(.L_x_24821) ;  /* 0x000000000f087348 */ /* 0x000fea0003c00000 */
[----:B------:R0:W1:Y:S02]  /*1e60*/  SHFL.BFLY P6, R14, R13, R12, R11 ;  /* 0x0c00000c0d0e7389 */ /* 0x00006400000c000b */
[----:B01----:R-:W-:Y:S05]  /*1e70*/  ENDCOLLECTIVE ;  /* 0x000000000000791b */ /* 0x003fea0003800000 */
.L_x_24821:
[----:B------:R-:W-:Y:S02]  /*1e80*/  IMAD.MOV.U32 R12, RZ, RZ, 0x1 ;  /* 0x00000001ff0c7424 */ /* 0x000fe400078e00ff */
[----:B------:R-:W-:-:S05]  /*1e90*/  FADD R2, R0, R14 ;  /* 0x0000000e00027221 */ /* 0x000fca0000000000 */
[----:B------:R-:W-:-:S07]  /*1ea0*/  MOV R13, R2 ;  /* 0x00000002000d7202 */ /* 0x000fce0000000f00 */
[----:B------:R-:W-:Y:S05]  /*1eb0*/  WARPSYNC.COLLECTIVE R15, `(.L_x_24822) ;  /* 0x000000000f087348 */ /* 0x000fea0003c00000 */
[----:B------:R0:W1:Y:S02]  /*1ec0*/  SHFL.BFLY P6, R14, R13, R12, R11 ;  /* 0x0c00000c0d0e7389 */ /* 0x00006400000c000b */
[----:B01----:R-:W-:Y:S05]  /*1ed0*/  ENDCOLLECTIVE ;  /* 0x000000000000791b */ /* 0x003fea0003800000 */
.L_x_24822:
[----:B------:R-:W-:Y:S05]  /*1ee0*/  BRA `(.L_x_24823) ;  /* 0xffffffec00147947 */ /* 0x000fea000383ffff */
.L_x_24804:
[----:B------:R-:W-:Y:S01]  /*1ef0*/  HFMA2 R11, -RZ, RZ, 0, 1.847743988037109375e-06 ;  /* 0x0000001fff0b7431 */ /* 0x000fe200000001ff */
[----:B------:R-:W-:Y:S01]  /*1f00*/  BSSY B1, `(.L_x_24824) ;  /* 0x0000006000017945 */ /* 0x000fe20003800000 */
[----:B------:R-:W-:Y:S02]  /*1f10*/  IMAD.MOV.U32 R12, RZ, RZ, 0x4 ;  /* 0x00000004ff0c7424 */ /* 0x000fe400078e00ff */
[----:B------:R-:W-:-:S07]  /*1f20*/  IMAD.MOV.U32 R15, RZ, RZ, -0x1 ;  /* 0xffffffffff0f7424 */ /* 0x000fce00078e00ff */
[----:B-1234-:R-:W-:Y:S05]  /*1f30*/  WARPSYNC.COLLECTIVE R15, `(.L_x_24825) ;  /* 0x000000000f087348 */ /* 0x01efea0003c00000 */
[----:B------:R0:W0:Y:S02]  /*1f40*/  SHFL.BFLY P6, R14, R13, R12, R11 ;  /* 0x0c00000c0d0e7389 */ /* 0x00002400000c000b */
[----:B01234-:R-:W-:Y:S05]  /*1f50*/  ENDCOLLECTIVE ;  /* 0x000000000000791b */ /* 0x01ffea0003800000 */
.L_x_24825:
[----:B------:R-:W-:Y:S05]  /*1f60*/  BSYNC B1 ;  /* 0x0000000000017941 */ /* 0x000fea0003800000 */
.L_x_24824:
[----:B------:R-:W-:Y:S01]  /*1f70*/  FMNMX R13, R14, R13, !PT ;  /* 0x0000000d0e0d7209 */ /* 0x000fe20007800000 */
        /* <DEDUP_REMOVED lines=8> */
.L_x_24826:
[----:B------:R-:W-:Y:S01]  /*2000*/  HFMA2 R12, -RZ, RZ, 0, 5.9604644775390625e-08 ;  /* 0x00000001ff0c7431 */ /* 0x000fe200000001ff */
[----:B------:R-:W-:-:S05]  /*2010*/  FMNMX R0, R13, R14, !PT ;  /* 0x0000000e0d007209 */ /* 0x000fca0007800000 */
[----:B------:R-:W-:-:S07]  /*2020*/  IMAD.MOV.U32 R13, RZ, RZ, R0 ;  /* 0x000000ffff0d7224 */ /* 0x000fce00078e0000 */
[----:B------:R-:W-:Y:S05]  /*2030*/  WARPSYNC.COLLECTIVE R15, `(.L_x_24827) ;  /* 0x000000000f087348 */ /* 0x000fea0003c00000 */
[----:B------:R0:W1:Y:S02]  /*2040*/  SHFL.BFLY P6, R14, R13, R12, R11 ;  /* 0x0c00000c0d0e7389 */ /* 0x00006400000c000b */
[----:B01----:R-:W-:Y:S05]  /*2050*/  ENDCOLLECTIVE ;  /* 0x000000000000791b */ /* 0x003fea0003800000 */
.L_x_24827:
        /* <DEDUP_REMOVED lines=15> */
.L_x_24828:
[----:B------:R-:W-:Y:S01]  /*2150*/  MOV R12, 0x2 ;  /* 0x00000002000c7802 */ /* 0x000fe20000000f00 */
[----:B------:R-:W-:-:S04]  /*2160*/  FADD R0, R13, R14 ;  /* 0x0000000e0d007221 */ /* 0x000fc80000000000 */
[----:B------:R-:W-:-:S07]  /*2170*/  IMAD.MOV.U32 R13, RZ, RZ, R0 ;  /* 0x000000ffff0d7224 */ /* 0x000fce00078e0000 */
[----:B------:R-:W-:Y:S05]  /*2180*/  WARPSYNC.COLLECTIVE R15, `(.L_x_24829) ;  /* 0x000000000f087348 */ /* 0x000fea0003c00000 */
[----:B------:R0:W1:Y:S02]  /*2190*/  SHFL.BFLY P6, R14, R13, R12, R11 ;  /* 0x0c00000c0d0e7389 */ /* 0x00006400000c000b */
[----:B01----:R-:W-:Y:S05]  /*21a0*/  ENDCOLLECTIVE ;  /* 0x000000000000791b */ /* 0x003fea0003800000 */
.L_x_24829:
[----:B------:R-:W-:Y:S02]  /*21b0*/  IMAD.MOV.U32 R12, RZ, RZ, 0x1 ;  /* 0x00000001ff0c7424 */ /* 0x000fe400078e00ff */
[----:B------:R-:W-:-:S04]  /*21c0*/  FADD R2, R0, R14 ;  /* 0x0000000e00027221 */ /* 0x000fc80000000000 */
[----:B------:R-:W-:-:S07]  /*21d0*/  IMAD.MOV.U32 R13, RZ, RZ, R2 ;  /* 0x000000ffff0d7224 */ /* 0x000fce00078e0002 */
[----:B------:R-:W-:Y:S05]  /*21e0*/  WARPSYNC.COLLECTIVE R15, `(.L_x_24830) ;  /* 0x000000000f087348 */ /* 0x000fea0003c00000 */
[----:B------:R0:W1:Y:S02]  /*21f0*/  SHFL.BFLY P6, R14, R13, R12, R11 ;  /* 0x0c00000c0d0e7389 */ /* 0x00006400000c000b */
[----:B01----:R-:W-:Y:S05]  /*2200*/  ENDCOLLECTIVE ;  /* 0x000000000000791b */ /* 0x003fea0003800000 */
.L_x_24830:
[----:B------:R-:W-:Y:S05]  /*2210*/  BRA `(.L_x_24831) ;  /* 0xfffffff000247947 */ /* 0x000fea000383ffff */
.L_x_24811:
[----:B------:R-:W-:Y:S01]  /*2220*/  HFMA2 R12, -RZ, RZ, 0, 2.384185791015625e-07 ;  /* 0x00000004ff0c7431 */ /* 0x000fe200000001ff */
[----:B------:R-:W-:Y:S01]  /*2230*/  BSSY B1, `(.L_x_24832) ;  /* 0x0000006000017945 */ /* 0x000fe20003800000 */
[----:B0-----:R-:W-:Y:S02]  /*2240*/  IMAD.MOV.U32 R11, RZ, RZ, 0x1f ;  /* 0x0000001fff0b7424 */ /* 0x001fe400078e00ff */
[----:B------:R-:W-:-:S07]  /*2250*/  IMAD.MOV.U32 R15, RZ, RZ, -0x1 ;  /* 0xffffffffff0f7424 */ /* 0x000fce00078e00ff */
[----:B-1234-:R-:W-:Y:S05]  /*2260*/  WARPSYNC.COLLECTIVE R15, `(.L_x_24833) ;  /* 0x000000000f087348 */ /* 0x01efea0003c00000 */
[----:B------:R0:W0:Y:S02]  /*2270*/  SHFL.BFLY P6, R14, R13, R12, R11 ;  /* 0x0c00000c0d0e7389 */ /* 0x00002400000c000b */
[----:B01234-:R-:W-:Y:S05]  /*2280*/  ENDCOLLECTIVE ;  /* 0x000000000000791b */ /* 0x01ffea0003800000 */
.L_x_24833:
[----:B------:R-:W-:Y:S05]  /*2290*/  BSYNC B1 ;  /* 0x0000000000017941 */ /* 0x000fea0003800000 */
.L_x_24832:
[----:B------:R-:W-:Y:S01]  /*22a0*/  FMNMX R13, R14, R13, !PT ;  /* 0x0000000d0e0d7209 */ /* 0x000fe20007800000 */
[----:B------:R-:W-:Y:S01]  /*22b0*/  IMAD.MOV.U32 R11, RZ, RZ, 0x1f ;  /* 0x0000001fff0b7424 */ /* 0x000fe200078e00ff */
[----:B------:R-:W-:Y:S01]  /*22c0*/  MOV R12, 0x2 ;  /* 0x00000002000c7802 */ /* 0x000fe20000000f00 */
[----:B------:R-:W-:Y:S02]  /*22d0*/  IMAD.MOV.U32 R15, RZ, RZ, -0x1 ;  /* 0xffffffffff0f7424 */ /* 0x000fe400078e00ff */
[----:B------:R-:W-:Y:S02]  /*22e0*/  HFMA2 R2, -RZ, RZ, 3.7421875, 0 ;  /* 0x437c0000ff027431 */ /* 0x000fe400000001ff */
[----:B------:R-:W-:-:S07]  /*22f0*/  IMAD.MOV.U32 R19, RZ, RZ, 0x3bbb989d ;  /* 0x3bbb989dff137424 */ /* 0x000fce00078e00ff */
[----:B------:R-:W-:Y:S05]  /*2300*/  WARPSYNC.COLLECTIVE R15, `(.L_x_24834) ;  /* 0x000000000f087348 */ /* 0x000fea0003c00000 */
[----:B------:R0:W1:Y:S02]  /*2310*/  SHFL.BFLY P6, R14, R13, R12, R11 ;  /* 0x0c00000c0d0e7389 */ /* 0x00006400000c000b */
[----:B01----:R-:W-:Y:S05]  /*2320*/  ENDCOLLECTIVE ;  /* 0x000000000000791b */ /* 0x003fea0003800000 */
.L_x_24834:
[----:B------:R-:W-:Y:S01]  /*2330*/  IMAD.MOV.U32 R12, RZ, RZ, 0x1 ;  /* 0x00000001ff0c7424 */ /* 0x000fe200078e00ff */
[----:B------:R-:W-:-:S04]  /*2340*/  FMNMX R0, R13, R14, !PT ;  /* 0x0000000e0d007209 */ /* 0x000fc80007800000 */
[----:B------:R-:W-:-:S07]  /*2350*/  MOV R13, R0 ;  /* 0x00000000000d7202 */ /* 0x000fce0000000f00 */
[----:B------:R-:W-:Y:S05]  /*2360*/  WARPSYNC.COLLECTIVE R15, `(.L_x_24835) ;  /* 0x000000000f087348 */ /* 0x000fea0003c00000 */
[----:B------:R0:W1:Y:S02]  /*2370*/  SHFL.BFLY P6, R14, R13, R12, R11 ;  /* 0x0c00000c0d0e7389 */ /* 0x00006400000c000b */
[----:B01----:R-:W-:Y:S05]  /*2380*/  ENDCOLLECTIVE ;  /* 0x000000000000791b */ /* 0x003fea0003800000 */
.L_x_24835:
        /* <DEDUP_REMOVED lines=15> */
.L_x_24836:
[----:B------:R-:W-:Y:S02]  /*2480*/  IMAD.MOV.U32 R12, RZ, RZ, 0x2 ;  /* 0x00000002ff0c7424 */ /* 0x000fe400078e00ff */
[----:B------:R-:W-:-:S05]  /*2490*/  FADD R0, R13, R14 ;  /* 0x0000000e0d007221 */ /* 0x000fca0000000000 */
[----:B------:R-:W-:-:S07]  /*24a0*/  MOV R13, R0 ;  /* 0x00000000000d7202 */ /* 0x000fce0000000f00 */
[----:B------:R-:W-:Y:S05]  /*24b0*/  WARPSYNC.COLLECTIVE R15, `(.L_x_24837) ;  /* 0x000000000f087348 */ /* 0x000fea0003c00000 */
[----:B------:R0:W1:Y:S02]  /*24c0*/  SHFL.BFLY P6, R14, R13, R12, R11 ;  /* 0x0c00000c0d0e7389 */ /* 0x00006400000c000b */
[----:B01----:R-:W-:Y:S05]  /*24d0*/  ENDCOLLECTIVE ;  /* 0x000000000000791b */ /* 0x003fea0003800000 */
.L_x_24837:
[----:B------:R-:W-:Y:S02]  /*24e0*/  HFMA2 R12, -RZ, RZ, 0, 5.9604644775390625e-08 ;  /* 0x00000001ff0c7431 */ /* 0x000fe400000001ff */
[----:B------:R-:W-:-:S04]  /*24f0*/  FADD R2, R0, R14 ;  /* 0x0000000e00027221 */ /* 0x000fc80000000000 */
[----:B------:R-:W-:-:S07]  /*2500*/  IMAD.MOV.U32 R13, RZ, RZ, R2 ;  /* 0x000000ffff0d7224 */ /* 0x000fce00078e0002 */
[----:B------:R-:W-:Y:S05]  /*2510*/  WARPSYNC.COLLECTIVE R15, `(.L_x_24838) ;  /* 0x000000000f087348 */ /* 0x000fea0003c00000 */
[----:B------:R0:W1:Y:S02]  /*2520*/  SHFL.BFLY P6, R14, R13, R12, R11 ;  /* 0x0c00000c0d0e7389 */ /* 0x00006400000c000b */
[----:B01----:R-:W-:Y:S05]  /*2530*/  ENDCOLLECTIVE ;  /* 0x000000000000791b */ /* 0x003fea0003800000 */
.L_x_24838:
[----:B------:R-:W-:Y:S05]  /*2540*/  BRA `(.L_x_24839) ;  /* 0xfffffff400187947 */ /* 0x000fea000383ffff */
        .weak           $__internal_388_$__cuda_sm20_div_u64
        .type           $__internal_388_$__cuda_sm20_div_u64,@function
        .size           $__internal_388_$__cuda_sm20_div_u64,($__internal_389_$__cuda_sm3x_div_rn_noftz_f32_slowpath - $__internal_388_$__cuda_sm20_div_u64)
$__internal_388_$__cuda_sm20_div_u64:
        /* <DEDUP_REMOVED lines=9> */
[----:B------:R-:W-:-:S03]  /*25e0*/  IMAD.HI.U32 R14, R12, R17, RZ ;  /* 0x000000110c0e7227 */ /* 0x000fc600078e00ff */
[----:B------:R-:W-:Y:S01]  /*25f0*/  IADD3.X R19, PT, PT, RZ, ~R15, RZ, P0, !PT ;  /* 0x8000000fff137210 */ /* 0x000fe200007fe4ff */
[----:B------:R-:W-:-:S04]  /*2600*/  IMAD.MOV.U32 R15, RZ, RZ, R12 ;  /* 0x000000ffff0f7224 */ /* 0x000fc800078e000c */
        /* <DEDUP_REMOVED lines=50> */
[----:B------:R-:W-:Y:S02]  /*2930*/  MOV R6, R2 ;  /* 0x0000000200067202 */ /* 0x000fe40000000f00 */
[----:B------:R-:W-:Y:S02]  /*2940*/  ISETP.NE.AND.EX P1, PT, R3, RZ, PT, P1 ;  /* 0x000000ff0300720c */ /* 0x000fe40003f25310 */
[----:B------:R-:W-:Y:S02]  /*2950*/  SEL R12, R12, R11, P0 ;  /* 0x0000000b0c0c7207 */ /* 0x000fe40000000000 */
[----:B------:R-:W-:Y:S02]  /*2960*/  SEL R13, R13, R4, P0 ;  /* 0x000000040d0d7207 */ /* 0x000fe40000000000 */
[----:B------:R-:W-:Y:S02]  /*2970*/  SEL R12, R12, 0xffffffff, P1 ;  /* 0xffffffff0c0c7807 */ /* 0x000fe40000800000 */
[----:B------:R-:W-:Y:S01]  /*2980*/  SEL R13, R13, 0xffffffff, P1 ;  /* 0xffffffff0d0d7807 */ /* 0x000fe20000800000 */
[----:B------:R-:W-:Y:S06]  /*2990*/  RET.REL.NODEC R6 `(_Z15SoftmaxWarpImplI22BroadcastScaleMaskLoadIffbLm2EiE11DirectStoreIffEfLi1ELi1ELi8ELi1ELb1EL9Algorithm0EEvT_T0_ll) ;  /* 0xffffffd406987950 */ /* 0x000fec0003c3ffff */
        .weak           $__internal_389_$__cuda_sm3x_div_rn_noftz_f32_slowpath
        .type           $__internal_389_$__cuda_sm3x_div_rn_noftz_f32_slowpath,@function
        .size           $__internal_389_$__cuda_sm3x_div_rn_noftz_f32_slowpath,(.L_x_37766 - $__internal_389_$__cuda_sm3x_div_rn_noftz_f32_slowpath)
$__internal_389_$__cuda_sm3x_div_rn_noftz_f32_slowpath:
        /* <DEDUP_REMOVED lines=34> */
.L_x_24841:
        /* <DEDUP_REMOVED lines=51> */
.L_x_24848:
[----:B------:R-:W-:-:S04]  /*2ef0*/  LOP3.LUT R0, R0, 0x80000000, RZ, 0xc0, !PT ;  /* 0x8000000000007812 */ /* 0x000fc800078ec0ff */
[----:B------:R-:W-:Y:S01]  /*2f00*/  LOP3.LUT R0, R0, 0x7f800000, RZ, 0xfc, !PT ;  /* 0x7f80000000007812 */ /* 0x000fe200078efcff */
[----:B------:R-:W-:Y:S06]  /*2f10*/  BRA `(.L_x_24849) ;  /* 0x0000000000047947 */ /* 0x000fec0003800000 */
.L_x_24847:
[----:B------:R-:W-:-:S07]  /*2f20*/  IMAD R0, R13, 0x800000, R0 ;  /* 0x008000000d007824 */ /* 0x000fce00078e0200 */
.L_x_24849:
[----:B------:R-:W-:Y:S05]  /*2f30*/  BSYNC.RECONVERGENT B3 ;  /* 0x0000000000037941 */ /* 0x000fea0003800200 */
.L_x_24846:
[----:B------:R-:W-:Y:S05]  /*2f40*/  BRA `(.L_x_24850) ;  /* 0x0000000000207947 */ /* 0x000fea0003800000 */
.L_x_24845:
[----:B------:R-:W-:-:S04]  /*2f50*/  LOP3.LUT R0, R11, 0x80000000, R0, 0x48, !PT ;  /* 0x800000000b007812 */ /* 0x000fc800078e4800 */
[----:B------:R-:W-:Y:S01]  /*2f60*/  LOP3.LUT R0, R0, 0x7f800000, RZ, 0xfc, !PT ;  /* 0x7f80000000007812 */ /* 0x000fe200078efcff */
[----:B------:R-:W-:Y:S06]  /*2f70*/  BRA `(.L_x_24850) ;  /* 0x0000000000147947 */ /* 0x000fec0003800000 */
.L_x_24844:
[----:B------:R-:W-:Y:S01]  /*2f80*/  LOP3.LUT R0, R11, 0x80000000, R0, 0x48, !PT ;  /* 0x800000000b007812 */ /* 0x000fe200078e4800 */
[----:B------:R-:W-:Y:S06]  /*2f90*/  BRA `(.L_x_24850) ;  /* 0x00000000000c7947 */ /* 0x000fec0003800000 */
.L_x_24843:
[----:B------:R-:W0:Y:S01]  /*2fa0*/  MUFU.RSQ R0, -QNAN ;  /* 0xffc0000000007908 */ /* 0x000e220000001400 */
[----:B------:R-:W-:Y:S05]  /*2fb0*/  BRA `(.L_x_24850) ;  /* 0x0000000000047947 */ /* 0x000fea0003800000 */
.L_x_24842:
[----:B------:R-:W-:-:S07]  /*2fc0*/  FADD.FTZ R0, R0, R11 ;  /* 0x0000000b00007221 */ /* 0x000fce0000010000 */
.L_x_24850:
[----:B------:R-:W-:Y:S05]  /*2fd0*/  BSYNC.RECONVERGENT B2 ;  /* 0x0000000000027941 */ /* 0x000fea0003800200 */
.L_x_24840:
[----:B------:R-:W-:Y:S01]  /*2fe0*/  MOV R12, R2 ;  /* 0x00000002000c7202 */ /* 0x000fe20000000f00 */
[----:B------:R-:W-:Y:S02]  /*2ff0*/  IMAD.MOV.U32 R13, RZ, RZ, 0x0 ;  /* 0x00000000ff0d7424 */ /* 0x000fe400078e00ff */
[----:B0-----:R-:W-:Y:S02]  /*3000*/  IMAD.MOV.U32 R11, RZ, RZ, R0 ;  /* 0x000000ffff0b7224 */ /* 0x001fe400078e0000 */
[----:B------:R-:W-:Y:S05]  /*3010*/  RET.REL.NODEC R12 `(_Z15SoftmaxWarpImplI22BroadcastScaleMaskLoadIffbLm2EiE11DirectStoreIffEfLi1ELi1ELi8ELi1ELb1EL9Algorithm0EEvT_T0_ll) ;  /* 0xffffffcc0cf87950 */ /* 0x000fea0003c3ffff */
.L_x_24851:
        /* <DEDUP_REMOVED lines=14> */
.L_x_37766:


//--------------------- .text._Z15SoftmaxWarpImplI22BroadcastScaleMaskLoadIffbLm2EiE11DirectStoreIffEfLi1ELi1ELi8ELi1ELb0EL9Algorithm0EEvT_T0_ll --------------------------
	.section	.text._Z15SoftmaxWarpImplI22BroadcastScaleMaskLoadIffbLm2EiE11DirectStoreIffEfLi1ELi1ELi8ELi1ELb0EL9Algorithm0EEvT_T0_ll,"ax",@progbits
	.align	128
        .global         _Z15SoftmaxWarpImplI22BroadcastScaleMaskLoadIffbLm2EiE11DirectStoreIffEfLi1ELi1ELi8ELi1ELb0EL9Algorithm0EEvT_T0_ll
        .type           _Z15SoftmaxWarpImplI22BroadcastScaleMaskLoadIffbLm2EiE11DirectStoreIffEfLi1ELi1ELi8ELi1ELb0EL9Algorithm0EEvT_T0_ll,@function
        .size           _Z15SoftmaxWarpImplI22BroadcastScaleMaskLoadIffbLm2EiE11DirectStoreIffEfLi1ELi1ELi8ELi1ELb0EL9Algorithm0EEvT_T0_ll,(.L_x_37768 - _Z15SoftmaxWarpImplI22BroadcastScaleMaskLoadIffbLm2EiE11DirectStoreIffEfLi1ELi1ELi8ELi1ELb0EL9Algorithm0EEvT_T0_ll)
        .other          _Z15SoftmaxWarpImplI22BroadcastScaleMaskLoadIffbLm2EiE11DirectStoreIffEfLi1ELi1ELi8ELi1ELb0EL9Algorithm0EEvT_T0_ll,@"STO_CUDA_ENTRY STV_DEFAULT"
_Z15SoftmaxWarpImplI22BroadcastScaleMaskLoadIffbLm2EiE11DirectStoreIffEfLi1ELi1ELi8ELi1ELb0EL9Algorithm0EEvT_T0_ll:
.text._Z15SoftmaxWarpImplI22BroadcastScaleMaskLoadIffbLm2EiE11DirectStoreIffEfLi1ELi1ELi8ELi1ELb0EL9Algorithm0EEvT_T0_ll:
        /* <DEDUP_REMOVED lines=28> */
.L_x_24852:
        /* <DEDUP_REMOVED lines=38> */
[----:B------:R-:W-:Y:S01]  /*0420*/  IMAD R5, R8, R3, R5 ;  /* 0x0000000308057224 */ /* 0x000fe200078e0205 */
[----:B------:R-:W-:-:S04]  /*0430*/  MOV R3, RZ ;  /* 0x000000ff00037202 */ /* 0x000fc80000000f00 */
[----:B------:R-:W-:-:S13]  /*0440*/  ISETP.GE.U32.AND P0, PT, R5, R8, PT ;  /* 0x000000080500720c */ /* 0x000fda0003f06070 */
[----:B------:R-:W-:Y:S01]  /*0450*/  @P0 IADD3 R5, PT, PT, -R8, R5, RZ ;  /* 0x0000000508050210 */ /* 0x000fe20007ffe1ff */
[----:B------:R-:W-:-:S03]  /*0460*/  @P0 VIADD R2, R2, 0x1 ;  /* 0x0000000102020836 */ /* 0x000fc60000000000 */
[----:B------:R-:W-:-:S13]  /*0470*/  ISETP.GE.U32.AND P1, PT, R5, R8, PT ;  /* 0x000000080500720c */ /* 0x000fda0003f26070 */
[----:B------:R-:W-:Y:S01]  /*0480*/  @P1 VIADD R2, R2, 0x1 ;  /* 0x0000000102021836 */ /* 0x000fe20000000000 */
[----:B------:R-:W-:Y:S01]  /*0490*/  @!P2 LOP3.LUT R2, RZ, R8, RZ, 0x33, !PT ;  /* 0x00000008ff02a212 */ /* 0x000fe200078e33ff */
[----:B------:R-:W-:Y:S06]  /*04a0*/  BRA `(.L_x_24855) ;  /* 0x0000000000107947 */ /* 0x000fec0003800000 */
.L_x_24854:
[----:B------:R-:W-:-:S07]  /*04b0*/  MOV R0, 0x4d0 ;  /* 0x000004d000007802 */ /* 0x000fce0000000f00 */
[----:B------:R-:W-:Y:S05]  /*04c0*/  CALL.REL.NOINC `($__internal_390_$__cuda_sm20_div_u64) ;  /* 0x0000001c00987944 */ /* 0x000fea0003c00000 */
[----:B------:R-:W-:Y:S02]  /*04d0*/  IMAD.MOV.U32 R2, RZ, RZ, R4 ;  /* 0x000000ffff027224 */ /* 0x000fe400078e0004 */
[----:B------:R-:W-:-:S07]  /*04e0*/  IMAD.MOV.U32 R3, RZ, RZ, R5 ;  /* 0x000000ffff037224 */ /* 0x000fce00078e0005 */
.L_x_24855:
[----:B------:R-:W-:Y:S05]  /*04f0*/  BSYNC.RECONVERGENT B0 ;  /* 0x0000000000007941 */ /* 0x000fea0003800200 */
.L_x_24853:
        /* <DEDUP_REMOVED lines=11> */
[----:B-1----:R-:W-:Y:S02]  /*05b0*/  R2UR UR6, R6 ;  /* 0x00000000060672ca */ /* 0x002fe400000e0000 */
[----:B------:R-:W-:Y:S01]  /*05c0*/  R2UR UR7, R7 ;  /* 0x00000000070772ca */ /* 0x000fe200000e0000 */
[----:B------:R-:W1:Y:S01]  /*05d0*/  LDCU.128 UR8, c[0x0][0x380] ;  /* 0x00007000ff0877ac */ /* 0x000e620008000c00 */
[----:B0-----:R-:W-:Y:S01]  /*05e0*/  IMAD R0, R21, UR4, R4 ;  /* 0x0000000415007c24 */ /* 0x001fe2000f8e0204 */
[----:B------:R-:W0:Y:S01]  /*05f0*/  LDCU.64 UR4, c[0x0][0x3b8] ;  /* 0x00007700ff0477ac */ /* 0x000e220008000a00 */
[----:B--2---:R-:W-:-:S04]  /*0600*/  IABS R13, R11 ;  /* 0x0000000b000d7213 */ /* 0x004fc80000000000 */
[----:B------:R-:W2:Y:S08]  /*0610*/  I2F.RP R12, R13 ;  /* 0x0000000d000c7306 */ /* 0x000eb00000209400 */
[----:B--2---:R-:W2:Y:S02]  /*0620*/  MUFU.RCP R12, R12 ;  /* 0x0000000c000c7308 */ /* 0x004ea40000001000 */
[----:B--2---:R-:W-:Y:S01]  /*0630*/  VIADD R2, R12, 0xffffffe ;  /* 0x0ffffffe0c027836 */ /* 0x004fe20000000000 */
[----:B------:R-:W-:-:S05]  /*0640*/  IABS R12, R0 ;  /* 0x00000000000c7213 */ /* 0x000fca0000000000 */
[----:B------:R2:W3:Y:S02]  /*0650*/  F2I.FTZ.U32.TRUNC.NTZ R3, R2 ;  /* 0x0000000200037305 */ /* 0x0004e4000021f000 */
[----:B--2---:R-:W-:Y:S02]  /*0660*/  HFMA2 R2, -RZ, RZ, 0, 0 ;  /* 0x00000000ff027431 */ /* 0x004fe400000001ff */
[----:B---3--:R-:W-:-:S04]  /*0670*/  IMAD.MOV R14, RZ, RZ, -R3 ;  /* 0x000000ffff0e7224 */ /* 0x008fc800078e0a03 */
[----:B------:R-:W-:-:S04]  /*0680*/  IMAD R15, R14, R13, RZ ;  /* 0x0000000d0e0f7224 */ /* 0x000fc800078e02ff */
[----:B------:R-:W-:Y:S01]  /*0690*/  IMAD.HI.U32 R3, R3, R15, R2 ;  /* 0x0000000f03037227 */ /* 0x000fe200078e0002 */
[----:B------:R-:W-:-:S04]  /*06a0*/  LOP3.LUT R15, R0, R11, RZ, 0x3c, !PT ;  /* 0x0000000b000f7212 */ /* 0x000fc800078e3cff */
[----:B------:R-:W-:Y:S01]  /*06b0*/  ISETP.GE.AND P2, PT, R15, RZ, PT ;  /* 0x000000ff0f00720c */ /* 0x000fe20003f46270 */
        /* <DEDUP_REMOVED lines=8> */
[----:B------:R-:W2:Y:S08]  /*0740*/  LDC.64 R2, c[0x0][0x390] ;  /* 0x0000e400ff027b82 */ /* 0x000eb00000000a00 */
[----:B------:R-:W3:Y:S03]  /*0750*/  LDC.64 R12, c[0x0][0x398] ;  /* 0x0000e600ff0c7b82 */ /* 0x000ee60000000a00 */
[----:B------:R-:W-:-:S04]  /*0760*/  @P0 VIADD R14, R14, 0x1 ;  /* 0x000000010e0e0836 */ /* 0x000fc80000000000 */
[----:B------:R-:W-:Y:S01]  /*0770*/  @!P2 IMAD.MOV R14, RZ, RZ, -R14 ;  /* 0x000000ffff0ea224 */ /* 0x000fe200078e0a0e */
[----:B------:R-:W-:Y:S02]  /*0780*/  @!P1 LOP3.LUT R14, RZ, R11, RZ, 0x33, !PT ;  /* 0x0000000bff0e9212 */ /* 0x000fe400078e33ff */
[----:B--2---:R-:W-:Y:S02]  /*0790*/  ISETP.NE.U32.AND P0, PT, R2, 0x1, PT ;  /* 0x000000010200780c */ /* 0x004fe40003f05070 */
[----:B------:R-:W-:Y:S02]  /*07a0*/  IADD3 R2, PT, PT, -R14, RZ, RZ ;  /* 0x000000ff0e027210 */ /* 0x000fe40007ffe1ff */
[----:B------:R-:W-:-:S03]  /*07b0*/  ISETP.NE.AND.EX P0, PT, R3, RZ, PT, P0 ;  /* 0x000000ff0300720c */ /* 0x000fc60003f05300 */
[----:B------:R-:W-:Y:S01]  /*07c0*/  IMAD R11, R11, R2, R0 ;  /* 0x000000020b0b7224 */ /* 0x000fe200078e0200 */
[----:B---3--:R-:W-:Y:S02]  /*07d0*/  ISETP.NE.U32.AND P1, PT, R12, 0x1, PT ;  /* 0x000000010c00780c */ /* 0x008fe40003f25070 */
[----:B------:R-:W-:Y:S02]  /*07e0*/  SEL R14, R14, RZ, P0 ;  /* 0x000000ff0e0e7207 */ /* 0x000fe40000000000 */
[----:B------:R-:W-:-:S03]  /*07f0*/  ISETP.NE.AND.EX P1, PT, R13, RZ, PT, P1 ;  /* 0x000000ff0d00720c */ /* 0x000fc60003f25310 */
[----:B0-----:R-:W-:Y:S01]  /*0800*/  IMAD R14, R14, UR4, RZ ;  /* 0x000000040e0e7c24 */ /* 0x001fe2000f8e02ff */
[----:B------:R-:W-:Y:S02]  /*0810*/  SEL R11, R11, RZ, P1 ;  /* 0x000000ff0b0b7207 */ /* 0x000fe40000800000 */
[----:B------:R-:W-:-:S03]  /*0820*/  R2UR UR4, R6 ;  /* 0x00000000060472ca */ /* 0x000fc600000e0000 */
[----:B------:R-:W-:Y:S01]  /*0830*/  IMAD R11, R11, UR5, R14 ;  /* 0x000000050b0b7c24 */ /* 0x000fe2000f8e020e */
[----:B------:R-:W-:Y:S02]  /*0840*/  SHF.R.S64 R14, RZ, 0x1e, R0 ;  /* 0x0000001eff0e7819 */ /* 0x000fe40000001000 */
[----:B------:R-:W-:Y:S02]  /*0850*/  R2UR UR5, R7 ;  /* 0x00000000070572ca */ /* 0x000fe400000e0000 */
        /* <DEDUP_REMOVED lines=36> */
.L_x_24875:
[----:B-1----:R-:W-:Y:S01]  /*0aa0*/  FADD R13, R3, R14 ;  /* 0x0000000e030d7221 */ /* 0x002fe20000000000 */
        /* <DEDUP_REMOVED lines=11> */
[----:B------:R-:W-:Y:S05]  /*0b60*/  CALL.REL.NOINC `($__internal_391_$__cuda_sm3x_div_rn_noftz_f32_slowpath) ;  /* 0x0000001c00007944 */ /* 0x000fea0003c00000 */
[----:B------:R-:W-:-:S07]  /*0b70*/  IMAD.MOV.U32 R11, RZ, RZ, R3 ;  /* 0x000000ffff0b7224 */ /* 0x000fce00078e0003 */
.L_x_24860:
[----:B------:R-:W-:Y:S05]  /*0b80*/  BSYNC.RECONVERGENT B1 ;  /* 0x0000000000017941 */ /* 0x000fea0003800200 */
.L_x_24859:
[----:B------:R-:W0:Y:S01]  /*0b90*/  LDCU.64 UR4, c[0x0][0x3e0] ;  /* 0x00007c00ff0477ac */ /* 0x000e220008000a00 */
[----:B------:R-:W-:Y:S01]  /*0ba0*/  HFMA2 R5, -RZ, RZ, 0, 0 ;  /* 0x00000000ff057431 */ /* 0x000fe200000001ff */
        /* <DEDUP_REMOVED lines=8> */
[----:B------:R-:W-:Y:S01]  /*0c30*/  IMAD.IADD R3, R3, 0x1, R13 ;  /* 0x0000000103037824 */ /* 0x000fe200078e020d */
[----:B------:R-:W-:-:S04]  /*0c40*/  MOV R21, R17 ;  /* 0x0000001100157202 */ /* 0x000fc80000000f00 */
[----:B------:R-:W-:-:S05]  /*0c50*/  LEA.HI.X R13, R2, UR7, R3, 0x2, P0 ;  /* 0x00000007020d7c11 */ /* 0x000fca00080f1403 */
[----:B------:R2:W-:Y:S02]  /*0c60*/  STG.E desc[UR4][R12.64], R11 ;  /* 0x0000000b0c007986 */ /* 0x0005e4000c101904 */
.L_x_24857:
[----:B------:R-:W-:Y:S05]  /*0c70*/  BSYNC B0 ;  /* 0x0000000000007941 */ /* 0x000fea0003800000 */
.L_x_24856:
[----:B------:R-:W-:Y:S01]  /*0c80*/  ISETP.NE.U32.AND P0, PT, R16, RZ, PT ;  /* 0x000000ff1000720c */ /* 0x000fe20003f05070 */
[----:B------:R-:W3:Y:S03]  /*0c90*/  LDC R2, c[0x0][0x3a8] ;  /* 0x0000ea00ff027b82 */ /* 0x000ee60000000800 */
[----:B------:R-:W-:-:S05]  /*0ca0*/  ISETP.NE.AND.EX P0, PT, R20, RZ, PT, P0 ;  /* 0x000000ff1400720c */ /* 0x000fca0003f05300 */
[----:B------:R-:W4:Y:S08]  /*0cb0*/  LDC.64 R16, c[0x0][0x390] ;  /* 0x0000e400ff107b82 */ /* 0x000f300000000a00 */
[----:B------:R-:W0:Y:S01]  /*0cc0*/  LDC.64 R18, c[0x0][0x398] ;  /* 0x0000e600ff127b82 */ /* 0x000e220000000a00 */
[----:B------:R-:W-:Y:S05]  /*0cd0*/  @!P0 EXIT ;  /* 0x000000000000894d */ /* 0x000fea0003800000 */
[----:B------:R-:W-:Y:S01]  /*0ce0*/  BSSY B0, `(.L_x_24861) ;  /* 0x00000cd000007945 */ /* 0x000fe20003800000 */
.L_x_24868:
[----:B---3--:R-:W-:Y:S01]  /*0cf0*/  IABS R14, R2 ;  /* 0x00000002000e7213 */ /* 0x008fe20000000000 */
[----:B--2---:R-:W-:Y:S02]  /*0d00*/  HFMA2 R12, -RZ, RZ, 0, 0 ;  /* 0x00000000ff0c7431 */ /* 0x004fe400000001ff */
[----:B0-----:R-:W-:Y:S01]  /*0d10*/  IMAD R3, R21, UR50, R4 ;  /* 0x0000003215037c24 */ /* 0x001fe2000f8e0204 */
        /* <DEDUP_REMOVED lines=25> */
[----:B----4-:R-:W-:-:S04]  /*0eb0*/  ISETP.NE.U32.AND P0, PT, R16, 0x1, PT ;  /* 0x000000011000780c */ /* 0x010fc80003f05070 */
[----:B------:R-:W-:Y:S02]  /*0ec0*/  ISETP.NE.AND.EX P0, PT, R17, RZ, PT, P0 ;  /* 0x000000ff1100720c */ /* 0x000fe40003f05300 */
[----:B------:R-:W-:Y:S02]  /*0ed0*/  @!P2 IADD3 R0, PT, PT, -R0, RZ, RZ ;  /* 0x000000ff0000a210 */ /* 0x000fe40007ffe1ff */
        /* <DEDUP_REMOVED lines=44> */
.L_x_24883:
        /* <DEDUP_REMOVED lines=12> */
[----:B0-----:R-:W-:Y:S05]  /*1260*/  CALL.REL.NOINC `($__internal_391_$__cuda_sm3x_div_rn_noftz_f32_slowpath) ;  /* 0x0000001400407944 */ /* 0x001fea0003c00000 */
[----:B------:R-:W-:-:S07]  /*1270*/  MOV R11, R3 ;  /* 0x00000003000b7202 */ /* 0x000fce0000000f00 */
.L_x_24864:
[----:B------:R-:W-:Y:S05]  /*1280*/  BSYNC.RECONVERGENT B1 ;  /* 0x0000000000017941 */ /* 0x000fea0003800200 */
.L_x_24863:
[----:B------:R-:W-:Y:S01]  /*1290*/  IABS R0, R2 ;  /* 0x0000000200007213 */ /* 0x000fe20000000000 */
[----:B------:R-:W-:Y:S01]  /*12a0*/  IMAD.MOV.U32 R15, RZ, RZ, RZ ;  /* 0x000000ffff0f7224 */ /* 0x000fe200078e00ff */
[----:B------:R-:W-:Y:S02]  /*12b0*/  IADD3 R23, P2, PT, R8, R21, RZ ;  /* 0x0000001508177210 */ /* 0x000fe40007f5e0ff */
[----:B------:R-:W1:Y:S01]  /*12c0*/  I2F.RP R14, R0 ;  /* 0x00000000000e7306 */ /* 0x000e620000209400 */
[C---:B------:R-:W-:Y:S02]  /*12d0*/  R2UR UR4, R6.reuse ;  /* 0x00000000060472ca */ /* 0x040fe400000e0000 */
[C---:B------:R-:W-:Y:S02]  /*12e0*/  R2UR UR5, R7.reuse ;  /* 0x00000000070572ca */ /* 0x040fe400000e0000 */
[----:B------:R-:W-:Y:S02]  /*12f0*/  R2UR UR8, R6 ;  /* 0x00000000060872ca */ /* 0x000fe400000e0000 */
[----:B------:R-:W-:-:S02]  /*1300*/  R2UR UR9, R7 ;  /* 0x00000000070972ca */ /* 0x000fc400000e0000 */
[----:B------:R-:W-:Y:S02]  /*1310*/  R2UR UR6, R6 ;  /* 0x00000000060672ca */ /* 0x000fe400000e0000 */
[----:B------:R-:W-:Y:S01]  /*1320*/  R2UR UR7, R7 ;  /* 0x00000000070772ca */ /* 0x000fe200000e0000 */
[----:B-1----:R-:W1:Y:S02]  /*1330*/  MUFU.RCP R14, R14 ;  /* 0x0000000e000e7308 */ /* 0x002e640000001000 */
[----:B-1----:R-:W-:Y:S01]  /*1340*/  VIADD R12, R14, 0xffffffe ;  /* 0x0ffffffe0e0c7836 */ /* 0x002fe20000000000 */
[----:B------:R-:W-:-:S05]  /*1350*/  MOV R14, R4 ;  /* 0x00000004000e7202 */ /* 0x000fca0000000f00 */
[----:B------:R1:W2:Y:S01]  /*1360*/  F2I.FTZ.U32.TRUNC.NTZ R13, R12 ;  /* 0x0000000c000d7305 */ /* 0x0002a2000021f000 */
[----:B------:R-:W-:-:S05]  /*1370*/  IMAD R3, R23, UR50, R14 ;  /* 0x0000003217037c24 */ /* 0x000fca000f8e020e */
[----:B------:R-:W-:Y:S01]  /*1380*/  IABS R22, R3 ;  /* 0x0000000300167213 */ /* 0x000fe20000000000 */
[----:B-1----:R-:W-:Y:S01]  /*1390*/  IMAD.MOV.U32 R12, RZ, RZ, RZ ;  /* 0x000000ffff0c7224 */ /* 0x002fe200078e00ff */
[----:B------:R-:W-:Y:S01]  /*13a0*/  SHF.R.S64 R26, RZ, 0x1e, R3 ;  /* 0x0000001eff1a7819 */ /* 0x000fe20000001003 */
[----:B--2---:R-:W-:-:S04]  /*13b0*/  IMAD.MOV R25, RZ, RZ, -R13 ;  /* 0x000000ffff197224 */ /* 0x004fc800078e0a0d */
[----:B------:R-:W-:-:S04]  /*13c0*/  IMAD R25, R25, R0, RZ ;  /* 0x0000000019197224 */ /* 0x000fc800078e02ff */
[----:B0-----:R-:W-:Y:S01]  /*13d0*/  IMAD.HI.U32 R20, R13, R25, R12 ;  /* 0x000000190d147227 */ /* 0x001fe200078e000c */
[----:B------:R-:W-:-:S05]  /*13e0*/  MOV R13, R22 ;  /* 0x00000016000d7202 */ /* 0x000fca0000000f00 */
[----:B------:R-:W-:-:S04]  /*13f0*/  IMAD.HI.U32 R12, R20, R13, RZ ;  /* 0x0000000d140c7227 */ /* 0x000fc800078e00ff */
[----:B------:R-:W-:-:S04]  /*1400*/  IMAD.MOV R20, RZ, RZ, -R12 ;  /* 0x000000ffff147224 */ /* 0x000fc800078e0a0c */
[----:B------:R-:W-:Y:S02]  /*1410*/  IMAD R13, R0, R20, R13 ;  /* 0x00000014000d7224 */ /* 0x000fe400078e020d */
[----:B------:R-:W-:-:S03]  /*1420*/  IMAD R20, R10, UR48, RZ ;  /* 0x000000300a147c24 */ /* 0x000fc6000f8e02ff */
[----:B------:R-:W-:Y:S01]  /*1430*/  ISETP.GT.U32.AND P5, PT, R0, R13, PT ;  /* 0x0000000d0000720c */ /* 0x000fe20003fa4070 */
[----:B------:R-:W-:-:S12]  /*1440*/  IMAD R27, R21, UR49, R20 ;  /* 0x00000031151b7c24 */ /* 0x000fd8000f8e0214 */
[----:B------:R-:W-:Y:S01]  /*1450*/  @!P5 IMAD.IADD R13, R13, 0x1, -R0 ;  /* 0x000000010d0dd824 */ /* 0x000fe200078e0a00 */
[----:B------:R-:W-:Y:S02]  /*1460*/  @!P5 IADD3 R12, PT, PT, R12, 0x1, RZ ;  /* 0x000000010c0cd810 */ /* 0x000fe40007ffe0ff */
[----:B------:R-:W-:Y:S02]  /*1470*/  ISETP.NE.AND P5, PT, R2, RZ, PT ;  /* 0x000000ff0200720c */ /* 0x000fe40003fa5270 */
[----:B------:R-:W-:Y:S02]  /*1480*/  ISETP.GE.U32.AND P4, PT, R13, R0, PT ;  /* 0x000000000d00720c */ /* 0x000fe40003f86070 */
[----:B------:R-:W-:-:S04]  /*1490*/  LOP3.LUT R0, R3, R2, RZ, 0x3c, !PT ;  /* 0x0000000203007212 */ /* 0x000fc800078e3cff */
[----:B------:R-:W-:-:S07]  /*14a0*/  ISETP.GE.AND P3, PT, R0, RZ, PT ;  /* 0x000000ff0000720c */ /* 0x000fce0003f66270 */
[----:B------:R-:W-:-:S06]  /*14b0*/  @P4 VIADD R12, R12, 0x1 ;  /* 0x000000010c0c4836 */ /* 0x000fcc0000000000 */
[----:B------:R-:W-:Y:S01]  /*14c0*/  @!P3 IMAD.MOV R12, RZ, RZ, -R12 ;  /* 0x000000ffff0cb224 */ /* 0x000fe200078e0a0c */
[----:B------:R-:W-:-:S04]  /*14d0*/  @!P5 LOP3.LUT R12, RZ, R2, RZ, 0x33, !PT ;  /* 0x00000002ff0cd212 */ /* 0x000fc800078e33ff */
[C---:B------:R-:W-:Y:S02]  /*14e0*/  IADD3 R0, PT, PT, -R12.reuse, RZ, RZ ;  /* 0x000000ff0c007210 */ /* 0x040fe40007ffe1ff */
[----:B------:R-:W-:-:S03]  /*14f0*/  SEL R12, R12, RZ, P0 ;  /* 0x000000ff0c0c7207 */ /* 0x000fc60000000000 */
[----:B------:R-:W-:Y:S02]  /*1500*/  IMAD R0, R2, R0, R3 ;  /* 0x0000000002007224 */ /* 0x000fe400078e0203 */
[----:B------:R-:W-:Y:S02]  /*1510*/  IMAD R25, R12, UR44, RZ ;  /* 0x0000002c0c197c24 */ /* 0x000fe4000f8e02ff */
[----:B------:R-:W-:Y:S01]  /*1520*/  IMAD.WIDE.U32 R12, R21, UR48, R14 ;  /* 0x00000030150c7c25 */ /* 0x000fe2000f8e000e */
[----:B------:R-:W-:-:S03]  /*1530*/  SEL R0, R0, RZ, P1 ;  /* 0x000000ff00007207 */ /* 0x000fc60000800000 */
[----:B------:R-:W-:Y:S01]  /*1540*/  IMAD.IADD R13, R13, 0x1, R27 ;  /* 0x000000010d0d7824 */ /* 0x000fe200078e021b */
[----:B------:R-:W-:Y:S01]  /*1550*/  LEA R20, P0, R12, UR46, 0x2 ;  /* 0x0000002e0c147c11 */ /* 0x000fe2000f8010ff */
[----:B------:R-:W-:-:S03]  /*1560*/  IMAD R0, R0, UR45, R25 ;  /* 0x0000002d00007c24 */ /* 0x000fc6000f8e0219 */
[----:B------:R-:W-:Y:S02]  /*1570*/  LEA.HI.X R21, R12, UR47, R13, 0x2, P0 ;  /* 0x0000002f0c157c11 */ /* 0x000fe400080f140d */
[----:B------:R-:W-:Y:S02]  /*1580*/  IADD3 R14, P1, PT, R0, UR38, RZ ;  /* 0x00000026000e7c10 */ /* 0x000fe4000ff3e0ff */
[----:B------:R-:W-:Y:S01]  /*1590*/  IADD3 R26, P0, PT, R26, UR36, RZ ;  /* 0x000000241a1a7c10 */ /* 0x000fe2000ff1e0ff */
[----:B------:R0:W-:Y:S01]  /*15a0*/  STG.E desc[UR4][R20.64], R11 ;  /* 0x0000000b14007986 */ /* 0x0001e2000c101904 */
[----:B------:R-:W-:Y:S02]  /*15b0*/  LEA.HI.X.SX32 R15, R0, UR39, 0x1, P1 ;  /* 0x00000027000f7c11 */ /* 0x000fe400088f0eff */
[----:B------:R-:W-:-:S03]  /*15c0*/  LEA.HI.X.SX32 R27, R3, UR37, 0x2, P0 ;  /* 0x00000025031b7c11 */ /* 0x000fc600080f16ff */
[----:B------:R-:W2:Y:S04]  /*15d0*/  LDG.E.U8 R14, desc[UR8][R14.64] ;  /* 0x000000080e0e7981 */ /* 0x000ea8000c1e1100 */
        /* <DEDUP_REMOVED lines=31> */
.L_x_24891:
        /* <DEDUP_REMOVED lines=12> */
[----:B0-----:R-:W-:Y:S05]  /*1890*/  CALL.REL.NOINC `($__internal_391_$__cuda_sm3x_div_rn_noftz_f32_slowpath) ;  /* 0x0000000c00b47944 */ /* 0x001fea0003c00000 */
.L_x_24867:
[----:B------:R-:W-:Y:S05]  /*18a0*/  BSYNC.RECONVERGENT B1 ;  /* 0x0000000000017941 */ /* 0x000fea0003800200 */
.L_x_24866:
        /* <DEDUP_REMOVED lines=15> */
[----:B-1----:R-:W-:Y:S05]  /*19a0*/  @!P0 BRA `(.L_x_24868) ;  /* 0xfffffff000d08947 */ /* 0x002fea000383ffff */
[----:B------:R-:W-:Y:S05]  /*19b0*/  BSYNC B0 ;  /* 0x0000000000007941 */ /* 0x000fea0003800000 */
.L_x_24861:
[----:B------:R-:W-:Y:S05]  /*19c0*/  EXIT ;  /* 0x000000000000794d */ /* 0x000fea0003800000 */
.L_x_24858:
[----:B------:R-:W-:Y:S01]  /*19d0*/  IMAD.MOV.U32 R12, RZ, RZ, 0x4 ;  /* 0x00000004ff0c7424 */ /* 0x000fe200078e00ff */
[----:B------:R-:W-:Y:S01]  /*19e0*/  MOV R11, 0x1f ;  /* 0x0000001f000b7802 */ /* 0x000fe20000000f00 */
[----:B------:R-:W-:Y:S01]  /*19f0*/  IMAD.MOV.U32 R15, RZ, RZ, -0x1 ;  /* 0xffffffffff0f7424 */ /* 0x000fe200078e00ff */
[----:B------:R-:W-:-:S07]  /*1a00*/  MOV R3, 0x3bbb989d ;  /* 0x3bbb989d00037802 */ /* 0x000fce0000000f00 */
[----:B------:R-:W-:Y:S05]  /*1a10*/  WARPSYNC.COLLECTIVE R15, `(.L_x_24869) ;  /* 0x000000000f087348 */ /* 0x000fea0003c00000 */
[----:B------:R0:W1:Y:S02]  /*1a20*/  SHFL.BFLY P6, R14, R13, R12, R11 ;  /* 0x0c00000c0d0e7389 */ /* 0x00006400000c000b */
[----:B01----:R-:W-:Y:S05]  /*1a30*/  ENDCOLLECTIVE ;  /* 0x000000000000791b */ /* 0x003fea0003800000 */
.L_x_24869:
[----:B------:R-:W-:Y:S02]  /*1a40*/  MOV R12, 0x2 ;  /* 0x00000002000c7802 */ /* 0x000fe40000000f00 */
[----:B------:R-:W-:-:S05]  /*1a50*/  FMNMX R0, R13, R14, !PT ;  /* 0x0000000e0d007209 */ /* 0x000fca0007800000 */
[----:B------:R-:W-:-:S07]  /*1a60*/  IMAD.MOV.U32 R13, RZ, RZ, R0 ;  /* 0x000000ffff0d7224 */ /* 0x000fce00078e0000 */
[----:B------:R-:W-:Y:S05]  /*1a70*/  WARPSYNC.COLLECTIVE R15, `(.L_x_24870) ;  /* 0x000000000f087348 */ /* 0x000fea0003c00000 */
[----:B------:R0:W1:Y:S02]  /*1a80*/  SHFL.BFLY P6, R14, R13, R12, R11 ;  /* 0x0c00000c0d0e7389 */ /* 0x00006400000c000b */
[----:B01----:R-:W-:Y:S05]  /*1a90*/  ENDCOLLECTIVE ;  /* 0x000000000000791b */ /* 0x003fea0003800000 */
.L_x_24870:
[----:B------:R-:W-:Y:S01]  /*1aa0*/  IMAD.MOV.U32 R12, RZ, RZ, 0x1 ;  /* 0x00000001ff0c7424 */ /* 0x000fe200078e00ff */
[----:B------:R-:W-:Y:S01]  /*1ab0*/  FMNMX R2, R0, R14, !PT ;  /* 0x0000000e00027209 */ /* 0x000fe20007800000 */
[----:B------:R-:W-:-:S04]  /*1ac0*/  IMAD.MOV.U32 R0, RZ, RZ, 0x437c0000 ;  /* 0x437c0000ff007424 */ /* 0x000fc800078e00ff */
[----:B------:R-:W-:-:S07]  /*1ad0*/  IMAD.MOV.U32 R13, RZ, RZ, R2 ;  /* 0x000000ffff0d7224 */ /* 0x000fce00078e0002 */
[----:B------:R-:W-:Y:S05]  /*1ae0*/  WARPSYNC.COLLECTIVE R15, `(.L_x_24871) ;  /* 0x000000000f087348 */ /* 0x000fea0003c00000 */
[----:B------:R0:W1:Y:S02]  /*1af0*/  SHFL.BFLY P6, R14, R13, R12, R11 ;  /* 0x0c00000c0d0e7389 */ /* 0x00006400000c000b */
[----:B01----:R-:W-:Y:S05]  /*1b00*/  ENDCOLLECTIVE ;  /* 0x000000000000791b */ /* 0x003fea0003800000 */
.L_x_24871:
        /* <DEDUP_REMOVED lines=15> */
.L_x_24872:
[----:B------:R-:W-:Y:S02]  /*1c00*/  IMAD.MOV.U32 R12, RZ, RZ, 0x2 ;  /* 0x00000002ff0c7424 */ /* 0x000fe400078e00ff */
[----:B------:R-:W-:-:S04]  /*1c10*/  FADD R2, R13, R14 ;  /* 0x0000000e0d027221 */ /* 0x000fc80000000000 */
[----:B------:R-:W-:-:S07]  /*1c20*/  IMAD.MOV.U32 R13, RZ, RZ, R2 ;  /* 0x000000ffff0d7224 */ /* 0x000fce00078e0002 */
[----:B------:R-:W-:Y:S05]  /*1c30*/  WARPSYNC.COLLECTIVE R15, `(.L_x_24873) ;  /* 0x000000000f087348 */ /* 0x000fea0003c00000 */
[----:B------:R0:W1:Y:S02]  /*1c40*/  SHFL.BFLY P6, R14, R13, R12, R11 ;  /* 0x0c00000c0d0e7389 */ /* 0x00006400000c000b */
[----:B01----:R-:W-:Y:S05]  /*1c50*/  ENDCOLLECTIVE ;  /* 0x000000000000791b */ /* 0x003fea0003800000 */
.L_x_24873:
[----:B------:R-:W-:Y:S02]  /*1c60*/  IMAD.MOV.U32 R12, RZ, RZ, 0x1 ;  /* 0x00000001ff0c7424 */ /* 0x000fe400078e00ff */
[----:B------:R-:W-:-:S05]  /*1c70*/  FADD R3, R2, R14 ;  /* 0x0000000e02037221 */ /* 0x000fca0000000000 */
[----:B------:R-:W-:-:S07]  /*1c80*/  MOV R13, R3 ;  /* 0x00000003000d7202 */ /* 0x000fce0000000f00 */
[----:B------:R-:W-:Y:S05]  /*1c90*/  WARPSYNC.COLLECTIVE R15, `(.L_x_24874) ;  /* 0x000000000f087348 */ /* 0x000fea0003c00000 */
[----:B------:R0:W1:Y:S02]  /*1ca0*/  SHFL.BFLY P6, R14, R13, R12, R11 ;  /* 0x0c00000c0d0e7389 */ /* 0x00006400000c000b */
[----:B01----:R-:W-:Y:S05]  /*1cb0*/  ENDCOLLECTIVE ;  /* 0x000000000000791b */ /* 0x003fea0003800000 */
.L_x_24874:
[----:B------:R-:W-:Y:S05]  /*1cc0*/  BRA `(.L_x_24875) ;  /* 0xffffffec00747947 */ /* 0x000fea000383ffff */
.L_x_24862:
[----:B------:R-:W-:Y:S01]  /*1cd0*/  BSSY B1, `(.L_x_24876) ;  /* 0x0000007000017945 */ /* 0x000fe20003800000 */
[----:B------:R-:W-:Y:S01]  /*1ce0*/  IMAD.MOV.U32 R12, RZ, RZ, 0x4 ;  /* 0x00000004ff0c7424 */ /* 0x000fe200078e00ff */
[----:B------:R-:W-:Y:S01]  /*1cf0*/  MOV R11, 0x1f ;  /* 0x0000001f000b7802 */ /* 0x000fe20000000f00 */
[----:B------:R-:W-:-:S07]  /*1d00*/  IMAD.MOV.U32 R15, RZ, RZ, -0x1 ;  /* 0xffffffffff0f7424 */ /* 0x000fce00078e00ff */
[----:B------:R-:W-:Y:S05]  /*1d10*/  WARPSYNC.COLLECTIVE R15, `(.L_x_24877) ;  /* 0x000000000f087348 */ /* 0x000fea0003c00000 */
[----:B------:R0:W1:Y:S02]  /*1d20*/  SHFL.BFLY P6, R14, R13, R12, R11 ;  /* 0x0c00000c0d0e7389 */ /* 0x00006400000c000b */
[----:B01----:R-:W-:Y:S05]  /*1d30*/  ENDCOLLECTIVE ;  /* 0x000000000000791b */ /* 0x003fea0003800000 */
.L_x_24877:
[----:B------:R-:W-:Y:S05]  /*1d40*/  BSYNC B1 ;  /* 0x0000000000017941 */ /* 0x000fea0003800000 */
.L_x_24876:
        /* <DEDUP_REMOVED lines=8> */
.L_x_24878:
[----:B------:R-:W-:Y:S02]  /*1dd0*/  MOV R12, 0x1 ;  /* 0x00000001000c7802 */ /* 0x000fe40000000f00 */
[----:B------:R-:W-:-:S05]  /*1de0*/  FMNMX R0, R13, R14, !PT ;  /* 0x0000000e0d007209 */ /* 0x000fca0007800000 */
[----:B------:R-:W-:-:S07]  /*1df0*/  IMAD.MOV.U32 R13, RZ, RZ, R0 ;  /* 0x000000ffff0d7224 */ /* 0x000fce00078e0000 */
[----:B------:R-:W-:Y:S05]  /*1e00*/  WARPSYNC.COLLECTIVE R15, `(.L_x_24879) ;  /* 0x000000000f087348 */ /* 0x000fea0003c00000 */
[----:B------:R0:W1:Y:S02]  /*1e10*/  SHFL.BFLY P6, R14, R13, R12, R11 ;  /* 0x0c00000c0d0e7389 */ /* 0x00006400000c000b */
[----:B01----:R-:W-:Y:S05]  /*1e20*/  ENDCOLLECTIVE ;  /* 0x000000000000791b */ /* 0x003fea0003800000 */
.L_x_24879:
[----:B------:R-:W-:Y:S01]  /*1e30*/  IMAD.MOV.U32 R12, RZ, RZ, 0x4 ;  /* 0x00000004ff0c7424 */ /* 0x000fe200078e00ff */
[----:B------:R-:W-:Y:S01]  /*1e40*/  FMNMX R0, R0, R14, !PT ;  /* 0x0000000e00007209 */ /* 0x000fe20007800000 */
[----:B------:R-:W-:-:S04]  /*1e50*/  IMAD.MOV.U32 R14, RZ, RZ, 0x437c0000 ;  /* 0x437c0000ff0e7424 */ /* 0x000fc800078e00ff */
        /* <DEDUP_REMOVED lines=9> */
[----:B------:R-:W-:-:S07]  /*1ef0*/  FADD R13, RZ, R0 ;  /* 0x00000000ff0d7221 */ /* 0x000fce0000000000 */
[----:B------:R-:W-:Y:S05]  /*1f00*/  WARPSYNC.COLLECTIVE R15, `(.L_x_24880) ;  /* 0x000000000f087348 */ /* 0x000fea0003c00000 */
[----:B------:R0:W1:Y:S02]  /*1f10*/  SHFL.BFLY P6, R14, R13, R12, R11 ;  /* 0x0c00000c0d0e7389 */ /* 0x00006400000c000b */
[----:B01----:R-:W-:Y:S05]  /*1f20*/  ENDCOLLECTIVE ;  /* 0x000000000000791b */ /* 0x003fea0003800000 */
.L_x_24880:
[----:B------:R-:W-:Y:S02]  /*1f30*/  HFMA2 R12, -RZ, RZ, 0, 1.1920928955078125e-07 ;  /* 0x00000002ff0c7431 */ /* 0x000fe400000001ff */
[----:B------:R-:W-:-:S04]  /*1f40*/  FADD R3, R13, R14 ;  /* 0x0000000e0d037221 */ /* 0x000fc80000000000 */
[----:B------:R-:W-:-:S07]  /*1f50*/  IMAD.MOV.U32 R13, RZ, RZ, R3 ;  /* 0x000000ffff0d7224 */ /* 0x000fce00078e0003 */
[----:B------:R-:W-:Y:S05]  /*1f60*/  WARPSYNC.COLLECTIVE R15, `(.L_x_24881) ;  /* 0x000000000f087348 */ /* 0x000fea0003c00000 */
[----:B------:R0:W1:Y:S02]  /*1f70*/  SHFL.BFLY P6, R14, R13, R12, R11 ;  /* 0x0c00000c0d0e7389 */ /* 0x00006400000c000b */
[----:B01----:R-:W-:Y:S05]  /*1f80*/  ENDCOLLECTIVE ;  /* 0x000000000000791b */ /* 0x003fea0003800000 */
.L_x_24881:
[----:B------:R-:W-:Y:S02]  /*1f90*/  IMAD.MOV.U32 R12, RZ, RZ, 0x1 ;  /* 0x00000001ff0c7424 */ /* 0x000fe400078e00ff */
[----:B------:R-:W-:-:S04]  /*1fa0*/  FADD R20, R3, R14 ;  /* 0x0000000e03147221 */ /* 0x000fc80000000000 */
[----:B------:R-:W-:-:S07]  /*1fb0*/  IMAD.MOV.U32 R13, RZ, RZ, R20 ;  /* 0x000000ffff0d7224 */ /* 0x000fce00078e0014 */
[----:B------:R-:W-:Y:S05]  /*1fc0*/  WARPSYNC.COLLECTIVE R15, `(.L_x_24882) ;  /* 0x000000000f087348 */ /* 0x000fea0003c00000 */
[----:B------:R0:W1:Y:S02]  /*1fd0*/  SHFL.BFLY P6, R14, R13, R12, R11 ;  /* 0x0c00000c0d0e7389 */ /* 0x00006400000c000b */
[----:B01----:R-:W-:Y:S05]  /*1fe0*/  ENDCOLLECTIVE ;  /* 0x000000000000791b */ /* 0x003fea0003800000 */
.L_x_24882:
[----:B------:R-:W-:Y:S05]  /*1ff0*/  BRA `(.L_x_24883) ;  /* 0xfffffff000687947 */ /* 0x000fea000383ffff */
.L_x_24865:
[----:B------:R-:W-:Y:S01]  /*2000*/  BSSY B1, `(.L_x_24884) ;  /* 0x0000007000017945 */ /* 0x000fe20003800000 */
[----:B------:R-:W-:Y:S01]  /*2010*/  MOV R12, 0x4 ;  /* 0x00000004000c7802 */ /* 0x000fe20000000f00 */
[----:B------:R-:W-:Y:S02]  /*2020*/  IMAD.MOV.U32 R11, RZ, RZ, 0x1f ;  /* 0x0000001fff0b7424 */ /* 0x000fe400078e00ff */
[----:B------:R-:W-:-:S07]  /*2030*/  IMAD.MOV.U32 R15, RZ, RZ, -0x1 ;  /* 0xffffffffff0f7424 */ /* 0x000fce00078e00ff */
[----:B------:R-:W-:Y:S05]  /*2040*/  WARPSYNC.COLLECTIVE R15, `(.L_x_24885) ;  /* 0x000000000f087348 */ /* 0x000fea0003c00000 */
[----:B------:R0:W1:Y:S02]  /*2050*/  SHFL.BFLY P6, R14, R13, R12, R11 ;  /* 0x0c00000c0d0e7389 */ /* 0x00006400000c000b */
[----:B01----:R-:W-:Y:S05]  /*2060*/  ENDCOLLECTIVE ;  /* 0x000000000000791b */ /* 0x003fea0003800000 */
.L_x_24885:
[----:B------:R-:W-:Y:S05]  /*2070*/  BSYNC B1 ;  /* 0x0000000000017941 */ /* 0x000fea0003800000 */
.L_x_24884:
[----:B------:R-:W-:Y:S01]  /*2080*/  HFMA2 R12, -RZ, RZ, 0, 1.1920928955078125e-07 ;  /* 0x00000002ff0c7431 */ /* 0x000fe200000001ff */
[----:B------:R-:W-:Y:S01]  /*2090*/  FMNMX R13, R13, R14, !PT ;  /* 0x0000000e0d0d7209 */ /* 0x000fe20007800000 */
[----:B------:R-:W-:Y:S02]  /*20a0*/  IMAD.MOV.U32 R11, RZ, RZ, 0x1f ;  /* 0x0000001fff0b7424 */ /* 0x000fe400078e00ff */
[----:B------:R-:W-:Y:S02]  /*20b0*/  IMAD.MOV.U32 R15, RZ, RZ, -0x1 ;  /* 0xffffffffff0f7424 */ /* 0x000fe400078e00ff */
[----:B------:R-:W-:-:S07]  /*20c0*/  IMAD.MOV.U32 R3, RZ, RZ, 0x3bbb989d ;  /* 0x3bbb989dff037424 */ /* 0x000fce00078e00ff */
[----:B------:R-:W-:Y:S05]  /*20d0*/  WARPSYNC.COLLECTIVE R15, `(.L_x_24886) ;  /* 0x000000000f087348 */ /* 0x000fea0003c00000 */
[----:B------:R0:W1:Y:S02]  /*20e0*/  SHFL.BFLY P6, R14, R13, R12, R11 ;  /* 0x0c00000c0d0e7389 */ /* 0x00006400000c000b */
[----:B01----:R-:W-:Y:S05]  /*20f0*/  ENDCOLLECTIVE ;  /* 0x000000000000791b */ /* 0x003fea0003800000 */
.L_x_24886:
[----:B------:R-:W-:Y:S01]  /*2100*/  IMAD.MOV.U32 R12, RZ, RZ, 0x1 ;  /* 0x00000001ff0c7424 */ /* 0x000fe200078e00ff */
[----:B------:R-:W-:-:S04]  /*2110*/  FMNMX R0, R13, R14, !PT ;  /* 0x0000000e0d007209 */ /* 0x000fc80007800000 */
[----:B------:R-:W-:-:S07]  /*2120*/  MOV R13, R0 ;  /* 0x00000000000d7202 */ /* 0x000fce0000000f00 */
[----:B------:R-:W-:Y:S05]  /*2130*/  WARPSYNC.COLLECTIVE R15, `(.L_x_24887) ;  /* 0x000000000f087348 */ /* 0x000fea0003c00000 */
[----:B------:R0:W1:Y:S02]  /*2140*/  SHFL.BFLY P6, R14, R13, R12, R11 ;  /* 0x0c00000c0d0e7389 */ /* 0x00006400000c000b */
[----:B01----:R-:W-:Y:S05]  /*2150*/  ENDCOLLECTIVE ;  /* 0x000000000000791b */ /* 0x003fea0003800000 */
.L_x_24887:
[----:B------:R-:W-:Y:S01]  /*2160*/  IMAD.MOV.U32 R12, RZ, RZ, 0x4 ;  /* 0x00000004ff0c7424 */ /* 0x000fe200078e00ff */
[----:B------:R-:W-:Y:S01]  /*2170*/  FMNMX R0, R0, R14, !PT ;  /* 0x0000000e00007209 */ /* 0x000fe20007800000 */
[----:B------:R-:W-:-:S04]  /*2180*/  HFMA2 R14, -RZ, RZ, 3.7421875, 0 ;  /* 0x437c0000ff0e7431 */ /* 0x000fc800000001ff */
        /* <DEDUP_REMOVED lines=13> */
.L_x_24888:
[----:B------:R-:W-:Y:S02]  /*2260*/  IMAD.MOV.U32 R12, RZ, RZ, 0x2 ;  /* 0x00000002ff0c7424 */ /* 0x000fe400078e00ff */
[----:B------:R-:W-:-:S05]  /*2270*/  FADD R3, R13, R14 ;  /* 0x0000000e0d037221 */ /* 0x000fca0000000000 */
[----:B------:R-:W-:-:S07]  /*2280*/  MOV R13, R3 ;  /* 0x00000003000d7202 */ /* 0x000fce0000000f00 */
[----:B------:R-:W-:Y:S05]  /*2290*/  WARPSYNC.COLLECTIVE R15, `(.L_x_24889) ;  /* 0x000000000f087348 */ /* 0x000fea0003c00000 */
[----:B------:R0:W1:Y:S02]  /*22a0*/  SHFL.BFLY P6, R14, R13, R12, R11 ;  /* 0x0c00000c0d0e7389 */ /* 0x00006400000c000b */
[----:B01----:R-:W-:Y:S05]  /*22b0*/  ENDCOLLECTIVE ;  /* 0x000000000000791b */ /* 0x003fea0003800000 */
.L_x_24889:
[----:B------:R-:W-:Y:S02]  /*22c0*/  HFMA2 R12, -RZ, RZ, 0, 5.9604644775390625e-08 ;  /* 0x00000001ff0c7431 */ /* 0x000fe400000001ff */
[----:B------:R-:W-:-:S04]  /*22d0*/  FADD R20, R3, R14 ;  /* 0x0000000e03147221 */ /* 0x000fc80000000000 */
[----:B------:R-:W-:-:S07]  /*22e0*/  IMAD.MOV.U32 R13, RZ, RZ, R20 ;  /* 0x000000ffff0d7224 */ /* 0x000fce00078e0014 */
[----:B------:R-:W-:Y:S05]  /*22f0*/  WARPSYNC.COLLECTIVE R15, `(.L_x_24890) ;  /* 0x000000000f087348 */ /* 0x000fea0003c00000 */
[----:B------:R0:W1:Y:S02]  /*2300*/  SHFL.BFLY P6, R14, R13, R12, R11 ;  /* 0x0c00000c0d0e7389 */ /* 0x00006400000c000b */
[----:B01----:R-:W-:Y:S05]  /*2310*/  ENDCOLLECTIVE ;  /* 0x000000000000791b */ /* 0x003fea0003800000 */
.L_x_24890:
[----:B------:R-:W-:Y:S05]  /*2320*/  BRA `(.L_x_24891) ;  /* 0xfffffff400287947 */ /* 0x000fea000383ffff */
        .weak           $__internal_390_$__cuda_sm20_div_u64
        .type           $__internal_390_$__cuda_sm20_div_u64,@function
        .size           $__internal_390_$__cuda_sm20_div_u64,($__internal_391_$__cuda_sm3x_div_rn_noftz_f32_slowpath - $__internal_390_$__cuda_sm20_div_u64)
$__internal_390_$__cuda_sm20_div_u64:
        /* <DEDUP_REMOVED lines=41> */
[C---:B------:R-:W-:Y:S01]  /*25c0*/  IMAD R3, R7.reuse, R9, R3 ;  /* 0x0000000907037224 */ /* 0x040fe200078e0203 */
[----:B------:R-:W-:Y:S02]  /*25d0*/  IADD3 R5, P1, PT, -R2, R5, RZ ;  /* 0x0000000502057210 */ /* 0x000fe40007f3e1ff */
[----:B------:R-:W-:Y:S01]  /*25e0*/  IADD3 R2, P2, PT, R7, 0x1, RZ ;  /* 0x0000000107027810 */ /* 0x000fe20007f5e0ff */
[-C--:B------:R-:W-:Y:S01]  /*25f0*/  IMAD R3, R11, R8.reuse, R3 ;  /* 0x000000080b037224 */ /* 0x080fe200078e0203 */
[----:B------:R-:W-:-:S03]  /*2600*/  ISETP.GE.U32.AND P0, PT, R5, R8, PT ;  /* 0x000000080500720c */ /* 0x000fc60003f06070 */
[----:B------:R-:W-:Y:S01]  /*2610*/  IMAD.X R12, R4, 0x1, ~R3, P1 ;  /* 0x00000001040c7824 */ /* 0x000fe200008e0e03 */
[----:B------:R-:W-:Y:S02]  /*2620*/  IADD3 R3, P1, PT, -R8, R5, RZ ;  /* 0x0000000508037210 */ /* 0x000fe40007f3e1ff */
[----:B------:R-:W-:Y:S02]  /*2630*/  IADD3.X R4, PT, PT, RZ, R11, RZ, P2, !PT ;  /* 0x0000000bff047210 */ /* 0x000fe400017fe4ff */
[C---:B------:R-:W-:Y:S01]  /*2640*/  ISETP.GE.U32.AND.EX P0, PT, R12.reuse, R9, PT, P0 ;  /* 0x000000090c00720c */ /* 0x040fe20003f06100 */
[----:B------:R-:W-:Y:S01]  /*2650*/  IMAD.X R6, R12, 0x1, ~R9, P1 ;  /* 0x000000010c067824 */ /* 0x000fe200008e0e09 */
[----:B------:R-:W-:Y:S02]  /*2660*/  ISETP.NE.U32.AND P1, PT, R8, RZ, PT ;  /* 0x000000ff0800720c */ /* 0x000fe40003f25070 */
[----:B------:R-:W-:Y:S02]  /*2670*/  SEL R7, R2, R7, P0 ;  /* 0x0000000702077207 */ /* 0x000fe40000000000 */
[----:B------:R-:W-:-:S02]  /*2680*/  SEL R3, R3, R5, P0 ;  /* 0x0000000503037207 */ /* 0x000fc40000000000 */
[----:B------:R-:W-:Y:S02]  /*2690*/  SEL R2, R4, R11, P0 ;  /* 0x0000000b04027207 */ /* 0x000fe40000000000 */
[----:B------:R-:W-:Y:S02]  /*26a0*/  IADD3 R4, P2, PT, R7, 0x1, RZ ;  /* 0x0000000107047810 */ /* 0x000fe40007f5e0ff */
[----:B------:R-:W-:Y:S02]  /*26b0*/  SEL R6, R6, R12, P0 ;  /* 0x0000000c06067207 */ /* 0x000fe40000000000 */
[----:B------:R-:W-:Y:S01]  /*26c0*/  ISETP.GE.U32.AND P0, PT, R3, R8, PT ;  /* 0x000000080300720c */ /* 0x000fe20003f06070 */
[----:B------:R-:W-:Y:S02]  /*26d0*/  IMAD.X R5, RZ, RZ, R2, P2 ;  /* 0x000000ffff057224 */ /* 0x000fe400010e0602 */
[----:B------:R-:W-:Y:S01]  /*26e0*/  HFMA2 R3, -RZ, RZ, 0, 0 ;  /* 0x00000000ff037431 */ /* 0x000fe200000001ff */
[----:B------:R-:W-:-:S02]  /*26f0*/  ISETP.NE.AND.EX P1, PT, R9, RZ, PT, P1 ;  /* 0x000000ff0900720c */ /* 0x000fc40003f25310 */
[----:B------:R-:W-:-:S04]  /*2700*/  ISETP.GE.U32.AND.EX P0, PT, R6, R9, PT, P0 ;  /* 0x000000090600720c */ /* 0x000fc80003f06100 */
[----:B------:R-:W-:Y:S01]  /*2710*/  SEL R5, R5, R2, P0 ;  /* 0x0000000205057207 */ /* 0x000fe20000000000 */
[----:B------:R-:W-:Y:S01]  /*2720*/  IMAD.MOV.U32 R2, RZ, RZ, R0 ;  /* 0x000000ffff027224 */ /* 0x000fe200078e0000 */
[----:B------:R-:W-:Y:S02]  /*2730*/  SEL R4, R4, R7, P0 ;  /* 0x0000000704047207 */ /* 0x000fe40000000000 */
[----:B------:R-:W-:Y:S02]  /*2740*/  SEL R5, R5, 0xffffffff, P1 ;  /* 0xffffffff05057807 */ /* 0x000fe40000800000 */
[----:B------:R-:W-:Y:S01]  /*2750*/  SEL R4, R4, 0xffffffff, P1 ;  /* 0xffffffff04047807 */ /* 0x000fe20000800000 */
[----:B------:R-:W-:Y:S06]  /*2760*/  RET.REL.NODEC R2 `(_Z15SoftmaxWarpImplI22BroadcastScaleMaskLoadIffbLm2EiE11DirectStoreIffEfLi1ELi1ELi8ELi1ELb0EL9Algorithm0EEvT_T0_ll) ;  /* 0xffffffd802247950 */ /* 0x000fec0003c3ffff */
        .weak           $__internal_391_$__cuda_sm3x_div_rn_noftz_f32_slowpath
        .type           $__internal_391_$__cuda_sm3x_div_rn_noftz_f32_slowpath,@function
        .size           $__internal_391_$__cuda_sm3x_div_rn_noftz_f32_slowpath,(.L_x_37768 - $__internal_391_$__cuda_sm3x_div_rn_noftz_f32_slowpath)
$__internal_391_$__cuda_sm3x_div_rn_noftz_f32_slowpath:
        /* <DEDUP_REMOVED lines=34> */
.L_x_24893:
        /* <DEDUP_REMOVED lines=51> */
.L_x_24900:
[----:B------:R-:W-:-:S04]  /*2cc0*/  LOP3.LUT R3, R3, 0x80000000, RZ, 0xc0, !PT ;  /* 0x8000000003037812 */ /* 0x000fc800078ec0ff */
[----:B------:R-:W-:Y:S01]  /*2cd0*/  LOP3.LUT R3, R3, 0x7f800000, RZ, 0xfc, !PT ;  /* 0x7f80000003037812 */ /* 0x000fe200078efcff */
[----:B------:R-:W-:Y:S06]  /*2ce0*/  BRA `(.L_x_24901) ;  /* 0x0000000000047947 */ /* 0x000fec0003800000 */
.L_x_24899:
[----:B------:R-:W-:-:S07]  /*2cf0*/  IMAD R3, R14, 0x800000, R3 ;  /* 0x008000000e037824 */ /* 0x000fce00078e0203 */
.L_x_24901:
[----:B------:R-:W-:Y:S05]  /*2d00*/  BSYNC.RECONVERGENT B3 ;  /* 0x0000000000037941 */ /* 0x000fea0003800200 */
.L_x_24898:
[----:B------:R-:W-:Y:S05]  /*2d10*/  BRA `(.L_x_24902) ;  /* 0x0000000000207947 */ /* 0x000fea0003800000 */
.L_x_24897:
[----:B------:R-:W-:-:S04]  /*2d20*/  LOP3.LUT R3, R3, 0x80000000, R0, 0x48, !PT ;  /* 0x8000000003037812 */ /* 0x000fc800078e4800 */
[----:B------:R-:W-:Y:S01]  /*2d30*/  LOP3.LUT R3, R3, 0x7f800000, RZ, 0xfc, !PT ;  /* 0x7f80000003037812 */ /* 0x000fe200078efcff */
[----:B------:R-:W-:Y:S06]  /*2d40*/  BRA `(.L_x_24902) ;  /* 0x0000000000147947 */ /* 0x000fec0003800000 */
.L_x_24896:
[----:B------:R-:W-:Y:S01]  /*2d50*/  LOP3.LUT R3, R3, 0x80000000, R0, 0x48, !PT ;  /* 0x8000000003037812 */ /* 0x000fe200078e4800 */
[----:B------:R-:W-:Y:S06]  /*2d60*/  BRA `(.L_x_24902) ;  /* 0x00000000000c7947 */ /* 0x000fec0003800000 */
.L_x_24895:
[----:B------:R-:W0:Y:S01]  /*2d70*/  MUFU.RSQ R3, -QNAN ;  /* 0xffc0000000037908 */ /* 0x000e220000001400 */
[----:B------:R-:W-:Y:S05]  /*2d80*/  BRA `(.L_x_24902) ;  /* 0x0000000000047947 */ /* 0x000fea0003800000 */
.L_x_24894:
[----:B------:R-:W-:-:S07]  /*2d90*/  FADD.FTZ R3, R0, R3 ;  /* 0x0000000300037221 */ /* 0x000fce0000010000 */
.L_x_24902:
[----:B------:R-:W-:Y:S05]  /*2da0*/  BSYNC.RECONVERGENT B2 ;  /* 0x0000000000027941 */ /* 0x000fea0003800200 */
.L_x_24892:
[----:B------:R-:W-:-:S04]  /*2db0*/  HFMA2 R13, -RZ, RZ, 0, 0 ;  /* 0x00000000ff0d7431 */ /* 0x000fc800000001ff */
[----:B0-----:R-:W-:Y:S05]  /*2dc0*/  RET.REL.NODEC R12 `(_Z15SoftmaxWarpImplI22BroadcastScaleMaskLoadIffbLm2EiE11DirectStoreIffEfLi1ELi1ELi8ELi1ELb0EL9Algorithm0EEvT_T0_ll) ;  /* 0xffffffd00c8c7950 */ /* 0x001fea0003c3ffff */
.L_x_24903:
        /* <DEDUP_REMOVED lines=11> */
.L_x_37768:


//--------------------- .text._Z15SoftmaxWarpImplI22BroadcastScaleMaskLoadIffbLm2EiE11DirectStoreIffEfLi1ELi1ELi8ELi2ELb1EL9Algorithm0EEvT_T0_ll --------------------------
	.section	.text._Z15SoftmaxWarpImplI22BroadcastScaleMaskLoadIffbLm2EiE11DirectStoreIffEfLi1ELi1ELi8ELi2ELb1EL9Algorithm0EEvT_T0_ll,"ax",@progbits
	.align	128
        .global         _Z15SoftmaxWarpImplI22BroadcastScaleMaskLoadIffbLm2EiE11DirectStoreIffEfLi1ELi1ELi8ELi2ELb1EL9Algorithm0EEvT_T0_ll
        .type           _Z15SoftmaxWarpImplI22BroadcastScaleMaskLoadIffbLm2EiE11DirectStoreIffEfLi1ELi1ELi8ELi2ELb1EL9Algorithm0EEvT_T0_ll,@function
        .size           _Z15SoftmaxWarpImplI22BroadcastScaleMaskLoadIffbLm2EiE11DirectStoreIffEfLi1ELi1ELi8ELi2ELb1EL9Algorithm0EEvT_T0_ll,(.L_x_37769 - _Z15SoftmaxWarpImplI22BroadcastScaleMaskLoadIffbLm2EiE11DirectStoreIffEfLi1ELi1ELi8ELi2ELb1EL9Algorithm0EEvT_T0_ll)
        .other          _Z15SoftmaxWarpImplI22BroadcastScaleMaskLoadIffbLm2EiE11DirectStoreIffEfLi1ELi1ELi8ELi2ELb1EL9Algorithm0EEvT_T0_ll,@"STO_CUDA_ENTRY STV_DEFAULT"
_Z15SoftmaxWarpImplI22BroadcastScaleMaskLoadIffbLm2EiE11DirectStoreIffEfLi1ELi1ELi8ELi2ELb1EL9Algorithm0EEvT_T0_ll:
.text._Z15SoftmaxWarpImplI22BroadcastScaleMaskLoadIffbLm2EiE11DirectStoreIffEfLi1ELi1ELi8ELi2ELb1EL9Algorithm0EEvT_T0_ll:
        /* <DEDUP_REMOVED lines=29> */
.L_x_24904:
        /* <DEDUP_REMOVED lines=21> */
.L_x_24919:
[----:B0-----:R-:W-:Y:S01]  /*0320*/  ISETP.GE.U32.AND P0, PT, R24, UR40, PT ;  /* 0x0000002818007c0c */ /* 0x001fe2000bf06070 */
[----:B------:R-:W-:Y:S01]  /*0330*/  BSSY.RECONVERGENT B1, `(.L_x_24906) ;  /* 0x0000038000017945 */ /* 0x000fe20003800200 */
[----:B------:R-:W-:Y:S01]  /*0340*/  MOV R13, 0xff800000 ;  /* 0xff800000000d7802 */ /* 0x000fe20000000f00 */
[----:B------:R-:W-:Y:S01]  /*0350*/  IMAD.MOV.U32 R0, RZ, RZ, -0x800000 ;  /* 0xff800000ff007424 */ /* 0x000fe200078e00ff */
[----:B------:R-:W-:Y:S01]  /*0360*/  ISETP.GE.AND.EX P0, PT, RZ, UR41, PT, P0 ;  /* 0x00000029ff007c0c */ /* 0x000fe2000bf06300 */
[----:B------:R-:W-:Y:S01]  /*0370*/  IMAD.MOV.U32 R4, RZ, RZ, -0x800000 ;  /* 0xff800000ff047424 */ /* 0x000fe200078e00ff */
[----:B------:R-:W-:-:S11]  /*0380*/  MOV R5, 0xff800000 ;  /* 0xff80000000057802 */ /* 0x000fd60000000f00 */
[----:B-1----:R-:W-:Y:S05]  /*0390*/  @P0 BRA `(.L_x_24907) ;  /* 0x0000000000c40947 */ /* 0x002fea0003800000 */
        /* <DEDUP_REMOVED lines=49> */
.L_x_24907:
[----:B------:R-:W-:Y:S05]  /*06b0*/  BSYNC.RECONVERGENT B1 ;  /* 0x0000000000017941 */ /* 0x000fea0003800200 */
.L_x_24906:
        /* <DEDUP_REMOVED lines=53> */
.L_x_24909:
[----:B------:R-:W-:Y:S05]  /*0a10*/  BSYNC.RECONVERGENT B1 ;  /* 0x0000000000017941 */ /* 0x000fea0003800200 */
.L_x_24908:
        /* <DEDUP_REMOVED lines=47> */
.L_x_24933:
        /* <DEDUP_REMOVED lines=11> */
[----:B--234-:R-:W-:Y:S05]  /*0dc0*/  CALL.REL.NOINC `($__internal_392_$__cuda_sm3x_div_rn_noftz_f32_slowpath) ;  /* 0x0000000800647944 */ /* 0x01cfea0003c00000 */
[----:B------:R-:W-:-:S07]  /*0dd0*/  IMAD.MOV.U32 R3, RZ, RZ, R0 ;  /* 0x000000ffff037224 */ /* 0x000fce00078e0000 */
.L_x_24912:
[----:B------:R-:W-:Y:S05]  /*0de0*/  BSYNC.RECONVERGENT B1 ;  /* 0x0000000000017941 */ /* 0x000fea0003800200 */
.L_x_24911:
        /* <DEDUP_REMOVED lines=18> */
.L_x_24914:
[----:B------:R-:W-:Y:S05]  /*0f10*/  BSYNC.RECONVERGENT B1 ;  /* 0x0000000000017941 */ /* 0x000fea0003800200 */
.L_x_24913:
[----:B------:R-:W-:Y:S01]  /*0f20*/  BSSY.RECONVERGENT B1, `(.L_x_24915) ;  /* 0x0000008000017945 */ /* 0x000fe20003800200 */
[----:B------:R-:W-:-:S03]  /*0f30*/  FFMA R11, R11, R14, R0 ;  /* 0x0000000e0b0b7223 */ /* 0x000fc60000000000 */
[----:B------:R-:W-:Y:S05]  /*0f40*/  @!P1 BRA `(.L_x_24916) ;  /* 0x0000000000149947 */ /* 0x000fea0003800000 */
[----:B------:R-:W-:Y:S01]  /*0f50*/  IMAD.MOV.U32 R0, RZ, RZ, R2 ;  /* 0x000000ffff007224 */ /* 0x000fe200078e0002 */
[----:B------:R-:W-:Y:S01]  /*0f60*/  MOV R4, 0xf90 ;  /* 0x00000f9000047802 */ /* 0x000fe20000000f00 */
[----:B------:R-:W-:-:S07]  /*0f70*/  IMAD.MOV.U32 R5, RZ, RZ, R29 ;  /* 0x000000ffff057224 */ /* 0x000fce00078e001d */
[----:B0-234-:R-:W-:Y:S05]  /*0f80*/  CALL.REL.NOINC `($__internal_392_$__cuda_sm3x_div_rn_noftz_f32_slowpath) ;  /* 0x0000000400f47944 */ /* 0x01dfea0003c00000 */
[----:B------:R-:W-:-:S07]  /*0f90*/  MOV R11, R0 ;  /* 0x00000000000b7202 */ /* 0x000fce0000000f00 */
.L_x_24916:
[----:B------:R-:W-:Y:S05]  /*0fa0*/  BSYNC.RECONVERGENT B1 ;  /* 0x0000000000017941 */ /* 0x000fea0003800200 */
.L_x_24915:
[----:B------:R-:W-:Y:S04]  /*0fb0*/  BSSY.RECONVERGENT B1, `(.L_x_24917) ;  /* 0x000000c000017945 */ /* 0x000fe80003800200 */
[----:B------:R-:W-:Y:S05]  /*0fc0*/  @P0 BRA `(.L_x_24918) ;  /* 0x0000000000280947 */ /* 0x000fea0003800000 */
[----:B------:R-:W-:Y:S01]  /*0fd0*/  IMAD R0, R10, UR44, RZ ;  /* 0x0000002c0a007c24 */ /* 0x000fe2000f8e02ff */
[----:B---3--:R-:W-:Y:S01]  /*0fe0*/  R2UR UR4, R8 ;  /* 0x00000000080472ca */ /* 0x008fe200000e0000 */
[----:B0---4-:R-:W-:Y:S01]  /*0ff0*/  IMAD.WIDE.U32 R2, R21, UR44, R6 ;  /* 0x0000002c15027c25 */ /* 0x011fe2000f8e0006 */
[----:B------:R-:W-:-:S03]  /*1000*/  R2UR UR5, R9 ;  /* 0x00000000090572ca */ /* 0x000fc600000e0000 */
[----:B------:R-:W-:Y:S01]  /*1010*/  IMAD R5, R21, UR45, R0 ;  /* 0x0000002d15057c24 */ /* 0x000fe2000f8e0200 */
[----:B------:R-:W-:-:S05]  /*1020*/  IADD3 R0, P0, PT, R24, R2, RZ ;  /* 0x0000000218007210 */ /* 0x000fca0007f1e0ff */
[----:B------:R-:W-:Y:S01]  /*1030*/  IMAD.X R3, R5, 0x1, R3, P0 ;  /* 0x0000000105037824 */ /* 0x000fe200000e0603 */
[----:B------:R-:W-:-:S04]  /*1040*/  LEA R2, P0, R0, UR46, 0x2 ;  /* 0x0000002e00027c11 */ /* 0x000fc8000f8010ff */
[----:B------:R-:W-:-:S05]  /*1050*/  LEA.HI.X R3, R0, UR47, R3, 0x2, P0 ;  /* 0x0000002f00037c11 */ /* 0x000fca00080f1403 */
[----:B------:R1:W-:Y:S04]  /*1060*/  STG.E desc[UR4][R2.64], R11 ;  /* 0x0000000b02007986 */ /* 0x0003e8000c101904 */
.L_x_24918:
[----:B------:R-:W-:Y:S05]  /*1070*/  BSYNC.RECONVERGENT B1 ;  /* 0x0000000000017941 */ /* 0x000fea0003800200 */
.L_x_24917:
[----:B------:R-:W-:-:S04]  /*1080*/  IADD3 R21, P0, PT, R20, R21, RZ ;  /* 0x0000001514157210 */ /* 0x000fc80007f1e0ff */
[----:B------:R-:W-:Y:S02]  /*1090*/  LEA.HI.X.SX32 R10, R20, R10, 0x1, P0 ;  /* 0x0000000a140a7211 */ /* 0x000fe400000f0eff */
[----:B------:R-:W-:-:S04]  /*10a0*/  ISETP.GE.U32.AND P0, PT, R21, UR48, PT ;  /* 0x0000003015007c0c */ /* 0x000fc8000bf06070 */
[----:B------:R-:W-:-:S13]  /*10b0*/  ISETP.GE.AND.EX P0, PT, R10, UR49, PT, P0 ;  /* 0x000000310a007c0c */ /* 0x000fda000bf06300 */
[----:B------:R-:W-:Y:S05]  /*10c0*/  @!P0 BRA `(.L_x_24919) ;  /* 0xfffffff000948947 */ /* 0x000fea000383ffff */
[----:B------:R-:W-:Y:S05]  /*10d0*/  BSYNC B0 ;  /* 0x0000000000007941 */ /* 0x000fea0003800000 */
.L_x_24905:
[----:B------:R-:W-:Y:S05]  /*10e0*/  EXIT ;  /* 0x000000000000794d */ /* 0x000fea0003800000 */
.L_x_24910:
[----:B------:R-:W-:Y:S01]  /*10f0*/  HFMA2 R11, -RZ, RZ, 0, 1.847743988037109375e-06 ;  /* 0x0000001fff0b7431 */ /* 0x000fe200000001ff */
[----:B------:R-:W-:Y:S01]  /*1100*/  BSSY B1, `(.L_x_24920) ;  /* 0x0000006000017945 */ /* 0x000fe20003800000 */
[----:B------:R-:W-:Y:S02]  /*1110*/  IMAD.MOV.U32 R12, RZ, RZ, 0x4 ;  /* 0x00000004ff0c7424 */ /* 0x000fe400078e00ff */
[----:B------:R-:W-:-:S07]  /*1120*/  IMAD.MOV.U32 R15, RZ, RZ, -0x1 ;  /* 0xffffffffff0f7424 */ /* 0x000fce00078e00ff */
[----:B-1234-:R-:W-:Y:S05]  /*1130*/  WARPSYNC.COLLECTIVE R15, `(.L_x_24921) ;  /* 0x000000000f087348 */ /* 0x01efea0003c00000 */
[----:B------:R0:W0:Y:S02]  /*1140*/  SHFL.BFLY P6, R14, R13, R12, R11 ;  /* 0x0c00000c0d0e7389 */ /* 0x00002400000c000b */
[----:B01234-:R-:W-:Y:S05]  /*1150*/  ENDCOLLECTIVE ;  /* 0x000000000000791b */ /* 0x01ffea0003800000 */
.L_x_24921:
[----:B------:R-:W-:Y:S05]  /*1160*/  BSYNC B1 ;  /* 0x0000000000017941 */ /* 0x000fea0003800000 */
.L_x_24920:
[----:B------:R-:W-:Y:S01]  /*1170*/  FMNMX R13, R14, R13, !PT ;  /* 0x0000000d0e0d7209 */ /* 0x000fe20007800000 */
[----:B------:R-:W-:Y:S01]  /*1180*/  IMAD.MOV.U32 R12, RZ, RZ, 0x2 ;  /* 0x00000002ff0c7424 */ /* 0x000fe200078e00ff */
[----:B------:R-:W-:Y:S01]  /*1190*/  MOV R11, 0x1f ;  /* 0x0000001f000b7802 */ /* 0x000fe20000000f00 */
[----:B------:R-:W-:-:S07]  /*11a0*/  IMAD.MOV.U32 R15, RZ, RZ, -0x1 ;  /* 0xffffffffff0f7424 */ /* 0x000fce00078e00ff */
[----:B------:R-:W-:Y:S05]  /*11b0*/  WARPSYNC.COLLECTIVE R15, `(.L_x_24922) ;  /* 0x000000000f087348 */ /* 0x000fea0003c00000 */
[----:B------:R0:W1:Y:S02]  /*11c0*/  SHFL.BFLY P6, R14, R13, R12, R11 ;  /* 0x0c00000c0d0e7389 */ /* 0x00006400000c000b */
[----:B01----:R-:W-:Y:S05]  /*11d0*/  ENDCOLLECTIVE ;  /* 0x000000000000791b */ /* 0x003fea0003800000 */
.L_x_24922:
[----:B------:R-:W-:Y:S01]  /*11e0*/  HFMA2 R12, -RZ, RZ, 0, 5.9604644775390625e-08 ;  /* 0x00000001ff0c7431 */ /* 0x000fe200000001ff */
[----:B------:R-:W-:-:S05]  /*11f0*/  FMNMX R3, R13, R14, !PT ;  /* 0x0000000e0d037209 */ /* 0x000fca0007800000 */
[----:B------:R-:W-:-:S07]  /*1200*/  IMAD.MOV.U32 R13, RZ, RZ, R3 ;  /* 0x000000ffff0d7224 */ /* 0x000fce00078e0003 */
[----:B------:R-:W-:Y:S05]  /*1210*/  WARPSYNC.COLLECTIVE R15, `(.L_x_24923) ;  /* 0x000000000f087348 */ /* 0x000fea0003c00000 */
[----:B------:R0:W1:Y:S02]  /*1220*/  SHFL.BFLY P6, R14, R13, R12, R11 ;  /* 0x0c00000c0d0e7389 */ /* 0x00006400000c000b */
[----:B01----:R-:W-:Y:S05]  /*1230*/  ENDCOLLECTIVE ;  /* 0x000000000000791b */ /* 0x003fea0003800000 */
.L_x_24923:
[----:B------:R-:W-:Y:S02]  /*1240*/  IMAD.MOV.U32 R13, RZ, RZ, R0 ;  /* 0x000000ffff0d7224 */ /* 0x000fe400078e0000 */
[----:B------:R-:W-:Y:S01]  /*1250*/  IMAD.MOV.U32 R12, RZ, RZ, 0x4 ;  /* 0x00000004ff0c7424 */ /* 0x000fe200078e00ff */
[----:B------:R-:W-:-:S07]  /*1260*/  FMNMX R2, R3, R14, !PT ;  /* 0x0000000e03027209 */ /* 0x000fce0007800000 */
[----:B------:R-:W-:Y:S05]  /*1270*/  WARPSYNC.COLLECTIVE R15, `(.L_x_24924) ;  /* 0x000000000f087348 */ /* 0x000fea0003c00000 */
[----:B------:R0:W1:Y:S02]  /*1280*/  SHFL.BFLY P6, R14, R13, R12, R11 ;  /* 0x0c00000c0d0e7389 */ /* 0x00006400000c000b */
[----:B01----:R-:W-:Y:S05]  /*1290*/  ENDCOLLECTIVE ;  /* 0x000000000000791b */ /* 0x003fea0003800000 */
.L_x_24924:
        /* <DEDUP_REMOVED lines=10> */
.L_x_24925:
        /* <DEDUP_REMOVED lines=8> */
.L_x_24926:
        /* <DEDUP_REMOVED lines=12> */
[----:B------:R-:W-:-:S03]  /*1480*/  SHF.L.U32 R2, R2, 0x17, RZ ;  /* 0x0000001702027819 */ /* 0x000fc600000006ff */
[C---:B------:R-:W-:Y:S01]  /*1490*/  FFMA R4, R3.reuse, 1.4426950216293334961, -R4 ;  /* 0x3fb8aa3b03047823 */ /* 0x040fe20000000804 */
[----:B------:R-:W0:Y:S03]  /*14a0*/  MUFU.EX2 R5, R5 ;  /* 0x0000000500057308 */ /* 0x000e260000000800 */
[----:B------:R-:W-:Y:S01]  /*14b0*/  FFMA R4, R3, 1.925963033500011079e-08, R4 ;  /* 0x32a5706003047823 */ /* 0x000fe20000000004 */
[----:B0-----:R-:W-:-:S04]  /*14c0*/  FMUL R0, R0, R5 ;  /* 0x0000000500007220 */ /* 0x001fc80000400000 */
[----:B------:R0:W1:Y:S01]  /*14d0*/  MUFU.EX2 R5, R4 ;  /* 0x0000000400057308 */ /* 0x0000620000000800 */
[----:B------:R-:W-:-:S07]  /*14e0*/  FADD R13, RZ, R0 ;  /* 0x00000000ff0d7221 */ /* 0x000fce0000000000 */
[----:B01----:R-:W-:Y:S05]  /*14f0*/  WARPSYNC.COLLECTIVE R15, `(.L_x_24927) ;  /* 0x000000000f087348 */ /* 0x003fea0003c00000 */
[----:B------:R2:W3:Y:S02]  /*1500*/  SHFL.BFLY P6, R14, R13, R12, R11 ;  /* 0x0c00000c0d0e7389 */ /* 0x0004e400000c000b */
[----:B0123--:R-:W-:Y:S05]  /*1510*/  ENDCOLLECTIVE ;  /* 0x000000000000791b */ /* 0x00ffea0003800000 */
.L_x_24927:
[----:B------:R-:W-:Y:S01]  /*1520*/  FMUL R2, R2, R5 ;  /* 0x0000000502027220 */ /* 0x000fe20000400000 */
[----:B------:R-:W-:-:S03]  /*1530*/  HFMA2 R12, -RZ, RZ, 0, 1.1920928955078125e-07 ;  /* 0x00000002ff0c7431 */ /* 0x000fc600000001ff */
[----:B------:R-:W-:Y:S01]  /*1540*/  FADD R25, RZ, R2 ;  /* 0x00000002ff197221 */ /* 0x000fe20000000000 */
[----:B------:R-:W-:-:S04]  /*1550*/  FADD R26, R13, R14 ;  /* 0x0000000e0d1a7221 */ /* 0x000fc80000000000 */
[----:B------:R-:W-:-:S07]  /*1560*/  IMAD.MOV.U32 R13, RZ, RZ, R26 ;  /* 0x000000ffff0d7224 */ /* 0x000fce00078e001a */
[----:B------:R-:W-:Y:S05]  /*1570*/  WARPSYNC.COLLECTIVE R15, `(.L_x_24928) ;  /* 0x000000000f087348 */ /* 0x000fea0003c00000 */
[----:B------:R0:W1:Y:S02]  /*1580*/  SHFL.BFLY P6, R14, R13, R12, R11 ;  /* 0x0c00000c0d0e7389 */ /* 0x00006400000c000b */
[----:B01----:R-:W-:Y:S05]  /*1590*/  ENDCOLLECTIVE ;  /* 0x000000000000791b */ /* 0x003fea0003800000 */
.L_x_24928:
[----:B------:R-:W-:Y:S02]  /*15a0*/  IMAD.MOV.U32 R12, RZ, RZ, 0x1 ;  /* 0x00000001ff0c7424 */ /* 0x000fe400078e00ff */
[----:B------:R-:W-:-:S04]  /*15b0*/  FADD R3, R26, R14 ;  /* 0x0000000e1a037221 */ /* 0x000fc80000000000 */
[----:B------:R-:W-:-:S07]  /*15c0*/  IMAD.MOV.U32 R13, RZ, RZ, R3 ;  /* 0x000000ffff0d7224 */ /* 0x000fce00078e0003 */
[----:B------:R-:W-:Y:S05]  /*15d0*/  WARPSYNC.COLLECTIVE R15, `(.L_x_24929) ;  /* 0x000000000f087348 */ /* 0x000fea0003c00000 */
[----:B------:R0:W1:Y:S02]  /*15e0*/  SHFL.BFLY P6, R14, R13, R12, R11 ;  /* 0x0c00000c0d0e7389 */ /* 0x00006400000c000b */
[----:B01----:R-:W-:Y:S05]  /*15f0*/  ENDCOLLECTIVE ;  /* 0x000000000000791b */ /* 0x003fea0003800000 */
.L_x_24929:
[----:B------:R-:W-:Y:S02]  /*1600*/  IMAD.MOV.U32 R13, RZ, RZ, R25 ;  /* 0x000000ffff0d7224 */ /* 0x000fe400078e0019 */
[----:B------:R-:W-:Y:S02]  /*1610*/  IMAD.MOV.U32 R12, RZ, RZ, 0x4 ;  /* 0x00000004ff0c7424 */ /* 0x000fe400078e00ff */
[----:B------:R-:W-:-:S07]  /*1620*/  FADD R5, R3, R14 ;  /* 0x0000000e03057221 */ /* 0x000fce0000000000 */
[----:B------:R-:W-:Y:S05]  /*1630*/  WARPSYNC.COLLECTIVE R15, `(.L_x_24930) ;  /* 0x000000000f087348 */ /* 0x000fea0003c00000 */
[----:B------:R0:W1:Y:S02]  /*1640*/  SHFL.BFLY P6, R14, R13, R12, R11 ;  /* 0x0c00000c0d0e7389 */ /* 0x00006400000c000b */
[----:B01----:R-:W-:Y:S05]  /*1650*/  ENDCOLLECTIVE ;  /* 0x000000000000791b */ /* 0x003fea0003800000 */
.L_x_24930:
[----:B------:R-:W-:Y:S01]  /*1660*/  IMAD.MOV.U32 R12, RZ, RZ, 0x2 ;  /* 0x00000002ff0c7424 */ /* 0x000fe200078e00ff */
[----:B------:R-:W-:-:S05]  /*1670*/  MOV R4, R14 ;  /* 0x0000000e00047202 */ /* 0x000fca0000000f00 */
[----:B------:R-:W-:-:S04]  /*1680*/  FADD R27, R25, R4 ;  /* 0x00000004191b7221 */ /* 0x000fc80000000000 */
[----:B------:R-:W-:-:S07]  /*1690*/  IMAD.MOV.U32 R13, RZ, RZ, R27 ;  /* 0x000000ffff0d7224 */ /* 0x000fce00078e001b */
[----:B------:R-:W-:Y:S05]  /*16a0*/  WARPSYNC.COLLECTIVE R15, `(.L_x_24931) ;  /* 0x000000000f087348 */ /* 0x000fea0003c00000 */
[----:B------:R0:W1:Y:S02]  /*16b0*/  SHFL.BFLY P6, R14, R13, R12, R11 ;  /* 0x0c00000c0d0e7389 */ /* 0x00006400000c000b */
[----:B01----:R-:W-:Y:S05]  /*16c0*/  ENDCOLLECTIVE ;  /* 0x000000000000791b */ /* 0x003fea0003800000 */
.L_x_24931:
[----:B------:R-:W-:Y:S01]  /*16d0*/  IMAD.MOV.U32 R12, RZ, RZ, 0x1 ;  /* 0x00000001ff0c7424 */ /* 0x000fe200078e00ff */
[----:B------:R-:W-:-:S05]  /*16e0*/  MOV R4, R14 ;  /* 0x0000000e00047202 */ /* 0x000fca0000000f00 */
[----:B------:R-:W-:-:S04]  /*16f0*/  FADD R4, R27, R4 ;  /* 0x000000041b047221 */ /* 0x000fc80000000000 */
[----:B------:R-:W-:-:S07]  /*1700*/  IMAD.MOV.U32 R13, RZ, RZ, R4 ;  /* 0x000000ffff0d7224 */ /* 0x000fce00078e0004 */
[----:B------:R-:W-:Y:S05]  /*1710*/  WARPSYNC.COLLECTIVE R15, `(.L_x_24932) ;  /* 0x000000000f087348 */ /* 0x000fea0003c00000 */
[----:B------:R0:W1:Y:S02]  /*1720*/  SHFL.BFLY P6, R14, R13, R12, R11 ;  /* 0x0c00000c0d0e7389 */ /* 0x00006400000c000b */
[----:B01----:R-:W-:Y:S05]  /*1730*/  ENDCOLLECTIVE ;  /* 0x000000000000791b */ /* 0x003fea0003800000 */
.L_x_24932:
[----:B------:R-:W-:Y:S01]  /*1740*/  MOV R29, R14 ;  /* 0x0000000e001d7202 */ /* 0x000fe20000000f00 */
[----:B------:R-:W-:Y:S06]  /*1750*/  BRA `(.L_x_24933) ;  /* 0xfffffff4006c7947 */ /* 0x000fec000383ffff */
        .weak           $__internal_392_$__cuda_sm3x_div_rn_noftz_f32_slowpath
        .type           $__internal_392_$__cuda_sm3x_div_rn_noftz_f32_slowpath,@function
        .size           $__internal_392_$__cuda_sm3x_div_rn_noftz_f32_slowpath,(.L_x_37769 - $__internal_392_$__cuda_sm3x_div_rn_noftz_f32_slowpath)
$__internal_392_$__cuda_sm3x_div_rn_noftz_f32_slowpath:
        /* <DEDUP_REMOVED lines=34> */
.L_x_24935:
        /* <DEDUP_REMOVED lines=51> */
.L_x_24942:
[----:B------:R-:W-:-:S04]  /*1cb0*/  LOP3.LUT R0, R0, 0x80000000, RZ, 0xc0, !PT ;  /* 0x8000000000007812 */ /* 0x000fc800078ec0ff */
[----:B------:R-:W-:Y:S01]  /*1cc0*/  LOP3.LUT R0, R0, 0x7f800000, RZ, 0xfc, !PT ;  /* 0x7f80000000007812 */ /* 0x000fe200078efcff */
[----:B------:R-:W-:Y:S06]  /*1cd0*/  BRA `(.L_x_24943) ;  /* 0x0000000000047947 */ /* 0x000fec0003800000 */
.L_x_24941:
[----:B------:R-:W-:-:S07]  /*1ce0*/  LEA R0, R12, R0, 0x17 ;  /* 0x000000000c007211 */ /* 0x000fce00078eb8ff */
.L_x_24943:
[----:B------:R-:W-:Y:S05]  /*1cf0*/  BSYNC.RECONVERGENT B3 ;  /* 0x0000000000037941 */ /* 0x000fea0003800200 */
.L_x_24940:
[----:B------:R-:W-:Y:S05]  /*1d00*/  BRA `(.L_x_24944) ;  /* 0x0000000000207947 */ /* 0x000fea0003800000 */
.L_x_24939:
[----:B------:R-:W-:-:S04]  /*1d10*/  LOP3.LUT R0, R5, 0x80000000, R0, 0x48, !PT ;  /* 0x8000000005007812 */ /* 0x000fc800078e4800 */
[----:B------:R-:W-:Y:S01]  /*1d20*/  LOP3.LUT R0, R0, 0x7f800000, RZ, 0xfc, !PT ;  /* 0x7f80000000007812 */ /* 0x000fe200078efcff */
[----:B------:R-:W-:Y:S06]  /*1d30*/  BRA `(.L_x_24944) ;  /* 0x0000000000147947 */ /* 0x000fec0003800000 */
.L_x_24938:
[----:B------:R-:W-:Y:S01]  /*1d40*/  LOP3.LUT R0, R5, 0x80000000, R0, 0x48, !PT ;  /* 0x8000000005007812 */ /* 0x000fe200078e4800 */
[----:B------:R-:W-:Y:S06]  /*1d50*/  BRA `(.L_x_24944) ;  /* 0x00000000000c7947 */ /* 0x000fec0003800000 */
.L_x_24937:
[----:B------:R-:W0:Y:S01]  /*1d60*/  MUFU.RSQ R0, -QNAN ;  /* 0xffc0000000007908 */ /* 0x000e220000001400 */
[----:B------:R-:W-:Y:S05]  /*1d70*/  BRA `(.L_x_24944) ;  /* 0x0000000000047947 */ /* 0x000fea0003800000 */
.L_x_24936:
[----:B------:R-:W-:-:S07]  /*1d80*/  FADD.FTZ R0, R0, R5 ;  /* 0x0000000500007221 */ /* 0x000fce0000010000 */
.L_x_24944:
[----:B------:R-:W-:Y:S05]  /*1d90*/  BSYNC.RECONVERGENT B2 ;  /* 0x0000000000027941 */ /* 0x000fea0003800200 */
.L_x_24934:
[----:B------:R-:W-:-:S04]  /*1da0*/  IMAD.MOV.U32 R5, RZ, RZ, 0x0 ;  /* 0x00000000ff057424 */ /* 0x000fc800078e00ff */
[----:B0-----:R-:W-:Y:S05]  /*1db0*/  RET.REL.NODEC R4 `(_Z15SoftmaxWarpImplI22BroadcastScaleMaskLoadIffbLm2EiE11DirectStoreIffEfLi1ELi1ELi8ELi2ELb1EL9Algorithm0EEvT_T0_ll) ;  /* 0xffffffe004907950 */ /* 0x001fea0003c3ffff */
.L_x_24945:
        /* <DEDUP_REMOVED lines=12> */
.L_x_37769:


//--------------------- .text._Z15SoftmaxWarpImplI22BroadcastScaleMaskLoadIffbLm2EiE11DirectStoreIffEfLi1ELi1ELi8ELi2ELb0EL9Algorithm0EEvT_T0_ll --------------------------
	.section	.text._Z15SoftmaxWarpImplI22BroadcastScaleMaskLoadIffbLm2EiE11DirectStoreIffEfLi1ELi1ELi8ELi2ELb0EL9Algorithm0EEvT_T0_ll,"ax",@progbits
	.align	128
        .global         _Z15SoftmaxWarpImplI22BroadcastScaleMaskLoadIffbLm2EiE11DirectStoreIffEfLi1ELi1ELi8ELi2ELb0EL9Algorithm0EEvT_T0_ll
        .type           _Z15SoftmaxWarpImplI22BroadcastScaleMaskLoadIffbLm2EiE11DirectStoreIffEfLi1ELi1ELi8ELi2ELb0EL9Algorithm0EEvT_T0_ll,@function
        .size           _Z15SoftmaxWarpImplI22BroadcastScaleMaskLoadIffbLm2EiE11DirectStoreIffEfLi1ELi1ELi8ELi2ELb0EL9Algorithm0EEvT_T0_ll,(.L_x_37770 - _Z15SoftmaxWarpImplI22BroadcastScaleMaskLoadIffbLm2EiE11DirectStoreIffEfLi1ELi1ELi8ELi2ELb0EL9Algorithm0EEvT_T0_ll)
        .other          _Z15SoftmaxWarpImplI22BroadcastScaleMaskLoadIffbLm2EiE11DirectStoreIffEfLi1ELi1ELi8ELi2ELb0EL9Algorithm0EEvT_T0_ll,@"STO_CUDA_ENTRY STV_DEFAULT"
_Z15SoftmaxWarpImplI22BroadcastScaleMaskLoadIffbLm2EiE11DirectStoreIffEfLi1ELi1ELi8ELi2ELb0EL9Algorithm0EEvT_T0_ll:
.text._Z15SoftmaxWarpImplI22BroadcastScaleMaskLoadIffbLm2EiE11DirectStoreIffEfLi1ELi1ELi8ELi2ELb0EL9Algorithm0EEvT_T0_ll:
        /* <DEDUP_REMOVED lines=26> */
.L_x_24946:
        /* <DEDUP_REMOVED lines=15> */
[----:B------:R-:W-:-:S06]  /*0290*/  SHF.L.U32 R20, R20, 0x1, RZ ;  /* 0x0000000114147819 */ /* 0x000fcc00000006ff */
[----:B------:R-:W2:Y:S08]  /*02a0*/  LDC.64 R6, c[0x0][0x358] ;  /* 0x0000d600ff067b82 */ /* 0x000eb00000000a00 */
[----:B------:R-:W3:Y:S08]  /*02b0*/  LDC.64 R16, c[0x0][0x390] ;  /* 0x0000e400ff107b82 */ /* 0x000ef00000000a00 */
[----:B------:R-:W4:Y:S02]  /*02c0*/  LDC.64 R8, c[0x0][0x398] ;  /* 0x0000e600ff087b82 */ /* 0x000f240000000a00 */
.L_x_24953:
[----:B-1----:R-:W-:Y:S01]  /*02d0*/  IABS R3, R21 ;  /* 0x0000001500037213 */ /* 0x002fe20000000000 */
[----:B0-----:R-:W-:Y:S01]  /*02e0*/  IMAD R2, R19, UR46, R22 ;  /* 0x0000002e13027c24 */ /* 0x001fe2000f8e0216 */
[----:B--2---:R-:W-:Y:S02]  /*02f0*/  R2UR UR8, R6 ;  /* 0x00000000060872ca */ /* 0x004fe400000e0000 */
[----:B------:R-:W0:Y:S01]  /*0300*/  I2F.RP R10, R3 ;  /* 0x00000003000a7306 */ /* 0x000e220000209400 */
[----:B------:R-:W-:Y:S02]  /*0310*/  R2UR UR9, R7 ;  /* 0x00000000070972ca */ /* 0x000fe400000e0000 */
[----:B------:R-:W-:Y:S02]  /*0320*/  IADD3 R0, PT, PT, R2, UR46, RZ ;  /* 0x0000002e02007c10 */ /* 0x000fe4000fffe0ff */
[----:B------:R-:W-:Y:S02]  /*0330*/  SHF.R.S64 R14, RZ, 0x1e, R2 ;  /* 0x0000001eff0e7819 */ /* 0x000fe40000001002 */
[----:B------:R-:W-:-:S02]  /*0340*/  R2UR UR4, R6 ;  /* 0x00000000060472ca */ /* 0x000fc400000e0000 */
[C---:B------:R-:W-:Y:S02]  /*0350*/  R2UR UR5, R7.reuse ;  /* 0x00000000070572ca */ /* 0x040fe400000e0000 */
        /* <DEDUP_REMOVED lines=14> */
[----:B------:R-:W-:Y:S01]  /*0440*/  IMAD R12, R3, R11, R12 ;  /* 0x0000000b030c7224 */ /* 0x000fe200078e020c */
[----:B------:R-:W-:-:S04]  /*0450*/  IADD3 R11, PT, PT, -R5, RZ, RZ ;  /* 0x000000ff050b7210 */ /* 0x000fc80007ffe1ff */
[C---:B------:R-:W-:Y:S01]  /*0460*/  ISETP.GT.U32.AND P4, PT, R3.reuse, R12, PT ;  /* 0x0000000c0300720c */ /* 0x040fe20003f84070 */
[----:B------:R-:W-:Y:S01]  /*0470*/  IMAD R4, R3, R11, R4 ;  /* 0x0000000b03047224 */ /* 0x000fe200078e0204 */
[----:B------:R-:W-:-:S04]  /*0480*/  LOP3.LUT R11, R0, R21, RZ, 0x3c, !PT ;  /* 0x00000015000b7212 */ /* 0x000fc800078e3cff */
[----:B------:R-:W-:Y:S02]  /*0490*/  ISETP.GT.U32.AND P2, PT, R3, R4, PT ;  /* 0x000000040300720c */ /* 0x000fe40003f44070 */
[----:B------:R-:W-:-:S05]  /*04a0*/  ISETP.GE.AND P1, PT, R11, RZ, PT ;  /* 0x000000ff0b00720c */ /* 0x000fca0003f26270 */
[----:B------:R-:W-:Y:S01]  /*04b0*/  @!P4 IMAD.IADD R12, R12, 0x1, -R3 ;  /* 0x000000010c0cc824 */ /* 0x000fe200078e0a03 */
[----:B------:R-:W-:-:S04]  /*04c0*/  @!P4 IADD3 R10, PT, PT, R10, 0x1, RZ ;  /* 0x000000010a0ac810 */ /* 0x000fc80007ffe0ff */
[-C--:B------:R-:W-:Y:S01]  /*04d0*/  ISETP.GE.U32.AND P3, PT, R12, R3.reuse, PT ;  /* 0x000000030c00720c */ /* 0x080fe20003f66070 */
[----:B------:R-:W-:Y:S02]  /*04e0*/  @!P2 IMAD.IADD R4, R4, 0x1, -R3 ;  /* 0x000000010404a824 */ /* 0x000fe400078e0a03 */
[----:B------:R-:W-:Y:S01]  /*04f0*/  @!P2 VIADD R5, R5, 0x1 ;  /* 0x000000010505a836 */ /* 0x000fe20000000000 */
[----:B------:R-:W-:Y:S02]  /*0500*/  ISETP.NE.AND P2, PT, R21, RZ, PT ;  /* 0x000000ff1500720c */ /* 0x000fe40003f45270 */
[----:B------:R-:W-:Y:S02]  /*0510*/  ISETP.GE.U32.AND P0, PT, R4, R3, PT ;  /* 0x000000030400720c */ /* 0x000fe40003f06070 */
[-C--:B------:R-:W-:Y:S02]  /*0520*/  LOP3.LUT R3, R2, R21.reuse, RZ, 0x3c, !PT ;  /* 0x0000001502037212 */ /* 0x080fe400078e3cff */
[----:B------:R-:W-:-:S03]  /*0530*/  LOP3.LUT R4, RZ, R21, RZ, 0x33, !PT ;  /* 0x00000015ff047212 */ /* 0x000fc600078e33ff */
[----:B------:R-:W-:Y:S01]  /*0540*/  @P3 VIADD R10, R10, 0x1 ;  /* 0x000000010a0a3836 */ /* 0x000fe20000000000 */
[----:B------:R-:W-:-:S03]  /*0550*/  ISETP.GE.AND P3, PT, R3, RZ, PT ;  /* 0x000000ff0300720c */ /* 0x000fc60003f66270 */
[----:B------:R-:W-:Y:S01]  /*0560*/  @!P1 IMAD.MOV R10, RZ, RZ, -R10 ;  /* 0x000000ffff0a9224 */ /* 0x000fe200078e0a0a */
[----:B---3--:R-:W-:Y:S02]  /*0570*/  ISETP.NE.U32.AND P1, PT, R16, 0x1, PT ;  /* 0x000000011000780c */ /* 0x008fe40003f25070 */
[----:B------:R-:W-:Y:S02]  /*0580*/  @P0 IADD3 R5, PT, PT, R5, 0x1, RZ ;  /* 0x0000000105050810 */ /* 0x000fe40007ffe0ff */
[----:B------:R-:W-:Y:S02]  /*0590*/  SEL R10, R4, R10, !P2 ;  /* 0x0000000a040a7207 */ /* 0x000fe40005000000 */
[----:B----4-:R-:W-:Y:S02]  /*05a0*/  ISETP.NE.U32.AND P0, PT, R8, 0x1, PT ;  /* 0x000000010800780c */ /* 0x010fe40003f05070 */
[----:B------:R-:W-:Y:S01]  /*05b0*/  IADD3 R3, PT, PT, -R10, RZ, RZ ;  /* 0x000000ff0a037210 */ /* 0x000fe20007ffe1ff */
[----:B------:R-:W-:Y:S01]  /*05c0*/  @!P3 IMAD.MOV R5, RZ, RZ, -R5 ;  /* 0x000000ffff05b224 */ /* 0x000fe200078e0a05 */
[----:B------:R-:W-:-:S02]  /*05d0*/  ISETP.NE.AND.EX P1, PT, R17, RZ, PT, P1 ;  /* 0x000000ff1100720c */ /* 0x000fc40003f25310 */
[----:B------:R-:W-:Y:S01]  /*05e0*/  ISETP.NE.AND.EX P0, PT, R9, RZ, PT, P0 ;  /* 0x000000ff0900720c */ /* 0x000fe20003f05300 */
[----:B------:R-:W-:Y:S01]  /*05f0*/  IMAD R3, R21, R3, R0 ;  /* 0x0000000315037224 */ /* 0x000fe200078e0200 */
[----:B------:R-:W-:Y:S02]  /*0600*/  SEL R4, R4, R5, !P2 ;  /* 0x0000000504047207 */ /* 0x000fe40005000000 */
[----:B------:R-:W-:Y:S02]  /*0610*/  SEL R10, R10, RZ, P1 ;  /* 0x000000ff0a0a7207 */ /* 0x000fe40000800000 */
[----:B------:R-:W-:Y:S01]  /*0620*/  SEL R5, R3, RZ, P0 ;  /* 0x000000ff03057207 */ /* 0x000fe20000000000 */
[----:B------:R-:W-:Y:S02]  /*0630*/  IMAD.MOV R11, RZ, RZ, -R4 ;  /* 0x000000ffff0b7224 */ /* 0x000fe400078e0a04 */
[----:B------:R-:W-:Y:S02]  /*0640*/  IMAD R10, R10, UR40, RZ ;  /* 0x000000280a0a7c24 */ /* 0x000fe4000f8e02ff */
[----:B------:R-:W-:-:S02]  /*0650*/  IMAD R3, R21, R11, R2 ;  /* 0x0000000b15037224 */ /* 0x000fc400078e0202 */
        /* <DEDUP_REMOVED lines=50> */
[----:B------:R-:W-:-:S03]  /*0980*/  FADD R0, R10, -12583039 ;  /* 0xcb40007f0a007421 */ /* 0x000fc60000000000 */
[----:B------:R-:W-:Y:S01]  /*0990*/  FFMA R5, R4, 1.925963033500011079e-08, R3 ;  /* 0x32a5706004057823 */ /* 0x000fe20000000003 */
[----:B------:R-:W-:-:S04]  /*09a0*/  FFMA R0, R11, 1.4426950216293334961, -R0 ;  /* 0x3fb8aa3b0b007823 */ /* 0x000fc80000000800 */
[----:B------:R-:W-:Y:S01]  /*09b0*/  FFMA R11, R11, 1.925963033500011079e-08, R0 ;  /* 0x32a570600b0b7823 */ /* 0x000fe20000000000 */
[----:B------:R-:W0:Y:S01]  /*09c0*/  MUFU.EX2 R5, R5 ;  /* 0x0000000500057308 */ /* 0x000e220000000800 */
[----:B------:R-:W-:Y:S02]  /*09d0*/  IMAD.SHL.U32 R0, R2, 0x800000, RZ ;  /* 0x0080000002007824 */ /* 0x000fe400078e00ff */
[----:B------:R-:W-:-:S05]  /*09e0*/  IMAD.SHL.U32 R2, R10, 0x800000, RZ ;  /* 0x008000000a027824 */ /* 0x000fca00078e00ff */
        /* <DEDUP_REMOVED lines=16> */
.L_x_24967:
        /* <DEDUP_REMOVED lines=12> */
[----:B------:R-:W-:Y:S05]  /*0bb0*/  CALL.REL.NOINC `($__internal_393_$__cuda_sm3x_div_rn_noftz_f32_slowpath) ;  /* 0x0000000800447944 */ /* 0x000fea0003c00000 */
[----:B------:R-:W-:-:S07]  /*0bc0*/  IMAD.MOV.U32 R3, RZ, RZ, R0 ;  /* 0x000000ffff037224 */ /* 0x000fce00078e0000 */
.L_x_24950:
[----:B------:R-:W-:Y:S05]  /*0bd0*/  BSYNC.RECONVERGENT B1 ;  /* 0x0000000000017941 */ /* 0x000fea0003800200 */
.L_x_24949:
        /* <DEDUP_REMOVED lines=22> */
[----:B------:R-:W-:Y:S05]  /*0d40*/  CALL.REL.NOINC `($__internal_393_$__cuda_sm3x_div_rn_noftz_f32_slowpath) ;  /* 0x0000000400e07944 */ /* 0x000fea0003c00000 */
[----:B------:R-:W-:-:S07]  /*0d50*/  MOV R11, R0 ;  /* 0x00000000000b7202 */ /* 0x000fce0000000f00 */
.L_x_24952:
[----:B------:R-:W-:Y:S05]  /*0d60*/  BSYNC.RECONVERGENT B1 ;  /* 0x0000000000017941 */ /* 0x000fea0003800200 */
.L_x_24951:
        /* <DEDUP_REMOVED lines=13> */
.L_x_24947:
[----:B------:R-:W-:Y:S05]  /*0e40*/  EXIT ;  /* 0x000000000000794d */ /* 0x000fea0003800000 */
.L_x_24948:
[----:B------:R-:W-:Y:S01]  /*0e50*/  BSSY B1, `(.L_x_24954) ;  /* 0x0000007000017945 */ /* 0x000fe20003800000 */
[----:B------:R-:W-:Y:S01]  /*0e60*/  IMAD.MOV.U32 R12, RZ, RZ, 0x4 ;  /* 0x00000004ff0c7424 */ /* 0x000fe200078e00ff */
[----:B------:R-:W-:Y:S01]  /*0e70*/  MOV R15, 0xffffffff ;  /* 0xffffffff000f7802 */ /* 0x000fe20000000f00 */
[----:B------:R-:W-:-:S07]  /*0e80*/  IMAD.MOV.U32 R11, RZ, RZ, 0x1f ;  /* 0x0000001fff0b7424 */ /* 0x000fce00078e00ff */
[----:B------:R-:W-:Y:S05]  /*0e90*/  WARPSYNC.COLLECTIVE R15, `(.L_x_24955) ;  /* 0x000000000f087348 */ /* 0x000fea0003c00000 */
[----:B------:R0:W1:Y:S02]  /*0ea0*/  SHFL.BFLY P6, R14, R13, R12, R11 ;  /* 0x0c00000c0d0e7389 */ /* 0x00006400000c000b */
[----:B01----:R-:W-:Y:S05]  /*0eb0*/  ENDCOLLECTIVE ;  /* 0x000000000000791b */ /* 0x003fea0003800000 */
.L_x_24955:
[----:B------:R-:W-:Y:S05]  /*0ec0*/  BSYNC B1 ;  /* 0x0000000000017941 */ /* 0x000fea0003800000 */
.L_x_24954:
[----:B------:R-:W-:Y:S01]  /*0ed0*/  FMNMX R13, R13, R14, !PT ;  /* 0x0000000e0d0d7209 */ /* 0x000fe20007800000 */
[----:B------:R-:W-:Y:S01]  /*0ee0*/  IMAD.MOV.U32 R12, RZ, RZ, 0x2 ;  /* 0x00000002ff0c7424 */ /* 0x000fe200078e00ff */
[----:B------:R-:W-:Y:S01]  /*0ef0*/  MOV R15, 0xffffffff ;  /* 0xffffffff000f7802 */ /* 0x000fe20000000f00 */
[----:B------:R-:W-:-:S07]  /*0f00*/  IMAD.MOV.U32 R11, RZ, RZ, 0x1f ;  /* 0x0000001fff0b7424 */ /* 0x000fce00078e00ff */
[----:B------:R-:W-:Y:S05]  /*0f10*/  WARPSYNC.COLLECTIVE R15, `(.L_x_24956) ;  /* 0x000000000f087348 */ /* 0x000fea0003c00000 */
[----:B------:R0:W1:Y:S02]  /*0f20*/  SHFL.BFLY P6, R14, R13, R12, R11 ;  /* 0x0c00000c0d0e7389 */ /* 0x00006400000c000b */
[----:B01----:R-:W-:Y:S05]  /*0f30*/  ENDCOLLECTIVE ;  /* 0x000000000000791b */ /* 0x003fea0003800000 */
.L_x_24956:
[----:B------:R-:W-:Y:S01]  /*0f40*/  IMAD.MOV.U32 R12, RZ, RZ, 0x1 ;  /* 0x00000001ff0c7424 */ /* 0x000fe200078e00ff */
[----:B------:R-:W-:-:S05]  /*0f50*/  FMNMX R3, R13, R14, !PT ;  /* 0x0000000e0d037209 */ /* 0x000fca0007800000 */
[----:B------:R-:W-:-:S07]  /*0f60*/  IMAD.MOV.U32 R13, RZ, RZ, R3 ;  /* 0x000000ffff0d7224 */ /* 0x000fce00078e0003 */
[----:B------:R-:W-:Y:S05]  /*0f70*/  WARPSYNC.COLLECTIVE R15, `(.L_x_24957) ;  /* 0x000000000f087348 */ /* 0x000fea0003c00000 */
[----:B------:R0:W1:Y:S02]  /*0f80*/  SHFL.BFLY P6, R14, R13, R12, R11 ;  /* 0x0c00000c0d0e7389 */ /* 0x00006400000c000b */
[----:B01----:R-:W-:Y:S05]  /*0f90*/  ENDCOLLECTIVE ;  /* 0x000000000000791b */ /* 0x003fea0003800000 */
.L_x_24957:
[----:B------:R-:W-:Y:S02]  /*0fa0*/  IMAD.MOV.U32 R13, RZ, RZ, R2 ;  /* 0x000000ffff0d7224 */ /* 0x000fe400078e0002 */
[----:B------:R-:W-:Y:S01]  /*0fb0*/  IMAD.MOV.U32 R12, RZ, RZ, 0x4 ;  /* 0x00000004ff0c7424 */ /* 0x000fe200078e00ff */
[----:B------:R-:W-:-:S07]  /*0fc0*/  MOV R4, R14 ;  /* 0x0000000e00047202 */ /* 0x000fce0000000f00 */
[----:B------:R-:W-:Y:S05]  /*0fd0*/  WARPSYNC.COLLECTIVE R15, `(.L_x_24958) ;  /* 0x000000000f087348 */ /* 0x000fea0003c00000 */
[----:B------:R0:W1:Y:S02]  /*0fe0*/  SHFL.BFLY P6, R14, R13, R12, R11 ;  /* 0x0c00000c0d0e7389 */ /* 0x00006400000c000b */
[----:B01----:R-:W-:Y:S05]  /*0ff0*/  ENDCOLLECTIVE ;  /* 0x000000000000791b */ /* 0x003fea0003800000 */
.L_x_24958:
[----:B------:R-:W-:Y:S01]  /*1000*/  FMNMX R4, R3, R4, !PT ;  /* 0x0000000403047209 */ /* 0x000fe20007800000 */
[----:B------:R-:W-:-:S04]  /*1010*/  IMAD.MOV.U32 R3, RZ, RZ, 0x437c0000 ;  /* 0x437c0000ff037424 */ /* 0x000fc800078e00ff */
[----:B------:R-:W-:Y:S01]  /*1020*/  FADD R23, R23, -R4 ;  /* 0x8000000417177221 */ /* 0x000fe20000000000 */
        /* <DEDUP_REMOVED lines=9> */
.L_x_24959:
[----:B------:R-:W-:Y:S01]  /*10c0*/  FFMA.RM R4, R4, R3, 12582913 ;  /* 0x4b40000104047423 */ /* 0x000fe20000004003 */
[----:B------:R-:W-:Y:S01]  /*10d0*/  IMAD.MOV.U32 R12, RZ, RZ, 0x1 ;  /* 0x00000001ff0c7424 */ /* 0x000fe200078e00ff */
[----:B------:R-:W-:Y:S02]  /*10e0*/  MOV R5, R14 ;  /* 0x0000000e00057202 */ /* 0x000fe40000000f00 */
[----:B------:R-:W-:Y:S02]  /*10f0*/  FADD R14, R4, -12583039 ;  /* 0xcb40007f040e7421 */ /* 0x000fe40000000000 */
[----:B------:R-:W-:Y:S02]  /*1100*/  FMNMX R5, R0, R5, !PT ;  /* 0x0000000500057209 */ /* 0x000fe40007800000 */
[----:B------:R-:W-:Y:S01]  /*1110*/  FFMA R14, R23, 1.4426950216293334961, -R14 ;  /* 0x3fb8aa3b170e7823 */ /* 0x000fe2000000080e */
[----:B------:R-:W-:Y:S01]  /*1120*/  IMAD.SHL.U32 R0, R4, 0x800000, RZ ;  /* 0x0080000004007824 */ /* 0x000fe200078e00ff */
[----:B------:R-:W-:-:S02]  /*1130*/  MOV R13, R5 ;  /* 0x00000005000d7202 */ /* 0x000fc40000000f00 */
[----:B------:R-:W-:-:S07]  /*1140*/  FFMA R23, R23, 1.925963033500011079e-08, R14 ;  /* 0x32a5706017177823 */ /* 0x000fce000000000e */
[----:B------:R-:W-:Y:S05]  /*1150*/  WARPSYNC.COLLECTIVE R15, `(.L_x_24960) ;  /* 0x000000000f087348 */ /* 0x000fea0003c00000 */
[----:B------:R0:W1:Y:S02]  /*1160*/  SHFL.BFLY P6, R14, R13, R12, R11 ;  /* 0x0c00000c0d0e7389 */ /* 0x00006400000c000b */
[----:B01----:R-:W-:Y:S05]  /*1170*/  ENDCOLLECTIVE ;  /* 0x000000000000791b */ /* 0x003fea0003800000 */
.L_x_24960:
[----:B------:R-:W0:Y:S01]  /*1180*/  MUFU.EX2 R23, R23 ;  /* 0x0000001700177308 */ /* 0x000e220000000800 */
[----:B------:R-:W-:Y:S02]  /*1190*/  IMAD.MOV.U32 R12, RZ, RZ, 0x4 ;  /* 0x00000004ff0c7424 */ /* 0x000fe400078e00ff */
[----:B0-----:R-:W-:-:S04]  /*11a0*/  FMUL R0, R0, R23 ;  /* 0x0000001700007220 */ /* 0x001fc80000400000 */
[----:B------:R-:W-:Y:S01]  /*11b0*/  FADD R4, RZ, R0 ;  /* 0x00000000ff047221 */ /* 0x000fe20000000000 */
[----:B------:R-:W-:-:S04]  /*11c0*/  FMNMX R5, R5, R14, !PT ;  /* 0x0000000e05057209 */ /* 0x000fc80007800000 */
[----:B------:R-:W-:Y:S01]  /*11d0*/  MOV R13, R4 ;  /* 0x00000004000d7202 */ /* 0x000fe20000000f00 */
[----:B------:R-:W-:-:S07]  /*11e0*/  FADD R23, R10, -R5 ;  /* 0x800000050a177221 */ /* 0x000fce0000000000 */
[----:B------:R-:W-:Y:S05]  /*11f0*/  WARPSYNC.COLLECTIVE R15, `(.L_x_24961) ;  /* 0x000000000f087348 */ /* 0x000fea0003c00000 */
[----:B------:R0:W1:Y:S02]  /*1200*/  SHFL.BFLY P6, R14, R13, R12, R11 ;  /* 0x0c00000c0d0e7389 */ /* 0x00006400000c000b */
[----:B01----:R-:W-:Y:S05]  /*1210*/  ENDCOLLECTIVE ;  /* 0x000000000000791b */ /* 0x003fea0003800000 */
.L_x_24961:
[----:B------:R-:W-:-:S04]  /*1220*/  FFMA.SAT R2, R23, R2, 0.5 ;  /* 0x3f00000017027423 */ /* 0x000fc80000002002 */
[----:B------:R-:W-:-:S04]  /*1230*/  FFMA.RM R2, R2, R3, 12582913 ;  /* 0x4b40000102027423 */ /* 0x000fc80000004003 */
[C---:B------:R-:W-:Y:S01]  /*1240*/  FADD R10, R2.reuse, -12583039 ;  /* 0xcb40007f020a7421 */ /* 0x040fe20000000000 */
[----:B------:R-:W-:-:S03]  /*1250*/  IMAD.SHL.U32 R2, R2, 0x800000, RZ ;  /* 0x0080000002027824 */ /* 0x000fc600078e00ff */
[C---:B------:R-:W-:Y:S01]  /*1260*/  FFMA R10, R23.reuse, 1.4426950216293334961, -R10 ;  /* 0x3fb8aa3b170a7823 */ /* 0x040fe2000000080a */
        /* <DEDUP_REMOVED lines=8> */
.L_x_24962:
        /* <DEDUP_REMOVED lines=8> */
.L_x_24963:
[----:B------:R-:W-:Y:S02]  /*1370*/  HFMA2 R12, -RZ, RZ, 0, 2.384185791015625e-07 ;  /* 0x00000004ff0c7431 */ /* 0x000fe400000001ff */
[----:B------:R-:W-:Y:S02]  /*1380*/  IMAD.MOV.U32 R13, RZ, RZ, R3 ;  /* 0x000000ffff0d7224 */ /* 0x000fe400078e0003 */
[----:B------:R-:W-:-:S07]  /*1390*/  IMAD.MOV.U32 R23, RZ, RZ, R14 ;  /* 0x000000ffff177224 */ /* 0x000fce00078e000e */
[----:B------:R-:W-:Y:S05]  /*13a0*/  WARPSYNC.COLLECTIVE R15, `(.L_x_24964) ;  /* 0x000000000f087348 */ /* 0x000fea0003c00000 */
[----:B------:R0:W1:Y:S02]  /*13b0*/  SHFL.BFLY P6, R14, R13, R12, R11 ;  /* 0x0c00000c0d0e7389 */ /* 0x00006400000c000b */
[----:B01----:R-:W-:Y:S05]  /*13c0*/  ENDCOLLECTIVE ;  /* 0x000000000000791b */ /* 0x003fea0003800000 */
.L_x_24964:
        /* <DEDUP_REMOVED lines=8> */
.L_x_24965:
[----:B------:R-:W-:Y:S02]  /*1450*/  HFMA2 R12, -RZ, RZ, 0, 5.9604644775390625e-08 ;  /* 0x00000001ff0c7431 */ /* 0x000fe400000001ff */
[----:B------:R-:W-:-:S04]  /*1460*/  IMAD.MOV.U32 R25, RZ, RZ, R14 ;  /* 0x000000ffff197224 */ /* 0x000fc800078e000e */
[----:B------:R-:W-:-:S04]  /*1470*/  FADD R25, R24, R25 ;  /* 0x0000001918197221 */ /* 0x000fc80000000000 */
[----:B------:R-:W-:-:S07]  /*1480*/  IMAD.MOV.U32 R13, RZ, RZ, R25 ;  /* 0x000000ffff0d7224 */ /* 0x000fce00078e0019 */
[----:B------:R-:W-:Y:S05]  /*1490*/  WARPSYNC.COLLECTIVE R15, `(.L_x_24966) ;  /* 0x000000000f087348 */ /* 0x000fea0003c00000 */
[----:B------:R0:W1:Y:S02]  /*14a0*/  SHFL.BFLY P6, R14, R13, R12, R11 ;  /* 0x0c00000c0d0e7389 */ /* 0x00006400000c000b */
[----:B01----:R-:W-:Y:S05]  /*14b0*/  ENDCOLLECTIVE ;  /* 0x000000000000791b */ /* 0x003fea0003800000 */
.L_x_24966:
[----:B------:R-:W-:Y:S05]  /*14c0*/  BRA `(.L_x_24967) ;  /* 0xfffffff400887947 */ /* 0x000fea000383ffff */
        .weak           $__internal_393_$__cuda_sm3x_div_rn_noftz_f32_slowpath
        .type           $__internal_393_$__cuda_sm3x_div_rn_noftz_f32_slowpath,@function
        .size           $__internal_393_$__cuda_sm3x_div_rn_noftz_f32_slowpath,(.L_x_37770 - $__internal_393_$__cuda_sm3x_div_rn_noftz_f32_slowpath)
$__internal_393_$__cuda_sm3x_div_rn_noftz_f32_slowpath:
        /* <DEDUP_REMOVED lines=34> */
.L_x_24969:
        /* <DEDUP_REMOVED lines=51> */
.L_x_24976:
[----:B------:R-:W-:-:S04]  /*1a20*/  LOP3.LUT R0, R0, 0x80000000, RZ, 0xc0, !PT ;  /* 0x8000000000007812 */ /* 0x000fc800078ec0ff */
[----:B------:R-:W-:Y:S01]  /*1a30*/  LOP3.LUT R0, R0, 0x7f800000, RZ, 0xfc, !PT ;  /* 0x7f80000000007812 */ /* 0x000fe200078efcff */
[----:B------:R-:W-:Y:S06]  /*1a40*/  BRA `(.L_x_24977) ;  /* 0x0000000000047947 */ /* 0x000fec0003800000 */
.L_x_24975:
[----:B------:R-:W-:-:S07]  /*1a50*/  LEA R0, R15, R0, 0x17 ;  /* 0x000000000f007211 */ /* 0x000fce00078eb8ff */
.L_x_24977:
[----:B------:R-:W-:Y:S05]  /*1a60*/  BSYNC.RECONVERGENT B3 ;  /* 0x0000000000037941 */ /* 0x000fea0003800200 */
.L_x_24974:
[----:B------:R-:W-:Y:S05]  /*1a70*/  BRA `(.L_x_24978) ;  /* 0x0000000000207947 */ /* 0x000fea0003800000 */
.L_x_24973:
[----:B------:R-:W-:-:S04]  /*1a80*/  LOP3.LUT R0, R3, 0x80000000, R0, 0x48, !PT ;  /* 0x8000000003007812 */ /* 0x000fc800078e4800 */
[----:B------:R-:W-:Y:S01]  /*1a90*/  LOP3.LUT R0, R0, 0x7f800000, RZ, 0xfc, !PT ;  /* 0x7f80000000007812 */ /* 0x000fe200078efcff */
[----:B------:R-:W-:Y:S06]  /*1aa0*/  BRA `(.L_x_24978) ;  /* 0x0000000000147947 */ /* 0x000fec0003800000 */
.L_x_24972:
[----:B------:R-:W-:Y:S01]  /*1ab0*/  LOP3.LUT R0, R3, 0x80000000, R0, 0x48, !PT ;  /* 0x8000000003007812 */ /* 0x000fe200078e4800 */
[----:B------:R-:W-:Y:S06]  /*1ac0*/  BRA `(.L_x_24978) ;  /* 0x00000000000c7947 */ /* 0x000fec0003800000 */
.L_x_24971:
[----:B------:R-:W0:Y:S01]  /*1ad0*/  MUFU.RSQ R0, -QNAN ;  /* 0xffc0000000007908 */ /* 0x000e220000001400 */
[----:B------:R-:W-:Y:S05]  /*1ae0*/  BRA `(.L_x_24978) ;  /* 0x0000000000047947 */ /* 0x000fea0003800000 */
.L_x_24970:
[----:B------:R-:W-:-:S07]  /*1af0*/  FADD.FTZ R0, R0, R3 ;  /* 0x0000000300007221 */ /* 0x000fce0000010000 */
.L_x_24978:
[----:B------:R-:W-:Y:S05]  /*1b00*/  BSYNC.RECONVERGENT B2 ;  /* 0x0000000000027941 */ /* 0x000fea0003800200 */
.L_x_24968:
[----:B------:R-:W-:-:S04]  /*1b10*/  IMAD.MOV.U32 R11, RZ, RZ, 0x0 ;  /* 0x00000000ff0b7424 */ /* 0x000fc800078e00ff */
[----:B0-----:R-:W-:Y:S05]  /*1b20*/  RET.REL.NODEC R10 `(_Z15SoftmaxWarpImplI22BroadcastScaleMaskLoadIffbLm2EiE11DirectStoreIffEfLi1ELi1ELi8ELi2ELb0EL9Algorithm0EEvT_T0_ll) ;  /* 0xffffffe40a347950 */ /* 0x001fea0003c3ffff */
.L_x_24979:
        /* <DEDUP_REMOVED lines=13> */
.L_x_37770:


//--------------------- .text._Z15SoftmaxWarpImplI22BroadcastScaleMaskLoadIffbLm2EiE11DirectStoreIffEfLi1ELi1ELi4ELi1ELb1EL9Algorithm0EEvT_T0_ll --------------------------
	.section	.text._Z15SoftmaxWarpImplI22BroadcastScaleMaskLoadIffbLm2EiE11DirectStoreIffEfLi1ELi1ELi4ELi1ELb1EL9Algorithm0EEvT_T0_ll,"ax",@progbits
	.align	128
        .global         _Z15SoftmaxWarpImplI22BroadcastScaleMaskLoadIffbLm2EiE11DirectStoreIffEfLi1ELi1ELi4ELi1ELb1EL9Algorithm0EEvT_T0_ll
        .type           _Z15SoftmaxWarpImplI22BroadcastScaleMaskLoadIffbLm2EiE11DirectStoreIffEfLi1ELi1ELi4ELi1ELb1EL9Algorithm0EEvT_T0_ll,@function
        .size           _Z15SoftmaxWarpImplI22BroadcastScaleMaskLoadIffbLm2EiE11DirectStoreIffEfLi1ELi1ELi4ELi1ELb1EL9Algorithm0EEvT_T0_ll,(.L_x_37772 - _Z15SoftmaxWarpImplI22BroadcastScaleMaskLoadIffbLm2EiE11DirectStoreIffEfLi1ELi1ELi4ELi1ELb1EL9Algorithm0EEvT_T0_ll)
        .other          _Z15SoftmaxWarpImplI22BroadcastScaleMaskLoadIffbLm2EiE11DirectStoreIffEfLi1ELi1ELi4ELi1ELb1EL9Algorithm0EEvT_T0_ll,@"STO_CUDA_ENTRY STV_DEFAULT"
_Z15SoftmaxWarpImplI22BroadcastScaleMaskLoadIffbLm2EiE11DirectStoreIffEfLi1ELi1ELi4ELi1ELb1EL9Algorithm0EEvT_T0_ll:
.text._Z15SoftmaxWarpImplI22BroadcastScaleMaskLoadIffbLm2EiE11DirectStoreIffEfLi1ELi1ELi4ELi1ELb1EL9Algorithm0EEvT_T0_ll:
        /* <DEDUP_REMOVED lines=29> */
.L_x_24980:
        /* <DEDUP_REMOVED lines=47> */
.L_x_24982:
[----:B------:R-:W-:-:S07]  /*04c0*/  MOV R2, 0x4e0 ;  /* 0x000004e000027802 */ /* 0x000fce0000000f00 */
[----:B------:R-:W-:Y:S05]  /*04d0*/  CALL.REL.NOINC `($__internal_394_$__cuda_sm20_div_u64) ;  /* 0x0000001c00547944 */ /* 0x000fea0003c00000 */
.L_x_24983:
[----:B------:R-:W-:Y:S05]  /*04e0*/  BSYNC.RECONVERGENT B0 ;  /* 0x0000000000007941 */ /* 0x000fea0003800200 */
.L_x_24981:
[----:B------:R-:W-:Y:S01]  /*04f0*/  IADD3 R19, P1, PT, R10, R0, RZ ;  /* 0x000000000a137210 */ /* 0x000fe20007f3e0ff */
[----:B------:R-:W0:Y:S01]  /*0500*/  S2R R2, SR_TID.X ;  /* 0x0000000000027919 */ /* 0x000e220000002100 */
[----:B------:R-:W1:Y:S01]  /*0510*/  LDC.64 R4, c[0x0][0x358] ;  /* 0x0000d600ff047b82 */ /* 0x000e620000000a00 */
[----:B------:R-:W-:Y:S01]  /*0520*/  BSSY B0, `(.L_x_24984) ;  /* 0x000007c000007945 */ /* 0x000fe20003800000 */
        /* <DEDUP_REMOVED lines=16> */
[----:B-1----:R-:W-:Y:S02]  /*0630*/  R2UR UR6, R4 ;  /* 0x00000000040672ca */ /* 0x002fe400000e0000 */
[----:B------:R-:W-:Y:S01]  /*0640*/  R2UR UR7, R5 ;  /* 0x00000000050772ca */ /* 0x000fe200000e0000 */
[----:B------:R-:W1:Y:S01]  /*0650*/  LDCU.128 UR8, c[0x0][0x380] ;  /* 0x00007000ff0877ac */ /* 0x000e620008000c00 */
[----:B--2---:R-:W-:Y:S01]  /*0660*/  IMAD R0, R9, UR4, R2 ;  /* 0x0000000409007c24 */ /* 0x004fe2000f8e0202 */
[----:B------:R-:W2:Y:S01]  /*0670*/  LDCU.64 UR4, c[0x0][0x3b8] ;  /* 0x00007700ff0477ac */ /* 0x000ea20008000a00 */
        /* <DEDUP_REMOVED lines=29> */
[----:B---3--:R-:W-:Y:S01]  /*0850*/  ISETP.NE.U32.AND P2, PT, R12, 0x1, PT ;  /* 0x000000010c00780c */ /* 0x008fe20003f45070 */
[----:B------:R-:W-:Y:S02]  /*0860*/  IMAD R6, R15, R6, R0 ;  /* 0x000000060f067224 */ /* 0x000fe400078e0200 */
[----:B--2---:R-:W-:Y:S01]  /*0870*/  IMAD R7, R7, UR4, RZ ;  /* 0x0000000407077c24 */ /* 0x004fe2000f8e02ff */
[----:B------:R-:W-:Y:S02]  /*0880*/  ISETP.NE.AND.EX P2, PT, R13, RZ, PT, P2 ;  /* 0x000000ff0d00720c */ /* 0x000fe40003f45320 */
[----:B------:R-:W-:-:S02]  /*0890*/  R2UR UR4, R4 ;  /* 0x00000000040472ca */ /* 0x000fc400000e0000 */
[----:B------:R-:W-:-:S05]  /*08a0*/  SEL R6, R6, RZ, P2 ;  /* 0x000000ff06067207 */ /* 0x000fca0001000000 */
        /* <DEDUP_REMOVED lines=14> */
.L_x_24987:
[----:B------:R-:W-:Y:S05]  /*0990*/  BSYNC.RECONVERGENT B1 ;  /* 0x0000000000017941 */ /* 0x000fea0003800200 */
.L_x_24986:
        /* <DEDUP_REMOVED lines=20> */
[----:B------:R0:W2:Y:S02]  /*0ae0*/  SHFL.BFLY PT, R14, R0, 0x1, 0x1f ;  /* 0x0c201f00000e7f89 */ /* 0x0000a400000e0000 */
.L_x_25011:
[----:B--2---:R-:W-:Y:S01]  /*0af0*/  FADD R13, R0, R14 ;  /* 0x0000000e000d7221 */ /* 0x004fe20000000000 */
[----:B------:R-:W-:Y:S03]  /*0b00*/  BSSY.RECONVERGENT B1, `(.L_x_24989) ;  /* 0x000000e000017945 */ /* 0x000fe60003800200 */
[----:B0-----:R-:W0:Y:S08]  /*0b10*/  MUFU.RCP R0, R13 ;  /* 0x0000000d00007308 */ /* 0x001e300000001000 */
        /* <DEDUP_REMOVED lines=10> */
[----:B-1----:R-:W-:Y:S05]  /*0bc0*/  CALL.REL.NOINC `($__internal_395_$__cuda_sm3x_div_rn_noftz_f32_slowpath) ;  /* 0x0000001800a87944 */ /* 0x002fea0003c00000 */
[----:B------:R-:W-:-:S07]  /*0bd0*/  IMAD.MOV.U32 R11, RZ, RZ, R15 ;  /* 0x000000ffff0b7224 */ /* 0x000fce00078e000f */
.L_x_24990:
[----:B------:R-:W-:Y:S05]  /*0be0*/  BSYNC.RECONVERGENT B1 ;  /* 0x0000000000017941 */ /* 0x000fea0003800200 */
.L_x_24989:
[----:B------:R-:W-:Y:S01]  /*0bf0*/  IMAD.MOV.U32 R21, RZ, RZ, R3 ;  /* 0x000000ffff157224 */ /* 0x000fe200078e0003 */
[----:B------:R-:W-:Y:S01]  /*0c00*/  MOV R20, R18 ;  /* 0x0000001200147202 */ /* 0x000fe20000000f00 */
        /* <DEDUP_REMOVED lines=9> */
[----:B--2---:R-:W-:Y:S01]  /*0ca0*/  LEA R8, P0, R6, UR6, 0x2 ;  /* 0x0000000606087c11 */ /* 0x004fe2000f8010ff */
[----:B------:R-:W-:-:S05]  /*0cb0*/  IMAD.IADD R7, R7, 0x1, R9 ;  /* 0x0000000107077824 */ /* 0x000fca00078e0209 */
[----:B------:R-:W-:-:S05]  /*0cc0*/  LEA.HI.X R9, R6, UR7, R7, 0x2, P0 ;  /* 0x0000000706097c11 */ /* 0x000fca00080f1407 */
[----:B------:R2:W-:Y:S02]  /*0cd0*/  STG.E desc[UR4][R8.64], R11 ;  /* 0x0000000b08007986 */ /* 0x0005e4000c101904 */
.L_x_24985:
[----:B------:R-:W-:Y:S05]  /*0ce0*/  BSYNC B0 ;  /* 0x0000000000007941 */ /* 0x000fea0003800000 */
.L_x_24984:
[----:B------:R-:W3:Y:S01]  /*0cf0*/  LDC R18, c[0x0][0x3a8] ;  /* 0x0000ea00ff127b82 */ /* 0x000ee20000000800 */
[----:B------:R-:W-:-:S04]  /*0d00*/  ISETP.NE.U32.AND P0, PT, R19, RZ, PT ;  /* 0x000000ff1300720c */ /* 0x000fc80003f05070 */
[----:B------:R-:W-:-:S03]  /*0d10*/  ISETP.NE.AND.EX P0, PT, R10, RZ, PT, P0 ;  /* 0x000000ff0a00720c */ /* 0x000fc60003f05300 */
[----:B--2---:R-:W2:Y:S08]  /*0d20*/  LDC.64 R8, c[0x0][0x390] ;  /* 0x0000e400ff087b82 */ /* 0x004eb00000000a00 */
[----:B------:R-:W4:Y:S02]  /*0d30*/  LDC.64 R6, c[0x0][0x398] ;  /* 0x0000e600ff067b82 */ /* 0x000f240000000a00 */
[----:B------:R-:W-:Y:S05]  /*0d40*/  @!P0 EXIT ;  /* 0x000000000000894d */ /* 0x000fea0003800000 */
[----:B------:R-:W-:Y:S01]  /*0d50*/  BSSY B0, `(.L_x_24991) ;  /* 0x00000da000007945 */ /* 0x000fe20003800000 */
.L_x_25006:
[----:B0-----:R-:W-:Y:S01]  /*0d60*/  ISETP.GE.U32.AND P0, PT, R2, UR40, PT ;  /* 0x0000002802007c0c */ /* 0x001fe2000bf06070 */
[----:B------:R-:W-:Y:S01]  /*0d70*/  BSSY.RECONVERGENT B1, `(.L_x_24992) ;  /* 0x0000036000017945 */ /* 0x000fe20003800200 */
[----:B------:R-:W-:Y:S01]  /*0d80*/  MOV R23, 0xff800000 ;  /* 0xff80000000177802 */ /* 0x000fe20000000f00 */
[----:B------:R-:W-:Y:S01]  /*0d90*/  IMAD.MOV.U32 R13, RZ, RZ, -0x800000 ;  /* 0xff800000ff0d7424 */ /* 0x000fe200078e00ff */
[----:B------:R-:W-:-:S13]  /*0da0*/  ISETP.GE.AND.EX P0, PT, RZ, UR41, PT, P0 ;  /* 0x00000029ff007c0c */ /* 0x000fda000bf06300 */
[----:B------:R-:W-:Y:S05]  /*0db0*/  @P0 BRA `(.L_x_24993) ;  /* 0x0000000000c40947 */ /* 0x000fea0003800000 */
[----:B---3--:R-:W-:Y:S01]  /*0dc0*/  IABS R15, R18 ;  /* 0x00000012000f7213 */ /* 0x008fe20000000000 */
        /* <DEDUP_REMOVED lines=35> */
[----:B------:R-:W-:Y:S01]  /*1000*/  IMAD R13, R0, UR42, RZ ;  /* 0x0000002a000d7c24 */ /* 0x000fe2000f8e02ff */
        /* <DEDUP_REMOVED lines=12> */
.L_x_24993:
[----:B------:R-:W-:Y:S05]  /*10d0*/  BSYNC.RECONVERGENT B1 ;  /* 0x0000000000017941 */ /* 0x000fea0003800200 */
.L_x_24992:
        /* <DEDUP_REMOVED lines=21> */
.L_x_25017:
        /* <DEDUP_REMOVED lines=13> */
[----:B-1234-:R-:W-:Y:S05]  /*1300*/  CALL.REL.NOINC `($__internal_395_$__cuda_sm3x_div_rn_noftz_f32_slowpath) ;  /* 0x0000001000d87944 */ /* 0x01efea0003c00000 */
.L_x_24996:
[----:B------:R-:W-:Y:S05]  /*1310*/  BSYNC.RECONVERGENT B1 ;  /* 0x0000000000017941 */ /* 0x000fea0003800200 */
.L_x_24995:
        /* <DEDUP_REMOVED lines=15> */
.L_x_24998:
[----:B------:R-:W-:Y:S05]  /*1410*/  BSYNC.RECONVERGENT B1 ;  /* 0x0000000000017941 */ /* 0x000fea0003800200 */
.L_x_24997:
[----:B------:R-:W-:Y:S01]  /*1420*/  BSSY.RECONVERGENT B1, `(.L_x_24999) ;  /* 0x0000034000017945 */ /* 0x000fe20003800200 */
[----:B0-----:R-:W-:-:S03]  /*1430*/  IMAD.MOV.U32 R13, RZ, RZ, -0x800000 ;  /* 0xff800000ff0d7424 */ /* 0x001fc600078e00ff */
        /* <DEDUP_REMOVED lines=30> */
[----:B----4-:R-:W-:Y:S02]  /*1620*/  ISETP.NE.U32.AND P1, PT, R6, 0x1, PT ;  /* 0x000000010600780c */ /* 0x010fe40003f25070 */
[----:B------:R-:W-:Y:S01]  /*1630*/  ISETP.NE.AND.EX P2, PT, R9, RZ, PT, P2 ;  /* 0x000000ff0900720c */ /* 0x000fe20003f45320 */
[----:B------:R-:W-:Y:S01]  /*1640*/  IMAD.MOV R10, RZ, RZ, -R0 ;  /* 0x000000ffff0a7224 */ /* 0x000fe200078e0a00 */
[----:B------:R-:W-:Y:S02]  /*1650*/  ISETP.NE.AND.EX P1, PT, R7, RZ, PT, P1 ;  /* 0x000000ff0700720c */ /* 0x000fe40003f25310 */
[----:B------:R-:W-:Y:S01]  /*1660*/  SEL R0, R0, RZ, P2 ;  /* 0x000000ff00007207 */ /* 0x000fe20001000000 */
[----:B------:R-:W-:-:S04]  /*1670*/  IMAD R10, R18, R10, R11 ;  /* 0x0000000a120a7224 */ /* 0x000fc800078e020b */
[----:B------:R-:W-:Y:S01]  /*1680*/  IMAD R13, R0, UR42, RZ ;  /* 0x0000002a000d7c24 */ /* 0x000fe2000f8e02ff */
        /* <DEDUP_REMOVED lines=13> */
.L_x_25000:
[----:B------:R-:W-:Y:S05]  /*1760*/  BSYNC.RECONVERGENT B1 ;  /* 0x0000000000017941 */ /* 0x000fea0003800200 */
.L_x_24999:
[----:B------:R-:W-:Y:S01]  /*1770*/  UMOV UR4, 0xffffffff ;  /* 0xffffffff00047882 */ /* 0x000fe20000000000 */
[----:B------:R-:W-:Y:S02]  /*1780*/  IADD3.X R20, PT, PT, R17, R20, RZ, P3, !PT ;  /* 0x0000001411147210 */ /* 0x000fe40001ffe4ff */
        /* <DEDUP_REMOVED lines=20> */
.L_x_25023:
        /* <DEDUP_REMOVED lines=11> */
[----:B------:R-:W-:Y:S01]  /*1980*/  MOV R12, 0x19b0 ;  /* 0x000019b0000c7802 */ /* 0x000fe20000000f00 */
[----:B------:R-:W-:-:S07]  /*1990*/  IMAD.MOV.U32 R11, RZ, RZ, R13 ;  /* 0x000000ffff0b7224 */ /* 0x000fce00078e000d */
[----:B-1234-:R-:W-:Y:S05]  /*19a0*/  CALL.REL.NOINC `($__internal_395_$__cuda_sm3x_div_rn_noftz_f32_slowpath) ;  /* 0x0000000c00307944 */ /* 0x01efea0003c00000 */
.L_x_25003:
[----:B------:R-:W-:Y:S05]  /*19b0*/  BSYNC.RECONVERGENT B1 ;  /* 0x0000000000017941 */ /* 0x000fea0003800200 */
.L_x_25002:
        /* <DEDUP_REMOVED lines=13> */
.L_x_25005:
[----:B------:R-:W-:Y:S05]  /*1a90*/  BSYNC.RECONVERGENT B1 ;  /* 0x0000000000017941 */ /* 0x000fea0003800200 */
.L_x_25004:
[----:B------:R-:W-:-:S04]  /*1aa0*/  IADD3 R21, P0, PT, R16, R23, RZ ;  /* 0x0000001710157210 */ /* 0x000fc80007f1e0ff */
[----:B------:R-:W-:Y:S02]  /*1ab0*/  IADD3.X R20, PT, PT, R17, R20, RZ, P0, !PT ;  /* 0x0000001411147210 */ /* 0x000fe400007fe4ff */
[----:B------:R-:W-:-:S04]  /*1ac0*/  ISETP.GE.U32.AND P0, PT, R21, UR48, PT ;  /* 0x0000003015007c0c */ /* 0x000fc8000bf06070 */
[----:B------:R-:W-:-:S13]  /*1ad0*/  ISETP.GE.AND.EX P0, PT, R20, UR49, PT, P0 ;  /* 0x0000003114007c0c */ /* 0x000fda000bf06300 */
[----:B------:R-:W-:Y:S05]  /*1ae0*/  @!P0 BRA `(.L_x_25006) ;  /* 0xfffffff0009c8947 */ /* 0x000fea000383ffff */
[----:B------:R-:W-:Y:S05]  /*1af0*/  BSYNC B0 ;  /* 0x0000000000007941 */ /* 0x000fea0003800000 */
.L_x_24991:
[----:B------:R-:W-:Y:S05]  /*1b00*/  EXIT ;  /* 0x000000000000794d */ /* 0x000fea0003800000 */
.L_x_24988:
[----:B------:R-:W-:Y:S01]  /*1b10*/  IMAD.MOV.U32 R12, RZ, RZ, 0x2 ;  /* 0x00000002ff0c7424 */ /* 0x000fe200078e00ff */
[----:B------:R-:W-:Y:S01]  /*1b20*/  MOV R15, 0xffffffff ;  /* 0xffffffff000f7802 */ /* 0x000fe20000000f00 */
[----:B------:R-:W-:Y:S02]  /*1b30*/  IMAD.MOV.U32 R11, RZ, RZ, 0x1f ;  /* 0x0000001fff0b7424 */ /* 0x000fe400078e00ff */
[----:B------:R-:W-:Y:S02]  /*1b40*/  HFMA2 R7, -RZ, RZ, 0.96630859375, -0.0022525787353515625 ;  /* 0x3bbb989dff077431 */ /* 0x000fe400000001ff */
[----:B------:R-:W-:-:S07]  /*1b50*/  IMAD.MOV.U32 R6, RZ, RZ, 0x437c0000 ;  /* 0x437c0000ff067424 */ /* 0x000fce00078e00ff */
[----:B-1----:R-:W-:Y:S05]  /*1b60*/  WARPSYNC.COLLECTIVE R15, `(.L_x_25007) ;  /* 0x000000000f087348 */ /* 0x002fea0003c00000 */
[----:B------:R0:W2:Y:S02]  /*1b70*/  SHFL.BFLY P6, R14, R13, R12, R11 ;  /* 0x0c00000c0d0e7389 */ /* 0x0000a400000c000b */
[----:B012---:R-:W-:Y:S05]  /*1b80*/  ENDCOLLECTIVE ;  /* 0x000000000000791b */ /* 0x007fea0003800000 */
.L_x_25007:
[----:B------:R-:W-:Y:S01]  /*1b90*/  IMAD.MOV.U32 R12, RZ, RZ, 0x1 ;  /* 0x00000001ff0c7424 */ /* 0x000fe200078e00ff */
[----:B------:R-:W-:-:S05]  /*1ba0*/  FMNMX R0, R14, R13, !PT ;  /* 0x0000000d0e007209 */ /* 0x000fca0007800000 */
[----:B------:R-:W-:-:S07]  /*1bb0*/  IMAD.MOV.U32 R13, RZ, RZ, R0 ;  /* 0x000000ffff0d7224 */ /* 0x000fce00078e0000 */
[----:B------:R-:W-:Y:S05]  /*1bc0*/  WARPSYNC.COLLECTIVE R15, `(.L_x_25008) ;  /* 0x000000000f087348 */ /* 0x000fea0003c00000 */
[----:B------:R0:W1:Y:S02]  /*1bd0*/  SHFL.BFLY P6, R14, R13, R12, R11 ;  /* 0x0c00000c0d0e7389 */ /* 0x00006400000c000b */
[----:B01----:R-:W-:Y:S05]  /*1be0*/  ENDCOLLECTIVE ;  /* 0x000000000000791b */ /* 0x003fea0003800000 */
.L_x_25008:
        /* <DEDUP_REMOVED lines=15> */
.L_x_25009:
[----:B------:R-:W-:Y:S02]  /*1ce0*/  IMAD.MOV.U32 R12, RZ, RZ, 0x1 ;  /* 0x00000001ff0c7424 */ /* 0x000fe400078e00ff */
[----:B------:R-:W-:-:S04]  /*1cf0*/  FADD R0, R13, R14 ;  /* 0x0000000e0d007221 */ /* 0x000fc80000000000 */
[----:B------:R-:W-:-:S07]  /*1d00*/  IMAD.MOV.U32 R13, RZ, RZ, R0 ;  /* 0x000000ffff0d7224 */ /* 0x000fce00078e0000 */
[----:B------:R-:W-:Y:S05]  /*1d10*/  WARPSYNC.COLLECTIVE R15, `(.L_x_25010) ;  /* 0x000000000f087348 */ /* 0x000fea0003c00000 */
[----:B------:R0:W1:Y:S02]  /*1d20*/  SHFL.BFLY P6, R14, R13, R12, R11 ;  /* 0x0c00000c0d0e7389 */ /* 0x00006400000c000b */
[----:B01----:R-:W-:Y:S05]  /*1d30*/  ENDCOLLECTIVE ;  /* 0x000000000000791b */ /* 0x003fea0003800000 */
.L_x_25010:
[----:B------:R-:W-:Y:S05]  /*1d40*/  BRA `(.L_x_25011) ;  /* 0xffffffec00687947 */ /* 0x000fea000383ffff */
.L_x_24994:
[----:B------:R-:W-:Y:S01]  /*1d50*/  HFMA2 R12, -RZ, RZ, 0, 1.1920928955078125e-07 ;  /* 0x00000002ff0c7431 */ /* 0x000fe200000001ff */
[----:B------:R-:W-:Y:S01]  /*1d60*/  BSSY B1, `(.L_x_25012) ;  /* 0x0000006000017945 */ /* 0x000fe20003800000 */
[----:B------:R-:W-:Y:S02]  /*1d70*/  IMAD.MOV.U32 R11, RZ, RZ, 0x1f ;  /* 0x0000001fff0b7424 */ /* 0x000fe400078e00ff */
[----:B------:R-:W-:-:S07]  /*1d80*/  IMAD.MOV.U32 R15, RZ, RZ, -0x1 ;  /* 0xffffffffff0f7424 */ /* 0x000fce00078e00ff */
[----:B-1234-:R-:W-:Y:S05]  /*1d90*/  WARPSYNC.COLLECTIVE R15, `(.L_x_25013) ;  /* 0x000000000f087348 */ /* 0x01efea0003c00000 */
[----:B------:R0:W0:Y:S02]  /*1da0*/  SHFL.BFLY P6, R14, R13, R12, R11 ;  /* 0x0c00000c0d0e7389 */ /* 0x00002400000c000b */
[----:B01234-:R-:W-:Y:S05]  /*1db0*/  ENDCOLLECTIVE ;  /* 0x000000000000791b */ /* 0x01ffea0003800000 */
.L_x_25013:
[----:B------:R-:W-:Y:S05]  /*1dc0*/  BSYNC B1 ;  /* 0x0000000000017941 */ /* 0x000fea0003800000 */
.L_x_25012:
        /* <DEDUP_REMOVED lines=9> */
.L_x_25014:
        /* <DEDUP_REMOVED lines=15> */
.L_x_25015:
[----:B------:R-:W-:Y:S02]  /*1f50*/  IMAD.MOV.U32 R12, RZ, RZ, 0x1 ;  /* 0x00000001ff0c7424 */ /* 0x000fe400078e00ff */
[----:B------:R-:W-:-:S04]  /*1f60*/  FADD R0, R13, R14 ;  /* 0x0000000e0d007221 */ /* 0x000fc80000000000 */
[----:B------:R-:W-:-:S07]  /*1f70*/  IMAD.MOV.U32 R13, RZ, RZ, R0 ;  /* 0x000000ffff0d7224 */ /* 0x000fce00078e0000 */
[----:B------:R-:W-:Y:S05]  /*1f80*/  WARPSYNC.COLLECTIVE R15, `(.L_x_25016) ;  /* 0x000000000f087348 */ /* 0x000fea0003c00000 */
[----:B------:R0:W1:Y:S02]  /*1f90*/  SHFL.BFLY P6, R14, R13, R12, R11 ;  /* 0x0c00000c0d0e7389 */ /* 0x00006400000c000b */
[----:B01----:R-:W-:Y:S05]  /*1fa0*/  ENDCOLLECTIVE ;  /* 0x000000000000791b */ /* 0x003fea0003800000 */
.L_x_25016:
[----:B------:R-:W-:Y:S05]  /*1fb0*/  BRA `(.L_x_25017) ;  /* 0xfffffff0009c7947 */ /* 0x000fea000383ffff */
.L_x_25001:
[----:B------:R-:W-:Y:S01]  /*1fc0*/  HFMA2 R12, -RZ, RZ, 0, 1.1920928955078125e-07 ;  /* 0x00000002ff0c7431 */ /* 0x000fe200000001ff */
[----:B------:R-:W-:Y:S01]  /*1fd0*/  BSSY B1, `(.L_x_25018) ;  /* 0x0000006000017945 */ /* 0x000fe20003800000 */
[----:B------:R-:W-:Y:S02]  /*1fe0*/  IMAD.MOV.U32 R11, RZ, RZ, 0x1f ;  /* 0x0000001fff0b7424 */ /* 0x000fe400078e00ff */
[----:B------:R-:W-:-:S07]  /*1ff0*/  IMAD.MOV.U32 R15, RZ, RZ, -0x1 ;  /* 0xffffffffff0f7424 */ /* 0x000fce00078e00ff */
[----:B-1234-:R-:W-:Y:S05]  /*2000*/  WARPSYNC.COLLECTIVE R15, `(.L_x_25019) ;  /* 0x000000000f087348 */ /* 0x01efea0003c00000 */
[----:B------:R0:W0:Y:S02]  /*2010*/  SHFL.BFLY P6, R14, R13, R12, R11 ;  /* 0x0c00000c0d0e7389 */ /* 0x00002400000c000b */
[----:B01234-:R-:W-:Y:S05]  /*2020*/  ENDCOLLECTIVE ;  /* 0x000000000000791b */ /* 0x01ffea0003800000 */
.L_x_25019:
[----:B------:R-:W-:Y:S05]  /*2030*/  BSYNC B1 ;  /* 0x0000000000017941 */ /* 0x000fea0003800000 */
.L_x_25018:
        /* <DEDUP_REMOVED lines=9> */
.L_x_25020:
        /* <DEDUP_REMOVED lines=15> */
.L_x_25021:
[----:B------:R-:W-:Y:S02]  /*21c0*/  IMAD.MOV.U32 R12, RZ, RZ, 0x1 ;  /* 0x00000001ff0c7424 */ /* 0x000fe400078e00ff */
[----:B------:R-:W-:-:S04]  /*21d0*/  FADD R0, R13, R14 ;  /* 0x0000000e0d007221 */ /* 0x000fc80000000000 */
[----:B------:R-:W-:-:S07]  /*21e0*/  IMAD.MOV.U32 R13, RZ, RZ, R0 ;  /* 0x000000ffff0d7224 */ /* 0x000fce00078e0000 */
[----:B------:R-:W-:Y:S05]  /*21f0*/  WARPSYNC.COLLECTIVE R15, `(.L_x_25022) ;  /* 0x000000000f087348 */ /* 0x000fea0003c00000 */
[----:B------:R0:W1:Y:S02]  /*2200*/  SHFL.BFLY P6, R14, R13, R12, R11 ;  /* 0x0c00000c0d0e7389 */ /* 0x00006400000c000b */
[----:B01----:R-:W-:Y:S05]  /*2210*/  ENDCOLLECTIVE ;  /* 0x000000000000791b */ /* 0x003fea0003800000 */
.L_x_25022:
[----:B------:R-:W-:Y:S05]  /*2220*/  BRA `(.L_x_25023) ;  /* 0xfffffff400a87947 */ /* 0x000fea000383ffff */
        .weak           $__internal_394_$__cuda_sm20_div_u64
        .type           $__internal_394_$__cuda_sm20_div_u64,@function
        .size           $__internal_394_$__cuda_sm20_div_u64,($__internal_395_$__cuda_sm3x_div_rn_noftz_f32_slowpath - $__internal_394_$__cuda_sm20_div_u64)
$__internal_394_$__cuda_sm20_div_u64:
        /* <DEDUP_REMOVED lines=14> */
[----:B------:R-:W-:-:S05]  /*2310*/  IMAD.HI.U32 R10, P1, R7, R13, R10 ;  /* 0x0000000d070a7227 */ /* 0x000fca000782000a */
[----:B------:R-:W-:Y:S02]  /*2320*/  IADD3 R11, P2, PT, R19, R10, RZ ;  /* 0x0000000a130b7210 */ /* 0x000fe40007f5e0ff */
[----:B------:R-:W-:-:S03]  /*2330*/  IADD3.X R10, PT, PT, R15, R7, RZ, P0, !PT ;  /* 0x000000070f0a7210 */ /* 0x000fc600007fe4ff */
[----:B------:R-:W-:Y:S01]  /*2340*/  IMAD.WIDE.U32 R6, R11, R16, RZ ;  /* 0x000000100b067225 */ /* 0x000fe200078e00ff */
[----:B------:R-:W-:-:S03]  /*2350*/  IADD3.X R13, PT, PT, RZ, RZ, R10, P2, P1 ;  /* 0x000000ffff0d7210 */ /* 0x000fc600017e240a */
        /* <DEDUP_REMOVED lines=37> */
[----:B------:R-:W-:Y:S02]  /*25b0*/  ISETP.GE.U32.AND P0, PT, R7, R16, PT ;  /* 0x000000100700720c */ /* 0x000fe40003f06070 */
[----:B------:R-:W-:Y:S02]  /*25c0*/  IADD3 R10, P2, PT, R5, 0x1, RZ ;  /* 0x00000001050a7810 */ /* 0x000fe40007f5e0ff */
[----:B------:R-:W-:-:S02]  /*25d0*/  ISETP.GE.U32.AND.EX P0, PT, R12, R17, PT, P0 ;  /* 0x000000110c00720c */ /* 0x000fc40003f06100 */
[-C--:B------:R-:W-:Y:S02]  /*25e0*/  IADD3.X R11, PT, PT, RZ, R4.reuse, RZ, P2, !PT ;  /* 0x00000004ff0b7210 */ /* 0x080fe400017fe4ff */
[----:B------:R-:W-:Y:S01]  /*25f0*/  SEL R10, R10, R5, P0 ;  /* 0x000000050a0a7207 */ /* 0x000fe20000000000 */
[----:B------:R-:W-:Y:S01]  /*2600*/  IMAD.MOV.U32 R5, RZ, RZ, 0x0 ;  /* 0x00000000ff057424 */ /* 0x000fe200078e00ff */
[----:B------:R-:W-:Y:S01]  /*2610*/  SEL R11, R11, R4, P0 ;  /* 0x000000040b0b7207 */ /* 0x000fe20000000000 */
[----:B------:R-:W-:Y:S01]  /*2620*/  IMAD.MOV.U32 R4, RZ, RZ, R2 ;  /* 0x000000ffff047224 */ /* 0x000fe200078e0002 */
[----:B------:R-:W-:-:S04]  /*2630*/  ISETP.NE.AND.EX P1, PT, R17, RZ, PT, P1 ;  /* 0x000000ff1100720c */ /* 0x000fc80003f25310 */
[----:B------:R-:W-:Y:S02]  /*2640*/  SEL R10, R10, 0xffffffff, P1 ;  /* 0xffffffff0a0a7807 */ /* 0x000fe40000800000 */
[----:B------:R-:W-:Y:S01]  /*2650*/  SEL R11, R11, 0xffffffff, P1 ;  /* 0xffffffff0b0b7807 */ /* 0x000fe20000800000 */
[----:B------:R-:W-:Y:S06]  /*2660*/  RET.REL.NODEC R4 `(_Z15SoftmaxWarpImplI22BroadcastScaleMaskLoadIffbLm2EiE11DirectStoreIffEfLi1ELi1ELi4ELi1ELb1EL9Algorithm0EEvT_T0_ll) ;  /* 0xffffffd804647950 */ /* 0x000fec0003c3ffff */
        .weak           $__internal_395_$__cuda_sm3x_div_rn_noftz_f32_slowpath
        .type           $__internal_395_$__cuda_sm3x_div_rn_noftz_f32_slowpath,@function
        .size           $__internal_395_$__cuda_sm3x_div_rn_noftz_f32_slowpath,(.L_x_37772 - $__internal_395_$__cuda_sm3x_div_rn_noftz_f32_slowpath)
$__internal_395_$__cuda_sm3x_div_rn_noftz_f32_slowpath:
        /* <DEDUP_REMOVED lines=34> */
.L_x_25025:
        /* <DEDUP_REMOVED lines=51> */
.L_x_25032:
[----:B------:R-:W-:-:S04]  /*2bc0*/  LOP3.LUT R0, R0, 0x80000000, RZ, 0xc0, !PT ;  /* 0x8000000000007812 */ /* 0x000fc800078ec0ff */
[----:B------:R-:W-:Y:S01]  /*2bd0*/  LOP3.LUT R0, R0, 0x7f800000, RZ, 0xfc, !PT ;  /* 0x7f80000000007812 */ /* 0x000fe200078efcff */
[----:B------:R-:W-:Y:S06]  /*2be0*/  BRA `(.L_x_25033) ;  /* 0x0000000000047947 */ /* 0x000fec0003800000 */
.L_x_25031:
[----:B------:R-:W-:-:S07]  /*2bf0*/  IMAD R0, R25, 0x800000, R0 ;  /* 0x0080000019007824 */ /* 0x000fce00078e0200 */
.L_x_25033:
[----:B------:R-:W-:Y:S05]  /*2c00*/  BSYNC.RECONVERGENT B3 ;  /* 0x0000000000037941 */ /* 0x000fea0003800200 */
.L_x_25030:
[----:B------:R-:W-:Y:S05]  /*2c10*/  BRA `(.L_x_25034) ;  /* 0x0000000000207947 */ /* 0x000fea0003800000 */
.L_x_25029:
[----:B------:R-:W-:-:S04]  /*2c20*/  LOP3.LUT R0, R11, 0x80000000, R0, 0x48, !PT ;  /* 0x800000000b007812 */ /* 0x000fc800078e4800 */
[----:B------:R-:W-:Y:S01]  /*2c30*/  LOP3.LUT R0, R0, 0x7f800000, RZ, 0xfc, !PT ;  /* 0x7f80000000007812 */ /* 0x000fe200078efcff */
[----:B------:R-:W-:Y:S06]  /*2c40*/  BRA `(.L_x_25034) ;  /* 0x0000000000147947 */ /* 0x000fec0003800000 */
.L_x_25028:
[----:B------:R-:W-:Y:S01]  /*2c50*/  LOP3.LUT R0, R11, 0x80000000, R0, 0x48, !PT ;  /* 0x800000000b007812 */ /* 0x000fe200078e4800 */
[----:B------:R-:W-:Y:S06]  /*2c60*/  BRA `(.L_x_25034) ;  /* 0x00000000000c7947 */ /* 0x000fec0003800000 */
.L_x_25027:
[----:B------:R-:W0:Y:S01]  /*2c70*/  MUFU.RSQ R0, -QNAN ;  /* 0xffc0000000007908 */ /* 0x000e220000001400 */
[----:B------:R-:W-:Y:S05]  /*2c80*/  BRA `(.L_x_25034) ;  /* 0x0000000000047947 */ /* 0x000fea0003800000 */
.L_x_25026:
[----:B------:R-:W-:-:S07]  /*2c90*/  FADD.FTZ R0, R0, R11 ;  /* 0x0000000b00007221 */ /* 0x000fce0000010000 */
.L_x_25034:
[----:B------:R-:W-:Y:S05]  /*2ca0*/  BSYNC.RECONVERGENT B2 ;  /* 0x0000000000027941 */ /* 0x000fea0003800200 */
.L_x_25024:
[----:B------:R-:W-:Y:S01]  /*2cb0*/  IMAD.MOV.U32 R13, RZ, RZ, 0x0 ;  /* 0x00000000ff0d7424 */ /* 0x000fe200078e00ff */
[----:B0-----:R-:W-:-:S03]  /*2cc0*/  MOV R15, R0 ;  /* 0x00000000000f7202 */ /* 0x001fc60000000f00 */
[----:B------:R-:W-:Y:S05]  /*2cd0*/  RET.REL.NODEC R12 `(_Z15SoftmaxWarpImplI22BroadcastScaleMaskLoadIffbLm2EiE11DirectStoreIffEfLi1ELi1ELi4ELi1ELb1EL9Algorithm0EEvT_T0_ll) ;  /* 0xffffffd00cc87950 */ /* 0x000fea0003c3ffff */
.L_x_25035:
        /* <DEDUP_REMOVED lines=10> */
.L_x_37772:


//--------------------- .text._Z15SoftmaxWarpImplI22BroadcastScaleMaskLoadIffbLm2EiE11DirectStoreIffEfLi1ELi1ELi4ELi1ELb0EL9Algorithm0EEvT_T0_ll --------------------------
	.section	.text._Z15SoftmaxWarpImplI22BroadcastScaleMaskLoadIffbLm2EiE11DirectStoreIffEfLi1ELi1ELi4ELi1ELb0EL9Algorithm0EEvT_T0_ll,"ax",@progbits
	.align	128
        .global         _Z15SoftmaxWarpImplI22BroadcastScaleMaskLoadIffbLm2EiE11DirectStoreIffEfLi1ELi1ELi4ELi1ELb0EL9Algorithm0EEvT_T0_ll
        .type           _Z15SoftmaxWarpImplI22BroadcastScaleMaskLoadIffbLm2EiE11DirectStoreIffEfLi1ELi1ELi4ELi1ELb0EL9Algorithm0EEvT_T0_ll,@function
        .size           _Z15SoftmaxWarpImplI22BroadcastScaleMaskLoadIffbLm2EiE11DirectStoreIffEfLi1ELi1ELi4ELi1ELb0EL9Algorithm0EEvT_T0_ll,(.L_x_37774 - _Z15SoftmaxWarpImplI22BroadcastScaleMaskLoadIffbLm2EiE11DirectStoreIffEfLi1ELi1ELi4ELi1ELb0EL9Algorithm0EEvT_T0_ll)
        .other          _Z15SoftmaxWarpImplI22BroadcastScaleMaskLoadIffbLm2EiE11DirectStoreIffEfLi1ELi1ELi4ELi1ELb0EL9Algorithm0EEvT_T0_ll,@"STO_CUDA_ENTRY STV_DEFAULT"
_Z15SoftmaxWarpImplI22BroadcastScaleMaskLoadIffbLm2EiE11DirectStoreIffEfLi1ELi1ELi4ELi1ELb0EL9Algorithm0EEvT_T0_ll:
.text._Z15SoftmaxWarpImplI22BroadcastScaleMaskLoadIffbLm2EiE11DirectStoreIffEfLi1ELi1ELi4ELi1ELb0EL9Algorithm0EEvT_T0_ll:
        /* <DEDUP_REMOVED lines=28> */
.L_x_25036:
        /* <DEDUP_REMOVED lines=34> */
[----:B0-----:R-:W-:Y:S01]  /*03e0*/  MOV R4, RZ ;  /* 0x000000ff00047202 */ /* 0x001fe20000000f00 */
        /* <DEDUP_REMOVED lines=12> */
.L_x_25038:
[----:B------:R-:W-:-:S07]  /*04b0*/  MOV R0, 0x4d0 ;  /* 0x000004d000007802 */ /* 0x000fce0000000f00 */
[----:B------:R-:W-:Y:S05]  /*04c0*/  CALL.REL.NOINC `($__internal_396_$__cuda_sm20_div_u64) ;  /* 0x0000001800d47944 */ /* 0x000fea0003c00000 */
.L_x_25039:
[----:B------:R-:W-:Y:S05]  /*04d0*/  BSYNC.RECONVERGENT B0 ;  /* 0x0000000000007941 */ /* 0x000fea0003800200 */
.L_x_25037:
        /* <DEDUP_REMOVED lines=16> */
[----:B--2---:R-:W-:-:S03]  /*05e0*/  IABS R15, R3 ;  /* 0x00000003000f7213 */ /* 0x004fc60000000000 */
[----:B------:R-:W-:Y:S01]  /*05f0*/  SHF.R.S64 R22, RZ, 0x1e, R0 ;  /* 0x0000001eff167819 */ /* 0x000fe20000001000 */
[----:B------:R-:W2:Y:S08]  /*0600*/  I2F.RP R11, R15 ;  /* 0x0000000f000b7306 */ /* 0x000eb00000209400 */
[----:B--2---:R-:W2:Y:S02]  /*0610*/  MUFU.RCP R11, R11 ;  /* 0x0000000b000b7308 */ /* 0x004ea40000001000 */
[----:B--2---:R-:W-:-:S06]  /*0620*/  VIADD R12, R11, 0xffffffe ;  /* 0x0ffffffe0b0c7836 */ /* 0x004fcc0000000000 */
[----:B------:R2:W3:Y:S02]  /*0630*/  F2I.FTZ.U32.TRUNC.NTZ R13, R12 ;  /* 0x0000000c000d7305 */ /* 0x0004e4000021f000 */
[----:B--2---:R-:W-:Y:S02]  /*0640*/  HFMA2 R12, -RZ, RZ, 0, 0 ;  /* 0x00000000ff0c7431 */ /* 0x004fe400000001ff */
[----:B---3--:R-:W-:-:S04]  /*0650*/  IMAD.MOV R14, RZ, RZ, -R13 ;  /* 0x000000ffff0e7224 */ /* 0x008fc800078e0a0d */
[----:B------:R-:W-:Y:S01]  /*0660*/  IMAD R19, R14, R15, RZ ;  /* 0x0000000f0e137224 */ /* 0x000fe200078e02ff */
[----:B------:R-:W-:-:S03]  /*0670*/  IABS R14, R0 ;  /* 0x00000000000e7213 */ /* 0x000fc60000000000 */
        /* <DEDUP_REMOVED lines=59> */
[----:B------:R0:W1:Y:S02]  /*0a30*/  SHFL.BFLY PT, R14, R0, 0x1, 0x1f ;  /* 0x0c201f00000e7f89 */ /* 0x00006400000e0000 */
.L_x_25057:
        /* <DEDUP_REMOVED lines=13> */
[----:B------:R-:W-:Y:S05]  /*0b10*/  CALL.REL.NOINC `($__internal_397_$__cuda_sm3x_div_rn_noftz_f32_slowpath) ;  /* 0x0000001800587944 */ /* 0x000fea0003c00000 */
[----:B------:R-:W-:-:S07]  /*0b20*/  MOV R11, R3 ;  /* 0x00000003000b7202 */ /* 0x000fce0000000f00 */
.L_x_25044:
[----:B------:R-:W-:Y:S05]  /*0b30*/  BSYNC.RECONVERGENT B1 ;  /* 0x0000000000017941 */ /* 0x000fea0003800200 */
.L_x_25043:
        /* <DEDUP_REMOVED lines=8> */
[----:B------:R-:W-:Y:S01]  /*0bc0*/  R2UR UR5, R7 ;  /* 0x00000000070572ca */ /* 0x000fe200000e0000 */
[----:B------:R-:W-:Y:S01]  /*0bd0*/  IMAD.MOV.U32 R21, RZ, RZ, R17 ;  /* 0x000000ffff157224 */ /* 0x000fe200078e0011 */
[----:B-1----:R-:W-:Y:S01]  /*0be0*/  LEA R14, P0, R12, UR6, 0x2 ;  /* 0x000000060c0e7c11 */ /* 0x002fe2000f8010ff */
[----:B------:R-:W-:-:S05]  /*0bf0*/  IMAD.IADD R3, R13, 0x1, R3 ;  /* 0x000000010d037824 */ /* 0x000fca00078e0203 */
[----:B------:R-:W-:-:S05]  /*0c00*/  LEA.HI.X R15, R12, UR7, R3, 0x2, P0 ;  /* 0x000000070c0f7c11 */ /* 0x000fca00080f1403 */
[----:B------:R2:W-:Y:S02]  /*0c10*/  STG.E desc[UR4][R14.64], R11 ;  /* 0x0000000b0e007986 */ /* 0x0005e4000c101904 */
.L_x_25041:
[----:B------:R-:W-:Y:S05]  /*0c20*/  BSYNC B0 ;  /* 0x0000000000007941 */ /* 0x000fea0003800000 */
.L_x_25040:
[----:B------:R-:W-:Y:S01]  /*0c30*/  ISETP.NE.U32.AND P0, PT, R18, RZ, PT ;  /* 0x000000ff1200720c */ /* 0x000fe20003f05070 */
[----:B------:R-:W3:Y:S03]  /*0c40*/  LDC R20, c[0x0][0x3a8] ;  /* 0x0000ea00ff147b82 */ /* 0x000ee60000000800 */
[----:B------:R-:W-:-:S05]  /*0c50*/  ISETP.NE.AND.EX P0, PT, R10, RZ, PT, P0 ;  /* 0x000000ff0a00720c */ /* 0x000fca0003f05300 */
[----:B------:R-:W4:Y:S08]  /*0c60*/  LDC.64 R16, c[0x0][0x390] ;  /* 0x0000e400ff107b82 */ /* 0x000f300000000a00 */
[----:B------:R-:W0:Y:S01]  /*0c70*/  LDC.64 R18, c[0x0][0x398] ;  /* 0x0000e600ff127b82 */ /* 0x000e220000000a00 */
[----:B------:R-:W-:Y:S05]  /*0c80*/  @!P0 EXIT ;  /* 0x000000000000894d */ /* 0x000fea0003800000 */
[----:B------:R-:W-:Y:S01]  /*0c90*/  BSSY B0, `(.L_x_25045) ;  /* 0x00000c5000007945 */ /* 0x000fe20003800000 */
.L_x_25052:
[----:B---3--:R-:W-:Y:S01]  /*0ca0*/  IABS R13, R20 ;  /* 0x00000014000d7213 */ /* 0x008fe20000000000 */
[----:B0-----:R-:W-:Y:S01]  /*0cb0*/  IMAD R3, R21, UR50, R4 ;  /* 0x0000003215037c24 */ /* 0x001fe2000f8e0204 */
[C---:B-1----:R-:W-:Y:S02]  /*0cc0*/  R2UR UR6, R6.reuse ;  /* 0x00000000060672ca */ /* 0x042fe400000e0000 */
[----:B------:R-:W0:Y:S01]  /*0cd0*/  I2F.RP R0, R13 ;  /* 0x0000000d00007306 */ /* 0x000e220000209400 */
[C---:B------:R-:W-:Y:S02]  /*0ce0*/  R2UR UR7, R7.reuse ;  /* 0x00000000070772ca */ /* 0x040fe400000e0000 */
[----:B--2---:R-:W-:Y:S02]  /*0cf0*/  IABS R14, R3 ;  /* 0x00000003000e7213 */ /* 0x004fe40000000000 */
        /* <DEDUP_REMOVED lines=65> */
.L_x_25063:
        /* <DEDUP_REMOVED lines=12> */
[----:B------:R-:W-:Y:S05]  /*11d0*/  CALL.REL.NOINC `($__internal_397_$__cuda_sm3x_div_rn_noftz_f32_slowpath) ;  /* 0x0000001000a87944 */ /* 0x000fea0003c00000 */
[----:B------:R-:W-:-:S07]  /*11e0*/  IMAD.MOV.U32 R14, RZ, RZ, R3 ;  /* 0x000000ffff0e7224 */ /* 0x000fce00078e0003 */
.L_x_25048:
[----:B------:R-:W-:Y:S05]  /*11f0*/  BSYNC.RECONVERGENT B1 ;  /* 0x0000000000017941 */ /* 0x000fea0003800200 */
.L_x_25047:
        /* <DEDUP_REMOVED lines=17> */
[----:B0-----:R-:W-:Y:S01]  /*1310*/  HFMA2 R10, -RZ, RZ, 0, 0 ;  /* 0x00000000ff0a7431 */ /* 0x001fe200000001ff */
[----:B------:R-:W-:Y:S02]  /*1320*/  SHF.R.S64 R26, RZ, 0x1e, R3 ;  /* 0x0000001eff1a7819 */ /* 0x000fe40000001003 */
[----:B-1----:R-:W-:-:S05]  /*1330*/  IADD3 R15, PT, PT, RZ, -R11, RZ ;  /* 0x8000000bff0f7210 */ /* 0x002fca0007ffe0ff */
[----:B------:R-:W-:-:S04]  /*1340*/  IMAD R15, R15, R0, RZ ;  /* 0x000000000f0f7224 */ /* 0x000fc800078e02ff */
[----:B------:R-:W-:-:S04]  /*1350*/  IMAD.HI.U32 R22, R11, R15, R10 ;  /* 0x0000000f0b167227 */ /* 0x000fc800078e000a */
[----:B------:R-:W-:-:S04]  /*1360*/  IMAD.MOV.U32 R11, RZ, RZ, R24 ;  /* 0x000000ffff0b7224 */ /* 0x000fc800078e0018 */
[----:B------:R-:W-:-:S04]  /*1370*/  IMAD.HI.U32 R10, R22, R11, RZ ;  /* 0x0000000b160a7227 */ /* 0x000fc800078e00ff */
        /* <DEDUP_REMOVED lines=15> */
[----:B------:R-:W-:Y:S02]  /*1470*/  SEL R10, R10, RZ, P0 ;  /* 0x000000ff0a0a7207 */ /* 0x000fe40000000000 */
[----:B------:R-:W-:Y:S01]  /*1480*/  LEA R24, P0, R12, UR46, 0x2 ;  /* 0x0000002e0c187c11 */ /* 0x000fe2000f8010ff */
[----:B------:R-:W-:Y:S02]  /*1490*/  IMAD R0, R20, R0, R3 ;  /* 0x0000000014007224 */ /* 0x000fe400078e0203 */
[----:B------:R-:W-:-:S03]  /*14a0*/  IMAD R11, R10, UR44, RZ ;  /* 0x0000002c0a0b7c24 */ /* 0x000fc6000f8e02ff */
[----:B------:R-:W-:-:S05]  /*14b0*/  SEL R0, R0, RZ, P1 ;  /* 0x000000ff00007207 */ /* 0x000fca0000800000 */
[----:B------:R-:W-:Y:S02]  /*14c0*/  IMAD R0, R0, UR45, R11 ;  /* 0x0000002d00007c24 */ /* 0x000fe4000f8e020b */
[----:B------:R-:W-:-:S03]  /*14d0*/  IMAD.IADD R11, R13, 0x1, R15 ;  /* 0x000000010d0b7824 */ /* 0x000fc600078e020f */
[----:B------:R-:W-:Y:S02]  /*14e0*/  IADD3 R10, P1, PT, R0, UR38, RZ ;  /* 0x00000026000a7c10 */ /* 0x000fe4000ff3e0ff */
[----:B------:R-:W-:Y:S02]  /*14f0*/  LEA.HI.X R25, R12, UR47, R11, 0x2, P0 ;  /* 0x0000002f0c197c11 */ /* 0x000fe400080f140b */
[----:B------:R-:W-:Y:S02]  /*1500*/  LEA.HI.X.SX32 R11, R0, UR39, 0x1, P1 ;  /* 0x00000027000b7c11 */ /* 0x000fe400088f0eff */
[----:B------:R-:W-:Y:S01]  /*1510*/  IADD3 R26, P0, PT, R26, UR36, RZ ;  /* 0x000000241a1a7c10 */ /* 0x000fe2000ff1e0ff */
[----:B------:R0:W-:Y:S04]  /*1520*/  STG.E desc[UR4][R24.64], R14 ;  /* 0x0000000e18007986 */ /* 0x0001e8000c101904 */
        /* <DEDUP_REMOVED lines=29> */
.L_x_25069:
        /* <DEDUP_REMOVED lines=12> */
[----:B------:R-:W-:Y:S05]  /*17c0*/  CALL.REL.NOINC `($__internal_397_$__cuda_sm3x_div_rn_noftz_f32_slowpath) ;  /* 0x0000000c002c7944 */ /* 0x000fea0003c00000 */
.L_x_25051:
[----:B------:R-:W-:Y:S05]  /*17d0*/  BSYNC.RECONVERGENT B1 ;  /* 0x0000000000017941 */ /* 0x000fea0003800200 */
.L_x_25050:
        /* <DEDUP_REMOVED lines=17> */
.L_x_25045:
[----:B------:R-:W-:Y:S05]  /*18f0*/  EXIT ;  /* 0x000000000000794d */ /* 0x000fea0003800000 */
.L_x_25042:
[----:B------:R-:W-:Y:S01]  /*1900*/  MOV R12, 0x2 ;  /* 0x00000002000c7802 */ /* 0x000fe20000000f00 */
[----:B------:R-:W-:Y:S02]  /*1910*/  IMAD.MOV.U32 R11, RZ, RZ, 0x1f ;  /* 0x0000001fff0b7424 */ /* 0x000fe400078e00ff */
[----:B------:R-:W-:Y:S02]  /*1920*/  IMAD.MOV.U32 R15, RZ, RZ, -0x1 ;  /* 0xffffffffff0f7424 */ /* 0x000fe400078e00ff */
[----:B------:R-:W-:-:S07]  /*1930*/  IMAD.MOV.U32 R3, RZ, RZ, 0x3bbb989d ;  /* 0x3bbb989dff037424 */ /* 0x000fce00078e00ff */
[----:B------:R-:W-:Y:S05]  /*1940*/  WARPSYNC.COLLECTIVE R15, `(.L_x_25053) ;  /* 0x000000000f087348 */ /* 0x000fea0003c00000 */
[----:B------:R0:W1:Y:S02]  /*1950*/  SHFL.BFLY P6, R14, R13, R12, R11 ;  /* 0x0c00000c0d0e7389 */ /* 0x00006400000c000b */
[----:B01----:R-:W-:Y:S05]  /*1960*/  ENDCOLLECTIVE ;  /* 0x000000000000791b */ /* 0x003fea0003800000 */
.L_x_25053:
[----:B------:R-:W-:Y:S01]  /*1970*/  IMAD.MOV.U32 R12, RZ, RZ, 0x1 ;  /* 0x00000001ff0c7424 */ /* 0x000fe200078e00ff */
[----:B------:R-:W-:-:S04]  /*1980*/  FMNMX R0, R13, R14, !PT ;  /* 0x0000000e0d007209 */ /* 0x000fc80007800000 */
[----:B------:R-:W-:-:S07]  /*1990*/  MOV R13, R0 ;  /* 0x00000000000d7202 */ /* 0x000fce0000000f00 */
[----:B------:R-:W-:Y:S05]  /*19a0*/  WARPSYNC.COLLECTIVE R15, `(.L_x_25054) ;  /* 0x000000000f087348 */ /* 0x000fea0003c00000 */
[----:B------:R0:W1:Y:S02]  /*19b0*/  SHFL.BFLY P6, R14, R13, R12, R11 ;  /* 0x0c00000c0d0e7389 */ /* 0x00006400000c000b */
[----:B01----:R-:W-:Y:S05]  /*19c0*/  ENDCOLLECTIVE ;  /* 0x000000000000791b */ /* 0x003fea0003800000 */
.L_x_25054:
[----:B------:R-:W-:Y:S01]  /*19d0*/  IMAD.MOV.U32 R12, RZ, RZ, 0x2 ;  /* 0x00000002ff0c7424 */ /* 0x000fe200078e00ff */
[----:B------:R-:W-:Y:S02]  /*19e0*/  FMNMX R0, R0, R14, !PT ;  /* 0x0000000e00007209 */ /* 0x000fe40007800000 */
[----:B------:R-:W-:-:S03]  /*19f0*/  MOV R14, 0x437c0000 ;  /* 0x437c0000000e7802 */ /* 0x000fc60000000f00 */
        /* <DEDUP_REMOVED lines=13> */
.L_x_25055:
[----:B------:R-:W-:Y:S02]  /*1ad0*/  IMAD.MOV.U32 R12, RZ, RZ, 0x1 ;  /* 0x00000001ff0c7424 */ /* 0x000fe400078e00ff */
[----:B------:R-:W-:-:S05]  /*1ae0*/  FADD R0, R13, R14 ;  /* 0x0000000e0d007221 */ /* 0x000fca0000000000 */
[----:B------:R-:W-:-:S07]  /*1af0*/  MOV R13, R0 ;  /* 0x00000000000d7202 */ /* 0x000fce0000000f00 */
[----:B------:R-:W-:Y:S05]  /*1b00*/  WARPSYNC.COLLECTIVE R15, `(.L_x_25056) ;  /* 0x000000000f087348 */ /* 0x000fea0003c00000 */
[----:B------:R0:W1:Y:S02]  /*1b10*/  SHFL.BFLY P6, R14, R13, R12, R11 ;  /* 0x0c00000c0d0e7389 */ /* 0x00006400000c000b */
[----:B01----:R-:W-:Y:S05]  /*1b20*/  ENDCOLLECTIVE ;  /* 0x000000000000791b */ /* 0x003fea0003800000 */
.L_x_25056:
[----:B------:R-:W-:Y:S05]  /*1b30*/  BRA `(.L_x_25057) ;  /* 0xffffffec00c07947 */ /* 0x000fea000383ffff */
.L_x_25046:
[----:B------:R-:W-:Y:S01]  /*1b40*/  BSSY B1, `(.L_x_25058) ;  /* 0x0000007000017945 */ /* 0x000fe20003800000 */
[----:B------:R-:W-:Y:S01]  /*1b50*/  IMAD.MOV.U32 R12, RZ, RZ, 0x2 ;  /* 0x00000002ff0c7424 */ /* 0x000fe200078e00ff */
[----:B------:R-:W-:Y:S01]  /*1b60*/  MOV R11, 0x1f ;  /* 0x0000001f000b7802 */ /* 0x000fe20000000f00 */
[----:B------:R-:W-:-:S07]  /*1b70*/  IMAD.MOV.U32 R15, RZ, RZ, -0x1 ;  /* 0xffffffffff0f7424 */ /* 0x000fce00078e00ff */
[----:B------:R-:W-:Y:S05]  /*1b80*/  WARPSYNC.COLLECTIVE R15, `(.L_x_25059) ;  /* 0x000000000f087348 */ /* 0x000fea0003c00000 */
[----:B------:R0:W1:Y:S02]  /*1b90*/  SHFL.BFLY P6, R14, R13, R12, R11 ;  /* 0x0c00000c0d0e7389 */ /* 0x00006400000c000b */
[----:B01----:R-:W-:Y:S05]  /*1ba0*/  ENDCOLLECTIVE ;  /* 0x000000000000791b */ /* 0x003fea0003800000 */
.L_x_25059:
[----:B------:R-:W-:Y:S05]  /*1bb0*/  BSYNC B1 ;  /* 0x0000000000017941 */ /* 0x000fea0003800000 */
.L_x_25058:
[----:B------:R-:W-:Y:S01]  /*1bc0*/  HFMA2 R11, -RZ, RZ, 0, 1.847743988037109375e-06 ;  /* 0x0000001fff0b7431 */ /* 0x000fe200000001ff */
        /* <DEDUP_REMOVED lines=8> */
.L_x_25060:
        /* <DEDUP_REMOVED lines=15> */
.L_x_25061:
[----:B------:R-:W-:Y:S02]  /*1d40*/  IMAD.MOV.U32 R12, RZ, RZ, 0x1 ;  /* 0x00000001ff0c7424 */ /* 0x000fe400078e00ff */
[----:B------:R-:W-:-:S05]  /*1d50*/  FADD R3, R13, R14 ;  /* 0x0000000e0d037221 */ /* 0x000fca0000000000 */
[----:B------:R-:W-:-:S07]  /*1d60*/  MOV R13, R3 ;  /* 0x00000003000d7202 */ /* 0x000fce0000000f00 */
[----:B------:R-:W-:Y:S05]  /*1d70*/  WARPSYNC.COLLECTIVE R15, `(.L_x_25062) ;  /* 0x000000000f087348 */ /* 0x000fea0003c00000 */
[----:B------:R0:W1:Y:S02]  /*1d80*/  SHFL.BFLY P6, R14, R13, R12, R11 ;  /* 0x0c00000c0d0e7389 */ /* 0x00006400000c000b */
[----:B01----:R-:W-:Y:S05]  /*1d90*/  ENDCOLLECTIVE ;  /* 0x000000000000791b */ /* 0x003fea0003800000 */
.L_x_25062:
[----:B------:R-:W-:Y:S05]  /*1da0*/  BRA `(.L_x_25063) ;  /* 0xfffffff000d87947 */ /* 0x000fea000383ffff */
.L_x_25049:
[----:B------:R-:W-:Y:S01]  /*1db0*/  BSSY B1, `(.L_x_25064) ;  /* 0x0000007000017945 */ /* 0x000fe20003800000 */
[----:B------:R-:W-:Y:S01]  /*1dc0*/  IMAD.MOV.U32 R12, RZ, RZ, 0x2 ;  /* 0x00000002ff0c7424 */ /* 0x000fe200078e00ff */
[----:B------:R-:W-:Y:S01]  /*1dd0*/  MOV R11, 0x1f ;  /* 0x0000001f000b7802 */ /* 0x000fe20000000f00 */
[----:B------:R-:W-:-:S07]  /*1de0*/  IMAD.MOV.U32 R15, RZ, RZ, -0x1 ;  /* 0xffffffffff0f7424 */ /* 0x000fce00078e00ff */
[----:B------:R-:W-:Y:S05]  /*1df0*/  WARPSYNC.COLLECTIVE R15, `(.L_x_25065) ;  /* 0x000000000f087348 */ /* 0x000fea0003c00000 */
[----:B------:R0:W1:Y:S02]  /*1e00*/  SHFL.BFLY P6, R14, R13, R12, R11 ;  /* 0x0c00000c0d0e7389 */ /* 0x00006400000c000b */
[----:B01----:R-:W-:Y:S05]  /*1e10*/  ENDCOLLECTIVE ;  /* 0x000000000000791b */ /* 0x003fea0003800000 */
.L_x_25065:
[----:B------:R-:W-:Y:S05]  /*1e20*/  BSYNC B1 ;  /* 0x0000000000017941 */ /* 0x000fea0003800000 */
.L_x_25064:
        /* <DEDUP_REMOVED lines=9> */
.L_x_25066:
        /* <DEDUP_REMOVED lines=15> */
.L_x_25067:
[----:B------:R-:W-:Y:S02]  /*1fb0*/  IMAD.MOV.U32 R12, RZ, RZ, 0x1 ;  /* 0x00000001ff0c7424 */ /* 0x000fe400078e00ff */
[----:B------:R-:W-:-:S05]  /*1fc0*/  FADD R3, R13, R14 ;  /* 0x0000000e0d037221 */ /* 0x000fca0000000000 */
[----:B------:R-:W-:-:S07]  /*1fd0*/  MOV R13, R3 ;  /* 0x00000003000d7202 */ /* 0x000fce0000000f00 */
[----:B------:R-:W-:Y:S05]  /*1fe0*/  WARPSYNC.COLLECTIVE R15, `(.L_x_25068) ;  /* 0x000000000f087348 */ /* 0x000fea0003c00000 */
[----:B------:R0:W1:Y:S02]  /*1ff0*/  SHFL.BFLY P6, R14, R13, R12, R11 ;  /* 0x0c00000c0d0e7389 */ /* 0x00006400000c000b */
[----:B01----:R-:W-:Y:S05]  /*2000*/  ENDCOLLECTIVE ;  /* 0x000000000000791b */ /* 0x003fea0003800000 */
.L_x_25068:
[----:B------:R-:W-:Y:S05]  /*2010*/  BRA `(.L_x_25069) ;  /* 0xfffffff400b87947 */ /* 0x000fea000383ffff */
        .weak           $__internal_396_$__cuda_sm20_div_u64
        .type           $__internal_396_$__cuda_sm20_div_u64,@function
        .size           $__internal_396_$__cuda_sm20_div_u64,($__internal_397_$__cuda_sm3x_div_rn_noftz_f32_slowpath - $__internal_396_$__cuda_sm20_div_u64)
$__internal_396_$__cuda_sm20_div_u64:
[----:B------:R-:W-:Y:S01]  /*2020*/  IMAD.MOV.U32 R12, RZ, RZ, R2 ;  /* 0x000000ffff0c7224 */ /* 0x000fe200078e0002 */
[----:B------:R-:W-:-:S04]  /*2030*/  MOV R13, R9 ;  /* 0x00000009000d7202 */ /* 0x000fc80000000f00 */
        /* <DEDUP_REMOVED lines=55> */
[----:B------:R-:W-:Y:S02]  /*23b0*/  SEL R4, R6, R7, P0 ;  /* 0x0000000706047207 */ /* 0x000fe40000000000 */
[----:B------:R-:W-:Y:S02]  /*23c0*/  IADD3 R10, P2, PT, R3, 0x1, RZ ;  /* 0x00000001030a7810 */ /* 0x000fe40007f5e0ff */
[----:B------:R-:W-:Y:S01]  /*23d0*/  ISETP.GE.U32.AND P0, PT, R5, R2, PT ;  /* 0x000000020500720c */ /* 0x000fe20003f06070 */
[----:B------:R-:W-:Y:S01]  /*23e0*/  HFMA2 R5, -RZ, RZ, 0, 0 ;  /* 0x00000000ff057431 */ /* 0x000fe200000001ff */
        /* <DEDUP_REMOVED lines=8> */
[----:B------:R-:W-:Y:S06]  /*2470*/  RET.REL.NODEC R4 `(_Z15SoftmaxWarpImplI22BroadcastScaleMaskLoadIffbLm2EiE11DirectStoreIffEfLi1ELi1ELi4ELi1ELb0EL9Algorithm0EEvT_T0_ll) ;  /* 0xffffffd804e07950 */ /* 0x000fec0003c3ffff */
        .weak           $__internal_397_$__cuda_sm3x_div_rn_noftz_f32_slowpath
        .type           $__internal_397_$__cuda_sm3x_div_rn_noftz_f32_slowpath,@function
        .size           $__internal_397_$__cuda_sm3x_div_rn_noftz_f32_slowpath,(.L_x_37774 - $__internal_397_$__cuda_sm3x_div_rn_noftz_f32_slowpath)
$__internal_397_$__cuda_sm3x_div_rn_noftz_f32_slowpath:
        /* <DEDUP_REMOVED lines=34> */
.L_x_25071:
        /* <DEDUP_REMOVED lines=51> */
.L_x_25078:
[----:B------:R-:W-:-:S04]  /*29d0*/  LOP3.LUT R3, R3, 0x80000000, RZ, 0xc0, !PT ;  /* 0x8000000003037812 */ /* 0x000fc800078ec0ff */
[----:B------:R-:W-:Y:S01]  /*29e0*/  LOP3.LUT R3, R3, 0x7f800000, RZ, 0xfc, !PT ;  /* 0x7f80000003037812 */ /* 0x000fe200078efcff */
[----:B------:R-:W-:Y:S06]  /*29f0*/  BRA `(.L_x_25079) ;  /* 0x0000000000047947 */ /* 0x000fec0003800000 */
.L_x_25077:
[----:B------:R-:W-:-:S07]  /*2a00*/  LEA R3, R14, R3, 0x17 ;  /* 0x000000030e037211 */ /* 0x000fce00078eb8ff */
.L_x_25079:
[----:B------:R-:W-:Y:S05]  /*2a10*/  BSYNC.RECONVERGENT B3 ;  /* 0x0000000000037941 */ /* 0x000fea0003800200 */
.L_x_25076:
[----:B------:R-:W-:Y:S05]  /*2a20*/  BRA `(.L_x_25080) ;  /* 0x0000000000207947 */ /* 0x000fea0003800000 */
.L_x_25075:
[----:B------:R-:W-:-:S04]  /*2a30*/  LOP3.LUT R3, R3, 0x80000000, R0, 0x48, !PT ;  /* 0x8000000003037812 */ /* 0x000fc800078e4800 */
[----:B------:R-:W-:Y:S01]  /*2a40*/  LOP3.LUT R3, R3, 0x7f800000, RZ, 0xfc, !PT ;  /* 0x7f80000003037812 */ /* 0x000fe200078efcff */
[----:B------:R-:W-:Y:S06]  /*2a50*/  BRA `(.L_x_25080) ;  /* 0x0000000000147947 */ /* 0x000fec0003800000 */
.L_x_25074:
[----:B------:R-:W-:Y:S01]  /*2a60*/  LOP3.LUT R3, R3, 0x80000000, R0, 0x48, !PT ;  /* 0x8000000003037812 */ /* 0x000fe200078e4800 */
[----:B------:R-:W-:Y:S06]  /*2a70*/  BRA `(.L_x_25080) ;  /* 0x00000000000c7947 */ /* 0x000fec0003800000 */
.L_x_25073:
[----:B------:R-:W0:Y:S01]  /*2a80*/  MUFU.RSQ R3, -QNAN ;  /* 0xffc0000000037908 */ /* 0x000e220000001400 */
[----:B------:R-:W-:Y:S05]  /*2a90*/  BRA `(.L_x_25080) ;  /* 0x0000000000047947 */ /* 0x000fea0003800000 */
.L_x_25072:
[----:B------:R-:W-:-:S07]  /*2aa0*/  FADD.FTZ R3, R0, R3 ;  /* 0x0000000300037221 */ /* 0x000fce0000010000 */
.L_x_25080:
[----:B------:R-:W-:Y:S05]  /*2ab0*/  BSYNC.RECONVERGENT B2 ;  /* 0x0000000000027941 */ /* 0x000fea0003800200 */
.L_x_25070:
[----:B------:R-:W-:-:S04]  /*2ac0*/  IMAD.MOV.U32 R13, RZ, RZ, 0x0 ;  /* 0x00000000ff0d7424 */ /* 0x000fc800078e00ff */
[----:B0-----:R-:W-:Y:S05]  /*2ad0*/  RET.REL.NODEC R12 `(_Z15SoftmaxWarpImplI22BroadcastScaleMaskLoadIffbLm2EiE11DirectStoreIffEfLi1ELi1ELi4ELi1ELb0EL9Algorithm0EEvT_T0_ll) ;  /* 0xffffffd40c487950 */ /* 0x001fea0003c3ffff */
.L_x_25081:
        /* <DEDUP_REMOVED lines=10> */
.L_x_37774:


//--------------------- .text._Z15SoftmaxWarpImplI22BroadcastScaleMaskLoadIffbLm2EiE11DirectStoreIffEfLi1ELi1ELi4ELi2ELb1EL9Algorithm0EEvT_T0_ll --------------------------
	.section	.text._Z15SoftmaxWarpImplI22BroadcastScaleMaskLoadIffbLm2EiE11DirectStoreIffEfLi1ELi1ELi4ELi2ELb1EL9Algorithm0EEvT_T0_ll,"ax",@progbits
	.align	128
        .global         _Z15SoftmaxWarpImplI22BroadcastScaleMaskLoadIffbLm2EiE11DirectStoreIffEfLi1ELi1ELi4ELi2ELb1EL9Algorithm0EEvT_T0_ll
        .type           _Z15SoftmaxWarpImplI22BroadcastScaleMaskLoadIffbLm2EiE11DirectStoreIffEfLi1ELi1ELi4ELi2ELb1EL9Algorithm0EEvT_T0_ll,@function
        .size           _Z15SoftmaxWarpImplI22BroadcastScaleMaskLoadIffbLm2EiE11DirectStoreIffEfLi1ELi1ELi4ELi2ELb1EL9Algorithm0EEvT_T0_ll,(.L_x_37775 - _Z15SoftmaxWarpImplI22BroadcastScaleMaskLoadIffbLm2EiE11DirectStoreIffEfLi1ELi1ELi4ELi2ELb1EL9Algorithm0EEvT_T0_ll)
        .other          _Z15SoftmaxWarpImplI22BroadcastScaleMaskLoadIffbLm2EiE11DirectStoreIffEfLi1ELi1ELi4ELi2ELb1EL9Algorithm0EEvT_T0_ll,@"STO_CUDA_ENTRY STV_DEFAULT"
_Z15SoftmaxWarpImplI22BroadcastScaleMaskLoadIffbLm2EiE11DirectStoreIffEfLi1ELi1ELi4ELi2ELb1EL9Algorithm0EEvT_T0_ll:
.text._Z15SoftmaxWarpImplI22BroadcastScaleMaskLoadIffbLm2EiE11DirectStoreIffEfLi1ELi1ELi4ELi2ELb1EL9Algorithm0EEvT_T0_ll:
        /* <DEDUP_REMOVED lines=29> */
.L_x_25082:
        /* <DEDUP_REMOVED lines=21> */
.L_x_25097:
[----:B0-----:R-:W-:Y:S01]  /*0320*/  ISETP.GE.U32.AND P0, PT, R24, UR40, PT ;  /* 0x0000002818007c0c */ /* 0x001fe2000bf06070 */
[----:B------:R-:W-:Y:S01]  /*0330*/  BSSY.RECONVERGENT B1, `(.L_x_25084) ;  /* 0x0000038000017945 */ /* 0x000fe20003800200 */
[----:B------:R-:W-:Y:S01]  /*0340*/  MOV R13, 0xff800000 ;  /* 0xff800000000d7802 */ /* 0x000fe20000000f00 */
[----:B------:R-:W-:Y:S01]  /*0350*/  IMAD.MOV.U32 R0, RZ, RZ, -0x800000 ;  /* 0xff800000ff007424 */ /* 0x000fe200078e00ff */
[----:B------:R-:W-:Y:S01]  /*0360*/  ISETP.GE.AND.EX P0, PT, RZ, UR41, PT, P0 ;  /* 0x00000029ff007c0c */ /* 0x000fe2000bf06300 */
[----:B------:R-:W-:Y:S02]  /*0370*/  IMAD.MOV.U32 R4, RZ, RZ, -0x800000 ;  /* 0xff800000ff047424 */ /* 0x000fe400078e00ff */
[----:B------:R-:W-:-:S10]  /*0380*/  IMAD.MOV.U32 R5, RZ, RZ, -0x800000 ;  /* 0xff800000ff057424 */ /* 0x000fd400078e00ff */
        /* <DEDUP_REMOVED lines=50> */
.L_x_25085:
[----:B------:R-:W-:Y:S05]  /*06b0*/  BSYNC.RECONVERGENT B1 ;  /* 0x0000000000017941 */ /* 0x000fea0003800200 */
.L_x_25084:
[----:B------:R-:W-:Y:S04]  /*06c0*/  BSSY.RECONVERGENT B1, `(.L_x_25086) ;  /* 0x0000035000017945 */ /* 0x000fe80003800200 */
[----:B------:R-:W-:Y:S05]  /*06d0*/  @P0 BRA `(.L_x_25087) ;  /* 0x0000000000cc0947 */ /* 0x000fea0003800000 */
[----:B-1----:R-:W-:Y:S01]  /*06e0*/  IABS R4, R23 ;  /* 0x0000001700047213 */ /* 0x002fe20000000000 */
[----:B--2---:R-:W-:Y:S02]  /*06f0*/  IMAD R11, R21, UR50, R22 ;  /* 0x00000032150b7c24 */ /* 0x004fe4000f8e0216 */
[----:B------:R-:W-:Y:S01]  /*0700*/  HFMA2 R2, -RZ, RZ, 0, 0 ;  /* 0x00000000ff027431 */ /* 0x000fe200000001ff */
[----:B---3--:R-:W-:Y:S01]  /*0710*/  R2UR UR6, R8 ;  /* 0x00000000080672ca */ /* 0x008fe200000e0000 */
        /* <DEDUP_REMOVED lines=30> */
[C---:B------:R-:W-:Y:S02]  /*0900*/  IADD3 R3, PT, PT, -R2.reuse, RZ, RZ ;  /* 0x000000ff02037210 */ /* 0x040fe40007ffe1ff */
        /* <DEDUP_REMOVED lines=16> */
.L_x_25087:
[----:B------:R-:W-:Y:S05]  /*0a10*/  BSYNC.RECONVERGENT B1 ;  /* 0x0000000000017941 */ /* 0x000fea0003800200 */
.L_x_25086:
[----:B------:R-:W-:-:S03]  /*0a20*/  UMOV UR4, 0xffffffff ;  /* 0xffffffff00047882 */ /* 0x000fc60000000000 */
[----:B------:R-:W-:Y:S05]  /*0a30*/  BRA.DIV UR4, `(.L_x_25088) ;  /* 0x00000006048c7947 */ /* 0x000fea000b800000 */
[----:B------:R-:W0:Y:S01]  /*0a40*/  SHFL.BFLY PT, R14, R13, 0x2, 0x1f ;  /* 0x0c401f000d0e7f89 */ /* 0x000e2200000e0000 */
[----:B------:R-:W-:Y:S02]  /*0a50*/  IMAD.MOV.U32 R15, RZ, RZ, 0x3bbb989d ;  /* 0x3bbb989dff0f7424 */ /* 0x000fe400078e00ff */
[----:B------:R-:W-:Y:S01]  /*0a60*/  IMAD.MOV.U32 R12, RZ, RZ, 0x437c0000 ;  /* 0x437c0000ff0c7424 */ /* 0x000fe200078e00ff */
        /* <DEDUP_REMOVED lines=12> */
[C---:B------:R-:W-:Y:S02]  /*0b30*/  FADD R5, R11.reuse, -12583039 ;  /* 0xcb40007f0b057421 */ /* 0x040fe40000000000 */
[----:B------:R-:W-:Y:S01]  /*0b40*/  FFMA.RM R3, R0, R12, 12582913 ;  /* 0x4b40000100037423 */ /* 0x000fe2000000400c */
[----:B------:R-:W-:Y:S01]  /*0b50*/  SHF.L.U32 R0, R11, 0x17, RZ ;  /* 0x000000170b007819 */ /* 0x000fe200000006ff */
[----:B------:R-:W-:-:S02]  /*0b60*/  FFMA R5, R2, 1.4426950216293334961, -R5 ;  /* 0x3fb8aa3b02057823 */ /* 0x000fc40000000805 */
[C---:B------:R-:W-:Y:S02]  /*0b70*/  FADD R13, R3.reuse, -12583039 ;  /* 0xcb40007f030d7421 */ /* 0x040fe40000000000 */
[----:B------:R-:W-:Y:S01]  /*0b80*/  FFMA R5, R2, 1.925963033500011079e-08, R5 ;  /* 0x32a5706002057823 */ /* 0x000fe20000000005 */
[----:B------:R-:W-:Y:S02]  /*0b90*/  IMAD.SHL.U32 R2, R3, 0x800000, RZ ;  /* 0x0080000003027824 */ /* 0x000fe400078e00ff */
[----:B------:R-:W-:-:S03]  /*0ba0*/  FFMA R13, R4, 1.4426950216293334961, -R13 ;  /* 0x3fb8aa3b040d7823 */ /* 0x000fc6000000080d */
[----:B------:R-:W0:Y:S01]  /*0bb0*/  MUFU.EX2 R5, R5 ;  /* 0x0000000500057308 */ /* 0x000e220000000800 */
[----:B------:R-:W-:-:S07]  /*0bc0*/  FFMA R12, R4, 1.925963033500011079e-08, R13 ;  /* 0x32a57060040c7823 */ /* 0x000fce000000000d */
        /* <DEDUP_REMOVED lines=10> */
[----:B------:R0:W1:Y:S02]  /*0c70*/  SHFL.BFLY PT, R27, R4, 0x1, 0x1f ;  /* 0x0c201f00041b7f89 */ /* 0x00006400000e0000 */
[----:B0-----:R-:W-:-:S07]  /*0c80*/  FADD R5, R3, R14 ;  /* 0x0000000e03057221 */ /* 0x001fce0000000000 */
.L_x_25107:
        /* <DEDUP_REMOVED lines=11> */
[----:B--234-:R-:W-:Y:S05]  /*0d40*/  CALL.REL.NOINC `($__internal_398_$__cuda_sm3x_div_rn_noftz_f32_slowpath) ;  /* 0x0000000400fc7944 */ /* 0x01cfea0003c00000 */
[----:B------:R-:W-:-:S07]  /*0d50*/  IMAD.MOV.U32 R3, RZ, RZ, R0 ;  /* 0x000000ffff037224 */ /* 0x000fce00078e0000 */
.L_x_25090:
[----:B------:R-:W-:Y:S05]  /*0d60*/  BSYNC.RECONVERGENT B1 ;  /* 0x0000000000017941 */ /* 0x000fea0003800200 */
.L_x_25089:
        /* <DEDUP_REMOVED lines=10> */
[----:B---3--:R-:W-:Y:S02]  /*0e10*/  R2UR UR4, R8 ;  /* 0x00000000080472ca */ /* 0x008fe400000e0000 */
[----:B------:R-:W-:Y:S01]  /*0e20*/  R2UR UR5, R9 ;  /* 0x00000000090572ca */ /* 0x000fe200000e0000 */
[C---:B------:R-:W-:Y:S02]  /*0e30*/  IMAD R13, R21.reuse, UR45, R12 ;  /* 0x0000002d150d7c24 */ /* 0x040fe4000f8e020c */
[----:B------:R-:W-:-:S04]  /*0e40*/  IMAD.WIDE.U32 R4, R21, UR44, R24 ;  /* 0x0000002c15047c25 */ /* 0x000fc8000f8e0018 */
[----:B------:R-:W-:Y:S01]  /*0e50*/  IMAD.IADD R5, R5, 0x1, R13 ;  /* 0x0000000105057824 */ /* 0x000fe200078e020d */
[----:B------:R-:W-:-:S04]  /*0e60*/  LEA R12, P2, R4, UR46, 0x2 ;  /* 0x0000002e040c7c11 */ /* 0x000fc8000f8410ff */
[----:B------:R-:W-:-:S05]  /*0e70*/  LEA.HI.X R13, R4, UR47, R5, 0x2, P2 ;  /* 0x0000002f040d7c11 */ /* 0x000fca00090f1405 */
[----:B------:R0:W-:Y:S04]  /*0e80*/  STG.E desc[UR4][R12.64], R3 ;  /* 0x000000030c007986 */ /* 0x0001e8000c101904 */
.L_x_25092:
[----:B------:R-:W-:Y:S05]  /*0e90*/  BSYNC.RECONVERGENT B1 ;  /* 0x0000000000017941 */ /* 0x000fea0003800200 */
.L_x_25091:
[----:B------:R-:W-:Y:S01]  /*0ea0*/  BSSY.RECONVERGENT B1, `(.L_x_25093) ;  /* 0x0000008000017945 */ /* 0x000fe20003800200 */
[----:B------:R-:W-:-:S03]  /*0eb0*/  FFMA R11, R11, R14, R0 ;  /* 0x0000000e0b0b7223 */ /* 0x000fc60000000000 */
[----:B------:R-:W-:Y:S05]  /*0ec0*/  @!P1 BRA `(.L_x_25094) ;  /* 0x0000000000149947 */ /* 0x000fea0003800000 */
[----:B------:R-:W-:Y:S01]  /*0ed0*/  IMAD.MOV.U32 R0, RZ, RZ, R2 ;  /* 0x000000ffff007224 */ /* 0x000fe200078e0002 */
[----:B------:R-:W-:Y:S02]  /*0ee0*/  MOV R5, R27 ;  /* 0x0000001b00057202 */ /* 0x000fe40000000f00 */
[----:B------:R-:W-:-:S07]  /*0ef0*/  MOV R4, 0xf10 ;  /* 0x00000f1000047802 */ /* 0x000fce0000000f00 */
[----:B0-234-:R-:W-:Y:S05]  /*0f00*/  CALL.REL.NOINC `($__internal_398_$__cuda_sm3x_div_rn_noftz_f32_slowpath) ;  /* 0x00000004008c7944 */ /* 0x01dfea0003c00000 */
[----:B------:R-:W-:-:S07]  /*0f10*/  IMAD.MOV.U32 R11, RZ, RZ, R0 ;  /* 0x000000ffff0b7224 */ /* 0x000fce00078e0000 */
.L_x_25094:
[----:B------:R-:W-:Y:S05]  /*0f20*/  BSYNC.RECONVERGENT B1 ;  /* 0x0000000000017941 */ /* 0x000fea0003800200 */
.L_x_25093:
        /* <DEDUP_REMOVED lines=12> */
.L_x_25096:
[----:B------:R-:W-:Y:S05]  /*0ff0*/  BSYNC.RECONVERGENT B1 ;  /* 0x0000000000017941 */ /* 0x000fea0003800200 */
.L_x_25095:
[----:B------:R-:W-:-:S04]  /*1000*/  IADD3 R21, P0, PT, R20, R21, RZ ;  /* 0x0000001514157210 */ /* 0x000fc80007f1e0ff */
[----:B------:R-:W-:Y:S02]  /*1010*/  LEA.HI.X.SX32 R10, R20, R10, 0x1, P0 ;  /* 0x0000000a140a7211 */ /* 0x000fe400000f0eff */
[----:B------:R-:W-:-:S04]  /*1020*/  ISETP.GE.U32.AND P0, PT, R21, UR48, PT ;  /* 0x0000003015007c0c */ /* 0x000fc8000bf06070 */
[----:B------:R-:W-:-:S13]  /*1030*/  ISETP.GE.AND.EX P0, PT, R10, UR49, PT, P0 ;  /* 0x000000310a007c0c */ /* 0x000fda000bf06300 */
[----:B------:R-:W-:Y:S05]  /*1040*/  @!P0 BRA `(.L_x_25097) ;  /* 0xfffffff000b48947 */ /* 0x000fea000383ffff */
[----:B------:R-:W-:Y:S05]  /*1050*/  BSYNC B0 ;  /* 0x0000000000007941 */ /* 0x000fea0003800000 */
.L_x_25083:
[----:B------:R-:W-:Y:S05]  /*1060*/  EXIT ;  /* 0x000000000000794d */ /* 0x000fea0003800000 */
.L_x_25088:
[----:B------:R-:W-:Y:S01]  /*1070*/  HFMA2 R12, -RZ, RZ, 0, 1.1920928955078125e-07 ;  /* 0x00000002ff0c7431 */ /* 0x000fe200000001ff */
[----:B------:R-:W-:Y:S01]  /*1080*/  BSSY B1, `(.L_x_25098) ;  /* 0x0000006000017945 */ /* 0x000fe20003800000 */
[----:B------:R-:W-:Y:S02]  /*1090*/  IMAD.MOV.U32 R11, RZ, RZ, 0x1f ;  /* 0x0000001fff0b7424 */ /* 0x000fe400078e00ff */
[----:B------:R-:W-:-:S07]  /*10a0*/  IMAD.MOV.U32 R15, RZ, RZ, -0x1 ;  /* 0xffffffffff0f7424 */ /* 0x000fce00078e00ff */
[----:B-1234-:R-:W-:Y:S05]  /*10b0*/  WARPSYNC.COLLECTIVE R15, `(.L_x_25099) ;  /* 0x000000000f087348 */ /* 0x01efea0003c00000 */
[----:B------:R0:W0:Y:S02]  /*10c0*/  SHFL.BFLY P6, R14, R13, R12, R11 ;  /* 0x0c00000c0d0e7389 */ /* 0x00002400000c000b */
[----:B01234-:R-:W-:Y:S05]  /*10d0*/  ENDCOLLECTIVE ;  /* 0x000000000000791b */ /* 0x01ffea0003800000 */
.L_x_25099:
[----:B------:R-:W-:Y:S05]  /*10e0*/  BSYNC B1 ;  /* 0x0000000000017941 */ /* 0x000fea0003800000 */
.L_x_25098:
        /* <DEDUP_REMOVED lines=8> */
.L_x_25100:
[----:B------:R-:W-:Y:S01]  /*1170*/  IMAD.MOV.U32 R12, RZ, RZ, 0x2 ;  /* 0x00000002ff0c7424 */ /* 0x000fe200078e00ff */
[----:B------:R-:W-:Y:S02]  /*1180*/  FMNMX R2, R13, R14, !PT ;  /* 0x0000000e0d027209 */ /* 0x000fe40007800000 */
[----:B------:R-:W-:-:S03]  /*1190*/  MOV R13, R0 ;  /* 0x00000000000d7202 */ /* 0x000fc60000000f00 */
[----:B------:R-:W-:-:S07]  /*11a0*/  FADD R5, -R2, R5 ;  /* 0x0000000502057221 */ /* 0x000fce0000000100 */
[----:B------:R-:W-:Y:S05]  /*11b0*/  WARPSYNC.COLLECTIVE R15, `(.L_x_25101) ;  /* 0x000000000f087348 */ /* 0x000fea0003c00000 */
[----:B------:R0:W1:Y:S02]  /*11c0*/  SHFL.BFLY P6, R14, R13, R12, R11 ;  /* 0x0c00000c0d0e7389 */ /* 0x00006400000c000b */
[----:B01----:R-:W-:Y:S05]  /*11d0*/  ENDCOLLECTIVE ;  /* 0x000000000000791b */ /* 0x003fea0003800000 */
.L_x_25101:
[----:B------:R-:W-:Y:S02]  /*11e0*/  IMAD.MOV.U32 R12, RZ, RZ, 0x1 ;  /* 0x00000001ff0c7424 */ /* 0x000fe400078e00ff */
[----:B------:R-:W-:-:S05]  /*11f0*/  IMAD.MOV.U32 R3, RZ, RZ, R14 ;  /* 0x000000ffff037224 */ /* 0x000fca00078e000e */
[----:B------:R-:W-:Y:S01]  /*1200*/  FMNMX R3, R3, R0, !PT ;  /* 0x0000000003037209 */ /* 0x000fe20007800000 */
[----:B------:R-:W-:-:S03]  /*1210*/  HFMA2 R0, -RZ, RZ, 0.96630859375, -0.0022525787353515625 ;  /* 0x3bbb989dff007431 */ /* 0x000fc600000001ff */
[----:B------:R-:W-:-:S07]  /*1220*/  MOV R13, R3 ;  /* 0x00000003000d7202 */ /* 0x000fce0000000f00 */
[----:B------:R-:W-:Y:S05]  /*1230*/  WARPSYNC.COLLECTIVE R15, `(.L_x_25102) ;  /* 0x000000000f087348 */ /* 0x000fea0003c00000 */
[----:B------:R0:W1:Y:S02]  /*1240*/  SHFL.BFLY P6, R14, R13, R12, R11 ;  /* 0x0c00000c0d0e7389 */ /* 0x00006400000c000b */
[----:B01----:R-:W-:Y:S05]  /*1250*/  ENDCOLLECTIVE ;  /* 0x000000000000791b */ /* 0x003fea0003800000 */
.L_x_25102:
[----:B------:R-:W-:Y:S01]  /*1260*/  FFMA.SAT R2, R5, R0, 0.5 ;  /* 0x3f00000005027423 */ /* 0x000fe20000002000 */
[----:B------:R-:W-:Y:S01]  /*1270*/  MOV R12, 0x2 ;  /* 0x00000002000c7802 */ /* 0x000fe20000000f00 */
[----:B------:R-:W-:-:S05]  /*1280*/  IMAD.MOV.U32 R26, RZ, RZ, R14 ;  /* 0x000000ffff1a7224 */ /* 0x000fca00078e000e */
[----:B------:R-:W-:-:S05]  /*1290*/  FMNMX R3, R3, R26, !PT ;  /* 0x0000001a03037209 */ /* 0x000fca0007800000 */
[----:B------:R-:W-:-:S04]  /*12a0*/  FADD R3, -R3, R4 ;  /* 0x0000000403037221 */ /* 0x000fc80000000100 */
[----:B------:R-:W-:Y:S01]  /*12b0*/  FFMA.SAT R4, R3, R0, 0.5 ;  /* 0x3f00000003047423 */ /* 0x000fe20000002000 */
[----:B------:R-:W-:-:S03]  /*12c0*/  FFMA.RM R0, R2, R25, 12582913 ;  /* 0x4b40000102007423 */ /* 0x000fc60000004019 */
[----:B------:R-:W-:Y:S01]  /*12d0*/  FFMA.RM R2, R4, R25, 12582913 ;  /* 0x4b40000104027423 */ /* 0x000fe20000004019 */
        /* <DEDUP_REMOVED lines=15> */
.L_x_25103:
        /* <DEDUP_REMOVED lines=8> */
.L_x_25104:
[----:B------:R-:W-:Y:S02]  /*1450*/  IMAD.MOV.U32 R13, RZ, RZ, R25 ;  /* 0x000000ffff0d7224 */ /* 0x000fe400078e0019 */
[----:B------:R-:W-:Y:S02]  /*1460*/  IMAD.MOV.U32 R12, RZ, RZ, 0x2 ;  /* 0x00000002ff0c7424 */ /* 0x000fe400078e00ff */
[----:B------:R-:W-:-:S07]  /*1470*/  FADD R5, R3, R14 ;  /* 0x0000000e03057221 */ /* 0x000fce0000000000 */
[----:B------:R-:W-:Y:S05]  /*1480*/  WARPSYNC.COLLECTIVE R15, `(.L_x_25105) ;  /* 0x000000000f087348 */ /* 0x000fea0003c00000 */
[----:B------:R0:W1:Y:S02]  /*1490*/  SHFL.BFLY P6, R14, R13, R12, R11 ;  /* 0x0c00000c0d0e7389 */ /* 0x00006400000c000b */
[----:B01----:R-:W-:Y:S05]  /*14a0*/  ENDCOLLECTIVE ;  /* 0x000000000000791b */ /* 0x003fea0003800000 */
.L_x_25105:
[----:B------:R-:W-:Y:S01]  /*14b0*/  IMAD.MOV.U32 R12, RZ, RZ, 0x1 ;  /* 0x00000001ff0c7424 */ /* 0x000fe200078e00ff */
[----:B------:R-:W-:-:S05]  /*14c0*/  MOV R4, R14 ;  /* 0x0000000e00047202 */ /* 0x000fca0000000f00 */
[----:B------:R-:W-:-:S04]  /*14d0*/  FADD R4, R25, R4 ;  /* 0x0000000419047221 */ /* 0x000fc80000000000 */
[----:B------:R-:W-:-:S07]  /*14e0*/  IMAD.MOV.U32 R13, RZ, RZ, R4 ;  /* 0x000000ffff0d7224 */ /* 0x000fce00078e0004 */
[----:B------:R-:W-:Y:S05]  /*14f0*/  WARPSYNC.COLLECTIVE R15, `(.L_x_25106) ;  /* 0x000000000f087348 */ /* 0x000fea0003c00000 */
[----:B------:R0:W1:Y:S02]  /*1500*/  SHFL.BFLY P6, R14, R13, R12, R11 ;  /* 0x0c00000c0d0e7389 */ /* 0x00006400000c000b */
[----:B01----:R-:W-:Y:S05]  /*1510*/  ENDCOLLECTIVE ;  /* 0x000000000000791b */ /* 0x003fea0003800000 */
.L_x_25106:
[----:B------:R-:W-:Y:S01]  /*1520*/  MOV R27, R14 ;  /* 0x0000000e001b7202 */ /* 0x000fe20000000f00 */
[----:B------:R-:W-:Y:S06]  /*1530*/  BRA `(.L_x_25107) ;  /* 0xfffffff400d47947 */ /* 0x000fec000383ffff */
        .weak           $__internal_398_$__cuda_sm3x_div_rn_noftz_f32_slowpath
        .type           $__internal_398_$__cuda_sm3x_div_rn_noftz_f32_slowpath,@function
        .size           $__internal_398_$__cuda_sm3x_div_rn_noftz_f32_slowpath,(.L_x_37775 - $__internal_398_$__cuda_sm3x_div_rn_noftz_f32_slowpath)
$__internal_398_$__cuda_sm3x_div_rn_noftz_f32_slowpath:
        /* <DEDUP_REMOVED lines=34> */
.L_x_25109:
        /* <DEDUP_REMOVED lines=51> */
.L_x_25116:
[----:B------:R-:W-:-:S04]  /*1a90*/  LOP3.LUT R0, R0, 0x80000000, RZ, 0xc0, !PT ;  /* 0x8000000000007812 */ /* 0x000fc800078ec0ff */
[----:B------:R-:W-:Y:S01]  /*1aa0*/  LOP3.LUT R0, R0, 0x7f800000, RZ, 0xfc, !PT ;  /* 0x7f80000000007812 */ /* 0x000fe200078efcff */
[----:B------:R-:W-:Y:S06]  /*1ab0*/  BRA `(.L_x_25117) ;  /* 0x0000000000047947 */ /* 0x000fec0003800000 */
.L_x_25115:
[----:B------:R-:W-:-:S07]  /*1ac0*/  LEA R0, R12, R0, 0x17 ;  /* 0x000000000c007211 */ /* 0x000fce00078eb8ff */
.L_x_25117:
[----:B------:R-:W-:Y:S05]  /*1ad0*/  BSYNC.RECONVERGENT B3 ;  /* 0x0000000000037941 */ /* 0x000fea0003800200 */
.L_x_25114:
[----:B------:R-:W-:Y:S05]  /*1ae0*/  BRA `(.L_x_25118) ;  /* 0x0000000000207947 */ /* 0x000fea0003800000 */
.L_x_25113:
[----:B------:R-:W-:-:S04]  /*1af0*/  LOP3.LUT R0, R5, 0x80000000, R0, 0x48, !PT ;  /* 0x8000000005007812 */ /* 0x000fc800078e4800 */
[----:B------:R-:W-:Y:S01]  /*1b00*/  LOP3.LUT R0, R0, 0x7f800000, RZ, 0xfc, !PT ;  /* 0x7f80000000007812 */ /* 0x000fe200078efcff */
[----:B------:R-:W-:Y:S06]  /*1b10*/  BRA `(.L_x_25118) ;  /* 0x0000000000147947 */ /* 0x000fec0003800000 */
.L_x_25112:
[----:B------:R-:W-:Y:S01]  /*1b20*/  LOP3.LUT R0, R5, 0x80000000, R0, 0x48, !PT ;  /* 0x8000000005007812 */ /* 0x000fe200078e4800 */
[----:B------:R-:W-:Y:S06]  /*1b30*/  BRA `(.L_x_25118) ;  /* 0x00000000000c7947 */ /* 0x000fec0003800000 */
.L_x_25111:
[----:B------:R-:W0:Y:S01]  /*1b40*/  MUFU.RSQ R0, -QNAN ;  /* 0xffc0000000007908 */ /* 0x000e220000001400 */
[----:B------:R-:W-:Y:S05]  /*1b50*/  BRA `(.L_x_25118) ;  /* 0x0000000000047947 */ /* 0x000fea0003800000 */
.L_x_25110:
[----:B------:R-:W-:-:S07]  /*1b60*/  FADD.FTZ R0, R0, R5 ;  /* 0x0000000500007221 */ /* 0x000fce0000010000 */
.L_x_25118:
[----:B------:R-:W-:Y:S05]  /*1b70*/  BSYNC.RECONVERGENT B2 ;  /* 0x0000000000027941 */ /* 0x000fea0003800200 */
.L_x_25108:
[----:B------:R-:W-:-:S04]  /*1b80*/  IMAD.MOV.U32 R5, RZ, RZ, 0x0 ;  /* 0x00000000ff057424 */ /* 0x000fc800078e00ff */
[----:B0-----:R-:W-:Y:S05]  /*1b90*/  RET.REL.NODEC R4 `(_Z15SoftmaxWarpImplI22BroadcastScaleMaskLoadIffbLm2EiE11DirectStoreIffEfLi1ELi1ELi4ELi2ELb1EL9Algorithm0EEvT_T0_ll) ;  /* 0xffffffe404187950 */ /* 0x001fea0003c3ffff */
.L_x_25119:
        /* <DEDUP_REMOVED lines=14> */
.L_x_37775:


//--------------------- .text._Z15SoftmaxWarpImplI22BroadcastScaleMaskLoadIffbLm2EiE11DirectStoreIffEfLi1ELi1ELi4ELi2ELb0EL9Algorithm0EEvT_T0_ll --------------------------
	.section	.text._Z15SoftmaxWarpImplI22BroadcastScaleMaskLoadIffbLm2EiE11DirectStoreIffEfLi1ELi1ELi4ELi2ELb0EL9Algorithm0EEvT_T0_ll,"ax",@progbits
	.align	128
        .global         _Z15SoftmaxWarpImplI22BroadcastScaleMaskLoadIffbLm2EiE11DirectStoreIffEfLi1ELi1ELi4ELi2ELb0EL9Algorithm0EEvT_T0_ll
        .type           _Z15SoftmaxWarpImplI22BroadcastScaleMaskLoadIffbLm2EiE11DirectStoreIffEfLi1ELi1ELi4ELi2ELb0EL9Algorithm0EEvT_T0_ll,@function
        .size           _Z15SoftmaxWarpImplI22BroadcastScaleMaskLoadIffbLm2EiE11DirectStoreIffEfLi1ELi1ELi4ELi2ELb0EL9Algorithm0EEvT_T0_ll,(.L_x_37776 - _Z15SoftmaxWarpImplI22BroadcastScaleMaskLoadIffbLm2EiE11DirectStoreIffEfLi1ELi1ELi4ELi2ELb0EL9Algorithm0EEvT_T0_ll)
        .other          _Z15SoftmaxWarpImplI22BroadcastScaleMaskLoadIffbLm2EiE11DirectStoreIffEfLi1ELi1ELi4ELi2ELb0EL9Algorithm0EEvT_T0_ll,@"STO_CUDA_ENTRY STV_DEFAULT"
_Z15SoftmaxWarpImplI22BroadcastScaleMaskLoadIffbLm2EiE11DirectStoreIffEfLi1ELi1ELi4ELi2ELb0EL9Algorithm0EEvT_T0_ll:
.text._Z15SoftmaxWarpImplI22BroadcastScaleMaskLoadIffbLm2EiE11DirectStoreIffEfLi1ELi1ELi4ELi2ELb0EL9Algorithm0EEvT_T0_ll:
        /* <DEDUP_REMOVED lines=26> */
.L_x_25120:
        /* <DEDUP_REMOVED lines=19> */
.L_x_25127:
        /* <DEDUP_REMOVED lines=40> */
[----:B------:R-:W-:-:S04]  /*0550*/  ISETP.GE.AND P3, PT, R3, RZ, PT ;  /* 0x000000ff0300720c */ /* 0x000fc80003f66270 */
[----:B------:R-:W-:Y:S01]  /*0560*/  @!P1 IADD3 R10, PT, PT, -R10, RZ, RZ ;  /* 0x000000ff0a0a9210 */ /* 0x000fe20007ffe1ff */
[----:B------:R-:W-:Y:S01]  /*0570*/  @P0 VIADD R5, R5, 0x1 ;  /* 0x0000000105050836 */ /* 0x000fe20000000000 */
[----:B---3--:R-:W-:Y:S02]  /*0580*/  ISETP.NE.U32.AND P1, PT, R16, 0x1, PT ;  /* 0x000000011000780c */ /* 0x008fe40003f25070 */
[----:B------:R-:W-:Y:S02]  /*0590*/  SEL R10, R4, R10, !P2 ;  /* 0x0000000a040a7207 */ /* 0x000fe40005000000 */
[----:B----4-:R-:W-:Y:S02]  /*05a0*/  ISETP.NE.U32.AND P0, PT, R8, 0x1, PT ;  /* 0x000000010800780c */ /* 0x010fe40003f05070 */
[----:B------:R-:W-:Y:S01]  /*05b0*/  ISETP.NE.AND.EX P1, PT, R17, RZ, PT, P1 ;  /* 0x000000ff1100720c */ /* 0x000fe20003f25310 */
[----:B------:R-:W-:Y:S01]  /*05c0*/  @!P3 IMAD.MOV R5, RZ, RZ, -R5 ;  /* 0x000000ffff05b224 */ /* 0x000fe200078e0a05 */
[----:B------:R-:W-:Y:S01]  /*05d0*/  ISETP.NE.AND.EX P0, PT, R9, RZ, PT, P0 ;  /* 0x000000ff0900720c */ /* 0x000fe20003f05300 */
[----:B------:R-:W-:Y:S01]  /*05e0*/  IMAD.MOV R3, RZ, RZ, -R10 ;  /* 0x000000ffff037224 */ /* 0x000fe200078e0a0a */
[----:B------:R-:W-:-:S02]  /*05f0*/  SEL R10, R10, RZ, P1 ;  /* 0x000000ff0a0a7207 */ /* 0x000fc40000800000 */
[----:B------:R-:W-:Y:S01]  /*0600*/  SEL R4, R4, R5, !P2 ;  /* 0x0000000504047207 */ /* 0x000fe20005000000 */
[----:B------:R-:W-:Y:S02]  /*0610*/  IMAD R3, R21, R3, R0 ;  /* 0x0000000315037224 */ /* 0x000fe400078e0200 */
[----:B------:R-:W-:Y:S01]  /*0620*/  IMAD R10, R10, UR40, RZ ;  /* 0x000000280a0a7c24 */ /* 0x000fe2000f8e02ff */
[----:B------:R-:W-:Y:S02]  /*0630*/  IADD3 R11, PT, PT, -R4, RZ, RZ ;  /* 0x000000ff040b7210 */ /* 0x000fe40007ffe1ff */
[----:B------:R-:W-:-:S03]  /*0640*/  SEL R5, R3, RZ, P0 ;  /* 0x000000ff03057207 */ /* 0x000fc60000000000 */
        /* <DEDUP_REMOVED lines=39> */
[----:B------:R-:W-:-:S03]  /*08c0*/  IMAD.MOV.U32 R14, RZ, RZ, 0x437c0000 ;  /* 0x437c0000ff0e7424 */ /* 0x000fc600078e00ff */
        /* <DEDUP_REMOVED lines=10> */
[----:B------:R-:W-:-:S03]  /*0970*/  FFMA R2, R5, 1.4426950216293334961, -R2 ;  /* 0x3fb8aa3b05027823 */ /* 0x000fc60000000802 */
[----:B------:R-:W0:Y:S01]  /*0980*/  MUFU.EX2 R3, R4 ;  /* 0x0000000400037308 */ /* 0x000e220000000800 */
[----:B------:R-:W-:Y:S01]  /*0990*/  FFMA R12, R5, 1.925963033500011079e-08, R2 ;  /* 0x32a57060050c7823 */ /* 0x000fe20000000002 */
[----:B------:R-:W-:-:S06]  /*09a0*/  SHF.L.U32 R2, R11, 0x17, RZ ;  /* 0x000000170b027819 */ /* 0x000fcc00000006ff */
        /* <DEDUP_REMOVED lines=12> */
.L_x_25137:
        /* <DEDUP_REMOVED lines=12> */
[----:B------:R-:W-:Y:S05]  /*0b30*/  CALL.REL.NOINC `($__internal_399_$__cuda_sm3x_div_rn_noftz_f32_slowpath) ;  /* 0x0000000400dc7944 */ /* 0x000fea0003c00000 */
.L_x_25124:
[----:B------:R-:W-:Y:S05]  /*0b40*/  BSYNC.RECONVERGENT B1 ;  /* 0x0000000000017941 */ /* 0x000fea0003800200 */
.L_x_25123:
[----:B------:R-:W-:Y:S02]  /*0b50*/  HFMA2 R23, -RZ, RZ, 0, 0 ;  /* 0x00000000ff177431 */ /* 0x000fe400000001ff */
[----:B------:R-:W-:Y:S01]  /*0b60*/  IMAD R4, R18, UR42, RZ ;  /* 0x0000002a12047c24 */ /* 0x000fe2000f8e02ff */
[----:B------:R-:W0:Y:S01]  /*0b70*/  MUFU.RCP R10, R11 ;  /* 0x0000000b000a7308 */ /* 0x000e220000001000 */
[----:B------:R-:W-:Y:S01]  /*0b80*/  R2UR UR4, R6 ;  /* 0x00000000060472ca */ /* 0x000fe200000e0000 */
[----:B------:R-:W-:Y:S01]  /*0b90*/  BSSY.RECONVERGENT B1, `(.L_x_25125) ;  /* 0x0000014000017945 */ /* 0x000fe20003800200 */
[----:B------:R-:W-:Y:S01]  /*0ba0*/  IMAD R5, R19, UR43, R4 ;  /* 0x0000002b13057c24 */ /* 0x000fe2000f8e0204 */
[----:B------:R-:W-:Y:S01]  /*0bb0*/  R2UR UR5, R7 ;  /* 0x00000000070572ca */ /* 0x000fe200000e0000 */
        /* <DEDUP_REMOVED lines=13> */
[----:B------:R-:W-:Y:S02]  /*0c90*/  MOV R3, R11 ;  /* 0x0000000b00037202 */ /* 0x000fe40000000f00 */
[----:B------:R-:W-:-:S07]  /*0ca0*/  MOV R10, 0xcc0 ;  /* 0x00000cc0000a7802 */ /* 0x000fce0000000f00 */
[----:B------:R-:W-:Y:S05]  /*0cb0*/  CALL.REL.NOINC `($__internal_399_$__cuda_sm3x_div_rn_noftz_f32_slowpath) ;  /* 0x00000004007c7944 */ /* 0x000fea0003c00000 */
[----:B------:R-:W-:-:S07]  /*0cc0*/  IMAD.MOV.U32 R15, RZ, RZ, R13 ;  /* 0x000000ffff0f7224 */ /* 0x000fce00078e000d */
.L_x_25126:
[----:B------:R-:W-:Y:S05]  /*0cd0*/  BSYNC.RECONVERGENT B1 ;  /* 0x0000000000017941 */ /* 0x000fea0003800200 */
.L_x_25125:
        /* <DEDUP_REMOVED lines=13> */
.L_x_25121:
[----:B------:R-:W-:Y:S05]  /*0db0*/  EXIT ;  /* 0x000000000000794d */ /* 0x000fea0003800000 */
.L_x_25122:
[----:B------:R-:W-:Y:S01]  /*0dc0*/  BSSY B1, `(.L_x_25128) ;  /* 0x0000007000017945 */ /* 0x000fe20003800000 */
[----:B------:R-:W-:Y:S01]  /*0dd0*/  IMAD.MOV.U32 R12, RZ, RZ, 0x2 ;  /* 0x00000002ff0c7424 */ /* 0x000fe200078e00ff */
[----:B------:R-:W-:Y:S01]  /*0de0*/  MOV R11, 0x1f ;  /* 0x0000001f000b7802 */ /* 0x000fe20000000f00 */
[----:B------:R-:W-:-:S07]  /*0df0*/  IMAD.MOV.U32 R15, RZ, RZ, -0x1 ;  /* 0xffffffffff0f7424 */ /* 0x000fce00078e00ff */
[----:B------:R-:W-:Y:S05]  /*0e00*/  WARPSYNC.COLLECTIVE R15, `(.L_x_25129) ;  /* 0x000000000f087348 */ /* 0x000fea0003c00000 */
[----:B------:R0:W1:Y:S02]  /*0e10*/  SHFL.BFLY P6, R14, R13, R12, R11 ;  /* 0x0c00000c0d0e7389 */ /* 0x00006400000c000b */
[----:B01----:R-:W-:Y:S05]  /*0e20*/  ENDCOLLECTIVE ;  /* 0x000000000000791b */ /* 0x003fea0003800000 */
.L_x_25129:
[----:B------:R-:W-:Y:S05]  /*0e30*/  BSYNC B1 ;  /* 0x0000000000017941 */ /* 0x000fea0003800000 */
.L_x_25128:
[----:B------:R-:W-:Y:S01]  /*0e40*/  FMNMX R3, R13, R14, !PT ;  /* 0x0000000e0d037209 */ /* 0x000fe20007800000 */
[----:B------:R-:W-:Y:S02]  /*0e50*/  HFMA2 R12, -RZ, RZ, 0, 5.9604644775390625e-08 ;  /* 0x00000001ff0c7431 */ /* 0x000fe400000001ff */
[----:B------:R-:W-:Y:S02]  /*0e60*/  IMAD.MOV.U32 R11, RZ, RZ, 0x1f ;  /* 0x0000001fff0b7424 */ /* 0x000fe400078e00ff */
[----:B------:R-:W-:Y:S02]  /*0e70*/  IMAD.MOV.U32 R15, RZ, RZ, -0x1 ;  /* 0xffffffffff0f7424 */ /* 0x000fe400078e00ff */
[----:B------:R-:W-:-:S07]  /*0e80*/  IMAD.MOV.U32 R13, RZ, RZ, R3 ;  /* 0x000000ffff0d7224 */ /* 0x000fce00078e0003 */
[----:B------:R-:W-:Y:S05]  /*0e90*/  WARPSYNC.COLLECTIVE R15, `(.L_x_25130) ;  /* 0x000000000f087348 */ /* 0x000fea0003c00000 */
[----:B------:R0:W1:Y:S02]  /*0ea0*/  SHFL.BFLY P6, R14, R13, R12, R11 ;  /* 0x0c00000c0d0e7389 */ /* 0x00006400000c000b */
[----:B01----:R-:W-:Y:S05]  /*0eb0*/  ENDCOLLECTIVE ;  /* 0x000000000000791b */ /* 0x003fea0003800000 */
.L_x_25130:
[----:B------:R-:W-:Y:S02]  /*0ec0*/  IMAD.MOV.U32 R13, RZ, RZ, R0 ;  /* 0x000000ffff0d7224 */ /* 0x000fe400078e0000 */
[----:B------:R-:W-:Y:S01]  /*0ed0*/  IMAD.MOV.U32 R12, RZ, RZ, 0x2 ;  /* 0x00000002ff0c7424 */ /* 0x000fe200078e00ff */
[----:B------:R-:W-:-:S07]  /*0ee0*/  MOV R4, R14 ;  /* 0x0000000e00047202 */ /* 0x000fce0000000f00 */
[----:B------:R-:W-:Y:S05]  /*0ef0*/  WARPSYNC.COLLECTIVE R15, `(.L_x_25131) ;  /* 0x000000000f087348 */ /* 0x000fea0003c00000 */
[----:B------:R0:W1:Y:S02]  /*0f00*/  SHFL.BFLY P6, R14, R13, R12, R11 ;  /* 0x0c00000c0d0e7389 */ /* 0x00006400000c000b */
[----:B01----:R-:W-:Y:S05]  /*0f10*/  ENDCOLLECTIVE ;  /* 0x000000000000791b */ /* 0x003fea0003800000 */
.L_x_25131:
[----:B------:R-:W-:-:S05]  /*0f20*/  FMNMX R4, R3, R4, !PT ;  /* 0x0000000403047209 */ /* 0x000fca0007800000 */
[----:B------:R-:W-:Y:S01]  /*0f30*/  FADD R3, R23, -R4 ;  /* 0x8000000417037221 */ /* 0x000fe20000000000 */
[----:B------:R-:W-:Y:S01]  /*0f40*/  HFMA2 R12, -RZ, RZ, 0, 5.9604644775390625e-08 ;  /* 0x00000001ff0c7431 */ /* 0x000fe200000001ff */
        /* <DEDUP_REMOVED lines=9> */
.L_x_25132:
[----:B------:R-:W-:-:S04]  /*0fe0*/  FFMA.RM R4, R4, R5, 12582913 ;  /* 0x4b40000104047423 */ /* 0x000fc80000004005 */
[----:B------:R-:W-:-:S04]  /*0ff0*/  FADD R24, R4, -12583039 ;  /* 0xcb40007f04187421 */ /* 0x000fc80000000000 */
[----:B------:R-:W-:-:S04]  /*1000*/  FFMA R24, R3, 1.4426950216293334961, -R24 ;  /* 0x3fb8aa3b03187823 */ /* 0x000fc80000000818 */
[----:B------:R-:W-:Y:S01]  /*1010*/  FFMA R24, R3, 1.925963033500011079e-08, R24 ;  /* 0x32a5706003187823 */ /* 0x000fe20000000018 */
[----:B------:R-:W-:-:S05]  /*1020*/  MOV R12, 0x2 ;  /* 0x00000002000c7802 */ /* 0x000fca0000000f00 */
[----:B------:R-:W0:Y:S01]  /*1030*/  MUFU.EX2 R24, R24 ;  /* 0x0000001800187308 */ /* 0x000e220000000800 */
[----:B------:R-:W-:-:S05]  /*1040*/  FMNMX R3, R2, R14, !PT ;  /* 0x0000000e02037209 */ /* 0x000fca0007800000 */
[----:B------:R-:W-:Y:S01]  /*1050*/  FADD R11, R10, -R3 ;  /* 0x800000030a0b7221 */ /* 0x000fe20000000000 */
[----:B------:R-:W-:-:S03]  /*1060*/  IMAD.SHL.U32 R3, R4, 0x800000, RZ ;  /* 0x0080000004037824 */ /* 0x000fc600078e00ff */
[----:B------:R-:W-:Y:S01]  /*1070*/  FFMA.SAT R0, R11, R0, 0.5 ;  /* 0x3f0000000b007423 */ /* 0x000fe20000002000 */
[----:B0-----:R-:W-:-:S03]  /*1080*/  FMUL R2, R3, R24 ;  /* 0x0000001803027220 */ /* 0x001fc60000400000 */
[----:B------:R-:W-:Y:S01]  /*1090*/  FFMA.RM R0, R0, R5, 12582913 ;  /* 0x4b40000100007423 */ /* 0x000fe20000004005 */
[----:B------:R-:W-:-:S03]  /*10a0*/  FADD R13, RZ, R2 ;  /* 0x00000002ff0d7221 */ /* 0x000fc60000000000 */
[C---:B------:R-:W-:Y:S01]  /*10b0*/  FADD R4, R0.reuse, -12583039 ;  /* 0xcb40007f00047421 */ /* 0x040fe20000000000 */
[----:B------:R-:W-:-:S03]  /*10c0*/  IMAD.SHL.U32 R0, R0, 0x800000, RZ ;  /* 0x0080000000007824 */ /* 0x000fc600078e00ff */
[----:B------:R-:W-:-:S04]  /*10d0*/  FFMA R4, R11, 1.4426950216293334961, -R4 ;  /* 0x3fb8aa3b0b047823 */ /* 0x000fc80000000804 */
[----:B------:R-:W-:Y:S01]  /*10e0*/  FFMA R10, R11, 1.925963033500011079e-08, R4 ;  /* 0x32a570600b0a7823 */ /* 0x000fe20000000004 */
[----:B------:R-:W-:-:S03]  /*10f0*/  IMAD.MOV.U32 R11, RZ, RZ, 0x1f ;  /* 0x0000001fff0b7424 */ /* 0x000fc600078e00ff */
[----:B------:R0:W1:Y:S04]  /*1100*/  MUFU.EX2 R3, R10 ;  /* 0x0000000a00037308 */ /* 0x0000680000000800 */
[----:B01----:R-:W-:Y:S05]  /*1110*/  WARPSYNC.COLLECTIVE R15, `(.L_x_25133) ;  /* 0x000000000f087348 */ /* 0x003fea0003c00000 */
[----:B------:R2:W3:Y:S02]  /*1120*/  SHFL.BFLY P6, R14, R13, R12, R11 ;  /* 0x0c00000c0d0e7389 */ /* 0x0004e400000c000b */
[----:B0123--:R-:W-:Y:S05]  /*1130*/  ENDCOLLECTIVE ;  /* 0x000000000000791b */ /* 0x00ffea0003800000 */
.L_x_25133:
[----:B------:R-:W-:Y:S02]  /*1140*/  IMAD.MOV.U32 R12, RZ, RZ, 0x1 ;  /* 0x00000001ff0c7424 */ /* 0x000fe400078e00ff */
[----:B------:R-:W-:-:S04]  /*1150*/  FMUL R0, R0, R3 ;  /* 0x0000000300007220 */ /* 0x000fc80000400000 */
[----:B------:R-:W-:Y:S01]  /*1160*/  FADD R3, RZ, R0 ;  /* 0x00000000ff037221 */ /* 0x000fe20000000000 */
[----:B------:R-:W-:-:S05]  /*1170*/  FADD R4, R13, R14 ;  /* 0x0000000e0d047221 */ /* 0x000fca0000000000 */
[----:B------:R-:W-:-:S07]  /*1180*/  MOV R13, R4 ;  /* 0x00000004000d7202 */ /* 0x000fce0000000f00 */
[----:B------:R-:W-:Y:S05]  /*1190*/  WARPSYNC.COLLECTIVE R15, `(.L_x_25134) ;  /* 0x000000000f087348 */ /* 0x000fea0003c00000 */
[----:B------:R0:W1:Y:S02]  /*11a0*/  SHFL.BFLY P6, R14, R13, R12, R11 ;  /* 0x0c00000c0d0e7389 */ /* 0x00006400000c000b */
[----:B01----:R-:W-:Y:S05]  /*11b0*/  ENDCOLLECTIVE ;  /* 0x000000000000791b */ /* 0x003fea0003800000 */
.L_x_25134:
[----:B------:R-:W-:Y:S01]  /*11c0*/  MOV R13, R3 ;  /* 0x00000003000d7202 */ /* 0x000fe20000000f00 */
[----:B------:R-:W-:Y:S02]  /*11d0*/  IMAD.MOV.U32 R12, RZ, RZ, 0x2 ;  /* 0x00000002ff0c7424 */ /* 0x000fe400078e00ff */
[----:B------:R-:W-:-:S07]  /*11e0*/  IMAD.MOV.U32 R5, RZ, RZ, R14 ;  /* 0x000000ffff057224 */ /* 0x000fce00078e000e */
[----:B------:R-:W-:Y:S05]  /*11f0*/  WARPSYNC.COLLECTIVE R15, `(.L_x_25135) ;  /* 0x000000000f087348 */ /* 0x000fea0003c00000 */
[----:B------:R0:W1:Y:S02]  /*1200*/  SHFL.BFLY P6, R14, R13, R12, R11 ;  /* 0x0c00000c0d0e7389 */ /* 0x00006400000c000b */
[----:B01----:R-:W-:Y:S05]  /*1210*/  ENDCOLLECTIVE ;  /* 0x000000000000791b */ /* 0x003fea0003800000 */
.L_x_25135:
        /* <DEDUP_REMOVED lines=8> */
.L_x_25136:
[----:B------:R-:W-:Y:S05]  /*12a0*/  BRA `(.L_x_25137) ;  /* 0xfffffff400f07947 */ /* 0x000fea000383ffff */
        .weak           $__internal_399_$__cuda_sm3x_div_rn_noftz_f32_slowpath
        .type           $__internal_399_$__cuda_sm3x_div_rn_noftz_f32_slowpath,@function
        .size           $__internal_399_$__cuda_sm3x_div_rn_noftz_f32_slowpath,(.L_x_37776 - $__internal_399_$__cuda_sm3x_div_rn_noftz_f32_slowpath)
$__internal_399_$__cuda_sm3x_div_rn_noftz_f32_slowpath:
        /* <DEDUP_REMOVED lines=34> */
.L_x_25139:
        /* <DEDUP_REMOVED lines=51> */
.L_x_25146:
[----:B------:R-:W-:-:S04]  /*1800*/  LOP3.LUT R2, R2, 0x80000000, RZ, 0xc0, !PT ;  /* 0x8000000002027812 */ /* 0x000fc800078ec0ff */
[----:B------:R-:W-:Y:S01]  /*1810*/  LOP3.LUT R2, R2, 0x7f800000, RZ, 0xfc, !PT ;  /* 0x7f80000002027812 */ /* 0x000fe200078efcff */
[----:B------:R-:W-:Y:S06]  /*1820*/  BRA `(.L_x_25147) ;  /* 0x0000000000047947 */ /* 0x000fec0003800000 */
.L_x_25145:
[----:B------:R-:W-:-:S07]  /*1830*/  IMAD R2, R12, 0x800000, R2 ;  /* 0x008000000c027824 */ /* 0x000fce00078e0202 */
.L_x_25147:
[----:B------:R-:W-:Y:S05]  /*1840*/  BSYNC.RECONVERGENT B3 ;  /* 0x0000000000037941 */ /* 0x000fea0003800200 */
.L_x_25144:
[----:B------:R-:W-:Y:S05]  /*1850*/  BRA `(.L_x_25148) ;  /* 0x0000000000207947 */ /* 0x000fea0003800000 */
.L_x_25143:
[----:B------:R-:W-:-:S04]  /*1860*/  LOP3.LUT R2, R3, 0x80000000, R2, 0x48, !PT ;  /* 0x8000000003027812 */ /* 0x000fc800078e4802 */
[----:B------:R-:W-:Y:S01]  /*1870*/  LOP3.LUT R2, R2, 0x7f800000, RZ, 0xfc, !PT ;  /* 0x7f80000002027812 */ /* 0x000fe200078efcff */
[----:B------:R-:W-:Y:S06]  /*1880*/  BRA `(.L_x_25148) ;  /* 0x0000000000147947 */ /* 0x000fec0003800000 */
.L_x_25142:
[----:B------:R-:W-:Y:S01]  /*1890*/  LOP3.LUT R2, R3, 0x80000000, R2, 0x48, !PT ;  /* 0x8000000003027812 */ /* 0x000fe200078e4802 */
[----:B------:R-:W-:Y:S06]  /*18a0*/  BRA `(.L_x_25148) ;  /* 0x00000000000c7947 */ /* 0x000fec0003800000 */
.L_x_25141:
[----:B------:R-:W0:Y:S01]  /*18b0*/  MUFU.RSQ R2, -QNAN ;  /* 0xffc0000000027908 */ /* 0x000e220000001400 */
[----:B------:R-:W-:Y:S05]  /*18c0*/  BRA `(.L_x_25148) ;  /* 0x0000000000047947 */ /* 0x000fea0003800000 */
.L_x_25140:
[----:B------:R-:W-:-:S07]  /*18d0*/  FADD.FTZ R2, R2, R3 ;  /* 0x0000000302027221 */ /* 0x000fce0000010000 */
.L_x_25148:
[----:B------:R-:W-:Y:S05]  /*18e0*/  BSYNC.RECONVERGENT B2 ;  /* 0x0000000000027941 */ /* 0x000fea0003800200 */
.L_x_25138:
[----:B0-----:R-:W-:Y:S01]  /*18f0*/  IMAD.MOV.U32 R13, RZ, RZ, R2 ;  /* 0x000000ffff0d7224 */ /* 0x001fe200078e0002 */
[----:B------:R-:W-:Y:S01]  /*1900*/  MOV R2, R10 ;  /* 0x0000000a00027202 */ /* 0x000fe20000000f00 */
[----:B------:R-:W-:-:S04]  /*1910*/  IMAD.MOV.U32 R3, RZ, RZ, 0x0 ;  /* 0x00000000ff037424 */ /* 0x000fc800078e00ff */
[----:B------:R-:W-:Y:S05]  /*1920*/  RET.REL.NODEC R2 `(_Z15SoftmaxWarpImplI22BroadcastScaleMaskLoadIffbLm2EiE11DirectStoreIffEfLi1ELi1ELi4ELi2ELb0EL9Algorithm0EEvT_T0_ll) ;  /* 0xffffffe402b47950 */ /* 0x000fea0003c3ffff */
.L_x_25149:
        /* <DEDUP_REMOVED lines=13> */
.L_x_37776:


//--------------------- .text._Z15SoftmaxWarpImplI22BroadcastScaleMaskLoadIffbLm2EiE11DirectStoreIffEfLi1ELi1ELi2ELi1ELb1EL9Algorithm0EEvT_T0_ll --------------------------
	.section	.text._Z15SoftmaxWarpImplI22BroadcastScaleMaskLoadIffbLm2EiE11DirectStoreIffEfLi1ELi1ELi2ELi1ELb1EL9Algorithm0EEvT_T0_ll,"ax",@progbits
	.align	128
        .global         _Z15SoftmaxWarpImplI22BroadcastScaleMaskLoadIffbLm2EiE11DirectStoreIffEfLi1ELi1ELi2ELi1ELb1EL9Algorithm0EEvT_T0_ll
        .type           _Z15SoftmaxWarpImplI22BroadcastScaleMaskLoadIffbLm2EiE11DirectStoreIffEfLi1ELi1ELi2ELi1ELb1EL9Algorithm0EEvT_T0_ll,@function
        .size           _Z15SoftmaxWarpImplI22BroadcastScaleMaskLoadIffbLm2EiE11DirectStoreIffEfLi1ELi1ELi2ELi1ELb1EL9Algorithm0EEvT_T0_ll,(.L_x_37778 - _Z15SoftmaxWarpImplI22BroadcastScaleMaskLoadIffbLm2EiE11DirectStoreIffEfLi1ELi1ELi2ELi1ELb1EL9Algorithm0EEvT_T0_ll)
        .other          _Z15SoftmaxWarpImplI22BroadcastScaleMaskLoadIffbLm2EiE11DirectStoreIffEfLi1ELi1ELi2ELi1ELb1EL9Algorithm0EEvT_T0_ll,@"STO_CUDA_ENTRY STV_DEFAULT"
_Z15SoftmaxWarpImplI22BroadcastScaleMaskLoadIffbLm2EiE11DirectStoreIffEfLi1ELi1ELi2ELi1ELb1EL9Algorithm0EEvT_T0_ll:
.text._Z15SoftmaxWarpImplI22BroadcastScaleMaskLoadIffbLm2EiE11DirectStoreIffEfLi1ELi1ELi2ELi1ELb1EL9Algorithm0EEvT_T0_ll:
        /* <DEDUP_REMOVED lines=29> */
.L_x_25150:
        /* <DEDUP_REMOVED lines=48> */
.L_x_25152:
[----:B------:R-:W-:-:S07]  /*04d0*/  MOV R2, 0x4f0 ;  /* 0x000004f000027802 */ /* 0x000fce0000000f00 */
[----:B------:R-:W-:Y:S05]  /*04e0*/  CALL.REL.NOINC `($__internal_400_$__cuda_sm20_div_u64) ;  /* 0x0000001800907944 */ /* 0x000fea0003c00000 */
.L_x_25153:
[----:B------:R-:W-:Y:S05]  /*04f0*/  BSYNC.RECONVERGENT B0 ;  /* 0x0000000000007941 */ /* 0x000fea0003800200 */
.L_x_25151:
        /* <DEDUP_REMOVED lines=26> */
[----:B0-----:R-:W-:-:S04]  /*06a0*/  IABS R14, R11 ;  /* 0x0000000b000e7213 */ /* 0x001fc80000000000 */
[----:B------:R-:W0:Y:S08]  /*06b0*/  I2F.RP R7, R14 ;  /* 0x0000000e00077306 */ /* 0x000e300000209400 */
[----:B0-----:R-:W0:Y:S02]  /*06c0*/  MUFU.RCP R7, R7 ;  /* 0x0000000700077308 */ /* 0x001e240000001000 */
[----:B0-----:R-:W-:Y:S01]  /*06d0*/  VIADD R12, R7, 0xffffffe ;  /* 0x0ffffffe070c7836 */ /* 0x001fe20000000000 */
[----:B------:R-:W-:-:S05]  /*06e0*/  IABS R7, R0 ;  /* 0x0000000000077213 */ /* 0x000fca0000000000 */
[----:B------:R0:W4:Y:S02]  /*06f0*/  F2I.FTZ.U32.TRUNC.NTZ R13, R12 ;  /* 0x0000000c000d7305 */ /* 0x000124000021f000 */
[----:B0-----:R-:W-:Y:S02]  /*0700*/  IMAD.MOV.U32 R12, RZ, RZ, RZ ;  /* 0x000000ffff0c7224 */ /* 0x001fe400078e00ff */
[----:B----4-:R-:W-:-:S04]  /*0710*/  IMAD.MOV R15, RZ, RZ, -R13 ;  /* 0x000000ffff0f7224 */ /* 0x010fc800078e0a0d */
[----:B------:R-:W-:-:S04]  /*0720*/  IMAD R15, R15, R14, RZ ;  /* 0x0000000e0f0f7224 */ /* 0x000fc800078e02ff */
        /* <DEDUP_REMOVED lines=13> */
[----:B---3--:R-:W-:-:S04]  /*0800*/  ISETP.NE.U32.AND P1, PT, R20, 0x1, PT ;  /* 0x000000011400780c */ /* 0x008fc80003f25070 */
[----:B------:R-:W-:Y:S02]  /*0810*/  ISETP.NE.AND.EX P1, PT, R21, RZ, PT, P1 ;  /* 0x000000ff1500720c */ /* 0x000fe40003f25310 */
[----:B------:R-:W-:Y:S02]  /*0820*/  @!P3 IADD3 R13, PT, PT, -R13, RZ, RZ ;  /* 0x000000ff0d0db210 */ /* 0x000fe40007ffe1ff */
[----:B------:R-:W-:-:S05]  /*0830*/  @!P2 LOP3.LUT R13, RZ, R11, RZ, 0x33, !PT ;  /* 0x0000000bff0da212 */ /* 0x000fca00078e33ff */
[----:B------:R-:W-:Y:S01]  /*0840*/  IMAD.MOV R7, RZ, RZ, -R13 ;  /* 0x000000ffff077224 */ /* 0x000fe200078e0a0d */
[----:B0-----:R-:W-:Y:S02]  /*0850*/  ISETP.NE.U32.AND P2, PT, R14, 0x1, PT ;  /* 0x000000010e00780c */ /* 0x001fe40003f45070 */
[----:B------:R-:W-:Y:S01]  /*0860*/  SEL R13, R13, RZ, P1 ;  /* 0x000000ff0d0d7207 */ /* 0x000fe20000800000 */
[--C-:B------:R-:W-:Y:S01]  /*0870*/  IMAD R7, R11, R7, R0.reuse ;  /* 0x000000070b077224 */ /* 0x100fe200078e0200 */
[----:B------:R-:W-:Y:S02]  /*0880*/  ISETP.NE.AND.EX P2, PT, R15, RZ, PT, P2 ;  /* 0x000000ff0f00720c */ /* 0x000fe40003f45320 */
[----:B------:R-:W-:Y:S01]  /*0890*/  SHF.R.S64 R14, RZ, 0x1e, R0 ;  /* 0x0000001eff0e7819 */ /* 0x000fe20000001000 */
        /* <DEDUP_REMOVED lines=16> */
.L_x_25157:
[----:B------:R-:W-:Y:S05]  /*09a0*/  BSYNC.RECONVERGENT B1 ;  /* 0x0000000000017941 */ /* 0x000fea0003800200 */
.L_x_25156:
        /* <DEDUP_REMOVED lines=16> */
[----:B------:R0:W2:Y:S02]  /*0ab0*/  SHFL.BFLY PT, R14, R13, 0x1, 0x1f ;  /* 0x0c201f000d0e7f89 */ /* 0x0000a400000e0000 */
.L_x_25179:
        /* <DEDUP_REMOVED lines=12> */
[----:B-1----:R-:W-:Y:S05]  /*0b80*/  CALL.REL.NOINC `($__internal_401_$__cuda_sm3x_div_rn_noftz_f32_slowpath) ;  /* 0x0000001400fc7944 */ /* 0x002fea0003c00000 */
.L_x_25160:
[----:B------:R-:W-:Y:S05]  /*0b90*/  BSYNC.RECONVERGENT B1 ;  /* 0x0000000000017941 */ /* 0x000fea0003800200 */
.L_x_25159:
[----:B------:R-:W-:Y:S02]  /*0ba0*/  IMAD.MOV.U32 R21, RZ, RZ, R3 ;  /* 0x000000ffff157224 */ /* 0x000fe400078e0003 */
[----:B------:R-:W-:Y:S01]  /*0bb0*/  IMAD.MOV.U32 R20, RZ, RZ, R8 ;  /* 0x000000ffff147224 */ /* 0x000fe200078e0008 */
[----:B------:R-:W-:Y:S06]  /*0bc0*/  @P0 BRA `(.L_x_25155) ;  /* 0x0000000000300947 */ /* 0x000fec0003800000 */
[----:B------:R-:W0:Y:S01]  /*0bd0*/  LDCU.64 UR4, c[0x0][0x3e0] ;  /* 0x00007c00ff0477ac */ /* 0x000e220008000a00 */
[----:B------:R-:W-:Y:S01]  /*0be0*/  HFMA2 R3, -RZ, RZ, 0, 0 ;  /* 0x00000000ff037431 */ /* 0x000fe200000001ff */
        /* <DEDUP_REMOVED lines=10> */
.L_x_25155:
[----:B------:R-:W-:Y:S05]  /*0c90*/  BSYNC B0 ;  /* 0x0000000000007941 */ /* 0x000fea0003800000 */
.L_x_25154:
[----:B------:R-:W-:Y:S01]  /*0ca0*/  ISETP.NE.U32.AND P0, PT, R17, RZ, PT ;  /* 0x000000ff1100720c */ /* 0x000fe20003f05070 */
[----:B------:R-:W3:Y:S03]  /*0cb0*/  LDC R18, c[0x0][0x3a8] ;  /* 0x0000ea00ff127b82 */ /* 0x000ee60000000800 */
[----:B------:R-:W-:-:S05]  /*0cc0*/  ISETP.NE.AND.EX P0, PT, R10, RZ, PT, P0 ;  /* 0x000000ff0a00720c */ /* 0x000fca0003f05300 */
[----:B------:R-:W4:Y:S08]  /*0cd0*/  LDC.64 R16, c[0x0][0x390] ;  /* 0x0000e400ff107b82 */ /* 0x000f300000000a00 */
[----:B--2---:R-:W2:Y:S01]  /*0ce0*/  LDC.64 R8, c[0x0][0x398] ;  /* 0x0000e600ff087b82 */ /* 0x004ea20000000a00 */
[----:B------:R-:W-:Y:S05]  /*0cf0*/  @!P0 EXIT ;  /* 0x000000000000894d */ /* 0x000fea0003800000 */
[----:B------:R-:W-:Y:S01]  /*0d00*/  BSSY B0, `(.L_x_25161) ;  /* 0x00000d2000007945 */ /* 0x000fe20003800000 */
.L_x_25176:
        /* <DEDUP_REMOVED lines=37> */
[----:B----4-:R-:W-:-:S03]  /*0f60*/  ISETP.NE.U32.AND P2, PT, R16, 0x1, PT ;  /* 0x000000011000780c */ /* 0x010fc60003f45070 */
        /* <DEDUP_REMOVED lines=18> */
.L_x_25163:
[----:B------:R-:W-:Y:S05]  /*1090*/  BSYNC.RECONVERGENT B1 ;  /* 0x0000000000017941 */ /* 0x000fea0003800200 */
.L_x_25162:
        /* <DEDUP_REMOVED lines=17> */
.L_x_25183:
        /* <DEDUP_REMOVED lines=12> */
[----:B-1234-:R-:W-:Y:S05]  /*1270*/  CALL.REL.NOINC `($__internal_401_$__cuda_sm3x_div_rn_noftz_f32_slowpath) ;  /* 0x0000001000407944 */ /* 0x01efea0003c00000 */
.L_x_25166:
[----:B------:R-:W-:Y:S05]  /*1280*/  BSYNC.RECONVERGENT B1 ;  /* 0x0000000000017941 */ /* 0x000fea0003800200 */
.L_x_25165:
        /* <DEDUP_REMOVED lines=15> */
.L_x_25168:
[----:B------:R-:W-:Y:S05]  /*1380*/  BSYNC.RECONVERGENT B1 ;  /* 0x0000000000017941 */ /* 0x000fea0003800200 */
.L_x_25167:
[----:B------:R-:W-:Y:S01]  /*1390*/  BSSY.RECONVERGENT B1, `(.L_x_25169) ;  /* 0x0000035000017945 */ /* 0x000fe20003800200 */
[----:B0-----:R-:W-:-:S03]  /*13a0*/  MOV R13, 0xff800000 ;  /* 0xff800000000d7802 */ /* 0x001fc60000000f00 */
        /* <DEDUP_REMOVED lines=51> */
.L_x_25170:
[----:B------:R-:W-:Y:S05]  /*16e0*/  BSYNC.RECONVERGENT B1 ;  /* 0x0000000000017941 */ /* 0x000fea0003800200 */
.L_x_25169:
[----:B------:R-:W-:Y:S01]  /*16f0*/  UMOV UR4, 0xffffffff ;  /* 0xffffffff00047882 */ /* 0x000fe20000000000 */
[----:B------:R-:W-:Y:S02]  /*1700*/  IMAD.X R20, R19, 0x1, R20, P3 ;  /* 0x0000000113147824 */ /* 0x000fe400018e0614 */
        /* <DEDUP_REMOVED lines=16> */
.L_x_25187:
        /* <DEDUP_REMOVED lines=12> */
[----:B-1234-:R-:W-:Y:S05]  /*18d0*/  CALL.REL.NOINC `($__internal_401_$__cuda_sm3x_div_rn_noftz_f32_slowpath) ;  /* 0x0000000800a87944 */ /* 0x01efea0003c00000 */
.L_x_25173:
[----:B------:R-:W-:Y:S05]  /*18e0*/  BSYNC.RECONVERGENT B1 ;  /* 0x0000000000017941 */ /* 0x000fea0003800200 */
.L_x_25172:
        /* <DEDUP_REMOVED lines=13> */
.L_x_25175:
[----:B------:R-:W-:Y:S05]  /*19c0*/  BSYNC.RECONVERGENT B1 ;  /* 0x0000000000017941 */ /* 0x000fea0003800200 */
.L_x_25174:
[----:B------:R-:W-:-:S05]  /*19d0*/  IADD3 R21, P0, PT, R6, R23, RZ ;  /* 0x0000001706157210 */ /* 0x000fca0007f1e0ff */
[----:B------:R-:W-:Y:S01]  /*19e0*/  IMAD.X R20, R19, 0x1, R20, P0 ;  /* 0x0000000113147824 */ /* 0x000fe200000e0614 */
[----:B------:R-:W-:-:S04]  /*19f0*/  ISETP.GE.U32.AND P0, PT, R21, UR48, PT ;  /* 0x0000003015007c0c */ /* 0x000fc8000bf06070 */
[----:B------:R-:W-:-:S13]  /*1a00*/  ISETP.GE.AND.EX P0, PT, R20, UR49, PT, P0 ;  /* 0x0000003114007c0c */ /* 0x000fda000bf06300 */
[----:B------:R-:W-:Y:S05]  /*1a10*/  @!P0 BRA `(.L_x_25176) ;  /* 0xfffffff000bc8947 */ /* 0x000fea000383ffff */
[----:B------:R-:W-:Y:S05]  /*1a20*/  BSYNC B0 ;  /* 0x0000000000007941 */ /* 0x000fea0003800000 */
.L_x_25161:
[----:B------:R-:W-:Y:S05]  /*1a30*/  EXIT ;  /* 0x000000000000794d */ /* 0x000fea0003800000 */
.L_x_25158:
        /* <DEDUP_REMOVED lines=8> */
.L_x_25177:
        /* <DEDUP_REMOVED lines=14> */
.L_x_25178:
[----:B------:R-:W-:Y:S05]  /*1ba0*/  BRA `(.L_x_25179) ;  /* 0xffffffec00c47947 */ /* 0x000fea000383ffff */
.L_x_25164:
[----:B------:R-:W-:Y:S01]  /*1bb0*/  HFMA2 R11, -RZ, RZ, 0, 1.847743988037109375e-06 ;  /* 0x0000001fff0b7431 */ /* 0x000fe200000001ff */
[----:B------:R-:W-:Y:S01]  /*1bc0*/  BSSY B1, `(.L_x_25180) ;  /* 0x0000006000017945 */ /* 0x000fe20003800000 */
[----:B------:R-:W-:Y:S02]  /*1bd0*/  IMAD.MOV.U32 R12, RZ, RZ, 0x1 ;  /* 0x00000001ff0c7424 */ /* 0x000fe400078e00ff */
[----:B------:R-:W-:-:S07]  /*1be0*/  IMAD.MOV.U32 R15, RZ, RZ, -0x1 ;  /* 0xffffffffff0f7424 */ /* 0x000fce00078e00ff */
[----:B-1234-:R-:W-:Y:S05]  /*1bf0*/  WARPSYNC.COLLECTIVE R15, `(.L_x_25181) ;  /* 0x000000000f087348 */ /* 0x01efea0003c00000 */
[----:B------:R0:W0:Y:S02]  /*1c00*/  SHFL.BFLY P6, R14, R13, R12, R11 ;  /* 0x0c00000c0d0e7389 */ /* 0x00002400000c000b */
[----:B01234-:R-:W-:Y:S05]  /*1c10*/  ENDCOLLECTIVE ;  /* 0x000000000000791b */ /* 0x01ffea0003800000 */
.L_x_25181:
[----:B------:R-:W-:Y:S05]  /*1c20*/  BSYNC B1 ;  /* 0x0000000000017941 */ /* 0x000fea0003800000 */
.L_x_25180:
[----:B------:R-:W-:Y:S01]  /*1c30*/  FMNMX R13, R14, R13, !PT ;  /* 0x0000000d0e0d7209 */ /* 0x000fe20007800000 */
[----:B------:R-:W-:Y:S01]  /*1c40*/  IMAD.MOV.U32 R10, RZ, RZ, 0x3bbb989d ;  /* 0x3bbb989dff0a7424 */ /* 0x000fe200078e00ff */
[----:B------:R-:W-:Y:S01]  /*1c50*/  MOV R7, 0x437c0000 ;  /* 0x437c000000077802 */ /* 0x000fe20000000f00 */
[----:B------:R-:W-:Y:S02]  /*1c60*/  HFMA2 R11, -RZ, RZ, 0, 1.847743988037109375e-06 ;  /* 0x0000001fff0b7431 */ /* 0x000fe400000001ff */
[----:B------:R-:W-:Y:S02]  /*1c70*/  IMAD.MOV.U32 R12, RZ, RZ, 0x1 ;  /* 0x00000001ff0c7424 */ /* 0x000fe400078e00ff */
[----:B------:R-:W-:Y:S01]  /*1c80*/  FADD R13, -R13, R0 ;  /* 0x000000000d0d7221 */ /* 0x000fe20000000100 */
[----:B------:R-:W-:-:S03]  /*1c90*/  IMAD.MOV.U32 R15, RZ, RZ, -0x1 ;  /* 0xffffffffff0f7424 */ /* 0x000fc600078e00ff */
        /* <DEDUP_REMOVED lines=12> */
.L_x_25182:
[----:B------:R-:W-:Y:S05]  /*1d60*/  BRA `(.L_x_25183) ;  /* 0xfffffff400107947 */ /* 0x000fea000383ffff */
.L_x_25171:
[----:B------:R-:W-:Y:S01]  /*1d70*/  BSSY B1, `(.L_x_25184) ;  /* 0x0000007000017945 */ /* 0x000fe20003800000 */
[----:B------:R-:W-:Y:S01]  /*1d80*/  IMAD.MOV.U32 R12, RZ, RZ, 0x1 ;  /* 0x00000001ff0c7424 */ /* 0x000fe200078e00ff */
[----:B------:R-:W-:Y:S01]  /*1d90*/  MOV R11, 0x1f ;  /* 0x0000001f000b7802 */ /* 0x000fe20000000f00 */
[----:B------:R-:W-:-:S07]  /*1da0*/  IMAD.MOV.U32 R15, RZ, RZ, -0x1 ;  /* 0xffffffffff0f7424 */ /* 0x000fce00078e00ff */
[----:B-1234-:R-:W-:Y:S05]  /*1db0*/  WARPSYNC.COLLECTIVE R15, `(.L_x_25185) ;  /* 0x000000000f087348 */ /* 0x01efea0003c00000 */
[----:B------:R0:W0:Y:S02]  /*1dc0*/  SHFL.BFLY P6, R14, R13, R12, R11 ;  /* 0x0c00000c0d0e7389 */ /* 0x00002400000c000b */
[----:B01234-:R-:W-:Y:S05]  /*1dd0*/  ENDCOLLECTIVE ;  /* 0x000000000000791b */ /* 0x01ffea0003800000 */
.L_x_25185:
[----:B------:R-:W-:Y:S05]  /*1de0*/  BSYNC B1 ;  /* 0x0000000000017941 */ /* 0x000fea0003800000 */
.L_x_25184:
[----:B------:R-:W-:Y:S01]  /*1df0*/  FMNMX R13, R14, R13, !PT ;  /* 0x0000000d0e0d7209 */ /* 0x000fe20007800000 */
[----:B------:R-:W-:Y:S02]  /*1e00*/  HFMA2 R7, -RZ, RZ, 3.7421875, 0 ;  /* 0x437c0000ff077431 */ /* 0x000fe400000001ff */
[----:B------:R-:W-:Y:S01]  /*1e10*/  IMAD.MOV.U32 R10, RZ, RZ, 0x3bbb989d ;  /* 0x3bbb989dff0a7424 */ /* 0x000fe200078e00ff */
[----:B------:R-:W-:Y:S01]  /*1e20*/  MOV R11, 0x1f ;  /* 0x0000001f000b7802 */ /* 0x000fe20000000f00 */
        /* <DEDUP_REMOVED lines=15> */
.L_x_25186:
[----:B------:R-:W-:Y:S05]  /*1f20*/  BRA `(.L_x_25187) ;  /* 0xfffffff800387947 */ /* 0x000fea000383ffff */
        .weak           $__internal_400_$__cuda_sm20_div_u64
        .type           $__internal_400_$__cuda_sm20_div_u64,@function
        .size           $__internal_400_$__cuda_sm20_div_u64,($__internal_401_$__cuda_sm3x_div_rn_noftz_f32_slowpath - $__internal_400_$__cuda_sm20_div_u64)
$__internal_400_$__cuda_sm20_div_u64:
[----:B------:R-:W-:-:S06]  /*1f30*/  IMAD.MOV.U32 R7, RZ, RZ, R19 ;  /* 0x000000ffff077224 */ /* 0x000fcc00078e0013 */
        /* <DEDUP_REMOVED lines=67> */
[----:B------:R-:W-:Y:S06]  /*2370*/  RET.REL.NODEC R4 `(_Z15SoftmaxWarpImplI22BroadcastScaleMaskLoadIffbLm2EiE11DirectStoreIffEfLi1ELi1ELi2ELi1ELb1EL9Algorithm0EEvT_T0_ll) ;  /* 0xffffffdc04207950 */ /* 0x000fec0003c3ffff */
        .weak           $__internal_401_$__cuda_sm3x_div_rn_noftz_f32_slowpath
        .type           $__internal_401_$__cuda_sm3x_div_rn_noftz_f32_slowpath,@function
        .size           $__internal_401_$__cuda_sm3x_div_rn_noftz_f32_slowpath,(.L_x_37778 - $__internal_401_$__cuda_sm3x_div_rn_noftz_f32_slowpath)
$__internal_401_$__cuda_sm3x_div_rn_noftz_f32_slowpath:
        /* <DEDUP_REMOVED lines=34> */
.L_x_25189:
        /* <DEDUP_REMOVED lines=51> */
.L_x_25196:
[----:B------:R-:W-:-:S04]  /*28d0*/  LOP3.LUT R0, R0, 0x80000000, RZ, 0xc0, !PT ;  /* 0x8000000000007812 */ /* 0x000fc800078ec0ff */
[----:B------:R-:W-:Y:S01]  /*28e0*/  LOP3.LUT R0, R0, 0x7f800000, RZ, 0xfc, !PT ;  /* 0x7f80000000007812 */ /* 0x000fe200078efcff */
[----:B------:R-:W-:Y:S06]  /*28f0*/  BRA `(.L_x_25197) ;  /* 0x0000000000047947 */ /* 0x000fec0003800000 */
.L_x_25195:
[----:B------:R-:W-:-:S07]  /*2900*/  IMAD R0, R22, 0x800000, R0 ;  /* 0x0080000016007824 */ /* 0x000fce00078e0200 */
.L_x_25197:
[----:B------:R-:W-:Y:S05]  /*2910*/  BSYNC.RECONVERGENT B3 ;  /* 0x0000000000037941 */ /* 0x000fea0003800200 */
.L_x_25194:
[----:B------:R-:W-:Y:S05]  /*2920*/  BRA `(.L_x_25198) ;  /* 0x0000000000207947 */ /* 0x000fea0003800000 */
.L_x_25193:
[----:B------:R-:W-:-:S04]  /*2930*/  LOP3.LUT R0, R7, 0x80000000, R0, 0x48, !PT ;  /* 0x8000000007007812 */ /* 0x000fc800078e4800 */
[----:B------:R-:W-:Y:S01]  /*2940*/  LOP3.LUT R0, R0, 0x7f800000, RZ, 0xfc, !PT ;  /* 0x7f80000000007812 */ /* 0x000fe200078efcff */
[----:B------:R-:W-:Y:S06]  /*2950*/  BRA `(.L_x_25198) ;  /* 0x0000000000147947 */ /* 0x000fec0003800000 */
.L_x_25192:
[----:B------:R-:W-:Y:S01]  /*2960*/  LOP3.LUT R0, R7, 0x80000000, R0, 0x48, !PT ;  /* 0x8000000007007812 */ /* 0x000fe200078e4800 */
[----:B------:R-:W-:Y:S06]  /*2970*/  BRA `(.L_x_25198) ;  /* 0x00000000000c7947 */ /* 0x000fec0003800000 */
.L_x_25191:
[----:B------:R-:W0:Y:S01]  /*2980*/  MUFU.RSQ R0, -QNAN ;  /* 0xffc0000000007908 */ /* 0x000e220000001400 */
[----:B------:R-:W-:Y:S05]  /*2990*/  BRA `(.L_x_25198) ;  /* 0x0000000000047947 */ /* 0x000fea0003800000 */
.L_x_25190:
[----:B------:R-:W-:-:S07]  /*29a0*/  FADD.FTZ R0, R0, R7 ;  /* 0x0000000700007221 */ /* 0x000fce0000010000 */
.L_x_25198:
[----:B------:R-:W-:Y:S05]  /*29b0*/  BSYNC.RECONVERGENT B2 ;  /* 0x0000000000027941 */ /* 0x000fea0003800200 */
.L_x_25188:
[----:B------:R-:W-:Y:S01]  /*29c0*/  IMAD.MOV.U32 R13, RZ, RZ, 0x0 ;  /* 0x00000000ff0d7424 */ /* 0x000fe200078e00ff */
[----:B0-----:R-:W-:-:S03]  /*29d0*/  MOV R7, R0 ;  /* 0x0000000000077202 */ /* 0x001fc60000000f00 */
[----:B------:R-:W-:Y:S05]  /*29e0*/  RET.REL.NODEC R12 `(_Z15SoftmaxWarpImplI22BroadcastScaleMaskLoadIffbLm2EiE11DirectStoreIffEfLi1ELi1ELi2ELi1ELb1EL9Algorithm0EEvT_T0_ll) ;  /* 0xffffffd40c847950 */ /* 0x000fea0003c3ffff */
.L_x_25199:
        /* <DEDUP_REMOVED lines=9> */
.L_x_37778:


//--------------------- .text._Z15SoftmaxWarpImplI22BroadcastScaleMaskLoadIffbLm2EiE11DirectStoreIffEfLi1ELi1ELi2ELi1ELb0EL9Algorithm0EEvT_T0_ll --------------------------
	.section	.text._Z15SoftmaxWarpImplI22BroadcastScaleMaskLoadIffbLm2EiE11DirectStoreIffEfLi1ELi1ELi2ELi1ELb0EL9Algorithm0EEvT_T0_ll,"ax",@progbits
	.align	128
        .global         _Z15SoftmaxWarpImplI22BroadcastScaleMaskLoadIffbLm2EiE11DirectStoreIffEfLi1ELi1ELi2ELi1ELb0EL9Algorithm0EEvT_T0_ll
        .type           _Z15SoftmaxWarpImplI22BroadcastScaleMaskLoadIffbLm2EiE11DirectStoreIffEfLi1ELi1ELi2ELi1ELb0EL9Algorithm0EEvT_T0_ll,@function
        .size           _Z15SoftmaxWarpImplI22BroadcastScaleMaskLoadIffbLm2EiE11DirectStoreIffEfLi1ELi1ELi2ELi1ELb0EL9Algorithm0EEvT_T0_ll,(.L_x_37780 - _Z15SoftmaxWarpImplI22BroadcastScaleMaskLoadIffbLm2EiE11DirectStoreIffEfLi1ELi1ELi2ELi1ELb0EL9Algorithm0EEvT_T0_ll)
        .other          _Z15SoftmaxWarpImplI22BroadcastScaleMaskLoadIffbLm2EiE11DirectStoreIffEfLi1ELi1ELi2ELi1ELb0EL9Algorithm0EEvT_T0_ll,@"STO_CUDA_ENTRY STV_DEFAULT"
_Z15SoftmaxWarpImplI22BroadcastScaleMaskLoadIffbLm2EiE11DirectStoreIffEfLi1ELi1ELi2ELi1ELb0EL9Algorithm0EEvT_T0_ll:
.text._Z15SoftmaxWarpImplI22BroadcastScaleMaskLoadIffbLm2EiE11DirectStoreIffEfLi1ELi1ELi2ELi1ELb0EL9Algorithm0EEvT_T0_ll:
        /* <DEDUP_REMOVED lines=28> */
.L_x_25200:
        /* <DEDUP_REMOVED lines=47> */
.L_x_25202:
[----:B------:R-:W-:-:S07]  /*04b0*/  MOV R0, 0x4d0 ;  /* 0x000004d000007802 */ /* 0x000fce0000000f00 */
[----:B------:R-:W-:Y:S05]  /*04c0*/  CALL.REL.NOINC `($__internal_402_$__cuda_sm20_div_u64) ;  /* 0x0000001800147944 */ /* 0x000fea0003c00000 */
.L_x_25203:
[----:B------:R-:W-:Y:S05]  /*04d0*/  BSYNC.RECONVERGENT B0 ;  /* 0x0000000000007941 */ /* 0x000fea0003800200 */
.L_x_25201:
        /* <DEDUP_REMOVED lines=17> */
[----:B------:R-:W-:Y:S01]  /*05f0*/  LOP3.LUT R16, R0, R3, RZ, 0x3c, !PT ;  /* 0x0000000300107212 */ /* 0x000fe200078e3cff */
[----:B------:R-:W2:Y:S03]  /*0600*/  I2F.RP R11, R15 ;  /* 0x0000000f000b7306 */ /* 0x000ea60000209400 */
[----:B------:R-:W-:Y:S02]  /*0610*/  ISETP.GE.AND P2, PT, R16, RZ, PT ;  /* 0x000000ff1000720c */ /* 0x000fe40003f46270 */
[----:B------:R-:W-:-:S03]  /*0620*/  SHF.R.S64 R16, RZ, 0x1e, R0 ;  /* 0x0000001eff107819 */ /* 0x000fc60000001000 */
[----:B--2---:R-:W2:Y:S02]  /*0630*/  MUFU.RCP R11, R11 ;  /* 0x0000000b000b7308 */ /* 0x004ea40000001000 */
[----:B--2---:R-:W-:-:S06]  /*0640*/  IADD3 R12, PT, PT, R11, 0xffffffe, RZ ;  /* 0x0ffffffe0b0c7810 */ /* 0x004fcc0007ffe0ff */
[----:B------:R2:W3:Y:S02]  /*0650*/  F2I.FTZ.U32.TRUNC.NTZ R13, R12 ;  /* 0x0000000c000d7305 */ /* 0x0004e4000021f000 */
[----:B--2---:R-:W-:Y:S02]  /*0660*/  IMAD.MOV.U32 R12, RZ, RZ, RZ ;  /* 0x000000ffff0c7224 */ /* 0x004fe400078e00ff */
        /* <DEDUP_REMOVED lines=57> */
.L_x_25219:
        /* <DEDUP_REMOVED lines=12> */
[----:B------:R-:W-:Y:S05]  /*0ac0*/  CALL.REL.NOINC `($__internal_403_$__cuda_sm3x_div_rn_noftz_f32_slowpath) ;  /* 0x0000001400a47944 */ /* 0x000fea0003c00000 */
[----:B------:R-:W-:-:S07]  /*0ad0*/  IMAD.MOV.U32 R11, RZ, RZ, R3 ;  /* 0x000000ffff0b7224 */ /* 0x000fce00078e0003 */
.L_x_25208:
[----:B------:R-:W-:Y:S05]  /*0ae0*/  BSYNC.RECONVERGENT B1 ;  /* 0x0000000000017941 */ /* 0x000fea0003800200 */
.L_x_25207:
[----:B------:R-:W0:Y:S01]  /*0af0*/  LDCU.64 UR4, c[0x0][0x3e0] ;  /* 0x00007c00ff0477ac */ /* 0x000e220008000a00 */
[----:B------:R-:W-:Y:S01]  /*0b00*/  IMAD.MOV.U32 R5, RZ, RZ, RZ ;  /* 0x000000ffff057224 */ /* 0x000fe200078e00ff */
[----:B------:R-:W1:Y:S01]  /*0b10*/  LDCU.64 UR6, c[0x0][0x3d8] ;  /* 0x00007b00ff0677ac */ /* 0x000e620008000a00 */
[----:B0-----:R-:W-:Y:S02]  /*0b20*/  IMAD R0, R2, UR4, RZ ;  /* 0x0000000402007c24 */ /* 0x001fe4000f8e02ff */
[----:B------:R-:W-:Y:S01]  /*0b30*/  IMAD.WIDE.U32 R2, R21, UR4, R4 ;  /* 0x0000000415027c25 */ /* 0x000fe2000f8e0004 */
[----:B------:R-:W-:-:S03]  /*0b40*/  R2UR UR4, R6 ;  /* 0x00000000060472ca */ /* 0x000fc600000e0000 */
[----:B------:R-:W-:Y:S01]  /*0b50*/  IMAD R13, R21, UR5, R0 ;  /* 0x00000005150d7c24 */ /* 0x000fe2000f8e0200 */
[----:B------:R-:W-:Y:S01]  /*0b60*/  R2UR UR5, R7 ;  /* 0x00000000070572ca */ /* 0x000fe200000e0000 */
[----:B------:R-:W-:Y:S01]  /*0b70*/  IMAD.MOV.U32 R21, RZ, RZ, R9 ;  /* 0x000000ffff157224 */ /* 0x000fe200078e0009 */
[----:B-1----:R-:W-:Y:S02]  /*0b80*/  LEA R12, P0, R2, UR6, 0x2 ;  /* 0x00000006020c7c11 */ /* 0x002fe4000f8010ff */
[----:B------:R-:W-:-:S04]  /*0b90*/  IADD3 R3, PT, PT, R3, R13, RZ ;  /* 0x0000000d03037210 */ /* 0x000fc80007ffe0ff */
[----:B------:R-:W-:Y:S01]  /*0ba0*/  LEA.HI.X R13, R2, UR7, R3, 0x2, P0 ;  /* 0x00000007020d7c11 */ /* 0x000fe200080f1403 */
[----:B------:R-:W-:-:S04]  /*0bb0*/  IMAD.MOV.U32 R2, RZ, RZ, R8 ;  /* 0x000000ffff027224 */ /* 0x000fc800078e0008 */
[----:B------:R2:W-:Y:S03]  /*0bc0*/  STG.E desc[UR4][R12.64], R11 ;  /* 0x0000000b0c007986 */ /* 0x0005e6000c101904 */
.L_x_25205:
[----:B------:R-:W-:Y:S05]  /*0bd0*/  BSYNC B0 ;  /* 0x0000000000007941 */ /* 0x000fea0003800000 */
.L_x_25204:
[----:B------:R-:W-:Y:S01]  /*0be0*/  ISETP.NE.U32.AND P0, PT, R10, RZ, PT ;  /* 0x000000ff0a00720c */ /* 0x000fe20003f05070 */
[----:B------:R-:W3:Y:S03]  /*0bf0*/  LDC.64 R16, c[0x0][0x390] ;  /* 0x0000e400ff107b82 */ /* 0x000ee60000000a00 */
[----:B------:R-:W-:-:S05]  /*0c00*/  ISETP.NE.AND.EX P0, PT, R20, RZ, PT, P0 ;  /* 0x000000ff1400720c */ /* 0x000fca0003f05300 */
[----:B------:R-:W4:Y:S08]  /*0c10*/  LDC R10, c[0x0][0x3a8] ;  /* 0x0000ea00ff0a7b82 */ /* 0x000f300000000800 */
[----:B------:R-:W0:Y:S01]  /*0c20*/  LDC.64 R8, c[0x0][0x398] ;  /* 0x0000e600ff087b82 */ /* 0x000e220000000a00 */
[----:B------:R-:W-:Y:S05]  /*0c30*/  @!P0 EXIT ;  /* 0x000000000000894d */ /* 0x000fea0003800000 */
[----:B------:R-:W-:Y:S01]  /*0c40*/  BSSY B0, `(.L_x_25209) ;  /* 0x00000bd000007945 */ /* 0x000fe20003800000 */
.L_x_25216:
[----:B----4-:R-:W-:Y:S01]  /*0c50*/  IABS R14, R10 ;  /* 0x0000000a000e7213 */ /* 0x010fe20000000000 */
[----:B0-----:R-:W-:Y:S01]  /*0c60*/  IMAD R3, R21, UR50, R4 ;  /* 0x0000003215037c24 */ /* 0x001fe2000f8e0204 */
[C---:B-1----:R-:W-:Y:S01]  /*0c70*/  R2UR UR6, R6.reuse ;  /* 0x00000000060672ca */ /* 0x042fe200000e0000 */
[----:B--2---:R-:W-:Y:S01]  /*0c80*/  IMAD.MOV.U32 R12, RZ, RZ, RZ ;  /* 0x000000ffff0c7224 */ /* 0x004fe200078e00ff */
        /* <DEDUP_REMOVED lines=24> */
[----:B---3--:R-:W-:-:S04]  /*0e10*/  ISETP.NE.U32.AND P0, PT, R16, 0x1, PT ;  /* 0x000000011000780c */ /* 0x008fc80003f05070 */
        /* <DEDUP_REMOVED lines=38> */
.L_x_25223:
        /* <DEDUP_REMOVED lines=12> */
[----:B------:R-:W-:Y:S05]  /*1140*/  CALL.REL.NOINC `($__internal_403_$__cuda_sm3x_div_rn_noftz_f32_slowpath) ;  /* 0x0000001000047944 */ /* 0x000fea0003c00000 */
[----:B------:R-:W-:-:S07]  /*1150*/  IMAD.MOV.U32 R11, RZ, RZ, R3 ;  /* 0x000000ffff0b7224 */ /* 0x000fce00078e0003 */
.L_x_25212:
[----:B------:R-:W-:Y:S05]  /*1160*/  BSYNC.RECONVERGENT B1 ;  /* 0x0000000000017941 */ /* 0x000fea0003800200 */
.L_x_25211:
[----:B------:R-:W-:Y:S01]  /*1170*/  IABS R0, R10 ;  /* 0x0000000a00007213 */ /* 0x000fe20000000000 */
[----:B------:R-:W-:Y:S01]  /*1180*/  HFMA2 R15, -RZ, RZ, 0, 0 ;  /* 0x00000000ff0f7431 */ /* 0x000fe200000001ff */
        /* <DEDUP_REMOVED lines=9> */
[----:B0-----:R-:W-:Y:S01]  /*1220*/  IADD3 R12, PT, PT, R14, 0xffffffe, RZ ;  /* 0x0ffffffe0e0c7810 */ /* 0x001fe20007ffe0ff */
[----:B------:R-:W-:-:S05]  /*1230*/  IMAD.MOV.U32 R14, RZ, RZ, R4 ;  /* 0x000000ffff0e7224 */ /* 0x000fca00078e0004 */
[----:B------:R0:W1:Y:S01]  /*1240*/  F2I.FTZ.U32.TRUNC.NTZ R13, R12 ;  /* 0x0000000c000d7305 */ /* 0x000062000021f000 */
[----:B------:R-:W-:-:S05]  /*1250*/  IMAD R3, R23, UR50, R14 ;  /* 0x0000003217037c24 */ /* 0x000fca000f8e020e */
[----:B------:R-:W-:Y:S02]  /*1260*/  IABS R22, R3 ;  /* 0x0000000300167213 */ /* 0x000fe40000000000 */
[----:B------:R-:W-:Y:S01]  /*1270*/  SHF.R.S64 R24, RZ, 0x1e, R3 ;  /* 0x0000001eff187819 */ /* 0x000fe20000001003 */
[----:B0-----:R-:W-:Y:S02]  /*1280*/  IMAD.MOV.U32 R12, RZ, RZ, RZ ;  /* 0x000000ffff0c7224 */ /* 0x001fe400078e00ff */
[----:B-1----:R-:W-:-:S04]  /*1290*/  IMAD.MOV R25, RZ, RZ, -R13 ;  /* 0x000000ffff197224 */ /* 0x002fc800078e0a0d */
[----:B------:R-:W-:-:S04]  /*12a0*/  IMAD R25, R25, R0, RZ ;  /* 0x0000000019197224 */ /* 0x000fc800078e02ff */
[----:B------:R-:W-:-:S04]  /*12b0*/  IMAD.HI.U32 R20, R13, R25, R12 ;  /* 0x000000190d147227 */ /* 0x000fc800078e000c */
[----:B------:R-:W-:-:S04]  /*12c0*/  IMAD.MOV.U32 R13, RZ, RZ, R22 ;  /* 0x000000ffff0d7224 */ /* 0x000fc800078e0016 */
        /* <DEDUP_REMOVED lines=18> */
[----:B------:R-:W-:Y:S02]  /*13f0*/  IMAD R25, R12, UR44, RZ ;  /* 0x0000002c0c197c24 */ /* 0x000fe4000f8e02ff */
[----:B------:R-:W-:Y:S01]  /*1400*/  IMAD.WIDE.U32 R12, R21, UR48, R14 ;  /* 0x00000030150c7c25 */ /* 0x000fe2000f8e000e */
[----:B------:R-:W-:-:S04]  /*1410*/  SEL R0, R0, RZ, P1 ;  /* 0x000000ff00007207 */ /* 0x000fc80000800000 */
[----:B------:R-:W-:Y:S01]  /*1420*/  IADD3 R13, PT, PT, R13, R27, RZ ;  /* 0x0000001b0d0d7210 */ /* 0x000fe20007ffe0ff */
[----:B------:R-:W-:Y:S01]  /*1430*/  IMAD R0, R0, UR45, R25 ;  /* 0x0000002d00007c24 */ /* 0x000fe2000f8e0219 */
[----:B------:R-:W-:-:S04]  /*1440*/  LEA R20, P0, R12, UR46, 0x2 ;  /* 0x0000002e0c147c11 */ /* 0x000fc8000f8010ff */
        /* <DEDUP_REMOVED lines=30> */
.L_x_25227:
        /* <DEDUP_REMOVED lines=13> */
.L_x_25215:
[----:B------:R-:W-:Y:S05]  /*1700*/  BSYNC.RECONVERGENT B1 ;  /* 0x0000000000017941 */ /* 0x000fea0003800200 */
.L_x_25214:
        /* <DEDUP_REMOVED lines=17> */
.L_x_25209:
[----:B------:R-:W-:Y:S05]  /*1820*/  EXIT ;  /* 0x000000000000794d */ /* 0x000fea0003800000 */
.L_x_25206:
        /* <DEDUP_REMOVED lines=8> */
.L_x_25217:
        /* <DEDUP_REMOVED lines=14> */
.L_x_25218:
[----:B------:R-:W-:Y:S05]  /*1990*/  BRA `(.L_x_25219) ;  /* 0xfffffff000187947 */ /* 0x000fea000383ffff */
.L_x_25210:
[----:B------:R-:W-:Y:S01]  /*19a0*/  BSSY B1, `(.L_x_25220) ;  /* 0x0000007000017945 */ /* 0x000fe20003800000 */
[----:B------:R-:W-:Y:S01]  /*19b0*/  IMAD.MOV.U32 R12, RZ, RZ, 0x1 ;  /* 0x00000001ff0c7424 */ /* 0x000fe200078e00ff */
[----:B------:R-:W-:Y:S01]  /*19c0*/  MOV R15, 0xffffffff ;  /* 0xffffffff000f7802 */ /* 0x000fe20000000f00 */
[----:B------:R-:W-:-:S07]  /*19d0*/  IMAD.MOV.U32 R11, RZ, RZ, 0x1f ;  /* 0x0000001fff0b7424 */ /* 0x000fce00078e00ff */
[----:B------:R-:W-:Y:S05]  /*19e0*/  WARPSYNC.COLLECTIVE R15, `(.L_x_25221) ;  /* 0x000000000f087348 */ /* 0x000fea0003c00000 */
[----:B------:R0:W1:Y:S02]  /*19f0*/  SHFL.BFLY P6, R14, R13, R12, R11 ;  /* 0x0c00000c0d0e7389 */ /* 0x00006400000c000b */
[----:B01----:R-:W-:Y:S05]  /*1a00*/  ENDCOLLECTIVE ;  /* 0x000000000000791b */ /* 0x003fea0003800000 */
.L_x_25221:
[----:B------:R-:W-:Y:S05]  /*1a10*/  BSYNC B1 ;  /* 0x0000000000017941 */ /* 0x000fea0003800000 */
.L_x_25220:
        /* <DEDUP_REMOVED lines=19> */
.L_x_25222:
[----:B------:R-:W-:Y:S05]  /*1b50*/  BRA `(.L_x_25223) ;  /* 0xfffffff400487947 */ /* 0x000fea000383ffff */
.L_x_25213:
[----:B------:R-:W-:Y:S01]  /*1b60*/  BSSY B1, `(.L_x_25224) ;  /* 0x0000007000017945 */ /* 0x000fe20003800000 */
[----:B------:R-:W-:Y:S01]  /*1b70*/  IMAD.MOV.U32 R12, RZ, RZ, 0x1 ;  /* 0x00000001ff0c7424 */ /* 0x000fe200078e00ff */
[----:B------:R-:W-:Y:S01]  /*1b80*/  MOV R15, 0xffffffff ;  /* 0xffffffff000f7802 */ /* 0x000fe20000000f00 */
[----:B------:R-:W-:-:S07]  /*1b90*/  IMAD.MOV.U32 R11, RZ, RZ, 0x1f ;  /* 0x0000001fff0b7424 */ /* 0x000fce00078e00ff */
[----:B------:R-:W-:Y:S05]  /*1ba0*/  WARPSYNC.COLLECTIVE R15, `(.L_x_25225) ;  /* 0x000000000f087348 */ /* 0x000fea0003c00000 */
[----:B------:R0:W1:Y:S02]  /*1bb0*/  SHFL.BFLY P6, R14, R13, R12, R11 ;  /* 0x0c00000c0d0e7389 */ /* 0x00006400000c000b */
[----:B01----:R-:W-:Y:S05]  /*1bc0*/  ENDCOLLECTIVE ;  /* 0x000000000000791b */ /* 0x003fea0003800000 */
.L_x_25225:
[----:B------:R-:W-:Y:S05]  /*1bd0*/  BSYNC B1 ;  /* 0x0000000000017941 */ /* 0x000fea0003800000 */
.L_x_25224:
        /* <DEDUP_REMOVED lines=19> */
.L_x_25226:
[----:B------:R-:W-:Y:S05]  /*1d10*/  BRA `(.L_x_25227) ;  /* 0xfffffff800447947 */ /* 0x000fea000383ffff */
        .weak           $__internal_402_$__cuda_sm20_div_u64
        .type           $__internal_402_$__cuda_sm20_div_u64,@function
        .size           $__internal_402_$__cuda_sm20_div_u64,($__internal_403_$__cuda_sm3x_div_rn_noftz_f32_slowpath - $__internal_402_$__cuda_sm20_div_u64)
$__internal_402_$__cuda_sm20_div_u64:
        /* <DEDUP_REMOVED lines=47> */
[----:B------:R-:W-:Y:S01]  /*2010*/  IADD3 R3, P1, PT, -R18, R13, RZ ;  /* 0x0000000d12037210 */ /* 0x000fe20007f3e1ff */
[----:B------:R-:W-:Y:S01]  /*2020*/  HFMA2 R5, -RZ, RZ, 0, 0 ;  /* 0x00000000ff057431 */ /* 0x000fe200000001ff */
        /* <DEDUP_REMOVED lines=18> */
[----:B------:R-:W-:Y:S06]  /*2150*/  RET.REL.NODEC R4 `(_Z15SoftmaxWarpImplI22BroadcastScaleMaskLoadIffbLm2EiE11DirectStoreIffEfLi1ELi1ELi2ELi1ELb0EL9Algorithm0EEvT_T0_ll) ;  /* 0xffffffdc04a87950 */ /* 0x000fec0003c3ffff */
        .weak           $__internal_403_$__cuda_sm3x_div_rn_noftz_f32_slowpath
        .type           $__internal_403_$__cuda_sm3x_div_rn_noftz_f32_slowpath,@function
        .size           $__internal_403_$__cuda_sm3x_div_rn_noftz_f32_slowpath,(.L_x_37780 - $__internal_403_$__cuda_sm3x_div_rn_noftz_f32_slowpath)
$__internal_403_$__cuda_sm3x_div_rn_noftz_f32_slowpath:
        /* <DEDUP_REMOVED lines=34> */
.L_x_25229:
        /* <DEDUP_REMOVED lines=51> */
.L_x_25236:
[----:B------:R-:W-:-:S04]  /*26b0*/  LOP3.LUT R3, R3, 0x80000000, RZ, 0xc0, !PT ;  /* 0x8000000003037812 */ /* 0x000fc800078ec0ff */
[----:B------:R-:W-:Y:S01]  /*26c0*/  LOP3.LUT R3, R3, 0x7f800000, RZ, 0xfc, !PT ;  /* 0x7f80000003037812 */ /* 0x000fe200078efcff */
[----:B------:R-:W-:Y:S06]  /*26d0*/  BRA `(.L_x_25237) ;  /* 0x0000000000047947 */ /* 0x000fec0003800000 */
.L_x_25235:
[----:B------:R-:W-:-:S07]  /*26e0*/  LEA R3, R14, R3, 0x17 ;  /* 0x000000030e037211 */ /* 0x000fce00078eb8ff */
.L_x_25237:
[----:B------:R-:W-:Y:S05]  /*26f0*/  BSYNC.RECONVERGENT B3 ;  /* 0x0000000000037941 */ /* 0x000fea0003800200 */
.L_x_25234:
[----:B------:R-:W-:Y:S05]  /*2700*/  BRA `(.L_x_25238) ;  /* 0x0000000000207947 */ /* 0x000fea0003800000 */
.L_x_25233:
[----:B------:R-:W-:-:S04]  /*2710*/  LOP3.LUT R3, R3, 0x80000000, R0, 0x48, !PT ;  /* 0x8000000003037812 */ /* 0x000fc800078e4800 */
[----:B------:R-:W-:Y:S01]  /*2720*/  LOP3.LUT R3, R3, 0x7f800000, RZ, 0xfc, !PT ;  /* 0x7f80000003037812 */ /* 0x000fe200078efcff */
[----:B------:R-:W-:Y:S06]  /*2730*/  BRA `(.L_x_25238) ;  /* 0x0000000000147947 */ /* 0x000fec0003800000 */
.L_x_25232:
[----:B------:R-:W-:Y:S01]  /*2740*/  LOP3.LUT R3, R3, 0x80000000, R0, 0x48, !PT ;  /* 0x8000000003037812 */ /* 0x000fe200078e4800 */
[----:B------:R-:W-:Y:S06]  /*2750*/  BRA `(.L_x_25238) ;  /* 0x00000000000c7947 */ /* 0x000fec0003800000 */
.L_x_25231:
[----:B------:R-:W0:Y:S01]  /*2760*/  MUFU.RSQ R3, -QNAN ;  /* 0xffc0000000037908 */ /* 0x000e220000001400 */
[----:B------:R-:W-:Y:S05]  /*2770*/  BRA `(.L_x_25238) ;  /* 0x0000000000047947 */ /* 0x000fea0003800000 */
.L_x_25230:
[----:B------:R-:W-:-:S07]  /*2780*/  FADD.FTZ R3, R0, R3 ;  /* 0x0000000300037221 */ /* 0x000fce0000010000 */
.L_x_25238:
[----:B------:R-:W-:Y:S05]  /*2790*/  BSYNC.RECONVERGENT B2 ;  /* 0x0000000000027941 */ /* 0x000fea0003800200 */
.L_x_25228:
[----:B------:R-:W-:-:S04]  /*27a0*/  IMAD.MOV.U32 R13, RZ, RZ, 0x0 ;  /* 0x00000000ff0d7424 */ /* 0x000fc800078e00ff */
[----:B0-----:R-:W-:Y:S05]  /*27b0*/  RET.REL.NODEC R12 `(_Z15SoftmaxWarpImplI22BroadcastScaleMaskLoadIffbLm2EiE11DirectStoreIffEfLi1ELi1ELi2ELi1ELb0EL9Algorithm0EEvT_T0_ll) ;  /* 0xffffffd80c107950 */ /* 0x001fea0003c3ffff */
.L_x_25239:
        /* <DEDUP_REMOVED lines=12> */
.L_x_37780:


//--------------------- .text._Z15SoftmaxWarpImplI22BroadcastScaleMaskLoadIffbLm2EiE11DirectStoreIffEfLi1ELi1ELi2ELi2ELb1EL9Algorithm0EEvT_T0_ll --------------------------
	.section	.text._Z15SoftmaxWarpImplI22BroadcastScaleMaskLoadIffbLm2EiE11DirectStoreIffEfLi1ELi1ELi2ELi2ELb1EL9Algorithm0EEvT_T0_ll,"ax",@progbits
	.align	128
        .global         _Z15SoftmaxWarpImplI22BroadcastScaleMaskLoadIffbLm2EiE11DirectStoreIffEfLi1ELi1ELi2ELi2ELb1EL9Algorithm0EEvT_T0_ll
        .type           _Z15SoftmaxWarpImplI22BroadcastScaleMaskLoadIffbLm2EiE11DirectStoreIffEfLi1ELi1ELi2ELi2ELb1EL9Algorithm0EEvT_T0_ll,@function
        .size           _Z15SoftmaxWarpImplI22BroadcastScaleMaskLoadIffbLm2EiE11DirectStoreIffEfLi1ELi1ELi2ELi2ELb1EL9Algorithm0EEvT_T0_ll,(.L_x_37781 - _Z15SoftmaxWarpImplI22BroadcastScaleMaskLoadIffbLm2EiE11DirectStoreIffEfLi1ELi1ELi2ELi2ELb1EL9Algorithm0EEvT_T0_ll)
        .other          _Z15SoftmaxWarpImplI22BroadcastScaleMaskLoadIffbLm2EiE11DirectStoreIffEfLi1ELi1ELi2ELi2ELb1EL9Algorithm0EEvT_T0_ll,@"STO_CUDA_ENTRY STV_DEFAULT"
_Z15SoftmaxWarpImplI22BroadcastScaleMaskLoadIffbLm2EiE11DirectStoreIffEfLi1ELi1ELi2ELi2ELb1EL9Algorithm0EEvT_T0_ll:
.text._Z15SoftmaxWarpImplI22BroadcastScaleMaskLoadIffbLm2EiE11DirectStoreIffEfLi1ELi1ELi2ELi2ELb1EL9Algorithm0EEvT_T0_ll:
        /* <DEDUP_REMOVED lines=29> */
.L_x_25240:
        /* <DEDUP_REMOVED lines=21> */
.L_x_25255:
[----:B0-----:R-:W-:Y:S01]  /*0320*/  ISETP.GE.U32.AND P0, PT, R24, UR40, PT ;  /* 0x0000002818007c0c */ /* 0x001fe2000bf06070 */
[----:B------:R-:W-:Y:S01]  /*0330*/  BSSY.RECONVERGENT B1, `(.L_x_25242) ;  /* 0x0000038000017945 */ /* 0x000fe20003800200 */
[----:B------:R-:W-:Y:S01]  /*0340*/  MOV R13, 0xff800000 ;  /* 0xff800000000d7802 */ /* 0x000fe20000000f00 */
[----:B------:R-:W-:Y:S01]  /*0350*/  IMAD.MOV.U32 R0, RZ, RZ, -0x800000 ;  /* 0xff800000ff007424 */ /* 0x000fe200078e00ff */
[----:B------:R-:W-:Y:S01]  /*0360*/  ISETP.GE.AND.EX P0, PT, RZ, UR41, PT, P0 ;  /* 0x00000029ff007c0c */ /* 0x000fe2000bf06300 */
[----:B------:R-:W-:Y:S02]  /*0370*/  IMAD.MOV.U32 R4, RZ, RZ, -0x800000 ;  /* 0xff800000ff047424 */ /* 0x000fe400078e00ff */
[----:B------:R-:W-:-:S10]  /*0380*/  IMAD.MOV.U32 R2, RZ, RZ, -0x800000 ;  /* 0xff800000ff027424 */ /* 0x000fd400078e00ff */
[----:B------:R-:W-:Y:S05]  /*0390*/  @P0 BRA `(.L_x_25243) ;  /* 0x0000000000c40947 */ /* 0x000fea0003800000 */
[----:B-1----:R-:W-:Y:S01]  /*03a0*/  IABS R12, R22 ;  /* 0x00000016000c7213 */ /* 0x002fe20000000000 */
[----:B------:R-:W-:Y:S01]  /*03b0*/  IMAD R11, R21, UR50, R24 ;  /* 0x00000032150b7c24 */ /* 0x000fe2000f8e0218 */
[C---:B---3--:R-:W-:Y:S02]  /*03c0*/  R2UR UR6, R8.reuse ;  /* 0x00000000080672ca */ /* 0x048fe400000e0000 */
        /* <DEDUP_REMOVED lines=19> */
[-C--:B------:R-:W-:Y:S01]  /*0500*/  @!P3 IADD3 R13, PT, PT, R13, -R12.reuse, RZ ;  /* 0x8000000c0d0db210 */ /* 0x080fe20007ffe0ff */
[----:B------:R-:W-:Y:S01]  /*0510*/  @!P3 VIADD R3, R3, 0x1 ;  /* 0x000000010303b836 */ /* 0x000fe20000000000 */
[----:B------:R-:W-:Y:S02]  /*0520*/  ISETP.NE.AND P3, PT, R22, RZ, PT ;  /* 0x000000ff1600720c */ /* 0x000fe40003f65270 */
[----:B------:R-:W-:-:S13]  /*0530*/  ISETP.GE.U32.AND P1, PT, R13, R12, PT ;  /* 0x0000000c0d00720c */ /* 0x000fda0003f26070 */
[----:B------:R-:W-:Y:S01]  /*0540*/  @P1 VIADD R3, R3, 0x1 ;  /* 0x0000000103031836 */ /* 0x000fe20000000000 */
[----:B------:R-:W-:-:S03]  /*0550*/  ISETP.NE.U32.AND P1, PT, R18, 0x1, PT ;  /* 0x000000011200780c */ /* 0x000fc60003f25070 */
[----:B------:R-:W-:Y:S01]  /*0560*/  @!P2 IMAD.MOV R3, RZ, RZ, -R3 ;  /* 0x000000ffff03a224 */ /* 0x000fe200078e0a03 */
[----:B------:R-:W-:Y:S02]  /*0570*/  @!P3 LOP3.LUT R3, RZ, R22, RZ, 0x33, !PT ;  /* 0x00000016ff03b212 */ /* 0x000fe400078e33ff */
[----:B------:R-:W-:Y:S02]  /*0580*/  ISETP.NE.U32.AND P2, PT, R16, 0x1, PT ;  /* 0x000000011000780c */ /* 0x000fe40003f45070 */
        /* <DEDUP_REMOVED lines=18> */
.L_x_25243:
[----:B------:R-:W-:Y:S05]  /*06b0*/  BSYNC.RECONVERGENT B1 ;  /* 0x0000000000017941 */ /* 0x000fea0003800200 */
.L_x_25242:
[----:B------:R-:W-:Y:S04]  /*06c0*/  BSSY.RECONVERGENT B1, `(.L_x_25244) ;  /* 0x0000035000017945 */ /* 0x000fe80003800200 */
[----:B------:R-:W-:Y:S05]  /*06d0*/  @P0 BRA `(.L_x_25245) ;  /* 0x0000000000cc0947 */ /* 0x000fea0003800000 */
[----:B-1----:R-:W-:Y:S01]  /*06e0*/  IABS R0, R22 ;  /* 0x0000001600007213 */ /* 0x002fe20000000000 */
[----:B--2---:R-:W-:Y:S01]  /*06f0*/  IMAD R3, R21, UR50, R20 ;  /* 0x0000003215037c24 */ /* 0x004fe2000f8e0214 */
[----:B---3--:R-:W-:Y:S02]  /*0700*/  R2UR UR6, R8 ;  /* 0x00000000080672ca */ /* 0x008fe400000e0000 */
[----:B------:R-:W0:Y:S01]  /*0710*/  I2F.RP R4, R0 ;  /* 0x0000000000047306 */ /* 0x000e220000209400 */
[----:B------:R-:W-:Y:S01]  /*0720*/  IMAD.IADD R3, R24, 0x1, R3 ;  /* 0x0000000118037824 */ /* 0x000fe200078e0203 */
[----:B------:R-:W-:Y:S02]  /*0730*/  R2UR UR7, R9 ;  /* 0x00000000090772ca */ /* 0x000fe400000e0000 */
[----:B------:R-:W-:Y:S02]  /*0740*/  R2UR UR4, R8 ;  /* 0x00000000080472ca */ /* 0x000fe400000e0000 */
[----:B------:R-:W-:-:S02]  /*0750*/  IABS R23, R3 ;  /* 0x0000000300177213 */ /* 0x000fc40000000000 */
[----:B------:R-:W-:Y:S02]  /*0760*/  SHF.R.S64 R26, RZ, 0x1e, R3 ;  /* 0x0000001eff1a7819 */ /* 0x000fe40000001003 */
[----:B------:R-:W-:Y:S01]  /*0770*/  R2UR UR5, R9 ;  /* 0x00000000090572ca */ /* 0x000fe200000e0000 */
        /* <DEDUP_REMOVED lines=41> */
.L_x_25245:
[----:B------:R-:W-:Y:S05]  /*0a10*/  BSYNC.RECONVERGENT B1 ;  /* 0x0000000000017941 */ /* 0x000fea0003800200 */
.L_x_25244:
[----:B------:R-:W-:-:S03]  /*0a20*/  UMOV UR4, 0xffffffff ;  /* 0xffffffff00047882 */ /* 0x000fc60000000000 */
[----:B------:R-:W-:Y:S05]  /*0a30*/  BRA.DIV UR4, `(.L_x_25246) ;  /* 0x0000000604647947 */ /* 0x000fea000b800000 */
[----:B------:R-:W0:Y:S01]  /*0a40*/  SHFL.BFLY PT, R14, R13, 0x1, 0x1f ;  /* 0x0c201f000d0e7f89 */ /* 0x000e2200000e0000 */
[----:B------:R-:W-:-:S03]  /*0a50*/  HFMA2 R15, -RZ, RZ, 0.96630859375, -0.0022525787353515625 ;  /* 0x3bbb989dff0f7431 */ /* 0x000fc600000001ff */
[----:B------:R-:W5:Y:S01]  /*0a60*/  SHFL.BFLY PT, R3, R0, 0x1, 0x1f ;  /* 0x0c201f0000037f89 */ /* 0x000f6200000e0000 */
[----:B0-----:R-:W-:Y:S01]  /*0a70*/  FMNMX R23, R14, R13, !PT ;  /* 0x0000000d0e177209 */ /* 0x001fe20007800000 */
[----:B------:R-:W-:Y:S01]  /*0a80*/  IMAD.MOV.U32 R14, RZ, RZ, 0x437c0000 ;  /* 0x437c0000ff0e7424 */ /* 0x000fe200078e00ff */
[----:B-----5:R-:W-:-:S03]  /*0a90*/  FMNMX R3, R3, R0, !PT ;  /* 0x0000000003037209 */ /* 0x020fc60007800000 */
        /* <DEDUP_REMOVED lines=21> */
[----:B------:R0:W1:Y:S02]  /*0bf0*/  SHFL.BFLY PT, R23, R4, 0x1, 0x1f ;  /* 0x0c201f0004177f89 */ /* 0x00006400000e0000 */
[----:B0-----:R-:W-:-:S07]  /*0c00*/  FADD R3, R13, R14 ;  /* 0x0000000e0d037221 */ /* 0x001fce0000000000 */
.L_x_25261:
        /* <DEDUP_REMOVED lines=11> */
[----:B--234-:R-:W-:Y:S05]  /*0cc0*/  CALL.REL.NOINC `($__internal_404_$__cuda_sm3x_div_rn_noftz_f32_slowpath) ;  /* 0x00000004008c7944 */ /* 0x01cfea0003c00000 */
.L_x_25248:
[----:B------:R-:W-:Y:S05]  /*0cd0*/  BSYNC.RECONVERGENT B1 ;  /* 0x0000000000017941 */ /* 0x000fea0003800200 */
.L_x_25247:
        /* <DEDUP_REMOVED lines=8> */
[----:B------:R-:W-:Y:S01]  /*0d60*/  MOV R25, RZ ;  /* 0x000000ff00197202 */ /* 0x000fe20000000f00 */
[----:B------:R-:W-:Y:S01]  /*0d70*/  IMAD R14, R5, UR44, RZ ;  /* 0x0000002c050e7c24 */ /* 0x000fe2000f8e02ff */
[----:B---3--:R-:W-:Y:S02]  /*0d80*/  R2UR UR4, R8 ;  /* 0x00000000080472ca */ /* 0x008fe400000e0000 */
[----:B------:R-:W-:Y:S01]  /*0d90*/  R2UR UR5, R9 ;  /* 0x00000000090572ca */ /* 0x000fe200000e0000 */
[----:B------:R-:W-:-:S04]  /*0da0*/  IMAD.WIDE.U32 R12, R21, UR44, R24 ;  /* 0x0000002c150c7c25 */ /* 0x000fc8000f8e0018 */
[----:B------:R-:W-:Y:S01]  /*0db0*/  IMAD R15, R21, UR45, R14 ;  /* 0x0000002d150f7c24 */ /* 0x000fe2000f8e020e */
[----:B------:R-:W-:-:S03]  /*0dc0*/  LEA R14, P2, R12, UR46, 0x2 ;  /* 0x0000002e0c0e7c11 */ /* 0x000fc6000f8410ff */
[----:B------:R-:W-:-:S05]  /*0dd0*/  IMAD.IADD R13, R13, 0x1, R15 ;  /* 0x000000010d0d7824 */ /* 0x000fca00078e020f */
[----:B------:R-:W-:-:S05]  /*0de0*/  LEA.HI.X R15, R12, UR47, R13, 0x2, P2 ;  /* 0x0000002f0c0f7c11 */ /* 0x000fca00090f140d */
[----:B------:R0:W-:Y:S02]  /*0df0*/  STG.E desc[UR4][R14.64], R11 ;  /* 0x0000000b0e007986 */ /* 0x0001e4000c101904 */
.L_x_25250:
[----:B------:R-:W-:Y:S05]  /*0e00*/  BSYNC.RECONVERGENT B1 ;  /* 0x0000000000017941 */ /* 0x000fea0003800200 */
.L_x_25249:
[----:B------:R-:W-:Y:S01]  /*0e10*/  BSSY.RECONVERGENT B1, `(.L_x_25251) ;  /* 0x0000007000017945 */ /* 0x000fe20003800200 */
[----:B0-----:R-:W-:-:S03]  /*0e20*/  FFMA R11, R3, R4, R0 ;  /* 0x00000004030b7223 */ /* 0x001fc60000000000 */
[----:B------:R-:W-:Y:S05]  /*0e30*/  @!P1 BRA `(.L_x_25252) ;  /* 0x0000000000109947 */ /* 0x000fea0003800000 */
[----:B------:R-:W-:Y:S01]  /*0e40*/  IMAD.MOV.U32 R0, RZ, RZ, R2 ;  /* 0x000000ffff007224 */ /* 0x000fe200078e0002 */
[----:B------:R-:W-:Y:S01]  /*0e50*/  MOV R4, 0xe80 ;  /* 0x00000e8000047802 */ /* 0x000fe20000000f00 */
[----:B------:R-:W-:-:S07]  /*0e60*/  IMAD.MOV.U32 R3, RZ, RZ, R23 ;  /* 0x000000ffff037224 */ /* 0x000fce00078e0017 */
[----:B--234-:R-:W-:Y:S05]  /*0e70*/  CALL.REL.NOINC `($__internal_404_$__cuda_sm3x_div_rn_noftz_f32_slowpath) ;  /* 0x0000000400207944 */ /* 0x01cfea0003c00000 */
.L_x_25252:
[----:B------:R-:W-:Y:S05]  /*0e80*/  BSYNC.RECONVERGENT B1 ;  /* 0x0000000000017941 */ /* 0x000fea0003800200 */
.L_x_25251:
[----:B------:R-:W-:Y:S04]  /*0e90*/  BSSY.RECONVERGENT B1, `(.L_x_25253) ;  /* 0x000000c000017945 */ /* 0x000fe80003800200 */
[----:B------:R-:W-:Y:S05]  /*0ea0*/  @P0 BRA `(.L_x_25254) ;  /* 0x0000000000280947 */ /* 0x000fea0003800000 */
[----:B------:R-:W-:Y:S01]  /*0eb0*/  IMAD R0, R5, UR44, RZ ;  /* 0x0000002c05007c24 */ /* 0x000fe2000f8e02ff */
[----:B---3--:R-:W-:Y:S01]  /*0ec0*/  R2UR UR4, R8 ;  /* 0x00000000080472ca */ /* 0x008fe200000e0000 */
[----:B----4-:R-:W-:Y:S01]  /*0ed0*/  IMAD.WIDE.U32 R2, R21, UR44, R6 ;  /* 0x0000002c15027c25 */ /* 0x010fe2000f8e0006 */
[----:B------:R-:W-:-:S03]  /*0ee0*/  R2UR UR5, R9 ;  /* 0x00000000090572ca */ /* 0x000fc600000e0000 */
[----:B------:R-:W-:Y:S01]  /*0ef0*/  IMAD R13, R21, UR45, R0 ;  /* 0x0000002d150d7c24 */ /* 0x000fe2000f8e0200 */
[----:B------:R-:W-:-:S04]  /*0f00*/  IADD3 R0, P0, PT, R24, R2, RZ ;  /* 0x0000000218007210 */ /* 0x000fc80007f1e0ff */
[----:B------:R-:W-:Y:S02]  /*0f10*/  IADD3.X R3, PT, PT, R13, R3, RZ, P0, !PT ;  /* 0x000000030d037210 */ /* 0x000fe400007fe4ff */
[----:B------:R-:W-:-:S04]  /*0f20*/  LEA R2, P0, R0, UR46, 0x2 ;  /* 0x0000002e00027c11 */ /* 0x000fc8000f8010ff */
[----:B------:R-:W-:-:S05]  /*0f30*/  LEA.HI.X R3, R0, UR47, R3, 0x2, P0 ;  /* 0x0000002f00037c11 */ /* 0x000fca00080f1403 */
[----:B------:R0:W-:Y:S04]  /*0f40*/  STG.E desc[UR4][R2.64], R11 ;  /* 0x0000000b02007986 */ /* 0x0001e8000c101904 */
.L_x_25254:
[----:B------:R-:W-:Y:S05]  /*0f50*/  BSYNC.RECONVERGENT B1 ;  /* 0x0000000000017941 */ /* 0x000fea0003800200 */
.L_x_25253:
[----:B------:R-:W-:-:S04]  /*0f60*/  IADD3 R21, P0, PT, R10, R21, RZ ;  /* 0x000000150a157210 */ /* 0x000fc80007f1e0ff */
[----:B------:R-:W-:Y:S02]  /*0f70*/  LEA.HI.X.SX32 R5, R10, R5, 0x1, P0 ;  /* 0x000000050a057211 */ /* 0x000fe400000f0eff */
[----:B------:R-:W-:-:S04]  /*0f80*/  ISETP.GE.U32.AND P0, PT, R21, UR48, PT ;  /* 0x0000003015007c0c */ /* 0x000fc8000bf06070 */
[----:B------:R-:W-:-:S13]  /*0f90*/  ISETP.GE.AND.EX P0, PT, R5, UR49, PT, P0 ;  /* 0x0000003105007c0c */ /* 0x000fda000bf06300 */
[----:B------:R-:W-:Y:S05]  /*0fa0*/  @!P0 BRA `(.L_x_25255) ;  /* 0xfffffff000dc8947 */ /* 0x000fea000383ffff */
[----:B------:R-:W-:Y:S05]  /*0fb0*/  BSYNC B0 ;  /* 0x0000000000007941 */ /* 0x000fea0003800000 */
.L_x_25241:
[----:B------:R-:W-:Y:S05]  /*0fc0*/  EXIT ;  /* 0x000000000000794d */ /* 0x000fea0003800000 */
.L_x_25246:
[----:B------:R-:W-:Y:S01]  /*0fd0*/  BSSY B1, `(.L_x_25256) ;  /* 0x0000007000017945 */ /* 0x000fe20003800000 */
[----:B------:R-:W-:Y:S02]  /*0fe0*/  IMAD.MOV.U32 R12, RZ, RZ, 0x1 ;  /* 0x00000001ff0c7424 */ /* 0x000fe400078e00ff */
[----:B------:R-:W-:Y:S02]  /*0ff0*/  IMAD.MOV.U32 R11, RZ, RZ, 0x1f ;  /* 0x0000001fff0b7424 */ /* 0x000fe400078e00ff */
[----:B------:R-:W-:-:S07]  /*1000*/  IMAD.MOV.U32 R15, RZ, RZ, -0x1 ;  /* 0xffffffffff0f7424 */ /* 0x000fce00078e00ff */
[----:B-1234-:R-:W-:Y:S05]  /*1010*/  WARPSYNC.COLLECTIVE R15, `(.L_x_25257) ;  /* 0x000000000f087348 */ /* 0x01efea0003c00000 */
[----:B------:R0:W0:Y:S02]  /*1020*/  SHFL.BFLY P6, R14, R13, R12, R11 ;  /* 0x0c00000c0d0e7389 */ /* 0x00002400000c000b */
[----:B01234-:R-:W-:Y:S05]  /*1030*/  ENDCOLLECTIVE ;  /* 0x000000000000791b */ /* 0x01ffea0003800000 */
.L_x_25257:
[----:B------:R-:W-:Y:S05]  /*1040*/  BSYNC B1 ;  /* 0x0000000000017941 */ /* 0x000fea0003800000 */
.L_x_25256:
[----:B------:R-:W-:Y:S01]  /*1050*/  FMNMX R23, R14, R13, !PT ;  /* 0x0000000d0e177209 */ /* 0x000fe20007800000 */
[----:B------:R-:W-:Y:S01]  /*1060*/  IMAD.MOV.U32 R12, RZ, RZ, 0x1 ;  /* 0x00000001ff0c7424 */ /* 0x000fe200078e00ff */
[----:B------:R-:W-:Y:S01]  /*1070*/  MOV R13, R0 ;  /* 0x00000000000d7202 */ /* 0x000fe20000000f00 */
[----:B------:R-:W-:Y:S02]  /*1080*/  IMAD.MOV.U32 R11, RZ, RZ, 0x1f ;  /* 0x0000001fff0b7424 */ /* 0x000fe400078e00ff */
[----:B------:R-:W-:-:S07]  /*1090*/  IMAD.MOV.U32 R15, RZ, RZ, -0x1 ;  /* 0xffffffffff0f7424 */ /* 0x000fce00078e00ff */
[----:B------:R-:W-:Y:S05]  /*10a0*/  WARPSYNC.COLLECTIVE R15, `(.L_x_25258) ;  /* 0x000000000f087348 */ /* 0x000fea0003c00000 */
[----:B------:R0:W1:Y:S02]  /*10b0*/  SHFL.BFLY P6, R14, R13, R12, R11 ;  /* 0x0c00000c0d0e7389 */ /* 0x00006400000c000b */
[----:B01----:R-:W-:Y:S05]  /*10c0*/  ENDCOLLECTIVE ;  /* 0x000000000000791b */ /* 0x003fea0003800000 */
.L_x_25258:
[----:B------:R-:W-:-:S04]  /*10d0*/  MOV R3, R14 ;  /* 0x0000000e00037202 */ /* 0x000fc80000000f00 */
[----:B------:R-:W-:Y:S01]  /*10e0*/  FMNMX R3, R3, R0, !PT ;  /* 0x0000000003037209 */ /* 0x000fe20007800000 */
[----:B------:R-:W-:Y:S01]  /*10f0*/  FADD R0, -R23, R2 ;  /* 0x0000000217007221 */ /* 0x000fe20000000100 */
[----:B------:R-:W-:Y:S02]  /*1100*/  IMAD.MOV.U32 R2, RZ, RZ, 0x3bbb989d ;  /* 0x3bbb989dff027424 */ /* 0x000fe400078e00ff */
[----:B------:R-:W-:Y:S02]  /*1110*/  IMAD.MOV.U32 R23, RZ, RZ, 0x437c0000 ;  /* 0x437c0000ff177424 */ /* 0x000fe400078e00ff */
        /* <DEDUP_REMOVED lines=8> */
[----:B------:R-:W-:Y:S01]  /*11a0*/  SHF.L.U32 R0, R4, 0x17, RZ ;  /* 0x0000001704007819 */ /* 0x000fe200000006ff */
[C---:B------:R-:W-:Y:S01]  /*11b0*/  FADD R4, R2.reuse, -12583039 ;  /* 0xcb40007f02047421 */ /* 0x040fe20000000000 */
[----:B------:R-:W-:Y:S01]  /*11c0*/  IMAD.SHL.U32 R2, R2, 0x800000, RZ ;  /* 0x0080000002027824 */ /* 0x000fe200078e00ff */
[----:B------:R-:W0:Y:S02]  /*11d0*/  MUFU.EX2 R11, R14 ;  /* 0x0000000e000b7308 */ /* 0x000e240000000800 */
[----:B------:R-:W-:-:S04]  /*11e0*/  FFMA R4, R3, 1.4426950216293334961, -R4 ;  /* 0x3fb8aa3b03047823 */ /* 0x000fc80000000804 */
[----:B------:R-:W-:-:S06]  /*11f0*/  FFMA R23, R3, 1.925963033500011079e-08, R4 ;  /* 0x32a5706003177823 */ /* 0x000fcc0000000004 */
[----:B------:R-:W1:Y:S01]  /*1200*/  MUFU.EX2 R23, R23 ;  /* 0x0000001700177308 */ /* 0x000e620000000800 */
[----:B0-----:R-:W-:Y:S01]  /*1210*/  FMUL R0, R0, R11 ;  /* 0x0000000b00007220 */ /* 0x001fe20000400000 */
[----:B------:R-:W-:-:S03]  /*1220*/  IMAD.MOV.U32 R11, RZ, RZ, 0x1f ;  /* 0x0000001fff0b7424 */ /* 0x000fc600078e00ff */
[----:B------:R-:W-:-:S07]  /*1230*/  FADD R13, RZ, R0 ;  /* 0x00000000ff0d7221 */ /* 0x000fce0000000000 */
[----:B-1----:R-:W-:Y:S05]  /*1240*/  WARPSYNC.COLLECTIVE R15, `(.L_x_25259) ;  /* 0x000000000f087348 */ /* 0x002fea0003c00000 */
[----:B------:R0:W2:Y:S02]  /*1250*/  SHFL.BFLY P6, R14, R13, R12, R11 ;  /* 0x0c00000c0d0e7389 */ /* 0x0000a400000c000b */
[----:B012---:R-:W-:Y:S05]  /*1260*/  ENDCOLLECTIVE ;  /* 0x000000000000791b */ /* 0x007fea0003800000 */
.L_x_25259:
[----:B------:R-:W-:-:S04]  /*1270*/  FMUL R2, R2, R23 ;  /* 0x0000001702027220 */ /* 0x000fc80000400000 */
[----:B------:R-:W-:Y:S01]  /*1280*/  FADD R4, RZ, R2 ;  /* 0x00000002ff047221 */ /* 0x000fe20000000000 */
[----:B------:R-:W-:-:S04]  /*1290*/  FADD R3, R13, R14 ;  /* 0x0000000e0d037221 */ /* 0x000fc80000000000 */
[----:B------:R-:W-:-:S07]  /*12a0*/  MOV R13, R4 ;  /* 0x00000004000d7202 */ /* 0x000fce0000000f00 */
[----:B------:R-:W-:Y:S05]  /*12b0*/  WARPSYNC.COLLECTIVE R15, `(.L_x_25260) ;  /* 0x000000000f087348 */ /* 0x000fea0003c00000 */
[----:B------:R0:W1:Y:S02]  /*12c0*/  SHFL.BFLY P6, R14, R13, R12, R11 ;  /* 0x0c00000c0d0e7389 */ /* 0x00006400000c000b */
[----:B01----:R-:W-:Y:S05]  /*12d0*/  ENDCOLLECTIVE ;  /* 0x000000000000791b */ /* 0x003fea0003800000 */
.L_x_25260:
[----:B------:R-:W-:Y:S01]  /*12e0*/  IMAD.MOV.U32 R23, RZ, RZ, R14 ;  /* 0x000000ffff177224 */ /* 0x000fe200078e000e */
[----:B------:R-:W-:Y:S06]  /*12f0*/  BRA `(.L_x_25261) ;  /* 0xfffffff800447947 */ /* 0x000fec000383ffff */
        .weak           $__internal_404_$__cuda_sm3x_div_rn_noftz_f32_slowpath
        .type           $__internal_404_$__cuda_sm3x_div_rn_noftz_f32_slowpath,@function
        .size           $__internal_404_$__cuda_sm3x_div_rn_noftz_f32_slowpath,(.L_x_37781 - $__internal_404_$__cuda_sm3x_div_rn_noftz_f32_slowpath)
$__internal_404_$__cuda_sm3x_div_rn_noftz_f32_slowpath:
        /* <DEDUP_REMOVED lines=34> */
.L_x_25263:
        /* <DEDUP_REMOVED lines=51> */
.L_x_25270:
[----:B------:R-:W-:-:S04]  /*1850*/  LOP3.LUT R0, R0, 0x80000000, RZ, 0xc0, !PT ;  /* 0x8000000000007812 */ /* 0x000fc800078ec0ff */
[----:B------:R-:W-:Y:S01]  /*1860*/  LOP3.LUT R0, R0, 0x7f800000, RZ, 0xfc, !PT ;  /* 0x7f80000000007812 */ /* 0x000fe200078efcff */
[----:B------:R-:W-:Y:S06]  /*1870*/  BRA `(.L_x_25271) ;  /* 0x0000000000047947 */ /* 0x000fec0003800000 */
.L_x_25269:
[----:B------:R-:W-:-:S07]  /*1880*/  IMAD R0, R15, 0x800000, R0 ;  /* 0x008000000f007824 */ /* 0x000fce00078e0200 */
.L_x_25271:
[----:B------:R-:W-:Y:S05]  /*1890*/  BSYNC.RECONVERGENT B3 ;  /* 0x0000000000037941 */ /* 0x000fea0003800200 */
.L_x_25268:
[----:B------:R-:W-:Y:S05]  /*18a0*/  BRA `(.L_x_25272) ;  /* 0x0000000000207947 */ /* 0x000fea0003800000 */
.L_x_25267:
[----:B------:R-:W-:-:S04]  /*18b0*/  LOP3.LUT R0, R3, 0x80000000, R0, 0x48, !PT ;  /* 0x8000000003007812 */ /* 0x000fc800078e4800 */
[----:B------:R-:W-:Y:S01]  /*18c0*/  LOP3.LUT R0, R0, 0x7f800000, RZ, 0xfc, !PT ;  /* 0x7f80000000007812 */ /* 0x000fe200078efcff */
[----:B------:R-:W-:Y:S06]  /*18d0*/  BRA `(.L_x_25272) ;  /* 0x0000000000147947 */ /* 0x000fec0003800000 */
.L_x_25266:
[----:B------:R-:W-:Y:S01]  /*18e0*/  LOP3.LUT R0, R3, 0x80000000, R0, 0x48, !PT ;  /* 0x8000000003007812 */ /* 0x000fe200078e4800 */
[----:B------:R-:W-:Y:S06]  /*18f0*/  BRA `(.L_x_25272) ;  /* 0x00000000000c7947 */ /* 0x000fec0003800000 */
.L_x_25265:
[----:B------:R-:W0:Y:S01]  /*1900*/  MUFU.RSQ R0, -QNAN ;  /* 0xffc0000000007908 */ /* 0x000e220000001400 */
[----:B------:R-:W-:Y:S05]  /*1910*/  BRA `(.L_x_25272) ;  /* 0x0000000000047947 */ /* 0x000fea0003800000 */
.L_x_25264:
[----:B------:R-:W-:-:S07]  /*1920*/  FADD.FTZ R0, R0, R3 ;  /* 0x0000000300007221 */ /* 0x000fce0000010000 */
.L_x_25272:
[----:B------:R-:W-:Y:S05]  /*1930*/  BSYNC.RECONVERGENT B2 ;  /* 0x0000000000027941 */ /* 0x000fea0003800200 */
.L_x_25262:
[----:B------:R-:W-:Y:S01]  /*1940*/  MOV R12, R4 ;  /* 0x00000004000c7202 */ /* 0x000fe20000000f00 */
[----:B------:R-:W-:Y:S02]  /*1950*/  IMAD.MOV.U32 R13, RZ, RZ, 0x0 ;  /* 0x00000000ff0d7424 */ /* 0x000fe400078e00ff */
[----:B0-----:R-:W-:Y:S02]  /*1960*/  IMAD.MOV.U32 R11, RZ, RZ, R0 ;  /* 0x000000ffff0b7224 */ /* 0x001fe400078e0000 */
[----:B------:R-:W-:Y:S05]  /*1970*/  RET.REL.NODEC R12 `(_Z15SoftmaxWarpImplI22BroadcastScaleMaskLoadIffbLm2EiE11DirectStoreIffEfLi1ELi1ELi2ELi2ELb1EL9Algorithm0EEvT_T0_ll) ;  /* 0xffffffe40ca07950 */ /* 0x000fea0003c3ffff */
.L_x_25273:
        /* <DEDUP_REMOVED lines=16> */
.L_x_37781:


//--------------------- .text._Z15SoftmaxWarpImplI22BroadcastScaleMaskLoadIffbLm2EiE11DirectStoreIffEfLi1ELi1ELi2ELi2ELb0EL9Algorithm0EEvT_T0_ll --------------------------
	.section	.text._Z15SoftmaxWarpImplI22BroadcastScaleMaskLoadIffbLm2EiE11DirectStoreIffEfLi1ELi1ELi2ELi2ELb0EL9Algorithm0EEvT_T0_ll,"ax",@progbits
	.align	128
        .global         _Z15SoftmaxWarpImplI22BroadcastScaleMaskLoadIffbLm2EiE11DirectStoreIffEfLi1ELi1ELi2ELi2ELb0EL9Algorithm0EEvT_T0_ll
        .type           _Z15SoftmaxWarpImplI22BroadcastScaleMaskLoadIffbLm2EiE11DirectStoreIffEfLi1ELi1ELi2ELi2ELb0EL9Algorithm0EEvT_T0_ll,@function
        .size           _Z15SoftmaxWarpImplI22BroadcastScaleMaskLoadIffbLm2EiE11DirectStoreIffEfLi1ELi1ELi2ELi2ELb0EL9Algorithm0EEvT_T0_ll,(.L_x_37782 - _Z15SoftmaxWarpImplI22BroadcastScaleMaskLoadIffbLm2EiE11DirectStoreIffEfLi1ELi1ELi2ELi2ELb0EL9Algorithm0EEvT_T0_ll)
        .other          _Z15SoftmaxWarpImplI22BroadcastScaleMaskLoadIffbLm2EiE11DirectStoreIffEfLi1ELi1ELi2ELi2ELb0EL9Algorithm0EEvT_T0_ll,@"STO_CUDA_ENTRY STV_DEFAULT"
_Z15SoftmaxWarpImplI22BroadcastScaleMaskLoadIffbLm2EiE11DirectStoreIffEfLi1ELi1ELi2ELi2ELb0EL9Algorithm0EEvT_T0_ll:
.text._Z15SoftmaxWarpImplI22BroadcastScaleMaskLoadIffbLm2EiE11DirectStoreIffEfLi1ELi1ELi2ELi2ELb0EL9Algorithm0EEvT_T0_ll:
        /* <DEDUP_REMOVED lines=26> */
.L_x_25274:
        /* <DEDUP_REMOVED lines=19> */
.L_x_25281:
[----:B-1----:R-:W-:Y:S01]  /*02d0*/  IABS R3, R21 ;  /* 0x0000001500037213 */ /* 0x002fe20000000000 */
[----:B0-----:R-:W-:Y:S01]  /*02e0*/  IMAD R2, R19, UR46, R22 ;  /* 0x0000002e13027c24 */ /* 0x001fe2000f8e0216 */
[----:B--2---:R-:W-:Y:S02]  /*02f0*/  R2UR UR8, R6 ;  /* 0x00000000060872ca */ /* 0x004fe400000e0000 */
[----:B------:R-:W0:Y:S01]  /*0300*/  I2F.RP R10, R3 ;  /* 0x00000003000a7306 */ /* 0x000e220000209400 */
[----:B------:R-:W-:Y:S01]  /*0310*/  VIADD R0, R2, UR46 ;  /* 0x0000002e02007c36 */ /* 0x000fe20008000000 */
[C---:B------:R-:W-:Y:S02]  /*0320*/  R2UR UR9, R7.reuse ;  /* 0x00000000070972ca */ /* 0x040fe400000e0000 */
[----:B------:R-:W-:Y:S02]  /*0330*/  R2UR UR4, R6 ;  /* 0x00000000060472ca */ /* 0x000fe400000e0000 */
[----:B------:R-:W-:-:S02]  /*0340*/  R2UR UR5, R7 ;  /* 0x00000000070572ca */ /* 0x000fc400000e0000 */
        /* <DEDUP_REMOVED lines=24> */
[----:B------:R-:W-:Y:S01]  /*04d0*/  @!P2 IMAD.IADD R4, R4, 0x1, -R3 ;  /* 0x000000010404a824 */ /* 0x000fe200078e0a03 */
[----:B------:R-:W-:Y:S01]  /*04e0*/  SHF.R.S64 R12, RZ, 0x1e, R2 ;  /* 0x0000001eff0c7819 */ /* 0x000fe20000001002 */
        /* <DEDUP_REMOVED lines=19> */
[----:B------:R-:W-:Y:S02]  /*0620*/  IMAD R10, R10, UR40, RZ ;  /* 0x000000280a0a7c24 */ /* 0x000fe4000f8e02ff */
[----:B------:R-:W-:Y:S01]  /*0630*/  IMAD.MOV R11, RZ, RZ, -R4 ;  /* 0x000000ffff0b7224 */ /* 0x000fe200078e0a04 */
        /* <DEDUP_REMOVED lines=11> */
[----:B------:R0:W2:Y:S01]  /*06f0*/  LDG.E.U8 R23, desc[UR8][R4.64] ;  /* 0x0000000804177981 */ /* 0x0000a2000c1e1100 */
[C---:B------:R-:W-:Y:S02]  /*0700*/  IADD3 R12, P1, PT, R3.reuse, UR38, RZ ;  /* 0x00000026030c7c10 */ /* 0x040fe4000ff3e0ff */
[----:B------:R-:W-:Y:S02]  /*0710*/  LEA.HI.X.SX32 R11, R2, UR37, 0x2, P0 ;  /* 0x00000025020b7c11 */ /* 0x000fe400080f16ff */
[----:B------:R-:W-:-:S02]  /*0720*/  LEA.HI.X.SX32 R13, R3, UR39, 0x1, P1 ;  /* 0x00000027030d7c11 */ /* 0x000fc400088f0eff */
        /* <DEDUP_REMOVED lines=44> */
.L_x_25287:
        /* <DEDUP_REMOVED lines=11> */
[----:B------:R-:W-:Y:S05]  /*0aa0*/  CALL.REL.NOINC `($__internal_405_$__cuda_sm3x_div_rn_noftz_f32_slowpath) ;  /* 0x0000000400707944 */ /* 0x000fea0003c00000 */
.L_x_25278:
[----:B------:R-:W-:Y:S05]  /*0ab0*/  BSYNC.RECONVERGENT B1 ;  /* 0x0000000000017941 */ /* 0x000fea0003800200 */
.L_x_25277:
        /* <DEDUP_REMOVED lines=22> */
[----:B------:R-:W-:Y:S05]  /*0c20*/  CALL.REL.NOINC `($__internal_405_$__cuda_sm3x_div_rn_noftz_f32_slowpath) ;  /* 0x0000000400107944 */ /* 0x000fea0003c00000 */
[----:B------:R-:W-:-:S07]  /*0c30*/  MOV R15, R13 ;  /* 0x0000000d000f7202 */ /* 0x000fce0000000f00 */
.L_x_25280:
[----:B------:R-:W-:Y:S05]  /*0c40*/  BSYNC.RECONVERGENT B1 ;  /* 0x0000000000017941 */ /* 0x000fea0003800200 */
.L_x_25279:
        /* <DEDUP_REMOVED lines=13> */
.L_x_25275:
[----:B------:R-:W-:Y:S05]  /*0d20*/  EXIT ;  /* 0x000000000000794d */ /* 0x000fea0003800000 */
.L_x_25276:
        /* <DEDUP_REMOVED lines=8> */
.L_x_25283:
[----:B------:R-:W-:Y:S05]  /*0db0*/  BSYNC B1 ;  /* 0x0000000000017941 */ /* 0x000fea0003800000 */
.L_x_25282:
        /* <DEDUP_REMOVED lines=9> */
.L_x_25284:
[----:B------:R-:W-:-:S05]  /*0e50*/  FMNMX R2, R3, R2, !PT ;  /* 0x0000000203027209 */ /* 0x000fca0007800000 */
[----:B------:R-:W-:Y:S01]  /*0e60*/  FADD R2, R23, -R2 ;  /* 0x8000000217027221 */ /* 0x000fe20000000000 */
[----:B------:R-:W-:Y:S01]  /*0e70*/  IMAD.MOV.U32 R23, RZ, RZ, 0x437c0000 ;  /* 0x437c0000ff177424 */ /* 0x000fe200078e00ff */
[----:B------:R-:W-:Y:S02]  /*0e80*/  FMNMX R3, R0, R14, !PT ;  /* 0x0000000e00037209 */ /* 0x000fe40007800000 */
        /* <DEDUP_REMOVED lines=22> */
.L_x_25285:
[----:B------:R-:W-:-:S04]  /*0ff0*/  FADD R4, RZ, R0 ;  /* 0x00000000ff047221 */ /* 0x000fc80000000000 */
[----:B------:R-:W-:Y:S01]  /*1000*/  IMAD.MOV.U32 R13, RZ, RZ, R4 ;  /* 0x000000ffff0d7224 */ /* 0x000fe200078e0004 */
[----:B------:R-:W-:-:S07]  /*1010*/  MOV R10, R14 ;  /* 0x0000000e000a7202 */ /* 0x000fce0000000f00 */
[----:B------:R-:W-:Y:S05]  /*1020*/  WARPSYNC.COLLECTIVE R15, `(.L_x_25286) ;  /* 0x000000000f087348 */ /* 0x000fea0003c00000 */
[----:B------:R0:W1:Y:S02]  /*1030*/  SHFL.BFLY P6, R14, R13, R12, R11 ;  /* 0x0c00000c0d0e7389 */ /* 0x00006400000c000b */
[----:B01----:R-:W-:Y:S05]  /*1040*/  ENDCOLLECTIVE ;  /* 0x000000000000791b */ /* 0x003fea0003800000 */
.L_x_25286:
[----:B------:R-:W-:Y:S01]  /*1050*/  FADD R3, R3, R10 ;  /* 0x0000000a03037221 */ /* 0x000fe20000000000 */
[----:B------:R-:W-:Y:S06]  /*1060*/  BRA `(.L_x_25287) ;  /* 0xfffffff800607947 */ /* 0x000fec000383ffff */
        .weak           $__internal_405_$__cuda_sm3x_div_rn_noftz_f32_slowpath
        .type           $__internal_405_$__cuda_sm3x_div_rn_noftz_f32_slowpath,@function
        .size           $__internal_405_$__cuda_sm3x_div_rn_noftz_f32_slowpath,(.L_x_37782 - $__internal_405_$__cuda_sm3x_div_rn_noftz_f32_slowpath)
$__internal_405_$__cuda_sm3x_div_rn_noftz_f32_slowpath:
        /* <DEDUP_REMOVED lines=34> */
.L_x_25289:
        /* <DEDUP_REMOVED lines=51> */
.L_x_25296:
[----:B------:R-:W-:-:S04]  /*15c0*/  LOP3.LUT R2, R2, 0x80000000, RZ, 0xc0, !PT ;  /* 0x8000000002027812 */ /* 0x000fc800078ec0ff */
[----:B------:R-:W-:Y:S01]  /*15d0*/  LOP3.LUT R2, R2, 0x7f800000, RZ, 0xfc, !PT ;  /* 0x7f80000002027812 */ /* 0x000fe200078efcff */
[----:B------:R-:W-:Y:S06]  /*15e0*/  BRA `(.L_x_25297) ;  /* 0x0000000000047947 */ /* 0x000fec0003800000 */
.L_x_25295:
[----:B------:R-:W-:-:S07]  /*15f0*/  IMAD R2, R12, 0x800000, R2 ;  /* 0x008000000c027824 */ /* 0x000fce00078e0202 */
.L_x_25297:
[----:B------:R-:W-:Y:S05]  /*1600*/  BSYNC.RECONVERGENT B3 ;  /* 0x0000000000037941 */ /* 0x000fea0003800200 */
.L_x_25294:
[----:B------:R-:W-:Y:S05]  /*1610*/  BRA `(.L_x_25298) ;  /* 0x0000000000207947 */ /* 0x000fea0003800000 */
.L_x_25293:
[----:B------:R-:W-:-:S04]  /*1620*/  LOP3.LUT R2, R3, 0x80000000, R2, 0x48, !PT ;  /* 0x8000000003027812 */ /* 0x000fc800078e4802 */
[----:B------:R-:W-:Y:S01]  /*1630*/  LOP3.LUT R2, R2, 0x7f800000, RZ, 0xfc, !PT ;  /* 0x7f80000002027812 */ /* 0x000fe200078efcff */
[----:B------:R-:W-:Y:S06]  /*1640*/  BRA `(.L_x_25298) ;  /* 0x0000000000147947 */ /* 0x000fec0003800000 */
.L_x_25292:
[----:B------:R-:W-:Y:S01]  /*1650*/  LOP3.LUT R2, R3, 0x80000000, R2, 0x48, !PT ;  /* 0x8000000003027812 */ /* 0x000fe200078e4802 */
[----:B------:R-:W-:Y:S06]  /*1660*/  BRA `(.L_x_25298) ;  /* 0x00000000000c7947 */ /* 0x000fec0003800000 */
.L_x_25291:
[----:B------:R-:W0:Y:S01]  /*1670*/  MUFU.RSQ R2, -QNAN ;  /* 0xffc0000000027908 */ /* 0x000e220000001400 */
[----:B------:R-:W-:Y:S05]  /*1680*/  BRA `(.L_x_25298) ;  /* 0x0000000000047947 */ /* 0x000fea0003800000 */
.L_x_25290:
[----:B------:R-:W-:-:S07]  /*1690*/  FADD.FTZ R2, R2, R3 ;  /* 0x0000000302027221 */ /* 0x000fce0000010000 */
.L_x_25298:
[----:B------:R-:W-:Y:S05]  /*16a0*/  BSYNC.RECONVERGENT B2 ;  /* 0x0000000000027941 */ /* 0x000fea0003800200 */
.L_x_25288:
[----:B0-----:R-:W-:Y:S01]  /*16b0*/  IMAD.MOV.U32 R13, RZ, RZ, R2 ;  /* 0x000000ffff0d7224 */ /* 0x001fe200078e0002 */
[----:B------:R-:W-:Y:S01]  /*16c0*/  MOV R2, R10 ;  /* 0x0000000a00027202 */ /* 0x000fe20000000f00 */
[----:B------:R-:W-:-:S04]  /*16d0*/  IMAD.MOV.U32 R3, RZ, RZ, 0x0 ;  /* 0x00000000ff037424 */ /* 0x000fc800078e00ff */
[----:B------:R-:W-:Y:S05]  /*16e0*/  RET.REL.NODEC R2 `(_Z15SoftmaxWarpImplI22BroadcastScaleMaskLoadIffbLm2EiE11DirectStoreIffEfLi1ELi1ELi2ELi2ELb0EL9Algorithm0EEvT_T0_ll) ;  /* 0xffffffe802447950 */ /* 0x000fea0003c3ffff */
.L_x_25299:
        /* <DEDUP_REMOVED lines=9> */
.L_x_37782:


//--------------------- .text._Z15SoftmaxWarpImplI22BroadcastScaleMaskLoadIffbLm2EiE11DirectStoreIffEfLi1ELi1ELi1ELi1ELb1EL9Algorithm0EEvT_T0_ll --------------------------
	.section	.text._Z15SoftmaxWarpImplI22BroadcastScaleMaskLoadIffbLm2EiE11DirectStoreIffEfLi1ELi1ELi1ELi1ELb1EL9Algorithm0EEvT_T0_ll,"ax",@progbits
	.align	128
        .global         _Z15SoftmaxWarpImplI22BroadcastScaleMaskLoadIffbLm2EiE11DirectStoreIffEfLi1ELi1ELi1ELi1ELb1EL9Algorithm0EEvT_T0_ll
        .type           _Z15SoftmaxWarpImplI22BroadcastScaleMaskLoadIffbLm2EiE11DirectStoreIffEfLi1ELi1ELi1ELi1ELb1EL9Algorithm0EEvT_T0_ll,@function
        .size           _Z15SoftmaxWarpImplI22BroadcastScaleMaskLoadIffbLm2EiE11DirectStoreIffEfLi1ELi1ELi1ELi1ELb1EL9Algorithm0EEvT_T0_ll,(.L_x_37784 - _Z15SoftmaxWarpImplI22BroadcastScaleMaskLoadIffbLm2EiE11DirectStoreIffEfLi1ELi1ELi1ELi1ELb1EL9Algorithm0EEvT_T0_ll)
        .other          _Z15SoftmaxWarpImplI22BroadcastScaleMaskLoadIffbLm2EiE11DirectStoreIffEfLi1ELi1ELi1ELi1ELb1EL9Algorithm0EEvT_T0_ll,@"STO_CUDA_ENTRY STV_DEFAULT"
_Z15SoftmaxWarpImplI22BroadcastScaleMaskLoadIffbLm2EiE11DirectStoreIffEfLi1ELi1ELi1ELi1ELb1EL9Algorithm0EEvT_T0_ll:
.text._Z15SoftmaxWarpImplI22BroadcastScaleMaskLoadIffbLm2EiE11DirectStoreIffEfLi1ELi1ELi1ELi1ELb1EL9Algorithm0EEvT_T0_ll:
        /* <DEDUP_REMOVED lines=29> */
.L_x_25300:
        /* <DEDUP_REMOVED lines=38> */
[----:B------:R-:W-:Y:S02]  /*0430*/  IMAD R3, R2, R11, R3 ;  /* 0x0000000b02037224 */ /* 0x000fe400078e0203 */
[----:B------:R-:W-:-:S03]  /*0440*/  IMAD.MOV.U32 R11, RZ, RZ, RZ ;  /* 0x000000ffff0b7224 */ /* 0x000fc600078e00ff */
[----:B------:R-:W-:-:S13]  /*0450*/  ISETP.GE.U32.AND P0, PT, R3, R2, PT ;  /* 0x000000020300720c */ /* 0x000fda0003f06070 */
[----:B------:R-:W-:Y:S02]  /*0460*/  @P0 IMAD.IADD R3, R3, 0x1, -R2 ;  /* 0x0000000103030824 */ /* 0x000fe400078e0a02 */
[----:B------:R-:W-:-:S03]  /*0470*/  @P0 VIADD R4, R4, 0x1 ;  /* 0x0000000104040836 */ /* 0x000fc60000000000 */
[----:B------:R-:W-:-:S13]  /*0480*/  ISETP.GE.U32.AND P1, PT, R3, R2, PT ;  /* 0x000000020300720c */ /* 0x000fda0003f26070 */
[----:B------:R-:W-:Y:S01]  /*0490*/  @P1 VIADD R4, R4, 0x1 ;  /* 0x0000000104041836 */ /* 0x000fe20000000000 */
[----:B------:R-:W-:-:S04]  /*04a0*/  @!P2 LOP3.LUT R4, RZ, R2, RZ, 0x33, !PT ;  /* 0x00000002ff04a212 */ /* 0x000fc800078e33ff */
[----:B------:R-:W-:Y:S01]  /*04b0*/  MOV R10, R4 ;  /* 0x00000004000a7202 */ /* 0x000fe20000000f00 */
[----:B------:R-:W-:Y:S06]  /*04c0*/  BRA `(.L_x_25303) ;  /* 0x0000000000107947 */ /* 0x000fec0003800000 */
.L_x_25302:
[----:B------:R-:W-:-:S07]  /*04d0*/  MOV R0, 0x4f0 ;  /* 0x000004f000007802 */ /* 0x000fce0000000f00 */
[----:B------:R-:W-:Y:S05]  /*04e0*/  CALL.REL.NOINC `($__internal_406_$__cuda_sm20_div_u64) ;  /* 0x0000001400147944 */ /* 0x000fea0003c00000 */
[----:B------:R-:W-:Y:S02]  /*04f0*/  IMAD.MOV.U32 R10, RZ, RZ, R3 ;  /* 0x000000ffff0a7224 */ /* 0x000fe400078e0003 */
[----:B------:R-:W-:-:S07]  /*0500*/  IMAD.MOV.U32 R11, RZ, RZ, R4 ;  /* 0x000000ffff0b7224 */ /* 0x000fce00078e0004 */
.L_x_25303:
[----:B------:R-:W-:Y:S05]  /*0510*/  BSYNC.RECONVERGENT B0 ;  /* 0x0000000000007941 */ /* 0x000fea0003800200 */
.L_x_25301:
        /* <DEDUP_REMOVED lines=14> */
[----:B------:R-:W-:Y:S02]  /*0600*/  IMAD.MOV.U32 R0, RZ, RZ, 0x3bbb989d ;  /* 0x3bbb989dff007424 */ /* 0x000fe400078e00ff */
        /* <DEDUP_REMOVED lines=21> */
[----:B------:R-:W-:-:S06]  /*0760*/  IMAD.HI.U32 R17, R17, R19, R16 ;  /* 0x0000001311117227 */ /* 0x000fcc00078e0010 */
        /* <DEDUP_REMOVED lines=14> */
[----:B------:R-:W-:Y:S01]  /*0850*/  ISETP.NE.AND.EX P1, PT, R21, RZ, PT, P1 ;  /* 0x000000ff1500720c */ /* 0x000fe20003f25310 */
[----:B------:R-:W-:Y:S01]  /*0860*/  @!P3 IMAD.MOV R17, RZ, RZ, -R17 ;  /* 0x000000ffff11b224 */ /* 0x000fe200078e0a11 */
[----:B------:R-:W-:-:S04]  /*0870*/  @!P2 LOP3.LUT R17, RZ, R10, RZ, 0x33, !PT ;  /* 0x0000000aff11a212 */ /* 0x000fc800078e33ff */
[C---:B------:R-:W-:Y:S02]  /*0880*/  IADD3 R13, PT, PT, -R17.reuse, RZ, RZ ;  /* 0x000000ff110d7210 */ /* 0x040fe40007ffe1ff */
[----:B------:R-:W-:Y:S02]  /*0890*/  SEL R17, R17, RZ, P1 ;  /* 0x000000ff11117207 */ /* 0x000fe40000800000 */
[----:B0-----:R-:W-:Y:S01]  /*08a0*/  ISETP.NE.U32.AND P2, PT, R18, 0x1, PT ;  /* 0x000000011200780c */ /* 0x001fe20003f45070 */
[----:B------:R-:W-:Y:S02]  /*08b0*/  IMAD R10, R10, R13, R3 ;  /* 0x0000000d0a0a7224 */ /* 0x000fe400078e0203 */
[----:B--2---:R-:W-:Y:S01]  /*08c0*/  IMAD R17, R17, UR4, RZ ;  /* 0x0000000411117c24 */ /* 0x004fe2000f8e02ff */
[----:B------:R-:W-:Y:S02]  /*08d0*/  ISETP.NE.AND.EX P2, PT, R19, RZ, PT, P2 ;  /* 0x000000ff1300720c */ /* 0x000fe40003f45320 */
[----:B------:R-:W-:-:S02]  /*08e0*/  R2UR UR4, R14 ;  /* 0x000000000e0472ca */ /* 0x000fc400000e0000 */
[----:B------:R-:W-:-:S05]  /*08f0*/  SEL R10, R10, RZ, P2 ;  /* 0x000000ff0a0a7207 */ /* 0x000fca0001000000 */
        /* <DEDUP_REMOVED lines=13> */
.L_x_25307:
[----:B------:R-:W-:Y:S05]  /*09d0*/  BSYNC.RECONVERGENT B1 ;  /* 0x0000000000017941 */ /* 0x000fea0003800200 */
.L_x_25306:
        /* <DEDUP_REMOVED lines=22> */
[----:B-1----:R-:W-:Y:S05]  /*0b40*/  CALL.REL.NOINC `($__internal_407_$__cuda_sm3x_div_rn_noftz_f32_slowpath) ;  /* 0x0000001000947944 */ /* 0x002fea0003c00000 */
.L_x_25309:
[----:B------:R-:W-:Y:S05]  /*0b50*/  BSYNC.RECONVERGENT B1 ;  /* 0x0000000000017941 */ /* 0x000fea0003800200 */
.L_x_25308:
[----:B------:R-:W-:Y:S02]  /*0b60*/  IMAD.MOV.U32 R13, RZ, RZ, R5 ;  /* 0x000000ffff0d7224 */ /* 0x000fe400078e0005 */
[----:B------:R-:W-:Y:S01]  /*0b70*/  IMAD.MOV.U32 R10, RZ, RZ, R8 ;  /* 0x000000ffff0a7224 */ /* 0x000fe200078e0008 */
[----:B------:R-:W-:Y:S06]  /*0b80*/  @P0 BRA `(.L_x_25305) ;  /* 0x0000000000300947 */ /* 0x000fec0003800000 */
[----:B------:R-:W0:Y:S01]  /*0b90*/  LDCU.64 UR4, c[0x0][0x3e0] ;  /* 0x00007c00ff0477ac */ /* 0x000e220008000a00 */
[----:B------:R-:W-:Y:S01]  /*0ba0*/  MOV R5, RZ ;  /* 0x000000ff00057202 */ /* 0x000fe20000000f00 */
        /* <DEDUP_REMOVED lines=10> */
.L_x_25305:
[----:B------:R-:W-:Y:S05]  /*0c50*/  BSYNC.RECONVERGENT B0 ;  /* 0x0000000000007941 */ /* 0x000fea0003800200 */
.L_x_25304:
[----:B------:R-:W3:Y:S01]  /*0c60*/  LDC R6, c[0x0][0x3a8] ;  /* 0x0000ea00ff067b82 */ /* 0x000ee20000000800 */
[----:B------:R-:W-:-:S04]  /*0c70*/  ISETP.NE.U32.AND P0, PT, R12, RZ, PT ;  /* 0x000000ff0c00720c */ /* 0x000fc80003f05070 */
[----:B------:R-:W-:-:S03]  /*0c80*/  ISETP.NE.AND.EX P0, PT, R11, RZ, PT, P0 ;  /* 0x000000ff0b00720c */ /* 0x000fc60003f05300 */
[----:B------:R-:W4:Y:S08]  /*0c90*/  LDC.64 R20, c[0x0][0x390] ;  /* 0x0000e400ff147b82 */ /* 0x000f300000000a00 */
[----:B------:R-:W0:Y:S02]  /*0ca0*/  LDC.64 R18, c[0x0][0x398] ;  /* 0x0000e600ff127b82 */ /* 0x000e240000000a00 */
[----:B------:R-:W-:Y:S05]  /*0cb0*/  @!P0 EXIT ;  /* 0x000000000000894d */ /* 0x000fea0003800000 */
[----:B------:R-:W-:Y:S01]  /*0cc0*/  BSSY.RECONVERGENT B0, `(.L_x_25310) ;  /* 0x00000c6000007945 */ /* 0x000fe20003800200 */
.L_x_25323:
[----:B0-----:R-:W-:Y:S01]  /*0cd0*/  ISETP.GE.U32.AND P0, PT, R4, UR40, PT ;  /* 0x0000002804007c0c */ /* 0x001fe2000bf06070 */
[----:B------:R-:W-:Y:S01]  /*0ce0*/  BSSY.RECONVERGENT B1, `(.L_x_25311) ;  /* 0x0000038000017945 */ /* 0x000fe20003800200 */
[----:B--2---:R-:W-:Y:S02]  /*0cf0*/  IMAD.MOV.U32 R3, RZ, RZ, -0x800000 ;  /* 0xff800000ff037424 */ /* 0x004fe400078e00ff */
[----:B------:R-:W-:Y:S01]  /*0d00*/  ISETP.GE.AND.EX P0, PT, RZ, UR41, PT, P0 ;  /* 0x00000029ff007c0c */ /* 0x000fe2000bf06300 */
[----:B------:R-:W-:Y:S02]  /*0d10*/  IMAD.MOV.U32 R0, RZ, RZ, 0x3bbb989d ;  /* 0x3bbb989dff007424 */ /* 0x000fe400078e00ff */
[----:B------:R-:W-:-:S10]  /*0d20*/  IMAD.MOV.U32 R12, RZ, RZ, -0x800000 ;  /* 0xff800000ff0c7424 */ /* 0x000fd400078e00ff */
        /* <DEDUP_REMOVED lines=51> */
.L_x_25312:
[----:B------:R-:W-:Y:S05]  /*1060*/  BSYNC.RECONVERGENT B1 ;  /* 0x0000000000017941 */ /* 0x000fea0003800200 */
.L_x_25311:
        /* <DEDUP_REMOVED lines=22> */
[----:B-1-34-:R-:W-:Y:S05]  /*11d0*/  CALL.REL.NOINC `($__internal_407_$__cuda_sm3x_div_rn_noftz_f32_slowpath) ;  /* 0x0000000800f07944 */ /* 0x01afea0003c00000 */
.L_x_25314:
[----:B------:R-:W-:Y:S05]  /*11e0*/  BSYNC.RECONVERGENT B1 ;  /* 0x0000000000017941 */ /* 0x000fea0003800200 */
.L_x_25313:
[----:B------:R-:W-:Y:S01]  /*11f0*/  BSSY.RECONVERGENT B1, `(.L_x_25315) ;  /* 0x000000f000017945 */ /* 0x000fe20003800200 */
[----:B------:R-:W-:Y:S02]  /*1200*/  IADD3 R9, P3, PT, R2, R13, RZ ;  /* 0x0000000d02097210 */ /* 0x000fe40007f7e0ff */
[----:B------:R-:W-:Y:S01]  /*1210*/  MOV R8, 0xff800000 ;  /* 0xff80000000087802 */ /* 0x000fe20000000f00 */
[----:B------:R-:W-:Y:S10]  /*1220*/  @P0 BRA `(.L_x_25316) ;  /* 0x00000000002c0947 */ /* 0x000ff40003800000 */
[----:B------:R-:W-:Y:S01]  /*1230*/  IMAD R0, R10, UR44, RZ ;  /* 0x0000002c0a007c24 */ /* 0x000fe2000f8e02ff */
[----:B-1----:R-:W-:Y:S01]  /*1240*/  R2UR UR4, R14 ;  /* 0x000000000e0472ca */ /* 0x002fe200000e0000 */
        /* <DEDUP_REMOVED lines=9> */
.L_x_25316:
[----:B------:R-:W-:Y:S05]  /*12e0*/  BSYNC.RECONVERGENT B1 ;  /* 0x0000000000017941 */ /* 0x000fea0003800200 */
.L_x_25315:
[----:B------:R-:W-:Y:S01]  /*12f0*/  BSSY.RECONVERGENT B1, `(.L_x_25317) ;  /* 0x0000036000017945 */ /* 0x000fe20003800200 */
[----:B------:R-:W-:Y:S02]  /*1300*/  IMAD.MOV.U32 R0, RZ, RZ, 0x3bbb989d ;  /* 0x3bbb989dff007424 */ /* 0x000fe400078e00ff */
[----:B0-----:R-:W-:Y:S01]  /*1310*/  IMAD.MOV.U32 R3, RZ, RZ, -0x800000 ;  /* 0xff800000ff037424 */ /* 0x001fe200078e00ff */
[----:B------:R-:W-:Y:S06]  /*1320*/  @P0 BRA `(.L_x_25318) ;  /* 0x0000000000c80947 */ /* 0x000fec0003800000 */
        /* <DEDUP_REMOVED lines=14> */
[----:B------:R-:W-:-:S04]  /*1410*/  IMAD.HI.U32 R12, R13, R11, R12 ;  /* 0x0000000b0d0c7227 */ /* 0x000fc800078e000c */
[----:B------:R-:W-:-:S04]  /*1420*/  IMAD.MOV.U32 R11, RZ, RZ, R17 ;  /* 0x000000ffff0b7224 */ /* 0x000fc800078e0011 */
        /* <DEDUP_REMOVED lines=34> */
.L_x_25318:
[----:B------:R-:W-:Y:S05]  /*1650*/  BSYNC.RECONVERGENT B1 ;  /* 0x0000000000017941 */ /* 0x000fea0003800200 */
.L_x_25317:
[----:B------:R-:W-:Y:S01]  /*1660*/  FADD R3, -R3, R8 ;  /* 0x0000000803037221 */ /* 0x000fe20000000100 */
[----:B------:R-:W-:Y:S01]  /*1670*/  IMAD.MOV.U32 R11, RZ, RZ, 0x437c0000 ;  /* 0x437c0000ff0b7424 */ /* 0x000fe200078e00ff */
[----:B------:R-:W-:Y:S01]  /*1680*/  BSSY.RECONVERGENT B1, `(.L_x_25319) ;  /* 0x0000016000017945 */ /* 0x000fe20003800200 */
[----:B------:R-:W-:Y:S01]  /*1690*/  IADD3.X R10, PT, PT, R7, R10, RZ, P3, !PT ;  /* 0x0000000a070a7210 */ /* 0x000fe20001ffe4ff */
        /* <DEDUP_REMOVED lines=20> */
.L_x_25320:
[----:B------:R-:W-:Y:S05]  /*17e0*/  BSYNC.RECONVERGENT B1 ;  /* 0x0000000000017941 */ /* 0x000fea0003800200 */
.L_x_25319:
        /* <DEDUP_REMOVED lines=13> */
.L_x_25322:
[----:B------:R-:W-:Y:S05]  /*18c0*/  BSYNC.RECONVERGENT B1 ;  /* 0x0000000000017941 */ /* 0x000fea0003800200 */
.L_x_25321:
[----:B------:R-:W-:-:S05]  /*18d0*/  IADD3 R13, P0, PT, R2, R9, RZ ;  /* 0x00000009020d7210 */ /* 0x000fca0007f1e0ff */
[----:B------:R-:W-:Y:S01]  /*18e0*/  IMAD.X R10, R7, 0x1, R10, P0 ;  /* 0x00000001070a7824 */ /* 0x000fe200000e060a */
[----:B------:R-:W-:-:S04]  /*18f0*/  ISETP.GE.U32.AND P0, PT, R13, UR48, PT ;  /* 0x000000300d007c0c */ /* 0x000fc8000bf06070 */
[----:B------:R-:W-:-:S13]  /*1900*/  ISETP.GE.AND.EX P0, PT, R10, UR49, PT, P0 ;  /* 0x000000310a007c0c */ /* 0x000fda000bf06300 */
[----:B------:R-:W-:Y:S05]  /*1910*/  @!P0 BRA `(.L_x_25323) ;  /* 0xfffffff000ec8947 */ /* 0x000fea000383ffff */
[----:B------:R-:W-:Y:S05]  /*1920*/  BSYNC.RECONVERGENT B0 ;  /* 0x0000000000007941 */ /* 0x000fea0003800200 */
.L_x_25310:
[----:B------:R-:W-:Y:S05]  /*1930*/  EXIT ;  /* 0x000000000000794d */ /* 0x000fea0003800000 */
        .weak           $__internal_406_$__cuda_sm20_div_u64
        .type           $__internal_406_$__cuda_sm20_div_u64,@function
        .size           $__internal_406_$__cuda_sm20_div_u64,($__internal_407_$__cuda_sm3x_div_rn_noftz_f32_slowpath - $__internal_406_$__cuda_sm20_div_u64)
$__internal_406_$__cuda_sm20_div_u64:
        /* <DEDUP_REMOVED lines=50> */
[----:B------:R-:W-:Y:S02]  /*1c60*/  IMAD.X R4, RZ, RZ, R13, P2 ;  /* 0x000000ffff047224 */ /* 0x000fe400010e060d */
[----:B------:R-:W-:Y:S01]  /*1c70*/  IMAD.MOV.U32 R11, RZ, RZ, 0x0 ;  /* 0x00000000ff0b7424 */ /* 0x000fe200078e00ff */
[C---:B------:R-:W-:Y:S01]  /*1c80*/  ISETP.GE.U32.AND.EX P0, PT, R16.reuse, R7, PT, P0 ;  /* 0x000000071000720c */ /* 0x040fe20003f06100 */
[----:B------:R-:W-:Y:S01]  /*1c90*/  IMAD.X R14, R16, 0x1, ~R7, P1 ;  /* 0x00000001100e7824 */ /* 0x000fe200008e0e07 */
[----:B------:R-:W-:Y:S02]  /*1ca0*/  ISETP.NE.U32.AND P1, PT, R2, RZ, PT ;  /* 0x000000ff0200720c */ /* 0x000fe40003f25070 */
[----:B------:R-:W-:Y:S02]  /*1cb0*/  SEL R3, R3, R17, P0 ;  /* 0x0000001103037207 */ /* 0x000fe40000000000 */
[----:B------:R-:W-:-:S02]  /*1cc0*/  SEL R10, R10, R15, P0 ;  /* 0x0000000f0a0a7207 */ /* 0x000fc40000000000 */
[----:B------:R-:W-:Y:S02]  /*1cd0*/  SEL R14, R14, R16, P0 ;  /* 0x000000100e0e7207 */ /* 0x000fe40000000000 */
[----:B------:R-:W-:Y:S02]  /*1ce0*/  SEL R13, R4, R13, P0 ;  /* 0x0000000d040d7207 */ /* 0x000fe40000000000 */
[----:B------:R-:W-:Y:S02]  /*1cf0*/  ISETP.GE.U32.AND P0, PT, R3, R2, PT ;  /* 0x000000020300720c */ /* 0x000fe40003f06070 */
[----:B------:R-:W-:Y:S02]  /*1d00*/  IADD3 R3, P2, PT, R10, 0x1, RZ ;  /* 0x000000010a037810 */ /* 0x000fe40007f5e0ff */
[----:B------:R-:W-:Y:S02]  /*1d10*/  ISETP.GE.U32.AND.EX P0, PT, R14, R7, PT, P0 ;  /* 0x000000070e00720c */ /* 0x000fe40003f06100 */
[----:B------:R-:W-:Y:S01]  /*1d20*/  ISETP.NE.AND.EX P1, PT, R7, RZ, PT, P1 ;  /* 0x000000ff0700720c */ /* 0x000fe20003f25310 */
[----:B------:R-:W-:Y:S01]  /*1d30*/  IMAD.X R4, RZ, RZ, R13, P2 ;  /* 0x000000ffff047224 */ /* 0x000fe200010e060d */
[----:B------:R-:W-:-:S02]  /*1d40*/  SEL R3, R3, R10, P0 ;  /* 0x0000000a03037207 */ /* 0x000fc40000000000 */
[----:B------:R-:W-:Y:S02]  /*1d50*/  MOV R10, R0 ;  /* 0x00000000000a7202 */ /* 0x000fe40000000f00 */
[----:B------:R-:W-:Y:S02]  /*1d60*/  SEL R4, R4, R13, P0 ;  /* 0x0000000d04047207 */ /* 0x000fe40000000000 */
[----:B------:R-:W-:Y:S02]  /*1d70*/  SEL R3, R3, 0xffffffff, P1 ;  /* 0xffffffff03037807 */ /* 0x000fe40000800000 */
[----:B------:R-:W-:Y:S01]  /*1d80*/  SEL R4, R4, 0xffffffff, P1 ;  /* 0xffffffff04047807 */ /* 0x000fe20000800000 */
[----:B------:R-:W-:Y:S06]  /*1d90*/  RET.REL.NODEC R10 `(_Z15SoftmaxWarpImplI22BroadcastScaleMaskLoadIffbLm2EiE11DirectStoreIffEfLi1ELi1ELi1ELi1ELb1EL9Algorithm0EEvT_T0_ll) ;  /* 0xffffffe00a987950 */ /* 0x000fec0003c3ffff */
        .weak           $__internal_407_$__cuda_sm3x_div_rn_noftz_f32_slowpath
        .type           $__internal_407_$__cuda_sm3x_div_rn_noftz_f32_slowpath,@function
        .size           $__internal_407_$__cuda_sm3x_div_rn_noftz_f32_slowpath,(.L_x_37784 - $__internal_407_$__cuda_sm3x_div_rn_noftz_f32_slowpath)
$__internal_407_$__cuda_sm3x_div_rn_noftz_f32_slowpath:
        /* <DEDUP_REMOVED lines=34> */
.L_x_25325:
        /* <DEDUP_REMOVED lines=51> */
.L_x_25332:
[----:B------:R-:W-:-:S04]  /*22f0*/  LOP3.LUT R0, R0, 0x80000000, RZ, 0xc0, !PT ;  /* 0x8000000000007812 */ /* 0x000fc800078ec0ff */
[----:B------:R-:W-:Y:S01]  /*2300*/  LOP3.LUT R0, R0, 0x7f800000, RZ, 0xfc, !PT ;  /* 0x7f80000000007812 */ /* 0x000fe200078efcff */
[----:B------:R-:W-:Y:S06]  /*2310*/  BRA `(.L_x_25333) ;  /* 0x0000000000047947 */ /* 0x000fec0003800000 */
.L_x_25331:
[----:B------:R-:W-:-:S07]  /*2320*/  IMAD R0, R25, 0x800000, R0 ;  /* 0x0080000019007824 */ /* 0x000fce00078e0200 */
.L_x_25333:
[----:B------:R-:W-:Y:S05]  /*2330*/  BSYNC.RECONVERGENT B3 ;  /* 0x0000000000037941 */ /* 0x000fea0003800200 */
.L_x_25330:
[----:B------:R-:W-:Y:S05]  /*2340*/  BRA `(.L_x_25334) ;  /* 0x0000000000207947 */ /* 0x000fea0003800000 */
.L_x_25329:
[----:B------:R-:W-:-:S04]  /*2350*/  LOP3.LUT R0, R3, 0x80000000, R0, 0x48, !PT ;  /* 0x8000000003007812 */ /* 0x000fc800078e4800 */
[----:B------:R-:W-:Y:S01]  /*2360*/  LOP3.LUT R0, R0, 0x7f800000, RZ, 0xfc, !PT ;  /* 0x7f80000000007812 */ /* 0x000fe200078efcff */
[----:B------:R-:W-:Y:S06]  /*2370*/  BRA `(.L_x_25334) ;  /* 0x0000000000147947 */ /* 0x000fec0003800000 */
.L_x_25328:
[----:B------:R-:W-:Y:S01]  /*2380*/  LOP3.LUT R0, R3, 0x80000000, R0, 0x48, !PT ;  /* 0x8000000003007812 */ /* 0x000fe200078e4800 */
[----:B------:R-:W-:Y:S06]  /*2390*/  BRA `(.L_x_25334) ;  /* 0x00000000000c7947 */ /* 0x000fec0003800000 */
.L_x_25327:
[----:B------:R-:W0:Y:S01]  /*23a0*/  MUFU.RSQ R0, -QNAN ;  /* 0xffc0000000007908 */ /* 0x000e220000001400 */
[----:B------:R-:W-:Y:S05]  /*23b0*/  BRA `(.L_x_25334) ;  /* 0x0000000000047947 */ /* 0x000fea0003800000 */
.L_x_25326:
[----:B------:R-:W-:-:S07]  /*23c0*/  FADD.FTZ R0, R0, R3 ;  /* 0x0000000300007221 */ /* 0x000fce0000010000 */
.L_x_25334:
[----:B------:R-:W-:Y:S05]  /*23d0*/  BSYNC.RECONVERGENT B2 ;  /* 0x0000000000027941 */ /* 0x000fea0003800200 */
.L_x_25324:
[----:B------:R-:W-:Y:S02]  /*23e0*/  IMAD.MOV.U32 R17, RZ, RZ, 0x0 ;  /* 0x00000000ff117424 */ /* 0x000fe400078e00ff */
[----:B0-----:R-:W-:Y:S02]  /*23f0*/  IMAD.MOV.U32 R3, RZ, RZ, R0 ;  /* 0x000000ffff037224 */ /* 0x001fe400078e0000 */
[----:B------:R-:W-:Y:S05]  /*2400*/  RET.REL.NODEC R16 `(_Z15SoftmaxWarpImplI22BroadcastScaleMaskLoadIffbLm2EiE11DirectStoreIffEfLi1ELi1ELi1ELi1ELb1EL9Algorithm0EEvT_T0_ll) ;  /* 0xffffffd810fc7950 */ /* 0x000fea0003c3ffff */
.L_x_25335:
        /* <DEDUP_REMOVED lines=15> */
.L_x_37784:


//--------------------- .text._Z15SoftmaxWarpImplI22BroadcastScaleMaskLoadIffbLm2EiE11DirectStoreIffEfLi1ELi1ELi1ELi1ELb0EL9Algorithm0EEvT_T0_ll --------------------------
	.section	.text._Z15SoftmaxWarpImplI22BroadcastScaleMaskLoadIffbLm2EiE11DirectStoreIffEfLi1ELi1ELi1ELi1ELb0EL9Algorithm0EEvT_T0_ll,"ax",@progbits
	.align	128
        .global         _Z15SoftmaxWarpImplI22BroadcastScaleMaskLoadIffbLm2EiE11DirectStoreIffEfLi1ELi1ELi1ELi1ELb0EL9Algorithm0EEvT_T0_ll
        .type           _Z15SoftmaxWarpImplI22BroadcastScaleMaskLoadIffbLm2EiE11DirectStoreIffEfLi1ELi1ELi1ELi1ELb0EL9Algorithm0EEvT_T0_ll,@function
        .size           _Z15SoftmaxWarpImplI22BroadcastScaleMaskLoadIffbLm2EiE11DirectStoreIffEfLi1ELi1ELi1ELi1ELb0EL9Algorithm0EEvT_T0_ll,(.L_x_37786 - _Z15SoftmaxWarpImplI22BroadcastScaleMaskLoadIffbLm2EiE11DirectStoreIffEfLi1ELi1ELi1ELi1ELb0EL9Algorithm0EEvT_T0_ll)
        .other          _Z15SoftmaxWarpImplI22BroadcastScaleMaskLoadIffbLm2EiE11DirectStoreIffEfLi1ELi1ELi1ELi1ELb0EL9Algorithm0EEvT_T0_ll,@"STO_CUDA_ENTRY STV_DEFAULT"
_Z15SoftmaxWarpImplI22BroadcastScaleMaskLoadIffbLm2EiE11DirectStoreIffEfLi1ELi1ELi1ELi1ELb0EL9Algorithm0EEvT_T0_ll:
.text._Z15SoftmaxWarpImplI22BroadcastScaleMaskLoadIffbLm2EiE11DirectStoreIffEfLi1ELi1ELi1ELi1ELb0EL9Algorithm0EEvT_T0_ll:
        /* <DEDUP_REMOVED lines=28> */
.L_x_25336:
        /* <DEDUP_REMOVED lines=39> */
[----:B------:R-:W-:-:S03]  /*0430*/  HFMA2 R3, -RZ, RZ, 0, 0 ;  /* 0x00000000ff037431 */ /* 0x000fc600000001ff */
[----:B------:R-:W-:-:S13]  /*0440*/  ISETP.GE.U32.AND P0, PT, R5, R6, PT ;  /* 0x000000060500720c */ /* 0x000fda0003f06070 */
[----:B------:R-:W-:Y:S02]  /*0450*/  @P0 IMAD.IADD R5, R5, 0x1, -R6 ;  /* 0x0000000105050824 */ /* 0x000fe400078e0a06 */
[----:B------:R-:W-:-:S03]  /*0460*/  @P0 VIADD R2, R2, 0x1 ;  /* 0x0000000102020836 */ /* 0x000fc60000000000 */
[----:B------:R-:W-:-:S13]  /*0470*/  ISETP.GE.U32.AND P1, PT, R5, R6, PT ;  /* 0x000000060500720c */ /* 0x000fda0003f26070 */
[----:B------:R-:W-:Y:S01]  /*0480*/  @P1 VIADD R2, R2, 0x1 ;  /* 0x0000000102021836 */ /* 0x000fe20000000000 */
[----:B------:R-:W-:Y:S01]  /*0490*/  @!P2 LOP3.LUT R2, RZ, R6, RZ, 0x33, !PT ;  /* 0x00000006ff02a212 */ /* 0x000fe200078e33ff */
[----:B------:R-:W-:Y:S06]  /*04a0*/  BRA `(.L_x_25339) ;  /* 0x0000000000107947 */ /* 0x000fec0003800000 */
.L_x_25338:
[----:B------:R-:W-:-:S07]  /*04b0*/  MOV R0, 0x4d0 ;  /* 0x000004d000007802 */ /* 0x000fce0000000f00 */
[----:B------:R-:W-:Y:S05]  /*04c0*/  CALL.REL.NOINC `($__internal_408_$__cuda_sm20_div_u64) ;  /* 0x0000001000947944 */ /* 0x000fea0003c00000 */
[----:B------:R-:W-:Y:S02]  /*04d0*/  IMAD.MOV.U32 R2, RZ, RZ, R4 ;  /* 0x000000ffff027224 */ /* 0x000fe400078e0004 */
[----:B------:R-:W-:-:S07]  /*04e0*/  IMAD.MOV.U32 R3, RZ, RZ, R5 ;  /* 0x000000ffff037224 */ /* 0x000fce00078e0005 */
.L_x_25339:
[----:B------:R-:W-:Y:S05]  /*04f0*/  BSYNC.RECONVERGENT B0 ;  /* 0x0000000000007941 */ /* 0x000fea0003800200 */
.L_x_25337:
        /* <DEDUP_REMOVED lines=19> */
[----:B------:R-:W-:-:S05]  /*0630*/  ISETP.GE.AND P2, PT, R20, RZ, PT ;  /* 0x000000ff1400720c */ /* 0x000fca0003f46270 */
[----:B--2---:R-:W2:Y:S02]  /*0640*/  MUFU.RCP R16, R16 ;  /* 0x0000001000107308 */ /* 0x004ea40000001000 */
[----:B--2---:R-:W-:-:S06]  /*0650*/  VIADD R2, R16, 0xffffffe ;  /* 0x0ffffffe10027836 */ /* 0x004fcc0000000000 */
[----:B------:R2:W3:Y:S02]  /*0660*/  F2I.FTZ.U32.TRUNC.NTZ R3, R2 ;  /* 0x0000000200037305 */ /* 0x0004e4000021f000 */
[----:B--2---:R-:W-:Y:S01]  /*0670*/  MOV R2, RZ ;  /* 0x000000ff00027202 */ /* 0x004fe20000000f00 */
        /* <DEDUP_REMOVED lines=20> */
[--C-:B------:R-:W-:Y:S01]  /*07c0*/  IMAD R15, R15, R2, R0.reuse ;  /* 0x000000020f0f7224 */ /* 0x100fe200078e0200 */
[----:B---3--:R-:W-:Y:S02]  /*07d0*/  ISETP.NE.U32.AND P1, PT, R18, 0x1, PT ;  /* 0x000000011200780c */ /* 0x008fe40003f25070 */
[----:B------:R-:W-:Y:S02]  /*07e0*/  SEL R16, R16, RZ, P0 ;  /* 0x000000ff10107207 */ /* 0x000fe40000000000 */
[----:B------:R-:W-:Y:S02]  /*07f0*/  ISETP.NE.AND.EX P1, PT, R19, RZ, PT, P1 ;  /* 0x000000ff1300720c */ /* 0x000fe40003f25310 */
[----:B------:R-:W-:Y:S01]  /*0800*/  SHF.R.S64 R18, RZ, 0x1e, R0 ;  /* 0x0000001eff127819 */ /* 0x000fe20000001000 */
        /* <DEDUP_REMOVED lines=39> */
[----:B------:R-:W-:Y:S05]  /*0a80*/  CALL.REL.NOINC `($__internal_409_$__cuda_sm3x_div_rn_noftz_f32_slowpath) ;  /* 0x0000001000347944 */ /* 0x000fea0003c00000 */
[----:B------:R-:W-:-:S07]  /*0a90*/  IMAD.MOV.U32 R15, RZ, RZ, R20 ;  /* 0x000000ffff0f7224 */ /* 0x000fce00078e0014 */
.L_x_25343:
[----:B------:R-:W-:Y:S05]  /*0aa0*/  BSYNC.RECONVERGENT B1 ;  /* 0x0000000000017941 */ /* 0x000fea0003800200 */
.L_x_25342:
        /* <DEDUP_REMOVED lines=10> */
[----:B------:R-:W-:Y:S02]  /*0b50*/  IMAD.IADD R3, R3, 0x1, R9 ;  /* 0x0000000103037824 */ /* 0x000fe400078e0209 */
[----:B------:R-:W-:-:S03]  /*0b60*/  IMAD.MOV.U32 R9, RZ, RZ, R13 ;  /* 0x000000ffff097224 */ /* 0x000fc600078e000d */
[----:B------:R-:W-:-:S05]  /*0b70*/  LEA.HI.X R19, R2, UR7, R3, 0x2, P0 ;  /* 0x0000000702137c11 */ /* 0x000fca00080f1403 */
[----:B------:R2:W-:Y:S02]  /*0b80*/  STG.E desc[UR4][R18.64], R15 ;  /* 0x0000000f12007986 */ /* 0x0005e4000c101904 */
.L_x_25341:
[----:B------:R-:W-:Y:S05]  /*0b90*/  BSYNC.RECONVERGENT B0 ;  /* 0x0000000000007941 */ /* 0x000fea0003800200 */
.L_x_25340:
[----:B------:R-:W-:Y:S01]  /*0ba0*/  ISETP.NE.U32.AND P0, PT, R14, RZ, PT ;  /* 0x000000ff0e00720c */ /* 0x000fe20003f05070 */
[----:B------:R-:W3:Y:S03]  /*0bb0*/  LDC R16, c[0x0][0x3a8] ;  /* 0x0000ea00ff107b82 */ /* 0x000ee60000000800 */
[----:B------:R-:W-:-:S05]  /*0bc0*/  ISETP.NE.AND.EX P0, PT, R17, RZ, PT, P0 ;  /* 0x000000ff1100720c */ /* 0x000fca0003f05300 */
[----:B------:R-:W4:Y:S08]  /*0bd0*/  LDC.64 R12, c[0x0][0x390] ;  /* 0x0000e400ff0c7b82 */ /* 0x000f300000000a00 */
[----:B--2---:R-:W2:Y:S01]  /*0be0*/  LDC.64 R14, c[0x0][0x398] ;  /* 0x0000e600ff0e7b82 */ /* 0x004ea20000000a00 */
[----:B------:R-:W-:Y:S05]  /*0bf0*/  @!P0 EXIT ;  /* 0x000000000000894d */ /* 0x000fea0003800000 */
[----:B------:R-:W-:Y:S01]  /*0c00*/  BSSY.RECONVERGENT B0, `(.L_x_25344) ;  /* 0x00000b0000007945 */ /* 0x000fe20003800200 */
.L_x_25349:
[----:B---3--:R-:W-:Y:S01]  /*0c10*/  IABS R21, R16 ;  /* 0x0000001000157213 */ /* 0x008fe20000000000 */
[----:B0-----:R-:W-:Y:S01]  /*0c20*/  IMAD R3, R9, UR50, R4 ;  /* 0x0000003209037c24 */ /* 0x001fe2000f8e0204 */
        /* <DEDUP_REMOVED lines=29> */
[C---:B------:R-:W-:Y:S02]  /*0e00*/  IADD3 R2, PT, PT, -R0.reuse, RZ, RZ ;  /* 0x000000ff00027210 */ /* 0x040fe40007ffe1ff */
        /* <DEDUP_REMOVED lines=41> */
.L_x_25346:
[----:B------:R-:W-:Y:S05]  /*10a0*/  BSYNC.RECONVERGENT B1 ;  /* 0x0000000000017941 */ /* 0x000fea0003800200 */
.L_x_25345:
        /* <DEDUP_REMOVED lines=17> */
[----:B0-----:R-:W-:Y:S01]  /*11c0*/  IMAD.MOV.U32 R2, RZ, RZ, RZ ;  /* 0x000000ffff027224 */ /* 0x001fe200078e00ff */
[----:B-1----:R-:W-:-:S05]  /*11d0*/  IADD3 R23, PT, PT, RZ, -R3, RZ ;  /* 0x80000003ff177210 */ /* 0x002fca0007ffe0ff */
[----:B------:R-:W-:-:S04]  /*11e0*/  IMAD R23, R23, R0, RZ ;  /* 0x0000000017177224 */ /* 0x000fc800078e02ff */
[----:B------:R-:W-:-:S04]  /*11f0*/  IMAD.HI.U32 R22, R3, R23, R2 ;  /* 0x0000001703167227 */ /* 0x000fc800078e0002 */
[----:B------:R-:W-:-:S04]  /*1200*/  IMAD.MOV.U32 R3, RZ, RZ, R24 ;  /* 0x000000ffff037224 */ /* 0x000fc800078e0018 */
        /* <DEDUP_REMOVED lines=16> */
[----:B------:R-:W-:Y:S02]  /*1310*/  SEL R2, R2, RZ, P0 ;  /* 0x000000ff02027207 */ /* 0x000fe40000000000 */
[----:B------:R-:W-:Y:S01]  /*1320*/  LEA R22, P0, R18, UR46, 0x2 ;  /* 0x0000002e12167c11 */ /* 0x000fe2000f8010ff */
[----:B------:R-:W-:Y:S02]  /*1330*/  IMAD R0, R16, R0, R21 ;  /* 0x0000000010007224 */ /* 0x000fe400078e0215 */
[----:B------:R-:W-:-:S03]  /*1340*/  IMAD R3, R2, UR44, RZ ;  /* 0x0000002c02037c24 */ /* 0x000fc6000f8e02ff */
[----:B------:R-:W-:-:S05]  /*1350*/  SEL R0, R0, RZ, P1 ;  /* 0x000000ff00007207 */ /* 0x000fca0000800000 */
[----:B------:R-:W-:Y:S01]  /*1360*/  IMAD R0, R0, UR45, R3 ;  /* 0x0000002d00007c24 */ /* 0x000fe2000f8e0203 */
[----:B------:R-:W-:-:S04]  /*1370*/  IADD3 R3, PT, PT, R19, R23, RZ ;  /* 0x0000001713037210 */ /* 0x000fc80007ffe0ff */
[----:B------:R-:W-:Y:S02]  /*1380*/  IADD3 R2, P1, PT, R0, UR38, RZ ;  /* 0x0000002600027c10 */ /* 0x000fe4000ff3e0ff */
[----:B------:R-:W-:Y:S02]  /*1390*/  LEA.HI.X R23, R18, UR47, R3, 0x2, P0 ;  /* 0x0000002f12177c11 */ /* 0x000fe400080f1403 */
[----:B------:R-:W-:Y:S02]  /*13a0*/  SHF.R.S64 R18, RZ, 0x1e, R21 ;  /* 0x0000001eff127819 */ /* 0x000fe40000001015 */
[----:B------:R-:W-:Y:S01]  /*13b0*/  LEA.HI.X.SX32 R3, R0, UR39, 0x1, P1 ;  /* 0x0000002700037c11 */ /* 0x000fe200088f0eff */
[----:B------:R0:W-:Y:S01]  /*13c0*/  STG.E desc[UR4][R22.64], R20 ;  /* 0x0000001416007986 */ /* 0x0001e2000c101904 */
[----:B------:R-:W-:-:S03]  /*13d0*/  IADD3 R18, P0, PT, R18, UR36, RZ ;  /* 0x0000002412127c10 */ /* 0x000fc6000ff1e0ff */
[----:B------:R-:W2:Y:S01]  /*13e0*/  LDG.E.U8 R2, desc[UR8][R2.64] ;  /* 0x0000000802027981 */ /* 0x000ea2000c1e1100 */
[----:B------:R-:W-:-:S05]  /*13f0*/  LEA.HI.X.SX32 R19, R21, UR37, 0x2, P0 ;  /* 0x0000002515137c11 */ /* 0x000fca00080f16ff */
[----:B------:R-:W3:Y:S01]  /*1400*/  LDG.E R18, desc[UR6][R18.64] ;  /* 0x0000000612127981 */ /* 0x000ee2000c1e1900 */
[----:B------:R-:W-:Y:S01]  /*1410*/  IMAD.MOV.U32 R24, RZ, RZ, 0x3bbb989d ;  /* 0x3bbb989dff187424 */ /* 0x000fe200078e00ff */
[----:B------:R-:W-:Y:S01]  /*1420*/  BSSY.RECONVERGENT B1, `(.L_x_25347) ;  /* 0x000001d000017945 */ /* 0x000fe20003800200 */
[----:B------:R-:W-:Y:S02]  /*1430*/  IMAD.MOV.U32 R21, RZ, RZ, 0x437c0000 ;  /* 0x437c0000ff157424 */ /* 0x000fe400078e00ff */
        /* <DEDUP_REMOVED lines=8> */
[C---:B------:R-:W-:Y:S01]  /*14c0*/  FADD R2, R0.reuse, -12583039 ;  /* 0xcb40007f00027421 */ /* 0x040fe20000000000 */
[----:B------:R-:W-:-:S03]  /*14d0*/  IMAD.SHL.U32 R0, R0, 0x800000, RZ ;  /* 0x0080000000007824 */ /* 0x000fc600078e00ff */
[----:B------:R-:W-:-:S04]  /*14e0*/  FFMA R2, R9, 1.4426950216293334961, -R2 ;  /* 0x3fb8aa3b09027823 */ /* 0x000fc80000000802 */
[----:B------:R-:W-:-:S04]  /*14f0*/  FFMA R2, R9, 1.925963033500011079e-08, R2 ;  /* 0x32a5706009027823 */ /* 0x000fc80000000002 */
[----:B------:R-:W1:Y:S02]  /*1500*/  MUFU.EX2 R3, R2 ;  /* 0x0000000200037308 */ /* 0x000e640000000800 */
[----:B-1----:R-:W-:-:S04]  /*1510*/  FMUL R0, R0, R3 ;  /* 0x0000000300007220 */ /* 0x002fc80000400000 */
[----:B------:R-:W-:-:S04]  /*1520*/  FADD R19, RZ, R0 ;  /* 0x00000000ff137221 */ /* 0x000fc80000000000 */
[----:B------:R-:W1:Y:S08]  /*1530*/  MUFU.RCP R3, R19 ;  /* 0x0000001300037308 */ /* 0x000e700000001000 */
[----:B------:R-:W2:Y:S01]  /*1540*/  FCHK P0, R0, R19 ;  /* 0x0000001300007302 */ /* 0x000ea20000000000 */
[----:B-1----:R-:W-:-:S04]  /*1550*/  FFMA R18, -R19, R3, 1 ;  /* 0x3f80000013127423 */ /* 0x002fc80000000103 */
[----:B------:R-:W-:-:S04]  /*1560*/  FFMA R3, R3, R18, R3 ;  /* 0x0000001203037223 */ /* 0x000fc80000000003 */
[----:B------:R-:W-:-:S04]  /*1570*/  FFMA R18, R0, R3, RZ ;  /* 0x0000000300127223 */ /* 0x000fc800000000ff */
[----:B------:R-:W-:-:S04]  /*1580*/  FFMA R9, -R19, R18, R0 ;  /* 0x0000001213097223 */ /* 0x000fc80000000100 */
[----:B------:R-:W-:Y:S01]  /*1590*/  FFMA R21, R3, R9, R18 ;  /* 0x0000000903157223 */ /* 0x000fe20000000012 */
[----:B0-2---:R-:W-:Y:S06]  /*15a0*/  @!P0 BRA `(.L_x_25348) ;  /* 0x0000000000108947 */ /* 0x005fec0003800000 */
[----:B------:R-:W-:Y:S02]  /*15b0*/  MOV R3, R19 ;  /* 0x0000001300037202 */ /* 0x000fe40000000f00 */
[----:B------:R-:W-:-:S07]  /*15c0*/  MOV R18, 0x15e0 ;  /* 0x000015e000127802 */ /* 0x000fce0000000f00 */
[----:B------:R-:W-:Y:S05]  /*15d0*/  CALL.REL.NOINC `($__internal_409_$__cuda_sm3x_div_rn_noftz_f32_slowpath) ;  /* 0x0000000400607944 */ /* 0x000fea0003c00000 */
[----:B------:R-:W-:-:S07]  /*15e0*/  IMAD.MOV.U32 R21, RZ, RZ, R20 ;  /* 0x000000ffff157224 */ /* 0x000fce00078e0014 */
.L_x_25348:
[----:B------:R-:W-:Y:S05]  /*15f0*/  BSYNC.RECONVERGENT B1 ;  /* 0x0000000000017941 */ /* 0x000fea0003800200 */
.L_x_25347:
        /* <DEDUP_REMOVED lines=16> */
[----:B------:R-:W-:Y:S05]  /*1700*/  BSYNC.RECONVERGENT B0 ;  /* 0x0000000000007941 */ /* 0x000fea0003800200 */
.L_x_25344:
[----:B------:R-:W-:Y:S05]  /*1710*/  EXIT ;  /* 0x000000000000794d */ /* 0x000fea0003800000 */
        .weak           $__internal_408_$__cuda_sm20_div_u64
        .type           $__internal_408_$__cuda_sm20_div_u64,@function
        .size           $__internal_408_$__cuda_sm20_div_u64,($__internal_409_$__cuda_sm3x_div_rn_noftz_f32_slowpath - $__internal_408_$__cuda_sm20_div_u64)
$__internal_408_$__cuda_sm20_div_u64:
        /* <DEDUP_REMOVED lines=42> */
[C---:B------:R-:W-:Y:S01]  /*19c0*/  IMAD R3, R11.reuse, R7, R3 ;  /* 0x000000070b037224 */ /* 0x040fe200078e0203 */
[----:B------:R-:W-:Y:S02]  /*19d0*/  IADD3 R2, P2, PT, R11, 0x1, RZ ;  /* 0x000000010b027810 */ /* 0x000fe40007f5e0ff */
[-C--:B------:R-:W-:Y:S01]  /*19e0*/  ISETP.GE.U32.AND P0, PT, R5, R6.reuse, PT ;  /* 0x000000060500720c */ /* 0x080fe20003f06070 */
[----:B------:R-:W-:-:S05]  /*19f0*/  IMAD R3, R15, R6, R3 ;  /* 0x000000060f037224 */ /* 0x000fca00078e0203 */
[----:B------:R-:W-:Y:S01]  /*1a00*/  IADD3.X R16, PT, PT, ~R3, R4, RZ, P1, !PT ;  /* 0x0000000403107210 */ /* 0x000fe20000ffe5ff */
[----:B------:R-:W-:Y:S01]  /*1a10*/  IMAD.X R4, RZ, RZ, R15, P2 ;  /* 0x000000ffff047224 */ /* 0x000fe200010e060f */
[----:B------:R-:W-:Y:S02]  /*1a20*/  IADD3 R3, P1, PT, -R6, R5, RZ ;  /* 0x0000000506037210 */ /* 0x000fe40007f3e1ff */
[----:B------:R-:W-:-:S03]  /*1a30*/  ISETP.GE.U32.AND.EX P0, PT, R16, R7, PT, P0 ;  /* 0x000000071000720c */ /* 0x000fc60003f06100 */
[----:B------:R-:W-:Y:S01]  /*1a40*/  IMAD.X R10, R16, 0x1, ~R7, P1 ;  /* 0x00000001100a7824 */ /* 0x000fe200008e0e07 */
[----:B------:R-:W-:Y:S02]  /*1a50*/  SEL R11, R2, R11, P0 ;  /* 0x0000000b020b7207 */ /* 0x000fe40000000000 */
[----:B------:R-:W-:Y:S02]  /*1a60*/  SEL R3, R3, R5, P0 ;  /* 0x0000000503037207 */ /* 0x000fe40000000000 */
[----:B------:R-:W-:Y:S02]  /*1a70*/  SEL R2, R4, R15, P0 ;  /* 0x0000000f04027207 */ /* 0x000fe40000000000 */
[----:B------:R-:W-:Y:S02]  /*1a80*/  IADD3 R4, P2, PT, R11, 0x1, RZ ;  /* 0x000000010b047810 */ /* 0x000fe40007f5e0ff */
[----:B------:R-:W-:Y:S02]  /*1a90*/  SEL R10, R10, R16, P0 ;  /* 0x000000100a0a7207 */ /* 0x000fe40000000000 */
[----:B------:R-:W-:Y:S01]  /*1aa0*/  ISETP.GE.U32.AND P0, PT, R3, R6, PT ;  /* 0x000000060300720c */ /* 0x000fe20003f06070 */
[----:B------:R-:W-:Y:S01]  /*1ab0*/  IMAD.X R5, RZ, RZ, R2, P2 ;  /* 0x000000ffff057224 */ /* 0x000fe200010e0602 */
[----:B------:R-:W-:Y:S01]  /*1ac0*/  ISETP.NE.U32.AND P1, PT, R6, RZ, PT ;  /* 0x000000ff0600720c */ /* 0x000fe20003f25070 */
[----:B------:R-:W-:Y:S01]  /*1ad0*/  HFMA2 R3, -RZ, RZ, 0, 0 ;  /* 0x00000000ff037431 */ /* 0x000fe200000001ff */
[----:B------:R-:W-:-:S02]  /*1ae0*/  ISETP.GE.U32.AND.EX P0, PT, R10, R7, PT, P0 ;  /* 0x000000070a00720c */ /* 0x000fc40003f06100 */
[----:B------:R-:W-:Y:S02]  /*1af0*/  ISETP.NE.AND.EX P1, PT, R7, RZ, PT, P1 ;  /* 0x000000ff0700720c */ /* 0x000fe40003f25310 */
[----:B------:R-:W-:Y:S01]  /*1b00*/  SEL R5, R5, R2, P0 ;  /* 0x0000000205057207 */ /* 0x000fe20000000000 */
[----:B------:R-:W-:Y:S01]  /*1b10*/  IMAD.MOV.U32 R2, RZ, RZ, R0 ;  /* 0x000000ffff027224 */ /* 0x000fe200078e0000 */
[----:B------:R-:W-:Y:S02]  /*1b20*/  SEL R4, R4, R11, P0 ;  /* 0x0000000b04047207 */ /* 0x000fe40000000000 */
[----:B------:R-:W-:Y:S02]  /*1b30*/  SEL R5, R5, 0xffffffff, P1 ;  /* 0xffffffff05057807 */ /* 0x000fe40000800000 */
[----:B------:R-:W-:Y:S01]  /*1b40*/  SEL R4, R4, 0xffffffff, P1 ;  /* 0xffffffff04047807 */ /* 0x000fe20000800000 */
[----:B------:R-:W-:Y:S06]  /*1b50*/  RET.REL.NODEC R2 `(_Z15SoftmaxWarpImplI22BroadcastScaleMaskLoadIffbLm2EiE11DirectStoreIffEfLi1ELi1ELi1ELi1ELb0EL9Algorithm0EEvT_T0_ll) ;  /* 0xffffffe402287950 */ /* 0x000fec0003c3ffff */
        .weak           $__internal_409_$__cuda_sm3x_div_rn_noftz_f32_slowpath
        .type           $__internal_409_$__cuda_sm3x_div_rn_noftz_f32_slowpath,@function
        .size           $__internal_409_$__cuda_sm3x_div_rn_noftz_f32_slowpath,(.L_x_37786 - $__internal_409_$__cuda_sm3x_div_rn_noftz_f32_slowpath)
$__internal_409_$__cuda_sm3x_div_rn_noftz_f32_slowpath:
        /* <DEDUP_REMOVED lines=34> */
.L_x_25351:
        /* <DEDUP_REMOVED lines=51> */
.L_x_25358:
[----:B------:R-:W-:-:S04]  /*20b0*/  LOP3.LUT R3, R3, 0x80000000, RZ, 0xc0, !PT ;  /* 0x8000000003037812 */ /* 0x000fc800078ec0ff */
[----:B------:R-:W-:Y:S01]  /*20c0*/  LOP3.LUT R3, R3, 0x7f800000, RZ, 0xfc, !PT ;  /* 0x7f80000003037812 */ /* 0x000fe200078efcff */
[----:B------:R-:W-:Y:S06]  /*20d0*/  BRA `(.L_x_25359) ;  /* 0x0000000000047947 */ /* 0x000fec0003800000 */
.L_x_25357:
[----:B------:R-:W-:-:S07]  /*20e0*/  LEA R3, R22, R3, 0x17 ;  /* 0x0000000316037211 */ /* 0x000fce00078eb8ff */
.L_x_25359:
[----:B------:R-:W-:Y:S05]  /*20f0*/  BSYNC.RECONVERGENT B3 ;  /* 0x0000000000037941 */ /* 0x000fea0003800200 */
.L_x_25356:
[----:B------:R-:W-:Y:S05]  /*2100*/  BRA `(.L_x_25360) ;  /* 0x0000000000207947 */ /* 0x000fea0003800000 */
.L_x_25355:
[----:B------:R-:W-:-:S04]  /*2110*/  LOP3.LUT R3, R3, 0x80000000, R0, 0x48, !PT ;  /* 0x8000000003037812 */ /* 0x000fc800078e4800 */
[----:B------:R-:W-:Y:S01]  /*2120*/  LOP3.LUT R3, R3, 0x7f800000, RZ, 0xfc, !PT ;  /* 0x7f80000003037812 */ /* 0x000fe200078efcff */
[----:B------:R-:W-:Y:S06]  /*2130*/  BRA `(.L_x_25360) ;  /* 0x0000000000147947 */ /* 0x000fec0003800000 */
.L_x_25354:
[----:B------:R-:W-:Y:S01]  /*2140*/  LOP3.LUT R3, R3, 0x80000000, R0, 0x48, !PT ;  /* 0x8000000003037812 */ /* 0x000fe200078e4800 */
[----:B------:R-:W-:Y:S06]  /*2150*/  BRA `(.L_x_25360) ;  /* 0x00000000000c7947 */ /* 0x000fec0003800000 */
.L_x_25353:
[----:B------:R-:W0:Y:S01]  /*2160*/  MUFU.RSQ R3, -QNAN ;  /* 0xffc0000000037908 */ /* 0x000e220000001400 */
[----:B------:R-:W-:Y:S05]  /*2170*/  BRA `(.L_x_25360) ;  /* 0x0000000000047947 */ /* 0x000fea0003800000 */
.L_x_25352:
[----:B------:R-:W-:-:S07]  /*2180*/  FADD.FTZ R3, R0, R3 ;  /* 0x0000000300037221 */ /* 0x000fce0000010000 */
.L_x_25360:
[----:B------:R-:W-:Y:S05]  /*2190*/  BSYNC.RECONVERGENT B2 ;  /* 0x0000000000027941 */ /* 0x000fea0003800200 */
.L_x_25350:
[----:B0-----:R-:W-:Y:S02]  /*21a0*/  IMAD.MOV.U32 R20, RZ, RZ, R3 ;  /* 0x000000ffff147224 */ /* 0x001fe400078e0003 */
[----:B------:R-:W-:Y:S02]  /*21b0*/  IMAD.MOV.U32 R2, RZ, RZ, R18 ;  /* 0x000000ffff027224 */ /* 0x000fe400078e0012 */
[----:B------:R-:W-:-:S04]  /*21c0*/  IMAD.MOV.U32 R3, RZ, RZ, 0x0 ;  /* 0x00000000ff037424 */ /* 0x000fc800078e00ff */
[----:B------:R-:W-:Y:S05]  /*21d0*/  RET.REL.NODEC R2 `(_Z15SoftmaxWarpImplI22BroadcastScaleMaskLoadIffbLm2EiE11DirectStoreIffEfLi1ELi1ELi1ELi1ELb0EL9Algorithm0EEvT_T0_ll) ;  /* 0xffffffdc02887950 */ /* 0x000fea0003c3ffff */
.L_x_25361:
        /* <DEDUP_REMOVED lines=10> */
.L_x_37786:


//--------------------- .text._Z15SoftmaxWarpImplI22BroadcastScaleMaskLoadIffbLm2EiE11DirectStoreIffEfLi1ELi1ELi1ELi2ELb1EL9Algorithm0EEvT_T0_ll --------------------------
	.section	.text._Z15SoftmaxWarpImplI22BroadcastScaleMaskLoadIffbLm2EiE11DirectStoreIffEfLi1ELi1ELi1ELi2ELb1EL9Algorithm0EEvT_T0_ll,"ax",@progbits
	.align	128
        .global         _Z15SoftmaxWarpImplI22BroadcastScaleMaskLoadIffbLm2EiE11DirectStoreIffEfLi1ELi1ELi1ELi2ELb1EL9Algorithm0EEvT_T0_ll
        .type           _Z15SoftmaxWarpImplI22BroadcastScaleMaskLoadIffbLm2EiE11DirectStoreIffEfLi1ELi1ELi1ELi2ELb1EL9Algorithm0EEvT_T0_ll,@function
        .size           _Z15SoftmaxWarpImplI22BroadcastScaleMaskLoadIffbLm2EiE11DirectStoreIffEfLi1ELi1ELi1ELi2ELb1EL9Algorithm0EEvT_T0_ll,(.L_x_37787 - _Z15SoftmaxWarpImplI22BroadcastScaleMaskLoadIffbLm2EiE11DirectStoreIffEfLi1ELi1ELi1ELi2ELb1EL9Algorithm0EEvT_T0_ll)
        .other          _Z15SoftmaxWarpImplI22BroadcastScaleMaskLoadIffbLm2EiE11DirectStoreIffEfLi1ELi1ELi1ELi2ELb1EL9Algorithm0EEvT_T0_ll,@"STO_CUDA_ENTRY STV_DEFAULT"
_Z15SoftmaxWarpImplI22BroadcastScaleMaskLoadIffbLm2EiE11DirectStoreIffEfLi1ELi1ELi1ELi2ELb1EL9Algorithm0EEvT_T0_ll:
.text._Z15SoftmaxWarpImplI22BroadcastScaleMaskLoadIffbLm2EiE11DirectStoreIffEfLi1ELi1ELi1ELi2ELb1EL9Algorithm0EEvT_T0_ll:
        /* <DEDUP_REMOVED lines=25> */
[----:B-1----:R-:W-:Y:S02]  /*0190*/  IMAD.U32 R10, RZ, RZ, UR8 ;  /* 0x00000008ff0a7e24 */ /* 0x002fe4000f8e00ff */
[----:B---3--:R-:W-:-:S07]  /*01a0*/  IMAD.U32 R11, RZ, RZ, UR9 ;  /* 0x00000009ff0b7e24 */ /* 0x008fce000f8e00ff */
[----:B------:R-:W-:-:S07]  /*01b0*/  LEPC R20, `(.L_x_25362) ;  /* 0x000000001014794e */ /* 0x000fce0000000000 */
[----:B0---4-:R-:W-:Y:S05]  /*01c0*/  CALL.ABS.NOINC R2 ;  /* 0x0000000002007343 */ /* 0x011fea0003c00000 */
.L_x_25362:
        /* <DEDUP_REMOVED lines=18> */
[----:B------:R-:W4:Y:S08]  /*02f0*/  LDC.64 R4, c[0x0][0x3e0] ;  /* 0x0000f800ff047b82 */ /* 0x000f300000000a00 */
[----:B------:R-:W0:Y:S08]  /*0300*/  LDC.64 R14, c[0x0][0x390] ;  /* 0x0000e400ff0e7b82 */ /* 0x000e300000000a00 */
[----:B------:R-:W0:Y:S02]  /*0310*/  LDC.64 R12, c[0x0][0x398] ;  /* 0x0000e600ff0c7b82 */ /* 0x000e240000000a00 */
.L_x_25376:
[----:B0-----:R-:W-:Y:S01]  /*0320*/  ISETP.GE.U32.AND P0, PT, R6, UR40, PT ;  /* 0x0000002806007c0c */ /* 0x001fe2000bf06070 */
[----:B------:R-:W-:Y:S01]  /*0330*/  BSSY.RECONVERGENT B1, `(.L_x_25364) ;  /* 0x000003a000017945 */ /* 0x000fe20003800200 */
[----:B------:R-:W-:Y:S02]  /*0340*/  IMAD.MOV.U32 R23, RZ, RZ, -0x800000 ;  /* 0xff800000ff177424 */ /* 0x000fe400078e00ff */
[----:B------:R-:W-:Y:S01]  /*0350*/  ISETP.GE.AND.EX P0, PT, RZ, UR41, PT, P0 ;  /* 0x00000029ff007c0c */ /* 0x000fe2000bf06300 */
[----:B------:R-:W-:Y:S02]  /*0360*/  IMAD.MOV.U32 R20, RZ, RZ, -0x800000 ;  /* 0xff800000ff147424 */ /* 0x000fe400078e00ff */
[----:B------:R-:W-:Y:S02]  /*0370*/  IMAD.MOV.U32 R21, RZ, RZ, -0x800000 ;  /* 0xff800000ff157424 */ /* 0x000fe400078e00ff */
[----:B------:R-:W-:Y:S02]  /*0380*/  IMAD.MOV.U32 R0, RZ, RZ, 0x3bbb989d ;  /* 0x3bbb989dff007424 */ /* 0x000fe400078e00ff */
[----:B------:R-:W-:-:S06]  /*0390*/  IMAD.MOV.U32 R22, RZ, RZ, -0x800000 ;  /* 0xff800000ff167424 */ /* 0x000fcc00078e00ff */
[----:B-1----:R-:W-:Y:S05]  /*03a0*/  @P0 BRA `(.L_x_25365) ;  /* 0x0000000000c80947 */ /* 0x002fea0003800000 */
        /* <DEDUP_REMOVED lines=11> */
[----:B0-----:R-:W-:Y:S02]  /*0460*/  HFMA2 R2, -RZ, RZ, 0, 0 ;  /* 0x00000000ff027431 */ /* 0x001fe400000001ff */
[----:B-1----:R-:W-:-:S04]  /*0470*/  IMAD.MOV R23, RZ, RZ, -R3 ;  /* 0x000000ffff177224 */ /* 0x002fc800078e0a03 */
[----:B------:R-:W-:-:S04]  /*0480*/  IMAD R23, R23, R18, RZ ;  /* 0x0000001217177224 */ /* 0x000fc800078e02ff */
[----:B------:R-:W-:Y:S01]  /*0490*/  IMAD.HI.U32 R3, R3, R23, R2 ;  /* 0x0000001703037227 */ /* 0x000fe200078e0002 */
[----:B------:R-:W-:-:S03]  /*04a0*/  LOP3.LUT R2, R22, R7, RZ, 0x3c, !PT ;  /* 0x0000000716027212 */ /* 0x000fc600078e3cff */
[----:B------:R-:W-:Y:S01]  /*04b0*/  IMAD.MOV.U32 R23, RZ, RZ, R24 ;  /* 0x000000ffff177224 */ /* 0x000fe200078e0018 */
[----:B------:R-:W-:-:S03]  /*04c0*/  ISETP.GE.AND P2, PT, R2, RZ, PT ;  /* 0x000000ff0200720c */ /* 0x000fc60003f46270 */
        /* <DEDUP_REMOVED lines=8> */
[----:B------:R-:W-:-:S11]  /*0550*/  SHF.R.S64 R18, RZ, 0x1e, R22 ;  /* 0x0000001eff127819 */ /* 0x000fd60000001016 */
[----:B------:R-:W-:Y:S01]  /*0560*/  @P1 VIADD R3, R3, 0x1 ;  /* 0x0000000103031836 */ /* 0x000fe20000000000 */
[----:B------:R-:W-:-:S03]  /*0570*/  ISETP.NE.U32.AND P1, PT, R12, 0x1, PT ;  /* 0x000000010c00780c */ /* 0x000fc60003f25070 */
[----:B------:R-:W-:Y:S01]  /*0580*/  @!P2 IMAD.MOV R3, RZ, RZ, -R3 ;  /* 0x000000ffff03a224 */ /* 0x000fe200078e0a03 */
[----:B------:R-:W-:Y:S02]  /*0590*/  @!P3 LOP3.LUT R3, RZ, R7, RZ, 0x33, !PT ;  /* 0x00000007ff03b212 */ /* 0x000fe400078e33ff */
[----:B------:R-:W-:Y:S02]  /*05a0*/  ISETP.NE.U32.AND P2, PT, R14, 0x1, PT ;  /* 0x000000010e00780c */ /* 0x000fe40003f45070 */
        /* <DEDUP_REMOVED lines=18> */
.L_x_25365:
[----:B------:R-:W-:Y:S05]  /*06d0*/  BSYNC.RECONVERGENT B1 ;  /* 0x0000000000017941 */ /* 0x000fea0003800200 */
.L_x_25364:
[----:B------:R-:W-:Y:S04]  /*06e0*/  BSSY.RECONVERGENT B1, `(.L_x_25366) ;  /* 0x0000035000017945 */ /* 0x000fe80003800200 */
[----:B------:R-:W-:Y:S05]  /*06f0*/  @P0 BRA `(.L_x_25367) ;  /* 0x0000000000cc0947 */ /* 0x000fea0003800000 */
[----:B-1----:R-:W-:Y:S01]  /*0700*/  IABS R18, R7 ;  /* 0x0000000700127213 */ /* 0x002fe20000000000 */
[----:B--2---:R-:W-:Y:S01]  /*0710*/  IMAD R19, R11, UR50, R8 ;  /* 0x000000320b137c24 */ /* 0x004fe2000f8e0208 */
[----:B---3--:R-:W-:Y:S01]  /*0720*/  R2UR UR6, R16 ;  /* 0x00000000100672ca */ /* 0x008fe200000e0000 */
[----:B------:R-:W-:Y:S01]  /*0730*/  IMAD.MOV.U32 R2, RZ, RZ, RZ ;  /* 0x000000ffff027224 */ /* 0x000fe200078e00ff */
[----:B------:R-:W0:Y:S01]  /*0740*/  I2F.RP R21, R18 ;  /* 0x0000001200157306 */ /* 0x000e220000209400 */
[----:B------:R-:W-:Y:S01]  /*0750*/  IMAD.IADD R20, R6, 0x1, R19 ;  /* 0x0000000106147824 */ /* 0x000fe200078e0213 */
[C---:B------:R-:W-:Y:S02]  /*0760*/  R2UR UR7, R17.reuse ;  /* 0x00000000110772ca */ /* 0x040fe400000e0000 */
[----:B------:R-:W-:Y:S02]  /*0770*/  R2UR UR4, R16 ;  /* 0x00000000100472ca */ /* 0x000fe400000e0000 */
[----:B------:R-:W-:-:S02]  /*0780*/  R2UR UR5, R17 ;  /* 0x00000000110572ca */ /* 0x000fc400000e0000 */
[----:B0-----:R-:W0:Y:S02]  /*0790*/  MUFU.RCP R21, R21 ;  /* 0x0000001500157308 */ /* 0x001e240000001000 */
[----:B0-----:R-:W-:-:S06]  /*07a0*/  IADD3 R24, PT, PT, R21, 0xffffffe, RZ ;  /* 0x0ffffffe15187810 */ /* 0x001fcc0007ffe0ff */
        /* <DEDUP_REMOVED lines=40> */
.L_x_25367:
[----:B------:R-:W-:Y:S05]  /*0a30*/  BSYNC.RECONVERGENT B1 ;  /* 0x0000000000017941 */ /* 0x000fea0003800200 */
.L_x_25366:
[----:B------:R-:W-:Y:S01]  /*0a40*/  FADD R23, R22, -R23 ;  /* 0x8000001716177221 */ /* 0x000fe20000000000 */
[----:B------:R-:W-:Y:S02]  /*0a50*/  IMAD.MOV.U32 R3, RZ, RZ, 0x437c0000 ;  /* 0x437c0000ff037424 */ /* 0x000fe400078e00ff */
[----:B------:R-:W-:Y:S01]  /*0a60*/  FADD R21, R21, -R20 ;  /* 0x8000001415157221 */ /* 0x000fe20000000000 */
[----:B------:R-:W-:Y:S01]  /*0a70*/  BSSY.RECONVERGENT B1, `(.L_x_25368) ;  /* 0x000001e000017945 */ /* 0x000fe20003800200 */
[-C--:B------:R-:W-:Y:S02]  /*0a80*/  FFMA.SAT R2, R23, R0.reuse, 0.5 ;  /* 0x3f00000017027423 */ /* 0x080fe40000002000 */
[----:B------:R-:W-:Y:S02]  /*0a90*/  FFMA.SAT R0, R21, R0, 0.5 ;  /* 0x3f00000015007423 */ /* 0x000fe40000002000 */
[-C--:B------:R-:W-:Y:S02]  /*0aa0*/  FFMA.RM R2, R2, R3.reuse, 12582913 ;  /* 0x4b40000102027423 */ /* 0x080fe40000004003 */
[----:B------:R-:W-:-:S02]  /*0ab0*/  FFMA.RM R0, R0, R3, 12582913 ;  /* 0x4b40000100007423 */ /* 0x000fc40000004003 */
[C---:B------:R-:W-:Y:S01]  /*0ac0*/  FADD R18, R2.reuse, -12583039 ;  /* 0xcb40007f02127421 */ /* 0x040fe20000000000 */
[----:B------:R-:W-:Y:S02]  /*0ad0*/  IMAD.SHL.U32 R2, R2, 0x800000, RZ ;  /* 0x0080000002027824 */ /* 0x000fe400078e00ff */
[C---:B------:R-:W-:Y:S01]  /*0ae0*/  FADD R20, R0.reuse, -12583039 ;  /* 0xcb40007f00147421 */ /* 0x040fe20000000000 */
[----:B------:R-:W-:Y:S02]  /*0af0*/  IMAD.SHL.U32 R0, R0, 0x800000, RZ ;  /* 0x0080000000007824 */ /* 0x000fe400078e00ff */
[----:B------:R-:W-:Y:S01]  /*0b00*/  FFMA R18, R23, 1.4426950216293334961, -R18 ;  /* 0x3fb8aa3b17127823 */ /* 0x000fe20000000812 */
[----:B------:R-:W-:-:S03]  /*0b10*/  FFMA R20, R21, 1.4426950216293334961, -R20 ;  /* 0x3fb8aa3b15147823 */ /* 0x000fc60000000814 */
[----:B------:R-:W-:Y:S01]  /*0b20*/  FFMA R18, R23, 1.925963033500011079e-08, R18 ;  /* 0x32a5706017127823 */ /* 0x000fe20000000012 */
[----:B------:R-:W-:-:S03]  /*0b30*/  FFMA R20, R21, 1.925963033500011079e-08, R20 ;  /* 0x32a5706015147823 */ /* 0x000fc60000000014 */
[----:B------:R-:W0:Y:S08]  /*0b40*/  MUFU.EX2 R19, R18 ;  /* 0x0000001200137308 */ /* 0x000e300000000800 */
[----:B------:R-:W5:Y:S01]  /*0b50*/  MUFU.EX2 R3, R20 ;  /* 0x0000001400037308 */ /* 0x000f620000000800 */
[----:B0-----:R-:W-:-:S04]  /*0b60*/  FMUL R2, R2, R19 ;  /* 0x0000001302027220 */ /* 0x001fc80000400000 */
[----:B------:R-:W-:-:S04]  /*0b70*/  FADD R19, RZ, R2 ;  /* 0x00000002ff137221 */ /* 0x000fc80000000000 */
[----:B------:R-:W0:Y:S01]  /*0b80*/  MUFU.RCP R22, R19 ;  /* 0x0000001300167308 */ /* 0x000e220000001000 */
[----:B-----5:R-:W-:-:S07]  /*0b90*/  FMUL R0, R0, R3 ;  /* 0x0000000300007220 */ /* 0x020fce0000400000 */
        /* <DEDUP_REMOVED lines=9> */
[----:B-1234-:R-:W-:Y:S05]  /*0c30*/  CALL.REL.NOINC `($__internal_410_$__cuda_sm3x_div_rn_noftz_f32_slowpath) ;  /* 0x0000000000d07944 */ /* 0x01efea0003c00000 */
[----:B------:R-:W-:-:S07]  /*0c40*/  IMAD.MOV.U32 R21, RZ, RZ, R2 ;  /* 0x000000ffff157224 */ /* 0x000fce00078e0002 */
.L_x_25369:
[----:B------:R-:W-:Y:S05]  /*0c50*/  BSYNC.RECONVERGENT B1 ;  /* 0x0000000000017941 */ /* 0x000fea0003800200 */
.L_x_25368:
        /* <DEDUP_REMOVED lines=20> */
.L_x_25371:
[----:B------:R-:W-:Y:S05]  /*0da0*/  BSYNC.RECONVERGENT B1 ;  /* 0x0000000000017941 */ /* 0x000fea0003800200 */
.L_x_25370:
[----:B------:R-:W-:Y:S01]  /*0db0*/  BSSY.RECONVERGENT B1, `(.L_x_25372) ;  /* 0x0000008000017945 */ /* 0x000fe20003800200 */
[----:B------:R-:W-:-:S03]  /*0dc0*/  FFMA R25, R25, R22, R20 ;  /* 0x0000001619197223 */ /* 0x000fc60000000014 */
[----:B------:R-:W-:Y:S05]  /*0dd0*/  @!P1 BRA `(.L_x_25373) ;  /* 0x0000000000149947 */ /* 0x000fea0003800000 */
[----:B------:R-:W-:Y:S01]  /*0de0*/  IMAD.MOV.U32 R2, RZ, RZ, R0 ;  /* 0x000000ffff027224 */ /* 0x000fe200078e0000 */
[----:B0-----:R-:W-:Y:S01]  /*0df0*/  MOV R18, 0xe20 ;  /* 0x00000e2000127802 */ /* 0x001fe20000000f00 */
[----:B------:R-:W-:-:S07]  /*0e00*/  IMAD.MOV.U32 R3, RZ, RZ, R23 ;  /* 0x000000ffff037224 */ /* 0x000fce00078e0017 */
[----:B--234-:R-:W-:Y:S05]  /*0e10*/  CALL.REL.NOINC `($__internal_410_$__cuda_sm3x_div_rn_noftz_f32_slowpath) ;  /* 0x0000000000587944 */ /* 0x01cfea0003c00000 */
[----:B------:R-:W-:-:S07]  /*0e20*/  IMAD.MOV.U32 R25, RZ, RZ, R2 ;  /* 0x000000ffff197224 */ /* 0x000fce00078e0002 */
.L_x_25373:
[----:B------:R-:W-:Y:S05]  /*0e30*/  BSYNC.RECONVERGENT B1 ;  /* 0x0000000000017941 */ /* 0x000fea0003800200 */
.L_x_25372:
[----:B------:R-:W-:Y:S04]  /*0e40*/  BSSY.RECONVERGENT B1, `(.L_x_25374) ;  /* 0x000000c000017945 */ /* 0x000fe80003800200 */
[----:B------:R-:W-:Y:S05]  /*0e50*/  @P0 BRA `(.L_x_25375) ;  /* 0x0000000000280947 */ /* 0x000fea0003800000 */
[----:B------:R-:W-:Y:S01]  /*0e60*/  IMAD R0, R10, UR44, RZ ;  /* 0x0000002c0a007c24 */ /* 0x000fe2000f8e02ff */
[----:B---3--:R-:W-:Y:S01]  /*0e70*/  R2UR UR4, R16 ;  /* 0x00000000100472ca */ /* 0x008fe200000e0000 */
[----:B----4-:R-:W-:Y:S01]  /*0e80*/  IMAD.WIDE.U32 R2, R11, UR44, R4 ;  /* 0x0000002c0b027c25 */ /* 0x010fe2000f8e0004 */
[----:B------:R-:W-:-:S03]  /*0e90*/  R2UR UR5, R17 ;  /* 0x00000000110572ca */ /* 0x000fc600000e0000 */
[----:B0-----:R-:W-:Y:S01]  /*0ea0*/  IMAD R19, R11, UR45, R0 ;  /* 0x0000002d0b137c24 */ /* 0x001fe2000f8e0200 */
[----:B------:R-:W-:-:S05]  /*0eb0*/  IADD3 R0, P0, PT, R6, R2, RZ ;  /* 0x0000000206007210 */ /* 0x000fca0007f1e0ff */
[----:B------:R-:W-:Y:S01]  /*0ec0*/  IMAD.X R3, R19, 0x1, R3, P0 ;  /* 0x0000000113037824 */ /* 0x000fe200000e0603 */
[----:B------:R-:W-:-:S04]  /*0ed0*/  LEA R2, P0, R0, UR46, 0x2 ;  /* 0x0000002e00027c11 */ /* 0x000fc8000f8010ff */
[----:B------:R-:W-:-:S05]  /*0ee0*/  LEA.HI.X R3, R0, UR47, R3, 0x2, P0 ;  /* 0x0000002f00037c11 */ /* 0x000fca00080f1403 */
[----:B------:R1:W-:Y:S04]  /*0ef0*/  STG.E desc[UR4][R2.64], R25 ;  /* 0x0000001902007986 */ /* 0x0003e8000c101904 */
.L_x_25375:
[----:B------:R-:W-:Y:S05]  /*0f00*/  BSYNC.RECONVERGENT B1 ;  /* 0x0000000000017941 */ /* 0x000fea0003800200 */
.L_x_25374:
[----:B------:R-:W-:-:S04]  /*0f10*/  IADD3 R11, P0, PT, R9, R11, RZ ;  /* 0x0000000b090b7210 */ /* 0x000fc80007f1e0ff */
[----:B------:R-:W-:Y:S02]  /*0f20*/  LEA.HI.X.SX32 R10, R9, R10, 0x1, P0 ;  /* 0x0000000a090a7211 */ /* 0x000fe400000f0eff */
[----:B------:R-:W-:-:S04]  /*0f30*/  ISETP.GE.U32.AND P0, PT, R11, UR48, PT ;  /* 0x000000300b007c0c */ /* 0x000fc8000bf06070 */
[----:B------:R-:W-:-:S13]  /*0f40*/  ISETP.GE.AND.EX P0, PT, R10, UR49, PT, P0 ;  /* 0x000000310a007c0c */ /* 0x000fda000bf06300 */
[----:B------:R-:W-:Y:S05]  /*0f50*/  @!P0 BRA `(.L_x_25376) ;  /* 0xfffffff000f08947 */ /* 0x000fea000383ffff */
[----:B------:R-:W-:Y:S05]  /*0f60*/  BSYNC.RECONVERGENT B0 ;  /* 0x0000000000007941 */ /* 0x000fea0003800200 */
.L_x_25363:
[----:B------:R-:W-:Y:S05]  /*0f70*/  EXIT ;  /* 0x000000000000794d */ /* 0x000fea0003800000 */
        .weak           $__internal_410_$__cuda_sm3x_div_rn_noftz_f32_slowpath
        .type           $__internal_410_$__cuda_sm3x_div_rn_noftz_f32_slowpath,@function
        .size           $__internal_410_$__cuda_sm3x_div_rn_noftz_f32_slowpath,(.L_x_37787 - $__internal_410_$__cuda_sm3x_div_rn_noftz_f32_slowpath)
$__internal_410_$__cuda_sm3x_div_rn_noftz_f32_slowpath:
        /* <DEDUP_REMOVED lines=34> */
.L_x_25378:
        /* <DEDUP_REMOVED lines=51> */
.L_x_25385:
[----:B------:R-:W-:-:S04]  /*14d0*/  LOP3.LUT R2, R2, 0x80000000, RZ, 0xc0, !PT ;  /* 0x8000000002027812 */ /* 0x000fc800078ec0ff */
[----:B------:R-:W-:Y:S01]  /*14e0*/  LOP3.LUT R2, R2, 0x7f800000, RZ, 0xfc, !PT ;  /* 0x7f80000002027812 */ /* 0x000fe200078efcff */
[----:B------:R-:W-:Y:S06]  /*14f0*/  BRA `(.L_x_25386) ;  /* 0x0000000000047947 */ /* 0x000fec0003800000 */
.L_x_25384:
[----:B------:R-:W-:-:S07]  /*1500*/  IMAD R2, R23, 0x800000, R2 ;  /* 0x0080000017027824 */ /* 0x000fce00078e0202 */
.L_x_25386:
[----:B------:R-:W-:Y:S05]  /*1510*/  BSYNC.RECONVERGENT B3 ;  /* 0x0000000000037941 */ /* 0x000fea0003800200 */
.L_x_25383:
[----:B------:R-:W-:Y:S05]  /*1520*/  BRA `(.L_x_25387) ;  /* 0x0000000000207947 */ /* 0x000fea0003800000 */
.L_x_25382:
[----:B------:R-:W-:-:S04]  /*1530*/  LOP3.LUT R2, R3, 0x80000000, R2, 0x48, !PT ;  /* 0x8000000003027812 */ /* 0x000fc800078e4802 */
[----:B------:R-:W-:Y:S01]  /*1540*/  LOP3.LUT R2, R2, 0x7f800000, RZ, 0xfc, !PT ;  /* 0x7f80000002027812 */ /* 0x000fe200078efcff */
[----:B------:R-:W-:Y:S06]  /*1550*/  BRA `(.L_x_25387) ;  /* 0x0000000000147947 */ /* 0x000fec0003800000 */
.L_x_25381:
[----:B------:R-:W-:Y:S01]  /*1560*/  LOP3.LUT R2, R3, 0x80000000, R2, 0x48, !PT ;  /* 0x8000000003027812 */ /* 0x000fe200078e4802 */
[----:B------:R-:W-:Y:S06]  /*1570*/  BRA `(.L_x_25387) ;  /* 0x00000000000c7947 */ /* 0x000fec0003800000 */
.L_x_25380:
[----:B------:R-:W0:Y:S01]  /*1580*/  MUFU.RSQ R2, -QNAN ;  /* 0xffc0000000027908 */ /* 0x000e220000001400 */
[----:B------:R-:W-:Y:S05]  /*1590*/  BRA `(.L_x_25387) ;  /* 0x0000000000047947 */ /* 0x000fea0003800000 */
.L_x_25379:
[----:B------:R-:W-:-:S07]  /*15a0*/  FADD.FTZ R2, R2, R3 ;  /* 0x0000000302027221 */ /* 0x000fce0000010000 */
.L_x_25387:
[----:B------:R-:W-:Y:S05]  /*15b0*/  BSYNC.RECONVERGENT B2 ;  /* 0x0000000000027941 */ /* 0x000fea0003800200 */
.L_x_25377:
[----:B------:R-:W-:-:S04]  /*15c0*/  IMAD.MOV.U32 R19, RZ, RZ, 0x0 ;  /* 0x00000000ff137424 */ /* 0x000fc800078e00ff */
[----:B0-----:R-:W-:Y:S05]  /*15d0*/  RET.REL.NODEC R18 `(_Z15SoftmaxWarpImplI22BroadcastScaleMaskLoadIffbLm2EiE11DirectStoreIffEfLi1ELi1ELi1ELi2ELb1EL9Algorithm0EEvT_T0_ll) ;  /* 0xffffffe812887950 */ /* 0x001fea0003c3ffff */
.L_x_25388:
        /* <DEDUP_REMOVED lines=10> */
.L_x_37787:


//--------------------- .text._Z15SoftmaxWarpImplI22BroadcastScaleMaskLoadIffbLm2EiE11DirectStoreIffEfLi1ELi1ELi1ELi2ELb0EL9Algorithm0EEvT_T0_ll --------------------------
	.section	.text._Z15SoftmaxWarpImplI22BroadcastScaleMaskLoadIffbLm2EiE11DirectStoreIffEfLi1ELi1ELi1ELi2ELb0EL9Algorithm0EEvT_T0_ll,"ax",@progbits
	.align	128
        .global         _Z15SoftmaxWarpImplI22BroadcastScaleMaskLoadIffbLm2EiE11DirectStoreIffEfLi1ELi1ELi1ELi2ELb0EL9Algorithm0EEvT_T0_ll
        .type           _Z15SoftmaxWarpImplI22BroadcastScaleMaskLoadIffbLm2EiE11DirectStoreIffEfLi1ELi1ELi1ELi2ELb0EL9Algorithm0EEvT_T0_ll,@function
        .size           _Z15SoftmaxWarpImplI22BroadcastScaleMaskLoadIffbLm2EiE11DirectStoreIffEfLi1ELi1ELi1ELi2ELb0EL9Algorithm0EEvT_T0_ll,(.L_x_37788 - _Z15SoftmaxWarpImplI22BroadcastScaleMaskLoadIffbLm2EiE11DirectStoreIffEfLi1ELi1ELi1ELi2ELb0EL9Algorithm0EEvT_T0_ll)
        .other          _Z15SoftmaxWarpImplI22BroadcastScaleMaskLoadIffbLm2EiE11DirectStoreIffEfLi1ELi1ELi1ELi2ELb0EL9Algorithm0EEvT_T0_ll,@"STO_CUDA_ENTRY STV_DEFAULT"
_Z15SoftmaxWarpImplI22BroadcastScaleMaskLoadIffbLm2EiE11DirectStoreIffEfLi1ELi1ELi1ELi2ELb0EL9Algorithm0EEvT_T0_ll:
.text._Z15SoftmaxWarpImplI22BroadcastScaleMaskLoadIffbLm2EiE11DirectStoreIffEfLi1ELi1ELi1ELi2ELb0EL9Algorithm0EEvT_T0_ll:
        /* <DEDUP_REMOVED lines=26> */
.L_x_25389:
        /* <DEDUP_REMOVED lines=16> */
[----:B------:R-:W2:Y:S08]  /*02a0*/  LDC.64 R16, c[0x0][0x358] ;  /* 0x0000d600ff107b82 */ /* 0x000eb00000000a00 */
[----:B------:R-:W3:Y:S08]  /*02b0*/  LDC.64 R14, c[0x0][0x390] ;  /* 0x0000e400ff0e7b82 */ /* 0x000ef00000000a00 */
[----:B------:R-:W4:Y:S02]  /*02c0*/  LDC.64 R12, c[0x0][0x398] ;  /* 0x0000e600ff0c7b82 */ /* 0x000f240000000a00 */
.L_x_25395:
[----:B-1----:R-:W-:Y:S01]  /*02d0*/  IABS R3, R9 ;  /* 0x0000000900037213 */ /* 0x002fe20000000000 */
[----:B0-----:R-:W-:Y:S01]  /*02e0*/  IMAD R2, R7, UR46, R10 ;  /* 0x0000002e07027c24 */ /* 0x001fe2000f8e020a */
[----:B------:R-:W-:Y:S02]  /*02f0*/  ISETP.NE.AND P2, PT, R9, RZ, PT ;  /* 0x000000ff0900720c */ /* 0x000fe40003f45270 */
[----:B------:R-:W0:Y:S01]  /*0300*/  I2F.RP R0, R3 ;  /* 0x0000000300007306 */ /* 0x000e220000209400 */
[C---:B--2---:R-:W-:Y:S02]  /*0310*/  R2UR UR4, R16.reuse ;  /* 0x00000000100472ca */ /* 0x044fe400000e0000 */
[C---:B------:R-:W-:Y:S02]  /*0320*/  R2UR UR5, R17.reuse ;  /* 0x00000000110572ca */ /* 0x040fe400000e0000 */
[----:B------:R-:W-:Y:S02]  /*0330*/  R2UR UR6, R16 ;  /* 0x00000000100672ca */ /* 0x000fe400000e0000 */
[----:B------:R-:W-:Y:S01]  /*0340*/  R2UR UR7, R17 ;  /* 0x00000000110772ca */ /* 0x000fe200000e0000 */
[----:B0-----:R-:W0:Y:S02]  /*0350*/  MUFU.RCP R0, R0 ;  /* 0x0000000000007308 */ /* 0x001e240000001000 */
[----:B0-----:R-:W-:Y:S01]  /*0360*/  IADD3 R4, PT, PT, R0, 0xffffffe, RZ ;  /* 0x0ffffffe00047810 */ /* 0x001fe20007ffe0ff */
[----:B------:R-:W-:-:S05]  /*0370*/  VIADD R0, R2, UR46 ;  /* 0x0000002e02007c36 */ /* 0x000fca0008000000 */
[----:B------:R0:W1:Y:S01]  /*0380*/  F2I.FTZ.U32.TRUNC.NTZ R5, R4 ;  /* 0x0000000400057305 */ /* 0x000062000021f000 */
[----:B------:R-:W-:Y:S01]  /*0390*/  IABS R20, R0 ;  /* 0x0000000000147213 */ /* 0x000fe20000000000 */
[----:B0-----:R-:W-:Y:S02]  /*03a0*/  IMAD.MOV.U32 R4, RZ, RZ, RZ ;  /* 0x000000ffff047224 */ /* 0x001fe400078e00ff */
[----:B-1----:R-:W-:-:S04]  /*03b0*/  IMAD.MOV R18, RZ, RZ, -R5 ;  /* 0x000000ffff127224 */ /* 0x002fc800078e0a05 */
[----:B------:R-:W-:Y:S01]  /*03c0*/  IMAD R11, R18, R3, RZ ;  /* 0x00000003120b7224 */ /* 0x000fe200078e02ff */
[----:B------:R-:W-:-:S03]  /*03d0*/  IABS R18, R2 ;  /* 0x0000000200127213 */ /* 0x000fc60000000000 */
[----:B------:R-:W-:-:S06]  /*03e0*/  IMAD.HI.U32 R5, R5, R11, R4 ;  /* 0x0000000b05057227 */ /* 0x000fcc00078e0004 */
[----:B------:R-:W-:-:S04]  /*03f0*/  IMAD.HI.U32 R11, R5, R18, RZ ;  /* 0x00000012050b7227 */ /* 0x000fc800078e00ff */
[----:B------:R-:W-:Y:S02]  /*0400*/  IMAD.MOV R19, RZ, RZ, -R11 ;  /* 0x000000ffff137224 */ /* 0x000fe400078e0a0b */
[----:B------:R-:W-:-:S04]  /*0410*/  IMAD.HI.U32 R4, R5, R20, RZ ;  /* 0x0000001405047227 */ /* 0x000fc800078e00ff */
[----:B------:R-:W-:Y:S02]  /*0420*/  IMAD R18, R3, R19, R18 ;  /* 0x0000001303127224 */ /* 0x000fe400078e0212 */
[----:B------:R-:W-:-:S03]  /*0430*/  IMAD.MOV R5, RZ, RZ, -R4 ;  /* 0x000000ffff057224 */ /* 0x000fc600078e0a04 */
[----:B------:R-:W-:-:S13]  /*0440*/  ISETP.GT.U32.AND P1, PT, R3, R18, PT ;  /* 0x000000120300720c */ /* 0x000fda0003f24070 */
[----:B------:R-:W-:Y:S02]  /*0450*/  @!P1 IMAD.IADD R18, R18, 0x1, -R3 ;  /* 0x0000000112129824 */ /* 0x000fe400078e0a03 */
[----:B------:R-:W-:Y:S01]  /*0460*/  @!P1 VIADD R11, R11, 0x1 ;  /* 0x000000010b0b9836 */ /* 0x000fe20000000000 */
[----:B----4-:R-:W-:Y:S02]  /*0470*/  ISETP.NE.U32.AND P1, PT, R12, 0x1, PT ;  /* 0x000000010c00780c */ /* 0x010fe40003f25070 */
[----:B------:R-:W-:Y:S01]  /*0480*/  ISETP.GE.U32.AND P0, PT, R18, R3, PT ;  /* 0x000000031200720c */ /* 0x000fe20003f06070 */
[----:B------:R-:W-:Y:S01]  /*0490*/  IMAD R18, R3, R5, R20 ;  /* 0x0000000503127224 */ /* 0x000fe200078e0214 */
[----:B------:R-:W-:Y:S02]  /*04a0*/  LOP3.LUT R5, R2, R9, RZ, 0x3c, !PT ;  /* 0x0000000902057212 */ /* 0x000fe400078e3cff */
[----:B------:R-:W-:Y:S02]  /*04b0*/  ISETP.NE.AND.EX P1, PT, R13, RZ, PT, P1 ;  /* 0x000000ff0d00720c */ /* 0x000fe40003f25310 */
[----:B------:R-:W-:-:S02]  /*04c0*/  ISETP.GT.U32.AND P5, PT, R3, R18, PT ;  /* 0x000000120300720c */ /* 0x000fc40003fa4070 */
[----:B------:R-:W-:Y:S02]  /*04d0*/  ISETP.GE.AND P3, PT, R5, RZ, PT ;  /* 0x000000ff0500720c */ /* 0x000fe40003f66270 */
[----:B------:R-:W-:-:S03]  /*04e0*/  LOP3.LUT R5, RZ, R9, RZ, 0x33, !PT ;  /* 0x00000009ff057212 */ /* 0x000fc600078e33ff */
[----:B------:R-:W-:Y:S01]  /*04f0*/  @P0 VIADD R11, R11, 0x1 ;  /* 0x000000010b0b0836 */ /* 0x000fe20000000000 */
[----:B---3--:R-:W-:-:S04]  /*0500*/  ISETP.NE.U32.AND P0, PT, R14, 0x1, PT ;  /* 0x000000010e00780c */ /* 0x008fc80003f05070 */
[----:B------:R-:W-:Y:S01]  /*0510*/  ISETP.NE.AND.EX P0, PT, R15, RZ, PT, P0 ;  /* 0x000000ff0f00720c */ /* 0x000fe20003f05300 */
[----:B------:R-:W-:Y:S02]  /*0520*/  @!P5 IMAD.IADD R18, R18, 0x1, -R3 ;  /* 0x000000011212d824 */ /* 0x000fe400078e0a03 */
[----:B------:R-:W-:Y:S01]  /*0530*/  @!P3 IADD3 R11, PT, PT, -R11, RZ, RZ ;  /* 0x000000ff0b0bb210 */ /* 0x000fe20007ffe1ff */
[----:B------:R-:W-:Y:S02]  /*0540*/  @!P5 VIADD R4, R4, 0x1 ;  /* 0x000000010404d836 */ /* 0x000fe40000000000 */
[----:B------:R-:W-:Y:S02]  /*0550*/  ISETP.GE.U32.AND P4, PT, R18, R3, PT ;  /* 0x000000031200720c */ /* 0x000fe40003f86070 */
[----:B------:R-:W-:Y:S02]  /*0560*/  SEL R11, R5, R11, !P2 ;  /* 0x0000000b050b7207 */ /* 0x000fe40005000000 */
[----:B------:R-:W-:-:S03]  /*0570*/  LOP3.LUT R18, R0, R9, RZ, 0x3c, !PT ;  /* 0x0000000900127212 */ /* 0x000fc600078e3cff */
[----:B------:R-:W-:Y:S01]  /*0580*/  IMAD.MOV R3, RZ, RZ, -R11 ;  /* 0x000000ffff037224 */ /* 0x000fe200078e0a0b */
[----:B------:R-:W-:Y:S02]  /*0590*/  ISETP.GE.AND P3, PT, R18, RZ, PT ;  /* 0x000000ff1200720c */ /* 0x000fe40003f66270 */
[----:B------:R-:W-:Y:S01]  /*05a0*/  SEL R11, R11, RZ, P0 ;  /* 0x000000ff0b0b7207 */ /* 0x000fe20000000000 */
[----:B------:R-:W-:Y:S02]  /*05b0*/  IMAD R3, R9, R3, R2 ;  /* 0x0000000309037224 */ /* 0x000fe400078e0202 */
[----:B------:R-:W-:Y:S02]  /*05c0*/  @P4 VIADD R4, R4, 0x1 ;  /* 0x0000000104044836 */ /* 0x000fe40000000000 */
[----:B------:R-:W-:Y:S01]  /*05d0*/  IMAD R18, R11, UR40, RZ ;  /* 0x000000280b127c24 */ /* 0x000fe2000f8e02ff */
[----:B------:R-:W-:Y:S01]  /*05e0*/  SEL R3, R3, RZ, P1 ;  /* 0x000000ff03037207 */ /* 0x000fe20000800000 */
[----:B------:R-:W-:Y:S01]  /*05f0*/  IMAD.MOV.U32 R20, RZ, RZ, R4 ;  /* 0x000000ffff147224 */ /* 0x000fe200078e0004 */
[----:B------:R-:W-:-:S03]  /*0600*/  SHF.R.S64 R4, RZ, 0x1e, R2 ;  /* 0x0000001eff047819 */ /* 0x000fc60000001002 */
[----:B------:R-:W-:Y:S01]  /*0610*/  @!P3 IMAD.MOV R20, RZ, RZ, -R20 ;  /* 0x000000ffff14b224 */ /* 0x000fe200078e0a14 */
[----:B------:R-:W-:Y:S01]  /*0620*/  IADD3 R4, P3, PT, R4, UR36, RZ ;  /* 0x0000002404047c10 */ /* 0x000fe2000ff7e0ff */
[----:B------:R-:W-:-:S03]  /*0630*/  IMAD R3, R3, UR41, R18 ;  /* 0x0000002903037c24 */ /* 0x000fc6000f8e0212 */
[----:B------:R-:W-:Y:S02]  /*0640*/  SEL R20, R5, R20, !P2 ;  /* 0x0000001405147207 */ /* 0x000fe40005000000 */
[----:B------:R-:W-:Y:S02]  /*0650*/  LEA.HI.X.SX32 R5, R2, UR37, 0x2, P3 ;  /* 0x0000002502057c11 */ /* 0x000fe400098f16ff */
[C---:B------:R-:W-:Y:S01]  /*0660*/  IADD3 R2, P2, PT, R3.reuse, UR38, RZ ;  /* 0x0000002603027c10 */ /* 0x040fe2000ff5e0ff */
[----:B------:R-:W-:Y:S02]  /*0670*/  IMAD.MOV R18, RZ, RZ, -R20 ;  /* 0x000000ffff127224 */ /* 0x000fe400078e0a14 */
[----:B------:R-:W2:Y:S01]  /*0680*/  LDG.E R4, desc[UR4][R4.64] ;  /* 0x0000000404047981 */ /* 0x000ea2000c1e1900 */
[----:B------:R-:W-:Y:S01]  /*0690*/  LEA.HI.X.SX32 R3, R3, UR39, 0x1, P2 ;  /* 0x0000002703037c11 */ /* 0x000fe200090f0eff */
[----:B------:R-:W-:-:S04]  /*06a0*/  IMAD R18, R9, R18, R0 ;  /* 0x0000001209127224 */ /* 0x000fc800078e0200 */
[----:B------:R0:W3:Y:S01]  /*06b0*/  LDG.E.U8 R11, desc[UR6][R2.64] ;  /* 0x00000006020b7981 */ /* 0x0000e2000c1e1100 */
[----:B------:R-:W-:Y:S02]  /*06c0*/  SEL R20, R20, RZ, P0 ;  /* 0x000000ff14147207 */ /* 0x000fe40000000000 */
[----:B------:R-:W-:-:S03]  /*06d0*/  SEL R18, R18, RZ, P1 ;  /* 0x000000ff12127207 */ /* 0x000fc60000800000 */
[----:B------:R-:W-:-:S04]  /*06e0*/  IMAD R19, R20, UR40, RZ ;  /* 0x0000002814137c24 */ /* 0x000fc8000f8e02ff */
[----:B------:R-:W-:Y:S01]  /*06f0*/  IMAD R18, R18, UR41, R19 ;  /* 0x0000002912127c24 */ /* 0x000fe2000f8e0213 */
[----:B0-----:R-:W2:Y:S04]  /*0700*/  LDC.64 R2, c[0x0][0x3d0] ;  /* 0x0000f400ff027b82 */ /* 0x001ea80000000a00 */
[----:B------:R-:W-:-:S04]  /*0710*/  IADD3 R20, P0, PT, R18, UR38, RZ ;  /* 0x0000002612147c10 */ /* 0x000fc8000ff1e0ff */
[----:B------:R-:W-:Y:S02]  /*0720*/  LEA.HI.X.SX32 R21, R18, UR39, 0x1, P0 ;  /* 0x0000002712157c11 */ /* 0x000fe400080f0eff */
[----:B------:R-:W-:-:S03]  /*0730*/  SHF.R.S64 R18, RZ, 0x1e, R0 ;  /* 0x0000001eff127819 */ /* 0x000fc60000001000 */
[----:B------:R0:W4:Y:S01]  /*0740*/  LDG.E.U8 R20, desc[UR4][R20.64] ;  /* 0x0000000414147981 */ /* 0x000122000c1e1100 */
[----:B------:R-:W-:-:S04]  /*0750*/  IADD3 R18, P0, PT, R18, UR36, RZ ;  /* 0x0000002412127c10 */ /* 0x000fc8000ff1e0ff */
[----:B------:R-:W-:-:S05]  /*0760*/  LEA.HI.X.SX32 R19, R0, UR37, 0x2, P0 ;  /* 0x0000002500137c11 */ /* 0x000fca00080f16ff */
[----:B------:R-:W5:Y:S01]  /*0770*/  LDG.E R18, desc[UR4][R18.64] ;  /* 0x0000000412127981 */ /* 0x000f62000c1e1900 */
[----:B0-----:R-:W-:Y:S01]  /*0780*/  IMAD.MOV.U32 R21, RZ, RZ, 0x437c0000 ;  /* 0x437c0000ff157424 */ /* 0x001fe200078e00ff */
        /* <DEDUP_REMOVED lines=39> */
[----:B------:R-:W-:Y:S05]  /*0a00*/  CALL.REL.NOINC `($__internal_411_$__cuda_sm3x_div_rn_noftz_f32_slowpath) ;  /* 0x0000000000a87944 */ /* 0x000fea0003c00000 */
[----:B------:R-:W-:-:S07]  /*0a10*/  IMAD.MOV.U32 R19, RZ, RZ, R2 ;  /* 0x000000ffff137224 */ /* 0x000fce00078e0002 */
.L_x_25392:
[----:B------:R-:W-:Y:S05]  /*0a20*/  BSYNC.RECONVERGENT B1 ;  /* 0x0000000000017941 */ /* 0x000fea0003800200 */
.L_x_25391:
        /* <DEDUP_REMOVED lines=23> */
[----:B------:R-:W-:Y:S05]  /*0ba0*/  CALL.REL.NOINC `($__internal_411_$__cuda_sm3x_div_rn_noftz_f32_slowpath) ;  /* 0x0000000000407944 */ /* 0x000fea0003c00000 */
[----:B------:R-:W-:-:S07]  /*0bb0*/  MOV R21, R2 ;  /* 0x0000000200157202 */ /* 0x000fce0000000f00 */
.L_x_25394:
[----:B------:R-:W-:Y:S05]  /*0bc0*/  BSYNC.RECONVERGENT B1 ;  /* 0x0000000000017941 */ /* 0x000fea0003800200 */
.L_x_25393:
        /* <DEDUP_REMOVED lines=12> */
[----:B------:R-:W-:Y:S05]  /*0c90*/  BSYNC.RECONVERGENT B0 ;  /* 0x0000000000007941 */ /* 0x000fea0003800200 */
.L_x_25390:
[----:B------:R-:W-:Y:S05]  /*0ca0*/  EXIT ;  /* 0x000000000000794d */ /* 0x000fea0003800000 */
        .weak           $__internal_411_$__cuda_sm3x_div_rn_noftz_f32_slowpath
        .type           $__internal_411_$__cuda_sm3x_div_rn_noftz_f32_slowpath,@function
        .size           $__internal_411_$__cuda_sm3x_div_rn_noftz_f32_slowpath,(.L_x_37788 - $__internal_411_$__cuda_sm3x_div_rn_noftz_f32_slowpath)
$__internal_411_$__cuda_sm3x_div_rn_noftz_f32_slowpath:
        /* <DEDUP_REMOVED lines=34> */
.L_x_25397:
        /* <DEDUP_REMOVED lines=51> */
.L_x_25404:
[----:B------:R-:W-:-:S04]  /*1200*/  LOP3.LUT R2, R2, 0x80000000, RZ, 0xc0, !PT ;  /* 0x8000000002027812 */ /* 0x000fc800078ec0ff */
[----:B------:R-:W-:Y:S01]  /*1210*/  LOP3.LUT R2, R2, 0x7f800000, RZ, 0xfc, !PT ;  /* 0x7f80000002027812 */ /* 0x000fe200078efcff */
[----:B------:R-:W-:Y:S06]  /*1220*/  BRA `(.L_x_25405) ;  /* 0x0000000000047947 */ /* 0x000fec0003800000 */
.L_x_25403:
[----:B------:R-:W-:-:S07]  /*1230*/  IMAD R2, R23, 0x800000, R2 ;  /* 0x0080000017027824 */ /* 0x000fce00078e0202 */
.L_x_25405:
[----:B------:R-:W-:Y:S05]  /*1240*/  BSYNC.RECONVERGENT B3 ;  /* 0x0000000000037941 */ /* 0x000fea0003800200 */
.L_x_25402:
[----:B------:R-:W-:Y:S05]  /*1250*/  BRA `(.L_x_25406) ;  /* 0x0000000000207947 */ /* 0x000fea0003800000 */
.L_x_25401:
[----:B------:R-:W-:-:S04]  /*1260*/  LOP3.LUT R2, R3, 0x80000000, R2, 0x48, !PT ;  /* 0x8000000003027812 */ /* 0x000fc800078e4802 */
[----:B------:R-:W-:Y:S01]  /*1270*/  LOP3.LUT R2, R2, 0x7f800000, RZ, 0xfc, !PT ;  /* 0x7f80000002027812 */ /* 0x000fe200078efcff */
[----:B------:R-:W-:Y:S06]  /*1280*/  BRA `(.L_x_25406) ;  /* 0x0000000000147947 */ /* 0x000fec0003800000 */
.L_x_25400:
[----:B------:R-:W-:Y:S01]  /*1290*/  LOP3.LUT R2, R3, 0x80000000, R2, 0x48, !PT ;  /* 0x8000000003027812 */ /* 0x000fe200078e4802 */
[----:B------:R-:W-:Y:S06]  /*12a0*/  BRA `(.L_x_25406) ;  /* 0x00000000000c7947 */ /* 0x000fec0003800000 */
.L_x_25399:
[----:B------:R-:W0:Y:S01]  /*12b0*/  MUFU.RSQ R2, -QNAN ;  /* 0xffc0000000027908 */ /* 0x000e220000001400 */
[----:B------:R-:W-:Y:S05]  /*12c0*/  BRA `(.L_x_25406) ;  /* 0x0000000000047947 */ /* 0x000fea0003800000 */
.L_x_25398:
[----:B------:R-:W-:-:S07]  /*12d0*/  FADD.FTZ R2, R2, R3 ;  /* 0x0000000302027221 */ /* 0x000fce0000010000 */
.L_x_25406:
[----:B------:R-:W-:Y:S05]  /*12e0*/  BSYNC.RECONVERGENT B2 ;  /* 0x0000000000027941 */ /* 0x000fea0003800200 */
.L_x_25396:
[----:B------:R-:W-:-:S04]  /*12f0*/  IMAD.MOV.U32 R19, RZ, RZ, 0x0 ;  /* 0x00000000ff137424 */ /* 0x000fc800078e00ff */
[----:B0-----:R-:W-:Y:S05]  /*1300*/  RET.REL.NODEC R18 `(_Z15SoftmaxWarpImplI22BroadcastScaleMaskLoadIffbLm2EiE11DirectStoreIffEfLi1ELi1ELi1ELi2ELb0EL9Algorithm0EEvT_T0_ll) ;  /* 0xffffffec123c7950 */ /* 0x001fea0003c3ffff */
.L_x_25407:
        /* <DEDUP_REMOVED lines=15> */
.L_x_37788:


//--------------------- .text._Z15SoftmaxWarpImplI22BroadcastScaleMaskLoadIffbLm2EiE11DirectStoreIffEfLi2ELi32ELi32ELi1ELb1EL9Algorithm0EEvT_T0_ll --------------------------
	.section	.text._Z15SoftmaxWarpImplI22BroadcastScaleMaskLoadIffbLm2EiE11DirectStoreIffEfLi2ELi32ELi32ELi1ELb1EL9Algorithm0EEvT_T0_ll,"ax",@progbits
	.align	128
        .global         _Z15SoftmaxWarpImplI22BroadcastScaleMaskLoadIffbLm2EiE11DirectStoreIffEfLi2ELi32ELi32ELi1ELb1EL9Algorithm0EEvT_T0_ll
        .type           _Z15SoftmaxWarpImplI22BroadcastScaleMaskLoadIffbLm2EiE11DirectStoreIffEfLi2ELi32ELi32ELi1ELb1EL9Algorithm0EEvT_T0_ll,@function
        .size           _Z15SoftmaxWarpImplI22BroadcastScaleMaskLoadIffbLm2EiE11DirectStoreIffEfLi2ELi32ELi32ELi1ELb1EL9Algorithm0EEvT_T0_ll,(.L_x_37789 - _Z15SoftmaxWarpImplI22BroadcastScaleMaskLoadIffbLm2EiE11DirectStoreIffEfLi2ELi32ELi32ELi1ELb1EL9Algorithm0EEvT_T0_ll)
        .other          _Z15SoftmaxWarpImplI22BroadcastScaleMaskLoadIffbLm2EiE11DirectStoreIffEfLi2ELi32ELi32ELi1ELb1EL9Algorithm0EEvT_T0_ll,@"STO_CUDA_ENTRY STV_DEFAULT"
_Z15SoftmaxWarpImplI22BroadcastScaleMaskLoadIffbLm2EiE11DirectStoreIffEfLi2ELi32ELi32ELi1ELb1EL9Algorithm0EEvT_T0_ll:
.text._Z15SoftmaxWarpImplI22BroadcastScaleMaskLoadIffbLm2EiE11DirectStoreIffEfLi2ELi32ELi32ELi1ELb1EL9Algorithm0EEvT_T0_ll:
        /* <DEDUP_REMOVED lines=9> */
[----:B------:R-:W0:Y:S08]  /*0090*/  LDCU.64 UR42, c[0x0][0x3e8] ;  /* 0x00007d00ff2a77ac */ /* 0x000e300008000a00 */
        /* <DEDUP_REMOVED lines=17> */
.L_x_25408:
        /* <DEDUP_REMOVED lines=11> */
[----:B0-----:R-:W-:-:S04]  /*0260*/  SHF.L.U32 R75, R75, 0x1, RZ ;  /* 0x000000014b4b7819 */ /* 0x001fc800000006ff */
        /* <DEDUP_REMOVED lines=11> */
[C---:B------:R-:W-:Y:S02]  /*0320*/  IADD3 R55, PT, PT, R75.reuse, 0x280, RZ ;  /* 0x000002804b377810 */ /* 0x040fe40007ffe0ff */
[C---:B------:R-:W-:Y:S02]  /*0330*/  IADD3 R51, PT, PT, R75.reuse, 0x300, RZ ;  /* 0x000003004b337810 */ /* 0x040fe40007ffe0ff */
[C---:B------:R-:W-:Y:S02]  /*0340*/  IADD3 R49, PT, PT, R75.reuse, 0x340, RZ ;  /* 0x000003404b317810 */ /* 0x040fe40007ffe0ff */
[----:B-1----:R-:W-:-:S07]  /*0350*/  IADD3 R45, PT, PT, R75, 0x3c0, RZ ;  /* 0x000003c04b2d7810 */ /* 0x002fce0007ffe0ff */
.L_x_25538:
[----:B------:R-:W0:Y:S01]  /*0360*/  LDC.64 R14, c[0x0][0x3f0] ;  /* 0x0000fc00ff0e7b82 */ /* 0x000e220000000a00 */
[----:B------:R-:W-:Y:S01]  /*0370*/  BSSY.RECONVERGENT B0, `(.L_x_25409) ;  /* 0x0000048000007945 */ /* 0x000fe20003800200 */
[----:B------:R-:W-:Y:S01]  /*0380*/  MOV R7, 0xff800000 ;  /* 0xff80000000077802 */ /* 0x000fe20000000f00 */
[----:B------:R-:W-:Y:S01]  /*0390*/  IMAD.MOV.U32 R0, RZ, RZ, -0x800000 ;  /* 0xff800000ff007424 */ /* 0x000fe200078e00ff */
[----:B------:R-:W-:Y:S02]  /*03a0*/  MOV R13, 0xff800000 ;  /* 0xff800000000d7802 */ /* 0x000fe40000000f00 */
[-C--:B0-----:R-:W-:Y:S02]  /*03b0*/  ISETP.GE.U32.AND P0, PT, R75, R14.reuse, PT ;  /* 0x0000000e4b00720c */ /* 0x081fe40003f06070 */
[----:B------:R-:W-:Y:S02]  /*03c0*/  ISETP.GE.U32.AND P3, PT, R73, R14, PT ;  /* 0x0000000e4900720c */ /* 0x000fe40003f66070 */
[----:B------:R-:W-:-:S02]  /*03d0*/  ISETP.GE.AND.EX P0, PT, RZ, R15, PT, P0 ;  /* 0x0000000fff00720c */ /* 0x000fc40003f06300 */
[----:B------:R-:W-:-:S11]  /*03e0*/  ISETP.GE.U32.AND P4, PT, R71, R14, PT ;  /* 0x0000000e4700720c */ /* 0x000fd60003f86070 */
[----:B-1234-:R-:W-:Y:S05]  /*03f0*/  @P0 BRA `(.L_x_25410) ;  /* 0x0000000000fc0947 */ /* 0x01efea0003800000 */
[----:B------:R-:W0:Y:S01]  /*0400*/  LDC R4, c[0x0][0x3a8] ;  /* 0x0000ea00ff047b82 */ /* 0x000e220000000800 */
[----:B------:R-:W-:Y:S01]  /*0410*/  IMAD R75, R46, UR44, R75 ;  /* 0x0000002c2e4b7c24 */ /* 0x000fe2000f8e024b */
[----:B------:R-:W-:Y:S02]  /*0420*/  R2UR UR4, R38 ;  /* 0x00000000260472ca */ /* 0x000fe400000e0000 */
[----:B------:R-:W-:-:S04]  /*0430*/  R2UR UR5, R39 ;  /* 0x00000000270572ca */ /* 0x000fc800000e0000 */
[----:B------:R-:W1:Y:S01]  /*0440*/  LDC.64 R8, c[0x0][0x390] ;  /* 0x0000e400ff087b82 */ /* 0x000e620000000a00 */
        /* <DEDUP_REMOVED lines=26> */
[----:B------:R-:W-:Y:S02]  /*05f0*/  @!P2 LOP3.LUT R0, RZ, R4, RZ, 0x33, !PT ;  /* 0x00000004ff00a212 */ /* 0x000fe400078e33ff */
[----:B-1----:R-:W-:Y:S02]  /*0600*/  ISETP.NE.U32.AND P2, PT, R8, 0x1, PT ;  /* 0x000000010800780c */ /* 0x002fe40003f45070 */
[----:B------:R-:W-:Y:S02]  /*0610*/  IADD3 R3, PT, PT, -R0, RZ, RZ ;  /* 0x000000ff00037210 */ /* 0x000fe40007ffe1ff */
[----:B------:R-:W-:-:S03]  /*0620*/  ISETP.NE.AND.EX P2, PT, R9, RZ, PT, P2 ;  /* 0x000000ff0900720c */ /* 0x000fc60003f45320 */
[----:B------:R-:W-:Y:S01]  /*0630*/  IMAD R4, R4, R3, R75 ;  /* 0x0000000304047224 */ /* 0x000fe200078e024b */
[----:B------:R-:W-:Y:S01]  /*0640*/  SEL R0, R0, RZ, P2 ;  /* 0x000000ff00007207 */ /* 0x000fe20001000000 */
[----:B------:R-:W0:Y:S03]  /*0650*/  LDC.64 R2, c[0x0][0x388] ;  /* 0x0000e200ff027b82 */ /* 0x000e260000000a00 */
[----:B------:R-:W-:Y:S01]  /*0660*/  SEL R4, R4, RZ, P1 ;  /* 0x000000ff04047207 */ /* 0x000fe20000800000 */
[----:B------:R-:W-:-:S04]  /*0670*/  IMAD R5, R0, UR36, RZ ;  /* 0x0000002400057c24 */ /* 0x000fc8000f8e02ff */
        /* <DEDUP_REMOVED lines=23> */
.L_x_25410:
[----:B------:R-:W-:Y:S05]  /*07f0*/  BSYNC.RECONVERGENT B0 ;  /* 0x0000000000007941 */ /* 0x000fea0003800200 */
.L_x_25409:
[-C--:B------:R-:W-:Y:S01]  /*0800*/  ISETP.GE.AND.EX P3, PT, RZ, R15.reuse, PT, P3 ;  /* 0x0000000fff00720c */ /* 0x080fe20003f66330 */
[----:B------:R-:W-:Y:S01]  /*0810*/  BSSY.RECONVERGENT B0, `(.L_x_25411) ;  /* 0x0000048000007945 */ /* 0x000fe20003800200 */
[-C--:B------:R-:W-:Y:S02]  /*0820*/  ISETP.GE.U32.AND P1, PT, R69, R14.reuse, PT ;  /* 0x0000000e4500720c */ /* 0x080fe40003f26070 */
[-C--:B------:R-:W-:Y:S02]  /*0830*/  ISETP.GE.U32.AND P5, PT, R67, R14.reuse, PT ;  /* 0x0000000e4300720c */ /* 0x080fe40003fa6070 */
[----:B------:R-:W-:Y:S02]  /*0840*/  ISETP.GE.U32.AND P2, PT, R65, R14, PT ;  /* 0x0000000e4100720c */ /* 0x000fe40003f46070 */
[----:B------:R-:W-:Y:S02]  /*0850*/  ISETP.GE.AND.EX P4, PT, RZ, R15, PT, P4 ;  /* 0x0000000fff00720c */ /* 0x000fe40003f86340 */
[----:B------:R-:W-:-:S02]  /*0860*/  MOV R2, 0xff800000 ;  /* 0xff80000000027802 */ /* 0x000fc40000000f00 */
        /* <DEDUP_REMOVED lines=8> */
[----:B------:R-:W1:Y:S01]  /*08f0*/  LDC.64 R16, c[0x0][0x390] ;  /* 0x0000e400ff107b82 */ /* 0x000e620000000a00 */
        /* <DEDUP_REMOVED lines=20> */
[----:B------:R-:W-:Y:S02]  /*0a40*/  ISETP.NE.AND P3, PT, R9, RZ, PT ;  /* 0x000000ff0900720c */ /* 0x000fe40003f65270 */
[----:B------:R-:W-:Y:S02]  /*0a50*/  MOV R4, R2 ;  /* 0x0000000200047202 */ /* 0x000fe40000000f00 */
[----:B------:R-:W2:Y:S03]  /*0a60*/  LDC.64 R2, c[0x0][0x388] ;  /* 0x0000e200ff027b82 */ /* 0x000ea60000000a00 */
        /* <DEDUP_REMOVED lines=34> */
.L_x_25412:
[----:B------:R-:W-:Y:S05]  /*0c90*/  BSYNC.RECONVERGENT B0 ;  /* 0x0000000000007941 */ /* 0x000fea0003800200 */
.L_x_25411:
        /* <DEDUP_REMOVED lines=10> */
[----:B------:R-:W1:Y:S01]  /*0d40*/  LDC.64 R18, c[0x0][0x390] ;  /* 0x0000e400ff127b82 */ /* 0x000e620000000a00 */
        /* <DEDUP_REMOVED lines=9> */
[----:B------:R-:W-:-:S05]  /*0de0*/  MOV R4, R10 ;  /* 0x0000000a00047202 */ /* 0x000fca0000000f00 */
[----:B------:R-:W-:Y:S02]  /*0df0*/  IMAD.HI.U32 R3, R17, R4, RZ ;  /* 0x0000000411037227 */ /* 0x000fe400078e00ff */
[----:B------:R-:W0:Y:S02]  /*0e00*/  LDC.64 R16, c[0x0][0x398] ;  /* 0x0000e600ff107b82 */ /* 0x000e240000000a00 */
[----:B------:R-:W-:-:S04]  /*0e10*/  IMAD.MOV R5, RZ, RZ, -R3 ;  /* 0x000000ffff057224 */ /* 0x000fc800078e0a03 */
[----:B------:R-:W-:-:S05]  /*0e20*/  IMAD R4, R9, R5, R4 ;  /* 0x0000000509047224 */ /* 0x000fca00078e0204 */
[----:B------:R-:W-:-:S13]  /*0e30*/  ISETP.GT.U32.AND P6, PT, R9, R4, PT ;  /* 0x000000040900720c */ /* 0x000fda0003fc4070 */
[-C--:B------:R-:W-:Y:S02]  /*0e40*/  @!P6 IADD3 R4, PT, PT, R4, -R9.reuse, RZ ;  /* 0x800000090404e210 */ /* 0x080fe40007ffe0ff */
[----:B------:R-:W-:Y:S02]  /*0e50*/  @!P6 IADD3 R3, PT, PT, R3, 0x1, RZ ;  /* 0x000000010303e810 */ /* 0x000fe40007ffe0ff */
[----:B------:R-:W-:Y:S02]  /*0e60*/  ISETP.GE.U32.AND P4, PT, R4, R9, PT ;  /* 0x000000090400720c */ /* 0x000fe40003f86070 */
[----:B------:R-:W-:-:S04]  /*0e70*/  LOP3.LUT R4, R11, R8, RZ, 0x3c, !PT ;  /* 0x000000080b047212 */ /* 0x000fc800078e3cff */
        /* <DEDUP_REMOVED lines=19> */
[----:B--2---:R-:W-:-:S06]  /*0fb0*/  IMAD.WIDE R4, R3, 0x2, R4 ;  /* 0x0000000203047825 */ /* 0x004fcc00078e0204 */
        /* <DEDUP_REMOVED lines=18> */
.L_x_25414:
[----:B------:R-:W-:Y:S05]  /*10e0*/  BSYNC.RECONVERGENT B0 ;  /* 0x0000000000007941 */ /* 0x000fea0003800200 */
.L_x_25413:
[-C--:B------:R-:W-:Y:S01]  /*10f0*/  ISETP.GE.AND.EX P6, PT, RZ, R15.reuse, PT, P1 ;  /* 0x0000000fff00720c */ /* 0x080fe20003fc6310 */
[----:B------:R-:W-:Y:S01]  /*1100*/  BSSY.RECONVERGENT B0, `(.L_x_25415) ;  /* 0x0000044000007945 */ /* 0x000fe20003800200 */
[----:B------:R-:W-:Y:S02]  /*1110*/  ISETP.GE.U32.AND P4, PT, R61, R14, PT ;  /* 0x0000000e3d00720c */ /* 0x000fe40003f86070 */
[----:B------:R-:W-:Y:S02]  /*1120*/  ISETP.GE.AND.EX P1, PT, RZ, R15, PT, P5 ;  /* 0x0000000fff00720c */ /* 0x000fe40003f26350 */
[----:B------:R-:W-:Y:S02]  /*1130*/  MOV R6, 0xff800000 ;  /* 0xff80000000067802 */ /* 0x000fe40000000f00 */
[----:B------:R-:W-:-:S05]  /*1140*/  MOV R5, 0xff800000 ;  /* 0xff80000000057802 */ /* 0x000fca0000000f00 */
[----:B------:R-:W-:Y:S05]  /*1150*/  @P6 BRA `(.L_x_25416) ;  /* 0x0000000000f86947 */ /* 0x000fea0003800000 */
[----:B------:R-:W0:Y:S01]  /*1160*/  LDC R10, c[0x0][0x3a8] ;  /* 0x0000ea00ff0a7b82 */ /* 0x000e220000000800 */
[----:B------:R-:W-:Y:S01]  /*1170*/  IMAD R17, R46, UR44, R69 ;  /* 0x0000002c2e117c24 */ /* 0x000fe2000f8e0245 */
[----:B------:R-:W-:Y:S02]  /*1180*/  R2UR UR4, R38 ;  /* 0x00000000260472ca */ /* 0x000fe400000e0000 */
[----:B------:R-:W-:Y:S02]  /*1190*/  R2UR UR5, R39 ;  /* 0x00000000270572ca */ /* 0x000fe400000e0000 */
[----:B0-----:R-:W-:-:S04]  /*11a0*/  IABS R11, R10 ;  /* 0x0000000a000b7213 */ /* 0x001fc80000000000 */
[----:B------:R-:W0:Y:S08]  /*11b0*/  I2F.RP R5, R11 ;  /* 0x0000000b00057306 */ /* 0x000e300000209400 */
[----:B0-----:R-:W0:Y:S02]  /*11c0*/  MUFU.RCP R5, R5 ;  /* 0x0000000500057308 */ /* 0x001e240000001000 */
[----:B0-----:R-:W-:-:S06]  /*11d0*/  VIADD R8, R5, 0xffffffe ;  /* 0x0ffffffe05087836 */ /* 0x001fcc0000000000 */
[----:B------:R0:W1:Y:S02]  /*11e0*/  F2I.FTZ.U32.TRUNC.NTZ R9, R8 ;  /* 0x0000000800097305 */ /* 0x000064000021f000 */
[----:B0-----:R-:W-:Y:S01]  /*11f0*/  HFMA2 R8, -RZ, RZ, 0, 0 ;  /* 0x00000000ff087431 */ /* 0x001fe200000001ff */
[----:B-1----:R-:W-:-:S05]  /*1200*/  IADD3 R6, PT, PT, RZ, -R9, RZ ;  /* 0x80000009ff067210 */ /* 0x002fca0007ffe0ff */
        /* <DEDUP_REMOVED lines=19> */
[----:B------:R-:W-:Y:S01]  /*1340*/  @!P5 LOP3.LUT R5, RZ, R10, RZ, 0x33, !PT ;  /* 0x0000000aff05d212 */ /* 0x000fe200078e33ff */
[----:B------:R-:W1:Y:S01]  /*1350*/  LDC.64 R8, c[0x0][0x388] ;  /* 0x0000e200ff087b82 */ /* 0x000e620000000a00 */
[----:B0-----:R-:W-:Y:S02]  /*1360*/  ISETP.NE.U32.AND P5, PT, R18, 0x1, PT ;  /* 0x000000011200780c */ /* 0x001fe40003fa5070 */
        /* <DEDUP_REMOVED lines=29> */
.L_x_25416:
[----:B------:R-:W-:Y:S05]  /*1540*/  BSYNC.RECONVERGENT B0 ;  /* 0x0000000000007941 */ /* 0x000fea0003800200 */
.L_x_25415:
[----:B------:R-:W-:Y:S01]  /*1550*/  BSSY.RECONVERGENT B0, `(.L_x_25417) ;  /* 0x0000045000007945 */ /* 0x000fe20003800200 */
[----:B------:R-:W-:Y:S02]  /*1560*/  ISETP.GE.U32.AND P5, PT, R59, R14, PT ;  /* 0x0000000e3b00720c */ /* 0x000fe40003fa6070 */
        /* <DEDUP_REMOVED lines=67> */
.L_x_25418:
[----:B------:R-:W-:Y:S05]  /*19a0*/  BSYNC.RECONVERGENT B0 ;  /* 0x0000000000007941 */ /* 0x000fea0003800200 */
.L_x_25417:
        /* <DEDUP_REMOVED lines=30> */
[----:B------:R-:W0:Y:S01]  /*1b90*/  LDC.64 R16, c[0x0][0x398] ;  /* 0x0000e600ff107b82 */ /* 0x000e220000000a00 */
[----:B------:R-:W-:-:S04]  /*1ba0*/  LOP3.LUT R11, R21, R18, RZ, 0x3c, !PT ;  /* 0x00000012150b7212 */ /* 0x000fc800078e3cff */
[----:B------:R-:W-:-:S06]  /*1bb0*/  ISETP.GE.AND P6, PT, R11, RZ, PT ;  /* 0x000000ff0b00720c */ /* 0x000fcc0003fc6270 */
[----:B------:R-:W-:Y:S01]  /*1bc0*/  @P2 VIADD R10, R10, 0x1 ;  /* 0x000000010a0a2836 */ /* 0x000fe20000000000 */
[----:B------:R-:W-:-:S04]  /*1bd0*/  ISETP.NE.AND P2, PT, R18, RZ, PT ;  /* 0x000000ff1200720c */ /* 0x000fc80003f45270 */
[----:B------:R-:W-:Y:S02]  /*1be0*/  MOV R12, R10 ;  /* 0x0000000a000c7202 */ /* 0x000fe40000000f00 */
[----:B------:R-:W2:Y:S02]  /*1bf0*/  LDC.64 R10, c[0x0][0x388] ;  /* 0x0000e200ff0a7b82 */ /* 0x000ea40000000a00 */
[----:B------:R-:W-:Y:S02]  /*1c00*/  @!P6 IADD3 R12, PT, PT, -R12, RZ, RZ ;  /* 0x000000ff0c0ce210 */ /* 0x000fe40007ffe1ff */
[----:B0-----:R-:W-:-:S03]  /*1c10*/  ISETP.NE.U32.AND P6, PT, R16, 0x1, PT ;  /* 0x000000011000780c */ /* 0x001fc60003fc5070 */
[----:B------:R-:W-:Y:S02]  /*1c20*/  @!P2 LOP3.LUT R12, RZ, R18, RZ, 0x33, !PT ;  /* 0x00000012ff0ca212 */ /* 0x000fe400078e33ff */
[----:B-1----:R-:W-:Y:S02]  /*1c30*/  ISETP.NE.U32.AND P2, PT, R22, 0x1, PT ;  /* 0x000000011600780c */ /* 0x002fe40003f45070 */
[----:B------:R-:W-:Y:S01]  /*1c40*/  ISETP.NE.AND.EX P6, PT, R17, RZ, PT, P6 ;  /* 0x000000ff1100720c */ /* 0x000fe20003fc5360 */
[----:B------:R-:W-:Y:S01]  /*1c50*/  IMAD.MOV R16, RZ, RZ, -R12 ;  /* 0x000000ffff107224 */ /* 0x000fe200078e0a0c */
        /* <DEDUP_REMOVED lines=28> */
.L_x_25420:
[----:B------:R-:W-:Y:S05]  /*1e20*/  BSYNC.RECONVERGENT B0 ;  /* 0x0000000000007941 */ /* 0x000fea0003800200 */
.L_x_25419:
        /* <DEDUP_REMOVED lines=15> */
[----:B0-----:R-:W-:Y:S01]  /*1f20*/  IMAD.MOV.U32 R18, RZ, RZ, RZ ;  /* 0x000000ffff127224 */ /* 0x001fe200078e00ff */
[----:B--2---:R-:W-:-:S05]  /*1f30*/  IADD3 R12, PT, PT, RZ, -R19, RZ ;  /* 0x80000013ff0c7210 */ /* 0x004fca0007ffe0ff */
        /* <DEDUP_REMOVED lines=17> */
[----:B------:R-:W-:Y:S02]  /*2050*/  ISETP.NE.AND.EX P6, PT, R19, RZ, PT, P6 ;  /* 0x000000ff1300720c */ /* 0x000fe40003fc5360 */
[----:B------:R-:W0:Y:S01]  /*2060*/  LDC.64 R18, c[0x0][0x388] ;  /* 0x0000e200ff127b82 */ /* 0x000e220000000a00 */
[----:B------:R-:W-:Y:S02]  /*2070*/  @!P3 LOP3.LUT R11, RZ, R20, RZ, 0x33, !PT ;  /* 0x00000014ff0bb212 */ /* 0x000fe400078e33ff */
[----:B-1----:R-:W-:-:S03]  /*2080*/  ISETP.NE.U32.AND P3, PT, R24, 0x1, PT ;  /* 0x000000011800780c */ /* 0x002fc60003f65070 */
[----:B------:R-:W-:Y:S01]  /*2090*/  IMAD.MOV R12, RZ, RZ, -R11 ;  /* 0x000000ffff0c7224 */ /* 0x000fe200078e0a0b */
[----:B------:R-:W-:-:S03]  /*20a0*/  ISETP.NE.AND.EX P3, PT, R25, RZ, PT, P3 ;  /* 0x000000ff1900720c */ /* 0x000fc60003f65330 */
[----:B------:R-:W-:Y:S01]  /*20b0*/  IMAD R12, R20, R12, R23 ;  /* 0x0000000c140c7224 */ /* 0x000fe200078e0217 */
[----:B------:R-:W-:Y:S01]  /*20c0*/  SEL R11, R11, RZ, P3 ;  /* 0x000000ff0b0b7207 */ /* 0x000fe20001800000 */
[----:B------:R-:W1:Y:S03]  /*20d0*/  LDC.64 R20, c[0x0][0x380] ;  /* 0x0000e000ff147b82 */ /* 0x000e660000000a00 */
[----:B------:R-:W-:Y:S01]  /*20e0*/  SEL R12, R12, RZ, P6 ;  /* 0x000000ff0c0c7207 */ /* 0x000fe20003000000 */
[----:B------:R-:W-:-:S04]  /*20f0*/  IMAD R11, R11, UR36, RZ ;  /* 0x000000240b0b7c24 */ /* 0x000fc8000f8e02ff */
        /* <DEDUP_REMOVED lines=22> */
.L_x_25422:
[----:B------:R-:W-:Y:S05]  /*2260*/  BSYNC.RECONVERGENT B0 ;  /* 0x0000000000007941 */ /* 0x000fea0003800200 */
.L_x_25421:
        /* <DEDUP_REMOVED lines=69> */
.L_x_25424:
[----:B------:R-:W-:Y:S05]  /*26c0*/  BSYNC.RECONVERGENT B0 ;  /* 0x0000000000007941 */ /* 0x000fea0003800200 */
.L_x_25423:
        /* <DEDUP_REMOVED lines=67> */
.L_x_25426:
[----:B------:R-:W-:Y:S05]  /*2b00*/  BSYNC.RECONVERGENT B0 ;  /* 0x0000000000007941 */ /* 0x000fea0003800200 */
.L_x_25425:
        /* <DEDUP_REMOVED lines=37> */
[----:B------:R-:W-:Y:S01]  /*2d60*/  @!P1 LOP3.LUT R11, RZ, R26, RZ, 0x33, !PT ;  /* 0x0000001aff0b9212 */ /* 0x000fe200078e33ff */
[----:B------:R-:W0:Y:S01]  /*2d70*/  LDC.64 R24, c[0x0][0x388] ;  /* 0x0000e200ff187b82 */ /* 0x000e220000000a00 */
[----:B-1----:R-:W-:Y:S02]  /*2d80*/  ISETP.NE.U32.AND P1, PT, R32, 0x1, PT ;  /* 0x000000012000780c */ /* 0x002fe40003f25070 */
[----:B------:R-:W-:Y:S02]  /*2d90*/  IADD3 R12, PT, PT, -R11, RZ, RZ ;  /* 0x000000ff0b0c7210 */ /* 0x000fe40007ffe1ff */
        /* <DEDUP_REMOVED lines=28> */
.L_x_25428:
[----:B------:R-:W-:Y:S05]  /*2f60*/  BSYNC.RECONVERGENT B0 ;  /* 0x0000000000007941 */ /* 0x000fea0003800200 */
.L_x_25427:
        /* <DEDUP_REMOVED lines=9> */
[----:B0-----:R-:W-:-:S04]  /*3000*/  IABS R29, R30 ;  /* 0x0000001e001d7213 */ /* 0x001fc80000000000 */
[----:B------:R-:W0:Y:S08]  /*3010*/  I2F.RP R11, R29 ;  /* 0x0000001d000b7306 */ /* 0x000e300000209400 */
[----:B0-----:R-:W0:Y:S02]  /*3020*/  MUFU.RCP R11, R11 ;  /* 0x0000000b000b7308 */ /* 0x001e240000001000 */
[----:B0-----:R-:W-:-:S06]  /*3030*/  IADD3 R26, PT, PT, R11, 0xffffffe, RZ ;  /* 0x0ffffffe0b1a7810 */ /* 0x001fcc0007ffe0ff */
[----:B------:R0:W1:Y:S02]  /*3040*/  F2I.FTZ.U32.TRUNC.NTZ R27, R26 ;  /* 0x0000001a001b7305 */ /* 0x000064000021f000 */
[----:B0-----:R-:W-:Y:S01]  /*3050*/  IMAD.MOV.U32 R26, RZ, RZ, RZ ;  /* 0x000000ffff1a7224 */ /* 0x001fe200078e00ff */
[----:B-1----:R-:W-:-:S05]  /*3060*/  IADD3 R12, PT, PT, RZ, -R27, RZ ;  /* 0x8000001bff0c7210 */ /* 0x002fca0007ffe0ff */
        /* <DEDUP_REMOVED lines=51> */
.L_x_25430:
[----:B------:R-:W-:Y:S05]  /*33a0*/  BSYNC.RECONVERGENT B0 ;  /* 0x0000000000007941 */ /* 0x000fea0003800200 */
.L_x_25429:
        /* <DEDUP_REMOVED lines=74> */
.L_x_25432:
[----:B------:R-:W-:Y:S05]  /*3850*/  BSYNC.RECONVERGENT B0 ;  /* 0x0000000000007941 */ /* 0x000fea0003800200 */
.L_x_25431:
        /* <DEDUP_REMOVED lines=30> */
[----:B------:R-:W-:-:S07]  /*3a40*/  @P5 IADD3 R11, PT, PT, R11, 0x1, RZ ;  /* 0x000000010b0b5810 */ /* 0x000fce0007ffe0ff */
        /* <DEDUP_REMOVED lines=8> */
[----:B------:R-:W0:Y:S02]  /*3ad0*/  LDC.64 R14, c[0x0][0x388] ;  /* 0x0000e200ff0e7b82 */ /* 0x000e240000000a00 */
[----:B------:R-:W-:-:S02]  /*3ae0*/  SEL R11, R11, RZ, P5 ;  /* 0x000000ff0b0b7207 */ /* 0x000fc40002800000 */
[----:B------:R-:W-:-:S03]  /*3af0*/  SEL R12, R12, RZ, P3 ;  /* 0x000000ff0c0c7207 */ /* 0x000fc60001800000 */
        /* <DEDUP_REMOVED lines=24> */
.L_x_25434:
[----:B------:R-:W-:Y:S05]  /*3c80*/  BSYNC.RECONVERGENT B0 ;  /* 0x0000000000007941 */ /* 0x000fea0003800200 */
.L_x_25433:
        /* <DEDUP_REMOVED lines=36> */
[----:B-1----:R-:W-:-:S03]  /*3ed0*/  ISETP.NE.U32.AND P4, PT, R32, 0x1, PT ;  /* 0x000000012000780c */ /* 0x002fc60003f85070 */
[----:B------:R-:W-:Y:S01]  /*3ee0*/  IMAD.MOV R12, RZ, RZ, -R11 ;  /* 0x000000ffff0c7224 */ /* 0x000fe200078e0a0b */
[----:B------:R-:W-:-:S03]  /*3ef0*/  ISETP.NE.AND.EX P4, PT, R33, RZ, PT, P4 ;  /* 0x000000ff2100720c */ /* 0x000fc60003f85340 */
[----:B------:R-:W-:Y:S01]  /*3f00*/  IMAD R12, R36, R12, R35 ;  /* 0x0000000c240c7224 */ /* 0x000fe200078e0223 */
[----:B------:R-:W1:Y:S01]  /*3f10*/  LDC.64 R32, c[0x0][0x380] ;  /* 0x0000e000ff207b82 */ /* 0x000e620000000a00 */
[----:B------:R-:W-:-:S03]  /*3f20*/  SEL R11, R11, RZ, P4 ;  /* 0x000000ff0b0b7207 */ /* 0x000fc60002000000 */
[----:B------:R-:W-:Y:S02]  /*3f30*/  SEL R12, R12, RZ, P3 ;  /* 0x000000ff0c0c7207 */ /* 0x000fe40001800000 */
        /* <DEDUP_REMOVED lines=23> */
.L_x_25436:
[----:B------:R-:W-:Y:S05]  /*40b0*/  BSYNC.RECONVERGENT B0 ;  /* 0x0000000000007941 */ /* 0x000fea0003800200 */
.L_x_25435:
[----:B------:R-:W-:Y:S01]  /*40c0*/  BSSY.RECONVERGENT B0, `(.L_x_25437) ;  /* 0x0000042000007945 */ /* 0x000fe20003800200 */
[----:B------:R-:W-:Y:S02]  /*40d0*/  MOV R42, 0xff800000 ;  /* 0xff800000002a7802 */ /* 0x000fe40000000f00 */
[----:B------:R-:W-:Y:S01]  /*40e0*/  MOV R48, 0xff800000 ;  /* 0xff80000000307802 */ /* 0x000fe20000000f00 */
[----:B------:R-:W-:Y:S06]  /*40f0*/  @P1 BRA `(.L_x_25438) ;  /* 0x0000000000f81947 */ /* 0x000fec0003800000 */
[----:B------:R-:W0:Y:S01]  /*4100*/  LDC R34, c[0x0][0x3a8] ;  /* 0x0000ea00ff227b82 */ /* 0x000e220000000800 */
[----:B------:R-:W-:Y:S02]  /*4110*/  R2UR UR4, R38 ;  /* 0x00000000260472ca */ /* 0x000fe400000e0000 */
[----:B------:R-:W-:Y:S02]  /*4120*/  R2UR UR5, R39 ;  /* 0x00000000270572ca */ /* 0x000fe400000e0000 */
[----:B0-----:R-:W-:Y:S02]  /*4130*/  IABS R33, R34 ;  /* 0x0000002200217213 */ /* 0x001fe40000000000 */
[----:B------:R-:W-:Y:S02]  /*4140*/  ISETP.NE.AND P5, PT, R34, RZ, PT ;  /* 0x000000ff2200720c */ /* 0x000fe40003fa5270 */
[----:B------:R-:W0:Y:S08]  /*4150*/  I2F.RP R11, R33 ;  /* 0x00000021000b7306 */ /* 0x000e300000209400 */
[----:B0-----:R-:W0:Y:S02]  /*4160*/  MUFU.RCP R11, R11 ;  /* 0x0000000b000b7308 */ /* 0x001e240000001000 */
[----:B0-----:R-:W-:-:S06]  /*4170*/  VIADD R14, R11, 0xffffffe ;  /* 0x0ffffffe0b0e7836 */ /* 0x001fcc0000000000 */
[----:B------:R0:W1:Y:S02]  /*4180*/  F2I.FTZ.U32.TRUNC.NTZ R15, R14 ;  /* 0x0000000e000f7305 */ /* 0x000064000021f000 */
[----:B0-----:R-:W-:Y:S01]  /*4190*/  HFMA2 R14, -RZ, RZ, 0, 0 ;  /* 0x00000000ff0e7431 */ /* 0x001fe200000001ff */
        /* <DEDUP_REMOVED lines=17> */
[----:B0-----:R-:W-:-:S04]  /*42b0*/  ISETP.NE.U32.AND P1, PT, R14, 0x1, PT ;  /* 0x000000010e00780c */ /* 0x001fc80003f25070 */
[----:B------:R-:W-:Y:S02]  /*42c0*/  @!P4 IADD3 R11, PT, PT, -R11, RZ, RZ ;  /* 0x000000ff0b0bc210 */ /* 0x000fe40007ffe1ff */
[----:B------:R-:W-:Y:S02]  /*42d0*/  @!P5 LOP3.LUT R11, RZ, R34, RZ, 0x33, !PT ;  /* 0x00000022ff0bd212 */ /* 0x000fe400078e33ff */
[----:B------:R-:W-:Y:S02]  /*42e0*/  ISETP.NE.AND.EX P3, PT, R15, RZ, PT, P1 ;  /* 0x000000ff0f00720c */ /* 0x000fe40003f65310 */
[----:B------:R-:W0:Y:S01]  /*42f0*/  LDC.64 R14, c[0x0][0x388] ;  /* 0x0000e200ff0e7b82 */ /* 0x000e220000000a00 */
[----:B------:R-:W-:Y:S01]  /*4300*/  IMAD.MOV R12, RZ, RZ, -R11 ;  /* 0x000000ffff0c7224 */ /* 0x000fe200078e0a0b */
[----:B-1----:R-:W-:Y:S02]  /*4310*/  ISETP.NE.U32.AND P1, PT, R32, 0x1, PT ;  /* 0x000000012000780c */ /* 0x002fe40003f25070 */
[----:B------:R-:W-:Y:S01]  /*4320*/  SEL R11, R11, RZ, P3 ;  /* 0x000000ff0b0b7207 */ /* 0x000fe20001800000 */
[----:B------:R-:W-:Y:S01]  /*4330*/  IMAD R12, R34, R12, R37 ;  /* 0x0000000c220c7224 */ /* 0x000fe200078e0225 */
[----:B------:R-:W-:-:S02]  /*4340*/  ISETP.NE.AND.EX P1, PT, R33, RZ, PT, P1 ;  /* 0x000000ff2100720c */ /* 0x000fc40003f25310 */
[----:B------:R-:W1:Y:S01]  /*4350*/  LDC.64 R32, c[0x0][0x380] ;  /* 0x0000e000ff207b82 */ /* 0x000e620000000a00 */
[----:B------:R-:W-:Y:S01]  /*4360*/  IMAD R11, R11, UR36, RZ ;  /* 0x000000240b0b7c24 */ /* 0x000fe2000f8e02ff */
[----:B------:R-:W-:-:S05]  /*4370*/  SEL R12, R12, RZ, P1 ;  /* 0x000000ff0c0c7207 */ /* 0x000fca0000800000 */
        /* <DEDUP_REMOVED lines=22> */
.L_x_25438:
[----:B------:R-:W-:Y:S05]  /*44e0*/  BSYNC.RECONVERGENT B0 ;  /* 0x0000000000007941 */ /* 0x000fea0003800200 */
.L_x_25437:
[----:B------:R-:W-:Y:S04]  /*44f0*/  BSSY.RECONVERGENT B0, `(.L_x_25439) ;  /* 0x0000040000007945 */ /* 0x000fe80003800200 */
[----:B------:R-:W-:Y:S05]  /*4500*/  @P2 BRA `(.L_x_25440) ;  /* 0x0000000000f82947 */ /* 0x000fea0003800000 */
[----:B------:R-:W0:Y:S01]  /*4510*/  LDC R40, c[0x0][0x3a8] ;  /* 0x0000ea00ff287b82 */ /* 0x000e220000000800 */
[----:B------:R-:W-:Y:S02]  /*4520*/  R2UR UR4, R38 ;  /* 0x00000000260472ca */ /* 0x000fe400000e0000 */
[----:B------:R-:W-:Y:S02]  /*4530*/  R2UR UR5, R39 ;  /* 0x00000000270572ca */ /* 0x000fe400000e0000 */
[----:B0-----:R-:W-:Y:S02]  /*4540*/  IABS R33, R40 ;  /* 0x0000002800217213 */ /* 0x001fe40000000000 */
[----:B------:R-:W-:Y:S02]  /*4550*/  ISETP.NE.AND P4, PT, R40, RZ, PT ;  /* 0x000000ff2800720c */ /* 0x000fe40003f85270 */
[----:B------:R-:W0:Y:S08]  /*4560*/  I2F.RP R11, R33 ;  /* 0x00000021000b7306 */ /* 0x000e300000209400 */
[----:B0-----:R-:W0:Y:S02]  /*4570*/  MUFU.RCP R11, R11 ;  /* 0x0000000b000b7308 */ /* 0x001e240000001000 */
[----:B0-----:R-:W-:-:S06]  /*4580*/  IADD3 R14, PT, PT, R11, 0xffffffe, RZ ;  /* 0x0ffffffe0b0e7810 */ /* 0x001fcc0007ffe0ff */
        /* <DEDUP_REMOVED lines=19> */
[----:B0-----:R-:W-:-:S04]  /*46c0*/  ISETP.NE.U32.AND P1, PT, R14, 0x1, PT ;  /* 0x000000010e00780c */ /* 0x001fc80003f25070 */
[----:B------:R-:W-:Y:S02]  /*46d0*/  ISETP.NE.AND.EX P2, PT, R15, RZ, PT, P1 ;  /* 0x000000ff0f00720c */ /* 0x000fe40003f45310 */
[----:B------:R-:W-:Y:S01]  /*46e0*/  @!P3 IADD3 R11, PT, PT, -R11, RZ, RZ ;  /* 0x000000ff0b0bb210 */ /* 0x000fe20007ffe1ff */
[----:B------:R-:W0:Y:S01]  /*46f0*/  LDC.64 R14, c[0x0][0x388] ;  /* 0x0000e200ff0e7b82 */ /* 0x000e220000000a00 */
[----:B------:R-:W-:-:S04]  /*4700*/  @!P4 LOP3.LUT R11, RZ, R40, RZ, 0x33, !PT ;  /* 0x00000028ff0bc212 */ /* 0x000fc800078e33ff */
[C---:B------:R-:W-:Y:S02]  /*4710*/  IADD3 R12, PT, PT, -R11.reuse, RZ, RZ ;  /* 0x000000ff0b0c7210 */ /* 0x040fe40007ffe1ff */
[----:B-1----:R-:W-:Y:S02]  /*4720*/  ISETP.NE.U32.AND P1, PT, R32, 0x1, PT ;  /* 0x000000012000780c */ /* 0x002fe40003f25070 */
[----:B------:R-:W-:Y:S01]  /*4730*/  SEL R11, R11, RZ, P2 ;  /* 0x000000ff0b0b7207 */ /* 0x000fe20001000000 */
[----:B------:R-:W-:Y:S01]  /*4740*/  IMAD R12, R40, R12, R37 ;  /* 0x0000000c280c7224 */ /* 0x000fe200078e0225 */
[----:B------:R-:W-:Y:S02]  /*4750*/  ISETP.NE.AND.EX P1, PT, R33, RZ, PT, P1 ;  /* 0x000000ff2100720c */ /* 0x000fe40003f25310 */
        /* <DEDUP_REMOVED lines=25> */
.L_x_25440:
[----:B------:R-:W-:Y:S05]  /*48f0*/  BSYNC.RECONVERGENT B0 ;  /* 0x0000000000007941 */ /* 0x000fea0003800200 */
.L_x_25439:
        /* <DEDUP_REMOVED lines=19> */
[----:B------:R-:W-:Y:S01]  /*4a30*/  MOV R2, 0x437c0000 ;  /* 0x437c000000027802 */ /* 0x000fe20000000f00 */
[-C--:B------:R-:W-:Y:S01]  /*4a40*/  FFMA.SAT R3, R82, R11.reuse, 0.5 ;  /* 0x3f00000052037423 */ /* 0x080fe2000000200b */
[C---:B------:R-:W-:Y:S01]  /*4a50*/  FADD R50, -R15.reuse, R5 ;  /* 0x000000050f327221 */ /* 0x040fe20000000100 */
[-C--:B------:R-:W-:Y:S01]  /*4a60*/  FFMA.SAT R5, R80, R11.reuse, 0.5 ;  /* 0x3f00000050057423 */ /* 0x080fe2000000200b */
[----:B------:R-:W-:Y:S01]  /*4a70*/  FADD R52, -R15, R9 ;  /* 0x000000090f347221 */ /* 0x000fe20000000100 */
[-C--:B------:R-:W-:Y:S01]  /*4a80*/  FFMA.RM R3, R3, R2.reuse, 12582913 ;  /* 0x4b40000103037423 */ /* 0x080fe20000004002 */
[----:B------:R-:W-:Y:S01]  /*4a90*/  FADD R60, -R15, R24 ;  /* 0x000000180f3c7221 */ /* 0x000fe20000000100 */
[-C--:B------:R-:W-:Y:S01]  /*4aa0*/  FFMA.RM R7, R5, R2.reuse, 12582913 ;  /* 0x4b40000105077423 */ /* 0x080fe20000004002 */
[----:B------:R-:W-:Y:S01]  /*4ab0*/  FADD R78, -R15, R31 ;  /* 0x0000001f0f4e7221 */ /* 0x000fe20000000100 */
[----:B------:R-:W-:Y:S01]  /*4ac0*/  FADD R5, R3, -12583039 ;  /* 0xcb40007f03057421 */ /* 0x000fe20000000000 */
[----:B------:R-:W-:Y:S01]  /*4ad0*/  FADD R64, -R15, R26 ;  /* 0x0000001a0f407221 */ /* 0x000fe20000000100 */
[----:B------:R-:W-:Y:S01]  /*4ae0*/  FADD R9, R7, -12583039 ;  /* 0xcb40007f07097421 */ /* 0x000fe20000000000 */
[-C--:B------:R-:W-:Y:S01]  /*4af0*/  FFMA.SAT R13, R78, R11.reuse, 0.5 ;  /* 0x3f0000004e0d7423 */ /* 0x080fe2000000200b */
[----:B------:R-:W-:Y:S01]  /*4b00*/  FFMA R5, R82, 1.4426950216293334961, -R5 ;  /* 0x3fb8aa3b52057823 */ /* 0x000fe20000000805 */
[----:B------:R-:W-:Y:S01]  /*4b10*/  FADD R54, -R15, R17 ;  /* 0x000000110f367221 */ /* 0x000fe20000000100 */
[----:B------:R-:W-:Y:S01]  /*4b20*/  FFMA R9, R80, 1.4426950216293334961, -R9 ;  /* 0x3fb8aa3b50097823 */ /* 0x000fe20000000809 */
[-C--:B------:R-:W-:Y:S01]  /*4b30*/  FFMA.SAT R17, R12, R11.reuse, 0.5 ;  /* 0x3f0000000c117423 */ /* 0x080fe2000000200b */
[----:B------:R-:W-:Y:S01]  /*4b40*/  FFMA R5, R82, 1.925963033500011079e-08, R5 ;  /* 0x32a5706052057823 */ /* 0x000fe20000000005 */
[-C--:B------:R-:W-:Y:S01]  /*4b50*/  FFMA.RM R13, R13, R2.reuse, 12582913 ;  /* 0x4b4000010d0d7423 */ /* 0x080fe20000004002 */
[----:B------:R-:W-:Y:S01]  /*4b60*/  FFMA R9, R80, 1.925963033500011079e-08, R9 ;  /* 0x32a5706050097823 */ /* 0x000fe20000000009 */
[----:B------:R-:W-:Y:S01]  /*4b70*/  SHF.L.U32 R3, R3, 0x17, RZ ;  /* 0x0000001703037819 */ /* 0x000fe200000006ff */
        /* <DEDUP_REMOVED lines=8> */
[----:B------:R-:W1:Y:S01]  /*4c00*/  MUFU.EX2 R26, R9 ;  /* 0x00000009001a7308 */ /* 0x000e620000000800 */
        /* <DEDUP_REMOVED lines=16> */
[----:B------:R-:W-:Y:S01]  /*4d10*/  FADD R15, R13, -12583039 ;  /* 0xcb40007f0d0f7421 */ /* 0x000fe20000000000 */
[----:B0-----:R-:W-:Y:S01]  /*4d20*/  FMUL R37, R3, R24 ;  /* 0x0000001803257220 */ /* 0x001fe20000400000 */
[----:B------:R-:W-:Y:S01]  /*4d30*/  FFMA.SAT R5, R32, R11, 0.5 ;  /* 0x3f00000020057423 */ /* 0x000fe2000000200b */
[----:B------:R-:W-:Y:S01]  /*4d40*/  FADD R3, R17, -12583039 ;  /* 0xcb40007f11037421 */ /* 0x000fe20000000000 */
[----:B------:R-:W-:Y:S01]  /*4d50*/  FFMA R15, R78, 1.4426950216293334961, -R15 ;  /* 0x3fb8aa3b4e0f7823 */ /* 0x000fe2000000080f */
[----:B------:R-:W-:-:S02]  /*4d60*/  IMAD.SHL.U32 R7, R7, 0x800000, RZ ;  /* 0x0080000007077824 */ /* 0x000fc400078e00ff */
[----:B------:R-:W-:Y:S01]  /*4d70*/  FFMA.RM R5, R5, R2, 12582913 ;  /* 0x4b40000105057423 */ /* 0x000fe20000004002 */
[----:B------:R-:W-:Y:S01]  /*4d80*/  FFMA R3, R12, 1.4426950216293334961, -R3 ;  /* 0x3fb8aa3b0c037823 */ /* 0x000fe20000000803 */
[----:B------:R-:W-:Y:S01]  /*4d90*/  FFMA R15, R78, 1.925963033500011079e-08, R15 ;  /* 0x32a570604e0f7823 */ /* 0x000fe2000000000f */
[----:B-1----:R-:W-:Y:S01]  /*4da0*/  FMUL R27, R7, R26 ;  /* 0x0000001a071b7220 */ /* 0x002fe20000400000 */
[----:B------:R-:W-:Y:S01]  /*4db0*/  FADD R7, R5, -12583039 ;  /* 0xcb40007f05077421 */ /* 0x000fe20000000000 */
[----:B------:R-:W-:Y:S01]  /*4dc0*/  FFMA R3, R12, 1.925963033500011079e-08, R3 ;  /* 0x32a570600c037823 */ /* 0x000fe20000000003 */
[----:B------:R0:W1:Y:S01]  /*4dd0*/  MUFU.EX2 R28, R15 ;  /* 0x0000000f001c7308 */ /* 0x0000620000000800 */
[-C--:B------:R-:W-:Y:S01]  /*4de0*/  FFMA.SAT R9, R14, R11.reuse, 0.5 ;  /* 0x3f0000000e097423 */ /* 0x080fe2000000200b */
[C---:B------:R-:W-:Y:S01]  /*4df0*/  FFMA R7, R32.reuse, 1.4426950216293334961, -R7 ;  /* 0x3fb8aa3b20077823 */ /* 0x040fe20000000807 */
[----:B------:R-:W-:Y:S02]  /*4e00*/  SHF.L.U32 R13, R13, 0x17, RZ ;  /* 0x000000170d0d7819 */ /* 0x000fe400000006ff */
[----:B------:R-:W-:Y:S01]  /*4e10*/  FFMA.RM R9, R9, R2, 12582913 ;  /* 0x4b40000109097423 */ /* 0x000fe20000004002 */
[----:B------:R-:W-:Y:S01]  /*4e20*/  FFMA R7, R32, 1.925963033500011079e-08, R7 ;  /* 0x32a5706020077823 */ /* 0x000fe20000000007 */
[----:B------:R-:W-:Y:S01]  /*4e30*/  SHF.L.U32 R17, R17, 0x17, RZ ;  /* 0x0000001711117819 */ /* 0x000fe200000006ff */
[----:B------:R2:W3:Y:S01]  /*4e40*/  MUFU.EX2 R12, R3 ;  /* 0x00000003000c7308 */ /* 0x0004e20000000800 */
[----:B0-----:R-:W-:Y:S01]  /*4e50*/  FFMA.SAT R15, R50, R11, 0.5 ;  /* 0x3f000000320f7423 */ /* 0x001fe2000000200b */
[----:B------:R-:W-:-:S03]  /*4e60*/  SHF.L.U32 R5, R5, 0x17, RZ ;  /* 0x0000001705057819 */ /* 0x000fc600000006ff */
[----:B------:R-:W-:-:S03]  /*4e70*/  FFMA.RM R15, R15, R2, 12582913 ;  /* 0x4b4000010f0f7423 */ /* 0x000fc60000004002 */
[----:B------:R0:W4:Y:S01]  /*4e80*/  MUFU.EX2 R30, R7 ;  /* 0x00000007001e7308 */ /* 0x0001220000000800 */
[----:B-1----:R-:W-:Y:S01]  /*4e90*/  FMUL R28, R13, R28 ;  /* 0x0000001c0d1c7220 */ /* 0x002fe20000400000 */
[----:B------:R-:W-:Y:S01]  /*4ea0*/  FADD R13, R9, -12583039 ;  /* 0xcb40007f090d7421 */ /* 0x000fe20000000000 */
[----:B--2---:R-:W-:Y:S01]  /*4eb0*/  FADD R3, R15, -12583039 ;  /* 0xcb40007f0f037421 */ /* 0x004fe20000000000 */
[----:B------:R-:W-:Y:S01]  /*4ec0*/  IMAD.SHL.U32 R9, R9, 0x800000, RZ ;  /* 0x0080000009097824 */ /* 0x000fe200078e00ff */
[----:B------:R-:W-:Y:S01]  /*4ed0*/  SHF.L.U32 R15, R15, 0x17, RZ ;  /* 0x000000170f0f7819 */ /* 0x000fe200000006ff */
[----:B------:R-:W-:Y:S01]  /*4ee0*/  FFMA R13, R14, 1.4426950216293334961, -R13 ;  /* 0x3fb8aa3b0e0d7823 */ /* 0x000fe2000000080d */
[----:B------:R-:W-:Y:S01]  /*4ef0*/  FFMA R3, R50, 1.4426950216293334961, -R3 ;  /* 0x3fb8aa3b32037823 */ /* 0x000fe20000000803 */
[----:B---3--:R-:W-:Y:S01]  /*4f00*/  FMUL R29, R17, R12 ;  /* 0x0000000c111d7220 */ /* 0x008fe20000400000 */
[-C--:B------:R-:W-:Y:S01]  /*4f10*/  FFMA.SAT R17, R6, R11.reuse, 0.5 ;  /* 0x3f00000006117423 */ /* 0x080fe2000000200b */
[----:B------:R-:W-:Y:S01]  /*4f20*/  FFMA R13, R14, 1.925963033500011079e-08, R13 ;  /* 0x32a570600e0d7823 */ /* 0x000fe2000000000d */
[----:B------:R-:W-:Y:S01]  /*4f30*/  FFMA R3, R50, 1.925963033500011079e-08, R3 ;  /* 0x32a5706032037823 */ /* 0x000fe20000000003 */
[----:B0-----:R-:W-:Y:S01]  /*4f40*/  FFMA.SAT R7, R52, R11, 0.5 ;  /* 0x3f00000034077423 */ /* 0x001fe2000000200b */
[----:B------:R-:W-:Y:S01]  /*4f50*/  FFMA.RM R17, R17, R2, 12582913 ;  /* 0x4b40000111117423 */ /* 0x000fe20000004002 */
[----:B------:R0:W1:Y:S01]  /*4f60*/  MUFU.EX2 R12, R13 ;  /* 0x0000000d000c7308 */ /* 0x0000620000000800 */
[----:B----4-:R-:W-:-:S02]  /*4f70*/  FMUL R30, R5, R30 ;  /* 0x0000001e051e7220 */ /* 0x010fc40000400000 */
[----:B------:R-:W-:Y:S01]  /*4f80*/  FADD R5, R17, -12583039 ;  /* 0xcb40007f11057421 */ /* 0x000fe20000000000 */
[----:B------:R-:W-:Y:S01]  /*4f90*/  FFMA.RM R7, R7, R2, 12582913 ;  /* 0x4b40000107077423 */ /* 0x000fe20000004002 */
[----:B------:R-:W-:Y:S02]  /*4fa0*/  SHF.L.U32 R17, R17, 0x17, RZ ;  /* 0x0000001711117819 */ /* 0x000fe400000006ff */
[----:B------:R-:W-:Y:S01]  /*4fb0*/  FFMA R5, R6, 1.4426950216293334961, -R5 ;  /* 0x3fb8aa3b06057823 */ /* 0x000fe20000000805 */
[----:B0-----:R-:W-:-:S03]  /*4fc0*/  FFMA.SAT R13, R8, R11, 0.5 ;  /* 0x3f000000080d7423 */ /* 0x001fc6000000200b */
[----:B------:R-:W-:Y:S02]  /*4fd0*/  FFMA R5, R6, 1.925963033500011079e-08, R5 ;  /* 0x32a5706006057823 */ /* 0x000fe40000000005 */
[----:B------:R0:W2:Y:S01]  /*4fe0*/  MUFU.EX2 R6, R3 ;  /* 0x0000000300067308 */ /* 0x0000a20000000800 */
[----:B------:R-:W-:Y:S01]  /*4ff0*/  FFMA.RM R13, R13, R2, 12582913 ;  /* 0x4b4000010d0d7423 */ /* 0x000fe20000004002 */
[----:B-1----:R-:W-:Y:S01]  /*5000*/  FMUL R31, R9, R12 ;  /* 0x0000000c091f7220 */ /* 0x002fe20000400000 */
[C---:B------:R-:W-:Y:S01]  /*5010*/  FADD R9, R7.reuse, -12583039 ;  /* 0xcb40007f07097421 */ /* 0x040fe20000000000 */
[----:B------:R-:W-:-:S04]  /*5020*/  SHF.L.U32 R7, R7, 0x17, RZ ;  /* 0x0000001707077819 */ /* 0x000fc800000006ff */
[----:B------:R1:W3:Y:S01]  /*5030*/  MUFU.EX2 R36, R5 ;  /* 0x0000000500247308 */ /* 0x0002e20000000800 */
[----:B------:R-:W-:Y:S01]  /*5040*/  FFMA R9, R52, 1.4426950216293334961, -R9 ;  /* 0x3fb8aa3b34097823 */ /* 0x000fe20000000809 */
[----:B0-----:R-:W-:-:S03]  /*5050*/  FFMA.SAT R3, R16, R11, 0.5 ;  /* 0x3f00000010037423 */ /* 0x001fc6000000200b */
[----:B------:R-:W-:Y:S01]  /*5060*/  FFMA R9, R52, 1.925963033500011079e-08, R9 ;  /* 0x32a5706034097823 */ /* 0x000fe20000000009 */
[----:B------:R-:W-:Y:S01]  /*5070*/  FFMA.RM R3, R3, R2, 12582913 ;  /* 0x4b40000103037423 */ /* 0x000fe20000004002 */
[----:B--2---:R-:W-:Y:S01]  /*5080*/  FMUL R33, R15, R6 ;  /* 0x000000060f217220 */ /* 0x004fe20000400000 */
[----:B------:R-:W-:Y:S01]  /*5090*/  FADD R15, R13, -12583039 ;  /* 0xcb40007f0d0f7421 */ /* 0x000fe20000000000 */
[----:B------:R0:W2:Y:S01]  /*50a0*/  MUFU.EX2 R6, R9 ;  /* 0x0000000900067308 */ /* 0x0000a20000000800 */
[----:B-1----:R-:W-:Y:S01]  /*50b0*/  FADD R5, R3, -12583039 ;  /* 0xcb40007f03057421 */ /* 0x002fe20000000000 */
[----:B------:R-:W-:Y:S02]  /*50c0*/  IMAD.SHL.U32 R13, R13, 0x800000, RZ ;  /* 0x008000000d0d7824 */ /* 0x000fe400078e00ff */
[----:B------:R-:W-:Y:S01]  /*50d0*/  FFMA R15, R8, 1.4426950216293334961, -R15 ;  /* 0x3fb8aa3b080f7823 */ /* 0x000fe2000000080f */
[----:B------:R-:W-:Y:S01]  /*50e0*/  SHF.L.U32 R3, R3, 0x17, RZ ;  /* 0x0000001703037819 */ /* 0x000fe200000006ff */
[----:B------:R-:W-:Y:S01]  /*50f0*/  FFMA R5, R16, 1.4426950216293334961, -R5 ;  /* 0x3fb8aa3b10057823 */ /* 0x000fe20000000805 */
[----:B---3--:R-:W-:Y:S01]  /*5100*/  FMUL R36, R17, R36 ;  /* 0x0000002411247220 */ /* 0x008fe20000400000 */
[----:B------:R-:W-:Y:S01]  /*5110*/  FFMA R15, R8, 1.925963033500011079e-08, R15 ;  /* 0x32a57060080f7823 */ /* 0x000fe2000000000f */
[-C--:B------:R-:W-:Y:S01]  /*5120*/  FFMA.SAT R17, R10, R11.reuse, 0.5 ;  /* 0x3f0000000a117423 */ /* 0x080fe2000000200b */
[----:B------:R-:W-:Y:S01]  /*5130*/  FFMA R5, R16, 1.925963033500011079e-08, R5 ;  /* 0x32a5706010057823 */ /* 0x000fe20000000005 */
[----:B0-----:R-:W-:Y:S01]  /*5140*/  FFMA.SAT R9, R54, R11, 0.5 ;  /* 0x3f00000036097423 */ /* 0x001fe2000000200b */
[----:B------:R0:W1:Y:S01]  /*5150*/  MUFU.EX2 R34, R15 ;  /* 0x0000000f00227308 */ /* 0x0000620000000800 */
[----:B------:R-:W-:-:S02]  /*5160*/  FFMA.RM R17, R17, R2, 12582913 ;  /* 0x4b40000111117423 */ /* 0x000fc40000004002 */
[----:B------:R-:W-:Y:S01]  /*5170*/  FFMA.RM R9, R9, R2, 12582913 ;  /* 0x4b40000109097423 */ /* 0x000fe20000004002 */
[----:B--2---:R-:W-:Y:S01]  /*5180*/  FMUL R35, R7, R6 ;  /* 0x0000000607237220 */ /* 0x004fe20000400000 */
[----:B------:R-:W-:-:S03]  /*5190*/  FADD R7, R17, -12583039 ;  /* 0xcb40007f11077421 */ /* 0x000fc60000000000 */
[----:B------:R2:W3:Y:S01]  /*51a0*/  MUFU.EX2 R32, R5 ;  /* 0x0000000500207308 */ /* 0x0004e20000000800 */
[-C--:B0-----:R-:W-:Y:S01]  /*51b0*/  FFMA.SAT R15, R18, R11.reuse, 0.5 ;  /* 0x3f000000120f7423 */ /* 0x081fe2000000200b */
[----:B------:R-:W-:Y:S01]  /*51c0*/  SHF.L.U32 R17, R17, 0x17, RZ ;  /* 0x0000001711117819 */ /* 0x000fe200000006ff */
[C---:B------:R-:W-:Y:S02]  /*51d0*/  FFMA R7, R10.reuse, 1.4426950216293334961, -R7 ;  /* 0x3fb8aa3b0a077823 */ /* 0x040fe40000000807 */
[----:B------:R-:W-:Y:S02]  /*51e0*/  FFMA.RM R15, R15, R2, 12582913 ;  /* 0x4b4000010f0f7423 */ /* 0x000fe40000004002 */
[----:B------:R-:W-:Y:S01]  /*51f0*/  FFMA R7, R10, 1.925963033500011079e-08, R7 ;  /* 0x32a570600a077823 */ /* 0x000fe20000000007 */
[----:B-1----:R-:W-:Y:S01]  /*5200*/  FMUL R34, R13, R34 ;  /* 0x000000220d227220 */ /* 0x002fe20000400000 */
[C---:B------:R-:W-:Y:S02]  /*5210*/  FADD R13, R9.reuse, -12583039 ;  /* 0xcb40007f090d7421 */ /* 0x040fe40000000000 */
[----:B------:R0:W1:Y:S01]  /*5220*/  MUFU.EX2 R26, R7 ;  /* 0x00000007001a7308 */ /* 0x0000620000000800 */
[----:B--2---:R-:W-:Y:S01]  /*5230*/  FFMA.SAT R5, R56, R11, 0.5 ;  /* 0x3f00000038057423 */ /* 0x004fe2000000200b */
[----:B------:R-:W-:Y:S01]  /*5240*/  SHF.L.U32 R9, R9, 0x17, RZ ;  /* 0x0000001709097819 */ /* 0x000fe200000006ff */
[----:B------:R-:W-:-:S02]  /*5250*/  FFMA R13, R54, 1.4426950216293334961, -R13 ;  /* 0x3fb8aa3b360d7823 */ /* 0x000fc4000000080d */
[----:B------:R-:W-:Y:S01]  /*5260*/  FFMA.RM R5, R5, R2, 12582913 ;  /* 0x4b40000105057423 */ /* 0x000fe20000004002 */
[----:B---3--:R-:W-:Y:S01]  /*5270*/  FMUL R32, R3, R32 ;  /* 0x0000002003207220 */ /* 0x008fe20000400000 */
[----:B------:R-:W-:Y:S01]  /*5280*/  FFMA R13, R54, 1.925963033500011079e-08, R13 ;  /* 0x32a57060360d7823 */ /* 0x000fe2000000000d */
[----:B------:R-:W-:Y:S01]  /*5290*/  FADD R3, R15, -12583039 ;  /* 0xcb40007f0f037421 */ /* 0x000fe20000000000 */
[----:B0-----:R-:W-:Y:S01]  /*52a0*/  FADD R7, R5, -12583039 ;  /* 0xcb40007f05077421 */ /* 0x001fe20000000000 */
[----:B------:R-:W-:Y:S01]  /*52b0*/  IMAD.SHL.U32 R15, R15, 0x800000, RZ ;  /* 0x008000000f0f7824 */ /* 0x000fe200078e00ff */
[----:B------:R0:W2:Y:S01]  /*52c0*/  MUFU.EX2 R6, R13 ;  /* 0x0000000d00067308 */ /* 0x0000a20000000800 */
[----:B------:R-:W-:Y:S01]  /*52d0*/  FFMA R3, R18, 1.4426950216293334961, -R3 ;  /* 0x3fb8aa3b12037823 */ /* 0x000fe20000000803 */
[----:B------:R-:W-:Y:S01]  /*52e0*/  FFMA R7, R56, 1.4426950216293334961, -R7 ;  /* 0x3fb8aa3b38077823 */ /* 0x000fe20000000807 */
[----:B------:R-:W-:Y:S02]  /*52f0*/  SHF.L.U32 R5, R5, 0x17, RZ ;  /* 0x0000001705057819 */ /* 0x000fe400000006ff */
[----:B------:R-:W-:Y:S01]  /*5300*/  FFMA R3, R18, 1.925963033500011079e-08, R3 ;  /* 0x32a5706012037823 */ /* 0x000fe20000000003 */
[----:B-1----:R-:W-:Y:S01]  /*5310*/  FMUL R26, R17, R26 ;  /* 0x0000001a111a7220 */ /* 0x002fe20000400000 */
[-C--:B------:R-:W-:Y:S01]  /*5320*/  FFMA.SAT R17, R20, R11.reuse, 0.5 ;  /* 0x3f00000014117423 */ /* 0x080fe2000000200b */
[----:B------:R-:W-:Y:S01]  /*5330*/  FFMA R7, R56, 1.925963033500011079e-08, R7 ;  /* 0x32a5706038077823 */ /* 0x000fe20000000007 */
[----:B------:R1:W3:Y:S01]  /*5340*/  MUFU.EX2 R24, R3 ;  /* 0x0000000300187308 */ /* 0x0002e20000000800 */
[----:B0-----:R-:W-:Y:S01]  /*5350*/  FFMA.SAT R13, R58, R11, 0.5 ;  /* 0x3f0000003a0d7423 */ /* 0x001fe2000000200b */
[----:B------:R-:W-:-:S03]  /*5360*/  FFMA.RM R17, R17, R2, 12582913 ;  /* 0x4b40000111117423 */ /* 0x000fc60000004002 */
[----:B------:R-:W-:Y:S01]  /*5370*/  FFMA.RM R13, R13, R2, 12582913 ;  /* 0x4b4000010d0d7423 */ /* 0x000fe20000004002 */
[----:B--2---:R-:W-:Y:S01]  /*5380*/  FMUL R25, R9, R6 ;  /* 0x0000000609197220 */ /* 0x004fe20000400000 */
[----:B------:R-:W-:Y:S01]  /*5390*/  FADD R9, R17, -12583039 ;  /* 0xcb40007f11097421 */ /* 0x000fe20000000000 */
[----:B------:R0:W2:Y:S01]  /*53a0*/  MUFU.EX2 R6, R7 ;  /* 0x0000000700067308 */ /* 0x0000a20000000800 */
[----:B-1----:R-:W-:Y:S01]  /*53b0*/  FADD R3, R13, -12583039 ;  /* 0xcb40007f0d037421 */ /* 0x002fe20000000000 */
[----:B------:R-:W-:Y:S01]  /*53c0*/  SHF.L.U32 R17, R17, 0x17, RZ ;  /* 0x0000001711117819 */ /* 0x000fe200000006ff */
[----:B------:R-:W-:Y:S01]  /*53d0*/  FFMA R9, R20, 1.4426950216293334961, -R9 ;  /* 0x3fb8aa3b14097823 */ /* 0x000fe20000000809 */
[----:B------:R-:W-:Y:S01]  /*53e0*/  SHF.L.U32 R13, R13, 0x17, RZ ;  /* 0x000000170d0d7819 */ /* 0x000fe200000006ff */
[----:B------:R-:W-:Y:S02]  /*53f0*/  FFMA R3, R58, 1.4426950216293334961, -R3 ;  /* 0x3fb8aa3b3a037823 */ /* 0x000fe40000000803 */
[----:B------:R-:W-:Y:S01]  /*5400*/  FFMA R9, R20, 1.925963033500011079e-08, R9 ;  /* 0x32a5706014097823 */ /* 0x000fe20000000009 */
[----:B---3--:R-:W-:Y:S01]  /*5410*/  FMUL R24, R15, R24 ;  /* 0x000000180f187220 */ /* 0x008fe20000400000 */
        /* <DEDUP_REMOVED lines=13> */
[----:B------:R-:W-:Y:S02]  /*54f0*/  FFMA R9, R62, 1.4426950216293334961, -R9 ;  /* 0x3fb8aa3b3e097823 */ /* 0x000fe40000000809 */
[----:B------:R-:W-:Y:S01]  /*5500*/  FFMA R5, R22, 1.925963033500011079e-08, R5 ;  /* 0x32a5706016057823 */ /* 0x000fe20000000005 */
[----:B---3--:R-:W-:Y:S01]  /*5510*/  FMUL R22, R17, R8 ;  /* 0x0000000811167220 */ /* 0x008fe20000400000 */
[----:B------:R-:W-:-:S02]  /*5520*/  FFMA.SAT R17, R60, R11, 0.5 ;  /* 0x3f0000003c117423 */ /* 0x000fc4000000200b */
[----:B------:R1:W3:Y:S01]  /*5530*/  MUFU.EX2 R20, R5 ;  /* 0x0000000500147308 */ /* 0x0002e20000000800 */
[----:B------:R-:W-:Y:S01]  /*5540*/  FFMA R9, R62, 1.925963033500011079e-08, R9 ;  /* 0x32a570603e097823 */ /* 0x000fe20000000009 */
[----:B0-----:R-:W-:Y:S01]  /*5550*/  FFMA.SAT R3, R66, R11, 0.5 ;  /* 0x3f00000042037423 */ /* 0x001fe2000000200b */
[----:B------:R-:W-:Y:S01]  /*5560*/  FFMA.RM R17, R17, R2, 12582913 ;  /* 0x4b40000111117423 */ /* 0x000fe20000004002 */
[----:B--2---:R-:W-:-:S03]  /*5570*/  FMUL R21, R13, R6 ;  /* 0x000000060d157220 */ /* 0x004fc60000400000 */
[----:B------:R-:W-:Y:S01]  /*5580*/  FADD R13, R17, -12583039 ;  /* 0xcb40007f110d7421 */ /* 0x000fe20000000000 */
[----:B------:R0:W2:Y:S01]  /*5590*/  MUFU.EX2 R6, R9 ;  /* 0x0000000900067308 */ /* 0x0000a20000000800 */
[----:B------:R-:W-:Y:S01]  /*55a0*/  FFMA.RM R3, R3, R2, 12582913 ;  /* 0x4b40000103037423 */ /* 0x000fe20000004002 */
[----:B------:R-:W-:Y:S01]  /*55b0*/  SHF.L.U32 R17, R17, 0x17, RZ ;  /* 0x0000001711117819 */ /* 0x000fe200000006ff */
[C---:B------:R-:W-:Y:S02]  /*55c0*/  FFMA R13, R60.reuse, 1.4426950216293334961, -R13 ;  /* 0x3fb8aa3b3c0d7823 */ /* 0x040fe4000000080d */
[C---:B-1----:R-:W-:Y:S01]  /*55d0*/  FADD R5, R3.reuse, -12583039 ;  /* 0xcb40007f03057421 */ /* 0x042fe20000000000 */
[----:B------:R-:W-:Y:S01]  /*55e0*/  SHF.L.U32 R3, R3, 0x17, RZ ;  /* 0x0000001703037819 */ /* 0x000fe200000006ff */
[----:B------:R-:W-:Y:S02]  /*55f0*/  FFMA R13, R60, 1.925963033500011079e-08, R13 ;  /* 0x32a570603c0d7823 */ /* 0x000fe4000000000d */
[----:B------:R-:W-:Y:S01]  /*5600*/  FFMA R5, R66, 1.4426950216293334961, -R5 ;  /* 0x3fb8aa3b42057823 */ /* 0x000fe20000000805 */
[----:B---3--:R-:W-:Y:S01]  /*5610*/  FMUL R20, R15, R20 ;  /* 0x000000140f147220 */ /* 0x008fe20000400000 */
[----:B------:R1:W3:Y:S01]  /*5620*/  MUFU.EX2 R18, R13 ;  /* 0x0000000d00127308 */ /* 0x0002e20000000800 */
[-C--:B------:R-:W-:Y:S01]  /*5630*/  FFMA.SAT R15, R64, R11.reuse, 0.5 ;  /* 0x3f000000400f7423 */ /* 0x080fe2000000200b */
[----:B------:R-:W-:Y:S01]  /*5640*/  FFMA R5, R66, 1.925963033500011079e-08, R5 ;  /* 0x32a5706042057823 */ /* 0x000fe20000000005 */
[----:B0-----:R-:W-:-:S02]  /*5650*/  FFMA.SAT R9, R70, R11, 0.5 ;  /* 0x3f00000046097423 */ /* 0x001fc4000000200b */
[----:B------:R-:W-:Y:S01]  /*5660*/  FFMA.RM R15, R15, R2, 12582913 ;  /* 0x4b4000010f0f7423 */ /* 0x000fe20000004002 */
[----:B--2---:R-:W-:Y:S01]  /*5670*/  FMUL R19, R7, R6 ;  /* 0x0000000607137220 */ /* 0x004fe20000400000 */
[----:B------:R-:W-:Y:S01]  /*5680*/  FFMA.RM R9, R9, R2, 12582913 ;  /* 0x4b40000109097423 */ /* 0x000fe20000004002 */
[----:B------:R0:W2:Y:S01]  /*5690*/  MUFU.EX2 R6, R5 ;  /* 0x0000000500067308 */ /* 0x0000a20000000800 */
[C---:B------:R-:W-:Y:S01]  /*56a0*/  FADD R7, R15.reuse, -12583039 ;  /* 0xcb40007f0f077421 */ /* 0x040fe20000000000 */
[----:B------:R-:W-:Y:S02]  /*56b0*/  IMAD.SHL.U32 R15, R15, 0x800000, RZ ;  /* 0x008000000f0f7824 */ /* 0x000fe400078e00ff */
[C---:B-1----:R-:W-:Y:S01]  /*56c0*/  FADD R13, R9.reuse, -12583039 ;  /* 0xcb40007f090d7421 */ /* 0x042fe20000000000 */
[----:B------:R-:W-:Y:S01]  /*56d0*/  SHF.L.U32 R9, R9, 0x17, RZ ;  /* 0x0000001709097819 */ /* 0x000fe200000006ff */
[----:B------:R-:W-:Y:S02]  /*56e0*/  FFMA R7, R64, 1.4426950216293334961, -R7 ;  /* 0x3fb8aa3b40077823 */ /* 0x000fe40000000807 */
[----:B------:R-:W-:Y:S01]  /*56f0*/  FFMA R13, R70, 1.4426950216293334961, -R13 ;  /* 0x3fb8aa3b460d7823 */ /* 0x000fe2000000080d */
[----:B---3--:R-:W-:Y:S01]  /*5700*/  FMUL R18, R17, R18 ;  /* 0x0000001211127220 */ /* 0x008fe20000400000 */
[----:B------:R-:W-:Y:S01]  /*5710*/  FFMA R7, R64, 1.925963033500011079e-08, R7 ;  /* 0x32a5706040077823 */ /* 0x000fe20000000007 */
[-C--:B------:R-:W-:Y:S01]  /*5720*/  FFMA.SAT R17, R68, R11.reuse, 0.5 ;  /* 0x3f00000044117423 */ /* 0x080fe2000000200b */
[----:B------:R-:W-:Y:S01]  /*5730*/  FFMA R13, R70, 1.925963033500011079e-08, R13 ;  /* 0x32a57060460d7823 */ /* 0x000fe2000000000d */
[----:B0-----:R-:W-:Y:S01]  /*5740*/  FFMA.SAT R5, R74, R11, 0.5 ;  /* 0x3f0000004a057423 */ /* 0x001fe2000000200b */
[----:B------:R0:W1:Y:S01]  /*5750*/  MUFU.EX2 R16, R7 ;  /* 0x0000000700107308 */ /* 0x0000620000000800 */
[----:B------:R-:W-:Y:S01]  /*5760*/  FFMA.RM R8, R17, R2, 12582913 ;  /* 0x4b40000111087423 */ /* 0x000fe20000004002 */
[----:B--2---:R-:W-:Y:S01]  /*5770*/  FMUL R17, R3, R6 ;  /* 0x0000000603117220 */ /* 0x004fe20000400000 */
[----:B------:R-:W-:-:S02]  /*5780*/  FFMA.RM R5, R5, R2, 12582913 ;  /* 0x4b40000105057423 */ /* 0x000fc40000004002 */
[C---:B------:R-:W-:Y:S01]  /*5790*/  FADD R3, R8.reuse, -12583039 ;  /* 0xcb40007f08037421 */ /* 0x040fe20000000000 */
[----:B------:R-:W-:Y:S02]  /*57a0*/  SHF.L.U32 R8, R8, 0x17, RZ ;  /* 0x0000001708087819 */ /* 0x000fe400000006ff */
[----:B------:R2:W3:Y:S01]  /*57b0*/  MUFU.EX2 R10, R13 ;  /* 0x0000000d000a7308 */ /* 0x0004e20000000800 */
[C---:B------:R-:W-:Y:S01]  /*57c0*/  FFMA R3, R68.reuse, 1.4426950216293334961, -R3 ;  /* 0x3fb8aa3b44037823 */ /* 0x040fe20000000803 */
[C---:B0-----:R-:W-:Y:S01]  /*57d0*/  FADD R7, R5.reuse, -12583039 ;  /* 0xcb40007f05077421 */ /* 0x041fe20000000000 */
[----:B------:R-:W-:Y:S02]  /*57e0*/  SHF.L.U32 R5, R5, 0x17, RZ ;  /* 0x0000001705057819 */ /* 0x000fe400000006ff */
[----:B------:R-:W-:Y:S01]  /*57f0*/  FFMA R3, R68, 1.925963033500011079e-08, R3 ;  /* 0x32a5706044037823 */ /* 0x000fe20000000003 */
[----:B------:R-:W-:Y:S01]  /*5800*/  FFMA R7, R74, 1.4426950216293334961, -R7 ;  /* 0x3fb8aa3b4a077823 */ /* 0x000fe20000000807 */
[----:B-1----:R-:W-:Y:S01]  /*5810*/  FMUL R16, R15, R16 ;  /* 0x000000100f107220 */ /* 0x002fe20000400000 */
[----:B------:R-:W-:-:S03]  /*5820*/  FFMA.SAT R15, R72, R11, 0.5 ;  /* 0x3f000000480f7423 */ /* 0x000fc6000000200b */
[----:B------:R-:W0:Y:S01]  /*5830*/  MUFU.EX2 R3, R3 ;  /* 0x0000000300037308 */ /* 0x000e220000000800 */
[----:B--2---:R-:W-:Y:S01]  /*5840*/  FFMA.SAT R13, R76, R11, 0.5 ;  /* 0x3f0000004c0d7423 */ /* 0x004fe2000000200b */
[----:B------:R-:W-:Y:S01]  /*5850*/  FFMA R7, R74, 1.925963033500011079e-08, R7 ;  /* 0x32a570604a077823 */ /* 0x000fe20000000007 */
[-C--:B------:R-:W-:Y:S02]  /*5860*/  FFMA.RM R15, R15, R2.reuse, 12582913 ;  /* 0x4b4000010f0f7423 */ /* 0x080fe40000004002 */
[----:B------:R-:W-:Y:S01]  /*5870*/  FFMA.RM R6, R13, R2, 12582913 ;  /* 0x4b4000010d067423 */ /* 0x000fe20000004002 */
[----:B---3--:R-:W-:Y:S01]  /*5880*/  FMUL R10, R9, R10 ;  /* 0x0000000a090a7220 */ /* 0x008fe20000400000 */
[C---:B------:R-:W-:Y:S01]  /*5890*/  FADD R9, R15.reuse, -12583039 ;  /* 0xcb40007f0f097421 */ /* 0x040fe20000000000 */
[----:B------:R-:W-:-:S03]  /*58a0*/  IMAD.SHL.U32 R15, R15, 0x800000, RZ ;  /* 0x008000000f0f7824 */ /* 0x000fc600078e00ff */
[----:B------:R-:W-:-:S04]  /*58b0*/  FFMA R9, R72, 1.4426950216293334961, -R9 ;  /* 0x3fb8aa3b48097823 */ /* 0x000fc80000000809 */
[----:B------:R-:W-:Y:S01]  /*58c0*/  FFMA R72, R72, 1.925963033500011079e-08, R9 ;  /* 0x32a5706048487823 */ /* 0x000fe20000000009 */
[----:B0-----:R-:W-:Y:S01]  /*58d0*/  FMUL R9, R8, R3 ;  /* 0x0000000308097220 */ /* 0x001fe20000400000 */
[C---:B------:R-:W-:Y:S01]  /*58e0*/  FADD R3, R6.reuse, -12583039 ;  /* 0xcb40007f06037421 */ /* 0x040fe20000000000 */
[----:B------:R-:W0:Y:S01]  /*58f0*/  MUFU.EX2 R8, R7 ;  /* 0x0000000700087308 */ /* 0x000e220000000800 */
[----:B------:R-:W-:Y:S02]  /*5900*/  SHF.L.U32 R6, R6, 0x17, RZ ;  /* 0x0000001706067819 */ /* 0x000fe400000006ff */
[----:B------:R-:W-:-:S04]  /*5910*/  FFMA R3, R76, 1.4426950216293334961, -R3 ;  /* 0x3fb8aa3b4c037823 */ /* 0x000fc80000000803 */
[----:B------:R-:W-:Y:S01]  /*5920*/  FFMA R76, R76, 1.925963033500011079e-08, R3 ;  /* 0x32a570604c4c7823 */ /* 0x000fe20000000003 */
[----:B------:R-:W-:Y:S01]  /*5930*/  FFMA.SAT R3, R4, R11, 0.5 ;  /* 0x3f00000004037423 */ /* 0x000fe2000000200b */
[----:B------:R-:W1:Y:S03]  /*5940*/  MUFU.EX2 R72, R72 ;  /* 0x0000004800487308 */ /* 0x000e660000000800 */
[----:B------:R-:W-:Y:S01]  /*5950*/  FFMA.RM R3, R3, R2, 12582913 ;  /* 0x4b40000103037423 */ /* 0x000fe20000004002 */
[----:B0-----:R-:W-:-:S03]  /*5960*/  FMUL R8, R5, R8 ;  /* 0x0000000805087220 */ /* 0x001fc60000400000 */
[C---:B------:R-:W-:Y:S01]  /*5970*/  FADD R5, R3.reuse, -12583039 ;  /* 0xcb40007f03057421 */ /* 0x040fe20000000000 */
[----:B------:R-:W-:-:S03]  /*5980*/  SHF.L.U32 R3, R3, 0x17, RZ ;  /* 0x0000001703037819 */ /* 0x000fc600000006ff */
[----:B------:R-:W-:-:S04]  /*5990*/  FFMA R5, R4, 1.4426950216293334961, -R5 ;  /* 0x3fb8aa3b04057823 */ /* 0x000fc80000000805 */
[----:B------:R-:W-:Y:S01]  /*59a0*/  FFMA R13, R4, 1.925963033500011079e-08, R5 ;  /* 0x32a57060040d7823 */ /* 0x000fe20000000005 */
[----:B------:R-:W-:Y:S01]  /*59b0*/  FFMA.SAT R5, R48, R11, 0.5 ;  /* 0x3f00000030057423 */ /* 0x000fe2000000200b */
[----:B-1----:R-:W-:Y:S02]  /*59c0*/  FMUL R7, R15, R72 ;  /* 0x000000480f077220 */ /* 0x002fe40000400000 */
[----:B------:R-:W-:Y:S01]  /*59d0*/  MUFU.EX2 R14, R13 ;  /* 0x0000000d000e7308 */ /* 0x000fe20000000800 */
[----:B------:R-:W-:-:S04]  /*59e0*/  FFMA.RM R4, R5, R2, 12582913 ;  /* 0x4b40000105047423 */ /* 0x000fc80000004002 */
[C---:B------:R-:W-:Y:S01]  /*59f0*/  FADD R15, R4.reuse, -12583039 ;  /* 0xcb40007f040f7421 */ /* 0x040fe20000000000 */
[----:B------:R-:W-:Y:S02]  /*5a00*/  SHF.L.U32 R4, R4, 0x17, RZ ;  /* 0x0000001704047819 */ /* 0x000fe400000006ff */
[----:B------:R-:W0:Y:S01]  /*5a10*/  MUFU.EX2 R5, R76 ;  /* 0x0000004c00057308 */ /* 0x000e220000000800 */
[----:B------:R-:W-:-:S04]  /*5a20*/  FFMA R15, R48, 1.4426950216293334961, -R15 ;  /* 0x3fb8aa3b300f7823 */ /* 0x000fc8000000080f */
[----:B------:R-:W-:Y:S01]  /*5a30*/  FFMA R48, R48, 1.925963033500011079e-08, R15 ;  /* 0x32a5706030307823 */ /* 0x000fe2000000000f */
[----:B------:R-:W-:-:S04]  /*5a40*/  FFMA.SAT R15, R0, R11, 0.5 ;  /* 0x3f000000000f7423 */ /* 0x000fc8000000200b */
[----:B------:R-:W-:Y:S01]  /*5a50*/  FFMA.RM R12, R15, R2, 12582913 ;  /* 0x4b4000010f0c7423 */ /* 0x000fe20000004002 */
[----:B------:R-:W-:Y:S01]  /*5a60*/  FFMA.SAT R15, R40, R11, 0.5 ;  /* 0x3f000000280f7423 */ /* 0x000fe2000000200b */
[----:B0-----:R-:W-:Y:S02]  /*5a70*/  FMUL R6, R6, R5 ;  /* 0x0000000506067220 */ /* 0x001fe40000400000 */
[C---:B------:R-:W-:Y:S01]  /*5a80*/  FADD R5, R12.reuse, -12583039 ;  /* 0xcb40007f0c057421 */ /* 0x040fe20000000000 */
[----:B------:R-:W-:-:S03]  /*5a90*/  IMAD.SHL.U32 R12, R12, 0x800000, RZ ;  /* 0x008000000c0c7824 */ /* 0x000fc600078e00ff */
[----:B------:R-:W-:-:S04]  /*5aa0*/  FFMA R5, R0, 1.4426950216293334961, -R5 ;  /* 0x3fb8aa3b00057823 */ /* 0x000fc80000000805 */
[----:B------:R-:W-:Y:S01]  /*5ab0*/  FFMA R41, R0, 1.925963033500011079e-08, R5 ;  /* 0x32a5706000297823 */ /* 0x000fe20000000005 */
[----:B------:R-:W-:Y:S01]  /*5ac0*/  FFMA.SAT R5, R42, R11, 0.5 ;  /* 0x3f0000002a057423 */ /* 0x000fe2000000200b */
[-C--:B------:R-:W-:Y:S02]  /*5ad0*/  FFMA.RM R0, R15, R2.reuse, 12582913 ;  /* 0x4b4000010f007423 */ /* 0x080fe40000004002 */
[----:B------:R-:W0:Y:S01]  /*5ae0*/  MUFU.EX2 R15, R48 ;  /* 0x00000030000f7308 */ /* 0x000e220000000800 */
[----:B------:R-:W-:Y:S01]  /*5af0*/  FFMA.RM R11, R5, R2, 12582913 ;  /* 0x4b400001050b7423 */ /* 0x000fe20000004002 */
[----:B------:R-:W-:-:S03]  /*5b00*/  FADD R2, RZ, R37 ;  /* 0x00000025ff027221 */ /* 0x000fc60000000000 */
[----:B------:R-:W-:-:S03]  /*5b10*/  FADD R5, R11, -12583039 ;  /* 0xcb40007f0b057421 */ /* 0x000fc60000000000 */
[----:B------:R-:W1:Y:S01]  /*5b20*/  MUFU.EX2 R41, R41 ;  /* 0x0000002900297308 */ /* 0x000e620000000800 */
[----:B------:R-:W-:-:S04]  /*5b30*/  FFMA R5, R42, 1.4426950216293334961, -R5 ;  /* 0x3fb8aa3b2a057823 */ /* 0x000fc80000000805 */
[----:B------:R-:W-:Y:S01]  /*5b40*/  FFMA R42, R42, 1.925963033500011079e-08, R5 ;  /* 0x32a570602a2a7823 */ /* 0x000fe20000000005 */
[C---:B------:R-:W-:Y:S01]  /*5b50*/  FADD R5, R0.reuse, -12583039 ;  /* 0xcb40007f00057421 */ /* 0x040fe20000000000 */
[----:B------:R-:W-:Y:S01]  /*5b60*/  SHF.L.U32 R0, R0, 0x17, RZ ;  /* 0x0000001700007819 */ /* 0x000fe200000006ff */
[----:B0-----:R-:W-:Y:S02]  /*5b70*/  FMUL R4, R4, R15 ;  /* 0x0000000f04047220 */ /* 0x001fe40000400000 */
[C---:B------:R-:W-:Y:S01]  /*5b80*/  FFMA R5, R40.reuse, 1.4426950216293334961, -R5 ;  /* 0x3fb8aa3b28057823 */ /* 0x040fe20000000805 */
[----:B------:R-:W0:Y:S03]  /*5b90*/  MUFU.EX2 R15, R42 ;  /* 0x0000002a000f7308 */ /* 0x000e260000000800 */
[----:B------:R-:W-:Y:S01]  /*5ba0*/  FFMA R40, R40, 1.925963033500011079e-08, R5 ;  /* 0x32a5706028287823 */ /* 0x000fe20000000005 */
        /* <DEDUP_REMOVED lines=24> */
[----:B------:R-:W-:Y:S01]  /*5d30*/  FADD R2, R3, R8 ;  /* 0x0000000803027221 */ /* 0x000fe20000000000 */
[----:B-1----:R-:W-:Y:S01]  /*5d40*/  FMUL R3, R12, R41 ;  /* 0x000000290c037220 */ /* 0x002fe20000400000 */
[----:B------:R-:W-:Y:S01]  /*5d50*/  SHF.L.U32 R12, R11, 0x17, RZ ;  /* 0x000000170b0c7819 */ /* 0x000fe200000006ff */
[----:B------:R-:W1:Y:S01]  /*5d60*/  MUFU.EX2 R41, R40 ;  /* 0x0000002800297308 */ /* 0x000e620000000800 */
[----:B------:R-:W-:-:S04]  /*5d70*/  FADD R13, R2, R7 ;  /* 0x00000007020d7221 */ /* 0x000fc80000000000 */
[----:B------:R-:W-:-:S04]  /*5d80*/  FADD R2, R13, R6 ;  /* 0x000000060d027221 */ /* 0x000fc80000000000 */
[----:B------:R-:W-:Y:S01]  /*5d90*/  FADD R11, R2, R5 ;  /* 0x00000005020b7221 */ /* 0x000fe20000000000 */
[----:B0-----:R-:W-:-:S03]  /*5da0*/  FMUL R2, R12, R15 ;  /* 0x0000000f0c027220 */ /* 0x001fc60000400000 */
        /* <DEDUP_REMOVED lines=14> */
.L_x_25550:
        /* <DEDUP_REMOVED lines=12> */
[----:B0-----:R-:W-:Y:S05]  /*5f50*/  CALL.REL.NOINC `($__internal_412_$__cuda_sm3x_div_rn_noftz_f32_slowpath) ;  /* 0x0000004800c07944 */ /* 0x001fea0003c00000 */
[----:B------:R-:W-:-:S07]  /*5f60*/  IMAD.MOV.U32 R14, RZ, RZ, R11 ;  /* 0x000000ffff0e7224 */ /* 0x000fce00078e000b */
.L_x_25443:
[----:B------:R-:W-:Y:S05]  /*5f70*/  BSYNC.RECONVERGENT B2 ;  /* 0x0000000000027941 */ /* 0x000fea0003800200 */
.L_x_25442:
        /* <DEDUP_REMOVED lines=12> */
[----:B0-----:R-:W-:Y:S05]  /*6040*/  CALL.REL.NOINC `($__internal_412_$__cuda_sm3x_div_rn_noftz_f32_slowpath) ;  /* 0x0000004800847944 */ /* 0x001fea0003c00000 */
[----:B------:R-:W-:-:S07]  /*6050*/  MOV R15, R11 ;  /* 0x0000000b000f7202 */ /* 0x000fce0000000f00 */
.L_x_25445:
[----:B------:R-:W-:Y:S05]  /*6060*/  BSYNC.RECONVERGENT B2 ;  /* 0x0000000000027941 */ /* 0x000fea0003800200 */
.L_x_25444:
        /* <DEDUP_REMOVED lines=12> */
[----:B0-----:R-:W-:Y:S05]  /*6130*/  CALL.REL.NOINC `($__internal_412_$__cuda_sm3x_div_rn_noftz_f32_slowpath) ;  /* 0x0000004800487944 */ /* 0x001fea0003c00000 */
[----:B------:R-:W-:-:S07]  /*6140*/  MOV R40, R11 ;  /* 0x0000000b00287202 */ /* 0x000fce0000000f00 */
.L_x_25447:
[----:B------:R-:W-:Y:S05]  /*6150*/  BSYNC.RECONVERGENT B2 ;  /* 0x0000000000027941 */ /* 0x000fea0003800200 */
.L_x_25446:
        /* <DEDUP_REMOVED lines=12> */
[----:B0-----:R-:W-:Y:S05]  /*6220*/  CALL.REL.NOINC `($__internal_412_$__cuda_sm3x_div_rn_noftz_f32_slowpath) ;  /* 0x00000048000c7944 */ /* 0x001fea0003c00000 */
[----:B------:R-:W-:-:S07]  /*6230*/  MOV R41, R11 ;  /* 0x0000000b00297202 */ /* 0x000fce0000000f00 */
.L_x_25449:
[----:B------:R-:W-:Y:S05]  /*6240*/  BSYNC.RECONVERGENT B2 ;  /* 0x0000000000027941 */ /* 0x000fea0003800200 */
.L_x_25448:
        /* <DEDUP_REMOVED lines=13> */
[----:B------:R-:W-:-:S07]  /*6320*/  IMAD.MOV.U32 R28, RZ, RZ, R11 ;  /* 0x000000ffff1c7224 */ /* 0x000fce00078e000b */
.L_x_25451:
[----:B------:R-:W-:Y:S05]  /*6330*/  BSYNC.RECONVERGENT B2 ;  /* 0x0000000000027941 */ /* 0x000fea0003800200 */
.L_x_25450:
        /* <DEDUP_REMOVED lines=14> */
.L_x_25453:
[----:B------:R-:W-:Y:S05]  /*6420*/  BSYNC.RECONVERGENT B2 ;  /* 0x0000000000027941 */ /* 0x000fea0003800200 */
.L_x_25452:
        /* <DEDUP_REMOVED lines=14> */
.L_x_25455:
[----:B------:R-:W-:Y:S05]  /*6510*/  BSYNC.RECONVERGENT B2 ;  /* 0x0000000000027941 */ /* 0x000fea0003800200 */
.L_x_25454:
        /* <DEDUP_REMOVED lines=14> */
.L_x_25457:
[----:B------:R-:W-:Y:S05]  /*6600*/  BSYNC.RECONVERGENT B2 ;  /* 0x0000000000027941 */ /* 0x000fea0003800200 */
.L_x_25456:
        /* <DEDUP_REMOVED lines=14> */
.L_x_25459:
[----:B------:R-:W-:Y:S05]  /*66f0*/  BSYNC.RECONVERGENT B2 ;  /* 0x0000000000027941 */ /* 0x000fea0003800200 */
.L_x_25458:
        /* <DEDUP_REMOVED lines=12> */
[----:B------:R-:W-:Y:S05]  /*67c0*/  CALL.REL.NOINC `($__internal_412_$__cuda_sm3x_div_rn_noftz_f32_slowpath) ;  /* 0x0000004000a47944 */ /* 0x000fea0003c00000 */
[----:B------:R-:W-:-:S07]  /*67d0*/  MOV R43, R11 ;  /* 0x0000000b002b7202 */ /* 0x000fce0000000f00 */
.L_x_25461:
[----:B------:R-:W-:Y:S05]  /*67e0*/  BSYNC.RECONVERGENT B2 ;  /* 0x0000000000027941 */ /* 0x000fea0003800200 */
.L_x_25460:
        /* <DEDUP_REMOVED lines=12> */
[----:B------:R-:W-:Y:S05]  /*68b0*/  CALL.REL.NOINC `($__internal_412_$__cuda_sm3x_div_rn_noftz_f32_slowpath) ;  /* 0x0000004000687944 */ /* 0x000fea0003c00000 */
[----:B------:R-:W-:-:S07]  /*68c0*/  MOV R34, R11 ;  /* 0x0000000b00227202 */ /* 0x000fce0000000f00 */
.L_x_25463:
[----:B------:R-:W-:Y:S05]  /*68d0*/  BSYNC.RECONVERGENT B2 ;  /* 0x0000000000027941 */ /* 0x000fea0003800200 */
.L_x_25462:
        /* <DEDUP_REMOVED lines=12> */
[----:B------:R-:W-:Y:S05]  /*69a0*/  CALL.REL.NOINC `($__internal_412_$__cuda_sm3x_div_rn_noftz_f32_slowpath) ;  /* 0x00000040002c7944 */ /* 0x000fea0003c00000 */
[----:B------:R-:W-:-:S07]  /*69b0*/  MOV R35, R11 ;  /* 0x0000000b00237202 */ /* 0x000fce0000000f00 */
.L_x_25465:
[----:B------:R-:W-:Y:S05]  /*69c0*/  BSYNC.RECONVERGENT B2 ;  /* 0x0000000000027941 */ /* 0x000fea0003800200 */
.L_x_25464:
        /* <DEDUP_REMOVED lines=12> */
[----:B------:R-:W-:Y:S05]  /*6a90*/  CALL.REL.NOINC `($__internal_412_$__cuda_sm3x_div_rn_noftz_f32_slowpath) ;  /* 0x0000003c00f07944 */ /* 0x000fea0003c00000 */
[----:B------:R-:W-:-:S07]  /*6aa0*/  IMAD.MOV.U32 R26, RZ, RZ, R11 ;  /* 0x000000ffff1a7224 */ /* 0x000fce00078e000b */
.L_x_25467:
[----:B------:R-:W-:Y:S05]  /*6ab0*/  BSYNC.RECONVERGENT B2 ;  /* 0x0000000000027941 */ /* 0x000fea0003800200 */
.L_x_25466:
        /* <DEDUP_REMOVED lines=13> */
[----:B------:R-:W-:-:S07]  /*6b90*/  MOV R27, R11 ;  /* 0x0000000b001b7202 */ /* 0x000fce0000000f00 */
.L_x_25469:
[----:B------:R-:W-:Y:S05]  /*6ba0*/  BSYNC.RECONVERGENT B2 ;  /* 0x0000000000027941 */ /* 0x000fea0003800200 */
.L_x_25468:
        /* <DEDUP_REMOVED lines=14> */
.L_x_25471:
[----:B------:R-:W-:Y:S05]  /*6c90*/  BSYNC.RECONVERGENT B2 ;  /* 0x0000000000027941 */ /* 0x000fea0003800200 */
.L_x_25470:
        /* <DEDUP_REMOVED lines=14> */
.L_x_25473:
[----:B------:R-:W-:Y:S05]  /*6d80*/  BSYNC.RECONVERGENT B2 ;  /* 0x0000000000027941 */ /* 0x000fea0003800200 */
.L_x_25472:
        /* <DEDUP_REMOVED lines=14> */
.L_x_25475:
[----:B------:R-:W-:Y:S05]  /*6e70*/  BSYNC.RECONVERGENT B2 ;  /* 0x0000000000027941 */ /* 0x000fea0003800200 */
.L_x_25474:
        /* <DEDUP_REMOVED lines=14> */
.L_x_25477:
[----:B------:R-:W-:Y:S05]  /*6f60*/  BSYNC.RECONVERGENT B2 ;  /* 0x0000000000027941 */ /* 0x000fea0003800200 */
.L_x_25476:
        /* <DEDUP_REMOVED lines=14> */
.L_x_25479:
[----:B------:R-:W-:Y:S05]  /*7050*/  BSYNC.RECONVERGENT B2 ;  /* 0x0000000000027941 */ /* 0x000fea0003800200 */
.L_x_25478:
        /* <DEDUP_REMOVED lines=14> */
.L_x_25481:
[----:B------:R-:W-:Y:S05]  /*7140*/  BSYNC.RECONVERGENT B2 ;  /* 0x0000000000027941 */ /* 0x000fea0003800200 */
.L_x_25480:
        /* <DEDUP_REMOVED lines=14> */
.L_x_25483:
[----:B------:R-:W-:Y:S05]  /*7230*/  BSYNC.RECONVERGENT B2 ;  /* 0x0000000000027941 */ /* 0x000fea0003800200 */
.L_x_25482:
        /* <DEDUP_REMOVED lines=14> */
.L_x_25485:
[----:B------:R-:W-:Y:S05]  /*7320*/  BSYNC.RECONVERGENT B2 ;  /* 0x0000000000027941 */ /* 0x000fea0003800200 */
.L_x_25484:
        /* <DEDUP_REMOVED lines=14> */
.L_x_25487:
[----:B------:R-:W-:Y:S05]  /*7410*/  BSYNC.RECONVERGENT B2 ;  /* 0x0000000000027941 */ /* 0x000fea0003800200 */
.L_x_25486:
        /* <DEDUP_REMOVED lines=14> */
.L_x_25489:
[----:B------:R-:W-:Y:S05]  /*7500*/  BSYNC.RECONVERGENT B2 ;  /* 0x0000000000027941 */ /* 0x000fea0003800200 */
.L_x_25488:
        /* <DEDUP_REMOVED lines=14> */
.L_x_25491:
[----:B------:R-:W-:Y:S05]  /*75f0*/  BSYNC.RECONVERGENT B2 ;  /* 0x0000000000027941 */ /* 0x000fea0003800200 */
.L_x_25490:
        /* <DEDUP_REMOVED lines=14> */
.L_x_25493:
[----:B------:R-:W-:Y:S05]  /*76e0*/  BSYNC.RECONVERGENT B2 ;  /* 0x0000000000027941 */ /* 0x000fea0003800200 */
.L_x_25492:
        /* <DEDUP_REMOVED lines=14> */
.L_x_25495:
[----:B------:R-:W-:Y:S05]  /*77d0*/  BSYNC.RECONVERGENT B2 ;  /* 0x0000000000027941 */ /* 0x000fea0003800200 */
.L_x_25494:
        /* <DEDUP_REMOVED lines=14> */
.L_x_25497:
[----:B------:R-:W-:Y:S05]  /*78c0*/  BSYNC.RECONVERGENT B2 ;  /* 0x0000000000027941 */ /* 0x000fea0003800200 */
.L_x_25496:
        /* <DEDUP_REMOVED lines=14> */
.L_x_25499:
[----:B------:R-:W-:Y:S05]  /*79b0*/  BSYNC.RECONVERGENT B2 ;  /* 0x0000000000027941 */ /* 0x000fea0003800200 */
.L_x_25498:
        /* <DEDUP_REMOVED lines=14> */
.L_x_25501:
[----:B------:R-:W-:Y:S05]  /*7aa0*/  BSYNC.RECONVERGENT B2 ;  /* 0x0000000000027941 */ /* 0x000fea0003800200 */
.L_x_25500:
        /* <DEDUP_REMOVED lines=14> */
.L_x_25503:
[----:B------:R-:W-:Y:S05]  /*7b90*/  BSYNC.RECONVERGENT B2 ;  /* 0x0000000000027941 */ /* 0x000fea0003800200 */
.L_x_25502:
        /* <DEDUP_REMOVED lines=14> */
.L_x_25505:
[----:B------:R-:W-:Y:S05]  /*7c80*/  BSYNC.RECONVERGENT B2 ;  /* 0x0000000000027941 */ /* 0x000fea0003800200 */
.L_x_25504:
        /* <DEDUP_REMOVED lines=29> */
.L_x_25507:
[----:B------:R-:W-:Y:S05]  /*7e60*/  BSYNC.RECONVERGENT B0 ;  /* 0x0000000000007941 */ /* 0x000fea0003800200 */
.L_x_25506:
[----:B------:R-:W-:Y:S04]  /*7e70*/  BSSY.RECONVERGENT B0, `(.L_x_25508) ;  /* 0x0000012000007945 */ /* 0x000fe80003800200 */
[----:B------:R-:W-:Y:S05]  /*7e80*/  @P1 BRA `(.L_x_25509) ;  /* 0x0000000000401947 */ /* 0x000fea0003800000 */
[----:B0-----:R-:W-:Y:S02]  /*7e90*/  HFMA2 R11, -RZ, RZ, 0, 0 ;  /* 0x00000000ff0b7431 */ /* 0x001fe400000001ff */
        /* <DEDUP_REMOVED lines=15> */
.L_x_25509:
[----:B------:R-:W-:Y:S05]  /*7f90*/  BSYNC.RECONVERGENT B0 ;  /* 0x0000000000007941 */ /* 0x000fea0003800200 */
.L_x_25508:
        /* <DEDUP_REMOVED lines=18> */
.L_x_25511:
[----:B------:R-:W-:Y:S05]  /*80c0*/  BSYNC.RECONVERGENT B0 ;  /* 0x0000000000007941 */ /* 0x000fea0003800200 */
.L_x_25510:
[----:B------:R-:W-:Y:S04]  /*80d0*/  BSSY.RECONVERGENT B0, `(.L_x_25512) ;  /* 0x0000012000007945 */ /* 0x000fe80003800200 */
[----:B------:R-:W-:Y:S05]  /*80e0*/  @P4 BRA `(.L_x_25513) ;  /* 0x0000000000404947 */ /* 0x000fea0003800000 */
[----:B012---:R-:W-:Y:S01]  /*80f0*/  HFMA2 R11, -RZ, RZ, 0, 0 ;  /* 0x00000000ff0b7431 */ /* 0x007fe200000001ff */
        /* <DEDUP_REMOVED lines=15> */
.L_x_25513:
[----:B------:R-:W-:Y:S05]  /*81f0*/  BSYNC.RECONVERGENT B0 ;  /* 0x0000000000007941 */ /* 0x000fea0003800200 */
.L_x_25512:
        /* <DEDUP_REMOVED lines=28> */
.L_x_25515:
[----:B------:R-:W-:Y:S05]  /*83c0*/  BSYNC.RECONVERGENT B0 ;  /* 0x0000000000007941 */ /* 0x000fea0003800200 */
.L_x_25514:
[----:B------:R-:W-:Y:S04]  /*83d0*/  BSSY.RECONVERGENT B0, `(.L_x_25516) ;  /* 0x0000012000007945 */ /* 0x000fe80003800200 */
[----:B------:R-:W-:Y:S05]  /*83e0*/  @P2 BRA `(.L_x_25517) ;  /* 0x0000000000402947 */ /* 0x000fea0003800000 */
[----:B01234-:R-:W-:Y:S02]  /*83f0*/  HFMA2 R11, -RZ, RZ, 0, 0 ;  /* 0x00000000ff0b7431 */ /* 0x01ffe400000001ff */
        /* <DEDUP_REMOVED lines=15> */
.L_x_25517:
[----:B------:R-:W-:Y:S05]  /*84f0*/  BSYNC.RECONVERGENT B0 ;  /* 0x0000000000007941 */ /* 0x000fea0003800200 */
.L_x_25516:
        /* <DEDUP_REMOVED lines=18> */
.L_x_25519:
[----:B------:R-:W-:Y:S05]  /*8620*/  BSYNC.RECONVERGENT B0 ;  /* 0x0000000000007941 */ /* 0x000fea0003800200 */
.L_x_25518:
        /* <DEDUP_REMOVED lines=18> */
.L_x_25521:
[----:B------:R-:W-:Y:S05]  /*8750*/  BSYNC.RECONVERGENT B0 ;  /* 0x0000000000007941 */ /* 0x000fea0003800200 */
.L_x_25520:
        /* <DEDUP_REMOVED lines=18> */
.L_x_25523:
[----:B------:R-:W-:Y:S05]  /*8880*/  BSYNC.RECONVERGENT B0 ;  /* 0x0000000000007941 */ /* 0x000fea0003800200 */
.L_x_25522:
        /* <DEDUP_REMOVED lines=15> */
[----:B01234-:R-:W-:Y:S01]  /*8980*/  IMAD R11, R44, UR38, RZ ;  /* 0x000000262c0b7c24 */ /* 0x01ffe2000f8e02ff */
        /* <DEDUP_REMOVED lines=14> */
.L_x_25525:
[----:B------:R-:W-:Y:S05]  /*8a70*/  BSYNC.RECONVERGENT B0 ;  /* 0x0000000000007941 */ /* 0x000fea0003800200 */
.L_x_25524:
[----:B------:R-:W-:Y:S04]  /*8a80*/  BSSY.RECONVERGENT B0, `(.L_x_25526) ;  /* 0x0000012000007945 */ /* 0x000fe80003800200 */
[----:B------:R-:W-:Y:S05]  /*8a90*/  @P1 BRA `(.L_x_25527) ;  /* 0x0000000000401947 */ /* 0x000fea0003800000 */
[----:B0-----:R-:W-:Y:S01]  /*8aa0*/  HFMA2 R3, -RZ, RZ, 0, 0 ;  /* 0x00000000ff037431 */ /* 0x001fe200000001ff */
[----:B------:R-:W-:Y:S01]  /*8ab0*/  MOV R2, R55 ;  /* 0x0000003700027202 */ /* 0x000fe20000000f00 */
[----:B-1234-:R-:W-:Y:S01]  /*8ac0*/  IMAD R11, R44, UR38, RZ ;  /* 0x000000262c0b7c24 */ /* 0x01efe2000f8e02ff */
        /* <DEDUP_REMOVED lines=13> */
.L_x_25527:
[----:B------:R-:W-:Y:S05]  /*8ba0*/  BSYNC.RECONVERGENT B0 ;  /* 0x0000000000007941 */ /* 0x000fea0003800200 */
.L_x_25526:
        /* <DEDUP_REMOVED lines=18> */
.L_x_25529:
[----:B------:R-:W-:Y:S05]  /*8cd0*/  BSYNC.RECONVERGENT B0 ;  /* 0x0000000000007941 */ /* 0x000fea0003800200 */
.L_x_25528:
[----:B------:R-:W-:Y:S04]  /*8ce0*/  BSSY.RECONVERGENT B0, `(.L_x_25530) ;  /* 0x0000012000007945 */ /* 0x000fe80003800200 */
[----:B------:R-:W-:Y:S05]  /*8cf0*/  @P3 BRA `(.L_x_25531) ;  /* 0x0000000000403947 */ /* 0x000fea0003800000 */
[----:B0-----:R-:W-:Y:S01]  /*8d00*/  MOV R2, R51 ;  /* 0x0000003300027202 */ /* 0x001fe20000000f00 */
[----:B-1234-:R-:W-:Y:S01]  /*8d10*/  IMAD R11, R44, UR38, RZ ;  /* 0x000000262c0b7c24 */ /* 0x01efe2000f8e02ff */
        /* <DEDUP_REMOVED lines=14> */
.L_x_25531:
[----:B------:R-:W-:Y:S05]  /*8e00*/  BSYNC.RECONVERGENT B0 ;  /* 0x0000000000007941 */ /* 0x000fea0003800200 */
.L_x_25530:
[----:B------:R-:W-:Y:S04]  /*8e10*/  BSSY.RECONVERGENT B0, `(.L_x_25532) ;  /* 0x0000012000007945 */ /* 0x000fe80003800200 */
[----:B------:R-:W-:Y:S05]  /*8e20*/  @P4 BRA `(.L_x_25533) ;  /* 0x0000000000404947 */ /* 0x000fea0003800000 */
[----:B0-----:R-:W-:Y:S02]  /*8e30*/  HFMA2 R3, -RZ, RZ, 0, 0 ;  /* 0x00000000ff037431 */ /* 0x001fe400000001ff */
        /* <DEDUP_REMOVED lines=15> */
.L_x_25533:
[----:B------:R-:W-:Y:S05]  /*8f30*/  BSYNC.RECONVERGENT B0 ;  /* 0x0000000000007941 */ /* 0x000fea0003800200 */
.L_x_25532:
        /* <DEDUP_REMOVED lines=18> */
.L_x_25535:
[----:B------:R-:W-:Y:S05]  /*9060*/  BSYNC.RECONVERGENT B0 ;  /* 0x0000000000007941 */ /* 0x000fea0003800200 */
.L_x_25534:
        /* <DEDUP_REMOVED lines=18> */
.L_x_25537:
[----:B------:R-:W-:Y:S05]  /*9190*/  BSYNC.RECONVERGENT B0 ;  /* 0x0000000000007941 */ /* 0x000fea0003800200 */
.L_x_25536:
        /* <DEDUP_REMOVED lines=8> */
[----:B------:R-:W-:Y:S05]  /*9220*/  EXIT ;  /* 0x000000000000794d */ /* 0x000fea0003800000 */
.L_x_25441:
[----:B------:R-:W-:Y:S01]  /*9230*/  BSSY B0, `(.L_x_25539) ;  /* 0x0000007000007945 */ /* 0x000fe20003800000 */
[----:B------:R-:W-:Y:S01]  /*9240*/  MOV R12, 0x10 ;  /* 0x00000010000c7802 */ /* 0x000fe20000000f00 */
[----:B------:R-:W-:Y:S01]  /*9250*/  IMAD.MOV.U32 R11, RZ, RZ, 0x1f ;  /* 0x0000001fff0b7424 */ /* 0x000fe200078e00ff */
[----:B------:R-:W-:-:S07]  /*9260*/  MOV R15, 0xffffffff ;  /* 0xffffffff000f7802 */ /* 0x000fce0000000f00 */
[----:B------:R-:W-:Y:S05]  /*9270*/  WARPSYNC.COLLECTIVE R15, `(.L_x_25540) ;  /* 0x000000000f087348 */ /* 0x000fea0003c00000 */
[----:B------:R0:W1:Y:S02]  /*9280*/  SHFL.BFLY P6, R14, R13, R12, R11 ;  /* 0x0c00000c0d0e7389 */ /* 0x00006400000c000b */
[----:B01----:R-:W-:Y:S05]  /*9290*/  ENDCOLLECTIVE ;  /* 0x000000000000791b */ /* 0x003fea0003800000 */
.L_x_25540:
[----:B------:R-:W-:Y:S05]  /*92a0*/  BSYNC B0 ;  /* 0x0000000000007941 */ /* 0x000fea0003800000 */
.L_x_25539:
        /* <DEDUP_REMOVED lines=9> */
.L_x_25541:
[----:B------:R-:W-:Y:S01]  /*9340*/  HFMA2 R12, -RZ, RZ, 0, 2.384185791015625e-07 ;  /* 0x00000004ff0c7431 */ /* 0x000fe200000001ff */
[----:B------:R-:W-:-:S04]  /*9350*/  FMNMX R32, R13, R14, !PT ;  /* 0x0000000e0d207209 */ /* 0x000fc80007800000 */
[----:B------:R-:W-:-:S07]  /*9360*/  MOV R13, R32 ;  /* 0x00000020000d7202 */ /* 0x000fce0000000f00 */
[----:B------:R-:W-:Y:S05]  /*9370*/  WARPSYNC.COLLECTIVE R15, `(.L_x_25542) ;  /* 0x000000000f087348 */ /* 0x000fea0003c00000 */
[----:B------:R0:W1:Y:S02]  /*9380*/  SHFL.BFLY P6, R14, R13, R12, R11 ;  /* 0x0c00000c0d0e7389 */ /* 0x00006400000c000b */
[----:B01----:R-:W-:Y:S05]  /*9390*/  ENDCOLLECTIVE ;  /* 0x000000000000791b */ /* 0x003fea0003800000 */
.L_x_25542:
[----:B------:R-:W-:Y:S01]  /*93a0*/  IMAD.MOV.U32 R12, RZ, RZ, 0x2 ;  /* 0x00000002ff0c7424 */ /* 0x000fe200078e00ff */
[----:B------:R-:W-:-:S04]  /*93b0*/  FMNMX R33, R32, R14, !PT ;  /* 0x0000000e20217209 */ /* 0x000fc80007800000 */
[----:B------:R-:W-:-:S07]  /*93c0*/  MOV R13, R33 ;  /* 0x00000021000d7202 */ /* 0x000fce0000000f00 */
[----:B------:R-:W-:Y:S05]  /*93d0*/  WARPSYNC.COLLECTIVE R15, `(.L_x_25543) ;  /* 0x000000000f087348 */ /* 0x000fea0003c00000 */
[----:B------:R0:W1:Y:S02]  /*93e0*/  SHFL.BFLY P6, R14, R13, R12, R11 ;  /* 0x0c00000c0d0e7389 */ /* 0x00006400000c000b */
[----:B01----:R-:W-:Y:S05]  /*93f0*/  ENDCOLLECTIVE ;  /* 0x000000000000791b */ /* 0x003fea0003800000 */
.L_x_25543:
[----:B------:R-:W-:Y:S01]  /*9400*/  HFMA2 R12, -RZ, RZ, 0, 5.9604644775390625e-08 ;  /* 0x00000001ff0c7431 */ /* 0x000fe200000001ff */
[----:B------:R-:W-:-:S04]  /*9410*/  FMNMX R37, R33, R14, !PT ;  /* 0x0000000e21257209 */ /* 0x000fc80007800000 */
[----:B------:R-:W-:-:S07]  /*9420*/  MOV R13, R37 ;  /* 0x00000025000d7202 */ /* 0x000fce0000000f00 */
[----:B------:R-:W-:Y:S05]  /*9430*/  WARPSYNC.COLLECTIVE R15, `(.L_x_25544) ;  /* 0x000000000f087348 */ /* 0x000fea0003c00000 */
[----:B------:R0:W1:Y:S02]  /*9440*/  SHFL.BFLY P6, R14, R13, R12, R11 ;  /* 0x0c00000c0d0e7389 */ /* 0x00006400000c000b */
[----:B01----:R-:W-:Y:S05]  /*9450*/  ENDCOLLECTIVE ;  /* 0x000000000000791b */ /* 0x003fea0003800000 */
.L_x_25544:
        /* <DEDUP_REMOVED lines=183> */
[----:B------:R-:W-:-:S03]  /*9fd0*/  FADD R12, RZ, R37 ;  /* 0x00000025ff0c7221 */ /* 0x000fc60000000000 */
        /* <DEDUP_REMOVED lines=87> */
[----:B------:R-:W-:Y:S01]  /*a550*/  SHF.L.U32 R2, R11, 0x17, RZ ;  /* 0x000000170b027819 */ /* 0x000fe200000006ff */
        /* <DEDUP_REMOVED lines=17> */
[----:B------:R-:W-:-:S04]  /*a670*/  IMAD.SHL.U32 R0, R77, 0x800000, RZ ;  /* 0x008000004d007824 */ /* 0x000fc800078e00ff */
        /* <DEDUP_REMOVED lines=33> */
[----:B------:R-:W-:-:S07]  /*a890*/  MOV R11, 0x1f ;  /* 0x0000001f000b7802 */ /* 0x000fce0000000f00 */
[----:B------:R-:W-:Y:S05]  /*a8a0*/  WARPSYNC.COLLECTIVE R15, `(.L_x_25545) ;  /* 0x000000000f087348 */ /* 0x000fea0003c00000 */
[----:B------:R0:W1:Y:S02]  /*a8b0*/  SHFL.BFLY P6, R14, R13, R12, R11 ;  /* 0x0c00000c0d0e7389 */ /* 0x00006400000c000b */
[----:B01----:R-:W-:Y:S05]  /*a8c0*/  ENDCOLLECTIVE ;  /* 0x000000000000791b */ /* 0x003fea0003800000 */
.L_x_25545:
[----:B------:R-:W-:Y:S02]  /*a8d0*/  HFMA2 R12, -RZ, RZ, 0, 4.76837158203125e-07 ;  /* 0x00000008ff0c7431 */ /* 0x000fe400000001ff */
[----:B------:R-:W-:-:S04]  /*a8e0*/  FADD R40, R13, R14 ;  /* 0x0000000e0d287221 */ /* 0x000fc80000000000 */
[----:B------:R-:W-:-:S07]  /*a8f0*/  IMAD.MOV.U32 R13, RZ, RZ, R40 ;  /* 0x000000ffff0d7224 */ /* 0x000fce00078e0028 */
[----:B------:R-:W-:Y:S05]  /*a900*/  WARPSYNC.COLLECTIVE R15, `(.L_x_25546) ;  /* 0x000000000f087348 */ /* 0x000fea0003c00000 */
[----:B------:R0:W1:Y:S02]  /*a910*/  SHFL.BFLY P6, R14, R13, R12, R11 ;  /* 0x0c00000c0d0e7389 */ /* 0x00006400000c000b */
[----:B01----:R-:W-:Y:S05]  /*a920*/  ENDCOLLECTIVE ;  /* 0x000000000000791b */ /* 0x003fea0003800000 */
.L_x_25546:
[----:B------:R-:W-:Y:S02]  /*a930*/  HFMA2 R12, -RZ, RZ, 0, 2.384185791015625e-07 ;  /* 0x00000004ff0c7431 */ /* 0x000fe400000001ff */
[----:B------:R-:W-:-:S05]  /*a940*/  FADD R41, R40, R14 ;  /* 0x0000000e28297221 */ /* 0x000fca0000000000 */
[----:B------:R-:W-:-:S07]  /*a950*/  MOV R13, R41 ;  /* 0x00000029000d7202 */ /* 0x000fce0000000f00 */
[----:B------:R-:W-:Y:S05]  /*a960*/  WARPSYNC.COLLECTIVE R15, `(.L_x_25547) ;  /* 0x000000000f087348 */ /* 0x000fea0003c00000 */
[----:B------:R0:W1:Y:S02]  /*a970*/  SHFL.BFLY P6, R14, R13, R12, R11 ;  /* 0x0c00000c0d0e7389 */ /* 0x00006400000c000b */
[----:B01----:R-:W-:Y:S05]  /*a980*/  ENDCOLLECTIVE ;  /* 0x000000000000791b */ /* 0x003fea0003800000 */
.L_x_25547:
[----:B------:R-:W-:Y:S01]  /*a990*/  MOV R12, 0x2 ;  /* 0x00000002000c7802 */ /* 0x000fe20000000f00 */
[----:B------:R-:W-:-:S04]  /*a9a0*/  FADD R42, R41, R14 ;  /* 0x0000000e292a7221 */ /* 0x000fc80000000000 */
[----:B------:R-:W-:-:S07]  /*a9b0*/  IMAD.MOV.U32 R13, RZ, RZ, R42 ;  /* 0x000000ffff0d7224 */ /* 0x000fce00078e002a */
[----:B------:R-:W-:Y:S05]  /*a9c0*/  WARPSYNC.COLLECTIVE R15, `(.L_x_25548) ;  /* 0x000000000f087348 */ /* 0x000fea0003c00000 */
[----:B------:R0:W1:Y:S02]  /*a9d0*/  SHFL.BFLY P6, R14, R13, R12, R11 ;  /* 0x0c00000c0d0e7389 */ /* 0x00006400000c000b */
[----:B01----:R-:W-:Y:S05]  /*a9e0*/  ENDCOLLECTIVE ;  /* 0x000000000000791b */ /* 0x003fea0003800000 */
.L_x_25548:
[----:B------:R-:W-:Y:S02]  /*a9f0*/  HFMA2 R12, -RZ, RZ, 0, 5.9604644775390625e-08 ;  /* 0x00000001ff0c7431 */ /* 0x000fe400000001ff */
[----:B------:R-:W-:-:S05]  /*aa00*/  FADD R43, R42, R14 ;  /* 0x0000000e2a2b7221 */ /* 0x000fca0000000000 */
[----:B------:R-:W-:-:S07]  /*aa10*/  MOV R13, R43 ;  /* 0x0000002b000d7202 */ /* 0x000fce0000000f00 */
[----:B------:R-:W-:Y:S05]  /*aa20*/  WARPSYNC.COLLECTIVE R15, `(.L_x_25549) ;  /* 0x000000000f087348 */ /* 0x000fea0003c00000 */
[----:B------:R0:W1:Y:S02]  /*aa30*/  SHFL.BFLY P6, R14, R13, R12, R11 ;  /* 0x0c00000c0d0e7389 */ /* 0x00006400000c000b */
[----:B01----:R-:W-:Y:S05]  /*aa40*/  ENDCOLLECTIVE ;  /* 0x000000000000791b */ /* 0x003fea0003800000 */
.L_x_25549:
[----:B------:R-:W-:Y:S05]  /*aa50*/  BRA `(.L_x_25550) ;  /* 0xffffffb4000c7947 */ /* 0x000fea000383ffff */
        .weak           $__internal_412_$__cuda_sm3x_div_rn_noftz_f32_slowpath
        .type           $__internal_412_$__cuda_sm3x_div_rn_noftz_f32_slowpath,@function
        .size           $__internal_412_$__cuda_sm3x_div_rn_noftz_f32_slowpath,(.L_x_37789 - $__internal_412_$__cuda_sm3x_div_rn_noftz_f32_slowpath)
$__internal_412_$__cuda_sm3x_div_rn_noftz_f32_slowpath:
[----:B------:R-:W-:Y:S01]  /*aa60*/  SHF.R.U32.HI R50, RZ, 0x17, R12 ;  /* 0x00000017ff327819 */ /* 0x000fe2000001160c */
[----:B------:R-:W-:Y:S01]  /*aa70*/  BSSY.RECONVERGENT B0, `(.L_x_25551) ;  /* 0x0000064000007945 */ /* 0x000fe20003800200 */
[----:B------:R-:W-:Y:S02]  /*aa80*/  SHF.R.U32.HI R11, RZ, 0x17, R37 ;  /* 0x00000017ff0b7819 */ /* 0x000fe40000011625 */
[----:B------:R-:W-:Y:S02]  /*aa90*/  LOP3.LUT R50, R50, 0xff, RZ, 0xc0, !PT ;  /* 0x000000ff32327812 */ /* 0x000fe400078ec0ff */
[----:B------:R-:W-:-:S03]  /*aaa0*/  LOP3.LUT R11, R11, 0xff, RZ, 0xc0, !PT ;  /* 0x000000ff0b0b7812 */ /* 0x000fc600078ec0ff */
[----:B------:R-:W-:-:S05]  /*aab0*/  VIADD R13, R50, 0xffffffff ;  /* 0xffffffff320d7836 */ /* 0x000fca0000000000 */
[----:B------:R-:W-:Y:S02]  /*aac0*/  ISETP.GT.U32.AND P1, PT, R13, 0xfd, PT ;  /* 0x000000fd0d00780c */ /* 0x000fe40003f24070 */
[----:B------:R-:W-:-:S04]  /*aad0*/  IADD3 R13, PT, PT, R11, -0x1, RZ ;  /* 0xffffffff0b0d7810 */ /* 0x000fc80007ffe0ff */
        /* <DEDUP_REMOVED lines=27> */
[----:B------:R-:W-:-:S07]  /*ac90*/  @!P2 IADD3 R13, PT, PT, R13, 0x40, RZ ;  /* 0x000000400d0da810 */ /* 0x000fce0007ffe0ff */
.L_x_25552:
        /* <DEDUP_REMOVED lines=35> */
[----:B------:R-:W-:Y:S02]  /*aed0*/  ISETP.NE.AND P2, PT, R11, RZ, PT ;  /* 0x000000ff0b00720c */ /* 0x000fe40003f45270 */
[----:B------:R-:W-:-:S02]  /*aee0*/  LOP3.LUT R37, R37, 0x800000, RZ, 0xfc, !PT ;  /* 0x0080000025257812 */ /* 0x000fc400078efcff */
[----:B------:R-:W-:Y:S02]  /*aef0*/  IADD3 R11, PT, PT, -R11, RZ, RZ ;  /* 0x000000ff0b0b7210 */ /* 0x000fe40007ffe1ff */
[----:B------:R-:W-:Y:S02]  /*af00*/  SHF.L.U32 R50, R37, R50, RZ ;  /* 0x0000003225327219 */ /* 0x000fe400000006ff */
[----:B------:R-:W-:Y:S02]  /*af10*/  FSETP.NEU.FTZ.AND P1, PT, R13, R54, PT ;  /* 0x000000360d00720b */ /* 0x000fe40003f3d000 */
[----:B------:R-:W-:Y:S02]  /*af20*/  ISETP.NE.AND P2, PT, R50, RZ, P2 ;  /* 0x000000ff3200720c */ /* 0x000fe40001745270 */
[----:B------:R-:W-:Y:S02]  /*af30*/  SEL R50, R11, RZ, P3 ;  /* 0x000000ff0b327207 */ /* 0x000fe40001800000 */
[----:B------:R-:W-:-:S02]  /*af40*/  PLOP3.LUT P1, PT, P1, P2, PT, 0xf8, 0x8f ;  /* 0x00000000008f781c */ /* 0x000fc40000f25f70 */
        /* <DEDUP_REMOVED lines=8> */
.L_x_25559:
[----:B------:R-:W-:-:S04]  /*afd0*/  LOP3.LUT R12, R12, 0x80000000, RZ, 0xc0, !PT ;  /* 0x800000000c0c7812 */ /* 0x000fc800078ec0ff */
[----:B------:R-:W-:Y:S01]  /*afe0*/  LOP3.LUT R12, R12, 0x7f800000, RZ, 0xfc, !PT ;  /* 0x7f8000000c0c7812 */ /* 0x000fe200078efcff */
[----:B------:R-:W-:Y:S06]  /*aff0*/  BRA `(.L_x_25560) ;  /* 0x0000000000047947 */ /* 0x000fec0003800000 */
.L_x_25558:
[----:B------:R-:W-:-:S07]  /*b000*/  IMAD R12, R13, 0x800000, R12 ;  /* 0x008000000d0c7824 */ /* 0x000fce00078e020c */
.L_x_25560:
[----:B------:R-:W-:Y:S05]  /*b010*/  BSYNC.RECONVERGENT B1 ;  /* 0x0000000000017941 */ /* 0x000fea0003800200 */
.L_x_25557:
[----:B------:R-:W-:Y:S05]  /*b020*/  BRA `(.L_x_25561) ;  /* 0x0000000000207947 */ /* 0x000fea0003800000 */
.L_x_25556:
[----:B------:R-:W-:-:S04]  /*b030*/  LOP3.LUT R12, R12, 0x80000000, R37, 0x48, !PT ;  /* 0x800000000c0c7812 */ /* 0x000fc800078e4825 */
[----:B------:R-:W-:Y:S01]  /*b040*/  LOP3.LUT R12, R12, 0x7f800000, RZ, 0xfc, !PT ;  /* 0x7f8000000c0c7812 */ /* 0x000fe200078efcff */
[----:B------:R-:W-:Y:S06]  /*b050*/  BRA `(.L_x_25561) ;  /* 0x0000000000147947 */ /* 0x000fec0003800000 */
.L_x_25555:
[----:B------:R-:W-:Y:S01]  /*b060*/  LOP3.LUT R12, R12, 0x80000000, R37, 0x48, !PT ;  /* 0x800000000c0c7812 */ /* 0x000fe200078e4825 */
[----:B------:R-:W-:Y:S06]  /*b070*/  BRA `(.L_x_25561) ;  /* 0x00000000000c7947 */ /* 0x000fec0003800000 */
.L_x_25554:
[----:B------:R-:W0:Y:S01]  /*b080*/  MUFU.RSQ R12, -QNAN ;  /* 0xffc00000000c7908 */ /* 0x000e220000001400 */
[----:B------:R-:W-:Y:S05]  /*b090*/  BRA `(.L_x_25561) ;  /* 0x0000000000047947 */ /* 0x000fea0003800000 */
.L_x_25553:
[----:B------:R-:W-:-:S07]  /*b0a0*/  FADD.FTZ R12, R37, R12 ;  /* 0x0000000c250c7221 */ /* 0x000fce0000010000 */
.L_x_25561:
[----:B------:R-:W-:Y:S05]  /*b0b0*/  BSYNC.RECONVERGENT B0 ;  /* 0x0000000000007941 */ /* 0x000fea0003800200 */
.L_x_25551:
[----:B------:R-:W-:Y:S01]  /*b0c0*/  HFMA2 R13, -RZ, RZ, 0, 0 ;  /* 0x00000000ff0d7431 */ /* 0x000fe200000001ff */
[----:B0-----:R-:W-:Y:S02]  /*b0d0*/  MOV R11, R12 ;  /* 0x0000000c000b7202 */ /* 0x001fe40000000f00 */
[----:B------:R-:W-:-:S04]  /*b0e0*/  MOV R12, R48 ;  /* 0x00000030000c7202 */ /* 0x000fc80000000f00 */
[----:B------:R-:W-:Y:S05]  /*b0f0*/  RET.REL.NODEC R12 `(_Z15SoftmaxWarpImplI22BroadcastScaleMaskLoadIffbLm2EiE11DirectStoreIffEfLi2ELi32ELi32ELi1ELb1EL9Algorithm0EEvT_T0_ll) ;  /* 0xffffff4c0cc07950 */ /* 0x000fea0003c3ffff */
.L_x_25562:
        /* <DEDUP_REMOVED lines=16> */
.L_x_37789:


//--------------------- .text._Z15SoftmaxWarpImplI22BroadcastScaleMaskLoadIffbLm2EiE11DirectStoreIffEfLi2ELi32ELi32ELi1ELb0EL9Algorithm0EEvT_T0_ll --------------------------
	.section	.text._Z15SoftmaxWarpImplI22BroadcastScaleMaskLoadIffbLm2EiE11DirectStoreIffEfLi2ELi32ELi32ELi1ELb0EL9Algorithm0EEvT_T0_ll,"ax",@progbits
	.align	128
        .global         _Z15SoftmaxWarpImplI22BroadcastScaleMaskLoadIffbLm2EiE11DirectStoreIffEfLi2ELi32ELi32ELi1ELb0EL9Algorithm0EEvT_T0_ll
        .type           _Z15SoftmaxWarpImplI22BroadcastScaleMaskLoadIffbLm2EiE11DirectStoreIffEfLi2ELi32ELi32ELi1ELb0EL9Algorithm0EEvT_T0_ll,@function
        .size           _Z15SoftmaxWarpImplI22BroadcastScaleMaskLoadIffbLm2EiE11DirectStoreIffEfLi2ELi32ELi32ELi1ELb0EL9Algorithm0EEvT_T0_ll,(.L_x_37790 - _Z15SoftmaxWarpImplI22BroadcastScaleMaskLoadIffbLm2EiE11DirectStoreIffEfLi2ELi32ELi32ELi1ELb0EL9Algorithm0EEvT_T0_ll)
        .other          _Z15SoftmaxWarpImplI22BroadcastScaleMaskLoadIffbLm2EiE11DirectStoreIffEfLi2ELi32ELi32ELi1ELb0EL9Algorithm0EEvT_T0_ll,@"STO_CUDA_ENTRY STV_DEFAULT"
_Z15SoftmaxWarpImplI22BroadcastScaleMaskLoadIffbLm2EiE11DirectStoreIffEfLi2ELi32ELi32ELi1ELb0EL9Algorithm0EEvT_T0_ll:
.text._Z15SoftmaxWarpImplI22BroadcastScaleMaskLoadIffbLm2EiE11DirectStoreIffEfLi2ELi32ELi32ELi1ELb0EL9Algorithm0EEvT_T0_ll:
        /* <DEDUP_REMOVED lines=16> */
[----:B------:R-:W-:Y:S01]  /*0100*/  MOV R13, RZ ;  /* 0x000000ff000d7202 */ /* 0x000fe20000000f00 */
[----:B------:R-:W1:Y:S01]  /*0110*/  LDCU.64 UR8, c[0x4][0x628] ;  /* 0x0100c500ff0877ac */ /* 0x000e620008000a00 */
[----:B--2---:R-:W-:Y:S02]  /*0120*/  MOV R4, UR4 ;  /* 0x0000000400047c02 */ /* 0x004fe40008000f00 */
[----:B------:R-:W-:-:S02]  /*0130*/  MOV R5, UR5 ;  /* 0x0000000500057c02 */ /* 0x000fc40008000f00 */
[----:B-----5:R-:W-:Y:S02]  /*0140*/  MOV R6, UR6 ;  /* 0x0000000600067c02 */ /* 0x020fe40008000f00 */
[----:B------:R-:W-:Y:S02]  /*0150*/  MOV R7, UR7 ;  /* 0x0000000700077c02 */ /* 0x000fe40008000f00 */
[----:B-1----:R-:W-:Y:S02]  /*0160*/  MOV R10, UR8 ;  /* 0x00000008000a7c02 */ /* 0x002fe40008000f00 */
[----:B---3--:R-:W-:-:S07]  /*0170*/  MOV R11, UR9 ;  /* 0x00000009000b7c02 */ /* 0x008fce0008000f00 */
[----:B------:R-:W-:-:S07]  /*0180*/  LEPC R20, `(.L_x_25563) ;  /* 0x000000001014794e */ /* 0x000fce0000000000 */
[----:B0---4-:R-:W-:Y:S05]  /*0190*/  CALL.ABS.NOINC R2 ;  /* 0x0000000002007343 */ /* 0x011fea0003c00000 */
.L_x_25563:
        /* <DEDUP_REMOVED lines=11> */
[----:B0-----:R-:W-:-:S07]  /*0250*/  SHF.L.U32 R0, R0, 0x1, RZ ;  /* 0x0000000100007819 */ /* 0x001fce00000006ff */
.L_x_25629:
[----:B--2---:R-:W-:Y:S01]  /*0260*/  IABS R2, UR45 ;  /* 0x0000002d00027c13 */ /* 0x004fe20008000000 */
[----:B------:R-:W-:Y:S01]  /*0270*/  IMAD R31, R45, UR44, R0 ;  /* 0x0000002c2d1f7c24 */ /* 0x000fe2000f8e0200 */
[----:B------:R-:W-:Y:S01]  /*0280*/  UMOV UR4, URZ ;  /* 0x000000ff00047c82 */ /* 0x000fe20008000000 */
[----:B------:R-:W0:Y:S01]  /*0290*/  LDC.64 R16, c[0x0][0x390] ;  /* 0x0000e400ff107b82 */ /* 0x000e220000000a00 */
[----:B------:R-:W-:Y:S02]  /*02a0*/  R2UR UR7, R2 ;  /* 0x00000000020772ca */ /* 0x000fe400000e0000 */
[C---:B------:R-:W-:Y:S02]  /*02b0*/  IADD3 R9, PT, PT, R31.reuse, 0x40, RZ ;  /* 0x000000401f097810 */ /* 0x040fe40007ffe0ff */
[----:B------:R-:W-:Y:S02]  /*02c0*/  IADD3 R8, PT, PT, R31, 0x80, RZ ;  /* 0x000000801f087810 */ /* 0x000fe40007ffe0ff */
[----:B------:R-:W-:Y:S01]  /*02d0*/  IABS R4, R9 ;  /* 0x0000000900047213 */ /* 0x000fe20000000000 */
[----:B------:R-:W2:Y:S01]  /*02e0*/  LDC.64 R14, c[0x0][0x398] ;  /* 0x0000e600ff0e7b82 */ /* 0x000ea20000000a00 */
[----:B------:R-:W-:-:S02]  /*02f0*/  IABS R10, R8 ;  /* 0x00000008000a7213 */ /* 0x000fc40000000000 */
[----:B------:R-:W-:Y:S02]  /*0300*/  IADD3 R6, PT, PT, R31, 0xc0, RZ ;  /* 0x000000c01f067810 */ /* 0x000fe40007ffe0ff */
[----:B------:R-:W-:Y:S01]  /*0310*/  LOP3.LUT R29, RZ, UR45, RZ, 0x33, !PT ;  /* 0x0000002dff1d7c12 */ /* 0x000fe2000f8e33ff */
[----:B------:R-:W3:Y:S01]  /*0320*/  I2F.RP R2, UR7 ;  /* 0x0000000700027d06 */ /* 0x000ee20008209400 */
[----:B-1----:R-:W-:Y:S02]  /*0330*/  R2UR UR8, R38 ;  /* 0x00000000260872ca */ /* 0x002fe400000e0000 */
[----:B------:R-:W-:-:S05]  /*0340*/  R2UR UR9, R39 ;  /* 0x00000000270972ca */ /* 0x000fca00000e0000 */
[----:B---3--:R-:W1:Y:S02]  /*0350*/  MUFU.RCP R2, R2 ;  /* 0x0000000200027308 */ /* 0x008e640000001000 */
[----:B-1----:R-:W-:Y:S02]  /*0360*/  IADD3 R3, PT, PT, R2, 0xffffffe, RZ ;  /* 0x0ffffffe02037810 */ /* 0x002fe40007ffe0ff */
[----:B------:R-:W-:-:S04]  /*0370*/  IABS R2, R31 ;  /* 0x0000001f00027213 */ /* 0x000fc80000000000 */
        /* <DEDUP_REMOVED lines=9> */
[----:B------:R-:W-:Y:S01]  /*0410*/  IMAD R2, R5, UR7, R2 ;  /* 0x0000000705027c24 */ /* 0x000fe2000f8e0202 */
[----:B------:R-:W-:Y:S01]  /*0420*/  MOV R5, R10 ;  /* 0x0000000a00057202 */ /* 0x000fe20000000f00 */
[----:B------:R-:W-:Y:S01]  /*0430*/  IMAD R4, R7, UR7, R4 ;  /* 0x0000000707047c24 */ /* 0x000fe2000f8e0204 */
[----:B------:R-:W-:Y:S02]  /*0440*/  IABS R7, R6 ;  /* 0x0000000600077213 */ /* 0x000fe40000000000 */
[----:B------:R-:W-:Y:S01]  /*0450*/  ISETP.LT.U32.AND P1, PT, R2, UR7, PT ;  /* 0x0000000702007c0c */ /* 0x000fe2000bf21070 */
[----:B------:R-:W-:Y:S01]  /*0460*/  IMAD.HI.U32 R10, R5, UR5, RZ ;  /* 0x00000005050a7c27 */ /* 0x000fe2000f8e00ff */
[----:B------:R-:W-:-:S03]  /*0470*/  ISETP.LT.U32.AND P2, PT, R4, UR7, PT ;  /* 0x0000000704007c0c */ /* 0x000fc6000bf41070 */
[----:B------:R-:W-:Y:S01]  /*0480*/  IMAD.HI.U32 R11, R7, UR5, RZ ;  /* 0x00000005070b7c27 */ /* 0x000fe2000f8e00ff */
[----:B------:R-:W-:-:S05]  /*0490*/  IADD3 R12, PT, PT, -R10, RZ, RZ ;  /* 0x000000ff0a0c7210 */ /* 0x000fca0007ffe1ff */
[----:B------:R-:W-:Y:S01]  /*04a0*/  IMAD R5, R12, UR7, R5 ;  /* 0x000000070c057c24 */ /* 0x000fe2000f8e0205 */
[----:B------:R-:W-:Y:S02]  /*04b0*/  LOP3.LUT R12, R9, UR45, RZ, 0x3c, !PT ;  /* 0x0000002d090c7c12 */ /* 0x000fe4000f8e3cff */
[----:B------:R-:W-:Y:S02]  /*04c0*/  @!P1 IADD3 R2, PT, PT, R2, -UR7, RZ ;  /* 0x8000000702029c10 */ /* 0x000fe4000fffe0ff */
[----:B------:R-:W-:Y:S02]  /*04d0*/  @!P2 IADD3 R4, PT, PT, R4, -UR7, RZ ;  /* 0x800000070404ac10 */ /* 0x000fe4000fffe0ff */
[----:B------:R-:W-:Y:S01]  /*04e0*/  ISETP.GE.U32.AND P3, PT, R2, UR7, PT ;  /* 0x0000000702007c0c */ /* 0x000fe2000bf66070 */
[----:B------:R-:W-:Y:S01]  /*04f0*/  IMAD.MOV R2, RZ, RZ, -R11 ;  /* 0x000000ffff027224 */ /* 0x000fe200078e0a0b */
[----:B------:R-:W-:Y:S02]  /*0500*/  ISETP.GE.U32.AND P0, PT, R4, UR7, PT ;  /* 0x0000000704007c0c */ /* 0x000fe4000bf06070 */
[----:B------:R-:W-:Y:S01]  /*0510*/  LOP3.LUT R4, R31, UR45, RZ, 0x3c, !PT ;  /* 0x0000002d1f047c12 */ /* 0x000fe2000f8e3cff */
[----:B------:R-:W-:Y:S01]  /*0520*/  IMAD R2, R2, UR7, R7 ;  /* 0x0000000702027c24 */ /* 0x000fe2000f8e0207 */
[----:B------:R-:W-:-:S02]  /*0530*/  ISETP.LT.U32.AND P6, PT, R5, UR7, PT ;  /* 0x0000000705007c0c */ /* 0x000fc4000bfc1070 */
[----:B------:R-:W-:Y:S02]  /*0540*/  ISETP.GE.AND P5, PT, R4, RZ, PT ;  /* 0x000000ff0400720c */ /* 0x000fe40003fa6270 */
[----:B------:R-:W-:Y:S02]  /*0550*/  @!P1 IADD3 R0, PT, PT, R0, 0x1, RZ ;  /* 0x0000000100009810 */ /* 0x000fe40007ffe0ff */
[----:B------:R-:W-:Y:S02]  /*0560*/  ISETP.LT.U32.AND P1, PT, R2, UR7, PT ;  /* 0x0000000702007c0c */ /* 0x000fe4000bf21070 */
[----:B------:R-:W-:Y:S02]  /*0570*/  @!P2 IADD3 R3, PT, PT, R3, 0x1, RZ ;  /* 0x000000010303a810 */ /* 0x000fe40007ffe0ff */
[----:B------:R-:W-:Y:S02]  /*0580*/  @P3 IADD3 R0, PT, PT, R0, 0x1, RZ ;  /* 0x0000000100003810 */ /* 0x000fe40007ffe0ff */
[----:B------:R-:W-:-:S02]  /*0590*/  ISETP.GE.AND P4, PT, R12, RZ, PT ;  /* 0x000000ff0c00720c */ /* 0x000fc40003f86270 */
[----:B------:R-:W-:Y:S02]  /*05a0*/  @!P6 IADD3 R5, PT, PT, R5, -UR7, RZ ;  /* 0x800000070505ec10 */ /* 0x000fe4000fffe0ff */
[----:B------:R-:W-:Y:S02]  /*05b0*/  @P0 IADD3 R3, PT, PT, R3, 0x1, RZ ;  /* 0x0000000103030810 */ /* 0x000fe40007ffe0ff */
[----:B------:R-:W-:Y:S01]  /*05c0*/  @!P5 IADD3 R0, PT, PT, -R0, RZ, RZ ;  /* 0x000000ff0000d210 */ /* 0x000fe20007ffe1ff */
[----:B------:R-:W-:Y:S01]  /*05d0*/  @!P1 VIADD R2, R2, -UR7 ;  /* 0x8000000702029c36 */ /* 0x000fe20008000000 */
[----:B------:R-:W-:Y:S02]  /*05e0*/  ISETP.GE.U32.AND P0, PT, R5, UR7, PT ;  /* 0x0000000705007c0c */ /* 0x000fe4000bf06070 */
[----:B------:R-:W-:Y:S02]  /*05f0*/  ISETP.NE.AND P5, PT, RZ, UR45, PT ;  /* 0x0000002dff007c0c */ /* 0x000fe4000bfa5270 */
[----:B------:R-:W-:-:S02]  /*0600*/  LOP3.LUT R4, R8, UR45, RZ, 0x3c, !PT ;  /* 0x0000002d08047c12 */ /* 0x000fc4000f8e3cff */
[----:B------:R-:W-:Y:S02]  /*0610*/  SEL R0, R29, R0, !P5 ;  /* 0x000000001d007207 */ /* 0x000fe40006800000 */
[----:B0-----:R-:W-:Y:S02]  /*0620*/  ISETP.NE.U32.AND P2, PT, R16, 0x1, PT ;  /* 0x000000011000780c */ /* 0x001fe40003f45070 */
[----:B------:R-:W-:Y:S02]  /*0630*/  @!P6 IADD3 R10, PT, PT, R10, 0x1, RZ ;  /* 0x000000010a0ae810 */ /* 0x000fe40007ffe0ff */
[----:B------:R-:W-:Y:S02]  /*0640*/  ISETP.GE.U32.AND P6, PT, R2, UR7, PT ;  /* 0x0000000702007c0c */ /* 0x000fe4000bfc6070 */
[----:B------:R-:W-:Y:S02]  /*0650*/  IADD3 R2, PT, PT, -R0, RZ, RZ ;  /* 0x000000ff00027210 */ /* 0x000fe40007ffe1ff */
[----:B------:R-:W-:-:S02]  /*0660*/  ISETP.GE.AND P3, PT, R4, RZ, PT ;  /* 0x000000ff0400720c */ /* 0x000fc40003f66270 */
[----:B------:R-:W-:Y:S01]  /*0670*/  @!P4 IADD3 R3, PT, PT, -R3, RZ, RZ ;  /* 0x000000ff0303c210 */ /* 0x000fe20007ffe1ff */
[----:B------:R-:W0:Y:S01]  /*0680*/  LDC.64 R4, c[0x0][0x388] ;  /* 0x0000e200ff047b82 */ /* 0x000e220000000a00 */
[----:B--2---:R-:W-:Y:S01]  /*0690*/  ISETP.NE.U32.AND P4, PT, R14, 0x1, PT ;  /* 0x000000010e00780c */ /* 0x004fe20003f85070 */
[----:B------:R-:W-:Y:S01]  /*06a0*/  IMAD R2, R2, UR45, R31 ;  /* 0x0000002d02027c24 */ /* 0x000fe2000f8e021f */
[----:B------:R-:W-:Y:S02]  /*06b0*/  ISETP.NE.AND.EX P2, PT, R17, RZ, PT, P2 ;  /* 0x000000ff1100720c */ /* 0x000fe40003f45320 */
[----:B------:R-:W-:Y:S02]  /*06c0*/  LOP3.LUT R7, R6, UR45, RZ, 0x3c, !PT ;  /* 0x0000002d06077c12 */ /* 0x000fe4000f8e3cff */
[----:B------:R-:W-:Y:S02]  /*06d0*/  @P0 IADD3 R10, PT, PT, R10, 0x1, RZ ;  /* 0x000000010a0a0810 */ /* 0x000fe40007ffe0ff */
[----:B------:R-:W-:-:S02]  /*06e0*/  ISETP.NE.AND.EX P4, PT, R15, RZ, PT, P4 ;  /* 0x000000ff0f00720c */ /* 0x000fc40003f85340 */
[----:B------:R-:W-:Y:S02]  /*06f0*/  SEL R0, R0, RZ, P2 ;  /* 0x000000ff00007207 */ /* 0x000fe40001000000 */
[----:B------:R-:W-:Y:S02]  /*0700*/  ISETP.GE.AND P0, PT, R7, RZ, PT ;  /* 0x000000ff0700720c */ /* 0x000fe40003f06270 */
[----:B------:R-:W-:Y:S01]  /*0710*/  SEL R7, R29, R3, !P5 ;  /* 0x000000031d077207 */ /* 0x000fe20006800000 */
[----:B------:R-:W-:Y:S01]  /*0720*/  IMAD R3, R0, UR40, RZ ;  /* 0x0000002800037c24 */ /* 0x000fe2000f8e02ff */
[----:B------:R-:W-:Y:S02]  /*0730*/  SEL R2, R2, RZ, P4 ;  /* 0x000000ff02027207 */ /* 0x000fe40002000000 */
[----:B------:R-:W-:Y:S01]  /*0740*/  @!P1 IADD3 R11, PT, PT, R11, 0x1, RZ ;  /* 0x000000010b0b9810 */ /* 0x000fe20007ffe0ff */
[----:B------:R-:W-:Y:S01]  /*0750*/  IMAD.MOV R0, RZ, RZ, -R7 ;  /* 0x000000ffff007224 */ /* 0x000fe200078e0a07 */
[----:B------:R-:W-:Y:S01]  /*0760*/  @!P3 IADD3 R10, PT, PT, -R10, RZ, RZ ;  /* 0x000000ff0a0ab210 */ /* 0x000fe20007ffe1ff */
[----:B------:R-:W-:Y:S01]  /*0770*/  IMAD R2, R2, UR41, R3 ;  /* 0x0000002902027c24 */ /* 0x000fe2000f8e0203 */
[----:B------:R-:W-:Y:S01]  /*0780*/  @P6 IADD3 R11, PT, PT, R11, 0x1, RZ ;  /* 0x000000010b0b6810 */ /* 0x000fe20007ffe0ff */
[----:B------:R-:W-:Y:S01]  /*0790*/  IMAD R0, R0, UR45, R9 ;  /* 0x0000002d00007c24 */ /* 0x000fe2000f8e0209 */
[----:B------:R-:W-:-:S02]  /*07a0*/  SEL R7, R7, RZ, P2 ;  /* 0x000000ff07077207 */ /* 0x000fc40001000000 */
[----:B------:R-:W-:Y:S02]  /*07b0*/  SEL R10, R29, R10, !P5 ;  /* 0x0000000a1d0a7207 */ /* 0x000fe40006800000 */
[----:B------:R-:W-:Y:S01]  /*07c0*/  LEA.HI R2, R2, R2, RZ, 0x1 ;  /* 0x0000000202027211 */ /* 0x000fe200078f08ff */
[----:B------:R-:W-:Y:S01]  /*07d0*/  IMAD R7, R7, UR40, RZ ;  /* 0x0000002807077c24 */ /* 0x000fe2000f8e02ff */
[----:B------:R-:W-:Y:S02]  /*07e0*/  @!P0 IADD3 R11, PT, PT, -R11, RZ, RZ ;  /* 0x000000ff0b0b8210 */ /* 0x000fe40007ffe1ff */
[----:B------:R-:W-:Y:S02]  /*07f0*/  SEL R0, R0, RZ, P4 ;  /* 0x000000ff00007207 */ /* 0x000fe40002000000 */
[----:B------:R-:W-:Y:S02]  /*0800*/  IADD3 R13, PT, PT, -R10, RZ, RZ ;  /* 0x000000ff0a0d7210 */ /* 0x000fe40007ffe1ff */
[----:B------:R-:W-:Y:S01]  /*0810*/  SHF.R.S32.HI R3, RZ, 0x1, R2 ;  /* 0x00000001ff037819 */ /* 0x000fe20000011402 */
[----:B------:R-:W-:Y:S01]  /*0820*/  IMAD R0, R0, UR41, R7 ;  /* 0x0000002900007c24 */ /* 0x000fe2000f8e0207 */
[----:B------:R-:W-:Y:S01]  /*0830*/  SEL R11, R29, R11, !P5 ;  /* 0x0000000b1d0b7207 */ /* 0x000fe20006800000 */
[----:B------:R-:W-:Y:S01]  /*0840*/  IMAD R7, R13, UR45, R8 ;  /* 0x0000002d0d077c24 */ /* 0x000fe2000f8e0208 */
[----:B------:R-:W-:Y:S01]  /*0850*/  SEL R10, R10, RZ, P2 ;  /* 0x000000ff0a0a7207 */ /* 0x000fe20001000000 */
[----:B0-----:R-:W-:Y:S01]  /*0860*/  IMAD.WIDE R2, R3, 0x2, R4 ;  /* 0x0000000203027825 */ /* 0x001fe200078e0204 */
[----:B------:R-:W-:-:S02]  /*0870*/  IADD3 R13, PT, PT, -R11, RZ, RZ ;  /* 0x000000ff0b0d7210 */ /* 0x000fc40007ffe1ff */
[----:B------:R-:W-:Y:S01]  /*0880*/  SEL R7, R7, RZ, P4 ;  /* 0x000000ff07077207 */ /* 0x000fe20002000000 */
[----:B------:R-:W-:Y:S01]  /*0890*/  IMAD R10, R10, UR40, RZ ;  /* 0x000000280a0a7c24 */ /* 0x000fe2000f8e02ff */
[----:B------:R-:W-:Y:S01]  /*08a0*/  SEL R12, R11, RZ, P2 ;  /* 0x000000ff0b0c7207 */ /* 0x000fe20001000000 */
[----:B------:R0:W2:Y:S01]  /*08b0*/  LDG.E.U16 R25, desc[UR8][R2.64] ;  /* 0x0000000802197981 */ /* 0x0000a2000c1e1500 */
[----:B------:R-:W-:Y:S01]  /*08c0*/  LEA.HI R0, R0, R0, RZ, 0x1 ;  /* 0x0000000000007211 */ /* 0x000fe200078f08ff */
[----:B------:R-:W-:Y:S01]  /*08d0*/  IMAD R11, R13, UR45, R6 ;  /* 0x0000002d0d0b7c24 */ /* 0x000fe2000f8e0206 */
[----:B------:R-:W-:Y:S01]  /*08e0*/  R2UR UR10, R38 ;  /* 0x00000000260a72ca */ /* 0x000fe200000e0000 */
[----:B------:R-:W-:Y:S01]  /*08f0*/  IMAD R10, R7, UR41, R10 ;  /* 0x00000029070a7c24 */ /* 0x000fe2000f8e020a */
[----:B------:R-:W-:Y:S01]  /*0900*/  SHF.R.S32.HI R7, RZ, 0x1, R0 ;  /* 0x00000001ff077819 */ /* 0x000fe20000011400 */
[----:B------:R-:W-:Y:S01]  /*0910*/  IMAD R13, R12, UR40, RZ ;  /* 0x000000280c0d7c24 */ /* 0x000fe2000f8e02ff */
[----:B------:R-:W-:-:S02]  /*0920*/  SEL R0, R11, RZ, P4 ;  /* 0x000000ff0b007207 */ /* 0x000fc40002000000 */
[----:B------:R-:W-:Y:S01]  /*0930*/  LEA.HI R10, R10, R10, RZ, 0x1 ;  /* 0x0000000a0a0a7211 */ /* 0x000fe200078f08ff */
[----:B0-----:R-:W-:Y:S01]  /*0940*/  IMAD.WIDE R2, R7, 0x2, R4 ;  /* 0x0000000207027825 */ /* 0x001fe200078e0204 */
[----:B------:R-:W-:Y:S02]  /*0950*/  R2UR UR11, R39 ;  /* 0x00000000270b72ca */ /* 0x000fe400000e0000 */
[----:B------:R-:W-:Y:S01]  /*0960*/  SHF.R.S32.HI R11, RZ, 0x1, R10 ;  /* 0x00000001ff0b7819 */ /* 0x000fe2000001140a */
[----:B------:R-:W-:Y:S01]  /*0970*/  IMAD R0, R0, UR41, R13 ;  /* 0x0000002900007c24 */ /* 0x000fe2000f8e020d */
[----:B------:R0:W3:Y:S03]  /*0980*/  LDG.E.U16 R41, desc[UR8][R2.64] ;  /* 0x0000000802297981 */ /* 0x0000e6000c1e1500 */
[----:B------:R-:W-:Y:S01]  /*0990*/  IMAD.WIDE R10, R11, 0x2, R4 ;  /* 0x000000020b0a7825 */ /* 0x000fe200078e0204 */
[----:B------:R-:W-:-:S04]  /*09a0*/  LEA.HI R0, R0, R0, RZ, 0x1 ;  /* 0x0000000000007211 */ /* 0x000fc800078f08ff */
[----:B------:R-:W-:Y:S01]  /*09b0*/  SHF.R.S32.HI R37, RZ, 0x1, R0 ;  /* 0x00000001ff257819 */ /* 0x000fe20000011400 */
[----:B------:R1:W4:Y:S04]  /*09c0*/  LDG.E.U16 R43, desc[UR10][R10.64] ;  /* 0x0000000a0a2b7981 */ /* 0x000328000c1e1500 */
[----:B------:R-:W-:-:S06]  /*09d0*/  IMAD.WIDE R36, R37, 0x2, R4 ;  /* 0x0000000225247825 */ /* 0x000fcc00078e0204 */
[----:B------:R-:W5:Y:S01]  /*09e0*/  LDG.E.U16 R36, desc[UR8][R36.64] ;  /* 0x0000000824247981 */ /* 0x000f62000c1e1500 */
[C---:B------:R-:W-:Y:S02]  /*09f0*/  IADD3 R21, PT, PT, R31.reuse, 0x100, RZ ;  /* 0x000001001f157810 */ /* 0x040fe40007ffe0ff */
[C---:B------:R-:W-:Y:S02]  /*0a00*/  IADD3 R20, PT, PT, R31.reuse, 0x140, RZ ;  /* 0x000001401f147810 */ /* 0x040fe40007ffe0ff */
[----:B------:R-:W-:Y:S02]  /*0a10*/  IABS R0, R21 ;  /* 0x0000001500007213 */ /* 0x000fe40000000000 */
[----:B------:R-:W-:Y:S02]  /*0a20*/  IABS R7, R20 ;  /* 0x0000001400077213 */ /* 0x000fe40000000000 */
[----:B------:R-:W-:Y:S01]  /*0a30*/  IADD3 R22, PT, PT, R31, 0x180, RZ ;  /* 0x000001801f167810 */ /* 0x000fe20007ffe0ff */
[----:B0-----:R-:W-:-:S03]  /*0a40*/  IMAD.HI.U32 R2, R0, UR5, RZ ;  /* 0x0000000500027c27 */ /* 0x001fc6000f8e00ff */
[----:B------:R-:W-:Y:S01]  /*0a50*/  IABS R12, R22 ;  /* 0x00000016000c7213 */ /* 0x000fe20000000000 */
[----:B------:R-:W-:Y:S02]  /*0a60*/  IMAD.MOV R3, RZ, RZ, -R2 ;  /* 0x000000ffff037224 */ /* 0x000fe400078e0a02 */
[----:B-1----:R-:W-:-:S04]  /*0a70*/  IMAD.HI.U32 R11, R7, UR5, RZ ;  /* 0x00000005070b7c27 */ /* 0x002fc8000f8e00ff */
[----:B------:R-:W-:Y:S01]  /*0a80*/  IMAD R3, R3, UR7, R0 ;  /* 0x0000000703037c24 */ /* 0x000fe2000f8e0200 */
[----:B------:R-:W-:Y:S02]  /*0a90*/  IADD3 R10, PT, PT, -R11, RZ, RZ ;  /* 0x000000ff0b0a7210 */ /* 0x000fe40007ffe1ff */
[----:B------:R-:W-:Y:S02]  /*0aa0*/  IADD3 R0, PT, PT, R31, 0x1c0, RZ ;  /* 0x000001c01f007810 */ /* 0x000fe40007ffe0ff */
[----:B------:R-:W-:Y:S01]  /*0ab0*/  ISETP.LT.U32.AND P3, PT, R3, UR7, PT ;  /* 0x0000000703007c0c */ /* 0x000fe2000bf61070 */
[----:B------:R-:W-:Y:S01]  /*0ac0*/  IMAD R7, R10, UR7, R7 ;  /* 0x000000070a077c24 */ /* 0x000fe2000f8e0207 */
[----:B------:R-:W-:Y:S02]  /*0ad0*/  MOV R10, R12 ;  /* 0x0000000c000a7202 */ /* 0x000fe40000000f00 */
[----:B------:R-:W-:Y:S02]  /*0ae0*/  IABS R14, R0 ;  /* 0x00000000000e7213 */ /* 0x000fe40000000000 */
[----:B------:R-:W-:Y:S01]  /*0af0*/  ISETP.LT.U32.AND P1, PT, R7, UR7, PT ;  /* 0x0000000707007c0c */ /* 0x000fe2000bf21070 */
[----:B------:R-:W-:Y:S01]  /*0b00*/  IMAD.HI.U32 R13, R10, UR5, RZ ;  /* 0x000000050a0d7c27 */ /* 0x000fe2000f8e00ff */
[----:B------:R-:W-:-:S03]  /*0b10*/  LOP3.LUT R12, R21, UR45, RZ, 0x3c, !PT ;  /* 0x0000002d150c7c12 */ /* 0x000fc6000f8e3cff */
[----:B------:R-:W-:Y:S01]  /*0b20*/  IMAD.HI.U32 R24, R14, UR5, RZ ;  /* 0x000000050e187c27 */ /* 0x000fe2000f8e00ff */
[----:B------:R-:W-:Y:S02]  /*0b30*/  ISETP.GE.AND P6, PT, R12, RZ, PT ;  /* 0x000000ff0c00720c */ /* 0x000fe40003fc6270 */
[----:B------:R-:W-:Y:S01]  /*0b40*/  @!P3 IADD3 R3, PT, PT, R3, -UR7, RZ ;  /* 0x800000070303bc10 */ /* 0x000fe2000fffe0ff */
[----:B------:R-:W-:Y:S01]  /*0b50*/  IMAD.MOV R15, RZ, RZ, -R24 ;  /* 0x000000ffff0f7224 */ /* 0x000fe200078e0a18 */
[----:B------:R-:W-:Y:S02]  /*0b60*/  @!P3 IADD3 R2, PT, PT, R2, 0x1, RZ ;  /* 0x000000010202b810 */ /* 0x000fe40007ffe0ff */
[----:B------:R-:W-:Y:S01]  /*0b70*/  ISETP.GE.U32.AND P0, PT, R3, UR7, PT ;  /* 0x0000000703007c0c */ /* 0x000fe2000bf06070 */
[----:B------:R-:W-:Y:S01]  /*0b80*/  IMAD R14, R15, UR7, R14 ;  /* 0x000000070f0e7c24 */ /* 0x000fe2000f8e020e */
[----:B------:R-:W-:Y:S01]  /*0b90*/  IADD3 R3, PT, PT, -R13, RZ, RZ ;  /* 0x000000ff0d037210 */ /* 0x000fe20007ffe1ff */
[----:B------:R-:W-:Y:S01]  /*0ba0*/  @!P1 VIADD R11, R11, 0x1 ;  /* 0x000000010b0b9836 */ /* 0x000fe20000000000 */
[----:B------:R-:W-:-:S02]  /*0bb0*/  @!P1 IADD3 R7, PT, PT, R7, -UR7, RZ ;  /* 0x8000000707079c10 */ /* 0x000fc4000fffe0ff */
[----:B------:R-:W-:Y:S01]  /*0bc0*/  LOP3.LUT R12, R20, UR45, RZ, 0x3c, !PT ;  /* 0x0000002d140c7c12 */ /* 0x000fe2000f8e3cff */
[----:B------:R-:W-:-:S03]  /*0bd0*/  IMAD R3, R3, UR7, R10 ;  /* 0x0000000703037c24 */ /* 0x000fc6000f8e020a */
[----:B------:R-:W-:Y:S02]  /*0be0*/  ISETP.GE.AND P1, PT, R12, RZ, PT ;  /* 0x000000ff0c00720c */ /* 0x000fe40003f26270 */
[----:B------:R-:W-:Y:S02]  /*0bf0*/  ISETP.LT.U32.AND P3, PT, R3, UR7, PT ;  /* 0x0000000703007c0c */ /* 0x000fe4000bf61070 */
[----:B------:R-:W-:Y:S02]  /*0c00*/  @P0 IADD3 R2, PT, PT, R2, 0x1, RZ ;  /* 0x0000000102020810 */ /* 0x000fe40007ffe0ff */
[----:B------:R-:W-:Y:S02]  /*0c10*/  ISETP.GE.U32.AND P0, PT, R7, UR7, PT ;  /* 0x0000000707007c0c */ /* 0x000fe4000bf06070 */
[----:B------:R-:W-:Y:S02]  /*0c20*/  MOV R10, R2 ;  /* 0x00000002000a7202 */ /* 0x000fe40000000f00 */
[----:B------:R-:W-:-:S02]  /*0c30*/  IADD3 R7, PT, PT, R31, 0x200, RZ ;  /* 0x000002001f077810 */ /* 0x000fc40007ffe0ff */
[----:B------:R-:W-:Y:S02]  /*0c40*/  @!P6 IADD3 R10, PT, PT, -R10, RZ, RZ ;  /* 0x000000ff0a0ae210 */ /* 0x000fe40007ffe1ff */
[----:B------:R-:W-:Y:S01]  /*0c50*/  ISETP.LT.U32.AND P6, PT, R14, UR7, PT ;  /* 0x000000070e007c0c */ /* 0x000fe2000bfc1070 */
[----:B------:R-:W-:Y:S01]  /*0c60*/  @!P3 VIADD R13, R13, 0x1 ;  /* 0x000000010d0db836 */ /* 0x000fe20000000000 */
[----:B------:R-:W-:Y:S02]  /*0c70*/  IABS R2, R7 ;  /* 0x0000000700027213 */ /* 0x000fe40000000000 */
[----:B------:R-:W-:Y:S02]  /*0c80*/  @!P3 IADD3 R3, PT, PT, R3, -UR7, RZ ;  /* 0x800000070303bc10 */ /* 0x000fe4000fffe0ff */
[----:B------:R-:W-:Y:S01]  /*0c90*/  @P0 IADD3 R11, PT, PT, R11, 0x1, RZ ;  /* 0x000000010b0b0810 */ /* 0x000fe20007ffe0ff */
[----:B------:R-:W-:Y:S01]  /*0ca0*/  IMAD.HI.U32 R26, R2, UR5, RZ ;  /* 0x00000005021a7c27 */ /* 0x000fe2000f8e00ff */
[----:B------:R-:W-:-:S02]  /*0cb0*/  ISETP.GE.U32.AND P0, PT, R3, UR7, PT ;  /* 0x0000000703007c0c */ /* 0x000fc4000bf06070 */
[----:B------:R-:W-:Y:S02]  /*0cc0*/  MOV R12, R11 ;  /* 0x0000000b000c7202 */ /* 0x000fe40000000f00 */
[----:B------:R-:W-:Y:S02]  /*0cd0*/  IADD3 R3, PT, PT, -R26, RZ, RZ ;  /* 0x000000ff1a037210 */ /* 0x000fe40007ffe1ff */
[----:B------:R-:W-:Y:S02]  /*0ce0*/  @!P6 IADD3 R14, PT, PT, R14, -UR7, RZ ;  /* 0x800000070e0eec10 */ /* 0x000fe4000fffe0ff */
[----:B------:R-:W-:Y:S02]  /*0cf0*/  LOP3.LUT R11, R22, UR45, RZ, 0x3c, !PT ;  /* 0x0000002d160b7c12 */ /* 0x000fe4000f8e3cff */
[----:B------:R-:W-:Y:S01]  /*0d00*/  ISETP.GE.U32.AND P3, PT, R14, UR7, PT ;  /* 0x000000070e007c0c */ /* 0x000fe2000bf66070 */
[----:B------:R-:W-:Y:S01]  /*0d10*/  IMAD R14, R3, UR7, R2 ;  /* 0x00000007030e7c24 */ /* 0x000fe2000f8e0202 */
[----:B------:R-:W-:Y:S01]  /*0d20*/  @!P1 IADD3 R12, PT, PT, -R12, RZ, RZ ;  /* 0x000000ff0c0c9210 */ /* 0x000fe20007ffe1ff */
[----:B------:R-:W0:Y:S01]  /*0d30*/  LDC.64 R2, c[0x0][0x380] ;  /* 0x0000e000ff027b82 */ /* 0x000e220000000a00 */
[----:B------:R-:W-:-:S02]  /*0d40*/  ISETP.GE.AND P1, PT, R11, RZ, PT ;  /* 0x000000ff0b00720c */ /* 0x000fc40003f26270 */
[----:B------:R-:W-:Y:S02]  /*0d50*/  LOP3.LUT R11, R0, UR45, RZ, 0x3c, !PT ;  /* 0x0000002d000b7c12 */ /* 0x000fe4000f8e3cff */
[----:B------:R-:W-:Y:S02]  /*0d60*/  @P0 IADD3 R13, PT, PT, R13, 0x1, RZ ;  /* 0x000000010d0d0810 */ /* 0x000fe40007ffe0ff */
[----:B------:R-:W-:Y:S02]  /*0d70*/  ISETP.LT.U32.AND P0, PT, R14, UR7, PT ;  /* 0x000000070e007c0c */ /* 0x000fe4000bf01070 */
[----:B------:R-:W-:Y:S02]  /*0d80*/  @!P6 IADD3 R24, PT, PT, R24, 0x1, RZ ;  /* 0x000000011818e810 */ /* 0x000fe40007ffe0ff */
[----:B------:R-:W-:Y:S02]  /*0d90*/  ISETP.GE.AND P6, PT, R11, RZ, PT ;  /* 0x000000ff0b00720c */ /* 0x000fe40003fc6270 */
[----:B------:R-:W-:-:S02]  /*0da0*/  @P3 IADD3 R24, PT, PT, R24, 0x1, RZ ;  /* 0x0000000118183810 */ /* 0x000fc40007ffe0ff */
[----:B------:R-:W-:Y:S02]  /*0db0*/  MOV R28, R13 ;  /* 0x0000000d001c7202 */ /* 0x000fe40000000f00 */
[----:B------:R-:W-:Y:S02]  /*0dc0*/  LOP3.LUT R13, R7, UR45, RZ, 0x3c, !PT ;  /* 0x0000002d070d7c12 */ /* 0x000fe4000f8e3cff */
[----:B------:R-:W-:Y:S02]  /*0dd0*/  @!P1 IADD3 R28, PT, PT, -R28, RZ, RZ ;  /* 0x000000ff1c1c9210 */ /* 0x000fe40007ffe1ff */
[----:B------:R-:W-:Y:S02]  /*0de0*/  @!P0 IADD3 R14, PT, PT, R14, -UR7, RZ ;  /* 0x800000070e0e8c10 */ /* 0x000fe4000fffe0ff */
[----:B------:R-:W-:Y:S01]  /*0df0*/  ISETP.GE.AND P1, PT, R13, RZ, PT ;  /* 0x000000ff0d00720c */ /* 0x000fe20003f26270 */
[----:B------:R-:W-:Y:S01]  /*0e00*/  @!P6 IMAD.MOV R24, RZ, RZ, -R24 ;  /* 0x000000ffff18e224 */ /* 0x000fe200078e0a18 */
[----:B------:R-:W-:-:S02]  /*0e10*/  ISETP.GE.U32.AND P6, PT, R14, UR7, PT ;  /* 0x000000070e007c0c */ /* 0x000fc4000bfc6070 */
[----:B------:R-:W-:Y:S02]  /*0e20*/  @!P0 IADD3 R26, PT, PT, R26, 0x1, RZ ;  /* 0x000000011a1a8810 */ /* 0x000fe40007ffe0ff */
[----:B------:R-:W-:Y:S02]  /*0e30*/  SEL R12, R29, R12, !P5 ;  /* 0x0000000c1d0c7207 */ /* 0x000fe40006800000 */
[----:B------:R-:W-:-:S07]  /*0e40*/  LEA.HI R9, R9, R9, RZ, 0x1 ;  /* 0x0000000909097211 */ /* 0x000fce00078f08ff */
[----:B------:R-:W-:-:S04]  /*0e50*/  @P6 IADD3 R26, PT, PT, R26, 0x1, RZ ;  /* 0x000000011a1a6810 */ /* 0x000fc80007ffe0ff */
[----:B------:R-:W-:Y:S02]  /*0e60*/  @!P1 IADD3 R26, PT, PT, -R26, RZ, RZ ;  /* 0x000000ff1a1a9210 */ /* 0x000fe40007ffe1ff */
[----:B------:R-:W-:Y:S02]  /*0e70*/  SHF.R.S32.HI R9, RZ, 0x1, R9 ;  /* 0x00000001ff097819 */ /* 0x000fe40000011409 */
[----:B------:R-:W-:-:S03]  /*0e80*/  LEA.HI R8, R8, R8, RZ, 0x1 ;  /* 0x0000000808087211 */ /* 0x000fc600078f08ff */
[----:B0-----:R-:W-:Y:S01]  /*0e90*/  IMAD.WIDE R16, R9, 0x8, R2 ;  /* 0x0000000809107825 */ /* 0x001fe200078e0202 */
[----:B------:R-:W-:Y:S02]  /*0ea0*/  R2UR UR12, R38 ;  /* 0x00000000260c72ca */ /* 0x000fe400000e0000 */
[----:B------:R-:W-:Y:S02]  /*0eb0*/  R2UR UR13, R39 ;  /* 0x00000000270d72ca */ /* 0x000fe400000e0000 */
[----:B------:R-:W-:Y:S02]  /*0ec0*/  LEA.HI R6, R6, R6, RZ, 0x1 ;  /* 0x0000000606067211 */ /* 0x000fe400078f08ff */
[----:B------:R-:W-:Y:S02]  /*0ed0*/  SEL R28, R29, R28, !P5 ;  /* 0x0000001c1d1c7207 */ /* 0x000fe40006800000 */
[----:B------:R-:W-:Y:S02]  /*0ee0*/  R2UR UR14, R38 ;  /* 0x00000000260e72ca */ /* 0x000fe400000e0000 */
[----:B------:R-:W-:-:S02]  /*0ef0*/  R2UR UR15, R39 ;  /* 0x00000000270f72ca */ /* 0x000fc400000e0000 */
[----:B------:R-:W-:Y:S02]  /*0f00*/  SHF.R.S32.HI R15, RZ, 0x1, R8 ;  /* 0x00000001ff0f7819 */ /* 0x000fe40000011408 */
[C---:B------:R-:W-:Y:S02]  /*0f10*/  IADD3 R23, PT, PT, -R28.reuse, RZ, RZ ;  /* 0x000000ff1c177210 */ /* 0x040fe40007ffe1ff */
[----:B------:R-:W-:Y:S02]  /*0f20*/  SEL R28, R28, RZ, P2 ;  /* 0x000000ff1c1c7207 */ /* 0x000fe40001000000 */
[----:B--2---:R-:W-:-:S04]  /*0f30*/  PRMT R11, R25, 0x7771, RZ ;  /* 0x00007771190b7816 */ /* 0x004fc800000000ff */
[----:B------:R-:W-:Y:S02]  /*0f40*/  ISETP.NE.AND P3, PT, R11, RZ, PT ;  /* 0x000000ff0b00720c */ /* 0x000fe40003f65270 */
[----:B------:R-:W-:Y:S02]  /*0f50*/  SEL R11, R29, R10, !P5 ;  /* 0x0000000a1d0b7207 */ /* 0x000fe40006800000 */
[----:B------:R-:W-:Y:S02]  /*0f60*/  LEA.HI R10, R31, R31, RZ, 0x1 ;  /* 0x0000001f1f0a7211 */ /* 0x000fe400078f08ff */
[C---:B------:R-:W-:Y:S02]  /*0f70*/  IADD3 R14, PT, PT, -R11.reuse, RZ, RZ ;  /* 0x000000ff0b0e7210 */ /* 0x040fe40007ffe1ff */
[----:B------:R-:W-:Y:S02]  /*0f80*/  SHF.R.S32.HI R19, RZ, 0x1, R10 ;  /* 0x00000001ff137819 */ /* 0x000fe4000001140a */
[----:B------:R-:W-:Y:S01]  /*0f90*/  SEL R11, R11, RZ, P2 ;  /* 0x000000ff0b0b7207 */ /* 0x000fe20001000000 */
[----:B------:R-:W-:Y:S01]  /*0fa0*/  IMAD R10, R14, UR45, R21 ;  /* 0x0000002d0e0a7c24 */ /* 0x000fe2000f8e0215 */
[----:B---3--:R-:W-:Y:S01]  /*0fb0*/  PRMT R13, R41, 0x7771, RZ ;  /* 0x00007771290d7816 */ /* 0x008fe200000000ff */
[----:B------:R-:W-:Y:S01]  /*0fc0*/  IMAD.WIDE R18, R19, 0x8, R2 ;  /* 0x0000000813127825 */ /* 0x000fe200078e0202 */
[----:B------:R-:W-:-:S02]  /*0fd0*/  @P3 R2UR UR8, R38 ;  /* 0x00000000260832ca */ /* 0x000fc400000e0000 */
[----:B------:R-:W-:Y:S01]  /*0fe0*/  @P3 R2UR UR9, R39 ;  /* 0x00000000270932ca */ /* 0x000fe200000e0000 */
[----:B------:R-:W-:Y:S01]  /*0ff0*/  IMAD R11, R11, UR40, RZ ;  /* 0x000000280b0b7c24 */ /* 0x000fe2000f8e02ff */
[----:B------:R-:W-:Y:S02]  /*1000*/  ISETP.NE.AND P0, PT, R13, RZ, PT ;  /* 0x000000ff0d00720c */ /* 0x000fe40003f05270 */
[----:B------:R-:W-:Y:S02]  /*1010*/  SEL R10, R10, RZ, P4 ;  /* 0x000000ff0a0a7207 */ /* 0x000fe40002000000 */
[----:B------:R-:W-:Y:S02]  /*1020*/  IADD3 R13, PT, PT, -R12, RZ, RZ ;  /* 0x000000ff0c0d7210 */ /* 0x000fe40007ffe1ff */
[----:B----4-:R-:W-:Y:S01]  /*1030*/  PRMT R14, R43, 0x7771, RZ ;  /* 0x000077712b0e7816 */ /* 0x010fe200000000ff */
[----:B------:R-:W-:Y:S01]  /*1040*/  IMAD R11, R10, UR41, R11 ;  /* 0x000000290a0b7c24 */ /* 0x000fe2000f8e020b */
[----:B------:R-:W-:Y:S01]  /*1050*/  SEL R12, R12, RZ, P2 ;  /* 0x000000ff0c0c7207 */ /* 0x000fe20001000000 */
[----:B------:R-:W-:Y:S01]  /*1060*/  IMAD R13, R13, UR45, R20 ;  /* 0x0000002d0d0d7c24 */ /* 0x000fe2000f8e0214 */
[----:B------:R-:W-:Y:S01]  /*1070*/  ISETP.NE.AND P6, PT, R14, RZ, PT ;  /* 0x000000ff0e00720c */ /* 0x000fe20003fc5270 */
[----:B------:R-:W2:Y:S01]  /*1080*/  @P3 LDG.E R27, desc[UR8][R18.64+0x4] ;  /* 0x00000408121b3981 */ /* 0x000ea2000c1e1900 */
[----:B-----5:R-:W-:Y:S01]  /*1090*/  PRMT R10, R36, 0x7771, RZ ;  /* 0x00007771240a7816 */ /* 0x020fe200000000ff */
[----:B------:R-:W-:Y:S01]  /*10a0*/  IMAD R12, R12, UR40, RZ ;  /* 0x000000280c0c7c24 */ /* 0x000fe2000f8e02ff */
[----:B------:R-:W-:-:S02]  /*10b0*/  @P0 R2UR UR8, R38 ;  /* 0x00000000260802ca */ /* 0x000fc400000e0000 */
[----:B------:R-:W-:Y:S02]  /*10c0*/  @P0 R2UR UR9, R39 ;  /* 0x00000000270902ca */ /* 0x000fe400000e0000 */
[----:B------:R-:W-:Y:S02]  /*10d0*/  ISETP.NE.AND P1, PT, R10, RZ, PT ;  /* 0x000000ff0a00720c */ /* 0x000fe40003f25270 */
[----:B------:R-:W-:Y:S02]  /*10e0*/  SEL R13, R13, RZ, P4 ;  /* 0x000000ff0d0d7207 */ /* 0x000fe40002000000 */
[----:B------:R-:W-:Y:S02]  /*10f0*/  LEA.HI R11, R11, R11, RZ, 0x1 ;  /* 0x0000000b0b0b7211 */ /* 0x000fe400078f08ff */
[----:B------:R-:W-:Y:S01]  /*1100*/  @P6 R2UR UR10, R38 ;  /* 0x00000000260a62ca */ /* 0x000fe200000e0000 */
[----:B------:R-:W-:Y:S01]  /*1110*/  IMAD R12, R13, UR41, R12 ;  /* 0x000000290d0c7c24 */ /* 0x000fe2000f8e020c */
[----:B------:R-:W-:-:S02]  /*1120*/  @P6 R2UR UR11, R39 ;  /* 0x00000000270b62ca */ /* 0x000fc400000e0000 */
[----:B------:R-:W-:Y:S01]  /*1130*/  SHF.R.S32.HI R11, RZ, 0x1, R11 ;  /* 0x00000001ff0b7819 */ /* 0x000fe2000001140b */
[----:B------:R-:W3:Y:S01]  /*1140*/  @P0 LDG.E R30, desc[UR8][R16.64+0x4] ;  /* 0x00000408101e0981 */ /* 0x000ee2000c1e1900 */
[----:B------:R-:W-:Y:S02]  /*1150*/  LEA.HI R12, R12, R12, RZ, 0x1 ;  /* 0x0000000c0c0c7211 */ /* 0x000fe400078f08ff */
[----:B------:R-:W-:Y:S02]  /*1160*/  @P1 R2UR UR8, R38 ;  /* 0x00000000260812ca */ /* 0x000fe400000e0000 */
[----:B------:R-:W-:Y:S02]  /*1170*/  @P1 R2UR UR9, R39 ;  /* 0x00000000270912ca */ /* 0x000fe400000e0000 */
[----:B------:R-:W-:Y:S02]  /*1180*/  SHF.R.S32.HI R13, RZ, 0x1, R6 ;  /* 0x00000001ff0d7819 */ /* 0x000fe40000011406 */
[----:B------:R-:W-:Y:S01]  /*1190*/  SHF.R.S32.HI R47, RZ, 0x1, R12 ;  /* 0x00000001ff2f7819 */ /* 0x000fe2000001140c */
[----:B------:R-:W-:-:S04]  /*11a0*/  IMAD.WIDE R14, R15, 0x8, R2 ;  /* 0x000000080f0e7825 */ /* 0x000fc800078e0202 */
[----:B------:R-:W-:Y:S01]  /*11b0*/  IMAD.WIDE R10, R11, 0x2, R4 ;  /* 0x000000020b0a7825 */ /* 0x000fe200078e0204 */
[----:B------:R-:W4:Y:S03]  /*11c0*/  @P6 LDG.E R8, desc[UR10][R14.64+0x4] ;  /* 0x0000040a0e086981 */ /* 0x000f26000c1e1900 */
[----:B------:R-:W-:Y:S01]  /*11d0*/  IMAD.WIDE R12, R13, 0x8, R2 ;  /* 0x000000080d0c7825 */ /* 0x000fe200078e0202 */
[----:B------:R0:W5:Y:S03]  /*11e0*/  LDG.E.U16 R37, desc[UR12][R10.64] ;  /* 0x0000000c0a257981 */ /* 0x000166000c1e1500 */
[----:B------:R-:W-:Y:S01]  /*11f0*/  IMAD.WIDE R46, R47, 0x2, R4 ;  /* 0x000000022f2e7825 */ /* 0x000fe200078e0204 */
[----:B------:R-:W5:Y:S03]  /*1200*/  @P1 LDG.E R9, desc[UR8][R12.64+0x4] ;  /* 0x000004080c091981 */ /* 0x000f66000c1e1900 */
[----:B------:R-:W-:-:S02]  /*1210*/  IMAD R6, R23, UR45, R22 ;  /* 0x0000002d17067c24 */ /* 0x000fc4000f8e0216 */
[----:B------:R-:W5:Y:S01]  /*1220*/  LDG.E.U16 R46, desc[UR14][R46.64] ;  /* 0x0000000e2e2e7981 */ /* 0x000f62000c1e1500 */
[----:B------:R-:W-:Y:S01]  /*1230*/  IMAD R23, R28, UR40, RZ ;  /* 0x000000281c177c24 */ /* 0x000fe2000f8e02ff */
[----:B0-----:R-:W0:Y:S01]  /*1240*/  LDC.64 R10, c[0x0][0x3d0] ;  /* 0x0000f400ff0a7b82 */ /* 0x001e220000000a00 */
[----:B------:R-:W-:-:S05]  /*1250*/  SEL R6, R6, RZ, P4 ;  /* 0x000000ff06067207 */ /* 0x000fca0002000000 */
[----:B------:R-:W-:Y:S01]  /*1260*/  IMAD R6, R6, UR41, R23 ;  /* 0x0000002906067c24 */ /* 0x000fe2000f8e0217 */
[----:B------:R-:W-:Y:S02]  /*1270*/  R2UR UR8, R38 ;  /* 0x00000000260872ca */ /* 0x000fe400000e0000 */
[----:B------:R-:W-:Y:S02]  /*1280*/  R2UR UR9, R39 ;  /* 0x00000000270972ca */ /* 0x000fe400000e0000 */
[----:B------:R-:W-:-:S04]  /*1290*/  LEA.HI R6, R6, R6, RZ, 0x1 ;  /* 0x0000000606067211 */ /* 0x000fc800078f08ff */
[----:B------:R-:W-:-:S05]  /*12a0*/  SHF.R.S32.HI R33, RZ, 0x1, R6 ;  /* 0x00000001ff217819 */ /* 0x000fca0000011406 */
[----:B------:R-:W-:Y:S01]  /*12b0*/  IMAD.WIDE R32, R33, 0x2, R4 ;  /* 0x0000000221207825 */ /* 0x000fe200078e0204 */
[----:B------:R-:W-:Y:S01]  /*12c0*/  SEL R24, R29, R24, !P5 ;  /* 0x000000181d187207 */ /* 0x000fe20006800000 */
[----:B------:R-:W1:Y:S01]  /*12d0*/  LDCU UR6, c[0x0][0x3d0] ;  /* 0x00007a00ff0677ac */ /* 0x000e620008000800 */
[----:B------:R-:W-:Y:S01]  /*12e0*/  IADD3 R23, PT, PT, R31, 0x240, RZ ;  /* 0x000002401f177810 */ /* 0x000fe20007ffe0ff */
[----:B------:R-:W5:Y:S04]  /*12f0*/  LDG.E R14, desc[UR8][R14.64] ;  /* 0x000000080e0e7981 */ /* 0x000f68000c1e1900 */
[----:B------:R1:W5:Y:S01]  /*1300*/  LDG.E.U16 R42, desc[UR8][R32.64] ;  /* 0x00000008202a7981 */ /* 0x000362000c1e1500 */
[----:B------:R-:W-:Y:S01]  /*1310*/  IMAD.MOV R35, RZ, RZ, -R24 ;  /* 0x000000ffff237224 */ /* 0x000fe200078e0a18 */
[----:B------:R-:W-:-:S03]  /*1320*/  SEL R24, R24, RZ, P2 ;  /* 0x000000ff18187207 */ /* 0x000fc60001000000 */
[----:B------:R-:W-:Y:S01]  /*1330*/  IMAD R6, R35, UR45, R0 ;  /* 0x0000002d23067c24 */ /* 0x000fe2000f8e0200 */
[----:B0-----:R-:W-:Y:S01]  /*1340*/  R2UR UR4, R11 ;  /* 0x000000000b0472ca */ /* 0x001fe200000e0000 */
[----:B------:R-:W-:Y:S01]  /*1350*/  IMAD R11, R24, UR40, RZ ;  /* 0x00000028180b7c24 */ /* 0x000fe2000f8e02ff */
[----:B------:R-:W-:Y:S02]  /*1360*/  IABS R28, R23 ;  /* 0x00000017001c7213 */ /* 0x000fe40000000000 */
[----:B------:R-:W-:-:S05]  /*1370*/  SEL R6, R6, RZ, P4 ;  /* 0x000000ff06067207 */ /* 0x000fca0002000000 */
[----:B------:R-:W-:Y:S02]  /*1380*/  IMAD R24, R6, UR41, R11 ;  /* 0x0000002906187c24 */ /* 0x000fe4000f8e020b */
[----:B------:R-:W-:Y:S01]  /*1390*/  IMAD.HI.U32 R11, R28, UR5, RZ ;  /* 0x000000051c0b7c27 */ /* 0x000fe2000f8e00ff */
[----:B-1----:R-:W-:Y:S02]  /*13a0*/  MOV R6, UR6 ;  /* 0x0000000600067c02 */ /* 0x002fe40008000f00 */
[----:B------:R-:W-:Y:S02]  /*13b0*/  SEL R26, R29, R26, !P5 ;  /* 0x0000001a1d1a7207 */ /* 0x000fe40006800000 */
[----:B------:R-:W-:Y:S02]  /*13c0*/  MOV R34, UR6 ;  /* 0x0000000600227c02 */ /* 0x000fe40008000f00 */
[----:B------:R-:W-:Y:S02]  /*13d0*/  IADD3 R32, PT, PT, -R26, RZ, RZ ;  /* 0x000000ff1a207210 */ /* 0x000fe40007ffe1ff */
[----:B------:R-:W-:-:S02]  /*13e0*/  LEA.HI R24, R24, R24, RZ, 0x1 ;  /* 0x0000001818187211 */ /* 0x000fc400078f08ff */
[----:B------:R-:W-:Y:S02]  /*13f0*/  SEL R26, R26, RZ, P2 ;  /* 0x000000ff1a1a7207 */ /* 0x000fe40001000000 */
[----:B------:R-:W-:-:S03]  /*1400*/  SHF.R.S32.HI R33, RZ, 0x1, R24 ;  /* 0x00000001ff217819 */ /* 0x000fc60000011418 */
[----:B------:R-:W-:Y:S01]  /*1410*/  IMAD R26, R26, UR40, RZ ;  /* 0x000000281a1a7c24 */ /* 0x000fe2000f8e02ff */
[----:B------:R-:W-:Y:S02]  /*1420*/  LEA.HI R21, R21, R21, RZ, 0x1 ;  /* 0x0000001515157211 */ /* 0x000fe400078f08ff */
[----:B------:R-:W-:Y:S02]  /*1430*/  LEA.HI R20, R20, R20, RZ, 0x1 ;  /* 0x0000001414147211 */ /* 0x000fe400078f08ff */
[----:B------:R-:W-:Y:S02]  /*1440*/  R2UR UR16, R38 ;  /* 0x00000000261072ca */ /* 0x000fe400000e0000 */
[----:B------:R-:W-:Y:S01]  /*1450*/  R2UR UR17, R39 ;  /* 0x00000000271172ca */ /* 0x000fe200000e0000 */
[----:B--2---:R-:W-:Y:S01]  /*1460*/  @P3 FMUL R6, R27, UR4 ;  /* 0x000000041b063c20 */ /* 0x004fe20008400000 */
[----:B------:R-:W-:-:S05]  /*1470*/  IADD3 R27, PT, PT, -R11, RZ, RZ ;  /* 0x000000ff0b1b7210 */ /* 0x000fca0007ffe1ff */
[----:B------:R-:W-:-:S05]  /*1480*/  IMAD R28, R27, UR7, R28 ;  /* 0x000000071b1c7c24 */ /* 0x000fca000f8e021c */
[----:B------:R-:W-:Y:S01]  /*1490*/  ISETP.LT.U32.AND P3, PT, R28, UR7, PT ;  /* 0x000000071c007c0c */ /* 0x000fe2000bf61070 */
[----:B---3--:R-:W-:Y:S01]  /*14a0*/  @P0 FMUL R34, R30, UR4 ;  /* 0x000000041e220c20 */ /* 0x008fe20008400000 */
[----:B------:R-:W-:-:S11]  /*14b0*/  IMAD.U32 R30, RZ, RZ, UR6 ;  /* 0x00000006ff1e7e24 */ /* 0x000fd6000f8e00ff */
[----:B------:R-:W-:-:S04]  /*14c0*/  @!P3 IADD3 R28, PT, PT, R28, -UR7, RZ ;  /* 0x800000071c1cbc10 */ /* 0x000fc8000fffe0ff */
[----:B------:R-:W-:Y:S02]  /*14d0*/  ISETP.GE.U32.AND P0, PT, R28, UR7, PT ;  /* 0x000000071c007c0c */ /* 0x000fe4000bf06070 */
[----:B------:R-:W-:Y:S01]  /*14e0*/  MOV R28, UR6 ;  /* 0x00000006001c7c02 */ /* 0x000fe20008000f00 */
[----:B----4-:R-:W-:Y:S01]  /*14f0*/  @P6 FMUL R30, R8, UR4 ;  /* 0x00000004081e6c20 */ /* 0x010fe20008400000 */
[----:B-----5:R-:W-:Y:S01]  /*1500*/  PRMT R8, R37, 0x7771, RZ ;  /* 0x0000777125087816 */ /* 0x020fe200000000ff */
[----:B------:R-:W-:Y:S02]  /*1510*/  IMAD R27, R32, UR45, R7 ;  /* 0x0000002d201b7c24 */ /* 0x000fe4000f8e0207 */
[----:B------:R-:W-:Y:S01]  /*1520*/  @P1 FMUL R28, R9, UR4 ;  /* 0x00000004091c1c20 */ /* 0x000fe20008400000 */
[----:B------:R-:W-:Y:S02]  /*1530*/  ISETP.NE.AND P1, PT, R8, RZ, PT ;  /* 0x000000ff0800720c */ /* 0x000fe40003f25270 */
[----:B------:R-:W-:-:S02]  /*1540*/  PRMT R9, R46, 0x7771, RZ ;  /* 0x000077712e097816 */ /* 0x000fc400000000ff */
[----:B------:R-:W-:Y:S02]  /*1550*/  @!P3 IADD3 R11, PT, PT, R11, 0x1, RZ ;  /* 0x000000010b0bb810 */ /* 0x000fe40007ffe0ff */
[----:B------:R-:W-:Y:S02]  /*1560*/  ISETP.NE.AND P3, PT, R9, RZ, PT ;  /* 0x000000ff0900720c */ /* 0x000fe40003f65270 */
[----:B------:R-:W-:Y:S01]  /*1570*/  SEL R27, R27, RZ, P4 ;  /* 0x000000ff1b1b7207 */ /* 0x000fe20002000000 */
[----:B------:R-:W-:Y:S01]  /*1580*/  IMAD.WIDE R32, R33, 0x2, R4 ;  /* 0x0000000221207825 */ /* 0x000fe200078e0204 */
[----:B------:R-:W-:-:S03]  /*1590*/  LOP3.LUT R8, R23, UR45, RZ, 0x3c, !PT ;  /* 0x0000002d17087c12 */ /* 0x000fc6000f8e3cff */
[----:B------:R-:W-:Y:S01]  /*15a0*/  IMAD R26, R27, UR41, R26 ;  /* 0x000000291b1a7c24 */ /* 0x000fe2000f8e021a */
[----:B------:R-:W-:Y:S01]  /*15b0*/  @P0 IADD3 R11, PT, PT, R11, 0x1, RZ ;  /* 0x000000010b0b0810 */ /* 0x000fe20007ffe0ff */
[----:B------:R0:W2:Y:S01]  /*15c0*/  LDG.E.U16 R40, desc[UR14][R32.64] ;  /* 0x0000000e20287981 */ /* 0x0000a2000c1e1500 */
[----:B------:R-:W-:Y:S02]  /*15d0*/  @P1 R2UR UR12, R38 ;  /* 0x00000000260c12ca */ /* 0x000fe400000e0000 */
[----:B------:R-:W-:Y:S01]  /*15e0*/  @P1 R2UR UR13, R39 ;  /* 0x00000000270d12ca */ /* 0x000fe200000e0000 */
[----:B------:R1:W3:Y:S01]  /*15f0*/  LDG.E R27, desc[UR8][R18.64] ;  /* 0x00000008121b7981 */ /* 0x0002e2000c1e1900 */
[----:B------:R-:W-:Y:S02]  /*1600*/  ISETP.GE.AND P0, PT, R8, RZ, PT ;  /* 0x000000ff0800720c */ /* 0x000fe40003f06270 */
[----:B------:R-:W-:Y:S02]  /*1610*/  LEA.HI R26, R26, R26, RZ, 0x1 ;  /* 0x0000001a1a1a7211 */ /* 0x000fe400078f08ff */
[----:B------:R-:W-:-:S02]  /*1620*/  @P3 R2UR UR14, R38 ;  /* 0x00000000260e32ca */ /* 0x000fc400000e0000 */
[----:B------:R-:W-:Y:S02]  /*1630*/  @P3 R2UR UR15, R39 ;  /* 0x00000000270f32ca */ /* 0x000fe400000e0000 */
[----:B------:R-:W-:Y:S02]  /*1640*/  SHF.R.S32.HI R9, RZ, 0x1, R21 ;  /* 0x00000001ff097819 */ /* 0x000fe40000011415 */
[----:B------:R-:W-:Y:S02]  /*1650*/  SHF.R.S32.HI R21, RZ, 0x1, R20 ;  /* 0x00000001ff157819 */ /* 0x000fe40000011414 */
[----:B------:R-:W-:Y:S01]  /*1660*/  SHF.R.S32.HI R49, RZ, 0x1, R26 ;  /* 0x00000001ff317819 */ /* 0x000fe2000001141a */
[--C-:B------:R-:W-:Y:S01]  /*1670*/  IMAD.WIDE R8, R9, 0x8, R2.reuse ;  /* 0x0000000809087825 */ /* 0x100fe200078e0202 */
[----:B------:R-:W-:Y:S02]  /*1680*/  MOV R26, R11 ;  /* 0x0000000b001a7202 */ /* 0x000fe40000000f00 */
[----:B------:R-:W-:Y:S01]  /*1690*/  PRMT R11, R42, 0x7771, RZ ;  /* 0x000077712a0b7816 */ /* 0x000fe200000000ff */
[----:B------:R-:W-:Y:S01]  /*16a0*/  IMAD.WIDE R20, R21, 0x8, R2 ;  /* 0x0000000815147825 */ /* 0x000fe200078e0202 */
[----:B------:R-:W4:Y:S01]  /*16b0*/  @P1 LDG.E R24, desc[UR12][R8.64+0x4] ;  /* 0x0000040c08181981 */ /* 0x000f22000c1e1900 */
[----:B------:R-:W-:-:S02]  /*16c0*/  @!P0 IADD3 R26, PT, PT, -R26, RZ, RZ ;  /* 0x000000ff1a1a8210 */ /* 0x000fc40007ffe1ff */
[----:B------:R-:W-:Y:S01]  /*16d0*/  IMAD.WIDE R48, R49, 0x2, R4 ;  /* 0x0000000231307825 */ /* 0x000fe200078e0204 */
[----:B------:R-:W-:Y:S02]  /*16e0*/  ISETP.NE.AND P0, PT, R11, RZ, PT ;  /* 0x000000ff0b00720c */ /* 0x000fe40003f05270 */
[----:B------:R-:W5:Y:S04]  /*16f0*/  @P3 LDG.E R11, desc[UR14][R20.64+0x4] ;  /* 0x0000040e140b3981 */ /* 0x000f68000c1e1900 */
[----:B------:R-:W2:Y:S01]  /*1700*/  LDG.E.U16 R35, desc[UR16][R48.64] ;  /* 0x0000001030237981 */ /* 0x000ea2000c1e1500 */
[----:B------:R-:W-:Y:S02]  /*1710*/  R2UR UR10, R38 ;  /* 0x00000000260a72ca */ /* 0x000fe400000e0000 */
[----:B------:R-:W-:-:S02]  /*1720*/  R2UR UR11, R39 ;  /* 0x00000000270b72ca */ /* 0x000fc400000e0000 */
[----:B------:R-:W-:-:S04]  /*1730*/  SEL R26, R29, R26, !P5 ;  /* 0x0000001a1d1a7207 */ /* 0x000fc80006800000 */
[C---:B0-----:R-:W-:Y:S02]  /*1740*/  IADD3 R32, PT, PT, -R26.reuse, RZ, RZ ;  /* 0x000000ff1a207210 */ /* 0x041fe40007ffe1ff */
[----:B------:R-:W-:-:S05]  /*1750*/  SEL R26, R26, RZ, P2 ;  /* 0x000000ff1a1a7207 */ /* 0x000fca0001000000 */
[----:B------:R0:W3:Y:S01]  /*1760*/  LDG.E R17, desc[UR10][R16.64] ;  /* 0x0000000a10117981 */ /* 0x0000e2000c1e1900 */
[----:B-1----:R-:W-:Y:S01]  /*1770*/  IMAD R19, R26, UR40, RZ ;  /* 0x000000281a137c24 */ /* 0x002fe2000f8e02ff */
[----:B------:R-:W-:Y:S02]  /*1780*/  LEA.HI R22, R22, R22, RZ, 0x1 ;  /* 0x0000001616167211 */ /* 0x000fe400078f08ff */
[----:B------:R-:W-:Y:S01]  /*1790*/  @P0 R2UR UR8, R38 ;  /* 0x00000000260802ca */ /* 0x000fe200000e0000 */
[----:B------:R-:W3:Y:S01]  /*17a0*/  LDG.E R21, desc[UR10][R20.64] ;  /* 0x0000000a14157981 */ /* 0x000ee2000c1e1900 */
[----:B0-----:R-:W-:-:S05]  /*17b0*/  IMAD R16, R32, UR45, R23 ;  /* 0x0000002d20107c24 */ /* 0x001fca000f8e0217 */
[----:B------:R-:W-:-:S05]  /*17c0*/  SEL R16, R16, RZ, P4 ;  /* 0x000000ff10107207 */ /* 0x000fca0002000000 */
[----:B------:R-:W-:Y:S01]  /*17d0*/  IMAD R16, R16, UR41, R19 ;  /* 0x0000002910107c24 */ /* 0x000fe2000f8e0213 */
[----:B------:R-:W-:Y:S01]  /*17e0*/  @P0 R2UR UR9, R39 ;  /* 0x00000000270902ca */ /* 0x000fe200000e0000 */
[----:B------:R-:W-:Y:S01]  /*17f0*/  IMAD.U32 R26, RZ, RZ, UR6 ;  /* 0x00000006ff1a7e24 */ /* 0x000fe2000f8e00ff */
[----:B------:R-:W-:Y:S01]  /*1800*/  SHF.R.S32.HI R33, RZ, 0x1, R22 ;  /* 0x00000001ff217819 */ /* 0x000fe20000011416 */
[----:B------:R0:W3:Y:S01]  /*1810*/  LDG.E R19, desc[UR10][R12.64] ;  /* 0x0000000a0c137981 */ /* 0x0000e2000c1e1900 */
[----:B------:R-:W-:-:S04]  /*1820*/  LEA.HI R18, R16, R16, RZ, 0x1 ;  /* 0x0000001010127211 */ /* 0x000fc800078f08ff */
[----:B------:R-:W-:Y:S01]  /*1830*/  SHF.R.S32.HI R49, RZ, 0x1, R18 ;  /* 0x00000001ff317819 */ /* 0x000fe20000011412 */
[----:B0-----:R-:W-:-:S04]  /*1840*/  IMAD.WIDE R12, R33, 0x8, R2 ;  /* 0x00000008210c7825 */ /* 0x001fc800078e0202 */
[----:B------:R-:W-:-:S05]  /*1850*/  IMAD.WIDE R48, R49, 0x2, R4 ;  /* 0x0000000231307825 */ /* 0x000fca00078e0204 */
[----:B------:R0:W3:Y:S01]  /*1860*/  LDG.E.U16 R47, desc[UR10][R48.64] ;  /* 0x0000000a302f7981 */ /* 0x0000e2000c1e1500 */
[----:B----4-:R-:W-:Y:S01]  /*1870*/  @P1 FMUL R26, R24, UR4 ;  /* 0x00000004181a1c20 */ /* 0x010fe20008400000 */
[----:B------:R-:W-:Y:S01]  /*1880*/  MOV R24, UR6 ;  /* 0x0000000600187c02 */ /* 0x000fe20008000f00 */
[----:B-----5:R-:W-:Y:S01]  /*1890*/  @P3 FMUL R24, R11, UR4 ;  /* 0x000000040b183c20 */ /* 0x020fe20008400000 */
[----:B--2---:R-:W-:-:S04]  /*18a0*/  PRMT R11, R35, 0x7771, RZ ;  /* 0x00007771230b7816 */ /* 0x004fc800000000ff */
[----:B------:R-:W-:Y:S02]  /*18b0*/  ISETP.NE.AND P1, PT, R11, RZ, PT ;  /* 0x000000ff0b00720c */ /* 0x000fe40003f25270 */
[----:B------:R-:W2:Y:S01]  /*18c0*/  @P0 LDG.E R11, desc[UR8][R12.64+0x4] ;  /* 0x000004080c0b0981 */ /* 0x000ea2000c1e1900 */
[----:B------:R-:W-:Y:S02]  /*18d0*/  LEA.HI R7, R7, R7, RZ, 0x1 ;  /* 0x0000000707077211 */ /* 0x000fe400078f08ff */
[----:B------:R-:W-:Y:S02]  /*18e0*/  LEA.HI R0, R0, R0, RZ, 0x1 ;  /* 0x0000000000007211 */ /* 0x000fe400078f08ff */
[----:B------:R-:W-:Y:S02]  /*18f0*/  MOV R22, UR6 ;  /* 0x0000000600167c02 */ /* 0x000fe40008000f00 */
[----:B------:R-:W-:-:S04]  /*1900*/  PRMT R16, R40, 0x7771, RZ ;  /* 0x0000777128107816 */ /* 0x000fc800000000ff */
[----:B------:R-:W-:Y:S02]  /*1910*/  @P1 R2UR UR14, R38 ;  /* 0x00000000260e12ca */ /* 0x000fe400000e0000 */
[----:B------:R-:W-:Y:S02]  /*1920*/  @P1 R2UR UR15, R39 ;  /* 0x00000000270f12ca */ /* 0x000fe400000e0000 */
[----:B------:R-:W-:Y:S02]  /*1930*/  SHF.R.S32.HI R7, RZ, 0x1, R7 ;  /* 0x00000001ff077819 */ /* 0x000fe40000011407 */
[----:B------:R-:W-:Y:S02]  /*1940*/  ISETP.NE.AND P3, PT, R16, RZ, PT ;  /* 0x000000ff1000720c */ /* 0x000fe40003f65270 */
[----:B------:R-:W-:Y:S01]  /*1950*/  R2UR UR8, R38 ;  /* 0x00000000260872ca */ /* 0x000fe200000e0000 */
[----:B0-----:R-:W-:Y:S01]  /*1960*/  IMAD.WIDE R48, R7, 0x8, R2 ;  /* 0x0000000807307825 */ /* 0x001fe200078e0202 */
[----:B------:R-:W-:-:S05]  /*1970*/  R2UR UR9, R39 ;  /* 0x00000000270972ca */ /* 0x000fca00000e0000 */
[----:B------:R-:W4:Y:S01]  /*1980*/  @P1 LDG.E R32, desc[UR14][R48.64+0x4] ;  /* 0x0000040e30201981 */ /* 0x000f22000c1e1900 */
[----:B------:R-:W-:-:S03]  /*1990*/  LEA.HI R23, R23, R23, RZ, 0x1 ;  /* 0x0000001717177211 */ /* 0x000fc600078f08ff */
[----:B------:R-:W-:Y:S02]  /*19a0*/  @P3 R2UR UR12, R38 ;  /* 0x00000000260c32ca */ /* 0x000fe400000e0000 */
[----:B------:R-:W-:Y:S02]  /*19b0*/  @P3 R2UR UR13, R39 ;  /* 0x00000000270d32ca */ /* 0x000fe400000e0000 */
[----:B------:R0:W5:Y:S04]  /*19c0*/  LDG.E R33, desc[UR8][R8.64] ;  /* 0x0000000808217981 */ /* 0x000168000c1e1900 */
[----:B------:R-:W5:Y:S01]  /*19d0*/  LDG.E R15, desc[UR8][R12.64] ;  /* 0x000000080c0f7981 */ /* 0x000f62000c1e1900 */
[----:B------:R-:W-:-:S05]  /*19e0*/  SHF.R.S32.HI R23, RZ, 0x1, R23 ;  /* 0x00000001ff177819 */ /* 0x000fca0000011417 */
[----:B------:R-:W-:-:S04]  /*19f0*/  IMAD.WIDE R50, R23, 0x8, R2 ;  /* 0x0000000817327825 */ /* 0x000fc800078e0202 */
[----:B--2---:R-:W-:Y:S01]  /*1a00*/  @P0 FMUL R22, R11, UR4 ;  /* 0x000000040b160c20 */ /* 0x004fe20008400000 */
[----:B------:R-:W-:Y:S02]  /*1a10*/  SHF.R.S32.HI R11, RZ, 0x1, R0 ;  /* 0x00000001ff0b7819 */ /* 0x000fe40000011400 */
[----:B---3--:R-:W-:-:S04]  /*1a20*/  PRMT R0, R47, 0x7771, RZ ;  /* 0x000077712f007816 */ /* 0x008fc800000000ff */
[----:B------:R-:W-:Y:S01]  /*1a30*/  ISETP.NE.AND P0, PT, R0, RZ, PT ;  /* 0x000000ff0000720c */ /* 0x000fe20003f05270 */
[----:B0-----:R-:W-:Y:S01]  /*1a40*/  IMAD.WIDE R8, R11, 0x8, R2 ;  /* 0x000000080b087825 */ /* 0x001fe200078e0202 */
[----:B------:R-:W-:Y:S01]  /*1a50*/  MOV R18, UR6 ;  /* 0x0000000600127c02 */ /* 0x000fe20008000f00 */
[----:B------:R-:W2:Y:S04]  /*1a60*/  LDG.E R0, desc[UR10][R50.64] ;  /* 0x0000000a32007981 */ /* 0x000ea8000c1e1900 */
[----:B------:R-:W3:Y:S04]  /*1a70*/  @P3 LDG.E R16, desc[UR12][R8.64+0x4] ;  /* 0x0000040c08103981 */ /* 0x000ee8000c1e1900 */
[----:B------:R0:W2:Y:S02]  /*1a80*/  LDG.E R11, desc[UR10][R8.64] ;  /* 0x0000000a080b7981 */ /* 0x0000a4000c1e1900 */
[----:B------:R-:W-:-:S02]  /*1a90*/  @P0 R2UR UR8, R38 ;  /* 0x00000000260802ca */ /* 0x000fc400000e0000 */
[----:B------:R-:W-:-:S13]  /*1aa0*/  @P0 R2UR UR9, R39 ;  /* 0x00000000270902ca */ /* 0x000fda00000e0000 */
[----:B------:R-:W5:Y:S01]  /*1ab0*/  @P0 LDG.E R23, desc[UR8][R50.64+0x4] ;  /* 0x0000040832170981 */ /* 0x000f62000c1e1900 */
[----:B----4-:R-:W-:Y:S01]  /*1ac0*/  @P1 FMUL R18, R32, UR4 ;  /* 0x0000000420121c20 */ /* 0x010fe20008400000 */
[----:B------:R-:W-:-:S04]  /*1ad0*/  IADD3 R32, PT, PT, R31, 0x280, RZ ;  /* 0x000002801f207810 */ /* 0x000fc80007ffe0ff */
[----:B0-----:R-:W-:-:S05]  /*1ae0*/  IABS R9, R32 ;  /* 0x0000002000097213 */ /* 0x001fca0000000000 */
[----:B------:R-:W-:-:S04]  /*1af0*/  IMAD.HI.U32 R8, R9, UR5, RZ ;  /* 0x0000000509087c27 */ /* 0x000fc8000f8e00ff */
[----:B------:R-:W-:Y:S01]  /*1b00*/  IMAD.MOV R12, RZ, RZ, -R8 ;  /* 0x000000ffff0c7224 */ /* 0x000fe200078e0a08 */
[----:B------:R-:W-:-:S03]  /*1b10*/  MOV R20, UR6 ;  /* 0x0000000600147c02 */ /* 0x000fc60008000f00 */
[----:B------:R-:W-:Y:S01]  /*1b20*/  IMAD R9, R12, UR7, R9 ;  /* 0x000000070c097c24 */ /* 0x000fe2000f8e0209 */
[----:B------:R-:W-:Y:S02]  /*1b30*/  R2UR UR8, R38 ;  /* 0x00000000260872ca */ /* 0x000fe400000e0000 */
[----:B------:R-:W-:-:S13]  /*1b40*/  R2UR UR9, R39 ;  /* 0x00000000270972ca */ /* 0x000fda00000e0000 */
[----:B------:R0:W4:Y:S01]  /*1b50*/  LDG.E R7, desc[UR8][R48.64] ;  /* 0x0000000830077981 */ /* 0x000122000c1e1900 */
[----:B---3--:R-:W-:Y:S01]  /*1b60*/  @P3 FMUL R20, R16, UR4 ;  /* 0x0000000410143c20 */ /* 0x008fe20008400000 */
[----:B------:R-:W-:Y:S01]  /*1b70*/  MOV R16, UR6 ;  /* 0x0000000600107c02 */ /* 0x000fe20008000f00 */
[----:B-----5:R-:W-:Y:S01]  /*1b80*/  @P0 FMUL R16, R23, UR4 ;  /* 0x0000000417100c20 */ /* 0x020fe20008400000 */
[----:B------:R-:W-:-:S13]  /*1b90*/  ISETP.LT.U32.AND P0, PT, R9, UR7, PT ;  /* 0x0000000709007c0c */ /* 0x000fda000bf01070 */
[----:B------:R-:W-:Y:S02]  /*1ba0*/  @!P0 IADD3 R9, PT, PT, R9, -UR7, RZ ;  /* 0x8000000709098c10 */ /* 0x000fe4000fffe0ff */
[----:B------:R-:W-:Y:S02]  /*1bb0*/  @!P0 IADD3 R8, PT, PT, R8, 0x1, RZ ;  /* 0x0000000108088810 */ /* 0x000fe40007ffe0ff */
[----:B------:R-:W-:Y:S02]  /*1bc0*/  ISETP.GE.U32.AND P0, PT, R9, UR7, PT ;  /* 0x0000000709007c0c */ /* 0x000fe4000bf06070 */
[----:B------:R-:W-:-:S11]  /*1bd0*/  LOP3.LUT R9, R32, UR45, RZ, 0x3c, !PT ;  /* 0x0000002d20097c12 */ /* 0x000fd6000f8e3cff */
[----:B------:R-:W-:Y:S02]  /*1be0*/  @P0 IADD3 R8, PT, PT, R8, 0x1, RZ ;  /* 0x0000000108080810 */ /* 0x000fe40007ffe0ff */
        /* <DEDUP_REMOVED lines=22> */
[----:B------:R-:W-:-:S05]  /*1d50*/  IABS R9, R50 ;  /* 0x0000003200097213 */ /* 0x000fca0000000000 */
[----:B------:R-:W-:Y:S01]  /*1d60*/  IMAD.HI.U32 R8, R9, UR5, RZ ;  /* 0x0000000509087c27 */ /* 0x000fe2000f8e00ff */
[----:B0-----:R-:W-:-:S04]  /*1d70*/  PRMT R48, R36, 0x7770, RZ ;  /* 0x0000777024307816 */ /* 0x001fc800000000ff */
[----:B------:R-:W-:Y:S02]  /*1d80*/  IADD3 R36, PT, PT, -R8, RZ, RZ ;  /* 0x000000ff08247210 */ /* 0x000fe40007ffe1ff */
[----:B------:R-:W-:-:S03]  /*1d90*/  MOV R32, UR6 ;  /* 0x0000000600207c02 */ /* 0x000fc60008000f00 */
[----:B------:R-:W-:Y:S01]  /*1da0*/  IMAD R9, R36, UR7, R9 ;  /* 0x0000000724097c24 */ /* 0x000fe2000f8e0209 */
[----:B------:R-:W-:Y:S02]  /*1db0*/  R2UR UR8, R38 ;  /* 0x00000000260872ca */ /* 0x000fe400000e0000 */
[----:B------:R-:W-:-:S13]  /*1dc0*/  R2UR UR9, R39 ;  /* 0x00000000270972ca */ /* 0x000fda00000e0000 */
[----:B------:R0:W5:Y:S01]  /*1dd0*/  LDG.E R23, desc[UR8][R12.64] ;  /* 0x000000080c177981 */ /* 0x000162000c1e1900 */
[----:B---3--:R-:W-:Y:S01]  /*1de0*/  @P0 FMUL R32, R49, UR4 ;  /* 0x0000000431200c20 */ /* 0x008fe20008400000 */
        /* <DEDUP_REMOVED lines=16> */
[----:B0-----:R-:W-:-:S05]  /*1ef0*/  SHF.R.S32.HI R13, RZ, 0x1, R8 ;  /* 0x00000001ff0d7819 */ /* 0x001fca0000011408 */
        /* <DEDUP_REMOVED lines=10> */
[----:B------:R-:W-:Y:S01]  /*1fa0*/  IADD3 R49, PT, PT, R31, 0x300, RZ ;  /* 0x000003001f317810 */ /* 0x000fe20007ffe0ff */
[----:B------:R-:W-:-:S03]  /*1fb0*/  IMAD.U32 R36, RZ, RZ, UR6 ;  /* 0x00000006ff247e24 */ /* 0x000fc6000f8e00ff */
[----:B------:R-:W-:Y:S02]  /*1fc0*/  IABS R13, R49 ;  /* 0x00000031000d7213 */ /* 0x000fe40000000000 */
[----:B------:R-:W-:Y:S02]  /*1fd0*/  PRMT R50, R37, 0x7770, RZ ;  /* 0x0000777025327816 */ /* 0x000fe400000000ff */
[----:B------:R0:W5:Y:S01]  /*1fe0*/  LDG.E R37, desc[UR8][R8.64] ;  /* 0x0000000808257981 */ /* 0x000162000c1e1900 */
[----:B------:R-:W-:Y:S01]  /*1ff0*/  PRMT R52, R46, 0x7770, RZ ;  /* 0x000077702e347816 */ /* 0x000fe200000000ff */
[----:B---3--:R-:W-:Y:S01]  /*2000*/  @P0 FMUL R36, R12, UR4 ;  /* 0x000000040c240c20 */ /* 0x008fe20008400000 */
        /* <DEDUP_REMOVED lines=31> */
[----:B------:R-:W-:Y:S02]  /*2200*/  IADD3 R42, PT, PT, R31, 0x340, RZ ;  /* 0x000003401f2a7810 */ /* 0x000fe40007ffe0ff */
[----:B------:R-:W-:Y:S01]  /*2210*/  PRMT R53, R40, 0x7770, RZ ;  /* 0x0000777028357816 */ /* 0x000fe200000000ff */
[----:B------:R0:W5:Y:S01]  /*2220*/  LDG.E R49, desc[UR8][R12.64] ;  /* 0x000000080c317981 */ /* 0x000162000c1e1900 */
[----:B------:R-:W-:Y:S02]  /*2230*/  IABS R9, R42 ;  /* 0x0000002a00097213 */ /* 0x000fe40000000000 */
[----:B------:R-:W-:Y:S01]  /*2240*/  MOV R40, UR6 ;  /* 0x0000000600287c02 */ /* 0x000fe20008000f00 */
[----:B---3--:R-:W-:Y:S02]  /*2250*/  @P0 FMUL R40, R8, UR4 ;  /* 0x0000000408280c20 */ /* 0x008fe40008400000 */
        /* <DEDUP_REMOVED lines=30> */
[----:B------:R-:W-:Y:S02]  /*2440*/  MOV R42, UR6 ;  /* 0x00000006002a7c02 */ /* 0x000fe40008000f00 */
[----:B------:R-:W-:Y:S02]  /*2450*/  PRMT R54, R35, 0x7770, RZ ;  /* 0x0000777023367816 */ /* 0x000fe400000000ff */
[----:B------:R0:W5:Y:S01]  /*2460*/  LDG.E R35, desc[UR8][R12.64] ;  /* 0x000000080c237981 */ /* 0x000162000c1e1900 */
[----:B------:R-:W-:-:S04]  /*2470*/  PRMT R55, R55, 0x7770, RZ ;  /* 0x0000777037377816 */ /* 0x000fc800000000ff */
[----:B------:R-:W-:Y:S01]  /*2480*/  ISETP.NE.AND P1, PT, R55, RZ, PT ;  /* 0x000000ff3700720c */ /* 0x000fe20003f25270 */
[----:B------:R-:W-:-:S03]  /*2490*/  VIADD R55, R31, 0x3c0 ;  /* 0x000003c01f377836 */ /* 0x000fc60000000000 */
[----:B------:R-:W-:Y:S01]  /*24a0*/  P2R R60, PR, RZ, 0x2 ;  /* 0x00000002ff3c7803 */ /* 0x000fe20000000000 */
[----:B---3--:R-:W-:Y:S01]  /*24b0*/  @P0 FMUL R42, R8, UR4 ;  /* 0x00000004082a0c20 */ /* 0x008fe20008400000 */
[----:B------:R-:W-:Y:S02]  /*24c0*/  PRMT R8, R46, 0x7770, RZ ;  /* 0x000077702e087816 */ /* 0x000fe400000000ff */
[----:B------:R-:W-:-:S04]  /*24d0*/  IADD3 R46, PT, PT, R31, 0x380, RZ ;  /* 0x000003801f2e7810 */ /* 0x000fc80007ffe0ff */
[----:B------:R-:W-:Y:S02]  /*24e0*/  IABS R9, R46 ;  /* 0x0000002e00097213 */ /* 0x000fe40000000000 */
[----:B------:R-:W-:-:S03]  /*24f0*/  ISETP.NE.AND P0, PT, R8, RZ, PT ;  /* 0x000000ff0800720c */ /* 0x000fc60003f05270 */
[----:B------:R-:W-:-:S05]  /*2500*/  IMAD.HI.U32 R8, R9, UR5, RZ ;  /* 0x0000000509087c27 */ /* 0x000fca000f8e00ff */
[----:B0-----:R-:W-:-:S05]  /*2510*/  IADD3 R12, PT, PT, -R8, RZ, RZ ;  /* 0x000000ff080c7210 */ /* 0x001fca0007ffe1ff */
[----:B------:R-:W-:-:S05]  /*2520*/  IMAD R9, R12, UR7, R9 ;  /* 0x000000070c097c24 */ /* 0x000fca000f8e0209 */
[----:B------:R-:W-:Y:S02]  /*2530*/  ISETP.LT.U32.AND P6, PT, R9, UR7, PT ;  /* 0x0000000709007c0c */ /* 0x000fe4000bfc1070 */
[----:B------:R-:W-:-:S11]  /*2540*/  IABS R12, R55 ;  /* 0x00000037000c7213 */ /* 0x000fd60000000000 */
[----:B------:R-:W-:-:S04]  /*2550*/  @!P6 IADD3 R9, PT, PT, R9, -UR7, RZ ;  /* 0x800000070909ec10 */ /* 0x000fc8000fffe0ff */
[----:B------:R-:W-:Y:S01]  /*2560*/  ISETP.GE.U32.AND P1, PT, R9, UR7, PT ;  /* 0x0000000709007c0c */ /* 0x000fe2000bf26070 */
[----:B------:R-:W-:-:S05]  /*2570*/  IMAD.HI.U32 R9, R12, UR5, RZ ;  /* 0x000000050c097c27 */ /* 0x000fca000f8e00ff */
[----:B------:R-:W-:-:S05]  /*2580*/  IADD3 R13, PT, PT, -R9, RZ, RZ ;  /* 0x000000ff090d7210 */ /* 0x000fca0007ffe1ff */
[----:B------:R-:W-:Y:S01]  /*2590*/  IMAD R12, R13, UR7, R12 ;  /* 0x000000070d0c7c24 */ /* 0x000fe2000f8e020c */
[----:B------:R-:W-:-:S04]  /*25a0*/  @!P6 IADD3 R8, PT, PT, R8, 0x1, RZ ;  /* 0x000000010808e810 */ /* 0x000fc80007ffe0ff */
[----:B------:R-:W-:-:S13]  /*25b0*/  ISETP.LT.U32.AND P6, PT, R12, UR7, PT ;  /* 0x000000070c007c0c */ /* 0x000fda000bfc1070 */
[----:B------:R-:W-:Y:S02]  /*25c0*/  @!P6 IADD3 R12, PT, PT, R12, -UR7, RZ ;  /* 0x800000070c0cec10 */ /* 0x000fe4000fffe0ff */
[----:B------:R-:W-:Y:S02]  /*25d0*/  @!P6 IADD3 R9, PT, PT, R9, 0x1, RZ ;  /* 0x000000010909e810 */ /* 0x000fe40007ffe0ff */
[----:B------:R-:W-:Y:S02]  /*25e0*/  ISETP.GE.U32.AND P6, PT, R12, UR7, PT ;  /* 0x000000070c007c0c */ /* 0x000fe4000bfc6070 */
[----:B------:R-:W-:-:S11]  /*25f0*/  LOP3.LUT R12, R46, UR45, RZ, 0x3c, !PT ;  /* 0x0000002d2e0c7c12 */ /* 0x000fd6000f8e3cff */
[----:B------:R-:W-:Y:S02]  /*2600*/  @P6 IADD3 R9, PT, PT, R9, 0x1, RZ ;  /* 0x0000000109096810 */ /* 0x000fe40007ffe0ff */
[----:B------:R-:W-:Y:S02]  /*2610*/  ISETP.GE.AND P6, PT, R12, RZ, PT ;  /* 0x000000ff0c00720c */ /* 0x000fe40003fc6270 */
[----:B------:R-:W-:Y:S02]  /*2620*/  @P1 IADD3 R8, PT, PT, R8, 0x1, RZ ;  /* 0x0000000108081810 */ /* 0x000fe40007ffe0ff */
[----:B------:R-:W-:-:S09]  /*2630*/  LOP3.LUT R12, R55, UR45, RZ, 0x3c, !PT ;  /* 0x0000002d370c7c12 */ /* 0x000fd2000f8e3cff */
[----:B------:R-:W-:Y:S02]  /*2640*/  @!P6 IADD3 R8, PT, PT, -R8, RZ, RZ ;  /* 0x000000ff0808e210 */ /* 0x000fe40007ffe1ff */
[----:B------:R-:W-:Y:S02]  /*2650*/  ISETP.GE.AND P6, PT, R12, RZ, PT ;  /* 0x000000ff0c00720c */ /* 0x000fe40003fc6270 */
[----:B------:R-:W-:-:S11]  /*2660*/  SEL R8, R29, R8, !P5 ;  /* 0x000000081d087207 */ /* 0x000fd60006800000 */
[----:B------:R-:W-:-:S05]  /*2670*/  @!P6 IMAD.MOV R9, RZ, RZ, -R9 ;  /* 0x000000ffff09e224 */ /* 0x000fca00078e0a09 */
[----:B------:R-:W-:Y:S02]  /*2680*/  SEL R57, R29, R9, !P5 ;  /* 0x000000091d397207 */ /* 0x000fe40006800000 */
        /* <DEDUP_REMOVED lines=18> */
[----:B------:R-:W-:Y:S02]  /*27b0*/  PRMT R41, R41, 0x7770, RZ ;  /* 0x0000777029297816 */ /* 0x000fe400000000ff */
[----:B------:R-:W-:Y:S01]  /*27c0*/  PRMT R25, R25, 0x7770, RZ ;  /* 0x0000777019197816 */ /* 0x000fe200000000ff */
[----:B------:R-:W-:Y:S01]  /*27d0*/  FMUL R17, R17, UR4 ;  /* 0x0000000411117c20 */ /* 0x000fe20008400000 */
[----:B------:R-:W-:Y:S01]  /*27e0*/  MOV R46, UR6 ;  /* 0x00000006002e7c02 */ /* 0x000fe20008000f00 */
[----:B------:R-:W-:Y:S01]  /*27f0*/  FMUL R27, R27, UR4 ;  /* 0x000000041b1b7c20 */ /* 0x000fe20008400000 */
[----:B------:R-:W-:Y:S02]  /*2800*/  ISETP.NE.AND P1, PT, R41, RZ, PT ;  /* 0x000000ff2900720c */ /* 0x000fe40003f25270 */
[----:B------:R-:W-:Y:S01]  /*2810*/  PRMT R43, R43, 0x7770, RZ ;  /* 0x000077702b2b7816 */ /* 0x000fe200000000ff */
[----:B------:R-:W-:Y:S01]  /*2820*/  FMUL R9, R19, UR4 ;  /* 0x0000000413097c20 */ /* 0x000fe20008400000 */
[----:B------:R-:W-:Y:S01]  /*2830*/  FMUL R19, R33, UR4 ;  /* 0x0000000421137c20 */ /* 0x000fe20008400000 */
[----:B------:R-:W-:Y:S01]  /*2840*/  PRMT R56, R56, 0x7770, RZ ;  /* 0x0000777038387816 */ /* 0x000fe200000000ff */
[----:B------:R-:W-:Y:S01]  /*2850*/  FMUL R15, R15, UR4 ;  /* 0x000000040f0f7c20 */ /* 0x000fe20008400000 */
[----:B------:R-:W-:Y:S01]  /*2860*/  FMUL R21, R21, UR4 ;  /* 0x0000000415157c20 */ /* 0x000fe20008400000 */
[----:B----4-:R-:W-:Y:S01]  /*2870*/  FMUL R7, R7, UR4 ;  /* 0x0000000407077c20 */ /* 0x010fe20008400000 */
[----:B------:R-:W-:Y:S01]  /*2880*/  ISETP.NE.AND P3, PT, R56, RZ, PT ;  /* 0x000000ff3800720c */ /* 0x000fe20003f65270 */
[----:B--2---:R-:W-:Y:S01]  /*2890*/  FMUL R11, R11, UR4 ;  /* 0x000000040b0b7c20 */ /* 0x004fe20008400000 */
[----:B------:R0:W2:Y:S02]  /*28a0*/  LDG.E R56, desc[UR8][R12.64] ;  /* 0x000000080c387981 */ /* 0x0000a4000c1e1900 */
[----:B0-----:R-:W-:Y:S01]  /*28b0*/  IADD3 R12, PT, PT, -R57, RZ, RZ ;  /* 0x000000ff390c7210 */ /* 0x001fe20007ffe1ff */
[----:B---3--:R-:W-:Y:S01]  /*28c0*/  @P5 FMUL R46, R8, UR4 ;  /* 0x00000004082e5c20 */ /* 0x008fe20008400000 */
[----:B------:R-:W-:-:S02]  /*28d0*/  ISETP.NE.AND P5, PT, R25, RZ, PT ;  /* 0x000000ff1900720c */ /* 0x000fc40003fa5270 */
[-C--:B------:R-:W-:Y:S01]  /*28e0*/  FSEL R25, R17, R10.reuse, P1 ;  /* 0x0000000a11197208 */ /* 0x080fe20000800000 */
[----:B------:R-:W-:Y:S01]  /*28f0*/  FMUL R17, R14, UR4 ;  /* 0x000000040e117c20 */ /* 0x000fe20008400000 */
[-C--:B------:R-:W-:Y:S02]  /*2900*/  FSEL R8, R27, R10.reuse, P5 ;  /* 0x0000000a1b087208 */ /* 0x080fe40002800000 */
[----:B------:R-:W-:Y:S02]  /*2910*/  ISETP.NE.AND P5, PT, R43, RZ, PT ;  /* 0x000000ff2b00720c */ /* 0x000fe40003fa5270 */
[----:B------:R-:W-:Y:S02]  /*2920*/  ISETP.NE.AND P1, PT, R48, RZ, PT ;  /* 0x000000ff3000720c */ /* 0x000fe40003f25270 */
[----:B------:R-:W-:Y:S02]  /*2930*/  FSEL R17, R17, R10, P5 ;  /* 0x0000000a11117208 */ /* 0x000fe40002800000 */
[----:B------:R-:W-:-:S02]  /*2940*/  ISETP.NE.AND P5, PT, R50, RZ, PT ;  /* 0x000000ff3200720c */ /* 0x000fc40003fa5270 */
[-C--:B------:R-:W-:Y:S02]  /*2950*/  FSEL R9, R9, R10.reuse, P1 ;  /* 0x0000000a09097208 */ /* 0x080fe40000800000 */
[-C--:B------:R-:W-:Y:S02]  /*2960*/  FSEL R19, R19, R10.reuse, P5 ;  /* 0x0000000a13137208 */ /* 0x080fe40002800000 */
[----:B------:R-:W-:Y:S02]  /*2970*/  ISETP.NE.AND P5, PT, R51, RZ, PT ;  /* 0x000000ff3300720c */ /* 0x000fe40003fa5270 */
[----:B------:R-:W-:Y:S02]  /*2980*/  ISETP.NE.AND P1, PT, R52, RZ, PT ;  /* 0x000000ff3400720c */ /* 0x000fe40003f25270 */
[-C--:B------:R-:W-:Y:S02]  /*2990*/  FSEL R27, R15, R10.reuse, P5 ;  /* 0x0000000a0f1b7208 */ /* 0x080fe40002800000 */
[----:B------:R-:W-:-:S02]  /*29a0*/  FSEL R21, R21, R10, P1 ;  /* 0x0000000a15157208 */ /* 0x000fc40000800000 */
[----:B------:R-:W-:Y:S02]  /*29b0*/  ISETP.NE.AND P5, PT, R54, RZ, PT ;  /* 0x000000ff3600720c */ /* 0x000fe40003fa5270 */
[----:B------:R-:W-:Y:S02]  /*29c0*/  ISETP.NE.AND P1, PT, R53, RZ, PT ;  /* 0x000000ff3500720c */ /* 0x000fe40003f25270 */
[-C--:B------:R-:W-:Y:S01]  /*29d0*/  FSEL R31, R7, R10.reuse, P5 ;  /* 0x0000000a071f7208 */ /* 0x080fe20002800000 */
[----:B------:R-:W-:Y:S01]  /*29e0*/  IMAD R7, R12, UR45, R55 ;  /* 0x0000002d0c077c24 */ /* 0x000fe2000f8e0237 */
[----:B------:R-:W-:Y:S02]  /*29f0*/  FSEL R29, R11, R10, P1 ;  /* 0x0000000a0b1d7208 */ /* 0x000fe40000800000 */
[----:B------:R-:W-:Y:S02]  /*2a00*/  SEL R11, R57, RZ, P2 ;  /* 0x000000ff390b7207 */ /* 0x000fe40001000000 */
[----:B------:R-:W-:-:S03]  /*2a10*/  SEL R7, R7, RZ, P4 ;  /* 0x000000ff07077207 */ /* 0x000fc60002000000 */
[----:B------:R-:W-:-:S04]  /*2a20*/  IMAD R12, R11, UR40, RZ ;  /* 0x000000280b0c7c24 */ /* 0x000fc8000f8e02ff */
[----:B------:R-:W-:-:S05]  /*2a30*/  IMAD R7, R7, UR41, R12 ;  /* 0x0000002907077c24 */ /* 0x000fca000f8e020c */
[----:B------:R-:W-:-:S04]  /*2a40*/  LEA.HI R7, R7, R7, RZ, 0x1 ;  /* 0x0000000707077211 */ /* 0x000fc800078f08ff */
[----:B------:R-:W-:-:S05]  /*2a50*/  SHF.R.S32.HI R7, RZ, 0x1, R7 ;  /* 0x00000001ff077819 */ /* 0x000fca0000011407 */
[----:B------:R-:W-:-:S06]  /*2a60*/  IMAD.WIDE R4, R7, 0x2, R4 ;  /* 0x0000000207047825 */ /* 0x000fcc00078e0204 */
[----:B------:R0:W3:Y:S01]  /*2a70*/  LDG.E.U16 R5, desc[UR8][R4.64] ;  /* 0x0000000804057981 */ /* 0x0000e2000c1e1500 */
[----:B------:R-:W-:Y:S01]  /*2a80*/  PRMT R47, R47, 0x7770, RZ ;  /* 0x000077702f2f7816 */ /* 0x000fe200000000ff */
[----:B------:R-:W-:-:S03]  /*2a90*/  FMUL R33, R0, UR4 ;  /* 0x0000000400217c20 */ /* 0x000fc60008400000 */
[----:B------:R-:W-:-:S04]  /*2aa0*/  ISETP.NE.AND P2, PT, R47, RZ, PT ;  /* 0x000000ff2f00720c */ /* 0x000fc80003f45270 */
[----:B------:R-:W-:Y:S02]  /*2ab0*/  FSEL R33, R33, R10, P2 ;  /* 0x0000000a21217208 */ /* 0x000fe40001000000 */
[----:B------:R-:W-:-:S04]  /*2ac0*/  LEA.HI R55, R55, R55, RZ, 0x1 ;  /* 0x0000003737377211 */ /* 0x000fc800078f08ff */
[----:B------:R-:W-:-:S05]  /*2ad0*/  SHF.R.S32.HI R55, RZ, 0x1, R55 ;  /* 0x00000001ff377819 */ /* 0x000fca0000011437 */
[----:B------:R-:W-:Y:S01]  /*2ae0*/  IMAD.WIDE R2, R55, 0x8, R2 ;  /* 0x0000000837027825 */ /* 0x000fe200078e0202 */
[----:B0-----:R-:W-:Y:S02]  /*2af0*/  FMNMX3 R4, R8, -INF , R6, !PT ;  /* 0xff80000008047876 */ /* 0x001fe40007800006 */
[----:B---3--:R-:W-:-:S04]  /*2b00*/  PRMT R0, R5, 0x7771, RZ ;  /* 0x0000777105007816 */ /* 0x008fc800000000ff */
[----:B------:R-:W-:Y:S02]  /*2b10*/  ISETP.NE.AND P2, PT, R0, RZ, PT ;  /* 0x000000ff0000720c */ /* 0x000fe40003f45270 */
[----:B------:R-:W3:Y:S11]  /*2b20*/  LDG.E R0, desc[UR8][R2.64] ;  /* 0x0000000802007981 */ /* 0x000ef6000c1e1900 */
[----:B------:R-:W-:-:S02]  /*2b30*/  @P2 R2UR UR10, R38 ;  /* 0x00000000260a22ca */ /* 0x000fc400000e0000 */
[----:B------:R-:W-:-:S13]  /*2b40*/  @P2 R2UR UR11, R39 ;  /* 0x00000000270b22ca */ /* 0x000fda00000e0000 */
[----:B------:R0:W4:Y:S01]  /*2b50*/  @P2 LDG.E R7, desc[UR10][R2.64+0x4] ;  /* 0x0000040a02072981 */ /* 0x000122000c1e1900 */
[----:B------:R-:W-:-:S04]  /*2b60*/  FMNMX3 R4, R4, R25, R34, !PT ;  /* 0x0000001904047276 */ /* 0x000fc80007800022 */
[----:B------:R-:W-:-:S04]  /*2b70*/  FMNMX3 R4, R4, R17, R30, !PT ;  /* 0x0000001104047276 */ /* 0x000fc8000780001e */
[----:B------:R-:W-:-:S04]  /*2b80*/  FMNMX3 R4, R4, R9, R28, !PT ;  /* 0x0000000904047276 */ /* 0x000fc8000780001c */
[----:B------:R-:W-:-:S04]  /*2b90*/  FMNMX3 R4, R4, R19, R26, !PT ;  /* 0x0000001304047276 */ /* 0x000fc8000780001a */
[----:B------:R-:W-:-:S04]  /*2ba0*/  FMNMX3 R4, R4, R21, R24, !PT ;  /* 0x0000001504047276 */ /* 0x000fc80007800018 */
[----:B------:R-:W-:Y:S01]  /*2bb0*/  FMNMX3 R4, R4, R27, R22, !PT ;  /* 0x0000001b04047276 */ /* 0x000fe20007800016 */
[----:B-----5:R-:W-:-:S03]  /*2bc0*/  FMUL R23, R23, UR4 ;  /* 0x0000000417177c20 */ /* 0x020fc60008400000 */
[----:B------:R-:W-:Y:S02]  /*2bd0*/  FMNMX3 R4, R4, R29, R20, !PT ;  /* 0x0000001d04047276 */ /* 0x000fe40007800014 */
[----:B------:R-:W-:Y:S02]  /*2be0*/  ISETP.NE.AND P1, PT, R60, RZ, PT ;  /* 0x000000ff3c00720c */ /* 0x000fe40003f25270 */
[----:B------:R-:W-:Y:S01]  /*2bf0*/  FMNMX3 R4, R4, R31, R18, !PT ;  /* 0x0000001f04047276 */ /* 0x000fe20007800012 */
[----:B------:R-:W-:Y:S01]  /*2c00*/  FMUL R37, R37, UR4 ;  /* 0x0000000425257c20 */ /* 0x000fe20008400000 */
[----:B------:R-:W-:Y:S02]  /*2c10*/  FSEL R23, R23, R10, P1 ;  /* 0x0000000a17177208 */ /* 0x000fe40000800000 */
[----:B------:R-:W-:Y:S02]  /*2c20*/  FMNMX3 R4, R4, R33, R16, !PT ;  /* 0x0000002104047276 */ /* 0x000fe40007800010 */
[----:B0-----:R-:W-:Y:S01]  /*2c30*/  PRMT R2, R5, 0x7770, RZ ;  /* 0x0000777005027816 */ /* 0x001fe200000000ff */
[----:B------:R-:W-:Y:S01]  /*2c40*/  FMUL R41, R49, UR4 ;  /* 0x0000000431297c20 */ /* 0x000fe20008400000 */
[----:B------:R-:W-:-:S02]  /*2c50*/  PRMT R58, R58, 0x7770, RZ ;  /* 0x000077703a3a7816 */ /* 0x000fc400000000ff */
[-C--:B------:R-:W-:Y:S02]  /*2c60*/  FSEL R37, R37, R10.reuse, P3 ;  /* 0x0000000a25257208 */ /* 0x080fe40001800000 */
[----:B------:R-:W-:Y:S02]  /*2c70*/  FMNMX3 R4, R4, R23, R32, !PT ;  /* 0x0000001704047276 */ /* 0x000fe40007800020 */
[----:B------:R-:W-:Y:S01]  /*2c80*/  ISETP.NE.AND P1, PT, R2, RZ, PT ;  /* 0x000000ff0200720c */ /* 0x000fe20003f25270 */
[----:B------:R-:W-:Y:S01]  /*2c90*/  FMUL R35, R35, UR4 ;  /* 0x0000000423237c20 */ /* 0x000fe20008400000 */
[----:B------:R-:W-:Y:S02]  /*2ca0*/  ISETP.NE.AND P6, PT, R58, RZ, PT ;  /* 0x000000ff3a00720c */ /* 0x000fe40003fc5270 */
[----:B------:R-:W-:Y:S02]  /*2cb0*/  PRMT R59, R59, 0x7770, RZ ;  /* 0x000077703b3b7816 */ /* 0x000fe400000000ff */
[----:B------:R-:W-:-:S02]  /*2cc0*/  FSEL R41, R41, R10, P0 ;  /* 0x0000000a29297208 */ /* 0x000fc40000000000 */
[----:B------:R-:W-:Y:S01]  /*2cd0*/  FMNMX3 R4, R4, R37, R36, !PT ;  /* 0x0000002504047276 */ /* 0x000fe20007800024 */
[----:B--2---:R-:W-:Y:S01]  /*2ce0*/  FMUL R43, R56, UR4 ;  /* 0x00000004382b7c20 */ /* 0x004fe20008400000 */
[----:B------:R-:W-:Y:S02]  /*2cf0*/  ISETP.NE.AND P5, PT, R59, RZ, PT ;  /* 0x000000ff3b00720c */ /* 0x000fe40003fa5270 */
[-C--:B------:R-:W-:Y:S02]  /*2d00*/  FSEL R47, R35, R10.reuse, P6 ;  /* 0x0000000a232f7208 */ /* 0x080fe40003000000 */
[----:B------:R-:W-:Y:S02]  /*2d10*/  FMNMX3 R4, R4, R41, R40, !PT ;  /* 0x0000002904047276 */ /* 0x000fe40007800028 */
[----:B------:R-:W-:Y:S02]  /*2d20*/  FSEL R43, R43, R10, P5 ;  /* 0x0000000a2b2b7208 */ /* 0x000fe40002800000 */
[----:B------:R-:W-:-:S02]  /*2d30*/  FMNMX3 R4, R4, R47, R42, !PT ;  /* 0x0000002f04047276 */ /* 0x000fc4000780002a */
[----:B------:R-:W-:Y:S02]  /*2d40*/  MOV R35, UR6 ;  /* 0x0000000600237c02 */ /* 0x000fe40008000f00 */
[----:B------:R-:W-:Y:S01]  /*2d50*/  FMNMX3 R4, R4, R43, R46, !PT ;  /* 0x0000002b04047276 */ /* 0x000fe2000780002e */
[----:B---3--:R-:W-:Y:S01]  /*2d60*/  @P1 FMUL R10, R0, UR4 ;  /* 0x00000004000a1c20 */ /* 0x008fe20008400000 */
[----:B----4-:R-:W-:Y:S01]  /*2d70*/  @P2 FMUL R35, R7, UR4 ;  /* 0x0000000407232c20 */ /* 0x010fe20008400000 */
[----:B------:R-:W-:-:S04]  /*2d80*/  UMOV UR4, 0xffffffff ;  /* 0xffffffff00047882 */ /* 0x000fc80000000000 */
        /* <DEDUP_REMOVED lines=12> */
[----:B------:R-:W0:Y:S02]  /*2e50*/  SHFL.BFLY PT, R14, R3, 0x1, 0x1f ;  /* 0x0c201f00030e7f89 */ /* 0x000e2400000e0000 */
[----:B0-----:R-:W-:-:S05]  /*2e60*/  FMNMX R5, R3, R14, !PT ;  /* 0x0000000e03057209 */ /* 0x001fca0007800000 */
[--C-:B------:R-:W-:Y:S01]  /*2e70*/  FADD R72, R8, -R5.reuse ;  /* 0x8000000508487221 */ /* 0x100fe20000000000 */
[----:B------:R-:W-:Y:S01]  /*2e80*/  FADD R74, -R5, R6 ;  /* 0x00000006054a7221 */ /* 0x000fe20000000100 */
[--C-:B------:R-:W-:Y:S01]  /*2e90*/  FADD R10, R10, -R5.reuse ;  /* 0x800000050a0a7221 */ /* 0x100fe20000000000 */
[--C-:B------:R-:W-:Y:S01]  /*2ea0*/  FADD R70, R25, -R5.reuse ;  /* 0x8000000519467221 */ /* 0x100fe20000000000 */
[-C--:B------:R-:W-:Y:S01]  /*2eb0*/  FFMA.SAT R3, R72, R11.reuse, 0.5 ;  /* 0x3f00000048037423 */ /* 0x080fe2000000200b */
        /* <DEDUP_REMOVED lines=45> */
[----:B------:R0:W1:Y:S01]  /*3190*/  MUFU.EX2 R28, R5 ;  /* 0x00000005001c7308 */ /* 0x0000620000000800 */
[----:B------:R-:W-:Y:S01]  /*31a0*/  FFMA R15, R70, 1.925963033500011079e-08, R15 ;  /* 0x32a57060460f7823 */ /* 0x000fe2000000000f */
[----:B------:R-:W-:Y:S01]  /*31b0*/  SHF.L.U32 R13, R13, 0x17, RZ ;  /* 0x000000170d0d7819 */ /* 0x000fe200000006ff */
[----:B------:R-:W-:-:S05]  /*31c0*/  FFMA.SAT R43, R46, R11, 0.5 ;  /* 0x3f0000002e2b7423 */ /* 0x000fca000000200b */
        /* <DEDUP_REMOVED lines=9> */
[----:B---3--:R-:W-:Y:S01]  /*3260*/  FMUL R28, R7, R32 ;  /* 0x00000020071c7220 */ /* 0x008fe20000400000 */
[C---:B------:R-:W-:Y:S01]  /*3270*/  FADD R7, R5.reuse, -12583039 ;  /* 0xcb40007f05077421 */ /* 0x040fe20000000000 */
[----:B------:R0:W1:Y:S01]  /*3280*/  MUFU.EX2 R32, R15 ;  /* 0x0000000f00207308 */ /* 0x0000620000000800 */
[----:B------:R-:W-:Y:S01]  /*3290*/  FFMA R3, R34, 1.925963033500011079e-08, R3 ;  /* 0x32a5706022037823 */ /* 0x000fe20000000003 */
[----:B------:R-:W-:Y:S01]  /*32a0*/  SHF.L.U32 R5, R5, 0x17, RZ ;  /* 0x0000001705057819 */ /* 0x000fe200000006ff */
[----:B------:R-:W-:-:S04]  /*32b0*/  FFMA R7, R6, 1.4426950216293334961, -R7 ;  /* 0x3fb8aa3b06077823 */ /* 0x000fc80000000807 */
[----:B------:R-:W-:Y:S02]  /*32c0*/  FFMA R7, R6, 1.925963033500011079e-08, R7 ;  /* 0x32a5706006077823 */ /* 0x000fe40000000007 */
[----:B------:R2:W3:Y:S01]  /*32d0*/  MUFU.EX2 R6, R3 ;  /* 0x0000000300067308 */ /* 0x0004e20000000800 */
[----:B0-----:R-:W-:-:S04]  /*32e0*/  FFMA.SAT R15, R12, R11, 0.5 ;  /* 0x3f0000000c0f7423 */ /* 0x001fc8000000200b */
[----:B------:R-:W-:Y:S01]  /*32f0*/  FFMA.RM R15, R15, R2, 12582913 ;  /* 0x4b4000010f0f7423 */ /* 0x000fe20000004002 */
[----:B-1----:R-:W-:Y:S01]  /*3300*/  FMUL R29, R13, R32 ;  /* 0x000000200d1d7220 */ /* 0x002fe20000400000 */
[----:B------:R-:W-:Y:S02]  /*3310*/  FADD R13, R9, -12583039 ;  /* 0xcb40007f090d7421 */ /* 0x000fe40000000000 */
[C---:B--2---:R-:W-:Y:S01]  /*3320*/  FADD R3, R15.reuse, -12583039 ;  /* 0xcb40007f0f037421 */ /* 0x044fe20000000000 */
[----:B------:R-:W-:Y:S01]  /*3330*/  SHF.L.U32 R15, R15, 0x17, RZ ;  /* 0x000000170f0f7819 */ /* 0x000fe200000006ff */
[----:B------:R-:W-:Y:S02]  /*3340*/  FFMA R13, R30, 1.4426950216293334961, -R13 ;  /* 0x3fb8aa3b1e0d7823 */ /* 0x000fe4000000080d */
[----:B------:R-:W-:Y:S01]  /*3350*/  FFMA R3, R12, 1.4426950216293334961, -R3 ;  /* 0x3fb8aa3b0c037823 */ /* 0x000fe20000000803 */
[----:B------:R-:W-:Y:S01]  /*3360*/  SHF.L.U32 R9, R9, 0x17, RZ ;  /* 0x0000001709097819 */ /* 0x000fe200000006ff */
[----:B------:R-:W-:Y:S01]  /*3370*/  FFMA R13, R30, 1.925963033500011079e-08, R13 ;  /* 0x32a570601e0d7823 */ /* 0x000fe2000000000d */
[----:B---3--:R-:W-:Y:S01]  /*3380*/  FMUL R30, R17, R6 ;  /* 0x00000006111e7220 */ /* 0x008fe20000400000 */
[----:B------:R-:W-:Y:S01]  /*3390*/  FFMA.SAT R17, R8, R11, 0.5 ;  /* 0x3f00000008117423 */ /* 0x000fe2000000200b */
[----:B------:R0:W1:Y:S01]  /*33a0*/  MUFU.EX2 R6, R7 ;  /* 0x0000000700067308 */ /* 0x0000620000000800 */
[----:B------:R-:W-:-:S02]  /*33b0*/  FFMA R3, R12, 1.925963033500011079e-08, R3 ;  /* 0x32a570600c037823 */ /* 0x000fc40000000003 */
[----:B------:R-:W-:-:S05]  /*33c0*/  FFMA.RM R17, R17, R2, 12582913 ;  /* 0x4b40000111117423 */ /* 0x000fca0000004002 */
[----:B------:R2:W3:Y:S01]  /*33d0*/  MUFU.EX2 R36, R3 ;  /* 0x0000000300247308 */ /* 0x0004e20000000800 */
[----:B0-----:R-:W-:-:S04]  /*33e0*/  FFMA.SAT R7, R14, R11, 0.5 ;  /* 0x3f0000000e077423 */ /* 0x001fc8000000200b */
[----:B------:R-:W-:-:S03]  /*33f0*/  FFMA.RM R7, R7, R2, 12582913 ;  /* 0x4b40000107077423 */ /* 0x000fc60000004002 */
[----:B------:R0:W4:Y:S01]  /*3400*/  MUFU.EX2 R32, R13 ;  /* 0x0000000d00207308 */ /* 0x0001220000000800 */
[----:B-1----:R-:W-:Y:S01]  /*3410*/  FMUL R31, R5, R6 ;  /* 0x00000006051f7220 */ /* 0x002fe20000400000 */
[C---:B------:R-:W-:Y:S01]  /*3420*/  FADD R5, R17.reuse, -12583039 ;  /* 0xcb40007f11057421 */ /* 0x040fe20000000000 */
[----:B------:R-:W-:Y:S02]  /*3430*/  IMAD.SHL.U32 R17, R17, 0x800000, RZ ;  /* 0x0080000011117824 */ /* 0x000fe400078e00ff */
[----:B--2---:R-:W-:Y:S01]  /*3440*/  FFMA.SAT R3, R48, R11, 0.5 ;  /* 0x3f00000030037423 */ /* 0x004fe2000000200b */
[----:B------:R-:W-:-:S03]  /*3450*/  FFMA R5, R8, 1.4426950216293334961, -R5 ;  /* 0x3fb8aa3b08057823 */ /* 0x000fc60000000805 */
[----:B------:R-:W-:Y:S01]  /*3460*/  FFMA.RM R3, R3, R2, 12582913 ;  /* 0x4b40000103037423 */ /* 0x000fe20000004002 */
[----:B0-----:R-:W-:Y:S01]  /*3470*/  FFMA.SAT R13, R26, R11, 0.5 ;  /* 0x3f0000001a0d7423 */ /* 0x001fe2000000200b */
[----:B------:R-:W-:Y:S01]  /*3480*/  FFMA R5, R8, 1.925963033500011079e-08, R5 ;  /* 0x32a5706008057823 */ /* 0x000fe20000000005 */
[----:B---3--:R-:W-:Y:S02]  /*3490*/  FMUL R36, R15, R36 ;  /* 0x000000240f247220 */ /* 0x008fe40000400000 */
[----:B------:R-:W-:Y:S01]  /*34a0*/  FFMA.RM R13, R13, R2, 12582913 ;  /* 0x4b4000010d0d7423 */ /* 0x000fe20000004002 */
[----:B------:R0:W1:Y:S01]  /*34b0*/  MUFU.EX2 R6, R5 ;  /* 0x0000000500067308 */ /* 0x0000620000000800 */
[----:B----4-:R-:W-:Y:S02]  /*34c0*/  FMUL R32, R9, R32 ;  /* 0x0000002009207220 */ /* 0x010fe40000400000 */
[----:B------:R-:W-:Y:S01]  /*34d0*/  FADD R15, R13, -12583039 ;  /* 0xcb40007f0d0f7421 */ /* 0x000fe20000000000 */
[----:B------:R-:W-:Y:S01]  /*34e0*/  FADD R9, R7, -12583039 ;  /* 0xcb40007f07097421 */ /* 0x000fe20000000000 */
[----:B------:R-:W-:-:S02]  /*34f0*/  SHF.L.U32 R13, R13, 0x17, RZ ;  /* 0x000000170d0d7819 */ /* 0x000fc400000006ff */
[----:B------:R-:W-:Y:S01]  /*3500*/  FFMA R15, R26, 1.4426950216293334961, -R15 ;  /* 0x3fb8aa3b1a0f7823 */ /* 0x000fe2000000080f */
[----:B------:R-:W-:Y:S01]  /*3510*/  FFMA R9, R14, 1.4426950216293334961, -R9 ;  /* 0x3fb8aa3b0e097823 */ /* 0x000fe20000000809 */
[----:B0-----:R-:W-:Y:S01]  /*3520*/  FADD R5, R3, -12583039 ;  /* 0xcb40007f03057421 */ /* 0x001fe20000000000 */
[----:B------:R-:W-:Y:S01]  /*3530*/  SHF.L.U32 R7, R7, 0x17, RZ ;  /* 0x0000001707077819 */ /* 0x000fe200000006ff */
[----:B------:R-:W-:Y:S01]  /*3540*/  FFMA R15, R26, 1.925963033500011079e-08, R15 ;  /* 0x32a570601a0f7823 */ /* 0x000fe2000000000f */
[----:B------:R-:W-:Y:S01]  /*3550*/  FFMA R9, R14, 1.925963033500011079e-08, R9 ;  /* 0x32a570600e097823 */ /* 0x000fe20000000009 */
[----:B------:R-:W-:Y:S01]  /*3560*/  FFMA R5, R48, 1.4426950216293334961, -R5 ;  /* 0x3fb8aa3b30057823 */ /* 0x000fe20000000805 */
[----:B------:R-:W-:Y:S01]  /*3570*/  SHF.L.U32 R3, R3, 0x17, RZ ;  /* 0x0000001703037819 */ /* 0x000fe200000006ff */
[----:B-1----:R-:W-:Y:S01]  /*3580*/  FMUL R35, R17, R6 ;  /* 0x0000000611237220 */ /* 0x002fe20000400000 */
[----:B------:R0:W1:Y:S01]  /*3590*/  MUFU.EX2 R34, R9 ;  /* 0x0000000900227308 */ /* 0x0000620000000800 */
[----:B------:R-:W-:Y:S01]  /*35a0*/  FFMA.SAT R17, R24, R11, 0.5 ;  /* 0x3f00000018117423 */ /* 0x000fe2000000200b */
[----:B------:R-:W-:-:S03]  /*35b0*/  FFMA R5, R48, 1.925963033500011079e-08, R5 ;  /* 0x32a5706030057823 */ /* 0x000fc60000000005 */
        /* <DEDUP_REMOVED lines=16> */
[----:B------:R-:W-:Y:S01]  /*36c0*/  FFMA R13, R50, 1.925963033500011079e-08, R13 ;  /* 0x32a57060320d7823 */ /* 0x000fe2000000000d */
[----:B------:R2:W3:Y:S01]  /*36d0*/  MUFU.EX2 R26, R7 ;  /* 0x00000007001a7308 */ /* 0x0004e20000000800 */
[----:B0-----:R-:W-:-:S04]  /*36e0*/  FFMA.SAT R5, R52, R11, 0.5 ;  /* 0x3f00000034057423 */ /* 0x001fc8000000200b */
[----:B------:R-:W-:Y:S01]  /*36f0*/  FFMA.RM R5, R5, R2, 12582913 ;  /* 0x4b40000105057423 */ /* 0x000fe20000004002 */
[----:B-1----:R-:W-:-:S03]  /*3700*/  FMUL R27, R3, R6 ;  /* 0x00000006031b7220 */ /* 0x002fc60000400000 */
[----:B--2---:R-:W-:Y:S01]  /*3710*/  FADD R7, R5, -12583039 ;  /* 0xcb40007f05077421 */ /* 0x004fe20000000000 */
[----:B------:R0:W1:Y:S01]  /*3720*/  MUFU.EX2 R6, R13 ;  /* 0x0000000d00067308 */ /* 0x0000620000000800 */
[----:B------:R-:W-:Y:S01]  /*3730*/  FADD R3, R15, -12583039 ;  /* 0xcb40007f0f037421 */ /* 0x000fe20000000000 */
[----:B------:R-:W-:Y:S02]  /*3740*/  IMAD.SHL.U32 R5, R5, 0x800000, RZ ;  /* 0x0080000005057824 */ /* 0x000fe400078e00ff */
[----:B------:R-:W-:Y:S01]  /*3750*/  FFMA R7, R52, 1.4426950216293334961, -R7 ;  /* 0x3fb8aa3b34077823 */ /* 0x000fe20000000807 */
[----:B------:R-:W-:Y:S01]  /*3760*/  SHF.L.U32 R15, R15, 0x17, RZ ;  /* 0x000000170f0f7819 */ /* 0x000fe200000006ff */
[----:B------:R-:W-:Y:S01]  /*3770*/  FFMA R3, R22, 1.4426950216293334961, -R3 ;  /* 0x3fb8aa3b16037823 */ /* 0x000fe20000000803 */
[----:B---3--:R-:W-:Y:S01]  /*3780*/  FMUL R26, R17, R26 ;  /* 0x0000001a111a7220 */ /* 0x008fe20000400000 */
[-C--:B------:R-:W-:Y:S01]  /*3790*/  FFMA.SAT R17, R20, R11.reuse, 0.5 ;  /* 0x3f00000014117423 */ /* 0x080fe2000000200b */
[----:B------:R-:W-:Y:S01]  /*37a0*/  FFMA R7, R52, 1.925963033500011079e-08, R7 ;  /* 0x32a5706034077823 */ /* 0x000fe20000000007 */
[----:B0-----:R-:W-:Y:S01]  /*37b0*/  FFMA.SAT R13, R54, R11, 0.5 ;  /* 0x3f000000360d7423 */ /* 0x001fe2000000200b */
[----:B------:R-:W-:Y:S01]  /*37c0*/  FFMA R3, R22, 1.925963033500011079e-08, R3 ;  /* 0x32a5706016037823 */ /* 0x000fe20000000003 */
[----:B------:R-:W-:-:S02]  /*37d0*/  FFMA.RM R17, R17, R2, 12582913 ;  /* 0x4b40000111117423 */ /* 0x000fc40000004002 */
[----:B------:R-:W-:Y:S01]  /*37e0*/  FFMA.RM R13, R13, R2, 12582913 ;  /* 0x4b4000010d0d7423 */ /* 0x000fe20000004002 */
[----:B------:R0:W2:Y:S01]  /*37f0*/  MUFU.EX2 R24, R3 ;  /* 0x0000000300187308 */ /* 0x0000a20000000800 */
[----:B-1----:R-:W-:Y:S01]  /*3800*/  FMUL R25, R9, R6 ;  /* 0x0000000609197220 */ /* 0x002fe20000400000 */
[C---:B------:R-:W-:Y:S01]  /*3810*/  FADD R9, R17.reuse, -12583039 ;  /* 0xcb40007f11097421 */ /* 0x040fe20000000000 */
[----:B------:R-:W-:-:S05]  /*3820*/  SHF.L.U32 R17, R17, 0x17, RZ ;  /* 0x0000001711117819 */ /* 0x000fca00000006ff */
[----:B------:R1:W3:Y:S01]  /*3830*/  MUFU.EX2 R6, R7 ;  /* 0x0000000700067308 */ /* 0x0002e20000000800 */
[C---:B0-----:R-:W-:Y:S01]  /*3840*/  FADD R3, R13.reuse, -12583039 ;  /* 0xcb40007f0d037421 */ /* 0x041fe20000000000 */
[----:B------:R-:W-:Y:S01]  /*3850*/  FFMA R9, R20, 1.4426950216293334961, -R9 ;  /* 0x3fb8aa3b14097823 */ /* 0x000fe20000000809 */
[----:B------:R-:W-:Y:S02]  /*3860*/  SHF.L.U32 R13, R13, 0x17, RZ ;  /* 0x000000170d0d7819 */ /* 0x000fe400000006ff */
[----:B------:R-:W-:Y:S01]  /*3870*/  FFMA R3, R54, 1.4426950216293334961, -R3 ;  /* 0x3fb8aa3b36037823 */ /* 0x000fe20000000803 */
[----:B------:R-:W-:-:S03]  /*3880*/  FFMA R9, R20, 1.925963033500011079e-08, R9 ;  /* 0x32a5706014097823 */ /* 0x000fc60000000009 */
[----:B------:R-:W-:Y:S01]  /*3890*/  FFMA R3, R54, 1.925963033500011079e-08, R3 ;  /* 0x32a5706036037823 */ /* 0x000fe20000000003 */
[----:B------:R0:W4:Y:S01]  /*38a0*/  MUFU.EX2 R22, R9 ;  /* 0x0000000900167308 */ /* 0x0001220000000800 */
[-C--:B-1----:R-:W-:Y:S01]  /*38b0*/  FFMA.SAT R7, R56, R11.reuse, 0.5 ;  /* 0x3f00000038077423 */ /* 0x082fe2000000200b */
[----:B--2---:R-:W-:Y:S01]  /*38c0*/  FMUL R24, R15, R24 ;  /* 0x000000180f187220 */ /* 0x004fe20000400000 */
[----:B------:R-:W-:Y:S02]  /*38d0*/  FFMA.SAT R15, R18, R11, 0.5 ;  /* 0x3f000000120f7423 */ /* 0x000fe4000000200b */
[----:B------:R-:W-:Y:S01]  /*38e0*/  FFMA.RM R7, R7, R2, 12582913 ;  /* 0x4b40000107077423 */ /* 0x000fe20000004002 */
[----:B---3--:R-:W-:Y:S01]  /*38f0*/  FMUL R23, R5, R6 ;  /* 0x0000000605177220 */ /* 0x008fe20000400000 */
[----:B------:R-:W-:Y:S01]  /*3900*/  FFMA.RM R15, R15, R2, 12582913 ;  /* 0x4b4000010f0f7423 */ /* 0x000fe20000004002 */
[----:B------:R1:W2:Y:S01]  /*3910*/  MUFU.EX2 R6, R3 ;  /* 0x0000000300067308 */ /* 0x0002a20000000800 */
[C---:B0-----:R-:W-:Y:S01]  /*3920*/  FADD R9, R7.reuse, -12583039 ;  /* 0xcb40007f07097421 */ /* 0x041fe20000000000 */
[----:B------:R-:W-:Y:S01]  /*3930*/  SHF.L.U32 R7, R7, 0x17, RZ ;  /* 0x0000001707077819 */ /* 0x000fe200000006ff */
[C---:B------:R-:W-:Y:S01]  /*3940*/  FADD R5, R15.reuse, -12583039 ;  /* 0xcb40007f0f057421 */ /* 0x040fe20000000000 */
[----:B------:R-:W-:Y:S01]  /*3950*/  SHF.L.U32 R15, R15, 0x17, RZ ;  /* 0x000000170f0f7819 */ /* 0x000fe200000006ff */
[----:B------:R-:W-:-:S02]  /*3960*/  FFMA R9, R56, 1.4426950216293334961, -R9 ;  /* 0x3fb8aa3b38097823 */ /* 0x000fc40000000809 */
[----:B------:R-:W-:Y:S01]  /*3970*/  FFMA R5, R18, 1.4426950216293334961, -R5 ;  /* 0x3fb8aa3b12057823 */ /* 0x000fe20000000805 */
[----:B----4-:R-:W-:Y:S01]  /*3980*/  FMUL R22, R17, R22 ;  /* 0x0000001611167220 */ /* 0x010fe20000400000 */
[----:B------:R-:W-:Y:S01]  /*3990*/  FFMA R9, R56, 1.925963033500011079e-08, R9 ;  /* 0x32a5706038097823 */ /* 0x000fe20000000009 */
[-C--:B------:R-:W-:Y:S01]  /*39a0*/  FFMA.SAT R17, R16, R11.reuse, 0.5 ;  /* 0x3f00000010117423 */ /* 0x080fe2000000200b */
[----:B-1----:R-:W-:Y:S01]  /*39b0*/  FFMA.SAT R3, R60, R11, 0.5 ;  /* 0x3f0000003c037423 */ /* 0x002fe2000000200b */
[----:B------:R-:W-:Y:S02]  /*39c0*/  FFMA R5, R18, 1.925963033500011079e-08, R5 ;  /* 0x32a5706012057823 */ /* 0x000fe40000000005 */
[-C--:B------:R-:W-:Y:S01]  /*39d0*/  FFMA.RM R17, R17, R2.reuse, 12582913 ;  /* 0x4b40000111117423 */ /* 0x080fe20000004002 */
[----:B------:R-:W-:Y:S01]  /*39e0*/  FFMA.RM R3, R3, R2, 12582913 ;  /* 0x4b40000103037423 */ /* 0x000fe20000004002 */
[----:B------:R0:W1:Y:S01]  /*39f0*/  MUFU.EX2 R20, R5 ;  /* 0x0000000500147308 */ /* 0x0000620000000800 */
[----:B--2---:R-:W-:Y:S01]  /*3a00*/  FMUL R21, R13, R6 ;  /* 0x000000060d157220 */ /* 0x004fe20000400000 */
[C---:B------:R-:W-:Y:S01]  /*3a10*/  FADD R13, R17.reuse, -12583039 ;  /* 0xcb40007f110d7421 */ /* 0x040fe20000000000 */
[----:B------:R-:W-:-:S03]  /*3a20*/  SHF.L.U32 R17, R17, 0x17, RZ ;  /* 0x0000001711117819 */ /* 0x000fc600000006ff */
[C---:B------:R-:W-:Y:S02]  /*3a30*/  FFMA R13, R16.reuse, 1.4426950216293334961, -R13 ;  /* 0x3fb8aa3b100d7823 */ /* 0x040fe4000000080d */
[----:B------:R2:W3:Y:S01]  /*3a40*/  MUFU.EX2 R6, R9 ;  /* 0x0000000900067308 */ /* 0x0004e20000000800 */
[C---:B0-----:R-:W-:Y:S01]  /*3a50*/  FADD R5, R3.reuse, -12583039 ;  /* 0xcb40007f03057421 */ /* 0x041fe20000000000 */
[----:B------:R-:W-:Y:S01]  /*3a60*/  FFMA R13, R16, 1.925963033500011079e-08, R13 ;  /* 0x32a57060100d7823 */ /* 0x000fe2000000000d */
[----:B------:R-:W-:Y:S02]  /*3a70*/  SHF.L.U32 R3, R3, 0x17, RZ ;  /* 0x0000001703037819 */ /* 0x000fe400000006ff */
[----:B------:R-:W-:-:S03]  /*3a80*/  FFMA R5, R60, 1.4426950216293334961, -R5 ;  /* 0x3fb8aa3b3c057823 */ /* 0x000fc60000000805 */
[----:B------:R-:W0:Y:S01]  /*3a90*/  MUFU.EX2 R18, R13 ;  /* 0x0000000d00127308 */ /* 0x000e220000000800 */
[-C--:B--2---:R-:W-:Y:S01]  /*3aa0*/  FFMA.SAT R9, R64, R11.reuse, 0.5 ;  /* 0x3f00000040097423 */ /* 0x084fe2000000200b */
[----:B------:R-:W-:Y:S01]  /*3ab0*/  FFMA R5, R60, 1.925963033500011079e-08, R5 ;  /* 0x32a570603c057823 */ /* 0x000fe20000000005 */
[----:B-1----:R-:W-:Y:S01]  /*3ac0*/  FMUL R20, R15, R20 ;  /* 0x000000140f147220 */ /* 0x002fe20000400000 */
[----:B------:R-:W-:Y:S01]  /*3ad0*/  FFMA.SAT R15, R58, R11, 0.5 ;  /* 0x3f0000003a0f7423 */ /* 0x000fe2000000200b */
[----:B------:R-:W-:-:S03]  /*3ae0*/  FFMA.RM R12, R9, R2, 12582913 ;  /* 0x4b400001090c7423 */ /* 0x000fc60000004002 */
[----:B------:R-:W-:Y:S01]  /*3af0*/  FFMA.RM R15, R15, R2, 12582913 ;  /* 0x4b4000010f0f7423 */ /* 0x000fe20000004002 */
[----:B---3--:R-:W-:Y:S01]  /*3b00*/  FMUL R19, R7, R6 ;  /* 0x0000000607137220 */ /* 0x008fe20000400000 */
[----:B------:R-:W-:Y:S01]  /*3b10*/  FADD R9, R12, -12583039 ;  /* 0xcb40007f0c097421 */ /* 0x000fe20000000000 */
[----:B------:R-:W1:Y:S01]  /*3b20*/  MUFU.EX2 R6, R5 ;  /* 0x0000000500067308 */ /* 0x000e620000000800 */
[----:B------:R-:W-:Y:S02]  /*3b30*/  FADD R7, R15, -12583039 ;  /* 0xcb40007f0f077421 */ /* 0x000fe40000000000 */
[----:B------:R-:W-:Y:S02]  /*3b40*/  FFMA R9, R64, 1.4426950216293334961, -R9 ;  /* 0x3fb8aa3b40097823 */ /* 0x000fe40000000809 */
[----:B------:R-:W-:Y:S01]  /*3b50*/  FFMA R7, R58, 1.4426950216293334961, -R7 ;  /* 0x3fb8aa3b3a077823 */ /* 0x000fe20000000807 */
[----:B0-----:R-:W-:Y:S01]  /*3b60*/  FMUL R18, R17, R18 ;  /* 0x0000001211127220 */ /* 0x001fe20000400000 */
[----:B------:R-:W-:Y:S01]  /*3b70*/  FFMA R64, R64, 1.925963033500011079e-08, R9 ;  /* 0x32a5706040407823 */ /* 0x000fe20000000009 */
[----:B------:R-:W-:Y:S01]  /*3b80*/  FFMA.SAT R9, R62, R11, 0.5 ;  /* 0x3f0000003e097423 */ /* 0x000fe2000000200b */
[----:B------:R-:W-:-:S03]  /*3b90*/  FFMA R7, R58, 1.925963033500011079e-08, R7 ;  /* 0x32a570603a077823 */ /* 0x000fc60000000007 */
[----:B------:R-:W-:Y:S01]  /*3ba0*/  FFMA.RM R13, R9, R2, 12582913 ;  /* 0x4b400001090d7423 */ /* 0x000fe20000004002 */
[----:B------:R-:W0:Y:S01]  /*3bb0*/  MUFU.EX2 R8, R7 ;  /* 0x0000000700087308 */ /* 0x000e220000000800 */
[----:B------:R-:W-:Y:S02]  /*3bc0*/  IMAD.SHL.U32 R9, R15, 0x800000, RZ ;  /* 0x008000000f097824 */ /* 0x000fe400078e00ff */
[----:B-1----:R-:W-:Y:S01]  /*3bd0*/  FMUL R17, R3, R6 ;  /* 0x0000000603117220 */ /* 0x002fe20000400000 */
[----:B------:R-:W-:-:S04]  /*3be0*/  FADD R3, R13, -12583039 ;  /* 0xcb40007f0d037421 */ /* 0x000fc80000000000 */
[----:B------:R-:W-:-:S04]  /*3bf0*/  FFMA R3, R62, 1.4426950216293334961, -R3 ;  /* 0x3fb8aa3b3e037823 */ /* 0x000fc80000000803 */
[----:B------:R-:W-:Y:S01]  /*3c00*/  FFMA R62, R62, 1.925963033500011079e-08, R3 ;  /* 0x32a570603e3e7823 */ /* 0x000fe20000000003 */
[----:B------:R-:W-:Y:S01]  /*3c10*/  FFMA.SAT R3, R66, R11, 0.5 ;  /* 0x3f00000042037423 */ /* 0x000fe2000000200b */
[----:B0-----:R-:W-:-:S03]  /*3c20*/  FMUL R9, R9, R8 ;  /* 0x0000000809097220 */ /* 0x001fc60000400000 */
[----:B------:R-:W-:Y:S01]  /*3c30*/  FFMA.RM R5, R3, R2, 12582913 ;  /* 0x4b40000103057423 */ /* 0x000fe20000004002 */
[----:B------:R-:W-:Y:S01]  /*3c40*/  SHF.L.U32 R8, R12, 0x17, RZ ;  /* 0x000000170c087819 */ /* 0x000fe200000006ff */
[----:B------:R-:W0:Y:S02]  /*3c50*/  MUFU.EX2 R3, R64 ;  /* 0x0000004000037308 */ /* 0x000e240000000800 */
[C---:B------:R-:W-:Y:S01]  /*3c60*/  FADD R7, R5.reuse, -12583039 ;  /* 0xcb40007f05077421 */ /* 0x040fe20000000000 */
[----:B------:R-:W-:-:S03]  /*3c70*/  SHF.L.U32 R5, R5, 0x17, RZ ;  /* 0x0000001705057819 */ /* 0x000fc600000006ff */
[C---:B------:R-:W-:Y:S02]  /*3c80*/  FFMA R7, R66.reuse, 1.4426950216293334961, -R7 ;  /* 0x3fb8aa3b42077823 */ /* 0x040fe40000000807 */
[----:B------:R-:W1:Y:S02]  /*3c90*/  MUFU.EX2 R62, R62 ;  /* 0x0000003e003e7308 */ /* 0x000e640000000800 */
[----:B------:R-:W-:Y:S01]  /*3ca0*/  FFMA R66, R66, 1.925963033500011079e-08, R7 ;  /* 0x32a5706042427823 */ /* 0x000fe20000000007 */
[----:B------:R-:W-:-:S04]  /*3cb0*/  FFMA.SAT R7, R40, R11, 0.5 ;  /* 0x3f00000028077423 */ /* 0x000fc8000000200b */
[----:B------:R-:W-:Y:S01]  /*3cc0*/  FFMA.RM R12, R7, R2, 12582913 ;  /* 0x4b400001070c7423 */ /* 0x000fe20000004002 */
[----:B------:R-:W-:Y:S01]  /*3cd0*/  SHF.L.U32 R7, R13, 0x17, RZ ;  /* 0x000000170d077819 */ /* 0x000fe200000006ff */
[----:B0-----:R-:W-:Y:S01]  /*3ce0*/  FMUL R8, R8, R3 ;  /* 0x0000000308087220 */ /* 0x001fe20000400000 */
[----:B------:R-:W0:Y:S01]  /*3cf0*/  MUFU.EX2 R66, R66 ;  /* 0x0000004200427308 */ /* 0x000e220000000800 */
[----:B------:R-:W-:-:S04]  /*3d00*/  FADD R3, R12, -12583039 ;  /* 0xcb40007f0c037421 */ /* 0x000fc80000000000 */
[----:B------:R-:W-:Y:S01]  /*3d10*/  FFMA R3, R40, 1.4426950216293334961, -R3 ;  /* 0x3fb8aa3b28037823 */ /* 0x000fe20000000803 */
[----:B-1----:R-:W-:-:S03]  /*3d20*/  FMUL R7, R7, R62 ;  /* 0x0000003e07077220 */ /* 0x002fc60000400000 */
[----:B------:R-:W-:Y:S01]  /*3d30*/  FFMA R40, R40, 1.925963033500011079e-08, R3 ;  /* 0x32a5706028287823 */ /* 0x000fe20000000003 */
[----:B------:R-:W-:-:S04]  /*3d40*/  FFMA.SAT R3, R68, R11, 0.5 ;  /* 0x3f00000044037423 */ /* 0x000fc8000000200b */
[----:B------:R-:W-:Y:S01]  /*3d50*/  FFMA.RM R13, R3, R2, 12582913 ;  /* 0x4b400001030d7423 */ /* 0x000fe20000004002 */
[----:B------:R-:W1:Y:S01]  /*3d60*/  MUFU.EX2 R40, R40 ;  /* 0x0000002800287308 */ /* 0x000e620000000800 */
[----:B0-----:R-:W-:Y:S02]  /*3d70*/  FMUL R6, R5, R66 ;  /* 0x0000004205067220 */ /* 0x001fe40000400000 */
[----:B------:R-:W-:Y:S01]  /*3d80*/  FADD R3, R13, -12583039 ;  /* 0xcb40007f0d037421 */ /* 0x000fe20000000000 */
[----:B------:R-:W-:-:S03]  /*3d90*/  SHF.L.U32 R5, R12, 0x17, RZ ;  /* 0x000000170c057819 */ /* 0x000fc600000006ff */
[----:B------:R-:W-:-:S04]  /*3da0*/  FFMA R3, R68, 1.4426950216293334961, -R3 ;  /* 0x3fb8aa3b44037823 */ /* 0x000fc80000000803 */
[----:B------:R-:W-:Y:S01]  /*3db0*/  FFMA R68, R68, 1.925963033500011079e-08, R3 ;  /* 0x32a5706044447823 */ /* 0x000fe20000000003 */
        /* <DEDUP_REMOVED lines=16> */
[----:B0-----:R-:W-:Y:S01]  /*3ec0*/  FMUL R4, R4, R41 ;  /* 0x0000002904047220 */ /* 0x001fe20000400000 */
[----:B------:R-:W-:Y:S01]  /*3ed0*/  FADD R41, R13, -12583039 ;  /* 0xcb40007f0d297421 */ /* 0x000fe20000000000 */
[----:B------:R-:W0:Y:S01]  /*3ee0*/  MUFU.EX2 R15, R15 ;  /* 0x0000000f000f7308 */ /* 0x000e220000000800 */
[----:B-1----:R-:W-:Y:S02]  /*3ef0*/  FMUL R3, R3, R42 ;  /* 0x0000002a03037220 */ /* 0x002fe40000400000 */
[----:B------:R-:W-:-:S04]  /*3f00*/  FFMA R41, R46, 1.4426950216293334961, -R41 ;  /* 0x3fb8aa3b2e297823 */ /* 0x000fc80000000829 */
[----:B------:R-:W-:Y:S01]  /*3f10*/  FFMA R46, R46, 1.925963033500011079e-08, R41 ;  /* 0x32a570602e2e7823 */ /* 0x000fe20000000029 */
[-C--:B------:R-:W-:Y:S01]  /*3f20*/  FFMA.SAT R41, R10, R11.reuse, 0.5 ;  /* 0x3f0000000a297423 */ /* 0x080fe2000000200b */
[----:B------:R-:W-:Y:S02]  /*3f30*/  FFMA.SAT R11, R0, R11, 0.5 ;  /* 0x3f000000000b7423 */ /* 0x000fe4000000200b */
[----:B------:R-:W-:Y:S01]  /*3f40*/  MUFU.EX2 R43, R46 ;  /* 0x0000002e002b7308 */ /* 0x000fe20000000800 */
[-C--:B------:R-:W-:Y:S01]  /*3f50*/  FFMA.RM R14, R41, R2.reuse, 12582913 ;  /* 0x4b400001290e7423 */ /* 0x080fe20000004002 */
[----:B------:R-:W-:Y:S01]  /*3f60*/  FFMA.RM R11, R11, R2, 12582913 ;  /* 0x4b4000010b0b7423 */ /* 0x000fe20000004002 */
[----:B------:R-:W-:Y:S02]  /*3f70*/  IMAD.SHL.U32 R2, R12, 0x800000, RZ ;  /* 0x008000000c027824 */ /* 0x000fe400078e00ff */
[C---:B------:R-:W-:Y:S01]  /*3f80*/  FADD R41, R14.reuse, -12583039 ;  /* 0xcb40007f0e297421 */ /* 0x040fe20000000000 */
[----:B------:R-:W-:Y:S01]  /*3f90*/  SHF.L.U32 R14, R14, 0x17, RZ ;  /* 0x000000170e0e7819 */ /* 0x000fe200000006ff */
[----:B0-----:R-:W-:-:S02]  /*3fa0*/  FMUL R2, R2, R15 ;  /* 0x0000000f02027220 */ /* 0x001fc40000400000 */
[----:B------:R-:W-:-:S04]  /*3fb0*/  FFMA R41, R10, 1.4426950216293334961, -R41 ;  /* 0x3fb8aa3b0a297823 */ /* 0x000fc80000000829 */
[----:B------:R-:W-:Y:S01]  /*3fc0*/  FFMA R16, R10, 1.925963033500011079e-08, R41 ;  /* 0x32a570600a107823 */ /* 0x000fe20000000029 */
[----:B------:R-:W-:-:S03]  /*3fd0*/  FADD R41, R11, -12583039 ;  /* 0xcb40007f0b297421 */ /* 0x000fc60000000000 */
[----:B------:R-:W0:Y:S01]  /*3fe0*/  MUFU.EX2 R47, R16 ;  /* 0x00000010002f7308 */ /* 0x000e220000000800 */
[----:B------:R-:W-:-:S04]  /*3ff0*/  FFMA R41, R0, 1.4426950216293334961, -R41 ;  /* 0x3fb8aa3b00297823 */ /* 0x000fc80000000829 */
[----:B------:R-:W-:Y:S01]  /*4000*/  FFMA R40, R0, 1.925963033500011079e-08, R41 ;  /* 0x32a5706000287823 */ /* 0x000fe20000000029 */
[----:B------:R-:W-:-:S04]  /*4010*/  FADD R41, RZ, R37 ;  /* 0x00000025ff297221 */ /* 0x000fc80000000000 */
        /* <DEDUP_REMOVED lines=25> */
[----:B------:R-:W0:Y:S02]  /*41b0*/  MUFU.EX2 R41, R40 ;  /* 0x0000002800297308 */ /* 0x000e240000000800 */
[----:B------:R-:W-:Y:S01]  /*41c0*/  FADD R15, R0, R5 ;  /* 0x00000005000f7221 */ /* 0x000fe20000000000 */
[----:B------:R-:W-:-:S03]  /*41d0*/  SHF.L.U32 R0, R13, 0x17, RZ ;  /* 0x000000170d007819 */ /* 0x000fc600000006ff */
[----:B------:R-:W-:Y:S02]  /*41e0*/  FADD R10, R15, R4 ;  /* 0x000000040f0a7221 */ /* 0x000fe40000000000 */
[----:B------:R-:W-:Y:S02]  /*41f0*/  FMUL R0, R0, R43 ;  /* 0x0000002b00007220 */ /* 0x000fe40000400000 */
[----:B------:R-:W-:Y:S01]  /*4200*/  FADD R13, R10, R3 ;  /* 0x000000030a0d7221 */ /* 0x000fe20000000000 */
[----:B------:R-:W-:-:S03]  /*4210*/  SHF.L.U32 R10, R11, 0x17, RZ ;  /* 0x000000170b0a7819 */ /* 0x000fc600000006ff */
[----:B------:R-:W-:Y:S02]  /*4220*/  FADD R13, R13, R2 ;  /* 0x000000020d0d7221 */ /* 0x000fe40000000000 */
[----:B0-----:R-:W-:Y:S02]  /*4230*/  FMUL R10, R10, R41 ;  /* 0x000000290a0a7220 */ /* 0x001fe40000400000 */
        /* <DEDUP_REMOVED lines=12> */
.L_x_25641:
        /* <DEDUP_REMOVED lines=12> */
[----:B0-----:R-:W-:Y:S05]  /*43c0*/  CALL.REL.NOINC `($__internal_413_$__cuda_sm3x_div_rn_noftz_f32_slowpath) ;  /* 0x00000040003c7944 */ /* 0x001fea0003c00000 */
[----:B------:R-:W-:-:S07]  /*43d0*/  MOV R14, R11 ;  /* 0x0000000b000e7202 */ /* 0x000fce0000000f00 */
.L_x_25566:
[----:B------:R-:W-:Y:S05]  /*43e0*/  BSYNC.RECONVERGENT B2 ;  /* 0x0000000000027941 */ /* 0x000fea0003800200 */
.L_x_25565:
        /* <DEDUP_REMOVED lines=12> */
[----:B0-----:R-:W-:Y:S05]  /*44b0*/  CALL.REL.NOINC `($__internal_413_$__cuda_sm3x_div_rn_noftz_f32_slowpath) ;  /* 0x0000004000007944 */ /* 0x001fea0003c00000 */
[----:B------:R-:W-:-:S07]  /*44c0*/  MOV R15, R11 ;  /* 0x0000000b000f7202 */ /* 0x000fce0000000f00 */
.L_x_25568:
[----:B------:R-:W-:Y:S05]  /*44d0*/  BSYNC.RECONVERGENT B2 ;  /* 0x0000000000027941 */ /* 0x000fea0003800200 */
.L_x_25567:
        /* <DEDUP_REMOVED lines=12> */
[----:B0-----:R-:W-:Y:S05]  /*45a0*/  CALL.REL.NOINC `($__internal_413_$__cuda_sm3x_div_rn_noftz_f32_slowpath) ;  /* 0x0000003c00c47944 */ /* 0x001fea0003c00000 */
[----:B------:R-:W-:-:S07]  /*45b0*/  MOV R28, R11 ;  /* 0x0000000b001c7202 */ /* 0x000fce0000000f00 */
.L_x_25570:
[----:B------:R-:W-:Y:S05]  /*45c0*/  BSYNC.RECONVERGENT B2 ;  /* 0x0000000000027941 */ /* 0x000fea0003800200 */
.L_x_25569:
        /* <DEDUP_REMOVED lines=13> */
[----:B------:R-:W-:-:S07]  /*46a0*/  IMAD.MOV.U32 R29, RZ, RZ, R11 ;  /* 0x000000ffff1d7224 */ /* 0x000fce00078e000b */
.L_x_25572:
[----:B------:R-:W-:Y:S05]  /*46b0*/  BSYNC.RECONVERGENT B2 ;  /* 0x0000000000027941 */ /* 0x000fea0003800200 */
.L_x_25571:
        /* <DEDUP_REMOVED lines=14> */
.L_x_25574:
[----:B------:R-:W-:Y:S05]  /*47a0*/  BSYNC.RECONVERGENT B2 ;  /* 0x0000000000027941 */ /* 0x000fea0003800200 */
.L_x_25573:
        /* <DEDUP_REMOVED lines=14> */
.L_x_25576:
[----:B------:R-:W-:Y:S05]  /*4890*/  BSYNC.RECONVERGENT B2 ;  /* 0x0000000000027941 */ /* 0x000fea0003800200 */
.L_x_25575:
        /* <DEDUP_REMOVED lines=12> */
[----:B0-----:R-:W-:Y:S05]  /*4960*/  CALL.REL.NOINC `($__internal_413_$__cuda_sm3x_div_rn_noftz_f32_slowpath) ;  /* 0x0000003800d47944 */ /* 0x001fea0003c00000 */
[----:B------:R-:W-:-:S07]  /*4970*/  MOV R40, R11 ;  /* 0x0000000b00287202 */ /* 0x000fce0000000f00 */
.L_x_25578:
[----:B------:R-:W-:Y:S05]  /*4980*/  BSYNC.RECONVERGENT B2 ;  /* 0x0000000000027941 */ /* 0x000fea0003800200 */
.L_x_25577:
        /* <DEDUP_REMOVED lines=14> */
.L_x_25580:
[----:B------:R-:W-:Y:S05]  /*4a70*/  BSYNC.RECONVERGENT B2 ;  /* 0x0000000000027941 */ /* 0x000fea0003800200 */
.L_x_25579:
        /* <DEDUP_REMOVED lines=14> */
.L_x_25582:
[----:B------:R-:W-:Y:S05]  /*4b60*/  BSYNC.RECONVERGENT B2 ;  /* 0x0000000000027941 */ /* 0x000fea0003800200 */
.L_x_25581:
        /* <DEDUP_REMOVED lines=12> */
[----:B------:R-:W-:Y:S05]  /*4c30*/  CALL.REL.NOINC `($__internal_413_$__cuda_sm3x_div_rn_noftz_f32_slowpath) ;  /* 0x0000003800207944 */ /* 0x000fea0003c00000 */
[----:B------:R-:W-:-:S07]  /*4c40*/  MOV R43, R11 ;  /* 0x0000000b002b7202 */ /* 0x000fce0000000f00 */
.L_x_25584:
[----:B------:R-:W-:Y:S05]  /*4c50*/  BSYNC.RECONVERGENT B2 ;  /* 0x0000000000027941 */ /* 0x000fea0003800200 */
.L_x_25583:
        /* <DEDUP_REMOVED lines=12> */
[----:B------:R-:W-:Y:S05]  /*4d20*/  CALL.REL.NOINC `($__internal_413_$__cuda_sm3x_div_rn_noftz_f32_slowpath) ;  /* 0x0000003400e47944 */ /* 0x000fea0003c00000 */
[----:B------:R-:W-:-:S07]  /*4d30*/  IMAD.MOV.U32 R32, RZ, RZ, R11 ;  /* 0x000000ffff207224 */ /* 0x000fce00078e000b */
.L_x_25586:
[----:B------:R-:W-:Y:S05]  /*4d40*/  BSYNC.RECONVERGENT B2 ;  /* 0x0000000000027941 */ /* 0x000fea0003800200 */
.L_x_25585:
        /* <DEDUP_REMOVED lines=13> */
[----:B------:R-:W-:-:S07]  /*4e20*/  MOV R33, R11 ;  /* 0x0000000b00217202 */ /* 0x000fce0000000f00 */
.L_x_25588:
[----:B------:R-:W-:Y:S05]  /*4e30*/  BSYNC.RECONVERGENT B2 ;  /* 0x0000000000027941 */ /* 0x000fea0003800200 */
.L_x_25587:
        /* <DEDUP_REMOVED lines=14> */
.L_x_25590:
[----:B------:R-:W-:Y:S05]  /*4f20*/  BSYNC.RECONVERGENT B2 ;  /* 0x0000000000027941 */ /* 0x000fea0003800200 */
.L_x_25589:
        /* <DEDUP_REMOVED lines=12> */
[----:B------:R-:W-:Y:S05]  /*4ff0*/  CALL.REL.NOINC `($__internal_413_$__cuda_sm3x_div_rn_noftz_f32_slowpath) ;  /* 0x0000003400307944 */ /* 0x000fea0003c00000 */
[----:B------:R-:W-:-:S07]  /*5000*/  MOV R27, R11 ;  /* 0x0000000b001b7202 */ /* 0x000fce0000000f00 */
.L_x_25592:
[----:B------:R-:W-:Y:S05]  /*5010*/  BSYNC.RECONVERGENT B2 ;  /* 0x0000000000027941 */ /* 0x000fea0003800200 */
.L_x_25591:
        /* <DEDUP_REMOVED lines=14> */
.L_x_25594:
[----:B------:R-:W-:Y:S05]  /*5100*/  BSYNC.RECONVERGENT B2 ;  /* 0x0000000000027941 */ /* 0x000fea0003800200 */
.L_x_25593:
        /* <DEDUP_REMOVED lines=12> */
[----:B------:R-:W-:Y:S05]  /*51d0*/  CALL.REL.NOINC `($__internal_413_$__cuda_sm3x_div_rn_noftz_f32_slowpath) ;  /* 0x0000003000b87944 */ /* 0x000fea0003c00000 */
[----:B------:R-:W-:-:S07]  /*51e0*/  MOV R25, R11 ;  /* 0x0000000b00197202 */ /* 0x000fce0000000f00 */
.L_x_25596:
[----:B------:R-:W-:Y:S05]  /*51f0*/  BSYNC.RECONVERGENT B2 ;  /* 0x0000000000027941 */ /* 0x000fea0003800200 */
.L_x_25595:
        /* <DEDUP_REMOVED lines=14> */
.L_x_25598:
[----:B------:R-:W-:Y:S05]  /*52e0*/  BSYNC.RECONVERGENT B2 ;  /* 0x0000000000027941 */ /* 0x000fea0003800200 */
.L_x_25597:
        /* <DEDUP_REMOVED lines=14> */
.L_x_25600:
[----:B------:R-:W-:Y:S05]  /*53d0*/  BSYNC.RECONVERGENT B2 ;  /* 0x0000000000027941 */ /* 0x000fea0003800200 */
.L_x_25599:
        /* <DEDUP_REMOVED lines=14> */
.L_x_25602:
[----:B------:R-:W-:Y:S05]  /*54c0*/  BSYNC.RECONVERGENT B2 ;  /* 0x0000000000027941 */ /* 0x000fea0003800200 */
.L_x_25601:
        /* <DEDUP_REMOVED lines=14> */
.L_x_25604:
[----:B------:R-:W-:Y:S05]  /*55b0*/  BSYNC.RECONVERGENT B2 ;  /* 0x0000000000027941 */ /* 0x000fea0003800200 */
.L_x_25603:
        /* <DEDUP_REMOVED lines=14> */
.L_x_25606:
[----:B------:R-:W-:Y:S05]  /*56a0*/  BSYNC.RECONVERGENT B2 ;  /* 0x0000000000027941 */ /* 0x000fea0003800200 */
.L_x_25605:
        /* <DEDUP_REMOVED lines=14> */
.L_x_25608:
[----:B------:R-:W-:Y:S05]  /*5790*/  BSYNC.RECONVERGENT B2 ;  /* 0x0000000000027941 */ /* 0x000fea0003800200 */
.L_x_25607:
        /* <DEDUP_REMOVED lines=14> */
.L_x_25610:
[----:B------:R-:W-:Y:S05]  /*5880*/  BSYNC.RECONVERGENT B2 ;  /* 0x0000000000027941 */ /* 0x000fea0003800200 */
.L_x_25609:
        /* <DEDUP_REMOVED lines=14> */
.L_x_25612:
[----:B------:R-:W-:Y:S05]  /*5970*/  BSYNC.RECONVERGENT B2 ;  /* 0x0000000000027941 */ /* 0x000fea0003800200 */
.L_x_25611:
        /* <DEDUP_REMOVED lines=14> */
.L_x_25614:
[----:B------:R-:W-:Y:S05]  /*5a60*/  BSYNC.RECONVERGENT B2 ;  /* 0x0000000000027941 */ /* 0x000fea0003800200 */
.L_x_25613:
        /* <DEDUP_REMOVED lines=14> */
.L_x_25616:
[----:B------:R-:W-:Y:S05]  /*5b50*/  BSYNC.RECONVERGENT B2 ;  /* 0x0000000000027941 */ /* 0x000fea0003800200 */
.L_x_25615:
        /* <DEDUP_REMOVED lines=14> */
.L_x_25618:
[----:B------:R-:W-:Y:S05]  /*5c40*/  BSYNC.RECONVERGENT B2 ;  /* 0x0000000000027941 */ /* 0x000fea0003800200 */
.L_x_25617:
        /* <DEDUP_REMOVED lines=14> */
.L_x_25620:
[----:B------:R-:W-:Y:S05]  /*5d30*/  BSYNC.RECONVERGENT B2 ;  /* 0x0000000000027941 */ /* 0x000fea0003800200 */
.L_x_25619:
        /* <DEDUP_REMOVED lines=14> */
.L_x_25622:
[----:B------:R-:W-:Y:S05]  /*5e20*/  BSYNC.RECONVERGENT B2 ;  /* 0x0000000000027941 */ /* 0x000fea0003800200 */
.L_x_25621:
        /* <DEDUP_REMOVED lines=14> */
.L_x_25624:
[----:B------:R-:W-:Y:S05]  /*5f10*/  BSYNC.RECONVERGENT B2 ;  /* 0x0000000000027941 */ /* 0x000fea0003800200 */
.L_x_25623:
        /* <DEDUP_REMOVED lines=14> */
.L_x_25626:
[----:B------:R-:W-:Y:S05]  /*6000*/  BSYNC.RECONVERGENT B2 ;  /* 0x0000000000027941 */ /* 0x000fea0003800200 */
.L_x_25625:
        /* <DEDUP_REMOVED lines=14> */
.L_x_25628:
[----:B------:R-:W-:Y:S05]  /*60f0*/  BSYNC.RECONVERGENT B2 ;  /* 0x0000000000027941 */ /* 0x000fea0003800200 */
.L_x_25627:
[----:B------:R-:W0:Y:S01]  /*6100*/  S2R R0, SR_TID.X ;  /* 0x0000000000007919 */ /* 0x000e220000002100 */
[----:B------:R-:W-:Y:S02]  /*6110*/  IMAD R10, R44, UR36, RZ ;  /* 0x000000242c0a7c24 */ /* 0x000fe4000f8e02ff */
[----:B------:R-:W-:Y:S01]  /*6120*/  HFMA2 R11, -RZ, RZ, 0, 0 ;  /* 0x00000000ff0b7431 */ /* 0x000fe200000001ff */
[C---:B------:R-:W-:Y:S01]  /*6130*/  R2UR UR4, R38.reuse ;  /* 0x00000000260472ca */ /* 0x040fe200000e0000 */
[----:B------:R-:W-:Y:S01]  /*6140*/  IMAD R17, R45, UR37, R10 ;  /* 0x000000252d117c24 */ /* 0x000fe2000f8e020a */
[C---:B------:R-:W-:Y:S02]  /*6150*/  R2UR UR5, R39.reuse ;  /* 0x00000000270572ca */ /* 0x040fe400000e0000 */
        /* <DEDUP_REMOVED lines=8> */
[----:B0-----:R-:W-:-:S04]  /*61e0*/  SHF.L.U32 R0, R0, 0x1, RZ ;  /* 0x0000000100007819 */ /* 0x001fc800000006ff */
[----:B------:R-:W-:-:S05]  /*61f0*/  MOV R10, R0 ;  /* 0x00000000000a7202 */ /* 0x000fca0000000f00 */
[----:B------:R-:W-:-:S05]  /*6200*/  IMAD.WIDE.U32 R12, R45, UR36, R10 ;  /* 0x000000242d0c7c25 */ /* 0x000fca000f8e000a */
[----:B------:R-:W-:Y:S02]  /*6210*/  IADD3 R10, PT, PT, R13, R17, RZ ;  /* 0x000000110d0a7210 */ /* 0x000fe40007ffe0ff */
[----:B------:R-:W-:Y:S02]  /*6220*/  IADD3 R13, P2, PT, R12, 0x140, RZ ;  /* 0x000001400c0d7810 */ /* 0x000fe40007f5e0ff */
[----:B------:R-:W-:-:S04]  /*6230*/  LEA.HI R16, P0, R10, R12, RZ, 0x1 ;  /* 0x0000000c0a107211 */ /* 0x000fc800078108ff */
[----:B------:R-:W-:-:S04]  /*6240*/  IADD3.X R11, PT, PT, RZ, R10, RZ, P0, !PT ;  /* 0x0000000aff0b7210 */ /* 0x000fc800007fe4ff */
[C---:B------:R-:W-:Y:S02]  /*6250*/  SHF.L.U64.HI R11, R16.reuse, 0x2, R11 ;  /* 0x00000002100b7819 */ /* 0x040fe4000001020b */
[----:B------:R-:W-:-:S04]  /*6260*/  SHF.L.U32 R16, R16, 0x2, RZ ;  /* 0x0000000210107819 */ /* 0x000fc800000006ff */
        /* <DEDUP_REMOVED lines=11> */
[----:B------:R-:W-:Y:S02]  /*6320*/  IADD3 R36, P0, PT, R36, UR42, RZ ;  /* 0x0000002a24247c10 */ /* 0x000fe4000ff1e0ff */
[C---:B0-----:R-:W-:Y:S02]  /*6330*/  IADD3 R17, P1, PT, R12.reuse, 0xc0, RZ ;  /* 0x000000c00c117810 */ /* 0x041fe40007f3e0ff */
[----:B------:R-:W-:Y:S02]  /*6340*/  IADD3.X R37, PT, PT, R11, UR43, RZ, P0, !PT ;  /* 0x0000002b0b257c10 */ /* 0x000fe400087fe4ff */
[----:B------:R-:W-:-:S03]  /*6350*/  IADD3 R11, P0, PT, R12, 0x80, RZ ;  /* 0x000000800c0b7810 */ /* 0x000fc60007f1e0ff */
[----:B------:R0:W-:Y:S01]  /*6360*/  STG.E.64 desc[UR4][R36.64], R28 ;  /* 0x0000001c24007986 */ /* 0x0001e2000c101b04 */
[----:B------:R-:W-:-:S04]  /*6370*/  IADD3.X R16, PT, PT, RZ, R10, RZ, P0, !PT ;  /* 0x0000000aff107210 */ /* 0x000fc800007fe4ff */
[----:B------:R-:W-:-:S04]  /*6380*/  LEA.HI R11, P0, R16, R11, RZ, 0x1 ;  /* 0x0000000b100b7211 */ /* 0x000fc800078108ff */
[C---:B------:R-:W-:Y:S02]  /*6390*/  SHF.L.U32 R14, R11.reuse, 0x2, RZ ;  /* 0x000000020b0e7819 */ /* 0x040fe400000006ff */
[----:B------:R-:W-:Y:S02]  /*63a0*/  IADD3.X R16, PT, PT, RZ, R16, RZ, P0, !PT ;  /* 0x00000010ff107210 */ /* 0x000fe400007fe4ff */
[----:B------:R-:W-:Y:S02]  /*63b0*/  LOP3.LUT R14, R14, 0xfffffff8, RZ, 0xc0, !PT ;  /* 0xfffffff80e0e7812 */ /* 0x000fe400078ec0ff */
[----:B------:R-:W-:Y:S02]  /*63c0*/  SHF.L.U64.HI R11, R11, 0x2, R16 ;  /* 0x000000020b0b7819 */ /* 0x000fe40000010210 */
[----:B------:R-:W-:Y:S02]  /*63d0*/  IADD3 R14, P0, PT, R14, UR42, RZ ;  /* 0x0000002a0e0e7c10 */ /* 0x000fe4000ff1e0ff */
[----:B0-----:R-:W-:-:S02]  /*63e0*/  IADD3.X R28, PT, PT, RZ, R10, RZ, P1, !PT ;  /* 0x0000000aff1c7210 */ /* 0x001fc40000ffe4ff */
[----:B------:R-:W-:Y:S02]  /*63f0*/  IADD3.X R15, PT, PT, R11, UR43, RZ, P0, !PT ;  /* 0x0000002b0b0f7c10 */ /* 0x000fe400087fe4ff */
[----:B------:R-:W-:Y:S02]  /*6400*/  LEA.HI R17, P0, R28, R17, RZ, 0x1 ;  /* 0x000000111c117211 */ /* 0x000fe400078108ff */
[C---:B------:R-:W-:Y:S01]  /*6410*/  IADD3 R36, P6, PT, R12.reuse, 0x240, RZ ;  /* 0x000002400c247810 */ /* 0x040fe20007fde0ff */
[----:B------:R0:W-:Y:S01]  /*6420*/  STG.E.64 desc[UR4][R14.64], R30 ;  /* 0x0000001e0e007986 */ /* 0x0001e2000c101b04 */
[----:B------:R-:W-:Y:S02]  /*6430*/  IADD3.X R28, PT, PT, RZ, R28, RZ, P0, !PT ;  /* 0x0000001cff1c7210 */ /* 0x000fe400007fe4ff */
[----:B------:R-:W-:Y:S02]  /*6440*/  IADD3 R11, P0, PT, R12, 0x100, RZ ;  /* 0x000001000c0b7810 */ /* 0x000fe40007f1e0ff */
[----:B------:R-:W-:-:S02]  /*6450*/  SHF.L.U32 R16, R17, 0x2, RZ ;  /* 0x0000000211107819 */ /* 0x000fc400000006ff */
[----:B------:R-:W-:Y:S01]  /*6460*/  SHF.L.U64.HI R17, R17, 0x2, R28 ;  /* 0x0000000211117819 */ /* 0x000fe2000001021c */
[----:B------:R-:W-:Y:S01]  /*6470*/  IMAD.X R28, RZ, RZ, R10, P0 ;  /* 0x000000ffff1c7224 */ /* 0x000fe200000e060a */
[----:B------:R-:W-:-:S04]  /*6480*/  LOP3.LUT R16, R16, 0xfffffff8, RZ, 0xc0, !PT ;  /* 0xfffffff810107812 */ /* 0x000fc800078ec0ff */
[----:B------:R-:W-:Y:S02]  /*6490*/  IADD3 R16, P0, PT, R16, UR42, RZ ;  /* 0x0000002a10107c10 */ /* 0x000fe4000ff1e0ff */
[----:B------:R-:W-:Y:S02]  /*64a0*/  LEA.HI R11, P1, R28, R11, RZ, 0x1 ;  /* 0x0000000b1c0b7211 */ /* 0x000fe400078308ff */
[----:B0-----:R-:W-:Y:S02]  /*64b0*/  IADD3.X R14, PT, PT, RZ, R10, RZ, P2, !PT ;  /* 0x0000000aff0e7210 */ /* 0x001fe400017fe4ff */
[----:B------:R-:W-:Y:S02]  /*64c0*/  IADD3.X R17, PT, PT, R17, UR43, RZ, P0, !PT ;  /* 0x0000002b11117c10 */ /* 0x000fe400087fe4ff */
[----:B------:R-:W-:Y:S02]  /*64d0*/  LEA.HI R13, P0, R14, R13, RZ, 0x1 ;  /* 0x0000000d0e0d7211 */ /* 0x000fe400078108ff */
[----:B------:R-:W-:Y:S01]  /*64e0*/  IADD3.X R28, PT, PT, RZ, R28, RZ, P1, !PT ;  /* 0x0000001cff1c7210 */ /* 0x000fe20000ffe4ff */
[----:B------:R0:W-:Y:S01]  /*64f0*/  STG.E.64 desc[UR4][R16.64], R40 ;  /* 0x0000002810007986 */ /* 0x0001e2000c101b04 */
[----:B------:R-:W-:-:S02]  /*6500*/  IADD3.X R14, PT, PT, RZ, R14, RZ, P0, !PT ;  /* 0x0000000eff0e7210 */ /* 0x000fc400007fe4ff */
[C---:B------:R-:W-:Y:S02]  /*6510*/  SHF.L.U64.HI R15, R11.reuse, 0x2, R28 ;  /* 0x000000020b0f7819 */ /* 0x040fe4000001021c */
[----:B------:R-:W-:Y:S02]  /*6520*/  SHF.L.U32 R11, R11, 0x2, RZ ;  /* 0x000000020b0b7819 */ /* 0x000fe400000006ff */
[----:B------:R-:W-:Y:S02]  /*6530*/  IADD3 R28, P0, PT, R12, 0x180, RZ ;  /* 0x000001800c1c7810 */ /* 0x000fe40007f1e0ff */
[----:B------:R-:W-:Y:S02]  /*6540*/  SHF.L.U64.HI R29, R13, 0x2, R14 ;  /* 0x000000020d1d7819 */ /* 0x000fe4000001020e */
[----:B------:R-:W-:Y:S02]  /*6550*/  LOP3.LUT R14, R11, 0xfffffff8, RZ, 0xc0, !PT ;  /* 0xfffffff80b0e7812 */ /* 0x000fe400078ec0ff */
[----:B------:R-:W-:-:S02]  /*6560*/  IADD3.X R11, PT, PT, RZ, R10, RZ, P0, !PT ;  /* 0x0000000aff0b7210 */ /* 0x000fc400007fe4ff */
[----:B------:R-:W-:Y:S02]  /*6570*/  SHF.L.U32 R13, R13, 0x2, RZ ;  /* 0x000000020d0d7819 */ /* 0x000fe400000006ff */
[----:B------:R-:W-:Y:S02]  /*6580*/  LEA.HI R28, P2, R11, R28, RZ, 0x1 ;  /* 0x0000001c0b1c7211 */ /* 0x000fe400078508ff */
[----:B------:R-:W-:Y:S02]  /*6590*/  LOP3.LUT R13, R13, 0xfffffff8, RZ, 0xc0, !PT ;  /* 0xfffffff80d0d7812 */ /* 0x000fe400078ec0ff */
[----:B------:R-:W-:Y:S02]  /*65a0*/  IADD3.X R11, PT, PT, RZ, R11, RZ, P2, !PT ;  /* 0x0000000bff0b7210 */ /* 0x000fe400017fe4ff */
[----:B------:R-:W-:Y:S02]  /*65b0*/  IADD3 R14, P0, PT, R14, UR42, RZ ;  /* 0x0000002a0e0e7c10 */ /* 0x000fe4000ff1e0ff */
[C---:B------:R-:W-:Y:S01]  /*65c0*/  SHF.L.U64.HI R11, R28.reuse, 0x2, R11 ;  /* 0x000000021c0b7819 */ /* 0x040fe2000001020b */
[----:B------:R-:W-:Y:S01]  /*65d0*/  IMAD.SHL.U32 R28, R28, 0x4, RZ ;  /* 0x000000041c1c7824 */ /* 0x000fe200078e00ff */
[----:B0-----:R-:W-:-:S02]  /*65e0*/  IADD3 R16, P1, PT, R13, UR42, RZ ;  /* 0x0000002a0d107c10 */ /* 0x001fc4000ff3e0ff */
[----:B------:R-:W-:Y:S02]  /*65f0*/  IADD3.X R15, PT, PT, R15, UR43, RZ, P0, !PT ;  /* 0x0000002b0f0f7c10 */ /* 0x000fe400087fe4ff */
[----:B------:R-:W-:Y:S02]  /*6600*/  IADD3.X R17, PT, PT, R29, UR43, RZ, P1, !PT ;  /* 0x0000002b1d117c10 */ /* 0x000fe40008ffe4ff */
[----:B------:R-:W-:Y:S01]  /*6610*/  LOP3.LUT R28, R28, 0xfffffff8, RZ, 0xc0, !PT ;  /* 0xfffffff81c1c7812 */ /* 0x000fe200078ec0ff */
[----:B------:R0:W-:Y:S01]  /*6620*/  STG.E.64 desc[UR4][R14.64], R42 ;  /* 0x0000002a0e007986 */ /* 0x0001e2000c101b04 */
[C---:B------:R-:W-:Y:S02]  /*6630*/  IADD3 R40, P0, PT, R12.reuse, 0x1c0, RZ ;  /* 0x000001c00c287810 */ /* 0x040fe40007f1e0ff */
[----:B------:R-:W-:Y:S01]  /*6640*/  IADD3 R37, P1, PT, R12, 0x200, RZ ;  /* 0x000002000c257810 */ /* 0x000fe20007f3e0ff */
[----:B------:R1:W-:Y:S01]  /*6650*/  STG.E.64 desc[UR6][R16.64], R32 ;  /* 0x0000002010007986 */ /* 0x0003e2000c101b06 */
[----:B------:R-:W-:-:S02]  /*6660*/  IADD3 R28, P2, PT, R28, UR42, RZ ;  /* 0x0000002a1c1c7c10 */ /* 0x000fc4000ff5e0ff */
[C---:B------:R-:W-:Y:S02]  /*6670*/  IADD3 R30, P5, PT, R12.reuse, 0x280, RZ ;  /* 0x000002800c1e7810 */ /* 0x040fe40007fbe0ff */
[-C--:B------:R-:W-:Y:S02]  /*6680*/  IADD3.X R41, PT, PT, RZ, R10.reuse, RZ, P0, !PT ;  /* 0x0000000aff297210 */ /* 0x080fe400007fe4ff */
[----:B------:R-:W-:Y:S02]  /*6690*/  IADD3.X R29, PT, PT, R11, UR43, RZ, P2, !PT ;  /* 0x0000002b0b1d7c10 */ /* 0x000fe400097fe4ff */
[----:B------:R-:W-:Y:S02]  /*66a0*/  IADD3.X R31, PT, PT, RZ, R10, RZ, P5, !PT ;  /* 0x0000000aff1f7210 */ /* 0x000fe40002ffe4ff */
[C---:B0-----:R-:W-:Y:S01]  /*66b0*/  IADD3 R15, P4, PT, R12.reuse, 0x2c0, RZ ;  /* 0x000002c00c0f7810 */ /* 0x041fe20007f9e0ff */
[----:B------:R0:W-:Y:S01]  /*66c0*/  STG.E.64 desc[UR4][R28.64], R26 ;  /* 0x0000001a1c007986 */ /* 0x0001e2000c101b04 */
[----:B------:R-:W-:-:S02]  /*66d0*/  IADD3 R14, P3, PT, R12, 0x300, RZ ;  /* 0x000003000c0e7810 */ /* 0x000fc40007f7e0ff */
[-C--:B-1----:R-:W-:Y:S02]  /*66e0*/  IADD3.X R32, PT, PT, RZ, R10.reuse, RZ, P1, !PT ;  /* 0x0000000aff207210 */ /* 0x082fe40000ffe4ff */
[----:B------:R-:W-:Y:S02]  /*66f0*/  IADD3.X R17, PT, PT, RZ, R10, RZ, P6, !PT ;  /* 0x0000000aff117210 */ /* 0x000fe400037fe4ff */
[----:B------:R-:W-:Y:S02]  /*6700*/  LEA.HI R40, P6, R41, R40, RZ, 0x1 ;  /* 0x0000002829287211 */ /* 0x000fe400078d08ff */
[----:B------:R-:W-:Y:S02]  /*6710*/  LEA.HI R33, P5, R32, R37, RZ, 0x1 ;  /* 0x0000002520217211 */ /* 0x000fe400078b08ff */
[----:B------:R-:W-:Y:S02]  /*6720*/  IADD3.X R16, PT, PT, RZ, R10, RZ, P4, !PT ;  /* 0x0000000aff107210 */ /* 0x000fe400027fe4ff */
[----:B------:R-:W-:-:S02]  /*6730*/  IADD3.X R37, PT, PT, RZ, R41, RZ, P6, !PT ;  /* 0x00000029ff257210 */ /* 0x000fc400037fe4ff */
[----:B0-----:R-:W-:Y:S01]  /*6740*/  LEA.HI R28, P4, R17, R36, RZ, 0x1 ;  /* 0x00000024111c7211 */ /* 0x001fe200078908ff */
[----:B------:R-:W-:Y:S01]  /*6750*/  IMAD.SHL.U32 R36, R40, 0x4, RZ ;  /* 0x0000000428247824 */ /* 0x000fe200078e00ff */
[----:B------:R-:W-:Y:S02]  /*6760*/  IADD3.X R26, PT, PT, RZ, R32, RZ, P5, !PT ;  /* 0x00000020ff1a7210 */ /* 0x000fe40002ffe4ff */
[----:B------:R-:W-:Y:S02]  /*6770*/  LEA.HI R32, P6, R16, R15, RZ, 0x1 ;  /* 0x0000000f10207211 */ /* 0x000fe400078d08ff */
[----:B------:R-:W-:Y:S02]  /*6780*/  LEA.HI R30, P5, R31, R30, RZ, 0x1 ;  /* 0x0000001e1f1e7211 */ /* 0x000fe400078b08ff */
[----:B------:R-:W-:Y:S02]  /*6790*/  IADD3.X R15, PT, PT, RZ, R16, RZ, P6, !PT ;  /* 0x00000010ff0f7210 */ /* 0x000fe400037fe4ff */
[----:B------:R-:W-:-:S02]  /*67a0*/  SHF.L.U64.HI R27, R33, 0x2, R26 ;  /* 0x00000002211b7819 */ /* 0x000fc4000001021a */
[----:B------:R-:W-:Y:S02]  /*67b0*/  LOP3.LUT R16, R36, 0xfffffff8, RZ, 0xc0, !PT ;  /* 0xfffffff824107812 */ /* 0x000fe400078ec0ff */
[----:B------:R-:W-:Y:S02]  /*67c0*/  IADD3.X R29, PT, PT, RZ, R17, RZ, P4, !PT ;  /* 0x00000011ff1d7210 */ /* 0x000fe400027fe4ff */
[----:B------:R-:W-:Y:S02]  /*67d0*/  SHF.L.U32 R26, R33, 0x2, RZ ;  /* 0x00000002211a7819 */ /* 0x000fe400000006ff */
[----:B------:R-:W-:Y:S02]  /*67e0*/  IADD3.X R31, PT, PT, RZ, R31, RZ, P5, !PT ;  /* 0x0000001fff1f7210 */ /* 0x000fe40002ffe4ff */
[----:B------:R-:W-:Y:S02]  /*67f0*/  SHF.L.U64.HI R37, R40, 0x2, R37 ;  /* 0x0000000228257819 */ /* 0x000fe40000010225 */
[----:B------:R-:W-:-:S02]  /*6800*/  IADD3 R16, P5, PT, R16, UR42, RZ ;  /* 0x0000002a10107c10 */ /* 0x000fc4000ffbe0ff */
[----:B------:R-:W-:Y:S02]  /*6810*/  SHF.L.U64.HI R29, R28, 0x2, R29 ;  /* 0x000000021c1d7819 */ /* 0x000fe4000001021d */
[----:B------:R-:W-:Y:S02]  /*6820*/  SHF.L.U64.HI R15, R32, 0x2, R15 ;  /* 0x00000002200f7819 */ /* 0x000fe4000001020f */
[----:B------:R-:W-:Y:S02]  /*6830*/  LOP3.LUT R26, R26, 0xfffffff8, RZ, 0xc0, !PT ;  /* 0xfffffff81a1a7812 */ /* 0x000fe400078ec0ff */
[----:B------:R-:W-:Y:S02]  /*6840*/  SHF.L.U32 R28, R28, 0x2, RZ ;  /* 0x000000021c1c7819 */ /* 0x000fe400000006ff */
[----:B------:R-:W-:Y:S02]  /*6850*/  SHF.L.U64.HI R31, R30, 0x2, R31 ;  /* 0x000000021e1f7819 */ /* 0x000fe4000001021f */
[----:B------:R-:W-:-:S02]  /*6860*/  SHF.L.U32 R32, R32, 0x2, RZ ;  /* 0x0000000220207819 */ /* 0x000fc400000006ff */
[----:B------:R-:W-:Y:S02]  /*6870*/  SHF.L.U32 R30, R30, 0x2, RZ ;  /* 0x000000021e1e7819 */ /* 0x000fe400000006ff */
[----:B------:R-:W-:Y:S02]  /*6880*/  IADD3.X R17, PT, PT, R37, UR43, RZ, P5, !PT ;  /* 0x0000002b25117c10 */ /* 0x000fe4000affe4ff */
[----:B------:R-:W-:Y:S02]  /*6890*/  IADD3 R26, P4, PT, R26, UR42, RZ ;  /* 0x0000002a1a1a7c10 */ /* 0x000fe4000ff9e0ff */
[----:B------:R-:W-:Y:S01]  /*68a0*/  LOP3.LUT R28, R28, 0xfffffff8, RZ, 0xc0, !PT ;  /* 0xfffffff81c1c7812 */ /* 0x000fe200078ec0ff */
[----:B------:R0:W-:Y:S01]  /*68b0*/  STG.E.64 desc[UR4][R16.64], R24 ;  /* 0x0000001810007986 */ /* 0x0001e2000c101b04 */
[----:B------:R-:W-:Y:S01]  /*68c0*/  LOP3.LUT R32, R32, 0xfffffff8, RZ, 0xc0, !PT ;  /* 0xfffffff820207812 */ /* 0x000fe200078ec0ff */
[----:B------:R-:W1:Y:S01]  /*68d0*/  LDCU UR4, c[0x0][0x370] ;  /* 0x00006e00ff0477ac */ /* 0x000e620008000800 */
[----:B------:R-:W-:-:S02]  /*68e0*/  LOP3.LUT R30, R30, 0xfffffff8, RZ, 0xc0, !PT ;  /* 0xfffffff81e1e7812 */ /* 0x000fc400078ec0ff */
[----:B------:R-:W-:Y:S02]  /*68f0*/  IADD3 R13, P2, PT, R12, 0x340, RZ ;  /* 0x000003400c0d7810 */ /* 0x000fe40007f5e0ff */
[----:B------:R-:W-:Y:S02]  /*6900*/  IADD3.X R27, PT, PT, R27, UR43, RZ, P4, !PT ;  /* 0x0000002b1b1b7c10 */ /* 0x000fe4000a7fe4ff */
[----:B------:R-:W-:Y:S02]  /*6910*/  IADD3 R28, P6, PT, R28, UR42, RZ ;  /* 0x0000002a1c1c7c10 */ /* 0x000fe4000ffde0ff */
[----:B------:R-:W-:Y:S01]  /*6920*/  IADD3 R32, P4, PT, R32, UR42, RZ ;  /* 0x0000002a20207c10 */ /* 0x000fe2000ff9e0ff */
[----:B------:R-:W-:Y:S01]  /*6930*/  STG.E.64 desc[UR6][R26.64], R22 ;  /* 0x000000161a007986 */ /* 0x000fe2000c101b06 */
[----:B------:R-:W-:Y:S01]  /*6940*/  IADD3 R30, P5, PT, R30, UR42, RZ ;  /* 0x0000002a1e1e7c10 */ /* 0x000fe2000ffbe0ff */
[----:B0-----:R-:W-:Y:S01]  /*6950*/  IMAD.X R25, RZ, RZ, R10, P3 ;  /* 0x000000ffff197224 */ /* 0x001fe200018e060a */
[----:B------:R-:W-:Y:S01]  /*6960*/  IADD3 R11, P0, PT, R12, 0x380, RZ ;  /* 0x000003800c0b7810 */ /* 0x000fe20007f1e0ff */
[----:B------:R-:W1:Y:S01]  /*6970*/  LDC R24, c[0x0][0x364] ;  /* 0x0000d900ff187b82 */ /* 0x000e620000000800 */
[----:B------:R-:W-:-:S02]  /*6980*/  IADD3.X R16, PT, PT, RZ, R10, RZ, P2, !PT ;  /* 0x0000000aff107210 */ /* 0x000fc400017fe4ff */
[----:B------:R-:W-:Y:S02]  /*6990*/  IADD3 R12, P1, PT, R12, 0x3c0, RZ ;  /* 0x000003c00c0c7810 */ /* 0x000fe40007f3e0ff */
[----:B------:R-:W-:Y:S02]  /*69a0*/  IADD3.X R29, PT, PT, R29, UR43, RZ, P6, !PT ;  /* 0x0000002b1d1d7c10 */ /* 0x000fe4000b7fe4ff */
[----:B------:R-:W-:Y:S02]  /*69b0*/  IADD3.X R33, PT, PT, R15, UR43, RZ, P4, !PT ;  /* 0x0000002b0f217c10 */ /* 0x000fe4000a7fe4ff */
[----:B------:R-:W-:Y:S01]  /*69c0*/  IADD3.X R31, PT, PT, R31, UR43, RZ, P5, !PT ;  /* 0x0000002b1f1f7c10 */ /* 0x000fe2000affe4ff */
[----:B------:R-:W-:Y:S01]  /*69d0*/  STG.E.64 desc[UR8][R28.64], R20 ;  /* 0x000000141c007986 */ /* 0x000fe2000c101b08 */
[----:B------:R-:W-:Y:S02]  /*69e0*/  LEA.HI R15, P2, R25, R14, RZ, 0x1 ;  /* 0x0000000e190f7211 */ /* 0x000fe400078508ff */
[----:B------:R-:W-:Y:S01]  /*69f0*/  IADD3.X R14, PT, PT, RZ, R10, RZ, P0, !PT ;  /* 0x0000000aff0e7210 */ /* 0x000fe200007fe4ff */
[----:B------:R0:W-:Y:S01]  /*6a00*/  STG.E.64 desc[UR10][R30.64], R18 ;  /* 0x000000121e007986 */ /* 0x0001e2000c101b0a */
[----:B------:R-:W-:-:S02]  /*6a10*/  LEA.HI R13, P0, R16, R13, RZ, 0x1 ;  /* 0x0000000d100d7211 */ /* 0x000fc400078108ff */
[----:B------:R-:W-:Y:S01]  /*6a20*/  IADD3.X R17, PT, PT, RZ, R10, RZ, P1, !PT ;  /* 0x0000000aff117210 */ /* 0x000fe20000ffe4ff */
[----:B------:R2:W-:Y:S01]  /*6a30*/  STG.E.64 desc[UR12][R32.64], R34 ;  /* 0x0000002220007986 */ /* 0x0005e2000c101b0c */
[----:B------:R-:W-:Y:S02]  /*6a40*/  IADD3.X R10, PT, PT, RZ, R25, RZ, P2, !PT ;  /* 0x00000019ff0a7210 */ /* 0x000fe400017fe4ff */
[----:B------:R-:W-:Y:S02]  /*6a50*/  LEA.HI R11, P1, R14, R11, RZ, 0x1 ;  /* 0x0000000b0e0b7211 */ /* 0x000fe400078308ff */
[----:B------:R-:W-:-:S04]  /*6a60*/  LEA.HI R12, P2, R17, R12, RZ, 0x1 ;  /* 0x0000000c110c7211 */ /* 0x000fc800078508ff */
[----:B------:R-:W-:Y:S02]  /*6a70*/  IADD3.X R17, PT, PT, RZ, R17, RZ, P2, !PT ;  /* 0x00000011ff117210 */ /* 0x000fe400017fe4ff */
[----:B0-----:R-:W-:Y:S02]  /*6a80*/  IADD3.X R18, PT, PT, RZ, R16, RZ, P0, !PT ;  /* 0x00000010ff127210 */ /* 0x001fe400007fe4ff */
[C---:B------:R-:W-:Y:S02]  /*6a90*/  SHF.L.U64.HI R19, R15.reuse, 0x2, R10 ;  /* 0x000000020f137819 */ /* 0x040fe4000001020a */
[----:B------:R-:W-:Y:S02]  /*6aa0*/  IADD3.X R10, PT, PT, RZ, R14, RZ, P1, !PT ;  /* 0x0000000eff0a7210 */ /* 0x000fe40000ffe4ff */
[----:B------:R-:W-:Y:S02]  /*6ab0*/  SHF.L.U32 R16, R15, 0x2, RZ ;  /* 0x000000020f107819 */ /* 0x000fe400000006ff */
[C---:B------:R-:W-:Y:S01]  /*6ac0*/  SHF.L.U64.HI R18, R13.reuse, 0x2, R18 ;  /* 0x000000020d127819 */ /* 0x040fe20000010212 */
[----:B------:R-:W-:Y:S01]  /*6ad0*/  IMAD.SHL.U32 R13, R13, 0x4, RZ ;  /* 0x000000040d0d7824 */ /* 0x000fe200078e00ff */
[----:B------:R-:W-:-:S02]  /*6ae0*/  SHF.L.U64.HI R15, R11, 0x2, R10 ;  /* 0x000000020b0f7819 */ /* 0x000fc4000001020a */
[----:B------:R-:W-:Y:S02]  /*6af0*/  LOP3.LUT R10, R16, 0xfffffff8, RZ, 0xc0, !PT ;  /* 0xfffffff8100a7812 */ /* 0x000fe400078ec0ff */
[C---:B------:R-:W-:Y:S02]  /*6b00*/  SHF.L.U64.HI R17, R12.reuse, 0x2, R17 ;  /* 0x000000020c117819 */ /* 0x040fe40000010211 */
[----:B------:R-:W-:Y:S02]  /*6b10*/  SHF.L.U32 R16, R12, 0x2, RZ ;  /* 0x000000020c107819 */ /* 0x000fe400000006ff */
[----:B------:R-:W-:Y:S02]  /*6b20*/  LOP3.LUT R12, R13, 0xfffffff8, RZ, 0xc0, !PT ;  /* 0xfffffff80d0c7812 */ /* 0x000fe400078ec0ff */
[----:B------:R-:W-:Y:S02]  /*6b30*/  SHF.L.U32 R14, R11, 0x2, RZ ;  /* 0x000000020b0e7819 */ /* 0x000fe400000006ff */
[----:B------:R-:W-:-:S02]  /*6b40*/  IADD3 R10, P0, PT, R10, UR42, RZ ;  /* 0x0000002a0a0a7c10 */ /* 0x000fc4000ff1e0ff */
[----:B------:R-:W-:Y:S02]  /*6b50*/  IADD3 R12, P1, PT, R12, UR42, RZ ;  /* 0x0000002a0c0c7c10 */ /* 0x000fe4000ff3e0ff */
[----:B------:R-:W-:Y:S02]  /*6b60*/  LOP3.LUT R14, R14, 0xfffffff8, RZ, 0xc0, !PT ;  /* 0xfffffff80e0e7812 */ /* 0x000fe400078ec0ff */
[----:B------:R-:W-:Y:S02]  /*6b70*/  IADD3.X R11, PT, PT, R19, UR43, RZ, P0, !PT ;  /* 0x0000002b130b7c10 */ /* 0x000fe400087fe4ff */
[----:B------:R-:W-:Y:S01]  /*6b80*/  IADD3.X R13, PT, PT, R18, UR43, RZ, P1, !PT ;  /* 0x0000002b120d7c10 */ /* 0x000fe20008ffe4ff */
[----:B-1----:R-:W-:Y:S01]  /*6b90*/  IMAD R18, R24, UR4, RZ ;  /* 0x0000000418127c24 */ /* 0x002fe2000f8e02ff */
[----:B------:R-:W-:Y:S01]  /*6ba0*/  IADD3 R14, P0, PT, R14, UR42, RZ ;  /* 0x0000002a0e0e7c10 */ /* 0x000fe2000ff1e0ff */
[----:B------:R2:W-:Y:S01]  /*6bb0*/  STG.E.64 desc[UR6][R10.64], R8 ;  /* 0x000000080a007986 */ /* 0x0005e2000c101b06 */
[----:B------:R-:W-:-:S02]  /*6bc0*/  LOP3.LUT R16, R16, 0xfffffff8, RZ, 0xc0, !PT ;  /* 0xfffffff810107812 */ /* 0x000fc400078ec0ff */
[----:B------:R-:W-:Y:S01]  /*6bd0*/  IADD3.X R15, PT, PT, R15, UR43, RZ, P0, !PT ;  /* 0x0000002b0f0f7c10 */ /* 0x000fe200087fe4ff */
[----:B------:R2:W-:Y:S01]  /*6be0*/  STG.E.64 desc[UR8][R12.64], R6 ;  /* 0x000000060c007986 */ /* 0x0005e2000c101b08 */
[----:B------:R-:W-:Y:S02]  /*6bf0*/  IADD3 R45, P0, PT, R18, R45, RZ ;  /* 0x0000002d122d7210 */ /* 0x000fe40007f1e0ff */
[----:B------:R-:W-:Y:S01]  /*6c00*/  IADD3 R16, P2, PT, R16, UR42, RZ ;  /* 0x0000002a10107c10 */ /* 0x000fe2000ff5e0ff */
[----:B------:R2:W-:Y:S01]  /*6c10*/  STG.E.64 desc[UR10][R14.64], R4 ;  /* 0x000000040e007986 */ /* 0x0005e2000c101b0a */
[----:B------:R-:W-:Y:S02]  /*6c20*/  LEA.HI.X.SX32 R44, R18, R44, 0x1, P0 ;  /* 0x0000002c122c7211 */ /* 0x000fe400000f0eff */
[----:B------:R-:W-:Y:S02]  /*6c30*/  ISETP.GE.U32.AND P0, PT, R45, UR38, PT ;  /* 0x000000262d007c0c */ /* 0x000fe4000bf06070 */
[----:B------:R-:W-:-:S02]  /*6c40*/  IADD3.X R17, PT, PT, R17, UR43, RZ, P2, !PT ;  /* 0x0000002b11117c10 */ /* 0x000fc400097fe4ff */
[----:B------:R-:W-:-:S03]  /*6c50*/  ISETP.GE.AND.EX P0, PT, R44, UR39, PT, P0 ;  /* 0x000000272c007c0c */ /* 0x000fc6000bf06300 */
[----:B------:R2:W-:Y:S10]  /*6c60*/  STG.E.64 desc[UR12][R16.64], R2 ;  /* 0x0000000210007986 */ /* 0x0005f4000c101b0c */
[----:B------:R-:W-:Y:S05]  /*6c70*/  @!P0 BRA `(.L_x_25629) ;  /* 0xffffff9400788947 */ /* 0x000fea000383ffff */
[----:B------:R-:W-:Y:S05]  /*6c80*/  EXIT ;  /* 0x000000000000794d */ /* 0x000fea0003800000 */
.L_x_25564:
[----:B------:R-:W-:Y:S01]  /*6c90*/  HFMA2 R11, -RZ, RZ, 0, 1.847743988037109375e-06 ;  /* 0x0000001fff0b7431 */ /* 0x000fe200000001ff */
[----:B------:R-:W-:Y:S01]  /*6ca0*/  BSSY B0, `(.L_x_25630) ;  /* 0x0000006000007945 */ /* 0x000fe20003800000 */
[----:B------:R-:W-:Y:S02]  /*6cb0*/  MOV R12, 0x10 ;  /* 0x00000010000c7802 */ /* 0x000fe40000000f00 */
[----:B------:R-:W-:-:S07]  /*6cc0*/  MOV R15, 0xffffffff ;  /* 0xffffffff000f7802 */ /* 0x000fce0000000f00 */
[----:B------:R-:W-:Y:S05]  /*6cd0*/  WARPSYNC.COLLECTIVE R15, `(.L_x_25631) ;  /* 0x000000000f087348 */ /* 0x000fea0003c00000 */
[----:B------:R0:W1:Y:S02]  /*6ce0*/  SHFL.BFLY P6, R14, R13, R12, R11 ;  /* 0x0c00000c0d0e7389 */ /* 0x00006400000c000b */
[----:B01----:R-:W-:Y:S05]  /*6cf0*/  ENDCOLLECTIVE ;  /* 0x000000000000791b */ /* 0x003fea0003800000 */
.L_x_25631:
[----:B------:R-:W-:Y:S05]  /*6d00*/  BSYNC B0 ;  /* 0x0000000000007941 */ /* 0x000fea0003800000 */
.L_x_25630:
        /* <DEDUP_REMOVED lines=9> */
.L_x_25632:
[----:B------:R-:W-:Y:S01]  /*6da0*/  HFMA2 R12, -RZ, RZ, 0, 2.384185791015625e-07 ;  /* 0x00000004ff0c7431 */ /* 0x000fe200000001ff */
[----:B------:R-:W-:-:S04]  /*6db0*/  FMNMX R0, R13, R14, !PT ;  /* 0x0000000e0d007209 */ /* 0x000fc80007800000 */
[----:B------:R-:W-:-:S07]  /*6dc0*/  MOV R13, R0 ;  /* 0x00000000000d7202 */ /* 0x000fce0000000f00 */
[----:B------:R-:W-:Y:S05]  /*6dd0*/  WARPSYNC.COLLECTIVE R15, `(.L_x_25633) ;  /* 0x000000000f087348 */ /* 0x000fea0003c00000 */
[----:B------:R0:W1:Y:S02]  /*6de0*/  SHFL.BFLY P6, R14, R13, R12, R11 ;  /* 0x0c00000c0d0e7389 */ /* 0x00006400000c000b */
[----:B01----:R-:W-:Y:S05]  /*6df0*/  ENDCOLLECTIVE ;  /* 0x000000000000791b */ /* 0x003fea0003800000 */
.L_x_25633:
[----:B------:R-:W-:Y:S01]  /*6e00*/  HFMA2 R12, -RZ, RZ, 0, 1.1920928955078125e-07 ;  /* 0x00000002ff0c7431 */ /* 0x000fe200000001ff */
[----:B------:R-:W-:-:S04]  /*6e10*/  FMNMX R2, R0, R14, !PT ;  /* 0x0000000e00027209 */ /* 0x000fc80007800000 */
[----:B------:R-:W-:-:S07]  /*6e20*/  MOV R13, R2 ;  /* 0x00000002000d7202 */ /* 0x000fce0000000f00 */
[----:B------:R-:W-:Y:S05]  /*6e30*/  WARPSYNC.COLLECTIVE R15, `(.L_x_25634) ;  /* 0x000000000f087348 */ /* 0x000fea0003c00000 */
[----:B------:R0:W1:Y:S02]  /*6e40*/  SHFL.BFLY P6, R14, R13, R12, R11 ;  /* 0x0c00000c0d0e7389 */ /* 0x00006400000c000b */
[----:B01----:R-:W-:Y:S05]  /*6e50*/  ENDCOLLECTIVE ;  /* 0x000000000000791b */ /* 0x003fea0003800000 */
.L_x_25634:
[----:B------:R-:W-:Y:S01]  /*6e60*/  HFMA2 R12, -RZ, RZ, 0, 5.9604644775390625e-08 ;  /* 0x00000001ff0c7431 */ /* 0x000fe200000001ff */
[----:B------:R-:W-:-:S04]  /*6e70*/  FMNMX R3, R2, R14, !PT ;  /* 0x0000000e02037209 */ /* 0x000fc80007800000 */
[----:B------:R-:W-:-:S07]  /*6e80*/  MOV R13, R3 ;  /* 0x00000003000d7202 */ /* 0x000fce0000000f00 */
[----:B------:R-:W-:Y:S05]  /*6e90*/  WARPSYNC.COLLECTIVE R15, `(.L_x_25635) ;  /* 0x000000000f087348 */ /* 0x000fea0003c00000 */
[----:B------:R0:W1:Y:S02]  /*6ea0*/  SHFL.BFLY P6, R14, R13, R12, R11 ;  /* 0x0c00000c0d0e7389 */ /* 0x00006400000c000b */
[----:B01----:R-:W-:Y:S05]  /*6eb0*/  ENDCOLLECTIVE ;  /* 0x000000000000791b */ /* 0x003fea0003800000 */
.L_x_25635:
[----:B------:R-:W-:-:S05]  /*6ec0*/  FMNMX R7, R3, R14, !PT ;  /* 0x0000000e03077209 */ /* 0x000fca0007800000 */
[--C-:B------:R-:W-:Y:S01]  /*6ed0*/  FADD R8, R8, -R7.reuse ;  /* 0x8000000708087221 */ /* 0x100fe20000000000 */
[--C-:B------:R-:W-:Y:S01]  /*6ee0*/  FADD R5, R9, -R7.reuse ;  /* 0x8000000709057221 */ /* 0x100fe20000000000 */
[--C-:B------:R-:W-:Y:S01]  /*6ef0*/  FADD R10, R10, -R7.reuse ;  /* 0x800000070a0a7221 */ /* 0x100fe20000000000 */
[----:B------:R-:W-:Y:S01]  /*6f00*/  FADD R6, -R7, R6 ;  /* 0x0000000607067221 */ /* 0x000fe20000000100 */
        /* <DEDUP_REMOVED lines=251> */
[----:B------:R-:W-:Y:S01]  /*7ec0*/  SHF.L.U32 R3, R3, 0x17, RZ ;  /* 0x0000001703037819 */ /* 0x000fe200000006ff */
[----:B------:R-:W-:Y:S02]  /*7ed0*/  FFMA R43, R43, 1.925963033500011079e-08, R0 ;  /* 0x32a570602b2b7823 */ /* 0x000fe40000000000 */
        /* <DEDUP_REMOVED lines=17> */
[C---:B------:R-:W-:Y:S01]  /*7ff0*/  FADD R15, R11.reuse, -12583039 ;  /* 0xcb40007f0b0f7421 */ /* 0x040fe20000000000 */
[----:B------:R-:W-:-:S03]  /*8000*/  IMAD.SHL.U32 R11, R11, 0x800000, RZ ;  /* 0x008000000b0b7824 */ /* 0x000fc600078e00ff */
[C---:B------:R-:W-:Y:S01]  /*8010*/  FFMA R15, R10.reuse, 1.4426950216293334961, -R15 ;  /* 0x3fb8aa3b0a0f7823 */ /* 0x040fe2000000080f */
[----:B------:R-:W0:Y:S03]  /*8020*/  MUFU.EX2 R13, R13 ;  /* 0x0000000d000d7308 */ /* 0x000e260000000800 */
[----:B------:R-:W-:Y:S01]  /*8030*/  FFMA R15, R10, 1.925963033500011079e-08, R15 ;  /* 0x32a570600a0f7823 */ /* 0x000fe2000000000f */
[----:B------:R-:W-:-:S04]  /*8040*/  FADD R10, R53, -12583039 ;  /* 0xcb40007f350a7421 */ /* 0x000fc80000000000 */
[----:B------:R1:W2:Y:S01]  /*8050*/  MUFU.EX2 R16, R15 ;  /* 0x0000000f00107308 */ /* 0x0002a20000000800 */
[----:B------:R-:W-:-:S04]  /*8060*/  FFMA R10, R51, 1.4426950216293334961, -R10 ;  /* 0x3fb8aa3b330a7823 */ /* 0x000fc8000000080a */
[----:B------:R-:W-:Y:S01]  /*8070*/  FFMA R51, R51, 1.925963033500011079e-08, R10 ;  /* 0x32a5706033337823 */ /* 0x000fe2000000000a */
[----:B------:R-:W-:Y:S01]  /*8080*/  SHF.L.U32 R10, R53, 0x17, RZ ;  /* 0x00000017350a7819 */ /* 0x000fe200000006ff */
[----:B0-----:R-:W-:Y:S01]  /*8090*/  FMUL R0, R0, R13 ;  /* 0x0000000d00007220 */ /* 0x001fe20000400000 */
[----:B-1----:R-:W-:-:S03]  /*80a0*/  MOV R15, 0xffffffff ;  /* 0xffffffff000f7802 */ /* 0x002fc60000000f00 */
[----:B------:R-:W0:Y:S01]  /*80b0*/  MUFU.EX2 R51, R51 ;  /* 0x0000003300337308 */ /* 0x000e220000000800 */
[----:B--2---:R-:W-:Y:S01]  /*80c0*/  FMUL R16, R11, R16 ;  /* 0x000000100b107220 */ /* 0x004fe20000400000 */
        /* <DEDUP_REMOVED lines=38> */
.L_x_25636:
[----:B------:R-:W-:Y:S02]  /*8330*/  HFMA2 R12, -RZ, RZ, 0, 4.76837158203125e-07 ;  /* 0x00000008ff0c7431 */ /* 0x000fe400000001ff */
[----:B------:R-:W-:-:S05]  /*8340*/  FADD R40, R13, R14 ;  /* 0x0000000e0d287221 */ /* 0x000fca0000000000 */
[----:B------:R-:W-:-:S07]  /*8350*/  MOV R13, R40 ;  /* 0x00000028000d7202 */ /* 0x000fce0000000f00 */
[----:B------:R-:W-:Y:S05]  /*8360*/  WARPSYNC.COLLECTIVE R15, `(.L_x_25637) ;  /* 0x000000000f087348 */ /* 0x000fea0003c00000 */
[----:B------:R0:W1:Y:S02]  /*8370*/  SHFL.BFLY P6, R14, R13, R12, R11 ;  /* 0x0c00000c0d0e7389 */ /* 0x00006400000c000b */
[----:B01----:R-:W-:Y:S05]  /*8380*/  ENDCOLLECTIVE ;  /* 0x000000000000791b */ /* 0x003fea0003800000 */
.L_x_25637:
[----:B------:R-:W-:Y:S02]  /*8390*/  IMAD.MOV.U32 R12, RZ, RZ, 0x4 ;  /* 0x00000004ff0c7424 */ /* 0x000fe400078e00ff */
[----:B------:R-:W-:-:S05]  /*83a0*/  FADD R41, R40, R14 ;  /* 0x0000000e28297221 */ /* 0x000fca0000000000 */
[----:B------:R-:W-:-:S07]  /*83b0*/  MOV R13, R41 ;  /* 0x00000029000d7202 */ /* 0x000fce0000000f00 */
[----:B------:R-:W-:Y:S05]  /*83c0*/  WARPSYNC.COLLECTIVE R15, `(.L_x_25638) ;  /* 0x000000000f087348 */ /* 0x000fea0003c00000 */
[----:B------:R0:W1:Y:S02]  /*83d0*/  SHFL.BFLY P6, R14, R13, R12, R11 ;  /* 0x0c00000c0d0e7389 */ /* 0x00006400000c000b */
[----:B01----:R-:W-:Y:S05]  /*83e0*/  ENDCOLLECTIVE ;  /* 0x000000000000791b */ /* 0x003fea0003800000 */
.L_x_25638:
[----:B------:R-:W-:Y:S02]  /*83f0*/  HFMA2 R12, -RZ, RZ, 0, 1.1920928955078125e-07 ;  /* 0x00000002ff0c7431 */ /* 0x000fe400000001ff */
[----:B------:R-:W-:-:S05]  /*8400*/  FADD R42, R41, R14 ;  /* 0x0000000e292a7221 */ /* 0x000fca0000000000 */
[----:B------:R-:W-:-:S07]  /*8410*/  MOV R13, R42 ;  /* 0x0000002a000d7202 */ /* 0x000fce0000000f00 */
[----:B------:R-:W-:Y:S05]  /*8420*/  WARPSYNC.COLLECTIVE R15, `(.L_x_25639) ;  /* 0x000000000f087348 */ /* 0x000fea0003c00000 */
[----:B------:R0:W1:Y:S02]  /*8430*/  SHFL.BFLY P6, R14, R13, R12, R11 ;  /* 0x0c00000c0d0e7389 */ /* 0x00006400000c000b */
[----:B01----:R-:W-:Y:S05]  /*8440*/  ENDCOLLECTIVE ;  /* 0x000000000000791b */ /* 0x003fea0003800000 */
.L_x_25639:
[----:B------:R-:W-:Y:S02]  /*8450*/  HFMA2 R12, -RZ, RZ, 0, 5.9604644775390625e-08 ;  /* 0x00000001ff0c7431 */ /* 0x000fe400000001ff */
[----:B------:R-:W-:-:S05]  /*8460*/  FADD R43, R42, R14 ;  /* 0x0000000e2a2b7221 */ /* 0x000fca0000000000 */
[----:B------:R-:W-:-:S07]  /*8470*/  MOV R13, R43 ;  /* 0x0000002b000d7202 */ /* 0x000fce0000000f00 */
[----:B------:R-:W-:Y:S05]  /*8480*/  WARPSYNC.COLLECTIVE R15, `(.L_x_25640) ;  /* 0x000000000f087348 */ /* 0x000fea0003c00000 */
[----:B------:R0:W1:Y:S02]  /*8490*/  SHFL.BFLY P6, R14, R13, R12, R11 ;  /* 0x0c00000c0d0e7389 */ /* 0x00006400000c000b */
[----:B01----:R-:W-:Y:S05]  /*84a0*/  ENDCOLLECTIVE ;  /* 0x000000000000791b */ /* 0x003fea0003800000 */
.L_x_25640:
[----:B------:R-:W-:Y:S05]  /*84b0*/  BRA `(.L_x_25641) ;  /* 0xffffffbc00907947 */ /* 0x000fea000383ffff */
        .weak           $__internal_413_$__cuda_sm3x_div_rn_noftz_f32_slowpath
        .type           $__internal_413_$__cuda_sm3x_div_rn_noftz_f32_slowpath,@function
        .size           $__internal_413_$__cuda_sm3x_div_rn_noftz_f32_slowpath,(.L_x_37790 - $__internal_413_$__cuda_sm3x_div_rn_noftz_f32_slowpath)
$__internal_413_$__cuda_sm3x_div_rn_noftz_f32_slowpath:
        /* <DEDUP_REMOVED lines=35> */
.L_x_25643:
[----:B------:R-:W-:Y:S01]  /*86f0*/  LEA R49, R48, 0xc0800000, 0x17 ;  /* 0xc080000030317811 */ /* 0x000fe200078eb8ff */
[----:B------:R-:W-:Y:S01]  /*8700*/  BSSY.RECONVERGENT B1, `(.L_x_25648) ;  /* 0x0000036000017945 */ /* 0x000fe20003800200 */
[----:B------:R-:W-:Y:S02]  /*8710*/  IADD3 R50, PT, PT, R11, -0x7f, RZ ;  /* 0xffffff810b327810 */ /* 0x000fe40007ffe0ff */
[----:B------:R-:W-:-:S03]  /*8720*/  IADD3 R51, PT, PT, -R49, R12, RZ ;  /* 0x0000000c31337210 */ /* 0x000fc60007ffe1ff */
[C---:B------:R-:W-:Y:S01]  /*8730*/  IMAD R11, R50.reuse, -0x800000, R37 ;  /* 0xff800000320b7824 */ /* 0x040fe200078e0225 */
[----:B------:R-:W0:Y:S01]  /*8740*/  MUFU.RCP R49, R51 ;  /* 0x0000003300317308 */ /* 0x000e220000001000 */
[----:B------:R-:W-:Y:S01]  /*8750*/  FADD.FTZ R12, -R51, -RZ ;  /* 0x800000ff330c7221 */ /* 0x000fe20000010100 */
        /* <DEDUP_REMOVED lines=44> */
.L_x_25650:
[----:B------:R-:W-:-:S04]  /*8a20*/  LOP3.LUT R12, R12, 0x80000000, RZ, 0xc0, !PT ;  /* 0x800000000c0c7812 */ /* 0x000fc800078ec0ff */
[----:B------:R-:W-:Y:S01]  /*8a30*/  LOP3.LUT R12, R12, 0x7f800000, RZ, 0xfc, !PT ;  /* 0x7f8000000c0c7812 */ /* 0x000fe200078efcff */
[----:B------:R-:W-:Y:S06]  /*8a40*/  BRA `(.L_x_25651) ;  /* 0x0000000000047947 */ /* 0x000fec0003800000 */
.L_x_25649:
[----:B------:R-:W-:-:S07]  /*8a50*/  LEA R12, R13, R12, 0x17 ;  /* 0x0000000c0d0c7211 */ /* 0x000fce00078eb8ff */
.L_x_25651:
[----:B------:R-:W-:Y:S05]  /*8a60*/  BSYNC.RECONVERGENT B1 ;  /* 0x0000000000017941 */ /* 0x000fea0003800200 */
.L_x_25648:
[----:B------:R-:W-:Y:S05]  /*8a70*/  BRA `(.L_x_25652) ;  /* 0x0000000000207947 */ /* 0x000fea0003800000 */
.L_x_25647:
[----:B------:R-:W-:-:S04]  /*8a80*/  LOP3.LUT R12, R12, 0x80000000, R37, 0x48, !PT ;  /* 0x800000000c0c7812 */ /* 0x000fc800078e4825 */
[----:B------:R-:W-:Y:S01]  /*8a90*/  LOP3.LUT R12, R12, 0x7f800000, RZ, 0xfc, !PT ;  /* 0x7f8000000c0c7812 */ /* 0x000fe200078efcff */
[----:B------:R-:W-:Y:S06]  /*8aa0*/  BRA `(.L_x_25652) ;  /* 0x0000000000147947 */ /* 0x000fec0003800000 */
.L_x_25646:
[----:B------:R-:W-:Y:S01]  /*8ab0*/  LOP3.LUT R12, R12, 0x80000000, R37, 0x48, !PT ;  /* 0x800000000c0c7812 */ /* 0x000fe200078e4825 */
[----:B------:R-:W-:Y:S06]  /*8ac0*/  BRA `(.L_x_25652) ;  /* 0x00000000000c7947 */ /* 0x000fec0003800000 */
.L_x_25645:
[----:B------:R-:W0:Y:S01]  /*8ad0*/  MUFU.RSQ R12, -QNAN ;  /* 0xffc00000000c7908 */ /* 0x000e220000001400 */
[----:B------:R-:W-:Y:S05]  /*8ae0*/  BRA `(.L_x_25652) ;  /* 0x0000000000047947 */ /* 0x000fea0003800000 */
.L_x_25644:
[----:B------:R-:W-:-:S07]  /*8af0*/  FADD.FTZ R12, R37, R12 ;  /* 0x0000000c250c7221 */ /* 0x000fce0000010000 */
.L_x_25652:
[----:B------:R-:W-:Y:S05]  /*8b00*/  BSYNC.RECONVERGENT B0 ;  /* 0x0000000000007941 */ /* 0x000fea0003800200 */
.L_x_25642:
[----:B------:R-:W-:Y:S01]  /*8b10*/  HFMA2 R13, -RZ, RZ, 0, 0 ;  /* 0x00000000ff0d7431 */ /* 0x000fe200000001ff */
[----:B0-----:R-:W-:Y:S02]  /*8b20*/  MOV R11, R12 ;  /* 0x0000000c000b7202 */ /* 0x001fe40000000f00 */
[----:B------:R-:W-:-:S04]  /*8b30*/  MOV R12, R46 ;  /* 0x0000002e000c7202 */ /* 0x000fc80000000f00 */
[----:B------:R-:W-:Y:S05]  /*8b40*/  RET.REL.NODEC R12 `(_Z15SoftmaxWarpImplI22BroadcastScaleMaskLoadIffbLm2EiE11DirectStoreIffEfLi2ELi32ELi32ELi1ELb0EL9Algorithm0EEvT_T0_ll) ;  /* 0xffffff740c2c7950 */ /* 0x000fea0003c3ffff */
.L_x_25653:
        /* <DEDUP_REMOVED lines=11> */
.L_x_37790:


//--------------------- .text._Z15SoftmaxWarpImplI22BroadcastScaleMaskLoadIffbLm2EiE11DirectStoreIffEfLi2ELi30ELi32ELi1ELb1EL9Algorithm0EEvT_T0_ll --------------------------
	.section	.text._Z15SoftmaxWarpImplI22BroadcastScaleMaskLoadIffbLm2EiE11DirectStoreIffEfLi2ELi30ELi32ELi1ELb1EL9Algorithm0EEvT_T0_ll,"ax",@progbits
	.align	128
        .global         _Z15SoftmaxWarpImplI22BroadcastScaleMaskLoadIffbLm2EiE11DirectStoreIffEfLi2ELi30ELi32ELi1ELb1EL9Algorithm0EEvT_T0_ll
        .type           _Z15SoftmaxWarpImplI22BroadcastScaleMaskLoadIffbLm2EiE11DirectStoreIffEfLi2ELi30ELi32ELi1ELb1EL9Algorithm0EEvT_T0_ll,@function
        .size           _Z15SoftmaxWarpImplI22BroadcastScaleMaskLoadIffbLm2EiE11DirectStoreIffEfLi2ELi30ELi32ELi1ELb1EL9Algorithm0EEvT_T0_ll,(.L_x_37791 - _Z15SoftmaxWarpImplI22BroadcastScaleMaskLoadIffbLm2EiE11DirectStoreIffEfLi2ELi30ELi32ELi1ELb1EL9Algorithm0EEvT_T0_ll)
        .other          _Z15SoftmaxWarpImplI22BroadcastScaleMaskLoadIffbLm2EiE11DirectStoreIffEfLi2ELi30ELi32ELi1ELb1EL9Algorithm0EEvT_T0_ll,@"STO_CUDA_ENTRY STV_DEFAULT"
_Z15SoftmaxWarpImplI22BroadcastScaleMaskLoadIffbLm2EiE11DirectStoreIffEfLi2ELi30ELi32ELi1ELb1EL9Algorithm0EEvT_T0_ll:
.text._Z15SoftmaxWarpImplI22BroadcastScaleMaskLoadIffbLm2EiE11DirectStoreIffEfLi2ELi30ELi32ELi1ELb1EL9Algorithm0EEvT_T0_ll:
        /* <DEDUP_REMOVED lines=27> */
.L_x_25654:
        /* <DEDUP_REMOVED lines=25> */
[----:B-1----:R-:W-:-:S07]  /*0340*/  IADD3 R45, PT, PT, R71, 0x340, RZ ;  /* 0x00000340472d7810 */ /* 0x002fce0007ffe0ff */
.L_x_25776:
[----:B------:R-:W0:Y:S01]  /*0350*/  LDC.64 R2, c[0x0][0x3f0] ;  /* 0x0000fc00ff027b82 */ /* 0x000e220000000a00 */
[----:B------:R-:W-:Y:S01]  /*0360*/  BSSY.RECONVERGENT B0, `(.L_x_25655) ;  /* 0x000004b000007945 */ /* 0x000fe20003800200 */
[----:B------:R-:W-:Y:S01]  /*0370*/  MOV R39, 0xff800000 ;  /* 0xff80000000277802 */ /* 0x000fe20000000f00 */
[----:B-1234-:R-:W-:Y:S01]  /*0380*/  IMAD.MOV.U32 R13, RZ, RZ, -0x800000 ;  /* 0xff800000ff0d7424 */ /* 0x01efe200078e00ff */
        /* <DEDUP_REMOVED lines=36> */
[----:B------:R-:W-:-:S05]  /*05d0*/  MOV R0, R5 ;  /* 0x0000000500007202 */ /* 0x000fca0000000f00 */
[----:B------:R-:W-:Y:S01]  /*05e0*/  @!P3 IMAD.MOV R0, RZ, RZ, -R0 ;  /* 0x000000ffff00b224 */ /* 0x000fe200078e0a00 */
[----:B-1----:R-:W-:-:S04]  /*05f0*/  ISETP.NE.U32.AND P3, PT, R12, 0x1, PT ;  /* 0x000000010c00780c */ /* 0x002fc80003f65070 */
[----:B------:R-:W-:Y:S02]  /*0600*/  ISETP.NE.AND.EX P3, PT, R13, RZ, PT, P3 ;  /* 0x000000ff0d00720c */ /* 0x000fe40003f65330 */
[----:B------:R-:W-:Y:S02]  /*0610*/  @!P6 LOP3.LUT R0, RZ, R6, RZ, 0x33, !PT ;  /* 0x00000006ff00e212 */ /* 0x000fe400078e33ff */
[----:B0-----:R-:W-:Y:S02]  /*0620*/  ISETP.NE.U32.AND P6, PT, R8, 0x1, PT ;  /* 0x000000010800780c */ /* 0x001fe40003fc5070 */
[C---:B------:R-:W-:Y:S02]  /*0630*/  IADD3 R5, PT, PT, -R0.reuse, RZ, RZ ;  /* 0x000000ff00057210 */ /* 0x040fe40007ffe1ff */
[----:B------:R-:W-:Y:S02]  /*0640*/  ISETP.NE.AND.EX P6, PT, R9, RZ, PT, P6 ;  /* 0x000000ff0900720c */ /* 0x000fe40003fc5360 */
[----:B------:R-:W-:Y:S01]  /*0650*/  SEL R0, R0, RZ, P3 ;  /* 0x000000ff00007207 */ /* 0x000fe20001800000 */
[----:B------:R-:W-:-:S02]  /*0660*/  IMAD R6, R6, R5, R11 ;  /* 0x0000000506067224 */ /* 0x000fc400078e020b */
[----:B------:R-:W0:Y:S02]  /*0670*/  LDC.64 R4, c[0x0][0x388] ;  /* 0x0000e200ff047b82 */ /* 0x000e240000000a00 */
[----:B------:R-:W-:Y:S01]  /*0680*/  IMAD R7, R0, UR36, RZ ;  /* 0x0000002400077c24 */ /* 0x000fe2000f8e02ff */
        /* <DEDUP_REMOVED lines=24> */
.L_x_25656:
[----:B------:R-:W-:Y:S05]  /*0810*/  BSYNC.RECONVERGENT B0 ;  /* 0x0000000000007941 */ /* 0x000fea0003800200 */
.L_x_25655:
        /* <DEDUP_REMOVED lines=68> */
.L_x_25658:
[----:B------:R-:W-:Y:S05]  /*0c60*/  BSYNC.RECONVERGENT B0 ;  /* 0x0000000000007941 */ /* 0x000fea0003800200 */
.L_x_25657:
        /* <DEDUP_REMOVED lines=16> */
[----:B0-----:R-:W-:-:S06]  /*0d70*/  VIADD R6, R0, 0xffffffe ;  /* 0x0ffffffe00067836 */ /* 0x001fcc0000000000 */
[----:B------:R-:W0:Y:S02]  /*0d80*/  F2I.FTZ.U32.TRUNC.NTZ R5, R6 ;  /* 0x0000000600057305 */ /* 0x000e24000021f000 */
[----:B0-----:R-:W-:-:S05]  /*0d90*/  IADD3 R4, PT, PT, RZ, -R5, RZ ;  /* 0x80000005ff047210 */ /* 0x001fca0007ffe0ff */
[----:B------:R-:W-:Y:S02]  /*0da0*/  IMAD R15, R4, R9, RZ ;  /* 0x00000009040f7224 */ /* 0x000fe400078e02ff */
[----:B------:R-:W-:-:S05]  /*0db0*/  HFMA2 R4, -RZ, RZ, 0, 0 ;  /* 0x00000000ff047431 */ /* 0x000fca00000001ff */
[----:B------:R-:W-:-:S04]  /*0dc0*/  IMAD.HI.U32 R15, R5, R15, R4 ;  /* 0x0000000f050f7227 */ /* 0x000fc800078e0004 */
[----:B------:R-:W-:-:S04]  /*0dd0*/  IMAD.MOV.U32 R4, RZ, RZ, R10 ;  /* 0x000000ffff047224 */ /* 0x000fc800078e000a */
[----:B------:R-:W-:Y:S02]  /*0de0*/  IMAD.HI.U32 R0, R15, R4, RZ ;  /* 0x000000040f007227 */ /* 0x000fe400078e00ff */
[----:B------:R-:W0:Y:S03]  /*0df0*/  LDC.64 R14, c[0x0][0x398] ;  /* 0x0000e600ff0e7b82 */ /* 0x000e260000000a00 */
[----:B------:R-:W-:-:S05]  /*0e00*/  IADD3 R5, PT, PT, -R0, RZ, RZ ;  /* 0x000000ff00057210 */ /* 0x000fca0007ffe1ff */
        /* <DEDUP_REMOVED lines=9> */
[----:B------:R-:W-:-:S04]  /*0ea0*/  ISETP.NE.AND P5, PT, R8, RZ, PT ;  /* 0x000000ff0800720c */ /* 0x000fc80003fa5270 */
[----:B------:R-:W-:Y:S02]  /*0eb0*/  @!P6 IADD3 R0, PT, PT, -R0, RZ, RZ ;  /* 0x000000ff0000e210 */ /* 0x000fe40007ffe1ff */
[----:B0-----:R-:W-:-:S04]  /*0ec0*/  ISETP.NE.U32.AND P6, PT, R14, 0x1, PT ;  /* 0x000000010e00780c */ /* 0x001fc80003fc5070 */
[----:B------:R-:W-:-:S03]  /*0ed0*/  ISETP.NE.AND.EX P6, PT, R15, RZ, PT, P6 ;  /* 0x000000ff0f00720c */ /* 0x000fc60003fc5360 */
        /* <DEDUP_REMOVED lines=31> */
.L_x_25660:
[----:B------:R-:W-:Y:S05]  /*10d0*/  BSYNC.RECONVERGENT B0 ;  /* 0x0000000000007941 */ /* 0x000fea0003800200 */
.L_x_25659:
        /* <DEDUP_REMOVED lines=10> */
[----:B0-----:R-:W-:-:S04]  /*1180*/  IABS R10, R11 ;  /* 0x0000000b000a7213 */ /* 0x001fc80000000000 */
[----:B------:R-:W0:Y:S08]  /*1190*/  I2F.RP R0, R10 ;  /* 0x0000000a00007306 */ /* 0x000e300000209400 */
[----:B0-----:R-:W0:Y:S02]  /*11a0*/  MUFU.RCP R0, R0 ;  /* 0x0000000000007308 */ /* 0x001e240000001000 */
[----:B0-----:R-:W-:-:S06]  /*11b0*/  IADD3 R8, PT, PT, R0, 0xffffffe, RZ ;  /* 0x0ffffffe00087810 */ /* 0x001fcc0007ffe0ff */
        /* <DEDUP_REMOVED lines=8> */
[----:B------:R-:W1:Y:S01]  /*1240*/  LDC.64 R14, c[0x0][0x390] ;  /* 0x0000e400ff0e7b82 */ /* 0x000e620000000a00 */
        /* <DEDUP_REMOVED lines=11> */
[----:B0-----:R-:W-:-:S04]  /*1300*/  ISETP.NE.U32.AND P6, PT, R8, 0x1, PT ;  /* 0x000000010800780c */ /* 0x001fc80003fc5070 */
[----:B------:R-:W-:Y:S02]  /*1310*/  ISETP.NE.AND.EX P6, PT, R9, RZ, PT, P6 ;  /* 0x000000ff0900720c */ /* 0x000fe40003fc5360 */
[----:B------:R-:W0:Y:S02]  /*1320*/  LDC.64 R8, c[0x0][0x388] ;  /* 0x0000e200ff087b82 */ /* 0x000e240000000a00 */
[----:B------:R-:W-:Y:S02]  /*1330*/  @!P1 LOP3.LUT R0, RZ, R11, RZ, 0x33, !PT ;  /* 0x0000000bff009212 */ /* 0x000fe400078e33ff */
        /* <DEDUP_REMOVED lines=30> */
.L_x_25662:
[----:B------:R-:W-:Y:S05]  /*1520*/  BSYNC.RECONVERGENT B0 ;  /* 0x0000000000007941 */ /* 0x000fea0003800200 */
.L_x_25661:
        /* <DEDUP_REMOVED lines=30> */
[----:B------:R-:W1:Y:S01]  /*1710*/  LDC.64 R10, c[0x0][0x398] ;  /* 0x0000e600ff0a7b82 */ /* 0x000e620000000a00 */
[----:B------:R-:W-:-:S04]  /*1720*/  LOP3.LUT R8, R17, R12, RZ, 0x3c, !PT ;  /* 0x0000000c11087212 */ /* 0x000fc800078e3cff */
[----:B------:R-:W-:-:S03]  /*1730*/  ISETP.GE.AND P6, PT, R8, RZ, PT ;  /* 0x000000ff0800720c */ /* 0x000fc60003fc6270 */
[----:B------:R-:W2:Y:S03]  /*1740*/  LDC.64 R8, c[0x0][0x388] ;  /* 0x0000e200ff087b82 */ /* 0x000ea60000000a00 */
[----:B------:R-:W-:Y:S01]  /*1750*/  @P2 VIADD R0, R0, 0x1 ;  /* 0x0000000100002836 */ /* 0x000fe20000000000 */
[----:B------:R-:W-:-:S06]  /*1760*/  ISETP.NE.AND P2, PT, R12, RZ, PT ;  /* 0x000000ff0c00720c */ /* 0x000fcc0003f45270 */
[----:B------:R-:W-:Y:S02]  /*1770*/  @!P6 IADD3 R0, PT, PT, -R0, RZ, RZ ;  /* 0x000000ff0000e210 */ /* 0x000fe40007ffe1ff */
[----:B-1----:R-:W-:-:S05]  /*1780*/  ISETP.NE.U32.AND P6, PT, R10, 0x1, PT ;  /* 0x000000010a00780c */ /* 0x002fca0003fc5070 */
[----:B------:R-:W-:Y:S02]  /*1790*/  @!P2 LOP3.LUT R0, RZ, R12, RZ, 0x33, !PT ;  /* 0x0000000cff00a212 */ /* 0x000fe400078e33ff */
[----:B0-----:R-:W-:Y:S02]  /*17a0*/  ISETP.NE.U32.AND P2, PT, R14, 0x1, PT ;  /* 0x000000010e00780c */ /* 0x001fe40003f45070 */
[----:B------:R-:W-:Y:S02]  /*17b0*/  IADD3 R10, PT, PT, -R0, RZ, RZ ;  /* 0x000000ff000a7210 */ /* 0x000fe40007ffe1ff */
[----:B------:R-:W-:Y:S02]  /*17c0*/  ISETP.NE.AND.EX P2, PT, R15, RZ, PT, P2 ;  /* 0x000000ff0f00720c */ /* 0x000fe40003f45320 */
[----:B------:R-:W-:Y:S01]  /*17d0*/  ISETP.NE.AND.EX P6, PT, R11, RZ, PT, P6 ;  /* 0x000000ff0b00720c */ /* 0x000fe20003fc5360 */
        /* <DEDUP_REMOVED lines=27> */
.L_x_25664:
[----:B------:R-:W-:Y:S05]  /*1990*/  BSYNC.RECONVERGENT B0 ;  /* 0x0000000000007941 */ /* 0x000fea0003800200 */
.L_x_25663:
        /* <DEDUP_REMOVED lines=67> */
.L_x_25666:
[----:B------:R-:W-:Y:S05]  /*1dd0*/  BSYNC.RECONVERGENT B0 ;  /* 0x0000000000007941 */ /* 0x000fea0003800200 */
.L_x_25665:
        /* <DEDUP_REMOVED lines=69> */
.L_x_25668:
[----:B------:R-:W-:Y:S05]  /*2230*/  BSYNC.RECONVERGENT B0 ;  /* 0x0000000000007941 */ /* 0x000fea0003800200 */
.L_x_25667:
        /* <DEDUP_REMOVED lines=67> */
.L_x_25670:
[----:B------:R-:W-:Y:S05]  /*2670*/  BSYNC.RECONVERGENT B0 ;  /* 0x0000000000007941 */ /* 0x000fea0003800200 */
.L_x_25669:
        /* <DEDUP_REMOVED lines=69> */
.L_x_25672:
[----:B------:R-:W-:Y:S05]  /*2ad0*/  BSYNC.RECONVERGENT B0 ;  /* 0x0000000000007941 */ /* 0x000fea0003800200 */
.L_x_25671:
        /* <DEDUP_REMOVED lines=67> */
.L_x_25674:
[----:B------:R-:W-:Y:S05]  /*2f10*/  BSYNC.RECONVERGENT B0 ;  /* 0x0000000000007941 */ /* 0x000fea0003800200 */
.L_x_25673:
        /* <DEDUP_REMOVED lines=22> */
[----:B0-----:R-:W-:Y:S02]  /*3080*/  LOP3.LUT R8, R29, R12, RZ, 0x3c, !PT ;  /* 0x0000000c1d087212 */ /* 0x001fe400078e3cff */
[----:B-1----:R-:W-:-:S05]  /*3090*/  IADD3 R2, PT, PT, RZ, -R3, RZ ;  /* 0x80000003ff027210 */ /* 0x002fca0007ffe0ff */
[----:B------:R-:W-:Y:S02]  /*30a0*/  IMAD R15, R2, R11, RZ ;  /* 0x0000000b020f7224 */ /* 0x000fe400078e02ff */
[----:B------:R-:W-:-:S04]  /*30b0*/  IMAD.MOV.U32 R2, RZ, RZ, RZ ;  /* 0x000000ffff027224 */ /* 0x000fc800078e00ff */
[----:B------:R-:W-:Y:S01]  /*30c0*/  IMAD.HI.U32 R15, R3, R15, R2 ;  /* 0x0000000f030f7227 */ /* 0x000fe200078e0002 */
[----:B------:R-:W-:-:S05]  /*30d0*/  MOV R2, R14 ;  /* 0x0000000e00027202 */ /* 0x000fca0000000f00 */
[----:B------:R-:W-:Y:S02]  /*30e0*/  IMAD.HI.U32 R0, R15, R2, RZ ;  /* 0x000000020f007227 */ /* 0x000fe400078e00ff */
[----:B------:R-:W0:Y:S03]  /*30f0*/  LDC.64 R14, c[0x0][0x390] ;  /* 0x0000e400ff0e7b82 */ /* 0x000e260000000a00 */
[----:B------:R-:W-:-:S05]  /*3100*/  IADD3 R3, PT, PT, -R0, RZ, RZ ;  /* 0x000000ff00037210 */ /* 0x000fca0007ffe1ff */
[----:B------:R-:W-:-:S05]  /*3110*/  IMAD R2, R11, R3, R2 ;  /* 0x000000030b027224 */ /* 0x000fca00078e0202 */
[----:B------:R-:W-:-:S13]  /*3120*/  ISETP.GT.U32.AND P6, PT, R11, R2, PT ;  /* 0x000000020b00720c */ /* 0x000fda0003fc4070 */
[-C--:B------:R-:W-:Y:S01]  /*3130*/  @!P6 IADD3 R2, PT, PT, R2, -R11.reuse, RZ ;  /* 0x8000000b0202e210 */ /* 0x080fe20007ffe0ff */
[----:B------:R-:W-:Y:S01]  /*3140*/  @!P6 VIADD R0, R0, 0x1 ;  /* 0x000000010000e836 */ /* 0x000fe20000000000 */
[----:B------:R-:W-:Y:S02]  /*3150*/  ISETP.GE.AND P6, PT, R8, RZ, PT ;  /* 0x000000ff0800720c */ /* 0x000fe40003fc6270 */
[----:B------:R-:W-:Y:S02]  /*3160*/  ISETP.GE.U32.AND P3, PT, R2, R11, PT ;  /* 0x0000000b0200720c */ /* 0x000fe40003f66070 */
[----:B------:R-:W1:Y:S11]  /*3170*/  LDC.64 R2, c[0x0][0x398] ;  /* 0x0000e600ff027b82 */ /* 0x000e760000000a00 */
[----:B------:R-:W-:-:S02]  /*3180*/  @P3 IADD3 R0, PT, PT, R0, 0x1, RZ ;  /* 0x0000000100003810 */ /* 0x000fc40007ffe0ff */
[----:B------:R-:W-:Y:S02]  /*3190*/  ISETP.NE.AND P3, PT, R12, RZ, PT ;  /* 0x000000ff0c00720c */ /* 0x000fe40003f65270 */
[----:B------:R-:W-:Y:S02]  /*31a0*/  @!P6 IADD3 R0, PT, PT, -R0, RZ, RZ ;  /* 0x000000ff0000e210 */ /* 0x000fe40007ffe1ff */
[----:B-1----:R-:W-:-:S09]  /*31b0*/  ISETP.NE.U32.AND P6, PT, R2, 0x1, PT ;  /* 0x000000010200780c */ /* 0x002fd20003fc5070 */
[----:B------:R-:W-:Y:S02]  /*31c0*/  @!P3 LOP3.LUT R0, RZ, R12, RZ, 0x33, !PT ;  /* 0x0000000cff00b212 */ /* 0x000fe400078e33ff */
[----:B0-----:R-:W-:Y:S02]  /*31d0*/  ISETP.NE.U32.AND P3, PT, R14, 0x1, PT ;  /* 0x000000010e00780c */ /* 0x001fe40003f65070 */
[----:B------:R-:W-:Y:S02]  /*31e0*/  IADD3 R8, PT, PT, -R0, RZ, RZ ;  /* 0x000000ff00087210 */ /* 0x000fe40007ffe1ff */
[----:B------:R-:W-:Y:S02]  /*31f0*/  ISETP.NE.AND.EX P3, PT, R15, RZ, PT, P3 ;  /* 0x000000ff0f00720c */ /* 0x000fe40003f65330 */
[----:B------:R-:W-:Y:S01]  /*3200*/  ISETP.NE.AND.EX P6, PT, R3, RZ, PT, P6 ;  /* 0x000000ff0300720c */ /* 0x000fe20003fc5360 */
[----:B------:R-:W-:Y:S01]  /*3210*/  IMAD R8, R12, R8, R29 ;  /* 0x000000080c087224 */ /* 0x000fe200078e021d */
[----:B------:R-:W0:Y:S01]  /*3220*/  LDC.64 R2, c[0x0][0x388] ;  /* 0x0000e200ff027b82 */ /* 0x000e220000000a00 */
[----:B------:R-:W-:-:S03]  /*3230*/  SEL R0, R0, RZ, P3 ;  /* 0x000000ff00007207 */ /* 0x000fc60001800000 */
[----:B------:R-:W-:Y:S02]  /*3240*/  SEL R8, R8, RZ, P6 ;  /* 0x000000ff08087207 */ /* 0x000fe40003000000 */
        /* <DEDUP_REMOVED lines=24> */
.L_x_25676:
[----:B------:R-:W-:Y:S05]  /*33d0*/  BSYNC.RECONVERGENT B0 ;  /* 0x0000000000007941 */ /* 0x000fea0003800200 */
.L_x_25675:
        /* <DEDUP_REMOVED lines=18> */
[----:B------:R-:W-:-:S05]  /*3500*/  HFMA2 R2, -RZ, RZ, 0, 0 ;  /* 0x00000000ff027431 */ /* 0x000fca00000001ff */
[----:B------:R-:W-:Y:S01]  /*3510*/  IMAD.HI.U32 R15, R3, R15, R2 ;  /* 0x0000000f030f7227 */ /* 0x000fe200078e0002 */
[----:B------:R-:W-:-:S05]  /*3520*/  MOV R2, R14 ;  /* 0x0000000e00027202 */ /* 0x000fca0000000f00 */
        /* <DEDUP_REMOVED lines=10> */
[----:B------:R-:W-:-:S02]  /*35d0*/  @P5 IADD3 R0, PT, PT, R0, 0x1, RZ ;  /* 0x0000000100005810 */ /* 0x000fc40007ffe0ff */
[----:B0-----:R-:W-:Y:S02]  /*35e0*/  ISETP.NE.U32.AND P5, PT, R14, 0x1, PT ;  /* 0x000000010e00780c */ /* 0x001fe40003fa5070 */
[----:B------:R-:W-:Y:S02]  /*35f0*/  @!P3 IADD3 R0, PT, PT, -R0, RZ, RZ ;  /* 0x000000ff0000b210 */ /* 0x000fe40007ffe1ff */
        /* <DEDUP_REMOVED lines=8> */
[----:B------:R-:W0:Y:S02]  /*3680*/  LDC.64 R2, c[0x0][0x388] ;  /* 0x0000e200ff027b82 */ /* 0x000e240000000a00 */
        /* <DEDUP_REMOVED lines=24> */
.L_x_25678:
[----:B------:R-:W-:Y:S05]  /*3810*/  BSYNC.RECONVERGENT B0 ;  /* 0x0000000000007941 */ /* 0x000fea0003800200 */
.L_x_25677:
        /* <DEDUP_REMOVED lines=12> */
[----:B0-----:R-:W-:-:S06]  /*38e0*/  VIADD R8, R0, 0xffffffe ;  /* 0x0ffffffe00087836 */ /* 0x001fcc0000000000 */
[----:B------:R0:W1:Y:S02]  /*38f0*/  F2I.FTZ.U32.TRUNC.NTZ R3, R8 ;  /* 0x0000000800037305 */ /* 0x000064000021f000 */
[----:B0-----:R-:W-:-:S04]  /*3900*/  LOP3.LUT R8, R31, R12, RZ, 0x3c, !PT ;  /* 0x0000000c1f087212 */ /* 0x001fc800078e3cff */
[----:B------:R-:W-:Y:S02]  /*3910*/  ISETP.GE.AND P5, PT, R8, RZ, PT ;  /* 0x000000ff0800720c */ /* 0x000fe40003fa6270 */
[----:B-1----:R-:W-:-:S05]  /*3920*/  IADD3 R2, PT, PT, RZ, -R3, RZ ;  /* 0x80000003ff027210 */ /* 0x002fca0007ffe0ff */
        /* <DEDUP_REMOVED lines=13> */
[----:B------:R-:W-:-:S10]  /*3a00*/  ISETP.NE.AND P4, PT, R12, RZ, PT ;  /* 0x000000ff0c00720c */ /* 0x000fd40003f85270 */
[----:B------:R-:W-:-:S05]  /*3a10*/  @P3 IADD3 R0, PT, PT, R0, 0x1, RZ ;  /* 0x0000000100003810 */ /* 0x000fca0007ffe0ff */
        /* <DEDUP_REMOVED lines=9> */
[----:B------:R-:W0:Y:S01]  /*3ab0*/  LDC.64 R2, c[0x0][0x388] ;  /* 0x0000e200ff027b82 */ /* 0x000e220000000a00 */
        /* <DEDUP_REMOVED lines=25> */
.L_x_25680:
[----:B------:R-:W-:Y:S05]  /*3c50*/  BSYNC.RECONVERGENT B0 ;  /* 0x0000000000007941 */ /* 0x000fea0003800200 */
.L_x_25679:
        /* <DEDUP_REMOVED lines=13> */
[----:B0-----:R-:W-:-:S04]  /*3d30*/  LOP3.LUT R8, R73, R12, RZ, 0x3c, !PT ;  /* 0x0000000c49087212 */ /* 0x001fc800078e3cff */
[----:B------:R-:W-:Y:S02]  /*3d40*/  ISETP.GE.AND P4, PT, R8, RZ, PT ;  /* 0x000000ff0800720c */ /* 0x000fe40003f86270 */
[----:B-1----:R-:W-:-:S05]  /*3d50*/  IADD3 R2, PT, PT, RZ, -R3, RZ ;  /* 0x80000003ff027210 */ /* 0x002fca0007ffe0ff */
        /* <DEDUP_REMOVED lines=23> */
[----:B------:R-:W0:Y:S01]  /*3ed0*/  LDC.64 R14, c[0x0][0x380] ;  /* 0x0000e000ff0e7b82 */ /* 0x000e220000000a00 */
[----:B------:R-:W-:-:S03]  /*3ee0*/  ISETP.NE.AND.EX P1, PT, R3, RZ, PT, P1 ;  /* 0x000000ff0300720c */ /* 0x000fc60003f25310 */
[----:B------:R-:W-:Y:S01]  /*3ef0*/  IMAD R11, R0, UR36, RZ ;  /* 0x00000024000b7c24 */ /* 0x000fe2000f8e02ff */
[----:B------:R-:W-:-:S03]  /*3f00*/  SEL R8, R8, RZ, P1 ;  /* 0x000000ff08087207 */ /* 0x000fc60000800000 */
        /* <DEDUP_REMOVED lines=23> */
.L_x_25682:
[----:B------:R-:W-:Y:S05]  /*4080*/  BSYNC.RECONVERGENT B0 ;  /* 0x0000000000007941 */ /* 0x000fea0003800200 */
.L_x_25681:
[----:B------:R-:W-:Y:S04]  /*4090*/  BSSY.RECONVERGENT B0, `(.L_x_25683) ;  /* 0x0000040000007945 */ /* 0x000fe80003800200 */
        /* <DEDUP_REMOVED lines=16> */
[----:B------:R-:W-:-:S05]  /*41a0*/  IABS R2, R41 ;  /* 0x0000002900027213 */ /* 0x000fca0000000000 */
[----:B------:R-:W-:Y:S02]  /*41b0*/  IMAD.HI.U32 R0, R15, R2, RZ ;  /* 0x000000020f007227 */ /* 0x000fe400078e00ff */
[----:B------:R-:W0:Y:S03]  /*41c0*/  LDC.64 R14, c[0x0][0x390] ;  /* 0x0000e400ff0e7b82 */ /* 0x000e260000000a00 */
[----:B------:R-:W-:-:S05]  /*41d0*/  IADD3 R3, PT, PT, -R0, RZ, RZ ;  /* 0x000000ff00037210 */ /* 0x000fca0007ffe1ff */
[----:B------:R-:W-:-:S05]  /*41e0*/  IMAD R2, R11, R3, R2 ;  /* 0x000000030b027224 */ /* 0x000fca00078e0202 */
[----:B------:R-:W-:-:S13]  /*41f0*/  ISETP.GT.U32.AND P2, PT, R11, R2, PT ;  /* 0x000000020b00720c */ /* 0x000fda0003f44070 */
[-C--:B------:R-:W-:Y:S01]  /*4200*/  @!P2 IADD3 R2, PT, PT, R2, -R11.reuse, RZ ;  /* 0x8000000b0202a210 */ /* 0x080fe20007ffe0ff */
[----:B------:R-:W-:Y:S01]  /*4210*/  @!P2 VIADD R0, R0, 0x1 ;  /* 0x000000010000a836 */ /* 0x000fe20000000000 */
[----:B------:R-:W-:Y:S02]  /*4220*/  ISETP.NE.AND P2, PT, R12, RZ, PT ;  /* 0x000000ff0c00720c */ /* 0x000fe40003f45270 */
[----:B------:R-:W-:Y:S02]  /*4230*/  ISETP.GE.U32.AND P1, PT, R2, R11, PT ;  /* 0x0000000b0200720c */ /* 0x000fe40003f26070 */
[----:B------:R-:W1:Y:S11]  /*4240*/  LDC.64 R2, c[0x0][0x398] ;  /* 0x0000e600ff027b82 */ /* 0x000e760000000a00 */
[----:B------:R-:W-:-:S04]  /*4250*/  @P1 IADD3 R0, PT, PT, R0, 0x1, RZ ;  /* 0x0000000100001810 */ /* 0x000fc80007ffe0ff */
[----:B------:R-:W-:Y:S02]  /*4260*/  @!P3 IADD3 R0, PT, PT, -R0, RZ, RZ ;  /* 0x000000ff0000b210 */ /* 0x000fe40007ffe1ff */
        /* <DEDUP_REMOVED lines=34> */
.L_x_25684:
[----:B------:R-:W-:Y:S05]  /*4490*/  BSYNC.RECONVERGENT B0 ;  /* 0x0000000000007941 */ /* 0x000fea0003800200 */
.L_x_25683:
        /* <DEDUP_REMOVED lines=47> */
[----:B------:R-:W-:Y:S01]  /*4790*/  FADD R15, -R14, R38 ;  /* 0x000000260e0f7221 */ /* 0x000fe20000000100 */
[-C--:B------:R-:W-:Y:S01]  /*47a0*/  FFMA.RM R14, R2, R11.reuse, 12582913 ;  /* 0x4b400001020e7423 */ /* 0x080fe2000000400b */
[CC--:B------:R-:W-:Y:S01]  /*47b0*/  FFMA.SAT R10, R33.reuse, R8.reuse, 0.5 ;  /* 0x3f000000210a7423 */ /* 0x0c0fe20000002008 */
[-C--:B------:R-:W-:Y:S01]  /*47c0*/  FFMA.RM R18, R6, R11.reuse, 12582913 ;  /* 0x4b40000106127423 */ /* 0x080fe2000000400b */
[----:B------:R-:W-:Y:S01]  /*47d0*/  FADD R23, R16, -12583039 ;  /* 0xcb40007f10177421 */ /* 0x000fe20000000000 */
[-C--:B------:R-:W-:Y:S01]  /*47e0*/  FFMA.SAT R6, R32, R8.reuse, 0.5 ;  /* 0x3f00000020067423 */ /* 0x080fe20000002008 */
[----:B------:R-:W-:Y:S01]  /*47f0*/  FADD R27, R14, -12583039 ;  /* 0xcb40007f0e1b7421 */ /* 0x000fe20000000000 */
[-C--:B------:R-:W-:Y:S01]  /*4800*/  FFMA.RM R10, R10, R11.reuse, 12582913 ;  /* 0x4b4000010a0a7423 */ /* 0x080fe2000000400b */
[----:B------:R-:W-:Y:S01]  /*4810*/  FFMA R23, R40, 1.4426950216293334961, -R23 ;  /* 0x3fb8aa3b28177823 */ /* 0x000fe20000000817 */
[-C--:B------:R-:W-:Y:S01]  /*4820*/  FFMA.RM R2, R6, R11.reuse, 12582913 ;  /* 0x4b40000106027423 */ /* 0x080fe2000000400b */
[----:B------:R-:W-:Y:S01]  /*4830*/  FFMA R27, R12, 1.4426950216293334961, -R27 ;  /* 0x3fb8aa3b0c1b7823 */ /* 0x000fe2000000081b */
[----:B------:R-:W-:Y:S01]  /*4840*/  FADD R6, R10, -12583039 ;  /* 0xcb40007f0a067421 */ /* 0x000fe20000000000 */
[-C--:B------:R-:W-:Y:S01]  /*4850*/  FFMA.SAT R20, R4, R8.reuse, 0.5 ;  /* 0x3f00000004147423 */ /* 0x080fe20000002008 */
[----:B------:R-:W-:Y:S01]  /*4860*/  FFMA R23, R40, 1.925963033500011079e-08, R23 ;  /* 0x32a5706028177823 */ /* 0x000fe20000000017 */
[----:B------:R-:W-:Y:S01]  /*4870*/  FFMA R27, R12, 1.925963033500011079e-08, R27 ;  /* 0x32a570600c1b7823 */ /* 0x000fe2000000001b */
[C---:B------:R-:W-:Y:S01]  /*4880*/  FFMA R12, R33.reuse, 1.4426950216293334961, -R6 ;  /* 0x3fb8aa3b210c7823 */ /* 0x040fe20000000806 */
[-C--:B------:R-:W-:Y:S01]  /*4890*/  FFMA.RM R6, R20, R11.reuse, 12582913 ;  /* 0x4b40000114067423 */ /* 0x080fe2000000400b */
[----:B------:R-:W-:Y:S01]  /*48a0*/  SHF.L.U32 R16, R16, 0x17, RZ ;  /* 0x0000001710107819 */ /* 0x000fe200000006ff */
[----:B------:R-:W-:Y:S01]  /*48b0*/  FADD R25, R18, -12583039 ;  /* 0xcb40007f12197421 */ /* 0x000fe20000000000 */
[----:B------:R-:W0:Y:S01]  /*48c0*/  MUFU.EX2 R23, R23 ;  /* 0x0000001700177308 */ /* 0x000e220000000800 */
[----:B------:R-:W-:Y:S01]  /*48d0*/  FADD R31, R6, -12583039 ;  /* 0xcb40007f061f7421 */ /* 0x000fe20000000000 */
[----:B------:R-:W-:Y:S01]  /*48e0*/  FFMA R20, R33, 1.925963033500011079e-08, R12 ;  /* 0x32a5706021147823 */ /* 0x000fe2000000000c */
[----:B------:R-:W-:Y:S01]  /*48f0*/  FFMA R25, R46, 1.4426950216293334961, -R25 ;  /* 0x3fb8aa3b2e197823 */ /* 0x000fe20000000819 */
[----:B------:R-:W-:Y:S01]  /*4900*/  FADD R29, R2, -12583039 ;  /* 0xcb40007f021d7421 */ /* 0x000fe20000000000 */
[----:B------:R-:W-:Y:S01]  /*4910*/  FFMA R31, R4, 1.4426950216293334961, -R31 ;  /* 0x3fb8aa3b041f7823 */ /* 0x000fe2000000081f */
[----:B------:R-:W-:Y:S01]  /*4920*/  SHF.L.U32 R14, R14, 0x17, RZ ;  /* 0x000000170e0e7819 */ /* 0x000fe200000006ff */
[----:B------:R-:W-:Y:S01]  /*4930*/  FFMA R25, R46, 1.925963033500011079e-08, R25 ;  /* 0x32a570602e197823 */ /* 0x000fe20000000019 */
[----:B------:R-:W1:Y:S01]  /*4940*/  MUFU.EX2 R27, R27 ;  /* 0x0000001b001b7308 */ /* 0x000e620000000800 */
[----:B------:R-:W-:Y:S01]  /*4950*/  FFMA R22, R4, 1.925963033500011079e-08, R31 ;  /* 0x32a5706004167823 */ /* 0x000fe2000000001f */
[----:B------:R-:W-:Y:S01]  /*4960*/  FFMA.SAT R4, R0, R8, 0.5 ;  /* 0x3f00000000047423 */ /* 0x000fe20000002008 */
[----:B------:R-:W-:Y:S01]  /*4970*/  FFMA R29, R32, 1.4426950216293334961, -R29 ;  /* 0x3fb8aa3b201d7823 */ /* 0x000fe2000000081d */
[----:B------:R-:W-:Y:S01]  /*4980*/  IMAD.SHL.U32 R18, R18, 0x800000, RZ ;  /* 0x0080000012127824 */ /* 0x000fe200078e00ff */
[----:B------:R-:W-:Y:S01]  /*4990*/  SHF.L.U32 R30, R2, 0x17, RZ ;  /* 0x00000017021e7819 */ /* 0x000fe200000006ff */
[----:B------:R-:W-:Y:S01]  /*49a0*/  FFMA.RM R4, R4, R11, 12582913 ;  /* 0x4b40000104047423 */ /* 0x000fe2000000400b */
[----:B------:R-:W-:Y:S01]  /*49b0*/  FFMA R29, R32, 1.925963033500011079e-08, R29 ;  /* 0x32a57060201d7823 */ /* 0x000fe2000000001d */
[----:B------:R-:W2:Y:S01]  /*49c0*/  MUFU.EX2 R25, R25 ;  /* 0x0000001900197308 */ /* 0x000ea20000000800 */
[----:B0-----:R-:W-:Y:S01]  /*49d0*/  FMUL R33, R16, R23 ;  /* 0x0000001710217220 */ /* 0x001fe20000400000 */
[----:B------:R-:W-:Y:S01]  /*49e0*/  FADD R23, R4, -12583039 ;  /* 0xcb40007f04177421 */ /* 0x000fe20000000000 */
[----:B------:R-:W-:Y:S01]  /*49f0*/  SHF.L.U32 R10, R10, 0x17, RZ ;  /* 0x000000170a0a7819 */ /* 0x000fe200000006ff */
[----:B------:R-:W-:-:S02]  /*4a00*/  IMAD.SHL.U32 R28, R6, 0x800000, RZ ;  /* 0x00800000061c7824 */ /* 0x000fc400078e00ff */
[-C--:B------:R-:W-:Y:S01]  /*4a10*/  FFMA.SAT R24, R85, R8.reuse, 0.5 ;  /* 0x3f00000055187423 */ /* 0x080fe20000002008 */
[----:B------:R-:W-:Y:S01]  /*4a20*/  FFMA R23, R0, 1.4426950216293334961, -R23 ;  /* 0x3fb8aa3b00177823 */ /* 0x000fe20000000817 */
[----:B------:R-:W-:Y:S01]  /*4a30*/  SHF.L.U32 R4, R4, 0x17, RZ ;  /* 0x0000001704047819 */ /* 0x000fe200000006ff */
[----:B------:R-:W0:Y:S01]  /*4a40*/  MUFU.EX2 R29, R29 ;  /* 0x0000001d001d7308 */ /* 0x000e220000000800 */
[----:B-1----:R-:W-:Y:S01]  /*4a50*/  FMUL R31, R14, R27 ;  /* 0x0000001b0e1f7220 */ /* 0x002fe20000400000 */
[----:B------:R-:W-:Y:S01]  /*4a60*/  FFMA R16, R0, 1.925963033500011079e-08, R23 ;  /* 0x32a5706000107823 */ /* 0x000fe20000000017 */
[-C--:B------:R-:W-:Y:S01]  /*4a70*/  FFMA.SAT R0, R93, R8.reuse, 0.5 ;  /* 0x3f0000005d007423 */ /* 0x080fe20000002008 */
[-C--:B------:R-:W-:Y:S01]  /*4a80*/  FFMA.RM R6, R24, R11.reuse, 12582913 ;  /* 0x4b40000118067423 */ /* 0x080fe2000000400b */
[-C--:B------:R-:W-:Y:S02]  /*4a90*/  FFMA.SAT R38, R35, R8.reuse, 0.5 ;  /* 0x3f00000023267423 */ /* 0x080fe40000002008 */
[----:B------:R-:W-:Y:S01]  /*4aa0*/  FFMA.RM R0, R0, R11, 12582913 ;  /* 0x4b40000100007423 */ /* 0x000fe2000000400b */
[----:B------:R-:W1:Y:S01]  /*4ab0*/  MUFU.EX2 R23, R20 ;  /* 0x0000001400177308 */ /* 0x000e620000000800 */
        /* <DEDUP_REMOVED lines=8> */
[----:B0-----:R-:W-:Y:S01]  /*4b40*/  FMUL R30, R30, R29 ;  /* 0x0000001d1e1e7220 */ /* 0x001fe20000400000 */
[----:B------:R-:W-:Y:S01]  /*4b50*/  FADD R18, R2, -12583039 ;  /* 0xcb40007f02127421 */ /* 0x000fe20000000000 */
[----:B------:R-:W-:Y:S01]  /*4b60*/  FFMA R93, R93, 1.925963033500011079e-08, R12 ;  /* 0x32a570605d5d7823 */ /* 0x000fe2000000000c */
[-C--:B------:R-:W-:Y:S01]  /*4b70*/  FFMA.SAT R12, R91, R8.reuse, 0.5 ;  /* 0x3f0000005b0c7423 */ /* 0x080fe20000002008 */
[----:B------:R-:W-:Y:S01]  /*4b80*/  FFMA R24, R85, 1.4426950216293334961, -R24 ;  /* 0x3fb8aa3b55187823 */ /* 0x000fe20000000818 */
[----:B------:R-:W-:Y:S01]  /*4b90*/  FFMA R18, R89, 1.4426950216293334961, -R18 ;  /* 0x3fb8aa3b59127823 */ /* 0x000fe20000000812 */
[----:B------:R-:W-:Y:S01]  /*4ba0*/  SHF.L.U32 R6, R6, 0x17, RZ ;  /* 0x0000001706067819 */ /* 0x000fe200000006ff */
[----:B------:R-:W-:Y:S01]  /*4bb0*/  FFMA.RM R12, R12, R11, 12582913 ;  /* 0x4b4000010c0c7423 */ /* 0x000fe2000000400b */
[----:B-1----:R-:W-:Y:S01]  /*4bc0*/  FMUL R29, R10, R23 ;  /* 0x000000170a1d7220 */ /* 0x002fe20000400000 */
[----:B------:R-:W-:Y:S01]  /*4bd0*/  FFMA.SAT R10, R87, R8, 0.5 ;  /* 0x3f000000570a7423 */ /* 0x000fe20000002008 */
[----:B------:R0:W1:Y:S01]  /*4be0*/  MUFU.EX2 R23, R22 ;  /* 0x0000001600177308 */ /* 0x0000620000000800 */
[C---:B------:R-:W-:Y:S01]  /*4bf0*/  FADD R14, R12.reuse, -12583039 ;  /* 0xcb40007f0c0e7421 */ /* 0x040fe20000000000 */
[----:B------:R-:W-:Y:S01]  /*4c00*/  SHF.L.U32 R12, R12, 0x17, RZ ;  /* 0x000000170c0c7819 */ /* 0x000fe200000006ff */
[----:B------:R-:W-:Y:S01]  /*4c10*/  FFMA.RM R10, R10, R11, 12582913 ;  /* 0x4b4000010a0a7423 */ /* 0x000fe2000000400b */
[----:B------:R-:W-:Y:S01]  /*4c20*/  FFMA R18, R89, 1.925963033500011079e-08, R18 ;  /* 0x32a5706059127823 */ /* 0x000fe20000000012 */
[----:B------:R-:W-:Y:S01]  /*4c30*/  FFMA R14, R91, 1.4426950216293334961, -R14 ;  /* 0x3fb8aa3b5b0e7823 */ /* 0x000fe2000000080e */
[----:B------:R-:W-:Y:S01]  /*4c40*/  FFMA R85, R85, 1.925963033500011079e-08, R24 ;  /* 0x32a5706055557823 */ /* 0x000fe20000000018 */
[----:B------:R-:W-:Y:S01]  /*4c50*/  FADD R20, R10, -12583039 ;  /* 0xcb40007f0a147421 */ /* 0x000fe20000000000 */
[----:B------:R-:W-:-:S02]  /*4c60*/  IMAD.SHL.U32 R24, R2, 0x800000, RZ ;  /* 0x0080000002187824 */ /* 0x000fc400078e00ff */
[----:B------:R-:W-:Y:S01]  /*4c70*/  FFMA R14, R91, 1.925963033500011079e-08, R14 ;  /* 0x32a570605b0e7823 */ /* 0x000fe2000000000e */
[----:B------:R-:W-:Y:S01]  /*4c80*/  SHF.L.U32 R10, R10, 0x17, RZ ;  /* 0x000000170a0a7819 */ /* 0x000fe200000006ff */
[----:B------:R-:W-:Y:S01]  /*4c90*/  FFMA R20, R87, 1.4426950216293334961, -R20 ;  /* 0x3fb8aa3b57147823 */ /* 0x000fe20000000814 */
[----:B--2---:R-:W-:Y:S01]  /*4ca0*/  FMUL R27, R4, R27 ;  /* 0x0000001b041b7220 */ /* 0x004fe20000400000 */
[----:B------:R-:W2:Y:S01]  /*4cb0*/  MUFU.EX2 R25, R14 ;  /* 0x0000000e00197308 */ /* 0x000ea20000000800 */
[-C--:B------:R-:W-:Y:S01]  /*4cc0*/  FFMA.SAT R4, R83, R8.reuse, 0.5 ;  /* 0x3f00000053047423 */ /* 0x080fe20000002008 */
[----:B------:R-:W-:Y:S01]  /*4cd0*/  FFMA R20, R87, 1.925963033500011079e-08, R20 ;  /* 0x32a5706057147823 */ /* 0x000fe20000000014 */
[----:B0-----:R-:W-:Y:S01]  /*4ce0*/  FFMA.SAT R22, R81, R8, 0.5 ;  /* 0x3f00000051167423 */ /* 0x001fe20000002008 */
[----:B-1----:R-:W-:Y:S01]  /*4cf0*/  FMUL R28, R28, R23 ;  /* 0x000000171c1c7220 */ /* 0x002fe20000400000 */
[-C--:B------:R-:W-:Y:S01]  /*4d00*/  FFMA.RM R4, R4, R11.reuse, 12582913 ;  /* 0x4b40000104047423 */ /* 0x080fe2000000400b */
[-C--:B------:R-:W-:Y:S01]  /*4d10*/  FFMA.RM R38, R38, R11.reuse, 12582913 ;  /* 0x4b40000126267423 */ /* 0x080fe2000000400b */
[----:B------:R-:W-:Y:S01]  /*4d20*/  FFMA.RM R0, R22, R11, 12582913 ;  /* 0x4b40000116007423 */ /* 0x000fe2000000400b */
[----:B------:R-:W0:Y:S01]  /*4d30*/  MUFU.EX2 R23, R18 ;  /* 0x0000001200177308 */ /* 0x000e220000000800 */
[C---:B------:R-:W-:Y:S01]  /*4d40*/  FADD R16, R4.reuse, -12583039 ;  /* 0xcb40007f04107421 */ /* 0x040fe20000000000 */
[----:B------:R-:W-:Y:S01]  /*4d50*/  SHF.L.U32 R4, R4, 0x17, RZ ;  /* 0x0000001704047819 */ /* 0x000fe200000006ff */
[----:B------:R-:W-:-:S02]  /*4d60*/  FADD R22, R0, -12583039 ;  /* 0xcb40007f00167421 */ /* 0x000fc40000000000 */
[----:B------:R-:W-:Y:S02]  /*4d70*/  FFMA R16, R83, 1.4426950216293334961, -R16 ;  /* 0x3fb8aa3b53107823 */ /* 0x000fe40000000810 */
[----:B------:R-:W-:Y:S01]  /*4d80*/  FFMA R22, R81, 1.4426950216293334961, -R22 ;  /* 0x3fb8aa3b51167823 */ /* 0x000fe20000000816 */
[----:B------:R-:W1:Y:S01]  /*4d90*/  MUFU.EX2 R85, R85 ;  /* 0x0000005500557308 */ /* 0x000e620000000800 */
[----:B--2---:R-:W-:Y:S01]  /*4da0*/  FMUL R25, R12, R25 ;  /* 0x000000190c197220 */ /* 0x004fe20000400000 */
[----:B------:R-:W-:Y:S01]  /*4db0*/  FFMA.SAT R12, R79, R8, 0.5 ;  /* 0x3f0000004f0c7423 */ /* 0x000fe20000002008 */
[----:B------:R-:W-:Y:S01]  /*4dc0*/  FFMA R16, R83, 1.925963033500011079e-08, R16 ;  /* 0x32a5706053107823 */ /* 0x000fe20000000010 */
[----:B------:R-:W-:Y:S02]  /*4dd0*/  FFMA R81, R81, 1.925963033500011079e-08, R22 ;  /* 0x32a5706051517823 */ /* 0x000fe40000000016 */
[----:B------:R-:W-:Y:S02]  /*4de0*/  FFMA.RM R12, R12, R11, 12582913 ;  /* 0x4b4000010c0c7423 */ /* 0x000fe4000000400b */
[----:B------:R-:W2:Y:S01]  /*4df0*/  MUFU.EX2 R93, R93 ;  /* 0x0000005d005d7308 */ /* 0x000ea20000000800 */
[----:B0-----:R-:W-:Y:S01]  /*4e00*/  FMUL R24, R24, R23 ;  /* 0x0000001718187220 */ /* 0x001fe20000400000 */
[C---:B------:R-:W-:Y:S01]  /*4e10*/  FADD R14, R12.reuse, -12583039 ;  /* 0xcb40007f0c0e7421 */ /* 0x040fe20000000000 */
[----:B------:R-:W-:-:S03]  /*4e20*/  SHF.L.U32 R12, R12, 0x17, RZ ;  /* 0x000000170c0c7819 */ /* 0x000fc600000006ff */
[C---:B------:R-:W-:Y:S02]  /*4e30*/  FFMA R14, R79.reuse, 1.4426950216293334961, -R14 ;  /* 0x3fb8aa3b4f0e7823 */ /* 0x040fe4000000080e */
[----:B------:R-:W0:Y:S01]  /*4e40*/  MUFU.EX2 R81, R81 ;  /* 0x0000005100517308 */ /* 0x000e220000000800 */
[----:B-1----:R-:W-:Y:S01]  /*4e50*/  FMUL R22, R6, R85 ;  /* 0x0000005506167220 */ /* 0x002fe20000400000 */
[----:B------:R-:W-:Y:S01]  /*4e60*/  FFMA R34, R79, 1.925963033500011079e-08, R14 ;  /* 0x32a570604f227823 */ /* 0x000fe2000000000e */
[----:B------:R-:W-:-:S04]  /*4e70*/  FFMA.SAT R14, R77, R8, 0.5 ;  /* 0x3f0000004d0e7423 */ /* 0x000fc80000002008 */
[----:B------:R-:W-:Y:S01]  /*4e80*/  FFMA.RM R2, R14, R11, 12582913 ;  /* 0x4b4000010e027423 */ /* 0x000fe2000000400b */
[----:B------:R1:W3:Y:S01]  /*4e90*/  MUFU.EX2 R79, R20 ;  /* 0x00000014004f7308 */ /* 0x0002e20000000800 */
[----:B--2---:R-:W-:Y:S02]  /*4ea0*/  FMUL R26, R26, R93 ;  /* 0x0000005d1a1a7220 */ /* 0x004fe40000400000 */
[C---:B------:R-:W-:Y:S01]  /*4eb0*/  FADD R14, R2.reuse, -12583039 ;  /* 0xcb40007f020e7421 */ /* 0x040fe20000000000 */
[----:B------:R-:W-:-:S03]  /*4ec0*/  SHF.L.U32 R2, R2, 0x17, RZ ;  /* 0x0000001702027819 */ /* 0x000fc600000006ff */
[----:B------:R-:W-:Y:S01]  /*4ed0*/  FFMA R14, R77, 1.4426950216293334961, -R14 ;  /* 0x3fb8aa3b4d0e7823 */ /* 0x000fe2000000080e */
[----:B-1----:R-:W-:-:S03]  /*4ee0*/  IMAD.SHL.U32 R20, R0, 0x800000, RZ ;  /* 0x0080000000147824 */ /* 0x002fc600078e00ff */
[----:B------:R-:W-:Y:S01]  /*4ef0*/  FFMA R77, R77, 1.925963033500011079e-08, R14 ;  /* 0x32a570604d4d7823 */ /* 0x000fe2000000000e */
[----:B0-----:R-:W-:Y:S01]  /*4f00*/  FMUL R20, R20, R81 ;  /* 0x0000005114147220 */ /* 0x001fe20000400000 */
[----:B---3--:R-:W-:Y:S01]  /*4f10*/  FMUL R23, R10, R79 ;  /* 0x0000004f0a177220 */ /* 0x008fe20000400000 */
[----:B------:R-:W-:-:S03]  /*4f20*/  FFMA.SAT R10, R75, R8, 0.5 ;  /* 0x3f0000004b0a7423 */ /* 0x000fc60000002008 */
[----:B------:R-:W-:Y:S01]  /*4f30*/  MUFU.EX2 R77, R77 ;  /* 0x0000004d004d7308 */ /* 0x000fe20000000800 */
[----:B------:R-:W-:-:S04]  /*4f40*/  FFMA.RM R10, R10, R11, 12582913 ;  /* 0x4b4000010a0a7423 */ /* 0x000fc8000000400b */
[----:B------:R-:W-:-:S04]  /*4f50*/  FADD R14, R10, -12583039 ;  /* 0xcb40007f0a0e7421 */ /* 0x000fc80000000000 */
        /* <DEDUP_REMOVED lines=15> */
[----:B------:R-:W-:Y:S01]  /*5050*/  FFMA R16, R39, 1.925963033500011079e-08, R6 ;  /* 0x32a5706027107823 */ /* 0x000fe20000000006 */
[----:B------:R-:W-:Y:S01]  /*5060*/  FFMA.SAT R6, R19, R8, 0.5 ;  /* 0x3f00000013067423 */ /* 0x000fe20000002008 */
[----:B------:R-:W0:Y:S03]  /*5070*/  MUFU.EX2 R39, R34 ;  /* 0x0000002200277308 */ /* 0x000e260000000800 */
[----:B------:R-:W-:-:S04]  /*5080*/  FFMA.RM R0, R6, R11, 12582913 ;  /* 0x4b40000106007423 */ /* 0x000fc8000000400b */
[C---:B------:R-:W-:Y:S01]  /*5090*/  FADD R6, R0.reuse, -12583039 ;  /* 0xcb40007f00067421 */ /* 0x040fe20000000000 */
[----:B------:R-:W-:-:S03]  /*50a0*/  SHF.L.U32 R0, R0, 0x17, RZ ;  /* 0x0000001700007819 */ /* 0x000fc600000006ff */
        /* <DEDUP_REMOVED lines=8> */
[----:B------:R-:W-:-:S04]  /*5130*/  FADD R6, R34, -12583039 ;  /* 0xcb40007f22067421 */ /* 0x000fc80000000000 */
[----:B------:R-:W-:-:S04]  /*5140*/  FFMA R6, R7, 1.4426950216293334961, -R6 ;  /* 0x3fb8aa3b07067823 */ /* 0x000fc80000000806 */
[----:B------:R-:W-:Y:S01]  /*5150*/  FFMA R48, R7, 1.925963033500011079e-08, R6 ;  /* 0x32a5706007307823 */ /* 0x000fe20000000006 */
[----:B------:R-:W-:Y:S01]  /*5160*/  FMUL R7, R2, R77 ;  /* 0x0000004d02077220 */ /* 0x000fe20000400000 */
[----:B------:R-:W-:Y:S01]  /*5170*/  FADD R2, R38, -12583039 ;  /* 0xcb40007f26027421 */ /* 0x000fe20000000000 */
[----:B------:R-:W-:Y:S01]  /*5180*/  SHF.L.U32 R6, R10, 0x17, RZ ;  /* 0x000000170a067819 */ /* 0x000fe200000006ff */
[----:B------:R-:W-:Y:S01]  /*5190*/  FFMA.SAT R10, R5, R8, 0.5 ;  /* 0x3f000000050a7423 */ /* 0x000fe20000002008 */
[----:B------:R-:W-:Y:S01]  /*51a0*/  MUFU.EX2 R75, R48 ;  /* 0x00000030004b7308 */ /* 0x000fe20000000800 */
[C---:B------:R-:W-:Y:S02]  /*51b0*/  FFMA R2, R35.reuse, 1.4426950216293334961, -R2 ;  /* 0x3fb8aa3b23027823 */ /* 0x040fe40000000802 */
[----:B------:R-:W-:Y:S01]  /*51c0*/  FFMA.RM R10, R10, R11, 12582913 ;  /* 0x4b4000010a0a7423 */ /* 0x000fe2000000400b */
[----:B0-----:R-:W-:Y:S01]  /*51d0*/  FMUL R6, R6, R39 ;  /* 0x0000002706067220 */ /* 0x001fe20000400000 */
[----:B------:R-:W-:-:S02]  /*51e0*/  FFMA R50, R35, 1.925963033500011079e-08, R2 ;  /* 0x32a5706023327823 */ /* 0x000fc40000000002 */
[----:B------:R-:W-:Y:S01]  /*51f0*/  FADD R2, R10, -12583039 ;  /* 0xcb40007f0a027421 */ /* 0x000fe20000000000 */
[----:B------:R0:W1:Y:S03]  /*5200*/  MUFU.EX2 R35, R16 ;  /* 0x0000001000237308 */ /* 0x0000660000000800 */
[----:B------:R-:W-:-:S04]  /*5210*/  FFMA R2, R5, 1.4426950216293334961, -R2 ;  /* 0x3fb8aa3b05027823 */ /* 0x000fc80000000802 */
[----:B------:R-:W-:Y:S01]  /*5220*/  FFMA R18, R5, 1.925963033500011079e-08, R2 ;  /* 0x32a5706005127823 */ /* 0x000fe20000000002 */
[----:B------:R-:W-:Y:S02]  /*5230*/  IMAD.SHL.U32 R5, R14, 0x800000, RZ ;  /* 0x008000000e057824 */ /* 0x000fe400078e00ff */
[----:B------:R-:W-:Y:S01]  /*5240*/  FADD R2, R12, -12583039 ;  /* 0xcb40007f0c027421 */ /* 0x000fe20000000000 */
[-C--:B------:R-:W-:Y:S01]  /*5250*/  FFMA.SAT R14, R3, R8.reuse, 0.5 ;  /* 0x3f000000030e7423 */ /* 0x080fe20000002008 */
[----:B0-----:R-:W-:Y:S01]  /*5260*/  FFMA.SAT R16, R9, R8, 0.5 ;  /* 0x3f00000009107423 */ /* 0x001fe20000002008 */
[----:B------:R-:W-:Y:S01]  /*5270*/  FMUL R5, R5, R40 ;  /* 0x0000002805057220 */ /* 0x000fe20000400000 */
[C---:B------:R-:W-:Y:S01]  /*5280*/  FFMA R2, R17.reuse, 1.4426950216293334961, -R2 ;  /* 0x3fb8aa3b11027823 */ /* 0x040fe20000000802 */
[-C--:B------:R-:W-:Y:S01]  /*5290*/  FFMA.RM R14, R14, R11.reuse, 12582913 ;  /* 0x4b4000010e0e7423 */ /* 0x080fe2000000400b */
[----:B------:R-:W-:Y:S01]  /*52a0*/  FFMA.RM R16, R16, R11, 12582913 ;  /* 0x4b40000110107423 */ /* 0x000fe2000000400b */
[----:B------:R-:W-:Y:S01]  /*52b0*/  SHF.L.U32 R12, R12, 0x17, RZ ;  /* 0x000000170c0c7819 */ /* 0x000fe200000006ff */
[----:B-1----:R-:W-:Y:S01]  /*52c0*/  FMUL R4, R4, R35 ;  /* 0x0000002304047220 */ /* 0x002fe20000400000 */
[----:B------:R-:W-:Y:S01]  /*52d0*/  FFMA R17, R17, 1.925963033500011079e-08, R2 ;  /* 0x32a5706011117823 */ /* 0x000fe20000000002 */
[----:B------:R0:W1:Y:S01]  /*52e0*/  MUFU.EX2 R35, R46 ;  /* 0x0000002e00237308 */ /* 0x0000620000000800 */
[C---:B------:R-:W-:Y:S01]  /*52f0*/  FADD R2, R14.reuse, -12583039 ;  /* 0xcb40007f0e027421 */ /* 0x040fe20000000000 */
[----:B------:R-:W-:-:S03]  /*5300*/  SHF.L.U32 R14, R14, 0x17, RZ ;  /* 0x000000170e0e7819 */ /* 0x000fc600000006ff */
[----:B------:R-:W-:-:S03]  /*5310*/  FFMA R2, R3, 1.4426950216293334961, -R2 ;  /* 0x3fb8aa3b03027823 */ /* 0x000fc60000000802 */
[----:B------:R-:W-:Y:S01]  /*5320*/  MUFU.EX2 R17, R17 ;  /* 0x0000001100117308 */ /* 0x000fe20000000800 */
[----:B------:R-:W-:Y:S01]  /*5330*/  FFMA R39, R3, 1.925963033500011079e-08, R2 ;  /* 0x32a5706003277823 */ /* 0x000fe20000000002 */
[----:B------:R-:W-:Y:S01]  /*5340*/  SHF.L.U32 R2, R34, 0x17, RZ ;  /* 0x0000001722027819 */ /* 0x000fe200000006ff */
[-C--:B------:R-:W-:Y:S01]  /*5350*/  FFMA.SAT R34, R13, R8.reuse, 0.5 ;  /* 0x3f0000000d227423 */ /* 0x080fe20000002008 */
[----:B0-----:R-:W-:-:S03]  /*5360*/  FFMA.SAT R46, R15, R8, 0.5 ;  /* 0x3f0000000f2e7423 */ /* 0x001fc60000002008 */
[----:B------:R-:W-:Y:S01]  /*5370*/  FMUL R2, R2, R75 ;  /* 0x0000004b02027220 */ /* 0x000fe20000400000 */
[----:B------:R-:W0:Y:S01]  /*5380*/  MUFU.EX2 R39, R39 ;  /* 0x0000002700277308 */ /* 0x000e220000000800 */
[----:B-1----:R-:W-:Y:S01]  /*5390*/  FMUL R3, R0, R35 ;  /* 0x0000002300037220 */ /* 0x002fe20000400000 */
[C---:B------:R-:W-:Y:S01]  /*53a0*/  FADD R0, R16.reuse, -12583039 ;  /* 0xcb40007f10007421 */ /* 0x040fe20000000000 */
[----:B------:R-:W-:-:S03]  /*53b0*/  IMAD.SHL.U32 R16, R16, 0x800000, RZ ;  /* 0x0080000010107824 */ /* 0x000fc600078e00ff */
[C---:B------:R-:W-:Y:S02]  /*53c0*/  FFMA R0, R9.reuse, 1.4426950216293334961, -R0 ;  /* 0x3fb8aa3b09007823 */ /* 0x040fe40000000800 */
[----:B------:R-:W1:Y:S02]  /*53d0*/  MUFU.EX2 R35, R50 ;  /* 0x0000003200237308 */ /* 0x000e640000000800 */
[----:B------:R-:W-:Y:S01]  /*53e0*/  FFMA R40, R9, 1.925963033500011079e-08, R0 ;  /* 0x32a5706009287823 */ /* 0x000fe20000000000 */
[----:B------:R-:W-:-:S04]  /*53f0*/  FFMA.SAT R0, R73, R8, 0.5 ;  /* 0x3f00000049007423 */ /* 0x000fc80000002008 */
[----:B------:R-:W-:Y:S01]  /*5400*/  FFMA.RM R9, R0, R11, 12582913 ;  /* 0x4b40000100097423 */ /* 0x000fe2000000400b */
[----:B------:R0:W2:Y:S03]  /*5410*/  MUFU.EX2 R75, R18 ;  /* 0x00000012004b7308 */ /* 0x0000a60000000800 */
[C---:B------:R-:W-:Y:S01]  /*5420*/  FADD R0, R9.reuse, -12583039 ;  /* 0xcb40007f09007421 */ /* 0x040fe20000000000 */
[----:B------:R-:W-:-:S03]  /*5430*/  SHF.L.U32 R9, R9, 0x17, RZ ;  /* 0x0000001709097819 */ /* 0x000fc600000006ff */
[C---:B------:R-:W-:Y:S01]  /*5440*/  FFMA R0, R73.reuse, 1.4426950216293334961, -R0 ;  /* 0x3fb8aa3b49007823 */ /* 0x040fe20000000800 */
[----:B------:R-:W3:Y:S01]  /*5450*/  MUFU.EX2 R77, R40 ;  /* 0x00000028004d7308 */ /* 0x000ee20000000800 */
[----:B0-----:R-:W-:Y:S02]  /*5460*/  FMUL R18, R14, R39 ;  /* 0x000000270e127220 */ /* 0x001fe40000400000 */
[----:B------:R-:W-:Y:S01]  /*5470*/  FFMA R73, R73, 1.925963033500011079e-08, R0 ;  /* 0x32a5706049497823 */ /* 0x000fe20000000000 */
[----:B------:R-:W-:Y:S02]  /*5480*/  IMAD.SHL.U32 R0, R38, 0x800000, RZ ;  /* 0x0080000026007824 */ /* 0x000fe400078e00ff */
[----:B------:R-:W-:Y:S02]  /*5490*/  FFMA.RM R38, R34, R11, 12582913 ;  /* 0x4b40000122267423 */ /* 0x000fe4000000400b */
[----:B-1----:R-:W-:Y:S02]  /*54a0*/  FMUL R0, R0, R35 ;  /* 0x0000002300007220 */ /* 0x002fe40000400000 */
[C---:B------:R-:W-:Y:S01]  /*54b0*/  FADD R34, R38.reuse, -12583039 ;  /* 0xcb40007f26227421 */ /* 0x040fe20000000000 */
[----:B------:R-:W-:Y:S01]  /*54c0*/  FADD R35, RZ, R33 ;  /* 0x00000021ff237221 */ /* 0x000fe20000000000 */
[----:B------:R-:W-:-:S02]  /*54d0*/  SHF.L.U32 R38, R38, 0x17, RZ ;  /* 0x0000001726267819 */ /* 0x000fc400000006ff */
        /* <DEDUP_REMOVED lines=11> */
[C---:B------:R-:W-:Y:S01]  /*5590*/  FADD R34, R11.reuse, -12583039 ;  /* 0xcb40007f0b227421 */ /* 0x040fe20000000000 */
[----:B------:R-:W-:-:S03]  /*55a0*/  IMAD.SHL.U32 R11, R11, 0x800000, RZ ;  /* 0x008000000b0b7824 */ /* 0x000fc600078e00ff */
[C---:B------:R-:W-:Y:S01]  /*55b0*/  FFMA R34, R15.reuse, 1.4426950216293334961, -R34 ;  /* 0x3fb8aa3b0f227823 */ /* 0x040fe20000000822 */
[----:B------:R-:W1:Y:S03]  /*55c0*/  MUFU.EX2 R41, R41 ;  /* 0x0000002900297308 */ /* 0x000e660000000800 */
[----:B------:R-:W-:Y:S01]  /*55d0*/  FFMA R15, R15, 1.925963033500011079e-08, R34 ;  /* 0x32a570600f0f7823 */ /* 0x000fe20000000022 */
[----:B------:R-:W-:-:S04]  /*55e0*/  FADD R34, R35, R32 ;  /* 0x0000002023227221 */ /* 0x000fc80000000000 */
[----:B------:R-:W-:Y:S01]  /*55f0*/  FADD R35, R34, R31 ;  /* 0x0000001f22237221 */ /* 0x000fe20000000000 */
[----:B------:R-:W4:Y:S03]  /*5600*/  MUFU.EX2 R14, R15 ;  /* 0x0000000f000e7308 */ /* 0x000f260000000800 */
        /* <DEDUP_REMOVED lines=16> */
[----:B------:R-:W-:Y:S01]  /*5710*/  FMUL R34, R12, R17 ;  /* 0x000000110c227220 */ /* 0x000fe20000400000 */
[----:B------:R-:W-:-:S04]  /*5720*/  FADD R75, R10, R5 ;  /* 0x000000050a4b7221 */ /* 0x000fc80000000000 */
[----:B------:R-:W-:-:S04]  /*5730*/  FADD R10, R75, R4 ;  /* 0x000000044b0a7221 */ /* 0x000fc80000000000 */
[----:B------:R-:W-:-:S04]  /*5740*/  FADD R17, R10, R3 ;  /* 0x000000030a117221 */ /* 0x000fc80000000000 */
[----:B------:R-:W-:-:S04]  /*5750*/  FADD R17, R17, R2 ;  /* 0x0000000211117221 */ /* 0x000fc80000000000 */
[----:B------:R-:W-:Y:S01]  /*5760*/  FADD R10, R17, R0 ;  /* 0x00000000110a7221 */ /* 0x000fe20000000000 */
[----:B---3--:R-:W-:Y:S01]  /*5770*/  FMUL R17, R16, R77 ;  /* 0x0000004d10117220 */ /* 0x008fe20000400000 */
[----:B0-----:R-:W-:Y:S02]  /*5780*/  FMUL R16, R9, R46 ;  /* 0x0000002e09107220 */ /* 0x001fe40000400000 */
[----:B------:R-:W-:-:S04]  /*5790*/  FADD R39, R10, R35 ;  /* 0x000000230a277221 */ /* 0x000fc80000000000 */
[----:B------:R-:W-:-:S04]  /*57a0*/  FADD R39, R39, R34 ;  /* 0x0000002227277221 */ /* 0x000fc80000000000 */
[----:B------:R-:W-:-:S04]  /*57b0*/  FADD R10, R39, R18 ;  /* 0x00000012270a7221 */ /* 0x000fc80000000000 */
[----:B------:R-:W-:Y:S01]  /*57c0*/  FADD R9, R10, R17 ;  /* 0x000000110a097221 */ /* 0x000fe20000000000 */
[----:B------:R-:W-:-:S03]  /*57d0*/  FMUL R10, R38, R13 ;  /* 0x0000000d260a7220 */ /* 0x000fc60000400000 */
[----:B------:R-:W-:Y:S01]  /*57e0*/  FADD R13, R9, R16 ;  /* 0x00000010090d7221 */ /* 0x000fe20000000000 */
[----:B-1----:R-:W-:Y:S01]  /*57f0*/  FMUL R9, R8, R41 ;  /* 0x0000002908097220 */ /* 0x002fe20000400000 */
[----:B----4-:R-:W-:Y:S02]  /*5800*/  FMUL R8, R11, R14 ;  /* 0x0000000e0b087220 */ /* 0x010fe40000400000 */
        /* <DEDUP_REMOVED lines=12> */
.L_x_25788:
        /* <DEDUP_REMOVED lines=12> */
[----:B0-----:R-:W-:Y:S05]  /*5990*/  CALL.REL.NOINC `($__internal_414_$__cuda_sm3x_div_rn_noftz_f32_slowpath) ;  /* 0x0000004400987944 */ /* 0x001fea0003c00000 */
[----:B------:R-:W-:-:S07]  /*59a0*/  MOV R12, R11 ;  /* 0x0000000b000c7202 */ /* 0x000fce0000000f00 */
.L_x_25687:
[----:B------:R-:W-:Y:S05]  /*59b0*/  BSYNC.RECONVERGENT B2 ;  /* 0x0000000000027941 */ /* 0x000fea0003800200 */
.L_x_25686:
        /* <DEDUP_REMOVED lines=12> */
[----:B0-----:R-:W-:Y:S05]  /*5a80*/  CALL.REL.NOINC `($__internal_414_$__cuda_sm3x_div_rn_noftz_f32_slowpath) ;  /* 0x00000044005c7944 */ /* 0x001fea0003c00000 */
[----:B------:R-:W-:-:S07]  /*5a90*/  MOV R13, R11 ;  /* 0x0000000b000d7202 */ /* 0x000fce0000000f00 */
.L_x_25689:
[----:B------:R-:W-:Y:S05]  /*5aa0*/  BSYNC.RECONVERGENT B2 ;  /* 0x0000000000027941 */ /* 0x000fea0003800200 */
.L_x_25688:
        /* <DEDUP_REMOVED lines=12> */
[----:B0-----:R-:W-:Y:S05]  /*5b70*/  CALL.REL.NOINC `($__internal_414_$__cuda_sm3x_div_rn_noftz_f32_slowpath) ;  /* 0x0000004400207944 */ /* 0x001fea0003c00000 */
[----:B------:R-:W-:-:S07]  /*5b80*/  IMAD.MOV.U32 R14, RZ, RZ, R11 ;  /* 0x000000ffff0e7224 */ /* 0x000fce00078e000b */
.L_x_25691:
[----:B------:R-:W-:Y:S05]  /*5b90*/  BSYNC.RECONVERGENT B2 ;  /* 0x0000000000027941 */ /* 0x000fea0003800200 */
.L_x_25690:
        /* <DEDUP_REMOVED lines=13> */
[----:B------:R-:W-:-:S07]  /*5c70*/  MOV R15, R11 ;  /* 0x0000000b000f7202 */ /* 0x000fce0000000f00 */
.L_x_25693:
[----:B------:R-:W-:Y:S05]  /*5c80*/  BSYNC.RECONVERGENT B2 ;  /* 0x0000000000027941 */ /* 0x000fea0003800200 */
.L_x_25692:
        /* <DEDUP_REMOVED lines=12> */
[----:B0-----:R-:W-:Y:S05]  /*5d50*/  CALL.REL.NOINC `($__internal_414_$__cuda_sm3x_div_rn_noftz_f32_slowpath) ;  /* 0x0000004000a87944 */ /* 0x001fea0003c00000 */
[----:B------:R-:W-:-:S07]  /*5d60*/  MOV R30, R11 ;  /* 0x0000000b001e7202 */ /* 0x000fce0000000f00 */
.L_x_25695:
[----:B------:R-:W-:Y:S05]  /*5d70*/  BSYNC.RECONVERGENT B2 ;  /* 0x0000000000027941 */ /* 0x000fea0003800200 */
.L_x_25694:
        /* <DEDUP_REMOVED lines=14> */
.L_x_25697:
[----:B------:R-:W-:Y:S05]  /*5e60*/  BSYNC.RECONVERGENT B2 ;  /* 0x0000000000027941 */ /* 0x000fea0003800200 */
.L_x_25696:
        /* <DEDUP_REMOVED lines=14> */
.L_x_25699:
[----:B------:R-:W-:Y:S05]  /*5f50*/  BSYNC.RECONVERGENT B2 ;  /* 0x0000000000027941 */ /* 0x000fea0003800200 */
.L_x_25698:
        /* <DEDUP_REMOVED lines=14> */
.L_x_25701:
[----:B------:R-:W-:Y:S05]  /*6040*/  BSYNC.RECONVERGENT B2 ;  /* 0x0000000000027941 */ /* 0x000fea0003800200 */
.L_x_25700:
        /* <DEDUP_REMOVED lines=14> */
.L_x_25703:
[----:B------:R-:W-:Y:S05]  /*6130*/  BSYNC.RECONVERGENT B2 ;  /* 0x0000000000027941 */ /* 0x000fea0003800200 */
.L_x_25702:
        /* <DEDUP_REMOVED lines=14> */
.L_x_25705:
[----:B------:R-:W-:Y:S05]  /*6220*/  BSYNC.RECONVERGENT B2 ;  /* 0x0000000000027941 */ /* 0x000fea0003800200 */
.L_x_25704:
        /* <DEDUP_REMOVED lines=14> */
.L_x_25707:
[----:B------:R-:W-:Y:S05]  /*6310*/  BSYNC.RECONVERGENT B2 ;  /* 0x0000000000027941 */ /* 0x000fea0003800200 */
.L_x_25706:
        /* <DEDUP_REMOVED lines=14> */
.L_x_25709:
[----:B------:R-:W-:Y:S05]  /*6400*/  BSYNC.RECONVERGENT B2 ;  /* 0x0000000000027941 */ /* 0x000fea0003800200 */
.L_x_25708:
        /* <DEDUP_REMOVED lines=14> */
.L_x_25711:
[----:B------:R-:W-:Y:S05]  /*64f0*/  BSYNC.RECONVERGENT B2 ;  /* 0x0000000000027941 */ /* 0x000fea0003800200 */
.L_x_25710:
        /* <DEDUP_REMOVED lines=14> */
.L_x_25713:
[----:B------:R-:W-:Y:S05]  /*65e0*/  BSYNC.RECONVERGENT B2 ;  /* 0x0000000000027941 */ /* 0x000fea0003800200 */
.L_x_25712:
        /* <DEDUP_REMOVED lines=14> */
.L_x_25715:
[----:B------:R-:W-:Y:S05]  /*66d0*/  BSYNC.RECONVERGENT B2 ;  /* 0x0000000000027941 */ /* 0x000fea0003800200 */
.L_x_25714:
        /* <DEDUP_REMOVED lines=14> */
.L_x_25717:
[----:B------:R-:W-:Y:S05]  /*67c0*/  BSYNC.RECONVERGENT B2 ;  /* 0x0000000000027941 */ /* 0x000fea0003800200 */
.L_x_25716:
        /* <DEDUP_REMOVED lines=14> */
.L_x_25719:
[----:B------:R-:W-:Y:S05]  /*68b0*/  BSYNC.RECONVERGENT B2 ;  /* 0x0000000000027941 */ /* 0x000fea0003800200 */
.L_x_25718:
        /* <DEDUP_REMOVED lines=12> */
[----:B------:R-:W-:Y:S05]  /*6980*/  CALL.REL.NOINC `($__internal_414_$__cuda_sm3x_div_rn_noftz_f32_slowpath) ;  /* 0x00000034009c7944 */ /* 0x000fea0003c00000 */
[----:B------:R-:W-:-:S07]  /*6990*/  MOV R41, R11 ;  /* 0x0000000b00297202 */ /* 0x000fce0000000f00 */
.L_x_25721:
[----:B------:R-:W-:Y:S05]  /*69a0*/  BSYNC.RECONVERGENT B2 ;  /* 0x0000000000027941 */ /* 0x000fea0003800200 */
.L_x_25720:
        /* <DEDUP_REMOVED lines=12> */
[----:B------:R-:W-:Y:S05]  /*6a70*/  CALL.REL.NOINC `($__internal_414_$__cuda_sm3x_div_rn_noftz_f32_slowpath) ;  /* 0x0000003400607944 */ /* 0x000fea0003c00000 */
[----:B------:R-:W-:-:S07]  /*6a80*/  IMAD.MOV.U32 R6, RZ, RZ, R11 ;  /* 0x000000ffff067224 */ /* 0x000fce00078e000b */
.L_x_25723:
[----:B------:R-:W-:Y:S05]  /*6a90*/  BSYNC.RECONVERGENT B2 ;  /* 0x0000000000027941 */ /* 0x000fea0003800200 */
.L_x_25722:
        /* <DEDUP_REMOVED lines=13> */
[----:B------:R-:W-:-:S07]  /*6b70*/  MOV R7, R11 ;  /* 0x0000000b00077202 */ /* 0x000fce0000000f00 */
.L_x_25725:
[----:B------:R-:W-:Y:S05]  /*6b80*/  BSYNC.RECONVERGENT B2 ;  /* 0x0000000000027941 */ /* 0x000fea0003800200 */
.L_x_25724:
        /* <DEDUP_REMOVED lines=12> */
[----:B------:R-:W-:Y:S05]  /*6c50*/  CALL.REL.NOINC `($__internal_414_$__cuda_sm3x_div_rn_noftz_f32_slowpath) ;  /* 0x0000003000e87944 */ /* 0x000fea0003c00000 */
[----:B------:R-:W-:-:S07]  /*6c60*/  MOV R4, R11 ;  /* 0x0000000b00047202 */ /* 0x000fce0000000f00 */
.L_x_25727:
[----:B------:R-:W-:Y:S05]  /*6c70*/  BSYNC.RECONVERGENT B2 ;  /* 0x0000000000027941 */ /* 0x000fea0003800200 */
.L_x_25726:
        /* <DEDUP_REMOVED lines=12> */
[----:B------:R-:W-:Y:S05]  /*6d40*/  CALL.REL.NOINC `($__internal_414_$__cuda_sm3x_div_rn_noftz_f32_slowpath) ;  /* 0x0000003000ac7944 */ /* 0x000fea0003c00000 */
[----:B------:R-:W-:-:S07]  /*6d50*/  MOV R5, R11 ;  /* 0x0000000b00057202 */ /* 0x000fce0000000f00 */
.L_x_25729:
[----:B------:R-:W-:Y:S05]  /*6d60*/  BSYNC.RECONVERGENT B2 ;  /* 0x0000000000027941 */ /* 0x000fea0003800200 */
.L_x_25728:
        /* <DEDUP_REMOVED lines=14> */
.L_x_25731:
[----:B------:R-:W-:Y:S05]  /*6e50*/  BSYNC.RECONVERGENT B2 ;  /* 0x0000000000027941 */ /* 0x000fea0003800200 */
.L_x_25730:
        /* <DEDUP_REMOVED lines=14> */
.L_x_25733:
[----:B------:R-:W-:Y:S05]  /*6f40*/  BSYNC.RECONVERGENT B2 ;  /* 0x0000000000027941 */ /* 0x000fea0003800200 */
.L_x_25732:
        /* <DEDUP_REMOVED lines=14> */
.L_x_25735:
[----:B------:R-:W-:Y:S05]  /*7030*/  BSYNC.RECONVERGENT B2 ;  /* 0x0000000000027941 */ /* 0x000fea0003800200 */
.L_x_25734:
        /* <DEDUP_REMOVED lines=14> */
.L_x_25737:
[----:B------:R-:W-:Y:S05]  /*7120*/  BSYNC.RECONVERGENT B2 ;  /* 0x0000000000027941 */ /* 0x000fea0003800200 */
.L_x_25736:
        /* <DEDUP_REMOVED lines=14> */
.L_x_25739:
[----:B------:R-:W-:Y:S05]  /*7210*/  BSYNC.RECONVERGENT B2 ;  /* 0x0000000000027941 */ /* 0x000fea0003800200 */
.L_x_25738:
        /* <DEDUP_REMOVED lines=14> */
.L_x_25741:
[----:B------:R-:W-:Y:S05]  /*7300*/  BSYNC.RECONVERGENT B2 ;  /* 0x0000000000027941 */ /* 0x000fea0003800200 */
.L_x_25740:
        /* <DEDUP_REMOVED lines=14> */
.L_x_25743:
[----:B------:R-:W-:Y:S05]  /*73f0*/  BSYNC.RECONVERGENT B2 ;  /* 0x0000000000027941 */ /* 0x000fea0003800200 */
.L_x_25742:
        /* <DEDUP_REMOVED lines=13> */
.L_x_25745:
[----:B------:R-:W-:Y:S05]  /*74d0*/  BSYNC.RECONVERGENT B2 ;  /* 0x0000000000027941 */ /* 0x000fea0003800200 */
.L_x_25744:
        /* <DEDUP_REMOVED lines=9> */
[----:B------:R-:W-:Y:S01]  /*7570*/  HFMA2 R17, -RZ, RZ, 0, 0 ;  /* 0x00000000ff117431 */ /* 0x000fe200000001ff */
        /* <DEDUP_REMOVED lines=15> */
.L_x_25747:
[----:B------:R-:W-:Y:S05]  /*7670*/  BSYNC.RECONVERGENT B0 ;  /* 0x0000000000007941 */ /* 0x000fea0003800200 */
.L_x_25746:
        /* <DEDUP_REMOVED lines=18> */
.L_x_25749:
[----:B------:R-:W-:Y:S05]  /*77a0*/  BSYNC.RECONVERGENT B0 ;  /* 0x0000000000007941 */ /* 0x000fea0003800200 */
.L_x_25748:
[----:B------:R-:W-:Y:S04]  /*77b0*/  BSSY.RECONVERGENT B0, `(.L_x_25750) ;  /* 0x0000012000007945 */ /* 0x000fe80003800200 */
[----:B------:R-:W-:Y:S05]  /*77c0*/  @P4 BRA `(.L_x_25751) ;  /* 0x0000000000404947 */ /* 0x000fea0003800000 */
[----:B01----:R-:W-:Y:S01]  /*77d0*/  MOV R12, R67 ;  /* 0x00000043000c7202 */ /* 0x003fe20000000f00 */
        /* <DEDUP_REMOVED lines=15> */
.L_x_25751:
[----:B------:R-:W-:Y:S05]  /*78d0*/  BSYNC.RECONVERGENT B0 ;  /* 0x0000000000007941 */ /* 0x000fea0003800200 */
.L_x_25750:
        /* <DEDUP_REMOVED lines=12> */
[----:B012---:R-:W-:Y:S02]  /*79a0*/  HFMA2 R13, -RZ, RZ, 0, 0 ;  /* 0x00000000ff0d7431 */ /* 0x007fe400000001ff */
        /* <DEDUP_REMOVED lines=15> */
.L_x_25753:
[----:B------:R-:W-:Y:S05]  /*7aa0*/  BSYNC.RECONVERGENT B0 ;  /* 0x0000000000007941 */ /* 0x000fea0003800200 */
.L_x_25752:
[----:B------:R-:W-:Y:S04]  /*7ab0*/  BSSY.RECONVERGENT B0, `(.L_x_25754) ;  /* 0x0000012000007945 */ /* 0x000fe80003800200 */
[----:B------:R-:W-:Y:S05]  /*7ac0*/  @P2 BRA `(.L_x_25755) ;  /* 0x0000000000402947 */ /* 0x000fea0003800000 */
[----:B0123--:R-:W-:Y:S01]  /*7ad0*/  HFMA2 R13, -RZ, RZ, 0, 0 ;  /* 0x00000000ff0d7431 */ /* 0x00ffe200000001ff */
        /* <DEDUP_REMOVED lines=15> */
.L_x_25755:
[----:B------:R-:W-:Y:S05]  /*7bd0*/  BSYNC.RECONVERGENT B0 ;  /* 0x0000000000007941 */ /* 0x000fea0003800200 */
.L_x_25754:
        /* <DEDUP_REMOVED lines=18> */
.L_x_25757:
[----:B------:R-:W-:Y:S05]  /*7d00*/  BSYNC.RECONVERGENT B0 ;  /* 0x0000000000007941 */ /* 0x000fea0003800200 */
.L_x_25756:
        /* <DEDUP_REMOVED lines=18> */
.L_x_25759:
[----:B------:R-:W-:Y:S05]  /*7e30*/  BSYNC.RECONVERGENT B0 ;  /* 0x0000000000007941 */ /* 0x000fea0003800200 */
.L_x_25758:
        /* <DEDUP_REMOVED lines=18> */
.L_x_25761:
[----:B------:R-:W-:Y:S05]  /*7f60*/  BSYNC.RECONVERGENT B0 ;  /* 0x0000000000007941 */ /* 0x000fea0003800200 */
.L_x_25760:
        /* <DEDUP_REMOVED lines=30> */
.L_x_25763:
[----:B------:R-:W-:Y:S05]  /*8150*/  BSYNC.RECONVERGENT B0 ;  /* 0x0000000000007941 */ /* 0x000fea0003800200 */
.L_x_25762:
        /* <DEDUP_REMOVED lines=18> */
.L_x_25765:
[----:B------:R-:W-:Y:S05]  /*8280*/  BSYNC.RECONVERGENT B0 ;  /* 0x0000000000007941 */ /* 0x000fea0003800200 */
.L_x_25764:
        /* <DEDUP_REMOVED lines=18> */
.L_x_25767:
[----:B------:R-:W-:Y:S05]  /*83b0*/  BSYNC.RECONVERGENT B0 ;  /* 0x0000000000007941 */ /* 0x000fea0003800200 */
.L_x_25766:
        /* <DEDUP_REMOVED lines=18> */
.L_x_25769:
[----:B------:R-:W-:Y:S05]  /*84e0*/  BSYNC.RECONVERGENT B0 ;  /* 0x0000000000007941 */ /* 0x000fea0003800200 */
.L_x_25768:
        /* <DEDUP_REMOVED lines=18> */
.L_x_25771:
[----:B------:R-:W-:Y:S05]  /*8610*/  BSYNC.RECONVERGENT B0 ;  /* 0x0000000000007941 */ /* 0x000fea0003800200 */
.L_x_25770:
        /* <DEDUP_REMOVED lines=18> */
.L_x_25773:
[----:B------:R-:W-:Y:S05]  /*8740*/  BSYNC.RECONVERGENT B0 ;  /* 0x0000000000007941 */ /* 0x000fea0003800200 */
.L_x_25772:
        /* <DEDUP_REMOVED lines=18> */
.L_x_25775:
[----:B------:R-:W-:Y:S05]  /*8870*/  BSYNC.RECONVERGENT B0 ;  /* 0x0000000000007941 */ /* 0x000fea0003800200 */
.L_x_25774:
        /* <DEDUP_REMOVED lines=9> */
.L_x_25685:
[----:B------:R-:W-:Y:S01]  /*8910*/  HFMA2 R11, -RZ, RZ, 0, 1.847743988037109375e-06 ;  /* 0x0000001fff0b7431 */ /* 0x000fe200000001ff */
[----:B------:R-:W-:Y:S01]  /*8920*/  BSSY B0, `(.L_x_25777) ;  /* 0x0000006000007945 */ /* 0x000fe20003800000 */
[----:B------:R-:W-:Y:S01]  /*8930*/  IMAD.MOV.U32 R12, RZ, RZ, 0x10 ;  /* 0x00000010ff0c7424 */ /* 0x000fe200078e00ff */
[----:B------:R-:W-:-:S07]  /*8940*/  MOV R15, 0xffffffff ;  /* 0xffffffff000f7802 */ /* 0x000fce0000000f00 */
[----:B------:R-:W-:Y:S05]  /*8950*/  WARPSYNC.COLLECTIVE R15, `(.L_x_25778) ;  /* 0x000000000f087348 */ /* 0x000fea0003c00000 */
[----:B------:R0:W1:Y:S02]  /*8960*/  SHFL.BFLY P6, R14, R13, R12, R11 ;  /* 0x0c00000c0d0e7389 */ /* 0x00006400000c000b */
[----:B01----:R-:W-:Y:S05]  /*8970*/  ENDCOLLECTIVE ;  /* 0x000000000000791b */ /* 0x003fea0003800000 */
.L_x_25778:
[----:B------:R-:W-:Y:S05]  /*8980*/  BSYNC B0 ;  /* 0x0000000000007941 */ /* 0x000fea0003800000 */
.L_x_25777:
        /* <DEDUP_REMOVED lines=8> */
.L_x_25779:
[----:B------:R-:W-:Y:S01]  /*8a10*/  HFMA2 R12, -RZ, RZ, 0, 2.384185791015625e-07 ;  /* 0x00000004ff0c7431 */ /* 0x000fe200000001ff */
[----:B------:R-:W-:-:S04]  /*8a20*/  FMNMX R0, R13, R14, !PT ;  /* 0x0000000e0d007209 */ /* 0x000fc80007800000 */
[----:B------:R-:W-:-:S07]  /*8a30*/  MOV R13, R0 ;  /* 0x00000000000d7202 */ /* 0x000fce0000000f00 */
[----:B------:R-:W-:Y:S05]  /*8a40*/  WARPSYNC.COLLECTIVE R15, `(.L_x_25780) ;  /* 0x000000000f087348 */ /* 0x000fea0003c00000 */
[----:B------:R0:W1:Y:S02]  /*8a50*/  SHFL.BFLY P6, R14, R13, R12, R11 ;  /* 0x0c00000c0d0e7389 */ /* 0x00006400000c000b */
[----:B01----:R-:W-:Y:S05]  /*8a60*/  ENDCOLLECTIVE ;  /* 0x000000000000791b */ /* 0x003fea0003800000 */
.L_x_25780:
[----:B------:R-:W-:Y:S02]  /*8a70*/  MOV R12, 0x2 ;  /* 0x00000002000c7802 */ /* 0x000fe40000000f00 */
[----:B------:R-:W-:-:S05]  /*8a80*/  FMNMX R2, R0, R14, !PT ;  /* 0x0000000e00027209 */ /* 0x000fca0007800000 */
[----:B------:R-:W-:-:S07]  /*8a90*/  IMAD.MOV.U32 R13, RZ, RZ, R2 ;  /* 0x000000ffff0d7224 */ /* 0x000fce00078e0002 */
[----:B------:R-:W-:Y:S05]  /*8aa0*/  WARPSYNC.COLLECTIVE R15, `(.L_x_25781) ;  /* 0x000000000f087348 */ /* 0x000fea0003c00000 */
[----:B------:R0:W1:Y:S02]  /*8ab0*/  SHFL.BFLY P6, R14, R13, R12, R11 ;  /* 0x0c00000c0d0e7389 */ /* 0x00006400000c000b */
[----:B01----:R-:W-:Y:S05]  /*8ac0*/  ENDCOLLECTIVE ;  /* 0x000000000000791b */ /* 0x003fea0003800000 */
.L_x_25781:
[----:B------:R-:W-:Y:S01]  /*8ad0*/  HFMA2 R12, -RZ, RZ, 0, 5.9604644775390625e-08 ;  /* 0x00000001ff0c7431 */ /* 0x000fe200000001ff */
[----:B------:R-:W-:-:S04]  /*8ae0*/  FMNMX R3, R2, R14, !PT ;  /* 0x0000000e02037209 */ /* 0x000fc80007800000 */
[----:B------:R-:W-:-:S07]  /*8af0*/  MOV R13, R3 ;  /* 0x00000003000d7202 */ /* 0x000fce0000000f00 */
[----:B------:R-:W-:Y:S05]  /*8b00*/  WARPSYNC.COLLECTIVE R15, `(.L_x_25782) ;  /* 0x000000000f087348 */ /* 0x000fea0003c00000 */
[----:B------:R0:W1:Y:S02]  /*8b10*/  SHFL.BFLY P6, R14, R13, R12, R11 ;  /* 0x0c00000c0d0e7389 */ /* 0x00006400000c000b */
[----:B01----:R-:W-:Y:S05]  /*8b20*/  ENDCOLLECTIVE ;  /* 0x000000000000791b */ /* 0x003fea0003800000 */
.L_x_25782:
        /* <DEDUP_REMOVED lines=199> */
[----:B------:R-:W-:Y:S01]  /*97a0*/  SHF.L.U32 R2, R9, 0x17, RZ ;  /* 0x0000001709027819 */ /* 0x000fe200000006ff */
[----:B------:R-:W-:-:S04]  /*97b0*/  FFMA.SAT R9, R46, R75, 0.5 ;  /* 0x3f0000002e097423 */ /* 0x000fc8000000204b */
[----:B------:R-:W-:Y:S01]  /*97c0*/  FFMA.RM R9, R9, R38, 12582913 ;  /* 0x4b40000109097423 */ /* 0x000fe20000004026 */
[----:B------:R-:W-:-:S03]  /*97d0*/  FMUL R2, R2, R11 ;  /* 0x0000000b02027220 */ /* 0x000fc60000400000 */
        /* <DEDUP_REMOVED lines=105> */
.L_x_25783:
[----:B------:R-:W-:Y:S02]  /*9e70*/  IMAD.MOV.U32 R12, RZ, RZ, 0x8 ;  /* 0x00000008ff0c7424 */ /* 0x000fe400078e00ff */
[----:B------:R-:W-:-:S05]  /*9e80*/  FADD R38, R13, R14 ;  /* 0x0000000e0d267221 */ /* 0x000fca0000000000 */
[----:B------:R-:W-:-:S07]  /*9e90*/  MOV R13, R38 ;  /* 0x00000026000d7202 */ /* 0x000fce0000000f00 */
[----:B------:R-:W-:Y:S05]  /*9ea0*/  WARPSYNC.COLLECTIVE R15, `(.L_x_25784) ;  /* 0x000000000f087348 */ /* 0x000fea0003c00000 */
[----:B------:R0:W1:Y:S02]  /*9eb0*/  SHFL.BFLY P6, R14, R13, R12, R11 ;  /* 0x0c00000c0d0e7389 */ /* 0x00006400000c000b */
[----:B01----:R-:W-:Y:S05]  /*9ec0*/  ENDCOLLECTIVE ;  /* 0x000000000000791b */ /* 0x003fea0003800000 */
.L_x_25784:
[----:B------:R-:W-:Y:S02]  /*9ed0*/  HFMA2 R12, -RZ, RZ, 0, 2.384185791015625e-07 ;  /* 0x00000004ff0c7431 */ /* 0x000fe400000001ff */
[----:B------:R-:W-:-:S05]  /*9ee0*/  FADD R39, R38, R14 ;  /* 0x0000000e26277221 */ /* 0x000fca0000000000 */
[----:B------:R-:W-:-:S07]  /*9ef0*/  MOV R13, R39 ;  /* 0x00000027000d7202 */ /* 0x000fce0000000f00 */
[----:B------:R-:W-:Y:S05]  /*9f00*/  WARPSYNC.COLLECTIVE R15, `(.L_x_25785) ;  /* 0x000000000f087348 */ /* 0x000fea0003c00000 */
[----:B------:R0:W1:Y:S02]  /*9f10*/  SHFL.BFLY P6, R14, R13, R12, R11 ;  /* 0x0c00000c0d0e7389 */ /* 0x00006400000c000b */
[----:B01----:R-:W-:Y:S05]  /*9f20*/  ENDCOLLECTIVE ;  /* 0x000000000000791b */ /* 0x003fea0003800000 */
.L_x_25785:
[----:B------:R-:W-:Y:S02]  /*9f30*/  IMAD.MOV.U32 R12, RZ, RZ, 0x2 ;  /* 0x00000002ff0c7424 */ /* 0x000fe400078e00ff */
[----:B------:R-:W-:-:S05]  /*9f40*/  FADD R40, R39, R14 ;  /* 0x0000000e27287221 */ /* 0x000fca0000000000 */
[----:B------:R-:W-:-:S07]  /*9f50*/  MOV R13, R40 ;  /* 0x00000028000d7202 */ /* 0x000fce0000000f00 */
[----:B------:R-:W-:Y:S05]  /*9f60*/  WARPSYNC.COLLECTIVE R15, `(.L_x_25786) ;  /* 0x000000000f087348 */ /* 0x000fea0003c00000 */
[----:B------:R0:W1:Y:S02]  /*9f70*/  SHFL.BFLY P6, R14, R13, R12, R11 ;  /* 0x0c00000c0d0e7389 */ /* 0x00006400000c000b */
[----:B01----:R-:W-:Y:S05]  /*9f80*/  ENDCOLLECTIVE ;  /* 0x000000000000791b */ /* 0x003fea0003800000 */
.L_x_25786:
[----:B------:R-:W-:Y:S02]  /*9f90*/  HFMA2 R12, -RZ, RZ, 0, 5.9604644775390625e-08 ;  /* 0x00000001ff0c7431 */ /* 0x000fe400000001ff */
[----:B------:R-:W-:-:S05]  /*9fa0*/  FADD R41, R40, R14 ;  /* 0x0000000e28297221 */ /* 0x000fca0000000000 */
[----:B------:R-:W-:-:S07]  /*9fb0*/  MOV R13, R41 ;  /* 0x00000029000d7202 */ /* 0x000fce0000000f00 */
[----:B------:R-:W-:Y:S05]  /*9fc0*/  WARPSYNC.COLLECTIVE R15, `(.L_x_25787) ;  /* 0x000000000f087348 */ /* 0x000fea0003c00000 */
[----:B------:R0:W1:Y:S02]  /*9fd0*/  SHFL.BFLY P6, R14, R13, R12, R11 ;  /* 0x0c00000c0d0e7389 */ /* 0x00006400000c000b */
[----:B01----:R-:W-:Y:S05]  /*9fe0*/  ENDCOLLECTIVE ;  /* 0x000000000000791b */ /* 0x003fea0003800000 */
.L_x_25787:
[----:B------:R-:W-:Y:S05]  /*9ff0*/  BRA `(.L_x_25788) ;  /* 0xffffffb800347947 */ /* 0x000fea000383ffff */
        .weak           $__internal_414_$__cuda_sm3x_div_rn_noftz_f32_slowpath
        .type           $__internal_414_$__cuda_sm3x_div_rn_noftz_f32_slowpath,@function
        .size           $__internal_414_$__cuda_sm3x_div_rn_noftz_f32_slowpath,(.L_x_37791 - $__internal_414_$__cuda_sm3x_div_rn_noftz_f32_slowpath)
$__internal_414_$__cuda_sm3x_div_rn_noftz_f32_slowpath:
        /* <DEDUP_REMOVED lines=34> */
.L_x_25790:
        /* <DEDUP_REMOVED lines=51> */
.L_x_25797:
[----:B------:R-:W-:-:S04]  /*a550*/  LOP3.LUT R11, R11, 0x80000000, RZ, 0xc0, !PT ;  /* 0x800000000b0b7812 */ /* 0x000fc800078ec0ff */
[----:B------:R-:W-:Y:S01]  /*a560*/  LOP3.LUT R11, R11, 0x7f800000, RZ, 0xfc, !PT ;  /* 0x7f8000000b0b7812 */ /* 0x000fe200078efcff */
[----:B------:R-:W-:Y:S06]  /*a570*/  BRA `(.L_x_25798) ;  /* 0x0000000000047947 */ /* 0x000fec0003800000 */
.L_x_25796:
[----:B------:R-:W-:-:S07]  /*a580*/  LEA R11, R48, R11, 0x17 ;  /* 0x0000000b300b7211 */ /* 0x000fce00078eb8ff */
.L_x_25798:
[----:B------:R-:W-:Y:S05]  /*a590*/  BSYNC.RECONVERGENT B1 ;  /* 0x0000000000017941 */ /* 0x000fea0003800200 */
.L_x_25795:
[----:B------:R-:W-:Y:S05]  /*a5a0*/  BRA `(.L_x_25799) ;  /* 0x0000000000207947 */ /* 0x000fea0003800000 */
.L_x_25794:
[----:B------:R-:W-:-:S04]  /*a5b0*/  LOP3.LUT R11, R38, 0x80000000, R33, 0x48, !PT ;  /* 0x80000000260b7812 */ /* 0x000fc800078e4821 */
[----:B------:R-:W-:Y:S01]  /*a5c0*/  LOP3.LUT R11, R11, 0x7f800000, RZ, 0xfc, !PT ;  /* 0x7f8000000b0b7812 */ /* 0x000fe200078efcff */
[----:B------:R-:W-:Y:S06]  /*a5d0*/  BRA `(.L_x_25799) ;  /* 0x0000000000147947 */ /* 0x000fec0003800000 */
.L_x_25793:
[----:B------:R-:W-:Y:S01]  /*a5e0*/  LOP3.LUT R11, R38, 0x80000000, R33, 0x48, !PT ;  /* 0x80000000260b7812 */ /* 0x000fe200078e4821 */
[----:B------:R-:W-:Y:S06]  /*a5f0*/  BRA `(.L_x_25799) ;  /* 0x00000000000c7947 */ /* 0x000fec0003800000 */
.L_x_25792:
[----:B------:R-:W0:Y:S01]  /*a600*/  MUFU.RSQ R11, -QNAN ;  /* 0xffc00000000b7908 */ /* 0x000e220000001400 */
[----:B------:R-:W-:Y:S05]  /*a610*/  BRA `(.L_x_25799) ;  /* 0x0000000000047947 */ /* 0x000fea0003800000 */
.L_x_25791:
[----:B------:R-:W-:-:S07]  /*a620*/  FADD.FTZ R11, R33, R38 ;  /* 0x00000026210b7221 */ /* 0x000fce0000010000 */
.L_x_25799:
[----:B------:R-:W-:Y:S05]  /*a630*/  BSYNC.RECONVERGENT B0 ;  /* 0x0000000000007941 */ /* 0x000fea0003800200 */
.L_x_25789:
[----:B------:R-:W-:Y:S01]  /*a640*/  HFMA2 R39, -RZ, RZ, 0, 0 ;  /* 0x00000000ff277431 */ /* 0x000fe200000001ff */
[----:B------:R-:W-:-:S04]  /*a650*/  MOV R38, R46 ;  /* 0x0000002e00267202 */ /* 0x000fc80000000f00 */
[----:B0-----:R-:W-:Y:S05]  /*a660*/  RET.REL.NODEC R38 `(_Z15SoftmaxWarpImplI22BroadcastScaleMaskLoadIffbLm2EiE11DirectStoreIffEfLi2ELi30ELi32ELi1ELb1EL9Algorithm0EEvT_T0_ll) ;  /* 0xffffff5826647950 */ /* 0x001fea0003c3ffff */
.L_x_25800:
        /* <DEDUP_REMOVED lines=9> */
.L_x_37791:


//--------------------- .text._Z15SoftmaxWarpImplI22BroadcastScaleMaskLoadIffbLm2EiE11DirectStoreIffEfLi2ELi30ELi32ELi1ELb0EL9Algorithm0EEvT_T0_ll --------------------------
	.section	.text._Z15SoftmaxWarpImplI22BroadcastScaleMaskLoadIffbLm2EiE11DirectStoreIffEfLi2ELi30ELi32ELi1ELb0EL9Algorithm0EEvT_T0_ll,"ax",@progbits
	.align	128
        .global         _Z15SoftmaxWarpImplI22BroadcastScaleMaskLoadIffbLm2EiE11DirectStoreIffEfLi2ELi30ELi32ELi1ELb0EL9Algorithm0EEvT_T0_ll
        .type           _Z15SoftmaxWarpImplI22BroadcastScaleMaskLoadIffbLm2EiE11DirectStoreIffEfLi2ELi30ELi32ELi1ELb0EL9Algorithm0EEvT_T0_ll,@function
        .size           _Z15SoftmaxWarpImplI22BroadcastScaleMaskLoadIffbLm2EiE11DirectStoreIffEfLi2ELi30ELi32ELi1ELb0EL9Algorithm0EEvT_T0_ll,(.L_x_37792 - _Z15SoftmaxWarpImplI22BroadcastScaleMaskLoadIffbLm2EiE11DirectStoreIffEfLi2ELi30ELi32ELi1ELb0EL9Algorithm0EEvT_T0_ll)
        .other          _Z15SoftmaxWarpImplI22BroadcastScaleMaskLoadIffbLm2EiE11DirectStoreIffEfLi2ELi30ELi32ELi1ELb0EL9Algorithm0EEvT_T0_ll,@"STO_CUDA_ENTRY STV_DEFAULT"
_Z15SoftmaxWarpImplI22BroadcastScaleMaskLoadIffbLm2EiE11DirectStoreIffEfLi2ELi30ELi32ELi1ELb0EL9Algorithm0EEvT_T0_ll:
.text._Z15SoftmaxWarpImplI22BroadcastScaleMaskLoadIffbLm2EiE11DirectStoreIffEfLi2ELi30ELi32ELi1ELb0EL9Algorithm0EEvT_T0_ll:
        /* <DEDUP_REMOVED lines=12> */
[----:B------:R-:W-:Y:S01]  /*00c0*/  HFMA2 R8, -RZ, RZ, 0, 1.3053417205810546875e-05 ;  /* 0x000000dbff087431 */ /* 0x000fe200000001ff */
[----:B------:R-:W-:Y:S01]  /*00d0*/  MOV R12, 0x1 ;  /* 0x00000001000c7802 */ /* 0x000fe20000000f00 */
[----:B------:R3:W4:Y:S01]  /*00e0*/  LDC.64 R2, c[0x4][R0] ;  /* 0x0100000000027b82 */ /* 0x0007220000000a00 */
[----:B------:R-:W5:Y:S01]  /*00f0*/  LDCU.64 UR6, c[0x4][0x1368] ;  /* 0x01026d00ff0677ac */ /* 0x000f620008000a00 */
[----:B------:R-:W-:Y:S01]  /*0100*/  HFMA2 R13, -RZ, RZ, 0, 0 ;  /* 0x00000000ff0d7431 */ /* 0x000fe200000001ff */
[----:B------:R-:W1:Y:S01]  /*0110*/  LDCU.64 UR8, c[0x4][0x618] ;  /* 0x0100c300ff0877ac */ /* 0x000e620008000a00 */
[----:B--2---:R-:W-:Y:S02]  /*0120*/  MOV R4, UR4 ;  /* 0x0000000400047c02 */ /* 0x004fe40008000f00 */
[----:B------:R-:W-:-:S02]  /*0130*/  MOV R5, UR5 ;  /* 0x0000000500057c02 */ /* 0x000fc40008000f00 */
[----:B-----5:R-:W-:Y:S02]  /*0140*/  MOV R6, UR6 ;  /* 0x0000000600067c02 */ /* 0x020fe40008000f00 */
[----:B------:R-:W-:Y:S02]  /*0150*/  MOV R7, UR7 ;  /* 0x0000000700077c02 */ /* 0x000fe40008000f00 */
[----:B-1----:R-:W-:Y:S01]  /*0160*/  MOV R10, UR8 ;  /* 0x00000008000a7c02 */ /* 0x002fe20008000f00 */
[----:B---3--:R-:W-:-:S07]  /*0170*/  IMAD.U32 R11, RZ, RZ, UR9 ;  /* 0x00000009ff0b7e24 */ /* 0x008fce000f8e00ff */
[----:B------:R-:W-:-:S07]  /*0180*/  LEPC R20, `(.L_x_25801) ;  /* 0x000000001014794e */ /* 0x000fce0000000000 */
[----:B0---4-:R-:W-:Y:S05]  /*0190*/  CALL.ABS.NOINC R2 ;  /* 0x0000000002007343 */ /* 0x011fea0003c00000 */
.L_x_25801:
        /* <DEDUP_REMOVED lines=12> */
.L_x_25863:
[----:B------:R-:W-:Y:S01]  /*0260*/  IABS R0, UR45 ;  /* 0x0000002d00007c13 */ /* 0x000fe20008000000 */
[----:B------:R-:W-:Y:S01]  /*0270*/  IMAD R11, R42, UR44, R11 ;  /* 0x0000002c2a0b7c24 */ /* 0x000fe2000f8e020b */
[----:B------:R-:W-:Y:S01]  /*0280*/  UMOV UR4, URZ ;  /* 0x000000ff00047c82 */ /* 0x000fe20008000000 */
[----:B------:R-:W0:Y:S01]  /*0290*/  LDC.64 R16, c[0x0][0x390] ;  /* 0x0000e400ff107b82 */ /* 0x000e220000000a00 */
[----:B------:R-:W-:Y:S01]  /*02a0*/  R2UR UR7, R0 ;  /* 0x00000000000772ca */ /* 0x000fe200000e0000 */
[C---:B------:R-:W-:Y:S01]  /*02b0*/  VIADD R8, R11.reuse, 0x40 ;  /* 0x000000400b087836 */ /* 0x040fe20000000000 */
[----:B------:R-:W-:Y:S02]  /*02c0*/  IADD3 R5, PT, PT, R11, 0x80, RZ ;  /* 0x000000800b057810 */ /* 0x000fe40007ffe0ff */
[----:B-1----:R-:W-:Y:S02]  /*02d0*/  R2UR UR8, R36 ;  /* 0x00000000240872ca */ /* 0x002fe400000e0000 */
[----:B------:R-:W-:-:S02]  /*02e0*/  IABS R4, R8 ;  /* 0x0000000800047213 */ /* 0x000fc40000000000 */
[----:B------:R-:W-:Y:S02]  /*02f0*/  IABS R9, R5 ;  /* 0x0000000500097213 */ /* 0x000fe40000000000 */
[----:B------:R-:W-:Y:S02]  /*0300*/  LOP3.LUT R13, R8, UR45, RZ, 0x3c, !PT ;  /* 0x0000002d080d7c12 */ /* 0x000fe4000f8e3cff */
[----:B------:R-:W-:Y:S01]  /*0310*/  R2UR UR9, R37 ;  /* 0x00000000250972ca */ /* 0x000fe200000e0000 */
[----:B------:R-:W1:Y:S01]  /*0320*/  I2F.RP R0, UR7 ;  /* 0x0000000700007d06 */ /* 0x000e620008209400 */
[----:B------:R-:W-:-:S07]  /*0330*/  ISETP.GE.AND P4, PT, R13, RZ, PT ;  /* 0x000000ff0d00720c */ /* 0x000fce0003f86270 */
[----:B-1----:R-:W1:Y:S02]  /*0340*/  MUFU.RCP R0, R0 ;  /* 0x0000000000007308 */ /* 0x002e640000001000 */
[----:B-1----:R-:W-:-:S06]  /*0350*/  IADD3 R2, PT, PT, R0, 0xffffffe, RZ ;  /* 0x0ffffffe00027810 */ /* 0x002fcc0007ffe0ff */
        /* <DEDUP_REMOVED lines=8> */
[----:B------:R-:W-:-:S04]  /*03e0*/  IADD3 R3, PT, PT, -R0, RZ, RZ ;  /* 0x000000ff00037210 */ /* 0x000fc80007ffe1ff */
[----:B------:R-:W-:Y:S01]  /*03f0*/  IADD3 R7, PT, PT, -R6, RZ, RZ ;  /* 0x000000ff06077210 */ /* 0x000fe20007ffe1ff */
[----:B------:R-:W-:-:S04]  /*0400*/  IMAD R2, R3, UR7, R2 ;  /* 0x0000000703027c24 */ /* 0x000fc8000f8e0202 */
[----:B------:R-:W-:Y:S01]  /*0410*/  IMAD R3, R7, UR7, R4 ;  /* 0x0000000707037c24 */ /* 0x000fe2000f8e0204 */
[----:B------:R-:W-:Y:S02]  /*0420*/  ISETP.LT.U32.AND P1, PT, R2, UR7, PT ;  /* 0x0000000702007c0c */ /* 0x000fe4000bf21070 */
[----:B------:R-:W-:Y:S02]  /*0430*/  IADD3 R4, PT, PT, R11, 0xc0, RZ ;  /* 0x000000c00b047810 */ /* 0x000fe40007ffe0ff */
[----:B------:R-:W-:Y:S02]  /*0440*/  ISETP.LT.U32.AND P2, PT, R3, UR7, PT ;  /* 0x0000000703007c0c */ /* 0x000fe4000bf41070 */
[----:B------:R-:W-:Y:S02]  /*0450*/  MOV R7, R9 ;  /* 0x0000000900077202 */ /* 0x000fe40000000f00 */
[----:B------:R-:W-:Y:S02]  /*0460*/  IABS R9, R4 ;  /* 0x0000000400097213 */ /* 0x000fe40000000000 */
[----:B------:R-:W-:Y:S01]  /*0470*/  LOP3.LUT R13, R4, UR45, RZ, 0x3c, !PT ;  /* 0x0000002d040d7c12 */ /* 0x000fe2000f8e3cff */
[----:B------:R-:W-:-:S02]  /*0480*/  IMAD.HI.U32 R10, R7, UR5, RZ ;  /* 0x00000005070a7c27 */ /* 0x000fc4000f8e00ff */
[----:B------:R-:W-:Y:S02]  /*0490*/  @!P1 IADD3 R2, PT, PT, R2, -UR7, RZ ;  /* 0x8000000702029c10 */ /* 0x000fe4000fffe0ff */
[----:B------:R-:W-:Y:S01]  /*04a0*/  IMAD.HI.U32 R12, R9, UR5, RZ ;  /* 0x00000005090c7c27 */ /* 0x000fe2000f8e00ff */
[----:B------:R-:W-:Y:S02]  /*04b0*/  @!P1 IADD3 R0, PT, PT, R0, 0x1, RZ ;  /* 0x0000000100009810 */ /* 0x000fe40007ffe0ff */
[----:B------:R-:W-:Y:S01]  /*04c0*/  @!P2 IADD3 R3, PT, PT, R3, -UR7, RZ ;  /* 0x800000070303ac10 */ /* 0x000fe2000fffe0ff */
[----:B------:R-:W-:Y:S01]  /*04d0*/  IMAD.MOV R14, RZ, RZ, -R10 ;  /* 0x000000ffff0e7224 */ /* 0x000fe200078e0a0a */
[----:B------:R-:W-:Y:S02]  /*04e0*/  ISETP.GE.U32.AND P3, PT, R2, UR7, PT ;  /* 0x0000000702007c0c */ /* 0x000fe4000bf66070 */
[----:B------:R-:W-:Y:S01]  /*04f0*/  IADD3 R2, PT, PT, -R12, RZ, RZ ;  /* 0x000000ff0c027210 */ /* 0x000fe20007ffe1ff */
[----:B------:R-:W-:Y:S01]  /*0500*/  IMAD R7, R14, UR7, R7 ;  /* 0x000000070e077c24 */ /* 0x000fe2000f8e0207 */
[----:B------:R-:W-:Y:S01]  /*0510*/  ISETP.GE.U32.AND P0, PT, R3, UR7, PT ;  /* 0x0000000703007c0c */ /* 0x000fe2000bf06070 */
[----:B------:R-:W1:Y:S01]  /*0520*/  LDC.64 R14, c[0x0][0x398] ;  /* 0x0000e600ff0e7b82 */ /* 0x000e620000000a00 */
[----:B------:R-:W-:Y:S01]  /*0530*/  LOP3.LUT R3, R11, UR45, RZ, 0x3c, !PT ;  /* 0x0000002d0b037c12 */ /* 0x000fe2000f8e3cff */
[----:B------:R-:W-:Y:S01]  /*0540*/  IMAD R2, R2, UR7, R9 ;  /* 0x0000000702027c24 */ /* 0x000fe2000f8e0209 */
[----:B------:R-:W-:-:S02]  /*0550*/  ISETP.LT.U32.AND P6, PT, R7, UR7, PT ;  /* 0x0000000707007c0c */ /* 0x000fc4000bfc1070 */
[----:B------:R-:W-:Y:S02]  /*0560*/  ISETP.GE.AND P5, PT, R3, RZ, PT ;  /* 0x000000ff0300720c */ /* 0x000fe40003fa6270 */
[----:B------:R-:W-:Y:S01]  /*0570*/  ISETP.LT.U32.AND P1, PT, R2, UR7, PT ;  /* 0x0000000702007c0c */ /* 0x000fe2000bf21070 */
[----:B------:R-:W-:Y:S01]  /*0580*/  @P3 VIADD R0, R0, 0x1 ;  /* 0x0000000100003836 */ /* 0x000fe20000000000 */
[----:B------:R-:W-:Y:S02]  /*0590*/  LOP3.LUT R3, R5, UR45, RZ, 0x3c, !PT ;  /* 0x0000002d05037c12 */ /* 0x000fe4000f8e3cff */
[----:B------:R-:W-:Y:S02]  /*05a0*/  @!P2 IADD3 R6, PT, PT, R6, 0x1, RZ ;  /* 0x000000010606a810 */ /* 0x000fe40007ffe0ff */
[----:B------:R-:W-:Y:S02]  /*05b0*/  ISETP.GE.AND P2, PT, R3, RZ, PT ;  /* 0x000000ff0300720c */ /* 0x000fe40003f46270 */
[----:B------:R-:W-:-:S02]  /*05c0*/  MOV R3, R0 ;  /* 0x0000000000037202 */ /* 0x000fc40000000f00 */
[----:B------:R-:W-:Y:S02]  /*05d0*/  @!P6 IADD3 R7, PT, PT, R7, -UR7, RZ ;  /* 0x800000070707ec10 */ /* 0x000fe4000fffe0ff */
[----:B------:R-:W-:Y:S01]  /*05e0*/  @!P5 IADD3 R3, PT, PT, -R3, RZ, RZ ;  /* 0x000000ff0303d210 */ /* 0x000fe20007ffe1ff */
[----:B------:R-:W-:Y:S01]  /*05f0*/  @!P1 VIADD R2, R2, -UR7 ;  /* 0x8000000702029c36 */ /* 0x000fe20008000000 */
[----:B------:R-:W-:Y:S02]  /*0600*/  @P0 IADD3 R6, PT, PT, R6, 0x1, RZ ;  /* 0x0000000106060810 */ /* 0x000fe40007ffe0ff */
[----:B------:R-:W-:Y:S02]  /*0610*/  ISETP.NE.AND P5, PT, RZ, UR45, PT ;  /* 0x0000002dff007c0c */ /* 0x000fe4000bfa5270 */
[----:B------:R-:W-:Y:S02]  /*0620*/  LOP3.LUT R0, RZ, UR45, RZ, 0x33, !PT ;  /* 0x0000002dff007c12 */ /* 0x000fe4000f8e33ff */
[----:B------:R-:W-:-:S02]  /*0630*/  ISETP.GE.U32.AND P0, PT, R7, UR7, PT ;  /* 0x0000000707007c0c */ /* 0x000fc4000bf06070 */
[----:B------:R-:W-:Y:S02]  /*0640*/  SEL R3, R0, R3, !P5 ;  /* 0x0000000300037207 */ /* 0x000fe40006800000 */
[----:B------:R-:W-:Y:S02]  /*0650*/  MOV R9, R6 ;  /* 0x0000000600097202 */ /* 0x000fe40000000f00 */
[----:B0-----:R-:W-:Y:S01]  /*0660*/  ISETP.NE.U32.AND P3, PT, R16, 0x1, PT ;  /* 0x000000011000780c */ /* 0x001fe20003f65070 */
[----:B------:R-:W0:Y:S01]  /*0670*/  LDC.64 R6, c[0x0][0x388] ;  /* 0x0000e200ff067b82 */ /* 0x000e220000000a00 */
[----:B------:R-:W-:Y:S02]  /*0680*/  @!P6 IADD3 R10, PT, PT, R10, 0x1, RZ ;  /* 0x000000010a0ae810 */ /* 0x000fe40007ffe0ff */
[----:B------:R-:W-:Y:S02]  /*0690*/  ISETP.GE.U32.AND P6, PT, R2, UR7, PT ;  /* 0x0000000702007c0c */ /* 0x000fe4000bfc6070 */
[----:B------:R-:W-:-:S02]  /*06a0*/  IADD3 R2, PT, PT, -R3, RZ, RZ ;  /* 0x000000ff03027210 */ /* 0x000fc40007ffe1ff */
[----:B------:R-:W-:Y:S02]  /*06b0*/  @!P4 IADD3 R9, PT, PT, -R9, RZ, RZ ;  /* 0x000000ff0909c210 */ /* 0x000fe40007ffe1ff */
[----:B-1----:R-:W-:Y:S01]  /*06c0*/  ISETP.NE.U32.AND P4, PT, R14, 0x1, PT ;  /* 0x000000010e00780c */ /* 0x002fe20003f85070 */
[----:B------:R-:W-:Y:S01]  /*06d0*/  IMAD R2, R2, UR45, R11 ;  /* 0x0000002d02027c24 */ /* 0x000fe2000f8e020b */
[----:B------:R-:W-:Y:S02]  /*06e0*/  ISETP.NE.AND.EX P3, PT, R17, RZ, PT, P3 ;  /* 0x000000ff1100720c */ /* 0x000fe40003f65330 */
[----:B------:R-:W-:Y:S02]  /*06f0*/  ISETP.NE.AND.EX P4, PT, R15, RZ, PT, P4 ;  /* 0x000000ff0f00720c */ /* 0x000fe40003f85340 */
[----:B------:R-:W-:Y:S02]  /*0700*/  @P0 IADD3 R10, PT, PT, R10, 0x1, RZ ;  /* 0x000000010a0a0810 */ /* 0x000fe40007ffe0ff */
[----:B------:R-:W-:-:S02]  /*0710*/  SEL R3, R3, RZ, P3 ;  /* 0x000000ff03037207 */ /* 0x000fc40001800000 */
[----:B------:R-:W-:Y:S02]  /*0720*/  ISETP.GE.AND P0, PT, R13, RZ, PT ;  /* 0x000000ff0d00720c */ /* 0x000fe40003f06270 */
[----:B------:R-:W-:Y:S01]  /*0730*/  SEL R9, R0, R9, !P5 ;  /* 0x0000000900097207 */ /* 0x000fe20006800000 */
[----:B------:R-:W-:Y:S01]  /*0740*/  IMAD R3, R3, UR40, RZ ;  /* 0x0000002803037c24 */ /* 0x000fe2000f8e02ff */
[----:B------:R-:W-:Y:S02]  /*0750*/  @!P1 IADD3 R12, PT, PT, R12, 0x1, RZ ;  /* 0x000000010c0c9810 */ /* 0x000fe40007ffe0ff */
[----:B------:R-:W-:Y:S02]  /*0760*/  SEL R2, R2, RZ, P4 ;  /* 0x000000ff02027207 */ /* 0x000fe40002000000 */
[----:B------:R-:W-:Y:S01]  /*0770*/  MOV R13, R10 ;  /* 0x0000000a000d7202 */ /* 0x000fe20000000f00 */
[----:B------:R-:W-:Y:S01]  /*0780*/  @P6 VIADD R12, R12, 0x1 ;  /* 0x000000010c0c6836 */ /* 0x000fe20000000000 */
[----:B------:R-:W-:Y:S01]  /*0790*/  IADD3 R15, PT, PT, -R9, RZ, RZ ;  /* 0x000000ff090f7210 */ /* 0x000fe20007ffe1ff */
[----:B------:R-:W-:Y:S01]  /*07a0*/  IMAD R2, R2, UR41, R3 ;  /* 0x0000002902027c24 */ /* 0x000fe2000f8e0203 */
[----:B------:R-:W-:-:S02]  /*07b0*/  @!P2 IADD3 R13, PT, PT, -R13, RZ, RZ ;  /* 0x000000ff0d0da210 */ /* 0x000fc40007ffe1ff */
[----:B------:R-:W-:Y:S01]  /*07c0*/  SEL R9, R9, RZ, P3 ;  /* 0x000000ff09097207 */ /* 0x000fe20001800000 */
[----:B------:R-:W-:Y:S01]  /*07d0*/  IMAD R10, R15, UR45, R8 ;  /* 0x0000002d0f0a7c24 */ /* 0x000fe2000f8e0208 */
[----:B------:R-:W-:Y:S02]  /*07e0*/  SEL R13, R0, R13, !P5 ;  /* 0x0000000d000d7207 */ /* 0x000fe40006800000 */
[----:B------:R-:W-:Y:S01]  /*07f0*/  LEA.HI R2, R2, R2, RZ, 0x1 ;  /* 0x0000000202027211 */ /* 0x000fe200078f08ff */
[----:B------:R-:W-:Y:S01]  /*0800*/  IMAD R9, R9, UR40, RZ ;  /* 0x0000002809097c24 */ /* 0x000fe2000f8e02ff */
[----:B------:R-:W-:Y:S02]  /*0810*/  @!P0 IADD3 R12, PT, PT, -R12, RZ, RZ ;  /* 0x000000ff0c0c8210 */ /* 0x000fe40007ffe1ff */
[----:B------:R-:W-:Y:S02]  /*0820*/  SEL R10, R10, RZ, P4 ;  /* 0x000000ff0a0a7207 */ /* 0x000fe40002000000 */
[----:B------:R-:W-:-:S02]  /*0830*/  IADD3 R16, PT, PT, -R13, RZ, RZ ;  /* 0x000000ff0d107210 */ /* 0x000fc40007ffe1ff */
[----:B------:R-:W-:Y:S01]  /*0840*/  SHF.R.S32.HI R3, RZ, 0x1, R2 ;  /* 0x00000001ff037819 */ /* 0x000fe20000011402 */
[----:B------:R-:W-:Y:S01]  /*0850*/  IMAD R10, R10, UR41, R9 ;  /* 0x000000290a0a7c24 */ /* 0x000fe2000f8e0209 */
[----:B------:R-:W-:Y:S01]  /*0860*/  SEL R14, R0, R12, !P5 ;  /* 0x0000000c000e7207 */ /* 0x000fe20006800000 */
[----:B------:R-:W-:Y:S01]  /*0870*/  IMAD R12, R16, UR45, R5 ;  /* 0x0000002d100c7c24 */ /* 0x000fe2000f8e0205 */
[----:B------:R-:W-:Y:S01]  /*0880*/  SEL R13, R13, RZ, P3 ;  /* 0x000000ff0d0d7207 */ /* 0x000fe20001800000 */
[----:B0-----:R-:W-:Y:S01]  /*0890*/  IMAD.WIDE R2, R3, 0x2, R6 ;  /* 0x0000000203027825 */ /* 0x001fe200078e0206 */
[----:B------:R-:W-:-:S03]  /*08a0*/  SEL R15, R14, RZ, P3 ;  /* 0x000000ff0e0f7207 */ /* 0x000fc60001800000 */
[----:B------:R-:W-:Y:S01]  /*08b0*/  IMAD.MOV R17, RZ, RZ, -R14 ;  /* 0x000000ffff117224 */ /* 0x000fe200078e0a0e */
[----:B------:R-:W-:Y:S01]  /*08c0*/  SEL R12, R12, RZ, P4 ;  /* 0x000000ff0c0c7207 */ /* 0x000fe20002000000 */
[----:B------:R0:W2:Y:S01]  /*08d0*/  LDG.E.U16 R9, desc[UR8][R2.64] ;  /* 0x0000000802097981 */ /* 0x0000a2000c1e1500 */
[----:B------:R-:W-:Y:S01]  /*08e0*/  LEA.HI R10, R10, R10, RZ, 0x1 ;  /* 0x0000000a0a0a7211 */ /* 0x000fe200078f08ff */
[----:B------:R-:W-:Y:S01]  /*08f0*/  IMAD R14, R17, UR45, R4 ;  /* 0x0000002d110e7c24 */ /* 0x000fe2000f8e0204 */
[----:B------:R-:W-:Y:S01]  /*0900*/  R2UR UR10, R36 ;  /* 0x00000000240a72ca */ /* 0x000fe200000e0000 */
[----:B------:R-:W-:Y:S01]  /*0910*/  IMAD R13, R13, UR40, RZ ;  /* 0x000000280d0d7c24 */ /* 0x000fe2000f8e02ff */
[----:B------:R-:W-:Y:S01]  /*0920*/  SHF.R.S32.HI R25, RZ, 0x1, R10 ;  /* 0x00000001ff197819 */ /* 0x000fe2000001140a */
[----:B------:R-:W-:Y:S01]  /*0930*/  IMAD R15, R15, UR40, RZ ;  /* 0x000000280f0f7c24 */ /* 0x000fe2000f8e02ff */
[----:B------:R-:W-:Y:S01]  /*0940*/  SEL R14, R14, RZ, P4 ;  /* 0x000000ff0e0e7207 */ /* 0x000fe20002000000 */
[----:B------:R-:W-:Y:S01]  /*0950*/  IMAD R12, R12, UR41, R13 ;  /* 0x000000290c0c7c24 */ /* 0x000fe2000f8e020d */
[----:B------:R-:W-:Y:S01]  /*0960*/  R2UR UR11, R37 ;  /* 0x00000000250b72ca */ /* 0x000fe200000e0000 */
[----:B------:R-:W-:-:S03]  /*0970*/  IMAD.WIDE R24, R25, 0x2, R6 ;  /* 0x0000000219187825 */ /* 0x000fc600078e0206 */
[----:B------:R-:W-:Y:S01]  /*0980*/  LEA.HI R12, R12, R12, RZ, 0x1 ;  /* 0x0000000c0c0c7211 */ /* 0x000fe200078f08ff */
[----:B------:R-:W-:Y:S02]  /*0990*/  IMAD R14, R14, UR41, R15 ;  /* 0x000000290e0e7c24 */ /* 0x000fe4000f8e020f */
[----:B------:R-:W3:Y:S01]  /*09a0*/  LDG.E.U16 R24, desc[UR8][R24.64] ;  /* 0x0000000818187981 */ /* 0x000ee2000c1e1500 */
[----:B------:R-:W-:Y:S02]  /*09b0*/  SHF.R.S32.HI R23, RZ, 0x1, R12 ;  /* 0x00000001ff177819 */ /* 0x000fe4000001140c */
[----:B------:R-:W-:-:S03]  /*09c0*/  LEA.HI R14, R14, R14, RZ, 0x1 ;  /* 0x0000000e0e0e7211 */ /* 0x000fc600078f08ff */
[----:B------:R-:W-:Y:S01]  /*09d0*/  IMAD.WIDE R22, R23, 0x2, R6 ;  /* 0x0000000217167825 */ /* 0x000fe200078e0206 */
[----:B0-----:R-:W-:-:S05]  /*09e0*/  SHF.R.S32.HI R3, RZ, 0x1, R14 ;  /* 0x00000001ff037819 */ /* 0x001fca000001140e */
[----:B------:R-:W-:Y:S01]  /*09f0*/  IMAD.WIDE R2, R3, 0x2, R6 ;  /* 0x0000000203027825 */ /* 0x000fe200078e0206 */
[----:B------:R-:W4:Y:S04]  /*0a00*/  LDG.E.U16 R22, desc[UR10][R22.64] ;  /* 0x0000000a16167981 */ /* 0x000f28000c1e1500 */
[----:B------:R0:W5:Y:S01]  /*0a10*/  LDG.E.U16 R15, desc[UR8][R2.64] ;  /* 0x00000008020f7981 */ /* 0x000162000c1e1500 */
[----:B------:R-:W-:-:S04]  /*0a20*/  IADD3 R17, PT, PT, R11, 0x100, RZ ;  /* 0x000001000b117810 */ /* 0x000fc80007ffe0ff */
[----:B------:R-:W-:-:S05]  /*0a30*/  IABS R13, R17 ;  /* 0x00000011000d7213 */ /* 0x000fca0000000000 */
[----:B------:R-:W-:Y:S01]  /*0a40*/  IMAD.HI.U32 R12, R13, UR5, RZ ;  /* 0x000000050d0c7c27 */ /* 0x000fe2000f8e00ff */
[----:B------:R-:W-:-:S04]  /*0a50*/  IADD3 R10, PT, PT, R11, 0x140, RZ ;  /* 0x000001400b0a7810 */ /* 0x000fc80007ffe0ff */
[----:B------:R-:W-:Y:S02]  /*0a60*/  IADD3 R14, PT, PT, -R12, RZ, RZ ;  /* 0x000000ff0c0e7210 */ /* 0x000fe40007ffe1ff */
[----:B------:R-:W-:-:S03]  /*0a70*/  IABS R16, R10 ;  /* 0x0000000a00107213 */ /* 0x000fc60000000000 */
[----:B------:R-:W-:Y:S01]  /*0a80*/  IMAD R13, R14, UR7, R13 ;  /* 0x000000070e0d7c24 */ /* 0x000fe2000f8e020d */
[----:B------:R-:W-:Y:S01]  /*0a90*/  IADD3 R33, PT, PT, R11, 0x180, RZ ;  /* 0x000001800b217810 */ /* 0x000fe20007ffe0ff */
[----:B------:R-:W-:-:S03]  /*0aa0*/  IMAD.HI.U32 R14, R16, UR5, RZ ;  /* 0x00000005100e7c27 */ /* 0x000fc6000f8e00ff */
[----:B------:R-:W-:Y:S01]  /*0ab0*/  ISETP.LT.U32.AND P2, PT, R13, UR7, PT ;  /* 0x000000070d007c0c */ /* 0x000fe2000bf41070 */
[----:B0-----:R-:W-:Y:S01]  /*0ac0*/  IMAD.MOV R3, RZ, RZ, -R14 ;  /* 0x000000ffff037224 */ /* 0x001fe200078e0a0e */
[----:B------:R-:W-:-:S03]  /*0ad0*/  IABS R18, R33 ;  /* 0x0000002100127213 */ /* 0x000fc60000000000 */
[----:B------:R-:W-:Y:S01]  /*0ae0*/  IMAD R2, R3, UR7, R16 ;  /* 0x0000000703027c24 */ /* 0x000fe2000f8e0210 */
[----:B------:R-:W-:Y:S02]  /*0af0*/  MOV R3, R18 ;  /* 0x0000001200037202 */ /* 0x000fe40000000f00 */
[----:B------:R-:W-:Y:S02]  /*0b00*/  IADD3 R26, PT, PT, R11, 0x1c0, RZ ;  /* 0x000001c00b1a7810 */ /* 0x000fe40007ffe0ff */
[----:B------:R-:W-:Y:S01]  /*0b10*/  ISETP.LT.U32.AND P1, PT, R2, UR7, PT ;  /* 0x0000000702007c0c */ /* 0x000fe2000bf21070 */
[----:B------:R-:W-:Y:S02]  /*0b20*/  IMAD.HI.U32 R16, R3, UR5, RZ ;  /* 0x0000000503107c27 */ /* 0x000fe4000f8e00ff */
[----:B------:R-:W-:Y:S02]  /*0b30*/  @!P2 IADD3 R13, PT, PT, R13, -UR7, RZ ;  /* 0x800000070d0dac10 */ /* 0x000fe4000fffe0ff */
[----:B------:R-:W-:-:S02]  /*0b40*/  IABS R19, R26 ;  /* 0x0000001a00137213 */ /* 0x000fc40000000000 */
[----:B------:R-:W-:Y:S02]  /*0b50*/  ISETP.GE.U32.AND P0, PT, R13, UR7, PT ;  /* 0x000000070d007c0c */ /* 0x000fe4000bf06070 */
[----:B------:R-:W-:Y:S02]  /*0b60*/  LOP3.LUT R13, R17, UR45, RZ, 0x3c, !PT ;  /* 0x0000002d110d7c12 */ /* 0x000fe4000f8e3cff */
[----:B------:R-:W-:Y:S01]  /*0b70*/  IADD3 R18, PT, PT, -R16, RZ, RZ ;  /* 0x000000ff10127210 */ /* 0x000fe20007ffe1ff */
[----:B------:R-:W-:Y:S01]  /*0b80*/  IMAD.HI.U32 R21, R19, UR5, RZ ;  /* 0x0000000513157c27 */ /* 0x000fe2000f8e00ff */
[----:B------:R-:W-:-:S03]  /*0b90*/  ISETP.GE.AND P6, PT, R13, RZ, PT ;  /* 0x000000ff0d00720c */ /* 0x000fc60003fc6270 */
[----:B------:R-:W-:Y:S01]  /*0ba0*/  IMAD R3, R18, UR7, R3 ;  /* 0x0000000712037c24 */ /* 0x000fe2000f8e0203 */
[----:B------:R-:W-:Y:S01]  /*0bb0*/  IADD3 R20, PT, PT, -R21, RZ, RZ ;  /* 0x000000ff15147210 */ /* 0x000fe20007ffe1ff */
[----:B------:R-:W-:Y:S01]  /*0bc0*/  @!P1 VIADD R2, R2, -UR7 ;  /* 0x8000000702029c36 */ /* 0x000fe20008000000 */
[----:B------:R-:W-:Y:S02]  /*0bd0*/  @!P2 IADD3 R12, PT, PT, R12, 0x1, RZ ;  /* 0x000000010c0ca810 */ /* 0x000fe40007ffe0ff */
[----:B------:R-:W-:Y:S01]  /*0be0*/  ISETP.LT.U32.AND P2, PT, R3, UR7, PT ;  /* 0x0000000703007c0c */ /* 0x000fe2000bf41070 */
[----:B------:R-:W-:Y:S01]  /*0bf0*/  IMAD R13, R20, UR7, R19 ;  /* 0x00000007140d7c24 */ /* 0x000fe2000f8e0213 */
[----:B------:R-:W-:Y:S02]  /*0c00*/  @P0 IADD3 R12, PT, PT, R12, 0x1, RZ ;  /* 0x000000010c0c0810 */ /* 0x000fe40007ffe0ff */
[----:B------:R-:W-:Y:S02]  /*0c10*/  ISETP.GE.U32.AND P0, PT, R2, UR7, PT ;  /* 0x0000000702007c0c */ /* 0x000fe4000bf06070 */
[----:B------:R-:W-:-:S02]  /*0c20*/  IADD3 R41, PT, PT, R11, 0x200, RZ ;  /* 0x000002000b297810 */ /* 0x000fc40007ffe0ff */
[----:B------:R-:W-:Y:S02]  /*0c30*/  @!P6 IADD3 R12, PT, PT, -R12, RZ, RZ ;  /* 0x000000ff0c0ce210 */ /* 0x000fe40007ffe1ff */
[----:B------:R-:W-:Y:S02]  /*0c40*/  ISETP.LT.U32.AND P6, PT, R13, UR7, PT ;  /* 0x000000070d007c0c */ /* 0x000fe4000bfc1070 */
[----:B------:R-:W-:Y:S02]  /*0c50*/  IABS R18, R41 ;  /* 0x0000002900127213 */ /* 0x000fe40000000000 */
[----:B------:R-:W-:Y:S02]  /*0c60*/  @!P1 IADD3 R14, PT, PT, R14, 0x1, RZ ;  /* 0x000000010e0e9810 */ /* 0x000fe40007ffe0ff */
[----:B------:R-:W-:Y:S01]  /*0c70*/  @!P2 IADD3 R3, PT, PT, R3, -UR7, RZ ;  /* 0x800000070303ac10 */ /* 0x000fe2000fffe0ff */
[----:B------:R-:W-:Y:S01]  /*0c80*/  IMAD.HI.U32 R23, R18, UR5, RZ ;  /* 0x0000000512177c27 */ /* 0x000fe2000f8e00ff */
[----:B------:R-:W-:-:S03]  /*0c90*/  LOP3.LUT R2, R10, UR45, RZ, 0x3c, !PT ;  /* 0x0000002d0a027c12 */ /* 0x000fc6000f8e3cff */
[----:B------:R-:W-:Y:S01]  /*0ca0*/  @P0 VIADD R14, R14, 0x1 ;  /* 0x000000010e0e0836 */ /* 0x000fe20000000000 */
[----:B------:R-:W-:Y:S02]  /*0cb0*/  ISETP.GE.U32.AND P0, PT, R3, UR7, PT ;  /* 0x0000000703007c0c */ /* 0x000fe4000bf06070 */
[----:B------:R-:W-:Y:S02]  /*0cc0*/  ISETP.GE.AND P1, PT, R2, RZ, PT ;  /* 0x000000ff0200720c */ /* 0x000fe40003f26270 */
[----:B------:R-:W-:Y:S02]  /*0cd0*/  IADD3 R3, PT, PT, -R23, RZ, RZ ;  /* 0x000000ff17037210 */ /* 0x000fe40007ffe1ff */
[----:B------:R-:W-:Y:S02]  /*0ce0*/  @!P6 IADD3 R13, PT, PT, R13, -UR7, RZ ;  /* 0x800000070d0dec10 */ /* 0x000fe4000fffe0ff */
[----:B------:R-:W-:Y:S01]  /*0cf0*/  @!P2 IADD3 R16, PT, PT, R16, 0x1, RZ ;  /* 0x000000011010a810 */ /* 0x000fe20007ffe0ff */
[----:B------:R-:W-:Y:S01]  /*0d00*/  IMAD R18, R3, UR7, R18 ;  /* 0x0000000703127c24 */ /* 0x000fe2000f8e0212 */
[----:B------:R-:W-:-:S02]  /*0d10*/  ISETP.GE.U32.AND P2, PT, R13, UR7, PT ;  /* 0x000000070d007c0c */ /* 0x000fc4000bf46070 */
[----:B------:R-:W-:Y:S02]  /*0d20*/  LOP3.LUT R2, R33, UR45, RZ, 0x3c, !PT ;  /* 0x0000002d21027c12 */ /* 0x000fe4000f8e3cff */
[----:B------:R-:W-:Y:S02]  /*0d30*/  LOP3.LUT R13, R26, UR45, RZ, 0x3c, !PT ;  /* 0x0000002d1a0d7c12 */ /* 0x000fe4000f8e3cff */
[----:B------:R-:W-:Y:S02]  /*0d40*/  @P0 IADD3 R16, PT, PT, R16, 0x1, RZ ;  /* 0x0000000110100810 */ /* 0x000fe40007ffe0ff */
[----:B------:R-:W-:Y:S01]  /*0d50*/  ISETP.LT.U32.AND P0, PT, R18, UR7, PT ;  /* 0x0000000712007c0c */ /* 0x000fe2000bf01070 */
[----:B------:R-:W-:Y:S01]  /*0d60*/  @!P6 VIADD R21, R21, 0x1 ;  /* 0x000000011515e836 */ /* 0x000fe20000000000 */
[----:B------:R-:W-:Y:S02]  /*0d70*/  @!P1 IADD3 R14, PT, PT, -R14, RZ, RZ ;  /* 0x000000ff0e0e9210 */ /* 0x000fe40007ffe1ff */
[----:B------:R-:W-:-:S02]  /*0d80*/  ISETP.GE.AND P1, PT, R2, RZ, PT ;  /* 0x000000ff0200720c */ /* 0x000fc40003f26270 */
[----:B------:R-:W-:Y:S01]  /*0d90*/  ISETP.GE.AND P6, PT, R13, RZ, PT ;  /* 0x000000ff0d00720c */ /* 0x000fe20003fc6270 */
[----:B------:R-:W0:Y:S01]  /*0da0*/  LDC.64 R2, c[0x0][0x380] ;  /* 0x0000e000ff027b82 */ /* 0x000e220000000a00 */
[----:B------:R-:W-:Y:S02]  /*0db0*/  @P2 IADD3 R21, PT, PT, R21, 0x1, RZ ;  /* 0x0000000115152810 */ /* 0x000fe40007ffe0ff */
[----:B------:R-:W-:Y:S02]  /*0dc0*/  MOV R27, R16 ;  /* 0x00000010001b7202 */ /* 0x000fe40000000f00 */
[----:B------:R-:W-:Y:S02]  /*0dd0*/  LOP3.LUT R16, R41, UR45, RZ, 0x3c, !PT ;  /* 0x0000002d29107c12 */ /* 0x000fe4000f8e3cff */
[----:B------:R-:W-:-:S03]  /*0de0*/  @!P0 IADD3 R18, PT, PT, R18, -UR7, RZ ;  /* 0x8000000712128c10 */ /* 0x000fc6000fffe0ff */
[----:B------:R-:W-:Y:S02]  /*0df0*/  @!P1 IADD3 R27, PT, PT, -R27, RZ, RZ ;  /* 0x000000ff1b1b9210 */ /* 0x000fe40007ffe1ff */
[----:B------:R-:W-:Y:S02]  /*0e00*/  ISETP.GE.AND P1, PT, R16, RZ, PT ;  /* 0x000000ff1000720c */ /* 0x000fe40003f26270 */
[----:B------:R-:W-:Y:S02]  /*0e10*/  @!P6 IADD3 R21, PT, PT, -R21, RZ, RZ ;  /* 0x000000ff1515e210 */ /* 0x000fe40007ffe1ff */
[----:B------:R-:W-:Y:S02]  /*0e20*/  ISETP.GE.U32.AND P6, PT, R18, UR7, PT ;  /* 0x0000000712007c0c */ /* 0x000fe4000bfc6070 */
[----:B------:R-:W-:Y:S02]  /*0e30*/  @!P0 IADD3 R23, PT, PT, R23, 0x1, RZ ;  /* 0x0000000117178810 */ /* 0x000fe40007ffe0ff */
[----:B------:R-:W-:-:S02]  /*0e40*/  SEL R14, R0, R14, !P5 ;  /* 0x0000000e000e7207 */ /* 0x000fc40006800000 */
[----:B------:R-:W-:Y:S02]  /*0e50*/  LEA.HI R8, R8, R8, RZ, 0x1 ;  /* 0x0000000808087211 */ /* 0x000fe400078f08ff */
[----:B------:R-:W-:-:S05]  /*0e60*/  IADD3 R19, PT, PT, -R14, RZ, RZ ;  /* 0x000000ff0e137210 */ /* 0x000fca0007ffe1ff */
[----:B------:R-:W-:-:S04]  /*0e70*/  @P6 IADD3 R23, PT, PT, R23, 0x1, RZ ;  /* 0x0000000117176810 */ /* 0x000fc80007ffe0ff */
[----:B------:R-:W-:Y:S02]  /*0e80*/  @!P1 IADD3 R23, PT, PT, -R23, RZ, RZ ;  /* 0x000000ff17179210 */ /* 0x000fe40007ffe1ff */
[----:B------:R-:W-:Y:S02]  /*0e90*/  SEL R14, R14, RZ, P3 ;  /* 0x000000ff0e0e7207 */ /* 0x000fe40001800000 */
[----:B------:R-:W-:-:S03]  /*0ea0*/  LEA.HI R5, R5, R5, RZ, 0x1 ;  /* 0x0000000505057211 */ /* 0x000fc600078f08ff */
[----:B------:R-:W-:Y:S01]  /*0eb0*/  IMAD R25, R14, UR40, RZ ;  /* 0x000000280e197c24 */ /* 0x000fe2000f8e02ff */
[----:B------:R-:W-:Y:S02]  /*0ec0*/  R2UR UR12, R36 ;  /* 0x00000000240c72ca */ /* 0x000fe400000e0000 */
[----:B------:R-:W-:Y:S02]  /*0ed0*/  R2UR UR13, R37 ;  /* 0x00000000250d72ca */ /* 0x000fe400000e0000 */
[----:B------:R-:W-:Y:S02]  /*0ee0*/  LEA.HI R4, R4, R4, RZ, 0x1 ;  /* 0x0000000404047211 */ /* 0x000fe400078f08ff */
[----:B------:R-:W-:-:S05]  /*0ef0*/  SHF.R.S32.HI R5, RZ, 0x1, R5 ;  /* 0x00000001ff057819 */ /* 0x000fca0000011405 */
[----:B0-----:R-:W-:Y:S01]  /*0f00*/  IMAD.WIDE R34, R5, 0x8, R2 ;  /* 0x0000000805227825 */ /* 0x001fe200078e0202 */
[----:B------:R-:W-:Y:S02]  /*0f10*/  SEL R14, R0, R27, !P5 ;  /* 0x0000001b000e7207 */ /* 0x000fe40006800000 */
[----:B------:R-:W-:Y:S02]  /*0f20*/  R2UR UR14, R36 ;  /* 0x00000000240e72ca */ /* 0x000fe400000e0000 */
[----:B------:R-:W-:Y:S02]  /*0f30*/  R2UR UR15, R37 ;  /* 0x00000000250f72ca */ /* 0x000fe400000e0000 */
[----:B--2---:R-:W-:-:S04]  /*0f40*/  PRMT R13, R9, 0x7771, RZ ;  /* 0x00007771090d7816 */ /* 0x004fc800000000ff */
[----:B------:R-:W-:Y:S02]  /*0f50*/  ISETP.NE.AND P2, PT, R13, RZ, PT ;  /* 0x000000ff0d00720c */ /* 0x000fe40003f45270 */
[----:B------:R-:W-:Y:S02]  /*0f60*/  SEL R13, R0, R12, !P5 ;  /* 0x0000000c000d7207 */ /* 0x000fe40006800000 */
[----:B------:R-:W-:-:S03]  /*0f70*/  LEA.HI R12, R11, R11, RZ, 0x1 ;  /* 0x0000000b0b0c7211 */ /* 0x000fc600078f08ff */
[----:B------:R-:W-:Y:S01]  /*0f80*/  IMAD.MOV R16, RZ, RZ, -R13 ;  /* 0x000000ffff107224 */ /* 0x000fe200078e0a0d */
[----:B------:R-:W-:Y:S02]  /*0f90*/  SHF.R.S32.HI R29, RZ, 0x1, R12 ;  /* 0x00000001ff1d7819 */ /* 0x000fe4000001140c */
[----:B---3--:R-:W-:Y:S01]  /*0fa0*/  PRMT R18, R24, 0x7771, RZ ;  /* 0x0000777118127816 */ /* 0x008fe200000000ff */
[----:B------:R-:W-:Y:S02]  /*0fb0*/  IMAD R12, R16, UR45, R17 ;  /* 0x0000002d100c7c24 */ /* 0x000fe4000f8e0211 */
[----:B------:R-:W-:Y:S02]  /*0fc0*/  @P2 R2UR UR8, R36 ;  /* 0x00000000240822ca */ /* 0x000fe400000e0000 */
[----:B------:R-:W-:Y:S02]  /*0fd0*/  @P2 R2UR UR9, R37 ;  /* 0x00000000250922ca */ /* 0x000fe400000e0000 */
[----:B------:R-:W-:-:S02]  /*0fe0*/  SEL R13, R13, RZ, P3 ;  /* 0x000000ff0d0d7207 */ /* 0x000fc40001800000 */
[----:B------:R-:W-:Y:S02]  /*0ff0*/  ISETP.NE.AND P0, PT, R18, RZ, PT ;  /* 0x000000ff1200720c */ /* 0x000fe40003f05270 */
[----:B------:R-:W-:Y:S01]  /*1000*/  SEL R12, R12, RZ, P4 ;  /* 0x000000ff0c0c7207 */ /* 0x000fe20002000000 */
[----:B------:R-:W-:Y:S01]  /*1010*/  IMAD R13, R13, UR40, RZ ;  /* 0x000000280d0d7c24 */ /* 0x000fe2000f8e02ff */
[----:B----4-:R-:W-:Y:S01]  /*1020*/  PRMT R16, R22, 0x7771, RZ ;  /* 0x0000777116107816 */ /* 0x010fe200000000ff */
[----:B------:R-:W-:-:S03]  /*1030*/  IMAD.WIDE R28, R29, 0x8, R2 ;  /* 0x000000081d1c7825 */ /* 0x000fc600078e0202 */
[----:B------:R-:W-:Y:S01]  /*1040*/  ISETP.NE.AND P6, PT, R16, RZ, PT ;  /* 0x000000ff1000720c */ /* 0x000fe20003fc5270 */
[----:B------:R-:W-:Y:S01]  /*1050*/  IMAD R13, R12, UR41, R13 ;  /* 0x000000290c0d7c24 */ /* 0x000fe2000f8e020d */
[----:B-----5:R-:W-:Y:S01]  /*1060*/  PRMT R12, R15, 0x7771, RZ ;  /* 0x000077710f0c7816 */ /* 0x020fe200000000ff */
[----:B------:R-:W2:Y:S02]  /*1070*/  @P2 LDG.E R20, desc[UR8][R28.64+0x4] ;  /* 0x000004081c142981 */ /* 0x000ea4000c1e1900 */
[----:B------:R-:W-:Y:S02]  /*1080*/  @P0 R2UR UR8, R36 ;  /* 0x00000000240802ca */ /* 0x000fe400000e0000 */
[----:B------:R-:W-:Y:S01]  /*1090*/  @P0 R2UR UR9, R37 ;  /* 0x00000000250902ca */ /* 0x000fe200000e0000 */
[----:B------:R-:W-:Y:S01]  /*10a0*/  IMAD R16, R19, UR45, R10 ;  /* 0x0000002d13107c24 */ /* 0x000fe2000f8e020a */
[----:B------:R-:W-:Y:S02]  /*10b0*/  ISETP.NE.AND P1, PT, R12, RZ, PT ;  /* 0x000000ff0c00720c */ /* 0x000fe40003f25270 */
[----:B------:R-:W-:-:S02]  /*10c0*/  SHF.R.S32.HI R19, RZ, 0x1, R8 ;  /* 0x00000001ff137819 */ /* 0x000fc40000011408 */
[----:B------:R-:W-:-:S03]  /*10d0*/  SEL R16, R16, RZ, P4 ;  /* 0x000000ff10107207 */ /* 0x000fc60002000000 */
[----:B------:R-:W-:Y:S01]  /*10e0*/  IMAD.WIDE R18, R19, 0x8, R2 ;  /* 0x0000000813127825 */ /* 0x000fe200078e0202 */
[----:B------:R-:W-:Y:S02]  /*10f0*/  @P6 R2UR UR10, R36 ;  /* 0x00000000240a62ca */ /* 0x000fe400000e0000 */
[----:B------:R-:W-:Y:S02]  /*1100*/  @P6 R2UR UR11, R37 ;  /* 0x00000000250b62ca */ /* 0x000fe400000e0000 */
[----:B------:R-:W-:Y:S01]  /*1110*/  LEA.HI R13, R13, R13, RZ, 0x1 ;  /* 0x0000000d0d0d7211 */ /* 0x000fe200078f08ff */
[----:B------:R-:W-:Y:S01]  /*1120*/  IMAD R16, R16, UR41, R25 ;  /* 0x0000002910107c24 */ /* 0x000fe2000f8e0219 */
[----:B------:R-:W3:Y:S01]  /*1130*/  @P0 LDG.E R45, desc[UR8][R18.64+0x4] ;  /* 0x00000408122d0981 */ /* 0x000ee2000c1e1900 */
[----:B------:R-:W-:Y:S02]  /*1140*/  @P1 R2UR UR8, R36 ;  /* 0x00000000240812ca */ /* 0x000fe400000e0000 */
[----:B------:R-:W-:-:S02]  /*1150*/  SHF.R.S32.HI R25, RZ, 0x1, R13 ;  /* 0x00000001ff197819 */ /* 0x000fc4000001140d */
[----:B------:R-:W-:Y:S02]  /*1160*/  @P1 R2UR UR9, R37 ;  /* 0x00000000250912ca */ /* 0x000fe400000e0000 */
[----:B------:R-:W-:Y:S01]  /*1170*/  SHF.R.S32.HI R13, RZ, 0x1, R4 ;  /* 0x00000001ff0d7819 */ /* 0x000fe20000011404 */
[----:B------:R-:W-:Y:S01]  /*1180*/  IMAD.WIDE R4, R25, 0x2, R6 ;  /* 0x0000000219047825 */ /* 0x000fe200078e0206 */
[----:B------:R-:W4:Y:S03]  /*1190*/  @P6 LDG.E R8, desc[UR10][R34.64+0x4] ;  /* 0x0000040a22086981 */ /* 0x000f26000c1e1900 */
[----:B------:R-:W-:Y:S01]  /*11a0*/  IMAD.WIDE R12, R13, 0x8, R2 ;  /* 0x000000080d0c7825 */ /* 0x000fe200078e0202 */
[----:B------:R0:W5:Y:S01]  /*11b0*/  LDG.E.U16 R27, desc[UR12][R4.64] ;  /* 0x0000000c041b7981 */ /* 0x000162000c1e1500 */
[----:B------:R-:W-:-:S04]  /*11c0*/  LEA.HI R16, R16, R16, RZ, 0x1 ;  /* 0x0000001010107211 */ /* 0x000fc800078f08ff */
[----:B------:R-:W3:Y:S01]  /*11d0*/  @P1 LDG.E R40, desc[UR8][R12.64+0x4] ;  /* 0x000004080c281981 */ /* 0x000ee2000c1e1900 */
[----:B------:R-:W-:Y:S01]  /*11e0*/  SHF.R.S32.HI R31, RZ, 0x1, R16 ;  /* 0x00000001ff1f7819 */ /* 0x000fe20000011410 */
[----:B0-----:R-:W0:Y:S04]  /*11f0*/  LDC.64 R4, c[0x0][0x3d0] ;  /* 0x0000f400ff047b82 */ /* 0x001e280000000a00 */
[----:B------:R-:W-:-:S05]  /*1200*/  IMAD.WIDE R30, R31, 0x2, R6 ;  /* 0x000000021f1e7825 */ /* 0x000fca00078e0206 */
[----:B------:R1:W3:Y:S01]  /*1210*/  LDG.E.U16 R25, desc[UR14][R30.64] ;  /* 0x0000000e1e197981 */ /* 0x0002e2000c1e1500 */
[C---:B------:R-:W-:Y:S02]  /*1220*/  IADD3 R16, PT, PT, -R14.reuse, RZ, RZ ;  /* 0x000000ff0e107210 */ /* 0x040fe40007ffe1ff */
[----:B------:R-:W-:-:S03]  /*1230*/  SEL R14, R14, RZ, P3 ;  /* 0x000000ff0e0e7207 */ /* 0x000fc60001800000 */
[----:B------:R-:W-:Y:S02]  /*1240*/  IMAD R16, R16, UR45, R33 ;  /* 0x0000002d10107c24 */ /* 0x000fe4000f8e0221 */
[----:B------:R-:W-:-:S03]  /*1250*/  IMAD R39, R14, UR40, RZ ;  /* 0x000000280e277c24 */ /* 0x000fc6000f8e02ff */
[----:B------:R-:W-:-:S05]  /*1260*/  SEL R16, R16, RZ, P4 ;  /* 0x000000ff10107207 */ /* 0x000fca0002000000 */
[----:B------:R-:W-:Y:S01]  /*1270*/  IMAD R16, R16, UR41, R39 ;  /* 0x0000002910107c24 */ /* 0x000fe2000f8e0227 */
[----:B------:R-:W-:Y:S02]  /*1280*/  SEL R21, R0, R21, !P5 ;  /* 0x0000001500157207 */ /* 0x000fe40006800000 */
[----:B------:R-:W-:Y:S02]  /*1290*/  R2UR UR8, R36 ;  /* 0x00000000240872ca */ /* 0x000fe400000e0000 */
[----:B------:R-:W-:Y:S02]  /*12a0*/  LEA.HI R16, R16, R16, RZ, 0x1 ;  /* 0x0000001010107211 */ /* 0x000fe400078f08ff */
[----:B------:R-:W-:Y:S01]  /*12b0*/  R2UR UR9, R37 ;  /* 0x00000000250972ca */ /* 0x000fe200000e0000 */
[----:B-1----:R-:W-:Y:S01]  /*12c0*/  IMAD.MOV R31, RZ, RZ, -R21 ;  /* 0x000000ffff1f7224 */ /* 0x002fe200078e0a15 */
[----:B------:R-:W-:Y:S02]  /*12d0*/  SHF.R.S32.HI R39, RZ, 0x1, R16 ;  /* 0x00000001ff277819 */ /* 0x000fe40000011410 */
[----:B------:R-:W-:Y:S01]  /*12e0*/  SEL R21, R21, RZ, P3 ;  /* 0x000000ff15157207 */ /* 0x000fe20001800000 */
[----:B------:R-:W-:-:S02]  /*12f0*/  IMAD R16, R31, UR45, R26 ;  /* 0x0000002d1f107c24 */ /* 0x000fc4000f8e021a */
[----:B------:R-:W-:Y:S01]  /*1300*/  IMAD.WIDE R38, R39, 0x2, R6 ;  /* 0x0000000227267825 */ /* 0x000fe200078e0206 */
[----:B------:R-:W-:Y:S01]  /*1310*/  IADD3 R44, PT, PT, R11, 0x240, RZ ;  /* 0x000002400b2c7810 */ /* 0x000fe20007ffe0ff */
[----:B------:R-:W1:Y:S01]  /*1320*/  LDCU UR6, c[0x0][0x3d0] ;  /* 0x00007a00ff0677ac */ /* 0x000e620008000800 */
[----:B------:R-:W-:Y:S01]  /*1330*/  SEL R16, R16, RZ, P4 ;  /* 0x000000ff10107207 */ /* 0x000fe20002000000 */
[----:B------:R-:W-:Y:S02]  /*1340*/  IMAD R21, R21, UR40, RZ ;  /* 0x0000002815157c24 */ /* 0x000fe4000f8e02ff */
[----:B------:R0:W3:Y:S02]  /*1350*/  LDG.E.U16 R14, desc[UR8][R38.64] ;  /* 0x00000008260e7981 */ /* 0x0000e4000c1e1500 */
[----:B------:R-:W-:Y:S01]  /*1360*/  IMAD R31, R16, UR41, R21 ;  /* 0x00000029101f7c24 */ /* 0x000fe2000f8e0215 */
[----:B0-----:R-:W-:Y:S02]  /*1370*/  R2UR UR4, R5 ;  /* 0x00000000050472ca */ /* 0x001fe400000e0000 */
[----:B------:R-:W-:-:S05]  /*1380*/  IABS R38, R44 ;  /* 0x0000002c00267213 */ /* 0x000fca0000000000 */
[----:B------:R-:W-:Y:S01]  /*1390*/  IMAD.HI.U32 R21, R38, UR5, RZ ;  /* 0x0000000526157c27 */ /* 0x000fe2000f8e00ff */
[----:B------:R-:W-:-:S04]  /*13a0*/  SEL R23, R0, R23, !P5 ;  /* 0x0000001700177207 */ /* 0x000fc80006800000 */
[----:B------:R-:W-:Y:S02]  /*13b0*/  IADD3 R5, PT, PT, -R21, RZ, RZ ;  /* 0x000000ff15057210 */ /* 0x000fe40007ffe1ff */
[----:B------:R-:W-:-:S03]  /*13c0*/  IADD3 R16, PT, PT, -R23, RZ, RZ ;  /* 0x000000ff17107210 */ /* 0x000fc60007ffe1ff */
[----:B------:R-:W-:Y:S01]  /*13d0*/  IMAD R38, R5, UR7, R38 ;  /* 0x0000000705267c24 */ /* 0x000fe2000f8e0226 */
[----:B-1----:R-:W-:Y:S01]  /*13e0*/  MOV R32, UR6 ;  /* 0x0000000600207c02 */ /* 0x002fe20008000f00 */
[----:B------:R-:W-:Y:S01]  /*13f0*/  IMAD R5, R16, UR45, R41 ;  /* 0x0000002d10057c24 */ /* 0x000fe2000f8e0229 */
[----:B------:R-:W-:-:S04]  /*1400*/  SEL R23, R23, RZ, P3 ;  /* 0x000000ff17177207 */ /* 0x000fc80001800000 */
[----:B------:R-:W-:Y:S01]  /*1410*/  SEL R5, R5, RZ, P4 ;  /* 0x000000ff05057207 */ /* 0x000fe20002000000 */
[----:B------:R-:W-:-:S04]  /*1420*/  IMAD R16, R23, UR40, RZ ;  /* 0x0000002817107c24 */ /* 0x000fc8000f8e02ff */
[----:B------:R-:W-:Y:S01]  /*1430*/  IMAD R23, R5, UR41, R16 ;  /* 0x0000002905177c24 */ /* 0x000fe2000f8e0210 */
[----:B------:R-:W-:Y:S02]  /*1440*/  MOV R16, UR6 ;  /* 0x0000000600107c02 */ /* 0x000fe40008000f00 */
[----:B------:R-:W-:Y:S02]  /*1450*/  MOV R30, UR6 ;  /* 0x00000006001e7c02 */ /* 0x000fe40008000f00 */
[----:B------:R-:W-:Y:S02]  /*1460*/  PRMT R5, R9, 0x7770, RZ ;  /* 0x0000777009057816 */ /* 0x000fe400000000ff */
[----:B------:R-:W-:Y:S02]  /*1470*/  LEA.HI R17, R17, R17, RZ, 0x1 ;  /* 0x0000001111117211 */ /* 0x000fe400078f08ff */
[----:B------:R-:W-:Y:S02]  /*1480*/  LEA.HI R23, R23, R23, RZ, 0x1 ;  /* 0x0000001717177211 */ /* 0x000fe400078f08ff */
[----:B------:R-:W-:-:S02]  /*1490*/  R2UR UR16, R36 ;  /* 0x00000000241072ca */ /* 0x000fc400000e0000 */
[----:B------:R-:W-:Y:S02]  /*14a0*/  R2UR UR17, R37 ;  /* 0x00000000251172ca */ /* 0x000fe400000e0000 */
[----:B------:R-:W-:-:S05]  /*14b0*/  SHF.R.S32.HI R23, RZ, 0x1, R23 ;  /* 0x00000001ff177819 */ /* 0x000fca0000011417 */
[----:B------:R-:W-:-:S06]  /*14c0*/  IMAD.WIDE R48, R23, 0x2, R6 ;  /* 0x0000000217307825 */ /* 0x000fcc00078e0206 */
[----:B------:R-:W3:Y:S01]  /*14d0*/  LDG.E.U16 R23, desc[UR16][R48.64] ;  /* 0x0000001030177981 */ /* 0x000ee2000c1e1500 */
[----:B--2---:R-:W-:Y:S01]  /*14e0*/  @P2 FMUL R32, R20, UR4 ;  /* 0x0000000414202c20 */ /* 0x004fe20008400000 */
[----:B------:R-:W-:Y:S02]  /*14f0*/  ISETP.LT.U32.AND P2, PT, R38, UR7, PT ;  /* 0x0000000726007c0c */ /* 0x000fe4000bf41070 */
[----:B------:R-:W-:-:S11]  /*1500*/  MOV R20, UR6 ;  /* 0x0000000600147c02 */ /* 0x000fd60008000f00 */
[----:B------:R-:W-:Y:S02]  /*1510*/  @!P2 VIADD R38, R38, -UR7 ;  /* 0x800000072626ac36 */ /* 0x000fe40008000000 */
[----:B----4-:R-:W-:Y:S01]  /*1520*/  @P6 FMUL R20, R8, UR4 ;  /* 0x0000000408146c20 */ /* 0x010fe20008400000 */
[----:B-----5:R-:W-:Y:S01]  /*1530*/  PRMT R8, R27, 0x7771, RZ ;  /* 0x000077711b087816 */ /* 0x020fe200000000ff */
[----:B---3--:R-:W-:-:S03]  /*1540*/  @P1 FMUL R16, R40, UR4 ;  /* 0x0000000428101c20 */ /* 0x008fc60008400000 */
[----:B------:R-:W-:Y:S01]  /*1550*/  ISETP.NE.AND P1, PT, R8, RZ, PT ;  /* 0x000000ff0800720c */ /* 0x000fe20003f25270 */
[----:B------:R-:W-:Y:S01]  /*1560*/  @P0 FMUL R30, R45, UR4 ;  /* 0x000000042d1e0c20 */ /* 0x000fe20008400000 */
[----:B------:R-:W-:Y:S02]  /*1570*/  ISETP.GE.U32.AND P0, PT, R38, UR7, PT ;  /* 0x0000000726007c0c */ /* 0x000fe4000bf06070 */
[----:B------:R-:W-:Y:S02]  /*1580*/  @!P2 IADD3 R21, PT, PT, R21, 0x1, RZ ;  /* 0x000000011515a810 */ /* 0x000fe40007ffe0ff */
[----:B------:R-:W-:-:S07]  /*1590*/  PRMT R9, R25, 0x7771, RZ ;  /* 0x0000777119097816 */ /* 0x000fce00000000ff */
[----:B------:R-:W-:Y:S02]  /*15a0*/  @P1 R2UR UR12, R36 ;  /* 0x00000000240c12ca */ /* 0x000fe400000e0000 */
[----:B------:R-:W-:Y:S02]  /*15b0*/  @P1 R2UR UR13, R37 ;  /* 0x00000000250d12ca */ /* 0x000fe400000e0000 */
[----:B------:R-:W-:Y:S02]  /*15c0*/  ISETP.NE.AND P2, PT, R9, RZ, PT ;  /* 0x000000ff0900720c */ /* 0x000fe40003f45270 */
[----:B------:R-:W-:Y:S02]  /*15d0*/  LOP3.LUT R8, R44, UR45, RZ, 0x3c, !PT ;  /* 0x0000002d2c087c12 */ /* 0x000fe4000f8e3cff */
[----:B------:R-:W-:Y:S02]  /*15e0*/  SHF.R.S32.HI R9, RZ, 0x1, R17 ;  /* 0x00000001ff097819 */ /* 0x000fe40000011411 */
[----:B------:R-:W-:Y:S01]  /*15f0*/  @P0 IADD3 R21, PT, PT, R21, 0x1, RZ ;  /* 0x0000000115150810 */ /* 0x000fe20007ffe0ff */
[----:B------:R-:W2:Y:S01]  /*1600*/  LDG.E R17, desc[UR8][R28.64] ;  /* 0x000000081c117981 */ /* 0x000ea2000c1e1900 */
[----:B------:R-:W-:Y:S01]  /*1610*/  ISETP.GE.AND P0, PT, R8, RZ, PT ;  /* 0x000000ff0800720c */ /* 0x000fe20003f06270 */
[----:B------:R-:W-:-:S05]  /*1620*/  IMAD.WIDE R8, R9, 0x8, R2 ;  /* 0x0000000809087825 */ /* 0x000fca00078e0202 */
[----:B------:R-:W3:Y:S01]  /*1630*/  @P1 LDG.E R40, desc[UR12][R8.64+0x4] ;  /* 0x0000040c08281981 */ /* 0x000ee2000c1e1900 */
[----:B------:R-:W-:-:S04]  /*1640*/  LEA.HI R31, R31, R31, RZ, 0x1 ;  /* 0x0000001f1f1f7211 */ /* 0x000fc800078f08ff */
[----:B------:R-:W-:Y:S02]  /*1650*/  SHF.R.S32.HI R31, RZ, 0x1, R31 ;  /* 0x00000001ff1f7819 */ /* 0x000fe4000001141f */
[----:B------:R-:W-:-:S03]  /*1660*/  @!P0 IADD3 R21, PT, PT, -R21, RZ, RZ ;  /* 0x000000ff15158210 */ /* 0x000fc60007ffe1ff */
[----:B------:R-:W-:Y:S01]  /*1670*/  IMAD.WIDE R46, R31, 0x2, R6 ;  /* 0x000000021f2e7825 */ /* 0x000fe200078e0206 */
[----:B------:R-:W-:Y:S02]  /*1680*/  LEA.HI R10, R10, R10, RZ, 0x1 ;  /* 0x0000000a0a0a7211 */ /* 0x000fe400078f08ff */
[----:B------:R-:W-:Y:S02]  /*1690*/  SEL R21, R0, R21, !P5 ;  /* 0x0000001500157207 */ /* 0x000fe40006800000 */
[----:B------:R0:W4:Y:S01]  /*16a0*/  LDG.E.U16 R31, desc[UR14][R46.64] ;  /* 0x0000000e2e1f7981 */ /* 0x000122000c1e1500 */
[----:B------:R-:W-:Y:S02]  /*16b0*/  @P2 R2UR UR14, R36 ;  /* 0x00000000240e22ca */ /* 0x000fe400000e0000 */
[----:B------:R-:W-:Y:S02]  /*16c0*/  @P2 R2UR UR15, R37 ;  /* 0x00000000250f22ca */ /* 0x000fe400000e0000 */
[----:B------:R-:W-:-:S02]  /*16d0*/  SHF.R.S32.HI R39, RZ, 0x1, R10 ;  /* 0x00000001ff277819 */ /* 0x000fc4000001140a */
[----:B------:R-:W-:Y:S01]  /*16e0*/  PRMT R10, R14, 0x7771, RZ ;  /* 0x000077710e0a7816 */ /* 0x000fe200000000ff */
[----:B0-----:R-:W-:-:S03]  /*16f0*/  IMAD.MOV R47, RZ, RZ, -R21 ;  /* 0x000000ffff2f7224 */ /* 0x001fc600078e0a15 */
[----:B------:R-:W-:Y:S01]  /*1700*/  ISETP.NE.AND P0, PT, R10, RZ, PT ;  /* 0x000000ff0a00720c */ /* 0x000fe20003f05270 */
[----:B------:R-:W-:Y:S01]  /*1710*/  IMAD.WIDE R38, R39, 0x8, R2 ;  /* 0x0000000827267825 */ /* 0x000fe200078e0202 */
[----:B------:R-:W-:-:S03]  /*1720*/  SEL R21, R21, RZ, P3 ;  /* 0x000000ff15157207 */ /* 0x000fc60001800000 */
[----:B------:R-:W-:Y:S01]  /*1730*/  IMAD R10, R47, UR45, R44 ;  /* 0x0000002d2f0a7c24 */ /* 0x000fe2000f8e022c */
[----:B------:R-:W5:Y:S01]  /*1740*/  @P2 LDG.E R45, desc[UR14][R38.64+0x4] ;  /* 0x0000040e262d2981 */ /* 0x000f62000c1e1900 */
[----:B------:R-:W-:-:S03]  /*1750*/  IMAD R21, R21, UR40, RZ ;  /* 0x0000002815157c24 */ /* 0x000fc6000f8e02ff */
[----:B------:R-:W-:Y:S02]  /*1760*/  SEL R10, R10, RZ, P4 ;  /* 0x000000ff0a0a7207 */ /* 0x000fe40002000000 */
[----:B------:R-:W-:-:S03]  /*1770*/  R2UR UR10, R36 ;  /* 0x00000000240a72ca */ /* 0x000fc600000e0000 */
[----:B------:R-:W-:Y:S01]  /*1780*/  IMAD R28, R10, UR41, R21 ;  /* 0x000000290a1c7c24 */ /* 0x000fe2000f8e0215 */
[----:B------:R-:W-:Y:S01]  /*1790*/  R2UR UR11, R37 ;  /* 0x00000000250b72ca */ /* 0x000fe200000e0000 */
[----:B------:R-:W2:Y:S01]  /*17a0*/  LDG.E R21, desc[UR8][R34.64] ;  /* 0x0000000822157981 */ /* 0x000ea2000c1e1900 */
[----:B------:R-:W-:Y:S02]  /*17b0*/  MOV R10, UR6 ;  /* 0x00000006000a7c02 */ /* 0x000fe40008000f00 */
[----:B------:R-:W-:Y:S02]  /*17c0*/  LEA.HI R33, R33, R33, RZ, 0x1 ;  /* 0x0000002121217211 */ /* 0x000fe400078f08ff */
[----:B------:R-:W-:Y:S02]  /*17d0*/  @P0 R2UR UR8, R36 ;  /* 0x00000000240802ca */ /* 0x000fe400000e0000 */
[----:B------:R-:W-:Y:S02]  /*17e0*/  @P0 R2UR UR9, R37 ;  /* 0x00000000250902ca */ /* 0x000fe400000e0000 */
[----:B------:R-:W-:-:S03]  /*17f0*/  SHF.R.S32.HI R33, RZ, 0x1, R33 ;  /* 0x00000001ff217819 */ /* 0x000fc60000011421 */
[----:B------:R0:W2:Y:S04]  /*1800*/  LDG.E R29, desc[UR10][R12.64] ;  /* 0x0000000a0c1d7981 */ /* 0x0000a8000c1e1900 */
[----:B------:R1:W2:Y:S01]  /*1810*/  LDG.E R19, desc[UR10][R18.64] ;  /* 0x0000000a12137981 */ /* 0x0002a2000c1e1900 */
[----:B------:R-:W-:Y:S02]  /*1820*/  LEA.HI R26, R26, R26, RZ, 0x1 ;  /* 0x0000001a1a1a7211 */ /* 0x000fe400078f08ff */
[----:B------:R-:W-:Y:S01]  /*1830*/  LEA.HI R44, R44, R44, RZ, 0x1 ;  /* 0x0000002c2c2c7211 */ /* 0x000fe200078f08ff */
[----:B------:R-:W2:Y:S01]  /*1840*/  LDG.E R35, desc[UR10][R38.64] ;  /* 0x0000000a26237981 */ /* 0x000ea2000c1e1900 */
[----:B0-----:R-:W-:Y:S01]  /*1850*/  IMAD.WIDE R12, R33, 0x8, R2 ;  /* 0x00000008210c7825 */ /* 0x001fe200078e0202 */
[----:B------:R-:W-:-:S03]  /*1860*/  PRMT R34, R23, 0x7771, RZ ;  /* 0x0000777117227816 */ /* 0x000fc600000000ff */
[----:B---3--:R-:W-:Y:S01]  /*1870*/  @P1 FMUL R10, R40, UR4 ;  /* 0x00000004280a1c20 */ /* 0x008fe20008400000 */
[----:B------:R-:W-:-:S04]  /*1880*/  LEA.HI R40, R28, R28, RZ, 0x1 ;  /* 0x0000001c1c287211 */ /* 0x000fc800078f08ff */
[----:B------:R-:W-:-:S05]  /*1890*/  SHF.R.S32.HI R47, RZ, 0x1, R40 ;  /* 0x00000001ff2f7819 */ /* 0x000fca0000011428 */
[----:B------:R-:W-:Y:S01]  /*18a0*/  IMAD.WIDE R46, R47, 0x2, R6 ;  /* 0x000000022f2e7825 */ /* 0x000fe200078e0206 */
[----:B------:R-:W-:Y:S02]  /*18b0*/  ISETP.NE.AND P1, PT, R34, RZ, PT ;  /* 0x000000ff2200720c */ /* 0x000fe40003f25270 */
[----:B------:R-:W3:Y:S04]  /*18c0*/  @P0 LDG.E R34, desc[UR8][R12.64+0x4] ;  /* 0x000004080c220981 */ /* 0x000ee8000c1e1900 */
[----:B------:R-:W2:Y:S01]  /*18d0*/  LDG.E.U16 R40, desc[UR10][R46.64] ;  /* 0x0000000a2e287981 */ /* 0x000ea2000c1e1500 */
[----:B----4-:R-:W-:Y:S02]  /*18e0*/  PRMT R28, R31, 0x7771, RZ ;  /* 0x000077711f1c7816 */ /* 0x010fe400000000ff */
[----:B-1----:R-:W-:-:S02]  /*18f0*/  MOV R18, UR6 ;  /* 0x0000000600127c02 */ /* 0x002fc40008000f00 */
[----:B------:R-:W-:Y:S02]  /*1900*/  R2UR UR8, R36 ;  /* 0x00000000240872ca */ /* 0x000fe400000e0000 */
[----:B------:R-:W-:Y:S01]  /*1910*/  R2UR UR9, R37 ;  /* 0x00000000250972ca */ /* 0x000fe200000e0000 */
[----:B-----5:R-:W-:Y:S01]  /*1920*/  @P2 FMUL R18, R45, UR4 ;  /* 0x000000042d122c20 */ /* 0x020fe20008400000 */
[----:B------:R-:W-:Y:S02]  /*1930*/  ISETP.NE.AND P2, PT, R28, RZ, PT ;  /* 0x000000ff1c00720c */ /* 0x000fe40003f45270 */
[----:B------:R-:W-:-:S09]  /*1940*/  SHF.R.S32.HI R45, RZ, 0x1, R26 ;  /* 0x00000001ff2d7819 */ /* 0x000fd2000001141a */
[----:B------:R0:W4:Y:S04]  /*1950*/  LDG.E R33, desc[UR8][R8.64] ;  /* 0x0000000808217981 */ /* 0x000128000c1e1900 */
[----:B------:R-:W5:Y:S01]  /*1960*/  LDG.E R39, desc[UR8][R12.64] ;  /* 0x000000080c277981 */ /* 0x000f62000c1e1900 */
[----:B------:R-:W-:Y:S02]  /*1970*/  @P2 R2UR UR12, R36 ;  /* 0x00000000240c22ca */ /* 0x000fe400000e0000 */
[----:B------:R-:W-:Y:S01]  /*1980*/  @P2 R2UR UR13, R37 ;  /* 0x00000000250d22ca */ /* 0x000fe200000e0000 */
[----:B0-----:R-:W-:Y:S01]  /*1990*/  IMAD.WIDE R8, R45, 0x8, R2 ;  /* 0x000000082d087825 */ /* 0x001fe200078e0202 */
[----:B------:R-:W-:Y:S02]  /*19a0*/  MOV R28, UR6 ;  /* 0x00000006001c7c02 */ /* 0x000fe40008000f00 */
[----:B------:R-:W-:-:S05]  /*19b0*/  SHF.R.S32.HI R49, RZ, 0x1, R44 ;  /* 0x00000001ff317819 */ /* 0x000fca000001142c */
[----:B------:R-:W-:Y:S01]  /*19c0*/  IMAD.WIDE R48, R49, 0x8, R2 ;  /* 0x0000000831307825 */ /* 0x000fe200078e0202 */
[----:B------:R-:W-:-:S03]  /*19d0*/  LEA.HI R41, R41, R41, RZ, 0x1 ;  /* 0x0000002929297211 */ /* 0x000fc600078f08ff */
[----:B---3--:R-:W-:Y:S01]  /*19e0*/  @P0 FMUL R28, R34, UR4 ;  /* 0x00000004221c0c20 */ /* 0x008fe20008400000 */
[----:B------:R-:W-:Y:S01]  /*19f0*/  PRMT R50, R22, 0x7770, RZ ;  /* 0x0000777016327816 */ /* 0x000fe200000000ff */
[----:B------:R-:W3:Y:S01]  /*1a00*/  @P2 LDG.E R34, desc[UR12][R8.64+0x4] ;  /* 0x0000040c08222981 */ /* 0x000ee2000c1e1900 */
[----:B--2---:R-:W-:-:S03]  /*1a10*/  PRMT R26, R40, 0x7771, RZ ;  /* 0x00007771281a7816 */ /* 0x004fc600000000ff */
[----:B------:R-:W2:Y:S01]  /*1a20*/  LDG.E R45, desc[UR10][R48.64] ;  /* 0x0000000a302d7981 */ /* 0x000ea2000c1e1900 */
[----:B------:R-:W-:-:S13]  /*1a30*/  ISETP.NE.AND P0, PT, R26, RZ, PT ;  /* 0x000000ff1a00720c */ /* 0x000fda0003f05270 */
[----:B------:R-:W-:Y:S02]  /*1a40*/  @P0 R2UR UR8, R36 ;  /* 0x00000000240802ca */ /* 0x000fe400000e0000 */
[----:B------:R-:W-:-:S13]  /*1a50*/  @P0 R2UR UR9, R37 ;  /* 0x00000000250902ca */ /* 0x000fda00000e0000 */
[----:B------:R-:W4:Y:S01]  /*1a60*/  @P0 LDG.E R52, desc[UR8][R48.64+0x4] ;  /* 0x0000040830340981 */ /* 0x000f22000c1e1900 */
[----:B------:R-:W-:Y:S02]  /*1a70*/  SHF.R.S32.HI R41, RZ, 0x1, R41 ;  /* 0x00000001ff297819 */ /* 0x000fe40000011429 */
[----:B------:R-:W-:-:S03]  /*1a80*/  MOV R26, UR6 ;  /* 0x00000006001a7c02 */ /* 0x000fc60008000f00 */
[----:B------:R-:W-:Y:S02]  /*1a90*/  IMAD.WIDE R46, R41, 0x8, R2 ;  /* 0x00000008292e7825 */ /* 0x000fe400078e0202 */
[----:B------:R0:W5:Y:S01]  /*1aa0*/  LDG.E R41, desc[UR10][R8.64] ;  /* 0x0000000a08297981 */ /* 0x000162000c1e1900 */
[----:B------:R-:W-:Y:S02]  /*1ab0*/  MOV R22, UR6 ;  /* 0x0000000600167c02 */ /* 0x000fe40008000f00 */
[C---:B------:R-:W-:Y:S02]  /*1ac0*/  R2UR UR8, R36.reuse ;  /* 0x00000000240872ca */ /* 0x040fe400000e0000 */
[C---:B------:R-:W-:Y:S02]  /*1ad0*/  R2UR UR9, R37.reuse ;  /* 0x00000000250972ca */ /* 0x040fe400000e0000 */
[----:B------:R-:W-:Y:S02]  /*1ae0*/  @P1 R2UR UR14, R36 ;  /* 0x00000000240e12ca */ /* 0x000fe400000e0000 */
[----:B------:R-:W-:-:S09]  /*1af0*/  @P1 R2UR UR15, R37 ;  /* 0x00000000250f12ca */ /* 0x000fd200000e0000 */
[----:B------:R-:W2:Y:S04]  /*1b00*/  LDG.E R44, desc[UR8][R46.64] ;  /* 0x000000082e2c7981 */ /* 0x000ea8000c1e1900 */
[----:B------:R-:W5:Y:S01]  /*1b10*/  @P1 LDG.E R38, desc[UR14][R46.64+0x4] ;  /* 0x0000040e2e261981 */ /* 0x000f62000c1e1900 */
[----:B---3--:R-:W-:Y:S01]  /*1b20*/  @P2 FMUL R26, R34, UR4 ;  /* 0x00000004221a2c20 */ /* 0x008fe20008400000 */
[----:B------:R-:W-:-:S05]  /*1b30*/  VIADD R34, R11, 0x280 ;  /* 0x000002800b227836 */ /* 0x000fca0000000000 */
[----:B0-----:R-:W-:-:S05]  /*1b40*/  IABS R9, R34 ;  /* 0x0000002200097213 */ /* 0x001fca0000000000 */
[----:B------:R-:W-:-:S05]  /*1b50*/  IMAD.HI.U32 R8, R9, UR5, RZ ;  /* 0x0000000509087c27 */ /* 0x000fca000f8e00ff */
[----:B------:R-:W-:-:S05]  /*1b60*/  IADD3 R12, PT, PT, -R8, RZ, RZ ;  /* 0x000000ff080c7210 */ /* 0x000fca0007ffe1ff */
[----:B------:R-:W-:Y:S02]  /*1b70*/  IMAD R9, R12, UR7, R9 ;  /* 0x000000070c097c24 */ /* 0x000fe4000f8e0209 */
[----:B----4-:R-:W-:-:S03]  /*1b80*/  @P0 FMUL R22, R52, UR4 ;  /* 0x0000000434160c20 */ /* 0x010fc60008400000 */
        /* <DEDUP_REMOVED lines=19> */
[----:B------:R-:W-:Y:S02]  /*1cc0*/  PRMT R51, R24, 0x7770, RZ ;  /* 0x0000777018337816 */ /* 0x000fe400000000ff */
[----:B------:R-:W-:Y:S01]  /*1cd0*/  MOV R24, UR6 ;  /* 0x0000000600187c02 */ /* 0x000fe20008000f00 */
[----:B-----5:R-:W-:Y:S01]  /*1ce0*/  @P1 FMUL R24, R38, UR4 ;  /* 0x0000000426181c20 */ /* 0x020fe20008400000 */
        /* <DEDUP_REMOVED lines=9> */
[----:B------:R-:W-:Y:S02]  /*1d80*/  IABS R9, R52 ;  /* 0x0000003400097213 */ /* 0x000fe40000000000 */
[----:B------:R-:W-:-:S03]  /*1d90*/  MOV R34, UR6 ;  /* 0x0000000600227c02 */ /* 0x000fc60008000f00 */
[----:B------:R-:W-:Y:S01]  /*1da0*/  IMAD.HI.U32 R8, R9, UR5, RZ ;  /* 0x0000000509087c27 */ /* 0x000fe2000f8e00ff */
[----:B------:R-:W-:Y:S02]  /*1db0*/  R2UR UR8, R36 ;  /* 0x00000000240872ca */ /* 0x000fe400000e0000 */
[----:B------:R-:W-:-:S13]  /*1dc0*/  R2UR UR9, R37 ;  /* 0x00000000250972ca */ /* 0x000fda00000e0000 */
[----:B------:R0:W4:Y:S01]  /*1dd0*/  LDG.E R46, desc[UR8][R12.64] ;  /* 0x000000080c2e7981 */ /* 0x000122000c1e1900 */
        /* <DEDUP_REMOVED lines=30> */
[----:B------:R-:W-:-:S04]  /*1fc0*/  IADD3 R56, PT, PT, R11, 0x300, RZ ;  /* 0x000003000b387810 */ /* 0x000fc80007ffe0ff */
[----:B------:R-:W-:Y:S02]  /*1fd0*/  IABS R13, R56 ;  /* 0x00000038000d7213 */ /* 0x000fe40000000000 */
[----:B------:R-:W-:Y:S02]  /*1fe0*/  MOV R38, UR6 ;  /* 0x0000000600267c02 */ /* 0x000fe40008000f00 */
[----:B------:R-:W-:Y:S02]  /*1ff0*/  PRMT R52, R14, 0x7770, RZ ;  /* 0x000077700e347816 */ /* 0x000fe400000000ff */
[----:B------:R-:W-:Y:S02]  /*2000*/  R2UR UR8, R36 ;  /* 0x00000000240872ca */ /* 0x000fe400000e0000 */
[----:B------:R-:W-:Y:S02]  /*2010*/  R2UR UR9, R37 ;  /* 0x00000000250972ca */ /* 0x000fe400000e0000 */
[----:B------:R-:W-:Y:S01]  /*2020*/  PRMT R48, R15, 0x7770, RZ ;  /* 0x000077700f307816 */ /* 0x000fe200000000ff */
        /* <DEDUP_REMOVED lines=31> */
[----:B------:R-:W-:-:S04]  /*2220*/  PRMT R40, R40, 0x7770, RZ ;  /* 0x0000777028287816 */ /* 0x000fc800000000ff */
[----:B------:R-:W-:Y:S01]  /*2230*/  ISETP.NE.AND P1, PT, R40, RZ, PT ;  /* 0x000000ff2800720c */ /* 0x000fe20003f25270 */
[----:B------:R-:W-:Y:S01]  /*2240*/  IMAD.U32 R40, RZ, RZ, UR6 ;  /* 0x00000006ff287e24 */ /* 0x000fe2000f8e00ff */
[----:B------:R-:W-:Y:S02]  /*2250*/  PRMT R53, R27, 0x7770, RZ ;  /* 0x000077701b357816 */ /* 0x000fe400000000ff */
[----:B------:R-:W-:Y:S02]  /*2260*/  PRMT R27, R25, 0x7770, RZ ;  /* 0x00007770191b7816 */ /* 0x000fe400000000ff */
[----:B------:R-:W-:Y:S02]  /*2270*/  PRMT R47, R23, 0x7770, RZ ;  /* 0x00007770172f7816 */ /* 0x000fe400000000ff */
[----:B------:R-:W-:Y:S02]  /*2280*/  PRMT R54, R54, 0x7770, RZ ;  /* 0x0000777036367816 */ /* 0x000fe400000000ff */
[----:B------:R-:W-:-:S04]  /*2290*/  PRMT R49, R49, 0x7770, RZ ;  /* 0x0000777031317816 */ /* 0x000fc800000000ff */
[----:B------:R-:W-:Y:S01]  /*22a0*/  ISETP.NE.AND P2, PT, R49, RZ, PT ;  /* 0x000000ff3100720c */ /* 0x000fe20003f45270 */
[----:B------:R-:W-:Y:S01]  /*22b0*/  FMUL R19, R19, UR4 ;  /* 0x0000000413137c20 */ /* 0x000fe20008400000 */
[----:B------:R-:W-:Y:S01]  /*22c0*/  FMUL R17, R17, UR4 ;  /* 0x0000000411117c20 */ /* 0x000fe20008400000 */
[----:B------:R-:W-:Y:S02]  /*22d0*/  PRMT R15, R15, 0x7770, RZ ;  /* 0x000077700f0f7816 */ /* 0x000fe400000000ff */
[C---:B------:R-:W-:Y:S02]  /*22e0*/  R2UR UR8, R36.reuse ;  /* 0x00000000240872ca */ /* 0x040fe400000e0000 */
[----:B------:R-:W-:Y:S02]  /*22f0*/  R2UR UR9, R37 ;  /* 0x00000000250972ca */ /* 0x000fe400000e0000 */
[----:B------:R-:W-:Y:S02]  /*2300*/  PRMT R31, R31, 0x7770, RZ ;  /* 0x000077701f1f7816 */ /* 0x000fe400000000ff */
[----:B------:R-:W-:-:S02]  /*2310*/  R2UR UR12, R36 ;  /* 0x00000000240c72ca */ /* 0x000fc400000e0000 */
[----:B------:R-:W-:-:S07]  /*2320*/  R2UR UR13, R37 ;  /* 0x00000000250d72ca */ /* 0x000fce00000e0000 */
[----:B------:R-:W5:Y:S04]  /*2330*/  LDG.E R8, desc[UR8][R8.64] ;  /* 0x0000000808087981 */ /* 0x000f68000c1e1900 */
[----:B------:R-:W5:Y:S01]  /*2340*/  LDG.E R12, desc[UR8][R12.64] ;  /* 0x000000080c0c7981 */ /* 0x000f62000c1e1900 */
[----:B---3--:R-:W-:Y:S01]  /*2350*/  @P0 FMUL R40, R14, UR4 ;  /* 0x000000040e280c20 */ /* 0x008fe20008400000 */
[----:B------:R-:W-:-:S04]  /*2360*/  IADD3 R14, PT, PT, R11, 0x340, RZ ;  /* 0x000003400b0e7810 */ /* 0x000fc80007ffe0ff */
[----:B------:R-:W-:-:S05]  /*2370*/  IABS R25, R14 ;  /* 0x0000000e00197213 */ /* 0x000fca0000000000 */
[----:B------:R-:W-:Y:S01]  /*2380*/  IMAD.HI.U32 R23, R25, UR5, RZ ;  /* 0x0000000519177c27 */ /* 0x000fe2000f8e00ff */
[----:B------:R-:W-:-:S04]  /*2390*/  ISETP.NE.AND P0, PT, R54, RZ, PT ;  /* 0x000000ff3600720c */ /* 0x000fc80003f05270 */
[----:B------:R-:W-:-:S05]  /*23a0*/  IADD3 R54, PT, PT, -R23, RZ, RZ ;  /* 0x000000ff17367210 */ /* 0x000fca0007ffe1ff */
[----:B------:R-:W-:-:S05]  /*23b0*/  IMAD R25, R54, UR7, R25 ;  /* 0x0000000736197c24 */ /* 0x000fca000f8e0219 */
[----:B------:R-:W-:Y:S02]  /*23c0*/  ISETP.LT.U32.AND P6, PT, R25, UR7, PT ;  /* 0x0000000719007c0c */ /* 0x000fe4000bfc1070 */
[----:B------:R-:W-:-:S04]  /*23d0*/  IADD3 R11, PT, PT, R11, 0x380, RZ ;  /* 0x000003800b0b7810 */ /* 0x000fc80007ffe0ff */
[----:B------:R-:W-:-:S07]  /*23e0*/  IABS R49, R11 ;  /* 0x0000000b00317213 */ /* 0x000fce0000000000 */
[----:B------:R-:W-:-:S04]  /*23f0*/  @!P6 IADD3 R25, PT, PT, R25, -UR7, RZ ;  /* 0x800000071919ec10 */ /* 0x000fc8000fffe0ff */
[----:B------:R-:W-:Y:S01]  /*2400*/  ISETP.GE.U32.AND P5, PT, R25, UR7, PT ;  /* 0x0000000719007c0c */ /* 0x000fe2000bfa6070 */
[----:B------:R-:W-:-:S04]  /*2410*/  IMAD.HI.U32 R25, R49, UR5, RZ ;  /* 0x0000000531197c27 */ /* 0x000fc8000f8e00ff */
[----:B------:R-:W-:-:S04]  /*2420*/  IMAD.MOV R54, RZ, RZ, -R25 ;  /* 0x000000ffff367224 */ /* 0x000fc800078e0a19 */
        /* <DEDUP_REMOVED lines=13> */
[----:B------:R-:W-:-:S04]  /*2500*/  ISETP.NE.AND P5, PT, RZ, UR45, PT ;  /* 0x0000002dff007c0c */ /* 0x000fc8000bfa5270 */
[----:B------:R-:W-:-:S07]  /*2510*/  SEL R49, R0, R23, !P5 ;  /* 0x0000001700317207 */ /* 0x000fce0006800000 */
[----:B------:R-:W-:Y:S01]  /*2520*/  @!P6 IMAD.MOV R25, RZ, RZ, -R25 ;  /* 0x000000ffff19e224 */ /* 0x000fe200078e0a19 */
[----:B------:R-:W-:-:S04]  /*2530*/  ISETP.NE.AND P6, PT, R5, RZ, PT ;  /* 0x000000ff0500720c */ /* 0x000fc80003fc5270 */
[----:B------:R-:W-:Y:S02]  /*2540*/  SEL R0, R0, R25, !P5 ;  /* 0x0000001900007207 */ /* 0x000fe40006800000 */
[----:B------:R-:W-:Y:S01]  /*2550*/  ISETP.NE.AND P5, PT, R51, RZ, PT ;  /* 0x000000ff3300720c */ /* 0x000fe20003fa5270 */
[----:B------:R-:W-:Y:S01]  /*2560*/  FMUL R5, R29, UR4 ;  /* 0x000000041d057c20 */ /* 0x000fe20008400000 */
[----:B------:R-:W-:Y:S02]  /*2570*/  SEL R29, R49, RZ, P3 ;  /* 0x000000ff311d7207 */ /* 0x000fe40001800000 */
[-C--:B------:R-:W-:Y:S02]  /*2580*/  FSEL R23, R19, R4.reuse, P5 ;  /* 0x0000000413177208 */ /* 0x080fe40002800000 */
[----:B------:R-:W-:Y:S02]  /*2590*/  ISETP.NE.AND P5, PT, R48, RZ, PT ;  /* 0x000000ff3000720c */ /* 0x000fe40003fa5270 */
[----:B------:R-:W-:Y:S01]  /*25a0*/  IADD3 R49, PT, PT, -R49, RZ, RZ ;  /* 0x000000ff31317210 */ /* 0x000fe20007ffe1ff */
[----:B------:R-:W-:Y:S01]  /*25b0*/  FMUL R19, R21, UR4 ;  /* 0x0000000415137c20 */ /* 0x000fe20008400000 */
[-C--:B------:R-:W-:Y:S01]  /*25c0*/  FSEL R25, R17, R4.reuse, P6 ;  /* 0x0000000411197208 */ /* 0x080fe20003000000 */
[----:B------:R-:W-:Y:S01]  /*25d0*/  FMUL R17, R33, UR4 ;  /* 0x0000000421117c20 */ /* 0x000fe20008400000 */
[----:B------:R-:W-:Y:S01]  /*25e0*/  FSEL R5, R5, R4, P5 ;  /* 0x0000000405057208 */ /* 0x000fe20002800000 */
[----:B------:R-:W-:Y:S01]  /*25f0*/  FMUL R21, R35, UR4 ;  /* 0x0000000423157c20 */ /* 0x000fe20008400000 */
[----:B------:R-:W-:-:S02]  /*2600*/  SEL R33, R0, RZ, P3 ;  /* 0x000000ff00217207 */ /* 0x000fc40001800000 */
[----:B------:R-:W-:Y:S01]  /*2610*/  IADD3 R48, PT, PT, -R0, RZ, RZ ;  /* 0x000000ff00307210 */ /* 0x000fe20007ffe1ff */
[----:B------:R-:W-:Y:S01]  /*2620*/  IMAD R0, R49, UR45, R14 ;  /* 0x0000002d31007c24 */ /* 0x000fe2000f8e020e */
[----:B------:R-:W-:Y:S01]  /*2630*/  ISETP.NE.AND P5, PT, R27, RZ, PT ;  /* 0x000000ff1b00720c */ /* 0x000fe20003fa5270 */
[----:B------:R-:W-:-:S03]  /*2640*/  IMAD R29, R29, UR40, RZ ;  /* 0x000000281d1d7c24 */ /* 0x000fc6000f8e02ff */
[----:B------:R-:W-:Y:S02]  /*2650*/  FSEL R21, R21, R4, P5 ;  /* 0x0000000415157208 */ /* 0x000fe40002800000 */
[----:B------:R-:W-:Y:S01]  /*2660*/  ISETP.NE.AND P5, PT, R15, RZ, PT ;  /* 0x000000ff0f00720c */ /* 0x000fe20003fa5270 */
[----:B------:R-:W-:Y:S01]  /*2670*/  IMAD R15, R48, UR45, R11 ;  /* 0x0000002d300f7c24 */ /* 0x000fe2000f8e020b */
[----:B------:R-:W-:Y:S01]  /*2680*/  SEL R0, R0, RZ, P4 ;  /* 0x000000ff00007207 */ /* 0x000fe20002000000 */
[----:B------:R-:W-:-:S03]  /*2690*/  IMAD R48, R33, UR40, RZ ;  /* 0x0000002821307c24 */ /* 0x000fc6000f8e02ff */
[----:B------:R-:W-:Y:S01]  /*26a0*/  SEL R15, R15, RZ, P4 ;  /* 0x000000ff0f0f7207 */ /* 0x000fe20002000000 */
[----:B------:R-:W-:-:S04]  /*26b0*/  IMAD R0, R0, UR41, R29 ;  /* 0x0000002900007c24 */ /* 0x000fc8000f8e021d */
[----:B------:R-:W-:Y:S01]  /*26c0*/  IMAD R15, R15, UR41, R48 ;  /* 0x000000290f0f7c24 */ /* 0x000fe2000f8e0230 */
[----:B------:R-:W-:-:S04]  /*26d0*/  LEA.HI R0, R0, R0, RZ, 0x1 ;  /* 0x0000000000007211 */ /* 0x000fc800078f08ff */
[----:B------:R-:W-:Y:S02]  /*26e0*/  SHF.R.S32.HI R49, RZ, 0x1, R0 ;  /* 0x00000001ff317819 */ /* 0x000fe40000011400 */
[----:B------:R-:W-:-:S03]  /*26f0*/  LEA.HI R15, R15, R15, RZ, 0x1 ;  /* 0x0000000f0f0f7211 */ /* 0x000fc600078f08ff */
[----:B------:R-:W-:Y:S01]  /*2700*/  IMAD.WIDE R48, R49, 0x2, R6 ;  /* 0x0000000231307825 */ /* 0x000fe200078e0206 */
[----:B------:R-:W-:-:S05]  /*2710*/  SHF.R.S32.HI R15, RZ, 0x1, R15 ;  /* 0x00000001ff0f7819 */ /* 0x000fca000001140f */
[----:B------:R-:W-:Y:S01]  /*2720*/  IMAD.WIDE R6, R15, 0x2, R6 ;  /* 0x000000020f067825 */ /* 0x000fe200078e0206 */
[----:B------:R-:W3:Y:S04]  /*2730*/  LDG.E.U16 R48, desc[UR8][R48.64] ;  /* 0x0000000830307981 */ /* 0x000ee8000c1e1500 */
[----:B------:R0:W2:Y:S01]  /*2740*/  LDG.E.U16 R15, desc[UR10][R6.64] ;  /* 0x0000000a060f7981 */ /* 0x0000a2000c1e1500 */
[----:B------:R-:W-:Y:S01]  /*2750*/  FMUL R35, R41, UR4 ;  /* 0x0000000429237c20 */ /* 0x000fe20008400000 */
[----:B------:R-:W-:-:S04]  /*2760*/  ISETP.NE.AND P3, PT, R31, RZ, PT ;  /* 0x000000ff1f00720c */ /* 0x000fc80003f65270 */
[----:B------:R-:W-:Y:S02]  /*2770*/  FSEL R35, R35, R4, P3 ;  /* 0x0000000423237208 */ /* 0x000fe40001800000 */
[----:B------:R-:W-:-:S04]  /*2780*/  LEA.HI R14, R14, R14, RZ, 0x1 ;  /* 0x0000000e0e0e7211 */ /* 0x000fc800078f08ff */
[----:B0-----:R-:W-:Y:S02]  /*2790*/  SHF.R.S32.HI R7, RZ, 0x1, R14 ;  /* 0x00000001ff077819 */ /* 0x001fe4000001140e */
[----:B------:R-:W-:-:S03]  /*27a0*/  LEA.HI R11, R11, R11, RZ, 0x1 ;  /* 0x0000000b0b0b7211 */ /* 0x000fc600078f08ff */
[----:B------:R-:W-:Y:S01]  /*27b0*/  IMAD.WIDE R6, R7, 0x8, R2 ;  /* 0x0000000807067825 */ /* 0x000fe200078e0202 */
[----:B------:R-:W-:-:S05]  /*27c0*/  SHF.R.S32.HI R11, RZ, 0x1, R11 ;  /* 0x00000001ff0b7819 */ /* 0x000fca000001140b */
[----:B------:R-:W-:-:S05]  /*27d0*/  IMAD.WIDE R2, R11, 0x8, R2 ;  /* 0x000000080b027825 */ /* 0x000fca00078e0202 */
[----:B------:R-:W5:Y:S01]  /*27e0*/  LDG.E R13, desc[UR12][R2.64] ;  /* 0x0000000c020d7981 */ /* 0x000f62000c1e1900 */
[----:B---3--:R-:W-:-:S04]  /*27f0*/  PRMT R0, R48, 0x7771, RZ ;  /* 0x0000777130007816 */ /* 0x008fc800000000ff */
[----:B------:R-:W-:Y:S02]  /*2800*/  ISETP.NE.AND P3, PT, R0, RZ, PT ;  /* 0x000000ff0000720c */ /* 0x000fe40003f65270 */
[----:B--2---:R-:W-:-:S04]  /*2810*/  PRMT R0, R15, 0x7771, RZ ;  /* 0x000077710f007816 */ /* 0x004fc800000000ff */
[----:B------:R-:W-:Y:S02]  /*2820*/  ISETP.NE.AND P4, PT, R0, RZ, PT ;  /* 0x000000ff0000720c */ /* 0x000fe40003f85270 */
[----:B------:R-:W2:Y:S05]  /*2830*/  LDG.E R0, desc[UR8][R6.64] ;  /* 0x0000000806007981 */ /* 0x000eaa000c1e1900 */
[----:B------:R-:W-:Y:S02]  /*2840*/  @P3 R2UR UR10, R36 ;  /* 0x00000000240a32ca */ /* 0x000fe400000e0000 */
[----:B------:R-:W-:-:S04]  /*2850*/  @P3 R2UR UR11, R37 ;  /* 0x00000000250b32ca */ /* 0x000fc800000e0000 */
[----:B------:R-:W-:Y:S02]  /*2860*/  @P4 R2UR UR14, R36 ;  /* 0x00000000240e42ca */ /* 0x000fe400000e0000 */
[----:B------:R-:W-:-:S07]  /*2870*/  @P4 R2UR UR15, R37 ;  /* 0x00000000250f42ca */ /* 0x000fce00000e0000 */
[----:B------:R-:W3:Y:S06]  /*2880*/  @P3 LDG.E R11, desc[UR10][R6.64+0x4] ;  /* 0x0000040a060b3981 */ /* 0x000eec000c1e1900 */
[----:B------:R0:W3:Y:S01]  /*2890*/  @P4 LDG.E R14, desc[UR14][R2.64+0x4] ;  /* 0x0000040e020e4981 */ /* 0x0000e2000c1e1900 */
[----:B------:R-:W-:Y:S02]  /*28a0*/  ISETP.NE.AND P6, PT, R50, RZ, PT ;  /* 0x000000ff3200720c */ /* 0x000fe40003fc5270 */
[----:B------:R-:W-:Y:S02]  /*28b0*/  FMNMX3 R9, R25, -INF , R32, !PT ;  /* 0xff80000019097876 */ /* 0x000fe40007800020 */
[----:B------:R-:W-:-:S02]  /*28c0*/  FSEL R19, R19, R4, P6 ;  /* 0x0000000413137208 */ /* 0x000fc40003000000 */
[----:B------:R-:W-:Y:S02]  /*28d0*/  FMNMX3 R9, R9, R23, R30, !PT ;  /* 0x0000001709097276 */ /* 0x000fe4000780001e */
[----:B------:R-:W-:Y:S02]  /*28e0*/  ISETP.NE.AND P6, PT, R53, RZ, PT ;  /* 0x000000ff3500720c */ /* 0x000fe40003fc5270 */
[----:B------:R-:W-:Y:S02]  /*28f0*/  FMNMX3 R9, R9, R19, R20, !PT ;  /* 0x0000001309097276 */ /* 0x000fe40007800014 */
[----:B------:R-:W-:Y:S02]  /*2900*/  FSEL R17, R17, R4, P6 ;  /* 0x0000000411117208 */ /* 0x000fe40003000000 */
[----:B------:R-:W-:Y:S01]  /*2910*/  FMNMX3 R9, R9, R5, R16, !PT ;  /* 0x0000000509097276 */ /* 0x000fe20007800010 */
[----:B------:R-:W-:Y:S01]  /*2920*/  FMUL R27, R39, UR4 ;  /* 0x00000004271b7c20 */ /* 0x000fe20008400000 */
[----:B------:R-:W-:-:S02]  /*2930*/  ISETP.NE.AND P6, PT, R52, RZ, PT ;  /* 0x000000ff3400720c */ /* 0x000fc40003fc5270 */
[----:B------:R-:W-:Y:S02]  /*2940*/  FMNMX3 R9, R9, R17, R10, !PT ;  /* 0x0000001109097276 */ /* 0x000fe4000780000a */
[-C--:B------:R-:W-:Y:S02]  /*2950*/  FSEL R27, R27, R4.reuse, P6 ;  /* 0x000000041b1b7208 */ /* 0x080fe40003000000 */
[----:B------:R-:W-:Y:S01]  /*2960*/  FMNMX3 R9, R9, R21, R18, !PT ;  /* 0x0000001509097276 */ /* 0x000fe20007800012 */
[----:B------:R-:W-:Y:S01]  /*2970*/  FMUL R31, R44, UR4 ;  /* 0x000000042c1f7c20 */ /* 0x000fe20008400000 */
[----:B------:R-:W-:Y:S02]  /*2980*/  ISETP.NE.AND P6, PT, R47, RZ, PT ;  /* 0x000000ff2f00720c */ /* 0x000fe40003fc5270 */
[----:B------:R-:W-:Y:S01]  /*2990*/  FMNMX3 R9, R9, R27, R28, !PT ;  /* 0x0000001b09097276 */ /* 0x000fe2000780001c */
[----:B------:R-:W-:Y:S01]  /*29a0*/  FMUL R45, R45, UR4 ;  /* 0x000000042d2d7c20 */ /* 0x000fe20008400000 */
[----:B------:R-:W-:-:S02]  /*29b0*/  FSEL R31, R31, R4, P6 ;  /* 0x000000041f1f7208 */ /* 0x000fc40003000000 */
[----:B------:R-:W-:Y:S01]  /*29c0*/  FMNMX3 R9, R9, R35, R26, !PT ;  /* 0x0000002309097276 */ /* 0x000fe2000780001a */
[----:B----4-:R-:W-:Y:S01]  /*29d0*/  FMUL R41, R46, UR4 ;  /* 0x000000042e297c20 */ /* 0x010fe20008400000 */
[-C--:B------:R-:W-:Y:S02]  /*29e0*/  FSEL R45, R45, R4.reuse, P1 ;  /* 0x000000042d2d7208 */ /* 0x080fe40000800000 */
[----:B------:R-:W-:Y:S02]  /*29f0*/  FMNMX3 R9, R9, R31, R24, !PT ;  /* 0x0000001f09097276 */ /* 0x000fe40007800018 */
[----:B0-----:R-:W-:Y:S01]  /*2a00*/  PRMT R2, R15, 0x7770, RZ ;  /* 0x000077700f027816 */ /* 0x001fe200000000ff */
[----:B-----5:R-:W-:Y:S01]  /*2a10*/  FMUL R39, R8, UR4 ;  /* 0x0000000408277c20 */ /* 0x020fe20008400000 */
[----:B------:R-:W-:Y:S02]  /*2a20*/  FSEL R41, R41, R4, P2 ;  /* 0x0000000429297208 */ /* 0x000fe40001000000 */
[----:B------:R-:W-:-:S02]  /*2a30*/  FMNMX3 R9, R9, R45, R22, !PT ;  /* 0x0000002d09097276 */ /* 0x000fc40007800016 */
[----:B------:R-:W-:Y:S01]  /*2a40*/  ISETP.NE.AND P2, PT, R2, RZ, PT ;  /* 0x000000ff0200720c */ /* 0x000fe20003f45270 */
[----:B------:R-:W-:Y:S01]  /*2a50*/  FMUL R33, R12, UR4 ;  /* 0x000000040c217c20 */ /* 0x000fe20008400000 */
[----:B------:R-:W-:Y:S02]  /*2a60*/  PRMT R6, R48, 0x7770, RZ ;  /* 0x0000777030067816 */ /* 0x000fe400000000ff */
[-C--:B------:R-:W-:Y:S02]  /*2a70*/  FSEL R39, R39, R4.reuse, P0 ;  /* 0x0000000427277208 */ /* 0x080fe40000000000 */
[----:B------:R-:W-:Y:S02]  /*2a80*/  FMNMX3 R9, R9, R41, R34, !PT ;  /* 0x0000002909097276 */ /* 0x000fe40007800022 */
[----:B------:R-:W-:Y:S02]  /*2a90*/  ISETP.NE.AND P1, PT, R6, RZ, PT ;  /* 0x000000ff0600720c */ /* 0x000fe40003f25270 */
[----:B------:R-:W-:-:S02]  /*2aa0*/  FSEL R33, R33, R4, P5 ;  /* 0x0000000421217208 */ /* 0x000fc40002800000 */
[----:B------:R-:W-:Y:S01]  /*2ab0*/  MOV R44, UR6 ;  /* 0x00000006002c7c02 */ /* 0x000fe20008000f00 */
[----:B--2---:R-:W-:Y:S01]  /*2ac0*/  FMUL R29, R0, UR4 ;  /* 0x00000004001d7c20 */ /* 0x004fe20008400000 */
[----:B------:R-:W-:Y:S02]  /*2ad0*/  FMNMX3 R0, R9, R39, R38, !PT ;  /* 0x0000002709007276 */ /* 0x000fe40007800026 */
[----:B------:R-:W-:Y:S02]  /*2ae0*/  MOV R9, UR6 ;  /* 0x0000000600097c02 */ /* 0x000fe40008000f00 */
[----:B------:R-:W-:Y:S02]  /*2af0*/  FSEL R29, R29, R4, P1 ;  /* 0x000000041d1d7208 */ /* 0x000fe40000800000 */
[----:B------:R-:W-:Y:S01]  /*2b00*/  FMNMX3 R0, R0, R33, R40, !PT ;  /* 0x0000002100007276 */ /* 0x000fe20007800028 */
[----:B------:R-:W-:Y:S01]  /*2b10*/  @P2 FMUL R4, R13, UR4 ;  /* 0x000000040d042c20 */ /* 0x000fe20008400000 */
[----:B---3--:R-:W-:Y:S01]  /*2b20*/  @P3 FMUL R44, R11, UR4 ;  /* 0x000000040b2c3c20 */ /* 0x008fe20008400000 */
        /* <DEDUP_REMOVED lines=18> */
[----:B------:R-:W-:Y:S01]  /*2c50*/  FADD R75, -R14, R32 ;  /* 0x000000200e4b7221 */ /* 0x000fe20000000100 */
[----:B------:R-:W-:Y:S01]  /*2c60*/  FADD R11, R4, -R14 ;  /* 0x8000000e040b7221 */ /* 0x000fe20000000000 */
[C---:B------:R-:W-:Y:S01]  /*2c70*/  FADD R65, -R14.reuse, R20 ;  /* 0x000000140e417221 */ /* 0x040fe20000000100 */
        /* <DEDUP_REMOVED lines=10> */
[----:B------:R-:W-:Y:S01]  /*2d20*/  SHF.L.U32 R2, R2, 0x17, RZ ;  /* 0x0000001702027819 */ /* 0x000fe200000006ff */
[----:B------:R-:W-:Y:S01]  /*2d30*/  FADD R15, R29, -R14 ;  /* 0x8000000e1d0f7221 */ /* 0x000fe20000000000 */
[----:B------:R-:W-:Y:S01]  /*2d40*/  FFMA R0, R73, 1.4426950216293334961, -R0 ;  /* 0x3fb8aa3b49007823 */ /* 0x000fe20000000800 */
[----:B------:R-:W-:Y:S01]  /*2d50*/  FFMA R8, R75, 1.4426950216293334961, -R8 ;  /* 0x3fb8aa3b4b087823 */ /* 0x000fe20000000808 */
[--C-:B------:R-:W-:Y:S01]  /*2d60*/  FADD R71, R23, -R14.reuse ;  /* 0x8000000e17477221 */ /* 0x100fe20000000000 */
[----:B------:R-:W-:Y:S01]  /*2d70*/  FADD R63, R5, -R14 ;  /* 0x8000000e053f7221 */ /* 0x000fe20000000000 */
[----:B------:R-:W-:Y:S01]  /*2d80*/  FFMA R73, R73, 1.925963033500011079e-08, R0 ;  /* 0x32a5706049497823 */ /* 0x000fe20000000000 */
[----:B------:R-:W-:Y:S01]  /*2d90*/  FFMA R8, R75, 1.925963033500011079e-08, R8 ;  /* 0x32a570604b087823 */ /* 0x000fe20000000008 */
[-C--:B------:R-:W-:Y:S01]  /*2da0*/  FFMA.SAT R0, R71, R6.reuse, 0.5 ;  /* 0x3f00000047007423 */ /* 0x080fe20000002006 */
[C---:B------:R-:W-:Y:S01]  /*2db0*/  FADD R57, -R14.reuse, R10 ;  /* 0x0000000a0e397221 */ /* 0x040fe20000000100 */
[----:B------:R-:W-:Y:S01]  /*2dc0*/  FADD R69, -R14, R30 ;  /* 0x0000001e0e457221 */ /* 0x000fe20000000100 */
[----:B------:R-:W0:Y:S01]  /*2dd0*/  MUFU.EX2 R29, R8 ;  /* 0x00000008001d7308 */ /* 0x000e220000000800 */
[-C--:B------:R-:W-:Y:S01]  /*2de0*/  FFMA.RM R10, R0, R7.reuse, 12582913 ;  /* 0x4b400001000a7423 */ /* 0x080fe20000004007 */
[----:B------:R-:W-:Y:S01]  /*2df0*/  SHF.L.U32 R4, R4, 0x17, RZ ;  /* 0x0000001704047819 */ /* 0x000fe200000006ff */
[--C-:B------:R-:W-:Y:S01]  /*2e00*/  FADD R67, R19, -R14.reuse ;  /* 0x8000000e13437221 */ /* 0x100fe20000000000 */
[----:B------:R-:W-:Y:S01]  /*2e10*/  FADD R19, R41, -R14 ;  /* 0x8000000e29137221 */ /* 0x000fe20000000000 */
[----:B------:R-:W-:Y:S01]  /*2e20*/  FADD R0, R10, -12583039 ;  /* 0xcb40007f0a007421 */ /* 0x000fe20000000000 */
[----:B------:R-:W-:Y:S01]  /*2e30*/  FADD R41, -R14, R34 ;  /* 0x000000220e297221 */ /* 0x000fe20000000100 */
[-C--:B------:R-:W-:Y:S01]  /*2e40*/  FFMA.SAT R12, R69, R6.reuse, 0.5 ;  /* 0x3f000000450c7423 */ /* 0x080fe20000002006 */
[----:B------:R-:W1:Y:S01]  /*2e50*/  MUFU.EX2 R73, R73 ;  /* 0x0000004900497308 */ /* 0x000e620000000800 */
[----:B------:R-:W-:Y:S01]  /*2e60*/  FFMA R0, R71, 1.4426950216293334961, -R0 ;  /* 0x3fb8aa3b47007823 */ /* 0x000fe20000000800 */
[--C-:B------:R-:W-:Y:S01]  /*2e70*/  FADD R55, R21, -R14.reuse ;  /* 0x8000000e15377221 */ /* 0x100fe20000000000 */
[----:B------:R-:W-:Y:S01]  /*2e80*/  FFMA.RM R12, R12, R7, 12582913 ;  /* 0x4b4000010c0c7423 */ /* 0x000fe20000004007 */
[--C-:B------:R-:W-:Y:S01]  /*2e90*/  FADD R59, R17, -R14.reuse ;  /* 0x8000000e113b7221 */ /* 0x100fe20000000000 */
[--C-:B------:R-:W-:Y:S01]  /*2ea0*/  FADD R21, R45, -R14.reuse ;  /* 0x8000000e2d157221 */ /* 0x100fe20000000000 */
[----:B------:R-:W-:Y:S01]  /*2eb0*/  FADD R5, R39, -R14 ;  /* 0x8000000e27057221 */ /* 0x000fe20000000000 */
[----:B------:R-:W-:Y:S01]  /*2ec0*/  FADD R61, -R14, R16 ;  /* 0x000000100e3d7221 */ /* 0x000fe20000000100 */
[----:B------:R-:W-:Y:S01]  /*2ed0*/  FADD R27, R27, -R14 ;  /* 0x8000000e1b1b7221 */ /* 0x000fe20000000000 */
[----:B0-----:R-:W-:Y:S01]  /*2ee0*/  FMUL R34, R4, R29 ;  /* 0x0000001d04227220 */ /* 0x001fe20000400000 */
[C---:B------:R-:W-:Y:S01]  /*2ef0*/  FADD R51, -R14.reuse, R28 ;  /* 0x0000001c0e337221 */ /* 0x040fe20000000100 */
[C---:B------:R-:W-:Y:S01]  /*2f00*/  FADD R49, -R14.reuse, R26 ;  /* 0x0000001a0e317221 */ /* 0x040fe20000000100 */
[----:B------:R-:W-:Y:S01]  /*2f10*/  FADD R23, R31, -R14 ;  /* 0x8000000e1f177221 */ /* 0x000fe20000000000 */
[C---:B------:R-:W-:Y:S01]  /*2f20*/  FADD R47, -R14.reuse, R24 ;  /* 0x000000180e2f7221 */ /* 0x040fe20000000100 */
[C---:B------:R-:W-:Y:S01]  /*2f30*/  FADD R45, -R14.reuse, R22 ;  /* 0x000000160e2d7221 */ /* 0x040fe20000000100 */
[----:B------:R-:W-:Y:S01]  /*2f40*/  FADD R39, -R14, R38 ;  /* 0x000000260e277221 */ /* 0x000fe20000000100 */
[----:B------:R-:W-:Y:S01]  /*2f50*/  FADD R3, R33, -R14 ;  /* 0x8000000e21037221 */ /* 0x000fe20000000000 */
[----:B-1----:R-:W-:Y:S01]  /*2f60*/  FMUL R35, R2, R73 ;  /* 0x0000004902237220 */ /* 0x002fe20000400000 */
[----:B------:R-:W-:Y:S01]  /*2f70*/  FADD R2, R18, -12583039 ;  /* 0xcb40007f12027421 */ /* 0x000fe20000000000 */
[C---:B------:R-:W-:Y:S01]  /*2f80*/  FADD R17, -R14.reuse, R40 ;  /* 0x000000280e117221 */ /* 0x040fe20000000100 */
[C---:B------:R-:W-:Y:S01]  /*2f90*/  FADD R13, -R14.reuse, R44 ;  /* 0x0000002c0e0d7221 */ /* 0x040fe20000000100 */
[----:B------:R-:W-:Y:S01]  /*2fa0*/  FADD R9, -R14, R9 ;  /* 0x000000090e097221 */ /* 0x000fe20000000100 */
[----:B------:R-:W-:Y:S01]  /*2fb0*/  FFMA R2, R65, 1.4426950216293334961, -R2 ;  /* 0x3fb8aa3b41027823 */ /* 0x000fe20000000802 */
        /* <DEDUP_REMOVED lines=13> */
[----:B------:R-:W-:Y:S01]  /*3090*/  SHF.L.U32 R12, R12, 0x17, RZ ;  /* 0x000000170c0c7819 */ /* 0x000fe200000006ff */
[----:B------:R-:W-:Y:S01]  /*30a0*/  FFMA R16, R67, 1.4426950216293334961, -R16 ;  /* 0x3fb8aa3b43107823 */ /* 0x000fe20000000810 */
[----:B------:R-:W1:Y:S01]  /*30b0*/  MUFU.EX2 R29, R14 ;  /* 0x0000000e001d7308 */ /* 0x000e620000000800 */
[----:B------:R-:W-:Y:S01]  /*30c0*/  FFMA R4, R63, 1.4426950216293334961, -R4 ;  /* 0x3fb8aa3b3f047823 */ /* 0x000fe20000000804 */
[----:B------:R-:W-:Y:S01]  /*30d0*/  SHF.L.U32 R2, R2, 0x17, RZ ;  /* 0x0000001702027819 */ /* 0x000fe200000006ff */
[----:B------:R-:W-:Y:S01]  /*30e0*/  FFMA R16, R67, 1.925963033500011079e-08, R16 ;  /* 0x32a5706043107823 */ /* 0x000fe20000000010 */
[----:B------:R-:W-:Y:S01]  /*30f0*/  SHF.L.U32 R0, R0, 0x17, RZ ;  /* 0x0000001700007819 */ /* 0x000fe200000006ff */
[----:B------:R-:W-:Y:S01]  /*3100*/  FFMA R63, R63, 1.925963033500011079e-08, R4 ;  /* 0x32a570603f3f7823 */ /* 0x000fe20000000004 */
[-C--:B------:R-:W-:Y:S01]  /*3110*/  FFMA.SAT R4, R61, R6.reuse, 0.5 ;  /* 0x3f0000003d047423 */ /* 0x080fe20000002006 */
[----:B------:R-:W-:Y:S01]  /*3120*/  IMAD.SHL.U32 R18, R18, 0x800000, RZ ;  /* 0x0080000012127824 */ /* 0x000fe200078e00ff */
[----:B------:R2:W3:Y:S01]  /*3130*/  MUFU.EX2 R31, R16 ;  /* 0x00000010001f7308 */ /* 0x0004e20000000800 */
[----:B0-----:R-:W-:Y:S01]  /*3140*/  FMUL R33, R10, R71 ;  /* 0x000000470a217220 */ /* 0x001fe20000400000 */
[----:B------:R-:W-:Y:S01]  /*3150*/  FFMA.RM R8, R4, R7, 12582913 ;  /* 0x4b40000104087423 */ /* 0x000fe20000004007 */
[-C--:B------:R-:W-:Y:S01]  /*3160*/  FFMA.SAT R20, R51, R6.reuse, 0.5 ;  /* 0x3f00000033147423 */ /* 0x080fe20000002006 */
[----:B------:R-:W-:-:S02]  /*3170*/  FFMA.SAT R22, R49, R6, 0.5 ;  /* 0x3f00000031167423 */ /* 0x000fc40000002006 */
[C---:B------:R-:W-:Y:S01]  /*3180*/  FADD R4, R8.reuse, -12583039 ;  /* 0xcb40007f08047421 */ /* 0x040fe20000000000 */
[----:B------:R-:W-:Y:S01]  /*3190*/  SHF.L.U32 R8, R8, 0x17, RZ ;  /* 0x0000001708087819 */ /* 0x000fe200000006ff */
[----:B------:R-:W0:Y:S01]  /*31a0*/  MUFU.EX2 R63, R63 ;  /* 0x0000003f003f7308 */ /* 0x000e220000000800 */
[-C--:B--2---:R-:W-:Y:S01]  /*31b0*/  FFMA.SAT R16, R53, R6.reuse, 0.5 ;  /* 0x3f00000035107423 */ /* 0x084fe20000002006 */
[----:B------:R-:W-:Y:S01]  /*31c0*/  FFMA R4, R61, 1.4426950216293334961, -R4 ;  /* 0x3fb8aa3b3d047823 */ /* 0x000fe20000000804 */
[----:B-1----:R-:W-:Y:S01]  /*31d0*/  FMUL R32, R12, R29 ;  /* 0x0000001d0c207220 */ /* 0x002fe20000400000 */
[-C--:B------:R-:W-:Y:S01]  /*31e0*/  FFMA.SAT R12, R57, R6.reuse, 0.5 ;  /* 0x3f000000390c7423 */ /* 0x080fe20000002006 */
[-C--:B------:R-:W-:Y:S01]  /*31f0*/  FFMA.RM R16, R16, R7.reuse, 12582913 ;  /* 0x4b40000110107423 */ /* 0x080fe20000004007 */
[----:B------:R-:W-:Y:S01]  /*3200*/  FFMA R61, R61, 1.925963033500011079e-08, R4 ;  /* 0x32a570603d3d7823 */ /* 0x000fe20000000004 */
[CC--:B------:R-:W-:Y:S01]  /*3210*/  FFMA.SAT R4, R59.reuse, R6.reuse, 0.5 ;  /* 0x3f0000003b047423 */ /* 0x0c0fe20000002006 */
[----:B------:R-:W1:Y:S01]  /*3220*/  MUFU.EX2 R65, R65 ;  /* 0x0000004100417308 */ /* 0x000e620000000800 */
[----:B------:R-:W-:Y:S01]  /*3230*/  FFMA.RM R12, R12, R7, 12582913 ;  /* 0x4b4000010c0c7423 */ /* 0x000fe20000004007 */
[----:B---3--:R-:W-:Y:S01]  /*3240*/  FMUL R31, R0, R31 ;  /* 0x0000001f001f7220 */ /* 0x008fe20000400000 */
[-C--:B------:R-:W-:Y:S01]  /*3250*/  FFMA.RM R4, R4, R7.reuse, 12582913 ;  /* 0x4b40000104047423 */ /* 0x080fe20000004007 */
[----:B------:R-:W-:Y:S01]  /*3260*/  FFMA.RM R20, R20, R7, 12582913 ;  /* 0x4b40000114147423 */ /* 0x000fe20000004007 */
[C---:B------:R-:W-:Y:S01]  /*3270*/  FADD R0, R12.reuse, -12583039 ;  /* 0xcb40007f0c007421 */ /* 0x040fe20000000000 */
[----:B------:R-:W-:Y:S01]  /*3280*/  SHF.L.U32 R12, R12, 0x17, RZ ;  /* 0x000000170c0c7819 */ /* 0x000fe200000006ff */
[----:B------:R-:W-:Y:S01]  /*3290*/  FADD R10, R4, -12583039 ;  /* 0xcb40007f040a7421 */ /* 0x000fe20000000000 */
[----:B------:R-:W2:Y:S01]  /*32a0*/  MUFU.EX2 R61, R61 ;  /* 0x0000003d003d7308 */ /* 0x000ea20000000800 */
[----:B0-----:R-:W-:Y:S01]  /*32b0*/  FMUL R29, R2, R63 ;  /* 0x0000003f021d7220 */ /* 0x001fe20000400000 */
[----:B------:R-:W-:Y:S01]  /*32c0*/  FADD R2, R16, -12583039 ;  /* 0xcb40007f10027421 */ /* 0x000fe20000000000 */
[----:B------:R-:W-:Y:S01]  /*32d0*/  FFMA R10, R59, 1.4426950216293334961, -R10 ;  /* 0x3fb8aa3b3b0a7823 */ /* 0x000fe2000000080a */
[----:B------:R-:W-:Y:S01]  /*32e0*/  FFMA R0, R57, 1.4426950216293334961, -R0 ;  /* 0x3fb8aa3b39007823 */ /* 0x000fe20000000800 */
[----:B------:R-:W-:Y:S01]  /*32f0*/  SHF.L.U32 R4, R4, 0x17, RZ ;  /* 0x0000001704047819 */ /* 0x000fe200000006ff */
[----:B------:R-:W-:Y:S01]  /*3300*/  FFMA R2, R53, 1.4426950216293334961, -R2 ;  /* 0x3fb8aa3b35027823 */ /* 0x000fe20000000802 */
[----:B------:R-:W-:Y:S01]  /*3310*/  FFMA R10, R59, 1.925963033500011079e-08, R10 ;  /* 0x32a570603b0a7823 */ /* 0x000fe2000000000a */
[----:B------:R-:W-:Y:S01]  /*3320*/  FFMA R57, R57, 1.925963033500011079e-08, R0 ;  /* 0x32a5706039397823 */ /* 0x000fe20000000000 */
[----:B-1----:R-:W-:Y:S01]  /*3330*/  FMUL R30, R18, R65 ;  /* 0x00000041121e7220 */ /* 0x002fe20000400000 */
[----:B------:R-:W-:Y:S01]  /*3340*/  FFMA R18, R53, 1.925963033500011079e-08, R2 ;  /* 0x32a5706035127823 */ /* 0x000fe20000000002 */
[-C--:B------:R-:W-:Y:S01]  /*3350*/  FFMA.SAT R2, R27, R6.reuse, 0.5 ;  /* 0x3f0000001b027423 */ /* 0x080fe20000002006 */
[----:B------:R-:W0:Y:S01]  /*3360*/  MUFU.EX2 R53, R10 ;  /* 0x0000000a00357308 */ /* 0x000e220000000800 */
[----:B------:R-:W-:Y:S01]  /*3370*/  FFMA.SAT R0, R55, R6, 0.5 ;  /* 0x3f00000037007423 */ /* 0x000fe20000002006 */
[-C--:B------:R-:W-:Y:S01]  /*3380*/  FFMA.RM R38, R22, R7.reuse, 12582913 ;  /* 0x4b40000116267423 */ /* 0x080fe20000004007 */
[----:B------:R-:W-:Y:S01]  /*3390*/  FFMA.RM R2, R2, R7, 12582913 ;  /* 0x4b40000102027423 */ /* 0x000fe20000004007 */
[----:B------:R-:W-:-:S02]  /*33a0*/  IMAD.SHL.U32 R16, R16, 0x800000, RZ ;  /* 0x0080000010107824 */ /* 0x000fc400078e00ff */
[----:B--2---:R-:W-:Y:S01]  /*33b0*/  FMUL R28, R8, R61 ;  /* 0x0000003d081c7220 */ /* 0x004fe20000400000 */
[----:B------:R-:W-:Y:S01]  /*33c0*/  FFMA.RM R0, R0, R7, 12582913 ;  /* 0x4b40000100007423 */ /* 0x000fe20000004007 */
[C---:B------:R-:W-:Y:S01]  /*33d0*/  FADD R8, R2.reuse, -12583039 ;  /* 0xcb40007f02087421 */ /* 0x040fe20000000000 */
[----:B------:R-:W1:Y:S01]  /*33e0*/  MUFU.EX2 R57, R57 ;  /* 0x0000003900397308 */ /* 0x000e620000000800 */
[----:B------:R-:W-:Y:S01]  /*33f0*/  SHF.L.U32 R2, R2, 0x17, RZ ;  /* 0x0000001702027819 */ /* 0x000fe200000006ff */
[C---:B------:R-:W-:Y:S01]  /*3400*/  FADD R14, R0.reuse, -12583039 ;  /* 0xcb40007f000e7421 */ /* 0x040fe20000000000 */
[----:B------:R-:W-:Y:S01]  /*3410*/  FFMA R8, R27, 1.4426950216293334961, -R8 ;  /* 0x3fb8aa3b1b087823 */ /* 0x000fe20000000808 */
[----:B------:R-:W-:Y:S02]  /*3420*/  SHF.L.U32 R0, R0, 0x17, RZ ;  /* 0x0000001700007819 */ /* 0x000fe400000006ff */
[----:B------:R-:W-:Y:S01]  /*3430*/  FFMA R14, R55, 1.4426950216293334961, -R14 ;  /* 0x3fb8aa3b370e7823 */ /* 0x000fe2000000080e */
[----:B------:R-:W-:Y:S01]  /*3440*/  FFMA R8, R27, 1.925963033500011079e-08, R8 ;  /* 0x32a570601b087823 */ /* 0x000fe20000000008 */
[----:B0-----:R-:W-:Y:S01]  /*3450*/  FMUL R27, R4, R53 ;  /* 0x00000035041b7220 */ /* 0x001fe20000400000 */
[C---:B------:R-:W-:Y:S01]  /*3460*/  FADD R4, R20.reuse, -12583039 ;  /* 0xcb40007f14047421 */ /* 0x040fe20000000000 */
[----:B------:R-:W-:Y:S01]  /*3470*/  FFMA R14, R55, 1.925963033500011079e-08, R14 ;  /* 0x32a57060370e7823 */ /* 0x000fe2000000000e */
[----:B------:R0:W2:Y:S01]  /*3480*/  MUFU.EX2 R53, R18 ;  /* 0x0000001200357308 */ /* 0x0000a20000000800 */
[----:B------:R-:W-:Y:S01]  /*3490*/  SHF.L.U32 R20, R20, 0x17, RZ ;  /* 0x0000001714147819 */ /* 0x000fe200000006ff */
[----:B------:R-:W-:Y:S01]  /*34a0*/  FFMA R4, R51, 1.4426950216293334961, -R4 ;  /* 0x3fb8aa3b33047823 */ /* 0x000fe20000000804 */
[----:B-1----:R-:W-:-:S03]  /*34b0*/  FMUL R26, R12, R57 ;  /* 0x000000390c1a7220 */ /* 0x002fc60000400000 */
[----:B------:R-:W-:Y:S01]  /*34c0*/  FFMA R10, R51, 1.925963033500011079e-08, R4 ;  /* 0x32a57060330a7823 */ /* 0x000fe20000000004 */
[-C--:B------:R-:W-:Y:S01]  /*34d0*/  FFMA.SAT R4, R25, R6.reuse, 0.5 ;  /* 0x3f00000019047423 */ /* 0x080fe20000002006 */
[----:B------:R-:W1:Y:S01]  /*34e0*/  MUFU.EX2 R51, R14 ;  /* 0x0000000e00337308 */ /* 0x000e620000000800 */
[----:B0-----:R-:W-:Y:S02]  /*34f0*/  FFMA.SAT R18, R47, R6, 0.5 ;  /* 0x3f0000002f127423 */ /* 0x001fe40000002006 */
[-C--:B------:R-:W-:Y:S02]  /*3500*/  FFMA.RM R4, R4, R7.reuse, 12582913 ;  /* 0x4b40000104047423 */ /* 0x080fe40000004007 */
[----:B------:R-:W-:Y:S02]  /*3510*/  FFMA.RM R18, R18, R7, 12582913 ;  /* 0x4b40000112127423 */ /* 0x000fe40000004007 */
[C---:B------:R-:W-:Y:S01]  /*3520*/  FADD R12, R4.reuse, -12583039 ;  /* 0xcb40007f040c7421 */ /* 0x040fe20000000000 */
[----:B------:R-:W-:Y:S01]  /*3530*/  SHF.L.U32 R4, R4, 0x17, RZ ;  /* 0x0000001704047819 */ /* 0x000fe200000006ff */
[----:B--2---:R-:W-:-:S02]  /*3540*/  FMUL R24, R16, R53 ;  /* 0x0000003510187220 */ /* 0x004fc40000400000 */
        /* <DEDUP_REMOVED lines=8> */
[----:B------:R-:W1:Y:S03]  /*35d0*/  MUFU.EX2 R49, R8 ;  /* 0x0000000800317308 */ /* 0x000e660000000800 */
[----:B------:R-:W-:-:S04]  /*35e0*/  FFMA.RM R0, R0, R7, 12582913 ;  /* 0x4b40000100007423 */ /* 0x000fc80000004007 */
[C---:B------:R-:W-:Y:S01]  /*35f0*/  FADD R16, R0.reuse, -12583039 ;  /* 0xcb40007f00107421 */ /* 0x040fe20000000000 */
[----:B------:R-:W-:Y:S01]  /*3600*/  SHF.L.U32 R0, R0, 0x17, RZ ;  /* 0x0000001700007819 */ /* 0x000fe200000006ff */
[----:B0-----:R-:W-:Y:S01]  /*3610*/  FMUL R22, R20, R51 ;  /* 0x0000003314167220 */ /* 0x001fe20000400000 */
[----:B------:R-:W-:Y:S01]  /*3620*/  SHF.L.U32 R20, R38, 0x17, RZ ;  /* 0x0000001726147819 */ /* 0x000fe200000006ff */
[----:B------:R-:W-:-:S04]  /*3630*/  FFMA R16, R23, 1.4426950216293334961, -R16 ;  /* 0x3fb8aa3b17107823 */ /* 0x000fc80000000810 */
[----:B------:R-:W-:Y:S01]  /*3640*/  FFMA R16, R23, 1.925963033500011079e-08, R16 ;  /* 0x32a5706017107823 */ /* 0x000fe20000000010 */
[----:B-1----:R-:W-:Y:S01]  /*3650*/  FMUL R23, R2, R49 ;  /* 0x0000003102177220 */ /* 0x002fe20000400000 */
[C---:B------:R-:W-:Y:S01]  /*3660*/  FADD R2, R18.reuse, -12583039 ;  /* 0xcb40007f12027421 */ /* 0x040fe20000000000 */
[----:B------:R-:W-:Y:S01]  /*3670*/  IMAD.SHL.U32 R18, R18, 0x800000, RZ ;  /* 0x0080000012127824 */ /* 0x000fe200078e00ff */
[----:B------:R0:W1:Y:S02]  /*3680*/  MUFU.EX2 R49, R14 ;  /* 0x0000000e00317308 */ /* 0x0000640000000800 */
[----:B------:R-:W-:-:S04]  /*3690*/  FFMA R2, R47, 1.4426950216293334961, -R2 ;  /* 0x3fb8aa3b2f027823 */ /* 0x000fc80000000802 */
[----:B------:R-:W-:Y:S01]  /*36a0*/  FFMA R8, R47, 1.925963033500011079e-08, R2 ;  /* 0x32a570602f087823 */ /* 0x000fe20000000002 */
[-C--:B------:R-:W-:Y:S01]  /*36b0*/  FFMA.SAT R2, R21, R6.reuse, 0.5 ;  /* 0x3f00000015027423 */ /* 0x080fe20000002006 */
[----:B------:R-:W2:Y:S01]  /*36c0*/  MUFU.EX2 R47, R12 ;  /* 0x0000000c002f7308 */ /* 0x000ea20000000800 */
[----:B0-----:R-:W-:Y:S02]  /*36d0*/  FFMA.SAT R14, R17, R6, 0.5 ;  /* 0x3f000000110e7423 */ /* 0x001fe40000002006 */
[-C--:B------:R-:W-:Y:S02]  /*36e0*/  FFMA.RM R2, R2, R7.reuse, 12582913 ;  /* 0x4b40000102027423 */ /* 0x080fe40000004007 */
[----:B------:R-:W-:Y:S02]  /*36f0*/  FFMA.RM R14, R14, R7, 12582913 ;  /* 0x4b4000010e0e7423 */ /* 0x000fe40000004007 */
[C---:B------:R-:W-:Y:S01]  /*3700*/  FADD R10, R2.reuse, -12583039 ;  /* 0xcb40007f020a7421 */ /* 0x040fe20000000000 */
[----:B------:R-:W-:Y:S01]  /*3710*/  SHF.L.U32 R2, R2, 0x17, RZ ;  /* 0x0000001702027819 */ /* 0x000fe200000006ff */
[----:B-1----:R-:W-:-:S02]  /*3720*/  FMUL R20, R20, R49 ;  /* 0x0000003114147220 */ /* 0x002fc40000400000 */
[----:B------:R-:W-:-:S04]  /*3730*/  FFMA R10, R21, 1.4426950216293334961, -R10 ;  /* 0x3fb8aa3b150a7823 */ /* 0x000fc8000000080a */
[----:B------:R-:W-:Y:S01]  /*3740*/  FFMA R40, R21, 1.925963033500011079e-08, R10 ;  /* 0x32a5706015287823 */ /* 0x000fe2000000000a */
[-C--:B------:R-:W-:Y:S01]  /*3750*/  FFMA.SAT R10, R45, R6.reuse, 0.5 ;  /* 0x3f0000002d0a7423 */ /* 0x080fe20000002006 */
[----:B--2---:R-:W-:Y:S02]  /*3760*/  FMUL R21, R4, R47 ;  /* 0x0000002f04157220 */ /* 0x004fe40000400000 */
[----:B------:R0:W1:Y:S01]  /*3770*/  MUFU.EX2 R47, R8 ;  /* 0x00000008002f7308 */ /* 0x0000620000000800 */
[----:B------:R-:W-:Y:S01]  /*3780*/  FFMA.RM R44, R10, R7, 12582913 ;  /* 0x4b4000010a2c7423 */ /* 0x000fe20000004007 */
[----:B------:R-:W-:-:S03]  /*3790*/  FFMA.SAT R10, R19, R6, 0.5 ;  /* 0x3f000000130a7423 */ /* 0x000fc60000002006 */
[----:B------:R-:W-:Y:S01]  /*37a0*/  FADD R4, R44, -12583039 ;  /* 0xcb40007f2c047421 */ /* 0x000fe20000000000 */
[----:B------:R-:W-:-:S03]  /*37b0*/  FFMA.RM R10, R10, R7, 12582913 ;  /* 0x4b4000010a0a7423 */ /* 0x000fc60000004007 */
[----:B------:R-:W-:Y:S01]  /*37c0*/  FFMA R4, R45, 1.4426950216293334961, -R4 ;  /* 0x3fb8aa3b2d047823 */ /* 0x000fe20000000804 */
[----:B0-----:R-:W-:-:S03]  /*37d0*/  FFMA.SAT R8, R39, R6, 0.5 ;  /* 0x3f00000027087423 */ /* 0x001fc60000002006 */
[----:B------:R-:W-:Y:S01]  /*37e0*/  FFMA R12, R45, 1.925963033500011079e-08, R4 ;  /* 0x32a570602d0c7823 */ /* 0x000fe20000000004 */
[----:B------:R-:W-:Y:S01]  /*37f0*/  FADD R4, R10, -12583039 ;  /* 0xcb40007f0a047421 */ /* 0x000fe20000000000 */
[----:B------:R-:W0:Y:S01]  /*3800*/  MUFU.EX2 R45, R16 ;  /* 0x00000010002d7308 */ /* 0x000e220000000800 */
[----:B------:R-:W-:Y:S01]  /*3810*/  FFMA.RM R8, R8, R7, 12582913 ;  /* 0x4b40000108087423 */ /* 0x000fe20000004007 */
[----:B-1----:R-:W-:Y:S01]  /*3820*/  FMUL R18, R18, R47 ;  /* 0x0000002f12127220 */ /* 0x002fe20000400000 */
[----:B------:R-:W-:-:S04]  /*3830*/  FFMA R4, R19, 1.4426950216293334961, -R4 ;  /* 0x3fb8aa3b13047823 */ /* 0x000fc80000000804 */
[----:B------:R-:W-:Y:S01]  /*3840*/  FFMA R46, R19, 1.925963033500011079e-08, R4 ;  /* 0x32a57060132e7823 */ /* 0x000fe20000000004 */
[----:B------:R-:W-:-:S04]  /*3850*/  FFMA.SAT R4, R41, R6, 0.5 ;  /* 0x3f00000029047423 */ /* 0x000fc80000002006 */
[----:B------:R-:W-:Y:S01]  /*3860*/  FFMA.RM R48, R4, R7, 12582913 ;  /* 0x4b40000104307423 */ /* 0x000fe20000004007 */
[----:B------:R-:W-:Y:S01]  /*3870*/  MUFU.EX2 R46, R46 ;  /* 0x0000002e002e7308 */ /* 0x000fe20000000800 */
[----:B0-----:R-:W-:Y:S02]  /*3880*/  FMUL R19, R0, R45 ;  /* 0x0000002d00137220 */ /* 0x001fe40000400000 */
[----:B------:R-:W-:-:S05]  /*3890*/  FADD R0, R48, -12583039 ;  /* 0xcb40007f30007421 */ /* 0x000fca0000000000 */
[----:B------:R-:W-:Y:S01]  /*38a0*/  MUFU.EX2 R45, R12 ;  /* 0x0000000c002d7308 */ /* 0x000fe20000000800 */
[----:B------:R-:W-:-:S04]  /*38b0*/  FFMA R0, R41, 1.4426950216293334961, -R0 ;  /* 0x3fb8aa3b29007823 */ /* 0x000fc80000000800 */
[----:B------:R-:W-:Y:S01]  /*38c0*/  FFMA R16, R41, 1.925963033500011079e-08, R0 ;  /* 0x32a5706029107823 */ /* 0x000fe20000000000 */
[----:B------:R-:W-:Y:S02]  /*38d0*/  FFMA.SAT R0, R5, R6, 0.5 ;  /* 0x3f00000005007423 */ /* 0x000fe40000002006 */
[----:B------:R-:W0:Y:S02]  /*38e0*/  MUFU.EX2 R41, R40 ;  /* 0x0000002800297308 */ /* 0x000e240000000800 */
[----:B------:R-:W-:-:S04]  /*38f0*/  FFMA.RM R0, R0, R7, 12582913 ;  /* 0x4b40000100007423 */ /* 0x000fc80000004007 */
[C---:B------:R-:W-:Y:S01]  /*3900*/  FADD R4, R0.reuse, -12583039 ;  /* 0xcb40007f00047421 */ /* 0x040fe20000000000 */
[----:B------:R-:W-:-:S03]  /*3910*/  SHF.L.U32 R0, R0, 0x17, RZ ;  /* 0x0000001700007819 */ /* 0x000fc600000006ff */
[----:B------:R-:W-:-:S04]  /*3920*/  FFMA R4, R5, 1.4426950216293334961, -R4 ;  /* 0x3fb8aa3b05047823 */ /* 0x000fc80000000804 */
[----:B------:R-:W-:Y:S01]  /*3930*/  FFMA R47, R5, 1.925963033500011079e-08, R4 ;  /* 0x32a57060052f7823 */ /* 0x000fe20000000004 */
[----:B------:R-:W-:Y:S01]  /*3940*/  SHF.L.U32 R4, R44, 0x17, RZ ;  /* 0x000000172c047819 */ /* 0x000fe200000006ff */
[----:B------:R-:W-:Y:S01]  /*3950*/  FFMA.SAT R44, R9, R6, 0.5 ;  /* 0x3f000000092c7423 */ /* 0x000fe20000002006 */
[----:B0-----:R-:W-:Y:S01]  /*3960*/  FMUL R5, R2, R41 ;  /* 0x0000002902057220 */ /* 0x001fe20000400000 */
[----:B------:R-:W-:Y:S01]  /*3970*/  FADD R2, R8, -12583039 ;  /* 0xcb40007f08027421 */ /* 0x000fe20000000000 */
[----:B------:R-:W-:Y:S01]  /*3980*/  MUFU.EX2 R41, R16 ;  /* 0x0000001000297308 */ /* 0x000fe20000000800 */
[----:B------:R-:W-:Y:S01]  /*3990*/  FMUL R4, R4, R45 ;  /* 0x0000002d04047220 */ /* 0x000fe20000400000 */
[----:B------:R-:W-:Y:S02]  /*39a0*/  IMAD.SHL.U32 R8, R8, 0x800000, RZ ;  /* 0x0080000008087824 */ /* 0x000fe400078e00ff */
        /* <DEDUP_REMOVED lines=9> */
[----:B------:R-:W-:Y:S01]  /*3a40*/  SHF.L.U32 R3, R10, 0x17, RZ ;  /* 0x000000170a037819 */ /* 0x000fe200000006ff */
[----:B------:R-:W-:Y:S01]  /*3a50*/  FADD R10, R14, -12583039 ;  /* 0xcb40007f0e0a7421 */ /* 0x000fe20000000000 */
[----:B------:R-:W-:Y:S01]  /*3a60*/  SHF.L.U32 R2, R48, 0x17, RZ ;  /* 0x0000001730027819 */ /* 0x000fe200000006ff */
[----:B0-----:R-:W-:Y:S02]  /*3a70*/  FMUL R0, R0, R47 ;  /* 0x0000002f00007220 */ /* 0x001fe40000400000 */
[----:B------:R-:W-:Y:S01]  /*3a80*/  FFMA R10, R17, 1.4426950216293334961, -R10 ;  /* 0x3fb8aa3b110a7823 */ /* 0x000fe2000000080a */
[----:B------:R-:W0:Y:S01]  /*3a90*/  MUFU.EX2 R38, R38 ;  /* 0x0000002600267308 */ /* 0x000e220000000800 */
[----:B------:R-:W-:Y:S01]  /*3aa0*/  FMUL R2, R2, R41 ;  /* 0x0000002902027220 */ /* 0x000fe20000400000 */
[----:B------:R-:W-:Y:S01]  /*3ab0*/  FMUL R3, R3, R46 ;  /* 0x0000002e03037220 */ /* 0x000fe20000400000 */
[----:B------:R-:W-:Y:S01]  /*3ac0*/  FFMA R17, R17, 1.925963033500011079e-08, R10 ;  /* 0x32a5706011117823 */ /* 0x000fe2000000000a */
[----:B------:R-:W-:-:S04]  /*3ad0*/  FFMA.SAT R10, R15, R6, 0.5 ;  /* 0x3f0000000f0a7423 */ /* 0x000fc80000002006 */
[----:B------:R-:W-:Y:S01]  /*3ae0*/  FFMA.RM R16, R10, R7, 12582913 ;  /* 0x4b4000010a107423 */ /* 0x000fe20000004007 */
[----:B------:R-:W1:Y:S03]  /*3af0*/  MUFU.EX2 R17, R17 ;  /* 0x0000001100117308 */ /* 0x000e660000000800 */
[----:B------:R-:W-:-:S04]  /*3b00*/  FADD R10, R16, -12583039 ;  /* 0xcb40007f100a7421 */ /* 0x000fc80000000000 */
[----:B------:R-:W-:-:S04]  /*3b10*/  FFMA R10, R15, 1.4426950216293334961, -R10 ;  /* 0x3fb8aa3b0f0a7823 */ /* 0x000fc8000000080a */
[----:B------:R-:W-:Y:S01]  /*3b20*/  FFMA R40, R15, 1.925963033500011079e-08, R10 ;  /* 0x32a570600f287823 */ /* 0x000fe2000000000a */
[----:B------:R-:W-:-:S04]  /*3b30*/  FFMA.SAT R10, R13, R6, 0.5 ;  /* 0x3f0000000d0a7423 */ /* 0x000fc80000002006 */
[----:B------:R-:W-:Y:S01]  /*3b40*/  FFMA.RM R15, R10, R7, 12582913 ;  /* 0x4b4000010a0f7423 */ /* 0x000fe20000004007 */
[----:B------:R-:W2:Y:S03]  /*3b50*/  MUFU.EX2 R40, R40 ;  /* 0x0000002800287308 */ /* 0x000ea60000000800 */
[C---:B------:R-:W-:Y:S01]  /*3b60*/  FADD R10, R15.reuse, -12583039 ;  /* 0xcb40007f0f0a7421 */ /* 0x040fe20000000000 */
[----:B------:R-:W-:-:S03]  /*3b70*/  SHF.L.U32 R15, R15, 0x17, RZ ;  /* 0x000000170f0f7819 */ /* 0x000fc600000006ff */
[----:B------:R-:W-:-:S04]  /*3b80*/  FFMA R10, R13, 1.4426950216293334961, -R10 ;  /* 0x3fb8aa3b0d0a7823 */ /* 0x000fc8000000080a */
[----:B------:R-:W-:Y:S01]  /*3b90*/  FFMA R41, R13, 1.925963033500011079e-08, R10 ;  /* 0x32a570600d297823 */ /* 0x000fe2000000000a */
[----:B------:R-:W-:Y:S01]  /*3ba0*/  FFMA.SAT R10, R11, R6, 0.5 ;  /* 0x3f0000000b0a7423 */ /* 0x000fe20000002006 */
[-C--:B------:R-:W-:Y:S02]  /*3bb0*/  FFMA.RM R13, R44, R7.reuse, 12582913 ;  /* 0x4b4000012c0d7423 */ /* 0x080fe40000004007 */
[----:B------:R-:W3:Y:S01]  /*3bc0*/  MUFU.EX2 R44, R41 ;  /* 0x00000029002c7308 */ /* 0x000ee20000000800 */
[----:B------:R-:W-:Y:S01]  /*3bd0*/  FFMA.RM R6, R10, R7, 12582913 ;  /* 0x4b4000010a067423 */ /* 0x000fe20000004007 */
[----:B------:R-:W-:-:S03]  /*3be0*/  FADD R7, RZ, R35 ;  /* 0x00000023ff077221 */ /* 0x000fc60000000000 */
[----:B------:R-:W-:-:S04]  /*3bf0*/  FADD R10, R6, -12583039 ;  /* 0xcb40007f060a7421 */ /* 0x000fc80000000000 */
[----:B------:R-:W-:-:S04]  /*3c00*/  FFMA R10, R11, 1.4426950216293334961, -R10 ;  /* 0x3fb8aa3b0b0a7823 */ /* 0x000fc8000000080a */
[----:B------:R-:W-:Y:S01]  /*3c10*/  FFMA R45, R11, 1.925963033500011079e-08, R10 ;  /* 0x32a570600b2d7823 */ /* 0x000fe2000000000a */
[C---:B------:R-:W-:Y:S01]  /*3c20*/  FADD R10, R13.reuse, -12583039 ;  /* 0xcb40007f0d0a7421 */ /* 0x040fe20000000000 */
[----:B------:R-:W-:-:S03]  /*3c30*/  IMAD.SHL.U32 R13, R13, 0x800000, RZ ;  /* 0x008000000d0d7824 */ /* 0x000fc600078e00ff */
[----:B------:R-:W-:-:S04]  /*3c40*/  FFMA R10, R9, 1.4426950216293334961, -R10 ;  /* 0x3fb8aa3b090a7823 */ /* 0x000fc8000000080a */
[----:B------:R-:W-:Y:S01]  /*3c50*/  FFMA R11, R9, 1.925963033500011079e-08, R10 ;  /* 0x32a57060090b7823 */ /* 0x000fe2000000000a */
        /* <DEDUP_REMOVED lines=23> */
[----:B------:R-:W-:Y:S02]  /*3dd0*/  SHF.L.U32 R8, R14, 0x17, RZ ;  /* 0x000000170e087819 */ /* 0x000fe400000006ff */
[----:B------:R-:W0:Y:S01]  /*3de0*/  MUFU.EX2 R14, R45 ;  /* 0x0000002d000e7308 */ /* 0x000e220000000800 */
[----:B------:R-:W-:Y:S02]  /*3df0*/  FADD R7, R7, R2 ;  /* 0x0000000207077221 */ /* 0x000fe40000000000 */
[----:B-1----:R-:W-:Y:S02]  /*3e00*/  FMUL R8, R8, R17 ;  /* 0x0000001108087220 */ /* 0x002fe40000400000 */
[----:B------:R-:W-:-:S04]  /*3e10*/  FADD R7, R7, R0 ;  /* 0x0000000007077221 */ /* 0x000fc80000000000 */
[----:B------:R-:W-:Y:S01]  /*3e20*/  FADD R12, R7, R10 ;  /* 0x0000000a070c7221 */ /* 0x000fe20000000000 */
[----:B------:R-:W-:Y:S02]  /*3e30*/  SHF.L.U32 R7, R16, 0x17, RZ ;  /* 0x0000001710077819 */ /* 0x000fe400000006ff */
[----:B------:R-:W1:Y:S01]  /*3e40*/  MUFU.EX2 R16, R11 ;  /* 0x0000000b00107308 */ /* 0x000e620000000800 */
[----:B------:R-:W-:Y:S02]  /*3e50*/  FADD R17, R12, R9 ;  /* 0x000000090c117221 */ /* 0x000fe40000000000 */
[----:B--2---:R-:W-:Y:S02]  /*3e60*/  FMUL R7, R7, R40 ;  /* 0x0000002807077220 */ /* 0x004fe40000400000 */
[----:B------:R-:W-:Y:S01]  /*3e70*/  FADD R12, R17, R8 ;  /* 0x00000008110c7221 */ /* 0x000fe20000000000 */
[----:B------:R-:W-:Y:S01]  /*3e80*/  SHF.L.U32 R17, R6, 0x17, RZ ;  /* 0x0000001706117819 */ /* 0x000fe200000006ff */
[----:B---3--:R-:W-:-:S02]  /*3e90*/  FMUL R6, R15, R44 ;  /* 0x0000002c0f067220 */ /* 0x008fc40000400000 */
[----:B------:R-:W-:Y:S02]  /*3ea0*/  FADD R15, R12, R7 ;  /* 0x000000070c0f7221 */ /* 0x000fe40000000000 */
[----:B0-----:R-:W-:Y:S02]  /*3eb0*/  FMUL R17, R17, R14 ;  /* 0x0000000e11117220 */ /* 0x001fe40000400000 */
        /* <DEDUP_REMOVED lines=13> */
.L_x_25875:
        /* <DEDUP_REMOVED lines=12> */
[----:B0-----:R-:W-:Y:S05]  /*4050*/  CALL.REL.NOINC `($__internal_415_$__cuda_sm3x_div_rn_noftz_f32_slowpath) ;  /* 0x0000003c004c7944 */ /* 0x001fea0003c00000 */
[----:B------:R-:W-:-:S07]  /*4060*/  MOV R14, R11 ;  /* 0x0000000b000e7202 */ /* 0x000fce0000000f00 */
.L_x_25804:
[----:B------:R-:W-:Y:S05]  /*4070*/  BSYNC.RECONVERGENT B2 ;  /* 0x0000000000027941 */ /* 0x000fea0003800200 */
.L_x_25803:
        /* <DEDUP_REMOVED lines=12> */
[----:B0-----:R-:W-:Y:S05]  /*4140*/  CALL.REL.NOINC `($__internal_415_$__cuda_sm3x_div_rn_noftz_f32_slowpath) ;  /* 0x0000003c00107944 */ /* 0x001fea0003c00000 */
[----:B------:R-:W-:-:S07]  /*4150*/  MOV R15, R11 ;  /* 0x0000000b000f7202 */ /* 0x000fce0000000f00 */
.L_x_25806:
[----:B------:R-:W-:Y:S05]  /*4160*/  BSYNC.RECONVERGENT B2 ;  /* 0x0000000000027941 */ /* 0x000fea0003800200 */
.L_x_25805:
        /* <DEDUP_REMOVED lines=12> */
[----:B0-----:R-:W-:Y:S05]  /*4230*/  CALL.REL.NOINC `($__internal_415_$__cuda_sm3x_div_rn_noftz_f32_slowpath) ;  /* 0x0000003800d47944 */ /* 0x001fea0003c00000 */
[----:B------:R-:W-:-:S07]  /*4240*/  MOV R38, R11 ;  /* 0x0000000b00267202 */ /* 0x000fce0000000f00 */
.L_x_25808:
[----:B------:R-:W-:Y:S05]  /*4250*/  BSYNC.RECONVERGENT B2 ;  /* 0x0000000000027941 */ /* 0x000fea0003800200 */
.L_x_25807:
        /* <DEDUP_REMOVED lines=14> */
.L_x_25810:
[----:B------:R-:W-:Y:S05]  /*4340*/  BSYNC.RECONVERGENT B2 ;  /* 0x0000000000027941 */ /* 0x000fea0003800200 */
.L_x_25809:
        /* <DEDUP_REMOVED lines=13> */
[----:B------:R-:W-:-:S07]  /*4420*/  IMAD.MOV.U32 R32, RZ, RZ, R11 ;  /* 0x000000ffff207224 */ /* 0x000fce00078e000b */
.L_x_25812:
[----:B------:R-:W-:Y:S05]  /*4430*/  BSYNC.RECONVERGENT B2 ;  /* 0x0000000000027941 */ /* 0x000fea0003800200 */
.L_x_25811:
        /* <DEDUP_REMOVED lines=14> */
.L_x_25814:
[----:B------:R-:W-:Y:S05]  /*4520*/  BSYNC.RECONVERGENT B2 ;  /* 0x0000000000027941 */ /* 0x000fea0003800200 */
.L_x_25813:
        /* <DEDUP_REMOVED lines=14> */
.L_x_25816:
[----:B------:R-:W-:Y:S05]  /*4610*/  BSYNC.RECONVERGENT B2 ;  /* 0x0000000000027941 */ /* 0x000fea0003800200 */
.L_x_25815:
        /* <DEDUP_REMOVED lines=12> */
[----:B0-----:R-:W-:Y:S05]  /*46e0*/  CALL.REL.NOINC `($__internal_415_$__cuda_sm3x_div_rn_noftz_f32_slowpath) ;  /* 0x0000003400a87944 */ /* 0x001fea0003c00000 */
[----:B------:R-:W-:-:S07]  /*46f0*/  MOV R31, R11 ;  /* 0x0000000b001f7202 */ /* 0x000fce0000000f00 */
.L_x_25818:
[----:B------:R-:W-:Y:S05]  /*4700*/  BSYNC.RECONVERGENT B2 ;  /* 0x0000000000027941 */ /* 0x000fea0003800200 */
.L_x_25817:
        /* <DEDUP_REMOVED lines=14> */
.L_x_25820:
[----:B------:R-:W-:Y:S05]  /*47f0*/  BSYNC.RECONVERGENT B2 ;  /* 0x0000000000027941 */ /* 0x000fea0003800200 */
.L_x_25819:
        /* <DEDUP_REMOVED lines=14> */
.L_x_25822:
[----:B------:R-:W-:Y:S05]  /*48e0*/  BSYNC.RECONVERGENT B2 ;  /* 0x0000000000027941 */ /* 0x000fea0003800200 */
.L_x_25821:
        /* <DEDUP_REMOVED lines=14> */
.L_x_25824:
[----:B------:R-:W-:Y:S05]  /*49d0*/  BSYNC.RECONVERGENT B2 ;  /* 0x0000000000027941 */ /* 0x000fea0003800200 */
.L_x_25823:
        /* <DEDUP_REMOVED lines=14> */
.L_x_25826:
[----:B------:R-:W-:Y:S05]  /*4ac0*/  BSYNC.RECONVERGENT B2 ;  /* 0x0000000000027941 */ /* 0x000fea0003800200 */
.L_x_25825:
        /* <DEDUP_REMOVED lines=14> */
.L_x_25828:
[----:B------:R-:W-:Y:S05]  /*4bb0*/  BSYNC.RECONVERGENT B2 ;  /* 0x0000000000027941 */ /* 0x000fea0003800200 */
.L_x_25827:
        /* <DEDUP_REMOVED lines=14> */
.L_x_25830:
[----:B------:R-:W-:Y:S05]  /*4ca0*/  BSYNC.RECONVERGENT B2 ;  /* 0x0000000000027941 */ /* 0x000fea0003800200 */
.L_x_25829:
        /* <DEDUP_REMOVED lines=14> */
.L_x_25832:
[----:B------:R-:W-:Y:S05]  /*4d90*/  BSYNC.RECONVERGENT B2 ;  /* 0x0000000000027941 */ /* 0x000fea0003800200 */
.L_x_25831:
        /* <DEDUP_REMOVED lines=14> */
.L_x_25834:
[----:B------:R-:W-:Y:S05]  /*4e80*/  BSYNC.RECONVERGENT B2 ;  /* 0x0000000000027941 */ /* 0x000fea0003800200 */
.L_x_25833:
        /* <DEDUP_REMOVED lines=14> */
.L_x_25836:
[----:B------:R-:W-:Y:S05]  /*4f70*/  BSYNC.RECONVERGENT B2 ;  /* 0x0000000000027941 */ /* 0x000fea0003800200 */
.L_x_25835:
        /* <DEDUP_REMOVED lines=14> */
.L_x_25838:
[----:B------:R-:W-:Y:S05]  /*5060*/  BSYNC.RECONVERGENT B2 ;  /* 0x0000000000027941 */ /* 0x000fea0003800200 */
.L_x_25837:
        /* <DEDUP_REMOVED lines=14> */
.L_x_25840:
[----:B------:R-:W-:Y:S05]  /*5150*/  BSYNC.RECONVERGENT B2 ;  /* 0x0000000000027941 */ /* 0x000fea0003800200 */
.L_x_25839:
        /* <DEDUP_REMOVED lines=14> */
.L_x_25842:
[----:B------:R-:W-:Y:S05]  /*5240*/  BSYNC.RECONVERGENT B2 ;  /* 0x0000000000027941 */ /* 0x000fea0003800200 */
.L_x_25841:
        /* <DEDUP_REMOVED lines=14> */
.L_x_25844:
[----:B------:R-:W-:Y:S05]  /*5330*/  BSYNC.RECONVERGENT B2 ;  /* 0x0000000000027941 */ /* 0x000fea0003800200 */
.L_x_25843:
        /* <DEDUP_REMOVED lines=14> */
.L_x_25846:
[----:B------:R-:W-:Y:S05]  /*5420*/  BSYNC.RECONVERGENT B2 ;  /* 0x0000000000027941 */ /* 0x000fea0003800200 */
.L_x_25845:
        /* <DEDUP_REMOVED lines=14> */
.L_x_25848:
[----:B------:R-:W-:Y:S05]  /*5510*/  BSYNC.RECONVERGENT B2 ;  /* 0x0000000000027941 */ /* 0x000fea0003800200 */
.L_x_25847:
        /* <DEDUP_REMOVED lines=14> */
.L_x_25850:
[----:B------:R-:W-:Y:S05]  /*5600*/  BSYNC.RECONVERGENT B2 ;  /* 0x0000000000027941 */ /* 0x000fea0003800200 */
.L_x_25849:
        /* <DEDUP_REMOVED lines=14> */
.L_x_25852:
[----:B------:R-:W-:Y:S05]  /*56f0*/  BSYNC.RECONVERGENT B2 ;  /* 0x0000000000027941 */ /* 0x000fea0003800200 */
.L_x_25851:
        /* <DEDUP_REMOVED lines=12> */
[----:B------:R-:W-:Y:S05]  /*57c0*/  CALL.REL.NOINC `($__internal_415_$__cuda_sm3x_div_rn_noftz_f32_slowpath) ;  /* 0x0000002400707944 */ /* 0x000fea0003c00000 */
[----:B------:R-:W-:-:S07]  /*57d0*/  IMAD.MOV.U32 R41, RZ, RZ, R11 ;  /* 0x000000ffff297224 */ /* 0x000fce00078e000b */
.L_x_25854:
[----:B------:R-:W-:Y:S05]  /*57e0*/  BSYNC.RECONVERGENT B2 ;  /* 0x0000000000027941 */ /* 0x000fea0003800200 */
.L_x_25853:
        /* <DEDUP_REMOVED lines=12> */
[----:B------:R-:W-:Y:S05]  /*58b0*/  CALL.REL.NOINC `($__internal_415_$__cuda_sm3x_div_rn_noftz_f32_slowpath) ;  /* 0x0000002400347944 */ /* 0x000fea0003c00000 */
[----:B------:R-:W-:-:S07]  /*58c0*/  MOV R8, R11 ;  /* 0x0000000b00087202 */ /* 0x000fce0000000f00 */
.L_x_25856:
[----:B------:R-:W-:Y:S05]  /*58d0*/  BSYNC.RECONVERGENT B2 ;  /* 0x0000000000027941 */ /* 0x000fea0003800200 */
.L_x_25855:
        /* <DEDUP_REMOVED lines=14> */
.L_x_25858:
[----:B------:R-:W-:Y:S05]  /*59c0*/  BSYNC.RECONVERGENT B2 ;  /* 0x0000000000027941 */ /* 0x000fea0003800200 */
.L_x_25857:
        /* <DEDUP_REMOVED lines=12> */
[----:B------:R-:W-:Y:S05]  /*5a90*/  CALL.REL.NOINC `($__internal_415_$__cuda_sm3x_div_rn_noftz_f32_slowpath) ;  /* 0x0000002000bc7944 */ /* 0x000fea0003c00000 */
[----:B------:R-:W-:-:S07]  /*5aa0*/  MOV R6, R11 ;  /* 0x0000000b00067202 */ /* 0x000fce0000000f00 */
.L_x_25860:
[----:B------:R-:W-:Y:S05]  /*5ab0*/  BSYNC.RECONVERGENT B2 ;  /* 0x0000000000027941 */ /* 0x000fea0003800200 */
.L_x_25859:
        /* <DEDUP_REMOVED lines=14> */
.L_x_25862:
[----:B------:R-:W-:Y:S05]  /*5ba0*/  BSYNC.RECONVERGENT B2 ;  /* 0x0000000000027941 */ /* 0x000fea0003800200 */
.L_x_25861:
        /* <DEDUP_REMOVED lines=33> */
[----:B------:R-:W-:Y:S02]  /*5dc0*/  IADD3 R10, P1, PT, R12, 0x80, RZ ;  /* 0x000000800c0a7810 */ /* 0x000fe40007f3e0ff */
[----:B------:R-:W-:Y:S02]  /*5dd0*/  IADD3 R34, P0, PT, R34, UR42, RZ ;  /* 0x0000002a22227c10 */ /* 0x000fe4000ff1e0ff */
[----:B------:R-:W-:Y:S02]  /*5de0*/  IADD3.X R13, PT, PT, RZ, R0, RZ, P1, !PT ;  /* 0x00000000ff0d7210 */ /* 0x000fe40000ffe4ff */
[----:B------:R-:W-:-:S02]  /*5df0*/  IADD3.X R35, PT, PT, R35, UR43, RZ, P0, !PT ;  /* 0x0000002b23237c10 */ /* 0x000fc400087fe4ff */
[----:B0-----:R-:W-:-:S03]  /*5e00*/  LEA.HI R15, P0, R13, R10, RZ, 0x1 ;  /* 0x0000000a0d0f7211 */ /* 0x001fc600078108ff */
[----:B------:R0:W-:Y:S01]  /*5e10*/  STG.E.64 desc[UR4][R34.64], R38 ;  /* 0x0000002622007986 */ /* 0x0001e2000c101b04 */
[----:B------:R-:W-:Y:S02]  /*5e20*/  IADD3.X R16, PT, PT, RZ, R13, RZ, P0, !PT ;  /* 0x0000000dff107210 */ /* 0x000fe400007fe4ff */
[C---:B------:R-:W-:Y:S02]  /*5e30*/  SHF.L.U32 R14, R15.reuse, 0x2, RZ ;  /* 0x000000020f0e7819 */ /* 0x040fe400000006ff */
[----:B------:R-:W-:Y:S02]  /*5e40*/  IADD3 R10, P0, PT, R12, 0xc0, RZ ;  /* 0x000000c00c0a7810 */ /* 0x000fe40007f1e0ff */
[----:B------:R-:W-:Y:S02]  /*5e50*/  SHF.L.U64.HI R15, R15, 0x2, R16 ;  /* 0x000000020f0f7819 */ /* 0x000fe40000010210 */
[----:B------:R-:W-:Y:S02]  /*5e60*/  LOP3.LUT R14, R14, 0xfffffff8, RZ, 0xc0, !PT ;  /* 0xfffffff80e0e7812 */ /* 0x000fe400078ec0ff */
[----:B------:R-:W-:-:S02]  /*5e70*/  IADD3 R16, P2, PT, R12, 0x100, RZ ;  /* 0x000001000c107810 */ /* 0x000fc40007f5e0ff */
[-C--:B------:R-:W-:Y:S02]  /*5e80*/  IADD3.X R13, PT, PT, RZ, R0.reuse, RZ, P0, !PT ;  /* 0x00000000ff0d7210 */ /* 0x080fe400007fe4ff */
[----:B------:R-:W-:Y:S02]  /*5e90*/  IADD3 R14, P0, PT, R14, UR42, RZ ;  /* 0x0000002a0e0e7c10 */ /* 0x000fe4000ff1e0ff */
[----:B------:R-:W-:Y:S02]  /*5ea0*/  IADD3.X R17, PT, PT, RZ, R0, RZ, P2, !PT ;  /* 0x00000000ff117210 */ /* 0x000fe400017fe4ff */
[----:B------:R-:W-:Y:S02]  /*5eb0*/  LEA.HI R10, P1, R13, R10, RZ, 0x1 ;  /* 0x0000000a0d0a7211 */ /* 0x000fe400078308ff */
[----:B------:R-:W-:Y:S02]  /*5ec0*/  IADD3.X R15, PT, PT, R15, UR43, RZ, P0, !PT ;  /* 0x0000002b0f0f7c10 */ /* 0x000fe400087fe4ff */
[----:B------:R-:W-:-:S02]  /*5ed0*/  LEA.HI R16, P0, R17, R16, RZ, 0x1 ;  /* 0x0000001011107211 */ /* 0x000fc400078108ff */
[----:B0-----:R-:W-:Y:S01]  /*5ee0*/  IADD3.X R35, PT, PT, RZ, R13, RZ, P1, !PT ;  /* 0x0000000dff237210 */ /* 0x001fe20000ffe4ff */
[----:B------:R0:W-:Y:S01]  /*5ef0*/  STG.E.64 desc[UR4][R14.64], R32 ;  /* 0x000000200e007986 */ /* 0x0001e2000c101b04 */
[C---:B------:R-:W-:Y:S01]  /*5f00*/  SHF.L.U32 R34, R10.reuse, 0x2, RZ ;  /* 0x000000020a227819 */ /* 0x040fe200000006ff */
[----:B------:R-:W-:Y:S01]  /*5f10*/  IMAD.X R17, RZ, RZ, R17, P0 ;  /* 0x000000ffff117224 */ /* 0x000fe200000e0611 */
[----:B------:R-:W-:Y:S02]  /*5f20*/  SHF.L.U64.HI R35, R10, 0x2, R35 ;  /* 0x000000020a237819 */ /* 0x000fe40000010223 */
[----:B------:R-:W-:Y:S02]  /*5f30*/  IADD3 R10, P0, PT, R12, 0x140, RZ ;  /* 0x000001400c0a7810 */ /* 0x000fe40007f1e0ff */
[----:B------:R-:W-:Y:S02]  /*5f40*/  SHF.L.U64.HI R17, R16, 0x2, R17 ;  /* 0x0000000210117819 */ /* 0x000fe40000010211 */
[----:B------:R-:W-:-:S02]  /*5f50*/  IADD3.X R13, PT, PT, RZ, R0, RZ, P0, !PT ;  /* 0x00000000ff0d7210 */ /* 0x000fc400007fe4ff */
[----:B------:R-:W-:Y:S02]  /*5f60*/  SHF.L.U32 R16, R16, 0x2, RZ ;  /* 0x0000000210107819 */ /* 0x000fe400000006ff */
[----:B------:R-:W-:Y:S02]  /*5f70*/  LOP3.LUT R34, R34, 0xfffffff8, RZ, 0xc0, !PT ;  /* 0xfffffff822227812 */ /* 0x000fe400078ec0ff */
[----:B0-----:R-:W-:Y:S02]  /*5f80*/  LEA.HI R32, P2, R13, R10, RZ, 0x1 ;  /* 0x0000000a0d207211 */ /* 0x001fe400078508ff */
[----:B------:R-:W-:Y:S02]  /*5f90*/  LOP3.LUT R16, R16, 0xfffffff8, RZ, 0xc0, !PT ;  /* 0xfffffff810107812 */ /* 0x000fe400078ec0ff */
[----:B------:R-:W-:Y:S02]  /*5fa0*/  IADD3.X R13, PT, PT, RZ, R13, RZ, P2, !PT ;  /* 0x0000000dff0d7210 */ /* 0x000fe400017fe4ff */
[----:B------:R-:W-:-:S02]  /*5fb0*/  IADD3 R14, P0, PT, R34, UR42, RZ ;  /* 0x0000002a220e7c10 */ /* 0x000fc4000ff1e0ff */
[----:B------:R-:W-:Y:S02]  /*5fc0*/  IADD3 R16, P1, PT, R16, UR42, RZ ;  /* 0x0000002a10107c10 */ /* 0x000fe4000ff3e0ff */
[C---:B------:R-:W-:Y:S02]  /*5fd0*/  SHF.L.U64.HI R10, R32.reuse, 0x2, R13 ;  /* 0x00000002200a7819 */ /* 0x040fe4000001020d */
[----:B------:R-:W-:Y:S02]  /*5fe0*/  SHF.L.U32 R32, R32, 0x2, RZ ;  /* 0x0000000220207819 */ /* 0x000fe400000006ff */
[----:B------:R-:W-:Y:S02]  /*5ff0*/  IADD3.X R15, PT, PT, R35, UR43, RZ, P0, !PT ;  /* 0x0000002b230f7c10 */ /* 0x000fe400087fe4ff */
[----:B------:R-:W-:Y:S02]  /*6000*/  IADD3.X R17, PT, PT, R17, UR43, RZ, P1, !PT ;  /* 0x0000002b11117c10 */ /* 0x000fe40008ffe4ff */
[----:B------:R-:W-:Y:S01]  /*6010*/  LOP3.LUT R32, R32, 0xfffffff8, RZ, 0xc0, !PT ;  /* 0xfffffff820207812 */ /* 0x000fe200078ec0ff */
[----:B------:R0:W-:Y:S01]  /*6020*/  STG.E.64 desc[UR4][R14.64], R30 ;  /* 0x0000001e0e007986 */ /* 0x0001e2000c101b04 */
[----:B------:R-:W-:-:S02]  /*6030*/  IADD3 R44, P0, PT, R12, 0x180, RZ ;  /* 0x000001800c2c7810 */ /* 0x000fc40007f1e0ff */
[C---:B------:R-:W-:Y:S01]  /*6040*/  IADD3 R39, P1, PT, R12.reuse, 0x1c0, RZ ;  /* 0x000001c00c277810 */ /* 0x040fe20007f3e0ff */
[----:B------:R1:W-:Y:S01]  /*6050*/  STG.E.64 desc[UR6][R16.64], R28 ;  /* 0x0000001c10007986 */ /* 0x0003e2000c101b06 */
[----:B------:R-:W-:Y:S02]  /*6060*/  IADD3 R35, P6, PT, R12, 0x200, RZ ;  /* 0x000002000c237810 */ /* 0x000fe40007fde0ff */
[----:B------:R-:W-:Y:S02]  /*6070*/  IADD3 R32, P2, PT, R32, UR42, RZ ;  /* 0x0000002a20207c10 */ /* 0x000fe4000ff5e0ff */
[-C--:B------:R-:W-:Y:S02]  /*6080*/  IADD3.X R45, PT, PT, RZ, R0.reuse, RZ, P0, !PT ;  /* 0x00000000ff2d7210 */ /* 0x080fe400007fe4ff */
[C---:B------:R-:W-:Y:S02]  /*6090*/  IADD3 R34, P5, PT, R12.reuse, 0x240, RZ ;  /* 0x000002400c227810 */ /* 0x040fe40007fbe0ff */
[----:B------:R-:W-:Y:S01]  /*60a0*/  IADD3.X R38, PT, PT, RZ, R0, RZ, P6, !PT ;  /* 0x00000000ff267210 */ /* 0x000fe200037fe4ff */
[----:B0-----:R-:W-:Y:S01]  /*60b0*/  IMAD.X R30, RZ, RZ, R0, P1 ;  /* 0x000000ffff1e7224 */ /* 0x001fe200008e0600 */
[----:B------:R-:W-:-:S02]  /*60c0*/  IADD3 R15, P4, PT, R12, 0x280, RZ ;  /* 0x000002800c0f7810 */ /* 0x000fc40007f9e0ff */
[----:B------:R-:W-:Y:S02]  /*60d0*/  IADD3.X R33, PT, PT, R10, UR43, RZ, P2, !PT ;  /* 0x0000002b0a217c10 */ /* 0x000fe400097fe4ff */
[----:B-1----:R-:W-:Y:S02]  /*60e0*/  LEA.HI R29, P6, R45, R44, RZ, 0x1 ;  /* 0x0000002c2d1d7211 */ /* 0x002fe400078d08ff */
[-C--:B------:R-:W-:Y:S01]  /*60f0*/  IADD3.X R31, PT, PT, RZ, R0.reuse, RZ, P5, !PT ;  /* 0x00000000ff1f7210 */ /* 0x080fe20002ffe4ff */
[----:B------:R0:W-:Y:S01]  /*6100*/  STG.E.64 desc[UR4][R32.64], R26 ;  /* 0x0000001a20007986 */ /* 0x0001e2000c101b04 */
[----:B------:R-:W-:Y:S02]  /*6110*/  LEA.HI R17, P5, R30, R39, RZ, 0x1 ;  /* 0x000000271e117211 */ /* 0x000fe400078b08ff */
[----:B------:R-:W-:Y:S02]  /*6120*/  IADD3.X R16, PT, PT, RZ, R0, RZ, P4, !PT ;  /* 0x00000000ff107210 */ /* 0x000fe400027fe4ff */
[----:B------:R-:W-:-:S02]  /*6130*/  IADD3.X R44, PT, PT, RZ, R45, RZ, P6, !PT ;  /* 0x0000002dff2c7210 */ /* 0x000fc400037fe4ff */
[----:B------:R-:W-:Y:S02]  /*6140*/  LEA.HI R28, P4, R38, R35, RZ, 0x1 ;  /* 0x00000023261c7211 */ /* 0x000fe400078908ff */
[C---:B------:R-:W-:Y:S02]  /*6150*/  IADD3 R14, P3, PT, R12.reuse, 0x2c0, RZ ;  /* 0x000002c00c0e7810 */ /* 0x040fe40007f7e0ff */
[C---:B------:R-:W-:Y:S02]  /*6160*/  IADD3 R13, P2, PT, R12.reuse, 0x300, RZ ;  /* 0x000003000c0d7810 */ /* 0x040fe40007f5e0ff */
[----:B------:R-:W-:Y:S02]  /*6170*/  IADD3 R10, P0, PT, R12, 0x340, RZ ;  /* 0x000003400c0a7810 */ /* 0x000fe40007f1e0ff */
[----:B0-----:R-:W-:Y:S02]  /*6180*/  IADD3.X R26, PT, PT, RZ, R30, RZ, P5, !PT ;  /* 0x0000001eff1a7210 */ /* 0x001fe40002ffe4ff */
[----:B------:R-:W-:-:S02]  /*6190*/  LEA.HI R30, P5, R31, R34, RZ, 0x1 ;  /* 0x000000221f1e7211 */ /* 0x000fc400078b08ff */
[----:B------:R-:W-:Y:S02]  /*61a0*/  LEA.HI R32, P6, R16, R15, RZ, 0x1 ;  /* 0x0000000f10207211 */ /* 0x000fe400078d08ff */
[C---:B------:R-:W-:Y:S02]  /*61b0*/  SHF.L.U64.HI R34, R29.reuse, 0x2, R44 ;  /* 0x000000021d227819 */ /* 0x040fe4000001022c */
[----:B------:R-:W-:Y:S01]  /*61c0*/  SHF.L.U32 R33, R29, 0x2, RZ ;  /* 0x000000021d217819 */ /* 0x000fe200000006ff */
[----:B------:R-:W-:Y:S01]  /*61d0*/  IMAD.X R29, RZ, RZ, R38, P4 ;  /* 0x000000ffff1d7224 */ /* 0x000fe200020e0626 */
[C---:B------:R-:W-:Y:S02]  /*61e0*/  SHF.L.U64.HI R27, R17.reuse, 0x2, R26 ;  /* 0x00000002111b7819 */ /* 0x040fe4000001021a */
[----:B------:R-:W-:Y:S02]  /*61f0*/  IADD3.X R31, PT, PT, RZ, R31, RZ, P5, !PT ;  /* 0x0000001fff1f7210 */ /* 0x000fe40002ffe4ff */
[----:B------:R-:W-:-:S02]  /*6200*/  SHF.L.U32 R26, R17, 0x2, RZ ;  /* 0x00000002111a7819 */ /* 0x000fc400000006ff */
[----:B------:R-:W-:Y:S02]  /*6210*/  IADD3.X R15, PT, PT, RZ, R16, RZ, P6, !PT ;  /* 0x00000010ff0f7210 */ /* 0x000fe400037fe4ff */
[----:B------:R-:W-:Y:S02]  /*6220*/  LOP3.LUT R16, R33, 0xfffffff8, RZ, 0xc0, !PT ;  /* 0xfffffff821107812 */ /* 0x000fe400078ec0ff */
[C---:B------:R-:W-:Y:S02]  /*6230*/  SHF.L.U64.HI R29, R28.reuse, 0x2, R29 ;  /* 0x000000021c1d7819 */ /* 0x040fe4000001021d */
[----:B------:R-:W-:Y:S02]  /*6240*/  SHF.L.U32 R28, R28, 0x2, RZ ;  /* 0x000000021c1c7819 */ /* 0x000fe400000006ff */
[C---:B------:R-:W-:Y:S02]  /*6250*/  SHF.L.U64.HI R31, R30.reuse, 0x2, R31 ;  /* 0x000000021e1f7819 */ /* 0x040fe4000001021f */
[----:B------:R-:W-:-:S02]  /*6260*/  SHF.L.U32 R30, R30, 0x2, RZ ;  /* 0x000000021e1e7819 */ /* 0x000fc400000006ff */
[----:B------:R-:W-:Y:S02]  /*6270*/  SHF.L.U64.HI R15, R32, 0x2, R15 ;  /* 0x00000002200f7819 */ /* 0x000fe4000001020f */
[----:B------:R-:W-:Y:S02]  /*6280*/  LOP3.LUT R26, R26, 0xfffffff8, RZ, 0xc0, !PT ;  /* 0xfffffff81a1a7812 */ /* 0x000fe400078ec0ff */
[----:B------:R-:W-:Y:S02]  /*6290*/  SHF.L.U32 R32, R32, 0x2, RZ ;  /* 0x0000000220207819 */ /* 0x000fe400000006ff */
[----:B------:R-:W-:Y:S02]  /*62a0*/  IADD3 R16, P5, PT, R16, UR42, RZ ;  /* 0x0000002a10107c10 */ /* 0x000fe4000ffbe0ff */
[----:B------:R-:W-:Y:S02]  /*62b0*/  LOP3.LUT R28, R28, 0xfffffff8, RZ, 0xc0, !PT ;  /* 0xfffffff81c1c7812 */ /* 0x000fe400078ec0ff */
[----:B------:R-:W-:-:S02]  /*62c0*/  LOP3.LUT R30, R30, 0xfffffff8, RZ, 0xc0, !PT ;  /* 0xfffffff81e1e7812 */ /* 0x000fc400078ec0ff */
[----:B------:R-:W-:Y:S02]  /*62d0*/  IADD3 R26, P4, PT, R26, UR42, RZ ;  /* 0x0000002a1a1a7c10 */ /* 0x000fe4000ff9e0ff */
[----:B------:R-:W-:Y:S02]  /*62e0*/  IADD3.X R17, PT, PT, R34, UR43, RZ, P5, !PT ;  /* 0x0000002b22117c10 */ /* 0x000fe4000affe4ff */
[----:B------:R-:W-:Y:S02]  /*62f0*/  LOP3.LUT R32, R32, 0xfffffff8, RZ, 0xc0, !PT ;  /* 0xfffffff820207812 */ /* 0x000fe400078ec0ff */
[----:B------:R-:W-:Y:S01]  /*6300*/  IADD3 R28, P6, PT, R28, UR42, RZ ;  /* 0x0000002a1c1c7c10 */ /* 0x000fe2000ffde0ff */
[----:B------:R0:W-:Y:S01]  /*6310*/  STG.E.64 desc[UR4][R16.64], R24 ;  /* 0x0000001810007986 */ /* 0x0001e2000c101b04 */
[----:B------:R-:W-:Y:S01]  /*6320*/  IADD3 R30, P5, PT, R30, UR42, RZ ;  /* 0x0000002a1e1e7c10 */ /* 0x000fe2000ffbe0ff */
[----:B------:R-:W1:Y:S01]  /*6330*/  LDCU UR4, c[0x0][0x370] ;  /* 0x00006e00ff0477ac */ /* 0x000e620008000800 */
[----:B------:R-:W-:-:S02]  /*6340*/  IADD3.X R27, PT, PT, R27, UR43, RZ, P4, !PT ;  /* 0x0000002b1b1b7c10 */ /* 0x000fc4000a7fe4ff */
[----:B------:R-:W-:Y:S02]  /*6350*/  IADD3 R32, P4, PT, R32, UR42, RZ ;  /* 0x0000002a20207c10 */ /* 0x000fe4000ff9e0ff */
[----:B------:R-:W-:Y:S01]  /*6360*/  IADD3.X R29, PT, PT, R29, UR43, RZ, P6, !PT ;  /* 0x0000002b1d1d7c10 */ /* 0x000fe2000b7fe4ff */
[----:B------:R2:W-:Y:S01]  /*6370*/  STG.E.64 desc[UR6][R26.64], R22 ;  /* 0x000000161a007986 */ /* 0x0005e2000c101b06 */
[----:B------:R-:W-:Y:S02]  /*6380*/  IADD3.X R31, PT, PT, R31, UR43, RZ, P5, !PT ;  /* 0x0000002b1f1f7c10 */ /* 0x000fe4000affe4ff */
[----:B------:R-:W-:Y:S01]  /*6390*/  IADD3.X R33, PT, PT, R15, UR43, RZ, P4, !PT ;  /* 0x0000002b0f217c10 */ /* 0x000fe2000a7fe4ff */
[----:B------:R-:W-:Y:S01]  /*63a0*/  STG.E.64 desc[UR8][R28.64], R20 ;  /* 0x000000141c007986 */ /* 0x000fe2000c101b08 */
[----:B------:R-:W-:Y:S01]  /*63b0*/  IADD3 R12, P1, PT, R12, 0x380, RZ ;  /* 0x000003800c0c7810 */ /* 0x000fe20007f3e0ff */
[----:B0-----:R-:W-:Y:S01]  /*63c0*/  IMAD.X R25, RZ, RZ, R0, P3 ;  /* 0x000000ffff197224 */ /* 0x001fe200018e0600 */
[-C--:B------:R-:W-:Y:S01]  /*63d0*/  IADD3.X R16, PT, PT, RZ, R0.reuse, RZ, P2, !PT ;  /* 0x00000000ff107210 */ /* 0x080fe200017fe4ff */
[----:B------:R-:W-:Y:S01]  /*63e0*/  STG.E.64 desc[UR10][R30.64], R18 ;  /* 0x000000121e007986 */ /* 0x000fe2000c101b0a */
[-C--:B------:R-:W-:Y:S01]  /*63f0*/  IADD3.X R17, PT, PT, RZ, R0.reuse, RZ, P0, !PT ;  /* 0x00000000ff117210 */ /* 0x080fe200007fe4ff */
[----:B------:R-:W1:Y:S01]  /*6400*/  LDC R24, c[0x0][0x364] ;  /* 0x0000d900ff187b82 */ /* 0x000e620000000800 */
[----:B------:R-:W-:Y:S01]  /*6410*/  IADD3.X R15, PT, PT, RZ, R0, RZ, P1, !PT ;  /* 0x00000000ff0f7210 */ /* 0x000fe20000ffe4ff */
[----:B------:R0:W-:Y:S01]  /*6420*/  STG.E.64 desc[UR12][R32.64], R4 ;  /* 0x0000000420007986 */ /* 0x0001e2000c101b0c */
[----:B--2---:R-:W-:-:S02]  /*6430*/  LEA.HI R22, P2, R25, R14, RZ, 0x1 ;  /* 0x0000000e19167211 */ /* 0x004fc400078508ff */
[----:B------:R-:W-:Y:S02]  /*6440*/  LEA.HI R14, P1, R17, R10, RZ, 0x1 ;  /* 0x0000000a110e7211 */ /* 0x000fe400078308ff */
[----:B------:R-:W-:Y:S02]  /*6450*/  SHF.L.U32 R0, R22, 0x2, RZ ;  /* 0x0000000216007819 */ /* 0x000fe400000006ff */
[----:B0-----:R-:W-:Y:S02]  /*6460*/  LEA.HI R4, P0, R16, R13, RZ, 0x1 ;  /* 0x0000000d10047211 */ /* 0x001fe400078108ff */
[----:B------:R-:W-:Y:S02]  /*6470*/  IADD3.X R13, PT, PT, RZ, R25, RZ, P2, !PT ;  /* 0x00000019ff0d7210 */ /* 0x000fe400017fe4ff */
[----:B------:R-:W-:Y:S02]  /*6480*/  IADD3.X R5, PT, PT, RZ, R16, RZ, P0, !PT ;  /* 0x00000010ff057210 */ /* 0x000fe400007fe4ff */
[----:B------:R-:W-:-:S02]  /*6490*/  LEA.HI R12, P2, R15, R12, RZ, 0x1 ;  /* 0x0000000c0f0c7211 */ /* 0x000fc400078508ff */
[----:B------:R-:W-:Y:S01]  /*64a0*/  SHF.L.U64.HI R18, R22, 0x2, R13 ;  /* 0x0000000216127819 */ /* 0x000fe2000001020d */
[----:B------:R-:W-:Y:S01]  /*64b0*/  IMAD.X R13, RZ, RZ, R17, P1 ;  /* 0x000000ffff0d7224 */ /* 0x000fe200008e0611 */
[C---:B------:R-:W-:Y:S02]  /*64c0*/  SHF.L.U64.HI R17, R4.reuse, 0x2, R5 ;  /* 0x0000000204117819 */ /* 0x040fe40000010205 */
[----:B------:R-:W-:Y:S02]  /*64d0*/  IADD3.X R5, PT, PT, RZ, R15, RZ, P2, !PT ;  /* 0x0000000fff057210 */ /* 0x000fe400017fe4ff */
[----:B------:R-:W-:Y:S02]  /*64e0*/  SHF.L.U32 R4, R4, 0x2, RZ ;  /* 0x0000000204047819 */ /* 0x000fe400000006ff */
[----:B------:R-:W-:Y:S02]  /*64f0*/  SHF.L.U64.HI R10, R14, 0x2, R13 ;  /* 0x000000020e0a7819 */ /* 0x000fe4000001020d */
[----:B------:R-:W-:-:S02]  /*6500*/  SHF.L.U32 R16, R12, 0x2, RZ ;  /* 0x000000020c107819 */ /* 0x000fc400000006ff */
[----:B------:R-:W-:Y:S02]  /*6510*/  LOP3.LUT R13, R0, 0xfffffff8, RZ, 0xc0, !PT ;  /* 0xfffffff8000d7812 */ /* 0x000fe400078ec0ff */
[----:B------:R-:W-:Y:S02]  /*6520*/  SHF.L.U64.HI R0, R12, 0x2, R5 ;  /* 0x000000020c007819 */ /* 0x000fe40000010205 */
[----:B------:R-:W-:Y:S02]  /*6530*/  LOP3.LUT R12, R4, 0xfffffff8, RZ, 0xc0, !PT ;  /* 0xfffffff8040c7812 */ /* 0x000fe400078ec0ff */
[----:B------:R-:W-:Y:S02]  /*6540*/  LOP3.LUT R16, R16, 0xfffffff8, RZ, 0xc0, !PT ;  /* 0xfffffff810107812 */ /* 0x000fe400078ec0ff */
[----:B------:R-:W-:Y:S02]  /*6550*/  SHF.L.U32 R14, R14, 0x2, RZ ;  /* 0x000000020e0e7819 */ /* 0x000fe400000006ff */
[----:B------:R-:W-:-:S02]  /*6560*/  IADD3 R12, P1, PT, R12, UR42, RZ ;  /* 0x0000002a0c0c7c10 */ /* 0x000fc4000ff3e0ff */
        /* <DEDUP_REMOVED lines=18> */
[----:B------:R-:W-:Y:S05]  /*6690*/  EXIT ;  /* 0x000000000000794d */ /* 0x000fea0003800000 */
.L_x_25802:
[----:B------:R-:W-:Y:S01]  /*66a0*/  HFMA2 R11, -RZ, RZ, 0, 1.847743988037109375e-06 ;  /* 0x0000001fff0b7431 */ /* 0x000fe200000001ff */
[----:B------:R-:W-:Y:S01]  /*66b0*/  BSSY B0, `(.L_x_25864) ;  /* 0x0000006000007945 */ /* 0x000fe20003800000 */
[----:B------:R-:W-:Y:S01]  /*66c0*/  MOV R12, 0x10 ;  /* 0x00000010000c7802 */ /* 0x000fe20000000f00 */
[----:B------:R-:W-:-:S07]  /*66d0*/  IMAD.MOV.U32 R15, RZ, RZ, -0x1 ;  /* 0xffffffffff0f7424 */ /* 0x000fce00078e00ff */
[----:B------:R-:W-:Y:S05]  /*66e0*/  WARPSYNC.COLLECTIVE R15, `(.L_x_25865) ;  /* 0x000000000f087348 */ /* 0x000fea0003c00000 */
[----:B------:R0:W1:Y:S02]  /*66f0*/  SHFL.BFLY P6, R14, R13, R12, R11 ;  /* 0x0c00000c0d0e7389 */ /* 0x00006400000c000b */
[----:B01----:R-:W-:Y:S05]  /*6700*/  ENDCOLLECTIVE ;  /* 0x000000000000791b */ /* 0x003fea0003800000 */
.L_x_25865:
[----:B------:R-:W-:Y:S05]  /*6710*/  BSYNC B0 ;  /* 0x0000000000007941 */ /* 0x000fea0003800000 */
.L_x_25864:
[----:B------:R-:W-:Y:S01]  /*6720*/  HFMA2 R11, -RZ, RZ, 0, 1.847743988037109375e-06 ;  /* 0x0000001fff0b7431 */ /* 0x000fe200000001ff */
[----:B------:R-:W-:Y:S01]  /*6730*/  FMNMX R13, R13, R14, !PT ;  /* 0x0000000e0d0d7209 */ /* 0x000fe20007800000 */
[----:B------:R-:W-:Y:S01]  /*6740*/  HFMA2 R52, -RZ, RZ, 3.7421875, 0 ;  /* 0x437c0000ff347431 */ /* 0x000fe200000001ff */
[----:B------:R-:W-:Y:S02]  /*6750*/  MOV R12, 0x8 ;  /* 0x00000008000c7802 */ /* 0x000fe40000000f00 */
[----:B------:R-:W-:Y:S02]  /*6760*/  MOV R15, 0xffffffff ;  /* 0xffffffff000f7802 */ /* 0x000fe40000000f00 */
[----:B------:R-:W-:-:S07]  /*6770*/  MOV R53, 0x3bbb989d ;  /* 0x3bbb989d00357802 */ /* 0x000fce0000000f00 */
[----:B------:R-:W-:Y:S05]  /*6780*/  WARPSYNC.COLLECTIVE R15, `(.L_x_25866) ;  /* 0x000000000f087348 */ /* 0x000fea0003c00000 */
[----:B------:R0:W1:Y:S02]  /*6790*/  SHFL.BFLY P6, R14, R13, R12, R11 ;  /* 0x0c00000c0d0e7389 */ /* 0x00006400000c000b */
[----:B01----:R-:W-:Y:S05]  /*67a0*/  ENDCOLLECTIVE ;  /* 0x000000000000791b */ /* 0x003fea0003800000 */
.L_x_25866:
[----:B------:R-:W-:Y:S01]  /*67b0*/  HFMA2 R12, -RZ, RZ, 0, 2.384185791015625e-07 ;  /* 0x00000004ff0c7431 */ /* 0x000fe200000001ff */
[----:B------:R-:W-:-:S04]  /*67c0*/  FMNMX R0, R13, R14, !PT ;  /* 0x0000000e0d007209 */ /* 0x000fc80007800000 */
[----:B------:R-:W-:-:S07]  /*67d0*/  MOV R13, R0 ;  /* 0x00000000000d7202 */ /* 0x000fce0000000f00 */
[----:B------:R-:W-:Y:S05]  /*67e0*/  WARPSYNC.COLLECTIVE R15, `(.L_x_25867) ;  /* 0x000000000f087348 */ /* 0x000fea0003c00000 */
[----:B------:R0:W1:Y:S02]  /*67f0*/  SHFL.BFLY P6, R14, R13, R12, R11 ;  /* 0x0c00000c0d0e7389 */ /* 0x00006400000c000b */
[----:B01----:R-:W-:Y:S05]  /*6800*/  ENDCOLLECTIVE ;  /* 0x000000000000791b */ /* 0x003fea0003800000 */
.L_x_25867:
[----:B------:R-:W-:Y:S01]  /*6810*/  IMAD.MOV.U32 R12, RZ, RZ, 0x2 ;  /* 0x00000002ff0c7424 */ /* 0x000fe200078e00ff */
[----:B------:R-:W-:-:S04]  /*6820*/  FMNMX R2, R0, R14, !PT ;  /* 0x0000000e00027209 */ /* 0x000fc80007800000 */
[----:B------:R-:W-:-:S07]  /*6830*/  MOV R13, R2 ;  /* 0x00000002000d7202 */ /* 0x000fce0000000f00 */
[----:B------:R-:W-:Y:S05]  /*6840*/  WARPSYNC.COLLECTIVE R15, `(.L_x_25868) ;  /* 0x000000000f087348 */ /* 0x000fea0003c00000 */
[----:B------:R0:W1:Y:S02]  /*6850*/  SHFL.BFLY P6, R14, R13, R12, R11 ;  /* 0x0c00000c0d0e7389 */ /* 0x00006400000c000b */
[----:B01----:R-:W-:Y:S05]  /*6860*/  ENDCOLLECTIVE ;  /* 0x000000000000791b */ /* 0x003fea0003800000 */
.L_x_25868:
[----:B------:R-:W-:Y:S01]  /*6870*/  HFMA2 R12, -RZ, RZ, 0, 5.9604644775390625e-08 ;  /* 0x00000001ff0c7431 */ /* 0x000fe200000001ff */
[----:B------:R-:W-:-:S04]  /*6880*/  FMNMX R3, R2, R14, !PT ;  /* 0x0000000e02037209 */ /* 0x000fc80007800000 */
[----:B------:R-:W-:-:S07]  /*6890*/  MOV R13, R3 ;  /* 0x00000003000d7202 */ /* 0x000fce0000000f00 */
[----:B------:R-:W-:Y:S05]  /*68a0*/  WARPSYNC.COLLECTIVE R15, `(.L_x_25869) ;  /* 0x000000000f087348 */ /* 0x000fea0003c00000 */
[----:B------:R0:W1:Y:S02]  /*68b0*/  SHFL.BFLY P6, R14, R13, R12, R11 ;  /* 0x0c00000c0d0e7389 */ /* 0x00006400000c000b */
[----:B01----:R-:W-:Y:S05]  /*68c0*/  ENDCOLLECTIVE ;  /* 0x000000000000791b */ /* 0x003fea0003800000 */
.L_x_25869:
[----:B------:R-:W-:-:S05]  /*68d0*/  FMNMX R7, R3, R14, !PT ;  /* 0x0000000e03077209 */ /* 0x000fca0007800000 */
[--C-:B------:R-:W-:Y:S01]  /*68e0*/  FADD R6, R25, -R7.reuse ;  /* 0x8000000719067221 */ /* 0x100fe20000000000 */
        /* <DEDUP_REMOVED lines=196> */
[----:B------:R-:W-:Y:S01]  /*7530*/  SHF.L.U32 R2, R7, 0x17, RZ ;  /* 0x0000001707027819 */ /* 0x000fe200000006ff */
[----:B------:R-:W-:Y:S02]  /*7540*/  FFMA.SAT R7, R39, R53, 0.5 ;  /* 0x3f00000027077423 */ /* 0x000fe40000002035 */
[-C--:B------:R-:W-:Y:S02]  /*7550*/  FFMA.RM R3, R3, R52.reuse, 12582913 ;  /* 0x4b40000103037423 */ /* 0x080fe40000004034 */
[----:B------:R-:W-:Y:S01]  /*7560*/  FFMA.RM R7, R7, R52, 12582913 ;  /* 0x4b40000107077423 */ /* 0x000fe20000004034 */
[----:B------:R-:W-:Y:S01]  /*7570*/  FMUL R2, R2, R9 ;  /* 0x0000000902027220 */ /* 0x000fe20000400000 */
[C---:B------:R-:W-:Y:S01]  /*7580*/  FADD R0, R3.reuse, -12583039 ;  /* 0xcb40007f03007421 */ /* 0x040fe20000000000 */
[----:B------:R-:W-:-:S03]  /*7590*/  SHF.L.U32 R3, R3, 0x17, RZ ;  /* 0x0000001703037819 */ /* 0x000fc600000006ff */
[----:B------:R-:W-:-:S04]  /*75a0*/  FFMA R0, R41, 1.4426950216293334961, -R0 ;  /* 0x3fb8aa3b29007823 */ /* 0x000fc80000000800 */
[----:B------:R-:W-:-:S06]  /*75b0*/  FFMA R0, R41, 1.925963033500011079e-08, R0 ;  /* 0x32a5706029007823 */ /* 0x000fcc0000000000 */
[----:B------:R-:W0:Y:S02]  /*75c0*/  MUFU.EX2 R0, R0 ;  /* 0x0000000000007308 */ /* 0x000e240000000800 */
        /* <DEDUP_REMOVED lines=50> */
[----:B------:R-:W-:Y:S01]  /*78f0*/  FMUL R6, R6, R15 ;  /* 0x0000000f06067220 */ /* 0x000fe20000400000 */
[----:B------:R-:W-:Y:S01]  /*7900*/  MOV R15, 0xffffffff ;  /* 0xffffffff000f7802 */ /* 0x000fe20000000f00 */
[C---:B------:R-:W-:Y:S01]  /*7910*/  FADD R13, R11.reuse, -12583039 ;  /* 0xcb40007f0b0d7421 */ /* 0x040fe20000000000 */
[----:B------:R-:W-:Y:S02]  /*7920*/  SHF.L.U32 R11, R11, 0x17, RZ ;  /* 0x000000170b0b7819 */ /* 0x000fe400000006ff */
[----:B------:R-:W-:Y:S01]  /*7930*/  SHF.L.U32 R16, R53, 0x17, RZ ;  /* 0x0000001735107819 */ /* 0x000fe200000006ff */
[----:B------:R-:W-:-:S04]  /*7940*/  FFMA R13, R14, 1.4426950216293334961, -R13 ;  /* 0x3fb8aa3b0e0d7823 */ /* 0x000fc8000000080d */
[----:B------:R-:W-:-:S04]  /*7950*/  FFMA R13, R14, 1.925963033500011079e-08, R13 ;  /* 0x32a570600e0d7823 */ /* 0x000fc8000000000d */
[----:B------:R-:W0:Y:S02]  /*7960*/  MUFU.EX2 R12, R13 ;  /* 0x0000000d000c7308 */ /* 0x000e240000000800 */
[----:B0-----:R-:W-:Y:S01]  /*7970*/  FMUL R17, R11, R12 ;  /* 0x0000000c0b117220 */ /* 0x001fe20000400000 */
        /* <DEDUP_REMOVED lines=40> */
.L_x_25870:
[----:B------:R-:W-:Y:S02]  /*7c00*/  HFMA2 R12, -RZ, RZ, 0, 4.76837158203125e-07 ;  /* 0x00000008ff0c7431 */ /* 0x000fe400000001ff */
[----:B------:R-:W-:-:S05]  /*7c10*/  FADD R38, R13, R14 ;  /* 0x0000000e0d267221 */ /* 0x000fca0000000000 */
[----:B------:R-:W-:-:S07]  /*7c20*/  MOV R13, R38 ;  /* 0x00000026000d7202 */ /* 0x000fce0000000f00 */
[----:B------:R-:W-:Y:S05]  /*7c30*/  WARPSYNC.COLLECTIVE R15, `(.L_x_25871) ;  /* 0x000000000f087348 */ /* 0x000fea0003c00000 */
[----:B------:R0:W1:Y:S02]  /*7c40*/  SHFL.BFLY P6, R14, R13, R12, R11 ;  /* 0x0c00000c0d0e7389 */ /* 0x00006400000c000b */
[----:B01----:R-:W-:Y:S05]  /*7c50*/  ENDCOLLECTIVE ;  /* 0x000000000000791b */ /* 0x003fea0003800000 */
.L_x_25871:
[----:B------:R-:W-:Y:S02]  /*7c60*/  HFMA2 R12, -RZ, RZ, 0, 2.384185791015625e-07 ;  /* 0x00000004ff0c7431 */ /* 0x000fe400000001ff */
[----:B------:R-:W-:-:S05]  /*7c70*/  FADD R39, R38, R14 ;  /* 0x0000000e26277221 */ /* 0x000fca0000000000 */
[----:B------:R-:W-:-:S07]  /*7c80*/  MOV R13, R39 ;  /* 0x00000027000d7202 */ /* 0x000fce0000000f00 */
[----:B------:R-:W-:Y:S05]  /*7c90*/  WARPSYNC.COLLECTIVE R15, `(.L_x_25872) ;  /* 0x000000000f087348 */ /* 0x000fea0003c00000 */
[----:B------:R0:W1:Y:S02]  /*7ca0*/  SHFL.BFLY P6, R14, R13, R12, R11 ;  /* 0x0c00000c0d0e7389 */ /* 0x00006400000c000b */
[----:B01----:R-:W-:Y:S05]  /*7cb0*/  ENDCOLLECTIVE ;  /* 0x000000000000791b */ /* 0x003fea0003800000 */
.L_x_25872:
[----:B------:R-:W-:Y:S01]  /*7cc0*/  MOV R12, 0x2 ;  /* 0x00000002000c7802 */ /* 0x000fe20000000f00 */
[----:B------:R-:W-:-:S04]  /*7cd0*/  FADD R40, R39, R14 ;  /* 0x0000000e27287221 */ /* 0x000fc80000000000 */
[----:B------:R-:W-:-:S07]  /*7ce0*/  IMAD.MOV.U32 R13, RZ, RZ, R40 ;  /* 0x000000ffff0d7224 */ /* 0x000fce00078e0028 */
[----:B------:R-:W-:Y:S05]  /*7cf0*/  WARPSYNC.COLLECTIVE R15, `(.L_x_25873) ;  /* 0x000000000f087348 */ /* 0x000fea0003c00000 */
[----:B------:R0:W1:Y:S02]  /*7d00*/  SHFL.BFLY P6, R14, R13, R12, R11 ;  /* 0x0c00000c0d0e7389 */ /* 0x00006400000c000b */
[----:B01----:R-:W-:Y:S05]  /*7d10*/  ENDCOLLECTIVE ;  /* 0x000000000000791b */ /* 0x003fea0003800000 */
.L_x_25873:
[----:B------:R-:W-:Y:S02]  /*7d20*/  HFMA2 R12, -RZ, RZ, 0, 5.9604644775390625e-08 ;  /* 0x00000001ff0c7431 */ /* 0x000fe400000001ff */
[----:B------:R-:W-:-:S05]  /*7d30*/  FADD R41, R40, R14 ;  /* 0x0000000e28297221 */ /* 0x000fca0000000000 */
[----:B------:R-:W-:-:S07]  /*7d40*/  MOV R13, R41 ;  /* 0x00000029000d7202 */ /* 0x000fce0000000f00 */
[----:B------:R-:W-:Y:S05]  /*7d50*/  WARPSYNC.COLLECTIVE R15, `(.L_x_25874) ;  /* 0x000000000f087348 */ /* 0x000fea0003c00000 */
[----:B------:R0:W1:Y:S02]  /*7d60*/  SHFL.BFLY P6, R14, R13, R12, R11 ;  /* 0x0c00000c0d0e7389 */ /* 0x00006400000c000b */
[----:B01----:R-:W-:Y:S05]  /*7d70*/  ENDCOLLECTIVE ;  /* 0x000000000000791b */ /* 0x003fea0003800000 */
.L_x_25874:
[----:B------:R-:W-:Y:S05]  /*7d80*/  BRA `(.L_x_25875) ;  /* 0xffffffc000807947 */ /* 0x000fea000383ffff */
        .weak           $__internal_415_$__cuda_sm3x_div_rn_noftz_f32_slowpath
        .type           $__internal_415_$__cuda_sm3x_div_rn_noftz_f32_slowpath,@function
        .size           $__internal_415_$__cuda_sm3x_div_rn_noftz_f32_slowpath,(.L_x_37792 - $__internal_415_$__cuda_sm3x_div_rn_noftz_f32_slowpath)
$__internal_415_$__cuda_sm3x_div_rn_noftz_f32_slowpath:
        /* <DEDUP_REMOVED lines=34> */
.L_x_25877:
        /* <DEDUP_REMOVED lines=51> */
.L_x_25884:
[----:B------:R-:W-:-:S04]  /*82e0*/  LOP3.LUT R11, R11, 0x80000000, RZ, 0xc0, !PT ;  /* 0x800000000b0b7812 */ /* 0x000fc800078ec0ff */
[----:B------:R-:W-:Y:S01]  /*82f0*/  LOP3.LUT R11, R11, 0x7f800000, RZ, 0xfc, !PT ;  /* 0x7f8000000b0b7812 */ /* 0x000fe200078efcff */
[----:B------:R-:W-:Y:S06]  /*8300*/  BRA `(.L_x_25885) ;  /* 0x0000000000047947 */ /* 0x000fec0003800000 */
.L_x_25883:
[----:B------:R-:W-:-:S07]  /*8310*/  LEA R11, R46, R11, 0x17 ;  /* 0x0000000b2e0b7211 */ /* 0x000fce00078eb8ff */
.L_x_25885:
[----:B------:R-:W-:Y:S05]  /*8320*/  BSYNC.RECONVERGENT B1 ;  /* 0x0000000000017941 */ /* 0x000fea0003800200 */
.L_x_25882:
[----:B------:R-:W-:Y:S05]  /*8330*/  BRA `(.L_x_25886) ;  /* 0x0000000000207947 */ /* 0x000fea0003800000 */
.L_x_25881:
[----:B------:R-:W-:-:S04]  /*8340*/  LOP3.LUT R11, R12, 0x80000000, R35, 0x48, !PT ;  /* 0x800000000c0b7812 */ /* 0x000fc800078e4823 */
[----:B------:R-:W-:Y:S01]  /*8350*/  LOP3.LUT R11, R11, 0x7f800000, RZ, 0xfc, !PT ;  /* 0x7f8000000b0b7812 */ /* 0x000fe200078efcff */
[----:B------:R-:W-:Y:S06]  /*8360*/  BRA `(.L_x_25886) ;  /* 0x0000000000147947 */ /* 0x000fec0003800000 */
.L_x_25880:
[----:B------:R-:W-:Y:S01]  /*8370*/  LOP3.LUT R11, R12, 0x80000000, R35, 0x48, !PT ;  /* 0x800000000c0b7812 */ /* 0x000fe200078e4823 */
[----:B------:R-:W-:Y:S06]  /*8380*/  BRA `(.L_x_25886) ;  /* 0x00000000000c7947 */ /* 0x000fec0003800000 */
.L_x_25879:
[----:B------:R-:W0:Y:S01]  /*8390*/  MUFU.RSQ R11, -QNAN ;  /* 0xffc00000000b7908 */ /* 0x000e220000001400 */
[----:B------:R-:W-:Y:S05]  /*83a0*/  BRA `(.L_x_25886) ;  /* 0x0000000000047947 */ /* 0x000fea0003800000 */
.L_x_25878:
[----:B------:R-:W-:-:S07]  /*83b0*/  FADD.FTZ R11, R35, R12 ;  /* 0x0000000c230b7221 */ /* 0x000fce0000010000 */
.L_x_25886:
[----:B------:R-:W-:Y:S05]  /*83c0*/  BSYNC.RECONVERGENT B0 ;  /* 0x0000000000007941 */ /* 0x000fea0003800200 */
.L_x_25876:
[----:B------:R-:W-:Y:S01]  /*83d0*/  HFMA2 R13, -RZ, RZ, 0, 0 ;  /* 0x00000000ff0d7431 */ /* 0x000fe200000001ff */
[----:B------:R-:W-:-:S04]  /*83e0*/  MOV R12, R44 ;  /* 0x0000002c000c7202 */ /* 0x000fc80000000f00 */
[----:B0-----:R-:W-:Y:S05]  /*83f0*/  RET.REL.NODEC R12 `(_Z15SoftmaxWarpImplI22BroadcastScaleMaskLoadIffbLm2EiE11DirectStoreIffEfLi2ELi30ELi32ELi1ELb0EL9Algorithm0EEvT_T0_ll) ;  /* 0xffffff7c0c007950 */ /* 0x001fea0003c3ffff */
.L_x_25887:
        /* <DEDUP_REMOVED lines=16> */
.L_x_37792:


//--------------------- .text._Z15SoftmaxWarpImplI22BroadcastScaleMaskLoadIffbLm2EiE11DirectStoreIffEfLi2ELi28ELi32ELi1ELb1EL9Algorithm0EEvT_T0_ll --------------------------
	.section	.text._Z15SoftmaxWarpImplI22BroadcastScaleMaskLoadIffbLm2EiE11DirectStoreIffEfLi2ELi28ELi32ELi1ELb1EL9Algorithm0EEvT_T0_ll,"ax",@progbits
	.align	128
        .global         _Z15SoftmaxWarpImplI22BroadcastScaleMaskLoadIffbLm2EiE11DirectStoreIffEfLi2ELi28ELi32ELi1ELb1EL9Algorithm0EEvT_T0_ll
        .type           _Z15SoftmaxWarpImplI22BroadcastScaleMaskLoadIffbLm2EiE11DirectStoreIffEfLi2ELi28ELi32ELi1ELb1EL9Algorithm0EEvT_T0_ll,@function
        .size           _Z15SoftmaxWarpImplI22BroadcastScaleMaskLoadIffbLm2EiE11DirectStoreIffEfLi2ELi28ELi32ELi1ELb1EL9Algorithm0EEvT_T0_ll,(.L_x_37793 - _Z15SoftmaxWarpImplI22BroadcastScaleMaskLoadIffbLm2EiE11DirectStoreIffEfLi2ELi28ELi32ELi1ELb1EL9Algorithm0EEvT_T0_ll)
        .other          _Z15SoftmaxWarpImplI22BroadcastScaleMaskLoadIffbLm2EiE11DirectStoreIffEfLi2ELi28ELi32ELi1ELb1EL9Algorithm0EEvT_T0_ll,@"STO_CUDA_ENTRY STV_DEFAULT"
_Z15SoftmaxWarpImplI22BroadcastScaleMaskLoadIffbLm2EiE11DirectStoreIffEfLi2ELi28ELi32ELi1ELb1EL9Algorithm0EEvT_T0_ll:
.text._Z15SoftmaxWarpImplI22BroadcastScaleMaskLoadIffbLm2EiE11DirectStoreIffEfLi2ELi28ELi32ELi1ELb1EL9Algorithm0EEvT_T0_ll:
        /* <DEDUP_REMOVED lines=27> */
.L_x_25888:
        /* <DEDUP_REMOVED lines=21> */
[----:B------:R-:W-:-:S02]  /*0300*/  IADD3 R49, PT, PT, R67, 0x240, RZ ;  /* 0x0000024043317810 */ /* 0x000fc40007ffe0ff */
[C---:B------:R-:W-:Y:S02]  /*0310*/  IADD3 R47, PT, PT, R67.reuse, 0x280, RZ ;  /* 0x00000280432f7810 */ /* 0x040fe40007ffe0ff */
[C---:B------:R-:W-:Y:S02]  /*0320*/  IADD3 R43, PT, PT, R67.reuse, 0x300, RZ ;  /* 0x00000300432b7810 */ /* 0x040fe40007ffe0ff */
[----:B-1----:R-:W-:-:S07]  /*0330*/  IADD3 R41, PT, PT, R67, 0x340, RZ ;  /* 0x0000034043297810 */ /* 0x002fce0007ffe0ff */
.L_x_26002:
[----:B0-----:R-:W0:Y:S01]  /*0340*/  LDC.64 R2, c[0x0][0x3f0] ;  /* 0x0000fc00ff027b82 */ /* 0x001e220000000a00 */
[----:B------:R-:W-:Y:S01]  /*0350*/  BSSY.RECONVERGENT B0, `(.L_x_25889) ;  /* 0x000004a000007945 */ /* 0x000fe20003800200 */
[----:B------:R-:W-:Y:S01]  /*0360*/  IMAD.MOV.U32 R39, RZ, RZ, -0x800000 ;  /* 0xff800000ff277424 */ /* 0x000fe200078e00ff */
[----:B------:R-:W-:Y:S02]  /*0370*/  MOV R4, 0xff800000 ;  /* 0xff80000000047802 */ /* 0x000fe40000000f00 */
[----:B------:R-:W-:Y:S02]  /*0380*/  MOV R13, 0xff800000 ;  /* 0xff800000000d7802 */ /* 0x000fe40000000f00 */
[-C--:B0-----:R-:W-:Y:S02]  /*0390*/  ISETP.GE.U32.AND P0, PT, R67, R2.reuse, PT ;  /* 0x000000024300720c */ /* 0x081fe40003f06070 */
[----:B------:R-:W-:Y:S02]  /*03a0*/  ISETP.GE.U32.AND P1, PT, R65, R2, PT ;  /* 0x000000024100720c */ /* 0x000fe40003f26070 */
[----:B------:R-:W-:-:S02]  /*03b0*/  ISETP.GE.AND.EX P0, PT, RZ, R3, PT, P0 ;  /* 0x00000003ff00720c */ /* 0x000fc40003f06300 */
[-C--:B------:R-:W-:Y:S02]  /*03c0*/  ISETP.GE.U32.AND P5, PT, R63, R2.reuse, PT ;  /* 0x000000023f00720c */ /* 0x080fe40003fa6070 */
[-C--:B------:R-:W-:Y:S02]  /*03d0*/  ISETP.GE.U32.AND P2, PT, R61, R2.reuse, PT ;  /* 0x000000023d00720c */ /* 0x080fe40003f46070 */
[----:B------:R-:W-:-:S07]  /*03e0*/  ISETP.GE.U32.AND P3, PT, R59, R2, PT ;  /* 0x000000023b00720c */ /* 0x000fce0003f66070 */
[----:B------:R-:W-:Y:S06]  /*03f0*/  @P0 BRA `(.L_x_25890) ;  /* 0x0000000000fc0947 */ /* 0x000fec0003800000 */
        /* <DEDUP_REMOVED lines=8> */
[----:B0-----:R-:W-:-:S06]  /*0480*/  VIADD R4, R0, 0xffffffe ;  /* 0x0ffffffe00047836 */ /* 0x001fcc0000000000 */
[----:B------:R0:W2:Y:S02]  /*0490*/  F2I.FTZ.U32.TRUNC.NTZ R5, R4 ;  /* 0x0000000400057305 */ /* 0x0000a4000021f000 */
[----:B0-----:R-:W-:Y:S01]  /*04a0*/  HFMA2 R4, -RZ, RZ, 0, 0 ;  /* 0x00000000ff047431 */ /* 0x001fe200000001ff */
        /* <DEDUP_REMOVED lines=16> */
[----:B------:R-:W-:-:S04]  /*05b0*/  MOV R0, R5 ;  /* 0x0000000500007202 */ /* 0x000fc80000000f00 */
[----:B------:R-:W-:Y:S02]  /*05c0*/  @!P4 IADD3 R0, PT, PT, -R0, RZ, RZ ;  /* 0x000000ff0000c210 */ /* 0x000fe40007ffe1ff */
[----:B-1----:R-:W-:-:S03]  /*05d0*/  ISETP.NE.U32.AND P4, PT, R12, 0x1, PT ;  /* 0x000000010c00780c */ /* 0x002fc60003f85070 */
[----:B------:R-:W-:Y:S02]  /*05e0*/  @!P6 LOP3.LUT R0, RZ, R6, RZ, 0x33, !PT ;  /* 0x00000006ff00e212 */ /* 0x000fe400078e33ff */
[----:B0-----:R-:W-:Y:S02]  /*05f0*/  ISETP.NE.U32.AND P6, PT, R8, 0x1, PT ;  /* 0x000000010800780c */ /* 0x001fe40003fc5070 */
[----:B------:R-:W-:Y:S01]  /*0600*/  ISETP.NE.AND.EX P4, PT, R13, RZ, PT, P4 ;  /* 0x000000ff0d00720c */ /* 0x000fe20003f85340 */
[----:B------:R-:W-:Y:S01]  /*0610*/  IMAD.MOV R5, RZ, RZ, -R0 ;  /* 0x000000ffff057224 */ /* 0x000fe200078e0a00 */
[----:B------:R-:W-:Y:S02]  /*0620*/  ISETP.NE.AND.EX P6, PT, R9, RZ, PT, P6 ;  /* 0x000000ff0900720c */ /* 0x000fe40003fc5360 */
[----:B------:R-:W-:Y:S01]  /*0630*/  SEL R0, R0, RZ, P4 ;  /* 0x000000ff00007207 */ /* 0x000fe20002000000 */
[----:B------:R-:W-:Y:S02]  /*0640*/  IMAD R6, R6, R5, R11 ;  /* 0x0000000506067224 */ /* 0x000fe400078e020b */
        /* <DEDUP_REMOVED lines=26> */
.L_x_25890:
[----:B------:R-:W-:Y:S05]  /*07f0*/  BSYNC.RECONVERGENT B0 ;  /* 0x0000000000007941 */ /* 0x000fea0003800200 */
.L_x_25889:
        /* <DEDUP_REMOVED lines=9> */
[----:B------:R-:W-:Y:S01]  /*0890*/  R2UR UR4, R34 ;  /* 0x00000000220472ca */ /* 0x000fe200000e0000 */
[----:B------:R-:W-:Y:S01]  /*08a0*/  IMAD.MOV.U32 R6, RZ, RZ, RZ ;  /* 0x000000ffff067224 */ /* 0x000fe200078e00ff */
        /* <DEDUP_REMOVED lines=59> */
.L_x_25892:
[----:B------:R-:W-:Y:S05]  /*0c60*/  BSYNC.RECONVERGENT B0 ;  /* 0x0000000000007941 */ /* 0x000fea0003800200 */
.L_x_25891:
        /* <DEDUP_REMOVED lines=68> */
.L_x_25894:
[----:B------:R-:W-:Y:S05]  /*10b0*/  BSYNC.RECONVERGENT B0 ;  /* 0x0000000000007941 */ /* 0x000fea0003800200 */
.L_x_25893:
        /* <DEDUP_REMOVED lines=69> */
.L_x_25896:
[----:B------:R-:W-:Y:S05]  /*1510*/  BSYNC.RECONVERGENT B0 ;  /* 0x0000000000007941 */ /* 0x000fea0003800200 */
.L_x_25895:
        /* <DEDUP_REMOVED lines=67> */
.L_x_25898:
[----:B------:R-:W-:Y:S05]  /*1950*/  BSYNC.RECONVERGENT B0 ;  /* 0x0000000000007941 */ /* 0x000fea0003800200 */
.L_x_25897:
        /* <DEDUP_REMOVED lines=69> */
.L_x_25900:
[----:B------:R-:W-:Y:S05]  /*1db0*/  BSYNC.RECONVERGENT B0 ;  /* 0x0000000000007941 */ /* 0x000fea0003800200 */
.L_x_25899:
        /* <DEDUP_REMOVED lines=67> */
.L_x_25902:
[----:B------:R-:W-:Y:S05]  /*21f0*/  BSYNC.RECONVERGENT B0 ;  /* 0x0000000000007941 */ /* 0x000fea0003800200 */
.L_x_25901:
        /* <DEDUP_REMOVED lines=69> */
.L_x_25904:
[----:B------:R-:W-:Y:S05]  /*2650*/  BSYNC.RECONVERGENT B0 ;  /* 0x0000000000007941 */ /* 0x000fea0003800200 */
.L_x_25903:
        /* <DEDUP_REMOVED lines=67> */
.L_x_25906:
[----:B------:R-:W-:Y:S05]  /*2a90*/  BSYNC.RECONVERGENT B0 ;  /* 0x0000000000007941 */ /* 0x000fea0003800200 */
.L_x_25905:
        /* <DEDUP_REMOVED lines=47> */
[C---:B------:R-:W-:Y:S02]  /*2d90*/  IADD3 R11, PT, PT, -R0.reuse, RZ, RZ ;  /* 0x000000ff000b7210 */ /* 0x040fe40007ffe1ff */
        /* <DEDUP_REMOVED lines=30> */
.L_x_25908:
[----:B------:R-:W-:Y:S05]  /*2f80*/  BSYNC.RECONVERGENT B0 ;  /* 0x0000000000007941 */ /* 0x000fea0003800200 */
.L_x_25907:
[----:B------:R-:W-:Y:S04]  /*2f90*/  BSSY.RECONVERGENT B0, `(.L_x_25909) ;  /* 0x0000041000007945 */ /* 0x000fe80003800200 */
        /* <DEDUP_REMOVED lines=32> */
[----:B------:R-:W-:-:S04]  /*31a0*/  @!P6 LOP3.LUT R0, RZ, R19, RZ, 0x33, !PT ;  /* 0x00000013ff00e212 */ /* 0x000fc800078e33ff */
[----:B------:R-:W-:Y:S02]  /*31b0*/  IADD3 R11, PT, PT, -R0, RZ, RZ ;  /* 0x000000ff000b7210 */ /* 0x000fe40007ffe1ff */
[----:B-1----:R-:W-:Y:S02]  /*31c0*/  ISETP.NE.U32.AND P3, PT, R2, 0x1, PT ;  /* 0x000000010200780c */ /* 0x002fe40003f65070 */
[----:B------:R-:W-:Y:S01]  /*31d0*/  SEL R0, R0, RZ, P5 ;  /* 0x000000ff00007207 */ /* 0x000fe20002800000 */
[----:B------:R-:W-:Y:S01]  /*31e0*/  IMAD R11, R19, R11, R12 ;  /* 0x0000000b130b7224 */ /* 0x000fe200078e020c */
        /* <DEDUP_REMOVED lines=27> */
.L_x_25910:
[----:B------:R-:W-:Y:S05]  /*33a0*/  BSYNC.RECONVERGENT B0 ;  /* 0x0000000000007941 */ /* 0x000fea0003800200 */
.L_x_25909:
[----:B------:R-:W-:Y:S01]  /*33b0*/  BSSY.RECONVERGENT B0, `(.L_x_25911) ;  /* 0x0000042000007945 */ /* 0x000fe20003800200 */
[----:B------:R-:W-:-:S03]  /*33c0*/  IMAD.MOV.U32 R25, RZ, RZ, -0x800000 ;  /* 0xff800000ff197424 */ /* 0x000fc600078e00ff */
        /* <DEDUP_REMOVED lines=22> */
[-C--:B------:R-:W-:Y:S02]  /*3530*/  @!P4 IADD3 R2, PT, PT, R2, -R11.reuse, RZ ;  /* 0x8000000b0202c210 */ /* 0x080fe40007ffe0ff */
[----:B------:R-:W-:Y:S02]  /*3540*/  @!P4 IADD3 R0, PT, PT, R0, 0x1, RZ ;  /* 0x000000010000c810 */ /* 0x000fe40007ffe0ff */
[----:B------:R-:W-:Y:S02]  /*3550*/  ISETP.GE.U32.AND P3, PT, R2, R11, PT ;  /* 0x0000000b0200720c */ /* 0x000fe40003f66070 */
[----:B------:R-:W0:Y:S01]  /*3560*/  LDC.64 R10, c[0x0][0x390] ;  /* 0x0000e400ff0a7b82 */ /* 0x000e220000000a00 */
[----:B------:R-:W-:-:S07]  /*3570*/  ISETP.NE.AND P4, PT, R12, RZ, PT ;  /* 0x000000ff0c00720c */ /* 0x000fce0003f85270 */
[----:B------:R-:W1:Y:S03]  /*3580*/  LDC.64 R2, c[0x0][0x398] ;  /* 0x0000e600ff027b82 */ /* 0x000e660000000a00 */
[----:B------:R-:W-:-:S05]  /*3590*/  @P3 VIADD R0, R0, 0x1 ;  /* 0x0000000100003836 */ /* 0x000fca0000000000 */
[----:B------:R-:W-:Y:S02]  /*35a0*/  @!P5 IADD3 R0, PT, PT, -R0, RZ, RZ ;  /* 0x000000ff0000d210 */ /* 0x000fe40007ffe1ff */
[----:B------:R-:W-:Y:S02]  /*35b0*/  @!P4 LOP3.LUT R0, RZ, R12, RZ, 0x33, !PT ;  /* 0x0000000cff00c212 */ /* 0x000fe400078e33ff */
[----:B0-----:R-:W-:Y:S02]  /*35c0*/  ISETP.NE.U32.AND P4, PT, R10, 0x1, PT ;  /* 0x000000010a00780c */ /* 0x001fe40003f85070 */
[----:B------:R-:W-:Y:S02]  /*35d0*/  IADD3 R10, PT, PT, -R0, RZ, RZ ;  /* 0x000000ff000a7210 */ /* 0x000fe40007ffe1ff */
[----:B------:R-:W-:-:S03]  /*35e0*/  ISETP.NE.AND.EX P4, PT, R11, RZ, PT, P4 ;  /* 0x000000ff0b00720c */ /* 0x000fc60003f85340 */
[----:B------:R-:W-:Y:S01]  /*35f0*/  IMAD R10, R12, R10, R15 ;  /* 0x0000000a0c0a7224 */ /* 0x000fe200078e020f */
[----:B-1----:R-:W-:Y:S02]  /*3600*/  ISETP.NE.U32.AND P3, PT, R2, 0x1, PT ;  /* 0x000000010200780c */ /* 0x002fe40003f65070 */
[----:B------:R-:W-:Y:S02]  /*3610*/  SEL R0, R0, RZ, P4 ;  /* 0x000000ff00007207 */ /* 0x000fe40002000000 */
        /* <DEDUP_REMOVED lines=27> */
.L_x_25912:
[----:B------:R-:W-:Y:S05]  /*37d0*/  BSYNC.RECONVERGENT B0 ;  /* 0x0000000000007941 */ /* 0x000fea0003800200 */
.L_x_25911:
        /* <DEDUP_REMOVED lines=35> */
[----:B-1----:R-:W-:Y:S02]  /*3a10*/  ISETP.NE.U32.AND P1, PT, R2, 0x1, PT ;  /* 0x000000010200780c */ /* 0x002fe40003f25070 */
[----:B------:R-:W-:Y:S02]  /*3a20*/  IADD3 R11, PT, PT, -R0, RZ, RZ ;  /* 0x000000ff000b7210 */ /* 0x000fe40007ffe1ff */
[----:B------:R-:W-:-:S02]  /*3a30*/  ISETP.NE.AND.EX P3, PT, R15, RZ, PT, P3 ;  /* 0x000000ff0f00720c */ /* 0x000fc40003f65330 */
        /* <DEDUP_REMOVED lines=29> */
.L_x_25914:
[----:B------:R-:W-:Y:S05]  /*3c10*/  BSYNC.RECONVERGENT B0 ;  /* 0x0000000000007941 */ /* 0x000fea0003800200 */
.L_x_25913:
        /* <DEDUP_REMOVED lines=24> */
[-C--:B------:R-:W-:Y:S02]  /*3da0*/  @!P2 IADD3 R2, PT, PT, R2, -R11.reuse, RZ ;  /* 0x8000000b0202a210 */ /* 0x080fe40007ffe0ff */
[----:B------:R-:W-:Y:S02]  /*3db0*/  @!P2 IADD3 R0, PT, PT, R0, 0x1, RZ ;  /* 0x000000010000a810 */ /* 0x000fe40007ffe0ff */
[----:B------:R-:W-:Y:S02]  /*3dc0*/  ISETP.GE.U32.AND P1, PT, R2, R11, PT ;  /* 0x0000000b0200720c */ /* 0x000fe40003f26070 */
[----:B------:R-:W1:Y:S01]  /*3dd0*/  LDC.64 R2, c[0x0][0x398] ;  /* 0x0000e600ff027b82 */ /* 0x000e620000000a00 */
[----:B------:R-:W-:-:S10]  /*3de0*/  ISETP.NE.AND P2, PT, R12, RZ, PT ;  /* 0x000000ff0c00720c */ /* 0x000fd40003f45270 */
[----:B------:R-:W-:-:S05]  /*3df0*/  @P1 VIADD R0, R0, 0x1 ;  /* 0x0000000100001836 */ /* 0x000fca0000000000 */
[----:B------:R-:W-:Y:S02]  /*3e00*/  @!P3 IADD3 R0, PT, PT, -R0, RZ, RZ ;  /* 0x000000ff0000b210 */ /* 0x000fe40007ffe1ff */
[----:B------:R-:W-:Y:S02]  /*3e10*/  @!P2 LOP3.LUT R0, RZ, R12, RZ, 0x33, !PT ;  /* 0x0000000cff00a212 */ /* 0x000fe400078e33ff */
[----:B0-----:R-:W-:Y:S02]  /*3e20*/  ISETP.NE.U32.AND P2, PT, R14, 0x1, PT ;  /* 0x000000010e00780c */ /* 0x001fe40003f45070 */
[----:B------:R-:W-:Y:S02]  /*3e30*/  IADD3 R6, PT, PT, -R0, RZ, RZ ;  /* 0x000000ff00067210 */ /* 0x000fe40007ffe1ff */
[----:B-1----:R-:W-:Y:S02]  /*3e40*/  ISETP.NE.U32.AND P1, PT, R2, 0x1, PT ;  /* 0x000000010200780c */ /* 0x002fe40003f25070 */
[----:B------:R-:W-:Y:S01]  /*3e50*/  ISETP.NE.AND.EX P2, PT, R15, RZ, PT, P2 ;  /* 0x000000ff0f00720c */ /* 0x000fe20003f45320 */
[----:B------:R-:W-:Y:S01]  /*3e60*/  IMAD R6, R12, R6, R29 ;  /* 0x000000060c067224 */ /* 0x000fe200078e021d */
[----:B------:R-:W-:-:S02]  /*3e70*/  ISETP.NE.AND.EX P1, PT, R3, RZ, PT, P1 ;  /* 0x000000ff0300720c */ /* 0x000fc40003f25310 */
[----:B------:R-:W0:Y:S01]  /*3e80*/  LDC.64 R2, c[0x0][0x388] ;  /* 0x0000e200ff027b82 */ /* 0x000e220000000a00 */
[----:B------:R-:W-:Y:S02]  /*3e90*/  SEL R0, R0, RZ, P2 ;  /* 0x000000ff00007207 */ /* 0x000fe40001000000 */
        /* <DEDUP_REMOVED lines=25> */
.L_x_25916:
[----:B------:R-:W-:Y:S05]  /*4030*/  BSYNC.RECONVERGENT B0 ;  /* 0x0000000000007941 */ /* 0x000fea0003800200 */
.L_x_25915:
        /* <DEDUP_REMOVED lines=58> */
[----:B------:R-:W-:Y:S01]  /*43e0*/  SHF.L.U32 R6, R13, 0x17, RZ ;  /* 0x000000170d067819 */ /* 0x000fe200000006ff */
        /* <DEDUP_REMOVED lines=23> */
[-C--:B------:R-:W-:Y:S01]  /*4560*/  FFMA.RM R27, R27, R12.reuse, 12582913 ;  /* 0x4b4000011b1b7423 */ /* 0x080fe2000000400c */
[-C--:B------:R-:W-:Y:S01]  /*4570*/  FFMA.RM R16, R9, R12.reuse, 12582913 ;  /* 0x4b40000109107423 */ /* 0x080fe2000000400c */
[-C--:B------:R-:W-:Y:S01]  /*4580*/  FFMA.SAT R31, R46, R11.reuse, 0.5 ;  /* 0x3f0000002e1f7423 */ /* 0x080fe2000000200b */
[-C--:B------:R-:W-:Y:S01]  /*4590*/  FFMA.RM R9, R19, R12.reuse, 12582913 ;  /* 0x4b40000113097423 */ /* 0x080fe2000000400c */
[----:B------:R-:W-:Y:S01]  /*45a0*/  FADD R25, R27, -12583039 ;  /* 0xcb40007f1b197421 */ /* 0x000fe20000000000 */
[----:B------:R-:W-:Y:S01]  /*45b0*/  FADD R19, R16, -12583039 ;  /* 0xcb40007f10137421 */ /* 0x000fe20000000000 */
[----:B------:R-:W-:Y:S01]  /*45c0*/  FFMA.RM R31, R31, R12, 12582913 ;  /* 0x4b4000011f1f7423 */ /* 0x000fe2000000400c */
[----:B------:R-:W-:Y:S01]  /*45d0*/  FADD R21, R9, -12583039 ;  /* 0xcb40007f09157421 */ /* 0x000fe20000000000 */
[----:B------:R-:W-:Y:S01]  /*45e0*/  FFMA R25, R8, 1.4426950216293334961, -R25 ;  /* 0x3fb8aa3b08197823 */ /* 0x000fe20000000819 */
[----:B------:R-:W-:Y:S01]  /*45f0*/  FFMA R19, R58, 1.4426950216293334961, -R19 ;  /* 0x3fb8aa3b3a137823 */ /* 0x000fe20000000813 */
[-C--:B------:R-:W-:Y:S01]  /*4600*/  FFMA.SAT R37, R44, R11.reuse, 0.5 ;  /* 0x3f0000002c257423 */ /* 0x080fe2000000200b */
[----:B------:R-:W-:Y:S01]  /*4610*/  FFMA R21, R56, 1.4426950216293334961, -R21 ;  /* 0x3fb8aa3b38157823 */ /* 0x000fe20000000815 */
[----:B------:R-:W-:Y:S01]  /*4620*/  FFMA R33, R8, 1.925963033500011079e-08, R25 ;  /* 0x32a5706008217823 */ /* 0x000fe20000000019 */
[----:B------:R-:W-:Y:S01]  /*4630*/  FFMA R58, R58, 1.925963033500011079e-08, R19 ;  /* 0x32a570603a3a7823 */ /* 0x000fe20000000013 */
[----:B------:R-:W-:Y:S01]  /*4640*/  FFMA.SAT R19, R54, R11, 0.5 ;  /* 0x3f00000036137423 */ /* 0x000fe2000000200b */
[----:B------:R-:W-:Y:S01]  /*4650*/  FFMA R56, R56, 1.925963033500011079e-08, R21 ;  /* 0x32a5706038387823 */ /* 0x000fe20000000015 */
[----:B------:R-:W-:-:S02]  /*4660*/  IMAD.SHL.U32 R8, R16, 0x800000, RZ ;  /* 0x0080000010087824 */ /* 0x000fc400078e00ff */
[-C--:B------:R-:W-:Y:S01]  /*4670*/  FFMA.RM R37, R37, R12.reuse, 12582913 ;  /* 0x4b40000125257423 */ /* 0x080fe2000000400c */
[----:B------:R-:W-:Y:S01]  /*4680*/  FFMA.RM R10, R19, R12, 12582913 ;  /* 0x4b400001130a7423 */ /* 0x000fe2000000400c */
[-C--:B------:R-:W-:Y:S01]  /*4690*/  FFMA.SAT R69, R14, R11.reuse, 0.5 ;  /* 0x3f0000000e457423 */ /* 0x080fe2000000200b */
[----:B------:R-:W0:Y:S01]  /*46a0*/  MUFU.EX2 R19, R66 ;  /* 0x0000004200137308 */ /* 0x000e220000000800 */
[----:B------:R-:W-:Y:S01]  /*46b0*/  SHF.L.U32 R9, R9, 0x17, RZ ;  /* 0x0000001709097819 */ /* 0x000fe200000006ff */
[C---:B------:R-:W-:Y:S01]  /*46c0*/  FADD R21, R10.reuse, -12583039 ;  /* 0xcb40007f0a157421 */ /* 0x040fe20000000000 */
[----:B------:R-:W-:Y:S01]  /*46d0*/  SHF.L.U32 R10, R10, 0x17, RZ ;  /* 0x000000170a0a7819 */ /* 0x000fe200000006ff */
[----:B------:R-:W-:Y:S01]  /*46e0*/  IMAD.SHL.U32 R3, R3, 0x800000, RZ ;  /* 0x0080000003037824 */ /* 0x000fe200078e00ff */
[----:B------:R-:W-:Y:S01]  /*46f0*/  SHF.L.U32 R5, R5, 0x17, RZ ;  /* 0x0000001705057819 */ /* 0x000fe200000006ff */
[C---:B------:R-:W-:Y:S01]  /*4700*/  FFMA R21, R54.reuse, 1.4426950216293334961, -R21 ;  /* 0x3fb8aa3b36157823 */ /* 0x040fe20000000815 */
[----:B------:R-:W-:Y:S01]  /*4710*/  SHF.L.U32 R7, R7, 0x17, RZ ;  /* 0x0000001707077819 */ /* 0x000fe200000006ff */
[----:B------:R-:W1:Y:S02]  /*4720*/  MUFU.EX2 R56, R56 ;  /* 0x0000003800387308 */ /* 0x000e640000000800 */
[----:B------:R-:W-:Y:S01]  /*4730*/  FFMA R54, R54, 1.925963033500011079e-08, R21 ;  /* 0x32a5706036367823 */ /* 0x000fe20000000015 */
[----:B------:R-:W-:-:S04]  /*4740*/  FFMA.SAT R21, R2, R11, 0.5 ;  /* 0x3f00000002157423 */ /* 0x000fc8000000200b */
[----:B------:R-:W-:Y:S01]  /*4750*/  FFMA.RM R13, R21, R12, 12582913 ;  /* 0x4b400001150d7423 */ /* 0x000fe2000000400c */
[----:B------:R-:W2:Y:S01]  /*4760*/  MUFU.EX2 R25, R54 ;  /* 0x0000003600197308 */ /* 0x000ea20000000800 */
[----:B0-----:R-:W-:Y:S02]  /*4770*/  FMUL R6, R6, R19 ;  /* 0x0000001306067220 */ /* 0x001fe40000400000 */
[C---:B------:R-:W-:Y:S01]  /*4780*/  FADD R19, R13.reuse, -12583039 ;  /* 0xcb40007f0d137421 */ /* 0x040fe20000000000 */
[----:B------:R-:W-:-:S03]  /*4790*/  SHF.L.U32 R13, R13, 0x17, RZ ;  /* 0x000000170d0d7819 */ /* 0x000fc600000006ff */
[C---:B------:R-:W-:Y:S01]  /*47a0*/  FFMA R19, R2.reuse, 1.4426950216293334961, -R19 ;  /* 0x3fb8aa3b02137823 */ /* 0x040fe20000000813 */
[----:B------:R-:W0:Y:S01]  /*47b0*/  MUFU.EX2 R70, R70 ;  /* 0x0000004600467308 */ /* 0x000e220000000800 */
[----:B-1----:R-:W-:Y:S02]  /*47c0*/  FMUL R9, R9, R56 ;  /* 0x0000003809097220 */ /* 0x002fe40000400000 */
[----:B------:R-:W-:Y:S01]  /*47d0*/  FFMA R21, R2, 1.925963033500011079e-08, R19 ;  /* 0x32a5706002157823 */ /* 0x000fe20000000013 */
[----:B------:R-:W-:Y:S01]  /*47e0*/  FMUL R2, R17, R68 ;  /* 0x0000004411027220 */ /* 0x000fe20000400000 */
[----:B------:R-:W-:-:S03]  /*47f0*/  FFMA.SAT R17, R52, R11, 0.5 ;  /* 0x3f00000034117423 */ /* 0x000fc6000000200b */
[----:B------:R-:W1:Y:S01]  /*4800*/  MUFU.EX2 R16, R21 ;  /* 0x0000001500107308 */ /* 0x000e620000000800 */
[----:B------:R-:W-:Y:S01]  /*4810*/  FFMA.RM R17, R17, R12, 12582913 ;  /* 0x4b40000111117423 */ /* 0x000fe2000000400c */
[----:B--2---:R-:W-:-:S03]  /*4820*/  FMUL R10, R10, R25 ;  /* 0x000000190a0a7220 */ /* 0x004fc60000400000 */
[C---:B------:R-:W-:Y:S01]  /*4830*/  FADD R19, R17.reuse, -12583039 ;  /* 0xcb40007f11137421 */ /* 0x040fe20000000000 */
[----:B------:R-:W-:Y:S02]  /*4840*/  IMAD.SHL.U32 R17, R17, 0x800000, RZ ;  /* 0x0080000011117824 */ /* 0x000fe400078e00ff */
[----:B------:R-:W-:Y:S01]  /*4850*/  MUFU.EX2 R56, R33 ;  /* 0x0000002100387308 */ /* 0x000fe20000000800 */
[----:B------:R-:W-:Y:S01]  /*4860*/  FFMA R19, R52, 1.4426950216293334961, -R19 ;  /* 0x3fb8aa3b34137823 */ /* 0x000fe20000000813 */
[----:B0-----:R-:W-:-:S03]  /*4870*/  FMUL R3, R3, R70 ;  /* 0x0000004603037220 */ /* 0x001fc60000400000 */
[----:B------:R-:W-:Y:S01]  /*4880*/  FFMA R52, R52, 1.925963033500011079e-08, R19 ;  /* 0x32a5706034347823 */ /* 0x000fe20000000013 */
[-C--:B------:R-:W-:Y:S02]  /*4890*/  FFMA.SAT R19, R4, R11.reuse, 0.5 ;  /* 0x3f00000004137423 */ /* 0x080fe4000000200b */
[----:B------:R-:W0:Y:S01]  /*48a0*/  MUFU.EX2 R62, R62 ;  /* 0x0000003e003e7308 */ /* 0x000e220000000800 */
[----:B-1----:R-:W-:Y:S01]  /*48b0*/  FMUL R16, R13, R16 ;  /* 0x000000100d107220 */ /* 0x002fe20000400000 */
[----:B------:R-:W-:Y:S01]  /*48c0*/  FFMA.RM R18, R19, R12, 12582913 ;  /* 0x4b40000113127423 */ /* 0x000fe2000000400c */
[----:B------:R-:W-:-:S03]  /*48d0*/  FFMA.SAT R13, R36, R11, 0.5 ;  /* 0x3f000000240d7423 */ /* 0x000fc6000000200b */
[C---:B------:R-:W-:Y:S01]  /*48e0*/  FADD R19, R18.reuse, -12583039 ;  /* 0xcb40007f12137421 */ /* 0x040fe20000000000 */
[----:B------:R-:W-:Y:S01]  /*48f0*/  FFMA.RM R13, R13, R12, 12582913 ;  /* 0x4b4000010d0d7423 */ /* 0x000fe2000000400c */
[----:B------:R-:W-:Y:S01]  /*4900*/  SHF.L.U32 R18, R18, 0x17, RZ ;  /* 0x0000001712127819 */ /* 0x000fe200000006ff */
[----:B------:R-:W1:Y:S01]  /*4910*/  MUFU.EX2 R52, R52 ;  /* 0x0000003400347308 */ /* 0x000e620000000800 */
[----:B------:R-:W-:Y:S01]  /*4920*/  FFMA R19, R4, 1.4426950216293334961, -R19 ;  /* 0x3fb8aa3b04137823 */ /* 0x000fe20000000813 */
[----:B------:R-:W-:-:S03]  /*4930*/  FADD R21, R13, -12583039 ;  /* 0xcb40007f0d157421 */ /* 0x000fc60000000000 */
[----:B------:R-:W-:Y:S01]  /*4940*/  FFMA R29, R4, 1.925963033500011079e-08, R19 ;  /* 0x32a57060041d7823 */ /* 0x000fe20000000013 */
[----:B------:R-:W-:Y:S01]  /*4950*/  FFMA.SAT R19, R50, R11, 0.5 ;  /* 0x3f00000032137423 */ /* 0x000fe2000000200b */
[----:B------:R-:W-:Y:S01]  /*4960*/  FMUL R4, R15, R60 ;  /* 0x0000003c0f047220 */ /* 0x000fe20000400000 */
[C---:B------:R-:W-:Y:S01]  /*4970*/  FFMA R21, R36.reuse, 1.4426950216293334961, -R21 ;  /* 0x3fb8aa3b24157823 */ /* 0x040fe20000000815 */
[----:B------:R-:W2:Y:S01]  /*4980*/  MUFU.EX2 R64, R64 ;  /* 0x0000004000407308 */ /* 0x000ea20000000800 */
[----:B------:R-:W-:Y:S01]  /*4990*/  FFMA.RM R19, R19, R12, 12582913 ;  /* 0x4b40000113137423 */ /* 0x000fe2000000400c */
[----:B0-----:R-:W-:Y:S01]  /*49a0*/  FMUL R5, R5, R62 ;  /* 0x0000003e05057220 */ /* 0x001fe20000400000 */
[----:B------:R-:W-:Y:S02]  /*49b0*/  FFMA R36, R36, 1.925963033500011079e-08, R21 ;  /* 0x32a5706024247823 */ /* 0x000fe40000000015 */
[C---:B------:R-:W-:Y:S01]  /*49c0*/  FADD R15, R19.reuse, -12583039 ;  /* 0xcb40007f130f7421 */ /* 0x040fe20000000000 */
[----:B------:R-:W-:-:S02]  /*49d0*/  SHF.L.U32 R19, R19, 0x17, RZ ;  /* 0x0000001713137819 */ /* 0x000fc400000006ff */
[----:B------:R-:W0:Y:S01]  /*49e0*/  MUFU.EX2 R29, R29 ;  /* 0x0000001d001d7308 */ /* 0x000e220000000800 */
[----:B------:R-:W-:Y:S01]  /*49f0*/  FFMA R15, R50, 1.4426950216293334961, -R15 ;  /* 0x3fb8aa3b320f7823 */ /* 0x000fe2000000080f */
[----:B-1----:R-:W-:-:S03]  /*4a00*/  FMUL R17, R17, R52 ;  /* 0x0000003411117220 */ /* 0x002fc60000400000 */
[----:B------:R-:W-:Y:S01]  /*4a10*/  FFMA R50, R50, 1.925963033500011079e-08, R15 ;  /* 0x32a5706032327823 */ /* 0x000fe2000000000f */
[----:B------:R-:W-:Y:S02]  /*4a20*/  FADD R15, R23, -12583039 ;  /* 0xcb40007f170f7421 */ /* 0x000fe40000000000 */
[----:B------:R-:W-:Y:S01]  /*4a30*/  MUFU.EX2 R36, R36 ;  /* 0x0000002400247308 */ /* 0x000fe20000000800 */
[----:B--2---:R-:W-:Y:S01]  /*4a40*/  FMUL R7, R7, R64 ;  /* 0x0000004007077220 */ /* 0x004fe20000400000 */
[----:B------:R-:W-:-:S04]  /*4a50*/  FFMA R15, R48, 1.4426950216293334961, -R15 ;  /* 0x3fb8aa3b300f7823 */ /* 0x000fc8000000080f */
[----:B------:R-:W-:Y:S02]  /*4a60*/  FFMA R48, R48, 1.925963033500011079e-08, R15 ;  /* 0x32a5706030307823 */ /* 0x000fe4000000000f */
[----:B------:R-:W1:Y:S01]  /*4a70*/  MUFU.EX2 R15, R58 ;  /* 0x0000003a000f7308 */ /* 0x000e620000000800 */
[----:B0-----:R-:W-:-:S07]  /*4a80*/  FMUL R18, R18, R29 ;  /* 0x0000001d12127220 */ /* 0x001fce0000400000 */
[----:B------:R-:W0:Y:S01]  /*4a90*/  MUFU.EX2 R50, R50 ;  /* 0x0000003200327308 */ /* 0x000e220000000800 */
[----:B-1----:R-:W-:Y:S01]  /*4aa0*/  FMUL R8, R8, R15 ;  /* 0x0000000f08087220 */ /* 0x002fe20000400000 */
[C---:B------:R-:W-:Y:S01]  /*4ab0*/  FADD R15, R31.reuse, -12583039 ;  /* 0xcb40007f1f0f7421 */ /* 0x040fe20000000000 */
[----:B------:R-:W-:-:S03]  /*4ac0*/  SHF.L.U32 R31, R31, 0x17, RZ ;  /* 0x000000171f1f7819 */ /* 0x000fc600000006ff */
[----:B------:R-:W-:Y:S01]  /*4ad0*/  FFMA R15, R46, 1.4426950216293334961, -R15 ;  /* 0x3fb8aa3b2e0f7823 */ /* 0x000fe2000000080f */
[----:B0-----:R-:W-:-:S03]  /*4ae0*/  FMUL R19, R19, R50 ;  /* 0x0000003213137220 */ /* 0x001fc60000400000 */
[----:B------:R-:W-:Y:S01]  /*4af0*/  FFMA R46, R46, 1.925963033500011079e-08, R15 ;  /* 0x32a570602e2e7823 */ /* 0x000fe2000000000f */
[----:B------:R-:W-:-:S04]  /*4b00*/  FADD R15, R37, -12583039 ;  /* 0xcb40007f250f7421 */ /* 0x000fc80000000000 */
[C---:B------:R-:W-:Y:S01]  /*4b10*/  FFMA R15, R44.reuse, 1.4426950216293334961, -R15 ;  /* 0x3fb8aa3b2c0f7823 */ /* 0x040fe2000000080f */
[----:B------:R-:W-:Y:S03]  /*4b20*/  MUFU.EX2 R46, R46 ;  /* 0x0000002e002e7308 */ /* 0x000fe60000000800 */
        /* <DEDUP_REMOVED lines=17> */
[----:B------:R-:W-:Y:S02]  /*4c40*/  SHF.L.U32 R30, R30, 0x17, RZ ;  /* 0x000000171e1e7819 */ /* 0x000fe400000006ff */
[----:B------:R-:W-:Y:S01]  /*4c50*/  FADD R21, R29, -12583039 ;  /* 0xcb40007f1d157421 */ /* 0x000fe20000000000 */
[----:B------:R-:W-:-:S03]  /*4c60*/  FFMA R69, R14, 1.4426950216293334961, -R69 ;  /* 0x3fb8aa3b0e457823 */ /* 0x000fc60000000845 */
[----:B------:R-:W-:Y:S01]  /*4c70*/  FFMA R21, R20, 1.4426950216293334961, -R21 ;  /* 0x3fb8aa3b14157823 */ /* 0x000fe20000000815 */
[----:B------:R-:W-:Y:S01]  /*4c80*/  FFMA R54, R14, 1.925963033500011079e-08, R69 ;  /* 0x32a570600e367823 */ /* 0x000fe20000000045 */
[-C--:B------:R-:W-:Y:S02]  /*4c90*/  FFMA.SAT R69, R0, R11.reuse, 0.5 ;  /* 0x3f00000000457423 */ /* 0x080fe4000000200b */
[----:B------:R-:W-:Y:S01]  /*4ca0*/  FFMA R52, R20, 1.925963033500011079e-08, R21 ;  /* 0x32a5706014347823 */ /* 0x000fe20000000015 */
[----:B------:R-:W-:Y:S01]  /*4cb0*/  SHF.L.U32 R20, R23, 0x17, RZ ;  /* 0x0000001717147819 */ /* 0x000fe200000006ff */
[----:B------:R0:W1:Y:S01]  /*4cc0*/  MUFU.EX2 R21, R48 ;  /* 0x0000003000157308 */ /* 0x0000620000000800 */
[----:B------:R-:W-:-:S07]  /*4cd0*/  FFMA.SAT R23, R22, R11, 0.5 ;  /* 0x3f00000016177423 */ /* 0x000fce000000200b */
[----:B------:R-:W-:Y:S01]  /*4ce0*/  MUFU.EX2 R71, R54 ;  /* 0x0000003600477308 */ /* 0x000fe20000000800 */
[----:B0-----:R-:W-:-:S04]  /*4cf0*/  FFMA.RM R48, R23, R12, 12582913 ;  /* 0x4b40000117307423 */ /* 0x001fc8000000400c */
[----:B------:R-:W-:-:S03]  /*4d00*/  FADD R23, R48, -12583039 ;  /* 0xcb40007f30177421 */ /* 0x000fc60000000000 */
[----:B------:R-:W-:Y:S01]  /*4d10*/  MUFU.EX2 R52, R52 ;  /* 0x0000003400347308 */ /* 0x000fe20000000800 */
[----:B-1----:R-:W-:Y:S01]  /*4d20*/  FMUL R20, R20, R21 ;  /* 0x0000001514147220 */ /* 0x002fe20000400000 */
[----:B------:R-:W-:Y:S01]  /*4d30*/  FFMA.SAT R21, R28, R11, 0.5 ;  /* 0x3f0000001c157423 */ /* 0x000fe2000000200b */
[----:B------:R-:W-:-:S03]  /*4d40*/  FFMA R23, R22, 1.4426950216293334961, -R23 ;  /* 0x3fb8aa3b16177823 */ /* 0x000fc60000000817 */
[----:B------:R-:W-:-:S04]  /*4d50*/  FFMA.RM R14, R21, R12, 12582913 ;  /* 0x4b400001150e7423 */ /* 0x000fc8000000400c */
[C---:B------:R-:W-:Y:S01]  /*4d60*/  FADD R21, R14.reuse, -12583039 ;  /* 0xcb40007f0e157421 */ /* 0x040fe20000000000 */
[----:B------:R-:W-:-:S03]  /*4d70*/  IMAD.SHL.U32 R14, R14, 0x800000, RZ ;  /* 0x008000000e0e7824 */ /* 0x000fc600078e00ff */
[----:B------:R-:W-:-:S04]  /*4d80*/  FFMA R21, R28, 1.4426950216293334961, -R21 ;  /* 0x3fb8aa3b1c157823 */ /* 0x000fc80000000815 */
[----:B------:R-:W-:Y:S01]  /*4d90*/  FFMA R50, R28, 1.925963033500011079e-08, R21 ;  /* 0x32a570601c327823 */ /* 0x000fe20000000015 */
[----:B------:R-:W-:Y:S02]  /*4da0*/  IMAD.SHL.U32 R21, R27, 0x800000, RZ ;  /* 0x008000001b157824 */ /* 0x000fe400078e00ff */
[-C--:B------:R-:W-:Y:S01]  /*4db0*/  FFMA.SAT R27, R24, R11.reuse, 0.5 ;  /* 0x3f000000181b7423 */ /* 0x080fe2000000200b */
[----:B------:R-:W-:Y:S01]  /*4dc0*/  SHF.L.U32 R28, R15, 0x17, RZ ;  /* 0x000000170f1c7819 */ /* 0x000fe200000006ff */
[----:B------:R-:W-:Y:S01]  /*4dd0*/  FMUL R21, R21, R56 ;  /* 0x0000003815157220 */ /* 0x000fe20000400000 */
        /* <DEDUP_REMOVED lines=8> */
[----:B------:R-:W-:Y:S01]  /*4e60*/  SHF.L.U32 R23, R37, 0x17, RZ ;  /* 0x0000001725177819 */ /* 0x000fe200000006ff */
[----:B------:R-:W-:Y:S01]  /*4e70*/  FFMA.RM R37, R27, R12, 12582913 ;  /* 0x4b4000011b257423 */ /* 0x000fe2000000400c */
[----:B------:R-:W0:Y:S03]  /*4e80*/  MUFU.EX2 R26, R39 ;  /* 0x00000027001a7308 */ /* 0x000e260000000800 */
[----:B------:R-:W-:Y:S01]  /*4e90*/  FADD R27, R37, -12583039 ;  /* 0xcb40007f251b7421 */ /* 0x000fe20000000000 */
[----:B------:R-:W-:-:S03]  /*4ea0*/  FMUL R23, R23, R44 ;  /* 0x0000002c17177220 */ /* 0x000fc60000400000 */
[C---:B------:R-:W-:Y:S01]  /*4eb0*/  FFMA R27, R24.reuse, 1.4426950216293334961, -R27 ;  /* 0x3fb8aa3b181b7823 */ /* 0x040fe2000000081b */
[----:B------:R-:W-:Y:S03]  /*4ec0*/  MUFU.EX2 R39, R56 ;  /* 0x0000003800277308 */ /* 0x000fe60000000800 */
[----:B------:R-:W-:Y:S01]  /*4ed0*/  FFMA R33, R24, 1.925963033500011079e-08, R27 ;  /* 0x32a5706018217823 */ /* 0x000fe2000000001b */
[----:B------:R-:W-:-:S04]  /*4ee0*/  FFMA.SAT R27, R32, R11, 0.5 ;  /* 0x3f000000201b7423 */ /* 0x000fc8000000200b */
[-C--:B------:R-:W-:Y:S01]  /*4ef0*/  FFMA.RM R11, R27, R12.reuse, 12582913 ;  /* 0x4b4000011b0b7423 */ /* 0x080fe2000000400c */
[----:B------:R-:W-:Y:S01]  /*4f00*/  FFMA.RM R12, R69, R12, 12582913 ;  /* 0x4b400001450c7423 */ /* 0x000fe2000000400c */
[----:B0-----:R-:W-:Y:S01]  /*4f10*/  FMUL R26, R25, R26 ;  /* 0x0000001a191a7220 */ /* 0x001fe20000400000 */
[----:B------:R-:W0:Y:S01]  /*4f20*/  MUFU.EX2 R69, R38 ;  /* 0x0000002600457308 */ /* 0x000e220000000800 */
[----:B------:R-:W-:Y:S01]  /*4f30*/  FADD R27, R11, -12583039 ;  /* 0xcb40007f0b1b7421 */ /* 0x000fe20000000000 */
[----:B------:R-:W-:-:S03]  /*4f40*/  SHF.L.U32 R25, R29, 0x17, RZ ;  /* 0x000000171d197819 */ /* 0x000fc600000006ff */
[C---:B------:R-:W-:Y:S02]  /*4f50*/  FFMA R27, R32.reuse, 1.4426950216293334961, -R27 ;  /* 0x3fb8aa3b201b7823 */ /* 0x040fe4000000081b */
[----:B------:R-:W-:Y:S01]  /*4f60*/  FMUL R25, R25, R52 ;  /* 0x0000003419197220 */ /* 0x000fe20000400000 */
[----:B------:R-:W1:Y:S01]  /*4f70*/  MUFU.EX2 R46, R46 ;  /* 0x0000002e002e7308 */ /* 0x000e620000000800 */
[----:B------:R-:W-:Y:S01]  /*4f80*/  FFMA R44, R32, 1.925963033500011079e-08, R27 ;  /* 0x32a57060202c7823 */ /* 0x000fe2000000001b */
[----:B------:R-:W-:Y:S01]  /*4f90*/  FADD R27, RZ, R6 ;  /* 0x00000006ff1b7221 */ /* 0x000fe20000000000 */
[----:B------:R-:W-:-:S03]  /*4fa0*/  SHF.L.U32 R32, R48, 0x17, RZ ;  /* 0x0000001730207819 */ /* 0x000fc600000006ff */
[----:B------:R-:W-:Y:S02]  /*4fb0*/  FADD R24, R27, R2 ;  /* 0x000000021b187221 */ /* 0x000fe40000000000 */
[----:B------:R-:W-:Y:S01]  /*4fc0*/  MUFU.EX2 R29, R33 ;  /* 0x00000021001d7308 */ /* 0x000fe20000000800 */
[----:B0-----:R-:W-:Y:S01]  /*4fd0*/  FMUL R28, R28, R69 ;  /* 0x000000451c1c7220 */ /* 0x001fe20000400000 */
[----:B------:R-:W-:Y:S01]  /*4fe0*/  FADD R27, R24, R3 ;  /* 0x00000003181b7221 */ /* 0x000fe20000000000 */
[----:B------:R-:W-:Y:S01]  /*4ff0*/  FADD R69, R12, -12583039 ;  /* 0xcb40007f0c457421 */ /* 0x000fe20000000000 */
[----:B------:R-:W-:Y:S02]  /*5000*/  FMUL R32, R32, R39 ;  /* 0x0000002720207220 */ /* 0x000fe40000400000 */
[----:B------:R-:W-:Y:S01]  /*5010*/  FADD R24, R27, R4 ;  /* 0x000000041b187221 */ /* 0x000fe20000000000 */
[----:B------:R-:W-:Y:S01]  /*5020*/  FFMA R69, R0, 1.4426950216293334961, -R69 ;  /* 0x3fb8aa3b00457823 */ /* 0x000fe20000000845 */
[----:B------:R-:W-:Y:S01]  /*5030*/  MUFU.EX2 R44, R44 ;  /* 0x0000002c002c7308 */ /* 0x000fe20000000800 */
[----:B-1----:R-:W-:Y:S01]  /*5040*/  FMUL R31, R31, R46 ;  /* 0x0000002e1f1f7220 */ /* 0x002fe20000400000 */
[----:B------:R-:W-:Y:S01]  /*5050*/  FADD R24, R24, R5 ;  /* 0x0000000518187221 */ /* 0x000fe20000000000 */
[----:B------:R-:W-:-:S03]  /*5060*/  FFMA R69, R0, 1.925963033500011079e-08, R69 ;  /* 0x32a5706000457823 */ /* 0x000fc60000000045 */
[----:B------:R-:W-:-:S03]  /*5070*/  FADD R27, R24, R7 ;  /* 0x00000007181b7221 */ /* 0x000fc60000000000 */
[----:B------:R-:W-:Y:S01]  /*5080*/  MUFU.EX2 R69, R69 ;  /* 0x0000004500457308 */ /* 0x000fe20000000800 */
[----:B------:R-:W-:-:S04]  /*5090*/  FADD R24, R27, R8 ;  /* 0x000000081b187221 */ /* 0x000fc80000000000 */
[----:B------:R-:W-:-:S04]  /*50a0*/  FADD R27, R24, R9 ;  /* 0x00000009181b7221 */ /* 0x000fc80000000000 */
[----:B------:R-:W-:-:S04]  /*50b0*/  FADD R27, R27, R10 ;  /* 0x0000000a1b1b7221 */ /* 0x000fc80000000000 */
[----:B------:R-:W-:Y:S01]  /*50c0*/  FADD R24, R27, R16 ;  /* 0x000000101b187221 */ /* 0x000fe20000000000 */
[----:B------:R-:W-:-:S03]  /*50d0*/  IMAD.SHL.U32 R27, R13, 0x800000, RZ ;  /* 0x008000000d1b7824 */ /* 0x000fc600078e00ff */
[----:B------:R-:W-:Y:S01]  /*50e0*/  FADD R15, R24, R17 ;  /* 0x00000011180f7221 */ /* 0x000fe20000000000 */
[----:B------:R-:W-:-:S03]  /*50f0*/  FMUL R27, R27, R36 ;  /* 0x000000241b1b7220 */ /* 0x000fc60000400000 */
[----:B------:R-:W-:Y:S02]  /*5100*/  FADD R24, R15, R18 ;  /* 0x000000120f187221 */ /* 0x000fe40000000000 */
[----:B------:R-:W0:Y:S02]  /*5110*/  MUFU.EX2 R15, R50 ;  /* 0x00000032000f7308 */ /* 0x000e240000000800 */
[----:B------:R-:W-:-:S04]  /*5120*/  FADD R13, R24, R19 ;  /* 0x00000013180d7221 */ /* 0x000fc80000000000 */
[----:B------:R-:W-:-:S04]  /*5130*/  FADD R24, R13, R20 ;  /* 0x000000140d187221 */ /* 0x000fc80000000000 */
[----:B------:R-:W-:-:S04]  /*5140*/  FADD R13, R24, R21 ;  /* 0x00000015180d7221 */ /* 0x000fc80000000000 */
[----:B------:R-:W-:Y:S01]  /*5150*/  FADD R24, R13, R22 ;  /* 0x000000160d187221 */ /* 0x000fe20000000000 */
[----:B0-----:R-:W-:-:S03]  /*5160*/  FMUL R33, R14, R15 ;  /* 0x0000000f0e217220 */ /* 0x001fc60000400000 */
[----:B------:R-:W-:-:S04]  /*5170*/  FADD R13, R24, R23 ;  /* 0x00000017180d7221 */ /* 0x000fc80000000000 */
[----:B------:R-:W-:-:S04]  /*5180*/  FADD R24, R13, R28 ;  /* 0x0000001c0d187221 */ /* 0x000fc80000000000 */
        /* <DEDUP_REMOVED lines=8> */
[----:B------:R-:W-:Y:S01]  /*5210*/  FADD R0, R13, R32 ;  /* 0x000000200d007221 */ /* 0x000fe20000000000 */
[----:B------:R-:W-:-:S03]  /*5220*/  IMAD.SHL.U32 R13, R11, 0x800000, RZ ;  /* 0x008000000b0d7824 */ /* 0x000fc600078e00ff */
[----:B------:R-:W-:Y:S01]  /*5230*/  FADD R11, R0, R31 ;  /* 0x0000001f000b7221 */ /* 0x000fe20000000000 */
[----:B------:R-:W-:Y:S01]  /*5240*/  SHF.L.U32 R0, R12, 0x17, RZ ;  /* 0x000000170c007819 */ /* 0x000fe200000006ff */
[----:B------:R-:W-:Y:S02]  /*5250*/  FMUL R29, R13, R44 ;  /* 0x0000002c0d1d7220 */ /* 0x000fe40000400000 */
        /* <DEDUP_REMOVED lines=13> */
.L_x_26014:
        /* <DEDUP_REMOVED lines=12> */
[----:B0-----:R-:W-:Y:S05]  /*53f0*/  CALL.REL.NOINC `($__internal_416_$__cuda_sm3x_div_rn_noftz_f32_slowpath) ;  /* 0x0000004000807944 */ /* 0x001fea0003c00000 */
[----:B------:R-:W-:-:S07]  /*5400*/  MOV R12, R6 ;  /* 0x00000006000c7202 */ /* 0x000fce0000000f00 */
.L_x_25919:
[----:B------:R-:W-:Y:S05]  /*5410*/  BSYNC.RECONVERGENT B2 ;  /* 0x0000000000027941 */ /* 0x000fea0003800200 */
.L_x_25918:
        /* <DEDUP_REMOVED lines=12> */
[----:B0-----:R-:W-:Y:S05]  /*54e0*/  CALL.REL.NOINC `($__internal_416_$__cuda_sm3x_div_rn_noftz_f32_slowpath) ;  /* 0x0000004000447944 */ /* 0x001fea0003c00000 */
[----:B------:R-:W-:-:S07]  /*54f0*/  MOV R13, R6 ;  /* 0x00000006000d7202 */ /* 0x000fce0000000f00 */
.L_x_25921:
[----:B------:R-:W-:Y:S05]  /*5500*/  BSYNC.RECONVERGENT B2 ;  /* 0x0000000000027941 */ /* 0x000fea0003800200 */
.L_x_25920:
        /* <DEDUP_REMOVED lines=12> */
[----:B0-----:R-:W-:Y:S05]  /*55d0*/  CALL.REL.NOINC `($__internal_416_$__cuda_sm3x_div_rn_noftz_f32_slowpath) ;  /* 0x0000004000087944 */ /* 0x001fea0003c00000 */
[----:B------:R-:W-:-:S07]  /*55e0*/  MOV R2, R6 ;  /* 0x0000000600027202 */ /* 0x000fce0000000f00 */
.L_x_25923:
[----:B------:R-:W-:Y:S05]  /*55f0*/  BSYNC.RECONVERGENT B2 ;  /* 0x0000000000027941 */ /* 0x000fea0003800200 */
.L_x_25922:
        /* <DEDUP_REMOVED lines=12> */
[----:B0-----:R-:W-:Y:S05]  /*56c0*/  CALL.REL.NOINC `($__internal_416_$__cuda_sm3x_div_rn_noftz_f32_slowpath) ;  /* 0x0000003c00cc7944 */ /* 0x001fea0003c00000 */
[----:B------:R-:W-:-:S07]  /*56d0*/  IMAD.MOV.U32 R3, RZ, RZ, R6 ;  /* 0x000000ffff037224 */ /* 0x000fce00078e0006 */
.L_x_25925:
[----:B------:R-:W-:Y:S05]  /*56e0*/  BSYNC.RECONVERGENT B2 ;  /* 0x0000000000027941 */ /* 0x000fea0003800200 */
.L_x_25924:
        /* <DEDUP_REMOVED lines=13> */
[----:B------:R-:W-:-:S07]  /*57c0*/  MOV R4, R6 ;  /* 0x0000000600047202 */ /* 0x000fce0000000f00 */
.L_x_25927:
[----:B------:R-:W-:Y:S05]  /*57d0*/  BSYNC.RECONVERGENT B2 ;  /* 0x0000000000027941 */ /* 0x000fea0003800200 */
.L_x_25926:
        /* <DEDUP_REMOVED lines=14> */
.L_x_25929:
[----:B------:R-:W-:Y:S05]  /*58c0*/  BSYNC.RECONVERGENT B2 ;  /* 0x0000000000027941 */ /* 0x000fea0003800200 */
.L_x_25928:
        /* <DEDUP_REMOVED lines=14> */
.L_x_25931:
[----:B------:R-:W-:Y:S05]  /*59b0*/  BSYNC.RECONVERGENT B2 ;  /* 0x0000000000027941 */ /* 0x000fea0003800200 */
.L_x_25930:
        /* <DEDUP_REMOVED lines=14> */
.L_x_25933:
[----:B------:R-:W-:Y:S05]  /*5aa0*/  BSYNC.RECONVERGENT B2 ;  /* 0x0000000000027941 */ /* 0x000fea0003800200 */
.L_x_25932:
        /* <DEDUP_REMOVED lines=14> */
.L_x_25935:
[----:B------:R-:W-:Y:S05]  /*5b90*/  BSYNC.RECONVERGENT B2 ;  /* 0x0000000000027941 */ /* 0x000fea0003800200 */
.L_x_25934:
        /* <DEDUP_REMOVED lines=14> */
.L_x_25937:
[----:B------:R-:W-:Y:S05]  /*5c80*/  BSYNC.RECONVERGENT B2 ;  /* 0x0000000000027941 */ /* 0x000fea0003800200 */
.L_x_25936:
        /* <DEDUP_REMOVED lines=14> */
.L_x_25939:
[----:B------:R-:W-:Y:S05]  /*5d70*/  BSYNC.RECONVERGENT B2 ;  /* 0x0000000000027941 */ /* 0x000fea0003800200 */
.L_x_25938:
        /* <DEDUP_REMOVED lines=14> */
.L_x_25941:
[----:B------:R-:W-:Y:S05]  /*5e60*/  BSYNC.RECONVERGENT B2 ;  /* 0x0000000000027941 */ /* 0x000fea0003800200 */
.L_x_25940:
        /* <DEDUP_REMOVED lines=14> */
.L_x_25943:
[----:B------:R-:W-:Y:S05]  /*5f50*/  BSYNC.RECONVERGENT B2 ;  /* 0x0000000000027941 */ /* 0x000fea0003800200 */
.L_x_25942:
        /* <DEDUP_REMOVED lines=14> */
.L_x_25945:
[----:B------:R-:W-:Y:S05]  /*6040*/  BSYNC.RECONVERGENT B2 ;  /* 0x0000000000027941 */ /* 0x000fea0003800200 */
.L_x_25944:
        /* <DEDUP_REMOVED lines=14> */
.L_x_25947:
[----:B------:R-:W-:Y:S05]  /*6130*/  BSYNC.RECONVERGENT B2 ;  /* 0x0000000000027941 */ /* 0x000fea0003800200 */
.L_x_25946:
        /* <DEDUP_REMOVED lines=14> */
.L_x_25949:
[----:B------:R-:W-:Y:S05]  /*6220*/  BSYNC.RECONVERGENT B2 ;  /* 0x0000000000027941 */ /* 0x000fea0003800200 */
.L_x_25948:
        /* <DEDUP_REMOVED lines=14> */
.L_x_25951:
[----:B------:R-:W-:Y:S05]  /*6310*/  BSYNC.RECONVERGENT B2 ;  /* 0x0000000000027941 */ /* 0x000fea0003800200 */
.L_x_25950:
        /* <DEDUP_REMOVED lines=14> */
.L_x_25953:
[----:B------:R-:W-:Y:S05]  /*6400*/  BSYNC.RECONVERGENT B2 ;  /* 0x0000000000027941 */ /* 0x000fea0003800200 */
.L_x_25952:
        /* <DEDUP_REMOVED lines=14> */
.L_x_25955:
[----:B------:R-:W-:Y:S05]  /*64f0*/  BSYNC.RECONVERGENT B2 ;  /* 0x0000000000027941 */ /* 0x000fea0003800200 */
.L_x_25954:
        /* <DEDUP_REMOVED lines=12> */
[----:B------:R-:W-:Y:S05]  /*65c0*/  CALL.REL.NOINC `($__internal_416_$__cuda_sm3x_div_rn_noftz_f32_slowpath) ;  /* 0x00000030000c7944 */ /* 0x000fea0003c00000 */
[----:B------:R-:W-:-:S07]  /*65d0*/  IMAD.MOV.U32 R39, RZ, RZ, R6 ;  /* 0x000000ffff277224 */ /* 0x000fce00078e0006 */
.L_x_25957:
[----:B------:R-:W-:Y:S05]  /*65e0*/  BSYNC.RECONVERGENT B2 ;  /* 0x0000000000027941 */ /* 0x000fea0003800200 */
.L_x_25956:
        /* <DEDUP_REMOVED lines=12> */
[----:B------:R-:W-:Y:S05]  /*66b0*/  CALL.REL.NOINC `($__internal_416_$__cuda_sm3x_div_rn_noftz_f32_slowpath) ;  /* 0x0000002c00d07944 */ /* 0x000fea0003c00000 */
[----:B------:R-:W-:-:S07]  /*66c0*/  MOV R26, R6 ;  /* 0x00000006001a7202 */ /* 0x000fce0000000f00 */
.L_x_25959:
[----:B------:R-:W-:Y:S05]  /*66d0*/  BSYNC.RECONVERGENT B2 ;  /* 0x0000000000027941 */ /* 0x000fea0003800200 */
.L_x_25958:
        /* <DEDUP_REMOVED lines=12> */
[----:B------:R-:W-:Y:S05]  /*67a0*/  CALL.REL.NOINC `($__internal_416_$__cuda_sm3x_div_rn_noftz_f32_slowpath) ;  /* 0x0000002c00947944 */ /* 0x000fea0003c00000 */
[----:B------:R-:W-:-:S07]  /*67b0*/  MOV R27, R6 ;  /* 0x00000006001b7202 */ /* 0x000fce0000000f00 */
.L_x_25961:
[----:B------:R-:W-:Y:S05]  /*67c0*/  BSYNC.RECONVERGENT B2 ;  /* 0x0000000000027941 */ /* 0x000fea0003800200 */
.L_x_25960:
        /* <DEDUP_REMOVED lines=12> */
[----:B------:R-:W-:Y:S05]  /*6890*/  CALL.REL.NOINC `($__internal_416_$__cuda_sm3x_div_rn_noftz_f32_slowpath) ;  /* 0x0000002c00587944 */ /* 0x000fea0003c00000 */
[----:B------:R-:W-:-:S07]  /*68a0*/  MOV R24, R6 ;  /* 0x0000000600187202 */ /* 0x000fce0000000f00 */
.L_x_25963:
[----:B------:R-:W-:Y:S05]  /*68b0*/  BSYNC.RECONVERGENT B2 ;  /* 0x0000000000027941 */ /* 0x000fea0003800200 */
.L_x_25962:
        /* <DEDUP_REMOVED lines=13> */
[----:B------:R-:W-:-:S07]  /*6990*/  IMAD.MOV.U32 R25, RZ, RZ, R6 ;  /* 0x000000ffff197224 */ /* 0x000fce00078e0006 */
.L_x_25965:
[----:B------:R-:W-:Y:S05]  /*69a0*/  BSYNC.RECONVERGENT B2 ;  /* 0x0000000000027941 */ /* 0x000fea0003800200 */
.L_x_25964:
        /* <DEDUP_REMOVED lines=14> */
.L_x_25967:
[----:B------:R-:W-:Y:S05]  /*6a90*/  BSYNC.RECONVERGENT B2 ;  /* 0x0000000000027941 */ /* 0x000fea0003800200 */
.L_x_25966:
        /* <DEDUP_REMOVED lines=14> */
.L_x_25969:
[----:B------:R-:W-:Y:S05]  /*6b80*/  BSYNC.RECONVERGENT B2 ;  /* 0x0000000000027941 */ /* 0x000fea0003800200 */
.L_x_25968:
        /* <DEDUP_REMOVED lines=14> */
.L_x_25971:
[----:B------:R-:W-:Y:S05]  /*6c70*/  BSYNC.RECONVERGENT B2 ;  /* 0x0000000000027941 */ /* 0x000fea0003800200 */
.L_x_25970:
        /* <DEDUP_REMOVED lines=14> */
.L_x_25973:
[----:B------:R-:W-:Y:S05]  /*6d60*/  BSYNC.RECONVERGENT B2 ;  /* 0x0000000000027941 */ /* 0x000fea0003800200 */
.L_x_25972:
[----:B------:R-:W0:Y:S01]  /*6d70*/  LDC.64 R6, c[0x0][0x3f0] ;  /* 0x0000fc00ff067b82 */ /* 0x000e220000000a00 */
[----:B------:R-:W-:Y:S01]  /*6d80*/  BSSY.RECONVERGENT B0, `(.L_x_25974) ;  /* 0x0000016000007945 */ /* 0x000fe20003800200 */
[-C--:B0-----:R-:W-:Y:S02]  /*6d90*/  ISETP.GE.U32.AND P1, PT, R65, R6.reuse, PT ;  /* 0x000000064100720c */ /* 0x081fe40003f26070 */
[-C--:B------:R-:W-:Y:S02]  /*6da0*/  ISETP.GE.U32.AND P3, PT, R63, R6.reuse, PT ;  /* 0x000000063f00720c */ /* 0x080fe40003f66070 */
[----:B------:R-:W-:Y:S02]  /*6db0*/  ISETP.GE.U32.AND P2, PT, R61, R6, PT ;  /* 0x000000063d00720c */ /* 0x000fe40003f46070 */
        /* <DEDUP_REMOVED lines=18> */
.L_x_25975:
[----:B------:R-:W-:Y:S05]  /*6ee0*/  BSYNC.RECONVERGENT B0 ;  /* 0x0000000000007941 */ /* 0x000fea0003800200 */
.L_x_25974:
        /* <DEDUP_REMOVED lines=18> */
.L_x_25977:
[----:B------:R-:W-:Y:S05]  /*7010*/  BSYNC.RECONVERGENT B0 ;  /* 0x0000000000007941 */ /* 0x000fea0003800200 */
.L_x_25976:
        /* <DEDUP_REMOVED lines=12> */
[----:B-1----:R-:W-:Y:S01]  /*70e0*/  MOV R2, R63 ;  /* 0x0000003f00027202 */ /* 0x002fe20000000f00 */
[----:B0-----:R-:W-:Y:S01]  /*70f0*/  IMAD R13, R40, UR38, RZ ;  /* 0x00000026280d7c24 */ /* 0x001fe2000f8e02ff */
        /* <DEDUP_REMOVED lines=14> */
.L_x_25979:
[----:B------:R-:W-:Y:S05]  /*71e0*/  BSYNC.RECONVERGENT B0 ;  /* 0x0000000000007941 */ /* 0x000fea0003800200 */
.L_x_25978:
[----:B------:R-:W-:Y:S04]  /*71f0*/  BSSY.RECONVERGENT B0, `(.L_x_25980) ;  /* 0x0000012000007945 */ /* 0x000fe80003800200 */
[----:B------:R-:W-:Y:S05]  /*7200*/  @P2 BRA `(.L_x_25981) ;  /* 0x0000000000402947 */ /* 0x000fea0003800000 */
[----:B-12---:R-:W-:Y:S02]  /*7210*/  HFMA2 R3, -RZ, RZ, 0, 0 ;  /* 0x00000000ff037431 */ /* 0x006fe400000001ff */
        /* <DEDUP_REMOVED lines=15> */
.L_x_25981:
[----:B------:R-:W-:Y:S05]  /*7310*/  BSYNC.RECONVERGENT B0 ;  /* 0x0000000000007941 */ /* 0x000fea0003800200 */
.L_x_25980:
        /* <DEDUP_REMOVED lines=18> */
.L_x_25983:
[----:B------:R-:W-:Y:S05]  /*7440*/  BSYNC.RECONVERGENT B0 ;  /* 0x0000000000007941 */ /* 0x000fea0003800200 */
.L_x_25982:
        /* <DEDUP_REMOVED lines=18> */
.L_x_25985:
[----:B------:R-:W-:Y:S05]  /*7570*/  BSYNC.RECONVERGENT B0 ;  /* 0x0000000000007941 */ /* 0x000fea0003800200 */
.L_x_25984:
        /* <DEDUP_REMOVED lines=18> */
.L_x_25987:
[----:B------:R-:W-:Y:S05]  /*76a0*/  BSYNC.RECONVERGENT B0 ;  /* 0x0000000000007941 */ /* 0x000fea0003800200 */
.L_x_25986:
        /* <DEDUP_REMOVED lines=14> */
[----:B-1234-:R-:W-:Y:S02]  /*7790*/  HFMA2 R3, -RZ, RZ, 0, 0 ;  /* 0x00000000ff037431 */ /* 0x01efe400000001ff */
        /* <DEDUP_REMOVED lines=15> */
.L_x_25989:
[----:B------:R-:W-:Y:S05]  /*7890*/  BSYNC.RECONVERGENT B0 ;  /* 0x0000000000007941 */ /* 0x000fea0003800200 */
.L_x_25988:
        /* <DEDUP_REMOVED lines=18> */
.L_x_25991:
[----:B------:R-:W-:Y:S05]  /*79c0*/  BSYNC.RECONVERGENT B0 ;  /* 0x0000000000007941 */ /* 0x000fea0003800200 */
.L_x_25990:
        /* <DEDUP_REMOVED lines=18> */
.L_x_25993:
[----:B------:R-:W-:Y:S05]  /*7af0*/  BSYNC.RECONVERGENT B0 ;  /* 0x0000000000007941 */ /* 0x000fea0003800200 */
.L_x_25992:
        /* <DEDUP_REMOVED lines=18> */
.L_x_25995:
[----:B------:R-:W-:Y:S05]  /*7c20*/  BSYNC.RECONVERGENT B0 ;  /* 0x0000000000007941 */ /* 0x000fea0003800200 */
.L_x_25994:
        /* <DEDUP_REMOVED lines=18> */
.L_x_25997:
[----:B------:R-:W-:Y:S05]  /*7d50*/  BSYNC.RECONVERGENT B0 ;  /* 0x0000000000007941 */ /* 0x000fea0003800200 */
.L_x_25996:
        /* <DEDUP_REMOVED lines=18> */
.L_x_25999:
[----:B------:R-:W-:Y:S05]  /*7e80*/  BSYNC.RECONVERGENT B0 ;  /* 0x0000000000007941 */ /* 0x000fea0003800200 */
.L_x_25998:
        /* <DEDUP_REMOVED lines=18> */
.L_x_26001:
[----:B------:R-:W-:Y:S05]  /*7fb0*/  BSYNC.RECONVERGENT B0 ;  /* 0x0000000000007941 */ /* 0x000fea0003800200 */
.L_x_26000:
        /* <DEDUP_REMOVED lines=8> */
[----:B------:R-:W-:Y:S05]  /*8040*/  EXIT ;  /* 0x000000000000794d */ /* 0x000fea0003800000 */
.L_x_25917:
[----:B------:R-:W-:Y:S01]  /*8050*/  BSSY B0, `(.L_x_26003) ;  /* 0x0000007000007945 */ /* 0x000fe20003800000 */
[----:B------:R-:W-:Y:S01]  /*8060*/  MOV R12, 0x10 ;  /* 0x00000010000c7802 */ /* 0x000fe20000000f00 */
[----:B------:R-:W-:Y:S01]  /*8070*/  IMAD.MOV.U32 R11, RZ, RZ, 0x1f ;  /* 0x0000001fff0b7424 */ /* 0x000fe200078e00ff */
[----:B------:R-:W-:-:S07]  /*8080*/  MOV R15, 0xffffffff ;  /* 0xffffffff000f7802 */ /* 0x000fce0000000f00 */
[----:B------:R-:W-:Y:S05]  /*8090*/  WARPSYNC.COLLECTIVE R15, `(.L_x_26004) ;  /* 0x000000000f087348 */ /* 0x000fea0003c00000 */
[----:B------:R0:W1:Y:S02]  /*80a0*/  SHFL.BFLY P6, R14, R13, R12, R11 ;  /* 0x0c00000c0d0e7389 */ /* 0x00006400000c000b */
[----:B01----:R-:W-:Y:S05]  /*80b0*/  ENDCOLLECTIVE ;  /* 0x000000000000791b */ /* 0x003fea0003800000 */
.L_x_26004:
[----:B------:R-:W-:Y:S05]  /*80c0*/  BSYNC B0 ;  /* 0x0000000000007941 */ /* 0x000fea0003800000 */
.L_x_26003:
        /* <DEDUP_REMOVED lines=9> */
.L_x_26005:
[----:B------:R-:W-:Y:S01]  /*8160*/  HFMA2 R12, -RZ, RZ, 0, 2.384185791015625e-07 ;  /* 0x00000004ff0c7431 */ /* 0x000fe200000001ff */
[----:B------:R-:W-:-:S04]  /*8170*/  FMNMX R0, R13, R14, !PT ;  /* 0x0000000e0d007209 */ /* 0x000fc80007800000 */
[----:B------:R-:W-:-:S07]  /*8180*/  MOV R13, R0 ;  /* 0x00000000000d7202 */ /* 0x000fce0000000f00 */
[----:B------:R-:W-:Y:S05]  /*8190*/  WARPSYNC.COLLECTIVE R15, `(.L_x_26006) ;  /* 0x000000000f087348 */ /* 0x000fea0003c00000 */
[----:B------:R0:W1:Y:S02]  /*81a0*/  SHFL.BFLY P6, R14, R13, R12, R11 ;  /* 0x0c00000c0d0e7389 */ /* 0x00006400000c000b */
[----:B01----:R-:W-:Y:S05]  /*81b0*/  ENDCOLLECTIVE ;  /* 0x000000000000791b */ /* 0x003fea0003800000 */
.L_x_26006:
[----:B------:R-:W-:Y:S01]  /*81c0*/  IMAD.MOV.U32 R12, RZ, RZ, 0x2 ;  /* 0x00000002ff0c7424 */ /* 0x000fe200078e00ff */
[----:B------:R-:W-:-:S04]  /*81d0*/  FMNMX R2, R0, R14, !PT ;  /* 0x0000000e00027209 */ /* 0x000fc80007800000 */
[----:B------:R-:W-:-:S07]  /*81e0*/  MOV R13, R2 ;  /* 0x00000002000d7202 */ /* 0x000fce0000000f00 */
[----:B------:R-:W-:Y:S05]  /*81f0*/  WARPSYNC.COLLECTIVE R15, `(.L_x_26007) ;  /* 0x000000000f087348 */ /* 0x000fea0003c00000 */
[----:B------:R0:W1:Y:S02]  /*8200*/  SHFL.BFLY P6, R14, R13, R12, R11 ;  /* 0x0c00000c0d0e7389 */ /* 0x00006400000c000b */
[----:B01----:R-:W-:Y:S05]  /*8210*/  ENDCOLLECTIVE ;  /* 0x000000000000791b */ /* 0x003fea0003800000 */
.L_x_26007:
[----:B------:R-:W-:Y:S01]  /*8220*/  HFMA2 R12, -RZ, RZ, 0, 5.9604644775390625e-08 ;  /* 0x00000001ff0c7431 */ /* 0x000fe200000001ff */
[----:B------:R-:W-:-:S04]  /*8230*/  FMNMX R3, R2, R14, !PT ;  /* 0x0000000e02037209 */ /* 0x000fc80007800000 */
[----:B------:R-:W-:-:S07]  /*8240*/  MOV R13, R3 ;  /* 0x00000003000d7202 */ /* 0x000fce0000000f00 */
[----:B------:R-:W-:Y:S05]  /*8250*/  WARPSYNC.COLLECTIVE R15, `(.L_x_26008) ;  /* 0x000000000f087348 */ /* 0x000fea0003c00000 */
[----:B------:R0:W1:Y:S02]  /*8260*/  SHFL.BFLY P6, R14, R13, R12, R11 ;  /* 0x0c00000c0d0e7389 */ /* 0x00006400000c000b */
[----:B01----:R-:W-:Y:S05]  /*8270*/  ENDCOLLECTIVE ;  /* 0x000000000000791b */ /* 0x003fea0003800000 */
.L_x_26008:
        /* <DEDUP_REMOVED lines=32> */
[----:B------:R-:W-:Y:S01]  /*8480*/  SHF.L.U32 R6, R17, 0x17, RZ ;  /* 0x0000001711067819 */ /* 0x000fe200000006ff */
[----:B------:R-:W-:-:S02]  /*8490*/  FFMA.SAT R17, R4, R69, 0.5 ;  /* 0x3f00000004117423 */ /* 0x000fc40000002045 */
[C---:B------:R-:W-:Y:S02]  /*84a0*/  FFMA R19, R2.reuse, 1.4426950216293334961, -R19 ;  /* 0x3fb8aa3b02137823 */ /* 0x040fe40000000813 */
[-C--:B------:R-:W-:Y:S02]  /*84b0*/  FFMA.RM R17, R17, R50.reuse, 12582913 ;  /* 0x4b40000111117423 */ /* 0x080fe40000004032 */
[----:B------:R-:W-:Y:S02]  /*84c0*/  FFMA R19, R2, 1.925963033500011079e-08, R19 ;  /* 0x32a5706002137823 */ /* 0x000fe40000000013 */
[C---:B------:R-:W-:Y:S01]  /*84d0*/  FADD R21, R17.reuse, -12583039 ;  /* 0xcb40007f11157421 */ /* 0x040fe20000000000 */
[----:B------:R-:W-:Y:S01]  /*84e0*/  SHF.L.U32 R2, R17, 0x17, RZ ;  /* 0x0000001711027819 */ /* 0x000fe200000006ff */
[----:B------:R-:W-:Y:S02]  /*84f0*/  FFMA.SAT R17, R3, R69, 0.5 ;  /* 0x3f00000003117423 */ /* 0x000fe40000002045 */
[----:B------:R-:W-:Y:S01]  /*8500*/  FFMA R21, R4, 1.4426950216293334961, -R21 ;  /* 0x3fb8aa3b04157823 */ /* 0x000fe20000000815 */
[----:B------:R-:W0:Y:S01]  /*8510*/  MUFU.EX2 R19, R19 ;  /* 0x0000001300137308 */ /* 0x000e220000000800 */
[----:B------:R-:W-:-:S02]  /*8520*/  FFMA.RM R17, R17, R50, 12582913 ;  /* 0x4b40000111117423 */ /* 0x000fc40000004032 */
        /* <DEDUP_REMOVED lines=8> */
[-C--:B------:R-:W-:Y:S01]  /*85b0*/  FFMA.RM R17, R17, R50.reuse, 12582913 ;  /* 0x4b40000111117423 */ /* 0x080fe20000004032 */
[----:B------:R-:W0:Y:S03]  /*85c0*/  MUFU.EX2 R10, R10 ;  /* 0x0000000a000a7308 */ /* 0x000e260000000800 */
[C---:B------:R-:W-:Y:S01]  /*85d0*/  FADD R19, R17.reuse, -12583039 ;  /* 0xcb40007f11137421 */ /* 0x040fe20000000000 */
[----:B------:R-:W-:Y:S02]  /*85e0*/  IMAD.SHL.U32 R4, R17, 0x800000, RZ ;  /* 0x0080000011047824 */ /* 0x000fe400078e00ff */
[----:B------:R-:W-:Y:S01]  /*85f0*/  FFMA.SAT R17, R5, R69, 0.5 ;  /* 0x3f00000005117423 */ /* 0x000fe20000002045 */
[----:B------:R-:W-:Y:S01]  /*8600*/  FFMA R19, R0, 1.4426950216293334961, -R19 ;  /* 0x3fb8aa3b00137823 */ /* 0x000fe20000000813 */
[----:B-1----:R-:W-:Y:S02]  /*8610*/  FMUL R2, R2, R21 ;  /* 0x0000001502027220 */ /* 0x002fe40000400000 */
[----:B------:R-:W-:Y:S01]  /*8620*/  FFMA.RM R17, R17, R50, 12582913 ;  /* 0x4b40000111117423 */ /* 0x000fe20000004032 */
[----:B------:R-:W-:-:S03]  /*8630*/  FFMA R19, R0, 1.925963033500011079e-08, R19 ;  /* 0x32a5706000137823 */ /* 0x000fc60000000013 */
[----:B------:R-:W-:-:S04]  /*8640*/  FADD R0, R17, -12583039 ;  /* 0xcb40007f11007421 */ /* 0x000fc80000000000 */
[----:B------:R-:W-:Y:S01]  /*8650*/  FFMA R0, R5, 1.4426950216293334961, -R0 ;  /* 0x3fb8aa3b05007823 */ /* 0x000fe20000000800 */
[----:B0-----:R-:W-:Y:S01]  /*8660*/  FMUL R3, R3, R10 ;  /* 0x0000000a03037220 */ /* 0x001fe20000400000 */
[----:B------:R-:W0:Y:S02]  /*8670*/  MUFU.EX2 R19, R19 ;  /* 0x0000001300137308 */ /* 0x000e240000000800 */
        /* <DEDUP_REMOVED lines=45> */
[----:B------:R-:W-:-:S03]  /*8950*/  SHF.L.U32 R17, R17, 0x17, RZ ;  /* 0x0000001711117819 */ /* 0x000fc600000006ff */
[----:B------:R-:W1:Y:S01]  /*8960*/  MUFU.EX2 R19, R19 ;  /* 0x0000001300137308 */ /* 0x000e620000000800 */
[----:B------:R-:W-:Y:S01]  /*8970*/  FFMA R0, R31, 1.4426950216293334961, -R0 ;  /* 0x3fb8aa3b1f007823 */ /* 0x000fe20000000800 */
[----:B0-----:R-:W-:-:S03]  /*8980*/  FMUL R10, R10, R37 ;  /* 0x000000250a0a7220 */ /* 0x001fc60000400000 */
[----:B------:R-:W-:-:S06]  /*8990*/  FFMA R0, R31, 1.925963033500011079e-08, R0 ;  /* 0x32a570601f007823 */ /* 0x000fcc0000000000 */
[----:B------:R-:W0:Y:S01]  /*89a0*/  MUFU.EX2 R0, R0 ;  /* 0x0000000000007308 */ /* 0x000e220000000800 */
[----:B-1----:R-:W-:Y:S01]  /*89b0*/  FMUL R16, R16, R19 ;  /* 0x0000001310107220 */ /* 0x002fe20000400000 */
[----:B------:R-:W-:-:S04]  /*89c0*/  FFMA.SAT R19, R28, R69, 0.5 ;  /* 0x3f0000001c137423 */ /* 0x000fc80000002045 */
[----:B------:R-:W-:-:S04]  /*89d0*/  FFMA.RM R19, R19, R50, 12582913 ;  /* 0x4b40000113137423 */ /* 0x000fc80000004032 */
[C---:B------:R-:W-:Y:S01]  /*89e0*/  FADD R21, R19.reuse, -12583039 ;  /* 0xcb40007f13157421 */ /* 0x040fe20000000000 */
[----:B------:R-:W-:Y:S02]  /*89f0*/  IMAD.SHL.U32 R18, R19, 0x800000, RZ ;  /* 0x0080000013127824 */ /* 0x000fe400078e00ff */
[----:B------:R-:W-:Y:S01]  /*8a00*/  FFMA.SAT R19, R27, R69, 0.5 ;  /* 0x3f0000001b137423 */ /* 0x000fe20000002045 */
[----:B0-----:R-:W-:Y:S01]  /*8a10*/  FMUL R17, R17, R0 ;  /* 0x0000000011117220 */ /* 0x001fe20000400000 */
[C---:B------:R-:W-:Y:S02]  /*8a20*/  FFMA R21, R28.reuse, 1.4426950216293334961, -R21 ;  /* 0x3fb8aa3b1c157823 */ /* 0x040fe40000000815 */
[----:B------:R-:W-:Y:S02]  /*8a30*/  FFMA.RM R19, R19, R50, 12582913 ;  /* 0x4b40000113137423 */ /* 0x000fe40000004032 */
[----:B------:R-:W-:Y:S02]  /*8a40*/  FFMA R21, R28, 1.925963033500011079e-08, R21 ;  /* 0x32a570601c157823 */ /* 0x000fe40000000015 */
[C---:B------:R-:W-:Y:S01]  /*8a50*/  FADD R0, R19.reuse, -12583039 ;  /* 0xcb40007f13007421 */ /* 0x040fe20000000000 */
[----:B------:R-:W-:-:S03]  /*8a60*/  SHF.L.U32 R19, R19, 0x17, RZ ;  /* 0x0000001713137819 */ /* 0x000fc600000006ff */
[----:B------:R-:W0:Y:S01]  /*8a70*/  MUFU.EX2 R21, R21 ;  /* 0x0000001500157308 */ /* 0x000e220000000800 */
[----:B------:R-:W-:-:S04]  /*8a80*/  FFMA R0, R27, 1.4426950216293334961, -R0 ;  /* 0x3fb8aa3b1b007823 */ /* 0x000fc80000000800 */
[----:B------:R-:W-:-:S06]  /*8a90*/  FFMA R0, R27, 1.925963033500011079e-08, R0 ;  /* 0x32a570601b007823 */ /* 0x000fcc0000000000 */
[----:B------:R-:W1:Y:S01]  /*8aa0*/  MUFU.EX2 R0, R0 ;  /* 0x0000000000007308 */ /* 0x000e620000000800 */
[----:B0-----:R-:W-:Y:S01]  /*8ab0*/  FMUL R18, R18, R21 ;  /* 0x0000001512127220 */ /* 0x001fe20000400000 */
[----:B------:R-:W-:-:S04]  /*8ac0*/  FFMA.SAT R21, R26, R69, 0.5 ;  /* 0x3f0000001a157423 */ /* 0x000fc80000002045 */
[----:B------:R-:W-:-:S04]  /*8ad0*/  FFMA.RM R21, R21, R50, 12582913 ;  /* 0x4b40000115157423 */ /* 0x000fc80000004032 */
[C---:B------:R-:W-:Y:S01]  /*8ae0*/  FADD R23, R21.reuse, -12583039 ;  /* 0xcb40007f15177421 */ /* 0x040fe20000000000 */
[----:B------:R-:W-:Y:S01]  /*8af0*/  SHF.L.U32 R20, R21, 0x17, RZ ;  /* 0x0000001715147819 */ /* 0x000fe200000006ff */
[----:B------:R-:W-:Y:S01]  /*8b00*/  FFMA.SAT R21, R24, R69, 0.5 ;  /* 0x3f00000018157423 */ /* 0x000fe20000002045 */
[----:B-1----:R-:W-:Y:S01]  /*8b10*/  FMUL R19, R19, R0 ;  /* 0x0000000013137220 */ /* 0x002fe20000400000 */
[C---:B------:R-:W-:Y:S02]  /*8b20*/  FFMA R23, R26.reuse, 1.4426950216293334961, -R23 ;  /* 0x3fb8aa3b1a177823 */ /* 0x040fe40000000817 */
[----:B------:R-:W-:Y:S02]  /*8b30*/  FFMA.RM R21, R21, R50, 12582913 ;  /* 0x4b40000115157423 */ /* 0x000fe40000004032 */
[----:B------:R-:W-:Y:S02]  /*8b40*/  FFMA R23, R26, 1.925963033500011079e-08, R23 ;  /* 0x32a570601a177823 */ /* 0x000fe40000000017 */
        /* <DEDUP_REMOVED lines=146> */
.L_x_26009:
[----:B------:R-:W-:Y:S02]  /*9470*/  HFMA2 R12, -RZ, RZ, 0, 4.76837158203125e-07 ;  /* 0x00000008ff0c7431 */ /* 0x000fe400000001ff */
[----:B------:R-:W-:-:S04]  /*9480*/  FADD R36, R13, R14 ;  /* 0x0000000e0d247221 */ /* 0x000fc80000000000 */
[----:B------:R-:W-:-:S07]  /*9490*/  IMAD.MOV.U32 R13, RZ, RZ, R36 ;  /* 0x000000ffff0d7224 */ /* 0x000fce00078e0024 */
[----:B------:R-:W-:Y:S05]  /*94a0*/  WARPSYNC.COLLECTIVE R15, `(.L_x_26010) ;  /* 0x000000000f087348 */ /* 0x000fea0003c00000 */
[----:B------:R0:W1:Y:S02]  /*94b0*/  SHFL.BFLY P6, R14, R13, R12, R11 ;  /* 0x0c00000c0d0e7389 */ /* 0x00006400000c000b */
[----:B01----:R-:W-:Y:S05]  /*94c0*/  ENDCOLLECTIVE ;  /* 0x000000000000791b */ /* 0x003fea0003800000 */
.L_x_26010:
[----:B------:R-:W-:Y:S02]  /*94d0*/  HFMA2 R12, -RZ, RZ, 0, 2.384185791015625e-07 ;  /* 0x00000004ff0c7431 */ /* 0x000fe400000001ff */
[----:B------:R-:W-:-:S05]  /*94e0*/  FADD R37, R36, R14 ;  /* 0x0000000e24257221 */ /* 0x000fca0000000000 */
[----:B------:R-:W-:-:S07]  /*94f0*/  MOV R13, R37 ;  /* 0x00000025000d7202 */ /* 0x000fce0000000f00 */
[----:B------:R-:W-:Y:S05]  /*9500*/  WARPSYNC.COLLECTIVE R15, `(.L_x_26011) ;  /* 0x000000000f087348 */ /* 0x000fea0003c00000 */
[----:B------:R0:W1:Y:S02]  /*9510*/  SHFL.BFLY P6, R14, R13, R12, R11 ;  /* 0x0c00000c0d0e7389 */ /* 0x00006400000c000b */
[----:B01----:R-:W-:Y:S05]  /*9520*/  ENDCOLLECTIVE ;  /* 0x000000000000791b */ /* 0x003fea0003800000 */
.L_x_26011:
[----:B------:R-:W-:Y:S01]  /*9530*/  MOV R12, 0x2 ;  /* 0x00000002000c7802 */ /* 0x000fe20000000f00 */
[----:B------:R-:W-:-:S04]  /*9540*/  FADD R38, R37, R14 ;  /* 0x0000000e25267221 */ /* 0x000fc80000000000 */
[----:B------:R-:W-:-:S07]  /*9550*/  IMAD.MOV.U32 R13, RZ, RZ, R38 ;  /* 0x000000ffff0d7224 */ /* 0x000fce00078e0026 */
[----:B------:R-:W-:Y:S05]  /*9560*/  WARPSYNC.COLLECTIVE R15, `(.L_x_26012) ;  /* 0x000000000f087348 */ /* 0x000fea0003c00000 */
[----:B------:R0:W1:Y:S02]  /*9570*/  SHFL.BFLY P6, R14, R13, R12, R11 ;  /* 0x0c00000c0d0e7389 */ /* 0x00006400000c000b */
[----:B01----:R-:W-:Y:S05]  /*9580*/  ENDCOLLECTIVE ;  /* 0x000000000000791b */ /* 0x003fea0003800000 */
.L_x_26012:
[----:B------:R-:W-:Y:S02]  /*9590*/  HFMA2 R12, -RZ, RZ, 0, 5.9604644775390625e-08 ;  /* 0x00000001ff0c7431 */ /* 0x000fe400000001ff */
[----:B------:R-:W-:-:S05]  /*95a0*/  FADD R39, R38, R14 ;  /* 0x0000000e26277221 */ /* 0x000fca0000000000 */
[----:B------:R-:W-:-:S07]  /*95b0*/  MOV R13, R39 ;  /* 0x00000027000d7202 */ /* 0x000fce0000000f00 */
[----:B------:R-:W-:Y:S05]  /*95c0*/  WARPSYNC.COLLECTIVE R15, `(.L_x_26013) ;  /* 0x000000000f087348 */ /* 0x000fea0003c00000 */
[----:B------:R0:W1:Y:S02]  /*95d0*/  SHFL.BFLY P6, R14, R13, R12, R11 ;  /* 0x0c00000c0d0e7389 */ /* 0x00006400000c000b */
[----:B01----:R-:W-:Y:S05]  /*95e0*/  ENDCOLLECTIVE ;  /* 0x000000000000791b */ /* 0x003fea0003800000 */
.L_x_26013:
[----:B------:R-:W-:Y:S05]  /*95f0*/  BRA `(.L_x_26014) ;  /* 0xffffffbc004c7947 */ /* 0x000fea000383ffff */
        .weak           $__internal_416_$__cuda_sm3x_div_rn_noftz_f32_slowpath
        .type           $__internal_416_$__cuda_sm3x_div_rn_noftz_f32_slowpath,@function
        .size           $__internal_416_$__cuda_sm3x_div_rn_noftz_f32_slowpath,(.L_x_37793 - $__internal_416_$__cuda_sm3x_div_rn_noftz_f32_slowpath)
$__internal_416_$__cuda_sm3x_div_rn_noftz_f32_slowpath:
        /* <DEDUP_REMOVED lines=34> */
.L_x_26016:
        /* <DEDUP_REMOVED lines=51> */
.L_x_26023:
[----:B------:R-:W-:-:S04]  /*9b50*/  LOP3.LUT R6, R6, 0x80000000, RZ, 0xc0, !PT ;  /* 0x8000000006067812 */ /* 0x000fc800078ec0ff */
[----:B------:R-:W-:Y:S01]  /*9b60*/  LOP3.LUT R6, R6, 0x7f800000, RZ, 0xfc, !PT ;  /* 0x7f80000006067812 */ /* 0x000fe200078efcff */
[----:B------:R-:W-:Y:S06]  /*9b70*/  BRA `(.L_x_26024) ;  /* 0x0000000000047947 */ /* 0x000fec0003800000 */
.L_x_26022:
[----:B------:R-:W-:-:S07]  /*9b80*/  LEA R6, R15, R6, 0x17 ;  /* 0x000000060f067211 */ /* 0x000fce00078eb8ff */
.L_x_26024:
[----:B------:R-:W-:Y:S05]  /*9b90*/  BSYNC.RECONVERGENT B1 ;  /* 0x0000000000017941 */ /* 0x000fea0003800200 */
.L_x_26021:
[----:B------:R-:W-:Y:S05]  /*9ba0*/  BRA `(.L_x_26025) ;  /* 0x0000000000207947 */ /* 0x000fea0003800000 */
.L_x_26020:
[----:B------:R-:W-:-:S04]  /*9bb0*/  LOP3.LUT R6, R11, 0x80000000, R6, 0x48, !PT ;  /* 0x800000000b067812 */ /* 0x000fc800078e4806 */
[----:B------:R-:W-:Y:S01]  /*9bc0*/  LOP3.LUT R6, R6, 0x7f800000, RZ, 0xfc, !PT ;  /* 0x7f80000006067812 */ /* 0x000fe200078efcff */
[----:B------:R-:W-:Y:S06]  /*9bd0*/  BRA `(.L_x_26025) ;  /* 0x0000000000147947 */ /* 0x000fec0003800000 */
.L_x_26019:
[----:B------:R-:W-:Y:S01]  /*9be0*/  LOP3.LUT R6, R11, 0x80000000, R6, 0x48, !PT ;  /* 0x800000000b067812 */ /* 0x000fe200078e4806 */
[----:B------:R-:W-:Y:S06]  /*9bf0*/  BRA `(.L_x_26025) ;  /* 0x00000000000c7947 */ /* 0x000fec0003800000 */
.L_x_26018:
[----:B------:R-:W0:Y:S01]  /*9c00*/  MUFU.RSQ R6, -QNAN ;  /* 0xffc0000000067908 */ /* 0x000e220000001400 */
[----:B------:R-:W-:Y:S05]  /*9c10*/  BRA `(.L_x_26025) ;  /* 0x0000000000047947 */ /* 0x000fea0003800000 */
.L_x_26017:
[----:B------:R-:W-:-:S07]  /*9c20*/  FADD.FTZ R6, R6, R11 ;  /* 0x0000000b06067221 */ /* 0x000fce0000010000 */
.L_x_26025:
[----:B------:R-:W-:Y:S05]  /*9c30*/  BSYNC.RECONVERGENT B0 ;  /* 0x0000000000007941 */ /* 0x000fea0003800200 */
.L_x_26015:
[----:B------:R-:W-:-:S04]  /*9c40*/  HFMA2 R15, -RZ, RZ, 0, 0 ;  /* 0x00000000ff0f7431 */ /* 0x000fc800000001ff */
[----:B0-----:R-:W-:Y:S05]  /*9c50*/  RET.REL.NODEC R14 `(_Z15SoftmaxWarpImplI22BroadcastScaleMaskLoadIffbLm2EiE11DirectStoreIffEfLi2ELi28ELi32ELi1ELb1EL9Algorithm0EEvT_T0_ll) ;  /* 0xffffff600ee87950 */ /* 0x001fea0003c3ffff */
.L_x_26026:
        /* <DEDUP_REMOVED lines=10> */
.L_x_37793:


//--------------------- .text._Z15SoftmaxWarpImplI22BroadcastScaleMaskLoadIffbLm2EiE11DirectStoreIffEfLi2ELi28ELi32ELi1ELb0EL9Algorithm0EEvT_T0_ll --------------------------
	.section	.text._Z15SoftmaxWarpImplI22BroadcastScaleMaskLoadIffbLm2EiE11DirectStoreIffEfLi2ELi28ELi32ELi1ELb0EL9Algorithm0EEvT_T0_ll,"ax",@progbits
	.align	128
        .global         _Z15SoftmaxWarpImplI22BroadcastScaleMaskLoadIffbLm2EiE11DirectStoreIffEfLi2ELi28ELi32ELi1ELb0EL9Algorithm0EEvT_T0_ll
        .type           _Z15SoftmaxWarpImplI22BroadcastScaleMaskLoadIffbLm2EiE11DirectStoreIffEfLi2ELi28ELi32ELi1ELb0EL9Algorithm0EEvT_T0_ll,@function
        .size           _Z15SoftmaxWarpImplI22BroadcastScaleMaskLoadIffbLm2EiE11DirectStoreIffEfLi2ELi28ELi32ELi1ELb0EL9Algorithm0EEvT_T0_ll,(.L_x_37794 - _Z15SoftmaxWarpImplI22BroadcastScaleMaskLoadIffbLm2EiE11DirectStoreIffEfLi2ELi28ELi32ELi1ELb0EL9Algorithm0EEvT_T0_ll)
        .other          _Z15SoftmaxWarpImplI22BroadcastScaleMaskLoadIffbLm2EiE11DirectStoreIffEfLi2ELi28ELi32ELi1ELb0EL9Algorithm0EEvT_T0_ll,@"STO_CUDA_ENTRY STV_DEFAULT"
_Z15SoftmaxWarpImplI22BroadcastScaleMaskLoadIffbLm2EiE11DirectStoreIffEfLi2ELi28ELi32ELi1ELb0EL9Algorithm0EEvT_T0_ll:
.text._Z15SoftmaxWarpImplI22BroadcastScaleMaskLoadIffbLm2EiE11DirectStoreIffEfLi2ELi28ELi32ELi1ELb0EL9Algorithm0EEvT_T0_ll:
        /* <DEDUP_REMOVED lines=26> */
.L_x_26027:
        /* <DEDUP_REMOVED lines=12> */
.L_x_26085:
[----:B0-----:R-:W-:Y:S01]  /*0260*/  IABS R2, UR45 ;  /* 0x0000002d00027c13 */ /* 0x001fe20008000000 */
[----:B------:R-:W-:Y:S01]  /*0270*/  IMAD R0, R40, UR44, R0 ;  /* 0x0000002c28007c24 */ /* 0x000fe2000f8e0200 */
[----:B------:R-:W-:Y:S01]  /*0280*/  UMOV UR4, URZ ;  /* 0x000000ff00047c82 */ /* 0x000fe20008000000 */
[----:B------:R-:W0:Y:S01]  /*0290*/  LDC.64 R10, c[0x0][0x390] ;  /* 0x0000e400ff0a7b82 */ /* 0x000e220000000a00 */
[----:B------:R-:W-:Y:S01]  /*02a0*/  R2UR UR7, R2 ;  /* 0x00000000020772ca */ /* 0x000fe200000e0000 */
[----:B------:R-:W-:Y:S01]  /*02b0*/  VIADD R4, R0, 0x40 ;  /* 0x0000004000047836 */ /* 0x000fe20000000000 */
[C---:B-1----:R-:W-:Y:S02]  /*02c0*/  R2UR UR8, R34.reuse ;  /* 0x00000000220872ca */ /* 0x042fe400000e0000 */
[----:B------:R-:W-:Y:S02]  /*02d0*/  R2UR UR9, R35 ;  /* 0x00000000230972ca */ /* 0x000fe400000e0000 */
[----:B------:R-:W-:Y:S01]  /*02e0*/  IABS R7, R4 ;  /* 0x0000000400077213 */ /* 0x000fe20000000000 */
[----:B------:R-:W1:Y:S01]  /*02f0*/  LDC.64 R12, c[0x0][0x388] ;  /* 0x0000e200ff0c7b82 */ /* 0x000e620000000a00 */
[----:B------:R-:W-:-:S02]  /*0300*/  R2UR UR10, R34 ;  /* 0x00000000220a72ca */ /* 0x000fc400000e0000 */
[----:B------:R-:W-:-:S03]  /*0310*/  R2UR UR11, R35 ;  /* 0x00000000230b72ca */ /* 0x000fc600000e0000 */
[----:B------:R-:W2:Y:S08]  /*0320*/  I2F.RP R2, UR7 ;  /* 0x0000000700027d06 */ /* 0x000eb00008209400 */
[----:B--2---:R-:W2:Y:S02]  /*0330*/  MUFU.RCP R2, R2 ;  /* 0x0000000200027308 */ /* 0x004ea40000001000 */
[----:B--2---:R-:W-:-:S06]  /*0340*/  IADD3 R3, PT, PT, R2, 0xffffffe, RZ ;  /* 0x0ffffffe02037810 */ /* 0x004fcc0007ffe0ff */
[----:B------:R-:W2:Y:S02]  /*0350*/  F2I.FTZ.U32.TRUNC.NTZ R3, R3 ;  /* 0x0000000300037305 */ /* 0x000ea4000021f000 */
[----:B--2---:R-:W-:Y:S02]  /*0360*/  R2UR UR5, R3 ;  /* 0x00000000030572ca */ /* 0x004fe400000e0000 */
        /* <DEDUP_REMOVED lines=10> */
[----:B------:R-:W-:Y:S01]  /*0410*/  ISETP.LT.U32.AND P2, PT, R3, UR7, PT ;  /* 0x0000000703007c0c */ /* 0x000fe2000bf41070 */
[----:B------:R-:W2:Y:S01]  /*0420*/  LDC.64 R8, c[0x0][0x398] ;  /* 0x0000e600ff087b82 */ /* 0x000ea20000000a00 */
[----:B------:R-:W-:Y:S02]  /*0430*/  LOP3.LUT R7, RZ, UR45, RZ, 0x33, !PT ;  /* 0x0000002dff077c12 */ /* 0x000fe4000f8e33ff */
[----:B------:R-:W-:-:S09]  /*0440*/  ISETP.LT.U32.AND P4, PT, R6, UR7, PT ;  /* 0x0000000706007c0c */ /* 0x000fd2000bf81070 */
[----:B------:R-:W-:Y:S02]  /*0450*/  @!P2 IADD3 R3, PT, PT, R3, -UR7, RZ ;  /* 0x800000070303ac10 */ /* 0x000fe4000fffe0ff */
[----:B------:R-:W-:Y:S02]  /*0460*/  @!P2 IADD3 R2, PT, PT, R2, 0x1, RZ ;  /* 0x000000010202a810 */ /* 0x000fe40007ffe0ff */
[----:B------:R-:W-:Y:S01]  /*0470*/  ISETP.GE.U32.AND P0, PT, R3, UR7, PT ;  /* 0x0000000703007c0c */ /* 0x000fe2000bf06070 */
[----:B------:R-:W-:Y:S01]  /*0480*/  @!P4 VIADD R5, R5, 0x1 ;  /* 0x000000010505c836 */ /* 0x000fe20000000000 */
[----:B------:R-:W-:Y:S02]  /*0490*/  LOP3.LUT R3, R0, UR45, RZ, 0x3c, !PT ;  /* 0x0000002d00037c12 */ /* 0x000fe4000f8e3cff */
[----:B------:R-:W-:Y:S02]  /*04a0*/  @!P4 IADD3 R6, PT, PT, R6, -UR7, RZ ;  /* 0x800000070606cc10 */ /* 0x000fe4000fffe0ff */
[----:B------:R-:W-:-:S02]  /*04b0*/  ISETP.GE.AND P3, PT, R3, RZ, PT ;  /* 0x000000ff0300720c */ /* 0x000fc40003f66270 */
[----:B------:R-:W-:Y:S02]  /*04c0*/  ISETP.GE.U32.AND P1, PT, R6, UR7, PT ;  /* 0x0000000706007c0c */ /* 0x000fe4000bf26070 */
[----:B------:R-:W-:Y:S02]  /*04d0*/  LOP3.LUT R6, R4, UR45, RZ, 0x3c, !PT ;  /* 0x0000002d04067c12 */ /* 0x000fe4000f8e3cff */
[----:B------:R-:W-:Y:S02]  /*04e0*/  ISETP.NE.AND P2, PT, RZ, UR45, PT ;  /* 0x0000002dff007c0c */ /* 0x000fe4000bf45270 */
[----:B------:R-:W-:Y:S02]  /*04f0*/  ISETP.GE.AND P5, PT, R6, RZ, PT ;  /* 0x000000ff0600720c */ /* 0x000fe40003fa6270 */
[----:B------:R-:W-:Y:S02]  /*0500*/  @P0 IADD3 R2, PT, PT, R2, 0x1, RZ ;  /* 0x0000000102020810 */ /* 0x000fe40007ffe0ff */
[----:B0-----:R-:W-:-:S02]  /*0510*/  ISETP.NE.U32.AND P0, PT, R10, 0x1, PT ;  /* 0x000000010a00780c */ /* 0x001fc40003f05070 */
[----:B------:R-:W-:Y:S02]  /*0520*/  @!P3 IADD3 R2, PT, PT, -R2, RZ, RZ ;  /* 0x000000ff0202b210 */ /* 0x000fe40007ffe1ff */
[----:B------:R-:W-:Y:S02]  /*0530*/  @P1 IADD3 R5, PT, PT, R5, 0x1, RZ ;  /* 0x0000000105051810 */ /* 0x000fe40007ffe0ff */
[----:B------:R-:W-:Y:S02]  /*0540*/  SEL R2, R7, R2, !P2 ;  /* 0x0000000207027207 */ /* 0x000fe40005000000 */
[----:B--2---:R-:W-:Y:S02]  /*0550*/  ISETP.NE.U32.AND P1, PT, R8, 0x1, PT ;  /* 0x000000010800780c */ /* 0x004fe40003f25070 */
[----:B------:R-:W-:Y:S02]  /*0560*/  @!P5 IADD3 R5, PT, PT, -R5, RZ, RZ ;  /* 0x000000ff0505d210 */ /* 0x000fe40007ffe1ff */
[----:B------:R-:W-:-:S02]  /*0570*/  IADD3 R3, PT, PT, -R2, RZ, RZ ;  /* 0x000000ff02037210 */ /* 0x000fc40007ffe1ff */
[----:B------:R-:W-:Y:S02]  /*0580*/  ISETP.NE.AND.EX P0, PT, R11, RZ, PT, P0 ;  /* 0x000000ff0b00720c */ /* 0x000fe40003f05300 */
[----:B------:R-:W-:Y:S01]  /*0590*/  SEL R5, R7, R5, !P2 ;  /* 0x0000000507057207 */ /* 0x000fe20005000000 */
[----:B------:R-:W-:Y:S01]  /*05a0*/  IMAD R3, R3, UR45, R0 ;  /* 0x0000002d03037c24 */ /* 0x000fe2000f8e0200 */
[----:B------:R-:W-:Y:S02]  /*05b0*/  ISETP.NE.AND.EX P1, PT, R9, RZ, PT, P1 ;  /* 0x000000ff0900720c */ /* 0x000fe40003f25310 */
[----:B------:R-:W-:Y:S01]  /*05c0*/  SEL R2, R2, RZ, P0 ;  /* 0x000000ff02027207 */ /* 0x000fe20000000000 */
[----:B------:R-:W-:Y:S01]  /*05d0*/  IMAD.MOV R9, RZ, RZ, -R5 ;  /* 0x000000ffff097224 */ /* 0x000fe200078e0a05 */
[----:B------:R-:W-:Y:S02]  /*05e0*/  SEL R3, R3, RZ, P1 ;  /* 0x000000ff03037207 */ /* 0x000fe40000800000 */
[----:B------:R-:W-:Y:S01]  /*05f0*/  SEL R5, R5, RZ, P0 ;  /* 0x000000ff05057207 */ /* 0x000fe20000000000 */
[----:B------:R-:W-:-:S02]  /*0600*/  IMAD R2, R2, UR40, RZ ;  /* 0x0000002802027c24 */ /* 0x000fc4000f8e02ff */
[----:B------:R-:W-:Y:S02]  /*0610*/  IMAD R6, R9, UR45, R4 ;  /* 0x0000002d09067c24 */ /* 0x000fe4000f8e0204 */
[----:B------:R-:W-:Y:S02]  /*0620*/  IMAD R2, R3, UR41, R2 ;  /* 0x0000002903027c24 */ /* 0x000fe4000f8e0202 */
[----:B------:R-:W-:Y:S01]  /*0630*/  IMAD R5, R5, UR40, RZ ;  /* 0x0000002805057c24 */ /* 0x000fe2000f8e02ff */
[----:B------:R-:W-:Y:S02]  /*0640*/  SEL R6, R6, RZ, P1 ;  /* 0x000000ff06067207 */ /* 0x000fe40000800000 */
[----:B------:R-:W-:-:S03]  /*0650*/  LEA.HI R2, R2, R2, RZ, 0x1 ;  /* 0x0000000202027211 */ /* 0x000fc600078f08ff */
[----:B------:R-:W-:Y:S01]  /*0660*/  IMAD R5, R6, UR41, R5 ;  /* 0x0000002906057c24 */ /* 0x000fe2000f8e0205 */
[----:B------:R-:W-:-:S04]  /*0670*/  SHF.R.S32.HI R3, RZ, 0x1, R2 ;  /* 0x00000001ff037819 */ /* 0x000fc80000011402 */
[----:B------:R-:W-:Y:S01]  /*0680*/  LEA.HI R5, R5, R5, RZ, 0x1 ;  /* 0x0000000505057211 */ /* 0x000fe200078f08ff */
[----:B-1----:R-:W-:-:S03]  /*0690*/  IMAD.WIDE R2, R3, 0x2, R12 ;  /* 0x0000000203027825 */ /* 0x002fc600078e020c */
[----:B------:R-:W-:Y:S02]  /*06a0*/  SHF.R.S32.HI R5, RZ, 0x1, R5 ;  /* 0x00000001ff057819 */ /* 0x000fe40000011405 */
[----:B------:R0:W2:Y:S03]  /*06b0*/  LDG.E.U16 R6, desc[UR8][R2.64] ;  /* 0x0000000802067981 */ /* 0x0000a6000c1e1500 */
[----:B------:R-:W-:-:S06]  /*06c0*/  IMAD.WIDE R8, R5, 0x2, R12 ;  /* 0x0000000205087825 */ /* 0x000fcc00078e020c */
[----:B------:R1:W3:Y:S01]  /*06d0*/  LDG.E.U16 R9, desc[UR10][R8.64] ;  /* 0x0000000a08097981 */ /* 0x0002e2000c1e1500 */
[----:B------:R-:W-:-:S04]  /*06e0*/  IADD3 R20, PT, PT, R0, 0x80, RZ ;  /* 0x0000008000147810 */ /* 0x000fc80007ffe0ff */
[----:B------:R-:W-:-:S05]  /*06f0*/  IABS R11, R20 ;  /* 0x00000014000b7213 */ /* 0x000fca0000000000 */
[----:B------:R-:W-:Y:S01]  /*0700*/  IMAD.HI.U32 R5, R11, UR5, RZ ;  /* 0x000000050b057c27 */ /* 0x000fe2000f8e00ff */
[----:B------:R-:W-:-:S04]  /*0710*/  IADD3 R18, PT, PT, R0, 0xc0, RZ ;  /* 0x000000c000127810 */ /* 0x000fc80007ffe0ff */
[----:B------:R-:W-:Y:S02]  /*0720*/  IADD3 R10, PT, PT, -R5, RZ, RZ ;  /* 0x000000ff050a7210 */ /* 0x000fe40007ffe1ff */
[----:B------:R-:W-:-:S03]  /*0730*/  IABS R15, R18 ;  /* 0x00000012000f7213 */ /* 0x000fc60000000000 */
[----:B------:R-:W-:Y:S02]  /*0740*/  IMAD R11, R10, UR7, R11 ;  /* 0x000000070a0b7c24 */ /* 0x000fe4000f8e020b */
[----:B------:R-:W-:-:S03]  /*0750*/  IMAD.HI.U32 R14, R15, UR5, RZ ;  /* 0x000000050f0e7c27 */ /* 0x000fc6000f8e00ff */
[----:B------:R-:W-:Y:S02]  /*0760*/  ISETP.LT.U32.AND P6, PT, R11, UR7, PT ;  /* 0x000000070b007c0c */ /* 0x000fe4000bfc1070 */
[----:B0-----:R-:W-:-:S05]  /*0770*/  IADD3 R2, PT, PT, -R14, RZ, RZ ;  /* 0x000000ff0e027210 */ /* 0x001fca0007ffe1ff */
[----:B------:R-:W-:-:S05]  /*0780*/  IMAD R2, R2, UR7, R15 ;  /* 0x0000000702027c24 */ /* 0x000fca000f8e020f */
[----:B------:R-:W-:Y:S01]  /*0790*/  ISETP.LT.U32.AND P4, PT, R2, UR7, PT ;  /* 0x0000000702007c0c */ /* 0x000fe2000bf81070 */
[----:B------:R-:W-:Y:S01]  /*07a0*/  @!P6 VIADD R11, R11, -UR7 ;  /* 0x800000070b0bec36 */ /* 0x000fe20008000000 */
[----:B------:R-:W-:Y:S02]  /*07b0*/  LOP3.LUT R3, R20, UR45, RZ, 0x3c, !PT ;  /* 0x0000002d14037c12 */ /* 0x000fe4000f8e3cff */
[----:B------:R-:W-:Y:S02]  /*07c0*/  IADD3 R10, PT, PT, R0, 0x100, RZ ;  /* 0x00000100000a7810 */ /* 0x000fe40007ffe0ff */
[----:B------:R-:W-:Y:S02]  /*07d0*/  ISETP.GE.U32.AND P3, PT, R11, UR7, PT ;  /* 0x000000070b007c0c */ /* 0x000fe4000bf66070 */
[----:B------:R-:W-:Y:S02]  /*07e0*/  ISETP.GE.AND P5, PT, R3, RZ, PT ;  /* 0x000000ff0300720c */ /* 0x000fe40003fa6270 */
[----:B------:R-:W-:-:S02]  /*07f0*/  IABS R15, R10 ;  /* 0x0000000a000f7213 */ /* 0x000fc40000000000 */
[----:B------:R-:W-:Y:S02]  /*0800*/  @!P6 IADD3 R5, PT, PT, R5, 0x1, RZ ;  /* 0x000000010505e810 */ /* 0x000fe40007ffe0ff */
[----:B------:R-:W-:Y:S01]  /*0810*/  @!P4 IADD3 R2, PT, PT, R2, -UR7, RZ ;  /* 0x800000070202cc10 */ /* 0x000fe2000fffe0ff */
[----:B------:R-:W-:-:S03]  /*0820*/  IMAD.HI.U32 R25, R15, UR5, RZ ;  /* 0x000000050f197c27 */ /* 0x000fc6000f8e00ff */
[----:B------:R-:W-:Y:S02]  /*0830*/  ISETP.GE.U32.AND P6, PT, R2, UR7, PT ;  /* 0x0000000702007c0c */ /* 0x000fe4000bfc6070 */
[----:B------:R-:W-:Y:S02]  /*0840*/  @P3 IADD3 R5, PT, PT, R5, 0x1, RZ ;  /* 0x0000000105053810 */ /* 0x000fe40007ffe0ff */
[----:B------:R-:W-:Y:S02]  /*0850*/  LOP3.LUT R2, R18, UR45, RZ, 0x3c, !PT ;  /* 0x0000002d12027c12 */ /* 0x000fe4000f8e3cff */
[----:B-1----:R-:W-:Y:S02]  /*0860*/  IADD3 R8, PT, PT, -R25, RZ, RZ ;  /* 0x000000ff19087210 */ /* 0x002fe40007ffe1ff */
[----:B------:R-:W-:Y:S02]  /*0870*/  @!P5 IADD3 R5, PT, PT, -R5, RZ, RZ ;  /* 0x000000ff0505d210 */ /* 0x000fe40007ffe1ff */
[----:B------:R-:W-:Y:S01]  /*0880*/  ISETP.GE.AND P3, PT, R2, RZ, PT ;  /* 0x000000ff0200720c */ /* 0x000fe20003f66270 */
[----:B------:R-:W-:Y:S01]  /*0890*/  IMAD R15, R8, UR7, R15 ;  /* 0x00000007080f7c24 */ /* 0x000fe2000f8e020f */
[----:B------:R-:W0:Y:S01]  /*08a0*/  LDC.64 R2, c[0x0][0x380] ;  /* 0x0000e000ff027b82 */ /* 0x000e220000000a00 */
[----:B------:R-:W-:Y:S01]  /*08b0*/  SEL R8, R7, R5, !P2 ;  /* 0x0000000507087207 */ /* 0x000fe20005000000 */
[----:B------:R-:W-:-:S02]  /*08c0*/  @!P4 VIADD R14, R14, 0x1 ;  /* 0x000000010e0ec836 */ /* 0x000fc40000000000 */
[----:B------:R-:W-:-:S03]  /*08d0*/  ISETP.LT.U32.AND P5, PT, R15, UR7, PT ;  /* 0x000000070f007c0c */ /* 0x000fc6000bfa1070 */
[----:B------:R-:W-:Y:S02]  /*08e0*/  @P6 IADD3 R14, PT, PT, R14, 0x1, RZ ;  /* 0x000000010e0e6810 */ /* 0x000fe40007ffe0ff */
[----:B------:R-:W-:Y:S02]  /*08f0*/  IADD3 R16, PT, PT, R0, 0x140, RZ ;  /* 0x0000014000107810 */ /* 0x000fe40007ffe0ff */
[----:B------:R-:W-:Y:S02]  /*0900*/  MOV R26, R14 ;  /* 0x0000000e001a7202 */ /* 0x000fe40000000f00 */
[----:B------:R-:W-:-:S04]  /*0910*/  IABS R28, R16 ;  /* 0x00000010001c7213 */ /* 0x000fc80000000000 */
[----:B------:R-:W-:Y:S01]  /*0920*/  @!P5 IADD3 R15, PT, PT, R15, -UR7, RZ ;  /* 0x800000070f0fdc10 */ /* 0x000fe2000fffe0ff */
[----:B------:R-:W-:Y:S01]  /*0930*/  @!P3 IMAD.MOV R26, RZ, RZ, -R26 ;  /* 0x000000ffff1ab224 */ /* 0x000fe200078e0a1a */
[----:B------:R-:W-:Y:S02]  /*0940*/  LEA.HI R4, R4, R4, RZ, 0x1 ;  /* 0x0000000404047211 */ /* 0x000fe400078f08ff */
[----:B------:R-:W-:Y:S01]  /*0950*/  ISETP.GE.U32.AND P3, PT, R15, UR7, PT ;  /* 0x000000070f007c0c */ /* 0x000fe2000bf66070 */
[----:B------:R-:W-:Y:S01]  /*0960*/  IMAD.HI.U32 R27, R28, UR5, RZ ;  /* 0x000000051c1b7c27 */ /* 0x000fe2000f8e00ff */
[----:B------:R-:W-:Y:S02]  /*0970*/  R2UR UR12, R34 ;  /* 0x00000000220c72ca */ /* 0x000fe400000e0000 */
[----:B------:R-:W-:Y:S02]  /*0980*/  R2UR UR13, R35 ;  /* 0x00000000230d72ca */ /* 0x000fe400000e0000 */
[----:B------:R-:W-:-:S02]  /*0990*/  SHF.R.S32.HI R23, RZ, 0x1, R4 ;  /* 0x00000001ff177819 */ /* 0x000fc40000011404 */
[----:B------:R-:W-:Y:S02]  /*09a0*/  IADD3 R19, PT, PT, -R27, RZ, RZ ;  /* 0x000000ff1b137210 */ /* 0x000fe40007ffe1ff */
[----:B------:R-:W-:Y:S01]  /*09b0*/  R2UR UR14, R34 ;  /* 0x00000000220e72ca */ /* 0x000fe200000e0000 */
[----:B0-----:R-:W-:Y:S01]  /*09c0*/  IMAD.WIDE R22, R23, 0x8, R2 ;  /* 0x0000000817167825 */ /* 0x001fe200078e0202 */
[----:B------:R-:W-:-:S03]  /*09d0*/  R2UR UR15, R35 ;  /* 0x00000000230f72ca */ /* 0x000fc600000e0000 */
[----:B------:R-:W-:Y:S01]  /*09e0*/  IMAD R28, R19, UR7, R28 ;  /* 0x00000007131c7c24 */ /* 0x000fe2000f8e021c */
[----:B------:R-:W-:-:S04]  /*09f0*/  @!P5 IADD3 R25, PT, PT, R25, 0x1, RZ ;  /* 0x000000011919d810 */ /* 0x000fc80007ffe0ff */
[----:B------:R-:W-:Y:S02]  /*0a00*/  ISETP.LT.U32.AND P5, PT, R28, UR7, PT ;  /* 0x000000071c007c0c */ /* 0x000fe4000bfa1070 */
[----:B------:R-:W-:Y:S02]  /*0a10*/  @P3 IADD3 R25, PT, PT, R25, 0x1, RZ ;  /* 0x0000000119193810 */ /* 0x000fe40007ffe0ff */
[----:B------:R-:W-:-:S09]  /*0a20*/  SEL R26, R7, R26, !P2 ;  /* 0x0000001a071a7207 */ /* 0x000fd20005000000 */
[----:B------:R-:W-:Y:S02]  /*0a30*/  @!P5 IADD3 R28, PT, PT, R28, -UR7, RZ ;  /* 0x800000071c1cdc10 */ /* 0x000fe4000fffe0ff */
[----:B------:R-:W-:Y:S02]  /*0a40*/  @!P5 IADD3 R27, PT, PT, R27, 0x1, RZ ;  /* 0x000000011b1bd810 */ /* 0x000fe40007ffe0ff */
[----:B--2---:R-:W-:-:S04]  /*0a50*/  PRMT R11, R6, 0x7771, RZ ;  /* 0x00007771060b7816 */ /* 0x004fc800000000ff */
[----:B------:R-:W-:Y:S02]  /*0a60*/  ISETP.NE.AND P4, PT, R11, RZ, PT ;  /* 0x000000ff0b00720c */ /* 0x000fe40003f85270 */
[----:B------:R-:W-:Y:S02]  /*0a70*/  IADD3 R11, PT, PT, -R8, RZ, RZ ;  /* 0x000000ff080b7210 */ /* 0x000fe40007ffe1ff */
[----:B---3--:R-:W-:-:S03]  /*0a80*/  PRMT R5, R9, 0x7771, RZ ;  /* 0x0000777109057816 */ /* 0x008fc600000000ff */
[----:B------:R-:W-:Y:S01]  /*0a90*/  IMAD R11, R11, UR45, R20 ;  /* 0x0000002d0b0b7c24 */ /* 0x000fe2000f8e0214 */
[----:B------:R-:W-:Y:S02]  /*0aa0*/  SEL R8, R8, RZ, P0 ;  /* 0x000000ff08087207 */ /* 0x000fe40000000000 */
[----:B------:R-:W-:Y:S02]  /*0ab0*/  ISETP.NE.AND P6, PT, R5, RZ, PT ;  /* 0x000000ff0500720c */ /* 0x000fe40003fc5270 */
[----:B------:R-:W-:Y:S01]  /*0ac0*/  LEA.HI R5, R0, R0, RZ, 0x1 ;  /* 0x0000000000057211 */ /* 0x000fe200078f08ff */
[----:B------:R-:W-:Y:S01]  /*0ad0*/  IMAD R8, R8, UR40, RZ ;  /* 0x0000002808087c24 */ /* 0x000fe2000f8e02ff */
[----:B------:R-:W-:Y:S02]  /*0ae0*/  SEL R11, R11, RZ, P1 ;  /* 0x000000ff0b0b7207 */ /* 0x000fe40000800000 */
[----:B------:R-:W-:-:S03]  /*0af0*/  SHF.R.S32.HI R5, RZ, 0x1, R5 ;  /* 0x00000001ff057819 */ /* 0x000fc60000011405 */
[----:B------:R-:W-:Y:S01]  /*0b00*/  IMAD R11, R11, UR41, R8 ;  /* 0x000000290b0b7c24 */ /* 0x000fe2000f8e0208 */
[C---:B------:R-:W-:Y:S01]  /*0b10*/  @P4 R2UR UR10, R34.reuse ;  /* 0x00000000220a42ca */ /* 0x040fe200000e0000 */
[----:B------:R-:W-:Y:S01]  /*0b20*/  IMAD.WIDE R14, R5, 0x8, R2 ;  /* 0x00000008050e7825 */ /* 0x000fe200078e0202 */
[----:B------:R-:W-:Y:S02]  /*0b30*/  @P4 R2UR UR11, R35 ;  /* 0x00000000230b42ca */ /* 0x000fe400000e0000 */
[----:B------:R-:W-:Y:S02]  /*0b40*/  LEA.HI R11, R11, R11, RZ, 0x1 ;  /* 0x0000000b0b0b7211 */ /* 0x000fe400078f08ff */
[----:B------:R-:W2:Y:S01]  /*0b50*/  LDG.E R8, desc[UR8][R14.64] ;  /* 0x000000080e087981 */ /* 0x000ea2000c1e1900 */
[----:B------:R-:W-:Y:S02]  /*0b60*/  @P6 R2UR UR8, R34 ;  /* 0x00000000220862ca */ /* 0x000fe400000e0000 */
[----:B------:R-:W-:-:S02]  /*0b70*/  @P6 R2UR UR9, R35 ;  /* 0x00000000230962ca */ /* 0x000fc400000e0000 */
[----:B------:R-:W-:Y:S02]  /*0b80*/  SHF.R.S32.HI R5, RZ, 0x1, R11 ;  /* 0x00000001ff057819 */ /* 0x000fe4000001140b */
[----:B------:R-:W-:Y:S02]  /*0b90*/  LEA.HI R11, R20, R20, RZ, 0x1 ;  /* 0x00000014140b7211 */ /* 0x000fe400078f08ff */
[----:B------:R0:W3:Y:S02]  /*0ba0*/  @P4 LDG.E R17, desc[UR10][R14.64+0x4] ;  /* 0x0000040a0e114981 */ /* 0x0000e4000c1e1900 */
[----:B------:R-:W-:Y:S02]  /*0bb0*/  SHF.R.S32.HI R11, RZ, 0x1, R11 ;  /* 0x00000001ff0b7819 */ /* 0x000fe4000001140b */
[----:B------:R-:W-:Y:S01]  /*0bc0*/  R2UR UR10, R34 ;  /* 0x00000000220a72ca */ /* 0x000fe200000e0000 */
[----:B------:R-:W4:Y:S01]  /*0bd0*/  LDG.E R20, desc[UR12][R22.64] ;  /* 0x0000000c16147981 */ /* 0x000f22000c1e1900 */
[----:B------:R-:W-:Y:S01]  /*0be0*/  R2UR UR11, R35 ;  /* 0x00000000230b72ca */ /* 0x000fe200000e0000 */
[----:B------:R-:W-:-:S02]  /*0bf0*/  IMAD.WIDE R4, R5, 0x2, R12 ;  /* 0x0000000205047825 */ /* 0x000fc400078e020c */
[----:B------:R-:W5:Y:S02]  /*0c00*/  @P6 LDG.E R21, desc[UR8][R22.64+0x4] ;  /* 0x0000040816156981 */ /* 0x000f64000c1e1900 */
[----:B0-----:R-:W-:Y:S01]  /*0c10*/  IMAD.WIDE R14, R11, 0x8, R2 ;  /* 0x000000080b0e7825 */ /* 0x001fe200078e0202 */
[----:B------:R-:W-:Y:S01]  /*0c20*/  LOP3.LUT R11, R10, UR45, RZ, 0x3c, !PT ;  /* 0x0000002d0a0b7c12 */ /* 0x000fe2000f8e3cff */
[----:B------:R0:W5:Y:S03]  /*0c30*/  LDG.E.U16 R19, desc[UR14][R4.64] ;  /* 0x0000000e04137981 */ /* 0x000166000c1e1500 */
[----:B------:R-:W-:-:S03]  /*0c40*/  ISETP.GE.AND P3, PT, R11, RZ, PT ;  /* 0x000000ff0b00720c */ /* 0x000fc60003f66270 */
[----:B------:R-:W5:Y:S01]  /*0c50*/  LDG.E R24, desc[UR10][R14.64] ;  /* 0x0000000a0e187981 */ /* 0x000f62000c1e1900 */
[----:B------:R-:W-:Y:S02]  /*0c60*/  IADD3 R11, PT, PT, -R26, RZ, RZ ;  /* 0x000000ff1a0b7210 */ /* 0x000fe40007ffe1ff */
[----:B0-----:R-:W-:-:S07]  /*0c70*/  LOP3.LUT R5, R16, UR45, RZ, 0x3c, !PT ;  /* 0x0000002d10057c12 */ /* 0x001fce000f8e3cff */
[----:B------:R-:W-:Y:S01]  /*0c80*/  @!P3 IMAD.MOV R25, RZ, RZ, -R25 ;  /* 0x000000ffff19b224 */ /* 0x000fe200078e0a19 */
[----:B------:R-:W-:Y:S02]  /*0c90*/  ISETP.GE.U32.AND P3, PT, R28, UR7, PT ;  /* 0x000000071c007c0c */ /* 0x000fe4000bf66070 */
[----:B------:R-:W-:Y:S01]  /*0ca0*/  ISETP.GE.AND P5, PT, R5, RZ, PT ;  /* 0x000000ff0500720c */ /* 0x000fe20003fa6270 */
[----:B------:R-:W-:Y:S01]  /*0cb0*/  IMAD R4, R11, UR45, R18 ;  /* 0x0000002d0b047c24 */ /* 0x000fe2000f8e0212 */
[----:B------:R-:W-:Y:S02]  /*0cc0*/  SEL R26, R26, RZ, P0 ;  /* 0x000000ff1a1a7207 */ /* 0x000fe40000000000 */
[----:B------:R-:W-:Y:S02]  /*0cd0*/  SEL R25, R7, R25, !P2 ;  /* 0x0000001907197207 */ /* 0x000fe40005000000 */
[----:B------:R-:W-:Y:S01]  /*0ce0*/  SEL R4, R4, RZ, P1 ;  /* 0x000000ff04047207 */ /* 0x000fe20000800000 */
[----:B------:R-:W-:-:S04]  /*0cf0*/  IMAD R5, R26, UR40, RZ ;  /* 0x000000281a057c24 */ /* 0x000fc8000f8e02ff */
[----:B------:R-:W-:Y:S01]  /*0d00*/  @P3 IADD3 R27, PT, PT, R27, 0x1, RZ ;  /* 0x000000011b1b3810 */ /* 0x000fe20007ffe0ff */
[----:B------:R-:W-:Y:S01]  /*0d10*/  IMAD R4, R4, UR41, R5 ;  /* 0x0000002904047c24 */ /* 0x000fe2000f8e0205 */
[----:B------:R-:W-:Y:S02]  /*0d20*/  IADD3 R11, PT, PT, -R25, RZ, RZ ;  /* 0x000000ff190b7210 */ /* 0x000fe40007ffe1ff */
[----:B------:R-:W-:Y:S02]  /*0d30*/  @!P5 IADD3 R27, PT, PT, -R27, RZ, RZ ;  /* 0x000000ff1b1bd210 */ /* 0x000fe40007ffe1ff */
[----:B------:R-:W-:Y:S02]  /*0d40*/  LEA.HI R4, R4, R4, RZ, 0x1 ;  /* 0x0000000404047211 */ /* 0x000fe400078f08ff */
[----:B------:R-:W-:Y:S01]  /*0d50*/  SEL R27, R7, R27, !P2 ;  /* 0x0000001b071b7207 */ /* 0x000fe20005000000 */
[----:B------:R-:W-:Y:S01]  /*0d60*/  IMAD R11, R11, UR45, R10 ;  /* 0x0000002d0b0b7c24 */ /* 0x000fe2000f8e020a */
[----:B------:R-:W-:-:S02]  /*0d70*/  R2UR UR8, R34 ;  /* 0x00000000220872ca */ /* 0x000fc400000e0000 */
[----:B------:R-:W-:Y:S02]  /*0d80*/  R2UR UR9, R35 ;  /* 0x00000000230972ca */ /* 0x000fe400000e0000 */
[----:B------:R-:W-:Y:S02]  /*0d90*/  SEL R25, R25, RZ, P0 ;  /* 0x000000ff19197207 */ /* 0x000fe40000000000 */
[----:B------:R-:W-:Y:S02]  /*0da0*/  IADD3 R23, PT, PT, -R27, RZ, RZ ;  /* 0x000000ff1b177210 */ /* 0x000fe40007ffe1ff */
[----:B------:R-:W-:Y:S01]  /*0db0*/  SHF.R.S32.HI R5, RZ, 0x1, R4 ;  /* 0x00000001ff057819 */ /* 0x000fe20000011404 */
[----:B------:R-:W-:Y:S01]  /*0dc0*/  IMAD R22, R25, UR40, RZ ;  /* 0x0000002819167c24 */ /* 0x000fe2000f8e02ff */
[----:B------:R-:W-:Y:S01]  /*0dd0*/  SEL R11, R11, RZ, P1 ;  /* 0x000000ff0b0b7207 */ /* 0x000fe20000800000 */
[----:B------:R-:W-:Y:S01]  /*0de0*/  IMAD R23, R23, UR45, R16 ;  /* 0x0000002d17177c24 */ /* 0x000fe2000f8e0210 */
[----:B------:R-:W-:Y:S01]  /*0df0*/  SEL R27, R27, RZ, P0 ;  /* 0x000000ff1b1b7207 */ /* 0x000fe20000000000 */
[----:B------:R-:W-:-:S04]  /*0e00*/  IMAD.WIDE R4, R5, 0x2, R12 ;  /* 0x0000000205047825 */ /* 0x000fc800078e020c */
[----:B------:R-:W-:Y:S01]  /*0e10*/  IMAD R11, R11, UR41, R22 ;  /* 0x000000290b0b7c24 */ /* 0x000fe2000f8e0216 */
[----:B------:R-:W-:Y:S01]  /*0e20*/  SEL R23, R23, RZ, P1 ;  /* 0x000000ff17177207 */ /* 0x000fe20000800000 */
[----:B------:R0:W5:Y:S01]  /*0e30*/  LDG.E.U16 R29, desc[UR8][R4.64] ;  /* 0x00000008041d7981 */ /* 0x000162000c1e1500 */
[----:B------:R-:W-:Y:S02]  /*0e40*/  IMAD R22, R27, UR40, RZ ;  /* 0x000000281b167c24 */ /* 0x000fe4000f8e02ff */
[----:B------:R-:W-:Y:S02]  /*0e50*/  LEA.HI R11, R11, R11, RZ, 0x1 ;  /* 0x0000000b0b0b7211 */ /* 0x000fe400078f08ff */
[----:B------:R-:W-:Y:S02]  /*0e60*/  IMAD R22, R23, UR41, R22 ;  /* 0x0000002917167c24 */ /* 0x000fe4000f8e0216 */
[----:B------:R-:W-:-:S03]  /*0e70*/  SHF.R.S32.HI R11, RZ, 0x1, R11 ;  /* 0x00000001ff0b7819 */ /* 0x000fc6000001140b */
[----:B------:R-:W-:Y:S01]  /*0e80*/  LEA.HI R22, R22, R22, RZ, 0x1 ;  /* 0x0000001616167211 */ /* 0x000fe200078f08ff */
[----:B0-----:R-:W0:Y:S01]  /*0e90*/  LDC.64 R4, c[0x0][0x3d0] ;  /* 0x0000f400ff047b82 */ /* 0x001e220000000a00 */
[----:B------:R-:W-:Y:S02]  /*0ea0*/  IMAD.WIDE R26, R11, 0x2, R12 ;  /* 0x000000020b1a7825 */ /* 0x000fe400078e020c */
[----:B------:R-:W-:-:S04]  /*0eb0*/  SHF.R.S32.HI R33, RZ, 0x1, R22 ;  /* 0x00000001ff217819 */ /* 0x000fc80000011416 */
[----:B------:R1:W5:Y:S01]  /*0ec0*/  LDG.E.U16 R26, desc[UR8][R26.64] ;  /* 0x000000081a1a7981 */ /* 0x000362000c1e1500 */
[----:B------:R-:W-:-:S05]  /*0ed0*/  IMAD.WIDE R32, R33, 0x2, R12 ;  /* 0x0000000221207825 */ /* 0x000fca00078e020c */
[----:B------:R1:W5:Y:S01]  /*0ee0*/  LDG.E.U16 R11, desc[UR10][R32.64] ;  /* 0x0000000a200b7981 */ /* 0x000362000c1e1500 */
[----:B------:R-:W-:-:S05]  /*0ef0*/  VIADD R30, R0, 0x180 ;  /* 0x00000180001e7836 */ /* 0x000fca0000000000 */
[----:B------:R-:W-:-:S05]  /*0f00*/  IABS R22, R30 ;  /* 0x0000001e00167213 */ /* 0x000fca0000000000 */
[----:B------:R-:W-:Y:S01]  /*0f10*/  IMAD.HI.U32 R25, R22, UR5, RZ ;  /* 0x0000000516197c27 */ /* 0x000fe2000f8e00ff */
[----:B------:R-:W-:-:S04]  /*0f20*/  IADD3 R23, PT, PT, R0, 0x1c0, RZ ;  /* 0x000001c000177810 */ /* 0x000fc80007ffe0ff */
[----:B------:R-:W-:Y:S01]  /*0f30*/  IADD3 R31, PT, PT, -R25, RZ, RZ ;  /* 0x000000ff191f7210 */ /* 0x000fe20007ffe1ff */
[----:B------:R-:W1:Y:S01]  /*0f40*/  LDCU UR6, c[0x0][0x3d0] ;  /* 0x00007a00ff0677ac */ /* 0x000e620008000800 */
[----:B------:R-:W-:Y:S02]  /*0f50*/  IABS R28, R23 ;  /* 0x00000017001c7213 */ /* 0x000fe40000000000 */
[----:B0-----:R-:W-:Y:S01]  /*0f60*/  R2UR UR4, R5 ;  /* 0x00000000050472ca */ /* 0x001fe200000e0000 */
[----:B------:R-:W-:Y:S02]  /*0f70*/  IMAD R22, R31, UR7, R22 ;  /* 0x000000071f167c24 */ /* 0x000fe4000f8e0216 */
[----:B-1----:R-:W-:-:S03]  /*0f80*/  IMAD.HI.U32 R27, R28, UR5, RZ ;  /* 0x000000051c1b7c27 */ /* 0x002fc6000f8e00ff */
[----:B------:R-:W-:Y:S02]  /*0f90*/  ISETP.LT.U32.AND P3, PT, R22, UR7, PT ;  /* 0x0000000716007c0c */ /* 0x000fe4000bf61070 */
[----:B------:R-:W-:Y:S02]  /*0fa0*/  IADD3 R31, PT, PT, -R27, RZ, RZ ;  /* 0x000000ff1b1f7210 */ /* 0x000fe40007ffe1ff */
[----:B------:R-:W-:-:S03]  /*0fb0*/  PRMT R6, R6, 0x7770, RZ ;  /* 0x0000777006067816 */ /* 0x000fc600000000ff */
[----:B------:R-:W-:Y:S01]  /*0fc0*/  IMAD R31, R31, UR7, R28 ;  /* 0x000000071f1f7c24 */ /* 0x000fe2000f8e021c */
[----:B------:R-:W-:Y:S01]  /*0fd0*/  ISETP.NE.AND P5, PT, R6, RZ, PT ;  /* 0x000000ff0600720c */ /* 0x000fe20003fa5270 */
[----:B------:R-:W-:Y:S01]  /*0fe0*/  VIADD R28, R0, 0x200 ;  /* 0x00000200001c7836 */ /* 0x000fe20000000000 */
[----:B------:R-:W-:Y:S02]  /*0ff0*/  PRMT R9, R9, 0x7770, RZ ;  /* 0x0000777009097816 */ /* 0x000fe400000000ff */
[----:B------:R-:W-:Y:S02]  /*1000*/  MOV R6, UR6 ;  /* 0x0000000600067c02 */ /* 0x000fe40008000f00 */
[----:B------:R-:W-:Y:S02]  /*1010*/  @!P3 IADD3 R22, PT, PT, R22, -UR7, RZ ;  /* 0x800000071616bc10 */ /* 0x000fe4000fffe0ff */
[----:B------:R-:W-:Y:S02]  /*1020*/  IADD3 R33, PT, PT, R0, 0x240, RZ ;  /* 0x0000024000217810 */ /* 0x000fe40007ffe0ff */
[----:B------:R-:W-:-:S02]  /*1030*/  @!P3 IADD3 R25, PT, PT, R25, 0x1, RZ ;  /* 0x000000011919b810 */ /* 0x000fc40007ffe0ff */
[----:B------:R-:W-:Y:S02]  /*1040*/  IABS R32, R33 ;  /* 0x0000002100207213 */ /* 0x000fe40000000000 */
[----:B------:R-:W-:Y:S02]  /*1050*/  LOP3.LUT R36, R23, UR45, RZ, 0x3c, !PT ;  /* 0x0000002d17247c12 */ /* 0x000fe4000f8e3cff */
[----:B------:R-:W-:Y:S02]  /*1060*/  LEA.HI R18, R18, R18, RZ, 0x1 ;  /* 0x0000001212127211 */ /* 0x000fe400078f08ff */
[----:B------:R-:W-:Y:S02]  /*1070*/  LEA.HI R10, R10, R10, RZ, 0x1 ;  /* 0x0000000a0a0a7211 */ /* 0x000fe400078f08ff */
[----:B------:R-:W-:Y:S01]  /*1080*/  LEA.HI R16, R16, R16, RZ, 0x1 ;  /* 0x0000001010107211 */ /* 0x000fe200078f08ff */
[----:B--2---:R-:W-:-:S05]  /*1090*/  FMUL R5, R8, UR4 ;  /* 0x0000000408057c20 */ /* 0x004fca0008400000 */
[----:B------:R-:W-:Y:S02]  /*10a0*/  FSEL R8, R5, R4, P5 ;  /* 0x0000000405087208 */ /* 0x000fe40002800000 */
[----:B------:R-:W-:Y:S01]  /*10b0*/  IABS R5, R28 ;  /* 0x0000001c00057213 */ /* 0x000fe20000000000 */
[----:B---3--:R-:W-:Y:S01]  /*10c0*/  @P4 FMUL R6, R17, UR4 ;  /* 0x0000000411064c20 */ /* 0x008fe20008400000 */
[----:B------:R-:W-:Y:S02]  /*10d0*/  ISETP.NE.AND P4, PT, R9, RZ, PT ;  /* 0x000000ff0900720c */ /* 0x000fe40003f85270 */
[----:B------:R-:W-:Y:S01]  /*10e0*/  ISETP.GE.U32.AND P5, PT, R22, UR7, PT ;  /* 0x0000000716007c0c */ /* 0x000fe2000bfa6070 */
[----:B----4-:R-:W-:Y:S01]  /*10f0*/  FMUL R17, R20, UR4 ;  /* 0x0000000414117c20 */ /* 0x010fe20008400000 */
[----:B------:R-:W-:Y:S01]  /*1100*/  MOV R22, UR6 ;  /* 0x0000000600167c02 */ /* 0x000fe20008000f00 */
[----:B-----5:R-:W-:Y:S01]  /*1110*/  @P6 FMUL R22, R21, UR4 ;  /* 0x0000000415166c20 */ /* 0x020fe20008400000 */
[----:B------:R-:W-:-:S02]  /*1120*/  IMAD.HI.U32 R21, R5, UR5, RZ ;  /* 0x0000000505157c27 */ /* 0x000fc4000f8e00ff */
[----:B------:R-:W-:Y:S02]  /*1130*/  FSEL R17, R17, R4, P4 ;  /* 0x0000000411117208 */ /* 0x000fe40002000000 */
[----:B------:R-:W-:Y:S02]  /*1140*/  ISETP.LT.U32.AND P4, PT, R31, UR7, PT ;  /* 0x000000071f007c0c */ /* 0x000fe4000bf81070 */
[----:B------:R-:W-:Y:S02]  /*1150*/  PRMT R9, R19, 0x7770, RZ ;  /* 0x0000777013097816 */ /* 0x000fe400000000ff */
[----:B------:R-:W-:Y:S02]  /*1160*/  IADD3 R20, PT, PT, -R21, RZ, RZ ;  /* 0x000000ff15147210 */ /* 0x000fe40007ffe1ff */
[----:B------:R-:W-:Y:S01]  /*1170*/  ISETP.NE.AND P6, PT, R9, RZ, PT ;  /* 0x000000ff0900720c */ /* 0x000fe20003fc5270 */
[----:B------:R-:W-:Y:S01]  /*1180*/  FMUL R9, R24, UR4 ;  /* 0x0000000418097c20 */ /* 0x000fe20008400000 */
[----:B------:R-:W-:Y:S01]  /*1190*/  LOP3.LUT R24, R30, UR45, RZ, 0x3c, !PT ;  /* 0x0000002d1e187c12 */ /* 0x000fe2000f8e3cff */
[----:B------:R-:W-:-:S03]  /*11a0*/  IMAD R5, R20, UR7, R5 ;  /* 0x0000000714057c24 */ /* 0x000fc6000f8e0205 */
[----:B------:R-:W-:Y:S02]  /*11b0*/  FSEL R9, R9, R4, P6 ;  /* 0x0000000409097208 */ /* 0x000fe40003000000 */
[----:B------:R-:W-:Y:S02]  /*11c0*/  ISETP.GE.AND P6, PT, R24, RZ, PT ;  /* 0x000000ff1800720c */ /* 0x000fe40003fc6270 */
[----:B------:R-:W-:Y:S01]  /*11d0*/  @!P4 IADD3 R31, PT, PT, R31, -UR7, RZ ;  /* 0x800000071f1fcc10 */ /* 0x000fe2000fffe0ff */
[----:B------:R-:W-:Y:S01]  /*11e0*/  IMAD.HI.U32 R24, R32, UR5, RZ ;  /* 0x0000000520187c27 */ /* 0x000fe2000f8e00ff */
[----:B------:R-:W-:-:S03]  /*11f0*/  ISETP.LT.U32.AND P3, PT, R5, UR7, PT ;  /* 0x0000000705007c0c */ /* 0x000fc6000bf61070 */
[----:B------:R-:W-:Y:S01]  /*1200*/  @P5 VIADD R25, R25, 0x1 ;  /* 0x0000000119195836 */ /* 0x000fe20000000000 */
[----:B------:R-:W-:Y:S02]  /*1210*/  ISETP.GE.U32.AND P5, PT, R31, UR7, PT ;  /* 0x000000071f007c0c */ /* 0x000fe4000bfa6070 */
[----:B------:R-:W-:Y:S02]  /*1220*/  IADD3 R31, PT, PT, -R24, RZ, RZ ;  /* 0x000000ff181f7210 */ /* 0x000fe40007ffe1ff */
[----:B------:R-:W-:Y:S02]  /*1230*/  @!P4 IADD3 R27, PT, PT, R27, 0x1, RZ ;  /* 0x000000011b1bc810 */ /* 0x000fe40007ffe0ff */
[----:B------:R-:W-:Y:S01]  /*1240*/  @!P6 IADD3 R25, PT, PT, -R25, RZ, RZ ;  /* 0x000000ff1919e210 */ /* 0x000fe20007ffe1ff */
[----:B------:R-:W-:Y:S01]  /*1250*/  IMAD R20, R31, UR7, R32 ;  /* 0x000000071f147c24 */ /* 0x000fe2000f8e0220 */
[----:B------:R-:W-:Y:S02]  /*1260*/  ISETP.GE.AND P6, PT, R36, RZ, PT ;  /* 0x000000ff2400720c */ /* 0x000fe40003fc6270 */
[----:B------:R-:W-:-:S02]  /*1270*/  @!P3 IADD3 R5, PT, PT, R5, -UR7, RZ ;  /* 0x800000070505bc10 */ /* 0x000fc4000fffe0ff */
[----:B------:R-:W-:Y:S02]  /*1280*/  ISETP.LT.U32.AND P4, PT, R20, UR7, PT ;  /* 0x0000000714007c0c */ /* 0x000fe4000bf81070 */
[----:B------:R-:W-:Y:S02]  /*1290*/  @P5 IADD3 R27, PT, PT, R27, 0x1, RZ ;  /* 0x000000011b1b5810 */ /* 0x000fe40007ffe0ff */
[----:B------:R-:W-:Y:S02]  /*12a0*/  ISETP.GE.U32.AND P5, PT, R5, UR7, PT ;  /* 0x0000000705007c0c */ /* 0x000fe4000bfa6070 */
[----:B------:R-:W-:Y:S02]  /*12b0*/  SEL R25, R7, R25, !P2 ;  /* 0x0000001907197207 */ /* 0x000fe40005000000 */
[----:B------:R-:W-:Y:S02]  /*12c0*/  LOP3.LUT R31, R28, UR45, RZ, 0x3c, !PT ;  /* 0x0000002d1c1f7c12 */ /* 0x000fe4000f8e3cff */
[----:B------:R-:W-:Y:S01]  /*12d0*/  @!P6 IADD3 R27, PT, PT, -R27, RZ, RZ ;  /* 0x000000ff1b1be210 */ /* 0x000fe20007ffe1ff */
[----:B------:R-:W-:Y:S01]  /*12e0*/  IMAD.MOV R5, RZ, RZ, -R25 ;  /* 0x000000ffff057224 */ /* 0x000fe200078e0a19 */
[----:B------:R-:W-:-:S02]  /*12f0*/  ISETP.GE.AND P6, PT, R31, RZ, PT ;  /* 0x000000ff1f00720c */ /* 0x000fc40003fc6270 */
[----:B------:R-:W-:Y:S01]  /*1300*/  @!P3 IADD3 R21, PT, PT, R21, 0x1, RZ ;  /* 0x000000011515b810 */ /* 0x000fe20007ffe0ff */
[----:B------:R-:W-:Y:S01]  /*1310*/  IMAD R5, R5, UR45, R30 ;  /* 0x0000002d05057c24 */ /* 0x000fe2000f8e021e */
[----:B------:R-:W-:Y:S02]  /*1320*/  @!P4 IADD3 R20, PT, PT, R20, -UR7, RZ ;  /* 0x800000071414cc10 */ /* 0x000fe4000fffe0ff */
[----:B------:R-:W-:Y:S02]  /*1330*/  SEL R25, R25, RZ, P0 ;  /* 0x000000ff19197207 */ /* 0x000fe40000000000 */
[----:B------:R-:W-:Y:S02]  /*1340*/  @P5 IADD3 R21, PT, PT, R21, 0x1, RZ ;  /* 0x0000000115155810 */ /* 0x000fe40007ffe0ff */
[----:B------:R-:W-:Y:S02]  /*1350*/  PRMT R19, R19, 0x7771, RZ ;  /* 0x0000777113137816 */ /* 0x000fe400000000ff */
[----:B------:R-:W-:Y:S01]  /*1360*/  ISETP.GE.U32.AND P3, PT, R20, UR7, PT ;  /* 0x0000000714007c0c */ /* 0x000fe2000bf66070 */
[----:B------:R-:W-:Y:S01]  /*1370*/  IMAD R20, R25, UR40, RZ ;  /* 0x0000002819147c24 */ /* 0x000fe2000f8e02ff */
[----:B------:R-:W-:-:S02]  /*1380*/  SEL R5, R5, RZ, P1 ;  /* 0x000000ff05057207 */ /* 0x000fc40000800000 */
[----:B------:R-:W-:Y:S02]  /*1390*/  MOV R32, R21 ;  /* 0x0000001500207202 */ /* 0x000fe40000000f00 */
[----:B------:R-:W-:Y:S02]  /*13a0*/  ISETP.NE.AND P5, PT, R19, RZ, PT ;  /* 0x000000ff1300720c */ /* 0x000fe40003fa5270 */
[----:B------:R-:W-:Y:S01]  /*13b0*/  PRMT R19, R29, 0x7771, RZ ;  /* 0x000077711d137816 */ /* 0x000fe200000000ff */
[----:B------:R-:W-:Y:S01]  /*13c0*/  IMAD R5, R5, UR41, R20 ;  /* 0x0000002905057c24 */ /* 0x000fe2000f8e0214 */
[----:B------:R-:W-:Y:S01]  /*13d0*/  SEL R27, R7, R27, !P2 ;  /* 0x0000001b071b7207 */ /* 0x000fe20005000000 */
[----:B------:R-:W-:Y:S01]  /*13e0*/  @!P6 IMAD.MOV R32, RZ, RZ, -R32 ;  /* 0x000000ffff20e224 */ /* 0x000fe200078e0a20 */
[----:B------:R-:W-:Y:S02]  /*13f0*/  ISETP.NE.AND P6, PT, R19, RZ, PT ;  /* 0x000000ff1300720c */ /* 0x000fe40003fc5270 */
[----:B------:R-:W-:-:S02]  /*1400*/  IADD3 R20, PT, PT, -R27, RZ, RZ ;  /* 0x000000ff1b147210 */ /* 0x000fc40007ffe1ff */
[----:B------:R-:W-:Y:S02]  /*1410*/  LOP3.LUT R21, R33, UR45, RZ, 0x3c, !PT ;  /* 0x0000002d21157c12 */ /* 0x000fe4000f8e3cff */
[----:B------:R-:W-:Y:S02]  /*1420*/  LEA.HI R5, R5, R5, RZ, 0x1 ;  /* 0x0000000505057211 */ /* 0x000fe400078f08ff */
[----:B------:R-:W-:Y:S01]  /*1430*/  @!P4 IADD3 R24, PT, PT, R24, 0x1, RZ ;  /* 0x000000011818c810 */ /* 0x000fe20007ffe0ff */
[----:B------:R-:W-:Y:S01]  /*1440*/  IMAD R19, R20, UR45, R23 ;  /* 0x0000002d14137c24 */ /* 0x000fe2000f8e0217 */
[----:B------:R-:W-:Y:S02]  /*1450*/  ISETP.GE.AND P4, PT, R21, RZ, PT ;  /* 0x000000ff1500720c */ /* 0x000fe40003f86270 */
[----:B------:R-:W-:Y:S02]  /*1460*/  SHF.R.S32.HI R5, RZ, 0x1, R5 ;  /* 0x00000001ff057819 */ /* 0x000fe40000011405 */
[----:B------:R-:W-:-:S02]  /*1470*/  SEL R27, R27, RZ, P0 ;  /* 0x000000ff1b1b7207 */ /* 0x000fc40000000000 */
[----:B------:R-:W-:Y:S02]  /*1480*/  @P5 R2UR UR8, R34 ;  /* 0x00000000220852ca */ /* 0x000fe400000e0000 */
[----:B------:R-:W-:Y:S02]  /*1490*/  @P5 R2UR UR9, R35 ;  /* 0x00000000230952ca */ /* 0x000fe400000e0000 */
[----:B------:R-:W-:Y:S01]  /*14a0*/  @P3 IADD3 R24, PT, PT, R24, 0x1, RZ ;  /* 0x0000000118183810 */ /* 0x000fe20007ffe0ff */
[----:B------:R-:W-:Y:S01]  /*14b0*/  IMAD.WIDE R36, R5, 0x2, R12 ;  /* 0x0000000205247825 */ /* 0x000fe200078e020c */
[----:B------:R-:W-:Y:S02]  /*14c0*/  SEL R19, R19, RZ, P1 ;  /* 0x000000ff13137207 */ /* 0x000fe40000800000 */
[----:B------:R-:W-:Y:S01]  /*14d0*/  SHF.R.S32.HI R21, RZ, 0x1, R18 ;  /* 0x00000001ff157819 */ /* 0x000fe20000011412 */
[----:B------:R-:W-:Y:S01]  /*14e0*/  IMAD R20, R27, UR40, RZ ;  /* 0x000000281b147c24 */ /* 0x000fe2000f8e02ff */
[----:B------:R-:W-:-:S02]  /*14f0*/  @P6 R2UR UR12, R34 ;  /* 0x00000000220c62ca */ /* 0x000fc400000e0000 */
[----:B------:R-:W-:Y:S02]  /*1500*/  @P6 R2UR UR13, R35 ;  /* 0x00000000230d62ca */ /* 0x000fe400000e0000 */
[----:B------:R-:W-:Y:S02]  /*1510*/  PRMT R5, R26, 0x7771, RZ ;  /* 0x000077711a057816 */ /* 0x000fe400000000ff */
[----:B------:R-:W-:Y:S02]  /*1520*/  SEL R32, R7, R32, !P2 ;  /* 0x0000002007207207 */ /* 0x000fe40005000000 */
[----:B------:R-:W-:Y:S01]  /*1530*/  MOV R38, R24 ;  /* 0x0000001800267202 */ /* 0x000fe20000000f00 */
[----:B------:R-:W-:Y:S01]  /*1540*/  IMAD R27, R19, UR41, R20 ;  /* 0x00000029131b7c24 */ /* 0x000fe2000f8e0214 */
[----:B------:R-:W-:Y:S01]  /*1550*/  ISETP.NE.AND P3, PT, R5, RZ, PT ;  /* 0x000000ff0500720c */ /* 0x000fe20003f65270 */
[----:B------:R-:W-:Y:S01]  /*1560*/  IMAD.WIDE R20, R21, 0x8, R2 ;  /* 0x0000000815147825 */ /* 0x000fe200078e0202 */
[C---:B------:R-:W-:Y:S01]  /*1570*/  IADD3 R25, PT, PT, -R32.reuse, RZ, RZ ;  /* 0x000000ff20197210 */ /* 0x040fe20007ffe1ff */
[----:B------:R0:W2:Y:S01]  /*1580*/  @P5 LDG.E R18, desc[UR8][R14.64+0x4] ;  /* 0x000004080e125981 */ /* 0x0000a2000c1e1900 */
[----:B------:R-:W-:Y:S01]  /*1590*/  PRMT R24, R11, 0x7771, RZ ;  /* 0x000077710b187816 */ /* 0x000fe200000000ff */
[----:B------:R-:W-:Y:S01]  /*15a0*/  @!P4 IMAD.MOV R38, RZ, RZ, -R38 ;  /* 0x000000ffff26c224 */ /* 0x000fe200078e0a26 */
[----:B------:R-:W-:Y:S01]  /*15b0*/  SEL R32, R32, RZ, P0 ;  /* 0x000000ff20207207 */ /* 0x000fe20000000000 */
[----:B------:R-:W3:Y:S01]  /*15c0*/  LDG.E R5, desc[UR10][R20.64] ;  /* 0x0000000a14057981 */ /* 0x000ee2000c1e1900 */
[----:B------:R-:W-:-:S02]  /*15d0*/  ISETP.NE.AND P4, PT, R24, RZ, PT ;  /* 0x000000ff1800720c */ /* 0x000fc40003f85270 */
[----:B------:R-:W-:Y:S01]  /*15e0*/  SEL R38, R7, R38, !P2 ;  /* 0x0000002607267207 */ /* 0x000fe20005000000 */
[----:B------:R-:W4:Y:S01]  /*15f0*/  LDG.E.U16 R19, desc[UR14][R36.64] ;  /* 0x0000000e24137981 */ /* 0x000f22000c1e1500 */
[----:B0-----:R-:W-:Y:S01]  /*1600*/  IMAD R14, R25, UR45, R28 ;  /* 0x0000002d190e7c24 */ /* 0x001fe2000f8e021c */
[----:B------:R-:W-:Y:S01]  /*1610*/  LEA.HI R27, R27, R27, RZ, 0x1 ;  /* 0x0000001b1b1b7211 */ /* 0x000fe200078f08ff */
[----:B------:R-:W-:-:S03]  /*1620*/  IMAD R15, R32, UR40, RZ ;  /* 0x00000028200f7c24 */ /* 0x000fc6000f8e02ff */
[----:B------:R-:W-:Y:S01]  /*1630*/  SEL R14, R14, RZ, P1 ;  /* 0x000000ff0e0e7207 */ /* 0x000fe20000800000 */
[----:B------:R0:W5:Y:S01]  /*1640*/  @P6 LDG.E R36, desc[UR12][R20.64+0x4] ;  /* 0x0000040c14246981 */ /* 0x000162000c1e1900 */
[C---:B------:R-:W-:Y:S02]  /*1650*/  R2UR UR12, R34.reuse ;  /* 0x00000000220c72ca */ /* 0x040fe400000e0000 */
[C---:B------:R-:W-:Y:S02]  /*1660*/  R2UR UR13, R35.reuse ;  /* 0x00000000230d72ca */ /* 0x040fe400000e0000 */
[----:B------:R-:W-:Y:S02]  /*1670*/  @P3 R2UR UR8, R34 ;  /* 0x00000000220832ca */ /* 0x000fe400000e0000 */
[----:B------:R-:W-:Y:S02]  /*1680*/  @P3 R2UR UR9, R35 ;  /* 0x00000000230932ca */ /* 0x000fe400000e0000 */
[----:B0-----:R-:W-:-:S02]  /*1690*/  IADD3 R20, PT, PT, -R38, RZ, RZ ;  /* 0x000000ff26147210 */ /* 0x001fc40007ffe1ff */
[----:B------:R-:W-:Y:S02]  /*16a0*/  SHF.R.S32.HI R21, RZ, 0x1, R27 ;  /* 0x00000001ff157819 */ /* 0x000fe4000001141b */
[----:B------:R-:W-:Y:S01]  /*16b0*/  SHF.R.S32.HI R25, RZ, 0x1, R10 ;  /* 0x00000001ff197819 */ /* 0x000fe2000001140a */
[----:B------:R-:W-:Y:S02]  /*16c0*/  IMAD R10, R14, UR41, R15 ;  /* 0x000000290e0a7c24 */ /* 0x000fe4000f8e020f */
[----:B------:R-:W-:Y:S02]  /*16d0*/  IMAD R14, R20, UR45, R33 ;  /* 0x0000002d140e7c24 */ /* 0x000fe4000f8e0221 */
[----:B------:R-:W-:Y:S01]  /*16e0*/  IMAD.WIDE R20, R21, 0x2, R12 ;  /* 0x0000000215147825 */ /* 0x000fe200078e020c */
[----:B------:R-:W-:Y:S02]  /*16f0*/  @P4 R2UR UR10, R34 ;  /* 0x00000000220a42ca */ /* 0x000fe400000e0000 */
[----:B------:R-:W-:Y:S01]  /*1700*/  @P4 R2UR UR11, R35 ;  /* 0x00000000230b42ca */ /* 0x000fe200000e0000 */
[----:B------:R-:W-:Y:S01]  /*1710*/  IMAD.WIDE R24, R25, 0x8, R2 ;  /* 0x0000000819187825 */ /* 0x000fe200078e0202 */
[----:B------:R-:W-:Y:S01]  /*1720*/  SHF.R.S32.HI R15, RZ, 0x1, R16 ;  /* 0x00000001ff0f7819 */ /* 0x000fe20000011410 */
[----:B------:R0:W5:Y:S01]  /*1730*/  LDG.E.U16 R21, desc[UR12][R20.64] ;  /* 0x0000000c14157981 */ /* 0x000162000c1e1500 */
[----:B------:R-:W-:-:S03]  /*1740*/  SEL R16, R14, RZ, P1 ;  /* 0x000000ff0e107207 */ /* 0x000fc60000800000 */
[----:B------:R-:W5:Y:S01]  /*1750*/  @P3 LDG.E R46, desc[UR8][R24.64+0x4] ;  /* 0x00000408182e3981 */ /* 0x000f62000c1e1900 */
[----:B------:R-:W-:-:S05]  /*1760*/  IMAD.WIDE R14, R15, 0x8, R2 ;  /* 0x000000080f0e7825 */ /* 0x000fca00078e0202 */
[----:B------:R-:W5:Y:S01]  /*1770*/  @P4 LDG.E R37, desc[UR10][R14.64+0x4] ;  /* 0x0000040a0e254981 */ /* 0x000f62000c1e1900 */
[----:B------:R-:W-:-:S05]  /*1780*/  SEL R38, R38, RZ, P0 ;  /* 0x000000ff26267207 */ /* 0x000fca0000000000 */
[----:B------:R-:W-:-:S04]  /*1790*/  IMAD R27, R38, UR40, RZ ;  /* 0x00000028261b7c24 */ /* 0x000fc8000f8e02ff */
[----:B------:R-:W-:Y:S01]  /*17a0*/  IMAD R16, R16, UR41, R27 ;  /* 0x0000002910107c24 */ /* 0x000fe2000f8e021b */
[----:B------:R-:W-:Y:S02]  /*17b0*/  LEA.HI R10, R10, R10, RZ, 0x1 ;  /* 0x0000000a0a0a7211 */ /* 0x000fe400078f08ff */
[----:B------:R-:W-:Y:S02]  /*17c0*/  R2UR UR8, R34 ;  /* 0x00000000220872ca */ /* 0x000fe400000e0000 */
[----:B------:R-:W-:Y:S02]  /*17d0*/  R2UR UR9, R35 ;  /* 0x00000000230972ca */ /* 0x000fe400000e0000 */
[----:B------:R-:W-:Y:S02]  /*17e0*/  LEA.HI R16, R16, R16, RZ, 0x1 ;  /* 0x0000001010107211 */ /* 0x000fe400078f08ff */
[----:B------:R-:W-:Y:S02]  /*17f0*/  IADD3 R32, PT, PT, R0, 0x280, RZ ;  /* 0x0000028000207810 */ /* 0x000fe40007ffe0ff */
[----:B------:R-:W-:-:S02]  /*1800*/  SHF.R.S32.HI R39, RZ, 0x1, R10 ;  /* 0x00000001ff277819 */ /* 0x000fc4000001140a */
[----:B------:R-:W-:Y:S02]  /*1810*/  SHF.R.S32.HI R43, RZ, 0x1, R16 ;  /* 0x00000001ff2b7819 */ /* 0x000fe40000011410 */
[----:B------:R-:W-:Y:S02]  /*1820*/  R2UR UR10, R34 ;  /* 0x00000000220a72ca */ /* 0x000fe400000e0000 */
[----:B------:R-:W-:Y:S02]  /*1830*/  R2UR UR11, R35 ;  /* 0x00000000230b72ca */ /* 0x000fe400000e0000 */
[----:B------:R-:W-:Y:S01]  /*1840*/  IABS R16, R32 ;  /* 0x0000002000107213 */ /* 0x000fe20000000000 */
[----:B------:R-:W-:-:S04]  /*1850*/  IMAD.WIDE R38, R39, 0x2, R12 ;  /* 0x0000000227267825 */ /* 0x000fc800078e020c */
[----:B------:R-:W-:Y:S01]  /*1860*/  IMAD.HI.U32 R44, R16, UR5, RZ ;  /* 0x00000005102c7c27 */ /* 0x000fe2000f8e00ff */
[----:B------:R1:W5:Y:S03]  /*1870*/  LDG.E.U16 R31, desc[UR8][R38.64] ;  /* 0x00000008261f7981 */ /* 0x000366000c1e1500 */
[----:B------:R-:W-:Y:S01]  /*1880*/  IMAD.WIDE R42, R43, 0x2, R12 ;  /* 0x000000022b2a7825 */ /* 0x000fe200078e020c */
[----:B------:R-:W-:Y:S02]  /*1890*/  IADD3 R45, PT, PT, -R44, RZ, RZ ;  /* 0x000000ff2c2d7210 */ /* 0x000fe40007ffe1ff */
[----:B------:R-:W-:Y:S02]  /*18a0*/  PRMT R29, R29, 0x7770, RZ ;  /* 0x000077701d1d7816 */ /* 0x000fe400000000ff */
[----:B------:R-:W5:Y:S01]  /*18b0*/  LDG.E.U16 R27, desc[UR10][R42.64] ;  /* 0x0000000a2a1b7981 */ /* 0x000f62000c1e1500 */
[----:B0-----:R-:W-:Y:S01]  /*18c0*/  MOV R20, UR6 ;  /* 0x0000000600147c02 */ /* 0x001fe20008000f00 */
[----:B-1----:R-:W-:Y:S01]  /*18d0*/  IMAD R38, R45, UR7, R16 ;  /* 0x000000072d267c24 */ /* 0x002fe2000f8e0210 */
[----:B------:R-:W-:-:S02]  /*18e0*/  MOV R10, UR6 ;  /* 0x00000006000a7c02 */ /* 0x000fc40008000f00 */
[----:B------:R-:W-:Y:S02]  /*18f0*/  LEA.HI R30, R30, R30, RZ, 0x1 ;  /* 0x0000001e1e1e7211 */ /* 0x000fe400078f08ff */
[----:B------:R-:W-:Y:S01]  /*1900*/  LEA.HI R23, R23, R23, RZ, 0x1 ;  /* 0x0000001717177211 */ /* 0x000fe200078f08ff */
[----:B------:R-:W5:Y:S03]  /*1910*/  LDG.E R42, desc[UR8][R24.64] ;  /* 0x00000008182a7981 */ /* 0x000f66000c1e1900 */
[----:B------:R-:W-:Y:S01]  /*1920*/  SHF.R.S32.HI R23, RZ, 0x1, R23 ;  /* 0x00000001ff177819 */ /* 0x000fe20000011417 */
[----:B--2---:R-:W-:Y:S01]  /*1930*/  @P5 FMUL R20, R18, UR4 ;  /* 0x0000000412145c20 */ /* 0x004fe20008400000 */
[----:B------:R-:W-:Y:S01]  /*1940*/  ISETP.NE.AND P5, PT, R29, RZ, PT ;  /* 0x000000ff1d00720c */ /* 0x000fe20003fa5270 */
[----:B---3--:R-:W-:Y:S01]  /*1950*/  FMUL R5, R5, UR4 ;  /* 0x0000000405057c20 */ /* 0x008fe20008400000 */
[----:B----4-:R-:W-:-:S04]  /*1960*/  PRMT R16, R19, 0x7771, RZ ;  /* 0x0000777113107816 */ /* 0x010fc800000000ff */
[----:B------:R-:W-:Y:S02]  /*1970*/  FSEL R5, R5, R4, P5 ;  /* 0x0000000405057208 */ /* 0x000fe40002800000 */
[----:B------:R-:W-:Y:S01]  /*1980*/  ISETP.NE.AND P5, PT, R16, RZ, PT ;  /* 0x000000ff1000720c */ /* 0x000fe20003fa5270 */
[----:B------:R-:W-:Y:S02]  /*1990*/  IMAD.U32 R16, RZ, RZ, UR6 ;  /* 0x00000006ff107e24 */ /* 0x000fe4000f8e00ff */
[----:B-----5:R-:W-:Y:S01]  /*19a0*/  @P6 FMUL R10, R36, UR4 ;  /* 0x00000004240a6c20 */ /* 0x020fe20008400000 */
[----:B------:R-:W-:-:S09]  /*19b0*/  ISETP.LT.U32.AND P6, PT, R38, UR7, PT ;  /* 0x0000000726007c0c */ /* 0x000fd2000bfc1070 */
[----:B------:R-:W-:Y:S02]  /*19c0*/  @P5 R2UR UR10, R34 ;  /* 0x00000000220a52ca */ /* 0x000fe400000e0000 */
[----:B------:R-:W-:Y:S02]  /*19d0*/  @P5 R2UR UR11, R35 ;  /* 0x00000000230b52ca */ /* 0x000fe400000e0000 */
[----:B------:R-:W-:Y:S02]  /*19e0*/  MOV R18, UR6 ;  /* 0x0000000600127c02 */ /* 0x000fe40008000f00 */
[----:B------:R-:W-:Y:S01]  /*19f0*/  PRMT R29, R21, 0x7771, RZ ;  /* 0x00007771151d7816 */ /* 0x000fe200000000ff */
[----:B------:R-:W-:-:S03]  /*1a00*/  @P3 FMUL R16, R46, UR4 ;  /* 0x000000042e103c20 */ /* 0x000fc60008400000 */
[----:B------:R-:W-:Y:S02]  /*1a10*/  ISETP.NE.AND P3, PT, R29, RZ, PT ;  /* 0x000000ff1d00720c */ /* 0x000fe40003f65270 */
[----:B------:R-:W-:Y:S02]  /*1a20*/  SHF.R.S32.HI R29, RZ, 0x1, R30 ;  /* 0x00000001ff1d7819 */ /* 0x000fe4000001141e */
[----:B------:R-:W-:Y:S01]  /*1a30*/  LOP3.LUT R30, R32, UR45, RZ, 0x3c, !PT ;  /* 0x0000002d201e7c12 */ /* 0x000fe2000f8e3cff */
[----:B------:R-:W-:Y:S02]  /*1a40*/  @P4 FMUL R18, R37, UR4 ;  /* 0x0000000425124c20 */ /* 0x000fe40008400000 */
[----:B------:R-:W-:Y:S01]  /*1a50*/  IMAD.WIDE R36, R29, 0x8, R2 ;  /* 0x000000081d247825 */ /* 0x000fe200078e0202 */
[----:B------:R-:W-:Y:S02]  /*1a60*/  @!P6 IADD3 R38, PT, PT, R38, -UR7, RZ ;  /* 0x800000072626ec10 */ /* 0x000fe4000fffe0ff */
[----:B------:R-:W-:-:S02]  /*1a70*/  @!P6 IADD3 R44, PT, PT, R44, 0x1, RZ ;  /* 0x000000012c2ce810 */ /* 0x000fc40007ffe0ff */
[----:B------:R-:W-:Y:S02]  /*1a80*/  ISETP.GE.AND P6, PT, R30, RZ, PT ;  /* 0x000000ff1e00720c */ /* 0x000fe40003fc6270 */
[----:B------:R-:W2:Y:S01]  /*1a90*/  @P5 LDG.E R30, desc[UR10][R36.64+0x4] ;  /* 0x0000040a241e5981 */ /* 0x000ea2000c1e1900 */
[----:B------:R-:W-:Y:S02]  /*1aa0*/  @P3 R2UR UR8, R34 ;  /* 0x00000000220832ca */ /* 0x000fe400000e0000 */
[----:B------:R-:W-:Y:S02]  /*1ab0*/  @P3 R2UR UR9, R35 ;  /* 0x00000000230932ca */ /* 0x000fe400000e0000 */
[----:B------:R-:W-:Y:S01]  /*1ac0*/  ISETP.GE.U32.AND P4, PT, R38, UR7, PT ;  /* 0x0000000726007c0c */ /* 0x000fe2000bf86070 */
[----:B------:R-:W-:-:S10]  /*1ad0*/  IMAD.WIDE R38, R23, 0x8, R2 ;  /* 0x0000000817267825 */ /* 0x000fd400078e0202 */
[----:B------:R-:W3:Y:S02]  /*1ae0*/  @P3 LDG.E R48, desc[UR8][R38.64+0x4] ;  /* 0x0000040826303981 */ /* 0x000ee4000c1e1900 */
[----:B------:R-:W-:-:S04]  /*1af0*/  @P4 IADD3 R44, PT, PT, R44, 0x1, RZ ;  /* 0x000000012c2c4810 */ /* 0x000fc80007ffe0ff */
[----:B------:R-:W-:Y:S02]  /*1b00*/  @!P6 IADD3 R44, PT, PT, -R44, RZ, RZ ;  /* 0x000000ff2c2ce210 */ /* 0x000fe40007ffe1ff */
[----:B------:R-:W-:Y:S02]  /*1b10*/  PRMT R29, R31, 0x7771, RZ ;  /* 0x000077711f1d7816 */ /* 0x000fe400000000ff */
[----:B------:R-:W-:Y:S02]  /*1b20*/  SEL R44, R7, R44, !P2 ;  /* 0x0000002c072c7207 */ /* 0x000fe40005000000 */
[----:B------:R-:W-:Y:S02]  /*1b30*/  ISETP.NE.AND P4, PT, R29, RZ, PT ;  /* 0x000000ff1d00720c */ /* 0x000fe40003f85270 */
[----:B------:R-:W-:-:S04]  /*1b40*/  PRMT R23, R27, 0x7771, RZ ;  /* 0x000077711b177816 */ /* 0x000fc800000000ff */
[----:B------:R-:W-:Y:S01]  /*1b50*/  ISETP.NE.AND P6, PT, R23, RZ, PT ;  /* 0x000000ff1700720c */ /* 0x000fe20003fc5270 */
[----:B------:R-:W-:Y:S01]  /*1b60*/  IMAD.MOV R23, RZ, RZ, -R44 ;  /* 0x000000ffff177224 */ /* 0x000fe200078e0a2c */
[----:B------:R-:W-:-:S03]  /*1b70*/  SEL R44, R44, RZ, P0 ;  /* 0x000000ff2c2c7207 */ /* 0x000fc60000000000 */
[----:B------:R-:W-:Y:S01]  /*1b80*/  IMAD R23, R23, UR45, R32 ;  /* 0x0000002d17177c24 */ /* 0x000fe2000f8e0220 */
[----:B------:R-:W-:Y:S02]  /*1b90*/  LEA.HI R28, R28, R28, RZ, 0x1 ;  /* 0x0000001c1c1c7211 */ /* 0x000fe400078f08ff */
[----:B------:R-:W-:Y:S02]  /*1ba0*/  @P4 R2UR UR16, R34 ;  /* 0x00000000221042ca */ /* 0x000fe400000e0000 */
[----:B------:R-:W-:Y:S01]  /*1bb0*/  @P4 R2UR UR17, R35 ;  /* 0x00000000231142ca */ /* 0x000fe200000e0000 */
[----:B------:R-:W-:Y:S01]  /*1bc0*/  IMAD R44, R44, UR40, RZ ;  /* 0x000000282c2c7c24 */ /* 0x000fe2000f8e02ff */
[----:B------:R-:W-:Y:S02]  /*1bd0*/  SEL R23, R23, RZ, P1 ;  /* 0x000000ff17177207 */ /* 0x000fe40000800000 */
[----:B------:R-:W-:Y:S02]  /*1be0*/  SHF.R.S32.HI R45, RZ, 0x1, R28 ;  /* 0x00000001ff2d7819 */ /* 0x000fe4000001141c */
[----:B------:R-:W-:-:S02]  /*1bf0*/  R2UR UR10, R34 ;  /* 0x00000000220a72ca */ /* 0x000fc400000e0000 */
[----:B------:R-:W-:Y:S01]  /*1c00*/  R2UR UR11, R35 ;  /* 0x00000000230b72ca */ /* 0x000fe200000e0000 */
[----:B------:R-:W-:Y:S02]  /*1c10*/  IMAD R47, R23, UR41, R44 ;  /* 0x00000029172f7c24 */ /* 0x000fe4000f8e022c */
[----:B------:R-:W-:Y:S01]  /*1c20*/  IMAD.WIDE R44, R45, 0x8, R2 ;  /* 0x000000082d2c7825 */ /* 0x000fe200078e0202 */
[----:B------:R-:W-:Y:S02]  /*1c30*/  LEA.HI R23, R33, R33, RZ, 0x1 ;  /* 0x0000002121177211 */ /* 0x000fe400078f08ff */
[----:B------:R0:W4:Y:S01]  /*1c40*/  LDG.E R33, desc[UR12][R38.64] ;  /* 0x0000000c26217981 */ /* 0x000122000c1e1900 */
[----:B------:R-:W-:-:S03]  /*1c50*/  R2UR UR8, R34 ;  /* 0x00000000220872ca */ /* 0x000fc600000e0000 */
[----:B------:R-:W5:Y:S01]  /*1c60*/  @P4 LDG.E R28, desc[UR16][R44.64+0x4] ;  /* 0x000004102c1c4981 */ /* 0x000f62000c1e1900 */
[----:B------:R-:W-:-:S03]  /*1c70*/  R2UR UR9, R35 ;  /* 0x00000000230972ca */ /* 0x000fc600000e0000 */
[----:B------:R1:W4:Y:S01]  /*1c80*/  LDG.E R29, desc[UR10][R36.64] ;  /* 0x0000000a241d7981 */ /* 0x000322000c1e1900 */
[----:B0-----:R-:W-:Y:S02]  /*1c90*/  IADD3 R38, PT, PT, R0, 0x2c0, RZ ;  /* 0x000002c000267810 */ /* 0x001fe40007ffe0ff */
[----:B------:R-:W-:Y:S02]  /*1ca0*/  @P6 R2UR UR10, R34 ;  /* 0x00000000220a62ca */ /* 0x000fe400000e0000 */
[----:B------:R-:W-:Y:S02]  /*1cb0*/  IABS R39, R38 ;  /* 0x0000002600277213 */ /* 0x000fe40000000000 */
[----:B------:R-:W-:Y:S02]  /*1cc0*/  @P6 R2UR UR11, R35 ;  /* 0x00000000230b62ca */ /* 0x000fe400000e0000 */
[----:B------:R-:W-:Y:S01]  /*1cd0*/  MOV R24, UR6 ;  /* 0x0000000600187c02 */ /* 0x000fe20008000f00 */
[----:B------:R0:W4:Y:S01]  /*1ce0*/  LDG.E R43, desc[UR8][R14.64] ;  /* 0x000000080e2b7981 */ /* 0x000122000c1e1900 */
[----:B------:R-:W-:-:S02]  /*1cf0*/  SHF.R.S32.HI R25, RZ, 0x1, R23 ;  /* 0x00000001ff197819 */ /* 0x000fc40000011417 */
[----:B------:R-:W-:Y:S01]  /*1d00*/  LEA.HI R47, R47, R47, RZ, 0x1 ;  /* 0x0000002f2f2f7211 */ /* 0x000fe200078f08ff */
[----:B------:R2:W4:Y:S02]  /*1d10*/  LDG.E R23, desc[UR14][R44.64] ;  /* 0x0000000e2c177981 */ /* 0x000524000c1e1900 */
[----:B-1----:R-:W-:Y:S01]  /*1d20*/  IMAD.WIDE R36, R25, 0x8, R2 ;  /* 0x0000000819247825 */ /* 0x002fe200078e0202 */
[----:B------:R-:W-:Y:S02]  /*1d30*/  PRMT R26, R26, 0x7770, RZ ;  /* 0x000077701a1a7816 */ /* 0x000fe400000000ff */
[----:B0-----:R-:W-:Y:S02]  /*1d40*/  SHF.R.S32.HI R15, RZ, 0x1, R47 ;  /* 0x00000001ff0f7819 */ /* 0x001fe4000001142f */
[----:B------:R-:W4:Y:S04]  /*1d50*/  LDG.E R25, desc[UR8][R36.64] ;  /* 0x0000000824197981 */ /* 0x000f28000c1e1900 */
[----:B------:R0:W4:Y:S01]  /*1d60*/  @P6 LDG.E R46, desc[UR10][R36.64+0x4] ;  /* 0x0000040a242e6981 */ /* 0x000122000c1e1900 */
[----:B------:R-:W-:-:S05]  /*1d70*/  IMAD.WIDE R14, R15, 0x2, R12 ;  /* 0x000000020f0e7825 */ /* 0x000fca00078e020c */
[----:B------:R1:W4:Y:S01]  /*1d80*/  LDG.E.U16 R36, desc[UR8][R14.64] ;  /* 0x000000080e247981 */ /* 0x000322000c1e1500 */
[----:B--2---:R-:W-:Y:S01]  /*1d90*/  @P5 FMUL R24, R30, UR4 ;  /* 0x000000041e185c20 */ /* 0x004fe20008400000 */
[----:B------:R-:W-:-:S05]  /*1da0*/  IMAD.HI.U32 R30, R39, UR5, RZ ;  /* 0x00000005271e7c27 */ /* 0x000fca000f8e00ff */
[----:B------:R-:W-:Y:S02]  /*1db0*/  IADD3 R44, PT, PT, -R30, RZ, RZ ;  /* 0x000000ff1e2c7210 */ /* 0x000fe40007ffe1ff */
[----:B------:R-:W-:-:S03]  /*1dc0*/  ISETP.NE.AND P5, PT, R26, RZ, PT ;  /* 0x000000ff1a00720c */ /* 0x000fc60003fa5270 */
[----:B0-----:R-:W-:Y:S01]  /*1dd0*/  IMAD R37, R44, UR7, R39 ;  /* 0x000000072c257c24 */ /* 0x001fe2000f8e0227 */
[----:B------:R-:W-:Y:S01]  /*1de0*/  MOV R26, UR6 ;  /* 0x00000006001a7c02 */ /* 0x000fe20008000f00 */
        /* <DEDUP_REMOVED lines=10> */
[C---:B-1----:R-:W-:Y:S02]  /*1e90*/  IADD3 R15, PT, PT, -R30.reuse, RZ, RZ ;  /* 0x000000ff1e0f7210 */ /* 0x042fe40007ffe1ff */
        /* <DEDUP_REMOVED lines=8> */
[----:B------:R0:W2:Y:S01]  /*1f20*/  LDG.E.U16 R37, desc[UR8][R14.64] ;  /* 0x000000080e257981 */ /* 0x0000a2000c1e1500 */
[----:B------:R-:W-:-:S04]  /*1f30*/  PRMT R11, R11, 0x7770, RZ ;  /* 0x000077700b0b7816 */ /* 0x000fc800000000ff */
[----:B------:R-:W-:Y:S02]  /*1f40*/  ISETP.NE.AND P3, PT, R11, RZ, PT ;  /* 0x000000ff0b00720c */ /* 0x000fe40003f65270 */
[----:B------:R-:W-:-:S04]  /*1f50*/  IADD3 R11, PT, PT, R0, 0x300, RZ ;  /* 0x00000300000b7810 */ /* 0x000fc80007ffe0ff */
[----:B------:R-:W-:-:S05]  /*1f60*/  IABS R39, R11 ;  /* 0x0000000b00277213 */ /* 0x000fca0000000000 */
[----:B0-----:R-:W-:Y:S01]  /*1f70*/  IMAD.HI.U32 R15, R39, UR5, RZ ;  /* 0x00000005270f7c27 */ /* 0x001fe2000f8e00ff */
[----:B------:R-:W-:Y:S02]  /*1f80*/  PRMT R19, R19, 0x7770, RZ ;  /* 0x0000777013137816 */ /* 0x000fe400000000ff */
[----:B------:R-:W-:Y:S02]  /*1f90*/  MOV R30, UR6 ;  /* 0x00000006001e7c02 */ /* 0x000fe40008000f00 */
[----:B------:R-:W-:Y:S01]  /*1fa0*/  IADD3 R14, PT, PT, -R15, RZ, RZ ;  /* 0x000000ff0f0e7210 */ /* 0x000fe20007ffe1ff */
[----:B-----5:R-:W-:Y:S01]  /*1fb0*/  @P4 FMUL R30, R28, UR4 ;  /* 0x000000041c1e4c20 */ /* 0x020fe20008400000 */
[----:B------:R-:W-:Y:S01]  /*1fc0*/  ISETP.NE.AND P4, PT, R19, RZ, PT ;  /* 0x000000ff1300720c */ /* 0x000fe20003f85270 */
[----:B------:R-:W-:Y:S02]  /*1fd0*/  FMUL R19, R42, UR4 ;  /* 0x000000042a137c20 */ /* 0x000fe40008400000 */
[----:B------:R-:W-:-:S03]  /*1fe0*/  IMAD R39, R14, UR7, R39 ;  /* 0x000000070e277c24 */ /* 0x000fc6000f8e0227 */
[----:B------:R-:W-:Y:S02]  /*1ff0*/  FSEL R19, R19, R4, P5 ;  /* 0x0000000413137208 */ /* 0x000fe40002800000 */
[----:B------:R-:W-:Y:S02]  /*2000*/  ISETP.LT.U32.AND P5, PT, R39, UR7, PT ;  /* 0x0000000727007c0c */ /* 0x000fe4000bfa1070 */
[----:B------:R-:W-:Y:S01]  /*2010*/  IADD3 R0, PT, PT, R0, 0x340, RZ ;  /* 0x0000034000007810 */ /* 0x000fe20007ffe0ff */
[----:B----4-:R-:W-:Y:S01]  /*2020*/  FMUL R43, R43, UR4 ;  /* 0x000000042b2b7c20 */ /* 0x010fe20008400000 */
[----:B------:R-:W-:Y:S02]  /*2030*/  PRMT R14, R21, 0x7770, RZ ;  /* 0x00007770150e7816 */ /* 0x000fe400000000ff */
[----:B------:R-:W-:Y:S01]  /*2040*/  IABS R42, R0 ;  /* 0x00000000002a7213 */ /* 0x000fe20000000000 */
[----:B------:R-:W-:Y:S02]  /*2050*/  IMAD.U32 R28, RZ, RZ, UR6 ;  /* 0x00000006ff1c7e24 */ /* 0x000fe4000f8e00ff */
[----:B------:R-:W-:Y:S01]  /*2060*/  @P6 FMUL R28, R46, UR4 ;  /* 0x000000042e1c6c20 */ /* 0x000fe20008400000 */
[----:B------:R-:W-:-:S03]  /*2070*/  FSEL R21, R43, R4, P3 ;  /* 0x000000042b157208 */ /* 0x000fc60001800000 */
[----:B------:R-:W-:Y:S02]  /*2080*/  @!P5 IADD3 R39, PT, PT, R39, -UR7, RZ ;  /* 0x800000072727dc10 */ /* 0x000fe4000fffe0ff */
[----:B------:R-:W-:Y:S01]  /*2090*/  ISETP.NE.AND P3, PT, R14, RZ, PT ;  /* 0x000000ff0e00720c */ /* 0x000fe20003f65270 */
[----:B------:R-:W-:Y:S01]  /*20a0*/  IMAD.HI.U32 R14, R42, UR5, RZ ;  /* 0x000000052a0e7c27 */ /* 0x000fe2000f8e00ff */
[----:B------:R-:W-:Y:S02]  /*20b0*/  ISETP.GE.U32.AND P6, PT, R39, UR7, PT ;  /* 0x0000000727007c0c */ /* 0x000fe4000bfc6070 */
[----:B------:R-:W-:Y:S02]  /*20c0*/  PRMT R39, R36, 0x7771, RZ ;  /* 0x0000777124277816 */ /* 0x000fe400000000ff */
[----:B------:R-:W-:Y:S02]  /*20d0*/  @!P5 IADD3 R15, PT, PT, R15, 0x1, RZ ;  /* 0x000000010f0fd810 */ /* 0x000fe40007ffe0ff */
[----:B------:R-:W-:-:S02]  /*20e0*/  ISETP.NE.AND P5, PT, R39, RZ, PT ;  /* 0x000000ff2700720c */ /* 0x000fc40003fa5270 */
[----:B------:R-:W-:-:S05]  /*20f0*/  IADD3 R39, PT, PT, -R14, RZ, RZ ;  /* 0x000000ff0e277210 */ /* 0x000fca0007ffe1ff */
[----:B------:R-:W-:Y:S02]  /*2100*/  IMAD R39, R39, UR7, R42 ;  /* 0x0000000727277c24 */ /* 0x000fe4000f8e022a */
[----:B------:R-:W-:-:S03]  /*2110*/  @P6 VIADD R15, R15, 0x1 ;  /* 0x000000010f0f6836 */ /* 0x000fc60000000000 */
[----:B------:R-:W-:-:S13]  /*2120*/  ISETP.LT.U32.AND P6, PT, R39, UR7, PT ;  /* 0x0000000727007c0c */ /* 0x000fda000bfc1070 */
[----:B------:R-:W-:Y:S02]  /*2130*/  @!P6 IADD3 R39, PT, PT, R39, -UR7, RZ ;  /* 0x800000072727ec10 */ /* 0x000fe4000fffe0ff */
[----:B------:R-:W-:Y:S02]  /*2140*/  @!P6 IADD3 R14, PT, PT, R14, 0x1, RZ ;  /* 0x000000010e0ee810 */ /* 0x000fe40007ffe0ff */
[----:B------:R-:W-:Y:S02]  /*2150*/  ISETP.GE.U32.AND P6, PT, R39, UR7, PT ;  /* 0x0000000727007c0c */ /* 0x000fe4000bfc6070 */
[----:B------:R-:W-:-:S11]  /*2160*/  LOP3.LUT R39, R11, UR45, RZ, 0x3c, !PT ;  /* 0x0000002d0b277c12 */ /* 0x000fd6000f8e3cff */
[----:B------:R-:W-:Y:S02]  /*2170*/  @P6 IADD3 R14, PT, PT, R14, 0x1, RZ ;  /* 0x000000010e0e6810 */ /* 0x000fe40007ffe0ff */
[----:B------:R-:W-:Y:S02]  /*2180*/  ISETP.GE.AND P6, PT, R39, RZ, PT ;  /* 0x000000ff2700720c */ /* 0x000fe40003fc6270 */
[----:B------:R-:W-:-:S11]  /*2190*/  LOP3.LUT R39, R0, UR45, RZ, 0x3c, !PT ;  /* 0x0000002d00277c12 */ /* 0x000fd6000f8e3cff */
[----:B------:R-:W-:Y:S02]  /*21a0*/  @!P6 IADD3 R15, PT, PT, -R15, RZ, RZ ;  /* 0x000000ff0f0fe210 */ /* 0x000fe40007ffe1ff */
[----:B------:R-:W-:Y:S02]  /*21b0*/  ISETP.GE.AND P6, PT, R39, RZ, PT ;  /* 0x000000ff2700720c */ /* 0x000fe40003fc6270 */
[----:B------:R-:W-:Y:S02]  /*21c0*/  SEL R43, R7, R15, !P2 ;  /* 0x0000000f072b7207 */ /* 0x000fe40005000000 */
[----:B------:R-:W-:-:S03]  /*21d0*/  PRMT R31, R31, 0x7770, RZ ;  /* 0x000077701f1f7816 */ /* 0x000fc600000000ff */
[----:B------:R-:W-:-:S06]  /*21e0*/  IMAD.MOV R48, RZ, RZ, -R43 ;  /* 0x000000ffff307224 */ /* 0x000fcc00078e0a2b */
[----:B------:R-:W-:-:S04]  /*21f0*/  @!P6 IADD3 R14, PT, PT, -R14, RZ, RZ ;  /* 0x000000ff0e0ee210 */ /* 0x000fc80007ffe1ff */
[----:B------:R-:W-:Y:S02]  /*2200*/  SEL R45, R7, R14, !P2 ;  /* 0x0000000e072d7207 */ /* 0x000fe40005000000 */
[----:B------:R-:W-:Y:S02]  /*2210*/  SEL R44, R43, RZ, P0 ;  /* 0x000000ff2b2c7207 */ /* 0x000fe40000000000 */
[----:B------:R-:W-:Y:S01]  /*2220*/  ISETP.NE.AND P2, PT, R31, RZ, PT ;  /* 0x000000ff1f00720c */ /* 0x000fe20003f45270 */
[----:B------:R-:W-:Y:S01]  /*2230*/  IMAD R31, R48, UR45, R11 ;  /* 0x0000002d301f7c24 */ /* 0x000fe2000f8e020b */
[C---:B------:R-:W-:Y:S02]  /*2240*/  IADD3 R43, PT, PT, -R45.reuse, RZ, RZ ;  /* 0x000000ff2d2b7210 */ /* 0x040fe40007ffe1ff */
[----:B------:R-:W-:Y:S01]  /*2250*/  LEA.HI R32, R32, R32, RZ, 0x1 ;  /* 0x0000002020207211 */ /* 0x000fe200078f08ff */
[----:B------:R-:W-:Y:S01]  /*2260*/  IMAD R44, R44, UR40, RZ ;  /* 0x000000282c2c7c24 */ /* 0x000fe2000f8e02ff */
[----:B------:R-:W-:Y:S01]  /*2270*/  SEL R46, R45, RZ, P0 ;  /* 0x000000ff2d2e7207 */ /* 0x000fe20000000000 */
[----:B------:R-:W-:Y:S01]  /*2280*/  IMAD R43, R43, UR45, R0 ;  /* 0x0000002d2b2b7c24 */ /* 0x000fe2000f8e0200 */
[----:B------:R-:W-:-:S02]  /*2290*/  @P5 R2UR UR10, R34 ;  /* 0x00000000220a52ca */ /* 0x000fc400000e0000 */
[----:B------:R-:W-:Y:S02]  /*22a0*/  @P5 R2UR UR11, R35 ;  /* 0x00000000230b52ca */ /* 0x000fe400000e0000 */
[----:B------:R-:W-:Y:S02]  /*22b0*/  SEL R31, R31, RZ, P1 ;  /* 0x000000ff1f1f7207 */ /* 0x000fe40000800000 */
[----:B------:R-:W-:Y:S01]  /*22c0*/  SHF.R.S32.HI R15, RZ, 0x1, R32 ;  /* 0x00000001ff0f7819 */ /* 0x000fe20000011420 */
[----:B------:R-:W-:Y:S01]  /*22d0*/  IMAD R46, R46, UR40, RZ ;  /* 0x000000282e2e7c24 */ /* 0x000fe2000f8e02ff */
[----:B------:R-:W-:Y:S01]  /*22e0*/  SEL R43, R43, RZ, P1 ;  /* 0x000000ff2b2b7207 */ /* 0x000fe20000800000 */
[----:B------:R-:W-:Y:S02]  /*22f0*/  IMAD R31, R31, UR41, R44 ;  /* 0x000000291f1f7c24 */ /* 0x000fe4000f8e022c */
[----:B------:R-:W-:-:S03]  /*2300*/  IMAD.WIDE R14, R15, 0x8, R2 ;  /* 0x000000080f0e7825 */ /* 0x000fc600078e0202 */
[----:B------:R-:W-:Y:S01]  /*2310*/  LEA.HI R31, R31, R31, RZ, 0x1 ;  /* 0x0000001f1f1f7211 */ /* 0x000fe200078f08ff */
[----:B------:R-:W-:Y:S01]  /*2320*/  IMAD R43, R43, UR41, R46 ;  /* 0x000000292b2b7c24 */ /* 0x000fe2000f8e022e */
[----:B------:R-:W3:Y:S01]  /*2330*/  LDG.E R7, desc[UR8][R14.64] ;  /* 0x000000080e077981 */ /* 0x000ee2000c1e1900 */
[----:B------:R-:W-:-:S03]  /*2340*/  LEA.HI R38, R38, R38, RZ, 0x1 ;  /* 0x0000002626267211 */ /* 0x000fc600078f08ff */
[----:B------:R0:W4:Y:S01]  /*2350*/  @P5 LDG.E R32, desc[UR10][R14.64+0x4] ;  /* 0x0000040a0e205981 */ /* 0x000122000c1e1900 */
[----:B------:R-:W-:Y:S02]  /*2360*/  LEA.HI R43, R43, R43, RZ, 0x1 ;  /* 0x0000002b2b2b7211 */ /* 0x000fe400078f08ff */
[----:B------:R-:W-:Y:S02]  /*2370*/  R2UR UR10, R34 ;  /* 0x00000000220a72ca */ /* 0x000fe400000e0000 */
[----:B------:R-:W-:Y:S02]  /*2380*/  R2UR UR11, R35 ;  /* 0x00000000230b72ca */ /* 0x000fe400000e0000 */
[----:B0-----:R-:W-:Y:S02]  /*2390*/  SHF.R.S32.HI R15, RZ, 0x1, R31 ;  /* 0x00000001ff0f7819 */ /* 0x001fe4000001141f */
[----:B------:R-:W-:-:S03]  /*23a0*/  SHF.R.S32.HI R43, RZ, 0x1, R43 ;  /* 0x00000001ff2b7819 */ /* 0x000fc6000001142b */
[----:B------:R-:W-:Y:S01]  /*23b0*/  IMAD.WIDE R14, R15, 0x2, R12 ;  /* 0x000000020f0e7825 */ /* 0x000fe200078e020c */
[----:B------:R-:W-:-:S03]  /*23c0*/  PRMT R27, R27, 0x7770, RZ ;  /* 0x000077701b1b7816 */ /* 0x000fc600000000ff */
[----:B------:R-:W-:Y:S02]  /*23d0*/  IMAD.WIDE R12, R43, 0x2, R12 ;  /* 0x000000022b0c7825 */ /* 0x000fe400078e020c */
[----:B------:R-:W5:Y:S01]  /*23e0*/  LDG.E.U16 R43, desc[UR8][R14.64] ;  /* 0x000000080e2b7981 */ /* 0x000f62000c1e1500 */
[----:B------:R-:W-:Y:S02]  /*23f0*/  ISETP.NE.AND P0, PT, R27, RZ, PT ;  /* 0x000000ff1b00720c */ /* 0x000fe40003f05270 */
[----:B--2---:R-:W-:-:S04]  /*2400*/  PRMT R39, R37, 0x7771, RZ ;  /* 0x0000777125277816 */ /* 0x004fc800000000ff */
[----:B------:R-:W-:Y:S02]  /*2410*/  ISETP.NE.AND P6, PT, R39, RZ, PT ;  /* 0x000000ff2700720c */ /* 0x000fe40003fc5270 */
[----:B------:R-:W-:-:S11]  /*2420*/  SHF.R.S32.HI R39, RZ, 0x1, R38 ;  /* 0x00000001ff277819 */ /* 0x000fd60000011426 */
[----:B------:R-:W-:Y:S02]  /*2430*/  @P6 R2UR UR14, R34 ;  /* 0x00000000220e62ca */ /* 0x000fe400000e0000 */
[----:B------:R-:W-:Y:S01]  /*2440*/  @P6 R2UR UR15, R35 ;  /* 0x00000000230f62ca */ /* 0x000fe200000e0000 */
[----:B------:R-:W-:-:S05]  /*2450*/  IMAD.WIDE R38, R39, 0x8, R2 ;  /* 0x0000000827267825 */ /* 0x000fca00078e0202 */
[----:B------:R-:W2:Y:S07]  /*2460*/  LDG.E R27, desc[UR12][R38.64] ;  /* 0x0000000c261b7981 */ /* 0x000eae000c1e1900 */
[----:B------:R-:W2:Y:S04]  /*2470*/  @P6 LDG.E R42, desc[UR14][R38.64+0x4] ;  /* 0x0000040e262a6981 */ /* 0x000ea8000c1e1900 */
[----:B------:R0:W3:Y:S01]  /*2480*/  LDG.E.U16 R39, desc[UR10][R12.64] ;  /* 0x0000000a0c277981 */ /* 0x0000e2000c1e1500 */
[----:B------:R-:W-:-:S05]  /*2490*/  FMUL R29, R29, UR4 ;  /* 0x000000041d1d7c20 */ /* 0x000fca0008400000 */
[----:B------:R-:W-:Y:S02]  /*24a0*/  FSEL R31, R29, R4, P4 ;  /* 0x000000041d1f7208 */ /* 0x000fe40002000000 */
[----:B------:R-:W-:-:S04]  /*24b0*/  LEA.HI R11, R11, R11, RZ, 0x1 ;  /* 0x0000000b0b0b7211 */ /* 0x000fc800078f08ff */
[----:B------:R-:W-:Y:S02]  /*24c0*/  SHF.R.S32.HI R11, RZ, 0x1, R11 ;  /* 0x00000001ff0b7819 */ /* 0x000fe4000001140b */
[----:B------:R-:W-:-:S03]  /*24d0*/  LEA.HI R0, R0, R0, RZ, 0x1 ;  /* 0x0000000000007211 */ /* 0x000fc600078f08ff */
[----:B0-----:R-:W-:Y:S01]  /*24e0*/  IMAD.WIDE R12, R11, 0x8, R2 ;  /* 0x000000080b0c7825 */ /* 0x001fe200078e0202 */
[----:B------:R-:W-:-:S04]  /*24f0*/  SHF.R.S32.HI R11, RZ, 0x1, R0 ;  /* 0x00000001ff0b7819 */ /* 0x000fc80000011400 */
[----:B------:R-:W2:Y:S01]  /*2500*/  LDG.E R0, desc[UR8][R12.64] ;  /* 0x000000080c007981 */ /* 0x000ea2000c1e1900 */
[----:B------:R-:W-:-:S05]  /*2510*/  IMAD.WIDE R2, R11, 0x8, R2 ;  /* 0x000000080b027825 */ /* 0x000fca00078e0202 */
[----:B------:R-:W2:Y:S01]  /*2520*/  LDG.E R14, desc[UR12][R2.64] ;  /* 0x0000000c020e7981 */ /* 0x000ea2000c1e1900 */
[----:B-----5:R-:W-:-:S04]  /*2530*/  PRMT R38, R43, 0x7771, RZ ;  /* 0x000077712b267816 */ /* 0x020fc800000000ff */
[----:B------:R-:W-:-:S13]  /*2540*/  ISETP.NE.AND P1, PT, R38, RZ, PT ;  /* 0x000000ff2600720c */ /* 0x000fda0003f25270 */
[----:B------:R-:W-:Y:S02]  /*2550*/  @P1 R2UR UR10, R34 ;  /* 0x00000000220a12ca */ /* 0x000fe400000e0000 */
[----:B------:R-:W-:-:S13]  /*2560*/  @P1 R2UR UR11, R35 ;  /* 0x00000000230b12ca */ /* 0x000fda00000e0000 */
[----:B------:R-:W5:Y:S01]  /*2570*/  @P1 LDG.E R11, desc[UR10][R12.64+0x4] ;  /* 0x0000040a0c0b1981 */ /* 0x000f62000c1e1900 */
[----:B---3--:R-:W-:-:S04]  /*2580*/  PRMT R38, R39, 0x7771, RZ ;  /* 0x0000777127267816 */ /* 0x008fc800000000ff */
[----:B------:R-:W-:-:S13]  /*2590*/  ISETP.NE.AND P4, PT, R38, RZ, PT ;  /* 0x000000ff2600720c */ /* 0x000fda0003f85270 */
[----:B------:R-:W-:Y:S02]  /*25a0*/  @P4 R2UR UR14, R34 ;  /* 0x00000000220e42ca */ /* 0x000fe400000e0000 */
[----:B------:R-:W-:-:S13]  /*25b0*/  @P4 R2UR UR15, R35 ;  /* 0x00000000230f42ca */ /* 0x000fda00000e0000 */
[----:B------:R0:W3:Y:S01]  /*25c0*/  @P4 LDG.E R15, desc[UR14][R2.64+0x4] ;  /* 0x0000040e020f4981 */ /* 0x0000e2000c1e1900 */
[----:B------:R-:W-:-:S05]  /*25d0*/  FMUL R33, R33, UR4 ;  /* 0x0000000421217c20 */ /* 0x000fca0008400000 */
[----:B------:R-:W-:Y:S02]  /*25e0*/  FSEL R29, R33, R4, P3 ;  /* 0x00000004211d7208 */ /* 0x000fe40001800000 */
[----:B------:R-:W-:-:S04]  /*25f0*/  FMNMX3 R33, R8, -INF , R6, !PT ;  /* 0xff80000008217876 */ /* 0x000fc80007800006 */
[----:B------:R-:W-:-:S04]  /*2600*/  FMNMX3 R33, R33, R17, R22, !PT ;  /* 0x0000001121217276 */ /* 0x000fc80007800016 */
[----:B------:R-:W-:-:S04]  /*2610*/  FMNMX3 R33, R33, R9, R20, !PT ;  /* 0x0000000921217276 */ /* 0x000fc80007800014 */
[----:B------:R-:W-:-:S04]  /*2620*/  FMNMX3 R33, R33, R5, R10, !PT ;  /* 0x0000000521217276 */ /* 0x000fc8000780000a */
[----:B------:R-:W-:Y:S01]  /*2630*/  FMNMX3 R33, R33, R19, R16, !PT ;  /* 0x0000001321217276 */ /* 0x000fe20007800010 */
[----:B------:R-:W-:Y:S01]  /*2640*/  FMUL R23, R23, UR4 ;  /* 0x0000000417177c20 */ /* 0x000fe20008400000 */
[----:B------:R-:W-:Y:S02]  /*2650*/  PRMT R37, R37, 0x7770, RZ ;  /* 0x0000777025257816 */ /* 0x000fe400000000ff */
[----:B------:R-:W-:Y:S02]  /*2660*/  FMNMX3 R33, R33, R21, R18, !PT ;  /* 0x0000001521217276 */ /* 0x000fe40007800012 */
[----:B------:R-:W-:Y:S01]  /*2670*/  MOV R38, UR6 ;  /* 0x0000000600267c02 */ /* 0x000fe20008000f00 */
[----:B----4-:R-:W-:Y:S01]  /*2680*/  @P5 FMUL R38, R32, UR4 ;  /* 0x0000000420265c20 */ /* 0x010fe20008400000 */
[----:B0-----:R-:W-:Y:S02]  /*2690*/  PRMT R2, R43, 0x7770, RZ ;  /* 0x000077702b027816 */ /* 0x001fe400000000ff */
[----:B------:R-:W-:Y:S01]  /*26a0*/  FMNMX3 R33, R33, R31, R24, !PT ;  /* 0x0000001f21217276 */ /* 0x000fe20007800018 */
[----:B------:R-:W-:Y:S01]  /*26b0*/  FMUL R25, R25, UR4 ;  /* 0x0000000419197c20 */ /* 0x000fe20008400000 */
[----:B------:R-:W-:-:S02]  /*26c0*/  ISETP.NE.AND P5, PT, R37, RZ, PT ;  /* 0x000000ff2500720c */ /* 0x000fc40003fa5270 */
[----:B------:R-:W-:Y:S02]  /*26d0*/  FSEL R37, R23, R4, P2 ;  /* 0x0000000417257208 */ /* 0x000fe40001000000 */
[----:B------:R-:W-:Y:S02]  /*26e0*/  PRMT R36, R36, 0x7770, RZ ;  /* 0x0000777024247816 */ /* 0x000fe400000000ff */
[----:B------:R-:W-:Y:S02]  /*26f0*/  ISETP.NE.AND P2, PT, R2, RZ, PT ;  /* 0x000000ff0200720c */ /* 0x000fe40003f45270 */
[----:B------:R-:W-:Y:S02]  /*2700*/  FMNMX3 R33, R33, R29, R26, !PT ;  /* 0x0000001d21217276 */ /* 0x000fe4000780001a */
[----:B------:R-:W-:Y:S01]  /*2710*/  PRMT R2, R39, 0x7770, RZ ;  /* 0x0000777027027816 */ /* 0x000fe200000000ff */
[----:B------:R-:W-:Y:S01]  /*2720*/  FMUL R7, R7, UR4 ;  /* 0x0000000407077c20 */ /* 0x000fe20008400000 */
[----:B------:R-:W-:-:S02]  /*2730*/  ISETP.NE.AND P3, PT, R36, RZ, PT ;  /* 0x000000ff2400720c */ /* 0x000fc40003f65270 */
[-C--:B------:R-:W-:Y:S02]  /*2740*/  FSEL R39, R25, R4.reuse, P0 ;  /* 0x0000000419277208 */ /* 0x080fe40000000000 */
[----:B------:R-:W-:Y:S02]  /*2750*/  FMNMX3 R3, R33, R37, R30, !PT ;  /* 0x0000002521037276 */ /* 0x000fe4000780001e */
[----:B------:R-:W-:Y:S01]  /*2760*/  ISETP.NE.AND P0, PT, R2, RZ, PT ;  /* 0x000000ff0200720c */ /* 0x000fe20003f05270 */
[----:B--2---:R-:W-:Y:S01]  /*2770*/  FMUL R27, R27, UR4 ;  /* 0x000000041b1b7c20 */ /* 0x004fe20008400000 */
[-C--:B------:R-:W-:Y:S02]  /*2780*/  FSEL R33, R7, R4.reuse, P3 ;  /* 0x0000000407217208 */ /* 0x080fe40001800000 */
[----:B------:R-:W-:Y:S01]  /*2790*/  FMNMX3 R3, R3, R39, R28, !PT ;  /* 0x0000002703037276 */ /* 0x000fe2000780001c */
[----:B------:R-:W-:Y:S01]  /*27a0*/  FMUL R25, R0, UR4 ;  /* 0x0000000400197c20 */ /* 0x000fe20008400000 */
[----:B------:R-:W-:Y:S01]  /*27b0*/  MOV R32, UR6 ;  /* 0x0000000600207c02 */ /* 0x000fe20008000f00 */
[----:B------:R-:W-:Y:S01]  /*27c0*/  @P6 FMUL R32, R42, UR4 ;  /* 0x000000042a206c20 */ /* 0x000fe20008400000 */
[----:B------:R-:W-:-:S02]  /*27d0*/  FSEL R27, R27, R4, P5 ;  /* 0x000000041b1b7208 */ /* 0x000fc40002800000 */
[----:B------:R-:W-:Y:S02]  /*27e0*/  FMNMX3 R3, R3, R33, R38, !PT ;  /* 0x0000002103037276 */ /* 0x000fe40007800026 */
[----:B------:R-:W-:Y:S02]  /*27f0*/  MOV R36, UR6 ;  /* 0x0000000600247c02 */ /* 0x000fe40008000f00 */
[----:B------:R-:W-:Y:S02]  /*2800*/  FSEL R25, R25, R4, P2 ;  /* 0x0000000419197208 */ /* 0x000fe40001000000 */
[----:B------:R-:W-:Y:S01]  /*2810*/  FMNMX3 R3, R3, R27, R32, !PT ;  /* 0x0000001b03037276 */ /* 0x000fe20007800020 */
[----:B------:R-:W-:Y:S01]  /*2820*/  @P0 FMUL R4, R14, UR4 ;  /* 0x000000040e040c20 */ /* 0x000fe20008400000 */
[----:B------:R-:W-:Y:S01]  /*2830*/  MOV R23, UR6 ;  /* 0x0000000600177c02 */ /* 0x000fe20008000f00 */
[----:B-----5:R-:W-:-:S05]  /*2840*/  @P1 FMUL R36, R11, UR4 ;  /* 0x000000040b241c20 */ /* 0x020fca0008400000 */
[----:B------:R-:W-:Y:S01]  /*2850*/  FMNMX3 R3, R3, R25, R36, !PT ;  /* 0x0000001903037276 */ /* 0x000fe20007800024 */
[----:B---3--:R-:W-:Y:S01]  /*2860*/  @P4 FMUL R23, R15, UR4 ;  /* 0x000000040f174c20 */ /* 0x008fe20008400000 */
        /* <DEDUP_REMOVED lines=20> */
[----:B------:R-:W-:Y:S01]  /*29b0*/  FFMA.SAT R10, R56, R11, 0.5 ;  /* 0x3f000000380a7423 */ /* 0x000fe2000000200b */
[--C-:B------:R-:W-:Y:S01]  /*29c0*/  FADD R62, R17, -R15.reuse ;  /* 0x8000000f113e7221 */ /* 0x100fe20000000000 */
[C---:B------:R-:W-:Y:S01]  /*29d0*/  FADD R64, -R15.reuse, R22 ;  /* 0x000000160f407221 */ /* 0x040fe20000000100 */
[-C--:B------:R-:W-:Y:S01]  /*29e0*/  FFMA.RM R3, R0, R7.reuse, 12582913 ;  /* 0x4b40000100037423 */ /* 0x080fe20000004007 */
[----:B------:R-:W-:Y:S01]  /*29f0*/  FFMA.RM R17, R10, R7, 12582913 ;  /* 0x4b4000010a117423 */ /* 0x000fe20000004007 */
[C---:B------:R-:W-:Y:S01]  /*2a00*/  FADD R14, -R15.reuse, R26 ;  /* 0x0000001a0f0e7221 */ /* 0x040fe20000000100 */
[----:B------:R-:W-:Y:S01]  /*2a10*/  FADD R6, -R15, R28 ;  /* 0x0000001c0f067221 */ /* 0x000fe20000000100 */
[----:B------:R-:W-:Y:S01]  /*2a20*/  FADD R5, R3, -12583039 ;  /* 0xcb40007f03057421 */ /* 0x000fe20000000000 */
[-C--:B------:R-:W-:Y:S01]  /*2a30*/  FFMA.SAT R26, R62, R11.reuse, 0.5 ;  /* 0x3f0000003e1a7423 */ /* 0x080fe2000000200b */
[----:B------:R-:W-:Y:S01]  /*2a40*/  FFMA.SAT R28, R64, R11, 0.5 ;  /* 0x3f000000401c7423 */ /* 0x000fe2000000200b */
[----:B------:R-:W-:Y:S01]  /*2a50*/  FADD R12, R4, -R15 ;  /* 0x8000000f040c7221 */ /* 0x000fe20000000000 */
[C---:B------:R-:W-:Y:S01]  /*2a60*/  FFMA R5, R66.reuse, 1.4426950216293334961, -R5 ;  /* 0x3fb8aa3b42057823 */ /* 0x040fe20000000805 */
[----:B------:R-:W-:Y:S01]  /*2a70*/  FADD R60, R9, -R15 ;  /* 0x8000000f093c7221 */ /* 0x000fe20000000000 */
[C---:B------:R-:W-:Y:S01]  /*2a80*/  FADD R58, -R15.reuse, R20 ;  /* 0x000000140f3a7221 */ /* 0x040fe20000000100 */
[----:B------:R-:W-:Y:S01]  /*2a90*/  FADD R48, -R15, R16 ;  /* 0x000000100f307221 */ /* 0x000fe20000000100 */
[----:B------:R-:W-:Y:S01]  /*2aa0*/  FFMA R66, R66, 1.925963033500011079e-08, R5 ;  /* 0x32a5706042427823 */ /* 0x000fe20000000005 */
[----:B------:R-:W-:Y:S01]  /*2ab0*/  FADD R5, R17, -12583039 ;  /* 0xcb40007f11057421 */ /* 0x000fe20000000000 */
[--C-:B------:R-:W-:Y:S01]  /*2ac0*/  FADD R50, R19, -R15.reuse ;  /* 0x8000000f13327221 */ /* 0x100fe20000000000 */
        /* <DEDUP_REMOVED lines=15> */
[----:B------:R-:W-:Y:S01]  /*2bc0*/  FFMA R9, R56, 1.4426950216293334961, -R5 ;  /* 0x3fb8aa3b38097823 */ /* 0x000fe20000000805 */
[-C--:B------:R-:W-:Y:S01]  /*2bd0*/  FFMA.RM R15, R26, R7.reuse, 12582913 ;  /* 0x4b4000011a0f7423 */ /* 0x080fe20000004007 */
[----:B------:R-:W-:Y:S01]  /*2be0*/  FFMA.RM R5, R28, R7, 12582913 ;  /* 0x4b4000011c057423 */ /* 0x000fe20000004007 */
[-C--:B------:R-:W-:Y:S01]  /*2bf0*/  FFMA.SAT R26, R60, R11.reuse, 0.5 ;  /* 0x3f0000003c1a7423 */ /* 0x080fe2000000200b */
[----:B------:R-:W-:Y:S01]  /*2c00*/  FFMA R56, R56, 1.925963033500011079e-08, R9 ;  /* 0x32a5706038387823 */ /* 0x000fe20000000009 */
[----:B------:R-:W-:Y:S01]  /*2c10*/  FADD R9, R15, -12583039 ;  /* 0xcb40007f0f097421 */ /* 0x000fe20000000000 */
[----:B------:R-:W-:Y:S01]  /*2c20*/  FADD R13, R5, -12583039 ;  /* 0xcb40007f050d7421 */ /* 0x000fe20000000000 */
[----:B------:R-:W-:Y:S01]  /*2c30*/  FFMA.SAT R28, R58, R11, 0.5 ;  /* 0x3f0000003a1c7423 */ /* 0x000fe2000000200b */
[----:B------:R-:W-:Y:S01]  /*2c40*/  FFMA.RM R19, R26, R7, 12582913 ;  /* 0x4b4000011a137423 */ /* 0x000fe20000004007 */
[----:B------:R-:W-:Y:S01]  /*2c50*/  FFMA R9, R62, 1.4426950216293334961, -R9 ;  /* 0x3fb8aa3b3e097823 */ /* 0x000fe20000000809 */
[----:B------:R-:W-:Y:S01]  /*2c60*/  FFMA R13, R64, 1.4426950216293334961, -R13 ;  /* 0x3fb8aa3b400d7823 */ /* 0x000fe2000000080d */
[----:B------:R-:W-:Y:S01]  /*2c70*/  FFMA.SAT R26, R54, R11, 0.5 ;  /* 0x3f000000361a7423 */ /* 0x000fe2000000200b */
[----:B------:R-:W0:Y:S01]  /*2c80*/  MUFU.EX2 R56, R56 ;  /* 0x0000003800387308 */ /* 0x000e220000000800 */
[----:B------:R-:W-:Y:S01]  /*2c90*/  FFMA R62, R62, 1.925963033500011079e-08, R9 ;  /* 0x32a570603e3e7823 */ /* 0x000fe20000000009 */
[----:B------:R-:W-:Y:S01]  /*2ca0*/  FFMA R64, R64, 1.925963033500011079e-08, R13 ;  /* 0x32a5706040407823 */ /* 0x000fe2000000000d */
[----:B------:R-:W-:Y:S01]  /*2cb0*/  FFMA.RM R13, R28, R7, 12582913 ;  /* 0x4b4000011c0d7423 */ /* 0x000fe20000004007 */
[----:B------:R-:W-:Y:S01]  /*2cc0*/  FADD R9, R19, -12583039 ;  /* 0xcb40007f13097421 */ /* 0x000fe20000000000 */
[----:B------:R-:W-:Y:S01]  /*2cd0*/  SHF.L.U32 R33, R3, 0x17, RZ ;  /* 0x0000001703217819 */ /* 0x000fe200000006ff */
[----:B------:R-:W-:-:S02]  /*2ce0*/  IMAD.SHL.U32 R19, R19, 0x800000, RZ ;  /* 0x0080000013137824 */ /* 0x000fc400078e00ff */
[----:B------:R-:W-:Y:S01]  /*2cf0*/  FADD R21, R13, -12583039 ;  /* 0xcb40007f0d157421 */ /* 0x000fe20000000000 */
[----:B------:R-:W-:Y:S01]  /*2d00*/  FFMA R9, R60, 1.4426950216293334961, -R9 ;  /* 0x3fb8aa3b3c097823 */ /* 0x000fe20000000809 */
[----:B------:R-:W-:Y:S01]  /*2d10*/  SHF.L.U32 R17, R17, 0x17, RZ ;  /* 0x0000001711117819 */ /* 0x000fe200000006ff */
[----:B------:R-:W1:Y:S01]  /*2d20*/  MUFU.EX2 R64, R64 ;  /* 0x0000004000407308 */ /* 0x000e620000000800 */
[----:B------:R-:W-:Y:S01]  /*2d30*/  FFMA R21, R58, 1.4426950216293334961, -R21 ;  /* 0x3fb8aa3b3a157823 */ /* 0x000fe20000000815 */
[----:B------:R-:W-:Y:S01]  /*2d40*/  FFMA R60, R60, 1.925963033500011079e-08, R9 ;  /* 0x32a570603c3c7823 */ /* 0x000fe20000000009 */
[----:B------:R-:W-:Y:S01]  /*2d50*/  FFMA.RM R9, R26, R7, 12582913 ;  /* 0x4b4000011a097423 */ /* 0x000fe20000004007 */
[----:B------:R-:W-:Y:S01]  /*2d60*/  FFMA.SAT R26, R52, R11, 0.5 ;  /* 0x3f000000341a7423 */ /* 0x000fe2000000200b */
[----:B------:R-:W-:Y:S01]  /*2d70*/  FFMA R58, R58, 1.925963033500011079e-08, R21 ;  /* 0x32a570603a3a7823 */ /* 0x000fe20000000015 */
[----:B------:R-:W-:Y:S01]  /*2d80*/  SHF.L.U32 R31, R15, 0x17, RZ ;  /* 0x000000170f1f7819 */ /* 0x000fe200000006ff */
[----:B------:R-:W-:Y:S01]  /*2d90*/  FADD R21, R9, -12583039 ;  /* 0xcb40007f09157421 */ /* 0x000fe20000000000 */
[----:B------:R-:W-:Y:S01]  /*2da0*/  FFMA.RM R3, R26, R7, 12582913 ;  /* 0x4b4000011a037423 */ /* 0x000fe20000004007 */
[----:B------:R-:W-:Y:S01]  /*2db0*/  FFMA.SAT R26, R50, R11, 0.5 ;  /* 0x3f000000321a7423 */ /* 0x000fe2000000200b */
[----:B0-----:R-:W-:Y:S01]  /*2dc0*/  FMUL R32, R17, R56 ;  /* 0x0000003811207220 */ /* 0x001fe20000400000 */
[----:B------:R-:W-:Y:S01]  /*2dd0*/  FFMA R21, R54, 1.4426950216293334961, -R21 ;  /* 0x3fb8aa3b36157823 */ /* 0x000fe20000000815 */
[----:B------:R-:W-:Y:S01]  /*2de0*/  SHF.L.U32 R5, R5, 0x17, RZ ;  /* 0x0000001705057819 */ /* 0x000fe200000006ff */
[----:B------:R-:W-:Y:S01]  /*2df0*/  FFMA.RM R17, R26, R7, 12582913 ;  /* 0x4b4000011a117423 */ /* 0x000fe20000004007 */
[----:B------:R-:W-:Y:S01]  /*2e00*/  FFMA.SAT R26, R48, R11, 0.5 ;  /* 0x3f000000301a7423 */ /* 0x000fe2000000200b */
[----:B------:R-:W-:Y:S01]  /*2e10*/  FFMA R54, R54, 1.925963033500011079e-08, R21 ;  /* 0x32a5706036367823 */ /* 0x000fe20000000015 */
[----:B------:R-:W-:Y:S01]  /*2e20*/  FADD R21, R3, -12583039 ;  /* 0xcb40007f03157421 */ /* 0x000fe20000000000 */
[----:B-1----:R-:W-:Y:S01]  /*2e30*/  FMUL R30, R5, R64 ;  /* 0x00000040051e7220 */ /* 0x002fe20000400000 */
[----:B------:R-:W-:Y:S01]  /*2e40*/  FFMA.RM R15, R26, R7, 12582913 ;  /* 0x4b4000011a0f7423 */ /* 0x000fe20000004007 */
[----:B------:R-:W-:Y:S01]  /*2e50*/  FFMA.SAT R26, R16, R11, 0.5 ;  /* 0x3f000000101a7423 */ /* 0x000fe2000000200b */
[----:B------:R-:W-:Y:S01]  /*2e60*/  FFMA R21, R52, 1.4426950216293334961, -R21 ;  /* 0x3fb8aa3b34157823 */ /* 0x000fe20000000815 */
[----:B------:R-:W0:Y:S01]  /*2e70*/  MUFU.EX2 R60, R60 ;  /* 0x0000003c003c7308 */ /* 0x000e220000000800 */
[----:B------:R-:W-:Y:S01]  /*2e80*/  SHF.L.U32 R13, R13, 0x17, RZ ;  /* 0x000000170d0d7819 */ /* 0x000fe200000006ff */
[----:B------:R-:W-:Y:S01]  /*2e90*/  FFMA.RM R5, R26, R7, 12582913 ;  /* 0x4b4000011a057423 */ /* 0x000fe20000004007 */
[----:B------:R-:W-:Y:S01]  /*2ea0*/  FFMA R52, R52, 1.925963033500011079e-08, R21 ;  /* 0x32a5706034347823 */ /* 0x000fe20000000015 */
[----:B------:R-:W-:Y:S01]  /*2eb0*/  FADD R21, R17, -12583039 ;  /* 0xcb40007f11157421 */ /* 0x000fe20000000000 */
[----:B------:R-:W-:-:S02]  /*2ec0*/  SHF.L.U32 R9, R9, 0x17, RZ ;  /* 0x0000001709097819 */ /* 0x000fc400000006ff */
[----:B------:R-:W-:Y:S01]  /*2ed0*/  SHF.L.U32 R3, R3, 0x17, RZ ;  /* 0x0000001703037819 */ /* 0x000fe200000006ff */
[C---:B------:R-:W-:Y:S01]  /*2ee0*/  FFMA R21, R50.reuse, 1.4426950216293334961, -R21 ;  /* 0x3fb8aa3b32157823 */ /* 0x040fe20000000815 */
[----:B------:R-:W1:Y:S01]  /*2ef0*/  MUFU.EX2 R58, R58 ;  /* 0x0000003a003a7308 */ /* 0x000e620000000800 */
[----:B------:R-:W-:Y:S02]  /*2f00*/  SHF.L.U32 R25, R17, 0x17, RZ ;  /* 0x0000001711197819 */ /* 0x000fe400000006ff */
[----:B------:R-:W-:Y:S01]  /*2f10*/  FFMA R50, R50, 1.925963033500011079e-08, R21 ;  /* 0x32a5706032327823 */ /* 0x000fe20000000015 */
[----:B------:R-:W-:-:S04]  /*2f20*/  FADD R21, R15, -12583039 ;  /* 0xcb40007f0f157421 */ /* 0x000fc80000000000 */
[C---:B------:R-:W-:Y:S01]  /*2f30*/  FFMA R21, R48.reuse, 1.4426950216293334961, -R21 ;  /* 0x3fb8aa3b30157823 */ /* 0x040fe20000000815 */
[----:B0-----:R-:W-:Y:S01]  /*2f40*/  FMUL R29, R19, R60 ;  /* 0x0000003c131d7220 */ /* 0x001fe20000400000 */
[----:B------:R-:W0:Y:S02]  /*2f50*/  MUFU.EX2 R54, R54 ;  /* 0x0000003600367308 */ /* 0x000e240000000800 */
[----:B------:R-:W-:Y:S01]  /*2f60*/  FFMA R48, R48, 1.925963033500011079e-08, R21 ;  /* 0x32a5706030307823 */ /* 0x000fe20000000015 */
[C---:B------:R-:W-:Y:S01]  /*2f70*/  FADD R21, R5.reuse, -12583039 ;  /* 0xcb40007f05157421 */ /* 0x040fe20000000000 */
[----:B------:R-:W-:-:S03]  /*2f80*/  IMAD.SHL.U32 R5, R5, 0x800000, RZ ;  /* 0x0080000005057824 */ /* 0x000fc600078e00ff */
[C---:B------:R-:W-:Y:S01]  /*2f90*/  FFMA R21, R16.reuse, 1.4426950216293334961, -R21 ;  /* 0x3fb8aa3b10157823 */ /* 0x040fe20000000815 */
[----:B-1----:R-:W-:Y:S01]  /*2fa0*/  FMUL R28, R13, R58 ;  /* 0x0000003a0d1c7220 */ /* 0x002fe20000400000 */
[----:B------:R-:W1:Y:S02]  /*2fb0*/  MUFU.EX2 R52, R52 ;  /* 0x0000003400347308 */ /* 0x000e640000000800 */
[----:B------:R-:W-:Y:S01]  /*2fc0*/  FFMA R21, R16, 1.925963033500011079e-08, R21 ;  /* 0x32a5706010157823 */ /* 0x000fe20000000015 */
[----:B------:R-:W-:-:S04]  /*2fd0*/  FFMA.SAT R16, R18, R11, 0.5 ;  /* 0x3f00000012107423 */ /* 0x000fc8000000200b */
[----:B------:R-:W-:Y:S01]  /*2fe0*/  FFMA.RM R16, R16, R7, 12582913 ;  /* 0x4b40000110107423 */ /* 0x000fe20000004007 */
[----:B0-----:R-:W-:Y:S01]  /*2ff0*/  FMUL R27, R9, R54 ;  /* 0x00000036091b7220 */ /* 0x001fe20000400000 */
[----:B------:R-:W0:Y:S02]  /*3000*/  MUFU.EX2 R66, R66 ;  /* 0x0000004200427308 */ /* 0x000e240000000800 */
[C---:B------:R-:W-:Y:S01]  /*3010*/  FADD R19, R16.reuse, -12583039 ;  /* 0xcb40007f10137421 */ /* 0x040fe20000000000 */
[----:B------:R-:W-:-:S03]  /*3020*/  SHF.L.U32 R16, R16, 0x17, RZ ;  /* 0x0000001710107819 */ /* 0x000fc600000006ff */
[C---:B------:R-:W-:Y:S01]  /*3030*/  FFMA R19, R18.reuse, 1.4426950216293334961, -R19 ;  /* 0x3fb8aa3b12137823 */ /* 0x040fe20000000813 */
[----:B-1----:R-:W-:Y:S01]  /*3040*/  FMUL R26, R3, R52 ;  /* 0x00000034031a7220 */ /* 0x002fe20000400000 */
[----:B------:R-:W1:Y:S02]  /*3050*/  MUFU.EX2 R62, R62 ;  /* 0x0000003e003e7308 */ /* 0x000e640000000800 */
[----:B------:R-:W-:Y:S01]  /*3060*/  FFMA R37, R18, 1.925963033500011079e-08, R19 ;  /* 0x32a5706012257823 */ /* 0x000fe20000000013 */
[----:B------:R-:W-:-:S04]  /*3070*/  FFMA.SAT R18, R22, R11, 0.5 ;  /* 0x3f00000016127423 */ /* 0x000fc8000000200b */
[----:B------:R-:W-:Y:S01]  /*3080*/  FFMA.RM R13, R18, R7, 12582913 ;  /* 0x4b400001120d7423 */ /* 0x000fe20000004007 */
[----:B------:R-:W-:Y:S01]  /*3090*/  FFMA.SAT R18, R24, R11, 0.5 ;  /* 0x3f00000018127423 */ /* 0x000fe2000000200b */
[----:B------:R-:W2:Y:S01]  /*30a0*/  MUFU.EX2 R37, R37 ;  /* 0x0000002500257308 */ /* 0x000ea20000000800 */
[----:B0-----:R-:W-:Y:S01]  /*30b0*/  FMUL R33, R33, R66 ;  /* 0x0000004221217220 */ /* 0x001fe20000400000 */
[C---:B------:R-:W-:Y:S01]  /*30c0*/  FADD R19, R13.reuse, -12583039 ;  /* 0xcb40007f0d137421 */ /* 0x040fe20000000000 */
[----:B------:R-:W-:Y:S01]  /*30d0*/  FFMA.RM R18, R18, R7, 12582913 ;  /* 0x4b40000112127423 */ /* 0x000fe20000004007 */
[----:B------:R-:W-:Y:S02]  /*30e0*/  SHF.L.U32 R13, R13, 0x17, RZ ;  /* 0x000000170d0d7819 */ /* 0x000fe400000006ff */
[----:B------:R-:W-:Y:S01]  /*30f0*/  FFMA R19, R22, 1.4426950216293334961, -R19 ;  /* 0x3fb8aa3b16137823 */ /* 0x000fe20000000813 */
[C---:B------:R-:W-:Y:S01]  /*3100*/  FADD R9, R18.reuse, -12583039 ;  /* 0xcb40007f12097421 */ /* 0x040fe20000000000 */
[----:B------:R-:W-:Y:S01]  /*3110*/  SHF.L.U32 R18, R18, 0x17, RZ ;  /* 0x0000001712127819 */ /* 0x000fe200000006ff */
[----:B-1----:R-:W-:Y:S01]  /*3120*/  FMUL R31, R31, R62 ;  /* 0x0000003e1f1f7220 */ /* 0x002fe20000400000 */
[----:B------:R-:W-:Y:S01]  /*3130*/  FFMA R19, R22, 1.925963033500011079e-08, R19 ;  /* 0x32a5706016137823 */ /* 0x000fe20000000013 */
[----:B------:R-:W-:Y:S01]  /*3140*/  FFMA.SAT R22, R42, R11, 0.5 ;  /* 0x3f0000002a167423 */ /* 0x000fe2000000200b */
[----:B------:R-:W-:Y:S01]  /*3150*/  FFMA R9, R24, 1.4426950216293334961, -R9 ;  /* 0x3fb8aa3b18097823 */ /* 0x000fe20000000809 */
[----:B------:R-:W0:Y:S02]  /*3160*/  MUFU.EX2 R50, R50 ;  /* 0x0000003200327308 */ /* 0x000e240000000800 */
[----:B------:R-:W-:Y:S01]  /*3170*/  FFMA.RM R3, R22, R7, 12582913 ;  /* 0x4b40000116037423 */ /* 0x000fe20000004007 */
[----:B------:R-:W-:Y:S01]  /*3180*/  FFMA R43, R24, 1.925963033500011079e-08, R9 ;  /* 0x32a57060182b7823 */ /* 0x000fe20000000009 */
[----:B------:R-:W-:Y:S01]  /*3190*/  FFMA.SAT R22, R14, R11, 0.5 ;  /* 0x3f0000000e167423 */ /* 0x000fe2000000200b */
[----:B------:R-:W-:Y:S01]  /*31a0*/  SHF.L.U32 R24, R15, 0x17, RZ ;  /* 0x000000170f187819 */ /* 0x000fe200000006ff */
[C---:B------:R-:W-:Y:S01]  /*31b0*/  FADD R9, R3.reuse, -12583039 ;  /* 0xcb40007f03097421 */ /* 0x040fe20000000000 */
[----:B------:R-:W-:Y:S01]  /*31c0*/  SHF.L.U32 R3, R3, 0x17, RZ ;  /* 0x0000001703037819 */ /* 0x000fe200000006ff */
[----:B------:R-:W-:Y:S01]  /*31d0*/  FFMA.RM R17, R22, R7, 12582913 ;  /* 0x4b40000116117423 */ /* 0x000fe20000004007 */
[----:B--2---:R-:W-:Y:S01]  /*31e0*/  FMUL R22, R16, R37 ;  /* 0x0000002510167220 */ /* 0x004fe20000400000 */
[----:B------:R-:W-:Y:S01]  /*31f0*/  FFMA R9, R42, 1.4426950216293334961, -R9 ;  /* 0x3fb8aa3b2a097823 */ /* 0x000fe20000000809 */
[----:B------:R-:W-:Y:S01]  /*3200*/  FFMA.SAT R16, R6, R11, 0.5 ;  /* 0x3f00000006107423 */ /* 0x000fe2000000200b */
[----:B------:R-:W-:Y:S01]  /*3210*/  FADD R23, R17, -12583039 ;  /* 0xcb40007f11177421 */ /* 0x000fe20000000000 */
[----:B------:R-:W-:Y:S01]  /*3220*/  MUFU.EX2 R43, R43 ;  /* 0x0000002b002b7308 */ /* 0x000fe20000000800 */
[----:B------:R-:W-:-:S02]  /*3230*/  FFMA R42, R42, 1.925963033500011079e-08, R9 ;  /* 0x32a570602a2a7823 */ /* 0x000fc40000000009 */
[----:B------:R-:W-:Y:S01]  /*3240*/  FFMA R15, R14, 1.4426950216293334961, -R23 ;  /* 0x3fb8aa3b0e0f7823 */ /* 0x000fe20000000817 */
[----:B0-----:R-:W-:-:S03]  /*3250*/  FMUL R25, R25, R50 ;  /* 0x0000003219197220 */ /* 0x001fc60000400000 */
[----:B------:R-:W-:Y:S01]  /*3260*/  FFMA R15, R14, 1.925963033500011079e-08, R15 ;  /* 0x32a570600e0f7823 */ /* 0x000fe2000000000f */
[----:B------:R-:W0:Y:S01]  /*3270*/  MUFU.EX2 R9, R48 ;  /* 0x0000003000097308 */ /* 0x000e220000000800 */
[----:B------:R-:W-:-:S04]  /*3280*/  FFMA.SAT R14, R44, R11, 0.5 ;  /* 0x3f0000002c0e7423 */ /* 0x000fc8000000200b */
[----:B------:R-:W-:-:S03]  /*3290*/  FFMA.RM R39, R14, R7, 12582913 ;  /* 0x4b4000010e277423 */ /* 0x000fc60000004007 */
[----:B------:R-:W1:Y:S08]  /*32a0*/  MUFU.EX2 R14, R21 ;  /* 0x00000015000e7308 */ /* 0x000e700000000800 */
[----:B------:R-:W-:Y:S01]  /*32b0*/  MUFU.EX2 R42, R42 ;  /* 0x0000002a002a7308 */ /* 0x000fe20000000800 */
[----:B0-----:R-:W-:Y:S01]  /*32c0*/  FMUL R24, R24, R9 ;  /* 0x0000000918187220 */ /* 0x001fe20000400000 */
[----:B------:R-:W-:-:S04]  /*32d0*/  FADD R9, R39, -12583039 ;  /* 0xcb40007f27097421 */ /* 0x000fc80000000000 */
[C---:B------:R-:W-:Y:S02]  /*32e0*/  FFMA R9, R44.reuse, 1.4426950216293334961, -R9 ;  /* 0x3fb8aa3b2c097823 */ /* 0x040fe40000000809 */
[----:B------:R-:W-:Y:S01]  /*32f0*/  MUFU.EX2 R15, R15 ;  /* 0x0000000f000f7308 */ /* 0x000fe20000000800 */
[----:B-1----:R-:W-:Y:S01]  /*3300*/  FMUL R23, R5, R14 ;  /* 0x0000000e05177220 */ /* 0x002fe20000400000 */
[----:B------:R-:W-:Y:S01]  /*3310*/  FFMA R45, R44, 1.925963033500011079e-08, R9 ;  /* 0x32a570602c2d7823 */ /* 0x000fe20000000009 */
[----:B------:R-:W-:Y:S01]  /*3320*/  FFMA.SAT R44, R20, R11, 0.5 ;  /* 0x3f000000142c7423 */ /* 0x000fe2000000200b */
[----:B------:R-:W-:-:S03]  /*3330*/  FFMA.RM R9, R16, R7, 12582913 ;  /* 0x4b40000110097423 */ /* 0x000fc60000004007 */
        /* <DEDUP_REMOVED lines=8> */
[----:B------:R-:W-:Y:S01]  /*33c0*/  FFMA.SAT R14, R4, R11, 0.5 ;  /* 0x3f000000040e7423 */ /* 0x000fe2000000200b */
[----:B------:R-:W-:Y:S01]  /*33d0*/  MUFU.EX2 R47, R47 ;  /* 0x0000002f002f7308 */ /* 0x000fe20000000800 */
[----:B------:R-:W-:Y:S02]  /*33e0*/  FADD R5, R20, -12583039 ;  /* 0xcb40007f14057421 */ /* 0x000fe40000000000 */
[----:B------:R-:W-:Y:S01]  /*33f0*/  FFMA.RM R13, R14, R7, 12582913 ;  /* 0x4b4000010e0d7423 */ /* 0x000fe20000004007 */
[----:B------:R-:W-:Y:S01]  /*3400*/  FFMA.SAT R14, R38, R11, 0.5 ;  /* 0x3f000000260e7423 */ /* 0x000fe2000000200b */
[----:B------:R-:W-:-:S03]  /*3410*/  FFMA R5, R46, 1.4426950216293334961, -R5 ;  /* 0x3fb8aa3b2e057823 */ /* 0x000fc60000000805 */
[----:B------:R-:W-:Y:S01]  /*3420*/  FFMA.RM R14, R14, R7, 12582913 ;  /* 0x4b4000010e0e7423 */ /* 0x000fe20000004007 */
[----:B------:R-:W-:Y:S01]  /*3430*/  FFMA R46, R46, 1.925963033500011079e-08, R5 ;  /* 0x32a570602e2e7823 */ /* 0x000fe20000000005 */
[----:B------:R-:W-:-:S04]  /*3440*/  FADD R5, R9, -12583039 ;  /* 0xcb40007f09057421 */ /* 0x000fc80000000000 */
[----:B------:R-:W-:-:S04]  /*3450*/  FFMA R5, R6, 1.4426950216293334961, -R5 ;  /* 0x3fb8aa3b06057823 */ /* 0x000fc80000000805 */
[----:B------:R-:W-:Y:S01]  /*3460*/  FFMA R16, R6, 1.925963033500011079e-08, R5 ;  /* 0x32a5706006107823 */ /* 0x000fe20000000005 */
[C---:B------:R-:W-:Y:S01]  /*3470*/  FADD R5, R13.reuse, -12583039 ;  /* 0xcb40007f0d057421 */ /* 0x040fe20000000000 */
[----:B------:R-:W-:Y:S01]  /*3480*/  FMUL R6, R18, R43 ;  /* 0x0000002b12067220 */ /* 0x000fe20000400000 */
[----:B------:R-:W-:Y:S01]  /*3490*/  SHF.L.U32 R13, R13, 0x17, RZ ;  /* 0x000000170d0d7819 */ /* 0x000fe200000006ff */
[----:B------:R-:W-:Y:S01]  /*34a0*/  MUFU.EX2 R43, R46 ;  /* 0x0000002e002b7308 */ /* 0x000fe20000000800 */
[----:B------:R-:W-:-:S04]  /*34b0*/  FFMA R5, R4, 1.4426950216293334961, -R5 ;  /* 0x3fb8aa3b04057823 */ /* 0x000fc80000000805 */
[----:B------:R-:W-:Y:S01]  /*34c0*/  FFMA R18, R4, 1.925963033500011079e-08, R5 ;  /* 0x32a5706004127823 */ /* 0x000fe20000000005 */
[----:B------:R-:W-:Y:S01]  /*34d0*/  FMUL R5, R3, R42 ;  /* 0x0000002a03057220 */ /* 0x000fe20000400000 */
[----:B------:R-:W-:Y:S01]  /*34e0*/  SHF.L.U32 R4, R17, 0x17, RZ ;  /* 0x0000001711047819 */ /* 0x000fe200000006ff */
[----:B------:R-:W-:Y:S01]  /*34f0*/  FADD R3, R14, -12583039 ;  /* 0xcb40007f0e037421 */ /* 0x000fe20000000000 */
[----:B------:R-:W-:Y:S01]  /*3500*/  FFMA.SAT R42, R2, R11, 0.5 ;  /* 0x3f000000022a7423 */ /* 0x000fe2000000200b */
[----:B------:R-:W-:Y:S02]  /*3510*/  SHF.L.U32 R14, R14, 0x17, RZ ;  /* 0x000000170e0e7819 */ /* 0x000fe400000006ff */
[----:B------:R-:W-:Y:S01]  /*3520*/  FFMA R3, R38, 1.4426950216293334961, -R3 ;  /* 0x3fb8aa3b26037823 */ /* 0x000fe20000000803 */
[----:B------:R-:W-:Y:S01]  /*3530*/  FMUL R4, R4, R15 ;  /* 0x0000000f04047220 */ /* 0x000fe20000400000 */
[----:B------:R-:W-:Y:S02]  /*3540*/  FFMA.RM R15, R42, R7, 12582913 ;  /* 0x4b4000012a0f7423 */ /* 0x000fe40000004007 */
[----:B------:R-:W-:Y:S01]  /*3550*/  FFMA R38, R38, 1.925963033500011079e-08, R3 ;  /* 0x32a5706026267823 */ /* 0x000fe20000000003 */
[----:B------:R-:W0:Y:S01]  /*3560*/  MUFU.EX2 R42, R45 ;  /* 0x0000002d002a7308 */ /* 0x000e220000000800 */
[C---:B------:R-:W-:Y:S01]  /*3570*/  FADD R3, R15.reuse, -12583039 ;  /* 0xcb40007f0f037421 */ /* 0x040fe20000000000 */
[----:B------:R-:W-:-:S03]  /*3580*/  IMAD.SHL.U32 R15, R15, 0x800000, RZ ;  /* 0x008000000f0f7824 */ /* 0x000fc600078e00ff */
[----:B------:R-:W-:-:S03]  /*3590*/  FFMA R3, R2, 1.4426950216293334961, -R3 ;  /* 0x3fb8aa3b02037823 */ /* 0x000fc60000000803 */
[----:B------:R1:W2:Y:S01]  /*35a0*/  MUFU.EX2 R45, R16 ;  /* 0x00000010002d7308 */ /* 0x0002a20000000800 */
[----:B------:R-:W-:Y:S01]  /*35b0*/  FFMA R17, R2, 1.925963033500011079e-08, R3 ;  /* 0x32a5706002117823 */ /* 0x000fe20000000003 */
[----:B------:R-:W-:Y:S01]  /*35c0*/  FFMA.SAT R2, R0, R11, 0.5 ;  /* 0x3f00000000027423 */ /* 0x000fe2000000200b */
[----:B------:R-:W-:-:S03]  /*35d0*/  IMAD.SHL.U32 R3, R39, 0x800000, RZ ;  /* 0x0080000027037824 */ /* 0x000fc600078e00ff */
[----:B------:R-:W-:Y:S01]  /*35e0*/  FFMA.RM R19, R2, R7, 12582913 ;  /* 0x4b40000102137423 */ /* 0x000fe20000004007 */
[----:B------:R-:W-:Y:S01]  /*35f0*/  SHF.L.U32 R2, R44, 0x17, RZ ;  /* 0x000000172c027819 */ /* 0x000fe200000006ff */
[----:B------:R-:W-:Y:S01]  /*3600*/  FFMA.SAT R44, R10, R11, 0.5 ;  /* 0x3f0000000a2c7423 */ /* 0x000fe2000000200b */
[----:B0-----:R-:W-:Y:S01]  /*3610*/  FMUL R3, R3, R42 ;  /* 0x0000002a03037220 */ /* 0x001fe20000400000 */
[----:B------:R-:W-:Y:S01]  /*3620*/  FADD R37, R19, -12583039 ;  /* 0xcb40007f13257421 */ /* 0x000fe20000000000 */
[----:B-1----:R-:W-:Y:S01]  /*3630*/  SHF.L.U32 R16, R9, 0x17, RZ ;  /* 0x0000001709107819 */ /* 0x002fe200000006ff */
[----:B------:R-:W-:Y:S01]  /*3640*/  FMUL R2, R2, R47 ;  /* 0x0000002f02027220 */ /* 0x000fe20000400000 */
[----:B------:R-:W-:Y:S01]  /*3650*/  MUFU.EX2 R46, R17 ;  /* 0x00000011002e7308 */ /* 0x000fe20000000800 */
[----:B------:R-:W-:Y:S01]  /*3660*/  FFMA R37, R0, 1.4426950216293334961, -R37 ;  /* 0x3fb8aa3b00257823 */ /* 0x000fe20000000825 */
[----:B------:R-:W-:-:S03]  /*3670*/  SHF.L.U32 R19, R19, 0x17, RZ ;  /* 0x0000001713137819 */ /* 0x000fc600000006ff */
[----:B------:R-:W-:Y:S01]  /*3680*/  FFMA R42, R0, 1.925963033500011079e-08, R37 ;  /* 0x32a57060002a7823 */ /* 0x000fe20000000025 */
[----:B------:R-:W-:Y:S02]  /*3690*/  FFMA.SAT R0, R8, R11, 0.5 ;  /* 0x3f00000008007423 */ /* 0x000fe4000000200b */
[----:B------:R-:W0:Y:S02]  /*36a0*/  MUFU.EX2 R47, R38 ;  /* 0x00000026002f7308 */ /* 0x000e240000000800 */
[----:B------:R-:W-:Y:S01]  /*36b0*/  FFMA.RM R37, R0, R7, 12582913 ;  /* 0x4b40000100257423 */ /* 0x000fe20000004007 */
[----:B------:R-:W-:Y:S01]  /*36c0*/  SHF.L.U32 R0, R20, 0x17, RZ ;  /* 0x0000001714007819 */ /* 0x000fe200000006ff */
[----:B------:R-:W-:Y:S02]  /*36d0*/  FFMA.SAT R20, R12, R11, 0.5 ;  /* 0x3f0000000c147423 */ /* 0x000fe4000000200b */
[C---:B------:R-:W-:Y:S01]  /*36e0*/  FADD R39, R37.reuse, -12583039 ;  /* 0xcb40007f25277421 */ /* 0x040fe20000000000 */
[----:B------:R-:W-:Y:S01]  /*36f0*/  SHF.L.U32 R37, R37, 0x17, RZ ;  /* 0x0000001725257819 */ /* 0x000fe200000006ff */
[----:B------:R-:W-:Y:S01]  /*3700*/  FMUL R0, R0, R43 ;  /* 0x0000002b00007220 */ /* 0x000fe20000400000 */
[----:B------:R-:W-:Y:S01]  /*3710*/  MUFU.EX2 R42, R42 ;  /* 0x0000002a002a7308 */ /* 0x000fe20000000800 */
[----:B------:R-:W-:-:S04]  /*3720*/  FFMA R39, R8, 1.4426950216293334961, -R39 ;  /* 0x3fb8aa3b08277823 */ /* 0x000fc80000000827 */
[----:B------:R-:W-:Y:S01]  /*3730*/  FFMA R39, R8, 1.925963033500011079e-08, R39 ;  /* 0x32a5706008277823 */ /* 0x000fe20000000027 */
[----:B------:R-:W-:Y:S01]  /*3740*/  FFMA.SAT R8, R36, R11, 0.5 ;  /* 0x3f00000024087423 */ /* 0x000fe2000000200b */
[-C--:B------:R-:W-:Y:S01]  /*3750*/  FFMA.RM R11, R20, R7.reuse, 12582913 ;  /* 0x4b400001140b7423 */ /* 0x080fe20000004007 */
[-C--:B------:R-:W-:Y:S01]  /*3760*/  FFMA.RM R20, R44, R7.reuse, 12582913 ;  /* 0x4b4000012c147423 */ /* 0x080fe20000004007 */
[----:B------:R-:W-:Y:S01]  /*3770*/  MUFU.EX2 R38, R39 ;  /* 0x0000002700267308 */ /* 0x000fe20000000800 */
[----:B------:R-:W-:Y:S01]  /*3780*/  FFMA.RM R8, R8, R7, 12582913 ;  /* 0x4b40000108087423 */ /* 0x000fe20000004007 */
[C---:B------:R-:W-:Y:S01]  /*3790*/  FADD R7, R11.reuse, -12583039 ;  /* 0xcb40007f0b077421 */ /* 0x040fe20000000000 */
[----:B------:R-:W-:Y:S02]  /*37a0*/  SHF.L.U32 R11, R11, 0x17, RZ ;  /* 0x000000170b0b7819 */ /* 0x000fe400000006ff */
[----:B------:R-:W-:Y:S01]  /*37b0*/  FADD R43, R8, -12583039 ;  /* 0xcb40007f082b7421 */ /* 0x000fe20000000000 */
[----:B------:R-:W-:-:S02]  /*37c0*/  FFMA R7, R12, 1.4426950216293334961, -R7 ;  /* 0x3fb8aa3b0c077823 */ /* 0x000fc40000000807 */
[----:B------:R2:W1:Y:S01]  /*37d0*/  MUFU.EX2 R44, R18 ;  /* 0x00000012002c7308 */ /* 0x0004620000000800 */
[----:B------:R-:W-:Y:S01]  /*37e0*/  FFMA R43, R36, 1.4426950216293334961, -R43 ;  /* 0x3fb8aa3b242b7823 */ /* 0x000fe2000000082b */
[----:B------:R-:W-:-:S03]  /*37f0*/  FFMA R7, R12, 1.925963033500011079e-08, R7 ;  /* 0x32a570600c077823 */ /* 0x000fc60000000007 */
[----:B------:R-:W-:Y:S01]  /*3800*/  FFMA R36, R36, 1.925963033500011079e-08, R43 ;  /* 0x32a5706024247823 */ /* 0x000fe2000000002b */
[----:B------:R-:W-:Y:S01]  /*3810*/  FADD R43, R20, -12583039 ;  /* 0xcb40007f142b7421 */ /* 0x000fe20000000000 */
[----:B--2---:R-:W-:-:S03]  /*3820*/  FMUL R18, R16, R45 ;  /* 0x0000002d10127220 */ /* 0x004fc60000400000 */
[----:B------:R-:W-:Y:S01]  /*3830*/  FFMA R43, R10, 1.4426950216293334961, -R43 ;  /* 0x3fb8aa3b0a2b7823 */ /* 0x000fe2000000082b */
[----:B------:R-:W2:Y:S01]  /*3840*/  MUFU.EX2 R36, R36 ;  /* 0x0000002400247308 */ /* 0x000ea20000000800 */
[----:B0-----:R-:W-:Y:S02]  /*3850*/  FMUL R16, R14, R47 ;  /* 0x0000002f0e107220 */ /* 0x001fe40000400000 */
[----:B------:R-:W-:Y:S01]  /*3860*/  FFMA R12, R10, 1.925963033500011079e-08, R43 ;  /* 0x32a570600a0c7823 */ /* 0x000fe2000000002b */
[----:B------:R-:W-:Y:S01]  /*3870*/  FADD R43, RZ, R33 ;  /* 0x00000021ff2b7221 */ /* 0x000fe20000000000 */
[----:B-1----:R-:W-:-:S03]  /*3880*/  FMUL R17, R13, R44 ;  /* 0x0000002c0d117220 */ /* 0x002fc60000400000 */
[----:B------:R-:W-:Y:S01]  /*3890*/  FADD R10, R43, R32 ;  /* 0x000000202b0a7221 */ /* 0x000fe20000000000 */
[----:B------:R2:W0:Y:S03]  /*38a0*/  MUFU.EX2 R44, R7 ;  /* 0x00000007002c7308 */ /* 0x0004260000000800 */
        /* <DEDUP_REMOVED lines=22> */
[----:B------:R-:W-:Y:S01]  /*3a10*/  FMUL R8, R37, R38 ;  /* 0x0000002625087220 */ /* 0x000fe20000400000 */
[----:B------:R-:W-:Y:S01]  /*3a20*/  FADD R13, R9, R16 ;  /* 0x00000010090d7221 */ /* 0x000fe20000000000 */
[----:B------:R-:W-:Y:S01]  /*3a30*/  FMUL R9, R19, R42 ;  /* 0x0000002a13097220 */ /* 0x000fe20000400000 */
[----:B------:R-:W-:Y:S01]  /*3a40*/  SHF.L.U32 R19, R20, 0x17, RZ ;  /* 0x0000001714137819 */ /* 0x000fe200000006ff */
[----:B--2---:R-:W-:Y:S01]  /*3a50*/  FMUL R7, R15, R36 ;  /* 0x000000240f077220 */ /* 0x004fe20000400000 */
[----:B------:R-:W-:Y:S01]  /*3a60*/  FADD R14, R13, R10 ;  /* 0x0000000a0d0e7221 */ /* 0x000fe20000000000 */
[----:B0-----:R-:W-:Y:S02]  /*3a70*/  FMUL R20, R11, R44 ;  /* 0x0000002c0b147220 */ /* 0x001fe40000400000 */
[----:B-1----:R-:W-:Y:S01]  /*3a80*/  FMUL R19, R19, R12 ;  /* 0x0000000c13137220 */ /* 0x002fe20000400000 */
        /* <DEDUP_REMOVED lines=14> */
.L_x_26097:
        /* <DEDUP_REMOVED lines=12> */
[----:B0-----:R-:W-:Y:S05]  /*3c30*/  CALL.REL.NOINC `($__internal_417_$__cuda_sm3x_div_rn_noftz_f32_slowpath) ;  /* 0x00000038005c7944 */ /* 0x001fea0003c00000 */
[----:B------:R-:W-:-:S07]  /*3c40*/  MOV R14, R11 ;  /* 0x0000000b000e7202 */ /* 0x000fce0000000f00 */
.L_x_26030:
[----:B------:R-:W-:Y:S05]  /*3c50*/  BSYNC.RECONVERGENT B2 ;  /* 0x0000000000027941 */ /* 0x000fea0003800200 */
.L_x_26029:
        /* <DEDUP_REMOVED lines=12> */
[----:B0-----:R-:W-:Y:S05]  /*3d20*/  CALL.REL.NOINC `($__internal_417_$__cuda_sm3x_div_rn_noftz_f32_slowpath) ;  /* 0x0000003800207944 */ /* 0x001fea0003c00000 */
[----:B------:R-:W-:-:S07]  /*3d30*/  MOV R15, R11 ;  /* 0x0000000b000f7202 */ /* 0x000fce0000000f00 */
.L_x_26032:
[----:B------:R-:W-:Y:S05]  /*3d40*/  BSYNC.RECONVERGENT B2 ;  /* 0x0000000000027941 */ /* 0x000fea0003800200 */
.L_x_26031:
        /* <DEDUP_REMOVED lines=12> */
[----:B0-----:R-:W-:Y:S05]  /*3e10*/  CALL.REL.NOINC `($__internal_417_$__cuda_sm3x_div_rn_noftz_f32_slowpath) ;  /* 0x0000003400e47944 */ /* 0x001fea0003c00000 */
[----:B------:R-:W-:-:S07]  /*3e20*/  MOV R36, R11 ;  /* 0x0000000b00247202 */ /* 0x000fce0000000f00 */
.L_x_26034:
[----:B------:R-:W-:Y:S05]  /*3e30*/  BSYNC.RECONVERGENT B2 ;  /* 0x0000000000027941 */ /* 0x000fea0003800200 */
.L_x_26033:
        /* <DEDUP_REMOVED lines=14> */
.L_x_26036:
[----:B------:R-:W-:Y:S05]  /*3f20*/  BSYNC.RECONVERGENT B2 ;  /* 0x0000000000027941 */ /* 0x000fea0003800200 */
.L_x_26035:
        /* <DEDUP_REMOVED lines=14> */
.L_x_26038:
[----:B------:R-:W-:Y:S05]  /*4010*/  BSYNC.RECONVERGENT B2 ;  /* 0x0000000000027941 */ /* 0x000fea0003800200 */
.L_x_26037:
        /* <DEDUP_REMOVED lines=14> */
.L_x_26040:
[----:B------:R-:W-:Y:S05]  /*4100*/  BSYNC.RECONVERGENT B2 ;  /* 0x0000000000027941 */ /* 0x000fea0003800200 */
.L_x_26039:
        /* <DEDUP_REMOVED lines=14> */
.L_x_26042:
[----:B------:R-:W-:Y:S05]  /*41f0*/  BSYNC.RECONVERGENT B2 ;  /* 0x0000000000027941 */ /* 0x000fea0003800200 */
.L_x_26041:
        /* <DEDUP_REMOVED lines=14> */
.L_x_26044:
[----:B------:R-:W-:Y:S05]  /*42e0*/  BSYNC.RECONVERGENT B2 ;  /* 0x0000000000027941 */ /* 0x000fea0003800200 */
.L_x_26043:
        /* <DEDUP_REMOVED lines=14> */
.L_x_26046:
[----:B------:R-:W-:Y:S05]  /*43d0*/  BSYNC.RECONVERGENT B2 ;  /* 0x0000000000027941 */ /* 0x000fea0003800200 */
.L_x_26045:
        /* <DEDUP_REMOVED lines=14> */
.L_x_26048:
[----:B------:R-:W-:Y:S05]  /*44c0*/  BSYNC.RECONVERGENT B2 ;  /* 0x0000000000027941 */ /* 0x000fea0003800200 */
.L_x_26047:
        /* <DEDUP_REMOVED lines=14> */
.L_x_26050:
[----:B------:R-:W-:Y:S05]  /*45b0*/  BSYNC.RECONVERGENT B2 ;  /* 0x0000000000027941 */ /* 0x000fea0003800200 */
.L_x_26049:
        /* <DEDUP_REMOVED lines=14> */
.L_x_26052:
[----:B------:R-:W-:Y:S05]  /*46a0*/  BSYNC.RECONVERGENT B2 ;  /* 0x0000000000027941 */ /* 0x000fea0003800200 */
.L_x_26051:
        /* <DEDUP_REMOVED lines=14> */
.L_x_26054:
[----:B------:R-:W-:Y:S05]  /*4790*/  BSYNC.RECONVERGENT B2 ;  /* 0x0000000000027941 */ /* 0x000fea0003800200 */
.L_x_26053:
        /* <DEDUP_REMOVED lines=14> */
.L_x_26056:
[----:B------:R-:W-:Y:S05]  /*4880*/  BSYNC.RECONVERGENT B2 ;  /* 0x0000000000027941 */ /* 0x000fea0003800200 */
.L_x_26055:
        /* <DEDUP_REMOVED lines=14> */
.L_x_26058:
[----:B------:R-:W-:Y:S05]  /*4970*/  BSYNC.RECONVERGENT B2 ;  /* 0x0000000000027941 */ /* 0x000fea0003800200 */
.L_x_26057:
        /* <DEDUP_REMOVED lines=12> */
[----:B------:R-:W-:Y:S05]  /*4a40*/  CALL.REL.NOINC `($__internal_417_$__cuda_sm3x_div_rn_noftz_f32_slowpath) ;  /* 0x0000002800d87944 */ /* 0x000fea0003c00000 */
[----:B------:R-:W-:-:S07]  /*4a50*/  MOV R39, R11 ;  /* 0x0000000b00277202 */ /* 0x000fce0000000f00 */
.L_x_26060:
[----:B------:R-:W-:Y:S05]  /*4a60*/  BSYNC.RECONVERGENT B2 ;  /* 0x0000000000027941 */ /* 0x000fea0003800200 */
.L_x_26059:
        /* <DEDUP_REMOVED lines=12> */
[----:B------:R-:W-:Y:S05]  /*4b30*/  CALL.REL.NOINC `($__internal_417_$__cuda_sm3x_div_rn_noftz_f32_slowpath) ;  /* 0x00000028009c7944 */ /* 0x000fea0003c00000 */
[----:B------:R-:W-:-:S07]  /*4b40*/  MOV R4, R11 ;  /* 0x0000000b00047202 */ /* 0x000fce0000000f00 */
.L_x_26062:
[----:B------:R-:W-:Y:S05]  /*4b50*/  BSYNC.RECONVERGENT B2 ;  /* 0x0000000000027941 */ /* 0x000fea0003800200 */
.L_x_26061:
        /* <DEDUP_REMOVED lines=12> */
[----:B------:R-:W-:Y:S05]  /*4c20*/  CALL.REL.NOINC `($__internal_417_$__cuda_sm3x_div_rn_noftz_f32_slowpath) ;  /* 0x0000002800607944 */ /* 0x000fea0003c00000 */
[----:B------:R-:W-:-:S07]  /*4c30*/  MOV R5, R11 ;  /* 0x0000000b00057202 */ /* 0x000fce0000000f00 */
.L_x_26064:
[----:B------:R-:W-:Y:S05]  /*4c40*/  BSYNC.RECONVERGENT B2 ;  /* 0x0000000000027941 */ /* 0x000fea0003800200 */
.L_x_26063:
        /* <DEDUP_REMOVED lines=14> */
.L_x_26066:
[----:B------:R-:W-:Y:S05]  /*4d30*/  BSYNC.RECONVERGENT B2 ;  /* 0x0000000000027941 */ /* 0x000fea0003800200 */
.L_x_26065:
        /* <DEDUP_REMOVED lines=14> */
.L_x_26068:
[----:B------:R-:W-:Y:S05]  /*4e20*/  BSYNC.RECONVERGENT B2 ;  /* 0x0000000000027941 */ /* 0x000fea0003800200 */
.L_x_26067:
        /* <DEDUP_REMOVED lines=14> */
.L_x_26070:
[----:B------:R-:W-:Y:S05]  /*4f10*/  BSYNC.RECONVERGENT B2 ;  /* 0x0000000000027941 */ /* 0x000fea0003800200 */
.L_x_26069:
        /* <DEDUP_REMOVED lines=14> */
.L_x_26072:
[----:B------:R-:W-:Y:S05]  /*5000*/  BSYNC.RECONVERGENT B2 ;  /* 0x0000000000027941 */ /* 0x000fea0003800200 */
.L_x_26071:
        /* <DEDUP_REMOVED lines=14> */
.L_x_26074:
[----:B------:R-:W-:Y:S05]  /*50f0*/  BSYNC.RECONVERGENT B2 ;  /* 0x0000000000027941 */ /* 0x000fea0003800200 */
.L_x_26073:
        /* <DEDUP_REMOVED lines=14> */
.L_x_26076:
[----:B------:R-:W-:Y:S05]  /*51e0*/  BSYNC.RECONVERGENT B2 ;  /* 0x0000000000027941 */ /* 0x000fea0003800200 */
.L_x_26075:
        /* <DEDUP_REMOVED lines=14> */
.L_x_26078:
[----:B------:R-:W-:Y:S05]  /*52d0*/  BSYNC.RECONVERGENT B2 ;  /* 0x0000000000027941 */ /* 0x000fea0003800200 */
.L_x_26077:
        /* <DEDUP_REMOVED lines=14> */
.L_x_26080:
[----:B------:R-:W-:Y:S05]  /*53c0*/  BSYNC.RECONVERGENT B2 ;  /* 0x0000000000027941 */ /* 0x000fea0003800200 */
.L_x_26079:
        /* <DEDUP_REMOVED lines=14> */
.L_x_26082:
[----:B------:R-:W-:Y:S05]  /*54b0*/  BSYNC.RECONVERGENT B2 ;  /* 0x0000000000027941 */ /* 0x000fea0003800200 */
.L_x_26081:
        /* <DEDUP_REMOVED lines=14> */
.L_x_26084:
[----:B------:R-:W-:Y:S05]  /*55a0*/  BSYNC.RECONVERGENT B2 ;  /* 0x0000000000027941 */ /* 0x000fea0003800200 */
.L_x_26083:
        /* <DEDUP_REMOVED lines=20> */
[-C--:B------:R-:W-:Y:S02]  /*56f0*/  IADD3.X R32, PT, PT, RZ, R8.reuse, RZ, P1, !PT ;  /* 0x00000008ff207210 */ /* 0x080fe40000ffe4ff */
[----:B------:R-:W-:Y:S02]  /*5700*/  SHF.L.U32 R12, R9, 0x2, RZ ;  /* 0x00000002090c7819 */ /* 0x000fe400000006ff */
[----:B------:R-:W-:-:S02]  /*5710*/  IADD3.X R18, PT, PT, RZ, R8, RZ, P0, !PT ;  /* 0x00000008ff127210 */ /* 0x000fc400007fe4ff */
[----:B------:R-:W-:Y:S02]  /*5720*/  LOP3.LUT R12, R12, 0xfffffff8, RZ, 0xc0, !PT ;  /* 0xfffffff80c0c7812 */ /* 0x000fe400078ec0ff */
[----:B------:R-:W-:Y:S02]  /*5730*/  SHF.L.U64.HI R9, R9, 0x2, R18 ;  /* 0x0000000209097819 */ /* 0x000fe40000010212 */
[----:B------:R-:W-:Y:S02]  /*5740*/  IADD3 R12, P0, PT, R12, UR42, RZ ;  /* 0x0000002a0c0c7c10 */ /* 0x000fe4000ff1e0ff */
[----:B------:R-:W-:Y:S02]  /*5750*/  IADD3 R21, P6, PT, R10, 0x1c0, RZ ;  /* 0x000001c00a157810 */ /* 0x000fe40007fde0ff */
[----:B------:R-:W-:Y:S02]  /*5760*/  IADD3.X R13, PT, PT, R9, UR43, RZ, P0, !PT ;  /* 0x0000002b090d7c10 */ /* 0x000fe400087fe4ff */
[----:B------:R-:W-:-:S02]  /*5770*/  LEA.HI R19, P0, R32, R19, RZ, 0x1 ;  /* 0x0000001320137211 */ /* 0x000fc400078108ff */
[C---:B------:R-:W-:Y:S01]  /*5780*/  IADD3 R9, P2, PT, R10.reuse, 0xc0, RZ ;  /* 0x000000c00a097810 */ /* 0x040fe20007f5e0ff */
[----:B------:R0:W-:Y:S01]  /*5790*/  STG.E.64 desc[UR4][R12.64], R14 ;  /* 0x0000000e0c007986 */ /* 0x0001e2000c101b04 */
[C---:B------:R-:W-:Y:S01]  /*57a0*/  SHF.L.U32 R18, R19.reuse, 0x2, RZ ;  /* 0x0000000213127819 */ /* 0x040fe200000006ff */
[----:B------:R-:W-:Y:S01]  /*57b0*/  IMAD.X R32, RZ, RZ, R32, P0 ;  /* 0x000000ffff207224 */ /* 0x000fe200000e0620 */
[----:B------:R-:W-:Y:S02]  /*57c0*/  IADD3 R20, P0, PT, R10, 0x80, RZ ;  /* 0x000000800a147810 */ /* 0x000fe40007f1e0ff */
[----:B------:R-:W-:Y:S02]  /*57d0*/  LOP3.LUT R18, R18, 0xfffffff8, RZ, 0xc0, !PT ;  /* 0xfffffff812127812 */ /* 0x000fe400078ec0ff */
[----:B------:R-:W-:Y:S02]  /*57e0*/  IADD3.X R11, PT, PT, RZ, R8, RZ, P0, !PT ;  /* 0x00000008ff0b7210 */ /* 0x000fe400007fe4ff */
[----:B------:R-:W-:-:S02]  /*57f0*/  SHF.L.U64.HI R19, R19, 0x2, R32 ;  /* 0x0000000213137819 */ /* 0x000fc40000010220 */
[----:B------:R-:W-:Y:S02]  /*5800*/  IADD3 R18, P0, PT, R18, UR42, RZ ;  /* 0x0000002a12127c10 */ /* 0x000fe4000ff1e0ff */
[----:B------:R-:W-:Y:S02]  /*5810*/  LEA.HI R20, P1, R11, R20, RZ, 0x1 ;  /* 0x000000140b147211 */ /* 0x000fe400078308ff */
[----:B0-----:R-:W-:Y:S02]  /*5820*/  IADD3.X R12, PT, PT, RZ, R8, RZ, P2, !PT ;  /* 0x00000008ff0c7210 */ /* 0x001fe400017fe4ff */
[----:B------:R-:W-:Y:S02]  /*5830*/  IADD3.X R19, PT, PT, R19, UR43, RZ, P0, !PT ;  /* 0x0000002b13137c10 */ /* 0x000fe400087fe4ff */
[----:B------:R-:W-:Y:S02]  /*5840*/  LEA.HI R14, P0, R12, R9, RZ, 0x1 ;  /* 0x000000090c0e7211 */ /* 0x000fe400078108ff */
[----:B------:R-:W-:Y:S01]  /*5850*/  IADD3.X R13, PT, PT, RZ, R11, RZ, P1, !PT ;  /* 0x0000000bff0d7210 */ /* 0x000fe20000ffe4ff */
[----:B------:R0:W-:Y:S01]  /*5860*/  STG.E.64 desc[UR4][R18.64], R36 ;  /* 0x0000002412007986 */ /* 0x0001e2000c101b04 */
[----:B------:R-:W-:Y:S01]  /*5870*/  IADD3.X R11, PT, PT, RZ, R12, RZ, P0, !PT ;  /* 0x0000000cff0b7210 */ /* 0x000fe200007fe4ff */
[----:B------:R-:W-:Y:S01]  /*5880*/  IMAD.SHL.U32 R12, R20, 0x4, RZ ;  /* 0x00000004140c7824 */ /* 0x000fe200078e00ff */
[----:B------:R-:W-:-:S02]  /*5890*/  IADD3 R9, P0, PT, R10, 0x100, RZ ;  /* 0x000001000a097810 */ /* 0x000fc40007f1e0ff */
[----:B------:R-:W-:Y:S02]  /*58a0*/  SHF.L.U64.HI R13, R20, 0x2, R13 ;  /* 0x00000002140d7819 */ /* 0x000fe4000001020d */
[----:B------:R-:W-:Y:S02]  /*58b0*/  IADD3.X R20, PT, PT, RZ, R8, RZ, P0, !PT ;  /* 0x00000008ff147210 */ /* 0x000fe400007fe4ff */
[C---:B------:R-:W-:Y:S02]  /*58c0*/  SHF.L.U64.HI R11, R14.reuse, 0x2, R11 ;  /* 0x000000020e0b7819 */ /* 0x040fe4000001020b */
[----:B------:R-:W-:Y:S02]  /*58d0*/  SHF.L.U32 R14, R14, 0x2, RZ ;  /* 0x000000020e0e7819 */ /* 0x000fe400000006ff */
[----:B------:R-:W-:Y:S02]  /*58e0*/  LOP3.LUT R12, R12, 0xfffffff8, RZ, 0xc0, !PT ;  /* 0xfffffff80c0c7812 */ /* 0x000fe400078ec0ff */
[----:B0-----:R-:W-:-:S02]  /*58f0*/  LEA.HI R18, P2, R20, R9, RZ, 0x1 ;  /* 0x0000000914127211 */ /* 0x001fc400078508ff */
[----:B------:R-:W-:Y:S02]  /*5900*/  LOP3.LUT R14, R14, 0xfffffff8, RZ, 0xc0, !PT ;  /* 0xfffffff80e0e7812 */ /* 0x000fe400078ec0ff */
[----:B------:R-:W-:Y:S02]  /*5910*/  IADD3.X R9, PT, PT, RZ, R20, RZ, P2, !PT ;  /* 0x00000014ff097210 */ /* 0x000fe400017fe4ff */
[----:B------:R-:W-:Y:S02]  /*5920*/  IADD3 R12, P0, PT, R12, UR42, RZ ;  /* 0x0000002a0c0c7c10 */ /* 0x000fe4000ff1e0ff */
[----:B------:R-:W-:Y:S02]  /*5930*/  SHF.L.U64.HI R9, R18, 0x2, R9 ;  /* 0x0000000212097819 */ /* 0x000fe40000010209 */
[----:B------:R-:W-:Y:S02]  /*5940*/  IADD3 R14, P1, PT, R14, UR42, RZ ;  /* 0x0000002a0e0e7c10 */ /* 0x000fe4000ff3e0ff */
[----:B------:R-:W-:-:S02]  /*5950*/  SHF.L.U32 R18, R18, 0x2, RZ ;  /* 0x0000000212127819 */ /* 0x000fc400000006ff */
[----:B------:R-:W-:Y:S02]  /*5960*/  IADD3.X R13, PT, PT, R13, UR43, RZ, P0, !PT ;  /* 0x0000002b0d0d7c10 */ /* 0x000fe400087fe4ff */
[----:B------:R-:W-:Y:S02]  /*5970*/  IADD3 R33, P0, PT, R10, 0x140, RZ ;  /* 0x000001400a217810 */ /* 0x000fe40007f1e0ff */
[----:B------:R-:W-:Y:S01]  /*5980*/  IADD3.X R15, PT, PT, R11, UR43, RZ, P1, !PT ;  /* 0x0000002b0b0f7c10 */ /* 0x000fe20008ffe4ff */
[----:B------:R0:W-:Y:S01]  /*5990*/  STG.E.64 desc[UR4][R12.64], R30 ;  /* 0x0000001e0c007986 */ /* 0x0001e2000c101b04 */
[----:B------:R-:W-:Y:S02]  /*59a0*/  LOP3.LUT R18, R18, 0xfffffff8, RZ, 0xc0, !PT ;  /* 0xfffffff812127812 */ /* 0x000fe400078ec0ff */
[----:B------:R-:W-:Y:S01]  /*59b0*/  IADD3 R32, P1, PT, R10, 0x180, RZ ;  /* 0x000001800a207810 */ /* 0x000fe20007f3e0ff */
[----:B------:R1:W-:Y:S01]  /*59c0*/  STG.E.64 desc[UR6][R14.64], R28 ;  /* 0x0000001c0e007986 */ /* 0x0003e2000c101b06 */
[----:B------:R-:W-:-:S02]  /*59d0*/  IADD3.X R36, PT, PT, RZ, R8, RZ, P0, !PT ;  /* 0x00000008ff247210 */ /* 0x000fc400007fe4ff */
[----:B------:R-:W-:Y:S02]  /*59e0*/  IADD3 R18, P2, PT, R18, UR42, RZ ;  /* 0x0000002a12127c10 */ /* 0x000fe4000ff5e0ff */
[C---:B------:R-:W-:Y:S02]  /*59f0*/  IADD3 R20, P5, PT, R10.reuse, 0x200, RZ ;  /* 0x000002000a147810 */ /* 0x040fe40007fbe0ff */
[----:B------:R-:W-:Y:S02]  /*5a00*/  IADD3.X R19, PT, PT, R9, UR43, RZ, P2, !PT ;  /* 0x0000002b09137c10 */ /* 0x000fe400097fe4ff */
[C---:B------:R-:W-:Y:S02]  /*5a10*/  IADD3 R11, P2, PT, R10.reuse, 0x2c0, RZ ;  /* 0x000002c00a0b7810 */ /* 0x040fe40007f5e0ff */
[----:B0-----:R-:W-:Y:S01]  /*5a20*/  IADD3.X R30, PT, PT, RZ, R8, RZ, P6, !PT ;  /* 0x00000008ff1e7210 */ /* 0x001fe200037fe4ff */
[----:B------:R0:W-:Y:S01]  /*5a30*/  STG.E.64 desc[UR4][R18.64], R26 ;  /* 0x0000001a12007986 */ /* 0x0001e2000c101b04 */
[----:B------:R-:W-:Y:S01]  /*5a40*/  IADD3 R13, P4, PT, R10, 0x240, RZ ;  /* 0x000002400a0d7810 */ /* 0x000fe20007f9e0ff */
[----:B-1----:R-:W-:Y:S01]  /*5a50*/  IMAD.X R29, RZ, RZ, R8, P1 ;  /* 0x000000ffff1d7224 */ /* 0x002fe200008e0608 */
[----:B------:R-:W-:-:S02]  /*5a60*/  LEA.HI R33, P6, R36, R33, RZ, 0x1 ;  /* 0x0000002124217211 */ /* 0x000fc400078d08ff */
[----:B------:R-:W-:Y:S02]  /*5a70*/  IADD3.X R15, PT, PT, RZ, R8, RZ, P5, !PT ;  /* 0x00000008ff0f7210 */ /* 0x000fe40002ffe4ff */
[----:B------:R-:W-:Y:S02]  /*5a80*/  LEA.HI R31, P5, R29, R32, RZ, 0x1 ;  /* 0x000000201d1f7211 */ /* 0x000fe400078b08ff */
[----:B------:R-:W-:Y:S02]  /*5a90*/  IADD3.X R14, PT, PT, RZ, R8, RZ, P4, !PT ;  /* 0x00000008ff0e7210 */ /* 0x000fe400027fe4ff */
[----:B------:R-:W-:Y:S02]  /*5aa0*/  IADD3.X R36, PT, PT, RZ, R36, RZ, P6, !PT ;  /* 0x00000024ff247210 */ /* 0x000fe400037fe4ff */
[----:B------:R-:W-:Y:S02]  /*5ab0*/  IADD3.X R32, PT, PT, RZ, R29, RZ, P5, !PT ;  /* 0x0000001dff207210 */ /* 0x000fe40002ffe4ff */
[----:B0-----:R-:W-:-:S02]  /*5ac0*/  LEA.HI R18, P4, R30, R21, RZ, 0x1 ;  /* 0x000000151e127211 */ /* 0x001fc400078908ff */
[----:B------:R-:W-:Y:S02]  /*5ad0*/  LEA.HI R28, P6, R14, R13, RZ, 0x1 ;  /* 0x0000000d0e1c7211 */ /* 0x000fe400078d08ff */
[----:B------:R-:W-:Y:S01]  /*5ae0*/  SHF.L.U64.HI R36, R33, 0x2, R36 ;  /* 0x0000000221247819 */ /* 0x000fe20000010224 */
[----:B------:R-:W-:Y:S01]  /*5af0*/  IMAD.X R21, RZ, RZ, R30, P4 ;  /* 0x000000ffff157224 */ /* 0x000fe200020e061e */
[----:B------:R-:W-:Y:S02]  /*5b00*/  LEA.HI R26, P5, R15, R20, RZ, 0x1 ;  /* 0x000000140f1a7211 */ /* 0x000fe400078b08ff */
[----:B------:R-:W-:Y:S02]  /*5b10*/  SHF.L.U32 R33, R33, 0x2, RZ ;  /* 0x0000000221217819 */ /* 0x000fe400000006ff */
[----:B------:R-:W-:Y:S02]  /*5b20*/  IADD3.X R13, PT, PT, RZ, R14, RZ, P6, !PT ;  /* 0x0000000eff0d7210 */ /* 0x000fe400037fe4ff */
[----:B------:R-:W-:-:S02]  /*5b30*/  IADD3.X R27, PT, PT, RZ, R15, RZ, P5, !PT ;  /* 0x0000000fff1b7210 */ /* 0x000fc40002ffe4ff */
[----:B------:R-:W-:Y:S02]  /*5b40*/  LOP3.LUT R14, R33, 0xfffffff8, RZ, 0xc0, !PT ;  /* 0xfffffff8210e7812 */ /* 0x000fe400078ec0ff */
[----:B------:R-:W-:Y:S02]  /*5b50*/  SHF.L.U32 R19, R31, 0x2, RZ ;  /* 0x000000021f137819 */ /* 0x000fe400000006ff */
[C---:B------:R-:W-:Y:S02]  /*5b60*/  SHF.L.U64.HI R21, R18.reuse, 0x2, R21 ;  /* 0x0000000212157819 */ /* 0x040fe40000010215 */
[----:B------:R-:W-:Y:S02]  /*5b70*/  SHF.L.U32 R20, R18, 0x2, RZ ;  /* 0x0000000212147819 */ /* 0x000fe400000006ff */
[----:B------:R-:W-:Y:S02]  /*5b80*/  SHF.L.U64.HI R27, R26, 0x2, R27 ;  /* 0x000000021a1b7819 */ /* 0x000fe4000001021b */
[----:B------:R-:W-:-:S02]  /*5b90*/  IADD3 R14, P5, PT, R14, UR42, RZ ;  /* 0x0000002a0e0e7c10 */ /* 0x000fc4000ffbe0ff */
[----:B------:R-:W-:Y:S02]  /*5ba0*/  SHF.L.U32 R26, R26, 0x2, RZ ;  /* 0x000000021a1a7819 */ /* 0x000fe400000006ff */
[C---:B------:R-:W-:Y:S02]  /*5bb0*/  SHF.L.U64.HI R13, R28.reuse, 0x2, R13 ;  /* 0x000000021c0d7819 */ /* 0x040fe4000001020d */
[----:B------:R-:W-:Y:S02]  /*5bc0*/  LOP3.LUT R18, R19, 0xfffffff8, RZ, 0xc0, !PT ;  /* 0xfffffff813127812 */ /* 0x000fe400078ec0ff */
[----:B------:R-:W-:Y:S02]  /*5bd0*/  SHF.L.U32 R28, R28, 0x2, RZ ;  /* 0x000000021c1c7819 */ /* 0x000fe400000006ff */
[----:B------:R-:W-:Y:S02]  /*5be0*/  LOP3.LUT R20, R20, 0xfffffff8, RZ, 0xc0, !PT ;  /* 0xfffffff814147812 */ /* 0x000fe400078ec0ff */
[----:B------:R-:W-:-:S02]  /*5bf0*/  IADD3.X R15, PT, PT, R36, UR43, RZ, P5, !PT ;  /* 0x0000002b240f7c10 */ /* 0x000fc4000affe4ff */
[----:B------:R-:W-:Y:S02]  /*5c00*/  IADD3 R12, P3, PT, R10, 0x280, RZ ;  /* 0x000002800a0c7810 */ /* 0x000fe40007f7e0ff */
[----:B------:R-:W-:Y:S01]  /*5c10*/  SHF.L.U64.HI R29, R31, 0x2, R32 ;  /* 0x000000021f1d7819 */ /* 0x000fe20000010220 */
[----:B------:R0:W-:Y:S01]  /*5c20*/  STG.E.64 desc[UR4][R14.64], R24 ;  /* 0x000000180e007986 */ /* 0x0001e2000c101b04 */
[----:B------:R-:W-:Y:S01]  /*5c30*/  LOP3.LUT R26, R26, 0xfffffff8, RZ, 0xc0, !PT ;  /* 0xfffffff81a1a7812 */ /* 0x000fe200078ec0ff */
[----:B------:R-:W1:Y:S01]  /*5c40*/  LDCU UR4, c[0x0][0x370] ;  /* 0x00006e00ff0477ac */ /* 0x000e620008000800 */
[----:B------:R-:W-:Y:S02]  /*5c50*/  IADD3 R18, P4, PT, R18, UR42, RZ ;  /* 0x0000002a12127c10 */ /* 0x000fe4000ff9e0ff */
[----:B------:R-:W-:Y:S02]  /*5c60*/  LOP3.LUT R28, R28, 0xfffffff8, RZ, 0xc0, !PT ;  /* 0xfffffff81c1c7812 */ /* 0x000fe400078ec0ff */
[----:B------:R-:W-:-:S02]  /*5c70*/  IADD3 R20, P6, PT, R20, UR42, RZ ;  /* 0x0000002a14147c10 */ /* 0x000fc4000ffde0ff */
[----:B------:R-:W-:Y:S02]  /*5c80*/  IADD3 R26, P5, PT, R26, UR42, RZ ;  /* 0x0000002a1a1a7c10 */ /* 0x000fe4000ffbe0ff */
[----:B------:R-:W-:Y:S02]  /*5c90*/  IADD3.X R19, PT, PT, R29, UR43, RZ, P4, !PT ;  /* 0x0000002b1d137c10 */ /* 0x000fe4000a7fe4ff */
[----:B------:R-:W-:Y:S01]  /*5ca0*/  IADD3 R28, P4, PT, R28, UR42, RZ ;  /* 0x0000002a1c1c7c10 */ /* 0x000fe2000ff9e0ff */
[----:B0-----:R-:W-:Y:S01]  /*5cb0*/  IMAD.X R25, RZ, RZ, R8, P3 ;  /* 0x000000ffff197224 */ /* 0x001fe200018e0608 */
[----:B------:R-:W-:Y:S01]  /*5cc0*/  IADD3 R9, P0, PT, R10, 0x300, RZ ;  /* 0x000003000a097810 */ /* 0x000fe20007f1e0ff */
[----:B------:R-:W-:Y:S01]  /*5cd0*/  STG.E.64 desc[UR6][R18.64], R22 ;  /* 0x0000001612007986 */ /* 0x000fe2000c101b06 */
[----:B------:R-:W-:Y:S02]  /*5ce0*/  IADD3.X R21, PT, PT, R21, UR43, RZ, P6, !PT ;  /* 0x0000002b15157c10 */ /* 0x000fe4000b7fe4ff */
[----:B------:R-:W-:-:S02]  /*5cf0*/  IADD3.X R27, PT, PT, R27, UR43, RZ, P5, !PT ;  /* 0x0000002b1b1b7c10 */ /* 0x000fc4000affe4ff */
[----:B------:R-:W-:Y:S01]  /*5d00*/  IADD3.X R29, PT, PT, R13, UR43, RZ, P4, !PT ;  /* 0x0000002b0d1d7c10 */ /* 0x000fe2000a7fe4ff */
[----:B------:R-:W-:Y:S01]  /*5d10*/  STG.E.64 desc[UR8][R20.64], R38 ;  /* 0x0000002614007986 */ /* 0x000fe2000c101b08 */
[----:B------:R-:W-:Y:S01]  /*5d20*/  IADD3.X R14, PT, PT, RZ, R8, RZ, P2, !PT ;  /* 0x00000008ff0e7210 */ /* 0x000fe200017fe4ff */
[----:B------:R-:W1:Y:S01]  /*5d30*/  LDC R13, c[0x0][0x364] ;  /* 0x0000d900ff0d7b82 */ /* 0x000e620000000800 */
[----:B------:R-:W-:Y:S01]  /*5d40*/  IADD3 R10, P1, PT, R10, 0x340, RZ ;  /* 0x000003400a0a7810 */ /* 0x000fe20007f3e0ff */
[----:B------:R0:W-:Y:S01]  /*5d50*/  STG.E.64 desc[UR10][R26.64], R4 ;  /* 0x000000041a007986 */ /* 0x0001e2000c101b0a */
[----:B------:R-:W-:Y:S02]  /*5d60*/  LEA.HI R15, P2, R25, R12, RZ, 0x1 ;  /* 0x0000000c190f7211 */ /* 0x000fe400078508ff */
[----:B------:R-:W-:Y:S01]  /*5d70*/  IADD3.X R12, PT, PT, RZ, R8, RZ, P0, !PT ;  /* 0x00000008ff0c7210 */ /* 0x000fe200007fe4ff */
[----:B------:R2:W-:Y:S01]  /*5d80*/  STG.E.64 desc[UR12][R28.64], R2 ;  /* 0x000000021c007986 */ /* 0x0005e2000c101b0c */
[----:B------:R-:W-:-:S02]  /*5d90*/  LEA.HI R11, P0, R14, R11, RZ, 0x1 ;  /* 0x0000000b0e0b7211 */ /* 0x000fc400078108ff */
[----:B0-----:R-:W-:Y:S02]  /*5da0*/  IADD3.X R5, PT, PT, RZ, R8, RZ, P1, !PT ;  /* 0x00000008ff057210 */ /* 0x001fe40000ffe4ff */
[----:B------:R-:W-:Y:S02]  /*5db0*/  LEA.HI R8, P1, R12, R9, RZ, 0x1 ;  /* 0x000000090c087211 */ /* 0x000fe400078308ff */
[----:B------:R-:W-:Y:S02]  /*5dc0*/  IADD3.X R4, PT, PT, RZ, R25, RZ, P2, !PT ;  /* 0x00000019ff047210 */ /* 0x000fe400017fe4ff */
[----:B--2---:R-:W-:Y:S01]  /*5dd0*/  IADD3.X R2, PT, PT, RZ, R14, RZ, P0, !PT ;  /* 0x0000000eff027210 */ /* 0x004fe200007fe4ff */
[----:B------:R-:W-:Y:S01]  /*5de0*/  IMAD.X R9, RZ, RZ, R12, P1 ;  /* 0x000000ffff097224 */ /* 0x000fe200008e060c */
[C---:B------:R-:W-:Y:S02]  /*5df0*/  SHF.L.U64.HI R14, R15.reuse, 0x2, R4 ;  /* 0x000000020f0e7819 */ /* 0x040fe40000010204 */
[----:B------:R-:W-:-:S02]  /*5e00*/  SHF.L.U32 R3, R15, 0x2, RZ ;  /* 0x000000020f037819 */ /* 0x000fc400000006ff */
[C---:B------:R-:W-:Y:S02]  /*5e10*/  SHF.L.U32 R4, R11.reuse, 0x2, RZ ;  /* 0x000000020b047819 */ /* 0x040fe400000006ff */
        /* <DEDUP_REMOVED lines=29> */
[----:B------:R-:W-:Y:S05]  /*5ff0*/  EXIT ;  /* 0x000000000000794d */ /* 0x000fea0003800000 */
.L_x_26028:
[----:B------:R-:W-:Y:S01]  /*6000*/  HFMA2 R11, -RZ, RZ, 0, 1.847743988037109375e-06 ;  /* 0x0000001fff0b7431 */ /* 0x000fe200000001ff */
[----:B------:R-:W-:Y:S01]  /*6010*/  BSSY B0, `(.L_x_26086) ;  /* 0x0000006000007945 */ /* 0x000fe20003800000 */
[----:B------:R-:W-:Y:S01]  /*6020*/  MOV R12, 0x10 ;  /* 0x00000010000c7802 */ /* 0x000fe20000000f00 */
[----:B------:R-:W-:-:S07]  /*6030*/  IMAD.MOV.U32 R15, RZ, RZ, -0x1 ;  /* 0xffffffffff0f7424 */ /* 0x000fce00078e00ff */
[----:B------:R-:W-:Y:S05]  /*6040*/  WARPSYNC.COLLECTIVE R15, `(.L_x_26087) ;  /* 0x000000000f087348 */ /* 0x000fea0003c00000 */
[----:B------:R0:W1:Y:S02]  /*6050*/  SHFL.BFLY P6, R14, R13, R12, R11 ;  /* 0x0c00000c0d0e7389 */ /* 0x00006400000c000b */
[----:B01----:R-:W-:Y:S05]  /*6060*/  ENDCOLLECTIVE ;  /* 0x000000000000791b */ /* 0x003fea0003800000 */
.L_x_26087:
[----:B------:R-:W-:Y:S05]  /*6070*/  BSYNC B0 ;  /* 0x0000000000007941 */ /* 0x000fea0003800000 */
.L_x_26086:
        /* <DEDUP_REMOVED lines=9> */
.L_x_26088:
[----:B------:R-:W-:Y:S01]  /*6110*/  HFMA2 R12, -RZ, RZ, 0, 2.384185791015625e-07 ;  /* 0x00000004ff0c7431 */ /* 0x000fe200000001ff */
[----:B------:R-:W-:-:S04]  /*6120*/  FMNMX R0, R13, R14, !PT ;  /* 0x0000000e0d007209 */ /* 0x000fc80007800000 */
[----:B------:R-:W-:-:S07]  /*6130*/  MOV R13, R0 ;  /* 0x00000000000d7202 */ /* 0x000fce0000000f00 */
[----:B------:R-:W-:Y:S05]  /*6140*/  WARPSYNC.COLLECTIVE R15, `(.L_x_26089) ;  /* 0x000000000f087348 */ /* 0x000fea0003c00000 */
[----:B------:R0:W1:Y:S02]  /*6150*/  SHFL.BFLY P6, R14, R13, R12, R11 ;  /* 0x0c00000c0d0e7389 */ /* 0x00006400000c000b */
[----:B01----:R-:W-:Y:S05]  /*6160*/  ENDCOLLECTIVE ;  /* 0x000000000000791b */ /* 0x003fea0003800000 */
.L_x_26089:
[----:B------:R-:W-:Y:S01]  /*6170*/  IMAD.MOV.U32 R12, RZ, RZ, 0x2 ;  /* 0x00000002ff0c7424 */ /* 0x000fe200078e00ff */
[----:B------:R-:W-:-:S04]  /*6180*/  FMNMX R2, R0, R14, !PT ;  /* 0x0000000e00027209 */ /* 0x000fc80007800000 */
[----:B------:R-:W-:-:S07]  /*6190*/  MOV R13, R2 ;  /* 0x00000002000d7202 */ /* 0x000fce0000000f00 */
[----:B------:R-:W-:Y:S05]  /*61a0*/  WARPSYNC.COLLECTIVE R15, `(.L_x_26090) ;  /* 0x000000000f087348 */ /* 0x000fea0003c00000 */
[----:B------:R0:W1:Y:S02]  /*61b0*/  SHFL.BFLY P6, R14, R13, R12, R11 ;  /* 0x0c00000c0d0e7389 */ /* 0x00006400000c000b */
[----:B01----:R-:W-:Y:S05]  /*61c0*/  ENDCOLLECTIVE ;  /* 0x000000000000791b */ /* 0x003fea0003800000 */
.L_x_26090:
[----:B------:R-:W-:Y:S01]  /*61d0*/  HFMA2 R12, -RZ, RZ, 0, 5.9604644775390625e-08 ;  /* 0x00000001ff0c7431 */ /* 0x000fe200000001ff */
[----:B------:R-:W-:-:S04]  /*61e0*/  FMNMX R3, R2, R14, !PT ;  /* 0x0000000e02037209 */ /* 0x000fc80007800000 */
[----:B------:R-:W-:-:S07]  /*61f0*/  MOV R13, R3 ;  /* 0x00000003000d7202 */ /* 0x000fce0000000f00 */
[----:B------:R-:W-:Y:S05]  /*6200*/  WARPSYNC.COLLECTIVE R15, `(.L_x_26091) ;  /* 0x000000000f087348 */ /* 0x000fea0003c00000 */
[----:B------:R0:W1:Y:S02]  /*6210*/  SHFL.BFLY P6, R14, R13, R12, R11 ;  /* 0x0c00000c0d0e7389 */ /* 0x00006400000c000b */
[----:B01----:R-:W-:Y:S05]  /*6220*/  ENDCOLLECTIVE ;  /* 0x000000000000791b */ /* 0x003fea0003800000 */
.L_x_26091:
[----:B------:R-:W-:-:S05]  /*6230*/  FMNMX R7, R3, R14, !PT ;  /* 0x0000000e03077209 */ /* 0x000fca0007800000 */
[--C-:B------:R-:W-:Y:S01]  /*6240*/  FADD R8, R8, -R7.reuse ;  /* 0x8000000708087221 */ /* 0x100fe20000000000 */
        /* <DEDUP_REMOVED lines=167> */
[----:B------:R-:W0:Y:S02]  /*6cc0*/  MUFU.EX2 R2, R37 ;  /* 0x0000002500027308 */ /* 0x000e240000000800 */
[----:B0-----:R-:W-:Y:S01]  /*6cd0*/  FMUL R3, R3, R2 ;  /* 0x0000000203037220 */ /* 0x001fe20000400000 */
        /* <DEDUP_REMOVED lines=67> */
[C---:B------:R-:W-:Y:S01]  /*7110*/  FADD R13, R7.reuse, -12583039 ;  /* 0xcb40007f070d7421 */ /* 0x040fe20000000000 */
[----:B------:R-:W-:Y:S01]  /*7120*/  SHF.L.U32 R7, R7, 0x17, RZ ;  /* 0x0000001707077819 */ /* 0x000fe200000006ff */
[----:B------:R-:W-:Y:S01]  /*7130*/  FFMA R15, R14, 1.925963033500011079e-08, R15 ;  /* 0x32a570600e0f7823 */ /* 0x000fe2000000000f */
[----:B------:R-:W-:Y:S01]  /*7140*/  SHF.L.U32 R19, R47, 0x17, RZ ;  /* 0x000000172f137819 */ /* 0x000fe200000006ff */
[----:B------:R-:W-:-:S02]  /*7150*/  FFMA R13, R36, 1.4426950216293334961, -R13 ;  /* 0x3fb8aa3b240d7823 */ /* 0x000fc4000000080d */
[----:B------:R0:W1:Y:S02]  /*7160*/  MUFU.EX2 R20, R15 ;  /* 0x0000000f00147308 */ /* 0x0000640000000800 */
[----:B------:R-:W-:-:S06]  /*7170*/  FFMA R13, R36, 1.925963033500011079e-08, R13 ;  /* 0x32a57060240d7823 */ /* 0x000fcc000000000d */
[----:B------:R-:W2:Y:S01]  /*7180*/  MUFU.EX2 R12, R13 ;  /* 0x0000000d000c7308 */ /* 0x000ea20000000800 */
[----:B0-----:R-:W-:Y:S02]  /*7190*/  IMAD.MOV.U32 R15, RZ, RZ, -0x1 ;  /* 0xffffffffff0f7424 */ /* 0x001fe400078e00ff */
[----:B-1----:R-:W-:Y:S01]  /*71a0*/  FMUL R20, R11, R20 ;  /* 0x000000140b147220 */ /* 0x002fe20000400000 */
[----:B------:R-:W-:Y:S01]  /*71b0*/  FADD R11, RZ, R33 ;  /* 0x00000021ff0b7221 */ /* 0x000fe20000000000 */
[----:B--2---:R-:W-:Y:S01]  /*71c0*/  FMUL R7, R7, R12 ;  /* 0x0000000c07077220 */ /* 0x004fe20000400000 */
[----:B------:R-:W-:-:S04]  /*71d0*/  FADD R12, R47, -12583039 ;  /* 0xcb40007f2f0c7421 */ /* 0x000fc80000000000 */
[----:B------:R-:W-:-:S04]  /*71e0*/  FFMA R12, R45, 1.4426950216293334961, -R12 ;  /* 0x3fb8aa3b2d0c7823 */ /* 0x000fc8000000080c */
[----:B------:R-:W-:-:S04]  /*71f0*/  FFMA R45, R45, 1.925963033500011079e-08, R12 ;  /* 0x32a570602d2d7823 */ /* 0x000fc8000000000c */
[----:B------:R-:W0:Y:S02]  /*7200*/  MUFU.EX2 R12, R45 ;  /* 0x0000002d000c7308 */ /* 0x000e240000000800 */
        /* <DEDUP_REMOVED lines=33> */
.L_x_26092:
[----:B------:R-:W-:Y:S02]  /*7420*/  HFMA2 R12, -RZ, RZ, 0, 4.76837158203125e-07 ;  /* 0x00000008ff0c7431 */ /* 0x000fe400000001ff */
[----:B------:R-:W-:-:S05]  /*7430*/  FADD R36, R13, R14 ;  /* 0x0000000e0d247221 */ /* 0x000fca0000000000 */
[----:B------:R-:W-:-:S07]  /*7440*/  MOV R13, R36 ;  /* 0x00000024000d7202 */ /* 0x000fce0000000f00 */
[----:B------:R-:W-:Y:S05]  /*7450*/  WARPSYNC.COLLECTIVE R15, `(.L_x_26093) ;  /* 0x000000000f087348 */ /* 0x000fea0003c00000 */
[----:B------:R0:W1:Y:S02]  /*7460*/  SHFL.BFLY P6, R14, R13, R12, R11 ;  /* 0x0c00000c0d0e7389 */ /* 0x00006400000c000b */
[----:B01----:R-:W-:Y:S05]  /*7470*/  ENDCOLLECTIVE ;  /* 0x000000000000791b */ /* 0x003fea0003800000 */
.L_x_26093:
[----:B------:R-:W-:Y:S02]  /*7480*/  HFMA2 R12, -RZ, RZ, 0, 2.384185791015625e-07 ;  /* 0x00000004ff0c7431 */ /* 0x000fe400000001ff */
[----:B------:R-:W-:-:S05]  /*7490*/  FADD R37, R36, R14 ;  /* 0x0000000e24257221 */ /* 0x000fca0000000000 */
[----:B------:R-:W-:-:S07]  /*74a0*/  MOV R13, R37 ;  /* 0x00000025000d7202 */ /* 0x000fce0000000f00 */
[----:B------:R-:W-:Y:S05]  /*74b0*/  WARPSYNC.COLLECTIVE R15, `(.L_x_26094) ;  /* 0x000000000f087348 */ /* 0x000fea0003c00000 */
[----:B------:R0:W1:Y:S02]  /*74c0*/  SHFL.BFLY P6, R14, R13, R12, R11 ;  /* 0x0c00000c0d0e7389 */ /* 0x00006400000c000b */
[----:B01----:R-:W-:Y:S05]  /*74d0*/  ENDCOLLECTIVE ;  /* 0x000000000000791b */ /* 0x003fea0003800000 */
.L_x_26094:
[----:B------:R-:W-:Y:S02]  /*74e0*/  HFMA2 R12, -RZ, RZ, 0, 1.1920928955078125e-07 ;  /* 0x00000002ff0c7431 */ /* 0x000fe400000001ff */
[----:B------:R-:W-:-:S05]  /*74f0*/  FADD R38, R37, R14 ;  /* 0x0000000e25267221 */ /* 0x000fca0000000000 */
[----:B------:R-:W-:-:S07]  /*7500*/  MOV R13, R38 ;  /* 0x00000026000d7202 */ /* 0x000fce0000000f00 */
[----:B------:R-:W-:Y:S05]  /*7510*/  WARPSYNC.COLLECTIVE R15, `(.L_x_26095) ;  /* 0x000000000f087348 */ /* 0x000fea0003c00000 */
[----:B------:R0:W1:Y:S02]  /*7520*/  SHFL.BFLY P6, R14, R13, R12, R11 ;  /* 0x0c00000c0d0e7389 */ /* 0x00006400000c000b */
[----:B01----:R-:W-:Y:S05]  /*7530*/  ENDCOLLECTIVE ;  /* 0x000000000000791b */ /* 0x003fea0003800000 */
.L_x_26095:
[----:B------:R-:W-:Y:S01]  /*7540*/  MOV R12, 0x1 ;  /* 0x00000001000c7802 */ /* 0x000fe20000000f00 */
[----:B------:R-:W-:-:S04]  /*7550*/  FADD R39, R38, R14 ;  /* 0x0000000e26277221 */ /* 0x000fc80000000000 */
[----:B------:R-:W-:-:S07]  /*7560*/  IMAD.MOV.U32 R13, RZ, RZ, R39 ;  /* 0x000000ffff0d7224 */ /* 0x000fce00078e0027 */
[----:B------:R-:W-:Y:S05]  /*7570*/  WARPSYNC.COLLECTIVE R15, `(.L_x_26096) ;  /* 0x000000000f087348 */ /* 0x000fea0003c00000 */
[----:B------:R0:W1:Y:S02]  /*7580*/  SHFL.BFLY P6, R14, R13, R12, R11 ;  /* 0x0c00000c0d0e7389 */ /* 0x00006400000c000b */
[----:B01----:R-:W-:Y:S05]  /*7590*/  ENDCOLLECTIVE ;  /* 0x000000000000791b */ /* 0x003fea0003800000 */
.L_x_26096:
[----:B------:R-:W-:Y:S05]  /*75a0*/  BRA `(.L_x_26097) ;  /* 0xffffffc400707947 */ /* 0x000fea000383ffff */
        .weak           $__internal_417_$__cuda_sm3x_div_rn_noftz_f32_slowpath
        .type           $__internal_417_$__cuda_sm3x_div_rn_noftz_f32_slowpath,@function
        .size           $__internal_417_$__cuda_sm3x_div_rn_noftz_f32_slowpath,(.L_x_37794 - $__internal_417_$__cuda_sm3x_div_rn_noftz_f32_slowpath)
$__internal_417_$__cuda_sm3x_div_rn_noftz_f32_slowpath:
        /* <DEDUP_REMOVED lines=35> */
.L_x_26099:
        /* <DEDUP_REMOVED lines=51> */
.L_x_26106:
[----:B------:R-:W-:-:S04]  /*7b10*/  LOP3.LUT R12, R12, 0x80000000, RZ, 0xc0, !PT ;  /* 0x800000000c0c7812 */ /* 0x000fc800078ec0ff */
[----:B------:R-:W-:Y:S01]  /*7b20*/  LOP3.LUT R12, R12, 0x7f800000, RZ, 0xfc, !PT ;  /* 0x7f8000000c0c7812 */ /* 0x000fe200078efcff */
[----:B------:R-:W-:Y:S06]  /*7b30*/  BRA `(.L_x_26107) ;  /* 0x0000000000047947 */ /* 0x000fec0003800000 */
.L_x_26105:
[----:B------:R-:W-:-:S07]  /*7b40*/  LEA R12, R49, R12, 0x17 ;  /* 0x0000000c310c7211 */ /* 0x000fce00078eb8ff */
.L_x_26107:
[----:B------:R-:W-:Y:S05]  /*7b50*/  BSYNC.RECONVERGENT B1 ;  /* 0x0000000000017941 */ /* 0x000fea0003800200 */
.L_x_26104:
[----:B------:R-:W-:Y:S05]  /*7b60*/  BRA `(.L_x_26108) ;  /* 0x0000000000207947 */ /* 0x000fea0003800000 */
.L_x_26103:
[----:B------:R-:W-:-:S04]  /*7b70*/  LOP3.LUT R12, R12, 0x80000000, R33, 0x48, !PT ;  /* 0x800000000c0c7812 */ /* 0x000fc800078e4821 */
[----:B------:R-:W-:Y:S01]  /*7b80*/  LOP3.LUT R12, R12, 0x7f800000, RZ, 0xfc, !PT ;  /* 0x7f8000000c0c7812 */ /* 0x000fe200078efcff */
[----:B------:R-:W-:Y:S06]  /*7b90*/  BRA `(.L_x_26108) ;  /* 0x0000000000147947 */ /* 0x000fec0003800000 */
.L_x_26102:
[----:B------:R-:W-:Y:S01]  /*7ba0*/  LOP3.LUT R12, R12, 0x80000000, R33, 0x48, !PT ;  /* 0x800000000c0c7812 */ /* 0x000fe200078e4821 */
[----:B------:R-:W-:Y:S06]  /*7bb0*/  BRA `(.L_x_26108) ;  /* 0x00000000000c7947 */ /* 0x000fec0003800000 */
.L_x_26101:
[----:B------:R-:W0:Y:S01]  /*7bc0*/  MUFU.RSQ R12, -QNAN ;  /* 0xffc00000000c7908 */ /* 0x000e220000001400 */
[----:B------:R-:W-:Y:S05]  /*7bd0*/  BRA `(.L_x_26108) ;  /* 0x0000000000047947 */ /* 0x000fea0003800000 */
.L_x_26100:
[----:B------:R-:W-:-:S07]  /*7be0*/  FADD.FTZ R12, R33, R12 ;  /* 0x0000000c210c7221 */ /* 0x000fce0000010000 */
.L_x_26108:
[----:B------:R-:W-:Y:S05]  /*7bf0*/  BSYNC.RECONVERGENT B0 ;  /* 0x0000000000007941 */ /* 0x000fea0003800200 */
.L_x_26098:
[----:B------:R-:W-:Y:S01]  /*7c00*/  HFMA2 R13, -RZ, RZ, 0, 0 ;  /* 0x00000000ff0d7431 */ /* 0x000fe200000001ff */
[----:B0-----:R-:W-:Y:S02]  /*7c10*/  MOV R11, R12 ;  /* 0x0000000c000b7202 */ /* 0x001fe40000000f00 */
[----:B------:R-:W-:-:S04]  /*7c20*/  MOV R12, R42 ;  /* 0x0000002a000c7202 */ /* 0x000fc80000000f00 */
[----:B------:R-:W-:Y:S05]  /*7c30*/  RET.REL.NODEC R12 `(_Z15SoftmaxWarpImplI22BroadcastScaleMaskLoadIffbLm2EiE11DirectStoreIffEfLi2ELi28ELi32ELi1ELb0EL9Algorithm0EEvT_T0_ll) ;  /* 0xffffff800cf07950 */ /* 0x000fea0003c3ffff */
.L_x_26109:
        /* <DEDUP_REMOVED lines=12> */
.L_x_37794:


//--------------------- .text._Z15SoftmaxWarpImplI22BroadcastScaleMaskLoadIffbLm2EiE11DirectStoreIffEfLi2ELi26ELi32ELi1ELb1EL9Algorithm0EEvT_T0_ll --------------------------
	.section	.text._Z15SoftmaxWarpImplI22BroadcastScaleMaskLoadIffbLm2EiE11DirectStoreIffEfLi2ELi26ELi32ELi1ELb1EL9Algorithm0EEvT_T0_ll,"ax",@progbits
	.align	128
        .global         _Z15SoftmaxWarpImplI22BroadcastScaleMaskLoadIffbLm2EiE11DirectStoreIffEfLi2ELi26ELi32ELi1ELb1EL9Algorithm0EEvT_T0_ll
        .type           _Z15SoftmaxWarpImplI22BroadcastScaleMaskLoadIffbLm2EiE11DirectStoreIffEfLi2ELi26ELi32ELi1ELb1EL9Algorithm0EEvT_T0_ll,@function
        .size           _Z15SoftmaxWarpImplI22BroadcastScaleMaskLoadIffbLm2EiE11DirectStoreIffEfLi2ELi26ELi32ELi1ELb1EL9Algorithm0EEvT_T0_ll,(.L_x_37795 - _Z15SoftmaxWarpImplI22BroadcastScaleMaskLoadIffbLm2EiE11DirectStoreIffEfLi2ELi26ELi32ELi1ELb1EL9Algorithm0EEvT_T0_ll)
        .other          _Z15SoftmaxWarpImplI22BroadcastScaleMaskLoadIffbLm2EiE11DirectStoreIffEfLi2ELi26ELi32ELi1ELb1EL9Algorithm0EEvT_T0_ll,@"STO_CUDA_ENTRY STV_DEFAULT"
_Z15SoftmaxWarpImplI22BroadcastScaleMaskLoadIffbLm2EiE11DirectStoreIffEfLi2ELi26ELi32ELi1ELb1EL9Algorithm0EEvT_T0_ll:
.text._Z15SoftmaxWarpImplI22BroadcastScaleMaskLoadIffbLm2EiE11DirectStoreIffEfLi2ELi26ELi32ELi1ELb1EL9Algorithm0EEvT_T0_ll:
        /* <DEDUP_REMOVED lines=27> */
.L_x_26110:
        /* <DEDUP_REMOVED lines=25> */
[----:B-1----:R-:W-:-:S07]  /*0340*/  IADD3 R39, PT, PT, R63, 0x300, RZ ;  /* 0x000003003f277810 */ /* 0x002fce0007ffe0ff */
.L_x_26216:
[----:B0-234-:R-:W0:Y:S01]  /*0350*/  LDC.64 R2, c[0x0][0x3f0] ;  /* 0x0000fc00ff027b82 */ /* 0x01de220000000a00 */
[----:B------:R-:W-:Y:S01]  /*0360*/  BSSY.RECONVERGENT B0, `(.L_x_26111) ;  /* 0x000004b000007945 */ /* 0x000fe20003800200 */
[----:B------:R-:W-:Y:S01]  /*0370*/  MOV R5, 0xff800000 ;  /* 0xff80000000057802 */ /* 0x000fe20000000f00 */
[----:B------:R-:W-:Y:S01]  /*0380*/  IMAD.MOV.U32 R9, RZ, RZ, -0x800000 ;  /* 0xff800000ff097424 */ /* 0x000fe200078e00ff */
[----:B-1----:R-:W-:Y:S02]  /*0390*/  MOV R13, 0xff800000 ;  /* 0xff800000000d7802 */ /* 0x002fe40000000f00 */
        /* <DEDUP_REMOVED lines=34> */
[----:B------:R-:W-:-:S03]  /*05c0*/  ISETP.NE.AND P6, PT, R6, RZ, PT ;  /* 0x000000ff0600720c */ /* 0x000fc60003fc5270 */
[----:B------:R-:W-:-:S05]  /*05d0*/  IMAD.MOV.U32 R0, RZ, RZ, R5 ;  /* 0x000000ffff007224 */ /* 0x000fca00078e0005 */
[----:B------:R-:W-:Y:S02]  /*05e0*/  @!P1 IADD3 R0, PT, PT, -R0, RZ, RZ ;  /* 0x000000ff00009210 */ /* 0x000fe40007ffe1ff */
[----:B-1----:R-:W-:-:S03]  /*05f0*/  ISETP.NE.U32.AND P1, PT, R12, 0x1, PT ;  /* 0x000000010c00780c */ /* 0x002fc60003f25070 */
        /* <DEDUP_REMOVED lines=33> */
.L_x_26112:
[----:B------:R-:W-:Y:S05]  /*0810*/  BSYNC.RECONVERGENT B0 ;  /* 0x0000000000007941 */ /* 0x000fea0003800200 */
.L_x_26111:
        /* <DEDUP_REMOVED lines=67> */
.L_x_26114:
[----:B------:R-:W-:Y:S05]  /*0c50*/  BSYNC.RECONVERGENT B0 ;  /* 0x0000000000007941 */ /* 0x000fea0003800200 */
.L_x_26113:
        /* <DEDUP_REMOVED lines=70> */
.L_x_26116:
[----:B------:R-:W-:Y:S05]  /*10c0*/  BSYNC.RECONVERGENT B0 ;  /* 0x0000000000007941 */ /* 0x000fea0003800200 */
.L_x_26115:
        /* <DEDUP_REMOVED lines=68> */
.L_x_26118:
[----:B------:R-:W-:Y:S05]  /*1510*/  BSYNC.RECONVERGENT B0 ;  /* 0x0000000000007941 */ /* 0x000fea0003800200 */
.L_x_26117:
        /* <DEDUP_REMOVED lines=16> */
[----:B0-----:R-:W-:Y:S02]  /*1620*/  HFMA2 R10, -RZ, RZ, 0, 0 ;  /* 0x00000000ff0a7431 */ /* 0x001fe400000001ff */
        /* <DEDUP_REMOVED lines=19> */
[----:B------:R-:W-:Y:S02]  /*1760*/  ISETP.NE.AND.EX P6, PT, R11, RZ, PT, P6 ;  /* 0x000000ff0b00720c */ /* 0x000fe40003fc5360 */
[----:B------:R-:W0:Y:S01]  /*1770*/  LDC.64 R10, c[0x0][0x388] ;  /* 0x0000e200ff0a7b82 */ /* 0x000e220000000a00 */
        /* <DEDUP_REMOVED lines=31> */
.L_x_26120:
[----:B------:R-:W-:Y:S05]  /*1970*/  BSYNC.RECONVERGENT B0 ;  /* 0x0000000000007941 */ /* 0x000fea0003800200 */
.L_x_26119:
        /* <DEDUP_REMOVED lines=67> */
.L_x_26122:
[----:B------:R-:W-:Y:S05]  /*1db0*/  BSYNC.RECONVERGENT B0 ;  /* 0x0000000000007941 */ /* 0x000fea0003800200 */
.L_x_26121:
        /* <DEDUP_REMOVED lines=69> */
.L_x_26124:
[----:B------:R-:W-:Y:S05]  /*2210*/  BSYNC.RECONVERGENT B0 ;  /* 0x0000000000007941 */ /* 0x000fea0003800200 */
.L_x_26123:
        /* <DEDUP_REMOVED lines=67> */
.L_x_26126:
[----:B------:R-:W-:Y:S05]  /*2650*/  BSYNC.RECONVERGENT B0 ;  /* 0x0000000000007941 */ /* 0x000fea0003800200 */
.L_x_26125:
        /* <DEDUP_REMOVED lines=17> */
[----:B------:R-:W1:Y:S08]  /*2770*/  LDC.64 R68, c[0x0][0x390] ;  /* 0x0000e400ff447b82 */ /* 0x000e700000000a00 */
        /* <DEDUP_REMOVED lines=21> */
[----:B------:R-:W-:Y:S02]  /*28d0*/  @P3 IADD3 R0, PT, PT, R0, 0x1, RZ ;  /* 0x0000000100003810 */ /* 0x000fe40007ffe0ff */
[----:B------:R-:W-:-:S04]  /*28e0*/  ISETP.NE.AND P3, PT, R10, RZ, PT ;  /* 0x000000ff0a00720c */ /* 0x000fc80003f65270 */
[----:B------:R-:W-:Y:S01]  /*28f0*/  @!P6 IMAD.MOV R0, RZ, RZ, -R0 ;  /* 0x000000ffff00e224 */ /* 0x000fe200078e0a00 */
[----:B--2---:R-:W-:-:S04]  /*2900*/  ISETP.NE.U32.AND P6, PT, R22, 0x1, PT ;  /* 0x000000011600780c */ /* 0x004fc80003fc5070 */
[----:B------:R-:W-:-:S04]  /*2910*/  ISETP.NE.AND.EX P6, PT, R23, RZ, PT, P6 ;  /* 0x000000ff1700720c */ /* 0x000fc80003fc5360 */
        /* <DEDUP_REMOVED lines=31> */
.L_x_26128:
[----:B------:R-:W-:Y:S05]  /*2b10*/  BSYNC.RECONVERGENT B0 ;  /* 0x0000000000007941 */ /* 0x000fea0003800200 */
.L_x_26127:
        /* <DEDUP_REMOVED lines=28> */
[----:B------:R-:W-:Y:S02]  /*2ce0*/  LOP3.LUT R2, R15, R12, RZ, 0x3c, !PT ;  /* 0x0000000c0f027212 */ /* 0x000fe400078e3cff */
[----:B------:R-:W-:Y:S02]  /*2cf0*/  ISETP.NE.AND P6, PT, R12, RZ, PT ;  /* 0x000000ff0c00720c */ /* 0x000fe40003fc5270 */
[----:B------:R-:W-:-:S03]  /*2d00*/  ISETP.GE.AND P1, PT, R2, RZ, PT ;  /* 0x000000ff0200720c */ /* 0x000fc60003f26270 */
[----:B------:R-:W2:Y:S03]  /*2d10*/  LDC.64 R2, c[0x0][0x388] ;  /* 0x0000e200ff027b82 */ /* 0x000ea60000000a00 */
[----:B------:R-:W-:Y:S01]  /*2d20*/  @P3 VIADD R0, R0, 0x1 ;  /* 0x0000000100003836 */ /* 0x000fe20000000000 */
[----:B-1----:R-:W-:-:S04]  /*2d30*/  ISETP.NE.U32.AND P3, PT, R22, 0x1, PT ;  /* 0x000000011600780c */ /* 0x002fc80003f65070 */
[----:B------:R-:W-:Y:S02]  /*2d40*/  ISETP.NE.AND.EX P3, PT, R23, RZ, PT, P3 ;  /* 0x000000ff1700720c */ /* 0x000fe40003f65330 */
[----:B------:R-:W-:Y:S02]  /*2d50*/  @!P1 IADD3 R0, PT, PT, -R0, RZ, RZ ;  /* 0x000000ff00009210 */ /* 0x000fe40007ffe1ff */
[----:B------:R-:W-:Y:S02]  /*2d60*/  @!P6 LOP3.LUT R0, RZ, R12, RZ, 0x33, !PT ;  /* 0x0000000cff00e212 */ /* 0x000fe400078e33ff */
[----:B0-----:R-:W-:Y:S02]  /*2d70*/  ISETP.NE.U32.AND P1, PT, R10, 0x1, PT ;  /* 0x000000010a00780c */ /* 0x001fe40003f25070 */
[----:B------:R-:W-:Y:S02]  /*2d80*/  IADD3 R10, PT, PT, -R0, RZ, RZ ;  /* 0x000000ff000a7210 */ /* 0x000fe40007ffe1ff */
[----:B------:R-:W-:-:S02]  /*2d90*/  ISETP.NE.AND.EX P1, PT, R11, RZ, PT, P1 ;  /* 0x000000ff0b00720c */ /* 0x000fc40003f25310 */
[----:B------:R-:W-:Y:S01]  /*2da0*/  SEL R0, R0, RZ, P3 ;  /* 0x000000ff00007207 */ /* 0x000fe20001800000 */
[----:B------:R-:W-:-:S04]  /*2db0*/  IMAD R10, R12, R10, R15 ;  /* 0x0000000a0c0a7224 */ /* 0x000fc800078e020f */
[----:B------:R-:W-:Y:S01]  /*2dc0*/  IMAD R11, R0, UR36, RZ ;  /* 0x00000024000b7c24 */ /* 0x000fe2000f8e02ff */
        /* <DEDUP_REMOVED lines=24> */
.L_x_26130:
[----:B------:R-:W-:Y:S05]  /*2f50*/  BSYNC.RECONVERGENT B0 ;  /* 0x0000000000007941 */ /* 0x000fea0003800200 */
.L_x_26129:
        /* <DEDUP_REMOVED lines=16> */
[----:B------:R-:W-:Y:S01]  /*3060*/  IMAD.HI.U32 R15, R3, R15, R2 ;  /* 0x0000000f030f7227 */ /* 0x000fe200078e0002 */
[----:B------:R-:W-:-:S05]  /*3070*/  IABS R2, R12 ;  /* 0x0000000c00027213 */ /* 0x000fca0000000000 */
[----:B------:R-:W-:Y:S02]  /*3080*/  IMAD.HI.U32 R0, R15, R2, RZ ;  /* 0x000000020f007227 */ /* 0x000fe400078e00ff */
[----:B------:R-:W0:Y:S02]  /*3090*/  LDC.64 R14, c[0x0][0x390] ;  /* 0x0000e400ff0e7b82 */ /* 0x000e240000000a00 */
[----:B------:R-:W-:-:S04]  /*30a0*/  IMAD.MOV R3, RZ, RZ, -R0 ;  /* 0x000000ffff037224 */ /* 0x000fc800078e0a00 */
[----:B------:R-:W-:Y:S01]  /*30b0*/  IMAD R2, R11, R3, R2 ;  /* 0x000000030b027224 */ /* 0x000fe200078e0202 */
[----:B------:R-:W-:-:S04]  /*30c0*/  LOP3.LUT R3, R12, R23, RZ, 0x3c, !PT ;  /* 0x000000170c037212 */ /* 0x000fc800078e3cff */
[----:B------:R-:W-:Y:S02]  /*30d0*/  ISETP.GT.U32.AND P1, PT, R11, R2, PT ;  /* 0x000000020b00720c */ /* 0x000fe40003f24070 */
[----:B------:R-:W-:-:S11]  /*30e0*/  ISETP.GE.AND P3, PT, R3, RZ, PT ;  /* 0x000000ff0300720c */ /* 0x000fd60003f66270 */
        /* <DEDUP_REMOVED lines=13> */
[----:B------:R-:W-:Y:S01]  /*31c0*/  ISETP.NE.AND.EX P0, PT, R3, RZ, PT, P0 ;  /* 0x000000ff0300720c */ /* 0x000fe20003f05300 */
[----:B------:R-:W0:Y:S01]  /*31d0*/  LDC.64 R14, c[0x0][0x380] ;  /* 0x0000e000ff0e7b82 */ /* 0x000e220000000a00 */
[----:B------:R-:W-:-:S02]  /*31e0*/  SEL R0, R0, RZ, P1 ;  /* 0x000000ff00007207 */ /* 0x000fc40000800000 */
[----:B------:R-:W-:-:S03]  /*31f0*/  SEL R11, R11, RZ, P0 ;  /* 0x000000ff0b0b7207 */ /* 0x000fc60000000000 */
[----:B------:R-:W-:Y:S02]  /*3200*/  IMAD R0, R0, UR36, RZ ;  /* 0x0000002400007c24 */ /* 0x000fe4000f8e02ff */
        /* <DEDUP_REMOVED lines=23> */
.L_x_26132:
[----:B------:R-:W-:Y:S05]  /*3380*/  BSYNC.RECONVERGENT B0 ;  /* 0x0000000000007941 */ /* 0x000fea0003800200 */
.L_x_26131:
        /* <DEDUP_REMOVED lines=8> */
[----:B0-----:R-:W-:Y:S02]  /*3410*/  IABS R11, R12 ;  /* 0x0000000c000b7213 */ /* 0x001fe40000000000 */
[----:B------:R-:W-:Y:S02]  /*3420*/  ISETP.NE.AND P4, PT, R12, RZ, PT ;  /* 0x000000ff0c00720c */ /* 0x000fe40003f85270 */
        /* <DEDUP_REMOVED lines=19> */
[----:B------:R-:W1:Y:S05]  /*3560*/  LDC.64 R2, c[0x0][0x398] ;  /* 0x0000e600ff027b82 */ /* 0x000e6a0000000a00 */
[----:B------:R-:W-:Y:S01]  /*3570*/  @P0 VIADD R0, R0, 0x1 ;  /* 0x0000000100000836 */ /* 0x000fe20000000000 */
[----:B0-----:R-:W-:-:S04]  /*3580*/  ISETP.NE.U32.AND P0, PT, R14, 0x1, PT ;  /* 0x000000010e00780c */ /* 0x001fc80003f05070 */
[----:B------:R-:W-:Y:S02]  /*3590*/  ISETP.NE.AND.EX P1, PT, R15, RZ, PT, P0 ;  /* 0x000000ff0f00720c */ /* 0x000fe40003f25300 */
[----:B------:R-:W-:Y:S02]  /*35a0*/  @!P3 IADD3 R0, PT, PT, -R0, RZ, RZ ;  /* 0x000000ff0000b210 */ /* 0x000fe40007ffe1ff */
[----:B------:R-:W-:-:S04]  /*35b0*/  @!P4 LOP3.LUT R0, RZ, R12, RZ, 0x33, !PT ;  /* 0x0000000cff00c212 */ /* 0x000fc800078e33ff */
[C---:B------:R-:W-:Y:S02]  /*35c0*/  IADD3 R8, PT, PT, -R0.reuse, RZ, RZ ;  /* 0x000000ff00087210 */ /* 0x040fe40007ffe1ff */
[----:B------:R-:W-:-:S03]  /*35d0*/  SEL R0, R0, RZ, P1 ;  /* 0x000000ff00007207 */ /* 0x000fc60000800000 */
[----:B------:R-:W-:Y:S01]  /*35e0*/  IMAD R8, R12, R8, R29 ;  /* 0x000000080c087224 */ /* 0x000fe200078e021d */
[----:B-1----:R-:W-:Y:S01]  /*35f0*/  ISETP.NE.U32.AND P0, PT, R2, 0x1, PT ;  /* 0x000000010200780c */ /* 0x002fe20003f05070 */
[----:B------:R-:W-:-:S03]  /*3600*/  IMAD R11, R0, UR36, RZ ;  /* 0x00000024000b7c24 */ /* 0x000fc6000f8e02ff */
        /* <DEDUP_REMOVED lines=26> */
.L_x_26134:
[----:B------:R-:W-:Y:S05]  /*37b0*/  BSYNC.RECONVERGENT B0 ;  /* 0x0000000000007941 */ /* 0x000fea0003800200 */
.L_x_26133:
        /* <DEDUP_REMOVED lines=25> */
[----:B------:R-:W0:Y:S03]  /*3950*/  LDC.64 R10, c[0x0][0x390] ;  /* 0x0000e400ff0a7b82 */ /* 0x000e260000000a00 */
[----:B------:R-:W-:-:S05]  /*3960*/  ISETP.GE.AND P3, PT, R2, RZ, PT ;  /* 0x000000ff0200720c */ /* 0x000fca0003f66270 */
[----:B------:R-:W1:Y:S02]  /*3970*/  LDC.64 R2, c[0x0][0x398] ;  /* 0x0000e600ff027b82 */ /* 0x000e640000000a00 */
[----:B------:R-:W-:-:S06]  /*3980*/  @P0 IADD3 R0, PT, PT, R0, 0x1, RZ ;  /* 0x0000000100000810 */ /* 0x000fcc0007ffe0ff */
[----:B------:R-:W-:Y:S01]  /*3990*/  @!P3 IMAD.MOV R0, RZ, RZ, -R0 ;  /* 0x000000ffff00b224 */ /* 0x000fe200078e0a00 */
        /* <DEDUP_REMOVED lines=34> */
.L_x_26136:
[----:B------:R-:W-:Y:S05]  /*3bc0*/  BSYNC.RECONVERGENT B0 ;  /* 0x0000000000007941 */ /* 0x000fea0003800200 */
.L_x_26135:
        /* <DEDUP_REMOVED lines=23> */
[-C--:B------:R-:W-:Y:S01]  /*3d40*/  FFMA.RM R2, R2, R13.reuse, 12582913 ;  /* 0x4b40000102027423 */ /* 0x080fe2000000400d */
[----:B------:R-:W-:Y:S01]  /*3d50*/  FADD R12, -R60, R7 ;  /* 0x000000073c0c7221 */ /* 0x000fe20000000100 */
[----:B------:R-:W-:Y:S01]  /*3d60*/  FFMA.RM R7, R8, R13, 12582913 ;  /* 0x4b40000108077423 */ /* 0x000fe2000000400d */
[----:B------:R-:W-:Y:S01]  /*3d70*/  FADD R3, R0, -12583039 ;  /* 0xcb40007f00037421 */ /* 0x000fe20000000000 */
[----:B------:R-:W-:Y:S01]  /*3d80*/  FADD R5, R2, -12583039 ;  /* 0xcb40007f02057421 */ /* 0x000fe20000000000 */
[----:B------:R-:W-:Y:S01]  /*3d90*/  FFMA.SAT R8, R68, R11, 0.5 ;  /* 0x3f00000044087423 */ /* 0x000fe2000000200b */
[----:B------:R-:W-:Y:S01]  /*3da0*/  SHF.L.U32 R0, R0, 0x17, RZ ;  /* 0x0000001700007819 */ /* 0x000fe200000006ff */
        /* <DEDUP_REMOVED lines=27> */
[----:B0-----:R-:W-:Y:S01]  /*3f60*/  FMUL R8, R0, R3 ;  /* 0x0000000300087220 */ /* 0x001fe20000400000 */
[----:B------:R-:W-:Y:S01]  /*3f70*/  SHF.L.U32 R0, R2, 0x17, RZ ;  /* 0x0000001702007819 */ /* 0x000fe200000006ff */
[-C--:B------:R-:W-:Y:S01]  /*3f80*/  FFMA.SAT R2, R4, R11.reuse, 0.5 ;  /* 0x3f00000004027423 */ /* 0x080fe2000000200b */
[----:B------:R-:W-:Y:S01]  /*3f90*/  FADD R15, R10, -12583039 ;  /* 0xcb40007f0a0f7421 */ /* 0x000fe20000000000 */
[----:B------:R-:W-:Y:S01]  /*3fa0*/  FADD R9, R7, -12583039 ;  /* 0xcb40007f07097421 */ /* 0x000fe20000000000 */
[----:B------:R-:W-:-:S02]  /*3fb0*/  FFMA.SAT R18, R6, R11, 0.5 ;  /* 0x3f00000006127423 */ /* 0x000fc4000000200b */
[----:B------:R-:W-:Y:S01]  /*3fc0*/  FFMA R15, R68, 1.4426950216293334961, -R15 ;  /* 0x3fb8aa3b440f7823 */ /* 0x000fe2000000080f */
[----:B-1----:R-:W-:Y:S01]  /*3fd0*/  FMUL R0, R0, R5 ;  /* 0x0000000500007220 */ /* 0x002fe20000400000 */
[-C--:B------:R-:W-:Y:S01]  /*3fe0*/  FFMA.RM R5, R2, R13.reuse, 12582913 ;  /* 0x4b40000102057423 */ /* 0x080fe2000000400d */
[----:B------:R-:W-:Y:S01]  /*3ff0*/  FFMA R9, R66, 1.4426950216293334961, -R9 ;  /* 0x3fb8aa3b42097823 */ /* 0x000fe20000000809 */
[----:B------:R-:W-:Y:S01]  /*4000*/  FFMA R15, R68, 1.925963033500011079e-08, R15 ;  /* 0x32a57060440f7823 */ /* 0x000fe2000000000f */
[----:B------:R-:W-:Y:S01]  /*4010*/  FFMA.RM R18, R18, R13, 12582913 ;  /* 0x4b40000112127423 */ /* 0x000fe2000000400d */
[----:B------:R-:W-:Y:S01]  /*4020*/  FADD R3, R5, -12583039 ;  /* 0xcb40007f05037421 */ /* 0x000fe20000000000 */
[----:B------:R-:W-:Y:S01]  /*4030*/  FFMA R9, R66, 1.925963033500011079e-08, R9 ;  /* 0x32a5706042097823 */ /* 0x000fe20000000009 */
[----:B------:R-:W-:Y:S01]  /*4040*/  SHF.L.U32 R2, R7, 0x17, RZ ;  /* 0x0000001707027819 */ /* 0x000fe200000006ff */
[----:B------:R-:W-:Y:S01]  /*4050*/  FADD R7, R18, -12583039 ;  /* 0xcb40007f12077421 */ /* 0x000fe20000000000 */
[----:B------:R-:W-:-:S03]  /*4060*/  FFMA R3, R4, 1.4426950216293334961, -R3 ;  /* 0x3fb8aa3b04037823 */ /* 0x000fc60000000803 */
[----:B------:R-:W0:Y:S01]  /*4070*/  MUFU.EX2 R9, R9 ;  /* 0x0000000900097308 */ /* 0x000e220000000800 */
[----:B------:R-:W-:Y:S01]  /*4080*/  FFMA R16, R4, 1.925963033500011079e-08, R3 ;  /* 0x32a5706004107823 */ /* 0x000fe20000000003 */
[----:B------:R-:W-:Y:S01]  /*4090*/  FFMA R7, R6, 1.4426950216293334961, -R7 ;  /* 0x3fb8aa3b06077823 */ /* 0x000fe20000000807 */
[----:B------:R-:W-:Y:S02]  /*40a0*/  IMAD.SHL.U32 R3, R10, 0x800000, RZ ;  /* 0x008000000a037824 */ /* 0x000fe400078e00ff */
[----:B------:R-:W-:Y:S01]  /*40b0*/  FFMA.SAT R10, R12, R11, 0.5 ;  /* 0x3f0000000c0a7423 */ /* 0x000fe2000000200b */
[----:B------:R-:W-:Y:S02]  /*40c0*/  FFMA R6, R6, 1.925963033500011079e-08, R7 ;  /* 0x32a5706006067823 */ /* 0x000fe40000000007 */
[----:B------:R-:W1:Y:S01]  /*40d0*/  MUFU.EX2 R4, R15 ;  /* 0x0000000f00047308 */ /* 0x000e620000000800 */
[----:B------:R-:W-:-:S07]  /*40e0*/  FFMA.RM R10, R10, R13, 12582913 ;  /* 0x4b4000010a0a7423 */ /* 0x000fce000000400d */
[----:B------:R2:W3:Y:S01]  /*40f0*/  MUFU.EX2 R7, R16 ;  /* 0x0000001000077308 */ /* 0x0004e20000000800 */
[----:B0-----:R-:W-:-:S07]  /*4100*/  FMUL R2, R2, R9 ;  /* 0x0000000902027220 */ /* 0x001fce0000400000 */
[----:B------:R-:W0:Y:S01]  /*4110*/  MUFU.EX2 R6, R6 ;  /* 0x0000000600067308 */ /* 0x000e220000000800 */
[----:B-1----:R-:W-:Y:S01]  /*4120*/  FMUL R3, R3, R4 ;  /* 0x0000000403037220 */ /* 0x002fe20000400000 */
[-C--:B------:R-:W-:Y:S01]  /*4130*/  FFMA.SAT R4, R30, R11.reuse, 0.5 ;  /* 0x3f0000001e047423 */ /* 0x080fe2000000200b */
[----:B--2---:R-:W-:-:S03]  /*4140*/  FFMA.SAT R16, R14, R11, 0.5 ;  /* 0x3f0000000e107423 */ /* 0x004fc6000000200b */
[-C--:B------:R-:W-:Y:S01]  /*4150*/  FFMA.RM R9, R4, R13.reuse, 12582913 ;  /* 0x4b40000104097423 */ /* 0x080fe2000000400d */
[----:B------:R-:W-:Y:S01]  /*4160*/  SHF.L.U32 R4, R5, 0x17, RZ ;  /* 0x0000001705047819 */ /* 0x000fe200000006ff */
[----:B------:R-:W-:Y:S01]  /*4170*/  FFMA.RM R16, R16, R13, 12582913 ;  /* 0x4b40000110107423 */ /* 0x000fe2000000400d */
[----:B------:R-:W-:Y:S01]  /*4180*/  SHF.L.U32 R5, R18, 0x17, RZ ;  /* 0x0000001712057819 */ /* 0x000fe200000006ff */
[----:B------:R-:W-:Y:S01]  /*4190*/  FADD R15, R9, -12583039 ;  /* 0xcb40007f090f7421 */ /* 0x000fe20000000000 */
[----:B------:R-:W-:Y:S01]  /*41a0*/  FFMA.SAT R18, R28, R11, 0.5 ;  /* 0x3f0000001c127423 */ /* 0x000fe2000000200b */
[----:B---3--:R-:W-:Y:S01]  /*41b0*/  FMUL R4, R4, R7 ;  /* 0x0000000704047220 */ /* 0x008fe20000400000 */
[----:B------:R-:W-:Y:S01]  /*41c0*/  FADD R7, R10, -12583039 ;  /* 0xcb40007f0a077421 */ /* 0x000fe20000000000 */
[----:B------:R-:W-:Y:S01]  /*41d0*/  FFMA R15, R30, 1.4426950216293334961, -R15 ;  /* 0x3fb8aa3b1e0f7823 */ /* 0x000fe2000000080f */
[----:B------:R-:W-:Y:S02]  /*41e0*/  FFMA.RM R18, R18, R13, 12582913 ;  /* 0x4b40000112127423 */ /* 0x000fe4000000400d */
[----:B------:R-:W-:Y:S01]  /*41f0*/  FFMA R7, R12, 1.4426950216293334961, -R7 ;  /* 0x3fb8aa3b0c077823 */ /* 0x000fe20000000807 */
[----:B------:R-:W-:Y:S01]  /*4200*/  FFMA R15, R30, 1.925963033500011079e-08, R15 ;  /* 0x32a570601e0f7823 */ /* 0x000fe2000000000f */
[----:B0-----:R-:W-:Y:S01]  /*4210*/  FMUL R5, R5, R6 ;  /* 0x0000000605057220 */ /* 0x001fe20000400000 */
[----:B------:R-:W-:Y:S01]  /*4220*/  SHF.L.U32 R6, R9, 0x17, RZ ;  /* 0x0000001709067819 */ /* 0x000fe200000006ff */
        /* <DEDUP_REMOVED lines=8> */
[----:B------:R-:W1:Y:S01]  /*42b0*/  MUFU.EX2 R12, R12 ;  /* 0x0000000c000c7308 */ /* 0x000e620000000800 */
[----:B------:R-:W-:Y:S02]  /*42c0*/  IMAD.SHL.U32 R7, R10, 0x800000, RZ ;  /* 0x008000000a077824 */ /* 0x000fe400078e00ff */
[----:B------:R-:W-:-:S05]  /*42d0*/  FFMA.SAT R10, R34, R11, 0.5 ;  /* 0x3f000000220a7423 */ /* 0x000fca000000200b */
[----:B------:R-:W-:Y:S01]  /*42e0*/  MUFU.EX2 R14, R14 ;  /* 0x0000000e000e7308 */ /* 0x000fe20000000800 */
[----:B0-----:R-:W-:-:S07]  /*42f0*/  FMUL R6, R6, R15 ;  /* 0x0000000f06067220 */ /* 0x001fce0000400000 */
[----:B------:R-:W0:Y:S01]  /*4300*/  MUFU.EX2 R15, R28 ;  /* 0x0000001c000f7308 */ /* 0x000e220000000800 */
[----:B-1----:R-:W-:Y:S01]  /*4310*/  FMUL R7, R7, R12 ;  /* 0x0000000c07077220 */ /* 0x002fe20000400000 */
[----:B------:R-:W-:Y:S01]  /*4320*/  FFMA.RM R12, R10, R13, 12582913 ;  /* 0x4b4000010a0c7423 */ /* 0x000fe2000000400d */
[----:B------:R-:W-:-:S03]  /*4330*/  FFMA.SAT R10, R26, R11, 0.5 ;  /* 0x3f0000001a0a7423 */ /* 0x000fc6000000200b */
[----:B------:R-:W-:Y:S01]  /*4340*/  FADD R9, R12, -12583039 ;  /* 0xcb40007f0c097421 */ /* 0x000fe20000000000 */
[----:B------:R-:W-:Y:S01]  /*4350*/  FFMA.RM R17, R10, R13, 12582913 ;  /* 0x4b4000010a117423 */ /* 0x000fe2000000400d */
[----:B------:R-:W-:Y:S02]  /*4360*/  SHF.L.U32 R10, R18, 0x17, RZ ;  /* 0x00000017120a7819 */ /* 0x000fe400000006ff */
[----:B------:R-:W-:Y:S01]  /*4370*/  FFMA R9, R34, 1.4426950216293334961, -R9 ;  /* 0x3fb8aa3b22097823 */ /* 0x000fe20000000809 */
[C---:B------:R-:W-:Y:S01]  /*4380*/  FADD R19, R17.reuse, -12583039 ;  /* 0xcb40007f11137421 */ /* 0x040fe20000000000 */
[----:B------:R-:W-:Y:S01]  /*4390*/  SHF.L.U32 R12, R12, 0x17, RZ ;  /* 0x000000170c0c7819 */ /* 0x000fe200000006ff */
[----:B------:R-:W-:Y:S02]  /*43a0*/  IMAD.SHL.U32 R17, R17, 0x800000, RZ ;  /* 0x0080000011117824 */ /* 0x000fe400078e00ff */
[----:B------:R-:W-:Y:S01]  /*43b0*/  FFMA R34, R34, 1.925963033500011079e-08, R9 ;  /* 0x32a5706022227823 */ /* 0x000fe20000000009 */
[----:B------:R-:W-:Y:S01]  /*43c0*/  SHF.L.U32 R9, R16, 0x17, RZ ;  /* 0x0000001710097819 */ /* 0x000fe200000006ff */
[----:B------:R-:W-:Y:S01]  /*43d0*/  FFMA R19, R26, 1.4426950216293334961, -R19 ;  /* 0x3fb8aa3b1a137823 */ /* 0x000fe20000000813 */
[----:B0-----:R-:W-:Y:S01]  /*43e0*/  FMUL R10, R10, R15 ;  /* 0x0000000f0a0a7220 */ /* 0x001fe20000400000 */
[-C--:B------:R-:W-:Y:S01]  /*43f0*/  FFMA.SAT R16, R24, R11.reuse, 0.5 ;  /* 0x3f00000018107423 */ /* 0x080fe2000000200b */
[----:B------:R0:W1:Y:S01]  /*4400*/  MUFU.EX2 R15, R34 ;  /* 0x00000022000f7308 */ /* 0x0000620000000800 */
[----:B------:R-:W-:Y:S01]  /*4410*/  FMUL R9, R9, R14 ;  /* 0x0000000e09097220 */ /* 0x000fe20000400000 */
[----:B------:R-:W-:Y:S01]  /*4420*/  FFMA.SAT R14, R36, R11, 0.5 ;  /* 0x3f000000240e7423 */ /* 0x000fe2000000200b */
[----:B------:R-:W-:Y:S01]  /*4430*/  FFMA R19, R26, 1.925963033500011079e-08, R19 ;  /* 0x32a570601a137823 */ /* 0x000fe20000000013 */
[----:B------:R-:W-:-:S02]  /*4440*/  FFMA.RM R23, R16, R13, 12582913 ;  /* 0x4b40000110177423 */ /* 0x000fc4000000400d */
[----:B------:R-:W-:Y:S02]  /*4450*/  FFMA.RM R18, R14, R13, 12582913 ;  /* 0x4b4000010e127423 */ /* 0x000fe4000000400d */
[----:B------:R-:W2:Y:S01]  /*4460*/  MUFU.EX2 R14, R19 ;  /* 0x00000013000e7308 */ /* 0x000ea20000000800 */
[----:B0-----:R-:W-:Y:S01]  /*4470*/  FFMA.SAT R34, R60, R11, 0.5 ;  /* 0x3f0000003c227423 */ /* 0x001fe2000000200b */
[C---:B------:R-:W-:Y:S01]  /*4480*/  FADD R21, R18.reuse, -12583039 ;  /* 0xcb40007f12157421 */ /* 0x040fe20000000000 */
[----:B------:R-:W-:Y:S02]  /*4490*/  SHF.L.U32 R18, R18, 0x17, RZ ;  /* 0x0000001712127819 */ /* 0x000fe400000006ff */
[----:B------:R-:W-:Y:S01]  /*44a0*/  FFMA.RM R34, R34, R13, 12582913 ;  /* 0x4b40000122227423 */ /* 0x000fe2000000400d */
[----:B------:R-:W-:Y:S01]  /*44b0*/  FFMA R21, R36, 1.4426950216293334961, -R21 ;  /* 0x3fb8aa3b24157823 */ /* 0x000fe20000000815 */
[----:B-1----:R-:W-:Y:S01]  /*44c0*/  FMUL R16, R12, R15 ;  /* 0x0000000f0c107220 */ /* 0x002fe20000400000 */
[----:B------:R-:W-:Y:S01]  /*44d0*/  FADD R15, R23, -12583039 ;  /* 0xcb40007f170f7421 */ /* 0x000fe20000000000 */
[----:B------:R-:W-:Y:S01]  /*44e0*/  FFMA.SAT R12, R42, R11, 0.5 ;  /* 0x3f0000002a0c7423 */ /* 0x000fe2000000200b */
[----:B------:R-:W-:-:S02]  /*44f0*/  FFMA R21, R36, 1.925963033500011079e-08, R21 ;  /* 0x32a5706024157823 */ /* 0x000fc40000000015 */
[----:B------:R-:W-:Y:S01]  /*4500*/  FFMA R15, R24, 1.4426950216293334961, -R15 ;  /* 0x3fb8aa3b180f7823 */ /* 0x000fe2000000080f */
[----:B--2---:R-:W-:-:S03]  /*4510*/  FMUL R17, R17, R14 ;  /* 0x0000000e11117220 */ /* 0x004fc60000400000 */
[----:B------:R-:W-:Y:S01]  /*4520*/  FFMA R15, R24, 1.925963033500011079e-08, R15 ;  /* 0x32a57060180f7823 */ /* 0x000fe2000000000f */
[----:B------:R-:W-:Y:S01]  /*4530*/  FFMA.RM R14, R12, R13, 12582913 ;  /* 0x4b4000010c0e7423 */ /* 0x000fe2000000400d */
[----:B------:R-:W-:Y:S01]  /*4540*/  FFMA.SAT R24, R20, R11, 0.5 ;  /* 0x3f00000014187423 */ /* 0x000fe2000000200b */
[----:B------:R-:W0:Y:S02]  /*4550*/  MUFU.EX2 R21, R21 ;  /* 0x0000001500157308 */ /* 0x000e240000000800 */
[----:B------:R-:W-:Y:S01]  /*4560*/  FADD R19, R14, -12583039 ;  /* 0xcb40007f0e137421 */ /* 0x000fe20000000000 */
[----:B------:R-:W-:Y:S01]  /*4570*/  FFMA.RM R24, R24, R13, 12582913 ;  /* 0x4b40000118187423 */ /* 0x000fe2000000400d */
[----:B------:R-:W-:Y:S02]  /*4580*/  SHF.L.U32 R14, R14, 0x17, RZ ;  /* 0x000000170e0e7819 */ /* 0x000fe400000006ff */
[----:B------:R-:W-:Y:S01]  /*4590*/  FFMA R19, R42, 1.4426950216293334961, -R19 ;  /* 0x3fb8aa3b2a137823 */ /* 0x000fe20000000813 */
[----:B------:R-:W-:Y:S01]  /*45a0*/  FADD R25, R24, -12583039 ;  /* 0xcb40007f18197421 */ /* 0x000fe20000000000 */
[----:B------:R-:W1:Y:S02]  /*45b0*/  MUFU.EX2 R12, R15 ;  /* 0x0000000f000c7308 */ /* 0x000e640000000800 */
[----:B------:R-:W-:Y:S01]  /*45c0*/  FFMA R42, R42, 1.925963033500011079e-08, R19 ;  /* 0x32a570602a2a7823 */ /* 0x000fe20000000013 */
[----:B------:R-:W-:Y:S01]  /*45d0*/  SHF.L.U32 R19, R23, 0x17, RZ ;  /* 0x0000001717137819 */ /* 0x000fe200000006ff */
[----:B------:R-:W-:-:S04]  /*45e0*/  FFMA R25, R20, 1.4426950216293334961, -R25 ;  /* 0x3fb8aa3b14197823 */ /* 0x000fc80000000819 */
[----:B------:R-:W2:Y:S01]  /*45f0*/  MUFU.EX2 R15, R42 ;  /* 0x0000002a000f7308 */ /* 0x000ea20000000800 */
[----:B------:R-:W-:Y:S01]  /*4600*/  FFMA R25, R20, 1.925963033500011079e-08, R25 ;  /* 0x32a5706014197823 */ /* 0x000fe20000000019 */
[----:B0-----:R-:W-:Y:S01]  /*4610*/  FMUL R18, R18, R21 ;  /* 0x0000001512127220 */ /* 0x001fe20000400000 */
[----:B------:R-:W-:-:S04]  /*4620*/  FFMA.SAT R20, R44, R11, 0.5 ;  /* 0x3f0000002c147423 */ /* 0x000fc8000000200b */
[----:B------:R-:W-:Y:S01]  /*4630*/  FFMA.RM R26, R20, R13, 12582913 ;  /* 0x4b400001141a7423 */ /* 0x000fe2000000400d */
[----:B-1----:R-:W-:Y:S01]  /*4640*/  FMUL R19, R19, R12 ;  /* 0x0000000c13137220 */ /* 0x002fe20000400000 */
[----:B------:R-:W-:-:S04]  /*4650*/  FFMA.SAT R12, R46, R11, 0.5 ;  /* 0x3f0000002e0c7423 */ /* 0x000fc8000000200b */
[----:B------:R-:W-:Y:S02]  /*4660*/  FFMA.RM R23, R12, R13, 12582913 ;  /* 0x4b4000010c177423 */ /* 0x000fe4000000400d */
[----:B------:R-:W0:Y:S01]  /*4670*/  MUFU.EX2 R12, R25 ;  /* 0x00000019000c7308 */ /* 0x000e220000000800 */
[----:B--2---:R-:W-:Y:S01]  /*4680*/  FMUL R20, R14, R15 ;  /* 0x0000000f0e147220 */ /* 0x004fe20000400000 */
[----:B------:R-:W-:Y:S01]  /*4690*/  FADD R21, R23, -12583039 ;  /* 0xcb40007f17157421 */ /* 0x000fe20000000000 */
[----:B------:R-:W-:Y:S01]  /*46a0*/  FADD R15, R26, -12583039 ;  /* 0xcb40007f1a0f7421 */ /* 0x000fe20000000000 */
[----:B------:R-:W-:Y:S02]  /*46b0*/  FFMA.SAT R14, R48, R11, 0.5 ;  /* 0x3f000000300e7423 */ /* 0x000fe4000000200b */
[----:B------:R-:W-:Y:S01]  /*46c0*/  FFMA R21, R46, 1.4426950216293334961, -R21 ;  /* 0x3fb8aa3b2e157823 */ /* 0x000fe20000000815 */
[----:B------:R-:W-:Y:S01]  /*46d0*/  FFMA R15, R44, 1.4426950216293334961, -R15 ;  /* 0x3fb8aa3b2c0f7823 */ /* 0x000fe2000000080f */
[----:B------:R-:W-:-:S02]  /*46e0*/  FFMA.RM R14, R14, R13, 12582913 ;  /* 0x4b4000010e0e7423 */ /* 0x000fc4000000400d */
[----:B------:R-:W-:Y:S01]  /*46f0*/  FFMA R46, R46, 1.925963033500011079e-08, R21 ;  /* 0x32a570602e2e7823 */ /* 0x000fe20000000015 */
[----:B------:R-:W-:Y:S02]  /*4700*/  IMAD.SHL.U32 R21, R24, 0x800000, RZ ;  /* 0x0080000018157824 */ /* 0x000fe400078e00ff */
[----:B------:R-:W-:Y:S01]  /*4710*/  FFMA R44, R44, 1.925963033500011079e-08, R15 ;  /* 0x32a570602c2c7823 */ /* 0x000fe2000000000f */
[-C--:B------:R-:W-:Y:S01]  /*4720*/  FFMA.SAT R24, R54, R11.reuse, 0.5 ;  /* 0x3f00000036187423 */ /* 0x080fe2000000200b */
[----:B------:R-:W1:Y:S01]  /*4730*/  MUFU.EX2 R15, R46 ;  /* 0x0000002e000f7308 */ /* 0x000e620000000800 */
[----:B0-----:R-:W-:Y:S01]  /*4740*/  FMUL R21, R21, R12 ;  /* 0x0000000c15157220 */ /* 0x001fe20000400000 */
[----:B------:R-:W-:-:S04]  /*4750*/  FFMA.SAT R12, R22, R11, 0.5 ;  /* 0x3f000000160c7423 */ /* 0x000fc8000000200b */
[----:B------:R-:W-:Y:S02]  /*4760*/  FFMA.RM R12, R12, R13, 12582913 ;  /* 0x4b4000010c0c7423 */ /* 0x000fe4000000400d */
[----:B------:R-:W0:Y:S02]  /*4770*/  MUFU.EX2 R44, R44 ;  /* 0x0000002c002c7308 */ /* 0x000e240000000800 */
[C---:B------:R-:W-:Y:S01]  /*4780*/  FADD R25, R12.reuse, -12583039 ;  /* 0xcb40007f0c197421 */ /* 0x040fe20000000000 */
[----:B------:R-:W-:-:S03]  /*4790*/  SHF.L.U32 R12, R12, 0x17, RZ ;  /* 0x000000170c0c7819 */ /* 0x000fc600000006ff */
[----:B------:R-:W-:-:S04]  /*47a0*/  FFMA R25, R22, 1.4426950216293334961, -R25 ;  /* 0x3fb8aa3b16197823 */ /* 0x000fc80000000819 */
[----:B------:R-:W-:Y:S01]  /*47b0*/  FFMA R25, R22, 1.925963033500011079e-08, R25 ;  /* 0x32a5706016197823 */ /* 0x000fe20000000019 */
[----:B------:R-:W-:Y:S02]  /*47c0*/  SHF.L.U32 R22, R23, 0x17, RZ ;  /* 0x0000001717167819 */ /* 0x000fe400000006ff */
[----:B------:R-:W-:Y:S01]  /*47d0*/  SHF.L.U32 R23, R26, 0x17, RZ ;  /* 0x000000171a177819 */ /* 0x000fe200000006ff */
[----:B------:R-:W-:Y:S01]  /*47e0*/  FFMA.RM R26, R24, R13, 12582913 ;  /* 0x4b400001181a7423 */ /* 0x000fe2000000400d */
[----:B------:R-:W-:Y:S01]  /*47f0*/  FFMA.SAT R24, R50, R11, 0.5 ;  /* 0x3f00000032187423 */ /* 0x000fe2000000200b */
[----:B-1----:R-:W-:Y:S01]  /*4800*/  FMUL R22, R22, R15 ;  /* 0x0000000f16167220 */ /* 0x002fe20000400000 */
[----:B------:R-:W-:Y:S01]  /*4810*/  FADD R15, R14, -12583039 ;  /* 0xcb40007f0e0f7421 */ /* 0x000fe20000000000 */
[----:B------:R-:W1:Y:S01]  /*4820*/  MUFU.EX2 R25, R25 ;  /* 0x0000001900197308 */ /* 0x000e620000000800 */
[----:B------:R-:W-:Y:S01]  /*4830*/  FFMA.RM R28, R24, R13, 12582913 ;  /* 0x4b400001181c7423 */ /* 0x000fe2000000400d */
[----:B------:R-:W-:-:S02]  /*4840*/  IMAD.SHL.U32 R14, R14, 0x800000, RZ ;  /* 0x008000000e0e7824 */ /* 0x000fc400078e00ff */
[----:B------:R-:W-:Y:S01]  /*4850*/  FFMA R15, R48, 1.4426950216293334961, -R15 ;  /* 0x3fb8aa3b300f7823 */ /* 0x000fe2000000080f */
[----:B------:R-:W-:Y:S01]  /*4860*/  FADD R27, R26, -12583039 ;  /* 0xcb40007f1a1b7421 */ /* 0x000fe20000000000 */
[----:B------:R-:W-:Y:S01]  /*4870*/  FADD R29, R28, -12583039 ;  /* 0xcb40007f1c1d7421 */ /* 0x000fe20000000000 */
[----:B0-----:R-:W-:Y:S01]  /*4880*/  FMUL R23, R23, R44 ;  /* 0x0000002c17177220 */ /* 0x001fe20000400000 */
[----:B------:R-:W-:Y:S01]  /*4890*/  FFMA R15, R48, 1.925963033500011079e-08, R15 ;  /* 0x32a57060300f7823 */ /* 0x000fe2000000000f */
[----:B------:R-:W-:Y:S01]  /*48a0*/  FFMA R27, R54, 1.4426950216293334961, -R27 ;  /* 0x3fb8aa3b361b7823 */ /* 0x000fe2000000081b */
[----:B------:R-:W-:Y:S01]  /*48b0*/  FFMA R29, R50, 1.4426950216293334961, -R29 ;  /* 0x3fb8aa3b321d7823 */ /* 0x000fe2000000081d */
[----:B------:R-:W-:Y:S02]  /*48c0*/  SHF.L.U32 R26, R26, 0x17, RZ ;  /* 0x000000171a1a7819 */ /* 0x000fe400000006ff */
[----:B------:R-:W-:Y:S01]  /*48d0*/  FFMA R27, R54, 1.925963033500011079e-08, R27 ;  /* 0x32a57060361b7823 */ /* 0x000fe2000000001b */
[----:B------:R-:W0:Y:S01]  /*48e0*/  MUFU.EX2 R15, R15 ;  /* 0x0000000f000f7308 */ /* 0x000e220000000800 */
[----:B------:R-:W-:Y:S01]  /*48f0*/  FFMA R50, R50, 1.925963033500011079e-08, R29 ;  /* 0x32a5706032327823 */ /* 0x000fe2000000001d */
[----:B------:R-:W-:Y:S01]  /*4900*/  SHF.L.U32 R28, R28, 0x17, RZ ;  /* 0x000000171c1c7819 */ /* 0x000fe200000006ff */
[----:B-1----:R-:W-:Y:S01]  /*4910*/  FMUL R24, R12, R25 ;  /* 0x000000190c187220 */ /* 0x002fe20000400000 */
[----:B------:R-:W-:-:S04]  /*4920*/  FFMA.SAT R12, R56, R11, 0.5 ;  /* 0x3f000000380c7423 */ /* 0x000fc8000000200b */
[----:B------:R-:W1:Y:S01]  /*4930*/  MUFU.EX2 R27, R27 ;  /* 0x0000001b001b7308 */ /* 0x000e620000000800 */
[----:B0-----:R-:W-:Y:S01]  /*4940*/  FMUL R25, R14, R15 ;  /* 0x0000000f0e197220 */ /* 0x001fe20000400000 */
[----:B------:R-:W-:Y:S01]  /*4950*/  FFMA.RM R14, R12, R13, 12582913 ;  /* 0x4b4000010c0e7423 */ /* 0x000fe2000000400d */
[----:B------:R-:W-:-:S03]  /*4960*/  FFMA.SAT R12, R52, R11, 0.5 ;  /* 0x3f000000340c7423 */ /* 0x000fc6000000200b */
[----:B------:R-:W-:Y:S01]  /*4970*/  FADD R15, R14, -12583039 ;  /* 0xcb40007f0e0f7421 */ /* 0x000fe20000000000 */
[----:B------:R-:W-:Y:S01]  /*4980*/  FFMA.RM R30, R12, R13, 12582913 ;  /* 0x4b4000010c1e7423 */ /* 0x000fe2000000400d */
[----:B------:R-:W-:Y:S01]  /*4990*/  FFMA.SAT R12, R58, R11, 0.5 ;  /* 0x3f0000003a0c7423 */ /* 0x000fe2000000200b */
[----:B-1----:R-:W-:Y:S01]  /*49a0*/  FMUL R26, R26, R27 ;  /* 0x0000001b1a1a7220 */ /* 0x002fe20000400000 */
[----:B------:R-:W-:Y:S01]  /*49b0*/  FFMA R15, R56, 1.4426950216293334961, -R15 ;  /* 0x3fb8aa3b380f7823 */ /* 0x000fe2000000080f */
[----:B------:R-:W-:Y:S01]  /*49c0*/  FADD R29, R30, -12583039 ;  /* 0xcb40007f1e1d7421 */ /* 0x000fe20000000000 */
[----:B------:R-:W-:Y:S01]  /*49d0*/  FFMA.RM R31, R12, R13, 12582913 ;  /* 0x4b4000010c1f7423 */ /* 0x000fe2000000400d */
[----:B------:R-:W-:Y:S01]  /*49e0*/  SHF.L.U32 R14, R14, 0x17, RZ ;  /* 0x000000170e0e7819 */ /* 0x000fe200000006ff */
[----:B------:R-:W-:Y:S01]  /*49f0*/  FFMA R15, R56, 1.925963033500011079e-08, R15 ;  /* 0x32a57060380f7823 */ /* 0x000fe2000000000f */
[----:B------:R-:W-:Y:S01]  /*4a00*/  FFMA R29, R52, 1.4426950216293334961, -R29 ;  /* 0x3fb8aa3b341d7823 */ /* 0x000fe2000000081d */
[C---:B------:R-:W-:Y:S01]  /*4a10*/  FADD R11, R31.reuse, -12583039 ;  /* 0xcb40007f1f0b7421 */ /* 0x040fe20000000000 */
[----:B------:R-:W-:Y:S01]  /*4a20*/  IMAD.SHL.U32 R27, R30, 0x800000, RZ ;  /* 0x008000001e1b7824 */ /* 0x000fe200078e00ff */
[----:B------:R-:W-:Y:S01]  /*4a30*/  SHF.L.U32 R30, R31, 0x17, RZ ;  /* 0x000000171f1e7819 */ /* 0x000fe200000006ff */
[----:B------:R-:W-:Y:S01]  /*4a40*/  FFMA R52, R52, 1.925963033500011079e-08, R29 ;  /* 0x32a5706034347823 */ /* 0x000fe2000000001d */
[----:B------:R-:W-:Y:S01]  /*4a50*/  FFMA R11, R58, 1.4426950216293334961, -R11 ;  /* 0x3fb8aa3b3a0b7823 */ /* 0x000fe2000000080b */
[----:B------:R-:W0:Y:S01]  /*4a60*/  MUFU.EX2 R29, R50 ;  /* 0x00000032001d7308 */ /* 0x000e220000000800 */
[----:B------:R-:W-:-:S02]  /*4a70*/  SHF.L.U32 R31, R34, 0x17, RZ ;  /* 0x00000017221f7819 */ /* 0x000fc400000006ff */
[----:B------:R-:W-:Y:S01]  /*4a80*/  FFMA R58, R58, 1.925963033500011079e-08, R11 ;  /* 0x32a570603a3a7823 */ /* 0x000fe2000000000b */
[----:B------:R-:W-:-:S04]  /*4a90*/  FADD R11, R34, -12583039 ;  /* 0xcb40007f220b7421 */ /* 0x000fc80000000000 */
[C---:B------:R-:W-:Y:S01]  /*4aa0*/  FFMA R11, R60.reuse, 1.4426950216293334961, -R11 ;  /* 0x3fb8aa3b3c0b7823 */ /* 0x040fe2000000080b */
[----:B------:R-:W1:Y:S03]  /*4ab0*/  MUFU.EX2 R15, R15 ;  /* 0x0000000f000f7308 */ /* 0x000e660000000800 */
[----:B------:R-:W-:Y:S01]  /*4ac0*/  FFMA R60, R60, 1.925963033500011079e-08, R11 ;  /* 0x32a570603c3c7823 */ /* 0x000fe2000000000b */
[----:B------:R-:W-:-:S04]  /*4ad0*/  FADD R11, RZ, R8 ;  /* 0x00000008ff0b7221 */ /* 0x000fc80000000000 */
        /* <DEDUP_REMOVED lines=10> */
[----:B--2---:R-:W-:Y:S02]  /*4b80*/  FMUL R27, R27, R52 ;  /* 0x000000341b1b7220 */ /* 0x004fe40000400000 */
        /* <DEDUP_REMOVED lines=31> */
.L_x_26228:
        /* <DEDUP_REMOVED lines=12> */
[----:B0-----:R-:W-:Y:S05]  /*4e40*/  CALL.REL.NOINC `($__internal_418_$__cuda_sm3x_div_rn_noftz_f32_slowpath) ;  /* 0x0000003c00587944 */ /* 0x001fea0003c00000 */
[----:B------:R-:W-:-:S07]  /*4e50*/  IMAD.MOV.U32 R12, RZ, RZ, R8 ;  /* 0x000000ffff0c7224 */ /* 0x000fce00078e0008 */
.L_x_26139:
[----:B------:R-:W-:Y:S05]  /*4e60*/  BSYNC.RECONVERGENT B2 ;  /* 0x0000000000027941 */ /* 0x000fea0003800200 */
.L_x_26138:
        /* <DEDUP_REMOVED lines=12> */
[----:B0-----:R-:W-:Y:S05]  /*4f30*/  CALL.REL.NOINC `($__internal_418_$__cuda_sm3x_div_rn_noftz_f32_slowpath) ;  /* 0x0000003c001c7944 */ /* 0x001fea0003c00000 */
[----:B------:R-:W-:-:S07]  /*4f40*/  MOV R13, R8 ;  /* 0x00000008000d7202 */ /* 0x000fce0000000f00 */
.L_x_26141:
[----:B------:R-:W-:Y:S05]  /*4f50*/  BSYNC.RECONVERGENT B2 ;  /* 0x0000000000027941 */ /* 0x000fea0003800200 */
.L_x_26140:
        /* <DEDUP_REMOVED lines=12> */
[----:B0-----:R-:W-:Y:S05]  /*5020*/  CALL.REL.NOINC `($__internal_418_$__cuda_sm3x_div_rn_noftz_f32_slowpath) ;  /* 0x0000003800e07944 */ /* 0x001fea0003c00000 */
[----:B------:R-:W-:-:S07]  /*5030*/  MOV R14, R8 ;  /* 0x00000008000e7202 */ /* 0x000fce0000000f00 */
.L_x_26143:
[----:B------:R-:W-:Y:S05]  /*5040*/  BSYNC.RECONVERGENT B2 ;  /* 0x0000000000027941 */ /* 0x000fea0003800200 */
.L_x_26142:
        /* <DEDUP_REMOVED lines=12> */
[----:B0-----:R-:W-:Y:S05]  /*5110*/  CALL.REL.NOINC `($__internal_418_$__cuda_sm3x_div_rn_noftz_f32_slowpath) ;  /* 0x0000003800a47944 */ /* 0x001fea0003c00000 */
[----:B------:R-:W-:-:S07]  /*5120*/  MOV R15, R8 ;  /* 0x00000008000f7202 */ /* 0x000fce0000000f00 */
.L_x_26145:
[----:B------:R-:W-:Y:S05]  /*5130*/  BSYNC.RECONVERGENT B2 ;  /* 0x0000000000027941 */ /* 0x000fea0003800200 */
.L_x_26144:
        /* <DEDUP_REMOVED lines=13> */
[----:B------:R-:W-:-:S07]  /*5210*/  IMAD.MOV.U32 R2, RZ, RZ, R8 ;  /* 0x000000ffff027224 */ /* 0x000fce00078e0008 */
.L_x_26147:
[----:B------:R-:W-:Y:S05]  /*5220*/  BSYNC.RECONVERGENT B2 ;  /* 0x0000000000027941 */ /* 0x000fea0003800200 */
.L_x_26146:
        /* <DEDUP_REMOVED lines=14> */
.L_x_26149:
[----:B------:R-:W-:Y:S05]  /*5310*/  BSYNC.RECONVERGENT B2 ;  /* 0x0000000000027941 */ /* 0x000fea0003800200 */
.L_x_26148:
        /* <DEDUP_REMOVED lines=14> */
.L_x_26151:
[----:B------:R-:W-:Y:S05]  /*5400*/  BSYNC.RECONVERGENT B2 ;  /* 0x0000000000027941 */ /* 0x000fea0003800200 */
.L_x_26150:
        /* <DEDUP_REMOVED lines=14> */
.L_x_26153:
[----:B------:R-:W-:Y:S05]  /*54f0*/  BSYNC.RECONVERGENT B2 ;  /* 0x0000000000027941 */ /* 0x000fea0003800200 */
.L_x_26152:
        /* <DEDUP_REMOVED lines=14> */
.L_x_26155:
[----:B------:R-:W-:Y:S05]  /*55e0*/  BSYNC.RECONVERGENT B2 ;  /* 0x0000000000027941 */ /* 0x000fea0003800200 */
.L_x_26154:
        /* <DEDUP_REMOVED lines=14> */
.L_x_26157:
[----:B------:R-:W-:Y:S05]  /*56d0*/  BSYNC.RECONVERGENT B2 ;  /* 0x0000000000027941 */ /* 0x000fea0003800200 */
.L_x_26156:
        /* <DEDUP_REMOVED lines=14> */
.L_x_26159:
[----:B------:R-:W-:Y:S05]  /*57c0*/  BSYNC.RECONVERGENT B2 ;  /* 0x0000000000027941 */ /* 0x000fea0003800200 */
.L_x_26158:
        /* <DEDUP_REMOVED lines=12> */
[----:B------:R-:W-:Y:S05]  /*5890*/  CALL.REL.NOINC `($__internal_418_$__cuda_sm3x_div_rn_noftz_f32_slowpath) ;  /* 0x0000003000c47944 */ /* 0x000fea0003c00000 */
[----:B------:R-:W-:-:S07]  /*58a0*/  MOV R37, R8 ;  /* 0x0000000800257202 */ /* 0x000fce0000000f00 */
.L_x_26161:
[----:B------:R-:W-:Y:S05]  /*58b0*/  BSYNC.RECONVERGENT B2 ;  /* 0x0000000000027941 */ /* 0x000fea0003800200 */
.L_x_26160:
        /* <DEDUP_REMOVED lines=12> */
[----:B------:R-:W-:Y:S05]  /*5980*/  CALL.REL.NOINC `($__internal_418_$__cuda_sm3x_div_rn_noftz_f32_slowpath) ;  /* 0x0000003000887944 */ /* 0x000fea0003c00000 */
[----:B------:R-:W-:-:S07]  /*5990*/  IMAD.MOV.U32 R16, RZ, RZ, R8 ;  /* 0x000000ffff107224 */ /* 0x000fce00078e0008 */
.L_x_26163:
[----:B------:R-:W-:Y:S05]  /*59a0*/  BSYNC.RECONVERGENT B2 ;  /* 0x0000000000027941 */ /* 0x000fea0003800200 */
.L_x_26162:
        /* <DEDUP_REMOVED lines=13> */
[----:B------:R-:W-:-:S07]  /*5a80*/  MOV R17, R8 ;  /* 0x0000000800117202 */ /* 0x000fce0000000f00 */
.L_x_26165:
[----:B------:R-:W-:Y:S05]  /*5a90*/  BSYNC.RECONVERGENT B2 ;  /* 0x0000000000027941 */ /* 0x000fea0003800200 */
.L_x_26164:
        /* <DEDUP_REMOVED lines=12> */
[----:B------:R-:W-:Y:S05]  /*5b60*/  CALL.REL.NOINC `($__internal_418_$__cuda_sm3x_div_rn_noftz_f32_slowpath) ;  /* 0x0000003000107944 */ /* 0x000fea0003c00000 */
[----:B------:R-:W-:-:S07]  /*5b70*/  MOV R18, R8 ;  /* 0x0000000800127202 */ /* 0x000fce0000000f00 */
.L_x_26167:
[----:B------:R-:W-:Y:S05]  /*5b80*/  BSYNC.RECONVERGENT B2 ;  /* 0x0000000000027941 */ /* 0x000fea0003800200 */
.L_x_26166:
        /* <DEDUP_REMOVED lines=12> */
[----:B------:R-:W-:Y:S05]  /*5c50*/  CALL.REL.NOINC `($__internal_418_$__cuda_sm3x_div_rn_noftz_f32_slowpath) ;  /* 0x0000002c00d47944 */ /* 0x000fea0003c00000 */
[----:B------:R-:W-:-:S07]  /*5c60*/  MOV R19, R8 ;  /* 0x0000000800137202 */ /* 0x000fce0000000f00 */
.L_x_26169:
[----:B------:R-:W-:Y:S05]  /*5c70*/  BSYNC.RECONVERGENT B2 ;  /* 0x0000000000027941 */ /* 0x000fea0003800200 */
.L_x_26168:
        /* <DEDUP_REMOVED lines=14> */
.L_x_26171:
[----:B------:R-:W-:Y:S05]  /*5d60*/  BSYNC.RECONVERGENT B2 ;  /* 0x0000000000027941 */ /* 0x000fea0003800200 */
.L_x_26170:
        /* <DEDUP_REMOVED lines=14> */
.L_x_26173:
[----:B------:R-:W-:Y:S05]  /*5e50*/  BSYNC.RECONVERGENT B2 ;  /* 0x0000000000027941 */ /* 0x000fea0003800200 */
.L_x_26172:
        /* <DEDUP_REMOVED lines=14> */
.L_x_26175:
[----:B------:R-:W-:Y:S05]  /*5f40*/  BSYNC.RECONVERGENT B2 ;  /* 0x0000000000027941 */ /* 0x000fea0003800200 */
.L_x_26174:
        /* <DEDUP_REMOVED lines=14> */
.L_x_26177:
[----:B------:R-:W-:Y:S05]  /*6030*/  BSYNC.RECONVERGENT B2 ;  /* 0x0000000000027941 */ /* 0x000fea0003800200 */
.L_x_26176:
        /* <DEDUP_REMOVED lines=14> */
.L_x_26179:
[----:B------:R-:W-:Y:S05]  /*6120*/  BSYNC.RECONVERGENT B2 ;  /* 0x0000000000027941 */ /* 0x000fea0003800200 */
.L_x_26178:
        /* <DEDUP_REMOVED lines=14> */
.L_x_26181:
[----:B------:R-:W-:Y:S05]  /*6210*/  BSYNC.RECONVERGENT B2 ;  /* 0x0000000000027941 */ /* 0x000fea0003800200 */
.L_x_26180:
        /* <DEDUP_REMOVED lines=14> */
.L_x_26183:
[----:B------:R-:W-:Y:S05]  /*6300*/  BSYNC.RECONVERGENT B2 ;  /* 0x0000000000027941 */ /* 0x000fea0003800200 */
.L_x_26182:
        /* <DEDUP_REMOVED lines=14> */
.L_x_26185:
[----:B------:R-:W-:Y:S05]  /*63f0*/  BSYNC.RECONVERGENT B2 ;  /* 0x0000000000027941 */ /* 0x000fea0003800200 */
.L_x_26184:
        /* <DEDUP_REMOVED lines=14> */
.L_x_26187:
[----:B------:R-:W-:Y:S05]  /*64e0*/  BSYNC.RECONVERGENT B2 ;  /* 0x0000000000027941 */ /* 0x000fea0003800200 */
.L_x_26186:
        /* <DEDUP_REMOVED lines=14> */
.L_x_26189:
[----:B------:R-:W-:Y:S05]  /*65d0*/  BSYNC.RECONVERGENT B2 ;  /* 0x0000000000027941 */ /* 0x000fea0003800200 */
.L_x_26188:
[----:B------:R-:W0:Y:S01]  /*65e0*/  LDC.64 R8, c[0x0][0x3f0] ;  /* 0x0000fc00ff087b82 */ /* 0x000e220000000a00 */
[----:B------:R-:W-:Y:S01]  /*65f0*/  BSSY.RECONVERGENT B0, `(.L_x_26190) ;  /* 0x0000014000007945 */ /* 0x000fe20003800200 */
[-C--:B0-----:R-:W-:Y:S02]  /*6600*/  ISETP.GE.U32.AND P0, PT, R61, R8.reuse, PT ;  /* 0x000000083d00720c */ /* 0x081fe40003f06070 */
[----:B------:R-:W-:Y:S01]  /*6610*/  ISETP.GE.U32.AND P1, PT, R59, R8, PT ;  /* 0x000000083b00720c */ /* 0x000fe20003f26070 */
        /* <DEDUP_REMOVED lines=17> */
.L_x_26191:
[----:B------:R-:W-:Y:S05]  /*6730*/  BSYNC.RECONVERGENT B0 ;  /* 0x0000000000007941 */ /* 0x000fea0003800200 */
.L_x_26190:
        /* <DEDUP_REMOVED lines=28> */
.L_x_26193:
[----:B------:R-:W-:Y:S05]  /*6900*/  BSYNC.RECONVERGENT B0 ;  /* 0x0000000000007941 */ /* 0x000fea0003800200 */
.L_x_26192:
        /* <DEDUP_REMOVED lines=18> */
.L_x_26195:
[----:B------:R-:W-:Y:S05]  /*6a30*/  BSYNC.RECONVERGENT B0 ;  /* 0x0000000000007941 */ /* 0x000fea0003800200 */
.L_x_26194:
[----:B------:R-:W-:Y:S04]  /*6a40*/  BSSY.RECONVERGENT B0, `(.L_x_26196) ;  /* 0x0000012000007945 */ /* 0x000fe80003800200 */
[----:B------:R-:W-:Y:S05]  /*6a50*/  @P2 BRA `(.L_x_26197) ;  /* 0x0000000000402947 */ /* 0x000fea0003800000 */
[----:B--2---:R-:W-:Y:S01]  /*6a60*/  MOV R2, R57 ;  /* 0x0000003900027202 */ /* 0x004fe20000000f00 */
[----:B01----:R-:W-:Y:S01]  /*6a70*/  IMAD R13, R38, UR38, RZ ;  /* 0x00000026260d7c24 */ /* 0x003fe2000f8e02ff */
        /* <DEDUP_REMOVED lines=14> */
.L_x_26197:
[----:B------:R-:W-:Y:S05]  /*6b60*/  BSYNC.RECONVERGENT B0 ;  /* 0x0000000000007941 */ /* 0x000fea0003800200 */
.L_x_26196:
[----:B------:R-:W-:Y:S04]  /*6b70*/  BSSY.RECONVERGENT B0, `(.L_x_26198) ;  /* 0x0000012000007945 */ /* 0x000fe80003800200 */
[----:B------:R-:W-:Y:S05]  /*6b80*/  @P3 BRA `(.L_x_26199) ;  /* 0x0000000000403947 */ /* 0x000fea0003800000 */
[----:B--23--:R-:W-:Y:S02]  /*6b90*/  HFMA2 R3, -RZ, RZ, 0, 0 ;  /* 0x00000000ff037431 */ /* 0x00cfe400000001ff */
        /* <DEDUP_REMOVED lines=15> */
.L_x_26199:
[----:B------:R-:W-:Y:S05]  /*6c90*/  BSYNC.RECONVERGENT B0 ;  /* 0x0000000000007941 */ /* 0x000fea0003800200 */
.L_x_26198:
[----:B------:R-:W-:Y:S04]  /*6ca0*/  BSSY.RECONVERGENT B0, `(.L_x_26200) ;  /* 0x0000012000007945 */ /* 0x000fe80003800200 */
[----:B------:R-:W-:Y:S05]  /*6cb0*/  @P4 BRA `(.L_x_26201) ;  /* 0x0000000000404947 */ /* 0x000fea0003800000 */
[----:B--234-:R-:W-:Y:S01]  /*6cc0*/  HFMA2 R3, -RZ, RZ, 0, 0 ;  /* 0x00000000ff037431 */ /* 0x01cfe200000001ff */
        /* <DEDUP_REMOVED lines=15> */
.L_x_26201:
[----:B------:R-:W-:Y:S05]  /*6dc0*/  BSYNC.RECONVERGENT B0 ;  /* 0x0000000000007941 */ /* 0x000fea0003800200 */
.L_x_26200:
        /* <DEDUP_REMOVED lines=14> */
[----:B--234-:R-:W-:Y:S01]  /*6eb0*/  HFMA2 R3, -RZ, RZ, 0, 0 ;  /* 0x00000000ff037431 */ /* 0x01cfe200000001ff */
        /* <DEDUP_REMOVED lines=15> */
.L_x_26203:
[----:B------:R-:W-:Y:S05]  /*6fb0*/  BSYNC.RECONVERGENT B0 ;  /* 0x0000000000007941 */ /* 0x000fea0003800200 */
.L_x_26202:
[----:B------:R-:W-:Y:S04]  /*6fc0*/  BSSY.RECONVERGENT B0, `(.L_x_26204) ;  /* 0x0000012000007945 */ /* 0x000fe80003800200 */
[----:B------:R-:W-:Y:S05]  /*6fd0*/  @P5 BRA `(.L_x_26205) ;  /* 0x0000000000405947 */ /* 0x000fea0003800000 */
[----:B--234-:R-:W-:Y:S01]  /*6fe0*/  MOV R2, R49 ;  /* 0x0000003100027202 */ /* 0x01cfe20000000f00 */
        /* <DEDUP_REMOVED lines=15> */
.L_x_26205:
[----:B------:R-:W-:Y:S05]  /*70e0*/  BSYNC.RECONVERGENT B0 ;  /* 0x0000000000007941 */ /* 0x000fea0003800200 */
.L_x_26204:
[----:B------:R-:W-:Y:S04]  /*70f0*/  BSSY.RECONVERGENT B0, `(.L_x_26206) ;  /* 0x0000012000007945 */ /* 0x000fe80003800200 */
[----:B------:R-:W-:Y:S05]  /*7100*/  @P0 BRA `(.L_x_26207) ;  /* 0x0000000000400947 */ /* 0x000fea0003800000 */
[----:B--234-:R-:W-:Y:S02]  /*7110*/  HFMA2 R3, -RZ, RZ, 0, 0 ;  /* 0x00000000ff037431 */ /* 0x01cfe400000001ff */
        /* <DEDUP_REMOVED lines=15> */
.L_x_26207:
[----:B------:R-:W-:Y:S05]  /*7210*/  BSYNC.RECONVERGENT B0 ;  /* 0x0000000000007941 */ /* 0x000fea0003800200 */
.L_x_26206:
        /* <DEDUP_REMOVED lines=18> */
.L_x_26209:
[----:B------:R-:W-:Y:S05]  /*7340*/  BSYNC.RECONVERGENT B0 ;  /* 0x0000000000007941 */ /* 0x000fea0003800200 */
.L_x_26208:
        /* <DEDUP_REMOVED lines=18> */
.L_x_26211:
[----:B------:R-:W-:Y:S05]  /*7470*/  BSYNC.RECONVERGENT B0 ;  /* 0x0000000000007941 */ /* 0x000fea0003800200 */
.L_x_26210:
        /* <DEDUP_REMOVED lines=18> */
.L_x_26213:
[----:B------:R-:W-:Y:S05]  /*75a0*/  BSYNC.RECONVERGENT B0 ;  /* 0x0000000000007941 */ /* 0x000fea0003800200 */
.L_x_26212:
        /* <DEDUP_REMOVED lines=18> */
.L_x_26215:
[----:B------:R-:W-:Y:S05]  /*76d0*/  BSYNC.RECONVERGENT B0 ;  /* 0x0000000000007941 */ /* 0x000fea0003800200 */
.L_x_26214:
[----:B------:R-:W-:-:S04]  /*76e0*/  IADD3 R40, P0, PT, R65, R40, RZ ;  /* 0x0000002841287210 */ /* 0x000fc80007f1e0ff */
[----:B------:R-:W-:Y:S02]  /*76f0*/  LEA.HI.X.SX32 R38, R65, R38, 0x1, P0 ;  /* 0x0000002641267211 */ /* 0x000fe400000f0eff */
[----:B------:R-:W-:-:S04]  /*7700*/  ISETP.GE.U32.AND P0, PT, R40, UR42, PT ;  /* 0x0000002a28007c0c */ /* 0x000fc8000bf06070 */
[----:B------:R-:W-:-:S13]  /*7710*/  ISETP.GE.AND.EX P0, PT, R38, UR43, PT, P0 ;  /* 0x0000002b26007c0c */ /* 0x000fda000bf06300 */
[----:B------:R-:W-:Y:S05]  /*7720*/  @!P0 BRA `(.L_x_26216) ;  /* 0xffffff8c00088947 */ /* 0x000fea000383ffff */
[----:B------:R-:W-:Y:S05]  /*7730*/  EXIT ;  /* 0x000000000000794d */ /* 0x000fea0003800000 */
.L_x_26137:
[----:B------:R-:W-:Y:S01]  /*7740*/  HFMA2 R11, -RZ, RZ, 0, 1.847743988037109375e-06 ;  /* 0x0000001fff0b7431 */ /* 0x000fe200000001ff */
[----:B------:R-:W-:Y:S01]  /*7750*/  BSSY B0, `(.L_x_26217) ;  /* 0x0000006000007945 */ /* 0x000fe20003800000 */
[----:B------:R-:W-:Y:S02]  /*7760*/  MOV R12, 0x10 ;  /* 0x00000010000c7802 */ /* 0x000fe40000000f00 */
[----:B------:R-:W-:-:S07]  /*7770*/  MOV R15, 0xffffffff ;  /* 0xffffffff000f7802 */ /* 0x000fce0000000f00 */
[----:B------:R-:W-:Y:S05]  /*7780*/  WARPSYNC.COLLECTIVE R15, `(.L_x_26218) ;  /* 0x000000000f087348 */ /* 0x000fea0003c00000 */
[----:B------:R0:W1:Y:S02]  /*7790*/  SHFL.BFLY P6, R14, R13, R12, R11 ;  /* 0x0c00000c0d0e7389 */ /* 0x00006400000c000b */
[----:B01----:R-:W-:Y:S05]  /*77a0*/  ENDCOLLECTIVE ;  /* 0x000000000000791b */ /* 0x003fea0003800000 */
.L_x_26218:
[----:B------:R-:W-:Y:S05]  /*77b0*/  BSYNC B0 ;  /* 0x0000000000007941 */ /* 0x000fea0003800000 */
.L_x_26217:
[----:B------:R-:W-:Y:S01]  /*77c0*/  HFMA2 R11, -RZ, RZ, 0, 1.847743988037109375e-06 ;  /* 0x0000001fff0b7431 */ /* 0x000fe200000001ff */
[----:B------:R-:W-:Y:S01]  /*77d0*/  FMNMX R13, R14, R13, !PT ;  /* 0x0000000d0e0d7209 */ /* 0x000fe20007800000 */
[----:B------:R-:W-:Y:S01]  /*77e0*/  IMAD.MOV.U32 R12, RZ, RZ, 0x8 ;  /* 0x00000008ff0c7424 */ /* 0x000fe200078e00ff */
[----:B------:R-:W-:Y:S02]  /*77f0*/  MOV R15, 0xffffffff ;  /* 0xffffffff000f7802 */ /* 0x000fe40000000f00 */
[----:B------:R-:W-:-:S07]  /*7800*/  MOV R46, 0x437c0000 ;  /* 0x437c0000002e7802 */ /* 0x000fce0000000f00 */
[----:B------:R-:W-:Y:S05]  /*7810*/  WARPSYNC.COLLECTIVE R15, `(.L_x_26219) ;  /* 0x000000000f087348 */ /* 0x000fea0003c00000 */
[----:B------:R0:W1:Y:S02]  /*7820*/  SHFL.BFLY P6, R14, R13, R12, R11 ;  /* 0x0c00000c0d0e7389 */ /* 0x00006400000c000b */
[----:B01----:R-:W-:Y:S05]  /*7830*/  ENDCOLLECTIVE ;  /* 0x000000000000791b */ /* 0x003fea0003800000 */
.L_x_26219:
[----:B------:R-:W-:Y:S01]  /*7840*/  IMAD.MOV.U32 R12, RZ, RZ, 0x4 ;  /* 0x00000004ff0c7424 */ /* 0x000fe200078e00ff */
[----:B------:R-:W-:-:S04]  /*7850*/  FMNMX R0, R13, R14, !PT ;  /* 0x0000000e0d007209 */ /* 0x000fc80007800000 */
[----:B------:R-:W-:-:S07]  /*7860*/  MOV R13, R0 ;  /* 0x00000000000d7202 */ /* 0x000fce0000000f00 */
[----:B------:R-:W-:Y:S05]  /*7870*/  WARPSYNC.COLLECTIVE R15, `(.L_x_26220) ;  /* 0x000000000f087348 */ /* 0x000fea0003c00000 */
[----:B------:R0:W1:Y:S02]  /*7880*/  SHFL.BFLY P6, R14, R13, R12, R11 ;  /* 0x0c00000c0d0e7389 */ /* 0x00006400000c000b */
[----:B01----:R-:W-:Y:S05]  /*7890*/  ENDCOLLECTIVE ;  /* 0x000000000000791b */ /* 0x003fea0003800000 */
.L_x_26220:
[----:B------:R-:W-:Y:S01]  /*78a0*/  HFMA2 R12, -RZ, RZ, 0, 1.1920928955078125e-07 ;  /* 0x00000002ff0c7431 */ /* 0x000fe200000001ff */
[----:B------:R-:W-:-:S04]  /*78b0*/  FMNMX R2, R0, R14, !PT ;  /* 0x0000000e00027209 */ /* 0x000fc80007800000 */
[----:B------:R-:W-:-:S07]  /*78c0*/  MOV R13, R2 ;  /* 0x00000002000d7202 */ /* 0x000fce0000000f00 */
[----:B------:R-:W-:Y:S05]  /*78d0*/  WARPSYNC.COLLECTIVE R15, `(.L_x_26221) ;  /* 0x000000000f087348 */ /* 0x000fea0003c00000 */
[----:B------:R0:W1:Y:S02]  /*78e0*/  SHFL.BFLY P6, R14, R13, R12, R11 ;  /* 0x0c00000c0d0e7389 */ /* 0x00006400000c000b */
[----:B01----:R-:W-:Y:S05]  /*78f0*/  ENDCOLLECTIVE ;  /* 0x000000000000791b */ /* 0x003fea0003800000 */
.L_x_26221:
[----:B------:R-:W-:Y:S01]  /*7900*/  IMAD.MOV.U32 R12, RZ, RZ, 0x1 ;  /* 0x00000001ff0c7424 */ /* 0x000fe200078e00ff */
[----:B------:R-:W-:-:S04]  /*7910*/  FMNMX R3, R2, R14, !PT ;  /* 0x0000000e02037209 */ /* 0x000fc80007800000 */
[----:B------:R-:W-:-:S07]  /*7920*/  MOV R13, R3 ;  /* 0x00000003000d7202 */ /* 0x000fce0000000f00 */
[----:B------:R-:W-:Y:S05]  /*7930*/  WARPSYNC.COLLECTIVE R15, `(.L_x_26222) ;  /* 0x000000000f087348 */ /* 0x000fea0003c00000 */
[----:B------:R0:W1:Y:S02]  /*7940*/  SHFL.BFLY P6, R14, R13, R12, R11 ;  /* 0x0c00000c0d0e7389 */ /* 0x00006400000c000b */
[----:B01----:R-:W-:Y:S05]  /*7950*/  ENDCOLLECTIVE ;  /* 0x000000000000791b */ /* 0x003fea0003800000 */
.L_x_26222:
[----:B------:R-:W-:-:S05]  /*7960*/  FMNMX R14, R3, R14, !PT ;  /* 0x0000000e030e7209 */ /* 0x000fca0007800000 */
[C---:B------:R-:W-:Y:S01]  /*7970*/  FADD R3, -R14.reuse, R4 ;  /* 0x000000040e037221 */ /* 0x040fe20000000100 */
[C---:B------:R-:W-:Y:S01]  /*7980*/  FADD R4, -R14.reuse, R67 ;  /* 0x000000430e047221 */ /* 0x040fe20000000100 */
[----:B------:R-:W-:Y:S02]  /*7990*/  HFMA2 R67, -RZ, RZ, 0.96630859375, -0.0022525787353515625 ;  /* 0x3bbb989dff437431 */ /* 0x000fe400000001ff */
        /* <DEDUP_REMOVED lines=29> */
[-C--:B------:R-:W-:Y:S01]  /*7b70*/  FFMA.SAT R17, R9, R67.reuse, 0.5 ;  /* 0x3f00000009117423 */ /* 0x080fe20000002043 */
[----:B------:R-:W-:Y:S01]  /*7b80*/  FADD R34, -R14, R23 ;  /* 0x000000170e227221 */ /* 0x000fe20000000100 */
[----:B------:R-:W-:Y:S01]  /*7b90*/  FFMA R21, R2, 1.4426950216293334961, -R21 ;  /* 0x3fb8aa3b02157823 */ /* 0x000fe20000000815 */
[C---:B------:R-:W-:Y:S01]  /*7ba0*/  FADD R36, -R14.reuse, R16 ;  /* 0x000000100e247221 */ /* 0x040fe20000000100 */
[----:B------:R-:W-:Y:S01]  /*7bb0*/  FFMA.RM R17, R17, R46, 12582913 ;  /* 0x4b40000111117423 */ /* 0x000fe2000000402e */
[----:B------:R-:W-:Y:S01]  /*7bc0*/  FADD R37, -R14, R29 ;  /* 0x0000001d0e257221 */ /* 0x000fe20000000100 */
[----:B------:R-:W-:Y:S01]  /*7bd0*/  FFMA R21, R2, 1.925963033500011079e-08, R21 ;  /* 0x32a5706002157823 */ /* 0x000fe20000000015 */
[C---:B------:R-:W-:Y:S01]  /*7be0*/  FADD R44, -R14.reuse, R25 ;  /* 0x000000190e2c7221 */ /* 0x040fe20000000100 */
[----:B------:R-:W-:Y:S01]  /*7bf0*/  FADD R2, R17, -12583039 ;  /* 0xcb40007f11027421 */ /* 0x000fe20000000000 */
[----:B------:R-:W-:Y:S01]  /*7c00*/  FADD R14, -R14, R10 ;  /* 0x0000000a0e0e7221 */ /* 0x000fe20000000100 */
[----:B------:R-:W0:Y:S01]  /*7c10*/  MUFU.EX2 R19, R19 ;  /* 0x0000001300137308 */ /* 0x000e220000000800 */
[----:B------:R-:W-:Y:S01]  /*7c20*/  FFMA.SAT R23, R20, R67, 0.5 ;  /* 0x3f00000014177423 */ /* 0x000fe20000002043 */
[----:B------:R-:W-:-:S03]  /*7c30*/  FFMA R2, R9, 1.4426950216293334961, -R2 ;  /* 0x3fb8aa3b09027823 */ /* 0x000fc60000000802 */
[-C--:B------:R-:W-:Y:S01]  /*7c40*/  FFMA.RM R23, R23, R46.reuse, 12582913 ;  /* 0x4b40000117177423 */ /* 0x080fe2000000402e */
[----:B------:R-:W-:Y:S01]  /*7c50*/  FFMA R9, R9, 1.925963033500011079e-08, R2 ;  /* 0x32a5706009097823 */ /* 0x000fe20000000002 */
[----:B------:R-:W-:Y:S01]  /*7c60*/  SHF.L.U32 R2, R17, 0x17, RZ ;  /* 0x0000001711027819 */ /* 0x000fe200000006ff */
[----:B------:R-:W-:Y:S01]  /*7c70*/  FFMA.SAT R17, R3, R67, 0.5 ;  /* 0x3f00000003117423 */ /* 0x000fe20000002043 */
[----:B------:R-:W1:Y:S01]  /*7c80*/  MUFU.EX2 R21, R21 ;  /* 0x0000001500157308 */ /* 0x000e620000000800 */
[----:B------:R-:W-:Y:S02]  /*7c90*/  FADD R25, R23, -12583039 ;  /* 0xcb40007f17197421 */ /* 0x000fe40000000000 */
[----:B------:R-:W-:Y:S02]  /*7ca0*/  FFMA.RM R17, R17, R46, 12582913 ;  /* 0x4b40000111117423 */ /* 0x000fe4000000402e */
[----:B------:R-:W-:Y:S02]  /*7cb0*/  FFMA R25, R20, 1.4426950216293334961, -R25 ;  /* 0x3fb8aa3b14197823 */ /* 0x000fe40000000819 */
[----:B------:R-:W-:Y:S01]  /*7cc0*/  FADD R10, R17, -12583039 ;  /* 0xcb40007f110a7421 */ /* 0x000fe20000000000 */
[----:B------:R-:W2:Y:S01]  /*7cd0*/  MUFU.EX2 R9, R9 ;  /* 0x0000000900097308 */ /* 0x000ea20000000800 */
[----:B0-----:R-:W-:Y:S01]  /*7ce0*/  FMUL R8, R8, R19 ;  /* 0x0000001308087220 */ /* 0x001fe20000400000 */
[----:B------:R-:W-:Y:S01]  /*7cf0*/  FFMA R25, R20, 1.925963033500011079e-08, R25 ;  /* 0x32a5706014197823 */ /* 0x000fe20000000019 */
[----:B------:R-:W-:Y:S01]  /*7d00*/  FFMA R10, R3, 1.4426950216293334961, -R10 ;  /* 0x3fb8aa3b030a7823 */ /* 0x000fe2000000080a */
[----:B------:R-:W-:Y:S01]  /*7d10*/  SHF.L.U32 R20, R23, 0x17, RZ ;  /* 0x0000001717147819 */ /* 0x000fe200000006ff */
[----:B------:R-:W-:-:S02]  /*7d20*/  FFMA.SAT R23, R12, R67, 0.5 ;  /* 0x3f0000000c177423 */ /* 0x000fc40000002043 */
[----:B------:R-:W-:Y:S01]  /*7d30*/  FFMA R10, R3, 1.925963033500011079e-08, R10 ;  /* 0x32a57060030a7823 */ /* 0x000fe2000000000a */
[----:B------:R-:W-:Y:S01]  /*7d40*/  SHF.L.U32 R3, R17, 0x17, RZ ;  /* 0x0000001711037819 */ /* 0x000fe200000006ff */
[----:B-1----:R-:W-:Y:S01]  /*7d50*/  FMUL R0, R0, R21 ;  /* 0x0000001500007220 */ /* 0x002fe20000400000 */
[----:B------:R-:W-:Y:S01]  /*7d60*/  FFMA.SAT R21, R27, R67, 0.5 ;  /* 0x3f0000001b157423 */ /* 0x000fe20000002043 */
[----:B------:R-:W0:Y:S01]  /*7d70*/  MUFU.EX2 R25, R25 ;  /* 0x0000001900197308 */ /* 0x000e220000000800 */
[-C--:B------:R-:W-:Y:S02]  /*7d80*/  FFMA.RM R23, R23, R46.reuse, 12582913 ;  /* 0x4b40000117177423 */ /* 0x080fe4000000402e */
[----:B------:R-:W-:Y:S01]  /*7d90*/  FFMA.RM R21, R21, R46, 12582913 ;  /* 0x4b40000115157423 */ /* 0x000fe2000000402e */
[----:B--2---:R-:W-:Y:S01]  /*7da0*/  FMUL R2, R2, R9 ;  /* 0x0000000902027220 */ /* 0x004fe20000400000 */
[----:B------:R-:W-:-:S03]  /*7db0*/  FFMA.SAT R9, R4, R67, 0.5 ;  /* 0x3f00000004097423 */ /* 0x000fc60000002043 */
[----:B------:R-:W1:Y:S01]  /*7dc0*/  MUFU.EX2 R10, R10 ;  /* 0x0000000a000a7308 */ /* 0x000e620000000800 */
[----:B------:R-:W-:-:S04]  /*7dd0*/  FFMA.RM R9, R9, R46, 12582913 ;  /* 0x4b40000109097423 */ /* 0x000fc8000000402e */
[----:B------:R-:W-:Y:S01]  /*7de0*/  FADD R17, R9, -12583039 ;  /* 0xcb40007f09117421 */ /* 0x000fe20000000000 */
[----:B0-----:R-:W-:Y:S01]  /*7df0*/  FMUL R20, R20, R25 ;  /* 0x0000001914147220 */ /* 0x001fe20000400000 */
[----:B------:R-:W-:Y:S02]  /*7e00*/  FADD R25, R23, -12583039 ;  /* 0xcb40007f17197421 */ /* 0x000fe40000000000 */
[----:B------:R-:W-:Y:S02]  /*7e10*/  FFMA R17, R4, 1.4426950216293334961, -R17 ;  /* 0x3fb8aa3b04117823 */ /* 0x000fe40000000811 */
[----:B------:R-:W-:Y:S02]  /*7e20*/  FFMA R25, R12, 1.4426950216293334961, -R25 ;  /* 0x3fb8aa3b0c197823 */ /* 0x000fe40000000819 */
[----:B------:R-:W-:Y:S01]  /*7e30*/  FFMA R17, R4, 1.925963033500011079e-08, R17 ;  /* 0x32a5706004117823 */ /* 0x000fe20000000011 */
[----:B------:R-:W-:Y:S01]  /*7e40*/  SHF.L.U32 R4, R9, 0x17, RZ ;  /* 0x0000001709047819 */ /* 0x000fe200000006ff */
[----:B------:R-:W-:Y:S01]  /*7e50*/  FFMA.SAT R9, R5, R67, 0.5 ;  /* 0x3f00000005097423 */ /* 0x000fe20000002043 */
[----:B-1----:R-:W-:Y:S01]  /*7e60*/  FMUL R3, R3, R10 ;  /* 0x0000000a03037220 */ /* 0x002fe20000400000 */
[----:B------:R-:W-:-:S02]  /*7e70*/  FFMA R25, R12, 1.925963033500011079e-08, R25 ;  /* 0x32a570600c197823 */ /* 0x000fc40000000019 */
[----:B------:R-:W-:Y:S01]  /*7e80*/  FFMA.RM R9, R9, R46, 12582913 ;  /* 0x4b40000109097423 */ /* 0x000fe2000000402e */
[----:B------:R-:W0:Y:S03]  /*7e90*/  MUFU.EX2 R17, R17 ;  /* 0x0000001100117308 */ /* 0x000e260000000800 */
[----:B------:R-:W-:-:S04]  /*7ea0*/  FADD R10, R9, -12583039 ;  /* 0xcb40007f090a7421 */ /* 0x000fc80000000000 */
[C---:B------:R-:W-:Y:S01]  /*7eb0*/  FFMA R10, R5.reuse, 1.4426950216293334961, -R10 ;  /* 0x3fb8aa3b050a7823 */ /* 0x040fe2000000080a */
[----:B------:R-:W-:Y:S03]  /*7ec0*/  MUFU.EX2 R25, R25 ;  /* 0x0000001900197308 */ /* 0x000fe60000000800 */
        /* <DEDUP_REMOVED lines=29> */
[----:B------:R-:W-:-:S03]  /*80a0*/  FFMA R19, R28, 1.4426950216293334961, -R19 ;  /* 0x3fb8aa3b1c137823 */ /* 0x000fc60000000813 */
[----:B------:R-:W0:Y:S01]  /*80b0*/  MUFU.EX2 R16, R16 ;  /* 0x0000001000107308 */ /* 0x000e220000000800 */
[----:B-1----:R-:W-:Y:S01]  /*80c0*/  FMUL R7, R7, R10 ;  /* 0x0000000a07077220 */ /* 0x002fe20000400000 */
[----:B------:R-:W-:Y:S02]  /*80d0*/  IMAD.SHL.U32 R10, R17, 0x800000, RZ ;  /* 0x00800000110a7824 */ /* 0x000fe400078e00ff */
[----:B------:R-:W-:Y:S01]  /*80e0*/  FFMA.SAT R17, R31, R67, 0.5 ;  /* 0x3f0000001f117423 */ /* 0x000fe20000002043 */
[----:B------:R-:W-:-:S03]  /*80f0*/  FFMA R19, R28, 1.925963033500011079e-08, R19 ;  /* 0x32a570601c137823 */ /* 0x000fc60000000013 */
[----:B------:R-:W-:-:S03]  /*8100*/  FFMA.RM R17, R17, R46, 12582913 ;  /* 0x4b40000111117423 */ /* 0x000fc6000000402e */
        /* <DEDUP_REMOVED lines=25> */
[C---:B------:R-:W-:Y:S01]  /*82a0*/  FFMA R21, R24.reuse, 1.4426950216293334961, -R21 ;  /* 0x3fb8aa3b18157823 */ /* 0x040fe20000000815 */
[----:B------:R-:W0:Y:S03]  /*82b0*/  MUFU.EX2 R27, R27 ;  /* 0x0000001b001b7308 */ /* 0x000e260000000800 */
[----:B------:R-:W-:-:S05]  /*82c0*/  FFMA R21, R24, 1.925963033500011079e-08, R21 ;  /* 0x32a5706018157823 */ /* 0x000fca0000000015 */
[----:B------:R1:W2:Y:S02]  /*82d0*/  MUFU.EX2 R22, R21 ;  /* 0x0000001500167308 */ /* 0x0002a40000000800 */
[----:B-1----:R-:W-:Y:S01]  /*82e0*/  FFMA.SAT R21, R11, R67, 0.5 ;  /* 0x3f0000000b157423 */ /* 0x002fe20000002043 */
[----:B0-----:R-:W-:-:S03]  /*82f0*/  FMUL R18, R18, R27 ;  /* 0x0000001b12127220 */ /* 0x001fc60000400000 */
[----:B------:R-:W-:Y:S01]  /*8300*/  FFMA.RM R21, R21, R46, 12582913 ;  /* 0x4b40000115157423 */ /* 0x000fe2000000402e */
[----:B--2---:R-:W-:-:S03]  /*8310*/  FMUL R19, R19, R22 ;  /* 0x0000001613137220 */ /* 0x004fc60000400000 */
[C---:B------:R-:W-:Y:S01]  /*8320*/  FADD R22, R21.reuse, -12583039 ;  /* 0xcb40007f15167421 */ /* 0x040fe20000000000 */
[----:B------:R-:W-:-:S03]  /*8330*/  SHF.L.U32 R21, R21, 0x17, RZ ;  /* 0x0000001715157819 */ /* 0x000fc600000006ff */
[----:B------:R-:W-:-:S04]  /*8340*/  FFMA R22, R11, 1.4426950216293334961, -R22 ;  /* 0x3fb8aa3b0b167823 */ /* 0x000fc80000000816 */
[----:B------:R-:W-:-:S04]  /*8350*/  FFMA R11, R11, 1.925963033500011079e-08, R22 ;  /* 0x32a570600b0b7823 */ /* 0x000fc80000000016 */
[----:B------:R0:W1:Y:S02]  /*8360*/  MUFU.EX2 R22, R11 ;  /* 0x0000000b00167308 */ /* 0x0000640000000800 */
[----:B0-----:R-:W-:-:S04]  /*8370*/  FFMA.SAT R11, R13, R67, 0.5 ;  /* 0x3f0000000d0b7423 */ /* 0x001fc80000002043 */
[----:B------:R-:W-:-:S04]  /*8380*/  FFMA.RM R11, R11, R46, 12582913 ;  /* 0x4b4000010b0b7423 */ /* 0x000fc8000000402e */
[C---:B------:R-:W-:Y:S01]  /*8390*/  FADD R12, R11.reuse, -12583039 ;  /* 0xcb40007f0b0c7421 */ /* 0x040fe20000000000 */
[----:B------:R-:W-:Y:S02]  /*83a0*/  IMAD.SHL.U32 R11, R11, 0x800000, RZ ;  /* 0x008000000b0b7824 */ /* 0x000fe400078e00ff */
[----:B-1----:R-:W-:Y:S01]  /*83b0*/  FMUL R21, R21, R22 ;  /* 0x0000001615157220 */ /* 0x002fe20000400000 */
[----:B------:R-:W-:Y:S01]  /*83c0*/  SHF.L.U32 R22, R23, 0x17, RZ ;  /* 0x0000001717167819 */ /* 0x000fe200000006ff */
[----:B------:R-:W-:-:S04]  /*83d0*/  FFMA R12, R13, 1.4426950216293334961, -R12 ;  /* 0x3fb8aa3b0d0c7823 */ /* 0x000fc8000000080c */
[----:B------:R-:W-:Y:S01]  /*83e0*/  FFMA R12, R13, 1.925963033500011079e-08, R12 ;  /* 0x32a570600d0c7823 */ /* 0x000fe2000000000c */
[----:B------:R-:W-:-:S05]  /*83f0*/  FMUL R22, R22, R25 ;  /* 0x0000001916167220 */ /* 0x000fca0000400000 */
        /* <DEDUP_REMOVED lines=56> */
[----:B------:R-:W-:Y:S02]  /*8780*/  IMAD.SHL.U32 R31, R67, 0x800000, RZ ;  /* 0x00800000431f7824 */ /* 0x000fe400078e00ff */
[----:B------:R-:W-:-:S04]  /*8790*/  FFMA R15, R44, 1.4426950216293334961, -R15 ;  /* 0x3fb8aa3b2c0f7823 */ /* 0x000fc8000000080f */
[----:B------:R-:W-:-:S04]  /*87a0*/  FFMA R15, R44, 1.925963033500011079e-08, R15 ;  /* 0x32a570602c0f7823 */ /* 0x000fc8000000000f */
[----:B------:R0:W1:Y:S02]  /*87b0*/  MUFU.EX2 R30, R15 ;  /* 0x0000000f001e7308 */ /* 0x0000640000000800 */
[----:B0-----:R-:W-:Y:S01]  /*87c0*/  MOV R15, 0xffffffff ;  /* 0xffffffff000f7802 */ /* 0x001fe20000000f00 */
[----:B-1----:R-:W-:Y:S01]  /*87d0*/  FMUL R30, R11, R30 ;  /* 0x0000001e0b1e7220 */ /* 0x002fe20000400000 */
        /* <DEDUP_REMOVED lines=36> */
.L_x_26223:
[----:B------:R-:W-:Y:S02]  /*8a20*/  HFMA2 R12, -RZ, RZ, 0, 4.76837158203125e-07 ;  /* 0x00000008ff0c7431 */ /* 0x000fe400000001ff */
[----:B------:R-:W-:-:S04]  /*8a30*/  FADD R34, R13, R14 ;  /* 0x0000000e0d227221 */ /* 0x000fc80000000000 */
[----:B------:R-:W-:-:S07]  /*8a40*/  IMAD.MOV.U32 R13, RZ, RZ, R34 ;  /* 0x000000ffff0d7224 */ /* 0x000fce00078e0022 */
[----:B------:R-:W-:Y:S05]  /*8a50*/  WARPSYNC.COLLECTIVE R15, `(.L_x_26224) ;  /* 0x000000000f087348 */ /* 0x000fea0003c00000 */
[----:B------:R0:W1:Y:S02]  /*8a60*/  SHFL.BFLY P6, R14, R13, R12, R11 ;  /* 0x0c00000c0d0e7389 */ /* 0x00006400000c000b */
[----:B01----:R-:W-:Y:S05]  /*8a70*/  ENDCOLLECTIVE ;  /* 0x000000000000791b */ /* 0x003fea0003800000 */
.L_x_26224:
[----:B------:R-:W-:Y:S02]  /*8a80*/  HFMA2 R12, -RZ, RZ, 0, 2.384185791015625e-07 ;  /* 0x00000004ff0c7431 */ /* 0x000fe400000001ff */
[----:B------:R-:W-:-:S05]  /*8a90*/  FADD R35, R34, R14 ;  /* 0x0000000e22237221 */ /* 0x000fca0000000000 */
[----:B------:R-:W-:-:S07]  /*8aa0*/  MOV R13, R35 ;  /* 0x00000023000d7202 */ /* 0x000fce0000000f00 */
[----:B------:R-:W-:Y:S05]  /*8ab0*/  WARPSYNC.COLLECTIVE R15, `(.L_x_26225) ;  /* 0x000000000f087348 */ /* 0x000fea0003c00000 */
[----:B------:R0:W1:Y:S02]  /*8ac0*/  SHFL.BFLY P6, R14, R13, R12, R11 ;  /* 0x0c00000c0d0e7389 */ /* 0x00006400000c000b */
[----:B01----:R-:W-:Y:S05]  /*8ad0*/  ENDCOLLECTIVE ;  /* 0x000000000000791b */ /* 0x003fea0003800000 */
.L_x_26225:
[----:B------:R-:W-:Y:S01]  /*8ae0*/  MOV R12, 0x2 ;  /* 0x00000002000c7802 */ /* 0x000fe20000000f00 */
[----:B------:R-:W-:-:S04]  /*8af0*/  FADD R36, R35, R14 ;  /* 0x0000000e23247221 */ /* 0x000fc80000000000 */
[----:B------:R-:W-:-:S07]  /*8b00*/  IMAD.MOV.U32 R13, RZ, RZ, R36 ;  /* 0x000000ffff0d7224 */ /* 0x000fce00078e0024 */
[----:B------:R-:W-:Y:S05]  /*8b10*/  WARPSYNC.COLLECTIVE R15, `(.L_x_26226) ;  /* 0x000000000f087348 */ /* 0x000fea0003c00000 */
[----:B------:R0:W1:Y:S02]  /*8b20*/  SHFL.BFLY P6, R14, R13, R12, R11 ;  /* 0x0c00000c0d0e7389 */ /* 0x00006400000c000b */
[----:B01----:R-:W-:Y:S05]  /*8b30*/  ENDCOLLECTIVE ;  /* 0x000000000000791b */ /* 0x003fea0003800000 */
.L_x_26226:
[----:B------:R-:W-:Y:S02]  /*8b40*/  HFMA2 R12, -RZ, RZ, 0, 5.9604644775390625e-08 ;  /* 0x00000001ff0c7431 */ /* 0x000fe400000001ff */
[----:B------:R-:W-:-:S05]  /*8b50*/  FADD R37, R36, R14 ;  /* 0x0000000e24257221 */ /* 0x000fca0000000000 */
[----:B------:R-:W-:-:S07]  /*8b60*/  MOV R13, R37 ;  /* 0x00000025000d7202 */ /* 0x000fce0000000f00 */
[----:B------:R-:W-:Y:S05]  /*8b70*/  WARPSYNC.COLLECTIVE R15, `(.L_x_26227) ;  /* 0x000000000f087348 */ /* 0x000fea0003c00000 */
[----:B------:R0:W1:Y:S02]  /*8b80*/  SHFL.BFLY P6, R14, R13, R12, R11 ;  /* 0x0c00000c0d0e7389 */ /* 0x00006400000c000b */
[----:B01----:R-:W-:Y:S05]  /*8b90*/  ENDCOLLECTIVE ;  /* 0x000000000000791b */ /* 0x003fea0003800000 */
.L_x_26227:
[----:B------:R-:W-:Y:S05]  /*8ba0*/  BRA `(.L_x_26228) ;  /* 0xffffffc000747947 */ /* 0x000fea000383ffff */
        .weak           $__internal_418_$__cuda_sm3x_div_rn_noftz_f32_slowpath
        .type           $__internal_418_$__cuda_sm3x_div_rn_noftz_f32_slowpath,@function
        .size           $__internal_418_$__cuda_sm3x_div_rn_noftz_f32_slowpath,(.L_x_37795 - $__internal_418_$__cuda_sm3x_div_rn_noftz_f32_slowpath)
$__internal_418_$__cuda_sm3x_div_rn_noftz_f32_slowpath:
[----:B------:R-:W-:Y:S01]  /*8bb0*/  SHF.R.U32.HI R35, RZ, 0x17, R11 ;  /* 0x00000017ff237819 */ /* 0x000fe2000001160b */
[----:B------:R-:W-:Y:S03]  /*8bc0*/  BSSY.RECONVERGENT B0, `(.L_x_26229) ;  /* 0x0000062000007945 */ /* 0x000fe60003800200 */
[----:B------:R-:W-:Y:S02]  /*8bd0*/  LOP3.LUT R48, R35, 0xff, RZ, 0xc0, !PT ;  /* 0x000000ff23307812 */ /* 0x000fe400078ec0ff */
[----:B------:R-:W-:-:S03]  /*8be0*/  SHF.R.U32.HI R35, RZ, 0x17, R8 ;  /* 0x00000017ff237819 */ /* 0x000fc60000011608 */
[----:B------:R-:W-:Y:S01]  /*8bf0*/  VIADD R44, R48, 0xffffffff ;  /* 0xffffffff302c7836 */ /* 0x000fe20000000000 */
[----:B------:R-:W-:-:S04]  /*8c00*/  LOP3.LUT R46, R35, 0xff, RZ, 0xc0, !PT ;  /* 0x000000ff232e7812 */ /* 0x000fc800078ec0ff */
        /* <DEDUP_REMOVED lines=28> */
.L_x_26230:
        /* <DEDUP_REMOVED lines=36> */
[----:B------:R-:W-:Y:S01]  /*9010*/  IMAD.MOV R11, RZ, RZ, -R50 ;  /* 0x000000ffff0b7224 */ /* 0x000fe200078e0a32 */
[----:B------:R-:W-:-:S02]  /*9020*/  LOP3.LUT R35, R35, 0x800000, RZ, 0xfc, !PT ;  /* 0x0080000023237812 */ /* 0x000fc400078efcff */
[----:B------:R-:W-:-:S04]  /*9030*/  IADD3 R42, PT, PT, R50, 0x20, RZ ;  /* 0x00000020322a7810 */ /* 0x000fc80007ffe0ff */
        /* <DEDUP_REMOVED lines=12> */
.L_x_26237:
[----:B------:R-:W-:-:S04]  /*9100*/  LOP3.LUT R8, R8, 0x80000000, RZ, 0xc0, !PT ;  /* 0x8000000008087812 */ /* 0x000fc800078ec0ff */
[----:B------:R-:W-:Y:S01]  /*9110*/  LOP3.LUT R8, R8, 0x7f800000, RZ, 0xfc, !PT ;  /* 0x7f80000008087812 */ /* 0x000fe200078efcff */
[----:B------:R-:W-:Y:S06]  /*9120*/  BRA `(.L_x_26238) ;  /* 0x0000000000047947 */ /* 0x000fec0003800000 */
.L_x_26236:
[----:B------:R-:W-:-:S07]  /*9130*/  LEA R8, R46, R8, 0x17 ;  /* 0x000000082e087211 */ /* 0x000fce00078eb8ff */
.L_x_26238:
[----:B------:R-:W-:Y:S05]  /*9140*/  BSYNC.RECONVERGENT B1 ;  /* 0x0000000000017941 */ /* 0x000fea0003800200 */
.L_x_26235:
[----:B------:R-:W-:Y:S05]  /*9150*/  BRA `(.L_x_26239) ;  /* 0x0000000000207947 */ /* 0x000fea0003800000 */
.L_x_26234:
[----:B------:R-:W-:-:S04]  /*9160*/  LOP3.LUT R8, R11, 0x80000000, R8, 0x48, !PT ;  /* 0x800000000b087812 */ /* 0x000fc800078e4808 */
[----:B------:R-:W-:Y:S01]  /*9170*/  LOP3.LUT R8, R8, 0x7f800000, RZ, 0xfc, !PT ;  /* 0x7f80000008087812 */ /* 0x000fe200078efcff */
[----:B------:R-:W-:Y:S06]  /*9180*/  BRA `(.L_x_26239) ;  /* 0x0000000000147947 */ /* 0x000fec0003800000 */
.L_x_26233:
[----:B------:R-:W-:Y:S01]  /*9190*/  LOP3.LUT R8, R11, 0x80000000, R8, 0x48, !PT ;  /* 0x800000000b087812 */ /* 0x000fe200078e4808 */
[----:B------:R-:W-:Y:S06]  /*91a0*/  BRA `(.L_x_26239) ;  /* 0x00000000000c7947 */ /* 0x000fec0003800000 */
.L_x_26232:
[----:B------:R-:W0:Y:S01]  /*91b0*/  MUFU.RSQ R8, -QNAN ;  /* 0xffc0000000087908 */ /* 0x000e220000001400 */
[----:B------:R-:W-:Y:S05]  /*91c0*/  BRA `(.L_x_26239) ;  /* 0x0000000000047947 */ /* 0x000fea0003800000 */
.L_x_26231:
[----:B------:R-:W-:-:S07]  /*91d0*/  FADD.FTZ R8, R8, R11 ;  /* 0x0000000b08087221 */ /* 0x000fce0000010000 */
.L_x_26239:
[----:B------:R-:W-:Y:S05]  /*91e0*/  BSYNC.RECONVERGENT B0 ;  /* 0x0000000000007941 */ /* 0x000fea0003800200 */
.L_x_26229:
[----:B------:R-:W-:-:S04]  /*91f0*/  HFMA2 R35, -RZ, RZ, 0, 0 ;  /* 0x00000000ff237431 */ /* 0x000fc800000001ff */
[----:B0-----:R-:W-:Y:S05]  /*9200*/  RET.REL.NODEC R34 `(_Z15SoftmaxWarpImplI22BroadcastScaleMaskLoadIffbLm2EiE11DirectStoreIffEfLi2ELi26ELi32ELi1ELb1EL9Algorithm0EEvT_T0_ll) ;  /* 0xffffff6c227c7950 */ /* 0x001fea0003c3ffff */
.L_x_26240:
        /* <DEDUP_REMOVED lines=15> */
.L_x_37795:


//--------------------- .text._Z15SoftmaxWarpImplI22BroadcastScaleMaskLoadIffbLm2EiE11DirectStoreIffEfLi2ELi26ELi32ELi1ELb0EL9Algorithm0EEvT_T0_ll --------------------------
	.section	.text._Z15SoftmaxWarpImplI22BroadcastScaleMaskLoadIffbLm2EiE11DirectStoreIffEfLi2ELi26ELi32ELi1ELb0EL9Algorithm0EEvT_T0_ll,"ax",@progbits
	.align	128
        .global         _Z15SoftmaxWarpImplI22BroadcastScaleMaskLoadIffbLm2EiE11DirectStoreIffEfLi2ELi26ELi32ELi1ELb0EL9Algorithm0EEvT_T0_ll
        .type           _Z15SoftmaxWarpImplI22BroadcastScaleMaskLoadIffbLm2EiE11DirectStoreIffEfLi2ELi26ELi32ELi1ELb0EL9Algorithm0EEvT_T0_ll,@function
        .size           _Z15SoftmaxWarpImplI22BroadcastScaleMaskLoadIffbLm2EiE11DirectStoreIffEfLi2ELi26ELi32ELi1ELb0EL9Algorithm0EEvT_T0_ll,(.L_x_37796 - _Z15SoftmaxWarpImplI22BroadcastScaleMaskLoadIffbLm2EiE11DirectStoreIffEfLi2ELi26ELi32ELi1ELb0EL9Algorithm0EEvT_T0_ll)
        .other          _Z15SoftmaxWarpImplI22BroadcastScaleMaskLoadIffbLm2EiE11DirectStoreIffEfLi2ELi26ELi32ELi1ELb0EL9Algorithm0EEvT_T0_ll,@"STO_CUDA_ENTRY STV_DEFAULT"
_Z15SoftmaxWarpImplI22BroadcastScaleMaskLoadIffbLm2EiE11DirectStoreIffEfLi2ELi26ELi32ELi1ELb0EL9Algorithm0EEvT_T0_ll:
.text._Z15SoftmaxWarpImplI22BroadcastScaleMaskLoadIffbLm2EiE11DirectStoreIffEfLi2ELi26ELi32ELi1ELb0EL9Algorithm0EEvT_T0_ll:
        /* <DEDUP_REMOVED lines=26> */
.L_x_26241:
        /* <DEDUP_REMOVED lines=12> */
.L_x_26295:
[----:B------:R-:W-:Y:S01]  /*0260*/  IABS R0, UR45 ;  /* 0x0000002d00007c13 */ /* 0x000fe20008000000 */
[----:B------:R-:W-:Y:S01]  /*0270*/  IMAD R34, R39, UR44, R34 ;  /* 0x0000002c27227c24 */ /* 0x000fe2000f8e0222 */
[----:B------:R-:W-:Y:S01]  /*0280*/  UMOV UR4, URZ ;  /* 0x000000ff00047c82 */ /* 0x000fe20008000000 */
[----:B0-----:R-:W0:Y:S01]  /*0290*/  LDC.64 R14, c[0x0][0x390] ;  /* 0x0000e400ff0e7b82 */ /* 0x001e220000000a00 */
[----:B------:R-:W-:Y:S01]  /*02a0*/  R2UR UR7, R0 ;  /* 0x00000000000772ca */ /* 0x000fe200000e0000 */
[C---:B------:R-:W-:Y:S01]  /*02b0*/  VIADD R5, R34.reuse, 0x40 ;  /* 0x0000004022057836 */ /* 0x040fe20000000000 */
[----:B------:R-:W-:Y:S02]  /*02c0*/  IABS R3, R34 ;  /* 0x0000002200037213 */ /* 0x000fe40000000000 */
[----:B------:R-:W-:Y:S02]  /*02d0*/  IADD3 R4, PT, PT, R34, 0x80, RZ ;  /* 0x0000008022047810 */ /* 0x000fe40007ffe0ff */
[----:B------:R-:W-:-:S02]  /*02e0*/  IABS R7, R5 ;  /* 0x0000000500077213 */ /* 0x000fc40000000000 */
[C---:B-1----:R-:W-:Y:S02]  /*02f0*/  R2UR UR8, R32.reuse ;  /* 0x00000000200872ca */ /* 0x042fe400000e0000 */
[C---:B------:R-:W-:Y:S02]  /*0300*/  R2UR UR9, R33.reuse ;  /* 0x00000000210972ca */ /* 0x040fe400000e0000 */
[----:B------:R-:W-:Y:S01]  /*0310*/  R2UR UR10, R32 ;  /* 0x00000000200a72ca */ /* 0x000fe200000e0000 */
[----:B------:R-:W1:Y:S01]  /*0320*/  I2F.RP R0, UR7 ;  /* 0x0000000700007d06 */ /* 0x000e620008209400 */
[----:B------:R-:W-:-:S07]  /*0330*/  R2UR UR11, R33 ;  /* 0x00000000210b72ca */ /* 0x000fce00000e0000 */
[----:B-1----:R-:W1:Y:S02]  /*0340*/  MUFU.RCP R0, R0 ;  /* 0x0000000000007308 */ /* 0x002e640000001000 */
[----:B-1----:R-:W-:Y:S02]  /*0350*/  IADD3 R2, PT, PT, R0, 0xffffffe, RZ ;  /* 0x0ffffffe00027810 */ /* 0x002fe40007ffe0ff */
[----:B------:R-:W-:-:S04]  /*0360*/  IADD3 R0, PT, PT, R34, 0xc0, RZ ;  /* 0x000000c022007810 */ /* 0x000fc80007ffe0ff */
[----:B------:R-:W1:Y:S01]  /*0370*/  F2I.FTZ.U32.TRUNC.NTZ R2, R2 ;  /* 0x0000000200027305 */ /* 0x000e62000021f000 */
[----:B------:R-:W-:Y:S02]  /*0380*/  IABS R9, R0 ;  /* 0x0000000000097213 */ /* 0x000fe40000000000 */
[----:B-1----:R-:W-:-:S13]  /*0390*/  R2UR UR5, R2 ;  /* 0x00000000020572ca */ /* 0x002fda00000e0000 */
[----:B------:R-:W-:-:S04]  /*03a0*/  UIADD3 UR6, UPT, UPT, URZ, -UR5, URZ ;  /* 0x80000005ff067290 */ /* 0x000fc8000fffe0ff */
[----:B------:R-:W-:-:S04]  /*03b0*/  UIMAD UR6, UR6, UR7, URZ ;  /* 0x00000007060672a4 */ /* 0x000fc8000f8e02ff */
[----:B------:R-:W-:-:S06]  /*03c0*/  UIMAD.WIDE.U32 UR4, UR5, UR6, UR4 ;  /* 0x00000006050472a5 */ /* 0x000fcc000f8e0004 */
[----:B------:R-:W-:-:S04]  /*03d0*/  IMAD.HI.U32 R2, R3, UR5, RZ ;  /* 0x0000000503027c27 */ /* 0x000fc8000f8e00ff */
[----:B------:R-:W-:Y:S01]  /*03e0*/  IMAD.HI.U32 R6, R7, UR5, RZ ;  /* 0x0000000507067c27 */ /* 0x000fe2000f8e00ff */
[----:B------:R-:W-:-:S04]  /*03f0*/  IADD3 R8, PT, PT, -R2, RZ, RZ ;  /* 0x000000ff02087210 */ /* 0x000fc80007ffe1ff */
[----:B------:R-:W-:Y:S01]  /*0400*/  IADD3 R10, PT, PT, -R6, RZ, RZ ;  /* 0x000000ff060a7210 */ /* 0x000fe20007ffe1ff */
[----:B------:R-:W-:Y:S01]  /*0410*/  IMAD R3, R8, UR7, R3 ;  /* 0x0000000708037c24 */ /* 0x000fe2000f8e0203 */
[----:B------:R-:W-:-:S03]  /*0420*/  IABS R8, R4 ;  /* 0x0000000400087213 */ /* 0x000fc60000000000 */
[----:B------:R-:W-:Y:S01]  /*0430*/  IMAD R7, R10, UR7, R7 ;  /* 0x000000070a077c24 */ /* 0x000fe2000f8e0207 */
[----:B------:R-:W-:Y:S01]  /*0440*/  MOV R10, R9 ;  /* 0x00000009000a7202 */ /* 0x000fe20000000f00 */
[----:B------:R-:W-:Y:S01]  /*0450*/  IMAD.HI.U32 R12, R8, UR5, RZ ;  /* 0x00000005080c7c27 */ /* 0x000fe2000f8e00ff */
[----:B------:R-:W-:Y:S02]  /*0460*/  ISETP.LT.U32.AND P0, PT, R3, UR7, PT ;  /* 0x0000000703007c0c */ /* 0x000fe4000bf01070 */
[----:B------:R-:W-:Y:S01]  /*0470*/  ISETP.LT.U32.AND P4, PT, R7, UR7, PT ;  /* 0x0000000707007c0c */ /* 0x000fe2000bf81070 */
[----:B------:R-:W-:-:S04]  /*0480*/  IMAD.HI.U32 R13, R10, UR5, RZ ;  /* 0x000000050a0d7c27 */ /* 0x000fc8000f8e00ff */
[----:B------:R-:W-:Y:S01]  /*0490*/  IMAD.MOV R9, RZ, RZ, -R12 ;  /* 0x000000ffff097224 */ /* 0x000fe200078e0a0c */
[----:B------:R-:W-:-:S03]  /*04a0*/  IADD3 R11, PT, PT, -R13, RZ, RZ ;  /* 0x000000ff0d0b7210 */ /* 0x000fc60007ffe1ff */
[----:B------:R-:W-:Y:S02]  /*04b0*/  IMAD R8, R9, UR7, R8 ;  /* 0x0000000709087c24 */ /* 0x000fe4000f8e0208 */
[----:B------:R-:W-:Y:S01]  /*04c0*/  @!P0 IADD3 R3, PT, PT, R3, -UR7, RZ ;  /* 0x8000000703038c10 */ /* 0x000fe2000fffe0ff */
[----:B------:R-:W-:Y:S01]  /*04d0*/  IMAD R9, R11, UR7, R10 ;  /* 0x000000070b097c24 */ /* 0x000fe2000f8e020a */
[----:B------:R-:W-:Y:S01]  /*04e0*/  @!P4 IADD3 R7, PT, PT, R7, -UR7, RZ ;  /* 0x800000070707cc10 */ /* 0x000fe2000fffe0ff */
[----:B------:R-:W1:Y:S01]  /*04f0*/  LDC.64 R10, c[0x0][0x398] ;  /* 0x0000e600ff0a7b82 */ /* 0x000e620000000a00 */
[----:B------:R-:W-:Y:S02]  /*0500*/  ISETP.GE.U32.AND P6, PT, R3, UR7, PT ;  /* 0x0000000703007c0c */ /* 0x000fe4000bfc6070 */
[----:B------:R-:W-:Y:S02]  /*0510*/  ISETP.LT.U32.AND P3, PT, R9, UR7, PT ;  /* 0x0000000709007c0c */ /* 0x000fe4000bf61070 */
[----:B------:R-:W-:-:S02]  /*0520*/  LOP3.LUT R3, R34, UR45, RZ, 0x3c, !PT ;  /* 0x0000002d22037c12 */ /* 0x000fc4000f8e3cff */
[----:B------:R-:W-:Y:S02]  /*0530*/  ISETP.GE.U32.AND P5, PT, R7, UR7, PT ;  /* 0x0000000707007c0c */ /* 0x000fe4000bfa6070 */
[----:B------:R-:W-:Y:S02]  /*0540*/  ISETP.GE.AND P2, PT, R3, RZ, PT ;  /* 0x000000ff0300720c */ /* 0x000fe40003f46270 */
[----:B------:R-:W-:Y:S02]  /*0550*/  LOP3.LUT R7, R5, UR45, RZ, 0x3c, !PT ;  /* 0x0000002d05077c12 */ /* 0x000fe4000f8e3cff */
[----:B------:R-:W-:Y:S02]  /*0560*/  ISETP.LT.U32.AND P1, PT, R8, UR7, PT ;  /* 0x0000000708007c0c */ /* 0x000fe4000bf21070 */
[----:B------:R-:W-:Y:S02]  /*0570*/  @!P0 IADD3 R2, PT, PT, R2, 0x1, RZ ;  /* 0x0000000102028810 */ /* 0x000fe40007ffe0ff */
[----:B------:R-:W-:-:S02]  /*0580*/  ISETP.GE.AND P0, PT, R7, RZ, PT ;  /* 0x000000ff0700720c */ /* 0x000fc40003f06270 */
[----:B------:R-:W-:Y:S01]  /*0590*/  @!P4 IADD3 R6, PT, PT, R6, 0x1, RZ ;  /* 0x000000010606c810 */ /* 0x000fe20007ffe0ff */
[----:B------:R-:W-:Y:S01]  /*05a0*/  @P6 VIADD R2, R2, 0x1 ;  /* 0x0000000102026836 */ /* 0x000fe20000000000 */
[----:B------:R-:W-:Y:S02]  /*05b0*/  @!P3 IADD3 R9, PT, PT, R9, -UR7, RZ ;  /* 0x800000070909bc10 */ /* 0x000fe4000fffe0ff */
[----:B------:R-:W-:Y:S02]  /*05c0*/  @P5 IADD3 R6, PT, PT, R6, 0x1, RZ ;  /* 0x0000000106065810 */ /* 0x000fe40007ffe0ff */
[----:B------:R-:W-:Y:S01]  /*05d0*/  ISETP.GE.U32.AND P5, PT, R9, UR7, PT ;  /* 0x0000000709007c0c */ /* 0x000fe2000bfa6070 */
[----:B------:R-:W-:Y:S01]  /*05e0*/  @!P1 VIADD R12, R12, 0x1 ;  /* 0x000000010c0c9836 */ /* 0x000fe20000000000 */
[----:B------:R-:W-:Y:S02]  /*05f0*/  @!P2 IADD3 R2, PT, PT, -R2, RZ, RZ ;  /* 0x000000ff0202a210 */ /* 0x000fe40007ffe1ff */
[----:B------:R-:W-:-:S02]  /*0600*/  ISETP.NE.AND P2, PT, RZ, UR45, PT ;  /* 0x0000002dff007c0c */ /* 0x000fc4000bf45270 */
[----:B------:R-:W-:Y:S02]  /*0610*/  LOP3.LUT R9, RZ, UR45, RZ, 0x33, !PT ;  /* 0x0000002dff097c12 */ /* 0x000fe4000f8e33ff */
[----:B------:R-:W-:Y:S02]  /*0620*/  @!P1 IADD3 R8, PT, PT, R8, -UR7, RZ ;  /* 0x8000000708089c10 */ /* 0x000fe4000fffe0ff */
[----:B------:R-:W-:Y:S02]  /*0630*/  LOP3.LUT R3, R4, UR45, RZ, 0x3c, !PT ;  /* 0x0000002d04037c12 */ /* 0x000fe4000f8e3cff */
[----:B------:R-:W-:Y:S02]  /*0640*/  SEL R2, R9, R2, !P2 ;  /* 0x0000000209027207 */ /* 0x000fe40005000000 */
[----:B------:R-:W-:Y:S02]  /*0650*/  @!P0 IADD3 R6, PT, PT, -R6, RZ, RZ ;  /* 0x000000ff06068210 */ /* 0x000fe40007ffe1ff */
[----:B------:R-:W-:-:S02]  /*0660*/  ISETP.GE.U32.AND P6, PT, R8, UR7, PT ;  /* 0x0000000708007c0c */ /* 0x000fc4000bfc6070 */
[----:B0-----:R-:W-:Y:S02]  /*0670*/  ISETP.NE.U32.AND P0, PT, R14, 0x1, PT ;  /* 0x000000010e00780c */ /* 0x001fe40003f05070 */
[----:B------:R-:W-:Y:S02]  /*0680*/  ISETP.GE.AND P4, PT, R3, RZ, PT ;  /* 0x000000ff0300720c */ /* 0x000fe40003f86270 */
[----:B------:R-:W-:Y:S02]  /*0690*/  IADD3 R3, PT, PT, -R2, RZ, RZ ;  /* 0x000000ff02037210 */ /* 0x000fe40007ffe1ff */
[----:B------:R-:W-:Y:S02]  /*06a0*/  SEL R8, R9, R6, !P2 ;  /* 0x0000000609087207 */ /* 0x000fe40005000000 */
[----:B-1----:R-:W-:Y:S01]  /*06b0*/  ISETP.NE.U32.AND P1, PT, R10, 0x1, PT ;  /* 0x000000010a00780c */ /* 0x002fe20003f25070 */
[----:B------:R-:W-:Y:S01]  /*06c0*/  IMAD R3, R3, UR45, R34 ;  /* 0x0000002d03037c24 */ /* 0x000fe2000f8e0222 */
[----:B------:R-:W-:Y:S01]  /*06d0*/  ISETP.NE.AND.EX P0, PT, R15, RZ, PT, P0 ;  /* 0x000000ff0f00720c */ /* 0x000fe20003f05300 */
[----:B------:R-:W0:Y:S01]  /*06e0*/  LDC.64 R6, c[0x0][0x388] ;  /* 0x0000e200ff067b82 */ /* 0x000e220000000a00 */
[----:B------:R-:W-:-:S02]  /*06f0*/  IADD3 R10, PT, PT, -R8, RZ, RZ ;  /* 0x000000ff080a7210 */ /* 0x000fc40007ffe1ff */
[----:B------:R-:W-:Y:S02]  /*0700*/  ISETP.NE.AND.EX P1, PT, R11, RZ, PT, P1 ;  /* 0x000000ff0b00720c */ /* 0x000fe40003f25310 */
[----:B------:R-:W-:Y:S01]  /*0710*/  SEL R2, R2, RZ, P0 ;  /* 0x000000ff02027207 */ /* 0x000fe20000000000 */
[----:B------:R-:W-:Y:S01]  /*0720*/  IMAD R10, R10, UR45, R5 ;  /* 0x0000002d0a0a7c24 */ /* 0x000fe2000f8e0205 */
[----:B------:R-:W-:Y:S02]  /*0730*/  SEL R3, R3, RZ, P1 ;  /* 0x000000ff03037207 */ /* 0x000fe40000800000 */
[----:B------:R-:W-:Y:S01]  /*0740*/  LOP3.LUT R11, R0, UR45, RZ, 0x3c, !PT ;  /* 0x0000002d000b7c12 */ /* 0x000fe2000f8e3cff */
[----:B------:R-:W-:Y:S01]  /*0750*/  IMAD R2, R2, UR42, RZ ;  /* 0x0000002a02027c24 */ /* 0x000fe2000f8e02ff */
[----:B------:R-:W-:Y:S02]  /*0760*/  @P6 IADD3 R12, PT, PT, R12, 0x1, RZ ;  /* 0x000000010c0c6810 */ /* 0x000fe40007ffe0ff */
[----:B------:R-:W-:Y:S01]  /*0770*/  SEL R8, R8, RZ, P0 ;  /* 0x000000ff08087207 */ /* 0x000fe20000000000 */
[----:B------:R-:W-:Y:S01]  /*0780*/  IMAD R2, R3, UR43, R2 ;  /* 0x0000002b03027c24 */ /* 0x000fe2000f8e0202 */
[----:B------:R-:W-:Y:S01]  /*0790*/  ISETP.GE.AND P6, PT, R11, RZ, PT ;  /* 0x000000ff0b00720c */ /* 0x000fe20003fc6270 */
[----:B------:R-:W-:Y:S01]  /*07a0*/  @!P4 IMAD.MOV R12, RZ, RZ, -R12 ;  /* 0x000000ffff0cc224 */ /* 0x000fe200078e0a0c */
[----:B------:R-:W-:Y:S01]  /*07b0*/  SEL R10, R10, RZ, P1 ;  /* 0x000000ff0a0a7207 */ /* 0x000fe20000800000 */
[----:B------:R-:W-:Y:S01]  /*07c0*/  IMAD R11, R8, UR42, RZ ;  /* 0x0000002a080b7c24 */ /* 0x000fe2000f8e02ff */
[----:B------:R-:W-:-:S02]  /*07d0*/  @!P3 IADD3 R13, PT, PT, R13, 0x1, RZ ;  /* 0x000000010d0db810 */ /* 0x000fc40007ffe0ff */
[----:B------:R-:W-:Y:S01]  /*07e0*/  LEA.HI R2, R2, R2, RZ, 0x1 ;  /* 0x0000000202027211 */ /* 0x000fe200078f08ff */
[----:B------:R-:W-:Y:S01]  /*07f0*/  IMAD R10, R10, UR43, R11 ;  /* 0x0000002b0a0a7c24 */ /* 0x000fe2000f8e020b */
[----:B------:R-:W-:Y:S02]  /*0800*/  SEL R12, R9, R12, !P2 ;  /* 0x0000000c090c7207 */ /* 0x000fe40005000000 */
[----:B------:R-:W-:Y:S02]  /*0810*/  @P5 IADD3 R13, PT, PT, R13, 0x1, RZ ;  /* 0x000000010d0d5810 */ /* 0x000fe40007ffe0ff */
[----:B------:R-:W-:Y:S02]  /*0820*/  SHF.R.S32.HI R11, RZ, 0x1, R2 ;  /* 0x00000001ff0b7819 */ /* 0x000fe40000011402 */
[----:B------:R-:W-:Y:S02]  /*0830*/  LEA.HI R2, R10, R10, RZ, 0x1 ;  /* 0x0000000a0a027211 */ /* 0x000fe400078f08ff */
[----:B------:R-:W-:Y:S01]  /*0840*/  IADD3 R3, PT, PT, -R12, RZ, RZ ;  /* 0x000000ff0c037210 */ /* 0x000fe20007ffe1ff */
[----:B0-----:R-:W-:Y:S01]  /*0850*/  IMAD.WIDE R10, R11, 0x2, R6 ;  /* 0x000000020b0a7825 */ /* 0x001fe200078e0206 */
[----:B------:R-:W-:-:S02]  /*0860*/  @!P6 IADD3 R13, PT, PT, -R13, RZ, RZ ;  /* 0x000000ff0d0de210 */ /* 0x000fc40007ffe1ff */
[----:B------:R-:W-:Y:S01]  /*0870*/  SHF.R.S32.HI R23, RZ, 0x1, R2 ;  /* 0x00000001ff177819 */ /* 0x000fe20000011402 */
[----:B------:R-:W-:Y:S01]  /*0880*/  IMAD R2, R3, UR45, R4 ;  /* 0x0000002d03027c24 */ /* 0x000fe2000f8e0204 */
[----:B------:R-:W-:Y:S01]  /*0890*/  SEL R12, R12, RZ, P0 ;  /* 0x000000ff0c0c7207 */ /* 0x000fe20000000000 */
[----:B------:R0:W2:Y:S01]  /*08a0*/  LDG.E.U16 R10, desc[UR8][R10.64] ;  /* 0x000000080a0a7981 */ /* 0x0000a2000c1e1500 */
[----:B------:R-:W-:Y:S02]  /*08b0*/  SEL R13, R9, R13, !P2 ;  /* 0x0000000d090d7207 */ /* 0x000fe40005000000 */
[----:B------:R-:W-:Y:S01]  /*08c0*/  SEL R2, R2, RZ, P1 ;  /* 0x000000ff02027207 */ /* 0x000fe20000800000 */
[----:B------:R-:W-:Y:S01]  /*08d0*/  IMAD R3, R12, UR42, RZ ;  /* 0x0000002a0c037c24 */ /* 0x000fe2000f8e02ff */
[----:B------:R-:W-:Y:S01]  /*08e0*/  IADD3 R15, PT, PT, -R13, RZ, RZ ;  /* 0x000000ff0d0f7210 */ /* 0x000fe20007ffe1ff */
[----:B------:R-:W-:Y:S01]  /*08f0*/  IMAD.WIDE R22, R23, 0x2, R6 ;  /* 0x0000000217167825 */ /* 0x000fe200078e0206 */
[----:B------:R-:W-:-:S03]  /*0900*/  SEL R13, R13, RZ, P0 ;  /* 0x000000ff0d0d7207 */ /* 0x000fc60000000000 */
[----:B------:R-:W-:Y:S02]  /*0910*/  IMAD R2, R2, UR43, R3 ;  /* 0x0000002b02027c24 */ /* 0x000fe4000f8e0203 */
[----:B------:R-:W-:Y:S01]  /*0920*/  IMAD R3, R15, UR45, R0 ;  /* 0x0000002d0f037c24 */ /* 0x000fe2000f8e0200 */
[----:B------:R-:W3:Y:S01]  /*0930*/  LDG.E.U16 R22, desc[UR10][R22.64] ;  /* 0x0000000a16167981 */ /* 0x000ee2000c1e1500 */
[----:B------:R-:W-:-:S03]  /*0940*/  IMAD R13, R13, UR42, RZ ;  /* 0x0000002a0d0d7c24 */ /* 0x000fc6000f8e02ff */
[----:B------:R-:W-:Y:S02]  /*0950*/  SEL R8, R3, RZ, P1 ;  /* 0x000000ff03087207 */ /* 0x000fe40000800000 */
[----:B------:R-:W-:-:S03]  /*0960*/  LEA.HI R2, R2, R2, RZ, 0x1 ;  /* 0x0000000202027211 */ /* 0x000fc600078f08ff */
[----:B------:R-:W-:Y:S01]  /*0970*/  IMAD R8, R8, UR43, R13 ;  /* 0x0000002b08087c24 */ /* 0x000fe2000f8e020d */
[----:B------:R-:W-:-:S04]  /*0980*/  SHF.R.S32.HI R3, RZ, 0x1, R2 ;  /* 0x00000001ff037819 */ /* 0x000fc80000011402 */
[----:B------:R-:W-:Y:S01]  /*0990*/  LEA.HI R8, R8, R8, RZ, 0x1 ;  /* 0x0000000808087211 */ /* 0x000fe200078f08ff */
[----:B------:R-:W-:-:S03]  /*09a0*/  IMAD.WIDE R2, R3, 0x2, R6 ;  /* 0x0000000203027825 */ /* 0x000fc600078e0206 */
[----:B------:R-:W-:Y:S02]  /*09b0*/  SHF.R.S32.HI R13, RZ, 0x1, R8 ;  /* 0x00000001ff0d7819 */ /* 0x000fe40000011408 */
[----:B------:R1:W4:Y:S03]  /*09c0*/  LDG.E.U16 R27, desc[UR8][R2.64] ;  /* 0x00000008021b7981 */ /* 0x000326000c1e1500 */
[----:B------:R-:W-:-:S05]  /*09d0*/  IMAD.WIDE R12, R13, 0x2, R6 ;  /* 0x000000020d0c7825 */ /* 0x000fca00078e0206 */
[----:B------:R5:W4:Y:S01]  /*09e0*/  LDG.E.U16 R17, desc[UR10][R12.64] ;  /* 0x0000000a0c117981 */ /* 0x000b22000c1e1500 */
[----:B------:R-:W-:-:S04]  /*09f0*/  IADD3 R36, PT, PT, R34, 0x100, RZ ;  /* 0x0000010022247810 */ /* 0x000fc80007ffe0ff */
[----:B0-----:R-:W-:Y:S02]  /*0a00*/  IABS R11, R36 ;  /* 0x00000024000b7213 */ /* 0x001fe40000000000 */
[----:B------:R-:W-:-:S03]  /*0a10*/  IADD3 R35, PT, PT, R34, 0x140, RZ ;  /* 0x0000014022237810 */ /* 0x000fc60007ffe0ff */
[----:B------:R-:W-:Y:S01]  /*0a20*/  IMAD.HI.U32 R8, R11, UR5, RZ ;  /* 0x000000050b087c27 */ /* 0x000fe2000f8e00ff */
[----:B------:R-:W-:-:S03]  /*0a30*/  IABS R15, R35 ;  /* 0x00000023000f7213 */ /* 0x000fc60000000000 */
[----:B------:R-:W-:-:S04]  /*0a40*/  IMAD.MOV R14, RZ, RZ, -R8 ;  /* 0x000000ffff0e7224 */ /* 0x000fc800078e0a08 */
[----:B-1----:R-:W-:Y:S01]  /*0a50*/  IMAD R2, R14, UR7, R11 ;  /* 0x000000070e027c24 */ /* 0x002fe2000f8e020b */
[----:B------:R-:W-:-:S04]  /*0a60*/  MOV R11, R15 ;  /* 0x0000000f000b7202 */ /* 0x000fc80000000f00 */
[----:B------:R-:W-:Y:S01]  /*0a70*/  ISETP.LT.U32.AND P5, PT, R2, UR7, PT ;  /* 0x0000000702007c0c */ /* 0x000fe2000bfa1070 */
[----:B------:R-:W-:Y:S01]  /*0a80*/  IMAD.HI.U32 R3, R11, UR5, RZ ;  /* 0x000000050b037c27 */ /* 0x000fe2000f8e00ff */
[----:B------:R-:W-:-:S04]  /*0a90*/  IADD3 R24, PT, PT, R34, 0x180, RZ ;  /* 0x0000018022187810 */ /* 0x000fc80007ffe0ff */
[----:B-----5:R-:W-:Y:S02]  /*0aa0*/  IADD3 R12, PT, PT, -R3, RZ, RZ ;  /* 0x000000ff030c7210 */ /* 0x020fe40007ffe1ff */
[----:B------:R-:W-:-:S03]  /*0ab0*/  IABS R13, R24 ;  /* 0x00000018000d7213 */ /* 0x000fc60000000000 */
[----:B------:R-:W-:Y:S02]  /*0ac0*/  IMAD R11, R12, UR7, R11 ;  /* 0x000000070c0b7c24 */ /* 0x000fe4000f8e020b */
[----:B------:R-:W-:Y:S01]  /*0ad0*/  @!P5 IADD3 R2, PT, PT, R2, -UR7, RZ ;  /* 0x800000070202dc10 */ /* 0x000fe2000fffe0ff */
[----:B------:R-:W-:Y:S01]  /*0ae0*/  IMAD.HI.U32 R12, R13, UR5, RZ ;  /* 0x000000050d0c7c27 */ /* 0x000fe2000f8e00ff */
[----:B------:R-:W-:Y:S02]  /*0af0*/  IADD3 R23, PT, PT, R34, 0x1c0, RZ ;  /* 0x000001c022177810 */ /* 0x000fe40007ffe0ff */
[----:B------:R-:W-:Y:S02]  /*0b00*/  ISETP.GE.U32.AND P3, PT, R2, UR7, PT ;  /* 0x0000000702007c0c */ /* 0x000fe4000bf66070 */
[----:B------:R-:W-:Y:S01]  /*0b10*/  ISETP.LT.U32.AND P6, PT, R11, UR7, PT ;  /* 0x000000070b007c0c */ /* 0x000fe2000bfc1070 */
[----:B------:R-:W-:Y:S01]  /*0b20*/  IMAD.MOV R2, RZ, RZ, -R12 ;  /* 0x000000ffff027224 */ /* 0x000fe200078e0a0c */
[----:B------:R-:W-:-:S02]  /*0b30*/  IABS R14, R23 ;  /* 0x00000017000e7213 */ /* 0x000fc40000000000 */
[----:B------:R-:W-:Y:S01]  /*0b40*/  LOP3.LUT R18, R36, UR45, RZ, 0x3c, !PT ;  /* 0x0000002d24127c12 */ /* 0x000fe2000f8e3cff */
[----:B------:R-:W-:Y:S01]  /*0b50*/  IMAD R2, R2, UR7, R13 ;  /* 0x0000000702027c24 */ /* 0x000fe2000f8e020d */
[----:B------:R-:W-:Y:S01]  /*0b60*/  @!P5 IADD3 R8, PT, PT, R8, 0x1, RZ ;  /* 0x000000010808d810 */ /* 0x000fe20007ffe0ff */
[----:B------:R-:W-:Y:S01]  /*0b70*/  IMAD.HI.U32 R16, R14, UR5, RZ ;  /* 0x000000050e107c27 */ /* 0x000fe2000f8e00ff */
[----:B------:R-:W-:Y:S02]  /*0b80*/  IADD3 R19, PT, PT, R34, 0x200, RZ ;  /* 0x0000020022137810 */ /* 0x000fe40007ffe0ff */
[----:B------:R-:W-:Y:S02]  /*0b90*/  ISETP.GE.AND P4, PT, R18, RZ, PT ;  /* 0x000000ff1200720c */ /* 0x000fe40003f86270 */
[----:B------:R-:W-:Y:S02]  /*0ba0*/  @P3 IADD3 R8, PT, PT, R8, 0x1, RZ ;  /* 0x0000000108083810 */ /* 0x000fe40007ffe0ff */
[----:B------:R-:W-:-:S02]  /*0bb0*/  @!P6 IADD3 R11, PT, PT, R11, -UR7, RZ ;  /* 0x800000070b0bec10 */ /* 0x000fc4000fffe0ff */
[----:B------:R-:W-:Y:S02]  /*0bc0*/  ISETP.LT.U32.AND P3, PT, R2, UR7, PT ;  /* 0x0000000702007c0c */ /* 0x000fe4000bf61070 */
[----:B------:R-:W-:Y:S02]  /*0bd0*/  IADD3 R15, PT, PT, -R16, RZ, RZ ;  /* 0x000000ff100f7210 */ /* 0x000fe40007ffe1ff */
[----:B------:R-:W-:Y:S02]  /*0be0*/  IABS R18, R19 ;  /* 0x0000001300127213 */ /* 0x000fe40000000000 */
[----:B------:R-:W-:Y:S01]  /*0bf0*/  ISETP.GE.U32.AND P5, PT, R11, UR7, PT ;  /* 0x000000070b007c0c */ /* 0x000fe2000bfa6070 */
[----:B------:R-:W-:Y:S01]  /*0c00*/  IMAD R13, R15, UR7, R14 ;  /* 0x000000070f0d7c24 */ /* 0x000fe2000f8e020e */
[----:B------:R-:W-:Y:S01]  /*0c10*/  MOV R14, R8 ;  /* 0x00000008000e7202 */ /* 0x000fe20000000f00 */
[----:B------:R-:W-:Y:S01]  /*0c20*/  IMAD.MOV.U32 R15, RZ, RZ, R18 ;  /* 0x000000ffff0f7224 */ /* 0x000fe200078e0012 */
[----:B------:R-:W-:-:S02]  /*0c30*/  LOP3.LUT R11, R35, UR45, RZ, 0x3c, !PT ;  /* 0x0000002d230b7c12 */ /* 0x000fc4000f8e3cff */
[----:B------:R-:W-:Y:S01]  /*0c40*/  @!P4 IADD3 R14, PT, PT, -R14, RZ, RZ ;  /* 0x000000ff0e0ec210 */ /* 0x000fe20007ffe1ff */
[----:B------:R-:W-:Y:S01]  /*0c50*/  IMAD.HI.U32 R8, R15, UR5, RZ ;  /* 0x000000050f087c27 */ /* 0x000fe2000f8e00ff */
[----:B------:R-:W-:Y:S02]  /*0c60*/  @!P6 IADD3 R3, PT, PT, R3, 0x1, RZ ;  /* 0x000000010303e810 */ /* 0x000fe40007ffe0ff */
[----:B------:R-:W-:Y:S01]  /*0c70*/  ISETP.LT.U32.AND P4, PT, R13, UR7, PT ;  /* 0x000000070d007c0c */ /* 0x000fe2000bf81070 */
[----:B------:R-:W-:Y:S01]  /*0c80*/  @!P3 VIADD R2, R2, -UR7 ;  /* 0x800000070202bc36 */ /* 0x000fe20008000000 */
[----:B------:R-:W-:Y:S02]  /*0c90*/  ISETP.GE.AND P6, PT, R11, RZ, PT ;  /* 0x000000ff0b00720c */ /* 0x000fe40003fc6270 */
[----:B------:R-:W-:Y:S02]  /*0ca0*/  IADD3 R18, PT, PT, -R8, RZ, RZ ;  /* 0x000000ff08127210 */ /* 0x000fe40007ffe1ff */
[----:B------:R-:W-:-:S02]  /*0cb0*/  @P5 IADD3 R3, PT, PT, R3, 0x1, RZ ;  /* 0x0000000103035810 */ /* 0x000fc40007ffe0ff */
[----:B------:R-:W-:Y:S02]  /*0cc0*/  IADD3 R11, PT, PT, R34, 0x240, RZ ;  /* 0x00000240220b7810 */ /* 0x000fe40007ffe0ff */
[----:B------:R-:W-:Y:S01]  /*0cd0*/  ISETP.GE.U32.AND P5, PT, R2, UR7, PT ;  /* 0x0000000702007c0c */ /* 0x000fe2000bfa6070 */
[----:B------:R-:W-:Y:S01]  /*0ce0*/  IMAD R15, R18, UR7, R15 ;  /* 0x00000007120f7c24 */ /* 0x000fe2000f8e020f */
[----:B------:R-:W-:Y:S02]  /*0cf0*/  IABS R18, R11 ;  /* 0x0000000b00127213 */ /* 0x000fe40000000000 */
[----:B------:R-:W-:Y:S01]  /*0d00*/  MOV R20, R3 ;  /* 0x0000000300147202 */ /* 0x000fe20000000f00 */
[----:B------:R-:W-:Y:S01]  /*0d10*/  @!P3 VIADD R12, R12, 0x1 ;  /* 0x000000010c0cb836 */ /* 0x000fe20000000000 */
[----:B------:R-:W-:Y:S02]  /*0d20*/  MOV R2, R18 ;  /* 0x0000001200027202 */ /* 0x000fe40000000f00 */
[----:B------:R-:W-:-:S02]  /*0d30*/  @!P4 IADD3 R13, PT, PT, R13, -UR7, RZ ;  /* 0x800000070d0dcc10 */ /* 0x000fc4000fffe0ff */
[----:B------:R-:W-:Y:S02]  /*0d40*/  @!P6 IADD3 R20, PT, PT, -R20, RZ, RZ ;  /* 0x000000ff1414e210 */ /* 0x000fe40007ffe1ff */
[----:B------:R-:W-:Y:S02]  /*0d50*/  ISETP.LT.U32.AND P6, PT, R15, UR7, PT ;  /* 0x000000070f007c0c */ /* 0x000fe4000bfc1070 */
[----:B------:R-:W-:Y:S01]  /*0d60*/  LOP3.LUT R3, R24, UR45, RZ, 0x3c, !PT ;  /* 0x0000002d18037c12 */ /* 0x000fe2000f8e3cff */
[----:B------:R-:W-:Y:S01]  /*0d70*/  IMAD.HI.U32 R26, R2, UR5, RZ ;  /* 0x00000005021a7c27 */ /* 0x000fe2000f8e00ff */
[----:B------:R-:W-:Y:S02]  /*0d80*/  ISETP.GE.U32.AND P3, PT, R13, UR7, PT ;  /* 0x000000070d007c0c */ /* 0x000fe4000bf66070 */
[----:B------:R-:W-:Y:S02]  /*0d90*/  LOP3.LUT R18, R23, UR45, RZ, 0x3c, !PT ;  /* 0x0000002d17127c12 */ /* 0x000fe4000f8e3cff */
[----:B------:R-:W-:-:S02]  /*0da0*/  @P5 IADD3 R12, PT, PT, R12, 0x1, RZ ;  /* 0x000000010c0c5810 */ /* 0x000fc40007ffe0ff */
[----:B------:R-:W-:Y:S02]  /*0db0*/  ISETP.GE.AND P5, PT, R3, RZ, PT ;  /* 0x000000ff0300720c */ /* 0x000fe40003fa6270 */
[----:B------:R-:W-:Y:S02]  /*0dc0*/  @!P4 IADD3 R16, PT, PT, R16, 0x1, RZ ;  /* 0x000000011010c810 */ /* 0x000fe40007ffe0ff */
[----:B------:R-:W-:Y:S02]  /*0dd0*/  ISETP.GE.AND P4, PT, R18, RZ, PT ;  /* 0x000000ff1200720c */ /* 0x000fe40003f86270 */
[----:B------:R-:W-:Y:S01]  /*0de0*/  IADD3 R13, PT, PT, -R26, RZ, RZ ;  /* 0x000000ff1a0d7210 */ /* 0x000fe20007ffe1ff */
[----:B------:R-:W-:Y:S01]  /*0df0*/  IMAD.MOV.U32 R30, RZ, RZ, R12 ;  /* 0x000000ffff1e7224 */ /* 0x000fe200078e000c */
[----:B------:R-:W-:-:S03]  /*0e00*/  @!P6 IADD3 R15, PT, PT, R15, -UR7, RZ ;  /* 0x800000070f0fec10 */ /* 0x000fc6000fffe0ff */
[----:B------:R-:W-:Y:S01]  /*0e10*/  IMAD R13, R13, UR7, R2 ;  /* 0x000000070d0d7c24 */ /* 0x000fe2000f8e0202 */
[----:B------:R-:W-:Y:S01]  /*0e20*/  @P3 IADD3 R16, PT, PT, R16, 0x1, RZ ;  /* 0x0000000110103810 */ /* 0x000fe20007ffe0ff */
[----:B------:R-:W0:Y:S01]  /*0e30*/  LDC.64 R2, c[0x0][0x380] ;  /* 0x0000e000ff027b82 */ /* 0x000e220000000a00 */
[----:B------:R-:W-:Y:S02]  /*0e40*/  ISETP.GE.U32.AND P3, PT, R15, UR7, PT ;  /* 0x000000070f007c0c */ /* 0x000fe4000bf66070 */
[----:B------:R-:W-:Y:S02]  /*0e50*/  LOP3.LUT R15, R19, UR45, RZ, 0x3c, !PT ;  /* 0x0000002d130f7c12 */ /* 0x000fe4000f8e3cff */
[----:B------:R-:W-:Y:S02]  /*0e60*/  @!P5 IADD3 R30, PT, PT, -R30, RZ, RZ ;  /* 0x000000ff1e1ed210 */ /* 0x000fe40007ffe1ff */
[----:B------:R-:W-:Y:S02]  /*0e70*/  ISETP.LT.U32.AND P5, PT, R13, UR7, PT ;  /* 0x000000070d007c0c */ /* 0x000fe4000bfa1070 */
[----:B------:R-:W-:-:S02]  /*0e80*/  @!P4 IADD3 R16, PT, PT, -R16, RZ, RZ ;  /* 0x000000ff1010c210 */ /* 0x000fc40007ffe1ff */
[----:B------:R-:W-:Y:S02]  /*0e90*/  ISETP.GE.AND P4, PT, R15, RZ, PT ;  /* 0x000000ff0f00720c */ /* 0x000fe40003f86270 */
[----:B------:R-:W-:-:S04]  /*0ea0*/  @!P6 IADD3 R8, PT, PT, R8, 0x1, RZ ;  /* 0x000000010808e810 */ /* 0x000fc80007ffe0ff */
[----:B------:R-:W-:-:S03]  /*0eb0*/  @P3 IADD3 R8, PT, PT, R8, 0x1, RZ ;  /* 0x0000000108083810 */ /* 0x000fc60007ffe0ff */
[----:B------:R-:W-:-:S04]  /*0ec0*/  @!P5 IADD3 R13, PT, PT, R13, -UR7, RZ ;  /* 0x800000070d0ddc10 */ /* 0x000fc8000fffe0ff */
[----:B------:R-:W-:Y:S01]  /*0ed0*/  @!P4 IMAD.MOV R8, RZ, RZ, -R8 ;  /* 0x000000ffff08c224 */ /* 0x000fe200078e0a08 */
[----:B------:R-:W-:Y:S02]  /*0ee0*/  ISETP.GE.U32.AND P4, PT, R13, UR7, PT ;  /* 0x000000070d007c0c */ /* 0x000fe4000bf86070 */
[----:B------:R-:W-:Y:S02]  /*0ef0*/  @!P5 IADD3 R26, PT, PT, R26, 0x1, RZ ;  /* 0x000000011a1ad810 */ /* 0x000fe40007ffe0ff */
[----:B------:R-:W-:Y:S02]  /*0f00*/  LEA.HI R5, R5, R5, RZ, 0x1 ;  /* 0x0000000505057211 */ /* 0x000fe400078f08ff */
[----:B------:R-:W-:Y:S02]  /*0f10*/  SEL R14, R9, R14, !P2 ;  /* 0x0000000e090e7207 */ /* 0x000fe40005000000 */
[----:B------:R-:W-:Y:S02]  /*0f20*/  SHF.R.S32.HI R5, RZ, 0x1, R5 ;  /* 0x00000001ff057819 */ /* 0x000fe40000011405 */
[----:B------:R-:W-:-:S03]  /*0f30*/  IADD3 R15, PT, PT, -R14, RZ, RZ ;  /* 0x000000ff0e0f7210 */ /* 0x000fc60007ffe1ff */
[----:B------:R-:W-:Y:S02]  /*0f40*/  @P4 IADD3 R26, PT, PT, R26, 0x1, RZ ;  /* 0x000000011a1a4810 */ /* 0x000fe40007ffe0ff */
[----:B------:R-:W-:Y:S01]  /*0f50*/  IMAD R15, R15, UR45, R36 ;  /* 0x0000002d0f0f7c24 */ /* 0x000fe2000f8e0224 */
[----:B------:R-:W-:Y:S02]  /*0f60*/  SEL R14, R14, RZ, P0 ;  /* 0x000000ff0e0e7207 */ /* 0x000fe40000000000 */
[----:B------:R-:W-:Y:S02]  /*0f70*/  LEA.HI R4, R4, R4, RZ, 0x1 ;  /* 0x0000000404047211 */ /* 0x000fe400078f08ff */
[----:B------:R-:W-:Y:S01]  /*0f80*/  SEL R15, R15, RZ, P1 ;  /* 0x000000ff0f0f7207 */ /* 0x000fe20000800000 */
[----:B------:R-:W-:Y:S01]  /*0f90*/  IMAD R14, R14, UR42, RZ ;  /* 0x0000002a0e0e7c24 */ /* 0x000fe2000f8e02ff */
[----:B------:R-:W-:Y:S02]  /*0fa0*/  SHF.R.S32.HI R21, RZ, 0x1, R4 ;  /* 0x00000001ff157819 */ /* 0x000fe40000011404 */
[----:B------:R-:W-:Y:S01]  /*0fb0*/  LEA.HI R0, R0, R0, RZ, 0x1 ;  /* 0x0000000000007211 */ /* 0x000fe200078f08ff */
[----:B------:R-:W-:Y:S01]  /*0fc0*/  IMAD R14, R15, UR43, R14 ;  /* 0x0000002b0f0e7c24 */ /* 0x000fe2000f8e020e */
[----:B------:R-:W-:-:S02]  /*0fd0*/  SEL R30, R9, R30, !P2 ;  /* 0x0000001e091e7207 */ /* 0x000fc40005000000 */
[----:B------:R-:W-:Y:S02]  /*0fe0*/  SHF.R.S32.HI R15, RZ, 0x1, R0 ;  /* 0x00000001ff0f7819 */ /* 0x000fe40000011400 */
[----:B------:R-:W-:Y:S02]  /*0ff0*/  LEA.HI R14, R14, R14, RZ, 0x1 ;  /* 0x0000000e0e0e7211 */ /* 0x000fe400078f08ff */
[----:B------:R-:W-:Y:S02]  /*1000*/  R2UR UR12, R32 ;  /* 0x00000000200c72ca */ /* 0x000fe400000e0000 */
[----:B------:R-:W-:Y:S01]  /*1010*/  R2UR UR13, R33 ;  /* 0x00000000210d72ca */ /* 0x000fe200000e0000 */
[----:B------:R-:W-:Y:S01]  /*1020*/  IMAD.MOV R31, RZ, RZ, -R30 ;  /* 0x000000ffff1f7224 */ /* 0x000fe200078e0a1e */
[----:B------:R-:W-:-:S03]  /*1030*/  SEL R30, R30, RZ, P0 ;  /* 0x000000ff1e1e7207 */ /* 0x000fc60000000000 */
[----:B------:R-:W-:Y:S02]  /*1040*/  IMAD R40, R31, UR45, R24 ;  /* 0x0000002d1f287c24 */ /* 0x000fe4000f8e0218 */
[----:B------:R-:W-:-:S03]  /*1050*/  IMAD R41, R30, UR42, RZ ;  /* 0x0000002a1e297c24 */ /* 0x000fc6000f8e02ff */
[----:B------:R-:W-:-:S05]  /*1060*/  SEL R40, R40, RZ, P1 ;  /* 0x000000ff28287207 */ /* 0x000fca0000800000 */
[----:B------:R-:W-:Y:S01]  /*1070*/  IMAD R40, R40, UR43, R41 ;  /* 0x0000002b28287c24 */ /* 0x000fe2000f8e0229 */
[----:B--2---:R-:W-:-:S04]  /*1080*/  PRMT R12, R10, 0x7771, RZ ;  /* 0x000077710a0c7816 */ /* 0x004fc800000000ff */
[----:B------:R-:W-:Y:S02]  /*1090*/  ISETP.NE.AND P6, PT, R12, RZ, PT ;  /* 0x000000ff0c00720c */ /* 0x000fe40003fc5270 */
[----:B---3--:R-:W-:-:S04]  /*10a0*/  PRMT R12, R22, 0x7771, RZ ;  /* 0x00007771160c7816 */ /* 0x008fc800000000ff */
[----:B------:R-:W-:Y:S02]  /*10b0*/  ISETP.NE.AND P3, PT, R12, RZ, PT ;  /* 0x000000ff0c00720c */ /* 0x000fe40003f65270 */
[----:B------:R-:W-:-:S04]  /*10c0*/  LEA.HI R12, R34, R34, RZ, 0x1 ;  /* 0x00000022220c7211 */ /* 0x000fc800078f08ff */
[----:B------:R-:W-:Y:S02]  /*10d0*/  SHF.R.S32.HI R29, RZ, 0x1, R12 ;  /* 0x00000001ff1d7819 */ /* 0x000fe4000001140c */
[----:B------:R-:W-:-:S04]  /*10e0*/  LOP3.LUT R12, R11, UR45, RZ, 0x3c, !PT ;  /* 0x0000002d0b0c7c12 */ /* 0x000fc8000f8e3cff */
[----:B------:R-:W-:Y:S02]  /*10f0*/  ISETP.GE.AND P5, PT, R12, RZ, PT ;  /* 0x000000ff0c00720c */ /* 0x000fe40003fa6270 */
[----:B------:R-:W-:Y:S02]  /*1100*/  @P6 R2UR UR8, R32 ;  /* 0x00000000200862ca */ /* 0x000fe400000e0000 */
[----:B------:R-:W-:Y:S02]  /*1110*/  @P6 R2UR UR9, R33 ;  /* 0x00000000210962ca */ /* 0x000fe400000e0000 */
[----:B----4-:R-:W-:-:S04]  /*1120*/  PRMT R12, R27, 0x7771, RZ ;  /* 0x000077711b0c7816 */ /* 0x010fc800000000ff */
[----:B------:R-:W-:Y:S01]  /*1130*/  ISETP.NE.AND P4, PT, R12, RZ, PT ;  /* 0x000000ff0c00720c */ /* 0x000fe20003f85270 */
[--C-:B0-----:R-:W-:Y:S01]  /*1140*/  IMAD.WIDE R12, R5, 0x8, R2.reuse ;  /* 0x00000008050c7825 */ /* 0x101fe200078e0202 */
[----:B------:R-:W-:Y:S02]  /*1150*/  PRMT R5, R17, 0x7771, RZ ;  /* 0x0000777111057816 */ /* 0x000fe400000000ff */
[----:B------:R-:W-:Y:S01]  /*1160*/  @P3 R2UR UR10, R32 ;  /* 0x00000000200a32ca */ /* 0x000fe200000e0000 */
[----:B------:R-:W-:Y:S01]  /*1170*/  IMAD.WIDE R28, R29, 0x8, R2 ;  /* 0x000000081d1c7825 */ /* 0x000fe200078e0202 */
[----:B------:R-:W-:Y:S02]  /*1180*/  @P3 R2UR UR11, R33 ;  /* 0x00000000210b32ca */ /* 0x000fe400000e0000 */
[----:B------:R-:W-:Y:S02]  /*1190*/  @!P5 IADD3 R26, PT, PT, -R26, RZ, RZ ;  /* 0x000000ff1a1ad210 */ /* 0x000fe40007ffe1ff */
[----:B------:R-:W-:Y:S01]  /*11a0*/  ISETP.NE.AND P5, PT, R5, RZ, PT ;  /* 0x000000ff0500720c */ /* 0x000fe20003fa5270 */
[----:B------:R-:W2:Y:S01]  /*11b0*/  @P6 LDG.E R37, desc[UR8][R28.64+0x4] ;  /* 0x000004081c256981 */ /* 0x000ea2000c1e1900 */
[----:B------:R-:W-:-:S04]  /*11c0*/  SEL R5, R9, R20, !P2 ;  /* 0x0000001409057207 */ /* 0x000fc80005000000 */
[C---:B------:R-:W-:Y:S02]  /*11d0*/  IADD3 R4, PT, PT, -R5.reuse, RZ, RZ ;  /* 0x000000ff05047210 */ /* 0x040fe40007ffe1ff */
[----:B------:R-:W-:Y:S01]  /*11e0*/  SEL R5, R5, RZ, P0 ;  /* 0x000000ff05057207 */ /* 0x000fe20000000000 */
[----:B------:R-:W3:Y:S02]  /*11f0*/  @P3 LDG.E R18, desc[UR10][R12.64+0x4] ;  /* 0x0000040a0c123981 */ /* 0x000ee4000c1e1900 */
[----:B------:R-:W-:Y:S02]  /*1200*/  IMAD R0, R4, UR45, R35 ;  /* 0x0000002d04007c24 */ /* 0x000fe4000f8e0223 */
[C---:B------:R-:W-:Y:S02]  /*1210*/  @P5 R2UR UR10, R32.reuse ;  /* 0x00000000200a52ca */ /* 0x040fe400000e0000 */
[----:B------:R-:W-:Y:S01]  /*1220*/  @P5 R2UR UR11, R33 ;  /* 0x00000000210b52ca */ /* 0x000fe200000e0000 */
[----:B------:R-:W-:Y:S01]  /*1230*/  IMAD R25, R5, UR42, RZ ;  /* 0x0000002a05197c24 */ /* 0x000fe2000f8e02ff */
[----:B------:R-:W-:-:S02]  /*1240*/  @P4 R2UR UR8, R32 ;  /* 0x00000000200842ca */ /* 0x000fc400000e0000 */
[----:B------:R-:W-:Y:S02]  /*1250*/  @P4 R2UR UR9, R33 ;  /* 0x00000000210942ca */ /* 0x000fe400000e0000 */
[----:B------:R-:W-:Y:S02]  /*1260*/  SHF.R.S32.HI R5, RZ, 0x1, R14 ;  /* 0x00000001ff057819 */ /* 0x000fe4000001140e */
[----:B------:R-:W-:Y:S01]  /*1270*/  SEL R0, R0, RZ, P1 ;  /* 0x000000ff00007207 */ /* 0x000fe20000800000 */
[----:B------:R-:W-:-:S04]  /*1280*/  IMAD.WIDE R14, R15, 0x8, R2 ;  /* 0x000000080f0e7825 */ /* 0x000fc800078e0202 */
[----:B------:R-:W-:-:S04]  /*1290*/  IMAD.WIDE R4, R5, 0x2, R6 ;  /* 0x0000000205047825 */ /* 0x000fc800078e0206 */
[----:B------:R-:W-:Y:S01]  /*12a0*/  IMAD.WIDE R20, R21, 0x8, R2 ;  /* 0x0000000815147825 */ /* 0x000fe200078e0202 */
[----:B------:R0:W4:Y:S03]  /*12b0*/  LDG.E.U16 R31, desc[UR12][R4.64] ;  /* 0x0000000c041f7981 */ /* 0x000126000c1e1500 */
[----:B------:R-:W-:Y:S01]  /*12c0*/  IMAD R25, R0, UR43, R25 ;  /* 0x0000002b00197c24 */ /* 0x000fe2000f8e0219 */
[----:B------:R-:W5:Y:S01]  /*12d0*/  @P4 LDG.E R45, desc[UR8][R20.64+0x4] ;  /* 0x00000408142d4981 */ /* 0x000f62000c1e1900 */
[----:B------:R-:W-:-:S03]  /*12e0*/  R2UR UR8, R32 ;  /* 0x00000000200872ca */ /* 0x000fc600000e0000 */
[----:B------:R-:W4:Y:S01]  /*12f0*/  @P5 LDG.E R0, desc[UR10][R14.64+0x4] ;  /* 0x0000040a0e005981 */ /* 0x000f22000c1e1900 */
[----:B------:R-:W-:Y:S02]  /*1300*/  LEA.HI R25, R25, R25, RZ, 0x1 ;  /* 0x0000001919197211 */ /* 0x000fe400078f08ff */
[----:B------:R-:W-:Y:S02]  /*1310*/  R2UR UR9, R33 ;  /* 0x00000000210972ca */ /* 0x000fe400000e0000 */
[----:B------:R-:W-:Y:S02]  /*1320*/  SHF.R.S32.HI R25, RZ, 0x1, R25 ;  /* 0x00000001ff197819 */ /* 0x000fe40000011419 */
[----:B------:R-:W-:Y:S02]  /*1330*/  LEA.HI R30, R40, R40, RZ, 0x1 ;  /* 0x00000028281e7211 */ /* 0x000fe400078f08ff */
[----:B------:R-:W-:Y:S01]  /*1340*/  R2UR UR10, R32 ;  /* 0x00000000200a72ca */ /* 0x000fe200000e0000 */
[----:B------:R-:W-:Y:S01]  /*1350*/  IMAD.WIDE R40, R25, 0x2, R6 ;  /* 0x0000000219287825 */ /* 0x000fe200078e0206 */
[----:B------:R-:W-:-:S02]  /*1360*/  R2UR UR11, R33 ;  /* 0x00000000210b72ca */ /* 0x000fc400000e0000 */
[----:B------:R-:W-:-:S03]  /*1370*/  SHF.R.S32.HI R43, RZ, 0x1, R30 ;  /* 0x00000001ff2b7819 */ /* 0x000fc6000001141e */
[----:B------:R1:W5:Y:S02]  /*1380*/  LDG.E.U16 R30, desc[UR8][R40.64] ;  /* 0x00000008281e7981 */ /* 0x000364000c1e1500 */
[----:B------:R-:W-:-:S06]  /*1390*/  IMAD.WIDE R42, R43, 0x2, R6 ;  /* 0x000000022b2a7825 */ /* 0x000fcc00078e0206 */
[----:B------:R1:W5:Y:S01]  /*13a0*/  LDG.E.U16 R25, desc[UR10][R42.64] ;  /* 0x0000000a2a197981 */ /* 0x000362000c1e1500 */
[C---:B------:R-:W-:Y:S02]  /*13b0*/  SEL R16, R9.reuse, R16, !P2 ;  /* 0x0000001009107207 */ /* 0x040fe40005000000 */
[----:B------:R-:W-:Y:S01]  /*13c0*/  SEL R8, R9, R8, !P2 ;  /* 0x0000000809087207 */ /* 0x000fe20005000000 */
[----:B------:R-:W1:Y:S01]  /*13d0*/  LDCU UR6, c[0x0][0x3d0] ;  /* 0x00007a00ff0677ac */ /* 0x000e620008000800 */
[C---:B0-----:R-:W-:Y:S01]  /*13e0*/  IADD3 R4, PT, PT, -R16.reuse, RZ, RZ ;  /* 0x000000ff10047210 */ /* 0x041fe20007ffe1ff */
[----:B------:R0:W5:Y:S01]  /*13f0*/  LDG.E R41, desc[UR10][R20.64] ;  /* 0x0000000a14297981 */ /* 0x000162000c1e1900 */
[----:B------:R-:W-:-:S03]  /*1400*/  SEL R16, R16, RZ, P0 ;  /* 0x000000ff10107207 */ /* 0x000fc60000000000 */
[----:B------:R-:W-:Y:S02]  /*1410*/  IMAD R4, R4, UR45, R23 ;  /* 0x0000002d04047c24 */ /* 0x000fe4000f8e0217 */
[----:B------:R-:W-:-:S03]  /*1420*/  IMAD R5, R16, UR42, RZ ;  /* 0x0000002a10057c24 */ /* 0x000fc6000f8e02ff */
[----:B------:R-:W-:-:S05]  /*1430*/  SEL R4, R4, RZ, P1 ;  /* 0x000000ff04047207 */ /* 0x000fca0000800000 */
[----:B------:R-:W-:Y:S02]  /*1440*/  IMAD R46, R4, UR43, R5 ;  /* 0x0000002b042e7c24 */ /* 0x000fe4000f8e0205 */
[----:B------:R-:W0:Y:S01]  /*1450*/  LDC.64 R4, c[0x0][0x3d0] ;  /* 0x0000f400ff047b82 */ /* 0x000e220000000a00 */
[C---:B------:R-:W-:Y:S02]  /*1460*/  IADD3 R16, PT, PT, -R8.reuse, RZ, RZ ;  /* 0x000000ff08107210 */ /* 0x040fe40007ffe1ff */
[----:B------:R-:W-:Y:S02]  /*1470*/  SEL R26, R9, R26, !P2 ;  /* 0x0000001a091a7207 */ /* 0x000fe40005000000 */
[----:B------:R-:W-:Y:S02]  /*1480*/  SEL R8, R8, RZ, P0 ;  /* 0x000000ff08087207 */ /* 0x000fe40000000000 */
[C---:B-1----:R-:W-:Y:S02]  /*1490*/  IADD3 R40, PT, PT, -R26.reuse, RZ, RZ ;  /* 0x000000ff1a287210 */ /* 0x042fe40007ffe1ff */
[----:B------:R-:W-:Y:S01]  /*14a0*/  SEL R26, R26, RZ, P0 ;  /* 0x000000ff1a1a7207 */ /* 0x000fe20000000000 */
[----:B------:R-:W-:-:S04]  /*14b0*/  IMAD R8, R8, UR42, RZ ;  /* 0x0000002a08087c24 */ /* 0x000fc8000f8e02ff */
[----:B------:R-:W-:Y:S01]  /*14c0*/  IMAD R43, R26, UR42, RZ ;  /* 0x0000002a1a2b7c24 */ /* 0x000fe2000f8e02ff */
[----:B------:R-:W-:Y:S02]  /*14d0*/  IADD3 R26, PT, PT, R34, 0x280, RZ ;  /* 0x00000280221a7810 */ /* 0x000fe40007ffe0ff */
[----:B0-----:R-:W-:Y:S01]  /*14e0*/  R2UR UR4, R5 ;  /* 0x00000000050472ca */ /* 0x001fe200000e0000 */
[----:B------:R-:W-:-:S05]  /*14f0*/  IMAD R5, R16, UR45, R19 ;  /* 0x0000002d10057c24 */ /* 0x000fca000f8e0213 */
[----:B------:R-:W-:-:S05]  /*1500*/  SEL R5, R5, RZ, P1 ;  /* 0x000000ff05057207 */ /* 0x000fca0000800000 */
[----:B------:R-:W-:Y:S01]  /*1510*/  IMAD R44, R5, UR43, R8 ;  /* 0x0000002b052c7c24 */ /* 0x000fe2000f8e0208 */
[----:B------:R-:W-:Y:S02]  /*1520*/  IABS R5, R26 ;  /* 0x0000001a00057213 */ /* 0x000fe40000000000 */
[----:B------:R-:W-:Y:S01]  /*1530*/  PRMT R10, R10, 0x7770, RZ ;  /* 0x000077700a0a7816 */ /* 0x000fe200000000ff */
[----:B------:R-:W-:Y:S02]  /*1540*/  IMAD R16, R40, UR45, R11 ;  /* 0x0000002d28107c24 */ /* 0x000fe4000f8e020b */
[----:B------:R-:W-:Y:S01]  /*1550*/  IMAD.HI.U32 R42, R5, UR5, RZ ;  /* 0x00000005052a7c27 */ /* 0x000fe2000f8e00ff */
[----:B------:R-:W-:Y:S01]  /*1560*/  MOV R8, UR6 ;  /* 0x0000000600087c02 */ /* 0x000fe20008000f00 */
[----:B------:R-:W5:Y:S01]  /*1570*/  LDG.E R40, desc[UR8][R12.64] ;  /* 0x000000080c287981 */ /* 0x000f62000c1e1900 */
[----:B------:R-:W-:-:S05]  /*1580*/  SEL R16, R16, RZ, P1 ;  /* 0x000000ff10107207 */ /* 0x000fca0000800000 */
[----:B------:R-:W-:Y:S02]  /*1590*/  IMAD R43, R16, UR43, R43 ;  /* 0x0000002b102b7c24 */ /* 0x000fe4000f8e022b */
[----:B------:R-:W-:Y:S01]  /*15a0*/  IMAD.U32 R16, RZ, RZ, UR6 ;  /* 0x00000006ff107e24 */ /* 0x000fe2000f8e00ff */
[----:B------:R-:W-:Y:S02]  /*15b0*/  LEA.HI R46, R46, R46, RZ, 0x1 ;  /* 0x0000002e2e2e7211 */ /* 0x000fe400078f08ff */
[----:B------:R-:W-:Y:S02]  /*15c0*/  LEA.HI R36, R36, R36, RZ, 0x1 ;  /* 0x0000002424247211 */ /* 0x000fe400078f08ff */
[----:B------:R-:W-:Y:S02]  /*15d0*/  R2UR UR14, R32 ;  /* 0x00000000200e72ca */ /* 0x000fe400000e0000 */
[----:B------:R-:W-:Y:S02]  /*15e0*/  R2UR UR15, R33 ;  /* 0x00000000210f72ca */ /* 0x000fe400000e0000 */
[----:B------:R-:W-:-:S02]  /*15f0*/  LEA.HI R24, R24, R24, RZ, 0x1 ;  /* 0x0000001818187211 */ /* 0x000fc400078f08ff */
[----:B------:R-:W-:-:S04]  /*1600*/  LEA.HI R43, R43, R43, RZ, 0x1 ;  /* 0x0000002b2b2b7211 */ /* 0x000fc800078f08ff */
[----:B------:R-:W-:Y:S02]  /*1610*/  SHF.R.S32.HI R43, RZ, 0x1, R43 ;  /* 0x00000001ff2b7819 */ /* 0x000fe4000001142b */
[----:B------:R-:W-:-:S04]  /*1620*/  LEA.HI R35, R35, R35, RZ, 0x1 ;  /* 0x0000002323237211 */ /* 0x000fc800078f08ff */
[----:B------:R-:W-:-:S05]  /*1630*/  SHF.R.S32.HI R21, RZ, 0x1, R35 ;  /* 0x00000001ff157819 */ /* 0x000fca0000011423 */
[----:B------:R-:W-:-:S04]  /*1640*/  IMAD.WIDE R20, R21, 0x8, R2 ;  /* 0x0000000815147825 */ /* 0x000fc800078e0202 */
[----:B--2---:R-:W-:Y:S01]  /*1650*/  @P6 FMUL R8, R37, UR4 ;  /* 0x0000000425086c20 */ /* 0x004fe20008400000 */
[----:B------:R-:W-:Y:S02]  /*1660*/  ISETP.NE.AND P6, PT, R10, RZ, PT ;  /* 0x000000ff0a00720c */ /* 0x000fe40003fc5270 */
[----:B------:R-:W-:-:S05]  /*1670*/  IADD3 R10, PT, PT, -R42, RZ, RZ ;  /* 0x000000ff2a0a7210 */ /* 0x000fca0007ffe1ff */
[----:B------:R-:W-:Y:S02]  /*1680*/  IMAD R37, R10, UR7, R5 ;  /* 0x000000070a257c24 */ /* 0x000fe4000f8e0205 */
[----:B---3--:R-:W-:Y:S01]  /*1690*/  @P3 FMUL R16, R18, UR4 ;  /* 0x0000000412103c20 */ /* 0x008fe20008400000 */
[----:B------:R-:W-:Y:S01]  /*16a0*/  MOV R10, UR6 ;  /* 0x00000006000a7c02 */ /* 0x000fe20008000f00 */
[----:B------:R0:W2:Y:S01]  /*16b0*/  LDG.E R5, desc[UR8][R28.64] ;  /* 0x000000081c057981 */ /* 0x0000a2000c1e1900 */
[----:B------:R-:W-:Y:S02]  /*16c0*/  ISETP.LT.U32.AND P3, PT, R37, UR7, PT ;  /* 0x0000000725007c0c */ /* 0x000fe4000bf61070 */
[----:B------:R-:W-:-:S11]  /*16d0*/  MOV R18, UR6 ;  /* 0x0000000600127c02 */ /* 0x000fd60008000f00 */
[----:B------:R-:W-:Y:S01]  /*16e0*/  @!P3 IADD3 R37, PT, PT, R37, -UR7, RZ ;  /* 0x800000072525bc10 */ /* 0x000fe2000fffe0ff */
[----:B----4-:R-:W-:Y:S01]  /*16f0*/  @P5 FMUL R10, R0, UR4 ;  /* 0x00000004000a5c20 */ /* 0x010fe20008400000 */
[----:B------:R-:W-:Y:S01]  /*1700*/  PRMT R0, R31, 0x7771, RZ ;  /* 0x000077711f007816 */ /* 0x000fe200000000ff */
[----:B-----5:R-:W-:Y:S01]  /*1710*/  @P4 FMUL R18, R45, UR4 ;  /* 0x000000042d124c20 */ /* 0x020fe20008400000 */
[----:B------:R-:W-:Y:S02]  /*1720*/  ISETP.GE.U32.AND P4, PT, R37, UR7, PT ;  /* 0x0000000725007c0c */ /* 0x000fe4000bf86070 */
[----:B------:R-:W-:Y:S02]  /*1730*/  ISETP.NE.AND P5, PT, R0, RZ, PT ;  /* 0x000000ff0000720c */ /* 0x000fe40003fa5270 */
[----:B------:R-:W-:Y:S02]  /*1740*/  SHF.R.S32.HI R37, RZ, 0x1, R46 ;  /* 0x00000001ff257819 */ /* 0x000fe4000001142e */
[----:B------:R-:W-:-:S02]  /*1750*/  LOP3.LUT R0, R26, UR45, RZ, 0x3c, !PT ;  /* 0x0000002d1a007c12 */ /* 0x000fc4000f8e3cff */
[----:B------:R-:W-:Y:S01]  /*1760*/  @!P3 IADD3 R42, PT, PT, R42, 0x1, RZ ;  /* 0x000000012a2ab810 */ /* 0x000fe20007ffe0ff */
[----:B0-----:R-:W-:Y:S01]  /*1770*/  IMAD.WIDE R28, R37, 0x2, R6 ;  /* 0x00000002251c7825 */ /* 0x001fe200078e0206 */
[----:B------:R-:W-:Y:S02]  /*1780*/  ISETP.GE.AND P3, PT, R0, RZ, PT ;  /* 0x000000ff0000720c */ /* 0x000fe40003f66270 */
[----:B------:R-:W-:Y:S01]  /*1790*/  PRMT R37, R30, 0x7771, RZ ;  /* 0x000077711e257816 */ /* 0x000fe200000000ff */
[----:B------:R-:W-:Y:S02]  /*17a0*/  @P4 VIADD R42, R42, 0x1 ;  /* 0x000000012a2a4836 */ /* 0x000fe40000000000 */
[----:B------:R-:W-:Y:S01]  /*17b0*/  @P5 R2UR UR16, R32 ;  /* 0x00000000201052ca */ /* 0x000fe200000e0000 */
[----:B------:R0:W3:Y:S01]  /*17c0*/  LDG.E.U16 R0, desc[UR12][R28.64] ;  /* 0x0000000c1c007981 */ /* 0x0000e2000c1e1500 */
[----:B------:R-:W-:Y:S02]  /*17d0*/  @P5 R2UR UR17, R33 ;  /* 0x00000000211152ca */ /* 0x000fe400000e0000 */
[----:B------:R-:W-:-:S02]  /*17e0*/  ISETP.NE.AND P4, PT, R37, RZ, PT ;  /* 0x000000ff2500720c */ /* 0x000fc40003f85270 */
[----:B------:R-:W-:Y:S02]  /*17f0*/  SHF.R.S32.HI R37, RZ, 0x1, R36 ;  /* 0x00000001ff257819 */ /* 0x000fe40000011424 */
[----:B------:R-:W-:Y:S02]  /*1800*/  MOV R48, R42 ;  /* 0x0000002a00307202 */ /* 0x000fe40000000f00 */
[----:B------:R-:W-:Y:S01]  /*1810*/  PRMT R36, R25, 0x7771, RZ ;  /* 0x0000777119247816 */ /* 0x000fe200000000ff */
[----:B0-----:R-:W-:Y:S01]  /*1820*/  IMAD.WIDE R28, R37, 0x8, R2 ;  /* 0x00000008251c7825 */ /* 0x001fe200078e0202 */
[----:B------:R-:W-:Y:S01]  /*1830*/  @!P3 IADD3 R48, PT, PT, -R48, RZ, RZ ;  /* 0x000000ff3030b210 */ /* 0x000fe20007ffe1ff */
[----:B------:R-:W4:Y:S01]  /*1840*/  LDG.E R42, desc[UR12][R14.64] ;  /* 0x0000000c0e2a7981 */ /* 0x000f22000c1e1900 */
[----:B------:R-:W-:-:S03]  /*1850*/  ISETP.NE.AND P3, PT, R36, RZ, PT ;  /* 0x000000ff2400720c */ /* 0x000fc60003f65270 */
[----:B------:R-:W5:Y:S04]  /*1860*/  @P5 LDG.E R36, desc[UR16][R28.64+0x4] ;  /* 0x000004101c245981 */ /* 0x000f68000c1e1900 */
[----:B------:R0:W4:Y:S01]  /*1870*/  LDG.E R37, desc[UR14][R28.64] ;  /* 0x0000000e1c257981 */ /* 0x000122000c1e1900 */
[----:B------:R-:W-:Y:S01]  /*1880*/  IMAD.WIDE R46, R43, 0x2, R6 ;  /* 0x000000022b2e7825 */ /* 0x000fe200078e0206 */
[C---:B------:R-:W-:Y:S02]  /*1890*/  @P4 R2UR UR10, R32.reuse ;  /* 0x00000000200a42ca */ /* 0x040fe400000e0000 */
[----:B------:R-:W-:Y:S01]  /*18a0*/  @P4 R2UR UR11, R33 ;  /* 0x00000000210b42ca */ /* 0x000fe200000e0000 */
[----:B------:R-:W4:Y:S01]  /*18b0*/  LDG.E R15, desc[UR8][R20.64] ;  /* 0x00000008140f7981 */ /* 0x000f22000c1e1900 */
[----:B------:R-:W-:-:S02]  /*18c0*/  @P3 R2UR UR12, R32 ;  /* 0x00000000200c32ca */ /* 0x000fc400000e0000 */
[----:B------:R-:W-:Y:S02]  /*18d0*/  @P3 R2UR UR13, R33 ;  /* 0x00000000210d32ca */ /* 0x000fe400000e0000 */
[----:B0-----:R-:W-:-:S05]  /*18e0*/  SHF.R.S32.HI R29, RZ, 0x1, R24 ;  /* 0x00000001ff1d7819 */ /* 0x001fca0000011418 */
[----:B------:R-:W-:Y:S02]  /*18f0*/  IMAD.WIDE R28, R29, 0x8, R2 ;  /* 0x000000081d1c7825 */ /* 0x000fe400078e0202 */
[----:B------:R-:W2:Y:S04]  /*1900*/  @P4 LDG.E R49, desc[UR10][R20.64+0x4] ;  /* 0x0000040a14314981 */ /* 0x000ea8000c1e1900 */
[----:B------:R-:W3:Y:S01]  /*1910*/  @P3 LDG.E R43, desc[UR12][R28.64+0x4] ;  /* 0x0000040c1c2b3981 */ /* 0x000ee2000c1e1900 */
[----:B------:R-:W-:-:S04]  /*1920*/  SEL R48, R9, R48, !P2 ;  /* 0x0000003009307207 */ /* 0x000fc80005000000 */
[----:B------:R-:W-:Y:S02]  /*1930*/  IADD3 R35, PT, PT, -R48, RZ, RZ ;  /* 0x000000ff30237210 */ /* 0x000fe40007ffe1ff */
[----:B------:R-:W-:Y:S02]  /*1940*/  LEA.HI R44, R44, R44, RZ, 0x1 ;  /* 0x0000002c2c2c7211 */ /* 0x000fe400078f08ff */
[----:B------:R-:W-:Y:S01]  /*1950*/  SEL R48, R48, RZ, P0 ;  /* 0x000000ff30307207 */ /* 0x000fe20000000000 */
[----:B------:R-:W-:Y:S01]  /*1960*/  IMAD R14, R35, UR45, R26 ;  /* 0x0000002d230e7c24 */ /* 0x000fe2000f8e021a */
[----:B------:R-:W-:-:S03]  /*1970*/  SHF.R.S32.HI R45, RZ, 0x1, R44 ;  /* 0x00000001ff2d7819 */ /* 0x000fc6000001142c */
[----:B------:R-:W-:Y:S01]  /*1980*/  IMAD R35, R48, UR42, RZ ;  /* 0x0000002a30237c24 */ /* 0x000fe2000f8e02ff */
[----:B------:R-:W-:Y:S01]  /*1990*/  SEL R14, R14, RZ, P1 ;  /* 0x000000ff0e0e7207 */ /* 0x000fe20000800000 */
[----:B------:R-:W-:-:S04]  /*19a0*/  IMAD.WIDE R44, R45, 0x2, R6 ;  /* 0x000000022d2c7825 */ /* 0x000fc800078e0206 */
[----:B------:R-:W-:Y:S01]  /*19b0*/  IMAD R14, R14, UR43, R35 ;  /* 0x0000002b0e0e7c24 */ /* 0x000fe2000f8e0223 */
[----:B------:R0:W4:Y:S01]  /*19c0*/  LDG.E.U16 R12, desc[UR14][R44.64] ;  /* 0x0000000e2c0c7981 */ /* 0x000122000c1e1500 */
[----:B------:R-:W-:Y:S02]  /*19d0*/  R2UR UR16, R32 ;  /* 0x00000000201072ca */ /* 0x000fe400000e0000 */
[----:B------:R-:W-:Y:S01]  /*19e0*/  R2UR UR17, R33 ;  /* 0x00000000211172ca */ /* 0x000fe200000e0000 */
[----:B------:R-:W4:Y:S01]  /*19f0*/  LDG.E R35, desc[UR8][R28.64] ;  /* 0x000000081c237981 */ /* 0x000f22000c1e1900 */
[----:B------:R-:W-:-:S04]  /*1a00*/  LEA.HI R14, R14, R14, RZ, 0x1 ;  /* 0x0000000e0e0e7211 */ /* 0x000fc800078f08ff */
[----:B0-----:R-:W-:-:S05]  /*1a10*/  SHF.R.S32.HI R45, RZ, 0x1, R14 ;  /* 0x00000001ff2d7819 */ /* 0x001fca000001140e */
[----:B------:R-:W-:Y:S02]  /*1a20*/  IMAD.WIDE R44, R45, 0x2, R6 ;  /* 0x000000022d2c7825 */ /* 0x000fe400078e0206 */
[----:B------:R0:W4:Y:S04]  /*1a30*/  LDG.E.U16 R13, desc[UR16][R46.64] ;  /* 0x000000102e0d7981 */ /* 0x000128000c1e1500 */
[----:B------:R1:W4:Y:S01]  /*1a40*/  LDG.E.U16 R14, desc[UR8][R44.64] ;  /* 0x000000082c0e7981 */ /* 0x000322000c1e1500 */
[----:B------:R-:W-:Y:S02]  /*1a50*/  MOV R20, UR6 ;  /* 0x0000000600147c02 */ /* 0x000fe40008000f00 */
[----:B------:R-:W-:Y:S02]  /*1a60*/  PRMT R22, R22, 0x7770, RZ ;  /* 0x0000777016167816 */ /* 0x000fe400000000ff */
[----:B------:R-:W-:-:S02]  /*1a70*/  MOV R24, UR6 ;  /* 0x0000000600187c02 */ /* 0x000fc40008000f00 */
[----:B------:R-:W-:Y:S02]  /*1a80*/  PRMT R27, R27, 0x7770, RZ ;  /* 0x000077701b1b7816 */ /* 0x000fe400000000ff */
[----:B------:R-:W-:Y:S02]  /*1a90*/  PRMT R17, R17, 0x7770, RZ ;  /* 0x0000777011117816 */ /* 0x000fe400000000ff */
[----:B------:R-:W-:Y:S02]  /*1aa0*/  LEA.HI R23, R23, R23, RZ, 0x1 ;  /* 0x0000001717177211 */ /* 0x000fe400078f08ff */
[----:B------:R-:W-:Y:S02]  /*1ab0*/  LEA.HI R19, R19, R19, RZ, 0x1 ;  /* 0x0000001313137211 */ /* 0x000fe400078f08ff */
[----:B------:R-:W-:Y:S02]  /*1ac0*/  SHF.R.S32.HI R23, RZ, 0x1, R23 ;  /* 0x00000001ff177819 */ /* 0x000fe40000011417 */
[----:B------:R-:W-:-:S02]  /*1ad0*/  PRMT R31, R31, 0x7770, RZ ;  /* 0x000077701f1f7816 */ /* 0x000fc400000000ff */
[----:B------:R-:W-:Y:S02]  /*1ae0*/  PRMT R25, R25, 0x7770, RZ ;  /* 0x0000777019197816 */ /* 0x000fe400000000ff */
[----:B------:R-:W-:Y:S02]  /*1af0*/  R2UR UR12, R32 ;  /* 0x00000000200c72ca */ /* 0x000fe400000e0000 */
[----:B------:R-:W-:Y:S02]  /*1b00*/  R2UR UR13, R33 ;  /* 0x00000000210d72ca */ /* 0x000fe400000e0000 */
[----:B------:R-:W-:Y:S02]  /*1b10*/  PRMT R30, R30, 0x7770, RZ ;  /* 0x000077701e1e7816 */ /* 0x000fe400000000ff */
[----:B------:R-:W-:Y:S02]  /*1b20*/  LEA.HI R11, R11, R11, RZ, 0x1 ;  /* 0x0000000b0b0b7211 */ /* 0x000fe400078f08ff */
[----:B------:R-:W-:-:S02]  /*1b30*/  LEA.HI R26, R26, R26, RZ, 0x1 ;  /* 0x0000001a1a1a7211 */ /* 0x000fc400078f08ff */
[----:B------:R-:W-:-:S05]  /*1b40*/  SHF.R.S32.HI R11, RZ, 0x1, R11 ;  /* 0x00000001ff0b7819 */ /* 0x000fca000001140b */
[----:B0-----:R-:W-:-:S05]  /*1b50*/  IMAD.WIDE R46, R11, 0x8, R2 ;  /* 0x000000080b2e7825 */ /* 0x001fca00078e0202 */
[----:B------:R-:W4:Y:S01]  /*1b60*/  LDG.E R11, desc[UR8][R46.64] ;  /* 0x000000082e0b7981 */ /* 0x000f22000c1e1900 */
[----:B-----5:R-:W-:Y:S01]  /*1b70*/  @P5 FMUL R20, R36, UR4 ;  /* 0x0000000424145c20 */ /* 0x020fe20008400000 */
[----:B------:R-:W-:-:S05]  /*1b80*/  VIADD R36, R34, 0x2c0 ;  /* 0x000002c022247836 */ /* 0x000fca0000000000 */
[----:B-1----:R-:W-:-:S05]  /*1b90*/  IABS R44, R36 ;  /* 0x00000024002c7213 */ /* 0x002fca0000000000 */
[----:B------:R-:W-:-:S05]  /*1ba0*/  IMAD.HI.U32 R21, R44, UR5, RZ ;  /* 0x000000052c157c27 */ /* 0x000fca000f8e00ff */
[----:B------:R-:W-:Y:S02]  /*1bb0*/  IADD3 R29, PT, PT, -R21, RZ, RZ ;  /* 0x000000ff151d7210 */ /* 0x000fe40007ffe1ff */
[----:B------:R-:W-:-:S03]  /*1bc0*/  ISETP.NE.AND P5, PT, R22, RZ, PT ;  /* 0x000000ff1600720c */ /* 0x000fc60003fa5270 */
[----:B------:R-:W-:Y:S01]  /*1bd0*/  IMAD R28, R29, UR7, R44 ;  /* 0x000000071d1c7c24 */ /* 0x000fe2000f8e022c */
[----:B------:R-:W-:Y:S01]  /*1be0*/  MOV R22, UR6 ;  /* 0x0000000600167c02 */ /* 0x000fe20008000f00 */
[----:B---3--:R-:W-:-:S03]  /*1bf0*/  @P3 FMUL R22, R43, UR4 ;  /* 0x000000042b163c20 */ /* 0x008fc60008400000 */
[----:B------:R-:W-:Y:S02]  /*1c00*/  ISETP.LT.U32.AND P3, PT, R28, UR7, PT ;  /* 0x000000071c007c0c */ /* 0x000fe4000bf61070 */
[----:B------:R-:W-:Y:S01]  /*1c10*/  IADD3 R34, PT, PT, R34, 0x300, RZ ;  /* 0x0000030022227810 */ /* 0x000fe20007ffe0ff */
[----:B--2---:R-:W-:-:S10]  /*1c20*/  @P4 FMUL R24, R49, UR4 ;  /* 0x0000000431184c20 */ /* 0x004fd40008400000 */
[----:B------:R-:W-:-:S04]  /*1c30*/  @!P3 IADD3 R28, PT, PT, R28, -UR7, RZ ;  /* 0x800000071c1cbc10 */ /* 0x000fc8000fffe0ff */
[----:B------:R-:W-:Y:S02]  /*1c40*/  ISETP.GE.U32.AND P4, PT, R28, UR7, PT ;  /* 0x000000071c007c0c */ /* 0x000fe4000bf86070 */
[----:B------:R-:W-:Y:S02]  /*1c50*/  IABS R28, R34 ;  /* 0x00000022001c7213 */ /* 0x000fe40000000000 */
[----:B------:R-:W-:Y:S02]  /*1c60*/  @!P3 IADD3 R21, PT, PT, R21, 0x1, RZ ;  /* 0x000000011515b810 */ /* 0x000fe40007ffe0ff */
[----:B------:R-:W-:Y:S01]  /*1c70*/  ISETP.NE.AND P3, PT, R27, RZ, PT ;  /* 0x000000ff1b00720c */ /* 0x000fe20003f65270 */
[----:B------:R-:W-:-:S04]  /*1c80*/  IMAD.HI.U32 R27, R28, UR5, RZ ;  /* 0x000000051c1b7c27 */ /* 0x000fc8000f8e00ff */
[----:B------:R-:W-:-:S04]  /*1c90*/  IMAD.MOV R29, RZ, RZ, -R27 ;  /* 0x000000ffff1d7224 */ /* 0x000fc800078e0a1b */
[----:B------:R-:W-:Y:S01]  /*1ca0*/  IMAD R28, R29, UR7, R28 ;  /* 0x000000071d1c7c24 */ /* 0x000fe2000f8e021c */
[----:B------:R-:W-:-:S04]  /*1cb0*/  @P4 IADD3 R21, PT, PT, R21, 0x1, RZ ;  /* 0x0000000115154810 */ /* 0x000fc80007ffe0ff */
        /* <DEDUP_REMOVED lines=11> */
[----:B----4-:R-:W-:-:S09]  /*1d70*/  PRMT R28, R12, 0x7771, RZ ;  /* 0x000077710c1c7816 */ /* 0x010fd200000000ff */
[----:B------:R-:W-:-:S05]  /*1d80*/  @!P4 IMAD.MOV R27, RZ, RZ, -R27 ;  /* 0x000000ffff1bc224 */ /* 0x000fca00078e0a1b */
[----:B------:R-:W-:Y:S02]  /*1d90*/  SEL R44, R9, R27, !P2 ;  /* 0x0000001b092c7207 */ /* 0x000fe40005000000 */
[----:B------:R-:W-:Y:S01]  /*1da0*/  ISETP.NE.AND P2, PT, R17, RZ, PT ;  /* 0x000000ff1100720c */ /* 0x000fe20003f45270 */
[----:B------:R-:W-:Y:S01]  /*1db0*/  FMUL R17, R41, UR4 ;  /* 0x0000000429117c20 */ /* 0x000fe20008400000 */
[----:B------:R-:W-:Y:S01]  /*1dc0*/  FMUL R9, R40, UR4 ;  /* 0x0000000428097c20 */ /* 0x000fe20008400000 */
[----:B------:R-:W-:-:S03]  /*1dd0*/  PRMT R27, R0, 0x7771, RZ ;  /* 0x00007771001b7816 */ /* 0x000fc600000000ff */
[-C--:B------:R-:W-:Y:S02]  /*1de0*/  FSEL R17, R17, R4.reuse, P3 ;  /* 0x0000000411117208 */ /* 0x080fe40001800000 */
[----:B------:R-:W-:Y:S02]  /*1df0*/  FSEL R9, R9, R4, P5 ;  /* 0x0000000409097208 */ /* 0x000fe40002800000 */
[----:B------:R-:W-:Y:S02]  /*1e00*/  ISETP.NE.AND P3, PT, R28, RZ, PT ;  /* 0x000000ff1c00720c */ /* 0x000fe40003f65270 */
[----:B------:R-:W-:Y:S01]  /*1e10*/  ISETP.NE.AND P5, PT, R27, RZ, PT ;  /* 0x000000ff1b00720c */ /* 0x000fe20003fa5270 */
[----:B------:R-:W-:Y:S01]  /*1e20*/  FMUL R5, R5, UR4 ;  /* 0x0000000405057c20 */ /* 0x000fe20008400000 */
[----:B------:R-:W-:Y:S01]  /*1e30*/  SHF.R.S32.HI R29, RZ, 0x1, R19 ;  /* 0x00000001ff1d7819 */ /* 0x000fe20000011413 */
[----:B------:R-:W-:Y:S01]  /*1e40*/  FMUL R19, R37, UR4 ;  /* 0x0000000425137c20 */ /* 0x000fe20008400000 */
[----:B------:R-:W-:Y:S01]  /*1e50*/  ISETP.NE.AND P4, PT, R31, RZ, PT ;  /* 0x000000ff1f00720c */ /* 0x000fe20003f85270 */
[----:B------:R-:W-:Y:S01]  /*1e60*/  IMAD.WIDE R48, R23, 0x8, R2 ;  /* 0x0000000817307825 */ /* 0x000fe200078e0202 */
[----:B------:R-:W-:-:S02]  /*1e70*/  PRMT R27, R13, 0x7771, RZ ;  /* 0x000077710d1b7816 */ /* 0x000fc400000000ff */
[----:B------:R-:W-:Y:S02]  /*1e80*/  PRMT R23, R14, 0x7771, RZ ;  /* 0x000077710e177816 */ /* 0x000fe400000000ff */
[----:B------:R-:W-:Y:S02]  /*1e90*/  FSEL R21, R5, R4, P6 ;  /* 0x0000000405157208 */ /* 0x000fe40003000000 */
[C---:B------:R-:W-:Y:S02]  /*1ea0*/  @P3 R2UR UR14, R32.reuse ;  /* 0x00000000200e32ca */ /* 0x040fe400000e0000 */
[C---:B------:R-:W-:Y:S02]  /*1eb0*/  @P3 R2UR UR15, R33.reuse ;  /* 0x00000000210f32ca */ /* 0x040fe400000e0000 */
[----:B------:R-:W-:Y:S02]  /*1ec0*/  @P5 R2UR UR10, R32 ;  /* 0x00000000200a52ca */ /* 0x000fe400000e0000 */
[----:B------:R-:W-:-:S02]  /*1ed0*/  @P5 R2UR UR11, R33 ;  /* 0x00000000210b52ca */ /* 0x000fc400000e0000 */
[----:B------:R-:W-:Y:S01]  /*1ee0*/  SEL R45, R44, RZ, P0 ;  /* 0x000000ff2c2d7207 */ /* 0x000fe20000000000 */
[----:B------:R-:W-:Y:S01]  /*1ef0*/  IMAD.WIDE R28, R29, 0x8, R2 ;  /* 0x000000081d1c7825 */ /* 0x000fe200078e0202 */
[----:B------:R-:W-:-:S03]  /*1f00*/  ISETP.NE.AND P6, PT, R25, RZ, PT ;  /* 0x000000ff1900720c */ /* 0x000fc60003fc5270 */
[----:B------:R-:W-:Y:S01]  /*1f10*/  FMUL R15, R15, UR4 ;  /* 0x000000040f0f7c20 */ /* 0x000fe20008400000 */
[-C--:B------:R-:W-:Y:S01]  /*1f20*/  FSEL R19, R19, R4.reuse, P4 ;  /* 0x0000000413137208 */ /* 0x080fe20002000000 */
[----:B------:R-:W2:Y:S01]  /*1f30*/  LDG.E R31, desc[UR8][R48.64] ;  /* 0x00000008301f7981 */ /* 0x000ea2000c1e1900 */
[----:B------:R-:W-:Y:S02]  /*1f40*/  SEL R25, R43, RZ, P0 ;  /* 0x000000ff2b197207 */ /* 0x000fe40000000000 */
[----:B------:R-:W-:Y:S01]  /*1f50*/  ISETP.NE.AND P4, PT, R27, RZ, PT ;  /* 0x000000ff1b00720c */ /* 0x000fe20003f85270 */
[----:B------:R-:W-:Y:S01]  /*1f60*/  FMUL R5, R42, UR4 ;  /* 0x000000042a057c20 */ /* 0x000fe20008400000 */
[----:B------:R-:W-:Y:S01]  /*1f70*/  ISETP.NE.AND P0, PT, R23, RZ, PT ;  /* 0x000000ff1700720c */ /* 0x000fe20003f05270 */
[----:B------:R-:W3:Y:S01]  /*1f80*/  LDG.E R37, desc[UR12][R28.64] ;  /* 0x0000000c1c257981 */ /* 0x000ee2000c1e1900 */
[----:B------:R-:W-:Y:S02]  /*1f90*/  IADD3 R23, PT, PT, -R43, RZ, RZ ;  /* 0x000000ff2b177210 */ /* 0x000fe40007ffe1ff */
[----:B------:R-:W-:Y:S01]  /*1fa0*/  IADD3 R43, PT, PT, -R44, RZ, RZ ;  /* 0x000000ff2c2b7210 */ /* 0x000fe20007ffe1ff */
[----:B------:R0:W4:Y:S02]  /*1fb0*/  @P3 LDG.E R40, desc[UR14][R28.64+0x4] ;  /* 0x0000040e1c283981 */ /* 0x000124000c1e1900 */
[----:B------:R-:W-:Y:S01]  /*1fc0*/  IMAD R23, R23, UR45, R36 ;  /* 0x0000002d17177c24 */ /* 0x000fe2000f8e0224 */
[----:B------:R-:W-:Y:S01]  /*1fd0*/  FSEL R5, R5, R4, P2 ;  /* 0x0000000405057208 */ /* 0x000fe20001000000 */
[----:B------:R-:W-:Y:S01]  /*1fe0*/  IMAD R43, R43, UR45, R34 ;  /* 0x0000002d2b2b7c24 */ /* 0x000fe2000f8e0222 */
[----:B------:R-:W-:-:S02]  /*1ff0*/  ISETP.NE.AND P2, PT, R30, RZ, PT ;  /* 0x000000ff1e00720c */ /* 0x000fc40003f45270 */
[----:B------:R-:W-:Y:S01]  /*2000*/  SEL R23, R23, RZ, P1 ;  /* 0x000000ff17177207 */ /* 0x000fe20000800000 */
[----:B------:R-:W5:Y:S01]  /*2010*/  @P5 LDG.E R30, desc[UR10][R48.64+0x4] ;  /* 0x0000040a301e5981 */ /* 0x000f62000c1e1900 */
[C---:B------:R-:W-:Y:S01]  /*2020*/  @P4 R2UR UR10, R32.reuse ;  /* 0x00000000200a42ca */ /* 0x040fe200000e0000 */
[----:B0-----:R-:W-:Y:S01]  /*2030*/  IMAD R28, R25, UR42, RZ ;  /* 0x0000002a191c7c24 */ /* 0x001fe2000f8e02ff */
[----:B------:R-:W-:Y:S02]  /*2040*/  @P4 R2UR UR11, R33 ;  /* 0x00000000210b42ca */ /* 0x000fe400000e0000 */
[----:B------:R-:W-:Y:S01]  /*2050*/  SEL R43, R43, RZ, P1 ;  /* 0x000000ff2b2b7207 */ /* 0x000fe20000800000 */
[----:B------:R-:W-:Y:S01]  /*2060*/  IMAD R23, R23, UR43, R28 ;  /* 0x0000002b17177c24 */ /* 0x000fe2000f8e021c */
[----:B------:R-:W-:Y:S01]  /*2070*/  @P0 R2UR UR14, R32 ;  /* 0x00000000200e02ca */ /* 0x000fe200000e0000 */
[----:B------:R-:W-:Y:S01]  /*2080*/  IMAD R28, R45, UR42, RZ ;  /* 0x0000002a2d1c7c24 */ /* 0x000fe2000f8e02ff */
[----:B------:R-:W-:-:S02]  /*2090*/  @P0 R2UR UR15, R33 ;  /* 0x00000000210f02ca */ /* 0x000fc400000e0000 */
[----:B------:R-:W-:Y:S01]  /*20a0*/  SHF.R.S32.HI R27, RZ, 0x1, R26 ;  /* 0x00000001ff1b7819 */ /* 0x000fe2000001141a */
[----:B------:R-:W-:Y:S01]  /*20b0*/  IMAD R28, R43, UR43, R28 ;  /* 0x0000002b2b1c7c24 */ /* 0x000fe2000f8e021c */
[----:B------:R-:W-:-:S03]  /*20c0*/  LEA.HI R23, R23, R23, RZ, 0x1 ;  /* 0x0000001717177211 */ /* 0x000fc600078f08ff */
[----:B------:R-:W-:Y:S01]  /*20d0*/  IMAD.WIDE R26, R27, 0x8, R2 ;  /* 0x000000081b1a7825 */ /* 0x000fe200078e0202 */
[----:B------:R-:W4:Y:S01]  /*20e0*/  @P4 LDG.E R41, desc[UR10][R46.64+0x4] ;  /* 0x0000040a2e294981 */ /* 0x000f22000c1e1900 */
[----:B------:R-:W-:Y:S02]  /*20f0*/  LEA.HI R28, R28, R28, RZ, 0x1 ;  /* 0x0000001c1c1c7211 */ /* 0x000fe400078f08ff */
[----:B------:R-:W-:Y:S01]  /*2100*/  SHF.R.S32.HI R23, RZ, 0x1, R23 ;  /* 0x00000001ff177819 */ /* 0x000fe20000011417 */
[----:B------:R-:W4:Y:S01]  /*2110*/  LDG.E R29, desc[UR12][R26.64] ;  /* 0x0000000c1a1d7981 */ /* 0x000f22000c1e1900 */
[----:B------:R-:W-:Y:S02]  /*2120*/  R2UR UR10, R32 ;  /* 0x00000000200a72ca */ /* 0x000fe400000e0000 */
[----:B------:R-:W-:Y:S01]  /*2130*/  R2UR UR11, R33 ;  /* 0x00000000210b72ca */ /* 0x000fe200000e0000 */
[----:B------:R0:W4:Y:S01]  /*2140*/  @P0 LDG.E R42, desc[UR14][R26.64+0x4] ;  /* 0x0000040e1a2a0981 */ /* 0x000122000c1e1900 */
[----:B------:R-:W-:Y:S01]  /*2150*/  SHF.R.S32.HI R25, RZ, 0x1, R28 ;  /* 0x00000001ff197819 */ /* 0x000fe2000001141c */
[----:B0-----:R-:W-:-:S04]  /*2160*/  IMAD.WIDE R26, R23, 0x2, R6 ;  /* 0x00000002171a7825 */ /* 0x001fc800078e0206 */
[----:B------:R-:W-:Y:S02]  /*2170*/  IMAD.WIDE R6, R25, 0x2, R6 ;  /* 0x0000000219067825 */ /* 0x000fe400078e0206 */
[----:B------:R-:W2:Y:S04]  /*2180*/  LDG.E.U16 R27, desc[UR8][R26.64] ;  /* 0x000000081a1b7981 */ /* 0x000ea8000c1e1500 */
[----:B------:R0:W3:Y:S01]  /*2190*/  LDG.E.U16 R43, desc[UR10][R6.64] ;  /* 0x0000000a062b7981 */ /* 0x0000e2000c1e1500 */
[----:B------:R-:W-:Y:S02]  /*21a0*/  FSEL R25, R15, R4, P2 ;  /* 0x000000040f197208 */ /* 0x000fe40001000000 */
[----:B------:R-:W-:Y:S02]  /*21b0*/  LEA.HI R36, R36, R36, RZ, 0x1 ;  /* 0x0000002424247211 */ /* 0x000fe400078f08ff */
[----:B------:R-:W-:-:S02]  /*21c0*/  LEA.HI R34, R34, R34, RZ, 0x1 ;  /* 0x0000002222227211 */ /* 0x000fc400078f08ff */
[----:B0-----:R-:W-:Y:S01]  /*21d0*/  SHF.R.S32.HI R7, RZ, 0x1, R36 ;  /* 0x00000001ff077819 */ /* 0x001fe20000011424 */
[----:B------:R-:W-:Y:S01]  /*21e0*/  FMUL R23, R35, UR4 ;  /* 0x0000000423177c20 */ /* 0x000fe20008400000 */
[----:B------:R-:W-:-:S03]  /*21f0*/  SHF.R.S32.HI R35, RZ, 0x1, R34 ;  /* 0x00000001ff237819 */ /* 0x000fc60000011422 */
[----:B------:R-:W-:-:S04]  /*2200*/  IMAD.WIDE R6, R7, 0x8, R2 ;  /* 0x0000000807067825 */ /* 0x000fc800078e0202 */
[----:B------:R-:W-:-:S05]  /*2210*/  IMAD.WIDE R2, R35, 0x8, R2 ;  /* 0x0000000823027825 */ /* 0x000fca00078e0202 */
[----:B------:R-:W4:Y:S01]  /*2220*/  LDG.E R46, desc[UR12][R2.64] ;  /* 0x0000000c022e7981 */ /* 0x000f22000c1e1900 */
[----:B--2---:R-:W-:Y:S02]  /*2230*/  PRMT R28, R27, 0x7771, RZ ;  /* 0x000077711b1c7816 */ /* 0x004fe400000000ff */
[----:B---3--:R-:W-:Y:S02]  /*2240*/  PRMT R15, R43, 0x7771, RZ ;  /* 0x000077712b0f7816 */ /* 0x008fe400000000ff */
[----:B------:R-:W-:Y:S02]  /*2250*/  ISETP.NE.AND P1, PT, R28, RZ, PT ;  /* 0x000000ff1c00720c */ /* 0x000fe40003f25270 */
[----:B------:R-:W-:Y:S02]  /*2260*/  ISETP.NE.AND P2, PT, R15, RZ, PT ;  /* 0x000000ff0f00720c */ /* 0x000fe40003f45270 */
[----:B------:R-:W2:Y:S09]  /*2270*/  LDG.E R15, desc[UR8][R6.64] ;  /* 0x00000008060f7981 */ /* 0x000eb2000c1e1900 */
[----:B------:R-:W-:-:S02]  /*2280*/  @P1 R2UR UR10, R32 ;  /* 0x00000000200a12ca */ /* 0x000fc400000e0000 */
[C---:B------:R-:W-:Y:S02]  /*2290*/  @P1 R2UR UR11, R33.reuse ;  /* 0x00000000210b12ca */ /* 0x040fe400000e0000 */
[----:B------:R-:W-:Y:S02]  /*22a0*/  @P2 R2UR UR14, R32 ;  /* 0x00000000200e22ca */ /* 0x000fe400000e0000 */
[----:B------:R-:W-:-:S09]  /*22b0*/  @P2 R2UR UR15, R33 ;  /* 0x00000000210f22ca */ /* 0x000fd200000e0000 */
[----:B------:R-:W3:Y:S04]  /*22c0*/  @P1 LDG.E R45, desc[UR10][R6.64+0x4] ;  /* 0x0000040a062d1981 */ /* 0x000ee8000c1e1900 */
[----:B------:R0:W3:Y:S01]  /*22d0*/  @P2 LDG.E R44, desc[UR14][R2.64+0x4] ;  /* 0x0000040e022c2981 */ /* 0x0000e2000c1e1900 */
[----:B------:R-:W-:Y:S02]  /*22e0*/  PRMT R0, R0, 0x7770, RZ ;  /* 0x0000777000007816 */ /* 0x000fe400000000ff */
[----:B------:R-:W-:Y:S02]  /*22f0*/  FSEL R23, R23, R4, P6 ;  /* 0x0000000417177208 */ /* 0x000fe40003000000 */
[----:B------:R-:W-:Y:S02]  /*2300*/  ISETP.NE.AND P6, PT, R0, RZ, PT ;  /* 0x000000ff0000720c */ /* 0x000fe40003fc5270 */
[----:B------:R-:W-:-:S04]  /*2310*/  FMNMX3 R0, R21, -INF , R8, !PT ;  /* 0xff80000015007876 */ /* 0x000fc80007800008 */
[----:B------:R-:W-:-:S04]  /*2320*/  FMNMX3 R0, R0, R9, R16, !PT ;  /* 0x0000000900007276 */ /* 0x000fc80007800010 */
[----:B------:R-:W-:-:S04]  /*2330*/  FMNMX3 R0, R0, R17, R18, !PT ;  /* 0x0000001100007276 */ /* 0x000fc80007800012 */
[----:B------:R-:W-:Y:S01]  /*2340*/  FMNMX3 R0, R0, R5, R10, !PT ;  /* 0x0000000500007276 */ /* 0x000fe2000780000a */
[----:B------:R-:W-:-:S03]  /*2350*/  FMUL R31, R31, UR4 ;  /* 0x000000041f1f7c20 */ /* 0x000fc60008400000 */
[----:B------:R-:W-:Y:S02]  /*2360*/  FMNMX3 R0, R0, R19, R20, !PT ;  /* 0x0000001300007276 */ /* 0x000fe40007800014 */
[----:B------:R-:W-:Y:S02]  /*2370*/  PRMT R12, R12, 0x7770, RZ ;  /* 0x000077700c0c7816 */ /* 0x000fe400000000ff */
[----:B------:R-:W-:Y:S01]  /*2380*/  FMNMX3 R0, R0, R25, R24, !PT ;  /* 0x0000001900007276 */ /* 0x000fe20007800018 */
[----:B0-----:R-:W-:Y:S01]  /*2390*/  FMUL R3, R37, UR4 ;  /* 0x0000000425037c20 */ /* 0x001fe20008400000 */
[----:B------:R-:W-:Y:S01]  /*23a0*/  MOV R34, UR6 ;  /* 0x0000000600227c02 */ /* 0x000fe20008000f00 */
[----:B-----5:R-:W-:Y:S01]  /*23b0*/  @P5 FMUL R34, R30, UR4 ;  /* 0x000000041e225c20 */ /* 0x020fe20008400000 */
[----:B------:R-:W-:Y:S02]  /*23c0*/  ISETP.NE.AND P5, PT, R12, RZ, PT ;  /* 0x000000ff0c00720c */ /* 0x000fe40003fa5270 */
[----:B------:R-:W-:-:S02]  /*23d0*/  PRMT R13, R13, 0x7770, RZ ;  /* 0x000077700d0d7816 */ /* 0x000fc400000000ff */
[-C--:B------:R-:W-:Y:S02]  /*23e0*/  FSEL R37, R31, R4.reuse, P6 ;  /* 0x000000041f257208 */ /* 0x080fe40003000000 */
[----:B------:R-:W-:Y:S02]  /*23f0*/  FMNMX3 R0, R0, R23, R22, !PT ;  /* 0x0000001700007276 */ /* 0x000fe40007800016 */
[----:B------:R-:W-:Y:S01]  /*2400*/  MOV R30, UR6 ;  /* 0x00000006001e7c02 */ /* 0x000fe20008000f00 */
[----:B----4-:R-:W-:Y:S01]  /*2410*/  @P3 FMUL R30, R40, UR4 ;  /* 0x00000004281e3c20 */ /* 0x010fe20008400000 */
[----:B------:R-:W-:Y:S01]  /*2420*/  PRMT R43, R43, 0x7770, RZ ;  /* 0x000077702b2b7816 */ /* 0x000fe200000000ff */
[----:B------:R-:W-:Y:S01]  /*2430*/  FMUL R11, R11, UR4 ;  /* 0x000000040b0b7c20 */ /* 0x000fe20008400000 */
[----:B------:R-:W-:Y:S02]  /*2440*/  FSEL R40, R3, R4, P5 ;  /* 0x0000000403287208 */ /* 0x000fe40002800000 */
[----:B------:R-:W-:-:S02]  /*2450*/  ISETP.NE.AND P3, PT, R13, RZ, PT ;  /* 0x000000ff0d00720c */ /* 0x000fc40003f65270 */
[----:B------:R-:W-:Y:S02]  /*2460*/  PRMT R14, R14, 0x7770, RZ ;  /* 0x000077700e0e7816 */ /* 0x000fe400000000ff */
[----:B------:R-:W-:Y:S02]  /*2470*/  FMNMX3 R3, R0, R37, R34, !PT ;  /* 0x0000002500037276 */ /* 0x000fe40007800022 */
[----:B------:R-:W-:Y:S01]  /*2480*/  ISETP.NE.AND P5, PT, R43, RZ, PT ;  /* 0x000000ff2b00720c */ /* 0x000fe20003fa5270 */
[----:B------:R-:W-:Y:S01]  /*2490*/  FMUL R29, R29, UR4 ;  /* 0x000000041d1d7c20 */ /* 0x000fe20008400000 */
[----:B------:R-:W-:Y:S01]  /*24a0*/  MOV R28, UR6 ;  /* 0x00000006001c7c02 */ /* 0x000fe20008000f00 */
[----:B------:R-:W-:Y:S01]  /*24b0*/  @P4 FMUL R28, R41, UR4 ;  /* 0x00000004291c4c20 */ /* 0x000fe20008400000 */
[----:B------:R-:W-:Y:S02]  /*24c0*/  ISETP.NE.AND P4, PT, R14, RZ, PT ;  /* 0x000000ff0e00720c */ /* 0x000fe40003f85270 */
[----:B------:R-:W-:-:S02]  /*24d0*/  PRMT R27, R27, 0x7770, RZ ;  /* 0x000077701b1b7816 */ /* 0x000fc400000000ff */
[----:B------:R-:W-:Y:S02]  /*24e0*/  FSEL R35, R11, R4, P3 ;  /* 0x000000040b237208 */ /* 0x000fe40001800000 */
[----:B------:R-:W-:Y:S01]  /*24f0*/  FMNMX3 R3, R3, R40, R30, !PT ;  /* 0x0000002803037276 */ /* 0x000fe2000780001e */
[----:B------:R-:W-:Y:S02]  /*2500*/  IMAD.U32 R26, RZ, RZ, UR6 ;  /* 0x00000006ff1a7e24 */ /* 0x000fe4000f8e00ff */
[----:B------:R-:W-:Y:S01]  /*2510*/  @P0 FMUL R26, R42, UR4 ;  /* 0x000000042a1a0c20 */ /* 0x000fe20008400000 */
[----:B------:R-:W-:Y:S02]  /*2520*/  ISETP.NE.AND P0, PT, R27, RZ, PT ;  /* 0x000000ff1b00720c */ /* 0x000fe40003f05270 */
[----:B------:R-:W-:Y:S02]  /*2530*/  FSEL R31, R29, R4, P4 ;  /* 0x000000041d1f7208 */ /* 0x000fe40002000000 */
[----:B------:R-:W-:-:S02]  /*2540*/  FMNMX3 R3, R3, R35, R28, !PT ;  /* 0x0000002303037276 */ /* 0x000fc4000780001c */
[----:B------:R-:W-:Y:S02]  /*2550*/  MOV R36, UR6 ;  /* 0x0000000600247c02 */ /* 0x000fe40008000f00 */
[----:B------:R-:W-:Y:S02]  /*2560*/  FMNMX3 R3, R3, R31, R26, !PT ;  /* 0x0000001f03037276 */ /* 0x000fe4000780001a */
[----:B------:R-:W-:Y:S01]  /*2570*/  MOV R27, UR6 ;  /* 0x00000006001b7c02 */ /* 0x000fe20008000f00 */
[----:B--2---:R-:W-:-:S05]  /*2580*/  FMUL R15, R15, UR4 ;  /* 0x000000040f0f7c20 */ /* 0x004fca0008400000 */
[----:B------:R-:W-:Y:S01]  /*2590*/  FSEL R29, R15, R4, P0 ;  /* 0x000000040f1d7208 */ /* 0x000fe20000000000 */
        /* <DEDUP_REMOVED lines=62> */
[--C-:B------:R-:W-:Y:S01]  /*2980*/  FADD R8, R23, -R41.reuse ;  /* 0x8000002917087221 */ /* 0x100fe20000000000 */
[-C--:B------:R-:W-:Y:S01]  /*2990*/  FFMA.RM R5, R5, R12.reuse, 12582913 ;  /* 0x4b40000105057423 */ /* 0x080fe2000000400c */
[----:B------:R-:W-:Y:S01]  /*29a0*/  FADD R16, R25, -R41 ;  /* 0x8000002919107221 */ /* 0x000fe20000000000 */
[C---:B------:R-:W-:Y:S01]  /*29b0*/  FFMA R3, R46.reuse, 1.4426950216293334961, -R3 ;  /* 0x3fb8aa3b2e037823 */ /* 0x040fe20000000803 */
[----:B------:R-:W-:Y:S01]  /*29c0*/  FADD R18, -R41, R20 ;  /* 0x0000001429127221 */ /* 0x000fe20000000100 */
[----:B------:R-:W-:Y:S01]  /*29d0*/  FADD R23, R5, -12583039 ;  /* 0xcb40007f05177421 */ /* 0x000fe20000000000 */
[----:B------:R-:W-:Y:S01]  /*29e0*/  FADD R0, -R41, R30 ;  /* 0x0000001e29007221 */ /* 0x000fe20000000100 */
[----:B------:R-:W-:Y:S01]  /*29f0*/  FFMA R46, R46, 1.925963033500011079e-08, R3 ;  /* 0x32a570602e2e7823 */ /* 0x000fe20000000003 */
[-C--:B------:R-:W-:Y:S01]  /*2a00*/  FFMA.SAT R3, R42, R11.reuse, 0.5 ;  /* 0x3f0000002a037423 */ /* 0x080fe2000000200b */
[C---:B------:R-:W-:Y:S01]  /*2a10*/  FFMA R23, R44.reuse, 1.4426950216293334961, -R23 ;  /* 0x3fb8aa3b2c177823 */ /* 0x040fe20000000817 */
[----:B------:R-:W-:Y:S01]  /*2a20*/  SHF.L.U32 R30, R15, 0x17, RZ ;  /* 0x000000170f1e7819 */ /* 0x000fe200000006ff */
[----:B------:R-:W-:Y:S01]  /*2a30*/  FADD R20, R29, -R41 ;  /* 0x800000291d147221 */ /* 0x000fe20000000000 */
[-C--:B------:R-:W-:Y:S01]  /*2a40*/  FFMA.RM R3, R3, R12.reuse, 12582913 ;  /* 0x4b40000103037423 */ /* 0x080fe2000000400c */
[----:B------:R-:W-:Y:S01]  /*2a50*/  FFMA R44, R44, 1.925963033500011079e-08, R23 ;  /* 0x32a570602c2c7823 */ /* 0x000fe20000000017 */
[----:B------:R-:W-:Y:S01]  /*2a60*/  MUFU.EX2 R54, R54 ;  /* 0x0000003600367308 */ /* 0x000fe20000000800 */
[----:B------:R-:W-:Y:S01]  /*2a70*/  FADD R10, -R41, R24 ;  /* 0x00000018290a7221 */ /* 0x000fe20000000100 */
[----:B------:R-:W-:Y:S01]  /*2a80*/  FADD R25, R3, -12583039 ;  /* 0xcb40007f03197421 */ /* 0x000fe20000000000 */
[----:B------:R-:W-:Y:S01]  /*2a90*/  FADD R24, -R41, R27 ;  /* 0x0000001b29187221 */ /* 0x000fe20000000100 */
[----:B------:R-:W-:Y:S01]  /*2aa0*/  SHF.L.U32 R7, R7, 0x17, RZ ;  /* 0x0000001707077819 */ /* 0x000fe200000006ff */
[----:B------:R-:W-:Y:S01]  /*2ab0*/  FADD R14, R4, -R41 ;  /* 0x80000029040e7221 */ /* 0x000fe20000000000 */
[C---:B------:R-:W-:Y:S01]  /*2ac0*/  FFMA R25, R42.reuse, 1.4426950216293334961, -R25 ;  /* 0x3fb8aa3b2a197823 */ /* 0x040fe20000000819 */
[----:B------:R-:W-:Y:S01]  /*2ad0*/  FADD R4, -R41, R22 ;  /* 0x0000001629047221 */ /* 0x000fe20000000100 */
[----:B------:R-:W0:Y:S01]  /*2ae0*/  MUFU.EX2 R23, R58 ;  /* 0x0000003a00177308 */ /* 0x000e220000000800 */
[----:B------:R-:W-:Y:S01]  /*2af0*/  FADD R22, R31, -R41 ;  /* 0x800000291f167221 */ /* 0x000fe20000000000 */
[----:B------:R-:W-:Y:S01]  /*2b00*/  FFMA R42, R42, 1.925963033500011079e-08, R25 ;  /* 0x32a570602a2a7823 */ /* 0x000fe20000000019 */
[-C--:B------:R-:W-:Y:S01]  /*2b10*/  FFMA.SAT R25, R18, R11.reuse, 0.5 ;  /* 0x3f00000012197423 */ /* 0x080fe2000000200b */
[----:B------:R-:W-:Y:S01]  /*2b20*/  FFMA.SAT R31, R8, R11, 0.5 ;  /* 0x3f000000081f7423 */ /* 0x000fe2000000200b */
[--C-:B------:R-:W-:Y:S01]  /*2b30*/  FADD R2, R35, -R41.reuse ;  /* 0x8000002923027221 */ /* 0x100fe20000000000 */
[--C-:B------:R-:W-:Y:S01]  /*2b40*/  FADD R6, R37, -R41.reuse ;  /* 0x8000002925067221 */ /* 0x100fe20000000000 */
[-C--:B------:R-:W-:Y:S01]  /*2b50*/  FFMA.RM R15, R25, R12.reuse, 12582913 ;  /* 0x4b400001190f7423 */ /* 0x080fe2000000400c */
[-C--:B------:R-:W-:Y:S01]  /*2b60*/  FFMA.RM R31, R31, R12.reuse, 12582913 ;  /* 0x4b4000011f1f7423 */ /* 0x080fe2000000400c */
[----:B------:R-:W1:Y:S01]  /*2b70*/  MUFU.EX2 R48, R48 ;  /* 0x0000003000307308 */ /* 0x000e620000000800 */
[----:B------:R-:W-:Y:S01]  /*2b80*/  FADD R34, -R41, R34 ;  /* 0x0000002229227221 */ /* 0x000fe20000000100 */
[----:B------:R-:W-:Y:S01]  /*2b90*/  FADD R40, R40, -R41 ;  /* 0x8000002928287221 */ /* 0x000fe20000000000 */
[----:B------:R-:W-:Y:S01]  /*2ba0*/  FADD R35, R31, -12583039 ;  /* 0xcb40007f1f237421 */ /* 0x000fe20000000000 */
[C---:B------:R-:W-:Y:S01]  /*2bb0*/  FADD R28, -R41.reuse, R28 ;  /* 0x0000001c291c7221 */ /* 0x040fe20000000100 */
[C---:B------:R-:W-:Y:S01]  /*2bc0*/  FADD R26, -R41.reuse, R26 ;  /* 0x0000001a291a7221 */ /* 0x040fe20000000100 */
[----:B------:R-:W-:Y:S01]  /*2bd0*/  FADD R36, -R41, R36 ;  /* 0x0000002429247221 */ /* 0x000fe20000000100 */
[----:B------:R-:W-:Y:S01]  /*2be0*/  FFMA R35, R8, 1.4426950216293334961, -R35 ;  /* 0x3fb8aa3b08237823 */ /* 0x000fe20000000823 */
[----:B0-----:R-:W-:Y:S01]  /*2bf0*/  FMUL R30, R30, R23 ;  /* 0x000000171e1e7220 */ /* 0x001fe20000400000 */
[----:B------:R-:W-:Y:S01]  /*2c00*/  FADD R23, R15, -12583039 ;  /* 0xcb40007f0f177421 */ /* 0x000fe20000000000 */
[-C--:B------:R-:W-:Y:S01]  /*2c10*/  FFMA.SAT R41, R6, R11.reuse, 0.5 ;  /* 0x3f00000006297423 */ /* 0x080fe2000000200b */
[----:B------:R-:W-:Y:S01]  /*2c20*/  FFMA R37, R8, 1.925963033500011079e-08, R35 ;  /* 0x32a5706008257823 */ /* 0x000fe20000000023 */
[-C--:B------:R-:W-:Y:S01]  /*2c30*/  FFMA.SAT R35, R4, R11.reuse, 0.5 ;  /* 0x3f00000004237423 */ /* 0x080fe2000000200b */
[C---:B------:R-:W-:Y:S01]  /*2c40*/  FFMA R23, R18.reuse, 1.4426950216293334961, -R23 ;  /* 0x3fb8aa3b12177823 */ /* 0x040fe20000000817 */
[----:B------:R-:W-:Y:S01]  /*2c50*/  SHF.L.U32 R17, R17, 0x17, RZ ;  /* 0x0000001711117819 */ /* 0x000fe200000006ff */
[----:B------:R-:W-:Y:S01]  /*2c60*/  MUFU.EX2 R50, R50 ;  /* 0x0000003200327308 */ /* 0x000fe20000000800 */
[----:B------:R-:W-:Y:S01]  /*2c70*/  FFMA.RM R35, R35, R12, 12582913 ;  /* 0x4b40000123237423 */ /* 0x000fe2000000400c */
[----:B------:R-:W-:Y:S01]  /*2c80*/  FFMA R29, R18, 1.925963033500011079e-08, R23 ;  /* 0x32a57060121d7823 */ /* 0x000fe20000000017 */
[----:B------:R-:W-:Y:S01]  /*2c90*/  FFMA.SAT R23, R16, R11, 0.5 ;  /* 0x3f00000010177423 */ /* 0x000fe2000000200b */
[----:B------:R-:W-:Y:S01]  /*2ca0*/  FMUL R18, R7, R54 ;  /* 0x0000003607127220 */ /* 0x000fe20000400000 */
[----:B------:R-:W-:Y:S01]  /*2cb0*/  FFMA.RM R41, R41, R12, 12582913 ;  /* 0x4b40000129297423 */ /* 0x000fe2000000400c */
[----:B-1----:R-:W-:Y:S01]  /*2cc0*/  FMUL R17, R17, R48 ;  /* 0x0000003011117220 */ /* 0x002fe20000400000 */
[----:B------:R-:W-:Y:S01]  /*2cd0*/  FFMA.RM R23, R23, R12, 12582913 ;  /* 0x4b40000117177423 */ /* 0x000fe2000000400c */
[----:B------:R-:W0:Y:S01]  /*2ce0*/  MUFU.EX2 R44, R44 ;  /* 0x0000002c002c7308 */ /* 0x000e220000000800 */
[----:B------:R-:W-:Y:S01]  /*2cf0*/  SHF.L.U32 R9, R9, 0x17, RZ ;  /* 0x0000001709097819 */ /* 0x000fe200000006ff */
[----:B------:R-:W-:-:S02]  /*2d00*/  IMAD.SHL.U32 R5, R5, 0x800000, RZ ;  /* 0x0080000005057824 */ /* 0x000fc400078e00ff */
[----:B------:R-:W-:Y:S01]  /*2d10*/  FADD R25, R23, -12583039 ;  /* 0xcb40007f17197421 */ /* 0x000fe20000000000 */
[----:B------:R-:W-:Y:S01]  /*2d20*/  SHF.L.U32 R3, R3, 0x17, RZ ;  /* 0x0000001703037819 */ /* 0x000fe200000006ff */
[----:B------:R-:W-:Y:S02]  /*2d30*/  IMAD.SHL.U32 R19, R19, 0x800000, RZ ;  /* 0x0080000013137824 */ /* 0x000fe400078e00ff */
[C---:B------:R-:W-:Y:S01]  /*2d40*/  FFMA R25, R16.reuse, 1.4426950216293334961, -R25 ;  /* 0x3fb8aa3b10197823 */ /* 0x040fe20000000819 */
[----:B------:R-:W-:Y:S03]  /*2d50*/  MUFU.EX2 R42, R42 ;  /* 0x0000002a002a7308 */ /* 0x000fe60000000800 */
[----:B------:R-:W-:Y:S01]  /*2d60*/  FFMA R27, R16, 1.925963033500011079e-08, R25 ;  /* 0x32a57060101b7823 */ /* 0x000fe20000000019 */
[-C--:B------:R-:W-:Y:S01]  /*2d70*/  FFMA.SAT R25, R10, R11.reuse, 0.5 ;  /* 0x3f0000000a197423 */ /* 0x080fe2000000200b */
[----:B------:R-:W-:Y:S01]  /*2d80*/  SHF.L.U32 R16, R21, 0x17, RZ ;  /* 0x0000001715107819 */ /* 0x000fe200000006ff */
[----:B------:R-:W-:-:S02]  /*2d90*/  FFMA.SAT R21, R40, R11, 0.5 ;  /* 0x3f00000028157423 */ /* 0x000fc4000000200b */
[----:B------:R-:W-:Y:S01]  /*2da0*/  FFMA.RM R25, R25, R12, 12582913 ;  /* 0x4b40000119197423 */ /* 0x000fe2000000400c */
[----:B0-----:R-:W-:Y:S01]  /*2db0*/  FMUL R8, R5, R44 ;  /* 0x0000002c05087220 */ /* 0x001fe20000400000 */
[----:B------:R-:W-:Y:S01]  /*2dc0*/  FFMA.RM R21, R21, R12, 12582913 ;  /* 0x4b40000115157423 */ /* 0x000fe2000000400c */
[----:B------:R-:W-:Y:S01]  /*2dd0*/  MUFU.EX2 R29, R29 ;  /* 0x0000001d001d7308 */ /* 0x000fe20000000800 */
[----:B------:R-:W-:Y:S02]  /*2de0*/  FADD R7, R25, -12583039 ;  /* 0xcb40007f19077421 */ /* 0x000fe40000000000 */
[C---:B------:R-:W-:Y:S01]  /*2df0*/  FADD R5, R21.reuse, -12583039 ;  /* 0xcb40007f15057421 */ /* 0x040fe20000000000 */
[----:B------:R-:W-:Y:S01]  /*2e00*/  SHF.L.U32 R21, R21, 0x17, RZ ;  /* 0x0000001715157819 */ /* 0x000fe200000006ff */
[----:B------:R-:W-:Y:S02]  /*2e10*/  FFMA R7, R10, 1.4426950216293334961, -R7 ;  /* 0x3fb8aa3b0a077823 */ /* 0x000fe40000000807 */
[----:B------:R-:W-:Y:S01]  /*2e20*/  FFMA R5, R40, 1.4426950216293334961, -R5 ;  /* 0x3fb8aa3b28057823 */ /* 0x000fe20000000805 */
[----:B------:R-:W0:Y:S01]  /*2e30*/  MUFU.EX2 R56, R56 ;  /* 0x0000003800387308 */ /* 0x000e220000000800 */
[----:B------:R-:W-:Y:S01]  /*2e40*/  FFMA R43, R10, 1.925963033500011079e-08, R7 ;  /* 0x32a570600a2b7823 */ /* 0x000fe20000000007 */
[----:B------:R-:W-:Y:S01]  /*2e50*/  FMUL R10, R9, R50 ;  /* 0x00000032090a7220 */ /* 0x000fe20000400000 */
[----:B------:R-:W-:Y:S01]  /*2e60*/  SHF.L.U32 R9, R13, 0x17, RZ ;  /* 0x000000170d097819 */ /* 0x000fe200000006ff */
[----:B------:R-:W-:Y:S01]  /*2e70*/  FFMA R40, R40, 1.925963033500011079e-08, R5 ;  /* 0x32a5706028287823 */ /* 0x000fe20000000005 */
[----:B------:R-:W-:-:S03]  /*2e80*/  FFMA.SAT R5, R0, R11, 0.5 ;  /* 0x3f00000000057423 */ /* 0x000fc6000000200b */
[----:B------:R-:W1:Y:S08]  /*2e90*/  MUFU.EX2 R7, R52 ;  /* 0x0000003400077308 */ /* 0x000e700000000800 */
[----:B------:R-:W2:Y:S01]  /*2ea0*/  MUFU.EX2 R43, R43 ;  /* 0x0000002b002b7308 */ /* 0x000ea20000000800 */
[----:B0-----:R-:W-:-:S07]  /*2eb0*/  FMUL R19, R19, R56 ;  /* 0x0000003813137220 */ /* 0x001fce0000400000 */
[----:B------:R-:W0:Y:S01]  /*2ec0*/  MUFU.EX2 R46, R46 ;  /* 0x0000002e002e7308 */ /* 0x000e220000000800 */
[----:B-1----:R-:W-:Y:S01]  /*2ed0*/  FMUL R16, R16, R7 ;  /* 0x0000000710107220 */ /* 0x002fe20000400000 */
[----:B------:R-:W-:-:S04]  /*2ee0*/  FADD R7, R35, -12583039 ;  /* 0xcb40007f23077421 */ /* 0x000fc80000000000 */
[C---:B------:R-:W-:Y:S02]  /*2ef0*/  FFMA R7, R4.reuse, 1.4426950216293334961, -R7 ;  /* 0x3fb8aa3b04077823 */ /* 0x040fe40000000807 */
[----:B------:R-:W-:Y:S02]  /*2f00*/  MUFU.EX2 R40, R40 ;  /* 0x0000002800287308 */ /* 0x000fe40000000800 */
[----:B------:R-:W-:Y:S01]  /*2f10*/  FFMA R48, R4, 1.925963033500011079e-08, R7 ;  /* 0x32a5706004307823 */ /* 0x000fe20000000007 */
[----:B------:R-:W-:Y:S01]  /*2f20*/  FADD R7, R41, -12583039 ;  /* 0xcb40007f29077421 */ /* 0x000fe20000000000 */
[----:B------:R-:W-:Y:S01]  /*2f30*/  SHF.L.U32 R4, R25, 0x17, RZ ;  /* 0x0000001719047819 */ /* 0x000fe200000006ff */
[----:B------:R-:W-:Y:S02]  /*2f40*/  FFMA.SAT R25, R22, R11, 0.5 ;  /* 0x3f00000016197423 */ /* 0x000fe4000000200b */
[----:B------:R-:W-:Y:S01]  /*2f50*/  FFMA R7, R6, 1.4426950216293334961, -R7 ;  /* 0x3fb8aa3b06077823 */ /* 0x000fe20000000807 */
[----:B------:R-:W-:Y:S01]  /*2f60*/  MUFU.EX2 R49, R48 ;  /* 0x0000003000317308 */ /* 0x000fe20000000800 */
[----:B------:R-:W-:Y:S01]  /*2f70*/  FFMA.RM R25, R25, R12, 12582913 ;  /* 0x4b40000119197423 */ /* 0x000fe2000000400c */
[----:B--2---:R-:W-:Y:S01]  /*2f80*/  FMUL R4, R4, R43 ;  /* 0x0000002b04047220 */ /* 0x004fe20000400000 */
[----:B------:R-:W-:Y:S01]  /*2f90*/  FFMA R47, R6, 1.925963033500011079e-08, R7 ;  /* 0x32a57060062f7823 */ /* 0x000fe20000000007 */
[-C--:B------:R-:W-:Y:S01]  /*2fa0*/  FFMA.SAT R7, R34, R11.reuse, 0.5 ;  /* 0x3f00000022077423 */ /* 0x080fe2000000200b */
[----:B------:R-:W-:Y:S01]  /*2fb0*/  SHF.L.U32 R6, R15, 0x17, RZ ;  /* 0x000000170f067819 */ /* 0x000fe200000006ff */
[----:B------:R-:W-:Y:S01]  /*2fc0*/  FFMA.SAT R15, R2, R11, 0.5 ;  /* 0x3f000000020f7423 */ /* 0x000fe2000000200b */
[----:B0-----:R-:W-:Y:S01]  /*2fd0*/  FMUL R9, R9, R46 ;  /* 0x0000002e09097220 */ /* 0x001fe20000400000 */
[-C--:B------:R-:W-:Y:S01]  /*2fe0*/  FFMA.RM R13, R7, R12.reuse, 12582913 ;  /* 0x4b400001070d7423 */ /* 0x080fe2000000400c */
[----:B------:R-:W-:Y:S01]  /*2ff0*/  MUFU.EX2 R47, R47 ;  /* 0x0000002f002f7308 */ /* 0x000fe20000000800 */
[----:B------:R-:W-:Y:S01]  /*3000*/  FFMA.RM R15, R15, R12, 12582913 ;  /* 0x4b4000010f0f7423 */ /* 0x000fe2000000400c */
[----:B------:R-:W-:Y:S01]  /*3010*/  FMUL R6, R6, R29 ;  /* 0x0000001d06067220 */ /* 0x000fe20000400000 */
[----:B------:R-:W-:-:S04]  /*3020*/  FADD R7, R13, -12583039 ;  /* 0xcb40007f0d077421 */ /* 0x000fc80000000000 */
[----:B------:R-:W-:-:S04]  /*3030*/  FFMA R7, R34, 1.4426950216293334961, -R7 ;  /* 0x3fb8aa3b22077823 */ /* 0x000fc80000000807 */
[----:B------:R-:W-:Y:S01]  /*3040*/  FFMA R45, R34, 1.925963033500011079e-08, R7 ;  /* 0x32a57060222d7823 */ /* 0x000fe20000000007 */
[----:B------:R-:W-:Y:S01]  /*3050*/  FFMA.RM R34, R5, R12, 12582913 ;  /* 0x4b40000105227423 */ /* 0x000fe2000000400c */
[----:B------:R-:W-:Y:S01]  /*3060*/  FMUL R7, R3, R42 ;  /* 0x0000002a03077220 */ /* 0x000fe20000400000 */
[----:B------:R-:W-:Y:S01]  /*3070*/  SHF.L.U32 R5, R23, 0x17, RZ ;  /* 0x0000001717057819 */ /* 0x000fe200000006ff */
[----:B------:R-:W-:Y:S01]  /*3080*/  MUFU.EX2 R44, R45 ;  /* 0x0000002d002c7308 */ /* 0x000fe20000000800 */
[----:B------:R-:W-:-:S04]  /*3090*/  FADD R3, R34, -12583039 ;  /* 0xcb40007f22037421 */ /* 0x000fc80000000000 */
[----:B------:R-:W-:-:S04]  /*30a0*/  FFMA R3, R0, 1.4426950216293334961, -R3 ;  /* 0x3fb8aa3b00037823 */ /* 0x000fc80000000803 */
[----:B------:R-:W-:Y:S01]  /*30b0*/  FFMA R42, R0, 1.925963033500011079e-08, R3 ;  /* 0x32a57060002a7823 */ /* 0x000fe20000000003 */
[C---:B------:R-:W-:Y:S01]  /*30c0*/  FADD R3, R15.reuse, -12583039 ;  /* 0xcb40007f0f037421 */ /* 0x040fe20000000000 */
[----:B------:R0:W1:Y:S01]  /*30d0*/  MUFU.EX2 R0, R27 ;  /* 0x0000001b00007308 */ /* 0x0000620000000800 */
[----:B------:R-:W-:Y:S02]  /*30e0*/  SHF.L.U32 R15, R15, 0x17, RZ ;  /* 0x000000170f0f7819 */ /* 0x000fe400000006ff */
[----:B------:R-:W-:-:S04]  /*30f0*/  FFMA R3, R2, 1.4426950216293334961, -R3 ;  /* 0x3fb8aa3b02037823 */ /* 0x000fc80000000803 */
[----:B------:R-:W-:Y:S01]  /*3100*/  FFMA R29, R2, 1.925963033500011079e-08, R3 ;  /* 0x32a57060021d7823 */ /* 0x000fe20000000003 */
[-C--:B------:R-:W-:Y:S01]  /*3110*/  FFMA.SAT R3, R28, R11.reuse, 0.5 ;  /* 0x3f0000001c037423 */ /* 0x080fe2000000200b */
[-C--:B0-----:R-:W-:Y:S01]  /*3120*/  FFMA.SAT R27, R26, R11.reuse, 0.5 ;  /* 0x3f0000001a1b7423 */ /* 0x081fe2000000200b */
[----:B------:R-:W-:Y:S02]  /*3130*/  IMAD.SHL.U32 R2, R35, 0x800000, RZ ;  /* 0x0080000023027824 */ /* 0x000fe400078e00ff */
[----:B------:R-:W-:Y:S01]  /*3140*/  FFMA.SAT R35, R20, R11, 0.5 ;  /* 0x3f00000014237423 */ /* 0x000fe2000000200b */
[-C--:B------:R-:W-:Y:S01]  /*3150*/  FFMA.RM R23, R3, R12.reuse, 12582913 ;  /* 0x4b40000103177423 */ /* 0x080fe2000000400c */
[-C--:B------:R-:W-:Y:S01]  /*3160*/  FFMA.RM R27, R27, R12.reuse, 12582913 ;  /* 0x4b4000011b1b7423 */ /* 0x080fe2000000400c */
[----:B------:R0:W2:Y:S01]  /*3170*/  MUFU.EX2 R46, R29 ;  /* 0x0000001d002e7308 */ /* 0x0000a20000000800 */
[----:B------:R-:W-:Y:S01]  /*3180*/  FFMA.RM R35, R35, R12, 12582913 ;  /* 0x4b40000123237423 */ /* 0x000fe2000000400c */
[----:B------:R-:W-:Y:S01]  /*3190*/  FADD R3, R23, -12583039 ;  /* 0xcb40007f17037421 */ /* 0x000fe20000000000 */
[----:B-1----:R-:W-:Y:S01]  /*31a0*/  FMUL R5, R5, R0 ;  /* 0x0000000005057220 */ /* 0x002fe20000400000 */
[----:B------:R-:W-:Y:S01]  /*31b0*/  FMUL R2, R2, R49 ;  /* 0x0000003102027220 */ /* 0x000fe20000400000 */
[----:B------:R-:W-:-:S02]  /*31c0*/  IMAD.SHL.U32 R23, R23, 0x800000, RZ ;  /* 0x0080000017177824 */ /* 0x000fc400078e00ff */
[C---:B------:R-:W-:Y:S01]  /*31d0*/  FFMA R3, R28.reuse, 1.4426950216293334961, -R3 ;  /* 0x3fb8aa3b1c037823 */ /* 0x040fe20000000803 */
[----:B------:R1:W3:Y:S01]  /*31e0*/  MUFU.EX2 R0, R37 ;  /* 0x0000002500007308 */ /* 0x0002e20000000800 */
[----:B0-----:R-:W-:Y:S02]  /*31f0*/  FMUL R29, R21, R40 ;  /* 0x00000028151d7220 */ /* 0x001fe40000400000 */
[----:B------:R-:W-:Y:S01]  /*3200*/  FFMA R28, R28, 1.925963033500011079e-08, R3 ;  /* 0x32a570601c1c7823 */ /* 0x000fe20000000003 */
[C---:B------:R-:W-:Y:S01]  /*3210*/  FADD R3, R25.reuse, -12583039 ;  /* 0xcb40007f19037421 */ /* 0x040fe20000000000 */
[----:B------:R-:W-:-:S03]  /*3220*/  SHF.L.U32 R25, R25, 0x17, RZ ;  /* 0x0000001719197819 */ /* 0x000fc600000006ff */
[----:B------:R-:W-:Y:S01]  /*3230*/  FFMA R3, R22, 1.4426950216293334961, -R3 ;  /* 0x3fb8aa3b16037823 */ /* 0x000fe20000000803 */
[----:B------:R-:W-:Y:S01]  /*3240*/  MUFU.EX2 R48, R28 ;  /* 0x0000001c00307308 */ /* 0x000fe20000000800 */
[-C--:B-1----:R-:W-:Y:S01]  /*3250*/  FFMA.SAT R37, R36, R11.reuse, 0.5 ;  /* 0x3f00000024257423 */ /* 0x082fe2000000200b */
[----:B--2---:R-:W-:Y:S01]  /*3260*/  FMUL R21, R15, R46 ;  /* 0x0000002e0f157220 */ /* 0x004fe20000400000 */
[----:B------:R-:W-:Y:S01]  /*3270*/  FFMA R43, R22, 1.925963033500011079e-08, R3 ;  /* 0x32a57060162b7823 */ /* 0x000fe20000000003 */
[----:B------:R-:W-:Y:S01]  /*3280*/  SHF.L.U32 R3, R31, 0x17, RZ ;  /* 0x000000171f037819 */ /* 0x000fe200000006ff */
[----:B------:R-:W-:Y:S01]  /*3290*/  FADD R31, R27, -12583039 ;  /* 0xcb40007f1b1f7421 */ /* 0x000fe20000000000 */
[----:B------:R-:W-:Y:S01]  /*32a0*/  FFMA.RM R37, R37, R12, 12582913 ;  /* 0x4b40000125257423 */ /* 0x000fe2000000400c */
[----:B------:R-:W-:Y:S01]  /*32b0*/  FADD R22, RZ, R30 ;  /* 0x0000001eff167221 */ /* 0x000fe20000000000 */
[----:B------:R-:W-:Y:S01]  /*32c0*/  SHF.L.U32 R27, R27, 0x17, RZ ;  /* 0x000000171b1b7819 */ /* 0x000fe200000006ff */
[----:B------:R-:W-:Y:S01]  /*32d0*/  FFMA R31, R26, 1.4426950216293334961, -R31 ;  /* 0x3fb8aa3b1a1f7823 */ /* 0x000fe2000000081f */
[----:B---3--:R-:W-:Y:S01]  /*32e0*/  FMUL R3, R3, R0 ;  /* 0x0000000003037220 */ /* 0x008fe20000400000 */
[----:B------:R-:W-:Y:S01]  /*32f0*/  SHF.L.U32 R0, R41, 0x17, RZ ;  /* 0x0000001729007819 */ /* 0x000fe200000006ff */
[----:B------:R-:W-:Y:S01]  /*3300*/  FFMA.SAT R41, R24, R11, 0.5 ;  /* 0x3f00000018297423 */ /* 0x000fe2000000200b */
[----:B------:R-:W-:Y:S01]  /*3310*/  FFMA R26, R26, 1.925963033500011079e-08, R31 ;  /* 0x32a570601a1a7823 */ /* 0x000fe2000000001f */
[----:B------:R-:W-:-:S02]  /*3320*/  FADD R31, R35, -12583039 ;  /* 0xcb40007f231f7421 */ /* 0x000fc40000000000 */
[----:B------:R-:W-:Y:S01]  /*3330*/  FMUL R0, R0, R47 ;  /* 0x0000002f00007220 */ /* 0x000fe20000400000 */
[----:B------:R-:W-:Y:S01]  /*3340*/  MUFU.EX2 R40, R26 ;  /* 0x0000001a00287308 */ /* 0x000fe20000000800 */
        /* <DEDUP_REMOVED lines=11> */
[----:B------:R-:W-:Y:S01]  /*3400*/  SHF.L.U32 R11, R11, 0x17, RZ ;  /* 0x000000170b0b7819 */ /* 0x000fe200000006ff */
[----:B------:R-:W-:Y:S02]  /*3410*/  IMAD.SHL.U32 R12, R12, 0x800000, RZ ;  /* 0x008000000c0c7824 */ /* 0x000fe400078e00ff */
        /* <DEDUP_REMOVED lines=21> */
[----:B------:R-:W-:Y:S01]  /*3570*/  FADD R13, R22, R3 ;  /* 0x00000003160d7221 */ /* 0x000fe20000000000 */
[----:B------:R-:W-:Y:S02]  /*3580*/  SHF.L.U32 R22, R34, 0x17, RZ ;  /* 0x0000001722167819 */ /* 0x000fe400000006ff */
[----:B------:R-:W-:Y:S01]  /*3590*/  MUFU.EX2 R34, R14 ;  /* 0x0000000e00227308 */ /* 0x000fe20000000800 */
[----:B------:R-:W-:Y:S02]  /*35a0*/  FADD R13, R13, R2 ;  /* 0x000000020d0d7221 */ /* 0x000fe40000000000 */
[----:B0-----:R-:W-:Y:S02]  /*35b0*/  FMUL R22, R22, R41 ;  /* 0x0000002916167220 */ /* 0x001fe40000400000 */
[----:B------:R-:W-:-:S03]  /*35c0*/  FADD R28, R13, R0 ;  /* 0x000000000d1c7221 */ /* 0x000fc60000000000 */
[----:B------:R0:W2:Y:S01]  /*35d0*/  MUFU.EX2 R41, R20 ;  /* 0x0000001400297308 */ /* 0x0000a20000000800 */
[----:B------:R-:W-:-:S04]  /*35e0*/  FADD R28, R28, R31 ;  /* 0x0000001f1c1c7221 */ /* 0x000fc80000000000 */
[----:B------:R-:W-:-:S04]  /*35f0*/  FADD R13, R28, R29 ;  /* 0x0000001d1c0d7221 */ /* 0x000fc80000000000 */
[----:B------:R-:W-:Y:S01]  /*3600*/  FADD R26, R13, R22 ;  /* 0x000000160d1a7221 */ /* 0x000fe20000000000 */
[----:B0-----:R-:W-:Y:S01]  /*3610*/  FMUL R20, R23, R48 ;  /* 0x0000003017147220 */ /* 0x001fe20000400000 */
[----:B------:R-:W-:Y:S02]  /*3620*/  SHF.L.U32 R23, R37, 0x17, RZ ;  /* 0x0000001725177819 */ /* 0x000fe400000006ff */
[----:B------:R-:W-:Y:S01]  /*3630*/  FADD R13, R26, R21 ;  /* 0x000000151a0d7221 */ /* 0x000fe20000000000 */
[----:B-1----:R-:W-:Y:S01]  /*3640*/  FMUL R26, R25, R42 ;  /* 0x0000002a191a7220 */ /* 0x002fe20000400000 */
[----:B------:R-:W-:Y:S01]  /*3650*/  FMUL R25, R27, R40 ;  /* 0x000000281b197220 */ /* 0x000fe20000400000 */
[----:B------:R-:W-:Y:S01]  /*3660*/  FMUL R23, R23, R36 ;  /* 0x0000002417177220 */ /* 0x000fe20000400000 */
[----:B------:R-:W-:Y:S01]  /*3670*/  FADD R13, R13, R20 ;  /* 0x000000140d0d7221 */ /* 0x000fe20000000000 */
[----:B--2---:R-:W-:Y:S01]  /*3680*/  FMUL R24, R24, R41 ;  /* 0x0000002918187220 */ /* 0x004fe20000400000 */
[----:B------:R-:W-:-:S02]  /*3690*/  FMUL R27, R12, R15 ;  /* 0x0000000f0c1b7220 */ /* 0x000fc40000400000 */
        /* <DEDUP_REMOVED lines=16> */
.L_x_26307:
        /* <DEDUP_REMOVED lines=12> */
[----:B0-----:R-:W-:Y:S05]  /*3860*/  CALL.REL.NOINC `($__internal_419_$__cuda_sm3x_div_rn_noftz_f32_slowpath) ;  /* 0x0000003400647944 */ /* 0x001fea0003c00000 */
[----:B------:R-:W-:-:S07]  /*3870*/  MOV R12, R11 ;  /* 0x0000000b000c7202 */ /* 0x000fce0000000f00 */
.L_x_26244:
[----:B------:R-:W-:Y:S05]  /*3880*/  BSYNC.RECONVERGENT B2 ;  /* 0x0000000000027941 */ /* 0x000fea0003800200 */
.L_x_26243:
        /* <DEDUP_REMOVED lines=12> */
[----:B0-----:R-:W-:Y:S05]  /*3950*/  CALL.REL.NOINC `($__internal_419_$__cuda_sm3x_div_rn_noftz_f32_slowpath) ;  /* 0x0000003400287944 */ /* 0x001fea0003c00000 */
[----:B------:R-:W-:-:S07]  /*3960*/  MOV R13, R11 ;  /* 0x0000000b000d7202 */ /* 0x000fce0000000f00 */
.L_x_26246:
[----:B------:R-:W-:Y:S05]  /*3970*/  BSYNC.RECONVERGENT B2 ;  /* 0x0000000000027941 */ /* 0x000fea0003800200 */
.L_x_26245:
        /* <DEDUP_REMOVED lines=12> */
[----:B0-----:R-:W-:Y:S05]  /*3a40*/  CALL.REL.NOINC `($__internal_419_$__cuda_sm3x_div_rn_noftz_f32_slowpath) ;  /* 0x0000003000ec7944 */ /* 0x001fea0003c00000 */
[----:B------:R-:W-:-:S07]  /*3a50*/  MOV R14, R11 ;  /* 0x0000000b000e7202 */ /* 0x000fce0000000f00 */
.L_x_26248:
[----:B------:R-:W-:Y:S05]  /*3a60*/  BSYNC.RECONVERGENT B2 ;  /* 0x0000000000027941 */ /* 0x000fea0003800200 */
.L_x_26247:
        /* <DEDUP_REMOVED lines=14> */
.L_x_26250:
[----:B------:R-:W-:Y:S05]  /*3b50*/  BSYNC.RECONVERGENT B2 ;  /* 0x0000000000027941 */ /* 0x000fea0003800200 */
.L_x_26249:
        /* <DEDUP_REMOVED lines=14> */
.L_x_26252:
[----:B------:R-:W-:Y:S05]  /*3c40*/  BSYNC.RECONVERGENT B2 ;  /* 0x0000000000027941 */ /* 0x000fea0003800200 */
.L_x_26251:
        /* <DEDUP_REMOVED lines=14> */
.L_x_26254:
[----:B------:R-:W-:Y:S05]  /*3d30*/  BSYNC.RECONVERGENT B2 ;  /* 0x0000000000027941 */ /* 0x000fea0003800200 */
.L_x_26253:
        /* <DEDUP_REMOVED lines=14> */
.L_x_26256:
[----:B------:R-:W-:Y:S05]  /*3e20*/  BSYNC.RECONVERGENT B2 ;  /* 0x0000000000027941 */ /* 0x000fea0003800200 */
.L_x_26255:
        /* <DEDUP_REMOVED lines=14> */
.L_x_26258:
[----:B------:R-:W-:Y:S05]  /*3f10*/  BSYNC.RECONVERGENT B2 ;  /* 0x0000000000027941 */ /* 0x000fea0003800200 */
.L_x_26257:
        /* <DEDUP_REMOVED lines=14> */
.L_x_26260:
[----:B------:R-:W-:Y:S05]  /*4000*/  BSYNC.RECONVERGENT B2 ;  /* 0x0000000000027941 */ /* 0x000fea0003800200 */
.L_x_26259:
        /* <DEDUP_REMOVED lines=14> */
.L_x_26262:
[----:B------:R-:W-:Y:S05]  /*40f0*/  BSYNC.RECONVERGENT B2 ;  /* 0x0000000000027941 */ /* 0x000fea0003800200 */
.L_x_26261:
        /* <DEDUP_REMOVED lines=14> */
.L_x_26264:
[----:B------:R-:W-:Y:S05]  /*41e0*/  BSYNC.RECONVERGENT B2 ;  /* 0x0000000000027941 */ /* 0x000fea0003800200 */
.L_x_26263:
        /* <DEDUP_REMOVED lines=14> */
.L_x_26266:
[----:B------:R-:W-:Y:S05]  /*42d0*/  BSYNC.RECONVERGENT B2 ;  /* 0x0000000000027941 */ /* 0x000fea0003800200 */
.L_x_26265:
        /* <DEDUP_REMOVED lines=14> */
.L_x_26268:
[----:B------:R-:W-:Y:S05]  /*43c0*/  BSYNC.RECONVERGENT B2 ;  /* 0x0000000000027941 */ /* 0x000fea0003800200 */
.L_x_26267:
        /* <DEDUP_REMOVED lines=14> */
.L_x_26270:
[----:B------:R-:W-:Y:S05]  /*44b0*/  BSYNC.RECONVERGENT B2 ;  /* 0x0000000000027941 */ /* 0x000fea0003800200 */
.L_x_26269:
        /* <DEDUP_REMOVED lines=14> */
.L_x_26272:
[----:B------:R-:W-:Y:S05]  /*45a0*/  BSYNC.RECONVERGENT B2 ;  /* 0x0000000000027941 */ /* 0x000fea0003800200 */
.L_x_26271:
        /* <DEDUP_REMOVED lines=14> */
.L_x_26274:
[----:B------:R-:W-:Y:S05]  /*4690*/  BSYNC.RECONVERGENT B2 ;  /* 0x0000000000027941 */ /* 0x000fea0003800200 */
.L_x_26273:
        /* <DEDUP_REMOVED lines=14> */
.L_x_26276:
[----:B------:R-:W-:Y:S05]  /*4780*/  BSYNC.RECONVERGENT B2 ;  /* 0x0000000000027941 */ /* 0x000fea0003800200 */
.L_x_26275:
        /* <DEDUP_REMOVED lines=12> */
[----:B------:R-:W-:Y:S05]  /*4850*/  CALL.REL.NOINC `($__internal_419_$__cuda_sm3x_div_rn_noftz_f32_slowpath) ;  /* 0x0000002400687944 */ /* 0x000fea0003c00000 */
[----:B------:R-:W-:-:S07]  /*4860*/  MOV R37, R11 ;  /* 0x0000000b00257202 */ /* 0x000fce0000000f00 */
.L_x_26278:
[----:B------:R-:W-:Y:S05]  /*4870*/  BSYNC.RECONVERGENT B2 ;  /* 0x0000000000027941 */ /* 0x000fea0003800200 */
.L_x_26277:
        /* <DEDUP_REMOVED lines=12> */
[----:B------:R-:W-:Y:S05]  /*4940*/  CALL.REL.NOINC `($__internal_419_$__cuda_sm3x_div_rn_noftz_f32_slowpath) ;  /* 0x00000024002c7944 */ /* 0x000fea0003c00000 */
[----:B------:R-:W-:-:S07]  /*4950*/  MOV R40, R11 ;  /* 0x0000000b00287202 */ /* 0x000fce0000000f00 */
.L_x_26280:
[----:B------:R-:W-:Y:S05]  /*4960*/  BSYNC.RECONVERGENT B2 ;  /* 0x0000000000027941 */ /* 0x000fea0003800200 */
.L_x_26279:
        /* <DEDUP_REMOVED lines=12> */
[----:B------:R-:W-:Y:S05]  /*4a30*/  CALL.REL.NOINC `($__internal_419_$__cuda_sm3x_div_rn_noftz_f32_slowpath) ;  /* 0x0000002000f07944 */ /* 0x000fea0003c00000 */
[----:B------:R-:W-:-:S07]  /*4a40*/  MOV R41, R11 ;  /* 0x0000000b00297202 */ /* 0x000fce0000000f00 */
.L_x_26282:
[----:B------:R-:W-:Y:S05]  /*4a50*/  BSYNC.RECONVERGENT B2 ;  /* 0x0000000000027941 */ /* 0x000fea0003800200 */
.L_x_26281:
        /* <DEDUP_REMOVED lines=14> */
.L_x_26284:
[----:B------:R-:W-:Y:S05]  /*4b40*/  BSYNC.RECONVERGENT B2 ;  /* 0x0000000000027941 */ /* 0x000fea0003800200 */
.L_x_26283:
        /* <DEDUP_REMOVED lines=14> */
.L_x_26286:
[----:B------:R-:W-:Y:S05]  /*4c30*/  BSYNC.RECONVERGENT B2 ;  /* 0x0000000000027941 */ /* 0x000fea0003800200 */
.L_x_26285:
        /* <DEDUP_REMOVED lines=14> */
.L_x_26288:
[----:B------:R-:W-:Y:S05]  /*4d20*/  BSYNC.RECONVERGENT B2 ;  /* 0x0000000000027941 */ /* 0x000fea0003800200 */
.L_x_26287:
        /* <DEDUP_REMOVED lines=14> */
.L_x_26290:
[----:B------:R-:W-:Y:S05]  /*4e10*/  BSYNC.RECONVERGENT B2 ;  /* 0x0000000000027941 */ /* 0x000fea0003800200 */
.L_x_26289:
        /* <DEDUP_REMOVED lines=14> */
.L_x_26292:
[----:B------:R-:W-:Y:S05]  /*4f00*/  BSYNC.RECONVERGENT B2 ;  /* 0x0000000000027941 */ /* 0x000fea0003800200 */
.L_x_26291:
        /* <DEDUP_REMOVED lines=13> */
.L_x_26294:
[----:B------:R-:W-:Y:S05]  /*4fe0*/  BSYNC.RECONVERGENT B2 ;  /* 0x0000000000027941 */ /* 0x000fea0003800200 */
.L_x_26293:
        /* <DEDUP_REMOVED lines=14> */
[----:B0-----:R-:W-:-:S05]  /*50d0*/  SHF.L.U32 R34, R34, 0x1, RZ ;  /* 0x0000000122227819 */ /* 0x001fca00000006ff */
[----:B------:R-:W-:-:S05]  /*50e0*/  IMAD.WIDE.U32 R22, R39, UR36, R34 ;  /* 0x0000002427167c25 */ /* 0x000fca000f8e0022 */
[----:B------:R-:W-:Y:S02]  /*50f0*/  IADD3 R0, PT, PT, R23, R25, RZ ;  /* 0x0000001917007210 */ /* 0x000fe40007ffe0ff */
[----:B------:R-:W-:Y:S02]  /*5100*/  IADD3 R23, P2, PT, R22, 0x80, RZ ;  /* 0x0000008016177810 */ /* 0x000fe40007f5e0ff */
[----:B------:R-:W-:Y:S02]  /*5110*/  LEA.HI R25, P0, R0, R22, RZ, 0x1 ;  /* 0x0000001600197211 */ /* 0x000fe400078108ff */
[-C--:B------:R-:W-:Y:S02]  /*5120*/  IADD3.X R28, PT, PT, RZ, R0.reuse, RZ, P2, !PT ;  /* 0x00000000ff1c7210 */ /* 0x080fe400017fe4ff */
[----:B------:R-:W-:Y:S02]  /*5130*/  SHF.L.U32 R24, R25, 0x2, RZ ;  /* 0x0000000219187819 */ /* 0x000fe400000006ff */
[----:B------:R-:W-:-:S02]  /*5140*/  IADD3.X R26, PT, PT, RZ, R0, RZ, P0, !PT ;  /* 0x00000000ff1a7210 */ /* 0x000fc400007fe4ff */
[----:B------:R-:W-:Y:S02]  /*5150*/  IADD3 R29, P0, PT, R22, 0x40, RZ ;  /* 0x00000040161d7810 */ /* 0x000fe40007f1e0ff */
[----:B------:R-:W-:Y:S02]  /*5160*/  LOP3.LUT R24, R24, 0xfffffff8, RZ, 0xc0, !PT ;  /* 0xfffffff818187812 */ /* 0x000fe400078ec0ff */
[----:B------:R-:W-:Y:S02]  /*5170*/  IADD3.X R30, PT, PT, RZ, R0, RZ, P0, !PT ;  /* 0x00000000ff1e7210 */ /* 0x000fe400007fe4ff */
[----:B------:R-:W-:Y:S02]  /*5180*/  SHF.L.U64.HI R25, R25, 0x2, R26 ;  /* 0x0000000219197819 */ /* 0x000fe4000001021a */
[----:B------:R-:W-:Y:S02]  /*5190*/  IADD3 R24, P0, PT, R24, UR40, RZ ;  /* 0x0000002818187c10 */ /* 0x000fe4000ff1e0ff */
[----:B------:R-:W-:-:S02]  /*51a0*/  LEA.HI R29, P1, R30, R29, RZ, 0x1 ;  /* 0x0000001d1e1d7211 */ /* 0x000fc400078308ff */
[----:B------:R-:W-:Y:S02]  /*51b0*/  IADD3.X R25, PT, PT, R25, UR41, RZ, P0, !PT ;  /* 0x0000002919197c10 */ /* 0x000fe400087fe4ff */
[----:B------:R-:W-:Y:S01]  /*51c0*/  LEA.HI R23, P0, R28, R23, RZ, 0x1 ;  /* 0x000000171c177211 */ /* 0x000fe200078108ff */
[----:B------:R-:W-:Y:S02]  /*51d0*/  IMAD.X R30, RZ, RZ, R30, P1 ;  /* 0x000000ffff1e7224 */ /* 0x000fe400008e061e */
[----:B------:R0:W-:Y:S01]  /*51e0*/  STG.E.64 desc[UR4][R24.64], R12 ;  /* 0x0000000c18007986 */ /* 0x0001e2000c101b04 */
[----:B------:R-:W-:Y:S02]  /*51f0*/  IADD3.X R28, PT, PT, RZ, R28, RZ, P0, !PT ;  /* 0x0000001cff1c7210 */ /* 0x000fe400007fe4ff */
[----:B------:R-:W-:Y:S02]  /*5200*/  IADD3 R26, P0, PT, R22, 0xc0, RZ ;  /* 0x000000c0161a7810 */ /* 0x000fe40007f1e0ff */
[----:B------:R-:W-:-:S02]  /*5210*/  SHF.L.U64.HI R30, R29, 0x2, R30 ;  /* 0x000000021d1e7819 */ /* 0x000fc4000001021e */
[----:B------:R-:W-:Y:S02]  /*5220*/  IADD3.X R27, PT, PT, RZ, R0, RZ, P0, !PT ;  /* 0x00000000ff1b7210 */ /* 0x000fe400007fe4ff */
[----:B------:R-:W-:Y:S02]  /*5230*/  SHF.L.U32 R29, R29, 0x2, RZ ;  /* 0x000000021d1d7819 */ /* 0x000fe400000006ff */
[----:B------:R-:W-:Y:S02]  /*5240*/  LEA.HI R26, P2, R27, R26, RZ, 0x1 ;  /* 0x0000001a1b1a7211 */ /* 0x000fe400078508ff */
[C---:B------:R-:W-:Y:S02]  /*5250*/  SHF.L.U64.HI R28, R23.reuse, 0x2, R28 ;  /* 0x00000002171c7819 */ /* 0x040fe4000001021c */
[----:B------:R-:W-:Y:S02]  /*5260*/  SHF.L.U32 R23, R23, 0x2, RZ ;  /* 0x0000000217177819 */ /* 0x000fe400000006ff */
[----:B------:R-:W-:-:S02]  /*5270*/  LOP3.LUT R29, R29, 0xfffffff8, RZ, 0xc0, !PT ;  /* 0xfffffff81d1d7812 */ /* 0x000fc400078ec0ff */
[----:B------:R-:W-:Y:S02]  /*5280*/  IADD3.X R27, PT, PT, RZ, R27, RZ, P2, !PT ;  /* 0x0000001bff1b7210 */ /* 0x000fe400017fe4ff */
[----:B------:R-:W-:Y:S02]  /*5290*/  LOP3.LUT R23, R23, 0xfffffff8, RZ, 0xc0, !PT ;  /* 0xfffffff817177812 */ /* 0x000fe400078ec0ff */
[----:B0-----:R-:W-:Y:S02]  /*52a0*/  IADD3 R12, P0, PT, R29, UR40, RZ ;  /* 0x000000281d0c7c10 */ /* 0x001fe4000ff1e0ff */
[C---:B------:R-:W-:Y:S01]  /*52b0*/  SHF.L.U64.HI R27, R26.reuse, 0x2, R27 ;  /* 0x000000021a1b7819 */ /* 0x040fe2000001021b */
[----:B------:R-:W-:Y:S01]  /*52c0*/  IMAD.SHL.U32 R26, R26, 0x4, RZ ;  /* 0x000000041a1a7824 */ /* 0x000fe200078e00ff */
[----:B------:R-:W-:Y:S02]  /*52d0*/  IADD3 R24, P1, PT, R23, UR40, RZ ;  /* 0x0000002817187c10 */ /* 0x000fe4000ff3e0ff */
[----:B------:R-:W-:-:S02]  /*52e0*/  IADD3.X R13, PT, PT, R30, UR41, RZ, P0, !PT ;  /* 0x000000291e0d7c10 */ /* 0x000fc400087fe4ff */
[----:B------:R-:W-:Y:S02]  /*52f0*/  IADD3 R35, P0, PT, R22, 0x100, RZ ;  /* 0x0000010016237810 */ /* 0x000fe40007f1e0ff */
[----:B------:R-:W-:Y:S01]  /*5300*/  IADD3.X R25, PT, PT, R28, UR41, RZ, P1, !PT ;  /* 0x000000291c197c10 */ /* 0x000fe20008ffe4ff */
[----:B------:R-:W-:Y:S01]  /*5310*/  STG.E.64 desc[UR4][R12.64], R14 ;  /* 0x0000000e0c007986 */ /* 0x000fe2000c101b04 */
[----:B------:R-:W-:Y:S02]  /*5320*/  LOP3.LUT R26, R26, 0xfffffff8, RZ, 0xc0, !PT ;  /* 0xfffffff81a1a7812 */ /* 0x000fe400078ec0ff */
[C---:B------:R-:W-:Y:S01]  /*5330*/  IADD3 R31, P1, PT, R22.reuse, 0x140, RZ ;  /* 0x00000140161f7810 */ /* 0x040fe20007f3e0ff */
[----:B------:R0:W-:Y:S01]  /*5340*/  STG.E.64 desc[UR6][R24.64], R18 ;  /* 0x0000001218007986 */ /* 0x0001e2000c101b06 */
[----:B------:R-:W-:Y:S02]  /*5350*/  IADD3 R29, P6, PT, R22, 0x180, RZ ;  /* 0x00000180161d7810 */ /* 0x000fe40007fde0ff */
[----:B------:R-:W-:-:S02]  /*5360*/  IADD3.X R44, PT, PT, RZ, R0, RZ, P0, !PT ;  /* 0x00000000ff2c7210 */ /* 0x000fc400007fe4ff */
[----:B------:R-:W-:Y:S02]  /*5370*/  IADD3 R26, P2, PT, R26, UR40, RZ ;  /* 0x000000281a1a7c10 */ /* 0x000fe4000ff5e0ff */
[C---:B------:R-:W-:Y:S02]  /*5380*/  IADD3 R28, P5, PT, R22.reuse, 0x1c0, RZ ;  /* 0x000001c0161c7810 */ /* 0x040fe40007fbe0ff */
[-C--:B------:R-:W-:Y:S02]  /*5390*/  IADD3.X R30, PT, PT, RZ, R0.reuse, RZ, P6, !PT ;  /* 0x00000000ff1e7210 */ /* 0x080fe400037fe4ff */
[----:B------:R-:W-:Y:S02]  /*53a0*/  IADD3 R23, P4, PT, R22, 0x200, RZ ;  /* 0x0000020016177810 */ /* 0x000fe40007f9e0ff */
[----:B------:R-:W-:Y:S02]  /*53b0*/  IADD3.X R27, PT, PT, R27, UR41, RZ, P2, !PT ;  /* 0x000000291b1b7c10 */ /* 0x000fe400097fe4ff */
[----:B0-----:R-:W-:-:S02]  /*53c0*/  IADD3.X R24, PT, PT, RZ, R0, RZ, P1, !PT ;  /* 0x00000000ff187210 */ /* 0x001fc40000ffe4ff */
[----:B------:R-:W-:Y:S01]  /*53d0*/  LEA.HI R19, P6, R44, R35, RZ, 0x1 ;  /* 0x000000232c137211 */ /* 0x000fe200078d08ff */
[----:B------:R0:W-:Y:S01]  /*53e0*/  STG.E.64 desc[UR4][R26.64], R16 ;  /* 0x000000101a007986 */ /* 0x0001e2000c101b04 */
[----:B------:R-:W-:Y:S02]  /*53f0*/  IADD3.X R25, PT, PT, RZ, R0, RZ, P5, !PT ;  /* 0x00000000ff197210 */ /* 0x000fe40002ffe4ff */
[----:B------:R-:W-:Y:S01]  /*5400*/  LEA.HI R31, P5, R24, R31, RZ, 0x1 ;  /* 0x0000001f181f7211 */ /* 0x000fe200078b08ff */
[----:B------:R-:W-:Y:S01]  /*5410*/  IMAD.X R44, RZ, RZ, R44, P6 ;  /* 0x000000ffff2c7224 */ /* 0x000fe200030e062c */
[C---:B------:R-:W-:Y:S02]  /*5420*/  IADD3 R15, P3, PT, R22.reuse, 0x240, RZ ;  /* 0x00000240160f7810 */ /* 0x040fe40007f7e0ff */
[C---:B------:R-:W-:Y:S02]  /*5430*/  IADD3 R14, P2, PT, R22.reuse, 0x280, RZ ;  /* 0x00000280160e7810 */ /* 0x040fe40007f5e0ff */
[----:B------:R-:W-:-:S02]  /*5440*/  IADD3 R12, P0, PT, R22, 0x2c0, RZ ;  /* 0x000002c0160c7810 */ /* 0x000fc40007f1e0ff */
[----:B------:R-:W-:Y:S02]  /*5450*/  IADD3 R13, P1, PT, R22, 0x300, RZ ;  /* 0x00000300160d7810 */ /* 0x000fe40007f3e0ff */
[----:B------:R-:W-:Y:S02]  /*5460*/  IADD3.X R18, PT, PT, RZ, R0, RZ, P4, !PT ;  /* 0x00000000ff127210 */ /* 0x000fe400027fe4ff */
[----:B------:R-:W-:Y:S02]  /*5470*/  LEA.HI R22, P4, R30, R29, RZ, 0x1 ;  /* 0x0000001d1e167211 */ /* 0x000fe400078908ff */
[----:B0-----:R-:W-:Y:S02]  /*5480*/  IADD3.X R16, PT, PT, RZ, R24, RZ, P5, !PT ;  /* 0x00000018ff107210 */ /* 0x001fe40002ffe4ff */
[----:B------:R-:W-:Y:S02]  /*5490*/  LEA.HI R24, P5, R25, R28, RZ, 0x1 ;  /* 0x0000001c19187211 */ /* 0x000fe400078b08ff */
[----:B------:R-:W-:-:S02]  /*54a0*/  LEA.HI R26, P6, R18, R23, RZ, 0x1 ;  /* 0x00000017121a7211 */ /* 0x000fc400078d08ff */
[C---:B------:R-:W-:Y:S02]  /*54b0*/  SHF.L.U32 R17, R19.reuse, 0x2, RZ ;  /* 0x0000000213117819 */ /* 0x040fe400000006ff */
[----:B------:R-:W-:Y:S02]  /*54c0*/  SHF.L.U64.HI R28, R19, 0x2, R44 ;  /* 0x00000002131c7819 */ /* 0x000fe4000001022c */
[----:B------:R-:W-:Y:S02]  /*54d0*/  IADD3.X R23, PT, PT, RZ, R30, RZ, P4, !PT ;  /* 0x0000001eff177210 */ /* 0x000fe400027fe4ff */
[C---:B------:R-:W-:Y:S02]  /*54e0*/  SHF.L.U64.HI R19, R31.reuse, 0x2, R16 ;  /* 0x000000021f137819 */ /* 0x040fe40000010210 */
[----:B------:R-:W-:Y:S02]  /*54f0*/  SHF.L.U32 R16, R31, 0x2, RZ ;  /* 0x000000021f107819 */ /* 0x000fe400000006ff */
[----:B------:R-:W-:-:S02]  /*5500*/  IADD3.X R25, PT, PT, RZ, R25, RZ, P5, !PT ;  /* 0x00000019ff197210 */ /* 0x000fc40002ffe4ff */
[----:B------:R-:W-:Y:S02]  /*5510*/  LOP3.LUT R17, R17, 0xfffffff8, RZ, 0xc0, !PT ;  /* 0xfffffff811117812 */ /* 0x000fe400078ec0ff */
[C---:B------:R-:W-:Y:S01]  /*5520*/  SHF.L.U64.HI R23, R22.reuse, 0x2, R23 ;  /* 0x0000000216177819 */ /* 0x040fe20000010217 */
[----:B------:R-:W-:Y:S01]  /*5530*/  IMAD.SHL.U32 R22, R22, 0x4, RZ ;  /* 0x0000000416167824 */ /* 0x000fe200078e00ff */
[----:B------:R-:W-:Y:S02]  /*5540*/  IADD3.X R27, PT, PT, RZ, R18, RZ, P6, !PT ;  /* 0x00000012ff1b7210 */ /* 0x000fe400037fe4ff */
[----:B------:R-:W-:Y:S02]  /*5550*/  SHF.L.U64.HI R25, R24, 0x2, R25 ;  /* 0x0000000218197819 */ /* 0x000fe40000010219 */
[----:B------:R-:W-:Y:S02]  /*5560*/  LOP3.LUT R18, R16, 0xfffffff8, RZ, 0xc0, !PT ;  /* 0xfffffff810127812 */ /* 0x000fe400078ec0ff */
[----:B------:R-:W-:-:S02]  /*5570*/  SHF.L.U32 R24, R24, 0x2, RZ ;  /* 0x0000000218187819 */ /* 0x000fc400000006ff */
[----:B------:R-:W-:Y:S02]  /*5580*/  IADD3 R16, P5, PT, R17, UR40, RZ ;  /* 0x0000002811107c10 */ /* 0x000fe4000ffbe0ff */
[----:B------:R-:W-:Y:S02]  /*5590*/  LOP3.LUT R22, R22, 0xfffffff8, RZ, 0xc0, !PT ;  /* 0xfffffff816167812 */ /* 0x000fe400078ec0ff */
[----:B------:R-:W-:Y:S02]  /*55a0*/  LOP3.LUT R24, R24, 0xfffffff8, RZ, 0xc0, !PT ;  /* 0xfffffff818187812 */ /* 0x000fe400078ec0ff */
[----:B------:R-:W-:Y:S02]  /*55b0*/  IADD3 R18, P4, PT, R18, UR40, RZ ;  /* 0x0000002812127c10 */ /* 0x000fe4000ff9e0ff */
[----:B------:R-:W-:Y:S02]  /*55c0*/  IADD3.X R17, PT, PT, R28, UR41, RZ, P5, !PT ;  /* 0x000000291c117c10 */ /* 0x000fe4000affe4ff */
[----:B------:R-:W-:-:S02]  /*55d0*/  IADD3 R22, P6, PT, R22, UR40, RZ ;  /* 0x0000002816167c10 */ /* 0x000fc4000ffde0ff */
[----:B------:R-:W-:Y:S01]  /*55e0*/  IADD3 R24, P5, PT, R24, UR40, RZ ;  /* 0x0000002818187c10 */ /* 0x000fe2000ffbe0ff */
[----:B------:R0:W-:Y:S01]  /*55f0*/  STG.E.64 desc[UR4][R16.64], R8 ;  /* 0x0000000810007986 */ /* 0x0001e2000c101b04 */
[----:B------:R-:W-:Y:S01]  /*5600*/  IADD3.X R19, PT, PT, R19, UR41, RZ, P4, !PT ;  /* 0x0000002913137c10 */ /* 0x000fe2000a7fe4ff */
[----:B------:R-:W1:Y:S01]  /*5610*/  LDCU UR4, c[0x0][0x370] ;  /* 0x00006e00ff0477ac */ /* 0x000e620008000800 */
[----:B------:R-:W-:Y:S02]  /*5620*/  IADD3.X R23, PT, PT, R23, UR41, RZ, P6, !PT ;  /* 0x0000002917177c10 */ /* 0x000fe4000b7fe4ff */
[----:B------:R-:W-:Y:S01]  /*5630*/  IADD3.X R25, PT, PT, R25, UR41, RZ, P5, !PT ;  /* 0x0000002919197c10 */ /* 0x000fe2000affe4ff */
[----:B------:R2:W-:Y:S01]  /*5640*/  STG.E.64 desc[UR6][R18.64], R6 ;  /* 0x0000000612007986 */ /* 0x0005e2000c101b06 */
[C---:B------:R-:W-:Y:S02]  /*5650*/  SHF.L.U64.HI R27, R26.reuse, 0x2, R27 ;  /* 0x000000021a1b7819 */ /* 0x040fe4000001021b */
[----:B------:R-:W-:Y:S01]  /*5660*/  SHF.L.U32 R26, R26, 0x2, RZ ;  /* 0x000000021a1a7819 */ /* 0x000fe200000006ff */
[----:B------:R3:W-:Y:S03]  /*5670*/  STG.E.64 desc[UR8][R22.64], R4 ;  /* 0x0000000416007986 */ /* 0x0007e6000c101b08 */
[----:B------:R-:W-:Y:S01]  /*5680*/  LOP3.LUT R26, R26, 0xfffffff8, RZ, 0xc0, !PT ;  /* 0xfffffff81a1a7812 */ /* 0x000fe200078ec0ff */
[----:B0-----:R-:W1:Y:S01]  /*5690*/  LDC R16, c[0x0][0x364] ;  /* 0x0000d900ff107b82 */ /* 0x001e620000000800 */
[-C--:B------:R-:W-:Y:S01]  /*56a0*/  IADD3.X R8, PT, PT, RZ, R0.reuse, RZ, P3, !PT ;  /* 0x00000000ff087210 */ /* 0x080fe20001ffe4ff */
[----:B------:R0:W-:Y:S01]  /*56b0*/  STG.E.64 desc[UR10][R24.64], R2 ;  /* 0x0000000218007986 */ /* 0x0001e2000c101b0a */
[----:B------:R-:W-:-:S02]  /*56c0*/  IADD3.X R9, PT, PT, RZ, R0, RZ, P2, !PT ;  /* 0x00000000ff097210 */ /* 0x000fc400017fe4ff */
[----:B------:R-:W-:Y:S01]  /*56d0*/  LEA.HI R15, P2, R8, R15, RZ, 0x1 ;  /* 0x0000000f080f7211 */ /* 0x000fe200078508ff */
[----:B--2---:R-:W-:Y:S01]  /*56e0*/  IMAD.X R7, RZ, RZ, R0, P0 ;  /* 0x000000ffff077224 */ /* 0x004fe200000e0600 */
[----:B------:R-:W-:Y:S02]  /*56f0*/  IADD3.X R0, PT, PT, RZ, R0, RZ, P1, !PT ;  /* 0x00000000ff007210 */ /* 0x000fe40000ffe4ff */
[----:B------:R-:W-:Y:S02]  /*5700*/  LEA.HI R14, P0, R9, R14, RZ, 0x1 ;  /* 0x0000000e090e7211 */ /* 0x000fe400078108ff */
[----:B------:R-:W-:Y:S02]  /*5710*/  LEA.HI R12, P1, R7, R12, RZ, 0x1 ;  /* 0x0000000c070c7211 */ /* 0x000fe400078308ff */
[----:B---3--:R-:W-:Y:S01]  /*5720*/  IADD3.X R5, PT, PT, RZ, R9, RZ, P0, !PT ;  /* 0x00000009ff057210 */ /* 0x008fe200007fe4ff */
[----:B------:R-:W-:Y:S01]  /*5730*/  IMAD.SHL.U32 R4, R14, 0x4, RZ ;  /* 0x000000040e047824 */ /* 0x000fe200078e00ff */
[----:B------:R-:W-:-:S02]  /*5740*/  SHF.L.U32 R6, R12, 0x2, RZ ;  /* 0x000000020c067819 */ /* 0x000fc400000006ff */
[----:B0-----:R-:W-:Y:S02]  /*5750*/  IADD3.X R2, PT, PT, RZ, R8, RZ, P2, !PT ;  /* 0x00000008ff027210 */ /* 0x001fe400017fe4ff */
[----:B------:R-:W-:Y:S02]  /*5760*/  LEA.HI R13, P2, R0, R13, RZ, 0x1 ;  /* 0x0000000d000d7211 */ /* 0x000fe400078508ff */
[C---:B------:R-:W-:Y:S02]  /*5770*/  SHF.L.U64.HI R3, R15.reuse, 0x2, R2 ;  /* 0x000000020f037819 */ /* 0x040fe40000010202 */
[----:B------:R-:W-:Y:S02]  /*5780*/  SHF.L.U32 R2, R15, 0x2, RZ ;  /* 0x000000020f027819 */ /* 0x000fe400000006ff */
[----:B------:R-:W-:Y:S02]  /*5790*/  SHF.L.U32 R8, R13, 0x2, RZ ;  /* 0x000000020d087819 */ /* 0x000fe400000006ff */
[----:B------:R-:W-:-:S02]  /*57a0*/  IADD3.X R0, PT, PT, RZ, R0, RZ, P2, !PT ;  /* 0x00000000ff007210 */ /* 0x000fc400017fe4ff */
[----:B------:R-:W-:Y:S02]  /*57b0*/  LOP3.LUT R2, R2, 0xfffffff8, RZ, 0xc0, !PT ;  /* 0xfffffff802027812 */ /* 0x000fe400078ec0ff */
[----:B------:R-:W-:Y:S02]  /*57c0*/  LOP3.LUT R8, R8, 0xfffffff8, RZ, 0xc0, !PT ;  /* 0xfffffff808087812 */ /* 0x000fe400078ec0ff */
[----:B------:R-:W-:Y:S02]  /*57d0*/  SHF.L.U64.HI R0, R13, 0x2, R0 ;  /* 0x000000020d007819 */ /* 0x000fe40000010200 */
[----:B------:R-:W-:Y:S02]  /*57e0*/  IADD3 R2, P0, PT, R2, UR40, RZ ;  /* 0x0000002802027c10 */ /* 0x000fe4000ff1e0ff */
[----:B------:R-:W-:Y:S02]  /*57f0*/  IADD3 R8, P2, PT, R8, UR40, RZ ;  /* 0x0000002808087c10 */ /* 0x000fe4000ff5e0ff */
[----:B------:R-:W-:-:S02]  /*5800*/  IADD3.X R7, PT, PT, RZ, R7, RZ, P1, !PT ;  /* 0x00000007ff077210 */ /* 0x000fc40000ffe4ff */
[----:B------:R-:W-:Y:S02]  /*5810*/  LOP3.LUT R6, R6, 0xfffffff8, RZ, 0xc0, !PT ;  /* 0xfffffff806067812 */ /* 0x000fe400078ec0ff */
[----:B------:R-:W-:Y:S02]  /*5820*/  IADD3.X R3, PT, PT, R3, UR41, RZ, P0, !PT ;  /* 0x0000002903037c10 */ /* 0x000fe400087fe4ff */
[----:B------:R-:W-:Y:S01]  /*5830*/  IADD3.X R9, PT, PT, R0, UR41, RZ, P2, !PT ;  /* 0x0000002900097c10 */ /* 0x000fe200097fe4ff */
[----:B-1----:R-:W-:Y:S01]  /*5840*/  IMAD R0, R16, UR4, RZ ;  /* 0x0000000410007c24 */ /* 0x002fe2000f8e02ff */
[----:B------:R-:W-:Y:S02]  /*5850*/  SHF.L.U64.HI R7, R12, 0x2, R7 ;  /* 0x000000020c077819 */ /* 0x000fe40000010207 */
[----:B------:R-:W-:Y:S02]  /*5860*/  IADD3 R6, P0, PT, R6, UR40, RZ ;  /* 0x0000002806067c10 */ /* 0x000fe4000ff1e0ff */
[----:B------:R-:W-:-:S02]  /*5870*/  LOP3.LUT R4, R4, 0xfffffff8, RZ, 0xc0, !PT ;  /* 0xfffffff804047812 */ /* 0x000fc400078ec0ff */
[----:B------:R-:W-:Y:S02]  /*5880*/  IADD3.X R7, PT, PT, R7, UR41, RZ, P0, !PT ;  /* 0x0000002907077c10 */ /* 0x000fe400087fe4ff */
[----:B------:R-:W-:Y:S02]  /*5890*/  IADD3 R39, P0, PT, R0, R39, RZ ;  /* 0x0000002700277210 */ /* 0x000fe40007f1e0ff */
[----:B------:R-:W-:Y:S02]  /*58a0*/  IADD3 R26, P4, PT, R26, UR40, RZ ;  /* 0x000000281a1a7c10 */ /* 0x000fe4000ff9e0ff */
[----:B------:R-:W-:Y:S02]  /*58b0*/  LEA.HI.X.SX32 R38, R0, R38, 0x1, P0 ;  /* 0x0000002600267211 */ /* 0x000fe400000f0eff */
[----:B------:R-:W-:Y:S02]  /*58c0*/  ISETP.GE.U32.AND P0, PT, R39, UR38, PT ;  /* 0x0000002627007c0c */ /* 0x000fe4000bf06070 */
[----:B------:R-:W-:-:S02]  /*58d0*/  SHF.L.U64.HI R5, R14, 0x2, R5 ;  /* 0x000000020e057819 */ /* 0x000fc40000010205 */
[----:B------:R-:W-:Y:S02]  /*58e0*/  ISETP.GE.AND.EX P0, PT, R38, UR39, PT, P0 ;  /* 0x0000002726007c0c */ /* 0x000fe4000bf06300 */
[----:B------:R-:W-:Y:S02]  /*58f0*/  IADD3 R4, P1, PT, R4, UR40, RZ ;  /* 0x0000002804047c10 */ /* 0x000fe4000ff3e0ff */
[----:B------:R-:W-:Y:S02]  /*5900*/  IADD3.X R27, PT, PT, R27, UR41, RZ, P4, !PT ;  /* 0x000000291b1b7c10 */ /* 0x000fe4000a7fe4ff */
[----:B------:R-:W-:-:S03]  /*5910*/  IADD3.X R5, PT, PT, R5, UR41, RZ, P1, !PT ;  /* 0x0000002905057c10 */ /* 0x000fc60008ffe4ff */
[----:B------:R0:W-:Y:S04]  /*5920*/  STG.E.64 desc[UR12][R26.64], R36 ;  /* 0x000000241a007986 */ /* 0x0001e8000c101b0c */
[----:B------:R0:W-:Y:S04]  /*5930*/  STG.E.64 desc[UR6][R2.64], R40 ;  /* 0x0000002802007986 */ /* 0x0001e8000c101b06 */
[----:B------:R0:W-:Y:S04]  /*5940*/  STG.E.64 desc[UR8][R4.64], R20 ;  /* 0x0000001404007986 */ /* 0x0001e8000c101b08 */
[----:B------:R0:W-:Y:S04]  /*5950*/  STG.E.64 desc[UR10][R6.64], R42 ;  /* 0x0000002a06007986 */ /* 0x0001e8000c101b0a */
[----:B------:R0:W-:Y:S01]  /*5960*/  STG.E.64 desc[UR12][R8.64], R10 ;  /* 0x0000000a08007986 */ /* 0x0001e2000c101b0c */
[----:B------:R-:W-:Y:S05]  /*5970*/  @!P0 BRA `(.L_x_26295) ;  /* 0xffffffa800388947 */ /* 0x000fea000383ffff */
[----:B------:R-:W-:Y:S05]  /*5980*/  EXIT ;  /* 0x000000000000794d */ /* 0x000fea0003800000 */
.L_x_26242:
[----:B------:R-:W-:Y:S01]  /*5990*/  HFMA2 R12, -RZ, RZ, 0, 9.5367431640625e-07 ;  /* 0x00000010ff0c7431 */ /* 0x000fe200000001ff */
[----:B------:R-:W-:Y:S01]  /*59a0*/  BSSY B0, `(.L_x_26296) ;  /* 0x0000006000007945 */ /* 0x000fe20003800000 */
[----:B------:R-:W-:Y:S01]  /*59b0*/  MOV R11, 0x1f ;  /* 0x0000001f000b7802 */ /* 0x000fe20000000f00 */
[----:B------:R-:W-:-:S07]  /*59c0*/  IMAD.MOV.U32 R15, RZ, RZ, -0x1 ;  /* 0xffffffffff0f7424 */ /* 0x000fce00078e00ff */
[----:B------:R-:W-:Y:S05]  /*59d0*/  WARPSYNC.COLLECTIVE R15, `(.L_x_26297) ;  /* 0x000000000f087348 */ /* 0x000fea0003c00000 */
[----:B------:R0:W1:Y:S02]  /*59e0*/  SHFL.BFLY P6, R14, R13, R12, R11 ;  /* 0x0c00000c0d0e7389 */ /* 0x00006400000c000b */
[----:B01----:R-:W-:Y:S05]  /*59f0*/  ENDCOLLECTIVE ;  /* 0x000000000000791b */ /* 0x003fea0003800000 */
.L_x_26297:
[----:B------:R-:W-:Y:S05]  /*5a00*/  BSYNC B0 ;  /* 0x0000000000007941 */ /* 0x000fea0003800000 */
.L_x_26296:
[----:B------:R-:W-:Y:S01]  /*5a10*/  HFMA2 R12, -RZ, RZ, 0, 4.76837158203125e-07 ;  /* 0x00000008ff0c7431 */ /* 0x000fe200000001ff */
[----:B------:R-:W-:Y:S01]  /*5a20*/  FMNMX R13, R13, R14, !PT ;  /* 0x0000000e0d0d7209 */ /* 0x000fe20007800000 */
[----:B------:R-:W-:Y:S01]  /*5a30*/  HFMA2 R43, -RZ, RZ, 3.7421875, 0 ;  /* 0x437c0000ff2b7431 */ /* 0x000fe200000001ff */
[----:B------:R-:W-:Y:S02]  /*5a40*/  MOV R11, 0x1f ;  /* 0x0000001f000b7802 */ /* 0x000fe40000000f00 */
[----:B------:R-:W-:-:S07]  /*5a50*/  MOV R15, 0xffffffff ;  /* 0xffffffff000f7802 */ /* 0x000fce0000000f00 */
[----:B------:R-:W-:Y:S05]  /*5a60*/  WARPSYNC.COLLECTIVE R15, `(.L_x_26298) ;  /* 0x000000000f087348 */ /* 0x000fea0003c00000 */
[----:B------:R0:W1:Y:S02]  /*5a70*/  SHFL.BFLY P6, R14, R13, R12, R11 ;  /* 0x0c00000c0d0e7389 */ /* 0x00006400000c000b */
[----:B01----:R-:W-:Y:S05]  /*5a80*/  ENDCOLLECTIVE ;  /* 0x000000000000791b */ /* 0x003fea0003800000 */
.L_x_26298:
[----:B------:R-:W-:Y:S01]  /*5a90*/  HFMA2 R12, -RZ, RZ, 0, 2.384185791015625e-07 ;  /* 0x00000004ff0c7431 */ /* 0x000fe200000001ff */
[----:B------:R-:W-:-:S04]  /*5aa0*/  FMNMX R0, R13, R14, !PT ;  /* 0x0000000e0d007209 */ /* 0x000fc80007800000 */
[----:B------:R-:W-:-:S07]  /*5ab0*/  MOV R13, R0 ;  /* 0x00000000000d7202 */ /* 0x000fce0000000f00 */
[----:B------:R-:W-:Y:S05]  /*5ac0*/  WARPSYNC.COLLECTIVE R15, `(.L_x_26299) ;  /* 0x000000000f087348 */ /* 0x000fea0003c00000 */
[----:B------:R0:W1:Y:S02]  /*5ad0*/  SHFL.BFLY P6, R14, R13, R12, R11 ;  /* 0x0c00000c0d0e7389 */ /* 0x00006400000c000b */
[----:B01----:R-:W-:Y:S05]  /*5ae0*/  ENDCOLLECTIVE ;  /* 0x000000000000791b */ /* 0x003fea0003800000 */
.L_x_26299:
[----:B------:R-:W-:Y:S02]  /*5af0*/  MOV R12, 0x2 ;  /* 0x00000002000c7802 */ /* 0x000fe40000000f00 */
[----:B------:R-:W-:-:S05]  /*5b00*/  FMNMX R2, R0, R14, !PT ;  /* 0x0000000e00027209 */ /* 0x000fca0007800000 */
[----:B------:R-:W-:-:S07]  /*5b10*/  IMAD.MOV.U32 R13, RZ, RZ, R2 ;  /* 0x000000ffff0d7224 */ /* 0x000fce00078e0002 */
[----:B------:R-:W-:Y:S05]  /*5b20*/  WARPSYNC.COLLECTIVE R15, `(.L_x_26300) ;  /* 0x000000000f087348 */ /* 0x000fea0003c00000 */
[----:B------:R0:W1:Y:S02]  /*5b30*/  SHFL.BFLY P6, R14, R13, R12, R11 ;  /* 0x0c00000c0d0e7389 */ /* 0x00006400000c000b */
[----:B01----:R-:W-:Y:S05]  /*5b40*/  ENDCOLLECTIVE ;  /* 0x000000000000791b */ /* 0x003fea0003800000 */
.L_x_26300:
[----:B------:R-:W-:Y:S01]  /*5b50*/  HFMA2 R12, -RZ, RZ, 0, 5.9604644775390625e-08 ;  /* 0x00000001ff0c7431 */ /* 0x000fe200000001ff */
[----:B------:R-:W-:-:S04]  /*5b60*/  FMNMX R3, R2, R14, !PT ;  /* 0x0000000e02037209 */ /* 0x000fc80007800000 */
[----:B------:R-:W-:-:S07]  /*5b70*/  MOV R13, R3 ;  /* 0x00000003000d7202 */ /* 0x000fce0000000f00 */
[----:B------:R-:W-:Y:S05]  /*5b80*/  WARPSYNC.COLLECTIVE R15, `(.L_x_26301) ;  /* 0x000000000f087348 */ /* 0x000fea0003c00000 */
[----:B------:R0:W1:Y:S02]  /*5b90*/  SHFL.BFLY P6, R14, R13, R12, R11 ;  /* 0x0c00000c0d0e7389 */ /* 0x00006400000c000b */
[----:B01----:R-:W-:Y:S05]  /*5ba0*/  ENDCOLLECTIVE ;  /* 0x000000000000791b */ /* 0x003fea0003800000 */
.L_x_26301:
[----:B------:R-:W-:-:S05]  /*5bb0*/  FMNMX R7, R3, R14, !PT ;  /* 0x0000000e03077209 */ /* 0x000fca0007800000 */
[----:B------:R-:W-:Y:S01]  /*5bc0*/  FADD R44, -R7, R27 ;  /* 0x0000001b072c7221 */ /* 0x000fe20000000100 */
[----:B------:R-:W-:Y:S01]  /*5bd0*/  MOV R27, 0x3bbb989d ;  /* 0x3bbb989d001b7802 */ /* 0x000fe20000000f00 */
[--C-:B------:R-:W-:Y:S01]  /*5be0*/  FADD R6, R21, -R7.reuse ;  /* 0x8000000715067221 */ /* 0x100fe20000000000 */
[C---:B------:R-:W-:Y:S01]  /*5bf0*/  FADD R11, -R7.reuse, R10 ;  /* 0x0000000a070b7221 */ /* 0x040fe20000000100 */
[--C-:B------:R-:W-:Y:S01]  /*5c00*/  FADD R14, R4, -R7.reuse ;  /* 0x80000007040e7221 */ /* 0x100fe20000000000 */
[----:B------:R-:W-:Y:S01]  /*5c10*/  FADD R8, -R7, R8 ;  /* 0x0000000807087221 */ /* 0x000fe20000000100 */
[----:B------:R-:W-:Y:S01]  /*5c20*/  FFMA.SAT R10, R6, R27, 0.5 ;  /* 0x3f000000060a7423 */ /* 0x000fe2000000201b */
[--C-:B------:R-:W-:Y:S01]  /*5c30*/  FADD R0, R9, -R7.reuse ;  /* 0x8000000709007221 */ /* 0x100fe20000000000 */
[----:B------:R-:W-:Y:S01]  /*5c40*/  FADD R2, -R7, R16 ;  /* 0x0000001007027221 */ /* 0x000fe20000000100 */
[--C-:B------:R-:W-:Y:S01]  /*5c50*/  FADD R3, R17, -R7.reuse ;  /* 0x8000000711037221 */ /* 0x100fe20000000000 */
[----:B------:R-:W-:Y:S01]  /*5c60*/  FFMA.RM R10, R10, R43, 12582913 ;  /* 0x4b4000010a0a7423 */ /* 0x000fe2000000402b */
        /* <DEDUP_REMOVED lines=214> */
[----:B------:R-:W-:Y:S02]  /*69d0*/  SHF.L.U32 R15, R15, 0x17, RZ ;  /* 0x000000170f0f7819 */ /* 0x000fe400000006ff */
[----:B------:R-:W-:Y:S01]  /*69e0*/  SHF.L.U32 R27, R43, 0x17, RZ ;  /* 0x000000172b1b7819 */ /* 0x000fe200000006ff */
        /* <DEDUP_REMOVED lines=40> */
.L_x_26302:
[----:B------:R-:W-:Y:S02]  /*6c70*/  HFMA2 R12, -RZ, RZ, 0, 4.76837158203125e-07 ;  /* 0x00000008ff0c7431 */ /* 0x000fe400000001ff */
[----:B------:R-:W-:-:S05]  /*6c80*/  FADD R34, R13, R14 ;  /* 0x0000000e0d227221 */ /* 0x000fca0000000000 */
[----:B------:R-:W-:-:S07]  /*6c90*/  MOV R13, R34 ;  /* 0x00000022000d7202 */ /* 0x000fce0000000f00 */
[----:B------:R-:W-:Y:S05]  /*6ca0*/  WARPSYNC.COLLECTIVE R15, `(.L_x_26303) ;  /* 0x000000000f087348 */ /* 0x000fea0003c00000 */
[----:B------:R0:W1:Y:S02]  /*6cb0*/  SHFL.BFLY P6, R14, R13, R12, R11 ;  /* 0x0c00000c0d0e7389 */ /* 0x00006400000c000b */
[----:B01----:R-:W-:Y:S05]  /*6cc0*/  ENDCOLLECTIVE ;  /* 0x000000000000791b */ /* 0x003fea0003800000 */
.L_x_26303:
[----:B------:R-:W-:Y:S02]  /*6cd0*/  HFMA2 R12, -RZ, RZ, 0, 2.384185791015625e-07 ;  /* 0x00000004ff0c7431 */ /* 0x000fe400000001ff */
[----:B------:R-:W-:-:S05]  /*6ce0*/  FADD R35, R34, R14 ;  /* 0x0000000e22237221 */ /* 0x000fca0000000000 */
[----:B------:R-:W-:-:S07]  /*6cf0*/  MOV R13, R35 ;  /* 0x00000023000d7202 */ /* 0x000fce0000000f00 */
[----:B------:R-:W-:Y:S05]  /*6d00*/  WARPSYNC.COLLECTIVE R15, `(.L_x_26304) ;  /* 0x000000000f087348 */ /* 0x000fea0003c00000 */
[----:B------:R0:W1:Y:S02]  /*6d10*/  SHFL.BFLY P6, R14, R13, R12, R11 ;  /* 0x0c00000c0d0e7389 */ /* 0x00006400000c000b */
[----:B01----:R-:W-:Y:S05]  /*6d20*/  ENDCOLLECTIVE ;  /* 0x000000000000791b */ /* 0x003fea0003800000 */
.L_x_26304:
[----:B------:R-:W-:Y:S01]  /*6d30*/  MOV R12, 0x2 ;  /* 0x00000002000c7802 */ /* 0x000fe20000000f00 */
[----:B------:R-:W-:-:S04]  /*6d40*/  FADD R36, R35, R14 ;  /* 0x0000000e23247221 */ /* 0x000fc80000000000 */
[----:B------:R-:W-:-:S07]  /*6d50*/  IMAD.MOV.U32 R13, RZ, RZ, R36 ;  /* 0x000000ffff0d7224 */ /* 0x000fce00078e0024 */
[----:B------:R-:W-:Y:S05]  /*6d60*/  WARPSYNC.COLLECTIVE R15, `(.L_x_26305) ;  /* 0x000000000f087348 */ /* 0x000fea0003c00000 */
[----:B------:R0:W1:Y:S02]  /*6d70*/  SHFL.BFLY P6, R14, R13, R12, R11 ;  /* 0x0c00000c0d0e7389 */ /* 0x00006400000c000b */
[----:B01----:R-:W-:Y:S05]  /*6d80*/  ENDCOLLECTIVE ;  /* 0x000000000000791b */ /* 0x003fea0003800000 */
.L_x_26305:
[----:B------:R-:W-:Y:S02]  /*6d90*/  HFMA2 R12, -RZ, RZ, 0, 5.9604644775390625e-08 ;  /* 0x00000001ff0c7431 */ /* 0x000fe400000001ff */
[----:B------:R-:W-:-:S05]  /*6da0*/  FADD R37, R36, R14 ;  /* 0x0000000e24257221 */ /* 0x000fca0000000000 */
[----:B------:R-:W-:-:S07]  /*6db0*/  MOV R13, R37 ;  /* 0x00000025000d7202 */ /* 0x000fce0000000f00 */
[----:B------:R-:W-:Y:S05]  /*6dc0*/  WARPSYNC.COLLECTIVE R15, `(.L_x_26306) ;  /* 0x000000000f087348 */ /* 0x000fea0003c00000 */
[----:B------:R0:W1:Y:S02]  /*6dd0*/  SHFL.BFLY P6, R14, R13, R12, R11 ;  /* 0x0c00000c0d0e7389 */ /* 0x00006400000c000b */
[----:B01----:R-:W-:Y:S05]  /*6de0*/  ENDCOLLECTIVE ;  /* 0x000000000000791b */ /* 0x003fea0003800000 */
.L_x_26306:
[----:B------:R-:W-:Y:S05]  /*6df0*/  BRA `(.L_x_26307) ;  /* 0xffffffc800687947 */ /* 0x000fea000383ffff */
        .weak           $__internal_419_$__cuda_sm3x_div_rn_noftz_f32_slowpath
        .type           $__internal_419_$__cuda_sm3x_div_rn_noftz_f32_slowpath,@function
        .size           $__internal_419_$__cuda_sm3x_div_rn_noftz_f32_slowpath,(.L_x_37796 - $__internal_419_$__cuda_sm3x_div_rn_noftz_f32_slowpath)
$__internal_419_$__cuda_sm3x_div_rn_noftz_f32_slowpath:
[----:B------:R-:W-:Y:S01]  /*6e00*/  SHF.R.U32.HI R35, RZ, 0x17, R11 ;  /* 0x00000017ff237819 */ /* 0x000fe2000001160b */
[----:B------:R-:W-:Y:S01]  /*6e10*/  BSSY.RECONVERGENT B0, `(.L_x_26308) ;  /* 0x0000063000007945 */ /* 0x000fe20003800200 */
[----:B------:R-:W-:Y:S02]  /*6e20*/  SHF.R.U32.HI R44, RZ, 0x17, R30 ;  /* 0x00000017ff2c7819 */ /* 0x000fe4000001161e */
[----:B------:R-:W-:Y:S02]  /*6e30*/  LOP3.LUT R35, R35, 0xff, RZ, 0xc0, !PT ;  /* 0x000000ff23237812 */ /* 0x000fe400078ec0ff */
[----:B------:R-:W-:Y:S02]  /*6e40*/  LOP3.LUT R50, R44, 0xff, RZ, 0xc0, !PT ;  /* 0x000000ff2c327812 */ /* 0x000fe400078ec0ff */
[----:B------:R-:W-:Y:S02]  /*6e50*/  IADD3 R48, PT, PT, R35, -0x1, RZ ;  /* 0xffffffff23307810 */ /* 0x000fe40007ffe0ff */
[----:B------:R-:W-:-:S02]  /*6e60*/  IADD3 R46, PT, PT, R50, -0x1, RZ ;  /* 0xffffffff322e7810 */ /* 0x000fc40007ffe0ff */
        /* <DEDUP_REMOVED lines=26> */
[----:B------:R-:W-:-:S03]  /*7010*/  @!P1 FFMA R11, R11, 1.84467440737095516160e+19, RZ ;  /* 0x5f8000000b0b9823 */ /* 0x000fc600000000ff */
[----:B------:R-:W-:-:S07]  /*7020*/  @!P1 IADD3 R44, PT, PT, R44, 0x40, RZ ;  /* 0x000000402c2c9810 */ /* 0x000fce0007ffe0ff */
.L_x_26309:
        /* <DEDUP_REMOVED lines=51> */
.L_x_26316:
[----:B------:R-:W-:-:S04]  /*7360*/  LOP3.LUT R11, R11, 0x80000000, RZ, 0xc0, !PT ;  /* 0x800000000b0b7812 */ /* 0x000fc800078ec0ff */
[----:B------:R-:W-:Y:S01]  /*7370*/  LOP3.LUT R11, R11, 0x7f800000, RZ, 0xfc, !PT ;  /* 0x7f8000000b0b7812 */ /* 0x000fe200078efcff */
[----:B------:R-:W-:Y:S06]  /*7380*/  BRA `(.L_x_26317) ;  /* 0x0000000000047947 */ /* 0x000fec0003800000 */
.L_x_26315:
[----:B------:R-:W-:-:S07]  /*7390*/  LEA R11, R35, R11, 0x17 ;  /* 0x0000000b230b7211 */ /* 0x000fce00078eb8ff */
.L_x_26317:
[----:B------:R-:W-:Y:S05]  /*73a0*/  BSYNC.RECONVERGENT B1 ;  /* 0x0000000000017941 */ /* 0x000fea0003800200 */
.L_x_26314:
[----:B------:R-:W-:Y:S05]  /*73b0*/  BRA `(.L_x_26318) ;  /* 0x0000000000207947 */ /* 0x000fea0003800000 */
.L_x_26313:
[----:B------:R-:W-:-:S04]  /*73c0*/  LOP3.LUT R11, R11, 0x80000000, R47, 0x48, !PT ;  /* 0x800000000b0b7812 */ /* 0x000fc800078e482f */
[----:B------:R-:W-:Y:S01]  /*73d0*/  LOP3.LUT R11, R11, 0x7f800000, RZ, 0xfc, !PT ;  /* 0x7f8000000b0b7812 */ /* 0x000fe200078efcff */
[----:B------:R-:W-:Y:S06]  /*73e0*/  BRA `(.L_x_26318) ;  /* 0x0000000000147947 */ /* 0x000fec0003800000 */
.L_x_26312:
[----:B------:R-:W-:Y:S01]  /*73f0*/  LOP3.LUT R11, R11, 0x80000000, R47, 0x48, !PT ;  /* 0x800000000b0b7812 */ /* 0x000fe200078e482f */
[----:B------:R-:W-:Y:S06]  /*7400*/  BRA `(.L_x_26318) ;  /* 0x00000000000c7947 */ /* 0x000fec0003800000 */
.L_x_26311:
[----:B------:R-:W0:Y:S01]  /*7410*/  MUFU.RSQ R11, -QNAN ;  /* 0xffc00000000b7908 */ /* 0x000e220000001400 */
[----:B------:R-:W-:Y:S05]  /*7420*/  BRA `(.L_x_26318) ;  /* 0x0000000000047947 */ /* 0x000fea0003800000 */
.L_x_26310:
[----:B------:R-:W-:-:S07]  /*7430*/  FADD.FTZ R11, R30, R11 ;  /* 0x0000000b1e0b7221 */ /* 0x000fce0000010000 */
.L_x_26318:
[----:B------:R-:W-:Y:S05]  /*7440*/  BSYNC.RECONVERGENT B0 ;  /* 0x0000000000007941 */ /* 0x000fea0003800200 */
.L_x_26308:
[----:B------:R-:W-:-:S04]  /*7450*/  HFMA2 R35, -RZ, RZ, 0, 0 ;  /* 0x00000000ff237431 */ /* 0x000fc800000001ff */
[----:B0-----:R-:W-:Y:S05]  /*7460*/  RET.REL.NODEC R34 `(_Z15SoftmaxWarpImplI22BroadcastScaleMaskLoadIffbLm2EiE11DirectStoreIffEfLi2ELi26ELi32ELi1ELb0EL9Algorithm0EEvT_T0_ll) ;  /* 0xffffff8822e47950 */ /* 0x001fea0003c3ffff */
.L_x_26319:
        /* <DEDUP_REMOVED lines=9> */
.L_x_37796:


//--------------------- .text._Z15SoftmaxWarpImplI22BroadcastScaleMaskLoadIffbLm2EiE11DirectStoreIffEfLi2ELi24ELi32ELi1ELb1EL9Algorithm0EEvT_T0_ll --------------------------
	.section	.text._Z15SoftmaxWarpImplI22BroadcastScaleMaskLoadIffbLm2EiE11DirectStoreIffEfLi2ELi24ELi32ELi1ELb1EL9Algorithm0EEvT_T0_ll,"ax",@progbits
	.align	128
        .global         _Z15SoftmaxWarpImplI22BroadcastScaleMaskLoadIffbLm2EiE11DirectStoreIffEfLi2ELi24ELi32ELi1ELb1EL9Algorithm0EEvT_T0_ll
        .type           _Z15SoftmaxWarpImplI22BroadcastScaleMaskLoadIffbLm2EiE11DirectStoreIffEfLi2ELi24ELi32ELi1ELb1EL9Algorithm0EEvT_T0_ll,@function
        .size           _Z15SoftmaxWarpImplI22BroadcastScaleMaskLoadIffbLm2EiE11DirectStoreIffEfLi2ELi24ELi32ELi1ELb1EL9Algorithm0EEvT_T0_ll,(.L_x_37797 - _Z15SoftmaxWarpImplI22BroadcastScaleMaskLoadIffbLm2EiE11DirectStoreIffEfLi2ELi24ELi32ELi1ELb1EL9Algorithm0EEvT_T0_ll)
        .other          _Z15SoftmaxWarpImplI22BroadcastScaleMaskLoadIffbLm2EiE11DirectStoreIffEfLi2ELi24ELi32ELi1ELb1EL9Algorithm0EEvT_T0_ll,@"STO_CUDA_ENTRY STV_DEFAULT"
_Z15SoftmaxWarpImplI22BroadcastScaleMaskLoadIffbLm2EiE11DirectStoreIffEfLi2ELi24ELi32ELi1ELb1EL9Algorithm0EEvT_T0_ll:
.text._Z15SoftmaxWarpImplI22BroadcastScaleMaskLoadIffbLm2EiE11DirectStoreIffEfLi2ELi24ELi32ELi1ELb1EL9Algorithm0EEvT_T0_ll:
        /* <DEDUP_REMOVED lines=27> */
.L_x_26320:
        /* <DEDUP_REMOVED lines=22> */
[----:B------:R-:W-:-:S07]  /*0310*/  IADD3 R37, PT, PT, R57, 0x280, RZ ;  /* 0x0000028039257810 */ /* 0x000fce0007ffe0ff */
.L_x_26418:
        /* <DEDUP_REMOVED lines=10> */
[----:B------:R-:W-:-:S07]  /*03c0*/  ISETP.GE.U32.AND P2, PT, R49, R2, PT ;  /* 0x000000023100720c */ /* 0x000fce0003f46070 */
[----:B---34-:R-:W-:Y:S06]  /*03d0*/  @P1 BRA `(.L_x_26322) ;  /* 0x0000000000fc1947 */ /* 0x018fec0003800000 */
[----:B------:R-:W0:Y:S01]  /*03e0*/  LDC R6, c[0x0][0x3a8] ;  /* 0x0000ea00ff067b82 */ /* 0x000e220000000800 */
[----:B------:R-:W-:Y:S01]  /*03f0*/  IMAD R11, R38, UR44, R57 ;  /* 0x0000002c260b7c24 */ /* 0x000fe2000f8e0239 */
[----:B-1----:R-:W-:Y:S02]  /*0400*/  R2UR UR4, R30 ;  /* 0x000000001e0472ca */ /* 0x002fe400000e0000 */
        /* <DEDUP_REMOVED lines=60> */
.L_x_26322:
[----:B------:R-:W-:Y:S05]  /*07d0*/  BSYNC.RECONVERGENT B0 ;  /* 0x0000000000007941 */ /* 0x000fea0003800200 */
.L_x_26321:
        /* <DEDUP_REMOVED lines=70> */
.L_x_26324:
[----:B------:R-:W-:Y:S05]  /*0c40*/  BSYNC.RECONVERGENT B0 ;  /* 0x0000000000007941 */ /* 0x000fea0003800200 */
.L_x_26323:
[----:B------:R-:W-:Y:S01]  /*0c50*/  BSSY.RECONVERGENT B0, `(.L_x_26325) ;  /* 0x0000044000007945 */ /* 0x000fe20003800200 */
[----:B------:R-:W-:Y:S02]  /*0c60*/  ISETP.GE.U32.AND P5, PT, R45, R2, PT ;  /* 0x000000022d00720c */ /* 0x000fe40003fa6070 */
        /* <DEDUP_REMOVED lines=66> */
.L_x_26326:
[----:B------:R-:W-:Y:S05]  /*1090*/  BSYNC.RECONVERGENT B0 ;  /* 0x0000000000007941 */ /* 0x000fea0003800200 */
.L_x_26325:
        /* <DEDUP_REMOVED lines=70> */
.L_x_26328:
[----:B------:R-:W-:Y:S05]  /*1500*/  BSYNC.RECONVERGENT B0 ;  /* 0x0000000000007941 */ /* 0x000fea0003800200 */
.L_x_26327:
        /* <DEDUP_REMOVED lines=68> */
.L_x_26330:
[----:B------:R-:W-:Y:S05]  /*1950*/  BSYNC.RECONVERGENT B0 ;  /* 0x0000000000007941 */ /* 0x000fea0003800200 */
.L_x_26329:
        /* <DEDUP_REMOVED lines=70> */
.L_x_26332:
[----:B------:R-:W-:Y:S05]  /*1dc0*/  BSYNC.RECONVERGENT B0 ;  /* 0x0000000000007941 */ /* 0x000fea0003800200 */
.L_x_26331:
        /* <DEDUP_REMOVED lines=40> */
[----:B------:R-:W-:-:S02]  /*2050*/  ISETP.NE.AND.EX P5, PT, R21, RZ, PT, P5 ;  /* 0x000000ff1500720c */ /* 0x000fc40003fa5350 */
[----:B------:R-:W1:Y:S01]  /*2060*/  LDC.64 R20, c[0x0][0x380] ;  /* 0x0000e000ff147b82 */ /* 0x000e620000000a00 */
[----:B------:R-:W-:Y:S01]  /*2070*/  IMAD R11, R19, R11, R16 ;  /* 0x0000000b130b7224 */ /* 0x000fe200078e0210 */
[----:B------:R-:W-:-:S04]  /*2080*/  SEL R0, R0, RZ, P5 ;  /* 0x000000ff00007207 */ /* 0x000fc80002800000 */
        /* <DEDUP_REMOVED lines=24> */
.L_x_26334:
[----:B------:R-:W-:Y:S05]  /*2210*/  BSYNC.RECONVERGENT B0 ;  /* 0x0000000000007941 */ /* 0x000fea0003800200 */
.L_x_26333:
        /* <DEDUP_REMOVED lines=76> */
.L_x_26336:
[----:B------:R-:W-:Y:S05]  /*26e0*/  BSYNC.RECONVERGENT B0 ;  /* 0x0000000000007941 */ /* 0x000fea0003800200 */
.L_x_26335:
        /* <DEDUP_REMOVED lines=31> */
[----:B0-----:R-:W-:-:S04]  /*28e0*/  ISETP.NE.U32.AND P3, PT, R14, 0x1, PT ;  /* 0x000000010e00780c */ /* 0x001fc80003f65070 */
[----:B------:R-:W-:Y:S02]  /*28f0*/  ISETP.NE.AND.EX P3, PT, R15, RZ, PT, P3 ;  /* 0x000000ff0f00720c */ /* 0x000fe40003f65330 */
[----:B------:R-:W-:Y:S02]  /*2900*/  @!P2 IADD3 R0, PT, PT, -R0, RZ, RZ ;  /* 0x000000ff0000a210 */ /* 0x000fe40007ffe1ff */
[----:B------:R-:W-:Y:S02]  /*2910*/  @!P6 LOP3.LUT R0, RZ, R25, RZ, 0x33, !PT ;  /* 0x00000019ff00e212 */ /* 0x000fe400078e33ff */
[----:B-1----:R-:W-:Y:S02]  /*2920*/  ISETP.NE.U32.AND P2, PT, R2, 0x1, PT ;  /* 0x000000010200780c */ /* 0x002fe40003f45070 */
[----:B------:R-:W-:Y:S02]  /*2930*/  IADD3 R11, PT, PT, -R0, RZ, RZ ;  /* 0x000000ff000b7210 */ /* 0x000fe40007ffe1ff */
[----:B------:R-:W-:-:S02]  /*2940*/  ISETP.NE.AND.EX P2, PT, R3, RZ, PT, P2 ;  /* 0x000000ff0300720c */ /* 0x000fc40003f45320 */
[----:B------:R-:W0:Y:S01]  /*2950*/  LDC.64 R2, c[0x0][0x388] ;  /* 0x0000e200ff027b82 */ /* 0x000e220000000a00 */
        /* <DEDUP_REMOVED lines=27> */
.L_x_26338:
[----:B------:R-:W-:Y:S05]  /*2b10*/  BSYNC.RECONVERGENT B0 ;  /* 0x0000000000007941 */ /* 0x000fea0003800200 */
.L_x_26337:
[----:B------:R-:W-:Y:S01]  /*2b20*/  BSSY.RECONVERGENT B0, `(.L_x_26339) ;  /* 0x0000043000007945 */ /* 0x000fe20003800200 */
        /* <DEDUP_REMOVED lines=66> */
.L_x_26340:
[----:B------:R-:W-:Y:S05]  /*2f50*/  BSYNC.RECONVERGENT B0 ;  /* 0x0000000000007941 */ /* 0x000fea0003800200 */
.L_x_26339:
        /* <DEDUP_REMOVED lines=67> */
.L_x_26342:
[----:B------:R-:W-:Y:S05]  /*3390*/  BSYNC.RECONVERGENT B0 ;  /* 0x0000000000007941 */ /* 0x000fea0003800200 */
.L_x_26341:
[----:B------:R-:W-:Y:S04]  /*33a0*/  BSSY.RECONVERGENT B0, `(.L_x_26343) ;  /* 0x0000041000007945 */ /* 0x000fe80003800200 */
        /* <DEDUP_REMOVED lines=40> */
[----:B------:R-:W-:Y:S02]  /*3630*/  IMAD R0, R0, UR36, RZ ;  /* 0x0000002400007c24 */ /* 0x000fe4000f8e02ff */
        /* <DEDUP_REMOVED lines=23> */
.L_x_26344:
[----:B------:R-:W-:Y:S05]  /*37b0*/  BSYNC.RECONVERGENT B0 ;  /* 0x0000000000007941 */ /* 0x000fea0003800200 */
.L_x_26343:
        /* <DEDUP_REMOVED lines=20> */
[CC--:B------:R-:W-:Y:S01]  /*3900*/  FFMA.SAT R8, R77.reuse, R12.reuse, 0.5 ;  /* 0x3f0000004d087423 */ /* 0x0c0fe2000000200c */
        /* <DEDUP_REMOVED lines=15> */
[----:B------:R-:W-:Y:S01]  /*3a00*/  FADD R71, -R32, R6 ;  /* 0x0000000620477221 */ /* 0x000fe20000000100 */
[----:B------:R-:W-:Y:S01]  /*3a10*/  FFMA R77, R77, 1.925963033500011079e-08, R4 ;  /* 0x32a570604d4d7823 */ /* 0x000fe20000000004 */
        /* <DEDUP_REMOVED lines=8> */
[----:B------:R-:W-:Y:S01]  /*3aa0*/  FADD R25, R2, -12583039 ;  /* 0xcb40007f02197421 */ /* 0x000fe20000000000 */
[-C--:B------:R-:W-:Y:S01]  /*3ab0*/  FFMA.RM R6, R6, R11.reuse, 12582913 ;  /* 0x4b40000106067423 */ /* 0x080fe2000000400b */
[C---:B------:R-:W-:Y:S01]  /*3ac0*/  FFMA R4, R75.reuse, 1.4426950216293334961, -R4 ;  /* 0x3fb8aa3b4b047823 */ /* 0x040fe20000000804 */
[C---:B------:R-:W-:Y:S01]  /*3ad0*/  FADD R5, -R32.reuse, R21 ;  /* 0x0000001520057221 */ /* 0x040fe20000000100 */
[----:B------:R-:W-:Y:S01]  /*3ae0*/  FADD R29, -R32, R19 ;  /* 0x00000013201d7221 */ /* 0x000fe20000000100 */
        /* <DEDUP_REMOVED lines=8> */
[----:B------:R-:W-:Y:S01]  /*3b70*/  FADD R17, -R32, R18 ;  /* 0x0000001220117221 */ /* 0x000fe20000000100 */
[----:B------:R-:W-:Y:S01]  /*3b80*/  FFMA R18, R24, 1.925963033500011079e-08, R25 ;  /* 0x32a5706018127823 */ /* 0x000fe20000000019 */
[C---:B------:R-:W-:Y:S01]  /*3b90*/  FFMA R16, R73.reuse, 1.4426950216293334961, -R16 ;  /* 0x3fb8aa3b49107823 */ /* 0x040fe20000000810 */
[----:B------:R-:W0:Y:S01]  /*3ba0*/  MUFU.EX2 R23, R23 ;  /* 0x0000001700177308 */ /* 0x000e220000000800 */
[----:B------:R-:W-:Y:S01]  /*3bb0*/  FADD R3, -R32, R20 ;  /* 0x0000001420037221 */ /* 0x000fe20000000100 */
[-C--:B------:R-:W-:Y:S01]  /*3bc0*/  FFMA.RM R4, R4, R11.reuse, 12582913 ;  /* 0x4b40000104047423 */ /* 0x080fe2000000400b */
[----:B------:R-:W-:Y:S01]  /*3bd0*/  FFMA R73, R73, 1.925963033500011079e-08, R16 ;  /* 0x32a5706049497823 */ /* 0x000fe20000000010 */
[----:B------:R-:W-:Y:S01]  /*3be0*/  FADD R13, -R32, R22 ;  /* 0x00000016200d7221 */ /* 0x000fe20000000100 */
[-C--:B------:R-:W-:Y:S01]  /*3bf0*/  FFMA.SAT R22, R71, R12.reuse, 0.5 ;  /* 0x3f00000047167423 */ /* 0x080fe2000000200c */
[----:B------:R-:W-:Y:S01]  /*3c00*/  FADD R16, R4, -12583039 ;  /* 0xcb40007f04107421 */ /* 0x000fe20000000000 */
[----:B------:R-:W-:Y:S01]  /*3c10*/  SHF.L.U32 R10, R10, 0x17, RZ ;  /* 0x000000170a0a7819 */ /* 0x000fe200000006ff */
[----:B------:R-:W2:Y:S01]  /*3c20*/  MUFU.EX2 R20, R21 ;  /* 0x0000001500147308 */ /* 0x000ea20000000800 */
[C---:B------:R-:W-:Y:S01]  /*3c30*/  FADD R15, -R32.reuse, R28 ;  /* 0x0000001c200f7221 */ /* 0x040fe20000000100 */
[----:B------:R-:W-:Y:S01]  /*3c40*/  FFMA R16, R27, 1.4426950216293334961, -R16 ;  /* 0x3fb8aa3b1b107823 */ /* 0x000fe20000000810 */
[-C--:B------:R-:W-:Y:S01]  /*3c50*/  FFMA.SAT R28, R65, R12.reuse, 0.5 ;  /* 0x3f000000411c7423 */ /* 0x080fe2000000200c */
[----:B------:R-:W-:Y:S01]  /*3c60*/  FADD R7, -R32, R26 ;  /* 0x0000001a20077221 */ /* 0x000fe20000000100 */
[----:B------:R-:W-:Y:S01]  /*3c70*/  SHF.L.U32 R2, R2, 0x17, RZ ;  /* 0x0000001702027819 */ /* 0x000fe200000006ff */
[----:B------:R-:W-:Y:S01]  /*3c80*/  FFMA R16, R27, 1.925963033500011079e-08, R16 ;  /* 0x32a570601b107823 */ /* 0x000fe20000000010 */
[----:B------:R-:W-:Y:S01]  /*3c90*/  SHF.L.U32 R27, R0, 0x17, RZ ;  /* 0x00000017001b7819 */ /* 0x000fe200000006ff */
[----:B------:R3:W4:Y:S01]  /*3ca0*/  MUFU.EX2 R21, R18 ;  /* 0x0000001200157308 */ /* 0x0007220000000800 */
[----:B------:R-:W-:Y:S01]  /*3cb0*/  FFMA.RM R0, R22, R11, 12582913 ;  /* 0x4b40000116007423 */ /* 0x000fe2000000400b */
[----:B0-----:R-:W-:Y:S01]  /*3cc0*/  FMUL R26, R10, R23 ;  /* 0x000000170a1a7220 */ /* 0x001fe20000400000 */
[----:B------:R-:W-:Y:S01]  /*3cd0*/  FFMA.SAT R10, R69, R12, 0.5 ;  /* 0x3f000000450a7423 */ /* 0x000fe2000000200c */
[----:B------:R-:W-:Y:S01]  /*3ce0*/  FFMA.RM R28, R28, R11, 12582913 ;  /* 0x4b4000011c1c7423 */ /* 0x000fe2000000400b */
[----:B------:R-:W-:Y:S01]  /*3cf0*/  SHF.L.U32 R23, R14, 0x17, RZ ;  /* 0x000000170e177819 */ /* 0x000fe200000006ff */
[----:B------:R-:W-:-:S02]  /*3d00*/  IMAD.SHL.U32 R6, R6, 0x800000, RZ ;  /* 0x0080000006067824 */ /* 0x000fc400078e00ff */
[----:B------:R-:W-:Y:S01]  /*3d10*/  FFMA.RM R10, R10, R11, 12582913 ;  /* 0x4b4000010a0a7423 */ /* 0x000fe2000000400b */
[----:B------:R-:W0:Y:S01]  /*3d20*/  MUFU.EX2 R73, R73 ;  /* 0x0000004900497308 */ /* 0x000e220000000800 */
[----:B--2---:R-:W-:Y:S01]  /*3d30*/  FMUL R27, R27, R20 ;  /* 0x000000141b1b7220 */ /* 0x004fe20000400000 */
[----:B------:R-:W-:Y:S01]  /*3d40*/  FADD R20, R0, -12583039 ;  /* 0xcb40007f00147421 */ /* 0x000fe20000000000 */
[----:B---3--:R-:W-:Y:S01]  /*3d50*/  FADD R18, R28, -12583039 ;  /* 0xcb40007f1c127421 */ /* 0x008fe20000000000 */
[----:B------:R-:W-:Y:S01]  /*3d60*/  FADD R22, R10, -12583039 ;  /* 0xcb40007f0a167421 */ /* 0x000fe20000000000 */
[----:B------:R-:W-:Y:S02]  /*3d70*/  IMAD.SHL.U32 R25, R8, 0x800000, RZ ;  /* 0x0080000008197824 */ /* 0x000fe400078e00ff */
[----:B------:R-:W-:Y:S01]  /*3d80*/  FFMA R20, R71, 1.4426950216293334961, -R20 ;  /* 0x3fb8aa3b47147823 */ /* 0x000fe20000000814 */
[----:B------:R-:W-:Y:S01]  /*3d90*/  FFMA R18, R65, 1.4426950216293334961, -R18 ;  /* 0x3fb8aa3b41127823 */ /* 0x000fe20000000812 */
[----:B------:R-:W-:Y:S01]  /*3da0*/  FFMA R22, R69, 1.4426950216293334961, -R22 ;  /* 0x3fb8aa3b45167823 */ /* 0x000fe20000000816 */
[----:B----4-:R-:W-:Y:S01]  /*3db0*/  FMUL R24, R2, R21 ;  /* 0x0000001502187220 */ /* 0x010fe20000400000 */
[----:B------:R-:W-:Y:S01]  /*3dc0*/  FFMA R71, R71, 1.925963033500011079e-08, R20 ;  /* 0x32a5706047477823 */ /* 0x000fe20000000014 */
[----:B------:R-:W2:Y:S01]  /*3dd0*/  MUFU.EX2 R2, R75 ;  /* 0x0000004b00027308 */ /* 0x000ea20000000800 */
[----:B------:R-:W-:Y:S01]  /*3de0*/  FFMA R65, R65, 1.925963033500011079e-08, R18 ;  /* 0x32a5706041417823 */ /* 0x000fe20000000012 */
[-C--:B------:R-:W-:Y:S01]  /*3df0*/  FFMA.SAT R18, R63, R12.reuse, 0.5 ;  /* 0x3f0000003f127423 */ /* 0x080fe2000000200c */
[----:B------:R-:W-:Y:S01]  /*3e00*/  FFMA R69, R69, 1.925963033500011079e-08, R22 ;  /* 0x32a5706045457823 */ /* 0x000fe20000000016 */
[-C--:B------:R-:W-:Y:S01]  /*3e10*/  FFMA.SAT R22, R67, R12.reuse, 0.5 ;  /* 0x3f00000043167423 */ /* 0x080fe2000000200c */
[-C--:B------:R-:W-:Y:S01]  /*3e20*/  FFMA.SAT R34, R33, R12.reuse, 0.5 ;  /* 0x3f00000021227423 */ /* 0x080fe2000000200c */
[-C--:B------:R-:W-:Y:S01]  /*3e30*/  FFMA.RM R14, R18, R11.reuse, 12582913 ;  /* 0x4b400001120e7423 */ /* 0x080fe2000000400b */
[----:B------:R-:W-:Y:S01]  /*3e40*/  SHF.L.U32 R0, R0, 0x17, RZ ;  /* 0x0000001700007819 */ /* 0x000fe200000006ff */
[----:B------:R-:W3:Y:S01]  /*3e50*/  MUFU.EX2 R20, R77 ;  /* 0x0000004d00147308 */ /* 0x000ee20000000800 */
[----:B------:R-:W-:Y:S01]  /*3e60*/  FFMA.RM R8, R22, R11, 12582913 ;  /* 0x4b40000116087423 */ /* 0x000fe2000000400b */
[----:B0-----:R-:W-:Y:S01]  /*3e70*/  FMUL R22, R6, R73 ;  /* 0x0000004906167220 */ /* 0x001fe20000400000 */
[----:B------:R-:W-:Y:S01]  /*3e80*/  FFMA.SAT R6, R29, R12, 0.5 ;  /* 0x3f0000001d067423 */ /* 0x000fe2000000200c */
[-C--:B------:R-:W-:Y:S01]  /*3e90*/  FFMA.RM R34, R34, R11.reuse, 12582913 ;  /* 0x4b40000122227423 */ /* 0x080fe2000000400b */
[C---:B------:R-:W-:Y:S01]  /*3ea0*/  FADD R59, -R32.reuse, R59 ;  /* 0x0000003b203b7221 */ /* 0x040fe20000000100 */
[----:B------:R-:W-:Y:S01]  /*3eb0*/  FADD R61, -R32, R61 ;  /* 0x0000003d203d7221 */ /* 0x000fe20000000100 */
[----:B------:R-:W-:Y:S01]  /*3ec0*/  FFMA.RM R6, R6, R11, 12582913 ;  /* 0x4b40000106067423 */ /* 0x000fe2000000400b */
[----:B------:R-:W0:Y:S01]  /*3ed0*/  MUFU.EX2 R71, R71 ;  /* 0x0000004700477308 */ /* 0x000e220000000800 */
[----:B--2---:R-:W-:Y:S01]  /*3ee0*/  FMUL R23, R23, R2 ;  /* 0x0000000217177220 */ /* 0x004fe20000400000 */
[----:B------:R-:W-:Y:S01]  /*3ef0*/  FADD R2, R14, -12583039 ;  /* 0xcb40007f0e027421 */ /* 0x000fe20000000000 */
[----:B------:R-:W-:Y:S01]  /*3f00*/  SHF.L.U32 R4, R4, 0x17, RZ ;  /* 0x0000001704047819 */ /* 0x000fe200000006ff */
[----:B------:R-:W-:-:S02]  /*3f10*/  IMAD.SHL.U32 R10, R10, 0x800000, RZ ;  /* 0x008000000a0a7824 */ /* 0x000fc400078e00ff */
[----:B------:R-:W-:Y:S02]  /*3f20*/  FFMA R2, R63, 1.4426950216293334961, -R2 ;  /* 0x3fb8aa3b3f027823 */ /* 0x000fe40000000802 */
[----:B------:R2:W4:Y:S01]  /*3f30*/  MUFU.EX2 R21, R16 ;  /* 0x0000001000157308 */ /* 0x0005220000000800 */
[----:B---3--:R-:W-:Y:S01]  /*3f40*/  FMUL R25, R25, R20 ;  /* 0x0000001419197220 */ /* 0x008fe20000400000 */
[----:B------:R-:W-:Y:S01]  /*3f50*/  FADD R20, R8, -12583039 ;  /* 0xcb40007f08147421 */ /* 0x000fe20000000000 */
[----:B------:R-:W-:Y:S01]  /*3f60*/  FFMA R63, R63, 1.925963033500011079e-08, R2 ;  /* 0x32a570603f3f7823 */ /* 0x000fe20000000002 */
[----:B------:R-:W-:Y:S01]  /*3f70*/  FADD R2, R6, -12583039 ;  /* 0xcb40007f06027421 */ /* 0x000fe20000000000 */
[----:B------:R-:W-:Y:S01]  /*3f80*/  SHF.L.U32 R8, R8, 0x17, RZ ;  /* 0x0000001708087819 */ /* 0x000fe200000006ff */
[----:B------:R-:W-:Y:S01]  /*3f90*/  FFMA R20, R67, 1.4426950216293334961, -R20 ;  /* 0x3fb8aa3b43147823 */ /* 0x000fe20000000814 */
[----:B------:R-:W-:Y:S01]  /*3fa0*/  SHF.L.U32 R6, R6, 0x17, RZ ;  /* 0x0000001706067819 */ /* 0x000fe200000006ff */
[----:B------:R-:W-:Y:S01]  /*3fb0*/  FFMA R2, R29, 1.4426950216293334961, -R2 ;  /* 0x3fb8aa3b1d027823 */ /* 0x000fe20000000802 */
[----:B--2---:R-:W-:-:S02]  /*3fc0*/  IMAD.SHL.U32 R16, R14, 0x800000, RZ ;  /* 0x008000000e107824 */ /* 0x004fc400078e00ff */
[----:B------:R-:W-:Y:S01]  /*3fd0*/  FFMA R67, R67, 1.925963033500011079e-08, R20 ;  /* 0x32a5706043437823 */ /* 0x000fe20000000014 */
[----:B0-----:R-:W-:Y:S01]  /*3fe0*/  FMUL R20, R0, R71 ;  /* 0x0000004700147220 */ /* 0x001fe20000400000 */
[----:B------:R-:W-:Y:S01]  /*3ff0*/  FFMA R40, R29, 1.925963033500011079e-08, R2 ;  /* 0x32a570601d287823 */ /* 0x000fe20000000002 */
[-C--:B------:R-:W-:Y:S01]  /*4000*/  FFMA.SAT R2, R19, R12.reuse, 0.5 ;  /* 0x3f00000013027423 */ /* 0x080fe2000000200c */
[----:B------:R-:W-:Y:S01]  /*4010*/  FADD R0, R34, -12583039 ;  /* 0xcb40007f22007421 */ /* 0x000fe20000000000 */
[----:B------:R-:W0:Y:S02]  /*4020*/  MUFU.EX2 R69, R69 ;  /* 0x0000004500457308 */ /* 0x000e240000000800 */
[----:B------:R-:W-:Y:S01]  /*4030*/  FFMA.RM R29, R2, R11, 12582913 ;  /* 0x4b400001021d7423 */ /* 0x000fe2000000400b */
[----:B------:R-:W-:Y:S01]  /*4040*/  FFMA R0, R33, 1.4426950216293334961, -R0 ;  /* 0x3fb8aa3b21007823 */ /* 0x000fe20000000800 */
[----:B----4-:R-:W-:Y:S02]  /*4050*/  FMUL R21, R4, R21 ;  /* 0x0000001504157220 */ /* 0x010fe40000400000 */
[----:B------:R-:W-:Y:S01]  /*4060*/  FADD R2, R29, -12583039 ;  /* 0xcb40007f1d027421 */ /* 0x000fe20000000000 */
[----:B------:R-:W-:Y:S01]  /*4070*/  FFMA R42, R33, 1.925963033500011079e-08, R0 ;  /* 0x32a57060212a7823 */ /* 0x000fe20000000000 */
[----:B------:R-:W-:Y:S01]  /*4080*/  FFMA.SAT R0, R17, R12, 0.5 ;  /* 0x3f00000011007423 */ /* 0x000fe2000000200c */
[----:B------:R-:W2:Y:S01]  /*4090*/  MUFU.EX2 R67, R67 ;  /* 0x0000004300437308 */ /* 0x000ea20000000800 */
[----:B------:R-:W-:-:S02]  /*40a0*/  FFMA R2, R19, 1.4426950216293334961, -R2 ;  /* 0x3fb8aa3b13027823 */ /* 0x000fc40000000802 */
[----:B------:R-:W-:Y:S02]  /*40b0*/  FFMA.RM R0, R0, R11, 12582913 ;  /* 0x4b40000100007423 */ /* 0x000fe4000000400b */
[----:B------:R-:W-:Y:S02]  /*40c0*/  FFMA R44, R19, 1.925963033500011079e-08, R2 ;  /* 0x32a57060132c7823 */ /* 0x000fe40000000002 */
[----:B------:R-:W-:Y:S01]  /*40d0*/  FADD R2, R0, -12583039 ;  /* 0xcb40007f00027421 */ /* 0x000fe20000000000 */
[----:B0-----:R-:W-:Y:S01]  /*40e0*/  FMUL R19, R10, R69 ;  /* 0x000000450a137220 */ /* 0x001fe20000400000 */
[----:B------:R-:W0:Y:S01]  /*40f0*/  MUFU.EX2 R63, R63 ;  /* 0x0000003f003f7308 */ /* 0x000e220000000800 */
[----:B------:R-:W-:Y:S01]  /*4100*/  SHF.L.U32 R0, R0, 0x17, RZ ;  /* 0x0000001700007819 */ /* 0x000fe200000006ff */
[----:B------:R-:W-:-:S04]  /*4110*/  FFMA R2, R17, 1.4426950216293334961, -R2 ;  /* 0x3fb8aa3b11027823 */ /* 0x000fc80000000802 */
[----:B------:R-:W-:Y:S01]  /*4120*/  FFMA R32, R17, 1.925963033500011079e-08, R2 ;  /* 0x32a5706011207823 */ /* 0x000fe20000000002 */
[-C--:B------:R-:W-:Y:S01]  /*4130*/  FFMA.SAT R2, R9, R12.reuse, 0.5 ;  /* 0x3f00000009027423 */ /* 0x080fe2000000200c */
[----:B--2---:R-:W-:Y:S01]  /*4140*/  FMUL R18, R8, R67 ;  /* 0x0000004308127220 */ /* 0x004fe20000400000 */
[----:B------:R-:W-:Y:S01]  /*4150*/  SHF.L.U32 R17, R28, 0x17, RZ ;  /* 0x000000171c117819 */ /* 0x000fe200000006ff */
[----:B------:R-:W2:Y:S01]  /*4160*/  MUFU.EX2 R8, R65 ;  /* 0x0000004100087308 */ /* 0x000ea20000000800 */
[----:B------:R-:W-:Y:S01]  /*4170*/  FFMA.RM R2, R2, R11, 12582913 ;  /* 0x4b40000102027423 */ /* 0x000fe2000000400b */
[----:B------:R-:W-:-:S03]  /*4180*/  FFMA.SAT R28, R59, R12, 0.5 ;  /* 0x3f0000003b1c7423 */ /* 0x000fc6000000200c */
[C---:B------:R-:W-:Y:S01]  /*4190*/  FADD R4, R2.reuse, -12583039 ;  /* 0xcb40007f02047421 */ /* 0x040fe20000000000 */
[----:B------:R-:W-:Y:S01]  /*41a0*/  SHF.L.U32 R2, R2, 0x17, RZ ;  /* 0x0000001702027819 */ /* 0x000fe200000006ff */
[----:B0-----:R-:W-:Y:S01]  /*41b0*/  FMUL R16, R16, R63 ;  /* 0x0000003f10107220 */ /* 0x001fe20000400000 */
[----:B------:R-:W-:Y:S01]  /*41c0*/  MUFU.EX2 R44, R44 ;  /* 0x0000002c002c7308 */ /* 0x000fe20000000800 */
[----:B------:R-:W-:-:S04]  /*41d0*/  FFMA R4, R9, 1.4426950216293334961, -R4 ;  /* 0x3fb8aa3b09047823 */ /* 0x000fc80000000804 */
[----:B------:R-:W-:Y:S01]  /*41e0*/  FFMA R33, R9, 1.925963033500011079e-08, R4 ;  /* 0x32a5706009217823 */ /* 0x000fe20000000004 */
[----:B------:R-:W-:Y:S02]  /*41f0*/  FFMA.SAT R4, R3, R12, 0.5 ;  /* 0x3f00000003047423 */ /* 0x000fe4000000200c */
[----:B------:R-:W0:Y:S01]  /*4200*/  MUFU.EX2 R9, R40 ;  /* 0x0000002800097308 */ /* 0x000e220000000800 */
[----:B--2---:R-:W-:Y:S01]  /*4210*/  FMUL R17, R17, R8 ;  /* 0x0000000811117220 */ /* 0x004fe20000400000 */
[----:B------:R-:W-:-:S04]  /*4220*/  FFMA.RM R4, R4, R11, 12582913 ;  /* 0x4b40000104047423 */ /* 0x000fc8000000400b */
[C---:B------:R-:W-:Y:S01]  /*4230*/  FADD R8, R4.reuse, -12583039 ;  /* 0xcb40007f04087421 */ /* 0x040fe20000000000 */
[----:B------:R-:W-:Y:S01]  /*4240*/  IMAD.SHL.U32 R4, R4, 0x800000, RZ ;  /* 0x0080000004047824 */ /* 0x000fe200078e00ff */
[----:B------:R-:W-:Y:S02]  /*4250*/  MUFU.EX2 R33, R33 ;  /* 0x0000002100217308 */ /* 0x000fe40000000800 */
[----:B------:R-:W-:-:S04]  /*4260*/  FFMA R8, R3, 1.4426950216293334961, -R8 ;  /* 0x3fb8aa3b03087823 */ /* 0x000fc80000000808 */
[----:B------:R-:W-:Y:S01]  /*4270*/  FFMA R14, R3, 1.925963033500011079e-08, R8 ;  /* 0x32a57060030e7823 */ /* 0x000fe20000000008 */
[----:B------:R-:W-:Y:S01]  /*4280*/  FFMA.SAT R8, R13, R12, 0.5 ;  /* 0x3f0000000d087423 */ /* 0x000fe2000000200c */
[----:B0-----:R-:W-:Y:S01]  /*4290*/  FMUL R10, R6, R9 ;  /* 0x00000009060a7220 */ /* 0x001fe20000400000 */
[----:B------:R-:W-:Y:S02]  /*42a0*/  SHF.L.U32 R9, R29, 0x17, RZ ;  /* 0x000000171d097819 */ /* 0x000fe400000006ff */
[----:B------:R-:W-:Y:S01]  /*42b0*/  FFMA.RM R3, R8, R11, 12582913 ;  /* 0x4b40000108037423 */ /* 0x000fe2000000400b */
[----:B------:R0:W2:Y:S03]  /*42c0*/  MUFU.EX2 R29, R42 ;  /* 0x0000002a001d7308 */ /* 0x0000a60000000800 */
[----:B------:R-:W-:Y:S01]  /*42d0*/  FADD R8, R3, -12583039 ;  /* 0xcb40007f03087421 */ /* 0x000fe20000000000 */
[----:B------:R-:W-:-:S03]  /*42e0*/  FMUL R9, R9, R44 ;  /* 0x0000002c09097220 */ /* 0x000fc60000400000 */
[----:B------:R-:W-:Y:S01]  /*42f0*/  FFMA R8, R13, 1.4426950216293334961, -R8 ;  /* 0x3fb8aa3b0d087823 */ /* 0x000fe20000000808 */
[----:B------:R-:W-:Y:S01]  /*4300*/  MUFU.EX2 R63, R14 ;  /* 0x0000000e003f7308 */ /* 0x000fe20000000800 */
[-C--:B0-----:R-:W-:Y:S02]  /*4310*/  FFMA.SAT R42, R61, R12.reuse, 0.5 ;  /* 0x3f0000003d2a7423 */ /* 0x081fe4000000200c */
        /* <DEDUP_REMOVED lines=9> */
[----:B------:R-:W-:-:S04]  /*43b0*/  FFMA.RM R5, R8, R11, 12582913 ;  /* 0x4b40000108057423 */ /* 0x000fc8000000400b */
[----:B------:R-:W-:-:S04]  /*43c0*/  FADD R8, R5, -12583039 ;  /* 0xcb40007f05087421 */ /* 0x000fc80000000000 */
[----:B------:R-:W-:-:S04]  /*43d0*/  FFMA R8, R7, 1.4426950216293334961, -R8 ;  /* 0x3fb8aa3b07087823 */ /* 0x000fc80000000808 */
[----:B------:R-:W-:Y:S01]  /*43e0*/  FFMA R40, R7, 1.925963033500011079e-08, R8 ;  /* 0x32a5706007287823 */ /* 0x000fe20000000008 */
[----:B------:R-:W-:Y:S02]  /*43f0*/  IMAD.SHL.U32 R8, R34, 0x800000, RZ ;  /* 0x0080000022087824 */ /* 0x000fe400078e00ff */
[----:B------:R-:W-:Y:S01]  /*4400*/  FFMA.RM R34, R28, R11, 12582913 ;  /* 0x4b4000011c227423 */ /* 0x000fe2000000400b */
[----:B------:R-:W-:Y:S01]  /*4410*/  FADD R7, RZ, R27 ;  /* 0x0000001bff077221 */ /* 0x000fe20000000000 */
[----:B------:R-:W-:Y:S01]  /*4420*/  MUFU.EX2 R67, R40 ;  /* 0x0000002800437308 */ /* 0x000fe20000000800 */
[----:B--2---:R-:W-:Y:S01]  /*4430*/  FMUL R8, R8, R29 ;  /* 0x0000001d08087220 */ /* 0x004fe20000400000 */
[----:B------:R-:W-:-:S04]  /*4440*/  FADD R28, R34, -12583039 ;  /* 0xcb40007f221c7421 */ /* 0x000fc80000000000 */
[C---:B------:R-:W-:Y:S02]  /*4450*/  FFMA R28, R59.reuse, 1.4426950216293334961, -R28 ;  /* 0x3fb8aa3b3b1c7823 */ /* 0x040fe4000000081c */
[----:B------:R-:W0:Y:S02]  /*4460*/  MUFU.EX2 R29, R32 ;  /* 0x00000020001d7308 */ /* 0x000e240000000800 */
[----:B------:R-:W-:Y:S01]  /*4470*/  FFMA R59, R59, 1.925963033500011079e-08, R28 ;  /* 0x32a570603b3b7823 */ /* 0x000fe2000000001c */
[----:B------:R-:W-:-:S04]  /*4480*/  FFMA.SAT R28, R15, R12, 0.5 ;  /* 0x3f0000000f1c7423 */ /* 0x000fc8000000200c */
[-C--:B------:R-:W-:Y:S01]  /*4490*/  FFMA.RM R12, R28, R11.reuse, 12582913 ;  /* 0x4b4000011c0c7423 */ /* 0x080fe2000000400b */
[----:B------:R-:W-:Y:S01]  /*44a0*/  FFMA.RM R11, R42, R11, 12582913 ;  /* 0x4b4000012a0b7423 */ /* 0x000fe2000000400b */
[----:B------:R2:W3:Y:S02]  /*44b0*/  MUFU.EX2 R32, R6 ;  /* 0x0000000600207308 */ /* 0x0004e40000000800 */
[C---:B------:R-:W-:Y:S01]  /*44c0*/  FADD R28, R12.reuse, -12583039 ;  /* 0xcb40007f0c1c7421 */ /* 0x040fe20000000000 */
[----:B------:R-:W-:-:S03]  /*44d0*/  SHF.L.U32 R12, R12, 0x17, RZ ;  /* 0x000000170c0c7819 */ /* 0x000fc600000006ff */
[----:B------:R-:W-:Y:S01]  /*44e0*/  FFMA R28, R15, 1.4426950216293334961, -R28 ;  /* 0x3fb8aa3b0f1c7823 */ /* 0x000fe2000000081c */
[----:B0-----:R-:W-:Y:S01]  /*44f0*/  FMUL R29, R0, R29 ;  /* 0x0000001d001d7220 */ /* 0x001fe20000400000 */
[----:B--2---:R-:W-:Y:S02]  /*4500*/  SHF.L.U32 R6, R3, 0x17, RZ ;  /* 0x0000001703067819 */ /* 0x004fe400000006ff */
[----:B------:R-:W-:Y:S01]  /*4510*/  FFMA R15, R15, 1.925963033500011079e-08, R28 ;  /* 0x32a570600f0f7823 */ /* 0x000fe2000000001c */
[----:B------:R-:W-:Y:S02]  /*4520*/  FADD R28, R11, -12583039 ;  /* 0xcb40007f0b1c7421 */ /* 0x000fe40000000000 */
[----:B------:R-:W-:Y:S02]  /*4530*/  FMUL R6, R6, R65 ;  /* 0x0000004106067220 */ /* 0x000fe40000400000 */
[C---:B------:R-:W-:Y:S01]  /*4540*/  FFMA R28, R61.reuse, 1.4426950216293334961, -R28 ;  /* 0x3fb8aa3b3d1c7823 */ /* 0x040fe2000000081c */
[----:B------:R-:W-:Y:S03]  /*4550*/  MUFU.EX2 R15, R15 ;  /* 0x0000000f000f7308 */ /* 0x000fe60000000800 */
[----:B------:R-:W-:Y:S01]  /*4560*/  FFMA R61, R61, 1.925963033500011079e-08, R28 ;  /* 0x32a570603d3d7823 */ /* 0x000fe2000000001c */
        /* <DEDUP_REMOVED lines=14> */
[----:B------:R-:W-:Y:S01]  /*4650*/  FADD R0, R7, R10 ;  /* 0x0000000a07007221 */ /* 0x000fe20000000000 */
[----:B------:R-:W-:Y:S01]  /*4660*/  FMUL R7, R4, R63 ;  /* 0x0000003f04077220 */ /* 0x000fe20000400000 */
[----:B------:R-:W-:Y:S02]  /*4670*/  IMAD.SHL.U32 R4, R5, 0x800000, RZ ;  /* 0x0080000005047824 */ /* 0x000fe400078e00ff */
[----:B---3--:R-:W-:Y:S01]  /*4680*/  FMUL R5, R13, R32 ;  /* 0x000000200d057220 */ /* 0x008fe20000400000 */
        /* <DEDUP_REMOVED lines=10> */
[----:B------:R-:W-:Y:S01]  /*4730*/  FMUL R2, R12, R15 ;  /* 0x0000000f0c027220 */ /* 0x000fe20000400000 */
        /* <DEDUP_REMOVED lines=15> */
.L_x_26430:
        /* <DEDUP_REMOVED lines=11> */
[----:B------:R-:W-:Y:S02]  /*48e0*/  MOV R14, R59 ;  /* 0x0000003b000e7202 */ /* 0x000fe40000000f00 */
[----:B------:R-:W-:-:S07]  /*48f0*/  MOV R34, 0x4910 ;  /* 0x0000491000227802 */ /* 0x000fce0000000f00 */
[----:B01----:R-:W-:Y:S05]  /*4900*/  CALL.REL.NOINC `($__internal_420_$__cuda_sm3x_div_rn_noftz_f32_slowpath) ;  /* 0x0000003800487944 */ /* 0x003fea0003c00000 */
[----:B------:R-:W-:-:S07]  /*4910*/  IMAD.MOV.U32 R12, RZ, RZ, R11 ;  /* 0x000000ffff0c7224 */ /* 0x000fce00078e000b */
.L_x_26347:
[----:B------:R-:W-:Y:S05]  /*4920*/  BSYNC.RECONVERGENT B2 ;  /* 0x0000000000027941 */ /* 0x000fea0003800200 */
.L_x_26346:
        /* <DEDUP_REMOVED lines=14> */
.L_x_26349:
[----:B------:R-:W-:Y:S05]  /*4a10*/  BSYNC.RECONVERGENT B2 ;  /* 0x0000000000027941 */ /* 0x000fea0003800200 */
.L_x_26348:
        /* <DEDUP_REMOVED lines=14> */
.L_x_26351:
[----:B------:R-:W-:Y:S05]  /*4b00*/  BSYNC.RECONVERGENT B2 ;  /* 0x0000000000027941 */ /* 0x000fea0003800200 */
.L_x_26350:
        /* <DEDUP_REMOVED lines=14> */
.L_x_26353:
[----:B------:R-:W-:Y:S05]  /*4bf0*/  BSYNC.RECONVERGENT B2 ;  /* 0x0000000000027941 */ /* 0x000fea0003800200 */
.L_x_26352:
        /* <DEDUP_REMOVED lines=14> */
.L_x_26355:
[----:B------:R-:W-:Y:S05]  /*4ce0*/  BSYNC.RECONVERGENT B2 ;  /* 0x0000000000027941 */ /* 0x000fea0003800200 */
.L_x_26354:
        /* <DEDUP_REMOVED lines=13> */
[----:B------:R-:W-:-:S07]  /*4dc0*/  MOV R25, R11 ;  /* 0x0000000b00197202 */ /* 0x000fce0000000f00 */
.L_x_26357:
[----:B------:R-:W-:Y:S05]  /*4dd0*/  BSYNC.RECONVERGENT B2 ;  /* 0x0000000000027941 */ /* 0x000fea0003800200 */
.L_x_26356:
        /* <DEDUP_REMOVED lines=12> */
[----:B01----:R-:W-:Y:S05]  /*4ea0*/  CALL.REL.NOINC `($__internal_420_$__cuda_sm3x_div_rn_noftz_f32_slowpath) ;  /* 0x0000003000e07944 */ /* 0x003fea0003c00000 */
[----:B------:R-:W-:-:S07]  /*4eb0*/  MOV R22, R11 ;  /* 0x0000000b00167202 */ /* 0x000fce0000000f00 */
.L_x_26359:
[----:B------:R-:W-:Y:S05]  /*4ec0*/  BSYNC.RECONVERGENT B2 ;  /* 0x0000000000027941 */ /* 0x000fea0003800200 */
.L_x_26358:
        /* <DEDUP_REMOVED lines=12> */
[----:B01----:R-:W-:Y:S05]  /*4f90*/  CALL.REL.NOINC `($__internal_420_$__cuda_sm3x_div_rn_noftz_f32_slowpath) ;  /* 0x0000003000a47944 */ /* 0x003fea0003c00000 */
[----:B------:R-:W-:-:S07]  /*4fa0*/  MOV R23, R11 ;  /* 0x0000000b00177202 */ /* 0x000fce0000000f00 */
.L_x_26361:
[----:B------:R-:W-:Y:S05]  /*4fb0*/  BSYNC.RECONVERGENT B2 ;  /* 0x0000000000027941 */ /* 0x000fea0003800200 */
.L_x_26360:
        /* <DEDUP_REMOVED lines=14> */
.L_x_26363:
[----:B------:R-:W-:Y:S05]  /*50a0*/  BSYNC.RECONVERGENT B2 ;  /* 0x0000000000027941 */ /* 0x000fea0003800200 */
.L_x_26362:
        /* <DEDUP_REMOVED lines=14> */
.L_x_26365:
[----:B------:R-:W-:Y:S05]  /*5190*/  BSYNC.RECONVERGENT B2 ;  /* 0x0000000000027941 */ /* 0x000fea0003800200 */
.L_x_26364:
        /* <DEDUP_REMOVED lines=14> */
.L_x_26367:
[----:B------:R-:W-:Y:S05]  /*5280*/  BSYNC.RECONVERGENT B2 ;  /* 0x0000000000027941 */ /* 0x000fea0003800200 */
.L_x_26366:
        /* <DEDUP_REMOVED lines=14> */
.L_x_26369:
[----:B------:R-:W-:Y:S05]  /*5370*/  BSYNC.RECONVERGENT B2 ;  /* 0x0000000000027941 */ /* 0x000fea0003800200 */
.L_x_26368:
        /* <DEDUP_REMOVED lines=14> */
.L_x_26371:
[----:B------:R-:W-:Y:S05]  /*5460*/  BSYNC.RECONVERGENT B2 ;  /* 0x0000000000027941 */ /* 0x000fea0003800200 */
.L_x_26370:
        /* <DEDUP_REMOVED lines=14> */
.L_x_26373:
[----:B------:R-:W-:Y:S05]  /*5550*/  BSYNC.RECONVERGENT B2 ;  /* 0x0000000000027941 */ /* 0x000fea0003800200 */
.L_x_26372:
        /* <DEDUP_REMOVED lines=14> */
.L_x_26375:
[----:B------:R-:W-:Y:S05]  /*5640*/  BSYNC.RECONVERGENT B2 ;  /* 0x0000000000027941 */ /* 0x000fea0003800200 */
.L_x_26374:
        /* <DEDUP_REMOVED lines=14> */
.L_x_26377:
[----:B------:R-:W-:Y:S05]  /*5730*/  BSYNC.RECONVERGENT B2 ;  /* 0x0000000000027941 */ /* 0x000fea0003800200 */
.L_x_26376:
        /* <DEDUP_REMOVED lines=14> */
.L_x_26379:
[----:B------:R-:W-:Y:S05]  /*5820*/  BSYNC.RECONVERGENT B2 ;  /* 0x0000000000027941 */ /* 0x000fea0003800200 */
.L_x_26378:
        /* <DEDUP_REMOVED lines=14> */
.L_x_26381:
[----:B------:R-:W-:Y:S05]  /*5910*/  BSYNC.RECONVERGENT B2 ;  /* 0x0000000000027941 */ /* 0x000fea0003800200 */
.L_x_26380:
        /* <DEDUP_REMOVED lines=14> */
.L_x_26383:
[----:B------:R-:W-:Y:S05]  /*5a00*/  BSYNC.RECONVERGENT B2 ;  /* 0x0000000000027941 */ /* 0x000fea0003800200 */
.L_x_26382:
        /* <DEDUP_REMOVED lines=14> */
.L_x_26385:
[----:B------:R-:W-:Y:S05]  /*5af0*/  BSYNC.RECONVERGENT B2 ;  /* 0x0000000000027941 */ /* 0x000fea0003800200 */
.L_x_26384:
        /* <DEDUP_REMOVED lines=14> */
.L_x_26387:
[----:B------:R-:W-:Y:S05]  /*5be0*/  BSYNC.RECONVERGENT B2 ;  /* 0x0000000000027941 */ /* 0x000fea0003800200 */
.L_x_26386:
        /* <DEDUP_REMOVED lines=14> */
.L_x_26389:
[----:B------:R-:W-:Y:S05]  /*5cd0*/  BSYNC.RECONVERGENT B2 ;  /* 0x0000000000027941 */ /* 0x000fea0003800200 */
.L_x_26388:
        /* <DEDUP_REMOVED lines=14> */
.L_x_26391:
[----:B------:R-:W-:Y:S05]  /*5dc0*/  BSYNC.RECONVERGENT B2 ;  /* 0x0000000000027941 */ /* 0x000fea0003800200 */
.L_x_26390:
        /* <DEDUP_REMOVED lines=14> */
.L_x_26393:
[----:B------:R-:W-:Y:S05]  /*5eb0*/  BSYNC.RECONVERGENT B2 ;  /* 0x0000000000027941 */ /* 0x000fea0003800200 */
.L_x_26392:
        /* <DEDUP_REMOVED lines=29> */
.L_x_26395:
[----:B------:R-:W-:Y:S05]  /*6090*/  BSYNC.RECONVERGENT B0 ;  /* 0x0000000000007941 */ /* 0x000fea0003800200 */
.L_x_26394:
        /* <DEDUP_REMOVED lines=18> */
.L_x_26397:
[----:B------:R-:W-:Y:S05]  /*61c0*/  BSYNC.RECONVERGENT B0 ;  /* 0x0000000000007941 */ /* 0x000fea0003800200 */
.L_x_26396:
        /* <DEDUP_REMOVED lines=18> */
.L_x_26399:
[----:B------:R-:W-:Y:S05]  /*62f0*/  BSYNC.RECONVERGENT B0 ;  /* 0x0000000000007941 */ /* 0x000fea0003800200 */
.L_x_26398:
[----:B------:R-:W-:Y:S04]  /*6300*/  BSSY.RECONVERGENT B0, `(.L_x_26400) ;  /* 0x0000012000007945 */ /* 0x000fe80003800200 */
[----:B------:R-:W-:Y:S05]  /*6310*/  @P5 BRA `(.L_x_26401) ;  /* 0x0000000000405947 */ /* 0x000fea0003800000 */
[----:B--234-:R-:W-:Y:S01]  /*6320*/  HFMA2 R11, -RZ, RZ, 0, 0 ;  /* 0x00000000ff0b7431 */ /* 0x01cfe200000001ff */
[----:B------:R-:W-:Y:S01]  /*6330*/  MOV R10, R51 ;  /* 0x00000033000a7202 */ /* 0x000fe20000000f00 */
[----:B------:R-:W-:Y:S01]  /*6340*/  IMAD R13, R36, UR38, RZ ;  /* 0x00000026240d7c24 */ /* 0x000fe2000f8e02ff */
[----:B-1----:R-:W-:Y:S02]  /*6350*/  R2UR UR4, R30 ;  /* 0x000000001e0472ca */ /* 0x002fe400000e0000 */
        /* <DEDUP_REMOVED lines=12> */
.L_x_26401:
[----:B------:R-:W-:Y:S05]  /*6420*/  BSYNC.RECONVERGENT B0 ;  /* 0x0000000000007941 */ /* 0x000fea0003800200 */
.L_x_26400:
        /* <DEDUP_REMOVED lines=18> */
.L_x_26403:
[----:B------:R-:W-:Y:S05]  /*6550*/  BSYNC.RECONVERGENT B0 ;  /* 0x0000000000007941 */ /* 0x000fea0003800200 */
.L_x_26402:
        /* <DEDUP_REMOVED lines=30> */
.L_x_26405:
[----:B------:R-:W-:Y:S05]  /*6740*/  BSYNC.RECONVERGENT B0 ;  /* 0x0000000000007941 */ /* 0x000fea0003800200 */
.L_x_26404:
[----:B------:R-:W-:Y:S04]  /*6750*/  BSSY.RECONVERGENT B0, `(.L_x_26406) ;  /* 0x0000012000007945 */ /* 0x000fe80003800200 */
[----:B------:R-:W-:Y:S05]  /*6760*/  @P0 BRA `(.L_x_26407) ;  /* 0x0000000000400947 */ /* 0x000fea0003800000 */
[----:B-1----:R-:W-:Y:S02]  /*6770*/  HFMA2 R3, -RZ, RZ, 0, 0 ;  /* 0x00000000ff037431 */ /* 0x002fe400000001ff */
        /* <DEDUP_REMOVED lines=15> */
.L_x_26407:
[----:B------:R-:W-:Y:S05]  /*6870*/  BSYNC.RECONVERGENT B0 ;  /* 0x0000000000007941 */ /* 0x000fea0003800200 */
.L_x_26406:
        /* <DEDUP_REMOVED lines=18> */
.L_x_26409:
[----:B------:R-:W-:Y:S05]  /*69a0*/  BSYNC.RECONVERGENT B0 ;  /* 0x0000000000007941 */ /* 0x000fea0003800200 */
.L_x_26408:
        /* <DEDUP_REMOVED lines=18> */
.L_x_26411:
[----:B------:R-:W-:Y:S05]  /*6ad0*/  BSYNC.RECONVERGENT B0 ;  /* 0x0000000000007941 */ /* 0x000fea0003800200 */
.L_x_26410:
        /* <DEDUP_REMOVED lines=18> */
.L_x_26413:
[----:B------:R-:W-:Y:S05]  /*6c00*/  BSYNC.RECONVERGENT B0 ;  /* 0x0000000000007941 */ /* 0x000fea0003800200 */
.L_x_26412:
[----:B------:R-:W-:Y:S04]  /*6c10*/  BSSY.RECONVERGENT B0, `(.L_x_26414) ;  /* 0x0000012000007945 */ /* 0x000fe80003800200 */
[----:B------:R-:W-:Y:S05]  /*6c20*/  @P4 BRA `(.L_x_26415) ;  /* 0x0000000000404947 */ /* 0x000fea0003800000 */
[----:B-1----:R-:W-:Y:S02]  /*6c30*/  HFMA2 R3, -RZ, RZ, 0, 0 ;  /* 0x00000000ff037431 */ /* 0x002fe400000001ff */
        /* <DEDUP_REMOVED lines=15> */
.L_x_26415:
[----:B------:R-:W-:Y:S05]  /*6d30*/  BSYNC.RECONVERGENT B0 ;  /* 0x0000000000007941 */ /* 0x000fea0003800200 */
.L_x_26414:
        /* <DEDUP_REMOVED lines=18> */
.L_x_26417:
[----:B------:R-:W-:Y:S05]  /*6e60*/  BSYNC.RECONVERGENT B0 ;  /* 0x0000000000007941 */ /* 0x000fea0003800200 */
.L_x_26416:
        /* <DEDUP_REMOVED lines=8> */
[----:B------:R-:W-:Y:S05]  /*6ef0*/  EXIT ;  /* 0x000000000000794d */ /* 0x000fea0003800000 */
.L_x_26345:
[----:B------:R-:W-:Y:S01]  /*6f00*/  HFMA2 R11, -RZ, RZ, 0, 1.847743988037109375e-06 ;  /* 0x0000001fff0b7431 */ /* 0x000fe200000001ff */
[----:B------:R-:W-:Y:S01]  /*6f10*/  BSSY B0, `(.L_x_26419) ;  /* 0x0000006000007945 */ /* 0x000fe20003800000 */
[----:B------:R-:W-:Y:S01]  /*6f20*/  MOV R12, 0x10 ;  /* 0x00000010000c7802 */ /* 0x000fe20000000f00 */
[----:B------:R-:W-:-:S07]  /*6f30*/  IMAD.MOV.U32 R15, RZ, RZ, -0x1 ;  /* 0xffffffffff0f7424 */ /* 0x000fce00078e00ff */
[----:B-1----:R-:W-:Y:S05]  /*6f40*/  WARPSYNC.COLLECTIVE R15, `(.L_x_26420) ;  /* 0x000000000f087348 */ /* 0x002fea0003c00000 */
[----:B------:R0:W2:Y:S02]  /*6f50*/  SHFL.BFLY P6, R14, R13, R12, R11 ;  /* 0x0c00000c0d0e7389 */ /* 0x0000a400000c000b */
[----:B012---:R-:W-:Y:S05]  /*6f60*/  ENDCOLLECTIVE ;  /* 0x000000000000791b */ /* 0x007fea0003800000 */
.L_x_26420:
[----:B------:R-:W-:Y:S05]  /*6f70*/  BSYNC B0 ;  /* 0x0000000000007941 */ /* 0x000fea0003800000 */
.L_x_26419:
[----:B------:R-:W-:Y:S01]  /*6f80*/  HFMA2 R11, -RZ, RZ, 0, 1.847743988037109375e-06 ;  /* 0x0000001fff0b7431 */ /* 0x000fe200000001ff */
[----:B------:R-:W-:Y:S02]  /*6f90*/  FMNMX R13, R14, R13, !PT ;  /* 0x0000000d0e0d7209 */ /* 0x000fe40007800000 */
[----:B------:R-:W-:Y:S02]  /*6fa0*/  MOV R12, 0x8 ;  /* 0x00000008000c7802 */ /* 0x000fe40000000f00 */
[----:B------:R-:W-:Y:S02]  /*6fb0*/  MOV R15, 0xffffffff ;  /* 0xffffffff000f7802 */ /* 0x000fe40000000f00 */
[----:B------:R-:W-:-:S07]  /*6fc0*/  MOV R48, 0x437c0000 ;  /* 0x437c000000307802 */ /* 0x000fce0000000f00 */
[----:B------:R-:W-:Y:S05]  /*6fd0*/  WARPSYNC.COLLECTIVE R15, `(.L_x_26421) ;  /* 0x000000000f087348 */ /* 0x000fea0003c00000 */
[----:B------:R0:W1:Y:S02]  /*6fe0*/  SHFL.BFLY P6, R14, R13, R12, R11 ;  /* 0x0c00000c0d0e7389 */ /* 0x00006400000c000b */
[----:B01----:R-:W-:Y:S05]  /*6ff0*/  ENDCOLLECTIVE ;  /* 0x000000000000791b */ /* 0x003fea0003800000 */
.L_x_26421:
[----:B------:R-:W-:Y:S01]  /*7000*/  HFMA2 R12, -RZ, RZ, 0, 2.384185791015625e-07 ;  /* 0x00000004ff0c7431 */ /* 0x000fe200000001ff */
[----:B------:R-:W-:-:S05]  /*7010*/  FMNMX R0, R13, R14, !PT ;  /* 0x0000000e0d007209 */ /* 0x000fca0007800000 */
[----:B------:R-:W-:-:S07]  /*7020*/  IMAD.MOV.U32 R13, RZ, RZ, R0 ;  /* 0x000000ffff0d7224 */ /* 0x000fce00078e0000 */
[----:B------:R-:W-:Y:S05]  /*7030*/  WARPSYNC.COLLECTIVE R15, `(.L_x_26422) ;  /* 0x000000000f087348 */ /* 0x000fea0003c00000 */
[----:B------:R0:W1:Y:S02]  /*7040*/  SHFL.BFLY P6, R14, R13, R12, R11 ;  /* 0x0c00000c0d0e7389 */ /* 0x00006400000c000b */
[----:B01----:R-:W-:Y:S05]  /*7050*/  ENDCOLLECTIVE ;  /* 0x000000000000791b */ /* 0x003fea0003800000 */
.L_x_26422:
[----:B------:R-:W-:Y:S01]  /*7060*/  HFMA2 R12, -RZ, RZ, 0, 1.1920928955078125e-07 ;  /* 0x00000002ff0c7431 */ /* 0x000fe200000001ff */
[----:B------:R-:W-:-:S04]  /*7070*/  FMNMX R2, R0, R14, !PT ;  /* 0x0000000e00027209 */ /* 0x000fc80007800000 */
[----:B------:R-:W-:-:S07]  /*7080*/  MOV R13, R2 ;  /* 0x00000002000d7202 */ /* 0x000fce0000000f00 */
[----:B------:R-:W-:Y:S05]  /*7090*/  WARPSYNC.COLLECTIVE R15, `(.L_x_26423) ;  /* 0x000000000f087348 */ /* 0x000fea0003c00000 */
[----:B------:R0:W1:Y:S02]  /*70a0*/  SHFL.BFLY P6, R14, R13, R12, R11 ;  /* 0x0c00000c0d0e7389 */ /* 0x00006400000c000b */
[----:B01----:R-:W-:Y:S05]  /*70b0*/  ENDCOLLECTIVE ;  /* 0x000000000000791b */ /* 0x003fea0003800000 */
.L_x_26423:
[----:B------:R-:W-:Y:S02]  /*70c0*/  MOV R12, 0x1 ;  /* 0x00000001000c7802 */ /* 0x000fe40000000f00 */
[----:B------:R-:W-:-:S05]  /*70d0*/  FMNMX R3, R2, R14, !PT ;  /* 0x0000000e02037209 */ /* 0x000fca0007800000 */
[----:B------:R-:W-:-:S07]  /*70e0*/  IMAD.MOV.U32 R13, RZ, RZ, R3 ;  /* 0x000000ffff0d7224 */ /* 0x000fce00078e0003 */
[----:B------:R-:W-:Y:S05]  /*70f0*/  WARPSYNC.COLLECTIVE R15, `(.L_x_26424) ;  /* 0x000000000f087348 */ /* 0x000fea0003c00000 */
[----:B------:R0:W1:Y:S02]  /*7100*/  SHFL.BFLY P6, R14, R13, R12, R11 ;  /* 0x0c00000c0d0e7389 */ /* 0x00006400000c000b */
[----:B01----:R-:W-:Y:S05]  /*7110*/  ENDCOLLECTIVE ;  /* 0x000000000000791b */ /* 0x003fea0003800000 */
.L_x_26424:
        /* <DEDUP_REMOVED lines=248> */
.L_x_26425:
[----:B------:R-:W-:Y:S02]  /*80a0*/  IMAD.MOV.U32 R12, RZ, RZ, 0x8 ;  /* 0x00000008ff0c7424 */ /* 0x000fe400078e00ff */
[----:B------:R-:W-:-:S05]  /*80b0*/  FADD R32, R13, R14 ;  /* 0x0000000e0d207221 */ /* 0x000fca0000000000 */
[----:B------:R-:W-:-:S07]  /*80c0*/  MOV R13, R32 ;  /* 0x00000020000d7202 */ /* 0x000fce0000000f00 */
[----:B------:R-:W-:Y:S05]  /*80d0*/  WARPSYNC.COLLECTIVE R15, `(.L_x_26426) ;  /* 0x000000000f087348 */ /* 0x000fea0003c00000 */
[----:B------:R0:W1:Y:S02]  /*80e0*/  SHFL.BFLY P6, R14, R13, R12, R11 ;  /* 0x0c00000c0d0e7389 */ /* 0x00006400000c000b */
[----:B01----:R-:W-:Y:S05]  /*80f0*/  ENDCOLLECTIVE ;  /* 0x000000000000791b */ /* 0x003fea0003800000 */
.L_x_26426:
[----:B------:R-:W-:Y:S02]  /*8100*/  HFMA2 R12, -RZ, RZ, 0, 2.384185791015625e-07 ;  /* 0x00000004ff0c7431 */ /* 0x000fe400000001ff */
[----:B------:R-:W-:-:S05]  /*8110*/  FADD R33, R32, R14 ;  /* 0x0000000e20217221 */ /* 0x000fca0000000000 */
[----:B------:R-:W-:-:S07]  /*8120*/  MOV R13, R33 ;  /* 0x00000021000d7202 */ /* 0x000fce0000000f00 */
[----:B------:R-:W-:Y:S05]  /*8130*/  WARPSYNC.COLLECTIVE R15, `(.L_x_26427) ;  /* 0x000000000f087348 */ /* 0x000fea0003c00000 */
[----:B------:R0:W1:Y:S02]  /*8140*/  SHFL.BFLY P6, R14, R13, R12, R11 ;  /* 0x0c00000c0d0e7389 */ /* 0x00006400000c000b */
[----:B01----:R-:W-:Y:S05]  /*8150*/  ENDCOLLECTIVE ;  /* 0x000000000000791b */ /* 0x003fea0003800000 */
.L_x_26427:
[----:B------:R-:W-:Y:S02]  /*8160*/  IMAD.MOV.U32 R12, RZ, RZ, 0x2 ;  /* 0x00000002ff0c7424 */ /* 0x000fe400078e00ff */
[----:B------:R-:W-:-:S05]  /*8170*/  FADD R34, R33, R14 ;  /* 0x0000000e21227221 */ /* 0x000fca0000000000 */
[----:B------:R-:W-:-:S07]  /*8180*/  MOV R13, R34 ;  /* 0x00000022000d7202 */ /* 0x000fce0000000f00 */
[----:B------:R-:W-:Y:S05]  /*8190*/  WARPSYNC.COLLECTIVE R15, `(.L_x_26428) ;  /* 0x000000000f087348 */ /* 0x000fea0003c00000 */
[----:B------:R0:W1:Y:S02]  /*81a0*/  SHFL.BFLY P6, R14, R13, R12, R11 ;  /* 0x0c00000c0d0e7389 */ /* 0x00006400000c000b */
[----:B01----:R-:W-:Y:S05]  /*81b0*/  ENDCOLLECTIVE ;  /* 0x000000000000791b */ /* 0x003fea0003800000 */
.L_x_26428:
[----:B------:R-:W-:Y:S02]  /*81c0*/  HFMA2 R12, -RZ, RZ, 0, 5.9604644775390625e-08 ;  /* 0x00000001ff0c7431 */ /* 0x000fe400000001ff */
[----:B------:R-:W-:-:S05]  /*81d0*/  FADD R40, R34, R14 ;  /* 0x0000000e22287221 */ /* 0x000fca0000000000 */
[----:B------:R-:W-:-:S07]  /*81e0*/  MOV R13, R40 ;  /* 0x00000028000d7202 */ /* 0x000fce0000000f00 */
[----:B------:R-:W-:Y:S05]  /*81f0*/  WARPSYNC.COLLECTIVE R15, `(.L_x_26429) ;  /* 0x000000000f087348 */ /* 0x000fea0003c00000 */
[----:B------:R0:W1:Y:S02]  /*8200*/  SHFL.BFLY P6, R14, R13, R12, R11 ;  /* 0x0c00000c0d0e7389 */ /* 0x00006400000c000b */
[----:B01----:R-:W-:Y:S05]  /*8210*/  ENDCOLLECTIVE ;  /* 0x000000000000791b */ /* 0x003fea0003800000 */
.L_x_26429:
[----:B------:R-:W-:Y:S05]  /*8220*/  BRA `(.L_x_26430) ;  /* 0xffffffc400807947 */ /* 0x000fea000383ffff */
        .weak           $__internal_420_$__cuda_sm3x_div_rn_noftz_f32_slowpath
        .type           $__internal_420_$__cuda_sm3x_div_rn_noftz_f32_slowpath,@function
        .size           $__internal_420_$__cuda_sm3x_div_rn_noftz_f32_slowpath,(.L_x_37797 - $__internal_420_$__cuda_sm3x_div_rn_noftz_f32_slowpath)
$__internal_420_$__cuda_sm3x_div_rn_noftz_f32_slowpath:
        /* <DEDUP_REMOVED lines=34> */
.L_x_26432:
        /* <DEDUP_REMOVED lines=51> */
.L_x_26439:
[----:B------:R-:W-:-:S04]  /*8780*/  LOP3.LUT R11, R11, 0x80000000, RZ, 0xc0, !PT ;  /* 0x800000000b0b7812 */ /* 0x000fc800078ec0ff */
[----:B------:R-:W-:Y:S01]  /*8790*/  LOP3.LUT R11, R11, 0x7f800000, RZ, 0xfc, !PT ;  /* 0x7f8000000b0b7812 */ /* 0x000fe200078efcff */
[----:B------:R-:W-:Y:S06]  /*87a0*/  BRA `(.L_x_26440) ;  /* 0x0000000000047947 */ /* 0x000fec0003800000 */
.L_x_26438:
[----:B------:R-:W-:-:S07]  /*87b0*/  LEA R11, R15, R11, 0x17 ;  /* 0x0000000b0f0b7211 */ /* 0x000fce00078eb8ff */
.L_x_26440:
[----:B------:R-:W-:Y:S05]  /*87c0*/  BSYNC.RECONVERGENT B1 ;  /* 0x0000000000017941 */ /* 0x000fea0003800200 */
.L_x_26437:
[----:B------:R-:W-:Y:S05]  /*87d0*/  BRA `(.L_x_26441) ;  /* 0x0000000000207947 */ /* 0x000fea0003800000 */
.L_x_26436:
[----:B------:R-:W-:-:S04]  /*87e0*/  LOP3.LUT R11, R14, 0x80000000, R11, 0x48, !PT ;  /* 0x800000000e0b7812 */ /* 0x000fc800078e480b */
[----:B------:R-:W-:Y:S01]  /*87f0*/  LOP3.LUT R11, R11, 0x7f800000, RZ, 0xfc, !PT ;  /* 0x7f8000000b0b7812 */ /* 0x000fe200078efcff */
[----:B------:R-:W-:Y:S06]  /*8800*/  BRA `(.L_x_26441) ;  /* 0x0000000000147947 */ /* 0x000fec0003800000 */
.L_x_26435:
[----:B------:R-:W-:Y:S01]  /*8810*/  LOP3.LUT R11, R14, 0x80000000, R11, 0x48, !PT ;  /* 0x800000000e0b7812 */ /* 0x000fe200078e480b */
[----:B------:R-:W-:Y:S06]  /*8820*/  BRA `(.L_x_26441) ;  /* 0x00000000000c7947 */ /* 0x000fec0003800000 */
.L_x_26434:
[----:B------:R-:W0:Y:S01]  /*8830*/  MUFU.RSQ R11, -QNAN ;  /* 0xffc00000000b7908 */ /* 0x000e220000001400 */
[----:B------:R-:W-:Y:S05]  /*8840*/  BRA `(.L_x_26441) ;  /* 0x0000000000047947 */ /* 0x000fea0003800000 */
.L_x_26433:
[----:B------:R-:W-:-:S07]  /*8850*/  FADD.FTZ R11, R11, R14 ;  /* 0x0000000e0b0b7221 */ /* 0x000fce0000010000 */
.L_x_26441:
[----:B------:R-:W-:Y:S05]  /*8860*/  BSYNC.RECONVERGENT B0 ;  /* 0x0000000000007941 */ /* 0x000fea0003800200 */
.L_x_26431:
[----:B------:R-:W-:Y:S01]  /*8870*/  HFMA2 R15, -RZ, RZ, 0, 0 ;  /* 0x00000000ff0f7431 */ /* 0x000fe200000001ff */
[----:B------:R-:W-:-:S04]  /*8880*/  MOV R14, R34 ;  /* 0x00000022000e7202 */ /* 0x000fc80000000f00 */
[----:B0-----:R-:W-:Y:S05]  /*8890*/  RET.REL.NODEC R14 `(_Z15SoftmaxWarpImplI22BroadcastScaleMaskLoadIffbLm2EiE11DirectStoreIffEfLi2ELi24ELi32ELi1ELb1EL9Algorithm0EEvT_T0_ll) ;  /* 0xffffff740ed87950 */ /* 0x001fea0003c3ffff */
.L_x_26442:
        /* <DEDUP_REMOVED lines=14> */
.L_x_37797:


//--------------------- .text._Z15SoftmaxWarpImplI22BroadcastScaleMaskLoadIffbLm2EiE11DirectStoreIffEfLi2ELi24ELi32ELi1ELb0EL9Algorithm0EEvT_T0_ll --------------------------
	.section	.text._Z15SoftmaxWarpImplI22BroadcastScaleMaskLoadIffbLm2EiE11DirectStoreIffEfLi2ELi24ELi32ELi1ELb0EL9Algorithm0EEvT_T0_ll,"ax",@progbits
	.align	128
        .global         _Z15SoftmaxWarpImplI22BroadcastScaleMaskLoadIffbLm2EiE11DirectStoreIffEfLi2ELi24ELi32ELi1ELb0EL9Algorithm0EEvT_T0_ll
        .type           _Z15SoftmaxWarpImplI22BroadcastScaleMaskLoadIffbLm2EiE11DirectStoreIffEfLi2ELi24ELi32ELi1ELb0EL9Algorithm0EEvT_T0_ll,@function
        .size           _Z15SoftmaxWarpImplI22BroadcastScaleMaskLoadIffbLm2EiE11DirectStoreIffEfLi2ELi24ELi32ELi1ELb0EL9Algorithm0EEvT_T0_ll,(.L_x_37798 - _Z15SoftmaxWarpImplI22BroadcastScaleMaskLoadIffbLm2EiE11DirectStoreIffEfLi2ELi24ELi32ELi1ELb0EL9Algorithm0EEvT_T0_ll)
        .other          _Z15SoftmaxWarpImplI22BroadcastScaleMaskLoadIffbLm2EiE11DirectStoreIffEfLi2ELi24ELi32ELi1ELb0EL9Algorithm0EEvT_T0_ll,@"STO_CUDA_ENTRY STV_DEFAULT"
_Z15SoftmaxWarpImplI22BroadcastScaleMaskLoadIffbLm2EiE11DirectStoreIffEfLi2ELi24ELi32ELi1ELb0EL9Algorithm0EEvT_T0_ll:
.text._Z15SoftmaxWarpImplI22BroadcastScaleMaskLoadIffbLm2EiE11DirectStoreIffEfLi2ELi24ELi32ELi1ELb0EL9Algorithm0EEvT_T0_ll:
        /* <DEDUP_REMOVED lines=21> */
[----:B------:R-:W-:Y:S01]  /*0150*/  MOV R7, UR7 ;  /* 0x0000000700077c02 */ /* 0x000fe20008000f00 */
[----:B-1----:R-:W-:Y:S01]  /*0160*/  IMAD.U32 R10, RZ, RZ, UR8 ;  /* 0x00000008ff0a7e24 */ /* 0x002fe2000f8e00ff */
[----:B---3--:R-:W-:-:S07]  /*0170*/  MOV R11, UR9 ;  /* 0x00000009000b7c02 */ /* 0x008fce0008000f00 */
[----:B------:R-:W-:-:S07]  /*0180*/  LEPC R20, `(.L_x_26443) ;  /* 0x000000001014794e */ /* 0x000fce0000000000 */
[----:B0---4-:R-:W-:Y:S05]  /*0190*/  CALL.ABS.NOINC R2 ;  /* 0x0000000002007343 */ /* 0x011fea0003c00000 */
.L_x_26443:
        /* <DEDUP_REMOVED lines=11> */
[----:B0-----:R-:W-:-:S07]  /*0250*/  IMAD.SHL.U32 R34, R34, 0x2, RZ ;  /* 0x0000000222227824 */ /* 0x001fce00078e00ff */
.L_x_26493:
[----:B------:R-:W-:Y:S01]  /*0260*/  IABS R0, UR45 ;  /* 0x0000002d00007c13 */ /* 0x000fe20008000000 */
[----:B0-----:R-:W-:Y:S01]  /*0270*/  IMAD R11, R37, UR44, R34 ;  /* 0x0000002c250b7c24 */ /* 0x001fe2000f8e0222 */
[----:B------:R-:W-:Y:S01]  /*0280*/  UMOV UR4, URZ ;  /* 0x000000ff00047c82 */ /* 0x000fe20008000000 */
[----:B------:R-:W0:Y:S01]  /*0290*/  LDC.64 R6, c[0x0][0x390] ;  /* 0x0000e400ff067b82 */ /* 0x000e220000000a00 */
[----:B------:R-:W-:Y:S02]  /*02a0*/  R2UR UR7, R0 ;  /* 0x00000000000772ca */ /* 0x000fe400000e0000 */
[----:B------:R-:W-:Y:S02]  /*02b0*/  IABS R3, R11 ;  /* 0x0000000b00037213 */ /* 0x000fe40000000000 */
[----:B------:R-:W-:Y:S02]  /*02c0*/  ISETP.NE.AND P6, PT, RZ, UR45, PT ;  /* 0x0000002dff007c0c */ /* 0x000fe4000bfc5270 */
[----:B------:R-:W-:Y:S01]  /*02d0*/  LOP3.LUT R13, RZ, UR45, RZ, 0x33, !PT ;  /* 0x0000002dff0d7c12 */ /* 0x000fe2000f8e33ff */
[----:B------:R-:W2:Y:S01]  /*02e0*/  LDC.64 R4, c[0x0][0x398] ;  /* 0x0000e600ff047b82 */ /* 0x000ea20000000a00 */
[----:B-1----:R-:W-:-:S02]  /*02f0*/  R2UR UR8, R30 ;  /* 0x000000001e0872ca */ /* 0x002fc400000e0000 */
[----:B------:R-:W-:-:S03]  /*0300*/  R2UR UR9, R31 ;  /* 0x000000001f0972ca */ /* 0x000fc600000e0000 */
[----:B------:R-:W1:Y:S01]  /*0310*/  I2F.RP R0, UR7 ;  /* 0x0000000700007d06 */ /* 0x000e620008209400 */
[----:B0-----:R-:W-:-:S04]  /*0320*/  ISETP.NE.U32.AND P5, PT, R6, 0x1, PT ;  /* 0x000000010600780c */ /* 0x001fc80003fa5070 */
[----:B------:R-:W-:-:S03]  /*0330*/  ISETP.NE.AND.EX P5, PT, R7, RZ, PT, P5 ;  /* 0x000000ff0700720c */ /* 0x000fc60003fa5350 */
[----:B-1----:R-:W0:Y:S01]  /*0340*/  MUFU.RCP R0, R0 ;  /* 0x0000000000007308 */ /* 0x002e220000001000 */
[----:B------:R-:W1:Y:S01]  /*0350*/  LDC.64 R6, c[0x0][0x388] ;  /* 0x0000e200ff067b82 */ /* 0x000e620000000a00 */
[----:B--2---:R-:W-:Y:S02]  /*0360*/  ISETP.NE.U32.AND P4, PT, R4, 0x1, PT ;  /* 0x000000010400780c */ /* 0x004fe40003f85070 */
[----:B------:R-:W-:Y:S02]  /*0370*/  IADD3 R4, PT, PT, R11, 0x40, RZ ;  /* 0x000000400b047810 */ /* 0x000fe40007ffe0ff */
[----:B------:R-:W-:Y:S02]  /*0380*/  ISETP.NE.AND.EX P4, PT, R5, RZ, PT, P4 ;  /* 0x000000ff0500720c */ /* 0x000fe40003f85340 */
[----:B------:R-:W-:Y:S02]  /*0390*/  IABS R9, R4 ;  /* 0x0000000400097213 */ /* 0x000fe40000000000 */
[----:B------:R-:W-:-:S04]  /*03a0*/  IADD3 R5, PT, PT, R11, 0x80, RZ ;  /* 0x000000800b057810 */ /* 0x000fc80007ffe0ff */
[----:B------:R-:W-:Y:S02]  /*03b0*/  IABS R12, R5 ;  /* 0x00000005000c7213 */ /* 0x000fe40000000000 */
[----:B0-----:R-:W-:-:S06]  /*03c0*/  IADD3 R2, PT, PT, R0, 0xffffffe, RZ ;  /* 0x0ffffffe00027810 */ /* 0x001fcc0007ffe0ff */
        /* <DEDUP_REMOVED lines=8> */
[----:B------:R-:W-:-:S04]  /*0450*/  IMAD.HI.U32 R10, R12, UR5, RZ ;  /* 0x000000050c0a7c27 */ /* 0x000fc8000f8e00ff */
[----:B------:R-:W-:Y:S01]  /*0460*/  IMAD R2, R2, UR7, R3 ;  /* 0x0000000702027c24 */ /* 0x000fe2000f8e0203 */
[----:B------:R-:W-:-:S04]  /*0470*/  IADD3 R15, PT, PT, -R10, RZ, RZ ;  /* 0x000000ff0a0f7210 */ /* 0x000fc80007ffe1ff */
        /* <DEDUP_REMOVED lines=12> */
[----:B------:R-:W-:Y:S02]  /*0540*/  IMAD R3, R0, UR40, RZ ;  /* 0x0000002800037c24 */ /* 0x000fe4000f8e02ff */
[----:B------:R-:W-:Y:S01]  /*0550*/  IMAD.MOV R0, RZ, RZ, -R8 ;  /* 0x000000ffff007224 */ /* 0x000fe200078e0a08 */
[----:B------:R-:W-:-:S03]  /*0560*/  SEL R2, R2, RZ, P4 ;  /* 0x000000ff02027207 */ /* 0x000fc60002000000 */
[----:B------:R-:W-:Y:S02]  /*0570*/  IMAD R9, R0, UR7, R9 ;  /* 0x0000000700097c24 */ /* 0x000fe4000f8e0209 */
[----:B------:R-:W-:-:S05]  /*0580*/  IMAD R2, R2, UR41, R3 ;  /* 0x0000002902027c24 */ /* 0x000fca000f8e0203 */
[----:B------:R-:W-:-:S04]  /*0590*/  LEA.HI R2, R2, R2, RZ, 0x1 ;  /* 0x0000000202027211 */ /* 0x000fc800078f08ff */
[----:B------:R-:W-:Y:S02]  /*05a0*/  SHF.R.S32.HI R3, RZ, 0x1, R2 ;  /* 0x00000001ff037819 */ /* 0x000fe40000011402 */
[----:B------:R-:W-:-:S03]  /*05b0*/  ISETP.LT.U32.AND P3, PT, R9, UR7, PT ;  /* 0x0000000709007c0c */ /* 0x000fc6000bf61070 */
[----:B-1----:R-:W-:-:S04]  /*05c0*/  IMAD.WIDE R2, R3, 0x2, R6 ;  /* 0x0000000203027825 */ /* 0x002fc800078e0206 */
[----:B------:R-:W-:Y:S01]  /*05d0*/  IMAD R12, R15, UR7, R12 ;  /* 0x000000070f0c7c24 */ /* 0x000fe2000f8e020c */
[----:B------:R0:W2:Y:S01]  /*05e0*/  LDG.E.U16 R0, desc[UR8][R2.64] ;  /* 0x0000000802007981 */ /* 0x0000a2000c1e1500 */
[----:B------:R-:W-:Y:S02]  /*05f0*/  R2UR UR10, R30 ;  /* 0x000000001e0a72ca */ /* 0x000fe400000e0000 */
[----:B------:R-:W-:Y:S02]  /*0600*/  R2UR UR11, R31 ;  /* 0x000000001f0b72ca */ /* 0x000fe400000e0000 */
[----:B------:R-:W-:Y:S02]  /*0610*/  ISETP.LT.U32.AND P0, PT, R12, UR7, PT ;  /* 0x000000070c007c0c */ /* 0x000fe4000bf01070 */
[----:B------:R-:W-:Y:S02]  /*0620*/  @!P3 IADD3 R9, PT, PT, R9, -UR7, RZ ;  /* 0x800000070909bc10 */ /* 0x000fe4000fffe0ff */
[----:B------:R-:W-:-:S02]  /*0630*/  @!P3 IADD3 R8, PT, PT, R8, 0x1, RZ ;  /* 0x000000010808b810 */ /* 0x000fc40007ffe0ff */
[----:B------:R-:W-:Y:S02]  /*0640*/  ISETP.GE.U32.AND P1, PT, R9, UR7, PT ;  /* 0x0000000709007c0c */ /* 0x000fe4000bf26070 */
[----:B------:R-:W-:-:S04]  /*0650*/  LOP3.LUT R9, R4, UR45, RZ, 0x3c, !PT ;  /* 0x0000002d04097c12 */ /* 0x000fc8000f8e3cff */
[----:B------:R-:W-:Y:S02]  /*0660*/  ISETP.GE.AND P3, PT, R9, RZ, PT ;  /* 0x000000ff0900720c */ /* 0x000fe40003f66270 */
[----:B------:R-:W-:Y:S02]  /*0670*/  @!P0 IADD3 R12, PT, PT, R12, -UR7, RZ ;  /* 0x800000070c0c8c10 */ /* 0x000fe4000fffe0ff */
[----:B------:R-:W-:Y:S02]  /*0680*/  @!P0 IADD3 R10, PT, PT, R10, 0x1, RZ ;  /* 0x000000010a0a8810 */ /* 0x000fe40007ffe0ff */
[----:B------:R-:W-:Y:S01]  /*0690*/  ISETP.GE.U32.AND P2, PT, R12, UR7, PT ;  /* 0x000000070c007c0c */ /* 0x000fe2000bf46070 */
[----:B------:R-:W-:Y:S01]  /*06a0*/  @P1 VIADD R8, R8, 0x1 ;  /* 0x0000000108081836 */ /* 0x000fe20000000000 */
[----:B------:R-:W-:-:S04]  /*06b0*/  LOP3.LUT R12, R5, UR45, RZ, 0x3c, !PT ;  /* 0x0000002d050c7c12 */ /* 0x000fc8000f8e3cff */
[----:B------:R-:W-:Y:S02]  /*06c0*/  ISETP.GE.AND P1, PT, R12, RZ, PT ;  /* 0x000000ff0c00720c */ /* 0x000fe40003f26270 */
[----:B------:R-:W-:-:S04]  /*06d0*/  @!P3 IADD3 R8, PT, PT, -R8, RZ, RZ ;  /* 0x000000ff0808b210 */ /* 0x000fc80007ffe1ff */
[----:B------:R-:W-:Y:S02]  /*06e0*/  SEL R8, R13, R8, !P6 ;  /* 0x000000080d087207 */ /* 0x000fe40007000000 */
[----:B------:R-:W-:-:S03]  /*06f0*/  @P2 IADD3 R10, PT, PT, R10, 0x1, RZ ;  /* 0x000000010a0a2810 */ /* 0x000fc60007ffe0ff */
[----:B0-----:R-:W-:Y:S01]  /*0700*/  IMAD.MOV R3, RZ, RZ, -R8 ;  /* 0x000000ffff037224 */ /* 0x001fe200078e0a08 */
[----:B------:R-:W-:Y:S02]  /*0710*/  SEL R8, R8, RZ, P5 ;  /* 0x000000ff08087207 */ /* 0x000fe40002800000 */
[----:B------:R-:W-:Y:S01]  /*0720*/  @!P1 IADD3 R10, PT, PT, -R10, RZ, RZ ;  /* 0x000000ff0a0a9210 */ /* 0x000fe20007ffe1ff */
[----:B------:R-:W-:Y:S02]  /*0730*/  IMAD R2, R3, UR45, R4 ;  /* 0x0000002d03027c24 */ /* 0x000fe4000f8e0204 */
[----:B------:R-:W-:Y:S01]  /*0740*/  IMAD R3, R8, UR40, RZ ;  /* 0x0000002808037c24 */ /* 0x000fe2000f8e02ff */
[----:B------:R-:W-:Y:S02]  /*0750*/  SEL R10, R13, R10, !P6 ;  /* 0x0000000a0d0a7207 */ /* 0x000fe40007000000 */
[----:B------:R-:W-:Y:S02]  /*0760*/  SEL R2, R2, RZ, P4 ;  /* 0x000000ff02027207 */ /* 0x000fe40002000000 */
[----:B------:R-:W-:-:S02]  /*0770*/  IADD3 R12, PT, PT, -R10, RZ, RZ ;  /* 0x000000ff0a0c7210 */ /* 0x000fc40007ffe1ff */
[----:B------:R-:W-:Y:S01]  /*0780*/  SEL R10, R10, RZ, P5 ;  /* 0x000000ff0a0a7207 */ /* 0x000fe20002800000 */
[----:B------:R-:W-:Y:S02]  /*0790*/  IMAD R2, R2, UR41, R3 ;  /* 0x0000002902027c24 */ /* 0x000fe4000f8e0203 */
[----:B------:R-:W-:Y:S02]  /*07a0*/  IMAD R9, R12, UR45, R5 ;  /* 0x0000002d0c097c24 */ /* 0x000fe4000f8e0205 */
[----:B------:R-:W-:Y:S01]  /*07b0*/  IMAD R10, R10, UR40, RZ ;  /* 0x000000280a0a7c24 */ /* 0x000fe2000f8e02ff */
[----:B------:R-:W-:Y:S02]  /*07c0*/  LEA.HI R2, R2, R2, RZ, 0x1 ;  /* 0x0000000202027211 */ /* 0x000fe400078f08ff */
[----:B------:R-:W-:Y:S02]  /*07d0*/  SEL R9, R9, RZ, P4 ;  /* 0x000000ff09097207 */ /* 0x000fe40002000000 */
[----:B------:R-:W-:-:S03]  /*07e0*/  SHF.R.S32.HI R19, RZ, 0x1, R2 ;  /* 0x00000001ff137819 */ /* 0x000fc60000011402 */
[----:B------:R-:W-:Y:S02]  /*07f0*/  IMAD R9, R9, UR41, R10 ;  /* 0x0000002909097c24 */ /* 0x000fe4000f8e020a */
[----:B------:R-:W-:-:S03]  /*0800*/  IMAD.WIDE R18, R19, 0x2, R6 ;  /* 0x0000000213127825 */ /* 0x000fc600078e0206 */
[----:B------:R-:W-:-:S03]  /*0810*/  LEA.HI R9, R9, R9, RZ, 0x1 ;  /* 0x0000000909097211 */ /* 0x000fc600078f08ff */
[----:B------:R0:W3:Y:S01]  /*0820*/  LDG.E.U16 R18, desc[UR8][R18.64] ;  /* 0x0000000812127981 */ /* 0x0000e2000c1e1500 */
[----:B------:R-:W-:-:S05]  /*0830*/  SHF.R.S32.HI R9, RZ, 0x1, R9 ;  /* 0x00000001ff097819 */ /* 0x000fca0000011409 */
[----:B------:R-:W-:-:S06]  /*0840*/  IMAD.WIDE R20, R9, 0x2, R6 ;  /* 0x0000000209147825 */ /* 0x000fcc00078e0206 */
[----:B------:R1:W4:Y:S01]  /*0850*/  LDG.E.U16 R20, desc[UR10][R20.64] ;  /* 0x0000000a14147981 */ /* 0x000322000c1e1500 */
[----:B------:R-:W-:-:S04]  /*0860*/  IADD3 R10, PT, PT, R11, 0xc0, RZ ;  /* 0x000000c00b0a7810 */ /* 0x000fc80007ffe0ff */
[----:B------:R-:W-:-:S05]  /*0870*/  IABS R3, R10 ;  /* 0x0000000a00037213 */ /* 0x000fca0000000000 */
[----:B------:R-:W-:-:S05]  /*0880*/  IMAD.HI.U32 R2, R3, UR5, RZ ;  /* 0x0000000503027c27 */ /* 0x000fca000f8e00ff */
[----:B------:R-:W-:-:S05]  /*0890*/  IADD3 R8, PT, PT, -R2, RZ, RZ ;  /* 0x000000ff02087210 */ /* 0x000fca0007ffe1ff */
[----:B------:R-:W-:-:S05]  /*08a0*/  IMAD R3, R8, UR7, R3 ;  /* 0x0000000708037c24 */ /* 0x000fca000f8e0203 */
[----:B------:R-:W-:-:S13]  /*08b0*/  ISETP.LT.U32.AND P1, PT, R3, UR7, PT ;  /* 0x0000000703007c0c */ /* 0x000fda000bf21070 */
[----:B------:R-:W-:-:S04]  /*08c0*/  @!P1 IADD3 R3, PT, PT, R3, -UR7, RZ ;  /* 0x8000000703039c10 */ /* 0x000fc8000fffe0ff */
[----:B------:R-:W-:Y:S02]  /*08d0*/  ISETP.GE.U32.AND P0, PT, R3, UR7, PT ;  /* 0x0000000703007c0c */ /* 0x000fe4000bf06070 */
[----:B------:R-:W-:-:S04]  /*08e0*/  LOP3.LUT R3, R10, UR45, RZ, 0x3c, !PT ;  /* 0x0000002d0a037c12 */ /* 0x000fc8000f8e3cff */
[----:B------:R-:W-:Y:S01]  /*08f0*/  ISETP.GE.AND P2, PT, R3, RZ, PT ;  /* 0x000000ff0300720c */ /* 0x000fe20003f46270 */
[----:B------:R-:W-:-:S06]  /*0900*/  @!P1 VIADD R2, R2, 0x1 ;  /* 0x0000000102029836 */ /* 0x000fcc0000000000 */
[----:B------:R-:W-:-:S06]  /*0910*/  @P0 IADD3 R2, PT, PT, R2, 0x1, RZ ;  /* 0x0000000102020810 */ /* 0x000fcc0007ffe0ff */
[----:B------:R-:W-:-:S04]  /*0920*/  @!P2 IADD3 R2, PT, PT, -R2, RZ, RZ ;  /* 0x000000ff0202a210 */ /* 0x000fc80007ffe1ff */
[----:B------:R-:W-:Y:S02]  /*0930*/  SEL R8, R13, R2, !P6 ;  /* 0x000000020d087207 */ /* 0x000fe40007000000 */
[----:B------:R-:W5:Y:S02]  /*0940*/  LDC.64 R2, c[0x0][0x380] ;  /* 0x0000e000ff027b82 */ /* 0x000f640000000a00 */
[C---:B------:R-:W-:Y:S02]  /*0950*/  IADD3 R9, PT, PT, -R8.reuse, RZ, RZ ;  /* 0x000000ff08097210 */ /* 0x040fe40007ffe1ff */
[----:B------:R-:W-:-:S03]  /*0960*/  SEL R8, R8, RZ, P5 ;  /* 0x000000ff08087207 */ /* 0x000fc60002800000 */
[----:B------:R-:W-:Y:S02]  /*0970*/  IMAD R9, R9, UR45, R10 ;  /* 0x0000002d09097c24 */ /* 0x000fe4000f8e020a */
[----:B------:R-:W-:-:S03]  /*0980*/  IMAD R8, R8, UR40, RZ ;  /* 0x0000002808087c24 */ /* 0x000fc6000f8e02ff */
[----:B------:R-:W-:-:S05]  /*0990*/  SEL R9, R9, RZ, P4 ;  /* 0x000000ff09097207 */ /* 0x000fca0002000000 */
[----:B------:R-:W-:Y:S01]  /*09a0*/  IMAD R9, R9, UR41, R8 ;  /* 0x0000002909097c24 */ /* 0x000fe2000f8e0208 */
[----:B------:R-:W-:-:S04]  /*09b0*/  LEA.HI R8, R11, R11, RZ, 0x1 ;  /* 0x0000000b0b087211 */ /* 0x000fc800078f08ff */
[----:B------:R-:W-:Y:S02]  /*09c0*/  LEA.HI R9, R9, R9, RZ, 0x1 ;  /* 0x0000000909097211 */ /* 0x000fe400078f08ff */
[----:B------:R-:W-:Y:S02]  /*09d0*/  SHF.R.S32.HI R17, RZ, 0x1, R8 ;  /* 0x00000001ff117819 */ /* 0x000fe40000011408 */
[----:B------:R-:W-:Y:S01]  /*09e0*/  SHF.R.S32.HI R9, RZ, 0x1, R9 ;  /* 0x00000001ff097819 */ /* 0x000fe20000011409 */
[----:B0-----:R-:W-:-:S04]  /*09f0*/  VIADD R19, R11, 0x140 ;  /* 0x000001400b137836 */ /* 0x001fc80000000000 */
[----:B------:R-:W-:-:S04]  /*0a00*/  IMAD.WIDE R26, R9, 0x2, R6 ;  /* 0x00000002091a7825 */ /* 0x000fc800078e0206 */
[----:B-----5:R-:W-:Y:S02]  /*0a10*/  IMAD.WIDE R16, R17, 0x8, R2 ;  /* 0x0000000811107825 */ /* 0x020fe400078e0202 */
[----:B------:R0:W5:Y:S01]  /*0a20*/  LDG.E.U16 R26, desc[UR10][R26.64] ;  /* 0x0000000a1a1a7981 */ /* 0x000162000c1e1500 */
[----:B-1----:R-:W-:-:S05]  /*0a30*/  IABS R21, R19 ;  /* 0x0000001300157213 */ /* 0x002fca0000000000 */
[----:B------:R-:W-:Y:S01]  /*0a40*/  IMAD.HI.U32 R14, R21, UR5, RZ ;  /* 0x00000005150e7c27 */ /* 0x000fe2000f8e00ff */
[----:B------:R-:W-:Y:S02]  /*0a50*/  LEA.HI R4, R4, R4, RZ, 0x1 ;  /* 0x0000000404047211 */ /* 0x000fe400078f08ff */
[----:B--2---:R-:W-:-:S04]  /*0a60*/  PRMT R12, R0, 0x7771, RZ ;  /* 0x00007771000c7816 */ /* 0x004fc800000000ff */
[----:B------:R-:W-:Y:S02]  /*0a70*/  ISETP.NE.AND P0, PT, R12, RZ, PT ;  /* 0x000000ff0c00720c */ /* 0x000fe40003f05270 */
[----:B------:R-:W-:-:S04]  /*0a80*/  IADD3 R12, PT, PT, R11, 0x100, RZ ;  /* 0x000001000b0c7810 */ /* 0x000fc80007ffe0ff */
[----:B------:R-:W-:-:S05]  /*0a90*/  IABS R15, R12 ;  /* 0x0000000c000f7213 */ /* 0x000fca0000000000 */
[----:B------:R-:W-:Y:S02]  /*0aa0*/  IMAD.HI.U32 R8, R15, UR5, RZ ;  /* 0x000000050f087c27 */ /* 0x000fe4000f8e00ff */
[----:B------:R-:W-:Y:S02]  /*0ab0*/  @P0 R2UR UR8, R30 ;  /* 0x000000001e0802ca */ /* 0x000fe400000e0000 */
[----:B------:R-:W-:Y:S02]  /*0ac0*/  @P0 R2UR UR9, R31 ;  /* 0x000000001f0902ca */ /* 0x000fe400000e0000 */
[----:B------:R-:W-:-:S05]  /*0ad0*/  IADD3 R22, PT, PT, -R8, RZ, RZ ;  /* 0x000000ff08167210 */ /* 0x000fca0007ffe1ff */
[----:B------:R-:W-:-:S05]  /*0ae0*/  IMAD R9, R22, UR7, R15 ;  /* 0x0000000716097c24 */ /* 0x000fca000f8e020f */
[----:B------:R-:W-:Y:S01]  /*0af0*/  ISETP.LT.U32.AND P1, PT, R9, UR7, PT ;  /* 0x0000000709007c0c */ /* 0x000fe2000bf21070 */
[----:B------:R-:W2:Y:S01]  /*0b00*/  @P0 LDG.E R36, desc[UR8][R16.64+0x4] ;  /* 0x0000040810240981 */ /* 0x000ea2000c1e1900 */
[----:B------:R-:W-:-:S05]  /*0b10*/  IADD3 R22, PT, PT, -R14, RZ, RZ ;  /* 0x000000ff0e167210 */ /* 0x000fca0007ffe1ff */
[----:B------:R-:W-:-:S06]  /*0b20*/  IMAD R15, R22, UR7, R21 ;  /* 0x00000007160f7c24 */ /* 0x000fcc000f8e0215 */
[----:B------:R-:W-:Y:S02]  /*0b30*/  @!P1 IADD3 R9, PT, PT, R9, -UR7, RZ ;  /* 0x8000000709099c10 */ /* 0x000fe4000fffe0ff */
[----:B------:R-:W-:Y:S02]  /*0b40*/  ISETP.LT.U32.AND P2, PT, R15, UR7, PT ;  /* 0x000000070f007c0c */ /* 0x000fe4000bf41070 */
[----:B------:R-:W-:Y:S01]  /*0b50*/  ISETP.GE.U32.AND P3, PT, R9, UR7, PT ;  /* 0x0000000709007c0c */ /* 0x000fe2000bf66070 */
[----:B------:R-:W-:Y:S01]  /*0b60*/  @!P1 VIADD R8, R8, 0x1 ;  /* 0x0000000108089836 */ /* 0x000fe20000000000 */
[----:B------:R-:W-:-:S09]  /*0b70*/  LOP3.LUT R9, R12, UR45, RZ, 0x3c, !PT ;  /* 0x0000002d0c097c12 */ /* 0x000fd2000f8e3cff */
[----:B------:R-:W-:Y:S02]  /*0b80*/  @!P2 IADD3 R15, PT, PT, R15, -UR7, RZ ;  /* 0x800000070f0fac10 */ /* 0x000fe4000fffe0ff */
[----:B------:R-:W-:Y:S02]  /*0b90*/  @P3 IADD3 R8, PT, PT, R8, 0x1, RZ ;  /* 0x0000000108083810 */ /* 0x000fe40007ffe0ff */
[----:B------:R-:W-:Y:S02]  /*0ba0*/  ISETP.GE.AND P3, PT, R9, RZ, PT ;  /* 0x000000ff0900720c */ /* 0x000fe40003f66270 */
[----:B------:R-:W-:Y:S02]  /*0bb0*/  ISETP.GE.U32.AND P1, PT, R15, UR7, PT ;  /* 0x000000070f007c0c */ /* 0x000fe4000bf26070 */
[----:B------:R-:W-:Y:S02]  /*0bc0*/  LOP3.LUT R15, R19, UR45, RZ, 0x3c, !PT ;  /* 0x0000002d130f7c12 */ /* 0x000fe4000f8e3cff */
[----:B------:R-:W-:-:S02]  /*0bd0*/  @!P2 IADD3 R14, PT, PT, R14, 0x1, RZ ;  /* 0x000000010e0ea810 */ /* 0x000fc40007ffe0ff */
[----:B------:R-:W-:Y:S02]  /*0be0*/  ISETP.GE.AND P2, PT, R15, RZ, PT ;  /* 0x000000ff0f00720c */ /* 0x000fe40003f46270 */
[----:B---3--:R-:W-:-:S03]  /*0bf0*/  PRMT R9, R18, 0x7771, RZ ;  /* 0x0000777112097816 */ /* 0x008fc600000000ff */
[----:B------:R-:W-:Y:S02]  /*0c00*/  @!P3 IADD3 R8, PT, PT, -R8, RZ, RZ ;  /* 0x000000ff0808b210 */ /* 0x000fe40007ffe1ff */
[----:B------:R-:W-:Y:S02]  /*0c10*/  @P1 IADD3 R14, PT, PT, R14, 0x1, RZ ;  /* 0x000000010e0e1810 */ /* 0x000fe40007ffe0ff */
[----:B------:R-:W-:Y:S02]  /*0c20*/  SEL R8, R13, R8, !P6 ;  /* 0x000000080d087207 */ /* 0x000fe40007000000 */
[----:B------:R-:W-:Y:S02]  /*0c30*/  ISETP.NE.AND P1, PT, R9, RZ, PT ;  /* 0x000000ff0900720c */ /* 0x000fe40003f25270 */
[----:B------:R-:W-:Y:S02]  /*0c40*/  IADD3 R15, PT, PT, -R8, RZ, RZ ;  /* 0x000000ff080f7210 */ /* 0x000fe40007ffe1ff */
[----:B----4-:R-:W-:Y:S01]  /*0c50*/  PRMT R9, R20, 0x7771, RZ ;  /* 0x0000777114097816 */ /* 0x010fe200000000ff */
[----:B------:R-:W-:-:S03]  /*0c60*/  @!P2 IMAD.MOV R14, RZ, RZ, -R14 ;  /* 0x000000ffff0ea224 */ /* 0x000fc600078e0a0e */
[----:B------:R-:W-:Y:S02]  /*0c70*/  ISETP.NE.AND P2, PT, R9, RZ, PT ;  /* 0x000000ff0900720c */ /* 0x000fe40003f45270 */
[----:B------:R-:W-:Y:S01]  /*0c80*/  SEL R9, R8, RZ, P5 ;  /* 0x000000ff08097207 */ /* 0x000fe20002800000 */
[----:B------:R-:W-:Y:S01]  /*0c90*/  IMAD R8, R15, UR45, R12 ;  /* 0x0000002d0f087c24 */ /* 0x000fe2000f8e020c */
[----:B------:R-:W-:-:S03]  /*0ca0*/  SEL R14, R13, R14, !P6 ;  /* 0x0000000e0d0e7207 */ /* 0x000fc60007000000 */
[----:B------:R-:W-:Y:S01]  /*0cb0*/  IMAD R9, R9, UR40, RZ ;  /* 0x0000002809097c24 */ /* 0x000fe2000f8e02ff */
[----:B------:R-:W-:Y:S02]  /*0cc0*/  SEL R8, R8, RZ, P4 ;  /* 0x000000ff08087207 */ /* 0x000fe40002000000 */
[----:B------:R-:W-:-:S03]  /*0cd0*/  IADD3 R22, PT, PT, -R14, RZ, RZ ;  /* 0x000000ff0e167210 */ /* 0x000fc60007ffe1ff */
[----:B------:R-:W-:Y:S01]  /*0ce0*/  IMAD R8, R8, UR41, R9 ;  /* 0x0000002908087c24 */ /* 0x000fe2000f8e0209 */
[----:B------:R-:W-:Y:S01]  /*0cf0*/  SEL R14, R14, RZ, P5 ;  /* 0x000000ff0e0e7207 */ /* 0x000fe20002800000 */
[----:B------:R-:W-:Y:S01]  /*0d00*/  IMAD R15, R22, UR45, R19 ;  /* 0x0000002d160f7c24 */ /* 0x000fe2000f8e0213 */
[----:B------:R-:W-:Y:S02]  /*0d10*/  @P1 R2UR UR8, R30 ;  /* 0x000000001e0812ca */ /* 0x000fe400000e0000 */
[----:B------:R-:W-:Y:S02]  /*0d20*/  LEA.HI R8, R8, R8, RZ, 0x1 ;  /* 0x0000000808087211 */ /* 0x000fe400078f08ff */
[C---:B------:R-:W-:Y:S02]  /*0d30*/  @P1 R2UR UR9, R31.reuse ;  /* 0x000000001f0912ca */ /* 0x040fe400000e0000 */
[----:B------:R-:W-:Y:S02]  /*0d40*/  R2UR UR12, R30 ;  /* 0x000000001e0c72ca */ /* 0x000fe400000e0000 */
[----:B------:R-:W-:Y:S01]  /*0d50*/  R2UR UR13, R31 ;  /* 0x000000001f0d72ca */ /* 0x000fe200000e0000 */
[----:B------:R-:W-:Y:S01]  /*0d60*/  IMAD R14, R14, UR40, RZ ;  /* 0x000000280e0e7c24 */ /* 0x000fe2000f8e02ff */
[----:B------:R-:W-:-:S02]  /*0d70*/  SEL R21, R15, RZ, P4 ;  /* 0x000000ff0f157207 */ /* 0x000fc40002000000 */
[----:B------:R-:W-:Y:S02]  /*0d80*/  SHF.R.S32.HI R15, RZ, 0x1, R4 ;  /* 0x00000001ff0f7819 */ /* 0x000fe40000011404 */
[----:B------:R-:W-:Y:S02]  /*0d90*/  LEA.HI R5, R5, R5, RZ, 0x1 ;  /* 0x0000000505057211 */ /* 0x000fe400078f08ff */
[----:B------:R-:W-:Y:S02]  /*0da0*/  SHF.R.S32.HI R25, RZ, 0x1, R8 ;  /* 0x00000001ff197819 */ /* 0x000fe40000011408 */
[----:B------:R-:W-:Y:S02]  /*0db0*/  @P2 R2UR UR10, R30 ;  /* 0x000000001e0a22ca */ /* 0x000fe400000e0000 */
[----:B------:R-:W-:Y:S01]  /*0dc0*/  @P2 R2UR UR11, R31 ;  /* 0x000000001f0b22ca */ /* 0x000fe200000e0000 */
[----:B------:R-:W-:Y:S01]  /*0dd0*/  IMAD R21, R21, UR41, R14 ;  /* 0x0000002915157c24 */ /* 0x000fe2000f8e020e */
[----:B------:R-:W-:Y:S01]  /*0de0*/  SHF.R.S32.HI R5, RZ, 0x1, R5 ;  /* 0x00000001ff057819 */ /* 0x000fe20000011405 */
[----:B------:R-:W-:-:S04]  /*0df0*/  IMAD.WIDE R14, R15, 0x8, R2 ;  /* 0x000000080f0e7825 */ /* 0x000fc800078e0202 */
[----:B------:R-:W-:Y:S01]  /*0e00*/  IMAD.WIDE R24, R25, 0x2, R6 ;  /* 0x0000000219187825 */ /* 0x000fe200078e0206 */
[----:B------:R-:W3:Y:S03]  /*0e10*/  @P1 LDG.E R38, desc[UR8][R14.64+0x4] ;  /* 0x000004080e261981 */ /* 0x000ee6000c1e1900 */
[----:B------:R-:W-:Y:S01]  /*0e20*/  IMAD.WIDE R8, R5, 0x8, R2 ;  /* 0x0000000805087825 */ /* 0x000fe200078e0202 */
[----:B------:R1:W4:Y:S01]  /*0e30*/  LDG.E.U16 R33, desc[UR12][R24.64] ;  /* 0x0000000c18217981 */ /* 0x000322000c1e1500 */
[----:B------:R-:W1:Y:S03]  /*0e40*/  LDC.64 R4, c[0x0][0x3d0] ;  /* 0x0000f400ff047b82 */ /* 0x000e660000000a00 */
[----:B------:R-:W4:Y:S01]  /*0e50*/  @P2 LDG.E R23, desc[UR10][R8.64+0x4] ;  /* 0x0000040a08172981 */ /* 0x000f22000c1e1900 */
[----:B------:R-:W1:Y:S01]  /*0e60*/  LDCU UR6, c[0x0][0x3d0] ;  /* 0x00007a00ff0677ac */ /* 0x000e620008000800 */
[----:B------:R-:W-:-:S02]  /*0e70*/  LEA.HI R21, R21, R21, RZ, 0x1 ;  /* 0x0000001515157211 */ /* 0x000fc400078f08ff */
[----:B------:R-:W-:Y:S02]  /*0e80*/  R2UR UR14, R30 ;  /* 0x000000001e0e72ca */ /* 0x000fe400000e0000 */
[----:B------:R-:W-:Y:S02]  /*0e90*/  R2UR UR15, R31 ;  /* 0x000000001f0f72ca */ /* 0x000fe400000e0000 */
[----:B------:R-:W-:Y:S02]  /*0ea0*/  IADD3 R22, PT, PT, R11, 0x180, RZ ;  /* 0x000001800b167810 */ /* 0x000fe40007ffe0ff */
[----:B------:R-:W-:Y:S02]  /*0eb0*/  SHF.R.S32.HI R21, RZ, 0x1, R21 ;  /* 0x00000001ff157819 */ /* 0x000fe40000011415 */
[----:B0-----:R-:W-:-:S03]  /*0ec0*/  IABS R27, R22 ;  /* 0x00000016001b7213 */ /* 0x001fc60000000000 */
[----:B------:R-:W-:Y:S01]  /*0ed0*/  IMAD.WIDE R28, R21, 0x2, R6 ;  /* 0x00000002151c7825 */ /* 0x000fe200078e0206 */
[----:B-1----:R-:W-:-:S03]  /*0ee0*/  R2UR UR4, R5 ;  /* 0x00000000050472ca */ /* 0x002fc600000e0000 */
[----:B------:R-:W-:Y:S01]  /*0ef0*/  IMAD.HI.U32 R24, R27, UR5, RZ ;  /* 0x000000051b187c27 */ /* 0x000fe2000f8e00ff */
[----:B------:R0:W4:Y:S01]  /*0f00*/  LDG.E.U16 R21, desc[UR14][R28.64] ;  /* 0x0000000e1c157981 */ /* 0x000122000c1e1500 */
[----:B------:R-:W-:Y:S02]  /*0f10*/  MOV R32, UR6 ;  /* 0x0000000600207c02 */ /* 0x000fe40008000f00 */
[----:B0-----:R-:W-:Y:S01]  /*0f20*/  IMAD.MOV R28, RZ, RZ, -R24 ;  /* 0x000000ffff1c7224 */ /* 0x001fe200078e0a18 */
[----:B-----5:R-:W-:Y:S02]  /*0f30*/  PRMT R5, R26, 0x7771, RZ ;  /* 0x000077711a057816 */ /* 0x020fe400000000ff */
[----:B------:R-:W-:Y:S02]  /*0f40*/  R2UR UR8, R30 ;  /* 0x000000001e0872ca */ /* 0x000fe400000e0000 */
[----:B------:R-:W-:Y:S02]  /*0f50*/  R2UR UR9, R31 ;  /* 0x000000001f0972ca */ /* 0x000fe400000e0000 */
[----:B------:R-:W-:-:S02]  /*0f60*/  LEA.HI R10, R10, R10, RZ, 0x1 ;  /* 0x0000000a0a0a7211 */ /* 0x000fc400078f08ff */
[----:B------:R-:W-:Y:S02]  /*0f70*/  R2UR UR10, R30 ;  /* 0x000000001e0a72ca */ /* 0x000fe400000e0000 */
[----:B------:R-:W-:Y:S02]  /*0f80*/  R2UR UR11, R31 ;  /* 0x000000001f0b72ca */ /* 0x000fe400000e0000 */
[----:B------:R-:W-:-:S05]  /*0f90*/  SHF.R.S32.HI R39, RZ, 0x1, R10 ;  /* 0x00000001ff277819 */ /* 0x000fca000001140a */
[----:B------:R-:W5:Y:S01]  /*0fa0*/  LDG.E R17, desc[UR8][R16.64] ;  /* 0x0000000810117981 */ /* 0x000f62000c1e1900 */
[----:B--2---:R-:W-:Y:S01]  /*0fb0*/  @P0 FMUL R32, R36, UR4 ;  /* 0x0000000424200c20 */ /* 0x004fe20008400000 */
[----:B------:R-:W-:Y:S01]  /*0fc0*/  ISETP.NE.AND P0, PT, R5, RZ, PT ;  /* 0x000000ff0500720c */ /* 0x000fe20003f05270 */
        /* <DEDUP_REMOVED lines=16> */
[----:B------:R-:W-:Y:S02]  /*10d0*/  @P0 R2UR UR8, R30 ;  /* 0x000000001e0802ca */ /* 0x000fe400000e0000 */
[----:B------:R-:W-:Y:S02]  /*10e0*/  @P0 R2UR UR9, R31 ;  /* 0x000000001f0902ca */ /* 0x000fe400000e0000 */
[----:B------:R-:W-:Y:S02]  /*10f0*/  LEA.HI R25, R25, R25, RZ, 0x1 ;  /* 0x0000001919197211 */ /* 0x000fe400078f08ff */
[----:B------:R-:W-:Y:S02]  /*1100*/  PRMT R5, R0, 0x7770, RZ ;  /* 0x0000777000057816 */ /* 0x000fe400000000ff */
[----:B------:R-:W-:Y:S02]  /*1110*/  SHF.R.S32.HI R25, RZ, 0x1, R25 ;  /* 0x00000001ff197819 */ /* 0x000fe40000011419 */
[----:B------:R-:W-:-:S02]  /*1120*/  MOV R28, UR6 ;  /* 0x00000006001c7c02 */ /* 0x000fc40008000f00 */
[----:B------:R-:W-:Y:S01]  /*1130*/  MOV R24, UR6 ;  /* 0x0000000600187c02 */ /* 0x000fe20008000f00 */
[----:B------:R-:W-:-:S05]  /*1140*/  IMAD.WIDE R40, R25, 0x2, R6 ;  /* 0x0000000219287825 */ /* 0x000fca00078e0206 */
[----:B------:R-:W2:Y:S01]  /*1150*/  LDG.E.U16 R29, desc[UR10][R40.64] ;  /* 0x0000000a281d7981 */ /* 0x000ea2000c1e1500 */
[----:B---3--:R-:W-:Y:S01]  /*1160*/  @P1 FMUL R28, R38, UR4 ;  /* 0x00000004261c1c20 */ /* 0x008fe20008400000 */
[----:B------:R-:W-:Y:S01]  /*1170*/  IMAD.WIDE R38, R39, 0x8, R2 ;  /* 0x0000000827267825 */ /* 0x000fe200078e0202 */
[----:B----4-:R-:W-:-:S03]  /*1180*/  PRMT R0, R33, 0x7771, RZ ;  /* 0x0000777121007816 */ /* 0x010fc600000000ff */
[----:B------:R-:W-:Y:S01]  /*1190*/  @P2 FMUL R24, R23, UR4 ;  /* 0x0000000417182c20 */ /* 0x000fe20008400000 */
[----:B------:R-:W-:Y:S01]  /*11a0*/  ISETP.NE.AND P2, PT, R0, RZ, PT ;  /* 0x000000ff0000720c */ /* 0x000fe20003f45270 */
[----:B------:R0:W3:Y:S04]  /*11b0*/  LDG.E R23, desc[UR10][R8.64] ;  /* 0x0000000a08177981 */ /* 0x0000e8000c1e1900 */
[----:B------:R-:W4:Y:S01]  /*11c0*/  @P0 LDG.E R0, desc[UR8][R38.64+0x4] ;  /* 0x0000040826000981 */ /* 0x000f22000c1e1900 */
[----:B------:R-:W-:Y:S02]  /*11d0*/  R2UR UR8, R30 ;  /* 0x000000001e0872ca */ /* 0x000fe400000e0000 */
[----:B------:R-:W-:Y:S02]  /*11e0*/  R2UR UR9, R31 ;  /* 0x000000001f0972ca */ /* 0x000fe400000e0000 */
[----:B------:R-:W-:-:S11]  /*11f0*/  PRMT R10, R21, 0x7771, RZ ;  /* 0x00007771150a7816 */ /* 0x000fd600000000ff */
[----:B------:R-:W3:Y:S01]  /*1200*/  LDG.E R25, desc[UR8][R14.64] ;  /* 0x000000080e197981 */ /* 0x000ee2000c1e1900 */
[----:B------:R-:W-:Y:S02]  /*1210*/  ISETP.NE.AND P1, PT, R10, RZ, PT ;  /* 0x000000ff0a00720c */ /* 0x000fe40003f25270 */
[----:B------:R-:W-:Y:S02]  /*1220*/  MOV R10, UR6 ;  /* 0x00000006000a7c02 */ /* 0x000fe40008000f00 */
[----:B------:R-:W-:-:S04]  /*1230*/  LEA.HI R12, R12, R12, RZ, 0x1 ;  /* 0x0000000c0c0c7211 */ /* 0x000fc800078f08ff */
[----:B------:R-:W-:Y:S02]  /*1240*/  SHF.R.S32.HI R27, RZ, 0x1, R12 ;  /* 0x00000001ff1b7819 */ /* 0x000fe4000001140c */
[----:B------:R-:W-:-:S03]  /*1250*/  LEA.HI R22, R22, R22, RZ, 0x1 ;  /* 0x0000001616167211 */ /* 0x000fc600078f08ff */
[----:B0-----:R-:W-:Y:S02]  /*1260*/  IMAD.WIDE R8, R27, 0x8, R2 ;  /* 0x000000081b087825 */ /* 0x001fe400078e0202 */
[----:B------:R0:W3:Y:S01]  /*1270*/  LDG.E R27, desc[UR8][R38.64] ;  /* 0x00000008261b7981 */ /* 0x0000e2000c1e1900 */
[----:B------:R-:W-:-:S05]  /*1280*/  SHF.R.S32.HI R43, RZ, 0x1, R22 ;  /* 0x00000001ff2b7819 */ /* 0x000fca0000011416 */
[----:B------:R-:W-:Y:S01]  /*1290*/  IMAD.WIDE R42, R43, 0x8, R2 ;  /* 0x000000082b2a7825 */ /* 0x000fe200078e0202 */
[----:B------:R-:W-:Y:S02]  /*12a0*/  @P2 R2UR UR12, R30 ;  /* 0x000000001e0c22ca */ /* 0x000fe400000e0000 */
[----:B------:R-:W-:-:S13]  /*12b0*/  @P2 R2UR UR13, R31 ;  /* 0x000000001f0d22ca */ /* 0x000fda00000e0000 */
[----:B------:R-:W5:Y:S01]  /*12c0*/  @P2 LDG.E R36, desc[UR12][R8.64+0x4] ;  /* 0x0000040c08242981 */ /* 0x000f62000c1e1900 */
[----:B----4-:R-:W-:Y:S01]  /*12d0*/  @P0 FMUL R10, R0, UR4 ;  /* 0x00000004000a0c20 */ /* 0x010fe20008400000 */
[----:B--2---:R-:W-:-:S04]  /*12e0*/  PRMT R0, R29, 0x7771, RZ ;  /* 0x000077711d007816 */ /* 0x004fc800000000ff */
[----:B------:R-:W-:Y:S02]  /*12f0*/  ISETP.NE.AND P0, PT, R0, RZ, PT ;  /* 0x000000ff0000720c */ /* 0x000fe40003f05270 */
[----:B------:R-:W-:Y:S01]  /*1300*/  LEA.HI R19, R19, R19, RZ, 0x1 ;  /* 0x0000001313137211 */ /* 0x000fe200078f08ff */
[----:B------:R-:W2:Y:S10]  /*1310*/  LDG.E R0, desc[UR10][R42.64] ;  /* 0x0000000a2a007981 */ /* 0x000eb4000c1e1900 */
[----:B------:R-:W-:-:S02]  /*1320*/  @P0 R2UR UR8, R30 ;  /* 0x000000001e0802ca */ /* 0x000fc400000e0000 */
[----:B------:R-:W-:-:S13]  /*1330*/  @P0 R2UR UR9, R31 ;  /* 0x000000001f0902ca */ /* 0x000fda00000e0000 */
[----:B------:R-:W4:Y:S01]  /*1340*/  @P0 LDG.E R22, desc[UR8][R42.64+0x4] ;  /* 0x000004082a160981 */ /* 0x000f22000c1e1900 */
[C---:B------:R-:W-:Y:S02]  /*1350*/  @P1 R2UR UR14, R30.reuse ;  /* 0x000000001e0e12ca */ /* 0x040fe400000e0000 */
[C---:B------:R-:W-:Y:S02]  /*1360*/  @P1 R2UR UR15, R31.reuse ;  /* 0x000000001f0f12ca */ /* 0x040fe400000e0000 */
[----:B------:R-:W-:Y:S02]  /*1370*/  R2UR UR8, R30 ;  /* 0x000000001e0872ca */ /* 0x000fe400000e0000 */
[----:B------:R-:W-:Y:S02]  /*1380*/  R2UR UR9, R31 ;  /* 0x000000001f0972ca */ /* 0x000fe400000e0000 */
[----:B0-----:R-:W-:Y:S02]  /*1390*/  IADD3 R38, PT, PT, R11, 0x1c0, RZ ;  /* 0x000001c00b267810 */ /* 0x001fe40007ffe0ff */
[----:B------:R-:W-:-:S02]  /*13a0*/  SHF.R.S32.HI R15, RZ, 0x1, R19 ;  /* 0x00000001ff0f7819 */ /* 0x000fc40000011413 */
[----:B------:R0:W2:Y:S03]  /*13b0*/  LDG.E R19, desc[UR10][R8.64] ;  /* 0x0000000a08137981 */ /* 0x0000a6000c1e1900 */
[----:B------:R-:W-:-:S05]  /*13c0*/  IMAD.WIDE R14, R15, 0x8, R2 ;  /* 0x000000080f0e7825 */ /* 0x000fca00078e0202 */
[----:B------:R-:W3:Y:S01]  /*13d0*/  @P1 LDG.E R40, desc[UR14][R14.64+0x4] ;  /* 0x0000040e0e281981 */ /* 0x000ee2000c1e1900 */
[----:B0-----:R-:W-:-:S03]  /*13e0*/  IABS R9, R38 ;  /* 0x0000002600097213 */ /* 0x001fc60000000000 */
[----:B------:R0:W2:Y:S02]  /*13f0*/  LDG.E R12, desc[UR8][R14.64] ;  /* 0x000000080e0c7981 */ /* 0x0000a4000c1e1900 */
[----:B------:R-:W-:-:S05]  /*1400*/  IMAD.HI.U32 R8, R9, UR5, RZ ;  /* 0x0000000509087c27 */ /* 0x000fca000f8e00ff */
[----:B0-----:R-:W-:Y:S02]  /*1410*/  IADD3 R14, PT, PT, -R8, RZ, RZ ;  /* 0x000000ff080e7210 */ /* 0x001fe40007ffe1ff */
[----:B------:R-:W-:-:S03]  /*1420*/  PRMT R39, R20, 0x7770, RZ ;  /* 0x0000777014277816 */ /* 0x000fc600000000ff */
[----:B------:R-:W-:Y:S01]  /*1430*/  IMAD R9, R14, UR7, R9 ;  /* 0x000000070e097c24 */ /* 0x000fe2000f8e0209 */
[----:B------:R-:W-:Y:S02]  /*1440*/  MOV R20, UR6 ;  /* 0x0000000600147c02 */ /* 0x000fe40008000f00 */
[----:B------:R-:W-:Y:S01]  /*1450*/  MOV R16, UR6 ;  /* 0x0000000600107c02 */ /* 0x000fe20008000f00 */
[----:B-----5:R-:W-:Y:S01]  /*1460*/  @P2 FMUL R16, R36, UR4 ;  /* 0x0000000424102c20 */ /* 0x020fe20008400000 */
[----:B----4-:R-:W-:Y:S01]  /*1470*/  @P0 FMUL R20, R22, UR4 ;  /* 0x0000000416140c20 */ /* 0x010fe20008400000 */
        /* <DEDUP_REMOVED lines=18> */
[----:B------:R-:W4:Y:S01]  /*15a0*/  LDG.E.U16 R36, desc[UR8][R8.64] ;  /* 0x0000000808247981 */ /* 0x000f22000c1e1500 */
[----:B------:R-:W-:Y:S01]  /*15b0*/  PRMT R41, R18, 0x7770, RZ ;  /* 0x0000777012297816 */ /* 0x000fe200000000ff */
[----:B------:R-:W-:Y:S02]  /*15c0*/  IMAD.U32 R18, RZ, RZ, UR6 ;  /* 0x00000006ff127e24 */ /* 0x000fe4000f8e00ff */
[----:B---3--:R-:W-:Y:S01]  /*15d0*/  @P1 FMUL R18, R40, UR4 ;  /* 0x0000000428121c20 */ /* 0x008fe20008400000 */
[----:B----4-:R-:W-:-:S04]  /*15e0*/  PRMT R14, R36, 0x7771, RZ ;  /* 0x00007771240e7816 */ /* 0x010fc800000000ff */
[----:B------:R-:W-:Y:S02]  /*15f0*/  ISETP.NE.AND P0, PT, R14, RZ, PT ;  /* 0x000000ff0e00720c */ /* 0x000fe40003f05270 */
[----:B------:R-:W-:-:S04]  /*1600*/  LEA.HI R14, R38, R38, RZ, 0x1 ;  /* 0x00000026260e7211 */ /* 0x000fc800078f08ff */
[----:B------:R-:W-:-:S07]  /*1610*/  SHF.R.S32.HI R15, RZ, 0x1, R14 ;  /* 0x00000001ff0f7819 */ /* 0x000fce000001140e */
[----:B------:R-:W-:Y:S02]  /*1620*/  @P0 R2UR UR8, R30 ;  /* 0x000000001e0802ca */ /* 0x000fe400000e0000 */
[----:B------:R-:W-:Y:S01]  /*1630*/  @P0 R2UR UR9, R31 ;  /* 0x000000001f0902ca */ /* 0x000fe200000e0000 */
[----:B------:R-:W-:-:S12]  /*1640*/  IMAD.WIDE R14, R15, 0x8, R2 ;  /* 0x000000080f0e7825 */ /* 0x000fd800078e0202 */
[----:B------:R-:W3:Y:S01]  /*1650*/  @P0 LDG.E R40, desc[UR8][R14.64+0x4] ;  /* 0x000004080e280981 */ /* 0x000ee2000c1e1900 */
[----:B------:R-:W-:Y:S02]  /*1660*/  MOV R22, UR6 ;  /* 0x0000000600167c02 */ /* 0x000fe40008000f00 */
[----:B------:R-:W-:Y:S02]  /*1670*/  PRMT R42, R26, 0x7770, RZ ;  /* 0x000077701a2a7816 */ /* 0x000fe400000000ff */
[----:B------:R-:W-:Y:S02]  /*1680*/  R2UR UR8, R30 ;  /* 0x000000001e0872ca */ /* 0x000fe400000e0000 */
[----:B------:R-:W-:-:S13]  /*1690*/  R2UR UR9, R31 ;  /* 0x000000001f0972ca */ /* 0x000fda00000e0000 */
[----:B------:R0:W4:Y:S01]  /*16a0*/  LDG.E R38, desc[UR8][R14.64] ;  /* 0x000000080e267981 */ /* 0x000122000c1e1900 */
[----:B---3--:R-:W-:Y:S01]  /*16b0*/  @P0 FMUL R22, R40, UR4 ;  /* 0x0000000428160c20 */ /* 0x008fe20008400000 */
[----:B------:R-:W-:-:S05]  /*16c0*/  VIADD R40, R11, 0x200 ;  /* 0x000002000b287836 */ /* 0x000fca0000000000 */
        /* <DEDUP_REMOVED lines=23> */
[----:B0-----:R-:W-:Y:S02]  /*1840*/  LEA.HI R14, R40, R40, RZ, 0x1 ;  /* 0x00000028280e7211 */ /* 0x001fe400078f08ff */
        /* <DEDUP_REMOVED lines=25> */
[----:B------:R-:W-:Y:S02]  /*19e0*/  P2R R44, PR, RZ, 0x1 ;  /* 0x00000001ff2c7803 */ /* 0x000fe40000000000 */
[----:B------:R-:W-:-:S09]  /*19f0*/  ISETP.NE.AND P0, PT, RZ, UR45, PT ;  /* 0x0000002dff007c0c */ /* 0x000fd2000bf05270 */
        /* <DEDUP_REMOVED lines=21> */
[----:B------:R-:W-:Y:S02]  /*1b50*/  PRMT R36, R36, 0x7770, RZ ;  /* 0x0000777024247816 */ /* 0x000fe400000000ff */
[----:B------:R-:W-:Y:S01]  /*1b60*/  ISETP.NE.AND P3, PT, R43, RZ, PT ;  /* 0x000000ff2b00720c */ /* 0x000fe20003f65270 */
[----:B------:R0:W5:Y:S01]  /*1b70*/  LDG.E R29, desc[UR8][R8.64] ;  /* 0x00000008081d7981 */ /* 0x000162000c1e1900 */
[----:B------:R-:W-:Y:S01]  /*1b80*/  ISETP.NE.AND P1, PT, R36, RZ, PT ;  /* 0x000000ff2400720c */ /* 0x000fe20003f25270 */
[----:B------:R-:W-:Y:S01]  /*1b90*/  IMAD.U32 R36, RZ, RZ, UR6 ;  /* 0x00000006ff247e24 */ /* 0x000fe2000f8e00ff */
[C---:B------:R-:W-:Y:S02]  /*1ba0*/  IADD3 R43, PT, PT, R11.reuse, 0x280, RZ ;  /* 0x000002800b2b7810 */ /* 0x040fe40007ffe0ff */
[----:B------:R-:W-:Y:S01]  /*1bb0*/  IADD3 R11, PT, PT, R11, 0x2c0, RZ ;  /* 0x000002c00b0b7810 */ /* 0x000fe20007ffe0ff */
[----:B------:R-:W-:Y:S01]  /*1bc0*/  FMUL R17, R17, UR4 ;  /* 0x0000000411117c20 */ /* 0x000fe20008400000 */
[----:B---3--:R-:W-:Y:S01]  /*1bd0*/  @P2 FMUL R36, R14, UR4 ;  /* 0x000000040e242c20 */ /* 0x008fe20008400000 */
[----:B------:R-:W-:-:S02]  /*1be0*/  PRMT R14, R15, 0x7770, RZ ;  /* 0x000077700f0e7816 */ /* 0x000fc400000000ff */
[----:B------:R-:W-:Y:S02]  /*1bf0*/  IABS R15, R43 ;  /* 0x0000002b000f7213 */ /* 0x000fe40000000000 */
[----:B------:R-:W-:-:S03]  /*1c00*/  ISETP.NE.AND P2, PT, R14, RZ, PT ;  /* 0x000000ff0e00720c */ /* 0x000fc60003f45270 */
        /* <DEDUP_REMOVED lines=30> */
[----:B------:R-:W-:Y:S02]  /*1df0*/  @!P6 IADD3 R8, PT, PT, -R8, RZ, RZ ;  /* 0x000000ff0808e210 */ /* 0x000fe40007ffe1ff */
[----:B------:R-:W-:-:S04]  /*1e00*/  ISETP.NE.AND P6, PT, RZ, UR45, PT ;  /* 0x0000002dff007c0c */ /* 0x000fc8000bfc5270 */
[----:B------:R-:W-:Y:S02]  /*1e10*/  SEL R13, R13, R8, !P6 ;  /* 0x000000080d0d7207 */ /* 0x000fe40007000000 */
[----:B------:R-:W-:Y:S01]  /*1e20*/  FSEL R8, R17, R4, P0 ;  /* 0x0000000411087208 */ /* 0x000fe20000000000 */
[----:B------:R-:W-:Y:S01]  /*1e30*/  FMUL R17, R25, UR4 ;  /* 0x0000000419117c20 */ /* 0x000fe20008400000 */
[----:B------:R-:W-:-:S04]  /*1e40*/  ISETP.NE.AND P6, PT, R41, RZ, PT ;  /* 0x000000ff2900720c */ /* 0x000fc80003fc5270 */
[----:B------:R-:W-:Y:S02]  /*1e50*/  FSEL R17, R17, R4, P6 ;  /* 0x0000000411117208 */ /* 0x000fe40003000000 */
[----:B------:R-:W-:Y:S02]  /*1e60*/  ISETP.NE.AND P6, PT, R42, RZ, PT ;  /* 0x000000ff2a00720c */ /* 0x000fe40003fc5270 */
[C---:B------:R-:W-:Y:S02]  /*1e70*/  IADD3 R42, PT, PT, -R13.reuse, RZ, RZ ;  /* 0x000000ff0d2a7210 */ /* 0x040fe40007ffe1ff */
[----:B------:R-:W-:Y:S02]  /*1e80*/  SEL R15, R13, RZ, P5 ;  /* 0x000000ff0d0f7207 */ /* 0x000fe40002800000 */
[----:B------:R-:W-:Y:S01]  /*1e90*/  LEA.HI R14, R14, R14, RZ, 0x1 ;  /* 0x0000000e0e0e7211 */ /* 0x000fe200078f08ff */
[----:B------:R-:W-:Y:S02]  /*1ea0*/  IMAD R13, R42, UR45, R11 ;  /* 0x0000002d2a0d7c24 */ /* 0x000fe4000f8e020b */
[----:B------:R-:W-:Y:S01]  /*1eb0*/  IMAD R42, R15, UR40, RZ ;  /* 0x000000280f2a7c24 */ /* 0x000fe2000f8e02ff */
[----:B------:R-:W-:-:S02]  /*1ec0*/  SHF.R.S32.HI R15, RZ, 0x1, R14 ;  /* 0x00000001ff0f7819 */ /* 0x000fc4000001140e */
[----:B------:R-:W-:-:S03]  /*1ed0*/  SEL R13, R13, RZ, P4 ;  /* 0x000000ff0d0d7207 */ /* 0x000fc60002000000 */
[----:B------:R-:W-:-:S04]  /*1ee0*/  IMAD.WIDE R14, R15, 0x2, R6 ;  /* 0x000000020f0e7825 */ /* 0x000fc800078e0206 */
[----:B------:R-:W-:Y:S01]  /*1ef0*/  IMAD R13, R13, UR41, R42 ;  /* 0x000000290d0d7c24 */ /* 0x000fe2000f8e022a */
[----:B------:R0:W3:Y:S04]  /*1f00*/  LDG.E.U16 R25, desc[UR8][R14.64] ;  /* 0x000000080e197981 */ /* 0x0000e8000c1e1500 */
[----:B------:R-:W-:-:S04]  /*1f10*/  LEA.HI R13, R13, R13, RZ, 0x1 ;  /* 0x0000000d0d0d7211 */ /* 0x000fc800078f08ff */
[----:B------:R-:W-:Y:S01]  /*1f20*/  SHF.R.S32.HI R13, RZ, 0x1, R13 ;  /* 0x00000001ff0d7819 */ /* 0x000fe2000001140d */
[----:B------:R-:W-:-:S04]  /*1f30*/  FMUL R5, R27, UR4 ;  /* 0x000000041b057c20 */ /* 0x000fc80008400000 */
[----:B------:R-:W-:-:S05]  /*1f40*/  IMAD.WIDE R6, R13, 0x2, R6 ;  /* 0x000000020d067825 */ /* 0x000fca00078e0206 */
[----:B------:R-:W2:Y:S01]  /*1f50*/  LDG.E.U16 R27, desc[UR8][R6.64] ;  /* 0x00000008061b7981 */ /* 0x000ea2000c1e1500 */
[----:B------:R-:W-:-:S04]  /*1f60*/  LEA.HI R43, R43, R43, RZ, 0x1 ;  /* 0x0000002b2b2b7211 */ /* 0x000fc800078f08ff */
[----:B0-----:R-:W-:-:S05]  /*1f70*/  SHF.R.S32.HI R15, RZ, 0x1, R43 ;  /* 0x00000001ff0f7819 */ /* 0x001fca000001142b */
[----:B------:R-:W-:Y:S01]  /*1f80*/  IMAD.WIDE R14, R15, 0x8, R2 ;  /* 0x000000080f0e7825 */ /* 0x000fe200078e0202 */
[----:B------:R-:W-:-:S04]  /*1f90*/  LEA.HI R11, R11, R11, RZ, 0x1 ;  /* 0x0000000b0b0b7211 */ /* 0x000fc800078f08ff */
[----:B------:R-:W-:-:S05]  /*1fa0*/  SHF.R.S32.HI R11, RZ, 0x1, R11 ;  /* 0x00000001ff0b7819 */ /* 0x000fca000001140b */
[----:B------:R-:W-:Y:S01]  /*1fb0*/  IMAD.WIDE R2, R11, 0x8, R2 ;  /* 0x000000080b027825 */ /* 0x000fe200078e0202 */
[----:B---3--:R-:W-:-:S04]  /*1fc0*/  PRMT R13, R25, 0x7771, RZ ;  /* 0x00007771190d7816 */ /* 0x008fc800000000ff */
[----:B------:R-:W-:Y:S02]  /*1fd0*/  ISETP.NE.AND P4, PT, R13, RZ, PT ;  /* 0x000000ff0d00720c */ /* 0x000fe40003f85270 */
[----:B------:R-:W3:Y:S01]  /*1fe0*/  LDG.E R13, desc[UR8][R14.64] ;  /* 0x000000080e0d7981 */ /* 0x000ee2000c1e1900 */
[----:B--2---:R-:W-:-:S10]  /*1ff0*/  PRMT R7, R27, 0x7771, RZ ;  /* 0x000077711b077816 */ /* 0x004fd400000000ff */
[C---:B------:R-:W-:Y:S02]  /*2000*/  @P4 R2UR UR10, R30.reuse ;  /* 0x000000001e0a42ca */ /* 0x040fe400000e0000 */
[----:B------:R-:W-:Y:S02]  /*2010*/  @P4 R2UR UR11, R31 ;  /* 0x000000001f0b42ca */ /* 0x000fe400000e0000 */
[----:B------:R-:W-:Y:S02]  /*2020*/  ISETP.NE.AND P5, PT, R7, RZ, PT ;  /* 0x000000ff0700720c */ /* 0x000fe40003fa5270 */
[----:B------:R-:W2:Y:S09]  /*2030*/  LDG.E R7, desc[UR8][R2.64] ;  /* 0x0000000802077981 */ /* 0x000eb2000c1e1900 */
[----:B------:R-:W2:Y:S02]  /*2040*/  @P4 LDG.E R6, desc[UR10][R14.64+0x4] ;  /* 0x0000040a0e064981 */ /* 0x000ea4000c1e1900 */
[----:B------:R-:W-:-:S02]  /*2050*/  @P5 R2UR UR10, R30 ;  /* 0x000000001e0a52ca */ /* 0x000fc400000e0000 */
[----:B------:R-:W-:-:S13]  /*2060*/  @P5 R2UR UR11, R31 ;  /* 0x000000001f0b52ca */ /* 0x000fda00000e0000 */
[----:B------:R0:W2:Y:S01]  /*2070*/  @P5 LDG.E R11, desc[UR10][R2.64+0x4] ;  /* 0x0000040a020b5981 */ /* 0x0000a2000c1e1900 */
[-C--:B------:R-:W-:Y:S01]  /*2080*/  FSEL R5, R5, R4.reuse, P6 ;  /* 0x0000000405057208 */ /* 0x080fe20003000000 */
[----:B------:R-:W-:Y:S01]  /*2090*/  FMUL R19, R19, UR4 ;  /* 0x0000000413137c20 */ /* 0x000fe20008400000 */
[----:B------:R-:W-:Y:S02]  /*20a0*/  ISETP.NE.AND P6, PT, R40, RZ, PT ;  /* 0x000000ff2800720c */ /* 0x000fe40003fc5270 */
[----:B------:R-:W-:Y:S02]  /*20b0*/  PRMT R21, R21, 0x7770, RZ ;  /* 0x0000777015157816 */ /* 0x000fe400000000ff */
[----:B------:R-:W-:Y:S01]  /*20c0*/  FSEL R19, R19, R4, P6 ;  /* 0x0000000413137208 */ /* 0x000fe20003000000 */
[----:B------:R-:W-:Y:S01]  /*20d0*/  FMUL R9, R23, UR4 ;  /* 0x0000000417097c20 */ /* 0x000fe20008400000 */
[----:B------:R-:W-:Y:S01]  /*20e0*/  ISETP.NE.AND P6, PT, R21, RZ, PT ;  /* 0x000000ff1500720c */ /* 0x000fe20003fc5270 */
[----:B------:R-:W-:Y:S01]  /*20f0*/  FMUL R21, R12, UR4 ;  /* 0x000000040c157c20 */ /* 0x000fe20008400000 */
[----:B------:R-:W-:-:S02]  /*2100*/  ISETP.NE.AND P0, PT, R39, RZ, PT ;  /* 0x000000ff2700720c */ /* 0x000fc40003f05270 */
[----:B------:R-:W-:Y:S02]  /*2110*/  FMNMX3 R12, R8, -INF , R32, !PT ;  /* 0xff800000080c7876 */ /* 0x000fe40007800020 */
[----:B------:R-:W-:Y:S02]  /*2120*/  FSEL R9, R9, R4, P0 ;  /* 0x0000000409097208 */ /* 0x000fe40000000000 */
[----:B------:R-:W-:-:S04]  /*2130*/  FMNMX3 R12, R12, R17, R28, !PT ;  /* 0x000000110c0c7276 */ /* 0x000fc8000780001c */
[----:B------:R-:W-:Y:S01]  /*2140*/  FMNMX3 R12, R12, R9, R24, !PT ;  /* 0x000000090c0c7276 */ /* 0x000fe20007800018 */
[----:B------:R-:W-:-:S03]  /*2150*/  FMUL R23, R0, UR4 ;  /* 0x0000000400177c20 */ /* 0x000fc60008400000 */
[----:B------:R-:W-:Y:S02]  /*2160*/  FMNMX3 R12, R12, R5, R10, !PT ;  /* 0x000000050c0c7276 */ /* 0x000fe4000780000a */
[----:B------:R-:W-:Y:S02]  /*2170*/  ISETP.NE.AND P0, PT, R44, RZ, PT ;  /* 0x000000ff2c00720c */ /* 0x000fe40003f05270 */
[-C--:B------:R-:W-:Y:S02]  /*2180*/  FSEL R21, R21, R4.reuse, P6 ;  /* 0x0000000415157208 */ /* 0x080fe40003000000 */
[----:B------:R-:W-:Y:S02]  /*2190*/  PRMT R0, R25, 0x7770, RZ ;  /* 0x0000777019007816 */ /* 0x000fe400000000ff */
[----:B------:R-:W-:Y:S01]  /*21a0*/  FMNMX3 R12, R12, R19, R16, !PT ;  /* 0x000000130c0c7276 */ /* 0x000fe20007800010 */
[----:B----4-:R-:W-:Y:S01]  /*21b0*/  FMUL R25, R38, UR4 ;  /* 0x0000000426197c20 */ /* 0x010fe20008400000 */
        /* <DEDUP_REMOVED lines=8> */
[----:B------:R-:W-:Y:S01]  /*2240*/  FMUL R29, R29, UR4 ;  /* 0x000000041d1d7c20 */ /* 0x000fe20008400000 */
[----:B------:R-:W-:-:S02]  /*2250*/  FSEL R27, R27, R4, P3 ;  /* 0x000000041b1b7208 */ /* 0x000fc40001800000 */
[----:B------:R-:W-:Y:S02]  /*2260*/  FMNMX3 R12, R12, R25, R22, !PT ;  /* 0x000000190c0c7276 */ /* 0x000fe40007800016 */
[----:B------:R-:W-:Y:S02]  /*2270*/  FSEL R29, R29, R4, P2 ;  /* 0x000000041d1d7208 */ /* 0x000fe40001000000 */
[----:B------:R-:W-:Y:S01]  /*2280*/  FMNMX3 R12, R12, R27, R26, !PT ;  /* 0x0000001b0c0c7276 */ /* 0x000fe2000780001a */
[----:B------:R-:W-:Y:S01]  /*2290*/  IMAD.U32 R40, RZ, RZ, UR6 ;  /* 0x00000006ff287e24 */ /* 0x000fe2000f8e00ff */
[----:B------:R-:W-:Y:S02]  /*22a0*/  MOV R33, UR6 ;  /* 0x0000000600217c02 */ /* 0x000fe40008000f00 */
[----:B0-----:R-:W-:Y:S01]  /*22b0*/  FMNMX3 R3, R12, R29, R36, !PT ;  /* 0x0000001d0c037276 */ /* 0x001fe20007800024 */
[----:B---3--:R-:W-:-:S05]  /*22c0*/  FMUL R13, R13, UR4 ;  /* 0x000000040d0d7c20 */ /* 0x008fca0008400000 */
[----:B------:R-:W-:Y:S01]  /*22d0*/  FSEL R38, R13, R4, P0 ;  /* 0x000000040d267208 */ /* 0x000fe20000000000 */
[----:B--2---:R-:W-:Y:S01]  /*22e0*/  @P6 FMUL R4, R7, UR4 ;  /* 0x0000000407046c20 */ /* 0x004fe20008400000 */
[----:B------:R-:W-:-:S05]  /*22f0*/  @P4 FMUL R40, R6, UR4 ;  /* 0x0000000406284c20 */ /* 0x000fca0008400000 */
[----:B------:R-:W-:Y:S01]  /*2300*/  FMNMX3 R3, R3, R38, R40, !PT ;  /* 0x0000002603037276 */ /* 0x000fe20007800028 */
        /* <DEDUP_REMOVED lines=26> */
[--C-:B------:R-:W-:Y:S01]  /*24b0*/  FADD R2, R9, -R7.reuse ;  /* 0x8000000709027221 */ /* 0x100fe20000000000 */
[C---:B------:R-:W-:Y:S01]  /*24c0*/  FADD R4, -R7.reuse, R24 ;  /* 0x0000001807047221 */ /* 0x040fe20000000100 */
[----:B------:R-:W-:Y:S01]  /*24d0*/  FADD R13, R6, -12583039 ;  /* 0xcb40007f060d7421 */ /* 0x000fe20000000000 */
[----:B------:R-:W-:Y:S01]  /*24e0*/  FADD R10, -R7, R10 ;  /* 0x0000000a070a7221 */ /* 0x000fe20000000100 */
[----:B------:R-:W-:Y:S01]  /*24f0*/  FADD R14, R19, -R7 ;  /* 0x80000007130e7221 */ /* 0x000fe20000000000 */
[----:B------:R-:W-:Y:S01]  /*2500*/  FADD R16, -R7, R16 ;  /* 0x0000001007107221 */ /* 0x000fe20000000100 */
[C---:B------:R-:W-:Y:S01]  /*2510*/  FFMA R13, R8.reuse, 1.4426950216293334961, -R13 ;  /* 0x3fb8aa3b080d7823 */ /* 0x040fe2000000080d */
[--C-:B------:R-:W-:Y:S01]  /*2520*/  FADD R32, R21, -R7.reuse ;  /* 0x8000000715207221 */ /* 0x100fe20000000000 */
[----:B------:R-:W-:Y:S01]  /*2530*/  FADD R18, -R7, R18 ;  /* 0x0000001207127221 */ /* 0x000fe20000000100 */
[----:B------:R-:W-:Y:S01]  /*2540*/  FADD R42, R23, -R7 ;  /* 0x80000007172a7221 */ /* 0x000fe20000000000 */
[----:B------:R-:W-:Y:S01]  /*2550*/  FFMA R13, R8, 1.925963033500011079e-08, R13 ;  /* 0x32a57060080d7823 */ /* 0x000fe2000000000d */
[--C-:B------:R-:W-:Y:S01]  /*2560*/  FADD R8, R5, -R7.reuse ;  /* 0x8000000705087221 */ /* 0x100fe20000000000 */
[----:B------:R-:W-:Y:S01]  /*2570*/  FADD R44, -R7, R20 ;  /* 0x00000014072c7221 */ /* 0x000fe20000000100 */
[--C-:B------:R-:W-:Y:S01]  /*2580*/  FADD R46, R25, -R7.reuse ;  /* 0x80000007192e7221 */ /* 0x100fe20000000000 */
[----:B------:R-:W-:Y:S01]  /*2590*/  FADD R48, -R7, R22 ;  /* 0x0000001607307221 */ /* 0x000fe20000000100 */
[--C-:B------:R-:W-:Y:S01]  /*25a0*/  FADD R50, R27, -R7.reuse ;  /* 0x800000071b327221 */ /* 0x100fe20000000000 */
[----:B------:R-:W0:Y:S01]  /*25b0*/  MUFU.EX2 R13, R13 ;  /* 0x0000000d000d7308 */ /* 0x000e220000000800 */
[----:B------:R-:W-:Y:S01]  /*25c0*/  FADD R52, -R7, R26 ;  /* 0x0000001a07347221 */ /* 0x000fe20000000100 */
[--C-:B------:R-:W-:Y:S01]  /*25d0*/  FADD R54, R29, -R7.reuse ;  /* 0x800000071d367221 */ /* 0x100fe20000000000 */
[----:B------:R-:W-:Y:S01]  /*25e0*/  FADD R38, R38, -R7 ;  /* 0x8000000726267221 */ /* 0x000fe20000000000 */
[C---:B------:R-:W-:Y:S01]  /*25f0*/  FADD R40, -R7.reuse, R40 ;  /* 0x0000002807287221 */ /* 0x040fe20000000100 */
[----:B------:R-:W-:Y:S01]  /*2600*/  FADD R36, -R7, R33 ;  /* 0x0000002107247221 */ /* 0x000fe20000000100 */
[C---:B------:R-:W-:Y:S01]  /*2610*/  FADD R5, R3.reuse, -12583039 ;  /* 0xcb40007f03057421 */ /* 0x040fe20000000000 */
[----:B------:R-:W-:Y:S01]  /*2620*/  FFMA.SAT R7, R58, R11, 0.5 ;  /* 0x3f0000003a077423 */ /* 0x000fe2000000200b */
[----:B------:R-:W-:Y:S01]  /*2630*/  SHF.L.U32 R6, R6, 0x17, RZ ;  /* 0x0000001706067819 */ /* 0x000fe200000006ff */
[----:B------:R-:W-:-:S02]  /*2640*/  IMAD.SHL.U32 R3, R3, 0x800000, RZ ;  /* 0x0080000003037824 */ /* 0x000fc400078e00ff */
[----:B------:R-:W-:Y:S01]  /*2650*/  FFMA R5, R60, 1.4426950216293334961, -R5 ;  /* 0x3fb8aa3b3c057823 */ /* 0x000fe20000000805 */
[-C--:B------:R-:W-:Y:S01]  /*2660*/  FFMA.RM R7, R7, R12.reuse, 12582913 ;  /* 0x4b40000107077423 */ /* 0x080fe2000000400c */
[-C--:B------:R-:W-:Y:S01]  /*2670*/  FFMA.SAT R15, R54, R11.reuse, 0.5 ;  /* 0x3f000000360f7423 */ /* 0x080fe2000000200b */
[----:B------:R-:W-:Y:S01]  /*2680*/  FFMA.SAT R33, R56, R11, 0.5 ;  /* 0x3f00000038217423 */ /* 0x000fe2000000200b */
[----:B------:R-:W-:Y:S01]  /*2690*/  FFMA R5, R60, 1.925963033500011079e-08, R5 ;  /* 0x32a570603c057823 */ /* 0x000fe20000000005 */
[C---:B------:R-:W-:Y:S01]  /*26a0*/  FADD R9, R7.reuse, -12583039 ;  /* 0xcb40007f07097421 */ /* 0x040fe20000000000 */
[----:B------:R-:W-:Y:S01]  /*26b0*/  SHF.L.U32 R7, R7, 0x17, RZ ;  /* 0x0000001707077819 */ /* 0x000fe200000006ff */
[----:B0-----:R-:W-:Y:S01]  /*26c0*/  FMUL R29, R6, R13 ;  /* 0x0000000d061d7220 */ /* 0x001fe20000400000 */
[----:B------:R-:W-:Y:S01]  /*26d0*/  FFMA.SAT R13, R28, R11, 0.5 ;  /* 0x3f0000001c0d7423 */ /* 0x000fe2000000200b */
[----:B------:R0:W1:Y:S01]  /*26e0*/  MUFU.EX2 R6, R5 ;  /* 0x0000000500067308 */ /* 0x0000620000000800 */
[C---:B------:R-:W-:Y:S01]  /*26f0*/  FFMA R9, R58.reuse, 1.4426950216293334961, -R9 ;  /* 0x3fb8aa3b3a097823 */ /* 0x040fe20000000809 */
[-C--:B------:R-:W-:Y:S01]  /*2700*/  FFMA.RM R15, R15, R12.reuse, 12582913 ;  /* 0x4b4000010f0f7423 */ /* 0x080fe2000000400c */
[-C--:B------:R-:W-:Y:S01]  /*2710*/  FFMA.RM R13, R13, R12.reuse, 12582913 ;  /* 0x4b4000010d0d7423 */ /* 0x080fe2000000400c */
[----:B------:R-:W-:Y:S01]  /*2720*/  FFMA.RM R33, R33, R12, 12582913 ;  /* 0x4b40000121217423 */ /* 0x000fe2000000400c */
[----:B------:R-:W-:-:S04]  /*2730*/  FFMA R9, R58, 1.925963033500011079e-08, R9 ;  /* 0x32a570603a097823 */ /* 0x000fc80000000009 */
        /* <DEDUP_REMOVED lines=66> */
[----:B------:R-:W-:Y:S02]  /*2b60*/  IMAD.SHL.U32 R5, R5, 0x800000, RZ ;  /* 0x0080000005057824 */ /* 0x000fe400078e00ff */
[----:B------:R-:W-:Y:S01]  /*2b70*/  FFMA R7, R18, 1.4426950216293334961, -R7 ;  /* 0x3fb8aa3b12077823 */ /* 0x000fe20000000807 */
[----:B-1----:R-:W-:Y:S01]  /*2b80*/  FMUL R20, R13, R20 ;  /* 0x000000140d147220 */ /* 0x002fe20000400000 */
[-C--:B------:R-:W-:Y:S02]  /*2b90*/  FFMA.SAT R13, R42, R11.reuse, 0.5 ;  /* 0x3f0000002a0d7423 */ /* 0x080fe4000000200b */
[----:B------:R-:W-:Y:S01]  /*2ba0*/  FFMA R7, R18, 1.925963033500011079e-08, R7 ;  /* 0x32a5706012077823 */ /* 0x000fe20000000007 */
[-C--:B0-----:R-:W-:Y:S01]  /*2bb0*/  FFMA.SAT R3, R44, R11.reuse, 0.5 ;  /* 0x3f0000002c037423 */ /* 0x081fe2000000200b */
[-C--:B------:R-:W-:Y:S02]  /*2bc0*/  FFMA.RM R13, R13, R12.reuse, 12582913 ;  /* 0x4b4000010d0d7423 */ /* 0x080fe4000000400c */
[----:B------:R0:W1:Y:S01]  /*2bd0*/  MUFU.EX2 R16, R7 ;  /* 0x0000000700107308 */ /* 0x0000620000000800 */
[----:B------:R-:W-:Y:S01]  /*2be0*/  FFMA.RM R3, R3, R12, 12582913 ;  /* 0x4b40000103037423 */ /* 0x000fe2000000400c */
[----:B--2---:R-:W-:Y:S01]  /*2bf0*/  FMUL R19, R9, R2 ;  /* 0x0000000209137220 */ /* 0x004fe20000400000 */
[C---:B------:R-:W-:Y:S01]  /*2c00*/  FADD R9, R13.reuse, -12583039 ;  /* 0xcb40007f0d097421 */ /* 0x040fe20000000000 */
[----:B------:R-:W-:Y:S01]  /*2c10*/  SHF.L.U32 R10, R13, 0x17, RZ ;  /* 0x000000170d0a7819 */ /* 0x000fe200000006ff */
[----:B------:R-:W-:-:S02]  /*2c20*/  FFMA.SAT R13, R52, R11, 0.5 ;  /* 0x3f000000340d7423 */ /* 0x000fc4000000200b */
[----:B------:R-:W-:Y:S01]  /*2c30*/  FFMA R9, R42, 1.4426950216293334961, -R9 ;  /* 0x3fb8aa3b2a097823 */ /* 0x000fe20000000809 */
[----:B0-----:R-:W-:Y:S01]  /*2c40*/  FFMA.SAT R7, R46, R11, 0.5 ;  /* 0x3f0000002e077423 */ /* 0x001fe2000000200b */
[-C--:B------:R-:W-:Y:S02]  /*2c50*/  FFMA.RM R13, R13, R12.reuse, 12582913 ;  /* 0x4b4000010d0d7423 */ /* 0x080fe4000000400c */
[----:B------:R-:W-:Y:S01]  /*2c60*/  FFMA R9, R42, 1.925963033500011079e-08, R9 ;  /* 0x32a570602a097823 */ /* 0x000fe20000000009 */
[----:B------:R-:W-:Y:S01]  /*2c70*/  FFMA.RM R7, R7, R12, 12582913 ;  /* 0x4b40000107077423 */ /* 0x000fe2000000400c */
[----:B-1----:R-:W-:Y:S01]  /*2c80*/  FMUL R16, R5, R16 ;  /* 0x0000001005107220 */ /* 0x002fe20000400000 */
[----:B------:R-:W-:-:S03]  /*2c90*/  FADD R5, R3, -12583039 ;  /* 0xcb40007f03057421 */ /* 0x000fc60000000000 */
[----:B------:R-:W0:Y:S01]  /*2ca0*/  MUFU.EX2 R9, R9 ;  /* 0x0000000900097308 */ /* 0x000e220000000800 */
[----:B------:R-:W-:Y:S01]  /*2cb0*/  SHF.L.U32 R3, R3, 0x17, RZ ;  /* 0x0000001703037819 */ /* 0x000fe200000006ff */
[----:B------:R-:W-:-:S04]  /*2cc0*/  FFMA R5, R44, 1.4426950216293334961, -R5 ;  /* 0x3fb8aa3b2c057823 */ /* 0x000fc80000000805 */
[----:B------:R-:W-:-:S04]  /*2cd0*/  FFMA R5, R44, 1.925963033500011079e-08, R5 ;  /* 0x32a570602c057823 */ /* 0x000fc80000000005 */
[----:B------:R1:W2:Y:S01]  /*2ce0*/  MUFU.EX2 R2, R5 ;  /* 0x0000000500027308 */ /* 0x0002a20000000800 */
[----:B0-----:R-:W-:Y:S01]  /*2cf0*/  FMUL R10, R10, R9 ;  /* 0x000000090a0a7220 */ /* 0x001fe20000400000 */
[C---:B------:R-:W-:Y:S01]  /*2d00*/  FADD R9, R7.reuse, -12583039 ;  /* 0xcb40007f07097421 */ /* 0x040fe20000000000 */
[----:B------:R-:W-:Y:S01]  /*2d10*/  SHF.L.U32 R7, R7, 0x17, RZ ;  /* 0x0000001707077819 */ /* 0x000fe200000006ff */
[-C--:B-1----:R-:W-:Y:S02]  /*2d20*/  FFMA.SAT R5, R50, R11.reuse, 0.5 ;  /* 0x3f00000032057423 */ /* 0x082fe4000000200b */
[C---:B------:R-:W-:Y:S02]  /*2d30*/  FFMA R9, R46.reuse, 1.4426950216293334961, -R9 ;  /* 0x3fb8aa3b2e097823 */ /* 0x040fe40000000809 */
[----:B------:R-:W-:Y:S02]  /*2d40*/  FFMA.RM R5, R5, R12, 12582913 ;  /* 0x4b40000105057423 */ /* 0x000fe4000000400c */
[----:B------:R-:W-:Y:S01]  /*2d50*/  FFMA R46, R46, 1.925963033500011079e-08, R9 ;  /* 0x32a570602e2e7823 */ /* 0x000fe20000000009 */
[----:B------:R-:W-:-:S04]  /*2d60*/  FFMA.SAT R9, R48, R11, 0.5 ;  /* 0x3f00000030097423 */ /* 0x000fc8000000200b */
[----:B------:R-:W-:Y:S01]  /*2d70*/  FFMA.RM R4, R9, R12, 12582913 ;  /* 0x4b40000109047423 */ /* 0x000fe2000000400c */
[----:B------:R-:W0:Y:S01]  /*2d80*/  MUFU.EX2 R46, R46 ;  /* 0x0000002e002e7308 */ /* 0x000e220000000800 */
[----:B--2---:R-:W-:Y:S02]  /*2d90*/  FMUL R9, R3, R2 ;  /* 0x0000000203097220 */ /* 0x004fe40000400000 */
[C---:B------:R-:W-:Y:S01]  /*2da0*/  FADD R3, R4.reuse, -12583039 ;  /* 0xcb40007f04037421 */ /* 0x040fe20000000000 */
[----:B------:R-:W-:-:S03]  /*2db0*/  SHF.L.U32 R4, R4, 0x17, RZ ;  /* 0x0000001704047819 */ /* 0x000fc600000006ff */
[----:B------:R-:W-:-:S04]  /*2dc0*/  FFMA R3, R48, 1.4426950216293334961, -R3 ;  /* 0x3fb8aa3b30037823 */ /* 0x000fc80000000803 */
[----:B------:R-:W-:Y:S01]  /*2dd0*/  FFMA R3, R48, 1.925963033500011079e-08, R3 ;  /* 0x32a5706030037823 */ /* 0x000fe20000000003 */
[----:B0-----:R-:W-:Y:S01]  /*2de0*/  FMUL R8, R7, R46 ;  /* 0x0000002e07087220 */ /* 0x001fe20000400000 */
[----:B------:R-:W-:-:S04]  /*2df0*/  FADD R7, R5, -12583039 ;  /* 0xcb40007f05077421 */ /* 0x000fc80000000000 */
[----:B------:R-:W0:Y:S01]  /*2e00*/  MUFU.EX2 R3, R3 ;  /* 0x0000000300037308 */ /* 0x000e220000000800 */
[----:B------:R-:W-:Y:S02]  /*2e10*/  IMAD.SHL.U32 R5, R5, 0x800000, RZ ;  /* 0x0080000005057824 */ /* 0x000fe400078e00ff */
[----:B------:R-:W-:-:S04]  /*2e20*/  FFMA R7, R50, 1.4426950216293334961, -R7 ;  /* 0x3fb8aa3b32077823 */ /* 0x000fc80000000807 */
[----:B------:R-:W-:-:S06]  /*2e30*/  FFMA R50, R50, 1.925963033500011079e-08, R7 ;  /* 0x32a5706032327823 */ /* 0x000fcc0000000007 */
[----:B------:R-:W1:Y:S01]  /*2e40*/  MUFU.EX2 R50, R50 ;  /* 0x0000003200327308 */ /* 0x000e620000000800 */
[----:B0-----:R-:W-:Y:S01]  /*2e50*/  FMUL R7, R4, R3 ;  /* 0x0000000304077220 */ /* 0x001fe20000400000 */
[----:B------:R-:W-:Y:S01]  /*2e60*/  FADD R3, R13, -12583039 ;  /* 0xcb40007f0d037421 */ /* 0x000fe20000000000 */
[----:B------:R-:W-:-:S03]  /*2e70*/  SHF.L.U32 R4, R15, 0x17, RZ ;  /* 0x000000170f047819 */ /* 0x000fc600000006ff */
[----:B------:R-:W-:-:S04]  /*2e80*/  FFMA R3, R52, 1.4426950216293334961, -R3 ;  /* 0x3fb8aa3b34037823 */ /* 0x000fc80000000803 */
[----:B------:R-:W-:Y:S01]  /*2e90*/  FFMA R3, R52, 1.925963033500011079e-08, R3 ;  /* 0x32a5706034037823 */ /* 0x000fe20000000003 */
[----:B-1----:R-:W-:Y:S01]  /*2ea0*/  FMUL R6, R5, R50 ;  /* 0x0000003205067220 */ /* 0x002fe20000400000 */
[----:B------:R-:W-:Y:S02]  /*2eb0*/  FADD R5, R15, -12583039 ;  /* 0xcb40007f0f057421 */ /* 0x000fe40000000000 */
[----:B------:R0:W1:Y:S02]  /*2ec0*/  MUFU.EX2 R2, R3 ;  /* 0x0000000300027308 */ /* 0x0000640000000800 */
[----:B------:R-:W-:-:S04]  /*2ed0*/  FFMA R5, R54, 1.4426950216293334961, -R5 ;  /* 0x3fb8aa3b36057823 */ /* 0x000fc80000000805 */
[----:B------:R-:W-:Y:S01]  /*2ee0*/  FFMA R54, R54, 1.925963033500011079e-08, R5 ;  /* 0x32a5706036367823 */ /* 0x000fe20000000005 */
[----:B------:R-:W-:Y:S01]  /*2ef0*/  SHF.L.U32 R5, R13, 0x17, RZ ;  /* 0x000000170d057819 */ /* 0x000fe200000006ff */
[----:B------:R-:W-:Y:S01]  /*2f00*/  FADD R13, R33, -12583039 ;  /* 0xcb40007f210d7421 */ /* 0x000fe20000000000 */
[----:B0-----:R-:W-:Y:S01]  /*2f10*/  FFMA.SAT R3, R38, R11, 0.5 ;  /* 0x3f00000026037423 */ /* 0x001fe2000000200b */
[----:B------:R-:W0:Y:S02]  /*2f20*/  MUFU.EX2 R17, R54 ;  /* 0x0000003600117308 */ /* 0x000e240000000800 */
[----:B------:R-:W-:-:S04]  /*2f30*/  FFMA R13, R56, 1.4426950216293334961, -R13 ;  /* 0x3fb8aa3b380d7823 */ /* 0x000fc8000000080d */
[----:B------:R-:W-:Y:S01]  /*2f40*/  FFMA R56, R56, 1.925963033500011079e-08, R13 ;  /* 0x32a5706038387823 */ /* 0x000fe2000000000d */
[----:B------:R-:W-:Y:S01]  /*2f50*/  FFMA.SAT R13, R40, R11, 0.5 ;  /* 0x3f000000280d7423 */ /* 0x000fe2000000200b */
[----:B-1----:R-:W-:Y:S01]  /*2f60*/  FMUL R5, R5, R2 ;  /* 0x0000000205057220 */ /* 0x002fe20000400000 */
[-C--:B------:R-:W-:Y:S02]  /*2f70*/  FFMA.RM R2, R3, R12.reuse, 12582913 ;  /* 0x4b40000103027423 */ /* 0x080fe4000000400c */
[----:B------:R-:W-:Y:S01]  /*2f80*/  FFMA.RM R13, R13, R12, 12582913 ;  /* 0x4b4000010d0d7423 */ /* 0x000fe2000000400c */
[----:B------:R-:W1:Y:S01]  /*2f90*/  MUFU.EX2 R56, R56 ;  /* 0x0000003800387308 */ /* 0x000e620000000800 */
[C---:B------:R-:W-:Y:S01]  /*2fa0*/  FADD R3, R2.reuse, -12583039 ;  /* 0xcb40007f02037421 */ /* 0x040fe20000000000 */
[----:B------:R-:W-:Y:S01]  /*2fb0*/  SHF.L.U32 R2, R2, 0x17, RZ ;  /* 0x0000001702027819 */ /* 0x000fe200000006ff */
[----:B------:R-:W-:Y:S01]  /*2fc0*/  FADD R15, R13, -12583039 ;  /* 0xcb40007f0d0f7421 */ /* 0x000fe20000000000 */
[----:B0-----:R-:W-:Y:S01]  /*2fd0*/  FMUL R4, R4, R17 ;  /* 0x0000001104047220 */ /* 0x001fe20000400000 */
[----:B------:R-:W-:-:S02]  /*2fe0*/  FFMA.SAT R17, R36, R11, 0.5 ;  /* 0x3f00000024117423 */ /* 0x000fc4000000200b */
[----:B------:R-:W-:Y:S01]  /*2ff0*/  FFMA R15, R40, 1.4426950216293334961, -R15 ;  /* 0x3fb8aa3b280f7823 */ /* 0x000fe2000000080f */
[----:B------:R-:W-:-:S03]  /*3000*/  FFMA R3, R38, 1.4426950216293334961, -R3 ;  /* 0x3fb8aa3b26037823 */ /* 0x000fc60000000803 */
[----:B------:R-:W-:Y:S01]  /*3010*/  FFMA R40, R40, 1.925963033500011079e-08, R15 ;  /* 0x32a5706028287823 */ /* 0x000fe2000000000f */
[----:B------:R-:W-:Y:S01]  /*3020*/  FFMA.SAT R15, R0, R11, 0.5 ;  /* 0x3f000000000f7423 */ /* 0x000fe2000000200b */
[----:B------:R-:W-:Y:S01]  /*3030*/  FFMA R38, R38, 1.925963033500011079e-08, R3 ;  /* 0x32a5706026267823 */ /* 0x000fe20000000003 */
[----:B------:R-:W-:Y:S02]  /*3040*/  SHF.L.U32 R3, R33, 0x17, RZ ;  /* 0x0000001721037819 */ /* 0x000fe400000006ff */
[-C--:B------:R-:W-:Y:S01]  /*3050*/  FFMA.RM R11, R15, R12.reuse, 12582913 ;  /* 0x4b4000010f0b7423 */ /* 0x080fe2000000400c */
[----:B------:R-:W-:Y:S01]  /*3060*/  FFMA.RM R12, R17, R12, 12582913 ;  /* 0x4b400001110c7423 */ /* 0x000fe2000000400c */
[----:B------:R-:W-:Y:S01]  /*3070*/  MUFU.EX2 R33, R40 ;  /* 0x0000002800217308 */ /* 0x000fe20000000800 */
[----:B-1----:R-:W-:Y:S01]  /*3080*/  FMUL R3, R3, R56 ;  /* 0x0000003803037220 */ /* 0x002fe20000400000 */
[C---:B------:R-:W-:Y:S01]  /*3090*/  FADD R15, R11.reuse, -12583039 ;  /* 0xcb40007f0b0f7421 */ /* 0x040fe20000000000 */
[----:B------:R-:W-:-:S03]  /*30a0*/  SHF.L.U32 R18, R11, 0x17, RZ ;  /* 0x000000170b127819 */ /* 0x000fc600000006ff */
[C---:B------:R-:W-:Y:S02]  /*30b0*/  FFMA R15, R0.reuse, 1.4426950216293334961, -R15 ;  /* 0x3fb8aa3b000f7823 */ /* 0x040fe4000000080f */
[----:B------:R-:W0:Y:S02]  /*30c0*/  MUFU.EX2 R17, R38 ;  /* 0x0000002600117308 */ /* 0x000e240000000800 */
[----:B------:R-:W-:Y:S01]  /*30d0*/  FFMA R32, R0, 1.925963033500011079e-08, R15 ;  /* 0x32a5706000207823 */ /* 0x000fe2000000000f */
[C---:B------:R-:W-:Y:S01]  /*30e0*/  FADD R15, R12.reuse, -12583039 ;  /* 0xcb40007f0c0f7421 */ /* 0x040fe20000000000 */
[----:B------:R-:W-:Y:S01]  /*30f0*/  FADD R0, RZ, R29 ;  /* 0x0000001dff007221 */ /* 0x000fe20000000000 */
[----:B------:R-:W-:Y:S02]  /*3100*/  SHF.L.U32 R12, R12, 0x17, RZ ;  /* 0x000000170c0c7819 */ /* 0x000fe400000006ff */
[----:B------:R-:W-:-:S04]  /*3110*/  FFMA R15, R36, 1.4426950216293334961, -R15 ;  /* 0x3fb8aa3b240f7823 */ /* 0x000fc8000000080f */
[----:B------:R-:W-:Y:S01]  /*3120*/  FFMA R36, R36, 1.925963033500011079e-08, R15 ;  /* 0x32a5706024247823 */ /* 0x000fe2000000000f */
[----:B------:R-:W-:-:S04]  /*3130*/  FADD R15, R0, R23 ;  /* 0x00000017000f7221 */ /* 0x000fc80000000000 */
        /* <DEDUP_REMOVED lines=38> */
.L_x_26505:
        /* <DEDUP_REMOVED lines=12> */
[----:B0-----:R-:W-:Y:S05]  /*3460*/  CALL.REL.NOINC `($__internal_421_$__cuda_sm3x_div_rn_noftz_f32_slowpath) ;  /* 0x0000003000747944 */ /* 0x001fea0003c00000 */
[----:B------:R-:W-:-:S07]  /*3470*/  MOV R14, R42 ;  /* 0x0000002a000e7202 */ /* 0x000fce0000000f00 */
.L_x_26446:
[----:B------:R-:W-:Y:S05]  /*3480*/  BSYNC.RECONVERGENT B2 ;  /* 0x0000000000027941 */ /* 0x000fea0003800200 */
.L_x_26445:
        /* <DEDUP_REMOVED lines=12> */
[----:B0-----:R-:W-:Y:S05]  /*3550*/  CALL.REL.NOINC `($__internal_421_$__cuda_sm3x_div_rn_noftz_f32_slowpath) ;  /* 0x0000003000387944 */ /* 0x001fea0003c00000 */
[----:B------:R-:W-:-:S07]  /*3560*/  MOV R15, R42 ;  /* 0x0000002a000f7202 */ /* 0x000fce0000000f00 */
.L_x_26448:
[----:B------:R-:W-:Y:S05]  /*3570*/  BSYNC.RECONVERGENT B2 ;  /* 0x0000000000027941 */ /* 0x000fea0003800200 */
.L_x_26447:
        /* <DEDUP_REMOVED lines=12> */
[----:B0-----:R-:W-:Y:S05]  /*3640*/  CALL.REL.NOINC `($__internal_421_$__cuda_sm3x_div_rn_noftz_f32_slowpath) ;  /* 0x0000002c00fc7944 */ /* 0x001fea0003c00000 */
[----:B------:R-:W-:-:S07]  /*3650*/  MOV R32, R42 ;  /* 0x0000002a00207202 */ /* 0x000fce0000000f00 */
.L_x_26450:
[----:B------:R-:W-:Y:S05]  /*3660*/  BSYNC.RECONVERGENT B2 ;  /* 0x0000000000027941 */ /* 0x000fea0003800200 */
.L_x_26449:
        /* <DEDUP_REMOVED lines=14> */
.L_x_26452:
[----:B------:R-:W-:Y:S05]  /*3750*/  BSYNC.RECONVERGENT B2 ;  /* 0x0000000000027941 */ /* 0x000fea0003800200 */
.L_x_26451:
        /* <DEDUP_REMOVED lines=14> */
.L_x_26454:
[----:B------:R-:W-:Y:S05]  /*3840*/  BSYNC.RECONVERGENT B2 ;  /* 0x0000000000027941 */ /* 0x000fea0003800200 */
.L_x_26453:
        /* <DEDUP_REMOVED lines=14> */
.L_x_26456:
[----:B------:R-:W-:Y:S05]  /*3930*/  BSYNC.RECONVERGENT B2 ;  /* 0x0000000000027941 */ /* 0x000fea0003800200 */
.L_x_26455:
        /* <DEDUP_REMOVED lines=14> */
.L_x_26458:
[----:B------:R-:W-:Y:S05]  /*3a20*/  BSYNC.RECONVERGENT B2 ;  /* 0x0000000000027941 */ /* 0x000fea0003800200 */
.L_x_26457:
        /* <DEDUP_REMOVED lines=14> */
.L_x_26460:
[----:B------:R-:W-:Y:S05]  /*3b10*/  BSYNC.RECONVERGENT B2 ;  /* 0x0000000000027941 */ /* 0x000fea0003800200 */
.L_x_26459:
        /* <DEDUP_REMOVED lines=14> */
.L_x_26462:
[----:B------:R-:W-:Y:S05]  /*3c00*/  BSYNC.RECONVERGENT B2 ;  /* 0x0000000000027941 */ /* 0x000fea0003800200 */
.L_x_26461:
        /* <DEDUP_REMOVED lines=14> */
.L_x_26464:
[----:B------:R-:W-:Y:S05]  /*3cf0*/  BSYNC.RECONVERGENT B2 ;  /* 0x0000000000027941 */ /* 0x000fea0003800200 */
.L_x_26463:
        /* <DEDUP_REMOVED lines=14> */
.L_x_26466:
[----:B------:R-:W-:Y:S05]  /*3de0*/  BSYNC.RECONVERGENT B2 ;  /* 0x0000000000027941 */ /* 0x000fea0003800200 */
.L_x_26465:
        /* <DEDUP_REMOVED lines=14> */
.L_x_26468:
[----:B------:R-:W-:Y:S05]  /*3ed0*/  BSYNC.RECONVERGENT B2 ;  /* 0x0000000000027941 */ /* 0x000fea0003800200 */
.L_x_26467:
        /* <DEDUP_REMOVED lines=12> */
[----:B------:R-:W-:Y:S05]  /*3fa0*/  CALL.REL.NOINC `($__internal_421_$__cuda_sm3x_div_rn_noftz_f32_slowpath) ;  /* 0x0000002400a47944 */ /* 0x000fea0003c00000 */
[----:B------:R-:W-:-:S07]  /*3fb0*/  MOV R38, R42 ;  /* 0x0000002a00267202 */ /* 0x000fce0000000f00 */
.L_x_26470:
[----:B------:R-:W-:Y:S05]  /*3fc0*/  BSYNC.RECONVERGENT B2 ;  /* 0x0000000000027941 */ /* 0x000fea0003800200 */
.L_x_26469:
        /* <DEDUP_REMOVED lines=12> */
[----:B------:R-:W-:Y:S05]  /*4090*/  CALL.REL.NOINC `($__internal_421_$__cuda_sm3x_div_rn_noftz_f32_slowpath) ;  /* 0x0000002400687944 */ /* 0x000fea0003c00000 */
[----:B------:R-:W-:-:S07]  /*40a0*/  MOV R39, R42 ;  /* 0x0000002a00277202 */ /* 0x000fce0000000f00 */
.L_x_26472:
[----:B------:R-:W-:Y:S05]  /*40b0*/  BSYNC.RECONVERGENT B2 ;  /* 0x0000000000027941 */ /* 0x000fea0003800200 */
.L_x_26471:
        /* <DEDUP_REMOVED lines=12> */
[----:B------:R-:W-:Y:S05]  /*4180*/  CALL.REL.NOINC `($__internal_421_$__cuda_sm3x_div_rn_noftz_f32_slowpath) ;  /* 0x00000024002c7944 */ /* 0x000fea0003c00000 */
[----:B------:R-:W-:-:S07]  /*4190*/  MOV R40, R42 ;  /* 0x0000002a00287202 */ /* 0x000fce0000000f00 */
.L_x_26474:
[----:B------:R-:W-:Y:S05]  /*41a0*/  BSYNC.RECONVERGENT B2 ;  /* 0x0000000000027941 */ /* 0x000fea0003800200 */
.L_x_26473:
        /* <DEDUP_REMOVED lines=14> */
.L_x_26476:
[----:B------:R-:W-:Y:S05]  /*4290*/  BSYNC.RECONVERGENT B2 ;  /* 0x0000000000027941 */ /* 0x000fea0003800200 */
.L_x_26475:
        /* <DEDUP_REMOVED lines=14> */
.L_x_26478:
[----:B------:R-:W-:Y:S05]  /*4380*/  BSYNC.RECONVERGENT B2 ;  /* 0x0000000000027941 */ /* 0x000fea0003800200 */
.L_x_26477:
        /* <DEDUP_REMOVED lines=14> */
.L_x_26480:
[----:B------:R-:W-:Y:S05]  /*4470*/  BSYNC.RECONVERGENT B2 ;  /* 0x0000000000027941 */ /* 0x000fea0003800200 */
.L_x_26479:
        /* <DEDUP_REMOVED lines=14> */
.L_x_26482:
[----:B------:R-:W-:Y:S05]  /*4560*/  BSYNC.RECONVERGENT B2 ;  /* 0x0000000000027941 */ /* 0x000fea0003800200 */
.L_x_26481:
        /* <DEDUP_REMOVED lines=14> */
.L_x_26484:
[----:B------:R-:W-:Y:S05]  /*4650*/  BSYNC.RECONVERGENT B2 ;  /* 0x0000000000027941 */ /* 0x000fea0003800200 */
.L_x_26483:
        /* <DEDUP_REMOVED lines=14> */
.L_x_26486:
[----:B------:R-:W-:Y:S05]  /*4740*/  BSYNC.RECONVERGENT B2 ;  /* 0x0000000000027941 */ /* 0x000fea0003800200 */
.L_x_26485:
        /* <DEDUP_REMOVED lines=14> */
.L_x_26488:
[----:B------:R-:W-:Y:S05]  /*4830*/  BSYNC.RECONVERGENT B2 ;  /* 0x0000000000027941 */ /* 0x000fea0003800200 */
.L_x_26487:
        /* <DEDUP_REMOVED lines=14> */
.L_x_26490:
[----:B------:R-:W-:Y:S05]  /*4920*/  BSYNC.RECONVERGENT B2 ;  /* 0x0000000000027941 */ /* 0x000fea0003800200 */
.L_x_26489:
        /* <DEDUP_REMOVED lines=14> */
.L_x_26492:
[----:B------:R-:W-:Y:S05]  /*4a10*/  BSYNC.RECONVERGENT B2 ;  /* 0x0000000000027941 */ /* 0x000fea0003800200 */
.L_x_26491:
        /* <DEDUP_REMOVED lines=15> */
[----:B------:R-:W-:-:S02]  /*4b10*/  IADD3.X R13, PT, PT, RZ, R11, RZ, P0, !PT ;  /* 0x0000000bff0d7210 */ /* 0x000fc400007fe4ff */
[----:B------:R-:W-:Y:S02]  /*4b20*/  R2UR UR12, R30 ;  /* 0x000000001e0c72ca */ /* 0x000fe400000e0000 */
[C---:B------:R-:W-:Y:S01]  /*4b30*/  SHF.L.U64.HI R0, R12.reuse, 0x2, R13 ;  /* 0x000000020c007819 */ /* 0x040fe2000001020d */
[----:B------:R-:W-:Y:S01]  /*4b40*/  IMAD.SHL.U32 R12, R12, 0x4, RZ ;  /* 0x000000040c0c7824 */ /* 0x000fe200078e00ff */
[----:B------:R-:W-:-:S04]  /*4b50*/  R2UR UR13, R31 ;  /* 0x000000001f0d72ca */ /* 0x000fc800000e0000 */
[----:B------:R-:W-:-:S04]  /*4b60*/  LOP3.LUT R12, R12, 0xfffffff8, RZ, 0xc0, !PT ;  /* 0xfffffff80c0c7812 */ /* 0x000fc800078ec0ff */
[----:B------:R-:W-:-:S04]  /*4b70*/  IADD3 R12, P0, PT, R12, UR42, RZ ;  /* 0x0000002a0c0c7c10 */ /* 0x000fc8000ff1e0ff */
[----:B------:R-:W-:Y:S02]  /*4b80*/  IADD3.X R13, PT, PT, R0, UR43, RZ, P0, !PT ;  /* 0x0000002b000d7c10 */ /* 0x000fe400087fe4ff */
[----:B------:R-:W-:-:S03]  /*4b90*/  IADD3 R0, P0, PT, R10, 0x40, RZ ;  /* 0x000000400a007810 */ /* 0x000fc60007f1e0ff */
[----:B------:R0:W-:Y:S01]  /*4ba0*/  STG.E.64 desc[UR4][R12.64], R14 ;  /* 0x0000000e0c007986 */ /* 0x0001e2000c101b04 */
[----:B------:R-:W-:-:S04]  /*4bb0*/  IADD3.X R17, PT, PT, RZ, R11, RZ, P0, !PT ;  /* 0x0000000bff117210 */ /* 0x000fc800007fe4ff */
        /* <DEDUP_REMOVED lines=9> */
[----:B0-----:R-:W-:-:S04]  /*4c50*/  IADD3.X R13, PT, PT, RZ, R11, RZ, P0, !PT ;  /* 0x0000000bff0d7210 */ /* 0x001fc800007fe4ff */
[----:B------:R-:W-:-:S04]  /*4c60*/  LEA.HI R0, P0, R13, R0, RZ, 0x1 ;  /* 0x000000000d007211 */ /* 0x000fc800078108ff */
[----:B------:R-:W-:Y:S01]  /*4c70*/  SHF.L.U32 R12, R0, 0x2, RZ ;  /* 0x00000002000c7819 */ /* 0x000fe200000006ff */
[----:B------:R-:W-:-:S03]  /*4c80*/  IMAD.X R13, RZ, RZ, R13, P0 ;  /* 0x000000ffff0d7224 */ /* 0x000fc600000e060d */
[----:B------:R-:W-:Y:S02]  /*4c90*/  LOP3.LUT R12, R12, 0xfffffff8, RZ, 0xc0, !PT ;  /* 0xfffffff80c0c7812 */ /* 0x000fe400078ec0ff */
[----:B------:R-:W-:Y:S02]  /*4ca0*/  SHF.L.U64.HI R0, R0, 0x2, R13 ;  /* 0x0000000200007819 */ /* 0x000fe4000001020d */
[----:B------:R-:W-:-:S04]  /*4cb0*/  IADD3 R12, P0, PT, R12, UR42, RZ ;  /* 0x0000002a0c0c7c10 */ /* 0x000fc8000ff1e0ff */
[----:B------:R-:W-:Y:S02]  /*4cc0*/  IADD3.X R13, PT, PT, R0, UR43, RZ, P0, !PT ;  /* 0x0000002b000d7c10 */ /* 0x000fe400087fe4ff */
[C---:B-1----:R-:W-:Y:S02]  /*4cd0*/  IADD3 R17, P0, PT, R10.reuse, 0xc0, RZ ;  /* 0x000000c00a117810 */ /* 0x042fe40007f1e0ff */
[----:B------:R-:W-:Y:S01]  /*4ce0*/  IADD3 R0, P1, PT, R10, 0x100, RZ ;  /* 0x000001000a007810 */ /* 0x000fe20007f3e0ff */
[----:B------:R0:W-:Y:S01]  /*4cf0*/  STG.E.64 desc[UR4][R12.64], R24 ;  /* 0x000000180c007986 */ /* 0x0001e2000c101b04 */
[-C--:B------:R-:W-:Y:S02]  /*4d00*/  IADD3.X R14, PT, PT, RZ, R11.reuse, RZ, P0, !PT ;  /* 0x0000000bff0e7210 */ /* 0x080fe400007fe4ff */
[----:B------:R-:W-:Y:S02]  /*4d10*/  IADD3.X R15, PT, PT, RZ, R11, RZ, P1, !PT ;  /* 0x0000000bff0f7210 */ /* 0x000fe40000ffe4ff */
[----:B------:R-:W-:-:S04]  /*4d20*/  LEA.HI R17, P0, R14, R17, RZ, 0x1 ;  /* 0x000000110e117211 */ /* 0x000fc800078108ff */
[----:B------:R-:W-:Y:S02]  /*4d30*/  IADD3.X R14, PT, PT, RZ, R14, RZ, P0, !PT ;  /* 0x0000000eff0e7210 */ /* 0x000fe400007fe4ff */
[----:B------:R-:W-:Y:S02]  /*4d40*/  LEA.HI R0, P0, R15, R0, RZ, 0x1 ;  /* 0x000000000f007211 */ /* 0x000fe400078108ff */
[C---:B------:R-:W-:Y:S02]  /*4d50*/  SHF.L.U32 R16, R17.reuse, 0x2, RZ ;  /* 0x0000000211107819 */ /* 0x040fe400000006ff */
[----:B------:R-:W-:Y:S01]  /*4d60*/  SHF.L.U64.HI R17, R17, 0x2, R14 ;  /* 0x0000000211117819 */ /* 0x000fe2000001020e */
[----:B0-----:R-:W-:Y:S01]  /*4d70*/  IMAD.X R13, RZ, RZ, R15, P0 ;  /* 0x000000ffff0d7224 */ /* 0x001fe200000e060f */
[----:B------:R-:W-:Y:S02]  /*4d80*/  SHF.L.U32 R14, R0, 0x2, RZ ;  /* 0x00000002000e7819 */ /* 0x000fe400000006ff */
[----:B------:R-:W-:-:S02]  /*4d90*/  LOP3.LUT R16, R16, 0xfffffff8, RZ, 0xc0, !PT ;  /* 0xfffffff810107812 */ /* 0x000fc400078ec0ff */
[----:B------:R-:W-:Y:S02]  /*4da0*/  LOP3.LUT R14, R14, 0xfffffff8, RZ, 0xc0, !PT ;  /* 0xfffffff80e0e7812 */ /* 0x000fe400078ec0ff */
[----:B------:R-:W-:Y:S02]  /*4db0*/  IADD3 R12, P0, PT, R16, UR42, RZ ;  /* 0x0000002a100c7c10 */ /* 0x000fe4000ff1e0ff */
[----:B------:R-:W-:Y:S02]  /*4dc0*/  SHF.L.U64.HI R0, R0, 0x2, R13 ;  /* 0x0000000200007819 */ /* 0x000fe4000001020d */
[----:B------:R-:W-:Y:S02]  /*4dd0*/  IADD3 R14, P1, PT, R14, UR42, RZ ;  /* 0x0000002a0e0e7c10 */ /* 0x000fe4000ff3e0ff */
[----:B------:R-:W-:Y:S02]  /*4de0*/  IADD3.X R13, PT, PT, R17, UR43, RZ, P0, !PT ;  /* 0x0000002b110d7c10 */ /* 0x000fe400087fe4ff */
[----:B------:R-:W-:-:S02]  /*4df0*/  IADD3.X R15, PT, PT, R0, UR43, RZ, P1, !PT ;  /* 0x0000002b000f7c10 */ /* 0x000fc40008ffe4ff */
[C---:B------:R-:W-:Y:S01]  /*4e00*/  IADD3 R16, P2, PT, R10.reuse, 0x1c0, RZ ;  /* 0x000001c00a107810 */ /* 0x040fe20007f5e0ff */
[----:B------:R0:W-:Y:S01]  /*4e10*/  STG.E.64 desc[UR4][R12.64], R26 ;  /* 0x0000001a0c007986 */ /* 0x0001e2000c101b04 */
[C---:B------:R-:W-:Y:S02]  /*4e20*/  IADD3 R18, P0, PT, R10.reuse, 0x140, RZ ;  /* 0x000001400a127810 */ /* 0x040fe40007f1e0ff */
[----:B------:R-:W-:Y:S01]  /*4e30*/  IADD3 R0, P1, PT, R10, 0x180, RZ ;  /* 0x000001800a007810 */ /* 0x000fe20007f3e0ff */
[----:B------:R1:W-:Y:S01]  /*4e40*/  STG.E.64 desc[UR6][R14.64], R22 ;  /* 0x000000160e007986 */ /* 0x0003e2000c101b06 */
[-C--:B------:R-:W-:Y:S02]  /*4e50*/  IADD3.X R17, PT, PT, RZ, R11.reuse, RZ, P2, !PT ;  /* 0x0000000bff117210 */ /* 0x080fe400017fe4ff */
[-C--:B------:R-:W-:Y:S02]  /*4e60*/  IADD3.X R25, PT, PT, RZ, R11.reuse, RZ, P0, !PT ;  /* 0x0000000bff197210 */ /* 0x080fe400007fe4ff */
[----:B------:R-:W-:-:S02]  /*4e70*/  IADD3.X R19, PT, PT, RZ, R11, RZ, P1, !PT ;  /* 0x0000000bff137210 */ /* 0x000fc40000ffe4ff */
[----:B------:R-:W-:Y:S02]  /*4e80*/  LEA.HI R16, P2, R17, R16, RZ, 0x1 ;  /* 0x0000001011107211 */ /* 0x000fe400078508ff */
[----:B------:R-:W-:Y:S02]  /*4e90*/  LEA.HI R18, P0, R25, R18, RZ, 0x1 ;  /* 0x0000001219127211 */ /* 0x000fe400078108ff */
[----:B------:R-:W-:Y:S01]  /*4ea0*/  LEA.HI R0, P1, R19, R0, RZ, 0x1 ;  /* 0x0000000013007211 */ /* 0x000fe200078308ff */
[----:B0-----:R-:W-:Y:S01]  /*4eb0*/  IMAD.X R13, RZ, RZ, R17, P2 ;  /* 0x000000ffff0d7224 */ /* 0x001fe200010e0611 */
[----:B------:R-:W-:Y:S02]  /*4ec0*/  SHF.L.U32 R12, R18, 0x2, RZ ;  /* 0x00000002120c7819 */ /* 0x000fe400000006ff */
[----:B-1----:R-:W-:Y:S02]  /*4ed0*/  IADD3.X R15, PT, PT, RZ, R19, RZ, P1, !PT ;  /* 0x00000013ff0f7210 */ /* 0x002fe40000ffe4ff */
[----:B------:R-:W-:-:S02]  /*4ee0*/  IADD3.X R25, PT, PT, RZ, R25, RZ, P0, !PT ;  /* 0x00000019ff197210 */ /* 0x000fc400007fe4ff */
[C---:B------:R-:W-:Y:S02]  /*4ef0*/  SHF.L.U64.HI R15, R0.reuse, 0x2, R15 ;  /* 0x00000002000f7819 */ /* 0x040fe4000001020f */
[----:B------:R-:W-:Y:S02]  /*4f00*/  SHF.L.U32 R14, R0, 0x2, RZ ;  /* 0x00000002000e7819 */ /* 0x000fe400000006ff */
[----:B------:R-:W-:Y:S02]  /*4f10*/  LOP3.LUT R12, R12, 0xfffffff8, RZ, 0xc0, !PT ;  /* 0xfffffff80c0c7812 */ /* 0x000fe400078ec0ff */
[C---:B------:R-:W-:Y:S02]  /*4f20*/  SHF.L.U64.HI R0, R16.reuse, 0x2, R13 ;  /* 0x0000000210007819 */ /* 0x040fe4000001020d */
[----:B------:R-:W-:Y:S02]  /*4f30*/  SHF.L.U32 R16, R16, 0x2, RZ ;  /* 0x0000000210107819 */ /* 0x000fe400000006ff */
[----:B------:R-:W-:-:S02]  /*4f40*/  SHF.L.U64.HI R17, R18, 0x2, R25 ;  /* 0x0000000212117819 */ /* 0x000fc40000010219 */
[----:B------:R-:W-:Y:S02]  /*4f50*/  IADD3 R12, P0, PT, R12, UR42, RZ ;  /* 0x0000002a0c0c7c10 */ /* 0x000fe4000ff1e0ff */
[----:B------:R-:W-:Y:S02]  /*4f60*/  LOP3.LUT R16, R16, 0xfffffff8, RZ, 0xc0, !PT ;  /* 0xfffffff810107812 */ /* 0x000fe400078ec0ff */
[----:B------:R-:W-:Y:S02]  /*4f70*/  LOP3.LUT R14, R14, 0xfffffff8, RZ, 0xc0, !PT ;  /* 0xfffffff80e0e7812 */ /* 0x000fe400078ec0ff */
[----:B------:R-:W-:Y:S02]  /*4f80*/  IADD3.X R13, PT, PT, R17, UR43, RZ, P0, !PT ;  /* 0x0000002b110d7c10 */ /* 0x000fe400087fe4ff */
[----:B------:R-:W-:Y:S02]  /*4f90*/  IADD3 R23, P3, PT, R10, 0x200, RZ ;  /* 0x000002000a177810 */ /* 0x000fe40007f7e0ff */
[----:B------:R-:W-:Y:S01]  /*4fa0*/  IADD3 R16, P2, PT, R16, UR42, RZ ;  /* 0x0000002a10107c10 */ /* 0x000fe2000ff5e0ff */
[----:B------:R0:W-:Y:S01]  /*4fb0*/  STG.E.64 desc[UR4][R12.64], R20 ;  /* 0x000000140c007986 */ /* 0x0001e2000c101b04 */
[----:B------:R-:W-:Y:S01]  /*4fc0*/  IADD3 R14, P1, PT, R14, UR42, RZ ;  /* 0x0000002a0e0e7c10 */ /* 0x000fe2000ff3e0ff */
[----:B------:R-:W1:Y:S01]  /*4fd0*/  LDCU UR4, c[0x0][0x370] ;  /* 0x00006e00ff0477ac */ /* 0x000e620008000800 */
[----:B------:R-:W-:-:S02]  /*4fe0*/  IADD3 R18, P5, PT, R10, 0x280, RZ ;  /* 0x000002800a127810 */ /* 0x000fc40007fbe0ff */
[----:B------:R-:W-:Y:S02]  /*4ff0*/  IADD3.X R24, PT, PT, RZ, R11, RZ, P3, !PT ;  /* 0x0000000bff187210 */ /* 0x000fe40001ffe4ff */
[----:B------:R-:W-:Y:S02]  /*5000*/  IADD3.X R17, PT, PT, R0, UR43, RZ, P2, !PT ;  /* 0x0000002b00117c10 */ /* 0x000fe400097fe4ff */
[----:B------:R-:W1:Y:S01]  /*5010*/  LDC R0, c[0x0][0x364] ;  /* 0x0000d900ff007b82 */ /* 0x000e620000000800 */
[C---:B------:R-:W-:Y:S02]  /*5020*/  IADD3 R19, P4, PT, R10.reuse, 0x240, RZ ;  /* 0x000002400a137810 */ /* 0x040fe40007f9e0ff */
[----:B------:R-:W-:Y:S02]  /*5030*/  IADD3.X R15, PT, PT, R15, UR43, RZ, P1, !PT ;  /* 0x0000002b0f0f7c10 */ /* 0x000fe40008ffe4ff */
[----:B------:R-:W-:Y:S01]  /*5040*/  IADD3 R10, P1, PT, R10, 0x2c0, RZ ;  /* 0x000002c00a0a7810 */ /* 0x000fe20007f3e0ff */
[----:B0-----:R-:W-:Y:S01]  /*5050*/  IMAD.X R13, RZ, RZ, R11, P5 ;  /* 0x000000ffff0d7224 */ /* 0x001fe200028e060b */
[----:B------:R-:W-:Y:S01]  /*5060*/  LEA.HI R23, P0, R24, R23, RZ, 0x1 ;  /* 0x0000001718177211 */ /* 0x000fe200078108ff */
[----:B------:R0:W-:Y:S01]  /*5070*/  STG.E.64 desc[UR6][R14.64], R38 ;  /* 0x000000260e007986 */ /* 0x0001e2000c101b06 */
[----:B------:R-:W-:-:S02]  /*5080*/  IADD3.X R22, PT, PT, RZ, R11, RZ, P4, !PT ;  /* 0x0000000bff167210 */ /* 0x000fc400027fe4ff */
[----:B------:R-:W-:Y:S01]  /*5090*/  IADD3.X R11, PT, PT, RZ, R11, RZ, P1, !PT ;  /* 0x0000000bff0b7210 */ /* 0x000fe20000ffe4ff */
[----:B------:R2:W-:Y:S01]  /*50a0*/  STG.E.64 desc[UR8][R16.64], R40 ;  /* 0x0000002810007986 */ /* 0x0005e2000c101b08 */
[----:B------:R-:W-:Y:S02]  /*50b0*/  IADD3.X R20, PT, PT, RZ, R24, RZ, P0, !PT ;  /* 0x00000018ff147210 */ /* 0x000fe400007fe4ff */
[----:B------:R-:W-:Y:S02]  /*50c0*/  LEA.HI R12, P1, R22, R19, RZ, 0x1 ;  /* 0x00000013160c7211 */ /* 0x000fe400078308ff */
[----:B0-----:R-:W-:Y:S02]  /*50d0*/  LEA.HI R14, P0, R13, R18, RZ, 0x1 ;  /* 0x000000120d0e7211 */ /* 0x001fe400078108ff */
[----:B------:R-:W-:Y:S01]  /*50e0*/  SHF.L.U64.HI R18, R23, 0x2, R20 ;  /* 0x0000000217127819 */ /* 0x000fe20000010214 */
[----:B-1----:R-:W-:Y:S01]  /*50f0*/  IMAD R0, R0, UR4, RZ ;  /* 0x0000000400007c24 */ /* 0x002fe2000f8e02ff */
[----:B--2---:R-:W-:-:S02]  /*5100*/  LEA.HI R16, P2, R11, R10, RZ, 0x1 ;  /* 0x0000000a0b107211 */ /* 0x004fc400078508ff */
[----:B------:R-:W-:Y:S02]  /*5110*/  SHF.L.U32 R10, R23, 0x2, RZ ;  /* 0x00000002170a7819 */ /* 0x000fe400000006ff */
[----:B------:R-:W-:Y:S02]  /*5120*/  IADD3.X R15, PT, PT, RZ, R13, RZ, P0, !PT ;  /* 0x0000000dff0f7210 */ /* 0x000fe400007fe4ff */
[----:B------:R-:W-:Y:S02]  /*5130*/  LOP3.LUT R10, R10, 0xfffffff8, RZ, 0xc0, !PT ;  /* 0xfffffff80a0a7812 */ /* 0x000fe400078ec0ff */
[C---:B------:R-:W-:Y:S02]  /*5140*/  SHF.L.U64.HI R15, R14.reuse, 0x2, R15 ;  /* 0x000000020e0f7819 */ /* 0x040fe4000001020f */
[----:B------:R-:W-:Y:S02]  /*5150*/  SHF.L.U32 R14, R14, 0x2, RZ ;  /* 0x000000020e0e7819 */ /* 0x000fe400000006ff */
[----:B------:R-:W-:-:S02]  /*5160*/  IADD3.X R17, PT, PT, RZ, R22, RZ, P1, !PT ;  /* 0x00000016ff117210 */ /* 0x000fc40000ffe4ff */
[----:B------:R-:W-:Y:S02]  /*5170*/  IADD3 R10, P0, PT, R10, UR42, RZ ;  /* 0x0000002a0a0a7c10 */ /* 0x000fe4000ff1e0ff */
[----:B------:R-:W-:Y:S02]  /*5180*/  LOP3.LUT R14, R14, 0xfffffff8, RZ, 0xc0, !PT ;  /* 0xfffffff80e0e7812 */ /* 0x000fe400078ec0ff */
[C---:B------:R-:W-:Y:S01]  /*5190*/  SHF.L.U64.HI R13, R12.reuse, 0x2, R17 ;  /* 0x000000020c0d7819 */ /* 0x040fe20000010211 */
[----:B------:R-:W-:Y:S01]  /*51a0*/  IMAD.SHL.U32 R12, R12, 0x4, RZ ;  /* 0x000000040c0c7824 */ /* 0x000fe200078e00ff */
[----:B------:R-:W-:Y:S02]  /*51b0*/  IADD3.X R17, PT, PT, RZ, R11, RZ, P2, !PT ;  /* 0x0000000bff117210 */ /* 0x000fe400017fe4ff */
[----:B------:R-:W-:Y:S02]  /*51c0*/  IADD3.X R11, PT, PT, R18, UR43, RZ, P0, !PT ;  /* 0x0000002b120b7c10 */ /* 0x000fe400087fe4ff */
[----:B------:R-:W-:-:S02]  /*51d0*/  IADD3 R14, P0, PT, R14, UR42, RZ ;  /* 0x0000002a0e0e7c10 */ /* 0x000fc4000ff1e0ff */
[----:B------:R-:W-:Y:S01]  /*51e0*/  SHF.L.U64.HI R17, R16, 0x2, R17 ;  /* 0x0000000210117819 */ /* 0x000fe20000010211 */
[----:B------:R0:W-:Y:S01]  /*51f0*/  STG.E.64 desc[UR6][R10.64], R8 ;  /* 0x000000080a007986 */ /* 0x0001e2000c101b06 */
[----:B------:R-:W-:Y:S02]  /*5200*/  IADD3.X R15, PT, PT, R15, UR43, RZ, P0, !PT ;  /* 0x0000002b0f0f7c10 */ /* 0x000fe400087fe4ff */
[----:B------:R-:W-:Y:S02]  /*5210*/  IADD3 R37, P0, PT, R0, R37, RZ ;  /* 0x0000002500257210 */ /* 0x000fe40007f1e0ff */
[----:B------:R-:W-:Y:S02]  /*5220*/  SHF.L.U32 R16, R16, 0x2, RZ ;  /* 0x0000000210107819 */ /* 0x000fe400000006ff */
[----:B------:R-:W-:Y:S02]  /*5230*/  LEA.HI.X.SX32 R35, R0, R35, 0x1, P0 ;  /* 0x0000002300237211 */ /* 0x000fe400000f0eff */
[----:B------:R-:W-:-:S02]  /*5240*/  ISETP.GE.U32.AND P0, PT, R37, UR38, PT ;  /* 0x0000002625007c0c */ /* 0x000fc4000bf06070 */
[----:B------:R-:W-:Y:S02]  /*5250*/  LOP3.LUT R12, R12, 0xfffffff8, RZ, 0xc0, !PT ;  /* 0xfffffff80c0c7812 */ /* 0x000fe400078ec0ff */
[----:B------:R-:W-:Y:S02]  /*5260*/  LOP3.LUT R16, R16, 0xfffffff8, RZ, 0xc0, !PT ;  /* 0xfffffff810107812 */ /* 0x000fe400078ec0ff */
[----:B------:R-:W-:Y:S02]  /*5270*/  ISETP.GE.AND.EX P0, PT, R35, UR39, PT, P0 ;  /* 0x0000002723007c0c */ /* 0x000fe4000bf06300 */
[----:B------:R-:W-:Y:S02]  /*5280*/  IADD3 R12, P1, PT, R12, UR42, RZ ;  /* 0x0000002a0c0c7c10 */ /* 0x000fe4000ff3e0ff */
[----:B------:R-:W-:Y:S02]  /*5290*/  IADD3 R16, P2, PT, R16, UR42, RZ ;  /* 0x0000002a10107c10 */ /* 0x000fe4000ff5e0ff */
[----:B------:R-:W-:-:S02]  /*52a0*/  IADD3.X R13, PT, PT, R13, UR43, RZ, P1, !PT ;  /* 0x0000002b0d0d7c10 */ /* 0x000fc40008ffe4ff */
[----:B------:R-:W-:-:S03]  /*52b0*/  IADD3.X R17, PT, PT, R17, UR43, RZ, P2, !PT ;  /* 0x0000002b11117c10 */ /* 0x000fc600097fe4ff */
[----:B------:R0:W-:Y:S04]  /*52c0*/  STG.E.64 desc[UR8][R12.64], R6 ;  /* 0x000000060c007986 */ /* 0x0001e8000c101b08 */
[----:B------:R0:W-:Y:S04]  /*52d0*/  STG.E.64 desc[UR10][R14.64], R4 ;  /* 0x000000040e007986 */ /* 0x0001e8000c101b0a */
[----:B------:R0:W-:Y:S01]  /*52e0*/  STG.E.64 desc[UR12][R16.64], R2 ;  /* 0x0000000210007986 */ /* 0x0001e2000c101b0c */
[----:B------:R-:W-:Y:S05]  /*52f0*/  @!P0 BRA `(.L_x_26493) ;  /* 0xffffffac00d88947 */ /* 0x000fea000383ffff */
[----:B------:R-:W-:Y:S05]  /*5300*/  EXIT ;  /* 0x000000000000794d */ /* 0x000fea0003800000 */
.L_x_26444:
[----:B------:R-:W-:Y:S01]  /*5310*/  HFMA2 R11, -RZ, RZ, 0, 1.847743988037109375e-06 ;  /* 0x0000001fff0b7431 */ /* 0x000fe200000001ff */
[----:B------:R-:W-:Y:S01]  /*5320*/  BSSY B0, `(.L_x_26494) ;  /* 0x0000006000007945 */ /* 0x000fe20003800000 */
[----:B------:R-:W-:Y:S01]  /*5330*/  MOV R12, 0x10 ;  /* 0x00000010000c7802 */ /* 0x000fe20000000f00 */
[----:B------:R-:W-:-:S07]  /*5340*/  IMAD.MOV.U32 R15, RZ, RZ, -0x1 ;  /* 0xffffffffff0f7424 */ /* 0x000fce00078e00ff */
[----:B------:R-:W-:Y:S05]  /*5350*/  WARPSYNC.COLLECTIVE R15, `(.L_x_26495) ;  /* 0x000000000f087348 */ /* 0x000fea0003c00000 */
[----:B------:R0:W1:Y:S02]  /*5360*/  SHFL.BFLY P6, R14, R13, R12, R11 ;  /* 0x0c00000c0d0e7389 */ /* 0x00006400000c000b */
[----:B01----:R-:W-:Y:S05]  /*5370*/  ENDCOLLECTIVE ;  /* 0x000000000000791b */ /* 0x003fea0003800000 */
.L_x_26495:
[----:B------:R-:W-:Y:S05]  /*5380*/  BSYNC B0 ;  /* 0x0000000000007941 */ /* 0x000fea0003800000 */
.L_x_26494:
        /* <DEDUP_REMOVED lines=9> */
.L_x_26496:
[----:B------:R-:W-:Y:S01]  /*5420*/  HFMA2 R12, -RZ, RZ, 0, 2.384185791015625e-07 ;  /* 0x00000004ff0c7431 */ /* 0x000fe200000001ff */
[----:B------:R-:W-:-:S04]  /*5430*/  FMNMX R0, R13, R14, !PT ;  /* 0x0000000e0d007209 */ /* 0x000fc80007800000 */
[----:B------:R-:W-:-:S07]  /*5440*/  MOV R13, R0 ;  /* 0x00000000000d7202 */ /* 0x000fce0000000f00 */
[----:B------:R-:W-:Y:S05]  /*5450*/  WARPSYNC.COLLECTIVE R15, `(.L_x_26497) ;  /* 0x000000000f087348 */ /* 0x000fea0003c00000 */
[----:B------:R0:W1:Y:S02]  /*5460*/  SHFL.BFLY P6, R14, R13, R12, R11 ;  /* 0x0c00000c0d0e7389 */ /* 0x00006400000c000b */
[----:B01----:R-:W-:Y:S05]  /*5470*/  ENDCOLLECTIVE ;  /* 0x000000000000791b */ /* 0x003fea0003800000 */
.L_x_26497:
[----:B------:R-:W-:Y:S02]  /*5480*/  MOV R12, 0x2 ;  /* 0x00000002000c7802 */ /* 0x000fe40000000f00 */
[----:B------:R-:W-:-:S05]  /*5490*/  FMNMX R2, R0, R14, !PT ;  /* 0x0000000e00027209 */ /* 0x000fca0007800000 */
[----:B------:R-:W-:-:S07]  /*54a0*/  IMAD.MOV.U32 R13, RZ, RZ, R2 ;  /* 0x000000ffff0d7224 */ /* 0x000fce00078e0002 */
[----:B------:R-:W-:Y:S05]  /*54b0*/  WARPSYNC.COLLECTIVE R15, `(.L_x_26498) ;  /* 0x000000000f087348 */ /* 0x000fea0003c00000 */
[----:B------:R0:W1:Y:S02]  /*54c0*/  SHFL.BFLY P6, R14, R13, R12, R11 ;  /* 0x0c00000c0d0e7389 */ /* 0x00006400000c000b */
[----:B01----:R-:W-:Y:S05]  /*54d0*/  ENDCOLLECTIVE ;  /* 0x000000000000791b */ /* 0x003fea0003800000 */
.L_x_26498:
[----:B------:R-:W-:Y:S01]  /*54e0*/  HFMA2 R12, -RZ, RZ, 0, 5.9604644775390625e-08 ;  /* 0x00000001ff0c7431 */ /* 0x000fe200000001ff */
[----:B------:R-:W-:-:S04]  /*54f0*/  FMNMX R3, R2, R14, !PT ;  /* 0x0000000e02037209 */ /* 0x000fc80007800000 */
[----:B------:R-:W-:-:S07]  /*5500*/  MOV R13, R3 ;  /* 0x00000003000d7202 */ /* 0x000fce0000000f00 */
[----:B------:R-:W-:Y:S05]  /*5510*/  WARPSYNC.COLLECTIVE R15, `(.L_x_26499) ;  /* 0x000000000f087348 */ /* 0x000fea0003c00000 */
[----:B------:R0:W1:Y:S02]  /*5520*/  SHFL.BFLY P6, R14, R13, R12, R11 ;  /* 0x0c00000c0d0e7389 */ /* 0x00006400000c000b */
[----:B01----:R-:W-:Y:S05]  /*5530*/  ENDCOLLECTIVE ;  /* 0x000000000000791b */ /* 0x003fea0003800000 */
.L_x_26499:
[----:B------:R-:W-:-:S05]  /*5540*/  FMNMX R7, R3, R14, !PT ;  /* 0x0000000e03077209 */ /* 0x000fca0007800000 */
[--C-:B------:R-:W-:Y:S01]  /*5550*/  FADD R8, R8, -R7.reuse ;  /* 0x8000000708087221 */ /* 0x100fe20000000000 */
[--C-:B------:R-:W-:Y:S01]  /*5560*/  FADD R14, R4, -R7.reuse ;  /* 0x80000007040e7221 */ /* 0x100fe20000000000 */
[----:B------:R-:W-:Y:S01]  /*5570*/  FADD R6, -R7, R32 ;  /* 0x0000002007067221 */ /* 0x000fe20000000100 */
[--C-:B------:R-:W-:Y:S01]  /*5580*/  FADD R0, R17, -R7.reuse ;  /* 0x8000000711007221 */ /* 0x100fe20000000000 */
        /* <DEDUP_REMOVED lines=17> */
[----:B------:R-:W-:Y:S01]  /*56a0*/  FADD R38, R38, -R7 ;  /* 0x8000000726267221 */ /* 0x000fe20000000000 */
        /* <DEDUP_REMOVED lines=175> */
[----:B------:R-:W-:Y:S01]  /*61a0*/  FMUL R2, R2, R15 ;  /* 0x0000000f02027220 */ /* 0x000fe20000400000 */
[----:B------:R-:W-:Y:S01]  /*61b0*/  FFMA R13, R40, 1.4426950216293334961, -R13 ;  /* 0x3fb8aa3b280d7823 */ /* 0x000fe2000000080d */
[-C--:B------:R-:W-:Y:S01]  /*61c0*/  FFMA.RM R11, R11, R42.reuse, 12582913 ;  /* 0x4b4000010b0b7423 */ /* 0x080fe2000000402a */
[----:B------:R-:W-:-:S02]  /*61d0*/  FFMA.RM R41, R41, R42, 12582913 ;  /* 0x4b40000129297423 */ /* 0x000fc4000000402a */
[----:B------:R-:W-:Y:S01]  /*61e0*/  FFMA R13, R40, 1.925963033500011079e-08, R13 ;  /* 0x32a57060280d7823 */ /* 0x000fe2000000000d */
[----:B------:R-:W-:Y:S01]  /*61f0*/  FADD R15, R11, -12583039 ;  /* 0xcb40007f0b0f7421 */ /* 0x000fe20000000000 */
[C---:B------:R-:W-:Y:S01]  /*6200*/  FADD R12, R41.reuse, -12583039 ;  /* 0xcb40007f290c7421 */ /* 0x040fe20000000000 */
[----:B------:R-:W-:Y:S02]  /*6210*/  SHF.L.U32 R17, R41, 0x17, RZ ;  /* 0x0000001729117819 */ /* 0x000fe400000006ff */
[C---:B------:R-:W-:Y:S01]  /*6220*/  FFMA R15, R14.reuse, 1.4426950216293334961, -R15 ;  /* 0x3fb8aa3b0e0f7823 */ /* 0x040fe2000000080f */
[----:B------:R-:W-:Y:S01]  /*6230*/  FFMA R12, R33, 1.4426950216293334961, -R12 ;  /* 0x3fb8aa3b210c7823 */ /* 0x000fe2000000080c */
[----:B------:R-:W-:Y:S01]  /*6240*/  SHF.L.U32 R11, R11, 0x17, RZ ;  /* 0x000000170b0b7819 */ /* 0x000fe200000006ff */
[----:B------:R-:W0:Y:S01]  /*6250*/  MUFU.EX2 R13, R13 ;  /* 0x0000000d000d7308 */ /* 0x000e220000000800 */
[----:B------:R-:W-:Y:S01]  /*6260*/  FFMA R15, R14, 1.925963033500011079e-08, R15 ;  /* 0x32a570600e0f7823 */ /* 0x000fe2000000000f */
[----:B------:R-:W-:-:S06]  /*6270*/  FFMA R33, R33, 1.925963033500011079e-08, R12 ;  /* 0x32a5706021217823 */ /* 0x000fcc000000000c */
[----:B------:R-:W1:Y:S08]  /*6280*/  MUFU.EX2 R12, R33 ;  /* 0x00000021000c7308 */ /* 0x000e700000000800 */
[----:B------:R2:W3:Y:S01]  /*6290*/  MUFU.EX2 R18, R15 ;  /* 0x0000000f00127308 */ /* 0x0004e20000000800 */
[----:B0-----:R-:W-:Y:S01]  /*62a0*/  FMUL R0, R0, R13 ;  /* 0x0000000d00007220 */ /* 0x001fe20000400000 */
[----:B-1----:R-:W-:Y:S01]  /*62b0*/  FMUL R17, R17, R12 ;  /* 0x0000000c11117220 */ /* 0x002fe20000400000 */
[----:B------:R-:W-:Y:S01]  /*62c0*/  FADD R12, RZ, R29 ;  /* 0x0000001dff0c7221 */ /* 0x000fe20000000000 */
[----:B--2---:R-:W-:Y:S01]  /*62d0*/  MOV R15, 0xffffffff ;  /* 0xffffffff000f7802 */ /* 0x004fe20000000f00 */
[----:B---3--:R-:W-:-:S02]  /*62e0*/  FMUL R18, R11, R18 ;  /* 0x000000120b127220 */ /* 0x008fc40000400000 */
        /* <DEDUP_REMOVED lines=28> */
.L_x_26500:
[----:B------:R-:W-:Y:S02]  /*64b0*/  HFMA2 R12, -RZ, RZ, 0, 4.76837158203125e-07 ;  /* 0x00000008ff0c7431 */ /* 0x000fe400000001ff */
[----:B------:R-:W-:-:S05]  /*64c0*/  FADD R32, R13, R14 ;  /* 0x0000000e0d207221 */ /* 0x000fca0000000000 */
[----:B------:R-:W-:-:S07]  /*64d0*/  MOV R13, R32 ;  /* 0x00000020000d7202 */ /* 0x000fce0000000f00 */
[----:B------:R-:W-:Y:S05]  /*64e0*/  WARPSYNC.COLLECTIVE R15, `(.L_x_26501) ;  /* 0x000000000f087348 */ /* 0x000fea0003c00000 */
[----:B------:R0:W1:Y:S02]  /*64f0*/  SHFL.BFLY P6, R14, R13, R12, R11 ;  /* 0x0c00000c0d0e7389 */ /* 0x00006400000c000b */
[----:B01----:R-:W-:Y:S05]  /*6500*/  ENDCOLLECTIVE ;  /* 0x000000000000791b */ /* 0x003fea0003800000 */
.L_x_26501:
[----:B------:R-:W-:Y:S02]  /*6510*/  IMAD.MOV.U32 R12, RZ, RZ, 0x4 ;  /* 0x00000004ff0c7424 */ /* 0x000fe400078e00ff */
[----:B------:R-:W-:-:S05]  /*6520*/  FADD R33, R32, R14 ;  /* 0x0000000e20217221 */ /* 0x000fca0000000000 */
[----:B------:R-:W-:-:S07]  /*6530*/  MOV R13, R33 ;  /* 0x00000021000d7202 */ /* 0x000fce0000000f00 */
[----:B------:R-:W-:Y:S05]  /*6540*/  WARPSYNC.COLLECTIVE R15, `(.L_x_26502) ;  /* 0x000000000f087348 */ /* 0x000fea0003c00000 */
[----:B------:R0:W1:Y:S02]  /*6550*/  SHFL.BFLY P6, R14, R13, R12, R11 ;  /* 0x0c00000c0d0e7389 */ /* 0x00006400000c000b */
[----:B01----:R-:W-:Y:S05]  /*6560*/  ENDCOLLECTIVE ;  /* 0x000000000000791b */ /* 0x003fea0003800000 */
.L_x_26502:
[----:B------:R-:W-:Y:S02]  /*6570*/  HFMA2 R12, -RZ, RZ, 0, 1.1920928955078125e-07 ;  /* 0x00000002ff0c7431 */ /* 0x000fe400000001ff */
[----:B------:R-:W-:-:S05]  /*6580*/  FADD R36, R33, R14 ;  /* 0x0000000e21247221 */ /* 0x000fca0000000000 */
[----:B------:R-:W-:-:S07]  /*6590*/  MOV R13, R36 ;  /* 0x00000024000d7202 */ /* 0x000fce0000000f00 */
[----:B------:R-:W-:Y:S05]  /*65a0*/  WARPSYNC.COLLECTIVE R15, `(.L_x_26503) ;  /* 0x000000000f087348 */ /* 0x000fea0003c00000 */
[----:B------:R0:W1:Y:S02]  /*65b0*/  SHFL.BFLY P6, R14, R13, R12, R11 ;  /* 0x0c00000c0d0e7389 */ /* 0x00006400000c000b */
[----:B01----:R-:W-:Y:S05]  /*65c0*/  ENDCOLLECTIVE ;  /* 0x000000000000791b */ /* 0x003fea0003800000 */
.L_x_26503:
[----:B------:R-:W-:Y:S02]  /*65d0*/  HFMA2 R12, -RZ, RZ, 0, 5.9604644775390625e-08 ;  /* 0x00000001ff0c7431 */ /* 0x000fe400000001ff */
[----:B------:R-:W-:-:S05]  /*65e0*/  FADD R38, R36, R14 ;  /* 0x0000000e24267221 */ /* 0x000fca0000000000 */
[----:B------:R-:W-:-:S07]  /*65f0*/  MOV R13, R38 ;  /* 0x00000026000d7202 */ /* 0x000fce0000000f00 */
[----:B------:R-:W-:Y:S05]  /*6600*/  WARPSYNC.COLLECTIVE R15, `(.L_x_26504) ;  /* 0x000000000f087348 */ /* 0x000fea0003c00000 */
[----:B------:R0:W1:Y:S02]  /*6610*/  SHFL.BFLY P6, R14, R13, R12, R11 ;  /* 0x0c00000c0d0e7389 */ /* 0x00006400000c000b */
[----:B01----:R-:W-:Y:S05]  /*6620*/  ENDCOLLECTIVE ;  /* 0x000000000000791b */ /* 0x003fea0003800000 */
.L_x_26504:
[----:B------:R-:W-:Y:S05]  /*6630*/  BRA `(.L_x_26505) ;  /* 0xffffffcc00587947 */ /* 0x000fea000383ffff */
        .weak           $__internal_421_$__cuda_sm3x_div_rn_noftz_f32_slowpath
        .type           $__internal_421_$__cuda_sm3x_div_rn_noftz_f32_slowpath,@function
        .size           $__internal_421_$__cuda_sm3x_div_rn_noftz_f32_slowpath,(.L_x_37798 - $__internal_421_$__cuda_sm3x_div_rn_noftz_f32_slowpath)
$__internal_421_$__cuda_sm3x_div_rn_noftz_f32_slowpath:
[----:B------:R-:W-:Y:S01]  /*6640*/  SHF.R.U32.HI R42, RZ, 0x17, R12 ;  /* 0x00000017ff2a7819 */ /* 0x000fe2000001160c */
[----:B------:R-:W-:Y:S01]  /*6650*/  BSSY.RECONVERGENT B0, `(.L_x_26506) ;  /* 0x0000064000007945 */ /* 0x000fe20003800200 */
[----:B------:R-:W-:Y:S02]  /*6660*/  SHF.R.U32.HI R11, RZ, 0x17, R29 ;  /* 0x00000017ff0b7819 */ /* 0x000fe4000001161d */
[----:B------:R-:W-:Y:S02]  /*6670*/  LOP3.LUT R42, R42, 0xff, RZ, 0xc0, !PT ;  /* 0x000000ff2a2a7812 */ /* 0x000fe400078ec0ff */
[----:B------:R-:W-:Y:S02]  /*6680*/  LOP3.LUT R11, R11, 0xff, RZ, 0xc0, !PT ;  /* 0x000000ff0b0b7812 */ /* 0x000fe400078ec0ff */
[----:B------:R-:W-:-:S04]  /*6690*/  IADD3 R13, PT, PT, R42, -0x1, RZ ;  /* 0xffffffff2a0d7810 */ /* 0x000fc80007ffe0ff */
[----:B------:R-:W-:Y:S01]  /*66a0*/  ISETP.GT.U32.AND P0, PT, R13, 0xfd, PT ;  /* 0x000000fd0d00780c */ /* 0x000fe20003f04070 */
        /* <DEDUP_REMOVED lines=29> */
.L_x_26507:
[----:B------:R-:W-:Y:S01]  /*6880*/  IADD3 R44, PT, PT, R11, -0x7f, RZ ;  /* 0xffffff810b2c7810 */ /* 0x000fe20007ffe0ff */
[----:B------:R-:W-:Y:S01]  /*6890*/  BSSY.RECONVERGENT B1, `(.L_x_26512) ;  /* 0x0000036000017945 */ /* 0x000fe20003800200 */
[----:B------:R-:W-:-:S04]  /*68a0*/  LEA R11, R42, 0xc0800000, 0x17 ;  /* 0xc08000002a0b7811 */ /* 0x000fc800078eb8ff */
        /* <DEDUP_REMOVED lines=48> */
.L_x_26514:
[----:B------:R-:W-:-:S04]  /*6bb0*/  LOP3.LUT R42, R42, 0x80000000, RZ, 0xc0, !PT ;  /* 0x800000002a2a7812 */ /* 0x000fc800078ec0ff */
[----:B------:R-:W-:Y:S01]  /*6bc0*/  LOP3.LUT R42, R42, 0x7f800000, RZ, 0xfc, !PT ;  /* 0x7f8000002a2a7812 */ /* 0x000fe200078efcff */
[----:B------:R-:W-:Y:S06]  /*6bd0*/  BRA `(.L_x_26515) ;  /* 0x0000000000047947 */ /* 0x000fec0003800000 */
.L_x_26513:
[----:B------:R-:W-:-:S07]  /*6be0*/  LEA R42, R13, R42, 0x17 ;  /* 0x0000002a0d2a7211 */ /* 0x000fce00078eb8ff */
.L_x_26515:
[----:B------:R-:W-:Y:S05]  /*6bf0*/  BSYNC.RECONVERGENT B1 ;  /* 0x0000000000017941 */ /* 0x000fea0003800200 */
.L_x_26512:
[----:B------:R-:W-:Y:S05]  /*6c00*/  BRA `(.L_x_26516) ;  /* 0x0000000000207947 */ /* 0x000fea0003800000 */
.L_x_26511:
[----:B------:R-:W-:-:S04]  /*6c10*/  LOP3.LUT R12, R12, 0x80000000, R29, 0x48, !PT ;  /* 0x800000000c0c7812 */ /* 0x000fc800078e481d */
[----:B------:R-:W-:Y:S01]  /*6c20*/  LOP3.LUT R42, R12, 0x7f800000, RZ, 0xfc, !PT ;  /* 0x7f8000000c2a7812 */ /* 0x000fe200078efcff */
[----:B------:R-:W-:Y:S06]  /*6c30*/  BRA `(.L_x_26516) ;  /* 0x0000000000147947 */ /* 0x000fec0003800000 */
.L_x_26510:
[----:B------:R-:W-:Y:S01]  /*6c40*/  LOP3.LUT R42, R12, 0x80000000, R29, 0x48, !PT ;  /* 0x800000000c2a7812 */ /* 0x000fe200078e481d */
[----:B------:R-:W-:Y:S06]  /*6c50*/  BRA `(.L_x_26516) ;  /* 0x00000000000c7947 */ /* 0x000fec0003800000 */
.L_x_26509:
[----:B------:R-:W0:Y:S01]  /*6c60*/  MUFU.RSQ R42, -QNAN ;  /* 0xffc00000002a7908 */ /* 0x000e220000001400 */
[----:B------:R-:W-:Y:S05]  /*6c70*/  BRA `(.L_x_26516) ;  /* 0x0000000000047947 */ /* 0x000fea0003800000 */
.L_x_26508:
[----:B------:R-:W-:-:S07]  /*6c80*/  FADD.FTZ R42, R29, R12 ;  /* 0x0000000c1d2a7221 */ /* 0x000fce0000010000 */
.L_x_26516:
[----:B------:R-:W-:Y:S05]  /*6c90*/  BSYNC.RECONVERGENT B0 ;  /* 0x0000000000007941 */ /* 0x000fea0003800200 */
.L_x_26506:
[----:B------:R-:W-:Y:S01]  /*6ca0*/  HFMA2 R13, -RZ, RZ, 0, 0 ;  /* 0x00000000ff0d7431 */ /* 0x000fe200000001ff */
[----:B------:R-:W-:-:S04]  /*6cb0*/  MOV R12, R36 ;  /* 0x00000024000c7202 */ /* 0x000fc80000000f00 */
[----:B0-----:R-:W-:Y:S05]  /*6cc0*/  RET.REL.NODEC R12 `(_Z15SoftmaxWarpImplI22BroadcastScaleMaskLoadIffbLm2EiE11DirectStoreIffEfLi2ELi24ELi32ELi1ELb0EL9Algorithm0EEvT_T0_ll) ;  /* 0xffffff900ccc7950 */ /* 0x001fea0003c3ffff */
.L_x_26517:
        /* <DEDUP_REMOVED lines=11> */
.L_x_37798:


//--------------------- .text._Z15SoftmaxWarpImplI22BroadcastScaleMaskLoadIffbLm2EiE11DirectStoreIffEfLi2ELi22ELi32ELi1ELb1EL9Algorithm0EEvT_T0_ll --------------------------
	.section	.text._Z15SoftmaxWarpImplI22BroadcastScaleMaskLoadIffbLm2EiE11DirectStoreIffEfLi2ELi22ELi32ELi1ELb1EL9Algorithm0EEvT_T0_ll,"ax",@progbits
	.align	128
        .global         _Z15SoftmaxWarpImplI22BroadcastScaleMaskLoadIffbLm2EiE11DirectStoreIffEfLi2ELi22ELi32ELi1ELb1EL9Algorithm0EEvT_T0_ll
        .type           _Z15SoftmaxWarpImplI22BroadcastScaleMaskLoadIffbLm2EiE11DirectStoreIffEfLi2ELi22ELi32ELi1ELb1EL9Algorithm0EEvT_T0_ll,@function
        .size           _Z15SoftmaxWarpImplI22BroadcastScaleMaskLoadIffbLm2EiE11DirectStoreIffEfLi2ELi22ELi32ELi1ELb1EL9Algorithm0EEvT_T0_ll,(.L_x_37799 - _Z15SoftmaxWarpImplI22BroadcastScaleMaskLoadIffbLm2EiE11DirectStoreIffEfLi2ELi22ELi32ELi1ELb1EL9Algorithm0EEvT_T0_ll)
        .other          _Z15SoftmaxWarpImplI22BroadcastScaleMaskLoadIffbLm2EiE11DirectStoreIffEfLi2ELi22ELi32ELi1ELb1EL9Algorithm0EEvT_T0_ll,@"STO_CUDA_ENTRY STV_DEFAULT"
_Z15SoftmaxWarpImplI22BroadcastScaleMaskLoadIffbLm2EiE11DirectStoreIffEfLi2ELi22ELi32ELi1ELb1EL9Algorithm0EEvT_T0_ll:
.text._Z15SoftmaxWarpImplI22BroadcastScaleMaskLoadIffbLm2EiE11DirectStoreIffEfLi2ELi22ELi32ELi1ELb1EL9Algorithm0EEvT_T0_ll:
        /* <DEDUP_REMOVED lines=27> */
.L_x_26518:
        /* <DEDUP_REMOVED lines=18> */
[C---:B------:R-:W-:Y:S02]  /*02d0*/  IADD3 R41, PT, PT, R53.reuse, 0x180, RZ ;  /* 0x0000018035297810 */ /* 0x040fe40007ffe0ff */
[C---:B------:R-:W-:Y:S02]  /*02e0*/  IADD3 R39, PT, PT, R53.reuse, 0x1c0, RZ ;  /* 0x000001c035277810 */ /* 0x040fe40007ffe0ff */
[----:B------:R-:W-:-:S02]  /*02f0*/  IADD3 R35, PT, PT, R53, 0x240, RZ ;  /* 0x0000024035237810 */ /* 0x000fc40007ffe0ff */
[----:B------:R-:W-:-:S07]  /*0300*/  IADD3 R33, PT, PT, R53, 0x280, RZ ;  /* 0x0000028035217810 */ /* 0x000fce0007ffe0ff */
.L_x_26608:
[----:B0--3--:R-:W0:Y:S01]  /*0310*/  LDC.64 R14, c[0x0][0x3f0] ;  /* 0x0000fc00ff0e7b82 */ /* 0x009e220000000a00 */
[----:B------:R-:W-:Y:S01]  /*0320*/  BSSY.RECONVERGENT B0, `(.L_x_26519) ;  /* 0x000004b000007945 */ /* 0x000fe20003800200 */
[----:B------:R-:W-:Y:S01]  /*0330*/  IMAD.MOV.U32 R7, RZ, RZ, -0x800000 ;  /* 0xff800000ff077424 */ /* 0x000fe200078e00ff */
[----:B------:R-:W-:Y:S02]  /*0340*/  MOV R0, 0xff800000 ;  /* 0xff80000000007802 */ /* 0x000fe40000000f00 */
        /* <DEDUP_REMOVED lines=8> */
[----:B----4-:R-:W-:Y:S08]  /*03d0*/  @P1 BRA `(.L_x_26520) ;  /* 0x0000000000fc1947 */ /* 0x010ff00003800000 */
        /* <DEDUP_REMOVED lines=63> */
.L_x_26520:
[----:B------:R-:W-:Y:S05]  /*07d0*/  BSYNC.RECONVERGENT B0 ;  /* 0x0000000000007941 */ /* 0x000fea0003800200 */
.L_x_26519:
        /* <DEDUP_REMOVED lines=21> */
[----:B------:R-:W0:Y:S03]  /*0930*/  LDC.64 R10, c[0x0][0x398] ;  /* 0x0000e600ff0a7b82 */ /* 0x000e260000000a00 */
        /* <DEDUP_REMOVED lines=11> */
[----:B------:R-:W-:Y:S02]  /*09f0*/  IMAD.MOV.U32 R4, RZ, RZ, R2 ;  /* 0x000000ffff047224 */ /* 0x000fe400078e0002 */
[----:B------:R-:W2:Y:S03]  /*0a00*/  LDC.64 R2, c[0x0][0x388] ;  /* 0x0000e200ff027b82 */ /* 0x000ea60000000a00 */
[----:B------:R-:W-:Y:S02]  /*0a10*/  @!P6 IADD3 R4, PT, PT, -R4, RZ, RZ ;  /* 0x000000ff0404e210 */ /* 0x000fe40007ffe1ff */
[----:B0-----:R-:W-:-:S03]  /*0a20*/  ISETP.NE.U32.AND P6, PT, R10, 0x1, PT ;  /* 0x000000010a00780c */ /* 0x001fc60003fc5070 */
[----:B------:R-:W-:Y:S02]  /*0a30*/  @!P3 LOP3.LUT R4, RZ, R9, RZ, 0x33, !PT ;  /* 0x00000009ff04b212 */ /* 0x000fe400078e33ff */
[----:B-1----:R-:W-:Y:S02]  /*0a40*/  ISETP.NE.U32.AND P3, PT, R16, 0x1, PT ;  /* 0x000000011000780c */ /* 0x002fe40003f65070 */
[C---:B------:R-:W-:Y:S02]  /*0a50*/  IADD3 R5, PT, PT, -R4.reuse, RZ, RZ ;  /* 0x000000ff04057210 */ /* 0x040fe40007ffe1ff */
        /* <DEDUP_REMOVED lines=29> */
.L_x_26522:
[----:B------:R-:W-:Y:S05]  /*0c30*/  BSYNC.RECONVERGENT B0 ;  /* 0x0000000000007941 */ /* 0x000fea0003800200 */
.L_x_26521:
        /* <DEDUP_REMOVED lines=70> */
.L_x_26524:
[----:B------:R-:W-:Y:S05]  /*10a0*/  BSYNC.RECONVERGENT B0 ;  /* 0x0000000000007941 */ /* 0x000fea0003800200 */
.L_x_26523:
        /* <DEDUP_REMOVED lines=18> */
[----:B------:R-:W-:-:S06]  /*11d0*/  IMAD.HI.U32 R19, R9, R19, R8 ;  /* 0x0000001309137227 */ /* 0x000fcc00078e0008 */
[----:B------:R-:W-:Y:S02]  /*11e0*/  IMAD.HI.U32 R5, R19, R6, RZ ;  /* 0x0000000613057227 */ /* 0x000fe400078e00ff */
[----:B------:R-:W0:Y:S03]  /*11f0*/  LDC.64 R18, c[0x0][0x390] ;  /* 0x0000e400ff127b82 */ /* 0x000e260000000a00 */
[----:B------:R-:W-:-:S05]  /*1200*/  IADD3 R9, PT, PT, -R5, RZ, RZ ;  /* 0x000000ff05097210 */ /* 0x000fca0007ffe1ff */
        /* <DEDUP_REMOVED lines=11> */
[----:B-1----:R-:W-:-:S04]  /*12c0*/  ISETP.NE.U32.AND P6, PT, R8, 0x1, PT ;  /* 0x000000010800780c */ /* 0x002fc80003fc5070 */
[----:B------:R-:W-:Y:S02]  /*12d0*/  ISETP.NE.AND.EX P6, PT, R9, RZ, PT, P6 ;  /* 0x000000ff0900720c */ /* 0x000fe40003fc5360 */
[----:B------:R-:W1:Y:S01]  /*12e0*/  LDC.64 R8, c[0x0][0x388] ;  /* 0x0000e200ff087b82 */ /* 0x000e620000000a00 */
        /* <DEDUP_REMOVED lines=31> */
.L_x_26526:
[----:B------:R-:W-:Y:S05]  /*14e0*/  BSYNC.RECONVERGENT B0 ;  /* 0x0000000000007941 */ /* 0x000fea0003800200 */
.L_x_26525:
        /* <DEDUP_REMOVED lines=71> */
.L_x_26528:
[----:B------:R-:W-:Y:S05]  /*1960*/  BSYNC.RECONVERGENT B0 ;  /* 0x0000000000007941 */ /* 0x000fea0003800200 */
.L_x_26527:
        /* <DEDUP_REMOVED lines=31> */
[----:B------:R-:W-:Y:S02]  /*1b60*/  @P5 IADD3 R10, PT, PT, R10, 0x1, RZ ;  /* 0x000000010a0a5810 */ /* 0x000fe40007ffe0ff */
[----:B------:R-:W-:Y:S02]  /*1b70*/  ISETP.NE.AND P5, PT, R18, RZ, PT ;  /* 0x000000ff1200720c */ /* 0x000fe40003fa5270 */
[----:B------:R-:W-:Y:S02]  /*1b80*/  MOV R12, R10 ;  /* 0x0000000a000c7202 */ /* 0x000fe40000000f00 */
[----:B------:R-:W2:Y:S03]  /*1b90*/  LDC.64 R10, c[0x0][0x388] ;  /* 0x0000e200ff0a7b82 */ /* 0x000ea60000000a00 */
[----:B------:R-:W-:Y:S01]  /*1ba0*/  @!P6 IMAD.MOV R12, RZ, RZ, -R12 ;  /* 0x000000ffff0ce224 */ /* 0x000fe200078e0a0c */
[----:B0-----:R-:W-:-:S05]  /*1bb0*/  ISETP.NE.U32.AND P6, PT, R16, 0x1, PT ;  /* 0x000000011000780c */ /* 0x001fca0003fc5070 */
[----:B------:R-:W-:Y:S02]  /*1bc0*/  @!P5 LOP3.LUT R12, RZ, R18, RZ, 0x33, !PT ;  /* 0x00000012ff0cd212 */ /* 0x000fe400078e33ff */
[----:B-1----:R-:W-:Y:S02]  /*1bd0*/  ISETP.NE.U32.AND P5, PT, R24, 0x1, PT ;  /* 0x000000011800780c */ /* 0x002fe40003fa5070 */
        /* <DEDUP_REMOVED lines=30> */
.L_x_26530:
[----:B------:R-:W-:Y:S05]  /*1dc0*/  BSYNC.RECONVERGENT B0 ;  /* 0x0000000000007941 */ /* 0x000fea0003800200 */
.L_x_26529:
        /* <DEDUP_REMOVED lines=74> */
.L_x_26532:
[----:B------:R-:W-:Y:S05]  /*2270*/  BSYNC.RECONVERGENT B0 ;  /* 0x0000000000007941 */ /* 0x000fea0003800200 */
.L_x_26531:
        /* <DEDUP_REMOVED lines=66> */
.L_x_26534:
[----:B------:R-:W-:Y:S05]  /*26a0*/  BSYNC.RECONVERGENT B0 ;  /* 0x0000000000007941 */ /* 0x000fea0003800200 */
.L_x_26533:
        /* <DEDUP_REMOVED lines=30> */
[----:B------:R-:W-:-:S02]  /*2890*/  @P0 IADD3 R11, PT, PT, R11, 0x1, RZ ;  /* 0x000000010b0b0810 */ /* 0x000fc40007ffe0ff */
[----:B0-----:R-:W-:Y:S02]  /*28a0*/  ISETP.NE.U32.AND P0, PT, R14, 0x1, PT ;  /* 0x000000010e00780c */ /* 0x001fe40003f05070 */
[----:B------:R-:W-:Y:S02]  /*28b0*/  @!P3 IADD3 R11, PT, PT, -R11, RZ, RZ ;  /* 0x000000ff0b0bb210 */ /* 0x000fe40007ffe1ff */
[----:B------:R-:W-:Y:S02]  /*28c0*/  @!P2 LOP3.LUT R11, RZ, R22, RZ, 0x33, !PT ;  /* 0x00000016ff0ba212 */ /* 0x000fe400078e33ff */
[----:B------:R-:W-:Y:S02]  /*28d0*/  ISETP.NE.AND.EX P0, PT, R15, RZ, PT, P0 ;  /* 0x000000ff0f00720c */ /* 0x000fe40003f05300 */
[----:B------:R-:W0:Y:S01]  /*28e0*/  LDC.64 R14, c[0x0][0x388] ;  /* 0x0000e200ff0e7b82 */ /* 0x000e220000000a00 */
[----:B------:R-:W-:Y:S01]  /*28f0*/  IMAD.MOV R12, RZ, RZ, -R11 ;  /* 0x000000ffff0c7224 */ /* 0x000fe200078e0a0b */
[----:B-1----:R-:W-:-:S03]  /*2900*/  ISETP.NE.U32.AND P2, PT, R24, 0x1, PT ;  /* 0x000000011800780c */ /* 0x002fc60003f45070 */
[----:B------:R-:W-:Y:S01]  /*2910*/  IMAD R12, R22, R12, R21 ;  /* 0x0000000c160c7224 */ /* 0x000fe200078e0215 */
[----:B------:R-:W-:-:S04]  /*2920*/  ISETP.NE.AND.EX P2, PT, R25, RZ, PT, P2 ;  /* 0x000000ff1900720c */ /* 0x000fc80003f45320 */
[----:B------:R-:W-:Y:S02]  /*2930*/  SEL R12, R12, RZ, P0 ;  /* 0x000000ff0c0c7207 */ /* 0x000fe40000000000 */
[----:B------:R-:W-:-:S05]  /*2940*/  SEL R11, R11, RZ, P2 ;  /* 0x000000ff0b0b7207 */ /* 0x000fca0001000000 */
        /* <DEDUP_REMOVED lines=24> */
.L_x_26536:
[----:B------:R-:W-:Y:S05]  /*2ad0*/  BSYNC.RECONVERGENT B0 ;  /* 0x0000000000007941 */ /* 0x000fea0003800200 */
.L_x_26535:
[----:B------:R-:W-:Y:S01]  /*2ae0*/  BSSY.RECONVERGENT B0, `(.L_x_26537) ;  /* 0x0000042000007945 */ /* 0x000fe20003800200 */
[----:B------:R-:W-:Y:S01]  /*2af0*/  MOV R31, 0xff800000 ;  /* 0xff800000001f7802 */ /* 0x000fe20000000f00 */
[----:B------:R-:W-:Y:S02]  /*2b00*/  IMAD.MOV.U32 R27, RZ, RZ, -0x800000 ;  /* 0xff800000ff1b7424 */ /* 0x000fe400078e00ff */
[----:B------:R-:W-:Y:S05]  /*2b10*/  @P4 BRA `(.L_x_26538) ;  /* 0x0000000000f84947 */ /* 0x000fea0003800000 */
[----:B------:R-:W0:Y:S01]  /*2b20*/  LDC R30, c[0x0][0x3a8] ;  /* 0x0000ea00ff1e7b82 */ /* 0x000e220000000800 */
        /* <DEDUP_REMOVED lines=23> */
[----:B------:R-:W-:Y:S02]  /*2ca0*/  LOP3.LUT R12, R27, R30, RZ, 0x3c, !PT ;  /* 0x0000001e1b0c7212 */ /* 0x000fe400078e3cff */
[----:B0-----:R-:W-:Y:S02]  /*2cb0*/  ISETP.NE.U32.AND P0, PT, R14, 0x1, PT ;  /* 0x000000010e00780c */ /* 0x001fe40003f05070 */
[----:B------:R-:W-:-:S02]  /*2cc0*/  ISETP.GE.AND P2, PT, R12, RZ, PT ;  /* 0x000000ff0c00720c */ /* 0x000fc40003f46270 */
[----:B------:R-:W-:Y:S02]  /*2cd0*/  ISETP.NE.AND.EX P0, PT, R15, RZ, PT, P0 ;  /* 0x000000ff0f00720c */ /* 0x000fe40003f05300 */
[----:B------:R-:W0:Y:S02]  /*2ce0*/  LDC.64 R14, c[0x0][0x388] ;  /* 0x0000e200ff0e7b82 */ /* 0x000e240000000a00 */
[----:B------:R-:W-:-:S07]  /*2cf0*/  @P4 IADD3 R11, PT, PT, R11, 0x1, RZ ;  /* 0x000000010b0b4810 */ /* 0x000fce0007ffe0ff */
[----:B------:R-:W-:Y:S02]  /*2d00*/  @!P2 IADD3 R11, PT, PT, -R11, RZ, RZ ;  /* 0x000000ff0b0ba210 */ /* 0x000fe40007ffe1ff */
        /* <DEDUP_REMOVED lines=31> */
.L_x_26538:
[----:B------:R-:W-:Y:S05]  /*2f00*/  BSYNC.RECONVERGENT B0 ;  /* 0x0000000000007941 */ /* 0x000fea0003800200 */
.L_x_26537:
        /* <DEDUP_REMOVED lines=28> */
[----:B------:R-:W-:Y:S02]  /*30d0*/  ISETP.GE.AND P4, PT, R12, RZ, PT ;  /* 0x000000ff0c00720c */ /* 0x000fe40003f86270 */
[----:B------:R-:W-:Y:S02]  /*30e0*/  ISETP.NE.AND.EX P0, PT, R15, RZ, PT, P0 ;  /* 0x000000ff0f00720c */ /* 0x000fe40003f05300 */
[----:B------:R-:W0:Y:S02]  /*30f0*/  LDC.64 R14, c[0x0][0x388] ;  /* 0x0000e200ff0e7b82 */ /* 0x000e240000000a00 */
[----:B------:R-:W-:-:S07]  /*3100*/  @P2 IADD3 R11, PT, PT, R11, 0x1, RZ ;  /* 0x000000010b0b2810 */ /* 0x000fce0007ffe0ff */
[----:B------:R-:W-:Y:S01]  /*3110*/  @!P4 IMAD.MOV R11, RZ, RZ, -R11 ;  /* 0x000000ffff0bc224 */ /* 0x000fe200078e0a0b */
[----:B------:R-:W-:-:S04]  /*3120*/  @!P3 LOP3.LUT R11, RZ, R26, RZ, 0x33, !PT ;  /* 0x0000001aff0bb212 */ /* 0x000fc800078e33ff */
[----:B------:R-:W-:Y:S02]  /*3130*/  IADD3 R12, PT, PT, -R11, RZ, RZ ;  /* 0x000000ff0b0c7210 */ /* 0x000fe40007ffe1ff */
[----:B-1----:R-:W-:-:S03]  /*3140*/  ISETP.NE.U32.AND P2, PT, R24, 0x1, PT ;  /* 0x000000011800780c */ /* 0x002fc60003f45070 */
[----:B------:R-:W-:Y:S01]  /*3150*/  IMAD R12, R26, R12, R31 ;  /* 0x0000000c1a0c7224 */ /* 0x000fe200078e021f */
[----:B------:R-:W-:Y:S02]  /*3160*/  ISETP.NE.AND.EX P2, PT, R25, RZ, PT, P2 ;  /* 0x000000ff1900720c */ /* 0x000fe40003f45320 */
[----:B------:R-:W1:Y:S02]  /*3170*/  LDC.64 R24, c[0x0][0x380] ;  /* 0x0000e000ff187b82 */ /* 0x000e640000000a00 */
[----:B------:R-:W-:Y:S02]  /*3180*/  SEL R11, R11, RZ, P2 ;  /* 0x000000ff0b0b7207 */ /* 0x000fe40001000000 */
[----:B------:R-:W-:-:S03]  /*3190*/  SEL R12, R12, RZ, P0 ;  /* 0x000000ff0c0c7207 */ /* 0x000fc60000000000 */
        /* <DEDUP_REMOVED lines=23> */
.L_x_26540:
[----:B------:R-:W-:Y:S05]  /*3310*/  BSYNC.RECONVERGENT B0 ;  /* 0x0000000000007941 */ /* 0x000fea0003800200 */
.L_x_26539:
        /* <DEDUP_REMOVED lines=14> */
[----:B------:R-:W-:Y:S02]  /*3400*/  HFMA2 R0, -RZ, RZ, 3.7421875, 0 ;  /* 0x437c0000ff007431 */ /* 0x000fe400000001ff */
[C---:B------:R-:W-:Y:S01]  /*3410*/  FADD R24, -R15.reuse, R3 ;  /* 0x000000030f187221 */ /* 0x040fe20000000100 */
[C---:B------:R-:W-:Y:S01]  /*3420*/  FADD R40, -R15.reuse, R5 ;  /* 0x000000050f287221 */ /* 0x040fe20000000100 */
[-C--:B------:R-:W-:Y:S01]  /*3430*/  FFMA.SAT R3, R58, R11.reuse, 0.5 ;  /* 0x3f0000003a037423 */ /* 0x080fe2000000200b */
[C---:B------:R-:W-:Y:S01]  /*3440*/  FADD R56, -R15.reuse, R7 ;  /* 0x000000070f387221 */ /* 0x040fe20000000100 */
[C---:B------:R-:W-:Y:S01]  /*3450*/  FADD R44, -R15.reuse, R18 ;  /* 0x000000120f2c7221 */ /* 0x040fe20000000100 */
[C---:B------:R-:W-:Y:S01]  /*3460*/  FADD R12, -R15.reuse, R23 ;  /* 0x000000170f0c7221 */ /* 0x040fe20000000100 */
[C---:B------:R-:W-:Y:S01]  /*3470*/  FADD R36, -R15.reuse, R9 ;  /* 0x000000090f247221 */ /* 0x040fe20000000100 */
[-C--:B------:R-:W-:Y:S01]  /*3480*/  FFMA.SAT R7, R56, R11.reuse, 0.5 ;  /* 0x3f00000038077423 */ /* 0x080fe2000000200b */
[----:B------:R-:W-:Y:S01]  /*3490*/  FADD R38, -R15, R4 ;  /* 0x000000040f267221 */ /* 0x000fe20000000100 */
[-C--:B------:R-:W-:Y:S01]  /*34a0*/  FFMA.RM R3, R3, R0.reuse, 12582913 ;  /* 0x4b40000103037423 */ /* 0x080fe20000004000 */
[----:B------:R-:W-:Y:S01]  /*34b0*/  FFMA.SAT R13, R12, R11, 0.5 ;  /* 0x3f0000000c0d7423 */ /* 0x000fe2000000200b */
[-C--:B------:R-:W-:Y:S01]  /*34c0*/  FFMA.RM R7, R7, R0.reuse, 12582913 ;  /* 0x4b40000107077423 */ /* 0x080fe20000004000 */
[----:B------:R-:W-:Y:S01]  /*34d0*/  FADD R4, -R15, R27 ;  /* 0x0000001b0f047221 */ /* 0x000fe20000000100 */
[C---:B------:R-:W-:Y:S01]  /*34e0*/  FADD R5, R3.reuse, -12583039 ;  /* 0xcb40007f03057421 */ /* 0x040fe20000000000 */
[----:B------:R-:W-:Y:S01]  /*34f0*/  SHF.L.U32 R3, R3, 0x17, RZ ;  /* 0x0000001703037819 */ /* 0x000fe200000006ff */
[----:B------:R-:W-:Y:S01]  /*3500*/  FADD R9, R7, -12583039 ;  /* 0xcb40007f07097421 */ /* 0x000fe20000000000 */
[----:B------:R-:W-:Y:S01]  /*3510*/  FFMA.RM R13, R13, R0, 12582913 ;  /* 0x4b4000010d0d7423 */ /* 0x000fe20000004000 */
[----:B------:R-:W-:Y:S01]  /*3520*/  FFMA R5, R58, 1.4426950216293334961, -R5 ;  /* 0x3fb8aa3b3a057823 */ /* 0x000fe20000000805 */
[C---:B------:R-:W-:Y:S01]  /*3530*/  FADD R54, -R15.reuse, R26 ;  /* 0x0000001a0f367221 */ /* 0x040fe20000000100 */
[----:B------:R-:W-:Y:S01]  /*3540*/  FFMA R9, R56, 1.4426950216293334961, -R9 ;  /* 0x3fb8aa3b38097823 */ /* 0x000fe20000000809 */
[----:B------:R-:W-:Y:S01]  /*3550*/  FADD R14, -R15, R2 ;  /* 0x000000020f0e7221 */ /* 0x000fe20000000100 */
[----:B------:R-:W-:Y:S01]  /*3560*/  FFMA R5, R58, 1.925963033500011079e-08, R5 ;  /* 0x32a570603a057823 */ /* 0x000fe20000000005 */
[----:B------:R-:W-:-:S02]  /*3570*/  IMAD.SHL.U32 R7, R7, 0x800000, RZ ;  /* 0x0080000007077824 */ /* 0x000fc400078e00ff */
[----:B------:R-:W-:Y:S01]  /*3580*/  FFMA R9, R56, 1.925963033500011079e-08, R9 ;  /* 0x32a5706038097823 */ /* 0x000fe20000000009 */
        /* <DEDUP_REMOVED lines=9> */
[----:B------:R3:W4:Y:S01]  /*3620*/  MUFU.EX2 R26, R9 ;  /* 0x00000009001a7308 */ /* 0x0007220000000800 */
[-C--:B0-----:R-:W-:Y:S01]  /*3630*/  FFMA.SAT R5, R14, R11.reuse, 0.5 ;  /* 0x3f0000000e057423 */ /* 0x081fe2000000200b */
[C---:B------:R-:W-:Y:S01]  /*3640*/  FADD R42, -R15.reuse, R17 ;  /* 0x000000110f2a7221 */ /* 0x040fe20000000100 */
[C---:B------:R-:W-:Y:S01]  /*3650*/  FADD R30, -R15.reuse, R30 ;  /* 0x0000001e0f1e7221 */ /* 0x040fe20000000100 */
[----:B------:R-:W-:Y:S01]  /*3660*/  FADD R2, -R15, R31 ;  /* 0x0000001f0f027221 */ /* 0x000fe20000000100 */
[----:B------:R-:W-:Y:S01]  /*3670*/  FFMA.RM R5, R5, R0, 12582913 ;  /* 0x4b40000105057423 */ /* 0x000fe20000004000 */
[-C--:B------:R-:W-:Y:S01]  /*3680*/  FFMA.SAT R15, R54, R11.reuse, 0.5 ;  /* 0x3f000000360f7423 */ /* 0x080fe2000000200b */
[----:B--2---:R-:W-:Y:S01]  /*3690*/  FMUL R27, R3, R18 ;  /* 0x00000012031b7220 */ /* 0x004fe20000400000 */
[C---:B------:R-:W-:Y:S01]  /*36a0*/  FADD R3, R13.reuse, -12583039 ;  /* 0xcb40007f0d037421 */ /* 0x040fe20000000000 */
[----:B---3--:R-:W-:Y:S01]  /*36b0*/  FFMA.SAT R9, R24, R11, 0.5 ;  /* 0x3f00000018097423 */ /* 0x008fe2000000200b */
[----:B------:R-:W-:-:S02]  /*36c0*/  SHF.L.U32 R13, R13, 0x17, RZ ;  /* 0x000000170d0d7819 */ /* 0x000fc400000006ff */
[C---:B------:R-:W-:Y:S01]  /*36d0*/  FFMA R3, R12.reuse, 1.4426950216293334961, -R3 ;  /* 0x3fb8aa3b0c037823 */ /* 0x040fe20000000803 */
[----:B------:R-:W-:Y:S01]  /*36e0*/  FFMA.RM R9, R9, R0, 12582913 ;  /* 0x4b40000109097423 */ /* 0x000fe20000004000 */
[----:B----4-:R-:W-:Y:S02]  /*36f0*/  FMUL R26, R7, R26 ;  /* 0x0000001a071a7220 */ /* 0x010fe40000400000 */
[----:B------:R-:W-:Y:S01]  /*3700*/  FFMA R3, R12, 1.925963033500011079e-08, R3 ;  /* 0x32a570600c037823 */ /* 0x000fe20000000003 */
[C---:B------:R-:W-:Y:S01]  /*3710*/  FADD R7, R5.reuse, -12583039 ;  /* 0xcb40007f05077421 */ /* 0x040fe20000000000 */
[----:B------:R-:W-:Y:S02]  /*3720*/  SHF.L.U32 R5, R5, 0x17, RZ ;  /* 0x0000001705057819 */ /* 0x000fe400000006ff */
[----:B------:R0:W2:Y:S01]  /*3730*/  MUFU.EX2 R12, R3 ;  /* 0x00000003000c7308 */ /* 0x0000a20000000800 */
[----:B------:R-:W-:-:S04]  /*3740*/  FFMA R7, R14, 1.4426950216293334961, -R7 ;  /* 0x3fb8aa3b0e077823 */ /* 0x000fc80000000807 */
[----:B------:R-:W-:Y:S01]  /*3750*/  FFMA R7, R14, 1.925963033500011079e-08, R7 ;  /* 0x32a570600e077823 */ /* 0x000fe20000000007 */
[----:B0-----:R-:W-:-:S04]  /*3760*/  FFMA.SAT R3, R38, R11, 0.5 ;  /* 0x3f00000026037423 */ /* 0x001fc8000000200b */
[----:B------:R-:W-:Y:S01]  /*3770*/  FFMA.RM R3, R3, R0, 12582913 ;  /* 0x4b40000103037423 */ /* 0x000fe20000004000 */
[----:B--2---:R-:W-:Y:S01]  /*3780*/  FMUL R25, R13, R12 ;  /* 0x0000000c0d197220 */ /* 0x004fe20000400000 */
[C---:B------:R-:W-:Y:S01]  /*3790*/  FADD R13, R9.reuse, -12583039 ;  /* 0xcb40007f090d7421 */ /* 0x040fe20000000000 */
[----:B------:R0:W2:Y:S01]  /*37a0*/  MUFU.EX2 R12, R7 ;  /* 0x00000007000c7308 */ /* 0x0000a20000000800 */
[----:B------:R-:W-:Y:S02]  /*37b0*/  IMAD.SHL.U32 R9, R9, 0x800000, RZ ;  /* 0x0080000009097824 */ /* 0x000fe400078e00ff */
[----:B------:R-:W-:-:S04]  /*37c0*/  FFMA R13, R24, 1.4426950216293334961, -R13 ;  /* 0x3fb8aa3b180d7823 */ /* 0x000fc8000000080d */
[----:B------:R-:W-:Y:S01]  /*37d0*/  FFMA R13, R24, 1.925963033500011079e-08, R13 ;  /* 0x32a57060180d7823 */ /* 0x000fe2000000000d */
[----:B0-----:R-:W-:-:S03]  /*37e0*/  FFMA.SAT R7, R40, R11, 0.5 ;  /* 0x3f00000028077423 */ /* 0x001fc6000000200b */
[----:B------:R0:W3:Y:S01]  /*37f0*/  MUFU.EX2 R14, R13 ;  /* 0x0000000d000e7308 */ /* 0x0000e20000000800 */
        /* <DEDUP_REMOVED lines=8> */
[----:B---3--:R-:W-:Y:S01]  /*3880*/  FMUL R23, R9, R14 ;  /* 0x0000000e09177220 */ /* 0x008fe20000400000 */
[----:B------:R-:W-:-:S02]  /*3890*/  FADD R9, R7, -12583039 ;  /* 0xcb40007f07097421 */ /* 0x000fc40000000000 */
[----:B------:R0:W2:Y:S01]  /*38a0*/  MUFU.EX2 R22, R5 ;  /* 0x0000000500167308 */ /* 0x0000a20000000800 */
[----:B------:R-:W-:Y:S01]  /*38b0*/  SHF.L.U32 R7, R7, 0x17, RZ ;  /* 0x0000001707077819 */ /* 0x000fe200000006ff */
[----:B------:R-:W-:-:S04]  /*38c0*/  FFMA R9, R40, 1.4426950216293334961, -R9 ;  /* 0x3fb8aa3b28097823 */ /* 0x000fc80000000809 */
[----:B------:R-:W-:Y:S01]  /*38d0*/  FFMA R9, R40, 1.925963033500011079e-08, R9 ;  /* 0x32a5706028097823 */ /* 0x000fe20000000009 */
[----:B0-----:R-:W-:-:S03]  /*38e0*/  FFMA.SAT R5, R36, R11, 0.5 ;  /* 0x3f00000024057423 */ /* 0x001fc6000000200b */
[----:B------:R0:W3:Y:S01]  /*38f0*/  MUFU.EX2 R12, R9 ;  /* 0x00000009000c7308 */ /* 0x0000e20000000800 */
        /* <DEDUP_REMOVED lines=8> */
[----:B---3--:R-:W-:Y:S01]  /*3980*/  FMUL R21, R7, R12 ;  /* 0x0000000c07157220 */ /* 0x008fe20000400000 */
[C---:B------:R-:W-:Y:S02]  /*3990*/  FADD R7, R5.reuse, -12583039 ;  /* 0xcb40007f05077421 */ /* 0x040fe40000000000 */
[----:B------:R0:W2:Y:S01]  /*39a0*/  MUFU.EX2 R20, R3 ;  /* 0x0000000300147308 */ /* 0x0000a20000000800 */
[----:B------:R-:W-:Y:S01]  /*39b0*/  SHF.L.U32 R5, R5, 0x17, RZ ;  /* 0x0000001705057819 */ /* 0x000fe200000006ff */
[----:B------:R-:W-:-:S04]  /*39c0*/  FFMA R7, R36, 1.4426950216293334961, -R7 ;  /* 0x3fb8aa3b24077823 */ /* 0x000fc80000000807 */
[----:B------:R-:W-:Y:S01]  /*39d0*/  FFMA R7, R36, 1.925963033500011079e-08, R7 ;  /* 0x32a5706024077823 */ /* 0x000fe20000000007 */
[C---:B0-----:R-:W-:Y:S01]  /*39e0*/  FADD R3, R9.reuse, -12583039 ;  /* 0xcb40007f09037421 */ /* 0x041fe20000000000 */
[----:B------:R-:W-:Y:S02]  /*39f0*/  SHF.L.U32 R9, R9, 0x17, RZ ;  /* 0x0000001709097819 */ /* 0x000fe400000006ff */
[----:B------:R0:W3:Y:S01]  /*3a00*/  MUFU.EX2 R6, R7 ;  /* 0x0000000700067308 */ /* 0x0000e20000000800 */
[----:B------:R-:W-:-:S04]  /*3a10*/  FFMA R3, R8, 1.4426950216293334961, -R3 ;  /* 0x3fb8aa3b08037823 */ /* 0x000fc80000000803 */
[----:B------:R-:W-:Y:S01]  /*3a20*/  FFMA R3, R8, 1.925963033500011079e-08, R3 ;  /* 0x32a5706008037823 */ /* 0x000fe20000000003 */
[----:B--2---:R-:W-:Y:S01]  /*3a30*/  FMUL R20, R13, R20 ;  /* 0x000000140d147220 */ /* 0x004fe20000400000 */
[-C--:B------:R-:W-:Y:S01]  /*3a40*/  FFMA.SAT R13, R16, R11.reuse, 0.5 ;  /* 0x3f000000100d7423 */ /* 0x080fe2000000200b */
[-C--:B0-----:R-:W-:Y:S01]  /*3a50*/  FFMA.SAT R7, R10, R11.reuse, 0.5 ;  /* 0x3f0000000a077423 */ /* 0x081fe2000000200b */
[----:B------:R0:W2:Y:S02]  /*3a60*/  MUFU.EX2 R18, R3 ;  /* 0x0000000300127308 */ /* 0x0000a40000000800 */
[-C--:B------:R-:W-:Y:S01]  /*3a70*/  FFMA.RM R13, R13, R0.reuse, 12582913 ;  /* 0x4b4000010d0d7423 */ /* 0x080fe20000004000 */
[----:B------:R-:W-:Y:S01]  /*3a80*/  FFMA.RM R7, R7, R0, 12582913 ;  /* 0x4b40000107077423 */ /* 0x000fe20000004000 */
[----:B---3--:R-:W-:Y:S02]  /*3a90*/  FMUL R19, R5, R6 ;  /* 0x0000000605137220 */ /* 0x008fe40000400000 */
[C---:B------:R-:W-:Y:S01]  /*3aa0*/  FADD R5, R13.reuse, -12583039 ;  /* 0xcb40007f0d057421 */ /* 0x040fe20000000000 */
[----:B0-----:R-:W-:Y:S01]  /*3ab0*/  FFMA.SAT R3, R42, R11, 0.5 ;  /* 0x3f0000002a037423 */ /* 0x001fe2000000200b */
[----:B------:R-:W-:-:S02]  /*3ac0*/  IMAD.SHL.U32 R13, R13, 0x800000, RZ ;  /* 0x008000000d0d7824 */ /* 0x000fc400078e00ff */
[----:B------:R-:W-:Y:S01]  /*3ad0*/  FFMA R5, R16, 1.4426950216293334961, -R5 ;  /* 0x3fb8aa3b10057823 */ /* 0x000fe20000000805 */
[----:B------:R-:W-:-:S03]  /*3ae0*/  FFMA.RM R3, R3, R0, 12582913 ;  /* 0x4b40000103037423 */ /* 0x000fc60000004000 */
[----:B------:R-:W-:Y:S01]  /*3af0*/  FFMA R5, R16, 1.925963033500011079e-08, R5 ;  /* 0x32a5706010057823 */ /* 0x000fe20000000005 */
[----:B--2---:R-:W-:Y:S01]  /*3b00*/  FMUL R18, R9, R18 ;  /* 0x0000001209127220 */ /* 0x004fe20000400000 */
[C---:B------:R-:W-:Y:S01]  /*3b10*/  FADD R9, R7.reuse, -12583039 ;  /* 0xcb40007f07097421 */ /* 0x040fe20000000000 */
[----:B------:R-:W-:Y:S01]  /*3b20*/  SHF.L.U32 R7, R7, 0x17, RZ ;  /* 0x0000001707077819 */ /* 0x000fe200000006ff */
[----:B------:R0:W2:Y:S02]  /*3b30*/  MUFU.EX2 R6, R5 ;  /* 0x0000000500067308 */ /* 0x0000a40000000800 */
[----:B------:R-:W-:-:S04]  /*3b40*/  FFMA R9, R10, 1.4426950216293334961, -R9 ;  /* 0x3fb8aa3b0a097823 */ /* 0x000fc80000000809 */
[----:B------:R-:W-:Y:S01]  /*3b50*/  FFMA R9, R10, 1.925963033500011079e-08, R9 ;  /* 0x32a570600a097823 */ /* 0x000fe20000000009 */
[----:B0-----:R-:W-:-:S03]  /*3b60*/  FADD R5, R3, -12583039 ;  /* 0xcb40007f03057421 */ /* 0x001fc60000000000 */
[----:B------:R0:W3:Y:S01]  /*3b70*/  MUFU.EX2 R16, R9 ;  /* 0x0000000900107308 */ /* 0x0000e20000000800 */
[----:B------:R-:W-:Y:S01]  /*3b80*/  SHF.L.U32 R3, R3, 0x17, RZ ;  /* 0x0000001703037819 */ /* 0x000fe200000006ff */
[----:B------:R-:W-:Y:S01]  /*3b90*/  FFMA R5, R42, 1.4426950216293334961, -R5 ;  /* 0x3fb8aa3b2a057823 */ /* 0x000fe20000000805 */
[----:B--2---:R-:W-:-:S03]  /*3ba0*/  FMUL R17, R13, R6 ;  /* 0x000000060d117220 */ /* 0x004fc60000400000 */
[----:B------:R-:W-:Y:S01]  /*3bb0*/  FFMA R5, R42, 1.925963033500011079e-08, R5 ;  /* 0x32a570602a057823 */ /* 0x000fe20000000005 */
[-C--:B------:R-:W-:Y:S01]  /*3bc0*/  FFMA.SAT R13, R44, R11.reuse, 0.5 ;  /* 0x3f0000002c0d7423 */ /* 0x080fe2000000200b */
[----:B0-----:R-:W-:Y:S02]  /*3bd0*/  FFMA.SAT R9, R46, R11, 0.5 ;  /* 0x3f0000002e097423 */ /* 0x001fe4000000200b */
[----:B------:R0:W2:Y:S01]  /*3be0*/  MUFU.EX2 R10, R5 ;  /* 0x00000005000a7308 */ /* 0x0000a20000000800 */
[-C--:B------:R-:W-:Y:S01]  /*3bf0*/  FFMA.RM R13, R13, R0.reuse, 12582913 ;  /* 0x4b4000010d0d7423 */ /* 0x080fe20000004000 */
[----:B------:R-:W-:Y:S01]  /*3c00*/  FFMA.RM R8, R9, R0, 12582913 ;  /* 0x4b40000109087423 */ /* 0x000fe20000004000 */
[----:B---3--:R-:W-:Y:S02]  /*3c10*/  FMUL R16, R7, R16 ;  /* 0x0000001007107220 */ /* 0x008fe40000400000 */
[C---:B------:R-:W-:Y:S01]  /*3c20*/  FADD R7, R13.reuse, -12583039 ;  /* 0xcb40007f0d077421 */ /* 0x040fe20000000000 */
[----:B------:R-:W-:-:S02]  /*3c30*/  IMAD.SHL.U32 R9, R13, 0x800000, RZ ;  /* 0x008000000d097824 */ /* 0x000fc400078e00ff */
[-C--:B------:R-:W-:Y:S01]  /*3c40*/  FFMA.SAT R13, R30, R11.reuse, 0.5 ;  /* 0x3f0000001e0d7423 */ /* 0x080fe2000000200b */
[----:B0-----:R-:W-:Y:S01]  /*3c50*/  FFMA.SAT R5, R48, R11, 0.5 ;  /* 0x3f00000030057423 */ /* 0x001fe2000000200b */
[----:B------:R-:W-:-:S03]  /*3c60*/  FFMA R7, R44, 1.4426950216293334961, -R7 ;  /* 0x3fb8aa3b2c077823 */ /* 0x000fc60000000807 */
[----:B------:R-:W-:Y:S01]  /*3c70*/  FFMA.RM R5, R5, R0, 12582913 ;  /* 0x4b40000105057423 */ /* 0x000fe20000004000 */
[----:B------:R-:W-:Y:S01]  /*3c80*/  FFMA R7, R44, 1.925963033500011079e-08, R7 ;  /* 0x32a570602c077823 */ /* 0x000fe20000000007 */
[----:B--2---:R-:W-:-:S03]  /*3c90*/  FMUL R10, R3, R10 ;  /* 0x0000000a030a7220 */ /* 0x004fc60000400000 */
[----:B------:R0:W2:Y:S01]  /*3ca0*/  MUFU.EX2 R6, R7 ;  /* 0x0000000700067308 */ /* 0x0000a20000000800 */
[C---:B------:R-:W-:Y:S01]  /*3cb0*/  FADD R3, R8.reuse, -12583039 ;  /* 0xcb40007f08037421 */ /* 0x040fe20000000000 */
[----:B------:R-:W-:-:S03]  /*3cc0*/  SHF.L.U32 R8, R8, 0x17, RZ ;  /* 0x0000001708087819 */ /* 0x000fc600000006ff */
[----:B------:R-:W-:Y:S01]  /*3cd0*/  FFMA R3, R46, 1.4426950216293334961, -R3 ;  /* 0x3fb8aa3b2e037823 */ /* 0x000fe20000000803 */
[----:B0-----:R-:W-:-:S03]  /*3ce0*/  FADD R7, R5, -12583039 ;  /* 0xcb40007f05077421 */ /* 0x001fc60000000000 */
[----:B------:R-:W-:Y:S01]  /*3cf0*/  FFMA R3, R46, 1.925963033500011079e-08, R3 ;  /* 0x32a570602e037823 */ /* 0x000fe20000000003 */
[----:B------:R-:W-:Y:S01]  /*3d00*/  SHF.L.U32 R5, R5, 0x17, RZ ;  /* 0x0000001705057819 */ /* 0x000fe200000006ff */
[----:B------:R-:W-:-:S04]  /*3d10*/  FFMA R7, R48, 1.4426950216293334961, -R7 ;  /* 0x3fb8aa3b30077823 */ /* 0x000fc80000000807 */
[----:B------:R-:W0:Y:S01]  /*3d20*/  MUFU.EX2 R3, R3 ;  /* 0x0000000300037308 */ /* 0x000e220000000800 */
[----:B------:R-:W-:Y:S01]  /*3d30*/  FFMA R48, R48, 1.925963033500011079e-08, R7 ;  /* 0x32a5706030307823 */ /* 0x000fe20000000007 */
[----:B------:R-:W-:Y:S01]  /*3d40*/  FFMA.SAT R7, R50, R11, 0.5 ;  /* 0x3f00000032077423 */ /* 0x000fe2000000200b */
[----:B--2---:R-:W-:-:S03]  /*3d50*/  FMUL R9, R9, R6 ;  /* 0x0000000609097220 */ /* 0x004fc60000400000 */
[----:B------:R-:W-:Y:S02]  /*3d60*/  FFMA.RM R6, R7, R0, 12582913 ;  /* 0x4b40000107067423 */ /* 0x000fe40000004000 */
[----:B------:R-:W2:Y:S02]  /*3d70*/  MUFU.EX2 R48, R48 ;  /* 0x0000003000307308 */ /* 0x000ea40000000800 */
[C---:B------:R-:W-:Y:S01]  /*3d80*/  FADD R7, R6.reuse, -12583039 ;  /* 0xcb40007f06077421 */ /* 0x040fe20000000000 */
[----:B------:R-:W-:-:S03]  /*3d90*/  IMAD.SHL.U32 R6, R6, 0x800000, RZ ;  /* 0x0080000006067824 */ /* 0x000fc600078e00ff */
[----:B------:R-:W-:Y:S01]  /*3da0*/  FFMA R7, R50, 1.4426950216293334961, -R7 ;  /* 0x3fb8aa3b32077823 */ /* 0x000fe20000000807 */
[----:B0-----:R-:W-:-:S03]  /*3db0*/  FMUL R8, R8, R3 ;  /* 0x0000000308087220 */ /* 0x001fc60000400000 */
[----:B------:R-:W-:Y:S01]  /*3dc0*/  FFMA R50, R50, 1.925963033500011079e-08, R7 ;  /* 0x32a5706032327823 */ /* 0x000fe20000000007 */
[----:B------:R-:W-:-:S03]  /*3dd0*/  FFMA.SAT R7, R52, R11, 0.5 ;  /* 0x3f00000034077423 */ /* 0x000fc6000000200b */
[----:B------:R-:W0:Y:S01]  /*3de0*/  MUFU.EX2 R3, R50 ;  /* 0x0000003200037308 */ /* 0x000e220000000800 */
[----:B------:R-:W-:Y:S01]  /*3df0*/  FFMA.RM R12, R7, R0, 12582913 ;  /* 0x4b400001070c7423 */ /* 0x000fe20000004000 */
[----:B--2---:R-:W-:-:S03]  /*3e00*/  FMUL R7, R5, R48 ;  /* 0x0000003005077220 */ /* 0x004fc60000400000 */
[----:B------:R-:W-:-:S04]  /*3e10*/  FADD R5, R12, -12583039 ;  /* 0xcb40007f0c057421 */ /* 0x000fc80000000000 */
        /* <DEDUP_REMOVED lines=10> */
[----:B------:R-:W-:Y:S01]  /*3ec0*/  SHF.L.U32 R5, R12, 0x17, RZ ;  /* 0x000000170c057819 */ /* 0x000fe200000006ff */
[----:B------:R-:W-:-:S04]  /*3ed0*/  FFMA.RM R12, R13, R0, 12582913 ;  /* 0x4b4000010d0c7423 */ /* 0x000fc80000004000 */
[C---:B------:R-:W-:Y:S01]  /*3ee0*/  FADD R13, R12.reuse, -12583039 ;  /* 0xcb40007f0c0d7421 */ /* 0x040fe20000000000 */
[----:B------:R-:W2:Y:S01]  /*3ef0*/  MUFU.EX2 R14, R14 ;  /* 0x0000000e000e7308 */ /* 0x000ea20000000800 */
[----:B------:R-:W-:Y:S02]  /*3f00*/  IMAD.SHL.U32 R12, R12, 0x800000, RZ ;  /* 0x008000000c0c7824 */ /* 0x000fe400078e00ff */
[----:B0-----:R-:W-:Y:S01]  /*3f10*/  FMUL R5, R5, R52 ;  /* 0x0000003405057220 */ /* 0x001fe20000400000 */
[----:B------:R-:W-:-:S04]  /*3f20*/  FFMA R13, R30, 1.4426950216293334961, -R13 ;  /* 0x3fb8aa3b1e0d7823 */ /* 0x000fc8000000080d */
[----:B------:R-:W-:Y:S01]  /*3f30*/  FFMA R30, R30, 1.925963033500011079e-08, R13 ;  /* 0x32a570601e1e7823 */ /* 0x000fe2000000000d */
[----:B------:R-:W-:-:S04]  /*3f40*/  FFMA.SAT R13, R2, R11, 0.5 ;  /* 0x3f000000020d7423 */ /* 0x000fc8000000200b */
[-C--:B------:R-:W-:Y:S01]  /*3f50*/  FFMA.RM R11, R13, R0.reuse, 12582913 ;  /* 0x4b4000010d0b7423 */ /* 0x080fe20000004000 */
[----:B------:R-:W-:Y:S02]  /*3f60*/  FFMA.RM R0, R15, R0, 12582913 ;  /* 0x4b4000010f007423 */ /* 0x000fe40000004000 */
[----:B------:R-:W0:Y:S01]  /*3f70*/  MUFU.EX2 R15, R30 ;  /* 0x0000001e000f7308 */ /* 0x000e220000000800 */
[----:B------:R-:W-:Y:S01]  /*3f80*/  FADD R13, R11, -12583039 ;  /* 0xcb40007f0b0d7421 */ /* 0x000fe20000000000 */
[----:B--2---:R-:W-:-:S03]  /*3f90*/  FMUL R4, R3, R14 ;  /* 0x0000000e03047220 */ /* 0x004fc60000400000 */
[----:B------:R-:W-:-:S04]  /*3fa0*/  FFMA R13, R2, 1.4426950216293334961, -R13 ;  /* 0x3fb8aa3b020d7823 */ /* 0x000fc8000000080d */
[----:B------:R-:W-:Y:S01]  /*3fb0*/  FFMA R31, R2, 1.925963033500011079e-08, R13 ;  /* 0x32a57060021f7823 */ /* 0x000fe2000000000d */
[C---:B------:R-:W-:Y:S01]  /*3fc0*/  FADD R13, R0.reuse, -12583039 ;  /* 0xcb40007f000d7421 */ /* 0x040fe20000000000 */
[----:B------:R-:W-:-:S03]  /*3fd0*/  SHF.L.U32 R0, R0, 0x17, RZ ;  /* 0x0000001700007819 */ /* 0x000fc600000006ff */
[C---:B------:R-:W-:Y:S01]  /*3fe0*/  FFMA R13, R54.reuse, 1.4426950216293334961, -R13 ;  /* 0x3fb8aa3b360d7823 */ /* 0x040fe2000000080d */
[----:B------:R-:W2:Y:S03]  /*3ff0*/  MUFU.EX2 R31, R31 ;  /* 0x0000001f001f7308 */ /* 0x000ea60000000800 */
        /* <DEDUP_REMOVED lines=19> */
[----:B------:R-:W-:-:S04]  /*4130*/  FADD R13, R2, R7 ;  /* 0x00000007020d7221 */ /* 0x000fc80000000000 */
[----:B------:R-:W-:-:S04]  /*4140*/  FADD R2, R13, R6 ;  /* 0x000000060d027221 */ /* 0x000fc80000000000 */
[----:B------:R-:W-:Y:S01]  /*4150*/  FADD R11, R2, R5 ;  /* 0x00000005020b7221 */ /* 0x000fe20000000000 */
[----:B--2---:R-:W-:-:S03]  /*4160*/  FMUL R2, R12, R31 ;  /* 0x0000001f0c027220 */ /* 0x004fc60000400000 */
        /* <DEDUP_REMOVED lines=14> */
.L_x_26620:
        /* <DEDUP_REMOVED lines=12> */
[----:B01----:R-:W-:Y:S05]  /*4310*/  CALL.REL.NOINC `($__internal_422_$__cuda_sm3x_div_rn_noftz_f32_slowpath) ;  /* 0x00000034002c7944 */ /* 0x003fea0003c00000 */
[----:B------:R-:W-:-:S07]  /*4320*/  MOV R12, R38 ;  /* 0x00000026000c7202 */ /* 0x000fce0000000f00 */
.L_x_26543:
[----:B------:R-:W-:Y:S05]  /*4330*/  BSYNC.RECONVERGENT B2 ;  /* 0x0000000000027941 */ /* 0x000fea0003800200 */
.L_x_26542:
        /* <DEDUP_REMOVED lines=12> */
[----:B01----:R-:W-:Y:S05]  /*4400*/  CALL.REL.NOINC `($__internal_422_$__cuda_sm3x_div_rn_noftz_f32_slowpath) ;  /* 0x0000003000f07944 */ /* 0x003fea0003c00000 */
[----:B------:R-:W-:-:S07]  /*4410*/  MOV R13, R38 ;  /* 0x00000026000d7202 */ /* 0x000fce0000000f00 */
.L_x_26545:
[----:B------:R-:W-:Y:S05]  /*4420*/  BSYNC.RECONVERGENT B2 ;  /* 0x0000000000027941 */ /* 0x000fea0003800200 */
.L_x_26544:
        /* <DEDUP_REMOVED lines=14> */
.L_x_26547:
[----:B------:R-:W-:Y:S05]  /*4510*/  BSYNC.RECONVERGENT B2 ;  /* 0x0000000000027941 */ /* 0x000fea0003800200 */
.L_x_26546:
        /* <DEDUP_REMOVED lines=14> */
.L_x_26549:
[----:B------:R-:W-:Y:S05]  /*4600*/  BSYNC.RECONVERGENT B2 ;  /* 0x0000000000027941 */ /* 0x000fea0003800200 */
.L_x_26548:
        /* <DEDUP_REMOVED lines=14> */
.L_x_26551:
[----:B------:R-:W-:Y:S05]  /*46f0*/  BSYNC.RECONVERGENT B2 ;  /* 0x0000000000027941 */ /* 0x000fea0003800200 */
.L_x_26550:
        /* <DEDUP_REMOVED lines=14> */
.L_x_26553:
[----:B------:R-:W-:Y:S05]  /*47e0*/  BSYNC.RECONVERGENT B2 ;  /* 0x0000000000027941 */ /* 0x000fea0003800200 */
.L_x_26552:
        /* <DEDUP_REMOVED lines=14> */
.L_x_26555:
[----:B------:R-:W-:Y:S05]  /*48d0*/  BSYNC.RECONVERGENT B2 ;  /* 0x0000000000027941 */ /* 0x000fea0003800200 */
.L_x_26554:
        /* <DEDUP_REMOVED lines=14> */
.L_x_26557:
[----:B------:R-:W-:Y:S05]  /*49c0*/  BSYNC.RECONVERGENT B2 ;  /* 0x0000000000027941 */ /* 0x000fea0003800200 */
.L_x_26556:
        /* <DEDUP_REMOVED lines=14> */
.L_x_26559:
[----:B------:R-:W-:Y:S05]  /*4ab0*/  BSYNC.RECONVERGENT B2 ;  /* 0x0000000000027941 */ /* 0x000fea0003800200 */
.L_x_26558:
        /* <DEDUP_REMOVED lines=14> */
.L_x_26561:
[----:B------:R-:W-:Y:S05]  /*4ba0*/  BSYNC.RECONVERGENT B2 ;  /* 0x0000000000027941 */ /* 0x000fea0003800200 */
.L_x_26560:
        /* <DEDUP_REMOVED lines=14> */
.L_x_26563:
[----:B------:R-:W-:Y:S05]  /*4c90*/  BSYNC.RECONVERGENT B2 ;  /* 0x0000000000027941 */ /* 0x000fea0003800200 */
.L_x_26562:
        /* <DEDUP_REMOVED lines=14> */
.L_x_26565:
[----:B------:R-:W-:Y:S05]  /*4d80*/  BSYNC.RECONVERGENT B2 ;  /* 0x0000000000027941 */ /* 0x000fea0003800200 */
.L_x_26564:
        /* <DEDUP_REMOVED lines=14> */
.L_x_26567:
[----:B------:R-:W-:Y:S05]  /*4e70*/  BSYNC.RECONVERGENT B2 ;  /* 0x0000000000027941 */ /* 0x000fea0003800200 */
.L_x_26566:
        /* <DEDUP_REMOVED lines=14> */
.L_x_26569:
[----:B------:R-:W-:Y:S05]  /*4f60*/  BSYNC.RECONVERGENT B2 ;  /* 0x0000000000027941 */ /* 0x000fea0003800200 */
.L_x_26568:
        /* <DEDUP_REMOVED lines=14> */
.L_x_26571:
[----:B------:R-:W-:Y:S05]  /*5050*/  BSYNC.RECONVERGENT B2 ;  /* 0x0000000000027941 */ /* 0x000fea0003800200 */
.L_x_26570:
        /* <DEDUP_REMOVED lines=14> */
.L_x_26573:
[----:B------:R-:W-:Y:S05]  /*5140*/  BSYNC.RECONVERGENT B2 ;  /* 0x0000000000027941 */ /* 0x000fea0003800200 */
.L_x_26572:
        /* <DEDUP_REMOVED lines=12> */
[----:B01----:R-:W-:Y:S05]  /*5210*/  CALL.REL.NOINC `($__internal_422_$__cuda_sm3x_div_rn_noftz_f32_slowpath) ;  /* 0x00000024006c7944 */ /* 0x003fea0003c00000 */
[----:B------:R-:W-:-:S07]  /*5220*/  IMAD.MOV.U32 R8, RZ, RZ, R38 ;  /* 0x000000ffff087224 */ /* 0x000fce00078e0026 */
.L_x_26575:
[----:B------:R-:W-:Y:S05]  /*5230*/  BSYNC.RECONVERGENT B2 ;  /* 0x0000000000027941 */ /* 0x000fea0003800200 */
.L_x_26574:
        /* <DEDUP_REMOVED lines=13> */
[----:B------:R-:W-:-:S07]  /*5310*/  MOV R9, R38 ;  /* 0x0000002600097202 */ /* 0x000fce0000000f00 */
.L_x_26577:
[----:B------:R-:W-:Y:S05]  /*5320*/  BSYNC.RECONVERGENT B2 ;  /* 0x0000000000027941 */ /* 0x000fea0003800200 */
.L_x_26576:
        /* <DEDUP_REMOVED lines=12> */
[----:B01----:R-:W-:Y:S05]  /*53f0*/  CALL.REL.NOINC `($__internal_422_$__cuda_sm3x_div_rn_noftz_f32_slowpath) ;  /* 0x0000002000f47944 */ /* 0x003fea0003c00000 */
[----:B------:R-:W-:-:S07]  /*5400*/  MOV R6, R38 ;  /* 0x0000002600067202 */ /* 0x000fce0000000f00 */
.L_x_26579:
[----:B------:R-:W-:Y:S05]  /*5410*/  BSYNC.RECONVERGENT B2 ;  /* 0x0000000000027941 */ /* 0x000fea0003800200 */
.L_x_26578:
        /* <DEDUP_REMOVED lines=14> */
.L_x_26581:
[----:B------:R-:W-:Y:S05]  /*5500*/  BSYNC.RECONVERGENT B2 ;  /* 0x0000000000027941 */ /* 0x000fea0003800200 */
.L_x_26580:
        /* <DEDUP_REMOVED lines=14> */
.L_x_26583:
[----:B------:R-:W-:Y:S05]  /*55f0*/  BSYNC.RECONVERGENT B2 ;  /* 0x0000000000027941 */ /* 0x000fea0003800200 */
.L_x_26582:
        /* <DEDUP_REMOVED lines=14> */
.L_x_26585:
[----:B------:R-:W-:Y:S05]  /*56e0*/  BSYNC.RECONVERGENT B2 ;  /* 0x0000000000027941 */ /* 0x000fea0003800200 */
.L_x_26584:
        /* <DEDUP_REMOVED lines=27> */
.L_x_26587:
[----:B------:R-:W-:Y:S05]  /*58a0*/  BSYNC.RECONVERGENT B0 ;  /* 0x0000000000007941 */ /* 0x000fea0003800200 */
.L_x_26586:
        /* <DEDUP_REMOVED lines=18> */
.L_x_26589:
[----:B------:R-:W-:Y:S05]  /*59d0*/  BSYNC.RECONVERGENT B0 ;  /* 0x0000000000007941 */ /* 0x000fea0003800200 */
.L_x_26588:
        /* <DEDUP_REMOVED lines=18> */
.L_x_26591:
[----:B------:R-:W-:Y:S05]  /*5b00*/  BSYNC.RECONVERGENT B0 ;  /* 0x0000000000007941 */ /* 0x000fea0003800200 */
.L_x_26590:
        /* <DEDUP_REMOVED lines=18> */
.L_x_26593:
[----:B------:R-:W-:Y:S05]  /*5c30*/  BSYNC.RECONVERGENT B0 ;  /* 0x0000000000007941 */ /* 0x000fea0003800200 */
.L_x_26592:
        /* <DEDUP_REMOVED lines=30> */
.L_x_26595:
[----:B------:R-:W-:Y:S05]  /*5e20*/  BSYNC.RECONVERGENT B0 ;  /* 0x0000000000007941 */ /* 0x000fea0003800200 */
.L_x_26594:
        /* <DEDUP_REMOVED lines=18> */
.L_x_26597:
[----:B------:R-:W-:Y:S05]  /*5f50*/  BSYNC.RECONVERGENT B0 ;  /* 0x0000000000007941 */ /* 0x000fea0003800200 */
.L_x_26596:
        /* <DEDUP_REMOVED lines=18> */
.L_x_26599:
[----:B------:R-:W-:Y:S05]  /*6080*/  BSYNC.RECONVERGENT B0 ;  /* 0x0000000000007941 */ /* 0x000fea0003800200 */
.L_x_26598:
        /* <DEDUP_REMOVED lines=18> */
.L_x_26601:
[----:B------:R-:W-:Y:S05]  /*61b0*/  BSYNC.RECONVERGENT B0 ;  /* 0x0000000000007941 */ /* 0x000fea0003800200 */
.L_x_26600:
        /* <DEDUP_REMOVED lines=18> */
.L_x_26603:
[----:B------:R-:W-:Y:S05]  /*62e0*/  BSYNC.RECONVERGENT B0 ;  /* 0x0000000000007941 */ /* 0x000fea0003800200 */
.L_x_26602:
        /* <DEDUP_REMOVED lines=18> */
.L_x_26605:
[----:B------:R-:W-:Y:S05]  /*6410*/  BSYNC.RECONVERGENT B0 ;  /* 0x0000000000007941 */ /* 0x000fea0003800200 */
.L_x_26604:
        /* <DEDUP_REMOVED lines=18> */
.L_x_26607:
[----:B------:R-:W-:Y:S05]  /*6540*/  BSYNC.RECONVERGENT B0 ;  /* 0x0000000000007941 */ /* 0x000fea0003800200 */
.L_x_26606:
        /* <DEDUP_REMOVED lines=9> */
.L_x_26541:
[----:B------:R-:W-:Y:S01]  /*65e0*/  BSSY B0, `(.L_x_26609) ;  /* 0x0000007000007945 */ /* 0x000fe20003800000 */
[----:B------:R-:W-:Y:S01]  /*65f0*/  MOV R12, 0x10 ;  /* 0x00000010000c7802 */ /* 0x000fe20000000f00 */
[----:B------:R-:W-:Y:S01]  /*6600*/  IMAD.MOV.U32 R11, RZ, RZ, 0x1f ;  /* 0x0000001fff0b7424 */ /* 0x000fe200078e00ff */
[----:B------:R-:W-:-:S07]  /*6610*/  MOV R15, 0xffffffff ;  /* 0xffffffff000f7802 */ /* 0x000fce0000000f00 */
[----:B-1----:R-:W-:Y:S05]  /*6620*/  WARPSYNC.COLLECTIVE R15, `(.L_x_26610) ;  /* 0x000000000f087348 */ /* 0x002fea0003c00000 */
[----:B------:R0:W2:Y:S02]  /*6630*/  SHFL.BFLY P6, R14, R13, R12, R11 ;  /* 0x0c00000c0d0e7389 */ /* 0x0000a400000c000b */
[----:B012---:R-:W-:Y:S05]  /*6640*/  ENDCOLLECTIVE ;  /* 0x000000000000791b */ /* 0x007fea0003800000 */
.L_x_26610:
[----:B------:R-:W-:Y:S05]  /*6650*/  BSYNC B0 ;  /* 0x0000000000007941 */ /* 0x000fea0003800000 */
.L_x_26609:
        /* <DEDUP_REMOVED lines=9> */
.L_x_26611:
[----:B------:R-:W-:Y:S01]  /*66f0*/  HFMA2 R12, -RZ, RZ, 0, 2.384185791015625e-07 ;  /* 0x00000004ff0c7431 */ /* 0x000fe200000001ff */
[----:B------:R-:W-:-:S04]  /*6700*/  FMNMX R24, R13, R14, !PT ;  /* 0x0000000e0d187209 */ /* 0x000fc80007800000 */
[----:B------:R-:W-:-:S07]  /*6710*/  MOV R13, R24 ;  /* 0x00000018000d7202 */ /* 0x000fce0000000f00 */
[----:B------:R-:W-:Y:S05]  /*6720*/  WARPSYNC.COLLECTIVE R15, `(.L_x_26612) ;  /* 0x000000000f087348 */ /* 0x000fea0003c00000 */
[----:B------:R0:W1:Y:S02]  /*6730*/  SHFL.BFLY P6, R14, R13, R12, R11 ;  /* 0x0c00000c0d0e7389 */ /* 0x00006400000c000b */
[----:B01----:R-:W-:Y:S05]  /*6740*/  ENDCOLLECTIVE ;  /* 0x000000000000791b */ /* 0x003fea0003800000 */
.L_x_26612:
[----:B------:R-:W-:Y:S01]  /*6750*/  IMAD.MOV.U32 R12, RZ, RZ, 0x2 ;  /* 0x00000002ff0c7424 */ /* 0x000fe200078e00ff */
[----:B------:R-:W-:-:S04]  /*6760*/  FMNMX R25, R24, R14, !PT ;  /* 0x0000000e18197209 */ /* 0x000fc80007800000 */
[----:B------:R-:W-:-:S07]  /*6770*/  MOV R13, R25 ;  /* 0x00000019000d7202 */ /* 0x000fce0000000f00 */
[----:B------:R-:W-:Y:S05]  /*6780*/  WARPSYNC.COLLECTIVE R15, `(.L_x_26613) ;  /* 0x000000000f087348 */ /* 0x000fea0003c00000 */
[----:B------:R0:W1:Y:S02]  /*6790*/  SHFL.BFLY P6, R14, R13, R12, R11 ;  /* 0x0c00000c0d0e7389 */ /* 0x00006400000c000b */
[----:B01----:R-:W-:Y:S05]  /*67a0*/  ENDCOLLECTIVE ;  /* 0x000000000000791b */ /* 0x003fea0003800000 */
.L_x_26613:
[----:B------:R-:W-:Y:S01]  /*67b0*/  HFMA2 R12, -RZ, RZ, 0, 5.9604644775390625e-08 ;  /* 0x00000001ff0c7431 */ /* 0x000fe200000001ff */
[----:B------:R-:W-:-:S04]  /*67c0*/  FMNMX R36, R25, R14, !PT ;  /* 0x0000000e19247209 */ /* 0x000fc80007800000 */
[----:B------:R-:W-:-:S07]  /*67d0*/  MOV R13, R36 ;  /* 0x00000024000d7202 */ /* 0x000fce0000000f00 */
[----:B------:R-:W-:Y:S05]  /*67e0*/  WARPSYNC.COLLECTIVE R15, `(.L_x_26614) ;  /* 0x000000000f087348 */ /* 0x000fea0003c00000 */
[----:B------:R0:W1:Y:S02]  /*67f0*/  SHFL.BFLY P6, R14, R13, R12, R11 ;  /* 0x0c00000c0d0e7389 */ /* 0x00006400000c000b */
[----:B01----:R-:W-:Y:S05]  /*6800*/  ENDCOLLECTIVE ;  /* 0x000000000000791b */ /* 0x003fea0003800000 */
.L_x_26614:
        /* <DEDUP_REMOVED lines=189> */
[----:B------:R-:W-:Y:S01]  /*73e0*/  FADD R0, R11, -12583039 ;  /* 0xcb40007f0b007421 */ /* 0x000fe20000000000 */
[----:B------:R-:W-:-:S03]  /*73f0*/  FADD R11, R55, -12583039 ;  /* 0xcb40007f370b7421 */ /* 0x000fc60000000000 */
        /* <DEDUP_REMOVED lines=36> */
.L_x_26615:
[----:B------:R-:W-:Y:S02]  /*7640*/  HFMA2 R12, -RZ, RZ, 0, 4.76837158203125e-07 ;  /* 0x00000008ff0c7431 */ /* 0x000fe400000001ff */
[----:B------:R-:W-:-:S05]  /*7650*/  FADD R30, R13, R14 ;  /* 0x0000000e0d1e7221 */ /* 0x000fca0000000000 */
[----:B------:R-:W-:-:S07]  /*7660*/  MOV R13, R30 ;  /* 0x0000001e000d7202 */ /* 0x000fce0000000f00 */
[----:B------:R-:W-:Y:S05]  /*7670*/  WARPSYNC.COLLECTIVE R15, `(.L_x_26616) ;  /* 0x000000000f087348 */ /* 0x000fea0003c00000 */
[----:B------:R0:W1:Y:S02]  /*7680*/  SHFL.BFLY P6, R14, R13, R12, R11 ;  /* 0x0c00000c0d0e7389 */ /* 0x00006400000c000b */
[----:B01----:R-:W-:Y:S05]  /*7690*/  ENDCOLLECTIVE ;  /* 0x000000000000791b */ /* 0x003fea0003800000 */
.L_x_26616:
[----:B------:R-:W-:Y:S01]  /*76a0*/  MOV R12, 0x4 ;  /* 0x00000004000c7802 */ /* 0x000fe20000000f00 */
[----:B------:R-:W-:-:S04]  /*76b0*/  FADD R31, R30, R14 ;  /* 0x0000000e1e1f7221 */ /* 0x000fc80000000000 */
[----:B------:R-:W-:-:S07]  /*76c0*/  IMAD.MOV.U32 R13, RZ, RZ, R31 ;  /* 0x000000ffff0d7224 */ /* 0x000fce00078e001f */
[----:B------:R-:W-:Y:S05]  /*76d0*/  WARPSYNC.COLLECTIVE R15, `(.L_x_26617) ;  /* 0x000000000f087348 */ /* 0x000fea0003c00000 */
[----:B------:R0:W1:Y:S02]  /*76e0*/  SHFL.BFLY P6, R14, R13, R12, R11 ;  /* 0x0c00000c0d0e7389 */ /* 0x00006400000c000b */
[----:B01----:R-:W-:Y:S05]  /*76f0*/  ENDCOLLECTIVE ;  /* 0x000000000000791b */ /* 0x003fea0003800000 */
.L_x_26617:
[----:B------:R-:W-:Y:S02]  /*7700*/  HFMA2 R12, -RZ, RZ, 0, 1.1920928955078125e-07 ;  /* 0x00000002ff0c7431 */ /* 0x000fe400000001ff */
[----:B------:R-:W-:-:S05]  /*7710*/  FADD R36, R31, R14 ;  /* 0x0000000e1f247221 */ /* 0x000fca0000000000 */
[----:B------:R-:W-:-:S07]  /*7720*/  MOV R13, R36 ;  /* 0x00000024000d7202 */ /* 0x000fce0000000f00 */
[----:B------:R-:W-:Y:S05]  /*7730*/  WARPSYNC.COLLECTIVE R15, `(.L_x_26618) ;  /* 0x000000000f087348 */ /* 0x000fea0003c00000 */
[----:B------:R0:W1:Y:S02]  /*7740*/  SHFL.BFLY P6, R14, R13, R12, R11 ;  /* 0x0c00000c0d0e7389 */ /* 0x00006400000c000b */
[----:B01----:R-:W-:Y:S05]  /*7750*/  ENDCOLLECTIVE ;  /* 0x000000000000791b */ /* 0x003fea0003800000 */
.L_x_26618:
[----:B------:R-:W-:Y:S01]  /*7760*/  MOV R12, 0x1 ;  /* 0x00000001000c7802 */ /* 0x000fe20000000f00 */
[----:B------:R-:W-:-:S04]  /*7770*/  FADD R38, R36, R14 ;  /* 0x0000000e24267221 */ /* 0x000fc80000000000 */
[----:B------:R-:W-:-:S07]  /*7780*/  IMAD.MOV.U32 R13, RZ, RZ, R38 ;  /* 0x000000ffff0d7224 */ /* 0x000fce00078e0026 */
[----:B------:R-:W-:Y:S05]  /*7790*/  WARPSYNC.COLLECTIVE R15, `(.L_x_26619) ;  /* 0x000000000f087348 */ /* 0x000fea0003c00000 */
[----:B------:R0:W1:Y:S02]  /*77a0*/  SHFL.BFLY P6, R14, R13, R12, R11 ;  /* 0x0c00000c0d0e7389 */ /* 0x00006400000c000b */
[----:B01----:R-:W-:Y:S05]  /*77b0*/  ENDCOLLECTIVE ;  /* 0x000000000000791b */ /* 0x003fea0003800000 */
.L_x_26619:
[----:B------:R-:W-:Y:S05]  /*77c0*/  BRA `(.L_x_26620) ;  /* 0xffffffc800a07947 */ /* 0x000fea000383ffff */
        .weak           $__internal_422_$__cuda_sm3x_div_rn_noftz_f32_slowpath
        .type           $__internal_422_$__cuda_sm3x_div_rn_noftz_f32_slowpath,@function
        .size           $__internal_422_$__cuda_sm3x_div_rn_noftz_f32_slowpath,(.L_x_37799 - $__internal_422_$__cuda_sm3x_div_rn_noftz_f32_slowpath)
$__internal_422_$__cuda_sm3x_div_rn_noftz_f32_slowpath:
        /* <DEDUP_REMOVED lines=32> */
[----:B------:R-:W-:Y:S01]  /*79d0*/  @!P0 FFMA R27, R27, 1.84467440737095516160e+19, RZ ;  /* 0x5f8000001b1b8823 */ /* 0x000fe200000000ff */
[----:B------:R-:W-:-:S05]  /*79e0*/  @!P0 MOV R31, 0xffffffc0 ;  /* 0xffffffc0001f8802 */ /* 0x000fca0000000f00 */
[----:B------:R-:W-:-:S07]  /*79f0*/  @!P2 VIADD R31, R31, 0x40 ;  /* 0x000000401f1fa836 */ /* 0x000fce0000000000 */
.L_x_26622:
        /* <DEDUP_REMOVED lines=51> */
.L_x_26629:
[----:B------:R-:W-:-:S04]  /*7d30*/  LOP3.LUT R38, R38, 0x80000000, RZ, 0xc0, !PT ;  /* 0x8000000026267812 */ /* 0x000fc800078ec0ff */
[----:B------:R-:W-:Y:S01]  /*7d40*/  LOP3.LUT R38, R38, 0x7f800000, RZ, 0xfc, !PT ;  /* 0x7f80000026267812 */ /* 0x000fe200078efcff */
[----:B------:R-:W-:Y:S06]  /*7d50*/  BRA `(.L_x_26630) ;  /* 0x0000000000047947 */ /* 0x000fec0003800000 */
.L_x_26628:
[----:B------:R-:W-:-:S07]  /*7d60*/  LEA R38, R31, R38, 0x17 ;  /* 0x000000261f267211 */ /* 0x000fce00078eb8ff */
.L_x_26630:
[----:B------:R-:W-:Y:S05]  /*7d70*/  BSYNC.RECONVERGENT B1 ;  /* 0x0000000000017941 */ /* 0x000fea0003800200 */
.L_x_26627:
[----:B------:R-:W-:Y:S05]  /*7d80*/  BRA `(.L_x_26631) ;  /* 0x0000000000207947 */ /* 0x000fea0003800000 */
.L_x_26626:
[----:B------:R-:W-:-:S04]  /*7d90*/  LOP3.LUT R27, R30, 0x80000000, R27, 0x48, !PT ;  /* 0x800000001e1b7812 */ /* 0x000fc800078e481b */
[----:B------:R-:W-:Y:S01]  /*7da0*/  LOP3.LUT R38, R27, 0x7f800000, RZ, 0xfc, !PT ;  /* 0x7f8000001b267812 */ /* 0x000fe200078efcff */
[----:B------:R-:W-:Y:S06]  /*7db0*/  BRA `(.L_x_26631) ;  /* 0x0000000000147947 */ /* 0x000fec0003800000 */
.L_x_26625:
[----:B------:R-:W-:Y:S01]  /*7dc0*/  LOP3.LUT R38, R30, 0x80000000, R27, 0x48, !PT ;  /* 0x800000001e267812 */ /* 0x000fe200078e481b */
[----:B------:R-:W-:Y:S06]  /*7dd0*/  BRA `(.L_x_26631) ;  /* 0x00000000000c7947 */ /* 0x000fec0003800000 */
.L_x_26624:
[----:B------:R-:W0:Y:S01]  /*7de0*/  MUFU.RSQ R38, -QNAN ;  /* 0xffc0000000267908 */ /* 0x000e220000001400 */
[----:B------:R-:W-:Y:S05]  /*7df0*/  BRA `(.L_x_26631) ;  /* 0x0000000000047947 */ /* 0x000fea0003800000 */
.L_x_26623:
[----:B------:R-:W-:-:S07]  /*7e00*/  FADD.FTZ R38, R27, R30 ;  /* 0x0000001e1b267221 */ /* 0x000fce0000010000 */
.L_x_26631:
[----:B------:R-:W-:Y:S05]  /*7e10*/  BSYNC.RECONVERGENT B0 ;  /* 0x0000000000007941 */ /* 0x000fea0003800200 */
.L_x_26621:
[----:B------:R-:W-:Y:S01]  /*7e20*/  HFMA2 R31, -RZ, RZ, 0, 0 ;  /* 0x00000000ff1f7431 */ /* 0x000fe200000001ff */
[----:B------:R-:W-:-:S04]  /*7e30*/  MOV R30, R36 ;  /* 0x00000024001e7202 */ /* 0x000fc80000000f00 */
[----:B0-----:R-:W-:Y:S05]  /*7e40*/  RET.REL.NODEC R30 `(_Z15SoftmaxWarpImplI22BroadcastScaleMaskLoadIffbLm2EiE11DirectStoreIffEfLi2ELi22ELi32ELi1ELb1EL9Algorithm0EEvT_T0_ll) ;  /* 0xffffff801e6c7950 */ /* 0x001fea0003c3ffff */
.L_x_26632:
        /* <DEDUP_REMOVED lines=11> */
.L_x_37799:


//--------------------- .text._Z15SoftmaxWarpImplI22BroadcastScaleMaskLoadIffbLm2EiE11DirectStoreIffEfLi2ELi22ELi32ELi1ELb0EL9Algorithm0EEvT_T0_ll --------------------------
	.section	.text._Z15SoftmaxWarpImplI22BroadcastScaleMaskLoadIffbLm2EiE11DirectStoreIffEfLi2ELi22ELi32ELi1ELb0EL9Algorithm0EEvT_T0_ll,"ax",@progbits
	.align	128
        .global         _Z15SoftmaxWarpImplI22BroadcastScaleMaskLoadIffbLm2EiE11DirectStoreIffEfLi2ELi22ELi32ELi1ELb0EL9Algorithm0EEvT_T0_ll
        .type           _Z15SoftmaxWarpImplI22BroadcastScaleMaskLoadIffbLm2EiE11DirectStoreIffEfLi2ELi22ELi32ELi1ELb0EL9Algorithm0EEvT_T0_ll,@function
        .size           _Z15SoftmaxWarpImplI22BroadcastScaleMaskLoadIffbLm2EiE11DirectStoreIffEfLi2ELi22ELi32ELi1ELb0EL9Algorithm0EEvT_T0_ll,(.L_x_37800 - _Z15SoftmaxWarpImplI22BroadcastScaleMaskLoadIffbLm2EiE11DirectStoreIffEfLi2ELi22ELi32ELi1ELb0EL9Algorithm0EEvT_T0_ll)
        .other          _Z15SoftmaxWarpImplI22BroadcastScaleMaskLoadIffbLm2EiE11DirectStoreIffEfLi2ELi22ELi32ELi1ELb0EL9Algorithm0EEvT_T0_ll,@"STO_CUDA_ENTRY STV_DEFAULT"
_Z15SoftmaxWarpImplI22BroadcastScaleMaskLoadIffbLm2EiE11DirectStoreIffEfLi2ELi22ELi32ELi1ELb0EL9Algorithm0EEvT_T0_ll:
.text._Z15SoftmaxWarpImplI22BroadcastScaleMaskLoadIffbLm2EiE11DirectStoreIffEfLi2ELi22ELi32ELi1ELb0EL9Algorithm0EEvT_T0_ll:
        /* <DEDUP_REMOVED lines=26> */
.L_x_26633:
        /* <DEDUP_REMOVED lines=14> */
.L_x_26679:
[----:B------:R-:W-:Y:S01]  /*0280*/  IABS R0, UR45 ;  /* 0x0000002d00007c13 */ /* 0x000fe20008000000 */
[----:B0-----:R-:W-:Y:S01]  /*0290*/  IMAD R7, R37, UR44, R34 ;  /* 0x0000002c25077c24 */ /* 0x001fe2000f8e0222 */
[----:B------:R-:W-:Y:S01]  /*02a0*/  UMOV UR4, URZ ;  /* 0x000000ff00047c82 */ /* 0x000fe20008000000 */
[----:B------:R-:W0:Y:S01]  /*02b0*/  LDC.64 R14, c[0x0][0x390] ;  /* 0x0000e400ff0e7b82 */ /* 0x000e220000000a00 */
[----:B------:R-:W-:Y:S02]  /*02c0*/  R2UR UR7, R0 ;  /* 0x00000000000772ca */ /* 0x000fe400000e0000 */
[----:B------:R-:W-:Y:S02]  /*02d0*/  IABS R3, R7 ;  /* 0x0000000700037213 */ /* 0x000fe40000000000 */
[C---:B------:R-:W-:Y:S02]  /*02e0*/  IADD3 R8, PT, PT, R7.reuse, 0x40, RZ ;  /* 0x0000004007087810 */ /* 0x040fe40007ffe0ff */
[----:B------:R-:W-:-:S02]  /*02f0*/  IADD3 R6, PT, PT, R7, 0x80, RZ ;  /* 0x0000008007067810 */ /* 0x000fc40007ffe0ff */
[----:B------:R-:W-:Y:S02]  /*0300*/  IABS R4, R8 ;  /* 0x0000000800047213 */ /* 0x000fe40000000000 */
[----:B------:R-:W-:Y:S02]  /*0310*/  IABS R9, R6 ;  /* 0x0000000600097213 */ /* 0x000fe40000000000 */
[----:B------:R-:W-:Y:S01]  /*0320*/  ISETP.NE.AND P6, PT, RZ, UR45, PT ;  /* 0x0000002dff007c0c */ /* 0x000fe2000bfc5270 */
[----:B------:R-:W2:Y:S01]  /*0330*/  I2F.RP R0, UR7 ;  /* 0x0000000700007d06 */ /* 0x000ea20008209400 */
[----:B------:R-:W-:Y:S02]  /*0340*/  LOP3.LUT R11, R6, UR45, RZ, 0x3c, !PT ;  /* 0x0000002d060b7c12 */ /* 0x000fe4000f8e3cff */
[----:B-1----:R-:W-:Y:S02]  /*0350*/  R2UR UR8, R28 ;  /* 0x000000001c0872ca */ /* 0x002fe400000e0000 */
[----:B------:R-:W-:-:S03]  /*0360*/  R2UR UR9, R29 ;  /* 0x000000001d0972ca */ /* 0x000fc600000e0000 */
[----:B--2---:R-:W1:Y:S02]  /*0370*/  MUFU.RCP R0, R0 ;  /* 0x0000000000007308 */ /* 0x004e640000001000 */
[----:B-1----:R-:W-:-:S06]  /*0380*/  IADD3 R2, PT, PT, R0, 0xffffffe, RZ ;  /* 0x0ffffffe00027810 */ /* 0x002fcc0007ffe0ff */
        /* <DEDUP_REMOVED lines=10> */
[----:B------:R-:W-:Y:S01]  /*0430*/  IADD3 R12, PT, PT, -R10, RZ, RZ ;  /* 0x000000ff0a0c7210 */ /* 0x000fe20007ffe1ff */
[----:B------:R-:W-:-:S03]  /*0440*/  IMAD.MOV R3, RZ, RZ, -R5 ;  /* 0x000000ffff037224 */ /* 0x000fc600078e0a05 */
[----:B------:R-:W-:Y:S01]  /*0450*/  ISETP.LT.U32.AND P3, PT, R2, UR7, PT ;  /* 0x0000000702007c0c */ /* 0x000fe2000bf61070 */
[----:B------:R-:W-:Y:S02]  /*0460*/  IMAD R3, R3, UR7, R4 ;  /* 0x0000000703037c24 */ /* 0x000fe4000f8e0204 */
[----:B------:R-:W-:Y:S02]  /*0470*/  IMAD R4, R12, UR7, R9 ;  /* 0x000000070c047c24 */ /* 0x000fe4000f8e0209 */
[----:B------:R-:W1:Y:S01]  /*0480*/  LDC.64 R12, c[0x0][0x398] ;  /* 0x0000e600ff0c7b82 */ /* 0x000e620000000a00 */
[----:B------:R-:W-:Y:S02]  /*0490*/  ISETP.LT.U32.AND P5, PT, R3, UR7, PT ;  /* 0x0000000703007c0c */ /* 0x000fe4000bfa1070 */
[----:B------:R-:W-:-:S05]  /*04a0*/  ISETP.LT.U32.AND P0, PT, R4, UR7, PT ;  /* 0x0000000704007c0c */ /* 0x000fca000bf01070 */
[----:B------:R-:W-:Y:S02]  /*04b0*/  @!P3 IADD3 R2, PT, PT, R2, -UR7, RZ ;  /* 0x800000070202bc10 */ /* 0x000fe4000fffe0ff */
[----:B------:R-:W-:Y:S02]  /*04c0*/  @!P3 IADD3 R0, PT, PT, R0, 0x1, RZ ;  /* 0x000000010000b810 */ /* 0x000fe40007ffe0ff */
[----:B------:R-:W-:Y:S02]  /*04d0*/  ISETP.GE.U32.AND P1, PT, R2, UR7, PT ;  /* 0x0000000702007c0c */ /* 0x000fe4000bf26070 */
[----:B------:R-:W-:Y:S02]  /*04e0*/  LOP3.LUT R2, R7, UR45, RZ, 0x3c, !PT ;  /* 0x0000002d07027c12 */ /* 0x000fe4000f8e3cff */
[----:B------:R-:W-:Y:S02]  /*04f0*/  @!P5 IADD3 R3, PT, PT, R3, -UR7, RZ ;  /* 0x800000070303dc10 */ /* 0x000fe4000fffe0ff */
[----:B------:R-:W-:-:S02]  /*0500*/  ISETP.GE.AND P2, PT, R2, RZ, PT ;  /* 0x000000ff0200720c */ /* 0x000fc40003f46270 */
[----:B------:R-:W-:Y:S02]  /*0510*/  ISETP.GE.U32.AND P4, PT, R3, UR7, PT ;  /* 0x0000000703007c0c */ /* 0x000fe4000bf86070 */
[----:B------:R-:W-:Y:S02]  /*0520*/  @!P0 IADD3 R4, PT, PT, R4, -UR7, RZ ;  /* 0x8000000704048c10 */ /* 0x000fe4000fffe0ff */
[----:B------:R-:W-:Y:S01]  /*0530*/  @!P5 IADD3 R5, PT, PT, R5, 0x1, RZ ;  /* 0x000000010505d810 */ /* 0x000fe20007ffe0ff */
[----:B------:R-:W-:Y:S01]  /*0540*/  @P1 VIADD R0, R0, 0x1 ;  /* 0x0000000100001836 */ /* 0x000fe20000000000 */
[----:B------:R-:W-:Y:S02]  /*0550*/  LOP3.LUT R2, R8, UR45, RZ, 0x3c, !PT ;  /* 0x0000002d08027c12 */ /* 0x000fe4000f8e3cff */
[----:B0-----:R-:W-:Y:S02]  /*0560*/  ISETP.NE.U32.AND P3, PT, R14, 0x1, PT ;  /* 0x000000010e00780c */ /* 0x001fe40003f65070 */
[----:B------:R-:W-:-:S02]  /*0570*/  MOV R3, R0 ;  /* 0x0000000000037202 */ /* 0x000fc40000000f00 */
[----:B------:R-:W-:Y:S01]  /*0580*/  LOP3.LUT R0, RZ, UR45, RZ, 0x33, !PT ;  /* 0x0000002dff007c12 */ /* 0x000fe2000f8e33ff */
[----:B------:R-:W-:Y:S01]  /*0590*/  @P4 VIADD R5, R5, 0x1 ;  /* 0x0000000105054836 */ /* 0x000fe20000000000 */
[----:B------:R-:W-:Y:S02]  /*05a0*/  @!P2 IADD3 R3, PT, PT, -R3, RZ, RZ ;  /* 0x000000ff0303a210 */ /* 0x000fe40007ffe1ff */
[----:B------:R-:W-:Y:S02]  /*05b0*/  ISETP.GE.U32.AND P2, PT, R4, UR7, PT ;  /* 0x0000000704007c0c */ /* 0x000fe4000bf46070 */
[----:B------:R-:W-:Y:S02]  /*05c0*/  SEL R4, R0, R3, !P6 ;  /* 0x0000000300047207 */ /* 0x000fe40007000000 */
[----:B-1----:R-:W-:Y:S02]  /*05d0*/  ISETP.NE.U32.AND P5, PT, R12, 0x1, PT ;  /* 0x000000010c00780c */ /* 0x002fe40003fa5070 */
[----:B------:R-:W-:-:S02]  /*05e0*/  IADD3 R12, PT, PT, -R4, RZ, RZ ;  /* 0x000000ff040c7210 */ /* 0x000fc40007ffe1ff */
[----:B------:R-:W-:Y:S02]  /*05f0*/  ISETP.GE.AND P1, PT, R2, RZ, PT ;  /* 0x000000ff0200720c */ /* 0x000fe40003f26270 */
[----:B------:R-:W-:Y:S01]  /*0600*/  ISETP.NE.AND.EX P3, PT, R15, RZ, PT, P3 ;  /* 0x000000ff0f00720c */ /* 0x000fe20003f65330 */
[----:B------:R-:W0:Y:S01]  /*0610*/  LDC.64 R2, c[0x0][0x388] ;  /* 0x0000e200ff027b82 */ /* 0x000e220000000a00 */
[----:B------:R-:W-:Y:S01]  /*0620*/  MOV R9, R5 ;  /* 0x0000000500097202 */ /* 0x000fe20000000f00 */
[----:B------:R-:W-:Y:S01]  /*0630*/  IMAD R5, R12, UR45, R7 ;  /* 0x0000002d0c057c24 */ /* 0x000fe2000f8e0207 */
[----:B------:R-:W-:Y:S02]  /*0640*/  ISETP.NE.AND.EX P5, PT, R13, RZ, PT, P5 ;  /* 0x000000ff0d00720c */ /* 0x000fe40003fa5350 */
[----:B------:R-:W-:Y:S02]  /*0650*/  SEL R4, R4, RZ, P3 ;  /* 0x000000ff04047207 */ /* 0x000fe40001800000 */
[----:B------:R-:W-:-:S02]  /*0660*/  SEL R5, R5, RZ, P5 ;  /* 0x000000ff05057207 */ /* 0x000fc40002800000 */
[----:B------:R-:W-:Y:S01]  /*0670*/  ISETP.GE.AND P4, PT, R11, RZ, PT ;  /* 0x000000ff0b00720c */ /* 0x000fe20003f86270 */
[----:B------:R-:W-:Y:S01]  /*0680*/  IMAD R4, R4, UR40, RZ ;  /* 0x0000002804047c24 */ /* 0x000fe2000f8e02ff */
[----:B------:R-:W-:Y:S02]  /*0690*/  @!P1 IADD3 R9, PT, PT, -R9, RZ, RZ ;  /* 0x000000ff09099210 */ /* 0x000fe40007ffe1ff */
[----:B------:R-:W-:Y:S01]  /*06a0*/  @!P0 IADD3 R10, PT, PT, R10, 0x1, RZ ;  /* 0x000000010a0a8810 */ /* 0x000fe20007ffe0ff */
[----:B------:R-:W-:Y:S01]  /*06b0*/  IMAD R4, R5, UR41, R4 ;  /* 0x0000002905047c24 */ /* 0x000fe2000f8e0204 */
[----:B------:R-:W-:-:S03]  /*06c0*/  SEL R9, R0, R9, !P6 ;  /* 0x0000000900097207 */ /* 0x000fc60007000000 */
[----:B------:R-:W-:Y:S01]  /*06d0*/  @P2 VIADD R10, R10, 0x1 ;  /* 0x000000010a0a2836 */ /* 0x000fe20000000000 */
[----:B------:R-:W-:Y:S02]  /*06e0*/  LEA.HI R4, R4, R4, RZ, 0x1 ;  /* 0x0000000404047211 */ /* 0x000fe400078f08ff */
[----:B------:R-:W-:Y:S02]  /*06f0*/  IADD3 R5, PT, PT, -R9, RZ, RZ ;  /* 0x000000ff09057210 */ /* 0x000fe40007ffe1ff */
[----:B------:R-:W-:Y:S02]  /*0700*/  SHF.R.S32.HI R17, RZ, 0x1, R4 ;  /* 0x00000001ff117819 */ /* 0x000fe40000011404 */
[----:B------:R-:W-:Y:S01]  /*0710*/  @!P4 IADD3 R10, PT, PT, -R10, RZ, RZ ;  /* 0x000000ff0a0ac210 */ /* 0x000fe20007ffe1ff */
[----:B------:R-:W-:Y:S01]  /*0720*/  IMAD R5, R5, UR45, R8 ;  /* 0x0000002d05057c24 */ /* 0x000fe2000f8e0208 */
[----:B------:R-:W-:Y:S01]  /*0730*/  SEL R9, R9, RZ, P3 ;  /* 0x000000ff09097207 */ /* 0x000fe20001800000 */
[----:B0-----:R-:W-:Y:S01]  /*0740*/  IMAD.WIDE R16, R17, 0x2, R2 ;  /* 0x0000000211107825 */ /* 0x001fe200078e0202 */
[----:B------:R-:W-:-:S02]  /*0750*/  SEL R10, R0, R10, !P6 ;  /* 0x0000000a000a7207 */ /* 0x000fc40007000000 */
[----:B------:R-:W-:Y:S01]  /*0760*/  SEL R5, R5, RZ, P5 ;  /* 0x000000ff05057207 */ /* 0x000fe20002800000 */
[----:B------:R-:W-:Y:S01]  /*0770*/  IMAD R4, R9, UR40, RZ ;  /* 0x0000002809047c24 */ /* 0x000fe2000f8e02ff */
[----:B------:R-:W-:Y:S01]  /*0780*/  IADD3 R9, PT, PT, -R10, RZ, RZ ;  /* 0x000000ff0a097210 */ /* 0x000fe20007ffe1ff */
[----:B------:R-:W2:Y:S02]  /*0790*/  LDG.E.U16 R16, desc[UR8][R16.64] ;  /* 0x0000000810107981 */ /* 0x000ea4000c1e1500 */
[----:B------:R-:W-:Y:S02]  /*07a0*/  IMAD R4, R5, UR41, R4 ;  /* 0x0000002905047c24 */ /* 0x000fe4000f8e0204 */
[----:B------:R-:W-:-:S03]  /*07b0*/  IMAD R5, R9, UR45, R6 ;  /* 0x0000002d09057c24 */ /* 0x000fc6000f8e0206 */
[----:B------:R-:W-:Y:S02]  /*07c0*/  LEA.HI R4, R4, R4, RZ, 0x1 ;  /* 0x0000000404047211 */ /* 0x000fe400078f08ff */
[----:B------:R-:W-:Y:S02]  /*07d0*/  SEL R9, R5, RZ, P5 ;  /* 0x000000ff05097207 */ /* 0x000fe40002800000 */
[----:B------:R-:W-:-:S05]  /*07e0*/  SHF.R.S32.HI R5, RZ, 0x1, R4 ;  /* 0x00000001ff057819 */ /* 0x000fca0000011404 */
[----:B------:R-:W-:-:S05]  /*07f0*/  IMAD.WIDE R4, R5, 0x2, R2 ;  /* 0x0000000205047825 */ /* 0x000fca00078e0202 */
[----:B------:R0:W3:Y:S01]  /*0800*/  LDG.E.U16 R15, desc[UR8][R4.64] ;  /* 0x00000008040f7981 */ /* 0x0000e2000c1e1500 */
[----:B------:R-:W-:-:S05]  /*0810*/  SEL R10, R10, RZ, P3 ;  /* 0x000000ff0a0a7207 */ /* 0x000fca0001800000 */
[----:B------:R-:W-:-:S04]  /*0820*/  IMAD R10, R10, UR40, RZ ;  /* 0x000000280a0a7c24 */ /* 0x000fc8000f8e02ff */
[----:B------:R-:W-:Y:S01]  /*0830*/  IMAD R9, R9, UR41, R10 ;  /* 0x0000002909097c24 */ /* 0x000fe2000f8e020a */
[----:B------:R-:W-:-:S04]  /*0840*/  IADD3 R23, PT, PT, R7, 0xc0, RZ ;  /* 0x000000c007177810 */ /* 0x000fc80007ffe0ff */
[----:B------:R-:W-:Y:S02]  /*0850*/  LEA.HI R9, R9, R9, RZ, 0x1 ;  /* 0x0000000909097211 */ /* 0x000fe400078f08ff */
[----:B------:R-:W-:Y:S02]  /*0860*/  IABS R12, R23 ;  /* 0x00000017000c7213 */ /* 0x000fe40000000000 */
[----:B------:R-:W-:-:S05]  /*0870*/  SHF.R.S32.HI R9, RZ, 0x1, R9 ;  /* 0x00000001ff097819 */ /* 0x000fca0000011409 */
[----:B------:R-:W-:-:S04]  /*0880*/  IMAD.WIDE R10, R9, 0x2, R2 ;  /* 0x00000002090a7825 */ /* 0x000fc800078e0202 */
[----:B------:R-:W-:Y:S02]  /*0890*/  IMAD.HI.U32 R9, R12, UR5, RZ ;  /* 0x000000050c097c27 */ /* 0x000fe4000f8e00ff */
[----:B------:R1:W4:Y:S02]  /*08a0*/  LDG.E.U16 R10, desc[UR8][R10.64] ;  /* 0x000000080a0a7981 */ /* 0x000324000c1e1500 */
[----:B------:R-:W-:Y:S01]  /*08b0*/  VIADD R22, R7, 0x100 ;  /* 0x0000010007167836 */ /* 0x000fe20000000000 */
[----:B0-----:R-:W-:-:S04]  /*08c0*/  IADD3 R5, PT, PT, -R9, RZ, RZ ;  /* 0x000000ff09057210 */ /* 0x001fc80007ffe1ff */
[----:B------:R-:W-:Y:S01]  /*08d0*/  IABS R13, R22 ;  /* 0x00000016000d7213 */ /* 0x000fe20000000000 */
[----:B------:R-:W-:-:S04]  /*08e0*/  IMAD R4, R5, UR7, R12 ;  /* 0x0000000705047c24 */ /* 0x000fc8000f8e020c */
[----:B------:R-:W-:Y:S01]  /*08f0*/  IMAD.HI.U32 R5, R13, UR5, RZ ;  /* 0x000000050d057c27 */ /* 0x000fe2000f8e00ff */
[----:B------:R-:W-:-:S04]  /*0900*/  ISETP.LT.U32.AND P4, PT, R4, UR7, PT ;  /* 0x0000000704007c0c */ /* 0x000fc8000bf81070 */
[----:B------:R-:W-:-:S05]  /*0910*/  IADD3 R12, PT, PT, -R5, RZ, RZ ;  /* 0x000000ff050c7210 */ /* 0x000fca0007ffe1ff */
[----:B-1----:R-:W-:-:S04]  /*0920*/  IMAD R11, R12, UR7, R13 ;  /* 0x000000070c0b7c24 */ /* 0x002fc8000f8e020d */
[----:B------:R-:W-:Y:S02]  /*0930*/  @!P4 IADD3 R4, PT, PT, R4, -UR7, RZ ;  /* 0x800000070404cc10 */ /* 0x000fe4000fffe0ff */
[----:B------:R-:W-:Y:S02]  /*0940*/  ISETP.LT.U32.AND P0, PT, R11, UR7, PT ;  /* 0x000000070b007c0c */ /* 0x000fe4000bf01070 */
[----:B------:R-:W-:Y:S02]  /*0950*/  ISETP.GE.U32.AND P1, PT, R4, UR7, PT ;  /* 0x0000000704007c0c */ /* 0x000fe4000bf26070 */
[----:B------:R-:W-:-:S04]  /*0960*/  LOP3.LUT R4, R23, UR45, RZ, 0x3c, !PT ;  /* 0x0000002d17047c12 */ /* 0x000fc8000f8e3cff */
[----:B------:R-:W-:Y:S01]  /*0970*/  ISETP.GE.AND P2, PT, R4, RZ, PT ;  /* 0x000000ff0400720c */ /* 0x000fe20003f46270 */
[----:B------:R-:W-:-:S04]  /*0980*/  @!P4 VIADD R9, R9, 0x1 ;  /* 0x000000010909c836 */ /* 0x000fc80000000000 */
[----:B------:R-:W-:Y:S02]  /*0990*/  @!P0 IADD3 R11, PT, PT, R11, -UR7, RZ ;  /* 0x800000070b0b8c10 */ /* 0x000fe4000fffe0ff */
[----:B------:R-:W-:Y:S02]  /*09a0*/  @P1 IADD3 R9, PT, PT, R9, 0x1, RZ ;  /* 0x0000000109091810 */ /* 0x000fe40007ffe0ff */
[----:B------:R-:W-:Y:S02]  /*09b0*/  ISETP.GE.U32.AND P4, PT, R11, UR7, PT ;  /* 0x000000070b007c0c */ /* 0x000fe4000bf86070 */
[----:B------:R-:W-:Y:S02]  /*09c0*/  LOP3.LUT R4, R22, UR45, RZ, 0x3c, !PT ;  /* 0x0000002d16047c12 */ /* 0x000fe4000f8e3cff */
[----:B------:R-:W-:Y:S02]  /*09d0*/  @!P2 IADD3 R9, PT, PT, -R9, RZ, RZ ;  /* 0x000000ff0909a210 */ /* 0x000fe40007ffe1ff */
[----:B------:R-:W-:-:S02]  /*09e0*/  ISETP.GE.AND P1, PT, R4, RZ, PT ;  /* 0x000000ff0400720c */ /* 0x000fc40003f26270 */
[----:B------:R-:W-:Y:S02]  /*09f0*/  SEL R9, R0, R9, !P6 ;  /* 0x0000000900097207 */ /* 0x000fe40007000000 */
[----:B------:R-:W-:-:S03]  /*0a00*/  @!P0 IADD3 R5, PT, PT, R5, 0x1, RZ ;  /* 0x0000000105058810 */ /* 0x000fc60007ffe0ff */
[----:B------:R-:W-:Y:S01]  /*0a10*/  IMAD.MOV R4, RZ, RZ, -R9 ;  /* 0x000000ffff047224 */ /* 0x000fe200078e0a09 */
[----:B------:R-:W-:Y:S02]  /*0a20*/  @P4 IADD3 R5, PT, PT, R5, 0x1, RZ ;  /* 0x0000000105054810 */ /* 0x000fe40007ffe0ff */
[----:B------:R-:W-:Y:S01]  /*0a30*/  SEL R9, R9, RZ, P3 ;  /* 0x000000ff09097207 */ /* 0x000fe20001800000 */
[----:B------:R-:W-:Y:S02]  /*0a40*/  IMAD R4, R4, UR45, R23 ;  /* 0x0000002d04047c24 */ /* 0x000fe4000f8e0217 */
[----:B------:R-:W-:Y:S02]  /*0a50*/  @!P1 IADD3 R5, PT, PT, -R5, RZ, RZ ;  /* 0x000000ff05059210 */ /* 0x000fe40007ffe1ff */
[----:B------:R-:W-:Y:S01]  /*0a60*/  IMAD R9, R9, UR40, RZ ;  /* 0x0000002809097c24 */ /* 0x000fe2000f8e02ff */
[----:B------:R-:W-:Y:S02]  /*0a70*/  SEL R4, R4, RZ, P5 ;  /* 0x000000ff04047207 */ /* 0x000fe40002800000 */
[----:B------:R-:W-:-:S03]  /*0a80*/  SEL R5, R0, R5, !P6 ;  /* 0x0000000500057207 */ /* 0x000fc60007000000 */
[----:B------:R-:W-:Y:S01]  /*0a90*/  IMAD R4, R4, UR41, R9 ;  /* 0x0000002904047c24 */ /* 0x000fe2000f8e0209 */
[C---:B------:R-:W-:Y:S02]  /*0aa0*/  IADD3 R11, PT, PT, -R5.reuse, RZ, RZ ;  /* 0x000000ff050b7210 */ /* 0x040fe40007ffe1ff */
[----:B------:R-:W-:Y:S02]  /*0ab0*/  SEL R12, R5, RZ, P3 ;  /* 0x000000ff050c7207 */ /* 0x000fe40001800000 */
[----:B------:R-:W-:Y:S01]  /*0ac0*/  LEA.HI R9, R4, R4, RZ, 0x1 ;  /* 0x0000000404097211 */ /* 0x000fe200078f08ff */
[----:B------:R-:W-:Y:S01]  /*0ad0*/  IMAD R11, R11, UR45, R22 ;  /* 0x0000002d0b0b7c24 */ /* 0x000fe2000f8e0216 */
[----:B------:R-:W0:Y:S02]  /*0ae0*/  LDC.64 R4, c[0x0][0x380] ;  /* 0x0000e000ff047b82 */ /* 0x000e240000000a00 */
[----:B------:R-:W-:Y:S01]  /*0af0*/  SHF.R.S32.HI R9, RZ, 0x1, R9 ;  /* 0x00000001ff097819 */ /* 0x000fe20000011409 */
[----:B------:R-:W-:Y:S01]  /*0b00*/  IMAD R14, R12, UR40, RZ ;  /* 0x000000280c0e7c24 */ /* 0x000fe2000f8e02ff */
[----:B------:R-:W-:-:S05]  /*0b10*/  SEL R11, R11, RZ, P5 ;  /* 0x000000ff0b0b7207 */ /* 0x000fca0002800000 */
[----:B------:R-:W-:Y:S01]  /*0b20*/  IMAD R11, R11, UR41, R14 ;  /* 0x000000290b0b7c24 */ /* 0x000fe2000f8e020e */
[----:B------:R-:W-:Y:S02]  /*0b30*/  R2UR UR10, R28 ;  /* 0x000000001c0a72ca */ /* 0x000fe400000e0000 */
[----:B------:R-:W-:Y:S02]  /*0b40*/  R2UR UR11, R29 ;  /* 0x000000001d0b72ca */ /* 0x000fe400000e0000 */
[----:B------:R-:W-:-:S04]  /*0b50*/  LEA.HI R17, R11, R11, RZ, 0x1 ;  /* 0x0000000b0b117211 */ /* 0x000fc800078f08ff */
[----:B------:R-:W-:-:S05]  /*0b60*/  SHF.R.S32.HI R17, RZ, 0x1, R17 ;  /* 0x00000001ff117819 */ /* 0x000fca0000011411 */
[----:B------:R-:W-:Y:S01]  /*0b70*/  IMAD.WIDE R24, R17, 0x2, R2 ;  /* 0x0000000211187825 */ /* 0x000fe200078e0202 */
[----:B------:R-:W-:-:S04]  /*0b80*/  LEA.HI R8, R8, R8, RZ, 0x1 ;  /* 0x0000000808087211 */ /* 0x000fc800078f08ff */
[----:B------:R-:W-:-:S05]  /*0b90*/  SHF.R.S32.HI R21, RZ, 0x1, R8 ;  /* 0x00000001ff157819 */ /* 0x000fca0000011408 */
[----:B0-----:R-:W-:Y:S01]  /*0ba0*/  IMAD.WIDE R20, R21, 0x8, R4 ;  /* 0x0000000815147825 */ /* 0x001fe200078e0204 */
[----:B--2---:R-:W-:-:S04]  /*0bb0*/  PRMT R13, R16, 0x7771, RZ ;  /* 0x00007771100d7816 */ /* 0x004fc800000000ff */
[----:B------:R-:W-:Y:S01]  /*0bc0*/  ISETP.NE.AND P2, PT, R13, RZ, PT ;  /* 0x000000ff0d00720c */ /* 0x000fe20003f45270 */
[----:B------:R-:W-:Y:S01]  /*0bd0*/  IMAD.WIDE R12, R9, 0x2, R2 ;  /* 0x00000002090c7825 */ /* 0x000fe200078e0202 */
[----:B------:R-:W-:-:S04]  /*0be0*/  LEA.HI R9, R7, R7, RZ, 0x1 ;  /* 0x0000000707097211 */ /* 0x000fc800078f08ff */
[----:B------:R0:W2:Y:S01]  /*0bf0*/  LDG.E.U16 R14, desc[UR8][R12.64] ;  /* 0x000000080c0e7981 */ /* 0x0000a2000c1e1500 */
[----:B------:R-:W-:-:S06]  /*0c00*/  SHF.R.S32.HI R9, RZ, 0x1, R9 ;  /* 0x00000001ff097819 */ /* 0x000fcc0000011409 */
[----:B------:R-:W-:Y:S02]  /*0c10*/  @P2 R2UR UR8, R28 ;  /* 0x000000001c0822ca */ /* 0x000fe400000e0000 */
[----:B------:R-:W-:Y:S02]  /*0c20*/  @P2 R2UR UR9, R29 ;  /* 0x000000001d0922ca */ /* 0x000fe400000e0000 */
[----:B---3--:R-:W-:Y:S01]  /*0c30*/  PRMT R11, R15, 0x7771, RZ ;  /* 0x000077710f0b7816 */ /* 0x008fe200000000ff */
[----:B------:R-:W-:-:S03]  /*0c40*/  IMAD.WIDE R18, R9, 0x8, R4 ;  /* 0x0000000809127825 */ /* 0x000fc600078e0204 */
[----:B------:R-:W-:Y:S02]  /*0c50*/  ISETP.NE.AND P4, PT, R11, RZ, PT ;  /* 0x000000ff0b00720c */ /* 0x000fe40003f85270 */
[----:B------:R1:W3:Y:S05]  /*0c60*/  LDG.E.U16 R11, desc[UR10][R24.64] ;  /* 0x0000000a180b7981 */ /* 0x0002ea000c1e1500 */
[----:B------:R-:W5:Y:S06]  /*0c70*/  @P2 LDG.E R17, desc[UR8][R18.64+0x4] ;  /* 0x0000040812112981 */ /* 0x000f6c000c1e1900 */
[----:B------:R-:W-:-:S02]  /*0c80*/  @P4 R2UR UR8, R28 ;  /* 0x000000001c0842ca */ /* 0x000fc400000e0000 */
[----:B------:R-:W-:-:S13]  /*0c90*/  @P4 R2UR UR9, R29 ;  /* 0x000000001d0942ca */ /* 0x000fda00000e0000 */
[----:B------:R-:W5:Y:S01]  /*0ca0*/  @P4 LDG.E R32, desc[UR8][R20.64+0x4] ;  /* 0x0000040814204981 */ /* 0x000f62000c1e1900 */
[----:B------:R-:W-:Y:S02]  /*0cb0*/  IADD3 R27, PT, PT, R7, 0x140, RZ ;  /* 0x00000140071b7810 */ /* 0x000fe40007ffe0ff */
[----:B------:R-:W-:Y:S02]  /*0cc0*/  LEA.HI R6, R6, R6, RZ, 0x1 ;  /* 0x0000000606067211 */ /* 0x000fe400078f08ff */
[----:B------:R-:W-:Y:S02]  /*0cd0*/  IABS R8, R27 ;  /* 0x0000001b00087213 */ /* 0x000fe40000000000 */
[----:B0-----:R-:W-:Y:S02]  /*0ce0*/  SHF.R.S32.HI R13, RZ, 0x1, R6 ;  /* 0x00000001ff0d7819 */ /* 0x001fe40000011406 */
[----:B----4-:R-:W-:Y:S01]  /*0cf0*/  PRMT R9, R10, 0x7771, RZ ;  /* 0x000077710a097816 */ /* 0x010fe200000000ff */
[----:B------:R-:W-:Y:S01]  /*0d00*/  IMAD.HI.U32 R6, R8, UR5, RZ ;  /* 0x0000000508067c27 */ /* 0x000fe2000f8e00ff */
[----:B------:R-:W0:Y:S01]  /*0d10*/  LDCU UR6, c[0x0][0x3d0] ;  /* 0x00007a00ff0677ac */ /* 0x000e220008000800 */
[----:B------:R-:W-:Y:S01]  /*0d20*/  LEA.HI R23, R23, R23, RZ, 0x1 ;  /* 0x0000001717177211 */ /* 0x000fe200078f08ff */
[----:B------:R-:W4:Y:S01]  /*0d30*/  LDG.E R21, desc[UR10][R20.64] ;  /* 0x0000000a14157981 */ /* 0x000f22000c1e1900 */
[----:B------:R-:W-:-:S02]  /*0d40*/  ISETP.NE.AND P1, PT, R9, RZ, PT ;  /* 0x000000ff0900720c */ /* 0x000fc40003f25270 */
        /* <DEDUP_REMOVED lines=9> */
[----:B------:R-:W0:Y:S11]  /*0de0*/  LDC.64 R8, c[0x0][0x3d0] ;  /* 0x0000f400ff087b82 */ /* 0x000e360000000a00 */
[----:B------:R-:W-:-:S04]  /*0df0*/  @!P0 IADD3 R6, PT, PT, -R6, RZ, RZ ;  /* 0x000000ff06068210 */ /* 0x000fc80007ffe1ff */
[----:B------:R-:W-:-:S04]  /*0e00*/  SEL R6, R0, R6, !P6 ;  /* 0x0000000600067207 */ /* 0x000fc80007000000 */
[C---:B-1----:R-:W-:Y:S02]  /*0e10*/  IADD3 R24, PT, PT, -R6.reuse, RZ, RZ ;  /* 0x000000ff06187210 */ /* 0x042fe40007ffe1ff */
[----:B------:R-:W-:-:S03]  /*0e20*/  SEL R6, R6, RZ, P3 ;  /* 0x000000ff06067207 */ /* 0x000fc60001800000 */
[----:B------:R-:W-:Y:S01]  /*0e30*/  IMAD R24, R24, UR45, R27 ;  /* 0x0000002d18187c24 */ /* 0x000fe2000f8e021b */
[----:B------:R-:W-:Y:S02]  /*0e40*/  @P1 R2UR UR8, R28 ;  /* 0x000000001c0812ca */ /* 0x000fe400000e0000 */
[----:B------:R-:W-:Y:S01]  /*0e50*/  @P1 R2UR UR9, R29 ;  /* 0x000000001d0912ca */ /* 0x000fe200000e0000 */
[----:B------:R-:W-:Y:S01]  /*0e60*/  IMAD R31, R6, UR40, RZ ;  /* 0x00000028061f7c24 */ /* 0x000fe2000f8e02ff */
[----:B------:R-:W-:Y:S01]  /*0e70*/  SEL R24, R24, RZ, P5 ;  /* 0x000000ff18187207 */ /* 0x000fe20002800000 */
[----:B------:R-:W-:Y:S01]  /*0e80*/  IMAD.WIDE R12, R13, 0x8, R4 ;  /* 0x000000080d0c7825 */ /* 0x000fe200078e0204 */
[----:B0-----:R-:W-:-:S03]  /*0e90*/  R2UR UR4, R9 ;  /* 0x00000000090472ca */ /* 0x001fc600000e0000 */
[----:B------:R-:W-:-:S05]  /*0ea0*/  IMAD R24, R24, UR41, R31 ;  /* 0x0000002918187c24 */ /* 0x000fca000f8e021f */
[----:B------:R-:W-:Y:S01]  /*0eb0*/  LEA.HI R24, R24, R24, RZ, 0x1 ;  /* 0x0000001818187211 */ /* 0x000fe200078f08ff */
[----:B------:R-:W4:Y:S01]  /*0ec0*/  @P1 LDG.E R25, desc[UR8][R12.64+0x4] ;  /* 0x000004080c191981 */ /* 0x000f22000c1e1900 */
[----:B------:R-:W-:Y:S02]  /*0ed0*/  R2UR UR8, R28 ;  /* 0x000000001c0872ca */ /* 0x000fe400000e0000 */
[----:B------:R-:W-:Y:S02]  /*0ee0*/  R2UR UR9, R29 ;  /* 0x000000001d0972ca */ /* 0x000fe400000e0000 */
[----:B------:R-:W-:Y:S02]  /*0ef0*/  SHF.R.S32.HI R31, RZ, 0x1, R24 ;  /* 0x00000001ff1f7819 */ /* 0x000fe40000011418 */
[----:B------:R-:W-:-:S03]  /*0f00*/  SHF.R.S32.HI R23, RZ, 0x1, R23 ;  /* 0x00000001ff177819 */ /* 0x000fc60000011417 */
[----:B------:R-:W-:Y:S01]  /*0f10*/  IMAD.WIDE R30, R31, 0x2, R2 ;  /* 0x000000021f1e7825 */ /* 0x000fe200078e0202 */
[----:B------:R-:W-:-:S04]  /*0f20*/  LEA.HI R22, R22, R22, RZ, 0x1 ;  /* 0x0000001616167211 */ /* 0x000fc800078f08ff */
[----:B------:R-:W-:Y:S01]  /*0f30*/  SHF.R.S32.HI R33, RZ, 0x1, R22 ;  /* 0x00000001ff217819 */ /* 0x000fe20000011416 */
[----:B------:R-:W-:Y:S01]  /*0f40*/  VIADD R39, R7, 0x180 ;  /* 0x0000018007277836 */ /* 0x000fe20000000000 */
[----:B------:R-:W-:Y:S01]  /*0f50*/  MOV R26, UR6 ;  /* 0x00000006001a7c02 */ /* 0x000fe20008000f00 */
[----:B------:R-:W4:Y:S01]  /*0f60*/  LDG.E R19, desc[UR8][R18.64] ;  /* 0x0000000812137981 */ /* 0x000f22000c1e1900 */
[----:B--2---:R-:W-:-:S04]  /*0f70*/  PRMT R6, R14, 0x7771, RZ ;  /* 0x000077710e067816 */ /* 0x004fc800000000ff */
[----:B------:R-:W-:Y:S01]  /*0f80*/  ISETP.NE.AND P0, PT, R6, RZ, PT ;  /* 0x000000ff0600720c */ /* 0x000fe20003f05270 */
[----:B------:R-:W-:Y:S01]  /*0f90*/  IMAD.U32 R6, RZ, RZ, UR6 ;  /* 0x00000006ff067e24 */ /* 0x000fe2000f8e00ff */
[----:B---3--:R-:W-:-:S11]  /*0fa0*/  PRMT R9, R11, 0x7771, RZ ;  /* 0x000077710b097816 */ /* 0x008fd600000000ff */
[----:B------:R-:W-:Y:S02]  /*0fb0*/  @P0 R2UR UR12, R28 ;  /* 0x000000001c0c02ca */ /* 0x000fe400000e0000 */
[----:B------:R-:W-:Y:S01]  /*0fc0*/  @P0 R2UR UR13, R29 ;  /* 0x000000001d0d02ca */ /* 0x000fe200000e0000 */
[----:B-----5:R-:W-:Y:S01]  /*0fd0*/  @P2 FMUL R6, R17, UR4 ;  /* 0x0000000411062c20 */ /* 0x020fe20008400000 */
[----:B------:R-:W-:Y:S01]  /*0fe0*/  ISETP.NE.AND P2, PT, R9, RZ, PT ;  /* 0x000000ff0900720c */ /* 0x000fe20003f45270 */
[----:B------:R0:W2:Y:S01]  /*0ff0*/  LDG.E.U16 R17, desc[UR8][R30.64] ;  /* 0x000000081e117981 */ /* 0x0000a2000c1e1500 */
[----:B------:R-:W-:Y:S01]  /*1000*/  PRMT R9, R16, 0x7770, RZ ;  /* 0x0000777010097816 */ /* 0x000fe200000000ff */
[----:B0-----:R-:W-:-:S10]  /*1010*/  IMAD.WIDE R30, R23, 0x8, R4 ;  /* 0x00000008171e7825 */ /* 0x001fd400078e0204 */
[----:B------:R-:W-:Y:S01]  /*1020*/  @P2 R2UR UR14, R28 ;  /* 0x000000001c0e22ca */ /* 0x000fe200000e0000 */
[----:B------:R-:W3:Y:S01]  /*1030*/  @P0 LDG.E R16, desc[UR12][R30.64+0x4] ;  /* 0x0000040c1e100981 */ /* 0x000ee2000c1e1900 */
[----:B------:R-:W-:Y:S01]  /*1040*/  @P2 R2UR UR15, R29 ;  /* 0x000000001d0f22ca */ /* 0x000fe200000e0000 */
[----:B------:R-:W-:Y:S01]  /*1050*/  @P4 FMUL R26, R32, UR4 ;  /* 0x00000004201a4c20 */ /* 0x000fe20008400000 */
[----:B------:R-:W-:Y:S01]  /*1060*/  IMAD.WIDE R32, R33, 0x8, R4 ;  /* 0x0000000821207825 */ /* 0x000fe200078e0204 */
[----:B------:R-:W-:Y:S01]  /*1070*/  MOV R20, UR6 ;  /* 0x0000000600147c02 */ /* 0x000fe20008000f00 */
[----:B------:R0:W5:Y:S09]  /*1080*/  LDG.E R31, desc[UR10][R30.64] ;  /* 0x0000000a1e1f7981 */ /* 0x000172000c1e1900 */
[----:B------:R-:W2:Y:S01]  /*1090*/  @P2 LDG.E R22, desc[UR14][R32.64+0x4] ;  /* 0x0000040e20162981 */ /* 0x000ea2000c1e1900 */
[----:B------:R-:W-:-:S02]  /*10a0*/  R2UR UR12, R28 ;  /* 0x000000001c0c72ca */ /* 0x000fc400000e0000 */
[----:B------:R-:W-:Y:S02]  /*10b0*/  R2UR UR13, R29 ;  /* 0x000000001d0d72ca */ /* 0x000fe400000e0000 */
[----:B0-----:R-:W-:Y:S02]  /*10c0*/  IABS R30, R39 ;  /* 0x00000027001e7213 */ /* 0x001fe40000000000 */
[----:B------:R-:W-:Y:S02]  /*10d0*/  MOV R24, UR6 ;  /* 0x0000000600187c02 */ /* 0x000fe40008000f00 */
[----:B------:R-:W-:Y:S02]  /*10e0*/  MOV R18, UR6 ;  /* 0x0000000600127c02 */ /* 0x000fe40008000f00 */
[----:B------:R-:W-:-:S04]  /*10f0*/  LEA.HI R27, R27, R27, RZ, 0x1 ;  /* 0x0000001b1b1b7211 */ /* 0x000fc800078f08ff */
[----:B------:R-:W-:Y:S01]  /*1100*/  SHF.R.S32.HI R27, RZ, 0x1, R27 ;  /* 0x00000001ff1b7819 */ /* 0x000fe2000001141b */
[----:B----4-:R-:W-:Y:S02]  /*1110*/  @P1 FMUL R24, R25, UR4 ;  /* 0x0000000419181c20 */ /* 0x010fe40008400000 */
[----:B------:R0:W4:Y:S01]  /*1120*/  LDG.E R25, desc[UR12][R32.64] ;  /* 0x0000000c20197981 */ /* 0x000122000c1e1900 */
[----:B---3--:R-:W-:Y:S01]  /*1130*/  @P0 FMUL R20, R16, UR4 ;  /* 0x0000000410140c20 */ /* 0x008fe20008400000 */
[----:B------:R-:W-:-:S05]  /*1140*/  IMAD.HI.U32 R16, R30, UR5, RZ ;  /* 0x000000051e107c27 */ /* 0x000fca000f8e00ff */
[----:B0-----:R-:W-:-:S05]  /*1150*/  IADD3 R33, PT, PT, -R16, RZ, RZ ;  /* 0x000000ff10217210 */ /* 0x001fca0007ffe1ff */
[----:B------:R-:W-:Y:S02]  /*1160*/  IMAD R30, R33, UR7, R30 ;  /* 0x00000007211e7c24 */ /* 0x000fe4000f8e021e */
[----:B--2---:R-:W-:-:S03]  /*1170*/  @P2 FMUL R18, R22, UR4 ;  /* 0x0000000416122c20 */ /* 0x004fc60008400000 */
[----:B------:R-:W-:Y:S02]  /*1180*/  ISETP.LT.U32.AND P2, PT, R30, UR7, PT ;  /* 0x000000071e007c0c */ /* 0x000fe4000bf41070 */
[----:B------:R-:W-:-:S04]  /*1190*/  PRMT R23, R17, 0x7771, RZ ;  /* 0x0000777111177816 */ /* 0x000fc800000000ff */
[----:B------:R-:W-:Y:S02]  /*11a0*/  ISETP.NE.AND P1, PT, R23, RZ, PT ;  /* 0x000000ff1700720c */ /* 0x000fe40003f25270 */
[----:B------:R0:W2:Y:S05]  /*11b0*/  LDG.E R23, desc[UR8][R12.64] ;  /* 0x000000080c177981 */ /* 0x0000aa000c1e1900 */
[----:B------:R-:W-:-:S04]  /*11c0*/  @!P2 IADD3 R30, PT, PT, R30, -UR7, RZ ;  /* 0x800000071e1eac10 */ /* 0x000fc8000fffe0ff */
[----:B------:R-:W-:Y:S02]  /*11d0*/  ISETP.GE.U32.AND P0, PT, R30, UR7, PT ;  /* 0x000000071e007c0c */ /* 0x000fe4000bf06070 */
[----:B------:R-:W-:Y:S02]  /*11e0*/  LOP3.LUT R30, R39, UR45, RZ, 0x3c, !PT ;  /* 0x0000002d271e7c12 */ /* 0x000fe4000f8e3cff */
[----:B------:R-:W-:Y:S02]  /*11f0*/  @!P2 IADD3 R16, PT, PT, R16, 0x1, RZ ;  /* 0x000000011010a810 */ /* 0x000fe40007ffe0ff */
[----:B------:R-:W-:Y:S02]  /*1200*/  ISETP.GE.AND P2, PT, R30, RZ, PT ;  /* 0x000000ff1e00720c */ /* 0x000fe40003f46270 */
[----:B------:R-:W-:Y:S02]  /*1210*/  @P1 R2UR UR10, R28 ;  /* 0x000000001c0a12ca */ /* 0x000fe400000e0000 */
[----:B------:R-:W-:-:S03]  /*1220*/  @P1 R2UR UR11, R29 ;  /* 0x000000001d0b12ca */ /* 0x000fc600000e0000 */
[----:B------:R-:W-:Y:S01]  /*1230*/  @P0 IADD3 R16, PT, PT, R16, 0x1, RZ ;  /* 0x0000000110100810 */ /* 0x000fe20007ffe0ff */
[----:B0-----:R-:W-:-:S05]  /*1240*/  IMAD.WIDE R12, R27, 0x8, R4 ;  /* 0x000000081b0c7825 */ /* 0x001fca00078e0204 */
[----:B------:R-:W-:Y:S01]  /*1250*/  @!P2 IMAD.MOV R16, RZ, RZ, -R16 ;  /* 0x000000ffff10a224 */ /* 0x000fe200078e0a10 */
[----:B------:R-:W3:Y:S04]  /*1260*/  LDG.E R27, desc[UR8][R12.64] ;  /* 0x000000080c1b7981 */ /* 0x000ee8000c1e1900 */
[----:B------:R-:W-:Y:S01]  /*1270*/  SEL R16, R0, R16, !P6 ;  /* 0x0000001000107207 */ /* 0x000fe20007000000 */
[----:B------:R0:W5:Y:S03]  /*1280*/  @P1 LDG.E R22, desc[UR10][R12.64+0x4] ;  /* 0x0000040a0c161981 */ /* 0x000166000c1e1900 */
[C---:B0-----:R-:W-:Y:S02]  /*1290*/  IADD3 R12, PT, PT, -R16.reuse, RZ, RZ ;  /* 0x000000ff100c7210 */ /* 0x041fe40007ffe1ff */
        /* <DEDUP_REMOVED lines=8> */
[----:B------:R-:W4:Y:S02]  /*1320*/  LDG.E.U16 R38, desc[UR8][R40.64] ;  /* 0x0000000828267981 */ /* 0x000f24000c1e1500 */
[----:B----4-:R-:W-:-:S04]  /*1330*/  PRMT R12, R38, 0x7771, RZ ;  /* 0x00007771260c7816 */ /* 0x010fc800000000ff */
[----:B------:R-:W-:Y:S02]  /*1340*/  ISETP.NE.AND P0, PT, R12, RZ, PT ;  /* 0x000000ff0c00720c */ /* 0x000fe40003f05270 */
[----:B------:R-:W-:-:S04]  /*1350*/  LEA.HI R12, R39, R39, RZ, 0x1 ;  /* 0x00000027270c7211 */ /* 0x000fc800078f08ff */
[----:B------:R-:W-:-:S07]  /*1360*/  SHF.R.S32.HI R13, RZ, 0x1, R12 ;  /* 0x00000001ff0d7819 */ /* 0x000fce000001140c */
[----:B------:R-:W-:Y:S02]  /*1370*/  @P0 R2UR UR8, R28 ;  /* 0x000000001c0802ca */ /* 0x000fe400000e0000 */
[----:B------:R-:W-:Y:S01]  /*1380*/  @P0 R2UR UR9, R29 ;  /* 0x000000001d0902ca */ /* 0x000fe200000e0000 */
[----:B------:R-:W-:-:S12]  /*1390*/  IMAD.WIDE R12, R13, 0x8, R4 ;  /* 0x000000080d0c7825 */ /* 0x000fd800078e0204 */
[----:B------:R-:W4:Y:S01]  /*13a0*/  @P0 LDG.E R30, desc[UR8][R12.64+0x4] ;  /* 0x000004080c1e0981 */ /* 0x000f22000c1e1900 */
[----:B------:R-:W-:Y:S02]  /*13b0*/  R2UR UR8, R28 ;  /* 0x000000001c0872ca */ /* 0x000fe400000e0000 */
[----:B------:R-:W-:Y:S02]  /*13c0*/  R2UR UR9, R29 ;  /* 0x000000001d0972ca */ /* 0x000fe400000e0000 */
[----:B------:R-:W-:Y:S02]  /*13d0*/  IADD3 R44, PT, PT, R7, 0x1c0, RZ ;  /* 0x000001c0072c7810 */ /* 0x000fe40007ffe0ff */
[----:B------:R-:W-:Y:S02]  /*13e0*/  PRMT R39, R15, 0x7770, RZ ;  /* 0x000077700f277816 */ /* 0x000fe400000000ff */
[----:B------:R-:W-:Y:S02]  /*13f0*/  IABS R15, R44 ;  /* 0x0000002c000f7213 */ /* 0x000fe40000000000 */
[----:B------:R-:W-:Y:S01]  /*1400*/  MOV R16, UR6 ;  /* 0x0000000600107c02 */ /* 0x000fe20008000f00 */
[----:B-----5:R-:W-:-:S04]  /*1410*/  @P1 FMUL R16, R22, UR4 ;  /* 0x0000000416101c20 */ /* 0x020fc80008400000 */
[----:B------:R0:W5:Y:S02]  /*1420*/  LDG.E R32, desc[UR8][R12.64] ;  /* 0x000000080c207981 */ /* 0x000164000c1e1900 */
[----:B0-----:R-:W-:-:S04]  /*1430*/  IMAD.HI.U32 R12, R15, UR5, RZ ;  /* 0x000000050f0c7c27 */ /* 0x001fc8000f8e00ff */
[----:B------:R-:W-:Y:S01]  /*1440*/  IMAD.MOV R22, RZ, RZ, -R12 ;  /* 0x000000ffff167224 */ /* 0x000fe200078e0a0c */
[----:B------:R-:W-:-:S03]  /*1450*/  PRMT R40, R10, 0x7770, RZ ;  /* 0x000077700a287816 */ /* 0x000fc600000000ff */
[----:B------:R-:W-:Y:S01]  /*1460*/  IMAD R13, R22, UR7, R15 ;  /* 0x00000007160d7c24 */ /* 0x000fe2000f8e020f */
[----:B------:R-:W-:Y:S01]  /*1470*/  MOV R10, UR6 ;  /* 0x00000006000a7c02 */ /* 0x000fe20008000f00 */
        /* <DEDUP_REMOVED lines=20> */
[----:B------:R-:W-:Y:S02]  /*15c0*/  PRMT R41, R14, 0x7770, RZ ;  /* 0x000077700e297816 */ /* 0x000fe400000000ff */
        /* <DEDUP_REMOVED lines=8> */
[----:B------:R-:W-:Y:S02]  /*1650*/  IADD3 R45, PT, PT, R7, 0x200, RZ ;  /* 0x00000200072d7810 */ /* 0x000fe40007ffe0ff */
[----:B------:R-:W-:Y:S02]  /*1660*/  PRMT R11, R11, 0x7770, RZ ;  /* 0x000077700b0b7816 */ /* 0x000fe400000000ff */
[----:B------:R-:W-:Y:S02]  /*1670*/  IABS R12, R45 ;  /* 0x0000002d000c7213 */ /* 0x000fe40000000000 */
[----:B------:R-:W-:-:S03]  /*1680*/  ISETP.NE.AND P4, PT, R11, RZ, PT ;  /* 0x000000ff0b00720c */ /* 0x000fc60003f85270 */
[----:B------:R-:W-:-:S05]  /*1690*/  IMAD.HI.U32 R11, R12, UR5, RZ ;  /* 0x000000050c0b7c27 */ /* 0x000fca000f8e00ff */
[----:B------:R-:W-:Y:S02]  /*16a0*/  IADD3 R13, PT, PT, -R11, RZ, RZ ;  /* 0x000000ff0b0d7210 */ /* 0x000fe40007ffe1ff */
[----:B------:R-:W-:-:S03]  /*16b0*/  MOV R22, UR6 ;  /* 0x0000000600167c02 */ /* 0x000fc60008000f00 */
[----:B------:R-:W-:Y:S01]  /*16c0*/  IMAD R12, R13, UR7, R12 ;  /* 0x000000070d0c7c24 */ /* 0x000fe2000f8e020c */
[----:B------:R-:W-:Y:S02]  /*16d0*/  P2R R43, PR, RZ, 0x10 ;  /* 0x00000010ff2b7803 */ /* 0x000fe40000000000 */
[----:B------:R-:W-:Y:S02]  /*16e0*/  ISETP.NE.AND P4, PT, RZ, UR45, PT ;  /* 0x0000002dff007c0c */ /* 0x000fe4000bf85270 */
[----:B------:R-:W-:Y:S02]  /*16f0*/  R2UR UR8, R28 ;  /* 0x000000001c0872ca */ /* 0x000fe400000e0000 */
[----:B------:R-:W-:-:S13]  /*1700*/  R2UR UR9, R29 ;  /* 0x000000001d0972ca */ /* 0x000fda00000e0000 */
[----:B------:R0:W5:Y:S01]  /*1710*/  LDG.E R33, desc[UR8][R14.64] ;  /* 0x000000080e217981 */ /* 0x000162000c1e1900 */
[----:B----4-:R-:W-:Y:S01]  /*1720*/  @P0 FMUL R22, R30, UR4 ;  /* 0x000000041e160c20 */ /* 0x010fe20008400000 */
        /* <DEDUP_REMOVED lines=18> */
[----:B------:R-:W0:Y:S01]  /*1850*/  LDG.E.U16 R12, desc[UR8][R12.64] ;  /* 0x000000080c0c7981 */ /* 0x000e22000c1e1500 */
[----:B------:R-:W-:-:S04]  /*1860*/  LEA.HI R11, R45, R45, RZ, 0x1 ;  /* 0x0000002d2d0b7211 */ /* 0x000fc800078f08ff */
[----:B------:R-:W-:Y:S02]  /*1870*/  SHF.R.S32.HI R11, RZ, 0x1, R11 ;  /* 0x00000001ff0b7819 */ /* 0x000fe4000001140b */
[----:B0-----:R-:W-:-:S04]  /*1880*/  PRMT R14, R12, 0x7771, RZ ;  /* 0x000077710c0e7816 */ /* 0x001fc800000000ff */
[----:B------:R-:W-:Y:S01]  /*1890*/  ISETP.NE.AND P0, PT, R14, RZ, PT ;  /* 0x000000ff0e00720c */ /* 0x000fe20003f05270 */
[----:B------:R-:W-:Y:S01]  /*18a0*/  IMAD.WIDE R14, R11, 0x8, R4 ;  /* 0x000000080b0e7825 */ /* 0x000fe200078e0204 */
[----:B------:R-:W-:Y:S02]  /*18b0*/  MOV R30, UR6 ;  /* 0x00000006001e7c02 */ /* 0x000fe40008000f00 */
[----:B------:R-:W-:Y:S02]  /*18c0*/  PRMT R38, R38, 0x7770, RZ ;  /* 0x0000777026267816 */ /* 0x000fe400000000ff */
[----:B------:R-:W-:Y:S01]  /*18d0*/  PRMT R17, R17, 0x7770, RZ ;  /* 0x0000777011117816 */ /* 0x000fe200000000ff */
[----:B------:R0:W4:Y:S06]  /*18e0*/  LDG.E R11, desc[UR8][R14.64] ;  /* 0x000000080e0b7981 */ /* 0x00012c000c1e1900 */
[----:B------:R-:W-:-:S02]  /*18f0*/  @P0 R2UR UR10, R28 ;  /* 0x000000001c0a02ca */ /* 0x000fc400000e0000 */
[----:B------:R-:W-:-:S13]  /*1900*/  @P0 R2UR UR11, R29 ;  /* 0x000000001d0b02ca */ /* 0x000fda00000e0000 */
[----:B------:R-:W2:Y:S01]  /*1910*/  @P0 LDG.E R13, desc[UR10][R14.64+0x4] ;  /* 0x0000040a0e0d0981 */ /* 0x000ea2000c1e1900 */
[----:B------:R-:W-:Y:S02]  /*1920*/  ISETP.NE.AND P2, PT, R38, RZ, PT ;  /* 0x000000ff2600720c */ /* 0x000fe40003f45270 */
[----:B------:R-:W-:Y:S02]  /*1930*/  ISETP.NE.AND P1, PT, R17, RZ, PT ;  /* 0x000000ff1100720c */ /* 0x000fe40003f25270 */
[----:B------:R-:W-:Y:S01]  /*1940*/  PRMT R12, R12, 0x7770, RZ ;  /* 0x000077700c0c7816 */ /* 0x000fe200000000ff */
[----:B--2---:R-:W-:Y:S01]  /*1950*/  @P0 FMUL R30, R13, UR4 ;  /* 0x000000040d1e0c20 */ /* 0x004fe20008400000 */
        /* <DEDUP_REMOVED lines=33> */
[----:B------:R-:W-:Y:S02]  /*1b70*/  @!P6 IADD3 R15, PT, PT, -R15, RZ, RZ ;  /* 0x000000ff0f0fe210 */ /* 0x000fe40007ffe1ff */
[----:B------:R-:W-:Y:S01]  /*1b80*/  ISETP.NE.AND P6, PT, R9, RZ, PT ;  /* 0x000000ff0900720c */ /* 0x000fe20003fc5270 */
[----:B------:R-:W-:Y:S01]  /*1b90*/  FMUL R9, R19, UR4 ;  /* 0x0000000413097c20 */ /* 0x000fe20008400000 */
[----:B------:R-:W-:-:S04]  /*1ba0*/  SEL R0, R0, R15, !P4 ;  /* 0x0000000f00007207 */ /* 0x000fc80006000000 */
[----:B------:R-:W-:Y:S02]  /*1bb0*/  FSEL R9, R9, R8, P6 ;  /* 0x0000000809097208 */ /* 0x000fe40003000000 */
[----:B------:R-:W-:-:S04]  /*1bc0*/  ISETP.NE.AND P6, PT, R40, RZ, PT ;  /* 0x000000ff2800720c */ /* 0x000fc80003fc5270 */
[----:B------:R-:W-:Y:S02]  /*1bd0*/  FSEL R17, R17, R8, P6 ;  /* 0x0000000811117208 */ /* 0x000fe40003000000 */
[----:B------:R-:W-:Y:S02]  /*1be0*/  ISETP.NE.AND P6, PT, R12, RZ, PT ;  /* 0x000000ff0c00720c */ /* 0x000fe40003fc5270 */
[C---:B------:R-:W-:Y:S02]  /*1bf0*/  SEL R12, R0.reuse, RZ, P3 ;  /* 0x000000ff000c7207 */ /* 0x040fe40001800000 */
[----:B------:R-:W-:Y:S02]  /*1c00*/  IADD3 R0, PT, PT, -R0, RZ, RZ ;  /* 0x000000ff00007210 */ /* 0x000fe40007ffe1ff */
[----:B------:R-:W-:-:S03]  /*1c10*/  LEA.HI R14, R14, R14, RZ, 0x1 ;  /* 0x0000000e0e0e7211 */ /* 0x000fc600078f08ff */
[----:B------:R-:W-:Y:S02]  /*1c20*/  IMAD R0, R0, UR45, R7 ;  /* 0x0000002d00007c24 */ /* 0x000fe4000f8e0207 */
[----:B------:R-:W-:Y:S01]  /*1c30*/  FMUL R19, R21, UR4 ;  /* 0x0000000415137c20 */ /* 0x000fe20008400000 */
[----:B------:R-:W-:Y:S01]  /*1c40*/  SHF.R.S32.HI R15, RZ, 0x1, R14 ;  /* 0x00000001ff0f7819 */ /* 0x000fe2000001140e */
[----:B------:R-:W-:Y:S01]  /*1c50*/  IMAD R21, R12, UR40, RZ ;  /* 0x000000280c157c24 */ /* 0x000fe2000f8e02ff */
[----:B------:R-:W-:-:S03]  /*1c60*/  SEL R0, R0, RZ, P5 ;  /* 0x000000ff00007207 */ /* 0x000fc60002800000 */
[----:B------:R-:W-:-:S04]  /*1c70*/  IMAD.WIDE R14, R15, 0x2, R2 ;  /* 0x000000020f0e7825 */ /* 0x000fc800078e0202 */
[----:B------:R-:W-:Y:S01]  /*1c80*/  IMAD R0, R0, UR41, R21 ;  /* 0x0000002900007c24 */ /* 0x000fe2000f8e0215 */
[----:B------:R-:W2:Y:S04]  /*1c90*/  LDG.E.U16 R38, desc[UR8][R14.64] ;  /* 0x000000080e267981 */ /* 0x000ea8000c1e1500 */
[----:B------:R-:W-:-:S04]  /*1ca0*/  LEA.HI R0, R0, R0, RZ, 0x1 ;  /* 0x0000000000007211 */ /* 0x000fc800078f08ff */
[----:B------:R-:W-:-:S05]  /*1cb0*/  SHF.R.S32.HI R21, RZ, 0x1, R0 ;  /* 0x00000001ff157819 */ /* 0x000fca0000011400 */
[----:B------:R-:W-:Y:S01]  /*1cc0*/  IMAD.WIDE R2, R21, 0x2, R2 ;  /* 0x0000000215027825 */ /* 0x000fe200078e0202 */
[----:B------:R-:W-:-:S04]  /*1cd0*/  ISETP.NE.AND P4, PT, R39, RZ, PT ;  /* 0x000000ff2700720c */ /* 0x000fc80003f85270 */
[----:B------:R0:W3:Y:S01]  /*1ce0*/  LDG.E.U16 R39, desc[UR8][R2.64] ;  /* 0x0000000802277981 */ /* 0x0000e2000c1e1500 */
[----:B------:R-:W-:Y:S01]  /*1cf0*/  FMUL R21, R31, UR4 ;  /* 0x000000041f157c20 */ /* 0x000fe20008400000 */
[----:B------:R-:W-:-:S04]  /*1d00*/  ISETP.NE.AND P3, PT, R41, RZ, PT ;  /* 0x000000ff2900720c */ /* 0x000fc80003f65270 */
[-C--:B------:R-:W-:Y:S01]  /*1d10*/  FSEL R21, R21, R8.reuse, P3 ;  /* 0x0000000815157208 */ /* 0x080fe20001800000 */
[----:B------:R-:W-:Y:S01]  /*1d20*/  FMUL R23, R25, UR4 ;  /* 0x0000000419177c20 */ /* 0x000fe20008400000 */
[-C--:B------:R-:W-:Y:S02]  /*1d30*/  FSEL R19, R19, R8.reuse, P4 ;  /* 0x0000000813137208 */ /* 0x080fe40002000000 */
[----:B------:R-:W-:Y:S02]  /*1d40*/  ISETP.NE.AND P4, PT, R43, RZ, PT ;  /* 0x000000ff2b00720c */ /* 0x000fe40003f85270 */
[----:B------:R-:W-:Y:S02]  /*1d50*/  LEA.HI R13, R13, R13, RZ, 0x1 ;  /* 0x0000000d0d0d7211 */ /* 0x000fe400078f08ff */
[----:B------:R-:W-:Y:S02]  /*1d60*/  FSEL R23, R23, R8, P4 ;  /* 0x0000000817177208 */ /* 0x000fe40002000000 */
[----:B0-----:R-:W-:-:S05]  /*1d70*/  SHF.R.S32.HI R3, RZ, 0x1, R13 ;  /* 0x00000001ff037819 */ /* 0x001fca000001140d */
[----:B------:R-:W-:Y:S01]  /*1d80*/  IMAD.WIDE R2, R3, 0x8, R4 ;  /* 0x0000000803027825 */ /* 0x000fe200078e0204 */
[----:B------:R-:W-:-:S04]  /*1d90*/  LEA.HI R7, R7, R7, RZ, 0x1 ;  /* 0x0000000707077211 */ /* 0x000fc800078f08ff */
[----:B------:R-:W-:-:S05]  /*1da0*/  SHF.R.S32.HI R7, RZ, 0x1, R7 ;  /* 0x00000001ff077819 */ /* 0x000fca0000011407 */
[----:B------:R-:W-:-:S05]  /*1db0*/  IMAD.WIDE R4, R7, 0x8, R4 ;  /* 0x0000000807047825 */ /* 0x000fca00078e0204 */
[----:B------:R-:W4:Y:S01]  /*1dc0*/  LDG.E R13, desc[UR8][R4.64] ;  /* 0x00000008040d7981 */ /* 0x000f22000c1e1900 */
[----:B--2---:R-:W-:-:S04]  /*1dd0*/  PRMT R0, R38, 0x7771, RZ ;  /* 0x0000777126007816 */ /* 0x004fc800000000ff */
[----:B------:R-:W-:Y:S02]  /*1de0*/  ISETP.NE.AND P3, PT, R0, RZ, PT ;  /* 0x000000ff0000720c */ /* 0x000fe40003f65270 */
[----:B---3--:R-:W-:-:S11]  /*1df0*/  PRMT R0, R39, 0x7771, RZ ;  /* 0x0000777127007816 */ /* 0x008fd600000000ff */
[----:B------:R-:W-:Y:S02]  /*1e00*/  @P3 R2UR UR10, R28 ;  /* 0x000000001c0a32ca */ /* 0x000fe400000e0000 */
[----:B------:R-:W-:Y:S02]  /*1e10*/  @P3 R2UR UR11, R29 ;  /* 0x000000001d0b32ca */ /* 0x000fe400000e0000 */
[----:B------:R-:W-:Y:S02]  /*1e20*/  ISETP.NE.AND P4, PT, R0, RZ, PT ;  /* 0x000000ff0000720c */ /* 0x000fe40003f85270 */
[----:B------:R-:W2:Y:S09]  /*1e30*/  LDG.E R0, desc[UR8][R2.64] ;  /* 0x0000000802007981 */ /* 0x000eb2000c1e1900 */
[----:B------:R0:W3:Y:S02]  /*1e40*/  @P3 LDG.E R12, desc[UR10][R2.64+0x4] ;  /* 0x0000040a020c3981 */ /* 0x0000e4000c1e1900 */
[----:B------:R-:W-:-:S02]  /*1e50*/  @P4 R2UR UR10, R28 ;  /* 0x000000001c0a42ca */ /* 0x000fc400000e0000 */
[----:B------:R-:W-:-:S13]  /*1e60*/  @P4 R2UR UR11, R29 ;  /* 0x000000001d0b42ca */ /* 0x000fda00000e0000 */
[----:B------:R-:W3:Y:S01]  /*1e70*/  @P4 LDG.E R14, desc[UR10][R4.64+0x4] ;  /* 0x0000040a040e4981 */ /* 0x000ee2000c1e1900 */
[----:B------:R-:W-:-:S04]  /*1e80*/  FMNMX3 R15, R9, -INF , R6, !PT ;  /* 0xff800000090f7876 */ /* 0x000fc80007800006 */
[----:B------:R-:W-:Y:S01]  /*1e90*/  FMNMX3 R15, R15, R19, R26, !PT ;  /* 0x000000130f0f7276 */ /* 0x000fe2000780001a */
[----:B------:R-:W-:-:S03]  /*1ea0*/  FMUL R27, R27, UR4 ;  /* 0x000000041b1b7c20 */ /* 0x000fc60008400000 */
[----:B------:R-:W-:Y:S01]  /*1eb0*/  FMNMX3 R15, R15, R17, R24, !PT ;  /* 0x000000110f0f7276 */ /* 0x000fe20007800018 */
[----:B-----5:R-:W-:-:S03]  /*1ec0*/  FMUL R31, R32, UR4 ;  /* 0x00000004201f7c20 */ /* 0x020fc60008400000 */
[----:B------:R-:W-:Y:S02]  /*1ed0*/  FMNMX3 R15, R15, R21, R20, !PT ;  /* 0x000000150f0f7276 */ /* 0x000fe40007800014 */
[----:B------:R-:W-:Y:S02]  /*1ee0*/  PRMT R42, R42, 0x7770, RZ ;  /* 0x000077702a2a7816 */ /* 0x000fe400000000ff */
[----:B------:R-:W-:Y:S02]  /*1ef0*/  FSEL R27, R27, R8, P1 ;  /* 0x000000081b1b7208 */ /* 0x000fe40000800000 */
[----:B------:R-:W-:Y:S02]  /*1f00*/  FMNMX3 R15, R15, R23, R18, !PT ;  /* 0x000000170f0f7276 */ /* 0x000fe40007800012 */
[----:B0-----:R-:W-:Y:S01]  /*1f10*/  PRMT R2, R39, 0x7770, RZ ;  /* 0x0000777027027816 */ /* 0x001fe200000000ff */
[----:B------:R-:W-:Y:S01]  /*1f20*/  FMUL R33, R33, UR4 ;  /* 0x0000000421217c20 */ /* 0x000fe20008400000 */
[----:B------:R-:W-:-:S02]  /*1f30*/  ISETP.NE.AND P0, PT, R42, RZ, PT ;  /* 0x000000ff2a00720c */ /* 0x000fc40003f05270 */
[-C--:B------:R-:W-:Y:S02]  /*1f40*/  FSEL R31, R31, R8.reuse, P2 ;  /* 0x000000081f1f7208 */ /* 0x080fe40001000000 */
[----:B------:R-:W-:Y:S02]  /*1f50*/  FMNMX3 R15, R15, R27, R16, !PT ;  /* 0x0000001b0f0f7276 */ /* 0x000fe40007800010 */
[----:B------:R-:W-:Y:S01]  /*1f60*/  ISETP.NE.AND P2, PT, R2, RZ, PT ;  /* 0x000000ff0200720c */ /* 0x000fe20003f45270 */
[----:B----4-:R-:W-:Y:S01]  /*1f70*/  FMUL R11, R11, UR4 ;  /* 0x000000040b0b7c20 */ /* 0x010fe20008400000 */
[----:B------:R-:W-:Y:S02]  /*1f80*/  PRMT R7, R38, 0x7770, RZ ;  /* 0x0000777026077816 */ /* 0x000fe400000000ff */
[----:B------:R-:W-:Y:S02]  /*1f90*/  FSEL R38, R33, R8, P0 ;  /* 0x0000000821267208 */ /* 0x000fe40000000000 */
[----:B------:R-:W-:-:S02]  /*1fa0*/  FMNMX3 R15, R15, R31, R10, !PT ;  /* 0x0000001f0f0f7276 */ /* 0x000fc4000780000a */
[----:B------:R-:W-:Y:S02]  /*1fb0*/  ISETP.NE.AND P1, PT, R7, RZ, PT ;  /* 0x000000ff0700720c */ /* 0x000fe40003f25270 */
[----:B------:R-:W-:Y:S02]  /*1fc0*/  FSEL R39, R11, R8, P6 ;  /* 0x000000080b277208 */ /* 0x000fe40003000000 */
[----:B------:R-:W-:Y:S02]  /*1fd0*/  FMNMX3 R15, R15, R38, R22, !PT ;  /* 0x000000260f0f7276 */ /* 0x000fe40007800016 */
[----:B------:R-:W-:Y:S01]  /*1fe0*/  MOV R32, UR6 ;  /* 0x0000000600207c02 */ /* 0x000fe20008000f00 */
[----:B------:R-:W-:Y:S01]  /*1ff0*/  IMAD.U32 R25, RZ, RZ, UR6 ;  /* 0x00000006ff197e24 */ /* 0x000fe2000f8e00ff */
[----:B------:R-:W-:Y:S01]  /*2000*/  FMNMX3 R15, R15, R39, R30, !PT ;  /* 0x000000270f0f7276 */ /* 0x000fe2000780001e */
[----:B--2---:R-:W-:-:S05]  /*2010*/  FMUL R33, R0, UR4 ;  /* 0x0000000400217c20 */ /* 0x004fca0008400000 */
[----:B------:R-:W-:Y:S01]  /*2020*/  FSEL R33, R33, R8, P1 ;  /* 0x0000000821217208 */ /* 0x000fe20000800000 */
[----:B------:R-:W-:Y:S01]  /*2030*/  @P2 FMUL R8, R13, UR4 ;  /* 0x000000040d082c20 */ /* 0x000fe20008400000 */
[----:B---3--:R-:W-:-:S05]  /*2040*/  @P3 FMUL R32, R12, UR4 ;  /* 0x000000040c203c20 */ /* 0x008fca0008400000 */
[----:B------:R-:W-:Y:S01]  /*2050*/  FMNMX3 R13, R15, R33, R32, !PT ;  /* 0x000000210f0d7276 */ /* 0x000fe20007800020 */
[----:B------:R-:W-:Y:S01]  /*2060*/  @P4 FMUL R25, R14, UR4 ;  /* 0x000000040e194c20 */ /* 0x000fe20008400000 */
        /* <DEDUP_REMOVED lines=17> */
[C---:B------:R-:W-:Y:S01]  /*2180*/  FADD R38, -R5.reuse, R22 ;  /* 0x0000001605267221 */ /* 0x040fe20000000100 */
[----:B------:R-:W-:Y:S01]  /*2190*/  FADD R50, -R5, R6 ;  /* 0x0000000605327221 */ /* 0x000fe20000000100 */
[----:B------:R-:W-:Y:S01]  /*21a0*/  FFMA.SAT R22, R48, R11, 0.5 ;  /* 0x3f00000030167423 */ /* 0x000fe2000000200b */
[--C-:B------:R-:W-:Y:S01]  /*21b0*/  FADD R8, R8, -R5.reuse ;  /* 0x8000000508087221 */ /* 0x100fe20000000000 */
[--C-:B------:R-:W-:Y:S01]  /*21c0*/  FADD R46, R19, -R5.reuse ;  /* 0x80000005132e7221 */ /* 0x100fe20000000000 */
[----:B------:R-:W-:Y:S01]  /*21d0*/  FADD R26, -R5, R26 ;  /* 0x0000001a051a7221 */ /* 0x000fe20000000100 */
[----:B------:R-:W-:Y:S01]  /*21e0*/  FFMA.RM R22, R22, R3, 12582913 ;  /* 0x4b40000116167423 */ /* 0x000fe20000004003 */
        /* <DEDUP_REMOVED lines=16> */
[----:B------:R-:W-:Y:S01]  /*22f0*/  FFMA.SAT R52, R50, R11, 0.5 ;  /* 0x3f00000032347423 */ /* 0x000fe2000000200b */
[----:B------:R-:W-:-:S02]  /*2300*/  SHF.L.U32 R22, R22, 0x17, RZ ;  /* 0x0000001716167819 */ /* 0x000fc400000006ff */
[----:B------:R-:W-:Y:S01]  /*2310*/  FFMA R5, R48, 1.4426950216293334961, -R5 ;  /* 0x3fb8aa3b30057823 */ /* 0x000fe20000000805 */
[----:B------:R-:W-:-:S03]  /*2320*/  FFMA.RM R52, R52, R3, 12582913 ;  /* 0x4b40000134347423 */ /* 0x000fc60000004003 */
[----:B------:R-:W-:Y:S01]  /*2330*/  FFMA R5, R48, 1.925963033500011079e-08, R5 ;  /* 0x32a5706030057823 */ /* 0x000fe20000000005 */
        /* <DEDUP_REMOVED lines=8> */
[----:B------:R-:W-:-:S02]  /*23c0*/  IMAD.SHL.U32 R25, R48, 0x800000, RZ ;  /* 0x0080000030197824 */ /* 0x000fc400078e00ff */
[----:B------:R-:W-:-:S03]  /*23d0*/  FFMA R9, R46, 1.4426950216293334961, -R9 ;  /* 0x3fb8aa3b2e097823 */ /* 0x000fc60000000809 */
[----:B------:R-:W1:Y:S01]  /*23e0*/  MUFU.EX2 R7, R7 ;  /* 0x0000000700077308 */ /* 0x000e620000000800 */
        /* <DEDUP_REMOVED lines=8> */
[C---:B------:R-:W-:Y:S01]  /*2470*/  FFMA R13, R26.reuse, 1.4426950216293334961, -R13 ;  /* 0x3fb8aa3b1a0d7823 */ /* 0x040fe2000000080d */
[----:B------:R-:W0:Y:S03]  /*2480*/  MUFU.EX2 R22, R9 ;  /* 0x0000000900167308 */ /* 0x000e260000000800 */
[----:B------:R-:W-:Y:S01]  /*2490*/  FFMA R13, R26, 1.925963033500011079e-08, R13 ;  /* 0x32a570601a0d7823 */ /* 0x000fe2000000000d */
[----:B-1----:R-:W-:Y:S01]  /*24a0*/  FMUL R26, R52, R7 ;  /* 0x00000007341a7220 */ /* 0x002fe20000400000 */
[C---:B------:R-:W-:Y:S01]  /*24b0*/  FADD R7, R5.reuse, -12583039 ;  /* 0xcb40007f05077421 */ /* 0x040fe20000000000 */
[----:B------:R-:W-:-:S03]  /*24c0*/  SHF.L.U32 R5, R5, 0x17, RZ ;  /* 0x0000001705057819 */ /* 0x000fc600000006ff */
[C---:B------:R-:W-:Y:S01]  /*24d0*/  FFMA R7, R4.reuse, 1.4426950216293334961, -R7 ;  /* 0x3fb8aa3b04077823 */ /* 0x040fe20000000807 */
[----:B------:R-:W1:Y:S03]  /*24e0*/  MUFU.EX2 R13, R13 ;  /* 0x0000000d000d7308 */ /* 0x000e660000000800 */
[----:B------:R-:W-:Y:S01]  /*24f0*/  FFMA R7, R4, 1.925963033500011079e-08, R7 ;  /* 0x32a5706004077823 */ /* 0x000fe20000000007 */
[----:B------:R-:W-:Y:S01]  /*2500*/  FFMA.SAT R4, R24, R11, 0.5 ;  /* 0x3f00000018047423 */ /* 0x000fe2000000200b */
[----:B0-----:R-:W-:-:S03]  /*2510*/  FMUL R25, R25, R22 ;  /* 0x0000001619197220 */ /* 0x001fc60000400000 */
[----:B------:R-:W-:Y:S01]  /*2520*/  FFMA.RM R15, R4, R3, 12582913 ;  /* 0x4b400001040f7423 */ /* 0x000fe20000004003 */
[----:B------:R-:W-:-:S03]  /*2530*/  FFMA.SAT R4, R6, R11, 0.5 ;  /* 0x3f00000006047423 */ /* 0x000fc6000000200b */
[C---:B------:R-:W-:Y:S01]  /*2540*/  FADD R17, R15.reuse, -12583039 ;  /* 0xcb40007f0f117421 */ /* 0x040fe20000000000 */
[----:B------:R-:W-:Y:S01]  /*2550*/  FFMA.RM R9, R4, R3, 12582913 ;  /* 0x4b40000104097423 */ /* 0x000fe20000004003 */
[----:B------:R-:W-:Y:S01]  /*2560*/  SHF.L.U32 R15, R15, 0x17, RZ ;  /* 0x000000170f0f7819 */ /* 0x000fe200000006ff */
[----:B------:R-:W0:Y:S01]  /*2570*/  MUFU.EX2 R4, R7 ;  /* 0x0000000700047308 */ /* 0x000e220000000800 */
[----:B------:R-:W-:-:S04]  /*2580*/  FFMA R17, R24, 1.4426950216293334961, -R17 ;  /* 0x3fb8aa3b18117823 */ /* 0x000fc80000000811 */
[----:B------:R-:W-:Y:S01]  /*2590*/  FFMA R17, R24, 1.925963033500011079e-08, R17 ;  /* 0x32a5706018117823 */ /* 0x000fe20000000011 */
[----:B-1----:R-:W-:Y:S01]  /*25a0*/  FMUL R24, R46, R13 ;  /* 0x0000000d2e187220 */ /* 0x002fe20000400000 */
[C---:B------:R-:W-:Y:S01]  /*25b0*/  FADD R13, R9.reuse, -12583039 ;  /* 0xcb40007f090d7421 */ /* 0x040fe20000000000 */
[----:B------:R-:W-:Y:S01]  /*25c0*/  SHF.L.U32 R9, R9, 0x17, RZ ;  /* 0x0000001709097819 */ /* 0x000fe200000006ff */
[----:B------:R-:W1:Y:S02]  /*25d0*/  MUFU.EX2 R22, R17 ;  /* 0x0000001100167308 */ /* 0x000e640000000800 */
[----:B------:R-:W-:-:S04]  /*25e0*/  FFMA R13, R6, 1.4426950216293334961, -R13 ;  /* 0x3fb8aa3b060d7823 */ /* 0x000fc8000000080d */
[----:B------:R-:W-:Y:S01]  /*25f0*/  FFMA R13, R6, 1.925963033500011079e-08, R13 ;  /* 0x32a57060060d7823 */ /* 0x000fe2000000000d */
[-C--:B------:R-:W-:Y:S01]  /*2600*/  FFMA.SAT R6, R20, R11.reuse, 0.5 ;  /* 0x3f00000014067423 */ /* 0x080fe2000000200b */
[----:B0-----:R-:W-:Y:S01]  /*2610*/  FMUL R23, R5, R4 ;  /* 0x0000000405177220 */ /* 0x001fe20000400000 */
[----:B------:R-:W-:Y:S02]  /*2620*/  FFMA.SAT R4, R12, R11, 0.5 ;  /* 0x3f0000000c047423 */ /* 0x000fe4000000200b */
[-C--:B------:R-:W-:Y:S02]  /*2630*/  FFMA.RM R6, R6, R3.reuse, 12582913 ;  /* 0x4b40000106067423 */ /* 0x080fe40000004003 */
[----:B------:R-:W-:Y:S02]  /*2640*/  FFMA.RM R7, R4, R3, 12582913 ;  /* 0x4b40000104077423 */ /* 0x000fe40000004003 */
[----:B------:R-:W-:Y:S01]  /*2650*/  FADD R5, R6, -12583039 ;  /* 0xcb40007f06057421 */ /* 0x000fe20000000000 */
[----:B------:R-:W0:Y:S01]  /*2660*/  MUFU.EX2 R4, R13 ;  /* 0x0000000d00047308 */ /* 0x000e220000000800 */
[----:B-1----:R-:W-:Y:S01]  /*2670*/  FMUL R22, R15, R22 ;  /* 0x000000160f167220 */ /* 0x002fe20000400000 */
[C---:B------:R-:W-:Y:S01]  /*2680*/  FADD R15, R7.reuse, -12583039 ;  /* 0xcb40007f070f7421 */ /* 0x040fe20000000000 */
[----:B------:R-:W-:Y:S01]  /*2690*/  FFMA R5, R20, 1.4426950216293334961, -R5 ;  /* 0x3fb8aa3b14057823 */ /* 0x000fe20000000805 */
[----:B------:R-:W-:Y:S01]  /*26a0*/  IMAD.SHL.U32 R6, R6, 0x800000, RZ ;  /* 0x0080000006067824 */ /* 0x000fe200078e00ff */
[----:B------:R-:W-:Y:S01]  /*26b0*/  SHF.L.U32 R7, R7, 0x17, RZ ;  /* 0x0000001707077819 */ /* 0x000fe200000006ff */
[----:B------:R-:W-:Y:S01]  /*26c0*/  FFMA R15, R12, 1.4426950216293334961, -R15 ;  /* 0x3fb8aa3b0c0f7823 */ /* 0x000fe2000000080f */
[----:B------:R-:W-:-:S03]  /*26d0*/  FFMA R5, R20, 1.925963033500011079e-08, R5 ;  /* 0x32a5706014057823 */ /* 0x000fc60000000005 */
[----:B------:R-:W-:Y:S01]  /*26e0*/  FFMA R15, R12, 1.925963033500011079e-08, R15 ;  /* 0x32a570600c0f7823 */ /* 0x000fe2000000000f */
[----:B------:R-:W-:Y:S02]  /*26f0*/  FFMA.SAT R12, R18, R11, 0.5 ;  /* 0x3f000000120c7423 */ /* 0x000fe4000000200b */
[----:B------:R-:W1:Y:S02]  /*2700*/  MUFU.EX2 R5, R5 ;  /* 0x0000000500057308 */ /* 0x000e640000000800 */
[----:B------:R-:W-:Y:S01]  /*2710*/  FFMA.RM R12, R12, R3, 12582913 ;  /* 0x4b4000010c0c7423 */ /* 0x000fe20000004003 */
[----:B0-----:R-:W-:Y:S01]  /*2720*/  FMUL R21, R9, R4 ;  /* 0x0000000409157220 */ /* 0x001fe20000400000 */
[----:B------:R-:W-:Y:S02]  /*2730*/  FFMA.SAT R4, R14, R11, 0.5 ;  /* 0x3f0000000e047423 */ /* 0x000fe4000000200b */
[C---:B------:R-:W-:Y:S01]  /*2740*/  FADD R9, R12.reuse, -12583039 ;  /* 0xcb40007f0c097421 */ /* 0x040fe20000000000 */
[----:B------:R-:W-:-:S03]  /*2750*/  SHF.L.U32 R12, R12, 0x17, RZ ;  /* 0x000000170c0c7819 */ /* 0x000fc600000006ff */
[----:B------:R-:W-:-:S04]  /*2760*/  FFMA R9, R18, 1.4426950216293334961, -R9 ;  /* 0x3fb8aa3b12097823 */ /* 0x000fc80000000809 */
[----:B------:R-:W-:Y:S01]  /*2770*/  FFMA R9, R18, 1.925963033500011079e-08, R9 ;  /* 0x32a5706012097823 */ /* 0x000fe20000000009 */
[----:B-1----:R-:W-:Y:S01]  /*2780*/  FMUL R20, R6, R5 ;  /* 0x0000000506147220 */ /* 0x002fe20000400000 */
[----:B------:R-:W-:Y:S01]  /*2790*/  FFMA.RM R5, R4, R3, 12582913 ;  /* 0x4b40000104057423 */ /* 0x000fe20000004003 */
[----:B------:R-:W-:Y:S01]  /*27a0*/  FFMA.SAT R6, R16, R11, 0.5 ;  /* 0x3f00000010067423 */ /* 0x000fe2000000200b */
[----:B------:R-:W0:Y:S02]  /*27b0*/  MUFU.EX2 R4, R15 ;  /* 0x0000000f00047308 */ /* 0x000e240000000800 */
[C---:B------:R-:W-:Y:S01]  /*27c0*/  FADD R13, R5.reuse, -12583039 ;  /* 0xcb40007f050d7421 */ /* 0x040fe20000000000 */
[----:B------:R-:W-:Y:S01]  /*27d0*/  FFMA.RM R6, R6, R3, 12582913 ;  /* 0x4b40000106067423 */ /* 0x000fe20000004003 */
[----:B------:R-:W-:Y:S02]  /*27e0*/  SHF.L.U32 R5, R5, 0x17, RZ ;  /* 0x0000001705057819 */ /* 0x000fe400000006ff */
[----:B------:R-:W-:-:S02]  /*27f0*/  FFMA R13, R14, 1.4426950216293334961, -R13 ;  /* 0x3fb8aa3b0e0d7823 */ /* 0x000fc4000000080d */
[----:B------:R-:W1:Y:S02]  /*2800*/  MUFU.EX2 R9, R9 ;  /* 0x0000000900097308 */ /* 0x000e640000000800 */
[----:B------:R-:W-:Y:S01]  /*2810*/  FFMA R13, R14, 1.925963033500011079e-08, R13 ;  /* 0x32a570600e0d7823 */ /* 0x000fe2000000000d */
[----:B------:R-:W-:-:S04]  /*2820*/  FFMA.SAT R14, R38, R11, 0.5 ;  /* 0x3f000000260e7423 */ /* 0x000fc8000000200b */
[----:B------:R-:W-:Y:S01]  /*2830*/  FFMA.RM R14, R14, R3, 12582913 ;  /* 0x4b4000010e0e7423 */ /* 0x000fe20000004003 */
[----:B0-----:R-:W-:Y:S01]  /*2840*/  FMUL R19, R7, R4 ;  /* 0x0000000407137220 */ /* 0x001fe20000400000 */
[----:B------:R-:W-:Y:S01]  /*2850*/  FFMA.SAT R4, R40, R11, 0.5 ;  /* 0x3f00000028047423 */ /* 0x000fe2000000200b */
[C---:B------:R-:W-:Y:S01]  /*2860*/  FADD R7, R6.reuse, -12583039 ;  /* 0xcb40007f06077421 */ /* 0x040fe20000000000 */
[----:B------:R-:W-:-:S03]  /*2870*/  SHF.L.U32 R6, R6, 0x17, RZ ;  /* 0x0000001706067819 */ /* 0x000fc600000006ff */
[----:B------:R-:W-:Y:S01]  /*2880*/  FFMA R7, R16, 1.4426950216293334961, -R7 ;  /* 0x3fb8aa3b10077823 */ /* 0x000fe20000000807 */
[----:B-1----:R-:W-:Y:S01]  /*2890*/  FMUL R18, R12, R9 ;  /* 0x000000090c127220 */ /* 0x002fe20000400000 */
[----:B------:R-:W-:Y:S02]  /*28a0*/  FFMA.RM R9, R4, R3, 12582913 ;  /* 0x4b40000104097423 */ /* 0x000fe40000004003 */
[----:B------:R-:W-:Y:S01]  /*28b0*/  FFMA R7, R16, 1.925963033500011079e-08, R7 ;  /* 0x32a5706010077823 */ /* 0x000fe20000000007 */
[----:B------:R-:W0:Y:S01]  /*28c0*/  MUFU.EX2 R4, R13 ;  /* 0x0000000d00047308 */ /* 0x000e220000000800 */
[----:B------:R-:W-:Y:S01]  /*28d0*/  FFMA.SAT R12, R10, R11, 0.5 ;  /* 0x3f0000000a0c7423 */ /* 0x000fe2000000200b */
[C---:B------:R-:W-:Y:S01]  /*28e0*/  FADD R15, R9.reuse, -12583039 ;  /* 0xcb40007f090f7421 */ /* 0x040fe20000000000 */
[----:B------:R-:W-:Y:S02]  /*28f0*/  IMAD.SHL.U32 R9, R9, 0x800000, RZ ;  /* 0x0080000009097824 */ /* 0x000fe400078e00ff */
[----:B------:R-:W-:Y:S01]  /*2900*/  FFMA.RM R12, R12, R3, 12582913 ;  /* 0x4b4000010c0c7423 */ /* 0x000fe20000004003 */
[----:B------:R-:W-:-:S02]  /*2910*/  FFMA R15, R40, 1.4426950216293334961, -R15 ;  /* 0x3fb8aa3b280f7823 */ /* 0x000fc4000000080f */
[----:B------:R-:W1:Y:S02]  /*2920*/  MUFU.EX2 R7, R7 ;  /* 0x0000000700077308 */ /* 0x000e640000000800 */
[----:B------:R-:W-:Y:S01]  /*2930*/  FFMA R15, R40, 1.925963033500011079e-08, R15 ;  /* 0x32a57060280f7823 */ /* 0x000fe2000000000f */
[----:B0-----:R-:W-:Y:S01]  /*2940*/  FMUL R17, R5, R4 ;  /* 0x0000000405117220 */ /* 0x001fe20000400000 */
[----:B------:R-:W-:Y:S01]  /*2950*/  FADD R5, R12, -12583039 ;  /* 0xcb40007f0c057421 */ /* 0x000fe20000000000 */
[----:B------:R-:W-:-:S03]  /*2960*/  FFMA.SAT R4, R42, R11, 0.5 ;  /* 0x3f0000002a047423 */ /* 0x000fc6000000200b */
[----:B------:R-:W-:Y:S01]  /*2970*/  FFMA R5, R10, 1.4426950216293334961, -R5 ;  /* 0x3fb8aa3b0a057823 */ /* 0x000fe20000000805 */
[----:B-1----:R-:W-:-:S03]  /*2980*/  FMUL R16, R6, R7 ;  /* 0x0000000706107220 */ /* 0x002fc60000400000 */
[----:B------:R-:W-:Y:S01]  /*2990*/  FFMA R5, R10, 1.925963033500011079e-08, R5 ;  /* 0x32a570600a057823 */ /* 0x000fe20000000005 */
[----:B------:R-:W-:Y:S01]  /*29a0*/  FFMA.RM R6, R4, R3, 12582913 ;  /* 0x4b40000104067423 */ /* 0x000fe20000004003 */
[----:B------:R-:W0:Y:S03]  /*29b0*/  MUFU.EX2 R10, R15 ;  /* 0x0000000f000a7308 */ /* 0x000e260000000800 */
[C---:B------:R-:W-:Y:S01]  /*29c0*/  FADD R7, R6.reuse, -12583039 ;  /* 0xcb40007f06077421 */ /* 0x040fe20000000000 */
[----:B------:R-:W-:-:S03]  /*29d0*/  SHF.L.U32 R6, R6, 0x17, RZ ;  /* 0x0000001706067819 */ /* 0x000fc600000006ff */
[C---:B------:R-:W-:Y:S01]  /*29e0*/  FFMA R7, R42.reuse, 1.4426950216293334961, -R7 ;  /* 0x3fb8aa3b2a077823 */ /* 0x040fe20000000807 */
[----:B------:R-:W1:Y:S03]  /*29f0*/  MUFU.EX2 R4, R5 ;  /* 0x0000000500047308 */ /* 0x000e660000000800 */
[----:B------:R-:W-:Y:S01]  /*2a00*/  FFMA R42, R42, 1.925963033500011079e-08, R7 ;  /* 0x32a570602a2a7823 */ /* 0x000fe20000000007 */
[----:B------:R-:W-:Y:S01]  /*2a10*/  SHF.L.U32 R7, R12, 0x17, RZ ;  /* 0x000000170c077819 */ /* 0x000fe200000006ff */
[----:B------:R-:W-:-:S03]  /*2a20*/  FFMA.SAT R12, R30, R11, 0.5 ;  /* 0x3f0000001e0c7423 */ /* 0x000fc6000000200b */
[----:B------:R-:W2:Y:S01]  /*2a30*/  MUFU.EX2 R5, R42 ;  /* 0x0000002a00057308 */ /* 0x000ea20000000800 */
[----:B0-----:R-:W-:Y:S01]  /*2a40*/  FMUL R10, R9, R10 ;  /* 0x0000000a090a7220 */ /* 0x001fe20000400000 */
[----:B------:R-:W-:-:S04]  /*2a50*/  FADD R9, R14, -12583039 ;  /* 0xcb40007f0e097421 */ /* 0x000fc80000000000 */
[----:B------:R-:W-:Y:S01]  /*2a60*/  FFMA R9, R38, 1.4426950216293334961, -R9 ;  /* 0x3fb8aa3b26097823 */ /* 0x000fe20000000809 */
[----:B-1----:R-:W-:Y:S01]  /*2a70*/  FMUL R7, R7, R4 ;  /* 0x0000000407077220 */ /* 0x002fe20000400000 */
[----:B------:R-:W-:Y:S02]  /*2a80*/  FFMA.SAT R4, R44, R11, 0.5 ;  /* 0x3f0000002c047423 */ /* 0x000fe4000000200b */
[----:B------:R-:W-:Y:S02]  /*2a90*/  FFMA R38, R38, 1.925963033500011079e-08, R9 ;  /* 0x32a5706026267823 */ /* 0x000fe40000000009 */
[----:B------:R-:W-:-:S04]  /*2aa0*/  FFMA.RM R4, R4, R3, 12582913 ;  /* 0x4b40000104047423 */ /* 0x000fc80000004003 */
[----:B------:R-:W0:Y:S01]  /*2ab0*/  MUFU.EX2 R38, R38 ;  /* 0x0000002600267308 */ /* 0x000e220000000800 */
[----:B------:R-:W-:Y:S01]  /*2ac0*/  FADD R9, R4, -12583039 ;  /* 0xcb40007f04097421 */ /* 0x000fe20000000000 */
[----:B--2---:R-:W-:Y:S01]  /*2ad0*/  FMUL R6, R6, R5 ;  /* 0x0000000506067220 */ /* 0x004fe20000400000 */
[----:B------:R-:W-:Y:S01]  /*2ae0*/  SHF.L.U32 R5, R14, 0x17, RZ ;  /* 0x000000170e057819 */ /* 0x000fe200000006ff */
[----:B------:R-:W-:Y:S01]  /*2af0*/  FFMA.SAT R14, R32, R11, 0.5 ;  /* 0x3f000000200e7423 */ /* 0x000fe2000000200b */
[----:B------:R-:W-:Y:S01]  /*2b00*/  FFMA R9, R44, 1.4426950216293334961, -R9 ;  /* 0x3fb8aa3b2c097823 */ /* 0x000fe20000000809 */
[----:B------:R-:W-:-:S03]  /*2b10*/  SHF.L.U32 R4, R4, 0x17, RZ ;  /* 0x0000001704047819 */ /* 0x000fc600000006ff */
[----:B------:R-:W-:Y:S01]  /*2b20*/  FFMA R44, R44, 1.925963033500011079e-08, R9 ;  /* 0x32a570602c2c7823 */ /* 0x000fe20000000009 */
[----:B------:R-:W-:Y:S01]  /*2b30*/  FFMA.RM R9, R12, R3, 12582913 ;  /* 0x4b4000010c097423 */ /* 0x000fe20000004003 */
[----:B------:R-:W-:Y:S02]  /*2b40*/  FFMA.SAT R12, R2, R11, 0.5 ;  /* 0x3f000000020c7423 */ /* 0x000fe4000000200b */
[----:B------:R-:W1:Y:S01]  /*2b50*/  MUFU.EX2 R15, R44 ;  /* 0x0000002c000f7308 */ /* 0x000e620000000800 */
[C---:B------:R-:W-:Y:S01]  /*2b60*/  FADD R13, R9.reuse, -12583039 ;  /* 0xcb40007f090d7421 */ /* 0x040fe20000000000 */
[----:B------:R-:W-:Y:S01]  /*2b70*/  FFMA.RM R12, R12, R3, 12582913 ;  /* 0x4b4000010c0c7423 */ /* 0x000fe20000004003 */
[----:B------:R-:W-:Y:S02]  /*2b80*/  IMAD.SHL.U32 R9, R9, 0x800000, RZ ;  /* 0x0080000009097824 */ /* 0x000fe400078e00ff */
[----:B0-----:R-:W-:Y:S01]  /*2b90*/  FMUL R5, R5, R38 ;  /* 0x0000002605057220 */ /* 0x001fe20000400000 */
[----:B------:R-:W-:Y:S01]  /*2ba0*/  FFMA R13, R30, 1.4426950216293334961, -R13 ;  /* 0x3fb8aa3b1e0d7823 */ /* 0x000fe2000000080d */
[----:B------:R-:W-:-:S03]  /*2bb0*/  FFMA.SAT R38, R0, R11, 0.5 ;  /* 0x3f00000000267423 */ /* 0x000fc6000000200b */
[----:B------:R-:W-:Y:S01]  /*2bc0*/  FFMA R30, R30, 1.925963033500011079e-08, R13 ;  /* 0x32a570601e1e7823 */ /* 0x000fe2000000000d */
[C---:B------:R-:W-:Y:S01]  /*2bd0*/  FADD R13, R12.reuse, -12583039 ;  /* 0xcb40007f0c0d7421 */ /* 0x040fe20000000000 */
[----:B------:R-:W-:-:S03]  /*2be0*/  SHF.L.U32 R12, R12, 0x17, RZ ;  /* 0x000000170c0c7819 */ /* 0x000fc600000006ff */
[----:B------:R-:W-:Y:S01]  /*2bf0*/  FFMA R13, R2, 1.4426950216293334961, -R13 ;  /* 0x3fb8aa3b020d7823 */ /* 0x000fe2000000080d */
[----:B------:R-:W-:Y:S01]  /*2c00*/  MUFU.EX2 R30, R30 ;  /* 0x0000001e001e7308 */ /* 0x000fe20000000800 */
[----:B-1----:R-:W-:Y:S02]  /*2c10*/  FMUL R4, R4, R15 ;  /* 0x0000000f04047220 */ /* 0x002fe40000400000 */
[----:B------:R-:W-:Y:S01]  /*2c20*/  FFMA R2, R2, 1.925963033500011079e-08, R13 ;  /* 0x32a5706002027823 */ /* 0x000fe2000000000d */
[----:B------:R-:W-:Y:S01]  /*2c30*/  FFMA.RM R13, R14, R3, 12582913 ;  /* 0x4b4000010e0d7423 */ /* 0x000fe20000004003 */
[----:B------:R-:W-:Y:S01]  /*2c40*/  FFMA.SAT R14, R8, R11, 0.5 ;  /* 0x3f000000080e7423 */ /* 0x000fe2000000200b */
[-C--:B------:R-:W-:Y:S02]  /*2c50*/  FFMA.RM R11, R38, R3.reuse, 12582913 ;  /* 0x4b400001260b7423 */ /* 0x080fe40000004003 */
[----:B------:R-:W-:Y:S01]  /*2c60*/  FADD R15, R13, -12583039 ;  /* 0xcb40007f0d0f7421 */ /* 0x000fe20000000000 */
[----:B------:R-:W-:-:S03]  /*2c70*/  FFMA.RM R14, R14, R3, 12582913 ;  /* 0x4b4000010e0e7423 */ /* 0x000fc60000004003 */
[----:B------:R-:W-:Y:S01]  /*2c80*/  FFMA R15, R32, 1.4426950216293334961, -R15 ;  /* 0x3fb8aa3b200f7823 */ /* 0x000fe2000000080f */
[C---:B------:R-:W-:Y:S01]  /*2c90*/  FADD R3, R14.reuse, -12583039 ;  /* 0xcb40007f0e037421 */ /* 0x040fe20000000000 */
[----:B------:R-:W-:Y:S02]  /*2ca0*/  SHF.L.U32 R14, R14, 0x17, RZ ;  /* 0x000000170e0e7819 */ /* 0x000fe400000006ff */
[----:B------:R-:W-:Y:S01]  /*2cb0*/  FFMA R32, R32, 1.925963033500011079e-08, R15 ;  /* 0x32a5706020207823 */ /* 0x000fe2000000000f */
[C---:B------:R-:W-:Y:S01]  /*2cc0*/  FFMA R3, R8.reuse, 1.4426950216293334961, -R3 ;  /* 0x3fb8aa3b08037823 */ /* 0x040fe20000000803 */
[----:B------:R-:W0:Y:S03]  /*2cd0*/  MUFU.EX2 R15, R2 ;  /* 0x00000002000f7308 */ /* 0x000e260000000800 */
        /* <DEDUP_REMOVED lines=24> */
[----:B------:R-:W-:Y:S01]  /*2e60*/  FADD R9, R0, R5 ;  /* 0x0000000500097221 */ /* 0x000fe20000000000 */
[----:B------:R-:W-:-:S03]  /*2e70*/  SHF.L.U32 R0, R13, 0x17, RZ ;  /* 0x000000170d007819 */ /* 0x000fc600000006ff */
[----:B------:R-:W-:Y:S02]  /*2e80*/  FADD R8, R9, R4 ;  /* 0x0000000409087221 */ /* 0x000fe40000000000 */
[----:B-1----:R-:W-:Y:S02]  /*2e90*/  FMUL R0, R0, R31 ;  /* 0x0000001f00007220 */ /* 0x002fe40000400000 */
[----:B------:R-:W-:Y:S01]  /*2ea0*/  FADD R9, R8, R3 ;  /* 0x0000000308097221 */ /* 0x000fe20000000000 */
[----:B------:R-:W-:-:S03]  /*2eb0*/  SHF.L.U32 R8, R11, 0x17, RZ ;  /* 0x000000170b087819 */ /* 0x000fc600000006ff */
[----:B------:R-:W-:Y:S01]  /*2ec0*/  FADD R13, R9, R2 ;  /* 0x00000002090d7221 */ /* 0x000fe20000000000 */
[----:B--2---:R-:W-:Y:S01]  /*2ed0*/  FMUL R9, R14, R33 ;  /* 0x000000210e097220 */ /* 0x004fe20000400000 */
        /* <DEDUP_REMOVED lines=13> */
.L_x_26691:
        /* <DEDUP_REMOVED lines=12> */
[----:B0-----:R-:W-:Y:S05]  /*3070*/  CALL.REL.NOINC `($__internal_423_$__cuda_sm3x_div_rn_noftz_f32_slowpath) ;  /* 0x0000002c00787944 */ /* 0x001fea0003c00000 */
[----:B------:R-:W-:-:S07]  /*3080*/  MOV R12, R11 ;  /* 0x0000000b000c7202 */ /* 0x000fce0000000f00 */
.L_x_26636:
[----:B------:R-:W-:Y:S05]  /*3090*/  BSYNC.RECONVERGENT B2 ;  /* 0x0000000000027941 */ /* 0x000fea0003800200 */
.L_x_26635:
        /* <DEDUP_REMOVED lines=12> */
[----:B0-----:R-:W-:Y:S05]  /*3160*/  CALL.REL.NOINC `($__internal_423_$__cuda_sm3x_div_rn_noftz_f32_slowpath) ;  /* 0x0000002c003c7944 */ /* 0x001fea0003c00000 */
[----:B------:R-:W-:-:S07]  /*3170*/  MOV R13, R11 ;  /* 0x0000000b000d7202 */ /* 0x000fce0000000f00 */
.L_x_26638:
[----:B------:R-:W-:Y:S05]  /*3180*/  BSYNC.RECONVERGENT B2 ;  /* 0x0000000000027941 */ /* 0x000fea0003800200 */
.L_x_26637:
        /* <DEDUP_REMOVED lines=12> */
[----:B0-----:R-:W-:Y:S05]  /*3250*/  CALL.REL.NOINC `($__internal_423_$__cuda_sm3x_div_rn_noftz_f32_slowpath) ;  /* 0x0000002c00007944 */ /* 0x001fea0003c00000 */
[----:B------:R-:W-:-:S07]  /*3260*/  MOV R30, R11 ;  /* 0x0000000b001e7202 */ /* 0x000fce0000000f00 */
.L_x_26640:
[----:B------:R-:W-:Y:S05]  /*3270*/  BSYNC.RECONVERGENT B2 ;  /* 0x0000000000027941 */ /* 0x000fea0003800200 */
.L_x_26639:
        /* <DEDUP_REMOVED lines=13> */
[----:B------:R-:W-:-:S07]  /*3350*/  IMAD.MOV.U32 R31, RZ, RZ, R11 ;  /* 0x000000ffff1f7224 */ /* 0x000fce00078e000b */
.L_x_26642:
[----:B------:R-:W-:Y:S05]  /*3360*/  BSYNC.RECONVERGENT B2 ;  /* 0x0000000000027941 */ /* 0x000fea0003800200 */
.L_x_26641:
        /* <DEDUP_REMOVED lines=14> */
.L_x_26644:
[----:B------:R-:W-:Y:S05]  /*3450*/  BSYNC.RECONVERGENT B2 ;  /* 0x0000000000027941 */ /* 0x000fea0003800200 */
.L_x_26643:
        /* <DEDUP_REMOVED lines=12> */
[----:B0-----:R-:W-:Y:S05]  /*3520*/  CALL.REL.NOINC `($__internal_423_$__cuda_sm3x_div_rn_noftz_f32_slowpath) ;  /* 0x00000028004c7944 */ /* 0x001fea0003c00000 */
[----:B------:R-:W-:-:S07]  /*3530*/  MOV R25, R11 ;  /* 0x0000000b00197202 */ /* 0x000fce0000000f00 */
.L_x_26646:
[----:B------:R-:W-:Y:S05]  /*3540*/  BSYNC.RECONVERGENT B2 ;  /* 0x0000000000027941 */ /* 0x000fea0003800200 */
.L_x_26645:
        /* <DEDUP_REMOVED lines=14> */
.L_x_26648:
[----:B------:R-:W-:Y:S05]  /*3630*/  BSYNC.RECONVERGENT B2 ;  /* 0x0000000000027941 */ /* 0x000fea0003800200 */
.L_x_26647:
        /* <DEDUP_REMOVED lines=14> */
.L_x_26650:
[----:B------:R-:W-:Y:S05]  /*3720*/  BSYNC.RECONVERGENT B2 ;  /* 0x0000000000027941 */ /* 0x000fea0003800200 */
.L_x_26649:
        /* <DEDUP_REMOVED lines=14> */
.L_x_26652:
[----:B------:R-:W-:Y:S05]  /*3810*/  BSYNC.RECONVERGENT B2 ;  /* 0x0000000000027941 */ /* 0x000fea0003800200 */
.L_x_26651:
        /* <DEDUP_REMOVED lines=14> */
.L_x_26654:
[----:B------:R-:W-:Y:S05]  /*3900*/  BSYNC.RECONVERGENT B2 ;  /* 0x0000000000027941 */ /* 0x000fea0003800200 */
.L_x_26653:
        /* <DEDUP_REMOVED lines=14> */
.L_x_26656:
[----:B------:R-:W-:Y:S05]  /*39f0*/  BSYNC.RECONVERGENT B2 ;  /* 0x0000000000027941 */ /* 0x000fea0003800200 */
.L_x_26655:
        /* <DEDUP_REMOVED lines=14> */
.L_x_26658:
[----:B------:R-:W-:Y:S05]  /*3ae0*/  BSYNC.RECONVERGENT B2 ;  /* 0x0000000000027941 */ /* 0x000fea0003800200 */
.L_x_26657:
        /* <DEDUP_REMOVED lines=14> */
.L_x_26660:
[----:B------:R-:W-:Y:S05]  /*3bd0*/  BSYNC.RECONVERGENT B2 ;  /* 0x0000000000027941 */ /* 0x000fea0003800200 */
.L_x_26659:
        /* <DEDUP_REMOVED lines=14> */
.L_x_26662:
[----:B------:R-:W-:Y:S05]  /*3cc0*/  BSYNC.RECONVERGENT B2 ;  /* 0x0000000000027941 */ /* 0x000fea0003800200 */
.L_x_26661:
        /* <DEDUP_REMOVED lines=14> */
.L_x_26664:
[----:B------:R-:W-:Y:S05]  /*3db0*/  BSYNC.RECONVERGENT B2 ;  /* 0x0000000000027941 */ /* 0x000fea0003800200 */
.L_x_26663:
        /* <DEDUP_REMOVED lines=12> */
[----:B------:R-:W-:Y:S05]  /*3e80*/  CALL.REL.NOINC `($__internal_423_$__cuda_sm3x_div_rn_noftz_f32_slowpath) ;  /* 0x0000001c00f47944 */ /* 0x000fea0003c00000 */
[----:B------:R-:W-:-:S07]  /*3e90*/  MOV R33, R11 ;  /* 0x0000000b00217202 */ /* 0x000fce0000000f00 */
.L_x_26666:
[----:B------:R-:W-:Y:S05]  /*3ea0*/  BSYNC.RECONVERGENT B2 ;  /* 0x0000000000027941 */ /* 0x000fea0003800200 */
.L_x_26665:
        /* <DEDUP_REMOVED lines=12> */
[----:B------:R-:W-:Y:S05]  /*3f70*/  CALL.REL.NOINC `($__internal_423_$__cuda_sm3x_div_rn_noftz_f32_slowpath) ;  /* 0x0000001c00b87944 */ /* 0x000fea0003c00000 */
[----:B------:R-:W-:-:S07]  /*3f80*/  MOV R6, R11 ;  /* 0x0000000b00067202 */ /* 0x000fce0000000f00 */
.L_x_26668:
[----:B------:R-:W-:Y:S05]  /*3f90*/  BSYNC.RECONVERGENT B2 ;  /* 0x0000000000027941 */ /* 0x000fea0003800200 */
.L_x_26667:
        /* <DEDUP_REMOVED lines=12> */
[----:B------:R-:W-:Y:S05]  /*4060*/  CALL.REL.NOINC `($__internal_423_$__cuda_sm3x_div_rn_noftz_f32_slowpath) ;  /* 0x0000001c007c7944 */ /* 0x000fea0003c00000 */
[----:B------:R-:W-:-:S07]  /*4070*/  MOV R7, R11 ;  /* 0x0000000b00077202 */ /* 0x000fce0000000f00 */
.L_x_26670:
[----:B------:R-:W-:Y:S05]  /*4080*/  BSYNC.RECONVERGENT B2 ;  /* 0x0000000000027941 */ /* 0x000fea0003800200 */
.L_x_26669:
        /* <DEDUP_REMOVED lines=14> */
.L_x_26672:
[----:B------:R-:W-:Y:S05]  /*4170*/  BSYNC.RECONVERGENT B2 ;  /* 0x0000000000027941 */ /* 0x000fea0003800200 */
.L_x_26671:
        /* <DEDUP_REMOVED lines=14> */
.L_x_26674:
[----:B------:R-:W-:Y:S05]  /*4260*/  BSYNC.RECONVERGENT B2 ;  /* 0x0000000000027941 */ /* 0x000fea0003800200 */
.L_x_26673:
        /* <DEDUP_REMOVED lines=14> */
.L_x_26676:
[----:B------:R-:W-:Y:S05]  /*4350*/  BSYNC.RECONVERGENT B2 ;  /* 0x0000000000027941 */ /* 0x000fea0003800200 */
.L_x_26675:
        /* <DEDUP_REMOVED lines=14> */
.L_x_26678:
[----:B------:R-:W-:Y:S05]  /*4440*/  BSYNC.RECONVERGENT B2 ;  /* 0x0000000000027941 */ /* 0x000fea0003800200 */
.L_x_26677:
        /* <DEDUP_REMOVED lines=33> */
[----:B0-----:R-:W-:-:S03]  /*4660*/  IADD3 R11, P0, PT, R8, 0x80, RZ ;  /* 0x00000080080b7810 */ /* 0x001fc60007f1e0ff */
[----:B------:R0:W-:Y:S01]  /*4670*/  STG.E.64 desc[UR4][R14.64], R30 ;  /* 0x0000001e0e007986 */ /* 0x0001e2000c101b04 */
[----:B------:R-:W-:-:S04]  /*4680*/  IADD3.X R12, PT, PT, RZ, R9, RZ, P0, !PT ;  /* 0x00000009ff0c7210 */ /* 0x000fc800007fe4ff */
[----:B------:R-:W-:-:S04]  /*4690*/  LEA.HI R11, P0, R12, R11, RZ, 0x1 ;  /* 0x0000000b0c0b7211 */ /* 0x000fc800078108ff */
[----:B------:R-:W-:Y:S01]  /*46a0*/  IADD3.X R12, PT, PT, RZ, R12, RZ, P0, !PT ;  /* 0x0000000cff0c7210 */ /* 0x000fe200007fe4ff */
[C---:B------:R-:W-:Y:S01]  /*46b0*/  IMAD.SHL.U32 R10, R11.reuse, 0x4, RZ ;  /* 0x000000040b0a7824 */ /* 0x040fe200078e00ff */
[----:B------:R-:W-:Y:S02]  /*46c0*/  IADD3 R0, P0, PT, R8, 0xc0, RZ ;  /* 0x000000c008007810 */ /* 0x000fe40007f1e0ff */
[----:B------:R-:W-:Y:S02]  /*46d0*/  SHF.L.U64.HI R11, R11, 0x2, R12 ;  /* 0x000000020b0b7819 */ /* 0x000fe4000001020c */
[----:B------:R-:W-:Y:S02]  /*46e0*/  LOP3.LUT R10, R10, 0xfffffff8, RZ, 0xc0, !PT ;  /* 0xfffffff80a0a7812 */ /* 0x000fe400078ec0ff */
[----:B------:R-:W-:Y:S02]  /*46f0*/  IADD3.X R13, PT, PT, RZ, R9, RZ, P0, !PT ;  /* 0x00000009ff0d7210 */ /* 0x000fe400007fe4ff */
[----:B------:R-:W-:-:S02]  /*4700*/  IADD3 R10, P0, PT, R10, UR42, RZ ;  /* 0x0000002a0a0a7c10 */ /* 0x000fc4000ff1e0ff */
[----:B------:R-:W-:Y:S02]  /*4710*/  LEA.HI R0, P1, R13, R0, RZ, 0x1 ;  /* 0x000000000d007211 */ /* 0x000fe400078308ff */
[----:B------:R-:W-:Y:S02]  /*4720*/  IADD3.X R11, PT, PT, R11, UR43, RZ, P0, !PT ;  /* 0x0000002b0b0b7c10 */ /* 0x000fe400087fe4ff */
[----:B------:R-:W-:Y:S02]  /*4730*/  IADD3.X R13, PT, PT, RZ, R13, RZ, P1, !PT ;  /* 0x0000000dff0d7210 */ /* 0x000fe40000ffe4ff */
[C---:B------:R-:W-:Y:S01]  /*4740*/  IADD3 R12, P0, PT, R8.reuse, 0x100, RZ ;  /* 0x00000100080c7810 */ /* 0x040fe20007f1e0ff */
[----:B------:R1:W-:Y:S01]  /*4750*/  STG.E.64 desc[UR4][R10.64], R24 ;  /* 0x000000180a007986 */ /* 0x0003e2000c101b04 */
[----:B0-----:R-:W-:Y:S02]  /*4760*/  IADD3 R14, P1, PT, R8, 0x140, RZ ;  /* 0x00000140080e7810 */ /* 0x001fe40007f3e0ff */
[----:B------:R-:W-:-:S02]  /*4770*/  IADD3.X R15, PT, PT, RZ, R9, RZ, P0, !PT ;  /* 0x00000009ff0f7210 */ /* 0x000fc400007fe4ff */
[C---:B------:R-:W-:Y:S01]  /*4780*/  SHF.L.U64.HI R26, R0.reuse, 0x2, R13 ;  /* 0x00000002001a7819 */ /* 0x040fe2000001020d */
[----:B------:R-:W-:Y:S01]  /*4790*/  IMAD.X R13, RZ, RZ, R9, P1 ;  /* 0x000000ffff0d7224 */ /* 0x000fe200008e0609 */
[----:B------:R-:W-:Y:S02]  /*47a0*/  LEA.HI R12, P1, R15, R12, RZ, 0x1 ;  /* 0x0000000c0f0c7211 */ /* 0x000fe400078308ff */
[----:B------:R-:W-:Y:S02]  /*47b0*/  SHF.L.U32 R0, R0, 0x2, RZ ;  /* 0x0000000200007819 */ /* 0x000fe400000006ff */
[----:B------:R-:W-:Y:S02]  /*47c0*/  LEA.HI R14, P2, R13, R14, RZ, 0x1 ;  /* 0x0000000e0d0e7211 */ /* 0x000fe400078508ff */
[----:B------:R-:W-:Y:S02]  /*47d0*/  IADD3.X R15, PT, PT, RZ, R15, RZ, P1, !PT ;  /* 0x0000000fff0f7210 */ /* 0x000fe40000ffe4ff */
[----:B------:R-:W-:-:S02]  /*47e0*/  LOP3.LUT R0, R0, 0xfffffff8, RZ, 0xc0, !PT ;  /* 0xfffffff800007812 */ /* 0x000fc400078ec0ff */
[----:B------:R-:W-:Y:S02]  /*47f0*/  IADD3.X R13, PT, PT, RZ, R13, RZ, P2, !PT ;  /* 0x0000000dff0d7210 */ /* 0x000fe400017fe4ff */
[C---:B------:R-:W-:Y:S02]  /*4800*/  SHF.L.U64.HI R15, R12.reuse, 0x2, R15 ;  /* 0x000000020c0f7819 */ /* 0x040fe4000001020f */
[----:B------:R-:W-:Y:S02]  /*4810*/  SHF.L.U32 R12, R12, 0x2, RZ ;  /* 0x000000020c0c7819 */ /* 0x000fe400000006ff */
[----:B-1----:R-:W-:Y:S02]  /*4820*/  IADD3 R10, P0, PT, R0, UR42, RZ ;  /* 0x0000002a000a7c10 */ /* 0x002fe4000ff1e0ff */
[C---:B------:R-:W-:Y:S02]  /*4830*/  SHF.L.U64.HI R0, R14.reuse, 0x2, R13 ;  /* 0x000000020e007819 */ /* 0x040fe4000001020d */
[----:B------:R-:W-:-:S02]  /*4840*/  SHF.L.U32 R14, R14, 0x2, RZ ;  /* 0x000000020e0e7819 */ /* 0x000fc400000006ff */
[----:B------:R-:W-:Y:S02]  /*4850*/  LOP3.LUT R12, R12, 0xfffffff8, RZ, 0xc0, !PT ;  /* 0xfffffff80c0c7812 */ /* 0x000fe400078ec0ff */
[----:B------:R-:W-:Y:S02]  /*4860*/  IADD3.X R11, PT, PT, R26, UR43, RZ, P0, !PT ;  /* 0x0000002b1a0b7c10 */ /* 0x000fe400087fe4ff */
[----:B------:R-:W-:Y:S02]  /*4870*/  LOP3.LUT R14, R14, 0xfffffff8, RZ, 0xc0, !PT ;  /* 0xfffffff80e0e7812 */ /* 0x000fe400078ec0ff */
[----:B------:R-:W-:Y:S01]  /*4880*/  IADD3 R12, P0, PT, R12, UR42, RZ ;  /* 0x0000002a0c0c7c10 */ /* 0x000fe2000ff1e0ff */
[----:B------:R0:W-:Y:S01]  /*4890*/  STG.E.64 desc[UR4][R10.64], R22 ;  /* 0x000000160a007986 */ /* 0x0001e2000c101b04 */
[----:B------:R-:W-:Y:S02]  /*48a0*/  IADD3 R26, P2, PT, R8, 0x180, RZ ;  /* 0x00000180081a7810 */ /* 0x000fe40007f5e0ff */
[----:B------:R-:W-:-:S02]  /*48b0*/  IADD3 R14, P1, PT, R14, UR42, RZ ;  /* 0x0000002a0e0e7c10 */ /* 0x000fc4000ff3e0ff */
[----:B------:R-:W-:Y:S02]  /*48c0*/  IADD3.X R13, PT, PT, R15, UR43, RZ, P0, !PT ;  /* 0x0000002b0f0d7c10 */ /* 0x000fe400087fe4ff */
[C---:B------:R-:W-:Y:S02]  /*48d0*/  IADD3 R24, P0, PT, R8.reuse, 0x200, RZ ;  /* 0x0000020008187810 */ /* 0x040fe40007f1e0ff */
[-C--:B------:R-:W-:Y:S01]  /*48e0*/  IADD3.X R27, PT, PT, RZ, R9.reuse, RZ, P2, !PT ;  /* 0x00000009ff1b7210 */ /* 0x080fe200017fe4ff */
[----:B------:R1:W-:Y:S01]  /*48f0*/  STG.E.64 desc[UR4][R12.64], R20 ;  /* 0x000000140c007986 */ /* 0x0003e2000c101b04 */
[----:B------:R-:W-:Y:S02]  /*4900*/  IADD3 R25, P3, PT, R8, 0x1c0, RZ ;  /* 0x000001c008197810 */ /* 0x000fe40007f7e0ff */
[----:B------:R-:W-:Y:S02]  /*4910*/  IADD3.X R15, PT, PT, R0, UR43, RZ, P1, !PT ;  /* 0x0000002b000f7c10 */ /* 0x000fe40008ffe4ff */
[C---:B------:R-:W-:Y:S01]  /*4920*/  IADD3 R0, P1, PT, R8.reuse, 0x240, RZ ;  /* 0x0000024008007810 */ /* 0x040fe20007f3e0ff */
[----:B0-----:R-:W-:Y:S01]  /*4930*/  IMAD.X R22, RZ, RZ, R9, P3 ;  /* 0x000000ffff167224 */ /* 0x001fe200018e0609 */
[----:B------:R-:W-:Y:S01]  /*4940*/  IADD3 R8, P4, PT, R8, 0x280, RZ ;  /* 0x0000028008087810 */ /* 0x000fe20007f9e0ff */
[----:B------:R0:W-:Y:S01]  /*4950*/  STG.E.64 desc[UR6][R14.64], R18 ;  /* 0x000000120e007986 */ /* 0x0001e2000c101b06 */
[----:B------:R-:W-:-:S02]  /*4960*/  IADD3.X R23, PT, PT, RZ, R9, RZ, P0, !PT ;  /* 0x00000009ff177210 */ /* 0x000fc400007fe4ff */
[-C--:B------:R-:W-:Y:S02]  /*4970*/  IADD3.X R11, PT, PT, RZ, R9.reuse, RZ, P1, !PT ;  /* 0x00000009ff0b7210 */ /* 0x080fe40000ffe4ff */
[----:B------:R-:W-:Y:S02]  /*4980*/  IADD3.X R9, PT, PT, RZ, R9, RZ, P4, !PT ;  /* 0x00000009ff097210 */ /* 0x000fe400027fe4ff */
[----:B-1----:R-:W-:Y:S02]  /*4990*/  LEA.HI R13, P0, R27, R26, RZ, 0x1 ;  /* 0x0000001a1b0d7211 */ /* 0x002fe400078108ff */
[----:B------:R-:W-:Y:S02]  /*49a0*/  LEA.HI R12, P2, R23, R24, RZ, 0x1 ;  /* 0x00000018170c7211 */ /* 0x000fe400078508ff */
[----:B------:R-:W-:Y:S02]  /*49b0*/  IADD3.X R20, PT, PT, RZ, R27, RZ, P0, !PT ;  /* 0x0000001bff147210 */ /* 0x000fe400007fe4ff */
[----:B------:R-:W-:-:S02]  /*49c0*/  LEA.HI R10, P1, R22, R25, RZ, 0x1 ;  /* 0x00000019160a7211 */ /* 0x000fc400078308ff */
[----:B0-----:R-:W-:Y:S01]  /*49d0*/  LEA.HI R18, P3, R9, R8, RZ, 0x1 ;  /* 0x0000000809127211 */ /* 0x001fe200078708ff */
[C---:B------:R-:W-:Y:S01]  /*49e0*/  IMAD.SHL.U32 R8, R13.reuse, 0x4, RZ ;  /* 0x000000040d087824 */ /* 0x040fe200078e00ff */
[----:B------:R-:W-:Y:S02]  /*49f0*/  SHF.L.U64.HI R20, R13, 0x2, R20 ;  /* 0x000000020d147819 */ /* 0x000fe40000010214 */
[----:B------:R-:W-:Y:S02]  /*4a00*/  IADD3.X R13, PT, PT, RZ, R23, RZ, P2, !PT ;  /* 0x00000017ff0d7210 */ /* 0x000fe400017fe4ff */
[----:B------:R-:W-:Y:S02]  /*4a10*/  LEA.HI R14, P0, R11, R0, RZ, 0x1 ;  /* 0x000000000b0e7211 */ /* 0x000fe400078108ff */
[----:B------:R-:W-:Y:S02]  /*4a20*/  SHF.L.U64.HI R13, R12, 0x2, R13 ;  /* 0x000000020c0d7819 */ /* 0x000fe4000001020d */
[----:B------:R-:W-:-:S02]  /*4a30*/  LOP3.LUT R8, R8, 0xfffffff8, RZ, 0xc0, !PT ;  /* 0xfffffff808087812 */ /* 0x000fc400078ec0ff */
[----:B------:R-:W-:Y:S02]  /*4a40*/  SHF.L.U32 R12, R12, 0x2, RZ ;  /* 0x000000020c0c7819 */ /* 0x000fe400000006ff */
[----:B------:R-:W-:Y:S02]  /*4a50*/  IADD3.X R15, PT, PT, RZ, R11, RZ, P0, !PT ;  /* 0x0000000bff0f7210 */ /* 0x000fe400007fe4ff */
[----:B------:R-:W-:Y:S02]  /*4a60*/  IADD3.X R9, PT, PT, RZ, R9, RZ, P3, !PT ;  /* 0x00000009ff097210 */ /* 0x000fe40001ffe4ff */
[----:B------:R-:W-:Y:S02]  /*4a70*/  IADD3 R8, P0, PT, R8, UR42, RZ ;  /* 0x0000002a08087c10 */ /* 0x000fe4000ff1e0ff */
[----:B------:R-:W-:Y:S02]  /*4a80*/  LOP3.LUT R12, R12, 0xfffffff8, RZ, 0xc0, !PT ;  /* 0xfffffff80c0c7812 */ /* 0x000fe400078ec0ff */
[----:B------:R-:W-:-:S02]  /*4a90*/  SHF.L.U64.HI R0, R18, 0x2, R9 ;  /* 0x0000000212007819 */ /* 0x000fc40000010209 */
[----:B------:R-:W-:Y:S02]  /*4aa0*/  IADD3.X R9, PT, PT, R20, UR43, RZ, P0, !PT ;  /* 0x0000002b14097c10 */ /* 0x000fe400087fe4ff */
[----:B------:R-:W-:Y:S02]  /*4ab0*/  IADD3 R12, P0, PT, R12, UR42, RZ ;  /* 0x0000002a0c0c7c10 */ /* 0x000fe4000ff1e0ff */
[----:B------:R-:W-:Y:S01]  /*4ac0*/  IADD3.X R19, PT, PT, RZ, R22, RZ, P1, !PT ;  /* 0x00000016ff137210 */ /* 0x000fe20000ffe4ff */
[----:B------:R0:W-:Y:S01]  /*4ad0*/  STG.E.64 desc[UR4][R8.64], R16 ;  /* 0x0000001008007986 */ /* 0x0001e2000c101b04 */
[----:B------:R-:W-:Y:S02]  /*4ae0*/  IADD3.X R13, PT, PT, R13, UR43, RZ, P0, !PT ;  /* 0x0000002b0d0d7c10 */ /* 0x000fe400087fe4ff */
[----:B------:R-:W-:Y:S02]  /*4af0*/  SHF.L.U64.HI R19, R10, 0x2, R19 ;  /* 0x000000020a137819 */ /* 0x000fe40000010213 */
[----:B------:R-:W-:-:S02]  /*4b00*/  IADD3 R37, P0, PT, R36, R37, RZ ;  /* 0x0000002524257210 */ /* 0x000fc40007f1e0ff */
[----:B------:R-:W-:Y:S02]  /*4b10*/  SHF.L.U32 R10, R10, 0x2, RZ ;  /* 0x000000020a0a7819 */ /* 0x000fe400000006ff */
[C---:B------:R-:W-:Y:S01]  /*4b20*/  SHF.L.U64.HI R15, R14.reuse, 0x2, R15 ;  /* 0x000000020e0f7819 */ /* 0x040fe2000001020f */
[----:B------:R-:W-:Y:S01]  /*4b30*/  IMAD.SHL.U32 R14, R14, 0x4, RZ ;  /* 0x000000040e0e7824 */ /* 0x000fe200078e00ff */
[----:B------:R-:W-:Y:S02]  /*4b40*/  SHF.L.U32 R18, R18, 0x2, RZ ;  /* 0x0000000212127819 */ /* 0x000fe400000006ff */
[----:B------:R-:W-:Y:S02]  /*4b50*/  LEA.HI.X.SX32 R35, R36, R35, 0x1, P0 ;  /* 0x0000002324237211 */ /* 0x000fe400000f0eff */
[----:B------:R-:W-:Y:S02]  /*4b60*/  LOP3.LUT R10, R10, 0xfffffff8, RZ, 0xc0, !PT ;  /* 0xfffffff80a0a7812 */ /* 0x000fe400078ec0ff */
[----:B------:R-:W-:-:S02]  /*4b70*/  ISETP.GE.U32.AND P0, PT, R37, UR38, PT ;  /* 0x0000002625007c0c */ /* 0x000fc4000bf06070 */
[----:B------:R-:W-:Y:S02]  /*4b80*/  LOP3.LUT R14, R14, 0xfffffff8, RZ, 0xc0, !PT ;  /* 0xfffffff80e0e7812 */ /* 0x000fe400078ec0ff */
[----:B------:R-:W-:Y:S02]  /*4b90*/  LOP3.LUT R18, R18, 0xfffffff8, RZ, 0xc0, !PT ;  /* 0xfffffff812127812 */ /* 0x000fe400078ec0ff */
[----:B------:R-:W-:Y:S02]  /*4ba0*/  IADD3 R10, P1, PT, R10, UR42, RZ ;  /* 0x0000002a0a0a7c10 */ /* 0x000fe4000ff3e0ff */
[----:B------:R-:W-:Y:S02]  /*4bb0*/  ISETP.GE.AND.EX P0, PT, R35, UR39, PT, P0 ;  /* 0x0000002723007c0c */ /* 0x000fe4000bf06300 */
[----:B------:R-:W-:Y:S02]  /*4bc0*/  IADD3 R14, P2, PT, R14, UR42, RZ ;  /* 0x0000002a0e0e7c10 */ /* 0x000fe4000ff5e0ff */
[----:B------:R-:W-:-:S02]  /*4bd0*/  IADD3 R18, P3, PT, R18, UR42, RZ ;  /* 0x0000002a12127c10 */ /* 0x000fc4000ff7e0ff */
        /* <DEDUP_REMOVED lines=9> */
.L_x_26634:
[----:B------:R-:W-:Y:S01]  /*4c70*/  HFMA2 R11, -RZ, RZ, 0, 1.847743988037109375e-06 ;  /* 0x0000001fff0b7431 */ /* 0x000fe200000001ff */
[----:B------:R-:W-:Y:S01]  /*4c80*/  BSSY B0, `(.L_x_26680) ;  /* 0x0000006000007945 */ /* 0x000fe20003800000 */
[----:B------:R-:W-:Y:S02]  /*4c90*/  MOV R12, 0x10 ;  /* 0x00000010000c7802 */ /* 0x000fe40000000f00 */
[----:B------:R-:W-:-:S07]  /*4ca0*/  MOV R15, 0xffffffff ;  /* 0xffffffff000f7802 */ /* 0x000fce0000000f00 */
[----:B------:R-:W-:Y:S05]  /*4cb0*/  WARPSYNC.COLLECTIVE R15, `(.L_x_26681) ;  /* 0x000000000f087348 */ /* 0x000fea0003c00000 */
[----:B------:R0:W1:Y:S02]  /*4cc0*/  SHFL.BFLY P6, R14, R13, R12, R11 ;  /* 0x0c00000c0d0e7389 */ /* 0x00006400000c000b */
[----:B01----:R-:W-:Y:S05]  /*4cd0*/  ENDCOLLECTIVE ;  /* 0x000000000000791b */ /* 0x003fea0003800000 */
.L_x_26681:
[----:B------:R-:W-:Y:S05]  /*4ce0*/  BSYNC B0 ;  /* 0x0000000000007941 */ /* 0x000fea0003800000 */
.L_x_26680:
[----:B------:R-:W-:Y:S01]  /*4cf0*/  HFMA2 R12, -RZ, RZ, 0, 4.76837158203125e-07 ;  /* 0x00000008ff0c7431 */ /* 0x000fe200000001ff */
[----:B------:R-:W-:Y:S01]  /*4d00*/  FMNMX R13, R13, R14, !PT ;  /* 0x0000000e0d0d7209 */ /* 0x000fe20007800000 */
[----:B------:R-:W-:Y:S01]  /*4d10*/  IMAD.MOV.U32 R11, RZ, RZ, 0x1f ;  /* 0x0000001fff0b7424 */ /* 0x000fe200078e00ff */
[----:B------:R-:W-:Y:S01]  /*4d20*/  MOV R15, 0xffffffff ;  /* 0xffffffff000f7802 */ /* 0x000fe20000000f00 */
[----:B------:R-:W-:Y:S01]  /*4d30*/  HFMA2 R41, -RZ, RZ, 0.96630859375, -0.0022525787353515625 ;  /* 0x3bbb989dff297431 */ /* 0x000fe200000001ff */
[----:B------:R-:W-:-:S07]  /*4d40*/  MOV R40, 0x437c0000 ;  /* 0x437c000000287802 */ /* 0x000fce0000000f00 */
[----:B------:R-:W-:Y:S05]  /*4d50*/  WARPSYNC.COLLECTIVE R15, `(.L_x_26682) ;  /* 0x000000000f087348 */ /* 0x000fea0003c00000 */
[----:B------:R0:W1:Y:S02]  /*4d60*/  SHFL.BFLY P6, R14, R13, R12, R11 ;  /* 0x0c00000c0d0e7389 */ /* 0x00006400000c000b */
[----:B01----:R-:W-:Y:S05]  /*4d70*/  ENDCOLLECTIVE ;  /* 0x000000000000791b */ /* 0x003fea0003800000 */
.L_x_26682:
[----:B------:R-:W-:Y:S01]  /*4d80*/  HFMA2 R12, -RZ, RZ, 0, 2.384185791015625e-07 ;  /* 0x00000004ff0c7431 */ /* 0x000fe200000001ff */
[----:B------:R-:W-:-:S04]  /*4d90*/  FMNMX R0, R13, R14, !PT ;  /* 0x0000000e0d007209 */ /* 0x000fc80007800000 */
[----:B------:R-:W-:-:S07]  /*4da0*/  MOV R13, R0 ;  /* 0x00000000000d7202 */ /* 0x000fce0000000f00 */
[----:B------:R-:W-:Y:S05]  /*4db0*/  WARPSYNC.COLLECTIVE R15, `(.L_x_26683) ;  /* 0x000000000f087348 */ /* 0x000fea0003c00000 */
[----:B------:R0:W1:Y:S02]  /*4dc0*/  SHFL.BFLY P6, R14, R13, R12, R11 ;  /* 0x0c00000c0d0e7389 */ /* 0x00006400000c000b */
[----:B01----:R-:W-:Y:S05]  /*4dd0*/  ENDCOLLECTIVE ;  /* 0x000000000000791b */ /* 0x003fea0003800000 */
.L_x_26683:
[----:B------:R-:W-:Y:S01]  /*4de0*/  HFMA2 R12, -RZ, RZ, 0, 1.1920928955078125e-07 ;  /* 0x00000002ff0c7431 */ /* 0x000fe200000001ff */
[----:B------:R-:W-:-:S04]  /*4df0*/  FMNMX R2, R0, R14, !PT ;  /* 0x0000000e00027209 */ /* 0x000fc80007800000 */
[----:B------:R-:W-:-:S07]  /*4e00*/  MOV R13, R2 ;  /* 0x00000002000d7202 */ /* 0x000fce0000000f00 */
[----:B------:R-:W-:Y:S05]  /*4e10*/  WARPSYNC.COLLECTIVE R15, `(.L_x_26684) ;  /* 0x000000000f087348 */ /* 0x000fea0003c00000 */
[----:B------:R0:W1:Y:S02]  /*4e20*/  SHFL.BFLY P6, R14, R13, R12, R11 ;  /* 0x0c00000c0d0e7389 */ /* 0x00006400000c000b */
[----:B01----:R-:W-:Y:S05]  /*4e30*/  ENDCOLLECTIVE ;  /* 0x000000000000791b */ /* 0x003fea0003800000 */
.L_x_26684:
[----:B------:R-:W-:Y:S02]  /*4e40*/  MOV R12, 0x1 ;  /* 0x00000001000c7802 */ /* 0x000fe40000000f00 */
[----:B------:R-:W-:-:S05]  /*4e50*/  FMNMX R3, R2, R14, !PT ;  /* 0x0000000e02037209 */ /* 0x000fca0007800000 */
[----:B------:R-:W-:-:S07]  /*4e60*/  IMAD.MOV.U32 R13, RZ, RZ, R3 ;  /* 0x000000ffff0d7224 */ /* 0x000fce00078e0003 */
[----:B------:R-:W-:Y:S05]  /*4e70*/  WARPSYNC.COLLECTIVE R15, `(.L_x_26685) ;  /* 0x000000000f087348 */ /* 0x000fea0003c00000 */
[----:B------:R0:W1:Y:S02]  /*4e80*/  SHFL.BFLY P6, R14, R13, R12, R11 ;  /* 0x0c00000c0d0e7389 */ /* 0x00006400000c000b */
[----:B01----:R-:W-:Y:S05]  /*4e90*/  ENDCOLLECTIVE ;  /* 0x000000000000791b */ /* 0x003fea0003800000 */
.L_x_26685:
        /* <DEDUP_REMOVED lines=187> */
[----:B------:R-:W0:Y:S01]  /*5a50*/  MUFU.EX2 R11, R11 ;  /* 0x0000000b000b7308 */ /* 0x000e220000000800 */
[----:B------:R-:W-:-:S04]  /*5a60*/  FFMA R13, R8, 1.4426950216293334961, -R13 ;  /* 0x3fb8aa3b080d7823 */ /* 0x000fc8000000080d */
[----:B------:R-:W-:-:S04]  /*5a70*/  FFMA R13, R8, 1.925963033500011079e-08, R13 ;  /* 0x32a57060080d7823 */ /* 0x000fc8000000000d */
[----:B------:R-:W1:Y:S01]  /*5a80*/  MUFU.EX2 R8, R13 ;  /* 0x0000000d00087308 */ /* 0x000e620000000800 */
[----:B0-----:R-:W-:Y:S01]  /*5a90*/  FMUL R0, R0, R11 ;  /* 0x0000000b00007220 */ /* 0x001fe20000400000 */
[----:B------:R-:W-:-:S04]  /*5aa0*/  FADD R11, RZ, R27 ;  /* 0x0000001bff0b7221 */ /* 0x000fc80000000000 */
[----:B------:R-:W-:-:S04]  /*5ab0*/  FADD R12, R11, R26 ;  /* 0x0000001a0b0c7221 */ /* 0x000fc80000000000 */
[----:B------:R-:W-:Y:S01]  /*5ac0*/  FADD R11, R12, R25 ;  /* 0x000000190c0b7221 */ /* 0x000fe20000000000 */
[----:B-1----:R-:W-:Y:S01]  /*5ad0*/  FMUL R9, R9, R8 ;  /* 0x0000000809097220 */ /* 0x002fe20000400000 */
[----:B------:R-:W-:Y:S02]  /*5ae0*/  FADD R8, R41, -12583039 ;  /* 0xcb40007f29087421 */ /* 0x000fe40000000000 */
[----:B------:R-:W-:Y:S02]  /*5af0*/  FADD R12, R11, R24 ;  /* 0x000000180b0c7221 */ /* 0x000fe40000000000 */
[C---:B------:R-:W-:Y:S02]  /*5b00*/  FFMA R8, R15.reuse, 1.4426950216293334961, -R8 ;  /* 0x3fb8aa3b0f087823 */ /* 0x040fe40000000808 */
[----:B------:R-:W-:Y:S02]  /*5b10*/  FADD R11, R12, R23 ;  /* 0x000000170c0b7221 */ /* 0x000fe40000000000 */
[----:B------:R-:W-:Y:S01]  /*5b20*/  FFMA R15, R15, 1.925963033500011079e-08, R8 ;  /* 0x32a570600f0f7823 */ /* 0x000fe20000000008 */
[----:B------:R-:W-:Y:S01]  /*5b30*/  SHF.L.U32 R8, R41, 0x17, RZ ;  /* 0x0000001729087819 */ /* 0x000fe200000006ff */
        /* <DEDUP_REMOVED lines=25> */
.L_x_26686:
[----:B------:R-:W-:Y:S02]  /*5cd0*/  IMAD.MOV.U32 R12, RZ, RZ, 0x8 ;  /* 0x00000008ff0c7424 */ /* 0x000fe400078e00ff */
[----:B------:R-:W-:-:S05]  /*5ce0*/  FADD R30, R13, R14 ;  /* 0x0000000e0d1e7221 */ /* 0x000fca0000000000 */
[----:B------:R-:W-:-:S07]  /*5cf0*/  MOV R13, R30 ;  /* 0x0000001e000d7202 */ /* 0x000fce0000000f00 */
[----:B------:R-:W-:Y:S05]  /*5d00*/  WARPSYNC.COLLECTIVE R15, `(.L_x_26687) ;  /* 0x000000000f087348 */ /* 0x000fea0003c00000 */
[----:B------:R0:W1:Y:S02]  /*5d10*/  SHFL.BFLY P6, R14, R13, R12, R11 ;  /* 0x0c00000c0d0e7389 */ /* 0x00006400000c000b */
[----:B01----:R-:W-:Y:S05]  /*5d20*/  ENDCOLLECTIVE ;  /* 0x000000000000791b */ /* 0x003fea0003800000 */
.L_x_26687:
[----:B------:R-:W-:Y:S02]  /*5d30*/  HFMA2 R12, -RZ, RZ, 0, 2.384185791015625e-07 ;  /* 0x00000004ff0c7431 */ /* 0x000fe400000001ff */
[----:B------:R-:W-:-:S05]  /*5d40*/  FADD R31, R30, R14 ;  /* 0x0000000e1e1f7221 */ /* 0x000fca0000000000 */
[----:B------:R-:W-:-:S07]  /*5d50*/  MOV R13, R31 ;  /* 0x0000001f000d7202 */ /* 0x000fce0000000f00 */
[----:B------:R-:W-:Y:S05]  /*5d60*/  WARPSYNC.COLLECTIVE R15, `(.L_x_26688) ;  /* 0x000000000f087348 */ /* 0x000fea0003c00000 */
[----:B------:R0:W1:Y:S02]  /*5d70*/  SHFL.BFLY P6, R14, R13, R12, R11 ;  /* 0x0c00000c0d0e7389 */ /* 0x00006400000c000b */
[----:B01----:R-:W-:Y:S05]  /*5d80*/  ENDCOLLECTIVE ;  /* 0x000000000000791b */ /* 0x003fea0003800000 */
.L_x_26688:
[----:B------:R-:W-:Y:S02]  /*5d90*/  HFMA2 R12, -RZ, RZ, 0, 1.1920928955078125e-07 ;  /* 0x00000002ff0c7431 */ /* 0x000fe400000001ff */
[----:B------:R-:W-:-:S05]  /*5da0*/  FADD R32, R31, R14 ;  /* 0x0000000e1f207221 */ /* 0x000fca0000000000 */
[----:B------:R-:W-:-:S07]  /*5db0*/  MOV R13, R32 ;  /* 0x00000020000d7202 */ /* 0x000fce0000000f00 */
[----:B------:R-:W-:Y:S05]  /*5dc0*/  WARPSYNC.COLLECTIVE R15, `(.L_x_26689) ;  /* 0x000000000f087348 */ /* 0x000fea0003c00000 */
[----:B------:R0:W1:Y:S02]  /*5dd0*/  SHFL.BFLY P6, R14, R13, R12, R11 ;  /* 0x0c00000c0d0e7389 */ /* 0x00006400000c000b */
[----:B01----:R-:W-:Y:S05]  /*5de0*/  ENDCOLLECTIVE ;  /* 0x000000000000791b */ /* 0x003fea0003800000 */
.L_x_26689:
[----:B------:R-:W-:Y:S02]  /*5df0*/  IMAD.MOV.U32 R12, RZ, RZ, 0x1 ;  /* 0x00000001ff0c7424 */ /* 0x000fe400078e00ff */
[----:B------:R-:W-:-:S05]  /*5e00*/  FADD R33, R32, R14 ;  /* 0x0000000e20217221 */ /* 0x000fca0000000000 */
[----:B------:R-:W-:-:S07]  /*5e10*/  MOV R13, R33 ;  /* 0x00000021000d7202 */ /* 0x000fce0000000f00 */
[----:B------:R-:W-:Y:S05]  /*5e20*/  WARPSYNC.COLLECTIVE R15, `(.L_x_26690) ;  /* 0x000000000f087348 */ /* 0x000fea0003c00000 */
[----:B------:R0:W1:Y:S02]  /*5e30*/  SHFL.BFLY P6, R14, R13, R12, R11 ;  /* 0x0c00000c0d0e7389 */ /* 0x00006400000c000b */
[----:B01----:R-:W-:Y:S05]  /*5e40*/  ENDCOLLECTIVE ;  /* 0x000000000000791b */ /* 0x003fea0003800000 */
.L_x_26690:
[----:B------:R-:W-:Y:S05]  /*5e50*/  BRA `(.L_x_26691) ;  /* 0xffffffd000547947 */ /* 0x000fea000383ffff */
        .weak           $__internal_423_$__cuda_sm3x_div_rn_noftz_f32_slowpath
        .type           $__internal_423_$__cuda_sm3x_div_rn_noftz_f32_slowpath,@function
        .size           $__internal_423_$__cuda_sm3x_div_rn_noftz_f32_slowpath,(.L_x_37800 - $__internal_423_$__cuda_sm3x_div_rn_noftz_f32_slowpath)
$__internal_423_$__cuda_sm3x_div_rn_noftz_f32_slowpath:
        /* <DEDUP_REMOVED lines=34> */
.L_x_26693:
        /* <DEDUP_REMOVED lines=51> */
.L_x_26700:
[----:B------:R-:W-:-:S04]  /*63b0*/  LOP3.LUT R11, R11, 0x80000000, RZ, 0xc0, !PT ;  /* 0x800000000b0b7812 */ /* 0x000fc800078ec0ff */
[----:B------:R-:W-:Y:S01]  /*63c0*/  LOP3.LUT R11, R11, 0x7f800000, RZ, 0xfc, !PT ;  /* 0x7f8000000b0b7812 */ /* 0x000fe200078efcff */
[----:B------:R-:W-:Y:S06]  /*63d0*/  BRA `(.L_x_26701) ;  /* 0x0000000000047947 */ /* 0x000fec0003800000 */
.L_x_26699:
[----:B------:R-:W-:-:S07]  /*63e0*/  LEA R11, R42, R11, 0x17 ;  /* 0x0000000b2a0b7211 */ /* 0x000fce00078eb8ff */
.L_x_26701:
[----:B------:R-:W-:Y:S05]  /*63f0*/  BSYNC.RECONVERGENT B1 ;  /* 0x0000000000017941 */ /* 0x000fea0003800200 */
.L_x_26698:
[----:B------:R-:W-:Y:S05]  /*6400*/  BRA `(.L_x_26702) ;  /* 0x0000000000207947 */ /* 0x000fea0003800000 */
.L_x_26697:
[----:B------:R-:W-:-:S04]  /*6410*/  LOP3.LUT R11, R14, 0x80000000, R27, 0x48, !PT ;  /* 0x800000000e0b7812 */ /* 0x000fc800078e481b */
[----:B------:R-:W-:Y:S01]  /*6420*/  LOP3.LUT R11, R11, 0x7f800000, RZ, 0xfc, !PT ;  /* 0x7f8000000b0b7812 */ /* 0x000fe200078efcff */
[----:B------:R-:W-:Y:S06]  /*6430*/  BRA `(.L_x_26702) ;  /* 0x0000000000147947 */ /* 0x000fec0003800000 */
.L_x_26696:
[----:B------:R-:W-:Y:S01]  /*6440*/  LOP3.LUT R11, R14, 0x80000000, R27, 0x48, !PT ;  /* 0x800000000e0b7812 */ /* 0x000fe200078e481b */
[----:B------:R-:W-:Y:S06]  /*6450*/  BRA `(.L_x_26702) ;  /* 0x00000000000c7947 */ /* 0x000fec0003800000 */
.L_x_26695:
[----:B------:R-:W0:Y:S01]  /*6460*/  MUFU.RSQ R11, -QNAN ;  /* 0xffc00000000b7908 */ /* 0x000e220000001400 */
[----:B------:R-:W-:Y:S05]  /*6470*/  BRA `(.L_x_26702) ;  /* 0x0000000000047947 */ /* 0x000fea0003800000 */
.L_x_26694:
[----:B------:R-:W-:-:S07]  /*6480*/  FADD.FTZ R11, R27, R14 ;  /* 0x0000000e1b0b7221 */ /* 0x000fce0000010000 */
.L_x_26702:
[----:B------:R-:W-:Y:S05]  /*6490*/  BSYNC.RECONVERGENT B0 ;  /* 0x0000000000007941 */ /* 0x000fea0003800200 */
.L_x_26692:
[----:B------:R-:W-:Y:S01]  /*64a0*/  HFMA2 R15, -RZ, RZ, 0, 0 ;  /* 0x00000000ff0f7431 */ /* 0x000fe200000001ff */
[----:B------:R-:W-:-:S04]  /*64b0*/  MOV R14, R38 ;  /* 0x00000026000e7202 */ /* 0x000fc80000000f00 */
[----:B0-----:R-:W-:Y:S05]  /*64c0*/  RET.REL.NODEC R14 `(_Z15SoftmaxWarpImplI22BroadcastScaleMaskLoadIffbLm2EiE11DirectStoreIffEfLi2ELi22ELi32ELi1ELb0EL9Algorithm0EEvT_T0_ll) ;  /* 0xffffff980ecc7950 */ /* 0x001fea0003c3ffff */
.L_x_26703:
        /* <DEDUP_REMOVED lines=11> */
.L_x_37800:


//--------------------- .text._Z15SoftmaxWarpImplI22BroadcastScaleMaskLoadIffbLm2EiE11DirectStoreIffEfLi2ELi20ELi32ELi1ELb1EL9Algorithm0EEvT_T0_ll --------------------------
	.section	.text._Z15SoftmaxWarpImplI22BroadcastScaleMaskLoadIffbLm2EiE11DirectStoreIffEfLi2ELi20ELi32ELi1ELb1EL9Algorithm0EEvT_T0_ll,"ax",@progbits
	.align	128
        .global         _Z15SoftmaxWarpImplI22BroadcastScaleMaskLoadIffbLm2EiE11DirectStoreIffEfLi2ELi20ELi32ELi1ELb1EL9Algorithm0EEvT_T0_ll
        .type           _Z15SoftmaxWarpImplI22BroadcastScaleMaskLoadIffbLm2EiE11DirectStoreIffEfLi2ELi20ELi32ELi1ELb1EL9Algorithm0EEvT_T0_ll,@function
        .size           _Z15SoftmaxWarpImplI22BroadcastScaleMaskLoadIffbLm2EiE11DirectStoreIffEfLi2ELi20ELi32ELi1ELb1EL9Algorithm0EEvT_T0_ll,(.L_x_37801 - _Z15SoftmaxWarpImplI22BroadcastScaleMaskLoadIffbLm2EiE11DirectStoreIffEfLi2ELi20ELi32ELi1ELb1EL9Algorithm0EEvT_T0_ll)
        .other          _Z15SoftmaxWarpImplI22BroadcastScaleMaskLoadIffbLm2EiE11DirectStoreIffEfLi2ELi20ELi32ELi1ELb1EL9Algorithm0EEvT_T0_ll,@"STO_CUDA_ENTRY STV_DEFAULT"
_Z15SoftmaxWarpImplI22BroadcastScaleMaskLoadIffbLm2EiE11DirectStoreIffEfLi2ELi20ELi32ELi1ELb1EL9Algorithm0EEvT_T0_ll:
.text._Z15SoftmaxWarpImplI22BroadcastScaleMaskLoadIffbLm2EiE11DirectStoreIffEfLi2ELi20ELi32ELi1ELb1EL9Algorithm0EEvT_T0_ll:
        /* <DEDUP_REMOVED lines=27> */
.L_x_26704:
        /* <DEDUP_REMOVED lines=20> */
[----:B------:R-:W-:-:S07]  /*02f0*/  IADD3 R33, PT, PT, R51, 0x240, RZ ;  /* 0x0000024033217810 */ /* 0x000fce0007ffe0ff */
.L_x_26786:
        /* <DEDUP_REMOVED lines=10> */
[----:B------:R-:W-:-:S07]  /*03a0*/  ISETP.GE.U32.AND P5, PT, R43, R2, PT ;  /* 0x000000022b00720c */ /* 0x000fce0003fa6070 */
[----:B--23--:R-:W-:Y:S06]  /*03b0*/  @P1 BRA `(.L_x_26706) ;  /* 0x0000000000fc1947 */ /* 0x00cfec0003800000 */
        /* <DEDUP_REMOVED lines=63> */
.L_x_26706:
[----:B------:R-:W-:Y:S05]  /*07b0*/  BSYNC.RECONVERGENT B0 ;  /* 0x0000000000007941 */ /* 0x000fea0003800200 */
.L_x_26705:
        /* <DEDUP_REMOVED lines=70> */
.L_x_26708:
[----:B------:R-:W-:Y:S05]  /*0c20*/  BSYNC.RECONVERGENT B0 ;  /* 0x0000000000007941 */ /* 0x000fea0003800200 */
.L_x_26707:
        /* <DEDUP_REMOVED lines=32> */
[----:B------:R-:W-:Y:S02]  /*0e30*/  @P2 IADD3 R0, PT, PT, R0, 0x1, RZ ;  /* 0x0000000100002810 */ /* 0x000fe40007ffe0ff */
[----:B------:R-:W-:-:S04]  /*0e40*/  ISETP.NE.AND P2, PT, R8, RZ, PT ;  /* 0x000000ff0800720c */ /* 0x000fc80003f45270 */
[----:B------:R-:W-:Y:S01]  /*0e50*/  @!P6 IMAD.MOV R0, RZ, RZ, -R0 ;  /* 0x000000ffff00e224 */ /* 0x000fe200078e0a00 */
[----:B0-----:R-:W-:-:S04]  /*0e60*/  ISETP.NE.U32.AND P6, PT, R14, 0x1, PT ;  /* 0x000000010e00780c */ /* 0x001fc80003fc5070 */
        /* <DEDUP_REMOVED lines=32> */
.L_x_26710:
[----:B------:R-:W-:Y:S05]  /*1070*/  BSYNC.RECONVERGENT B0 ;  /* 0x0000000000007941 */ /* 0x000fea0003800200 */
.L_x_26709:
        /* <DEDUP_REMOVED lines=22> */
[----:B------:R-:W0:Y:S04]  /*11e0*/  LDC.64 R8, c[0x0][0x398] ;  /* 0x0000e600ff087b82 */ /* 0x000e280000000a00 */
[----:B------:R-:W-:-:S04]  /*11f0*/  IMAD.HI.U32 R0, R6, R5, RZ ;  /* 0x0000000506007227 */ /* 0x000fc800078e00ff */
[----:B------:R-:W-:Y:S01]  /*1200*/  IMAD.MOV R6, RZ, RZ, -R0 ;  /* 0x000000ffff067224 */ /* 0x000fe200078e0a00 */
[----:B------:R-:W1:Y:S03]  /*1210*/  LDC.64 R14, c[0x0][0x390] ;  /* 0x0000e400ff0e7b82 */ /* 0x000e660000000a00 */
        /* <DEDUP_REMOVED lines=44> */
.L_x_26712:
[----:B------:R-:W-:Y:S05]  /*14e0*/  BSYNC.RECONVERGENT B0 ;  /* 0x0000000000007941 */ /* 0x000fea0003800200 */
.L_x_26711:
        /* <DEDUP_REMOVED lines=28> */
[----:B------:R-:W1:Y:S01]  /*16b0*/  LDC.64 R10, c[0x0][0x398] ;  /* 0x0000e600ff0a7b82 */ /* 0x000e620000000a00 */
[----:B------:R-:W-:-:S04]  /*16c0*/  LOP3.LUT R8, R19, R12, RZ, 0x3c, !PT ;  /* 0x0000000c13087212 */ /* 0x000fc800078e3cff */
[----:B------:R-:W-:-:S03]  /*16d0*/  ISETP.GE.AND P6, PT, R8, RZ, PT ;  /* 0x000000ff0800720c */ /* 0x000fc60003fc6270 */
[----:B------:R-:W2:Y:S03]  /*16e0*/  LDC.64 R8, c[0x0][0x388] ;  /* 0x0000e200ff087b82 */ /* 0x000ea60000000a00 */
[----:B------:R-:W-:Y:S02]  /*16f0*/  @P5 IADD3 R0, PT, PT, R0, 0x1, RZ ;  /* 0x0000000100005810 */ /* 0x000fe40007ffe0ff */
[----:B------:R-:W-:-:S05]  /*1700*/  ISETP.NE.AND P5, PT, R12, RZ, PT ;  /* 0x000000ff0c00720c */ /* 0x000fca0003fa5270 */
[----:B------:R-:W-:Y:S02]  /*1710*/  @!P6 IADD3 R0, PT, PT, -R0, RZ, RZ ;  /* 0x000000ff0000e210 */ /* 0x000fe40007ffe1ff */
[----:B-1----:R-:W-:-:S06]  /*1720*/  ISETP.NE.U32.AND P6, PT, R10, 0x1, PT ;  /* 0x000000010a00780c */ /* 0x002fcc0003fc5070 */
[----:B------:R-:W-:Y:S02]  /*1730*/  @!P5 LOP3.LUT R0, RZ, R12, RZ, 0x33, !PT ;  /* 0x0000000cff00d212 */ /* 0x000fe400078e33ff */
[----:B0-----:R-:W-:Y:S02]  /*1740*/  ISETP.NE.U32.AND P5, PT, R14, 0x1, PT ;  /* 0x000000010e00780c */ /* 0x001fe40003fa5070 */
[----:B------:R-:W-:Y:S01]  /*1750*/  ISETP.NE.AND.EX P6, PT, R11, RZ, PT, P6 ;  /* 0x000000ff0b00720c */ /* 0x000fe20003fc5360 */
[----:B------:R-:W-:Y:S01]  /*1760*/  IMAD.MOV R10, RZ, RZ, -R0 ;  /* 0x000000ffff0a7224 */ /* 0x000fe200078e0a00 */
[----:B------:R-:W-:Y:S02]  /*1770*/  ISETP.NE.AND.EX P5, PT, R15, RZ, PT, P5 ;  /* 0x000000ff0f00720c */ /* 0x000fe40003fa5350 */
        /* <DEDUP_REMOVED lines=27> */
.L_x_26714:
[----:B------:R-:W-:Y:S05]  /*1930*/  BSYNC.RECONVERGENT B0 ;  /* 0x0000000000007941 */ /* 0x000fea0003800200 */
.L_x_26713:
        /* <DEDUP_REMOVED lines=75> */
.L_x_26716:
[----:B------:R-:W-:Y:S05]  /*1df0*/  BSYNC.RECONVERGENT B0 ;  /* 0x0000000000007941 */ /* 0x000fea0003800200 */
.L_x_26715:
        /* <DEDUP_REMOVED lines=32> */
[----:B0-----:R-:W-:-:S03]  /*2000*/  ISETP.NE.U32.AND P3, PT, R14, 0x1, PT ;  /* 0x000000010e00780c */ /* 0x001fc60003f65070 */
[----:B------:R-:W-:Y:S01]  /*2010*/  @!P0 IMAD.MOV R0, RZ, RZ, -R0 ;  /* 0x000000ffff008224 */ /* 0x000fe200078e0a00 */
[----:B------:R-:W-:Y:S02]  /*2020*/  @!P6 LOP3.LUT R0, RZ, R12, RZ, 0x33, !PT ;  /* 0x0000000cff00e212 */ /* 0x000fe400078e33ff */
[----:B------:R-:W-:Y:S02]  /*2030*/  ISETP.NE.AND.EX P3, PT, R15, RZ, PT, P3 ;  /* 0x000000ff0f00720c */ /* 0x000fe40003f65330 */
[C---:B------:R-:W-:Y:S01]  /*2040*/  IADD3 R8, PT, PT, -R0.reuse, RZ, RZ ;  /* 0x000000ff00087210 */ /* 0x040fe20007ffe1ff */
[----:B------:R-:W0:Y:S01]  /*2050*/  LDC.64 R14, c[0x0][0x380] ;  /* 0x0000e000ff0e7b82 */ /* 0x000e220000000a00 */
[----:B------:R-:W-:Y:S02]  /*2060*/  SEL R0, R0, RZ, P3 ;  /* 0x000000ff00007207 */ /* 0x000fe40001800000 */
[----:B-1----:R-:W-:Y:S01]  /*2070*/  ISETP.NE.U32.AND P0, PT, R2, 0x1, PT ;  /* 0x000000010200780c */ /* 0x002fe20003f05070 */
[----:B------:R-:W-:-:S02]  /*2080*/  IMAD R8, R12, R8, R25 ;  /* 0x000000080c087224 */ /* 0x000fc400078e0219 */
[----:B------:R-:W-:Y:S01]  /*2090*/  IMAD R11, R0, UR36, RZ ;  /* 0x00000024000b7c24 */ /* 0x000fe2000f8e02ff */
[----:B------:R-:W-:Y:S02]  /*20a0*/  ISETP.NE.AND.EX P0, PT, R3, RZ, PT, P0 ;  /* 0x000000ff0300720c */ /* 0x000fe40003f05300 */
[----:B------:R-:W1:Y:S02]  /*20b0*/  LDC.64 R2, c[0x0][0x388] ;  /* 0x0000e200ff027b82 */ /* 0x000e640000000a00 */
[----:B------:R-:W-:-:S05]  /*20c0*/  SEL R8, R8, RZ, P0 ;  /* 0x000000ff08087207 */ /* 0x000fca0000000000 */
        /* <DEDUP_REMOVED lines=22> */
.L_x_26718:
[----:B------:R-:W-:Y:S05]  /*2230*/  BSYNC.RECONVERGENT B0 ;  /* 0x0000000000007941 */ /* 0x000fea0003800200 */
.L_x_26717:
        /* <DEDUP_REMOVED lines=67> */
.L_x_26720:
[----:B------:R-:W-:Y:S05]  /*2670*/  BSYNC.RECONVERGENT B0 ;  /* 0x0000000000007941 */ /* 0x000fea0003800200 */
.L_x_26719:
        /* <DEDUP_REMOVED lines=66> */
.L_x_26722:
[----:B------:R-:W-:Y:S05]  /*2aa0*/  BSYNC.RECONVERGENT B0 ;  /* 0x0000000000007941 */ /* 0x000fea0003800200 */
.L_x_26721:
        /* <DEDUP_REMOVED lines=64> */
.L_x_26724:
[----:B------:R-:W-:Y:S05]  /*2eb0*/  BSYNC.RECONVERGENT B0 ;  /* 0x0000000000007941 */ /* 0x000fea0003800200 */
.L_x_26723:
        /* <DEDUP_REMOVED lines=21> */
[----:B------:R-:W-:Y:S01]  /*3010*/  FADD R4, -R48, R19 ;  /* 0x0000001330047221 */ /* 0x000fe20000000100 */
[-C--:B------:R-:W-:Y:S01]  /*3020*/  FFMA.RM R13, R5, R12.reuse, 12582913 ;  /* 0x4b400001050d7423 */ /* 0x080fe2000000400c */
[-C--:B------:R-:W-:Y:S01]  /*3030*/  FFMA.SAT R19, R40, R11.reuse, 0.5 ;  /* 0x3f00000028137423 */ /* 0x080fe2000000200b */
[-C--:B------:R-:W-:Y:S01]  /*3040*/  FFMA.RM R9, R3, R12.reuse, 12582913 ;  /* 0x4b40000103097423 */ /* 0x080fe2000000400c */
[C---:B------:R-:W-:Y:S01]  /*3050*/  FADD R46, -R48.reuse, R23 ;  /* 0x00000017302e7221 */ /* 0x040fe20000000100 */
[----:B------:R-:W-:Y:S01]  /*3060*/  FADD R5, R13, -12583039 ;  /* 0xcb40007f0d057421 */ /* 0x000fe20000000000 */
[----:B------:R-:W-:Y:S01]  /*3070*/  FADD R44, -R48, R20 ;  /* 0x00000014302c7221 */ /* 0x000fe20000000100 */
[C---:B------:R-:W-:Y:S01]  /*3080*/  FADD R3, R9.reuse, -12583039 ;  /* 0xcb40007f09037421 */ /* 0x040fe20000000000 */
[----:B------:R-:W-:Y:S01]  /*3090*/  SHF.L.U32 R23, R9, 0x17, RZ ;  /* 0x0000001709177819 */ /* 0x000fe200000006ff */
[----:B------:R-:W-:Y:S01]  /*30a0*/  FFMA R5, R52, 1.4426950216293334961, -R5 ;  /* 0x3fb8aa3b34057823 */ /* 0x000fe20000000805 */
[----:B------:R-:W-:Y:S01]  /*30b0*/  SHF.L.U32 R13, R13, 0x17, RZ ;  /* 0x000000170d0d7819 */ /* 0x000fe200000006ff */
[----:B------:R-:W-:Y:S01]  /*30c0*/  FFMA R3, R50, 1.4426950216293334961, -R3 ;  /* 0x3fb8aa3b32037823 */ /* 0x000fe20000000803 */
[-C--:B------:R-:W-:Y:S01]  /*30d0*/  FFMA.RM R9, R19, R12.reuse, 12582913 ;  /* 0x4b40000113097423 */ /* 0x080fe2000000400c */
[----:B------:R-:W-:Y:S01]  /*30e0*/  FFMA R52, R52, 1.925963033500011079e-08, R5 ;  /* 0x32a5706034347823 */ /* 0x000fe20000000005 */
[----:B------:R-:W-:Y:S01]  /*30f0*/  FADD R20, -R48, R6 ;  /* 0x0000000630147221 */ /* 0x000fe20000000100 */
[----:B------:R-:W-:Y:S01]  /*3100*/  FFMA R50, R50, 1.925963033500011079e-08, R3 ;  /* 0x32a5706032327823 */ /* 0x000fe20000000003 */
[-C--:B------:R-:W-:Y:S01]  /*3110*/  FFMA.SAT R3, R44, R11.reuse, 0.5 ;  /* 0x3f0000002c037423 */ /* 0x080fe2000000200b */
[----:B------:R-:W-:Y:S01]  /*3120*/  FADD R6, -R48, R22 ;  /* 0x0000001630067221 */ /* 0x000fe20000000100 */
[----:B------:R-:W-:Y:S01]  /*3130*/  FADD R19, R9, -12583039 ;  /* 0xcb40007f09137421 */ /* 0x000fe20000000000 */
[----:B------:R-:W0:Y:S01]  /*3140*/  MUFU.EX2 R52, R52 ;  /* 0x0000003400347308 */ /* 0x000e220000000800 */
[-C--:B------:R-:W-:Y:S01]  /*3150*/  FFMA.RM R3, R3, R12.reuse, 12582913 ;  /* 0x4b40000103037423 */ /* 0x080fe2000000400c */
[-C--:B------:R-:W-:Y:S01]  /*3160*/  FFMA.SAT R7, R46, R11.reuse, 0.5 ;  /* 0x3f0000002e077423 */ /* 0x080fe2000000200b */
[----:B------:R-:W-:Y:S01]  /*3170*/  FFMA R19, R40, 1.4426950216293334961, -R19 ;  /* 0x3fb8aa3b28137823 */ /* 0x000fe20000000813 */
[----:B------:R-:W-:Y:S01]  /*3180*/  FADD R8, -R48, R18 ;  /* 0x0000001230087221 */ /* 0x000fe20000000100 */
[----:B------:R-:W-:Y:S01]  /*3190*/  FADD R15, R3, -12583039 ;  /* 0xcb40007f030f7421 */ /* 0x000fe20000000000 */
[----:B------:R-:W-:Y:S01]  /*31a0*/  FFMA.RM R7, R7, R12, 12582913 ;  /* 0x4b40000107077423 */ /* 0x000fe2000000400c */
[----:B------:R-:W-:Y:S01]  /*31b0*/  FFMA R40, R40, 1.925963033500011079e-08, R19 ;  /* 0x32a5706028287823 */ /* 0x000fe20000000013 */
[----:B------:R-:W-:Y:S01]  /*31c0*/  FADD R14, -R48, R21 ;  /* 0x00000015300e7221 */ /* 0x000fe20000000100 */
[C---:B------:R-:W-:Y:S01]  /*31d0*/  FFMA R15, R44.reuse, 1.4426950216293334961, -R15 ;  /* 0x3fb8aa3b2c0f7823 */ /* 0x040fe2000000080f */
[C---:B------:R-:W-:Y:S01]  /*31e0*/  FADD R5, R7.reuse, -12583039 ;  /* 0xcb40007f07057421 */ /* 0x040fe20000000000 */
[----:B------:R-:W-:Y:S01]  /*31f0*/  IMAD.SHL.U32 R21, R7, 0x800000, RZ ;  /* 0x0080000007157824 */ /* 0x000fe200078e00ff */
[----:B------:R-:W-:Y:S01]  /*3200*/  SHF.L.U32 R3, R3, 0x17, RZ ;  /* 0x0000001703037819 */ /* 0x000fe200000006ff */
[----:B------:R-:W-:Y:S01]  /*3210*/  FFMA R15, R44, 1.925963033500011079e-08, R15 ;  /* 0x32a570602c0f7823 */ /* 0x000fe2000000000f */
[C---:B------:R-:W-:Y:S01]  /*3220*/  FADD R36, -R48.reuse, R10 ;  /* 0x0000000a30247221 */ /* 0x040fe20000000100 */
[----:B------:R-:W-:Y:S01]  /*3230*/  FADD R10, -R48, R25 ;  /* 0x00000019300a7221 */ /* 0x000fe20000000100 */
[----:B------:R-:W-:Y:S01]  /*3240*/  FFMA R5, R46, 1.4426950216293334961, -R5 ;  /* 0x3fb8aa3b2e057823 */ /* 0x000fe20000000805 */
[----:B0-----:R-:W-:Y:S01]  /*3250*/  FMUL R22, R13, R52 ;  /* 0x000000340d167220 */ /* 0x001fe20000400000 */
[----:B------:R-:W-:Y:S01]  /*3260*/  FFMA.SAT R13, R38, R11, 0.5 ;  /* 0x3f000000260d7423 */ /* 0x000fe2000000200b */
[----:B------:R-:W0:Y:S01]  /*3270*/  MUFU.EX2 R18, R15 ;  /* 0x0000000f00127308 */ /* 0x000e220000000800 */
[----:B------:R-:W-:Y:S01]  /*3280*/  FADD R42, -R48, R17 ;  /* 0x00000011302a7221 */ /* 0x000fe20000000100 */
[----:B------:R-:W-:Y:S01]  /*3290*/  FFMA R46, R46, 1.925963033500011079e-08, R5 ;  /* 0x32a570602e2e7823 */ /* 0x000fe20000000005 */
[----:B------:R-:W-:Y:S01]  /*32a0*/  FFMA.RM R13, R13, R12, 12582913 ;  /* 0x4b4000010d0d7423 */ /* 0x000fe2000000400c */
[----:B------:R-:W-:-:S02]  /*32b0*/  IMAD.SHL.U32 R9, R9, 0x800000, RZ ;  /* 0x0080000009097824 */ /* 0x000fc400078e00ff */
[-C--:B------:R-:W-:Y:S01]  /*32c0*/  FFMA.SAT R5, R42, R11.reuse, 0.5 ;  /* 0x3f0000002a057423 */ /* 0x080fe2000000200b */
[C---:B------:R-:W-:Y:S01]  /*32d0*/  FADD R16, -R48.reuse, R16 ;  /* 0x0000001030107221 */ /* 0x040fe20000000100 */
[----:B------:R-:W-:Y:S01]  /*32e0*/  FADD R19, R13, -12583039 ;  /* 0xcb40007f0d137421 */ /* 0x000fe20000000000 */
[----:B------:R-:W-:Y:S01]  /*32f0*/  MUFU.EX2 R40, R40 ;  /* 0x0000002800287308 */ /* 0x000fe20000000800 */
        /* <DEDUP_REMOVED lines=9> */
[----:B------:R-:W-:Y:S01]  /*3390*/  FADD R28, -R48, R28 ;  /* 0x0000001c301c7221 */ /* 0x000fe20000000100 */
[----:B------:R-:W2:Y:S01]  /*33a0*/  MUFU.EX2 R50, R50 ;  /* 0x0000003200327308 */ /* 0x000ea20000000800 */
[----:B------:R-:W-:Y:S01]  /*33b0*/  FFMA.RM R7, R19, R12, 12582913 ;  /* 0x4b40000113077423 */ /* 0x000fe2000000400c */
[----:B------:R-:W-:Y:S01]  /*33c0*/  FFMA R17, R42, 1.925963033500011079e-08, R17 ;  /* 0x32a570602a117823 */ /* 0x000fe20000000011 */
[----:B------:R-:W-:-:S02]  /*33d0*/  FFMA.SAT R53, R28, R11, 0.5 ;  /* 0x3f0000001c357423 */ /* 0x000fc4000000200b */
[C---:B------:R-:W-:Y:S01]  /*33e0*/  FADD R19, R7.reuse, -12583039 ;  /* 0xcb40007f07137421 */ /* 0x040fe20000000000 */
[----:B------:R-:W-:Y:S02]  /*33f0*/  SHF.L.U32 R7, R7, 0x17, RZ ;  /* 0x0000001707077819 */ /* 0x000fe400000006ff */
[----:B------:R-:W3:Y:S01]  /*3400*/  MUFU.EX2 R38, R38 ;  /* 0x0000002600267308 */ /* 0x000ee20000000800 */
[----:B------:R-:W-:-:S04]  /*3410*/  FFMA R19, R20, 1.4426950216293334961, -R19 ;  /* 0x3fb8aa3b14137823 */ /* 0x000fc80000000813 */
[----:B------:R-:W-:Y:S01]  /*3420*/  FFMA R25, R20, 1.925963033500011079e-08, R19 ;  /* 0x32a5706014197823 */ /* 0x000fe20000000013 */
[----:B0-----:R-:W-:Y:S01]  /*3430*/  FMUL R20, R3, R18 ;  /* 0x0000001203147220 */ /* 0x001fe20000400000 */
[----:B------:R-:W-:Y:S01]  /*3440*/  FFMA.SAT R3, R36, R11, 0.5 ;  /* 0x3f00000024037423 */ /* 0x000fe2000000200b */
[----:B------:R-:W-:Y:S01]  /*3450*/  SHF.L.U32 R19, R5, 0x17, RZ ;  /* 0x0000001705137819 */ /* 0x000fe200000006ff */
[----:B------:R0:W4:Y:S01]  /*3460*/  MUFU.EX2 R18, R17 ;  /* 0x0000001100127308 */ /* 0x0001220000000800 */
[----:B--2---:R-:W-:Y:S01]  /*3470*/  FMUL R23, R23, R50 ;  /* 0x0000003217177220 */ /* 0x004fe20000400000 */
[----:B------:R-:W-:-:S04]  /*3480*/  FFMA.RM R3, R3, R12, 12582913 ;  /* 0x4b40000103037423 */ /* 0x000fc8000000400c */
[----:B------:R-:W-:Y:S02]  /*3490*/  FADD R15, R3, -12583039 ;  /* 0xcb40007f030f7421 */ /* 0x000fe40000000000 */
[----:B------:R-:W2:Y:S01]  /*34a0*/  MUFU.EX2 R46, R46 ;  /* 0x0000002e002e7308 */ /* 0x000ea20000000800 */
[----:B0-----:R-:W-:Y:S01]  /*34b0*/  SHF.L.U32 R17, R13, 0x17, RZ ;  /* 0x000000170d117819 */ /* 0x001fe200000006ff */
[----:B------:R-:W-:-:S04]  /*34c0*/  FFMA R15, R36, 1.4426950216293334961, -R15 ;  /* 0x3fb8aa3b240f7823 */ /* 0x000fc8000000080f */
[----:B------:R-:W-:Y:S01]  /*34d0*/  FFMA R36, R36, 1.925963033500011079e-08, R15 ;  /* 0x32a5706024247823 */ /* 0x000fe2000000000f */
[----:B------:R-:W-:Y:S01]  /*34e0*/  FFMA.SAT R15, R30, R11, 0.5 ;  /* 0x3f0000001e0f7423 */ /* 0x000fe2000000200b */
[----:B---3--:R-:W-:Y:S01]  /*34f0*/  FMUL R17, R17, R38 ;  /* 0x0000002611117220 */ /* 0x008fe20000400000 */
[----:B----4-:R-:W-:Y:S01]  /*3500*/  FMUL R19, R19, R18 ;  /* 0x0000001213137220 */ /* 0x010fe20000400000 */
[----:B------:R-:W-:Y:S01]  /*3510*/  FMUL R18, R9, R40 ;  /* 0x0000002809127220 */ /* 0x000fe20000400000 */
[----:B------:R-:W-:-:S04]  /*3520*/  FFMA.RM R5, R15, R12, 12582913 ;  /* 0x4b4000010f057423 */ /* 0x000fc8000000400c */
[C---:B------:R-:W-:Y:S01]  /*3530*/  FADD R15, R5.reuse, -12583039 ;  /* 0xcb40007f050f7421 */ /* 0x040fe20000000000 */
[----:B------:R-:W-:Y:S01]  /*3540*/  SHF.L.U32 R5, R5, 0x17, RZ ;  /* 0x0000001705057819 */ /* 0x000fe200000006ff */
[----:B--2---:R-:W-:Y:S02]  /*3550*/  FMUL R21, R21, R46 ;  /* 0x0000002e15157220 */ /* 0x004fe40000400000 */
        /* <DEDUP_REMOVED lines=15> */
[----:B0-----:R-:W-:Y:S01]  /*3650*/  FMUL R16, R7, R14 ;  /* 0x0000000e07107220 */ /* 0x001fe20000400000 */
[----:B------:R-:W-:-:S04]  /*3660*/  FFMA.SAT R7, R10, R11, 0.5 ;  /* 0x3f0000000a077423 */ /* 0x000fc8000000200b */
[----:B------:R-:W-:Y:S01]  /*3670*/  MUFU.EX2 R38, R38 ;  /* 0x0000002600267308 */ /* 0x000fe20000000800 */
[----:B------:R-:W-:-:S04]  /*3680*/  FFMA.RM R14, R7, R12, 12582913 ;  /* 0x4b400001070e7423 */ /* 0x000fc8000000400c */
[----:B------:R-:W-:-:S03]  /*3690*/  FADD R9, R14, -12583039 ;  /* 0xcb40007f0e097421 */ /* 0x000fc60000000000 */
[----:B------:R-:W0:Y:S01]  /*36a0*/  MUFU.EX2 R7, R36 ;  /* 0x0000002400077308 */ /* 0x000e220000000800 */
[----:B------:R-:W-:-:S04]  /*36b0*/  FFMA R9, R10, 1.4426950216293334961, -R9 ;  /* 0x3fb8aa3b0a097823 */ /* 0x000fc80000000809 */
[----:B------:R-:W-:Y:S01]  /*36c0*/  FFMA R40, R10, 1.925963033500011079e-08, R9 ;  /* 0x32a570600a287823 */ /* 0x000fe20000000009 */
[----:B------:R-:W-:Y:S01]  /*36d0*/  FFMA.SAT R9, R8, R11, 0.5 ;  /* 0x3f00000008097423 */ /* 0x000fe2000000200b */
[----:B------:R-:W-:-:S03]  /*36e0*/  IMAD.SHL.U32 R10, R3, 0x800000, RZ ;  /* 0x00800000030a7824 */ /* 0x000fc600078e00ff */
[----:B------:R-:W-:Y:S01]  /*36f0*/  FFMA.RM R3, R9, R12, 12582913 ;  /* 0x4b40000109037423 */ /* 0x000fe2000000400c */
[----:B------:R-:W-:Y:S01]  /*3700*/  FMUL R9, R5, R30 ;  /* 0x0000001e05097220 */ /* 0x000fe20000400000 */
[----:B------:R-:W-:-:S04]  /*3710*/  FFMA.SAT R5, R6, R11, 0.5 ;  /* 0x3f00000006057423 */ /* 0x000fc8000000200b */
[----:B------:R-:W-:Y:S01]  /*3720*/  FFMA.RM R5, R5, R12, 12582913 ;  /* 0x4b40000105057423 */ /* 0x000fe2000000400c */
[----:B0-----:R-:W-:Y:S01]  /*3730*/  FMUL R10, R10, R7 ;  /* 0x000000070a0a7220 */ /* 0x001fe20000400000 */
[C---:B------:R-:W-:Y:S01]  /*3740*/  FADD R7, R3.reuse, -12583039 ;  /* 0xcb40007f03077421 */ /* 0x040fe20000000000 */
[----:B------:R-:W-:-:S03]  /*3750*/  SHF.L.U32 R3, R3, 0x17, RZ ;  /* 0x0000001703037819 */ /* 0x000fc600000006ff */
[----:B------:R-:W-:-:S04]  /*3760*/  FFMA R7, R8, 1.4426950216293334961, -R7 ;  /* 0x3fb8aa3b08077823 */ /* 0x000fc80000000807 */
[----:B------:R-:W-:Y:S01]  /*3770*/  FFMA R25, R8, 1.925963033500011079e-08, R7 ;  /* 0x32a5706008197823 */ /* 0x000fe20000000007 */
[----:B------:R-:W-:Y:S01]  /*3780*/  FADD R7, R5, -12583039 ;  /* 0xcb40007f05077421 */ /* 0x000fe20000000000 */
[----:B------:R-:W-:Y:S01]  /*3790*/  SHF.L.U32 R8, R15, 0x17, RZ ;  /* 0x000000170f087819 */ /* 0x000fe200000006ff */
[----:B------:R-:W-:Y:S02]  /*37a0*/  IMAD.SHL.U32 R5, R5, 0x800000, RZ ;  /* 0x0080000005057824 */ /* 0x000fe400078e00ff */
        /* <DEDUP_REMOVED lines=10> */
[----:B------:R-:W-:Y:S02]  /*3850*/  SHF.L.U32 R6, R6, 0x17, RZ ;  /* 0x0000001706067819 */ /* 0x000fe400000006ff */
        /* <DEDUP_REMOVED lines=69> */
.L_x_26798:
        /* <DEDUP_REMOVED lines=13> */
[----:B01----:R-:W-:Y:S05]  /*3d80*/  CALL.REL.NOINC `($__internal_424_$__cuda_sm3x_div_rn_noftz_f32_slowpath) ;  /* 0x0000003000107944 */ /* 0x003fea0003c00000 */
[----:B------:R-:W-:-:S07]  /*3d90*/  MOV R12, R11 ;  /* 0x0000000b000c7202 */ /* 0x000fce0000000f00 */
.L_x_26727:
[----:B------:R-:W-:Y:S05]  /*3da0*/  BSYNC.RECONVERGENT B2 ;  /* 0x0000000000027941 */ /* 0x000fea0003800200 */
.L_x_26726:
        /* <DEDUP_REMOVED lines=14> */
.L_x_26729:
[----:B------:R-:W-:Y:S05]  /*3e90*/  BSYNC.RECONVERGENT B2 ;  /* 0x0000000000027941 */ /* 0x000fea0003800200 */
.L_x_26728:
        /* <DEDUP_REMOVED lines=14> */
.L_x_26731:
[----:B------:R-:W-:Y:S05]  /*3f80*/  BSYNC.RECONVERGENT B2 ;  /* 0x0000000000027941 */ /* 0x000fea0003800200 */
.L_x_26730:
        /* <DEDUP_REMOVED lines=14> */
.L_x_26733:
[----:B------:R-:W-:Y:S05]  /*4070*/  BSYNC.RECONVERGENT B2 ;  /* 0x0000000000027941 */ /* 0x000fea0003800200 */
.L_x_26732:
        /* <DEDUP_REMOVED lines=14> */
.L_x_26735:
[----:B------:R-:W-:Y:S05]  /*4160*/  BSYNC.RECONVERGENT B2 ;  /* 0x0000000000027941 */ /* 0x000fea0003800200 */
.L_x_26734:
        /* <DEDUP_REMOVED lines=14> */
.L_x_26737:
[----:B------:R-:W-:Y:S05]  /*4250*/  BSYNC.RECONVERGENT B2 ;  /* 0x0000000000027941 */ /* 0x000fea0003800200 */
.L_x_26736:
        /* <DEDUP_REMOVED lines=14> */
.L_x_26739:
[----:B------:R-:W-:Y:S05]  /*4340*/  BSYNC.RECONVERGENT B2 ;  /* 0x0000000000027941 */ /* 0x000fea0003800200 */
.L_x_26738:
        /* <DEDUP_REMOVED lines=14> */
.L_x_26741:
[----:B------:R-:W-:Y:S05]  /*4430*/  BSYNC.RECONVERGENT B2 ;  /* 0x0000000000027941 */ /* 0x000fea0003800200 */
.L_x_26740:
        /* <DEDUP_REMOVED lines=14> */
.L_x_26743:
[----:B------:R-:W-:Y:S05]  /*4520*/  BSYNC.RECONVERGENT B2 ;  /* 0x0000000000027941 */ /* 0x000fea0003800200 */
.L_x_26742:
        /* <DEDUP_REMOVED lines=14> */
.L_x_26745:
[----:B------:R-:W-:Y:S05]  /*4610*/  BSYNC.RECONVERGENT B2 ;  /* 0x0000000000027941 */ /* 0x000fea0003800200 */
.L_x_26744:
        /* <DEDUP_REMOVED lines=14> */
.L_x_26747:
[----:B------:R-:W-:Y:S05]  /*4700*/  BSYNC.RECONVERGENT B2 ;  /* 0x0000000000027941 */ /* 0x000fea0003800200 */
.L_x_26746:
        /* <DEDUP_REMOVED lines=14> */
.L_x_26749:
[----:B------:R-:W-:Y:S05]  /*47f0*/  BSYNC.RECONVERGENT B2 ;  /* 0x0000000000027941 */ /* 0x000fea0003800200 */
.L_x_26748:
        /* <DEDUP_REMOVED lines=14> */
.L_x_26751:
[----:B------:R-:W-:Y:S05]  /*48e0*/  BSYNC.RECONVERGENT B2 ;  /* 0x0000000000027941 */ /* 0x000fea0003800200 */
.L_x_26750:
        /* <DEDUP_REMOVED lines=14> */
.L_x_26753:
[----:B------:R-:W-:Y:S05]  /*49d0*/  BSYNC.RECONVERGENT B2 ;  /* 0x0000000000027941 */ /* 0x000fea0003800200 */
.L_x_26752:
        /* <DEDUP_REMOVED lines=14> */
.L_x_26755:
[----:B------:R-:W-:Y:S05]  /*4ac0*/  BSYNC.RECONVERGENT B2 ;  /* 0x0000000000027941 */ /* 0x000fea0003800200 */
.L_x_26754:
        /* <DEDUP_REMOVED lines=12> */
[----:B-1----:R-:W-:Y:S05]  /*4b90*/  CALL.REL.NOINC `($__internal_424_$__cuda_sm3x_div_rn_noftz_f32_slowpath) ;  /* 0x00000020008c7944 */ /* 0x002fea0003c00000 */
[----:B------:R-:W-:-:S07]  /*4ba0*/  MOV R31, R11 ;  /* 0x0000000b001f7202 */ /* 0x000fce0000000f00 */
.L_x_26757:
[----:B------:R-:W-:Y:S05]  /*4bb0*/  BSYNC.RECONVERGENT B2 ;  /* 0x0000000000027941 */ /* 0x000fea0003800200 */
.L_x_26756:
        /* <DEDUP_REMOVED lines=12> */
[----:B-1----:R-:W-:Y:S05]  /*4c80*/  CALL.REL.NOINC `($__internal_424_$__cuda_sm3x_div_rn_noftz_f32_slowpath) ;  /* 0x0000002000507944 */ /* 0x002fea0003c00000 */
[----:B------:R-:W-:-:S07]  /*4c90*/  MOV R6, R11 ;  /* 0x0000000b00067202 */ /* 0x000fce0000000f00 */
.L_x_26759:
[----:B------:R-:W-:Y:S05]  /*4ca0*/  BSYNC.RECONVERGENT B2 ;  /* 0x0000000000027941 */ /* 0x000fea0003800200 */
.L_x_26758:
        /* <DEDUP_REMOVED lines=14> */
.L_x_26761:
[----:B------:R-:W-:Y:S05]  /*4d90*/  BSYNC.RECONVERGENT B2 ;  /* 0x0000000000027941 */ /* 0x000fea0003800200 */
.L_x_26760:
        /* <DEDUP_REMOVED lines=14> */
.L_x_26763:
[----:B------:R-:W-:Y:S05]  /*4e80*/  BSYNC.RECONVERGENT B2 ;  /* 0x0000000000027941 */ /* 0x000fea0003800200 */
.L_x_26762:
        /* <DEDUP_REMOVED lines=14> */
.L_x_26765:
[----:B------:R-:W-:Y:S05]  /*4f70*/  BSYNC.RECONVERGENT B2 ;  /* 0x0000000000027941 */ /* 0x000fea0003800200 */
.L_x_26764:
        /* <DEDUP_REMOVED lines=25> */
.L_x_26767:
[----:B------:R-:W-:Y:S05]  /*5110*/  BSYNC.RECONVERGENT B0 ;  /* 0x0000000000007941 */ /* 0x000fea0003800200 */
.L_x_26766:
        /* <DEDUP_REMOVED lines=18> */
.L_x_26769:
[----:B------:R-:W-:Y:S05]  /*5240*/  BSYNC.RECONVERGENT B0 ;  /* 0x0000000000007941 */ /* 0x000fea0003800200 */
.L_x_26768:
[----:B------:R-:W-:Y:S04]  /*5250*/  BSSY.RECONVERGENT B0, `(.L_x_26770) ;  /* 0x0000012000007945 */ /* 0x000fe80003800200 */
[----:B------:R-:W-:Y:S05]  /*5260*/  @P3 BRA `(.L_x_26771) ;  /* 0x0000000000403947 */ /* 0x000fea0003800000 */
[----:B0-2---:R-:W-:Y:S01]  /*5270*/  HFMA2 R11, -RZ, RZ, 0, 0 ;  /* 0x00000000ff0b7431 */ /* 0x005fe200000001ff */
        /* <DEDUP_REMOVED lines=15> */
.L_x_26771:
[----:B------:R-:W-:Y:S05]  /*5370*/  BSYNC.RECONVERGENT B0 ;  /* 0x0000000000007941 */ /* 0x000fea0003800200 */
.L_x_26770:
        /* <DEDUP_REMOVED lines=30> */
.L_x_26773:
[----:B------:R-:W-:Y:S05]  /*5560*/  BSYNC.RECONVERGENT B0 ;  /* 0x0000000000007941 */ /* 0x000fea0003800200 */
.L_x_26772:
[----:B------:R-:W-:Y:S04]  /*5570*/  BSSY.RECONVERGENT B0, `(.L_x_26774) ;  /* 0x0000012000007945 */ /* 0x000fe80003800200 */
[----:B------:R-:W-:Y:S05]  /*5580*/  @P0 BRA `(.L_x_26775) ;  /* 0x0000000000400947 */ /* 0x000fea0003800000 */
[----:B----4-:R-:W-:Y:S02]  /*5590*/  HFMA2 R3, -RZ, RZ, 0, 0 ;  /* 0x00000000ff037431 */ /* 0x010fe400000001ff */
[----:B0-23--:R-:W-:Y:S01]  /*55a0*/  IMAD R11, R32, UR38, RZ ;  /* 0x00000026200b7c24 */ /* 0x00dfe2000f8e02ff */
        /* <DEDUP_REMOVED lines=14> */
.L_x_26775:
[----:B------:R-:W-:Y:S05]  /*5690*/  BSYNC.RECONVERGENT B0 ;  /* 0x0000000000007941 */ /* 0x000fea0003800200 */
.L_x_26774:
[----:B------:R-:W-:Y:S04]  /*56a0*/  BSSY.RECONVERGENT B0, `(.L_x_26776) ;  /* 0x0000012000007945 */ /* 0x000fe80003800200 */
[----:B------:R-:W-:Y:S05]  /*56b0*/  @P1 BRA `(.L_x_26777) ;  /* 0x0000000000401947 */ /* 0x000fea0003800000 */
[----:B0---4-:R-:W-:Y:S01]  /*56c0*/  HFMA2 R3, -RZ, RZ, 0, 0 ;  /* 0x00000000ff037431 */ /* 0x011fe200000001ff */
[----:B------:R-:W-:Y:S01]  /*56d0*/  MOV R2, R41 ;  /* 0x0000002900027202 */ /* 0x000fe20000000f00 */
[----:B--23--:R-:W-:Y:S01]  /*56e0*/  IMAD R11, R32, UR38, RZ ;  /* 0x00000026200b7c24 */ /* 0x00cfe2000f8e02ff */
        /* <DEDUP_REMOVED lines=13> */
.L_x_26777:
[----:B------:R-:W-:Y:S05]  /*57c0*/  BSYNC.RECONVERGENT B0 ;  /* 0x0000000000007941 */ /* 0x000fea0003800200 */
.L_x_26776:
        /* <DEDUP_REMOVED lines=18> */
.L_x_26779:
[----:B------:R-:W-:Y:S05]  /*58f0*/  BSYNC.RECONVERGENT B0 ;  /* 0x0000000000007941 */ /* 0x000fea0003800200 */
.L_x_26778:
        /* <DEDUP_REMOVED lines=18> */
.L_x_26781:
[----:B------:R-:W-:Y:S05]  /*5a20*/  BSYNC.RECONVERGENT B0 ;  /* 0x0000000000007941 */ /* 0x000fea0003800200 */
.L_x_26780:
[----:B------:R-:W-:Y:S04]  /*5a30*/  BSSY.RECONVERGENT B0, `(.L_x_26782) ;  /* 0x0000012000007945 */ /* 0x000fe80003800200 */
[----:B------:R-:W-:Y:S05]  /*5a40*/  @P4 BRA `(.L_x_26783) ;  /* 0x0000000000404947 */ /* 0x000fea0003800000 */
[----:B0---4-:R-:W-:Y:S02]  /*5a50*/  HFMA2 R3, -RZ, RZ, 0, 0 ;  /* 0x00000000ff037431 */ /* 0x011fe400000001ff */
        /* <DEDUP_REMOVED lines=15> */
.L_x_26783:
[----:B------:R-:W-:Y:S05]  /*5b50*/  BSYNC.RECONVERGENT B0 ;  /* 0x0000000000007941 */ /* 0x000fea0003800200 */
.L_x_26782:
        /* <DEDUP_REMOVED lines=18> */
.L_x_26785:
[----:B------:R-:W-:Y:S05]  /*5c80*/  BSYNC.RECONVERGENT B0 ;  /* 0x0000000000007941 */ /* 0x000fea0003800200 */
.L_x_26784:
        /* <DEDUP_REMOVED lines=8> */
[----:B------:R-:W-:Y:S05]  /*5d10*/  EXIT ;  /* 0x000000000000794d */ /* 0x000fea0003800000 */
.L_x_26725:
[----:B------:R-:W-:Y:S01]  /*5d20*/  HFMA2 R11, -RZ, RZ, 0, 1.847743988037109375e-06 ;  /* 0x0000001fff0b7431 */ /* 0x000fe200000001ff */
[----:B------:R-:W-:Y:S01]  /*5d30*/  BSSY B0, `(.L_x_26787) ;  /* 0x0000006000007945 */ /* 0x000fe20003800000 */
[----:B------:R-:W-:Y:S01]  /*5d40*/  MOV R12, 0x10 ;  /* 0x00000010000c7802 */ /* 0x000fe20000000f00 */
[----:B------:R-:W-:-:S07]  /*5d50*/  IMAD.MOV.U32 R15, RZ, RZ, -0x1 ;  /* 0xffffffffff0f7424 */ /* 0x000fce00078e00ff */
[----:B-1----:R-:W-:Y:S05]  /*5d60*/  WARPSYNC.COLLECTIVE R15, `(.L_x_26788) ;  /* 0x000000000f087348 */ /* 0x002fea0003c00000 */
[----:B------:R0:W2:Y:S02]  /*5d70*/  SHFL.BFLY P6, R14, R13, R12, R11 ;  /* 0x0c00000c0d0e7389 */ /* 0x0000a400000c000b */
[----:B012---:R-:W-:Y:S05]  /*5d80*/  ENDCOLLECTIVE ;  /* 0x000000000000791b */ /* 0x007fea0003800000 */
.L_x_26788:
[----:B------:R-:W-:Y:S05]  /*5d90*/  BSYNC B0 ;  /* 0x0000000000007941 */ /* 0x000fea0003800000 */
.L_x_26787:
        /* <DEDUP_REMOVED lines=8> */
.L_x_26789:
[----:B------:R-:W-:Y:S01]  /*5e20*/  HFMA2 R12, -RZ, RZ, 0, 2.384185791015625e-07 ;  /* 0x00000004ff0c7431 */ /* 0x000fe200000001ff */
[----:B------:R-:W-:-:S05]  /*5e30*/  FMNMX R0, R13, R14, !PT ;  /* 0x0000000e0d007209 */ /* 0x000fca0007800000 */
[----:B------:R-:W-:-:S07]  /*5e40*/  IMAD.MOV.U32 R13, RZ, RZ, R0 ;  /* 0x000000ffff0d7224 */ /* 0x000fce00078e0000 */
[----:B------:R-:W-:Y:S05]  /*5e50*/  WARPSYNC.COLLECTIVE R15, `(.L_x_26790) ;  /* 0x000000000f087348 */ /* 0x000fea0003c00000 */
[----:B------:R0:W1:Y:S02]  /*5e60*/  SHFL.BFLY P6, R14, R13, R12, R11 ;  /* 0x0c00000c0d0e7389 */ /* 0x00006400000c000b */
[----:B01----:R-:W-:Y:S05]  /*5e70*/  ENDCOLLECTIVE ;  /* 0x000000000000791b */ /* 0x003fea0003800000 */
.L_x_26790:
[----:B------:R-:W-:Y:S01]  /*5e80*/  HFMA2 R12, -RZ, RZ, 0, 1.1920928955078125e-07 ;  /* 0x00000002ff0c7431 */ /* 0x000fe200000001ff */
[----:B------:R-:W-:-:S04]  /*5e90*/  FMNMX R2, R0, R14, !PT ;  /* 0x0000000e00027209 */ /* 0x000fc80007800000 */
[----:B------:R-:W-:-:S07]  /*5ea0*/  MOV R13, R2 ;  /* 0x00000002000d7202 */ /* 0x000fce0000000f00 */
[----:B------:R-:W-:Y:S05]  /*5eb0*/  WARPSYNC.COLLECTIVE R15, `(.L_x_26791) ;  /* 0x000000000f087348 */ /* 0x000fea0003c00000 */
[----:B------:R0:W1:Y:S02]  /*5ec0*/  SHFL.BFLY P6, R14, R13, R12, R11 ;  /* 0x0c00000c0d0e7389 */ /* 0x00006400000c000b */
[----:B01----:R-:W-:Y:S05]  /*5ed0*/  ENDCOLLECTIVE ;  /* 0x000000000000791b */ /* 0x003fea0003800000 */
.L_x_26791:
[----:B------:R-:W-:Y:S02]  /*5ee0*/  MOV R12, 0x1 ;  /* 0x00000001000c7802 */ /* 0x000fe40000000f00 */
[----:B------:R-:W-:-:S05]  /*5ef0*/  FMNMX R3, R2, R14, !PT ;  /* 0x0000000e02037209 */ /* 0x000fca0007800000 */
[----:B------:R-:W-:-:S07]  /*5f00*/  IMAD.MOV.U32 R13, RZ, RZ, R3 ;  /* 0x000000ffff0d7224 */ /* 0x000fce00078e0003 */
[----:B------:R-:W-:Y:S05]  /*5f10*/  WARPSYNC.COLLECTIVE R15, `(.L_x_26792) ;  /* 0x000000000f087348 */ /* 0x000fea0003c00000 */
[----:B------:R0:W1:Y:S02]  /*5f20*/  SHFL.BFLY P6, R14, R13, R12, R11 ;  /* 0x0c00000c0d0e7389 */ /* 0x00006400000c000b */
[----:B01----:R-:W-:Y:S05]  /*5f30*/  ENDCOLLECTIVE ;  /* 0x000000000000791b */ /* 0x003fea0003800000 */
.L_x_26792:
        /* <DEDUP_REMOVED lines=176> */
[----:B------:R-:W-:-:S03]  /*6a40*/  SHF.L.U32 R3, R3, 0x17, RZ ;  /* 0x0000001703037819 */ /* 0x000fc600000006ff */
        /* <DEDUP_REMOVED lines=31> */
.L_x_26793:
[----:B------:R-:W-:Y:S02]  /*6c40*/  IMAD.MOV.U32 R12, RZ, RZ, 0x8 ;  /* 0x00000008ff0c7424 */ /* 0x000fe400078e00ff */
[----:B------:R-:W-:-:S05]  /*6c50*/  FADD R28, R13, R14 ;  /* 0x0000000e0d1c7221 */ /* 0x000fca0000000000 */
[----:B------:R-:W-:-:S07]  /*6c60*/  MOV R13, R28 ;  /* 0x0000001c000d7202 */ /* 0x000fce0000000f00 */
[----:B------:R-:W-:Y:S05]  /*6c70*/  WARPSYNC.COLLECTIVE R15, `(.L_x_26794) ;  /* 0x000000000f087348 */ /* 0x000fea0003c00000 */
[----:B------:R0:W1:Y:S02]  /*6c80*/  SHFL.BFLY P6, R14, R13, R12, R11 ;  /* 0x0c00000c0d0e7389 */ /* 0x00006400000c000b */
[----:B01----:R-:W-:Y:S05]  /*6c90*/  ENDCOLLECTIVE ;  /* 0x000000000000791b */ /* 0x003fea0003800000 */
.L_x_26794:
[----:B------:R-:W-:Y:S02]  /*6ca0*/  HFMA2 R12, -RZ, RZ, 0, 2.384185791015625e-07 ;  /* 0x00000004ff0c7431 */ /* 0x000fe400000001ff */
[----:B------:R-:W-:-:S05]  /*6cb0*/  FADD R29, R28, R14 ;  /* 0x0000000e1c1d7221 */ /* 0x000fca0000000000 */
[----:B------:R-:W-:-:S07]  /*6cc0*/  MOV R13, R29 ;  /* 0x0000001d000d7202 */ /* 0x000fce0000000f00 */
[----:B------:R-:W-:Y:S05]  /*6cd0*/  WARPSYNC.COLLECTIVE R15, `(.L_x_26795) ;  /* 0x000000000f087348 */ /* 0x000fea0003c00000 */
[----:B------:R0:W1:Y:S02]  /*6ce0*/  SHFL.BFLY P6, R14, R13, R12, R11 ;  /* 0x0c00000c0d0e7389 */ /* 0x00006400000c000b */
[----:B01----:R-:W-:Y:S05]  /*6cf0*/  ENDCOLLECTIVE ;  /* 0x000000000000791b */ /* 0x003fea0003800000 */
.L_x_26795:
[----:B------:R-:W-:Y:S02]  /*6d00*/  IMAD.MOV.U32 R12, RZ, RZ, 0x2 ;  /* 0x00000002ff0c7424 */ /* 0x000fe400078e00ff */
[----:B------:R-:W-:-:S05]  /*6d10*/  FADD R30, R29, R14 ;  /* 0x0000000e1d1e7221 */ /* 0x000fca0000000000 */
[----:B------:R-:W-:-:S07]  /*6d20*/  MOV R13, R30 ;  /* 0x0000001e000d7202 */ /* 0x000fce0000000f00 */
[----:B------:R-:W-:Y:S05]  /*6d30*/  WARPSYNC.COLLECTIVE R15, `(.L_x_26796) ;  /* 0x000000000f087348 */ /* 0x000fea0003c00000 */
[----:B------:R0:W1:Y:S02]  /*6d40*/  SHFL.BFLY P6, R14, R13, R12, R11 ;  /* 0x0c00000c0d0e7389 */ /* 0x00006400000c000b */
[----:B01----:R-:W-:Y:S05]  /*6d50*/  ENDCOLLECTIVE ;  /* 0x000000000000791b */ /* 0x003fea0003800000 */
.L_x_26796:
[----:B------:R-:W-:Y:S02]  /*6d60*/  HFMA2 R12, -RZ, RZ, 0, 5.9604644775390625e-08 ;  /* 0x00000001ff0c7431 */ /* 0x000fe400000001ff */
[----:B------:R-:W-:-:S05]  /*6d70*/  FADD R31, R30, R14 ;  /* 0x0000000e1e1f7221 */ /* 0x000fca0000000000 */
[----:B------:R-:W-:-:S07]  /*6d80*/  MOV R13, R31 ;  /* 0x0000001f000d7202 */ /* 0x000fce0000000f00 */
[----:B------:R-:W-:Y:S05]  /*6d90*/  WARPSYNC.COLLECTIVE R15, `(.L_x_26797) ;  /* 0x000000000f087348 */ /* 0x000fea0003c00000 */
[----:B------:R0:W1:Y:S02]  /*6da0*/  SHFL.BFLY P6, R14, R13, R12, R11 ;  /* 0x0c00000c0d0e7389 */ /* 0x00006400000c000b */
[----:B01----:R-:W-:Y:S05]  /*6db0*/  ENDCOLLECTIVE ;  /* 0x000000000000791b */ /* 0x003fea0003800000 */
.L_x_26797:
[----:B------:R-:W-:Y:S05]  /*6dc0*/  BRA `(.L_x_26798) ;  /* 0xffffffcc00b87947 */ /* 0x000fea000383ffff */
        .weak           $__internal_424_$__cuda_sm3x_div_rn_noftz_f32_slowpath
        .type           $__internal_424_$__cuda_sm3x_div_rn_noftz_f32_slowpath,@function
        .size           $__internal_424_$__cuda_sm3x_div_rn_noftz_f32_slowpath,(.L_x_37801 - $__internal_424_$__cuda_sm3x_div_rn_noftz_f32_slowpath)
$__internal_424_$__cuda_sm3x_div_rn_noftz_f32_slowpath:
        /* <DEDUP_REMOVED lines=34> */
.L_x_26800:
        /* <DEDUP_REMOVED lines=51> */
.L_x_26807:
[----:B------:R-:W-:-:S04]  /*7320*/  LOP3.LUT R11, R11, 0x80000000, RZ, 0xc0, !PT ;  /* 0x800000000b0b7812 */ /* 0x000fc800078ec0ff */
[----:B------:R-:W-:Y:S01]  /*7330*/  LOP3.LUT R11, R11, 0x7f800000, RZ, 0xfc, !PT ;  /* 0x7f8000000b0b7812 */ /* 0x000fe200078efcff */
[----:B------:R-:W-:Y:S06]  /*7340*/  BRA `(.L_x_26808) ;  /* 0x0000000000047947 */ /* 0x000fec0003800000 */
.L_x_26806:
[----:B------:R-:W-:-:S07]  /*7350*/  LEA R11, R38, R11, 0x17 ;  /* 0x0000000b260b7211 */ /* 0x000fce00078eb8ff */
.L_x_26808:
[----:B------:R-:W-:Y:S05]  /*7360*/  BSYNC.RECONVERGENT B1 ;  /* 0x0000000000017941 */ /* 0x000fea0003800200 */
.L_x_26805:
[----:B------:R-:W-:Y:S05]  /*7370*/  BRA `(.L_x_26809) ;  /* 0x0000000000207947 */ /* 0x000fea0003800000 */
.L_x_26804:
[----:B------:R-:W-:-:S04]  /*7380*/  LOP3.LUT R11, R14, 0x80000000, R11, 0x48, !PT ;  /* 0x800000000e0b7812 */ /* 0x000fc800078e480b */
[----:B------:R-:W-:Y:S01]  /*7390*/  LOP3.LUT R11, R11, 0x7f800000, RZ, 0xfc, !PT ;  /* 0x7f8000000b0b7812 */ /* 0x000fe200078efcff */
[----:B------:R-:W-:Y:S06]  /*73a0*/  BRA `(.L_x_26809) ;  /* 0x0000000000147947 */ /* 0x000fec0003800000 */
.L_x_26803:
[----:B------:R-:W-:Y:S01]  /*73b0*/  LOP3.LUT R11, R14, 0x80000000, R11, 0x48, !PT ;  /* 0x800000000e0b7812 */ /* 0x000fe200078e480b */
[----:B------:R-:W-:Y:S06]  /*73c0*/  BRA `(.L_x_26809) ;  /* 0x00000000000c7947 */ /* 0x000fec0003800000 */
.L_x_26802:
[----:B------:R-:W0:Y:S01]  /*73d0*/  MUFU.RSQ R11, -QNAN ;  /* 0xffc00000000b7908 */ /* 0x000e220000001400 */
[----:B------:R-:W-:Y:S05]  /*73e0*/  BRA `(.L_x_26809) ;  /* 0x0000000000047947 */ /* 0x000fea0003800000 */
.L_x_26801:
[----:B------:R-:W-:-:S07]  /*73f0*/  FADD.FTZ R11, R11, R14 ;  /* 0x0000000e0b0b7221 */ /* 0x000fce0000010000 */
.L_x_26809:
[----:B------:R-:W-:Y:S05]  /*7400*/  BSYNC.RECONVERGENT B0 ;  /* 0x0000000000007941 */ /* 0x000fea0003800200 */
.L_x_26799:
[----:B------:R-:W-:Y:S01]  /*7410*/  HFMA2 R15, -RZ, RZ, 0, 0 ;  /* 0x00000000ff0f7431 */ /* 0x000fe200000001ff */
[----:B------:R-:W-:-:S04]  /*7420*/  MOV R14, R36 ;  /* 0x00000024000e7202 */ /* 0x000fc80000000f00 */
[----:B0-----:R-:W-:Y:S05]  /*7430*/  RET.REL.NODEC R14 `(_Z15SoftmaxWarpImplI22BroadcastScaleMaskLoadIffbLm2EiE11DirectStoreIffEfLi2ELi20ELi32ELi1ELb1EL9Algorithm0EEvT_T0_ll) ;  /* 0xffffff880ef07950 */ /* 0x001fea0003c3ffff */
.L_x_26810:
        /* <DEDUP_REMOVED lines=12> */
.L_x_37801:


//--------------------- .text._Z15SoftmaxWarpImplI22BroadcastScaleMaskLoadIffbLm2EiE11DirectStoreIffEfLi2ELi20ELi32ELi1ELb0EL9Algorithm0EEvT_T0_ll --------------------------
	.section	.text._Z15SoftmaxWarpImplI22BroadcastScaleMaskLoadIffbLm2EiE11DirectStoreIffEfLi2ELi20ELi32ELi1ELb0EL9Algorithm0EEvT_T0_ll,"ax",@progbits
	.align	128
        .global         _Z15SoftmaxWarpImplI22BroadcastScaleMaskLoadIffbLm2EiE11DirectStoreIffEfLi2ELi20ELi32ELi1ELb0EL9Algorithm0EEvT_T0_ll
        .type           _Z15SoftmaxWarpImplI22BroadcastScaleMaskLoadIffbLm2EiE11DirectStoreIffEfLi2ELi20ELi32ELi1ELb0EL9Algorithm0EEvT_T0_ll,@function
        .size           _Z15SoftmaxWarpImplI22BroadcastScaleMaskLoadIffbLm2EiE11DirectStoreIffEfLi2ELi20ELi32ELi1ELb0EL9Algorithm0EEvT_T0_ll,(.L_x_37802 - _Z15SoftmaxWarpImplI22BroadcastScaleMaskLoadIffbLm2EiE11DirectStoreIffEfLi2ELi20ELi32ELi1ELb0EL9Algorithm0EEvT_T0_ll)
        .other          _Z15SoftmaxWarpImplI22BroadcastScaleMaskLoadIffbLm2EiE11DirectStoreIffEfLi2ELi20ELi32ELi1ELb0EL9Algorithm0EEvT_T0_ll,@"STO_CUDA_ENTRY STV_DEFAULT"
_Z15SoftmaxWarpImplI22BroadcastScaleMaskLoadIffbLm2EiE11DirectStoreIffEfLi2ELi20ELi32ELi1ELb0EL9Algorithm0EEvT_T0_ll:
.text._Z15SoftmaxWarpImplI22BroadcastScaleMaskLoadIffbLm2EiE11DirectStoreIffEfLi2ELi20ELi32ELi1ELb0EL9Algorithm0EEvT_T0_ll:
        /* <DEDUP_REMOVED lines=18> */
[----:B--2---:R-:W-:Y:S02]  /*0120*/  MOV R4, UR4 ;  /* 0x0000000400047c02 */ /* 0x004fe40008000f00 */
[----:B------:R-:W-:-:S02]  /*0130*/  MOV R5, UR5 ;  /* 0x0000000500057c02 */ /* 0x000fc40008000f00 */
[----:B-----5:R-:W-:Y:S01]  /*0140*/  MOV R6, UR6 ;  /* 0x0000000600067c02 */ /* 0x020fe20008000f00 */
[----:B------:R-:W-:Y:S01]  /*0150*/  IMAD.U32 R7, RZ, RZ, UR7 ;  /* 0x00000007ff077e24 */ /* 0x000fe2000f8e00ff */
[----:B-1----:R-:W-:Y:S02]  /*0160*/  MOV R10, UR8 ;  /* 0x00000008000a7c02 */ /* 0x002fe40008000f00 */
[----:B---3--:R-:W-:-:S07]  /*0170*/  MOV R11, UR9 ;  /* 0x00000009000b7c02 */ /* 0x008fce0008000f00 */
[----:B------:R-:W-:-:S07]  /*0180*/  LEPC R20, `(.L_x_26811) ;  /* 0x000000001014794e */ /* 0x000fce0000000000 */
[----:B0---4-:R-:W-:Y:S05]  /*0190*/  CALL.ABS.NOINC R2 ;  /* 0x0000000002007343 */ /* 0x011fea0003c00000 */
.L_x_26811:
        /* <DEDUP_REMOVED lines=13> */
[----:B0-----:R-:W-:-:S07]  /*0270*/  SHF.L.U32 R34, R34, 0x1, RZ ;  /* 0x0000000122227819 */ /* 0x001fce00000006ff */
.L_x_26853:
[----:B------:R-:W-:Y:S01]  /*0280*/  IABS R0, UR45 ;  /* 0x0000002d00007c13 */ /* 0x000fe20008000000 */
[----:B0-----:R-:W-:Y:S01]  /*0290*/  IMAD R5, R33, UR44, R34 ;  /* 0x0000002c21057c24 */ /* 0x001fe2000f8e0222 */
[----:B------:R-:W-:Y:S01]  /*02a0*/  UMOV UR4, URZ ;  /* 0x000000ff00047c82 */ /* 0x000fe20008000000 */
[----:B------:R-:W0:Y:S01]  /*02b0*/  LDC.64 R14, c[0x0][0x390] ;  /* 0x0000e400ff0e7b82 */ /* 0x000e220000000a00 */
[----:B------:R-:W-:Y:S01]  /*02c0*/  R2UR UR7, R0 ;  /* 0x00000000000772ca */ /* 0x000fe200000e0000 */
[C---:B------:R-:W-:Y:S01]  /*02d0*/  VIADD R6, R5.reuse, 0x40 ;  /* 0x0000004005067836 */ /* 0x040fe20000000000 */
[----:B------:R-:W-:Y:S02]  /*02e0*/  IABS R3, R5 ;  /* 0x0000000500037213 */ /* 0x000fe40000000000 */
[----:B------:R-:W-:Y:S02]  /*02f0*/  IADD3 R4, PT, PT, R5, 0x80, RZ ;  /* 0x0000008005047810 */ /* 0x000fe40007ffe0ff */
[----:B------:R-:W-:-:S02]  /*0300*/  IABS R8, R6 ;  /* 0x0000000600087213 */ /* 0x000fc40000000000 */
[----:B------:R-:W-:Y:S02]  /*0310*/  IABS R9, R4 ;  /* 0x0000000400097213 */ /* 0x000fe40000000000 */
[----:B------:R-:W-:Y:S02]  /*0320*/  ISETP.NE.AND P6, PT, RZ, UR45, PT ;  /* 0x0000002dff007c0c */ /* 0x000fe4000bfc5270 */
[----:B------:R-:W-:Y:S01]  /*0330*/  LOP3.LUT R11, R4, UR45, RZ, 0x3c, !PT ;  /* 0x0000002d040b7c12 */ /* 0x000fe2000f8e3cff */
[----:B------:R-:W2:Y:S01]  /*0340*/  I2F.RP R0, UR7 ;  /* 0x0000000700007d06 */ /* 0x000ea20008209400 */
[----:B-1----:R-:W-:Y:S02]  /*0350*/  R2UR UR8, R26 ;  /* 0x000000001a0872ca */ /* 0x002fe400000e0000 */
[----:B------:R-:W-:-:S05]  /*0360*/  R2UR UR9, R27 ;  /* 0x000000001b0972ca */ /* 0x000fca00000e0000 */
        /* <DEDUP_REMOVED lines=23> */
[----:B------:R-:W-:Y:S01]  /*04e0*/  LOP3.LUT R2, R5, UR45, RZ, 0x3c, !PT ;  /* 0x0000002d05027c12 */ /* 0x000fe2000f8e3cff */
[----:B------:R-:W-:Y:S01]  /*04f0*/  @!P4 VIADD R7, R7, 0x1 ;  /* 0x000000010707c836 */ /* 0x000fe20000000000 */
[----:B------:R-:W-:Y:S02]  /*0500*/  @!P4 IADD3 R3, PT, PT, R3, -UR7, RZ ;  /* 0x800000070303cc10 */ /* 0x000fe4000fffe0ff */
[----:B------:R-:W-:-:S02]  /*0510*/  ISETP.GE.AND P2, PT, R2, RZ, PT ;  /* 0x000000ff0200720c */ /* 0x000fc40003f46270 */
[----:B------:R-:W-:Y:S02]  /*0520*/  ISETP.GE.U32.AND P5, PT, R3, UR7, PT ;  /* 0x0000000703007c0c */ /* 0x000fe4000bfa6070 */
[----:B------:R-:W-:Y:S02]  /*0530*/  LOP3.LUT R2, R6, UR45, RZ, 0x3c, !PT ;  /* 0x0000002d06027c12 */ /* 0x000fe4000f8e3cff */
[----:B0-----:R-:W-:Y:S01]  /*0540*/  ISETP.NE.U32.AND P3, PT, R14, 0x1, PT ;  /* 0x000000010e00780c */ /* 0x001fe20003f65070 */
[----:B------:R-:W-:Y:S01]  /*0550*/  @P1 VIADD R0, R0, 0x1 ;  /* 0x0000000100001836 */ /* 0x000fe20000000000 */
[----:B------:R-:W-:Y:S02]  /*0560*/  ISETP.GE.AND P1, PT, R2, RZ, PT ;  /* 0x000000ff0200720c */ /* 0x000fe40003f26270 */
[----:B------:R-:W-:Y:S02]  /*0570*/  @!P0 IADD3 R8, PT, PT, R8, -UR7, RZ ;  /* 0x8000000708088c10 */ /* 0x000fe4000fffe0ff */
[----:B------:R-:W-:-:S02]  /*0580*/  MOV R3, R0 ;  /* 0x0000000000037202 */ /* 0x000fc40000000f00 */
[----:B------:R-:W-:Y:S02]  /*0590*/  LOP3.LUT R0, RZ, UR45, RZ, 0x33, !PT ;  /* 0x0000002dff007c12 */ /* 0x000fe4000f8e33ff */
[----:B------:R-:W-:Y:S02]  /*05a0*/  @!P2 IADD3 R3, PT, PT, -R3, RZ, RZ ;  /* 0x000000ff0303a210 */ /* 0x000fe40007ffe1ff */
[----:B-1----:R-:W-:Y:S02]  /*05b0*/  ISETP.NE.U32.AND P4, PT, R12, 0x1, PT ;  /* 0x000000010c00780c */ /* 0x002fe40003f85070 */
[----:B------:R-:W-:Y:S02]  /*05c0*/  SEL R3, R0, R3, !P6 ;  /* 0x0000000300037207 */ /* 0x000fe40007000000 */
[----:B------:R-:W-:Y:S02]  /*05d0*/  ISETP.NE.AND.EX P3, PT, R15, RZ, PT, P3 ;  /* 0x000000ff0f00720c */ /* 0x000fe40003f65330 */
[----:B------:R-:W-:-:S02]  /*05e0*/  IADD3 R2, PT, PT, -R3, RZ, RZ ;  /* 0x000000ff03027210 */ /* 0x000fc40007ffe1ff */
[----:B------:R-:W-:Y:S02]  /*05f0*/  ISETP.GE.U32.AND P2, PT, R8, UR7, PT ;  /* 0x0000000708007c0c */ /* 0x000fe4000bf46070 */
[----:B------:R-:W-:Y:S01]  /*0600*/  @P5 IADD3 R7, PT, PT, R7, 0x1, RZ ;  /* 0x0000000107075810 */ /* 0x000fe20007ffe0ff */
[----:B------:R-:W0:Y:S01]  /*0610*/  LDC.64 R8, c[0x0][0x388] ;  /* 0x0000e200ff087b82 */ /* 0x000e220000000a00 */
[----:B------:R-:W-:Y:S01]  /*0620*/  IMAD R2, R2, UR45, R5 ;  /* 0x0000002d02027c24 */ /* 0x000fe2000f8e0205 */
[----:B------:R-:W-:Y:S02]  /*0630*/  ISETP.NE.AND.EX P4, PT, R13, RZ, PT, P4 ;  /* 0x000000ff0d00720c */ /* 0x000fe40003f85340 */
[----:B------:R-:W-:Y:S01]  /*0640*/  SEL R3, R3, RZ, P3 ;  /* 0x000000ff03037207 */ /* 0x000fe20001800000 */
[----:B------:R-:W-:Y:S01]  /*0650*/  @!P1 IMAD.MOV R7, RZ, RZ, -R7 ;  /* 0x000000ffff079224 */ /* 0x000fe200078e0a07 */
[----:B------:R-:W-:Y:S02]  /*0660*/  SEL R2, R2, RZ, P4 ;  /* 0x000000ff02027207 */ /* 0x000fe40002000000 */
[----:B------:R-:W-:Y:S01]  /*0670*/  @!P0 IADD3 R10, PT, PT, R10, 0x1, RZ ;  /* 0x000000010a0a8810 */ /* 0x000fe20007ffe0ff */
[----:B------:R-:W-:Y:S01]  /*0680*/  IMAD R3, R3, UR42, RZ ;  /* 0x0000002a03037c24 */ /* 0x000fe2000f8e02ff */
[----:B------:R-:W-:-:S02]  /*0690*/  SEL R7, R0, R7, !P6 ;  /* 0x0000000700077207 */ /* 0x000fc40007000000 */
[----:B------:R-:W-:Y:S01]  /*06a0*/  @P2 IADD3 R10, PT, PT, R10, 0x1, RZ ;  /* 0x000000010a0a2810 */ /* 0x000fe20007ffe0ff */
[----:B------:R-:W-:Y:S01]  /*06b0*/  IMAD R2, R2, UR43, R3 ;  /* 0x0000002b02027c24 */ /* 0x000fe2000f8e0203 */
[----:B------:R-:W-:Y:S02]  /*06c0*/  IADD3 R3, PT, PT, -R7, RZ, RZ ;  /* 0x000000ff07037210 */ /* 0x000fe40007ffe1ff */
[----:B------:R-:W-:Y:S02]  /*06d0*/  ISETP.GE.AND P5, PT, R11, RZ, PT ;  /* 0x000000ff0b00720c */ /* 0x000fe40003fa6270 */
[----:B------:R-:W-:Y:S02]  /*06e0*/  LEA.HI R2, R2, R2, RZ, 0x1 ;  /* 0x0000000202027211 */ /* 0x000fe400078f08ff */
[----:B------:R-:W-:Y:S02]  /*06f0*/  MOV R11, R10 ;  /* 0x0000000a000b7202 */ /* 0x000fe40000000f00 */
[----:B------:R-:W-:Y:S01]  /*0700*/  SEL R10, R7, RZ, P3 ;  /* 0x000000ff070a7207 */ /* 0x000fe20001800000 */
[----:B------:R-:W-:Y:S01]  /*0710*/  IMAD R7, R3, UR45, R6 ;  /* 0x0000002d03077c24 */ /* 0x000fe2000f8e0206 */
[----:B------:R-:W-:-:S03]  /*0720*/  SHF.R.S32.HI R3, RZ, 0x1, R2 ;  /* 0x00000001ff037819 */ /* 0x000fc60000011402 */
[----:B------:R-:W-:Y:S01]  /*0730*/  IMAD R10, R10, UR42, RZ ;  /* 0x0000002a0a0a7c24 */ /* 0x000fe2000f8e02ff */
[----:B------:R-:W-:Y:S01]  /*0740*/  SEL R7, R7, RZ, P4 ;  /* 0x000000ff07077207 */ /* 0x000fe20002000000 */
[----:B0-----:R-:W-:-:S04]  /*0750*/  IMAD.WIDE R2, R3, 0x2, R8 ;  /* 0x0000000203027825 */ /* 0x001fc800078e0208 */
[----:B------:R-:W-:Y:S01]  /*0760*/  @!P5 IMAD.MOV R11, RZ, RZ, -R11 ;  /* 0x000000ffff0bd224 */ /* 0x000fe200078e0a0b */
[----:B------:R0:W2:Y:S01]  /*0770*/  LDG.E.U16 R21, desc[UR8][R2.64] ;  /* 0x0000000802157981 */ /* 0x0000a2000c1e1500 */
[----:B------:R-:W-:-:S03]  /*0780*/  IMAD R7, R7, UR43, R10 ;  /* 0x0000002b07077c24 */ /* 0x000fc6000f8e020a */
[----:B------:R-:W-:Y:S02]  /*0790*/  SEL R11, R0, R11, !P6 ;  /* 0x0000000b000b7207 */ /* 0x000fe40007000000 */
[----:B------:R-:W-:Y:S02]  /*07a0*/  LEA.HI R7, R7, R7, RZ, 0x1 ;  /* 0x0000000707077211 */ /* 0x000fe400078f08ff */
[----:B------:R-:W-:Y:S02]  /*07b0*/  IADD3 R13, PT, PT, -R11, RZ, RZ ;  /* 0x000000ff0b0d7210 */ /* 0x000fe40007ffe1ff */
[----:B------:R-:W-:-:S03]  /*07c0*/  SHF.R.S32.HI R7, RZ, 0x1, R7 ;  /* 0x00000001ff077819 */ /* 0x000fc60000011407 */
[----:B------:R-:W-:Y:S02]  /*07d0*/  IMAD R10, R13, UR45, R4 ;  /* 0x0000002d0d0a7c24 */ /* 0x000fe4000f8e0204 */
[----:B------:R-:W-:-:S05]  /*07e0*/  IMAD.WIDE R12, R7, 0x2, R8 ;  /* 0x00000002070c7825 */ /* 0x000fca00078e0208 */
[----:B------:R1:W3:Y:S01]  /*07f0*/  LDG.E.U16 R18, desc[UR8][R12.64] ;  /* 0x000000080c127981 */ /* 0x0002e2000c1e1500 */
[----:B------:R-:W-:Y:S02]  /*0800*/  SEL R11, R11, RZ, P3 ;  /* 0x000000ff0b0b7207 */ /* 0x000fe40001800000 */
[----:B------:R-:W-:-:S03]  /*0810*/  SEL R10, R10, RZ, P4 ;  /* 0x000000ff0a0a7207 */ /* 0x000fc60002000000 */
[----:B------:R-:W-:Y:S01]  /*0820*/  IMAD R11, R11, UR42, RZ ;  /* 0x0000002a0b0b7c24 */ /* 0x000fe2000f8e02ff */
[----:B------:R-:W-:-:S03]  /*0830*/  IADD3 R16, PT, PT, R5, 0xc0, RZ ;  /* 0x000000c005107810 */ /* 0x000fc60007ffe0ff */
[----:B------:R-:W-:Y:S01]  /*0840*/  IMAD R10, R10, UR43, R11 ;  /* 0x0000002b0a0a7c24 */ /* 0x000fe2000f8e020b */
[----:B------:R-:W-:-:S04]  /*0850*/  IABS R11, R16 ;  /* 0x00000010000b7213 */ /* 0x000fc80000000000 */
[----:B------:R-:W-:Y:S01]  /*0860*/  LEA.HI R10, R10, R10, RZ, 0x1 ;  /* 0x0000000a0a0a7211 */ /* 0x000fe200078f08ff */
[----:B------:R-:W-:-:S03]  /*0870*/  IMAD.HI.U32 R7, R11, UR5, RZ ;  /* 0x000000050b077c27 */ /* 0x000fc6000f8e00ff */
[----:B0-----:R-:W-:Y:S02]  /*0880*/  SHF.R.S32.HI R3, RZ, 0x1, R10 ;  /* 0x00000001ff037819 */ /* 0x001fe4000001140a */
[----:B------:R-:W-:Y:S01]  /*0890*/  IADD3 R10, PT, PT, R5, 0x100, RZ ;  /* 0x00000100050a7810 */ /* 0x000fe20007ffe0ff */
[----:B-1----:R-:W-:-:S03]  /*08a0*/  IMAD.MOV R12, RZ, RZ, -R7 ;  /* 0x000000ffff0c7224 */ /* 0x002fc600078e0a07 */
[----:B------:R-:W-:Y:S01]  /*08b0*/  IABS R13, R10 ;  /* 0x0000000a000d7213 */ /* 0x000fe20000000000 */
[----:B------:R-:W-:Y:S02]  /*08c0*/  IMAD R11, R12, UR7, R11 ;  /* 0x000000070c0b7c24 */ /* 0x000fe4000f8e020b */
[----:B------:R-:W-:-:S04]  /*08d0*/  IMAD.WIDE R2, R3, 0x2, R8 ;  /* 0x0000000203027825 */ /* 0x000fc800078e0208 */
[----:B------:R-:W-:Y:S01]  /*08e0*/  IMAD.HI.U32 R12, R13, UR5, RZ ;  /* 0x000000050d0c7c27 */ /* 0x000fe2000f8e00ff */
[----:B------:R-:W-:Y:S01]  /*08f0*/  ISETP.LT.U32.AND P5, PT, R11, UR7, PT ;  /* 0x000000070b007c0c */ /* 0x000fe2000bfa1070 */
[----:B------:R0:W4:Y:S03]  /*0900*/  LDG.E.U16 R19, desc[UR8][R2.64] ;  /* 0x0000000802137981 */ /* 0x000126000c1e1500 */
[----:B0-----:R-:W-:-:S05]  /*0910*/  IADD3 R2, PT, PT, -R12, RZ, RZ ;  /* 0x000000ff0c027210 */ /* 0x001fca0007ffe1ff */
[----:B------:R-:W-:-:S04]  /*0920*/  IMAD R2, R2, UR7, R13 ;  /* 0x0000000702027c24 */ /* 0x000fc8000f8e020d */
        /* <DEDUP_REMOVED lines=12> */
[----:B------:R-:W-:Y:S02]  /*09f0*/  @!P0 IADD3 R12, PT, PT, R12, 0x1, RZ ;  /* 0x000000010c0c8810 */ /* 0x000fe40007ffe0ff */
[----:B------:R-:W-:-:S03]  /*0a00*/  SEL R7, R0, R7, !P6 ;  /* 0x0000000700077207 */ /* 0x000fc60007000000 */
[----:B------:R-:W-:Y:S01]  /*0a10*/  @P5 VIADD R12, R12, 0x1 ;  /* 0x000000010c0c5836 */ /* 0x000fe20000000000 */
[C---:B------:R-:W-:Y:S02]  /*0a20*/  IADD3 R3, PT, PT, -R7.reuse, RZ, RZ ;  /* 0x000000ff07037210 */ /* 0x040fe40007ffe1ff */
[----:B------:R-:W-:-:S03]  /*0a30*/  SEL R7, R7, RZ, P3 ;  /* 0x000000ff07077207 */ /* 0x000fc60001800000 */
[----:B------:R-:W-:Y:S01]  /*0a40*/  @!P1 IADD3 R12, PT, PT, -R12, RZ, RZ ;  /* 0x000000ff0c0c9210 */ /* 0x000fe20007ffe1ff */
[----:B------:R-:W-:-:S03]  /*0a50*/  IMAD R2, R3, UR45, R16 ;  /* 0x0000002d03027c24 */ /* 0x000fc6000f8e0210 */
[----:B------:R-:W-:Y:S01]  /*0a60*/  SEL R12, R0, R12, !P6 ;  /* 0x0000000c000c7207 */ /* 0x000fe20007000000 */
[----:B------:R-:W-:Y:S01]  /*0a70*/  IMAD R7, R7, UR42, RZ ;  /* 0x0000002a07077c24 */ /* 0x000fe2000f8e02ff */
[----:B------:R-:W-:Y:S02]  /*0a80*/  SEL R2, R2, RZ, P4 ;  /* 0x000000ff02027207 */ /* 0x000fe40002000000 */
[----:B------:R-:W-:-:S03]  /*0a90*/  IADD3 R11, PT, PT, -R12, RZ, RZ ;  /* 0x000000ff0c0b7210 */ /* 0x000fc60007ffe1ff */
[----:B------:R-:W-:Y:S01]  /*0aa0*/  IMAD R2, R2, UR43, R7 ;  /* 0x0000002b02027c24 */ /* 0x000fe2000f8e0207 */
[----:B------:R-:W-:Y:S01]  /*0ab0*/  SEL R12, R12, RZ, P3 ;  /* 0x000000ff0c0c7207 */ /* 0x000fe20001800000 */
[----:B------:R-:W-:-:S03]  /*0ac0*/  IMAD R11, R11, UR45, R10 ;  /* 0x0000002d0b0b7c24 */ /* 0x000fc6000f8e020a */
[----:B------:R-:W-:Y:S02]  /*0ad0*/  LEA.HI R7, R2, R2, RZ, 0x1 ;  /* 0x0000000202077211 */ /* 0x000fe400078f08ff */
[----:B------:R-:W0:Y:S01]  /*0ae0*/  LDC.64 R2, c[0x0][0x380] ;  /* 0x0000e000ff027b82 */ /* 0x000e220000000a00 */
[----:B------:R-:W-:Y:S01]  /*0af0*/  SEL R11, R11, RZ, P4 ;  /* 0x000000ff0b0b7207 */ /* 0x000fe20002000000 */
[----:B------:R-:W-:Y:S01]  /*0b00*/  IMAD R14, R12, UR42, RZ ;  /* 0x0000002a0c0e7c24 */ /* 0x000fe2000f8e02ff */
[----:B------:R-:W-:-:S03]  /*0b10*/  SHF.R.S32.HI R7, RZ, 0x1, R7 ;  /* 0x00000001ff077819 */ /* 0x000fc60000011407 */
[----:B------:R-:W-:Y:S01]  /*0b20*/  IMAD R14, R11, UR43, R14 ;  /* 0x0000002b0b0e7c24 */ /* 0x000fe2000f8e020e */
[----:B------:R-:W-:Y:S02]  /*0b30*/  R2UR UR10, R26 ;  /* 0x000000001a0a72ca */ /* 0x000fe400000e0000 */
[----:B------:R-:W-:Y:S02]  /*0b40*/  R2UR UR11, R27 ;  /* 0x000000001b0b72ca */ /* 0x000fe400000e0000 */
[----:B------:R-:W-:-:S04]  /*0b50*/  LEA.HI R15, R14, R14, RZ, 0x1 ;  /* 0x0000000e0e0f7211 */ /* 0x000fc800078f08ff */
[----:B------:R-:W-:-:S05]  /*0b60*/  SHF.R.S32.HI R15, RZ, 0x1, R15 ;  /* 0x00000001ff0f7819 */ /* 0x000fca000001140f */
[----:B------:R-:W-:-:S05]  /*0b70*/  IMAD.WIDE R24, R15, 0x2, R8 ;  /* 0x000000020f187825 */ /* 0x000fca00078e0208 */
[----:B------:R-:W5:Y:S01]  /*0b80*/  LDG.E.U16 R17, desc[UR10][R24.64] ;  /* 0x0000000a18117981 */ /* 0x000f62000c1e1500 */
        /* <DEDUP_REMOVED lines=8> */
[----:B---3--:R-:W-:-:S04]  /*0c10*/  PRMT R14, R18, 0x7771, RZ ;  /* 0x00007771120e7816 */ /* 0x008fc800000000ff */
[----:B------:R-:W-:Y:S01]  /*0c20*/  ISETP.NE.AND P5, PT, R14, RZ, PT ;  /* 0x000000ff0e00720c */ /* 0x000fe20003fa5270 */
[----:B0-----:R-:W-:-:S06]  /*0c30*/  IMAD.WIDE R14, R7, 0x8, R2 ;  /* 0x00000008070e7825 */ /* 0x001fcc00078e0202 */
[----:B------:R-:W3:Y:S01]  /*0c40*/  @P2 LDG.E R29, desc[UR8][R14.64+0x4] ;  /* 0x000004080e1d2981 */ /* 0x000ee2000c1e1900 */
[----:B------:R-:W-:Y:S02]  /*0c50*/  LEA.HI R6, R6, R6, RZ, 0x1 ;  /* 0x0000000606067211 */ /* 0x000fe400078f08ff */
[----:B------:R-:W-:Y:S02]  /*0c60*/  IADD3 R20, PT, PT, R5, 0x140, RZ ;  /* 0x0000014005147810 */ /* 0x000fe40007ffe0ff */
[----:B------:R-:W-:Y:S02]  /*0c70*/  SHF.R.S32.HI R23, RZ, 0x1, R6 ;  /* 0x00000001ff177819 */ /* 0x000fe40000011406 */
[----:B------:R-:W-:Y:S02]  /*0c80*/  LEA.HI R4, R4, R4, RZ, 0x1 ;  /* 0x0000000404047211 */ /* 0x000fe400078f08ff */
[----:B------:R-:W-:Y:S02]  /*0c90*/  IABS R6, R20 ;  /* 0x0000001400067213 */ /* 0x000fe40000000000 */
[----:B-1----:R-:W-:-:S03]  /*0ca0*/  SHF.R.S32.HI R13, RZ, 0x1, R4 ;  /* 0x00000001ff0d7819 */ /* 0x002fc60000011404 */
[----:B------:R-:W-:Y:S01]  /*0cb0*/  IMAD.HI.U32 R4, R6, UR5, RZ ;  /* 0x0000000506047c27 */ /* 0x000fe2000f8e00ff */
[----:B----4-:R-:W-:-:S04]  /*0cc0*/  PRMT R7, R19, 0x7771, RZ ;  /* 0x0000777113077816 */ /* 0x010fc800000000ff */
        /* <DEDUP_REMOVED lines=10> */
[----:B------:R-:W0:Y:S01]  /*0d70*/  LDC.64 R6, c[0x0][0x3d0] ;  /* 0x0000f400ff067b82 */ /* 0x000e220000000a00 */
[----:B------:R-:W-:Y:S02]  /*0d80*/  @P5 R2UR UR8, R26 ;  /* 0x000000001a0852ca */ /* 0x000fe400000e0000 */
[----:B------:R-:W-:Y:S01]  /*0d90*/  @P5 R2UR UR9, R27 ;  /* 0x000000001b0952ca */ /* 0x000fe200000e0000 */
[----:B------:R-:W1:Y:S07]  /*0da0*/  LDCU UR6, c[0x0][0x3d0] ;  /* 0x00007a00ff0677ac */ /* 0x000e6e0008000800 */
[----:B------:R-:W-:-:S04]  /*0db0*/  @!P0 IADD3 R4, PT, PT, -R4, RZ, RZ ;  /* 0x000000ff04048210 */ /* 0x000fc80007ffe1ff */
[----:B------:R-:W-:Y:S01]  /*0dc0*/  SEL R4, R0, R4, !P6 ;  /* 0x0000000400047207 */ /* 0x000fe20007000000 */
[----:B------:R-:W-:-:S04]  /*0dd0*/  IMAD.WIDE R22, R23, 0x8, R2 ;  /* 0x0000000817167825 */ /* 0x000fc800078e0202 */
[----:B------:R-:W-:Y:S01]  /*0de0*/  IMAD.MOV R31, RZ, RZ, -R4 ;  /* 0x000000ffff1f7224 */ /* 0x000fe200078e0a04 */
[----:B------:R-:W-:Y:S01]  /*0df0*/  SEL R4, R4, RZ, P3 ;  /* 0x000000ff04047207 */ /* 0x000fe20001800000 */
[----:B------:R-:W4:Y:S01]  /*0e00*/  @P5 LDG.E R36, desc[UR8][R22.64+0x4] ;  /* 0x0000040816245981 */ /* 0x000f22000c1e1900 */
[----:B0-----:R-:W-:Y:S01]  /*0e10*/  R2UR UR4, R7 ;  /* 0x00000000070472ca */ /* 0x001fe200000e0000 */
[----:B------:R-:W-:Y:S01]  /*0e20*/  IMAD R24, R31, UR45, R20 ;  /* 0x0000002d1f187c24 */ /* 0x000fe2000f8e0214 */
[----:B------:R-:W-:Y:S01]  /*0e30*/  @P1 R2UR UR8, R26 ;  /* 0x000000001a0812ca */ /* 0x000fe200000e0000 */
[----:B------:R-:W-:Y:S01]  /*0e40*/  IMAD R31, R4, UR42, RZ ;  /* 0x0000002a041f7c24 */ /* 0x000fe2000f8e02ff */
[----:B------:R-:W-:Y:S01]  /*0e50*/  @P1 R2UR UR9, R27 ;  /* 0x000000001b0912ca */ /* 0x000fe200000e0000 */
[----:B------:R-:W-:Y:S01]  /*0e60*/  IMAD.WIDE R12, R13, 0x8, R2 ;  /* 0x000000080d0c7825 */ /* 0x000fe200078e0202 */
[----:B------:R-:W-:Y:S01]  /*0e70*/  SEL R24, R24, RZ, P4 ;  /* 0x000000ff18187207 */ /* 0x000fe20002000000 */
[----:B------:R-:W4:Y:S01]  /*0e80*/  LDG.E R37, desc[UR10][R22.64] ;  /* 0x0000000a16257981 */ /* 0x000f22000c1e1900 */
[----:B-1----:R-:W-:-:S03]  /*0e90*/  MOV R28, UR6 ;  /* 0x00000006001c7c02 */ /* 0x002fc60008000f00 */
[----:B------:R-:W-:-:S05]  /*0ea0*/  IMAD R24, R24, UR43, R31 ;  /* 0x0000002b18187c24 */ /* 0x000fca000f8e021f */
[----:B------:R-:W-:Y:S01]  /*0eb0*/  LEA.HI R24, R24, R24, RZ, 0x1 ;  /* 0x0000001818187211 */ /* 0x000fe200078f08ff */
[----:B------:R-:W4:Y:S01]  /*0ec0*/  @P1 LDG.E R25, desc[UR8][R12.64+0x4] ;  /* 0x000004080c191981 */ /* 0x000f22000c1e1900 */
[----:B------:R-:W-:Y:S02]  /*0ed0*/  R2UR UR8, R26 ;  /* 0x000000001a0872ca */ /* 0x000fe400000e0000 */
[----:B------:R-:W-:Y:S02]  /*0ee0*/  R2UR UR9, R27 ;  /* 0x000000001b0972ca */ /* 0x000fe400000e0000 */
[----:B------:R-:W-:Y:S02]  /*0ef0*/  SHF.R.S32.HI R31, RZ, 0x1, R24 ;  /* 0x00000001ff1f7819 */ /* 0x000fe40000011418 */
[----:B------:R-:W-:Y:S02]  /*0f00*/  LEA.HI R16, R16, R16, RZ, 0x1 ;  /* 0x0000001010107211 */ /* 0x000fe400078f08ff */
[----:B------:R-:W-:Y:S01]  /*0f10*/  LEA.HI R10, R10, R10, RZ, 0x1 ;  /* 0x0000000a0a0a7211 */ /* 0x000fe200078f08ff */
[----:B------:R-:W-:-:S03]  /*0f20*/  IMAD.WIDE R30, R31, 0x2, R8 ;  /* 0x000000021f1e7825 */ /* 0x000fc600078e0208 */
[----:B------:R-:W-:-:S03]  /*0f30*/  SHF.R.S32.HI R39, RZ, 0x1, R10 ;  /* 0x00000001ff277819 */ /* 0x000fc6000001140a */
[----:B------:R0:W4:Y:S02]  /*0f40*/  LDG.E.U16 R7, desc[UR8][R30.64] ;  /* 0x000000081e077981 */ /* 0x000124000c1e1500 */
[----:B------:R-:W-:Y:S01]  /*0f50*/  IMAD.WIDE R38, R39, 0x8, R2 ;  /* 0x0000000827267825 */ /* 0x000fe200078e0202 */
[----:B--2---:R-:W-:-:S04]  /*0f60*/  PRMT R4, R11, 0x7771, RZ ;  /* 0x000077710b047816 */ /* 0x004fc800000000ff */
[----:B------:R-:W-:Y:S02]  /*0f70*/  ISETP.NE.AND P0, PT, R4, RZ, PT ;  /* 0x000000ff0400720c */ /* 0x000fe40003f05270 */
[----:B-----5:R-:W-:Y:S01]  /*0f80*/  PRMT R4, R17, 0x7771, RZ ;  /* 0x0000777111047816 */ /* 0x020fe200000000ff */
[----:B---3--:R-:W-:-:S03]  /*0f90*/  @P2 FMUL R28, R29, UR4 ;  /* 0x000000041d1c2c20 */ /* 0x008fc60008400000 */
[----:B------:R-:W-:-:S07]  /*0fa0*/  ISETP.NE.AND P2, PT, R4, RZ, PT ;  /* 0x000000ff0400720c */ /* 0x000fce0003f45270 */
[C---:B------:R-:W-:Y:S02]  /*0fb0*/  @P0 R2UR UR12, R26.reuse ;  /* 0x000000001a0c02ca */ /* 0x040fe400000e0000 */
[C---:B------:R-:W-:Y:S02]  /*0fc0*/  @P0 R2UR UR13, R27.reuse ;  /* 0x000000001b0d02ca */ /* 0x040fe400000e0000 */
[----:B------:R-:W-:Y:S02]  /*0fd0*/  SHF.R.S32.HI R29, RZ, 0x1, R16 ;  /* 0x00000001ff1d7819 */ /* 0x000fe40000011410 */
[----:B------:R-:W-:Y:S02]  /*0fe0*/  @P2 R2UR UR14, R26 ;  /* 0x000000001a0e22ca */ /* 0x000fe400000e0000 */
[----:B------:R-:W-:Y:S01]  /*0ff0*/  @P2 R2UR UR15, R27 ;  /* 0x000000001b0f22ca */ /* 0x000fe200000e0000 */
[----:B0-----:R-:W-:-:S06]  /*1000*/  IMAD.WIDE R30, R29, 0x8, R2 ;  /* 0x000000081d1e7825 */ /* 0x001fcc00078e0202 */
[----:B------:R-:W2:Y:S06]  /*1010*/  @P0 LDG.E R16, desc[UR12][R30.64+0x4] ;  /* 0x0000040c1e100981 */ /* 0x000eac000c1e1900 */
[----:B------:R-:W3:Y:S01]  /*1020*/  @P2 LDG.E R40, desc[UR14][R38.64+0x4] ;  /* 0x0000040e26282981 */ /* 0x000ee2000c1e1900 */
[----:B------:R-:W-:Y:S02]  /*1030*/  LEA.HI R20, R20, R20, RZ, 0x1 ;  /* 0x0000001414147211 */ /* 0x000fe400078f08ff */
[----:B------:R-:W-:Y:S01]  /*1040*/  MOV R24, UR6 ;  /* 0x0000000600187c02 */ /* 0x000fe20008000f00 */
[----:B------:R-:W5:Y:S01]  /*1050*/  LDG.E R31, desc[UR10][R30.64] ;  /* 0x0000000a1e1f7981 */ /* 0x000f62000c1e1900 */
[----:B------:R-:W-:-:S02]  /*1060*/  IADD3 R23, PT, PT, R5, 0x180, RZ ;  /* 0x0000018005177810 */ /* 0x000fc40007ffe0ff */
[----:B------:R-:W-:Y:S01]  /*1070*/  MOV R4, UR6 ;  /* 0x0000000600047c02 */ /* 0x000fe20008000f00 */
[----:B----4-:R-:W-:Y:S02]  /*1080*/  @P5 FMUL R24, R36, UR4 ;  /* 0x0000000424185c20 */ /* 0x010fe40008400000 */
[----:B------:R0:W4:Y:S02]  /*1090*/  LDG.E R36, desc[UR8][R14.64] ;  /* 0x000000080e247981 */ /* 0x000124000c1e1900 */
[----:B0-----:R-:W-:Y:S02]  /*10a0*/  SHF.R.S32.HI R15, RZ, 0x1, R20 ;  /* 0x00000001ff0f7819 */ /* 0x001fe40000011414 */
[----:B------:R-:W-:Y:S01]  /*10b0*/  IABS R14, R23 ;  /* 0x00000017000e7213 */ /* 0x000fe20000000000 */
[----:B------:R-:W-:Y:S02]  /*10c0*/  @P1 FMUL R4, R25, UR4 ;  /* 0x0000000419041c20 */ /* 0x000fe40008400000 */
[----:B------:R0:W5:Y:S02]  /*10d0*/  LDG.E R25, desc[UR8][R12.64] ;  /* 0x000000080c197981 */ /* 0x000164000c1e1900 */
[----:B0-----:R-:W-:Y:S01]  /*10e0*/  IMAD.WIDE R12, R15, 0x8, R2 ;  /* 0x000000080f0c7825 */ /* 0x001fe200078e0202 */
[----:B------:R-:W-:-:S02]  /*10f0*/  MOV R15, R14 ;  /* 0x0000000e000f7202 */ /* 0x000fc40000000f00 */
[----:B------:R-:W-:Y:S02]  /*1100*/  PRMT R10, R7, 0x7771, RZ ;  /* 0x00007771070a7816 */ /* 0x000fe400000000ff */
[----:B------:R-:W4:Y:S01]  /*1110*/  LDG.E R30, desc[UR8][R12.64] ;  /* 0x000000080c1e7981 */ /* 0x000f22000c1e1900 */
[----:B------:R-:W-:-:S05]  /*1120*/  IMAD.HI.U32 R14, R15, UR5, RZ ;  /* 0x000000050f0e7c27 */ /* 0x000fca000f8e00ff */
[----:B------:R-:W-:Y:S02]  /*1130*/  IADD3 R22, PT, PT, -R14, RZ, RZ ;  /* 0x000000ff0e167210 */ /* 0x000fe40007ffe1ff */
[----:B------:R-:W-:Y:S02]  /*1140*/  ISETP.NE.AND P1, PT, R10, RZ, PT ;  /* 0x000000ff0a00720c */ /* 0x000fe40003f25270 */
[----:B------:R-:W-:Y:S01]  /*1150*/  MOV R10, UR6 ;  /* 0x00000006000a7c02 */ /* 0x000fe20008000f00 */
[----:B------:R-:W-:-:S10]  /*1160*/  IMAD R15, R22, UR7, R15 ;  /* 0x00000007160f7c24 */ /* 0x000fd4000f8e020f */
[----:B------:R-:W-:Y:S02]  /*1170*/  @P1 R2UR UR10, R26 ;  /* 0x000000001a0a12ca */ /* 0x000fe400000e0000 */
[----:B------:R-:W-:-:S13]  /*1180*/  @P1 R2UR UR11, R27 ;  /* 0x000000001b0b12ca */ /* 0x000fda00000e0000 */
[----:B------:R0:W5:Y:S01]  /*1190*/  @P1 LDG.E R20, desc[UR10][R12.64+0x4] ;  /* 0x0000040a0c141981 */ /* 0x000162000c1e1900 */
[----:B------:R-:W-:Y:S02]  /*11a0*/  R2UR UR12, R26 ;  /* 0x000000001a0c72ca */ /* 0x000fe400000e0000 */
[----:B------:R-:W-:-:S13]  /*11b0*/  R2UR UR13, R27 ;  /* 0x000000001b0d72ca */ /* 0x000fda00000e0000 */
[----:B------:R1:W4:Y:S01]  /*11c0*/  LDG.E R29, desc[UR12][R38.64] ;  /* 0x0000000c261d7981 */ /* 0x000322000c1e1900 */
[----:B--2---:R-:W-:Y:S01]  /*11d0*/  @P0 FMUL R10, R16, UR4 ;  /* 0x00000004100a0c20 */ /* 0x004fe20008400000 */
[----:B------:R-:W-:Y:S02]  /*11e0*/  IMAD.U32 R16, RZ, RZ, UR6 ;  /* 0x00000006ff107e24 */ /* 0x000fe4000f8e00ff */
[----:B---3--:R-:W-:Y:S01]  /*11f0*/  @P2 FMUL R16, R40, UR4 ;  /* 0x0000000428102c20 */ /* 0x008fe20008400000 */
[----:B------:R-:W-:-:S13]  /*1200*/  ISETP.LT.U32.AND P2, PT, R15, UR7, PT ;  /* 0x000000070f007c0c */ /* 0x000fda000bf41070 */
[----:B------:R-:W-:-:S04]  /*1210*/  @!P2 IADD3 R15, PT, PT, R15, -UR7, RZ ;  /* 0x800000070f0fac10 */ /* 0x000fc8000fffe0ff */
[----:B------:R-:W-:Y:S02]  /*1220*/  ISETP.GE.U32.AND P0, PT, R15, UR7, PT ;  /* 0x000000070f007c0c */ /* 0x000fe4000bf06070 */
[----:B------:R-:W-:Y:S01]  /*1230*/  LOP3.LUT R15, R23, UR45, RZ, 0x3c, !PT ;  /* 0x0000002d170f7c12 */ /* 0x000fe2000f8e3cff */
[----:B------:R-:W-:-:S03]  /*1240*/  @!P2 VIADD R14, R14, 0x1 ;  /* 0x000000010e0ea836 */ /* 0x000fc60000000000 */
[----:B------:R-:W-:-:S07]  /*1250*/  ISETP.GE.AND P2, PT, R15, RZ, PT ;  /* 0x000000ff0f00720c */ /* 0x000fce0003f46270 */
[----:B------:R-:W-:-:S06]  /*1260*/  @P0 IADD3 R14, PT, PT, R14, 0x1, RZ ;  /* 0x000000010e0e0810 */ /* 0x000fcc0007ffe0ff */
[----:B------:R-:W-:-:S04]  /*1270*/  @!P2 IADD3 R14, PT, PT, -R14, RZ, RZ ;  /* 0x000000ff0e0ea210 */ /* 0x000fc80007ffe1ff */
[----:B------:R-:W-:-:S04]  /*1280*/  SEL R14, R0, R14, !P6 ;  /* 0x0000000e000e7207 */ /* 0x000fc80007000000 */
        /* <DEDUP_REMOVED lines=9> */
[----:B------:R-:W2:Y:S02]  /*1320*/  LDG.E.U16 R38, desc[UR8][R14.64] ;  /* 0x000000080e267981 */ /* 0x000ea4000c1e1500 */
        /* <DEDUP_REMOVED lines=8> */
[----:B------:R-:W-:-:S04]  /*13b0*/  IADD3 R42, PT, PT, R5, 0x1c0, RZ ;  /* 0x000001c0052a7810 */ /* 0x000fc80007ffe0ff */
[----:B------:R-:W-:Y:S02]  /*13c0*/  IABS R15, R42 ;  /* 0x0000002a000f7213 */ /* 0x000fe40000000000 */
[----:B-1----:R-:W-:Y:S02]  /*13d0*/  PRMT R39, R18, 0x7770, RZ ;  /* 0x0000777012277816 */ /* 0x002fe400000000ff */
[----:B------:R-:W-:Y:S01]  /*13e0*/  MOV R18, UR6 ;  /* 0x0000000600127c02 */ /* 0x000fe20008000f00 */
[----:B------:R-:W-:-:S04]  /*13f0*/  IMAD.HI.U32 R14, R15, UR5, RZ ;  /* 0x000000050f0e7c27 */ /* 0x000fc8000f8e00ff */
[----:B-----5:R-:W-:Y:S01]  /*1400*/  @P1 FMUL R18, R20, UR4 ;  /* 0x0000000414121c20 */ /* 0x020fe20008400000 */
[----:B------:R-:W-:Y:S01]  /*1410*/  IMAD.U32 R20, RZ, RZ, UR6 ;  /* 0x00000006ff147e24 */ /* 0x000fe2000f8e00ff */
[----:B------:R-:W-:Y:S02]  /*1420*/  R2UR UR8, R26 ;  /* 0x000000001a0872ca */ /* 0x000fe400000e0000 */
[----:B------:R-:W-:Y:S01]  /*1430*/  R2UR UR9, R27 ;  /* 0x000000001b0972ca */ /* 0x000fe200000e0000 */
[----:B--2---:R-:W-:Y:S01]  /*1440*/  @P0 FMUL R20, R22, UR4 ;  /* 0x0000000416140c20 */ /* 0x004fe20008400000 */
        /* <DEDUP_REMOVED lines=20> */
[----:B------:R-:W2:Y:S01]  /*1590*/  LDG.E.U16 R40, desc[UR8][R22.64] ;  /* 0x0000000816287981 */ /* 0x000ea2000c1e1500 */
[----:B------:R-:W-:-:S04]  /*15a0*/  PRMT R17, R17, 0x7770, RZ ;  /* 0x0000777011117816 */ /* 0x000fc800000000ff */
[----:B------:R-:W-:Y:S02]  /*15b0*/  ISETP.NE.AND P1, PT, R17, RZ, PT ;  /* 0x000000ff1100720c */ /* 0x000fe40003f25270 */
        /* <DEDUP_REMOVED lines=8> */
[----:B------:R-:W-:-:S04]  /*1640*/  PRMT R7, R7, 0x7770, RZ ;  /* 0x0000777007077816 */ /* 0x000fc800000000ff */
[----:B------:R-:W-:Y:S02]  /*1650*/  ISETP.NE.AND P2, PT, R7, RZ, PT ;  /* 0x000000ff0700720c */ /* 0x000fe40003f45270 */
[----:B------:R-:W-:-:S04]  /*1660*/  IADD3 R7, PT, PT, R5, 0x200, RZ ;  /* 0x0000020005077810 */ /* 0x000fc80007ffe0ff */
[----:B------:R-:W-:Y:S02]  /*1670*/  IABS R23, R7 ;  /* 0x0000000700177213 */ /* 0x000fe40000000000 */
[----:B------:R-:W-:Y:S02]  /*1680*/  MOV R22, UR6 ;  /* 0x0000000600167c02 */ /* 0x000fe40008000f00 */
[----:B------:R-:W-:Y:S02]  /*1690*/  PRMT R38, R38, 0x7770, RZ ;  /* 0x0000777026267816 */ /* 0x000fe400000000ff */
[----:B------:R-:W-:Y:S02]  /*16a0*/  P2R R41, PR, RZ, 0x8 ;  /* 0x00000008ff297803 */ /* 0x000fe40000000000 */
[----:B------:R-:W-:Y:S02]  /*16b0*/  R2UR UR8, R26 ;  /* 0x000000001a0872ca */ /* 0x000fe400000e0000 */
[----:B------:R-:W-:-:S02]  /*16c0*/  R2UR UR9, R27 ;  /* 0x000000001b0972ca */ /* 0x000fc400000e0000 */
[----:B------:R-:W-:-:S11]  /*16d0*/  PRMT R21, R21, 0x7770, RZ ;  /* 0x0000777015157816 */ /* 0x000fd600000000ff */
[----:B------:R0:W3:Y:S01]  /*16e0*/  LDG.E R12, desc[UR8][R12.64] ;  /* 0x000000080c0c7981 */ /* 0x0000e2000c1e1900 */
[----:B------:R-:W-:Y:S02]  /*16f0*/  R2UR UR10, R26 ;  /* 0x000000001a0a72ca */ /* 0x000fe400000e0000 */
[----:B------:R-:W-:Y:S02]  /*1700*/  R2UR UR11, R27 ;  /* 0x000000001b0b72ca */ /* 0x000fe400000e0000 */
[----:B------:R-:W-:Y:S01]  /*1710*/  PRMT R19, R19, 0x7770, RZ ;  /* 0x0000777013137816 */ /* 0x000fe200000000ff */
[----:B------:R-:W-:Y:S01]  /*1720*/  FMUL R25, R25, UR4 ;  /* 0x0000000419197c20 */ /* 0x000fe20008400000 */
[----:B------:R-:W5:Y:S01]  /*1730*/  LDG.E R14, desc[UR8][R14.64] ;  /* 0x000000080e0e7981 */ /* 0x000f62000c1e1900 */
[----:B--2---:R-:W-:Y:S01]  /*1740*/  @P0 FMUL R22, R17, UR4 ;  /* 0x0000000411160c20 */ /* 0x004fe20008400000 */
[----:B------:R-:W-:Y:S01]  /*1750*/  IMAD.HI.U32 R17, R23, UR5, RZ ;  /* 0x0000000517117c27 */ /* 0x000fe2000f8e00ff */
[----:B------:R-:W-:-:S03]  /*1760*/  ISETP.NE.AND P0, PT, R38, RZ, PT ;  /* 0x000000ff2600720c */ /* 0x000fc60003f05270 */
[----:B------:R-:W-:-:S04]  /*1770*/  IMAD.MOV R38, RZ, RZ, -R17 ;  /* 0x000000ffff267224 */ /* 0x000fc800078e0a11 */
[----:B------:R-:W-:-:S05]  /*1780*/  IMAD R23, R38, UR7, R23 ;  /* 0x0000000726177c24 */ /* 0x000fca000f8e0217 */
[----:B------:R-:W-:-:S13]  /*1790*/  ISETP.LT.U32.AND P5, PT, R23, UR7, PT ;  /* 0x0000000717007c0c */ /* 0x000fda000bfa1070 */
[----:B------:R-:W-:-:S04]  /*17a0*/  @!P5 IADD3 R23, PT, PT, R23, -UR7, RZ ;  /* 0x800000071717dc10 */ /* 0x000fc8000fffe0ff */
[----:B------:R-:W-:Y:S02]  /*17b0*/  ISETP.GE.U32.AND P3, PT, R23, UR7, PT ;  /* 0x0000000717007c0c */ /* 0x000fe4000bf66070 */
[----:B------:R-:W-:Y:S02]  /*17c0*/  LOP3.LUT R23, R7, UR45, RZ, 0x3c, !PT ;  /* 0x0000002d07177c12 */ /* 0x000fe4000f8e3cff */
[----:B------:R-:W-:Y:S02]  /*17d0*/  @!P5 IADD3 R17, PT, PT, R17, 0x1, RZ ;  /* 0x000000011111d810 */ /* 0x000fe40007ffe0ff */
[----:B------:R-:W-:Y:S02]  /*17e0*/  ISETP.GE.AND P5, PT, R23, RZ, PT ;  /* 0x000000ff1700720c */ /* 0x000fe40003fa6270 */
[----:B------:R-:W-:-:S04]  /*17f0*/  IADD3 R23, PT, PT, R5, 0x240, RZ ;  /* 0x0000024005177810 */ /* 0x000fc80007ffe0ff */
[----:B------:R-:W-:-:S05]  /*1800*/  IABS R38, R23 ;  /* 0x0000001700267213 */ /* 0x000fca0000000000 */
[----:B------:R-:W-:-:S05]  /*1810*/  IMAD.HI.U32 R5, R38, UR5, RZ ;  /* 0x0000000526057c27 */ /* 0x000fca000f8e00ff */
[----:B------:R-:W-:-:S05]  /*1820*/  IADD3 R43, PT, PT, -R5, RZ, RZ ;  /* 0x000000ff052b7210 */ /* 0x000fca0007ffe1ff */
[----:B------:R-:W-:-:S05]  /*1830*/  IMAD R38, R43, UR7, R38 ;  /* 0x000000072b267c24 */ /* 0x000fca000f8e0226 */
[----:B------:R-:W-:Y:S02]  /*1840*/  ISETP.LT.U32.AND P6, PT, R38, UR7, PT ;  /* 0x0000000726007c0c */ /* 0x000fe4000bfc1070 */
[----:B------:R-:W-:-:S11]  /*1850*/  @P3 IADD3 R17, PT, PT, R17, 0x1, RZ ;  /* 0x0000000111113810 */ /* 0x000fd60007ffe0ff */
[----:B------:R-:W-:Y:S01]  /*1860*/  @!P6 VIADD R38, R38, -UR7 ;  /* 0x800000072626ec36 */ /* 0x000fe20008000000 */
[----:B------:R-:W-:-:S04]  /*1870*/  @!P6 IADD3 R5, PT, PT, R5, 0x1, RZ ;  /* 0x000000010505e810 */ /* 0x000fc80007ffe0ff */
[----:B------:R-:W-:Y:S02]  /*1880*/  ISETP.GE.U32.AND P6, PT, R38, UR7, PT ;  /* 0x0000000726007c0c */ /* 0x000fe4000bfc6070 */
[----:B------:R-:W-:Y:S02]  /*1890*/  LOP3.LUT R38, R23, UR45, RZ, 0x3c, !PT ;  /* 0x0000002d17267c12 */ /* 0x000fe4000f8e3cff */
[----:B------:R-:W-:Y:S02]  /*18a0*/  @!P5 IADD3 R17, PT, PT, -R17, RZ, RZ ;  /* 0x000000ff1111d210 */ /* 0x000fe40007ffe1ff */
[----:B------:R-:W-:-:S07]  /*18b0*/  ISETP.GE.AND P5, PT, R38, RZ, PT ;  /* 0x000000ff2600720c */ /* 0x000fce0003fa6270 */
[----:B------:R-:W-:Y:S02]  /*18c0*/  @P6 IADD3 R5, PT, PT, R5, 0x1, RZ ;  /* 0x0000000105056810 */ /* 0x000fe40007ffe0ff */
[----:B------:R-:W-:-:S04]  /*18d0*/  ISETP.NE.AND P6, PT, RZ, UR45, PT ;  /* 0x0000002dff007c0c */ /* 0x000fc8000bfc5270 */
[----:B------:R-:W-:Y:S01]  /*18e0*/  @!P5 IMAD.MOV R5, RZ, RZ, -R5 ;  /* 0x000000ffff05d224 */ /* 0x000fe200078e0a05 */
[C---:B------:R-:W-:Y:S02]  /*18f0*/  SEL R38, R0.reuse, R17, !P6 ;  /* 0x0000001100267207 */ /* 0x040fe40007000000 */
[----:B------:R-:W-:Y:S02]  /*1900*/  ISETP.NE.AND P3, PT, R41, RZ, PT ;  /* 0x000000ff2900720c */ /* 0x000fe40003f65270 */
[----:B------:R-:W-:Y:S02]  /*1910*/  SEL R41, R0, R5, !P6 ;  /* 0x0000000500297207 */ /* 0x000fe40007000000 */
[C---:B------:R-:W-:Y:S02]  /*1920*/  IADD3 R0, PT, PT, -R38.reuse, RZ, RZ ;  /* 0x000000ff26007210 */ /* 0x040fe40007ffe1ff */
[----:B------:R-:W-:Y:S02]  /*1930*/  ISETP.NE.AND P5, PT, R21, RZ, PT ;  /* 0x000000ff1500720c */ /* 0x000fe40003fa5270 */
[----:B------:R-:W-:Y:S01]  /*1940*/  SEL R21, R38, RZ, P3 ;  /* 0x000000ff26157207 */ /* 0x000fe20001800000 */
[----:B------:R-:W-:Y:S01]  /*1950*/  IMAD R0, R0, UR45, R7 ;  /* 0x0000002d00007c24 */ /* 0x000fe2000f8e0207 */
[C---:B------:R-:W-:Y:S01]  /*1960*/  IADD3 R38, PT, PT, -R41.reuse, RZ, RZ ;  /* 0x000000ff29267210 */ /* 0x040fe20007ffe1ff */
[----:B----4-:R-:W-:Y:S01]  /*1970*/  FMUL R17, R36, UR4 ;  /* 0x0000000424117c20 */ /* 0x010fe20008400000 */
[----:B------:R-:W-:Y:S01]  /*1980*/  SEL R36, R41, RZ, P3 ;  /* 0x000000ff29247207 */ /* 0x000fe20001800000 */
[----:B------:R-:W-:Y:S01]  /*1990*/  IMAD R21, R21, UR42, RZ ;  /* 0x0000002a15157c24 */ /* 0x000fe2000f8e02ff */
[----:B------:R-:W-:Y:S01]  /*19a0*/  SEL R0, R0, RZ, P4 ;  /* 0x000000ff00007207 */ /* 0x000fe20002000000 */
[----:B0-----:R-:W-:-:S02]  /*19b0*/  IMAD R13, R38, UR45, R23 ;  /* 0x0000002d260d7c24 */ /* 0x001fc4000f8e0217 */
[----:B------:R-:W-:Y:S02]  /*19c0*/  IMAD R36, R36, UR42, RZ ;  /* 0x0000002a24247c24 */ /* 0x000fe4000f8e02ff */
[----:B------:R-:W-:Y:S01]  /*19d0*/  IMAD R0, R0, UR43, R21 ;  /* 0x0000002b00007c24 */ /* 0x000fe2000f8e0215 */
[----:B------:R-:W-:-:S04]  /*19e0*/  SEL R13, R13, RZ, P4 ;  /* 0x000000ff0d0d7207 */ /* 0x000fc80002000000 */
[----:B------:R-:W-:Y:S01]  /*19f0*/  LEA.HI R0, R0, R0, RZ, 0x1 ;  /* 0x0000000000007211 */ /* 0x000fe200078f08ff */
[----:B------:R-:W-:Y:S01]  /*1a00*/  IMAD R13, R13, UR43, R36 ;  /* 0x0000002b0d0d7c24 */ /* 0x000fe2000f8e0224 */
[----:B------:R-:W-:Y:S02]  /*1a10*/  ISETP.NE.AND P6, PT, R39, RZ, PT ;  /* 0x000000ff2700720c */ /* 0x000fe40003fc5270 */
[----:B------:R-:W-:Y:S02]  /*1a20*/  SHF.R.S32.HI R39, RZ, 0x1, R0 ;  /* 0x00000001ff277819 */ /* 0x000fe40000011400 */
[----:B------:R-:W-:-:S03]  /*1a30*/  LEA.HI R13, R13, R13, RZ, 0x1 ;  /* 0x0000000d0d0d7211 */ /* 0x000fc600078f08ff */
[----:B------:R-:W-:Y:S01]  /*1a40*/  IMAD.WIDE R38, R39, 0x2, R8 ;  /* 0x0000000227267825 */ /* 0x000fe200078e0208 */
[----:B------:R-:W-:-:S05]  /*1a50*/  SHF.R.S32.HI R13, RZ, 0x1, R13 ;  /* 0x00000001ff0d7819 */ /* 0x000fca000001140d */
[----:B------:R-:W-:Y:S01]  /*1a60*/  IMAD.WIDE R8, R13, 0x2, R8 ;  /* 0x000000020d087825 */ /* 0x000fe200078e0208 */
[----:B------:R-:W2:Y:S04]  /*1a70*/  LDG.E.U16 R38, desc[UR8][R38.64] ;  /* 0x0000000826267981 */ /* 0x000ea8000c1e1500 */
[----:B------:R0:W4:Y:S01]  /*1a80*/  LDG.E.U16 R21, desc[UR10][R8.64] ;  /* 0x0000000a08157981 */ /* 0x000122000c1e1500 */
[----:B------:R-:W-:Y:S01]  /*1a90*/  ISETP.NE.AND P3, PT, R19, RZ, PT ;  /* 0x000000ff1300720c */ /* 0x000fe20003f65270 */
[----:B------:R-:W-:-:S03]  /*1aa0*/  FMUL R5, R37, UR4 ;  /* 0x0000000425057c20 */ /* 0x000fc60008400000 */
[----:B------:R-:W-:Y:S02]  /*1ab0*/  FSEL R37, R25, R6, P3 ;  /* 0x0000000619257208 */ /* 0x000fe40001800000 */
[----:B------:R-:W-:-:S04]  /*1ac0*/  LEA.HI R7, R7, R7, RZ, 0x1 ;  /* 0x0000000707077211 */ /* 0x000fc800078f08ff */
[----:B------:R-:W-:Y:S02]  /*1ad0*/  SHF.R.S32.HI R7, RZ, 0x1, R7 ;  /* 0x00000001ff077819 */ /* 0x000fe40000011407 */
[----:B------:R-:W-:-:S03]  /*1ae0*/  LEA.HI R23, R23, R23, RZ, 0x1 ;  /* 0x0000001717177211 */ /* 0x000fc600078f08ff */
[----:B0-----:R-:W-:Y:S01]  /*1af0*/  IMAD.WIDE R8, R7, 0x8, R2 ;  /* 0x0000000807087825 */ /* 0x001fe200078e0202 */
[----:B------:R-:W-:Y:S02]  /*1b00*/  SHF.R.S32.HI R23, RZ, 0x1, R23 ;  /* 0x00000001ff177819 */ /* 0x000fe40000011417 */
[----:B------:R-:W-:Y:S02]  /*1b10*/  PRMT R11, R11, 0x7770, RZ ;  /* 0x000077700b0b7816 */ /* 0x000fe400000000ff */
[----:B------:R-:W-:Y:S01]  /*1b20*/  FSEL R5, R5, R6, P6 ;  /* 0x0000000605057208 */ /* 0x000fe20003000000 */
[----:B------:R-:W-:Y:S01]  /*1b30*/  IMAD.WIDE R2, R23, 0x8, R2 ;  /* 0x0000000817027825 */ /* 0x000fe200078e0202 */
[----:B------:R-:W-:-:S04]  /*1b40*/  ISETP.NE.AND P6, PT, R11, RZ, PT ;  /* 0x000000ff0b00720c */ /* 0x000fc80003fc5270 */
[----:B------:R-:W5:Y:S01]  /*1b50*/  LDG.E R13, desc[UR12][R2.64] ;  /* 0x0000000c020d7981 */ /* 0x000f62000c1e1900 */
[----:B--2---:R-:W-:-:S04]  /*1b60*/  PRMT R0, R38, 0x7771, RZ ;  /* 0x0000777126007816 */ /* 0x004fc800000000ff */
[----:B------:R-:W-:Y:S02]  /*1b70*/  ISETP.NE.AND P3, PT, R0, RZ, PT ;  /* 0x000000ff0000720c */ /* 0x000fe40003f65270 */
[----:B----4-:R-:W-:-:S04]  /*1b80*/  PRMT R0, R21, 0x7771, RZ ;  /* 0x0000777115007816 */ /* 0x010fc800000000ff */
[----:B------:R-:W-:Y:S02]  /*1b90*/  ISETP.NE.AND P4, PT, R0, RZ, PT ;  /* 0x000000ff0000720c */ /* 0x000fe40003f85270 */
[----:B------:R-:W2:Y:S05]  /*1ba0*/  LDG.E R0, desc[UR8][R8.64] ;  /* 0x0000000808007981 */ /* 0x000eaa000c1e1900 */
[----:B------:R-:W-:Y:S02]  /*1bb0*/  @P3 R2UR UR10, R26 ;  /* 0x000000001a0a32ca */ /* 0x000fe400000e0000 */
[----:B------:R-:W-:-:S04]  /*1bc0*/  @P3 R2UR UR11, R27 ;  /* 0x000000001b0b32ca */ /* 0x000fc800000e0000 */
[----:B------:R-:W-:Y:S02]  /*1bd0*/  @P4 R2UR UR14, R26 ;  /* 0x000000001a0e42ca */ /* 0x000fe400000e0000 */
[----:B------:R-:W-:-:S07]  /*1be0*/  @P4 R2UR UR15, R27 ;  /* 0x000000001b0f42ca */ /* 0x000fce00000e0000 */
[----:B------:R-:W4:Y:S06]  /*1bf0*/  @P3 LDG.E R11, desc[UR10][R8.64+0x4] ;  /* 0x0000040a080b3981 */ /* 0x000f2c000c1e1900 */
[----:B------:R-:W4:Y:S01]  /*1c00*/  @P4 LDG.E R15, desc[UR14][R2.64+0x4] ;  /* 0x0000040e020f4981 */ /* 0x000f22000c1e1900 */
[----:B------:R-:W-:Y:S01]  /*1c10*/  FSEL R17, R17, R6, P5 ;  /* 0x0000000611117208 */ /* 0x000fe20002800000 */
[----:B------:R-:W-:-:S03]  /*1c20*/  FMUL R31, R31, UR4 ;  /* 0x000000041f1f7c20 */ /* 0x000fc60008400000 */
[----:B------:R-:W-:Y:S01]  /*1c30*/  FMNMX3 R7, R17, -INF , R28, !PT ;  /* 0xff80000011077876 */ /* 0x000fe2000780001c */
[----:B------:R-:W-:-:S03]  /*1c40*/  FMUL R29, R29, UR4 ;  /* 0x000000041d1d7c20 */ /* 0x000fc60008400000 */
[----:B------:R-:W-:Y:S02]  /*1c50*/  FMNMX3 R19, R7, R5, R24, !PT ;  /* 0x0000000507137276 */ /* 0x000fe40007800018 */
[-C--:B------:R-:W-:Y:S02]  /*1c60*/  FSEL R25, R31, R6.reuse, P6 ;  /* 0x000000061f197208 */ /* 0x080fe40003000000 */
[----:B------:R-:W-:Y:S02]  /*1c70*/  PRMT R7, R38, 0x7770, RZ ;  /* 0x0000777026077816 */ /* 0x000fe400000000ff */
[----:B------:R-:W-:Y:S01]  /*1c80*/  FMNMX3 R19, R19, R37, R4, !PT ;  /* 0x0000002513137276 */ /* 0x000fe20007800004 */
[----:B------:R-:W-:Y:S01]  /*1c90*/  FMUL R31, R30, UR4 ;  /* 0x000000041e1f7c20 */ /* 0x000fe20008400000 */
[----:B------:R-:W-:Y:S02]  /*1ca0*/  FSEL R36, R29, R6, P1 ;  /* 0x000000061d247208 */ /* 0x000fe40000800000 */
[----:B------:R-:W-:-:S02]  /*1cb0*/  ISETP.NE.AND P1, PT, R7, RZ, PT ;  /* 0x000000ff0700720c */ /* 0x000fc40003f25270 */
[----:B------:R-:W-:Y:S02]  /*1cc0*/  FMNMX3 R19, R19, R25, R10, !PT ;  /* 0x0000001913137276 */ /* 0x000fe4000780000a */
[----:B------:R-:W-:Y:S01]  /*1cd0*/  PRMT R7, R21, 0x7770, RZ ;  /* 0x0000777015077816 */ /* 0x000fe200000000ff */
[----:B---3--:R-:W-:Y:S01]  /*1ce0*/  FMUL R29, R12, UR4 ;  /* 0x000000040c1d7c20 */ /* 0x008fe20008400000 */
[----:B------:R-:W-:Y:S02]  /*1cf0*/  PRMT R40, R40, 0x7770, RZ ;  /* 0x0000777028287816 */ /* 0x000fe400000000ff */
[----:B------:R-:W-:Y:S02]  /*1d00*/  FSEL R31, R31, R6, P2 ;  /* 0x000000061f1f7208 */ /* 0x000fe40001000000 */
[----:B------:R-:W-:Y:S02]  /*1d10*/  FMNMX3 R19, R19, R36, R16, !PT ;  /* 0x0000002413137276 */ /* 0x000fe40007800010 */
[----:B------:R-:W-:Y:S01]  /*1d20*/  ISETP.NE.AND P2, PT, R7, RZ, PT ;  /* 0x000000ff0700720c */ /* 0x000fe20003f45270 */
[----:B-----5:R-:W-:Y:S01]  /*1d30*/  FMUL R23, R14, UR4 ;  /* 0x000000040e177c20 */ /* 0x020fe20008400000 */
[----:B------:R-:W-:-:S02]  /*1d40*/  ISETP.NE.AND P5, PT, R40, RZ, PT ;  /* 0x000000ff2800720c */ /* 0x000fc40003fa5270 */
[-C--:B------:R-:W-:Y:S02]  /*1d50*/  FSEL R29, R29, R6.reuse, P0 ;  /* 0x000000061d1d7208 */ /* 0x080fe40000000000 */
[----:B------:R-:W-:Y:S02]  /*1d60*/  FMNMX3 R19, R19, R31, R18, !PT ;  /* 0x0000001f13137276 */ /* 0x000fe40007800012 */
[----:B------:R-:W-:Y:S02]  /*1d70*/  FSEL R23, R23, R6, P5 ;  /* 0x0000000617177208 */ /* 0x000fe40002800000 */
[----:B------:R-:W-:Y:S01]  /*1d80*/  MOV R30, UR6 ;  /* 0x00000006001e7c02 */ /* 0x000fe20008000f00 */
[----:B--2---:R-:W-:Y:S01]  /*1d90*/  FMUL R21, R0, UR4 ;  /* 0x0000000400157c20 */ /* 0x004fe20008400000 */
[----:B------:R-:W-:Y:S02]  /*1da0*/  FMNMX3 R0, R19, R29, R20, !PT ;  /* 0x0000001d13007276 */ /* 0x000fe40007800014 */
[----:B------:R-:W-:-:S02]  /*1db0*/  MOV R19, UR6 ;  /* 0x0000000600137c02 */ /* 0x000fc40008000f00 */
[----:B------:R-:W-:Y:S02]  /*1dc0*/  FSEL R21, R21, R6, P1 ;  /* 0x0000000615157208 */ /* 0x000fe40000800000 */
[----:B------:R-:W-:Y:S01]  /*1dd0*/  FMNMX3 R0, R0, R23, R22, !PT ;  /* 0x0000001700007276 */ /* 0x000fe20007800016 */
[----:B------:R-:W-:Y:S01]  /*1de0*/  @P2 FMUL R6, R13, UR4 ;  /* 0x000000040d062c20 */ /* 0x000fe20008400000 */
[----:B----4-:R-:W-:Y:S01]  /*1df0*/  @P3 FMUL R30, R11, UR4 ;  /* 0x000000040b1e3c20 */ /* 0x010fe20008400000 */
[----:B------:R-:W-:Y:S01]  /*1e00*/  @P4 FMUL R19, R15, UR4 ;  /* 0x000000040f134c20 */ /* 0x000fe20008400000 */
        /* <DEDUP_REMOVED lines=29> */
[--C-:B------:R-:W-:Y:S01]  /*1fe0*/  FADD R6, R6, -R9.reuse ;  /* 0x8000000906067221 */ /* 0x100fe20000000000 */
[--C-:B------:R-:W-:Y:S01]  /*1ff0*/  FADD R24, R37, -R9.reuse ;  /* 0x8000000925187221 */ /* 0x100fe20000000000 */
[--C-:B------:R-:W-:Y:S01]  /*2000*/  FADD R42, R25, -R9.reuse ;  /* 0x80000009192a7221 */ /* 0x100fe20000000000 */
        /* <DEDUP_REMOVED lines=10> */
[----:B------:R-:W-:Y:S01]  /*20b0*/  FFMA R3, R50, 1.4426950216293334961, -R3 ;  /* 0x3fb8aa3b32037823 */ /* 0x000fe20000000803 */
[-C--:B------:R-:W-:Y:S01]  /*20c0*/  FFMA.SAT R9, R48, R7.reuse, 0.5 ;  /* 0x3f00000030097423 */ /* 0x080fe20000002007 */
[-C--:B------:R-:W-:Y:S01]  /*20d0*/  FFMA.SAT R19, R44, R7.reuse, 0.5 ;  /* 0x3f0000002c137423 */ /* 0x080fe20000002007 */
[----:B------:R-:W-:Y:S01]  /*20e0*/  FFMA R5, R52, 1.4426950216293334961, -R5 ;  /* 0x3fb8aa3b34057823 */ /* 0x000fe20000000805 */
[----:B------:R-:W-:Y:S01]  /*20f0*/  FFMA R50, R50, 1.925963033500011079e-08, R3 ;  /* 0x32a5706032327823 */ /* 0x000fe20000000003 */
[----:B------:R-:W-:Y:S01]  /*2100*/  FFMA.SAT R3, R46, R7, 0.5 ;  /* 0x3f0000002e037423 */ /* 0x000fe20000002007 */
[-C--:B------:R-:W-:Y:S01]  /*2110*/  FFMA.RM R9, R9, R8.reuse, 12582913 ;  /* 0x4b40000109097423 */ /* 0x080fe20000004008 */
[----:B------:R-:W-:Y:S01]  /*2120*/  FFMA R52, R52, 1.925963033500011079e-08, R5 ;  /* 0x32a5706034347823 */ /* 0x000fe20000000005 */
[----:B------:R-:W-:Y:S01]  /*2130*/  SHF.L.U32 R15, R15, 0x17, RZ ;  /* 0x000000170f0f7819 */ /* 0x000fe200000006ff */
[----:B------:R-:W-:Y:S01]  /*2140*/  FFMA.RM R3, R3, R8, 12582913 ;  /* 0x4b40000103037423 */ /* 0x000fe20000004008 */
[C---:B------:R-:W-:Y:S01]  /*2150*/  FADD R5, R9.reuse, -12583039 ;  /* 0xcb40007f09057421 */ /* 0x040fe20000000000 */
[----:B------:R-:W-:-:S02]  /*2160*/  SHF.L.U32 R22, R9, 0x17, RZ ;  /* 0x0000001709167819 */ /* 0x000fc400000006ff */
[C---:B------:R-:W-:Y:S01]  /*2170*/  FADD R13, R3.reuse, -12583039 ;  /* 0xcb40007f030d7421 */ /* 0x040fe20000000000 */
[----:B------:R-:W-:Y:S01]  /*2180*/  FFMA R5, R48, 1.4426950216293334961, -R5 ;  /* 0x3fb8aa3b30057823 */ /* 0x000fe20000000805 */
[----:B------:R-:W0:Y:S01]  /*2190*/  MUFU.EX2 R52, R52 ;  /* 0x0000003400347308 */ /* 0x000e220000000800 */
[----:B------:R-:W-:Y:S02]  /*21a0*/  IMAD.SHL.U32 R3, R3, 0x800000, RZ ;  /* 0x0080000003037824 */ /* 0x000fe400078e00ff */
[----:B------:R-:W-:Y:S01]  /*21b0*/  FFMA R13, R46, 1.4426950216293334961, -R13 ;  /* 0x3fb8aa3b2e0d7823 */ /* 0x000fe2000000080d */
[----:B------:R-:W-:Y:S01]  /*21c0*/  FFMA R48, R48, 1.925963033500011079e-08, R5 ;  /* 0x32a5706030307823 */ /* 0x000fe20000000005 */
[----:B------:R-:W-:Y:S02]  /*21d0*/  FFMA.SAT R5, R24, R7, 0.5 ;  /* 0x3f00000018057423 */ /* 0x000fe40000002007 */
[----:B------:R-:W-:Y:S02]  /*21e0*/  FFMA R46, R46, 1.925963033500011079e-08, R13 ;  /* 0x32a570602e2e7823 */ /* 0x000fe4000000000d */
        /* <DEDUP_REMOVED lines=8> */
[----:B------:R-:W-:Y:S01]  /*2270*/  SHF.L.U32 R24, R11, 0x17, RZ ;  /* 0x000000170b187819 */ /* 0x000fe200000006ff */
[----:B------:R-:W-:-:S04]  /*2280*/  FFMA.RM R11, R19, R8, 12582913 ;  /* 0x4b400001130b7423 */ /* 0x000fc80000004008 */
[----:B-1----:R-:W-:Y:S01]  /*2290*/  FMUL R24, R24, R13 ;  /* 0x0000000d18187220 */ /* 0x002fe20000400000 */
[C---:B------:R-:W-:Y:S01]  /*22a0*/  FADD R13, R11.reuse, -12583039 ;  /* 0xcb40007f0b0d7421 */ /* 0x040fe20000000000 */
[----:B------:R-:W1:Y:S01]  /*22b0*/  MUFU.EX2 R15, R48 ;  /* 0x00000030000f7308 */ /* 0x000e620000000800 */
[----:B------:R-:W-:Y:S02]  /*22c0*/  SHF.L.U32 R11, R11, 0x17, RZ ;  /* 0x000000170b0b7819 */ /* 0x000fe400000006ff */
        /* <DEDUP_REMOVED lines=9> */
[----:B-1----:R-:W-:Y:S01]  /*2360*/  FMUL R22, R22, R15 ;  /* 0x0000000f16167220 */ /* 0x002fe20000400000 */
[----:B------:R-:W-:Y:S01]  /*2370*/  SHF.L.U32 R18, R13, 0x17, RZ ;  /* 0x000000170d127819 */ /* 0x000fe200000006ff */
        /* <DEDUP_REMOVED lines=9> */
[----:B------:R-:W-:Y:S01]  /*2410*/  FFMA R15, R40, 1.4426950216293334961, -R15 ;  /* 0x3fb8aa3b280f7823 */ /* 0x000fe2000000080f */
[----:B------:R-:W-:-:S03]  /*2420*/  FFMA.SAT R11, R28, R7, 0.5 ;  /* 0x3f0000001c0b7423 */ /* 0x000fc60000002007 */
[----:B------:R-:W-:Y:S01]  /*2430*/  FFMA R40, R40, 1.925963033500011079e-08, R15 ;  /* 0x32a5706028287823 */ /* 0x000fe2000000000f */
[----:B------:R-:W-:Y:S01]  /*2440*/  FADD R15, R3, -12583039 ;  /* 0xcb40007f030f7421 */ /* 0x000fe20000000000 */
[----:B------:R-:W-:-:S03]  /*2450*/  FFMA.RM R11, R11, R8, 12582913 ;  /* 0x4b4000010b0b7423 */ /* 0x000fc60000004008 */
        /* <DEDUP_REMOVED lines=8> */
[----:B------:R-:W-:Y:S02]  /*24e0*/  FFMA.SAT R17, R16, R7, 0.5 ;  /* 0x3f00000010117423 */ /* 0x000fe40000002007 */
[C---:B------:R-:W-:Y:S01]  /*24f0*/  FADD R15, R5.reuse, -12583039 ;  /* 0xcb40007f050f7421 */ /* 0x040fe20000000000 */
[----:B------:R-:W-:Y:S01]  /*2500*/  SHF.L.U32 R5, R5, 0x17, RZ ;  /* 0x0000001705057819 */ /* 0x000fe200000006ff */
[----:B------:R-:W-:Y:S02]  /*2510*/  FFMA.RM R13, R17, R8, 12582913 ;  /* 0x4b400001110d7423 */ /* 0x000fe40000004008 */
[----:B------:R-:W-:Y:S01]  /*2520*/  FFMA R15, R36, 1.4426950216293334961, -R15 ;  /* 0x3fb8aa3b240f7823 */ /* 0x000fe2000000080f */
[----:B0-----:R-:W-:-:S03]  /*2530*/  FMUL R17, R9, R40 ;  /* 0x0000002809117220 */ /* 0x001fc60000400000 */
[----:B------:R-:W-:Y:S01]  /*2540*/  FFMA R36, R36, 1.925963033500011079e-08, R15 ;  /* 0x32a5706024247823 */ /* 0x000fe2000000000f */
[----:B------:R-:W-:Y:S08]  /*2550*/  MUFU.EX2 R9, R38 ;  /* 0x0000002600097308 */ /* 0x000ff00000000800 */
[----:B------:R-:W0:Y:S08]  /*2560*/  MUFU.EX2 R15, R42 ;  /* 0x0000002a000f7308 */ /* 0x000e300000000800 */
[----:B------:R-:W1:Y:S01]  /*2570*/  MUFU.EX2 R36, R36 ;  /* 0x0000002400247308 */ /* 0x000e620000000800 */
[----:B0-----:R-:W-:Y:S01]  /*2580*/  FMUL R18, R18, R15 ;  /* 0x0000000f12127220 */ /* 0x001fe20000400000 */
        /* <DEDUP_REMOVED lines=13> */
[----:B------:R-:W-:Y:S01]  /*2660*/  FFMA.SAT R29, R2, R7, 0.5 ;  /* 0x3f000000021d7423 */ /* 0x000fe20000002007 */
[----:B------:R-:W-:Y:S02]  /*2670*/  MUFU.EX2 R37, R37 ;  /* 0x0000002500257308 */ /* 0x000fe40000000800 */
[----:B------:R-:W-:-:S04]  /*2680*/  FADD R9, R3, -12583039 ;  /* 0xcb40007f03097421 */ /* 0x000fc80000000000 */
[----:B------:R-:W-:-:S04]  /*2690*/  FFMA R9, R10, 1.4426950216293334961, -R9 ;  /* 0x3fb8aa3b0a097823 */ /* 0x000fc80000000809 */
[----:B------:R-:W-:Y:S01]  /*26a0*/  FFMA R14, R10, 1.925963033500011079e-08, R9 ;  /* 0x32a570600a0e7823 */ /* 0x000fe20000000009 */
[----:B-1----:R-:W-:Y:S01]  /*26b0*/  FMUL R10, R5, R36 ;  /* 0x00000024050a7220 */ /* 0x002fe20000400000 */
[----:B------:R-:W-:Y:S01]  /*26c0*/  FFMA.SAT R5, R12, R7, 0.5 ;  /* 0x3f0000000c057423 */ /* 0x000fe20000002007 */
[----:B------:R-:W0:Y:S03]  /*26d0*/  MUFU.EX2 R36, R25 ;  /* 0x0000001900247308 */ /* 0x000e260000000800 */
[----:B------:R-:W-:-:S04]  /*26e0*/  FFMA.RM R5, R5, R8, 12582913 ;  /* 0x4b40000105057423 */ /* 0x000fc80000004008 */
[C---:B------:R-:W-:Y:S01]  /*26f0*/  FADD R9, R5.reuse, -12583039 ;  /* 0xcb40007f05097421 */ /* 0x040fe20000000000 */
[----:B------:R-:W-:-:S03]  /*2700*/  SHF.L.U32 R5, R5, 0x17, RZ ;  /* 0x0000001705057819 */ /* 0x000fc600000006ff */
[----:B------:R-:W-:-:S04]  /*2710*/  FFMA R9, R12, 1.4426950216293334961, -R9 ;  /* 0x3fb8aa3b0c097823 */ /* 0x000fc80000000809 */
[----:B------:R-:W-:Y:S01]  /*2720*/  FFMA R28, R12, 1.925963033500011079e-08, R9 ;  /* 0x32a570600c1c7823 */ /* 0x000fe20000000009 */
[----:B------:R-:W-:Y:S01]  /*2730*/  SHF.L.U32 R9, R11, 0x17, RZ ;  /* 0x000000170b097819 */ /* 0x000fe200000006ff */
[----:B------:R-:W1:Y:S01]  /*2740*/  MUFU.EX2 R12, R31 ;  /* 0x0000001f000c7308 */ /* 0x000e620000000800 */
[----:B------:R-:W-:-:S03]  /*2750*/  FFMA.RM R11, R29, R8, 12582913 ;  /* 0x4b4000011d0b7423 */ /* 0x000fc60000004008 */
[----:B0-----:R-:W-:Y:S01]  /*2760*/  FMUL R9, R9, R36 ;  /* 0x0000002409097220 */ /* 0x001fe20000400000 */
[----:B------:R-:W-:-:S03]  /*2770*/  FADD R29, R11, -12583039 ;  /* 0xcb40007f0b1d7421 */ /* 0x000fc60000000000 */
[----:B------:R-:W0:Y:S01]  /*2780*/  MUFU.EX2 R28, R28 ;  /* 0x0000001c001c7308 */ /* 0x000e220000000800 */
[----:B------:R-:W-:-:S04]  /*2790*/  FFMA R29, R2, 1.4426950216293334961, -R29 ;  /* 0x3fb8aa3b021d7823 */ /* 0x000fc8000000081d */
[----:B------:R-:W-:Y:S01]  /*27a0*/  FFMA R29, R2, 1.925963033500011079e-08, R29 ;  /* 0x32a57060021d7823 */ /* 0x000fe2000000001d */
[----:B-1----:R-:W-:Y:S01]  /*27b0*/  FMUL R2, R13, R12 ;  /* 0x0000000c0d027220 */ /* 0x002fe20000400000 */
[----:B------:R-:W-:-:S04]  /*27c0*/  FFMA.SAT R13, R0, R7, 0.5 ;  /* 0x3f000000000d7423 */ /* 0x000fc80000002007 */
[----:B------:R-:W-:-:S04]  /*27d0*/  FFMA.RM R12, R13, R8, 12582913 ;  /* 0x4b4000010d0c7423 */ /* 0x000fc80000004008 */
[----:B------:R-:W-:-:S04]  /*27e0*/  FADD R13, R12, -12583039 ;  /* 0xcb40007f0c0d7421 */ /* 0x000fc80000000000 */
[----:B------:R-:W-:-:S04]  /*27f0*/  FFMA R13, R0, 1.4426950216293334961, -R13 ;  /* 0x3fb8aa3b000d7823 */ /* 0x000fc8000000080d */
[----:B------:R-:W-:Y:S01]  /*2800*/  FFMA R31, R0, 1.925963033500011079e-08, R13 ;  /* 0x32a57060001f7823 */ /* 0x000fe2000000000d */
[----:B------:R-:W-:Y:S01]  /*2810*/  FFMA.SAT R13, R30, R7, 0.5 ;  /* 0x3f0000001e0d7423 */ /* 0x000fe20000002007 */
[----:B------:R-:W-:-:S03]  /*2820*/  SHF.L.U32 R0, R15, 0x17, RZ ;  /* 0x000000170f007819 */ /* 0x000fc600000006ff */
[----:B------:R-:W-:Y:S01]  /*2830*/  FFMA.RM R13, R13, R8, 12582913 ;  /* 0x4b4000010d0d7423 */ /* 0x000fe20000004008 */
[----:B------:R-:W-:Y:S01]  /*2840*/  MUFU.EX2 R31, R31 ;  /* 0x0000001f001f7308 */ /* 0x000fe20000000800 */
[----:B------:R-:W-:Y:S02]  /*2850*/  FMUL R0, R0, R37 ;  /* 0x0000002500007220 */ /* 0x000fe40000400000 */
[----:B------:R-:W-:-:S04]  /*2860*/  FADD R15, R13, -12583039 ;  /* 0xcb40007f0d0f7421 */ /* 0x000fc80000000000 */
[C---:B------:R-:W-:Y:S01]  /*2870*/  FFMA R15, R30.reuse, 1.4426950216293334961, -R15 ;  /* 0x3fb8aa3b1e0f7823 */ /* 0x040fe2000000080f */
[----:B------:R-:W-:Y:S03]  /*2880*/  MUFU.EX2 R37, R14 ;  /* 0x0000000e00257308 */ /* 0x000fe60000000800 */
[----:B------:R-:W-:Y:S01]  /*2890*/  FFMA R30, R30, 1.925963033500011079e-08, R15 ;  /* 0x32a570601e1e7823 */ /* 0x000fe2000000000f */
[-C--:B------:R-:W-:Y:S01]  /*28a0*/  FFMA.SAT R15, R6, R7.reuse, 0.5 ;  /* 0x3f000000060f7423 */ /* 0x080fe20000002007 */
[----:B------:R-:W-:-:S03]  /*28b0*/  FFMA.SAT R7, R4, R7, 0.5 ;  /* 0x3f00000004077423 */ /* 0x000fc60000002007 */
[-C--:B------:R-:W-:Y:S01]  /*28c0*/  FFMA.RM R15, R15, R8.reuse, 12582913 ;  /* 0x4b4000010f0f7423 */ /* 0x080fe20000004008 */
[----:B------:R-:W-:Y:S01]  /*28d0*/  FFMA.RM R7, R7, R8, 12582913 ;  /* 0x4b40000107077423 */ /* 0x000fe20000004008 */
[----:B------:R-:W-:Y:S01]  /*28e0*/  MUFU.EX2 R30, R30 ;  /* 0x0000001e001e7308 */ /* 0x000fe20000000800 */
[----:B0-----:R-:W-:Y:S01]  /*28f0*/  FMUL R8, R5, R28 ;  /* 0x0000001c05087220 */ /* 0x001fe20000400000 */
[----:B------:R-:W-:Y:S01]  /*2900*/  FADD R25, R15, -12583039 ;  /* 0xcb40007f0f197421 */ /* 0x000fe20000000000 */
[----:B------:R-:W-:Y:S01]  /*2910*/  SHF.L.U32 R5, R11, 0x17, RZ ;  /* 0x000000170b057819 */ /* 0x000fe200000006ff */
[----:B------:R-:W-:Y:S02]  /*2920*/  IMAD.SHL.U32 R15, R15, 0x800000, RZ ;  /* 0x008000000f0f7824 */ /* 0x000fe400078e00ff */
[----:B------:R-:W-:-:S04]  /*2930*/  FFMA R25, R6, 1.4426950216293334961, -R25 ;  /* 0x3fb8aa3b06197823 */ /* 0x000fc80000000819 */
[----:B------:R-:W-:Y:S01]  /*2940*/  FFMA R36, R6, 1.925963033500011079e-08, R25 ;  /* 0x32a5706006247823 */ /* 0x000fe20000000019 */
[----:B------:R-:W-:Y:S01]  /*2950*/  FADD R25, R7, -12583039 ;  /* 0xcb40007f07197421 */ /* 0x000fe20000000000 */
[----:B------:R-:W0:Y:S03]  /*2960*/  MUFU.EX2 R6, R29 ;  /* 0x0000001d00067308 */ /* 0x000e260000000800 */
[----:B------:R-:W-:-:S04]  /*2970*/  FFMA R25, R4, 1.4426950216293334961, -R25 ;  /* 0x3fb8aa3b04197823 */ /* 0x000fc80000000819 */
[----:B------:R-:W-:Y:S01]  /*2980*/  FFMA R38, R4, 1.925963033500011079e-08, R25 ;  /* 0x32a5706004267823 */ /* 0x000fe20000000019 */
[----:B------:R-:W-:Y:S01]  /*2990*/  FADD R4, RZ, R24 ;  /* 0x00000018ff047221 */ /* 0x000fe20000000000 */
[----:B------:R-:W1:Y:S03]  /*29a0*/  MUFU.EX2 R36, R36 ;  /* 0x0000002400247308 */ /* 0x000e660000000800 */
[----:B------:R-:W-:-:S04]  /*29b0*/  FADD R25, R4, R23 ;  /* 0x0000001704197221 */ /* 0x000fc80000000000 */
[----:B------:R-:W-:Y:S01]  /*29c0*/  FADD R4, R25, R22 ;  /* 0x0000001619047221 */ /* 0x000fe20000000000 */
[----:B0-----:R-:W-:Y:S01]  /*29d0*/  FMUL R5, R5, R6 ;  /* 0x0000000605057220 */ /* 0x001fe20000400000 */
[----:B------:R-:W0:Y:S02]  /*29e0*/  MUFU.EX2 R38, R38 ;  /* 0x0000002600267308 */ /* 0x000e240000000800 */
        /* <DEDUP_REMOVED lines=16> */
[----:B------:R-:W-:Y:S02]  /*2af0*/  FMUL R4, R4, R31 ;  /* 0x0000001f04047220 */ /* 0x000fe40000400000 */
[----:B------:R-:W-:Y:S02]  /*2b00*/  FADD R11, R6, R5 ;  /* 0x00000005060b7221 */ /* 0x000fe40000000000 */
[----:B------:R-:W-:Y:S02]  /*2b10*/  FMUL R3, R3, R30 ;  /* 0x0000001e03037220 */ /* 0x000fe40000400000 */
[----:B------:R-:W-:Y:S01]  /*2b20*/  FADD R6, R11, R4 ;  /* 0x000000040b067221 */ /* 0x000fe20000000000 */
[----:B------:R-:W-:Y:S01]  /*2b30*/  SHF.L.U32 R11, R7, 0x17, RZ ;  /* 0x00000017070b7819 */ /* 0x000fe200000006ff */
[----:B-1----:R-:W-:-:S02]  /*2b40*/  FMUL R7, R15, R36 ;  /* 0x000000240f077220 */ /* 0x002fc40000400000 */
        /* <DEDUP_REMOVED lines=13> */
.L_x_26865:
        /* <DEDUP_REMOVED lines=12> */
[----:B0-----:R-:W-:Y:S05]  /*2ce0*/  CALL.REL.NOINC `($__internal_425_$__cuda_sm3x_div_rn_noftz_f32_slowpath) ;  /* 0x0000002800887944 */ /* 0x001fea0003c00000 */
[----:B------:R-:W-:-:S07]  /*2cf0*/  MOV R12, R11 ;  /* 0x0000000b000c7202 */ /* 0x000fce0000000f00 */
.L_x_26814:
[----:B------:R-:W-:Y:S05]  /*2d00*/  BSYNC.RECONVERGENT B2 ;  /* 0x0000000000027941 */ /* 0x000fea0003800200 */
.L_x_26813:
        /* <DEDUP_REMOVED lines=12> */
[----:B0-----:R-:W-:Y:S05]  /*2dd0*/  CALL.REL.NOINC `($__internal_425_$__cuda_sm3x_div_rn_noftz_f32_slowpath) ;  /* 0x00000028004c7944 */ /* 0x001fea0003c00000 */
[----:B------:R-:W-:-:S07]  /*2de0*/  MOV R13, R11 ;  /* 0x0000000b000d7202 */ /* 0x000fce0000000f00 */
.L_x_26816:
[----:B------:R-:W-:Y:S05]  /*2df0*/  BSYNC.RECONVERGENT B2 ;  /* 0x0000000000027941 */ /* 0x000fea0003800200 */
.L_x_26815:
        /* <DEDUP_REMOVED lines=12> */
[----:B0-----:R-:W-:Y:S05]  /*2ec0*/  CALL.REL.NOINC `($__internal_425_$__cuda_sm3x_div_rn_noftz_f32_slowpath) ;  /* 0x0000002800107944 */ /* 0x001fea0003c00000 */
[----:B------:R-:W-:-:S07]  /*2ed0*/  MOV R14, R11 ;  /* 0x0000000b000e7202 */ /* 0x000fce0000000f00 */
.L_x_26818:
[----:B------:R-:W-:Y:S05]  /*2ee0*/  BSYNC.RECONVERGENT B2 ;  /* 0x0000000000027941 */ /* 0x000fea0003800200 */
.L_x_26817:
        /* <DEDUP_REMOVED lines=12> */
[----:B0-----:R-:W-:Y:S05]  /*2fb0*/  CALL.REL.NOINC `($__internal_425_$__cuda_sm3x_div_rn_noftz_f32_slowpath) ;  /* 0x0000002400d47944 */ /* 0x001fea0003c00000 */
[----:B------:R-:W-:-:S07]  /*2fc0*/  MOV R15, R11 ;  /* 0x0000000b000f7202 */ /* 0x000fce0000000f00 */
.L_x_26820:
[----:B------:R-:W-:Y:S05]  /*2fd0*/  BSYNC.RECONVERGENT B2 ;  /* 0x0000000000027941 */ /* 0x000fea0003800200 */
.L_x_26819:
        /* <DEDUP_REMOVED lines=13> */
[----:B------:R-:W-:-:S07]  /*30b0*/  IMAD.MOV.U32 R22, RZ, RZ, R11 ;  /* 0x000000ffff167224 */ /* 0x000fce00078e000b */
.L_x_26822:
[----:B------:R-:W-:Y:S05]  /*30c0*/  BSYNC.RECONVERGENT B2 ;  /* 0x0000000000027941 */ /* 0x000fea0003800200 */
.L_x_26821:
        /* <DEDUP_REMOVED lines=14> */
.L_x_26824:
[----:B------:R-:W-:Y:S05]  /*31b0*/  BSYNC.RECONVERGENT B2 ;  /* 0x0000000000027941 */ /* 0x000fea0003800200 */
.L_x_26823:
        /* <DEDUP_REMOVED lines=14> */
.L_x_26826:
[----:B------:R-:W-:Y:S05]  /*32a0*/  BSYNC.RECONVERGENT B2 ;  /* 0x0000000000027941 */ /* 0x000fea0003800200 */
.L_x_26825:
        /* <DEDUP_REMOVED lines=14> */
.L_x_26828:
[----:B------:R-:W-:Y:S05]  /*3390*/  BSYNC.RECONVERGENT B2 ;  /* 0x0000000000027941 */ /* 0x000fea0003800200 */
.L_x_26827:
        /* <DEDUP_REMOVED lines=14> */
.L_x_26830:
[----:B------:R-:W-:Y:S05]  /*3480*/  BSYNC.RECONVERGENT B2 ;  /* 0x0000000000027941 */ /* 0x000fea0003800200 */
.L_x_26829:
        /* <DEDUP_REMOVED lines=14> */
.L_x_26832:
[----:B------:R-:W-:Y:S05]  /*3570*/  BSYNC.RECONVERGENT B2 ;  /* 0x0000000000027941 */ /* 0x000fea0003800200 */
.L_x_26831:
        /* <DEDUP_REMOVED lines=14> */
.L_x_26834:
[----:B------:R-:W-:Y:S05]  /*3660*/  BSYNC.RECONVERGENT B2 ;  /* 0x0000000000027941 */ /* 0x000fea0003800200 */
.L_x_26833:
        /* <DEDUP_REMOVED lines=14> */
.L_x_26836:
[----:B------:R-:W-:Y:S05]  /*3750*/  BSYNC.RECONVERGENT B2 ;  /* 0x0000000000027941 */ /* 0x000fea0003800200 */
.L_x_26835:
        /* <DEDUP_REMOVED lines=14> */
.L_x_26838:
[----:B------:R-:W-:Y:S05]  /*3840*/  BSYNC.RECONVERGENT B2 ;  /* 0x0000000000027941 */ /* 0x000fea0003800200 */
.L_x_26837:
        /* <DEDUP_REMOVED lines=12> */
[----:B------:R-:W-:Y:S05]  /*3910*/  CALL.REL.NOINC `($__internal_425_$__cuda_sm3x_div_rn_noftz_f32_slowpath) ;  /* 0x0000001c007c7944 */ /* 0x000fea0003c00000 */
[----:B------:R-:W-:-:S07]  /*3920*/  MOV R31, R11 ;  /* 0x0000000b001f7202 */ /* 0x000fce0000000f00 */
.L_x_26840:
[----:B------:R-:W-:Y:S05]  /*3930*/  BSYNC.RECONVERGENT B2 ;  /* 0x0000000000027941 */ /* 0x000fea0003800200 */
.L_x_26839:
        /* <DEDUP_REMOVED lines=12> */
[----:B------:R-:W-:Y:S05]  /*3a00*/  CALL.REL.NOINC `($__internal_425_$__cuda_sm3x_div_rn_noftz_f32_slowpath) ;  /* 0x0000001c00407944 */ /* 0x000fea0003c00000 */
[----:B------:R-:W-:-:S07]  /*3a10*/  IMAD.MOV.U32 R36, RZ, RZ, R11 ;  /* 0x000000ffff247224 */ /* 0x000fce00078e000b */
.L_x_26842:
[----:B------:R-:W-:Y:S05]  /*3a20*/  BSYNC.RECONVERGENT B2 ;  /* 0x0000000000027941 */ /* 0x000fea0003800200 */
.L_x_26841:
        /* <DEDUP_REMOVED lines=13> */
[----:B------:R-:W-:-:S07]  /*3b00*/  MOV R37, R11 ;  /* 0x0000000b00257202 */ /* 0x000fce0000000f00 */
.L_x_26844:
[----:B------:R-:W-:Y:S05]  /*3b10*/  BSYNC.RECONVERGENT B2 ;  /* 0x0000000000027941 */ /* 0x000fea0003800200 */
.L_x_26843:
        /* <DEDUP_REMOVED lines=12> */
[----:B------:R-:W-:Y:S05]  /*3be0*/  CALL.REL.NOINC `($__internal_425_$__cuda_sm3x_div_rn_noftz_f32_slowpath) ;  /* 0x0000001800c87944 */ /* 0x000fea0003c00000 */
[----:B------:R-:W-:-:S07]  /*3bf0*/  MOV R8, R11 ;  /* 0x0000000b00087202 */ /* 0x000fce0000000f00 */
.L_x_26846:
[----:B------:R-:W-:Y:S05]  /*3c00*/  BSYNC.RECONVERGENT B2 ;  /* 0x0000000000027941 */ /* 0x000fea0003800200 */
.L_x_26845:
        /* <DEDUP_REMOVED lines=14> */
.L_x_26848:
[----:B------:R-:W-:Y:S05]  /*3cf0*/  BSYNC.RECONVERGENT B2 ;  /* 0x0000000000027941 */ /* 0x000fea0003800200 */
.L_x_26847:
        /* <DEDUP_REMOVED lines=12> */
[----:B------:R-:W-:Y:S05]  /*3dc0*/  CALL.REL.NOINC `($__internal_425_$__cuda_sm3x_div_rn_noftz_f32_slowpath) ;  /* 0x0000001800507944 */ /* 0x000fea0003c00000 */
[----:B------:R-:W-:-:S07]  /*3dd0*/  MOV R2, R11 ;  /* 0x0000000b00027202 */ /* 0x000fce0000000f00 */
.L_x_26850:
[----:B------:R-:W-:Y:S05]  /*3de0*/  BSYNC.RECONVERGENT B2 ;  /* 0x0000000000027941 */ /* 0x000fea0003800200 */
.L_x_26849:
        /* <DEDUP_REMOVED lines=14> */
.L_x_26852:
[----:B------:R-:W-:Y:S05]  /*3ed0*/  BSYNC.RECONVERGENT B2 ;  /* 0x0000000000027941 */ /* 0x000fea0003800200 */
.L_x_26851:
        /* <DEDUP_REMOVED lines=23> */
[----:B------:R-:W-:-:S03]  /*4050*/  IADD3 R11, P0, PT, R4, 0x40, RZ ;  /* 0x00000040040b7810 */ /* 0x000fc60007f1e0ff */
[----:B------:R0:W-:Y:S01]  /*4060*/  STG.E.64 desc[UR4][R6.64], R12 ;  /* 0x0000000c06007986 */ /* 0x0001e2000c101b04 */
[----:B------:R-:W-:-:S04]  /*4070*/  IADD3.X R24, PT, PT, RZ, R5, RZ, P0, !PT ;  /* 0x00000005ff187210 */ /* 0x000fc800007fe4ff */
[----:B------:R-:W-:-:S04]  /*4080*/  LEA.HI R11, P0, R24, R11, RZ, 0x1 ;  /* 0x0000000b180b7211 */ /* 0x000fc800078108ff */
[----:B------:R-:W-:Y:S02]  /*4090*/  IADD3.X R24, PT, PT, RZ, R24, RZ, P0, !PT ;  /* 0x00000018ff187210 */ /* 0x000fe400007fe4ff */
[----:B------:R-:W-:Y:S02]  /*40a0*/  IADD3 R0, P0, PT, R4, 0x80, RZ ;  /* 0x0000008004007810 */ /* 0x000fe40007f1e0ff */
[----:B------:R-:W-:Y:S02]  /*40b0*/  SHF.L.U32 R10, R11, 0x2, RZ ;  /* 0x000000020b0a7819 */ /* 0x000fe400000006ff */
[----:B------:R-:W-:Y:S02]  /*40c0*/  IADD3.X R25, PT, PT, RZ, R5, RZ, P0, !PT ;  /* 0x00000005ff197210 */ /* 0x000fe400007fe4ff */
[----:B------:R-:W-:Y:S02]  /*40d0*/  LOP3.LUT R10, R10, 0xfffffff8, RZ, 0xc0, !PT ;  /* 0xfffffff80a0a7812 */ /* 0x000fe400078ec0ff */
[----:B0-----:R-:W-:-:S02]  /*40e0*/  LEA.HI R6, P1, R25, R0, RZ, 0x1 ;  /* 0x0000000019067211 */ /* 0x001fc400078308ff */
[----:B------:R-:W-:Y:S02]  /*40f0*/  SHF.L.U64.HI R11, R11, 0x2, R24 ;  /* 0x000000020b0b7819 */ /* 0x000fe40000010218 */
[----:B------:R-:W-:Y:S01]  /*4100*/  IADD3 R10, P0, PT, R10, UR40, RZ ;  /* 0x000000280a0a7c10 */ /* 0x000fe2000ff1e0ff */
[----:B------:R-:W-:Y:S01]  /*4110*/  IMAD.X R7, RZ, RZ, R25, P1 ;  /* 0x000000ffff077224 */ /* 0x000fe200008e0619 */
[C---:B------:R-:W-:Y:S02]  /*4120*/  IADD3 R12, P1, PT, R4.reuse, 0x100, RZ ;  /* 0x00000100040c7810 */ /* 0x040fe40007f3e0ff */
[----:B------:R-:W-:Y:S02]  /*4130*/  IADD3.X R11, PT, PT, R11, UR41, RZ, P0, !PT ;  /* 0x000000290b0b7c10 */ /* 0x000fe400087fe4ff */
[----:B------:R-:W-:Y:S02]  /*4140*/  IADD3 R0, P0, PT, R4, 0xc0, RZ ;  /* 0x000000c004007810 */ /* 0x000fe40007f1e0ff */
[----:B------:R-:W-:Y:S01]  /*4150*/  SHF.L.U64.HI R24, R6, 0x2, R7 ;  /* 0x0000000206187819 */ /* 0x000fe20000010207 */
[----:B------:R0:W-:Y:S01]  /*4160*/  STG.E.64 desc[UR4][R10.64], R14 ;  /* 0x0000000e0a007986 */ /* 0x0001e2000c101b04 */
[----:B------:R-:W-:-:S02]  /*4170*/  IADD3.X R7, PT, PT, RZ, R5, RZ, P1, !PT ;  /* 0x00000005ff077210 */ /* 0x000fc40000ffe4ff */
[----:B------:R-:W-:Y:S02]  /*4180*/  IADD3.X R13, PT, PT, RZ, R5, RZ, P0, !PT ;  /* 0x00000005ff0d7210 */ /* 0x000fe400007fe4ff */
[----:B------:R-:W-:Y:S02]  /*4190*/  LEA.HI R12, P2, R7, R12, RZ, 0x1 ;  /* 0x0000000c070c7211 */ /* 0x000fe400078508ff */
[----:B------:R-:W-:Y:S02]  /*41a0*/  LEA.HI R0, P1, R13, R0, RZ, 0x1 ;  /* 0x000000000d007211 */ /* 0x000fe400078308ff */
[----:B------:R-:W-:Y:S02]  /*41b0*/  SHF.L.U32 R6, R6, 0x2, RZ ;  /* 0x0000000206067819 */ /* 0x000fe400000006ff */
[----:B------:R-:W-:Y:S02]  /*41c0*/  IADD3.X R13, PT, PT, RZ, R13, RZ, P1, !PT ;  /* 0x0000000dff0d7210 */ /* 0x000fe40000ffe4ff */
[----:B------:R-:W-:Y:S01]  /*41d0*/  LOP3.LUT R6, R6, 0xfffffff8, RZ, 0xc0, !PT ;  /* 0xfffffff806067812 */ /* 0x000fe200078ec0ff */
[----:B0-----:R-:W-:Y:S01]  /*41e0*/  IMAD.X R11, RZ, RZ, R7, P2 ;  /* 0x000000ffff0b7224 */ /* 0x001fe200010e0607 */
[----:B------:R-:W-:-:S02]  /*41f0*/  SHF.L.U32 R10, R0, 0x2, RZ ;  /* 0x00000002000a7819 */ /* 0x000fc400000006ff */
[----:B------:R-:W-:Y:S02]  /*4200*/  SHF.L.U64.HI R13, R0, 0x2, R13 ;  /* 0x00000002000d7819 */ /* 0x000fe4000001020d */
[----:B------:R-:W-:Y:S02]  /*4210*/  IADD3 R6, P0, PT, R6, UR40, RZ ;  /* 0x0000002806067c10 */ /* 0x000fe4000ff1e0ff */
[C---:B------:R-:W-:Y:S02]  /*4220*/  SHF.L.U64.HI R0, R12.reuse, 0x2, R11 ;  /* 0x000000020c007819 */ /* 0x040fe4000001020b */
[----:B------:R-:W-:Y:S02]  /*4230*/  SHF.L.U32 R12, R12, 0x2, RZ ;  /* 0x000000020c0c7819 */ /* 0x000fe400000006ff */
[----:B------:R-:W-:Y:S02]  /*4240*/  LOP3.LUT R10, R10, 0xfffffff8, RZ, 0xc0, !PT ;  /* 0xfffffff80a0a7812 */ /* 0x000fe400078ec0ff */
[----:B------:R-:W-:-:S02]  /*4250*/  IADD3.X R7, PT, PT, R24, UR41, RZ, P0, !PT ;  /* 0x0000002918077c10 */ /* 0x000fc400087fe4ff */
[----:B------:R-:W-:Y:S02]  /*4260*/  LOP3.LUT R12, R12, 0xfffffff8, RZ, 0xc0, !PT ;  /* 0xfffffff80c0c7812 */ /* 0x000fe400078ec0ff */
[----:B------:R-:W-:Y:S01]  /*4270*/  IADD3 R10, P0, PT, R10, UR40, RZ ;  /* 0x000000280a0a7c10 */ /* 0x000fe2000ff1e0ff */
[----:B------:R0:W-:Y:S01]  /*4280*/  STG.E.64 desc[UR4][R6.64], R22 ;  /* 0x0000001606007986 */ /* 0x0001e2000c101b04 */
[----:B------:R-:W-:Y:S02]  /*4290*/  IADD3 R25, P2, PT, R4, 0x140, RZ ;  /* 0x0000014004197810 */ /* 0x000fe40007f5e0ff */
[----:B------:R-:W-:Y:S02]  /*42a0*/  IADD3 R12, P1, PT, R12, UR40, RZ ;  /* 0x000000280c0c7c10 */ /* 0x000fe4000ff3e0ff */
[----:B------:R-:W-:Y:S02]  /*42b0*/  IADD3.X R11, PT, PT, R13, UR41, RZ, P0, !PT ;  /* 0x000000290d0b7c10 */ /* 0x000fe400087fe4ff */
[----:B------:R-:W-:-:S02]  /*42c0*/  IADD3 R15, P0, PT, R4, 0x1c0, RZ ;  /* 0x000001c0040f7810 */ /* 0x000fc40007f1e0ff */
[----:B------:R-:W-:Y:S01]  /*42d0*/  IADD3.X R13, PT, PT, R0, UR41, RZ, P1, !PT ;  /* 0x00000029000d7c10 */ /* 0x000fe20008ffe4ff */
[----:B------:R1:W-:Y:S01]  /*42e0*/  STG.E.64 desc[UR4][R10.64], R20 ;  /* 0x000000140a007986 */ /* 0x0003e2000c101b04 */
[C---:B------:R-:W-:Y:S02]  /*42f0*/  IADD3 R24, P3, PT, R4.reuse, 0x180, RZ ;  /* 0x0000018004187810 */ /* 0x040fe40007f7e0ff */
[C---:B------:R-:W-:Y:S01]  /*4300*/  IADD3 R0, P1, PT, R4.reuse, 0x200, RZ ;  /* 0x0000020004007810 */ /* 0x040fe20007f3e0ff */
[----:B------:R2:W-:Y:S01]  /*4310*/  STG.E.64 desc[UR6][R12.64], R18 ;  /* 0x000000120c007986 */ /* 0x0005e2000c101b06 */
[-C--:B0-----:R-:W-:Y:S02]  /*4320*/  IADD3.X R22, PT, PT, RZ, R5.reuse, RZ, P2, !PT ;  /* 0x00000005ff167210 */ /* 0x081fe400017fe4ff */
[----:B------:R-:W-:Y:S01]  /*4330*/  IADD3 R14, P4, PT, R4, 0x240, RZ ;  /* 0x00000240040e7810 */ /* 0x000fe20007f9e0ff */
[----:B------:R-:W-:Y:S01]  /*4340*/  IMAD.X R4, RZ, RZ, R5, P0 ;  /* 0x000000ffff047224 */ /* 0x000fe200000e0605 */
[----:B------:R-:W-:-:S02]  /*4350*/  IADD3.X R7, PT, PT, RZ, R5, RZ, P1, !PT ;  /* 0x00000005ff077210 */ /* 0x000fc40000ffe4ff */
[-C--:B------:R-:W-:Y:S02]  /*4360*/  IADD3.X R23, PT, PT, RZ, R5.reuse, RZ, P3, !PT ;  /* 0x00000005ff177210 */ /* 0x080fe40001ffe4ff */
[----:B------:R-:W-:Y:S02]  /*4370*/  IADD3.X R5, PT, PT, RZ, R5, RZ, P4, !PT ;  /* 0x00000005ff057210 */ /* 0x000fe400027fe4ff */
[----:B-1----:R-:W-:Y:S02]  /*4380*/  LEA.HI R11, P0, R22, R25, RZ, 0x1 ;  /* 0x00000019160b7211 */ /* 0x002fe400078108ff */
[----:B------:R-:W-:Y:S02]  /*4390*/  LEA.HI R10, P2, R4, R15, RZ, 0x1 ;  /* 0x0000000f040a7211 */ /* 0x000fe400078508ff */
[----:B--2---:R-:W-:Y:S02]  /*43a0*/  IADD3.X R18, PT, PT, RZ, R22, RZ, P0, !PT ;  /* 0x00000016ff127210 */ /* 0x004fe400007fe4ff */
[----:B------:R-:W-:Y:S01]  /*43b0*/  LEA.HI R12, P0, R7, R0, RZ, 0x1 ;  /* 0x00000000070c7211 */ /* 0x000fe200078108ff */
[C---:B------:R-:W-:Y:S01]  /*43c0*/  IMAD.SHL.U32 R0, R11.reuse, 0x4, RZ ;  /* 0x000000040b007824 */ /* 0x040fe200078e00ff */
[----:B------:R-:W-:-:S02]  /*43d0*/  SHF.L.U64.HI R18, R11, 0x2, R18 ;  /* 0x000000020b127819 */ /* 0x000fc40000010212 */
[----:B------:R-:W-:Y:S02]  /*43e0*/  IADD3.X R11, PT, PT, RZ, R4, RZ, P2, !PT ;  /* 0x00000004ff0b7210 */ /* 0x000fe400017fe4ff */
[----:B------:R-:W-:Y:S02]  /*43f0*/  LEA.HI R14, P3, R5, R14, RZ, 0x1 ;  /* 0x0000000e050e7211 */ /* 0x000fe400078708ff */
[----:B------:R-:W-:Y:S02]  /*4400*/  SHF.L.U64.HI R11, R10, 0x2, R11 ;  /* 0x000000020a0b7819 */ /* 0x000fe4000001020b */
[----:B------:R-:W-:Y:S01]  /*4410*/  LOP3.LUT R4, R0, 0xfffffff8, RZ, 0xc0, !PT ;  /* 0xfffffff800047812 */ /* 0x000fe200078ec0ff */
[----:B------:R-:W-:Y:S01]  /*4420*/  IMAD.X R5, RZ, RZ, R5, P3 ;  /* 0x000000ffff057224 */ /* 0x000fe200018e0605 */
[----:B------:R-:W-:Y:S02]  /*4430*/  SHF.L.U32 R10, R10, 0x2, RZ ;  /* 0x000000020a0a7819 */ /* 0x000fe400000006ff */
[----:B------:R-:W-:-:S02]  /*4440*/  IADD3.X R13, PT, PT, RZ, R7, RZ, P0, !PT ;  /* 0x00000007ff0d7210 */ /* 0x000fc400007fe4ff */
[----:B------:R-:W-:Y:S02]  /*4450*/  IADD3 R4, P0, PT, R4, UR40, RZ ;  /* 0x0000002804047c10 */ /* 0x000fe4000ff1e0ff */
[----:B------:R-:W-:Y:S02]  /*4460*/  LOP3.LUT R10, R10, 0xfffffff8, RZ, 0xc0, !PT ;  /* 0xfffffff80a0a7812 */ /* 0x000fe400078ec0ff */
[----:B------:R-:W-:Y:S02]  /*4470*/  LEA.HI R6, P1, R23, R24, RZ, 0x1 ;  /* 0x0000001817067211 */ /* 0x000fe400078308ff */
[----:B------:R-:W-:Y:S02]  /*4480*/  SHF.L.U64.HI R0, R14, 0x2, R5 ;  /* 0x000000020e007819 */ /* 0x000fe40000010205 */
[----:B------:R-:W-:Y:S02]  /*4490*/  IADD3.X R5, PT, PT, R18, UR41, RZ, P0, !PT ;  /* 0x0000002912057c10 */ /* 0x000fe400087fe4ff */
[----:B------:R-:W-:-:S02]  /*44a0*/  IADD3 R10, P0, PT, R10, UR40, RZ ;  /* 0x000000280a0a7c10 */ /* 0x000fc4000ff1e0ff */
[----:B------:R-:W-:Y:S01]  /*44b0*/  IADD3.X R15, PT, PT, RZ, R23, RZ, P1, !PT ;  /* 0x00000017ff0f7210 */ /* 0x000fe20000ffe4ff */
[----:B------:R0:W-:Y:S01]  /*44c0*/  STG.E.64 desc[UR4][R4.64], R16 ;  /* 0x0000001004007986 */ /* 0x0001e2000c101b04 */
[----:B------:R-:W-:Y:S02]  /*44d0*/  IADD3.X R11, PT, PT, R11, UR41, RZ, P0, !PT ;  /* 0x000000290b0b7c10 */ /* 0x000fe400087fe4ff */
[----:B------:R-:W-:Y:S02]  /*44e0*/  SHF.L.U64.HI R15, R6, 0x2, R15 ;  /* 0x00000002060f7819 */ /* 0x000fe4000001020f */
[----:B------:R-:W-:Y:S02]  /*44f0*/  IADD3 R33, P0, PT, R32, R33, RZ ;  /* 0x0000002120217210 */ /* 0x000fe40007f1e0ff */
[----:B------:R-:W-:Y:S02]  /*4500*/  SHF.L.U32 R6, R6, 0x2, RZ ;  /* 0x0000000206067819 */ /* 0x000fe400000006ff */
[----:B------:R-:W-:-:S02]  /*4510*/  SHF.L.U64.HI R13, R12, 0x2, R13 ;  /* 0x000000020c0d7819 */ /* 0x000fc4000001020d */
[----:B------:R-:W-:Y:S02]  /*4520*/  SHF.L.U32 R12, R12, 0x2, RZ ;  /* 0x000000020c0c7819 */ /* 0x000fe400000006ff */
[----:B------:R-:W-:Y:S02]  /*4530*/  SHF.L.U32 R14, R14, 0x2, RZ ;  /* 0x000000020e0e7819 */ /* 0x000fe400000006ff */
[----:B------:R-:W-:Y:S02]  /*4540*/  LEA.HI.X.SX32 R35, R32, R35, 0x1, P0 ;  /* 0x0000002320237211 */ /* 0x000fe400000f0eff */
[----:B------:R-:W-:Y:S02]  /*4550*/  LOP3.LUT R6, R6, 0xfffffff8, RZ, 0xc0, !PT ;  /* 0xfffffff806067812 */ /* 0x000fe400078ec0ff */
        /* <DEDUP_REMOVED lines=16> */
.L_x_26812:
[----:B------:R-:W-:Y:S01]  /*4660*/  HFMA2 R11, -RZ, RZ, 0, 1.847743988037109375e-06 ;  /* 0x0000001fff0b7431 */ /* 0x000fe200000001ff */
[----:B------:R-:W-:Y:S01]  /*4670*/  BSSY B0, `(.L_x_26854) ;  /* 0x0000006000007945 */ /* 0x000fe20003800000 */
[----:B------:R-:W-:Y:S01]  /*4680*/  MOV R12, 0x10 ;  /* 0x00000010000c7802 */ /* 0x000fe20000000f00 */
[----:B------:R-:W-:-:S07]  /*4690*/  IMAD.MOV.U32 R15, RZ, RZ, -0x1 ;  /* 0xffffffffff0f7424 */ /* 0x000fce00078e00ff */
[----:B------:R-:W-:Y:S05]  /*46a0*/  WARPSYNC.COLLECTIVE R15, `(.L_x_26855) ;  /* 0x000000000f087348 */ /* 0x000fea0003c00000 */
[----:B------:R0:W1:Y:S02]  /*46b0*/  SHFL.BFLY P6, R14, R13, R12, R11 ;  /* 0x0c00000c0d0e7389 */ /* 0x00006400000c000b */
[----:B01----:R-:W-:Y:S05]  /*46c0*/  ENDCOLLECTIVE ;  /* 0x000000000000791b */ /* 0x003fea0003800000 */
.L_x_26855:
[----:B------:R-:W-:Y:S05]  /*46d0*/  BSYNC B0 ;  /* 0x0000000000007941 */ /* 0x000fea0003800000 */
.L_x_26854:
        /* <DEDUP_REMOVED lines=8> */
.L_x_26856:
[----:B------:R-:W-:Y:S01]  /*4760*/  IMAD.MOV.U32 R12, RZ, RZ, 0x4 ;  /* 0x00000004ff0c7424 */ /* 0x000fe200078e00ff */
[----:B------:R-:W-:-:S04]  /*4770*/  FMNMX R0, R13, R14, !PT ;  /* 0x0000000e0d007209 */ /* 0x000fc80007800000 */
[----:B------:R-:W-:-:S07]  /*4780*/  MOV R13, R0 ;  /* 0x00000000000d7202 */ /* 0x000fce0000000f00 */
[----:B------:R-:W-:Y:S05]  /*4790*/  WARPSYNC.COLLECTIVE R15, `(.L_x_26857) ;  /* 0x000000000f087348 */ /* 0x000fea0003c00000 */
[----:B------:R0:W1:Y:S02]  /*47a0*/  SHFL.BFLY P6, R14, R13, R12, R11 ;  /* 0x0c00000c0d0e7389 */ /* 0x00006400000c000b */
[----:B01----:R-:W-:Y:S05]  /*47b0*/  ENDCOLLECTIVE ;  /* 0x000000000000791b */ /* 0x003fea0003800000 */
.L_x_26857:
[----:B------:R-:W-:Y:S01]  /*47c0*/  HFMA2 R12, -RZ, RZ, 0, 1.1920928955078125e-07 ;  /* 0x00000002ff0c7431 */ /* 0x000fe200000001ff */
[----:B------:R-:W-:-:S04]  /*47d0*/  FMNMX R2, R0, R14, !PT ;  /* 0x0000000e00027209 */ /* 0x000fc80007800000 */
[----:B------:R-:W-:-:S07]  /*47e0*/  MOV R13, R2 ;  /* 0x00000002000d7202 */ /* 0x000fce0000000f00 */
[----:B------:R-:W-:Y:S05]  /*47f0*/  WARPSYNC.COLLECTIVE R15, `(.L_x_26858) ;  /* 0x000000000f087348 */ /* 0x000fea0003c00000 */
[----:B------:R0:W1:Y:S02]  /*4800*/  SHFL.BFLY P6, R14, R13, R12, R11 ;  /* 0x0c00000c0d0e7389 */ /* 0x00006400000c000b */
[----:B01----:R-:W-:Y:S05]  /*4810*/  ENDCOLLECTIVE ;  /* 0x000000000000791b */ /* 0x003fea0003800000 */
.L_x_26858:
[----:B------:R-:W-:Y:S01]  /*4820*/  HFMA2 R12, -RZ, RZ, 0, 5.9604644775390625e-08 ;  /* 0x00000001ff0c7431 */ /* 0x000fe200000001ff */
[----:B------:R-:W-:-:S04]  /*4830*/  FMNMX R3, R2, R14, !PT ;  /* 0x0000000e02037209 */ /* 0x000fc80007800000 */
[----:B------:R-:W-:-:S07]  /*4840*/  MOV R13, R3 ;  /* 0x00000003000d7202 */ /* 0x000fce0000000f00 */
[----:B------:R-:W-:Y:S05]  /*4850*/  WARPSYNC.COLLECTIVE R15, `(.L_x_26859) ;  /* 0x000000000f087348 */ /* 0x000fea0003c00000 */
[----:B------:R0:W1:Y:S02]  /*4860*/  SHFL.BFLY P6, R14, R13, R12, R11 ;  /* 0x0c00000c0d0e7389 */ /* 0x00006400000c000b */
[----:B01----:R-:W-:Y:S05]  /*4870*/  ENDCOLLECTIVE ;  /* 0x000000000000791b */ /* 0x003fea0003800000 */
.L_x_26859:
[----:B------:R-:W-:-:S05]  /*4880*/  FMNMX R7, R3, R14, !PT ;  /* 0x0000000e03077209 */ /* 0x000fca0007800000 */
[----:B------:R-:W-:Y:S01]  /*4890*/  FADD R9, -R7, R28 ;  /* 0x0000001c07097221 */ /* 0x000fe20000000100 */
[--C-:B------:R-:W-:Y:S01]  /*48a0*/  FADD R2, R37, -R7.reuse ;  /* 0x8000000725027221 */ /* 0x100fe20000000000 */
[----:B------:R-:W-:Y:S01]  /*48b0*/  FADD R3, -R7, R4 ;  /* 0x0000000407037221 */ /* 0x000fe20000000100 */
[--C-:B------:R-:W-:Y:S01]  /*48c0*/  FADD R6, R6, -R7.reuse ;  /* 0x8000000706067221 */ /* 0x100fe20000000000 */
        /* <DEDUP_REMOVED lines=41> */
[----:B0-----:R-:W-:Y:S01]  /*4b60*/  FMUL R23, R17, R8 ;  /* 0x0000000811177220 */ /* 0x001fe20000400000 */
[----:B-1----:R-:W-:Y:S01]  /*4b70*/  FMUL R22, R9, R16 ;  /* 0x0000001009167220 */ /* 0x002fe20000400000 */
        /* <DEDUP_REMOVED lines=119> */
[----:B------:R-:W-:Y:S01]  /*52f0*/  SHF.L.U32 R3, R3, 0x17, RZ ;  /* 0x0000001703037819 */ /* 0x000fe200000006ff */
[----:B------:R-:W-:Y:S02]  /*5300*/  FFMA R7, R6, 1.4426950216293334961, -R7 ;  /* 0x3fb8aa3b06077823 */ /* 0x000fe40000000807 */
[----:B------:R-:W-:Y:S02]  /*5310*/  FFMA R13, R30, 1.4426950216293334961, -R13 ;  /* 0x3fb8aa3b1e0d7823 */ /* 0x000fe4000000080d */
[----:B------:R-:W-:Y:S01]  /*5320*/  FFMA R14, R6, 1.925963033500011079e-08, R7 ;  /* 0x32a57060060e7823 */ /* 0x000fe20000000007 */
[----:B------:R-:W-:-:S02]  /*5330*/  IMAD.SHL.U32 R7, R11, 0x800000, RZ ;  /* 0x008000000b077824 */ /* 0x000fc400078e00ff */
[----:B------:R-:W-:Y:S01]  /*5340*/  FFMA R13, R30, 1.925963033500011079e-08, R13 ;  /* 0x32a570601e0d7823 */ /* 0x000fe2000000000d */
[----:B------:R-:W-:-:S03]  /*5350*/  FADD R6, R38, -12583039 ;  /* 0xcb40007f26067421 */ /* 0x000fc60000000000 */
[----:B------:R-:W0:Y:S01]  /*5360*/  MUFU.EX2 R12, R13 ;  /* 0x0000000d000c7308 */ /* 0x000e220000000800 */
[----:B------:R-:W-:-:S04]  /*5370*/  FFMA R6, R37, 1.4426950216293334961, -R6 ;  /* 0x3fb8aa3b25067823 */ /* 0x000fc80000000806 */
[----:B------:R-:W-:Y:S01]  /*5380*/  FFMA R37, R37, 1.925963033500011079e-08, R6 ;  /* 0x32a5706025257823 */ /* 0x000fe20000000006 */
[----:B------:R-:W-:Y:S02]  /*5390*/  SHF.L.U32 R6, R38, 0x17, RZ ;  /* 0x0000001726067819 */ /* 0x000fe400000006ff */
[----:B------:R-:W1:Y:S08]  /*53a0*/  MUFU.EX2 R14, R14 ;  /* 0x0000000e000e7308 */ /* 0x000e700000000800 */
[----:B------:R-:W2:Y:S01]  /*53b0*/  MUFU.EX2 R37, R37 ;  /* 0x0000002500257308 */ /* 0x000ea20000000800 */
[----:B0-----:R-:W-:Y:S01]  /*53c0*/  FMUL R3, R3, R12 ;  /* 0x0000000c03037220 */ /* 0x001fe20000400000 */
[----:B------:R-:W-:-:S04]  /*53d0*/  FADD R12, RZ, R24 ;  /* 0x00000018ff0c7221 */ /* 0x000fc80000000000 */
        /* <DEDUP_REMOVED lines=26> */
.L_x_26860:
[----:B------:R-:W-:Y:S02]  /*5580*/  HFMA2 R12, -RZ, RZ, 0, 4.76837158203125e-07 ;  /* 0x00000008ff0c7431 */ /* 0x000fe400000001ff */
[----:B------:R-:W-:-:S04]  /*5590*/  FADD R28, R13, R14 ;  /* 0x0000000e0d1c7221 */ /* 0x000fc80000000000 */
[----:B------:R-:W-:-:S07]  /*55a0*/  IMAD.MOV.U32 R13, RZ, RZ, R28 ;  /* 0x000000ffff0d7224 */ /* 0x000fce00078e001c */
[----:B------:R-:W-:Y:S05]  /*55b0*/  WARPSYNC.COLLECTIVE R15, `(.L_x_26861) ;  /* 0x000000000f087348 */ /* 0x000fea0003c00000 */
[----:B------:R0:W1:Y:S02]  /*55c0*/  SHFL.BFLY P6, R14, R13, R12, R11 ;  /* 0x0c00000c0d0e7389 */ /* 0x00006400000c000b */
[----:B01----:R-:W-:Y:S05]  /*55d0*/  ENDCOLLECTIVE ;  /* 0x000000000000791b */ /* 0x003fea0003800000 */
.L_x_26861:
[----:B------:R-:W-:Y:S02]  /*55e0*/  HFMA2 R12, -RZ, RZ, 0, 2.384185791015625e-07 ;  /* 0x00000004ff0c7431 */ /* 0x000fe400000001ff */
[----:B------:R-:W-:-:S05]  /*55f0*/  FADD R29, R28, R14 ;  /* 0x0000000e1c1d7221 */ /* 0x000fca0000000000 */
[----:B------:R-:W-:-:S07]  /*5600*/  MOV R13, R29 ;  /* 0x0000001d000d7202 */ /* 0x000fce0000000f00 */
[----:B------:R-:W-:Y:S05]  /*5610*/  WARPSYNC.COLLECTIVE R15, `(.L_x_26862) ;  /* 0x000000000f087348 */ /* 0x000fea0003c00000 */
[----:B------:R0:W1:Y:S02]  /*5620*/  SHFL.BFLY P6, R14, R13, R12, R11 ;  /* 0x0c00000c0d0e7389 */ /* 0x00006400000c000b */
[----:B01----:R-:W-:Y:S05]  /*5630*/  ENDCOLLECTIVE ;  /* 0x000000000000791b */ /* 0x003fea0003800000 */
.L_x_26862:
[----:B------:R-:W-:Y:S02]  /*5640*/  IMAD.MOV.U32 R12, RZ, RZ, 0x2 ;  /* 0x00000002ff0c7424 */ /* 0x000fe400078e00ff */
[----:B------:R-:W-:-:S05]  /*5650*/  FADD R30, R29, R14 ;  /* 0x0000000e1d1e7221 */ /* 0x000fca0000000000 */
[----:B------:R-:W-:-:S07]  /*5660*/  MOV R13, R30 ;  /* 0x0000001e000d7202 */ /* 0x000fce0000000f00 */
[----:B------:R-:W-:Y:S05]  /*5670*/  WARPSYNC.COLLECTIVE R15, `(.L_x_26863) ;  /* 0x000000000f087348 */ /* 0x000fea0003c00000 */
[----:B------:R0:W1:Y:S02]  /*5680*/  SHFL.BFLY P6, R14, R13, R12, R11 ;  /* 0x0c00000c0d0e7389 */ /* 0x00006400000c000b */
[----:B01----:R-:W-:Y:S05]  /*5690*/  ENDCOLLECTIVE ;  /* 0x000000000000791b */ /* 0x003fea0003800000 */
.L_x_26863:
[----:B------:R-:W-:Y:S02]  /*56a0*/  HFMA2 R12, -RZ, RZ, 0, 5.9604644775390625e-08 ;  /* 0x00000001ff0c7431 */ /* 0x000fe400000001ff */
[----:B------:R-:W-:-:S05]  /*56b0*/  FADD R31, R30, R14 ;  /* 0x0000000e1e1f7221 */ /* 0x000fca0000000000 */
[----:B------:R-:W-:-:S07]  /*56c0*/  MOV R13, R31 ;  /* 0x0000001f000d7202 */ /* 0x000fce0000000f00 */
[----:B------:R-:W-:Y:S05]  /*56d0*/  WARPSYNC.COLLECTIVE R15, `(.L_x_26864) ;  /* 0x000000000f087348 */ /* 0x000fea0003c00000 */
[----:B------:R0:W1:Y:S02]  /*56e0*/  SHFL.BFLY P6, R14, R13, R12, R11 ;  /* 0x0c00000c0d0e7389 */ /* 0x00006400000c000b */
[----:B01----:R-:W-:Y:S05]  /*56f0*/  ENDCOLLECTIVE ;  /* 0x000000000000791b */ /* 0x003fea0003800000 */
.L_x_26864:
[----:B------:R-:W-:Y:S05]  /*5700*/  BRA `(.L_x_26865) ;  /* 0xffffffd400447947 */ /* 0x000fea000383ffff */
        .weak           $__internal_425_$__cuda_sm3x_div_rn_noftz_f32_slowpath
        .type           $__internal_425_$__cuda_sm3x_div_rn_noftz_f32_slowpath,@function
        .size           $__internal_425_$__cuda_sm3x_div_rn_noftz_f32_slowpath,(.L_x_37802 - $__internal_425_$__cuda_sm3x_div_rn_noftz_f32_slowpath)
$__internal_425_$__cuda_sm3x_div_rn_noftz_f32_slowpath:
        /* <DEDUP_REMOVED lines=35> */
.L_x_26867:
[----:B------:R-:W-:Y:S01]  /*5940*/  LEA R24, R29, 0xc0800000, 0x17 ;  /* 0xc08000001d187811 */ /* 0x000fe200078eb8ff */
[----:B------:R-:W-:Y:S01]  /*5950*/  BSSY.RECONVERGENT B1, `(.L_x_26872) ;  /* 0x0000036000017945 */ /* 0x000fe20003800200 */
[----:B------:R-:W-:-:S03]  /*5960*/  IADD3 R42, PT, PT, R42, -0x7f, RZ ;  /* 0xffffff812a2a7810 */ /* 0x000fc60007ffe0ff */
        /* <DEDUP_REMOVED lines=48> */
.L_x_26874:
[----:B------:R-:W-:-:S04]  /*5c70*/  LOP3.LUT R11, R11, 0x80000000, RZ, 0xc0, !PT ;  /* 0x800000000b0b7812 */ /* 0x000fc800078ec0ff */
[----:B------:R-:W-:Y:S01]  /*5c80*/  LOP3.LUT R11, R11, 0x7f800000, RZ, 0xfc, !PT ;  /* 0x7f8000000b0b7812 */ /* 0x000fe200078efcff */
[----:B------:R-:W-:Y:S06]  /*5c90*/  BRA `(.L_x_26875) ;  /* 0x0000000000047947 */ /* 0x000fec0003800000 */
.L_x_26873:
[----:B------:R-:W-:-:S07]  /*5ca0*/  LEA R11, R38, R11, 0x17 ;  /* 0x0000000b260b7211 */ /* 0x000fce00078eb8ff */
.L_x_26875:
[----:B------:R-:W-:Y:S05]  /*5cb0*/  BSYNC.RECONVERGENT B1 ;  /* 0x0000000000017941 */ /* 0x000fea0003800200 */
.L_x_26872:
[----:B------:R-:W-:Y:S05]  /*5cc0*/  BRA `(.L_x_26876) ;  /* 0x0000000000207947 */ /* 0x000fea0003800000 */
.L_x_26871:
[----:B------:R-:W-:-:S04]  /*5cd0*/  LOP3.LUT R11, R11, 0x80000000, R40, 0x48, !PT ;  /* 0x800000000b0b7812 */ /* 0x000fc800078e4828 */
[----:B------:R-:W-:Y:S01]  /*5ce0*/  LOP3.LUT R11, R11, 0x7f800000, RZ, 0xfc, !PT ;  /* 0x7f8000000b0b7812 */ /* 0x000fe200078efcff */
[----:B------:R-:W-:Y:S06]  /*5cf0*/  BRA `(.L_x_26876) ;  /* 0x0000000000147947 */ /* 0x000fec0003800000 */
.L_x_26870:
[----:B------:R-:W-:Y:S01]  /*5d00*/  LOP3.LUT R11, R11, 0x80000000, R40, 0x48, !PT ;  /* 0x800000000b0b7812 */ /* 0x000fe200078e4828 */
[----:B------:R-:W-:Y:S06]  /*5d10*/  BRA `(.L_x_26876) ;  /* 0x00000000000c7947 */ /* 0x000fec0003800000 */
.L_x_26869:
[----:B------:R-:W0:Y:S01]  /*5d20*/  MUFU.RSQ R11, -QNAN ;  /* 0xffc00000000b7908 */ /* 0x000e220000001400 */
[----:B------:R-:W-:Y:S05]  /*5d30*/  BRA `(.L_x_26876) ;  /* 0x0000000000047947 */ /* 0x000fea0003800000 */
.L_x_26868:
[----:B------:R-:W-:-:S07]  /*5d40*/  FADD.FTZ R11, R24, R11 ;  /* 0x0000000b180b7221 */ /* 0x000fce0000010000 */
.L_x_26876:
[----:B------:R-:W-:Y:S05]  /*5d50*/  BSYNC.RECONVERGENT B0 ;  /* 0x0000000000007941 */ /* 0x000fea0003800200 */
.L_x_26866:
[----:B------:R-:W-:-:S04]  /*5d60*/  HFMA2 R29, -RZ, RZ, 0, 0 ;  /* 0x00000000ff1d7431 */ /* 0x000fc800000001ff */
[----:B0-----:R-:W-:Y:S05]  /*5d70*/  RET.REL.NODEC R28 `(_Z15SoftmaxWarpImplI22BroadcastScaleMaskLoadIffbLm2EiE11DirectStoreIffEfLi2ELi20ELi32ELi1ELb0EL9Algorithm0EEvT_T0_ll) ;  /* 0xffffffa01ca07950 */ /* 0x001fea0003c3ffff */
.L_x_26877:
        /* <DEDUP_REMOVED lines=16> */
.L_x_37802:


//--------------------- .text._Z15SoftmaxWarpImplI22BroadcastScaleMaskLoadIffbLm2EiE11DirectStoreIffEfLi2ELi18ELi32ELi1ELb1EL9Algorithm0EEvT_T0_ll --------------------------
	.section	.text._Z15SoftmaxWarpImplI22BroadcastScaleMaskLoadIffbLm2EiE11DirectStoreIffEfLi2ELi18ELi32ELi1ELb1EL9Algorithm0EEvT_T0_ll,"ax",@progbits
	.align	128
        .global         _Z15SoftmaxWarpImplI22BroadcastScaleMaskLoadIffbLm2EiE11DirectStoreIffEfLi2ELi18ELi32ELi1ELb1EL9Algorithm0EEvT_T0_ll
        .type           _Z15SoftmaxWarpImplI22BroadcastScaleMaskLoadIffbLm2EiE11DirectStoreIffEfLi2ELi18ELi32ELi1ELb1EL9Algorithm0EEvT_T0_ll,@function
        .size           _Z15SoftmaxWarpImplI22BroadcastScaleMaskLoadIffbLm2EiE11DirectStoreIffEfLi2ELi18ELi32ELi1ELb1EL9Algorithm0EEvT_T0_ll,(.L_x_37803 - _Z15SoftmaxWarpImplI22BroadcastScaleMaskLoadIffbLm2EiE11DirectStoreIffEfLi2ELi18ELi32ELi1ELb1EL9Algorithm0EEvT_T0_ll)
        .other          _Z15SoftmaxWarpImplI22BroadcastScaleMaskLoadIffbLm2EiE11DirectStoreIffEfLi2ELi18ELi32ELi1ELb1EL9Algorithm0EEvT_T0_ll,@"STO_CUDA_ENTRY STV_DEFAULT"
_Z15SoftmaxWarpImplI22BroadcastScaleMaskLoadIffbLm2EiE11DirectStoreIffEfLi2ELi18ELi32ELi1ELb1EL9Algorithm0EEvT_T0_ll:
.text._Z15SoftmaxWarpImplI22BroadcastScaleMaskLoadIffbLm2EiE11DirectStoreIffEfLi2ELi18ELi32ELi1ELb1EL9Algorithm0EEvT_T0_ll:
        /* <DEDUP_REMOVED lines=27> */
.L_x_26878:
        /* <DEDUP_REMOVED lines=22> */
.L_x_26952:
[----:B01----:R-:W0:Y:S01]  /*0310*/  LDC.64 R8, c[0x0][0x3f0] ;  /* 0x0000fc00ff087b82 */ /* 0x003e220000000a00 */
[----:B------:R-:W-:Y:S01]  /*0320*/  BSSY.RECONVERGENT B0, `(.L_x_26879) ;  /* 0x000004b000007945 */ /* 0x000fe20003800200 */
[----:B------:R-:W-:Y:S01]  /*0330*/  MOV R7, 0xff800000 ;  /* 0xff80000000077802 */ /* 0x000fe20000000f00 */
[----:B--2---:R-:W-:Y:S01]  /*0340*/  IMAD.MOV.U32 R13, RZ, RZ, -0x800000 ;  /* 0xff800000ff0d7424 */ /* 0x004fe200078e00ff */
[----:B----4-:R-:W-:Y:S02]  /*0350*/  MOV R20, 0xff800000 ;  /* 0xff80000000147802 */ /* 0x010fe40000000f00 */
        /* <DEDUP_REMOVED lines=71> */
.L_x_26880:
[----:B------:R-:W-:Y:S05]  /*07d0*/  BSYNC.RECONVERGENT B0 ;  /* 0x0000000000007941 */ /* 0x000fea0003800200 */
.L_x_26879:
        /* <DEDUP_REMOVED lines=68> */
.L_x_26882:
[----:B------:R-:W-:Y:S05]  /*0c20*/  BSYNC.RECONVERGENT B0 ;  /* 0x0000000000007941 */ /* 0x000fea0003800200 */
.L_x_26881:
        /* <DEDUP_REMOVED lines=70> */
.L_x_26884:
[----:B------:R-:W-:Y:S05]  /*1090*/  BSYNC.RECONVERGENT B0 ;  /* 0x0000000000007941 */ /* 0x000fea0003800200 */
.L_x_26883:
        /* <DEDUP_REMOVED lines=67> */
.L_x_26886:
[----:B------:R-:W-:Y:S05]  /*14d0*/  BSYNC.RECONVERGENT B0 ;  /* 0x0000000000007941 */ /* 0x000fea0003800200 */
.L_x_26885:
[-C--:B------:R-:W-:Y:S01]  /*14e0*/  ISETP.GE.AND.EX P4, PT, RZ, R9.reuse, PT, P4 ;  /* 0x00000009ff00720c */ /* 0x080fe20003f86340 */
[----:B------:R-:W-:Y:S01]  /*14f0*/  BSSY.RECONVERGENT B0, `(.L_x_26887) ;  /* 0x000004c000007945 */ /* 0x000fe20003800200 */
[----:B------:R-:W-:Y:S01]  /*1500*/  ISETP.GE.U32.AND P3, PT, R27, R8, PT ;  /* 0x000000081b00720c */ /* 0x000fe20003f66070 */
[----:B------:R-:W-:Y:S01]  /*1510*/  IMAD.MOV.U32 R10, RZ, RZ, -0x800000 ;  /* 0xff800000ff0a7424 */ /* 0x000fe200078e00ff */
[-C--:B------:R-:W-:Y:S02]  /*1520*/  ISETP.GE.AND.EX P5, PT, RZ, R9.reuse, PT, P5 ;  /* 0x00000009ff00720c */ /* 0x080fe40003fa6350 */
[-C--:B------:R-:W-:Y:S02]  /*1530*/  ISETP.GE.AND.EX P2, PT, RZ, R9.reuse, PT, P2 ;  /* 0x00000009ff00720c */ /* 0x080fe40003f46320 */
[-C--:B------:R-:W-:Y:S02]  /*1540*/  ISETP.GE.AND.EX P0, PT, RZ, R9.reuse, PT, P0 ;  /* 0x00000009ff00720c */ /* 0x080fe40003f06300 */
[----:B------:R-:W-:Y:S01]  /*1550*/  ISETP.GE.AND.EX P3, PT, RZ, R9, PT, P3 ;  /* 0x00000009ff00720c */ /* 0x000fe20003f66330 */
[----:B------:R-:W-:Y:S01]  /*1560*/  IMAD.MOV.U32 R9, RZ, RZ, -0x800000 ;  /* 0xff800000ff097424 */ /* 0x000fe200078e00ff */
[----:B------:R-:W-:-:S02]  /*1570*/  MOV R8, 0xff800000 ;  /* 0xff80000000087802 */ /* 0x000fc40000000f00 */
        /* <DEDUP_REMOVED lines=17> */
[----:B------:R-:W-:Y:S01]  /*1690*/  MOV R9, R12 ;  /* 0x0000000c00097202 */ /* 0x000fe20000000f00 */
        /* <DEDUP_REMOVED lines=12> */
[----:B------:R-:W-:-:S03]  /*1760*/  ISETP.NE.AND P4, PT, R22, RZ, PT ;  /* 0x000000ff1600720c */ /* 0x000fc60003f85270 */
[----:B------:R-:W-:Y:S02]  /*1770*/  IMAD.MOV.U32 R11, RZ, RZ, R8 ;  /* 0x000000ffff0b7224 */ /* 0x000fe400078e0008 */
[----:B------:R-:W2:Y:S03]  /*1780*/  LDC.64 R8, c[0x0][0x388] ;  /* 0x0000e200ff087b82 */ /* 0x000ea60000000a00 */
        /* <DEDUP_REMOVED lines=34> */
.L_x_26888:
[----:B------:R-:W-:Y:S05]  /*19b0*/  BSYNC.RECONVERGENT B0 ;  /* 0x0000000000007941 */ /* 0x000fea0003800200 */
.L_x_26887:
[----:B------:R-:W-:Y:S01]  /*19c0*/  BSSY.RECONVERGENT B0, `(.L_x_26889) ;  /* 0x0000043000007945 */ /* 0x000fe20003800200 */
[----:B------:R-:W-:-:S03]  /*19d0*/  MOV R17, 0xff800000 ;  /* 0xff80000000117802 */ /* 0x000fc60000000f00 */
[----:B------:R-:W-:Y:S05]  /*19e0*/  @P5 BRA `(.L_x_26890) ;  /* 0x0000000400005947 */ /* 0x000fea0003800000 */
[----:B------:R-:W0:Y:S01]  /*19f0*/  LDC R22, c[0x0][0x3a8] ;  /* 0x0000ea00ff167b82 */ /* 0x000e220000000800 */
[----:B------:R-:W-:Y:S02]  /*1a00*/  HFMA2 R10, -RZ, RZ, 0, 0 ;  /* 0x00000000ff0a7431 */ /* 0x000fe400000001ff */
        /* <DEDUP_REMOVED lines=27> */
[----:B------:R-:W-:Y:S02]  /*1bc0*/  MOV R12, R10 ;  /* 0x0000000a000c7202 */ /* 0x000fe40000000f00 */
[----:B------:R-:W-:Y:S01]  /*1bd0*/  ISETP.NE.AND.EX P5, PT, R19, RZ, PT, P5 ;  /* 0x000000ff1300720c */ /* 0x000fe20003fa5350 */
[----:B------:R-:W0:Y:S01]  /*1be0*/  LDC.64 R10, c[0x0][0x388] ;  /* 0x0000e200ff0a7b82 */ /* 0x000e220000000a00 */
[----:B------:R-:W-:Y:S02]  /*1bf0*/  @!P4 IADD3 R12, PT, PT, -R12, RZ, RZ ;  /* 0x000000ff0c0cc210 */ /* 0x000fe40007ffe1ff */
[----:B------:R-:W-:Y:S02]  /*1c00*/  @!P6 LOP3.LUT R12, RZ, R22, RZ, 0x33, !PT ;  /* 0x00000016ff0ce212 */ /* 0x000fe400078e33ff */
[----:B-1----:R-:W-:-:S03]  /*1c10*/  ISETP.NE.U32.AND P4, PT, R14, 0x1, PT ;  /* 0x000000010e00780c */ /* 0x002fc60003f85070 */
[----:B------:R-:W-:Y:S01]  /*1c20*/  IMAD.MOV R14, RZ, RZ, -R12 ;  /* 0x000000ffff0e7224 */ /* 0x000fe200078e0a0c */
[----:B------:R-:W-:Y:S02]  /*1c30*/  ISETP.NE.AND.EX P4, PT, R15, RZ, PT, P4 ;  /* 0x000000ff0f00720c */ /* 0x000fe40003f85340 */
[----:B------:R-:W-:Y:S01]  /*1c40*/  SEL R12, R12, RZ, P5 ;  /* 0x000000ff0c0c7207 */ /* 0x000fe20002800000 */
[----:B------:R-:W-:-:S04]  /*1c50*/  IMAD R14, R22, R14, R17 ;  /* 0x0000000e160e7224 */ /* 0x000fc800078e0211 */
        /* <DEDUP_REMOVED lines=25> */
.L_x_26890:
[----:B------:R-:W-:Y:S05]  /*1df0*/  BSYNC.RECONVERGENT B0 ;  /* 0x0000000000007941 */ /* 0x000fea0003800200 */
.L_x_26889:
        /* <DEDUP_REMOVED lines=31> */
[----:B------:R-:W-:-:S05]  /*1ff0*/  @P2 IADD3 R12, PT, PT, R12, 0x1, RZ ;  /* 0x000000010c0c2810 */ /* 0x000fca0007ffe0ff */
[----:B------:R-:W-:Y:S01]  /*2000*/  @!P5 IMAD.MOV R12, RZ, RZ, -R12 ;  /* 0x000000ffff0cd224 */ /* 0x000fe200078e0a0c */
[----:B------:R-:W-:-:S04]  /*2010*/  @!P4 LOP3.LUT R12, RZ, R18, RZ, 0x33, !PT ;  /* 0x00000012ff0cc212 */ /* 0x000fc800078e33ff */
[----:B------:R-:W-:Y:S02]  /*2020*/  IADD3 R16, PT, PT, -R12, RZ, RZ ;  /* 0x000000ff0c107210 */ /* 0x000fe40007ffe1ff */
[----:B0-----:R-:W-:-:S03]  /*2030*/  ISETP.NE.U32.AND P4, PT, R22, 0x1, PT ;  /* 0x000000011600780c */ /* 0x001fc60003f85070 */
[----:B------:R-:W-:Y:S01]  /*2040*/  IMAD R16, R18, R16, R11 ;  /* 0x0000001012107224 */ /* 0x000fe200078e020b */
[----:B------:R-:W-:Y:S02]  /*2050*/  ISETP.NE.AND.EX P4, PT, R23, RZ, PT, P4 ;  /* 0x000000ff1700720c */ /* 0x000fe40003f85340 */
        /* <DEDUP_REMOVED lines=29> */
.L_x_26892:
[----:B------:R-:W-:Y:S05]  /*2230*/  BSYNC.RECONVERGENT B0 ;  /* 0x0000000000007941 */ /* 0x000fea0003800200 */
.L_x_26891:
        /* <DEDUP_REMOVED lines=31> */
[----:B------:R-:W-:-:S07]  /*2430*/  @P0 VIADD R12, R12, 0x1 ;  /* 0x000000010c0c0836 */ /* 0x000fce0000000000 */
        /* <DEDUP_REMOVED lines=8> */
[----:B------:R-:W-:Y:S01]  /*24c0*/  SEL R12, R12, RZ, P2 ;  /* 0x000000ff0c0c7207 */ /* 0x000fe20001000000 */
[----:B------:R-:W0:Y:S03]  /*24d0*/  LDC.64 R14, c[0x0][0x388] ;  /* 0x0000e200ff0e7b82 */ /* 0x000e260000000a00 */
[----:B------:R-:W-:Y:S01]  /*24e0*/  SEL R21, R21, RZ, P0 ;  /* 0x000000ff15157207 */ /* 0x000fe20000000000 */
[----:B------:R-:W-:-:S04]  /*24f0*/  IMAD R12, R12, UR36, RZ ;  /* 0x000000240c0c7c24 */ /* 0x000fc8000f8e02ff */
        /* <DEDUP_REMOVED lines=23> */
.L_x_26894:
[----:B------:R-:W-:Y:S05]  /*2670*/  BSYNC.RECONVERGENT B0 ;  /* 0x0000000000007941 */ /* 0x000fea0003800200 */
.L_x_26893:
        /* <DEDUP_REMOVED lines=65> */
.L_x_26896:
[----:B------:R-:W-:Y:S05]  /*2a90*/  BSYNC.RECONVERGENT B0 ;  /* 0x0000000000007941 */ /* 0x000fea0003800200 */
.L_x_26895:
        /* <DEDUP_REMOVED lines=23> */
[----:B------:R-:W-:Y:S01]  /*2c10*/  FADD R14, -R47, R9 ;  /* 0x000000092f0e7221 */ /* 0x000fe20000000100 */
[-C--:B------:R-:W-:Y:S01]  /*2c20*/  FFMA.RM R15, R15, R12.reuse, 12582913 ;  /* 0x4b4000010f0f7423 */ /* 0x080fe2000000400c */
[-C--:B------:R-:W-:Y:S01]  /*2c30*/  FFMA.SAT R9, R42, R11.reuse, 0.5 ;  /* 0x3f0000002a097423 */ /* 0x080fe2000000200b */
[----:B------:R-:W-:Y:S01]  /*2c40*/  FADD R5, R3, -12583039 ;  /* 0xcb40007f03057421 */ /* 0x000fe20000000000 */
[-C--:B------:R-:W-:Y:S01]  /*2c50*/  FFMA.SAT R13, R44, R11.reuse, 0.5 ;  /* 0x3f0000002c0d7423 */ /* 0x080fe2000000200b */
[----:B------:R-:W-:Y:S01]  /*2c60*/  FADD R2, -R47, R18 ;  /* 0x000000122f027221 */ /* 0x000fe20000000100 */
[-C--:B------:R-:W-:Y:S01]  /*2c70*/  FFMA.RM R18, R9, R12.reuse, 12582913 ;  /* 0x4b40000109127423 */ /* 0x080fe2000000400c */
[----:B------:R-:W-:Y:S01]  /*2c80*/  FFMA R5, R46, 1.4426950216293334961, -R5 ;  /* 0x3fb8aa3b2e057823 */ /* 0x000fe20000000805 */
[C---:B------:R-:W-:Y:S01]  /*2c90*/  FADD R20, -R47.reuse, R6 ;  /* 0x000000062f147221 */ /* 0x040fe20000000100 */
[----:B------:R-:W-:Y:S01]  /*2ca0*/  FADD R6, -R47, R17 ;  /* 0x000000112f067221 */ /* 0x000fe20000000100 */
[-C--:B------:R-:W-:Y:S01]  /*2cb0*/  FFMA.SAT R17, R38, R11.reuse, 0.5 ;  /* 0x3f00000026117423 */ /* 0x080fe2000000200b */
[----:B------:R-:W-:Y:S01]  /*2cc0*/  FFMA R46, R46, 1.925963033500011079e-08, R5 ;  /* 0x32a570602e2e7823 */ /* 0x000fe20000000005 */
[----:B------:R-:W-:Y:S01]  /*2cd0*/  FADD R5, R15, -12583039 ;  /* 0xcb40007f0f057421 */ /* 0x000fe20000000000 */
[----:B------:R-:W-:Y:S01]  /*2ce0*/  FADD R36, -R47, R4 ;  /* 0x000000042f247221 */ /* 0x000fe20000000100 */
[-C--:B------:R-:W-:Y:S01]  /*2cf0*/  FFMA.RM R17, R17, R12.reuse, 12582913 ;  /* 0x4b40000111117423 */ /* 0x080fe2000000400c */
[----:B------:R-:W-:Y:S01]  /*2d00*/  FADD R4, -R47, R19 ;  /* 0x000000132f047221 */ /* 0x000fe20000000100 */
[C---:B------:R-:W-:Y:S01]  /*2d10*/  FFMA R7, R40.reuse, 1.4426950216293334961, -R5 ;  /* 0x3fb8aa3b28077823 */ /* 0x040fe20000000805 */
[-C--:B------:R-:W-:Y:S01]  /*2d20*/  FFMA.RM R5, R13, R12.reuse, 12582913 ;  /* 0x4b4000010d057423 */ /* 0x080fe2000000400c */
[----:B------:R-:W0:Y:S01]  /*2d30*/  MUFU.EX2 R46, R46 ;  /* 0x0000002e002e7308 */ /* 0x000e220000000800 */
        /* <DEDUP_REMOVED lines=8> */
[----:B------:R-:W2:Y:S01]  /*2dc0*/  MUFU.EX2 R40, R40 ;  /* 0x0000002800287308 */ /* 0x000ea20000000800 */
[----:B------:R-:W-:Y:S01]  /*2dd0*/  SHF.L.U32 R18, R18, 0x17, RZ ;  /* 0x0000001712127819 */ /* 0x000fe200000006ff */
        /* <DEDUP_REMOVED lines=8> */
[----:B------:R-:W-:Y:S01]  /*2e60*/  MUFU.EX2 R44, R44 ;  /* 0x0000002c002c7308 */ /* 0x000fe20000000800 */
[----:B0-----:R-:W-:Y:S01]  /*2e70*/  FMUL R23, R3, R46 ;  /* 0x0000002e03177220 */ /* 0x001fe20000400000 */
[C---:B------:R-:W-:Y:S01]  /*2e80*/  FADD R13, R9.reuse, -12583039 ;  /* 0xcb40007f090d7421 */ /* 0x040fe20000000000 */
[----:B------:R-:W-:Y:S01]  /*2e90*/  FFMA R38, R38, 1.925963033500011079e-08, R7 ;  /* 0x32a5706026267823 */ /* 0x000fe20000000007 */
[----:B------:R-:W-:Y:S01]  /*2ea0*/  FFMA.SAT R7, R22, R11, 0.5 ;  /* 0x3f00000016077423 */ /* 0x000fe2000000200b */
[----:B------:R-:W-:Y:S01]  /*2eb0*/  SHF.L.U32 R9, R9, 0x17, RZ ;  /* 0x0000001709097819 */ /* 0x000fe200000006ff */
[----:B------:R-:W-:Y:S01]  /*2ec0*/  FFMA R13, R36, 1.4426950216293334961, -R13 ;  /* 0x3fb8aa3b240d7823 */ /* 0x000fe2000000080d */
[----:B------:R-:W-:-:S02]  /*2ed0*/  IMAD.SHL.U32 R17, R17, 0x800000, RZ ;  /* 0x0080000011117824 */ /* 0x000fc400078e00ff */
[----:B------:R-:W-:Y:S01]  /*2ee0*/  FFMA.RM R7, R7, R12, 12582913 ;  /* 0x4b40000107077423 */ /* 0x000fe2000000400c */
[----:B------:R-:W0:Y:S01]  /*2ef0*/  MUFU.EX2 R19, R19 ;  /* 0x0000001300137308 */ /* 0x000e220000000800 */
[----:B------:R-:W-:Y:S01]  /*2f00*/  FFMA R36, R36, 1.925963033500011079e-08, R13 ;  /* 0x32a5706024247823 */ /* 0x000fe2000000000d */
[----:B------:R-:W-:Y:S01]  /*2f10*/  FADD R16, -R47, R16 ;  /* 0x000000102f107221 */ /* 0x000fe20000000100 */
[C---:B------:R-:W-:Y:S01]  /*2f20*/  FADD R13, R7.reuse, -12583039 ;  /* 0xcb40007f070d7421 */ /* 0x040fe20000000000 */
[----:B------:R-:W-:Y:S01]  /*2f30*/  SHF.L.U32 R7, R7, 0x17, RZ ;  /* 0x0000001707077819 */ /* 0x000fe200000006ff */
[C---:B------:R-:W-:Y:S01]  /*2f40*/  FADD R8, -R47.reuse, R8 ;  /* 0x000000082f087221 */ /* 0x040fe20000000100 */
[C---:B------:R-:W-:Y:S01]  /*2f50*/  FADD R30, -R47.reuse, R30 ;  /* 0x0000001e2f1e7221 */ /* 0x040fe20000000100 */
[----:B------:R-:W-:Y:S01]  /*2f60*/  FFMA R13, R22, 1.4426950216293334961, -R13 ;  /* 0x3fb8aa3b160d7823 */ /* 0x000fe2000000080d */
[----:B------:R-:W3:Y:S01]  /*2f70*/  MUFU.EX2 R36, R36 ;  /* 0x0000002400247308 */ /* 0x000ee20000000800 */
[----:B------:R-:W-:-:S02]  /*2f80*/  FADD R32, -R47, R32 ;  /* 0x000000202f207221 */ /* 0x000fc40000000100 */
[----:B------:R-:W-:Y:S01]  /*2f90*/  FFMA R34, R22, 1.925963033500011079e-08, R13 ;  /* 0x32a5706016227823 */ /* 0x000fe2000000000d */
[-C--:B------:R-:W-:Y:S01]  /*2fa0*/  FFMA.SAT R13, R20, R11.reuse, 0.5 ;  /* 0x3f000000140d7423 */ /* 0x080fe2000000200b */
[----:B--2---:R-:W-:Y:S01]  /*2fb0*/  FMUL R22, R15, R40 ;  /* 0x000000280f167220 */ /* 0x004fe20000400000 */
[----:B------:R-:W-:Y:S02]  /*2fc0*/  FFMA.SAT R15, R14, R11, 0.5 ;  /* 0x3f0000000e0f7423 */ /* 0x000fe4000000200b */
[-C--:B------:R-:W-:Y:S01]  /*2fd0*/  FFMA.RM R13, R13, R12.reuse, 12582913 ;  /* 0x4b4000010d0d7423 */ /* 0x080fe2000000400c */
[----:B0-----:R-:W-:Y:S01]  /*2fe0*/  FMUL R21, R18, R19 ;  /* 0x0000001312157220 */ /* 0x001fe20000400000 */
[----:B------:R-:W-:Y:S01]  /*2ff0*/  FFMA.RM R15, R15, R12, 12582913 ;  /* 0x4b4000010f0f7423 */ /* 0x000fe2000000400c */
[----:B------:R-:W0:Y:S01]  /*3000*/  MUFU.EX2 R38, R38 ;  /* 0x0000002600267308 */ /* 0x000e220000000800 */
[C---:B------:R-:W-:Y:S01]  /*3010*/  FADD R3, R13.reuse, -12583039 ;  /* 0xcb40007f0d037421 */ /* 0x040fe20000000000 */
[----:B------:R-:W-:-:S03]  /*3020*/  IMAD.SHL.U32 R13, R13, 0x800000, RZ ;  /* 0x008000000d0d7824 */ /* 0x000fc600078e00ff */
[----:B------:R-:W-:Y:S01]  /*3030*/  FFMA R3, R20, 1.4426950216293334961, -R3 ;  /* 0x3fb8aa3b14037823 */ /* 0x000fe20000000803 */
[----:B---3--:R-:W-:Y:S01]  /*3040*/  FMUL R18, R9, R36 ;  /* 0x0000002409127220 */ /* 0x008fe20000400000 */
[-C--:B------:R-:W-:Y:S01]  /*3050*/  FFMA.SAT R9, R2, R11.reuse, 0.5 ;  /* 0x3f00000002097423 */ /* 0x080fe2000000200b */
[----:B------:R-:W2:Y:S01]  /*3060*/  MUFU.EX2 R34, R34 ;  /* 0x0000002200227308 */ /* 0x000ea20000000800 */
[----:B------:R-:W-:Y:S01]  /*3070*/  FFMA R42, R20, 1.925963033500011079e-08, R3 ;  /* 0x32a57060142a7823 */ /* 0x000fe20000000003 */
[----:B------:R-:W-:Y:S01]  /*3080*/  FMUL R20, R5, R44 ;  /* 0x0000002c05147220 */ /* 0x000fe20000400000 */
[----:B------:R-:W-:Y:S01]  /*3090*/  FFMA.SAT R5, R6, R11, 0.5 ;  /* 0x3f00000006057423 */ /* 0x000fe2000000200b */
[----:B------:R-:W-:-:S03]  /*30a0*/  FADD R3, R15, -12583039 ;  /* 0xcb40007f0f037421 */ /* 0x000fc60000000000 */
[-C--:B------:R-:W-:Y:S01]  /*30b0*/  FFMA.RM R5, R5, R12.reuse, 12582913 ;  /* 0x4b40000105057423 */ /* 0x080fe2000000400c */
[C---:B------:R-:W-:Y:S01]  /*30c0*/  FFMA R3, R14.reuse, 1.4426950216293334961, -R3 ;  /* 0x3fb8aa3b0e037823 */ /* 0x040fe20000000803 */
[----:B------:R-:W3:Y:S02]  /*30d0*/  MUFU.EX2 R42, R42 ;  /* 0x0000002a002a7308 */ /* 0x000ee40000000800 */
[----:B------:R-:W-:Y:S01]  /*30e0*/  FADD R19, R5, -12583039 ;  /* 0xcb40007f05137421 */ /* 0x000fe20000000000 */
[----:B------:R-:W-:Y:S01]  /*30f0*/  FFMA R40, R14, 1.925963033500011079e-08, R3 ;  /* 0x32a570600e287823 */ /* 0x000fe20000000003 */
[-C--:B------:R-:W-:Y:S01]  /*3100*/  FFMA.RM R14, R9, R12.reuse, 12582913 ;  /* 0x4b400001090e7423 */ /* 0x080fe2000000400c */
[-C--:B------:R-:W-:Y:S01]  /*3110*/  FFMA.SAT R3, R8, R11.reuse, 0.5 ;  /* 0x3f00000008037423 */ /* 0x080fe2000000200b */
[----:B------:R-:W-:Y:S02]  /*3120*/  FFMA R19, R6, 1.4426950216293334961, -R19 ;  /* 0x3fb8aa3b06137823 */ /* 0x000fe40000000813 */
[----:B------:R-:W-:Y:S01]  /*3130*/  FADD R9, R14, -12583039 ;  /* 0xcb40007f0e097421 */ /* 0x000fe20000000000 */
[-C--:B------:R-:W-:Y:S01]  /*3140*/  FFMA.RM R3, R3, R12.reuse, 12582913 ;  /* 0x4b40000103037423 */ /* 0x080fe2000000400c */
[----:B------:R-:W-:Y:S01]  /*3150*/  FFMA R44, R6, 1.925963033500011079e-08, R19 ;  /* 0x32a57060062c7823 */ /* 0x000fe20000000013 */
[-C--:B------:R-:W-:Y:S01]  /*3160*/  FFMA.SAT R19, R10, R11.reuse, 0.5 ;  /* 0x3f0000000a137423 */ /* 0x080fe2000000200b */
[C---:B------:R-:W-:Y:S01]  /*3170*/  FFMA R9, R2.reuse, 1.4426950216293334961, -R9 ;  /* 0x3fb8aa3b02097823 */ /* 0x040fe20000000809 */
[----:B------:R-:W-:Y:S01]  /*3180*/  FADD R47, R3, -12583039 ;  /* 0xcb40007f032f7421 */ /* 0x000fe20000000000 */
[----:B------:R-:W-:Y:S01]  /*3190*/  MUFU.EX2 R49, R44 ;  /* 0x0000002c00317308 */ /* 0x000fe20000000800 */
[----:B------:R-:W-:Y:S01]  /*31a0*/  FFMA.RM R6, R19, R12, 12582913 ;  /* 0x4b40000113067423 */ /* 0x000fe2000000400c */
[----:B0-----:R-:W-:Y:S01]  /*31b0*/  FMUL R19, R17, R38 ;  /* 0x0000002611137220 */ /* 0x001fe20000400000 */
        /* <DEDUP_REMOVED lines=8> */
[----:B------:R-:W0:Y:S02]  /*3240*/  MUFU.EX2 R9, R40 ;  /* 0x0000002800097308 */ /* 0x000e240000000800 */
[----:B------:R-:W-:Y:S01]  /*3250*/  FFMA R38, R10, 1.925963033500011079e-08, R17 ;  /* 0x32a570600a267823 */ /* 0x000fe20000000011 */
[----:B--2---:R-:W-:Y:S01]  /*3260*/  FMUL R17, R7, R34 ;  /* 0x0000002207117220 */ /* 0x004fe20000400000 */
[C---:B------:R-:W-:Y:S01]  /*3270*/  FADD R7, R2.reuse, -12583039 ;  /* 0xcb40007f02077421 */ /* 0x040fe20000000000 */
[----:B------:R-:W-:Y:S01]  /*3280*/  SHF.L.U32 R10, R15, 0x17, RZ ;  /* 0x000000170f0a7819 */ /* 0x000fe200000006ff */
[----:B------:R-:W-:-:S02]  /*3290*/  IMAD.SHL.U32 R2, R2, 0x800000, RZ ;  /* 0x0080000002027824 */ /* 0x000fc400078e00ff */
[C---:B------:R-:W-:Y:S01]  /*32a0*/  FFMA R7, R16.reuse, 1.4426950216293334961, -R7 ;  /* 0x3fb8aa3b10077823 */ /* 0x040fe20000000807 */
[----:B------:R-:W2:Y:S03]  /*32b0*/  MUFU.EX2 R8, R8 ;  /* 0x0000000800087308 */ /* 0x000ea60000000800 */
[----:B------:R-:W-:Y:S01]  /*32c0*/  FFMA R7, R16, 1.925963033500011079e-08, R7 ;  /* 0x32a5706010077823 */ /* 0x000fe20000000007 */
[----:B---3--:R-:W-:Y:S01]  /*32d0*/  FMUL R16, R13, R42 ;  /* 0x0000002a0d107220 */ /* 0x008fe20000400000 */
[----:B------:R-:W-:Y:S01]  /*32e0*/  FFMA.SAT R13, R30, R11, 0.5 ;  /* 0x3f0000001e0d7423 */ /* 0x000fe2000000200b */
[----:B0-----:R-:W-:-:S03]  /*32f0*/  FMUL R10, R10, R9 ;  /* 0x000000090a0a7220 */ /* 0x001fc60000400000 */
[----:B------:R-:W-:Y:S01]  /*3300*/  FFMA.RM R13, R13, R12, 12582913 ;  /* 0x4b4000010d0d7423 */ /* 0x000fe2000000400c */
[----:B------:R-:W0:Y:S03]  /*3310*/  MUFU.EX2 R51, R38 ;  /* 0x0000002600337308 */ /* 0x000e260000000800 */
[----:B------:R-:W-:-:S04]  /*3320*/  FADD R47, R13, -12583039 ;  /* 0xcb40007f0d2f7421 */ /* 0x000fc80000000000 */
[C---:B------:R-:W-:Y:S01]  /*3330*/  FFMA R47, R30.reuse, 1.4426950216293334961, -R47 ;  /* 0x3fb8aa3b1e2f7823 */ /* 0x040fe2000000082f */
[----:B------:R-:W3:Y:S03]  /*3340*/  MUFU.EX2 R36, R36 ;  /* 0x0000002400247308 */ /* 0x000ee60000000800 */
[----:B------:R-:W-:Y:S01]  /*3350*/  FFMA R30, R30, 1.925963033500011079e-08, R47 ;  /* 0x32a570601e1e7823 */ /* 0x000fe2000000002f */
[----:B------:R-:W-:-:S04]  /*3360*/  FFMA.SAT R47, R0, R11, 0.5 ;  /* 0x3f000000002f7423 */ /* 0x000fc8000000200b */
[----:B------:R-:W-:Y:S01]  /*3370*/  FFMA.RM R15, R47, R12, 12582913 ;  /* 0x4b4000012f0f7423 */ /* 0x000fe2000000400c */
[----:B------:R-:W-:Y:S03]  /*3380*/  MUFU.EX2 R53, R30 ;  /* 0x0000001e00357308 */ /* 0x000fe60000000800 */
[----:B------:R-:W-:-:S04]  /*3390*/  FADD R9, R15, -12583039 ;  /* 0xcb40007f0f097421 */ /* 0x000fc80000000000 */
[----:B------:R-:W-:-:S04]  /*33a0*/  FFMA R9, R0, 1.4426950216293334961, -R9 ;  /* 0x3fb8aa3b00097823 */ /* 0x000fc80000000809 */
[----:B------:R-:W-:Y:S01]  /*33b0*/  FFMA R34, R0, 1.925963033500011079e-08, R9 ;  /* 0x32a5706000227823 */ /* 0x000fe20000000009 */
[-C--:B------:R-:W-:Y:S01]  /*33c0*/  FFMA.SAT R9, R32, R11.reuse, 0.5 ;  /* 0x3f00000020097423 */ /* 0x080fe2000000200b */
[----:B------:R-:W-:-:S03]  /*33d0*/  FFMA.SAT R11, R4, R11, 0.5 ;  /* 0x3f000000040b7423 */ /* 0x000fc6000000200b */
[-C--:B------:R-:W-:Y:S01]  /*33e0*/  FFMA.RM R0, R9, R12.reuse, 12582913 ;  /* 0x4b40000109007423 */ /* 0x080fe2000000400c */
[----:B------:R-:W-:Y:S01]  /*33f0*/  FFMA.RM R12, R11, R12, 12582913 ;  /* 0x4b4000010b0c7423 */ /* 0x000fe2000000400c */
[----:B------:R-:W-:Y:S02]  /*3400*/  MUFU.EX2 R34, R34 ;  /* 0x0000002200227308 */ /* 0x000fe40000000800 */
[----:B------:R-:W-:-:S04]  /*3410*/  FADD R9, R0, -12583039 ;  /* 0xcb40007f00097421 */ /* 0x000fc80000000000 */
[----:B------:R-:W-:-:S04]  /*3420*/  FFMA R9, R32, 1.4426950216293334961, -R9 ;  /* 0x3fb8aa3b20097823 */ /* 0x000fc80000000809 */
[----:B------:R-:W-:Y:S01]  /*3430*/  FFMA R32, R32, 1.925963033500011079e-08, R9 ;  /* 0x32a5706020207823 */ /* 0x000fe20000000009 */
[C---:B------:R-:W-:Y:S01]  /*3440*/  FADD R9, R12.reuse, -12583039 ;  /* 0xcb40007f0c097421 */ /* 0x040fe20000000000 */
[----:B------:R-:W-:-:S03]  /*3450*/  SHF.L.U32 R12, R12, 0x17, RZ ;  /* 0x000000170c0c7819 */ /* 0x000fc600000006ff */
[----:B------:R-:W-:-:S04]  /*3460*/  FFMA R9, R4, 1.4426950216293334961, -R9 ;  /* 0x3fb8aa3b04097823 */ /* 0x000fc80000000809 */
[----:B------:R-:W-:Y:S01]  /*3470*/  FFMA R11, R4, 1.925963033500011079e-08, R9 ;  /* 0x32a57060040b7823 */ /* 0x000fe20000000009 */
[----:B------:R-:W-:-:S04]  /*3480*/  FADD R9, RZ, R23 ;  /* 0x00000017ff097221 */ /* 0x000fc80000000000 */
[----:B------:R-:W-:-:S04]  /*3490*/  FADD R4, R9, R22 ;  /* 0x0000001609047221 */ /* 0x000fc80000000000 */
[----:B------:R-:W-:-:S04]  /*34a0*/  FADD R9, R4, R21 ;  /* 0x0000001504097221 */ /* 0x000fc80000000000 */
[----:B------:R-:W-:Y:S01]  /*34b0*/  FADD R4, R9, R20 ;  /* 0x0000001409047221 */ /* 0x000fe20000000000 */
[----:B------:R-:W-:Y:S02]  /*34c0*/  SHF.L.U32 R9, R3, 0x17, RZ ;  /* 0x0000001703097819 */ /* 0x000fe400000006ff */
[----:B------:R0:W4:Y:S01]  /*34d0*/  MUFU.EX2 R3, R7 ;  /* 0x0000000700037308 */ /* 0x0001220000000800 */
[----:B------:R-:W-:Y:S02]  /*34e0*/  FADD R47, R4, R19 ;  /* 0x00000013042f7221 */ /* 0x000fe40000000000 */
[----:B--2---:R-:W-:Y:S01]  /*34f0*/  FMUL R9, R9, R8 ;  /* 0x0000000809097220 */ /* 0x004fe20000400000 */
[----:B------:R-:W-:Y:S02]  /*3500*/  IMAD.SHL.U32 R8, R5, 0x800000, RZ ;  /* 0x0080000005087824 */ /* 0x000fe400078e00ff */
[----:B------:R-:W-:Y:S01]  /*3510*/  FADD R4, R47, R18 ;  /* 0x000000122f047221 */ /* 0x000fe20000000000 */
[----:B------:R-:W-:Y:S01]  /*3520*/  SHF.L.U32 R47, R14, 0x17, RZ ;  /* 0x000000170e2f7819 */ /* 0x000fe200000006ff */
[----:B------:R-:W-:-:S02]  /*3530*/  FMUL R8, R8, R49 ;  /* 0x0000003108087220 */ /* 0x000fc40000400000 */
[----:B------:R-:W-:Y:S01]  /*3540*/  FADD R5, R4, R17 ;  /* 0x0000001104057221 */ /* 0x000fe20000000000 */
[----:B0-----:R-:W-:Y:S01]  /*3550*/  FMUL R7, R6, R51 ;  /* 0x0000003306077220 */ /* 0x001fe20000400000 */
[----:B------:R-:W0:Y:S01]  /*3560*/  MUFU.EX2 R49, R32 ;  /* 0x0000002000317308 */ /* 0x000e220000000800 */
[----:B---3--:R-:W-:Y:S01]  /*3570*/  FMUL R6, R47, R36 ;  /* 0x000000242f067220 */ /* 0x008fe20000400000 */
[----:B------:R-:W-:-:S04]  /*3580*/  FADD R5, R5, R16 ;  /* 0x0000001005057221 */ /* 0x000fc80000000000 */
[----:B------:R-:W-:Y:S02]  /*3590*/  FADD R4, R5, R10 ;  /* 0x0000000a05047221 */ /* 0x000fe40000000000 */
[----:B------:R2:W3:Y:S02]  /*35a0*/  MUFU.EX2 R51, R11 ;  /* 0x0000000b00337308 */ /* 0x0004e40000000800 */
[----:B------:R-:W-:-:S04]  /*35b0*/  FADD R5, R4, R9 ;  /* 0x0000000904057221 */ /* 0x000fc80000000000 */
[----:B------:R-:W-:Y:S01]  /*35c0*/  FADD R4, R5, R8 ;  /* 0x0000000805047221 */ /* 0x000fe20000000000 */
[----:B----4-:R-:W-:Y:S01]  /*35d0*/  FMUL R5, R2, R3 ;  /* 0x0000000302057220 */ /* 0x010fe20000400000 */
[----:B------:R-:W-:Y:S02]  /*35e0*/  SHF.L.U32 R3, R15, 0x17, RZ ;  /* 0x000000170f037819 */ /* 0x000fe400000006ff */
[----:B------:R-:W-:Y:S01]  /*35f0*/  FADD R47, R4, R7 ;  /* 0x00000007042f7221 */ /* 0x000fe20000000000 */
[----:B------:R-:W-:Y:S02]  /*3600*/  SHF.L.U32 R4, R13, 0x17, RZ ;  /* 0x000000170d047819 */ /* 0x000fe400000006ff */
[----:B------:R-:W-:Y:S01]  /*3610*/  FMUL R3, R3, R34 ;  /* 0x0000002203037220 */ /* 0x000fe20000400000 */
[----:B------:R-:W-:Y:S02]  /*3620*/  FADD R2, R47, R6 ;  /* 0x000000062f027221 */ /* 0x000fe40000000000 */
[----:B------:R-:W-:-:S02]  /*3630*/  FMUL R4, R4, R53 ;  /* 0x0000003504047220 */ /* 0x000fc40000400000 */
[----:B------:R-:W-:Y:S01]  /*3640*/  FADD R13, R2, R5 ;  /* 0x00000005020d7221 */ /* 0x000fe20000000000 */
[----:B------:R-:W-:-:S03]  /*3650*/  IMAD.SHL.U32 R2, R0, 0x800000, RZ ;  /* 0x0080000000027824 */ /* 0x000fc600078e00ff */
[----:B------:R-:W-:Y:S01]  /*3660*/  FADD R0, R13, R4 ;  /* 0x000000040d007221 */ /* 0x000fe20000000000 */
[----:B0-----:R-:W-:-:S03]  /*3670*/  FMUL R2, R2, R49 ;  /* 0x0000003102027220 */ /* 0x001fc60000400000 */
[----:B--2---:R-:W-:Y:S01]  /*3680*/  FADD R11, R0, R3 ;  /* 0x00000003000b7221 */ /* 0x004fe20000000000 */
        /* <DEDUP_REMOVED lines=12> */
.L_x_26964:
        /* <DEDUP_REMOVED lines=13> */
[----:B01----:R-:W-:Y:S05]  /*3820*/  CALL.REL.NOINC `($__internal_426_$__cuda_sm3x_div_rn_noftz_f32_slowpath) ;  /* 0x0000002800e87944 */ /* 0x003fea0003c00000 */
[----:B------:R-:W-:-:S07]  /*3830*/  MOV R12, R11 ;  /* 0x0000000b000c7202 */ /* 0x000fce0000000f00 */
.L_x_26899:
[----:B------:R-:W-:Y:S05]  /*3840*/  BSYNC.RECONVERGENT B2 ;  /* 0x0000000000027941 */ /* 0x000fea0003800200 */
.L_x_26898:
        /* <DEDUP_REMOVED lines=14> */
.L_x_26901:
[----:B------:R-:W-:Y:S05]  /*3930*/  BSYNC.RECONVERGENT B2 ;  /* 0x0000000000027941 */ /* 0x000fea0003800200 */
.L_x_26900:
        /* <DEDUP_REMOVED lines=14> */
.L_x_26903:
[----:B------:R-:W-:Y:S05]  /*3a20*/  BSYNC.RECONVERGENT B2 ;  /* 0x0000000000027941 */ /* 0x000fea0003800200 */
.L_x_26902:
        /* <DEDUP_REMOVED lines=14> */
.L_x_26905:
[----:B------:R-:W-:Y:S05]  /*3b10*/  BSYNC.RECONVERGENT B2 ;  /* 0x0000000000027941 */ /* 0x000fea0003800200 */
.L_x_26904:
        /* <DEDUP_REMOVED lines=14> */
.L_x_26907:
[----:B------:R-:W-:Y:S05]  /*3c00*/  BSYNC.RECONVERGENT B2 ;  /* 0x0000000000027941 */ /* 0x000fea0003800200 */
.L_x_26906:
        /* <DEDUP_REMOVED lines=14> */
.L_x_26909:
[----:B------:R-:W-:Y:S05]  /*3cf0*/  BSYNC.RECONVERGENT B2 ;  /* 0x0000000000027941 */ /* 0x000fea0003800200 */
.L_x_26908:
        /* <DEDUP_REMOVED lines=14> */
.L_x_26911:
[----:B------:R-:W-:Y:S05]  /*3de0*/  BSYNC.RECONVERGENT B2 ;  /* 0x0000000000027941 */ /* 0x000fea0003800200 */
.L_x_26910:
        /* <DEDUP_REMOVED lines=14> */
.L_x_26913:
[----:B------:R-:W-:Y:S05]  /*3ed0*/  BSYNC.RECONVERGENT B2 ;  /* 0x0000000000027941 */ /* 0x000fea0003800200 */
.L_x_26912:
        /* <DEDUP_REMOVED lines=14> */
.L_x_26915:
[----:B------:R-:W-:Y:S05]  /*3fc0*/  BSYNC.RECONVERGENT B2 ;  /* 0x0000000000027941 */ /* 0x000fea0003800200 */
.L_x_26914:
        /* <DEDUP_REMOVED lines=14> */
.L_x_26917:
[----:B------:R-:W-:Y:S05]  /*40b0*/  BSYNC.RECONVERGENT B2 ;  /* 0x0000000000027941 */ /* 0x000fea0003800200 */
.L_x_26916:
        /* <DEDUP_REMOVED lines=14> */
.L_x_26919:
[----:B------:R-:W-:Y:S05]  /*41a0*/  BSYNC.RECONVERGENT B2 ;  /* 0x0000000000027941 */ /* 0x000fea0003800200 */
.L_x_26918:
        /* <DEDUP_REMOVED lines=14> */
.L_x_26921:
[----:B------:R-:W-:Y:S05]  /*4290*/  BSYNC.RECONVERGENT B2 ;  /* 0x0000000000027941 */ /* 0x000fea0003800200 */
.L_x_26920:
        /* <DEDUP_REMOVED lines=14> */
.L_x_26923:
[----:B------:R-:W-:Y:S05]  /*4380*/  BSYNC.RECONVERGENT B2 ;  /* 0x0000000000027941 */ /* 0x000fea0003800200 */
.L_x_26922:
        /* <DEDUP_REMOVED lines=14> */
.L_x_26925:
[----:B------:R-:W-:Y:S05]  /*4470*/  BSYNC.RECONVERGENT B2 ;  /* 0x0000000000027941 */ /* 0x000fea0003800200 */
.L_x_26924:
        /* <DEDUP_REMOVED lines=14> */
.L_x_26927:
[----:B------:R-:W-:Y:S05]  /*4560*/  BSYNC.RECONVERGENT B2 ;  /* 0x0000000000027941 */ /* 0x000fea0003800200 */
.L_x_26926:
        /* <DEDUP_REMOVED lines=14> */
.L_x_26929:
[----:B------:R-:W-:Y:S05]  /*4650*/  BSYNC.RECONVERGENT B2 ;  /* 0x0000000000027941 */ /* 0x000fea0003800200 */
.L_x_26928:
        /* <DEDUP_REMOVED lines=14> */
.L_x_26931:
[----:B------:R-:W-:Y:S05]  /*4740*/  BSYNC.RECONVERGENT B2 ;  /* 0x0000000000027941 */ /* 0x000fea0003800200 */
.L_x_26930:
        /* <DEDUP_REMOVED lines=14> */
.L_x_26933:
[----:B------:R-:W-:Y:S05]  /*4830*/  BSYNC.RECONVERGENT B2 ;  /* 0x0000000000027941 */ /* 0x000fea0003800200 */
.L_x_26932:
[----:B------:R-:W2:Y:S01]  /*4840*/  LDC.64 R2, c[0x0][0x3f0] ;  /* 0x0000fc00ff027b82 */ /* 0x000ea20000000a00 */
[----:B------:R-:W-:Y:S01]  /*4850*/  BSSY.RECONVERGENT B0, `(.L_x_26934) ;  /* 0x0000016000007945 */ /* 0x000fe20003800200 */
[-C--:B--2---:R-:W-:Y:S02]  /*4860*/  ISETP.GE.U32.AND P2, PT, R41, R2.reuse, PT ;  /* 0x000000022900720c */ /* 0x084fe40003f46070 */
[-C--:B------:R-:W-:Y:S02]  /*4870*/  ISETP.GE.U32.AND P6, PT, R39, R2.reuse, PT ;  /* 0x000000022700720c */ /* 0x080fe40003fc6070 */
[----:B------:R-:W-:Y:S02]  /*4880*/  ISETP.GE.U32.AND P0, PT, R37, R2, PT ;  /* 0x000000022500720c */ /* 0x000fe40003f06070 */
        /* <DEDUP_REMOVED lines=18> */
.L_x_26935:
[----:B------:R-:W-:Y:S05]  /*49b0*/  BSYNC.RECONVERGENT B0 ;  /* 0x0000000000007941 */ /* 0x000fea0003800200 */
.L_x_26934:
        /* <DEDUP_REMOVED lines=18> */
.L_x_26937:
[----:B------:R-:W-:Y:S05]  /*4ae0*/  BSYNC.RECONVERGENT B0 ;  /* 0x0000000000007941 */ /* 0x000fea0003800200 */
.L_x_26936:
        /* <DEDUP_REMOVED lines=14> */
[----:B------:R-:W-:Y:S01]  /*4bd0*/  MOV R3, RZ ;  /* 0x000000ff00037202 */ /* 0x000fe20000000f00 */
        /* <DEDUP_REMOVED lines=15> */
.L_x_26939:
[----:B------:R-:W-:Y:S05]  /*4cd0*/  BSYNC.RECONVERGENT B0 ;  /* 0x0000000000007941 */ /* 0x000fea0003800200 */
.L_x_26938:
        /* <DEDUP_REMOVED lines=18> */
.L_x_26941:
[----:B------:R-:W-:Y:S05]  /*4e00*/  BSYNC.RECONVERGENT B0 ;  /* 0x0000000000007941 */ /* 0x000fea0003800200 */
.L_x_26940:
        /* <DEDUP_REMOVED lines=18> */
.L_x_26943:
[----:B------:R-:W-:Y:S05]  /*4f30*/  BSYNC.RECONVERGENT B0 ;  /* 0x0000000000007941 */ /* 0x000fea0003800200 */
.L_x_26942:
        /* <DEDUP_REMOVED lines=18> */
.L_x_26945:
[----:B------:R-:W-:Y:S05]  /*5060*/  BSYNC.RECONVERGENT B0 ;  /* 0x0000000000007941 */ /* 0x000fea0003800200 */
.L_x_26944:
        /* <DEDUP_REMOVED lines=18> */
.L_x_26947:
[----:B------:R-:W-:Y:S05]  /*5190*/  BSYNC.RECONVERGENT B0 ;  /* 0x0000000000007941 */ /* 0x000fea0003800200 */
.L_x_26946:
[----:B------:R-:W-:Y:S04]  /*51a0*/  BSSY.RECONVERGENT B0, `(.L_x_26948) ;  /* 0x0000012000007945 */ /* 0x000fe80003800200 */
[----:B------:R-:W-:Y:S05]  /*51b0*/  @P4 BRA `(.L_x_26949) ;  /* 0x0000000000404947 */ /* 0x000fea0003800000 */
[----:B-1--4-:R-:W-:Y:S01]  /*51c0*/  HFMA2 R3, -RZ, RZ, 0, 0 ;  /* 0x00000000ff037431 */ /* 0x012fe200000001ff */
        /* <DEDUP_REMOVED lines=15> */
.L_x_26949:
[----:B------:R-:W-:Y:S05]  /*52c0*/  BSYNC.RECONVERGENT B0 ;  /* 0x0000000000007941 */ /* 0x000fea0003800200 */
.L_x_26948:
[----:B------:R-:W-:Y:S04]  /*52d0*/  BSSY.RECONVERGENT B0, `(.L_x_26950) ;  /* 0x0000012000007945 */ /* 0x000fe80003800200 */
[----:B------:R-:W-:Y:S05]  /*52e0*/  @P5 BRA `(.L_x_26951) ;  /* 0x0000000000405947 */ /* 0x000fea0003800000 */
[----:B-1--4-:R-:W-:Y:S01]  /*52f0*/  MOV R3, RZ ;  /* 0x000000ff00037202 */ /* 0x012fe20000000f00 */
        /* <DEDUP_REMOVED lines=15> */
.L_x_26951:
[----:B------:R-:W-:Y:S05]  /*53f0*/  BSYNC.RECONVERGENT B0 ;  /* 0x0000000000007941 */ /* 0x000fea0003800200 */
.L_x_26950:
[----:B------:R-:W-:-:S04]  /*5400*/  IADD3 R28, P0, PT, R45, R28, RZ ;  /* 0x0000001c2d1c7210 */ /* 0x000fc80007f1e0ff */
[----:B------:R-:W-:Y:S02]  /*5410*/  LEA.HI.X.SX32 R26, R45, R26, 0x1, P0 ;  /* 0x0000001a2d1a7211 */ /* 0x000fe400000f0eff */
[----:B------:R-:W-:-:S04]  /*5420*/  ISETP.GE.U32.AND P0, PT, R28, UR42, PT ;  /* 0x0000002a1c007c0c */ /* 0x000fc8000bf06070 */
[----:B------:R-:W-:-:S13]  /*5430*/  ISETP.GE.AND.EX P0, PT, R26, UR43, PT, P0 ;  /* 0x0000002b1a007c0c */ /* 0x000fda000bf06300 */
[----:B------:R-:W-:Y:S05]  /*5440*/  @!P0 BRA `(.L_x_26952) ;  /* 0xffffffac00b08947 */ /* 0x000fea000383ffff */
[----:B------:R-:W-:Y:S05]  /*5450*/  EXIT ;  /* 0x000000000000794d */ /* 0x000fea0003800000 */
.L_x_26897:
[----:B------:R-:W-:Y:S01]  /*5460*/  HFMA2 R12, -RZ, RZ, 0, 9.5367431640625e-07 ;  /* 0x00000010ff0c7431 */ /* 0x000fe200000001ff */
[----:B------:R-:W-:Y:S01]  /*5470*/  BSSY B0, `(.L_x_26953) ;  /* 0x0000006000007945 */ /* 0x000fe20003800000 */
[----:B------:R-:W-:Y:S01]  /*5480*/  IMAD.MOV.U32 R11, RZ, RZ, 0x1f ;  /* 0x0000001fff0b7424 */ /* 0x000fe200078e00ff */
[----:B------:R-:W-:-:S07]  /*5490*/  MOV R15, 0xffffffff ;  /* 0xffffffff000f7802 */ /* 0x000fce0000000f00 */
[----:B-1----:R-:W-:Y:S05]  /*54a0*/  WARPSYNC.COLLECTIVE R15, `(.L_x_26954) ;  /* 0x000000000f087348 */ /* 0x002fea0003c00000 */
[----:B------:R0:W2:Y:S02]  /*54b0*/  SHFL.BFLY P6, R14, R13, R12, R11 ;  /* 0x0c00000c0d0e7389 */ /* 0x0000a400000c000b */
[----:B012---:R-:W-:Y:S05]  /*54c0*/  ENDCOLLECTIVE ;  /* 0x000000000000791b */ /* 0x007fea0003800000 */
.L_x_26954:
[----:B------:R-:W-:Y:S05]  /*54d0*/  BSYNC B0 ;  /* 0x0000000000007941 */ /* 0x000fea0003800000 */
.L_x_26953:
        /* <DEDUP_REMOVED lines=9> */
.L_x_26955:
[----:B------:R-:W-:Y:S01]  /*5570*/  IMAD.MOV.U32 R12, RZ, RZ, 0x4 ;  /* 0x00000004ff0c7424 */ /* 0x000fe200078e00ff */
[----:B------:R-:W-:-:S04]  /*5580*/  FMNMX R22, R13, R14, !PT ;  /* 0x0000000e0d167209 */ /* 0x000fc80007800000 */
[----:B------:R-:W-:-:S07]  /*5590*/  MOV R13, R22 ;  /* 0x00000016000d7202 */ /* 0x000fce0000000f00 */
[----:B------:R-:W-:Y:S05]  /*55a0*/  WARPSYNC.COLLECTIVE R15, `(.L_x_26956) ;  /* 0x000000000f087348 */ /* 0x000fea0003c00000 */
[----:B------:R0:W1:Y:S02]  /*55b0*/  SHFL.BFLY P6, R14, R13, R12, R11 ;  /* 0x0c00000c0d0e7389 */ /* 0x00006400000c000b */
[----:B01----:R-:W-:Y:S05]  /*55c0*/  ENDCOLLECTIVE ;  /* 0x000000000000791b */ /* 0x003fea0003800000 */
.L_x_26956:
[----:B------:R-:W-:Y:S01]  /*55d0*/  HFMA2 R12, -RZ, RZ, 0, 1.1920928955078125e-07 ;  /* 0x00000002ff0c7431 */ /* 0x000fe200000001ff */
[----:B------:R-:W-:-:S04]  /*55e0*/  FMNMX R23, R22, R14, !PT ;  /* 0x0000000e16177209 */ /* 0x000fc80007800000 */
[----:B------:R-:W-:-:S07]  /*55f0*/  MOV R13, R23 ;  /* 0x00000017000d7202 */ /* 0x000fce0000000f00 */
[----:B------:R-:W-:Y:S05]  /*5600*/  WARPSYNC.COLLECTIVE R15, `(.L_x_26957) ;  /* 0x000000000f087348 */ /* 0x000fea0003c00000 */
[----:B------:R0:W1:Y:S02]  /*5610*/  SHFL.BFLY P6, R14, R13, R12, R11 ;  /* 0x0c00000c0d0e7389 */ /* 0x00006400000c000b */
[----:B01----:R-:W-:Y:S05]  /*5620*/  ENDCOLLECTIVE ;  /* 0x000000000000791b */ /* 0x003fea0003800000 */
.L_x_26957:
[----:B------:R-:W-:Y:S02]  /*5630*/  MOV R12, 0x1 ;  /* 0x00000001000c7802 */ /* 0x000fe40000000f00 */
[----:B------:R-:W-:-:S05]  /*5640*/  FMNMX R34, R23, R14, !PT ;  /* 0x0000000e17227209 */ /* 0x000fca0007800000 */
[----:B------:R-:W-:-:S07]  /*5650*/  IMAD.MOV.U32 R13, RZ, RZ, R34 ;  /* 0x000000ffff0d7224 */ /* 0x000fce00078e0022 */
[----:B------:R-:W-:Y:S05]  /*5660*/  WARPSYNC.COLLECTIVE R15, `(.L_x_26958) ;  /* 0x000000000f087348 */ /* 0x000fea0003c00000 */
[----:B------:R0:W1:Y:S02]  /*5670*/  SHFL.BFLY P6, R14, R13, R12, R11 ;  /* 0x0c00000c0d0e7389 */ /* 0x00006400000c000b */
[----:B01----:R-:W-:Y:S05]  /*5680*/  ENDCOLLECTIVE ;  /* 0x000000000000791b */ /* 0x003fea0003800000 */
.L_x_26958:
        /* <DEDUP_REMOVED lines=156> */
[----:B------:R-:W0:Y:S01]  /*6050*/  MUFU.EX2 R13, R13 ;  /* 0x0000000d000d7308 */ /* 0x000e220000000800 */
[----:B------:R-:W-:-:S07]  /*6060*/  MOV R15, 0xffffffff ;  /* 0xffffffff000f7802 */ /* 0x000fce0000000f00 */
        /* <DEDUP_REMOVED lines=29> */
.L_x_26959:
[----:B------:R-:W-:Y:S02]  /*6240*/  IMAD.MOV.U32 R12, RZ, RZ, 0x8 ;  /* 0x00000008ff0c7424 */ /* 0x000fe400078e00ff */
[----:B------:R-:W-:-:S05]  /*6250*/  FADD R30, R13, R14 ;  /* 0x0000000e0d1e7221 */ /* 0x000fca0000000000 */
[----:B------:R-:W-:-:S07]  /*6260*/  MOV R13, R30 ;  /* 0x0000001e000d7202 */ /* 0x000fce0000000f00 */
[----:B------:R-:W-:Y:S05]  /*6270*/  WARPSYNC.COLLECTIVE R15, `(.L_x_26960) ;  /* 0x000000000f087348 */ /* 0x000fea0003c00000 */
[----:B------:R0:W1:Y:S02]  /*6280*/  SHFL.BFLY P6, R14, R13, R12, R11 ;  /* 0x0c00000c0d0e7389 */ /* 0x00006400000c000b */
[----:B01----:R-:W-:Y:S05]  /*6290*/  ENDCOLLECTIVE ;  /* 0x000000000000791b */ /* 0x003fea0003800000 */
.L_x_26960:
[----:B------:R-:W-:Y:S02]  /*62a0*/  HFMA2 R12, -RZ, RZ, 0, 2.384185791015625e-07 ;  /* 0x00000004ff0c7431 */ /* 0x000fe400000001ff */
[----:B------:R-:W-:-:S05]  /*62b0*/  FADD R32, R30, R14 ;  /* 0x0000000e1e207221 */ /* 0x000fca0000000000 */
[----:B------:R-:W-:-:S07]  /*62c0*/  MOV R13, R32 ;  /* 0x00000020000d7202 */ /* 0x000fce0000000f00 */
[----:B------:R-:W-:Y:S05]  /*62d0*/  WARPSYNC.COLLECTIVE R15, `(.L_x_26961) ;  /* 0x000000000f087348 */ /* 0x000fea0003c00000 */
[----:B------:R0:W1:Y:S02]  /*62e0*/  SHFL.BFLY P6, R14, R13, R12, R11 ;  /* 0x0c00000c0d0e7389 */ /* 0x00006400000c000b */
[----:B01----:R-:W-:Y:S05]  /*62f0*/  ENDCOLLECTIVE ;  /* 0x000000000000791b */ /* 0x003fea0003800000 */
.L_x_26961:
[----:B------:R-:W-:Y:S02]  /*6300*/  IMAD.MOV.U32 R12, RZ, RZ, 0x2 ;  /* 0x00000002ff0c7424 */ /* 0x000fe400078e00ff */
[----:B------:R-:W-:-:S05]  /*6310*/  FADD R34, R32, R14 ;  /* 0x0000000e20227221 */ /* 0x000fca0000000000 */
[----:B------:R-:W-:-:S07]  /*6320*/  MOV R13, R34 ;  /* 0x00000022000d7202 */ /* 0x000fce0000000f00 */
[----:B------:R-:W-:Y:S05]  /*6330*/  WARPSYNC.COLLECTIVE R15, `(.L_x_26962) ;  /* 0x000000000f087348 */ /* 0x000fea0003c00000 */
[----:B------:R0:W1:Y:S02]  /*6340*/  SHFL.BFLY P6, R14, R13, R12, R11 ;  /* 0x0c00000c0d0e7389 */ /* 0x00006400000c000b */
[----:B01----:R-:W-:Y:S05]  /*6350*/  ENDCOLLECTIVE ;  /* 0x000000000000791b */ /* 0x003fea0003800000 */
.L_x_26962:
[----:B------:R-:W-:Y:S02]  /*6360*/  HFMA2 R12, -RZ, RZ, 0, 5.9604644775390625e-08 ;  /* 0x00000001ff0c7431 */ /* 0x000fe400000001ff */
[----:B------:R-:W-:-:S05]  /*6370*/  FADD R36, R34, R14 ;  /* 0x0000000e22247221 */ /* 0x000fca0000000000 */
[----:B------:R-:W-:-:S07]  /*6380*/  MOV R13, R36 ;  /* 0x00000024000d7202 */ /* 0x000fce0000000f00 */
[----:B------:R-:W-:Y:S05]  /*6390*/  WARPSYNC.COLLECTIVE R15, `(.L_x_26963) ;  /* 0x000000000f087348 */ /* 0x000fea0003c00000 */
[----:B------:R0:W1:Y:S02]  /*63a0*/  SHFL.BFLY P6, R14, R13, R12, R11 ;  /* 0x0c00000c0d0e7389 */ /* 0x00006400000c000b */
[----:B01----:R-:W-:Y:S05]  /*63b0*/  ENDCOLLECTIVE ;  /* 0x000000000000791b */ /* 0x003fea0003800000 */
.L_x_26963:
[----:B------:R-:W-:Y:S05]  /*63c0*/  BRA `(.L_x_26964) ;  /* 0xffffffd000e07947 */ /* 0x000fea000383ffff */
        .weak           $__internal_426_$__cuda_sm3x_div_rn_noftz_f32_slowpath
        .type           $__internal_426_$__cuda_sm3x_div_rn_noftz_f32_slowpath,@function
        .size           $__internal_426_$__cuda_sm3x_div_rn_noftz_f32_slowpath,(.L_x_37803 - $__internal_426_$__cuda_sm3x_div_rn_noftz_f32_slowpath)
$__internal_426_$__cuda_sm3x_div_rn_noftz_f32_slowpath:
        /* <DEDUP_REMOVED lines=34> */
.L_x_26966:
[----:B------:R-:W-:Y:S01]  /*65f0*/  LEA R53, R30, 0xc0800000, 0x17 ;  /* 0xc08000001e357811 */ /* 0x000fe200078eb8ff */
[----:B------:R-:W-:Y:S01]  /*6600*/  BSSY.RECONVERGENT B1, `(.L_x_26971) ;  /* 0x0000036000017945 */ /* 0x000fe20003800200 */
[----:B------:R-:W-:Y:S02]  /*6610*/  IADD3 R51, PT, PT, R51, -0x7f, RZ ;  /* 0xffffff8133337810 */ /* 0x000fe40007ffe0ff */
[----:B------:R-:W-:-:S03]  /*6620*/  IADD3 R36, PT, PT, -R53, R14, RZ ;  /* 0x0000000e35247210 */ /* 0x000fc60007ffe1ff */
[C---:B------:R-:W-:Y:S01]  /*6630*/  IMAD R11, R51.reuse, -0x800000, R11 ;  /* 0xff800000330b7824 */ /* 0x040fe200078e020b */
        /* <DEDUP_REMOVED lines=46> */
.L_x_26973:
[----:B------:R-:W-:-:S04]  /*6920*/  LOP3.LUT R11, R11, 0x80000000, RZ, 0xc0, !PT ;  /* 0x800000000b0b7812 */ /* 0x000fc800078ec0ff */
[----:B------:R-:W-:Y:S01]  /*6930*/  LOP3.LUT R11, R11, 0x7f800000, RZ, 0xfc, !PT ;  /* 0x7f8000000b0b7812 */ /* 0x000fe200078efcff */
[----:B------:R-:W-:Y:S06]  /*6940*/  BRA `(.L_x_26974) ;  /* 0x0000000000047947 */ /* 0x000fec0003800000 */
.L_x_26972:
[----:B------:R-:W-:-:S07]  /*6950*/  LEA R11, R36, R11, 0x17 ;  /* 0x0000000b240b7211 */ /* 0x000fce00078eb8ff */
.L_x_26974:
[----:B------:R-:W-:Y:S05]  /*6960*/  BSYNC.RECONVERGENT B1 ;  /* 0x0000000000017941 */ /* 0x000fea0003800200 */
.L_x_26971:
[----:B------:R-:W-:Y:S05]  /*6970*/  BRA `(.L_x_26975) ;  /* 0x0000000000207947 */ /* 0x000fea0003800000 */
.L_x_26970:
[----:B------:R-:W-:-:S04]  /*6980*/  LOP3.LUT R11, R14, 0x80000000, R11, 0x48, !PT ;  /* 0x800000000e0b7812 */ /* 0x000fc800078e480b */
[----:B------:R-:W-:Y:S01]  /*6990*/  LOP3.LUT R11, R11, 0x7f800000, RZ, 0xfc, !PT ;  /* 0x7f8000000b0b7812 */ /* 0x000fe200078efcff */
[----:B------:R-:W-:Y:S06]  /*69a0*/  BRA `(.L_x_26975) ;  /* 0x0000000000147947 */ /* 0x000fec0003800000 */
.L_x_26969:
[----:B------:R-:W-:Y:S01]  /*69b0*/  LOP3.LUT R11, R14, 0x80000000, R11, 0x48, !PT ;  /* 0x800000000e0b7812 */ /* 0x000fe200078e480b */
[----:B------:R-:W-:Y:S06]  /*69c0*/  BRA `(.L_x_26975) ;  /* 0x00000000000c7947 */ /* 0x000fec0003800000 */
.L_x_26968:
[----:B------:R-:W0:Y:S01]  /*69d0*/  MUFU.RSQ R11, -QNAN ;  /* 0xffc00000000b7908 */ /* 0x000e220000001400 */
[----:B------:R-:W-:Y:S05]  /*69e0*/  BRA `(.L_x_26975) ;  /* 0x0000000000047947 */ /* 0x000fea0003800000 */
.L_x_26967:
[----:B------:R-:W-:-:S07]  /*69f0*/  FADD.FTZ R11, R11, R14 ;  /* 0x0000000e0b0b7221 */ /* 0x000fce0000010000 */
.L_x_26975:
[----:B------:R-:W-:Y:S05]  /*6a00*/  BSYNC.RECONVERGENT B0 ;  /* 0x0000000000007941 */ /* 0x000fea0003800200 */
.L_x_26965:
[----:B------:R-:W-:Y:S01]  /*6a10*/  HFMA2 R15, -RZ, RZ, 0, 0 ;  /* 0x00000000ff0f7431 */ /* 0x000fe200000001ff */
[----:B------:R-:W-:-:S04]  /*6a20*/  MOV R14, R32 ;  /* 0x00000020000e7202 */ /* 0x000fc80000000f00 */
[----:B0-----:R-:W-:Y:S05]  /*6a30*/  RET.REL.NODEC R14 `(_Z15SoftmaxWarpImplI22BroadcastScaleMaskLoadIffbLm2EiE11DirectStoreIffEfLi2ELi18ELi32ELi1ELb1EL9Algorithm0EEvT_T0_ll) ;  /* 0xffffff940e707950 */ /* 0x001fea0003c3ffff */
.L_x_26976:
        /* <DEDUP_REMOVED lines=12> */
.L_x_37803:


//--------------------- .text._Z15SoftmaxWarpImplI22BroadcastScaleMaskLoadIffbLm2EiE11DirectStoreIffEfLi2ELi18ELi32ELi1ELb0EL9Algorithm0EEvT_T0_ll --------------------------
	.section	.text._Z15SoftmaxWarpImplI22BroadcastScaleMaskLoadIffbLm2EiE11DirectStoreIffEfLi2ELi18ELi32ELi1ELb0EL9Algorithm0EEvT_T0_ll,"ax",@progbits
	.align	128
        .global         _Z15SoftmaxWarpImplI22BroadcastScaleMaskLoadIffbLm2EiE11DirectStoreIffEfLi2ELi18ELi32ELi1ELb0EL9Algorithm0EEvT_T0_ll
        .type           _Z15SoftmaxWarpImplI22BroadcastScaleMaskLoadIffbLm2EiE11DirectStoreIffEfLi2ELi18ELi32ELi1ELb0EL9Algorithm0EEvT_T0_ll,@function
        .size           _Z15SoftmaxWarpImplI22BroadcastScaleMaskLoadIffbLm2EiE11DirectStoreIffEfLi2ELi18ELi32ELi1ELb0EL9Algorithm0EEvT_T0_ll,(.L_x_37804 - _Z15SoftmaxWarpImplI22BroadcastScaleMaskLoadIffbLm2EiE11DirectStoreIffEfLi2ELi18ELi32ELi1ELb0EL9Algorithm0EEvT_T0_ll)
        .other          _Z15SoftmaxWarpImplI22BroadcastScaleMaskLoadIffbLm2EiE11DirectStoreIffEfLi2ELi18ELi32ELi1ELb0EL9Algorithm0EEvT_T0_ll,@"STO_CUDA_ENTRY STV_DEFAULT"
_Z15SoftmaxWarpImplI22BroadcastScaleMaskLoadIffbLm2EiE11DirectStoreIffEfLi2ELi18ELi32ELi1ELb0EL9Algorithm0EEvT_T0_ll:
.text._Z15SoftmaxWarpImplI22BroadcastScaleMaskLoadIffbLm2EiE11DirectStoreIffEfLi2ELi18ELi32ELi1ELb0EL9Algorithm0EEvT_T0_ll:
        /* <DEDUP_REMOVED lines=26> */
.L_x_26977:
        /* <DEDUP_REMOVED lines=14> */
.L_x_27015:
[----:B------:R-:W-:Y:S01]  /*0280*/  IABS R0, UR45 ;  /* 0x0000002d00007c13 */ /* 0x000fe20008000000 */
[----:B0-----:R-:W0:Y:S01]  /*0290*/  LDC.64 R10, c[0x0][0x390] ;  /* 0x0000e400ff0a7b82 */ /* 0x001e220000000a00 */
[----:B------:R-:W-:Y:S02]  /*02a0*/  LOP3.LUT R17, RZ, UR45, RZ, 0x33, !PT ;  /* 0x0000002dff117c12 */ /* 0x000fe4000f8e33ff */
[----:B------:R-:W-:Y:S01]  /*02b0*/  R2UR UR4, R0 ;  /* 0x00000000000472ca */ /* 0x000fe200000e0000 */
[----:B------:R-:W-:Y:S01]  /*02c0*/  IMAD R0, R31, UR44, R30 ;  /* 0x0000002c1f007c24 */ /* 0x000fe2000f8e021e */
[----:B-1----:R-:W-:Y:S02]  /*02d0*/  R2UR UR8, R24 ;  /* 0x00000000180872ca */ /* 0x002fe400000e0000 */
[----:B------:R-:W-:Y:S02]  /*02e0*/  R2UR UR9, R25 ;  /* 0x00000000190972ca */ /* 0x000fe400000e0000 */
[----:B------:R-:W-:-:S02]  /*02f0*/  IABS R6, R0 ;  /* 0x0000000000067213 */ /* 0x000fc40000000000 */
[----:B------:R-:W-:Y:S02]  /*0300*/  IADD3 R4, PT, PT, R0, 0x40, RZ ;  /* 0x0000004000047810 */ /* 0x000fe40007ffe0ff */
[----:B------:R-:W-:Y:S02]  /*0310*/  R2UR UR6, R24 ;  /* 0x00000000180672ca */ /* 0x000fe400000e0000 */
[----:B------:R-:W-:Y:S01]  /*0320*/  IABS R8, R4 ;  /* 0x0000000400087213 */ /* 0x000fe20000000000 */
[----:B------:R-:W1:Y:S01]  /*0330*/  I2F.RP R5, UR4 ;  /* 0x0000000400057d06 */ /* 0x000e620008209400 */
[----:B------:R-:W-:-:S07]  /*0340*/  R2UR UR7, R25 ;  /* 0x00000000190772ca */ /* 0x000fce00000e0000 */
[----:B-1----:R-:W1:Y:S02]  /*0350*/  MUFU.RCP R5, R5 ;  /* 0x0000000500057308 */ /* 0x002e640000001000 */
[----:B-1----:R-:W-:-:S06]  /*0360*/  IADD3 R2, PT, PT, R5, 0xffffffe, RZ ;  /* 0x0ffffffe05027810 */ /* 0x002fcc0007ffe0ff */
[----:B------:R1:W2:Y:S02]  /*0370*/  F2I.FTZ.U32.TRUNC.NTZ R3, R2 ;  /* 0x0000000200037305 */ /* 0x0002a4000021f000 */
[----:B-1----:R-:W-:Y:S02]  /*0380*/  HFMA2 R2, -RZ, RZ, 0, 0 ;  /* 0x00000000ff027431 */ /* 0x002fe400000001ff */
[----:B--2---:R-:W-:-:S04]  /*0390*/  IMAD.MOV R7, RZ, RZ, -R3 ;  /* 0x000000ffff077224 */ /* 0x004fc800078e0a03 */
[----:B------:R-:W-:-:S04]  /*03a0*/  IMAD R7, R7, UR4, RZ ;  /* 0x0000000407077c24 */ /* 0x000fc8000f8e02ff */
[----:B------:R-:W-:-:S06]  /*03b0*/  IMAD.HI.U32 R7, R3, R7, R2 ;  /* 0x0000000703077227 */ /* 0x000fcc00078e0002 */
[----:B------:R-:W-:-:S04]  /*03c0*/  IMAD.HI.U32 R2, R7, R6, RZ ;  /* 0x0000000607027227 */ /* 0x000fc800078e00ff */
[----:B------:R-:W-:Y:S01]  /*03d0*/  IMAD.HI.U32 R5, R7, R8, RZ ;  /* 0x0000000807057227 */ /* 0x000fe200078e00ff */
[----:B------:R-:W-:-:S03]  /*03e0*/  IADD3 R3, PT, PT, -R2, RZ, RZ ;  /* 0x000000ff02037210 */ /* 0x000fc60007ffe1ff */
[----:B------:R-:W-:Y:S02]  /*03f0*/  IMAD.MOV R9, RZ, RZ, -R5 ;  /* 0x000000ffff097224 */ /* 0x000fe400078e0a05 */
[----:B------:R-:W-:Y:S02]  /*0400*/  IMAD R3, R3, UR4, R6 ;  /* 0x0000000403037c24 */ /* 0x000fe4000f8e0206 */
[----:B------:R-:W-:Y:S02]  /*0410*/  IMAD R6, R9, UR4, R8 ;  /* 0x0000000409067c24 */ /* 0x000fe4000f8e0208 */
[----:B------:R-:W1:Y:S01]  /*0420*/  LDC.64 R8, c[0x0][0x398] ;  /* 0x0000e600ff087b82 */ /* 0x000e620000000a00 */
[----:B------:R-:W-:Y:S02]  /*0430*/  ISETP.LT.U32.AND P2, PT, R3, UR4, PT ;  /* 0x0000000403007c0c */ /* 0x000fe4000bf41070 */
[----:B------:R-:W-:-:S11]  /*0440*/  ISETP.LT.U32.AND P4, PT, R6, UR4, PT ;  /* 0x0000000406007c0c */ /* 0x000fd6000bf81070 */
[----:B------:R-:W-:Y:S02]  /*0450*/  @!P2 IADD3 R3, PT, PT, R3, -UR4, RZ ;  /* 0x800000040303ac10 */ /* 0x000fe4000fffe0ff */
[----:B------:R-:W-:Y:S02]  /*0460*/  @!P4 IADD3 R6, PT, PT, R6, -UR4, RZ ;  /* 0x800000040606cc10 */ /* 0x000fe4000fffe0ff */
[----:B------:R-:W-:Y:S02]  /*0470*/  ISETP.GE.U32.AND P0, PT, R3, UR4, PT ;  /* 0x0000000403007c0c */ /* 0x000fe4000bf06070 */
[----:B------:R-:W-:Y:S02]  /*0480*/  LOP3.LUT R3, R0, UR45, RZ, 0x3c, !PT ;  /* 0x0000002d00037c12 */ /* 0x000fe4000f8e3cff */
[----:B------:R-:W-:Y:S02]  /*0490*/  ISETP.GE.U32.AND P1, PT, R6, UR4, PT ;  /* 0x0000000406007c0c */ /* 0x000fe4000bf26070 */
[----:B------:R-:W-:-:S02]  /*04a0*/  ISETP.GE.AND P3, PT, R3, RZ, PT ;  /* 0x000000ff0300720c */ /* 0x000fc40003f66270 */
[----:B------:R-:W-:Y:S02]  /*04b0*/  LOP3.LUT R3, R4, UR45, RZ, 0x3c, !PT ;  /* 0x0000002d04037c12 */ /* 0x000fe4000f8e3cff */
[----:B------:R-:W-:Y:S02]  /*04c0*/  @!P4 IADD3 R5, PT, PT, R5, 0x1, RZ ;  /* 0x000000010505c810 */ /* 0x000fe40007ffe0ff */
[----:B------:R-:W-:Y:S02]  /*04d0*/  ISETP.GE.AND P5, PT, R3, RZ, PT ;  /* 0x000000ff0300720c */ /* 0x000fe40003fa6270 */
[----:B------:R-:W-:Y:S02]  /*04e0*/  @!P2 IADD3 R2, PT, PT, R2, 0x1, RZ ;  /* 0x000000010202a810 */ /* 0x000fe40007ffe0ff */
[----:B------:R-:W-:Y:S02]  /*04f0*/  ISETP.NE.AND P2, PT, RZ, UR45, PT ;  /* 0x0000002dff007c0c */ /* 0x000fe4000bf45270 */
[----:B------:R-:W-:Y:S01]  /*0500*/  @P1 IADD3 R5, PT, PT, R5, 0x1, RZ ;  /* 0x0000000105051810 */ /* 0x000fe20007ffe0ff */
[----:B------:R-:W-:Y:S01]  /*0510*/  @P0 VIADD R2, R2, 0x1 ;  /* 0x0000000102020836 */ /* 0x000fe20000000000 */
[----:B0-----:R-:W-:-:S02]  /*0520*/  ISETP.NE.U32.AND P0, PT, R10, 0x1, PT ;  /* 0x000000010a00780c */ /* 0x001fc40003f05070 */
[----:B-1----:R-:W-:Y:S02]  /*0530*/  ISETP.NE.U32.AND P1, PT, R8, 0x1, PT ;  /* 0x000000010800780c */ /* 0x002fe40003f25070 */
[----:B------:R-:W-:Y:S01]  /*0540*/  @!P3 IADD3 R2, PT, PT, -R2, RZ, RZ ;  /* 0x000000ff0202b210 */ /* 0x000fe20007ffe1ff */
[----:B------:R-:W-:Y:S01]  /*0550*/  @!P5 IMAD.MOV R5, RZ, RZ, -R5 ;  /* 0x000000ffff05d224 */ /* 0x000fe200078e0a05 */
[----:B------:R-:W-:Y:S02]  /*0560*/  ISETP.NE.AND.EX P0, PT, R11, RZ, PT, P0 ;  /* 0x000000ff0b00720c */ /* 0x000fe40003f05300 */
[C---:B------:R-:W-:Y:S02]  /*0570*/  SEL R2, R17.reuse, R2, !P2 ;  /* 0x0000000211027207 */ /* 0x040fe40005000000 */
[----:B------:R-:W-:Y:S02]  /*0580*/  SEL R5, R17, R5, !P2 ;  /* 0x0000000511057207 */ /* 0x000fe40005000000 */
[----:B------:R-:W-:-:S02]  /*0590*/  IADD3 R3, PT, PT, -R2, RZ, RZ ;  /* 0x000000ff02037210 */ /* 0x000fc40007ffe1ff */
[----:B------:R-:W-:Y:S02]  /*05a0*/  IADD3 R11, PT, PT, -R5, RZ, RZ ;  /* 0x000000ff050b7210 */ /* 0x000fe40007ffe1ff */
[----:B------:R-:W-:Y:S01]  /*05b0*/  ISETP.NE.AND.EX P1, PT, R9, RZ, PT, P1 ;  /* 0x000000ff0900720c */ /* 0x000fe20003f25310 */
[----:B------:R-:W-:Y:S01]  /*05c0*/  IMAD R3, R3, UR45, R0 ;  /* 0x0000002d03037c24 */ /* 0x000fe2000f8e0200 */
[----:B------:R-:W0:Y:S01]  /*05d0*/  LDC.64 R8, c[0x0][0x388] ;  /* 0x0000e200ff087b82 */ /* 0x000e220000000a00 */
[----:B------:R-:W-:Y:S01]  /*05e0*/  IMAD R6, R11, UR45, R4 ;  /* 0x0000002d0b067c24 */ /* 0x000fe2000f8e0204 */
[----:B------:R-:W-:Y:S02]  /*05f0*/  SEL R5, R5, RZ, P0 ;  /* 0x000000ff05057207 */ /* 0x000fe40000000000 */
[----:B------:R-:W-:Y:S02]  /*0600*/  SEL R2, R2, RZ, P0 ;  /* 0x000000ff02027207 */ /* 0x000fe40000000000 */
[----:B------:R-:W-:Y:S01]  /*0610*/  SEL R6, R6, RZ, P1 ;  /* 0x000000ff06067207 */ /* 0x000fe20000800000 */
[----:B------:R-:W-:Y:S01]  /*0620*/  IMAD R5, R5, UR40, RZ ;  /* 0x0000002805057c24 */ /* 0x000fe2000f8e02ff */
[----:B------:R-:W-:Y:S01]  /*0630*/  SEL R3, R3, RZ, P1 ;  /* 0x000000ff03037207 */ /* 0x000fe20000800000 */
[----:B------:R-:W-:-:S02]  /*0640*/  IMAD R2, R2, UR40, RZ ;  /* 0x0000002802027c24 */ /* 0x000fc4000f8e02ff */
        /* <DEDUP_REMOVED lines=9> */
[----:B------:R1:W3:Y:S01]  /*06e0*/  LDG.E.U16 R18, desc[UR6][R18.64] ;  /* 0x0000000612127981 */ /* 0x0002e2000c1e1500 */
[----:B------:R-:W-:-:S04]  /*06f0*/  IADD3 R6, PT, PT, R0, 0x80, RZ ;  /* 0x0000008000067810 */ /* 0x000fc80007ffe0ff */
[----:B------:R-:W-:-:S05]  /*0700*/  IABS R10, R6 ;  /* 0x00000006000a7213 */ /* 0x000fca0000000000 */
[----:B------:R-:W-:-:S04]  /*0710*/  IMAD.HI.U32 R5, R7, R10, RZ ;  /* 0x0000000a07057227 */ /* 0x000fc800078e00ff */
[----:B------:R-:W-:-:S04]  /*0720*/  IMAD.MOV R11, RZ, RZ, -R5 ;  /* 0x000000ffff0b7224 */ /* 0x000fc800078e0a05 */
[----:B------:R-:W-:-:S05]  /*0730*/  IMAD R10, R11, UR4, R10 ;  /* 0x000000040b0a7c24 */ /* 0x000fca000f8e020a */
[----:B------:R-:W-:-:S13]  /*0740*/  ISETP.LT.U32.AND P4, PT, R10, UR4, PT ;  /* 0x000000040a007c0c */ /* 0x000fda000bf81070 */
[----:B------:R-:W-:-:S04]  /*0750*/  @!P4 IADD3 R10, PT, PT, R10, -UR4, RZ ;  /* 0x800000040a0acc10 */ /* 0x000fc8000fffe0ff */
        /* <DEDUP_REMOVED lines=16> */
[----:B------:R0:W4:Y:S01]  /*0860*/  LDG.E.U16 R5, desc[UR6][R2.64] ;  /* 0x0000000602057981 */ /* 0x000122000c1e1500 */
[C---:B------:R-:W-:Y:S02]  /*0870*/  IADD3 R20, PT, PT, R0.reuse, 0x100, RZ ;  /* 0x0000010000147810 */ /* 0x040fe40007ffe0ff */
[----:B-1----:R-:W-:Y:S02]  /*0880*/  IADD3 R19, PT, PT, R0, 0xc0, RZ ;  /* 0x000000c000137810 */ /* 0x002fe40007ffe0ff */
[----:B------:R-:W-:Y:S02]  /*0890*/  IABS R22, R20 ;  /* 0x0000001400167213 */ /* 0x000fe40000000000 */
[----:B------:R-:W-:-:S03]  /*08a0*/  IABS R14, R19 ;  /* 0x00000013000e7213 */ /* 0x000fc60000000000 */
[----:B------:R-:W-:-:S04]  /*08b0*/  IMAD.HI.U32 R12, R7, R22, RZ ;  /* 0x00000016070c7227 */ /* 0x000fc800078e00ff */
[----:B------:R-:W-:Y:S01]  /*08c0*/  IMAD.HI.U32 R10, R7, R14, RZ ;  /* 0x0000000e070a7227 */ /* 0x000fe200078e00ff */
[----:B0-----:R-:W-:-:S03]  /*08d0*/  IADD3 R3, PT, PT, -R12, RZ, RZ ;  /* 0x000000ff0c037210 */ /* 0x001fc60007ffe1ff */
[----:B------:R-:W-:Y:S02]  /*08e0*/  IMAD.MOV R11, RZ, RZ, -R10 ;  /* 0x000000ffff0b7224 */ /* 0x000fe400078e0a0a */
[----:B------:R-:W-:Y:S02]  /*08f0*/  IMAD R2, R3, UR4, R22 ;  /* 0x0000000403027c24 */ /* 0x000fe4000f8e0216 */
[----:B------:R-:W-:-:S03]  /*0900*/  IMAD R11, R11, UR4, R14 ;  /* 0x000000040b0b7c24 */ /* 0x000fc6000f8e020e */
[----:B------:R-:W-:Y:S02]  /*0910*/  ISETP.LT.U32.AND P3, PT, R2, UR4, PT ;  /* 0x0000000402007c0c */ /* 0x000fe4000bf61070 */
[----:B------:R-:W-:-:S11]  /*0920*/  ISETP.LT.U32.AND P6, PT, R11, UR4, PT ;  /* 0x000000040b007c0c */ /* 0x000fd6000bfc1070 */
[----:B------:R-:W-:Y:S02]  /*0930*/  @!P3 IADD3 R2, PT, PT, R2, -UR4, RZ ;  /* 0x800000040202bc10 */ /* 0x000fe4000fffe0ff */
[----:B------:R-:W-:Y:S02]  /*0940*/  @!P6 IADD3 R11, PT, PT, R11, -UR4, RZ ;  /* 0x800000040b0bec10 */ /* 0x000fe4000fffe0ff */
[----:B------:R-:W-:Y:S02]  /*0950*/  ISETP.GE.U32.AND P5, PT, R2, UR4, PT ;  /* 0x0000000402007c0c */ /* 0x000fe4000bfa6070 */
[----:B------:R-:W-:Y:S02]  /*0960*/  ISETP.GE.U32.AND P4, PT, R11, UR4, PT ;  /* 0x000000040b007c0c */ /* 0x000fe4000bf86070 */
[----:B------:R-:W-:Y:S01]  /*0970*/  LOP3.LUT R2, R19, UR45, RZ, 0x3c, !PT ;  /* 0x0000002d13027c12 */ /* 0x000fe2000f8e3cff */
[----:B------:R-:W-:-:S03]  /*0980*/  @!P6 VIADD R10, R10, 0x1 ;  /* 0x000000010a0ae836 */ /* 0x000fc60000000000 */
[----:B------:R-:W-:Y:S02]  /*0990*/  ISETP.GE.AND P6, PT, R2, RZ, PT ;  /* 0x000000ff0200720c */ /* 0x000fe40003fc6270 */
[----:B------:R-:W-:-:S05]  /*09a0*/  LOP3.LUT R3, R20, UR45, RZ, 0x3c, !PT ;  /* 0x0000002d14037c12 */ /* 0x000fca000f8e3cff */
[----:B------:R-:W-:Y:S02]  /*09b0*/  @P4 IADD3 R10, PT, PT, R10, 0x1, RZ ;  /* 0x000000010a0a4810 */ /* 0x000fe40007ffe0ff */
[----:B------:R-:W-:Y:S02]  /*09c0*/  ISETP.GE.AND P4, PT, R3, RZ, PT ;  /* 0x000000ff0300720c */ /* 0x000fe40003f86270 */
[----:B------:R-:W-:Y:S02]  /*09d0*/  @!P3 IADD3 R12, PT, PT, R12, 0x1, RZ ;  /* 0x000000010c0cb810 */ /* 0x000fe40007ffe0ff */
[----:B------:R-:W-:Y:S02]  /*09e0*/  @!P6 IMAD.MOV R10, RZ, RZ, -R10 ;  /* 0x000000ffff0ae224 */ /* 0x000fe400078e0a0a */
[----:B------:R-:W-:-:S03]  /*09f0*/  @P5 IADD3 R12, PT, PT, R12, 0x1, RZ ;  /* 0x000000010c0c5810 */ /* 0x000fc60007ffe0ff */
[----:B------:R-:W-:-:S04]  /*0a00*/  SEL R10, R17, R10, !P2 ;  /* 0x0000000a110a7207 */ /* 0x000fc80005000000 */
[----:B------:R-:W-:Y:S02]  /*0a10*/  @!P4 IADD3 R12, PT, PT, -R12, RZ, RZ ;  /* 0x000000ff0c0cc210 */ /* 0x000fe40007ffe1ff */
[----:B------:R-:W-:Y:S02]  /*0a20*/  IADD3 R14, PT, PT, -R10, RZ, RZ ;  /* 0x000000ff0a0e7210 */ /* 0x000fe40007ffe1ff */
[----:B------:R-:W-:-:S04]  /*0a30*/  SEL R12, R17, R12, !P2 ;  /* 0x0000000c110c7207 */ /* 0x000fc80005000000 */
[----:B------:R-:W-:Y:S02]  /*0a40*/  IADD3 R13, PT, PT, -R12, RZ, RZ ;  /* 0x000000ff0c0d7210 */ /* 0x000fe40007ffe1ff */
[----:B------:R-:W-:Y:S02]  /*0a50*/  R2UR UR10, R24 ;  /* 0x00000000180a72ca */ /* 0x000fe400000e0000 */
[----:B------:R-:W-:Y:S01]  /*0a60*/  R2UR UR11, R25 ;  /* 0x00000000190b72ca */ /* 0x000fe200000e0000 */
[----:B------:R-:W-:Y:S01]  /*0a70*/  IMAD R13, R13, UR45, R20 ;  /* 0x0000002d0d0d7c24 */ /* 0x000fe2000f8e0214 */
[----:B------:R-:W-:-:S04]  /*0a80*/  LEA.HI R4, R4, R4, RZ, 0x1 ;  /* 0x0000000404047211 */ /* 0x000fc800078f08ff */
[----:B------:R-:W-:Y:S02]  /*0a90*/  SEL R13, R13, RZ, P1 ;  /* 0x000000ff0d0d7207 */ /* 0x000fe40000800000 */
[----:B--2---:R-:W-:-:S04]  /*0aa0*/  PRMT R11, R16, 0x7771, RZ ;  /* 0x00007771100b7816 */ /* 0x004fc800000000ff */
[----:B------:R-:W-:Y:S02]  /*0ab0*/  ISETP.NE.AND P4, PT, R11, RZ, PT ;  /* 0x000000ff0b00720c */ /* 0x000fe40003f85270 */
[----:B------:R-:W-:Y:S01]  /*0ac0*/  SEL R11, R10, RZ, P0 ;  /* 0x000000ff0a0b7207 */ /* 0x000fe20000000000 */
[----:B------:R-:W-:Y:S01]  /*0ad0*/  IMAD R10, R14, UR45, R19 ;  /* 0x0000002d0e0a7c24 */ /* 0x000fe2000f8e0213 */
[----:B------:R-:W-:-:S03]  /*0ae0*/  SEL R14, R12, RZ, P0 ;  /* 0x000000ff0c0e7207 */ /* 0x000fc60000000000 */
[----:B------:R-:W-:Y:S01]  /*0af0*/  IMAD R12, R11, UR40, RZ ;  /* 0x000000280b0c7c24 */ /* 0x000fe2000f8e02ff */
[----:B------:R-:W-:-:S05]  /*0b00*/  SEL R11, R10, RZ, P1 ;  /* 0x000000ff0a0b7207 */ /* 0x000fca0000800000 */
[----:B------:R-:W-:Y:S01]  /*0b10*/  IMAD R11, R11, UR41, R12 ;  /* 0x000000290b0b7c24 */ /* 0x000fe2000f8e020c */
[----:B---3--:R-:W-:-:S04]  /*0b20*/  PRMT R2, R18, 0x7771, RZ ;  /* 0x0000777112027816 */ /* 0x008fc800000000ff */
[----:B------:R-:W-:Y:S02]  /*0b30*/  LEA.HI R11, R11, R11, RZ, 0x1 ;  /* 0x0000000b0b0b7211 */ /* 0x000fe400078f08ff */
[----:B------:R-:W-:Y:S02]  /*0b40*/  ISETP.NE.AND P3, PT, R2, RZ, PT ;  /* 0x000000ff0200720c */ /* 0x000fe40003f65270 */
[----:B------:R-:W-:Y:S01]  /*0b50*/  SHF.R.S32.HI R11, RZ, 0x1, R11 ;  /* 0x00000001ff0b7819 */ /* 0x000fe2000001140b */
[----:B------:R-:W0:Y:S04]  /*0b60*/  LDC.64 R2, c[0x0][0x380] ;  /* 0x0000e000ff027b82 */ /* 0x000e280000000a00 */
[----:B------:R-:W-:-:S06]  /*0b70*/  IMAD.WIDE R22, R11, 0x2, R8 ;  /* 0x000000020b167825 */ /* 0x000fcc00078e0208 */
[----:B------:R1:W2:Y:S01]  /*0b80*/  LDG.E.U16 R23, desc[UR10][R22.64] ;  /* 0x0000000a16177981 */ /* 0x0002a2000c1e1500 */
[----:B------:R-:W-:Y:S01]  /*0b90*/  IMAD R14, R14, UR40, RZ ;  /* 0x000000280e0e7c24 */ /* 0x000fe2000f8e02ff */
[----:B------:R-:W-:Y:S02]  /*0ba0*/  @P4 R2UR UR8, R24 ;  /* 0x00000000180842ca */ /* 0x000fe400000e0000 */
[----:B------:R-:W-:Y:S01]  /*0bb0*/  @P4 R2UR UR9, R25 ;  /* 0x00000000190942ca */ /* 0x000fe200000e0000 */
[----:B------:R-:W-:Y:S01]  /*0bc0*/  IMAD R14, R13, UR41, R14 ;  /* 0x000000290d0e7c24 */ /* 0x000fe2000f8e020e */
[----:B------:R-:W-:-:S05]  /*0bd0*/  SHF.R.S32.HI R13, RZ, 0x1, R4 ;  /* 0x00000001ff0d7819 */ /* 0x000fca0000011404 */
[----:B0-----:R-:W-:-:S06]  /*0be0*/  IMAD.WIDE R12, R13, 0x8, R2 ;  /* 0x000000080d0c7825 */ /* 0x001fcc00078e0202 */
[----:B------:R-:W3:Y:S01]  /*0bf0*/  @P4 LDG.E R36, desc[UR8][R12.64+0x4] ;  /* 0x000004080c244981 */ /* 0x000ee2000c1e1900 */
[----:B------:R-:W-:Y:S02]  /*0c00*/  LEA.HI R14, R14, R14, RZ, 0x1 ;  /* 0x0000000e0e0e7211 */ /* 0x000fe400078f08ff */
[----:B------:R-:W-:Y:S02]  /*0c10*/  R2UR UR12, R24 ;  /* 0x00000000180c72ca */ /* 0x000fe400000e0000 */
[C---:B------:R-:W-:Y:S02]  /*0c20*/  R2UR UR13, R25.reuse ;  /* 0x00000000190d72ca */ /* 0x040fe400000e0000 */
[----:B------:R-:W-:Y:S02]  /*0c30*/  LEA.HI R10, R0, R0, RZ, 0x1 ;  /* 0x00000000000a7211 */ /* 0x000fe400078f08ff */
[----:B------:R-:W-:Y:S02]  /*0c40*/  @P3 R2UR UR6, R24 ;  /* 0x00000000180632ca */ /* 0x000fe400000e0000 */
[----:B------:R-:W-:-:S02]  /*0c50*/  @P3 R2UR UR7, R25 ;  /* 0x00000000190732ca */ /* 0x000fc400000e0000 */
[----:B------:R-:W-:Y:S02]  /*0c60*/  SHF.R.S32.HI R35, RZ, 0x1, R14 ;  /* 0x00000001ff237819 */ /* 0x000fe4000001140e */
[----:B------:R-:W-:Y:S02]  /*0c70*/  SHF.R.S32.HI R27, RZ, 0x1, R10 ;  /* 0x00000001ff1b7819 */ /* 0x000fe4000001140a */
[----:B------:R-:W-:Y:S01]  /*0c80*/  LEA.HI R6, R6, R6, RZ, 0x1 ;  /* 0x0000000606067211 */ /* 0x000fe200078f08ff */
[----:B------:R-:W-:Y:S01]  /*0c90*/  IMAD.WIDE R34, R35, 0x2, R8 ;  /* 0x0000000223227825 */ /* 0x000fe200078e0208 */
[----:B------:R-:W0:Y:S03]  /*0ca0*/  LDC.64 R10, c[0x0][0x3d0] ;  /* 0x0000f400ff0a7b82 */ /* 0x000e260000000a00 */
[----:B------:R-:W-:Y:S01]  /*0cb0*/  IMAD.WIDE R26, R27, 0x8, R2 ;  /* 0x000000081b1a7825 */ /* 0x000fe200078e0202 */
[----:B------:R5:W3:Y:S04]  /*0cc0*/  LDG.E.U16 R21, desc[UR12][R34.64] ;  /* 0x0000000c22157981 */ /* 0x000ae8000c1e1500 */
[----:B------:R-:W3:Y:S01]  /*0cd0*/  @P3 LDG.E R37, desc[UR6][R26.64+0x4] ;  /* 0x000004061a253981 */ /* 0x000ee2000c1e1900 */
[----:B------:R-:W-:-:S02]  /*0ce0*/  SHF.R.S32.HI R15, RZ, 0x1, R6 ;  /* 0x00000001ff0f7819 */ /* 0x000fc40000011406 */
[----:B----4-:R-:W-:-:S04]  /*0cf0*/  PRMT R4, R5, 0x7771, RZ ;  /* 0x0000777105047816 */ /* 0x010fc800000000ff */
[----:B------:R-:W-:Y:S01]  /*0d00*/  ISETP.NE.AND P6, PT, R4, RZ, PT ;  /* 0x000000ff0400720c */ /* 0x000fe20003fc5270 */
[----:B------:R-:W-:-:S12]  /*0d10*/  IMAD.WIDE R14, R15, 0x8, R2 ;  /* 0x000000080f0e7825 */ /* 0x000fd800078e0202 */
[----:B------:R-:W-:Y:S02]  /*0d20*/  @P6 R2UR UR6, R24 ;  /* 0x00000000180662ca */ /* 0x000fe400000e0000 */
[----:B------:R-:W-:-:S13]  /*0d30*/  @P6 R2UR UR7, R25 ;  /* 0x00000000190762ca */ /* 0x000fda00000e0000 */
[----:B------:R-:W4:Y:S01]  /*0d40*/  @P6 LDG.E R33, desc[UR6][R14.64+0x4] ;  /* 0x000004060e216981 */ /* 0x000f22000c1e1900 */
[----:B------:R-:W-:Y:S01]  /*0d50*/  IADD3 R28, PT, PT, R0, 0x140, RZ ;  /* 0x00000140001c7810 */ /* 0x000fe20007ffe0ff */
[----:B------:R-:W5:Y:S01]  /*0d60*/  LDCU UR6, c[0x0][0x3d0] ;  /* 0x00007a00ff0677ac */ /* 0x000f620008000800 */
[----:B0-----:R-:W-:Y:S02]  /*0d70*/  R2UR UR5, R11 ;  /* 0x000000000b0572ca */ /* 0x001fe400000e0000 */
[----:B-1----:R-:W-:Y:S02]  /*0d80*/  IABS R22, R28 ;  /* 0x0000001c00167213 */ /* 0x002fe40000000000 */
[----:B------:R-:W-:Y:S02]  /*0d90*/  LEA.HI R19, R19, R19, RZ, 0x1 ;  /* 0x0000001313137211 */ /* 0x000fe400078f08ff */
[----:B------:R-:W-:Y:S01]  /*0da0*/  PRMT R18, R18, 0x7770, RZ ;  /* 0x0000777012127816 */ /* 0x000fe200000000ff */
[----:B------:R-:W4:Y:S01]  /*0db0*/  LDG.E R14, desc[UR12][R14.64] ;  /* 0x0000000c0e0e7981 */ /* 0x000f22000c1e1900 */
[----:B-----5:R-:W-:Y:S01]  /*0dc0*/  MOV R4, UR6 ;  /* 0x0000000600047c02 */ /* 0x020fe20008000f00 */
[----:B------:R-:W-:Y:S01]  /*0dd0*/  IMAD.U32 R6, RZ, RZ, UR6 ;  /* 0x00000006ff067e24 */ /* 0x000fe2000f8e00ff */
[----:B------:R-:W-:-:S02]  /*0de0*/  SHF.R.S32.HI R19, RZ, 0x1, R19 ;  /* 0x00000001ff137819 */ /* 0x000fc40000011413 */
[----:B------:R-:W-:Y:S02]  /*0df0*/  R2UR UR8, R24 ;  /* 0x00000000180872ca */ /* 0x000fe400000e0000 */
[----:B------:R-:W-:Y:S02]  /*0e00*/  R2UR UR9, R25 ;  /* 0x00000000190972ca */ /* 0x000fe400000e0000 */
[----:B------:R-:W-:Y:S02]  /*0e10*/  LEA.HI R20, R20, R20, RZ, 0x1 ;  /* 0x0000001414147211 */ /* 0x000fe400078f08ff */
[----:B--2---:R-:W-:-:S04]  /*0e20*/  PRMT R11, R23, 0x7771, RZ ;  /* 0x00007771170b7816 */ /* 0x004fc800000000ff */
[----:B------:R-:W-:Y:S01]  /*0e30*/  ISETP.NE.AND P5, PT, R11, RZ, PT ;  /* 0x000000ff0b00720c */ /* 0x000fe20003fa5270 */
[----:B------:R-:W-:-:S05]  /*0e40*/  IMAD.HI.U32 R11, R7, R22, RZ ;  /* 0x00000016070b7227 */ /* 0x000fca00078e00ff */
[----:B------:R-:W-:-:S05]  /*0e50*/  IADD3 R35, PT, PT, -R11, RZ, RZ ;  /* 0x000000ff0b237210 */ /* 0x000fca0007ffe1ff */
[----:B------:R-:W-:Y:S02]  /*0e60*/  IMAD R22, R35, UR4, R22 ;  /* 0x0000000423167c24 */ /* 0x000fe4000f8e0216 */
[----:B---3--:R-:W-:-:S03]  /*0e70*/  @P4 FMUL R4, R36, UR5 ;  /* 0x0000000524044c20 */ /* 0x008fc60008400000 */
[----:B------:R-:W-:Y:S01]  /*0e80*/  ISETP.LT.U32.AND P4, PT, R22, UR4, PT ;  /* 0x0000000416007c0c */ /* 0x000fe2000bf81070 */
[----:B------:R-:W2:-:S12]  /*0e90*/  LDG.E R36, desc[UR8][R26.64] ;  /* 0x000000081a247981 */ /* 0x000e98000c1e1900 */
        /* <DEDUP_REMOVED lines=11> */
[----:B------:R-:W-:Y:S02]  /*0f50*/  PRMT R34, R21, 0x7771, RZ ;  /* 0x0000777115227816 */ /* 0x000fe400000000ff */
[----:B------:R-:W-:Y:S02]  /*0f60*/  @P5 R2UR UR14, R24 ;  /* 0x00000000180e52ca */ /* 0x000fe400000e0000 */
[----:B------:R-:W-:Y:S01]  /*0f70*/  @P5 R2UR UR15, R25 ;  /* 0x00000000190f52ca */ /* 0x000fe200000e0000 */
[----:B------:R-:W-:Y:S01]  /*0f80*/  @P3 FMUL R6, R37, UR5 ;  /* 0x0000000525063c20 */ /* 0x000fe20008400000 */
[----:B------:R-:W-:Y:S01]  /*0f90*/  SEL R22, R22, RZ, P1 ;  /* 0x000000ff16167207 */ /* 0x000fe20000800000 */
[----:B------:R-:W-:Y:S01]  /*0fa0*/  IMAD R11, R11, UR40, RZ ;  /* 0x000000280b0b7c24 */ /* 0x000fe2000f8e02ff */
[----:B------:R-:W-:Y:S02]  /*0fb0*/  ISETP.NE.AND P3, PT, R34, RZ, PT ;  /* 0x000000ff2200720c */ /* 0x000fe40003f65270 */
[----:B------:R-:W-:Y:S01]  /*0fc0*/  ISETP.NE.AND P4, PT, R18, RZ, PT ;  /* 0x000000ff1200720c */ /* 0x000fe20003f85270 */
[----:B------:R-:W-:-:S02]  /*0fd0*/  IMAD R11, R22, UR41, R11 ;  /* 0x00000029160b7c24 */ /* 0x000fc4000f8e020b */
[----:B------:R-:W-:Y:S01]  /*0fe0*/  IMAD.WIDE R18, R19, 0x8, R2 ;  /* 0x0000000813127825 */ /* 0x000fe200078e0202 */
[----:B------:R0:W3:Y:S02]  /*0ff0*/  LDG.E R22, desc[UR10][R12.64] ;  /* 0x0000000a0c167981 */ /* 0x0000e4000c1e1900 */
[----:B------:R-:W-:Y:S02]  /*1000*/  LEA.HI R34, R11, R11, RZ, 0x1 ;  /* 0x0000000b0b227211 */ /* 0x000fe400078f08ff */
[----:B------:R-:W5:Y:S01]  /*1010*/  @P5 LDG.E R38, desc[UR14][R18.64+0x4] ;  /* 0x0000040e12265981 */ /* 0x000f62000c1e1900 */
[C---:B------:R-:W-:Y:S02]  /*1020*/  R2UR UR14, R24.reuse ;  /* 0x00000000180e72ca */ /* 0x040fe400000e0000 */
[----:B------:R-:W-:Y:S02]  /*1030*/  R2UR UR15, R25 ;  /* 0x00000000190f72ca */ /* 0x000fe400000e0000 */
[----:B------:R-:W-:-:S02]  /*1040*/  @P3 R2UR UR16, R24 ;  /* 0x00000000181032ca */ /* 0x000fc400000e0000 */
[----:B------:R-:W-:Y:S02]  /*1050*/  @P3 R2UR UR17, R25 ;  /* 0x00000000191132ca */ /* 0x000fe400000e0000 */
[----:B------:R-:W-:Y:S02]  /*1060*/  SHF.R.S32.HI R35, RZ, 0x1, R34 ;  /* 0x00000001ff237819 */ /* 0x000fe40000011422 */
[----:B------:R-:W-:-:S03]  /*1070*/  SHF.R.S32.HI R11, RZ, 0x1, R20 ;  /* 0x00000001ff0b7819 */ /* 0x000fc60000011414 */
[----:B------:R-:W-:Y:S01]  /*1080*/  IMAD.WIDE R34, R35, 0x2, R8 ;  /* 0x0000000223227825 */ /* 0x000fe200078e0208 */
[----:B------:R-:W-:-:S03]  /*1090*/  IADD3 R37, PT, PT, R0, 0x180, RZ ;  /* 0x0000018000257810 */ /* 0x000fc60007ffe0ff */
[----:B0-----:R-:W-:Y:S01]  /*10a0*/  IMAD.WIDE R12, R11, 0x8, R2 ;  /* 0x000000080b0c7825 */ /* 0x001fe200078e0202 */
[----:B------:R-:W3:Y:S01]  /*10b0*/  LDG.E.U16 R26, desc[UR14][R34.64] ;  /* 0x0000000e221a7981 */ /* 0x000ee2000c1e1500 */
[----:B------:R-:W-:-:S03]  /*10c0*/  IABS R40, R37 ;  /* 0x0000002500287213 */ /* 0x000fc60000000000 */
[----:B------:R-:W3:Y:S02]  /*10d0*/  @P3 LDG.E R39, desc[UR16][R12.64+0x4] ;  /* 0x000004100c273981 */ /* 0x000ee4000c1e1900 */
[----:B------:R-:W-:Y:S02]  /*10e0*/  IMAD.HI.U32 R15, R7, R40, RZ ;  /* 0x00000028070f7227 */ /* 0x000fe400078e00ff */
[----:B------:R0:W3:Y:S01]  /*10f0*/  LDG.E R11, desc[UR8][R18.64] ;  /* 0x00000008120b7981 */ /* 0x0000e2000c1e1900 */
[----:B------:R-:W-:-:S03]  /*1100*/  MOV R20, UR6 ;  /* 0x0000000600147c02 */ /* 0x000fc60008000f00 */
[----:B------:R1:W3:Y:S01]  /*1110*/  LDG.E R27, desc[UR10][R12.64] ;  /* 0x0000000a0c1b7981 */ /* 0x0002e2000c1e1900 */
[----:B0-----:R-:W-:Y:S01]  /*1120*/  IADD3 R19, PT, PT, -R15, RZ, RZ ;  /* 0x000000ff0f137210 */ /* 0x001fe20007ffe1ff */
[----:B----4-:R-:W-:-:S04]  /*1130*/  @P6 FMUL R20, R33, UR5 ;  /* 0x0000000521146c20 */ /* 0x010fc80008400000 */
        /* <DEDUP_REMOVED lines=20> */
[----:B------:R-:W-:Y:S02]  /*1280*/  IADD3 R19, PT, PT, R0, 0x1c0, RZ ;  /* 0x000001c000137810 */ /* 0x000fe40007ffe0ff */
[----:B------:R-:W-:Y:S02]  /*1290*/  PRMT R16, R16, 0x7770, RZ ;  /* 0x0000777010107816 */ /* 0x000fe400000000ff */
[----:B------:R-:W-:Y:S02]  /*12a0*/  IABS R34, R19 ;  /* 0x0000001300227213 */ /* 0x000fe40000000000 */
[----:B------:R-:W-:Y:S02]  /*12b0*/  ISETP.NE.AND P6, PT, R16, RZ, PT ;  /* 0x000000ff1000720c */ /* 0x000fe40003fc5270 */
[----:B------:R-:W-:Y:S01]  /*12c0*/  MOV R16, UR6 ;  /* 0x0000000600107c02 */ /* 0x000fe20008000f00 */
[----:B0-----:R-:W-:Y:S01]  /*12d0*/  IMAD.HI.U32 R12, R7, R34, RZ ;  /* 0x00000022070c7227 */ /* 0x001fe200078e00ff */
[----:B------:R-:W-:-:S02]  /*12e0*/  PRMT R5, R5, 0x7770, RZ ;  /* 0x0000777005057816 */ /* 0x000fc400000000ff */
[----:B------:R-:W-:Y:S02]  /*12f0*/  MOV R18, UR6 ;  /* 0x0000000600127c02 */ /* 0x000fe40008000f00 */
[----:B------:R-:W-:-:S04]  /*1300*/  IADD3 R33, PT, PT, R0, 0x200, RZ ;  /* 0x0000020000217810 */ /* 0x000fc80007ffe0ff */
[----:B------:R-:W-:-:S05]  /*1310*/  IABS R0, R33 ;  /* 0x0000002100007213 */ /* 0x000fca0000000000 */
[----:B------:R-:W-:Y:S01]  /*1320*/  IMAD.HI.U32 R7, R7, R0, RZ ;  /* 0x0000000007077227 */ /* 0x000fe200078e00ff */
[----:B------:R-:W-:Y:S02]  /*1330*/  LEA.HI R28, R28, R28, RZ, 0x1 ;  /* 0x0000001c1c1c7211 */ /* 0x000fe400078f08ff */
[----:B------:R-:W-:Y:S02]  /*1340*/  PRMT R21, R21, 0x7770, RZ ;  /* 0x0000777015157816 */ /* 0x000fe400000000ff */
[----:B------:R-:W-:-:S04]  /*1350*/  LEA.HI R37, R37, R37, RZ, 0x1 ;  /* 0x0000002525257211 */ /* 0x000fc800078f08ff */
[----:B------:R-:W-:Y:S02]  /*1360*/  SHF.R.S32.HI R35, RZ, 0x1, R37 ;  /* 0x00000001ff237819 */ /* 0x000fe40000011425 */
[----:B------:R-:W-:Y:S01]  /*1370*/  PRMT R23, R23, 0x7770, RZ ;  /* 0x0000777017177816 */ /* 0x000fe200000000ff */
[----:B-----5:R-:W-:Y:S01]  /*1380*/  @P5 FMUL R18, R38, UR5 ;  /* 0x0000000526125c20 */ /* 0x020fe20008400000 */
[----:B------:R-:W-:Y:S01]  /*1390*/  ISETP.NE.AND P5, PT, R5, RZ, PT ;  /* 0x000000ff0500720c */ /* 0x000fe20003fa5270 */
[----:B--2---:R-:W-:Y:S01]  /*13a0*/  FMUL R5, R36, UR5 ;  /* 0x0000000524057c20 */ /* 0x004fe20008400000 */
[----:B---3--:R-:W-:Y:S01]  /*13b0*/  PRMT R13, R26, 0x7771, RZ ;  /* 0x000077711a0d7816 */ /* 0x008fe200000000ff */
[----:B------:R-:W-:-:S03]  /*13c0*/  @P3 FMUL R16, R39, UR5 ;  /* 0x0000000527103c20 */ /* 0x000fc60008400000 */
[----:B------:R-:W-:Y:S01]  /*13d0*/  ISETP.NE.AND P3, PT, R13, RZ, PT ;  /* 0x000000ff0d00720c */ /* 0x000fe20003f65270 */
[----:B------:R-:W-:-:S04]  /*13e0*/  IMAD.MOV R13, RZ, RZ, -R12 ;  /* 0x000000ffff0d7224 */ /* 0x000fc800078e0a0c */
[----:B------:R-:W-:Y:S01]  /*13f0*/  IMAD R13, R13, UR4, R34 ;  /* 0x000000040d0d7c24 */ /* 0x000fe2000f8e0222 */
[----:B------:R-:W-:-:S04]  /*1400*/  FSEL R5, R5, R10, P4 ;  /* 0x0000000a05057208 */ /* 0x000fc80002000000 */
[----:B------:R-:W-:-:S13]  /*1410*/  ISETP.LT.U32.AND P4, PT, R13, UR4, PT ;  /* 0x000000040d007c0c */ /* 0x000fda000bf81070 */
[----:B------:R-:W-:Y:S02]  /*1420*/  @!P4 IADD3 R13, PT, PT, R13, -UR4, RZ ;  /* 0x800000040d0dcc10 */ /* 0x000fe4000fffe0ff */
[----:B------:R-:W-:Y:S02]  /*1430*/  @!P4 IADD3 R12, PT, PT, R12, 0x1, RZ ;  /* 0x000000010c0cc810 */ /* 0x000fe40007ffe0ff */
[----:B------:R-:W-:Y:S02]  /*1440*/  ISETP.GE.U32.AND P4, PT, R13, UR4, PT ;  /* 0x000000040d007c0c */ /* 0x000fe4000bf86070 */
[----:B------:R-:W-:-:S11]  /*1450*/  LOP3.LUT R13, R19, UR45, RZ, 0x3c, !PT ;  /* 0x0000002d130d7c12 */ /* 0x000fd6000f8e3cff */
[----:B------:R-:W-:Y:S01]  /*1460*/  @P4 VIADD R12, R12, 0x1 ;  /* 0x000000010c0c4836 */ /* 0x000fe20000000000 */
[----:B------:R-:W-:Y:S02]  /*1470*/  ISETP.GE.AND P4, PT, R13, RZ, PT ;  /* 0x000000ff0d00720c */ /* 0x000fe40003f86270 */
[----:B------:R-:W-:-:S05]  /*1480*/  IADD3 R13, PT, PT, -R7, RZ, RZ ;  /* 0x000000ff070d7210 */ /* 0x000fca0007ffe1ff */
[----:B------:R-:W-:Y:S01]  /*1490*/  IMAD R13, R13, UR4, R0 ;  /* 0x000000040d0d7c24 */ /* 0x000fe2000f8e0200 */
[----:B------:R-:W-:-:S05]  /*14a0*/  MOV R0, R12 ;  /* 0x0000000c00007202 */ /* 0x000fca0000000f00 */
[----:B------:R-:W-:Y:S02]  /*14b0*/  @!P4 IADD3 R0, PT, PT, -R0, RZ, RZ ;  /* 0x000000ff0000c210 */ /* 0x000fe40007ffe1ff */
[----:B------:R-:W-:-:S13]  /*14c0*/  ISETP.LT.U32.AND P4, PT, R13, UR4, PT ;  /* 0x000000040d007c0c */ /* 0x000fda000bf81070 */
[----:B------:R-:W-:Y:S01]  /*14d0*/  @!P4 IADD3 R13, PT, PT, R13, -UR4, RZ ;  /* 0x800000040d0dcc10 */ /* 0x000fe2000fffe0ff */
[----:B------:R-:W-:-:S03]  /*14e0*/  @!P4 VIADD R7, R7, 0x1 ;  /* 0x000000010707c836 */ /* 0x000fc60000000000 */
[----:B------:R-:W-:Y:S02]  /*14f0*/  ISETP.GE.U32.AND P4, PT, R13, UR4, PT ;  /* 0x000000040d007c0c */ /* 0x000fe4000bf86070 */
[----:B------:R-:W-:-:S11]  /*1500*/  LOP3.LUT R12, R33, UR45, RZ, 0x3c, !PT ;  /* 0x0000002d210c7c12 */ /* 0x000fd6000f8e3cff */
[----:B------:R-:W-:Y:S02]  /*1510*/  @P4 IADD3 R7, PT, PT, R7, 0x1, RZ ;  /* 0x0000000107074810 */ /* 0x000fe40007ffe0ff */
[----:B------:R-:W-:Y:S02]  /*1520*/  ISETP.GE.AND P4, PT, R12, RZ, PT ;  /* 0x000000ff0c00720c */ /* 0x000fe40003f86270 */
[----:B------:R-:W-:Y:S02]  /*1530*/  @P3 R2UR UR10, R24 ;  /* 0x00000000180a32ca */ /* 0x000fe400000e0000 */
[----:B------:R-:W-:Y:S02]  /*1540*/  @P3 R2UR UR11, R25 ;  /* 0x00000000190b32ca */ /* 0x000fe400000e0000 */
[----:B------:R-:W-:Y:S02]  /*1550*/  SHF.R.S32.HI R13, RZ, 0x1, R28 ;  /* 0x00000001ff0d7819 */ /* 0x000fe4000001141c */
[----:B------:R-:W-:-:S05]  /*1560*/  SEL R28, R17, R0, !P2 ;  /* 0x00000000111c7207 */ /* 0x000fca0005000000 */
[----:B------:R-:W-:Y:S01]  /*1570*/  @!P4 IADD3 R7, PT, PT, -R7, RZ, RZ ;  /* 0x000000ff0707c210 */ /* 0x000fe20007ffe1ff */
[----:B------:R-:W-:-:S03]  /*1580*/  IMAD.WIDE R12, R13, 0x8, R2 ;  /* 0x000000080d0c7825 */ /* 0x000fc600078e0202 */
[----:B------:R-:W-:Y:S02]  /*1590*/  SEL R36, R17, R7, !P2 ;  /* 0x0000000711247207 */ /* 0x000fe40005000000 */
[----:B------:R-:W-:Y:S01]  /*15a0*/  SEL R17, R28, RZ, P0 ;  /* 0x000000ff1c117207 */ /* 0x000fe20000000000 */
[----:B------:R-:W2:Y:S01]  /*15b0*/  LDG.E R0, desc[UR8][R12.64] ;  /* 0x000000080c007981 */ /* 0x000ea2000c1e1900 */
[----:B----4-:R-:W-:Y:S02]  /*15c0*/  PRMT R7, R15, 0x7771, RZ ;  /* 0x000077710f077816 */ /* 0x010fe400000000ff */
[----:B------:R-:W-:Y:S02]  /*15d0*/  SEL R38, R36, RZ, P0 ;  /* 0x000000ff24267207 */ /* 0x000fe40000000000 */
[----:B------:R-:W-:Y:S02]  /*15e0*/  ISETP.NE.AND P0, PT, R7, RZ, PT ;  /* 0x000000ff0700720c */ /* 0x000fe40003f05270 */
[----:B------:R-:W-:-:S02]  /*15f0*/  ISETP.NE.AND P2, PT, R21, RZ, PT ;  /* 0x000000ff1500720c */ /* 0x000fc40003f45270 */
[----:B------:R0:W3:Y:S01]  /*1600*/  @P3 LDG.E R21, desc[UR10][R12.64+0x4] ;  /* 0x0000040a0c153981 */ /* 0x0000e2000c1e1900 */
[----:B------:R-:W-:Y:S01]  /*1610*/  IADD3 R36, PT, PT, -R36, RZ, RZ ;  /* 0x000000ff24247210 */ /* 0x000fe20007ffe1ff */
[----:B0-----:R-:W-:-:S04]  /*1620*/  IMAD.MOV R12, RZ, RZ, -R28 ;  /* 0x000000ffff0c7224 */ /* 0x001fc800078e0a1c */
[----:B------:R-:W-:Y:S02]  /*1630*/  IMAD R12, R12, UR45, R19 ;  /* 0x0000002d0c0c7c24 */ /* 0x000fe4000f8e0213 */
[----:B------:R-:W-:Y:S01]  /*1640*/  IMAD R13, R36, UR45, R33 ;  /* 0x0000002d240d7c24 */ /* 0x000fe2000f8e0221 */
[----:B------:R-:W-:Y:S01]  /*1650*/  @P0 R2UR UR10, R24 ;  /* 0x00000000180a02ca */ /* 0x000fe200000e0000 */
[----:B------:R-:W-:Y:S01]  /*1660*/  IMAD R17, R17, UR40, RZ ;  /* 0x0000002811117c24 */ /* 0x000fe2000f8e02ff */
[----:B------:R-:W-:Y:S02]  /*1670*/  SEL R12, R12, RZ, P1 ;  /* 0x000000ff0c0c7207 */ /* 0x000fe40000800000 */
[----:B------:R-:W-:Y:S01]  /*1680*/  @P0 R2UR UR11, R25 ;  /* 0x00000000190b02ca */ /* 0x000fe200000e0000 */
[----:B------:R-:W-:Y:S01]  /*1690*/  IMAD R38, R38, UR40, RZ ;  /* 0x0000002826267c24 */ /* 0x000fe2000f8e02ff */
[----:B------:R-:W-:Y:S01]  /*16a0*/  SEL R13, R13, RZ, P1 ;  /* 0x000000ff0d0d7207 */ /* 0x000fe20000800000 */
[----:B------:R-:W-:-:S02]  /*16b0*/  IMAD R12, R12, UR41, R17 ;  /* 0x000000290c0c7c24 */ /* 0x000fc4000f8e0211 */
[----:B------:R-:W-:-:S04]  /*16c0*/  IMAD.WIDE R34, R35, 0x8, R2 ;  /* 0x0000000823227825 */ /* 0x000fc800078e0202 */
[----:B------:R-:W-:Y:S01]  /*16d0*/  IMAD R13, R13, UR41, R38 ;  /* 0x000000290d0d7c24 */ /* 0x000fe2000f8e0226 */
[----:B------:R-:W-:Y:S01]  /*16e0*/  LEA.HI R12, R12, R12, RZ, 0x1 ;  /* 0x0000000c0c0c7211 */ /* 0x000fe200078f08ff */
[----:B------:R-:W4:Y:S01]  /*16f0*/  LDG.E R7, desc[UR8][R34.64] ;  /* 0x0000000822077981 */ /* 0x000f22000c1e1900 */
[----:B------:R-:W-:Y:S02]  /*1700*/  ISETP.NE.AND P4, PT, R23, RZ, PT ;  /* 0x000000ff1700720c */ /* 0x000fe40003f85270 */
[----:B------:R-:W-:Y:S01]  /*1710*/  LEA.HI R17, R13, R13, RZ, 0x1 ;  /* 0x0000000d0d117211 */ /* 0x000fe200078f08ff */
[----:B------:R0:W5:Y:S01]  /*1720*/  @P0 LDG.E R23, desc[UR10][R34.64+0x4] ;  /* 0x0000040a22170981 */ /* 0x000162000c1e1900 */
[----:B------:R-:W-:Y:S02]  /*1730*/  SHF.R.S32.HI R13, RZ, 0x1, R12 ;  /* 0x00000001ff0d7819 */ /* 0x000fe4000001140c */
[----:B------:R-:W-:Y:S02]  /*1740*/  R2UR UR10, R24 ;  /* 0x00000000180a72ca */ /* 0x000fe400000e0000 */
[----:B------:R-:W-:-:S02]  /*1750*/  R2UR UR11, R25 ;  /* 0x00000000190b72ca */ /* 0x000fc400000e0000 */
[----:B------:R-:W-:Y:S01]  /*1760*/  SHF.R.S32.HI R17, RZ, 0x1, R17 ;  /* 0x00000001ff117819 */ /* 0x000fe20000011411 */
[----:B------:R-:W-:-:S04]  /*1770*/  IMAD.WIDE R12, R13, 0x2, R8 ;  /* 0x000000020d0c7825 */ /* 0x000fc800078e0208 */
[----:B0-----:R-:W-:Y:S02]  /*1780*/  IMAD.WIDE R34, R17, 0x2, R8 ;  /* 0x0000000211227825 */ /* 0x001fe400078e0208 */
[----:B------:R0:W2:Y:S04]  /*1790*/  LDG.E.U16 R8, desc[UR8][R12.64] ;  /* 0x000000080c087981 */ /* 0x0000a8000c1e1500 */
[----:B------:R-:W3:Y:S01]  /*17a0*/  LDG.E.U16 R34, desc[UR10][R34.64] ;  /* 0x0000000a22227981 */ /* 0x000ee2000c1e1500 */
[----:B------:R-:W-:Y:S01]  /*17b0*/  FMUL R17, R22, UR5 ;  /* 0x0000000516117c20 */ /* 0x000fe20008400000 */
[----:B------:R-:W-:-:S04]  /*17c0*/  FMUL R9, R14, UR5 ;  /* 0x000000050e097c20 */ /* 0x000fc80008400000 */
[----:B------:R-:W-:Y:S02]  /*17d0*/  FSEL R17, R17, R10, P6 ;  /* 0x0000000a11117208 */ /* 0x000fe40003000000 */
[----:B------:R-:W-:-:S04]  /*17e0*/  LEA.HI R19, R19, R19, RZ, 0x1 ;  /* 0x0000001313137211 */ /* 0x000fc800078f08ff */
[----:B0-----:R-:W-:Y:S02]  /*17f0*/  SHF.R.S32.HI R13, RZ, 0x1, R19 ;  /* 0x00000001ff0d7819 */ /* 0x001fe40000011413 */
[----:B------:R-:W-:-:S03]  /*1800*/  LEA.HI R33, R33, R33, RZ, 0x1 ;  /* 0x0000002121217211 */ /* 0x000fc600078f08ff */
[----:B------:R-:W-:Y:S01]  /*1810*/  IMAD.WIDE R12, R13, 0x8, R2 ;  /* 0x000000080d0c7825 */ /* 0x000fe200078e0202 */
[----:B------:R-:W-:-:S05]  /*1820*/  SHF.R.S32.HI R33, RZ, 0x1, R33 ;  /* 0x00000001ff217819 */ /* 0x000fca0000011421 */
[----:B------:R-:W-:-:S05]  /*1830*/  IMAD.WIDE R2, R33, 0x8, R2 ;  /* 0x0000000821027825 */ /* 0x000fca00078e0202 */
[----:B------:R-:W4:Y:S01]  /*1840*/  LDG.E R37, desc[UR12][R2.64] ;  /* 0x0000000c02257981 */ /* 0x000f22000c1e1900 */
[----:B--2---:R-:W-:-:S04]  /*1850*/  PRMT R22, R8, 0x7771, RZ ;  /* 0x0000777108167816 */ /* 0x004fc800000000ff */
[----:B------:R-:W-:Y:S02]  /*1860*/  ISETP.NE.AND P1, PT, R22, RZ, PT ;  /* 0x000000ff1600720c */ /* 0x000fe40003f25270 */
[----:B---3--:R-:W-:-:S04]  /*1870*/  PRMT R14, R34, 0x7771, RZ ;  /* 0x00007771220e7816 */ /* 0x008fc800000000ff */
        /* <DEDUP_REMOVED lines=8> */
[----:B------:R-:W-:Y:S02]  /*1900*/  PRMT R15, R15, 0x7770, RZ ;  /* 0x000077700f0f7816 */ /* 0x000fe400000000ff */
[----:B------:R-:W-:Y:S01]  /*1910*/  MOV R22, UR6 ;  /* 0x0000000600167c02 */ /* 0x000fe20008000f00 */
[----:B------:R-:W-:Y:S01]  /*1920*/  @P3 FMUL R22, R21, UR5 ;  /* 0x0000000515163c20 */ /* 0x000fe20008400000 */
[----:B------:R-:W-:-:S02]  /*1930*/  ISETP.NE.AND P3, PT, R15, RZ, PT ;  /* 0x000000ff0f00720c */ /* 0x000fc40003f65270 */
[----:B------:R-:W-:Y:S02]  /*1940*/  FMNMX3 R15, R5, -INF , R6, !PT ;  /* 0xff800000050f7876 */ /* 0x000fe40007800006 */
[----:B------:R-:W-:Y:S01]  /*1950*/  PRMT R26, R26, 0x7770, RZ ;  /* 0x000077701a1a7816 */ /* 0x000fe200000000ff */
[----:B------:R-:W-:Y:S01]  /*1960*/  FMUL R11, R11, UR5 ;  /* 0x000000050b0b7c20 */ /* 0x000fe20008400000 */
[-C--:B------:R-:W-:Y:S02]  /*1970*/  FSEL R9, R9, R10.reuse, P5 ;  /* 0x0000000a09097208 */ /* 0x080fe40002800000 */
[----:B------:R-:W-:Y:S02]  /*1980*/  FMNMX3 R15, R15, R17, R4, !PT ;  /* 0x000000110f0f7276 */ /* 0x000fe40007800004 */
[----:B------:R-:W-:Y:S01]  /*1990*/  ISETP.NE.AND P5, PT, R26, RZ, PT ;  /* 0x000000ff1a00720c */ /* 0x000fe20003fa5270 */
[----:B------:R-:W-:Y:S01]  /*19a0*/  FMUL R27, R27, UR5 ;  /* 0x000000051b1b7c20 */ /* 0x000fe20008400000 */
[----:B------:R-:W-:Y:S01]  /*19b0*/  MOV R26, UR6 ;  /* 0x00000006001a7c02 */ /* 0x000fe20008000f00 */
[----:B-----5:R-:W-:Y:S01]  /*19c0*/  @P0 FMUL R26, R23, UR5 ;  /* 0x00000005171a0c20 */ /* 0x020fe20008400000 */
[----:B------:R-:W-:-:S02]  /*19d0*/  FSEL R23, R11, R10, P4 ;  /* 0x0000000a0b177208 */ /* 0x000fc40002000000 */
[----:B------:R-:W-:Y:S01]  /*19e0*/  FMNMX3 R15, R15, R9, R20, !PT ;  /* 0x000000090f0f7276 */ /* 0x000fe20007800014 */
[----:B0-----:R-:W-:Y:S01]  /*19f0*/  FMUL R3, R0, UR5 ;  /* 0x0000000500037c20 */ /* 0x001fe20008400000 */
[----:B------:R-:W-:Y:S02]  /*1a00*/  PRMT R34, R34, 0x7770, RZ ;  /* 0x0000777022227816 */ /* 0x000fe400000000ff */
[----:B------:R-:W-:Y:S02]  /*1a10*/  FSEL R33, R27, R10, P2 ;  /* 0x0000000a1b217208 */ /* 0x000fe40001000000 */
[----:B------:R-:W-:Y:S01]  /*1a20*/  FMNMX3 R15, R15, R23, R18, !PT ;  /* 0x000000170f0f7276 */ /* 0x000fe20007800012 */
[----:B----4-:R-:W-:Y:S01]  /*1a30*/  FMUL R7, R7, UR5 ;  /* 0x0000000507077c20 */ /* 0x010fe20008400000 */
[----:B------:R-:W-:Y:S02]  /*1a40*/  ISETP.NE.AND P2, PT, R34, RZ, PT ;  /* 0x000000ff2200720c */ /* 0x000fe40003f45270 */
        /* <DEDUP_REMOVED lines=9> */
[----:B------:R-:W-:Y:S01]  /*1ae0*/  UMOV UR4, 0xffffffff ;  /* 0xffffffff00047882 */ /* 0x000fe20000000000 */
[----:B--2---:R-:W-:-:S05]  /*1af0*/  FMUL R21, R14, UR5 ;  /* 0x000000050e157c20 */ /* 0x004fca0008400000 */
[----:B------:R-:W-:Y:S01]  /*1b00*/  FSEL R21, R21, R10, P0 ;  /* 0x0000000a15157208 */ /* 0x000fe20000000000 */
[----:B------:R-:W-:Y:S01]  /*1b10*/  @P2 FMUL R10, R37, UR5 ;  /* 0x00000005250a2c20 */ /* 0x000fe20008400000 */
[----:B---3--:R-:W-:-:S05]  /*1b20*/  @P1 FMUL R28, R36, UR5 ;  /* 0x00000005241c1c20 */ /* 0x008fca0008400000 */
[----:B------:R-:W-:Y:S01]  /*1b30*/  FMNMX3 R13, R15, R21, R28, !PT ;  /* 0x000000150f0d7276 */ /* 0x000fe2000780001c */
[----:B------:R-:W-:-:S05]  /*1b40*/  @P6 FMUL R19, R35, UR5 ;  /* 0x0000000523136c20 */ /* 0x000fca0008400000 */
[----:B------:R-:W-:Y:S01]  /*1b50*/  FMNMX3 R13, R13, R10, R19, !PT ;  /* 0x0000000a0d0d7276 */ /* 0x000fe20007800013 */
[----:B------:R-:W-:Y:S06]  /*1b60*/  BRA.DIV UR4, `(.L_x_26978) ;  /* 0x0000002604147947 */ /* 0x000fec000b800000 */
[----:B------:R-:W0:Y:S01]  /*1b70*/  SHFL.BFLY PT, R14, R13, 0x10, 0x1f ;  /* 0x0e001f000d0e7f89 */ /* 0x000e2200000e0000 */
[----:B------:R-:W-:Y:S02]  /*1b80*/  MOV R11, 0x3bbb989d ;  /* 0x3bbb989d000b7802 */ /* 0x000fe40000000f00 */
        /* <DEDUP_REMOVED lines=16> */
[----:B------:R-:W-:Y:S01]  /*1c90*/  FADD R4, -R35, R22 ;  /* 0x0000001623047221 */ /* 0x000fe20000000100 */
[----:B------:R-:W-:Y:S01]  /*1ca0*/  FFMA.SAT R22, R36, R11, 0.5 ;  /* 0x3f00000024167423 */ /* 0x000fe2000000200b */
[-C--:B------:R-:W-:Y:S01]  /*1cb0*/  FFMA.RM R3, R0, R7.reuse, 12582913 ;  /* 0x4b40000100037423 */ /* 0x080fe20000004007 */
[----:B------:R-:W-:Y:S01]  /*1cc0*/  FFMA.RM R15, R6, R7, 12582913 ;  /* 0x4b400001060f7423 */ /* 0x000fe20000004007 */
[----:B------:R-:W-:Y:S01]  /*1cd0*/  FADD R14, R9, -R35 ;  /* 0x80000023090e7221 */ /* 0x000fe20000000000 */
[----:B------:R-:W-:Y:S01]  /*1ce0*/  FADD R6, -R35, R19 ;  /* 0x0000001323067221 */ /* 0x000fe20000000100 */
[----:B------:R-:W-:Y:S01]  /*1cf0*/  FADD R5, R3, -12583039 ;  /* 0xcb40007f03057421 */ /* 0x000fe20000000000 */
[----:B------:R-:W-:Y:S01]  /*1d00*/  FFMA.SAT R44, R38, R11, 0.5 ;  /* 0x3f000000262c7423 */ /* 0x000fe2000000200b */
[----:B------:R-:W-:Y:S01]  /*1d10*/  FFMA.RM R19, R22, R7, 12582913 ;  /* 0x4b40000116137423 */ /* 0x000fe20000004007 */
[----:B------:R-:W-:Y:S01]  /*1d20*/  FFMA.SAT R22, R14, R11, 0.5 ;  /* 0x3f0000000e167423 */ /* 0x000fe2000000200b */
[----:B------:R-:W-:Y:S01]  /*1d30*/  FFMA R5, R42, 1.4426950216293334961, -R5 ;  /* 0x3fb8aa3b2a057823 */ /* 0x000fe20000000805 */
[----:B------:R-:W-:Y:S01]  /*1d40*/  FADD R20, -R35, R20 ;  /* 0x0000001423147221 */ /* 0x000fe20000000100 */
[----:B------:R-:W-:Y:S01]  /*1d50*/  FADD R12, R23, -R35 ;  /* 0x80000023170c7221 */ /* 0x000fe20000000000 */
[-C--:B------:R-:W-:Y:S01]  /*1d60*/  FFMA.RM R17, R22, R7.reuse, 12582913 ;  /* 0x4b40000116117423 */ /* 0x080fe20000004007 */
[----:B------:R-:W-:Y:S01]  /*1d70*/  FFMA R42, R42, 1.925963033500011079e-08, R5 ;  /* 0x32a570602a2a7823 */ /* 0x000fe20000000005 */
[----:B------:R-:W-:Y:S01]  /*1d80*/  FADD R5, R15, -12583039 ;  /* 0xcb40007f0f057421 */ /* 0x000fe20000000000 */
[--C-:B------:R-:W-:Y:S01]  /*1d90*/  FADD R8, R33, -R35.reuse ;  /* 0x8000002321087221 */ /* 0x100fe20000000000 */
[----:B------:R-:W-:Y:S01]  /*1da0*/  FADD R2, R21, -R35 ;  /* 0x8000002315027221 */ /* 0x000fe20000000000 */
[----:B------:R-:W-:Y:S01]  /*1db0*/  FADD R18, -R35, R18 ;  /* 0x0000001223127221 */ /* 0x000fe20000000100 */
[----:B------:R-:W-:Y:S01]  /*1dc0*/  FFMA R9, R40, 1.4426950216293334961, -R5 ;  /* 0x3fb8aa3b28097823 */ /* 0x000fe20000000805 */
[----:B------:R-:W-:Y:S01]  /*1dd0*/  FFMA.RM R5, R44, R7, 12582913 ;  /* 0x4b4000012c057423 */ /* 0x000fe20000004007 */
[----:B------:R-:W0:Y:S01]  /*1de0*/  MUFU.EX2 R42, R42 ;  /* 0x0000002a002a7308 */ /* 0x000e220000000800 */
[----:B------:R-:W-:Y:S01]  /*1df0*/  FADD R10, R10, -R35 ;  /* 0x800000230a0a7221 */ /* 0x000fe20000000000 */
[----:B------:R-:W-:Y:S01]  /*1e00*/  FFMA R40, R40, 1.925963033500011079e-08, R9 ;  /* 0x32a5706028287823 */ /* 0x000fe20000000009 */
[----:B------:R-:W-:Y:S01]  /*1e10*/  FADD R9, R19, -12583039 ;  /* 0xcb40007f13097421 */ /* 0x000fe20000000000 */
[----:B------:R-:W-:Y:S01]  /*1e20*/  FADD R13, R5, -12583039 ;  /* 0xcb40007f050d7421 */ /* 0x000fe20000000000 */
[----:B------:R-:W-:Y:S01]  /*1e30*/  FADD R16, -R35, R16 ;  /* 0x0000001023107221 */ /* 0x000fe20000000100 */
[----:B------:R-:W-:Y:S01]  /*1e40*/  FADD R34, R34, -R35 ;  /* 0x8000002322227221 */ /* 0x000fe20000000000 */
[----:B------:R-:W-:Y:S01]  /*1e50*/  FFMA R9, R36, 1.4426950216293334961, -R9 ;  /* 0x3fb8aa3b24097823 */ /* 0x000fe20000000809 */
[----:B------:R-:W-:Y:S01]  /*1e60*/  FFMA R13, R38, 1.4426950216293334961, -R13 ;  /* 0x3fb8aa3b260d7823 */ /* 0x000fe2000000080d */
[----:B------:R-:W1:Y:S01]  /*1e70*/  MUFU.EX2 R40, R40 ;  /* 0x0000002800287308 */ /* 0x000e620000000800 */
[----:B------:R-:W-:Y:S01]  /*1e80*/  FADD R0, R27, -R35 ;  /* 0x800000231b007221 */ /* 0x000fe20000000000 */
[----:B------:R-:W-:Y:S01]  /*1e90*/  FFMA R39, R36, 1.925963033500011079e-08, R9 ;  /* 0x32a5706024277823 */ /* 0x000fe20000000009 */
[----:B------:R-:W-:Y:S01]  /*1ea0*/  FFMA.SAT R36, R20, R11, 0.5 ;  /* 0x3f00000014247423 */ /* 0x000fe2000000200b */
[----:B------:R-:W-:Y:S01]  /*1eb0*/  FADD R9, R17, -12583039 ;  /* 0xcb40007f11097421 */ /* 0x000fe20000000000 */
[----:B------:R-:W-:Y:S01]  /*1ec0*/  FFMA R38, R38, 1.925963033500011079e-08, R13 ;  /* 0x32a5706026267823 */ /* 0x000fe2000000000d */
[C---:B------:R-:W-:Y:S01]  /*1ed0*/  FADD R26, -R35.reuse, R26 ;  /* 0x0000001a231a7221 */ /* 0x040fe20000000100 */
[----:B------:R-:W-:Y:S01]  /*1ee0*/  FFMA.RM R13, R36, R7, 12582913 ;  /* 0x4b400001240d7423 */ /* 0x000fe20000004007 */
[C---:B------:R-:W-:Y:S01]  /*1ef0*/  FFMA R9, R14.reuse, 1.4426950216293334961, -R9 ;  /* 0x3fb8aa3b0e097823 */ /* 0x040fe20000000809 */
[----:B------:R-:W-:Y:S01]  /*1f00*/  FADD R28, -R35, R28 ;  /* 0x0000001c231c7221 */ /* 0x000fe20000000100 */
[----:B------:R-:W-:Y:S01]  /*1f10*/  SHF.L.U32 R3, R3, 0x17, RZ ;  /* 0x0000001703037819 */ /* 0x000fe200000006ff */
[----:B------:R-:W-:Y:S01]  /*1f20*/  FADD R21, R13, -12583039 ;  /* 0xcb40007f0d157421 */ /* 0x000fe20000000000 */
[----:B------:R-:W-:Y:S01]  /*1f30*/  FFMA R33, R14, 1.925963033500011079e-08, R9 ;  /* 0x32a570600e217823 */ /* 0x000fe20000000009 */
[----:B------:R-:W-:Y:S01]  /*1f40*/  FFMA.SAT R14, R12, R11, 0.5 ;  /* 0x3f0000000c0e7423 */ /* 0x000fe2000000200b */
[----:B------:R-:W-:-:S02]  /*1f50*/  IMAD.SHL.U32 R15, R15, 0x800000, RZ ;  /* 0x008000000f0f7824 */ /* 0x000fc400078e00ff */
[----:B------:R-:W-:Y:S01]  /*1f60*/  FFMA R21, R20, 1.4426950216293334961, -R21 ;  /* 0x3fb8aa3b14157823 */ /* 0x000fe20000000815 */
[----:B0-----:R-:W-:Y:S01]  /*1f70*/  FMUL R23, R3, R42 ;  /* 0x0000002a03177220 */ /* 0x001fe20000400000 */
[----:B------:R-:W-:Y:S01]  /*1f80*/  FFMA.RM R9, R14, R7, 12582913 ;  /* 0x4b4000010e097423 */ /* 0x000fe20000004007 */
[----:B------:R-:W-:Y:S01]  /*1f90*/  FFMA.SAT R14, R18, R11, 0.5 ;  /* 0x3f000000120e7423 */ /* 0x000fe2000000200b */
[----:B------:R-:W-:Y:S01]  /*1fa0*/  FFMA R35, R20, 1.925963033500011079e-08, R21 ;  /* 0x32a5706014237823 */ /* 0x000fe20000000015 */
[----:B-1----:R-:W-:Y:S01]  /*1fb0*/  FMUL R22, R15, R40 ;  /* 0x000000280f167220 */ /* 0x002fe20000400000 */
        /* <DEDUP_REMOVED lines=9> */
[----:B------:R-:W-:Y:S01]  /*2050*/  FFMA.SAT R12, R8, R11, 0.5 ;  /* 0x3f000000080c7423 */ /* 0x000fe2000000200b */
[----:B------:R-:W-:Y:S01]  /*2060*/  FFMA R3, R18, 1.4426950216293334961, -R3 ;  /* 0x3fb8aa3b12037823 */ /* 0x000fe20000000803 */
[----:B------:R-:W-:Y:S02]  /*2070*/  SHF.L.U32 R17, R17, 0x17, RZ ;  /* 0x0000001711117819 */ /* 0x000fe400000006ff */
[----:B------:R-:W-:Y:S01]  /*2080*/  FFMA.RM R15, R12, R7, 12582913 ;  /* 0x4b4000010c0f7423 */ /* 0x000fe20000004007 */
[----:B------:R-:W-:Y:S01]  /*2090*/  FFMA R37, R18, 1.925963033500011079e-08, R3 ;  /* 0x32a5706012257823 */ /* 0x000fe20000000003 */
[----:B------:R-:W1:Y:S01]  /*20a0*/  MUFU.EX2 R12, R39 ;  /* 0x00000027000c7308 */ /* 0x000e620000000800 */
[----:B------:R-:W-:Y:S01]  /*20b0*/  SHF.L.U32 R13, R13, 0x17, RZ ;  /* 0x000000170d0d7819 */ /* 0x000fe200000006ff */
[----:B------:R-:W-:Y:S01]  /*20c0*/  FADD R3, R15, -12583039 ;  /* 0xcb40007f0f037421 */ /* 0x000fe20000000000 */
[----:B0-----:R-:W-:-:S03]  /*20d0*/  FMUL R20, R5, R38 ;  /* 0x0000002605147220 */ /* 0x001fc60000400000 */
[C---:B------:R-:W-:Y:S02]  /*20e0*/  FFMA R3, R8.reuse, 1.4426950216293334961, -R3 ;  /* 0x3fb8aa3b08037823 */ /* 0x040fe40000000803 */
[----:B------:R-:W0:Y:S02]  /*20f0*/  MUFU.EX2 R18, R35 ;  /* 0x0000002300127308 */ /* 0x000e240000000800 */
[----:B------:R-:W-:Y:S01]  /*2100*/  FFMA R36, R8, 1.925963033500011079e-08, R3 ;  /* 0x32a5706008247823 */ /* 0x000fe20000000003 */
[----:B------:R-:W-:-:S04]  /*2110*/  FFMA.SAT R8, R16, R11, 0.5 ;  /* 0x3f00000010087423 */ /* 0x000fc8000000200b */
[----:B------:R-:W-:Y:S01]  /*2120*/  FFMA.RM R3, R8, R7, 12582913 ;  /* 0x4b40000108037423 */ /* 0x000fe20000004007 */
[-C--:B------:R-:W-:Y:S01]  /*2130*/  FFMA.SAT R8, R34, R11.reuse, 0.5 ;  /* 0x3f00000022087423 */ /* 0x080fe2000000200b */
[----:B-1----:R-:W-:Y:S01]  /*2140*/  FMUL R21, R19, R12 ;  /* 0x0000000c13157220 */ /* 0x002fe20000400000 */
[----:B------:R-:W-:Y:S01]  /*2150*/  FFMA.SAT R12, R4, R11, 0.5 ;  /* 0x3f000000040c7423 */ /* 0x000fe2000000200b */
[----:B------:R-:W-:Y:S01]  /*2160*/  FADD R19, R3, -12583039 ;  /* 0xcb40007f03137421 */ /* 0x000fe20000000000 */
[-C--:B------:R-:W-:Y:S01]  /*2170*/  FFMA.RM R5, R8, R7.reuse, 12582913 ;  /* 0x4b40000108057423 */ /* 0x080fe20000004007 */
[----:B------:R-:W-:Y:S01]  /*2180*/  MUFU.EX2 R38, R37 ;  /* 0x0000002500267308 */ /* 0x000fe20000000800 */
[----:B------:R-:W-:Y:S01]  /*2190*/  FFMA.RM R12, R12, R7, 12582913 ;  /* 0x4b4000010c0c7423 */ /* 0x000fe20000004007 */
[----:B------:R-:W-:Y:S01]  /*21a0*/  FFMA R19, R16, 1.4426950216293334961, -R19 ;  /* 0x3fb8aa3b10137823 */ /* 0x000fe20000000813 */
[----:B0-----:R-:W-:-:S03]  /*21b0*/  FMUL R18, R13, R18 ;  /* 0x000000120d127220 */ /* 0x001fc60000400000 */
[----:B------:R-:W-:Y:S01]  /*21c0*/  FFMA R16, R16, 1.925963033500011079e-08, R19 ;  /* 0x32a5706010107823 */ /* 0x000fe20000000013 */
[C---:B------:R-:W-:Y:S01]  /*21d0*/  FADD R19, R5.reuse, -12583039 ;  /* 0xcb40007f05137421 */ /* 0x040fe20000000000 */
[----:B------:R-:W0:Y:S01]  /*21e0*/  MUFU.EX2 R8, R33 ;  /* 0x0000002100087308 */ /* 0x000e220000000800 */
[----:B------:R-:W-:Y:S02]  /*21f0*/  SHF.L.U32 R5, R5, 0x17, RZ ;  /* 0x0000001705057819 */ /* 0x000fe400000006ff */
[----:B------:R-:W-:-:S04]  /*2200*/  FFMA R19, R34, 1.4426950216293334961, -R19 ;  /* 0x3fb8aa3b22137823 */ /* 0x000fc80000000813 */
[----:B------:R-:W-:Y:S01]  /*2210*/  FFMA R34, R34, 1.925963033500011079e-08, R19 ;  /* 0x32a5706022227823 */ /* 0x000fe20000000013 */
[----:B------:R1:W-:Y:S08]  /*2220*/  MUFU.EX2 R37, R36 ;  /* 0x0000002400257308 */ /* 0x0003f00000000800 */
[----:B------:R-:W-:Y:S01]  /*2230*/  MUFU.EX2 R16, R16 ;  /* 0x0000001000107308 */ /* 0x000fe20000000800 */
[----:B0-----:R-:W-:Y:S01]  /*2240*/  FMUL R19, R17, R8 ;  /* 0x0000000811137220 */ /* 0x001fe20000400000 */
[----:B------:R-:W-:Y:S01]  /*2250*/  FADD R17, R12, -12583039 ;  /* 0xcb40007f0c117421 */ /* 0x000fe20000000000 */
[----:B-1----:R-:W-:-:S03]  /*2260*/  FFMA.SAT R36, R6, R11, 0.5 ;  /* 0x3f00000006247423 */ /* 0x002fc6000000200b */
        /* <DEDUP_REMOVED lines=8> */
[----:B------:R-:W-:Y:S01]  /*22f0*/  FFMA R13, R0, 1.4426950216293334961, -R13 ;  /* 0x3fb8aa3b000d7823 */ /* 0x000fe2000000080d */
[----:B0-----:R-:W-:Y:S01]  /*2300*/  FMUL R17, R9, R8 ;  /* 0x0000000809117220 */ /* 0x001fe20000400000 */
[-C--:B------:R-:W-:Y:S02]  /*2310*/  FFMA.SAT R8, R2, R11.reuse, 0.5 ;  /* 0x3f00000002087423 */ /* 0x080fe4000000200b */
[----:B------:R-:W-:Y:S01]  /*2320*/  FFMA R35, R0, 1.925963033500011079e-08, R13 ;  /* 0x32a5706000237823 */ /* 0x000fe2000000000d */
[-C--:B------:R-:W-:Y:S01]  /*2330*/  FFMA.SAT R0, R26, R11.reuse, 0.5 ;  /* 0x3f0000001a007423 */ /* 0x080fe2000000200b */
[----:B------:R-:W-:Y:S01]  /*2340*/  SHF.L.U32 R9, R14, 0x17, RZ ;  /* 0x000000170e097819 */ /* 0x000fe200000006ff */
[----:B------:R-:W-:Y:S02]  /*2350*/  FFMA.SAT R14, R10, R11, 0.5 ;  /* 0x3f0000000a0e7423 */ /* 0x000fe4000000200b */
[----:B------:R-:W-:Y:S01]  /*2360*/  FFMA.RM R0, R0, R7, 12582913 ;  /* 0x4b40000100007423 */ /* 0x000fe20000004007 */
[----:B------:R-:W0:Y:S01]  /*2370*/  MUFU.EX2 R35, R35 ;  /* 0x0000002300237308 */ /* 0x000e220000000800 */
[----:B------:R-:W-:-:S02]  /*2380*/  FMUL R9, R9, R38 ;  /* 0x0000002609097220 */ /* 0x000fc40000400000 */
[C---:B------:R-:W-:Y:S01]  /*2390*/  FADD R13, R0.reuse, -12583039 ;  /* 0xcb40007f000d7421 */ /* 0x040fe20000000000 */
[----:B------:R-:W-:-:S03]  /*23a0*/  SHF.L.U32 R0, R0, 0x17, RZ ;  /* 0x0000001700007819 */ /* 0x000fc600000006ff */
[----:B------:R-:W-:-:S04]  /*23b0*/  FFMA R13, R26, 1.4426950216293334961, -R13 ;  /* 0x3fb8aa3b1a0d7823 */ /* 0x000fc8000000080d */
[----:B------:R-:W-:Y:S01]  /*23c0*/  FFMA R27, R26, 1.925963033500011079e-08, R13 ;  /* 0x32a570601a1b7823 */ /* 0x000fe2000000000d */
[----:B------:R-:W-:Y:S01]  /*23d0*/  FFMA.RM R13, R8, R7, 12582913 ;  /* 0x4b400001080d7423 */ /* 0x000fe20000004007 */
[----:B------:R-:W-:-:S03]  /*23e0*/  SHF.L.U32 R8, R15, 0x17, RZ ;  /* 0x000000170f087819 */ /* 0x000fc600000006ff */
[C---:B------:R-:W-:Y:S01]  /*23f0*/  FADD R39, R13.reuse, -12583039 ;  /* 0xcb40007f0d277421 */ /* 0x040fe20000000000 */
[----:B------:R-:W-:Y:S01]  /*2400*/  MUFU.EX2 R27, R27 ;  /* 0x0000001b001b7308 */ /* 0x000fe20000000800 */
[----:B------:R-:W-:Y:S01]  /*2410*/  FMUL R8, R8, R37 ;  /* 0x0000002508087220 */ /* 0x000fe20000400000 */
[----:B0-----:R-:W-:Y:S01]  /*2420*/  FMUL R4, R4, R35 ;  /* 0x0000002304047220 */ /* 0x001fe20000400000 */
[----:B------:R-:W-:Y:S01]  /*2430*/  FFMA R39, R2, 1.4426950216293334961, -R39 ;  /* 0x3fb8aa3b02277823 */ /* 0x000fe20000000827 */
[----:B------:R-:W-:-:S03]  /*2440*/  SHF.L.U32 R13, R13, 0x17, RZ ;  /* 0x000000170d0d7819 */ /* 0x000fc600000006ff */
[----:B------:R-:W-:Y:S01]  /*2450*/  FFMA R26, R2, 1.925963033500011079e-08, R39 ;  /* 0x32a57060021a7823 */ /* 0x000fe20000000027 */
[----:B------:R-:W-:Y:S01]  /*2460*/  FFMA.SAT R2, R28, R11, 0.5 ;  /* 0x3f0000001c027423 */ /* 0x000fe2000000200b */
[-C--:B------:R-:W-:Y:S01]  /*2470*/  FFMA.RM R11, R14, R7.reuse, 12582913 ;  /* 0x4b4000010e0b7423 */ /* 0x080fe20000004007 */
[-C--:B------:R-:W-:Y:S02]  /*2480*/  FFMA.RM R14, R36, R7.reuse, 12582913 ;  /* 0x4b400001240e7423 */ /* 0x080fe40000004007 */
[----:B------:R-:W-:Y:S01]  /*2490*/  FFMA.RM R2, R2, R7, 12582913 ;  /* 0x4b40000102027423 */ /* 0x000fe20000004007 */
[----:B------:R-:W-:Y:S01]  /*24a0*/  FADD R7, R11, -12583039 ;  /* 0xcb40007f0b077421 */ /* 0x000fe20000000000 */
[----:B------:R-:W-:Y:S02]  /*24b0*/  MUFU.EX2 R36, R33 ;  /* 0x0000002100247308 */ /* 0x000fe40000000800 */
[----:B------:R-:W-:Y:S01]  /*24c0*/  FADD R15, R2, -12583039 ;  /* 0xcb40007f020f7421 */ /* 0x000fe20000000000 */
[----:B------:R-:W-:-:S03]  /*24d0*/  FFMA R7, R10, 1.4426950216293334961, -R7 ;  /* 0x3fb8aa3b0a077823 */ /* 0x000fc60000000807 */
[----:B------:R-:W-:Y:S01]  /*24e0*/  FFMA R15, R28, 1.4426950216293334961, -R15 ;  /* 0x3fb8aa3b1c0f7823 */ /* 0x000fe2000000080f */
[----:B------:R-:W-:Y:S01]  /*24f0*/  FFMA R10, R10, 1.925963033500011079e-08, R7 ;  /* 0x32a570600a0a7823 */ /* 0x000fe20000000007 */
[----:B------:R-:W-:Y:S01]  /*2500*/  FADD R7, R14, -12583039 ;  /* 0xcb40007f0e077421 */ /* 0x000fe20000000000 */
[----:B------:R-:W-:Y:S01]  /*2510*/  MUFU.EX2 R26, R26 ;  /* 0x0000001a001a7308 */ /* 0x000fe20000000800 */
[----:B------:R-:W-:Y:S01]  /*2520*/  FFMA R28, R28, 1.925963033500011079e-08, R15 ;  /* 0x32a570601c1c7823 */ /* 0x000fe2000000000f */
[----:B------:R-:W-:Y:S01]  /*2530*/  SHF.L.U32 R14, R14, 0x17, RZ ;  /* 0x000000170e0e7819 */ /* 0x000fe200000006ff */
[----:B------:R-:W-:-:S04]  /*2540*/  FFMA R7, R6, 1.4426950216293334961, -R7 ;  /* 0x3fb8aa3b06077823 */ /* 0x000fc80000000807 */
[----:B------:R-:W-:Y:S01]  /*2550*/  FFMA R15, R6, 1.925963033500011079e-08, R7 ;  /* 0x32a57060060f7823 */ /* 0x000fe20000000007 */
[----:B------:R-:W-:Y:S01]  /*2560*/  FADD R7, RZ, R23 ;  /* 0x00000017ff077221 */ /* 0x000fe20000000000 */
[----:B------:R-:W-:Y:S03]  /*2570*/  MUFU.EX2 R37, R28 ;  /* 0x0000001c00257308 */ /* 0x000fe60000000800 */
[----:B------:R-:W-:-:S04]  /*2580*/  FADD R6, R7, R22 ;  /* 0x0000001607067221 */ /* 0x000fc80000000000 */
[----:B------:R-:W-:Y:S01]  /*2590*/  FADD R7, R6, R21 ;  /* 0x0000001506077221 */ /* 0x000fe20000000000 */
[----:B------:R0:W1:Y:S03]  /*25a0*/  MUFU.EX2 R39, R10 ;  /* 0x0000000a00277308 */ /* 0x0000660000000800 */
[----:B------:R-:W-:Y:S01]  /*25b0*/  FADD R6, R7, R20 ;  /* 0x0000001407067221 */ /* 0x000fe20000000000 */
[----:B------:R-:W-:-:S03]  /*25c0*/  SHF.L.U32 R7, R3, 0x17, RZ ;  /* 0x0000001703077819 */ /* 0x000fc600000006ff */
[----:B------:R-:W-:Y:S01]  /*25d0*/  FADD R3, R6, R19 ;  /* 0x0000001306037221 */ /* 0x000fe20000000000 */
[----:B------:R-:W2:Y:S01]  /*25e0*/  MUFU.EX2 R15, R15 ;  /* 0x0000000f000f7308 */ /* 0x000ea20000000800 */
[----:B------:R-:W-:Y:S01]  /*25f0*/  FMUL R7, R7, R16 ;  /* 0x0000001007077220 */ /* 0x000fe20000400000 */
[----:B0-----:R-:W-:Y:S02]  /*2600*/  IMAD.SHL.U32 R10, R11, 0x800000, RZ ;  /* 0x008000000b0a7824 */ /* 0x001fe400078e00ff */
[----:B------:R-:W-:-:S04]  /*2610*/  FADD R6, R3, R18 ;  /* 0x0000001203067221 */ /* 0x000fc80000000000 */
[----:B------:R-:W-:Y:S01]  /*2620*/  FADD R16, R6, R17 ;  /* 0x0000001106107221 */ /* 0x000fe20000000000 */
[----:B------:R-:W-:Y:S01]  /*2630*/  FMUL R6, R5, R34 ;  /* 0x0000002205067220 */ /* 0x000fe20000400000 */
[----:B------:R-:W-:Y:S02]  /*2640*/  IMAD.SHL.U32 R5, R12, 0x800000, RZ ;  /* 0x008000000c057824 */ /* 0x000fe400078e00ff */
[----:B-1----:R-:W-:Y:S01]  /*2650*/  FMUL R10, R10, R39 ;  /* 0x000000270a0a7220 */ /* 0x002fe20000400000 */
[----:B------:R-:W-:Y:S01]  /*2660*/  FADD R3, R16, R9 ;  /* 0x0000000910037221 */ /* 0x000fe20000000000 */
[----:B------:R-:W-:-:S03]  /*2670*/  FMUL R5, R5, R36 ;  /* 0x0000002405057220 */ /* 0x000fc60000400000 */
[----:B------:R-:W-:Y:S01]  /*2680*/  FADD R12, R3, R8 ;  /* 0x00000008030c7221 */ /* 0x000fe20000000000 */
[----:B--2---:R-:W-:-:S03]  /*2690*/  FMUL R16, R14, R15 ;  /* 0x0000000f0e107220 */ /* 0x004fc60000400000 */
[----:B------:R-:W-:-:S04]  /*26a0*/  FADD R3, R12, R7 ;  /* 0x000000070c037221 */ /* 0x000fc80000000000 */
[----:B------:R-:W-:Y:S01]  /*26b0*/  FADD R12, R3, R6 ;  /* 0x00000006030c7221 */ /* 0x000fe20000000000 */
[----:B------:R-:W-:-:S03]  /*26c0*/  FMUL R3, R0, R27 ;  /* 0x0000001b00037220 */ /* 0x000fc60000400000 */
[----:B------:R-:W-:Y:S01]  /*26d0*/  FADD R33, R12, R5 ;  /* 0x000000050c217221 */ /* 0x000fe20000000000 */
[----:B------:R-:W-:Y:S01]  /*26e0*/  SHF.L.U32 R12, R2, 0x17, RZ ;  /* 0x00000017020c7819 */ /* 0x000fe200000006ff */
        /* <DEDUP_REMOVED lines=17> */
.L_x_27027:
        /* <DEDUP_REMOVED lines=12> */
[----:B------:R-:W-:Y:S05]  /*28c0*/  CALL.REL.NOINC `($__internal_427_$__cuda_sm3x_div_rn_noftz_f32_slowpath) ;  /* 0x0000002400987944 */ /* 0x000fea0003c00000 */
[----:B------:R-:W-:-:S07]  /*28d0*/  MOV R12, R11 ;  /* 0x0000000b000c7202 */ /* 0x000fce0000000f00 */
.L_x_26980:
[----:B------:R-:W-:Y:S05]  /*28e0*/  BSYNC.RECONVERGENT B2 ;  /* 0x0000000000027941 */ /* 0x000fea0003800200 */
.L_x_26979:
        /* <DEDUP_REMOVED lines=12> */
[----:B------:R-:W-:Y:S05]  /*29b0*/  CALL.REL.NOINC `($__internal_427_$__cuda_sm3x_div_rn_noftz_f32_slowpath) ;  /* 0x00000024005c7944 */ /* 0x000fea0003c00000 */
[----:B------:R-:W-:-:S07]  /*29c0*/  MOV R13, R11 ;  /* 0x0000000b000d7202 */ /* 0x000fce0000000f00 */
.L_x_26982:
[----:B------:R-:W-:Y:S05]  /*29d0*/  BSYNC.RECONVERGENT B2 ;  /* 0x0000000000027941 */ /* 0x000fea0003800200 */
.L_x_26981:
        /* <DEDUP_REMOVED lines=12> */
[----:B------:R-:W-:Y:S05]  /*2aa0*/  CALL.REL.NOINC `($__internal_427_$__cuda_sm3x_div_rn_noftz_f32_slowpath) ;  /* 0x0000002400207944 */ /* 0x000fea0003c00000 */
[----:B------:R-:W-:-:S07]  /*2ab0*/  MOV R26, R11 ;  /* 0x0000000b001a7202 */ /* 0x000fce0000000f00 */
.L_x_26984:
[----:B------:R-:W-:Y:S05]  /*2ac0*/  BSYNC.RECONVERGENT B2 ;  /* 0x0000000000027941 */ /* 0x000fea0003800200 */
.L_x_26983:
        /* <DEDUP_REMOVED lines=12> */
[----:B------:R-:W-:Y:S05]  /*2b90*/  CALL.REL.NOINC `($__internal_427_$__cuda_sm3x_div_rn_noftz_f32_slowpath) ;  /* 0x0000002000e47944 */ /* 0x000fea0003c00000 */
[----:B------:R-:W-:-:S07]  /*2ba0*/  MOV R27, R11 ;  /* 0x0000000b001b7202 */ /* 0x000fce0000000f00 */
.L_x_26986:
[----:B------:R-:W-:Y:S05]  /*2bb0*/  BSYNC.RECONVERGENT B2 ;  /* 0x0000000000027941 */ /* 0x000fea0003800200 */
.L_x_26985:
        /* <DEDUP_REMOVED lines=13> */
[----:B------:R-:W-:-:S07]  /*2c90*/  IMAD.MOV.U32 R20, RZ, RZ, R11 ;  /* 0x000000ffff147224 */ /* 0x000fce00078e000b */
.L_x_26988:
[----:B------:R-:W-:Y:S05]  /*2ca0*/  BSYNC.RECONVERGENT B2 ;  /* 0x0000000000027941 */ /* 0x000fea0003800200 */
.L_x_26987:
        /* <DEDUP_REMOVED lines=14> */
.L_x_26990:
[----:B------:R-:W-:Y:S05]  /*2d90*/  BSYNC.RECONVERGENT B2 ;  /* 0x0000000000027941 */ /* 0x000fea0003800200 */
.L_x_26989:
        /* <DEDUP_REMOVED lines=14> */
.L_x_26992:
[----:B------:R-:W-:Y:S05]  /*2e80*/  BSYNC.RECONVERGENT B2 ;  /* 0x0000000000027941 */ /* 0x000fea0003800200 */
.L_x_26991:
        /* <DEDUP_REMOVED lines=14> */
.L_x_26994:
[----:B------:R-:W-:Y:S05]  /*2f70*/  BSYNC.RECONVERGENT B2 ;  /* 0x0000000000027941 */ /* 0x000fea0003800200 */
.L_x_26993:
        /* <DEDUP_REMOVED lines=14> */
.L_x_26996:
[----:B------:R-:W-:Y:S05]  /*3060*/  BSYNC.RECONVERGENT B2 ;  /* 0x0000000000027941 */ /* 0x000fea0003800200 */
.L_x_26995:
        /* <DEDUP_REMOVED lines=14> */
.L_x_26998:
[----:B------:R-:W-:Y:S05]  /*3150*/  BSYNC.RECONVERGENT B2 ;  /* 0x0000000000027941 */ /* 0x000fea0003800200 */
.L_x_26997:
        /* <DEDUP_REMOVED lines=14> */
.L_x_27000:
[----:B------:R-:W-:Y:S05]  /*3240*/  BSYNC.RECONVERGENT B2 ;  /* 0x0000000000027941 */ /* 0x000fea0003800200 */
.L_x_26999:
        /* <DEDUP_REMOVED lines=14> */
.L_x_27002:
[----:B------:R-:W-:Y:S05]  /*3330*/  BSYNC.RECONVERGENT B2 ;  /* 0x0000000000027941 */ /* 0x000fea0003800200 */
.L_x_27001:
        /* <DEDUP_REMOVED lines=14> */
.L_x_27004:
[----:B------:R-:W-:Y:S05]  /*3420*/  BSYNC.RECONVERGENT B2 ;  /* 0x0000000000027941 */ /* 0x000fea0003800200 */
.L_x_27003:
        /* <DEDUP_REMOVED lines=14> */
.L_x_27006:
[----:B------:R-:W-:Y:S05]  /*3510*/  BSYNC.RECONVERGENT B2 ;  /* 0x0000000000027941 */ /* 0x000fea0003800200 */
.L_x_27005:
        /* <DEDUP_REMOVED lines=14> */
.L_x_27008:
[----:B------:R-:W-:Y:S05]  /*3600*/  BSYNC.RECONVERGENT B2 ;  /* 0x0000000000027941 */ /* 0x000fea0003800200 */
.L_x_27007:
        /* <DEDUP_REMOVED lines=14> */
.L_x_27010:
[----:B------:R-:W-:Y:S05]  /*36f0*/  BSYNC.RECONVERGENT B2 ;  /* 0x0000000000027941 */ /* 0x000fea0003800200 */
.L_x_27009:
        /* <DEDUP_REMOVED lines=14> */
.L_x_27012:
[----:B------:R-:W-:Y:S05]  /*37e0*/  BSYNC.RECONVERGENT B2 ;  /* 0x0000000000027941 */ /* 0x000fea0003800200 */
.L_x_27011:
        /* <DEDUP_REMOVED lines=14> */
.L_x_27014:
[----:B------:R-:W-:Y:S05]  /*38d0*/  BSYNC.RECONVERGENT B2 ;  /* 0x0000000000027941 */ /* 0x000fea0003800200 */
.L_x_27013:
        /* <DEDUP_REMOVED lines=15> */
[----:B------:R-:W-:-:S02]  /*39d0*/  SHF.L.U32 R14, R0, 0x2, RZ ;  /* 0x00000002000e7819 */ /* 0x000fc400000006ff */
[----:B------:R-:W-:Y:S02]  /*39e0*/  IADD3.X R15, PT, PT, RZ, R11, RZ, P0, !PT ;  /* 0x0000000bff0f7210 */ /* 0x000fe400007fe4ff */
[----:B------:R-:W-:Y:S02]  /*39f0*/  IADD3 R22, P0, PT, R10, 0x40, RZ ;  /* 0x000000400a167810 */ /* 0x000fe40007f1e0ff */
[----:B------:R-:W-:Y:S02]  /*3a00*/  LOP3.LUT R14, R14, 0xfffffff8, RZ, 0xc0, !PT ;  /* 0xfffffff80e0e7812 */ /* 0x000fe400078ec0ff */
[----:B------:R-:W-:Y:S01]  /*3a10*/  SHF.L.U64.HI R0, R0, 0x2, R15 ;  /* 0x0000000200007819 */ /* 0x000fe2000001020f */
[----:B------:R-:W-:Y:S01]  /*3a20*/  IMAD.X R17, RZ, RZ, R11, P0 ;  /* 0x000000ffff117224 */ /* 0x000fe200000e060b */
[----:B------:R-:W-:Y:S02]  /*3a30*/  IADD3 R14, P0, PT, R14, UR42, RZ ;  /* 0x0000002a0e0e7c10 */ /* 0x000fe4000ff1e0ff */
[----:B------:R-:W-:-:S02]  /*3a40*/  R2UR UR12, R24 ;  /* 0x00000000180c72ca */ /* 0x000fc400000e0000 */
[----:B------:R-:W-:Y:S02]  /*3a50*/  LEA.HI R22, P1, R17, R22, RZ, 0x1 ;  /* 0x0000001611167211 */ /* 0x000fe400078308ff */
[----:B------:R-:W-:Y:S02]  /*3a60*/  IADD3.X R15, PT, PT, R0, UR43, RZ, P0, !PT ;  /* 0x0000002b000f7c10 */ /* 0x000fe400087fe4ff */
[C---:B------:R-:W-:Y:S02]  /*3a70*/  IADD3 R0, P0, PT, R10.reuse, 0x80, RZ ;  /* 0x000000800a007810 */ /* 0x040fe40007f1e0ff */
[----:B------:R-:W-:Y:S01]  /*3a80*/  IADD3.X R17, PT, PT, RZ, R17, RZ, P1, !PT ;  /* 0x00000011ff117210 */ /* 0x000fe20000ffe4ff */
[----:B------:R0:W-:Y:S01]  /*3a90*/  STG.E.64 desc[UR4][R14.64], R12 ;  /* 0x0000000c0e007986 */ /* 0x0001e2000c101b04 */
[----:B------:R-:W-:Y:S02]  /*3aa0*/  IADD3 R16, P1, PT, R10, 0xc0, RZ ;  /* 0x000000c00a107810 */ /* 0x000fe40007f3e0ff */
[----:B------:R-:W-:-:S02]  /*3ab0*/  IADD3.X R23, PT, PT, RZ, R11, RZ, P0, !PT ;  /* 0x0000000bff177210 */ /* 0x000fc400007fe4ff */
[C---:B------:R-:W-:Y:S02]  /*3ac0*/  SHF.L.U64.HI R28, R22.reuse, 0x2, R17 ;  /* 0x00000002161c7819 */ /* 0x040fe40000010211 */
[----:B------:R-:W-:Y:S02]  /*3ad0*/  IADD3.X R17, PT, PT, RZ, R11, RZ, P1, !PT ;  /* 0x0000000bff117210 */ /* 0x000fe40000ffe4ff */
[----:B------:R-:W-:Y:S02]  /*3ae0*/  LEA.HI R0, P1, R23, R0, RZ, 0x1 ;  /* 0x0000000017007211 */ /* 0x000fe400078308ff */
[----:B------:R-:W-:Y:S02]  /*3af0*/  LEA.HI R16, P2, R17, R16, RZ, 0x1 ;  /* 0x0000001011107211 */ /* 0x000fe400078508ff */
[----:B------:R-:W-:Y:S01]  /*3b00*/  SHF.L.U32 R22, R22, 0x2, RZ ;  /* 0x0000000216167819 */ /* 0x000fe200000006ff */
[----:B------:R-:W-:Y:S01]  /*3b10*/  IMAD.X R23, RZ, RZ, R23, P1 ;  /* 0x000000ffff177224 */ /* 0x000fe200008e0617 */
[----:B0-----:R-:W-:-:S02]  /*3b20*/  IADD3.X R15, PT, PT, RZ, R17, RZ, P2, !PT ;  /* 0x00000011ff0f7210 */ /* 0x001fc400017fe4ff */
[----:B------:R-:W-:Y:S02]  /*3b30*/  LOP3.LUT R22, R22, 0xfffffff8, RZ, 0xc0, !PT ;  /* 0xfffffff816167812 */ /* 0x000fe400078ec0ff */
[C---:B------:R-:W-:Y:S02]  /*3b40*/  SHF.L.U32 R14, R0.reuse, 0x2, RZ ;  /* 0x00000002000e7819 */ /* 0x040fe400000006ff */
[----:B------:R-:W-:Y:S02]  /*3b50*/  SHF.L.U64.HI R17, R0, 0x2, R23 ;  /* 0x0000000200117819 */ /* 0x000fe40000010217 */
[----:B------:R-:W-:Y:S02]  /*3b60*/  SHF.L.U64.HI R0, R16, 0x2, R15 ;  /* 0x0000000210007819 */ /* 0x000fe4000001020f */
[----:B------:R-:W-:Y:S02]  /*3b70*/  IADD3 R12, P0, PT, R22, UR42, RZ ;  /* 0x0000002a160c7c10 */ /* 0x000fe4000ff1e0ff */
        /* <DEDUP_REMOVED lines=10> */
[----:B------:R-:W-:Y:S01]  /*3c20*/  IADD3 R28, P3, PT, R10, 0x140, RZ ;  /* 0x000001400a1c7810 */ /* 0x000fe20007f7e0ff */
[----:B------:R1:W-:Y:S01]  /*3c30*/  STG.E.64 desc[UR4][R14.64], R20 ;  /* 0x000000140e007986 */ /* 0x0003e2000c101b04 */
[----:B------:R-:W-:Y:S02]  /*3c40*/  IADD3.X R17, PT, PT, R0, UR43, RZ, P1, !PT ;  /* 0x0000002b00117c10 */ /* 0x000fe40008ffe4ff */
[C---:B------:R-:W-:Y:S01]  /*3c50*/  IADD3 R0, P1, PT, R10.reuse, 0x1c0, RZ ;  /* 0x000001c00a007810 */ /* 0x040fe20007f3e0ff */
[----:B0-----:R-:W-:Y:S01]  /*3c60*/  IMAD.X R27, RZ, RZ, R11, P3 ;  /* 0x000000ffff1b7224 */ /* 0x001fe200018e060b */
[----:B------:R-:W-:Y:S01]  /*3c70*/  IADD3.X R26, PT, PT, RZ, R11, RZ, P2, !PT ;  /* 0x0000000bff1a7210 */ /* 0x000fe200017fe4ff */
[----:B------:R0:W-:Y:S01]  /*3c80*/  STG.E.64 desc[UR6][R16.64], R18 ;  /* 0x0000001210007986 */ /* 0x0001e2000c101b06 */
[----:B------:R-:W-:-:S02]  /*3c90*/  IADD3 R10, P4, PT, R10, 0x200, RZ ;  /* 0x000002000a0a7810 */ /* 0x000fc40007f9e0ff */
[-C--:B------:R-:W-:Y:S02]  /*3ca0*/  IADD3.X R23, PT, PT, RZ, R11.reuse, RZ, P0, !PT ;  /* 0x0000000bff177210 */ /* 0x080fe400007fe4ff */
[-C--:B------:R-:W-:Y:S02]  /*3cb0*/  IADD3.X R13, PT, PT, RZ, R11.reuse, RZ, P1, !PT ;  /* 0x0000000bff0d7210 */ /* 0x080fe40000ffe4ff */
[----:B------:R-:W-:Y:S02]  /*3cc0*/  IADD3.X R11, PT, PT, RZ, R11, RZ, P4, !PT ;  /* 0x0000000bff0b7210 */ /* 0x000fe400027fe4ff */
[----:B-1----:R-:W-:Y:S02]  /*3cd0*/  LEA.HI R15, P0, R26, R33, RZ, 0x1 ;  /* 0x000000211a0f7211 */ /* 0x002fe400078108ff */
[----:B------:R-:W-:Y:S02]  /*3ce0*/  LEA.HI R14, P2, R23, R22, RZ, 0x1 ;  /* 0x00000016170e7211 */ /* 0x000fe400078508ff */
[----:B------:R-:W-:-:S02]  /*3cf0*/  IADD3.X R20, PT, PT, RZ, R26, RZ, P0, !PT ;  /* 0x0000001aff147210 */ /* 0x000fc400007fe4ff */
[----:B0-----:R-:W-:Y:S02]  /*3d00*/  LEA.HI R18, P3, R11, R10, RZ, 0x1 ;  /* 0x0000000a0b127211 */ /* 0x001fe400078708ff */
[C---:B------:R-:W-:Y:S02]  /*3d10*/  SHF.L.U64.HI R20, R15.reuse, 0x2, R20 ;  /* 0x000000020f147819 */ /* 0x040fe40000010214 */
[----:B------:R-:W-:Y:S02]  /*3d20*/  SHF.L.U32 R10, R15, 0x2, RZ ;  /* 0x000000020f0a7819 */ /* 0x000fe400000006ff */
[----:B------:R-:W-:Y:S02]  /*3d30*/  IADD3.X R15, PT, PT, RZ, R23, RZ, P2, !PT ;  /* 0x00000017ff0f7210 */ /* 0x000fe400017fe4ff */
[----:B------:R-:W-:Y:S02]  /*3d40*/  LEA.HI R16, P0, R13, R0, RZ, 0x1 ;  /* 0x000000000d107211 */ /* 0x000fe400078108ff */
[C---:B------:R-:W-:Y:S01]  /*3d50*/  SHF.L.U64.HI R15, R14.reuse, 0x2, R15 ;  /* 0x000000020e0f7819 */ /* 0x040fe2000001020f */
[----:B------:R-:W-:Y:S01]  /*3d60*/  IMAD.SHL.U32 R14, R14, 0x4, RZ ;  /* 0x000000040e0e7824 */ /* 0x000fe200078e00ff */
[----:B------:R-:W-:-:S02]  /*3d70*/  LOP3.LUT R10, R10, 0xfffffff8, RZ, 0xc0, !PT ;  /* 0xfffffff80a0a7812 */ /* 0x000fc400078ec0ff */
[----:B------:R-:W-:Y:S02]  /*3d80*/  IADD3.X R17, PT, PT, RZ, R13, RZ, P0, !PT ;  /* 0x0000000dff117210 */ /* 0x000fe400007fe4ff */
[----:B------:R-:W-:Y:S02]  /*3d90*/  IADD3.X R11, PT, PT, RZ, R11, RZ, P3, !PT ;  /* 0x0000000bff0b7210 */ /* 0x000fe40001ffe4ff */
[----:B------:R-:W-:Y:S02]  /*3da0*/  LEA.HI R12, P1, R27, R28, RZ, 0x1 ;  /* 0x0000001c1b0c7211 */ /* 0x000fe400078308ff */
[----:B------:R-:W-:Y:S02]  /*3db0*/  IADD3 R10, P0, PT, R10, UR42, RZ ;  /* 0x0000002a0a0a7c10 */ /* 0x000fe4000ff1e0ff */
[----:B------:R-:W-:Y:S01]  /*3dc0*/  LOP3.LUT R14, R14, 0xfffffff8, RZ, 0xc0, !PT ;  /* 0xfffffff80e0e7812 */ /* 0x000fe200078ec0ff */
[----:B------:R-:W-:Y:S01]  /*3dd0*/  IMAD.X R19, RZ, RZ, R27, P1 ;  /* 0x000000ffff137224 */ /* 0x000fe200008e061b */
[----:B------:R-:W-:-:S02]  /*3de0*/  SHF.L.U64.HI R0, R18, 0x2, R11 ;  /* 0x0000000212007819 */ /* 0x000fc4000001020b */
[----:B------:R-:W-:Y:S02]  /*3df0*/  IADD3.X R11, PT, PT, R20, UR43, RZ, P0, !PT ;  /* 0x0000002b140b7c10 */ /* 0x000fe400087fe4ff */
[----:B------:R-:W-:Y:S02]  /*3e00*/  IADD3 R14, P0, PT, R14, UR42, RZ ;  /* 0x0000002a0e0e7c10 */ /* 0x000fe4000ff1e0ff */
[----:B------:R-:W-:Y:S01]  /*3e10*/  SHF.L.U64.HI R19, R12, 0x2, R19 ;  /* 0x000000020c137819 */ /* 0x000fe20000010213 */
[----:B------:R0:W-:Y:S01]  /*3e20*/  STG.E.64 desc[UR4][R10.64], R34 ;  /* 0x000000220a007986 */ /* 0x0001e2000c101b04 */
[----:B------:R-:W-:Y:S02]  /*3e30*/  IADD3.X R15, PT, PT, R15, UR43, RZ, P0, !PT ;  /* 0x0000002b0f0f7c10 */ /* 0x000fe400087fe4ff */
[----:B------:R-:W-:Y:S02]  /*3e40*/  IADD3 R31, P0, PT, R32, R31, RZ ;  /* 0x0000001f201f7210 */ /* 0x000fe40007f1e0ff */
[----:B------:R-:W-:-:S02]  /*3e50*/  SHF.L.U32 R12, R12, 0x2, RZ ;  /* 0x000000020c0c7819 */ /* 0x000fc400000006ff */
[C---:B------:R-:W-:Y:S02]  /*3e60*/  SHF.L.U64.HI R17, R16.reuse, 0x2, R17 ;  /* 0x0000000210117819 */ /* 0x040fe40000010211 */
[----:B------:R-:W-:Y:S02]  /*3e70*/  SHF.L.U32 R16, R16, 0x2, RZ ;  /* 0x0000000210107819 */ /* 0x000fe400000006ff */
[----:B------:R-:W-:Y:S02]  /*3e80*/  SHF.L.U32 R18, R18, 0x2, RZ ;  /* 0x0000000212127819 */ /* 0x000fe400000006ff */
[----:B------:R-:W-:Y:S02]  /*3e90*/  LEA.HI.X.SX32 R29, R32, R29, 0x1, P0 ;  /* 0x0000001d201d7211 */ /* 0x000fe400000f0eff */
[----:B------:R-:W-:Y:S02]  /*3ea0*/  LOP3.LUT R12, R12, 0xfffffff8, RZ, 0xc0, !PT ;  /* 0xfffffff80c0c7812 */ /* 0x000fe400078ec0ff */
[----:B------:R-:W-:-:S02]  /*3eb0*/  ISETP.GE.U32.AND P0, PT, R31, UR38, PT ;  /* 0x000000261f007c0c */ /* 0x000fc4000bf06070 */
[----:B------:R-:W-:Y:S02]  /*3ec0*/  LOP3.LUT R16, R16, 0xfffffff8, RZ, 0xc0, !PT ;  /* 0xfffffff810107812 */ /* 0x000fe400078ec0ff */
        /* <DEDUP_REMOVED lines=15> */
.L_x_26978:
[----:B------:R-:W-:Y:S01]  /*3fc0*/  BSSY B0, `(.L_x_27016) ;  /* 0x0000007000007945 */ /* 0x000fe20003800000 */
[----:B------:R-:W-:Y:S01]  /*3fd0*/  MOV R12, 0x10 ;  /* 0x00000010000c7802 */ /* 0x000fe20000000f00 */
[----:B------:R-:W-:Y:S01]  /*3fe0*/  IMAD.MOV.U32 R11, RZ, RZ, 0x1f ;  /* 0x0000001fff0b7424 */ /* 0x000fe200078e00ff */
[----:B------:R-:W-:-:S07]  /*3ff0*/  MOV R15, 0xffffffff ;  /* 0xffffffff000f7802 */ /* 0x000fce0000000f00 */
[----:B------:R-:W-:Y:S05]  /*4000*/  WARPSYNC.COLLECTIVE R15, `(.L_x_27017) ;  /* 0x000000000f087348 */ /* 0x000fea0003c00000 */
[----:B------:R0:W1:Y:S02]  /*4010*/  SHFL.BFLY P6, R14, R13, R12, R11 ;  /* 0x0c00000c0d0e7389 */ /* 0x00006400000c000b */
[----:B01----:R-:W-:Y:S05]  /*4020*/  ENDCOLLECTIVE ;  /* 0x000000000000791b */ /* 0x003fea0003800000 */
.L_x_27017:
[----:B------:R-:W-:Y:S05]  /*4030*/  BSYNC B0 ;  /* 0x0000000000007941 */ /* 0x000fea0003800000 */
.L_x_27016:
[----:B------:R-:W-:Y:S01]  /*4040*/  HFMA2 R11, -RZ, RZ, 0, 1.847743988037109375e-06 ;  /* 0x0000001fff0b7431 */ /* 0x000fe200000001ff */
[----:B------:R-:W-:Y:S02]  /*4050*/  FMNMX R13, R13, R14, !PT ;  /* 0x0000000e0d0d7209 */ /* 0x000fe40007800000 */
[----:B------:R-:W-:Y:S02]  /*4060*/  MOV R12, 0x8 ;  /* 0x00000008000c7802 */ /* 0x000fe40000000f00 */
[----:B------:R-:W-:-:S07]  /*4070*/  MOV R15, 0xffffffff ;  /* 0xffffffff000f7802 */ /* 0x000fce0000000f00 */
[----:B------:R-:W-:Y:S05]  /*4080*/  WARPSYNC.COLLECTIVE R15, `(.L_x_27018) ;  /* 0x000000000f087348 */ /* 0x000fea0003c00000 */
[----:B------:R0:W1:Y:S02]  /*4090*/  SHFL.BFLY P6, R14, R13, R12, R11 ;  /* 0x0c00000c0d0e7389 */ /* 0x00006400000c000b */
[----:B01----:R-:W-:Y:S05]  /*40a0*/  ENDCOLLECTIVE ;  /* 0x000000000000791b */ /* 0x003fea0003800000 */
.L_x_27018:
[----:B------:R-:W-:Y:S01]  /*40b0*/  HFMA2 R12, -RZ, RZ, 0, 2.384185791015625e-07 ;  /* 0x00000004ff0c7431 */ /* 0x000fe200000001ff */
[----:B------:R-:W-:-:S05]  /*40c0*/  FMNMX R0, R13, R14, !PT ;  /* 0x0000000e0d007209 */ /* 0x000fca0007800000 */
[----:B------:R-:W-:-:S07]  /*40d0*/  IMAD.MOV.U32 R13, RZ, RZ, R0 ;  /* 0x000000ffff0d7224 */ /* 0x000fce00078e0000 */
[----:B------:R-:W-:Y:S05]  /*40e0*/  WARPSYNC.COLLECTIVE R15, `(.L_x_27019) ;  /* 0x000000000f087348 */ /* 0x000fea0003c00000 */
[----:B------:R0:W1:Y:S02]  /*40f0*/  SHFL.BFLY P6, R14, R13, R12, R11 ;  /* 0x0c00000c0d0e7389 */ /* 0x00006400000c000b */
[----:B01----:R-:W-:Y:S05]  /*4100*/  ENDCOLLECTIVE ;  /* 0x000000000000791b */ /* 0x003fea0003800000 */
.L_x_27019:
[----:B------:R-:W-:Y:S01]  /*4110*/  HFMA2 R12, -RZ, RZ, 0, 1.1920928955078125e-07 ;  /* 0x00000002ff0c7431 */ /* 0x000fe200000001ff */
[----:B------:R-:W-:-:S04]  /*4120*/  FMNMX R2, R0, R14, !PT ;  /* 0x0000000e00027209 */ /* 0x000fc80007800000 */
[----:B------:R-:W-:-:S07]  /*4130*/  MOV R13, R2 ;  /* 0x00000002000d7202 */ /* 0x000fce0000000f00 */
[----:B------:R-:W-:Y:S05]  /*4140*/  WARPSYNC.COLLECTIVE R15, `(.L_x_27020) ;  /* 0x000000000f087348 */ /* 0x000fea0003c00000 */
[----:B------:R0:W1:Y:S02]  /*4150*/  SHFL.BFLY P6, R14, R13, R12, R11 ;  /* 0x0c00000c0d0e7389 */ /* 0x00006400000c000b */
[----:B01----:R-:W-:Y:S05]  /*4160*/  ENDCOLLECTIVE ;  /* 0x000000000000791b */ /* 0x003fea0003800000 */
.L_x_27020:
[----:B------:R-:W-:Y:S01]  /*4170*/  IMAD.MOV.U32 R12, RZ, RZ, 0x1 ;  /* 0x00000001ff0c7424 */ /* 0x000fe200078e00ff */
[----:B------:R-:W-:-:S04]  /*4180*/  FMNMX R3, R2, R14, !PT ;  /* 0x0000000e02037209 */ /* 0x000fc80007800000 */
[----:B------:R-:W-:-:S07]  /*4190*/  MOV R13, R3 ;  /* 0x00000003000d7202 */ /* 0x000fce0000000f00 */
[----:B------:R-:W-:Y:S05]  /*41a0*/  WARPSYNC.COLLECTIVE R15, `(.L_x_27021) ;  /* 0x000000000f087348 */ /* 0x000fea0003c00000 */
[----:B------:R0:W1:Y:S02]  /*41b0*/  SHFL.BFLY P6, R14, R13, R12, R11 ;  /* 0x0c00000c0d0e7389 */ /* 0x00006400000c000b */
[----:B01----:R-:W-:Y:S05]  /*41c0*/  ENDCOLLECTIVE ;  /* 0x000000000000791b */ /* 0x003fea0003800000 */
.L_x_27021:
[----:B------:R-:W-:Y:S01]  /*41d0*/  HFMA2 R15, -RZ, RZ, 0.96630859375, -0.0022525787353515625 ;  /* 0x3bbb989dff0f7431 */ /* 0x000fe200000001ff */
[----:B------:R-:W-:Y:S02]  /*41e0*/  FMNMX R7, R3, R14, !PT ;  /* 0x0000000e03077209 */ /* 0x000fe40007800000 */
[----:B------:R-:W-:-:S03]  /*41f0*/  MOV R14, 0x437c0000 ;  /* 0x437c0000000e7802 */ /* 0x000fc60000000f00 */
        /* <DEDUP_REMOVED lines=127> */
[----:B------:R-:W-:Y:S01]  /*49f0*/  FFMA.SAT R3, R26, R15, 0.5 ;  /* 0x3f0000001a037423 */ /* 0x000fe2000000200f */
[----:B------:R-:W-:-:S03]  /*4a00*/  SHF.L.U32 R2, R27, 0x17, RZ ;  /* 0x000000171b027819 */ /* 0x000fc600000006ff */
        /* <DEDUP_REMOVED lines=10> */
[----:B-1----:R-:W-:-:S03]  /*4ab0*/  FMUL R3, R3, R0 ;  /* 0x0000000003037220 */ /* 0x002fc60000400000 */
[C---:B------:R-:W-:Y:S01]  /*4ac0*/  FADD R27, R11.reuse, -12583039 ;  /* 0xcb40007f0b1b7421 */ /* 0x040fe20000000000 */
[----:B------:R-:W-:Y:S01]  /*4ad0*/  SHF.L.U32 R0, R11, 0x17, RZ ;  /* 0x000000170b007819 */ /* 0x000fe200000006ff */
[-C--:B------:R-:W-:Y:S01]  /*4ae0*/  FFMA.SAT R11, R10, R15.reuse, 0.5 ;  /* 0x3f0000000a0b7423 */ /* 0x080fe2000000200f */
[----:B------:R-:W-:Y:S01]  /*4af0*/  FFMA.SAT R15, R13, R15, 0.5 ;  /* 0x3f0000000d0f7423 */ /* 0x000fe2000000200f */
[C---:B------:R-:W-:Y:S02]  /*4b00*/  FFMA R27, R28.reuse, 1.4426950216293334961, -R27 ;  /* 0x3fb8aa3b1c1b7823 */ /* 0x040fe4000000081b */
[-C--:B------:R-:W-:Y:S01]  /*4b10*/  FFMA.RM R11, R11, R14.reuse, 12582913 ;  /* 0x4b4000010b0b7423 */ /* 0x080fe2000000400e */
[----:B------:R-:W-:Y:S01]  /*4b20*/  FFMA.RM R14, R15, R14, 12582913 ;  /* 0x4b4000010f0e7423 */ /* 0x000fe2000000400e */
[----:B------:R-:W-:Y:S02]  /*4b30*/  FFMA R27, R28, 1.925963033500011079e-08, R27 ;  /* 0x32a570601c1b7823 */ /* 0x000fe4000000001b */
[----:B------:R-:W-:Y:S01]  /*4b40*/  FADD R15, R11, -12583039 ;  /* 0xcb40007f0b0f7421 */ /* 0x000fe20000000000 */
[C---:B------:R-:W-:Y:S01]  /*4b50*/  FADD R12, R14.reuse, -12583039 ;  /* 0xcb40007f0e0c7421 */ /* 0x040fe20000000000 */
[----:B------:R-:W-:-:S02]  /*4b60*/  IMAD.SHL.U32 R14, R14, 0x800000, RZ ;  /* 0x008000000e0e7824 */ /* 0x000fc400078e00ff */
[C---:B------:R-:W-:Y:S01]  /*4b70*/  FFMA R15, R10.reuse, 1.4426950216293334961, -R15 ;  /* 0x3fb8aa3b0a0f7823 */ /* 0x040fe2000000080f */
[----:B------:R-:W-:Y:S01]  /*4b80*/  FFMA R12, R13, 1.4426950216293334961, -R12 ;  /* 0x3fb8aa3b0d0c7823 */ /* 0x000fe2000000080c */
[----:B------:R-:W0:Y:S02]  /*4b90*/  MUFU.EX2 R27, R27 ;  /* 0x0000001b001b7308 */ /* 0x000e240000000800 */
[----:B------:R-:W-:Y:S01]  /*4ba0*/  FFMA R15, R10, 1.925963033500011079e-08, R15 ;  /* 0x32a570600a0f7823 */ /* 0x000fe2000000000f */
[----:B------:R-:W-:Y:S01]  /*4bb0*/  SHF.L.U32 R10, R11, 0x17, RZ ;  /* 0x000000170b0a7819 */ /* 0x000fe200000006ff */
[----:B------:R-:W-:Y:S01]  /*4bc0*/  FFMA R11, R13, 1.925963033500011079e-08, R12 ;  /* 0x32a570600d0b7823 */ /* 0x000fe2000000000c */
[----:B------:R-:W-:-:S03]  /*4bd0*/  FADD R13, RZ, R23 ;  /* 0x00000017ff0d7221 */ /* 0x000fc60000000000 */
        /* <DEDUP_REMOVED lines=8> */
[----:B-1----:R-:W-:Y:S01]  /*4c60*/  FMUL R10, R10, R15 ;  /* 0x0000000f0a0a7220 */ /* 0x002fe20000400000 */
[----:B------:R-:W-:Y:S02]  /*4c70*/  MOV R15, 0xffffffff ;  /* 0xffffffff000f7802 */ /* 0x000fe40000000f00 */
[----:B------:R-:W-:-:S04]  /*4c80*/  FADD R12, R12, R17 ;  /* 0x000000110c0c7221 */ /* 0x000fc80000000000 */
[----:B------:R-:W-:Y:S01]  /*4c90*/  FADD R13, R12, R9 ;  /* 0x000000090c0d7221 */ /* 0x000fe20000000000 */
[----:B--2---:R-:W-:Y:S01]  /*4ca0*/  FMUL R16, R14, R11 ;  /* 0x0000000b0e107220 */ /* 0x004fe20000400000 */
[----:B------:R-:W-:Y:S02]  /*4cb0*/  MOV R11, 0x1f ;  /* 0x0000001f000b7802 */ /* 0x000fe40000000f00 */
        /* <DEDUP_REMOVED lines=10> */
[----:B------:R-:W-:-:S07]  /*4d60*/  FADD R13, R13, R16 ;  /* 0x000000100d0d7221 */ /* 0x000fce0000000000 */
[----:B------:R-:W-:Y:S05]  /*4d70*/  WARPSYNC.COLLECTIVE R15, `(.L_x_27022) ;  /* 0x000000000f087348 */ /* 0x000fea0003c00000 */
[----:B------:R0:W1:Y:S02]  /*4d80*/  SHFL.BFLY P6, R14, R13, R12, R11 ;  /* 0x0c00000c0d0e7389 */ /* 0x00006400000c000b */
[----:B01----:R-:W-:Y:S05]  /*4d90*/  ENDCOLLECTIVE ;  /* 0x000000000000791b */ /* 0x003fea0003800000 */
.L_x_27022:
[----:B------:R-:W-:Y:S02]  /*4da0*/  IMAD.MOV.U32 R12, RZ, RZ, 0x8 ;  /* 0x00000008ff0c7424 */ /* 0x000fe400078e00ff */
[----:B------:R-:W-:-:S05]  /*4db0*/  FADD R26, R13, R14 ;  /* 0x0000000e0d1a7221 */ /* 0x000fca0000000000 */
[----:B------:R-:W-:-:S07]  /*4dc0*/  MOV R13, R26 ;  /* 0x0000001a000d7202 */ /* 0x000fce0000000f00 */
[----:B------:R-:W-:Y:S05]  /*4dd0*/  WARPSYNC.COLLECTIVE R15, `(.L_x_27023) ;  /* 0x000000000f087348 */ /* 0x000fea0003c00000 */
[----:B------:R0:W1:Y:S02]  /*4de0*/  SHFL.BFLY P6, R14, R13, R12, R11 ;  /* 0x0c00000c0d0e7389 */ /* 0x00006400000c000b */
[----:B01----:R-:W-:Y:S05]  /*4df0*/  ENDCOLLECTIVE ;  /* 0x000000000000791b */ /* 0x003fea0003800000 */
.L_x_27023:
[----:B------:R-:W-:Y:S02]  /*4e00*/  HFMA2 R12, -RZ, RZ, 0, 2.384185791015625e-07 ;  /* 0x00000004ff0c7431 */ /* 0x000fe400000001ff */
[----:B------:R-:W-:-:S05]  /*4e10*/  FADD R27, R26, R14 ;  /* 0x0000000e1a1b7221 */ /* 0x000fca0000000000 */
[----:B------:R-:W-:-:S07]  /*4e20*/  MOV R13, R27 ;  /* 0x0000001b000d7202 */ /* 0x000fce0000000f00 */
[----:B------:R-:W-:Y:S05]  /*4e30*/  WARPSYNC.COLLECTIVE R15, `(.L_x_27024) ;  /* 0x000000000f087348 */ /* 0x000fea0003c00000 */
[----:B------:R0:W1:Y:S02]  /*4e40*/  SHFL.BFLY P6, R14, R13, R12, R11 ;  /* 0x0c00000c0d0e7389 */ /* 0x00006400000c000b */
[----:B01----:R-:W-:Y:S05]  /*4e50*/  ENDCOLLECTIVE ;  /* 0x000000000000791b */ /* 0x003fea0003800000 */
.L_x_27024:
[----:B------:R-:W-:Y:S02]  /*4e60*/  HFMA2 R12, -RZ, RZ, 0, 1.1920928955078125e-07 ;  /* 0x00000002ff0c7431 */ /* 0x000fe400000001ff */
[----:B------:R-:W-:-:S05]  /*4e70*/  FADD R28, R27, R14 ;  /* 0x0000000e1b1c7221 */ /* 0x000fca0000000000 */
[----:B------:R-:W-:-:S07]  /*4e80*/  MOV R13, R28 ;  /* 0x0000001c000d7202 */ /* 0x000fce0000000f00 */
[----:B------:R-:W-:Y:S05]  /*4e90*/  WARPSYNC.COLLECTIVE R15, `(.L_x_27025) ;  /* 0x000000000f087348 */ /* 0x000fea0003c00000 */
[----:B------:R0:W1:Y:S02]  /*4ea0*/  SHFL.BFLY P6, R14, R13, R12, R11 ;  /* 0x0c00000c0d0e7389 */ /* 0x00006400000c000b */
[----:B01----:R-:W-:Y:S05]  /*4eb0*/  ENDCOLLECTIVE ;  /* 0x000000000000791b */ /* 0x003fea0003800000 */
.L_x_27025:
[----:B------:R-:W-:Y:S01]  /*4ec0*/  MOV R12, 0x1 ;  /* 0x00000001000c7802 */ /* 0x000fe20000000f00 */
[----:B------:R-:W-:-:S04]  /*4ed0*/  FADD R33, R28, R14 ;  /* 0x0000000e1c217221 */ /* 0x000fc80000000000 */
[----:B------:R-:W-:-:S07]  /*4ee0*/  IMAD.MOV.U32 R13, RZ, RZ, R33 ;  /* 0x000000ffff0d7224 */ /* 0x000fce00078e0021 */
[----:B------:R-:W-:Y:S05]  /*4ef0*/  WARPSYNC.COLLECTIVE R15, `(.L_x_27026) ;  /* 0x000000000f087348 */ /* 0x000fea0003c00000 */
[----:B------:R0:W1:Y:S02]  /*4f00*/  SHFL.BFLY P6, R14, R13, R12, R11 ;  /* 0x0c00000c0d0e7389 */ /* 0x00006400000c000b */
[----:B01----:R-:W-:Y:S05]  /*4f10*/  ENDCOLLECTIVE ;  /* 0x000000000000791b */ /* 0x003fea0003800000 */
.L_x_27026:
[----:B------:R-:W-:Y:S05]  /*4f20*/  BRA `(.L_x_27027) ;  /* 0xffffffd800347947 */ /* 0x000fea000383ffff */
        .weak           $__internal_427_$__cuda_sm3x_div_rn_noftz_f32_slowpath
        .type           $__internal_427_$__cuda_sm3x_div_rn_noftz_f32_slowpath,@function
        .size           $__internal_427_$__cuda_sm3x_div_rn_noftz_f32_slowpath,(.L_x_37804 - $__internal_427_$__cuda_sm3x_div_rn_noftz_f32_slowpath)
$__internal_427_$__cuda_sm3x_div_rn_noftz_f32_slowpath:
        /* <DEDUP_REMOVED lines=35> */
.L_x_27029:
        /* <DEDUP_REMOVED lines=51> */
.L_x_27036:
[----:B------:R-:W-:-:S04]  /*5490*/  LOP3.LUT R11, R11, 0x80000000, RZ, 0xc0, !PT ;  /* 0x800000000b0b7812 */ /* 0x000fc800078ec0ff */
[----:B------:R-:W-:Y:S01]  /*54a0*/  LOP3.LUT R11, R11, 0x7f800000, RZ, 0xfc, !PT ;  /* 0x7f8000000b0b7812 */ /* 0x000fe200078efcff */
[----:B------:R-:W-:Y:S06]  /*54b0*/  BRA `(.L_x_27037) ;  /* 0x0000000000047947 */ /* 0x000fec0003800000 */
.L_x_27035:
[----:B------:R-:W-:-:S07]  /*54c0*/  LEA R11, R28, R11, 0x17 ;  /* 0x0000000b1c0b7211 */ /* 0x000fce00078eb8ff */
.L_x_27037:
[----:B------:R-:W-:Y:S05]  /*54d0*/  BSYNC.RECONVERGENT B1 ;  /* 0x0000000000017941 */ /* 0x000fea0003800200 */
.L_x_27034:
[----:B------:R-:W-:Y:S05]  /*54e0*/  BRA `(.L_x_27038) ;  /* 0x0000000000207947 */ /* 0x000fea0003800000 */
.L_x_27033:
[----:B------:R-:W-:-:S04]  /*54f0*/  LOP3.LUT R11, R14, 0x80000000, R38, 0x48, !PT ;  /* 0x800000000e0b7812 */ /* 0x000fc800078e4826 */
[----:B------:R-:W-:Y:S01]  /*5500*/  LOP3.LUT R11, R11, 0x7f800000, RZ, 0xfc, !PT ;  /* 0x7f8000000b0b7812 */ /* 0x000fe200078efcff */
[----:B------:R-:W-:Y:S06]  /*5510*/  BRA `(.L_x_27038) ;  /* 0x0000000000147947 */ /* 0x000fec0003800000 */
.L_x_27032:
[----:B------:R-:W-:Y:S01]  /*5520*/  LOP3.LUT R11, R14, 0x80000000, R38, 0x48, !PT ;  /* 0x800000000e0b7812 */ /* 0x000fe200078e4826 */
[----:B------:R-:W-:Y:S06]  /*5530*/  BRA `(.L_x_27038) ;  /* 0x00000000000c7947 */ /* 0x000fec0003800000 */
.L_x_27031:
[----:B------:R-:W0:Y:S01]  /*5540*/  MUFU.RSQ R11, -QNAN ;  /* 0xffc00000000b7908 */ /* 0x000e220000001400 */
[----:B------:R-:W-:Y:S05]  /*5550*/  BRA `(.L_x_27038) ;  /* 0x0000000000047947 */ /* 0x000fea0003800000 */
.L_x_27030:
[----:B------:R-:W-:-:S07]  /*5560*/  FADD.FTZ R11, R23, R14 ;  /* 0x0000000e170b7221 */ /* 0x000fce0000010000 */
.L_x_27038:
[----:B------:R-:W-:Y:S05]  /*5570*/  BSYNC.RECONVERGENT B0 ;  /* 0x0000000000007941 */ /* 0x000fea0003800200 */
.L_x_27028:
[----:B------:R-:W-:Y:S01]  /*5580*/  HFMA2 R15, -RZ, RZ, 0, 0 ;  /* 0x00000000ff0f7431 */ /* 0x000fe200000001ff */
[----:B------:R-:W-:-:S04]  /*5590*/  MOV R14, R36 ;  /* 0x00000024000e7202 */ /* 0x000fc80000000f00 */
[----:B0-----:R-:W-:Y:S05]  /*55a0*/  RET.REL.NODEC R14 `(_Z15SoftmaxWarpImplI22BroadcastScaleMaskLoadIffbLm2EiE11DirectStoreIffEfLi2ELi18ELi32ELi1ELb0EL9Algorithm0EEvT_T0_ll) ;  /* 0xffffffa80e947950 */ /* 0x001fea0003c3ffff */
.L_x_27039:
        /* <DEDUP_REMOVED lines=13> */
.L_x_37804:


//--------------------- .text._Z15SoftmaxWarpImplI22BroadcastScaleMaskLoadIffbLm2EiE11DirectStoreIffEfLi2ELi16ELi32ELi1ELb1EL9Algorithm0EEvT_T0_ll --------------------------
	.section	.text._Z15SoftmaxWarpImplI22BroadcastScaleMaskLoadIffbLm2EiE11DirectStoreIffEfLi2ELi16ELi32ELi1ELb1EL9Algorithm0EEvT_T0_ll,"ax",@progbits
	.align	128
        .global         _Z15SoftmaxWarpImplI22BroadcastScaleMaskLoadIffbLm2EiE11DirectStoreIffEfLi2ELi16ELi32ELi1ELb1EL9Algorithm0EEvT_T0_ll
        .type           _Z15SoftmaxWarpImplI22BroadcastScaleMaskLoadIffbLm2EiE11DirectStoreIffEfLi2ELi16ELi32ELi1ELb1EL9Algorithm0EEvT_T0_ll,@function
        .size           _Z15SoftmaxWarpImplI22BroadcastScaleMaskLoadIffbLm2EiE11DirectStoreIffEfLi2ELi16ELi32ELi1ELb1EL9Algorithm0EEvT_T0_ll,(.L_x_37805 - _Z15SoftmaxWarpImplI22BroadcastScaleMaskLoadIffbLm2EiE11DirectStoreIffEfLi2ELi16ELi32ELi1ELb1EL9Algorithm0EEvT_T0_ll)
        .other          _Z15SoftmaxWarpImplI22BroadcastScaleMaskLoadIffbLm2EiE11DirectStoreIffEfLi2ELi16ELi32ELi1ELb1EL9Algorithm0EEvT_T0_ll,@"STO_CUDA_ENTRY STV_DEFAULT"
_Z15SoftmaxWarpImplI22BroadcastScaleMaskLoadIffbLm2EiE11DirectStoreIffEfLi2ELi16ELi32ELi1ELb1EL9Algorithm0EEvT_T0_ll:
.text._Z15SoftmaxWarpImplI22BroadcastScaleMaskLoadIffbLm2EiE11DirectStoreIffEfLi2ELi16ELi32ELi1ELb1EL9Algorithm0EEvT_T0_ll:
        /* <DEDUP_REMOVED lines=20> */
[----:B------:R-:W-:Y:S01]  /*0140*/  MOV R5, UR5 ;  /* 0x0000000500057c02 */ /* 0x000fe20008000f00 */
[----:B-----5:R-:W-:Y:S01]  /*0150*/  IMAD.U32 R6, RZ, RZ, UR6 ;  /* 0x00000006ff067e24 */ /* 0x020fe2000f8e00ff */
[----:B------:R-:W-:Y:S01]  /*0160*/  MOV R7, UR7 ;  /* 0x0000000700077c02 */ /* 0x000fe20008000f00 */
[----:B-1----:R-:W-:Y:S01]  /*0170*/  IMAD.U32 R10, RZ, RZ, UR8 ;  /* 0x00000008ff0a7e24 */ /* 0x002fe2000f8e00ff */
[----:B---3--:R-:W-:-:S07]  /*0180*/  MOV R11, UR9 ;  /* 0x00000009000b7c02 */ /* 0x008fce0008000f00 */
[----:B------:R-:W-:-:S07]  /*0190*/  LEPC R20, `(.L_x_27040) ;  /* 0x000000001014794e */ /* 0x000fce0000000000 */
[----:B0---4-:R-:W-:Y:S05]  /*01a0*/  CALL.ABS.NOINC R2 ;  /* 0x0000000002007343 */ /* 0x011fea0003c00000 */
.L_x_27040:
        /* <DEDUP_REMOVED lines=18> */
[----:B------:R-:W-:-:S07]  /*02d0*/  IADD3 R29, PT, PT, R41, 0x180, RZ ;  /* 0x00000180291d7810 */ /* 0x000fce0007ffe0ff */
.L_x_27106:
        /* <DEDUP_REMOVED lines=75> */
.L_x_27042:
[----:B------:R-:W-:Y:S05]  /*0790*/  BSYNC.RECONVERGENT B0 ;  /* 0x0000000000007941 */ /* 0x000fea0003800200 */
.L_x_27041:
        /* <DEDUP_REMOVED lines=71> */
.L_x_27044:
[----:B------:R-:W-:Y:S05]  /*0c10*/  BSYNC.RECONVERGENT B0 ;  /* 0x0000000000007941 */ /* 0x000fea0003800200 */
.L_x_27043:
        /* <DEDUP_REMOVED lines=30> */
[----:B------:R-:W-:-:S03]  /*0e00*/  ISETP.GE.AND P6, PT, R4, RZ, PT ;  /* 0x000000ff0400720c */ /* 0x000fc60003fc6270 */
[----:B------:R-:W2:Y:S03]  /*0e10*/  LDC.64 R4, c[0x0][0x388] ;  /* 0x0000e200ff047b82 */ /* 0x000ea60000000a00 */
[----:B------:R-:W-:Y:S02]  /*0e20*/  @P3 IADD3 R3, PT, PT, R3, 0x1, RZ ;  /* 0x0000000103033810 */ /* 0x000fe40007ffe0ff */
[----:B------:R-:W-:-:S05]  /*0e30*/  ISETP.NE.AND P3, PT, R10, RZ, PT ;  /* 0x000000ff0a00720c */ /* 0x000fca0003f65270 */
[----:B------:R-:W-:Y:S01]  /*0e40*/  @!P6 IMAD.MOV R3, RZ, RZ, -R3 ;  /* 0x000000ffff03e224 */ /* 0x000fe200078e0a03 */
[----:B-1----:R-:W-:-:S07]  /*0e50*/  ISETP.NE.U32.AND P6, PT, R8, 0x1, PT ;  /* 0x000000010800780c */ /* 0x002fce0003fc5070 */
        /* <DEDUP_REMOVED lines=9> */
[----:B------:R-:W-:Y:S02]  /*0ef0*/  IMAD R3, R8, UR37, R3 ;  /* 0x0000002508037c24 */ /* 0x000fe4000f8e0203 */
[----:B------:R-:W0:Y:S03]  /*0f00*/  LDC.64 R8, c[0x0][0x380] ;  /* 0x0000e000ff087b82 */ /* 0x000e260000000a00 */
        /* <DEDUP_REMOVED lines=21> */
.L_x_27046:
[----:B------:R-:W-:Y:S05]  /*1060*/  BSYNC.RECONVERGENT B0 ;  /* 0x0000000000007941 */ /* 0x000fea0003800200 */
.L_x_27045:
        /* <DEDUP_REMOVED lines=38> */
[----:B------:R-:W-:Y:S02]  /*12d0*/  @P4 IADD3 R6, PT, PT, R6, 0x1, RZ ;  /* 0x0000000106064810 */ /* 0x000fe40007ffe0ff */
[----:B------:R-:W-:-:S03]  /*12e0*/  ISETP.NE.AND P4, PT, R20, RZ, PT ;  /* 0x000000ff1400720c */ /* 0x000fc60003f85270 */
[----:B------:R-:W-:-:S05]  /*12f0*/  IMAD.MOV.U32 R9, RZ, RZ, R6 ;  /* 0x000000ffff097224 */ /* 0x000fca00078e0006 */
[----:B------:R-:W-:Y:S02]  /*1300*/  @!P6 IADD3 R9, PT, PT, -R9, RZ, RZ ;  /* 0x000000ff0909e210 */ /* 0x000fe40007ffe1ff */
[----:B0-----:R-:W-:-:S03]  /*1310*/  ISETP.NE.U32.AND P6, PT, R14, 0x1, PT ;  /* 0x000000010e00780c */ /* 0x001fc60003fc5070 */
        /* <DEDUP_REMOVED lines=33> */
.L_x_27048:
[----:B------:R-:W-:Y:S05]  /*1530*/  BSYNC.RECONVERGENT B0 ;  /* 0x0000000000007941 */ /* 0x000fea0003800200 */
.L_x_27047:
[----:B------:R-:W-:Y:S01]  /*1540*/  BSSY.RECONVERGENT B0, `(.L_x_27049) ;  /* 0x0000044000007945 */ /* 0x000fe20003800200 */
        /* <DEDUP_REMOVED lines=32> */
[----:B------:R-:W-:Y:S02]  /*1750*/  MOV R11, R8 ;  /* 0x00000008000b7202 */ /* 0x000fe40000000f00 */
[----:B------:R-:W-:Y:S01]  /*1760*/  ISETP.NE.AND.EX P5, PT, R19, RZ, PT, P5 ;  /* 0x000000ff1300720c */ /* 0x000fe20003fa5350 */
[----:B------:R-:W0:Y:S02]  /*1770*/  LDC.64 R8, c[0x0][0x388] ;  /* 0x0000e200ff087b82 */ /* 0x000e240000000a00 */
[----:B------:R-:W-:Y:S01]  /*1780*/  @!P4 IMAD.MOV R11, RZ, RZ, -R11 ;  /* 0x000000ffff0bc224 */ /* 0x000fe200078e0a0b */
[----:B------:R-:W-:-:S02]  /*1790*/  @!P6 LOP3.LUT R11, RZ, R20, RZ, 0x33, !PT ;  /* 0x00000014ff0be212 */ /* 0x000fc400078e33ff */
[----:B-1----:R-:W-:Y:S02]  /*17a0*/  ISETP.NE.U32.AND P4, PT, R14, 0x1, PT ;  /* 0x000000010e00780c */ /* 0x002fe40003f85070 */
[----:B------:R-:W-:Y:S02]  /*17b0*/  IADD3 R12, PT, PT, -R11, RZ, RZ ;  /* 0x000000ff0b0c7210 */ /* 0x000fe40007ffe1ff */
        /* <DEDUP_REMOVED lines=28> */
.L_x_27050:
[----:B------:R-:W-:Y:S05]  /*1980*/  BSYNC.RECONVERGENT B0 ;  /* 0x0000000000007941 */ /* 0x000fea0003800200 */
.L_x_27049:
        /* <DEDUP_REMOVED lines=66> */
.L_x_27052:
[----:B------:R-:W-:Y:S05]  /*1db0*/  BSYNC.RECONVERGENT B0 ;  /* 0x0000000000007941 */ /* 0x000fea0003800200 */
.L_x_27051:
[----:B------:R-:W-:Y:S01]  /*1dc0*/  BSSY.RECONVERGENT B0, `(.L_x_27053) ;  /* 0x0000042000007945 */ /* 0x000fe20003800200 */
[----:B------:R-:W-:Y:S01]  /*1dd0*/  IMAD.MOV.U32 R24, RZ, RZ, -0x800000 ;  /* 0xff800000ff187424 */ /* 0x000fe200078e00ff */
[----:B------:R-:W-:Y:S02]  /*1de0*/  MOV R20, 0xff800000 ;  /* 0xff80000000147802 */ /* 0x000fe40000000f00 */
[----:B------:R-:W-:Y:S05]  /*1df0*/  @P0 BRA `(.L_x_27054) ;  /* 0x0000000000f80947 */ /* 0x000fea0003800000 */
[----:B------:R-:W0:Y:S01]  /*1e00*/  LDC R20, c[0x0][0x3a8] ;  /* 0x0000ea00ff147b82 */ /* 0x000e220000000800 */
[----:B-1----:R-:W-:Y:S02]  /*1e10*/  R2UR UR4, R22 ;  /* 0x00000000160472ca */ /* 0x002fe400000e0000 */
[----:B------:R-:W-:Y:S02]  /*1e20*/  R2UR UR5, R23 ;  /* 0x00000000170572ca */ /* 0x000fe400000e0000 */
[----:B0-----:R-:W-:Y:S02]  /*1e30*/  IABS R19, R20 ;  /* 0x0000001400137213 */ /* 0x001fe40000000000 */
[----:B------:R-:W-:Y:S02]  /*1e40*/  ISETP.NE.AND P5, PT, R20, RZ, PT ;  /* 0x000000ff1400720c */ /* 0x000fe40003fa5270 */
        /* <DEDUP_REMOVED lines=17> */
[----:B------:R-:W-:-:S04]  /*1f60*/  @!P2 IADD3 R12, PT, PT, R12, 0x1, RZ ;  /* 0x000000010c0ca810 */ /* 0x000fc80007ffe0ff */
        /* <DEDUP_REMOVED lines=8> */
[----:B------:R-:W0:Y:S01]  /*1ff0*/  LDC.64 R14, c[0x0][0x388] ;  /* 0x0000e200ff0e7b82 */ /* 0x000e220000000a00 */
[----:B-1----:R-:W-:Y:S02]  /*2000*/  ISETP.NE.U32.AND P0, PT, R18, 0x1, PT ;  /* 0x000000011200780c */ /* 0x002fe40003f05070 */
[C---:B------:R-:W-:Y:S02]  /*2010*/  IADD3 R18, PT, PT, -R12.reuse, RZ, RZ ;  /* 0x000000ff0c127210 */ /* 0x040fe40007ffe1ff */
        /* <DEDUP_REMOVED lines=28> */
.L_x_27054:
[----:B------:R-:W-:Y:S05]  /*21e0*/  BSYNC.RECONVERGENT B0 ;  /* 0x0000000000007941 */ /* 0x000fea0003800200 */
.L_x_27053:
[----:B------:R-:W-:Y:S04]  /*21f0*/  BSSY.RECONVERGENT B0, `(.L_x_27055) ;  /* 0x0000040000007945 */ /* 0x000fe80003800200 */
        /* <DEDUP_REMOVED lines=14> */
[----:B------:R-:W-:-:S05]  /*22e0*/  IMAD R11, R28, UR44, R27 ;  /* 0x0000002c1c0b7c24 */ /* 0x000fca000f8e021b */
[----:B------:R-:W-:Y:S02]  /*22f0*/  IABS R14, R11 ;  /* 0x0000000b000e7213 */ /* 0x000fe40000000000 */
[----:B------:R-:W-:-:S03]  /*2300*/  LOP3.LUT R18, R11, R24, RZ, 0x3c, !PT ;  /* 0x000000180b127212 */ /* 0x000fc600078e3cff */
[----:B------:R-:W-:Y:S01]  /*2310*/  IMAD.HI.U32 R12, R15, R14, RZ ;  /* 0x0000000e0f0c7227 */ /* 0x000fe200078e00ff */
[----:B------:R-:W-:-:S03]  /*2320*/  ISETP.GE.AND P3, PT, R18, RZ, PT ;  /* 0x000000ff1200720c */ /* 0x000fc60003f66270 */
[----:B------:R-:W-:-:S04]  /*2330*/  IMAD.MOV R15, RZ, RZ, -R12 ;  /* 0x000000ffff0f7224 */ /* 0x000fc800078e0a0c */
[----:B------:R-:W-:-:S05]  /*2340*/  IMAD R14, R19, R15, R14 ;  /* 0x0000000f130e7224 */ /* 0x000fca00078e020e */
[----:B------:R-:W-:-:S13]  /*2350*/  ISETP.GT.U32.AND P2, PT, R19, R14, PT ;  /* 0x0000000e1300720c */ /* 0x000fda0003f44070 */
[-C--:B------:R-:W-:Y:S02]  /*2360*/  @!P2 IADD3 R14, PT, PT, R14, -R19.reuse, RZ ;  /* 0x800000130e0ea210 */ /* 0x080fe40007ffe0ff */
[----:B------:R-:W-:Y:S02]  /*2370*/  @!P2 IADD3 R12, PT, PT, R12, 0x1, RZ ;  /* 0x000000010c0ca810 */ /* 0x000fe40007ffe0ff */
        /* <DEDUP_REMOVED lines=39> */
.L_x_27056:
[----:B------:R-:W-:Y:S05]  /*25f0*/  BSYNC.RECONVERGENT B0 ;  /* 0x0000000000007941 */ /* 0x000fea0003800200 */
.L_x_27055:
        /* <DEDUP_REMOVED lines=18> */
[C---:B------:R-:W-:Y:S01]  /*2720*/  FADD R6, -R15.reuse, R10 ;  /* 0x0000000a0f067221 */ /* 0x040fe20000000100 */
[----:B------:R-:W-:Y:S01]  /*2730*/  MOV R3, 0x437c0000 ;  /* 0x437c000000037802 */ /* 0x000fe20000000f00 */
        /* <DEDUP_REMOVED lines=9> */
[----:B------:R-:W-:Y:S01]  /*27d0*/  FADD R5, R10, -12583039 ;  /* 0xcb40007f0a057421 */ /* 0x000fe20000000000 */
[----:B------:R-:W-:Y:S01]  /*27e0*/  FFMA.SAT R30, R38, R11, 0.5 ;  /* 0x3f000000261e7423 */ /* 0x000fe2000000200b */
[----:B------:R-:W-:Y:S01]  /*27f0*/  FADD R7, R20, -12583039 ;  /* 0xcb40007f14077421 */ /* 0x000fe20000000000 */
[C---:B------:R-:W-:Y:S01]  /*2800*/  FADD R12, -R15.reuse, R8 ;  /* 0x000000080f0c7221 */ /* 0x040fe20000000100 */
[----:B------:R-:W-:Y:S01]  /*2810*/  FFMA R5, R42, 1.4426950216293334961, -R5 ;  /* 0x3fb8aa3b2a057823 */ /* 0x000fe20000000805 */
[----:B------:R-:W-:Y:S01]  /*2820*/  FADD R8, -R15, R9 ;  /* 0x000000090f087221 */ /* 0x000fe20000000100 */
[----:B------:R-:W-:Y:S01]  /*2830*/  FFMA R7, R40, 1.4426950216293334961, -R7 ;  /* 0x3fb8aa3b28077823 */ /* 0x000fe20000000807 */
[----:B------:R-:W-:-:S02]  /*2840*/  IMAD.SHL.U32 R10, R10, 0x800000, RZ ;  /* 0x008000000a0a7824 */ /* 0x000fc400078e00ff */
[----:B------:R-:W-:Y:S01]  /*2850*/  FFMA R42, R42, 1.925963033500011079e-08, R5 ;  /* 0x32a570602a2a7823 */ /* 0x000fe20000000005 */
[----:B------:R-:W-:Y:S01]  /*2860*/  FFMA.RM R5, R30, R3, 12582913 ;  /* 0x4b4000011e057423 */ /* 0x000fe20000004003 */
[----:B------:R-:W-:Y:S01]  /*2870*/  FFMA R7, R40, 1.925963033500011079e-08, R7 ;  /* 0x32a5706028077823 */ /* 0x000fe20000000007 */
[----:B------:R-:W-:Y:S01]  /*2880*/  SHF.L.U32 R20, R20, 0x17, RZ ;  /* 0x0000001714147819 */ /* 0x000fe200000006ff */
[----:B------:R-:W0:Y:S01]  /*2890*/  MUFU.EX2 R21, R42 ;  /* 0x0000002a00157308 */ /* 0x000e220000000800 */
[----:B------:R-:W-:Y:S01]  /*28a0*/  FADD R9, R5, -12583039 ;  /* 0xcb40007f05097421 */ /* 0x000fe20000000000 */
[C---:B------:R-:W-:Y:S01]  /*28b0*/  FADD R36, -R15.reuse, R2 ;  /* 0x000000020f247221 */ /* 0x040fe20000000100 */
[C---:B------:R-:W-:Y:S01]  /*28c0*/  FADD R24, -R15.reuse, R24 ;  /* 0x000000180f187221 */ /* 0x040fe20000000100 */
[----:B------:R-:W-:Y:S01]  /*28d0*/  FADD R2, -R15, R25 ;  /* 0x000000190f027221 */ /* 0x000fe20000000100 */
[----:B------:R-:W-:Y:S01]  /*28e0*/  FFMA R9, R38, 1.4426950216293334961, -R9 ;  /* 0x3fb8aa3b26097823 */ /* 0x000fe20000000809 */
[----:B------:R-:W-:Y:S01]  /*28f0*/  FFMA.SAT R30, R36, R11, 0.5 ;  /* 0x3f000000241e7423 */ /* 0x000fe2000000200b */
[----:B------:R-:W-:Y:S01]  /*2900*/  SHF.L.U32 R5, R5, 0x17, RZ ;  /* 0x0000001705057819 */ /* 0x000fe200000006ff */
[----:B------:R-:W2:Y:S01]  /*2910*/  MUFU.EX2 R7, R7 ;  /* 0x0000000700077308 */ /* 0x000ea20000000800 */
[----:B------:R-:W-:Y:S01]  /*2920*/  FFMA R9, R38, 1.925963033500011079e-08, R9 ;  /* 0x32a5706026097823 */ /* 0x000fe20000000009 */
[----:B------:R-:W-:-:S04]  /*2930*/  FFMA.RM R30, R30, R3, 12582913 ;  /* 0x4b4000011e1e7423 */ /* 0x000fc80000004003 */
[C---:B------:R-:W-:Y:S01]  /*2940*/  FADD R13, R30.reuse, -12583039 ;  /* 0xcb40007f1e0d7421 */ /* 0x040fe20000000000 */
[----:B------:R-:W-:Y:S02]  /*2950*/  IMAD.SHL.U32 R30, R30, 0x800000, RZ ;  /* 0x008000001e1e7824 */ /* 0x000fe400078e00ff */
[----:B0-----:R-:W-:Y:S01]  /*2960*/  FMUL R21, R10, R21 ;  /* 0x000000150a157220 */ /* 0x001fe20000400000 */
[----:B------:R-:W-:Y:S01]  /*2970*/  FFMA.SAT R10, R34, R11, 0.5 ;  /* 0x3f000000220a7423 */ /* 0x000fe2000000200b */
[----:B------:R-:W-:-:S04]  /*2980*/  FFMA R13, R36, 1.4426950216293334961, -R13 ;  /* 0x3fb8aa3b240d7823 */ /* 0x000fc8000000080d */
[----:B------:R-:W-:Y:S01]  /*2990*/  FFMA R13, R36, 1.925963033500011079e-08, R13 ;  /* 0x32a57060240d7823 */ /* 0x000fe2000000000d */
[----:B--2---:R-:W-:Y:S01]  /*29a0*/  FMUL R20, R20, R7 ;  /* 0x0000000714147220 */ /* 0x004fe20000400000 */
[----:B------:R-:W-:Y:S02]  /*29b0*/  FFMA.RM R7, R10, R3, 12582913 ;  /* 0x4b4000010a077423 */ /* 0x000fe40000004003 */
[----:B------:R-:W0:Y:S02]  /*29c0*/  MUFU.EX2 R10, R9 ;  /* 0x00000009000a7308 */ /* 0x000e240000000800 */
[C---:B------:R-:W-:Y:S01]  /*29d0*/  FADD R15, R7.reuse, -12583039 ;  /* 0xcb40007f070f7421 */ /* 0x040fe20000000000 */
[----:B------:R-:W-:-:S03]  /*29e0*/  SHF.L.U32 R7, R7, 0x17, RZ ;  /* 0x0000001707077819 */ /* 0x000fc600000006ff */
[C---:B------:R-:W-:Y:S02]  /*29f0*/  FFMA R15, R34.reuse, 1.4426950216293334961, -R15 ;  /* 0x3fb8aa3b220f7823 */ /* 0x040fe4000000080f */
[----:B------:R-:W2:Y:S02]  /*2a00*/  MUFU.EX2 R13, R13 ;  /* 0x0000000d000d7308 */ /* 0x000ea40000000800 */
[----:B------:R-:W-:Y:S01]  /*2a10*/  FFMA R15, R34, 1.925963033500011079e-08, R15 ;  /* 0x32a57060220f7823 */ /* 0x000fe2000000000f */
[----:B------:R-:W-:-:S04]  /*2a20*/  FFMA.SAT R34, R18, R11, 0.5 ;  /* 0x3f00000012227423 */ /* 0x000fc8000000200b */
[----:B------:R-:W-:Y:S01]  /*2a30*/  FFMA.RM R34, R34, R3, 12582913 ;  /* 0x4b40000122227423 */ /* 0x000fe20000004003 */
[----:B0-----:R-:W-:Y:S01]  /*2a40*/  FMUL R19, R5, R10 ;  /* 0x0000000a05137220 */ /* 0x001fe20000400000 */
[----:B------:R-:W-:Y:S02]  /*2a50*/  FFMA.SAT R10, R32, R11, 0.5 ;  /* 0x3f000000200a7423 */ /* 0x000fe4000000200b */
[C---:B------:R-:W-:Y:S01]  /*2a60*/  FADD R5, R34.reuse, -12583039 ;  /* 0xcb40007f22057421 */ /* 0x040fe20000000000 */
[----:B------:R-:W-:-:S03]  /*2a70*/  SHF.L.U32 R34, R34, 0x17, RZ ;  /* 0x0000001722227819 */ /* 0x000fc600000006ff */
[----:B------:R-:W-:-:S04]  /*2a80*/  FFMA R5, R18, 1.4426950216293334961, -R5 ;  /* 0x3fb8aa3b12057823 */ /* 0x000fc80000000805 */
[----:B------:R-:W-:Y:S01]  /*2a90*/  FFMA R9, R18, 1.925963033500011079e-08, R5 ;  /* 0x32a5706012097823 */ /* 0x000fe20000000005 */
[----:B------:R-:W-:Y:S01]  /*2aa0*/  FFMA.RM R5, R10, R3, 12582913 ;  /* 0x4b4000010a057423 */ /* 0x000fe20000004003 */
[----:B--2---:R-:W-:Y:S01]  /*2ab0*/  FMUL R18, R30, R13 ;  /* 0x0000000d1e127220 */ /* 0x004fe20000400000 */
[----:B------:R-:W0:Y:S01]  /*2ac0*/  MUFU.EX2 R10, R15 ;  /* 0x0000000f000a7308 */ /* 0x000e220000000800 */
[----:B------:R-:W-:Y:S01]  /*2ad0*/  FFMA.SAT R30, R16, R11, 0.5 ;  /* 0x3f000000101e7423 */ /* 0x000fe2000000200b */
[C---:B------:R-:W-:Y:S01]  /*2ae0*/  FADD R13, R5.reuse, -12583039 ;  /* 0xcb40007f050d7421 */ /* 0x040fe20000000000 */
[----:B------:R-:W-:Y:S02]  /*2af0*/  IMAD.SHL.U32 R5, R5, 0x800000, RZ ;  /* 0x0080000005057824 */ /* 0x000fe400078e00ff */
[----:B------:R-:W-:Y:S01]  /*2b00*/  FFMA.RM R30, R30, R3, 12582913 ;  /* 0x4b4000011e1e7423 */ /* 0x000fe20000004003 */
[C---:B------:R-:W-:Y:S02]  /*2b10*/  FFMA R13, R32.reuse, 1.4426950216293334961, -R13 ;  /* 0x3fb8aa3b200d7823 */ /* 0x040fe4000000080d */
[----:B------:R-:W2:Y:S02]  /*2b20*/  MUFU.EX2 R9, R9 ;  /* 0x0000000900097308 */ /* 0x000ea40000000800 */
[----:B------:R-:W-:Y:S01]  /*2b30*/  FFMA R13, R32, 1.925963033500011079e-08, R13 ;  /* 0x32a57060200d7823 */ /* 0x000fe2000000000d */
[----:B------:R-:W-:-:S04]  /*2b40*/  FFMA.SAT R32, R12, R11, 0.5 ;  /* 0x3f0000000c207423 */ /* 0x000fc8000000200b */
[----:B------:R-:W-:Y:S01]  /*2b50*/  FFMA.RM R32, R32, R3, 12582913 ;  /* 0x4b40000120207423 */ /* 0x000fe20000004003 */
[----:B0-----:R-:W-:Y:S01]  /*2b60*/  FMUL R17, R7, R10 ;  /* 0x0000000a07117220 */ /* 0x001fe20000400000 */
[----:B------:R-:W-:Y:S01]  /*2b70*/  FADD R7, R30, -12583039 ;  /* 0xcb40007f1e077421 */ /* 0x000fe20000000000 */
[----:B------:R-:W-:-:S03]  /*2b80*/  FFMA.SAT R10, R14, R11, 0.5 ;  /* 0x3f0000000e0a7423 */ /* 0x000fc6000000200b */
[----:B------:R-:W-:-:S04]  /*2b90*/  FFMA R7, R16, 1.4426950216293334961, -R7 ;  /* 0x3fb8aa3b10077823 */ /* 0x000fc80000000807 */
[----:B------:R-:W-:Y:S01]  /*2ba0*/  FFMA R15, R16, 1.925963033500011079e-08, R7 ;  /* 0x32a57060100f7823 */ /* 0x000fe20000000007 */
[----:B------:R-:W-:Y:S01]  /*2bb0*/  FFMA.RM R7, R10, R3, 12582913 ;  /* 0x4b4000010a077423 */ /* 0x000fe20000004003 */
[----:B--2---:R-:W-:Y:S01]  /*2bc0*/  FMUL R16, R34, R9 ;  /* 0x0000000922107220 */ /* 0x004fe20000400000 */
[----:B------:R-:W0:Y:S02]  /*2bd0*/  MUFU.EX2 R10, R13 ;  /* 0x0000000d000a7308 */ /* 0x000e240000000800 */
[C---:B------:R-:W-:Y:S01]  /*2be0*/  FADD R9, R7.reuse, -12583039 ;  /* 0xcb40007f07097421 */ /* 0x040fe20000000000 */
[----:B------:R-:W-:-:S03]  /*2bf0*/  SHF.L.U32 R7, R7, 0x17, RZ ;  /* 0x0000001707077819 */ /* 0x000fc600000006ff */
[----:B------:R-:W-:-:S04]  /*2c00*/  FFMA R9, R14, 1.4426950216293334961, -R9 ;  /* 0x3fb8aa3b0e097823 */ /* 0x000fc80000000809 */
[----:B------:R-:W-:Y:S01]  /*2c10*/  FFMA R25, R14, 1.925963033500011079e-08, R9 ;  /* 0x32a570600e197823 */ /* 0x000fe20000000009 */
[----:B------:R-:W-:Y:S01]  /*2c20*/  SHF.L.U32 R9, R30, 0x17, RZ ;  /* 0x000000171e097819 */ /* 0x000fe200000006ff */
[----:B------:R-:W2:Y:S01]  /*2c30*/  MUFU.EX2 R14, R15 ;  /* 0x0000000f000e7308 */ /* 0x000ea20000000800 */
[----:B0-----:R-:W-:Y:S01]  /*2c40*/  FMUL R10, R5, R10 ;  /* 0x0000000a050a7220 */ /* 0x001fe20000400000 */
[----:B------:R-:W-:-:S04]  /*2c50*/  FADD R5, R32, -12583039 ;  /* 0xcb40007f20057421 */ /* 0x000fc80000000000 */
[----:B------:R-:W-:-:S04]  /*2c60*/  FFMA R5, R12, 1.4426950216293334961, -R5 ;  /* 0x3fb8aa3b0c057823 */ /* 0x000fc80000000805 */
[----:B------:R-:W-:Y:S01]  /*2c70*/  FFMA R30, R12, 1.925963033500011079e-08, R5 ;  /* 0x32a570600c1e7823 */ /* 0x000fe20000000005 */
[----:B------:R-:W-:Y:S01]  /*2c80*/  FFMA.SAT R12, R8, R11, 0.5 ;  /* 0x3f000000080c7423 */ /* 0x000fe2000000200b */
[----:B--2---:R-:W-:-:S03]  /*2c90*/  FMUL R9, R9, R14 ;  /* 0x0000000e09097220 */ /* 0x004fc60000400000 */
[----:B------:R-:W-:Y:S01]  /*2ca0*/  FFMA.RM R13, R12, R3, 12582913 ;  /* 0x4b4000010c0d7423 */ /* 0x000fe20000004003 */
[----:B------:R-:W-:Y:S03]  /*2cb0*/  MUFU.EX2 R30, R30 ;  /* 0x0000001e001e7308 */ /* 0x000fe60000000800 */
[----:B------:R-:W-:-:S04]  /*2cc0*/  FADD R5, R13, -12583039 ;  /* 0xcb40007f0d057421 */ /* 0x000fc80000000000 */
[C---:B------:R-:W-:Y:S01]  /*2cd0*/  FFMA R5, R8.reuse, 1.4426950216293334961, -R5 ;  /* 0x3fb8aa3b08057823 */ /* 0x040fe20000000805 */
[----:B------:R-:W0:Y:S03]  /*2ce0*/  MUFU.EX2 R12, R25 ;  /* 0x00000019000c7308 */ /* 0x000e260000000800 */
[----:B------:R-:W-:Y:S01]  /*2cf0*/  FFMA R15, R8, 1.925963033500011079e-08, R5 ;  /* 0x32a57060080f7823 */ /* 0x000fe20000000005 */
[----:B------:R-:W-:-:S04]  /*2d00*/  FFMA.SAT R8, R6, R11, 0.5 ;  /* 0x3f00000006087423 */ /* 0x000fc8000000200b */
[----:B------:R-:W-:Y:S01]  /*2d10*/  FFMA.RM R5, R8, R3, 12582913 ;  /* 0x4b40000108057423 */ /* 0x000fe20000004003 */
[----:B------:R-:W2:Y:S03]  /*2d20*/  MUFU.EX2 R15, R15 ;  /* 0x0000000f000f7308 */ /* 0x000ea60000000800 */
[C---:B------:R-:W-:Y:S01]  /*2d30*/  FADD R43, R5.reuse, -12583039 ;  /* 0xcb40007f052b7421 */ /* 0x040fe20000000000 */
[----:B------:R-:W-:-:S03]  /*2d40*/  SHF.L.U32 R5, R5, 0x17, RZ ;  /* 0x0000001705057819 */ /* 0x000fc600000006ff */
[----:B------:R-:W-:Y:S01]  /*2d50*/  FFMA R43, R6, 1.4426950216293334961, -R43 ;  /* 0x3fb8aa3b062b7823 */ /* 0x000fe2000000082b */
[----:B0-----:R-:W-:Y:S01]  /*2d60*/  FMUL R8, R7, R12 ;  /* 0x0000000c07087220 */ /* 0x001fe20000400000 */
[----:B------:R-:W-:Y:S01]  /*2d70*/  FFMA.SAT R12, R4, R11, 0.5 ;  /* 0x3f000000040c7423 */ /* 0x000fe2000000200b */
[----:B------:R-:W-:Y:S02]  /*2d80*/  IMAD.SHL.U32 R7, R32, 0x800000, RZ ;  /* 0x0080000020077824 */ /* 0x000fe400078e00ff */
[----:B------:R-:W-:Y:S01]  /*2d90*/  FFMA R14, R6, 1.925963033500011079e-08, R43 ;  /* 0x32a57060060e7823 */ /* 0x000fe2000000002b */
[----:B------:R-:W-:Y:S01]  /*2da0*/  SHF.L.U32 R6, R13, 0x17, RZ ;  /* 0x000000170d067819 */ /* 0x000fe200000006ff */
[----:B------:R-:W-:Y:S01]  /*2db0*/  FFMA.RM R12, R12, R3, 12582913 ;  /* 0x4b4000010c0c7423 */ /* 0x000fe20000004003 */
[----:B------:R-:W-:Y:S01]  /*2dc0*/  FMUL R7, R7, R30 ;  /* 0x0000001e07077220 */ /* 0x000fe20000400000 */
[----:B------:R-:W-:Y:S02]  /*2dd0*/  FFMA.SAT R30, R0, R11, 0.5 ;  /* 0x3f000000001e7423 */ /* 0x000fe4000000200b */
[----:B------:R-:W-:Y:S01]  /*2de0*/  FADD R25, R12, -12583039 ;  /* 0xcb40007f0c197421 */ /* 0x000fe20000000000 */
[----:B--2---:R-:W-:Y:S01]  /*2df0*/  FMUL R6, R6, R15 ;  /* 0x0000000f06067220 */ /* 0x004fe20000400000 */
[----:B------:R-:W-:Y:S01]  /*2e00*/  FFMA.RM R13, R30, R3, 12582913 ;  /* 0x4b4000011e0d7423 */ /* 0x000fe20000004003 */
[----:B------:R-:W-:Y:S01]  /*2e10*/  FFMA.SAT R30, R2, R11, 0.5 ;  /* 0x3f000000021e7423 */ /* 0x000fe2000000200b */
[----:B------:R-:W-:Y:S01]  /*2e20*/  FFMA R25, R4, 1.4426950216293334961, -R25 ;  /* 0x3fb8aa3b04197823 */ /* 0x000fe20000000819 */
[----:B------:R-:W0:Y:S01]  /*2e30*/  MUFU.EX2 R14, R14 ;  /* 0x0000000e000e7308 */ /* 0x000e220000000800 */
[----:B------:R-:W-:-:S02]  /*2e40*/  IMAD.SHL.U32 R12, R12, 0x800000, RZ ;  /* 0x008000000c0c7824 */ /* 0x000fc400078e00ff */
[----:B------:R-:W-:Y:S01]  /*2e50*/  FFMA R4, R4, 1.925963033500011079e-08, R25 ;  /* 0x32a5706004047823 */ /* 0x000fe20000000019 */
[C---:B------:R-:W-:Y:S01]  /*2e60*/  FADD R25, R13.reuse, -12583039 ;  /* 0xcb40007f0d197421 */ /* 0x040fe20000000000 */
[----:B------:R-:W-:-:S03]  /*2e70*/  SHF.L.U32 R13, R13, 0x17, RZ ;  /* 0x000000170d0d7819 */ /* 0x000fc600000006ff */
[C---:B------:R-:W-:Y:S01]  /*2e80*/  FFMA R25, R0.reuse, 1.4426950216293334961, -R25 ;  /* 0x3fb8aa3b00197823 */ /* 0x040fe20000000819 */
[----:B------:R-:W2:Y:S03]  /*2e90*/  MUFU.EX2 R15, R4 ;  /* 0x00000004000f7308 */ /* 0x000ea60000000800 */
[----:B------:R-:W-:Y:S01]  /*2ea0*/  FFMA R25, R0, 1.925963033500011079e-08, R25 ;  /* 0x32a5706000197823 */ /* 0x000fe20000000019 */
[----:B------:R-:W-:-:S04]  /*2eb0*/  FFMA.SAT R0, R24, R11, 0.5 ;  /* 0x3f00000018007423 */ /* 0x000fc8000000200b */
[-C--:B------:R-:W-:Y:S01]  /*2ec0*/  FFMA.RM R11, R0, R3.reuse, 12582913 ;  /* 0x4b400001000b7423 */ /* 0x080fe20000004003 */
[----:B------:R-:W-:Y:S01]  /*2ed0*/  FFMA.RM R0, R30, R3, 12582913 ;  /* 0x4b4000011e007423 */ /* 0x000fe20000004003 */
[----:B0-----:R-:W-:Y:S02]  /*2ee0*/  FMUL R5, R5, R14 ;  /* 0x0000000e05057220 */ /* 0x001fe40000400000 */
[----:B------:R-:W-:-:S04]  /*2ef0*/  FADD R3, R11, -12583039 ;  /* 0xcb40007f0b037421 */ /* 0x000fc80000000000 */
[----:B------:R-:W-:Y:S01]  /*2f00*/  FFMA R3, R24, 1.4426950216293334961, -R3 ;  /* 0x3fb8aa3b18037823 */ /* 0x000fe20000000803 */
[----:B--2---:R-:W-:-:S03]  /*2f10*/  FMUL R4, R12, R15 ;  /* 0x0000000f0c047220 */ /* 0x004fc60000400000 */
[----:B------:R-:W-:Y:S01]  /*2f20*/  FFMA R30, R24, 1.925963033500011079e-08, R3 ;  /* 0x32a57060181e7823 */ /* 0x000fe20000000003 */
[C---:B------:R-:W-:Y:S01]  /*2f30*/  FADD R3, R0.reuse, -12583039 ;  /* 0xcb40007f00037421 */ /* 0x040fe20000000000 */
[----:B------:R-:W-:Y:S01]  /*2f40*/  MUFU.EX2 R24, R25 ;  /* 0x0000001900187308 */ /* 0x000fe20000000800 */
[----:B------:R-:W-:Y:S02]  /*2f50*/  IMAD.SHL.U32 R0, R0, 0x800000, RZ ;  /* 0x0080000000007824 */ /* 0x000fe400078e00ff */
[----:B------:R-:W-:-:S04]  /*2f60*/  FFMA R3, R2, 1.4426950216293334961, -R3 ;  /* 0x3fb8aa3b02037823 */ /* 0x000fc80000000803 */
[----:B------:R-:W-:Y:S01]  /*2f70*/  FFMA R32, R2, 1.925963033500011079e-08, R3 ;  /* 0x32a5706002207823 */ /* 0x000fe20000000003 */
[----:B------:R-:W-:Y:S01]  /*2f80*/  FADD R3, RZ, R21 ;  /* 0x00000015ff037221 */ /* 0x000fe20000000000 */
[----:B------:R-:W-:Y:S03]  /*2f90*/  MUFU.EX2 R43, R30 ;  /* 0x0000001e002b7308 */ /* 0x000fe60000000800 */
        /* <DEDUP_REMOVED lines=29> */
.L_x_27118:
        /* <DEDUP_REMOVED lines=13> */
[----:B01----:R-:W-:Y:S05]  /*3240*/  CALL.REL.NOINC `($__internal_428_$__cuda_sm3x_div_rn_noftz_f32_slowpath) ;  /* 0x0000002400d87944 */ /* 0x003fea0003c00000 */
[----:B------:R-:W-:-:S07]  /*3250*/  IMAD.MOV.U32 R12, RZ, RZ, R11 ;  /* 0x000000ffff0c7224 */ /* 0x000fce00078e000b */
.L_x_27059:
[----:B------:R-:W-:Y:S05]  /*3260*/  BSYNC.RECONVERGENT B2 ;  /* 0x0000000000027941 */ /* 0x000fea0003800200 */
.L_x_27058:
        /* <DEDUP_REMOVED lines=14> */
.L_x_27061:
[----:B------:R-:W-:Y:S05]  /*3350*/  BSYNC.RECONVERGENT B2 ;  /* 0x0000000000027941 */ /* 0x000fea0003800200 */
.L_x_27060:
        /* <DEDUP_REMOVED lines=14> */
.L_x_27063:
[----:B------:R-:W-:Y:S05]  /*3440*/  BSYNC.RECONVERGENT B2 ;  /* 0x0000000000027941 */ /* 0x000fea0003800200 */
.L_x_27062:
        /* <DEDUP_REMOVED lines=14> */
.L_x_27065:
[----:B------:R-:W-:Y:S05]  /*3530*/  BSYNC.RECONVERGENT B2 ;  /* 0x0000000000027941 */ /* 0x000fea0003800200 */
.L_x_27064:
        /* <DEDUP_REMOVED lines=14> */
.L_x_27067:
[----:B------:R-:W-:Y:S05]  /*3620*/  BSYNC.RECONVERGENT B2 ;  /* 0x0000000000027941 */ /* 0x000fea0003800200 */
.L_x_27066:
        /* <DEDUP_REMOVED lines=14> */
.L_x_27069:
[----:B------:R-:W-:Y:S05]  /*3710*/  BSYNC.RECONVERGENT B2 ;  /* 0x0000000000027941 */ /* 0x000fea0003800200 */
.L_x_27068:
        /* <DEDUP_REMOVED lines=14> */
.L_x_27071:
[----:B------:R-:W-:Y:S05]  /*3800*/  BSYNC.RECONVERGENT B2 ;  /* 0x0000000000027941 */ /* 0x000fea0003800200 */
.L_x_27070:
        /* <DEDUP_REMOVED lines=14> */
.L_x_27073:
[----:B------:R-:W-:Y:S05]  /*38f0*/  BSYNC.RECONVERGENT B2 ;  /* 0x0000000000027941 */ /* 0x000fea0003800200 */
.L_x_27072:
        /* <DEDUP_REMOVED lines=14> */
.L_x_27075:
[----:B------:R-:W-:Y:S05]  /*39e0*/  BSYNC.RECONVERGENT B2 ;  /* 0x0000000000027941 */ /* 0x000fea0003800200 */
.L_x_27074:
        /* <DEDUP_REMOVED lines=14> */
.L_x_27077:
[----:B------:R-:W-:Y:S05]  /*3ad0*/  BSYNC.RECONVERGENT B2 ;  /* 0x0000000000027941 */ /* 0x000fea0003800200 */
.L_x_27076:
        /* <DEDUP_REMOVED lines=14> */
.L_x_27079:
[----:B------:R-:W-:Y:S05]  /*3bc0*/  BSYNC.RECONVERGENT B2 ;  /* 0x0000000000027941 */ /* 0x000fea0003800200 */
.L_x_27078:
        /* <DEDUP_REMOVED lines=14> */
.L_x_27081:
[----:B------:R-:W-:Y:S05]  /*3cb0*/  BSYNC.RECONVERGENT B2 ;  /* 0x0000000000027941 */ /* 0x000fea0003800200 */
.L_x_27080:
        /* <DEDUP_REMOVED lines=14> */
.L_x_27083:
[----:B------:R-:W-:Y:S05]  /*3da0*/  BSYNC.RECONVERGENT B2 ;  /* 0x0000000000027941 */ /* 0x000fea0003800200 */
.L_x_27082:
        /* <DEDUP_REMOVED lines=14> */
.L_x_27085:
[----:B------:R-:W-:Y:S05]  /*3e90*/  BSYNC.RECONVERGENT B2 ;  /* 0x0000000000027941 */ /* 0x000fea0003800200 */
.L_x_27084:
        /* <DEDUP_REMOVED lines=14> */
.L_x_27087:
[----:B------:R-:W-:Y:S05]  /*3f80*/  BSYNC.RECONVERGENT B2 ;  /* 0x0000000000027941 */ /* 0x000fea0003800200 */
.L_x_27086:
        /* <DEDUP_REMOVED lines=14> */
.L_x_27089:
[----:B------:R-:W-:Y:S05]  /*4070*/  BSYNC.RECONVERGENT B2 ;  /* 0x0000000000027941 */ /* 0x000fea0003800200 */
.L_x_27088:
[----:B------:R-:W2:Y:S01]  /*4080*/  LDC.64 R2, c[0x0][0x3f0] ;  /* 0x0000fc00ff027b82 */ /* 0x000ea20000000a00 */
[----:B------:R-:W-:Y:S01]  /*4090*/  BSSY.RECONVERGENT B0, `(.L_x_27090) ;  /* 0x0000014000007945 */ /* 0x000fe20003800200 */
[-C--:B--2---:R-:W-:Y:S02]  /*40a0*/  ISETP.GE.U32.AND P6, PT, R39, R2.reuse, PT ;  /* 0x000000022700720c */ /* 0x084fe40003fc6070 */
        /* <DEDUP_REMOVED lines=18> */
.L_x_27091:
[----:B------:R-:W-:Y:S05]  /*41d0*/  BSYNC.RECONVERGENT B0 ;  /* 0x0000000000007941 */ /* 0x000fea0003800200 */
.L_x_27090:
        /* <DEDUP_REMOVED lines=15> */
[----:B--2---:R-:W-:Y:S01]  /*42d0*/  IMAD R11, R26, UR38, RZ ;  /* 0x000000261a0b7c24 */ /* 0x004fe2000f8e02ff */
        /* <DEDUP_REMOVED lines=14> */
.L_x_27093:
[----:B------:R-:W-:Y:S05]  /*43c0*/  BSYNC.RECONVERGENT B0 ;  /* 0x0000000000007941 */ /* 0x000fea0003800200 */
.L_x_27092:
        /* <DEDUP_REMOVED lines=18> */
.L_x_27095:
[----:B------:R-:W-:Y:S05]  /*44f0*/  BSYNC.RECONVERGENT B0 ;  /* 0x0000000000007941 */ /* 0x000fea0003800200 */
.L_x_27094:
        /* <DEDUP_REMOVED lines=18> */
.L_x_27097:
[----:B------:R-:W-:Y:S05]  /*4620*/  BSYNC.RECONVERGENT B0 ;  /* 0x0000000000007941 */ /* 0x000fea0003800200 */
.L_x_27096:
        /* <DEDUP_REMOVED lines=18> */
.L_x_27099:
[----:B------:R-:W-:Y:S05]  /*4750*/  BSYNC.RECONVERGENT B0 ;  /* 0x0000000000007941 */ /* 0x000fea0003800200 */
.L_x_27098:
        /* <DEDUP_REMOVED lines=18> */
.L_x_27101:
[----:B------:R-:W-:Y:S05]  /*4880*/  BSYNC.RECONVERGENT B0 ;  /* 0x0000000000007941 */ /* 0x000fea0003800200 */
.L_x_27100:
        /* <DEDUP_REMOVED lines=18> */
.L_x_27103:
[----:B------:R-:W-:Y:S05]  /*49b0*/  BSYNC.RECONVERGENT B0 ;  /* 0x0000000000007941 */ /* 0x000fea0003800200 */
.L_x_27102:
        /* <DEDUP_REMOVED lines=18> */
.L_x_27105:
[----:B------:R-:W-:Y:S05]  /*4ae0*/  BSYNC.RECONVERGENT B0 ;  /* 0x0000000000007941 */ /* 0x000fea0003800200 */
.L_x_27104:
        /* <DEDUP_REMOVED lines=8> */
[----:B------:R-:W-:Y:S05]  /*4b70*/  EXIT ;  /* 0x000000000000794d */ /* 0x000fea0003800000 */
.L_x_27057:
[----:B------:R-:W-:Y:S01]  /*4b80*/  HFMA2 R12, -RZ, RZ, 0, 9.5367431640625e-07 ;  /* 0x00000010ff0c7431 */ /* 0x000fe200000001ff */
[----:B------:R-:W-:Y:S01]  /*4b90*/  BSSY B0, `(.L_x_27107) ;  /* 0x0000006000007945 */ /* 0x000fe20003800000 */
[----:B------:R-:W-:Y:S01]  /*4ba0*/  IMAD.MOV.U32 R11, RZ, RZ, 0x1f ;  /* 0x0000001fff0b7424 */ /* 0x000fe200078e00ff */
[----:B------:R-:W-:-:S07]  /*4bb0*/  MOV R15, 0xffffffff ;  /* 0xffffffff000f7802 */ /* 0x000fce0000000f00 */
[----:B-1----:R-:W-:Y:S05]  /*4bc0*/  WARPSYNC.COLLECTIVE R15, `(.L_x_27108) ;  /* 0x000000000f087348 */ /* 0x002fea0003c00000 */
[----:B------:R0:W2:Y:S02]  /*4bd0*/  SHFL.BFLY P6, R14, R13, R12, R11 ;  /* 0x0c00000c0d0e7389 */ /* 0x0000a400000c000b */
[----:B012---:R-:W-:Y:S05]  /*4be0*/  ENDCOLLECTIVE ;  /* 0x000000000000791b */ /* 0x007fea0003800000 */
.L_x_27108:
[----:B------:R-:W-:Y:S05]  /*4bf0*/  BSYNC B0 ;  /* 0x0000000000007941 */ /* 0x000fea0003800000 */
.L_x_27107:
        /* <DEDUP_REMOVED lines=9> */
.L_x_27109:
[----:B------:R-:W-:Y:S01]  /*4c90*/  IMAD.MOV.U32 R12, RZ, RZ, 0x4 ;  /* 0x00000004ff0c7424 */ /* 0x000fe200078e00ff */
[----:B------:R-:W-:-:S04]  /*4ca0*/  FMNMX R18, R13, R14, !PT ;  /* 0x0000000e0d127209 */ /* 0x000fc80007800000 */
[----:B------:R-:W-:-:S07]  /*4cb0*/  MOV R13, R18 ;  /* 0x00000012000d7202 */ /* 0x000fce0000000f00 */
[----:B------:R-:W-:Y:S05]  /*4cc0*/  WARPSYNC.COLLECTIVE R15, `(.L_x_27110) ;  /* 0x000000000f087348 */ /* 0x000fea0003c00000 */
[----:B------:R0:W1:Y:S02]  /*4cd0*/  SHFL.BFLY P6, R14, R13, R12, R11 ;  /* 0x0c00000c0d0e7389 */ /* 0x00006400000c000b */
[----:B01----:R-:W-:Y:S05]  /*4ce0*/  ENDCOLLECTIVE ;  /* 0x000000000000791b */ /* 0x003fea0003800000 */
.L_x_27110:
[----:B------:R-:W-:Y:S01]  /*4cf0*/  HFMA2 R12, -RZ, RZ, 0, 1.1920928955078125e-07 ;  /* 0x00000002ff0c7431 */ /* 0x000fe200000001ff */
[----:B------:R-:W-:-:S04]  /*4d00*/  FMNMX R19, R18, R14, !PT ;  /* 0x0000000e12137209 */ /* 0x000fc80007800000 */
[----:B------:R-:W-:-:S07]  /*4d10*/  MOV R13, R19 ;  /* 0x00000013000d7202 */ /* 0x000fce0000000f00 */
[----:B------:R-:W-:Y:S05]  /*4d20*/  WARPSYNC.COLLECTIVE R15, `(.L_x_27111) ;  /* 0x000000000f087348 */ /* 0x000fea0003c00000 */
[----:B------:R0:W1:Y:S02]  /*4d30*/  SHFL.BFLY P6, R14, R13, R12, R11 ;  /* 0x0c00000c0d0e7389 */ /* 0x00006400000c000b */
[----:B01----:R-:W-:Y:S05]  /*4d40*/  ENDCOLLECTIVE ;  /* 0x000000000000791b */ /* 0x003fea0003800000 */
.L_x_27111:
[----:B------:R-:W-:Y:S02]  /*4d50*/  MOV R12, 0x1 ;  /* 0x00000001000c7802 */ /* 0x000fe40000000f00 */
[----:B------:R-:W-:-:S05]  /*4d60*/  FMNMX R30, R19, R14, !PT ;  /* 0x0000000e131e7209 */ /* 0x000fca0007800000 */
[----:B------:R-:W-:-:S07]  /*4d70*/  IMAD.MOV.U32 R13, RZ, RZ, R30 ;  /* 0x000000ffff0d7224 */ /* 0x000fce00078e001e */
[----:B------:R-:W-:Y:S05]  /*4d80*/  WARPSYNC.COLLECTIVE R15, `(.L_x_27112) ;  /* 0x000000000f087348 */ /* 0x000fea0003c00000 */
[----:B------:R0:W1:Y:S02]  /*4d90*/  SHFL.BFLY P6, R14, R13, R12, R11 ;  /* 0x0c00000c0d0e7389 */ /* 0x00006400000c000b */
[----:B01----:R-:W-:Y:S05]  /*4da0*/  ENDCOLLECTIVE ;  /* 0x000000000000791b */ /* 0x003fea0003800000 */
.L_x_27112:
        /* <DEDUP_REMOVED lines=22> */
[----:B------:R-:W-:-:S05]  /*4f10*/  FADD R25, -R19, R25 ;  /* 0x0000001913197221 */ /* 0x000fca0000000100 */
        /* <DEDUP_REMOVED lines=101> */
[----:B------:R-:W-:Y:S01]  /*5570*/  FFMA.SAT R3, R30, R32, 0.5 ;  /* 0x3f0000001e037423 */ /* 0x000fe20000002020 */
[----:B------:R-:W-:-:S03]  /*5580*/  IMAD.SHL.U32 R2, R13, 0x800000, RZ ;  /* 0x008000000d027824 */ /* 0x000fc600078e00ff */
[-C--:B------:R-:W-:Y:S01]  /*5590*/  FFMA.RM R3, R3, R34.reuse, 12582913 ;  /* 0x4b40000103037423 */ /* 0x080fe20000004022 */
[----:B------:R-:W-:Y:S01]  /*55a0*/  FFMA.RM R34, R15, R34, 12582913 ;  /* 0x4b4000010f227423 */ /* 0x000fe20000004022 */
[----:B------:R-:W-:Y:S02]  /*55b0*/  FADD R15, R13, -12583039 ;  /* 0xcb40007f0d0f7421 */ /* 0x000fe40000000000 */
[C---:B------:R-:W-:Y:S01]  /*55c0*/  FADD R11, R3.reuse, -12583039 ;  /* 0xcb40007f030b7421 */ /* 0x040fe20000000000 */
[----:B------:R-:W-:Y:S01]  /*55d0*/  SHF.L.U32 R3, R3, 0x17, RZ ;  /* 0x0000001703037819 */ /* 0x000fe200000006ff */
[----:B------:R-:W-:Y:S02]  /*55e0*/  FFMA R15, R24, 1.4426950216293334961, -R15 ;  /* 0x3fb8aa3b180f7823 */ /* 0x000fe4000000080f */
[----:B------:R-:W-:Y:S02]  /*55f0*/  FFMA R11, R30, 1.4426950216293334961, -R11 ;  /* 0x3fb8aa3b1e0b7823 */ /* 0x000fe4000000080b */
[----:B------:R-:W-:-:S02]  /*5600*/  FFMA R15, R24, 1.925963033500011079e-08, R15 ;  /* 0x32a57060180f7823 */ /* 0x000fc4000000000f */
[----:B------:R-:W-:-:S04]  /*5610*/  FFMA R11, R30, 1.925963033500011079e-08, R11 ;  /* 0x32a570601e0b7823 */ /* 0x000fc8000000000b */
[----:B------:R0:W1:Y:S08]  /*5620*/  MUFU.EX2 R0, R11 ;  /* 0x0000000b00007308 */ /* 0x0000700000000800 */
[----:B------:R-:W2:Y:S01]  /*5630*/  MUFU.EX2 R15, R15 ;  /* 0x0000000f000f7308 */ /* 0x000ea20000000800 */
[----:B0-----:R-:W-:-:S04]  /*5640*/  FADD R11, RZ, R21 ;  /* 0x00000015ff0b7221 */ /* 0x001fc80000000000 */
[----:B------:R-:W-:-:S04]  /*5650*/  FADD R12, R11, R20 ;  /* 0x000000140b0c7221 */ /* 0x000fc80000000000 */
[----:B------:R-:W-:Y:S01]  /*5660*/  FADD R11, R12, R19 ;  /* 0x000000130c0b7221 */ /* 0x000fe20000000000 */
[----:B-1----:R-:W-:Y:S01]  /*5670*/  FMUL R3, R3, R0 ;  /* 0x0000000003037220 */ /* 0x002fe20000400000 */
[----:B------:R-:W-:Y:S02]  /*5680*/  FADD R0, R34, -12583039 ;  /* 0xcb40007f22007421 */ /* 0x000fe40000000000 */
[----:B------:R-:W-:Y:S02]  /*5690*/  FADD R12, R11, R18 ;  /* 0x000000120b0c7221 */ /* 0x000fe40000000000 */
[C---:B------:R-:W-:Y:S02]  /*56a0*/  FFMA R0, R25.reuse, 1.4426950216293334961, -R0 ;  /* 0x3fb8aa3b19007823 */ /* 0x040fe40000000800 */
[----:B------:R-:W-:Y:S01]  /*56b0*/  FADD R11, R12, R17 ;  /* 0x000000110c0b7221 */ /* 0x000fe20000000000 */
[----:B--2---:R-:W-:Y:S01]  /*56c0*/  FMUL R2, R2, R15 ;  /* 0x0000000f02027220 */ /* 0x004fe20000400000 */
[----:B------:R-:W-:Y:S01]  /*56d0*/  FFMA R25, R25, 1.925963033500011079e-08, R0 ;  /* 0x32a5706019197823 */ /* 0x000fe20000000000 */
[----:B------:R-:W-:Y:S01]  /*56e0*/  SHF.L.U32 R0, R34, 0x17, RZ ;  /* 0x0000001722007819 */ /* 0x000fe200000006ff */
        /* <DEDUP_REMOVED lines=12> */
[----:B------:R-:W-:-:S03]  /*57b0*/  MOV R12, 0x10 ;  /* 0x00000010000c7802 */ /* 0x000fc60000000f00 */
[----:B------:R-:W-:-:S04]  /*57c0*/  FADD R11, R11, R2 ;  /* 0x000000020b0b7221 */ /* 0x000fc80000000000 */
[----:B------:R-:W-:Y:S01]  /*57d0*/  FADD R13, R11, R0 ;  /* 0x000000000b0d7221 */ /* 0x000fe20000000000 */
[----:B------:R-:W-:-:S07]  /*57e0*/  IMAD.MOV.U32 R11, RZ, RZ, 0x1f ;  /* 0x0000001fff0b7424 */ /* 0x000fce00078e00ff */
[----:B------:R-:W-:Y:S05]  /*57f0*/  WARPSYNC.COLLECTIVE R15, `(.L_x_27113) ;  /* 0x000000000f087348 */ /* 0x000fea0003c00000 */
[----:B------:R0:W1:Y:S02]  /*5800*/  SHFL.BFLY P6, R14, R13, R12, R11 ;  /* 0x0c00000c0d0e7389 */ /* 0x00006400000c000b */
[----:B01----:R-:W-:Y:S05]  /*5810*/  ENDCOLLECTIVE ;  /* 0x000000000000791b */ /* 0x003fea0003800000 */
.L_x_27113:
[----:B------:R-:W-:Y:S02]  /*5820*/  IMAD.MOV.U32 R12, RZ, RZ, 0x8 ;  /* 0x00000008ff0c7424 */ /* 0x000fe400078e00ff */
[----:B------:R-:W-:-:S05]  /*5830*/  FADD R24, R13, R14 ;  /* 0x0000000e0d187221 */ /* 0x000fca0000000000 */
[----:B------:R-:W-:-:S07]  /*5840*/  MOV R13, R24 ;  /* 0x00000018000d7202 */ /* 0x000fce0000000f00 */
[----:B------:R-:W-:Y:S05]  /*5850*/  WARPSYNC.COLLECTIVE R15, `(.L_x_27114) ;  /* 0x000000000f087348 */ /* 0x000fea0003c00000 */
[----:B------:R0:W1:Y:S02]  /*5860*/  SHFL.BFLY P6, R14, R13, R12, R11 ;  /* 0x0c00000c0d0e7389 */ /* 0x00006400000c000b */
[----:B01----:R-:W-:Y:S05]  /*5870*/  ENDCOLLECTIVE ;  /* 0x000000000000791b */ /* 0x003fea0003800000 */
.L_x_27114:
[----:B------:R-:W-:Y:S02]  /*5880*/  HFMA2 R12, -RZ, RZ, 0, 2.384185791015625e-07 ;  /* 0x00000004ff0c7431 */ /* 0x000fe400000001ff */
[----:B------:R-:W-:-:S05]  /*5890*/  FADD R25, R24, R14 ;  /* 0x0000000e18197221 */ /* 0x000fca0000000000 */
[----:B------:R-:W-:-:S07]  /*58a0*/  MOV R13, R25 ;  /* 0x00000019000d7202 */ /* 0x000fce0000000f00 */
[----:B------:R-:W-:Y:S05]  /*58b0*/  WARPSYNC.COLLECTIVE R15, `(.L_x_27115) ;  /* 0x000000000f087348 */ /* 0x000fea0003c00000 */
[----:B------:R0:W1:Y:S02]  /*58c0*/  SHFL.BFLY P6, R14, R13, R12, R11 ;  /* 0x0c00000c0d0e7389 */ /* 0x00006400000c000b */
[----:B01----:R-:W-:Y:S05]  /*58d0*/  ENDCOLLECTIVE ;  /* 0x000000000000791b */ /* 0x003fea0003800000 */
.L_x_27115:
[----:B------:R-:W-:Y:S01]  /*58e0*/  MOV R12, 0x2 ;  /* 0x00000002000c7802 */ /* 0x000fe20000000f00 */
[----:B------:R-:W-:-:S04]  /*58f0*/  FADD R30, R25, R14 ;  /* 0x0000000e191e7221 */ /* 0x000fc80000000000 */
[----:B------:R-:W-:-:S07]  /*5900*/  IMAD.MOV.U32 R13, RZ, RZ, R30 ;  /* 0x000000ffff0d7224 */ /* 0x000fce00078e001e */
[----:B------:R-:W-:Y:S05]  /*5910*/  WARPSYNC.COLLECTIVE R15, `(.L_x_27116) ;  /* 0x000000000f087348 */ /* 0x000fea0003c00000 */
[----:B------:R0:W1:Y:S02]  /*5920*/  SHFL.BFLY P6, R14, R13, R12, R11 ;  /* 0x0c00000c0d0e7389 */ /* 0x00006400000c000b */
[----:B01----:R-:W-:Y:S05]  /*5930*/  ENDCOLLECTIVE ;  /* 0x000000000000791b */ /* 0x003fea0003800000 */
.L_x_27116:
[----:B------:R-:W-:Y:S02]  /*5940*/  IMAD.MOV.U32 R12, RZ, RZ, 0x1 ;  /* 0x00000001ff0c7424 */ /* 0x000fe400078e00ff */
[----:B------:R-:W-:-:S05]  /*5950*/  FADD R32, R30, R14 ;  /* 0x0000000e1e207221 */ /* 0x000fca0000000000 */
[----:B------:R-:W-:-:S07]  /*5960*/  MOV R13, R32 ;  /* 0x00000020000d7202 */ /* 0x000fce0000000f00 */
[----:B------:R-:W-:Y:S05]  /*5970*/  WARPSYNC.COLLECTIVE R15, `(.L_x_27117) ;  /* 0x000000000f087348 */ /* 0x000fea0003c00000 */
[----:B------:R0:W1:Y:S02]  /*5980*/  SHFL.BFLY P6, R14, R13, R12, R11 ;  /* 0x0c00000c0d0e7389 */ /* 0x00006400000c000b */
[----:B01----:R-:W-:Y:S05]  /*5990*/  ENDCOLLECTIVE ;  /* 0x000000000000791b */ /* 0x003fea0003800000 */
.L_x_27117:
[----:B------:R-:W-:Y:S05]  /*59a0*/  BRA `(.L_x_27118) ;  /* 0xffffffd400f07947 */ /* 0x000fea000383ffff */
        .weak           $__internal_428_$__cuda_sm3x_div_rn_noftz_f32_slowpath
        .type           $__internal_428_$__cuda_sm3x_div_rn_noftz_f32_slowpath,@function
        .size           $__internal_428_$__cuda_sm3x_div_rn_noftz_f32_slowpath,(.L_x_37805 - $__internal_428_$__cuda_sm3x_div_rn_noftz_f32_slowpath)
$__internal_428_$__cuda_sm3x_div_rn_noftz_f32_slowpath:
        /* <DEDUP_REMOVED lines=36> */
.L_x_27120:
        /* <DEDUP_REMOVED lines=51> */
.L_x_27127:
[----:B------:R-:W-:-:S04]  /*5f20*/  LOP3.LUT R24, R24, 0x80000000, RZ, 0xc0, !PT ;  /* 0x8000000018187812 */ /* 0x000fc800078ec0ff */
[----:B------:R-:W-:Y:S01]  /*5f30*/  LOP3.LUT R24, R24, 0x7f800000, RZ, 0xfc, !PT ;  /* 0x7f80000018187812 */ /* 0x000fe200078efcff */
[----:B------:R-:W-:Y:S06]  /*5f40*/  BRA `(.L_x_27128) ;  /* 0x0000000000047947 */ /* 0x000fec0003800000 */
.L_x_27126:
[----:B------:R-:W-:-:S07]  /*5f50*/  LEA R24, R25, R24, 0x17 ;  /* 0x0000001819187211 */ /* 0x000fce00078eb8ff */
.L_x_27128:
[----:B------:R-:W-:Y:S05]  /*5f60*/  BSYNC.RECONVERGENT B1 ;  /* 0x0000000000017941 */ /* 0x000fea0003800200 */
.L_x_27125:
[----:B------:R-:W-:Y:S05]  /*5f70*/  BRA `(.L_x_27129) ;  /* 0x0000000000207947 */ /* 0x000fea0003800000 */
.L_x_27124:
[----:B------:R-:W-:-:S04]  /*5f80*/  LOP3.LUT R24, R24, 0x80000000, R11, 0x48, !PT ;  /* 0x8000000018187812 */ /* 0x000fc800078e480b */
[----:B------:R-:W-:Y:S01]  /*5f90*/  LOP3.LUT R24, R24, 0x7f800000, RZ, 0xfc, !PT ;  /* 0x7f80000018187812 */ /* 0x000fe200078efcff */
[----:B------:R-:W-:Y:S06]  /*5fa0*/  BRA `(.L_x_27129) ;  /* 0x0000000000147947 */ /* 0x000fec0003800000 */
.L_x_27123:
[----:B------:R-:W-:Y:S01]  /*5fb0*/  LOP3.LUT R24, R24, 0x80000000, R11, 0x48, !PT ;  /* 0x8000000018187812 */ /* 0x000fe200078e480b */
[----:B------:R-:W-:Y:S06]  /*5fc0*/  BRA `(.L_x_27129) ;  /* 0x00000000000c7947 */ /* 0x000fec0003800000 */
.L_x_27122:
[----:B------:R-:W0:Y:S01]  /*5fd0*/  MUFU.RSQ R24, -QNAN ;  /* 0xffc0000000187908 */ /* 0x000e220000001400 */
[----:B------:R-:W-:Y:S05]  /*5fe0*/  BRA `(.L_x_27129) ;  /* 0x0000000000047947 */ /* 0x000fea0003800000 */
.L_x_27121:
[----:B------:R-:W-:-:S07]  /*5ff0*/  FADD.FTZ R24, R11, R24 ;  /* 0x000000180b187221 */ /* 0x000fce0000010000 */
.L_x_27129:
[----:B------:R-:W-:Y:S05]  /*6000*/  BSYNC.RECONVERGENT B0 ;  /* 0x0000000000007941 */ /* 0x000fea0003800200 */
.L_x_27119:
[----:B------:R-:W-:Y:S02]  /*6010*/  HFMA2 R25, -RZ, RZ, 0, 0 ;  /* 0x00000000ff197431 */ /* 0x000fe400000001ff */
[----:B0-----:R-:W-:Y:S01]  /*6020*/  IMAD.MOV.U32 R11, RZ, RZ, R24 ;  /* 0x000000ffff0b7224 */ /* 0x001fe200078e0018 */
[----:B------:R-:W-:-:S04]  /*6030*/  MOV R24, R30 ;  /* 0x0000001e00187202 */ /* 0x000fc80000000f00 */
[----:B------:R-:W-:Y:S05]  /*6040*/  RET.REL.NODEC R24 `(_Z15SoftmaxWarpImplI22BroadcastScaleMaskLoadIffbLm2EiE11DirectStoreIffEfLi2ELi16ELi32ELi1ELb1EL9Algorithm0EEvT_T0_ll) ;  /* 0xffffff9c18ec7950 */ /* 0x000fea0003c3ffff */
.L_x_27130:
        /* <DEDUP_REMOVED lines=11> */
.L_x_37805:


//--------------------- .text._Z15SoftmaxWarpImplI22BroadcastScaleMaskLoadIffbLm2EiE11DirectStoreIffEfLi2ELi16ELi32ELi1ELb0EL9Algorithm0EEvT_T0_ll --------------------------
	.section	.text._Z15SoftmaxWarpImplI22BroadcastScaleMaskLoadIffbLm2EiE11DirectStoreIffEfLi2ELi16ELi32ELi1ELb0EL9Algorithm0EEvT_T0_ll,"ax",@progbits
	.align	128
        .global         _Z15SoftmaxWarpImplI22BroadcastScaleMaskLoadIffbLm2EiE11DirectStoreIffEfLi2ELi16ELi32ELi1ELb0EL9Algorithm0EEvT_T0_ll
        .type           _Z15SoftmaxWarpImplI22BroadcastScaleMaskLoadIffbLm2EiE11DirectStoreIffEfLi2ELi16ELi32ELi1ELb0EL9Algorithm0EEvT_T0_ll,@function
        .size           _Z15SoftmaxWarpImplI22BroadcastScaleMaskLoadIffbLm2EiE11DirectStoreIffEfLi2ELi16ELi32ELi1ELb0EL9Algorithm0EEvT_T0_ll,(.L_x_37806 - _Z15SoftmaxWarpImplI22BroadcastScaleMaskLoadIffbLm2EiE11DirectStoreIffEfLi2ELi16ELi32ELi1ELb0EL9Algorithm0EEvT_T0_ll)
        .other          _Z15SoftmaxWarpImplI22BroadcastScaleMaskLoadIffbLm2EiE11DirectStoreIffEfLi2ELi16ELi32ELi1ELb0EL9Algorithm0EEvT_T0_ll,@"STO_CUDA_ENTRY STV_DEFAULT"
_Z15SoftmaxWarpImplI22BroadcastScaleMaskLoadIffbLm2EiE11DirectStoreIffEfLi2ELi16ELi32ELi1ELb0EL9Algorithm0EEvT_T0_ll:
.text._Z15SoftmaxWarpImplI22BroadcastScaleMaskLoadIffbLm2EiE11DirectStoreIffEfLi2ELi16ELi32ELi1ELb0EL9Algorithm0EEvT_T0_ll:
[----:B------:R-:W0:Y:S01]  /*0000*/  LDC R1, c[0x0][0x37c] ;  /* 0x0000df00ff017b82 */ /* 0x000e220000000800 */
[----:B------:R-:W1:Y:S01]  /*0010*/  LDCU.64 UR4, c[0x0][0x3f0] ;  /* 0x00007e00ff0477ac */ /* 0x000e620008000a00 */
[----:B------:R-:W2:Y:S01]  /*0020*/  LDCU UR44, c[0x0][0x3c8] ;  /* 0x00007900ff2c77ac */ /* 0x000ea20008000800 */
[----:B------:R-:W3:Y:S01]  /*0030*/  LDCU.64 UR40, c[0x0][0x3b8] ;  /* 0x00007700ff2877ac */ /* 0x000ee20008000a00 */
[----:B------:R-:W4:Y:S01]  /*0040*/  LDCU.64 UR42, c[0x0][0x3d8] ;  /* 0x00007b00ff2a77ac */ /* 0x000f220008000a00 */
[----:B------:R-:W0:Y:S01]  /*0050*/  LDCU.128 UR36, c[0x0][0x3e0] ;  /* 0x00007c00ff2477ac */ /* 0x000e220008000c00 */
[----:B-1----:R-:W-:-:S04]  /*0060*/  UISETP.GE.U32.AND UP0, UPT, UR4, 0x201, UPT ;  /* 0x000002010400788c */ /* 0x002fc8000bf06070 */
[----:B------:R-:W-:-:S09]  /*0070*/  UISETP.GE.AND.EX UP0, UPT, UR5, URZ, UPT, UP0 ;  /* 0x000000ff0500728c */ /* 0x000fd2000bf06300 */
[----:B--234-:R-:W-:Y:S05]  /*0080*/  BRA.U !UP0, `(.L_x_27131) ;  /* 0x0000000108407547 */ /* 0x01cfea000b800000 */
[----:B------:R-:W-:Y:S01]  /*0090*/  MOV R0, 0x1378 ;  /* 0x0000137800007802 */ /* 0x000fe20000000f00 */
[----:B------:R-:W1:Y:S01]  /*00a0*/  LDCU.64 UR4, c[0x4][0x1360] ;  /* 0x01026c00ff0477ac */ /* 0x000e620008000a00 */
[----:B------:R-:W-:Y:S02]  /*00b0*/  HFMA2 R8, -RZ, RZ, 0, 1.3053417205810546875e-05 ;  /* 0x000000dbff087431 */ /* 0x000fe400000001ff */
[----:B------:R-:W-:Y:S01]  /*00c0*/  IMAD.MOV.U32 R12, RZ, RZ, 0x1 ;  /* 0x00000001ff0c7424 */ /* 0x000fe200078e00ff */
[----:B------:R2:W3:Y:S01]  /*00d0*/  LDC.64 R2, c[0x4][R0] ;  /* 0x0100000000027b82 */ /* 0x0004e20000000a00 */
[----:B------:R-:W4:Y:S01]  /*00e0*/  LDCU.64 UR6, c[0x4][0x1368] ;  /* 0x01026d00ff0677ac */ /* 0x000f220008000a00 */
[----:B------:R-:W-:Y:S01]  /*00f0*/  MOV R13, RZ ;  /* 0x000000ff000d7202 */ /* 0x000fe20000000f00 */
[----:B------:R-:W5:Y:S01]  /*0100*/  LDCU.64 UR8, c[0x4][0x5a8] ;  /* 0x0100b500ff0877ac */ /* 0x000f620008000a00 */
[----:B-1----:R-:W-:Y:S02]  /*0110*/  MOV R4, UR4 ;  /* 0x0000000400047c02 */ /* 0x002fe40008000f00 */
[----:B------:R-:W-:-:S02]  /*0120*/  MOV R5, UR5 ;  /* 0x0000000500057c02 */ /* 0x000fc40008000f00 */
[----:B----4-:R-:W-:Y:S01]  /*0130*/  MOV R6, UR6 ;  /* 0x0000000600067c02 */ /* 0x010fe20008000f00 */
[----:B------:R-:W-:Y:S01]  /*0140*/  IMAD.U32 R7, RZ, RZ, UR7 ;  /* 0x00000007ff077e24 */ /* 0x000fe2000f8e00ff */
[----:B-----5:R-:W-:Y:S02]  /*0150*/  MOV R10, UR8 ;  /* 0x00000008000a7c02 */ /* 0x020fe40008000f00 */
[----:B--2---:R-:W-:-:S07]  /*0160*/  MOV R11, UR9 ;  /* 0x00000009000b7c02 */ /* 0x004fce0008000f00 */
[----:B------:R-:W-:-:S07]  /*0170*/  LEPC R20, `(.L_x_27131) ;  /* 0x000000001014794e */ /* 0x000fce0000000000 */
[----:B0--3--:R-:W-:Y:S05]  /*0180*/  CALL.ABS.NOINC R2 ;  /* 0x0000000002007343 */ /* 0x009fea0003c00000 */
.L_x_27131:
        /* <DEDUP_REMOVED lines=13> */
[----:B0-----:R-:W-:-:S07]  /*0260*/  SHF.L.U32 R30, R30, 0x1, RZ ;  /* 0x000000011e1e7819 */ /* 0x001fce00000006ff */
.L_x_27165:
[----:B0-----:R-:W0:Y:S01]  /*0270*/  LDC R9, c[0x0][0x3a8] ;  /* 0x0000ea00ff097b82 */ /* 0x001e220000000800 */
[----:B------:R-:W-:Y:S01]  /*0280*/  IMAD R24, R29, UR44, R30 ;  /* 0x0000002c1d187c24 */ /* 0x000fe2000f8e021e */
[----:B-1----:R-:W-:Y:S02]  /*0290*/  R2UR UR4, R22 ;  /* 0x00000000160472ca */ /* 0x002fe400000e0000 */
[----:B------:R-:W-:Y:S02]  /*02a0*/  R2UR UR5, R23 ;  /* 0x00000000170572ca */ /* 0x000fe400000e0000 */
[----:B------:R-:W-:Y:S02]  /*02b0*/  IABS R4, R24 ;  /* 0x0000001800047213 */ /* 0x000fe40000000000 */
[----:B------:R-:W1:Y:S08]  /*02c0*/  LDC.64 R6, c[0x0][0x390] ;  /* 0x0000e400ff067b82 */ /* 0x000e700000000a00 */
[----:B------:R-:W2:Y:S01]  /*02d0*/  LDC.64 R12, c[0x0][0x388] ;  /* 0x0000e200ff0c7b82 */ /* 0x000ea20000000a00 */
[----:B0-----:R-:W-:-:S02]  /*02e0*/  IABS R20, R9 ;  /* 0x0000000900147213 */ /* 0x001fc40000000000 */
[----:B------:R-:W-:Y:S02]  /*02f0*/  ISETP.NE.AND P2, PT, R9, RZ, PT ;  /* 0x000000ff0900720c */ /* 0x000fe40003f45270 */
[----:B------:R-:W0:Y:S01]  /*0300*/  I2F.RP R0, R20 ;  /* 0x0000001400007306 */ /* 0x000e220000209400 */
[----:B------:R-:W-:-:S07]  /*0310*/  LOP3.LUT R21, RZ, R9, RZ, 0x33, !PT ;  /* 0x00000009ff157212 */ /* 0x000fce00078e33ff */
        /* <DEDUP_REMOVED lines=8> */
[----:B------:R-:W-:-:S03]  /*03a0*/  LOP3.LUT R2, R24, R9, RZ, 0x3c, !PT ;  /* 0x0000000918027212 */ /* 0x000fc600078e3cff */
[----:B------:R-:W-:Y:S01]  /*03b0*/  IMAD.HI.U32 R0, R17, R3, RZ ;  /* 0x0000000311007227 */ /* 0x000fe200078e00ff */
[----:B------:R-:W-:-:S04]  /*03c0*/  ISETP.GE.AND P3, PT, R2, RZ, PT ;  /* 0x000000ff0200720c */ /* 0x000fc80003f66270 */
[----:B------:R-:W-:-:S05]  /*03d0*/  IADD3 R4, PT, PT, -R0, RZ, RZ ;  /* 0x000000ff00047210 */ /* 0x000fca0007ffe1ff */
[C---:B------:R-:W-:Y:S02]  /*03e0*/  IMAD R3, R20.reuse, R4, R3 ;  /* 0x0000000414037224 */ /* 0x040fe400078e0203 */
[----:B------:R-:W0:Y:S03]  /*03f0*/  LDC.64 R4, c[0x0][0x398] ;  /* 0x0000e600ff047b82 */ /* 0x000e260000000a00 */
[----:B------:R-:W-:-:S13]  /*0400*/  ISETP.GT.U32.AND P1, PT, R20, R3, PT ;  /* 0x000000031400720c */ /* 0x000fda0003f24070 */
[----:B------:R-:W-:Y:S01]  /*0410*/  @!P1 IMAD.IADD R3, R3, 0x1, -R20 ;  /* 0x0000000103039824 */ /* 0x000fe200078e0a14 */
[----:B------:R-:W-:-:S04]  /*0420*/  @!P1 IADD3 R0, PT, PT, R0, 0x1, RZ ;  /* 0x0000000100009810 */ /* 0x000fc80007ffe0ff */
[----:B------:R-:W-:Y:S02]  /*0430*/  ISETP.GE.U32.AND P0, PT, R3, R20, PT ;  /* 0x000000140300720c */ /* 0x000fe40003f06070 */
[----:B0-----:R-:W-:-:S04]  /*0440*/  ISETP.NE.U32.AND P1, PT, R4, 0x1, PT ;  /* 0x000000010400780c */ /* 0x001fc80003f25070 */
[----:B------:R-:W-:-:S07]  /*0450*/  ISETP.NE.AND.EX P1, PT, R5, RZ, PT, P1 ;  /* 0x000000ff0500720c */ /* 0x000fce0003f25310 */
[----:B------:R-:W-:Y:S02]  /*0460*/  @P0 IADD3 R0, PT, PT, R0, 0x1, RZ ;  /* 0x0000000100000810 */ /* 0x000fe40007ffe0ff */
[----:B-1----:R-:W-:Y:S02]  /*0470*/  ISETP.NE.U32.AND P0, PT, R6, 0x1, PT ;  /* 0x000000010600780c */ /* 0x002fe40003f05070 */
[----:B------:R-:W-:Y:S02]  /*0480*/  @!P3 IADD3 R0, PT, PT, -R0, RZ, RZ ;  /* 0x000000ff0000b210 */ /* 0x000fe40007ffe1ff */
[----:B------:R-:W-:Y:S02]  /*0490*/  ISETP.NE.AND.EX P0, PT, R7, RZ, PT, P0 ;  /* 0x000000ff0700720c */ /* 0x000fe40003f05300 */
[----:B------:R-:W-:-:S05]  /*04a0*/  SEL R0, R21, R0, !P2 ;  /* 0x0000000015007207 */ /* 0x000fca0005000000 */
[----:B------:R-:W-:Y:S01]  /*04b0*/  IMAD.MOV R2, RZ, RZ, -R0 ;  /* 0x000000ffff027224 */ /* 0x000fe200078e0a00 */
[----:B------:R-:W-:-:S03]  /*04c0*/  SEL R0, R0, RZ, P0 ;  /* 0x000000ff00007207 */ /* 0x000fc60000000000 */
[----:B------:R-:W-:Y:S02]  /*04d0*/  IMAD R2, R9, R2, R24 ;  /* 0x0000000209027224 */ /* 0x000fe400078e0218 */
[----:B------:R-:W-:-:S03]  /*04e0*/  IMAD R3, R0, UR40, RZ ;  /* 0x0000002800037c24 */ /* 0x000fc6000f8e02ff */
[----:B------:R-:W-:-:S05]  /*04f0*/  SEL R2, R2, RZ, P1 ;  /* 0x000000ff02027207 */ /* 0x000fca0000800000 */
[----:B------:R-:W-:-:S05]  /*0500*/  IMAD R2, R2, UR41, R3 ;  /* 0x0000002902027c24 */ /* 0x000fca000f8e0203 */
[----:B------:R-:W-:-:S04]  /*0510*/  LEA.HI R2, R2, R2, RZ, 0x1 ;  /* 0x0000000202027211 */ /* 0x000fc800078f08ff */
[----:B------:R-:W-:-:S05]  /*0520*/  SHF.R.S32.HI R15, RZ, 0x1, R2 ;  /* 0x00000001ff0f7819 */ /* 0x000fca0000011402 */
[----:B--2---:R-:W-:-:S06]  /*0530*/  IMAD.WIDE R14, R15, 0x2, R12 ;  /* 0x000000020f0e7825 */ /* 0x004fcc00078e020c */
[----:B------:R-:W2:Y:S01]  /*0540*/  LDG.E.U16 R14, desc[UR4][R14.64] ;  /* 0x000000040e0e7981 */ /* 0x000ea2000c1e1500 */
[C---:B------:R-:W-:Y:S02]  /*0550*/  IADD3 R16, PT, PT, R24.reuse, 0x40, RZ ;  /* 0x0000004018107810 */ /* 0x040fe40007ffe0ff */
[----:B------:R-:W-:Y:S02]  /*0560*/  IADD3 R6, PT, PT, R24, 0x80, RZ ;  /* 0x0000008018067810 */ /* 0x000fe40007ffe0ff */
[----:B------:R-:W-:Y:S02]  /*0570*/  IABS R3, R16 ;  /* 0x0000001000037213 */ /* 0x000fe40000000000 */
[----:B------:R-:W-:Y:S02]  /*0580*/  IABS R5, R6 ;  /* 0x0000000600057213 */ /* 0x000fe40000000000 */
[----:B------:R-:W-:Y:S01]  /*0590*/  LOP3.LUT R10, R16, R9, RZ, 0x3c, !PT ;  /* 0x00000009100a7212 */ /* 0x000fe200078e3cff */
[----:B------:R-:W-:Y:S01]  /*05a0*/  IMAD.HI.U32 R2, R17, R3, RZ ;  /* 0x0000000311027227 */ /* 0x000fe200078e00ff */
[----:B------:R-:W-:-:S02]  /*05b0*/  R2UR UR6, R22 ;  /* 0x00000000160672ca */ /* 0x000fc400000e0000 */
[----:B------:R-:W-:Y:S01]  /*05c0*/  ISETP.GE.AND P6, PT, R10, RZ, PT ;  /* 0x000000ff0a00720c */ /* 0x000fe20003fc6270 */
[----:B------:R-:W-:Y:S01]  /*05d0*/  IMAD.HI.U32 R4, R17, R5, RZ ;  /* 0x0000000511047227 */ /* 0x000fe200078e00ff */
[----:B------:R-:W-:Y:S02]  /*05e0*/  IADD3 R0, PT, PT, -R2, RZ, RZ ;  /* 0x000000ff02007210 */ /* 0x000fe40007ffe1ff */
[C---:B------:R-:W-:Y:S02]  /*05f0*/  R2UR UR7, R23.reuse ;  /* 0x00000000170772ca */ /* 0x040fe400000e0000 */
[----:B------:R-:W-:Y:S01]  /*0600*/  IADD3 R7, PT, PT, -R4, RZ, RZ ;  /* 0x000000ff04077210 */ /* 0x000fe20007ffe1ff */
[----:B------:R-:W-:Y:S01]  /*0610*/  IMAD R3, R20, R0, R3 ;  /* 0x0000000014037224 */ /* 0x000fe200078e0203 */
[----:B------:R-:W-:Y:S01]  /*0620*/  R2UR UR8, R22 ;  /* 0x00000000160872ca */ /* 0x000fe200000e0000 */
[----:B------:R-:W-:Y:S01]  /*0630*/  VIADD R0, R24, 0xc0 ;  /* 0x000000c018007836 */ /* 0x000fe20000000000 */
[----:B------:R-:W-:Y:S01]  /*0640*/  R2UR UR9, R23 ;  /* 0x00000000170972ca */ /* 0x000fe200000e0000 */
[C---:B------:R-:W-:Y:S01]  /*0650*/  IMAD R5, R20.reuse, R7, R5 ;  /* 0x0000000714057224 */ /* 0x040fe200078e0205 */
[----:B------:R-:W-:-:S02]  /*0660*/  ISETP.GT.U32.AND P4, PT, R20, R3, PT ;  /* 0x000000031400720c */ /* 0x000fc40003f84070 */
[----:B------:R-:W-:Y:S02]  /*0670*/  IABS R8, R0 ;  /* 0x0000000000087213 */ /* 0x000fe40000000000 */
[----:B------:R-:W-:-:S03]  /*0680*/  ISETP.GT.U32.AND P5, PT, R20, R5, PT ;  /* 0x000000051400720c */ /* 0x000fc60003fa4070 */
[----:B------:R-:W-:-:S06]  /*0690*/  IMAD.HI.U32 R7, R17, R8, RZ ;  /* 0x0000000811077227 */ /* 0x000fcc00078e00ff */
[----:B------:R-:W-:Y:S01]  /*06a0*/  @!P4 IADD3 R3, PT, PT, R3, -R20, RZ ;  /* 0x800000140303c210 */ /* 0x000fe20007ffe0ff */
[----:B------:R-:W-:-:S03]  /*06b0*/  @!P4 VIADD R2, R2, 0x1 ;  /* 0x000000010202c836 */ /* 0x000fc60000000000 */
[-C--:B------:R-:W-:Y:S02]  /*06c0*/  ISETP.GE.U32.AND P3, PT, R3, R20.reuse, PT ;  /* 0x000000140300720c */ /* 0x080fe40003f66070 */
[----:B------:R-:W-:Y:S02]  /*06d0*/  IADD3 R3, PT, PT, -R7, RZ, RZ ;  /* 0x000000ff07037210 */ /* 0x000fe40007ffe1ff */
[----:B------:R-:W-:Y:S02]  /*06e0*/  @!P5 IADD3 R5, PT, PT, R5, -R20, RZ ;  /* 0x800000140505d210 */ /* 0x000fe40007ffe0ff */
[----:B------:R-:W-:Y:S01]  /*06f0*/  @!P5 IADD3 R4, PT, PT, R4, 0x1, RZ ;  /* 0x000000010404d810 */ /* 0x000fe20007ffe0ff */
[----:B------:R-:W-:-:S05]  /*0700*/  IMAD R3, R20, R3, R8 ;  /* 0x0000000314037224 */ /* 0x000fca00078e0208 */
[----:B------:R-:W-:Y:S02]  /*0710*/  ISETP.GT.U32.AND P4, PT, R20, R3, PT ;  /* 0x000000031400720c */ /* 0x000fe40003f84070 */
[----:B------:R-:W-:Y:S02]  /*0720*/  @P3 IADD3 R2, PT, PT, R2, 0x1, RZ ;  /* 0x0000000102023810 */ /* 0x000fe40007ffe0ff */
[----:B------:R-:W-:Y:S02]  /*0730*/  ISETP.GE.U32.AND P3, PT, R5, R20, PT ;  /* 0x000000140500720c */ /* 0x000fe40003f66070 */
[----:B------:R-:W-:Y:S02]  /*0740*/  LOP3.LUT R5, R6, R9, RZ, 0x3c, !PT ;  /* 0x0000000906057212 */ /* 0x000fe400078e3cff */
[----:B------:R-:W-:Y:S02]  /*0750*/  @!P6 IADD3 R2, PT, PT, -R2, RZ, RZ ;  /* 0x000000ff0202e210 */ /* 0x000fe40007ffe1ff */
[----:B------:R-:W-:-:S02]  /*0760*/  ISETP.GE.AND P6, PT, R5, RZ, PT ;  /* 0x000000ff0500720c */ /* 0x000fc40003fc6270 */
[----:B------:R-:W-:Y:S01]  /*0770*/  LOP3.LUT R5, R0, R9, RZ, 0x3c, !PT ;  /* 0x0000000900057212 */ /* 0x000fe200078e3cff */
[----:B------:R-:W-:Y:S01]  /*0780*/  @!P4 IMAD.IADD R3, R3, 0x1, -R20 ;  /* 0x000000010303c824 */ /* 0x000fe200078e0a14 */
[----:B------:R-:W-:Y:S02]  /*0790*/  SEL R2, R21, R2, !P2 ;  /* 0x0000000215027207 */ /* 0x000fe40005000000 */
[----:B------:R-:W-:Y:S02]  /*07a0*/  @!P4 IADD3 R7, PT, PT, R7, 0x1, RZ ;  /* 0x000000010707c810 */ /* 0x000fe40007ffe0ff */
[----:B------:R-:W-:Y:S02]  /*07b0*/  ISETP.GE.U32.AND P5, PT, R3, R20, PT ;  /* 0x000000140300720c */ /* 0x000fe40003fa6070 */
[----:B------:R-:W-:Y:S02]  /*07c0*/  @P3 IADD3 R4, PT, PT, R4, 0x1, RZ ;  /* 0x0000000104043810 */ /* 0x000fe40007ffe0ff */
[----:B------:R-:W-:-:S02]  /*07d0*/  ISETP.GE.AND P3, PT, R5, RZ, PT ;  /* 0x000000ff0500720c */ /* 0x000fc40003f66270 */
[C---:B------:R-:W-:Y:S01]  /*07e0*/  IADD3 R3, PT, PT, -R2.reuse, RZ, RZ ;  /* 0x000000ff02037210 */ /* 0x040fe20007ffe1ff */
[----:B------:R-:W-:Y:S01]  /*07f0*/  @!P6 IMAD.MOV R4, RZ, RZ, -R4 ;  /* 0x000000ffff04e224 */ /* 0x000fe200078e0a04 */
[----:B------:R-:W-:-:S03]  /*0800*/  SEL R2, R2, RZ, P0 ;  /* 0x000000ff02027207 */ /* 0x000fc60000000000 */
[----:B------:R-:W-:Y:S01]  /*0810*/  IMAD R3, R9, R3, R16 ;  /* 0x0000000309037224 */ /* 0x000fe200078e0210 */
[----:B------:R-:W-:Y:S01]  /*0820*/  SEL R4, R21, R4, !P2 ;  /* 0x0000000415047207 */ /* 0x000fe20005000000 */
[----:B------:R-:W-:Y:S01]  /*0830*/  IMAD R2, R2, UR40, RZ ;  /* 0x0000002802027c24 */ /* 0x000fe2000f8e02ff */
[----:B------:R-:W-:Y:S02]  /*0840*/  @P5 IADD3 R7, PT, PT, R7, 0x1, RZ ;  /* 0x0000000107075810 */ /* 0x000fe40007ffe0ff */
[C---:B------:R-:W-:Y:S02]  /*0850*/  IADD3 R5, PT, PT, -R4.reuse, RZ, RZ ;  /* 0x000000ff04057210 */ /* 0x040fe40007ffe1ff */
[----:B------:R-:W-:Y:S01]  /*0860*/  SEL R3, R3, RZ, P1 ;  /* 0x000000ff03037207 */ /* 0x000fe20000800000 */
[----:B------:R-:W-:Y:S01]  /*0870*/  IMAD.MOV.U32 R10, RZ, RZ, R7 ;  /* 0x000000ffff0a7224 */ /* 0x000fe200078e0007 */
[----:B------:R-:W-:Y:S01]  /*0880*/  SEL R7, R4, RZ, P0 ;  /* 0x000000ff04077207 */ /* 0x000fe20000000000 */
[----:B------:R-:W-:-:S02]  /*0890*/  IMAD R5, R9, R5, R6 ;  /* 0x0000000509057224 */ /* 0x000fc400078e0206 */
[----:B------:R-:W-:Y:S01]  /*08a0*/  IMAD R4, R3, UR41, R2 ;  /* 0x0000002903047c24 */ /* 0x000fe2000f8e0202 */
[----:B------:R-:W-:Y:S01]  /*08b0*/  @!P3 IADD3 R10, PT, PT, -R10, RZ, RZ ;  /* 0x000000ff0a0ab210 */ /* 0x000fe20007ffe1ff */
[----:B------:R-:W-:Y:S01]  /*08c0*/  IMAD R8, R7, UR40, RZ ;  /* 0x0000002807087c24 */ /* 0x000fe2000f8e02ff */
[----:B------:R-:W0:Y:S01]  /*08d0*/  LDC.64 R2, c[0x0][0x380] ;  /* 0x0000e000ff027b82 */ /* 0x000e220000000a00 */
[----:B------:R-:W-:Y:S02]  /*08e0*/  SEL R5, R5, RZ, P1 ;  /* 0x000000ff05057207 */ /* 0x000fe40000800000 */
[----:B------:R-:W-:Y:S02]  /*08f0*/  SEL R10, R21, R10, !P2 ;  /* 0x0000000a150a7207 */ /* 0x000fe40005000000 */
[----:B------:R-:W-:Y:S01]  /*0900*/  LEA.HI R4, R4, R4, RZ, 0x1 ;  /* 0x0000000404047211 */ /* 0x000fe200078f08ff */
[----:B------:R-:W-:Y:S01]  /*0910*/  IMAD R5, R5, UR41, R8 ;  /* 0x0000002905057c24 */ /* 0x000fe2000f8e0208 */
[----:B------:R-:W-:-:S04]  /*0920*/  SEL R11, R10, RZ, P0 ;  /* 0x000000ff0a0b7207 */ /* 0x000fc80000000000 */
[----:B------:R-:W-:Y:S01]  /*0930*/  LEA.HI R8, R5, R5, RZ, 0x1 ;  /* 0x0000000505087211 */ /* 0x000fe200078f08ff */
[----:B------:R-:W-:Y:S01]  /*0940*/  IMAD R11, R11, UR40, RZ ;  /* 0x000000280b0b7c24 */ /* 0x000fe2000f8e02ff */
[----:B------:R-:W-:Y:S02]  /*0950*/  SHF.R.S32.HI R5, RZ, 0x1, R4 ;  /* 0x00000001ff057819 */ /* 0x000fe40000011404 */
[----:B------:R-:W-:-:S03]  /*0960*/  SHF.R.S32.HI R19, RZ, 0x1, R8 ;  /* 0x00000001ff137819 */ /* 0x000fc60000011408 */
[----:B------:R-:W-:-:S04]  /*0970*/  IMAD.WIDE R4, R5, 0x2, R12 ;  /* 0x0000000205047825 */ /* 0x000fc800078e020c */
[----:B------:R-:W-:Y:S01]  /*0980*/  IMAD.WIDE R18, R19, 0x2, R12 ;  /* 0x0000000213127825 */ /* 0x000fe200078e020c */
[----:B------:R1:W3:Y:S04]  /*0990*/  LDG.E.U16 R25, desc[UR6][R4.64] ;  /* 0x0000000604197981 */ /* 0x0002e8000c1e1500 */
[----:B------:R-:W4:Y:S01]  /*09a0*/  LDG.E.U16 R27, desc[UR8][R18.64] ;  /* 0x00000008121b7981 */ /* 0x000f22000c1e1500 */
[----:B--2---:R-:W-:-:S04]  /*09b0*/  PRMT R7, R14, 0x7771, RZ ;  /* 0x000077710e077816 */ /* 0x004fc800000000ff */
[----:B------:R-:W-:Y:S02]  /*09c0*/  ISETP.NE.AND P5, PT, R7, RZ, PT ;  /* 0x000000ff0700720c */ /* 0x000fe40003fa5270 */
[----:B------:R-:W-:-:S05]  /*09d0*/  IADD3 R7, PT, PT, -R10, RZ, RZ ;  /* 0x000000ff0a077210 */ /* 0x000fca0007ffe1ff */
[----:B------:R-:W-:Y:S01]  /*09e0*/  IMAD R10, R9, R7, R0 ;  /* 0x00000007090a7224 */ /* 0x000fe200078e0200 */
[----:B------:R-:W-:-:S04]  /*09f0*/  LEA.HI R7, R24, R24, RZ, 0x1 ;  /* 0x0000001818077211 */ /* 0x000fc800078f08ff */
[----:B------:R-:W-:Y:S02]  /*0a00*/  SEL R10, R10, RZ, P1 ;  /* 0x000000ff0a0a7207 */ /* 0x000fe40000800000 */
[----:B------:R-:W-:Y:S02]  /*0a10*/  @P5 R2UR UR4, R22 ;  /* 0x00000000160452ca */ /* 0x000fe400000e0000 */
[----:B------:R-:W-:Y:S01]  /*0a20*/  @P5 R2UR UR5, R23 ;  /* 0x00000000170552ca */ /* 0x000fe200000e0000 */
[----:B------:R-:W-:Y:S01]  /*0a30*/  IMAD R10, R10, UR41, R11 ;  /* 0x000000290a0a7c24 */ /* 0x000fe2000f8e020b */
[----:B------:R-:W-:-:S04]  /*0a40*/  SHF.R.S32.HI R7, RZ, 0x1, R7 ;  /* 0x00000001ff077819 */ /* 0x000fc80000011407 */
[----:B------:R-:W-:Y:S01]  /*0a50*/  LEA.HI R8, R10, R10, RZ, 0x1 ;  /* 0x0000000a0a087211 */ /* 0x000fe200078f08ff */
[----:B0-----:R-:W-:-:S03]  /*0a60*/  IMAD.WIDE R10, R7, 0x8, R2 ;  /* 0x00000008070a7825 */ /* 0x001fc600078e0202 */
[----:B------:R-:W-:-:S03]  /*0a70*/  SHF.R.S32.HI R33, RZ, 0x1, R8 ;  /* 0x00000001ff217819 */ /* 0x000fc60000011408 */
[----:B------:R-:W2:Y:S02]  /*0a80*/  @P5 LDG.E R26, desc[UR4][R10.64+0x4] ;  /* 0x000004040a1a5981 */ /* 0x000ea4000c1e1900 */
[----:B------:R-:W-:-:S06]  /*0a90*/  IMAD.WIDE R32, R33, 0x2, R12 ;  /* 0x0000000221207825 */ /* 0x000fcc00078e020c */
[----:B------:R-:W5:Y:S01]  /*0aa0*/  LDG.E.U16 R33, desc[UR6][R32.64] ;  /* 0x0000000620217981 */ /* 0x000f62000c1e1500 */
[----:B------:R-:W-:-:S04]  /*0ab0*/  IADD3 R36, PT, PT, R24, 0x100, RZ ;  /* 0x0000010018247810 */ /* 0x000fc80007ffe0ff */
[----:B------:R-:W-:-:S05]  /*0ac0*/  IABS R7, R36 ;  /* 0x0000002400077213 */ /* 0x000fca0000000000 */
[----:B------:R-:W-:Y:S01]  /*0ad0*/  IMAD.HI.U32 R34, R17, R7, RZ ;  /* 0x0000000711227227 */ /* 0x000fe200078e00ff */
[----:B------:R-:W0:Y:S01]  /*0ae0*/  LDCU UR4, c[0x0][0x3d0] ;  /* 0x00007a00ff0477ac */ /* 0x000e220008000800 */
[----:B------:R-:W-:Y:S01]  /*0af0*/  LEA.HI R16, R16, R16, RZ, 0x1 ;  /* 0x0000001010107211 */ /* 0x000fe200078f08ff */
[----:B------:R5:W5:Y:S01]  /*0b00*/  LDG.E R32, desc[UR6][R10.64] ;  /* 0x000000060a207981 */ /* 0x000b62000c1e1900 */
[----:B-1----:R-:W-:-:S04]  /*0b10*/  IMAD.MOV R4, RZ, RZ, -R34 ;  /* 0x000000ffff047224 */ /* 0x002fc800078e0a22 */
[C---:B------:R-:W-:Y:S02]  /*0b20*/  IMAD R7, R20.reuse, R4, R7 ;  /* 0x0000000414077224 */ /* 0x040fe400078e0207 */
[----:B------:R-:W2:Y:S03]  /*0b30*/  LDC.64 R4, c[0x0][0x3d0] ;  /* 0x0000f400ff047b82 */ /* 0x000ea60000000a00 */
[----:B------:R-:W-:Y:S02]  /*0b40*/  ISETP.GT.U32.AND P3, PT, R20, R7, PT ;  /* 0x000000071400720c */ /* 0x000fe40003f64070 */
[----:B0-----:R-:W-:-:S11]  /*0b50*/  MOV R8, UR4 ;  /* 0x0000000400087c02 */ /* 0x001fd60008000f00 */
[----:B------:R-:W-:-:S04]  /*0b60*/  @!P3 IADD3 R7, PT, PT, R7, -R20, RZ ;  /* 0x800000140707b210 */ /* 0x000fc80007ffe0ff */
[----:B------:R-:W-:Y:S02]  /*0b70*/  ISETP.GE.U32.AND P6, PT, R7, R20, PT ;  /* 0x000000140700720c */ /* 0x000fe40003fc6070 */
[----:B------:R-:W-:Y:S02]  /*0b80*/  @!P3 IADD3 R34, PT, PT, R34, 0x1, RZ ;  /* 0x000000012222b810 */ /* 0x000fe40007ffe0ff */
[----:B------:R-:W-:-:S09]  /*0b90*/  PRMT R14, R14, 0x7770, RZ ;  /* 0x000077700e0e7816 */ /* 0x000fd200000000ff */
[----:B------:R-:W-:Y:S01]  /*0ba0*/  @P6 VIADD R34, R34, 0x1 ;  /* 0x0000000122226836 */ /* 0x000fe20000000000 */
[----:B---3--:R-:W-:Y:S02]  /*0bb0*/  PRMT R15, R25, 0x7771, RZ ;  /* 0x00007771190f7816 */ /* 0x008fe400000000ff */
[----:B----4-:R-:W-:Y:S02]  /*0bc0*/  PRMT R7, R27, 0x7771, RZ ;  /* 0x000077711b077816 */ /* 0x010fe400000000ff */
[----:B------:R-:W-:-:S13]  /*0bd0*/  ISETP.NE.AND P4, PT, R15, RZ, PT ;  /* 0x000000ff0f00720c */ /* 0x000fda0003f85270 */
[----:B------:R-:W-:Y:S02]  /*0be0*/  @P4 R2UR UR8, R22 ;  /* 0x00000000160842ca */ /* 0x000fe400000e0000 */
[----:B------:R-:W-:Y:S02]  /*0bf0*/  @P4 R2UR UR9, R23 ;  /* 0x00000000170942ca */ /* 0x000fe400000e0000 */
[----:B------:R-:W-:-:S04]  /*0c00*/  LEA.HI R0, R0, R0, RZ, 0x1 ;  /* 0x0000000000007211 */ /* 0x000fc800078f08ff */
[----:B------:R-:W-:-:S05]  /*0c10*/  SHF.R.S32.HI R19, RZ, 0x1, R0 ;  /* 0x00000001ff137819 */ /* 0x000fca0000011400 */
[----:B------:R-:W-:-:S04]  /*0c20*/  IMAD.WIDE R18, R19, 0x8, R2 ;  /* 0x0000000813127825 */ /* 0x000fc800078e0202 */
[----:B--2---:R-:W-:Y:S01]  /*0c30*/  @P5 FMUL R8, R26, R5 ;  /* 0x000000051a085220 */ /* 0x004fe20000400000 */
[----:B------:R-:W-:Y:S02]  /*0c40*/  ISETP.NE.AND P5, PT, R7, RZ, PT ;  /* 0x000000ff0700720c */ /* 0x000fe40003fa5270 */
[----:B------:R-:W-:-:S04]  /*0c50*/  LOP3.LUT R7, R36, R9, RZ, 0x3c, !PT ;  /* 0x0000000924077212 */ /* 0x000fc800078e3cff */
[----:B------:R-:W-:Y:S02]  /*0c60*/  ISETP.GE.AND P3, PT, R7, RZ, PT ;  /* 0x000000ff0700720c */ /* 0x000fe40003f66270 */
[----:B-----5:R-:W-:-:S04]  /*0c70*/  PRMT R15, R33, 0x7771, RZ ;  /* 0x00007771210f7816 */ /* 0x020fc800000000ff */
[----:B------:R-:W-:Y:S02]  /*0c80*/  ISETP.NE.AND P6, PT, R15, RZ, PT ;  /* 0x000000ff0f00720c */ /* 0x000fe40003fc5270 */
[----:B------:R-:W-:Y:S02]  /*0c90*/  LEA.HI R15, R6, R6, RZ, 0x1 ;  /* 0x00000006060f7211 */ /* 0x000fe400078f08ff */
[----:B------:R-:W-:Y:S02]  /*0ca0*/  @P5 R2UR UR10, R22 ;  /* 0x00000000160a52ca */ /* 0x000fe400000e0000 */
[----:B------:R-:W-:Y:S02]  /*0cb0*/  @P5 R2UR UR11, R23 ;  /* 0x00000000170b52ca */ /* 0x000fe400000e0000 */
[----:B------:R-:W-:Y:S02]  /*0cc0*/  SHF.R.S32.HI R7, RZ, 0x1, R16 ;  /* 0x00000001ff077819 */ /* 0x000fe40000011410 */
[----:B------:R-:W-:-:S02]  /*0cd0*/  MOV R26, R34 ;  /* 0x00000022001a7202 */ /* 0x000fc40000000f00 */
[----:B------:R-:W-:Y:S01]  /*0ce0*/  SHF.R.S32.HI R15, RZ, 0x1, R15 ;  /* 0x00000001ff0f7819 */ /* 0x000fe2000001140f */
[--C-:B------:R-:W-:Y:S01]  /*0cf0*/  IMAD.WIDE R6, R7, 0x8, R2.reuse ;  /* 0x0000000807067825 */ /* 0x100fe200078e0202 */
[----:B------:R-:W-:Y:S02]  /*0d00*/  @!P3 IADD3 R26, PT, PT, -R26, RZ, RZ ;  /* 0x000000ff1a1ab210 */ /* 0x000fe40007ffe1ff */
[----:B------:R-:W-:Y:S01]  /*0d10*/  ISETP.NE.AND P3, PT, R14, RZ, PT ;  /* 0x000000ff0e00720c */ /* 0x000fe20003f65270 */
[----:B------:R-:W-:Y:S01]  /*0d20*/  IMAD.WIDE R14, R15, 0x8, R2 ;  /* 0x000000080f0e7825 */ /* 0x000fe200078e0202 */
[----:B------:R-:W2:Y:S04]  /*0d30*/  @P4 LDG.E R16, desc[UR8][R6.64+0x4] ;  /* 0x0000040806104981 */ /* 0x000ea8000c1e1900 */
[----:B------:R-:W3:Y:S01]  /*0d40*/  @P5 LDG.E R38, desc[UR10][R14.64+0x4] ;  /* 0x0000040a0e265981 */ /* 0x000ee2000c1e1900 */
[----:B------:R-:W-:-:S04]  /*0d50*/  SEL R26, R21, R26, !P2 ;  /* 0x0000001a151a7207 */ /* 0x000fc80005000000 */
[C---:B------:R-:W-:Y:S02]  /*0d60*/  IADD3 R0, PT, PT, -R26.reuse, RZ, RZ ;  /* 0x000000ff1a007210 */ /* 0x040fe40007ffe1ff */
[----:B------:R-:W-:-:S03]  /*0d70*/  SEL R26, R26, RZ, P0 ;  /* 0x000000ff1a1a7207 */ /* 0x000fc60000000000 */
[----:B------:R-:W-:Y:S01]  /*0d80*/  IMAD R0, R9, R0, R36 ;  /* 0x0000000009007224 */ /* 0x000fe200078e0224 */
[----:B------:R-:W-:Y:S01]  /*0d90*/  @P6 R2UR UR12, R22 ;  /* 0x00000000160c62ca */ /* 0x000fe200000e0000 */
[----:B------:R-:W-:Y:S01]  /*0da0*/  IMAD R35, R26, UR40, RZ ;  /* 0x000000281a237c24 */ /* 0x000fe2000f8e02ff */
[----:B------:R-:W-:Y:S01]  /*0db0*/  @P6 R2UR UR13, R23 ;  /* 0x00000000170d62ca */ /* 0x000fe200000e0000 */
[----:B------:R-:W4:Y:S01]  /*0dc0*/  LDG.E R14, desc[UR6][R14.64] ;  /* 0x000000060e0e7981 */ /* 0x000f22000c1e1900 */
[----:B------:R-:W-:-:S05]  /*0dd0*/  SEL R0, R0, RZ, P1 ;  /* 0x000000ff00007207 */ /* 0x000fca0000800000 */
[----:B------:R-:W-:-:S05]  /*0de0*/  IMAD R0, R0, UR41, R35 ;  /* 0x0000002900007c24 */ /* 0x000fca000f8e0223 */
[----:B------:R-:W-:Y:S01]  /*0df0*/  LEA.HI R0, R0, R0, RZ, 0x1 ;  /* 0x0000000000007211 */ /* 0x000fe200078f08ff */
[----:B------:R-:W5:Y:S03]  /*0e00*/  @P6 LDG.E R42, desc[UR12][R18.64+0x4] ;  /* 0x0000040c122a6981 */ /* 0x000f66000c1e1900 */
[----:B------:R-:W-:-:S05]  /*0e10*/  SHF.R.S32.HI R11, RZ, 0x1, R0 ;  /* 0x00000001ff0b7819 */ /* 0x000fca0000011400 */
[----:B------:R-:W-:-:S05]  /*0e20*/  IMAD.WIDE R10, R11, 0x2, R12 ;  /* 0x000000020b0a7825 */ /* 0x000fca00078e020c */
[----:B------:R0:W4:Y:S01]  /*0e30*/  LDG.E.U16 R0, desc[UR6][R10.64] ;  /* 0x000000060a007981 */ /* 0x000122000c1e1500 */
[----:B------:R-:W-:Y:S02]  /*0e40*/  R2UR UR8, R22 ;  /* 0x00000000160872ca */ /* 0x000fe400000e0000 */
[----:B------:R-:W-:Y:S02]  /*0e50*/  R2UR UR9, R23 ;  /* 0x00000000170972ca */ /* 0x000fe400000e0000 */
[----:B------:R-:W-:-:S04]  /*0e60*/  IADD3 R40, PT, PT, R24, 0x140, RZ ;  /* 0x0000014018287810 */ /* 0x000fc80007ffe0ff */
[----:B0-----:R-:W-:-:S07]  /*0e70*/  IABS R11, R40 ;  /* 0x00000028000b7213 */ /* 0x001fce0000000000 */
[----:B------:R0:W5:Y:S04]  /*0e80*/  LDG.E R34, desc[UR8][R6.64] ;  /* 0x0000000806227981 */ /* 0x000168000c1e1900 */
[----:B------:R1:W5:Y:S01]  /*0e90*/  LDG.E R26, desc[UR8][R18.64] ;  /* 0x00000008121a7981 */ /* 0x000362000c1e1900 */
[----:B0-----:R-:W-:-:S04]  /*0ea0*/  IMAD.HI.U32 R7, R17, R11, RZ ;  /* 0x0000000b11077227 */ /* 0x001fc800078e00ff */
[----:B------:R-:W-:Y:S02]  /*0eb0*/  IMAD.MOV R15, RZ, RZ, -R7 ;  /* 0x000000ffff0f7224 */ /* 0x000fe400078e0a07 */
[----:B------:R-:W-:Y:S02]  /*0ec0*/  IMAD.U32 R6, RZ, RZ, UR4 ;  /* 0x00000004ff067e24 */ /* 0x000fe4000f8e00ff */
[----:B------:R-:W-:Y:S01]  /*0ed0*/  IMAD R11, R20, R15, R11 ;  /* 0x0000000f140b7224 */ /* 0x000fe200078e020b */
[----:B-1----:R-:W-:-:S04]  /*0ee0*/  IADD3 R18, PT, PT, R24, 0x180, RZ ;  /* 0x0000018018127810 */ /* 0x002fc80007ffe0ff */
[----:B------:R-:W-:Y:S02]  /*0ef0*/  IABS R15, R18 ;  /* 0x00000012000f7213 */ /* 0x000fe40000000000 */
[----:B------:R-:W-:Y:S02]  /*0f00*/  LEA.HI R36, R36, R36, RZ, 0x1 ;  /* 0x0000002424247211 */ /* 0x000fe400078f08ff */
[----:B------:R-:W-:Y:S01]  /*0f10*/  MOV R10, UR4 ;  /* 0x00000004000a7c02 */ /* 0x000fe20008000f00 */
[-C--:B--2---:R-:W-:Y:S01]  /*0f20*/  @P4 FMUL R6, R16, R5.reuse ;  /* 0x0000000510064220 */ /* 0x084fe20000400000 */
[----:B------:R-:W-:Y:S01]  /*0f30*/  MOV R16, UR4 ;  /* 0x0000000400107c02 */ /* 0x000fe20008000f00 */
[----:B---3--:R-:W-:Y:S01]  /*0f40*/  @P5 FMUL R16, R38, R5 ;  /* 0x0000000526105220 */ /* 0x008fe20000400000 */
[----:B------:R-:W-:-:S13]  /*0f50*/  ISETP.GT.U32.AND P5, PT, R20, R11, PT ;  /* 0x0000000b1400720c */ /* 0x000fda0003fa4070 */
[----:B------:R-:W-:-:S04]  /*0f60*/  @!P5 IADD3 R11, PT, PT, R11, -R20, RZ ;  /* 0x800000140b0bd210 */ /* 0x000fc80007ffe0ff */
[----:B------:R-:W-:Y:S01]  /*0f70*/  ISETP.GE.U32.AND P4, PT, R11, R20, PT ;  /* 0x000000140b00720c */ /* 0x000fe20003f86070 */
[----:B------:R-:W-:-:S04]  /*0f80*/  IMAD.HI.U32 R11, R17, R15, RZ ;  /* 0x0000000f110b7227 */ /* 0x000fc800078e00ff */
[----:B------:R-:W-:Y:S01]  /*0f90*/  IMAD.MOV R19, RZ, RZ, -R11 ;  /* 0x000000ffff137224 */ /* 0x000fe200078e0a0b */
[----:B------:R-:W-:-:S03]  /*0fa0*/  @!P5 IADD3 R7, PT, PT, R7, 0x1, RZ ;  /* 0x000000010707d810 */ /* 0x000fc60007ffe0ff */
[----:B------:R-:W-:-:S04]  /*0fb0*/  IMAD R15, R20, R19, R15 ;  /* 0x00000013140f7224 */ /* 0x000fc800078e020f */
[----:B------:R-:W-:Y:S02]  /*0fc0*/  @P4 IADD3 R7, PT, PT, R7, 0x1, RZ ;  /* 0x0000000107074810 */ /* 0x000fe40007ffe0ff */
[----:B------:R-:W-:Y:S02]  /*0fd0*/  ISETP.GT.U32.AND P4, PT, R20, R15, PT ;  /* 0x0000000f1400720c */ /* 0x000fe40003f84070 */
[----:B------:R-:W-:-:S04]  /*0fe0*/  IADD3 R38, PT, PT, R24, 0x1c0, RZ ;  /* 0x000001c018267810 */ /* 0x000fc80007ffe0ff */
[----:B------:R-:W-:-:S07]  /*0ff0*/  IABS R19, R38 ;  /* 0x0000002600137213 */ /* 0x000fce0000000000 */
[----:B------:R-:W-:Y:S01]  /*1000*/  @!P4 IMAD.IADD R15, R15, 0x1, -R20 ;  /* 0x000000010f0fc824 */ /* 0x000fe200078e0a14 */
[----:B------:R-:W-:Y:S01]  /*1010*/  @!P4 IADD3 R11, PT, PT, R11, 0x1, RZ ;  /* 0x000000010b0bc810 */ /* 0x000fe20007ffe0ff */
[----:B------:R-:W-:-:S03]  /*1020*/  IMAD.HI.U32 R17, R17, R19, RZ ;  /* 0x0000001311117227 */ /* 0x000fc600078e00ff */
[----:B------:R-:W-:Y:S02]  /*1030*/  ISETP.GE.U32.AND P4, PT, R15, R20, PT ;  /* 0x000000140f00720c */ /* 0x000fe40003f86070 */
[----:B------:R-:W-:-:S05]  /*1040*/  IADD3 R15, PT, PT, -R17, RZ, RZ ;  /* 0x000000ff110f7210 */ /* 0x000fca0007ffe1ff */
[----:B------:R-:W-:-:S06]  /*1050*/  IMAD R15, R20, R15, R19 ;  /* 0x0000000f140f7224 */ /* 0x000fcc00078e0213 */
[----:B------:R-:W-:Y:S02]  /*1060*/  @P4 IADD3 R11, PT, PT, R11, 0x1, RZ ;  /* 0x000000010b0b4810 */ /* 0x000fe40007ffe0ff */
[----:B------:R-:W-:-:S13]  /*1070*/  ISETP.GT.U32.AND P4, PT, R20, R15, PT ;  /* 0x0000000f1400720c */ /* 0x000fda0003f84070 */
[----:B------:R-:W-:Y:S01]  /*1080*/  @!P4 IMAD.IADD R15, R15, 0x1, -R20 ;  /* 0x000000010f0fc824 */ /* 0x000fe200078e0a14 */
[----:B------:R-:W-:-:S04]  /*1090*/  @!P4 IADD3 R17, PT, PT, R17, 0x1, RZ ;  /* 0x000000011111c810 */ /* 0x000fc80007ffe0ff */
[----:B------:R-:W-:Y:S02]  /*10a0*/  ISETP.GE.U32.AND P4, PT, R15, R20, PT ;  /* 0x000000140f00720c */ /* 0x000fe40003f86070 */
[----:B------:R-:W-:-:S11]  /*10b0*/  LOP3.LUT R15, R40, R9, RZ, 0x3c, !PT ;  /* 0x00000009280f7212 */ /* 0x000fd600078e3cff */
[----:B------:R-:W-:Y:S02]  /*10c0*/  @P4 IADD3 R17, PT, PT, R17, 0x1, RZ ;  /* 0x0000000111114810 */ /* 0x000fe40007ffe0ff */
[----:B------:R-:W-:Y:S02]  /*10d0*/  ISETP.GE.AND P4, PT, R15, RZ, PT ;  /* 0x000000ff0f00720c */ /* 0x000fe40003f86270 */
[----:B------:R-:W-:Y:S02]  /*10e0*/  MOV R20, R7 ;  /* 0x0000000700147202 */ /* 0x000fe40000000f00 */
[----:B------:R-:W-:-:S09]  /*10f0*/  LOP3.LUT R7, R18, R9, RZ, 0x3c, !PT ;  /* 0x0000000912077212 */ /* 0x000fd200078e3cff */
[----:B------:R-:W-:Y:S02]  /*1100*/  @!P4 IADD3 R20, PT, PT, -R20, RZ, RZ ;  /* 0x000000ff1414c210 */ /* 0x000fe40007ffe1ff */
[----:B------:R-:W-:Y:S01]  /*1110*/  ISETP.GE.AND P4, PT, R7, RZ, PT ;  /* 0x000000ff0700720c */ /* 0x000fe20003f86270 */
[----:B------:R-:W-:Y:S01]  /*1120*/  IMAD.MOV.U32 R24, RZ, RZ, R11 ;  /* 0x000000ffff187224 */ /* 0x000fe200078e000b */
[----:B------:R-:W-:-:S11]  /*1130*/  LOP3.LUT R7, R38, R9, RZ, 0x3c, !PT ;  /* 0x0000000926077212 */ /* 0x000fd600078e3cff */
[----:B------:R-:W-:Y:S02]  /*1140*/  @!P4 IADD3 R24, PT, PT, -R24, RZ, RZ ;  /* 0x000000ff1818c210 */ /* 0x000fe40007ffe1ff */
[----:B------:R-:W-:Y:S02]  /*1150*/  ISETP.GE.AND P4, PT, R7, RZ, PT ;  /* 0x000000ff0700720c */ /* 0x000fe40003f86270 */
[----:B----4-:R-:W-:Y:S02]  /*1160*/  PRMT R7, R0, 0x7771, RZ ;  /* 0x0000777100077816 */ /* 0x010fe400000000ff */
[C---:B------:R-:W-:Y:S02]  /*1170*/  SEL R11, R21.reuse, R20, !P2 ;  /* 0x00000014150b7207 */ /* 0x040fe40005000000 */
[----:B------:R-:W-:-:S07]  /*1180*/  SEL R15, R21, R24, !P2 ;  /* 0x00000018150f7207 */ /* 0x000fce0005000000 */
[----:B------:R-:W-:Y:S02]  /*1190*/  @!P4 IADD3 R17, PT, PT, -R17, RZ, RZ ;  /* 0x000000ff1111c210 */ /* 0x000fe40007ffe1ff */
[----:B------:R-:W-:Y:S02]  /*11a0*/  ISETP.NE.AND P4, PT, R7, RZ, PT ;  /* 0x000000ff0700720c */ /* 0x000fe40003f85270 */
[----:B------:R-:W-:Y:S02]  /*11b0*/  SHF.R.S32.HI R7, RZ, 0x1, R36 ;  /* 0x00000001ff077819 */ /* 0x000fe40000011424 */
[----:B------:R-:W-:-:S03]  /*11c0*/  SEL R17, R21, R17, !P2 ;  /* 0x0000001115117207 */ /* 0x000fc60005000000 */
[----:B------:R-:W-:Y:S01]  /*11d0*/  IMAD.WIDE R20, R7, 0x8, R2 ;  /* 0x0000000807147825 */ /* 0x000fe200078e0202 */
[C---:B------:R-:W-:Y:S02]  /*11e0*/  IADD3 R7, PT, PT, -R11.reuse, RZ, RZ ;  /* 0x000000ff0b077210 */ /* 0x040fe40007ffe1ff */
[----:B------:R-:W-:Y:S01]  /*11f0*/  SEL R11, R11, RZ, P0 ;  /* 0x000000ff0b0b7207 */ /* 0x000fe20000000000 */
[----:B-----5:R-:W-:Y:S02]  /*1200*/  @P6 FMUL R10, R42, R5 ;  /* 0x000000052a0a6220 */ /* 0x020fe40000400000 */
[----:B------:R-:W-:Y:S01]  /*1210*/  @P4 R2UR UR8, R22 ;  /* 0x00000000160842ca */ /* 0x000fe200000e0000 */
[----:B------:R-:W-:Y:S01]  /*1220*/  IMAD R7, R9, R7, R40 ;  /* 0x0000000709077224 */ /* 0x000fe200078e0228 */
[----:B------:R-:W-:Y:S01]  /*1230*/  @P4 R2UR UR9, R23 ;  /* 0x00000000170942ca */ /* 0x000fe200000e0000 */
[----:B------:R-:W-:Y:S01]  /*1240*/  IMAD R42, R11, UR40, RZ ;  /* 0x000000280b2a7c24 */ /* 0x000fe2000f8e02ff */
[----:B------:R-:W-:Y:S01]  /*1250*/  IADD3 R19, PT, PT, -R17, RZ, RZ ;  /* 0x000000ff11137210 */ /* 0x000fe20007ffe1ff */
[----:B------:R-:W2:Y:S01]  /*1260*/  LDG.E R24, desc[UR6][R20.64] ;  /* 0x0000000614187981 */ /* 0x000ea2000c1e1900 */
[----:B------:R-:W-:Y:S01]  /*1270*/  SEL R7, R7, RZ, P1 ;  /* 0x000000ff07077207 */ /* 0x000fe20000800000 */
[----:B------:R-:W-:-:S04]  /*1280*/  IMAD.MOV R11, RZ, RZ, -R15 ;  /* 0x000000ffff0b7224 */ /* 0x000fc800078e0a0f */
[----:B------:R-:W-:Y:S01]  /*1290*/  IMAD R7, R7, UR41, R42 ;  /* 0x0000002907077c24 */ /* 0x000fe2000f8e022a */
[----:B------:R-:W-:Y:S01]  /*12a0*/  SEL R15, R15, RZ, P0 ;  /* 0x000000ff0f0f7207 */ /* 0x000fe20000000000 */
[----:B------:R-:W-:Y:S02]  /*12b0*/  IMAD R11, R9, R11, R18 ;  /* 0x0000000b090b7224 */ /* 0x000fe400078e0212 */
[----:B------:R0:W3:Y:S01]  /*12c0*/  @P4 LDG.E R36, desc[UR8][R20.64+0x4] ;  /* 0x0000040814244981 */ /* 0x0000e2000c1e1900 */
[----:B------:R-:W-:Y:S02]  /*12d0*/  LEA.HI R7, R7, R7, RZ, 0x1 ;  /* 0x0000000707077211 */ /* 0x000fe400078f08ff */
[----:B------:R-:W-:Y:S02]  /*12e0*/  SEL R11, R11, RZ, P1 ;  /* 0x000000ff0b0b7207 */ /* 0x000fe40000800000 */
[----:B------:R-:W-:Y:S01]  /*12f0*/  SHF.R.S32.HI R7, RZ, 0x1, R7 ;  /* 0x00000001ff077819 */ /* 0x000fe20000011407 */
[----:B------:R-:W-:-:S02]  /*1300*/  IMAD R9, R9, R19, R38 ;  /* 0x0000001309097224 */ /* 0x000fc400078e0226 */
[----:B0-----:R-:W-:Y:S01]  /*1310*/  IMAD R20, R15, UR40, RZ ;  /* 0x000000280f147c24 */ /* 0x001fe2000f8e02ff */
[----:B------:R-:W-:-:S03]  /*1320*/  SEL R17, R17, RZ, P0 ;  /* 0x000000ff11117207 */ /* 0x000fc60000000000 */
[----:B------:R-:W-:Y:S02]  /*1330*/  IMAD R15, R11, UR41, R20 ;  /* 0x000000290b0f7c24 */ /* 0x000fe4000f8e0214 */
[----:B------:R-:W-:Y:S01]  /*1340*/  IMAD.WIDE R20, R7, 0x2, R12 ;  /* 0x0000000207147825 */ /* 0x000fe200078e020c */
[----:B------:R-:W-:-:S03]  /*1350*/  SEL R9, R9, RZ, P1 ;  /* 0x000000ff09097207 */ /* 0x000fc60000800000 */
[----:B------:R-:W-:Y:S01]  /*1360*/  IMAD R42, R17, UR40, RZ ;  /* 0x00000028112a7c24 */ /* 0x000fe2000f8e02ff */
[----:B------:R-:W4:Y:S01]  /*1370*/  LDG.E.U16 R11, desc[UR6][R20.64] ;  /* 0x00000006140b7981 */ /* 0x000f22000c1e1500 */
[----:B------:R-:W-:Y:S02]  /*1380*/  LEA.HI R15, R15, R15, RZ, 0x1 ;  /* 0x0000000f0f0f7211 */ /* 0x000fe400078f08ff */
[----:B------:R-:W-:Y:S02]  /*1390*/  IMAD R9, R9, UR41, R42 ;  /* 0x0000002909097c24 */ /* 0x000fe4000f8e022a */
[----:B------:R-:W-:Y:S02]  /*13a0*/  SHF.R.S32.HI R15, RZ, 0x1, R15 ;  /* 0x00000001ff0f7819 */ /* 0x000fe4000001140f */
[----:B------:R-:W-:Y:S02]  /*13b0*/  R2UR UR8, R22 ;  /* 0x00000000160872ca */ /* 0x000fe400000e0000 */
[----:B------:R-:W-:Y:S01]  /*13c0*/  LEA.HI R9, R9, R9, RZ, 0x1 ;  /* 0x0000000909097211 */ /* 0x000fe200078f08ff */
[----:B------:R-:W-:Y:S01]  /*13d0*/  IMAD.WIDE R42, R15, 0x2, R12 ;  /* 0x000000020f2a7825 */ /* 0x000fe200078e020c */
[----:B------:R-:W-:-:S02]  /*13e0*/  R2UR UR9, R23 ;  /* 0x00000000170972ca */ /* 0x000fc400000e0000 */
[----:B------:R-:W-:Y:S02]  /*13f0*/  SHF.R.S32.HI R9, RZ, 0x1, R9 ;  /* 0x00000001ff097819 */ /* 0x000fe40000011409 */
[----:B------:R-:W5:Y:S03]  /*1400*/  LDG.E.U16 R15, desc[UR6][R42.64] ;  /* 0x000000062a0f7981 */ /* 0x000f66000c1e1500 */
[----:B------:R-:W-:-:S06]  /*1410*/  IMAD.WIDE R12, R9, 0x2, R12 ;  /* 0x00000002090c7825 */ /* 0x000fcc00078e020c */
[----:B------:R0:W2:Y:S01]  /*1420*/  LDG.E.U16 R17, desc[UR8][R12.64] ;  /* 0x000000080c117981 */ /* 0x0000a2000c1e1500 */
[----:B------:R-:W-:Y:S02]  /*1430*/  LEA.HI R40, R40, R40, RZ, 0x1 ;  /* 0x0000002828287211 */ /* 0x000fe400078f08ff */
[----:B------:R-:W-:Y:S02]  /*1440*/  PRMT R25, R25, 0x7770, RZ ;  /* 0x0000777019197816 */ /* 0x000fe400000000ff */
[----:B------:R-:W-:Y:S02]  /*1450*/  SHF.R.S32.HI R19, RZ, 0x1, R40 ;  /* 0x00000001ff137819 */ /* 0x000fe40000011428 */
[----:B------:R-:W-:-:S03]  /*1460*/  ISETP.NE.AND P6, PT, R25, RZ, PT ;  /* 0x000000ff1900720c */ /* 0x000fc60003fc5270 */
[----:B0-----:R-:W-:Y:S01]  /*1470*/  IMAD.WIDE R12, R19, 0x8, R2 ;  /* 0x00000008130c7825 */ /* 0x001fe200078e0202 */
[----:B------:R-:W-:Y:S02]  /*1480*/  PRMT R33, R33, 0x7770, RZ ;  /* 0x0000777021217816 */ /* 0x000fe400000000ff */
[----:B------:R-:W-:Y:S02]  /*1490*/  LEA.HI R18, R18, R18, RZ, 0x1 ;  /* 0x0000001212127211 */ /* 0x000fe400078f08ff */
[----:B------:R-:W-:Y:S01]  /*14a0*/  ISETP.NE.AND P2, PT, R33, RZ, PT ;  /* 0x000000ff2100720c */ /* 0x000fe20003f45270 */
[----:B------:R-:W-:Y:S01]  /*14b0*/  FMUL R9, R32, R5 ;  /* 0x0000000520097220 */ /* 0x000fe20000400000 */
[----:B------:R-:W-:Y:S01]  /*14c0*/  SHF.R.S32.HI R33, RZ, 0x1, R18 ;  /* 0x00000001ff217819 */ /* 0x000fe20000011412 */
[----:B------:R-:W3:Y:S01]  /*14d0*/  LDG.E R40, desc[UR6][R12.64] ;  /* 0x000000060c287981 */ /* 0x000ee2000c1e1900 */
[----:B------:R-:W-:-:S03]  /*14e0*/  LEA.HI R38, R38, R38, RZ, 0x1 ;  /* 0x0000002626267211 */ /* 0x000fc600078f08ff */
[----:B------:R-:W-:Y:S01]  /*14f0*/  IMAD.WIDE R32, R33, 0x8, R2 ;  /* 0x0000000821207825 */ /* 0x000fe200078e0202 */
[----:B------:R-:W-:-:S05]  /*1500*/  SHF.R.S32.HI R19, RZ, 0x1, R38 ;  /* 0x00000001ff137819 */ /* 0x000fca0000011426 */
[----:B------:R-:W-:-:S05]  /*1510*/  IMAD.WIDE R2, R19, 0x8, R2 ;  /* 0x0000000813027825 */ /* 0x000fca00078e0202 */
[----:B------:R-:W3:Y:S01]  /*1520*/  LDG.E R46, desc[UR6][R2.64] ;  /* 0x00000006022e7981 */ /* 0x000ee2000c1e1900 */
[----:B----4-:R-:W-:-:S04]  /*1530*/  PRMT R7, R11, 0x7771, RZ ;  /* 0x000077710b077816 */ /* 0x010fc800000000ff */
[----:B------:R-:W-:Y:S02]  /*1540*/  ISETP.NE.AND P0, PT, R7, RZ, PT ;  /* 0x000000ff0700720c */ /* 0x000fe40003f05270 */
[----:B-----5:R-:W-:-:S11]  /*1550*/  PRMT R7, R15, 0x7771, RZ ;  /* 0x000077710f077816 */ /* 0x020fd600000000ff */
[----:B------:R-:W-:Y:S02]  /*1560*/  @P0 R2UR UR8, R22 ;  /* 0x00000000160802ca */ /* 0x000fe400000e0000 */
[----:B------:R-:W-:Y:S02]  /*1570*/  @P0 R2UR UR9, R23 ;  /* 0x00000000170902ca */ /* 0x000fe400000e0000 */
[----:B------:R-:W-:Y:S01]  /*1580*/  ISETP.NE.AND P1, PT, R7, RZ, PT ;  /* 0x000000ff0700720c */ /* 0x000fe20003f25270 */
[----:B------:R-:W-:Y:S01]  /*1590*/  FMUL R7, R34, R5 ;  /* 0x0000000522077220 */ /* 0x000fe20000400000 */
[----:B--2---:R-:W-:-:S04]  /*15a0*/  PRMT R20, R17, 0x7771, RZ ;  /* 0x0000777111147816 */ /* 0x004fc800000000ff */
[----:B------:R-:W-:Y:S02]  /*15b0*/  FSEL R7, R7, R4, P6 ;  /* 0x0000000407077208 */ /* 0x000fe40003000000 */
[----:B------:R-:W-:-:S03]  /*15c0*/  ISETP.NE.AND P6, PT, R20, RZ, PT ;  /* 0x000000ff1400720c */ /* 0x000fc60003fc5270 */
[----:B------:R-:W2:Y:S01]  /*15d0*/  @P0 LDG.E R42, desc[UR8][R12.64+0x4] ;  /* 0x000004080c2a0981 */ /* 0x000ea2000c1e1900 */
[C---:B------:R-:W-:Y:S02]  /*15e0*/  R2UR UR8, R22.reuse ;  /* 0x00000000160872ca */ /* 0x040fe400000e0000 */
[C---:B------:R-:W-:Y:S02]  /*15f0*/  R2UR UR9, R23.reuse ;  /* 0x00000000170972ca */ /* 0x040fe400000e0000 */
[----:B------:R-:W-:Y:S02]  /*1600*/  @P1 R2UR UR10, R22 ;  /* 0x00000000160a12ca */ /* 0x000fe400000e0000 */
[----:B------:R-:W-:-:S03]  /*1610*/  @P1 R2UR UR11, R23 ;  /* 0x00000000170b12ca */ /* 0x000fc600000e0000 */
[----:B------:R-:W-:Y:S02]  /*1620*/  @P6 R2UR UR12, R22 ;  /* 0x00000000160c62ca */ /* 0x000fe400000e0000 */
[----:B------:R-:W-:-:S04]  /*1630*/  @P6 R2UR UR13, R23 ;  /* 0x00000000170d62ca */ /* 0x000fc800000e0000 */
[----:B------:R-:W4:Y:S04]  /*1640*/  LDG.E R38, desc[UR8][R32.64] ;  /* 0x0000000820267981 */ /* 0x000f28000c1e1900 */
[----:B------:R-:W5:Y:S05]  /*1650*/  @P1 LDG.E R44, desc[UR10][R32.64+0x4] ;  /* 0x0000040a202c1981 */ /* 0x000f6a000c1e1900 */
[----:B------:R0:W5:Y:S01]  /*1660*/  @P6 LDG.E R34, desc[UR12][R2.64+0x4] ;  /* 0x0000040c02226981 */ /* 0x000162000c1e1900 */
[----:B------:R-:W-:-:S02]  /*1670*/  PRMT R27, R27, 0x7770, RZ ;  /* 0x000077701b1b7816 */ /* 0x000fc400000000ff */
[----:B------:R-:W-:Y:S02]  /*1680*/  PRMT R0, R0, 0x7770, RZ ;  /* 0x0000777000007816 */ /* 0x000fe400000000ff */
[-C--:B------:R-:W-:Y:S02]  /*1690*/  FSEL R9, R9, R4.reuse, P3 ;  /* 0x0000000409097208 */ /* 0x080fe40001800000 */
[----:B------:R-:W-:Y:S01]  /*16a0*/  ISETP.NE.AND P5, PT, R27, RZ, PT ;  /* 0x000000ff1b00720c */ /* 0x000fe20003fa5270 */
[-C--:B------:R-:W-:Y:S01]  /*16b0*/  FMUL R27, R14, R5.reuse ;  /* 0x000000050e1b7220 */ /* 0x080fe20000400000 */
[----:B------:R-:W-:Y:S02]  /*16c0*/  ISETP.NE.AND P3, PT, R0, RZ, PT ;  /* 0x000000ff0000720c */ /* 0x000fe40003f65270 */
[----:B------:R-:W-:Y:S01]  /*16d0*/  FMNMX3 R0, R9, -INF , R8, !PT ;  /* 0xff80000009007876 */ /* 0x000fe20007800008 */
[----:B0-----:R-:W-:Y:S01]  /*16e0*/  FMUL R3, R26, R5 ;  /* 0x000000051a037220 */ /* 0x001fe20000400000 */
[----:B------:R-:W-:-:S02]  /*16f0*/  FSEL R27, R27, R4, P5 ;  /* 0x000000041b1b7208 */ /* 0x000fc40002800000 */
[----:B------:R-:W-:Y:S01]  /*1700*/  FMNMX3 R0, R0, R7, R6, !PT ;  /* 0x0000000700007276 */ /* 0x000fe20007800006 */
[----:B------:R-:W-:Y:S01]  /*1710*/  FMUL R25, R24, R5 ;  /* 0x0000000518197220 */ /* 0x000fe20000400000 */
[----:B------:R-:W-:Y:S02]  /*1720*/  PRMT R17, R17, 0x7770, RZ ;  /* 0x0000777011117816 */ /* 0x000fe400000000ff */
[----:B------:R-:W-:Y:S02]  /*1730*/  FSEL R26, R3, R4, P2 ;  /* 0x00000004031a7208 */ /* 0x000fe40001000000 */
[----:B------:R-:W-:Y:S02]  /*1740*/  PRMT R11, R11, 0x7770, RZ ;  /* 0x000077700b0b7816 */ /* 0x000fe400000000ff */
[----:B------:R-:W-:Y:S01]  /*1750*/  FMNMX3 R3, R0, R27, R16, !PT ;  /* 0x0000001b00037276 */ /* 0x000fe20007800010 */
[-C--:B---3--:R-:W-:Y:S01]  /*1760*/  FMUL R21, R40, R5.reuse ;  /* 0x0000000528157220 */ /* 0x088fe20000400000 */
[----:B------:R-:W-:Y:S01]  /*1770*/  MOV R20, UR4 ;  /* 0x0000000400147c02 */ /* 0x000fe20008000f00 */
[----:B------:R-:W-:Y:S01]  /*1780*/  @P4 FMUL R20, R36, R5 ;  /* 0x0000000524144220 */ /* 0x000fe20000400000 */
[----:B------:R-:W-:-:S02]  /*1790*/  ISETP.NE.AND P2, PT, R17, RZ, PT ;  /* 0x000000ff1100720c */ /* 0x000fc40003f45270 */
[----:B------:R-:W-:Y:S02]  /*17a0*/  ISETP.NE.AND P4, PT, R11, RZ, PT ;  /* 0x000000ff0b00720c */ /* 0x000fe40003f85270 */
[----:B------:R-:W-:Y:S02]  /*17b0*/  PRMT R15, R15, 0x7770, RZ ;  /* 0x000077700f0f7816 */ /* 0x000fe400000000ff */
[----:B------:R-:W-:Y:S02]  /*17c0*/  FSEL R25, R25, R4, P3 ;  /* 0x0000000419197208 */ /* 0x000fe40001800000 */
[----:B------:R-:W-:Y:S02]  /*17d0*/  FMNMX3 R3, R3, R26, R10, !PT ;  /* 0x0000001a03037276 */ /* 0x000fe4000780000a */
[----:B------:R-:W-:Y:S02]  /*17e0*/  MOV R18, UR4 ;  /* 0x0000000400127c02 */ /* 0x000fe40008000f00 */
[----:B------:R-:W-:-:S02]  /*17f0*/  FSEL R21, R21, R4, P4 ;  /* 0x0000000415157208 */ /* 0x000fc40002000000 */
[----:B------:R-:W-:Y:S01]  /*1800*/  FMNMX3 R3, R3, R25, R20, !PT ;  /* 0x0000001903037276 */ /* 0x000fe20007800014 */
[----:B------:R-:W-:Y:S01]  /*1810*/  IMAD.U32 R24, RZ, RZ, UR4 ;  /* 0x00000004ff187e24 */ /* 0x000fe2000f8e00ff */
[----:B------:R-:W-:Y:S01]  /*1820*/  MOV R17, UR4 ;  /* 0x0000000400117c02 */ /* 0x000fe20008000f00 */
[----:B------:R-:W-:Y:S01]  /*1830*/  UMOV UR4, 0xffffffff ;  /* 0xffffffff00047882 */ /* 0x000fe20000000000 */
[----:B--2---:R-:W-:Y:S01]  /*1840*/  @P0 FMUL R18, R42, R5 ;  /* 0x000000052a120220 */ /* 0x004fe20000400000 */
[----:B------:R-:W-:-:S04]  /*1850*/  ISETP.NE.AND P0, PT, R15, RZ, PT ;  /* 0x000000ff0f00720c */ /* 0x000fc80003f05270 */
[----:B------:R-:W-:Y:S01]  /*1860*/  FMNMX3 R3, R3, R21, R18, !PT ;  /* 0x0000001503037276 */ /* 0x000fe20007800012 */
[-C--:B----4-:R-:W-:Y:S01]  /*1870*/  FMUL R19, R38, R5.reuse ;  /* 0x0000000526137220 */ /* 0x090fe20000400000 */
[----:B-----5:R-:W-:-:S04]  /*1880*/  @P1 FMUL R24, R44, R5 ;  /* 0x000000052c181220 */ /* 0x020fc80000400000 */
[----:B------:R-:W-:Y:S01]  /*1890*/  FSEL R19, R19, R4, P0 ;  /* 0x0000000413137208 */ /* 0x000fe20000000000 */
[-C--:B------:R-:W-:Y:S01]  /*18a0*/  @P2 FMUL R4, R46, R5.reuse ;  /* 0x000000052e042220 */ /* 0x080fe20000400000 */
[----:B------:R-:W-:Y:S02]  /*18b0*/  @P6 FMUL R17, R34, R5 ;  /* 0x0000000522116220 */ /* 0x000fe40000400000 */
[----:B------:R-:W-:-:S04]  /*18c0*/  FMNMX3 R3, R3, R19, R24, !PT ;  /* 0x0000001303037276 */ /* 0x000fc80007800018 */
        /* <DEDUP_REMOVED lines=28> */
[-C--:B------:R-:W-:Y:S01]  /*1a90*/  FFMA.SAT R10, R37, R12.reuse, 0.5 ;  /* 0x3f000000250a7423 */ /* 0x080fe2000000200c */
[-C--:B------:R-:W-:Y:S01]  /*1aa0*/  FFMA.RM R16, R16, R11.reuse, 12582913 ;  /* 0x4b40000110107423 */ /* 0x080fe2000000400b */
[----:B------:R-:W-:Y:S01]  /*1ab0*/  FFMA R6, R41, 1.4426950216293334961, -R0 ;  /* 0x3fb8aa3b29067823 */ /* 0x000fe20000000800 */
[----:B------:R-:W-:Y:S01]  /*1ac0*/  FFMA R8, R43, 1.4426950216293334961, -R8 ;  /* 0x3fb8aa3b2b087823 */ /* 0x000fe20000000808 */
[--C-:B------:R-:W-:Y:S01]  /*1ad0*/  FADD R27, R27, -R39.reuse ;  /* 0x800000271b1b7221 */ /* 0x100fe20000000000 */
[-C--:B------:R-:W-:Y:S01]  /*1ae0*/  FFMA.RM R0, R10, R11.reuse, 12582913 ;  /* 0x4b4000010a007423 */ /* 0x080fe2000000400b */
[--C-:B------:R-:W-:Y:S01]  /*1af0*/  FADD R3, R21, -R39.reuse ;  /* 0x8000002715037221 */ /* 0x100fe20000000000 */
[----:B------:R-:W-:Y:S01]  /*1b00*/  FADD R7, -R39, R24 ;  /* 0x0000001827077221 */ /* 0x000fe20000000100 */
[----:B------:R-:W-:Y:S01]  /*1b10*/  FFMA R41, R41, 1.925963033500011079e-08, R6 ;  /* 0x32a5706029297823 */ /* 0x000fe20000000006 */
[----:B------:R-:W-:Y:S01]  /*1b20*/  FADD R21, -R39, R18 ;  /* 0x0000001227157221 */ /* 0x000fe20000000100 */
        /* <DEDUP_REMOVED lines=13> */
[----:B------:R-:W-:Y:S01]  /*1c00*/  FADD R5, R25, -R39 ;  /* 0x8000002719057221 */ /* 0x000fe20000000000 */
[----:B------:R-:W-:Y:S01]  /*1c10*/  FADD R25, -R39, R20 ;  /* 0x0000001427197221 */ /* 0x000fe20000000100 */
[----:B------:R-:W-:Y:S01]  /*1c20*/  FFMA R34, R27, 1.4426950216293334961, -R6 ;  /* 0x3fb8aa3b1b227823 */ /* 0x000fe20000000806 */
[-C--:B------:R-:W-:Y:S01]  /*1c30*/  FFMA.RM R6, R8, R11.reuse, 12582913 ;  /* 0x4b40000108067423 */ /* 0x080fe2000000400b */
[----:B------:R-:W-:Y:S01]  /*1c40*/  FFMA.RM R8, R10, R11, 12582913 ;  /* 0x4b4000010a087423 */ /* 0x000fe2000000400b */
[----:B------:R-:W0:Y:S01]  /*1c50*/  MUFU.EX2 R41, R41 ;  /* 0x0000002900297308 */ /* 0x000e220000000800 */
[----:B------:R-:W-:Y:S01]  /*1c60*/  FFMA.SAT R26, R5, R12, 0.5 ;  /* 0x3f000000051a7423 */ /* 0x000fe2000000200c */
[----:B------:R-:W-:Y:S01]  /*1c70*/  FADD R10, R6, -12583039 ;  /* 0xcb40007f060a7421 */ /* 0x000fe20000000000 */
[----:B------:R-:W-:Y:S01]  /*1c80*/  FADD R14, R8, -12583039 ;  /* 0xcb40007f080e7421 */ /* 0x000fe20000000000 */
[----:B------:R-:W-:Y:S01]  /*1c90*/  FFMA R34, R27, 1.925963033500011079e-08, R34 ;  /* 0x32a570601b227823 */ /* 0x000fe20000000022 */
[----:B------:R-:W-:-:S02]  /*1ca0*/  IMAD.SHL.U32 R4, R4, 0x800000, RZ ;  /* 0x0080000004047824 */ /* 0x000fc400078e00ff */
[----:B------:R-:W-:Y:S01]  /*1cb0*/  FFMA R10, R9, 1.4426950216293334961, -R10 ;  /* 0x3fb8aa3b090a7823 */ /* 0x000fe2000000080a */
[----:B------:R-:W-:Y:S01]  /*1cc0*/  FFMA R14, R33, 1.4426950216293334961, -R14 ;  /* 0x3fb8aa3b210e7823 */ /* 0x000fe2000000080e */
[----:B------:R-:W-:Y:S01]  /*1cd0*/  FADD R19, R19, -R39 ;  /* 0x8000002713137221 */ /* 0x000fe20000000000 */
[----:B------:R-:W-:Y:S01]  /*1ce0*/  FADD R17, -R39, R17 ;  /* 0x0000001127117221 */ /* 0x000fe20000000100 */
[----:B------:R-:W-:Y:S01]  /*1cf0*/  FFMA R20, R9, 1.925963033500011079e-08, R10 ;  /* 0x32a5706009147823 */ /* 0x000fe2000000000a */
[-C--:B------:R-:W-:Y:S01]  /*1d00*/  FFMA.SAT R10, R13, R12.reuse, 0.5 ;  /* 0x3f0000000d0a7423 */ /* 0x080fe2000000200c */
[----:B------:R-:W-:Y:S01]  /*1d10*/  FFMA R33, R33, 1.925963033500011079e-08, R14 ;  /* 0x32a5706021217823 */ /* 0x000fe2000000000e */
[-C--:B------:R-:W-:Y:S01]  /*1d20*/  FFMA.RM R9, R26, R11.reuse, 12582913 ;  /* 0x4b4000011a097423 */ /* 0x080fe2000000400b */
[----:B------:R1:W2:Y:S01]  /*1d30*/  MUFU.EX2 R39, R24 ;  /* 0x0000001800277308 */ /* 0x0002a20000000800 */
[----:B------:R-:W-:Y:S01]  /*1d40*/  FFMA.RM R10, R10, R11, 12582913 ;  /* 0x4b4000010a0a7423 */ /* 0x000fe2000000400b */
[----:B------:R-:W-:Y:S01]  /*1d50*/  SHF.L.U32 R2, R2, 0x17, RZ ;  /* 0x0000001702027819 */ /* 0x000fe200000006ff */
[-C--:B------:R-:W-:Y:S01]  /*1d60*/  FFMA.SAT R38, R15, R12.reuse, 0.5 ;  /* 0x3f0000000f267423 */ /* 0x080fe2000000200c */
[----:B------:R-:W-:Y:S01]  /*1d70*/  SHF.L.U32 R16, R16, 0x17, RZ ;  /* 0x0000001710107819 */ /* 0x000fe200000006ff */
[----:B------:R-:W-:Y:S01]  /*1d80*/  FADD R14, R10, -12583039 ;  /* 0xcb40007f0a0e7421 */ /* 0x000fe20000000000 */
[----:B------:R-:W-:Y:S01]  /*1d90*/  SHF.L.U32 R0, R0, 0x17, RZ ;  /* 0x0000001700007819 */ /* 0x000fe200000006ff */
[-C--:B------:R-:W-:Y:S01]  /*1da0*/  FFMA.SAT R40, R17, R12.reuse, 0.5 ;  /* 0x3f00000011287423 */ /* 0x080fe2000000200c */
[----:B------:R-:W3:Y:S01]  /*1db0*/  MUFU.EX2 R35, R35 ;  /* 0x0000002300237308 */ /* 0x000ee20000000800 */
[----:B------:R-:W-:Y:S01]  /*1dc0*/  FFMA R14, R13, 1.4426950216293334961, -R14 ;  /* 0x3fb8aa3b0d0e7823 */ /* 0x000fe2000000080e */
[----:B-1----:R-:W-:Y:S01]  /*1dd0*/  FFMA.SAT R24, R19, R12, 0.5 ;  /* 0x3f00000013187423 */ /* 0x002fe2000000200c */
[----:B------:R-:W-:-:S02]  /*1de0*/  SHF.L.U32 R6, R6, 0x17, RZ ;  /* 0x0000001706067819 */ /* 0x000fc400000006ff */
[----:B------:R-:W-:Y:S01]  /*1df0*/  FFMA R27, R13, 1.925963033500011079e-08, R14 ;  /* 0x32a570600d1b7823 */ /* 0x000fe2000000000e */
[C---:B------:R-:W-:Y:S01]  /*1e00*/  FADD R14, R9.reuse, -12583039 ;  /* 0xcb40007f090e7421 */ /* 0x040fe20000000000 */
[----:B------:R-:W-:Y:S01]  /*1e10*/  FFMA.RM R24, R24, R11, 12582913 ;  /* 0x4b40000118187423 */ /* 0x000fe2000000400b */
[----:B------:R-:W-:Y:S01]  /*1e20*/  MUFU.EX2 R37, R37 ;  /* 0x0000002500257308 */ /* 0x000fe20000000800 */
[----:B------:R-:W-:Y:S02]  /*1e30*/  IMAD.SHL.U32 R9, R9, 0x800000, RZ ;  /* 0x0080000009097824 */ /* 0x000fe400078e00ff */
[----:B------:R-:W-:Y:S01]  /*1e40*/  FFMA R14, R5, 1.4426950216293334961, -R14 ;  /* 0x3fb8aa3b050e7823 */ /* 0x000fe2000000080e */
[----:B------:R-:W-:-:S03]  /*1e50*/  FADD R36, R24, -12583039 ;  /* 0xcb40007f18247421 */ /* 0x000fc60000000000 */
[----:B------:R-:W-:Y:S01]  /*1e60*/  FFMA R26, R5, 1.925963033500011079e-08, R14 ;  /* 0x32a57060051a7823 */ /* 0x000fe2000000000e */
[----:B0-----:R-:W-:Y:S01]  /*1e70*/  FMUL R5, R4, R41 ;  /* 0x0000002904057220 */ /* 0x001fe20000400000 */
[-C--:B------:R-:W-:Y:S01]  /*1e80*/  FFMA.SAT R4, R25, R12.reuse, 0.5 ;  /* 0x3f00000019047423 */ /* 0x080fe2000000200c */
[----:B------:R-:W-:Y:S01]  /*1e90*/  FFMA.SAT R14, R3, R12, 0.5 ;  /* 0x3f000000030e7423 */ /* 0x000fe2000000200c */
[C---:B------:R-:W-:Y:S01]  /*1ea0*/  FFMA R36, R19.reuse, 1.4426950216293334961, -R36 ;  /* 0x3fb8aa3b13247823 */ /* 0x040fe20000000824 */
[----:B------:R-:W-:Y:S01]  /*1eb0*/  MUFU.EX2 R27, R27 ;  /* 0x0000001b001b7308 */ /* 0x000fe20000000800 */
[-C--:B------:R-:W-:Y:S01]  /*1ec0*/  FFMA.RM R13, R4, R11.reuse, 12582913 ;  /* 0x4b400001040d7423 */ /* 0x080fe2000000400b */
[----:B------:R-:W-:Y:S01]  /*1ed0*/  FFMA.RM R14, R14, R11, 12582913 ;  /* 0x4b4000010e0e7423 */ /* 0x000fe2000000400b */
[----:B------:R-:W-:Y:S02]  /*1ee0*/  FFMA R19, R19, 1.925963033500011079e-08, R36 ;  /* 0x32a5706013137823 */ /* 0x000fe40000000024 */
[----:B------:R-:W-:-:S03]  /*1ef0*/  FADD R4, R13, -12583039 ;  /* 0xcb40007f0d047421 */ /* 0x000fc60000000000 */
[----:B------:R0:W-:Y:S01]  /*1f00*/  MUFU.EX2 R36, R33 ;  /* 0x0000002100247308 */ /* 0x0001e20000000800 */
[----:B------:R-:W-:-:S04]  /*1f10*/  FFMA R4, R25, 1.4426950216293334961, -R4 ;  /* 0x3fb8aa3b19047823 */ /* 0x000fc80000000804 */
[----:B------:R-:W-:Y:S01]  /*1f20*/  FFMA R25, R25, 1.925963033500011079e-08, R4 ;  /* 0x32a5706019197823 */ /* 0x000fe20000000004 */
[----:B--2---:R-:W-:Y:S01]  /*1f30*/  FMUL R4, R2, R39 ;  /* 0x0000002702047220 */ /* 0x004fe20000400000 */
[----:B------:R-:W-:Y:S01]  /*1f40*/  FADD R2, R14, -12583039 ;  /* 0xcb40007f0e027421 */ /* 0x000fe20000000000 */
[----:B------:R-:W1:Y:S01]  /*1f50*/  MUFU.EX2 R26, R26 ;  /* 0x0000001a001a7308 */ /* 0x000e620000000800 */
[----:B0-----:R-:W-:Y:S02]  /*1f60*/  FADD R33, RZ, R5 ;  /* 0x00000005ff217221 */ /* 0x001fe40000000000 */
[----:B------:R-:W-:-:S04]  /*1f70*/  FFMA R2, R3, 1.4426950216293334961, -R2 ;  /* 0x3fb8aa3b03027823 */ /* 0x000fc80000000802 */
[----:B------:R-:W-:Y:S01]  /*1f80*/  FFMA R32, R3, 1.925963033500011079e-08, R2 ;  /* 0x32a5706003207823 */ /* 0x000fe20000000002 */
[----:B---3--:R-:W-:Y:S01]  /*1f90*/  FMUL R3, R16, R35 ;  /* 0x0000002310037220 */ /* 0x008fe20000400000 */
[----:B------:R-:W-:Y:S01]  /*1fa0*/  FFMA.SAT R16, R21, R12, 0.5 ;  /* 0x3f00000015107423 */ /* 0x000fe2000000200c */
[----:B------:R-:W0:Y:S03]  /*1fb0*/  MUFU.EX2 R35, R34 ;  /* 0x0000002200237308 */ /* 0x000e260000000800 */
[----:B------:R-:W-:-:S04]  /*1fc0*/  FFMA.RM R16, R16, R11, 12582913 ;  /* 0x4b40000110107423 */ /* 0x000fc8000000400b */
[----:B------:R-:W-:Y:S01]  /*1fd0*/  FADD R2, R16, -12583039 ;  /* 0xcb40007f10027421 */ /* 0x000fe20000000000 */
[----:B------:R-:W-:Y:S01]  /*1fe0*/  MUFU.EX2 R25, R25 ;  /* 0x0000001900197308 */ /* 0x000fe20000000800 */
[----:B-1----:R-:W-:Y:S02]  /*1ff0*/  FMUL R9, R9, R26 ;  /* 0x0000001a09097220 */ /* 0x002fe40000400000 */
[----:B------:R-:W-:-:S04]  /*2000*/  FFMA R2, R21, 1.4426950216293334961, -R2 ;  /* 0x3fb8aa3b15027823 */ /* 0x000fc80000000802 */
[----:B------:R-:W-:Y:S01]  /*2010*/  FFMA R21, R21, 1.925963033500011079e-08, R2 ;  /* 0x32a5706015157823 */ /* 0x000fe20000000002 */
[----:B------:R-:W-:Y:S01]  /*2020*/  FMUL R2, R0, R37 ;  /* 0x0000002500027220 */ /* 0x000fe20000400000 */
[----:B------:R-:W-:Y:S02]  /*2030*/  IMAD.SHL.U32 R0, R18, 0x800000, RZ ;  /* 0x0080000012007824 */ /* 0x000fe400078e00ff */
[----:B------:R-:W-:Y:S01]  /*2040*/  FFMA.SAT R18, R7, R12, 0.5 ;  /* 0x3f00000007127423 */ /* 0x000fe2000000200c */
[----:B------:R-:W-:Y:S01]  /*2050*/  FFMA.RM R12, R38, R11, 12582913 ;  /* 0x4b400001260c7423 */ /* 0x000fe2000000400b */
[----:B------:R-:W-:Y:S01]  /*2060*/  MUFU.EX2 R32, R32 ;  /* 0x0000002000207308 */ /* 0x000fe20000000800 */
[----:B0-----:R-:W-:Y:S01]  /*2070*/  FMUL R0, R0, R35 ;  /* 0x0000002300007220 */ /* 0x001fe20000400000 */
[-C--:B------:R-:W-:Y:S01]  /*2080*/  FFMA.RM R18, R18, R11.reuse, 12582913 ;  /* 0x4b40000112127423 */ /* 0x080fe2000000400b */
[----:B------:R-:W-:-:S03]  /*2090*/  FFMA.RM R11, R40, R11, 12582913 ;  /* 0x4b400001280b7423 */ /* 0x000fc6000000400b */
[C---:B------:R-:W-:Y:S01]  /*20a0*/  FADD R34, R18.reuse, -12583039 ;  /* 0xcb40007f12227421 */ /* 0x040fe20000000000 */
[----:B------:R-:W-:Y:S01]  /*20b0*/  FADD R26, R11, -12583039 ;  /* 0xcb40007f0b1a7421 */ /* 0x000fe20000000000 */
[----:B------:R0:W1:Y:S01]  /*20c0*/  MUFU.EX2 R35, R20 ;  /* 0x0000001400237308 */ /* 0x0000620000000800 */
[----:B------:R-:W-:Y:S01]  /*20d0*/  SHF.L.U32 R18, R18, 0x17, RZ ;  /* 0x0000001712127819 */ /* 0x000fe200000006ff */
[----:B------:R-:W-:Y:S01]  /*20e0*/  FFMA R34, R7, 1.4426950216293334961, -R34 ;  /* 0x3fb8aa3b07227823 */ /* 0x000fe20000000822 */
[----:B------:R-:W-:Y:S01]  /*20f0*/  FFMA R26, R17, 1.4426950216293334961, -R26 ;  /* 0x3fb8aa3b111a7823 */ /* 0x000fe2000000081a */
[----:B------:R-:W-:Y:S02]  /*2100*/  SHF.L.U32 R11, R11, 0x17, RZ ;  /* 0x000000170b0b7819 */ /* 0x000fe400000006ff */
[----:B------:R-:W-:Y:S01]  /*2110*/  FFMA R34, R7, 1.925963033500011079e-08, R34 ;  /* 0x32a5706007227823 */ /* 0x000fe20000000022 */
[----:B------:R-:W-:Y:S01]  /*2120*/  SHF.L.U32 R7, R8, 0x17, RZ ;  /* 0x0000001708077819 */ /* 0x000fe200000006ff */
[----:B------:R-:W2:Y:S01]  /*2130*/  MUFU.EX2 R19, R19 ;  /* 0x0000001300137308 */ /* 0x000ea20000000800 */
[----:B0-----:R-:W-:Y:S01]  /*2140*/  FADD R20, R12, -12583039 ;  /* 0xcb40007f0c147421 */ /* 0x001fe20000000000 */
[----:B------:R-:W-:Y:S01]  /*2150*/  FFMA R26, R17, 1.925963033500011079e-08, R26 ;  /* 0x32a57060111a7823 */ /* 0x000fe2000000001a */
[----:B------:R-:W-:Y:S01]  /*2160*/  SHF.L.U32 R17, R16, 0x17, RZ ;  /* 0x0000001710117819 */ /* 0x000fe200000006ff */
[----:B------:R-:W-:Y:S01]  /*2170*/  FMUL R7, R7, R36 ;  /* 0x0000002407077220 */ /* 0x000fe20000400000 */
[----:B------:R-:W-:Y:S01]  /*2180*/  FFMA R20, R15, 1.4426950216293334961, -R20 ;  /* 0x3fb8aa3b0f147823 */ /* 0x000fe20000000814 */
[----:B------:R-:W-:Y:S01]  /*2190*/  IMAD.SHL.U32 R16, R24, 0x800000, RZ ;  /* 0x0080000018107824 */ /* 0x000fe200078e00ff */
[----:B------:R-:W-:Y:S01]  /*21a0*/  SHF.L.U32 R12, R12, 0x17, RZ ;  /* 0x000000170c0c7819 */ /* 0x000fe200000006ff */
[----:B------:R-:W-:Y:S01]  /*21b0*/  MUFU.EX2 R26, R26 ;  /* 0x0000001a001a7308 */ /* 0x000fe20000000800 */
[----:B-1----:R-:W-:Y:S01]  /*21c0*/  FMUL R8, R6, R35 ;  /* 0x0000002306087220 */ /* 0x002fe20000400000 */
[----:B------:R-:W-:Y:S01]  /*21d0*/  FADD R6, R33, R4 ;  /* 0x0000000421067221 */ /* 0x000fe20000000000 */
[----:B------:R-:W-:-:S03]  /*21e0*/  FFMA R15, R15, 1.925963033500011079e-08, R20 ;  /* 0x32a570600f0f7823 */ /* 0x000fc60000000014 */
[----:B------:R-:W-:Y:S01]  /*21f0*/  FADD R33, R6, R3 ;  /* 0x0000000306217221 */ /* 0x000fe20000000000 */
[----:B------:R-:W-:Y:S01]  /*2200*/  SHF.L.U32 R6, R10, 0x17, RZ ;  /* 0x000000170a067819 */ /* 0x000fe200000006ff */
[----:B------:R0:W1:Y:S01]  /*2210*/  MUFU.EX2 R20, R21 ;  /* 0x0000001500147308 */ /* 0x0000620000000800 */
[----:B--2---:R-:W-:Y:S01]  /*2220*/  FMUL R16, R16, R19 ;  /* 0x0000001310107220 */ /* 0x004fe20000400000 */
[----:B------:R-:W-:Y:S02]  /*2230*/  FADD R33, R33, R2 ;  /* 0x0000000221217221 */ /* 0x000fe40000000000 */
[----:B------:R-:W-:Y:S01]  /*2240*/  FMUL R6, R6, R27 ;  /* 0x0000001b06067220 */ /* 0x000fe20000400000 */
[----:B------:R-:W-:Y:S01]  /*2250*/  SHF.L.U32 R27, R14, 0x17, RZ ;  /* 0x000000170e1b7819 */ /* 0x000fe200000006ff */
[----:B------:R-:W-:Y:S02]  /*2260*/  FADD R33, R33, R0 ;  /* 0x0000000021217221 */ /* 0x000fe40000000000 */
[----:B------:R-:W2:Y:S02]  /*2270*/  MUFU.EX2 R15, R15 ;  /* 0x0000000f000f7308 */ /* 0x000ea40000000800 */
[----:B------:R-:W-:-:S04]  /*2280*/  FADD R10, R33, R8 ;  /* 0x00000008210a7221 */ /* 0x000fc80000000000 */
[----:B0-----:R-:W-:Y:S01]  /*2290*/  FADD R21, R10, R7 ;  /* 0x000000070a157221 */ /* 0x001fe20000000000 */
[----:B------:R-:W-:Y:S01]  /*22a0*/  SHF.L.U32 R10, R13, 0x17, RZ ;  /* 0x000000170d0a7819 */ /* 0x000fe200000006ff */
[----:B------:R-:W0:Y:S01]  /*22b0*/  MUFU.EX2 R33, R34 ;  /* 0x0000002200217308 */ /* 0x000e220000000800 */
[----:B-1----:R-:W-:Y:S01]  /*22c0*/  FMUL R17, R17, R20 ;  /* 0x0000001411117220 */ /* 0x002fe20000400000 */
[----:B------:R-:W-:Y:S01]  /*22d0*/  FADD R14, R21, R6 ;  /* 0x00000006150e7221 */ /* 0x000fe20000000000 */
[----:B------:R-:W-:Y:S01]  /*22e0*/  FMUL R21, R27, R32 ;  /* 0x000000201b157220 */ /* 0x000fe20000400000 */
[----:B------:R-:W-:Y:S02]  /*22f0*/  FMUL R10, R10, R25 ;  /* 0x000000190a0a7220 */ /* 0x000fe40000400000 */
[----:B------:R-:W-:Y:S01]  /*2300*/  FADD R13, R14, R9 ;  /* 0x000000090e0d7221 */ /* 0x000fe20000000000 */
[----:B--2---:R-:W-:-:S03]  /*2310*/  FMUL R19, R12, R15 ;  /* 0x0000000f0c137220 */ /* 0x004fc60000400000 */
        /* <DEDUP_REMOVED lines=18> */
.L_x_27177:
        /* <DEDUP_REMOVED lines=12> */
[----:B0-----:R-:W-:Y:S05]  /*2500*/  CALL.REL.NOINC `($__internal_429_$__cuda_sm3x_div_rn_noftz_f32_slowpath) ;  /* 0x0000002000a47944 */ /* 0x001fea0003c00000 */
[----:B------:R-:W-:-:S07]  /*2510*/  MOV R14, R5 ;  /* 0x00000005000e7202 */ /* 0x000fce0000000f00 */
.L_x_27134:
[----:B------:R-:W-:Y:S05]  /*2520*/  BSYNC.RECONVERGENT B2 ;  /* 0x0000000000027941 */ /* 0x000fea0003800200 */
.L_x_27133:
        /* <DEDUP_REMOVED lines=12> */
[----:B0-----:R-:W-:Y:S05]  /*25f0*/  CALL.REL.NOINC `($__internal_429_$__cuda_sm3x_div_rn_noftz_f32_slowpath) ;  /* 0x0000002000687944 */ /* 0x001fea0003c00000 */
[----:B------:R-:W-:-:S07]  /*2600*/  IMAD.MOV.U32 R15, RZ, RZ, R5 ;  /* 0x000000ffff0f7224 */ /* 0x000fce00078e0005 */
.L_x_27136:
[----:B------:R-:W-:Y:S05]  /*2610*/  BSYNC.RECONVERGENT B2 ;  /* 0x0000000000027941 */ /* 0x000fea0003800200 */
.L_x_27135:
        /* <DEDUP_REMOVED lines=13> */
[----:B------:R-:W-:-:S07]  /*26f0*/  MOV R24, R5 ;  /* 0x0000000500187202 */ /* 0x000fce0000000f00 */
.L_x_27138:
[----:B------:R-:W-:Y:S05]  /*2700*/  BSYNC.RECONVERGENT B2 ;  /* 0x0000000000027941 */ /* 0x000fea0003800200 */
.L_x_27137:
        /* <DEDUP_REMOVED lines=12> */
[----:B0-----:R-:W-:Y:S05]  /*27d0*/  CALL.REL.NOINC `($__internal_429_$__cuda_sm3x_div_rn_noftz_f32_slowpath) ;  /* 0x0000001c00f07944 */ /* 0x001fea0003c00000 */
[----:B------:R-:W-:-:S07]  /*27e0*/  MOV R25, R5 ;  /* 0x0000000500197202 */ /* 0x000fce0000000f00 */
.L_x_27140:
[----:B------:R-:W-:Y:S05]  /*27f0*/  BSYNC.RECONVERGENT B2 ;  /* 0x0000000000027941 */ /* 0x000fea0003800200 */
.L_x_27139:
        /* <DEDUP_REMOVED lines=12> */
[----:B0-----:R-:W-:Y:S05]  /*28c0*/  CALL.REL.NOINC `($__internal_429_$__cuda_sm3x_div_rn_noftz_f32_slowpath) ;  /* 0x0000001c00b47944 */ /* 0x001fea0003c00000 */
[----:B------:R-:W-:-:S07]  /*28d0*/  MOV R2, R5 ;  /* 0x0000000500027202 */ /* 0x000fce0000000f00 */
.L_x_27142:
[----:B------:R-:W-:Y:S05]  /*28e0*/  BSYNC.RECONVERGENT B2 ;  /* 0x0000000000027941 */ /* 0x000fea0003800200 */
.L_x_27141:
        /* <DEDUP_REMOVED lines=14> */
.L_x_27144:
[----:B------:R-:W-:Y:S05]  /*29d0*/  BSYNC.RECONVERGENT B2 ;  /* 0x0000000000027941 */ /* 0x000fea0003800200 */
.L_x_27143:
        /* <DEDUP_REMOVED lines=14> */
.L_x_27146:
[----:B------:R-:W-:Y:S05]  /*2ac0*/  BSYNC.RECONVERGENT B2 ;  /* 0x0000000000027941 */ /* 0x000fea0003800200 */
.L_x_27145:
        /* <DEDUP_REMOVED lines=12> */
[----:B------:R-:W-:Y:S05]  /*2b90*/  CALL.REL.NOINC `($__internal_429_$__cuda_sm3x_div_rn_noftz_f32_slowpath) ;  /* 0x0000001c00007944 */ /* 0x000fea0003c00000 */
[----:B------:R-:W-:-:S07]  /*2ba0*/  MOV R27, R5 ;  /* 0x00000005001b7202 */ /* 0x000fce0000000f00 */
.L_x_27148:
[----:B------:R-:W-:Y:S05]  /*2bb0*/  BSYNC.RECONVERGENT B2 ;  /* 0x0000000000027941 */ /* 0x000fea0003800200 */
.L_x_27147:
        /* <DEDUP_REMOVED lines=12> */
[----:B------:R-:W-:Y:S05]  /*2c80*/  CALL.REL.NOINC `($__internal_429_$__cuda_sm3x_div_rn_noftz_f32_slowpath) ;  /* 0x0000001800c47944 */ /* 0x000fea0003c00000 */
[----:B------:R-:W-:-:S07]  /*2c90*/  MOV R6, R5 ;  /* 0x0000000500067202 */ /* 0x000fce0000000f00 */
.L_x_27150:
[----:B------:R-:W-:Y:S05]  /*2ca0*/  BSYNC.RECONVERGENT B2 ;  /* 0x0000000000027941 */ /* 0x000fea0003800200 */
.L_x_27149:
        /* <DEDUP_REMOVED lines=12> */
[----:B------:R-:W-:Y:S05]  /*2d70*/  CALL.REL.NOINC `($__internal_429_$__cuda_sm3x_div_rn_noftz_f32_slowpath) ;  /* 0x0000001800887944 */ /* 0x000fea0003c00000 */
[----:B------:R-:W-:-:S07]  /*2d80*/  IMAD.MOV.U32 R7, RZ, RZ, R5 ;  /* 0x000000ffff077224 */ /* 0x000fce00078e0005 */
.L_x_27152:
[----:B------:R-:W-:Y:S05]  /*2d90*/  BSYNC.RECONVERGENT B2 ;  /* 0x0000000000027941 */ /* 0x000fea0003800200 */
.L_x_27151:
        /* <DEDUP_REMOVED lines=13> */
[----:B------:R-:W-:-:S07]  /*2e70*/  MOV R8, R5 ;  /* 0x0000000500087202 */ /* 0x000fce0000000f00 */
.L_x_27154:
[----:B------:R-:W-:Y:S05]  /*2e80*/  BSYNC.RECONVERGENT B2 ;  /* 0x0000000000027941 */ /* 0x000fea0003800200 */
.L_x_27153:
        /* <DEDUP_REMOVED lines=12> */
[----:B------:R-:W-:Y:S05]  /*2f50*/  CALL.REL.NOINC `($__internal_429_$__cuda_sm3x_div_rn_noftz_f32_slowpath) ;  /* 0x0000001800107944 */ /* 0x000fea0003c00000 */
[----:B------:R-:W-:-:S07]  /*2f60*/  MOV R9, R5 ;  /* 0x0000000500097202 */ /* 0x000fce0000000f00 */
.L_x_27156:
[----:B------:R-:W-:Y:S05]  /*2f70*/  BSYNC.RECONVERGENT B2 ;  /* 0x0000000000027941 */ /* 0x000fea0003800200 */
.L_x_27155:
        /* <DEDUP_REMOVED lines=14> */
.L_x_27158:
[----:B------:R-:W-:Y:S05]  /*3060*/  BSYNC.RECONVERGENT B2 ;  /* 0x0000000000027941 */ /* 0x000fea0003800200 */
.L_x_27157:
        /* <DEDUP_REMOVED lines=14> */
.L_x_27160:
[----:B------:R-:W-:Y:S05]  /*3150*/  BSYNC.RECONVERGENT B2 ;  /* 0x0000000000027941 */ /* 0x000fea0003800200 */
.L_x_27159:
        /* <DEDUP_REMOVED lines=14> */
.L_x_27162:
[----:B------:R-:W-:Y:S05]  /*3240*/  BSYNC.RECONVERGENT B2 ;  /* 0x0000000000027941 */ /* 0x000fea0003800200 */
.L_x_27161:
        /* <DEDUP_REMOVED lines=13> */
.L_x_27164:
[----:B------:R-:W-:Y:S05]  /*3320*/  BSYNC.RECONVERGENT B2 ;  /* 0x0000000000027941 */ /* 0x000fea0003800200 */
.L_x_27163:
        /* <DEDUP_REMOVED lines=15> */
[----:B------:R-:W-:Y:S01]  /*3420*/  IADD3.X R19, PT, PT, RZ, R13, RZ, P1, !PT ;  /* 0x0000000dff137210 */ /* 0x000fe20000ffe4ff */
[----:B------:R-:W-:Y:S01]  /*3430*/  IMAD.X R21, RZ, RZ, R13, P2 ;  /* 0x000000ffff157224 */ /* 0x000fe200010e060d */
[----:B------:R-:W-:-:S02]  /*3440*/  SHF.L.U32 R16, R0, 0x2, RZ ;  /* 0x0000000200107819 */ /* 0x000fc400000006ff */
[----:B------:R-:W-:Y:S02]  /*3450*/  IADD3.X R17, PT, PT, RZ, R13, RZ, P0, !PT ;  /* 0x0000000dff117210 */ /* 0x000fe400007fe4ff */
[----:B------:R-:W-:Y:S02]  /*3460*/  LOP3.LUT R16, R16, 0xfffffff8, RZ, 0xc0, !PT ;  /* 0xfffffff810107812 */ /* 0x000fe400078ec0ff */
[----:B------:R-:W-:Y:S02]  /*3470*/  LEA.HI R18, P1, R19, R18, RZ, 0x1 ;  /* 0x0000001213127211 */ /* 0x000fe400078308ff */
[----:B------:R-:W-:Y:S02]  /*3480*/  LEA.HI R20, P2, R21, R20, RZ, 0x1 ;  /* 0x0000001415147211 */ /* 0x000fe400078508ff */
[----:B------:R-:W-:Y:S02]  /*3490*/  SHF.L.U64.HI R0, R0, 0x2, R17 ;  /* 0x0000000200007819 */ /* 0x000fe40000010211 */
[----:B------:R-:W-:-:S02]  /*34a0*/  IADD3 R16, P0, PT, R16, UR42, RZ ;  /* 0x0000002a10107c10 */ /* 0x000fc4000ff1e0ff */
[----:B------:R-:W-:Y:S02]  /*34b0*/  IADD3.X R19, PT, PT, RZ, R19, RZ, P1, !PT ;  /* 0x00000013ff137210 */ /* 0x000fe40000ffe4ff */
[----:B------:R-:W-:Y:S02]  /*34c0*/  IADD3.X R21, PT, PT, RZ, R21, RZ, P2, !PT ;  /* 0x00000015ff157210 */ /* 0x000fe400017fe4ff */
[----:B------:R-:W-:Y:S02]  /*34d0*/  IADD3.X R17, PT, PT, R0, UR43, RZ, P0, !PT ;  /* 0x0000002b00117c10 */ /* 0x000fe400087fe4ff */
[C---:B------:R-:W-:Y:S02]  /*34e0*/  SHF.L.U64.HI R0, R18.reuse, 0x2, R19 ;  /* 0x0000000212007819 */ /* 0x040fe40000010213 */
[----:B------:R-:W-:Y:S01]  /*34f0*/  SHF.L.U32 R18, R18, 0x2, RZ ;  /* 0x0000000212127819 */ /* 0x000fe200000006ff */
[----:B------:R0:W-:Y:S01]  /*3500*/  STG.E.64 desc[UR4][R16.64], R14 ;  /* 0x0000000e10007986 */ /* 0x0001e2000c101b04 */
[C---:B------:R-:W-:Y:S01]  /*3510*/  SHF.L.U64.HI R21, R20.reuse, 0x2, R21 ;  /* 0x0000000214157819 */ /* 0x040fe20000010215 */
[----:B------:R-:W-:Y:S01]  /*3520*/  IMAD.SHL.U32 R20, R20, 0x4, RZ ;  /* 0x0000000414147824 */ /* 0x000fe200078e00ff */
[----:B------:R-:W-:-:S02]  /*3530*/  LOP3.LUT R18, R18, 0xfffffff8, RZ, 0xc0, !PT ;  /* 0xfffffff812127812 */ /* 0x000fc400078ec0ff */
[----:B------:R-:W-:Y:S02]  /*3540*/  IADD3 R32, P3, PT, R12, 0x100, RZ ;  /* 0x000001000c207810 */ /* 0x000fe40007f7e0ff */
[----:B------:R-:W-:Y:S02]  /*3550*/  LOP3.LUT R20, R20, 0xfffffff8, RZ, 0xc0, !PT ;  /* 0xfffffff814147812 */ /* 0x000fe400078ec0ff */
[----:B------:R-:W-:Y:S02]  /*3560*/  IADD3 R18, P0, PT, R18, UR42, RZ ;  /* 0x0000002a12127c10 */ /* 0x000fe4000ff1e0ff */
[----:B------:R-:W-:Y:S02]  /*3570*/  IADD3 R20, P1, PT, R20, UR42, RZ ;  /* 0x0000002a14147c10 */ /* 0x000fe4000ff3e0ff */
[----:B------:R-:W-:Y:S02]  /*3580*/  IADD3.X R19, PT, PT, R0, UR43, RZ, P0, !PT ;  /* 0x0000002b00137c10 */ /* 0x000fe400087fe4ff */
[----:B------:R-:W-:-:S02]  /*3590*/  IADD3 R0, P0, PT, R12, 0x140, RZ ;  /* 0x000001400c007810 */ /* 0x000fc40007f1e0ff */
[C---:B------:R-:W-:Y:S01]  /*35a0*/  IADD3 R34, P2, PT, R12.reuse, 0xc0, RZ ;  /* 0x000000c00c227810 */ /* 0x040fe20007f5e0ff */
[----:B------:R1:W-:Y:S01]  /*35b0*/  STG.E.64 desc[UR4][R18.64], R24 ;  /* 0x0000001812007986 */ /* 0x0003e2000c101b04 */
[----:B------:R-:W-:Y:S02]  /*35c0*/  IADD3.X R21, PT, PT, R21, UR43, RZ, P1, !PT ;  /* 0x0000002b15157c10 */ /* 0x000fe40008ffe4ff */
[----:B0-----:R-:W-:Y:S02]  /*35d0*/  IADD3 R16, P1, PT, R12, 0x180, RZ ;  /* 0x000001800c107810 */ /* 0x001fe40007f3e0ff */
[-C--:B------:R-:W-:Y:S01]  /*35e0*/  IADD3.X R15, PT, PT, RZ, R13.reuse, RZ, P0, !PT ;  /* 0x0000000dff0f7210 */ /* 0x080fe200007fe4ff */
[----:B------:R0:W-:Y:S01]  /*35f0*/  STG.E.64 desc[UR6][R20.64], R2 ;  /* 0x0000000214007986 */ /* 0x0001e2000c101b06 */
[-C--:B------:R-:W-:Y:S01]  /*3600*/  IADD3.X R33, PT, PT, RZ, R13.reuse, RZ, P3, !PT ;  /* 0x0000000dff217210 */ /* 0x080fe20001ffe4ff */
[----:B------:R-:W-:Y:S01]  /*3610*/  IMAD.X R17, RZ, RZ, R13, P1 ;  /* 0x000000ffff117224 */ /* 0x000fe200008e060d */
[----:B------:R-:W-:-:S02]  /*3620*/  IADD3.X R35, PT, PT, RZ, R13, RZ, P2, !PT ;  /* 0x0000000dff237210 */ /* 0x000fc400017fe4ff */
[----:B------:R-:W-:Y:S02]  /*3630*/  IADD3 R12, P4, PT, R12, 0x1c0, RZ ;  /* 0x000001c00c0c7810 */ /* 0x000fe40007f9e0ff */
[----:B------:R-:W-:Y:S02]  /*3640*/  LEA.HI R14, P2, R15, R0, RZ, 0x1 ;  /* 0x000000000f0e7211 */ /* 0x000fe400078508ff */
[----:B-1----:R-:W-:Y:S02]  /*3650*/  LEA.HI R24, P0, R35, R34, RZ, 0x1 ;  /* 0x0000002223187211 */ /* 0x002fe400078108ff */
[----:B------:R-:W-:Y:S01]  /*3660*/  R2UR UR10, R22 ;  /* 0x00000000160a72ca */ /* 0x000fe200000e0000 */
[----:B------:R-:W-:Y:S01]  /*3670*/  IMAD.X R15, RZ, RZ, R15, P2 ;  /* 0x000000ffff0f7224 */ /* 0x000fe200010e060f */
[----:B------:R-:W-:Y:S02]  /*3680*/  SHF.L.U32 R0, R24, 0x2, RZ ;  /* 0x0000000218007819 */ /* 0x000fe400000006ff */
[----:B0-----:R-:W-:-:S02]  /*3690*/  LEA.HI R2, P1, R33, R32, RZ, 0x1 ;  /* 0x0000002021027211 */ /* 0x001fc400078308ff */
[----:B------:R-:W-:Y:S02]  /*36a0*/  IADD3.X R3, PT, PT, RZ, R13, RZ, P4, !PT ;  /* 0x0000000dff037210 */ /* 0x000fe400027fe4ff */
[----:B------:R-:W-:Y:S02]  /*36b0*/  IADD3.X R13, PT, PT, RZ, R33, RZ, P1, !PT ;  /* 0x00000021ff0d7210 */ /* 0x000fe40000ffe4ff */
[----:B------:R-:W-:Y:S02]  /*36c0*/  IADD3.X R19, PT, PT, RZ, R35, RZ, P0, !PT ;  /* 0x00000023ff137210 */ /* 0x000fe400007fe4ff */
[----:B------:R-:W-:Y:S02]  /*36d0*/  LEA.HI R18, P3, R3, R12, RZ, 0x1 ;  /* 0x0000000c03127211 */ /* 0x000fe400078708ff */
[----:B------:R-:W-:Y:S02]  /*36e0*/  LEA.HI R16, P0, R17, R16, RZ, 0x1 ;  /* 0x0000001011107211 */ /* 0x000fe400078108ff */
[----:B------:R-:W-:-:S02]  /*36f0*/  SHF.L.U64.HI R13, R2, 0x2, R13 ;  /* 0x00000002020d7819 */ /* 0x000fc4000001020d */
[----:B------:R-:W-:Y:S02]  /*3700*/  SHF.L.U32 R12, R2, 0x2, RZ ;  /* 0x00000002020c7819 */ /* 0x000fe400000006ff */
[----:B------:R-:W-:Y:S02]  /*3710*/  SHF.L.U64.HI R15, R14, 0x2, R15 ;  /* 0x000000020e0f7819 */ /* 0x000fe4000001020f */
[----:B------:R-:W-:Y:S02]  /*3720*/  LOP3.LUT R2, R0, 0xfffffff8, RZ, 0xc0, !PT ;  /* 0xfffffff800027812 */ /* 0x000fe400078ec0ff */
[----:B------:R-:W-:Y:S02]  /*3730*/  SHF.L.U32 R14, R14, 0x2, RZ ;  /* 0x000000020e0e7819 */ /* 0x000fe400000006ff */
[----:B------:R-:W-:Y:S02]  /*3740*/  IADD3.X R17, PT, PT, RZ, R17, RZ, P0, !PT ;  /* 0x00000011ff117210 */ /* 0x000fe400007fe4ff */
[----:B------:R-:W-:-:S02]  /*3750*/  IADD3.X R3, PT, PT, RZ, R3, RZ, P3, !PT ;  /* 0x00000003ff037210 */ /* 0x000fc40001ffe4ff */
[----:B------:R-:W-:Y:S02]  /*3760*/  SHF.L.U64.HI R19, R24, 0x2, R19 ;  /* 0x0000000218137819 */ /* 0x000fe40000010213 */
[----:B------:R-:W-:Y:S02]  /*3770*/  IADD3 R2, P0, PT, R2, UR42, RZ ;  /* 0x0000002a02027c10 */ /* 0x000fe4000ff1e0ff */
[----:B------:R-:W-:Y:S02]  /*3780*/  LOP3.LUT R14, R14, 0xfffffff8, RZ, 0xc0, !PT ;  /* 0xfffffff80e0e7812 */ /* 0x000fe400078ec0ff */
[----:B------:R-:W-:Y:S02]  /*3790*/  SHF.L.U64.HI R0, R18, 0x2, R3 ;  /* 0x0000000212007819 */ /* 0x000fe40000010203 */
[----:B------:R-:W-:Y:S02]  /*37a0*/  IADD3.X R3, PT, PT, R19, UR43, RZ, P0, !PT ;  /* 0x0000002b13037c10 */ /* 0x000fe400087fe4ff */
[----:B------:R-:W-:-:S02]  /*37b0*/  IADD3 R14, P0, PT, R14, UR42, RZ ;  /* 0x0000002a0e0e7c10 */ /* 0x000fc4000ff1e0ff */
[C---:B------:R-:W-:Y:S01]  /*37c0*/  SHF.L.U64.HI R17, R16.reuse, 0x2, R17 ;  /* 0x0000000210117819 */ /* 0x040fe20000010211 */
[----:B------:R-:W-:Y:S01]  /*37d0*/  IMAD.SHL.U32 R16, R16, 0x4, RZ ;  /* 0x0000000410107824 */ /* 0x000fe200078e00ff */
[----:B------:R-:W-:Y:S01]  /*37e0*/  IADD3.X R15, PT, PT, R15, UR43, RZ, P0, !PT ;  /* 0x0000002b0f0f7c10 */ /* 0x000fe200087fe4ff */
[----:B------:R0:W-:Y:S01]  /*37f0*/  STG.E.64 desc[UR4][R2.64], R26 ;  /* 0x0000001a02007986 */ /* 0x0001e2000c101b04 */
[----:B------:R-:W-:Y:S02]  /*3800*/  IADD3 R29, P0, PT, R28, R29, RZ ;  /* 0x0000001d1c1d7210 */ /* 0x000fe40007f1e0ff */
[----:B------:R-:W-:Y:S02]  /*3810*/  SHF.L.U32 R18, R18, 0x2, RZ ;  /* 0x0000000212127819 */ /* 0x000fe400000006ff */
[----:B------:R-:W-:Y:S02]  /*3820*/  LEA.HI.X.SX32 R31, R28, R31, 0x1, P0 ;  /* 0x0000001f1c1f7211 */ /* 0x000fe400000f0eff */
[----:B------:R-:W-:-:S02]  /*3830*/  LOP3.LUT R12, R12, 0xfffffff8, RZ, 0xc0, !PT ;  /* 0xfffffff80c0c7812 */ /* 0x000fc400078ec0ff */
[----:B------:R-:W-:Y:S02]  /*3840*/  ISETP.GE.U32.AND P0, PT, R29, UR38, PT ;  /* 0x000000261d007c0c */ /* 0x000fe4000bf06070 */
[C---:B------:R-:W-:Y:S02]  /*3850*/  R2UR UR11, R23.reuse ;  /* 0x00000000170b72ca */ /* 0x040fe400000e0000 */
[----:B------:R-:W-:Y:S02]  /*3860*/  LOP3.LUT R16, R16, 0xfffffff8, RZ, 0xc0, !PT ;  /* 0xfffffff810107812 */ /* 0x000fe400078ec0ff */
[----:B------:R-:W-:Y:S02]  /*3870*/  R2UR UR12, R22 ;  /* 0x00000000160c72ca */ /* 0x000fe400000e0000 */
[----:B------:R-:W-:Y:S02]  /*3880*/  R2UR UR13, R23 ;  /* 0x00000000170d72ca */ /* 0x000fe400000e0000 */
[----:B------:R-:W-:-:S02]  /*3890*/  LOP3.LUT R18, R18, 0xfffffff8, RZ, 0xc0, !PT ;  /* 0xfffffff812127812 */ /* 0x000fc400078ec0ff */
[----:B------:R-:W-:Y:S02]  /*38a0*/  IADD3 R12, P1, PT, R12, UR42, RZ ;  /* 0x0000002a0c0c7c10 */ /* 0x000fe4000ff3e0ff */
[----:B------:R-:W-:Y:S02]  /*38b0*/  ISETP.GE.AND.EX P0, PT, R31, UR39, PT, P0 ;  /* 0x000000271f007c0c */ /* 0x000fe4000bf06300 */
[----:B------:R-:W-:Y:S02]  /*38c0*/  IADD3 R16, P2, PT, R16, UR42, RZ ;  /* 0x0000002a10107c10 */ /* 0x000fe4000ff5e0ff */
        /* <DEDUP_REMOVED lines=9> */
[----:B------:R-:W-:Y:S05]  /*3960*/  EXIT ;  /* 0x000000000000794d */ /* 0x000fea0003800000 */
.L_x_27132:
[----:B------:R-:W-:Y:S01]  /*3970*/  BSSY B0, `(.L_x_27166) ;  /* 0x0000007000007945 */ /* 0x000fe20003800000 */
[----:B------:R-:W-:Y:S02]  /*3980*/  MOV R12, 0x10 ;  /* 0x00000010000c7802 */ /* 0x000fe40000000f00 */
[----:B------:R-:W-:Y:S02]  /*3990*/  MOV R11, 0x1f ;  /* 0x0000001f000b7802 */ /* 0x000fe40000000f00 */
[----:B------:R-:W-:-:S07]  /*39a0*/  MOV R15, 0xffffffff ;  /* 0xffffffff000f7802 */ /* 0x000fce0000000f00 */
[----:B------:R-:W-:Y:S05]  /*39b0*/  WARPSYNC.COLLECTIVE R15, `(.L_x_27167) ;  /* 0x000000000f087348 */ /* 0x000fea0003c00000 */
[----:B------:R0:W1:Y:S02]  /*39c0*/  SHFL.BFLY P6, R14, R13, R12, R11 ;  /* 0x0c00000c0d0e7389 */ /* 0x00006400000c000b */
[----:B01----:R-:W-:Y:S05]  /*39d0*/  ENDCOLLECTIVE ;  /* 0x000000000000791b */ /* 0x003fea0003800000 */
.L_x_27167:
[----:B------:R-:W-:Y:S05]  /*39e0*/  BSYNC B0 ;  /* 0x0000000000007941 */ /* 0x000fea0003800000 */
.L_x_27166:
[----:B------:R-:W-:Y:S01]  /*39f0*/  FMNMX R13, R13, R14, !PT ;  /* 0x0000000e0d0d7209 */ /* 0x000fe20007800000 */
[----:B------:R-:W-:Y:S01]  /*3a00*/  IMAD.MOV.U32 R12, RZ, RZ, 0x8 ;  /* 0x00000008ff0c7424 */ /* 0x000fe200078e00ff */
[----:B------:R-:W-:Y:S02]  /*3a10*/  MOV R11, 0x1f ;  /* 0x0000001f000b7802 */ /* 0x000fe40000000f00 */
[----:B------:R-:W-:-:S07]  /*3a20*/  MOV R15, 0xffffffff ;  /* 0xffffffff000f7802 */ /* 0x000fce0000000f00 */
[----:B------:R-:W-:Y:S05]  /*3a30*/  WARPSYNC.COLLECTIVE R15, `(.L_x_27168) ;  /* 0x000000000f087348 */ /* 0x000fea0003c00000 */
[----:B------:R0:W1:Y:S02]  /*3a40*/  SHFL.BFLY P6, R14, R13, R12, R11 ;  /* 0x0c00000c0d0e7389 */ /* 0x00006400000c000b */
[----:B01----:R-:W-:Y:S05]  /*3a50*/  ENDCOLLECTIVE ;  /* 0x000000000000791b */ /* 0x003fea0003800000 */
.L_x_27168:
[----:B------:R-:W-:Y:S01]  /*3a60*/  HFMA2 R12, -RZ, RZ, 0, 2.384185791015625e-07 ;  /* 0x00000004ff0c7431 */ /* 0x000fe200000001ff */
[----:B------:R-:W-:-:S04]  /*3a70*/  FMNMX R0, R13, R14, !PT ;  /* 0x0000000e0d007209 */ /* 0x000fc80007800000 */
[----:B------:R-:W-:-:S07]  /*3a80*/  MOV R13, R0 ;  /* 0x00000000000d7202 */ /* 0x000fce0000000f00 */
[----:B------:R-:W-:Y:S05]  /*3a90*/  WARPSYNC.COLLECTIVE R15, `(.L_x_27169) ;  /* 0x000000000f087348 */ /* 0x000fea0003c00000 */
[----:B------:R0:W1:Y:S02]  /*3aa0*/  SHFL.BFLY P6, R14, R13, R12, R11 ;  /* 0x0c00000c0d0e7389 */ /* 0x00006400000c000b */
[----:B01----:R-:W-:Y:S05]  /*3ab0*/  ENDCOLLECTIVE ;  /* 0x000000000000791b */ /* 0x003fea0003800000 */
.L_x_27169:
[----:B------:R-:W-:Y:S02]  /*3ac0*/  MOV R12, 0x2 ;  /* 0x00000002000c7802 */ /* 0x000fe40000000f00 */
[----:B------:R-:W-:-:S05]  /*3ad0*/  FMNMX R2, R0, R14, !PT ;  /* 0x0000000e00027209 */ /* 0x000fca0007800000 */
[----:B------:R-:W-:-:S07]  /*3ae0*/  IMAD.MOV.U32 R13, RZ, RZ, R2 ;  /* 0x000000ffff0d7224 */ /* 0x000fce00078e0002 */
[----:B------:R-:W-:Y:S05]  /*3af0*/  WARPSYNC.COLLECTIVE R15, `(.L_x_27170) ;  /* 0x000000000f087348 */ /* 0x000fea0003c00000 */
[----:B------:R0:W1:Y:S02]  /*3b00*/  SHFL.BFLY P6, R14, R13, R12, R11 ;  /* 0x0c00000c0d0e7389 */ /* 0x00006400000c000b */
[----:B01----:R-:W-:Y:S05]  /*3b10*/  ENDCOLLECTIVE ;  /* 0x000000000000791b */ /* 0x003fea0003800000 */
.L_x_27170:
[----:B------:R-:W-:Y:S01]  /*3b20*/  HFMA2 R12, -RZ, RZ, 0, 5.9604644775390625e-08 ;  /* 0x00000001ff0c7431 */ /* 0x000fe200000001ff */
[----:B------:R-:W-:-:S04]  /*3b30*/  FMNMX R3, R2, R14, !PT ;  /* 0x0000000e02037209 */ /* 0x000fc80007800000 */
[----:B------:R-:W-:-:S07]  /*3b40*/  MOV R13, R3 ;  /* 0x00000003000d7202 */ /* 0x000fce0000000f00 */
[----:B------:R-:W-:Y:S05]  /*3b50*/  WARPSYNC.COLLECTIVE R15, `(.L_x_27171) ;  /* 0x000000000f087348 */ /* 0x000fea0003c00000 */
[----:B------:R0:W1:Y:S02]  /*3b60*/  SHFL.BFLY P6, R14, R13, R12, R11 ;  /* 0x0c00000c0d0e7389 */ /* 0x00006400000c000b */
[----:B01----:R-:W-:Y:S05]  /*3b70*/  ENDCOLLECTIVE ;  /* 0x000000000000791b */ /* 0x003fea0003800000 */
.L_x_27171:
[----:B------:R-:W-:Y:S01]  /*3b80*/  MOV R11, 0x3bbb989d ;  /* 0x3bbb989d000b7802 */ /* 0x000fe20000000f00 */
        /* <DEDUP_REMOVED lines=36> */
[----:B------:R-:W-:-:S05]  /*3dd0*/  SHF.L.U32 R8, R19, 0x17, RZ ;  /* 0x0000001713087819 */ /* 0x000fca00000006ff */
[----:B------:R-:W2:Y:S01]  /*3de0*/  MUFU.EX2 R15, R15 ;  /* 0x0000000f000f7308 */ /* 0x000ea20000000800 */
[----:B0-----:R-:W-:-:S04]  /*3df0*/  FADD R3, R17, -12583039 ;  /* 0xcb40007f11037421 */ /* 0x001fc80000000000 */
[----:B------:R-:W-:Y:S01]  /*3e00*/  FFMA R3, R0, 1.4426950216293334961, -R3 ;  /* 0x3fb8aa3b00037823 */ /* 0x000fe20000000803 */
[----:B-1----:R-:W-:Y:S01]  /*3e10*/  FMUL R5, R5, R4 ;  /* 0x0000000405057220 */ /* 0x002fe20000400000 */
[----:B------:R-:W-:Y:S01]  /*3e20*/  SHF.L.U32 R4, R13, 0x17, RZ ;  /* 0x000000170d047819 */ /* 0x000fe200000006ff */
[-C--:B------:R-:W-:Y:S01]  /*3e30*/  FFMA.SAT R13, R2, R11.reuse, 0.5 ;  /* 0x3f000000020d7423 */ /* 0x080fe2000000200b */
[----:B------:R-:W-:Y:S01]  /*3e40*/  FFMA R0, R0, 1.925963033500011079e-08, R3 ;  /* 0x32a5706000007823 */ /* 0x000fe20000000003 */
[----:B------:R-:W-:Y:S01]  /*3e50*/  SHF.L.U32 R3, R17, 0x17, RZ ;  /* 0x0000001711037819 */ /* 0x000fe200000006ff */
        /* <DEDUP_REMOVED lines=15> */
[----:B------:R-:W-:Y:S02]  /*3f50*/  IMAD.SHL.U32 R0, R17, 0x800000, RZ ;  /* 0x0080000011007824 */ /* 0x000fe400078e00ff */
[-C--:B------:R-:W-:Y:S01]  /*3f60*/  FFMA.SAT R17, R20, R11.reuse, 0.5 ;  /* 0x3f00000014117423 */ /* 0x080fe2000000200b */
[----:B------:R-:W-:Y:S01]  /*3f70*/  FFMA R6, R7, 1.4426950216293334961, -R6 ;  /* 0x3fb8aa3b07067823 */ /* 0x000fe20000000806 */
[----:B------:R-:W0:Y:S01]  /*3f80*/  MUFU.EX2 R13, R13 ;  /* 0x0000000d000d7308 */ /* 0x000e220000000800 */
[----:B------:R-:W-:Y:S01]  /*3f90*/  FFMA.SAT R19, R18, R11, 0.5 ;  /* 0x3f00000012137423 */ /* 0x000fe2000000200b */
[----:B------:R-:W-:Y:S01]  /*3fa0*/  FFMA.RM R17, R17, R12, 12582913 ;  /* 0x4b40000111117423 */ /* 0x000fe2000000400c */
[----:B------:R-:W-:-:S02]  /*3fb0*/  FFMA R6, R7, 1.925963033500011079e-08, R6 ;  /* 0x32a5706007067823 */ /* 0x000fc40000000006 */
        /* <DEDUP_REMOVED lines=22> */
[----:B------:R-:W-:Y:S02]  /*4120*/  IMAD.SHL.U32 R10, R17, 0x800000, RZ ;  /* 0x00800000110a7824 */ /* 0x000fe400078e00ff */
[----:B------:R-:W-:Y:S01]  /*4130*/  FFMA R16, R16, 1.925963033500011079e-08, R9 ;  /* 0x32a5706010107823 */ /* 0x000fe20000000009 */
[----:B------:R-:W-:Y:S01]  /*4140*/  SHF.L.U32 R9, R15, 0x17, RZ ;  /* 0x000000170f097819 */ /* 0x000fe200000006ff */
        /* <DEDUP_REMOVED lines=76> */
.L_x_27172:
[----:B------:R-:W-:Y:S02]  /*4610*/  HFMA2 R12, -RZ, RZ, 0, 4.76837158203125e-07 ;  /* 0x00000008ff0c7431 */ /* 0x000fe400000001ff */
[----:B------:R-:W-:-:S04]  /*4620*/  FADD R24, R13, R14 ;  /* 0x0000000e0d187221 */ /* 0x000fc80000000000 */
[----:B------:R-:W-:-:S07]  /*4630*/  IMAD.MOV.U32 R13, RZ, RZ, R24 ;  /* 0x000000ffff0d7224 */ /* 0x000fce00078e0018 */
[----:B------:R-:W-:Y:S05]  /*4640*/  WARPSYNC.COLLECTIVE R15, `(.L_x_27173) ;  /* 0x000000000f087348 */ /* 0x000fea0003c00000 */
[----:B------:R0:W1:Y:S02]  /*4650*/  SHFL.BFLY P6, R14, R13, R12, R11 ;  /* 0x0c00000c0d0e7389 */ /* 0x00006400000c000b */
[----:B01----:R-:W-:Y:S05]  /*4660*/  ENDCOLLECTIVE ;  /* 0x000000000000791b */ /* 0x003fea0003800000 */
.L_x_27173:
[----:B------:R-:W-:Y:S02]  /*4670*/  HFMA2 R12, -RZ, RZ, 0, 2.384185791015625e-07 ;  /* 0x00000004ff0c7431 */ /* 0x000fe400000001ff */
[----:B------:R-:W-:-:S05]  /*4680*/  FADD R25, R24, R14 ;  /* 0x0000000e18197221 */ /* 0x000fca0000000000 */
[----:B------:R-:W-:-:S07]  /*4690*/  MOV R13, R25 ;  /* 0x00000019000d7202 */ /* 0x000fce0000000f00 */
[----:B------:R-:W-:Y:S05]  /*46a0*/  WARPSYNC.COLLECTIVE R15, `(.L_x_27174) ;  /* 0x000000000f087348 */ /* 0x000fea0003c00000 */
[----:B------:R0:W1:Y:S02]  /*46b0*/  SHFL.BFLY P6, R14, R13, R12, R11 ;  /* 0x0c00000c0d0e7389 */ /* 0x00006400000c000b */
[----:B01----:R-:W-:Y:S05]  /*46c0*/  ENDCOLLECTIVE ;  /* 0x000000000000791b */ /* 0x003fea0003800000 */
.L_x_27174:
[----:B------:R-:W-:Y:S02]  /*46d0*/  IMAD.MOV.U32 R12, RZ, RZ, 0x2 ;  /* 0x00000002ff0c7424 */ /* 0x000fe400078e00ff */
[----:B------:R-:W-:-:S05]  /*46e0*/  FADD R26, R25, R14 ;  /* 0x0000000e191a7221 */ /* 0x000fca0000000000 */
[----:B------:R-:W-:-:S07]  /*46f0*/  MOV R13, R26 ;  /* 0x0000001a000d7202 */ /* 0x000fce0000000f00 */
[----:B------:R-:W-:Y:S05]  /*4700*/  WARPSYNC.COLLECTIVE R15, `(.L_x_27175) ;  /* 0x000000000f087348 */ /* 0x000fea0003c00000 */
[----:B------:R0:W1:Y:S02]  /*4710*/  SHFL.BFLY P6, R14, R13, R12, R11 ;  /* 0x0c00000c0d0e7389 */ /* 0x00006400000c000b */
[----:B01----:R-:W-:Y:S05]  /*4720*/  ENDCOLLECTIVE ;  /* 0x000000000000791b */ /* 0x003fea0003800000 */
.L_x_27175:
[----:B------:R-:W-:Y:S02]  /*4730*/  HFMA2 R12, -RZ, RZ, 0, 5.9604644775390625e-08 ;  /* 0x00000001ff0c7431 */ /* 0x000fe400000001ff */
[----:B------:R-:W-:-:S05]  /*4740*/  FADD R27, R26, R14 ;  /* 0x0000000e1a1b7221 */ /* 0x000fca0000000000 */
[----:B------:R-:W-:-:S07]  /*4750*/  MOV R13, R27 ;  /* 0x0000001b000d7202 */ /* 0x000fce0000000f00 */
[----:B------:R-:W-:Y:S05]  /*4760*/  WARPSYNC.COLLECTIVE R15, `(.L_x_27176) ;  /* 0x000000000f087348 */ /* 0x000fea0003c00000 */
[----:B------:R0:W1:Y:S02]  /*4770*/  SHFL.BFLY P6, R14, R13, R12, R11 ;  /* 0x0c00000c0d0e7389 */ /* 0x00006400000c000b */
[----:B01----:R-:W-:Y:S05]  /*4780*/  ENDCOLLECTIVE ;  /* 0x000000000000791b */ /* 0x003fea0003800000 */
.L_x_27176:
[----:B------:R-:W-:Y:S05]  /*4790*/  BRA `(.L_x_27177) ;  /* 0xffffffdc00287947 */ /* 0x000fea000383ffff */
        .weak           $__internal_429_$__cuda_sm3x_div_rn_noftz_f32_slowpath
        .type           $__internal_429_$__cuda_sm3x_div_rn_noftz_f32_slowpath,@function
        .size           $__internal_429_$__cuda_sm3x_div_rn_noftz_f32_slowpath,(.L_x_37806 - $__internal_429_$__cuda_sm3x_div_rn_noftz_f32_slowpath)
$__internal_429_$__cuda_sm3x_div_rn_noftz_f32_slowpath:
        /* <DEDUP_REMOVED lines=34> */
.L_x_27179:
        /* <DEDUP_REMOVED lines=51> */
.L_x_27186:
[----:B------:R-:W-:-:S04]  /*4cf0*/  LOP3.LUT R5, R5, 0x80000000, RZ, 0xc0, !PT ;  /* 0x8000000005057812 */ /* 0x000fc800078ec0ff */
[----:B------:R-:W-:Y:S01]  /*4d00*/  LOP3.LUT R5, R5, 0x7f800000, RZ, 0xfc, !PT ;  /* 0x7f80000005057812 */ /* 0x000fe200078efcff */
[----:B------:R-:W-:Y:S06]  /*4d10*/  BRA `(.L_x_27187) ;  /* 0x0000000000047947 */ /* 0x000fec0003800000 */
.L_x_27185:
[----:B------:R-:W-:-:S07]  /*4d20*/  LEA R5, R34, R5, 0x17 ;  /* 0x0000000522057211 */ /* 0x000fce00078eb8ff */
.L_x_27187:
[----:B------:R-:W-:Y:S05]  /*4d30*/  BSYNC.RECONVERGENT B1 ;  /* 0x0000000000017941 */ /* 0x000fea0003800200 */
.L_x_27184:
[----:B------:R-:W-:Y:S05]  /*4d40*/  BRA `(.L_x_27188) ;  /* 0x0000000000207947 */ /* 0x000fea0003800000 */
.L_x_27183:
[----:B------:R-:W-:-:S04]  /*4d50*/  LOP3.LUT R5, R12, 0x80000000, R5, 0x48, !PT ;  /* 0x800000000c057812 */ /* 0x000fc800078e4805 */
[----:B------:R-:W-:Y:S01]  /*4d60*/  LOP3.LUT R5, R5, 0x7f800000, RZ, 0xfc, !PT ;  /* 0x7f80000005057812 */ /* 0x000fe200078efcff */
[----:B------:R-:W-:Y:S06]  /*4d70*/  BRA `(.L_x_27188) ;  /* 0x0000000000147947 */ /* 0x000fec0003800000 */
.L_x_27182:
[----:B------:R-:W-:Y:S01]  /*4d80*/  LOP3.LUT R5, R12, 0x80000000, R5, 0x48, !PT ;  /* 0x800000000c057812 */ /* 0x000fe200078e4805 */
[----:B------:R-:W-:Y:S06]  /*4d90*/  BRA `(.L_x_27188) ;  /* 0x00000000000c7947 */ /* 0x000fec0003800000 */
.L_x_27181:
[----:B------:R-:W0:Y:S01]  /*4da0*/  MUFU.RSQ R5, -QNAN ;  /* 0xffc0000000057908 */ /* 0x000e220000001400 */
[----:B------:R-:W-:Y:S05]  /*4db0*/  BRA `(.L_x_27188) ;  /* 0x0000000000047947 */ /* 0x000fea0003800000 */
.L_x_27180:
[----:B------:R-:W-:-:S07]  /*4dc0*/  FADD.FTZ R5, R5, R12 ;  /* 0x0000000c05057221 */ /* 0x000fce0000010000 */
.L_x_27188:
[----:B------:R-:W-:Y:S05]  /*4dd0*/  BSYNC.RECONVERGENT B0 ;  /* 0x0000000000007941 */ /* 0x000fea0003800200 */
.L_x_27178:
[----:B------:R-:W-:Y:S01]  /*4de0*/  HFMA2 R13, -RZ, RZ, 0, 0 ;  /* 0x00000000ff0d7431 */ /* 0x000fe200000001ff */
[----:B------:R-:W-:-:S04]  /*4df0*/  MOV R12, R32 ;  /* 0x00000020000c7202 */ /* 0x000fc80000000f00 */
[----:B0-----:R-:W-:Y:S05]  /*4e00*/  RET.REL.NODEC R12 `(_Z15SoftmaxWarpImplI22BroadcastScaleMaskLoadIffbLm2EiE11DirectStoreIffEfLi2ELi16ELi32ELi1ELb0EL9Algorithm0EEvT_T0_ll) ;  /* 0xffffffb00c7c7950 */ /* 0x001fea0003c3ffff */
.L_x_27189:
        /* <DEDUP_REMOVED lines=15> */
.L_x_37806:


//--------------------- .text._Z15SoftmaxWarpImplI22BroadcastScaleMaskLoadIffbLm2EiE11DirectStoreIffEfLi2ELi14ELi32ELi1ELb1EL9Algorithm0EEvT_T0_ll --------------------------
	.section	.text._Z15SoftmaxWarpImplI22BroadcastScaleMaskLoadIffbLm2EiE11DirectStoreIffEfLi2ELi14ELi32ELi1ELb1EL9Algorithm0EEvT_T0_ll,"ax",@progbits
	.align	128
        .global         _Z15SoftmaxWarpImplI22BroadcastScaleMaskLoadIffbLm2EiE11DirectStoreIffEfLi2ELi14ELi32ELi1ELb1EL9Algorithm0EEvT_T0_ll
        .type           _Z15SoftmaxWarpImplI22BroadcastScaleMaskLoadIffbLm2EiE11DirectStoreIffEfLi2ELi14ELi32ELi1ELb1EL9Algorithm0EEvT_T0_ll,@function
        .size           _Z15SoftmaxWarpImplI22BroadcastScaleMaskLoadIffbLm2EiE11DirectStoreIffEfLi2ELi14ELi32ELi1ELb1EL9Algorithm0EEvT_T0_ll,(.L_x_37807 - _Z15SoftmaxWarpImplI22BroadcastScaleMaskLoadIffbLm2EiE11DirectStoreIffEfLi2ELi14ELi32ELi1ELb1EL9Algorithm0EEvT_T0_ll)
        .other          _Z15SoftmaxWarpImplI22BroadcastScaleMaskLoadIffbLm2EiE11DirectStoreIffEfLi2ELi14ELi32ELi1ELb1EL9Algorithm0EEvT_T0_ll,@"STO_CUDA_ENTRY STV_DEFAULT"
_Z15SoftmaxWarpImplI22BroadcastScaleMaskLoadIffbLm2EiE11DirectStoreIffEfLi2ELi14ELi32ELi1ELb1EL9Algorithm0EEvT_T0_ll:
.text._Z15SoftmaxWarpImplI22BroadcastScaleMaskLoadIffbLm2EiE11DirectStoreIffEfLi2ELi14ELi32ELi1ELb1EL9Algorithm0EEvT_T0_ll:
        /* <DEDUP_REMOVED lines=27> */
.L_x_27190:
        /* <DEDUP_REMOVED lines=13> */
[----:B0-----:R-:W-:-:S04]  /*0280*/  IMAD.SHL.U32 R37, R37, 0x2, RZ ;  /* 0x0000000225257824 */ /* 0x001fc800078e00ff */
[C---:B------:R-:W-:Y:S01]  /*0290*/  VIADD R33, R37.reuse, 0x80 ;  /* 0x0000008025217836 */ /* 0x040fe20000000000 */
[C---:B------:R-:W-:Y:S01]  /*02a0*/  IADD3 R35, PT, PT, R37.reuse, 0x40, RZ ;  /* 0x0000004025237810 */ /* 0x040fe20007ffe0ff */
[C---:B------:R-:W-:Y:S01]  /*02b0*/  VIADD R29, R37.reuse, 0x100 ;  /* 0x00000100251d7836 */ /* 0x040fe20000000000 */
[C---:B------:R-:W-:Y:S01]  /*02c0*/  IADD3 R31, PT, PT, R37.reuse, 0xc0, RZ ;  /* 0x000000c0251f7810 */ /* 0x040fe20007ffe0ff */
[C---:B------:R-:W-:Y:S01]  /*02d0*/  VIADD R25, R37.reuse, 0x180 ;  /* 0x0000018025197836 */ /* 0x040fe20000000000 */
[----:B------:R-:W-:-:S07]  /*02e0*/  IADD3 R27, PT, PT, R37, 0x140, RZ ;  /* 0x00000140251b7810 */ /* 0x000fce0007ffe0ff */
.L_x_27248:
        /* <DEDUP_REMOVED lines=76> */
.L_x_27192:
[----:B------:R-:W-:Y:S05]  /*07b0*/  BSYNC.RECONVERGENT B0 ;  /* 0x0000000000007941 */ /* 0x000fea0003800200 */
.L_x_27191:
        /* <DEDUP_REMOVED lines=68> */
.L_x_27194:
[----:B------:R-:W-:Y:S05]  /*0c00*/  BSYNC.RECONVERGENT B0 ;  /* 0x0000000000007941 */ /* 0x000fea0003800200 */
.L_x_27193:
        /* <DEDUP_REMOVED lines=75> */
.L_x_27196:
[----:B------:R-:W-:Y:S05]  /*10c0*/  BSYNC.RECONVERGENT B0 ;  /* 0x0000000000007941 */ /* 0x000fea0003800200 */
.L_x_27195:
[----:B------:R-:W-:Y:S01]  /*10d0*/  BSSY.RECONVERGENT B0, `(.L_x_27197) ;  /* 0x0000044000007945 */ /* 0x000fe20003800200 */
[----:B------:R-:W-:Y:S01]  /*10e0*/  MOV R16, 0xff800000 ;  /* 0xff80000000107802 */ /* 0x000fe20000000f00 */
[----:B------:R-:W-:Y:S02]  /*10f0*/  IMAD.MOV.U32 R23, RZ, RZ, -0x800000 ;  /* 0xff800000ff177424 */ /* 0x000fe400078e00ff */
[----:B------:R-:W-:Y:S05]  /*1100*/  @P5 BRA `(.L_x_27198) ;  /* 0x0000000400005947 */ /* 0x000fea0003800000 */
        /* <DEDUP_REMOVED lines=64> */
.L_x_27198:
[----:B------:R-:W-:Y:S05]  /*1510*/  BSYNC.RECONVERGENT B0 ;  /* 0x0000000000007941 */ /* 0x000fea0003800200 */
.L_x_27197:
        /* <DEDUP_REMOVED lines=31> */
[----:B------:R-:W-:-:S04]  /*1710*/  @P3 IADD3 R2, PT, PT, R2, 0x1, RZ ;  /* 0x0000000102023810 */ /* 0x000fc80007ffe0ff */
[----:B------:R-:W-:-:S05]  /*1720*/  MOV R8, R2 ;  /* 0x0000000200087202 */ /* 0x000fca0000000f00 */
        /* <DEDUP_REMOVED lines=35> */
.L_x_27200:
[----:B------:R-:W-:Y:S05]  /*1960*/  BSYNC.RECONVERGENT B0 ;  /* 0x0000000000007941 */ /* 0x000fea0003800200 */
.L_x_27199:
        /* <DEDUP_REMOVED lines=66> */
.L_x_27202:
[----:B------:R-:W-:Y:S05]  /*1d90*/  BSYNC.RECONVERGENT B0 ;  /* 0x0000000000007941 */ /* 0x000fea0003800200 */
.L_x_27201:
        /* <DEDUP_REMOVED lines=64> */
.L_x_27204:
[----:B------:R-:W-:Y:S05]  /*21a0*/  BSYNC.RECONVERGENT B0 ;  /* 0x0000000000007941 */ /* 0x000fea0003800200 */
.L_x_27203:
        /* <DEDUP_REMOVED lines=28> */
[----:B------:R-:W-:Y:S01]  /*2370*/  FADD R18, -R36, R18 ;  /* 0x0000001224127221 */ /* 0x000fe20000000100 */
[----:B------:R-:W-:-:S02]  /*2380*/  IMAD.SHL.U32 R19, R7, 0x800000, RZ ;  /* 0x0080000007137824 */ /* 0x000fc400078e00ff */
[----:B------:R-:W-:Y:S01]  /*2390*/  FFMA R5, R38, 1.4426950216293334961, -R5 ;  /* 0x3fb8aa3b26057823 */ /* 0x000fe20000000805 */
[----:B------:R-:W-:Y:S01]  /*23a0*/  FFMA R9, R40, 1.4426950216293334961, -R9 ;  /* 0x3fb8aa3b28097823 */ /* 0x000fe20000000809 */
[----:B------:R-:W-:Y:S01]  /*23b0*/  FADD R28, -R36, R23 ;  /* 0x00000017241c7221 */ /* 0x000fe20000000100 */
[----:B------:R-:W-:Y:S01]  /*23c0*/  SHF.L.U32 R3, R3, 0x17, RZ ;  /* 0x0000001703037819 */ /* 0x000fe200000006ff */
[----:B------:R-:W-:Y:S01]  /*23d0*/  FFMA R38, R38, 1.925963033500011079e-08, R5 ;  /* 0x32a5706026267823 */ /* 0x000fe20000000005 */
[-C--:B------:R-:W-:Y:S01]  /*23e0*/  FFMA.SAT R5, R32, R11.reuse, 0.5 ;  /* 0x3f00000020057423 */ /* 0x080fe2000000200b */
[----:B------:R-:W-:Y:S01]  /*23f0*/  FFMA R40, R40, 1.925963033500011079e-08, R9 ;  /* 0x32a5706028287823 */ /* 0x000fe20000000009 */
[----:B------:R-:W-:Y:S01]  /*2400*/  FFMA.SAT R9, R34, R11, 0.5 ;  /* 0x3f00000022097423 */ /* 0x000fe2000000200b */
[C---:B------:R-:W-:Y:S01]  /*2410*/  FADD R8, -R36.reuse, R41 ;  /* 0x0000002924087221 */ /* 0x040fe20000000100 */
[-C--:B------:R-:W-:Y:S01]  /*2420*/  FFMA.RM R10, R5, R12.reuse, 12582913 ;  /* 0x4b400001050a7423 */ /* 0x080fe2000000400c */
[----:B------:R-:W-:Y:S01]  /*2430*/  FADD R0, -R36, R16 ;  /* 0x0000001024007221 */ /* 0x000fe20000000100 */
[----:B------:R-:W-:Y:S01]  /*2440*/  FFMA.RM R5, R9, R12, 12582913 ;  /* 0x4b40000109057423 */ /* 0x000fe2000000400c */
[----:B------:R-:W-:Y:S01]  /*2450*/  MUFU.EX2 R40, R40 ;  /* 0x0000002800287308 */ /* 0x000fe20000000800 */
[C---:B------:R-:W-:Y:S01]  /*2460*/  FADD R9, R10.reuse, -12583039 ;  /* 0xcb40007f0a097421 */ /* 0x040fe20000000000 */
[----:B------:R-:W-:Y:S01]  /*2470*/  SHF.L.U32 R10, R10, 0x17, RZ ;  /* 0x000000170a0a7819 */ /* 0x000fe200000006ff */
[C---:B------:R-:W-:Y:S01]  /*2480*/  FADD R13, R5.reuse, -12583039 ;  /* 0xcb40007f050d7421 */ /* 0x040fe20000000000 */
[----:B------:R-:W-:-:S02]  /*2490*/  IMAD.SHL.U32 R5, R5, 0x800000, RZ ;  /* 0x0080000005057824 */ /* 0x000fc400078e00ff */
[----:B------:R-:W-:Y:S01]  /*24a0*/  FFMA R9, R32, 1.4426950216293334961, -R9 ;  /* 0x3fb8aa3b20097823 */ /* 0x000fe20000000809 */
[----:B------:R-:W-:Y:S01]  /*24b0*/  FADD R4, -R36, R43 ;  /* 0x0000002b24047221 */ /* 0x000fe20000000100 */
[----:B------:R-:W-:Y:S01]  /*24c0*/  FFMA R13, R34, 1.4426950216293334961, -R13 ;  /* 0x3fb8aa3b220d7823 */ /* 0x000fe2000000080d */
[----:B------:R-:W-:Y:S01]  /*24d0*/  FADD R22, -R36, R22 ;  /* 0x0000001624167221 */ /* 0x000fe20000000100 */
[----:B------:R-:W-:Y:S01]  /*24e0*/  FFMA R32, R32, 1.925963033500011079e-08, R9 ;  /* 0x32a5706020207823 */ /* 0x000fe20000000009 */
[----:B------:R-:W-:Y:S01]  /*24f0*/  FFMA.SAT R9, R30, R11, 0.5 ;  /* 0x3f0000001e097423 */ /* 0x000fe2000000200b */
[----:B------:R-:W-:Y:S01]  /*2500*/  FFMA R34, R34, 1.925963033500011079e-08, R13 ;  /* 0x32a5706022227823 */ /* 0x000fe2000000000d */
[----:B------:R-:W0:Y:S02]  /*2510*/  MUFU.EX2 R38, R38 ;  /* 0x0000002600267308 */ /* 0x000e240000000800 */
[----:B------:R-:W-:-:S04]  /*2520*/  FFMA.RM R9, R9, R12, 12582913 ;  /* 0x4b40000109097423 */ /* 0x000fc8000000400c */
[C---:B------:R-:W-:Y:S01]  /*2530*/  FADD R13, R9.reuse, -12583039 ;  /* 0xcb40007f090d7421 */ /* 0x040fe20000000000 */
[----:B------:R-:W-:Y:S01]  /*2540*/  SHF.L.U32 R9, R9, 0x17, RZ ;  /* 0x0000001709097819 */ /* 0x000fe200000006ff */
[----:B------:R-:W2:Y:S02]  /*2550*/  MUFU.EX2 R34, R34 ;  /* 0x0000002200227308 */ /* 0x000ea40000000800 */
[----:B------:R-:W-:-:S04]  /*2560*/  FFMA R13, R30, 1.4426950216293334961, -R13 ;  /* 0x3fb8aa3b1e0d7823 */ /* 0x000fc8000000080d */
[----:B------:R-:W-:Y:S01]  /*2570*/  FFMA R30, R30, 1.925963033500011079e-08, R13 ;  /* 0x32a570601e1e7823 */ /* 0x000fe2000000000d */
[----:B------:R-:W-:Y:S01]  /*2580*/  FFMA.SAT R13, R18, R11, 0.5 ;  /* 0x3f000000120d7423 */ /* 0x000fe2000000200b */
[----:B------:R-:W3:Y:S01]  /*2590*/  MUFU.EX2 R17, R32 ;  /* 0x0000002000117308 */ /* 0x000ee20000000800 */
[----:B0-----:R-:W-:Y:S02]  /*25a0*/  FMUL R19, R19, R38 ;  /* 0x0000002613137220 */ /* 0x001fe40000400000 */
[----:B------:R-:W-:-:S04]  /*25b0*/  FFMA.RM R7, R13, R12, 12582913 ;  /* 0x4b4000010d077423 */ /* 0x000fc8000000400c */
[----:B------:R-:W-:Y:S01]  /*25c0*/  FADD R13, R7, -12583039 ;  /* 0xcb40007f070d7421 */ /* 0x000fe20000000000 */
[----:B------:R-:W0:Y:S01]  /*25d0*/  MUFU.EX2 R30, R30 ;  /* 0x0000001e001e7308 */ /* 0x000e220000000800 */
[----:B--2---:R-:W-:Y:S01]  /*25e0*/  FMUL R16, R5, R34 ;  /* 0x0000002205107220 */ /* 0x004fe20000400000 */
[-C--:B------:R-:W-:Y:S01]  /*25f0*/  FFMA.SAT R5, R8, R11.reuse, 0.5 ;  /* 0x3f00000008057423 */ /* 0x080fe2000000200b */
[C---:B------:R-:W-:Y:S01]  /*2600*/  FFMA R13, R18.reuse, 1.4426950216293334961, -R13 ;  /* 0x3fb8aa3b120d7823 */ /* 0x040fe2000000080d */
[----:B------:R-:W-:Y:S02]  /*2610*/  SHF.L.U32 R7, R7, 0x17, RZ ;  /* 0x0000001707077819 */ /* 0x000fe400000006ff */
[----:B------:R-:W-:Y:S01]  /*2620*/  FFMA.RM R5, R5, R12, 12582913 ;  /* 0x4b40000105057423 */ /* 0x000fe2000000400c */
[----:B------:R-:W-:Y:S01]  /*2630*/  FFMA R15, R18, 1.925963033500011079e-08, R13 ;  /* 0x32a57060120f7823 */ /* 0x000fe2000000000d */
[----:B------:R-:W-:Y:S01]  /*2640*/  FFMA.SAT R13, R28, R11, 0.5 ;  /* 0x3f0000001c0d7423 */ /* 0x000fe2000000200b */
[----:B------:R-:W-:Y:S01]  /*2650*/  FMUL R18, R3, R40 ;  /* 0x0000002803127220 */ /* 0x000fe20000400000 */
[----:B------:R-:W-:Y:S01]  /*2660*/  FADD R41, R5, -12583039 ;  /* 0xcb40007f05297421 */ /* 0x000fe20000000000 */
[----:B---3--:R-:W-:Y:S01]  /*2670*/  FMUL R17, R10, R17 ;  /* 0x000000110a117220 */ /* 0x008fe20000400000 */
[----:B------:R-:W-:Y:S01]  /*2680*/  FFMA.RM R13, R13, R12, 12582913 ;  /* 0x4b4000010d0d7423 */ /* 0x000fe2000000400c */
[----:B------:R-:W-:Y:S01]  /*2690*/  SHF.L.U32 R5, R5, 0x17, RZ ;  /* 0x0000001705057819 */ /* 0x000fe200000006ff */
[----:B------:R-:W-:-:S02]  /*26a0*/  FFMA R41, R8, 1.4426950216293334961, -R41 ;  /* 0x3fb8aa3b08297823 */ /* 0x000fc40000000829 */
[----:B------:R-:W-:Y:S01]  /*26b0*/  FADD R3, R13, -12583039 ;  /* 0xcb40007f0d037421 */ /* 0x000fe20000000000 */
[----:B0-----:R-:W-:Y:S01]  /*26c0*/  FMUL R10, R9, R30 ;  /* 0x0000001e090a7220 */ /* 0x001fe20000400000 */
[----:B------:R-:W-:Y:S01]  /*26d0*/  FFMA R32, R8, 1.925963033500011079e-08, R41 ;  /* 0x32a5706008207823 */ /* 0x000fe20000000029 */
[-C--:B------:R-:W-:Y:S01]  /*26e0*/  FFMA.SAT R41, R6, R11.reuse, 0.5 ;  /* 0x3f00000006297423 */ /* 0x080fe2000000200b */
[C---:B------:R-:W-:Y:S01]  /*26f0*/  FFMA R3, R28.reuse, 1.4426950216293334961, -R3 ;  /* 0x3fb8aa3b1c037823 */ /* 0x040fe20000000803 */
[----:B------:R-:W0:Y:S03]  /*2700*/  MUFU.EX2 R8, R15 ;  /* 0x0000000f00087308 */ /* 0x000e260000000800 */
[----:B------:R-:W-:Y:S01]  /*2710*/  FFMA R28, R28, 1.925963033500011079e-08, R3 ;  /* 0x32a570601c1c7823 */ /* 0x000fe20000000003 */
[----:B------:R-:W-:-:S04]  /*2720*/  FFMA.SAT R3, R14, R11, 0.5 ;  /* 0x3f0000000e037423 */ /* 0x000fc8000000200b */
[----:B------:R-:W-:Y:S01]  /*2730*/  FFMA.RM R3, R3, R12, 12582913 ;  /* 0x4b40000103037423 */ /* 0x000fe2000000400c */
[----:B------:R-:W-:Y:S03]  /*2740*/  MUFU.EX2 R32, R32 ;  /* 0x0000002000207308 */ /* 0x000fe60000000800 */
[----:B------:R-:W-:-:S04]  /*2750*/  FADD R23, R3, -12583039 ;  /* 0xcb40007f03177421 */ /* 0x000fc80000000000 */
[----:B------:R-:W-:-:S04]  /*2760*/  FFMA R23, R14, 1.4426950216293334961, -R23 ;  /* 0x3fb8aa3b0e177823 */ /* 0x000fc80000000817 */
[----:B------:R-:W-:Y:S01]  /*2770*/  FFMA R23, R14, 1.925963033500011079e-08, R23 ;  /* 0x32a570600e177823 */ /* 0x000fe20000000017 */
[----:B------:R-:W-:-:S04]  /*2780*/  FFMA.RM R14, R41, R12, 12582913 ;  /* 0x4b400001290e7423 */ /* 0x000fc8000000400c */
[----:B------:R-:W-:-:S04]  /*2790*/  FADD R9, R14, -12583039 ;  /* 0xcb40007f0e097421 */ /* 0x000fc80000000000 */
[----:B------:R-:W-:-:S04]  /*27a0*/  FFMA R9, R6, 1.4426950216293334961, -R9 ;  /* 0x3fb8aa3b06097823 */ /* 0x000fc80000000809 */
[----:B------:R-:W-:Y:S01]  /*27b0*/  FFMA R6, R6, 1.925963033500011079e-08, R9 ;  /* 0x32a5706006067823 */ /* 0x000fe20000000009 */
[----:B0-----:R-:W-:Y:S01]  /*27c0*/  FMUL R9, R7, R8 ;  /* 0x0000000807097220 */ /* 0x001fe20000400000 */
[----:B------:R-:W-:Y:S01]  /*27d0*/  FFMA.SAT R7, R4, R11, 0.5 ;  /* 0x3f00000004077423 */ /* 0x000fe2000000200b */
[----:B------:R-:W-:-:S03]  /*27e0*/  IMAD.SHL.U32 R8, R13, 0x800000, RZ ;  /* 0x008000000d087824 */ /* 0x000fc600078e00ff */
[----:B------:R-:W-:Y:S02]  /*27f0*/  FFMA.RM R15, R7, R12, 12582913 ;  /* 0x4b400001070f7423 */ /* 0x000fe4000000400c */
[----:B------:R-:W0:Y:S02]  /*2800*/  MUFU.EX2 R7, R28 ;  /* 0x0000001c00077308 */ /* 0x000e240000000800 */
        /* <DEDUP_REMOVED lines=12> */
[-C--:B------:R-:W-:Y:S01]  /*28d0*/  FFMA.SAT R7, R22, R11.reuse, 0.5 ;  /* 0x3f00000016077423 */ /* 0x080fe2000000200b */
[----:B------:R-:W-:-:S03]  /*28e0*/  FFMA.SAT R11, R2, R11, 0.5 ;  /* 0x3f000000020b7423 */ /* 0x000fc6000000200b */
[-C--:B------:R-:W-:Y:S01]  /*28f0*/  FFMA.RM R0, R7, R12.reuse, 12582913 ;  /* 0x4b40000107007423 */ /* 0x080fe2000000400c */
[----:B------:R-:W-:-:S03]  /*2900*/  FFMA.RM R12, R11, R12, 12582913 ;  /* 0x4b4000010b0c7423 */ /* 0x000fc6000000400c */
[----:B------:R-:W-:-:S04]  /*2910*/  FADD R7, R0, -12583039 ;  /* 0xcb40007f00077421 */ /* 0x000fc80000000000 */
[----:B------:R-:W-:-:S04]  /*2920*/  FFMA R7, R22, 1.4426950216293334961, -R7 ;  /* 0x3fb8aa3b16077823 */ /* 0x000fc80000000807 */
[----:B------:R-:W-:Y:S01]  /*2930*/  FFMA R34, R22, 1.925963033500011079e-08, R7 ;  /* 0x32a5706016227823 */ /* 0x000fe20000000007 */
[C---:B------:R-:W-:Y:S01]  /*2940*/  FADD R7, R12.reuse, -12583039 ;  /* 0xcb40007f0c077421 */ /* 0x040fe20000000000 */
[----:B------:R0:W2:Y:S01]  /*2950*/  MUFU.EX2 R22, R6 ;  /* 0x0000000600167308 */ /* 0x0000a20000000800 */
[----:B------:R-:W-:Y:S02]  /*2960*/  SHF.L.U32 R12, R12, 0x17, RZ ;  /* 0x000000170c0c7819 */ /* 0x000fe400000006ff */
[----:B------:R-:W-:-:S04]  /*2970*/  FFMA R7, R2, 1.4426950216293334961, -R7 ;  /* 0x3fb8aa3b02077823 */ /* 0x000fc80000000807 */
[----:B------:R-:W-:Y:S01]  /*2980*/  FFMA R36, R2, 1.925963033500011079e-08, R7 ;  /* 0x32a5706002247823 */ /* 0x000fe20000000007 */
[----:B------:R-:W-:Y:S01]  /*2990*/  FADD R7, RZ, R19 ;  /* 0x00000013ff077221 */ /* 0x000fe20000000000 */
[----:B0-----:R-:W-:Y:S01]  /*29a0*/  FMUL R6, R5, R32 ;  /* 0x0000002005067220 */ /* 0x001fe20000400000 */
[----:B------:R-:W-:Y:S01]  /*29b0*/  MUFU.EX2 R23, R34 ;  /* 0x0000002200177308 */ /* 0x000fe20000000800 */
[----:B------:R-:W-:Y:S02]  /*29c0*/  IMAD.SHL.U32 R5, R14, 0x800000, RZ ;  /* 0x008000000e057824 */ /* 0x000fe400078e00ff */
[----:B------:R-:W-:Y:S01]  /*29d0*/  FADD R2, R7, R18 ;  /* 0x0000001207027221 */ /* 0x000fe20000000000 */
[----:B------:R-:W-:-:S03]  /*29e0*/  SHF.L.U32 R7, R3, 0x17, RZ ;  /* 0x0000001703077819 */ /* 0x000fc600000006ff */
[----:B------:R-:W-:Y:S01]  /*29f0*/  FADD R3, R2, R17 ;  /* 0x0000001102037221 */ /* 0x000fe20000000000 */
[----:B--2---:R-:W-:Y:S01]  /*2a00*/  FMUL R5, R5, R22 ;  /* 0x0000001605057220 */ /* 0x004fe20000400000 */
[----:B------:R-:W-:Y:S01]  /*2a10*/  FMUL R7, R7, R28 ;  /* 0x0000001c07077220 */ /* 0x000fe20000400000 */
[----:B------:R-:W-:Y:S01]  /*2a20*/  MUFU.EX2 R41, R36 ;  /* 0x0000002400297308 */ /* 0x000fe20000000800 */
[----:B------:R-:W-:-:S04]  /*2a30*/  FADD R3, R3, R16 ;  /* 0x0000001003037221 */ /* 0x000fc80000000000 */
[----:B------:R-:W-:-:S03]  /*2a40*/  FADD R2, R3, R10 ;  /* 0x0000000a03027221 */ /* 0x000fc60000000000 */
[----:B------:R-:W0:Y:S01]  /*2a50*/  MUFU.EX2 R28, R13 ;  /* 0x0000000d001c7308 */ /* 0x000e220000000800 */
[----:B------:R-:W-:-:S04]  /*2a60*/  FADD R3, R2, R9 ;  /* 0x0000000902037221 */ /* 0x000fc80000000000 */
[----:B------:R-:W-:-:S04]  /*2a70*/  FADD R2, R3, R8 ;  /* 0x0000000803027221 */ /* 0x000fc80000000000 */
[----:B------:R-:W-:-:S04]  /*2a80*/  FADD R3, R2, R7 ;  /* 0x0000000702037221 */ /* 0x000fc80000000000 */
[----:B------:R-:W-:Y:S01]  /*2a90*/  FADD R2, R3, R6 ;  /* 0x0000000603027221 */ /* 0x000fe20000000000 */
[----:B------:R-:W-:Y:S01]  /*2aa0*/  SHF.L.U32 R3, R4, 0x17, RZ ;  /* 0x0000001704037819 */ /* 0x000fe200000006ff */
[----:B------:R-:W-:Y:S02]  /*2ab0*/  FMUL R4, R15, R30 ;  /* 0x0000001e0f047220 */ /* 0x000fe40000400000 */
[----:B------:R-:W-:Y:S01]  /*2ac0*/  FADD R11, R2, R5 ;  /* 0x00000005020b7221 */ /* 0x000fe20000000000 */
[----:B------:R-:W-:Y:S02]  /*2ad0*/  IMAD.SHL.U32 R2, R0, 0x800000, RZ ;  /* 0x0080000000027824 */ /* 0x000fe400078e00ff */
[----:B0-----:R-:W-:Y:S01]  /*2ae0*/  FMUL R3, R3, R28 ;  /* 0x0000001c03037220 */ /* 0x001fe20000400000 */
[----:B------:R-:W-:Y:S01]  /*2af0*/  FADD R0, R11, R4 ;  /* 0x000000040b007221 */ /* 0x000fe20000000000 */
[----:B------:R-:W-:-:S03]  /*2b00*/  FMUL R2, R2, R23 ;  /* 0x0000001702027220 */ /* 0x000fc60000400000 */
        /* <DEDUP_REMOVED lines=13> */
.L_x_27260:
        /* <DEDUP_REMOVED lines=13> */
[----:B01----:R-:W-:Y:S05]  /*2cb0*/  CALL.REL.NOINC `($__internal_430_$__cuda_sm3x_div_rn_noftz_f32_slowpath) ;  /* 0x0000002000b07944 */ /* 0x003fea0003c00000 */
[----:B------:R-:W-:-:S07]  /*2cc0*/  MOV R12, R11 ;  /* 0x0000000b000c7202 */ /* 0x000fce0000000f00 */
.L_x_27207:
[----:B------:R-:W-:Y:S05]  /*2cd0*/  BSYNC.RECONVERGENT B2 ;  /* 0x0000000000027941 */ /* 0x000fea0003800200 */
.L_x_27206:
        /* <DEDUP_REMOVED lines=14> */
.L_x_27209:
[----:B------:R-:W-:Y:S05]  /*2dc0*/  BSYNC.RECONVERGENT B2 ;  /* 0x0000000000027941 */ /* 0x000fea0003800200 */
.L_x_27208:
        /* <DEDUP_REMOVED lines=14> */
.L_x_27211:
[----:B------:R-:W-:Y:S05]  /*2eb0*/  BSYNC.RECONVERGENT B2 ;  /* 0x0000000000027941 */ /* 0x000fea0003800200 */
.L_x_27210:
        /* <DEDUP_REMOVED lines=14> */
.L_x_27213:
[----:B------:R-:W-:Y:S05]  /*2fa0*/  BSYNC.RECONVERGENT B2 ;  /* 0x0000000000027941 */ /* 0x000fea0003800200 */
.L_x_27212:
        /* <DEDUP_REMOVED lines=14> */
.L_x_27215:
[----:B------:R-:W-:Y:S05]  /*3090*/  BSYNC.RECONVERGENT B2 ;  /* 0x0000000000027941 */ /* 0x000fea0003800200 */
.L_x_27214:
        /* <DEDUP_REMOVED lines=14> */
.L_x_27217:
[----:B------:R-:W-:Y:S05]  /*3180*/  BSYNC.RECONVERGENT B2 ;  /* 0x0000000000027941 */ /* 0x000fea0003800200 */
.L_x_27216:
        /* <DEDUP_REMOVED lines=14> */
.L_x_27219:
[----:B------:R-:W-:Y:S05]  /*3270*/  BSYNC.RECONVERGENT B2 ;  /* 0x0000000000027941 */ /* 0x000fea0003800200 */
.L_x_27218:
        /* <DEDUP_REMOVED lines=14> */
.L_x_27221:
[----:B------:R-:W-:Y:S05]  /*3360*/  BSYNC.RECONVERGENT B2 ;  /* 0x0000000000027941 */ /* 0x000fea0003800200 */
.L_x_27220:
        /* <DEDUP_REMOVED lines=14> */
.L_x_27223:
[----:B------:R-:W-:Y:S05]  /*3450*/  BSYNC.RECONVERGENT B2 ;  /* 0x0000000000027941 */ /* 0x000fea0003800200 */
.L_x_27222:
        /* <DEDUP_REMOVED lines=14> */
.L_x_27225:
[----:B------:R-:W-:Y:S05]  /*3540*/  BSYNC.RECONVERGENT B2 ;  /* 0x0000000000027941 */ /* 0x000fea0003800200 */
.L_x_27224:
        /* <DEDUP_REMOVED lines=14> */
.L_x_27227:
[----:B------:R-:W-:Y:S05]  /*3630*/  BSYNC.RECONVERGENT B2 ;  /* 0x0000000000027941 */ /* 0x000fea0003800200 */
.L_x_27226:
        /* <DEDUP_REMOVED lines=14> */
.L_x_27229:
[----:B------:R-:W-:Y:S05]  /*3720*/  BSYNC.RECONVERGENT B2 ;  /* 0x0000000000027941 */ /* 0x000fea0003800200 */
.L_x_27228:
        /* <DEDUP_REMOVED lines=14> */
.L_x_27231:
[----:B------:R-:W-:Y:S05]  /*3810*/  BSYNC.RECONVERGENT B2 ;  /* 0x0000000000027941 */ /* 0x000fea0003800200 */
.L_x_27230:
        /* <DEDUP_REMOVED lines=14> */
.L_x_27233:
[----:B------:R-:W-:Y:S05]  /*3900*/  BSYNC.RECONVERGENT B2 ;  /* 0x0000000000027941 */ /* 0x000fea0003800200 */
.L_x_27232:
        /* <DEDUP_REMOVED lines=31> */
.L_x_27235:
[----:B------:R-:W-:Y:S05]  /*3b00*/  BSYNC.RECONVERGENT B0 ;  /* 0x0000000000007941 */ /* 0x000fea0003800200 */
.L_x_27234:
        /* <DEDUP_REMOVED lines=18> */
.L_x_27237:
[----:B------:R-:W-:Y:S05]  /*3c30*/  BSYNC.RECONVERGENT B0 ;  /* 0x0000000000007941 */ /* 0x000fea0003800200 */
.L_x_27236:
        /* <DEDUP_REMOVED lines=18> */
.L_x_27239:
[----:B------:R-:W-:Y:S05]  /*3d60*/  BSYNC.RECONVERGENT B0 ;  /* 0x0000000000007941 */ /* 0x000fea0003800200 */
.L_x_27238:
        /* <DEDUP_REMOVED lines=18> */
.L_x_27241:
[----:B------:R-:W-:Y:S05]  /*3e90*/  BSYNC.RECONVERGENT B0 ;  /* 0x0000000000007941 */ /* 0x000fea0003800200 */
.L_x_27240:
        /* <DEDUP_REMOVED lines=18> */
.L_x_27243:
[----:B------:R-:W-:Y:S05]  /*3fc0*/  BSYNC.RECONVERGENT B0 ;  /* 0x0000000000007941 */ /* 0x000fea0003800200 */
.L_x_27242:
        /* <DEDUP_REMOVED lines=18> */
.L_x_27245:
[----:B------:R-:W-:Y:S05]  /*40f0*/  BSYNC.RECONVERGENT B0 ;  /* 0x0000000000007941 */ /* 0x000fea0003800200 */
.L_x_27244:
        /* <DEDUP_REMOVED lines=18> */
.L_x_27247:
[----:B------:R-:W-:Y:S05]  /*4220*/  BSYNC.RECONVERGENT B0 ;  /* 0x0000000000007941 */ /* 0x000fea0003800200 */
.L_x_27246:
[----:B------:R-:W-:-:S04]  /*4230*/  IADD3 R26, P0, PT, R39, R26, RZ ;  /* 0x0000001a271a7210 */ /* 0x000fc80007f1e0ff */
[----:B------:R-:W-:Y:S02]  /*4240*/  LEA.HI.X.SX32 R24, R39, R24, 0x1, P0 ;  /* 0x0000001827187211 */ /* 0x000fe400000f0eff */
[----:B------:R-:W-:-:S04]  /*4250*/  ISETP.GE.U32.AND P0, PT, R26, UR42, PT ;  /* 0x0000002a1a007c0c */ /* 0x000fc8000bf06070 */
[----:B------:R-:W-:-:S13]  /*4260*/  ISETP.GE.AND.EX P0, PT, R24, UR43, PT, P0 ;  /* 0x0000002b18007c0c */ /* 0x000fda000bf06300 */
[----:B------:R-:W-:Y:S05]  /*4270*/  @!P0 BRA `(.L_x_27248) ;  /* 0xffffffc0001c8947 */ /* 0x000fea000383ffff */
[----:B------:R-:W-:Y:S05]  /*4280*/  EXIT ;  /* 0x000000000000794d */ /* 0x000fea0003800000 */
.L_x_27205:
[----:B------:R-:W-:Y:S01]  /*4290*/  HFMA2 R12, -RZ, RZ, 0, 9.5367431640625e-07 ;  /* 0x00000010ff0c7431 */ /* 0x000fe200000001ff */
[----:B------:R-:W-:Y:S01]  /*42a0*/  BSSY B0, `(.L_x_27249) ;  /* 0x0000006000007945 */ /* 0x000fe20003800000 */
[----:B------:R-:W-:Y:S01]  /*42b0*/  MOV R11, 0x1f ;  /* 0x0000001f000b7802 */ /* 0x000fe20000000f00 */
[----:B------:R-:W-:-:S07]  /*42c0*/  IMAD.MOV.U32 R15, RZ, RZ, -0x1 ;  /* 0xffffffffff0f7424 */ /* 0x000fce00078e00ff */
[----:B-1----:R-:W-:Y:S05]  /*42d0*/  WARPSYNC.COLLECTIVE R15, `(.L_x_27250) ;  /* 0x000000000f087348 */ /* 0x002fea0003c00000 */
[----:B------:R0:W2:Y:S02]  /*42e0*/  SHFL.BFLY P6, R14, R13, R12, R11 ;  /* 0x0c00000c0d0e7389 */ /* 0x0000a400000c000b */
[----:B012---:R-:W-:Y:S05]  /*42f0*/  ENDCOLLECTIVE ;  /* 0x000000000000791b */ /* 0x007fea0003800000 */
.L_x_27250:
[----:B------:R-:W-:Y:S05]  /*4300*/  BSYNC B0 ;  /* 0x0000000000007941 */ /* 0x000fea0003800000 */
.L_x_27249:
[----:B------:R-:W-:Y:S01]  /*4310*/  HFMA2 R12, -RZ, RZ, 0, 4.76837158203125e-07 ;  /* 0x00000008ff0c7431 */ /* 0x000fe200000001ff */
[----:B------:R-:W-:Y:S01]  /*4320*/  FMNMX R13, R14, R13, !PT ;  /* 0x0000000d0e0d7209 */ /* 0x000fe20007800000 */
[----:B------:R-:W-:Y:S01]  /*4330*/  IMAD.MOV.U32 R15, RZ, RZ, -0x1 ;  /* 0xffffffffff0f7424 */ /* 0x000fe200078e00ff */
[----:B------:R-:W-:-:S07]  /*4340*/  MOV R11, 0x1f ;  /* 0x0000001f000b7802 */ /* 0x000fce0000000f00 */
[----:B------:R-:W-:Y:S05]  /*4350*/  WARPSYNC.COLLECTIVE R15, `(.L_x_27251) ;  /* 0x000000000f087348 */ /* 0x000fea0003c00000 */
[----:B------:R0:W1:Y:S02]  /*4360*/  SHFL.BFLY P6, R14, R13, R12, R11 ;  /* 0x0c00000c0d0e7389 */ /* 0x00006400000c000b */
[----:B01----:R-:W-:Y:S05]  /*4370*/  ENDCOLLECTIVE ;  /* 0x000000000000791b */ /* 0x003fea0003800000 */
.L_x_27251:
[----:B------:R-:W-:Y:S01]  /*4380*/  HFMA2 R12, -RZ, RZ, 0, 2.384185791015625e-07 ;  /* 0x00000004ff0c7431 */ /* 0x000fe200000001ff */
[----:B------:R-:W-:-:S04]  /*4390*/  FMNMX R0, R13, R14, !PT ;  /* 0x0000000e0d007209 */ /* 0x000fc80007800000 */
[----:B------:R-:W-:-:S07]  /*43a0*/  MOV R13, R0 ;  /* 0x00000000000d7202 */ /* 0x000fce0000000f00 */
[----:B------:R-:W-:Y:S05]  /*43b0*/  WARPSYNC.COLLECTIVE R15, `(.L_x_27252) ;  /* 0x000000000f087348 */ /* 0x000fea0003c00000 */
[----:B------:R0:W1:Y:S02]  /*43c0*/  SHFL.BFLY P6, R14, R13, R12, R11 ;  /* 0x0c00000c0d0e7389 */ /* 0x00006400000c000b */
[----:B01----:R-:W-:Y:S05]  /*43d0*/  ENDCOLLECTIVE ;  /* 0x000000000000791b */ /* 0x003fea0003800000 */
.L_x_27252:
[----:B------:R-:W-:Y:S02]  /*43e0*/  MOV R12, 0x2 ;  /* 0x00000002000c7802 */ /* 0x000fe40000000f00 */
[----:B------:R-:W-:-:S05]  /*43f0*/  FMNMX R2, R0, R14, !PT ;  /* 0x0000000e00027209 */ /* 0x000fca0007800000 */
[----:B------:R-:W-:-:S07]  /*4400*/  IMAD.MOV.U32 R13, RZ, RZ, R2 ;  /* 0x000000ffff0d7224 */ /* 0x000fce00078e0002 */
[----:B------:R-:W-:Y:S05]  /*4410*/  WARPSYNC.COLLECTIVE R15, `(.L_x_27253) ;  /* 0x000000000f087348 */ /* 0x000fea0003c00000 */
[----:B------:R0:W1:Y:S02]  /*4420*/  SHFL.BFLY P6, R14, R13, R12, R11 ;  /* 0x0c00000c0d0e7389 */ /* 0x00006400000c000b */
[----:B01----:R-:W-:Y:S05]  /*4430*/  ENDCOLLECTIVE ;  /* 0x000000000000791b */ /* 0x003fea0003800000 */
.L_x_27253:
[----:B------:R-:W-:Y:S01]  /*4440*/  IMAD.MOV.U32 R12, RZ, RZ, 0x1 ;  /* 0x00000001ff0c7424 */ /* 0x000fe200078e00ff */
[----:B------:R-:W-:-:S04]  /*4450*/  FMNMX R3, R2, R14, !PT ;  /* 0x0000000e02037209 */ /* 0x000fc80007800000 */
[----:B------:R-:W-:-:S07]  /*4460*/  MOV R13, R3 ;  /* 0x00000003000d7202 */ /* 0x000fce0000000f00 */
[----:B------:R-:W-:Y:S05]  /*4470*/  WARPSYNC.COLLECTIVE R15, `(.L_x_27254) ;  /* 0x000000000f087348 */ /* 0x000fea0003c00000 */
[----:B------:R0:W1:Y:S02]  /*4480*/  SHFL.BFLY P6, R14, R13, R12, R11 ;  /* 0x0c00000c0d0e7389 */ /* 0x00006400000c000b */
[----:B01----:R-:W-:Y:S05]  /*4490*/  ENDCOLLECTIVE ;  /* 0x000000000000791b */ /* 0x003fea0003800000 */
.L_x_27254:
[----:B------:R-:W-:Y:S01]  /*44a0*/  HFMA2 R13, -RZ, RZ, 0.96630859375, -0.0022525787353515625 ;  /* 0x3bbb989dff0d7431 */ /* 0x000fe200000001ff */
        /* <DEDUP_REMOVED lines=123> */
[----:B------:R-:W-:Y:S02]  /*4c60*/  SHF.L.U32 R0, R15, 0x17, RZ ;  /* 0x000000170f007819 */ /* 0x000fe400000006ff */
[----:B------:R-:W-:Y:S01]  /*4c70*/  MOV R15, 0xffffffff ;  /* 0xffffffff000f7802 */ /* 0x000fe20000000f00 */
        /* <DEDUP_REMOVED lines=23> */
.L_x_27255:
[----:B------:R-:W-:Y:S02]  /*4df0*/  IMAD.MOV.U32 R12, RZ, RZ, 0x8 ;  /* 0x00000008ff0c7424 */ /* 0x000fe400078e00ff */
[----:B------:R-:W-:-:S05]  /*4e00*/  FADD R22, R13, R14 ;  /* 0x0000000e0d167221 */ /* 0x000fca0000000000 */
[----:B------:R-:W-:-:S07]  /*4e10*/  MOV R13, R22 ;  /* 0x00000016000d7202 */ /* 0x000fce0000000f00 */
[----:B------:R-:W-:Y:S05]  /*4e20*/  WARPSYNC.COLLECTIVE R15, `(.L_x_27256) ;  /* 0x000000000f087348 */ /* 0x000fea0003c00000 */
[----:B------:R0:W1:Y:S02]  /*4e30*/  SHFL.BFLY P6, R14, R13, R12, R11 ;  /* 0x0c00000c0d0e7389 */ /* 0x00006400000c000b */
[----:B01----:R-:W-:Y:S05]  /*4e40*/  ENDCOLLECTIVE ;  /* 0x000000000000791b */ /* 0x003fea0003800000 */
.L_x_27256:
[----:B------:R-:W-:Y:S02]  /*4e50*/  HFMA2 R12, -RZ, RZ, 0, 2.384185791015625e-07 ;  /* 0x00000004ff0c7431 */ /* 0x000fe400000001ff */
[----:B------:R-:W-:-:S05]  /*4e60*/  FADD R23, R22, R14 ;  /* 0x0000000e16177221 */ /* 0x000fca0000000000 */
[----:B------:R-:W-:-:S07]  /*4e70*/  MOV R13, R23 ;  /* 0x00000017000d7202 */ /* 0x000fce0000000f00 */
[----:B------:R-:W-:Y:S05]  /*4e80*/  WARPSYNC.COLLECTIVE R15, `(.L_x_27257) ;  /* 0x000000000f087348 */ /* 0x000fea0003c00000 */
[----:B------:R0:W1:Y:S02]  /*4e90*/  SHFL.BFLY P6, R14, R13, R12, R11 ;  /* 0x0c00000c0d0e7389 */ /* 0x00006400000c000b */
[----:B01----:R-:W-:Y:S05]  /*4ea0*/  ENDCOLLECTIVE ;  /* 0x000000000000791b */ /* 0x003fea0003800000 */
.L_x_27257:
[----:B------:R-:W-:Y:S01]  /*4eb0*/  MOV R12, 0x2 ;  /* 0x00000002000c7802 */ /* 0x000fe20000000f00 */
[----:B------:R-:W-:-:S04]  /*4ec0*/  FADD R28, R23, R14 ;  /* 0x0000000e171c7221 */ /* 0x000fc80000000000 */
[----:B------:R-:W-:-:S07]  /*4ed0*/  IMAD.MOV.U32 R13, RZ, RZ, R28 ;  /* 0x000000ffff0d7224 */ /* 0x000fce00078e001c */
[----:B------:R-:W-:Y:S05]  /*4ee0*/  WARPSYNC.COLLECTIVE R15, `(.L_x_27258) ;  /* 0x000000000f087348 */ /* 0x000fea0003c00000 */
[----:B------:R0:W1:Y:S02]  /*4ef0*/  SHFL.BFLY P6, R14, R13, R12, R11 ;  /* 0x0c00000c0d0e7389 */ /* 0x00006400000c000b */
[----:B01----:R-:W-:Y:S05]  /*4f00*/  ENDCOLLECTIVE ;  /* 0x000000000000791b */ /* 0x003fea0003800000 */
.L_x_27258:
[----:B------:R-:W-:Y:S02]  /*4f10*/  IMAD.MOV.U32 R12, RZ, RZ, 0x1 ;  /* 0x00000001ff0c7424 */ /* 0x000fe400078e00ff */
[----:B------:R-:W-:-:S05]  /*4f20*/  FADD R30, R28, R14 ;  /* 0x0000000e1c1e7221 */ /* 0x000fca0000000000 */
[----:B------:R-:W-:-:S07]  /*4f30*/  MOV R13, R30 ;  /* 0x0000001e000d7202 */ /* 0x000fce0000000f00 */
[----:B------:R-:W-:Y:S05]  /*4f40*/  WARPSYNC.COLLECTIVE R15, `(.L_x_27259) ;  /* 0x000000000f087348 */ /* 0x000fea0003c00000 */
[----:B------:R0:W1:Y:S02]  /*4f50*/  SHFL.BFLY P6, R14, R13, R12, R11 ;  /* 0x0c00000c0d0e7389 */ /* 0x00006400000c000b */
[----:B01----:R-:W-:Y:S05]  /*4f60*/  ENDCOLLECTIVE ;  /* 0x000000000000791b */ /* 0x003fea0003800000 */
.L_x_27259:
[----:B------:R-:W-:Y:S05]  /*4f70*/  BRA `(.L_x_27260) ;  /* 0xffffffdc00187947 */ /* 0x000fea000383ffff */
        .weak           $__internal_430_$__cuda_sm3x_div_rn_noftz_f32_slowpath
        .type           $__internal_430_$__cuda_sm3x_div_rn_noftz_f32_slowpath,@function
        .size           $__internal_430_$__cuda_sm3x_div_rn_noftz_f32_slowpath,(.L_x_37807 - $__internal_430_$__cuda_sm3x_div_rn_noftz_f32_slowpath)
$__internal_430_$__cuda_sm3x_div_rn_noftz_f32_slowpath:
        /* <DEDUP_REMOVED lines=34> */
.L_x_27262:
        /* <DEDUP_REMOVED lines=51> */
.L_x_27269:
[----:B------:R-:W-:-:S04]  /*54d0*/  LOP3.LUT R11, R11, 0x80000000, RZ, 0xc0, !PT ;  /* 0x800000000b0b7812 */ /* 0x000fc800078ec0ff */
[----:B------:R-:W-:Y:S01]  /*54e0*/  LOP3.LUT R11, R11, 0x7f800000, RZ, 0xfc, !PT ;  /* 0x7f8000000b0b7812 */ /* 0x000fe200078efcff */
[----:B------:R-:W-:Y:S06]  /*54f0*/  BRA `(.L_x_27270) ;  /* 0x0000000000047947 */ /* 0x000fec0003800000 */
.L_x_27268:
[----:B------:R-:W-:-:S07]  /*5500*/  IMAD R11, R30, 0x800000, R11 ;  /* 0x008000001e0b7824 */ /* 0x000fce00078e020b */
.L_x_27270:
[----:B------:R-:W-:Y:S05]  /*5510*/  BSYNC.RECONVERGENT B1 ;  /* 0x0000000000017941 */ /* 0x000fea0003800200 */
.L_x_27267:
[----:B------:R-:W-:Y:S05]  /*5520*/  BRA `(.L_x_27271) ;  /* 0x0000000000207947 */ /* 0x000fea0003800000 */
.L_x_27266:
[----:B------:R-:W-:-:S04]  /*5530*/  LOP3.LUT R11, R14, 0x80000000, R11, 0x48, !PT ;  /* 0x800000000e0b7812 */ /* 0x000fc800078e480b */
[----:B------:R-:W-:Y:S01]  /*5540*/  LOP3.LUT R11, R11, 0x7f800000, RZ, 0xfc, !PT ;  /* 0x7f8000000b0b7812 */ /* 0x000fe200078efcff */
[----:B------:R-:W-:Y:S06]  /*5550*/  BRA `(.L_x_27271) ;  /* 0x0000000000147947 */ /* 0x000fec0003800000 */
.L_x_27265:
[----:B------:R-:W-:Y:S01]  /*5560*/  LOP3.LUT R11, R14, 0x80000000, R11, 0x48, !PT ;  /* 0x800000000e0b7812 */ /* 0x000fe200078e480b */
[----:B------:R-:W-:Y:S06]  /*5570*/  BRA `(.L_x_27271) ;  /* 0x00000000000c7947 */ /* 0x000fec0003800000 */
.L_x_27264:
[----:B------:R-:W0:Y:S01]  /*5580*/  MUFU.RSQ R11, -QNAN ;  /* 0xffc00000000b7908 */ /* 0x000e220000001400 */
[----:B------:R-:W-:Y:S05]  /*5590*/  BRA `(.L_x_27271) ;  /* 0x0000000000047947 */ /* 0x000fea0003800000 */
.L_x_27263:
[----:B------:R-:W-:-:S07]  /*55a0*/  FADD.FTZ R11, R11, R14 ;  /* 0x0000000e0b0b7221 */ /* 0x000fce0000010000 */
.L_x_27271:
[----:B------:R-:W-:Y:S05]  /*55b0*/  BSYNC.RECONVERGENT B0 ;  /* 0x0000000000007941 */ /* 0x000fea0003800200 */
.L_x_27261:
[----:B------:R-:W-:Y:S01]  /*55c0*/  HFMA2 R15, -RZ, RZ, 0, 0 ;  /* 0x00000000ff0f7431 */ /* 0x000fe200000001ff */
[----:B------:R-:W-:-:S04]  /*55d0*/  MOV R14, R28 ;  /* 0x0000001c000e7202 */ /* 0x000fc80000000f00 */
[----:B0-----:R-:W-:Y:S05]  /*55e0*/  RET.REL.NODEC R14 `(_Z15SoftmaxWarpImplI22BroadcastScaleMaskLoadIffbLm2EiE11DirectStoreIffEfLi2ELi14ELi32ELi1ELb1EL9Algorithm0EEvT_T0_ll) ;  /* 0xffffffa80e847950 */ /* 0x001fea0003c3ffff */
.L_x_27272:
        /* <DEDUP_REMOVED lines=9> */
.L_x_37807:


//--------------------- .text._Z15SoftmaxWarpImplI22BroadcastScaleMaskLoadIffbLm2EiE11DirectStoreIffEfLi2ELi14ELi32ELi1ELb0EL9Algorithm0EEvT_T0_ll --------------------------
	.section	.text._Z15SoftmaxWarpImplI22BroadcastScaleMaskLoadIffbLm2EiE11DirectStoreIffEfLi2ELi14ELi32ELi1ELb0EL9Algorithm0EEvT_T0_ll,"ax",@progbits
	.align	128
        .global         _Z15SoftmaxWarpImplI22BroadcastScaleMaskLoadIffbLm2EiE11DirectStoreIffEfLi2ELi14ELi32ELi1ELb0EL9Algorithm0EEvT_T0_ll
        .type           _Z15SoftmaxWarpImplI22BroadcastScaleMaskLoadIffbLm2EiE11DirectStoreIffEfLi2ELi14ELi32ELi1ELb0EL9Algorithm0EEvT_T0_ll,@function
        .size           _Z15SoftmaxWarpImplI22BroadcastScaleMaskLoadIffbLm2EiE11DirectStoreIffEfLi2ELi14ELi32ELi1ELb0EL9Algorithm0EEvT_T0_ll,(.L_x_37808 - _Z15SoftmaxWarpImplI22BroadcastScaleMaskLoadIffbLm2EiE11DirectStoreIffEfLi2ELi14ELi32ELi1ELb0EL9Algorithm0EEvT_T0_ll)
        .other          _Z15SoftmaxWarpImplI22BroadcastScaleMaskLoadIffbLm2EiE11DirectStoreIffEfLi2ELi14ELi32ELi1ELb0EL9Algorithm0EEvT_T0_ll,@"STO_CUDA_ENTRY STV_DEFAULT"
_Z15SoftmaxWarpImplI22BroadcastScaleMaskLoadIffbLm2EiE11DirectStoreIffEfLi2ELi14ELi32ELi1ELb0EL9Algorithm0EEvT_T0_ll:
.text._Z15SoftmaxWarpImplI22BroadcastScaleMaskLoadIffbLm2EiE11DirectStoreIffEfLi2ELi14ELi32ELi1ELb0EL9Algorithm0EEvT_T0_ll:
        /* <DEDUP_REMOVED lines=11> */
[----:B------:R-:W-:Y:S01]  /*00b0*/  HFMA2 R8, -RZ, RZ, 0, 1.3053417205810546875e-05 ;  /* 0x000000dbff087431 */ /* 0x000fe200000001ff */
[----:B------:R-:W-:Y:S01]  /*00c0*/  MOV R12, 0x1 ;  /* 0x00000001000c7802 */ /* 0x000fe20000000f00 */
[----:B------:R2:W3:Y:S01]  /*00d0*/  LDC.64 R2, c[0x4][R0] ;  /* 0x0100000000027b82 */ /* 0x0004e20000000a00 */
[----:B------:R-:W4:Y:S01]  /*00e0*/  LDCU.64 UR6, c[0x4][0x1368] ;  /* 0x01026d00ff0677ac */ /* 0x000f220008000a00 */
[----:B------:R-:W-:Y:S01]  /*00f0*/  IMAD.MOV.U32 R13, RZ, RZ, RZ ;  /* 0x000000ffff0d7224 */ /* 0x000fe200078e00ff */
[----:B------:R-:W5:Y:S01]  /*0100*/  LDCU.64 UR8, c[0x4][0x598] ;  /* 0x0100b300ff0877ac */ /* 0x000f620008000a00 */
[----:B-1----:R-:W-:Y:S02]  /*0110*/  MOV R4, UR4 ;  /* 0x0000000400047c02 */ /* 0x002fe40008000f00 */
[----:B------:R-:W-:Y:S01]  /*0120*/  MOV R5, UR5 ;  /* 0x0000000500057c02 */ /* 0x000fe20008000f00 */
[----:B----4-:R-:W-:Y:S01]  /*0130*/  IMAD.U32 R6, RZ, RZ, UR6 ;  /* 0x00000006ff067e24 */ /* 0x010fe2000f8e00ff */
[----:B------:R-:W-:-:S02]  /*0140*/  MOV R7, UR7 ;  /* 0x0000000700077c02 */ /* 0x000fc40008000f00 */
[----:B-----5:R-:W-:Y:S01]  /*0150*/  MOV R10, UR8 ;  /* 0x00000008000a7c02 */ /* 0x020fe20008000f00 */
[----:B--2---:R-:W-:-:S07]  /*0160*/  IMAD.U32 R11, RZ, RZ, UR9 ;  /* 0x00000009ff0b7e24 */ /* 0x004fce000f8e00ff */
[----:B------:R-:W-:-:S07]  /*0170*/  LEPC R20, `(.L_x_27273) ;  /* 0x000000001014794e */ /* 0x000fce0000000000 */
[----:B0--3--:R-:W-:Y:S05]  /*0180*/  CALL.ABS.NOINC R2 ;  /* 0x0000000002007343 */ /* 0x009fea0003c00000 */
.L_x_27273:
        /* <DEDUP_REMOVED lines=14> */
.L_x_27303:
[----:B0-----:R-:W0:Y:S01]  /*0270*/  LDC R40, c[0x0][0x3a8] ;  /* 0x0000ea00ff287b82 */ /* 0x001e220000000800 */
[----:B------:R-:W-:Y:S02]  /*0280*/  HFMA2 R4, -RZ, RZ, 0, 0 ;  /* 0x00000000ff047431 */ /* 0x000fe400000001ff */
[----:B------:R-:W-:Y:S01]  /*0290*/  IMAD R19, R25, UR44, R24 ;  /* 0x0000002c19137c24 */ /* 0x000fe2000f8e0218 */
[----:B-1----:R-:W-:Y:S02]  /*02a0*/  R2UR UR4, R20 ;  /* 0x00000000140472ca */ /* 0x002fe400000e0000 */
[----:B------:R-:W-:Y:S02]  /*02b0*/  R2UR UR5, R21 ;  /* 0x00000000150572ca */ /* 0x000fe400000e0000 */
[----:B------:R-:W-:Y:S01]  /*02c0*/  IABS R2, R19 ;  /* 0x0000001300027213 */ /* 0x000fe20000000000 */
        /* <DEDUP_REMOVED lines=22> */
[----:B--2---:R-:W-:-:S04]  /*0430*/  ISETP.NE.U32.AND P1, PT, R6, 0x1, PT ;  /* 0x000000010600780c */ /* 0x004fc80003f25070 */
[----:B------:R-:W-:Y:S02]  /*0440*/  ISETP.NE.AND.EX P1, PT, R7, RZ, PT, P1 ;  /* 0x000000ff0700720c */ /* 0x000fe40003f25310 */
[----:B------:R-:W0:Y:S05]  /*0450*/  LDC.64 R6, c[0x0][0x388] ;  /* 0x0000e200ff067b82 */ /* 0x000e2a0000000a00 */
[----:B------:R-:W-:Y:S01]  /*0460*/  @P0 VIADD R0, R0, 0x1 ;  /* 0x0000000100000836 */ /* 0x000fe20000000000 */
[----:B-1----:R-:W-:-:S04]  /*0470*/  ISETP.NE.U32.AND P0, PT, R8, 0x1, PT ;  /* 0x000000010800780c */ /* 0x002fc80003f05070 */
[----:B------:R-:W-:Y:S02]  /*0480*/  @!P3 IADD3 R0, PT, PT, -R0, RZ, RZ ;  /* 0x000000ff0000b210 */ /* 0x000fe40007ffe1ff */
[----:B------:R-:W-:Y:S02]  /*0490*/  ISETP.NE.AND.EX P0, PT, R9, RZ, PT, P0 ;  /* 0x000000ff0900720c */ /* 0x000fe40003f05300 */
[----:B------:R-:W-:-:S04]  /*04a0*/  SEL R0, R22, R0, !P2 ;  /* 0x0000000016007207 */ /* 0x000fc80005000000 */
[C---:B------:R-:W-:Y:S02]  /*04b0*/  IADD3 R2, PT, PT, -R0.reuse, RZ, RZ ;  /* 0x000000ff00027210 */ /* 0x040fe40007ffe1ff */
[----:B------:R-:W-:-:S03]  /*04c0*/  SEL R0, R0, RZ, P0 ;  /* 0x000000ff00007207 */ /* 0x000fc60000000000 */
[----:B------:R-:W-:Y:S02]  /*04d0*/  IMAD R2, R40, R2, R19 ;  /* 0x0000000228027224 */ /* 0x000fe400078e0213 */
[----:B------:R-:W-:-:S03]  /*04e0*/  IMAD R3, R0, UR40, RZ ;  /* 0x0000002800037c24 */ /* 0x000fc6000f8e02ff */
[----:B------:R-:W-:-:S05]  /*04f0*/  SEL R2, R2, RZ, P1 ;  /* 0x000000ff02027207 */ /* 0x000fca0000800000 */
[----:B------:R-:W-:-:S05]  /*0500*/  IMAD R2, R2, UR41, R3 ;  /* 0x0000002902027c24 */ /* 0x000fca000f8e0203 */
[----:B------:R-:W-:-:S04]  /*0510*/  LEA.HI R2, R2, R2, RZ, 0x1 ;  /* 0x0000000202027211 */ /* 0x000fc800078f08ff */
[----:B------:R-:W-:-:S05]  /*0520*/  SHF.R.S32.HI R15, RZ, 0x1, R2 ;  /* 0x00000001ff0f7819 */ /* 0x000fca0000011402 */
[----:B0-----:R-:W-:-:S06]  /*0530*/  IMAD.WIDE R14, R15, 0x2, R6 ;  /* 0x000000020f0e7825 */ /* 0x001fcc00078e0206 */
[----:B------:R0:W2:Y:S01]  /*0540*/  LDG.E.U16 R14, desc[UR4][R14.64] ;  /* 0x000000040e0e7981 */ /* 0x0000a2000c1e1500 */
[C---:B------:R-:W-:Y:S01]  /*0550*/  VIADD R17, R19.reuse, 0x40 ;  /* 0x0000004013117836 */ /* 0x040fe20000000000 */
[----:B------:R-:W-:-:S04]  /*0560*/  IADD3 R31, PT, PT, R19, 0x80, RZ ;  /* 0x00000080131f7810 */ /* 0x000fc80007ffe0ff */
[----:B------:R-:W-:Y:S02]  /*0570*/  IABS R3, R17 ;  /* 0x0000001100037213 */ /* 0x000fe40000000000 */
[----:B------:R-:W-:Y:S01]  /*0580*/  IABS R9, R31 ;  /* 0x0000001f00097213 */ /* 0x000fe20000000000 */
[----:B0-----:R-:W-:Y:S02]  /*0590*/  VIADD R15, R19, 0xc0 ;  /* 0x000000c0130f7836 */ /* 0x001fe40000000000 */
[----:B------:R-:W-:-:S03]  /*05a0*/  IMAD.HI.U32 R0, R4, R3, RZ ;  /* 0x0000000304007227 */ /* 0x000fc600078e00ff */
[----:B------:R-:W-:Y:S01]  /*05b0*/  IABS R11, R15 ;  /* 0x0000000f000b7213 */ /* 0x000fe20000000000 */
[----:B------:R-:W-:Y:S01]  /*05c0*/  IMAD.HI.U32 R8, R4, R9, RZ ;  /* 0x0000000904087227 */ /* 0x000fe200078e00ff */
[----:B------:R-:W-:-:S03]  /*05d0*/  IADD3 R2, PT, PT, -R0, RZ, RZ ;  /* 0x000000ff00027210 */ /* 0x000fc60007ffe1ff */
[----:B------:R-:W-:-:S04]  /*05e0*/  IMAD.HI.U32 R10, R4, R11, RZ ;  /* 0x0000000b040a7227 */ /* 0x000fc800078e00ff */
[----:B------:R-:W-:Y:S01]  /*05f0*/  IMAD R3, R12, R2, R3 ;  /* 0x000000020c037224 */ /* 0x000fe200078e0203 */
[----:B------:R-:W-:-:S04]  /*0600*/  IADD3 R2, PT, PT, -R8, RZ, RZ ;  /* 0x000000ff08027210 */ /* 0x000fc80007ffe1ff */
[C---:B------:R-:W-:Y:S01]  /*0610*/  ISETP.GT.U32.AND P5, PT, R12.reuse, R3, PT ;  /* 0x000000030c00720c */ /* 0x040fe20003fa4070 */
[----:B------:R-:W-:Y:S02]  /*0620*/  IMAD R9, R12, R2, R9 ;  /* 0x000000020c097224 */ /* 0x000fe400078e0209 */
[----:B------:R-:W-:-:S03]  /*0630*/  IMAD.MOV R2, RZ, RZ, -R10 ;  /* 0x000000ffff027224 */ /* 0x000fc600078e0a0a */
[C---:B------:R-:W-:Y:S01]  /*0640*/  ISETP.GT.U32.AND P6, PT, R12.reuse, R9, PT ;  /* 0x000000090c00720c */ /* 0x040fe20003fc4070 */
[----:B------:R-:W-:-:S06]  /*0650*/  IMAD R11, R12, R2, R11 ;  /* 0x000000020c0b7224 */ /* 0x000fcc00078e020b */
[-C--:B------:R-:W-:Y:S02]  /*0660*/  @!P5 IADD3 R3, PT, PT, R3, -R12.reuse, RZ ;  /* 0x8000000c0303d210 */ /* 0x080fe40007ffe0ff */
[----:B------:R-:W-:Y:S02]  /*0670*/  @!P5 IADD3 R0, PT, PT, R0, 0x1, RZ ;  /* 0x000000010000d810 */ /* 0x000fe40007ffe0ff */
[----:B------:R-:W-:Y:S02]  /*0680*/  ISETP.GE.U32.AND P3, PT, R3, R12, PT ;  /* 0x0000000c0300720c */ /* 0x000fe40003f66070 */
[----:B------:R-:W-:Y:S01]  /*0690*/  LOP3.LUT R3, R17, R40, RZ, 0x3c, !PT ;  /* 0x0000002811037212 */ /* 0x000fe200078e3cff */
[----:B------:R-:W-:Y:S01]  /*06a0*/  @!P6 IMAD.IADD R9, R9, 0x1, -R12 ;  /* 0x000000010909e824 */ /* 0x000fe200078e0a0c */
[----:B------:R-:W-:Y:S02]  /*06b0*/  @!P6 IADD3 R8, PT, PT, R8, 0x1, RZ ;  /* 0x000000010808e810 */ /* 0x000fe40007ffe0ff */
[----:B------:R-:W-:-:S02]  /*06c0*/  ISETP.GE.AND P4, PT, R3, RZ, PT ;  /* 0x000000ff0300720c */ /* 0x000fc40003f86270 */
[----:B------:R-:W0:Y:S01]  /*06d0*/  LDC.64 R2, c[0x0][0x380] ;  /* 0x0000e000ff027b82 */ /* 0x000e220000000a00 */
[----:B------:R-:W-:Y:S02]  /*06e0*/  ISETP.GE.U32.AND P5, PT, R9, R12, PT ;  /* 0x0000000c0900720c */ /* 0x000fe40003fa6070 */
[----:B------:R-:W-:Y:S02]  /*06f0*/  LOP3.LUT R9, R31, R40, RZ, 0x3c, !PT ;  /* 0x000000281f097212 */ /* 0x000fe400078e3cff */
[----:B------:R-:W-:Y:S02]  /*0700*/  @P3 IADD3 R0, PT, PT, R0, 0x1, RZ ;  /* 0x0000000100003810 */ /* 0x000fe40007ffe0ff */
[----:B------:R-:W-:Y:S02]  /*0710*/  ISETP.GT.U32.AND P3, PT, R12, R11, PT ;  /* 0x0000000b0c00720c */ /* 0x000fe40003f64070 */
[----:B------:R-:W-:-:S04]  /*0720*/  MOV R5, R0 ;  /* 0x0000000000057202 */ /* 0x000fc80000000f00 */
[----:B------:R-:W-:Y:S02]  /*0730*/  @!P4 IADD3 R5, PT, PT, -R5, RZ, RZ ;  /* 0x000000ff0505c210 */ /* 0x000fe40007ffe1ff */
[----:B------:R-:W-:Y:S02]  /*0740*/  @P5 IADD3 R8, PT, PT, R8, 0x1, RZ ;  /* 0x0000000108085810 */ /* 0x000fe40007ffe0ff */
[----:B------:R-:W-:Y:S02]  /*0750*/  ISETP.GE.AND P5, PT, R9, RZ, PT ;  /* 0x000000ff0900720c */ /* 0x000fe40003fa6270 */
[----:B------:R-:W-:Y:S01]  /*0760*/  SEL R5, R22, R5, !P2 ;  /* 0x0000000516057207 */ /* 0x000fe20005000000 */
[----:B------:R-:W-:Y:S02]  /*0770*/  @!P3 IMAD.IADD R11, R11, 0x1, -R12 ;  /* 0x000000010b0bb824 */ /* 0x000fe400078e0a0c */
[----:B------:R-:W-:-:S03]  /*0780*/  @!P3 VIADD R10, R10, 0x1 ;  /* 0x000000010a0ab836 */ /* 0x000fc60000000000 */
[----:B------:R-:W-:-:S05]  /*0790*/  ISETP.GE.U32.AND P6, PT, R11, R12, PT ;  /* 0x0000000c0b00720c */ /* 0x000fca0003fc6070 */
[----:B------:R-:W-:-:S04]  /*07a0*/  @!P5 IADD3 R8, PT, PT, -R8, RZ, RZ ;  /* 0x000000ff0808d210 */ /* 0x000fc80007ffe1ff */
[----:B------:R-:W-:-:S04]  /*07b0*/  SEL R8, R22, R8, !P2 ;  /* 0x0000000816087207 */ /* 0x000fc80005000000 */
[----:B------:R-:W-:Y:S02]  /*07c0*/  @P6 IADD3 R10, PT, PT, R10, 0x1, RZ ;  /* 0x000000010a0a6810 */ /* 0x000fe40007ffe0ff */
[C---:B------:R-:W-:Y:S02]  /*07d0*/  IADD3 R9, PT, PT, -R8.reuse, RZ, RZ ;  /* 0x000000ff08097210 */ /* 0x040fe40007ffe1ff */
[----:B------:R-:W-:-:S03]  /*07e0*/  SEL R8, R8, RZ, P0 ;  /* 0x000000ff08087207 */ /* 0x000fc60000000000 */
[----:B------:R-:W-:Y:S02]  /*07f0*/  IMAD R9, R40, R9, R31 ;  /* 0x0000000928097224 */ /* 0x000fe400078e021f */
[----:B------:R-:W-:-:S03]  /*0800*/  IMAD R8, R8, UR40, RZ ;  /* 0x0000002808087c24 */ /* 0x000fc6000f8e02ff */
[----:B------:R-:W-:-:S05]  /*0810*/  SEL R9, R9, RZ, P1 ;  /* 0x000000ff09097207 */ /* 0x000fca0000800000 */
[----:B------:R-:W-:Y:S01]  /*0820*/  IMAD R8, R9, UR41, R8 ;  /* 0x0000002909087c24 */ /* 0x000fe2000f8e0208 */
[----:B------:R-:W-:Y:S02]  /*0830*/  R2UR UR6, R20 ;  /* 0x00000000140672ca */ /* 0x000fe400000e0000 */
[----:B------:R-:W-:Y:S02]  /*0840*/  R2UR UR7, R21 ;  /* 0x00000000150772ca */ /* 0x000fe400000e0000 */
[----:B------:R-:W-:-:S04]  /*0850*/  LEA.HI R8, R8, R8, RZ, 0x1 ;  /* 0x0000000808087211 */ /* 0x000fc800078f08ff */
[----:B------:R-:W-:-:S05]  /*0860*/  SHF.R.S32.HI R33, RZ, 0x1, R8 ;  /* 0x00000001ff217819 */ /* 0x000fca0000011408 */
[----:B------:R-:W-:Y:S01]  /*0870*/  IMAD.WIDE R32, R33, 0x2, R6 ;  /* 0x0000000221207825 */ /* 0x000fe200078e0206 */
[----:B--2---:R-:W-:-:S04]  /*0880*/  PRMT R0, R14, 0x7771, RZ ;  /* 0x000077710e007816 */ /* 0x004fc800000000ff */
[----:B------:R-:W-:Y:S02]  /*0890*/  ISETP.NE.AND P4, PT, R0, RZ, PT ;  /* 0x000000ff0000720c */ /* 0x000fe40003f85270 */
[----:B------:R-:W-:-:S04]  /*08a0*/  LEA.HI R0, R19, R19, RZ, 0x1 ;  /* 0x0000001313007211 */ /* 0x000fc800078f08ff */
[----:B------:R-:W-:Y:S02]  /*08b0*/  SHF.R.S32.HI R29, RZ, 0x1, R0 ;  /* 0x00000001ff1d7819 */ /* 0x000fe40000011400 */
[----:B------:R-:W-:-:S03]  /*08c0*/  LOP3.LUT R0, R15, R40, RZ, 0x3c, !PT ;  /* 0x000000280f007212 */ /* 0x000fc600078e3cff */
[----:B0-----:R-:W-:Y:S01]  /*08d0*/  IMAD.WIDE R28, R29, 0x8, R2 ;  /* 0x000000081d1c7825 */ /* 0x001fe200078e0202 */
[----:B------:R-:W-:Y:S02]  /*08e0*/  ISETP.GE.AND P3, PT, R0, RZ, PT ;  /* 0x000000ff0000720c */ /* 0x000fe40003f66270 */
[----:B------:R-:W-:Y:S01]  /*08f0*/  @P4 R2UR UR4, R20 ;  /* 0x00000000140442ca */ /* 0x000fe200000e0000 */
[----:B------:R-:W-:Y:S01]  /*0900*/  IMAD.MOV R0, RZ, RZ, -R5 ;  /* 0x000000ffff007224 */ /* 0x000fe200078e0a05 */
[----:B------:R-:W-:Y:S02]  /*0910*/  @P4 R2UR UR5, R21 ;  /* 0x00000000150542ca */ /* 0x000fe400000e0000 */
[----:B------:R-:W-:Y:S01]  /*0920*/  SEL R5, R5, RZ, P0 ;  /* 0x000000ff05057207 */ /* 0x000fe20000000000 */
[----:B------:R-:W-:-:S10]  /*0930*/  IMAD R0, R40, R0, R17 ;  /* 0x0000000028007224 */ /* 0x000fd400078e0211 */
[----:B------:R-:W2:Y:S01]  /*0940*/  @P4 LDG.E R16, desc[UR4][R28.64+0x4] ;  /* 0x000004041c104981 */ /* 0x000ea2000c1e1900 */
[----:B------:R-:W-:Y:S01]  /*0950*/  @!P3 IADD3 R10, PT, PT, -R10, RZ, RZ ;  /* 0x000000ff0a0ab210 */ /* 0x000fe20007ffe1ff */
[----:B------:R-:W-:Y:S01]  /*0960*/  IMAD R5, R5, UR40, RZ ;  /* 0x0000002805057c24 */ /* 0x000fe2000f8e02ff */
[----:B------:R-:W-:Y:S02]  /*0970*/  SEL R0, R0, RZ, P1 ;  /* 0x000000ff00007207 */ /* 0x000fe40000800000 */
[----:B------:R-:W-:Y:S02]  /*0980*/  SEL R10, R22, R10, !P2 ;  /* 0x0000000a160a7207 */ /* 0x000fe40005000000 */
[----:B------:R-:W-:Y:S01]  /*0990*/  R2UR UR4, R20 ;  /* 0x00000000140472ca */ /* 0x000fe200000e0000 */
[----:B------:R-:W-:Y:S01]  /*09a0*/  IMAD R0, R0, UR41, R5 ;  /* 0x0000002900007c24 */ /* 0x000fe2000f8e0205 */
[----:B------:R-:W-:Y:S01]  /*09b0*/  R2UR UR5, R21 ;  /* 0x00000000150572ca */ /* 0x000fe200000e0000 */
[----:B------:R-:W-:Y:S01]  /*09c0*/  IMAD.MOV R5, RZ, RZ, -R10 ;  /* 0x000000ffff057224 */ /* 0x000fe200078e0a0a */
[----:B------:R-:W-:Y:S01]  /*09d0*/  SEL R10, R10, RZ, P0 ;  /* 0x000000ff0a0a7207 */ /* 0x000fe20000000000 */
[C---:B------:R-:W-:Y:S01]  /*09e0*/  VIADD R13, R19.reuse, 0x140 ;  /* 0x00000140130d7836 */ /* 0x040fe20000000000 */
[----:B------:R-:W-:Y:S01]  /*09f0*/  LEA.HI R0, R0, R0, RZ, 0x1 ;  /* 0x0000000000007211 */ /* 0x000fe200078f08ff */
[----:B------:R-:W-:Y:S01]  /*0a00*/  IMAD R5, R40, R5, R15 ;  /* 0x0000000528057224 */ /* 0x000fe200078e020f */
[----:B------:R-:W-:Y:S01]  /*0a10*/  IADD3 R8, PT, PT, R19, 0x100, RZ ;  /* 0x0000010013087810 */ /* 0x000fe20007ffe0ff */
[----:B------:R-:W3:Y:S01]  /*0a20*/  LDG.E R28, desc[UR6][R28.64] ;  /* 0x000000061c1c7981 */ /* 0x000ee2000c1e1900 */
[----:B------:R-:W-:Y:S01]  /*0a30*/  SHF.R.S32.HI R11, RZ, 0x1, R0 ;  /* 0x00000001ff0b7819 */ /* 0x000fe20000011400 */
[----:B------:R-:W-:Y:S01]  /*0a40*/  IMAD R0, R10, UR40, RZ ;  /* 0x000000280a007c24 */ /* 0x000fe2000f8e02ff */
[----:B------:R-:W-:-:S03]  /*0a50*/  SEL R5, R5, RZ, P1 ;  /* 0x000000ff05057207 */ /* 0x000fc60000800000 */
[----:B------:R-:W-:-:S04]  /*0a60*/  IMAD.WIDE R10, R11, 0x2, R6 ;  /* 0x000000020b0a7825 */ /* 0x000fc800078e0206 */
[----:B------:R-:W-:Y:S01]  /*0a70*/  IMAD R0, R5, UR41, R0 ;  /* 0x0000002905007c24 */ /* 0x000fe2000f8e0200 */
[----:B------:R0:W4:Y:S04]  /*0a80*/  LDG.E.U16 R9, desc[UR4][R10.64] ;  /* 0x000000040a097981 */ /* 0x000128000c1e1500 */
[----:B------:R-:W-:Y:S01]  /*0a90*/  LEA.HI R0, R0, R0, RZ, 0x1 ;  /* 0x0000000000007211 */ /* 0x000fe200078f08ff */
[----:B------:R-:W5:Y:S03]  /*0aa0*/  LDG.E.U16 R5, desc[UR6][R32.64] ;  /* 0x0000000620057981 */ /* 0x000f66000c1e1500 */
[----:B------:R-:W-:-:S05]  /*0ab0*/  SHF.R.S32.HI R35, RZ, 0x1, R0 ;  /* 0x00000001ff237819 */ /* 0x000fca0000011400 */
[----:B------:R-:W-:-:S05]  /*0ac0*/  IMAD.WIDE R34, R35, 0x2, R6 ;  /* 0x0000000223227825 */ /* 0x000fca00078e0206 */
[----:B------:R1:W3:Y:S01]  /*0ad0*/  LDG.E.U16 R0, desc[UR4][R34.64] ;  /* 0x0000000422007981 */ /* 0x0002e2000c1e1500 */
[----:B------:R-:W-:-:S05]  /*0ae0*/  IABS R37, R8 ;  /* 0x0000000800257213 */ /* 0x000fca0000000000 */
[----:B------:R-:W-:-:S05]  /*0af0*/  IMAD.HI.U32 R27, R4, R37, RZ ;  /* 0x00000025041b7227 */ /* 0x000fca00078e00ff */
[----:B0-----:R-:W-:-:S05]  /*0b00*/  IADD3 R10, PT, PT, -R27, RZ, RZ ;  /* 0x000000ff1b0a7210 */ /* 0x001fca0007ffe1ff */
[C---:B------:R-:W-:Y:S02]  /*0b10*/  IMAD R37, R12.reuse, R10, R37 ;  /* 0x0000000a0c257224 */ /* 0x040fe400078e0225 */
[----:B------:R-:W2:Y:S03]  /*0b20*/  LDC.64 R10, c[0x0][0x3d0] ;  /* 0x0000f400ff0a7b82 */ /* 0x000ea60000000a00 */
[----:B------:R-:W-:Y:S01]  /*0b30*/  ISETP.GT.U32.AND P5, PT, R12, R37, PT ;  /* 0x000000250c00720c */ /* 0x000fe20003fa4070 */
[----:B------:R-:W0:Y:S01]  /*0b40*/  LDCU UR4, c[0x0][0x3d0] ;  /* 0x00007a00ff0477ac */ /* 0x000e220008000800 */
[----:B-1----:R-:W-:Y:S02]  /*0b50*/  IABS R35, R13 ;  /* 0x0000000d00237213 */ /* 0x002fe40000000000 */
[----:B------:R-:W-:-:S03]  /*0b60*/  IADD3 R19, PT, PT, R19, 0x180, RZ ;  /* 0x0000018013137810 */ /* 0x000fc60007ffe0ff */
[----:B------:R-:W-:-:S06]  /*0b70*/  IMAD.HI.U32 R33, R4, R35, RZ ;  /* 0x0000002304217227 */ /* 0x000fcc00078e00ff */
[----:B------:R-:W-:Y:S01]  /*0b80*/  @!P5 IADD3 R37, PT, PT, R37, -R12, RZ ;  /* 0x8000000c2525d210 */ /* 0x000fe20007ffe0ff */
[----:B------:R-:W-:-:S03]  /*0b90*/  IMAD.MOV R18, RZ, RZ, -R33 ;  /* 0x000000ffff127224 */ /* 0x000fc600078e0a21 */
[----:B------:R-:W-:Y:S02]  /*0ba0*/  ISETP.GE.U32.AND P3, PT, R37, R12, PT ;  /* 0x0000000c2500720c */ /* 0x000fe40003f66070 */
[----:B------:R-:W-:Y:S01]  /*0bb0*/  IABS R37, R19 ;  /* 0x0000001300257213 */ /* 0x000fe20000000000 */
[----:B------:R-:W-:-:S04]  /*0bc0*/  IMAD R35, R12, R18, R35 ;  /* 0x000000120c237224 */ /* 0x000fc800078e0223 */
[----:B------:R-:W-:Y:S01]  /*0bd0*/  IMAD.HI.U32 R18, R4, R37, RZ ;  /* 0x0000002504127227 */ /* 0x000fe200078e00ff */
[----:B0-----:R-:W-:-:S03]  /*0be0*/  MOV R4, UR4 ;  /* 0x0000000400047c02 */ /* 0x001fc60008000f00 */
[----:B------:R-:W-:-:S05]  /*0bf0*/  @!P5 VIADD R27, R27, 0x1 ;  /* 0x000000011b1bd836 */ /* 0x000fca0000000000 */
[----:B------:R-:W-:Y:S02]  /*0c00*/  @P3 IADD3 R27, PT, PT, R27, 0x1, RZ ;  /* 0x000000011b1b3810 */ /* 0x000fe40007ffe0ff */
[----:B------:R-:W-:Y:S02]  /*0c10*/  PRMT R14, R14, 0x7770, RZ ;  /* 0x000077700e0e7816 */ /* 0x000fe400000000ff */
[----:B------:R-:W-:Y:S02]  /*0c20*/  LEA.HI R17, R17, R17, RZ, 0x1 ;  /* 0x0000001111117211 */ /* 0x000fe400078f08ff */
[C---:B------:R-:W-:Y:S02]  /*0c30*/  R2UR UR8, R20.reuse ;  /* 0x00000000140872ca */ /* 0x040fe400000e0000 */
[----:B------:R-:W-:Y:S02]  /*0c40*/  R2UR UR9, R21 ;  /* 0x00000000150972ca */ /* 0x000fe400000e0000 */
[----:B------:R-:W-:-:S02]  /*0c50*/  R2UR UR12, R20 ;  /* 0x00000000140c72ca */ /* 0x000fc400000e0000 */
[----:B------:R-:W-:Y:S02]  /*0c60*/  R2UR UR13, R21 ;  /* 0x00000000150d72ca */ /* 0x000fe400000e0000 */
[----:B------:R-:W-:Y:S02]  /*0c70*/  SHF.R.S32.HI R17, RZ, 0x1, R17 ;  /* 0x00000001ff117819 */ /* 0x000fe40000011411 */
[----:B------:R-:W-:-:S03]  /*0c80*/  R2UR UR16, R20 ;  /* 0x00000000141072ca */ /* 0x000fc600000e0000 */
[----:B------:R-:W-:Y:S01]  /*0c90*/  IMAD.WIDE R38, R17, 0x8, R2 ;  /* 0x0000000811267825 */ /* 0x000fe200078e0202 */
[----:B------:R-:W-:-:S03]  /*0ca0*/  R2UR UR17, R21 ;  /* 0x00000000151172ca */ /* 0x000fc600000e0000 */
[----:B--2---:R-:W-:Y:S01]  /*0cb0*/  @P4 FMUL R4, R16, R11 ;  /* 0x0000000b10044220 */ /* 0x004fe20000400000 */
[----:B------:R-:W-:Y:S02]  /*0cc0*/  IADD3 R16, PT, PT, -R18, RZ, RZ ;  /* 0x000000ff12107210 */ /* 0x000fe40007ffe1ff */
[----:B------:R-:W-:-:S03]  /*0cd0*/  ISETP.GT.U32.AND P4, PT, R12, R35, PT ;  /* 0x000000230c00720c */ /* 0x000fc60003f84070 */
[----:B------:R-:W-:-:S05]  /*0ce0*/  IMAD R37, R12, R16, R37 ;  /* 0x000000100c257224 */ /* 0x000fca00078e0225 */
[----:B------:R-:W-:-:S05]  /*0cf0*/  ISETP.GT.U32.AND P6, PT, R12, R37, PT ;  /* 0x000000250c00720c */ /* 0x000fca0003fc4070 */
[----:B------:R-:W-:-:S04]  /*0d00*/  @!P4 IADD3 R35, PT, PT, R35, -R12, RZ ;  /* 0x8000000c2323c210 */ /* 0x000fc80007ffe0ff */
[----:B------:R-:W-:-:S04]  /*0d10*/  ISETP.GE.U32.AND P5, PT, R35, R12, PT ;  /* 0x0000000c2300720c */ /* 0x000fc80003fa6070 */
[----:B------:R-:W-:-:S04]  /*0d20*/  @!P6 IADD3 R37, PT, PT, R37, -R12, RZ ;  /* 0x8000000c2525e210 */ /* 0x000fc80007ffe0ff */
[----:B------:R-:W-:Y:S02]  /*0d30*/  ISETP.GE.U32.AND P3, PT, R37, R12, PT ;  /* 0x0000000c2500720c */ /* 0x000fe40003f66070 */
[-C--:B------:R-:W-:Y:S02]  /*0d40*/  LOP3.LUT R12, R8, R40.reuse, RZ, 0x3c, !PT ;  /* 0x00000028080c7212 */ /* 0x080fe400078e3cff */
[----:B------:R-:W-:Y:S02]  /*0d50*/  @!P4 IADD3 R33, PT, PT, R33, 0x1, RZ ;  /* 0x000000012121c810 */ /* 0x000fe40007ffe0ff */
[----:B------:R-:W-:Y:S02]  /*0d60*/  ISETP.GE.AND P4, PT, R12, RZ, PT ;  /* 0x000000ff0c00720c */ /* 0x000fe40003f86270 */
[----:B------:R-:W-:Y:S01]  /*0d70*/  LOP3.LUT R16, R13, R40, RZ, 0x3c, !PT ;  /* 0x000000280d107212 */ /* 0x000fe200078e3cff */
[----:B------:R-:W-:Y:S01]  /*0d80*/  @P5 VIADD R33, R33, 0x1 ;  /* 0x0000000121215836 */ /* 0x000fe20000000000 */
[----:B----4-:R-:W-:-:S02]  /*0d90*/  PRMT R12, R9, 0x7771, RZ ;  /* 0x00007771090c7816 */ /* 0x010fc400000000ff */
[----:B------:R-:W-:Y:S02]  /*0da0*/  ISETP.GE.AND P5, PT, R16, RZ, PT ;  /* 0x000000ff1000720c */ /* 0x000fe40003fa6270 */
[----:B------:R-:W-:Y:S02]  /*0db0*/  @!P6 IADD3 R18, PT, PT, R18, 0x1, RZ ;  /* 0x000000011212e810 */ /* 0x000fe40007ffe0ff */
[----:B------:R-:W-:Y:S02]  /*0dc0*/  ISETP.NE.AND P6, PT, R12, RZ, PT ;  /* 0x000000ff0c00720c */ /* 0x000fe40003fc5270 */
[----:B-----5:R-:W-:Y:S02]  /*0dd0*/  PRMT R12, R5, 0x7771, RZ ;  /* 0x00007771050c7816 */ /* 0x020fe400000000ff */
[----:B------:R-:W-:Y:S02]  /*0de0*/  LOP3.LUT R16, R19, R40, RZ, 0x3c, !PT ;  /* 0x0000002813107212 */ /* 0x000fe400078e3cff */
[----:B------:R-:W-:-:S02]  /*0df0*/  @P3 IADD3 R18, PT, PT, R18, 0x1, RZ ;  /* 0x0000000112123810 */ /* 0x000fc40007ffe0ff */
[----:B------:R-:W-:Y:S02]  /*0e00*/  @!P4 IADD3 R27, PT, PT, -R27, RZ, RZ ;  /* 0x000000ff1b1bc210 */ /* 0x000fe40007ffe1ff */
[----:B------:R-:W-:Y:S02]  /*0e10*/  ISETP.NE.AND P3, PT, R12, RZ, PT ;  /* 0x000000ff0c00720c */ /* 0x000fe40003f65270 */
[----:B------:R-:W-:Y:S02]  /*0e20*/  ISETP.GE.AND P4, PT, R16, RZ, PT ;  /* 0x000000ff1000720c */ /* 0x000fe40003f86270 */
[----:B---3--:R-:W-:Y:S01]  /*0e30*/  PRMT R12, R0, 0x7771, RZ ;  /* 0x00007771000c7816 */ /* 0x008fe200000000ff */
[----:B------:R-:W-:-:S03]  /*0e40*/  @!P5 IMAD.MOV R33, RZ, RZ, -R33 ;  /* 0x000000ffff21d224 */ /* 0x000fc600078e0a21 */
[----:B------:R-:W-:Y:S02]  /*0e50*/  ISETP.NE.AND P5, PT, R12, RZ, PT ;  /* 0x000000ff0c00720c */ /* 0x000fe40003fa5270 */
[----:B------:R-:W-:Y:S02]  /*0e60*/  LEA.HI R12, R31, R31, RZ, 0x1 ;  /* 0x0000001f1f0c7211 */ /* 0x000fe400078f08ff */
[----:B------:R-:W-:Y:S02]  /*0e70*/  MOV R31, R18 ;  /* 0x00000012001f7202 */ /* 0x000fe40000000f00 */
[----:B------:R-:W-:Y:S02]  /*0e80*/  SHF.R.S32.HI R35, RZ, 0x1, R12 ;  /* 0x00000001ff237819 */ /* 0x000fe4000001140c */
[----:B------:R-:W-:Y:S02]  /*0e90*/  SEL R27, R22, R27, !P2 ;  /* 0x0000001b161b7207 */ /* 0x000fe40005000000 */
[----:B------:R-:W-:-:S02]  /*0ea0*/  @P6 R2UR UR10, R20 ;  /* 0x00000000140a62ca */ /* 0x000fc400000e0000 */
[----:B------:R-:W-:Y:S02]  /*0eb0*/  @P6 R2UR UR11, R21 ;  /* 0x00000000150b62ca */ /* 0x000fe400000e0000 */
[----:B------:R-:W-:Y:S02]  /*0ec0*/  @!P4 IADD3 R31, PT, PT, -R31, RZ, RZ ;  /* 0x000000ff1f1fc210 */ /* 0x000fe40007ffe1ff */
[----:B------:R-:W-:Y:S02]  /*0ed0*/  ISETP.NE.AND P4, PT, R14, RZ, PT ;  /* 0x000000ff0e00720c */ /* 0x000fe40003f85270 */
[----:B------:R-:W-:Y:S01]  /*0ee0*/  LEA.HI R12, R15, R15, RZ, 0x1 ;  /* 0x0000000f0f0c7211 */ /* 0x000fe200078f08ff */
[----:B------:R-:W-:Y:S01]  /*0ef0*/  IMAD.WIDE R14, R35, 0x8, R2 ;  /* 0x00000008230e7825 */ /* 0x000fe200078e0202 */
[----:B------:R-:W-:Y:S02]  /*0f00*/  @P3 R2UR UR14, R20 ;  /* 0x00000000140e32ca */ /* 0x000fe400000e0000 */
[----:B------:R-:W-:-:S02]  /*0f10*/  @P3 R2UR UR15, R21 ;  /* 0x00000000150f32ca */ /* 0x000fc400000e0000 */
[C---:B------:R-:W-:Y:S01]  /*0f20*/  IADD3 R35, PT, PT, -R27.reuse, RZ, RZ ;  /* 0x000000ff1b237210 */ /* 0x040fe20007ffe1ff */
[----:B------:R-:W2:Y:S01]  /*0f30*/  @P6 LDG.E R18, desc[UR10][R38.64+0x4] ;  /* 0x0000040a26126981 */ /* 0x000ea2000c1e1900 */
[----:B------:R-:W-:-:S03]  /*0f40*/  SEL R27, R27, RZ, P0 ;  /* 0x000000ff1b1b7207 */ /* 0x000fc60000000000 */
[----:B------:R-:W-:Y:S01]  /*0f50*/  IMAD R29, R40, R35, R8 ;  /* 0x00000023281d7224 */ /* 0x000fe200078e0208 */
[----:B------:R-:W-:Y:S01]  /*0f60*/  @P5 R2UR UR18, R20 ;  /* 0x00000000141252ca */ /* 0x000fe200000e0000 */
[----:B------:R-:W3:Y:S01]  /*0f70*/  LDG.E R30, desc[UR12][R14.64] ;  /* 0x0000000c0e1e7981 */ /* 0x000ee2000c1e1900 */
[----:B------:R-:W-:Y:S02]  /*0f80*/  @P5 R2UR UR19, R21 ;  /* 0x00000000151352ca */ /* 0x000fe400000e0000 */
[----:B------:R-:W-:Y:S01]  /*0f90*/  SHF.R.S32.HI R17, RZ, 0x1, R12 ;  /* 0x00000001ff117819 */ /* 0x000fe2000001140c */
[----:B------:R0:W4:Y:S01]  /*0fa0*/  @P3 LDG.E R34, desc[UR14][R14.64+0x4] ;  /* 0x0000040e0e223981 */ /* 0x000122000c1e1900 */
[C---:B------:R-:W-:Y:S02]  /*0fb0*/  SEL R33, R22.reuse, R33, !P2 ;  /* 0x0000002116217207 */ /* 0x040fe40005000000 */
[----:B------:R-:W-:Y:S01]  /*0fc0*/  SEL R29, R29, RZ, P1 ;  /* 0x000000ff1d1d7207 */ /* 0x000fe20000800000 */
[----:B------:R1:W5:Y:S01]  /*0fd0*/  LDG.E R12, desc[UR8][R38.64] ;  /* 0x00000008260c7981 */ /* 0x000362000c1e1900 */
[----:B------:R-:W-:Y:S01]  /*0fe0*/  IMAD.WIDE R16, R17, 0x8, R2 ;  /* 0x0000000811107825 */ /* 0x000fe200078e0202 */
[----:B------:R-:W-:-:S03]  /*0ff0*/  SEL R22, R22, R31, !P2 ;  /* 0x0000001f16167207 */ /* 0x000fc60005000000 */
[----:B0-----:R-:W-:Y:S02]  /*1000*/  IMAD.MOV R14, RZ, RZ, -R33 ;  /* 0x000000ffff0e7224 */ /* 0x001fe400078e0a21 */
[----:B-1----:R-:W-:Y:S01]  /*1010*/  IMAD R38, R27, UR40, RZ ;  /* 0x000000281b267c24 */ /* 0x002fe2000f8e02ff */
[----:B------:R-:W3:Y:S03]  /*1020*/  LDG.E R32, desc[UR16][R16.64] ;  /* 0x0000001010207981 */ /* 0x000ee6000c1e1900 */
[----:B------:R-:W-:Y:S01]  /*1030*/  IMAD R29, R29, UR41, R38 ;  /* 0x000000291d1d7c24 */ /* 0x000fe2000f8e0226 */
[----:B------:R-:W-:Y:S01]  /*1040*/  SEL R33, R33, RZ, P0 ;  /* 0x000000ff21217207 */ /* 0x000fe20000000000 */
[----:B------:R-:W-:Y:S01]  /*1050*/  IMAD R14, R40, R14, R13 ;  /* 0x0000000e280e7224 */ /* 0x000fe200078e020d */
[----:B------:R0:W4:Y:S02]  /*1060*/  @P5 LDG.E R36, desc[UR18][R16.64+0x4] ;  /* 0x0000041210245981 */ /* 0x000124000c1e1900 */
[----:B------:R-:W-:Y:S01]  /*1070*/  LEA.HI R29, R29, R29, RZ, 0x1 ;  /* 0x0000001d1d1d7211 */ /* 0x000fe200078f08ff */
[----:B------:R-:W-:Y:S01]  /*1080*/  IMAD R33, R33, UR40, RZ ;  /* 0x0000002821217c24 */ /* 0x000fe2000f8e02ff */
[----:B------:R-:W-:-:S02]  /*1090*/  SEL R14, R14, RZ, P1 ;  /* 0x000000ff0e0e7207 */ /* 0x000fc40000800000 */
[----:B------:R-:W-:Y:S02]  /*10a0*/  SHF.R.S32.HI R15, RZ, 0x1, R29 ;  /* 0x00000001ff0f7819 */ /* 0x000fe4000001141d */
[----:B0-----:R-:W-:Y:S01]  /*10b0*/  IADD3 R16, PT, PT, -R22, RZ, RZ ;  /* 0x000000ff16107210 */ /* 0x001fe20007ffe1ff */
[----:B------:R-:W-:Y:S01]  /*10c0*/  IMAD R33, R14, UR41, R33 ;  /* 0x000000290e217c24 */ /* 0x000fe2000f8e0221 */
[----:B------:R-:W-:Y:S01]  /*10d0*/  SEL R22, R22, RZ, P0 ;  /* 0x000000ff16167207 */ /* 0x000fe20000000000 */
[----:B------:R-:W-:-:S04]  /*10e0*/  IMAD.WIDE R14, R15, 0x2, R6 ;  /* 0x000000020f0e7825 */ /* 0x000fc800078e0206 */
[----:B------:R-:W-:Y:S01]  /*10f0*/  IMAD R40, R40, R16, R19 ;  /* 0x0000001028287224 */ /* 0x000fe200078e0213 */
[----:B------:R0:W2:Y:S01]  /*1100*/  LDG.E.U16 R27, desc[UR6][R14.64] ;  /* 0x000000060e1b7981 */ /* 0x0000a2000c1e1500 */
[----:B------:R-:W-:-:S03]  /*1110*/  IMAD R17, R22, UR40, RZ ;  /* 0x0000002816117c24 */ /* 0x000fc6000f8e02ff */
[----:B------:R-:W-:Y:S02]  /*1120*/  SEL R40, R40, RZ, P1 ;  /* 0x000000ff28287207 */ /* 0x000fe40000800000 */
[----:B------:R-:W-:-:S03]  /*1130*/  LEA.HI R33, R33, R33, RZ, 0x1 ;  /* 0x0000002121217211 */ /* 0x000fc600078f08ff */
[----:B------:R-:W-:Y:S01]  /*1140*/  IMAD R40, R40, UR41, R17 ;  /* 0x0000002928287c24 */ /* 0x000fe2000f8e0211 */
[----:B------:R-:W-:-:S04]  /*1150*/  SHF.R.S32.HI R17, RZ, 0x1, R33 ;  /* 0x00000001ff117819 */ /* 0x000fc80000011421 */
[----:B------:R-:W-:Y:S01]  /*1160*/  LEA.HI R40, R40, R40, RZ, 0x1 ;  /* 0x0000002828287211 */ /* 0x000fe200078f08ff */
[----:B------:R-:W-:-:S03]  /*1170*/  IMAD.WIDE R16, R17, 0x2, R6 ;  /* 0x0000000211107825 */ /* 0x000fc600078e0206 */
[----:B------:R-:W-:-:S03]  /*1180*/  SHF.R.S32.HI R29, RZ, 0x1, R40 ;  /* 0x00000001ff1d7819 */ /* 0x000fc60000011428 */
[----:B------:R-:W5:Y:S02]  /*1190*/  LDG.E.U16 R17, desc[UR6][R16.64] ;  /* 0x0000000610117981 */ /* 0x000f64000c1e1500 */
[----:B------:R-:W-:-:S05]  /*11a0*/  IMAD.WIDE R6, R29, 0x2, R6 ;  /* 0x000000021d067825 */ /* 0x000fca00078e0206 */
[----:B------:R1:W3:Y:S01]  /*11b0*/  LDG.E.U16 R31, desc[UR8][R6.64] ;  /* 0x00000008061f7981 */ /* 0x0002e2000c1e1500 */
[----:B------:R-:W-:-:S04]  /*11c0*/  LEA.HI R8, R8, R8, RZ, 0x1 ;  /* 0x0000000808087211 */ /* 0x000fc800078f08ff */
[----:B------:R-:W-:Y:S01]  /*11d0*/  SHF.R.S32.HI R29, RZ, 0x1, R8 ;  /* 0x00000001ff1d7819 */ /* 0x000fe20000011408 */
[----:B0-----:R-:W-:-:S04]  /*11e0*/  FMUL R15, R28, R11 ;  /* 0x0000000b1c0f7220 */ /* 0x001fc80000400000 */
[----:B-1----:R-:W-:Y:S01]  /*11f0*/  IMAD.WIDE R6, R29, 0x8, R2 ;  /* 0x000000081d067825 */ /* 0x002fe200078e0202 */
[----:B------:R-:W-:Y:S02]  /*1200*/  FSEL R8, R15, R10, P4 ;  /* 0x0000000a0f087208 */ /* 0x000fe40002000000 */
[----:B------:R-:W-:Y:S02]  /*1210*/  LEA.HI R19, R19, R19, RZ, 0x1 ;  /* 0x0000001313137211 */ /* 0x000fe400078f08ff */
[----:B------:R-:W4:Y:S02]  /*1220*/  LDG.E R42, desc[UR6][R6.64] ;  /* 0x00000006062a7981 */ /* 0x000f24000c1e1900 */
[----:B------:R-:W-:Y:S02]  /*1230*/  SHF.R.S32.HI R19, RZ, 0x1, R19 ;  /* 0x00000001ff137819 */ /* 0x000fe40000011413 */
[----:B--2---:R-:W-:-:S04]  /*1240*/  PRMT R14, R27, 0x7771, RZ ;  /* 0x000077711b0e7816 */ /* 0x004fc800000000ff */
[----:B------:R-:W-:-:S13]  /*1250*/  ISETP.NE.AND P1, PT, R14, RZ, PT ;  /* 0x000000ff0e00720c */ /* 0x000fda0003f25270 */
[----:B------:R-:W-:Y:S02]  /*1260*/  @P1 R2UR UR8, R20 ;  /* 0x00000000140812ca */ /* 0x000fe400000e0000 */
[----:B------:R-:W-:Y:S02]  /*1270*/  @P1 R2UR UR9, R21 ;  /* 0x00000000150912ca */ /* 0x000fe400000e0000 */
[----:B-----5:R-:W-:-:S04]  /*1280*/  PRMT R14, R17, 0x7771, RZ ;  /* 0x00007771110e7816 */ /* 0x020fc800000000ff */
[----:B------:R-:W-:Y:S02]  /*1290*/  ISETP.NE.AND P0, PT, R14, RZ, PT ;  /* 0x000000ff0e00720c */ /* 0x000fe40003f05270 */
[----:B---3--:R-:W-:-:S04]  /*12a0*/  PRMT R14, R31, 0x7771, RZ ;  /* 0x000077711f0e7816 */ /* 0x008fc800000000ff */
[----:B------:R-:W-:Y:S02]  /*12b0*/  ISETP.NE.AND P2, PT, R14, RZ, PT ;  /* 0x000000ff0e00720c */ /* 0x000fe40003f45270 */
[----:B------:R-:W-:Y:S02]  /*12c0*/  LEA.HI R14, R13, R13, RZ, 0x1 ;  /* 0x0000000d0d0e7211 */ /* 0x000fe400078f08ff */
[----:B------:R0:W2:Y:S01]  /*12d0*/  @P1 LDG.E R13, desc[UR8][R6.64+0x4] ;  /* 0x00000408060d1981 */ /* 0x0000a2000c1e1900 */
[C---:B------:R-:W-:Y:S02]  /*12e0*/  R2UR UR8, R20.reuse ;  /* 0x00000000140872ca */ /* 0x040fe400000e0000 */
[----:B------:R-:W-:Y:S02]  /*12f0*/  R2UR UR9, R21 ;  /* 0x00000000150972ca */ /* 0x000fe400000e0000 */
[----:B------:R-:W-:Y:S02]  /*1300*/  SHF.R.S32.HI R15, RZ, 0x1, R14 ;  /* 0x00000001ff0f7819 */ /* 0x000fe4000001140e */
[----:B------:R-:W-:-:S02]  /*1310*/  @P0 R2UR UR10, R20 ;  /* 0x00000000140a02ca */ /* 0x000fc400000e0000 */
[----:B------:R-:W-:Y:S01]  /*1320*/  @P0 R2UR UR11, R21 ;  /* 0x00000000150b02ca */ /* 0x000fe200000e0000 */
[----:B------:R-:W-:Y:S01]  /*1330*/  IMAD.WIDE R14, R15, 0x8, R2 ;  /* 0x000000080f0e7825 */ /* 0x000fe200078e0202 */
[----:B------:R-:W-:Y:S02]  /*1340*/  @P2 R2UR UR12, R20 ;  /* 0x00000000140c22ca */ /* 0x000fe400000e0000 */
[----:B------:R-:W-:-:S03]  /*1350*/  @P2 R2UR UR13, R21 ;  /* 0x00000000150d22ca */ /* 0x000fc600000e0000 */
[----:B------:R-:W3:Y:S01]  /*1360*/  LDG.E R38, desc[UR8][R14.64] ;  /* 0x000000080e267981 */ /* 0x000ee2000c1e1900 */
[----:B------:R-:W-:-:S05]  /*1370*/  IMAD.WIDE R2, R19, 0x8, R2 ;  /* 0x0000000813027825 */ /* 0x000fca00078e0202 */
[----:B------:R-:W5:Y:S04]  /*1380*/  @P0 LDG.E R44, desc[UR10][R14.64+0x4] ;  /* 0x0000040a0e2c0981 */ /* 0x000f68000c1e1900 */
[----:B------:R-:W5:Y:S04]  /*1390*/  @P2 LDG.E R40, desc[UR12][R2.64+0x4] ;  /* 0x0000040c02282981 */ /* 0x000f68000c1e1900 */
[----:B------:R3:W5:Y:S01]  /*13a0*/  LDG.E R33, desc[UR6][R2.64] ;  /* 0x0000000602217981 */ /* 0x000762000c1e1900 */
[----:B------:R-:W-:Y:S01]  /*13b0*/  PRMT R9, R9, 0x7770, RZ ;  /* 0x0000777009097816 */ /* 0x000fe200000000ff */
[-C--:B------:R-:W-:Y:S01]  /*13c0*/  FMUL R29, R12, R11.reuse ;  /* 0x0000000b0c1d7220 */ /* 0x080fe20000400000 */
[----:B------:R-:W-:Y:S01]  /*13d0*/  MOV R28, UR4 ;  /* 0x00000004001c7c02 */ /* 0x000fe20008000f00 */
[-C--:B------:R-:W-:Y:S01]  /*13e0*/  @P6 FMUL R28, R18, R11.reuse ;  /* 0x0000000b121c6220 */ /* 0x080fe20000400000 */
[----:B------:R-:W-:Y:S01]  /*13f0*/  PRMT R27, R27, 0x7770, RZ ;  /* 0x000077701b1b7816 */ /* 0x000fe200000000ff */
[----:B------:R-:W-:Y:S01]  /*1400*/  IMAD.U32 R18, RZ, RZ, UR4 ;  /* 0x00000004ff127e24 */ /* 0x000fe2000f8e00ff */
[----:B------:R-:W-:Y:S01]  /*1410*/  PRMT R0, R0, 0x7770, RZ ;  /* 0x0000777000007816 */ /* 0x000fe200000000ff */
[----:B----4-:R-:W-:Y:S01]  /*1420*/  @P5 FMUL R18, R36, R11 ;  /* 0x0000000b24125220 */ /* 0x010fe20000400000 */
[----:B------:R-:W-:-:S02]  /*1430*/  ISETP.NE.AND P4, PT, R9, RZ, PT ;  /* 0x000000ff0900720c */ /* 0x000fc40003f85270 */
[----:B------:R-:W-:Y:S02]  /*1440*/  PRMT R5, R5, 0x7770, RZ ;  /* 0x0000777005057816 */ /* 0x000fe400000000ff */
[----:B------:R-:W-:Y:S01]  /*1450*/  MOV R22, UR4 ;  /* 0x0000000400167c02 */ /* 0x000fe20008000f00 */
[-C--:B------:R-:W-:Y:S01]  /*1460*/  @P3 FMUL R22, R34, R11.reuse ;  /* 0x0000000b22163220 */ /* 0x080fe20000400000 */
[----:B------:R-:W-:Y:S01]  /*1470*/  ISETP.NE.AND P5, PT, R27, RZ, PT ;  /* 0x000000ff1b00720c */ /* 0x000fe20003fa5270 */
[----:B------:R-:W-:Y:S01]  /*1480*/  FMUL R27, R30, R11 ;  /* 0x0000000b1e1b7220 */ /* 0x000fe20000400000 */
[----:B------:R-:W-:Y:S02]  /*1490*/  ISETP.NE.AND P3, PT, R0, RZ, PT ;  /* 0x000000ff0000720c */ /* 0x000fe40003f65270 */
[----:B------:R-:W-:Y:S02]  /*14a0*/  ISETP.NE.AND P6, PT, R5, RZ, PT ;  /* 0x000000ff0500720c */ /* 0x000fe40003fc5270 */
[----:B------:R-:W-:-:S02]  /*14b0*/  FSEL R29, R29, R10, P4 ;  /* 0x0000000a1d1d7208 */ /* 0x000fc40002000000 */
[----:B------:R-:W-:Y:S01]  /*14c0*/  FMNMX3 R0, R8, -INF , R4, !PT ;  /* 0xff80000008007876 */ /* 0x000fe20007800004 */
[----:B------:R-:W-:Y:S01]  /*14d0*/  FMUL R19, R32, R11 ;  /* 0x0000000b20137220 */ /* 0x000fe20000400000 */
[----:B------:R-:W-:Y:S02]  /*14e0*/  PRMT R31, R31, 0x7770, RZ ;  /* 0x000077701f1f7816 */ /* 0x000fe400000000ff */
[----:B------:R-:W-:Y:S02]  /*14f0*/  FSEL R27, R27, R10, P6 ;  /* 0x0000000a1b1b7208 */ /* 0x000fe40003000000 */
[----:B------:R-:W-:Y:S01]  /*1500*/  FMNMX3 R0, R0, R29, R28, !PT ;  /* 0x0000001d00007276 */ /* 0x000fe2000780001c */
[----:B0-----:R-:W-:Y:S01]  /*1510*/  FMUL R7, R42, R11 ;  /* 0x0000000b2a077220 */ /* 0x001fe20000400000 */
[----:B------:R-:W-:Y:S02]  /*1520*/  ISETP.NE.AND P4, PT, R31, RZ, PT ;  /* 0x000000ff1f00720c */ /* 0x000fe40003f85270 */
[----:B------:R-:W-:-:S02]  /*1530*/  PRMT R17, R17, 0x7770, RZ ;  /* 0x0000777011117816 */ /* 0x000fc400000000ff */
[-C--:B------:R-:W-:Y:S02]  /*1540*/  FSEL R19, R19, R10.reuse, P3 ;  /* 0x0000000a13137208 */ /* 0x080fe40001800000 */
[----:B------:R-:W-:Y:S02]  /*1550*/  FMNMX3 R0, R0, R27, R22, !PT ;  /* 0x0000001b00007276 */ /* 0x000fe40007800016 */
[----:B------:R-:W-:Y:S02]  /*1560*/  MOV R16, UR4 ;  /* 0x0000000400107c02 */ /* 0x000fe40008000f00 */
[----:B------:R-:W-:Y:S02]  /*1570*/  FSEL R7, R7, R10, P5 ;  /* 0x0000000a07077208 */ /* 0x000fe40002800000 */
[----:B------:R-:W-:Y:S02]  /*1580*/  FMNMX3 R0, R0, R19, R18, !PT ;  /* 0x0000001300007276 */ /* 0x000fe40007800012 */
[----:B------:R-:W-:Y:S01]  /*1590*/  MOV R5, UR4 ;  /* 0x0000000400057c02 */ /* 0x000fe20008000f00 */
[----:B--2---:R-:W-:Y:S01]  /*15a0*/  @P1 FMUL R16, R13, R11 ;  /* 0x0000000b0d101220 */ /* 0x004fe20000400000 */
[----:B------:R-:W-:-:S02]  /*15b0*/  ISETP.NE.AND P1, PT, R17, RZ, PT ;  /* 0x000000ff1100720c */ /* 0x000fc40003f25270 */
[----:B------:R-:W-:Y:S02]  /*15c0*/  MOV R17, UR4 ;  /* 0x0000000400117c02 */ /* 0x000fe40008000f00 */
[----:B------:R-:W-:Y:S01]  /*15d0*/  FMNMX3 R0, R0, R7, R16, !PT ;  /* 0x0000000700007276 */ /* 0x000fe20007800010 */
[----:B------:R-:W-:Y:S01]  /*15e0*/  UMOV UR4, 0xffffffff ;  /* 0xffffffff00047882 */ /* 0x000fe20000000000 */
[----:B---3--:R-:W-:-:S05]  /*15f0*/  FMUL R3, R38, R11 ;  /* 0x0000000b26037220 */ /* 0x008fca0000400000 */
[----:B------:R-:W-:Y:S01]  /*1600*/  FSEL R30, R3, R10, P1 ;  /* 0x0000000a031e7208 */ /* 0x000fe20000800000 */
[-C--:B-----5:R-:W-:Y:S01]  /*1610*/  @P0 FMUL R17, R44, R11.reuse ;  /* 0x0000000b2c110220 */ /* 0x0a0fe20000400000 */
[----:B------:R-:W-:-:S04]  /*1620*/  @P2 FMUL R5, R40, R11 ;  /* 0x0000000b28052220 */ /* 0x000fc80000400000 */
[----:B------:R-:W-:Y:S01]  /*1630*/  FMNMX3 R0, R0, R30, R17, !PT ;  /* 0x0000001e00007276 */ /* 0x000fe20007800011 */
[----:B------:R-:W-:-:S05]  /*1640*/  @P4 FMUL R10, R33, R11 ;  /* 0x0000000b210a4220 */ /* 0x000fca0000400000 */
        /* <DEDUP_REMOVED lines=20> */
[-C--:B------:R-:W-:Y:S01]  /*1790*/  FFMA.SAT R7, R8, R9.reuse, 0.5 ;  /* 0x3f00000008077423 */ /* 0x080fe20000002009 */
[----:B------:R-:W-:Y:S01]  /*17a0*/  FADD R32, -R11, R28 ;  /* 0x0000001c0b207221 */ /* 0x000fe20000000100 */
[-C--:B------:R-:W-:Y:S01]  /*17b0*/  FFMA.RM R13, R13, R6.reuse, 12582913 ;  /* 0x4b4000010d0d7423 */ /* 0x080fe20000004006 */
[----:B------:R-:W-:Y:S01]  /*17c0*/  FADD R28, -R11, R16 ;  /* 0x000000100b1c7221 */ /* 0x000fe20000000100 */
[-C--:B------:R-:W-:Y:S01]  /*17d0*/  FFMA.SAT R15, R4, R9.reuse, 0.5 ;  /* 0x3f000000040f7423 */ /* 0x080fe20000002009 */
[-C--:B------:R-:W-:Y:S01]  /*17e0*/  FFMA.RM R16, R7, R6.reuse, 12582913 ;  /* 0x4b40000107107423 */ /* 0x080fe20000004006 */
[----:B------:R-:W-:Y:S01]  /*17f0*/  FADD R3, R13, -12583039 ;  /* 0xcb40007f0d037421 */ /* 0x000fe20000000000 */
[--C-:B------:R-:W-:Y:S01]  /*1800*/  FADD R2, R27, -R11.reuse ;  /* 0x8000000b1b027221 */ /* 0x100fe20000000000 */
[----:B------:R-:W-:Y:S01]  /*1810*/  FADD R0, -R11, R18 ;  /* 0x000000120b007221 */ /* 0x000fe20000000100 */
[----:B------:R-:W-:Y:S01]  /*1820*/  FADD R10, R10, -R11 ;  /* 0x8000000b0a0a7221 */ /* 0x000fe20000000000 */
[----:B------:R-:W-:Y:S01]  /*1830*/  FFMA R3, R36, 1.4426950216293334961, -R3 ;  /* 0x3fb8aa3b24037823 */ /* 0x000fe20000000803 */
[--C-:B------:R-:W-:Y:S01]  /*1840*/  FADD R34, R19, -R11.reuse ;  /* 0x8000000b13227221 */ /* 0x100fe20000000000 */
[----:B------:R-:W-:Y:S01]  /*1850*/  FADD R30, R30, -R11 ;  /* 0x8000000b1e1e7221 */ /* 0x000fe20000000000 */
[C---:B------:R-:W-:Y:S01]  /*1860*/  FADD R18, -R11.reuse, R17 ;  /* 0x000000110b127221 */ /* 0x040fe20000000100 */
[----:B------:R-:W-:Y:S01]  /*1870*/  FADD R12, -R11, R5 ;  /* 0x000000050b0c7221 */ /* 0x000fe20000000100 */
[----:B------:R-:W-:Y:S01]  /*1880*/  FFMA R11, R36, 1.925963033500011079e-08, R3 ;  /* 0x32a57060240b7823 */ /* 0x000fe20000000003 */
[-C--:B------:R-:W-:Y:S01]  /*1890*/  FFMA.RM R15, R15, R6.reuse, 12582913 ;  /* 0x4b4000010f0f7423 */ /* 0x080fe20000004006 */
[----:B------:R-:W-:Y:S01]  /*18a0*/  FADD R3, R16, -12583039 ;  /* 0xcb40007f10037421 */ /* 0x000fe20000000000 */
[-C--:B------:R-:W-:Y:S01]  /*18b0*/  FFMA.SAT R19, R2, R9.reuse, 0.5 ;  /* 0x3f00000002137423 */ /* 0x080fe20000002009 */
[-C--:B------:R-:W-:Y:S01]  /*18c0*/  FFMA.SAT R31, R34, R9.reuse, 0.5 ;  /* 0x3f000000221f7423 */ /* 0x080fe20000002009 */
        /* <DEDUP_REMOVED lines=8> */
[-C--:B------:R-:W-:Y:S01]  /*1950*/  FFMA.RM R8, R31, R6.reuse, 12582913 ;  /* 0x4b4000011f087423 */ /* 0x080fe20000004006 */
[----:B------:R-:W-:Y:S01]  /*1960*/  FFMA R27, R4, 1.925963033500011079e-08, R27 ;  /* 0x32a57060041b7823 */ /* 0x000fe2000000001b */
[-C--:B------:R-:W-:Y:S01]  /*1970*/  FFMA.RM R7, R17, R6.reuse, 12582913 ;  /* 0x4b40000111077423 */ /* 0x080fe20000004006 */
[----:B------:R-:W-:Y:S01]  /*1980*/  FFMA R19, R2, 1.4426950216293334961, -R19 ;  /* 0x3fb8aa3b02137823 */ /* 0x000fe20000000813 */
[-C--:B------:R-:W-:Y:S01]  /*1990*/  FFMA.RM R4, R29, R6.reuse, 12582913 ;  /* 0x4b4000011d047423 */ /* 0x080fe20000004006 */
[----:B------:R-:W-:Y:S01]  /*19a0*/  FADD R29, R8, -12583039 ;  /* 0xcb40007f081d7421 */ /* 0x000fe20000000000 */
[----:B------:R-:W-:Y:S01]  /*19b0*/  FADD R17, R7, -12583039 ;  /* 0xcb40007f07117421 */ /* 0x000fe20000000000 */
[----:B------:R-:W-:Y:S01]  /*19c0*/  FFMA R33, R2, 1.925963033500011079e-08, R19 ;  /* 0x32a5706002217823 */ /* 0x000fe20000000013 */
[----:B------:R-:W-:Y:S01]  /*19d0*/  FADD R19, R4, -12583039 ;  /* 0xcb40007f04137421 */ /* 0x000fe20000000000 */
[----:B------:R-:W-:Y:S01]  /*19e0*/  FFMA R29, R34, 1.4426950216293334961, -R29 ;  /* 0x3fb8aa3b221d7823 */ /* 0x000fe2000000081d */
[-C--:B------:R-:W-:Y:S01]  /*19f0*/  FFMA.SAT R31, R0, R9.reuse, 0.5 ;  /* 0x3f000000001f7423 */ /* 0x080fe20000002009 */
[----:B------:R-:W-:Y:S01]  /*1a00*/  FFMA R17, R32, 1.4426950216293334961, -R17 ;  /* 0x3fb8aa3b20117823 */ /* 0x000fe20000000811 */
[----:B------:R-:W-:Y:S01]  /*1a10*/  FFMA R19, R14, 1.4426950216293334961, -R19 ;  /* 0x3fb8aa3b0e137823 */ /* 0x000fe20000000813 */
[----:B------:R-:W-:Y:S01]  /*1a20*/  FFMA R34, R34, 1.925963033500011079e-08, R29 ;  /* 0x32a5706022227823 */ /* 0x000fe2000000001d */
[-C--:B------:R-:W-:Y:S01]  /*1a30*/  FFMA.RM R2, R31, R6.reuse, 12582913 ;  /* 0x4b4000011f027423 */ /* 0x080fe20000004006 */
[-C--:B------:R-:W-:Y:S01]  /*1a40*/  FFMA.SAT R29, R22, R9.reuse, 0.5 ;  /* 0x3f000000161d7423 */ /* 0x080fe20000002009 */
[----:B------:R-:W-:Y:S01]  /*1a50*/  FFMA R17, R32, 1.925963033500011079e-08, R17 ;  /* 0x32a5706020117823 */ /* 0x000fe20000000011 */
[----:B------:R-:W-:Y:S01]  /*1a60*/  FFMA R32, R14, 1.925963033500011079e-08, R19 ;  /* 0x32a570600e207823 */ /* 0x000fe20000000013 */
[----:B------:R-:W-:Y:S01]  /*1a70*/  FADD R19, R2, -12583039 ;  /* 0xcb40007f02137421 */ /* 0x000fe20000000000 */
[-C--:B------:R-:W-:Y:S01]  /*1a80*/  FFMA.RM R14, R29, R6.reuse, 12582913 ;  /* 0x4b4000011d0e7423 */ /* 0x080fe20000004006 */
[-C--:B------:R-:W-:Y:S01]  /*1a90*/  FFMA.SAT R35, R28, R9.reuse, 0.5 ;  /* 0x3f0000001c237423 */ /* 0x080fe20000002009 */
[-C--:B------:R-:W-:Y:S01]  /*1aa0*/  FFMA.SAT R37, R30, R9.reuse, 0.5 ;  /* 0x3f0000001e257423 */ /* 0x080fe20000002009 */
[----:B------:R-:W-:Y:S01]  /*1ab0*/  FFMA R31, R0, 1.4426950216293334961, -R19 ;  /* 0x3fb8aa3b001f7823 */ /* 0x000fe20000000813 */
[----:B------:R-:W-:Y:S01]  /*1ac0*/  FADD R29, R14, -12583039 ;  /* 0xcb40007f0e1d7421 */ /* 0x000fe20000000000 */
[----:B------:R-:W-:Y:S01]  /*1ad0*/  SHF.L.U32 R36, R13, 0x17, RZ ;  /* 0x000000170d247819 */ /* 0x000fe200000006ff */
[----:B------:R-:W-:Y:S01]  /*1ae0*/  FFMA.SAT R13, R18, R9, 0.5 ;  /* 0x3f000000120d7423 */ /* 0x000fe20000002009 */
[----:B------:R-:W-:Y:S01]  /*1af0*/  FFMA R31, R0, 1.925963033500011079e-08, R31 ;  /* 0x32a57060001f7823 */ /* 0x000fe2000000001f */
[C---:B------:R-:W-:Y:S01]  /*1b00*/  FFMA R29, R22.reuse, 1.4426950216293334961, -R29 ;  /* 0x3fb8aa3b161d7823 */ /* 0x040fe2000000081d */
[-C--:B------:R-:W-:Y:S01]  /*1b10*/  FFMA.RM R0, R35, R6.reuse, 12582913 ;  /* 0x4b40000123007423 */ /* 0x080fe20000004006 */
[----:B------:R0:W1:Y:S01]  /*1b20*/  MUFU.EX2 R19, R11 ;  /* 0x0000000b00137308 */ /* 0x0000620000000800 */
[----:B------:R-:W-:Y:S01]  /*1b30*/  FFMA.RM R13, R13, R6, 12582913 ;  /* 0x4b4000010d0d7423 */ /* 0x000fe20000004006 */
[----:B------:R-:W-:Y:S01]  /*1b40*/  FFMA R35, R22, 1.925963033500011079e-08, R29 ;  /* 0x32a5706016237823 */ /* 0x000fe2000000001d */
[----:B------:R-:W-:Y:S01]  /*1b50*/  FADD R29, R0, -12583039 ;  /* 0xcb40007f001d7421 */ /* 0x000fe20000000000 */
[----:B------:R-:W-:-:S02]  /*1b60*/  SHF.L.U32 R16, R16, 0x17, RZ ;  /* 0x0000001710107819 */ /* 0x000fc400000006ff */
[----:B------:R-:W-:Y:S01]  /*1b70*/  SHF.L.U32 R7, R7, 0x17, RZ ;  /* 0x0000001707077819 */ /* 0x000fe200000006ff */
[C---:B------:R-:W-:Y:S01]  /*1b80*/  FFMA R29, R28.reuse, 1.4426950216293334961, -R29 ;  /* 0x3fb8aa3b1c1d7823 */ /* 0x040fe2000000081d */
[----:B------:R-:W2:Y:S01]  /*1b90*/  MUFU.EX2 R5, R5 ;  /* 0x0000000500057308 */ /* 0x000ea20000000800 */
[----:B0-----:R-:W-:Y:S01]  /*1ba0*/  FFMA.RM R11, R37, R6, 12582913 ;  /* 0x4b400001250b7423 */ /* 0x001fe20000004006 */
[----:B------:R-:W-:Y:S01]  /*1bb0*/  FADD R37, R13, -12583039 ;  /* 0xcb40007f0d257421 */ /* 0x000fe20000000000 */
[----:B------:R-:W-:Y:S01]  /*1bc0*/  FFMA R28, R28, 1.925963033500011079e-08, R29 ;  /* 0x32a570601c1c7823 */ /* 0x000fe2000000001d */
[----:B------:R-:W-:Y:S01]  /*1bd0*/  SHF.L.U32 R2, R2, 0x17, RZ ;  /* 0x0000001702027819 */ /* 0x000fe200000006ff */
[----:B------:R-:W-:Y:S01]  /*1be0*/  FADD R29, R11, -12583039 ;  /* 0xcb40007f0b1d7421 */ /* 0x000fe20000000000 */
[----:B------:R-:W-:Y:S01]  /*1bf0*/  FFMA R37, R18, 1.4426950216293334961, -R37 ;  /* 0x3fb8aa3b12257823 */ /* 0x000fe20000000825 */
[----:B------:R-:W-:Y:S01]  /*1c00*/  SHF.L.U32 R13, R13, 0x17, RZ ;  /* 0x000000170d0d7819 */ /* 0x000fe200000006ff */
[----:B------:R0:W3:Y:S01]  /*1c10*/  MUFU.EX2 R22, R17 ;  /* 0x0000001100167308 */ /* 0x0000e20000000800 */
[----:B------:R-:W-:Y:S01]  /*1c20*/  FFMA R29, R30, 1.4426950216293334961, -R29 ;  /* 0x3fb8aa3b1e1d7823 */ /* 0x000fe2000000081d */
[----:B-1----:R-:W-:-:S03]  /*1c30*/  FMUL R19, R36, R19 ;  /* 0x0000001324137220 */ /* 0x002fc60000400000 */
[----:B------:R-:W-:Y:S01]  /*1c40*/  FFMA R29, R30, 1.925963033500011079e-08, R29 ;  /* 0x32a570601e1d7823 */ /* 0x000fe2000000001d */
[----:B------:R-:W-:Y:S02]  /*1c50*/  FFMA R30, R18, 1.925963033500011079e-08, R37 ;  /* 0x32a57060121e7823 */ /* 0x000fe40000000025 */
[----:B------:R-:W1:Y:S01]  /*1c60*/  MUFU.EX2 R27, R27 ;  /* 0x0000001b001b7308 */ /* 0x000e620000000800 */
[-C--:B0-----:R-:W-:Y:S01]  /*1c70*/  FFMA.SAT R17, R10, R9.reuse, 0.5 ;  /* 0x3f0000000a117423 */ /* 0x081fe20000002009 */
[----:B------:R-:W-:Y:S01]  /*1c80*/  FFMA.SAT R9, R12, R9, 0.5 ;  /* 0x3f0000000c097423 */ /* 0x000fe20000002009 */
[----:B--2---:R-:W-:Y:S01]  /*1c90*/  FMUL R5, R16, R5 ;  /* 0x0000000510057220 */ /* 0x004fe20000400000 */
[----:B------:R-:W-:Y:S01]  /*1ca0*/  FADD R16, RZ, R19 ;  /* 0x00000013ff107221 */ /* 0x000fe20000000000 */
[-C--:B------:R-:W-:Y:S01]  /*1cb0*/  FFMA.RM R17, R17, R6.reuse, 12582913 ;  /* 0x4b40000111117423 */ /* 0x080fe20000004006 */
[----:B------:R-:W-:Y:S01]  /*1cc0*/  FFMA.RM R18, R9, R6, 12582913 ;  /* 0x4b40000109127423 */ /* 0x000fe20000004006 */
[----:B------:R-:W-:Y:S01]  /*1cd0*/  IMAD.SHL.U32 R6, R15, 0x800000, RZ ;  /* 0x008000000f067824 */ /* 0x000fe200078e00ff */
[----:B------:R-:W0:Y:S01]  /*1ce0*/  MUFU.EX2 R33, R33 ;  /* 0x0000002100217308 */ /* 0x000e220000000800 */
[----:B------:R-:W-:Y:S01]  /*1cf0*/  FADD R9, R17, -12583039 ;  /* 0xcb40007f11097421 */ /* 0x000fe20000000000 */
[----:B---3--:R-:W-:Y:S01]  /*1d00*/  FMUL R7, R7, R22 ;  /* 0x0000001607077220 */ /* 0x008fe20000400000 */
[----:B------:R-:W-:Y:S01]  /*1d10*/  IMAD.SHL.U32 R15, R8, 0x800000, RZ ;  /* 0x00800000080f7824 */ /* 0x000fe200078e00ff */
[----:B------:R-:W-:Y:S01]  /*1d20*/  SHF.L.U32 R22, R14, 0x17, RZ ;  /* 0x000000170e167819 */ /* 0x000fe200000006ff */
[----:B------:R-:W-:Y:S01]  /*1d30*/  FFMA R9, R10, 1.4426950216293334961, -R9 ;  /* 0x3fb8aa3b0a097823 */ /* 0x000fe20000000809 */
[----:B------:R-:W-:-:S02]  /*1d40*/  SHF.L.U32 R17, R17, 0x17, RZ ;  /* 0x0000001711117819 */ /* 0x000fc400000006ff */
[----:B------:R-:W2:Y:S01]  /*1d50*/  MUFU.EX2 R32, R32 ;  /* 0x0000002000207308 */ /* 0x000ea20000000800 */
[----:B------:R-:W-:Y:S01]  /*1d60*/  FFMA R10, R10, 1.925963033500011079e-08, R9 ;  /* 0x32a570600a0a7823 */ /* 0x000fe20000000009 */
[----:B-1----:R-:W-:Y:S01]  /*1d70*/  FMUL R6, R6, R27 ;  /* 0x0000001b06067220 */ /* 0x002fe20000400000 */
[----:B------:R-:W-:Y:S01]  /*1d80*/  FADD R9, R16, R5 ;  /* 0x0000000510097221 */ /* 0x000fe20000000000 */
[----:B------:R-:W-:Y:S02]  /*1d90*/  SHF.L.U32 R16, R3, 0x17, RZ ;  /* 0x0000001703107819 */ /* 0x000fe400000006ff */
[----:B------:R-:W-:Y:S01]  /*1da0*/  SHF.L.U32 R3, R4, 0x17, RZ ;  /* 0x0000001704037819 */ /* 0x000fe200000006ff */
[----:B------:R-:W-:Y:S01]  /*1db0*/  FADD R4, R9, R6 ;  /* 0x0000000609047221 */ /* 0x000fe20000000000 */
[----:B------:R-:W1:Y:S01]  /*1dc0*/  MUFU.EX2 R34, R34 ;  /* 0x0000002200227308 */ /* 0x000e620000000800 */
[----:B0-----:R-:W-:Y:S01]  /*1dd0*/  FMUL R8, R16, R33 ;  /* 0x0000002110087220 */ /* 0x001fe20000400000 */
[----:B------:R-:W-:Y:S01]  /*1de0*/  SHF.L.U32 R27, R0, 0x17, RZ ;  /* 0x00000017001b7819 */ /* 0x000fe200000006ff */
[----:B------:R-:W-:-:S04]  /*1df0*/  FADD R9, R4, R7 ;  /* 0x0000000704097221 */ /* 0x000fc80000000000 */
[----:B------:R-:W-:Y:S01]  /*1e00*/  FADD R9, R9, R8 ;  /* 0x0000000809097221 */ /* 0x000fe20000000000 */
[----:B------:R-:W0:Y:S01]  /*1e10*/  MUFU.EX2 R31, R31 ;  /* 0x0000001f001f7308 */ /* 0x000e220000000800 */
[----:B--2---:R-:W-:-:S04]  /*1e20*/  FMUL R4, R3, R32 ;  /* 0x0000002003047220 */ /* 0x004fc80000400000 */
[----:B------:R-:W-:-:S03]  /*1e30*/  FADD R16, R9, R4 ;  /* 0x0000000409107221 */ /* 0x000fc60000000000 */
[----:B------:R-:W2:Y:S01]  /*1e40*/  MUFU.EX2 R35, R35 ;  /* 0x0000002300237308 */ /* 0x000ea20000000800 */
[----:B-1----:R-:W-:Y:S01]  /*1e50*/  FMUL R3, R15, R34 ;  /* 0x000000220f037220 */ /* 0x002fe20000400000 */
[C---:B------:R-:W-:Y:S01]  /*1e60*/  FADD R15, R18.reuse, -12583039 ;  /* 0xcb40007f120f7421 */ /* 0x040fe20000000000 */
[----:B------:R-:W-:Y:S02]  /*1e70*/  SHF.L.U32 R18, R18, 0x17, RZ ;  /* 0x0000001712127819 */ /* 0x000fe400000006ff */
[----:B------:R-:W-:Y:S01]  /*1e80*/  FADD R9, R16, R3 ;  /* 0x0000000310097221 */ /* 0x000fe20000000000 */
[----:B------:R-:W-:Y:S01]  /*1e90*/  FFMA R15, R12, 1.4426950216293334961, -R15 ;  /* 0x3fb8aa3b0c0f7823 */ /* 0x000fe2000000080f */
[----:B------:R-:W-:Y:S01]  /*1ea0*/  IMAD.SHL.U32 R16, R11, 0x800000, RZ ;  /* 0x008000000b107824 */ /* 0x000fe200078e00ff */
[----:B------:R-:W1:Y:S01]  /*1eb0*/  MUFU.EX2 R28, R28 ;  /* 0x0000001c001c7308 */ /* 0x000e620000000800 */
[----:B0-----:R-:W-:Y:S01]  /*1ec0*/  FMUL R2, R2, R31 ;  /* 0x0000001f02027220 */ /* 0x001fe20000400000 */
[----:B------:R-:W-:-:S03]  /*1ed0*/  FFMA R31, R12, 1.925963033500011079e-08, R15 ;  /* 0x32a570600c1f7823 */ /* 0x000fc6000000000f */
[----:B------:R-:W-:-:S03]  /*1ee0*/  FADD R15, R9, R2 ;  /* 0x00000002090f7221 */ /* 0x000fc60000000000 */
[----:B------:R-:W0:Y:S01]  /*1ef0*/  MUFU.EX2 R29, R29 ;  /* 0x0000001d001d7308 */ /* 0x000e220000000800 */
[----:B--2---:R-:W-:-:S04]  /*1f00*/  FMUL R0, R22, R35 ;  /* 0x0000002316007220 */ /* 0x004fc80000400000 */
[----:B------:R-:W-:-:S03]  /*1f10*/  FADD R12, R15, R0 ;  /* 0x000000000f0c7221 */ /* 0x000fc60000000000 */
[----:B------:R-:W2:Y:S01]  /*1f20*/  MUFU.EX2 R30, R30 ;  /* 0x0000001e001e7308 */ /* 0x000ea20000000800 */
[----:B-1----:R-:W-:-:S04]  /*1f30*/  FMUL R9, R27, R28 ;  /* 0x0000001c1b097220 */ /* 0x002fc80000400000 */
[----:B------:R-:W-:-:S03]  /*1f40*/  FADD R11, R12, R9 ;  /* 0x000000090c0b7221 */ /* 0x000fc60000000000 */
[----:B------:R0:W1:Y:S08]  /*1f50*/  MUFU.EX2 R14, R10 ;  /* 0x0000000a000e7308 */ /* 0x0000700000000800 */
[----:B------:R-:W3:Y:S01]  /*1f60*/  MUFU.EX2 R31, R31 ;  /* 0x0000001f001f7308 */ /* 0x000ee20000000800 */
[----:B0-----:R-:W-:Y:S01]  /*1f70*/  FMUL R10, R16, R29 ;  /* 0x0000001d100a7220 */ /* 0x001fe20000400000 */
[----:B--2---:R-:W-:-:S03]  /*1f80*/  FMUL R16, R13, R30 ;  /* 0x0000001e0d107220 */ /* 0x004fc60000400000 */
        /* <DEDUP_REMOVED lines=15> */
.L_x_27315:
        /* <DEDUP_REMOVED lines=12> */
[----:B0-----:R-:W-:Y:S05]  /*2140*/  CALL.REL.NOINC `($__internal_431_$__cuda_sm3x_div_rn_noftz_f32_slowpath) ;  /* 0x0000001c00b47944 */ /* 0x001fea0003c00000 */
[----:B------:R-:W-:-:S07]  /*2150*/  MOV R12, R11 ;  /* 0x0000000b000c7202 */ /* 0x000fce0000000f00 */
.L_x_27276:
[----:B------:R-:W-:Y:S05]  /*2160*/  BSYNC.RECONVERGENT B2 ;  /* 0x0000000000027941 */ /* 0x000fea0003800200 */
.L_x_27275:
        /* <DEDUP_REMOVED lines=12> */
[----:B0-----:R-:W-:Y:S05]  /*2230*/  CALL.REL.NOINC `($__internal_431_$__cuda_sm3x_div_rn_noftz_f32_slowpath) ;  /* 0x0000001c00787944 */ /* 0x001fea0003c00000 */
[----:B------:R-:W-:-:S07]  /*2240*/  IMAD.MOV.U32 R13, RZ, RZ, R11 ;  /* 0x000000ffff0d7224 */ /* 0x000fce00078e000b */
.L_x_27278:
[----:B------:R-:W-:Y:S05]  /*2250*/  BSYNC.RECONVERGENT B2 ;  /* 0x0000000000027941 */ /* 0x000fea0003800200 */
.L_x_27277:
        /* <DEDUP_REMOVED lines=13> */
[----:B------:R-:W-:-:S07]  /*2330*/  MOV R28, R11 ;  /* 0x0000000b001c7202 */ /* 0x000fce0000000f00 */
.L_x_27280:
[----:B------:R-:W-:Y:S05]  /*2340*/  BSYNC.RECONVERGENT B2 ;  /* 0x0000000000027941 */ /* 0x000fea0003800200 */
.L_x_27279:
        /* <DEDUP_REMOVED lines=12> */
[----:B------:R-:W-:Y:S05]  /*2410*/  CALL.REL.NOINC `($__internal_431_$__cuda_sm3x_div_rn_noftz_f32_slowpath) ;  /* 0x0000001c00007944 */ /* 0x000fea0003c00000 */
[----:B------:R-:W-:-:S07]  /*2420*/  MOV R29, R11 ;  /* 0x0000000b001d7202 */ /* 0x000fce0000000f00 */
.L_x_27282:
[----:B------:R-:W-:Y:S05]  /*2430*/  BSYNC.RECONVERGENT B2 ;  /* 0x0000000000027941 */ /* 0x000fea0003800200 */
.L_x_27281:
        /* <DEDUP_REMOVED lines=12> */
[----:B------:R-:W-:Y:S05]  /*2500*/  CALL.REL.NOINC `($__internal_431_$__cuda_sm3x_div_rn_noftz_f32_slowpath) ;  /* 0x0000001800c47944 */ /* 0x000fea0003c00000 */
[----:B------:R-:W-:-:S07]  /*2510*/  MOV R6, R11 ;  /* 0x0000000b00067202 */ /* 0x000fce0000000f00 */
.L_x_27284:
[----:B------:R-:W-:Y:S05]  /*2520*/  BSYNC.RECONVERGENT B2 ;  /* 0x0000000000027941 */ /* 0x000fea0003800200 */
.L_x_27283:
        /* <DEDUP_REMOVED lines=12> */
[----:B------:R-:W-:Y:S05]  /*25f0*/  CALL.REL.NOINC `($__internal_431_$__cuda_sm3x_div_rn_noftz_f32_slowpath) ;  /* 0x0000001800887944 */ /* 0x000fea0003c00000 */
[----:B------:R-:W-:-:S07]  /*2600*/  IMAD.MOV.U32 R7, RZ, RZ, R11 ;  /* 0x000000ffff077224 */ /* 0x000fce00078e000b */
.L_x_27286:
[----:B------:R-:W-:Y:S05]  /*2610*/  BSYNC.RECONVERGENT B2 ;  /* 0x0000000000027941 */ /* 0x000fea0003800200 */
.L_x_27285:
        /* <DEDUP_REMOVED lines=13> */
[----:B------:R-:W-:-:S07]  /*26f0*/  MOV R4, R11 ;  /* 0x0000000b00047202 */ /* 0x000fce0000000f00 */
.L_x_27288:
[----:B------:R-:W-:Y:S05]  /*2700*/  BSYNC.RECONVERGENT B2 ;  /* 0x0000000000027941 */ /* 0x000fea0003800200 */
.L_x_27287:
        /* <DEDUP_REMOVED lines=12> */
[----:B------:R-:W-:Y:S05]  /*27d0*/  CALL.REL.NOINC `($__internal_431_$__cuda_sm3x_div_rn_noftz_f32_slowpath) ;  /* 0x0000001800107944 */ /* 0x000fea0003c00000 */
[----:B------:R-:W-:-:S07]  /*27e0*/  MOV R5, R11 ;  /* 0x0000000b00057202 */ /* 0x000fce0000000f00 */
.L_x_27290:
[----:B------:R-:W-:Y:S05]  /*27f0*/  BSYNC.RECONVERGENT B2 ;  /* 0x0000000000027941 */ /* 0x000fea0003800200 */
.L_x_27289:
        /* <DEDUP_REMOVED lines=14> */
.L_x_27292:
[----:B------:R-:W-:Y:S05]  /*28e0*/  BSYNC.RECONVERGENT B2 ;  /* 0x0000000000027941 */ /* 0x000fea0003800200 */
.L_x_27291:
        /* <DEDUP_REMOVED lines=14> */
.L_x_27294:
[----:B------:R-:W-:Y:S05]  /*29d0*/  BSYNC.RECONVERGENT B2 ;  /* 0x0000000000027941 */ /* 0x000fea0003800200 */
.L_x_27293:
        /* <DEDUP_REMOVED lines=14> */
.L_x_27296:
[----:B------:R-:W-:Y:S05]  /*2ac0*/  BSYNC.RECONVERGENT B2 ;  /* 0x0000000000027941 */ /* 0x000fea0003800200 */
.L_x_27295:
        /* <DEDUP_REMOVED lines=14> */
.L_x_27298:
[----:B------:R-:W-:Y:S05]  /*2bb0*/  BSYNC.RECONVERGENT B2 ;  /* 0x0000000000027941 */ /* 0x000fea0003800200 */
.L_x_27297:
        /* <DEDUP_REMOVED lines=14> */
.L_x_27300:
[----:B------:R-:W-:Y:S05]  /*2ca0*/  BSYNC.RECONVERGENT B2 ;  /* 0x0000000000027941 */ /* 0x000fea0003800200 */
.L_x_27299:
        /* <DEDUP_REMOVED lines=13> */
.L_x_27302:
[----:B------:R-:W-:Y:S05]  /*2d80*/  BSYNC.RECONVERGENT B2 ;  /* 0x0000000000027941 */ /* 0x000fea0003800200 */
.L_x_27301:
        /* <DEDUP_REMOVED lines=23> */
[----:B------:R-:W-:Y:S02]  /*2f00*/  SHF.L.U32 R18, R0, 0x2, RZ ;  /* 0x0000000200127819 */ /* 0x000fe400000006ff */
[----:B------:R-:W-:-:S02]  /*2f10*/  IADD3 R16, P0, PT, R16, UR42, RZ ;  /* 0x0000002a10107c10 */ /* 0x000fc4000ff1e0ff */
[----:B------:R-:W-:Y:S02]  /*2f20*/  LOP3.LUT R18, R18, 0xfffffff8, RZ, 0xc0, !PT ;  /* 0xfffffff812127812 */ /* 0x000fe400078ec0ff */
[----:B------:R-:W-:Y:S02]  /*2f30*/  SHF.L.U64.HI R0, R0, 0x2, R17 ;  /* 0x0000000200007819 */ /* 0x000fe40000010211 */
[----:B------:R-:W-:Y:S02]  /*2f40*/  IADD3 R18, P1, PT, R18, UR42, RZ ;  /* 0x0000002a12127c10 */ /* 0x000fe4000ff3e0ff */
[----:B------:R-:W-:Y:S02]  /*2f50*/  IADD3.X R17, PT, PT, R19, UR43, RZ, P0, !PT ;  /* 0x0000002b13117c10 */ /* 0x000fe400087fe4ff */
[----:B------:R-:W-:Y:S02]  /*2f60*/  IADD3 R22, P0, PT, R14, 0x100, RZ ;  /* 0x000001000e167810 */ /* 0x000fe40007f1e0ff */
[----:B------:R-:W-:Y:S01]  /*2f70*/  IADD3.X R19, PT, PT, R0, UR43, RZ, P1, !PT ;  /* 0x0000002b00137c10 */ /* 0x000fe20008ffe4ff */
[----:B------:R0:W-:Y:S01]  /*2f80*/  STG.E.64 desc[UR4][R16.64], R12 ;  /* 0x0000000c10007986 */ /* 0x0001e2000c101b04 */
[----:B------:R-:W-:-:S02]  /*2f90*/  IADD3 R32, P3, PT, R14, 0xc0, RZ ;  /* 0x000000c00e207810 */ /* 0x000fc40007f7e0ff */
[-C--:B------:R-:W-:Y:S01]  /*2fa0*/  IADD3.X R31, PT, PT, RZ, R15.reuse, RZ, P0, !PT ;  /* 0x0000000fff1f7210 */ /* 0x080fe200007fe4ff */
[----:B------:R1:W-:Y:S01]  /*2fb0*/  STG.E.64 desc[UR6][R18.64], R28 ;  /* 0x0000001c12007986 */ /* 0x0003e2000c101b06 */
[C---:B------:R-:W-:Y:S02]  /*2fc0*/  IADD3 R0, P1, PT, R14.reuse, 0x140, RZ ;  /* 0x000001400e007810 */ /* 0x040fe40007f3e0ff */
[-C--:B------:R-:W-:Y:S02]  /*2fd0*/  IADD3.X R33, PT, PT, RZ, R15.reuse, RZ, P3, !PT ;  /* 0x0000000fff217210 */ /* 0x080fe40001ffe4ff */
[----:B------:R-:W-:Y:S02]  /*2fe0*/  IADD3 R30, P4, PT, R14, 0x180, RZ ;  /* 0x000001800e1e7810 */ /* 0x000fe40007f9e0ff */
[----:B------:R-:W-:Y:S02]  /*2ff0*/  IADD3.X R27, PT, PT, RZ, R15, RZ, P1, !PT ;  /* 0x0000000fff1b7210 */ /* 0x000fe40000ffe4ff */
[----:B------:R-:W-:Y:S01]  /*3000*/  LEA.HI R14, P1, R33, R32, RZ, 0x1 ;  /* 0x00000020210e7211 */ /* 0x000fe200078308ff */
[----:B------:R-:W-:Y:S01]  /*3010*/  IMAD.X R15, RZ, RZ, R15, P4 ;  /* 0x000000ffff0f7224 */ /* 0x000fe200020e060f */
[----:B0-----:R-:W-:-:S02]  /*3020*/  LEA.HI R12, P0, R35, R34, RZ, 0x1 ;  /* 0x00000022230c7211 */ /* 0x001fc400078108ff */
[----:B------:R-:W-:Y:S02]  /*3030*/  R2UR UR10, R20 ;  /* 0x00000000140a72ca */ /* 0x000fe400000e0000 */
[----:B-1----:R-:W-:Y:S02]  /*3040*/  LEA.HI R18, P2, R31, R22, RZ, 0x1 ;  /* 0x000000161f127211 */ /* 0x002fe400078508ff */
[----:B------:R-:W-:Y:S02]  /*3050*/  IADD3.X R13, PT, PT, RZ, R35, RZ, P0, !PT ;  /* 0x00000023ff0d7210 */ /* 0x000fe400007fe4ff */
[----:B------:R-:W-:Y:S01]  /*3060*/  IADD3.X R19, PT, PT, RZ, R33, RZ, P1, !PT ;  /* 0x00000021ff137210 */ /* 0x000fe20000ffe4ff */
[----:B------:R-:W-:Y:S01]  /*3070*/  IMAD.X R17, RZ, RZ, R31, P2 ;  /* 0x000000ffff117224 */ /* 0x000fe200010e061f */
[C---:B------:R-:W-:Y:S02]  /*3080*/  SHF.L.U64.HI R13, R12.reuse, 0x2, R13 ;  /* 0x000000020c0d7819 */ /* 0x040fe4000001020d */
[----:B------:R-:W-:-:S02]  /*3090*/  SHF.L.U32 R12, R12, 0x2, RZ ;  /* 0x000000020c0c7819 */ /* 0x000fc400000006ff */
[----:B------:R-:W-:Y:S02]  /*30a0*/  LEA.HI R28, P0, R27, R0, RZ, 0x1 ;  /* 0x000000001b1c7211 */ /* 0x000fe400078108ff */
[----:B------:R-:W-:Y:S02]  /*30b0*/  SHF.L.U64.HI R16, R18, 0x2, R17 ;  /* 0x0000000212107819 */ /* 0x000fe40000010211 */
[----:B------:R-:W-:Y:S02]  /*30c0*/  LOP3.LUT R12, R12, 0xfffffff8, RZ, 0xc0, !PT ;  /* 0xfffffff80c0c7812 */ /* 0x000fe400078ec0ff */
[----:B------:R-:W-:Y:S02]  /*30d0*/  SHF.L.U32 R18, R18, 0x2, RZ ;  /* 0x0000000212127819 */ /* 0x000fe400000006ff */
[----:B------:R-:W-:Y:S02]  /*30e0*/  SHF.L.U64.HI R0, R14, 0x2, R19 ;  /* 0x000000020e007819 */ /* 0x000fe40000010213 */
[----:B------:R-:W-:-:S02]  /*30f0*/  IADD3.X R19, PT, PT, RZ, R27, RZ, P0, !PT ;  /* 0x0000001bff137210 */ /* 0x000fc400007fe4ff */
[----:B------:R-:W-:Y:S02]  /*3100*/  IADD3 R12, P0, PT, R12, UR42, RZ ;  /* 0x0000002a0c0c7c10 */ /* 0x000fe4000ff1e0ff */
[----:B------:R-:W-:Y:S02]  /*3110*/  LOP3.LUT R18, R18, 0xfffffff8, RZ, 0xc0, !PT ;  /* 0xfffffff812127812 */ /* 0x000fe400078ec0ff */
[----:B------:R-:W-:Y:S02]  /*3120*/  LEA.HI R30, P3, R15, R30, RZ, 0x1 ;  /* 0x0000001e0f1e7211 */ /* 0x000fe400078708ff */
[----:B------:R-:W-:Y:S02]  /*3130*/  IADD3.X R13, PT, PT, R13, UR43, RZ, P0, !PT ;  /* 0x0000002b0d0d7c10 */ /* 0x000fe400087fe4ff */
[----:B------:R-:W-:Y:S01]  /*3140*/  IADD3 R18, P0, PT, R18, UR42, RZ ;  /* 0x0000002a12127c10 */ /* 0x000fe2000ff1e0ff */
[----:B------:R-:W-:Y:S01]  /*3150*/  IMAD.X R17, RZ, RZ, R15, P3 ;  /* 0x000000ffff117224 */ /* 0x000fe200018e060f */
[----:B------:R-:W-:Y:S01]  /*3160*/  SHF.L.U64.HI R22, R28, 0x2, R19 ;  /* 0x000000021c167819 */ /* 0x000fe20000010213 */
[----:B------:R0:W-:Y:S01]  /*3170*/  STG.E.64 desc[UR4][R12.64], R6 ;  /* 0x000000060c007986 */ /* 0x0001e2000c101b04 */
[----:B------:R-:W-:-:S02]  /*3180*/  IADD3.X R19, PT, PT, R16, UR43, RZ, P0, !PT ;  /* 0x0000002b10137c10 */ /* 0x000fc400087fe4ff */
[----:B------:R-:W-:Y:S02]  /*3190*/  IADD3 R25, P0, PT, R26, R25, RZ ;  /* 0x000000191a197210 */ /* 0x000fe40007f1e0ff */
[----:B------:R-:W-:Y:S02]  /*31a0*/  SHF.L.U32 R14, R14, 0x2, RZ ;  /* 0x000000020e0e7819 */ /* 0x000fe400000006ff */
[----:B------:R-:W-:Y:S02]  /*31b0*/  SHF.L.U32 R28, R28, 0x2, RZ ;  /* 0x000000021c1c7819 */ /* 0x000fe400000006ff */
[C---:B------:R-:W-:Y:S02]  /*31c0*/  SHF.L.U64.HI R17, R30.reuse, 0x2, R17 ;  /* 0x000000021e117819 */ /* 0x040fe40000010211 */
[----:B------:R-:W-:Y:S02]  /*31d0*/  SHF.L.U32 R30, R30, 0x2, RZ ;  /* 0x000000021e1e7819 */ /* 0x000fe400000006ff */
[----:B------:R-:W-:-:S02]  /*31e0*/  LEA.HI.X.SX32 R23, R26, R23, 0x1, P0 ;  /* 0x000000171a177211 */ /* 0x000fc400000f0eff */
[----:B------:R-:W-:Y:S02]  /*31f0*/  LOP3.LUT R14, R14, 0xfffffff8, RZ, 0xc0, !PT ;  /* 0xfffffff80e0e7812 */ /* 0x000fe400078ec0ff */
[----:B------:R-:W-:Y:S02]  /*3200*/  ISETP.GE.U32.AND P0, PT, R25, UR38, PT ;  /* 0x0000002619007c0c */ /* 0x000fe4000bf06070 */
        /* <DEDUP_REMOVED lines=18> */
.L_x_27274:
[----:B------:R-:W-:Y:S01]  /*3330*/  BSSY B0, `(.L_x_27304) ;  /* 0x0000007000007945 */ /* 0x000fe20003800000 */
[----:B------:R-:W-:Y:S01]  /*3340*/  MOV R12, 0x10 ;  /* 0x00000010000c7802 */ /* 0x000fe20000000f00 */
[----:B------:R-:W-:Y:S01]  /*3350*/  IMAD.MOV.U32 R11, RZ, RZ, 0x1f ;  /* 0x0000001fff0b7424 */ /* 0x000fe200078e00ff */
[----:B------:R-:W-:-:S07]  /*3360*/  MOV R15, 0xffffffff ;  /* 0xffffffff000f7802 */ /* 0x000fce0000000f00 */
[----:B------:R-:W-:Y:S05]  /*3370*/  WARPSYNC.COLLECTIVE R15, `(.L_x_27305) ;  /* 0x000000000f087348 */ /* 0x000fea0003c00000 */
[----:B------:R0:W1:Y:S02]  /*3380*/  SHFL.BFLY P6, R14, R13, R12, R11 ;  /* 0x0c00000c0d0e7389 */ /* 0x00006400000c000b */
[----:B01----:R-:W-:Y:S05]  /*3390*/  ENDCOLLECTIVE ;  /* 0x000000000000791b */ /* 0x003fea0003800000 */
.L_x_27305:
[----:B------:R-:W-:Y:S05]  /*33a0*/  BSYNC B0 ;  /* 0x0000000000007941 */ /* 0x000fea0003800000 */
.L_x_27304:
        /* <DEDUP_REMOVED lines=8> */
.L_x_27306:
[----:B------:R-:W-:Y:S01]  /*3430*/  HFMA2 R12, -RZ, RZ, 0, 2.384185791015625e-07 ;  /* 0x00000004ff0c7431 */ /* 0x000fe200000001ff */
[----:B------:R-:W-:-:S04]  /*3440*/  FMNMX R0, R13, R14, !PT ;  /* 0x0000000e0d007209 */ /* 0x000fc80007800000 */
[----:B------:R-:W-:-:S07]  /*3450*/  MOV R13, R0 ;  /* 0x00000000000d7202 */ /* 0x000fce0000000f00 */
[----:B------:R-:W-:Y:S05]  /*3460*/  WARPSYNC.COLLECTIVE R15, `(.L_x_27307) ;  /* 0x000000000f087348 */ /* 0x000fea0003c00000 */
[----:B------:R0:W1:Y:S02]  /*3470*/  SHFL.BFLY P6, R14, R13, R12, R11 ;  /* 0x0c00000c0d0e7389 */ /* 0x00006400000c000b */
[----:B01----:R-:W-:Y:S05]  /*3480*/  ENDCOLLECTIVE ;  /* 0x000000000000791b */ /* 0x003fea0003800000 */
.L_x_27307:
[----:B------:R-:W-:Y:S01]  /*3490*/  IMAD.MOV.U32 R12, RZ, RZ, 0x2 ;  /* 0x00000002ff0c7424 */ /* 0x000fe200078e00ff */
[----:B------:R-:W-:-:S04]  /*34a0*/  FMNMX R2, R0, R14, !PT ;  /* 0x0000000e00027209 */ /* 0x000fc80007800000 */
[----:B------:R-:W-:-:S07]  /*34b0*/  MOV R13, R2 ;  /* 0x00000002000d7202 */ /* 0x000fce0000000f00 */
[----:B------:R-:W-:Y:S05]  /*34c0*/  WARPSYNC.COLLECTIVE R15, `(.L_x_27308) ;  /* 0x000000000f087348 */ /* 0x000fea0003c00000 */
[----:B------:R0:W1:Y:S02]  /*34d0*/  SHFL.BFLY P6, R14, R13, R12, R11 ;  /* 0x0c00000c0d0e7389 */ /* 0x00006400000c000b */
[----:B01----:R-:W-:Y:S05]  /*34e0*/  ENDCOLLECTIVE ;  /* 0x000000000000791b */ /* 0x003fea0003800000 */
.L_x_27308:
[----:B------:R-:W-:Y:S01]  /*34f0*/  HFMA2 R12, -RZ, RZ, 0, 5.9604644775390625e-08 ;  /* 0x00000001ff0c7431 */ /* 0x000fe200000001ff */
[----:B------:R-:W-:-:S04]  /*3500*/  FMNMX R3, R2, R14, !PT ;  /* 0x0000000e02037209 */ /* 0x000fc80007800000 */
[----:B------:R-:W-:-:S07]  /*3510*/  MOV R13, R3 ;  /* 0x00000003000d7202 */ /* 0x000fce0000000f00 */
[----:B------:R-:W-:Y:S05]  /*3520*/  WARPSYNC.COLLECTIVE R15, `(.L_x_27309) ;  /* 0x000000000f087348 */ /* 0x000fea0003c00000 */
[----:B------:R0:W1:Y:S02]  /*3530*/  SHFL.BFLY P6, R14, R13, R12, R11 ;  /* 0x0c00000c0d0e7389 */ /* 0x00006400000c000b */
[----:B01----:R-:W-:Y:S05]  /*3540*/  ENDCOLLECTIVE ;  /* 0x000000000000791b */ /* 0x003fea0003800000 */
.L_x_27309:
[----:B------:R-:W-:Y:S01]  /*3550*/  IMAD.MOV.U32 R11, RZ, RZ, 0x437c0000 ;  /* 0x437c0000ff0b7424 */ /* 0x000fe200078e00ff */
[----:B------:R-:W-:-:S05]  /*3560*/  FMNMX R3, R3, R14, !PT ;  /* 0x0000000e03037209 */ /* 0x000fca0007800000 */
[--C-:B------:R-:W-:Y:S01]  /*3570*/  FADD R8, R8, -R3.reuse ;  /* 0x8000000308087221 */ /* 0x100fe20000000000 */
        /* <DEDUP_REMOVED lines=8> */
[--C-:B------:R-:W-:Y:S01]  /*3600*/  FADD R10, R10, -R3.reuse ;  /* 0x800000030a0a7221 */ /* 0x100fe20000000000 */
[--C-:B------:R-:W-:Y:S01]  /*3610*/  FADD R6, R29, -R3.reuse ;  /* 0x800000031d067221 */ /* 0x100fe20000000000 */
[--C-:B------:R-:W-:Y:S01]  /*3620*/  FADD R2, R27, -R3.reuse ;  /* 0x800000031b027221 */ /* 0x100fe20000000000 */
[--C-:B------:R-:W-:Y:S01]  /*3630*/  FADD R32, R19, -R3.reuse ;  /* 0x8000000313207221 */ /* 0x100fe20000000000 */
[--C-:B------:R-:W-:Y:S01]  /*3640*/  FADD R22, R7, -R3.reuse ;  /* 0x8000000307167221 */ /* 0x100fe20000000000 */
        /* <DEDUP_REMOVED lines=21> */
[----:B------:R-:W-:Y:S02]  /*37a0*/  SHF.L.U32 R5, R36, 0x17, RZ ;  /* 0x0000001724057819 */ /* 0x000fe400000006ff */
[----:B------:R-:W-:-:S04]  /*37b0*/  FFMA.RM R13, R6, R11, 12582913 ;  /* 0x4b400001060d7423 */ /* 0x000fc8000000400b */
[----:B------:R-:W-:Y:S01]  /*37c0*/  FADD R15, R13, -12583039 ;  /* 0xcb40007f0d0f7421 */ /* 0x000fe20000000000 */
[----:B------:R-:W2:Y:S01]  /*37d0*/  MUFU.EX2 R6, R7 ;  /* 0x0000000700067308 */ /* 0x000ea20000000800 */
[----:B0-----:R-:W-:Y:S01]  /*37e0*/  FMUL R19, R19, R8 ;  /* 0x0000000813137220 */ /* 0x001fe20000400000 */
[----:B------:R-:W-:Y:S01]  /*37f0*/  FFMA.SAT R8, R0, R9, 0.5 ;  /* 0x3f00000000087423 */ /* 0x000fe20000002009 */
[----:B------:R-:W-:Y:S01]  /*3800*/  FFMA R15, R4, 1.4426950216293334961, -R15 ;  /* 0x3fb8aa3b040f7823 */ /* 0x000fe2000000080f */
[----:B------:R-:W-:-:S03]  /*3810*/  IMAD.SHL.U32 R13, R13, 0x800000, RZ ;  /* 0x008000000d0d7824 */ /* 0x000fc600078e00ff */
        /* <DEDUP_REMOVED lines=8> */
[----:B------:R-:W-:Y:S01]  /*38a0*/  SHF.L.U32 R4, R4, 0x17, RZ ;  /* 0x0000001704047819 */ /* 0x000fe200000006ff */
[----:B------:R-:W-:Y:S02]  /*38b0*/  FFMA R17, R2, 1.4426950216293334961, -R17 ;  /* 0x3fb8aa3b02117823 */ /* 0x000fe40000000811 */
[----:B------:R-:W-:Y:S02]  /*38c0*/  FFMA R3, R0, 1.4426950216293334961, -R3 ;  /* 0x3fb8aa3b00037823 */ /* 0x000fe40000000803 */
        /* <DEDUP_REMOVED lines=40> */
[-C--:B------:R-:W-:Y:S01]  /*3b50*/  FFMA.SAT R28, R12, R9.reuse, 0.5 ;  /* 0x3f0000000c1c7423 */ /* 0x080fe20000002009 */
[C---:B------:R-:W-:Y:S01]  /*3b60*/  FADD R27, R15.reuse, -12583039 ;  /* 0xcb40007f0f1b7421 */ /* 0x040fe20000000000 */
[----:B------:R-:W-:Y:S01]  /*3b70*/  SHF.L.U32 R15, R15, 0x17, RZ ;  /* 0x000000170f0f7819 */ /* 0x000fe200000006ff */
[----:B0-----:R-:W-:-:S02]  /*3b80*/  FFMA.SAT R22, R10, R9, 0.5 ;  /* 0x3f0000000a167423 */ /* 0x001fc40000002009 */
[----:B------:R-:W-:-:S04]  /*3b90*/  FFMA R27, R30, 1.4426950216293334961, -R27 ;  /* 0x3fb8aa3b1e1b7823 */ /* 0x000fc8000000081b */
[----:B------:R-:W-:Y:S02]  /*3ba0*/  FFMA R30, R30, 1.925963033500011079e-08, R27 ;  /* 0x32a570601e1e7823 */ /* 0x000fe4000000001b */
[----:B------:R-:W-:Y:S01]  /*3bb0*/  MUFU.EX2 R27, R18 ;  /* 0x00000012001b7308 */ /* 0x000fe20000000800 */
[----:B-1----:R-:W-:Y:S01]  /*3bc0*/  FMUL R0, R0, R17 ;  /* 0x0000001100007220 */ /* 0x002fe20000400000 */
[C---:B------:R-:W-:Y:S01]  /*3bd0*/  FADD R17, R14.reuse, -12583039 ;  /* 0xcb40007f0e117421 */ /* 0x040fe20000000000 */
[----:B------:R-:W-:-:S03]  /*3be0*/  IMAD.SHL.U32 R14, R14, 0x800000, RZ ;  /* 0x008000000e0e7824 */ /* 0x000fc600078e00ff */
        /* <DEDUP_REMOVED lines=29> */
[----:B------:R-:W-:Y:S02]  /*3dc0*/  IMAD.MOV.U32 R11, RZ, RZ, 0x1f ;  /* 0x0000001fff0b7424 */ /* 0x000fe400078e00ff */
[----:B------:R-:W-:Y:S01]  /*3dd0*/  FADD R13, R13, R2 ;  /* 0x000000020d0d7221 */ /* 0x000fe20000000000 */
[----:B------:R-:W-:-:S03]  /*3de0*/  MOV R15, 0xffffffff ;  /* 0xffffffff000f7802 */ /* 0x000fc60000000f00 */
        /* <DEDUP_REMOVED lines=10> */
.L_x_27310:
[----:B------:R-:W-:Y:S02]  /*3e90*/  HFMA2 R12, -RZ, RZ, 0, 4.76837158203125e-07 ;  /* 0x00000008ff0c7431 */ /* 0x000fe400000001ff */
[----:B------:R-:W-:-:S05]  /*3ea0*/  FADD R22, R13, R14 ;  /* 0x0000000e0d167221 */ /* 0x000fca0000000000 */
[----:B------:R-:W-:-:S07]  /*3eb0*/  MOV R13, R22 ;  /* 0x00000016000d7202 */ /* 0x000fce0000000f00 */
[----:B------:R-:W-:Y:S05]  /*3ec0*/  WARPSYNC.COLLECTIVE R15, `(.L_x_27311) ;  /* 0x000000000f087348 */ /* 0x000fea0003c00000 */
[----:B------:R0:W1:Y:S02]  /*3ed0*/  SHFL.BFLY P6, R14, R13, R12, R11 ;  /* 0x0c00000c0d0e7389 */ /* 0x00006400000c000b */
[----:B01----:R-:W-:Y:S05]  /*3ee0*/  ENDCOLLECTIVE ;  /* 0x000000000000791b */ /* 0x003fea0003800000 */
.L_x_27311:
[----:B------:R-:W-:Y:S01]  /*3ef0*/  MOV R12, 0x4 ;  /* 0x00000004000c7802 */ /* 0x000fe20000000f00 */
[----:B------:R-:W-:-:S04]  /*3f00*/  FADD R27, R22, R14 ;  /* 0x0000000e161b7221 */ /* 0x000fc80000000000 */
[----:B------:R-:W-:-:S07]  /*3f10*/  IMAD.MOV.U32 R13, RZ, RZ, R27 ;  /* 0x000000ffff0d7224 */ /* 0x000fce00078e001b */
[----:B------:R-:W-:Y:S05]  /*3f20*/  WARPSYNC.COLLECTIVE R15, `(.L_x_27312) ;  /* 0x000000000f087348 */ /* 0x000fea0003c00000 */
[----:B------:R0:W1:Y:S02]  /*3f30*/  SHFL.BFLY P6, R14, R13, R12, R11 ;  /* 0x0c00000c0d0e7389 */ /* 0x00006400000c000b */
[----:B01----:R-:W-:Y:S05]  /*3f40*/  ENDCOLLECTIVE ;  /* 0x000000000000791b */ /* 0x003fea0003800000 */
.L_x_27312:
[----:B------:R-:W-:Y:S02]  /*3f50*/  HFMA2 R12, -RZ, RZ, 0, 1.1920928955078125e-07 ;  /* 0x00000002ff0c7431 */ /* 0x000fe400000001ff */
[----:B------:R-:W-:-:S05]  /*3f60*/  FADD R28, R27, R14 ;  /* 0x0000000e1b1c7221 */ /* 0x000fca0000000000 */
[----:B------:R-:W-:-:S07]  /*3f70*/  MOV R13, R28 ;  /* 0x0000001c000d7202 */ /* 0x000fce0000000f00 */
[----:B------:R-:W-:Y:S05]  /*3f80*/  WARPSYNC.COLLECTIVE R15, `(.L_x_27313) ;  /* 0x000000000f087348 */ /* 0x000fea0003c00000 */
[----:B------:R0:W1:Y:S02]  /*3f90*/  SHFL.BFLY P6, R14, R13, R12, R11 ;  /* 0x0c00000c0d0e7389 */ /* 0x00006400000c000b */
[----:B01----:R-:W-:Y:S05]  /*3fa0*/  ENDCOLLECTIVE ;  /* 0x000000000000791b */ /* 0x003fea0003800000 */
.L_x_27313:
[----:B------:R-:W-:Y:S01]  /*3fb0*/  MOV R12, 0x1 ;  /* 0x00000001000c7802 */ /* 0x000fe20000000f00 */
[----:B------:R-:W-:-:S04]  /*3fc0*/  FADD R29, R28, R14 ;  /* 0x0000000e1c1d7221 */ /* 0x000fc80000000000 */
[----:B------:R-:W-:-:S07]  /*3fd0*/  IMAD.MOV.U32 R13, RZ, RZ, R29 ;  /* 0x000000ffff0d7224 */ /* 0x000fce00078e001d */
[----:B------:R-:W-:Y:S05]  /*3fe0*/  WARPSYNC.COLLECTIVE R15, `(.L_x_27314) ;  /* 0x000000000f087348 */ /* 0x000fea0003c00000 */
[----:B------:R0:W1:Y:S02]  /*3ff0*/  SHFL.BFLY P6, R14, R13, R12, R11 ;  /* 0x0c00000c0d0e7389 */ /* 0x00006400000c000b */
[----:B01----:R-:W-:Y:S05]  /*4000*/  ENDCOLLECTIVE ;  /* 0x000000000000791b */ /* 0x003fea0003800000 */
.L_x_27314:
[----:B------:R-:W-:Y:S05]  /*4010*/  BRA `(.L_x_27315) ;  /* 0xffffffe000187947 */ /* 0x000fea000383ffff */
        .weak           $__internal_431_$__cuda_sm3x_div_rn_noftz_f32_slowpath
        .type           $__internal_431_$__cuda_sm3x_div_rn_noftz_f32_slowpath,@function
        .size           $__internal_431_$__cuda_sm3x_div_rn_noftz_f32_slowpath,(.L_x_37808 - $__internal_431_$__cuda_sm3x_div_rn_noftz_f32_slowpath)
$__internal_431_$__cuda_sm3x_div_rn_noftz_f32_slowpath:
        /* <DEDUP_REMOVED lines=35> */
.L_x_27317:
        /* <DEDUP_REMOVED lines=51> */
.L_x_27324:
[----:B------:R-:W-:-:S04]  /*4580*/  LOP3.LUT R11, R11, 0x80000000, RZ, 0xc0, !PT ;  /* 0x800000000b0b7812 */ /* 0x000fc800078ec0ff */
[----:B------:R-:W-:Y:S01]  /*4590*/  LOP3.LUT R11, R11, 0x7f800000, RZ, 0xfc, !PT ;  /* 0x7f8000000b0b7812 */ /* 0x000fe200078efcff */
[----:B------:R-:W-:Y:S06]  /*45a0*/  BRA `(.L_x_27325) ;  /* 0x0000000000047947 */ /* 0x000fec0003800000 */
.L_x_27323:
[----:B------:R-:W-:-:S07]  /*45b0*/  LEA R11, R22, R11, 0x17 ;  /* 0x0000000b160b7211 */ /* 0x000fce00078eb8ff */
.L_x_27325:
[----:B------:R-:W-:Y:S05]  /*45c0*/  BSYNC.RECONVERGENT B1 ;  /* 0x0000000000017941 */ /* 0x000fea0003800200 */
.L_x_27322:
[----:B------:R-:W-:Y:S05]  /*45d0*/  BRA `(.L_x_27326) ;  /* 0x0000000000207947 */ /* 0x000fea0003800000 */
.L_x_27321:
[----:B------:R-:W-:-:S04]  /*45e0*/  LOP3.LUT R11, R14, 0x80000000, R32, 0x48, !PT ;  /* 0x800000000e0b7812 */ /* 0x000fc800078e4820 */
[----:B------:R-:W-:Y:S01]  /*45f0*/  LOP3.LUT R11, R11, 0x7f800000, RZ, 0xfc, !PT ;  /* 0x7f8000000b0b7812 */ /* 0x000fe200078efcff */
[----:B------:R-:W-:Y:S06]  /*4600*/  BRA `(.L_x_27326) ;  /* 0x0000000000147947 */ /* 0x000fec0003800000 */
.L_x_27320:
[----:B------:R-:W-:Y:S01]  /*4610*/  LOP3.LUT R11, R14, 0x80000000, R32, 0x48, !PT ;  /* 0x800000000e0b7812 */ /* 0x000fe200078e4820 */
[----:B------:R-:W-:Y:S06]  /*4620*/  BRA `(.L_x_27326) ;  /* 0x00000000000c7947 */ /* 0x000fec0003800000 */
.L_x_27319:
[----:B------:R-:W0:Y:S01]  /*4630*/  MUFU.RSQ R11, -QNAN ;  /* 0xffc00000000b7908 */ /* 0x000e220000001400 */
[----:B------:R-:W-:Y:S05]  /*4640*/  BRA `(.L_x_27326) ;  /* 0x0000000000047947 */ /* 0x000fea0003800000 */
.L_x_27318:
[----:B------:R-:W-:-:S07]  /*4650*/  FADD.FTZ R11, R19, R14 ;  /* 0x0000000e130b7221 */ /* 0x000fce0000010000 */
.L_x_27326:
[----:B------:R-:W-:Y:S05]  /*4660*/  BSYNC.RECONVERGENT B0 ;  /* 0x0000000000007941 */ /* 0x000fea0003800200 */
.L_x_27316:
[----:B------:R-:W-:Y:S01]  /*4670*/  HFMA2 R15, -RZ, RZ, 0, 0 ;  /* 0x00000000ff0f7431 */ /* 0x000fe200000001ff */
[----:B------:R-:W-:-:S04]  /*4680*/  MOV R14, R30 ;  /* 0x0000001e000e7202 */ /* 0x000fc80000000f00 */
[----:B0-----:R-:W-:Y:S05]  /*4690*/  RET.REL.NODEC R14 `(_Z15SoftmaxWarpImplI22BroadcastScaleMaskLoadIffbLm2EiE11DirectStoreIffEfLi2ELi14ELi32ELi1ELb0EL9Algorithm0EEvT_T0_ll) ;  /* 0xffffffb80e587950 */ /* 0x001fea0003c3ffff */
.L_x_27327:
        /* <DEDUP_REMOVED lines=14> */
.L_x_37808:


//--------------------- .text._Z15SoftmaxWarpImplI22BroadcastScaleMaskLoadIffbLm2EiE11DirectStoreIffEfLi2ELi12ELi32ELi1ELb1EL9Algorithm0EEvT_T0_ll --------------------------
	.section	.text._Z15SoftmaxWarpImplI22BroadcastScaleMaskLoadIffbLm2EiE11DirectStoreIffEfLi2ELi12ELi32ELi1ELb1EL9Algorithm0EEvT_T0_ll,"ax",@progbits
	.align	128
        .global         _Z15SoftmaxWarpImplI22BroadcastScaleMaskLoadIffbLm2EiE11DirectStoreIffEfLi2ELi12ELi32ELi1ELb1EL9Algorithm0EEvT_T0_ll
        .type           _Z15SoftmaxWarpImplI22BroadcastScaleMaskLoadIffbLm2EiE11DirectStoreIffEfLi2ELi12ELi32ELi1ELb1EL9Algorithm0EEvT_T0_ll,@function
        .size           _Z15SoftmaxWarpImplI22BroadcastScaleMaskLoadIffbLm2EiE11DirectStoreIffEfLi2ELi12ELi32ELi1ELb1EL9Algorithm0EEvT_T0_ll,(.L_x_37809 - _Z15SoftmaxWarpImplI22BroadcastScaleMaskLoadIffbLm2EiE11DirectStoreIffEfLi2ELi12ELi32ELi1ELb1EL9Algorithm0EEvT_T0_ll)
        .other          _Z15SoftmaxWarpImplI22BroadcastScaleMaskLoadIffbLm2EiE11DirectStoreIffEfLi2ELi12ELi32ELi1ELb1EL9Algorithm0EEvT_T0_ll,@"STO_CUDA_ENTRY STV_DEFAULT"
_Z15SoftmaxWarpImplI22BroadcastScaleMaskLoadIffbLm2EiE11DirectStoreIffEfLi2ELi12ELi32ELi1ELb1EL9Algorithm0EEvT_T0_ll:
.text._Z15SoftmaxWarpImplI22BroadcastScaleMaskLoadIffbLm2EiE11DirectStoreIffEfLi2ELi12ELi32ELi1ELb1EL9Algorithm0EEvT_T0_ll:
        /* <DEDUP_REMOVED lines=27> */
.L_x_27328:
        /* <DEDUP_REMOVED lines=17> */
[C---:B------:R-:W-:Y:S02]  /*02c0*/  IADD3 R27, PT, PT, R33.reuse, 0xc0, RZ ;  /* 0x000000c0211b7810 */ /* 0x040fe40007ffe0ff */
[----:B------:R-:W-:-:S07]  /*02d0*/  IADD3 R23, PT, PT, R33, 0x140, RZ ;  /* 0x0000014021177810 */ /* 0x000fce0007ffe0ff */
.L_x_27378:
        /* <DEDUP_REMOVED lines=15> */
[----:B-1----:R-:W-:Y:S02]  /*03d0*/  R2UR UR4, R18 ;  /* 0x00000000120472ca */ /* 0x002fe400000e0000 */
[----:B------:R-:W0:Y:S01]  /*03e0*/  I2F.RP R6, R9 ;  /* 0x0000000900067306 */ /* 0x000e220000209400 */
[----:B------:R-:W-:-:S07]  /*03f0*/  R2UR UR5, R19 ;  /* 0x00000000130572ca */ /* 0x000fce00000e0000 */
[----:B0-----:R-:W0:Y:S02]  /*0400*/  MUFU.RCP R6, R6 ;  /* 0x0000000600067308 */ /* 0x001e240000001000 */
[----:B0-----:R-:W-:-:S06]  /*0410*/  IADD3 R4, PT, PT, R6, 0xffffffe, RZ ;  /* 0x0ffffffe06047810 */ /* 0x001fcc0007ffe0ff */
        /* <DEDUP_REMOVED lines=55> */
.L_x_27330:
[----:B------:R-:W-:Y:S05]  /*0790*/  BSYNC.RECONVERGENT B0 ;  /* 0x0000000000007941 */ /* 0x000fea0003800200 */
.L_x_27329:
        /* <DEDUP_REMOVED lines=11> */
[----:B------:R-:W-:Y:S01]  /*0850*/  IMAD R5, R24, UR44, R31 ;  /* 0x0000002c18057c24 */ /* 0x000fe2000f8e021f */
[----:B-1----:R-:W-:Y:S01]  /*0860*/  R2UR UR4, R18 ;  /* 0x00000000120472ca */ /* 0x002fe200000e0000 */
[----:B------:R-:W-:Y:S01]  /*0870*/  IMAD.MOV.U32 R2, RZ, RZ, RZ ;  /* 0x000000ffff027224 */ /* 0x000fe200078e00ff */
[----:B------:R-:W0:Y:S01]  /*0880*/  I2F.RP R4, R8 ;  /* 0x0000000800047306 */ /* 0x000e220000209400 */
[----:B------:R-:W-:Y:S02]  /*0890*/  R2UR UR5, R19 ;  /* 0x00000000130572ca */ /* 0x000fe400000e0000 */
[----:B------:R-:W-:-:S05]  /*08a0*/  IABS R10, R5 ;  /* 0x00000005000a7213 */ /* 0x000fca0000000000 */
[----:B0-----:R-:W0:Y:S02]  /*08b0*/  MUFU.RCP R4, R4 ;  /* 0x0000000400047308 */ /* 0x001e240000001000 */
[----:B0-----:R-:W-:-:S06]  /*08c0*/  VIADD R7, R4, 0xffffffe ;  /* 0x0ffffffe04077836 */ /* 0x001fcc0000000000 */
[----:B------:R-:W0:Y:S02]  /*08d0*/  F2I.FTZ.U32.TRUNC.NTZ R3, R7 ;  /* 0x0000000700037305 */ /* 0x000e24000021f000 */
[----:B0-----:R-:W-:-:S05]  /*08e0*/  IADD3 R9, PT, PT, RZ, -R3, RZ ;  /* 0x80000003ff097210 */ /* 0x001fca0007ffe0ff */
        /* <DEDUP_REMOVED lines=21> */
[----:B------:R-:W-:Y:S01]  /*0a40*/  ISETP.NE.AND.EX P6, PT, R9, RZ, PT, P6 ;  /* 0x000000ff0900720c */ /* 0x000fe20003fc5360 */
[----:B------:R-:W-:Y:S01]  /*0a50*/  IMAD.MOV R2, RZ, RZ, -R4 ;  /* 0x000000ffff027224 */ /* 0x000fe200078e0a04 */
[----:B------:R-:W-:Y:S01]  /*0a60*/  ISETP.NE.AND.EX P3, PT, R11, RZ, PT, P3 ;  /* 0x000000ff0b00720c */ /* 0x000fe20003f65330 */
[----:B------:R-:W0:Y:S02]  /*0a70*/  LDC.64 R8, c[0x0][0x380] ;  /* 0x0000e000ff087b82 */ /* 0x000e240000000a00 */
[----:B------:R-:W-:Y:S01]  /*0a80*/  IMAD R0, R0, R2, R5 ;  /* 0x0000000200007224 */ /* 0x000fe200078e0205 */
[----:B------:R-:W-:-:S04]  /*0a90*/  SEL R4, R4, RZ, P3 ;  /* 0x000000ff04047207 */ /* 0x000fc80001800000 */
[----:B------:R-:W-:Y:S01]  /*0aa0*/  SEL R0, R0, RZ, P6 ;  /* 0x000000ff00007207 */ /* 0x000fe20003000000 */
[----:B------:R-:W1:Y:S01]  /*0ab0*/  LDC.64 R2, c[0x0][0x388] ;  /* 0x0000e200ff027b82 */ /* 0x000e620000000a00 */
        /* <DEDUP_REMOVED lines=23> */
.L_x_27332:
[----:B------:R-:W-:Y:S05]  /*0c30*/  BSYNC.RECONVERGENT B0 ;  /* 0x0000000000007941 */ /* 0x000fea0003800200 */
.L_x_27331:
[----:B------:R-:W-:Y:S01]  /*0c40*/  BSSY.RECONVERGENT B0, `(.L_x_27333) ;  /* 0x0000046000007945 */ /* 0x000fe20003800200 */
[----:B------:R-:W-:Y:S01]  /*0c50*/  IMAD.MOV.U32 R4, RZ, RZ, -0x800000 ;  /* 0xff800000ff047424 */ /* 0x000fe200078e00ff */
[----:B------:R-:W-:Y:S01]  /*0c60*/  MOV R10, 0xff800000 ;  /* 0xff800000000a7802 */ /* 0x000fe20000000f00 */
[----:B------:R-:W-:Y:S01]  /*0c70*/  IMAD.MOV.U32 R9, RZ, RZ, -0x800000 ;  /* 0xff800000ff097424 */ /* 0x000fe200078e00ff */
        /* <DEDUP_REMOVED lines=8> */
[----:B------:R-:W1:Y:S08]  /*0d00*/  LDC.64 R16, c[0x0][0x390] ;  /* 0x0000e400ff107b82 */ /* 0x000e700000000a00 */
        /* <DEDUP_REMOVED lines=21> */
[----:B-1----:R-:W-:-:S04]  /*0e60*/  ISETP.NE.U32.AND P5, PT, R16, 0x1, PT ;  /* 0x000000011000780c */ /* 0x002fc80003fa5070 */
[----:B------:R-:W-:Y:S02]  /*0e70*/  MOV R4, R2 ;  /* 0x0000000200047202 */ /* 0x000fe40000000f00 */
[----:B------:R-:W-:Y:S01]  /*0e80*/  ISETP.NE.AND.EX P5, PT, R17, RZ, PT, P5 ;  /* 0x000000ff1100720c */ /* 0x000fe20003fa5350 */
[----:B------:R-:W0:Y:S01]  /*0e90*/  LDC.64 R2, c[0x0][0x388] ;  /* 0x0000e200ff027b82 */ /* 0x000e220000000a00 */
        /* <DEDUP_REMOVED lines=32> */
.L_x_27334:
[----:B------:R-:W-:Y:S05]  /*10a0*/  BSYNC.RECONVERGENT B0 ;  /* 0x0000000000007941 */ /* 0x000fea0003800200 */
.L_x_27333:
        /* <DEDUP_REMOVED lines=67> */
.L_x_27336:
[----:B------:R-:W-:Y:S05]  /*14e0*/  BSYNC.RECONVERGENT B0 ;  /* 0x0000000000007941 */ /* 0x000fea0003800200 */
.L_x_27335:
        /* <DEDUP_REMOVED lines=38> */
[----:B-1----:R-:W-:Y:S01]  /*1750*/  ISETP.NE.U32.AND P3, PT, R14, 0x1, PT ;  /* 0x000000010e00780c */ /* 0x002fe20003f65070 */
[----:B------:R-:W0:Y:S03]  /*1760*/  LDC.64 R2, c[0x0][0x388] ;  /* 0x0000e200ff027b82 */ /* 0x000e260000000a00 */
[----:B------:R-:W-:Y:S02]  /*1770*/  ISETP.NE.AND.EX P3, PT, R15, RZ, PT, P3 ;  /* 0x000000ff0f00720c */ /* 0x000fe40003f65330 */
[----:B------:R-:W-:Y:S02]  /*1780*/  SEL R9, R9, RZ, P1 ;  /* 0x000000ff09097207 */ /* 0x000fe40000800000 */
[----:B------:R-:W-:Y:S01]  /*1790*/  SEL R11, R11, RZ, P3 ;  /* 0x000000ff0b0b7207 */ /* 0x000fe20001800000 */
[----:B------:R-:W1:Y:S04]  /*17a0*/  LDC.64 R14, c[0x0][0x380] ;  /* 0x0000e000ff0e7b82 */ /* 0x000e680000000a00 */
        /* <DEDUP_REMOVED lines=23> */
.L_x_27338:
[----:B------:R-:W-:Y:S05]  /*1920*/  BSYNC.RECONVERGENT B0 ;  /* 0x0000000000007941 */ /* 0x000fea0003800200 */
.L_x_27337:
        /* <DEDUP_REMOVED lines=34> */
[C---:B------:R-:W-:Y:S02]  /*1b50*/  IADD3 R2, PT, PT, -R8.reuse, RZ, RZ ;  /* 0x000000ff08027210 */ /* 0x040fe40007ffe1ff */
        /* <DEDUP_REMOVED lines=30> */
.L_x_27340:
[----:B------:R-:W-:Y:S05]  /*1d40*/  BSYNC.RECONVERGENT B0 ;  /* 0x0000000000007941 */ /* 0x000fea0003800200 */
.L_x_27339:
        /* <DEDUP_REMOVED lines=37> */
[C---:B------:R-:W-:Y:S01]  /*1fa0*/  FADD R7, -R14.reuse, R7 ;  /* 0x000000070e077221 */ /* 0x040fe20000000100 */
[----:B------:R-:W-:Y:S01]  /*1fb0*/  FADD R3, -R14, R8 ;  /* 0x000000080e037221 */ /* 0x000fe20000000100 */
[-C--:B------:R-:W-:Y:S01]  /*1fc0*/  FFMA.SAT R6, R13, R12.reuse, 0.5 ;  /* 0x3f0000000d067423 */ /* 0x080fe2000000200c */
[----:B------:R-:W-:Y:S01]  /*1fd0*/  FFMA.SAT R14, R41, R12, 0.5 ;  /* 0x3f000000290e7423 */ /* 0x000fe2000000200c */
[C---:B------:R-:W-:Y:S01]  /*1fe0*/  FFMA R8, R39.reuse, 1.4426950216293334961, -R4 ;  /* 0x3fb8aa3b27087823 */ /* 0x040fe20000000804 */
[----:B------:R-:W-:Y:S01]  /*1ff0*/  MUFU.EX2 R43, R43 ;  /* 0x0000002b002b7308 */ /* 0x000fe20000000800 */
[-C--:B------:R-:W-:Y:S01]  /*2000*/  FFMA.RM R6, R6, R11.reuse, 12582913 ;  /* 0x4b40000106067423 */ /* 0x080fe2000000400b */
[----:B------:R-:W-:Y:S01]  /*2010*/  FFMA.RM R4, R14, R11, 12582913 ;  /* 0x4b4000010e047423 */ /* 0x000fe2000000400b */
[----:B------:R-:W-:Y:S01]  /*2020*/  FFMA R39, R39, 1.925963033500011079e-08, R8 ;  /* 0x32a5706027277823 */ /* 0x000fe20000000008 */
[----:B------:R-:W-:-:S02]  /*2030*/  IMAD.SHL.U32 R2, R2, 0x800000, RZ ;  /* 0x0080000002027824 */ /* 0x000fc400078e00ff */
[----:B------:R-:W-:Y:S01]  /*2040*/  FADD R8, R6, -12583039 ;  /* 0xcb40007f06087421 */ /* 0x000fe20000000000 */
[----:B------:R-:W-:Y:S01]  /*2050*/  FADD R14, R4, -12583039 ;  /* 0xcb40007f040e7421 */ /* 0x000fe20000000000 */
[----:B------:R-:W-:Y:S01]  /*2060*/  SHF.L.U32 R10, R10, 0x17, RZ ;  /* 0x000000170a0a7819 */ /* 0x000fe200000006ff */
[----:B------:R-:W0:Y:S01]  /*2070*/  MUFU.EX2 R45, R45 ;  /* 0x0000002d002d7308 */ /* 0x000e220000000800 */
[----:B------:R-:W-:Y:S01]  /*2080*/  FFMA R8, R13, 1.4426950216293334961, -R8 ;  /* 0x3fb8aa3b0d087823 */ /* 0x000fe20000000808 */
[----:B------:R-:W-:Y:S01]  /*2090*/  FFMA R14, R41, 1.4426950216293334961, -R14 ;  /* 0x3fb8aa3b290e7823 */ /* 0x000fe2000000080e */
[-C--:B------:R-:W-:Y:S01]  /*20a0*/  FFMA.SAT R34, R7, R12.reuse, 0.5 ;  /* 0x3f00000007227423 */ /* 0x080fe2000000200c */
[-C--:B------:R-:W-:Y:S01]  /*20b0*/  FFMA.SAT R36, R3, R12.reuse, 0.5 ;  /* 0x3f00000003247423 */ /* 0x080fe2000000200c */
[----:B------:R-:W-:Y:S01]  /*20c0*/  FFMA R28, R13, 1.925963033500011079e-08, R8 ;  /* 0x32a570600d1c7823 */ /* 0x000fe20000000008 */
[----:B------:R-:W-:Y:S01]  /*20d0*/  FFMA R41, R41, 1.925963033500011079e-08, R14 ;  /* 0x32a5706029297823 */ /* 0x000fe2000000000e */
[-C--:B------:R-:W-:Y:S01]  /*20e0*/  FFMA.SAT R8, R17, R12.reuse, 0.5 ;  /* 0x3f00000011087423 */ /* 0x080fe2000000200c */
[----:B------:R-:W-:Y:S01]  /*20f0*/  FFMA.SAT R14, R37, R12, 0.5 ;  /* 0x3f000000250e7423 */ /* 0x000fe2000000200c */
[----:B------:R-:W-:Y:S01]  /*2100*/  MUFU.EX2 R32, R28 ;  /* 0x0000001c00207308 */ /* 0x000fe20000000800 */
[----:B------:R-:W-:-:S02]  /*2110*/  IMAD.SHL.U32 R4, R4, 0x800000, RZ ;  /* 0x0080000004047824 */ /* 0x000fc400078e00ff */
[-C--:B------:R-:W-:Y:S01]  /*2120*/  FFMA.RM R13, R8, R11.reuse, 12582913 ;  /* 0x4b400001080d7423 */ /* 0x080fe2000000400b */
[----:B------:R-:W-:-:S03]  /*2130*/  FFMA.RM R5, R14, R11, 12582913 ;  /* 0x4b4000010e057423 */ /* 0x000fc6000000400b */
[----:B------:R-:W-:Y:S01]  /*2140*/  FADD R8, R13, -12583039 ;  /* 0xcb40007f0d087421 */ /* 0x000fe20000000000 */
[----:B------:R-:W-:Y:S01]  /*2150*/  FADD R14, R5, -12583039 ;  /* 0xcb40007f050e7421 */ /* 0x000fe20000000000 */
[----:B------:R-:W2:Y:S01]  /*2160*/  MUFU.EX2 R41, R41 ;  /* 0x0000002900297308 */ /* 0x000ea20000000800 */
[----:B------:R-:W-:Y:S01]  /*2170*/  SHF.L.U32 R13, R13, 0x17, RZ ;  /* 0x000000170d0d7819 */ /* 0x000fe200000006ff */
[----:B------:R-:W-:Y:S01]  /*2180*/  FFMA R8, R17, 1.4426950216293334961, -R8 ;  /* 0x3fb8aa3b11087823 */ /* 0x000fe20000000808 */
[----:B------:R-:W-:Y:S01]  /*2190*/  FFMA R14, R37, 1.4426950216293334961, -R14 ;  /* 0x3fb8aa3b250e7823 */ /* 0x000fe2000000080e */
[----:B------:R-:W-:Y:S02]  /*21a0*/  SHF.L.U32 R5, R5, 0x17, RZ ;  /* 0x0000001705057819 */ /* 0x000fe400000006ff */
[----:B------:R-:W-:Y:S01]  /*21b0*/  FFMA R26, R17, 1.925963033500011079e-08, R8 ;  /* 0x32a57060111a7823 */ /* 0x000fe20000000008 */
[----:B------:R-:W-:Y:S01]  /*21c0*/  FFMA R8, R37, 1.925963033500011079e-08, R14 ;  /* 0x32a5706025087823 */ /* 0x000fe2000000000e */
[----:B------:R-:W-:Y:S01]  /*21d0*/  FFMA.SAT R14, R15, R12, 0.5 ;  /* 0x3f0000000f0e7423 */ /* 0x000fe2000000200c */
[----:B0-----:R-:W-:Y:S01]  /*21e0*/  FMUL R17, R10, R45 ;  /* 0x0000002d0a117220 */ /* 0x001fe20000400000 */
[----:B------:R-:W-:Y:S01]  /*21f0*/  SHF.L.U32 R37, R6, 0x17, RZ ;  /* 0x0000001706257819 */ /* 0x000fe200000006ff */
[----:B------:R-:W0:Y:S01]  /*2200*/  MUFU.EX2 R10, R39 ;  /* 0x00000027000a7308 */ /* 0x000e220000000800 */
[----:B------:R-:W-:-:S04]  /*2210*/  FFMA.RM R14, R14, R11, 12582913 ;  /* 0x4b4000010e0e7423 */ /* 0x000fc8000000400b */
[----:B------:R-:W-:-:S03]  /*2220*/  FADD R16, R14, -12583039 ;  /* 0xcb40007f0e107421 */ /* 0x000fc60000000000 */
[----:B------:R-:W3:Y:S01]  /*2230*/  MUFU.EX2 R26, R26 ;  /* 0x0000001a001a7308 */ /* 0x000ee20000000800 */
[----:B------:R-:W-:-:S04]  /*2240*/  FFMA R16, R15, 1.4426950216293334961, -R16 ;  /* 0x3fb8aa3b0f107823 */ /* 0x000fc80000000810 */
[----:B------:R-:W-:Y:S01]  /*2250*/  FFMA R20, R15, 1.925963033500011079e-08, R16 ;  /* 0x32a570600f147823 */ /* 0x000fe20000000010 */
[----:B------:R-:W-:Y:S02]  /*2260*/  FFMA.SAT R16, R21, R12, 0.5 ;  /* 0x3f00000015107423 */ /* 0x000fe4000000200c */
[----:B------:R2:W4:Y:S02]  /*2270*/  MUFU.EX2 R28, R8 ;  /* 0x00000008001c7308 */ /* 0x0005240000000800 */
[----:B------:R-:W-:-:S04]  /*2280*/  FFMA.RM R15, R16, R11, 12582913 ;  /* 0x4b400001100f7423 */ /* 0x000fc8000000400b */
[----:B------:R-:W-:Y:S02]  /*2290*/  FADD R16, R15, -12583039 ;  /* 0xcb40007f0f107421 */ /* 0x000fe40000000000 */
[----:B------:R-:W5:Y:S01]  /*22a0*/  MUFU.EX2 R20, R20 ;  /* 0x0000001400147308 */ /* 0x000f620000000800 */
[----:B--2---:R-:W-:Y:S01]  /*22b0*/  FMUL R8, R4, R41 ;  /* 0x0000002904087220 */ /* 0x004fe20000400000 */
[----:B------:R-:W-:-:S04]  /*22c0*/  FFMA R16, R21, 1.4426950216293334961, -R16 ;  /* 0x3fb8aa3b15107823 */ /* 0x000fc80000000810 */
[----:B------:R-:W-:Y:S01]  /*22d0*/  FFMA R21, R21, 1.925963033500011079e-08, R16 ;  /* 0x32a5706015157823 */ /* 0x000fe20000000010 */
[----:B------:R-:W-:Y:S01]  /*22e0*/  FMUL R16, R2, R43 ;  /* 0x0000002b02107220 */ /* 0x000fe20000400000 */
[----:B------:R-:W-:Y:S01]  /*22f0*/  FFMA.SAT R2, R9, R12, 0.5 ;  /* 0x3f00000009027423 */ /* 0x000fe2000000200c */
[----:B------:R-:W-:-:S03]  /*2300*/  FFMA.RM R12, R34, R11, 12582913 ;  /* 0x4b400001220c7423 */ /* 0x000fc6000000400b */
[-C--:B------:R-:W-:Y:S01]  /*2310*/  FFMA.RM R2, R2, R11.reuse, 12582913 ;  /* 0x4b40000102027423 */ /* 0x080fe2000000400b */
[----:B------:R-:W-:Y:S01]  /*2320*/  FADD R34, R12, -12583039 ;  /* 0xcb40007f0c227421 */ /* 0x000fe20000000000 */
[----:B------:R-:W-:Y:S01]  /*2330*/  FFMA.RM R11, R36, R11, 12582913 ;  /* 0x4b400001240b7423 */ /* 0x000fe2000000400b */
[----:B------:R-:W2:Y:S01]  /*2340*/  MUFU.EX2 R21, R21 ;  /* 0x0000001500157308 */ /* 0x000ea20000000800 */
[----:B------:R-:W-:Y:S02]  /*2350*/  FADD R30, R2, -12583039 ;  /* 0xcb40007f021e7421 */ /* 0x000fe40000000000 */
[----:B------:R-:W-:Y:S02]  /*2360*/  FADD R6, R11, -12583039 ;  /* 0xcb40007f0b067421 */ /* 0x000fe40000000000 */
[----:B------:R-:W-:Y:S02]  /*2370*/  FFMA R30, R9, 1.4426950216293334961, -R30 ;  /* 0x3fb8aa3b091e7823 */ /* 0x000fe4000000081e */
[----:B------:R-:W-:-:S02]  /*2380*/  FFMA R6, R3, 1.4426950216293334961, -R6 ;  /* 0x3fb8aa3b03067823 */ /* 0x000fc40000000806 */
[----:B------:R-:W-:Y:S01]  /*2390*/  FFMA R30, R9, 1.925963033500011079e-08, R30 ;  /* 0x32a57060091e7823 */ /* 0x000fe2000000001e */
[----:B------:R-:W-:Y:S01]  /*23a0*/  SHF.L.U32 R9, R0, 0x17, RZ ;  /* 0x0000001700097819 */ /* 0x000fe200000006ff */
[----:B------:R-:W-:-:S04]  /*23b0*/  FFMA R0, R7, 1.4426950216293334961, -R34 ;  /* 0x3fb8aa3b07007823 */ /* 0x000fc80000000822 */
[----:B------:R-:W-:Y:S01]  /*23c0*/  FFMA R0, R7, 1.925963033500011079e-08, R0 ;  /* 0x32a5706007007823 */ /* 0x000fe20000000000 */
[----:B------:R-:W-:Y:S01]  /*23d0*/  FADD R7, RZ, R17 ;  /* 0x00000011ff077221 */ /* 0x000fe20000000000 */
[----:B0-----:R-:W-:Y:S01]  /*23e0*/  FMUL R10, R9, R10 ;  /* 0x0000000a090a7220 */ /* 0x001fe20000400000 */
[----:B------:R-:W-:Y:S01]  /*23f0*/  FMUL R9, R37, R32 ;  /* 0x0000002025097220 */ /* 0x000fe20000400000 */
[----:B------:R-:W-:Y:S01]  /*2400*/  MUFU.EX2 R30, R30 ;  /* 0x0000001e001e7308 */ /* 0x000fe20000000800 */
[----:B------:R-:W-:-:S04]  /*2410*/  FADD R7, R7, R16 ;  /* 0x0000001007077221 */ /* 0x000fc80000000000 */
[----:B------:R-:W-:Y:S01]  /*2420*/  FADD R4, R7, R10 ;  /* 0x0000000a07047221 */ /* 0x000fe20000000000 */
[----:B---3--:R-:W-:Y:S01]  /*2430*/  FMUL R7, R13, R26 ;  /* 0x0000001a0d077220 */ /* 0x008fe20000400000 */
[----:B------:R-:W-:Y:S01]  /*2440*/  FFMA R26, R3, 1.925963033500011079e-08, R6 ;  /* 0x32a57060031a7823 */ /* 0x000fe20000000006 */
[----:B------:R-:W0:Y:S01]  /*2450*/  MUFU.EX2 R0, R0 ;  /* 0x0000000000007308 */ /* 0x000e220000000800 */
[----:B------:R-:W-:Y:S01]  /*2460*/  FADD R13, R4, R9 ;  /* 0x00000009040d7221 */ /* 0x000fe20000000000 */
[----:B----4-:R-:W-:-:S03]  /*2470*/  FMUL R6, R5, R28 ;  /* 0x0000001c05067220 */ /* 0x010fc60000400000 */
[----:B------:R-:W-:Y:S01]  /*2480*/  FADD R4, R13, R8 ;  /* 0x000000080d047221 */ /* 0x000fe20000000000 */
[----:B------:R-:W-:Y:S02]  /*2490*/  IMAD.SHL.U32 R13, R14, 0x800000, RZ ;  /* 0x008000000e0d7824 */ /* 0x000fe400078e00ff */
[----:B------:R-:W3:Y:S01]  /*24a0*/  MUFU.EX2 R26, R26 ;  /* 0x0000001a001a7308 */ /* 0x000ee20000000800 */
[----:B------:R-:W-:Y:S01]  /*24b0*/  FADD R3, R4, R7 ;  /* 0x0000000704037221 */ /* 0x000fe20000000000 */
[----:B------:R-:W-:Y:S01]  /*24c0*/  SHF.L.U32 R4, R15, 0x17, RZ ;  /* 0x000000170f047819 */ /* 0x000fe200000006ff */
[----:B-----5:R-:W-:Y:S01]  /*24d0*/  FMUL R5, R13, R20 ;  /* 0x000000140d057220 */ /* 0x020fe20000400000 */
[----:B------:R-:W-:Y:S02]  /*24e0*/  IMAD.SHL.U32 R15, R12, 0x800000, RZ ;  /* 0x008000000c0f7824 */ /* 0x000fe400078e00ff */
[----:B------:R-:W-:Y:S01]  /*24f0*/  FADD R14, R3, R6 ;  /* 0x00000006030e7221 */ /* 0x000fe20000000000 */
[----:B------:R-:W-:Y:S01]  /*2500*/  SHF.L.U32 R3, R2, 0x17, RZ ;  /* 0x0000001702037819 */ /* 0x000fe200000006ff */
[----:B--2---:R-:W-:-:S02]  /*2510*/  FMUL R4, R4, R21 ;  /* 0x0000001504047220 */ /* 0x004fc40000400000 */
[----:B------:R-:W-:Y:S01]  /*2520*/  FADD R13, R14, R5 ;  /* 0x000000050e0d7221 */ /* 0x000fe20000000000 */
[----:B0-----:R-:W-:Y:S01]  /*2530*/  FMUL R2, R15, R0 ;  /* 0x000000000f027220 */ /* 0x001fe20000400000 */
[----:B------:R-:W-:Y:S02]  /*2540*/  FMUL R3, R3, R30 ;  /* 0x0000001e03037220 */ /* 0x000fe40000400000 */
[----:B------:R-:W-:Y:S01]  /*2550*/  FADD R12, R13, R4 ;  /* 0x000000040d0c7221 */ /* 0x000fe20000000000 */
[----:B------:R-:W-:-:S03]  /*2560*/  SHF.L.U32 R13, R11, 0x17, RZ ;  /* 0x000000170b0d7819 */ /* 0x000fc600000006ff */
[----:B------:R-:W-:Y:S02]  /*2570*/  FADD R11, R12, R3 ;  /* 0x000000030c0b7221 */ /* 0x000fe40000000000 */
[----:B---3--:R-:W-:Y:S02]  /*2580*/  FMUL R0, R13, R26 ;  /* 0x0000001a0d007220 */ /* 0x008fe40000400000 */
        /* <DEDUP_REMOVED lines=11> */
.L_x_27390:
        /* <DEDUP_REMOVED lines=13> */
[----:B01----:R-:W-:Y:S05]  /*2710*/  CALL.REL.NOINC `($__internal_432_$__cuda_sm3x_div_rn_noftz_f32_slowpath) ;  /* 0x0000001c00947944 */ /* 0x003fea0003c00000 */
[----:B------:R-:W-:-:S07]  /*2720*/  MOV R12, R11 ;  /* 0x0000000b000c7202 */ /* 0x000fce0000000f00 */
.L_x_27343:
[----:B------:R-:W-:Y:S05]  /*2730*/  BSYNC.RECONVERGENT B2 ;  /* 0x0000000000027941 */ /* 0x000fea0003800200 */
.L_x_27342:
        /* <DEDUP_REMOVED lines=14> */
.L_x_27345:
[----:B------:R-:W-:Y:S05]  /*2820*/  BSYNC.RECONVERGENT B2 ;  /* 0x0000000000027941 */ /* 0x000fea0003800200 */
.L_x_27344:
        /* <DEDUP_REMOVED lines=14> */
.L_x_27347:
[----:B------:R-:W-:Y:S05]  /*2910*/  BSYNC.RECONVERGENT B2 ;  /* 0x0000000000027941 */ /* 0x000fea0003800200 */
.L_x_27346:
        /* <DEDUP_REMOVED lines=14> */
.L_x_27349:
[----:B------:R-:W-:Y:S05]  /*2a00*/  BSYNC.RECONVERGENT B2 ;  /* 0x0000000000027941 */ /* 0x000fea0003800200 */
.L_x_27348:
        /* <DEDUP_REMOVED lines=14> */
.L_x_27351:
[----:B------:R-:W-:Y:S05]  /*2af0*/  BSYNC.RECONVERGENT B2 ;  /* 0x0000000000027941 */ /* 0x000fea0003800200 */
.L_x_27350:
        /* <DEDUP_REMOVED lines=14> */
.L_x_27353:
[----:B------:R-:W-:Y:S05]  /*2be0*/  BSYNC.RECONVERGENT B2 ;  /* 0x0000000000027941 */ /* 0x000fea0003800200 */
.L_x_27352:
        /* <DEDUP_REMOVED lines=14> */
.L_x_27355:
[----:B------:R-:W-:Y:S05]  /*2cd0*/  BSYNC.RECONVERGENT B2 ;  /* 0x0000000000027941 */ /* 0x000fea0003800200 */
.L_x_27354:
        /* <DEDUP_REMOVED lines=14> */
.L_x_27357:
[----:B------:R-:W-:Y:S05]  /*2dc0*/  BSYNC.RECONVERGENT B2 ;  /* 0x0000000000027941 */ /* 0x000fea0003800200 */
.L_x_27356:
        /* <DEDUP_REMOVED lines=14> */
.L_x_27359:
[----:B------:R-:W-:Y:S05]  /*2eb0*/  BSYNC.RECONVERGENT B2 ;  /* 0x0000000000027941 */ /* 0x000fea0003800200 */
.L_x_27358:
        /* <DEDUP_REMOVED lines=14> */
.L_x_27361:
[----:B------:R-:W-:Y:S05]  /*2fa0*/  BSYNC.RECONVERGENT B2 ;  /* 0x0000000000027941 */ /* 0x000fea0003800200 */
.L_x_27360:
        /* <DEDUP_REMOVED lines=14> */
.L_x_27363:
[----:B------:R-:W-:Y:S05]  /*3090*/  BSYNC.RECONVERGENT B2 ;  /* 0x0000000000027941 */ /* 0x000fea0003800200 */
.L_x_27362:
        /* <DEDUP_REMOVED lines=14> */
.L_x_27365:
[----:B------:R-:W-:Y:S05]  /*3180*/  BSYNC.RECONVERGENT B2 ;  /* 0x0000000000027941 */ /* 0x000fea0003800200 */
.L_x_27364:
        /* <DEDUP_REMOVED lines=29> */
.L_x_27367:
[----:B------:R-:W-:Y:S05]  /*3360*/  BSYNC.RECONVERGENT B0 ;  /* 0x0000000000007941 */ /* 0x000fea0003800200 */
.L_x_27366:
        /* <DEDUP_REMOVED lines=18> */
.L_x_27369:
[----:B------:R-:W-:Y:S05]  /*3490*/  BSYNC.RECONVERGENT B0 ;  /* 0x0000000000007941 */ /* 0x000fea0003800200 */
.L_x_27368:
        /* <DEDUP_REMOVED lines=18> */
.L_x_27371:
[----:B------:R-:W-:Y:S05]  /*35c0*/  BSYNC.RECONVERGENT B0 ;  /* 0x0000000000007941 */ /* 0x000fea0003800200 */
.L_x_27370:
        /* <DEDUP_REMOVED lines=18> */
.L_x_27373:
[----:B------:R-:W-:Y:S05]  /*36f0*/  BSYNC.RECONVERGENT B0 ;  /* 0x0000000000007941 */ /* 0x000fea0003800200 */
.L_x_27372:
        /* <DEDUP_REMOVED lines=18> */
.L_x_27375:
[----:B------:R-:W-:Y:S05]  /*3820*/  BSYNC.RECONVERGENT B0 ;  /* 0x0000000000007941 */ /* 0x000fea0003800200 */
.L_x_27374:
        /* <DEDUP_REMOVED lines=18> */
.L_x_27377:
[----:B------:R-:W-:Y:S05]  /*3950*/  BSYNC.RECONVERGENT B0 ;  /* 0x0000000000007941 */ /* 0x000fea0003800200 */
.L_x_27376:
[----:B------:R-:W-:-:S04]  /*3960*/  IADD3 R24, P0, PT, R35, R24, RZ ;  /* 0x0000001823187210 */ /* 0x000fc80007f1e0ff */
[----:B------:R-:W-:Y:S02]  /*3970*/  LEA.HI.X.SX32 R22, R35, R22, 0x1, P0 ;  /* 0x0000001623167211 */ /* 0x000fe400000f0eff */
[----:B------:R-:W-:-:S04]  /*3980*/  ISETP.GE.U32.AND P0, PT, R24, UR42, PT ;  /* 0x0000002a18007c0c */ /* 0x000fc8000bf06070 */
[----:B------:R-:W-:-:S13]  /*3990*/  ISETP.GE.AND.EX P0, PT, R22, UR43, PT, P0 ;  /* 0x0000002b16007c0c */ /* 0x000fda000bf06300 */
[----:B------:R-:W-:Y:S05]  /*39a0*/  @!P0 BRA `(.L_x_27378) ;  /* 0xffffffc8004c8947 */ /* 0x000fea000383ffff */
[----:B------:R-:W-:Y:S05]  /*39b0*/  EXIT ;  /* 0x000000000000794d */ /* 0x000fea0003800000 */
.L_x_27341:
[----:B------:R-:W-:Y:S01]  /*39c0*/  HFMA2 R12, -RZ, RZ, 0, 9.5367431640625e-07 ;  /* 0x00000010ff0c7431 */ /* 0x000fe200000001ff */
[----:B------:R-:W-:Y:S01]  /*39d0*/  BSSY B0, `(.L_x_27379) ;  /* 0x0000006000007945 */ /* 0x000fe20003800000 */
[----:B------:R-:W-:Y:S01]  /*39e0*/  IMAD.MOV.U32 R11, RZ, RZ, 0x1f ;  /* 0x0000001fff0b7424 */ /* 0x000fe200078e00ff */
[----:B------:R-:W-:-:S07]  /*39f0*/  MOV R15, 0xffffffff ;  /* 0xffffffff000f7802 */ /* 0x000fce0000000f00 */
[----:B-1----:R-:W-:Y:S05]  /*3a00*/  WARPSYNC.COLLECTIVE R15, `(.L_x_27380) ;  /* 0x000000000f087348 */ /* 0x002fea0003c00000 */
[----:B------:R0:W2:Y:S02]  /*3a10*/  SHFL.BFLY P6, R14, R13, R12, R11 ;  /* 0x0c00000c0d0e7389 */ /* 0x0000a400000c000b */
[----:B012---:R-:W-:Y:S05]  /*3a20*/  ENDCOLLECTIVE ;  /* 0x000000000000791b */ /* 0x007fea0003800000 */
.L_x_27380:
[----:B------:R-:W-:Y:S05]  /*3a30*/  BSYNC B0 ;  /* 0x0000000000007941 */ /* 0x000fea0003800000 */
.L_x_27379:
[----:B------:R-:W-:Y:S01]  /*3a40*/  HFMA2 R12, -RZ, RZ, 0, 4.76837158203125e-07 ;  /* 0x00000008ff0c7431 */ /* 0x000fe200000001ff */
[----:B------:R-:W-:Y:S01]  /*3a50*/  FMNMX R13, R14, R13, !PT ;  /* 0x0000000d0e0d7209 */ /* 0x000fe20007800000 */
[----:B------:R-:W-:Y:S01]  /*3a60*/  IMAD.MOV.U32 R11, RZ, RZ, 0x1f ;  /* 0x0000001fff0b7424 */ /* 0x000fe200078e00ff */
[----:B------:R-:W-:-:S07]  /*3a70*/  MOV R15, 0xffffffff ;  /* 0xffffffff000f7802 */ /* 0x000fce0000000f00 */
[----:B------:R-:W-:Y:S05]  /*3a80*/  WARPSYNC.COLLECTIVE R15, `(.L_x_27381) ;  /* 0x000000000f087348 */ /* 0x000fea0003c00000 */
[----:B------:R0:W1:Y:S02]  /*3a90*/  SHFL.BFLY P6, R14, R13, R12, R11 ;  /* 0x0c00000c0d0e7389 */ /* 0x00006400000c000b */
[----:B01----:R-:W-:Y:S05]  /*3aa0*/  ENDCOLLECTIVE ;  /* 0x000000000000791b */ /* 0x003fea0003800000 */
.L_x_27381:
[----:B------:R-:W-:Y:S01]  /*3ab0*/  IMAD.MOV.U32 R12, RZ, RZ, 0x4 ;  /* 0x00000004ff0c7424 */ /* 0x000fe200078e00ff */
[----:B------:R-:W-:-:S04]  /*3ac0*/  FMNMX R0, R13, R14, !PT ;  /* 0x0000000e0d007209 */ /* 0x000fc80007800000 */
[----:B------:R-:W-:-:S07]  /*3ad0*/  MOV R13, R0 ;  /* 0x00000000000d7202 */ /* 0x000fce0000000f00 */
[----:B------:R-:W-:Y:S05]  /*3ae0*/  WARPSYNC.COLLECTIVE R15, `(.L_x_27382) ;  /* 0x000000000f087348 */ /* 0x000fea0003c00000 */
[----:B------:R0:W1:Y:S02]  /*3af0*/  SHFL.BFLY P6, R14, R13, R12, R11 ;  /* 0x0c00000c0d0e7389 */ /* 0x00006400000c000b */
[----:B01----:R-:W-:Y:S05]  /*3b00*/  ENDCOLLECTIVE ;  /* 0x000000000000791b */ /* 0x003fea0003800000 */
.L_x_27382:
[----:B------:R-:W-:Y:S01]  /*3b10*/  HFMA2 R12, -RZ, RZ, 0, 1.1920928955078125e-07 ;  /* 0x00000002ff0c7431 */ /* 0x000fe200000001ff */
[----:B------:R-:W-:-:S04]  /*3b20*/  FMNMX R2, R0, R14, !PT ;  /* 0x0000000e00027209 */ /* 0x000fc80007800000 */
[----:B------:R-:W-:-:S07]  /*3b30*/  MOV R13, R2 ;  /* 0x00000002000d7202 */ /* 0x000fce0000000f00 */
[----:B------:R-:W-:Y:S05]  /*3b40*/  WARPSYNC.COLLECTIVE R15, `(.L_x_27383) ;  /* 0x000000000f087348 */ /* 0x000fea0003c00000 */
[----:B------:R0:W1:Y:S02]  /*3b50*/  SHFL.BFLY P6, R14, R13, R12, R11 ;  /* 0x0c00000c0d0e7389 */ /* 0x00006400000c000b */
[----:B01----:R-:W-:Y:S05]  /*3b60*/  ENDCOLLECTIVE ;  /* 0x000000000000791b */ /* 0x003fea0003800000 */
.L_x_27383:
[----:B------:R-:W-:Y:S02]  /*3b70*/  MOV R12, 0x1 ;  /* 0x00000001000c7802 */ /* 0x000fe40000000f00 */
[----:B------:R-:W-:-:S05]  /*3b80*/  FMNMX R3, R2, R14, !PT ;  /* 0x0000000e02037209 */ /* 0x000fca0007800000 */
[----:B------:R-:W-:-:S07]  /*3b90*/  IMAD.MOV.U32 R13, RZ, RZ, R3 ;  /* 0x000000ffff0d7224 */ /* 0x000fce00078e0003 */
[----:B------:R-:W-:Y:S05]  /*3ba0*/  WARPSYNC.COLLECTIVE R15, `(.L_x_27384) ;  /* 0x000000000f087348 */ /* 0x000fea0003c00000 */
[----:B------:R0:W1:Y:S02]  /*3bb0*/  SHFL.BFLY P6, R14, R13, R12, R11 ;  /* 0x0c00000c0d0e7389 */ /* 0x00006400000c000b */
[----:B01----:R-:W-:Y:S05]  /*3bc0*/  ENDCOLLECTIVE ;  /* 0x000000000000791b */ /* 0x003fea0003800000 */
.L_x_27384:
[----:B------:R-:W-:Y:S01]  /*3bd0*/  HFMA2 R15, -RZ, RZ, 0.96630859375, -0.0022525787353515625 ;  /* 0x3bbb989dff0f7431 */ /* 0x000fe200000001ff */
[----:B------:R-:W-:-:S05]  /*3be0*/  FMNMX R26, R3, R14, !PT ;  /* 0x0000000e031a7209 */ /* 0x000fca0007800000 */
[C---:B------:R-:W-:Y:S01]  /*3bf0*/  FADD R28, -R26.reuse, R6 ;  /* 0x000000061a1c7221 */ /* 0x040fe20000000100 */
[C---:B------:R-:W-:Y:S01]  /*3c00*/  FADD R2, -R26.reuse, R20 ;  /* 0x000000141a027221 */ /* 0x040fe20000000100 */
[----:B------:R-:W-:Y:S01]  /*3c10*/  FADD R13, -R26, R7 ;  /* 0x000000071a0d7221 */ /* 0x000fe20000000100 */
        /* <DEDUP_REMOVED lines=14> */
[----:B------:R-:W-:-:S03]  /*3d00*/  SHF.L.U32 R7, R7, 0x17, RZ ;  /* 0x0000001707077819 */ /* 0x000fc600000006ff */
        /* <DEDUP_REMOVED lines=70> */
[----:B------:R-:W-:Y:S01]  /*4170*/  FADD R0, R21, -12583039 ;  /* 0xcb40007f15007421 */ /* 0x000fe20000000000 */
[----:B------:R-:W-:Y:S02]  /*4180*/  FFMA.SAT R15, R26, R15, 0.5 ;  /* 0x3f0000001a0f7423 */ /* 0x000fe4000000200f */
[-C--:B------:R-:W-:Y:S01]  /*4190*/  FFMA.RM R3, R3, R20.reuse, 12582913 ;  /* 0x4b40000103037423 */ /* 0x080fe20000004014 */
[----:B------:R-:W-:Y:S01]  /*41a0*/  FFMA R0, R13, 1.4426950216293334961, -R0 ;  /* 0x3fb8aa3b0d007823 */ /* 0x000fe20000000800 */
[----:B------:R-:W-:Y:S02]  /*41b0*/  FFMA.RM R15, R15, R20, 12582913 ;  /* 0x4b4000010f0f7423 */ /* 0x000fe40000004014 */
[----:B------:R-:W-:Y:S01]  /*41c0*/  FADD R11, R3, -12583039 ;  /* 0xcb40007f030b7421 */ /* 0x000fe20000000000 */
[----:B------:R-:W-:Y:S01]  /*41d0*/  FFMA R13, R13, 1.925963033500011079e-08, R0 ;  /* 0x32a570600d0d7823 */ /* 0x000fe20000000000 */
[----:B------:R-:W-:Y:S01]  /*41e0*/  FADD R37, R15, -12583039 ;  /* 0xcb40007f0f257421 */ /* 0x000fe20000000000 */
[----:B------:R-:W-:Y:S01]  /*41f0*/  SHF.L.U32 R3, R3, 0x17, RZ ;  /* 0x0000001703037819 */ /* 0x000fe200000006ff */
[----:B------:R-:W-:Y:S01]  /*4200*/  FFMA R11, R12, 1.4426950216293334961, -R11 ;  /* 0x3fb8aa3b0c0b7823 */ /* 0x000fe2000000080b */
[----:B------:R-:W-:-:S02]  /*4210*/  IMAD.SHL.U32 R15, R15, 0x800000, RZ ;  /* 0x008000000f0f7824 */ /* 0x000fc400078e00ff */
[----:B------:R-:W-:Y:S01]  /*4220*/  FFMA R37, R26, 1.4426950216293334961, -R37 ;  /* 0x3fb8aa3b1a257823 */ /* 0x000fe20000000825 */
[----:B------:R-:W-:Y:S01]  /*4230*/  MUFU.EX2 R13, R13 ;  /* 0x0000000d000d7308 */ /* 0x000fe20000000800 */
[----:B------:R-:W-:Y:S02]  /*4240*/  FFMA R11, R12, 1.925963033500011079e-08, R11 ;  /* 0x32a570600c0b7823 */ /* 0x000fe4000000000b */
[----:B------:R-:W-:-:S05]  /*4250*/  FFMA R37, R26, 1.925963033500011079e-08, R37 ;  /* 0x32a570601a257823 */ /* 0x000fca0000000025 */
[----:B------:R0:W1:Y:S08]  /*4260*/  MUFU.EX2 R2, R11 ;  /* 0x0000000b00027308 */ /* 0x0000700000000800 */
[----:B------:R-:W2:Y:S01]  /*4270*/  MUFU.EX2 R12, R37 ;  /* 0x00000025000c7308 */ /* 0x000ea20000000800 */
[----:B0-----:R-:W-:-:S04]  /*4280*/  FADD R11, RZ, R17 ;  /* 0x00000011ff0b7221 */ /* 0x001fc80000000000 */
[----:B------:R-:W-:-:S04]  /*4290*/  FADD R11, R11, R16 ;  /* 0x000000100b0b7221 */ /* 0x000fc80000000000 */
[----:B------:R-:W-:Y:S01]  /*42a0*/  FADD R0, R11, R10 ;  /* 0x0000000a0b007221 */ /* 0x000fe20000000000 */
[----:B-1----:R-:W-:Y:S01]  /*42b0*/  FMUL R3, R3, R2 ;  /* 0x0000000203037220 */ /* 0x002fe20000400000 */
        /* <DEDUP_REMOVED lines=8> */
[----:B------:R-:W-:Y:S01]  /*4340*/  FADD R11, R0, R3 ;  /* 0x00000003000b7221 */ /* 0x000fe20000000000 */
[----:B--2---:R-:W-:Y:S01]  /*4350*/  FMUL R0, R15, R12 ;  /* 0x0000000c0f007220 */ /* 0x004fe20000400000 */
[----:B------:R-:W-:Y:S01]  /*4360*/  MOV R12, 0x10 ;  /* 0x00000010000c7802 */ /* 0x000fe20000000f00 */
[----:B------:R-:W-:Y:S02]  /*4370*/  IMAD.MOV.U32 R15, RZ, RZ, -0x1 ;  /* 0xffffffffff0f7424 */ /* 0x000fe400078e00ff */
[----:B------:R-:W-:-:S04]  /*4380*/  FADD R11, R11, R2 ;  /* 0x000000020b0b7221 */ /* 0x000fc80000000000 */
[----:B------:R-:W-:Y:S01]  /*4390*/  FADD R13, R11, R0 ;  /* 0x000000000b0d7221 */ /* 0x000fe20000000000 */
[----:B------:R-:W-:-:S07]  /*43a0*/  HFMA2 R11, -RZ, RZ, 0, 1.847743988037109375e-06 ;  /* 0x0000001fff0b7431 */ /* 0x000fce00000001ff */
[----:B------:R-:W-:Y:S05]  /*43b0*/  WARPSYNC.COLLECTIVE R15, `(.L_x_27385) ;  /* 0x000000000f087348 */ /* 0x000fea0003c00000 */
[----:B------:R0:W1:Y:S02]  /*43c0*/  SHFL.BFLY P6, R14, R13, R12, R11 ;  /* 0x0c00000c0d0e7389 */ /* 0x00006400000c000b */
[----:B01----:R-:W-:Y:S05]  /*43d0*/  ENDCOLLECTIVE ;  /* 0x000000000000791b */ /* 0x003fea0003800000 */
.L_x_27385:
[----:B------:R-:W-:Y:S02]  /*43e0*/  HFMA2 R12, -RZ, RZ, 0, 4.76837158203125e-07 ;  /* 0x00000008ff0c7431 */ /* 0x000fe400000001ff */
[----:B------:R-:W-:-:S05]  /*43f0*/  FADD R20, R13, R14 ;  /* 0x0000000e0d147221 */ /* 0x000fca0000000000 */
[----:B------:R-:W-:-:S07]  /*4400*/  MOV R13, R20 ;  /* 0x00000014000d7202 */ /* 0x000fce0000000f00 */
[----:B------:R-:W-:Y:S05]  /*4410*/  WARPSYNC.COLLECTIVE R15, `(.L_x_27386) ;  /* 0x000000000f087348 */ /* 0x000fea0003c00000 */
[----:B------:R0:W1:Y:S02]  /*4420*/  SHFL.BFLY P6, R14, R13, R12, R11 ;  /* 0x0c00000c0d0e7389 */ /* 0x00006400000c000b */
[----:B01----:R-:W-:Y:S05]  /*4430*/  ENDCOLLECTIVE ;  /* 0x000000000000791b */ /* 0x003fea0003800000 */
.L_x_27386:
[----:B------:R-:W-:Y:S01]  /*4440*/  MOV R12, 0x4 ;  /* 0x00000004000c7802 */ /* 0x000fe20000000f00 */
[----:B------:R-:W-:-:S04]  /*4450*/  FADD R21, R20, R14 ;  /* 0x0000000e14157221 */ /* 0x000fc80000000000 */
[----:B------:R-:W-:-:S07]  /*4460*/  IMAD.MOV.U32 R13, RZ, RZ, R21 ;  /* 0x000000ffff0d7224 */ /* 0x000fce00078e0015 */
[----:B------:R-:W-:Y:S05]  /*4470*/  WARPSYNC.COLLECTIVE R15, `(.L_x_27387) ;  /* 0x000000000f087348 */ /* 0x000fea0003c00000 */
[----:B------:R0:W1:Y:S02]  /*4480*/  SHFL.BFLY P6, R14, R13, R12, R11 ;  /* 0x0c00000c0d0e7389 */ /* 0x00006400000c000b */
[----:B01----:R-:W-:Y:S05]  /*4490*/  ENDCOLLECTIVE ;  /* 0x000000000000791b */ /* 0x003fea0003800000 */
.L_x_27387:
[----:B------:R-:W-:Y:S02]  /*44a0*/  IMAD.MOV.U32 R12, RZ, RZ, 0x2 ;  /* 0x00000002ff0c7424 */ /* 0x000fe400078e00ff */
[----:B------:R-:W-:-:S05]  /*44b0*/  FADD R26, R21, R14 ;  /* 0x0000000e151a7221 */ /* 0x000fca0000000000 */
[----:B------:R-:W-:-:S07]  /*44c0*/  MOV R13, R26 ;  /* 0x0000001a000d7202 */ /* 0x000fce0000000f00 */
[----:B------:R-:W-:Y:S05]  /*44d0*/  WARPSYNC.COLLECTIVE R15, `(.L_x_27388) ;  /* 0x000000000f087348 */ /* 0x000fea0003c00000 */
[----:B------:R0:W1:Y:S02]  /*44e0*/  SHFL.BFLY P6, R14, R13, R12, R11 ;  /* 0x0c00000c0d0e7389 */ /* 0x00006400000c000b */
[----:B01----:R-:W-:Y:S05]  /*44f0*/  ENDCOLLECTIVE ;  /* 0x000000000000791b */ /* 0x003fea0003800000 */
.L_x_27388:
[----:B------:R-:W-:Y:S02]  /*4500*/  HFMA2 R12, -RZ, RZ, 0, 5.9604644775390625e-08 ;  /* 0x00000001ff0c7431 */ /* 0x000fe400000001ff */
[----:B------:R-:W-:-:S05]  /*4510*/  FADD R28, R26, R14 ;  /* 0x0000000e1a1c7221 */ /* 0x000fca0000000000 */
[----:B------:R-:W-:-:S07]  /*4520*/  MOV R13, R28 ;  /* 0x0000001c000d7202 */ /* 0x000fce0000000f00 */
[----:B------:R-:W-:Y:S05]  /*4530*/  WARPSYNC.COLLECTIVE R15, `(.L_x_27389) ;  /* 0x000000000f087348 */ /* 0x000fea0003c00000 */
[----:B------:R0:W1:Y:S02]  /*4540*/  SHFL.BFLY P6, R14, R13, R12, R11 ;  /* 0x0c00000c0d0e7389 */ /* 0x00006400000c000b */
[----:B01----:R-:W-:Y:S05]  /*4550*/  ENDCOLLECTIVE ;  /* 0x000000000000791b */ /* 0x003fea0003800000 */
.L_x_27389:
[----:B------:R-:W-:Y:S05]  /*4560*/  BRA `(.L_x_27390) ;  /* 0xffffffe000347947 */ /* 0x000fea000383ffff */
        .weak           $__internal_432_$__cuda_sm3x_div_rn_noftz_f32_slowpath
        .type           $__internal_432_$__cuda_sm3x_div_rn_noftz_f32_slowpath,@function
        .size           $__internal_432_$__cuda_sm3x_div_rn_noftz_f32_slowpath,(.L_x_37809 - $__internal_432_$__cuda_sm3x_div_rn_noftz_f32_slowpath)
$__internal_432_$__cuda_sm3x_div_rn_noftz_f32_slowpath:
        /* <DEDUP_REMOVED lines=35> */
.L_x_27392:
        /* <DEDUP_REMOVED lines=51> */
.L_x_27399:
[----:B------:R-:W-:-:S04]  /*4ad0*/  LOP3.LUT R11, R11, 0x80000000, RZ, 0xc0, !PT ;  /* 0x800000000b0b7812 */ /* 0x000fc800078ec0ff */
[----:B------:R-:W-:Y:S01]  /*4ae0*/  LOP3.LUT R11, R11, 0x7f800000, RZ, 0xfc, !PT ;  /* 0x7f8000000b0b7812 */ /* 0x000fe200078efcff */
[----:B------:R-:W-:Y:S06]  /*4af0*/  BRA `(.L_x_27400) ;  /* 0x0000000000047947 */ /* 0x000fec0003800000 */
.L_x_27398:
[----:B------:R-:W-:-:S07]  /*4b00*/  IMAD R11, R28, 0x800000, R11 ;  /* 0x008000001c0b7824 */ /* 0x000fce00078e020b */
.L_x_27400:
[----:B------:R-:W-:Y:S05]  /*4b10*/  BSYNC.RECONVERGENT B1 ;  /* 0x0000000000017941 */ /* 0x000fea0003800200 */
.L_x_27397:
[----:B------:R-:W-:Y:S05]  /*4b20*/  BRA `(.L_x_27401) ;  /* 0x0000000000207947 */ /* 0x000fea0003800000 */
.L_x_27396:
[----:B------:R-:W-:-:S04]  /*4b30*/  LOP3.LUT R11, R20, 0x80000000, R11, 0x48, !PT ;  /* 0x80000000140b7812 */ /* 0x000fc800078e480b */
[----:B------:R-:W-:Y:S01]  /*4b40*/  LOP3.LUT R11, R11, 0x7f800000, RZ, 0xfc, !PT ;  /* 0x7f8000000b0b7812 */ /* 0x000fe200078efcff */
[----:B------:R-:W-:Y:S06]  /*4b50*/  BRA `(.L_x_27401) ;  /* 0x0000000000147947 */ /* 0x000fec0003800000 */
.L_x_27395:
[----:B------:R-:W-:Y:S01]  /*4b60*/  LOP3.LUT R11, R20, 0x80000000, R11, 0x48, !PT ;  /* 0x80000000140b7812 */ /* 0x000fe200078e480b */
[----:B------:R-:W-:Y:S06]  /*4b70*/  BRA `(.L_x_27401) ;  /* 0x00000000000c7947 */ /* 0x000fec0003800000 */
.L_x_27394:
[----:B------:R-:W0:Y:S01]  /*4b80*/  MUFU.RSQ R11, -QNAN ;  /* 0xffc00000000b7908 */ /* 0x000e220000001400 */
[----:B------:R-:W-:Y:S05]  /*4b90*/  BRA `(.L_x_27401) ;  /* 0x0000000000047947 */ /* 0x000fea0003800000 */
.L_x_27393:
[----:B------:R-:W-:-:S07]  /*4ba0*/  FADD.FTZ R11, R11, R20 ;  /* 0x000000140b0b7221 */ /* 0x000fce0000010000 */
.L_x_27401:
[----:B------:R-:W-:Y:S05]  /*4bb0*/  BSYNC.RECONVERGENT B0 ;  /* 0x0000000000007941 */ /* 0x000fea0003800200 */
.L_x_27391:
[----:B------:R-:W-:Y:S01]  /*4bc0*/  HFMA2 R21, -RZ, RZ, 0, 0 ;  /* 0x00000000ff157431 */ /* 0x000fe200000001ff */
[----:B------:R-:W-:-:S04]  /*4bd0*/  MOV R20, R26 ;  /* 0x0000001a00147202 */ /* 0x000fc80000000f00 */
[----:B0-----:R-:W-:Y:S05]  /*4be0*/  RET.REL.NODEC R20 `(_Z15SoftmaxWarpImplI22BroadcastScaleMaskLoadIffbLm2EiE11DirectStoreIffEfLi2ELi12ELi32ELi1ELb1EL9Algorithm0EEvT_T0_ll) ;  /* 0xffffffb414047950 */ /* 0x001fea0003c3ffff */
.L_x_27402:
        /* <DEDUP_REMOVED lines=9> */
.L_x_37809:


//--------------------- .text._Z15SoftmaxWarpImplI22BroadcastScaleMaskLoadIffbLm2EiE11DirectStoreIffEfLi2ELi12ELi32ELi1ELb0EL9Algorithm0EEvT_T0_ll --------------------------
	.section	.text._Z15SoftmaxWarpImplI22BroadcastScaleMaskLoadIffbLm2EiE11DirectStoreIffEfLi2ELi12ELi32ELi1ELb0EL9Algorithm0EEvT_T0_ll,"ax",@progbits
	.align	128
        .global         _Z15SoftmaxWarpImplI22BroadcastScaleMaskLoadIffbLm2EiE11DirectStoreIffEfLi2ELi12ELi32ELi1ELb0EL9Algorithm0EEvT_T0_ll
        .type           _Z15SoftmaxWarpImplI22BroadcastScaleMaskLoadIffbLm2EiE11DirectStoreIffEfLi2ELi12ELi32ELi1ELb0EL9Algorithm0EEvT_T0_ll,@function
        .size           _Z15SoftmaxWarpImplI22BroadcastScaleMaskLoadIffbLm2EiE11DirectStoreIffEfLi2ELi12ELi32ELi1ELb0EL9Algorithm0EEvT_T0_ll,(.L_x_37810 - _Z15SoftmaxWarpImplI22BroadcastScaleMaskLoadIffbLm2EiE11DirectStoreIffEfLi2ELi12ELi32ELi1ELb0EL9Algorithm0EEvT_T0_ll)
        .other          _Z15SoftmaxWarpImplI22BroadcastScaleMaskLoadIffbLm2EiE11DirectStoreIffEfLi2ELi12ELi32ELi1ELb0EL9Algorithm0EEvT_T0_ll,@"STO_CUDA_ENTRY STV_DEFAULT"
_Z15SoftmaxWarpImplI22BroadcastScaleMaskLoadIffbLm2EiE11DirectStoreIffEfLi2ELi12ELi32ELi1ELb0EL9Algorithm0EEvT_T0_ll:
.text._Z15SoftmaxWarpImplI22BroadcastScaleMaskLoadIffbLm2EiE11DirectStoreIffEfLi2ELi12ELi32ELi1ELb0EL9Algorithm0EEvT_T0_ll:
        /* <DEDUP_REMOVED lines=25> */
.L_x_27403:
        /* <DEDUP_REMOVED lines=14> */
.L_x_27429:
[----:B0-----:R-:W0:Y:S01]  /*0270*/  LDC R7, c[0x0][0x3a8] ;  /* 0x0000ea00ff077b82 */ /* 0x001e220000000800 */
[----:B------:R-:W-:Y:S01]  /*0280*/  IMAD R14, R25, UR44, R22 ;  /* 0x0000002c190e7c24 */ /* 0x000fe2000f8e0216 */
[----:B-1----:R-:W-:Y:S02]  /*0290*/  R2UR UR4, R18 ;  /* 0x00000000120472ca */ /* 0x002fe400000e0000 */
[----:B------:R-:W-:-:S04]  /*02a0*/  R2UR UR5, R19 ;  /* 0x00000000130572ca */ /* 0x000fc800000e0000 */
[----:B------:R-:W1:Y:S01]  /*02b0*/  LDC.64 R10, c[0x0][0x390] ;  /* 0x0000e400ff0a7b82 */ /* 0x000e620000000a00 */
[-C--:B0-----:R-:W-:Y:S02]  /*02c0*/  IABS R9, R7.reuse ;  /* 0x0000000700097213 */ /* 0x081fe40000000000 */
[----:B------:R-:W-:Y:S02]  /*02d0*/  ISETP.NE.AND P2, PT, R7, RZ, PT ;  /* 0x000000ff0700720c */ /* 0x000fe40003f45270 */
[----:B------:R-:W0:Y:S01]  /*02e0*/  I2F.RP R0, R9 ;  /* 0x0000000900007306 */ /* 0x000e220000209400 */
[----:B------:R-:W-:-:S07]  /*02f0*/  LOP3.LUT R15, RZ, R7, RZ, 0x33, !PT ;  /* 0x00000007ff0f7212 */ /* 0x000fce00078e33ff */
        /* <DEDUP_REMOVED lines=20> */
[----:B------:R-:W-:Y:S02]  /*0440*/  @P0 IADD3 R0, PT, PT, R0, 0x1, RZ ;  /* 0x0000000100000810 */ /* 0x000fe40007ffe0ff */
[----:B-1----:R-:W-:-:S04]  /*0450*/  ISETP.NE.U32.AND P0, PT, R10, 0x1, PT ;  /* 0x000000010a00780c */ /* 0x002fc80003f05070 */
[----:B------:R-:W-:Y:S01]  /*0460*/  @!P3 IMAD.MOV R0, RZ, RZ, -R0 ;  /* 0x000000ffff00b224 */ /* 0x000fe200078e0a00 */
[----:B------:R-:W-:Y:S02]  /*0470*/  ISETP.NE.AND.EX P0, PT, R11, RZ, PT, P0 ;  /* 0x000000ff0b00720c */ /* 0x000fe40003f05300 */
[----:B------:R-:W0:Y:S02]  /*0480*/  LDC.64 R10, c[0x0][0x388] ;  /* 0x0000e200ff0a7b82 */ /* 0x000e240000000a00 */
        /* <DEDUP_REMOVED lines=21> */
[----:B------:R-:W-:-:S13]  /*05e0*/  ISETP.GE.U32.AND P3, PT, R6, R9, PT ;  /* 0x000000090600720c */ /* 0x000fda0003f66070 */
[----:B------:R-:W-:-:S05]  /*05f0*/  @P3 VIADD R4, R4, 0x1 ;  /* 0x0000000104043836 */ /* 0x000fca0000000000 */
[----:B------:R-:W-:-:S04]  /*0600*/  @!P5 IADD3 R4, PT, PT, -R4, RZ, RZ ;  /* 0x000000ff0404d210 */ /* 0x000fc80007ffe1ff */
[----:B------:R-:W-:-:S04]  /*0610*/  SEL R4, R15, R4, !P2 ;  /* 0x000000040f047207 */ /* 0x000fc80005000000 */
[C---:B0-----:R-:W-:Y:S02]  /*0620*/  IADD3 R2, PT, PT, -R4.reuse, RZ, RZ ;  /* 0x000000ff04027210 */ /* 0x041fe40007ffe1ff */
[----:B------:R-:W-:-:S03]  /*0630*/  SEL R4, R4, RZ, P0 ;  /* 0x000000ff04047207 */ /* 0x000fc60000000000 */
[----:B------:R-:W-:Y:S02]  /*0640*/  IMAD R2, R7, R2, R12 ;  /* 0x0000000207027224 */ /* 0x000fe400078e020c */
[----:B------:R-:W-:-:S03]  /*0650*/  IMAD R3, R4, UR40, RZ ;  /* 0x0000002804037c24 */ /* 0x000fc6000f8e02ff */
[----:B------:R-:W-:-:S05]  /*0660*/  SEL R2, R2, RZ, P1 ;  /* 0x000000ff02027207 */ /* 0x000fca0000800000 */
[----:B------:R-:W-:-:S05]  /*0670*/  IMAD R2, R2, UR41, R3 ;  /* 0x0000002902027c24 */ /* 0x000fca000f8e0203 */
[----:B------:R-:W-:-:S04]  /*0680*/  LEA.HI R2, R2, R2, RZ, 0x1 ;  /* 0x0000000202027211 */ /* 0x000fc800078f08ff */
[----:B------:R-:W-:Y:S02]  /*0690*/  SHF.R.S32.HI R5, RZ, 0x1, R2 ;  /* 0x00000001ff057819 */ /* 0x000fe40000011402 */
[----:B------:R-:W0:Y:S03]  /*06a0*/  LDC.64 R2, c[0x0][0x380] ;  /* 0x0000e000ff027b82 */ /* 0x000e260000000a00 */
[----:B------:R-:W-:-:S05]  /*06b0*/  IMAD.WIDE R4, R5, 0x2, R10 ;  /* 0x0000000205047825 */ /* 0x000fca00078e020a */
[----:B------:R1:W3:Y:S02]  /*06c0*/  LDG.E.U16 R6, desc[UR4][R4.64] ;  /* 0x0000000404067981 */ /* 0x0002e4000c1e1500 */
        /* <DEDUP_REMOVED lines=9> */
[----:B------:R-:W0:Y:S01]  /*0760*/  LDCU UR4, c[0x0][0x3d0] ;  /* 0x00007a00ff0477ac */ /* 0x000e220008000800 */
[----:B------:R-:W-:Y:S01]  /*0770*/  VIADD R20, R14, 0x80 ;  /* 0x000000800e147836 */ /* 0x000fe20000000000 */
[C---:B------:R-:W-:Y:S02]  /*0780*/  R2UR UR6, R18.reuse ;  /* 0x00000000120672ca */ /* 0x040fe400000e0000 */
[C---:B------:R-:W-:Y:S02]  /*0790*/  R2UR UR7, R19.reuse ;  /* 0x00000000130772ca */ /* 0x040fe400000e0000 */
[----:B------:R-:W-:Y:S02]  /*07a0*/  IABS R32, R20 ;  /* 0x0000001400207213 */ /* 0x000fe40000000000 */
[----:B------:R-:W-:Y:S02]  /*07b0*/  R2UR UR8, R18 ;  /* 0x00000000120872ca */ /* 0x000fe400000e0000 */
[----:B------:R-:W-:Y:S01]  /*07c0*/  R2UR UR9, R19 ;  /* 0x00000000130972ca */ /* 0x000fe200000e0000 */
[----:B------:R-:W-:Y:S01]  /*07d0*/  IMAD.HI.U32 R21, R13, R32, RZ ;  /* 0x000000200d157227 */ /* 0x000fe200078e00ff */
[----:B------:R-:W-:-:S04]  /*07e0*/  PRMT R0, R0, 0x7770, RZ ;  /* 0x0000777000007816 */ /* 0x000fc800000000ff */
[----:B------:R-:W-:Y:S02]  /*07f0*/  ISETP.NE.AND P3, PT, R0, RZ, PT ;  /* 0x000000ff0000720c */ /* 0x000fe40003f65270 */
[----:B---3--:R-:W-:-:S04]  /*0800*/  PRMT R8, R6, 0x7771, RZ ;  /* 0x0000777106087816 */ /* 0x008fc800000000ff */
[----:B------:R-:W-:Y:S02]  /*0810*/  ISETP.NE.AND P6, PT, R8, RZ, PT ;  /* 0x000000ff0800720c */ /* 0x000fe40003fc5270 */
[----:B------:R-:W-:Y:S02]  /*0820*/  LEA.HI R8, R12, R12, RZ, 0x1 ;  /* 0x0000000c0c087211 */ /* 0x000fe400078f08ff */
[----:B------:R2:W3:Y:S02]  /*0830*/  LDG.E R12, desc[UR6][R16.64] ;  /* 0x00000006100c7981 */ /* 0x0004e4000c1e1900 */
[----:B------:R-:W-:Y:S02]  /*0840*/  SHF.R.S32.HI R29, RZ, 0x1, R8 ;  /* 0x00000001ff1d7819 */ /* 0x000fe40000011408 */
[----:B0-----:R-:W-:-:S03]  /*0850*/  MOV R8, UR4 ;  /* 0x0000000400087c02 */ /* 0x001fc60008000f00 */
[----:B------:R-:W-:Y:S02]  /*0860*/  IMAD.WIDE R28, R29, 0x8, R2 ;  /* 0x000000081d1c7825 */ /* 0x000fe400078e0202 */
[----:B------:R-:W-:Y:S02]  /*0870*/  @P6 R2UR UR10, R18 ;  /* 0x00000000120a62ca */ /* 0x000fe400000e0000 */
[----:B--2---:R-:W-:Y:S01]  /*0880*/  LOP3.LUT R16, R20, R7, RZ, 0x3c, !PT ;  /* 0x0000000714107212 */ /* 0x004fe200078e3cff */
[----:B------:R-:W2:Y:S01]  /*0890*/  LDG.E R0, desc[UR8][R28.64] ;  /* 0x000000081c007981 */ /* 0x000ea2000c1e1900 */
[----:B------:R-:W-:-:S13]  /*08a0*/  @P6 R2UR UR11, R19 ;  /* 0x00000000130b62ca */ /* 0x000fda00000e0000 */
[----:B------:R0:W4:Y:S01]  /*08b0*/  @P6 LDG.E R26, desc[UR10][R28.64+0x4] ;  /* 0x0000040a1c1a6981 */ /* 0x000122000c1e1900 */
[----:B-1----:R-:W-:Y:S01]  /*08c0*/  @P4 FMUL R8, R30, R5 ;  /* 0x000000051e084220 */ /* 0x002fe20000400000 */
[----:B------:R-:W-:-:S05]  /*08d0*/  IADD3 R30, PT, PT, -R21, RZ, RZ ;  /* 0x000000ff151e7210 */ /* 0x000fca0007ffe1ff */
[----:B------:R-:W-:-:S05]  /*08e0*/  IMAD R30, R9, R30, R32 ;  /* 0x0000001e091e7224 */ /* 0x000fca00078e0220 */
[----:B------:R-:W-:-:S13]  /*08f0*/  ISETP.GT.U32.AND P5, PT, R9, R30, PT ;  /* 0x0000001e0900720c */ /* 0x000fda0003fa4070 */
[----:B------:R-:W-:Y:S01]  /*0900*/  @!P5 IMAD.IADD R30, R30, 0x1, -R9 ;  /* 0x000000011e1ed824 */ /* 0x000fe200078e0a09 */
[----:B------:R-:W-:-:S04]  /*0910*/  @!P5 IADD3 R21, PT, PT, R21, 0x1, RZ ;  /* 0x000000011515d810 */ /* 0x000fc80007ffe0ff */
[----:B------:R-:W-:Y:S02]  /*0920*/  ISETP.GE.U32.AND P4, PT, R30, R9, PT ;  /* 0x000000091e00720c */ /* 0x000fe40003f86070 */
[----:B------:R-:W-:-:S11]  /*0930*/  ISETP.GE.AND P5, PT, R16, RZ, PT ;  /* 0x000000ff1000720c */ /* 0x000fd60003fa6270 */
[----:B------:R-:W-:-:S05]  /*0940*/  @P4 IADD3 R21, PT, PT, R21, 0x1, RZ ;  /* 0x0000000115154810 */ /* 0x000fca0007ffe0ff */
[----:B------:R-:W-:-:S05]  /*0950*/  @!P5 IMAD.MOV R21, RZ, RZ, -R21 ;  /* 0x000000ffff15d224 */ /* 0x000fca00078e0a15 */
        /* <DEDUP_REMOVED lines=15> */
[----:B------:R-:W-:-:S13]  /*0a50*/  ISETP.NE.AND P4, PT, R21, RZ, PT ;  /* 0x000000ff1500720c */ /* 0x000fda0003f85270 */
[----:B------:R-:W-:Y:S02]  /*0a60*/  @P4 R2UR UR6, R18 ;  /* 0x00000000120642ca */ /* 0x000fe400000e0000 */
[----:B------:R-:W-:-:S13]  /*0a70*/  @P4 R2UR UR7, R19 ;  /* 0x00000000130742ca */ /* 0x000fda00000e0000 */
[----:B------:R-:W5:Y:S01]  /*0a80*/  @P4 LDG.E R32, desc[UR6][R30.64+0x4] ;  /* 0x000004061e204981 */ /* 0x000f62000c1e1900 */
[----:B0-----:R-:W-:Y:S01]  /*0a90*/  VIADD R28, R14, 0xc0 ;  /* 0x000000c00e1c7836 */ /* 0x001fe20000000000 */
[----:B------:R-:W-:Y:S01]  /*0aa0*/  MOV R16, UR4 ;  /* 0x0000000400107c02 */ /* 0x000fe20008000f00 */
[----:B----4-:R-:W-:Y:S01]  /*0ab0*/  @P6 FMUL R16, R26, R5 ;  /* 0x000000051a106220 */ /* 0x010fe20000400000 */
[----:B------:R-:W-:Y:S02]  /*0ac0*/  PRMT R6, R6, 0x7770, RZ ;  /* 0x0000777006067816 */ /* 0x000fe400000000ff */
[----:B------:R-:W-:Y:S02]  /*0ad0*/  IABS R26, R28 ;  /* 0x0000001c001a7213 */ /* 0x000fe40000000000 */
[----:B------:R-:W-:Y:S02]  /*0ae0*/  ISETP.NE.AND P5, PT, R6, RZ, PT ;  /* 0x000000ff0600720c */ /* 0x000fe40003fa5270 */
[----:B------:R-:W-:Y:S01]  /*0af0*/  PRMT R6, R17, 0x7770, RZ ;  /* 0x0000777011067816 */ /* 0x000fe200000000ff */
[----:B------:R-:W-:-:S05]  /*0b00*/  IMAD.HI.U32 R17, R13, R26, RZ ;  /* 0x0000001a0d117227 */ /* 0x000fca00078e00ff */
[----:B------:R-:W-:Y:S02]  /*0b10*/  IADD3 R21, PT, PT, -R17, RZ, RZ ;  /* 0x000000ff11157210 */ /* 0x000fe40007ffe1ff */
[----:B------:R-:W-:-:S03]  /*0b20*/  ISETP.NE.AND P6, PT, R6, RZ, PT ;  /* 0x000000ff0600720c */ /* 0x000fc60003fc5270 */
[----:B------:R-:W-:Y:S01]  /*0b30*/  IMAD R26, R9, R21, R26 ;  /* 0x00000015091a7224 */ /* 0x000fe200078e021a */
[----:B------:R-:W-:Y:S02]  /*0b40*/  MOV R6, UR4 ;  /* 0x0000000400067c02 */ /* 0x000fe40008000f00 */
[----:B------:R-:W-:Y:S02]  /*0b50*/  R2UR UR6, R18 ;  /* 0x00000000120672ca */ /* 0x000fe400000e0000 */
[----:B------:R-:W-:-:S13]  /*0b60*/  R2UR UR7, R19 ;  /* 0x00000000130772ca */ /* 0x000fda00000e0000 */
[----:B------:R0:W4:Y:S01]  /*0b70*/  LDG.E R20, desc[UR6][R30.64] ;  /* 0x000000061e147981 */ /* 0x000122000c1e1900 */
[----:B-----5:R-:W-:Y:S01]  /*0b80*/  @P4 FMUL R6, R32, R5 ;  /* 0x0000000520064220 */ /* 0x020fe20000400000 */
[----:B------:R-:W-:-:S13]  /*0b90*/  ISETP.GT.U32.AND P4, PT, R9, R26, PT ;  /* 0x0000001a0900720c */ /* 0x000fda0003f84070 */
[----:B------:R-:W-:Y:S01]  /*0ba0*/  @!P4 IADD3 R26, PT, PT, R26, -R9, RZ ;  /* 0x800000091a1ac210 */ /* 0x000fe20007ffe0ff */
[----:B------:R-:W-:-:S03]  /*0bb0*/  @!P4 VIADD R17, R17, 0x1 ;  /* 0x000000011111c836 */ /* 0x000fc60000000000 */
[----:B------:R-:W-:Y:S02]  /*0bc0*/  ISETP.GE.U32.AND P4, PT, R26, R9, PT ;  /* 0x000000091a00720c */ /* 0x000fe40003f86070 */
[----:B------:R-:W-:-:S04]  /*0bd0*/  IADD3 R26, PT, PT, R14, 0x100, RZ ;  /* 0x000001000e1a7810 */ /* 0x000fc80007ffe0ff */
[----:B0-----:R-:W-:-:S05]  /*0be0*/  IABS R30, R26 ;  /* 0x0000001a001e7213 */ /* 0x001fca0000000000 */
[----:B------:R-:W-:-:S04]  /*0bf0*/  IMAD.HI.U32 R21, R13, R30, RZ ;  /* 0x0000001e0d157227 */ /* 0x000fc800078e00ff */
[----:B------:R-:W-:-:S04]  /*0c00*/  IMAD.MOV R27, RZ, RZ, -R21 ;  /* 0x000000ffff1b7224 */ /* 0x000fc800078e0a15 */
[----:B------:R-:W-:Y:S01]  /*0c10*/  IMAD R30, R9, R27, R30 ;  /* 0x0000001b091e7224 */ /* 0x000fe200078e021e */
[----:B------:R-:W-:-:S04]  /*0c20*/  @P4 IADD3 R17, PT, PT, R17, 0x1, RZ ;  /* 0x0000000111114810 */ /* 0x000fc80007ffe0ff */
[----:B------:R-:W-:Y:S02]  /*0c30*/  ISETP.GT.U32.AND P4, PT, R9, R30, PT ;  /* 0x0000001e0900720c */ /* 0x000fe40003f84070 */
[----:B------:R-:W-:-:S11]  /*0c40*/  IADD3 R14, PT, PT, R14, 0x140, RZ ;  /* 0x000001400e0e7810 */ /* 0x000fd60007ffe0ff */
[----:B------:R-:W-:Y:S01]  /*0c50*/  @!P4 IMAD.IADD R30, R30, 0x1, -R9 ;  /* 0x000000011e1ec824 */ /* 0x000fe200078e0a09 */
[----:B------:R-:W-:-:S04]  /*0c60*/  @!P4 IADD3 R21, PT, PT, R21, 0x1, RZ ;  /* 0x000000011515c810 */ /* 0x000fc80007ffe0ff */
[----:B------:R-:W-:Y:S02]  /*0c70*/  ISETP.GE.U32.AND P4, PT, R30, R9, PT ;  /* 0x000000091e00720c */ /* 0x000fe40003f86070 */
[----:B------:R-:W-:-:S05]  /*0c80*/  IABS R30, R14 ;  /* 0x0000000e001e7213 */ /* 0x000fca0000000000 */
[----:B------:R-:W-:-:S05]  /*0c90*/  IMAD.HI.U32 R13, R13, R30, RZ ;  /* 0x0000001e0d0d7227 */ /* 0x000fca00078e00ff */
[----:B------:R-:W-:Y:S01]  /*0ca0*/  IADD3 R27, PT, PT, -R13, RZ, RZ ;  /* 0x000000ff0d1b7210 */ /* 0x000fe20007ffe1ff */
[----:B------:R-:W-:-:S04]  /*0cb0*/  @P4 VIADD R21, R21, 0x1 ;  /* 0x0000000115154836 */ /* 0x000fc80000000000 */
[----:B------:R-:W-:-:S05]  /*0cc0*/  IMAD R30, R9, R27, R30 ;  /* 0x0000001b091e7224 */ /* 0x000fca00078e021e */
[----:B------:R-:W-:-:S13]  /*0cd0*/  ISETP.GT.U32.AND P4, PT, R9, R30, PT ;  /* 0x0000001e0900720c */ /* 0x000fda0003f84070 */
[-C--:B------:R-:W-:Y:S02]  /*0ce0*/  @!P4 IADD3 R30, PT, PT, R30, -R9.reuse, RZ ;  /* 0x800000091e1ec210 */ /* 0x080fe40007ffe0ff */
[----:B------:R-:W-:Y:S02]  /*0cf0*/  @!P4 IADD3 R13, PT, PT, R13, 0x1, RZ ;  /* 0x000000010d0dc810 */ /* 0x000fe40007ffe0ff */
[----:B------:R-:W-:Y:S02]  /*0d00*/  ISETP.GE.U32.AND P4, PT, R30, R9, PT ;  /* 0x000000091e00720c */ /* 0x000fe40003f86070 */
[----:B------:R-:W-:-:S11]  /*0d10*/  LOP3.LUT R9, R28, R7, RZ, 0x3c, !PT ;  /* 0x000000071c097212 */ /* 0x000fd600078e3cff */
[----:B------:R-:W-:Y:S01]  /*0d20*/  @P4 VIADD R13, R13, 0x1 ;  /* 0x000000010d0d4836 */ /* 0x000fe20000000000 */
[----:B------:R-:W-:Y:S02]  /*0d30*/  ISETP.GE.AND P4, PT, R9, RZ, PT ;  /* 0x000000ff0900720c */ /* 0x000fe40003f86270 */
[----:B------:R-:W-:-:S11]  /*0d40*/  LOP3.LUT R9, R26, R7, RZ, 0x3c, !PT ;  /* 0x000000071a097212 */ /* 0x000fd600078e3cff */
[----:B------:R-:W-:Y:S02]  /*0d50*/  @!P4 IADD3 R17, PT, PT, -R17, RZ, RZ ;  /* 0x000000ff1111c210 */ /* 0x000fe40007ffe1ff */
[----:B------:R-:W-:Y:S02]  /*0d60*/  ISETP.GE.AND P4, PT, R9, RZ, PT ;  /* 0x000000ff0900720c */ /* 0x000fe40003f86270 */
[----:B------:R-:W-:Y:S02]  /*0d70*/  LOP3.LUT R9, R14, R7, RZ, 0x3c, !PT ;  /* 0x000000070e097212 */ /* 0x000fe400078e3cff */
[----:B------:R-:W-:-:S09]  /*0d80*/  SEL R17, R15, R17, !P2 ;  /* 0x000000110f117207 */ /* 0x000fd20005000000 */
[----:B------:R-:W-:Y:S02]  /*0d90*/  @!P4 IADD3 R21, PT, PT, -R21, RZ, RZ ;  /* 0x000000ff1515c210 */ /* 0x000fe40007ffe1ff */
[----:B------:R-:W-:Y:S02]  /*0da0*/  ISETP.GE.AND P4, PT, R9, RZ, PT ;  /* 0x000000ff0900720c */ /* 0x000fe40003f86270 */
[C---:B------:R-:W-:Y:S02]  /*0db0*/  IADD3 R9, PT, PT, -R17.reuse, RZ, RZ ;  /* 0x000000ff11097210 */ /* 0x040fe40007ffe1ff */
[----:B------:R-:W-:-:S03]  /*0dc0*/  SEL R17, R17, RZ, P0 ;  /* 0x000000ff11117207 */ /* 0x000fc60000000000 */
[----:B------:R-:W-:Y:S02]  /*0dd0*/  IMAD R9, R7, R9, R28 ;  /* 0x0000000907097224 */ /* 0x000fe400078e021c */
[----:B------:R-:W-:-:S03]  /*0de0*/  IMAD R30, R17, UR40, RZ ;  /* 0x00000028111e7c24 */ /* 0x000fc6000f8e02ff */
[----:B------:R-:W-:Y:S01]  /*0df0*/  SEL R9, R9, RZ, P1 ;  /* 0x000000ff09097207 */ /* 0x000fe20000800000 */
[----:B------:R-:W-:-:S04]  /*0e00*/  @!P4 IMAD.MOV R13, RZ, RZ, -R13 ;  /* 0x000000ffff0dc224 */ /* 0x000fc800078e0a0d */
[----:B------:R-:W-:Y:S01]  /*0e10*/  IMAD R9, R9, UR41, R30 ;  /* 0x0000002909097c24 */ /* 0x000fe2000f8e021e */
[----:B------:R-:W-:-:S04]  /*0e20*/  SEL R21, R15, R21, !P2 ;  /* 0x000000150f157207 */ /* 0x000fc80005000000 */
[----:B------:R-:W-:Y:S02]  /*0e30*/  LEA.HI R9, R9, R9, RZ, 0x1 ;  /* 0x0000000909097211 */ /* 0x000fe400078f08ff */
[----:B------:R-:W-:Y:S02]  /*0e40*/  SEL R15, R15, R13, !P2 ;  /* 0x0000000d0f0f7207 */ /* 0x000fe40005000000 */
[----:B------:R-:W-:Y:S02]  /*0e50*/  SHF.R.S32.HI R9, RZ, 0x1, R9 ;  /* 0x00000001ff097819 */ /* 0x000fe40000011409 */
[----:B------:R-:W-:Y:S01]  /*0e60*/  IADD3 R13, PT, PT, -R21, RZ, RZ ;  /* 0x000000ff150d7210 */ /* 0x000fe20007ffe1ff */
[----:B------:R-:W-:Y:S02]  /*0e70*/  IMAD.MOV R17, RZ, RZ, -R15 ;  /* 0x000000ffff117224 */ /* 0x000fe400078e0a0f */
[----:B------:R-:W-:-:S04]  /*0e80*/  IMAD.WIDE R32, R9, 0x2, R10 ;  /* 0x0000000209207825 */ /* 0x000fc800078e020a */
[C---:B------:R-:W-:Y:S02]  /*0e90*/  IMAD R13, R7.reuse, R13, R26 ;  /* 0x0000000d070d7224 */ /* 0x040fe400078e021a */
[----:B------:R-:W-:Y:S02]  /*0ea0*/  IMAD R17, R7, R17, R14 ;  /* 0x0000001107117224 */ /* 0x000fe400078e020e */
[----:B------:R0:W5:Y:S01]  /*0eb0*/  LDG.E.U16 R7, desc[UR6][R32.64] ;  /* 0x0000000620077981 */ /* 0x000162000c1e1500 */
[----:B------:R-:W-:Y:S02]  /*0ec0*/  SEL R21, R21, RZ, P0 ;  /* 0x000000ff15157207 */ /* 0x000fe40000000000 */
[----:B------:R-:W-:Y:S02]  /*0ed0*/  SEL R13, R13, RZ, P1 ;  /* 0x000000ff0d0d7207 */ /* 0x000fe40000800000 */
[----:B------:R-:W-:Y:S01]  /*0ee0*/  LEA.HI R28, R28, R28, RZ, 0x1 ;  /* 0x0000001c1c1c7211 */ /* 0x000fe200078f08ff */
[----:B------:R-:W-:Y:S01]  /*0ef0*/  IMAD R30, R21, UR40, RZ ;  /* 0x00000028151e7c24 */ /* 0x000fe2000f8e02ff */
[----:B------:R-:W-:-:S02]  /*0f00*/  SEL R15, R15, RZ, P0 ;  /* 0x000000ff0f0f7207 */ /* 0x000fc40000000000 */
[----:B------:R-:W-:Y:S01]  /*0f10*/  SHF.R.S32.HI R31, RZ, 0x1, R28 ;  /* 0x00000001ff1f7819 */ /* 0x000fe2000001141c */
[----:B------:R-:W-:Y:S01]  /*0f20*/  IMAD R13, R13, UR41, R30 ;  /* 0x000000290d0d7c24 */ /* 0x000fe2000f8e021e */
[----:B------:R-:W-:Y:S01]  /*0f30*/  SEL R17, R17, RZ, P1 ;  /* 0x000000ff11117207 */ /* 0x000fe20000800000 */
[----:B------:R-:W-:Y:S02]  /*0f40*/  IMAD R28, R15, UR40, RZ ;  /* 0x000000280f1c7c24 */ /* 0x000fe4000f8e02ff */
[----:B------:R-:W-:Y:S01]  /*0f50*/  IMAD.WIDE R30, R31, 0x8, R2 ;  /* 0x000000081f1e7825 */ /* 0x000fe200078e0202 */
[----:B------:R-:W-:-:S03]  /*0f60*/  LEA.HI R13, R13, R13, RZ, 0x1 ;  /* 0x0000000d0d0d7211 */ /* 0x000fc600078f08ff */
[----:B------:R-:W-:Y:S01]  /*0f70*/  IMAD R17, R17, UR41, R28 ;  /* 0x0000002911117c24 */ /* 0x000fe2000f8e021c */
[----:B------:R-:W-:Y:S01]  /*0f80*/  SHF.R.S32.HI R13, RZ, 0x1, R13 ;  /* 0x00000001ff0d7819 */ /* 0x000fe2000001140d */
[----:B------:R-:W4:Y:S03]  /*0f90*/  LDG.E R28, desc[UR6][R30.64] ;  /* 0x000000061e1c7981 */ /* 0x000f26000c1e1900 */
[----:B------:R-:W-:Y:S01]  /*0fa0*/  LEA.HI R17, R17, R17, RZ, 0x1 ;  /* 0x0000001111117211 */ /* 0x000fe200078f08ff */
[----:B0-----:R-:W-:-:S03]  /*0fb0*/  IMAD.WIDE R32, R13, 0x2, R10 ;  /* 0x000000020d207825 */ /* 0x001fc600078e020a */
[----:B------:R-:W-:-:S03]  /*0fc0*/  SHF.R.S32.HI R17, RZ, 0x1, R17 ;  /* 0x00000001ff117819 */ /* 0x000fc60000011411 */
[----:B------:R-:W3:Y:S02]  /*0fd0*/  LDG.E.U16 R33, desc[UR6][R32.64] ;  /* 0x0000000620217981 */ /* 0x000ee4000c1e1500 */
[----:B------:R-:W-:Y:S01]  /*0fe0*/  IMAD.WIDE R10, R17, 0x2, R10 ;  /* 0x00000002110a7825 */ /* 0x000fe200078e020a */
[----:B-----5:R-:W-:-:S04]  /*0ff0*/  PRMT R9, R7, 0x7771, RZ ;  /* 0x0000777107097816 */ /* 0x020fc800000000ff */
[----:B------:R-:W-:-:S13]  /*1000*/  ISETP.NE.AND P2, PT, R9, RZ, PT ;  /* 0x000000ff0900720c */ /* 0x000fda0003f45270 */
[----:B------:R-:W-:Y:S02]  /*1010*/  @P2 R2UR UR8, R18 ;  /* 0x00000000120822ca */ /* 0x000fe400000e0000 */
[----:B------:R-:W-:-:S13]  /*1020*/  @P2 R2UR UR9, R19 ;  /* 0x00000000130922ca */ /* 0x000fda00000e0000 */
[----:B------:R-:W5:Y:S01]  /*1030*/  @P2 LDG.E R34, desc[UR8][R30.64+0x4] ;  /* 0x000004081e222981 */ /* 0x000f62000c1e1900 */
[----:B------:R-:W-:Y:S02]  /*1040*/  R2UR UR8, R18 ;  /* 0x00000000120872ca */ /* 0x000fe400000e0000 */
[----:B------:R-:W-:-:S13]  /*1050*/  R2UR UR9, R19 ;  /* 0x00000000130972ca */ /* 0x000fda00000e0000 */
[----:B------:R0:W2:Y:S01]  /*1060*/  LDG.E.U16 R11, desc[UR8][R10.64] ;  /* 0x000000080a0b7981 */ /* 0x0000a2000c1e1500 */
[----:B---3--:R-:W-:-:S04]  /*1070*/  PRMT R9, R33, 0x7771, RZ ;  /* 0x0000777121097816 */ /* 0x008fc800000000ff */
[----:B------:R-:W-:Y:S02]  /*1080*/  ISETP.NE.AND P1, PT, R9, RZ, PT ;  /* 0x000000ff0900720c */ /* 0x000fe40003f25270 */
[----:B------:R-:W-:Y:S02]  /*1090*/  LEA.HI R26, R26, R26, RZ, 0x1 ;  /* 0x0000001a1a1a7211 */ /* 0x000fe400078f08ff */
[----:B------:R-:W-:Y:S02]  /*10a0*/  PRMT R7, R7, 0x7770, RZ ;  /* 0x0000777007077816 */ /* 0x000fe400000000ff */
[----:B------:R-:W-:Y:S02]  /*10b0*/  SHF.R.S32.HI R15, RZ, 0x1, R26 ;  /* 0x00000001ff0f7819 */ /* 0x000fe4000001141a */
[----:B------:R-:W-:Y:S02]  /*10c0*/  ISETP.NE.AND P4, PT, R7, RZ, PT ;  /* 0x000000ff0700720c */ /* 0x000fe40003f85270 */
[----:B------:R-:W-:-:S03]  /*10d0*/  LEA.HI R7, R14, R14, RZ, 0x1 ;  /* 0x0000000e0e077211 */ /* 0x000fc600078f08ff */
[C---:B------:R-:W-:Y:S02]  /*10e0*/  @P1 R2UR UR8, R18.reuse ;  /* 0x00000000120812ca */ /* 0x040fe400000e0000 */
[----:B------:R-:W-:Y:S01]  /*10f0*/  @P1 R2UR UR9, R19 ;  /* 0x00000000130912ca */ /* 0x000fe200000e0000 */
[----:B------:R-:W-:Y:S01]  /*1100*/  IMAD.WIDE R14, R15, 0x8, R2 ;  /* 0x000000080f0e7825 */ /* 0x000fe200078e0202 */
[----:B------:R-:W-:Y:S02]  /*1110*/  R2UR UR10, R18 ;  /* 0x00000000120a72ca */ /* 0x000fe400000e0000 */
[----:B------:R-:W-:Y:S02]  /*1120*/  R2UR UR11, R19 ;  /* 0x00000000130b72ca */ /* 0x000fe400000e0000 */
[----:B------:R-:W-:Y:S01]  /*1130*/  SHF.R.S32.HI R7, RZ, 0x1, R7 ;  /* 0x00000001ff077819 */ /* 0x000fe20000011407 */
[----:B------:R-:W3:Y:S01]  /*1140*/  LDG.E R26, desc[UR6][R14.64] ;  /* 0x000000060e1a7981 */ /* 0x000ee2000c1e1900 */
[----:B0-----:R-:W-:-:S03]  /*1150*/  MOV R10, UR4 ;  /* 0x00000004000a7c02 */ /* 0x001fc60008000f00 */
[----:B------:R-:W-:Y:S02]  /*1160*/  IMAD.WIDE R2, R7, 0x8, R2 ;  /* 0x0000000807027825 */ /* 0x000fe400078e0202 */
[----:B------:R-:W3:Y:S01]  /*1170*/  @P1 LDG.E R32, desc[UR8][R14.64+0x4] ;  /* 0x000004080e201981 */ /* 0x000ee2000c1e1900 */
[----:B--2---:R-:W-:-:S04]  /*1180*/  PRMT R9, R11, 0x7771, RZ ;  /* 0x000077710b097816 */ /* 0x004fc800000000ff */
[----:B------:R-:W-:Y:S01]  /*1190*/  ISETP.NE.AND P0, PT, R9, RZ, PT ;  /* 0x000000ff0900720c */ /* 0x000fe20003f05270 */
[----:B-----5:R-:W-:Y:S02]  /*11a0*/  @P2 FMUL R10, R34, R5 ;  /* 0x00000005220a2220 */ /* 0x020fe40000400000 */
[----:B------:R-:W2:Y:S10]  /*11b0*/  LDG.E R34, desc[UR10][R2.64] ;  /* 0x0000000a02227981 */ /* 0x000eb4000c1e1900 */
[----:B------:R-:W-:-:S02]  /*11c0*/  @P0 R2UR UR12, R18 ;  /* 0x00000000120c02ca */ /* 0x000fc400000e0000 */
[----:B------:R-:W-:-:S13]  /*11d0*/  @P0 R2UR UR13, R19 ;  /* 0x00000000130d02ca */ /* 0x000fda00000e0000 */
[----:B------:R0:W5:Y:S01]  /*11e0*/  @P0 LDG.E R36, desc[UR12][R2.64+0x4] ;  /* 0x0000040c02240981 */ /* 0x000162000c1e1900 */
[-C--:B------:R-:W-:Y:S01]  /*11f0*/  FMUL R7, R12, R5.reuse ;  /* 0x000000050c077220 */ /* 0x080fe20000400000 */
[----:B------:R-:W-:Y:S01]  /*1200*/  FMUL R29, R0, R5 ;  /* 0x00000005001d7220 */ /* 0x000fe20000400000 */
[----:B------:R-:W-:-:S03]  /*1210*/  PRMT R0, R11, 0x7770, RZ ;  /* 0x000077700b007816 */ /* 0x000fc600000000ff */
[-C--:B------:R-:W-:Y:S01]  /*1220*/  FSEL R30, R7, R4.reuse, P3 ;  /* 0x00000004071e7208 */ /* 0x080fe20001800000 */
[-C--:B----4-:R-:W-:Y:S01]  /*1230*/  FMUL R27, R20, R5.reuse ;  /* 0x00000005141b7220 */ /* 0x090fe20000400000 */
[-C--:B------:R-:W-:Y:S02]  /*1240*/  FSEL R29, R29, R4.reuse, P5 ;  /* 0x000000041d1d7208 */ /* 0x080fe40002800000 */
[----:B------:R-:W-:Y:S01]  /*1250*/  FMNMX3 R7, R30, -INF , R8, !PT ;  /* 0xff8000001e077876 */ /* 0x000fe20007800008 */
[----:B0-----:R-:W-:Y:S01]  /*1260*/  FMUL R3, R28, R5 ;  /* 0x000000051c037220 */ /* 0x001fe20000400000 */
[----:B------:R-:W-:Y:S02]  /*1270*/  ISETP.NE.AND P3, PT, R0, RZ, PT ;  /* 0x000000ff0000720c */ /* 0x000fe40003f65270 */
[----:B------:R-:W-:Y:S02]  /*1280*/  PRMT R9, R33, 0x7770, RZ ;  /* 0x0000777021097816 */ /* 0x000fe400000000ff */
[----:B------:R-:W-:-:S02]  /*1290*/  FSEL R27, R27, R4, P6 ;  /* 0x000000041b1b7208 */ /* 0x000fc40003000000 */
[----:B------:R-:W-:Y:S01]  /*12a0*/  FMNMX3 R7, R7, R29, R16, !PT ;  /* 0x0000001d07077276 */ /* 0x000fe20007800010 */
[----:B---3--:R-:W-:Y:S01]  /*12b0*/  FMUL R21, R26, R5 ;  /* 0x000000051a157220 */ /* 0x008fe20000400000 */
[----:B------:R-:W-:Y:S02]  /*12c0*/  ISETP.NE.AND P2, PT, R9, RZ, PT ;  /* 0x000000ff0900720c */ /* 0x000fe40003f45270 */
[-C--:B------:R-:W-:Y:S02]  /*12d0*/  FSEL R26, R3, R4.reuse, P4 ;  /* 0x00000004031a7208 */ /* 0x080fe40002000000 */
[----:B------:R-:W-:Y:S02]  /*12e0*/  FMNMX3 R7, R7, R27, R6, !PT ;  /* 0x0000001b07077276 */ /* 0x000fe40007800006 */
[----:B------:R-:W-:Y:S01]  /*12f0*/  MOV R20, UR4 ;  /* 0x0000000400147c02 */ /* 0x000fe20008000f00 */
[----:B------:R-:W-:Y:S01]  /*1300*/  @P1 FMUL R20, R32, R5 ;  /* 0x0000000520141220 */ /* 0x000fe20000400000 */
[----:B------:R-:W-:-:S02]  /*1310*/  FSEL R21, R21, R4, P2 ;  /* 0x0000000415157208 */ /* 0x000fc40001000000 */
[----:B------:R-:W-:Y:S01]  /*1320*/  FMNMX3 R7, R7, R26, R10, !PT ;  /* 0x0000001a07077276 */ /* 0x000fe2000780000a */
[----:B------:R-:W-:Y:S01]  /*1330*/  IMAD.U32 R17, RZ, RZ, UR4 ;  /* 0x00000004ff117e24 */ /* 0x000fe2000f8e00ff */
[----:B------:R-:W-:Y:S02]  /*1340*/  UMOV UR4, 0xffffffff ;  /* 0xffffffff00047882 */ /* 0x000fe40000000000 */
[----:B------:R-:W-:Y:S01]  /*1350*/  FMNMX3 R7, R7, R21, R20, !PT ;  /* 0x0000001507077276 */ /* 0x000fe20007800014 */
[-C--:B--2---:R-:W-:Y:S01]  /*1360*/  @P3 FMUL R4, R34, R5.reuse ;  /* 0x0000000522043220 */ /* 0x084fe20000400000 */
[----:B-----5:R-:W-:-:S05]  /*1370*/  @P0 FMUL R17, R36, R5 ;  /* 0x0000000524110220 */ /* 0x020fca0000400000 */
        /* <DEDUP_REMOVED lines=20> */
[----:B------:R-:W-:Y:S01]  /*14c0*/  FFMA.SAT R6, R28, R5, 0.5 ;  /* 0x3f0000001c067423 */ /* 0x000fe20000002005 */
[----:B------:R-:W-:Y:S01]  /*14d0*/  FADD R16, -R11, R16 ;  /* 0x000000100b107221 */ /* 0x000fe20000000100 */
[----:B------:R-:W-:Y:S01]  /*14e0*/  FFMA.RM R2, R4, R7, 12582913 ;  /* 0x4b40000104027423 */ /* 0x000fe20000004007 */
[----:B------:R-:W-:Y:S01]  /*14f0*/  FFMA.SAT R32, R14, R5, 0.5 ;  /* 0x3f0000000e207423 */ /* 0x000fe20000002005 */
[-C--:B------:R-:W-:Y:S01]  /*1500*/  FFMA.RM R9, R6, R7.reuse, 12582913 ;  /* 0x4b40000106097423 */ /* 0x080fe20000004007 */
[--C-:B------:R-:W-:Y:S01]  /*1510*/  FADD R8, R27, -R11.reuse ;  /* 0x8000000b1b087221 */ /* 0x100fe20000000000 */
[----:B------:R-:W-:Y:S01]  /*1520*/  FADD R3, R2, -12583039 ;  /* 0xcb40007f02037421 */ /* 0x000fe20000000000 */
[--C-:B------:R-:W-:Y:S01]  /*1530*/  FADD R26, R26, -R11.reuse ;  /* 0x8000000b1a1a7221 */ /* 0x100fe20000000000 */
[----:B------:R-:W-:Y:S01]  /*1540*/  FADD R10, -R11, R10 ;  /* 0x0000000a0b0a7221 */ /* 0x000fe20000000100 */
[----:B------:R-:W-:Y:S01]  /*1550*/  FADD R4, R21, -R11 ;  /* 0x8000000b15047221 */ /* 0x000fe20000000000 */
[----:B------:R-:W-:Y:S01]  /*1560*/  FFMA R3, R30, 1.4426950216293334961, -R3 ;  /* 0x3fb8aa3b1e037823 */ /* 0x000fe20000000803 */
[C---:B------:R-:W-:Y:S01]  /*1570*/  FADD R20, -R11.reuse, R20 ;  /* 0x000000140b147221 */ /* 0x040fe20000000100 */
[----:B------:R-:W-:Y:S01]  /*1580*/  FADD R6, -R11, R17 ;  /* 0x000000110b067221 */ /* 0x000fe20000000100 */
[----:B------:R-:W-:Y:S01]  /*1590*/  FFMA.RM R11, R32, R7, 12582913 ;  /* 0x4b400001200b7423 */ /* 0x000fe20000004007 */
[----:B------:R-:W-:Y:S01]  /*15a0*/  FFMA R30, R30, 1.925963033500011079e-08, R3 ;  /* 0x32a570601e1e7823 */ /* 0x000fe20000000003 */
[C---:B------:R-:W-:Y:S01]  /*15b0*/  FADD R3, R9.reuse, -12583039 ;  /* 0xcb40007f09037421 */ /* 0x040fe20000000000 */
[----:B------:R-:W-:Y:S01]  /*15c0*/  FFMA.SAT R34, R16, R5, 0.5 ;  /* 0x3f00000010227423 */ /* 0x000fe20000002005 */
[----:B------:R-:W-:Y:S01]  /*15d0*/  IMAD.SHL.U32 R2, R2, 0x800000, RZ ;  /* 0x0080000002027824 */ /* 0x000fe200078e00ff */
[----:B------:R-:W0:Y:S01]  /*15e0*/  MUFU.EX2 R17, R30 ;  /* 0x0000001e00117308 */ /* 0x000e220000000800 */
[----:B------:R-:W-:Y:S01]  /*15f0*/  FFMA R13, R28, 1.4426950216293334961, -R3 ;  /* 0x3fb8aa3b1c0d7823 */ /* 0x000fe20000000803 */
[----:B------:R-:W-:Y:S01]  /*1600*/  FFMA.RM R3, R34, R7, 12582913 ;  /* 0x4b40000122037423 */ /* 0x000fe20000004007 */
[----:B------:R-:W-:-:S02]  /*1610*/  SHF.L.U32 R9, R9, 0x17, RZ ;  /* 0x0000001709097819 */ /* 0x000fc400000006ff */
[----:B------:R-:W-:Y:S01]  /*1620*/  FFMA R28, R28, 1.925963033500011079e-08, R13 ;  /* 0x32a570601c1c7823 */ /* 0x000fe2000000000d */
[----:B------:R-:W-:Y:S01]  /*1630*/  FADD R13, R11, -12583039 ;  /* 0xcb40007f0b0d7421 */ /* 0x000fe20000000000 */
[C---:B------:R-:W-:Y:S01]  /*1640*/  FADD R15, R3.reuse, -12583039 ;  /* 0xcb40007f030f7421 */ /* 0x040fe20000000000 */
[----:B------:R-:W-:Y:S02]  /*1650*/  IMAD.SHL.U32 R3, R3, 0x800000, RZ ;  /* 0x0080000003037824 */ /* 0x000fe400078e00ff */
[----:B------:R-:W-:Y:S01]  /*1660*/  FFMA R13, R14, 1.4426950216293334961, -R13 ;  /* 0x3fb8aa3b0e0d7823 */ /* 0x000fe2000000080d */
[----:B------:R-:W-:Y:S01]  /*1670*/  FFMA R15, R16, 1.4426950216293334961, -R15 ;  /* 0x3fb8aa3b100f7823 */ /* 0x000fe2000000080f */
[----:B------:R-:W-:Y:S02]  /*1680*/  MUFU.EX2 R28, R28 ;  /* 0x0000001c001c7308 */ /* 0x000fe40000000800 */
[----:B------:R-:W-:Y:S01]  /*1690*/  FFMA R21, R14, 1.925963033500011079e-08, R13 ;  /* 0x32a570600e157823 */ /* 0x000fe2000000000d */
[----:B------:R-:W-:Y:S01]  /*16a0*/  FFMA.SAT R14, R8, R5, 0.5 ;  /* 0x3f000000080e7423 */ /* 0x000fe20000002005 */
[----:B------:R-:W-:Y:S01]  /*16b0*/  FFMA R16, R16, 1.925963033500011079e-08, R15 ;  /* 0x32a5706010107823 */ /* 0x000fe2000000000f */
[----:B0-----:R-:W-:Y:S01]  /*16c0*/  FMUL R17, R2, R17 ;  /* 0x0000001102117220 */ /* 0x001fe20000400000 */
[----:B------:R-:W-:Y:S01]  /*16d0*/  FFMA.SAT R2, R26, R5, 0.5 ;  /* 0x3f0000001a027423 */ /* 0x000fe20000002005 */
        /* <DEDUP_REMOVED lines=15> */
[----:B------:R-:W-:Y:S01]  /*17d0*/  FMUL R0, R9, R28 ;  /* 0x0000001c09007220 */ /* 0x000fe20000400000 */
[----:B------:R-:W-:Y:S01]  /*17e0*/  FFMA.RM R9, R2, R7, 12582913 ;  /* 0x4b40000102097423 */ /* 0x000fe20000004007 */
[----:B------:R-:W-:Y:S01]  /*17f0*/  FFMA.SAT R28, R10, R5, 0.5 ;  /* 0x3f0000000a1c7423 */ /* 0x000fe20000002005 */
[----:B------:R-:W-:Y:S01]  /*1800*/  SHF.L.U32 R2, R11, 0x17, RZ ;  /* 0x000000170b027819 */ /* 0x000fe200000006ff */
[-C--:B------:R-:W-:Y:S01]  /*1810*/  FFMA.RM R14, R14, R7.reuse, 12582913 ;  /* 0x4b4000010e0e7423 */ /* 0x080fe20000004007 */
[C---:B------:R-:W-:Y:S01]  /*1820*/  FADD R27, R9.reuse, -12583039 ;  /* 0xcb40007f091b7421 */ /* 0x040fe20000000000 */
[----:B------:R-:W-:Y:S01]  /*1830*/  FFMA.RM R11, R28, R7, 12582913 ;  /* 0x4b4000011c0b7423 */ /* 0x000fe20000004007 */
[----:B------:R-:W-:-:S02]  /*1840*/  IMAD.SHL.U32 R9, R9, 0x800000, RZ ;  /* 0x0080000009097824 */ /* 0x000fc400078e00ff */
[----:B------:R-:W-:Y:S01]  /*1850*/  FMUL R2, R2, R21 ;  /* 0x0000001502027220 */ /* 0x000fe20000400000 */
[----:B------:R-:W-:-:S04]  /*1860*/  FFMA R27, R26, 1.4426950216293334961, -R27 ;  /* 0x3fb8aa3b1a1b7823 */ /* 0x000fc8000000081b */
        /* <DEDUP_REMOVED lines=13> */
[----:B------:R-:W-:Y:S02]  /*1940*/  FFMA.RM R13, R16, R7, 12582913 ;  /* 0x4b400001100d7423 */ /* 0x000fe40000004007 */
[----:B------:R-:W0:Y:S02]  /*1950*/  MUFU.EX2 R16, R15 ;  /* 0x0000000f00107308 */ /* 0x000e240000000800 */
[----:B--2---:R-:W-:Y:S01]  /*1960*/  FMUL R4, R4, R29 ;  /* 0x0000001d04047220 */ /* 0x004fe20000400000 */
[----:B------:R-:W-:-:S04]  /*1970*/  FADD R29, R13, -12583039 ;  /* 0xcb40007f0d1d7421 */ /* 0x000fc80000000000 */
[C---:B------:R-:W-:Y:S01]  /*1980*/  FFMA R29, R20.reuse, 1.4426950216293334961, -R29 ;  /* 0x3fb8aa3b141d7823 */ /* 0x040fe2000000081d */
[----:B------:R-:W1:Y:S03]  /*1990*/  MUFU.EX2 R27, R27 ;  /* 0x0000001b001b7308 */ /* 0x000e660000000800 */
[----:B------:R-:W-:Y:S01]  /*19a0*/  FFMA R29, R20, 1.925963033500011079e-08, R29 ;  /* 0x32a57060141d7823 */ /* 0x000fe2000000001d */
[----:B------:R-:W-:-:S04]  /*19b0*/  FFMA.SAT R20, R12, R5, 0.5 ;  /* 0x3f0000000c147423 */ /* 0x000fc80000002005 */
[----:B------:R-:W-:Y:S01]  /*19c0*/  FFMA.RM R20, R20, R7, 12582913 ;  /* 0x4b40000114147423 */ /* 0x000fe20000004007 */
[C---:B------:R-:W-:Y:S01]  /*19d0*/  FADD R7, R14.reuse, -12583039 ;  /* 0xcb40007f0e077421 */ /* 0x040fe20000000000 */
[----:B------:R-:W2:Y:S01]  /*19e0*/  MUFU.EX2 R29, R29 ;  /* 0x0000001d001d7308 */ /* 0x000ea20000000800 */
[----:B------:R-:W-:Y:S01]  /*19f0*/  SHF.L.U32 R14, R14, 0x17, RZ ;  /* 0x000000170e0e7819 */ /* 0x000fe200000006ff */
[----:B------:R-:W-:Y:S01]  /*1a00*/  FADD R5, R20, -12583039 ;  /* 0xcb40007f14057421 */ /* 0x000fe20000000000 */
[----:B------:R-:W-:Y:S01]  /*1a10*/  FFMA R7, R6, 1.4426950216293334961, -R7 ;  /* 0x3fb8aa3b06077823 */ /* 0x000fe20000000807 */
[----:B------:R-:W-:Y:S02]  /*1a20*/  SHF.L.U32 R20, R20, 0x17, RZ ;  /* 0x0000001714147819 */ /* 0x000fe400000006ff */
[----:B------:R-:W-:Y:S01]  /*1a30*/  FFMA R5, R12, 1.4426950216293334961, -R5 ;  /* 0x3fb8aa3b0c057823 */ /* 0x000fe20000000805 */
[----:B------:R-:W-:Y:S01]  /*1a40*/  FFMA R28, R6, 1.925963033500011079e-08, R7 ;  /* 0x32a57060061c7823 */ /* 0x000fe20000000007 */
[----:B------:R-:W-:-:S02]  /*1a50*/  FADD R7, RZ, R17 ;  /* 0x00000011ff077221 */ /* 0x000fc40000000000 */
[----:B------:R-:W-:Y:S01]  /*1a60*/  FFMA R12, R12, 1.925963033500011079e-08, R5 ;  /* 0x32a570600c0c7823 */ /* 0x000fe20000000005 */
[----:B------:R-:W-:Y:S01]  /*1a70*/  SHF.L.U32 R5, R8, 0x17, RZ ;  /* 0x0000001708057819 */ /* 0x000fe200000006ff */
[----:B------:R-:W-:Y:S01]  /*1a80*/  FADD R7, R7, R0 ;  /* 0x0000000007077221 */ /* 0x000fe20000000000 */
[----:B------:R-:W-:Y:S01]  /*1a90*/  SHF.L.U32 R8, R11, 0x17, RZ ;  /* 0x000000170b087819 */ /* 0x000fe200000006ff */
[----:B------:R-:W3:Y:S02]  /*1aa0*/  MUFU.EX2 R15, R12 ;  /* 0x0000000c000f7308 */ /* 0x000ee40000000800 */
[----:B------:R-:W-:Y:S01]  /*1ab0*/  FADD R6, R7, R2 ;  /* 0x0000000207067221 */ /* 0x000fe20000000000 */
[----:B0-----:R-:W-:Y:S01]  /*1ac0*/  FMUL R5, R5, R16 ;  /* 0x0000001005057220 */ /* 0x001fe20000400000 */
[----:B------:R-:W-:Y:S01]  /*1ad0*/  FMUL R16, R9, R26 ;  /* 0x0000001a09107220 */ /* 0x000fe20000400000 */
[----:B------:R-:W-:Y:S01]  /*1ae0*/  FMUL R8, R8, R21 ;  /* 0x0000001508087220 */ /* 0x000fe20000400000 */
[----:B------:R-:W-:-:S02]  /*1af0*/  FADD R7, R6, R3 ;  /* 0x0000000306077221 */ /* 0x000fc40000000000 */
[----:B------:R-:W0:Y:S02]  /*1b00*/  MUFU.EX2 R31, R28 ;  /* 0x0000001c001f7308 */ /* 0x000e240000000800 */
[----:B------:R-:W-:-:S04]  /*1b10*/  FADD R6, R7, R4 ;  /* 0x0000000407067221 */ /* 0x000fc80000000000 */
[----:B------:R-:W-:Y:S01]  /*1b20*/  FADD R7, R6, R5 ;  /* 0x0000000506077221 */ /* 0x000fe20000000000 */
[----:B------:R-:W-:-:S03]  /*1b30*/  IMAD.SHL.U32 R6, R13, 0x800000, RZ ;  /* 0x008000000d067824 */ /* 0x000fc600078e00ff */
[----:B------:R-:W-:Y:S01]  /*1b40*/  FADD R9, R7, R16 ;  /* 0x0000001007097221 */ /* 0x000fe20000000000 */
[----:B-1----:R-:W-:Y:S01]  /*1b50*/  FMUL R7, R10, R27 ;  /* 0x0000001b0a077220 */ /* 0x002fe20000400000 */
[----:B--2---:R-:W-:Y:S02]  /*1b60*/  FMUL R6, R6, R29 ;  /* 0x0000001d06067220 */ /* 0x004fe40000400000 */
[----:B------:R-:W-:-:S04]  /*1b70*/  FADD R10, R9, R8 ;  /* 0x00000008090a7221 */ /* 0x000fc80000000000 */
        /* <DEDUP_REMOVED lines=15> */
.L_x_27441:
        /* <DEDUP_REMOVED lines=12> */
[----:B0-----:R-:W-:Y:S05]  /*1d30*/  CALL.REL.NOINC `($__internal_433_$__cuda_sm3x_div_rn_noftz_f32_slowpath) ;  /* 0x0000001800c07944 */ /* 0x001fea0003c00000 */
[----:B------:R-:W-:-:S07]  /*1d40*/  MOV R14, R11 ;  /* 0x0000000b000e7202 */ /* 0x000fce0000000f00 */
.L_x_27406:
[----:B------:R-:W-:Y:S05]  /*1d50*/  BSYNC.RECONVERGENT B2 ;  /* 0x0000000000027941 */ /* 0x000fea0003800200 */
.L_x_27405:
        /* <DEDUP_REMOVED lines=12> */
[----:B0-----:R-:W-:Y:S05]  /*1e20*/  CALL.REL.NOINC `($__internal_433_$__cuda_sm3x_div_rn_noftz_f32_slowpath) ;  /* 0x0000001800847944 */ /* 0x001fea0003c00000 */
[----:B------:R-:W-:-:S07]  /*1e30*/  MOV R15, R11 ;  /* 0x0000000b000f7202 */ /* 0x000fce0000000f00 */
.L_x_27408:
[----:B------:R-:W-:Y:S05]  /*1e40*/  BSYNC.RECONVERGENT B2 ;  /* 0x0000000000027941 */ /* 0x000fea0003800200 */
.L_x_27407:
        /* <DEDUP_REMOVED lines=14> */
.L_x_27410:
[----:B------:R-:W-:Y:S05]  /*1f30*/  BSYNC.RECONVERGENT B2 ;  /* 0x0000000000027941 */ /* 0x000fea0003800200 */
.L_x_27409:
        /* <DEDUP_REMOVED lines=14> */
.L_x_27412:
[----:B------:R-:W-:Y:S05]  /*2020*/  BSYNC.RECONVERGENT B2 ;  /* 0x0000000000027941 */ /* 0x000fea0003800200 */
.L_x_27411:
        /* <DEDUP_REMOVED lines=12> */
[----:B0-----:R-:W-:Y:S05]  /*20f0*/  CALL.REL.NOINC `($__internal_433_$__cuda_sm3x_div_rn_noftz_f32_slowpath) ;  /* 0x0000001400d07944 */ /* 0x001fea0003c00000 */
[----:B------:R-:W-:-:S07]  /*2100*/  IMAD.MOV.U32 R2, RZ, RZ, R11 ;  /* 0x000000ffff027224 */ /* 0x000fce00078e000b */
.L_x_27414:
[----:B------:R-:W-:Y:S05]  /*2110*/  BSYNC.RECONVERGENT B2 ;  /* 0x0000000000027941 */ /* 0x000fea0003800200 */
.L_x_27413:
        /* <DEDUP_REMOVED lines=13> */
[----:B------:R-:W-:-:S07]  /*21f0*/  MOV R3, R11 ;  /* 0x0000000b00037202 */ /* 0x000fce0000000f00 */
.L_x_27416:
[----:B------:R-:W-:Y:S05]  /*2200*/  BSYNC.RECONVERGENT B2 ;  /* 0x0000000000027941 */ /* 0x000fea0003800200 */
.L_x_27415:
        /* <DEDUP_REMOVED lines=12> */
[----:B0-----:R-:W-:Y:S05]  /*22d0*/  CALL.REL.NOINC `($__internal_433_$__cuda_sm3x_div_rn_noftz_f32_slowpath) ;  /* 0x0000001400587944 */ /* 0x001fea0003c00000 */
[----:B------:R-:W-:-:S07]  /*22e0*/  MOV R4, R11 ;  /* 0x0000000b00047202 */ /* 0x000fce0000000f00 */
.L_x_27418:
[----:B------:R-:W-:Y:S05]  /*22f0*/  BSYNC.RECONVERGENT B2 ;  /* 0x0000000000027941 */ /* 0x000fea0003800200 */
.L_x_27417:
        /* <DEDUP_REMOVED lines=14> */
.L_x_27420:
[----:B------:R-:W-:Y:S05]  /*23e0*/  BSYNC.RECONVERGENT B2 ;  /* 0x0000000000027941 */ /* 0x000fea0003800200 */
.L_x_27419:
        /* <DEDUP_REMOVED lines=14> */
.L_x_27422:
[----:B------:R-:W-:Y:S05]  /*24d0*/  BSYNC.RECONVERGENT B2 ;  /* 0x0000000000027941 */ /* 0x000fea0003800200 */
.L_x_27421:
        /* <DEDUP_REMOVED lines=12> */
[----:B------:R-:W-:Y:S05]  /*25a0*/  CALL.REL.NOINC `($__internal_433_$__cuda_sm3x_div_rn_noftz_f32_slowpath) ;  /* 0x0000001000a47944 */ /* 0x000fea0003c00000 */
[----:B------:R-:W-:-:S07]  /*25b0*/  MOV R27, R11 ;  /* 0x0000000b001b7202 */ /* 0x000fce0000000f00 */
.L_x_27424:
[----:B------:R-:W-:Y:S05]  /*25c0*/  BSYNC.RECONVERGENT B2 ;  /* 0x0000000000027941 */ /* 0x000fea0003800200 */
.L_x_27423:
        /* <DEDUP_REMOVED lines=12> */
[----:B------:R-:W-:Y:S05]  /*2690*/  CALL.REL.NOINC `($__internal_433_$__cuda_sm3x_div_rn_noftz_f32_slowpath) ;  /* 0x0000001000687944 */ /* 0x000fea0003c00000 */
[----:B------:R-:W-:-:S07]  /*26a0*/  MOV R6, R11 ;  /* 0x0000000b00067202 */ /* 0x000fce0000000f00 */
.L_x_27426:
[----:B------:R-:W-:Y:S05]  /*26b0*/  BSYNC.RECONVERGENT B2 ;  /* 0x0000000000027941 */ /* 0x000fea0003800200 */
.L_x_27425:
        /* <DEDUP_REMOVED lines=12> */
[----:B------:R-:W-:Y:S05]  /*2780*/  CALL.REL.NOINC `($__internal_433_$__cuda_sm3x_div_rn_noftz_f32_slowpath) ;  /* 0x00000010002c7944 */ /* 0x000fea0003c00000 */
[----:B------:R-:W-:-:S07]  /*2790*/  MOV R7, R11 ;  /* 0x0000000b00077202 */ /* 0x000fce0000000f00 */
.L_x_27428:
[----:B------:R-:W-:Y:S05]  /*27a0*/  BSYNC.RECONVERGENT B2 ;  /* 0x0000000000027941 */ /* 0x000fea0003800200 */
.L_x_27427:
        /* <DEDUP_REMOVED lines=16> */
[----:B------:R-:W-:-:S02]  /*28b0*/  IADD3.X R11, PT, PT, RZ, R29, RZ, P0, !PT ;  /* 0x0000001dff0b7210 */ /* 0x000fc400007fe4ff */
[----:B------:R-:W-:Y:S02]  /*28c0*/  LEA.HI R12, P0, R9, R12, RZ, 0x1 ;  /* 0x0000000c090c7211 */ /* 0x000fe400078108ff */
[C---:B------:R-:W-:Y:S02]  /*28d0*/  SHF.L.U64.HI R11, R10.reuse, 0x2, R11 ;  /* 0x000000020a0b7819 */ /* 0x040fe4000001020b */
[----:B------:R-:W-:Y:S01]  /*28e0*/  SHF.L.U32 R10, R10, 0x2, RZ ;  /* 0x000000020a0a7819 */ /* 0x000fe200000006ff */
[----:B------:R-:W-:Y:S01]  /*28f0*/  IMAD.X R9, RZ, RZ, R9, P0 ;  /* 0x000000ffff097224 */ /* 0x000fe200000e0609 */
[----:B------:R-:W-:Y:S02]  /*2900*/  IADD3 R16, P1, PT, R8, 0xc0, RZ ;  /* 0x000000c008107810 */ /* 0x000fe40007f3e0ff */
[----:B------:R-:W-:Y:S02]  /*2910*/  LOP3.LUT R10, R10, 0xfffffff8, RZ, 0xc0, !PT ;  /* 0xfffffff80a0a7812 */ /* 0x000fe400078ec0ff */
[----:B------:R-:W-:-:S02]  /*2920*/  SHF.L.U64.HI R0, R12, 0x2, R9 ;  /* 0x000000020c007819 */ /* 0x000fc40000010209 */
[----:B------:R-:W-:Y:S02]  /*2930*/  SHF.L.U32 R12, R12, 0x2, RZ ;  /* 0x000000020c0c7819 */ /* 0x000fe400000006ff */
[----:B------:R-:W-:Y:S02]  /*2940*/  IADD3 R10, P0, PT, R10, UR42, RZ ;  /* 0x0000002a0a0a7c10 */ /* 0x000fe4000ff1e0ff */
[----:B------:R-:W-:Y:S02]  /*2950*/  LOP3.LUT R12, R12, 0xfffffff8, RZ, 0xc0, !PT ;  /* 0xfffffff80c0c7812 */ /* 0x000fe400078ec0ff */
[----:B------:R-:W-:Y:S02]  /*2960*/  IADD3.X R11, PT, PT, R11, UR43, RZ, P0, !PT ;  /* 0x0000002b0b0b7c10 */ /* 0x000fe400087fe4ff */
[----:B------:R-:W-:Y:S02]  /*2970*/  IADD3 R12, P0, PT, R12, UR42, RZ ;  /* 0x0000002a0c0c7c10 */ /* 0x000fe4000ff1e0ff */
[----:B------:R-:W-:Y:S01]  /*2980*/  R2UR UR11, R19 ;  /* 0x00000000130b72ca */ /* 0x000fe200000e0000 */
[----:B------:R0:W-:Y:S01]  /*2990*/  STG.E.64 desc[UR4][R10.64], R14 ;  /* 0x0000000e0a007986 */ /* 0x0001e2000c101b04 */
[----:B------:R-:W-:-:S02]  /*29a0*/  IADD3.X R13, PT, PT, R0, UR43, RZ, P0, !PT ;  /* 0x0000002b000d7c10 */ /* 0x000fc400087fe4ff */
[C---:B------:R-:W-:Y:S02]  /*29b0*/  IADD3 R17, P0, PT, R8.reuse, 0x80, RZ ;  /* 0x0000008008117810 */ /* 0x040fe40007f1e0ff */
[C---:B------:R-:W-:Y:S01]  /*29c0*/  IADD3 R0, P2, PT, R8.reuse, 0x100, RZ ;  /* 0x0000010008007810 */ /* 0x040fe20007f5e0ff */
[----:B------:R1:W-:Y:S01]  /*29d0*/  STG.E.64 desc[UR6][R12.64], R20 ;  /* 0x000000140c007986 */ /* 0x0003e2000c101b06 */
[----:B------:R-:W-:Y:S02]  /*29e0*/  IADD3 R8, P3, PT, R8, 0x140, RZ ;  /* 0x0000014008087810 */ /* 0x000fe40007f7e0ff */
[-C--:B------:R-:W-:Y:S02]  /*29f0*/  IADD3.X R28, PT, PT, RZ, R29.reuse, RZ, P0, !PT ;  /* 0x0000001dff1c7210 */ /* 0x080fe400007fe4ff */
[----:B------:R-:W-:Y:S02]  /*2a00*/  IADD3.X R9, PT, PT, RZ, R29, RZ, P3, !PT ;  /* 0x0000001dff097210 */ /* 0x000fe40001ffe4ff */
[----:B------:R-:W-:Y:S01]  /*2a10*/  LEA.HI R17, P0, R28, R17, RZ, 0x1 ;  /* 0x000000111c117211 */ /* 0x000fe200078108ff */
[----:B0-----:R-:W-:Y:S01]  /*2a20*/  IMAD.X R11, RZ, RZ, R29, P2 ;  /* 0x000000ffff0b7224 */ /* 0x001fe200010e061d */
[----:B------:R-:W-:-:S02]  /*2a30*/  IADD3.X R15, PT, PT, RZ, R29, RZ, P1, !PT ;  /* 0x0000001dff0f7210 */ /* 0x000fc40000ffe4ff */
[----:B------:R-:W-:Y:S01]  /*2a40*/  LEA.HI R14, P2, R9, R8, RZ, 0x1 ;  /* 0x00000008090e7211 */ /* 0x000fe200078508ff */
[----:B------:R-:W-:Y:S01]  /*2a50*/  IMAD.SHL.U32 R8, R17, 0x4, RZ ;  /* 0x0000000411087824 */ /* 0x000fe200078e00ff */
[----:B------:R-:W-:Y:S02]  /*2a60*/  LEA.HI R10, P1, R15, R16, RZ, 0x1 ;  /* 0x000000100f0a7211 */ /* 0x000fe400078308ff */
[----:B------:R-:W-:Y:S02]  /*2a70*/  IADD3.X R16, PT, PT, RZ, R28, RZ, P0, !PT ;  /* 0x0000001cff107210 */ /* 0x000fe400007fe4ff */
[----:B-1----:R-:W-:Y:S02]  /*2a80*/  LEA.HI R12, P0, R11, R0, RZ, 0x1 ;  /* 0x000000000b0c7211 */ /* 0x002fe400078108ff */
[----:B------:R-:W-:Y:S02]  /*2a90*/  LOP3.LUT R8, R8, 0xfffffff8, RZ, 0xc0, !PT ;  /* 0xfffffff808087812 */ /* 0x000fe400078ec0ff */
[----:B------:R-:W-:-:S02]  /*2aa0*/  IADD3.X R13, PT, PT, RZ, R11, RZ, P0, !PT ;  /* 0x0000000bff0d7210 */ /* 0x000fc400007fe4ff */
[----:B------:R-:W-:Y:S02]  /*2ab0*/  IADD3.X R9, PT, PT, RZ, R9, RZ, P2, !PT ;  /* 0x00000009ff097210 */ /* 0x000fe400017fe4ff */
[----:B------:R-:W-:Y:S02]  /*2ac0*/  SHF.L.U64.HI R16, R17, 0x2, R16 ;  /* 0x0000000211107819 */ /* 0x000fe40000010210 */
[----:B------:R-:W-:Y:S02]  /*2ad0*/  IADD3 R8, P0, PT, R8, UR42, RZ ;  /* 0x0000002a08087c10 */ /* 0x000fe4000ff1e0ff */
[----:B------:R-:W-:Y:S02]  /*2ae0*/  IADD3.X R15, PT, PT, RZ, R15, RZ, P1, !PT ;  /* 0x0000000fff0f7210 */ /* 0x000fe40000ffe4ff */
[----:B------:R-:W-:Y:S02]  /*2af0*/  SHF.L.U64.HI R0, R14, 0x2, R9 ;  /* 0x000000020e007819 */ /* 0x000fe40000010209 */
[----:B------:R-:W-:-:S02]  /*2b00*/  IADD3.X R9, PT, PT, R16, UR43, RZ, P0, !PT ;  /* 0x0000002b10097c10 */ /* 0x000fc400087fe4ff */
[----:B------:R-:W-:Y:S02]  /*2b10*/  IADD3 R25, P0, PT, R24, R25, RZ ;  /* 0x0000001918197210 */ /* 0x000fe40007f1e0ff */
[----:B------:R-:W-:Y:S01]  /*2b20*/  SHF.L.U64.HI R11, R10, 0x2, R15 ;  /* 0x000000020a0b7819 */ /* 0x000fe2000001020f */
[----:B------:R0:W-:Y:S01]  /*2b30*/  STG.E.64 desc[UR4][R8.64], R2 ;  /* 0x0000000208007986 */ /* 0x0001e2000c101b04 */
[C---:B------:R-:W-:Y:S01]  /*2b40*/  SHF.L.U64.HI R13, R12.reuse, 0x2, R13 ;  /* 0x000000020c0d7819 */ /* 0x040fe2000001020d */
[----:B------:R-:W-:Y:S01]  /*2b50*/  IMAD.SHL.U32 R12, R12, 0x4, RZ ;  /* 0x000000040c0c7824 */ /* 0x000fe200078e00ff */
[----:B------:R-:W-:Y:S02]  /*2b60*/  SHF.L.U32 R10, R10, 0x2, RZ ;  /* 0x000000020a0a7819 */ /* 0x000fe400000006ff */
[----:B------:R-:W-:Y:S02]  /*2b70*/  SHF.L.U32 R14, R14, 0x2, RZ ;  /* 0x000000020e0e7819 */ /* 0x000fe400000006ff */
[----:B------:R-:W-:-:S02]  /*2b80*/  LEA.HI.X.SX32 R23, R24, R23, 0x1, P0 ;  /* 0x0000001718177211 */ /* 0x000fc400000f0eff */
[----:B------:R-:W-:Y:S02]  /*2b90*/  ISETP.GE.U32.AND P0, PT, R25, UR38, PT ;  /* 0x0000002619007c0c */ /* 0x000fe4000bf06070 */
[----:B------:R-:W-:Y:S02]  /*2ba0*/  LOP3.LUT R10, R10, 0xfffffff8, RZ, 0xc0, !PT ;  /* 0xfffffff80a0a7812 */ /* 0x000fe400078ec0ff */
[----:B------:R-:W-:Y:S02]  /*2bb0*/  LOP3.LUT R12, R12, 0xfffffff8, RZ, 0xc0, !PT ;  /* 0xfffffff80c0c7812 */ /* 0x000fe400078ec0ff */
[----:B------:R-:W-:Y:S02]  /*2bc0*/  LOP3.LUT R14, R14, 0xfffffff8, RZ, 0xc0, !PT ;  /* 0xfffffff80e0e7812 */ /* 0x000fe400078ec0ff */
[----:B------:R-:W-:Y:S02]  /*2bd0*/  ISETP.GE.AND.EX P0, PT, R23, UR39, PT, P0 ;  /* 0x0000002717007c0c */ /* 0x000fe4000bf06300 */
[----:B------:R-:W-:-:S02]  /*2be0*/  IADD3 R10, P1, PT, R10, UR42, RZ ;  /* 0x0000002a0a0a7c10 */ /* 0x000fc4000ff3e0ff */
[----:B------:R-:W-:Y:S02]  /*2bf0*/  IADD3 R12, P2, PT, R12, UR42, RZ ;  /* 0x0000002a0c0c7c10 */ /* 0x000fe4000ff5e0ff */
        /* <DEDUP_REMOVED lines=9> */
.L_x_27404:
[----:B------:R-:W-:Y:S01]  /*2c90*/  BSSY B0, `(.L_x_27430) ;  /* 0x0000007000007945 */ /* 0x000fe20003800000 */
[----:B------:R-:W-:Y:S01]  /*2ca0*/  MOV R12, 0x10 ;  /* 0x00000010000c7802 */ /* 0x000fe20000000f00 */
[----:B------:R-:W-:Y:S01]  /*2cb0*/  IMAD.MOV.U32 R15, RZ, RZ, -0x1 ;  /* 0xffffffffff0f7424 */ /* 0x000fe200078e00ff */
[----:B------:R-:W-:-:S07]  /*2cc0*/  MOV R11, 0x1f ;  /* 0x0000001f000b7802 */ /* 0x000fce0000000f00 */
[----:B------:R-:W-:Y:S05]  /*2cd0*/  WARPSYNC.COLLECTIVE R15, `(.L_x_27431) ;  /* 0x000000000f087348 */ /* 0x000fea0003c00000 */
[----:B------:R0:W1:Y:S02]  /*2ce0*/  SHFL.BFLY P6, R14, R13, R12, R11 ;  /* 0x0c00000c0d0e7389 */ /* 0x00006400000c000b */
[----:B01----:R-:W-:Y:S05]  /*2cf0*/  ENDCOLLECTIVE ;  /* 0x000000000000791b */ /* 0x003fea0003800000 */
.L_x_27431:
[----:B------:R-:W-:Y:S05]  /*2d00*/  BSYNC B0 ;  /* 0x0000000000007941 */ /* 0x000fea0003800000 */
.L_x_27430:
[----:B------:R-:W-:Y:S01]  /*2d10*/  HFMA2 R11, -RZ, RZ, 0, 1.847743988037109375e-06 ;  /* 0x0000001fff0b7431 */ /* 0x000fe200000001ff */
[----:B------:R-:W-:Y:S02]  /*2d20*/  FMNMX R13, R13, R14, !PT ;  /* 0x0000000e0d0d7209 */ /* 0x000fe40007800000 */
[----:B------:R-:W-:Y:S02]  /*2d30*/  MOV R12, 0x8 ;  /* 0x00000008000c7802 */ /* 0x000fe40000000f00 */
[----:B------:R-:W-:-:S07]  /*2d40*/  MOV R15, 0xffffffff ;  /* 0xffffffff000f7802 */ /* 0x000fce0000000f00 */
[----:B------:R-:W-:Y:S05]  /*2d50*/  WARPSYNC.COLLECTIVE R15, `(.L_x_27432) ;  /* 0x000000000f087348 */ /* 0x000fea0003c00000 */
[----:B------:R0:W1:Y:S02]  /*2d60*/  SHFL.BFLY P6, R14, R13, R12, R11 ;  /* 0x0c00000c0d0e7389 */ /* 0x00006400000c000b */
[----:B01----:R-:W-:Y:S05]  /*2d70*/  ENDCOLLECTIVE ;  /* 0x000000000000791b */ /* 0x003fea0003800000 */
.L_x_27432:
[----:B------:R-:W-:Y:S01]  /*2d80*/  HFMA2 R12, -RZ, RZ, 0, 2.384185791015625e-07 ;  /* 0x00000004ff0c7431 */ /* 0x000fe200000001ff */
[----:B------:R-:W-:-:S05]  /*2d90*/  FMNMX R0, R13, R14, !PT ;  /* 0x0000000e0d007209 */ /* 0x000fca0007800000 */
[----:B------:R-:W-:-:S07]  /*2da0*/  IMAD.MOV.U32 R13, RZ, RZ, R0 ;  /* 0x000000ffff0d7224 */ /* 0x000fce00078e0000 */
[----:B------:R-:W-:Y:S05]  /*2db0*/  WARPSYNC.COLLECTIVE R15, `(.L_x_27433) ;  /* 0x000000000f087348 */ /* 0x000fea0003c00000 */
[----:B------:R0:W1:Y:S02]  /*2dc0*/  SHFL.BFLY P6, R14, R13, R12, R11 ;  /* 0x0c00000c0d0e7389 */ /* 0x00006400000c000b */
[----:B01----:R-:W-:Y:S05]  /*2dd0*/  ENDCOLLECTIVE ;  /* 0x000000000000791b */ /* 0x003fea0003800000 */
.L_x_27433:
[----:B------:R-:W-:Y:S01]  /*2de0*/  HFMA2 R12, -RZ, RZ, 0, 1.1920928955078125e-07 ;  /* 0x00000002ff0c7431 */ /* 0x000fe200000001ff */
[----:B------:R-:W-:-:S04]  /*2df0*/  FMNMX R2, R0, R14, !PT ;  /* 0x0000000e00027209 */ /* 0x000fc80007800000 */
[----:B------:R-:W-:-:S07]  /*2e00*/  MOV R13, R2 ;  /* 0x00000002000d7202 */ /* 0x000fce0000000f00 */
[----:B------:R-:W-:Y:S05]  /*2e10*/  WARPSYNC.COLLECTIVE R15, `(.L_x_27434) ;  /* 0x000000000f087348 */ /* 0x000fea0003c00000 */
[----:B------:R0:W1:Y:S02]  /*2e20*/  SHFL.BFLY P6, R14, R13, R12, R11 ;  /* 0x0c00000c0d0e7389 */ /* 0x00006400000c000b */
[----:B01----:R-:W-:Y:S05]  /*2e30*/  ENDCOLLECTIVE ;  /* 0x000000000000791b */ /* 0x003fea0003800000 */
.L_x_27434:
[----:B------:R-:W-:Y:S02]  /*2e40*/  MOV R12, 0x1 ;  /* 0x00000001000c7802 */ /* 0x000fe40000000f00 */
[----:B------:R-:W-:-:S05]  /*2e50*/  FMNMX R3, R2, R14, !PT ;  /* 0x0000000e02037209 */ /* 0x000fca0007800000 */
[----:B------:R-:W-:-:S07]  /*2e60*/  IMAD.MOV.U32 R13, RZ, RZ, R3 ;  /* 0x000000ffff0d7224 */ /* 0x000fce00078e0003 */
[----:B------:R-:W-:Y:S05]  /*2e70*/  WARPSYNC.COLLECTIVE R15, `(.L_x_27435) ;  /* 0x000000000f087348 */ /* 0x000fea0003c00000 */
[----:B------:R0:W1:Y:S02]  /*2e80*/  SHFL.BFLY P6, R14, R13, R12, R11 ;  /* 0x0c00000c0d0e7389 */ /* 0x00006400000c000b */
[----:B01----:R-:W-:Y:S05]  /*2e90*/  ENDCOLLECTIVE ;  /* 0x000000000000791b */ /* 0x003fea0003800000 */
.L_x_27435:
[----:B------:R-:W-:Y:S01]  /*2ea0*/  HFMA2 R13, -RZ, RZ, 0.96630859375, -0.0022525787353515625 ;  /* 0x3bbb989dff0d7431 */ /* 0x000fe200000001ff */
[----:B------:R-:W-:Y:S02]  /*2eb0*/  MOV R12, 0x437c0000 ;  /* 0x437c0000000c7802 */ /* 0x000fe40000000f00 */
[----:B------:R-:W-:-:S05]  /*2ec0*/  FMNMX R7, R3, R14, !PT ;  /* 0x0000000e03077209 */ /* 0x000fca0007800000 */
[--C-:B------:R-:W-:Y:S01]  /*2ed0*/  FADD R0, R30, -R7.reuse ;  /* 0x800000071e007221 */ /* 0x100fe20000000000 */
[--C-:B------:R-:W-:Y:S01]  /*2ee0*/  FADD R9, R4, -R7.reuse ;  /* 0x8000000704097221 */ /* 0x100fe20000000000 */
[C---:B------:R-:W-:Y:S01]  /*2ef0*/  FADD R5, -R7.reuse, R6 ;  /* 0x0000000607057221 */ /* 0x040fe20000000100 */
[----:B------:R-:W-:Y:S01]  /*2f00*/  FADD R8, -R7, R8 ;  /* 0x0000000807087221 */ /* 0x000fe20000000100 */
[--C-:B------:R-:W-:Y:S01]  /*2f10*/  FADD R2, R29, -R7.reuse ;  /* 0x800000071d027221 */ /* 0x100fe20000000000 */
[----:B------:R-:W-:Y:S01]  /*2f20*/  FADD R3, -R7, R16 ;  /* 0x0000001007037221 */ /* 0x000fe20000000100 */
[--C-:B------:R-:W-:Y:S01]  /*2f30*/  FADD R4, R27, -R7.reuse ;  /* 0x800000071b047221 */ /* 0x100fe20000000000 */
        /* <DEDUP_REMOVED lines=75> */
[----:B------:R-:W-:-:S04]  /*33f0*/  FFMA.RM R7, R7, R12, 12582913 ;  /* 0x4b40000107077423 */ /* 0x000fc8000000400c */
[----:B------:R-:W-:Y:S01]  /*3400*/  MUFU.EX2 R27, R27 ;  /* 0x0000001b001b7308 */ /* 0x000fe20000000800 */
[C---:B------:R-:W-:Y:S01]  /*3410*/  FADD R6, R7.reuse, -12583039 ;  /* 0xcb40007f07067421 */ /* 0x040fe20000000000 */
[----:B------:R-:W-:-:S03]  /*3420*/  IMAD.SHL.U32 R7, R7, 0x800000, RZ ;  /* 0x0080000007077824 */ /* 0x000fc600078e00ff */
[----:B------:R-:W-:-:S04]  /*3430*/  FFMA R6, R21, 1.4426950216293334961, -R6 ;  /* 0x3fb8aa3b15067823 */ /* 0x000fc80000000806 */
[----:B------:R-:W-:-:S04]  /*3440*/  FFMA R21, R21, 1.925963033500011079e-08, R6 ;  /* 0x32a5706015157823 */ /* 0x000fc80000000006 */
        /* <DEDUP_REMOVED lines=8> */
[----:B------:R-:W-:Y:S01]  /*34d0*/  FADD R10, R15, -12583039 ;  /* 0xcb40007f0f0a7421 */ /* 0x000fe20000000000 */
[----:B------:R-:W-:-:S03]  /*34e0*/  FADD R14, R13, -12583039 ;  /* 0xcb40007f0d0e7421 */ /* 0x000fc60000000000 */
[----:B------:R-:W-:Y:S01]  /*34f0*/  FFMA R10, R9, 1.4426950216293334961, -R10 ;  /* 0x3fb8aa3b090a7823 */ /* 0x000fe2000000080a */
[----:B------:R-:W-:-:S03]  /*3500*/  FFMA R14, R11, 1.4426950216293334961, -R14 ;  /* 0x3fb8aa3b0b0e7823 */ /* 0x000fc6000000080e */
[----:B------:R-:W-:Y:S01]  /*3510*/  FFMA R12, R9, 1.925963033500011079e-08, R10 ;  /* 0x32a57060090c7823 */ /* 0x000fe2000000000a */
[----:B------:R-:W-:Y:S01]  /*3520*/  FFMA R14, R11, 1.925963033500011079e-08, R14 ;  /* 0x32a570600b0e7823 */ /* 0x000fe2000000000e */
[----:B------:R-:W-:Y:S01]  /*3530*/  FADD R11, RZ, R17 ;  /* 0x00000011ff0b7221 */ /* 0x000fe20000000000 */
[----:B------:R-:W-:Y:S01]  /*3540*/  SHF.L.U32 R10, R15, 0x17, RZ ;  /* 0x000000170f0a7819 */ /* 0x000fe200000006ff */
[----:B------:R0:W1:Y:S01]  /*3550*/  MUFU.EX2 R9, R12 ;  /* 0x0000000c00097308 */ /* 0x0000620000000800 */
[----:B------:R-:W-:Y:S01]  /*3560*/  MOV R15, 0xffffffff ;  /* 0xffffffff000f7802 */ /* 0x000fe20000000f00 */
[----:B------:R-:W-:-:S06]  /*3570*/  FADD R11, R11, R0 ;  /* 0x000000000b0b7221 */ /* 0x000fcc0000000000 */
[----:B------:R-:W2:Y:S01]  /*3580*/  MUFU.EX2 R14, R14 ;  /* 0x0000000e000e7308 */ /* 0x000ea20000000800 */
[----:B0-----:R-:W-:-:S04]  /*3590*/  FADD R12, R11, R2 ;  /* 0x000000020b0c7221 */ /* 0x001fc80000000000 */
[----:B------:R-:W-:-:S04]  /*35a0*/  FADD R11, R12, R3 ;  /* 0x000000030c0b7221 */ /* 0x000fc80000000000 */
[----:B------:R-:W-:Y:S01]  /*35b0*/  FADD R12, R11, R4 ;  /* 0x000000040b0c7221 */ /* 0x000fe20000000000 */
[----:B-1----:R-:W-:Y:S01]  /*35c0*/  FMUL R10, R10, R9 ;  /* 0x000000090a0a7220 */ /* 0x002fe20000400000 */
[----:B------:R-:W-:Y:S02]  /*35d0*/  SHF.L.U32 R9, R13, 0x17, RZ ;  /* 0x000000170d097819 */ /* 0x000fe400000006ff */
[----:B------:R-:W-:-:S04]  /*35e0*/  FADD R11, R12, R5 ;  /* 0x000000050c0b7221 */ /* 0x000fc80000000000 */
[----:B------:R-:W-:Y:S01]  /*35f0*/  FADD R11, R11, R16 ;  /* 0x000000100b0b7221 */ /* 0x000fe20000000000 */
[----:B--2---:R-:W-:-:S03]  /*3600*/  FMUL R9, R9, R14 ;  /* 0x0000000e09097220 */ /* 0x004fc60000400000 */
        /* <DEDUP_REMOVED lines=10> */
.L_x_27436:
[----:B------:R-:W-:Y:S02]  /*36b0*/  IMAD.MOV.U32 R12, RZ, RZ, 0x8 ;  /* 0x00000008ff0c7424 */ /* 0x000fe400078e00ff */
[----:B------:R-:W-:-:S05]  /*36c0*/  FADD R20, R13, R14 ;  /* 0x0000000e0d147221 */ /* 0x000fca0000000000 */
[----:B------:R-:W-:-:S07]  /*36d0*/  MOV R13, R20 ;  /* 0x00000014000d7202 */ /* 0x000fce0000000f00 */
[----:B------:R-:W-:Y:S05]  /*36e0*/  WARPSYNC.COLLECTIVE R15, `(.L_x_27437) ;  /* 0x000000000f087348 */ /* 0x000fea0003c00000 */
[----:B------:R0:W1:Y:S02]  /*36f0*/  SHFL.BFLY P6, R14, R13, R12, R11 ;  /* 0x0c00000c0d0e7389 */ /* 0x00006400000c000b */
[----:B01----:R-:W-:Y:S05]  /*3700*/  ENDCOLLECTIVE ;  /* 0x000000000000791b */ /* 0x003fea0003800000 */
.L_x_27437:
[----:B------:R-:W-:Y:S02]  /*3710*/  HFMA2 R12, -RZ, RZ, 0, 2.384185791015625e-07 ;  /* 0x00000004ff0c7431 */ /* 0x000fe400000001ff */
[----:B------:R-:W-:-:S05]  /*3720*/  FADD R21, R20, R14 ;  /* 0x0000000e14157221 */ /* 0x000fca0000000000 */
[----:B------:R-:W-:-:S07]  /*3730*/  MOV R13, R21 ;  /* 0x00000015000d7202 */ /* 0x000fce0000000f00 */
[----:B------:R-:W-:Y:S05]  /*3740*/  WARPSYNC.COLLECTIVE R15, `(.L_x_27438) ;  /* 0x000000000f087348 */ /* 0x000fea0003c00000 */
[----:B------:R0:W1:Y:S02]  /*3750*/  SHFL.BFLY P6, R14, R13, R12, R11 ;  /* 0x0c00000c0d0e7389 */ /* 0x00006400000c000b */
[----:B01----:R-:W-:Y:S05]  /*3760*/  ENDCOLLECTIVE ;  /* 0x000000000000791b */ /* 0x003fea0003800000 */
.L_x_27438:
[----:B------:R-:W-:Y:S02]  /*3770*/  IMAD.MOV.U32 R12, RZ, RZ, 0x2 ;  /* 0x00000002ff0c7424 */ /* 0x000fe400078e00ff */
[----:B------:R-:W-:-:S05]  /*3780*/  FADD R26, R21, R14 ;  /* 0x0000000e151a7221 */ /* 0x000fca0000000000 */
[----:B------:R-:W-:-:S07]  /*3790*/  MOV R13, R26 ;  /* 0x0000001a000d7202 */ /* 0x000fce0000000f00 */
[----:B------:R-:W-:Y:S05]  /*37a0*/  WARPSYNC.COLLECTIVE R15, `(.L_x_27439) ;  /* 0x000000000f087348 */ /* 0x000fea0003c00000 */
[----:B------:R0:W1:Y:S02]  /*37b0*/  SHFL.BFLY P6, R14, R13, R12, R11 ;  /* 0x0c00000c0d0e7389 */ /* 0x00006400000c000b */
[----:B01----:R-:W-:Y:S05]  /*37c0*/  ENDCOLLECTIVE ;  /* 0x000000000000791b */ /* 0x003fea0003800000 */
.L_x_27439:
[----:B------:R-:W-:Y:S02]  /*37d0*/  HFMA2 R12, -RZ, RZ, 0, 5.9604644775390625e-08 ;  /* 0x00000001ff0c7431 */ /* 0x000fe400000001ff */
[----:B------:R-:W-:-:S05]  /*37e0*/  FADD R27, R26, R14 ;  /* 0x0000000e1a1b7221 */ /* 0x000fca0000000000 */
[----:B------:R-:W-:-:S07]  /*37f0*/  MOV R13, R27 ;  /* 0x0000001b000d7202 */ /* 0x000fce0000000f00 */
[----:B------:R-:W-:Y:S05]  /*3800*/  WARPSYNC.COLLECTIVE R15, `(.L_x_27440) ;  /* 0x000000000f087348 */ /* 0x000fea0003c00000 */
[----:B------:R0:W1:Y:S02]  /*3810*/  SHFL.BFLY P6, R14, R13, R12, R11 ;  /* 0x0c00000c0d0e7389 */ /* 0x00006400000c000b */
[----:B01----:R-:W-:Y:S05]  /*3820*/  ENDCOLLECTIVE ;  /* 0x000000000000791b */ /* 0x003fea0003800000 */
.L_x_27440:
[----:B------:R-:W-:Y:S05]  /*3830*/  BRA `(.L_x_27441) ;  /* 0xffffffe4000c7947 */ /* 0x000fea000383ffff */
        .weak           $__internal_433_$__cuda_sm3x_div_rn_noftz_f32_slowpath
        .type           $__internal_433_$__cuda_sm3x_div_rn_noftz_f32_slowpath,@function
        .size           $__internal_433_$__cuda_sm3x_div_rn_noftz_f32_slowpath,(.L_x_37810 - $__internal_433_$__cuda_sm3x_div_rn_noftz_f32_slowpath)
$__internal_433_$__cuda_sm3x_div_rn_noftz_f32_slowpath:
        /* <DEDUP_REMOVED lines=34> */
.L_x_27443:
[----:B------:R-:W-:Y:S01]  /*3a60*/  LEA R11, R13, 0xc0800000, 0x17 ;  /* 0xc08000000d0b7811 */ /* 0x000fe200078eb8ff */
[----:B------:R-:W-:Y:S01]  /*3a70*/  BSSY.RECONVERGENT B1, `(.L_x_27448) ;  /* 0x0000036000017945 */ /* 0x000fe20003800200 */
[----:B------:R-:W-:Y:S02]  /*3a80*/  IADD3 R34, PT, PT, R34, -0x7f, RZ ;  /* 0xffffff8122227810 */ /* 0x000fe40007ffe0ff */
        /* <DEDUP_REMOVED lines=48> */
.L_x_27450:
[----:B------:R-:W-:-:S04]  /*3d90*/  LOP3.LUT R11, R11, 0x80000000, RZ, 0xc0, !PT ;  /* 0x800000000b0b7812 */ /* 0x000fc800078ec0ff */
[----:B------:R-:W-:Y:S01]  /*3da0*/  LOP3.LUT R11, R11, 0x7f800000, RZ, 0xfc, !PT ;  /* 0x7f8000000b0b7812 */ /* 0x000fe200078efcff */
[----:B------:R-:W-:Y:S06]  /*3db0*/  BRA `(.L_x_27451) ;  /* 0x0000000000047947 */ /* 0x000fec0003800000 */
.L_x_27449:
[----:B------:R-:W-:-:S07]  /*3dc0*/  LEA R11, R30, R11, 0x17 ;  /* 0x0000000b1e0b7211 */ /* 0x000fce00078eb8ff */
.L_x_27451:
[----:B------:R-:W-:Y:S05]  /*3dd0*/  BSYNC.RECONVERGENT B1 ;  /* 0x0000000000017941 */ /* 0x000fea0003800200 */
.L_x_27448:
[----:B------:R-:W-:Y:S05]  /*3de0*/  BRA `(.L_x_27452) ;  /* 0x0000000000207947 */ /* 0x000fea0003800000 */
.L_x_27447:
[----:B------:R-:W-:-:S04]  /*3df0*/  LOP3.LUT R11, R12, 0x80000000, R17, 0x48, !PT ;  /* 0x800000000c0b7812 */ /* 0x000fc800078e4811 */
[----:B------:R-:W-:Y:S01]  /*3e00*/  LOP3.LUT R11, R11, 0x7f800000, RZ, 0xfc, !PT ;  /* 0x7f8000000b0b7812 */ /* 0x000fe200078efcff */
[----:B------:R-:W-:Y:S06]  /*3e10*/  BRA `(.L_x_27452) ;  /* 0x0000000000147947 */ /* 0x000fec0003800000 */
.L_x_27446:
[----:B------:R-:W-:Y:S01]  /*3e20*/  LOP3.LUT R11, R12, 0x80000000, R17, 0x48, !PT ;  /* 0x800000000c0b7812 */ /* 0x000fe200078e4811 */
[----:B------:R-:W-:Y:S06]  /*3e30*/  BRA `(.L_x_27452) ;  /* 0x00000000000c7947 */ /* 0x000fec0003800000 */
.L_x_27445:
[----:B------:R-:W0:Y:S01]  /*3e40*/  MUFU.RSQ R11, -QNAN ;  /* 0xffc00000000b7908 */ /* 0x000e220000001400 */
[----:B------:R-:W-:Y:S05]  /*3e50*/  BRA `(.L_x_27452) ;  /* 0x0000000000047947 */ /* 0x000fea0003800000 */
.L_x_27444:
[----:B------:R-:W-:-:S07]  /*3e60*/  FADD.FTZ R11, R17, R12 ;  /* 0x0000000c110b7221 */ /* 0x000fce0000010000 */
.L_x_27452:
[----:B------:R-:W-:Y:S05]  /*3e70*/  BSYNC.RECONVERGENT B0 ;  /* 0x0000000000007941 */ /* 0x000fea0003800200 */
.L_x_27442:
[----:B------:R-:W-:Y:S01]  /*3e80*/  HFMA2 R13, -RZ, RZ, 0, 0 ;  /* 0x00000000ff0d7431 */ /* 0x000fe200000001ff */
[----:B------:R-:W-:-:S04]  /*3e90*/  MOV R12, R28 ;  /* 0x0000001c000c7202 */ /* 0x000fc80000000f00 */
[----:B0-----:R-:W-:Y:S05]  /*3ea0*/  RET.REL.NODEC R12 `(_Z15SoftmaxWarpImplI22BroadcastScaleMaskLoadIffbLm2EiE11DirectStoreIffEfLi2ELi12ELi32ELi1ELb0EL9Algorithm0EEvT_T0_ll) ;  /* 0xffffffc00c547950 */ /* 0x001fea0003c3ffff */
.L_x_27453:
        /* <DEDUP_REMOVED lines=13> */
.L_x_37810:


//--------------------- .text._Z15SoftmaxWarpImplI22BroadcastScaleMaskLoadIffbLm2EiE11DirectStoreIffEfLi2ELi10ELi32ELi1ELb1EL9Algorithm0EEvT_T0_ll --------------------------
	.section	.text._Z15SoftmaxWarpImplI22BroadcastScaleMaskLoadIffbLm2EiE11DirectStoreIffEfLi2ELi10ELi32ELi1ELb1EL9Algorithm0EEvT_T0_ll,"ax",@progbits
	.align	128
        .global         _Z15SoftmaxWarpImplI22BroadcastScaleMaskLoadIffbLm2EiE11DirectStoreIffEfLi2ELi10ELi32ELi1ELb1EL9Algorithm0EEvT_T0_ll
        .type           _Z15SoftmaxWarpImplI22BroadcastScaleMaskLoadIffbLm2EiE11DirectStoreIffEfLi2ELi10ELi32ELi1ELb1EL9Algorithm0EEvT_T0_ll,@function
        .size           _Z15SoftmaxWarpImplI22BroadcastScaleMaskLoadIffbLm2EiE11DirectStoreIffEfLi2ELi10ELi32ELi1ELb1EL9Algorithm0EEvT_T0_ll,(.L_x_37811 - _Z15SoftmaxWarpImplI22BroadcastScaleMaskLoadIffbLm2EiE11DirectStoreIffEfLi2ELi10ELi32ELi1ELb1EL9Algorithm0EEvT_T0_ll)
        .other          _Z15SoftmaxWarpImplI22BroadcastScaleMaskLoadIffbLm2EiE11DirectStoreIffEfLi2ELi10ELi32ELi1ELb1EL9Algorithm0EEvT_T0_ll,@"STO_CUDA_ENTRY STV_DEFAULT"
_Z15SoftmaxWarpImplI22BroadcastScaleMaskLoadIffbLm2EiE11DirectStoreIffEfLi2ELi10ELi32ELi1ELb1EL9Algorithm0EEvT_T0_ll:
.text._Z15SoftmaxWarpImplI22BroadcastScaleMaskLoadIffbLm2EiE11DirectStoreIffEfLi2ELi10ELi32ELi1ELb1EL9Algorithm0EEvT_T0_ll:
        /* <DEDUP_REMOVED lines=27> */
.L_x_27454:
        /* <DEDUP_REMOVED lines=17> */
[----:B------:R-:W-:-:S07]  /*02c0*/  IADD3 R21, PT, PT, R27, 0xc0, RZ ;  /* 0x000000c01b157810 */ /* 0x000fce0007ffe0ff */
.L_x_27496:
[----:B01--4-:R-:W0:Y:S01]  /*02d0*/  LDC.64 R2, c[0x0][0x3f0] ;  /* 0x0000fc00ff027b82 */ /* 0x013e220000000a00 */
[----:B------:R-:W-:Y:S01]  /*02e0*/  BSSY.RECONVERGENT B0, `(.L_x_27455) ;  /* 0x0000050000007945 */ /* 0x000fe20003800200 */
[----:B--23--:R-:W-:Y:S01]  /*02f0*/  MOV R8, 0xff800000 ;  /* 0xff80000000087802 */ /* 0x00cfe20000000f00 */
[----:B------:R-:W-:Y:S01]  /*0300*/  IMAD.MOV.U32 R5, RZ, RZ, -0x800000 ;  /* 0xff800000ff057424 */ /* 0x000fe200078e00ff */
[----:B------:R-:W-:Y:S01]  /*0310*/  MOV R13, 0xff800000 ;  /* 0xff800000000d7802 */ /* 0x000fe20000000f00 */
[----:B------:R-:W-:Y:S01]  /*0320*/  IMAD.MOV.U32 R4, RZ, RZ, -0x800000 ;  /* 0xff800000ff047424 */ /* 0x000fe200078e00ff */
[----:B------:R-:W-:Y:S02]  /*0330*/  MOV R6, 0xff800000 ;  /* 0xff80000000067802 */ /* 0x000fe40000000f00 */
[----:B------:R-:W2:Y:S08]  /*0340*/  LDC R0, c[0x0][0x3a8] ;  /* 0x0000ea00ff007b82 */ /* 0x000eb00000000800 */
[----:B------:R-:W3:Y:S08]  /*0350*/  LDC.64 R14, c[0x0][0x390] ;  /* 0x0000e400ff0e7b82 */ /* 0x000ef00000000a00 */
[----:B------:R-:W4:Y:S01]  /*0360*/  LDC.64 R10, c[0x0][0x398] ;  /* 0x0000e600ff0a7b82 */ /* 0x000f220000000a00 */
        /* <DEDUP_REMOVED lines=10> */
[----:B--23--:R-:W-:-:S12]  /*0410*/  @P0 BRA `(.L_x_27456) ;  /* 0x0000000000f00947 */ /* 0x00cfd80003800000 */
[----:B------:R-:W-:Y:S01]  /*0420*/  IABS R9, R0 ;  /* 0x0000000000097213 */ /* 0x000fe20000000000 */
[----:B------:R-:W-:Y:S01]  /*0430*/  IMAD R5, R22, UR44, R27 ;  /* 0x0000002c16057c24 */ /* 0x000fe2000f8e021b */
[----:B-1----:R-:W-:Y:S02]  /*0440*/  R2UR UR4, R16 ;  /* 0x00000000100472ca */ /* 0x002fe400000e0000 */
[----:B------:R-:W0:Y:S01]  /*0450*/  I2F.RP R7, R9 ;  /* 0x0000000900077306 */ /* 0x000e220000209400 */
[----:B------:R-:W-:-:S07]  /*0460*/  R2UR UR5, R17 ;  /* 0x00000000110572ca */ /* 0x000fce00000e0000 */
        /* <DEDUP_REMOVED lines=21> */
[----:B------:R-:W-:Y:S01]  /*05c0*/  @!P5 IMAD.MOV R7, RZ, RZ, -R7 ;  /* 0x000000ffff07d224 */ /* 0x000fe200078e0a07 */
[----:B------:R-:W-:-:S03]  /*05d0*/  ISETP.NE.U32.AND P5, PT, R14, 0x1, PT ;  /* 0x000000010e00780c */ /* 0x000fc60003fa5070 */
[----:B------:R-:W-:Y:S02]  /*05e0*/  @!P6 LOP3.LUT R7, RZ, R0, RZ, 0x33, !PT ;  /* 0x00000000ff07e212 */ /* 0x000fe400078e33ff */
[----:B----4-:R-:W-:Y:S02]  /*05f0*/  ISETP.NE.U32.AND P6, PT, R10, 0x1, PT ;  /* 0x000000010a00780c */ /* 0x010fe40003fc5070 */
        /* <DEDUP_REMOVED lines=30> */
.L_x_27456:
[----:B------:R-:W-:Y:S05]  /*07e0*/  BSYNC.RECONVERGENT B0 ;  /* 0x0000000000007941 */ /* 0x000fea0003800200 */
.L_x_27455:
[----:B------:R-:W-:Y:S04]  /*07f0*/  BSSY.RECONVERGENT B0, `(.L_x_27457) ;  /* 0x000003d000007945 */ /* 0x000fe80003800200 */
[----:B------:R-:W-:Y:S05]  /*0800*/  @P3 BRA `(.L_x_27458) ;  /* 0x0000000000ec3947 */ /* 0x000fea0003800000 */
        /* <DEDUP_REMOVED lines=29> */
[----:B------:R-:W-:Y:S02]  /*09e0*/  IADD3 R4, PT, PT, -R2, RZ, RZ ;  /* 0x000000ff02047210 */ /* 0x000fe40007ffe1ff */
[----:B------:R-:W-:Y:S02]  /*09f0*/  ISETP.NE.AND.EX P5, PT, R15, RZ, PT, P5 ;  /* 0x000000ff0f00720c */ /* 0x000fe40003fa5350 */
[----:B------:R-:W-:Y:S01]  /*0a00*/  ISETP.NE.AND.EX P3, PT, R11, RZ, PT, P3 ;  /* 0x000000ff0b00720c */ /* 0x000fe20003f65330 */
        /* <DEDUP_REMOVED lines=27> */
.L_x_27458:
[----:B------:R-:W-:Y:S05]  /*0bc0*/  BSYNC.RECONVERGENT B0 ;  /* 0x0000000000007941 */ /* 0x000fea0003800200 */
.L_x_27457:
[----:B------:R-:W-:Y:S01]  /*0bd0*/  BSSY.RECONVERGENT B0, `(.L_x_27459) ;  /* 0x0000046000007945 */ /* 0x000fe20003800200 */
[----:B------:R-:W-:Y:S01]  /*0be0*/  MOV R24, 0xff800000 ;  /* 0xff80000000187802 */ /* 0x000fe20000000f00 */
[----:B------:R-:W-:Y:S01]  /*0bf0*/  IMAD.MOV.U32 R26, RZ, RZ, -0x800000 ;  /* 0xff800000ff1a7424 */ /* 0x000fe200078e00ff */
[----:B----4-:R-:W-:Y:S01]  /*0c00*/  MOV R10, 0xff800000 ;  /* 0xff800000000a7802 */ /* 0x010fe20000000f00 */
[----:B------:R-:W-:Y:S01]  /*0c10*/  IMAD.MOV.U32 R28, RZ, RZ, -0x800000 ;  /* 0xff800000ff1c7424 */ /* 0x000fe200078e00ff */
[----:B------:R-:W-:Y:S06]  /*0c20*/  @P2 BRA `(.L_x_27460) ;  /* 0x0000000400002947 */ /* 0x000fec0003800000 */
        /* <DEDUP_REMOVED lines=27> */
[----:B------:R-:W-:-:S05]  /*0de0*/  @P2 VIADD R2, R2, 0x1 ;  /* 0x0000000102022836 */ /* 0x000fca0000000000 */
[----:B------:R-:W-:Y:S02]  /*0df0*/  MOV R7, R2 ;  /* 0x0000000200077202 */ /* 0x000fe40000000f00 */
[----:B------:R-:W2:Y:S03]  /*0e00*/  LDC.64 R2, c[0x0][0x388] ;  /* 0x0000e200ff027b82 */ /* 0x000ea60000000a00 */
[----:B------:R-:W-:Y:S01]  /*0e10*/  @!P5 IMAD.MOV R7, RZ, RZ, -R7 ;  /* 0x000000ffff07d224 */ /* 0x000fe200078e0a07 */
[----:B------:R-:W-:Y:S02]  /*0e20*/  @!P3 LOP3.LUT R7, RZ, R11, RZ, 0x33, !PT ;  /* 0x0000000bff07b212 */ /* 0x000fe400078e33ff */
[----:B-1----:R-:W-:Y:S02]  /*0e30*/  ISETP.NE.U32.AND P3, PT, R30, 0x1, PT ;  /* 0x000000011e00780c */ /* 0x002fe40003f65070 */
[----:B------:R-:W-:-:S02]  /*0e40*/  IADD3 R9, PT, PT, -R7, RZ, RZ ;  /* 0x000000ff07097210 */ /* 0x000fc40007ffe1ff */
[----:B0-----:R-:W-:Y:S02]  /*0e50*/  ISETP.NE.U32.AND P2, PT, R14, 0x1, PT ;  /* 0x000000010e00780c */ /* 0x001fe40003f45070 */
[----:B------:R-:W-:Y:S01]  /*0e60*/  ISETP.NE.AND.EX P3, PT, R31, RZ, PT, P3 ;  /* 0x000000ff1f00720c */ /* 0x000fe20003f65330 */
[----:B------:R-:W-:Y:S01]  /*0e70*/  IMAD R9, R11, R9, R0 ;  /* 0x000000090b097224 */ /* 0x000fe200078e0200 */
[----:B------:R-:W-:Y:S02]  /*0e80*/  ISETP.NE.AND.EX P2, PT, R15, RZ, PT, P2 ;  /* 0x000000ff0f00720c */ /* 0x000fe40003f45320 */
[----:B------:R-:W-:Y:S01]  /*0e90*/  SEL R7, R7, RZ, P3 ;  /* 0x000000ff07077207 */ /* 0x000fe20001800000 */
[----:B------:R-:W0:Y:S01]  /*0ea0*/  LDC.64 R14, c[0x0][0x380] ;  /* 0x0000e000ff0e7b82 */ /* 0x000e220000000a00 */
[----:B------:R-:W-:-:S03]  /*0eb0*/  SEL R9, R9, RZ, P2 ;  /* 0x000000ff09097207 */ /* 0x000fc60001000000 */
        /* <DEDUP_REMOVED lines=23> */
.L_x_27460:
[----:B------:R-:W-:Y:S05]  /*1030*/  BSYNC.RECONVERGENT B0 ;  /* 0x0000000000007941 */ /* 0x000fea0003800200 */
.L_x_27459:
[----:B------:R-:W-:Y:S01]  /*1040*/  BSSY.RECONVERGENT B0, `(.L_x_27461) ;  /* 0x0000043000007945 */ /* 0x000fe20003800200 */
[----:B------:R-:W-:Y:S01]  /*1050*/  MOV R18, 0xff800000 ;  /* 0xff80000000127802 */ /* 0x000fe20000000f00 */
[----:B------:R-:W-:Y:S02]  /*1060*/  IMAD.MOV.U32 R30, RZ, RZ, -0x800000 ;  /* 0xff800000ff1e7424 */ /* 0x000fe400078e00ff */
[----:B------:R-:W-:Y:S05]  /*1070*/  @P1 BRA `(.L_x_27462) ;  /* 0x0000000000fc1947 */ /* 0x000fea0003800000 */
[----:B------:R-:W0:Y:S01]  /*1080*/  LDC R11, c[0x0][0x3a8] ;  /* 0x0000ea00ff0b7b82 */ /* 0x000e220000000800 */
[----:B------:R-:W-:Y:S02]  /*1090*/  HFMA2 R2, -RZ, RZ, 0, 0 ;  /* 0x00000000ff027431 */ /* 0x000fe400000001ff */
[----:B------:R-:W-:Y:S01]  /*10a0*/  IMAD R0, R22, UR44, R21 ;  /* 0x0000002c16007c24 */ /* 0x000fe2000f8e0215 */
[----:B-1----:R-:W-:Y:S02]  /*10b0*/  R2UR UR4, R16 ;  /* 0x00000000100472ca */ /* 0x002fe400000e0000 */
[----:B------:R-:W-:Y:S02]  /*10c0*/  R2UR UR5, R17 ;  /* 0x00000000110572ca */ /* 0x000fe400000e0000 */
[----:B------:R-:W1:Y:S01]  /*10d0*/  LDC.64 R30, c[0x0][0x390] ;  /* 0x0000e400ff1e7b82 */ /* 0x000e620000000a00 */
[----:B0-----:R-:W-:-:S04]  /*10e0*/  IABS R14, R11 ;  /* 0x0000000b000e7213 */ /* 0x001fc80000000000 */
[----:B------:R-:W0:Y:S08]  /*10f0*/  I2F.RP R7, R14 ;  /* 0x0000000e00077306 */ /* 0x000e300000209400 */
[----:B0-----:R-:W0:Y:S02]  /*1100*/  MUFU.RCP R7, R7 ;  /* 0x0000000700077308 */ /* 0x001e240000001000 */
[----:B0-----:R-:W-:-:S02]  /*1110*/  IADD3 R9, PT, PT, R7, 0xffffffe, RZ ;  /* 0x0ffffffe07097810 */ /* 0x001fc40007ffe0ff */
[----:B------:R-:W-:-:S04]  /*1120*/  LOP3.LUT R7, R0, R11, RZ, 0x3c, !PT ;  /* 0x0000000b00077212 */ /* 0x000fc800078e3cff */
[----:B------:R-:W0:Y:S01]  /*1130*/  F2I.FTZ.U32.TRUNC.NTZ R3, R9 ;  /* 0x0000000900037305 */ /* 0x000e22000021f000 */
[----:B------:R-:W-:Y:S01]  /*1140*/  ISETP.GE.AND P3, PT, R7, RZ, PT ;  /* 0x000000ff0700720c */ /* 0x000fe20003f66270 */
        /* <DEDUP_REMOVED lines=12> */
[----:B------:R-:W-:-:S10]  /*1210*/  ISETP.NE.AND P2, PT, R11, RZ, PT ;  /* 0x000000ff0b00720c */ /* 0x000fd40003f45270 */
[----:B------:R-:W-:-:S05]  /*1220*/  @P1 VIADD R2, R2, 0x1 ;  /* 0x0000000102021836 */ /* 0x000fca0000000000 */
[----:B------:R-:W-:Y:S02]  /*1230*/  MOV R7, R2 ;  /* 0x0000000200077202 */ /* 0x000fe40000000f00 */
[----:B------:R-:W2:Y:S02]  /*1240*/  LDC.64 R2, c[0x0][0x388] ;  /* 0x0000e200ff027b82 */ /* 0x000ea40000000a00 */
[----:B------:R-:W-:Y:S02]  /*1250*/  @!P3 IADD3 R7, PT, PT, -R7, RZ, RZ ;  /* 0x000000ff0707b210 */ /* 0x000fe40007ffe1ff */
[----:B------:R-:W-:Y:S02]  /*1260*/  @!P2 LOP3.LUT R7, RZ, R11, RZ, 0x33, !PT ;  /* 0x0000000bff07a212 */ /* 0x000fe400078e33ff */
[----:B-1----:R-:W-:Y:S02]  /*1270*/  ISETP.NE.U32.AND P2, PT, R30, 0x1, PT ;  /* 0x000000011e00780c */ /* 0x002fe40003f45070 */
[----:B0-----:R-:W-:Y:S01]  /*1280*/  ISETP.NE.U32.AND P1, PT, R14, 0x1, PT ;  /* 0x000000010e00780c */ /* 0x001fe20003f25070 */
[----:B------:R-:W-:Y:S01]  /*1290*/  IMAD.MOV R9, RZ, RZ, -R7 ;  /* 0x000000ffff097224 */ /* 0x000fe200078e0a07 */
[----:B------:R-:W-:-:S02]  /*12a0*/  ISETP.NE.AND.EX P2, PT, R31, RZ, PT, P2 ;  /* 0x000000ff1f00720c */ /* 0x000fc40003f45320 */
        /* <DEDUP_REMOVED lines=28> */
.L_x_27462:
[----:B------:R-:W-:Y:S05]  /*1470*/  BSYNC.RECONVERGENT B0 ;  /* 0x0000000000007941 */ /* 0x000fea0003800200 */
.L_x_27461:
[----:B------:R-:W-:Y:S04]  /*1480*/  BSSY.RECONVERGENT B0, `(.L_x_27463) ;  /* 0x0000041000007945 */ /* 0x000fe80003800200 */
        /* <DEDUP_REMOVED lines=26> */
[----:B------:R-:W-:-:S13]  /*1630*/  ISETP.GE.U32.AND P1, PT, R3, R12, PT ;  /* 0x0000000c0300720c */ /* 0x000fda0003f26070 */
[----:B------:R-:W-:Y:S02]  /*1640*/  @P1 IADD3 R2, PT, PT, R2, 0x1, RZ ;  /* 0x0000000102021810 */ /* 0x000fe40007ffe0ff */
[----:B0-----:R-:W-:-:S03]  /*1650*/  ISETP.NE.U32.AND P1, PT, R10, 0x1, PT ;  /* 0x000000010a00780c */ /* 0x001fc60003f25070 */
[----:B------:R-:W-:Y:S01]  /*1660*/  IMAD.MOV.U32 R7, RZ, RZ, R2 ;  /* 0x000000ffff077224 */ /* 0x000fe200078e0002 */
[----:B------:R-:W-:Y:S01]  /*1670*/  ISETP.NE.AND.EX P1, PT, R11, RZ, PT, P1 ;  /* 0x000000ff0b00720c */ /* 0x000fe20003f25310 */
[----:B------:R-:W0:Y:S03]  /*1680*/  LDC.64 R2, c[0x0][0x388] ;  /* 0x0000e200ff027b82 */ /* 0x000e260000000a00 */
[----:B------:R-:W-:Y:S02]  /*1690*/  @!P3 IADD3 R7, PT, PT, -R7, RZ, RZ ;  /* 0x000000ff0707b210 */ /* 0x000fe40007ffe1ff */
        /* <DEDUP_REMOVED lines=31> */
.L_x_27464:
[----:B------:R-:W-:Y:S05]  /*1890*/  BSYNC.RECONVERGENT B0 ;  /* 0x0000000000007941 */ /* 0x000fea0003800200 */
.L_x_27463:
        /* <DEDUP_REMOVED lines=36> */
[----:B------:R-:W-:Y:S01]  /*1ae0*/  SHF.L.U32 R6, R6, 0x17, RZ ;  /* 0x0000001706067819 */ /* 0x000fe200000006ff */
[----:B------:R-:W-:Y:S01]  /*1af0*/  FFMA R11, R8, 1.925963033500011079e-08, R11 ;  /* 0x32a57060080b7823 */ /* 0x000fe2000000000b */
[----:B------:R-:W0:Y:S01]  /*1b00*/  MUFU.EX2 R10, R5 ;  /* 0x00000005000a7308 */ /* 0x000e220000000800 */
[----:B------:R-:W-:Y:S01]  /*1b10*/  FFMA.SAT R8, R0, R9, 0.5 ;  /* 0x3f00000000087423 */ /* 0x000fe20000002009 */
[C---:B------:R-:W-:Y:S01]  /*1b20*/  FADD R13, R2.reuse, -12583039 ;  /* 0xcb40007f020d7421 */ /* 0x040fe20000000000 */
[----:B------:R-:W-:Y:S02]  /*1b30*/  SHF.L.U32 R2, R2, 0x17, RZ ;  /* 0x0000001702027819 */ /* 0x000fe400000006ff */
[----:B------:R-:W-:Y:S01]  /*1b40*/  FFMA.RM R8, R8, R7, 12582913 ;  /* 0x4b40000108087423 */ /* 0x000fe20000004007 */
[----:B------:R-:W-:-:S02]  /*1b50*/  FFMA R13, R14, 1.4426950216293334961, -R13 ;  /* 0x3fb8aa3b0e0d7823 */ /* 0x000fc4000000080d */
[----:B------:R-:W2:Y:S02]  /*1b60*/  MUFU.EX2 R11, R11 ;  /* 0x0000000b000b7308 */ /* 0x000ea40000000800 */
[----:B------:R-:W-:Y:S01]  /*1b70*/  FFMA R13, R14, 1.925963033500011079e-08, R13 ;  /* 0x32a570600e0d7823 */ /* 0x000fe2000000000d */
[----:B------:R-:W-:-:S05]  /*1b80*/  FFMA.SAT R14, R4, R9, 0.5 ;  /* 0x3f000000040e7423 */ /* 0x000fca0000002009 */
        /* <DEDUP_REMOVED lines=16> */
[----:B------:R-:W-:Y:S02]  /*1c90*/  SHF.L.U32 R6, R6, 0x17, RZ ;  /* 0x0000001706067819 */ /* 0x000fe400000006ff */
[----:B------:R-:W-:Y:S01]  /*1ca0*/  FFMA R28, R28, 1.925963033500011079e-08, R3 ;  /* 0x32a570601c1c7823 */ /* 0x000fe20000000003 */
[----:B---3--:R-:W-:Y:S01]  /*1cb0*/  FMUL R3, R2, R13 ;  /* 0x0000000d02037220 */ /* 0x008fe20000400000 */
[----:B------:R-:W-:-:S02]  /*1cc0*/  IMAD.SHL.U32 R2, R8, 0x800000, RZ ;  /* 0x0080000008027824 */ /* 0x000fc400078e00ff */
[----:B------:R-:W-:Y:S01]  /*1cd0*/  FFMA.SAT R8, R30, R9, 0.5 ;  /* 0x3f0000001e087423 */ /* 0x000fe20000002009 */
[----:B------:R-:W-:Y:S01]  /*1ce0*/  FFMA R15, R24, 1.4426950216293334961, -R15 ;  /* 0x3fb8aa3b180f7823 */ /* 0x000fe2000000080f */
[----:B--2---:R-:W-:Y:S02]  /*1cf0*/  FMUL R2, R2, R11 ;  /* 0x0000000b02027220 */ /* 0x004fe40000400000 */
[----:B------:R-:W-:Y:S01]  /*1d00*/  FFMA.RM R8, R8, R7, 12582913 ;  /* 0x4b40000108087423 */ /* 0x000fe20000004007 */
[----:B------:R-:W-:Y:S01]  /*1d10*/  FFMA R15, R24, 1.925963033500011079e-08, R15 ;  /* 0x32a57060180f7823 */ /* 0x000fe2000000000f */
[----:B------:R-:W0:Y:S02]  /*1d20*/  MUFU.EX2 R28, R28 ;  /* 0x0000001c001c7308 */ /* 0x000e240000000800 */
[C---:B------:R-:W-:Y:S01]  /*1d30*/  FADD R11, R8.reuse, -12583039 ;  /* 0xcb40007f080b7421 */ /* 0x040fe20000000000 */
[----:B------:R-:W-:-:S03]  /*1d40*/  IMAD.SHL.U32 R8, R8, 0x800000, RZ ;  /* 0x0080000008087824 */ /* 0x000fc600078e00ff */
[C---:B------:R-:W-:Y:S02]  /*1d50*/  FFMA R11, R30.reuse, 1.4426950216293334961, -R11 ;  /* 0x3fb8aa3b1e0b7823 */ /* 0x040fe4000000080b */
[----:B------:R-:W2:Y:S02]  /*1d60*/  MUFU.EX2 R15, R15 ;  /* 0x0000000f000f7308 */ /* 0x000ea40000000800 */
[----:B------:R-:W-:Y:S01]  /*1d70*/  FFMA R30, R30, 1.925963033500011079e-08, R11 ;  /* 0x32a570601e1e7823 */ /* 0x000fe2000000000b */
[----:B------:R-:W-:Y:S01]  /*1d80*/  FFMA.RM R11, R12, R7, 12582913 ;  /* 0x4b4000010c0b7423 */ /* 0x000fe20000004007 */
[----:B------:R-:W-:Y:S01]  /*1d90*/  FFMA.SAT R12, R18, R9, 0.5 ;  /* 0x3f000000120c7423 */ /* 0x000fe20000002009 */
[-C--:B------:R-:W-:Y:S02]  /*1da0*/  FFMA.RM R9, R14, R7.reuse, 12582913 ;  /* 0x4b4000010e097423 */ /* 0x080fe40000004007 */
[----:B------:R-:W-:Y:S01]  /*1db0*/  FADD R13, R11, -12583039 ;  /* 0xcb40007f0b0d7421 */ /* 0x000fe20000000000 */
[----:B------:R-:W-:Y:S01]  /*1dc0*/  FFMA.RM R12, R12, R7, 12582913 ;  /* 0x4b4000010c0c7423 */ /* 0x000fe20000004007 */
[----:B0-----:R-:W-:-:S02]  /*1dd0*/  FMUL R5, R5, R28 ;  /* 0x0000001c05057220 */ /* 0x001fc40000400000 */
[----:B------:R-:W-:Y:S01]  /*1de0*/  FFMA R13, R26, 1.4426950216293334961, -R13 ;  /* 0x3fb8aa3b1a0d7823 */ /* 0x000fe2000000080d */
[----:B------:R-:W-:-:S03]  /*1df0*/  FADD R7, R12, -12583039 ;  /* 0xcb40007f0c077421 */ /* 0x000fc60000000000 */
[----:B------:R-:W-:Y:S01]  /*1e00*/  FFMA R26, R26, 1.925963033500011079e-08, R13 ;  /* 0x32a570601a1a7823 */ /* 0x000fe2000000000d */
[C---:B------:R-:W-:Y:S01]  /*1e10*/  FFMA R7, R18.reuse, 1.4426950216293334961, -R7 ;  /* 0x3fb8aa3b12077823 */ /* 0x040fe20000000807 */
[----:B------:R-:W0:Y:S03]  /*1e20*/  MUFU.EX2 R13, R30 ;  /* 0x0000001e000d7308 */ /* 0x000e260000000800 */
[----:B------:R-:W-:Y:S01]  /*1e30*/  FFMA R18, R18, 1.925963033500011079e-08, R7 ;  /* 0x32a5706012127823 */ /* 0x000fe20000000007 */
[C---:B------:R-:W-:Y:S01]  /*1e40*/  FADD R7, R9.reuse, -12583039 ;  /* 0xcb40007f09077421 */ /* 0x040fe20000000000 */
[----:B------:R-:W-:-:S03]  /*1e50*/  IMAD.SHL.U32 R9, R9, 0x800000, RZ ;  /* 0x0080000009097824 */ /* 0x000fc600078e00ff */
[C---:B------:R-:W-:Y:S01]  /*1e60*/  FFMA R7, R4.reuse, 1.4426950216293334961, -R7 ;  /* 0x3fb8aa3b04077823 */ /* 0x040fe20000000807 */
[----:B------:R-:W3:Y:S03]  /*1e70*/  MUFU.EX2 R31, R26 ;  /* 0x0000001a001f7308 */ /* 0x000ee60000000800 */
[----:B------:R-:W-:Y:S01]  /*1e80*/  FFMA R14, R4, 1.925963033500011079e-08, R7 ;  /* 0x32a57060040e7823 */ /* 0x000fe20000000007 */
[----:B------:R-:W-:Y:S01]  /*1e90*/  FADD R7, RZ, R10 ;  /* 0x0000000aff077221 */ /* 0x000fe20000000000 */
[----:B--2---:R-:W-:-:S03]  /*1ea0*/  FMUL R4, R6, R15 ;  /* 0x0000000f06047220 */ /* 0x004fc60000400000 */
[----:B------:R-:W-:Y:S01]  /*1eb0*/  FADD R6, R7, R0 ;  /* 0x0000000007067221 */ /* 0x000fe20000000000 */
[----:B------:R-:W2:Y:S03]  /*1ec0*/  MUFU.EX2 R18, R18 ;  /* 0x0000001200127308 */ /* 0x000ea60000000800 */
[----:B------:R-:W-:Y:S01]  /*1ed0*/  FADD R7, R6, R3 ;  /* 0x0000000306077221 */ /* 0x000fe20000000000 */
[----:B0-----:R-:W-:Y:S01]  /*1ee0*/  FMUL R6, R8, R13 ;  /* 0x0000000d08067220 */ /* 0x001fe20000400000 */
[----:B------:R-:W-:Y:S02]  /*1ef0*/  SHF.L.U32 R13, R12, 0x17, RZ ;  /* 0x000000170c0d7819 */ /* 0x000fe400000006ff */
[----:B------:R-:W-:Y:S01]  /*1f00*/  FADD R8, R7, R2 ;  /* 0x0000000207087221 */ /* 0x000fe20000000000 */
[----:B------:R-:W0:Y:S03]  /*1f10*/  MUFU.EX2 R14, R14 ;  /* 0x0000000e000e7308 */ /* 0x000e260000000800 */
[----:B------:R-:W-:Y:S01]  /*1f20*/  FADD R7, R8, R5 ;  /* 0x0000000508077221 */ /* 0x000fe20000000000 */
[----:B------:R-:W-:-:S03]  /*1f30*/  SHF.L.U32 R8, R11, 0x17, RZ ;  /* 0x000000170b087819 */ /* 0x000fc600000006ff */
[----:B------:R-:W-:Y:S02]  /*1f40*/  FADD R11, R7, R4 ;  /* 0x00000004070b7221 */ /* 0x000fe40000000000 */
[----:B---3--:R-:W-:Y:S01]  /*1f50*/  FMUL R7, R8, R31 ;  /* 0x0000001f08077220 */ /* 0x008fe20000400000 */
[----:B--2---:R-:W-:Y:S01]  /*1f60*/  FMUL R8, R13, R18 ;  /* 0x000000120d087220 */ /* 0x004fe20000400000 */
        /* <DEDUP_REMOVED lines=14> */
.L_x_27508:
        /* <DEDUP_REMOVED lines=12> */
[----:B01----:R-:W-:Y:S05]  /*2110*/  CALL.REL.NOINC `($__internal_434_$__cuda_sm3x_div_rn_noftz_f32_slowpath) ;  /* 0x0000001800787944 */ /* 0x003fea0003c00000 */
[----:B------:R-:W-:-:S07]  /*2120*/  MOV R12, R24 ;  /* 0x00000018000c7202 */ /* 0x000fce0000000f00 */
.L_x_27467:
[----:B------:R-:W-:Y:S05]  /*2130*/  BSYNC.RECONVERGENT B0 ;  /* 0x0000000000007941 */ /* 0x000fea0003800200 */
.L_x_27466:
        /* <DEDUP_REMOVED lines=12> */
[----:B01----:R-:W-:Y:S05]  /*2200*/  CALL.REL.NOINC `($__internal_434_$__cuda_sm3x_div_rn_noftz_f32_slowpath) ;  /* 0x00000018003c7944 */ /* 0x003fea0003c00000 */
[----:B------:R-:W-:-:S07]  /*2210*/  MOV R13, R24 ;  /* 0x00000018000d7202 */ /* 0x000fce0000000f00 */
.L_x_27469:
[----:B------:R-:W-:Y:S05]  /*2220*/  BSYNC.RECONVERGENT B0 ;  /* 0x0000000000007941 */ /* 0x000fea0003800200 */
.L_x_27468:
        /* <DEDUP_REMOVED lines=14> */
.L_x_27471:
[----:B------:R-:W-:Y:S05]  /*2310*/  BSYNC.RECONVERGENT B0 ;  /* 0x0000000000007941 */ /* 0x000fea0003800200 */
.L_x_27470:
        /* <DEDUP_REMOVED lines=14> */
.L_x_27473:
[----:B------:R-:W-:Y:S05]  /*2400*/  BSYNC.RECONVERGENT B0 ;  /* 0x0000000000007941 */ /* 0x000fea0003800200 */
.L_x_27472:
        /* <DEDUP_REMOVED lines=14> */
.L_x_27475:
[----:B------:R-:W-:Y:S05]  /*24f0*/  BSYNC.RECONVERGENT B0 ;  /* 0x0000000000007941 */ /* 0x000fea0003800200 */
.L_x_27474:
        /* <DEDUP_REMOVED lines=14> */
.L_x_27477:
[----:B------:R-:W-:Y:S05]  /*25e0*/  BSYNC.RECONVERGENT B0 ;  /* 0x0000000000007941 */ /* 0x000fea0003800200 */
.L_x_27476:
        /* <DEDUP_REMOVED lines=14> */
.L_x_27479:
[----:B------:R-:W-:Y:S05]  /*26d0*/  BSYNC.RECONVERGENT B0 ;  /* 0x0000000000007941 */ /* 0x000fea0003800200 */
.L_x_27478:
        /* <DEDUP_REMOVED lines=14> */
.L_x_27481:
[----:B------:R-:W-:Y:S05]  /*27c0*/  BSYNC.RECONVERGENT B0 ;  /* 0x0000000000007941 */ /* 0x000fea0003800200 */
.L_x_27480:
        /* <DEDUP_REMOVED lines=14> */
.L_x_27483:
[----:B------:R-:W-:Y:S05]  /*28b0*/  BSYNC.RECONVERGENT B0 ;  /* 0x0000000000007941 */ /* 0x000fea0003800200 */
.L_x_27482:
        /* <DEDUP_REMOVED lines=14> */
.L_x_27485:
[----:B------:R-:W-:Y:S05]  /*29a0*/  BSYNC.RECONVERGENT B0 ;  /* 0x0000000000007941 */ /* 0x000fea0003800200 */
.L_x_27484:
        /* <DEDUP_REMOVED lines=27> */
.L_x_27487:
[----:B------:R-:W-:Y:S05]  /*2b60*/  BSYNC.RECONVERGENT B0 ;  /* 0x0000000000007941 */ /* 0x000fea0003800200 */
.L_x_27486:
        /* <DEDUP_REMOVED lines=18> */
.L_x_27489:
[----:B------:R-:W-:Y:S05]  /*2c90*/  BSYNC.RECONVERGENT B0 ;  /* 0x0000000000007941 */ /* 0x000fea0003800200 */
.L_x_27488:
        /* <DEDUP_REMOVED lines=18> */
.L_x_27491:
[----:B------:R-:W-:Y:S05]  /*2dc0*/  BSYNC.RECONVERGENT B0 ;  /* 0x0000000000007941 */ /* 0x000fea0003800200 */
.L_x_27490:
        /* <DEDUP_REMOVED lines=18> */
.L_x_27493:
[----:B------:R-:W-:Y:S05]  /*2ef0*/  BSYNC.RECONVERGENT B0 ;  /* 0x0000000000007941 */ /* 0x000fea0003800200 */
.L_x_27492:
        /* <DEDUP_REMOVED lines=18> */
.L_x_27495:
[----:B------:R-:W-:Y:S05]  /*3020*/  BSYNC.RECONVERGENT B0 ;  /* 0x0000000000007941 */ /* 0x000fea0003800200 */
.L_x_27494:
[----:B------:R-:W-:-:S04]  /*3030*/  IADD3 R22, P0, PT, R29, R22, RZ ;  /* 0x000000161d167210 */ /* 0x000fc80007f1e0ff */
[----:B------:R-:W-:Y:S02]  /*3040*/  LEA.HI.X.SX32 R20, R29, R20, 0x1, P0 ;  /* 0x000000141d147211 */ /* 0x000fe400000f0eff */
[----:B------:R-:W-:-:S04]  /*3050*/  ISETP.GE.U32.AND P0, PT, R22, UR42, PT ;  /* 0x0000002a16007c0c */ /* 0x000fc8000bf06070 */
[----:B------:R-:W-:-:S13]  /*3060*/  ISETP.GE.AND.EX P0, PT, R20, UR43, PT, P0 ;  /* 0x0000002b14007c0c */ /* 0x000fda000bf06300 */
[----:B------:R-:W-:Y:S05]  /*3070*/  @!P0 BRA `(.L_x_27496) ;  /* 0xffffffd000948947 */ /* 0x000fea000383ffff */
[----:B------:R-:W-:Y:S05]  /*3080*/  EXIT ;  /* 0x000000000000794d */ /* 0x000fea0003800000 */
.L_x_27465:
[----:B------:R-:W-:Y:S01]  /*3090*/  HFMA2 R12, -RZ, RZ, 0, 9.5367431640625e-07 ;  /* 0x00000010ff0c7431 */ /* 0x000fe200000001ff */
[----:B------:R-:W-:Y:S01]  /*30a0*/  BSSY B0, `(.L_x_27497) ;  /* 0x0000006000007945 */ /* 0x000fe20003800000 */
[----:B------:R-:W-:Y:S01]  /*30b0*/  MOV R11, 0x1f ;  /* 0x0000001f000b7802 */ /* 0x000fe20000000f00 */
[----:B------:R-:W-:-:S07]  /*30c0*/  IMAD.MOV.U32 R15, RZ, RZ, -0x1 ;  /* 0xffffffffff0f7424 */ /* 0x000fce00078e00ff */
[----:B-1----:R-:W-:Y:S05]  /*30d0*/  WARPSYNC.COLLECTIVE R15, `(.L_x_27498) ;  /* 0x000000000f087348 */ /* 0x002fea0003c00000 */
[----:B------:R0:W2:Y:S02]  /*30e0*/  SHFL.BFLY P6, R14, R13, R12, R11 ;  /* 0x0c00000c0d0e7389 */ /* 0x0000a400000c000b */
[----:B012---:R-:W-:Y:S05]  /*30f0*/  ENDCOLLECTIVE ;  /* 0x000000000000791b */ /* 0x007fea0003800000 */
.L_x_27498:
[----:B------:R-:W-:Y:S05]  /*3100*/  BSYNC B0 ;  /* 0x0000000000007941 */ /* 0x000fea0003800000 */
.L_x_27497:
[----:B------:R-:W-:Y:S01]  /*3110*/  HFMA2 R12, -RZ, RZ, 0, 4.76837158203125e-07 ;  /* 0x00000008ff0c7431 */ /* 0x000fe200000001ff */
[----:B------:R-:W-:Y:S01]  /*3120*/  FMNMX R13, R14, R13, !PT ;  /* 0x0000000d0e0d7209 */ /* 0x000fe20007800000 */
[----:B------:R-:W-:Y:S01]  /*3130*/  IMAD.MOV.U32 R15, RZ, RZ, -0x1 ;  /* 0xffffffffff0f7424 */ /* 0x000fe200078e00ff */
[----:B------:R-:W-:-:S07]  /*3140*/  MOV R11, 0x1f ;  /* 0x0000001f000b7802 */ /* 0x000fce0000000f00 */
[----:B------:R-:W-:Y:S05]  /*3150*/  WARPSYNC.COLLECTIVE R15, `(.L_x_27499) ;  /* 0x000000000f087348 */ /* 0x000fea0003c00000 */
[----:B------:R0:W1:Y:S02]  /*3160*/  SHFL.BFLY P6, R14, R13, R12, R11 ;  /* 0x0c00000c0d0e7389 */ /* 0x00006400000c000b */
[----:B01----:R-:W-:Y:S05]  /*3170*/  ENDCOLLECTIVE ;  /* 0x000000000000791b */ /* 0x003fea0003800000 */
.L_x_27499:
[----:B------:R-:W-:Y:S01]  /*3180*/  HFMA2 R12, -RZ, RZ, 0, 2.384185791015625e-07 ;  /* 0x00000004ff0c7431 */ /* 0x000fe200000001ff */
[----:B------:R-:W-:-:S04]  /*3190*/  FMNMX R0, R13, R14, !PT ;  /* 0x0000000e0d007209 */ /* 0x000fc80007800000 */
[----:B------:R-:W-:-:S07]  /*31a0*/  MOV R13, R0 ;  /* 0x00000000000d7202 */ /* 0x000fce0000000f00 */
[----:B------:R-:W-:Y:S05]  /*31b0*/  WARPSYNC.COLLECTIVE R15, `(.L_x_27500) ;  /* 0x000000000f087348 */ /* 0x000fea0003c00000 */
[----:B------:R0:W1:Y:S02]  /*31c0*/  SHFL.BFLY P6, R14, R13, R12, R11 ;  /* 0x0c00000c0d0e7389 */ /* 0x00006400000c000b */
[----:B01----:R-:W-:Y:S05]  /*31d0*/  ENDCOLLECTIVE ;  /* 0x000000000000791b */ /* 0x003fea0003800000 */
.L_x_27500:
[----:B------:R-:W-:Y:S02]  /*31e0*/  MOV R12, 0x2 ;  /* 0x00000002000c7802 */ /* 0x000fe40000000f00 */
[----:B------:R-:W-:-:S05]  /*31f0*/  FMNMX R2, R0, R14, !PT ;  /* 0x0000000e00027209 */ /* 0x000fca0007800000 */
[----:B------:R-:W-:-:S07]  /*3200*/  IMAD.MOV.U32 R13, RZ, RZ, R2 ;  /* 0x000000ffff0d7224 */ /* 0x000fce00078e0002 */
[----:B------:R-:W-:Y:S05]  /*3210*/  WARPSYNC.COLLECTIVE R15, `(.L_x_27501) ;  /* 0x000000000f087348 */ /* 0x000fea0003c00000 */
[----:B------:R0:W1:Y:S02]  /*3220*/  SHFL.BFLY P6, R14, R13, R12, R11 ;  /* 0x0c00000c0d0e7389 */ /* 0x00006400000c000b */
[----:B01----:R-:W-:Y:S05]  /*3230*/  ENDCOLLECTIVE ;  /* 0x000000000000791b */ /* 0x003fea0003800000 */
.L_x_27501:
[----:B------:R-:W-:Y:S01]  /*3240*/  IMAD.MOV.U32 R12, RZ, RZ, 0x1 ;  /* 0x00000001ff0c7424 */ /* 0x000fe200078e00ff */
[----:B------:R-:W-:-:S04]  /*3250*/  FMNMX R3, R2, R14, !PT ;  /* 0x0000000e02037209 */ /* 0x000fc80007800000 */
[----:B------:R-:W-:-:S07]  /*3260*/  MOV R13, R3 ;  /* 0x00000003000d7202 */ /* 0x000fce0000000f00 */
[----:B------:R-:W-:Y:S05]  /*3270*/  WARPSYNC.COLLECTIVE R15, `(.L_x_27502) ;  /* 0x000000000f087348 */ /* 0x000fea0003c00000 */
[----:B------:R0:W1:Y:S02]  /*3280*/  SHFL.BFLY P6, R14, R13, R12, R11 ;  /* 0x0c00000c0d0e7389 */ /* 0x00006400000c000b */
[----:B01----:R-:W-:Y:S05]  /*3290*/  ENDCOLLECTIVE ;  /* 0x000000000000791b */ /* 0x003fea0003800000 */
.L_x_27502:
        /* <DEDUP_REMOVED lines=109> */
.L_x_27503:
[----:B------:R-:W-:Y:S02]  /*3970*/  HFMA2 R12, -RZ, RZ, 0, 4.76837158203125e-07 ;  /* 0x00000008ff0c7431 */ /* 0x000fe400000001ff */
[----:B------:R-:W-:-:S05]  /*3980*/  FADD R18, R13, R14 ;  /* 0x0000000e0d127221 */ /* 0x000fca0000000000 */
[----:B------:R-:W-:-:S07]  /*3990*/  MOV R13, R18 ;  /* 0x00000012000d7202 */ /* 0x000fce0000000f00 */
[----:B------:R-:W-:Y:S05]  /*39a0*/  WARPSYNC.COLLECTIVE R15, `(.L_x_27504) ;  /* 0x000000000f087348 */ /* 0x000fea0003c00000 */
[----:B------:R0:W1:Y:S02]  /*39b0*/  SHFL.BFLY P6, R14, R13, R12, R11 ;  /* 0x0c00000c0d0e7389 */ /* 0x00006400000c000b */
[----:B01----:R-:W-:Y:S05]  /*39c0*/  ENDCOLLECTIVE ;  /* 0x000000000000791b */ /* 0x003fea0003800000 */
.L_x_27504:
[----:B------:R-:W-:Y:S01]  /*39d0*/  MOV R12, 0x4 ;  /* 0x00000004000c7802 */ /* 0x000fe20000000f00 */
[----:B------:R-:W-:-:S04]  /*39e0*/  FADD R24, R18, R14 ;  /* 0x0000000e12187221 */ /* 0x000fc80000000000 */
[----:B------:R-:W-:-:S07]  /*39f0*/  IMAD.MOV.U32 R13, RZ, RZ, R24 ;  /* 0x000000ffff0d7224 */ /* 0x000fce00078e0018 */
[----:B------:R-:W-:Y:S05]  /*3a00*/  WARPSYNC.COLLECTIVE R15, `(.L_x_27505) ;  /* 0x000000000f087348 */ /* 0x000fea0003c00000 */
[----:B------:R0:W1:Y:S02]  /*3a10*/  SHFL.BFLY P6, R14, R13, R12, R11 ;  /* 0x0c00000c0d0e7389 */ /* 0x00006400000c000b */
[----:B01----:R-:W-:Y:S05]  /*3a20*/  ENDCOLLECTIVE ;  /* 0x000000000000791b */ /* 0x003fea0003800000 */
.L_x_27505:
[----:B------:R-:W-:Y:S02]  /*3a30*/  IMAD.MOV.U32 R12, RZ, RZ, 0x2 ;  /* 0x00000002ff0c7424 */ /* 0x000fe400078e00ff */
[----:B------:R-:W-:-:S05]  /*3a40*/  FADD R26, R24, R14 ;  /* 0x0000000e181a7221 */ /* 0x000fca0000000000 */
[----:B------:R-:W-:-:S07]  /*3a50*/  MOV R13, R26 ;  /* 0x0000001a000d7202 */ /* 0x000fce0000000f00 */
[----:B------:R-:W-:Y:S05]  /*3a60*/  WARPSYNC.COLLECTIVE R15, `(.L_x_27506) ;  /* 0x000000000f087348 */ /* 0x000fea0003c00000 */
[----:B------:R0:W1:Y:S02]  /*3a70*/  SHFL.BFLY P6, R14, R13, R12, R11 ;  /* 0x0c00000c0d0e7389 */ /* 0x00006400000c000b */
[----:B01----:R-:W-:Y:S05]  /*3a80*/  ENDCOLLECTIVE ;  /* 0x000000000000791b */ /* 0x003fea0003800000 */
.L_x_27506:
[----:B------:R-:W-:Y:S02]  /*3a90*/  HFMA2 R12, -RZ, RZ, 0, 5.9604644775390625e-08 ;  /* 0x00000001ff0c7431 */ /* 0x000fe400000001ff */
[----:B------:R-:W-:-:S05]  /*3aa0*/  FADD R28, R26, R14 ;  /* 0x0000000e1a1c7221 */ /* 0x000fca0000000000 */
[----:B------:R-:W-:-:S07]  /*3ab0*/  MOV R13, R28 ;  /* 0x0000001c000d7202 */ /* 0x000fce0000000f00 */
[----:B------:R-:W-:Y:S05]  /*3ac0*/  WARPSYNC.COLLECTIVE R15, `(.L_x_27507) ;  /* 0x000000000f087348 */ /* 0x000fea0003c00000 */
[----:B------:R0:W1:Y:S02]  /*3ad0*/  SHFL.BFLY P6, R14, R13, R12, R11 ;  /* 0x0c00000c0d0e7389 */ /* 0x00006400000c000b */
[----:B01----:R-:W-:Y:S05]  /*3ae0*/  ENDCOLLECTIVE ;  /* 0x000000000000791b */ /* 0x003fea0003800000 */
.L_x_27507:
[----:B------:R-:W-:Y:S05]  /*3af0*/  BRA `(.L_x_27508) ;  /* 0xffffffe400547947 */ /* 0x000fea000383ffff */
        .weak           $__internal_434_$__cuda_sm3x_div_rn_noftz_f32_slowpath
        .type           $__internal_434_$__cuda_sm3x_div_rn_noftz_f32_slowpath,@function
        .size           $__internal_434_$__cuda_sm3x_div_rn_noftz_f32_slowpath,(.L_x_37811 - $__internal_434_$__cuda_sm3x_div_rn_noftz_f32_slowpath)
$__internal_434_$__cuda_sm3x_div_rn_noftz_f32_slowpath:
        /* <DEDUP_REMOVED lines=34> */
.L_x_27510:
        /* <DEDUP_REMOVED lines=51> */
.L_x_27517:
[----:B------:R-:W-:-:S04]  /*4050*/  LOP3.LUT R10, R10, 0x80000000, RZ, 0xc0, !PT ;  /* 0x800000000a0a7812 */ /* 0x000fc800078ec0ff */
[----:B------:R-:W-:Y:S01]  /*4060*/  LOP3.LUT R10, R10, 0x7f800000, RZ, 0xfc, !PT ;  /* 0x7f8000000a0a7812 */ /* 0x000fe200078efcff */
[----:B------:R-:W-:Y:S06]  /*4070*/  BRA `(.L_x_27518) ;  /* 0x0000000000047947 */ /* 0x000fec0003800000 */
.L_x_27516:
[----:B------:R-:W-:-:S07]  /*4080*/  LEA R10, R37, R10, 0x17 ;  /* 0x0000000a250a7211 */ /* 0x000fce00078eb8ff */
.L_x_27518:
[----:B------:R-:W-:Y:S05]  /*4090*/  BSYNC.RECONVERGENT B2 ;  /* 0x0000000000027941 */ /* 0x000fea0003800200 */
.L_x_27515:
[----:B------:R-:W-:Y:S05]  /*40a0*/  BRA `(.L_x_27519) ;  /* 0x0000000000207947 */ /* 0x000fea0003800000 */
.L_x_27514:
[----:B------:R-:W-:-:S04]  /*40b0*/  LOP3.LUT R10, R11, 0x80000000, R10, 0x48, !PT ;  /* 0x800000000b0a7812 */ /* 0x000fc800078e480a */
[----:B------:R-:W-:Y:S01]  /*40c0*/  LOP3.LUT R10, R10, 0x7f800000, RZ, 0xfc, !PT ;  /* 0x7f8000000a0a7812 */ /* 0x000fe200078efcff */
[----:B------:R-:W-:Y:S06]  /*40d0*/  BRA `(.L_x_27519) ;  /* 0x0000000000147947 */ /* 0x000fec0003800000 */
.L_x_27513:
[----:B------:R-:W-:Y:S01]  /*40e0*/  LOP3.LUT R10, R11, 0x80000000, R10, 0x48, !PT ;  /* 0x800000000b0a7812 */ /* 0x000fe200078e480a */
[----:B------:R-:W-:Y:S06]  /*40f0*/  BRA `(.L_x_27519) ;  /* 0x00000000000c7947 */ /* 0x000fec0003800000 */
.L_x_27512:
[----:B------:R-:W0:Y:S01]  /*4100*/  MUFU.RSQ R10, -QNAN ;  /* 0xffc00000000a7908 */ /* 0x000e220000001400 */
[----:B------:R-:W-:Y:S05]  /*4110*/  BRA `(.L_x_27519) ;  /* 0x0000000000047947 */ /* 0x000fea0003800000 */
.L_x_27511:
[----:B------:R-:W-:-:S07]  /*4120*/  FADD.FTZ R10, R10, R11 ;  /* 0x0000000b0a0a7221 */ /* 0x000fce0000010000 */
.L_x_27519:
[----:B------:R-:W-:Y:S05]  /*4130*/  BSYNC.RECONVERGENT B1 ;  /* 0x0000000000017941 */ /* 0x000fea0003800200 */
.L_x_27509:
[----:B------:R-:W-:Y:S02]  /*4140*/  HFMA2 R11, -RZ, RZ, 0, 0 ;  /* 0x00000000ff0b7431 */ /* 0x000fe400000001ff */
[----:B0-----:R-:W-:Y:S01]  /*4150*/  IMAD.MOV.U32 R24, RZ, RZ, R10 ;  /* 0x000000ffff187224 */ /* 0x001fe200078e000a */
[----:B------:R-:W-:-:S04]  /*4160*/  MOV R10, R18 ;  /* 0x00000012000a7202 */ /* 0x000fc80000000f00 */
[----:B------:R-:W-:Y:S05]  /*4170*/  RET.REL.NODEC R10 `(_Z15SoftmaxWarpImplI22BroadcastScaleMaskLoadIffbLm2EiE11DirectStoreIffEfLi2ELi10ELi32ELi1ELb1EL9Algorithm0EEvT_T0_ll) ;  /* 0xffffffbc0aa07950 */ /* 0x000fea0003c3ffff */
.L_x_27520:
        /* <DEDUP_REMOVED lines=16> */
.L_x_37811:


//--------------------- .text._Z15SoftmaxWarpImplI22BroadcastScaleMaskLoadIffbLm2EiE11DirectStoreIffEfLi2ELi10ELi32ELi1ELb0EL9Algorithm0EEvT_T0_ll --------------------------
	.section	.text._Z15SoftmaxWarpImplI22BroadcastScaleMaskLoadIffbLm2EiE11DirectStoreIffEfLi2ELi10ELi32ELi1ELb0EL9Algorithm0EEvT_T0_ll,"ax",@progbits
	.align	128
        .global         _Z15SoftmaxWarpImplI22BroadcastScaleMaskLoadIffbLm2EiE11DirectStoreIffEfLi2ELi10ELi32ELi1ELb0EL9Algorithm0EEvT_T0_ll
        .type           _Z15SoftmaxWarpImplI22BroadcastScaleMaskLoadIffbLm2EiE11DirectStoreIffEfLi2ELi10ELi32ELi1ELb0EL9Algorithm0EEvT_T0_ll,@function
        .size           _Z15SoftmaxWarpImplI22BroadcastScaleMaskLoadIffbLm2EiE11DirectStoreIffEfLi2ELi10ELi32ELi1ELb0EL9Algorithm0EEvT_T0_ll,(.L_x_37812 - _Z15SoftmaxWarpImplI22BroadcastScaleMaskLoadIffbLm2EiE11DirectStoreIffEfLi2ELi10ELi32ELi1ELb0EL9Algorithm0EEvT_T0_ll)
        .other          _Z15SoftmaxWarpImplI22BroadcastScaleMaskLoadIffbLm2EiE11DirectStoreIffEfLi2ELi10ELi32ELi1ELb0EL9Algorithm0EEvT_T0_ll,@"STO_CUDA_ENTRY STV_DEFAULT"
_Z15SoftmaxWarpImplI22BroadcastScaleMaskLoadIffbLm2EiE11DirectStoreIffEfLi2ELi10ELi32ELi1ELb0EL9Algorithm0EEvT_T0_ll:
.text._Z15SoftmaxWarpImplI22BroadcastScaleMaskLoadIffbLm2EiE11DirectStoreIffEfLi2ELi10ELi32ELi1ELb0EL9Algorithm0EEvT_T0_ll:
        /* <DEDUP_REMOVED lines=25> */
.L_x_27521:
        /* <DEDUP_REMOVED lines=14> */
.L_x_27543:
[----:B0-----:R-:W0:Y:S01]  /*0270*/  LDC R12, c[0x0][0x3a8] ;  /* 0x0000ea00ff0c7b82 */ /* 0x001e220000000800 */
[----:B------:R-:W-:Y:S01]  /*0280*/  IMAD R11, R23, UR44, R20 ;  /* 0x0000002c170b7c24 */ /* 0x000fe2000f8e0214 */
[C---:B-1----:R-:W-:Y:S02]  /*0290*/  R2UR UR4, R16.reuse ;  /* 0x00000000100472ca */ /* 0x042fe400000e0000 */
[----:B------:R-:W-:Y:S02]  /*02a0*/  R2UR UR5, R17 ;  /* 0x00000000110572ca */ /* 0x000fe400000e0000 */
[----:B------:R-:W-:Y:S02]  /*02b0*/  IABS R4, R11 ;  /* 0x0000000b00047213 */ /* 0x000fe40000000000 */
[----:B------:R-:W-:Y:S01]  /*02c0*/  IADD3 R5, PT, PT, R11, 0x40, RZ ;  /* 0x000000400b057810 */ /* 0x000fe20007ffe0ff */
[----:B------:R-:W1:Y:S01]  /*02d0*/  LDC.64 R8, c[0x0][0x390] ;  /* 0x0000e400ff087b82 */ /* 0x000e620000000a00 */
[----:B------:R-:W-:-:S02]  /*02e0*/  R2UR UR6, R16 ;  /* 0x00000000100672ca */ /* 0x000fc400000e0000 */
[----:B------:R-:W-:Y:S02]  /*02f0*/  IABS R7, R5 ;  /* 0x0000000500077213 */ /* 0x000fe40000000000 */
[----:B------:R-:W-:Y:S02]  /*0300*/  R2UR UR7, R17 ;  /* 0x00000000110772ca */ /* 0x000fe400000e0000 */
[-C--:B0-----:R-:W-:Y:S02]  /*0310*/  IABS R10, R12.reuse ;  /* 0x0000000c000a7213 */ /* 0x081fe40000000000 */
[----:B------:R-:W-:Y:S02]  /*0320*/  LOP3.LUT R14, RZ, R12, RZ, 0x33, !PT ;  /* 0x0000000cff0e7212 */ /* 0x000fe400078e33ff */
        /* <DEDUP_REMOVED lines=8> */
[----:B------:R-:W-:Y:S02]  /*03b0*/  IMAD.MOV.U32 R3, RZ, RZ, R4 ;  /* 0x000000ffff037224 */ /* 0x000fe400078e0004 */
[----:B------:R-:W-:-:S04]  /*03c0*/  IMAD.HI.U32 R2, R13, R7, RZ ;  /* 0x000000070d027227 */ /* 0x000fc800078e00ff */
[----:B------:R-:W-:Y:S01]  /*03d0*/  IMAD.HI.U32 R0, R13, R3, RZ ;  /* 0x000000030d007227 */ /* 0x000fe200078e00ff */
[----:B------:R-:W-:-:S04]  /*03e0*/  IADD3 R6, PT, PT, -R2, RZ, RZ ;  /* 0x000000ff02067210 */ /* 0x000fc80007ffe1ff */
[----:B------:R-:W-:Y:S01]  /*03f0*/  IADD3 R4, PT, PT, -R0, RZ, RZ ;  /* 0x000000ff00047210 */ /* 0x000fe20007ffe1ff */
[----:B------:R-:W-:-:S04]  /*0400*/  IMAD R7, R10, R6, R7 ;  /* 0x000000060a077224 */ /* 0x000fc800078e0207 */
[C---:B------:R-:W-:Y:S01]  /*0410*/  IMAD R3, R10.reuse, R4, R3 ;  /* 0x000000040a037224 */ /* 0x040fe200078e0203 */
[C---:B------:R-:W-:Y:S02]  /*0420*/  ISETP.GT.U32.AND P4, PT, R10.reuse, R7, PT ;  /* 0x000000070a00720c */ /* 0x040fe40003f84070 */
[----:B------:R-:W-:Y:S02]  /*0430*/  LOP3.LUT R4, R5, R12, RZ, 0x3c, !PT ;  /* 0x0000000c05047212 */ /* 0x000fe400078e3cff */
[----:B------:R-:W-:Y:S02]  /*0440*/  ISETP.GT.U32.AND P2, PT, R10, R3, PT ;  /* 0x000000030a00720c */ /* 0x000fe40003f44070 */
[----:B------:R-:W-:-:S07]  /*0450*/  ISETP.GE.AND P5, PT, R4, RZ, PT ;  /* 0x000000ff0400720c */ /* 0x000fce0003fa6270 */
[----:B------:R-:W-:Y:S01]  /*0460*/  @!P4 IADD3 R7, PT, PT, R7, -R10, RZ ;  /* 0x8000000a0707c210 */ /* 0x000fe20007ffe0ff */
[----:B------:R-:W-:-:S03]  /*0470*/  @!P4 VIADD R2, R2, 0x1 ;  /* 0x000000010202c836 */ /* 0x000fc60000000000 */
[----:B------:R-:W-:Y:S01]  /*0480*/  @!P2 IMAD.IADD R3, R3, 0x1, -R10 ;  /* 0x000000010303a824 */ /* 0x000fe200078e0a0a */
[-C--:B------:R-:W-:Y:S02]  /*0490*/  ISETP.GE.U32.AND P1, PT, R7, R10.reuse, PT ;  /* 0x0000000a0700720c */ /* 0x080fe40003f26070 */
[----:B------:R-:W0:Y:S01]  /*04a0*/  LDC.64 R6, c[0x0][0x398] ;  /* 0x0000e600ff067b82 */ /* 0x000e220000000a00 */
[----:B------:R-:W-:Y:S02]  /*04b0*/  @!P2 IADD3 R0, PT, PT, R0, 0x1, RZ ;  /* 0x000000010000a810 */ /* 0x000fe40007ffe0ff */
[----:B------:R-:W-:Y:S02]  /*04c0*/  ISETP.GE.U32.AND P0, PT, R3, R10, PT ;  /* 0x0000000a0300720c */ /* 0x000fe40003f06070 */
[----:B------:R-:W-:Y:S02]  /*04d0*/  LOP3.LUT R3, R11, R12, RZ, 0x3c, !PT ;  /* 0x0000000c0b037212 */ /* 0x000fe400078e3cff */
[----:B------:R-:W-:-:S02]  /*04e0*/  ISETP.NE.AND P2, PT, R12, RZ, PT ;  /* 0x000000ff0c00720c */ /* 0x000fc40003f45270 */
[----:B------:R-:W-:Y:S02]  /*04f0*/  ISETP.GE.AND P3, PT, R3, RZ, PT ;  /* 0x000000ff0300720c */ /* 0x000fe40003f66270 */
[----:B------:R-:W-:-:S04]  /*0500*/  @P1 IADD3 R2, PT, PT, R2, 0x1, RZ ;  /* 0x0000000102021810 */ /* 0x000fc80007ffe0ff */
[----:B------:R-:W-:Y:S02]  /*0510*/  @!P5 IADD3 R2, PT, PT, -R2, RZ, RZ ;  /* 0x000000ff0202d210 */ /* 0x000fe40007ffe1ff */
[----:B------:R-:W-:Y:S02]  /*0520*/  @P0 IADD3 R0, PT, PT, R0, 0x1, RZ ;  /* 0x0000000100000810 */ /* 0x000fe40007ffe0ff */
[----:B-1----:R-:W-:Y:S02]  /*0530*/  ISETP.NE.U32.AND P0, PT, R8, 0x1, PT ;  /* 0x000000010800780c */ /* 0x002fe40003f05070 */
[----:B------:R-:W-:Y:S01]  /*0540*/  SEL R4, R14, R2, !P2 ;  /* 0x000000020e047207 */ /* 0x000fe20005000000 */
[----:B------:R-:W-:Y:S01]  /*0550*/  @!P3 IMAD.MOV R0, RZ, RZ, -R0 ;  /* 0x000000ffff00b224 */ /* 0x000fe200078e0a00 */
[----:B------:R-:W-:Y:S02]  /*0560*/  ISETP.NE.AND.EX P0, PT, R9, RZ, PT, P0 ;  /* 0x000000ff0900720c */ /* 0x000fe40003f05300 */
[----:B0-----:R-:W-:Y:S01]  /*0570*/  ISETP.NE.U32.AND P1, PT, R6, 0x1, PT ;  /* 0x000000010600780c */ /* 0x001fe20003f25070 */
[----:B------:R-:W-:Y:S01]  /*0580*/  IMAD.MOV R8, RZ, RZ, -R4 ;  /* 0x000000ffff087224 */ /* 0x000fe200078e0a04 */
[----:B------:R-:W-:-:S02]  /*0590*/  SEL R0, R14, R0, !P2 ;  /* 0x000000000e007207 */ /* 0x000fc40005000000 */
[----:B------:R-:W-:Y:S01]  /*05a0*/  ISETP.NE.AND.EX P1, PT, R7, RZ, PT, P1 ;  /* 0x000000ff0700720c */ /* 0x000fe20003f25310 */
[----:B------:R-:W-:Y:S01]  /*05b0*/  IMAD R8, R12, R8, R5 ;  /* 0x000000080c087224 */ /* 0x000fe200078e0205 */
[C---:B------:R-:W-:Y:S01]  /*05c0*/  IADD3 R2, PT, PT, -R0.reuse, RZ, RZ ;  /* 0x000000ff00027210 */ /* 0x040fe20007ffe1ff */
[----:B------:R-:W0:Y:S01]  /*05d0*/  LDC.64 R6, c[0x0][0x388] ;  /* 0x0000e200ff067b82 */ /* 0x000e220000000a00 */
[----:B------:R-:W-:Y:S02]  /*05e0*/  SEL R0, R0, RZ, P0 ;  /* 0x000000ff00007207 */ /* 0x000fe40000000000 */
[----:B------:R-:W-:Y:S01]  /*05f0*/  SEL R4, R4, RZ, P0 ;  /* 0x000000ff04047207 */ /* 0x000fe20000000000 */
[----:B------:R-:W-:Y:S01]  /*0600*/  IMAD R2, R12, R2, R11 ;  /* 0x000000020c027224 */ /* 0x000fe200078e020b */
[----:B------:R-:W-:Y:S01]  /*0610*/  SEL R8, R8, RZ, P1 ;  /* 0x000000ff08087207 */ /* 0x000fe20000800000 */
[----:B------:R-:W-:-:S03]  /*0620*/  IMAD R3, R0, UR40, RZ ;  /* 0x0000002800037c24 */ /* 0x000fc6000f8e02ff */
[----:B------:R-:W-:-:S05]  /*0630*/  SEL R2, R2, RZ, P1 ;  /* 0x000000ff02027207 */ /* 0x000fca0000800000 */
[----:B------:R-:W-:Y:S02]  /*0640*/  IMAD R2, R2, UR41, R3 ;  /* 0x0000002902027c24 */ /* 0x000fe4000f8e0203 */
[----:B------:R-:W-:-:S03]  /*0650*/  IMAD R3, R4, UR40, RZ ;  /* 0x0000002804037c24 */ /* 0x000fc6000f8e02ff */
[----:B------:R-:W-:Y:S01]  /*0660*/  LEA.HI R2, R2, R2, RZ, 0x1 ;  /* 0x0000000202027211 */ /* 0x000fe200078f08ff */
[----:B------:R-:W-:-:S03]  /*0670*/  IMAD R3, R8, UR41, R3 ;  /* 0x0000002908037c24 */ /* 0x000fc6000f8e0203 */
[----:B------:R-:W-:Y:S02]  /*0680*/  SHF.R.S32.HI R9, RZ, 0x1, R2 ;  /* 0x00000001ff097819 */ /* 0x000fe40000011402 */
[----:B------:R-:W-:-:S03]  /*0690*/  LEA.HI R3, R3, R3, RZ, 0x1 ;  /* 0x0000000303037211 */ /* 0x000fc600078f08ff */
[----:B0-----:R-:W-:Y:S01]  /*06a0*/  IMAD.WIDE R8, R9, 0x2, R6 ;  /* 0x0000000209087825 */ /* 0x001fe200078e0206 */
[----:B------:R-:W-:-:S05]  /*06b0*/  SHF.R.S32.HI R3, RZ, 0x1, R3 ;  /* 0x00000001ff037819 */ /* 0x000fca0000011403 */
[----:B------:R-:W2:Y:S01]  /*06c0*/  LDG.E.U16 R8, desc[UR4][R8.64] ;  /* 0x0000000408087981 */ /* 0x000ea2000c1e1500 */
[----:B------:R-:W-:Y:S02]  /*06d0*/  IMAD.WIDE R26, R3, 0x2, R6 ;  /* 0x00000002031a7825 */ /* 0x000fe400078e0206 */
[----:B------:R-:W0:Y:S03]  /*06e0*/  LDC.64 R2, c[0x0][0x380] ;  /* 0x0000e000ff027b82 */ /* 0x000e260000000a00 */
[----:B------:R-:W3:Y:S01]  /*06f0*/  LDG.E.U16 R15, desc[UR6][R26.64] ;  /* 0x000000061a0f7981 */ /* 0x000ee2000c1e1500 */
[----:B------:R-:W-:-:S04]  /*0700*/  LEA.HI R5, R5, R5, RZ, 0x1 ;  /* 0x0000000505057211 */ /* 0x000fc800078f08ff */
[----:B------:R-:W-:-:S05]  /*0710*/  SHF.R.S32.HI R5, RZ, 0x1, R5 ;  /* 0x00000001ff057819 */ /* 0x000fca0000011405 */
[----:B0-----:R-:W-:Y:S02]  /*0720*/  IMAD.WIDE R28, R5, 0x8, R2 ;  /* 0x00000008051c7825 */ /* 0x001fe400078e0202 */
[----:B------:R-:W0:Y:S01]  /*0730*/  LDC.64 R4, c[0x0][0x3d0] ;  /* 0x0000f400ff047b82 */ /* 0x000e220000000a00 */
[----:B--2---:R-:W-:-:S04]  /*0740*/  PRMT R0, R8, 0x7771, RZ ;  /* 0x0000777108007816 */ /* 0x004fc800000000ff */
[----:B------:R-:W-:Y:S02]  /*0750*/  ISETP.NE.AND P3, PT, R0, RZ, PT ;  /* 0x000000ff0000720c */ /* 0x000fe40003f65270 */
[----:B---3--:R-:W-:-:S04]  /*0760*/  PRMT R0, R15, 0x7771, RZ ;  /* 0x000077710f007816 */ /* 0x008fc800000000ff */
        /* <DEDUP_REMOVED lines=8> */
[----:B------:R-:W0:Y:S05]  /*07f0*/  @P3 LDG.E R22, desc[UR4][R30.64+0x4] ;  /* 0x000004041e163981 */ /* 0x000e2a000c1e1900 */
[----:B------:R-:W2:Y:S01]  /*0800*/  @P5 LDG.E R32, desc[UR6][R28.64+0x4] ;  /* 0x000004061c205981 */ /* 0x000ea2000c1e1900 */
[----:B------:R-:W1:Y:S01]  /*0810*/  LDCU UR4, c[0x0][0x3d0] ;  /* 0x00007a00ff0477ac */ /* 0x000e620008000800 */
[----:B------:R-:W-:Y:S02]  /*0820*/  IADD3 R9, PT, PT, R11, 0x80, RZ ;  /* 0x000000800b097810 */ /* 0x000fe40007ffe0ff */
[----:B------:R-:W-:Y:S02]  /*0830*/  PRMT R15, R15, 0x7770, RZ ;  /* 0x000077700f0f7816 */ /* 0x000fe400000000ff */
[----:B------:R-:W-:-:S02]  /*0840*/  IABS R19, R9 ;  /* 0x0000000900137213 */ /* 0x000fc40000000000 */
[C---:B------:R-:W-:Y:S02]  /*0850*/  R2UR UR6, R16.reuse ;  /* 0x00000000100672ca */ /* 0x040fe400000e0000 */
[----:B------:R-:W-:Y:S01]  /*0860*/  R2UR UR7, R17 ;  /* 0x00000000110772ca */ /* 0x000fe200000e0000 */
[----:B------:R-:W-:Y:S01]  /*0870*/  IMAD.HI.U32 R21, R13, R19, RZ ;  /* 0x000000130d157227 */ /* 0x000fe200078e00ff */
[----:B------:R-:W-:Y:S02]  /*0880*/  R2UR UR8, R16 ;  /* 0x00000000100872ca */ /* 0x000fe400000e0000 */
[----:B------:R-:W-:Y:S02]  /*0890*/  R2UR UR9, R17 ;  /* 0x00000000110972ca */ /* 0x000fe400000e0000 */
[----:B------:R-:W-:Y:S02]  /*08a0*/  PRMT R0, R8, 0x7770, RZ ;  /* 0x0000777008007816 */ /* 0x000fe400000000ff */
[----:B-1----:R-:W-:Y:S01]  /*08b0*/  MOV R26, UR4 ;  /* 0x00000004001a7c02 */ /* 0x002fe20008000f00 */
[----:B------:R-:W-:Y:S01]  /*08c0*/  IMAD.U32 R24, RZ, RZ, UR4 ;  /* 0x00000004ff187e24 */ /* 0x000fe2000f8e00ff */
[----:B------:R-:W-:-:S02]  /*08d0*/  R2UR UR10, R16 ;  /* 0x00000000100a72ca */ /* 0x000fc400000e0000 */
[----:B------:R-:W-:Y:S02]  /*08e0*/  R2UR UR11, R17 ;  /* 0x00000000110b72ca */ /* 0x000fe400000e0000 */
[----:B------:R-:W-:-:S03]  /*08f0*/  ISETP.NE.AND P4, PT, R0, RZ, PT ;  /* 0x000000ff0000720c */ /* 0x000fc60003f85270 */
[----:B------:R1:W3:Y:S04]  /*0900*/  LDG.E R8, desc[UR8][R28.64] ;  /* 0x000000081c087981 */ /* 0x0002e8000c1e1900 */
[----:B------:R-:W4:Y:S01]  /*0910*/  LDG.E R0, desc[UR6][R30.64] ;  /* 0x000000061e007981 */ /* 0x000f22000c1e1900 */
[----:B0-----:R-:W-:Y:S01]  /*0920*/  @P3 FMUL R26, R22, R5 ;  /* 0x00000005161a3220 */ /* 0x001fe20000400000 */
[----:B------:R-:W-:-:S05]  /*0930*/  IADD3 R22, PT, PT, -R21, RZ, RZ ;  /* 0x000000ff15167210 */ /* 0x000fca0007ffe1ff */
[----:B------:R-:W-:-:S05]  /*0940*/  IMAD R19, R10, R22, R19 ;  /* 0x000000160a137224 */ /* 0x000fca00078e0213 */
[----:B------:R-:W-:Y:S01]  /*0950*/  ISETP.GT.U32.AND P6, PT, R10, R19, PT ;  /* 0x000000130a00720c */ /* 0x000fe20003fc4070 */
[----:B--2---:R-:W-:-:S12]  /*0960*/  @P5 FMUL R24, R32, R5 ;  /* 0x0000000520185220 */ /* 0x004fd80000400000 */
[----:B------:R-:W-:-:S04]  /*0970*/  @!P6 IADD3 R19, PT, PT, R19, -R10, RZ ;  /* 0x8000000a1313e210 */ /* 0x000fc80007ffe0ff */
[----:B------:R-:W-:Y:S01]  /*0980*/  ISETP.GE.U32.AND P5, PT, R19, R10, PT ;  /* 0x0000000a1300720c */ /* 0x000fe20003fa6070 */
[----:B------:R-:W-:Y:S01]  /*0990*/  VIADD R19, R11, 0xc0 ;  /* 0x000000c00b137836 */ /* 0x000fe20000000000 */
[----:B------:R-:W-:-:S04]  /*09a0*/  ISETP.NE.AND P3, PT, R15, RZ, PT ;  /* 0x000000ff0f00720c */ /* 0x000fc80003f65270 */
[----:B------:R-:W-:-:S05]  /*09b0*/  IABS R27, R19 ;  /* 0x00000013001b7213 */ /* 0x000fca0000000000 */
[----:B------:R-:W-:-:S05]  /*09c0*/  IMAD.HI.U32 R15, R13, R27, RZ ;  /* 0x0000001b0d0f7227 */ /* 0x000fca00078e00ff */
[----:B------:R-:W-:-:S05]  /*09d0*/  IADD3 R22, PT, PT, -R15, RZ, RZ ;  /* 0x000000ff0f167210 */ /* 0x000fca0007ffe1ff */
[----:B------:R-:W-:Y:S01]  /*09e0*/  IMAD R27, R10, R22, R27 ;  /* 0x000000160a1b7224 */ /* 0x000fe200078e021b */
[----:B------:R-:W-:-:S04]  /*09f0*/  @!P6 IADD3 R21, PT, PT, R21, 0x1, RZ ;  /* 0x000000011515e810 */ /* 0x000fc80007ffe0ff */
[----:B------:R-:W-:Y:S02]  /*0a00*/  ISETP.GT.U32.AND P6, PT, R10, R27, PT ;  /* 0x0000001b0a00720c */ /* 0x000fe40003fc4070 */
[----:B------:R-:W-:Y:S02]  /*0a10*/  IADD3 R11, PT, PT, R11, 0x100, RZ ;  /* 0x000001000b0b7810 */ /* 0x000fe40007ffe0ff */
[----:B------:R-:W-:-:S09]  /*0a20*/  @P5 IADD3 R21, PT, PT, R21, 0x1, RZ ;  /* 0x0000000115155810 */ /* 0x000fd20007ffe0ff */
[----:B------:R-:W-:-:S05]  /*0a30*/  @!P6 IMAD.IADD R27, R27, 0x1, -R10 ;  /* 0x000000011b1be824 */ /* 0x000fca00078e0a0a */
[----:B------:R-:W-:Y:S02]  /*0a40*/  ISETP.GE.U32.AND P5, PT, R27, R10, PT ;  /* 0x0000000a1b00720c */ /* 0x000fe40003fa6070 */
[----:B------:R-:W-:-:S05]  /*0a50*/  IABS R27, R11 ;  /* 0x0000000b001b7213 */ /* 0x000fca0000000000 */
[----:B------:R-:W-:-:S04]  /*0a60*/  IMAD.HI.U32 R13, R13, R27, RZ ;  /* 0x0000001b0d0d7227 */ /* 0x000fc800078e00ff */
[----:B------:R-:W-:-:S04]  /*0a70*/  IMAD.MOV R22, RZ, RZ, -R13 ;  /* 0x000000ffff167224 */ /* 0x000fc800078e0a0d */
[----:B------:R-:W-:Y:S01]  /*0a80*/  IMAD R27, R10, R22, R27 ;  /* 0x000000160a1b7224 */ /* 0x000fe200078e021b */
[----:B------:R-:W-:-:S04]  /*0a90*/  @!P6 IADD3 R15, PT, PT, R15, 0x1, RZ ;  /* 0x000000010f0fe810 */ /* 0x000fc80007ffe0ff */
[----:B------:R-:W-:Y:S01]  /*0aa0*/  ISETP.GT.U32.AND P6, PT, R10, R27, PT ;  /* 0x0000001b0a00720c */ /* 0x000fe20003fc4070 */
[----:B------:R-:W-:-:S12]  /*0ab0*/  @P5 VIADD R15, R15, 0x1 ;  /* 0x000000010f0f5836 */ /* 0x000fd80000000000 */
[----:B------:R-:W-:-:S04]  /*0ac0*/  @!P6 IADD3 R27, PT, PT, R27, -R10, RZ ;  /* 0x8000000a1b1be210 */ /* 0x000fc80007ffe0ff */
[----:B------:R-:W-:Y:S02]  /*0ad0*/  ISETP.GE.U32.AND P5, PT, R27, R10, PT ;  /* 0x0000000a1b00720c */ /* 0x000fe40003fa6070 */
[-C--:B------:R-:W-:Y:S02]  /*0ae0*/  LOP3.LUT R10, R9, R12.reuse, RZ, 0x3c, !PT ;  /* 0x0000000c090a7212 */ /* 0x080fe400078e3cff */
[----:B------:R-:W-:Y:S02]  /*0af0*/  @!P6 IADD3 R13, PT, PT, R13, 0x1, RZ ;  /* 0x000000010d0de810 */ /* 0x000fe40007ffe0ff */
[----:B------:R-:W-:Y:S02]  /*0b00*/  ISETP.GE.AND P6, PT, R10, RZ, PT ;  /* 0x000000ff0a00720c */ /* 0x000fe40003fc6270 */
[-C--:B------:R-:W-:Y:S02]  /*0b10*/  LOP3.LUT R10, R19, R12.reuse, RZ, 0x3c, !PT ;  /* 0x0000000c130a7212 */ /* 0x080fe400078e3cff */
[----:B------:R-:W-:-:S03]  /*0b20*/  LOP3.LUT R22, R11, R12, RZ, 0x3c, !PT ;  /* 0x0000000c0b167212 */ /* 0x000fc600078e3cff */
[----:B------:R-:W-:Y:S01]  /*0b30*/  @P5 VIADD R13, R13, 0x1 ;  /* 0x000000010d0d5836 */ /* 0x000fe20000000000 */
[----:B------:R-:W-:-:S05]  /*0b40*/  ISETP.GE.AND P5, PT, R10, RZ, PT ;  /* 0x000000ff0a00720c */ /* 0x000fca0003fa6270 */
[----:B------:R-:W-:Y:S02]  /*0b50*/  @!P6 IADD3 R21, PT, PT, -R21, RZ, RZ ;  /* 0x000000ff1515e210 */ /* 0x000fe40007ffe1ff */
[----:B------:R-:W-:Y:S02]  /*0b60*/  ISETP.GE.AND P6, PT, R22, RZ, PT ;  /* 0x000000ff1600720c */ /* 0x000fe40003fc6270 */
[----:B------:R-:W-:-:S04]  /*0b70*/  SEL R21, R14, R21, !P2 ;  /* 0x000000150e157207 */ /* 0x000fc80005000000 */
[----:B------:R-:W-:Y:S02]  /*0b80*/  IADD3 R10, PT, PT, -R21, RZ, RZ ;  /* 0x000000ff150a7210 */ /* 0x000fe40007ffe1ff */
[----:B------:R-:W-:Y:S02]  /*0b90*/  @!P5 IADD3 R15, PT, PT, -R15, RZ, RZ ;  /* 0x000000ff0f0fd210 */ /* 0x000fe40007ffe1ff */
[----:B------:R-:W-:Y:S01]  /*0ba0*/  SEL R21, R21, RZ, P0 ;  /* 0x000000ff15157207 */ /* 0x000fe20000000000 */
[----:B------:R-:W-:Y:S02]  /*0bb0*/  IMAD R10, R12, R10, R9 ;  /* 0x0000000a0c0a7224 */ /* 0x000fe400078e0209 */
[----:B------:R-:W-:Y:S01]  /*0bc0*/  @!P6 IMAD.MOV R13, RZ, RZ, -R13 ;  /* 0x000000ffff0de224 */ /* 0x000fe200078e0a0d */
[----:B------:R-:W-:Y:S01]  /*0bd0*/  SEL R15, R14, R15, !P2 ;  /* 0x0000000f0e0f7207 */ /* 0x000fe20005000000 */
[----:B------:R-:W-:Y:S01]  /*0be0*/  IMAD R21, R21, UR40, RZ ;  /* 0x0000002815157c24 */ /* 0x000fe2000f8e02ff */
[----:B------:R-:W-:-:S02]  /*0bf0*/  SEL R10, R10, RZ, P1 ;  /* 0x000000ff0a0a7207 */ /* 0x000fc40000800000 */
[----:B------:R-:W-:Y:S02]  /*0c00*/  SEL R14, R14, R13, !P2 ;  /* 0x0000000d0e0e7207 */ /* 0x000fe40005000000 */
[C---:B------:R-:W-:Y:S01]  /*0c10*/  IADD3 R13, PT, PT, -R15.reuse, RZ, RZ ;  /* 0x000000ff0f0d7210 */ /* 0x040fe20007ffe1ff */
[----:B------:R-:W-:Y:S01]  /*0c20*/  IMAD R10, R10, UR41, R21 ;  /* 0x000000290a0a7c24 */ /* 0x000fe2000f8e0215 */
[----:B------:R-:W-:Y:S02]  /*0c30*/  IADD3 R21, PT, PT, -R14, RZ, RZ ;  /* 0x000000ff0e157210 */ /* 0x000fe40007ffe1ff */
[----:B------:R-:W-:Y:S01]  /*0c40*/  SEL R15, R15, RZ, P0 ;  /* 0x000000ff0f0f7207 */ /* 0x000fe20000000000 */
[----:B------:R-:W-:Y:S01]  /*0c50*/  IMAD R13, R12, R13, R19 ;  /* 0x0000000d0c0d7224 */ /* 0x000fe200078e0213 */
[----:B------:R-:W-:Y:S01]  /*0c60*/  LEA.HI R10, R10, R10, RZ, 0x1 ;  /* 0x0000000a0a0a7211 */ /* 0x000fe200078f08ff */
[----:B------:R-:W-:Y:S01]  /*0c70*/  IMAD R21, R12, R21, R11 ;  /* 0x000000150c157224 */ /* 0x000fe200078e020b */
[----:B------:R-:W-:Y:S01]  /*0c80*/  SEL R14, R14, RZ, P0 ;  /* 0x000000ff0e0e7207 */ /* 0x000fe20000000000 */
[----:B------:R-:W-:Y:S01]  /*0c90*/  IMAD R12, R15, UR40, RZ ;  /* 0x000000280f0c7c24 */ /* 0x000fe2000f8e02ff */
[----:B------:R-:W-:-:S02]  /*0ca0*/  SEL R13, R13, RZ, P1 ;  /* 0x000000ff0d0d7207 */ /* 0x000fc40000800000 */
[----:B------:R-:W-:Y:S01]  /*0cb0*/  SHF.R.S32.HI R15, RZ, 0x1, R10 ;  /* 0x00000001ff0f7819 */ /* 0x000fe2000001140a */
[----:B------:R-:W-:Y:S01]  /*0cc0*/  IMAD R10, R14, UR40, RZ ;  /* 0x000000280e0a7c24 */ /* 0x000fe2000f8e02ff */
[----:B------:R-:W-:Y:S01]  /*0cd0*/  SEL R21, R21, RZ, P1 ;  /* 0x000000ff15157207 */ /* 0x000fe20000800000 */
[----:B------:R-:W-:Y:S02]  /*0ce0*/  IMAD R12, R13, UR41, R12 ;  /* 0x000000290d0c7c24 */ /* 0x000fe4000f8e020c */
[----:B------:R-:W-:-:S03]  /*0cf0*/  IMAD.WIDE R14, R15, 0x2, R6 ;  /* 0x000000020f0e7825 */ /* 0x000fc600078e0206 */
[----:B------:R-:W-:Y:S01]  /*0d00*/  LEA.HI R12, R12, R12, RZ, 0x1 ;  /* 0x0000000c0c0c7211 */ /* 0x000fe200078f08ff */
[----:B------:R-:W-:Y:S02]  /*0d10*/  IMAD R21, R21, UR41, R10 ;  /* 0x0000002915157c24 */ /* 0x000fe4000f8e020a */
[----:B------:R0:W2:Y:S01]  /*0d20*/  LDG.E.U16 R10, desc[UR6][R14.64] ;  /* 0x000000060e0a7981 */ /* 0x0000a2000c1e1500 */
[----:B------:R-:W-:Y:S02]  /*0d30*/  SHF.R.S32.HI R13, RZ, 0x1, R12 ;  /* 0x00000001ff0d7819 */ /* 0x000fe4000001140c */
[----:B------:R-:W-:-:S03]  /*0d40*/  LEA.HI R21, R21, R21, RZ, 0x1 ;  /* 0x0000001515157211 */ /* 0x000fc600078f08ff */
[----:B------:R-:W-:Y:S01]  /*0d50*/  IMAD.WIDE R12, R13, 0x2, R6 ;  /* 0x000000020d0c7825 */ /* 0x000fe200078e0206 */
[----:B------:R-:W-:-:S05]  /*0d60*/  SHF.R.S32.HI R21, RZ, 0x1, R21 ;  /* 0x00000001ff157819 */ /* 0x000fca0000011415 */
[----:B------:R-:W-:Y:S01]  /*0d70*/  IMAD.WIDE R6, R21, 0x2, R6 ;  /* 0x0000000215067825 */ /* 0x000fe200078e0206 */
[----:B------:R-:W5:Y:S05]  /*0d80*/  LDG.E.U16 R12, desc[UR8][R12.64] ;  /* 0x000000080c0c7981 */ /* 0x000f6a000c1e1500 */
[----:B------:R-:W3:Y:S01]  /*0d90*/  LDG.E.U16 R6, desc[UR6][R6.64] ;  /* 0x0000000606067981 */ /* 0x000ee2000c1e1500 */
[----:B------:R-:W-:-:S04]  /*0da0*/  LEA.HI R9, R9, R9, RZ, 0x1 ;  /* 0x0000000909097211 */ /* 0x000fc800078f08ff */
[----:B------:R-:W-:Y:S02]  /*0db0*/  SHF.R.S32.HI R9, RZ, 0x1, R9 ;  /* 0x00000001ff097819 */ /* 0x000fe40000011409 */
[----:B------:R-:W-:-:S03]  /*0dc0*/  LEA.HI R19, R19, R19, RZ, 0x1 ;  /* 0x0000001313137211 */ /* 0x000fc600078f08ff */
[----:B-1----:R-:W-:Y:S01]  /*0dd0*/  IMAD.WIDE R28, R9, 0x8, R2 ;  /* 0x00000008091c7825 */ /* 0x002fe200078e0202 */
[----:B0-----:R-:W-:Y:S02]  /*0de0*/  SHF.R.S32.HI R15, RZ, 0x1, R19 ;  /* 0x00000001ff0f7819 */ /* 0x001fe40000011413 */
[----:B------:R-:W-:Y:S02]  /*0df0*/  LEA.HI R11, R11, R11, RZ, 0x1 ;  /* 0x0000000b0b0b7211 */ /* 0x000fe400078f08ff */
[----:B------:R-:W4:Y:S02]  /*0e00*/  LDG.E R30, desc[UR6][R28.64] ;  /* 0x000000061c1e7981 */ /* 0x000f24000c1e1900 */
[----:B------:R-:W-:Y:S02]  /*0e10*/  SHF.R.S32.HI R11, RZ, 0x1, R11 ;  /* 0x00000001ff0b7819 */ /* 0x000fe4000001140b */
[----:B--2---:R-:W-:-:S04]  /*0e20*/  PRMT R21, R10, 0x7771, RZ ;  /* 0x000077710a157816 */ /* 0x004fc800000000ff */
[----:B------:R-:W-:Y:S02]  /*0e30*/  ISETP.NE.AND P5, PT, R21, RZ, PT ;  /* 0x000000ff1500720c */ /* 0x000fe40003fa5270 */
[----:B-----5:R-:W-:-:S04]  /*0e40*/  PRMT R14, R12, 0x7771, RZ ;  /* 0x000077710c0e7816 */ /* 0x020fc800000000ff */
[----:B------:R-:W-:-:S07]  /*0e50*/  ISETP.NE.AND P1, PT, R14, RZ, PT ;  /* 0x000000ff0e00720c */ /* 0x000fce0003f25270 */
[----:B------:R-:W-:Y:S02]  /*0e60*/  @P5 R2UR UR8, R16 ;  /* 0x00000000100852ca */ /* 0x000fe400000e0000 */
[----:B------:R-:W-:Y:S02]  /*0e70*/  @P5 R2UR UR9, R17 ;  /* 0x00000000110952ca */ /* 0x000fe400000e0000 */
[----:B---3--:R-:W-:-:S04]  /*0e80*/  PRMT R14, R6, 0x7771, RZ ;  /* 0x00007771060e7816 */ /* 0x008fc800000000ff */
[----:B------:R-:W-:Y:S01]  /*0e90*/  ISETP.NE.AND P0, PT, R14, RZ, PT ;  /* 0x000000ff0e00720c */ /* 0x000fe20003f05270 */
[----:B------:R-:W-:-:S05]  /*0ea0*/  IMAD.WIDE R14, R15, 0x8, R2 ;  /* 0x000000080f0e7825 */ /* 0x000fca00078e0202 */
[----:B------:R-:W2:Y:S04]  /*0eb0*/  LDG.E R22, desc[UR10][R14.64] ;  /* 0x0000000a0e167981 */ /* 0x000ea8000c1e1900 */
[----:B------:R4:W3:Y:S01]  /*0ec0*/  @P5 LDG.E R7, desc[UR8][R28.64+0x4] ;  /* 0x000004081c075981 */ /* 0x0008e2000c1e1900 */
[C---:B------:R-:W-:Y:S02]  /*0ed0*/  @P1 R2UR UR8, R16.reuse ;  /* 0x00000000100812ca */ /* 0x040fe400000e0000 */
[C---:B------:R-:W-:Y:S02]  /*0ee0*/  @P1 R2UR UR9, R17.reuse ;  /* 0x00000000110912ca */ /* 0x040fe400000e0000 */
[----:B------:R-:W-:Y:S02]  /*0ef0*/  @P0 R2UR UR12, R16 ;  /* 0x00000000100c02ca */ /* 0x000fe400000e0000 */
[----:B------:R-:W-:Y:S01]  /*0f00*/  @P0 R2UR UR13, R17 ;  /* 0x00000000110d02ca */ /* 0x000fe200000e0000 */
[----:B------:R-:W-:-:S05]  /*0f10*/  IMAD.WIDE R2, R11, 0x8, R2 ;  /* 0x000000080b027825 */ /* 0x000fca00078e0202 */
[----:B------:R-:W5:Y:S04]  /*0f20*/  LDG.E R36, desc[UR6][R2.64] ;  /* 0x0000000602247981 */ /* 0x000f68000c1e1900 */
[----:B------:R-:W5:Y:S04]  /*0f30*/  @P1 LDG.E R34, desc[UR8][R14.64+0x4] ;  /* 0x000004080e221981 */ /* 0x000f68000c1e1900 */
[----:B------:R2:W5:Y:S01]  /*0f40*/  @P0 LDG.E R32, desc[UR12][R2.64+0x4] ;  /* 0x0000040c02200981 */ /* 0x000562000c1e1900 */
[-C--:B----4-:R-:W-:Y:S01]  /*0f50*/  FMUL R29, R0, R5.reuse ;  /* 0x00000005001d7220 */ /* 0x090fe20000400000 */
[----:B------:R-:W-:Y:S01]  /*0f60*/  PRMT R10, R10, 0x7770, RZ ;  /* 0x000077700a0a7816 */ /* 0x000fe200000000ff */
[----:B------:R-:W-:Y:S01]  /*0f70*/  FMUL R19, R8, R5 ;  /* 0x0000000508137220 */ /* 0x000fe20000400000 */
[----:B------:R-:W-:-:S02]  /*0f80*/  PRMT R6, R6, 0x7770, RZ ;  /* 0x0000777006067816 */ /* 0x000fc400000000ff */
[----:B------:R-:W-:Y:S01]  /*0f90*/  ISETP.NE.AND P2, PT, R10, RZ, PT ;  /* 0x000000ff0a00720c */ /* 0x000fe20003f45270 */
[----:B------:R-:W-:Y:S01]  /*0fa0*/  IMAD.U32 R10, RZ, RZ, UR4 ;  /* 0x00000004ff0a7e24 */ /* 0x000fe2000f8e00ff */
[-C--:B------:R-:W-:Y:S02]  /*0fb0*/  FSEL R29, R29, R4.reuse, P4 ;  /* 0x000000041d1d7208 */ /* 0x080fe40002000000 */
[----:B------:R-:W-:Y:S02]  /*0fc0*/  ISETP.NE.AND P4, PT, R6, RZ, PT ;  /* 0x000000ff0600720c */ /* 0x000fe40003f85270 */
[----:B------:R-:W-:Y:S02]  /*0fd0*/  PRMT R12, R12, 0x7770, RZ ;  /* 0x000077700c0c7816 */ /* 0x000fe400000000ff */
[----:B------:R-:W-:Y:S02]  /*0fe0*/  FSEL R19, R19, R4, P3 ;  /* 0x0000000413137208 */ /* 0x000fe40001800000 */
[----:B------:R-:W-:-:S02]  /*0ff0*/  FMNMX3 R0, R29, -INF , R26, !PT ;  /* 0xff8000001d007876 */ /* 0x000fc4000780001a */
[----:B------:R-:W-:Y:S02]  /*1000*/  MOV R6, UR4 ;  /* 0x0000000400067c02 */ /* 0x000fe40008000f00 */
[----:B------:R-:W-:Y:S02]  /*1010*/  FMNMX3 R0, R0, R19, R24, !PT ;  /* 0x0000001300007276 */ /* 0x000fe40007800018 */
[----:B------:R-:W-:Y:S01]  /*1020*/  MOV R8, UR4 ;  /* 0x0000000400087c02 */ /* 0x000fe20008000f00 */
[----:B------:R-:W-:Y:S01]  /*1030*/  UMOV UR4, 0xffffffff ;  /* 0xffffffff00047882 */ /* 0x000fe20000000000 */
[-C--:B--2---:R-:W-:Y:S01]  /*1040*/  FMUL R3, R22, R5.reuse ;  /* 0x0000000516037220 */ /* 0x084fe20000400000 */
[-C--:B---3--:R-:W-:Y:S01]  /*1050*/  @P5 FMUL R10, R7, R5.reuse ;  /* 0x00000005070a5220 */ /* 0x088fe20000400000 */
[----:B------:R-:W-:Y:S01]  /*1060*/  FMUL R7, R30, R5 ;  /* 0x000000051e077220 */ /* 0x000fe20000400000 */
[----:B------:R-:W-:-:S04]  /*1070*/  ISETP.NE.AND P5, PT, R12, RZ, PT ;  /* 0x000000ff0c00720c */ /* 0x000fc80003fa5270 */
[-C--:B------:R-:W-:Y:S02]  /*1080*/  FSEL R7, R7, R4.reuse, P2 ;  /* 0x0000000407077208 */ /* 0x080fe40001000000 */
[----:B------:R-:W-:Y:S02]  /*1090*/  FSEL R22, R3, R4, P5 ;  /* 0x0000000403167208 */ /* 0x000fe40002800000 */
[----:B------:R-:W-:Y:S01]  /*10a0*/  FMNMX3 R3, R0, R7, R10, !PT ;  /* 0x0000000700037276 */ /* 0x000fe2000780000a */
[-C--:B-----5:R-:W-:Y:S01]  /*10b0*/  @P4 FMUL R4, R36, R5.reuse ;  /* 0x0000000524044220 */ /* 0x0a0fe20000400000 */
        /* <DEDUP_REMOVED lines=27> */
[--C-:B------:R-:W-:Y:S01]  /*1270*/  FADD R4, R4, -R11.reuse ;  /* 0x8000000b04047221 */ /* 0x100fe20000000000 */
[--C-:B------:R-:W-:Y:S01]  /*1280*/  FADD R24, R7, -R11.reuse ;  /* 0x8000000b07187221 */ /* 0x100fe20000000000 */
[----:B------:R-:W-:Y:S01]  /*1290*/  FADD R3, R12, -12583039 ;  /* 0xcb40007f0c037421 */ /* 0x000fe20000000000 */
[C---:B------:R-:W-:Y:S01]  /*12a0*/  FADD R0, -R11.reuse, R10 ;  /* 0x0000000a0b007221 */ /* 0x040fe20000000100 */
[----:B------:R-:W-:Y:S01]  /*12b0*/  FADD R22, R22, -R11 ;  /* 0x8000000b16167221 */ /* 0x000fe20000000000 */
[----:B------:R-:W-:Y:S01]  /*12c0*/  FADD R8, -R11, R8 ;  /* 0x000000080b087221 */ /* 0x000fe20000000100 */
        /* <DEDUP_REMOVED lines=13> */
[-C--:B------:R-:W-:Y:S01]  /*13a0*/  FFMA.SAT R10, R0, R9.reuse, 0.5 ;  /* 0x3f000000000a7423 */ /* 0x080fe20000002009 */
[----:B------:R-:W-:Y:S01]  /*13b0*/  FFMA R13, R26, 1.4426950216293334961, -R13 ;  /* 0x3fb8aa3b1a0d7823 */ /* 0x000fe2000000080d */
[----:B------:R-:W-:Y:S01]  /*13c0*/  FFMA R28, R28, 1.925963033500011079e-08, R11 ;  /* 0x32a570601c1c7823 */ /* 0x000fe2000000000b */
[----:B------:R-:W-:Y:S01]  /*13d0*/  FADD R11, R7, -12583039 ;  /* 0xcb40007f070b7421 */ /* 0x000fe20000000000 */
[----:B------:R-:W0:Y:S01]  /*13e0*/  MUFU.EX2 R15, R15 ;  /* 0x0000000f000f7308 */ /* 0x000e220000000800 */
[----:B------:R-:W-:Y:S01]  /*13f0*/  FFMA R21, R26, 1.925963033500011079e-08, R13 ;  /* 0x32a570601a157823 */ /* 0x000fe2000000000d */
[----:B------:R-:W-:Y:S01]  /*1400*/  FFMA.SAT R30, R4, R9, 0.5 ;  /* 0x3f000000041e7423 */ /* 0x000fe20000002009 */
[----:B------:R-:W-:Y:S01]  /*1410*/  FFMA R13, R24, 1.4426950216293334961, -R11 ;  /* 0x3fb8aa3b180d7823 */ /* 0x000fe2000000080b */
[----:B------:R-:W-:Y:S01]  /*1420*/  FFMA.RM R11, R10, R5, 12582913 ;  /* 0x4b4000010a0b7423 */ /* 0x000fe20000004005 */
[----:B------:R-:W-:Y:S01]  /*1430*/  FFMA.SAT R10, R22, R9, 0.5 ;  /* 0x3f000000160a7423 */ /* 0x000fe20000002009 */
[----:B------:R-:W-:-:S02]  /*1440*/  IMAD.SHL.U32 R2, R2, 0x800000, RZ ;  /* 0x0080000002027824 */ /* 0x000fc400078e00ff */
[----:B------:R-:W-:Y:S01]  /*1450*/  FFMA R24, R24, 1.925963033500011079e-08, R13 ;  /* 0x32a5706018187823 */ /* 0x000fe2000000000d */
[----:B------:R-:W-:Y:S01]  /*1460*/  FADD R19, R11, -12583039 ;  /* 0xcb40007f0b137421 */ /* 0x000fe20000000000 */
[----:B------:R1:W2:Y:S01]  /*1470*/  MUFU.EX2 R13, R32 ;  /* 0x00000020000d7308 */ /* 0x0002a20000000800 */
[----:B------:R-:W-:Y:S01]  /*1480*/  FFMA.RM R10, R10, R5, 12582913 ;  /* 0x4b4000010a0a7423 */ /* 0x000fe20000004005 */
[----:B------:R-:W-:Y:S01]  /*1490*/  SHF.L.U32 R3, R3, 0x17, RZ ;  /* 0x0000001703037819 */ /* 0x000fe200000006ff */
[----:B------:R-:W-:Y:S02]  /*14a0*/  FFMA R19, R0, 1.4426950216293334961, -R19 ;  /* 0x3fb8aa3b00137823 */ /* 0x000fe40000000813 */
[----:B------:R-:W-:Y:S02]  /*14b0*/  FADD R27, R10, -12583039 ;  /* 0xcb40007f0a1b7421 */ /* 0x000fe40000000000 */
[----:B------:R-:W-:Y:S01]  /*14c0*/  FFMA R19, R0, 1.925963033500011079e-08, R19 ;  /* 0x32a5706000137823 */ /* 0x000fe20000000013 */
[----:B------:R-:W-:Y:S01]  /*14d0*/  SHF.L.U32 R0, R12, 0x17, RZ ;  /* 0x000000170c007819 */ /* 0x000fe200000006ff */
[-C--:B------:R-:W-:Y:S01]  /*14e0*/  FFMA.SAT R12, R14, R9.reuse, 0.5 ;  /* 0x3f0000000e0c7423 */ /* 0x080fe20000002009 */
[----:B-1----:R-:W-:Y:S01]  /*14f0*/  FFMA.SAT R32, R8, R9, 0.5 ;  /* 0x3f00000008207423 */ /* 0x002fe20000002009 */
[----:B------:R-:W1:Y:S01]  /*1500*/  MUFU.EX2 R28, R28 ;  /* 0x0000001c001c7308 */ /* 0x000e620000000800 */
[-C--:B------:R-:W-:Y:S01]  /*1510*/  FFMA.RM R9, R30, R5.reuse, 12582913 ;  /* 0x4b4000011e097423 */ /* 0x080fe20000004005 */
[----:B------:R-:W-:Y:S01]  /*1520*/  FFMA.RM R12, R12, R5, 12582913 ;  /* 0x4b4000010c0c7423 */ /* 0x000fe20000004005 */
[----:B------:R-:W-:Y:S01]  /*1530*/  FFMA R27, R22, 1.4426950216293334961, -R27 ;  /* 0x3fb8aa3b161b7823 */ /* 0x000fe2000000081b */
[----:B0-----:R-:W-:Y:S01]  /*1540*/  FMUL R2, R2, R15 ;  /* 0x0000000f02027220 */ /* 0x001fe20000400000 */
[----:B--2---:R-:W-:Y:S01]  /*1550*/  FMUL R0, R0, R13 ;  /* 0x0000000d00007220 */ /* 0x004fe20000400000 */
[----:B------:R-:W-:-:S02]  /*1560*/  FADD R13, R12, -12583039 ;  /* 0xcb40007f0c0d7421 */ /* 0x000fc40000000000 */
[----:B------:R-:W0:Y:S01]  /*1570*/  MUFU.EX2 R21, R21 ;  /* 0x0000001500157308 */ /* 0x000e220000000800 */
[----:B------:R-:W-:Y:S01]  /*1580*/  FFMA R22, R22, 1.925963033500011079e-08, R27 ;  /* 0x32a5706016167823 */ /* 0x000fe2000000001b */
[----:B------:R-:W-:-:S04]  /*1590*/  FFMA R13, R14, 1.4426950216293334961, -R13 ;  /* 0x3fb8aa3b0e0d7823 */ /* 0x000fc8000000080d */
[----:B------:R-:W-:Y:S01]  /*15a0*/  FFMA R26, R14, 1.925963033500011079e-08, R13 ;  /* 0x32a570600e1a7823 */ /* 0x000fe2000000000d */
[----:B------:R-:W-:Y:S01]  /*15b0*/  FFMA.RM R13, R32, R5, 12582913 ;  /* 0x4b400001200d7423 */ /* 0x000fe20000004005 */
[----:B------:R-:W-:Y:S01]  /*15c0*/  FADD R5, R9, -12583039 ;  /* 0xcb40007f09057421 */ /* 0x000fe20000000000 */
[----:B------:R2:W3:Y:S01]  /*15d0*/  MUFU.EX2 R14, R24 ;  /* 0x00000018000e7308 */ /* 0x0004e20000000800 */
[----:B-1----:R-:W-:Y:S01]  /*15e0*/  FMUL R3, R3, R28 ;  /* 0x0000001c03037220 */ /* 0x002fe20000400000 */
[C---:B------:R-:W-:Y:S01]  /*15f0*/  FADD R15, R13.reuse, -12583039 ;  /* 0xcb40007f0d0f7421 */ /* 0x040fe20000000000 */
[----:B------:R-:W-:Y:S01]  /*1600*/  FFMA R5, R4, 1.4426950216293334961, -R5 ;  /* 0x3fb8aa3b04057823 */ /* 0x000fe20000000805 */
[----:B------:R-:W-:-:S04]  /*1610*/  SHF.L.U32 R13, R13, 0x17, RZ ;  /* 0x000000170d0d7819 */ /* 0x000fc800000006ff */
[----:B------:R-:W1:Y:S01]  /*1620*/  MUFU.EX2 R19, R19 ;  /* 0x0000001300137308 */ /* 0x000e620000000800 */
[----:B--2---:R-:W-:Y:S01]  /*1630*/  FFMA R24, R4, 1.925963033500011079e-08, R5 ;  /* 0x32a5706004187823 */ /* 0x004fe20000000005 */
[----:B------:R-:W-:Y:S01]  /*1640*/  SHF.L.U32 R4, R6, 0x17, RZ ;  /* 0x0000001706047819 */ /* 0x000fe200000006ff */
[----:B------:R-:W-:-:S04]  /*1650*/  FADD R5, RZ, R0 ;  /* 0x00000000ff057221 */ /* 0x000fc80000000000 */
[----:B------:R-:W-:Y:S01]  /*1660*/  FADD R6, R5, R2 ;  /* 0x0000000205067221 */ /* 0x000fe20000000000 */
[----:B------:R-:W2:Y:S01]  /*1670*/  MUFU.EX2 R22, R22 ;  /* 0x0000001600167308 */ /* 0x000ea20000000800 */
[----:B0-----:R-:W-:Y:S01]  /*1680*/  FMUL R4, R4, R21 ;  /* 0x0000001504047220 */ /* 0x001fe20000400000 */
[----:B------:R-:W-:Y:S01]  /*1690*/  FFMA R21, R8, 1.4426950216293334961, -R15 ;  /* 0x3fb8aa3b08157823 */ /* 0x000fe2000000080f */
[----:B------:R-:W-:Y:S02]  /*16a0*/  IMAD.SHL.U32 R5, R7, 0x800000, RZ ;  /* 0x0080000007057824 */ /* 0x000fe400078e00ff */
[----:B------:R-:W-:Y:S01]  /*16b0*/  FADD R7, R6, R3 ;  /* 0x0000000306077221 */ /* 0x000fe20000000000 */
[----:B------:R-:W-:Y:S01]  /*16c0*/  FFMA R21, R8, 1.925963033500011079e-08, R21 ;  /* 0x32a5706008157823 */ /* 0x000fe20000000015 */
[----:B------:R-:W-:Y:S01]  /*16d0*/  SHF.L.U32 R8, R11, 0x17, RZ ;  /* 0x000000170b087819 */ /* 0x000fe200000006ff */
[----:B------:R-:W0:Y:S01]  /*16e0*/  MUFU.EX2 R26, R26 ;  /* 0x0000001a001a7308 */ /* 0x000e220000000800 */
[----:B---3--:R-:W-:Y:S01]  /*16f0*/  FMUL R5, R5, R14 ;  /* 0x0000000e05057220 */ /* 0x008fe20000400000 */
[----:B------:R-:W-:Y:S01]  /*1700*/  FADD R6, R7, R4 ;  /* 0x0000000407067221 */ /* 0x000fe20000000000 */
[----:B------:R-:W-:Y:S01]  /*1710*/  SHF.L.U32 R7, R10, 0x17, RZ ;  /* 0x000000170a077819 */ /* 0x000fe200000006ff */
[----:B-1----:R-:W-:Y:S01]  /*1720*/  FMUL R8, R8, R19 ;  /* 0x0000001308087220 */ /* 0x002fe20000400000 */
[----:B------:R-:W-:-:S02]  /*1730*/  IMAD.SHL.U32 R19, R12, 0x800000, RZ ;  /* 0x008000000c137824 */ /* 0x000fc400078e00ff */
[----:B------:R-:W-:Y:S01]  /*1740*/  FADD R11, R6, R5 ;  /* 0x00000005060b7221 */ /* 0x000fe20000000000 */
[----:B------:R-:W-:Y:S01]  /*1750*/  SHF.L.U32 R12, R9, 0x17, RZ ;  /* 0x00000017090c7819 */ /* 0x000fe200000006ff */
[----:B------:R-:W1:Y:S01]  /*1760*/  MUFU.EX2 R15, R24 ;  /* 0x00000018000f7308 */ /* 0x000e620000000800 */
[----:B--2---:R-:W-:Y:S01]  /*1770*/  FMUL R7, R7, R22 ;  /* 0x0000001607077220 */ /* 0x004fe20000400000 */
[----:B------:R-:W-:-:S04]  /*1780*/  FADD R10, R11, R8 ;  /* 0x000000080b0a7221 */ /* 0x000fc80000000000 */
[----:B------:R-:W-:Y:S02]  /*1790*/  FADD R9, R10, R7 ;  /* 0x000000070a097221 */ /* 0x000fe40000000000 */
        /* <DEDUP_REMOVED lines=16> */
.L_x_27555:
        /* <DEDUP_REMOVED lines=11> */
[----:B0-----:R-:W-:Y:S05]  /*1950*/  CALL.REL.NOINC `($__internal_435_$__cuda_sm3x_div_rn_noftz_f32_slowpath) ;  /* 0x0000001400a87944 */ /* 0x001fea0003c00000 */
[----:B------:R-:W-:-:S07]  /*1960*/  IMAD.MOV.U32 R12, RZ, RZ, R0 ;  /* 0x000000ffff0c7224 */ /* 0x000fce00078e0000 */
.L_x_27524:
[----:B------:R-:W-:Y:S05]  /*1970*/  BSYNC.RECONVERGENT B0 ;  /* 0x0000000000007941 */ /* 0x000fea0003800200 */
.L_x_27523:
        /* <DEDUP_REMOVED lines=11> */
[----:B0-----:R-:W-:Y:S05]  /*1a30*/  CALL.REL.NOINC `($__internal_435_$__cuda_sm3x_div_rn_noftz_f32_slowpath) ;  /* 0x0000001400707944 */ /* 0x001fea0003c00000 */
[----:B------:R-:W-:-:S07]  /*1a40*/  MOV R13, R0 ;  /* 0x00000000000d7202 */ /* 0x000fce0000000f00 */
.L_x_27526:
[----:B------:R-:W-:Y:S05]  /*1a50*/  BSYNC.RECONVERGENT B0 ;  /* 0x0000000000007941 */ /* 0x000fea0003800200 */
.L_x_27525:
        /* <DEDUP_REMOVED lines=11> */
[----:B0-----:R-:W-:Y:S05]  /*1b10*/  CALL.REL.NOINC `($__internal_435_$__cuda_sm3x_div_rn_noftz_f32_slowpath) ;  /* 0x0000001400387944 */ /* 0x001fea0003c00000 */
[----:B------:R-:W-:-:S07]  /*1b20*/  MOV R2, R0 ;  /* 0x0000000000027202 */ /* 0x000fce0000000f00 */
.L_x_27528:
[----:B------:R-:W-:Y:S05]  /*1b30*/  BSYNC.RECONVERGENT B0 ;  /* 0x0000000000007941 */ /* 0x000fea0003800200 */
.L_x_27527:
        /* <DEDUP_REMOVED lines=12> */
[----:B------:R-:W-:-:S07]  /*1c00*/  IMAD.MOV.U32 R3, RZ, RZ, R0 ;  /* 0x000000ffff037224 */ /* 0x000fce00078e0000 */
.L_x_27530:
[----:B------:R-:W-:Y:S05]  /*1c10*/  BSYNC.RECONVERGENT B0 ;  /* 0x0000000000007941 */ /* 0x000fea0003800200 */
.L_x_27529:
        /* <DEDUP_REMOVED lines=13> */
.L_x_27532:
[----:B------:R-:W-:Y:S05]  /*1cf0*/  BSYNC.RECONVERGENT B0 ;  /* 0x0000000000007941 */ /* 0x000fea0003800200 */
.L_x_27531:
        /* <DEDUP_REMOVED lines=13> */
.L_x_27534:
[----:B------:R-:W-:Y:S05]  /*1dd0*/  BSYNC.RECONVERGENT B0 ;  /* 0x0000000000007941 */ /* 0x000fea0003800200 */
.L_x_27533:
        /* <DEDUP_REMOVED lines=13> */
.L_x_27536:
[----:B------:R-:W-:Y:S05]  /*1eb0*/  BSYNC.RECONVERGENT B0 ;  /* 0x0000000000007941 */ /* 0x000fea0003800200 */
.L_x_27535:
        /* <DEDUP_REMOVED lines=13> */
.L_x_27538:
[----:B------:R-:W-:Y:S05]  /*1f90*/  BSYNC.RECONVERGENT B0 ;  /* 0x0000000000007941 */ /* 0x000fea0003800200 */
.L_x_27537:
        /* <DEDUP_REMOVED lines=13> */
.L_x_27540:
[----:B------:R-:W-:Y:S05]  /*2070*/  BSYNC.RECONVERGENT B0 ;  /* 0x0000000000007941 */ /* 0x000fea0003800200 */
.L_x_27539:
        /* <DEDUP_REMOVED lines=13> */
.L_x_27542:
[----:B------:R-:W-:Y:S05]  /*2150*/  BSYNC.RECONVERGENT B0 ;  /* 0x0000000000007941 */ /* 0x000fea0003800200 */
.L_x_27541:
        /* <DEDUP_REMOVED lines=13> */
[----:B------:R-:W-:Y:S01]  /*2230*/  IADD3 R14, P3, PT, R8, 0x100, RZ ;  /* 0x00000100080e7810 */ /* 0x000fe20007f7e0ff */
[----:B------:R-:W-:Y:S01]  /*2240*/  IMAD.X R22, RZ, RZ, R15, P1 ;  /* 0x000000ffff167224 */ /* 0x000fe200008e060f */
        /* <DEDUP_REMOVED lines=8> */
[C---:B------:R-:W-:Y:S02]  /*22d0*/  IADD3 R21, P0, PT, R8.reuse, 0x40, RZ ;  /* 0x0000004008157810 */ /* 0x040fe40007f1e0ff */
[----:B------:R-:W-:Y:S01]  /*22e0*/  IADD3 R0, P2, PT, R8, 0xc0, RZ ;  /* 0x000000c008007810 */ /* 0x000fe20007f5e0ff */
[----:B------:R1:W-:Y:S01]  /*22f0*/  STG.E.64 desc[UR4][R10.64], R12 ;  /* 0x0000000c0a007986 */ /* 0x0003e2000c101b04 */
[----:B0-----:R-:W-:Y:S02]  /*2300*/  IADD3.X R24, PT, PT, RZ, R15, RZ, P0, !PT ;  /* 0x0000000fff187210 */ /* 0x001fe400007fe4ff */
[----:B------:R-:W-:Y:S02]  /*2310*/  LEA.HI R8, P1, R22, R19, RZ, 0x1 ;  /* 0x0000001316087211 */ /* 0x000fe400078308ff */
[----:B------:R-:W-:-:S02]  /*2320*/  LEA.HI R21, P0, R24, R21, RZ, 0x1 ;  /* 0x0000001518157211 */ /* 0x000fc400078108ff */
[-C--:B------:R-:W-:Y:S02]  /*2330*/  IADD3.X R9, PT, PT, RZ, R15.reuse, RZ, P2, !PT ;  /* 0x0000000fff097210 */ /* 0x080fe400017fe4ff */
[----:B------:R-:W-:Y:S02]  /*2340*/  SHF.L.U32 R19, R21, 0x2, RZ ;  /* 0x0000000215137819 */ /* 0x000fe400000006ff */
[----:B------:R-:W-:Y:S01]  /*2350*/  IADD3.X R15, PT, PT, RZ, R15, RZ, P3, !PT ;  /* 0x0000000fff0f7210 */ /* 0x000fe20001ffe4ff */
[----:B-1----:R-:W-:Y:S01]  /*2360*/  IMAD.X R10, RZ, RZ, R24, P0 ;  /* 0x000000ffff0a7224 */ /* 0x002fe200000e0618 */
[----:B------:R-:W-:Y:S02]  /*2370*/  IADD3.X R11, PT, PT, RZ, R22, RZ, P1, !PT ;  /* 0x00000016ff0b7210 */ /* 0x000fe40000ffe4ff */
[----:B------:R-:W-:Y:S02]  /*2380*/  LEA.HI R12, P0, R9, R0, RZ, 0x1 ;  /* 0x00000000090c7211 */ /* 0x000fe400078108ff */
[----:B------:R-:W-:-:S02]  /*2390*/  SHF.L.U64.HI R0, R21, 0x2, R10 ;  /* 0x0000000215007819 */ /* 0x000fc4000001020a */
[C---:B------:R-:W-:Y:S01]  /*23a0*/  SHF.L.U64.HI R11, R8.reuse, 0x2, R11 ;  /* 0x00000002080b7819 */ /* 0x040fe2000001020b */
[----:B------:R-:W-:Y:S01]  /*23b0*/  IMAD.X R13, RZ, RZ, R9, P0 ;  /* 0x000000ffff0d7224 */ /* 0x000fe200000e0609 */
[----:B------:R-:W-:Y:S02]  /*23c0*/  SHF.L.U32 R10, R8, 0x2, RZ ;  /* 0x00000002080a7819 */ /* 0x000fe400000006ff */
[----:B------:R-:W-:Y:S02]  /*23d0*/  LOP3.LUT R8, R19, 0xfffffff8, RZ, 0xc0, !PT ;  /* 0xfffffff813087812 */ /* 0x000fe400078ec0ff */
[----:B------:R-:W-:Y:S02]  /*23e0*/  LEA.HI R14, P2, R15, R14, RZ, 0x1 ;  /* 0x0000000e0f0e7211 */ /* 0x000fe400078508ff */
[----:B------:R-:W-:Y:S02]  /*23f0*/  IADD3 R8, P0, PT, R8, UR42, RZ ;  /* 0x0000002a08087c10 */ /* 0x000fe4000ff1e0ff */
[----:B------:R-:W-:-:S02]  /*2400*/  IADD3.X R15, PT, PT, RZ, R15, RZ, P2, !PT ;  /* 0x0000000fff0f7210 */ /* 0x000fc400017fe4ff */
[----:B------:R-:W-:Y:S02]  /*2410*/  IADD3.X R9, PT, PT, R0, UR43, RZ, P0, !PT ;  /* 0x0000002b00097c10 */ /* 0x000fe400087fe4ff */
[----:B------:R-:W-:Y:S02]  /*2420*/  IADD3 R23, P0, PT, R18, R23, RZ ;  /* 0x0000001712177210 */ /* 0x000fe40007f1e0ff */
[C---:B------:R-:W-:Y:S01]  /*2430*/  SHF.L.U64.HI R13, R12.reuse, 0x2, R13 ;  /* 0x000000020c0d7819 */ /* 0x040fe2000001020d */
[----:B------:R-:W-:Y:S01]  /*2440*/  IMAD.SHL.U32 R12, R12, 0x4, RZ ;  /* 0x000000040c0c7824 */ /* 0x000fe200078e00ff */
[C---:B------:R-:W-:Y:S01]  /*2450*/  SHF.L.U64.HI R15, R14.reuse, 0x2, R15 ;  /* 0x000000020e0f7819 */ /* 0x040fe2000001020f */
[----:B------:R0:W-:Y:S01]  /*2460*/  STG.E.64 desc[UR4][R8.64], R2 ;  /* 0x0000000208007986 */ /* 0x0001e2000c101b04 */
        /* <DEDUP_REMOVED lines=18> */
.L_x_27522:
[----:B------:R-:W-:Y:S01]  /*2590*/  BSSY B0, `(.L_x_27544) ;  /* 0x0000007000007945 */ /* 0x000fe20003800000 */
[----:B------:R-:W-:Y:S01]  /*25a0*/  MOV R12, 0x10 ;  /* 0x00000010000c7802 */ /* 0x000fe20000000f00 */
[----:B------:R-:W-:Y:S01]  /*25b0*/  IMAD.MOV.U32 R11, RZ, RZ, 0x1f ;  /* 0x0000001fff0b7424 */ /* 0x000fe200078e00ff */
[----:B------:R-:W-:-:S07]  /*25c0*/  MOV R15, 0xffffffff ;  /* 0xffffffff000f7802 */ /* 0x000fce0000000f00 */
[----:B------:R-:W-:Y:S05]  /*25d0*/  WARPSYNC.COLLECTIVE R15, `(.L_x_27545) ;  /* 0x000000000f087348 */ /* 0x000fea0003c00000 */
[----:B------:R0:W1:Y:S02]  /*25e0*/  SHFL.BFLY P6, R14, R13, R12, R11 ;  /* 0x0c00000c0d0e7389 */ /* 0x00006400000c000b */
[----:B01----:R-:W-:Y:S05]  /*25f0*/  ENDCOLLECTIVE ;  /* 0x000000000000791b */ /* 0x003fea0003800000 */
.L_x_27545:
[----:B------:R-:W-:Y:S05]  /*2600*/  BSYNC B0 ;  /* 0x0000000000007941 */ /* 0x000fea0003800000 */
.L_x_27544:
[----:B------:R-:W-:Y:S01]  /*2610*/  FMNMX R13, R13, R14, !PT ;  /* 0x0000000e0d0d7209 */ /* 0x000fe20007800000 */
[----:B------:R-:W-:Y:S01]  /*2620*/  IMAD.MOV.U32 R11, RZ, RZ, 0x1f ;  /* 0x0000001fff0b7424 */ /* 0x000fe200078e00ff */
[----:B------:R-:W-:Y:S02]  /*2630*/  MOV R12, 0x8 ;  /* 0x00000008000c7802 */ /* 0x000fe40000000f00 */
[----:B------:R-:W-:-:S07]  /*2640*/  MOV R15, 0xffffffff ;  /* 0xffffffff000f7802 */ /* 0x000fce0000000f00 */
[----:B------:R-:W-:Y:S05]  /*2650*/  WARPSYNC.COLLECTIVE R15, `(.L_x_27546) ;  /* 0x000000000f087348 */ /* 0x000fea0003c00000 */
[----:B------:R0:W1:Y:S02]  /*2660*/  SHFL.BFLY P6, R14, R13, R12, R11 ;  /* 0x0c00000c0d0e7389 */ /* 0x00006400000c000b */
[----:B01----:R-:W-:Y:S05]  /*2670*/  ENDCOLLECTIVE ;  /* 0x000000000000791b */ /* 0x003fea0003800000 */
.L_x_27546:
[----:B------:R-:W-:Y:S01]  /*2680*/  IMAD.MOV.U32 R12, RZ, RZ, 0x4 ;  /* 0x00000004ff0c7424 */ /* 0x000fe200078e00ff */
[----:B------:R-:W-:-:S04]  /*2690*/  FMNMX R0, R13, R14, !PT ;  /* 0x0000000e0d007209 */ /* 0x000fc80007800000 */
[----:B------:R-:W-:-:S07]  /*26a0*/  MOV R13, R0 ;  /* 0x00000000000d7202 */ /* 0x000fce0000000f00 */
[----:B------:R-:W-:Y:S05]  /*26b0*/  WARPSYNC.COLLECTIVE R15, `(.L_x_27547) ;  /* 0x000000000f087348 */ /* 0x000fea0003c00000 */
[----:B------:R0:W1:Y:S02]  /*26c0*/  SHFL.BFLY P6, R14, R13, R12, R11 ;  /* 0x0c00000c0d0e7389 */ /* 0x00006400000c000b */
[----:B01----:R-:W-:Y:S05]  /*26d0*/  ENDCOLLECTIVE ;  /* 0x000000000000791b */ /* 0x003fea0003800000 */
.L_x_27547:
[----:B------:R-:W-:Y:S01]  /*26e0*/  HFMA2 R12, -RZ, RZ, 0, 1.1920928955078125e-07 ;  /* 0x00000002ff0c7431 */ /* 0x000fe200000001ff */
[----:B------:R-:W-:-:S04]  /*26f0*/  FMNMX R2, R0, R14, !PT ;  /* 0x0000000e00027209 */ /* 0x000fc80007800000 */
[----:B------:R-:W-:-:S07]  /*2700*/  MOV R13, R2 ;  /* 0x00000002000d7202 */ /* 0x000fce0000000f00 */
[----:B------:R-:W-:Y:S05]  /*2710*/  WARPSYNC.COLLECTIVE R15, `(.L_x_27548) ;  /* 0x000000000f087348 */ /* 0x000fea0003c00000 */
[----:B------:R0:W1:Y:S02]  /*2720*/  SHFL.BFLY P6, R14, R13, R12, R11 ;  /* 0x0c00000c0d0e7389 */ /* 0x00006400000c000b */
[----:B01----:R-:W-:Y:S05]  /*2730*/  ENDCOLLECTIVE ;  /* 0x000000000000791b */ /* 0x003fea0003800000 */
.L_x_27548:
[----:B------:R-:W-:Y:S02]  /*2740*/  MOV R12, 0x1 ;  /* 0x00000001000c7802 */ /* 0x000fe40000000f00 */
[----:B------:R-:W-:-:S05]  /*2750*/  FMNMX R3, R2, R14, !PT ;  /* 0x0000000e02037209 */ /* 0x000fca0007800000 */
[----:B------:R-:W-:-:S07]  /*2760*/  IMAD.MOV.U32 R13, RZ, RZ, R3 ;  /* 0x000000ffff0d7224 */ /* 0x000fce00078e0003 */
[----:B------:R-:W-:Y:S05]  /*2770*/  WARPSYNC.COLLECTIVE R15, `(.L_x_27549) ;  /* 0x000000000f087348 */ /* 0x000fea0003c00000 */
[----:B------:R0:W1:Y:S02]  /*2780*/  SHFL.BFLY P6, R14, R13, R12, R11 ;  /* 0x0c00000c0d0e7389 */ /* 0x00006400000c000b */
[----:B01----:R-:W-:Y:S05]  /*2790*/  ENDCOLLECTIVE ;  /* 0x000000000000791b */ /* 0x003fea0003800000 */
.L_x_27549:
[----:B------:R-:W-:Y:S01]  /*27a0*/  IMAD.MOV.U32 R12, RZ, RZ, 0x437c0000 ;  /* 0x437c0000ff0c7424 */ /* 0x000fe200078e00ff */
[----:B------:R-:W-:-:S05]  /*27b0*/  FMNMX R27, R3, R14, !PT ;  /* 0x0000000e031b7209 */ /* 0x000fca0007800000 */
[--C-:B------:R-:W-:Y:S01]  /*27c0*/  FADD R3, R19, -R27.reuse ;  /* 0x8000001b13037221 */ /* 0x100fe20000000000 */
[----:B------:R-:W-:Y:S01]  /*27d0*/  FADD R19, -R27, R10 ;  /* 0x0000000a1b137221 */ /* 0x000fe20000000100 */
[----:B------:R-:W-:Y:S02]  /*27e0*/  HFMA2 R10, -RZ, RZ, 0.96630859375, -0.0022525787353515625 ;  /* 0x3bbb989dff0a7431 */ /* 0x000fe400000001ff */
[--C-:B------:R-:W-:Y:S01]  /*27f0*/  FADD R29, R29, -R27.reuse ;  /* 0x8000001b1d1d7221 */ /* 0x100fe20000000000 */
[C---:B------:R-:W-:Y:S01]  /*2800*/  FADD R21, -R27.reuse, R26 ;  /* 0x0000001a1b157221 */ /* 0x040fe20000000100 */
[--C-:B------:R-:W-:Y:S01]  /*2810*/  FADD R9, R4, -R27.reuse ;  /* 0x8000001b04097221 */ /* 0x100fe20000000000 */
[C---:B------:R-:W-:Y:S01]  /*2820*/  FADD R5, -R27.reuse, R24 ;  /* 0x000000181b057221 */ /* 0x040fe20000000100 */
[----:B------:R-:W-:Y:S01]  /*2830*/  FADD R13, -R27, R6 ;  /* 0x000000061b0d7221 */ /* 0x000fe20000000100 */
[--C-:B------:R-:W-:Y:S01]  /*2840*/  FADD R7, R7, -R27.reuse ;  /* 0x8000001b07077221 */ /* 0x100fe20000000000 */
[----:B------:R-:W-:Y:S01]  /*2850*/  FADD R11, R22, -R27 ;  /* 0x8000001b160b7221 */ /* 0x000fe20000000000 */
[----:B------:R-:W-:Y:S01]  /*2860*/  FADD R27, -R27, R8 ;  /* 0x000000081b1b7221 */ /* 0x000fe20000000100 */
        /* <DEDUP_REMOVED lines=29> */
[----:B------:R-:W-:Y:S02]  /*2a40*/  FFMA.SAT R15, R13, R10, 0.5 ;  /* 0x3f0000000d0f7423 */ /* 0x000fe4000000200a */
[----:B------:R-:W1:Y:S01]  /*2a50*/  MUFU.EX2 R5, R8 ;  /* 0x0000000800057308 */ /* 0x000e620000000800 */
[----:B0-----:R-:W-:Y:S01]  /*2a60*/  FMUL R3, R3, R6 ;  /* 0x0000000603037220 */ /* 0x001fe20000400000 */
        /* <DEDUP_REMOVED lines=32> */
[----:B------:R-:W-:Y:S01]  /*2c70*/  FFMA.SAT R15, R27, R10, 0.5 ;  /* 0x3f0000001b0f7423 */ /* 0x000fe2000000200a */
[----:B------:R-:W-:-:S03]  /*2c80*/  FADD R10, R11, -12583039 ;  /* 0xcb40007f0b0a7421 */ /* 0x000fc60000000000 */
[----:B------:R-:W-:Y:S01]  /*2c90*/  FFMA.RM R15, R15, R12, 12582913 ;  /* 0x4b4000010f0f7423 */ /* 0x000fe2000000400c */
[C---:B------:R-:W-:Y:S01]  /*2ca0*/  FFMA R10, R9.reuse, 1.4426950216293334961, -R10 ;  /* 0x3fb8aa3b090a7823 */ /* 0x040fe2000000080a */
[----:B------:R-:W0:Y:S03]  /*2cb0*/  MUFU.EX2 R13, R13 ;  /* 0x0000000d000d7308 */ /* 0x000e260000000800 */
[----:B------:R-:W-:Y:S01]  /*2cc0*/  FFMA R14, R9, 1.925963033500011079e-08, R10 ;  /* 0x32a57060090e7823 */ /* 0x000fe2000000000a */
[C---:B------:R-:W-:Y:S01]  /*2cd0*/  FADD R10, R15.reuse, -12583039 ;  /* 0xcb40007f0f0a7421 */ /* 0x040fe20000000000 */
[----:B------:R-:W-:Y:S01]  /*2ce0*/  FADD R9, RZ, R0 ;  /* 0x00000000ff097221 */ /* 0x000fe20000000000 */
[----:B------:R-:W-:Y:S02]  /*2cf0*/  SHF.L.U32 R15, R15, 0x17, RZ ;  /* 0x000000170f0f7819 */ /* 0x000fe400000006ff */
[----:B------:R-:W-:-:S04]  /*2d00*/  FFMA R10, R27, 1.4426950216293334961, -R10 ;  /* 0x3fb8aa3b1b0a7823 */ /* 0x000fc8000000080a */
[----:B------:R-:W-:Y:S01]  /*2d10*/  FFMA R27, R27, 1.925963033500011079e-08, R10 ;  /* 0x32a570601b1b7823 */ /* 0x000fe2000000000a */
[----:B------:R-:W-:-:S03]  /*2d20*/  FADD R10, R9, R2 ;  /* 0x00000002090a7221 */ /* 0x000fc60000000000 */
[----:B------:R-:W1:Y:S01]  /*2d30*/  MUFU.EX2 R22, R27 ;  /* 0x0000001b00167308 */ /* 0x000e620000000800 */
[----:B------:R-:W-:Y:S01]  /*2d40*/  FADD R9, R10, R3 ;  /* 0x000000030a097221 */ /* 0x000fe20000000000 */
[----:B0-----:R-:W-:-:S03]  /*2d50*/  FMUL R6, R6, R13 ;  /* 0x0000000d06067220 */ /* 0x001fc60000400000 */
[----:B------:R-:W-:-:S03]  /*2d60*/  FADD R10, R9, R4 ;  /* 0x00000004090a7221 */ /* 0x000fc60000000000 */
[----:B------:R-:W0:Y:S01]  /*2d70*/  MUFU.EX2 R13, R14 ;  /* 0x0000000e000d7308 */ /* 0x000e220000000800 */
[----:B------:R-:W-:Y:S01]  /*2d80*/  FADD R9, R10, R5 ;  /* 0x000000050a097221 */ /* 0x000fe20000000000 */
[----:B------:R-:W-:-:S03]  /*2d90*/  IMAD.SHL.U32 R10, R11, 0x800000, RZ ;  /* 0x008000000b0a7824 */ /* 0x000fc600078e00ff */
[----:B------:R-:W-:-:S04]  /*2da0*/  FADD R12, R9, R8 ;  /* 0x00000008090c7221 */ /* 0x000fc80000000000 */
[----:B------:R-:W-:-:S04]  /*2db0*/  FADD R9, R12, R7 ;  /* 0x000000070c097221 */ /* 0x000fc80000000000 */
[----:B------:R-:W-:Y:S01]  /*2dc0*/  FADD R11, R9, R6 ;  /* 0x00000006090b7221 */ /* 0x000fe20000000000 */
[----:B-1----:R-:W-:Y:S01]  /*2dd0*/  FMUL R9, R15, R22 ;  /* 0x000000160f097220 */ /* 0x002fe20000400000 */
[----:B------:R-:W-:Y:S01]  /*2de0*/  MOV R15, 0xffffffff ;  /* 0xffffffff000f7802 */ /* 0x000fe20000000f00 */
[----:B0-----:R-:W-:-:S04]  /*2df0*/  FMUL R10, R10, R13 ;  /* 0x0000000d0a0a7220 */ /* 0x001fc80000400000 */
[----:B------:R-:W-:Y:S01]  /*2e00*/  FADD R12, R11, R10 ;  /* 0x0000000a0b0c7221 */ /* 0x000fe20000000000 */
[----:B------:R-:W-:-:S03]  /*2e10*/  IMAD.MOV.U32 R11, RZ, RZ, 0x1f ;  /* 0x0000001fff0b7424 */ /* 0x000fc600078e00ff */
[----:B------:R-:W-:Y:S01]  /*2e20*/  FADD R13, R12, R9 ;  /* 0x000000090c0d7221 */ /* 0x000fe20000000000 */
[----:B------:R-:W-:-:S07]  /*2e30*/  MOV R12, 0x10 ;  /* 0x00000010000c7802 */ /* 0x000fce0000000f00 */
[----:B------:R-:W-:Y:S05]  /*2e40*/  WARPSYNC.COLLECTIVE R15, `(.L_x_27550) ;  /* 0x000000000f087348 */ /* 0x000fea0003c00000 */
[----:B------:R0:W1:Y:S02]  /*2e50*/  SHFL.BFLY P6, R14, R13, R12, R11 ;  /* 0x0c00000c0d0e7389 */ /* 0x00006400000c000b */
[----:B01----:R-:W-:Y:S05]  /*2e60*/  ENDCOLLECTIVE ;  /* 0x000000000000791b */ /* 0x003fea0003800000 */
.L_x_27550:
[----:B------:R-:W-:Y:S02]  /*2e70*/  HFMA2 R12, -RZ, RZ, 0, 4.76837158203125e-07 ;  /* 0x00000008ff0c7431 */ /* 0x000fe400000001ff */
[----:B------:R-:W-:-:S05]  /*2e80*/  FADD R19, R13, R14 ;  /* 0x0000000e0d137221 */ /* 0x000fca0000000000 */
[----:B------:R-:W-:-:S07]  /*2e90*/  MOV R13, R19 ;  /* 0x00000013000d7202 */ /* 0x000fce0000000f00 */
[----:B------:R-:W-:Y:S05]  /*2ea0*/  WARPSYNC.COLLECTIVE R15, `(.L_x_27551) ;  /* 0x000000000f087348 */ /* 0x000fea0003c00000 */
[----:B------:R0:W1:Y:S02]  /*2eb0*/  SHFL.BFLY P6, R14, R13, R12, R11 ;  /* 0x0c00000c0d0e7389 */ /* 0x00006400000c000b */
[----:B01----:R-:W-:Y:S05]  /*2ec0*/  ENDCOLLECTIVE ;  /* 0x000000000000791b */ /* 0x003fea0003800000 */
.L_x_27551:
[----:B------:R-:W-:Y:S01]  /*2ed0*/  MOV R12, 0x4 ;  /* 0x00000004000c7802 */ /* 0x000fe20000000f00 */
[----:B------:R-:W-:-:S04]  /*2ee0*/  FADD R21, R19, R14 ;  /* 0x0000000e13157221 */ /* 0x000fc80000000000 */
[----:B------:R-:W-:-:S07]  /*2ef0*/  IMAD.MOV.U32 R13, RZ, RZ, R21 ;  /* 0x000000ffff0d7224 */ /* 0x000fce00078e0015 */
[----:B------:R-:W-:Y:S05]  /*2f00*/  WARPSYNC.COLLECTIVE R15, `(.L_x_27552) ;  /* 0x000000000f087348 */ /* 0x000fea0003c00000 */
[----:B------:R0:W1:Y:S02]  /*2f10*/  SHFL.BFLY P6, R14, R13, R12, R11 ;  /* 0x0c00000c0d0e7389 */ /* 0x00006400000c000b */
[----:B01----:R-:W-:Y:S05]  /*2f20*/  ENDCOLLECTIVE ;  /* 0x000000000000791b */ /* 0x003fea0003800000 */
.L_x_27552:
[----:B------:R-:W-:Y:S02]  /*2f30*/  HFMA2 R12, -RZ, RZ, 0, 1.1920928955078125e-07 ;  /* 0x00000002ff0c7431 */ /* 0x000fe400000001ff */
[----:B------:R-:W-:-:S05]  /*2f40*/  FADD R22, R21, R14 ;  /* 0x0000000e15167221 */ /* 0x000fca0000000000 */
[----:B------:R-:W-:-:S07]  /*2f50*/  MOV R13, R22 ;  /* 0x00000016000d7202 */ /* 0x000fce0000000f00 */
[----:B------:R-:W-:Y:S05]  /*2f60*/  WARPSYNC.COLLECTIVE R15, `(.L_x_27553) ;  /* 0x000000000f087348 */ /* 0x000fea0003c00000 */
[----:B------:R0:W1:Y:S02]  /*2f70*/  SHFL.BFLY P6, R14, R13, R12, R11 ;  /* 0x0c00000c0d0e7389 */ /* 0x00006400000c000b */
[----:B01----:R-:W-:Y:S05]  /*2f80*/  ENDCOLLECTIVE ;  /* 0x000000000000791b */ /* 0x003fea0003800000 */
.L_x_27553:
[----:B------:R-:W-:Y:S01]  /*2f90*/  MOV R12, 0x1 ;  /* 0x00000001000c7802 */ /* 0x000fe20000000f00 */
[----:B------:R-:W-:-:S04]  /*2fa0*/  FADD R24, R22, R14 ;  /* 0x0000000e16187221 */ /* 0x000fc80000000000 */
[----:B------:R-:W-:-:S07]  /*2fb0*/  IMAD.MOV.U32 R13, RZ, RZ, R24 ;  /* 0x000000ffff0d7224 */ /* 0x000fce00078e0018 */
[----:B------:R-:W-:Y:S05]  /*2fc0*/  WARPSYNC.COLLECTIVE R15, `(.L_x_27554) ;  /* 0x000000000f087348 */ /* 0x000fea0003c00000 */
[----:B------:R0:W1:Y:S02]  /*2fd0*/  SHFL.BFLY P6, R14, R13, R12, R11 ;  /* 0x0c00000c0d0e7389 */ /* 0x00006400000c000b */
[----:B01----:R-:W-:Y:S05]  /*2fe0*/  ENDCOLLECTIVE ;  /* 0x000000000000791b */ /* 0x003fea0003800000 */
.L_x_27554:
[----:B------:R-:W-:Y:S05]  /*2ff0*/  BRA `(.L_x_27555) ;  /* 0xffffffe800287947 */ /* 0x000fea000383ffff */
        .weak           $__internal_435_$__cuda_sm3x_div_rn_noftz_f32_slowpath
        .type           $__internal_435_$__cuda_sm3x_div_rn_noftz_f32_slowpath,@function
        .size           $__internal_435_$__cuda_sm3x_div_rn_noftz_f32_slowpath,(.L_x_37812 - $__internal_435_$__cuda_sm3x_div_rn_noftz_f32_slowpath)
$__internal_435_$__cuda_sm3x_div_rn_noftz_f32_slowpath:
        /* <DEDUP_REMOVED lines=35> */
.L_x_27557:
        /* <DEDUP_REMOVED lines=51> */
.L_x_27564:
[----:B------:R-:W-:-:S04]  /*3560*/  LOP3.LUT R0, R0, 0x80000000, RZ, 0xc0, !PT ;  /* 0x8000000000007812 */ /* 0x000fc800078ec0ff */
[----:B------:R-:W-:Y:S01]  /*3570*/  LOP3.LUT R0, R0, 0x7f800000, RZ, 0xfc, !PT ;  /* 0x7f80000000007812 */ /* 0x000fe200078efcff */
[----:B------:R-:W-:Y:S06]  /*3580*/  BRA `(.L_x_27565) ;  /* 0x0000000000047947 */ /* 0x000fec0003800000 */
.L_x_27563:
[----:B------:R-:W-:-:S07]  /*3590*/  LEA R0, R31, R0, 0x17 ;  /* 0x000000001f007211 */ /* 0x000fce00078eb8ff */
.L_x_27565:
[----:B------:R-:W-:Y:S05]  /*35a0*/  BSYNC.RECONVERGENT B2 ;  /* 0x0000000000027941 */ /* 0x000fea0003800200 */
.L_x_27562:
[----:B------:R-:W-:Y:S05]  /*35b0*/  BRA `(.L_x_27566) ;  /* 0x0000000000207947 */ /* 0x000fea0003800000 */
.L_x_27561:
[----:B------:R-:W-:-:S04]  /*35c0*/  LOP3.LUT R0, R21, 0x80000000, R0, 0x48, !PT ;  /* 0x8000000015007812 */ /* 0x000fc800078e4800 */
[----:B------:R-:W-:Y:S01]  /*35d0*/  LOP3.LUT R0, R0, 0x7f800000, RZ, 0xfc, !PT ;  /* 0x7f80000000007812 */ /* 0x000fe200078efcff */
[----:B------:R-:W-:Y:S06]  /*35e0*/  BRA `(.L_x_27566) ;  /* 0x0000000000147947 */ /* 0x000fec0003800000 */
.L_x_27560:
[----:B------:R-:W-:Y:S01]  /*35f0*/  LOP3.LUT R0, R21, 0x80000000, R0, 0x48, !PT ;  /* 0x8000000015007812 */ /* 0x000fe200078e4800 */
[----:B------:R-:W-:Y:S06]  /*3600*/  BRA `(.L_x_27566) ;  /* 0x00000000000c7947 */ /* 0x000fec0003800000 */
.L_x_27559:
[----:B------:R-:W0:Y:S01]  /*3610*/  MUFU.RSQ R0, -QNAN ;  /* 0xffc0000000007908 */ /* 0x000e220000001400 */
[----:B------:R-:W-:Y:S05]  /*3620*/  BRA `(.L_x_27566) ;  /* 0x0000000000047947 */ /* 0x000fea0003800000 */
.L_x_27558:
[----:B------:R-:W-:-:S07]  /*3630*/  FADD.FTZ R0, R0, R11 ;  /* 0x0000000b00007221 */ /* 0x000fce0000010000 */
.L_x_27566:
[----:B------:R-:W-:Y:S05]  /*3640*/  BSYNC.RECONVERGENT B1 ;  /* 0x0000000000017941 */ /* 0x000fea0003800200 */
.L_x_27556:
[----:B------:R-:W-:Y:S01]  /*3650*/  HFMA2 R15, -RZ, RZ, 0, 0 ;  /* 0x00000000ff0f7431 */ /* 0x000fe200000001ff */
[----:B------:R-:W-:-:S04]  /*3660*/  MOV R14, R19 ;  /* 0x00000013000e7202 */ /* 0x000fc80000000f00 */
[----:B0-----:R-:W-:Y:S05]  /*3670*/  RET.REL.NODEC R14 `(_Z15SoftmaxWarpImplI22BroadcastScaleMaskLoadIffbLm2EiE11DirectStoreIffEfLi2ELi10ELi32ELi1ELb0EL9Algorithm0EEvT_T0_ll) ;  /* 0xffffffc80e607950 */ /* 0x001fea0003c3ffff */
.L_x_27567:
        /* <DEDUP_REMOVED lines=16> */
.L_x_37812:


//--------------------- .text._Z15SoftmaxWarpImplI22BroadcastScaleMaskLoadIffbLm2EiE11DirectStoreIffEfLi2ELi8ELi32ELi1ELb1EL9Algorithm0EEvT_T0_ll --------------------------
	.section	.text._Z15SoftmaxWarpImplI22BroadcastScaleMaskLoadIffbLm2EiE11DirectStoreIffEfLi2ELi8ELi32ELi1ELb1EL9Algorithm0EEvT_T0_ll,"ax",@progbits
	.align	128
        .global         _Z15SoftmaxWarpImplI22BroadcastScaleMaskLoadIffbLm2EiE11DirectStoreIffEfLi2ELi8ELi32ELi1ELb1EL9Algorithm0EEvT_T0_ll
        .type           _Z15SoftmaxWarpImplI22BroadcastScaleMaskLoadIffbLm2EiE11DirectStoreIffEfLi2ELi8ELi32ELi1ELb1EL9Algorithm0EEvT_T0_ll,@function
        .size           _Z15SoftmaxWarpImplI22BroadcastScaleMaskLoadIffbLm2EiE11DirectStoreIffEfLi2ELi8ELi32ELi1ELb1EL9Algorithm0EEvT_T0_ll,(.L_x_37813 - _Z15SoftmaxWarpImplI22BroadcastScaleMaskLoadIffbLm2EiE11DirectStoreIffEfLi2ELi8ELi32ELi1ELb1EL9Algorithm0EEvT_T0_ll)
        .other          _Z15SoftmaxWarpImplI22BroadcastScaleMaskLoadIffbLm2EiE11DirectStoreIffEfLi2ELi8ELi32ELi1ELb1EL9Algorithm0EEvT_T0_ll,@"STO_CUDA_ENTRY STV_DEFAULT"
_Z15SoftmaxWarpImplI22BroadcastScaleMaskLoadIffbLm2EiE11DirectStoreIffEfLi2ELi8ELi32ELi1ELb1EL9Algorithm0EEvT_T0_ll:
.text._Z15SoftmaxWarpImplI22BroadcastScaleMaskLoadIffbLm2EiE11DirectStoreIffEfLi2ELi8ELi32ELi1ELb1EL9Algorithm0EEvT_T0_ll:
        /* <DEDUP_REMOVED lines=27> */
.L_x_27568:
        /* <DEDUP_REMOVED lines=15> */
[C---:B------:R-:W-:Y:S02]  /*02a0*/  IADD3 R21, PT, PT, R23.reuse, 0x40, RZ ;  /* 0x0000004017157810 */ /* 0x040fe40007ffe0ff */
[----:B------:R-:W-:-:S07]  /*02b0*/  IADD3 R9, PT, PT, R23, 0xc0, RZ ;  /* 0x000000c017097810 */ /* 0x000fce0007ffe0ff */
.L_x_27602:
        /* <DEDUP_REMOVED lines=8> */
[----:B------:R-:W3:Y:S08]  /*0340*/  LDC.64 R14, c[0x0][0x390] ;  /* 0x0000e400ff0e7b82 */ /* 0x000ef00000000a00 */
[----:B------:R-:W4:Y:S01]  /*0350*/  LDC.64 R6, c[0x0][0x398] ;  /* 0x0000e600ff067b82 */ /* 0x000f220000000a00 */
        /* <DEDUP_REMOVED lines=8> */
[----:B--23--:R-:W-:Y:S10]  /*03e0*/  @P0 BRA `(.L_x_27570) ;  /* 0x0000000000f00947 */ /* 0x00cff40003800000 */
        /* <DEDUP_REMOVED lines=26> */
[----:B------:R-:W-:Y:S01]  /*0590*/  ISETP.NE.AND.EX P4, PT, R7, RZ, PT, P4 ;  /* 0x000000ff0700720c */ /* 0x000fe20003f85340 */
[----:B------:R-:W0:Y:S03]  /*05a0*/  LDC.64 R2, c[0x0][0x388] ;  /* 0x0000e200ff027b82 */ /* 0x000e260000000a00 */
[----:B------:R-:W-:Y:S02]  /*05b0*/  @!P5 IADD3 R8, PT, PT, -R8, RZ, RZ ;  /* 0x000000ff0808d210 */ /* 0x000fe40007ffe1ff */
[----:B------:R-:W-:Y:S02]  /*05c0*/  @!P6 LOP3.LUT R8, RZ, R0, RZ, 0x33, !PT ;  /* 0x00000000ff08e212 */ /* 0x000fe400078e33ff */
[----:B------:R-:W-:-:S03]  /*05d0*/  ISETP.NE.U32.AND P5, PT, R14, 0x1, PT ;  /* 0x000000010e00780c */ /* 0x000fc60003fa5070 */
        /* <DEDUP_REMOVED lines=29> */
.L_x_27570:
[----:B------:R-:W-:Y:S05]  /*07b0*/  BSYNC.RECONVERGENT B0 ;  /* 0x0000000000007941 */ /* 0x000fea0003800200 */
.L_x_27569:
[----:B------:R-:W-:Y:S04]  /*07c0*/  BSSY.RECONVERGENT B0, `(.L_x_27571) ;  /* 0x000003f000007945 */ /* 0x000fe80003800200 */
[----:B------:R-:W-:Y:S05]  /*07d0*/  @P1 BRA `(.L_x_27572) ;  /* 0x0000000000f41947 */ /* 0x000fea0003800000 */
        /* <DEDUP_REMOVED lines=61> */
.L_x_27572:
[----:B------:R-:W-:Y:S05]  /*0bb0*/  BSYNC.RECONVERGENT B0 ;  /* 0x0000000000007941 */ /* 0x000fea0003800200 */
.L_x_27571:
[----:B------:R-:W-:Y:S01]  /*0bc0*/  BSSY.RECONVERGENT B0, `(.L_x_27573) ;  /* 0x0000044000007945 */ /* 0x000fe20003800200 */
[----:B----4-:R-:W-:Y:S01]  /*0bd0*/  IMAD.MOV.U32 R6, RZ, RZ, -0x800000 ;  /* 0xff800000ff067424 */ /* 0x010fe200078e00ff */
[----:B------:R-:W-:Y:S01]  /*0be0*/  MOV R20, 0xff800000 ;  /* 0xff80000000147802 */ /* 0x000fe20000000f00 */
[----:B------:R-:W-:Y:S01]  /*0bf0*/  IMAD.MOV.U32 R7, RZ, RZ, -0x800000 ;  /* 0xff800000ff077424 */ /* 0x000fe200078e00ff */
[----:B------:R-:W-:Y:S01]  /*0c00*/  MOV R5, 0xff800000 ;  /* 0xff80000000057802 */ /* 0x000fe20000000f00 */
[----:B------:R-:W-:Y:S06]  /*0c10*/  @P2 BRA `(.L_x_27574) ;  /* 0x0000000000f82947 */ /* 0x000fec0003800000 */
[----:B------:R-:W-:Y:S01]  /*0c20*/  IABS R11, R0 ;  /* 0x00000000000b7213 */ /* 0x000fe20000000000 */
[----:B------:R-:W-:Y:S01]  /*0c30*/  IMAD R5, R18, UR44, R19 ;  /* 0x0000002c12057c24 */ /* 0x000fe2000f8e0213 */
[----:B-1----:R-:W-:Y:S02]  /*0c40*/  R2UR UR4, R16 ;  /* 0x00000000100472ca */ /* 0x002fe400000e0000 */
[----:B------:R-:W0:Y:S01]  /*0c50*/  I2F.RP R6, R11 ;  /* 0x0000000b00067306 */ /* 0x000e220000209400 */
[----:B------:R-:W-:Y:S02]  /*0c60*/  R2UR UR5, R17 ;  /* 0x00000000110572ca */ /* 0x000fe400000e0000 */
[----:B------:R-:W-:-:S05]  /*0c70*/  IABS R12, R5 ;  /* 0x00000005000c7213 */ /* 0x000fca0000000000 */
[----:B0-----:R-:W0:Y:S02]  /*0c80*/  MUFU.RCP R6, R6 ;  /* 0x0000000600067308 */ /* 0x001e240000001000 */
[----:B0-----:R-:W-:-:S06]  /*0c90*/  VIADD R8, R6, 0xffffffe ;  /* 0x0ffffffe06087836 */ /* 0x001fcc0000000000 */
        /* <DEDUP_REMOVED lines=54> */
.L_x_27574:
[----:B------:R-:W-:Y:S05]  /*1000*/  BSYNC.RECONVERGENT B0 ;  /* 0x0000000000007941 */ /* 0x000fea0003800200 */
.L_x_27573:
[----:B------:R-:W-:Y:S04]  /*1010*/  BSSY.RECONVERGENT B0, `(.L_x_27575) ;  /* 0x0000040000007945 */ /* 0x000fe80003800200 */
[----:B------:R-:W-:Y:S05]  /*1020*/  @P3 BRA `(.L_x_27576) ;  /* 0x0000000000f83947 */ /* 0x000fea0003800000 */
[----:B------:R-:W-:Y:S01]  /*1030*/  IABS R11, R0 ;  /* 0x00000000000b7213 */ /* 0x000fe20000000000 */
[----:B------:R-:W-:Y:S01]  /*1040*/  IMAD R7, R18, UR44, R9 ;  /* 0x0000002c12077c24 */ /* 0x000fe2000f8e0209 */
[----:B-1----:R-:W-:Y:S02]  /*1050*/  R2UR UR4, R16 ;  /* 0x00000000100472ca */ /* 0x002fe400000e0000 */
[----:B------:R-:W0:Y:S01]  /*1060*/  I2F.RP R8, R11 ;  /* 0x0000000b00087306 */ /* 0x000e220000209400 */
[----:B------:R-:W-:Y:S02]  /*1070*/  R2UR UR5, R17 ;  /* 0x00000000110572ca */ /* 0x000fe400000e0000 */
[----:B------:R-:W-:-:S05]  /*1080*/  IABS R14, R7 ;  /* 0x00000007000e7213 */ /* 0x000fca0000000000 */
        /* <DEDUP_REMOVED lines=56> */
.L_x_27576:
[----:B------:R-:W-:Y:S05]  /*1410*/  BSYNC.RECONVERGENT B0 ;  /* 0x0000000000007941 */ /* 0x000fea0003800200 */
.L_x_27575:
        /* <DEDUP_REMOVED lines=103> */
.L_x_27614:
        /* <DEDUP_REMOVED lines=11> */
[----:B01----:R-:W-:Y:S05]  /*1b40*/  CALL.REL.NOINC `($__internal_436_$__cuda_sm3x_div_rn_noftz_f32_slowpath) ;  /* 0x0000001400407944 */ /* 0x003fea0003c00000 */
[----:B------:R-:W-:-:S07]  /*1b50*/  MOV R12, R0 ;  /* 0x00000000000c7202 */ /* 0x000fce0000000f00 */
.L_x_27579:
[----:B------:R-:W-:Y:S05]  /*1b60*/  BSYNC.RECONVERGENT B0 ;  /* 0x0000000000007941 */ /* 0x000fea0003800200 */
.L_x_27578:
        /* <DEDUP_REMOVED lines=11> */
[----:B01----:R-:W-:Y:S05]  /*1c20*/  CALL.REL.NOINC `($__internal_436_$__cuda_sm3x_div_rn_noftz_f32_slowpath) ;  /* 0x0000001400087944 */ /* 0x003fea0003c00000 */
[----:B------:R-:W-:-:S07]  /*1c30*/  MOV R13, R0 ;  /* 0x00000000000d7202 */ /* 0x000fce0000000f00 */
.L_x_27581:
[----:B------:R-:W-:Y:S05]  /*1c40*/  BSYNC.RECONVERGENT B0 ;  /* 0x0000000000007941 */ /* 0x000fea0003800200 */
.L_x_27580:
        /* <DEDUP_REMOVED lines=11> */
[----:B01----:R-:W-:Y:S05]  /*1d00*/  CALL.REL.NOINC `($__internal_436_$__cuda_sm3x_div_rn_noftz_f32_slowpath) ;  /* 0x0000001000d07944 */ /* 0x003fea0003c00000 */
[----:B------:R-:W-:-:S07]  /*1d10*/  IMAD.MOV.U32 R2, RZ, RZ, R0 ;  /* 0x000000ffff027224 */ /* 0x000fce00078e0000 */
.L_x_27583:
[----:B------:R-:W-:Y:S05]  /*1d20*/  BSYNC.RECONVERGENT B0 ;  /* 0x0000000000007941 */ /* 0x000fea0003800200 */
.L_x_27582:
        /* <DEDUP_REMOVED lines=12> */
[----:B------:R-:W-:-:S07]  /*1df0*/  MOV R3, R0 ;  /* 0x0000000000037202 */ /* 0x000fce0000000f00 */
.L_x_27585:
[----:B------:R-:W-:Y:S05]  /*1e00*/  BSYNC.RECONVERGENT B0 ;  /* 0x0000000000007941 */ /* 0x000fea0003800200 */
.L_x_27584:
        /* <DEDUP_REMOVED lines=13> */
.L_x_27587:
[----:B------:R-:W-:Y:S05]  /*1ee0*/  BSYNC.RECONVERGENT B0 ;  /* 0x0000000000007941 */ /* 0x000fea0003800200 */
.L_x_27586:
        /* <DEDUP_REMOVED lines=13> */
.L_x_27589:
[----:B------:R-:W-:Y:S05]  /*1fc0*/  BSYNC.RECONVERGENT B0 ;  /* 0x0000000000007941 */ /* 0x000fea0003800200 */
.L_x_27588:
        /* <DEDUP_REMOVED lines=13> */
.L_x_27591:
[----:B------:R-:W-:Y:S05]  /*20a0*/  BSYNC.RECONVERGENT B0 ;  /* 0x0000000000007941 */ /* 0x000fea0003800200 */
.L_x_27590:
        /* <DEDUP_REMOVED lines=13> */
.L_x_27593:
[----:B------:R-:W-:Y:S05]  /*2180*/  BSYNC.RECONVERGENT B0 ;  /* 0x0000000000007941 */ /* 0x000fea0003800200 */
.L_x_27592:
        /* <DEDUP_REMOVED lines=25> */
.L_x_27595:
[----:B------:R-:W-:Y:S05]  /*2320*/  BSYNC.RECONVERGENT B0 ;  /* 0x0000000000007941 */ /* 0x000fea0003800200 */
.L_x_27594:
        /* <DEDUP_REMOVED lines=18> */
.L_x_27597:
[----:B------:R-:W-:Y:S05]  /*2450*/  BSYNC.RECONVERGENT B0 ;  /* 0x0000000000007941 */ /* 0x000fea0003800200 */
.L_x_27596:
[----:B------:R-:W-:Y:S04]  /*2460*/  BSSY.RECONVERGENT B0, `(.L_x_27598) ;  /* 0x0000012000007945 */ /* 0x000fe80003800200 */
[----:B------:R-:W-:Y:S05]  /*2470*/  @P2 BRA `(.L_x_27599) ;  /* 0x0000000000402947 */ /* 0x000fea0003800000 */
[----:B---3--:R-:W-:Y:S01]  /*2480*/  MOV R3, RZ ;  /* 0x000000ff00037202 */ /* 0x008fe20000000f00 */
        /* <DEDUP_REMOVED lines=15> */
.L_x_27599:
[----:B------:R-:W-:Y:S05]  /*2580*/  BSYNC.RECONVERGENT B0 ;  /* 0x0000000000007941 */ /* 0x000fea0003800200 */
.L_x_27598:
        /* <DEDUP_REMOVED lines=18> */
.L_x_27601:
[----:B------:R-:W-:Y:S05]  /*26b0*/  BSYNC.RECONVERGENT B0 ;  /* 0x0000000000007941 */ /* 0x000fea0003800200 */
.L_x_27600:
[----:B------:R-:W-:-:S04]  /*26c0*/  IADD3 R18, P0, PT, R25, R18, RZ ;  /* 0x0000001219127210 */ /* 0x000fc80007f1e0ff */
[----:B------:R-:W-:Y:S02]  /*26d0*/  LEA.HI.X.SX32 R10, R25, R10, 0x1, P0 ;  /* 0x0000000a190a7211 */ /* 0x000fe400000f0eff */
[----:B------:R-:W-:-:S04]  /*26e0*/  ISETP.GE.U32.AND P0, PT, R18, UR42, PT ;  /* 0x0000002a12007c0c */ /* 0x000fc8000bf06070 */
[----:B------:R-:W-:-:S13]  /*26f0*/  ISETP.GE.AND.EX P0, PT, R10, UR43, PT, P0 ;  /* 0x0000002b0a007c0c */ /* 0x000fda000bf06300 */
[----:B------:R-:W-:Y:S05]  /*2700*/  @!P0 BRA `(.L_x_27602) ;  /* 0xffffffd800ec8947 */ /* 0x000fea000383ffff */
[----:B------:R-:W-:Y:S05]  /*2710*/  EXIT ;  /* 0x000000000000794d */ /* 0x000fea0003800000 */
.L_x_27577:
[----:B------:R-:W-:Y:S01]  /*2720*/  HFMA2 R12, -RZ, RZ, 0, 9.5367431640625e-07 ;  /* 0x00000010ff0c7431 */ /* 0x000fe200000001ff */
[----:B------:R-:W-:Y:S01]  /*2730*/  BSSY B0, `(.L_x_27603) ;  /* 0x0000006000007945 */ /* 0x000fe20003800000 */
[----:B------:R-:W-:Y:S01]  /*2740*/  MOV R11, 0x1f ;  /* 0x0000001f000b7802 */ /* 0x000fe20000000f00 */
[----:B------:R-:W-:-:S07]  /*2750*/  IMAD.MOV.U32 R15, RZ, RZ, -0x1 ;  /* 0xffffffffff0f7424 */ /* 0x000fce00078e00ff */
[----:B-1----:R-:W-:Y:S05]  /*2760*/  WARPSYNC.COLLECTIVE R15, `(.L_x_27604) ;  /* 0x000000000f087348 */ /* 0x002fea0003c00000 */
[----:B------:R0:W2:Y:S02]  /*2770*/  SHFL.BFLY P6, R14, R13, R12, R11 ;  /* 0x0c00000c0d0e7389 */ /* 0x0000a400000c000b */
[----:B012---:R-:W-:Y:S05]  /*2780*/  ENDCOLLECTIVE ;  /* 0x000000000000791b */ /* 0x007fea0003800000 */
.L_x_27604:
[----:B------:R-:W-:Y:S05]  /*2790*/  BSYNC B0 ;  /* 0x0000000000007941 */ /* 0x000fea0003800000 */
.L_x_27603:
[----:B------:R-:W-:Y:S01]  /*27a0*/  HFMA2 R12, -RZ, RZ, 0, 4.76837158203125e-07 ;  /* 0x00000008ff0c7431 */ /* 0x000fe200000001ff */
[----:B------:R-:W-:Y:S01]  /*27b0*/  FMNMX R13, R14, R13, !PT ;  /* 0x0000000d0e0d7209 */ /* 0x000fe20007800000 */
[----:B------:R-:W-:Y:S01]  /*27c0*/  IMAD.MOV.U32 R15, RZ, RZ, -0x1 ;  /* 0xffffffffff0f7424 */ /* 0x000fe200078e00ff */
[----:B------:R-:W-:-:S07]  /*27d0*/  MOV R11, 0x1f ;  /* 0x0000001f000b7802 */ /* 0x000fce0000000f00 */
[----:B------:R-:W-:Y:S05]  /*27e0*/  WARPSYNC.COLLECTIVE R15, `(.L_x_27605) ;  /* 0x000000000f087348 */ /* 0x000fea0003c00000 */
[----:B------:R0:W1:Y:S02]  /*27f0*/  SHFL.BFLY P6, R14, R13, R12, R11 ;  /* 0x0c00000c0d0e7389 */ /* 0x00006400000c000b */
[----:B01----:R-:W-:Y:S05]  /*2800*/  ENDCOLLECTIVE ;  /* 0x000000000000791b */ /* 0x003fea0003800000 */
.L_x_27605:
[----:B------:R-:W-:Y:S01]  /*2810*/  HFMA2 R12, -RZ, RZ, 0, 2.384185791015625e-07 ;  /* 0x00000004ff0c7431 */ /* 0x000fe200000001ff */
[----:B------:R-:W-:-:S04]  /*2820*/  FMNMX R0, R13, R14, !PT ;  /* 0x0000000e0d007209 */ /* 0x000fc80007800000 */
[----:B------:R-:W-:-:S07]  /*2830*/  MOV R13, R0 ;  /* 0x00000000000d7202 */ /* 0x000fce0000000f00 */
[----:B------:R-:W-:Y:S05]  /*2840*/  WARPSYNC.COLLECTIVE R15, `(.L_x_27606) ;  /* 0x000000000f087348 */ /* 0x000fea0003c00000 */
[----:B------:R0:W1:Y:S02]  /*2850*/  SHFL.BFLY P6, R14, R13, R12, R11 ;  /* 0x0c00000c0d0e7389 */ /* 0x00006400000c000b */
[----:B01----:R-:W-:Y:S05]  /*2860*/  ENDCOLLECTIVE ;  /* 0x000000000000791b */ /* 0x003fea0003800000 */
.L_x_27606:
[----:B------:R-:W-:Y:S02]  /*2870*/  MOV R12, 0x2 ;  /* 0x00000002000c7802 */ /* 0x000fe40000000f00 */
[----:B------:R-:W-:-:S05]  /*2880*/  FMNMX R2, R0, R14, !PT ;  /* 0x0000000e00027209 */ /* 0x000fca0007800000 */
[----:B------:R-:W-:-:S07]  /*2890*/  IMAD.MOV.U32 R13, RZ, RZ, R2 ;  /* 0x000000ffff0d7224 */ /* 0x000fce00078e0002 */
[----:B------:R-:W-:Y:S05]  /*28a0*/  WARPSYNC.COLLECTIVE R15, `(.L_x_27607) ;  /* 0x000000000f087348 */ /* 0x000fea0003c00000 */
[----:B------:R0:W1:Y:S02]  /*28b0*/  SHFL.BFLY P6, R14, R13, R12, R11 ;  /* 0x0c00000c0d0e7389 */ /* 0x00006400000c000b */
[----:B01----:R-:W-:Y:S05]  /*28c0*/  ENDCOLLECTIVE ;  /* 0x000000000000791b */ /* 0x003fea0003800000 */
.L_x_27607:
[----:B------:R-:W-:Y:S01]  /*28d0*/  IMAD.MOV.U32 R12, RZ, RZ, 0x1 ;  /* 0x00000001ff0c7424 */ /* 0x000fe200078e00ff */
[----:B------:R-:W-:-:S04]  /*28e0*/  FMNMX R3, R2, R14, !PT ;  /* 0x0000000e02037209 */ /* 0x000fc80007800000 */
[----:B------:R-:W-:-:S07]  /*28f0*/  MOV R13, R3 ;  /* 0x00000003000d7202 */ /* 0x000fce0000000f00 */
[----:B------:R-:W-:Y:S05]  /*2900*/  WARPSYNC.COLLECTIVE R15, `(.L_x_27608) ;  /* 0x000000000f087348 */ /* 0x000fea0003c00000 */
[----:B------:R0:W1:Y:S02]  /*2910*/  SHFL.BFLY P6, R14, R13, R12, R11 ;  /* 0x0c00000c0d0e7389 */ /* 0x00006400000c000b */
[----:B01----:R-:W-:Y:S05]  /*2920*/  ENDCOLLECTIVE ;  /* 0x000000000000791b */ /* 0x003fea0003800000 */
.L_x_27608:
[----:B------:R-:W-:Y:S01]  /*2930*/  HFMA2 R11, -RZ, RZ, 0.96630859375, -0.0022525787353515625 ;  /* 0x3bbb989dff0b7431 */ /* 0x000fe200000001ff */
        /* <DEDUP_REMOVED lines=81> */
[----:B------:R-:W-:Y:S02]  /*2e50*/  HFMA2 R12, -RZ, RZ, 0, 9.5367431640625e-07 ;  /* 0x00000010ff0c7431 */ /* 0x000fe400000001ff */
[----:B0-----:R-:W-:Y:S01]  /*2e60*/  FMUL R8, R8, R11 ;  /* 0x0000000b08087220 */ /* 0x001fe20000400000 */
[----:B------:R-:W-:-:S03]  /*2e70*/  IMAD.MOV.U32 R11, RZ, RZ, 0x1f ;  /* 0x0000001fff0b7424 */ /* 0x000fc600078e00ff */
[----:B------:R-:W-:-:S07]  /*2e80*/  FADD R13, R13, R8 ;  /* 0x000000080d0d7221 */ /* 0x000fce0000000000 */
[----:B------:R-:W-:Y:S05]  /*2e90*/  WARPSYNC.COLLECTIVE R15, `(.L_x_27609) ;  /* 0x000000000f087348 */ /* 0x000fea0003c00000 */
[----:B------:R0:W1:Y:S02]  /*2ea0*/  SHFL.BFLY P6, R14, R13, R12, R11 ;  /* 0x0c00000c0d0e7389 */ /* 0x00006400000c000b */
[----:B01----:R-:W-:Y:S05]  /*2eb0*/  ENDCOLLECTIVE ;  /* 0x000000000000791b */ /* 0x003fea0003800000 */
.L_x_27609:
[----:B------:R-:W-:Y:S02]  /*2ec0*/  IMAD.MOV.U32 R12, RZ, RZ, 0x8 ;  /* 0x00000008ff0c7424 */ /* 0x000fe400078e00ff */
[----:B------:R-:W-:-:S05]  /*2ed0*/  FADD R20, R13, R14 ;  /* 0x0000000e0d147221 */ /* 0x000fca0000000000 */
[----:B------:R-:W-:-:S07]  /*2ee0*/  MOV R13, R20 ;  /* 0x00000014000d7202 */ /* 0x000fce0000000f00 */
[----:B------:R-:W-:Y:S05]  /*2ef0*/  WARPSYNC.COLLECTIVE R15, `(.L_x_27610) ;  /* 0x000000000f087348 */ /* 0x000fea0003c00000 */
[----:B------:R0:W1:Y:S02]  /*2f00*/  SHFL.BFLY P6, R14, R13, R12, R11 ;  /* 0x0c00000c0d0e7389 */ /* 0x00006400000c000b */
[----:B01----:R-:W-:Y:S05]  /*2f10*/  ENDCOLLECTIVE ;  /* 0x000000000000791b */ /* 0x003fea0003800000 */
.L_x_27610:
[----:B------:R-:W-:Y:S02]  /*2f20*/  HFMA2 R12, -RZ, RZ, 0, 2.384185791015625e-07 ;  /* 0x00000004ff0c7431 */ /* 0x000fe400000001ff */
[----:B------:R-:W-:-:S05]  /*2f30*/  FADD R22, R20, R14 ;  /* 0x0000000e14167221 */ /* 0x000fca0000000000 */
[----:B------:R-:W-:-:S07]  /*2f40*/  MOV R13, R22 ;  /* 0x00000016000d7202 */ /* 0x000fce0000000f00 */
[----:B------:R-:W-:Y:S05]  /*2f50*/  WARPSYNC.COLLECTIVE R15, `(.L_x_27611) ;  /* 0x000000000f087348 */ /* 0x000fea0003c00000 */
[----:B------:R0:W1:Y:S02]  /*2f60*/  SHFL.BFLY P6, R14, R13, R12, R11 ;  /* 0x0c00000c0d0e7389 */ /* 0x00006400000c000b */
[----:B01----:R-:W-:Y:S05]  /*2f70*/  ENDCOLLECTIVE ;  /* 0x000000000000791b */ /* 0x003fea0003800000 */
.L_x_27611:
[----:B------:R-:W-:Y:S01]  /*2f80*/  MOV R12, 0x2 ;  /* 0x00000002000c7802 */ /* 0x000fe20000000f00 */
[----:B------:R-:W-:-:S04]  /*2f90*/  FADD R24, R22, R14 ;  /* 0x0000000e16187221 */ /* 0x000fc80000000000 */
[----:B------:R-:W-:-:S07]  /*2fa0*/  IMAD.MOV.U32 R13, RZ, RZ, R24 ;  /* 0x000000ffff0d7224 */ /* 0x000fce00078e0018 */
[----:B------:R-:W-:Y:S05]  /*2fb0*/  WARPSYNC.COLLECTIVE R15, `(.L_x_27612) ;  /* 0x000000000f087348 */ /* 0x000fea0003c00000 */
[----:B------:R0:W1:Y:S02]  /*2fc0*/  SHFL.BFLY P6, R14, R13, R12, R11 ;  /* 0x0c00000c0d0e7389 */ /* 0x00006400000c000b */
[----:B01----:R-:W-:Y:S05]  /*2fd0*/  ENDCOLLECTIVE ;  /* 0x000000000000791b */ /* 0x003fea0003800000 */
.L_x_27612:
[----:B------:R-:W-:Y:S02]  /*2fe0*/  IMAD.MOV.U32 R12, RZ, RZ, 0x1 ;  /* 0x00000001ff0c7424 */ /* 0x000fe400078e00ff */
[----:B------:R-:W-:-:S05]  /*2ff0*/  FADD R26, R24, R14 ;  /* 0x0000000e181a7221 */ /* 0x000fca0000000000 */
[----:B------:R-:W-:-:S07]  /*3000*/  MOV R13, R26 ;  /* 0x0000001a000d7202 */ /* 0x000fce0000000f00 */
[----:B------:R-:W-:Y:S05]  /*3010*/  WARPSYNC.COLLECTIVE R15, `(.L_x_27613) ;  /* 0x000000000f087348 */ /* 0x000fea0003c00000 */
[----:B------:R0:W1:Y:S02]  /*3020*/  SHFL.BFLY P6, R14, R13, R12, R11 ;  /* 0x0c00000c0d0e7389 */ /* 0x00006400000c000b */
[----:B01----:R-:W-:Y:S05]  /*3030*/  ENDCOLLECTIVE ;  /* 0x000000000000791b */ /* 0x003fea0003800000 */
.L_x_27613:
[----:B------:R-:W-:Y:S05]  /*3040*/  BRA `(.L_x_27614) ;  /* 0xffffffe800907947 */ /* 0x000fea000383ffff */
        .weak           $__internal_436_$__cuda_sm3x_div_rn_noftz_f32_slowpath
        .type           $__internal_436_$__cuda_sm3x_div_rn_noftz_f32_slowpath,@function
        .size           $__internal_436_$__cuda_sm3x_div_rn_noftz_f32_slowpath,(.L_x_37813 - $__internal_436_$__cuda_sm3x_div_rn_noftz_f32_slowpath)
$__internal_436_$__cuda_sm3x_div_rn_noftz_f32_slowpath:
        /* <DEDUP_REMOVED lines=35> */
.L_x_27616:
        /* <DEDUP_REMOVED lines=51> */
.L_x_27623:
[----:B------:R-:W-:-:S04]  /*35b0*/  LOP3.LUT R0, R0, 0x80000000, RZ, 0xc0, !PT ;  /* 0x8000000000007812 */ /* 0x000fc800078ec0ff */
[----:B------:R-:W-:Y:S01]  /*35c0*/  LOP3.LUT R0, R0, 0x7f800000, RZ, 0xfc, !PT ;  /* 0x7f80000000007812 */ /* 0x000fe200078efcff */
[----:B------:R-:W-:Y:S06]  /*35d0*/  BRA `(.L_x_27624) ;  /* 0x0000000000047947 */ /* 0x000fec0003800000 */
.L_x_27622:
[----:B------:R-:W-:-:S07]  /*35e0*/  LEA R0, R31, R0, 0x17 ;  /* 0x000000001f007211 */ /* 0x000fce00078eb8ff */
.L_x_27624:
[----:B------:R-:W-:Y:S05]  /*35f0*/  BSYNC.RECONVERGENT B2 ;  /* 0x0000000000027941 */ /* 0x000fea0003800200 */
.L_x_27621:
[----:B------:R-:W-:Y:S05]  /*3600*/  BRA `(.L_x_27625) ;  /* 0x0000000000207947 */ /* 0x000fea0003800000 */
.L_x_27620:
[----:B------:R-:W-:-:S04]  /*3610*/  LOP3.LUT R0, R27, 0x80000000, R0, 0x48, !PT ;  /* 0x800000001b007812 */ /* 0x000fc800078e4800 */
[----:B------:R-:W-:Y:S01]  /*3620*/  LOP3.LUT R0, R0, 0x7f800000, RZ, 0xfc, !PT ;  /* 0x7f80000000007812 */ /* 0x000fe200078efcff */
[----:B------:R-:W-:Y:S06]  /*3630*/  BRA `(.L_x_27625) ;  /* 0x0000000000147947 */ /* 0x000fec0003800000 */
.L_x_27619:
[----:B------:R-:W-:Y:S01]  /*3640*/  LOP3.LUT R0, R27, 0x80000000, R0, 0x48, !PT ;  /* 0x800000001b007812 */ /* 0x000fe200078e4800 */
[----:B------:R-:W-:Y:S06]  /*3650*/  BRA `(.L_x_27625) ;  /* 0x00000000000c7947 */ /* 0x000fec0003800000 */
.L_x_27618:
[----:B------:R-:W0:Y:S01]  /*3660*/  MUFU.RSQ R0, -QNAN ;  /* 0xffc0000000007908 */ /* 0x000e220000001400 */
[----:B------:R-:W-:Y:S05]  /*3670*/  BRA `(.L_x_27625) ;  /* 0x0000000000047947 */ /* 0x000fea0003800000 */
.L_x_27617:
[----:B------:R-:W-:-:S07]  /*3680*/  FADD.FTZ R0, R0, R11 ;  /* 0x0000000b00007221 */ /* 0x000fce0000010000 */
.L_x_27625:
[----:B------:R-:W-:Y:S05]  /*3690*/  BSYNC.RECONVERGENT B1 ;  /* 0x0000000000017941 */ /* 0x000fea0003800200 */
.L_x_27615:
[----:B------:R-:W-:-:S04]  /*36a0*/  HFMA2 R15, -RZ, RZ, 0, 0 ;  /* 0x00000000ff0f7431 */ /* 0x000fc800000001ff */
[----:B0-----:R-:W-:Y:S05]  /*36b0*/  RET.REL.NODEC R14 `(_Z15SoftmaxWarpImplI22BroadcastScaleMaskLoadIffbLm2EiE11DirectStoreIffEfLi2ELi8ELi32ELi1ELb1EL9Algorithm0EEvT_T0_ll) ;  /* 0xffffffc80e507950 */ /* 0x001fea0003c3ffff */
.L_x_27626:
        /* <DEDUP_REMOVED lines=12> */
.L_x_37813:


//--------------------- .text._Z15SoftmaxWarpImplI22BroadcastScaleMaskLoadIffbLm2EiE11DirectStoreIffEfLi2ELi8ELi32ELi1ELb0EL9Algorithm0EEvT_T0_ll --------------------------
	.section	.text._Z15SoftmaxWarpImplI22BroadcastScaleMaskLoadIffbLm2EiE11DirectStoreIffEfLi2ELi8ELi32ELi1ELb0EL9Algorithm0EEvT_T0_ll,"ax",@progbits
	.align	128
        .global         _Z15SoftmaxWarpImplI22BroadcastScaleMaskLoadIffbLm2EiE11DirectStoreIffEfLi2ELi8ELi32ELi1ELb0EL9Algorithm0EEvT_T0_ll
        .type           _Z15SoftmaxWarpImplI22BroadcastScaleMaskLoadIffbLm2EiE11DirectStoreIffEfLi2ELi8ELi32ELi1ELb0EL9Algorithm0EEvT_T0_ll,@function
        .size           _Z15SoftmaxWarpImplI22BroadcastScaleMaskLoadIffbLm2EiE11DirectStoreIffEfLi2ELi8ELi32ELi1ELb0EL9Algorithm0EEvT_T0_ll,(.L_x_37814 - _Z15SoftmaxWarpImplI22BroadcastScaleMaskLoadIffbLm2EiE11DirectStoreIffEfLi2ELi8ELi32ELi1ELb0EL9Algorithm0EEvT_T0_ll)
        .other          _Z15SoftmaxWarpImplI22BroadcastScaleMaskLoadIffbLm2EiE11DirectStoreIffEfLi2ELi8ELi32ELi1ELb0EL9Algorithm0EEvT_T0_ll,@"STO_CUDA_ENTRY STV_DEFAULT"
_Z15SoftmaxWarpImplI22BroadcastScaleMaskLoadIffbLm2EiE11DirectStoreIffEfLi2ELi8ELi32ELi1ELb0EL9Algorithm0EEvT_T0_ll:
.text._Z15SoftmaxWarpImplI22BroadcastScaleMaskLoadIffbLm2EiE11DirectStoreIffEfLi2ELi8ELi32ELi1ELb0EL9Algorithm0EEvT_T0_ll:
        /* <DEDUP_REMOVED lines=17> */
[----:B-1----:R-:W-:Y:S01]  /*0110*/  MOV R4, UR4 ;  /* 0x0000000400047c02 */ /* 0x002fe20008000f00 */
[----:B------:R-:W-:Y:S01]  /*0120*/  IMAD.U32 R5, RZ, RZ, UR5 ;  /* 0x00000005ff057e24 */ /* 0x000fe2000f8e00ff */
[----:B----4-:R-:W-:Y:S01]  /*0130*/  MOV R6, UR6 ;  /* 0x0000000600067c02 */ /* 0x010fe20008000f00 */
[----:B------:R-:W-:Y:S01]  /*0140*/  IMAD.U32 R7, RZ, RZ, UR7 ;  /* 0x00000007ff077e24 */ /* 0x000fe2000f8e00ff */
[----:B-----5:R-:W-:Y:S01]  /*0150*/  MOV R10, UR8 ;  /* 0x00000008000a7c02 */ /* 0x020fe20008000f00 */
[----:B--2---:R-:W-:-:S07]  /*0160*/  IMAD.U32 R11, RZ, RZ, UR9 ;  /* 0x00000009ff0b7e24 */ /* 0x004fce000f8e00ff */
[----:B------:R-:W-:-:S07]  /*0170*/  LEPC R20, `(.L_x_27627) ;  /* 0x000000001014794e */ /* 0x000fce0000000000 */
[----:B0--3--:R-:W-:Y:S05]  /*0180*/  CALL.ABS.NOINC R2 ;  /* 0x0000000002007343 */ /* 0x009fea0003c00000 */
.L_x_27627:
        /* <DEDUP_REMOVED lines=13> */
[----:B0-----:R-:W-:-:S07]  /*0260*/  IMAD.SHL.U32 R10, R10, 0x2, RZ ;  /* 0x000000020a0a7824 */ /* 0x001fce00078e00ff */
.L_x_27645:
[----:B0-----:R-:W0:Y:S01]  /*0270*/  LDC R7, c[0x0][0x3a8] ;  /* 0x0000ea00ff077b82 */ /* 0x001e220000000800 */
[----:B------:R-:W-:Y:S01]  /*0280*/  IMAD R6, R19, UR44, R10 ;  /* 0x0000002c13067c24 */ /* 0x000fe2000f8e020a */
[----:B-1----:R-:W-:Y:S02]  /*0290*/  R2UR UR4, R16 ;  /* 0x00000000100472ca */ /* 0x002fe400000e0000 */
[----:B------:R-:W-:Y:S02]  /*02a0*/  R2UR UR5, R17 ;  /* 0x00000000110572ca */ /* 0x000fe400000e0000 */
[----:B------:R-:W-:Y:S02]  /*02b0*/  IABS R13, R6 ;  /* 0x00000006000d7213 */ /* 0x000fe40000000000 */
[C---:B------:R-:W-:Y:S02]  /*02c0*/  IADD3 R4, PT, PT, R6.reuse, 0x40, RZ ;  /* 0x0000004006047810 */ /* 0x040fe40007ffe0ff */
[----:B------:R-:W-:-:S02]  /*02d0*/  IADD3 R5, PT, PT, R6, 0x80, RZ ;  /* 0x0000008006057810 */ /* 0x000fc40007ffe0ff */
[----:B------:R-:W-:Y:S02]  /*02e0*/  IABS R21, R4 ;  /* 0x0000000400157213 */ /* 0x000fe40000000000 */
[----:B------:R-:W-:Y:S02]  /*02f0*/  IABS R23, R5 ;  /* 0x0000000500177213 */ /* 0x000fe40000000000 */
[----:B------:R-:W-:Y:S02]  /*0300*/  R2UR UR6, R16 ;  /* 0x00000000100672ca */ /* 0x000fe400000e0000 */
[----:B------:R-:W-:Y:S02]  /*0310*/  R2UR UR7, R17 ;  /* 0x00000000110772ca */ /* 0x000fe400000e0000 */
[-C--:B0-----:R-:W-:Y:S02]  /*0320*/  IABS R2, R7.reuse ;  /* 0x0000000700027213 */ /* 0x081fe40000000000 */
[----:B------:R-:W-:-:S02]  /*0330*/  LOP3.LUT R22, R6, R7, RZ, 0x3c, !PT ;  /* 0x0000000706167212 */ /* 0x000fc400078e3cff */
[----:B------:R-:W0:Y:S02]  /*0340*/  I2F.RP R0, R2 ;  /* 0x0000000200007306 */ /* 0x000e240000209400 */
[----:B------:R-:W-:-:S06]  /*0350*/  ISETP.GE.AND P2, PT, R22, RZ, PT ;  /* 0x000000ff1600720c */ /* 0x000fcc0003f46270 */
[----:B0-----:R-:W0:Y:S02]  /*0360*/  MUFU.RCP R0, R0 ;  /* 0x0000000000007308 */ /* 0x001e240000001000 */
[----:B0-----:R-:W-:Y:S01]  /*0370*/  IADD3 R8, PT, PT, R0, 0xffffffe, RZ ;  /* 0x0ffffffe00087810 */ /* 0x001fe20007ffe0ff */
[----:B------:R-:W-:-:S05]  /*0380*/  VIADD R0, R6, 0xc0 ;  /* 0x000000c006007836 */ /* 0x000fca0000000000 */
[----:B------:R0:W1:Y:S01]  /*0390*/  F2I.FTZ.U32.TRUNC.NTZ R9, R8 ;  /* 0x0000000800097305 */ /* 0x000062000021f000 */
[----:B------:R-:W-:Y:S01]  /*03a0*/  IABS R25, R0 ;  /* 0x0000000000197213 */ /* 0x000fe20000000000 */
        /* <DEDUP_REMOVED lines=8> */
[C---:B------:R-:W-:Y:S02]  /*0430*/  IMAD R13, R2.reuse, R9, R13 ;  /* 0x00000009020d7224 */ /* 0x040fe400078e020d */
[C---:B------:R-:W-:Y:S02]  /*0440*/  IMAD R21, R2.reuse, R12, R21 ;  /* 0x0000000c02157224 */ /* 0x040fe400078e0215 */
[C---:B------:R-:W-:Y:S01]  /*0450*/  IMAD.HI.U32 R9, R11.reuse, R23, RZ ;  /* 0x000000170b097227 */ /* 0x040fe200078e00ff */
[C---:B------:R-:W-:Y:S02]  /*0460*/  ISETP.GT.U32.AND P1, PT, R2.reuse, R13, PT ;  /* 0x0000000d0200720c */ /* 0x040fe40003f24070 */
[----:B------:R-:W-:Y:S01]  /*0470*/  ISETP.GT.U32.AND P4, PT, R2, R21, PT ;  /* 0x000000150200720c */ /* 0x000fe20003f84070 */
[----:B------:R-:W-:Y:S01]  /*0480*/  IMAD.HI.U32 R11, R11, R25, RZ ;  /* 0x000000190b0b7227 */ /* 0x000fe200078e00ff */
[----:B------:R-:W-:-:S03]  /*0490*/  IADD3 R14, PT, PT, -R9, RZ, RZ ;  /* 0x000000ff090e7210 */ /* 0x000fc60007ffe1ff */
[----:B------:R-:W-:Y:S02]  /*04a0*/  IMAD.MOV R12, RZ, RZ, -R11 ;  /* 0x000000ffff0c7224 */ /* 0x000fe400078e0a0b */
[C---:B------:R-:W-:Y:S02]  /*04b0*/  IMAD R23, R2.reuse, R14, R23 ;  /* 0x0000000e02177224 */ /* 0x040fe400078e0217 */
[C---:B------:R-:W-:Y:S01]  /*04c0*/  IMAD R25, R2.reuse, R12, R25 ;  /* 0x0000000c02197224 */ /* 0x040fe200078e0219 */
[----:B------:R-:W0:Y:S01]  /*04d0*/  LDC.64 R14, c[0x0][0x398] ;  /* 0x0000e600ff0e7b82 */ /* 0x000e220000000a00 */
[----:B------:R-:W-:Y:S01]  /*04e0*/  @!P1 IADD3 R13, PT, PT, R13, -R2, RZ ;  /* 0x800000020d0d9210 */ /* 0x000fe20007ffe0ff */
[----:B------:R-:W-:Y:S01]  /*04f0*/  @!P1 VIADD R3, R3, 0x1 ;  /* 0x0000000103039836 */ /* 0x000fe20000000000 */
[C---:B------:R-:W-:Y:S01]  /*0500*/  ISETP.GT.U32.AND P5, PT, R2.reuse, R23, PT ;  /* 0x000000170200720c */ /* 0x040fe20003fa4070 */
[----:B------:R-:W-:Y:S01]  /*0510*/  @!P4 IMAD.IADD R21, R21, 0x1, -R2 ;  /* 0x000000011515c824 */ /* 0x000fe200078e0a02 */
[----:B------:R-:W-:-:S02]  /*0520*/  ISETP.GT.U32.AND P0, PT, R2, R25, PT ;  /* 0x000000190200720c */ /* 0x000fc40003f04070 */
[-C--:B------:R-:W-:Y:S02]  /*0530*/  ISETP.GE.U32.AND P3, PT, R13, R2.reuse, PT ;  /* 0x000000020d00720c */ /* 0x080fe40003f66070 */
[-C--:B------:R-:W-:Y:S01]  /*0540*/  ISETP.GE.U32.AND P6, PT, R21, R2.reuse, PT ;  /* 0x000000021500720c */ /* 0x080fe20003fc6070 */
[----:B------:R-:W1:Y:S01]  /*0550*/  LDC.64 R12, c[0x0][0x390] ;  /* 0x0000e400ff0c7b82 */ /* 0x000e620000000a00 */
[-C--:B------:R-:W-:Y:S02]  /*0560*/  LOP3.LUT R21, R4, R7.reuse, RZ, 0x3c, !PT ;  /* 0x0000000704157212 */ /* 0x080fe400078e3cff */
[----:B------:R-:W-:Y:S02]  /*0570*/  @!P4 IADD3 R8, PT, PT, R8, 0x1, RZ ;  /* 0x000000010808c810 */ /* 0x000fe40007ffe0ff */
[----:B------:R-:W-:Y:S01]  /*0580*/  ISETP.GE.AND P4, PT, R21, RZ, PT ;  /* 0x000000ff1500720c */ /* 0x000fe20003f86270 */
[----:B------:R-:W-:Y:S01]  /*0590*/  @!P5 VIADD R9, R9, 0x1 ;  /* 0x000000010909d836 */ /* 0x000fe20000000000 */
[-C--:B------:R-:W-:Y:S01]  /*05a0*/  @!P5 IADD3 R23, PT, PT, R23, -R2.reuse, RZ ;  /* 0x800000021717d210 */ /* 0x080fe20007ffe0ff */
[----:B------:R-:W-:Y:S01]  /*05b0*/  @!P0 VIADD R11, R11, 0x1 ;  /* 0x000000010b0b8836 */ /* 0x000fe20000000000 */
[----:B------:R-:W-:Y:S01]  /*05c0*/  @!P0 IADD3 R25, PT, PT, R25, -R2, RZ ;  /* 0x8000000219198210 */ /* 0x000fe20007ffe0ff */
[----:B------:R-:W-:Y:S01]  /*05d0*/  @P3 VIADD R3, R3, 0x1 ;  /* 0x0000000103033836 */ /* 0x000fe20000000000 */
[----:B------:R-:W-:-:S02]  /*05e0*/  LOP3.LUT R21, R0, R7, RZ, 0x3c, !PT ;  /* 0x0000000700157212 */ /* 0x000fc400078e3cff */
[-C--:B------:R-:W-:Y:S01]  /*05f0*/  ISETP.GE.U32.AND P3, PT, R25, R2.reuse, PT ;  /* 0x000000021900720c */ /* 0x080fe20003f66070 */
[----:B------:R-:W-:Y:S01]  /*0600*/  @!P2 IMAD.MOV R3, RZ, RZ, -R3 ;  /* 0x000000ffff03a224 */ /* 0x000fe200078e0a03 */
[----:B------:R-:W-:Y:S02]  /*0610*/  ISETP.GE.U32.AND P1, PT, R23, R2, PT ;  /* 0x000000021700720c */ /* 0x000fe40003f26070 */
[----:B------:R-:W-:Y:S02]  /*0620*/  @P6 IADD3 R8, PT, PT, R8, 0x1, RZ ;  /* 0x0000000108086810 */ /* 0x000fe40007ffe0ff */
[----:B------:R-:W-:Y:S02]  /*0630*/  ISETP.GE.AND P6, PT, R21, RZ, PT ;  /* 0x000000ff1500720c */ /* 0x000fe40003fc6270 */
[----:B------:R-:W-:Y:S02]  /*0640*/  LOP3.LUT R2, R5, R7, RZ, 0x3c, !PT ;  /* 0x0000000705027212 */ /* 0x000fe400078e3cff */
[----:B------:R-:W-:-:S02]  /*0650*/  @!P4 IADD3 R8, PT, PT, -R8, RZ, RZ ;  /* 0x000000ff0808c210 */ /* 0x000fc40007ffe1ff */
[----:B------:R-:W-:Y:S01]  /*0660*/  ISETP.GE.AND P5, PT, R2, RZ, PT ;  /* 0x000000ff0200720c */ /* 0x000fe20003fa6270 */
[----:B------:R-:W-:Y:S01]  /*0670*/  @P3 VIADD R11, R11, 0x1 ;  /* 0x000000010b0b3836 */ /* 0x000fe20000000000 */
[----:B------:R-:W-:Y:S02]  /*0680*/  ISETP.NE.AND P3, PT, R7, RZ, PT ;  /* 0x000000ff0700720c */ /* 0x000fe40003f65270 */
[----:B------:R-:W-:Y:S02]  /*0690*/  @P1 IADD3 R9, PT, PT, R9, 0x1, RZ ;  /* 0x0000000109091810 */ /* 0x000fe40007ffe0ff */
[----:B------:R-:W-:Y:S01]  /*06a0*/  LOP3.LUT R2, RZ, R7, RZ, 0x33, !PT ;  /* 0x00000007ff027212 */ /* 0x000fe200078e33ff */
[----:B------:R-:W-:Y:S01]  /*06b0*/  @!P6 IMAD.MOV R11, RZ, RZ, -R11 ;  /* 0x000000ffff0be224 */ /* 0x000fe200078e0a0b */
[----:B------:R-:W-:Y:S02]  /*06c0*/  MOV R21, R9 ;  /* 0x0000000900157202 */ /* 0x000fe40000000f00 */
[----:B------:R-:W-:-:S02]  /*06d0*/  SEL R9, R2, R3, !P3 ;  /* 0x0000000302097207 */ /* 0x000fc40005800000 */
[----:B-1----:R-:W-:Y:S02]  /*06e0*/  ISETP.NE.U32.AND P1, PT, R12, 0x1, PT ;  /* 0x000000010c00780c */ /* 0x002fe40003f25070 */
[C---:B------:R-:W-:Y:S02]  /*06f0*/  SEL R12, R2.reuse, R8, !P3 ;  /* 0x00000008020c7207 */ /* 0x040fe40005800000 */
[----:B------:R-:W-:Y:S02]  /*0700*/  SEL R8, R2, R11, !P3 ;  /* 0x0000000b02087207 */ /* 0x000fe40005800000 */
[----:B------:R-:W-:Y:S02]  /*0710*/  IADD3 R11, PT, PT, -R9, RZ, RZ ;  /* 0x000000ff090b7210 */ /* 0x000fe40007ffe1ff */
[----:B------:R-:W-:Y:S02]  /*0720*/  @!P5 IADD3 R21, PT, PT, -R21, RZ, RZ ;  /* 0x000000ff1515d210 */ /* 0x000fe40007ffe1ff */
[----:B0-----:R-:W-:Y:S01]  /*0730*/  ISETP.NE.U32.AND P0, PT, R14, 0x1, PT ;  /* 0x000000010e00780c */ /* 0x001fe20003f05070 */
[----:B------:R-:W-:Y:S01]  /*0740*/  IMAD R11, R7, R11, R6 ;  /* 0x0000000b070b7224 */ /* 0x000fe200078e0206 */
[----:B------:R-:W-:-:S02]  /*0750*/  ISETP.NE.AND.EX P1, PT, R13, RZ, PT, P1 ;  /* 0x000000ff0d00720c */ /* 0x000fc40003f25310 */
[----:B------:R-:W-:Y:S02]  /*0760*/  SEL R21, R2, R21, !P3 ;  /* 0x0000001502157207 */ /* 0x000fe40005800000 */
[----:B------:R-:W-:Y:S01]  /*0770*/  ISETP.NE.AND.EX P0, PT, R15, RZ, PT, P0 ;  /* 0x000000ff0f00720c */ /* 0x000fe20003f05300 */
[----:B------:R-:W0:Y:S01]  /*0780*/  LDC.64 R2, c[0x0][0x388] ;  /* 0x0000e200ff027b82 */ /* 0x000e220000000a00 */
[C---:B------:R-:W-:Y:S01]  /*0790*/  IADD3 R13, PT, PT, -R12.reuse, RZ, RZ ;  /* 0x000000ff0c0d7210 */ /* 0x040fe20007ffe1ff */
[----:B------:R-:W-:Y:S01]  /*07a0*/  IMAD.MOV R22, RZ, RZ, -R21 ;  /* 0x000000ffff167224 */ /* 0x000fe200078e0a15 */
[----:B------:R-:W-:Y:S02]  /*07b0*/  SEL R9, R9, RZ, P1 ;  /* 0x000000ff09097207 */ /* 0x000fe40000800000 */
[----:B------:R-:W-:Y:S01]  /*07c0*/  SEL R14, R12, RZ, P1 ;  /* 0x000000ff0c0e7207 */ /* 0x000fe20000800000 */
[----:B------:R-:W-:Y:S01]  /*07d0*/  IMAD R13, R7, R13, R4 ;  /* 0x0000000d070d7224 */ /* 0x000fe200078e0204 */
[----:B------:R-:W-:Y:S01]  /*07e0*/  SEL R11, R11, RZ, P0 ;  /* 0x000000ff0b0b7207 */ /* 0x000fe20000000000 */
[----:B------:R-:W-:Y:S01]  /*07f0*/  IMAD R12, R9, UR40, RZ ;  /* 0x00000028090c7c24 */ /* 0x000fe2000f8e02ff */
[----:B------:R-:W-:Y:S01]  /*0800*/  IADD3 R9, PT, PT, -R8, RZ, RZ ;  /* 0x000000ff08097210 */ /* 0x000fe20007ffe1ff */
[----:B------:R-:W-:Y:S01]  /*0810*/  IMAD R14, R14, UR40, RZ ;  /* 0x000000280e0e7c24 */ /* 0x000fe2000f8e02ff */
[----:B------:R-:W-:Y:S01]  /*0820*/  SEL R13, R13, RZ, P0 ;  /* 0x000000ff0d0d7207 */ /* 0x000fe20000000000 */
[----:B------:R-:W-:Y:S01]  /*0830*/  IMAD R11, R11, UR41, R12 ;  /* 0x000000290b0b7c24 */ /* 0x000fe2000f8e020c */
[----:B------:R-:W-:Y:S01]  /*0840*/  SEL R21, R21, RZ, P1 ;  /* 0x000000ff15157207 */ /* 0x000fe20000800000 */
[C---:B------:R-:W-:Y:S01]  /*0850*/  IMAD R12, R7.reuse, R22, R5 ;  /* 0x00000016070c7224 */ /* 0x040fe200078e0205 */
[----:B------:R-:W-:Y:S01]  /*0860*/  SEL R8, R8, RZ, P1 ;  /* 0x000000ff08087207 */ /* 0x000fe20000800000 */
[----:B------:R-:W-:Y:S01]  /*0870*/  IMAD R7, R7, R9, R0 ;  /* 0x0000000907077224 */ /* 0x000fe200078e0200 */
[----:B------:R-:W-:Y:S01]  /*0880*/  LEA.HI R11, R11, R11, RZ, 0x1 ;  /* 0x0000000b0b0b7211 */ /* 0x000fe200078f08ff */
[----:B------:R-:W-:Y:S01]  /*0890*/  IMAD R13, R13, UR41, R14 ;  /* 0x000000290d0d7c24 */ /* 0x000fe2000f8e020e */
[----:B------:R-:W-:Y:S01]  /*08a0*/  SEL R12, R12, RZ, P0 ;  /* 0x000000ff0c0c7207 */ /* 0x000fe20000000000 */
[----:B------:R-:W-:Y:S01]  /*08b0*/  IMAD R21, R21, UR40, RZ ;  /* 0x0000002815157c24 */ /* 0x000fe2000f8e02ff */
[----:B------:R-:W-:Y:S01]  /*08c0*/  SHF.R.S32.HI R9, RZ, 0x1, R11 ;  /* 0x00000001ff097819 */ /* 0x000fe2000001140b */
[----:B------:R-:W-:Y:S01]  /*08d0*/  IMAD R22, R8, UR40, RZ ;  /* 0x0000002808167c24 */ /* 0x000fe2000f8e02ff */
[----:B------:R-:W-:Y:S01]  /*08e0*/  SEL R11, R7, RZ, P0 ;  /* 0x000000ff070b7207 */ /* 0x000fe20000000000 */
[----:B------:R-:W-:Y:S01]  /*08f0*/  IMAD R12, R12, UR41, R21 ;  /* 0x000000290c0c7c24 */ /* 0x000fe2000f8e0215 */
[----:B------:R-:W-:Y:S01]  /*0900*/  LEA.HI R13, R13, R13, RZ, 0x1 ;  /* 0x0000000d0d0d7211 */ /* 0x000fe200078f08ff */
[----:B0-----:R-:W-:-:S03]  /*0910*/  IMAD.WIDE R8, R9, 0x2, R2 ;  /* 0x0000000209087825 */ /* 0x001fc600078e0202 */
[----:B------:R-:W-:Y:S01]  /*0920*/  SHF.R.S32.HI R13, RZ, 0x1, R13 ;  /* 0x00000001ff0d7819 */ /* 0x000fe2000001140d */
[----:B------:R-:W-:Y:S01]  /*0930*/  IMAD R22, R11, UR41, R22 ;  /* 0x000000290b167c24 */ /* 0x000fe2000f8e0216 */
[----:B------:R-:W-:Y:S01]  /*0940*/  LEA.HI R12, R12, R12, RZ, 0x1 ;  /* 0x0000000c0c0c7211 */ /* 0x000fe200078f08ff */
[----:B------:R0:W2:Y:S02]  /*0950*/  LDG.E.U16 R7, desc[UR4][R8.64] ;  /* 0x0000000408077981 */ /* 0x0000a4000c1e1500 */
[----:B------:R-:W-:Y:S01]  /*0960*/  IMAD.WIDE R14, R13, 0x2, R2 ;  /* 0x000000020d0e7825 */ /* 0x000fe200078e0202 */
[----:B------:R-:W-:Y:S02]  /*0970*/  LEA.HI R22, R22, R22, RZ, 0x1 ;  /* 0x0000001616167211 */ /* 0x000fe400078f08ff */
[----:B------:R-:W-:Y:S02]  /*0980*/  SHF.R.S32.HI R23, RZ, 0x1, R12 ;  /* 0x00000001ff177819 */ /* 0x000fe4000001140c */
[----:B------:R-:W-:Y:S01]  /*0990*/  SHF.R.S32.HI R25, RZ, 0x1, R22 ;  /* 0x00000001ff197819 */ /* 0x000fe20000011416 */
[----:B------:R-:W3:Y:S02]  /*09a0*/  LDG.E.U16 R11, desc[UR6][R14.64] ;  /* 0x000000060e0b7981 */ /* 0x000ee4000c1e1500 */
[----:B------:R-:W-:-:S04]  /*09b0*/  IMAD.WIDE R22, R23, 0x2, R2 ;  /* 0x0000000217167825 */ /* 0x000fc800078e0202 */
[----:B------:R-:W-:Y:S01]  /*09c0*/  IMAD.WIDE R24, R25, 0x2, R2 ;  /* 0x0000000219187825 */ /* 0x000fe200078e0202 */
[----:B------:R-:W4:Y:S01]  /*09d0*/  LDG.E.U16 R12, desc[UR4][R22.64] ;  /* 0x00000004160c7981 */ /* 0x000f22000c1e1500 */
[----:B------:R-:W1:Y:S03]  /*09e0*/  LDC.64 R2, c[0x0][0x380] ;  /* 0x0000e000ff027b82 */ /* 0x000e660000000a00 */
[----:B------:R5:W4:Y:S01]  /*09f0*/  LDG.E.U16 R13, desc[UR6][R24.64] ;  /* 0x00000006180d7981 */ /* 0x000b22000c1e1500 */
[----:B------:R-:W-:-:S04]  /*0a00*/  LEA.HI R6, R6, R6, RZ, 0x1 ;  /* 0x0000000606067211 */ /* 0x000fc800078f08ff */
[----:B0-----:R-:W-:Y:S02]  /*0a10*/  SHF.R.S32.HI R9, RZ, 0x1, R6 ;  /* 0x00000001ff097819 */ /* 0x001fe40000011406 */
[----:B------:R-:W-:Y:S02]  /*0a20*/  LEA.HI R4, R4, R4, RZ, 0x1 ;  /* 0x0000000404047211 */ /* 0x000fe400078f08ff */
[----:B------:R-:W-:Y:S02]  /*0a30*/  R2UR UR8, R16 ;  /* 0x00000000100872ca */ /* 0x000fe400000e0000 */
[----:B------:R-:W-:Y:S02]  /*0a40*/  R2UR UR9, R17 ;  /* 0x00000000110972ca */ /* 0x000fe400000e0000 */
[----:B-----5:R-:W-:Y:S02]  /*0a50*/  SHF.R.S32.HI R25, RZ, 0x1, R4 ;  /* 0x00000001ff197819 */ /* 0x020fe40000011404 */
[----:B------:R-:W-:-:S02]  /*0a60*/  LEA.HI R5, R5, R5, RZ, 0x1 ;  /* 0x0000000505057211 */ /* 0x000fc400078f08ff */
[----:B------:R-:W-:Y:S02]  /*0a70*/  R2UR UR12, R16 ;  /* 0x00000000100c72ca */ /* 0x000fe400000e0000 */
[----:B------:R-:W-:Y:S01]  /*0a80*/  R2UR UR13, R17 ;  /* 0x00000000110d72ca */ /* 0x000fe200000e0000 */
[----:B-1----:R-:W-:Y:S01]  /*0a90*/  IMAD.WIDE R24, R25, 0x8, R2 ;  /* 0x0000000819187825 */ /* 0x002fe200078e0202 */
[----:B------:R-:W-:Y:S02]  /*0aa0*/  SHF.R.S32.HI R5, RZ, 0x1, R5 ;  /* 0x00000001ff057819 */ /* 0x000fe40000011405 */
[----:B------:R-:W-:Y:S02]  /*0ab0*/  LEA.HI R0, R0, R0, RZ, 0x1 ;  /* 0x0000000000007211 */ /* 0x000fe400078f08ff */
[----:B------:R-:W5:Y:S01]  /*0ac0*/  LDG.E R22, desc[UR8][R24.64] ;  /* 0x0000000818167981 */ /* 0x000f62000c1e1900 */
[----:B------:R-:W-:Y:S01]  /*0ad0*/  IMAD.WIDE R14, R5, 0x8, R2 ;  /* 0x00000008050e7825 */ /* 0x000fe200078e0202 */
[----:B------:R-:W-:-:S05]  /*0ae0*/  SHF.R.S32.HI R5, RZ, 0x1, R0 ;  /* 0x00000001ff057819 */ /* 0x000fca0000011400 */
[----:B------:R-:W5:Y:S01]  /*0af0*/  LDG.E R30, desc[UR12][R14.64] ;  /* 0x0000000c0e1e7981 */ /* 0x000f62000c1e1900 */
[----:B--2---:R-:W-:-:S04]  /*0b00*/  PRMT R8, R7, 0x7771, RZ ;  /* 0x0000777107087816 */ /* 0x004fc800000000ff */
[----:B------:R-:W-:Y:S02]  /*0b10*/  ISETP.NE.AND P3, PT, R8, RZ, PT ;  /* 0x000000ff0800720c */ /* 0x000fe40003f65270 */
[----:B---3--:R-:W-:-:S04]  /*0b20*/  PRMT R8, R11, 0x7771, RZ ;  /* 0x000077710b087816 */ /* 0x008fc800000000ff */
[----:B------:R-:W-:Y:S02]  /*0b30*/  ISETP.NE.AND P4, PT, R8, RZ, PT ;  /* 0x000000ff0800720c */ /* 0x000fe40003f85270 */
[----:B----4-:R-:W-:Y:S02]  /*0b40*/  PRMT R6, R12, 0x7771, RZ ;  /* 0x000077710c067816 */ /* 0x010fe400000000ff */
[----:B------:R-:W-:Y:S02]  /*0b50*/  PRMT R8, R13, 0x7771, RZ ;  /* 0x000077710d087816 */ /* 0x000fe400000000ff */
[----:B------:R-:W-:Y:S02]  /*0b60*/  ISETP.NE.AND P2, PT, R6, RZ, PT ;  /* 0x000000ff0600720c */ /* 0x000fe40003f45270 */
[----:B------:R-:W-:Y:S02]  /*0b70*/  @P3 R2UR UR6, R16 ;  /* 0x00000000100632ca */ /* 0x000fe400000e0000 */
[----:B------:R-:W-:-:S02]  /*0b80*/  @P3 R2UR UR7, R17 ;  /* 0x00000000110732ca */ /* 0x000fc400000e0000 */
[----:B------:R-:W-:Y:S01]  /*0b90*/  ISETP.NE.AND P0, PT, R8, RZ, PT ;  /* 0x000000ff0800720c */ /* 0x000fe20003f05270 */
[----:B------:R-:W-:Y:S01]  /*0ba0*/  IMAD.WIDE R8, R9, 0x8, R2 ;  /* 0x0000000809087825 */ /* 0x000fe200078e0202 */
[C---:B------:R-:W-:Y:S02]  /*0bb0*/  @P4 R2UR UR10, R16.reuse ;  /* 0x00000000100a42ca */ /* 0x040fe400000e0000 */
[C---:B------:R-:W-:Y:S02]  /*0bc0*/  @P4 R2UR UR11, R17.reuse ;  /* 0x00000000110b42ca */ /* 0x040fe400000e0000 */
[----:B------:R-:W2:Y:S01]  /*0bd0*/  LDG.E R4, desc[UR4][R8.64] ;  /* 0x0000000408047981 */ /* 0x000ea2000c1e1900 */
[C---:B------:R-:W-:Y:S02]  /*0be0*/  @P2 R2UR UR4, R16.reuse ;  /* 0x00000000100422ca */ /* 0x040fe400000e0000 */
[----:B------:R-:W-:Y:S02]  /*0bf0*/  @P2 R2UR UR5, R17 ;  /* 0x00000000110522ca */ /* 0x000fe400000e0000 */
[----:B------:R0:W3:Y:S01]  /*0c00*/  @P3 LDG.E R6, desc[UR6][R8.64+0x4] ;  /* 0x0000040608063981 */ /* 0x0000e2000c1e1900 */
[----:B------:R-:W-:-:S02]  /*0c10*/  R2UR UR6, R16 ;  /* 0x00000000100672ca */ /* 0x000fc400000e0000 */
[----:B------:R-:W-:Y:S02]  /*0c20*/  @P0 R2UR UR8, R16 ;  /* 0x00000000100802ca */ /* 0x000fe400000e0000 */
[C---:B------:R-:W-:Y:S01]  /*0c30*/  @P0 R2UR UR9, R17.reuse ;  /* 0x00000000110902ca */ /* 0x040fe200000e0000 */
[----:B------:R-:W4:Y:S01]  /*0c40*/  @P4 LDG.E R28, desc[UR10][R24.64+0x4] ;  /* 0x0000040a181c4981 */ /* 0x000f22000c1e1900 */
[----:B------:R-:W-:Y:S01]  /*0c50*/  R2UR UR7, R17 ;  /* 0x00000000110772ca */ /* 0x000fe200000e0000 */
[----:B------:R-:W-:Y:S01]  /*0c60*/  IMAD.WIDE R2, R5, 0x8, R2 ;  /* 0x0000000805027825 */ /* 0x000fe200078e0202 */
[----:B0-----:R-:W5:Y:S02]  /*0c70*/  LDC.64 R8, c[0x0][0x3d0] ;  /* 0x0000f400ff087b82 */ /* 0x001f640000000a00 */
[----:B------:R-:W4:Y:S07]  /*0c80*/  @P2 LDG.E R32, desc[UR4][R14.64+0x4] ;  /* 0x000004040e202981 */ /* 0x000f2e000c1e1900 */
[----:B------:R-:W4:Y:S04]  /*0c90*/  @P0 LDG.E R0, desc[UR8][R2.64+0x4] ;  /* 0x0000040802000981 */ /* 0x000f28000c1e1900 */
[----:B------:R2:W4:Y:S01]  /*0ca0*/  LDG.E R34, desc[UR6][R2.64] ;  /* 0x0000000602227981 */ /* 0x000522000c1e1900 */
[----:B------:R-:W0:Y:S01]  /*0cb0*/  LDCU UR4, c[0x0][0x3d0] ;  /* 0x00007a00ff0477ac */ /* 0x000e220008000800 */
[----:B------:R-:W-:-:S02]  /*0cc0*/  PRMT R7, R7, 0x7770, RZ ;  /* 0x0000777007077816 */ /* 0x000fc400000000ff */
[----:B------:R-:W-:Y:S02]  /*0cd0*/  PRMT R13, R13, 0x7770, RZ ;  /* 0x000077700d0d7816 */ /* 0x000fe400000000ff */
[----:B------:R-:W-:Y:S02]  /*0ce0*/  ISETP.NE.AND P1, PT, R7, RZ, PT ;  /* 0x000000ff0700720c */ /* 0x000fe40003f25270 */
[----:B------:R-:W-:Y:S02]  /*0cf0*/  PRMT R11, R11, 0x7770, RZ ;  /* 0x000077700b0b7816 */ /* 0x000fe400000000ff */
[----:B------:R-:W-:Y:S02]  /*0d00*/  ISETP.NE.AND P5, PT, R13, RZ, PT ;  /* 0x000000ff0d00720c */ /* 0x000fe40003fa5270 */
[----:B------:R-:W-:Y:S01]  /*0d10*/  PRMT R12, R12, 0x7770, RZ ;  /* 0x000077700c0c7816 */ /* 0x000fe200000000ff */
[----:B-----5:R-:W-:Y:S01]  /*0d20*/  FMUL R21, R22, R9 ;  /* 0x0000000916157220 */ /* 0x020fe20000400000 */
[----:B0-----:R-:W-:-:S02]  /*0d30*/  MOV R26, UR4 ;  /* 0x00000004001a7c02 */ /* 0x001fc40008000f00 */
[----:B------:R-:W-:Y:S02]  /*0d40*/  MOV R22, UR4 ;  /* 0x0000000400167c02 */ /* 0x000fe40008000f00 */
[----:B------:R-:W-:Y:S01]  /*0d50*/  MOV R23, UR4 ;  /* 0x0000000400177c02 */ /* 0x000fe20008000f00 */
[-C--:B--2---:R-:W-:Y:S01]  /*0d60*/  FMUL R3, R4, R9.reuse ;  /* 0x0000000904037220 */ /* 0x084fe20000400000 */
[-C--:B---3--:R-:W-:Y:S01]  /*0d70*/  @P3 FMUL R26, R6, R9.reuse ;  /* 0x00000009061a3220 */ /* 0x088fe20000400000 */
[----:B------:R-:W-:Y:S01]  /*0d80*/  ISETP.NE.AND P3, PT, R11, RZ, PT ;  /* 0x000000ff0b00720c */ /* 0x000fe20003f65270 */
[----:B------:R-:W-:Y:S02]  /*0d90*/  IMAD.U32 R6, RZ, RZ, UR4 ;  /* 0x00000004ff067e24 */ /* 0x000fe4000f8e00ff */
[----:B------:R-:W-:Y:S01]  /*0da0*/  FSEL R4, R3, R8, P1 ;  /* 0x0000000803047208 */ /* 0x000fe20000800000 */
[-C--:B------:R-:W-:Y:S01]  /*0db0*/  FMUL R3, R30, R9.reuse ;  /* 0x000000091e037220 */ /* 0x080fe20000400000 */
[----:B----4-:R-:W-:Y:S01]  /*0dc0*/  @P4 FMUL R6, R28, R9 ;  /* 0x000000091c064220 */ /* 0x010fe20000400000 */
[----:B------:R-:W-:-:S02]  /*0dd0*/  ISETP.NE.AND P4, PT, R12, RZ, PT ;  /* 0x000000ff0c00720c */ /* 0x000fc40003f85270 */
[-C--:B------:R-:W-:Y:S02]  /*0de0*/  FSEL R21, R21, R8.reuse, P3 ;  /* 0x0000000815157208 */ /* 0x080fe40001800000 */
[----:B------:R-:W-:Y:S01]  /*0df0*/  FMNMX3 R2, R4, -INF , R26, !PT ;  /* 0xff80000004027876 */ /* 0x000fe2000780001a */
[----:B------:R-:W-:Y:S01]  /*0e00*/  @P2 FMUL R22, R32, R9 ;  /* 0x0000000920162220 */ /* 0x000fe20000400000 */
[----:B------:R-:W-:Y:S02]  /*0e10*/  FSEL R24, R3, R8, P4 ;  /* 0x0000000803187208 */ /* 0x000fe40002000000 */
[----:B------:R-:W-:Y:S01]  /*0e20*/  FMNMX3 R3, R2, R21, R6, !PT ;  /* 0x0000001502037276 */ /* 0x000fe20007800006 */
[----:B------:R-:W-:Y:S01]  /*0e30*/  UMOV UR4, 0xffffffff ;  /* 0xffffffff00047882 */ /* 0x000fe20000000000 */
[-C--:B------:R-:W-:Y:S02]  /*0e40*/  @P0 FMUL R23, R0, R9.reuse ;  /* 0x0000000900170220 */ /* 0x080fe40000400000 */
[----:B------:R-:W-:Y:S01]  /*0e50*/  FMNMX3 R3, R3, R24, R22, !PT ;  /* 0x0000001803037276 */ /* 0x000fe20007800016 */
[----:B------:R-:W-:-:S05]  /*0e60*/  @P5 FMUL R8, R34, R9 ;  /* 0x0000000922085220 */ /* 0x000fca0000400000 */
        /* <DEDUP_REMOVED lines=14> */
[----:B------:R-:W-:Y:S02]  /*0f50*/  HFMA2 R4, -RZ, RZ, 3.7421875, 0 ;  /* 0x437c0000ff047431 */ /* 0x000fe400000001ff */
[----:B------:R-:W-:Y:S01]  /*0f60*/  FADD R28, -R7, R26 ;  /* 0x0000001a071c7221 */ /* 0x000fe20000000100 */
[--C-:B------:R-:W-:Y:S01]  /*0f70*/  FADD R26, R21, -R7.reuse ;  /* 0x80000007151a7221 */ /* 0x100fe20000000000 */
[-C--:B------:R-:W-:Y:S01]  /*0f80*/  FFMA.SAT R9, R12, R5.reuse, 0.5 ;  /* 0x3f0000000c097423 */ /* 0x080fe20000002005 */
[----:B------:R-:W-:Y:S01]  /*0f90*/  FADD R14, -R7, R6 ;  /* 0x00000006070e7221 */ /* 0x000fe20000000100 */
[-C--:B------:R-:W-:Y:S01]  /*0fa0*/  FFMA.SAT R11, R28, R5.reuse, 0.5 ;  /* 0x3f0000001c0b7423 */ /* 0x080fe20000002005 */
[----:B------:R-:W-:Y:S02]  /*0fb0*/  FADD R24, R24, -R7 ;  /* 0x8000000718187221 */ /* 0x000fe40000000000 */
[-C--:B------:R-:W-:Y:S01]  /*0fc0*/  FFMA.SAT R15, R14, R5.reuse, 0.5 ;  /* 0x3f0000000e0f7423 */ /* 0x080fe20000002005 */
[-C--:B------:R-:W-:Y:S01]  /*0fd0*/  FFMA.RM R0, R9, R4.reuse, 12582913 ;  /* 0x4b40000109007423 */ /* 0x080fe20000004004 */
[-C--:B------:R-:W-:Y:S01]  /*0fe0*/  FFMA.RM R2, R11, R4.reuse, 12582913 ;  /* 0x4b4000010b027423 */ /* 0x080fe20000004004 */
[-C--:B------:R-:W-:Y:S01]  /*0ff0*/  FFMA.SAT R11, R26, R5.reuse, 0.5 ;  /* 0x3f0000001a0b7423 */ /* 0x080fe20000002005 */
[----:B------:R-:W-:Y:S01]  /*1000*/  FFMA.SAT R21, R24, R5, 0.5 ;  /* 0x3f00000018157423 */ /* 0x000fe20000002005 */
[----:B------:R-:W-:Y:S01]  /*1010*/  FADD R9, R0, -12583039 ;  /* 0xcb40007f00097421 */ /* 0x000fe20000000000 */
[----:B------:R-:W-:Y:S01]  /*1020*/  FADD R3, R2, -12583039 ;  /* 0xcb40007f02037421 */ /* 0x000fe20000000000 */
[----:B------:R-:W-:Y:S01]  /*1030*/  FFMA.RM R6, R11, R4, 12582913 ;  /* 0x4b4000010b067423 */ /* 0x000fe20000004004 */
[----:B------:R-:W-:Y:S01]  /*1040*/  SHF.L.U32 R0, R0, 0x17, RZ ;  /* 0x0000001700007819 */ /* 0x000fe200000006ff */
[----:B------:R-:W-:Y:S01]  /*1050*/  FFMA R9, R12, 1.4426950216293334961, -R9 ;  /* 0x3fb8aa3b0c097823 */ /* 0x000fe20000000809 */
[----:B------:R-:W-:Y:S01]  /*1060*/  FFMA R3, R28, 1.4426950216293334961, -R3 ;  /* 0x3fb8aa3b1c037823 */ /* 0x000fe20000000803 */
[----:B------:R-:W-:-:S02]  /*1070*/  FADD R13, R6, -12583039 ;  /* 0xcb40007f060d7421 */ /* 0x000fc40000000000 */
        /* <DEDUP_REMOVED lines=38> */
[----:B------:R-:W-:Y:S01]  /*12e0*/  SHF.L.U32 R0, R3, 0x17, RZ ;  /* 0x0000001703007819 */ /* 0x000fe200000006ff */
[----:B------:R-:W1:Y:S01]  /*12f0*/  MUFU.EX2 R21, R21 ;  /* 0x0000001500157308 */ /* 0x000e620000000800 */
[----:B------:R-:W-:Y:S01]  /*1300*/  FFMA R25, R22, 1.925963033500011079e-08, R25 ;  /* 0x32a5706016197823 */ /* 0x000fe20000000019 */
[----:B0-----:R-:W-:Y:S01]  /*1310*/  FMUL R2, R2, R13 ;  /* 0x0000000d02027220 */ /* 0x001fe20000400000 */
[----:B------:R-:W-:Y:S01]  /*1320*/  FADD R23, R23, R6 ;  /* 0x0000000617177221 */ /* 0x000fe20000000000 */
[----:B------:R-:W-:Y:S01]  /*1330*/  IMAD.SHL.U32 R12, R9, 0x800000, RZ ;  /* 0x00800000090c7824 */ /* 0x000fe200078e00ff */
[----:B------:R-:W-:Y:S01]  /*1340*/  SHF.L.U32 R22, R8, 0x17, RZ ;  /* 0x0000001708167819 */ /* 0x000fe200000006ff */
[----:B------:R-:W-:-:S02]  /*1350*/  IMAD.SHL.U32 R3, R4, 0x800000, RZ ;  /* 0x0080000004037824 */ /* 0x000fc400078e00ff */
[----:B------:R-:W-:Y:S01]  /*1360*/  FADD R23, R23, R2 ;  /* 0x0000000217177221 */ /* 0x000fe20000000000 */
[----:B------:R-:W0:Y:S01]  /*1370*/  MUFU.EX2 R5, R5 ;  /* 0x0000000500057308 */ /* 0x000e220000000800 */
[----:B---3--:R-:W-:Y:S01]  /*1380*/  FMUL R0, R0, R15 ;  /* 0x0000000f00007220 */ /* 0x008fe20000400000 */
[----:B------:R-:W-:-:S03]  /*1390*/  SHF.L.U32 R14, R14, 0x17, RZ ;  /* 0x000000170e0e7819 */ /* 0x000fc600000006ff */
        /* <DEDUP_REMOVED lines=20> */
.L_x_27657:
        /* <DEDUP_REMOVED lines=11> */
[----:B0-----:R-:W-:Y:S05]  /*1590*/  CALL.REL.NOINC `($__internal_437_$__cuda_sm3x_div_rn_noftz_f32_slowpath) ;  /* 0x0000001000bc7944 */ /* 0x001fea0003c00000 */
[----:B------:R-:W-:-:S07]  /*15a0*/  MOV R14, R7 ;  /* 0x00000007000e7202 */ /* 0x000fce0000000f00 */
.L_x_27630:
[----:B------:R-:W-:Y:S05]  /*15b0*/  BSYNC.RECONVERGENT B0 ;  /* 0x0000000000007941 */ /* 0x000fea0003800200 */
.L_x_27629:
        /* <DEDUP_REMOVED lines=11> */
[----:B0-----:R-:W-:Y:S05]  /*1670*/  CALL.REL.NOINC `($__internal_437_$__cuda_sm3x_div_rn_noftz_f32_slowpath) ;  /* 0x0000001000847944 */ /* 0x001fea0003c00000 */
[----:B------:R-:W-:-:S07]  /*1680*/  IMAD.MOV.U32 R15, RZ, RZ, R7 ;  /* 0x000000ffff0f7224 */ /* 0x000fce00078e0007 */
.L_x_27632:
[----:B------:R-:W-:Y:S05]  /*1690*/  BSYNC.RECONVERGENT B0 ;  /* 0x0000000000007941 */ /* 0x000fea0003800200 */
.L_x_27631:
        /* <DEDUP_REMOVED lines=12> */
[----:B------:R-:W-:-:S07]  /*1760*/  MOV R22, R7 ;  /* 0x0000000700167202 */ /* 0x000fce0000000f00 */
.L_x_27634:
[----:B------:R-:W-:Y:S05]  /*1770*/  BSYNC.RECONVERGENT B0 ;  /* 0x0000000000007941 */ /* 0x000fea0003800200 */
.L_x_27633:
        /* <DEDUP_REMOVED lines=11> */
[----:B------:R-:W-:Y:S05]  /*1830*/  CALL.REL.NOINC `($__internal_437_$__cuda_sm3x_div_rn_noftz_f32_slowpath) ;  /* 0x0000001000147944 */ /* 0x000fea0003c00000 */
[----:B------:R-:W-:-:S07]  /*1840*/  MOV R23, R7 ;  /* 0x0000000700177202 */ /* 0x000fce0000000f00 */
.L_x_27636:
[----:B------:R-:W-:Y:S05]  /*1850*/  BSYNC.RECONVERGENT B0 ;  /* 0x0000000000007941 */ /* 0x000fea0003800200 */
.L_x_27635:
        /* <DEDUP_REMOVED lines=11> */
[----:B------:R-:W-:Y:S05]  /*1910*/  CALL.REL.NOINC `($__internal_437_$__cuda_sm3x_div_rn_noftz_f32_slowpath) ;  /* 0x0000000c00dc7944 */ /* 0x000fea0003c00000 */
[----:B------:R-:W-:-:S07]  /*1920*/  IMAD.MOV.U32 R24, RZ, RZ, R7 ;  /* 0x000000ffff187224 */ /* 0x000fce00078e0007 */
.L_x_27638:
[----:B------:R-:W-:Y:S05]  /*1930*/  BSYNC.RECONVERGENT B0 ;  /* 0x0000000000007941 */ /* 0x000fea0003800200 */
.L_x_27637:
        /* <DEDUP_REMOVED lines=12> */
[----:B------:R-:W-:-:S07]  /*1a00*/  MOV R25, R7 ;  /* 0x0000000700197202 */ /* 0x000fce0000000f00 */
.L_x_27640:
[----:B------:R-:W-:Y:S05]  /*1a10*/  BSYNC.RECONVERGENT B0 ;  /* 0x0000000000007941 */ /* 0x000fea0003800200 */
.L_x_27639:
        /* <DEDUP_REMOVED lines=11> */
[----:B------:R-:W-:Y:S05]  /*1ad0*/  CALL.REL.NOINC `($__internal_437_$__cuda_sm3x_div_rn_noftz_f32_slowpath) ;  /* 0x0000000c006c7944 */ /* 0x000fea0003c00000 */
[----:B------:R-:W-:-:S07]  /*1ae0*/  MOV R6, R7 ;  /* 0x0000000700067202 */ /* 0x000fce0000000f00 */
.L_x_27642:
[----:B------:R-:W-:Y:S05]  /*1af0*/  BSYNC.RECONVERGENT B0 ;  /* 0x0000000000007941 */ /* 0x000fea0003800200 */
.L_x_27641:
        /* <DEDUP_REMOVED lines=12> */
.L_x_27644:
[----:B------:R-:W-:Y:S05]  /*1bc0*/  BSYNC.RECONVERGENT B0 ;  /* 0x0000000000007941 */ /* 0x000fea0003800200 */
.L_x_27643:
        /* <DEDUP_REMOVED lines=8> */
[----:B------:R-:W-:Y:S02]  /*1c50*/  R2UR UR8, R16 ;  /* 0x00000000100872ca */ /* 0x000fe400000e0000 */
[----:B------:R-:W-:-:S02]  /*1c60*/  IADD3 R5, PT, PT, R3, R5, RZ ;  /* 0x0000000503057210 */ /* 0x000fc40007ffe0ff */
[C---:B------:R-:W-:Y:S02]  /*1c70*/  IADD3 R8, P1, PT, R2.reuse, 0x40, RZ ;  /* 0x0000004002087810 */ /* 0x040fe40007f3e0ff */
[C---:B------:R-:W-:Y:S02]  /*1c80*/  IADD3 R12, P2, PT, R2.reuse, 0x80, RZ ;  /* 0x00000080020c7810 */ /* 0x040fe40007f5e0ff */
[----:B------:R-:W-:Y:S02]  /*1c90*/  IADD3 R26, P3, PT, R2, 0xc0, RZ ;  /* 0x000000c0021a7810 */ /* 0x000fe40007f7e0ff */
[----:B------:R-:W-:Y:S02]  /*1ca0*/  LEA.HI R2, P0, R5, R2, RZ, 0x1 ;  /* 0x0000000205027211 */ /* 0x000fe400078108ff */
[-C--:B------:R-:W-:Y:S02]  /*1cb0*/  IADD3.X R3, PT, PT, RZ, R5.reuse, RZ, P1, !PT ;  /* 0x00000005ff037210 */ /* 0x080fe40000ffe4ff */
[----:B------:R-:W-:Y:S01]  /*1cc0*/  IADD3.X R11, PT, PT, RZ, R5, RZ, P2, !PT ;  /* 0x00000005ff0b7210 */ /* 0x000fe200017fe4ff */
[----:B------:R-:W-:Y:S01]  /*1cd0*/  IMAD.X R9, RZ, RZ, R5, P0 ;  /* 0x000000ffff097224 */ /* 0x000fe200000e0605 */
[----:B------:R-:W-:-:S02]  /*1ce0*/  LEA.HI R8, P0, R3, R8, RZ, 0x1 ;  /* 0x0000000803087211 */ /* 0x000fc400078108ff */
[----:B------:R-:W-:Y:S02]  /*1cf0*/  IADD3.X R5, PT, PT, RZ, R5, RZ, P3, !PT ;  /* 0x00000005ff057210 */ /* 0x000fe40001ffe4ff */
[C---:B------:R-:W-:Y:S01]  /*1d00*/  SHF.L.U64.HI R0, R2.reuse, 0x2, R9 ;  /* 0x0000000202007819 */ /* 0x040fe20000010209 */
[----:B------:R-:W-:Y:S01]  /*1d10*/  IMAD.SHL.U32 R2, R2, 0x4, RZ ;  /* 0x0000000402027824 */ /* 0x000fe200078e00ff */
[----:B------:R-:W-:Y:S02]  /*1d20*/  IADD3.X R3, PT, PT, RZ, R3, RZ, P0, !PT ;  /* 0x00000003ff037210 */ /* 0x000fe400007fe4ff */
[----:B------:R-:W-:Y:S02]  /*1d30*/  LEA.HI R26, P2, R5, R26, RZ, 0x1 ;  /* 0x0000001a051a7211 */ /* 0x000fe400078508ff */
[----:B------:R-:W-:Y:S02]  /*1d40*/  LOP3.LUT R2, R2, 0xfffffff8, RZ, 0xc0, !PT ;  /* 0xfffffff802027812 */ /* 0x000fe400078ec0ff */
[C---:B------:R-:W-:Y:S01]  /*1d50*/  SHF.L.U64.HI R4, R8.reuse, 0x2, R3 ;  /* 0x0000000208047819 */ /* 0x040fe20000010203 */
[----:B------:R-:W-:Y:S01]  /*1d60*/  IMAD.X R5, RZ, RZ, R5, P2 ;  /* 0x000000ffff057224 */ /* 0x000fe200010e0605 */
[----:B------:R-:W-:-:S02]  /*1d70*/  SHF.L.U32 R8, R8, 0x2, RZ ;  /* 0x0000000208087819 */ /* 0x000fc400000006ff */
[----:B------:R-:W-:Y:S02]  /*1d80*/  IADD3 R2, P0, PT, R2, UR42, RZ ;  /* 0x0000002a02027c10 */ /* 0x000fe4000ff1e0ff */
[----:B------:R-:W-:Y:S02]  /*1d90*/  LOP3.LUT R8, R8, 0xfffffff8, RZ, 0xc0, !PT ;  /* 0xfffffff808087812 */ /* 0x000fe400078ec0ff */
[----:B------:R-:W-:Y:S02]  /*1da0*/  LEA.HI R12, P1, R11, R12, RZ, 0x1 ;  /* 0x0000000c0b0c7211 */ /* 0x000fe400078308ff */
[----:B------:R-:W-:Y:S02]  /*1db0*/  IADD3.X R3, PT, PT, R0, UR43, RZ, P0, !PT ;  /* 0x0000002b00037c10 */ /* 0x000fe400087fe4ff */
[----:B------:R-:W-:Y:S02]  /*1dc0*/  IADD3 R8, P0, PT, R8, UR42, RZ ;  /* 0x0000002a08087c10 */ /* 0x000fe4000ff1e0ff */
[----:B------:R-:W-:Y:S01]  /*1dd0*/  IADD3.X R11, PT, PT, RZ, R11, RZ, P1, !PT ;  /* 0x0000000bff0b7210 */ /* 0x000fe20000ffe4ff */
[----:B------:R0:W-:Y:S01]  /*1de0*/  STG.E.64 desc[UR4][R2.64], R14 ;  /* 0x0000000e02007986 */ /* 0x0001e2000c101b04 */
[----:B------:R-:W-:-:S02]  /*1df0*/  IADD3.X R9, PT, PT, R4, UR43, RZ, P0, !PT ;  /* 0x0000002b04097c10 */ /* 0x000fc400087fe4ff */
[----:B------:R-:W-:Y:S02]  /*1e00*/  IADD3 R19, P0, PT, R20, R19, RZ ;  /* 0x0000001314137210 */ /* 0x000fe40007f1e0ff */
[----:B------:R-:W-:Y:S01]  /*1e10*/  SHF.L.U64.HI R11, R12, 0x2, R11 ;  /* 0x000000020c0b7819 */ /* 0x000fe2000001020b */
[----:B------:R0:W-:Y:S01]  /*1e20*/  STG.E.64 desc[UR6][R8.64], R22 ;  /* 0x0000001608007986 */ /* 0x0001e2000c101b06 */
[C---:B------:R-:W-:Y:S01]  /*1e30*/  SHF.L.U64.HI R5, R26.reuse, 0x2, R5 ;  /* 0x000000021a057819 */ /* 0x040fe20000010205 */
[----:B------:R-:W-:Y:S01]  /*1e40*/  IMAD.SHL.U32 R26, R26, 0x4, RZ ;  /* 0x000000041a1a7824 */ /* 0x000fe200078e00ff */
[----:B------:R-:W-:Y:S02]  /*1e50*/  SHF.L.U32 R12, R12, 0x2, RZ ;  /* 0x000000020c0c7819 */ /* 0x000fe400000006ff */
[----:B------:R-:W-:Y:S02]  /*1e60*/  LEA.HI.X.SX32 R18, R20, R18, 0x1, P0 ;  /* 0x0000001214127211 */ /* 0x000fe400000f0eff */
[----:B------:R-:W-:-:S02]  /*1e70*/  ISETP.GE.U32.AND P0, PT, R19, UR38, PT ;  /* 0x0000002613007c0c */ /* 0x000fc4000bf06070 */
[C---:B------:R-:W-:Y:S02]  /*1e80*/  R2UR UR9, R17.reuse ;  /* 0x00000000110972ca */ /* 0x040fe400000e0000 */
[----:B------:R-:W-:Y:S02]  /*1e90*/  LOP3.LUT R12, R12, 0xfffffff8, RZ, 0xc0, !PT ;  /* 0xfffffff80c0c7812 */ /* 0x000fe400078ec0ff */
[----:B------:R-:W-:Y:S02]  /*1ea0*/  LOP3.LUT R26, R26, 0xfffffff8, RZ, 0xc0, !PT ;  /* 0xfffffff81a1a7812 */ /* 0x000fe400078ec0ff */
[----:B------:R-:W-:Y:S02]  /*1eb0*/  R2UR UR10, R16 ;  /* 0x00000000100a72ca */ /* 0x000fe400000e0000 */
[----:B------:R-:W-:Y:S02]  /*1ec0*/  R2UR UR11, R17 ;  /* 0x00000000110b72ca */ /* 0x000fe400000e0000 */
[----:B------:R-:W-:-:S02]  /*1ed0*/  ISETP.GE.AND.EX P0, PT, R18, UR39, PT, P0 ;  /* 0x0000002712007c0c */ /* 0x000fc4000bf06300 */
        /* <DEDUP_REMOVED lines=8> */
.L_x_27628:
[----:B------:R-:W-:Y:S01]  /*1f60*/  HFMA2 R12, -RZ, RZ, 0, 9.5367431640625e-07 ;  /* 0x00000010ff0c7431 */ /* 0x000fe200000001ff */
[----:B------:R-:W-:Y:S01]  /*1f70*/  BSSY B0, `(.L_x_27646) ;  /* 0x0000006000007945 */ /* 0x000fe20003800000 */
[----:B------:R-:W-:Y:S01]  /*1f80*/  MOV R11, 0x1f ;  /* 0x0000001f000b7802 */ /* 0x000fe20000000f00 */
[----:B------:R-:W-:-:S07]  /*1f90*/  IMAD.MOV.U32 R15, RZ, RZ, -0x1 ;  /* 0xffffffffff0f7424 */ /* 0x000fce00078e00ff */
[----:B------:R-:W-:Y:S05]  /*1fa0*/  WARPSYNC.COLLECTIVE R15, `(.L_x_27647) ;  /* 0x000000000f087348 */ /* 0x000fea0003c00000 */
[----:B------:R0:W1:Y:S02]  /*1fb0*/  SHFL.BFLY P6, R14, R13, R12, R11 ;  /* 0x0c00000c0d0e7389 */ /* 0x00006400000c000b */
[----:B01----:R-:W-:Y:S05]  /*1fc0*/  ENDCOLLECTIVE ;  /* 0x000000000000791b */ /* 0x003fea0003800000 */
.L_x_27647:
[----:B------:R-:W-:Y:S05]  /*1fd0*/  BSYNC B0 ;  /* 0x0000000000007941 */ /* 0x000fea0003800000 */
.L_x_27646:
[----:B------:R-:W-:Y:S01]  /*1fe0*/  HFMA2 R12, -RZ, RZ, 0, 4.76837158203125e-07 ;  /* 0x00000008ff0c7431 */ /* 0x000fe200000001ff */
[----:B------:R-:W-:Y:S01]  /*1ff0*/  FMNMX R13, R13, R14, !PT ;  /* 0x0000000e0d0d7209 */ /* 0x000fe20007800000 */
[----:B------:R-:W-:Y:S01]  /*2000*/  IMAD.MOV.U32 R15, RZ, RZ, -0x1 ;  /* 0xffffffffff0f7424 */ /* 0x000fe200078e00ff */
[----:B------:R-:W-:-:S07]  /*2010*/  MOV R11, 0x1f ;  /* 0x0000001f000b7802 */ /* 0x000fce0000000f00 */
[----:B------:R-:W-:Y:S05]  /*2020*/  WARPSYNC.COLLECTIVE R15, `(.L_x_27648) ;  /* 0x000000000f087348 */ /* 0x000fea0003c00000 */
[----:B------:R0:W1:Y:S02]  /*2030*/  SHFL.BFLY P6, R14, R13, R12, R11 ;  /* 0x0c00000c0d0e7389 */ /* 0x00006400000c000b */
[----:B01----:R-:W-:Y:S05]  /*2040*/  ENDCOLLECTIVE ;  /* 0x000000000000791b */ /* 0x003fea0003800000 */
.L_x_27648:
[----:B------:R-:W-:Y:S01]  /*2050*/  HFMA2 R12, -RZ, RZ, 0, 2.384185791015625e-07 ;  /* 0x00000004ff0c7431 */ /* 0x000fe200000001ff */
[----:B------:R-:W-:-:S04]  /*2060*/  FMNMX R0, R13, R14, !PT ;  /* 0x0000000e0d007209 */ /* 0x000fc80007800000 */
[----:B------:R-:W-:-:S07]  /*2070*/  MOV R13, R0 ;  /* 0x00000000000d7202 */ /* 0x000fce0000000f00 */
[----:B------:R-:W-:Y:S05]  /*2080*/  WARPSYNC.COLLECTIVE R15, `(.L_x_27649) ;  /* 0x000000000f087348 */ /* 0x000fea0003c00000 */
[----:B------:R0:W1:Y:S02]  /*2090*/  SHFL.BFLY P6, R14, R13, R12, R11 ;  /* 0x0c00000c0d0e7389 */ /* 0x00006400000c000b */
[----:B01----:R-:W-:Y:S05]  /*20a0*/  ENDCOLLECTIVE ;  /* 0x000000000000791b */ /* 0x003fea0003800000 */
.L_x_27649:
[----:B------:R-:W-:Y:S02]  /*20b0*/  MOV R12, 0x2 ;  /* 0x00000002000c7802 */ /* 0x000fe40000000f00 */
[----:B------:R-:W-:-:S05]  /*20c0*/  FMNMX R2, R0, R14, !PT ;  /* 0x0000000e00027209 */ /* 0x000fca0007800000 */
[----:B------:R-:W-:-:S07]  /*20d0*/  IMAD.MOV.U32 R13, RZ, RZ, R2 ;  /* 0x000000ffff0d7224 */ /* 0x000fce00078e0002 */
[----:B------:R-:W-:Y:S05]  /*20e0*/  WARPSYNC.COLLECTIVE R15, `(.L_x_27650) ;  /* 0x000000000f087348 */ /* 0x000fea0003c00000 */
[----:B------:R0:W1:Y:S02]  /*20f0*/  SHFL.BFLY P6, R14, R13, R12, R11 ;  /* 0x0c00000c0d0e7389 */ /* 0x00006400000c000b */
[----:B01----:R-:W-:Y:S05]  /*2100*/  ENDCOLLECTIVE ;  /* 0x000000000000791b */ /* 0x003fea0003800000 */
.L_x_27650:
[----:B------:R-:W-:Y:S01]  /*2110*/  IMAD.MOV.U32 R12, RZ, RZ, 0x1 ;  /* 0x00000001ff0c7424 */ /* 0x000fe200078e00ff */
[----:B------:R-:W-:-:S04]  /*2120*/  FMNMX R3, R2, R14, !PT ;  /* 0x0000000e02037209 */ /* 0x000fc80007800000 */
[----:B------:R-:W-:-:S07]  /*2130*/  MOV R13, R3 ;  /* 0x00000003000d7202 */ /* 0x000fce0000000f00 */
[----:B------:R-:W-:Y:S05]  /*2140*/  WARPSYNC.COLLECTIVE R15, `(.L_x_27651) ;  /* 0x000000000f087348 */ /* 0x000fea0003c00000 */
[----:B------:R0:W1:Y:S02]  /*2150*/  SHFL.BFLY P6, R14, R13, R12, R11 ;  /* 0x0c00000c0d0e7389 */ /* 0x00006400000c000b */
[----:B01----:R-:W-:Y:S05]  /*2160*/  ENDCOLLECTIVE ;  /* 0x000000000000791b */ /* 0x003fea0003800000 */
.L_x_27651:
        /* <DEDUP_REMOVED lines=89> */
.L_x_27652:
[----:B------:R-:W-:Y:S02]  /*2700*/  IMAD.MOV.U32 R12, RZ, RZ, 0x8 ;  /* 0x00000008ff0c7424 */ /* 0x000fe400078e00ff */
[----:B------:R-:W-:-:S05]  /*2710*/  FADD R9, R13, R14 ;  /* 0x0000000e0d097221 */ /* 0x000fca0000000000 */
[----:B------:R-:W-:-:S07]  /*2720*/  MOV R13, R9 ;  /* 0x00000009000d7202 */ /* 0x000fce0000000f00 */
[----:B------:R-:W-:Y:S05]  /*2730*/  WARPSYNC.COLLECTIVE R15, `(.L_x_27653) ;  /* 0x000000000f087348 */ /* 0x000fea0003c00000 */
[----:B------:R0:W1:Y:S02]  /*2740*/  SHFL.BFLY P6, R14, R13, R12, R11 ;  /* 0x0c00000c0d0e7389 */ /* 0x00006400000c000b */
[----:B01----:R-:W-:Y:S05]  /*2750*/  ENDCOLLECTIVE ;  /* 0x000000000000791b */ /* 0x003fea0003800000 */
.L_x_27653:
[----:B------:R-:W-:Y:S02]  /*2760*/  HFMA2 R12, -RZ, RZ, 0, 2.384185791015625e-07 ;  /* 0x00000004ff0c7431 */ /* 0x000fe400000001ff */
[----:B------:R-:W-:-:S05]  /*2770*/  FADD R21, R9, R14 ;  /* 0x0000000e09157221 */ /* 0x000fca0000000000 */
[----:B------:R-:W-:-:S07]  /*2780*/  MOV R13, R21 ;  /* 0x00000015000d7202 */ /* 0x000fce0000000f00 */
[----:B------:R-:W-:Y:S05]  /*2790*/  WARPSYNC.COLLECTIVE R15, `(.L_x_27654) ;  /* 0x000000000f087348 */ /* 0x000fea0003c00000 */
[----:B------:R0:W1:Y:S02]  /*27a0*/  SHFL.BFLY P6, R14, R13, R12, R11 ;  /* 0x0c00000c0d0e7389 */ /* 0x00006400000c000b */
[----:B01----:R-:W-:Y:S05]  /*27b0*/  ENDCOLLECTIVE ;  /* 0x000000000000791b */ /* 0x003fea0003800000 */
.L_x_27654:
[----:B------:R-:W-:Y:S01]  /*27c0*/  MOV R12, 0x2 ;  /* 0x00000002000c7802 */ /* 0x000fe20000000f00 */
[----:B------:R-:W-:-:S04]  /*27d0*/  FADD R22, R21, R14 ;  /* 0x0000000e15167221 */ /* 0x000fc80000000000 */
[----:B------:R-:W-:-:S07]  /*27e0*/  IMAD.MOV.U32 R13, RZ, RZ, R22 ;  /* 0x000000ffff0d7224 */ /* 0x000fce00078e0016 */
[----:B------:R-:W-:Y:S05]  /*27f0*/  WARPSYNC.COLLECTIVE R15, `(.L_x_27655) ;  /* 0x000000000f087348 */ /* 0x000fea0003c00000 */
[----:B------:R0:W1:Y:S02]  /*2800*/  SHFL.BFLY P6, R14, R13, R12, R11 ;  /* 0x0c00000c0d0e7389 */ /* 0x00006400000c000b */
[----:B01----:R-:W-:Y:S05]  /*2810*/  ENDCOLLECTIVE ;  /* 0x000000000000791b */ /* 0x003fea0003800000 */
.L_x_27655:
[----:B------:R-:W-:Y:S02]  /*2820*/  IMAD.MOV.U32 R12, RZ, RZ, 0x1 ;  /* 0x00000001ff0c7424 */ /* 0x000fe400078e00ff */
[----:B------:R-:W-:-:S05]  /*2830*/  FADD R23, R22, R14 ;  /* 0x0000000e16177221 */ /* 0x000fca0000000000 */
[----:B------:R-:W-:-:S07]  /*2840*/  MOV R13, R23 ;  /* 0x00000017000d7202 */ /* 0x000fce0000000f00 */
[----:B------:R-:W-:Y:S05]  /*2850*/  WARPSYNC.COLLECTIVE R15, `(.L_x_27656) ;  /* 0x000000000f087348 */ /* 0x000fea0003c00000 */
[----:B------:R0:W1:Y:S02]  /*2860*/  SHFL.BFLY P6, R14, R13, R12, R11 ;  /* 0x0c00000c0d0e7389 */ /* 0x00006400000c000b */
[----:B01----:R-:W-:Y:S05]  /*2870*/  ENDCOLLECTIVE ;  /* 0x000000000000791b */ /* 0x003fea0003800000 */
.L_x_27656:
[----:B------:R-:W-:Y:S05]  /*2880*/  BRA `(.L_x_27657) ;  /* 0xffffffec00147947 */ /* 0x000fea000383ffff */
        .weak           $__internal_437_$__cuda_sm3x_div_rn_noftz_f32_slowpath
        .type           $__internal_437_$__cuda_sm3x_div_rn_noftz_f32_slowpath,@function
        .size           $__internal_437_$__cuda_sm3x_div_rn_noftz_f32_slowpath,(.L_x_37814 - $__internal_437_$__cuda_sm3x_div_rn_noftz_f32_slowpath)
$__internal_437_$__cuda_sm3x_div_rn_noftz_f32_slowpath:
        /* <DEDUP_REMOVED lines=35> */
.L_x_27659:
        /* <DEDUP_REMOVED lines=51> */
.L_x_27666:
[----:B------:R-:W-:-:S04]  /*2df0*/  LOP3.LUT R7, R7, 0x80000000, RZ, 0xc0, !PT ;  /* 0x8000000007077812 */ /* 0x000fc800078ec0ff */
[----:B------:R-:W-:Y:S01]  /*2e00*/  LOP3.LUT R7, R7, 0x7f800000, RZ, 0xfc, !PT ;  /* 0x7f80000007077812 */ /* 0x000fe200078efcff */
[----:B------:R-:W-:Y:S06]  /*2e10*/  BRA `(.L_x_27667) ;  /* 0x0000000000047947 */ /* 0x000fec0003800000 */
.L_x_27665:
[----:B------:R-:W-:-:S07]  /*2e20*/  LEA R7, R32, R7, 0x17 ;  /* 0x0000000720077211 */ /* 0x000fce00078eb8ff */
.L_x_27667:
[----:B------:R-:W-:Y:S05]  /*2e30*/  BSYNC.RECONVERGENT B2 ;  /* 0x0000000000027941 */ /* 0x000fea0003800200 */
.L_x_27664:
[----:B------:R-:W-:Y:S05]  /*2e40*/  BRA `(.L_x_27668) ;  /* 0x0000000000207947 */ /* 0x000fea0003800000 */
.L_x_27663:
[----:B------:R-:W-:-:S04]  /*2e50*/  LOP3.LUT R7, R28, 0x80000000, R7, 0x48, !PT ;  /* 0x800000001c077812 */ /* 0x000fc800078e4807 */
[----:B------:R-:W-:Y:S01]  /*2e60*/  LOP3.LUT R7, R7, 0x7f800000, RZ, 0xfc, !PT ;  /* 0x7f80000007077812 */ /* 0x000fe200078efcff */
[----:B------:R-:W-:Y:S06]  /*2e70*/  BRA `(.L_x_27668) ;  /* 0x0000000000147947 */ /* 0x000fec0003800000 */
.L_x_27662:
[----:B------:R-:W-:Y:S01]  /*2e80*/  LOP3.LUT R7, R28, 0x80000000, R7, 0x48, !PT ;  /* 0x800000001c077812 */ /* 0x000fe200078e4807 */
[----:B------:R-:W-:Y:S06]  /*2e90*/  BRA `(.L_x_27668) ;  /* 0x00000000000c7947 */ /* 0x000fec0003800000 */
.L_x_27661:
[----:B------:R-:W0:Y:S01]  /*2ea0*/  MUFU.RSQ R7, -QNAN ;  /* 0xffc0000000077908 */ /* 0x000e220000001400 */
[----:B------:R-:W-:Y:S05]  /*2eb0*/  BRA `(.L_x_27668) ;  /* 0x0000000000047947 */ /* 0x000fea0003800000 */
.L_x_27660:
[----:B------:R-:W-:-:S07]  /*2ec0*/  FADD.FTZ R7, R7, R12 ;  /* 0x0000000c07077221 */ /* 0x000fce0000010000 */
.L_x_27668:
[----:B------:R-:W-:Y:S05]  /*2ed0*/  BSYNC.RECONVERGENT B1 ;  /* 0x0000000000017941 */ /* 0x000fea0003800200 */
.L_x_27658:
[----:B------:R-:W-:-:S04]  /*2ee0*/  HFMA2 R27, -RZ, RZ, 0, 0 ;  /* 0x00000000ff1b7431 */ /* 0x000fc800000001ff */
[----:B0-----:R-:W-:Y:S05]  /*2ef0*/  RET.REL.NODEC R26 `(_Z15SoftmaxWarpImplI22BroadcastScaleMaskLoadIffbLm2EiE11DirectStoreIffEfLi2ELi8ELi32ELi1ELb0EL9Algorithm0EEvT_T0_ll) ;  /* 0xffffffd01a407950 */ /* 0x001fea0003c3ffff */
.L_x_27669:
        /* <DEDUP_REMOVED lines=16> */
.L_x_37814:


//--------------------- .text._Z15SoftmaxWarpImplI22BroadcastScaleMaskLoadIffbLm2EiE11DirectStoreIffEfLi2ELi6ELi32ELi1ELb1EL9Algorithm0EEvT_T0_ll --------------------------
	.section	.text._Z15SoftmaxWarpImplI22BroadcastScaleMaskLoadIffbLm2EiE11DirectStoreIffEfLi2ELi6ELi32ELi1ELb1EL9Algorithm0EEvT_T0_ll,"ax",@progbits
	.align	128
        .global         _Z15SoftmaxWarpImplI22BroadcastScaleMaskLoadIffbLm2EiE11DirectStoreIffEfLi2ELi6ELi32ELi1ELb1EL9Algorithm0EEvT_T0_ll
        .type           _Z15SoftmaxWarpImplI22BroadcastScaleMaskLoadIffbLm2EiE11DirectStoreIffEfLi2ELi6ELi32ELi1ELb1EL9Algorithm0EEvT_T0_ll,@function
        .size           _Z15SoftmaxWarpImplI22BroadcastScaleMaskLoadIffbLm2EiE11DirectStoreIffEfLi2ELi6ELi32ELi1ELb1EL9Algorithm0EEvT_T0_ll,(.L_x_37815 - _Z15SoftmaxWarpImplI22BroadcastScaleMaskLoadIffbLm2EiE11DirectStoreIffEfLi2ELi6ELi32ELi1ELb1EL9Algorithm0EEvT_T0_ll)
        .other          _Z15SoftmaxWarpImplI22BroadcastScaleMaskLoadIffbLm2EiE11DirectStoreIffEfLi2ELi6ELi32ELi1ELb1EL9Algorithm0EEvT_T0_ll,@"STO_CUDA_ENTRY STV_DEFAULT"
_Z15SoftmaxWarpImplI22BroadcastScaleMaskLoadIffbLm2EiE11DirectStoreIffEfLi2ELi6ELi32ELi1ELb1EL9Algorithm0EEvT_T0_ll:
.text._Z15SoftmaxWarpImplI22BroadcastScaleMaskLoadIffbLm2EiE11DirectStoreIffEfLi2ELi6ELi32ELi1ELb1EL9Algorithm0EEvT_T0_ll:
        /* <DEDUP_REMOVED lines=27> */
.L_x_27670:
        /* <DEDUP_REMOVED lines=13> */
[----:B------:R-:W2:Y:S01]  /*0280*/  LDC.64 R8, c[0x0][0x358] ;  /* 0x0000d600ff087b82 */ /* 0x000ea20000000a00 */
[----:B0-----:R-:W-:-:S04]  /*0290*/  IMAD.SHL.U32 R17, R17, 0x2, RZ ;  /* 0x0000000211117824 */ /* 0x001fc800078e00ff */
[C---:B------:R-:W-:Y:S01]  /*02a0*/  VIADD R5, R17.reuse, 0x80 ;  /* 0x0000008011057836 */ /* 0x040fe20000000000 */
[----:B------:R-:W-:-:S07]  /*02b0*/  IADD3 R7, PT, PT, R17, 0x40, RZ ;  /* 0x0000004011077810 */ /* 0x000fce0007ffe0ff */
.L_x_27696:
[----:B0---4-:R-:W0:Y:S01]  /*02c0*/  LDC.64 R2, c[0x0][0x3f0] ;  /* 0x0000fc00ff027b82 */ /* 0x011e220000000a00 */
[----:B------:R-:W-:Y:S01]  /*02d0*/  BSSY.RECONVERGENT B0, `(.L_x_27671) ;  /* 0x000004a000007945 */ /* 0x000fe20003800200 */
[----:B-1-3--:R-:W-:Y:S01]  /*02e0*/  MOV R13, 0xff800000 ;  /* 0xff800000000d7802 */ /* 0x00afe20000000f00 */
[----:B------:R-:W-:Y:S01]  /*02f0*/  IMAD.MOV.U32 R0, RZ, RZ, -0x800000 ;  /* 0xff800000ff007424 */ /* 0x000fe200078e00ff */
[----:B------:R-:W-:-:S04]  /*0300*/  MOV R22, 0xff800000 ;  /* 0xff80000000167802 */ /* 0x000fc80000000f00 */
[----:B------:R-:W3:Y:S08]  /*0310*/  LDC.64 R24, c[0x0][0x380] ;  /* 0x0000e000ff187b82 */ /* 0x000ef00000000a00 */
[----:B------:R-:W4:Y:S08]  /*0320*/  LDC.64 R14, c[0x0][0x388] ;  /* 0x0000e200ff0e7b82 */ /* 0x000f300000000a00 */
[----:B------:R-:W1:Y:S01]  /*0330*/  LDC.64 R18, c[0x0][0x390] ;  /* 0x0000e400ff127b82 */ /* 0x000e620000000a00 */
[----:B0-----:R-:W-:-:S02]  /*0340*/  ISETP.GE.U32.AND P0, PT, R17, R2, PT ;  /* 0x000000021100720c */ /* 0x001fc40003f06070 */
[-C--:B------:R-:W-:Y:S02]  /*0350*/  ISETP.GE.U32.AND P1, PT, R7, R2.reuse, PT ;  /* 0x000000020700720c */ /* 0x080fe40003f26070 */
[-C--:B------:R-:W-:Y:S02]  /*0360*/  ISETP.GE.AND.EX P0, PT, RZ, R3.reuse, PT, P0 ;  /* 0x00000003ff00720c */ /* 0x080fe40003f06300 */
[----:B------:R-:W-:Y:S01]  /*0370*/  ISETP.GE.U32.AND P2, PT, R5, R2, PT ;  /* 0x000000020500720c */ /* 0x000fe20003f46070 */
[----:B------:R-:W0:Y:S01]  /*0380*/  LDC.64 R20, c[0x0][0x398] ;  /* 0x0000e600ff147b82 */ /* 0x000e220000000a00 */
[-C--:B------:R-:W-:Y:S01]  /*0390*/  ISETP.GE.AND.EX P1, PT, RZ, R3.reuse, PT, P1 ;  /* 0x00000003ff00720c */ /* 0x080fe20003f26310 */
[----:B------:R-:W-:Y:S01]  /*03a0*/  IMAD.MOV.U32 R2, RZ, RZ, -0x800000 ;  /* 0xff800000ff027424 */ /* 0x000fe200078e00ff */
[----:B------:R-:W-:Y:S02]  /*03b0*/  ISETP.GE.AND.EX P2, PT, RZ, R3, PT, P2 ;  /* 0x00000003ff00720c */ /* 0x000fe40003f46320 */
[----:B------:R-:W-:-:S05]  /*03c0*/  MOV R3, 0xff800000 ;  /* 0xff80000000037802 */ /* 0x000fca0000000f00 */
[----:B---34-:R-:W-:Y:S06]  /*03d0*/  @P0 BRA `(.L_x_27672) ;  /* 0x0000000000e40947 */ /* 0x018fec0003800000 */
[----:B-1----:R-:W-:Y:S01]  /*03e0*/  IABS R12, R10 ;  /* 0x0000000a000c7213 */ /* 0x002fe20000000000 */
[----:B------:R-:W-:Y:S01]  /*03f0*/  IMAD R11, R6, UR44, R17 ;  /* 0x0000002c060b7c24 */ /* 0x000fe2000f8e0211 */
[----:B--2---:R-:W-:Y:S02]  /*0400*/  R2UR UR4, R8 ;  /* 0x00000000080472ca */ /* 0x004fe400000e0000 */
[----:B------:R-:W1:Y:S01]  /*0410*/  I2F.RP R13, R12 ;  /* 0x0000000c000d7306 */ /* 0x000e620000209400 */
[----:B------:R-:W-:Y:S02]  /*0420*/  R2UR UR5, R9 ;  /* 0x00000000090572ca */ /* 0x000fe400000e0000 */
[----:B------:R-:W-:-:S05]  /*0430*/  IABS R16, R11 ;  /* 0x0000000b00107213 */ /* 0x000fca0000000000 */
[----:B-1----:R-:W1:Y:S02]  /*0440*/  MUFU.RCP R13, R13 ;  /* 0x0000000d000d7308 */ /* 0x002e640000001000 */
[----:B-1----:R-:W-:-:S06]  /*0450*/  VIADD R2, R13, 0xffffffe ;  /* 0x0ffffffe0d027836 */ /* 0x002fcc0000000000 */
[----:B------:R1:W2:Y:S02]  /*0460*/  F2I.FTZ.U32.TRUNC.NTZ R3, R2 ;  /* 0x0000000200037305 */ /* 0x0002a4000021f000 */
[----:B-1----:R-:W-:Y:S01]  /*0470*/  IMAD.MOV.U32 R2, RZ, RZ, RZ ;  /* 0x000000ffff027224 */ /* 0x002fe200078e00ff */
[----:B--2---:R-:W-:-:S05]  /*0480*/  IADD3 R27, PT, PT, RZ, -R3, RZ ;  /* 0x80000003ff1b7210 */ /* 0x004fca0007ffe0ff */
[----:B------:R-:W-:-:S04]  /*0490*/  IMAD R27, R27, R12, RZ ;  /* 0x0000000c1b1b7224 */ /* 0x000fc800078e02ff */
[----:B------:R-:W-:Y:S01]  /*04a0*/  IMAD.HI.U32 R3, R3, R27, R2 ;  /* 0x0000001b03037227 */ /* 0x000fe200078e0002 */
[----:B------:R-:W-:-:S04]  /*04b0*/  LOP3.LUT R2, R11, R10, RZ, 0x3c, !PT ;  /* 0x0000000a0b027212 */ /* 0x000fc800078e3cff */
[----:B------:R-:W-:Y:S01]  /*04c0*/  ISETP.GE.AND P4, PT, R2, RZ, PT ;  /* 0x000000ff0200720c */ /* 0x000fe20003f86270 */
[----:B------:R-:W-:-:S05]  /*04d0*/  IMAD.HI.U32 R3, R3, R16, RZ ;  /* 0x0000001003037227 */ /* 0x000fca00078e00ff */
[----:B------:R-:W-:-:S05]  /*04e0*/  IADD3 R13, PT, PT, -R3, RZ, RZ ;  /* 0x000000ff030d7210 */ /* 0x000fca0007ffe1ff */
[----:B------:R-:W-:-:S05]  /*04f0*/  IMAD R13, R12, R13, R16 ;  /* 0x0000000d0c0d7224 */ /* 0x000fca00078e0210 */
[----:B------:R-:W-:-:S13]  /*0500*/  ISETP.GT.U32.AND P5, PT, R12, R13, PT ;  /* 0x0000000d0c00720c */ /* 0x000fda0003fa4070 */
[----:B------:R-:W-:Y:S01]  /*0510*/  @!P5 IMAD.IADD R13, R13, 0x1, -R12 ;  /* 0x000000010d0dd824 */ /* 0x000fe200078e0a0c */
[----:B------:R-:W-:Y:S02]  /*0520*/  @!P5 IADD3 R3, PT, PT, R3, 0x1, RZ ;  /* 0x000000010303d810 */ /* 0x000fe40007ffe0ff */
[----:B------:R-:W-:Y:S02]  /*0530*/  ISETP.NE.AND P5, PT, R10, RZ, PT ;  /* 0x000000ff0a00720c */ /* 0x000fe40003fa5270 */
[----:B------:R-:W-:-:S13]  /*0540*/  ISETP.GE.U32.AND P3, PT, R13, R12, PT ;  /* 0x0000000c0d00720c */ /* 0x000fda0003f66070 */
        /* <DEDUP_REMOVED lines=15> */
[----:B------:R-:W-:-:S06]  /*0640*/  IMAD.WIDE R2, R3, 0x2, R14 ;  /* 0x0000000203027825 */ /* 0x000fcc00078e020e */
[----:B------:R-:W2:Y:S01]  /*0650*/  LDG.E.U16 R2, desc[UR4][R2.64] ;  /* 0x0000000402027981 */ /* 0x000ea2000c1e1500 */
[----:B------:R-:W-:-:S04]  /*0660*/  LEA.HI R11, R11, R11, RZ, 0x1 ;  /* 0x0000000b0b0b7211 */ /* 0x000fc800078f08ff */
[----:B------:R-:W-:-:S05]  /*0670*/  SHF.R.S32.HI R11, RZ, 0x1, R11 ;  /* 0x00000001ff0b7819 */ /* 0x000fca000001140b */
[----:B------:R-:W-:-:S05]  /*0680*/  IMAD.WIDE R26, R11, 0x8, R24 ;  /* 0x000000080b1a7825 */ /* 0x000fca00078e0218 */
        /* <DEDUP_REMOVED lines=14> */
.L_x_27672:
[----:B------:R-:W-:Y:S05]  /*0770*/  BSYNC.RECONVERGENT B0 ;  /* 0x0000000000007941 */ /* 0x000fea0003800200 */
.L_x_27671:
[----:B------:R-:W-:Y:S01]  /*0780*/  BSSY.RECONVERGENT B0, `(.L_x_27673) ;  /* 0x000003c000007945 */ /* 0x000fe20003800200 */
[----:B------:R-:W-:-:S03]  /*0790*/  IMAD.MOV.U32 R16, RZ, RZ, -0x800000 ;  /* 0xff800000ff107424 */ /* 0x000fc600078e00ff */
[----:B------:R-:W-:Y:S05]  /*07a0*/  @P1 BRA `(.L_x_27674) ;  /* 0x0000000000e41947 */ /* 0x000fea0003800000 */
[----:B-1----:R-:W-:Y:S02]  /*07b0*/  IABS R0, R10 ;  /* 0x0000000a00007213 */ /* 0x002fe40000000000 */
[----:B--2---:R-:W-:Y:S02]  /*07c0*/  R2UR UR4, R8 ;  /* 0x00000000080472ca */ /* 0x004fe400000e0000 */
[----:B------:R-:W1:Y:S01]  /*07d0*/  I2F.RP R12, R0 ;  /* 0x00000000000c7306 */ /* 0x000e620000209400 */
[----:B------:R-:W-:-:S07]  /*07e0*/  R2UR UR5, R9 ;  /* 0x00000000090572ca */ /* 0x000fce00000e0000 */
[----:B-1----:R-:W1:Y:S02]  /*07f0*/  MUFU.RCP R12, R12 ;  /* 0x0000000c000c7308 */ /* 0x002e640000001000 */
[----:B-1----:R-:W-:-:S06]  /*0800*/  IADD3 R26, PT, PT, R12, 0xffffffe, RZ ;  /* 0x0ffffffe0c1a7810 */ /* 0x002fcc0007ffe0ff */
[----:B------:R1:W2:Y:S02]  /*0810*/  F2I.FTZ.U32.TRUNC.NTZ R27, R26 ;  /* 0x0000001a001b7305 */ /* 0x0002a4000021f000 */
[----:B-1----:R-:W-:Y:S02]  /*0820*/  HFMA2 R26, -RZ, RZ, 0, 0 ;  /* 0x00000000ff1a7431 */ /* 0x002fe400000001ff */
[----:B--2---:R-:W-:-:S04]  /*0830*/  IMAD.MOV R11, RZ, RZ, -R27 ;  /* 0x000000ffff0b7224 */ /* 0x004fc800078e0a1b */
[----:B------:R-:W-:-:S04]  /*0840*/  IMAD R11, R11, R0, RZ ;  /* 0x000000000b0b7224 */ /* 0x000fc800078e02ff */
[----:B------:R-:W-:-:S04]  /*0850*/  IMAD.HI.U32 R16, R27, R11, R26 ;  /* 0x0000000b1b107227 */ /* 0x000fc800078e001a */
[----:B------:R-:W-:-:S05]  /*0860*/  IMAD R11, R6, UR44, R7 ;  /* 0x0000002c060b7c24 */ /* 0x000fca000f8e0207 */
        /* <DEDUP_REMOVED lines=45> */
.L_x_27674:
[----:B------:R-:W-:Y:S05]  /*0b40*/  BSYNC.RECONVERGENT B0 ;  /* 0x0000000000007941 */ /* 0x000fea0003800200 */
.L_x_27673:
[----:B------:R-:W-:Y:S01]  /*0b50*/  BSSY.RECONVERGENT B0, `(.L_x_27675) ;  /* 0x000003f000007945 */ /* 0x000fe20003800200 */
[----:B-1----:R-:W-:-:S03]  /*0b60*/  MOV R18, 0xff800000 ;  /* 0xff80000000127802 */ /* 0x002fc60000000f00 */
[----:B------:R-:W-:Y:S05]  /*0b70*/  @P2 BRA `(.L_x_27676) ;  /* 0x0000000000f02947 */ /* 0x000fea0003800000 */
[----:B------:R-:W-:Y:S01]  /*0b80*/  IABS R12, R10 ;  /* 0x0000000a000c7213 */ /* 0x000fe20000000000 */
[----:B------:R-:W-:Y:S01]  /*0b90*/  IMAD R11, R6, UR44, R5 ;  /* 0x0000002c060b7c24 */ /* 0x000fe2000f8e0205 */
[----:B--2---:R-:W-:Y:S01]  /*0ba0*/  R2UR UR4, R8 ;  /* 0x00000000080472ca */ /* 0x004fe200000e0000 */
[----:B------:R-:W-:Y:S01]  /*0bb0*/  IMAD.MOV.U32 R18, RZ, RZ, RZ ;  /* 0x000000ffff127224 */ /* 0x000fe200078e00ff */
[----:B0-----:R-:W0:Y:S01]  /*0bc0*/  I2F.RP R20, R12 ;  /* 0x0000000c00147306 */ /* 0x001e220000209400 */
[----:B------:R-:W-:Y:S02]  /*0bd0*/  R2UR UR5, R9 ;  /* 0x00000000090572ca */ /* 0x000fe400000e0000 */
[----:B------:R-:W-:-:S05]  /*0be0*/  IABS R22, R11 ;  /* 0x0000000b00167213 */ /* 0x000fca0000000000 */
[----:B0-----:R-:W0:Y:S02]  /*0bf0*/  MUFU.RCP R20, R20 ;  /* 0x0000001400147308 */ /* 0x001e240000001000 */
[----:B0-----:R-:W-:-:S06]  /*0c00*/  VIADD R21, R20, 0xffffffe ;  /* 0x0ffffffe14157836 */ /* 0x001fcc0000000000 */
[----:B------:R0:W1:Y:S02]  /*0c10*/  F2I.FTZ.U32.TRUNC.NTZ R19, R21 ;  /* 0x0000001500137305 */ /* 0x000064000021f000 */
[----:B0-----:R-:W0:Y:S01]  /*0c20*/  LDC.64 R20, c[0x0][0x390] ;  /* 0x0000e400ff147b82 */ /* 0x001e220000000a00 */
[----:B-1----:R-:W-:-:S05]  /*0c30*/  IADD3 R27, PT, PT, RZ, -R19, RZ ;  /* 0x80000013ff1b7210 */ /* 0x002fca0007ffe0ff */
        /* <DEDUP_REMOVED lines=48> */
.L_x_27676:
[----:B------:R-:W-:Y:S05]  /*0f40*/  BSYNC.RECONVERGENT B0 ;  /* 0x0000000000007941 */ /* 0x000fea0003800200 */
.L_x_27675:
[----:B------:R-:W-:-:S03]  /*0f50*/  UMOV UR4, 0xffffffff ;  /* 0xffffffff00047882 */ /* 0x000fc60000000000 */
[----:B------:R-:W-:Y:S05]  /*0f60*/  BRA.DIV UR4, `(.L_x_27677) ;  /* 0x0000000e04c07947 */ /* 0x000fea000b800000 */
[----:B------:R-:W1:Y:S01]  /*0f70*/  SHFL.BFLY PT, R14, R13, 0x10, 0x1f ;  /* 0x0e001f000d0e7f89 */ /* 0x000e6200000e0000 */
[----:B------:R-:W-:Y:S01]  /*0f80*/  HFMA2 R12, -RZ, RZ, 0.96630859375, -0.0022525787353515625 ;  /* 0x3bbb989dff0c7431 */ /* 0x000fe200000001ff */
[----:B-1----:R-:W-:-:S05]  /*0f90*/  FMNMX R13, R14, R13, !PT ;  /* 0x0000000d0e0d7209 */ /* 0x002fca0007800000 */
[----:B------:R-:W1:Y:S02]  /*0fa0*/  SHFL.BFLY PT, R14, R13, 0x8, 0x1f ;  /* 0x0d001f000d0e7f89 */ /* 0x000e6400000e0000 */
[----:B-1----:R-:W-:-:S05]  /*0fb0*/  FMNMX R19, R13, R14, !PT ;  /* 0x0000000e0d137209 */ /* 0x002fca0007800000 */
        /* <DEDUP_REMOVED lines=10> */
[-C--:B------:R-:W-:Y:S02]  /*1060*/  FFMA.SAT R11, R27, R12.reuse, 0.5 ;  /* 0x3f0000001b0b7423 */ /* 0x080fe4000000200c */
[----:B------:R-:W-:Y:S02]  /*1070*/  FFMA.SAT R21, R19, R12, 0.5 ;  /* 0x3f00000013157423 */ /* 0x000fe4000000200c */
        /* <DEDUP_REMOVED lines=9> */
[----:B------:R-:W-:Y:S01]  /*1110*/  FFMA R16, R15, 1.4426950216293334961, -R16 ;  /* 0x3fb8aa3b0f107823 */ /* 0x000fe20000000810 */
[----:B------:R-:W-:Y:S01]  /*1120*/  FADD R27, -R25, R18 ;  /* 0x00000012191b7221 */ /* 0x000fe20000000100 */
[----:B------:R-:W-:Y:S01]  /*1130*/  FADD R0, R2, -12583039 ;  /* 0xcb40007f02007421 */ /* 0x000fe20000000000 */
[----:B------:R-:W-:Y:S01]  /*1140*/  FFMA.SAT R29, R21, R12, 0.5 ;  /* 0x3f000000151d7423 */ /* 0x000fe2000000200c */
[----:B------:R-:W-:Y:S01]  /*1150*/  FFMA R15, R15, 1.925963033500011079e-08, R16 ;  /* 0x32a570600f0f7823 */ /* 0x000fe20000000010 */
[----:B------:R-:W-:Y:S01]  /*1160*/  FADD R25, -R25, R22 ;  /* 0x0000001619197221 */ /* 0x000fe20000000100 */
[----:B------:R-:W-:Y:S01]  /*1170*/  FFMA R16, R19, 1.4426950216293334961, -R0 ;  /* 0x3fb8aa3b13107823 */ /* 0x000fe20000000800 */
[----:B------:R-:W-:Y:S01]  /*1180*/  FFMA.RM R0, R29, R14, 12582913 ;  /* 0x4b4000011d007423 */ /* 0x000fe2000000400e */
[----:B------:R-:W-:Y:S01]  /*1190*/  FFMA.SAT R29, R27, R12, 0.5 ;  /* 0x3f0000001b1d7423 */ /* 0x000fe2000000200c */
[----:B------:R-:W0:Y:S01]  /*11a0*/  MUFU.EX2 R13, R13 ;  /* 0x0000000d000d7308 */ /* 0x000e220000000800 */
[----:B------:R-:W-:Y:S01]  /*11b0*/  FFMA R19, R19, 1.925963033500011079e-08, R16 ;  /* 0x32a5706013137823 */ /* 0x000fe20000000010 */
[----:B------:R-:W-:Y:S01]  /*11c0*/  FADD R18, R0, -12583039 ;  /* 0xcb40007f00127421 */ /* 0x000fe20000000000 */
[----:B------:R-:W-:Y:S01]  /*11d0*/  FFMA.RM R16, R29, R14, 12582913 ;  /* 0x4b4000011d107423 */ /* 0x000fe2000000400e */
[----:B------:R-:W-:Y:S01]  /*11e0*/  FFMA.SAT R29, R25, R12, 0.5 ;  /* 0x3f000000191d7423 */ /* 0x000fe2000000200c */
[----:B------:R-:W-:Y:S01]  /*11f0*/  SHF.L.U32 R2, R2, 0x17, RZ ;  /* 0x0000001702027819 */ /* 0x000fe200000006ff */
[----:B------:R-:W-:Y:S01]  /*1200*/  FFMA R18, R21, 1.4426950216293334961, -R18 ;  /* 0x3fb8aa3b15127823 */ /* 0x000fe20000000812 */
[----:B------:R-:W-:Y:S01]  /*1210*/  FADD R12, R16, -12583039 ;  /* 0xcb40007f100c7421 */ /* 0x000fe20000000000 */
[----:B------:R-:W1:Y:S01]  /*1220*/  MUFU.EX2 R15, R15 ;  /* 0x0000000f000f7308 */ /* 0x000e620000000800 */
[----:B------:R-:W-:Y:S01]  /*1230*/  FFMA.RM R14, R29, R14, 12582913 ;  /* 0x4b4000011d0e7423 */ /* 0x000fe2000000400e */
[----:B------:R-:W-:Y:S01]  /*1240*/  FFMA R20, R21, 1.925963033500011079e-08, R18 ;  /* 0x32a5706015147823 */ /* 0x000fe20000000012 */
[----:B------:R-:W-:-:S02]  /*1250*/  FFMA R12, R27, 1.4426950216293334961, -R12 ;  /* 0x3fb8aa3b1b0c7823 */ /* 0x000fc4000000080c */
[----:B------:R-:W-:Y:S02]  /*1260*/  FADD R18, R14, -12583039 ;  /* 0xcb40007f0e127421 */ /* 0x000fe40000000000 */
[----:B------:R-:W-:Y:S01]  /*1270*/  FFMA R12, R27, 1.925963033500011079e-08, R12 ;  /* 0x32a570601b0c7823 */ /* 0x000fe2000000000c */
[----:B------:R-:W3:Y:S01]  /*1280*/  MUFU.EX2 R19, R19 ;  /* 0x0000001300137308 */ /* 0x000ee20000000800 */
[----:B------:R-:W-:Y:S01]  /*1290*/  FFMA R22, R25, 1.4426950216293334961, -R18 ;  /* 0x3fb8aa3b19167823 */ /* 0x000fe20000000812 */
[----:B------:R-:W-:-:S03]  /*12a0*/  SHF.L.U32 R18, R3, 0x17, RZ ;  /* 0x0000001703127819 */ /* 0x000fc600000006ff */
[----:B------:R-:W-:Y:S01]  /*12b0*/  FFMA R25, R25, 1.925963033500011079e-08, R22 ;  /* 0x32a5706019197823 */ /* 0x000fe20000000016 */
[----:B------:R-:W-:Y:S02]  /*12c0*/  IMAD.SHL.U32 R22, R11, 0x800000, RZ ;  /* 0x008000000b167824 */ /* 0x000fe400078e00ff */
[----:B0-----:R-:W-:Y:S01]  /*12d0*/  FMUL R18, R18, R13 ;  /* 0x0000000d12127220 */ /* 0x001fe20000400000 */
[----:B------:R-:W0:Y:S01]  /*12e0*/  MUFU.EX2 R20, R20 ;  /* 0x0000001400147308 */ /* 0x000e220000000800 */
[----:B-1----:R-:W-:Y:S02]  /*12f0*/  FMUL R3, R22, R15 ;  /* 0x0000000f16037220 */ /* 0x002fe40000400000 */
[----:B------:R-:W-:Y:S01]  /*1300*/  FADD R22, RZ, R18 ;  /* 0x00000012ff167221 */ /* 0x000fe20000000000 */
[----:B------:R-:W-:Y:S02]  /*1310*/  IMAD.SHL.U32 R15, R0, 0x800000, RZ ;  /* 0x00800000000f7824 */ /* 0x000fe400078e00ff */
[----:B------:R-:W-:-:S02]  /*1320*/  IMAD.SHL.U32 R0, R14, 0x800000, RZ ;  /* 0x008000000e007824 */ /* 0x000fc400078e00ff */
[----:B------:R-:W-:Y:S01]  /*1330*/  FADD R13, R22, R3 ;  /* 0x00000003160d7221 */ /* 0x000fe20000000000 */
[----:B------:R-:W1:Y:S01]  /*1340*/  MUFU.EX2 R12, R12 ;  /* 0x0000000c000c7308 */ /* 0x000e620000000800 */
[----:B---3--:R-:W-:Y:S01]  /*1350*/  FMUL R2, R2, R19 ;  /* 0x0000001302027220 */ /* 0x008fe20000400000 */
[----:B------:R-:W-:-:S03]  /*1360*/  SHF.L.U32 R19, R16, 0x17, RZ ;  /* 0x0000001710137819 */ /* 0x000fc600000006ff */
[----:B------:R-:W-:-:S03]  /*1370*/  FADD R13, R13, R2 ;  /* 0x000000020d0d7221 */ /* 0x000fc60000000000 */
[----:B------:R-:W3:Y:S01]  /*1380*/  MUFU.EX2 R11, R25 ;  /* 0x00000019000b7308 */ /* 0x000ee20000000800 */
[----:B0-----:R-:W-:-:S04]  /*1390*/  FMUL R20, R15, R20 ;  /* 0x000000140f147220 */ /* 0x001fc80000400000 */
[----:B------:R-:W-:Y:S01]  /*13a0*/  FADD R13, R13, R20 ;  /* 0x000000140d0d7221 */ /* 0x000fe20000000000 */
[----:B-1----:R-:W-:-:S04]  /*13b0*/  FMUL R16, R19, R12 ;  /* 0x0000000c13107220 */ /* 0x002fc80000400000 */
        /* <DEDUP_REMOVED lines=12> */
.L_x_27708:
[----:B-1----:R-:W-:Y:S01]  /*1480*/  FADD R21, R24, R14 ;  /* 0x0000000e18157221 */ /* 0x002fe20000000000 */
[----:B------:R-:W-:Y:S03]  /*1490*/  BSSY.RECONVERGENT B0, `(.L_x_27678) ;  /* 0x000000e000007945 */ /* 0x000fe60003800200 */
[----:B------:R-:W1:Y:S08]  /*14a0*/  MUFU.RCP R12, R21 ;  /* 0x00000015000c7308 */ /* 0x000e700000001000 */
[----:B------:R-:W3:Y:S01]  /*14b0*/  FCHK P1, R18, R21 ;  /* 0x0000001512007302 */ /* 0x000ee20000020000 */
[----:B-1----:R-:W-:-:S04]  /*14c0*/  FFMA R11, -R21, R12, 1 ;  /* 0x3f800000150b7423 */ /* 0x002fc8000000010c */
[----:B------:R-:W-:-:S04]  /*14d0*/  FFMA R11, R12, R11, R12 ;  /* 0x0000000b0c0b7223 */ /* 0x000fc8000000000c */
[----:B------:R-:W-:-:S04]  /*14e0*/  FFMA R12, R18, R11, RZ ;  /* 0x0000000b120c7223 */ /* 0x000fc800000000ff */
[----:B------:R-:W-:-:S04]  /*14f0*/  FFMA R13, -R21, R12, R18 ;  /* 0x0000000c150d7223 */ /* 0x000fc80000000112 */
[----:B------:R-:W-:Y:S01]  /*1500*/  FFMA R12, R11, R13, R12 ;  /* 0x0000000d0b0c7223 */ /* 0x000fe2000000000c */
[----:B---3--:R-:W-:Y:S06]  /*1510*/  @!P1 BRA `(.L_x_27679) ;  /* 0x0000000000149947 */ /* 0x008fec0003800000 */
[----:B------:R-:W-:Y:S01]  /*1520*/  MOV R11, R18 ;  /* 0x00000012000b7202 */ /* 0x000fe20000000f00 */
[----:B------:R-:W-:Y:S01]  /*1530*/  IMAD.MOV.U32 R14, RZ, RZ, R21 ;  /* 0x000000ffff0e7224 */ /* 0x000fe200078e0015 */
[----:B0-----:R-:W-:-:S07]  /*1540*/  MOV R24, 0x1560 ;  /* 0x0000156000187802 */ /* 0x001fce0000000f00 */
[----:B--2---:R-:W-:Y:S05]  /*1550*/  CALL.REL.NOINC `($__internal_438_$__cuda_sm3x_div_rn_noftz_f32_slowpath) ;  /* 0x00000010003c7944 */ /* 0x004fea0003c00000 */
[----:B------:R-:W-:-:S07]  /*1560*/  MOV R12, R11 ;  /* 0x0000000b000c7202 */ /* 0x000fce0000000f00 */
.L_x_27679:
[----:B------:R-:W-:Y:S05]  /*1570*/  BSYNC.RECONVERGENT B0 ;  /* 0x0000000000007941 */ /* 0x000fea0003800200 */
.L_x_27678:
[----:B------:R-:W1:Y:S01]  /*1580*/  MUFU.RCP R14, R21 ;  /* 0x00000015000e7308 */ /* 0x000e620000001000 */
[----:B------:R-:W-:Y:S07]  /*1590*/  BSSY.RECONVERGENT B0, `(.L_x_27680) ;  /* 0x000000d000007945 */ /* 0x000fee0003800200 */
[----:B------:R-:W3:Y:S01]  /*15a0*/  FCHK P1, R3, R21 ;  /* 0x0000001503007302 */ /* 0x000ee20000020000 */
[----:B-1----:R-:W-:-:S04]  /*15b0*/  FFMA R11, -R21, R14, 1 ;  /* 0x3f800000150b7423 */ /* 0x002fc8000000010e */
[----:B------:R-:W-:-:S04]  /*15c0*/  FFMA R11, R14, R11, R14 ;  /* 0x0000000b0e0b7223 */ /* 0x000fc8000000000e */
[----:B------:R-:W-:-:S04]  /*15d0*/  FFMA R14, R3, R11, RZ ;  /* 0x0000000b030e7223 */ /* 0x000fc800000000ff */
[----:B------:R-:W-:-:S04]  /*15e0*/  FFMA R13, -R21, R14, R3 ;  /* 0x0000000e150d7223 */ /* 0x000fc80000000103 */
[----:B------:R-:W-:Y:S01]  /*15f0*/  FFMA R13, R11, R13, R14 ;  /* 0x0000000d0b0d7223 */ /* 0x000fe2000000000e */
[----:B---3--:R-:W-:Y:S06]  /*1600*/  @!P1 BRA `(.L_x_27681) ;  /* 0x0000000000149947 */ /* 0x008fec0003800000 */
[----:B------:R-:W-:Y:S01]  /*1610*/  IMAD.MOV.U32 R11, RZ, RZ, R3 ;  /* 0x000000ffff0b7224 */ /* 0x000fe200078e0003 */
[----:B------:R-:W-:Y:S02]  /*1620*/  MOV R14, R21 ;  /* 0x00000015000e7202 */ /* 0x000fe40000000f00 */
[----:B0-----:R-:W-:-:S07]  /*1630*/  MOV R24, 0x1650 ;  /* 0x0000165000187802 */ /* 0x001fce0000000f00 */
[----:B--2---:R-:W-:Y:S05]  /*1640*/  CALL.REL.NOINC `($__internal_438_$__cuda_sm3x_div_rn_noftz_f32_slowpath) ;  /* 0x0000001000007944 */ /* 0x004fea0003c00000 */
[----:B------:R-:W-:-:S07]  /*1650*/  IMAD.MOV.U32 R13, RZ, RZ, R11 ;  /* 0x000000ffff0d7224 */ /* 0x000fce00078e000b */
.L_x_27681:
[----:B------:R-:W-:Y:S05]  /*1660*/  BSYNC.RECONVERGENT B0 ;  /* 0x0000000000007941 */ /* 0x000fea0003800200 */
.L_x_27680:
        /* <DEDUP_REMOVED lines=14> */
.L_x_27683:
[----:B------:R-:W-:Y:S05]  /*1750*/  BSYNC.RECONVERGENT B0 ;  /* 0x0000000000007941 */ /* 0x000fea0003800200 */
.L_x_27682:
        /* <DEDUP_REMOVED lines=14> */
.L_x_27685:
[----:B------:R-:W-:Y:S05]  /*1840*/  BSYNC.RECONVERGENT B0 ;  /* 0x0000000000007941 */ /* 0x000fea0003800200 */
.L_x_27684:
        /* <DEDUP_REMOVED lines=14> */
.L_x_27687:
[----:B------:R-:W-:Y:S05]  /*1930*/  BSYNC.RECONVERGENT B0 ;  /* 0x0000000000007941 */ /* 0x000fea0003800200 */
.L_x_27686:
        /* <DEDUP_REMOVED lines=14> */
.L_x_27689:
[----:B------:R-:W-:Y:S05]  /*1a20*/  BSYNC.RECONVERGENT B0 ;  /* 0x0000000000007941 */ /* 0x000fea0003800200 */
.L_x_27688:
[----:B------:R-:W1:Y:S01]  /*1a30*/  LDC.64 R14, c[0x0][0x3f0] ;  /* 0x0000fc00ff0e7b82 */ /* 0x000e620000000a00 */
[----:B------:R-:W-:Y:S01]  /*1a40*/  BSSY.RECONVERGENT B0, `(.L_x_27690) ;  /* 0x0000016000007945 */ /* 0x000fe20003800200 */
[-C--:B-1----:R-:W-:Y:S02]  /*1a50*/  ISETP.GE.U32.AND P1, PT, R7, R14.reuse, PT ;  /* 0x0000000e0700720c */ /* 0x082fe40003f26070 */
[----:B------:R-:W-:Y:S02]  /*1a60*/  ISETP.GE.U32.AND P3, PT, R5, R14, PT ;  /* 0x0000000e0500720c */ /* 0x000fe40003f66070 */
[-C--:B------:R-:W-:Y:S02]  /*1a70*/  ISETP.GE.AND.EX P2, PT, RZ, R15.reuse, PT, P1 ;  /* 0x0000000fff00720c */ /* 0x080fe40003f46310 */
[----:B------:R-:W-:Y:S01]  /*1a80*/  ISETP.GE.AND.EX P1, PT, RZ, R15, PT, P3 ;  /* 0x0000000fff00720c */ /* 0x000fe20003f26330 */
[----:B------:R-:W-:-:S12]  /*1a90*/  @P0 BRA `(.L_x_27691) ;  /* 0x0000000000400947 */ /* 0x000fd80003800000 */
[----:B------:R-:W-:Y:S01]  /*1aa0*/  MOV R14, R17 ;  /* 0x00000011000e7202 */ /* 0x000fe20000000f00 */
        /* <DEDUP_REMOVED lines=15> */
.L_x_27691:
[----:B------:R-:W-:Y:S05]  /*1ba0*/  BSYNC.RECONVERGENT B0 ;  /* 0x0000000000007941 */ /* 0x000fea0003800200 */
.L_x_27690:
[----:B------:R-:W-:Y:S04]  /*1bb0*/  BSSY.RECONVERGENT B0, `(.L_x_27692) ;  /* 0x0000012000007945 */ /* 0x000fe80003800200 */
[----:B------:R-:W-:Y:S05]  /*1bc0*/  @P2 BRA `(.L_x_27693) ;  /* 0x0000000000402947 */ /* 0x000fea0003800000 */
[----:B-1----:R-:W-:Y:S02]  /*1bd0*/  HFMA2 R13, -RZ, RZ, 0, 0 ;  /* 0x00000000ff0d7431 */ /* 0x002fe400000001ff */
        /* <DEDUP_REMOVED lines=15> */
.L_x_27693:
[----:B------:R-:W-:Y:S05]  /*1cd0*/  BSYNC.RECONVERGENT B0 ;  /* 0x0000000000007941 */ /* 0x000fea0003800200 */
.L_x_27692:
[----:B------:R-:W-:Y:S04]  /*1ce0*/  BSSY.RECONVERGENT B0, `(.L_x_27694) ;  /* 0x0000012000007945 */ /* 0x000fe80003800200 */
[----:B------:R-:W-:Y:S05]  /*1cf0*/  @P1 BRA `(.L_x_27695) ;  /* 0x0000000000401947 */ /* 0x000fea0003800000 */
[----:B-1-3--:R-:W-:Y:S01]  /*1d00*/  MOV R12, R5 ;  /* 0x00000005000c7202 */ /* 0x00afe20000000f00 */
        /* <DEDUP_REMOVED lines=15> */
.L_x_27695:
[----:B------:R-:W-:Y:S05]  /*1e00*/  BSYNC.RECONVERGENT B0 ;  /* 0x0000000000007941 */ /* 0x000fea0003800200 */
.L_x_27694:
[----:B------:R-:W-:-:S04]  /*1e10*/  IADD3 R6, P0, PT, R23, R6, RZ ;  /* 0x0000000617067210 */ /* 0x000fc80007f1e0ff */
[----:B------:R-:W-:Y:S02]  /*1e20*/  LEA.HI.X.SX32 R4, R23, R4, 0x1, P0 ;  /* 0x0000000417047211 */ /* 0x000fe400000f0eff */
[----:B------:R-:W-:-:S04]  /*1e30*/  ISETP.GE.U32.AND P0, PT, R6, UR42, PT ;  /* 0x0000002a06007c0c */ /* 0x000fc8000bf06070 */
[----:B------:R-:W-:-:S13]  /*1e40*/  ISETP.GE.AND.EX P0, PT, R4, UR43, PT, P0 ;  /* 0x0000002b04007c0c */ /* 0x000fda000bf06300 */
[----:B------:R-:W-:Y:S05]  /*1e50*/  @!P0 BRA `(.L_x_27696) ;  /* 0xffffffe400188947 */ /* 0x000fea000383ffff */
[----:B------:R-:W-:Y:S05]  /*1e60*/  EXIT ;  /* 0x000000000000794d */ /* 0x000fea0003800000 */
.L_x_27677:
[----:B------:R-:W-:Y:S01]  /*1e70*/  HFMA2 R11, -RZ, RZ, 0, 1.847743988037109375e-06 ;  /* 0x0000001fff0b7431 */ /* 0x000fe200000001ff */
[----:B------:R-:W-:Y:S01]  /*1e80*/  BSSY B0, `(.L_x_27697) ;  /* 0x0000006000007945 */ /* 0x000fe20003800000 */
[----:B------:R-:W-:Y:S02]  /*1e90*/  IMAD.MOV.U32 R12, RZ, RZ, 0x10 ;  /* 0x00000010ff0c7424 */ /* 0x000fe400078e00ff */
[----:B------:R-:W-:-:S07]  /*1ea0*/  IMAD.MOV.U32 R15, RZ, RZ, -0x1 ;  /* 0xffffffffff0f7424 */ /* 0x000fce00078e00ff */
[----:B0-2---:R-:W-:Y:S05]  /*1eb0*/  WARPSYNC.COLLECTIVE R15, `(.L_x_27698) ;  /* 0x000000000f087348 */ /* 0x005fea0003c00000 */
[----:B------:R1:W3:Y:S02]  /*1ec0*/  SHFL.BFLY P6, R14, R13, R12, R11 ;  /* 0x0c00000c0d0e7389 */ /* 0x0002e400000c000b */
[----:B0123--:R-:W-:Y:S05]  /*1ed0*/  ENDCOLLECTIVE ;  /* 0x000000000000791b */ /* 0x00ffea0003800000 */
.L_x_27698:
[----:B------:R-:W-:Y:S05]  /*1ee0*/  BSYNC B0 ;  /* 0x0000000000007941 */ /* 0x000fea0003800000 */
.L_x_27697:
[----:B------:R-:W-:Y:S01]  /*1ef0*/  FMNMX R13, R14, R13, !PT ;  /* 0x0000000d0e0d7209 */ /* 0x000fe20007800000 */
[----:B------:R-:W-:Y:S01]  /*1f00*/  IMAD.MOV.U32 R11, RZ, RZ, 0x1f ;  /* 0x0000001fff0b7424 */ /* 0x000fe200078e00ff */
[----:B------:R-:W-:Y:S02]  /*1f10*/  MOV R12, 0x8 ;  /* 0x00000008000c7802 */ /* 0x000fe40000000f00 */
[----:B------:R-:W-:-:S07]  /*1f20*/  MOV R15, 0xffffffff ;  /* 0xffffffff000f7802 */ /* 0x000fce0000000f00 */
[----:B------:R-:W-:Y:S05]  /*1f30*/  WARPSYNC.COLLECTIVE R15, `(.L_x_27699) ;  /* 0x000000000f087348 */ /* 0x000fea0003c00000 */
[----:B------:R0:W1:Y:S02]  /*1f40*/  SHFL.BFLY P6, R14, R13, R12, R11 ;  /* 0x0c00000c0d0e7389 */ /* 0x00006400000c000b */
[----:B01----:R-:W-:Y:S05]  /*1f50*/  ENDCOLLECTIVE ;  /* 0x000000000000791b */ /* 0x003fea0003800000 */
.L_x_27699:
[----:B------:R-:W-:Y:S01]  /*1f60*/  HFMA2 R12, -RZ, RZ, 0, 2.384185791015625e-07 ;  /* 0x00000004ff0c7431 */ /* 0x000fe200000001ff */
[----:B------:R-:W-:-:S05]  /*1f70*/  FMNMX R19, R13, R14, !PT ;  /* 0x0000000e0d137209 */ /* 0x000fca0007800000 */
[----:B------:R-:W-:-:S07]  /*1f80*/  IMAD.MOV.U32 R13, RZ, RZ, R19 ;  /* 0x000000ffff0d7224 */ /* 0x000fce00078e0013 */
[----:B------:R-:W-:Y:S05]  /*1f90*/  WARPSYNC.COLLECTIVE R15, `(.L_x_27700) ;  /* 0x000000000f087348 */ /* 0x000fea0003c00000 */
[----:B------:R0:W1:Y:S02]  /*1fa0*/  SHFL.BFLY P6, R14, R13, R12, R11 ;  /* 0x0c00000c0d0e7389 */ /* 0x00006400000c000b */
[----:B01----:R-:W-:Y:S05]  /*1fb0*/  ENDCOLLECTIVE ;  /* 0x000000000000791b */ /* 0x003fea0003800000 */
.L_x_27700:
[----:B------:R-:W-:Y:S02]  /*1fc0*/  MOV R12, 0x2 ;  /* 0x00000002000c7802 */ /* 0x000fe40000000f00 */
[----:B------:R-:W-:Y:S02]  /*1fd0*/  FMNMX R20, R19, R14, !PT ;  /* 0x0000000e13147209 */ /* 0x000fe40007800000 */
[----:B------:R-:W-:-:S03]  /*1fe0*/  MOV R19, 0x437c0000 ;  /* 0x437c000000137802 */ /* 0x000fc60000000f00 */
[----:B------:R-:W-:-:S07]  /*1ff0*/  IMAD.MOV.U32 R13, RZ, RZ, R20 ;  /* 0x000000ffff0d7224 */ /* 0x000fce00078e0014 */
[----:B------:R-:W-:Y:S05]  /*2000*/  WARPSYNC.COLLECTIVE R15, `(.L_x_27701) ;  /* 0x000000000f087348 */ /* 0x000fea0003c00000 */
[----:B------:R0:W1:Y:S02]  /*2010*/  SHFL.BFLY P6, R14, R13, R12, R11 ;  /* 0x0c00000c0d0e7389 */ /* 0x00006400000c000b */
[----:B01----:R-:W-:Y:S05]  /*2020*/  ENDCOLLECTIVE ;  /* 0x000000000000791b */ /* 0x003fea0003800000 */
.L_x_27701:
[----:B------:R-:W-:Y:S01]  /*2030*/  HFMA2 R12, -RZ, RZ, 0, 5.9604644775390625e-08 ;  /* 0x00000001ff0c7431 */ /* 0x000fe200000001ff */
[----:B------:R-:W-:-:S05]  /*2040*/  FMNMX R21, R20, R14, !PT ;  /* 0x0000000e14157209 */ /* 0x000fca0007800000 */
[----:B------:R-:W-:-:S07]  /*2050*/  IMAD.MOV.U32 R13, RZ, RZ, R21 ;  /* 0x000000ffff0d7224 */ /* 0x000fce00078e0015 */
[----:B------:R-:W-:Y:S05]  /*2060*/  WARPSYNC.COLLECTIVE R15, `(.L_x_27702) ;  /* 0x000000000f087348 */ /* 0x000fea0003c00000 */
[----:B------:R0:W1:Y:S02]  /*2070*/  SHFL.BFLY P6, R14, R13, R12, R11 ;  /* 0x0c00000c0d0e7389 */ /* 0x00006400000c000b */
[----:B01----:R-:W-:Y:S05]  /*2080*/  ENDCOLLECTIVE ;  /* 0x000000000000791b */ /* 0x003fea0003800000 */
.L_x_27702:
[----:B------:R-:W-:Y:S01]  /*2090*/  FMNMX R27, R21, R14, !PT ;  /* 0x0000000e151b7209 */ /* 0x000fe20007800000 */
[----:B------:R-:W-:-:S04]  /*20a0*/  IMAD.MOV.U32 R14, RZ, RZ, 0x3bbb989d ;  /* 0x3bbb989dff0e7424 */ /* 0x000fc800078e00ff */
[C---:B------:R-:W-:Y:S01]  /*20b0*/  FADD R29, -R27.reuse, R2 ;  /* 0x000000021b1d7221 */ /* 0x040fe20000000100 */
[C---:B------:R-:W-:Y:S01]  /*20c0*/  FADD R25, -R27.reuse, R0 ;  /* 0x000000001b197221 */ /* 0x040fe20000000100 */
[C---:B------:R-:W-:Y:S01]  /*20d0*/  FADD R21, -R27.reuse, R16 ;  /* 0x000000101b157221 */ /* 0x040fe20000000100 */
[----:B------:R-:W-:Y:S01]  /*20e0*/  FADD R3, -R27, R3 ;  /* 0x000000031b037221 */ /* 0x000fe20000000100 */
[-C--:B------:R-:W-:Y:S01]  /*20f0*/  FFMA.SAT R2, R29, R14.reuse, 0.5 ;  /* 0x3f0000001d027423 */ /* 0x080fe2000000200e */
[----:B------:R-:W-:Y:S01]  /*2100*/  FADD R11, -R27, R18 ;  /* 0x000000121b0b7221 */ /* 0x000fe20000000100 */
[-C--:B------:R-:W-:Y:S01]  /*2110*/  FFMA.SAT R16, R21, R14.reuse, 0.5 ;  /* 0x3f00000015107423 */ /* 0x080fe2000000200e */
[----:B------:R-:W-:Y:S01]  /*2120*/  FFMA.SAT R12, R3, R14, 0.5 ;  /* 0x3f000000030c7423 */ /* 0x000fe2000000200e */
[-C--:B------:R-:W-:Y:S01]  /*2130*/  FFMA.RM R2, R2, R19.reuse, 12582913 ;  /* 0x4b40000102027423 */ /* 0x080fe20000004013 */
[----:B------:R-:W-:Y:S01]  /*2140*/  FADD R27, -R27, R22 ;  /* 0x000000161b1b7221 */ /* 0x000fe20000000100 */
[-C--:B------:R-:W-:Y:S01]  /*2150*/  FFMA.RM R16, R16, R19.reuse, 12582913 ;  /* 0x4b40000110107423 */ /* 0x080fe20000004013 */
[----:B------:R-:W-:Y:S01]  /*2160*/  FFMA.RM R12, R12, R19, 12582913 ;  /* 0x4b4000010c0c7423 */ /* 0x000fe20000004013 */
[C---:B------:R-:W-:Y:S01]  /*2170*/  FADD R0, R2.reuse, -12583039 ;  /* 0xcb40007f02007421 */ /* 0x040fe20000000000 */
[----:B------:R-:W-:-:S03]  /*2180*/  IMAD.SHL.U32 R2, R2, 0x800000, RZ ;  /* 0x0080000002027824 */ /* 0x000fc600078e00ff */
[----:B------:R-:W-:-:S04]  /*2190*/  FFMA R0, R29, 1.4426950216293334961, -R0 ;  /* 0x3fb8aa3b1d007823 */ /* 0x000fc80000000800 */
[----:B------:R-:W-:-:S04]  /*21a0*/  FFMA R0, R29, 1.925963033500011079e-08, R0 ;  /* 0x32a570601d007823 */ /* 0x000fc80000000000 */
[----:B------:R0:W1:Y:S02]  /*21b0*/  MUFU.EX2 R13, R0 ;  /* 0x00000000000d7308 */ /* 0x0000640000000800 */
[C---:B0-----:R-:W-:Y:S01]  /*21c0*/  FADD R0, R16.reuse, -12583039 ;  /* 0xcb40007f10007421 */ /* 0x041fe20000000000 */
[----:B------:R-:W-:-:S03]  /*21d0*/  IMAD.SHL.U32 R16, R16, 0x800000, RZ ;  /* 0x0080000010107824 */ /* 0x000fc600078e00ff */
[C---:B------:R-:W-:Y:S01]  /*21e0*/  FFMA R0, R21.reuse, 1.4426950216293334961, -R0 ;  /* 0x3fb8aa3b15007823 */ /* 0x040fe20000000800 */
[----:B-1----:R-:W-:Y:S01]  /*21f0*/  FMUL R18, R2, R13 ;  /* 0x0000000d02127220 */ /* 0x002fe20000400000 */
[----:B------:R-:W-:Y:S02]  /*2200*/  FADD R2, R12, -12583039 ;  /* 0xcb40007f0c027421 */ /* 0x000fe40000000000 */
[----:B------:R-:W-:Y:S01]  /*2210*/  FFMA R21, R21, 1.925963033500011079e-08, R0 ;  /* 0x32a5706015157823 */ /* 0x000fe20000000000 */
[----:B------:R-:W-:Y:S01]  /*2220*/  FFMA.SAT R0, R25, R14, 0.5 ;  /* 0x3f00000019007423 */ /* 0x000fe2000000200e */
[----:B------:R-:W-:-:S03]  /*2230*/  FFMA R2, R3, 1.4426950216293334961, -R2 ;  /* 0x3fb8aa3b03027823 */ /* 0x000fc60000000802 */
[----:B------:R-:W-:Y:S01]  /*2240*/  FFMA.RM R0, R0, R19, 12582913 ;  /* 0x4b40000100007423 */ /* 0x000fe20000004013 */
[----:B------:R-:W-:Y:S01]  /*2250*/  MUFU.EX2 R21, R21 ;  /* 0x0000001500157308 */ /* 0x000fe20000000800 */
[----:B------:R-:W-:Y:S01]  /*2260*/  FFMA R2, R3, 1.925963033500011079e-08, R2 ;  /* 0x32a5706003027823 */ /* 0x000fe20000000002 */
[----:B------:R-:W-:Y:S01]  /*2270*/  SHF.L.U32 R3, R12, 0x17, RZ ;  /* 0x000000170c037819 */ /* 0x000fe200000006ff */
[C---:B------:R-:W-:Y:S01]  /*2280*/  FADD R12, R0.reuse, -12583039 ;  /* 0xcb40007f000c7421 */ /* 0x040fe20000000000 */
[----:B------:R-:W-:-:S03]  /*2290*/  SHF.L.U32 R0, R0, 0x17, RZ ;  /* 0x0000001700007819 */ /* 0x000fc600000006ff */
[C---:B------:R-:W-:Y:S01]  /*22a0*/  FFMA R12, R25.reuse, 1.4426950216293334961, -R12 ;  /* 0x3fb8aa3b190c7823 */ /* 0x040fe2000000080c */
[----:B------:R-:W0:Y:S03]  /*22b0*/  MUFU.EX2 R2, R2 ;  /* 0x0000000200027308 */ /* 0x000e260000000800 */
[----:B------:R-:W-:Y:S01]  /*22c0*/  FFMA R25, R25, 1.925963033500011079e-08, R12 ;  /* 0x32a5706019197823 */ /* 0x000fe2000000000c */
[-C--:B------:R-:W-:Y:S01]  /*22d0*/  FFMA.SAT R12, R11, R14.reuse, 0.5 ;  /* 0x3f0000000b0c7423 */ /* 0x080fe2000000200e */
[----:B------:R-:W-:-:S03]  /*22e0*/  FFMA.SAT R14, R27, R14, 0.5 ;  /* 0x3f0000001b0e7423 */ /* 0x000fc6000000200e */
[-C--:B------:R-:W-:Y:S01]  /*22f0*/  FFMA.RM R12, R12, R19.reuse, 12582913 ;  /* 0x4b4000010c0c7423 */ /* 0x080fe20000004013 */
[----:B------:R-:W-:Y:S01]  /*2300*/  FFMA.RM R19, R14, R19, 12582913 ;  /* 0x4b4000010e137423 */ /* 0x000fe20000004013 */
[----:B------:R-:W1:Y:S02]  /*2310*/  MUFU.EX2 R25, R25 ;  /* 0x0000001900197308 */ /* 0x000e640000000800 */
[C---:B------:R-:W-:Y:S01]  /*2320*/  FADD R14, R12.reuse, -12583039 ;  /* 0xcb40007f0c0e7421 */ /* 0x040fe20000000000 */
[----:B------:R-:W-:-:S03]  /*2330*/  SHF.L.U32 R12, R12, 0x17, RZ ;  /* 0x000000170c0c7819 */ /* 0x000fc600000006ff */
[----:B------:R-:W-:Y:S01]  /*2340*/  FFMA R14, R11, 1.4426950216293334961, -R14 ;  /* 0x3fb8aa3b0b0e7823 */ /* 0x000fe2000000080e */
[----:B0-----:R-:W-:Y:S01]  /*2350*/  FMUL R3, R3, R2 ;  /* 0x0000000203037220 */ /* 0x001fe20000400000 */
[----:B------:R-:W-:Y:S01]  /*2360*/  FMUL R2, R16, R21 ;  /* 0x0000001510027220 */ /* 0x000fe20000400000 */
[----:B------:R-:W-:Y:S01]  /*2370*/  FADD R16, R19, -12583039 ;  /* 0xcb40007f13107421 */ /* 0x000fe20000000000 */
[----:B------:R-:W-:-:S03]  /*2380*/  FFMA R14, R11, 1.925963033500011079e-08, R14 ;  /* 0x32a570600b0e7823 */ /* 0x000fc6000000000e */
[C---:B------:R-:W-:Y:S01]  /*2390*/  FFMA R16, R27.reuse, 1.4426950216293334961, -R16 ;  /* 0x3fb8aa3b1b107823 */ /* 0x040fe20000000810 */
[----:B------:R-:W0:Y:S03]  /*23a0*/  MUFU.EX2 R13, R14 ;  /* 0x0000000e000d7308 */ /* 0x000e260000000800 */
[----:B------:R-:W-:Y:S01]  /*23b0*/  FFMA R27, R27, 1.925963033500011079e-08, R16 ;  /* 0x32a570601b1b7823 */ /* 0x000fe20000000010 */
[----:B-1----:R-:W-:Y:S01]  /*23c0*/  FMUL R20, R0, R25 ;  /* 0x0000001900147220 */ /* 0x002fe20000400000 */
[----:B------:R-:W-:-:S04]  /*23d0*/  FADD R0, RZ, R18 ;  /* 0x00000012ff007221 */ /* 0x000fc80000000000 */
[----:B------:R-:W1:Y:S01]  /*23e0*/  MUFU.EX2 R27, R27 ;  /* 0x0000001b001b7308 */ /* 0x000e620000000800 */
[----:B------:R-:W-:Y:S01]  /*23f0*/  FADD R11, R0, R3 ;  /* 0x00000003000b7221 */ /* 0x000fe20000000000 */
[----:B------:R-:W-:-:S03]  /*2400*/  IMAD.SHL.U32 R0, R19, 0x800000, RZ ;  /* 0x0080000013007824 */ /* 0x000fc600078e00ff */
[----:B------:R-:W-:Y:S01]  /*2410*/  FADD R11, R11, R2 ;  /* 0x000000020b0b7221 */ /* 0x000fe20000000000 */
[----:B0-----:R-:W-:-:S03]  /*2420*/  FMUL R16, R12, R13 ;  /* 0x0000000d0c107220 */ /* 0x001fc60000400000 */
[----:B------:R-:W-:Y:S01]  /*2430*/  FADD R11, R11, R20 ;  /* 0x000000140b0b7221 */ /* 0x000fe20000000000 */
[----:B------:R-:W-:-:S03]  /*2440*/  HFMA2 R12, -RZ, RZ, 0, 9.5367431640625e-07 ;  /* 0x00000010ff0c7431 */ /* 0x000fc600000001ff */
[----:B------:R-:W-:Y:S01]  /*2450*/  FADD R11, R11, R16 ;  /* 0x000000100b0b7221 */ /* 0x000fe20000000000 */
[----:B-1----:R-:W-:-:S04]  /*2460*/  FMUL R0, R0, R27 ;  /* 0x0000001b00007220 */ /* 0x002fc80000400000 */
[----:B------:R-:W-:Y:S01]  /*2470*/  FADD R13, R11, R0 ;  /* 0x000000000b0d7221 */ /* 0x000fe20000000000 */
[----:B------:R-:W-:-:S07]  /*2480*/  MOV R11, 0x1f ;  /* 0x0000001f000b7802 */ /* 0x000fce0000000f00 */
[----:B------:R-:W-:Y:S05]  /*2490*/  WARPSYNC.COLLECTIVE R15, `(.L_x_27703) ;  /* 0x000000000f087348 */ /* 0x000fea0003c00000 */
[----:B------:R0:W1:Y:S02]  /*24a0*/  SHFL.BFLY P6, R14, R13, R12, R11 ;  /* 0x0c00000c0d0e7389 */ /* 0x00006400000c000b */
[----:B01----:R-:W-:Y:S05]  /*24b0*/  ENDCOLLECTIVE ;  /* 0x000000000000791b */ /* 0x003fea0003800000 */
.L_x_27703:
[----:B------:R-:W-:Y:S02]  /*24c0*/  HFMA2 R12, -RZ, RZ, 0, 4.76837158203125e-07 ;  /* 0x00000008ff0c7431 */ /* 0x000fe400000001ff */
[----:B------:R-:W-:-:S04]  /*24d0*/  FADD R19, R13, R14 ;  /* 0x0000000e0d137221 */ /* 0x000fc80000000000 */
[----:B------:R-:W-:-:S07]  /*24e0*/  IMAD.MOV.U32 R13, RZ, RZ, R19 ;  /* 0x000000ffff0d7224 */ /* 0x000fce00078e0013 */
[----:B------:R-:W-:Y:S05]  /*24f0*/  WARPSYNC.COLLECTIVE R15, `(.L_x_27704) ;  /* 0x000000000f087348 */ /* 0x000fea0003c00000 */
[----:B------:R0:W1:Y:S02]  /*2500*/  SHFL.BFLY P6, R14, R13, R12, R11 ;  /* 0x0c00000c0d0e7389 */ /* 0x00006400000c000b */
[----:B01----:R-:W-:Y:S05]  /*2510*/  ENDCOLLECTIVE ;  /* 0x000000000000791b */ /* 0x003fea0003800000 */
.L_x_27704:
[----:B------:R-:W-:Y:S02]  /*2520*/  IMAD.MOV.U32 R12, RZ, RZ, 0x4 ;  /* 0x00000004ff0c7424 */ /* 0x000fe400078e00ff */
[----:B------:R-:W-:-:S05]  /*2530*/  FADD R21, R19, R14 ;  /* 0x0000000e13157221 */ /* 0x000fca0000000000 */
[----:B------:R-:W-:-:S07]  /*2540*/  MOV R13, R21 ;  /* 0x00000015000d7202 */ /* 0x000fce0000000f00 */
[----:B------:R-:W-:Y:S05]  /*2550*/  WARPSYNC.COLLECTIVE R15, `(.L_x_27705) ;  /* 0x000000000f087348 */ /* 0x000fea0003c00000 */
[----:B------:R0:W1:Y:S02]  /*2560*/  SHFL.BFLY P6, R14, R13, R12, R11 ;  /* 0x0c00000c0d0e7389 */ /* 0x00006400000c000b */
[----:B01----:R-:W-:Y:S05]  /*2570*/  ENDCOLLECTIVE ;  /* 0x000000000000791b */ /* 0x003fea0003800000 */
.L_x_27705:
[----:B------:R-:W-:Y:S02]  /*2580*/  HFMA2 R12, -RZ, RZ, 0, 1.1920928955078125e-07 ;  /* 0x00000002ff0c7431 */ /* 0x000fe400000001ff */
[----:B------:R-:W-:-:S05]  /*2590*/  FADD R22, R21, R14 ;  /* 0x0000000e15167221 */ /* 0x000fca0000000000 */
[----:B------:R-:W-:-:S07]  /*25a0*/  MOV R13, R22 ;  /* 0x00000016000d7202 */ /* 0x000fce0000000f00 */
[----:B------:R-:W-:Y:S05]  /*25b0*/  WARPSYNC.COLLECTIVE R15, `(.L_x_27706) ;  /* 0x000000000f087348 */ /* 0x000fea0003c00000 */
[----:B------:R0:W1:Y:S02]  /*25c0*/  SHFL.BFLY P6, R14, R13, R12, R11 ;  /* 0x0c00000c0d0e7389 */ /* 0x00006400000c000b */
[----:B01----:R-:W-:Y:S05]  /*25d0*/  ENDCOLLECTIVE ;  /* 0x000000000000791b */ /* 0x003fea0003800000 */
.L_x_27706:
[----:B------:R-:W-:Y:S01]  /*25e0*/  MOV R12, 0x1 ;  /* 0x00000001000c7802 */ /* 0x000fe20000000f00 */
[----:B------:R-:W-:-:S04]  /*25f0*/  FADD R24, R22, R14 ;  /* 0x0000000e16187221 */ /* 0x000fc80000000000 */
[----:B------:R-:W-:-:S07]  /*2600*/  IMAD.MOV.U32 R13, RZ, RZ, R24 ;  /* 0x000000ffff0d7224 */ /* 0x000fce00078e0018 */
[----:B------:R-:W-:Y:S05]  /*2610*/  WARPSYNC.COLLECTIVE R15, `(.L_x_27707) ;  /* 0x000000000f087348 */ /* 0x000fea0003c00000 */
[----:B------:R0:W1:Y:S02]  /*2620*/  SHFL.BFLY P6, R14, R13, R12, R11 ;  /* 0x0c00000c0d0e7389 */ /* 0x00006400000c000b */
[----:B01----:R-:W-:Y:S05]  /*2630*/  ENDCOLLECTIVE ;  /* 0x000000000000791b */ /* 0x003fea0003800000 */
.L_x_27707:
[----:B------:R-:W-:Y:S05]  /*2640*/  BRA `(.L_x_27708) ;  /* 0xffffffec008c7947 */ /* 0x000fea000383ffff */
        .weak           $__internal_438_$__cuda_sm3x_div_rn_noftz_f32_slowpath
        .type           $__internal_438_$__cuda_sm3x_div_rn_noftz_f32_slowpath,@function
        .size           $__internal_438_$__cuda_sm3x_div_rn_noftz_f32_slowpath,(.L_x_37815 - $__internal_438_$__cuda_sm3x_div_rn_noftz_f32_slowpath)
$__internal_438_$__cuda_sm3x_div_rn_noftz_f32_slowpath:
        /* <DEDUP_REMOVED lines=36> */
.L_x_27710:
        /* <DEDUP_REMOVED lines=51> */
.L_x_27717:
[----:B------:R-:W-:-:S04]  /*2bc0*/  LOP3.LUT R11, R11, 0x80000000, RZ, 0xc0, !PT ;  /* 0x800000000b0b7812 */ /* 0x000fc800078ec0ff */
[----:B------:R-:W-:Y:S01]  /*2bd0*/  LOP3.LUT R11, R11, 0x7f800000, RZ, 0xfc, !PT ;  /* 0x7f8000000b0b7812 */ /* 0x000fe200078efcff */
[----:B------:R-:W-:Y:S06]  /*2be0*/  BRA `(.L_x_27718) ;  /* 0x0000000000047947 */ /* 0x000fec0003800000 */
.L_x_27716:
[----:B------:R-:W-:-:S07]  /*2bf0*/  IMAD R11, R22, 0x800000, R11 ;  /* 0x00800000160b7824 */ /* 0x000fce00078e020b */
.L_x_27718:
[----:B------:R-:W-:Y:S05]  /*2c00*/  BSYNC.RECONVERGENT B2 ;  /* 0x0000000000027941 */ /* 0x000fea0003800200 */
.L_x_27715:
[----:B------:R-:W-:Y:S05]  /*2c10*/  BRA `(.L_x_27719) ;  /* 0x0000000000207947 */ /* 0x000fea0003800000 */
.L_x_27714:
[----:B------:R-:W-:-:S04]  /*2c20*/  LOP3.LUT R11, R14, 0x80000000, R11, 0x48, !PT ;  /* 0x800000000e0b7812 */ /* 0x000fc800078e480b */
[----:B------:R-:W-:Y:S01]  /*2c30*/  LOP3.LUT R11, R11, 0x7f800000, RZ, 0xfc, !PT ;  /* 0x7f8000000b0b7812 */ /* 0x000fe200078efcff */
[----:B------:R-:W-:Y:S06]  /*2c40*/  BRA `(.L_x_27719) ;  /* 0x0000000000147947 */ /* 0x000fec0003800000 */
.L_x_27713:
[----:B------:R-:W-:Y:S01]  /*2c50*/  LOP3.LUT R11, R14, 0x80000000, R11, 0x48, !PT ;  /* 0x800000000e0b7812 */ /* 0x000fe200078e480b */
[----:B------:R-:W-:Y:S06]  /*2c60*/  BRA `(.L_x_27719) ;  /* 0x00000000000c7947 */ /* 0x000fec0003800000 */
.L_x_27712:
[----:B------:R-:W0:Y:S01]  /*2c70*/  MUFU.RSQ R11, -QNAN ;  /* 0xffc00000000b7908 */ /* 0x000e220000001400 */
[----:B------:R-:W-:Y:S05]  /*2c80*/  BRA `(.L_x_27719) ;  /* 0x0000000000047947 */ /* 0x000fea0003800000 */
.L_x_27711:
[----:B------:R-:W-:-:S07]  /*2c90*/  FADD.FTZ R11, R11, R14 ;  /* 0x0000000e0b0b7221 */ /* 0x000fce0000010000 */
.L_x_27719:
[----:B------:R-:W-:Y:S05]  /*2ca0*/  BSYNC.RECONVERGENT B1 ;  /* 0x0000000000017941 */ /* 0x000fea0003800200 */
.L_x_27709:
[----:B------:R-:W-:Y:S01]  /*2cb0*/  HFMA2 R15, -RZ, RZ, 0, 0 ;  /* 0x00000000ff0f7431 */ /* 0x000fe200000001ff */
[----:B------:R-:W-:-:S04]  /*2cc0*/  MOV R14, R24 ;  /* 0x00000018000e7202 */ /* 0x000fc80000000f00 */
[----:B0-----:R-:W-:Y:S05]  /*2cd0*/  RET.REL.NODEC R14 `(_Z15SoftmaxWarpImplI22BroadcastScaleMaskLoadIffbLm2EiE11DirectStoreIffEfLi2ELi6ELi32ELi1ELb1EL9Algorithm0EEvT_T0_ll) ;  /* 0xffffffd00ec87950 */ /* 0x001fea0003c3ffff */
.L_x_27720:
        /* <DEDUP_REMOVED lines=10> */
.L_x_37815:


//--------------------- .text._Z15SoftmaxWarpImplI22BroadcastScaleMaskLoadIffbLm2EiE11DirectStoreIffEfLi2ELi6ELi32ELi1ELb0EL9Algorithm0EEvT_T0_ll --------------------------
	.section	.text._Z15SoftmaxWarpImplI22BroadcastScaleMaskLoadIffbLm2EiE11DirectStoreIffEfLi2ELi6ELi32ELi1ELb0EL9Algorithm0EEvT_T0_ll,"ax",@progbits
	.align	128
        .global         _Z15SoftmaxWarpImplI22BroadcastScaleMaskLoadIffbLm2EiE11DirectStoreIffEfLi2ELi6ELi32ELi1ELb0EL9Algorithm0EEvT_T0_ll
        .type           _Z15SoftmaxWarpImplI22BroadcastScaleMaskLoadIffbLm2EiE11DirectStoreIffEfLi2ELi6ELi32ELi1ELb0EL9Algorithm0EEvT_T0_ll,@function
        .size           _Z15SoftmaxWarpImplI22BroadcastScaleMaskLoadIffbLm2EiE11DirectStoreIffEfLi2ELi6ELi32ELi1ELb0EL9Algorithm0EEvT_T0_ll,(.L_x_37816 - _Z15SoftmaxWarpImplI22BroadcastScaleMaskLoadIffbLm2EiE11DirectStoreIffEfLi2ELi6ELi32ELi1ELb0EL9Algorithm0EEvT_T0_ll)
        .other          _Z15SoftmaxWarpImplI22BroadcastScaleMaskLoadIffbLm2EiE11DirectStoreIffEfLi2ELi6ELi32ELi1ELb0EL9Algorithm0EEvT_T0_ll,@"STO_CUDA_ENTRY STV_DEFAULT"
_Z15SoftmaxWarpImplI22BroadcastScaleMaskLoadIffbLm2EiE11DirectStoreIffEfLi2ELi6ELi32ELi1ELb0EL9Algorithm0EEvT_T0_ll:
.text._Z15SoftmaxWarpImplI22BroadcastScaleMaskLoadIffbLm2EiE11DirectStoreIffEfLi2ELi6ELi32ELi1ELb0EL9Algorithm0EEvT_T0_ll:
        /* <DEDUP_REMOVED lines=25> */
.L_x_27721:
        /* <DEDUP_REMOVED lines=12> */
[----:B------:R-:W1:Y:S08]  /*0250*/  LDC R22, c[0x0][0x3a8] ;  /* 0x0000ea00ff167b82 */ /* 0x000e700000000800 */
[----:B------:R-:W2:Y:S08]  /*0260*/  LDC.64 R18, c[0x0][0x358] ;  /* 0x0000d600ff127b82 */ /* 0x000eb00000000a00 */
[----:B------:R-:W3:Y:S08]  /*0270*/  LDC.64 R8, c[0x0][0x380] ;  /* 0x0000e000ff087b82 */ /* 0x000ef00000000a00 */
[----:B------:R-:W4:Y:S01]  /*0280*/  LDC.64 R16, c[0x0][0x388] ;  /* 0x0000e200ff107b82 */ /* 0x000f220000000a00 */
[----:B0-----:R-:W-:-:S07]  /*0290*/  IMAD.SHL.U32 R20, R20, 0x2, RZ ;  /* 0x0000000214147824 */ /* 0x001fce00078e00ff */
.L_x_27735:
[----:B-1----:R-:W-:Y:S01]  /*02a0*/  IABS R0, R22 ;  /* 0x0000001600007213 */ /* 0x002fe20000000000 */
[----:B------:R-:W-:Y:S01]  /*02b0*/  IMAD R3, R23, UR44, R20 ;  /* 0x0000002c17037c24 */ /* 0x000fe2000f8e0214 */
[----:B0-----:R-:W0:Y:S01]  /*02c0*/  LDC.64 R14, c[0x0][0x398] ;  /* 0x0000e600ff0e7b82 */ /* 0x001e220000000a00 */
[C---:B--2---:R-:W-:Y:S01]  /*02d0*/  R2UR UR4, R18.reuse ;  /* 0x00000000120472ca */ /* 0x044fe200000e0000 */
[----:B------:R-:W1:Y:S01]  /*02e0*/  I2F.RP R2, R0 ;  /* 0x0000000000027306 */ /* 0x000e620000209400 */
[----:B------:R-:W-:Y:S02]  /*02f0*/  R2UR UR5, R19 ;  /* 0x00000000130572ca */ /* 0x000fe400000e0000 */
[----:B------:R-:W-:Y:S02]  /*0300*/  IABS R10, R3 ;  /* 0x00000003000a7213 */ /* 0x000fe40000000000 */
[----:B------:R-:W-:Y:S02]  /*0310*/  IADD3 R7, PT, PT, R3, 0x40, RZ ;  /* 0x0000004003077810 */ /* 0x000fe40007ffe0ff */
[----:B------:R-:W-:-:S02]  /*0320*/  R2UR UR6, R18 ;  /* 0x00000000120672ca */ /* 0x000fc400000e0000 */
[----:B------:R-:W-:Y:S02]  /*0330*/  IABS R25, R7 ;  /* 0x0000000700197213 */ /* 0x000fe40000000000 */
[C---:B------:R-:W-:Y:S02]  /*0340*/  R2UR UR7, R19.reuse ;  /* 0x00000000130772ca */ /* 0x040fe400000e0000 */
[----:B------:R-:W-:Y:S01]  /*0350*/  R2UR UR8, R18 ;  /* 0x00000000120872ca */ /* 0x000fe200000e0000 */
[----:B-1----:R-:W1:Y:S01]  /*0360*/  MUFU.RCP R2, R2 ;  /* 0x0000000200027308 */ /* 0x002e620000001000 */
[----:B------:R-:W-:Y:S02]  /*0370*/  R2UR UR9, R19 ;  /* 0x00000000130972ca */ /* 0x000fe400000e0000 */
[----:B-1----:R-:W-:-:S05]  /*0380*/  IADD3 R4, PT, PT, R2, 0xffffffe, RZ ;  /* 0x0ffffffe02047810 */ /* 0x002fca0007ffe0ff */
[----:B------:R1:W2:Y:S02]  /*0390*/  F2I.FTZ.U32.TRUNC.NTZ R5, R4 ;  /* 0x0000000400057305 */ /* 0x0002a4000021f000 */
[----:B-1----:R-:W-:Y:S02]  /*03a0*/  IMAD.MOV.U32 R4, RZ, RZ, RZ ;  /* 0x000000ffff047224 */ /* 0x002fe400078e00ff */
[----:B--2---:R-:W-:-:S04]  /*03b0*/  IMAD.MOV R11, RZ, RZ, -R5 ;  /* 0x000000ffff0b7224 */ /* 0x004fc800078e0a05 */
[----:B------:R-:W-:-:S04]  /*03c0*/  IMAD R11, R11, R0, RZ ;  /* 0x000000000b0b7224 */ /* 0x000fc800078e02ff */
[----:B------:R-:W-:Y:S01]  /*03d0*/  IMAD.HI.U32 R6, R5, R11, R4 ;  /* 0x0000000b05067227 */ /* 0x000fe200078e0004 */
[----:B------:R-:W-:-:S03]  /*03e0*/  IADD3 R5, PT, PT, R3, 0x80, RZ ;  /* 0x0000008003057810 */ /* 0x000fc60007ffe0ff */
[----:B------:R-:W-:Y:S01]  /*03f0*/  IMAD.MOV.U32 R11, RZ, RZ, R10 ;  /* 0x000000ffff0b7224 */ /* 0x000fe200078e000a */
[----:B------:R-:W-:Y:S01]  /*0400*/  IABS R27, R5 ;  /* 0x00000005001b7213 */ /* 0x000fe20000000000 */
[----:B------:R-:W-:-:S04]  /*0410*/  IMAD.HI.U32 R10, R6, R25, RZ ;  /* 0x00000019060a7227 */ /* 0x000fc800078e00ff */
[----:B------:R-:W-:-:S04]  /*0420*/  IMAD.HI.U32 R4, R6, R11, RZ ;  /* 0x0000000b06047227 */ /* 0x000fc800078e00ff */
[----:B------:R-:W-:Y:S01]  /*0430*/  IMAD.HI.U32 R2, R6, R27, RZ ;  /* 0x0000001b06027227 */ /* 0x000fe200078e00ff */
[----:B------:R-:W-:-:S03]  /*0440*/  IADD3 R12, PT, PT, -R4, RZ, RZ ;  /* 0x000000ff040c7210 */ /* 0x000fc60007ffe1ff */
[----:B------:R-:W-:Y:S02]  /*0450*/  IMAD.MOV R6, RZ, RZ, -R10 ;  /* 0x000000ffff067224 */ /* 0x000fe400078e0a0a */
[----:B------:R-:W-:Y:S01]  /*0460*/  IMAD R11, R0, R12, R11 ;  /* 0x0000000c000b7224 */ /* 0x000fe200078e020b */
[----:B------:R-:W-:Y:S01]  /*0470*/  IADD3 R12, PT, PT, -R2, RZ, RZ ;  /* 0x000000ff020c7210 */ /* 0x000fe20007ffe1ff */
[C---:B------:R-:W-:Y:S01]  /*0480*/  IMAD R25, R0.reuse, R6, R25 ;  /* 0x0000000600197224 */ /* 0x040fe200078e0219 */
[----:B------:R-:W-:Y:S02]  /*0490*/  LOP3.LUT R6, R3, R22, RZ, 0x3c, !PT ;  /* 0x0000001603067212 */ /* 0x000fe400078e3cff */
[C---:B------:R-:W-:Y:S01]  /*04a0*/  ISETP.GT.U32.AND P4, PT, R0.reuse, R11, PT ;  /* 0x0000000b0000720c */ /* 0x040fe20003f84070 */
[C---:B------:R-:W-:Y:S01]  /*04b0*/  IMAD R27, R0.reuse, R12, R27 ;  /* 0x0000000c001b7224 */ /* 0x040fe200078e021b */
[----:B------:R-:W-:Y:S01]  /*04c0*/  ISETP.GT.U32.AND P3, PT, R0, R25, PT ;  /* 0x000000190000720c */ /* 0x000fe20003f64070 */
[----:B------:R-:W1:Y:S01]  /*04d0*/  LDC.64 R12, c[0x0][0x390] ;  /* 0x0000e400ff0c7b82 */ /* 0x000e620000000a00 */
[----:B------:R-:W-:-:S02]  /*04e0*/  ISETP.GE.AND P5, PT, R6, RZ, PT ;  /* 0x000000ff0600720c */ /* 0x000fc40003fa6270 */
[----:B------:R-:W-:Y:S02]  /*04f0*/  ISETP.GT.U32.AND P1, PT, R0, R27, PT ;  /* 0x0000001b0000720c */ /* 0x000fe40003f24070 */
[----:B------:R-:W-:-:S05]  /*0500*/  LOP3.LUT R6, R5, R22, RZ, 0x3c, !PT ;  /* 0x0000001605067212 */ /* 0x000fca00078e3cff */
[--C-:B------:R-:W-:Y:S01]  /*0510*/  @!P4 IMAD.IADD R11, R11, 0x1, -R0.reuse ;  /* 0x000000010b0bc824 */ /* 0x100fe200078e0a00 */
[----:B------:R-:W-:Y:S02]  /*0520*/  @!P4 IADD3 R4, PT, PT, R4, 0x1, RZ ;  /* 0x000000010404c810 */ /* 0x000fe40007ffe0ff */
[-C--:B------:R-:W-:Y:S02]  /*0530*/  @!P3 IADD3 R25, PT, PT, R25, -R0.reuse, RZ ;  /* 0x800000001919b210 */ /* 0x080fe40007ffe0ff */
[-C--:B------:R-:W-:Y:S01]  /*0540*/  ISETP.GE.U32.AND P2, PT, R11, R0.reuse, PT ;  /* 0x000000000b00720c */ /* 0x080fe20003f46070 */
[----:B------:R-:W-:Y:S01]  /*0550*/  @!P1 IMAD.IADD R27, R27, 0x1, -R0 ;  /* 0x000000011b1b9824 */ /* 0x000fe200078e0a00 */
[-C--:B------:R-:W-:Y:S01]  /*0560*/  ISETP.GE.U32.AND P6, PT, R25, R0.reuse, PT ;  /* 0x000000001900720c */ /* 0x080fe20003fc6070 */
[----:B------:R-:W-:Y:S01]  /*0570*/  @!P1 VIADD R2, R2, 0x1 ;  /* 0x0000000102029836 */ /* 0x000fe20000000000 */
[----:B------:R-:W-:Y:S02]  /*0580*/  @!P3 IADD3 R10, PT, PT, R10, 0x1, RZ ;  /* 0x000000010a0ab810 */ /* 0x000fe40007ffe0ff */
[----:B------:R-:W-:-:S02]  /*0590*/  ISETP.GE.U32.AND P0, PT, R27, R0, PT ;  /* 0x000000001b00720c */ /* 0x000fc40003f06070 */
[-C--:B------:R-:W-:Y:S02]  /*05a0*/  LOP3.LUT R0, R7, R22.reuse, RZ, 0x3c, !PT ;  /* 0x0000001607007212 */ /* 0x080fe400078e3cff */
[----:B------:R-:W-:Y:S02]  /*05b0*/  ISETP.NE.AND P3, PT, R22, RZ, PT ;  /* 0x000000ff1600720c */ /* 0x000fe40003f65270 */
[----:B------:R-:W-:Y:S01]  /*05c0*/  ISETP.GE.AND P4, PT, R0, RZ, PT ;  /* 0x000000ff0000720c */ /* 0x000fe20003f86270 */
[----:B------:R-:W-:Y:S01]  /*05d0*/  @P2 VIADD R4, R4, 0x1 ;  /* 0x0000000104042836 */ /* 0x000fe20000000000 */
[----:B------:R-:W-:Y:S02]  /*05e0*/  ISETP.GE.AND P2, PT, R6, RZ, PT ;  /* 0x000000ff0600720c */ /* 0x000fe40003f46270 */
[----:B------:R-:W-:Y:S01]  /*05f0*/  @P6 IADD3 R10, PT, PT, R10, 0x1, RZ ;  /* 0x000000010a0a6810 */ /* 0x000fe20007ffe0ff */
[----:B------:R-:W-:Y:S01]  /*0600*/  @!P5 IMAD.MOV R4, RZ, RZ, -R4 ;  /* 0x000000ffff04d224 */ /* 0x000fe200078e0a04 */
[----:B------:R-:W-:-:S02]  /*0610*/  LOP3.LUT R11, RZ, R22, RZ, 0x33, !PT ;  /* 0x00000016ff0b7212 */ /* 0x000fc400078e33ff */
[----:B------:R-:W-:Y:S02]  /*0620*/  @P0 IADD3 R2, PT, PT, R2, 0x1, RZ ;  /* 0x0000000102020810 */ /* 0x000fe40007ffe0ff */
[----:B-1----:R-:W-:Y:S02]  /*0630*/  ISETP.NE.U32.AND P1, PT, R12, 0x1, PT ;  /* 0x000000010c00780c */ /* 0x002fe40003f25070 */
[----:B------:R-:W-:Y:S01]  /*0640*/  SEL R4, R11, R4, !P3 ;  /* 0x000000040b047207 */ /* 0x000fe20005800000 */
[----:B------:R-:W-:Y:S01]  /*0650*/  @!P4 IMAD.MOV R10, RZ, RZ, -R10 ;  /* 0x000000ffff0ac224 */ /* 0x000fe200078e0a0a */
[----:B------:R-:W-:Y:S01]  /*0660*/  ISETP.NE.AND.EX P1, PT, R13, RZ, PT, P1 ;  /* 0x000000ff0d00720c */ /* 0x000fe20003f25310 */
[----:B------:R-:W-:Y:S01]  /*0670*/  @!P2 IMAD.MOV R2, RZ, RZ, -R2 ;  /* 0x000000ffff02a224 */ /* 0x000fe200078e0a02 */
[----:B------:R-:W-:Y:S02]  /*0680*/  IADD3 R0, PT, PT, -R4, RZ, RZ ;  /* 0x000000ff04007210 */ /* 0x000fe40007ffe1ff */
[----:B------:R-:W-:-:S02]  /*0690*/  SEL R10, R11, R10, !P3 ;  /* 0x0000000a0b0a7207 */ /* 0x000fc40005800000 */
[----:B0-----:R-:W-:Y:S01]  /*06a0*/  ISETP.NE.U32.AND P0, PT, R14, 0x1, PT ;  /* 0x000000010e00780c */ /* 0x001fe20003f05070 */
[----:B------:R-:W-:Y:S01]  /*06b0*/  IMAD R0, R22, R0, R3 ;  /* 0x0000000016007224 */ /* 0x000fe200078e0203 */
[----:B------:R-:W-:Y:S02]  /*06c0*/  SEL R4, R4, RZ, P1 ;  /* 0x000000ff04047207 */ /* 0x000fe40000800000 */
[----:B------:R-:W-:Y:S02]  /*06d0*/  SEL R6, R11, R2, !P3 ;  /* 0x000000020b067207 */ /* 0x000fe40005800000 */
[----:B------:R-:W-:Y:S01]  /*06e0*/  IADD3 R2, PT, PT, -R10, RZ, RZ ;  /* 0x000000ff0a027210 */ /* 0x000fe20007ffe1ff */
[----:B------:R-:W-:Y:S01]  /*06f0*/  IMAD R11, R4, UR40, RZ ;  /* 0x00000028040b7c24 */ /* 0x000fe2000f8e02ff */
[----:B------:R-:W-:Y:S01]  /*0700*/  ISETP.NE.AND.EX P0, PT, R15, RZ, PT, P0 ;  /* 0x000000ff0f00720c */ /* 0x000fe20003f05300 */
[----:B------:R-:W-:Y:S01]  /*0710*/  IMAD.MOV R4, RZ, RZ, -R6 ;  /* 0x000000ffff047224 */ /* 0x000fe200078e0a06 */
[----:B------:R-:W-:Y:S01]  /*0720*/  SEL R10, R10, RZ, P1 ;  /* 0x000000ff0a0a7207 */ /* 0x000fe20000800000 */
[----:B------:R-:W-:Y:S01]  /*0730*/  IMAD R2, R22, R2, R7 ;  /* 0x0000000216027224 */ /* 0x000fe200078e0207 */
[----:B------:R-:W-:Y:S01]  /*0740*/  SEL R0, R0, RZ, P0 ;  /* 0x000000ff00007207 */ /* 0x000fe20000000000 */
[----:B------:R-:W-:Y:S01]  /*0750*/  IMAD R4, R22, R4, R5 ;  /* 0x0000000416047224 */ /* 0x000fe200078e0205 */
[----:B------:R-:W-:-:S02]  /*0760*/  SEL R6, R6, RZ, P1 ;  /* 0x000000ff06067207 */ /* 0x000fc40000800000 */
[----:B------:R-:W-:Y:S01]  /*0770*/  SEL R2, R2, RZ, P0 ;  /* 0x000000ff02027207 */ /* 0x000fe20000000000 */
[----:B------:R-:W-:Y:S01]  /*0780*/  IMAD R0, R0, UR41, R11 ;  /* 0x0000002900007c24 */ /* 0x000fe2000f8e020b */
[----:B------:R-:W-:Y:S01]  /*0790*/  SEL R4, R4, RZ, P0 ;  /* 0x000000ff04047207 */ /* 0x000fe20000000000 */
[----:B------:R-:W-:Y:S02]  /*07a0*/  IMAD R11, R10, UR40, RZ ;  /* 0x000000280a0b7c24 */ /* 0x000fe4000f8e02ff */
[----:B------:R-:W-:Y:S01]  /*07b0*/  IMAD R13, R6, UR40, RZ ;  /* 0x00000028060d7c24 */ /* 0x000fe2000f8e02ff */
[----:B------:R-:W-:Y:S01]  /*07c0*/  LEA.HI R0, R0, R0, RZ, 0x1 ;  /* 0x0000000000007211 */ /* 0x000fe200078f08ff */
[----:B------:R-:W-:Y:S02]  /*07d0*/  IMAD R2, R2, UR41, R11 ;  /* 0x0000002902027c24 */ /* 0x000fe4000f8e020b */
[----:B------:R-:W-:Y:S01]  /*07e0*/  IMAD R4, R4, UR41, R13 ;  /* 0x0000002904047c24 */ /* 0x000fe2000f8e020d */
[----:B------:R-:W-:-:S02]  /*07f0*/  SHF.R.S32.HI R11, RZ, 0x1, R0 ;  /* 0x00000001ff0b7819 */ /* 0x000fc40000011400 */
[----:B------:R-:W-:Y:S02]  /*0800*/  LEA.HI R2, R2, R2, RZ, 0x1 ;  /* 0x0000000202027211 */ /* 0x000fe400078f08ff */
[----:B------:R-:W-:Y:S01]  /*0810*/  LEA.HI R4, R4, R4, RZ, 0x1 ;  /* 0x0000000404047211 */ /* 0x000fe200078f08ff */
[----:B----4-:R-:W-:Y:S01]  /*0820*/  IMAD.WIDE R10, R11, 0x2, R16 ;  /* 0x000000020b0a7825 */ /* 0x010fe200078e0210 */
[----:B------:R-:W-:Y:S02]  /*0830*/  SHF.R.S32.HI R13, RZ, 0x1, R2 ;  /* 0x00000001ff0d7819 */ /* 0x000fe40000011402 */
[----:B------:R-:W-:Y:S02]  /*0840*/  SHF.R.S32.HI R15, RZ, 0x1, R4 ;  /* 0x00000001ff0f7819 */ /* 0x000fe40000011404 */
[----:B------:R-:W2:Y:S01]  /*0850*/  LDG.E.U16 R2, desc[UR4][R10.64] ;  /* 0x000000040a027981 */ /* 0x000ea2000c1e1500 */
[----:B------:R-:W-:-:S04]  /*0860*/  IMAD.WIDE R12, R13, 0x2, R16 ;  /* 0x000000020d0c7825 */ /* 0x000fc800078e0210 */
[----:B------:R-:W-:Y:S01]  /*0870*/  IMAD.WIDE R14, R15, 0x2, R16 ;  /* 0x000000020f0e7825 */ /* 0x000fe200078e0210 */
[----:B------:R3:W4:Y:S04]  /*0880*/  LDG.E.U16 R0, desc[UR6][R12.64] ;  /* 0x000000060c007981 */ /* 0x000728000c1e1500 */
[----:B------:R0:W5:Y:S01]  /*0890*/  LDG.E.U16 R6, desc[UR8][R14.64] ;  /* 0x000000080e067981 */ /* 0x000162000c1e1500 */
[----:B------:R-:W-:Y:S02]  /*08a0*/  LEA.HI R3, R3, R3, RZ, 0x1 ;  /* 0x0000000303037211 */ /* 0x000fe400078f08ff */
[----:B------:R-:W-:Y:S02]  /*08b0*/  LEA.HI R7, R7, R7, RZ, 0x1 ;  /* 0x0000000707077211 */ /* 0x000fe400078f08ff */
[----:B------:R-:W-:-:S02]  /*08c0*/  SHF.R.S32.HI R3, RZ, 0x1, R3 ;  /* 0x00000001ff037819 */ /* 0x000fc40000011403 */
[----:B------:R-:W-:Y:S02]  /*08d0*/  SHF.R.S32.HI R7, RZ, 0x1, R7 ;  /* 0x00000001ff077819 */ /* 0x000fe40000011407 */
[----:B------:R-:W-:Y:S01]  /*08e0*/  LEA.HI R5, R5, R5, RZ, 0x1 ;  /* 0x0000000505057211 */ /* 0x000fe200078f08ff */
[--C-:B---3--:R-:W-:Y:S01]  /*08f0*/  IMAD.WIDE R12, R3, 0x8, R8.reuse ;  /* 0x00000008030c7825 */ /* 0x108fe200078e0208 */
[----:B------:R-:W-:Y:S02]  /*0900*/  R2UR UR12, R18 ;  /* 0x00000000120c72ca */ /* 0x000fe400000e0000 */
[----:B------:R-:W-:Y:S01]  /*0910*/  R2UR UR13, R19 ;  /* 0x00000000130d72ca */ /* 0x000fe200000e0000 */
[----:B------:R-:W-:Y:S01]  /*0920*/  IMAD.WIDE R10, R7, 0x8, R8 ;  /* 0x00000008070a7825 */ /* 0x000fe200078e0208 */
[----:B------:R-:W3:Y:S01]  /*0930*/  LDG.E R28, desc[UR4][R12.64] ;  /* 0x000000040c1c7981 */ /* 0x000ee2000c1e1900 */
[----:B------:R-:W-:-:S03]  /*0940*/  SHF.R.S32.HI R5, RZ, 0x1, R5 ;  /* 0x00000001ff057819 */ /* 0x000fc60000011405 */
[----:B------:R-:W3:Y:S02]  /*0950*/  LDG.E R32, desc[UR8][R10.64] ;  /* 0x000000080a207981 */ /* 0x000ee4000c1e1900 */
[----:B0-----:R-:W-:-:S05]  /*0960*/  IMAD.WIDE R14, R5, 0x8, R8 ;  /* 0x00000008050e7825 */ /* 0x001fca00078e0208 */
[----:B------:R-:W3:Y:S01]  /*0970*/  LDG.E R36, desc[UR12][R14.64] ;  /* 0x0000000c0e247981 */ /* 0x000ee2000c1e1900 */
[----:B--2---:R-:W-:-:S04]  /*0980*/  PRMT R4, R2, 0x7771, RZ ;  /* 0x0000777102047816 */ /* 0x004fc800000000ff */
[----:B------:R-:W-:Y:S02]  /*0990*/  ISETP.NE.AND P1, PT, R4, RZ, PT ;  /* 0x000000ff0400720c */ /* 0x000fe40003f25270 */
[----:B----4-:R-:W-:Y:S02]  /*09a0*/  PRMT R4, R0, 0x7771, RZ ;  /* 0x0000777100047816 */ /* 0x010fe400000000ff */
[----:B-----5:R-:W-:Y:S02]  /*09b0*/  PRMT R25, R6, 0x7771, RZ ;  /* 0x0000777106197816 */ /* 0x020fe400000000ff */
[----:B------:R-:W-:Y:S02]  /*09c0*/  ISETP.NE.AND P2, PT, R4, RZ, PT ;  /* 0x000000ff0400720c */ /* 0x000fe40003f45270 */
[----:B------:R-:W-:Y:S01]  /*09d0*/  ISETP.NE.AND P4, PT, R25, RZ, PT ;  /* 0x000000ff1900720c */ /* 0x000fe20003f85270 */
[----:B------:R-:W3:Y:S04]  /*09e0*/  LDC.64 R4, c[0x0][0x3d0] ;  /* 0x0000f400ff047b82 */ /* 0x000ee80000000a00 */
[----:B------:R-:W-:-:S02]  /*09f0*/  @P1 R2UR UR6, R18 ;  /* 0x00000000120612ca */ /* 0x000fc400000e0000 */
[----:B------:R-:W-:-:S04]  /*0a00*/  @P1 R2UR UR7, R19 ;  /* 0x00000000130712ca */ /* 0x000fc800000e0000 */
[C---:B------:R-:W-:Y:S02]  /*0a10*/  @P2 R2UR UR10, R18.reuse ;  /* 0x00000000120a22ca */ /* 0x040fe400000e0000 */
[C---:B------:R-:W-:Y:S02]  /*0a20*/  @P2 R2UR UR11, R19.reuse ;  /* 0x00000000130b22ca */ /* 0x040fe400000e0000 */
[----:B------:R-:W-:Y:S02]  /*0a30*/  @P4 R2UR UR14, R18 ;  /* 0x00000000120e42ca */ /* 0x000fe400000e0000 */
[----:B------:R-:W-:-:S03]  /*0a40*/  @P4 R2UR UR15, R19 ;  /* 0x00000000130f42ca */ /* 0x000fc600000e0000 */
[----:B------:R-:W2:Y:S06]  /*0a50*/  @P1 LDG.E R30, desc[UR6][R12.64+0x4] ;  /* 0x000004060c1e1981 */ /* 0x000eac000c1e1900 */
[----:B------:R0:W4:Y:S04]  /*0a60*/  @P2 LDG.E R34, desc[UR10][R10.64+0x4] ;  /* 0x0000040a0a222981 */ /* 0x000128000c1e1900 */
[----:B------:R-:W5:Y:S01]  /*0a70*/  @P4 LDG.E R3, desc[UR14][R14.64+0x4] ;  /* 0x0000040e0e034981 */ /* 0x000f62000c1e1900 */
[----:B------:R-:W1:Y:S01]  /*0a80*/  LDCU UR4, c[0x0][0x3d0] ;  /* 0x00007a00ff0477ac */ /* 0x000e620008000800 */
[----:B------:R-:W-:-:S02]  /*0a90*/  PRMT R6, R6, 0x7770, RZ ;  /* 0x0000777006067816 */ /* 0x000fc400000000ff */
[----:B------:R-:W-:Y:S01]  /*0aa0*/  PRMT R2, R2, 0x7770, RZ ;  /* 0x0000777002027816 */ /* 0x000fe200000000ff */
[-C--:B---3--:R-:W-:Y:S01]  /*0ab0*/  FMUL R27, R28, R5.reuse ;  /* 0x000000051c1b7220 */ /* 0x088fe20000400000 */
[----:B------:R-:W-:Y:S02]  /*0ac0*/  ISETP.NE.AND P3, PT, R6, RZ, PT ;  /* 0x000000ff0600720c */ /* 0x000fe40003f65270 */
[----:B------:R-:W-:Y:S02]  /*0ad0*/  ISETP.NE.AND P0, PT, R2, RZ, PT ;  /* 0x000000ff0200720c */ /* 0x000fe40003f05270 */
[----:B------:R-:W-:Y:S01]  /*0ae0*/  PRMT R0, R0, 0x7770, RZ ;  /* 0x0000777000007816 */ /* 0x000fe200000000ff */
[-C--:B------:R-:W-:Y:S01]  /*0af0*/  FMUL R25, R32, R5.reuse ;  /* 0x0000000520197220 */ /* 0x080fe20000400000 */
[----:B------:R-:W-:Y:S02]  /*0b00*/  FSEL R27, R27, R4, P0 ;  /* 0x000000041b1b7208 */ /* 0x000fe40000000000 */
[----:B-1----:R-:W-:Y:S01]  /*0b10*/  MOV R26, UR4 ;  /* 0x00000004001a7c02 */ /* 0x002fe20008000f00 */
[----:B0-----:R-:W-:Y:S01]  /*0b20*/  IMAD.U32 R10, RZ, RZ, UR4 ;  /* 0x00000004ff0a7e24 */ /* 0x001fe2000f8e00ff */
[----:B------:R-:W-:Y:S01]  /*0b30*/  MOV R6, UR4 ;  /* 0x0000000400067c02 */ /* 0x000fe20008000f00 */
[----:B------:R-:W-:Y:S01]  /*0b40*/  UMOV UR4, 0xffffffff ;  /* 0xffffffff00047882 */ /* 0x000fe20000000000 */
[----:B--2---:R-:W-:Y:S01]  /*0b50*/  @P1 FMUL R26, R30, R5 ;  /* 0x000000051e1a1220 */ /* 0x004fe20000400000 */
[----:B------:R-:W-:-:S04]  /*0b60*/  ISETP.NE.AND P1, PT, R0, RZ, PT ;  /* 0x000000ff0000720c */ /* 0x000fc80003f25270 */
[----:B------:R-:W-:Y:S02]  /*0b70*/  FSEL R25, R25, R4, P1 ;  /* 0x0000000419197208 */ /* 0x000fe40000800000 */
[----:B------:R-:W-:Y:S01]  /*0b80*/  FMNMX3 R0, R27, -INF , R26, !PT ;  /* 0xff8000001b007876 */ /* 0x000fe2000780001a */
[-C--:B----4-:R-:W-:Y:S01]  /*0b90*/  @P2 FMUL R10, R34, R5.reuse ;  /* 0x00000005220a2220 */ /* 0x090fe20000400000 */
[-C--:B------:R-:W-:Y:S01]  /*0ba0*/  @P3 FMUL R4, R36, R5.reuse ;  /* 0x0000000524043220 */ /* 0x080fe20000400000 */
[----:B-----5:R-:W-:-:S03]  /*0bb0*/  @P4 FMUL R6, R3, R5 ;  /* 0x0000000503064220 */ /* 0x020fc60000400000 */
        /* <DEDUP_REMOVED lines=21> */
[----:B------:R-:W-:Y:S02]  /*0d10*/  FFMA.SAT R2, R28, R7, 0.5 ;  /* 0x3f0000001c027423 */ /* 0x000fe40000002007 */
[-C--:B------:R-:W-:Y:S01]  /*0d20*/  FFMA.RM R5, R14, R11.reuse, 12582913 ;  /* 0x4b4000010e057423 */ /* 0x080fe2000000400b */
[----:B------:R-:W-:Y:S01]  /*0d30*/  FFMA.RM R0, R0, R11, 12582913 ;  /* 0x4b40000100007423 */ /* 0x000fe2000000400b */
[----:B------:R-:W-:-:S02]  /*0d40*/  FADD R14, R4, -R15 ;  /* 0x8000000f040e7221 */ /* 0x000fc40000000000 */
[C---:B------:R-:W-:Y:S01]  /*0d50*/  FADD R3, R5.reuse, -12583039 ;  /* 0xcb40007f05037421 */ /* 0x040fe20000000000 */
[C---:B------:R-:W-:Y:S01]  /*0d60*/  FADD R25, R0.reuse, -12583039 ;  /* 0xcb40007f00197421 */ /* 0x040fe20000000000 */
[----:B------:R-:W-:Y:S01]  /*0d70*/  IMAD.SHL.U32 R5, R5, 0x800000, RZ ;  /* 0x0080000005057824 */ /* 0x000fe200078e00ff */
[----:B------:R-:W-:Y:S01]  /*0d80*/  SHF.L.U32 R0, R0, 0x17, RZ ;  /* 0x0000001700007819 */ /* 0x000fe200000006ff */
[----:B------:R-:W-:Y:S01]  /*0d90*/  FFMA R13, R12, 1.4426950216293334961, -R3 ;  /* 0x3fb8aa3b0c0d7823 */ /* 0x000fe20000000803 */
[----:B------:R-:W-:Y:S01]  /*0da0*/  FFMA R25, R26, 1.4426950216293334961, -R25 ;  /* 0x3fb8aa3b1a197823 */ /* 0x000fe20000000819 */
[----:B------:R-:W-:Y:S02]  /*0db0*/  FFMA.RM R3, R2, R11, 12582913 ;  /* 0x4b40000102037423 */ /* 0x000fe4000000400b */
[----:B------:R-:W-:Y:S01]  /*0dc0*/  FFMA R2, R12, 1.925963033500011079e-08, R13 ;  /* 0x32a570600c027823 */ /* 0x000fe2000000000d */
[----:B------:R-:W-:Y:S01]  /*0dd0*/  FFMA R13, R26, 1.925963033500011079e-08, R25 ;  /* 0x32a570601a0d7823 */ /* 0x000fe20000000019 */
[-C--:B------:R-:W-:Y:S01]  /*0de0*/  FFMA.SAT R26, R10, R7.reuse, 0.5 ;  /* 0x3f0000000a1a7423 */ /* 0x080fe20000002007 */
[----:B------:R-:W-:Y:S01]  /*0df0*/  FADD R12, -R15, R6 ;  /* 0x000000060f0c7221 */ /* 0x000fe20000000100 */
[----:B------:R-:W-:Y:S01]  /*0e00*/  FFMA.SAT R6, R14, R7, 0.5 ;  /* 0x3f0000000e067423 */ /* 0x000fe20000002007 */
[----:B------:R-:W-:Y:S01]  /*0e10*/  FADD R25, R3, -12583039 ;  /* 0xcb40007f03197421 */ /* 0x000fe20000000000 */
[----:B------:R-:W-:Y:S01]  /*0e20*/  FFMA.RM R4, R26, R11, 12582913 ;  /* 0x4b4000011a047423 */ /* 0x000fe2000000400b */
[----:B------:R-:W-:Y:S01]  /*0e30*/  FFMA.SAT R26, R12, R7, 0.5 ;  /* 0x3f0000000c1a7423 */ /* 0x000fe20000002007 */
[-C--:B------:R-:W-:Y:S01]  /*0e40*/  FFMA.RM R6, R6, R11.reuse, 12582913 ;  /* 0x4b40000106067423 */ /* 0x080fe2000000400b */
[----:B------:R-:W-:Y:S01]  /*0e50*/  FFMA R25, R28, 1.4426950216293334961, -R25 ;  /* 0x3fb8aa3b1c197823 */ /* 0x000fe20000000819 */
[----:B------:R-:W-:Y:S01]  /*0e60*/  FADD R7, R4, -12583039 ;  /* 0xcb40007f04077421 */ /* 0x000fe20000000000 */
[----:B------:R-:W0:Y:S01]  /*0e70*/  MUFU.EX2 R2, R2 ;  /* 0x0000000200027308 */ /* 0x000e220000000800 */
[----:B------:R-:W-:Y:S01]  /*0e80*/  FFMA.RM R11, R26, R11, 12582913 ;  /* 0x4b4000011a0b7423 */ /* 0x000fe2000000400b */
[----:B------:R-:W-:Y:S01]  /*0e90*/  FADD R27, R6, -12583039 ;  /* 0xcb40007f061b7421 */ /* 0x000fe20000000000 */
[----:B------:R-:W-:Y:S01]  /*0ea0*/  FFMA R15, R10, 1.4426950216293334961, -R7 ;  /* 0x3fb8aa3b0a0f7823 */ /* 0x000fe20000000807 */
[----:B------:R-:W-:-:S02]  /*0eb0*/  FFMA R25, R28, 1.925963033500011079e-08, R25 ;  /* 0x32a570601c197823 */ /* 0x000fc40000000019 */
[----:B------:R-:W-:Y:S01]  /*0ec0*/  FFMA R27, R14, 1.4426950216293334961, -R27 ;  /* 0x3fb8aa3b0e1b7823 */ /* 0x000fe2000000081b */
[----:B------:R-:W-:Y:S01]  /*0ed0*/  FFMA R10, R10, 1.925963033500011079e-08, R15 ;  /* 0x32a570600a0a7823 */ /* 0x000fe2000000000f */
[----:B------:R-:W1:Y:S01]  /*0ee0*/  MUFU.EX2 R13, R13 ;  /* 0x0000000d000d7308 */ /* 0x000e620000000800 */
[----:B------:R-:W-:Y:S01]  /*0ef0*/  FADD R15, R11, -12583039 ;  /* 0xcb40007f0b0f7421 */ /* 0x000fe20000000000 */
[----:B------:R-:W-:-:S03]  /*0f00*/  FFMA R14, R14, 1.925963033500011079e-08, R27 ;  /* 0x32a570600e0e7823 */ /* 0x000fc6000000001b */
[----:B------:R-:W-:-:S03]  /*0f10*/  FFMA R15, R12, 1.4426950216293334961, -R15 ;  /* 0x3fb8aa3b0c0f7823 */ /* 0x000fc6000000080f */
[----:B------:R-:W2:Y:S01]  /*0f20*/  MUFU.EX2 R7, R25 ;  /* 0x0000001900077308 */ /* 0x000ea20000000800 */
[----:B------:R-:W-:Y:S01]  /*0f30*/  FFMA R15, R12, 1.925963033500011079e-08, R15 ;  /* 0x32a570600c0f7823 */ /* 0x000fe2000000000f */
[----:B0-----:R-:W-:Y:S01]  /*0f40*/  FMUL R2, R5, R2 ;  /* 0x0000000205027220 */ /* 0x001fe20000400000 */
[----:B------:R-:W-:-:S03]  /*0f50*/  IMAD.SHL.U32 R12, R3, 0x800000, RZ ;  /* 0x00800000030c7824 */ /* 0x000fc600078e00ff */
[----:B------:R-:W-:Y:S02]  /*0f60*/  FADD R5, RZ, R2 ;  /* 0x00000002ff057221 */ /* 0x000fe40000000000 */
[----:B------:R-:W0:Y:S01]  /*0f70*/  MUFU.EX2 R10, R10 ;  /* 0x0000000a000a7308 */ /* 0x000e220000000800 */
[----:B-1----:R-:W-:Y:S01]  /*0f80*/  FMUL R0, R0, R13 ;  /* 0x0000000d00007220 */ /* 0x002fe20000400000 */
[----:B------:R-:W-:-:S06]  /*0f90*/  SHF.L.U32 R13, R4, 0x17, RZ ;  /* 0x00000017040d7819 */ /* 0x000fcc00000006ff */
[----:B------:R-:W1:Y:S01]  /*0fa0*/  MUFU.EX2 R14, R14 ;  /* 0x0000000e000e7308 */ /* 0x000e620000000800 */
[----:B--2---:R-:W-:Y:S01]  /*0fb0*/  FMUL R3, R12, R7 ;  /* 0x000000070c037220 */ /* 0x004fe20000400000 */
[----:B------:R-:W-:Y:S01]  /*0fc0*/  FADD R12, R5, R0 ;  /* 0x00000000050c7221 */ /* 0x000fe20000000000 */
[----:B------:R-:W-:Y:S01]  /*0fd0*/  IMAD.SHL.U32 R5, R6, 0x800000, RZ ;  /* 0x0080000006057824 */ /* 0x000fe200078e00ff */
[----:B------:R-:W-:Y:S02]  /*0fe0*/  SHF.L.U32 R6, R11, 0x17, RZ ;  /* 0x000000170b067819 */ /* 0x000fe400000006ff */
        /* <DEDUP_REMOVED lines=17> */
.L_x_27747:
        /* <DEDUP_REMOVED lines=11> */
[----:B0-----:R-:W-:Y:S05]  /*11b0*/  CALL.REL.NOINC `($__internal_439_$__cuda_sm3x_div_rn_noftz_f32_slowpath) ;  /* 0x0000000c00d47944 */ /* 0x001fea0003c00000 */
[----:B------:R-:W-:-:S07]  /*11c0*/  IMAD.MOV.U32 R10, RZ, RZ, R2 ;  /* 0x000000ffff0a7224 */ /* 0x000fce00078e0002 */
.L_x_27724:
[----:B------:R-:W-:Y:S05]  /*11d0*/  BSYNC.RECONVERGENT B0 ;  /* 0x0000000000007941 */ /* 0x000fea0003800200 */
.L_x_27723:
        /* <DEDUP_REMOVED lines=11> */
[----:B0-----:R-:W-:Y:S05]  /*1290*/  CALL.REL.NOINC `($__internal_439_$__cuda_sm3x_div_rn_noftz_f32_slowpath) ;  /* 0x0000000c009c7944 */ /* 0x001fea0003c00000 */
[----:B------:R-:W-:-:S07]  /*12a0*/  IMAD.MOV.U32 R11, RZ, RZ, R2 ;  /* 0x000000ffff0b7224 */ /* 0x000fce00078e0002 */
.L_x_27726:
[----:B------:R-:W-:Y:S05]  /*12b0*/  BSYNC.RECONVERGENT B0 ;  /* 0x0000000000007941 */ /* 0x000fea0003800200 */
.L_x_27725:
        /* <DEDUP_REMOVED lines=13> */
.L_x_27728:
[----:B------:R-:W-:Y:S05]  /*1390*/  BSYNC.RECONVERGENT B0 ;  /* 0x0000000000007941 */ /* 0x000fea0003800200 */
.L_x_27727:
        /* <DEDUP_REMOVED lines=13> */
.L_x_27730:
[----:B------:R-:W-:Y:S05]  /*1470*/  BSYNC.RECONVERGENT B0 ;  /* 0x0000000000007941 */ /* 0x000fea0003800200 */
.L_x_27729:
        /* <DEDUP_REMOVED lines=13> */
.L_x_27732:
[----:B------:R-:W-:Y:S05]  /*1550*/  BSYNC.RECONVERGENT B0 ;  /* 0x0000000000007941 */ /* 0x000fea0003800200 */
.L_x_27731:
        /* <DEDUP_REMOVED lines=13> */
.L_x_27734:
[----:B------:R-:W-:Y:S05]  /*1630*/  BSYNC.RECONVERGENT B0 ;  /* 0x0000000000007941 */ /* 0x000fea0003800200 */
.L_x_27733:
        /* <DEDUP_REMOVED lines=12> */
[----:B------:R-:W-:Y:S02]  /*1700*/  IADD3 R14, P1, PT, R2, 0x80, RZ ;  /* 0x00000080020e7810 */ /* 0x000fe40007f3e0ff */
[----:B------:R-:W-:Y:S01]  /*1710*/  R2UR UR9, R19 ;  /* 0x00000000130972ca */ /* 0x000fe200000e0000 */
[----:B------:R-:W-:Y:S01]  /*1720*/  IMAD.X R7, RZ, RZ, R3, P0 ;  /* 0x000000ffff077224 */ /* 0x000fe200000e0603 */
[----:B------:R-:W-:Y:S02]  /*1730*/  LEA.HI R2, P0, R3, R2, RZ, 0x1 ;  /* 0x0000000203027211 */ /* 0x000fe400078108ff */
[----:B------:R-:W-:-:S02]  /*1740*/  IADD3.X R15, PT, PT, RZ, R3, RZ, P1, !PT ;  /* 0x00000003ff0f7210 */ /* 0x000fc40000ffe4ff */
[----:B------:R-:W-:Y:S01]  /*1750*/  LEA.HI R6, P1, R7, R6, RZ, 0x1 ;  /* 0x0000000607067211 */ /* 0x000fe200078308ff */
[----:B------:R-:W-:Y:S01]  /*1760*/  IMAD.X R3, RZ, RZ, R3, P0 ;  /* 0x000000ffff037224 */ /* 0x000fe200000e0603 */
[----:B------:R-:W-:Y:S02]  /*1770*/  LEA.HI R14, P0, R15, R14, RZ, 0x1 ;  /* 0x0000000e0f0e7211 */ /* 0x000fe400078108ff */
[----:B------:R-:W-:Y:S02]  /*1780*/  IADD3.X R7, PT, PT, RZ, R7, RZ, P1, !PT ;  /* 0x00000007ff077210 */ /* 0x000fe40000ffe4ff */
[C---:B------:R-:W-:Y:S01]  /*1790*/  SHF.L.U64.HI R0, R2.reuse, 0x2, R3 ;  /* 0x0000000202007819 */ /* 0x040fe20000010203 */
[----:B------:R-:W-:Y:S01]  /*17a0*/  IMAD.X R15, RZ, RZ, R15, P0 ;  /* 0x000000ffff0f7224 */ /* 0x000fe200000e060f */
[----:B------:R-:W-:Y:S02]  /*17b0*/  SHF.L.U32 R2, R2, 0x2, RZ ;  /* 0x0000000202027819 */ /* 0x000fe400000006ff */
[C---:B------:R-:W-:Y:S01]  /*17c0*/  SHF.L.U64.HI R7, R6.reuse, 0x2, R7 ;  /* 0x0000000206077819 */ /* 0x040fe20000010207 */
[----:B------:R-:W-:Y:S01]  /*17d0*/  IMAD.SHL.U32 R6, R6, 0x4, RZ ;  /* 0x0000000406067824 */ /* 0x000fe200078e00ff */
[----:B------:R-:W-:-:S02]  /*17e0*/  LOP3.LUT R2, R2, 0xfffffff8, RZ, 0xc0, !PT ;  /* 0xfffffff802027812 */ /* 0x000fc400078ec0ff */
[----:B------:R-:W-:Y:S02]  /*17f0*/  SHF.L.U64.HI R15, R14, 0x2, R15 ;  /* 0x000000020e0f7819 */ /* 0x000fe4000001020f */
        /* <DEDUP_REMOVED lines=13> */
[----:B------:R-:W-:-:S03]  /*18d0*/  IADD3.X R15, PT, PT, R15, UR43, RZ, P2, !PT ;  /* 0x0000002b0f0f7c10 */ /* 0x000fc600097fe4ff */
[----:B------:R1:W-:Y:S04]  /*18e0*/  STG.E.64 desc[UR6][R6.64], R12 ;  /* 0x0000000c06007986 */ /* 0x0003e8000c101b06 */
[----:B------:R1:W-:Y:S01]  /*18f0*/  STG.E.64 desc[UR8][R14.64], R4 ;  /* 0x000000040e007986 */ /* 0x0003e2000c101b08 */
[----:B------:R-:W-:Y:S05]  /*1900*/  @!P0 BRA `(.L_x_27735) ;  /* 0xffffffe800648947 */ /* 0x000fea000383ffff */
[----:B------:R-:W-:Y:S05]  /*1910*/  EXIT ;  /* 0x000000000000794d */ /* 0x000fea0003800000 */
.L_x_27722:
[----:B------:R-:W-:Y:S01]  /*1920*/  HFMA2 R11, -RZ, RZ, 0, 1.847743988037109375e-06 ;  /* 0x0000001fff0b7431 */ /* 0x000fe200000001ff */
[----:B------:R-:W-:Y:S01]  /*1930*/  BSSY B0, `(.L_x_27736) ;  /* 0x0000006000007945 */ /* 0x000fe20003800000 */
[----:B------:R-:W-:Y:S02]  /*1940*/  IMAD.MOV.U32 R12, RZ, RZ, 0x10 ;  /* 0x00000010ff0c7424 */ /* 0x000fe400078e00ff */
[----:B------:R-:W-:-:S07]  /*1950*/  IMAD.MOV.U32 R15, RZ, RZ, -0x1 ;  /* 0xffffffffff0f7424 */ /* 0x000fce00078e00ff */
[----:B------:R-:W-:Y:S05]  /*1960*/  WARPSYNC.COLLECTIVE R15, `(.L_x_27737) ;  /* 0x000000000f087348 */ /* 0x000fea0003c00000 */
[----:B------:R0:W1:Y:S02]  /*1970*/  SHFL.BFLY P6, R14, R13, R12, R11 ;  /* 0x0c00000c0d0e7389 */ /* 0x00006400000c000b */
[----:B01----:R-:W-:Y:S05]  /*1980*/  ENDCOLLECTIVE ;  /* 0x000000000000791b */ /* 0x003fea0003800000 */
.L_x_27737:
[----:B------:R-:W-:Y:S05]  /*1990*/  BSYNC B0 ;  /* 0x0000000000007941 */ /* 0x000fea0003800000 */
.L_x_27736:
[----:B------:R-:W-:Y:S01]  /*19a0*/  FMNMX R13, R13, R14, !PT ;  /* 0x0000000e0d0d7209 */ /* 0x000fe20007800000 */
[----:B------:R-:W-:Y:S01]  /*19b0*/  IMAD.MOV.U32 R11, RZ, RZ, 0x1f ;  /* 0x0000001fff0b7424 */ /* 0x000fe200078e00ff */
[----:B------:R-:W-:Y:S02]  /*19c0*/  MOV R12, 0x8 ;  /* 0x00000008000c7802 */ /* 0x000fe40000000f00 */
[----:B------:R-:W-:-:S07]  /*19d0*/  MOV R15, 0xffffffff ;  /* 0xffffffff000f7802 */ /* 0x000fce0000000f00 */
[----:B------:R-:W-:Y:S05]  /*19e0*/  WARPSYNC.COLLECTIVE R15, `(.L_x_27738) ;  /* 0x000000000f087348 */ /* 0x000fea0003c00000 */
[----:B------:R0:W1:Y:S02]  /*19f0*/  SHFL.BFLY P6, R14, R13, R12, R11 ;  /* 0x0c00000c0d0e7389 */ /* 0x00006400000c000b */
[----:B01----:R-:W-:Y:S05]  /*1a00*/  ENDCOLLECTIVE ;  /* 0x000000000000791b */ /* 0x003fea0003800000 */
.L_x_27738:
[----:B------:R-:W-:Y:S01]  /*1a10*/  HFMA2 R12, -RZ, RZ, 0, 2.384185791015625e-07 ;  /* 0x00000004ff0c7431 */ /* 0x000fe200000001ff */
[----:B------:R-:W-:-:S05]  /*1a20*/  FMNMX R0, R13, R14, !PT ;  /* 0x0000000e0d007209 */ /* 0x000fca0007800000 */
[----:B------:R-:W-:-:S07]  /*1a30*/  IMAD.MOV.U32 R13, RZ, RZ, R0 ;  /* 0x000000ffff0d7224 */ /* 0x000fce00078e0000 */
[----:B------:R-:W-:Y:S05]  /*1a40*/  WARPSYNC.COLLECTIVE R15, `(.L_x_27739) ;  /* 0x000000000f087348 */ /* 0x000fea0003c00000 */
[----:B------:R0:W1:Y:S02]  /*1a50*/  SHFL.BFLY P6, R14, R13, R12, R11 ;  /* 0x0c00000c0d0e7389 */ /* 0x00006400000c000b */
[----:B01----:R-:W-:Y:S05]  /*1a60*/  ENDCOLLECTIVE ;  /* 0x000000000000791b */ /* 0x003fea0003800000 */
.L_x_27739:
[----:B------:R-:W-:Y:S01]  /*1a70*/  IMAD.MOV.U32 R12, RZ, RZ, 0x2 ;  /* 0x00000002ff0c7424 */ /* 0x000fe200078e00ff */
[----:B------:R-:W-:-:S04]  /*1a80*/  FMNMX R2, R0, R14, !PT ;  /* 0x0000000e00027209 */ /* 0x000fc80007800000 */
[----:B------:R-:W-:-:S07]  /*1a90*/  MOV R13, R2 ;  /* 0x00000002000d7202 */ /* 0x000fce0000000f00 */
[----:B------:R-:W-:Y:S05]  /*1aa0*/  WARPSYNC.COLLECTIVE R15, `(.L_x_27740) ;  /* 0x000000000f087348 */ /* 0x000fea0003c00000 */
[----:B------:R0:W1:Y:S02]  /*1ab0*/  SHFL.BFLY P6, R14, R13, R12, R11 ;  /* 0x0c00000c0d0e7389 */ /* 0x00006400000c000b */
[----:B01----:R-:W-:Y:S05]  /*1ac0*/  ENDCOLLECTIVE ;  /* 0x000000000000791b */ /* 0x003fea0003800000 */
.L_x_27740:
[----:B------:R-:W-:Y:S01]  /*1ad0*/  HFMA2 R12, -RZ, RZ, 0, 5.9604644775390625e-08 ;  /* 0x00000001ff0c7431 */ /* 0x000fe200000001ff */
[----:B------:R-:W-:-:S04]  /*1ae0*/  FMNMX R3, R2, R14, !PT ;  /* 0x0000000e02037209 */ /* 0x000fc80007800000 */
[----:B------:R-:W-:-:S07]  /*1af0*/  MOV R13, R3 ;  /* 0x00000003000d7202 */ /* 0x000fce0000000f00 */
[----:B------:R-:W-:Y:S05]  /*1b00*/  WARPSYNC.COLLECTIVE R15, `(.L_x_27741) ;  /* 0x000000000f087348 */ /* 0x000fea0003c00000 */
[----:B------:R0:W1:Y:S02]  /*1b10*/  SHFL.BFLY P6, R14, R13, R12, R11 ;  /* 0x0c00000c0d0e7389 */ /* 0x00006400000c000b */
[----:B01----:R-:W-:Y:S05]  /*1b20*/  ENDCOLLECTIVE ;  /* 0x000000000000791b */ /* 0x003fea0003800000 */
.L_x_27741:
[----:B------:R-:W-:-:S05]  /*1b30*/  FMNMX R7, R3, R14, !PT ;  /* 0x0000000e03077209 */ /* 0x000fca0007800000 */
[--C-:B------:R-:W-:Y:S01]  /*1b40*/  FADD R5, R4, -R7.reuse ;  /* 0x8000000704057221 */ /* 0x100fe20000000000 */
[--C-:B------:R-:W-:Y:S01]  /*1b50*/  FADD R0, R27, -R7.reuse ;  /* 0x800000071b007221 */ /* 0x100fe20000000000 */
[----:B------:R-:W-:Y:S01]  /*1b60*/  FADD R14, -R7, R26 ;  /* 0x0000001a070e7221 */ /* 0x000fe20000000100 */
[----:B------:R-:W-:Y:S01]  /*1b70*/  FADD R3, R25, -R7 ;  /* 0x8000000719037221 */ /* 0x000fe20000000000 */
[C---:B------:R-:W-:Y:S01]  /*1b80*/  FADD R4, -R7.reuse, R10 ;  /* 0x0000000a07047221 */ /* 0x040fe20000000100 */
[----:B------:R-:W-:Y:S01]  /*1b90*/  FADD R6, -R7, R6 ;  /* 0x0000000607067221 */ /* 0x000fe20000000100 */
[----:B------:R-:W-:Y:S01]  /*1ba0*/  IMAD.MOV.U32 R7, RZ, RZ, 0x3bbb989d ;  /* 0x3bbb989dff077424 */ /* 0x000fe200078e00ff */
[----:B------:R-:W-:-:S03]  /*1bb0*/  MOV R10, 0x437c0000 ;  /* 0x437c0000000a7802 */ /* 0x000fc60000000f00 */
        /* <DEDUP_REMOVED lines=49> */
[----:B------:R-:W-:Y:S01]  /*1ed0*/  HFMA2 R12, -RZ, RZ, 0, 9.5367431640625e-07 ;  /* 0x00000010ff0c7431 */ /* 0x000fe200000001ff */
        /* <DEDUP_REMOVED lines=10> */
.L_x_27742:
[----:B------:R-:W-:Y:S02]  /*1f80*/  IMAD.MOV.U32 R12, RZ, RZ, 0x8 ;  /* 0x00000008ff0c7424 */ /* 0x000fe400078e00ff */
[----:B------:R-:W-:-:S05]  /*1f90*/  FADD R7, R13, R14 ;  /* 0x0000000e0d077221 */ /* 0x000fca0000000000 */
[----:B------:R-:W-:-:S07]  /*1fa0*/  MOV R13, R7 ;  /* 0x00000007000d7202 */ /* 0x000fce0000000f00 */
[----:B------:R-:W-:Y:S05]  /*1fb0*/  WARPSYNC.COLLECTIVE R15, `(.L_x_27743) ;  /* 0x000000000f087348 */ /* 0x000fea0003c00000 */
[----:B------:R0:W1:Y:S02]  /*1fc0*/  SHFL.BFLY P6, R14, R13, R12, R11 ;  /* 0x0c00000c0d0e7389 */ /* 0x00006400000c000b */
[----:B01----:R-:W-:Y:S05]  /*1fd0*/  ENDCOLLECTIVE ;  /* 0x000000000000791b */ /* 0x003fea0003800000 */
.L_x_27743:
[----:B------:R-:W-:Y:S02]  /*1fe0*/  HFMA2 R12, -RZ, RZ, 0, 2.384185791015625e-07 ;  /* 0x00000004ff0c7431 */ /* 0x000fe400000001ff */
[----:B------:R-:W-:-:S05]  /*1ff0*/  FADD R10, R7, R14 ;  /* 0x0000000e070a7221 */ /* 0x000fca0000000000 */
[----:B------:R-:W-:-:S07]  /*2000*/  MOV R13, R10 ;  /* 0x0000000a000d7202 */ /* 0x000fce0000000f00 */
[----:B------:R-:W-:Y:S05]  /*2010*/  WARPSYNC.COLLECTIVE R15, `(.L_x_27744) ;  /* 0x000000000f087348 */ /* 0x000fea0003c00000 */
[----:B------:R0:W1:Y:S02]  /*2020*/  SHFL.BFLY P6, R14, R13, R12, R11 ;  /* 0x0c00000c0d0e7389 */ /* 0x00006400000c000b */
[----:B01----:R-:W-:Y:S05]  /*2030*/  ENDCOLLECTIVE ;  /* 0x000000000000791b */ /* 0x003fea0003800000 */
.L_x_27744:
[----:B------:R-:W-:Y:S01]  /*2040*/  MOV R12, 0x2 ;  /* 0x00000002000c7802 */ /* 0x000fe20000000f00 */
[----:B------:R-:W-:-:S04]  /*2050*/  FADD R25, R10, R14 ;  /* 0x0000000e0a197221 */ /* 0x000fc80000000000 */
[----:B------:R-:W-:-:S07]  /*2060*/  IMAD.MOV.U32 R13, RZ, RZ, R25 ;  /* 0x000000ffff0d7224 */ /* 0x000fce00078e0019 */
[----:B------:R-:W-:Y:S05]  /*2070*/  WARPSYNC.COLLECTIVE R15, `(.L_x_27745) ;  /* 0x000000000f087348 */ /* 0x000fea0003c00000 */
[----:B------:R0:W1:Y:S02]  /*2080*/  SHFL.BFLY P6, R14, R13, R12, R11 ;  /* 0x0c00000c0d0e7389 */ /* 0x00006400000c000b */
[----:B01----:R-:W-:Y:S05]  /*2090*/  ENDCOLLECTIVE ;  /* 0x000000000000791b */ /* 0x003fea0003800000 */
.L_x_27745:
[----:B------:R-:W-:Y:S02]  /*20a0*/  IMAD.MOV.U32 R12, RZ, RZ, 0x1 ;  /* 0x00000001ff0c7424 */ /* 0x000fe400078e00ff */
[----:B------:R-:W-:-:S05]  /*20b0*/  FADD R26, R25, R14 ;  /* 0x0000000e191a7221 */ /* 0x000fca0000000000 */
[----:B------:R-:W-:-:S07]  /*20c0*/  MOV R13, R26 ;  /* 0x0000001a000d7202 */ /* 0x000fce0000000f00 */
[----:B------:R-:W-:Y:S05]  /*20d0*/  WARPSYNC.COLLECTIVE R15, `(.L_x_27746) ;  /* 0x000000000f087348 */ /* 0x000fea0003c00000 */
[----:B------:R0:W1:Y:S02]  /*20e0*/  SHFL.BFLY P6, R14, R13, R12, R11 ;  /* 0x0c00000c0d0e7389 */ /* 0x00006400000c000b */
[----:B01----:R-:W-:Y:S05]  /*20f0*/  ENDCOLLECTIVE ;  /* 0x000000000000791b */ /* 0x003fea0003800000 */
.L_x_27746:
[----:B------:R-:W-:Y:S05]  /*2100*/  BRA `(.L_x_27747) ;  /* 0xffffffec00fc7947 */ /* 0x000fea000383ffff */
        .weak           $__internal_439_$__cuda_sm3x_div_rn_noftz_f32_slowpath
        .type           $__internal_439_$__cuda_sm3x_div_rn_noftz_f32_slowpath,@function
        .size           $__internal_439_$__cuda_sm3x_div_rn_noftz_f32_slowpath,(.L_x_37816 - $__internal_439_$__cuda_sm3x_div_rn_noftz_f32_slowpath)
$__internal_439_$__cuda_sm3x_div_rn_noftz_f32_slowpath:
        /* <DEDUP_REMOVED lines=35> */
.L_x_27749:
        /* <DEDUP_REMOVED lines=51> */
.L_x_27756:
[----:B------:R-:W-:-:S04]  /*2670*/  LOP3.LUT R2, R2, 0x80000000, RZ, 0xc0, !PT ;  /* 0x8000000002027812 */ /* 0x000fc800078ec0ff */
[----:B------:R-:W-:Y:S01]  /*2680*/  LOP3.LUT R2, R2, 0x7f800000, RZ, 0xfc, !PT ;  /* 0x7f80000002027812 */ /* 0x000fe200078efcff */
[----:B------:R-:W-:Y:S06]  /*2690*/  BRA `(.L_x_27757) ;  /* 0x0000000000047947 */ /* 0x000fec0003800000 */
.L_x_27755:
[----:B------:R-:W-:-:S07]  /*26a0*/  LEA R2, R28, R2, 0x17 ;  /* 0x000000021c027211 */ /* 0x000fce00078eb8ff */
.L_x_27757:
[----:B------:R-:W-:Y:S05]  /*26b0*/  BSYNC.RECONVERGENT B2 ;  /* 0x0000000000027941 */ /* 0x000fea0003800200 */
.L_x_27754:
[----:B------:R-:W-:Y:S05]  /*26c0*/  BRA `(.L_x_27758) ;  /* 0x0000000000207947 */ /* 0x000fea0003800000 */
.L_x_27753:
[----:B------:R-:W-:-:S04]  /*26d0*/  LOP3.LUT R2, R27, 0x80000000, R2, 0x48, !PT ;  /* 0x800000001b027812 */ /* 0x000fc800078e4802 */
[----:B------:R-:W-:Y:S01]  /*26e0*/  LOP3.LUT R2, R2, 0x7f800000, RZ, 0xfc, !PT ;  /* 0x7f80000002027812 */ /* 0x000fe200078efcff */
[----:B------:R-:W-:Y:S06]  /*26f0*/  BRA `(.L_x_27758) ;  /* 0x0000000000147947 */ /* 0x000fec0003800000 */
.L_x_27752:
[----:B------:R-:W-:Y:S01]  /*2700*/  LOP3.LUT R2, R27, 0x80000000, R2, 0x48, !PT ;  /* 0x800000001b027812 */ /* 0x000fe200078e4802 */
[----:B------:R-:W-:Y:S06]  /*2710*/  BRA `(.L_x_27758) ;  /* 0x00000000000c7947 */ /* 0x000fec0003800000 */
.L_x_27751:
[----:B------:R-:W0:Y:S01]  /*2720*/  MUFU.RSQ R2, -QNAN ;  /* 0xffc0000000027908 */ /* 0x000e220000001400 */
[----:B------:R-:W-:Y:S05]  /*2730*/  BRA `(.L_x_27758) ;  /* 0x0000000000047947 */ /* 0x000fea0003800000 */
.L_x_27750:
[----:B------:R-:W-:-:S07]  /*2740*/  FADD.FTZ R2, R2, R7 ;  /* 0x0000000702027221 */ /* 0x000fce0000010000 */
.L_x_27758:
[----:B------:R-:W-:Y:S05]  /*2750*/  BSYNC.RECONVERGENT B1 ;  /* 0x0000000000017941 */ /* 0x000fea0003800200 */
.L_x_27748:
[----:B------:R-:W-:-:S04]  /*2760*/  HFMA2 R15, -RZ, RZ, 0, 0 ;  /* 0x00000000ff0f7431 */ /* 0x000fc800000001ff */
[----:B0-----:R-:W-:Y:S05]  /*2770*/  RET.REL.NODEC R14 `(_Z15SoftmaxWarpImplI22BroadcastScaleMaskLoadIffbLm2EiE11DirectStoreIffEfLi2ELi6ELi32ELi1ELb0EL9Algorithm0EEvT_T0_ll) ;  /* 0xffffffd80e207950 */ /* 0x001fea0003c3ffff */
.L_x_27759:
        /* <DEDUP_REMOVED lines=16> */
.L_x_37816:


//--------------------- .text._Z15SoftmaxWarpImplI22BroadcastScaleMaskLoadIffbLm2EiE11DirectStoreIffEfLi2ELi4ELi32ELi1ELb1EL9Algorithm0EEvT_T0_ll --------------------------
	.section	.text._Z15SoftmaxWarpImplI22BroadcastScaleMaskLoadIffbLm2EiE11DirectStoreIffEfLi2ELi4ELi32ELi1ELb1EL9Algorithm0EEvT_T0_ll,"ax",@progbits
	.align	128
        .global         _Z15SoftmaxWarpImplI22BroadcastScaleMaskLoadIffbLm2EiE11DirectStoreIffEfLi2ELi4ELi32ELi1ELb1EL9Algorithm0EEvT_T0_ll
        .type           _Z15SoftmaxWarpImplI22BroadcastScaleMaskLoadIffbLm2EiE11DirectStoreIffEfLi2ELi4ELi32ELi1ELb1EL9Algorithm0EEvT_T0_ll,@function
        .size           _Z15SoftmaxWarpImplI22BroadcastScaleMaskLoadIffbLm2EiE11DirectStoreIffEfLi2ELi4ELi32ELi1ELb1EL9Algorithm0EEvT_T0_ll,(.L_x_37817 - _Z15SoftmaxWarpImplI22BroadcastScaleMaskLoadIffbLm2EiE11DirectStoreIffEfLi2ELi4ELi32ELi1ELb1EL9Algorithm0EEvT_T0_ll)
        .other          _Z15SoftmaxWarpImplI22BroadcastScaleMaskLoadIffbLm2EiE11DirectStoreIffEfLi2ELi4ELi32ELi1ELb1EL9Algorithm0EEvT_T0_ll,@"STO_CUDA_ENTRY STV_DEFAULT"
_Z15SoftmaxWarpImplI22BroadcastScaleMaskLoadIffbLm2EiE11DirectStoreIffEfLi2ELi4ELi32ELi1ELb1EL9Algorithm0EEvT_T0_ll:
.text._Z15SoftmaxWarpImplI22BroadcastScaleMaskLoadIffbLm2EiE11DirectStoreIffEfLi2ELi4ELi32ELi1ELb1EL9Algorithm0EEvT_T0_ll:
        /* <DEDUP_REMOVED lines=10> */
[----:B------:R-:W0:Y:S07]  /*00a0*/  LDCU.64 UR44, c[0x0][0x3e8] ;  /* 0x00007d00ff2c77ac */ /* 0x000e2e0008000a00 */
        /* <DEDUP_REMOVED lines=17> */
.L_x_27760:
        /* <DEDUP_REMOVED lines=17> */
[----:B0-----:R-:W-:-:S07]  /*02d0*/  IMAD.SHL.U32 R22, R22, 0x2, RZ ;  /* 0x0000000216167824 */ /* 0x001fce00078e00ff */
[----:B------:R-:W0:Y:S01]  /*02e0*/  LDC.64 R18, c[0x0][0x3f0] ;  /* 0x0000fc00ff127b82 */ /* 0x000e220000000a00 */
[----:B------:R-:W-:-:S07]  /*02f0*/  IADD3 R10, PT, PT, R22, 0x40, RZ ;  /* 0x00000040160a7810 */ /* 0x000fce0007ffe0ff */
.L_x_27779:
[----:B-1----:R-:W1:Y:S01]  /*0300*/  LDC.64 R2, c[0x0][0x390] ;  /* 0x0000e400ff027b82 */ /* 0x002e620000000a00 */
[-C--:B0-----:R-:W-:Y:S01]  /*0310*/  ISETP.GE.U32.AND P0, PT, R22, R18.reuse, PT ;  /* 0x000000121600720c */ /* 0x081fe20003f06070 */
[----:B------:R-:W-:Y:S01]  /*0320*/  BSSY.RECONVERGENT B1, `(.L_x_27762) ;  /* 0x0000042000017945 */ /* 0x000fe20003800200 */
[----:B------:R-:W-:Y:S01]  /*0330*/  ISETP.GE.U32.AND P1, PT, R10, R18, PT ;  /* 0x000000120a00720c */ /* 0x000fe20003f26070 */
[----:B------:R-:W-:Y:S01]  /*0340*/  IMAD.MOV.U32 R25, RZ, RZ, -0x800000 ;  /* 0xff800000ff197424 */ /* 0x000fe200078e00ff */
[-C--:B------:R-:W-:Y:S01]  /*0350*/  ISETP.GE.AND.EX P0, PT, RZ, R19.reuse, PT, P0 ;  /* 0x00000013ff00720c */ /* 0x080fe20003f06300 */
[----:B------:R-:W-:Y:S01]  /*0360*/  IMAD.MOV.U32 R13, RZ, RZ, -0x800000 ;  /* 0xff800000ff0d7424 */ /* 0x000fe200078e00ff */
[----:B------:R-:W-:Y:S01]  /*0370*/  ISETP.GE.AND.EX P1, PT, RZ, R19, PT, P1 ;  /* 0x00000013ff00720c */ /* 0x000fe20003f26310 */
[----:B------:R-:W0:Y:S01]  /*0380*/  LDC.64 R14, c[0x0][0x398] ;  /* 0x0000e600ff0e7b82 */ /* 0x000e220000000a00 */
[----:B------:R-:W-:-:S09]  /*0390*/  MOV R27, 0xff800000 ;  /* 0xff800000001b7802 */ /* 0x000fd20000000f00 */
[----:B------:R-:W-:Y:S05]  /*03a0*/  @P0 BRA `(.L_x_27763) ;  /* 0x0000000000e40947 */ /* 0x000fea0003800000 */
[----:B-1----:R-:W-:Y:S01]  /*03b0*/  IABS R13, R23 ;  /* 0x00000017000d7213 */ /* 0x002fe20000000000 */
[----:B------:R-:W-:Y:S01]  /*03c0*/  IMAD R0, R21, UR46, R22 ;  /* 0x0000002e15007c24 */ /* 0x000fe2000f8e0216 */
        /* <DEDUP_REMOVED lines=36> */
[----:B----4-:R-:W-:-:S06]  /*0610*/  IMAD.WIDE R4, R5, 0x2, R6 ;  /* 0x0000000205047825 */ /* 0x010fcc00078e0206 */
[----:B------:R-:W2:Y:S01]  /*0620*/  LDG.E.U16 R4, desc[UR4][R4.64] ;  /* 0x0000000404047981 */ /* 0x000ea2000c1e1500 */
[----:B------:R-:W-:-:S04]  /*0630*/  LEA.HI R0, R0, R0, RZ, 0x1 ;  /* 0x0000000000007211 */ /* 0x000fc800078f08ff */
[----:B------:R-:W-:-:S05]  /*0640*/  SHF.R.S32.HI R29, RZ, 0x1, R0 ;  /* 0x00000001ff1d7819 */ /* 0x000fca0000011400 */
[----:B---3--:R-:W-:-:S05]  /*0650*/  IMAD.WIDE R28, R29, 0x8, R8 ;  /* 0x000000081d1c7825 */ /* 0x008fca00078e0208 */
        /* <DEDUP_REMOVED lines=14> */
.L_x_27763:
[----:B------:R-:W-:Y:S05]  /*0740*/  BSYNC.RECONVERGENT B1 ;  /* 0x0000000000017941 */ /* 0x000fea0003800200 */
.L_x_27762:
[----:B------:R-:W-:Y:S01]  /*0750*/  BSSY.RECONVERGENT B1, `(.L_x_27764) ;  /* 0x000003d000017945 */ /* 0x000fe20003800200 */
[----:B------:R-:W-:Y:S01]  /*0760*/  MOV R5, 0xff800000 ;  /* 0xff80000000057802 */ /* 0x000fe20000000f00 */
[----:B------:R-:W-:Y:S02]  /*0770*/  IMAD.MOV.U32 R26, RZ, RZ, -0x800000 ;  /* 0xff800000ff1a7424 */ /* 0x000fe400078e00ff */
[----:B------:R-:W-:Y:S05]  /*0780*/  @P1 BRA `(.L_x_27765) ;  /* 0x0000000000e41947 */ /* 0x000fea0003800000 */
[----:B-1----:R-:W-:Y:S01]  /*0790*/  IABS R26, R23 ;  /* 0x00000017001a7213 */ /* 0x002fe20000000000 */
[----:B------:R-:W-:Y:S02]  /*07a0*/  HFMA2 R4, -RZ, RZ, 0, 0 ;  /* 0x00000000ff047431 */ /* 0x000fe400000001ff */
[----:B------:R-:W-:Y:S01]  /*07b0*/  IMAD R0, R21, UR46, R10 ;  /* 0x0000002e15007c24 */ /* 0x000fe2000f8e020a */
[----:B--2---:R-:W-:Y:S01]  /*07c0*/  R2UR UR4, R16 ;  /* 0x00000000100472ca */ /* 0x004fe200000e0000 */
[----:B------:R-:W1:Y:S01]  /*07d0*/  I2F.RP R11, R26 ;  /* 0x0000001a000b7306 */ /* 0x000e620000209400 */
[----:B------:R-:W-:-:S07]  /*07e0*/  R2UR UR5, R17 ;  /* 0x00000000110572ca */ /* 0x000fce00000e0000 */
[----:B-1----:R-:W1:Y:S02]  /*07f0*/  MUFU.RCP R11, R11 ;  /* 0x0000000b000b7308 */ /* 0x002e640000001000 */
[----:B-1----:R-:W-:-:S06]  /*0800*/  IADD3 R28, PT, PT, R11, 0xffffffe, RZ ;  /* 0x0ffffffe0b1c7810 */ /* 0x002fcc0007ffe0ff */
        /* <DEDUP_REMOVED lines=49> */
.L_x_27765:
[----:B------:R-:W-:Y:S05]  /*0b20*/  BSYNC.RECONVERGENT B1 ;  /* 0x0000000000017941 */ /* 0x000fea0003800200 */
.L_x_27764:
[----:B------:R-:W-:-:S03]  /*0b30*/  UMOV UR4, 0xffffffff ;  /* 0xffffffff00047882 */ /* 0x000fc60000000000 */
[----:B------:R-:W-:Y:S05]  /*0b40*/  BRA.DIV UR4, `(.L_x_27766) ;  /* 0x0000000a048c7947 */ /* 0x000fea000b800000 */
[----:B0-----:R-:W0:Y:S01]  /*0b50*/  SHFL.BFLY PT, R14, R13, 0x10, 0x1f ;  /* 0x0e001f000d0e7f89 */ /* 0x001e2200000e0000 */
[----:B------:R-:W-:Y:S02]  /*0b60*/  HFMA2 R15, -RZ, RZ, 0.96630859375, -0.0022525787353515625 ;  /* 0x3bbb989dff0f7431 */ /* 0x000fe400000001ff */
[----:B------:R-:W-:Y:S01]  /*0b70*/  IMAD.MOV.U32 R11, RZ, RZ, 0x437c0000 ;  /* 0x437c0000ff0b7424 */ /* 0x000fe200078e00ff */
[----:B0-----:R-:W-:-:S05]  /*0b80*/  FMNMX R13, R14, R13, !PT ;  /* 0x0000000d0e0d7209 */ /* 0x001fca0007800000 */
[----:B------:R-:W0:Y:S02]  /*0b90*/  SHFL.BFLY PT, R14, R13, 0x8, 0x1f ;  /* 0x0d001f000d0e7f89 */ /* 0x000e2400000e0000 */
[----:B0-----:R-:W-:-:S05]  /*0ba0*/  FMNMX R0, R13, R14, !PT ;  /* 0x0000000e0d007209 */ /* 0x001fca0007800000 */
[----:B------:R-:W1:Y:S02]  /*0bb0*/  SHFL.BFLY PT, R14, R0, 0x4, 0x1f ;  /* 0x0c801f00000e7f89 */ /* 0x000e6400000e0000 */
[----:B-1----:R-:W-:-:S05]  /*0bc0*/  FMNMX R2, R0, R14, !PT ;  /* 0x0000000e00027209 */ /* 0x002fca0007800000 */
        /* <DEDUP_REMOVED lines=11> */
[-C--:B------:R-:W-:Y:S02]  /*0c80*/  FFMA.RM R4, R4, R11.reuse, 12582913 ;  /* 0x4b40000104047423 */ /* 0x080fe4000000400b */
[----:B------:R-:W-:Y:S01]  /*0c90*/  FFMA.RM R3, R28, R11, 12582913 ;  /* 0x4b4000011c037423 */ /* 0x000fe2000000400b */
[----:B------:R-:W-:Y:S01]  /*0ca0*/  FFMA.SAT R28, R14, R15, 0.5 ;  /* 0x3f0000000e1c7423 */ /* 0x000fe2000000200f */
[----:B------:R-:W-:-:S02]  /*0cb0*/  FADD R0, R4, -12583039 ;  /* 0xcb40007f04007421 */ /* 0x000fc40000000000 */
[----:B------:R-:W-:Y:S01]  /*0cc0*/  FADD R5, R3, -12583039 ;  /* 0xcb40007f03057421 */ /* 0x000fe20000000000 */
[-C--:B------:R-:W-:Y:S01]  /*0cd0*/  FFMA.RM R28, R28, R11.reuse, 12582913 ;  /* 0x4b4000011c1c7423 */ /* 0x080fe2000000400b */
[C---:B------:R-:W-:Y:S01]  /*0ce0*/  FFMA R2, R27.reuse, 1.4426950216293334961, -R0 ;  /* 0x3fb8aa3b1b027823 */ /* 0x040fe20000000800 */
[----:B------:R-:W-:Y:S01]  /*0cf0*/  FFMA.RM R0, R12, R11, 12582913 ;  /* 0x4b4000010c007423 */ /* 0x000fe2000000400b */
[----:B------:R-:W-:Y:S01]  /*0d00*/  FFMA R5, R26, 1.4426950216293334961, -R5 ;  /* 0x3fb8aa3b1a057823 */ /* 0x000fe20000000805 */
[----:B------:R-:W-:Y:S01]  /*0d10*/  FADD R13, R28, -12583039 ;  /* 0xcb40007f1c0d7421 */ /* 0x000fe20000000000 */
[----:B------:R-:W-:Y:S01]  /*0d20*/  FFMA R2, R27, 1.925963033500011079e-08, R2 ;  /* 0x32a570601b027823 */ /* 0x000fe20000000002 */
[----:B------:R-:W-:Y:S01]  /*0d30*/  FADD R12, R0, -12583039 ;  /* 0xcb40007f000c7421 */ /* 0x000fe20000000000 */
[----:B------:R-:W-:Y:S01]  /*0d40*/  FFMA R26, R26, 1.925963033500011079e-08, R5 ;  /* 0x32a570601a1a7823 */ /* 0x000fe20000000005 */
[----:B------:R-:W-:Y:S01]  /*0d50*/  FFMA R13, R14, 1.4426950216293334961, -R13 ;  /* 0x3fb8aa3b0e0d7823 */ /* 0x000fe2000000080d */
[----:B------:R-:W-:Y:S01]  /*0d60*/  SHF.L.U32 R5, R4, 0x17, RZ ;  /* 0x0000001704057819 */ /* 0x000fe200000006ff */
[----:B------:R-:W-:Y:S01]  /*0d70*/  FFMA R12, R25, 1.4426950216293334961, -R12 ;  /* 0x3fb8aa3b190c7823 */ /* 0x000fe2000000080c */
[----:B------:R-:W0:Y:S01]  /*0d80*/  MUFU.EX2 R2, R2 ;  /* 0x0000000200027308 */ /* 0x000e220000000800 */
[----:B------:R-:W-:Y:S01]  /*0d90*/  FFMA R13, R14, 1.925963033500011079e-08, R13 ;  /* 0x32a570600e0d7823 */ /* 0x000fe2000000000d */
[----:B------:R-:W-:-:S02]  /*0da0*/  IMAD.SHL.U32 R0, R0, 0x800000, RZ ;  /* 0x0080000000007824 */ /* 0x000fc400078e00ff */
[----:B------:R-:W-:Y:S01]  /*0db0*/  FFMA R12, R25, 1.925963033500011079e-08, R12 ;  /* 0x32a57060190c7823 */ /* 0x000fe2000000000c */
[----:B------:R-:W-:Y:S01]  /*0dc0*/  SHF.L.U32 R3, R3, 0x17, RZ ;  /* 0x0000001703037819 */ /* 0x000fe200000006ff */
[----:B------:R-:W-:Y:S02]  /*0dd0*/  IMAD.SHL.U32 R4, R28, 0x800000, RZ ;  /* 0x008000001c047824 */ /* 0x000fe400078e00ff */
[----:B------:R-:W1:Y:S08]  /*0de0*/  MUFU.EX2 R11, R12 ;  /* 0x0000000c000b7308 */ /* 0x000e700000000800 */
[----:B------:R-:W5:Y:S01]  /*0df0*/  MUFU.EX2 R26, R26 ;  /* 0x0000001a001a7308 */ /* 0x000f620000000800 */
[----:B0-----:R-:W-:-:S04]  /*0e00*/  FMUL R2, R5, R2 ;  /* 0x0000000205027220 */ /* 0x001fc80000400000 */
[----:B------:R-:W-:-:S03]  /*0e10*/  FADD R5, RZ, R2 ;  /* 0x00000002ff057221 */ /* 0x000fc60000000000 */
[----:B------:R-:W0:Y:S01]  /*0e20*/  MUFU.EX2 R13, R13 ;  /* 0x0000000d000d7308 */ /* 0x000e220000000800 */
[----:B-1----:R-:W-:-:S04]  /*0e30*/  FMUL R0, R0, R11 ;  /* 0x0000000b00007220 */ /* 0x002fc80000400000 */
[----:B------:R-:W-:Y:S01]  /*0e40*/  FADD R12, R5, R0 ;  /* 0x00000000050c7221 */ /* 0x000fe20000000000 */
[----:B-----5:R-:W-:Y:S01]  /*0e50*/  FMUL R3, R3, R26 ;  /* 0x0000001a03037220 */ /* 0x020fe20000400000 */
        /* <DEDUP_REMOVED lines=12> */
.L_x_27791:
        /* <DEDUP_REMOVED lines=11> */
[----:B0-234-:R-:W-:Y:S05]  /*0fd0*/  CALL.REL.NOINC `($__internal_440_$__cuda_sm3x_div_rn_noftz_f32_slowpath) ;  /* 0x0000000c00107944 */ /* 0x01dfea0003c00000 */
[----:B------:R-:W-:-:S07]  /*0fe0*/  MOV R12, R2 ;  /* 0x00000002000c7202 */ /* 0x000fce0000000f00 */
.L_x_27768:
[----:B------:R-:W-:Y:S05]  /*0ff0*/  BSYNC.RECONVERGENT B1 ;  /* 0x0000000000017941 */ /* 0x000fea0003800200 */
.L_x_27767:
        /* <DEDUP_REMOVED lines=11> */
[----:B0-234-:R-:W-:Y:S05]  /*10b0*/  CALL.REL.NOINC `($__internal_440_$__cuda_sm3x_div_rn_noftz_f32_slowpath) ;  /* 0x0000000800d87944 */ /* 0x01dfea0003c00000 */
[----:B------:R-:W-:-:S07]  /*10c0*/  MOV R13, R2 ;  /* 0x00000002000d7202 */ /* 0x000fce0000000f00 */
.L_x_27770:
[----:B------:R-:W-:Y:S05]  /*10d0*/  BSYNC.RECONVERGENT B1 ;  /* 0x0000000000017941 */ /* 0x000fea0003800200 */
.L_x_27769:
        /* <DEDUP_REMOVED lines=13> */
.L_x_27772:
[----:B------:R-:W-:Y:S05]  /*11b0*/  BSYNC.RECONVERGENT B1 ;  /* 0x0000000000017941 */ /* 0x000fea0003800200 */
.L_x_27771:
        /* <DEDUP_REMOVED lines=13> */
.L_x_27774:
[----:B------:R-:W-:Y:S05]  /*1290*/  BSYNC.RECONVERGENT B1 ;  /* 0x0000000000017941 */ /* 0x000fea0003800200 */
.L_x_27773:
        /* <DEDUP_REMOVED lines=20> */
.L_x_27776:
[----:B------:R-:W-:Y:S05]  /*13e0*/  BSYNC.RECONVERGENT B1 ;  /* 0x0000000000017941 */ /* 0x000fea0003800200 */
.L_x_27775:
[----:B------:R-:W-:Y:S04]  /*13f0*/  BSSY.RECONVERGENT B1, `(.L_x_27777) ;  /* 0x0000011000017945 */ /* 0x000fe80003800200 */
[----:B------:R-:W-:Y:S05]  /*1400*/  @P1 BRA `(.L_x_27778) ;  /* 0x00000000003c1947 */ /* 0x000fea0003800000 */
[----:B------:R-:W-:Y:S01]  /*1410*/  MOV R11, RZ ;  /* 0x000000ff000b7202 */ /* 0x000fe20000000f00 */
[----:B------:R-:W-:Y:S01]  /*1420*/  IMAD R0, R20, UR40, RZ ;  /* 0x0000002814007c24 */ /* 0x000fe2000f8e02ff */
[----:B--2---:R-:W-:Y:S02]  /*1430*/  R2UR UR4, R16 ;  /* 0x00000000100472ca */ /* 0x004fe400000e0000 */
[----:B------:R-:W-:Y:S01]  /*1440*/  R2UR UR5, R17 ;  /* 0x00000000110572ca */ /* 0x000fe200000e0000 */
[----:B-1----:R-:W-:-:S04]  /*1450*/  IMAD.WIDE.U32 R2, R21, UR40, R10 ;  /* 0x0000002815027c25 */ /* 0x002fc8000f8e000a */
        /* <DEDUP_REMOVED lines=10> */
.L_x_27778:
[----:B------:R-:W-:Y:S05]  /*1500*/  BSYNC.RECONVERGENT B1 ;  /* 0x0000000000017941 */ /* 0x000fea0003800200 */
.L_x_27777:
[----:B------:R-:W-:-:S04]  /*1510*/  IADD3 R21, P0, PT, R24, R21, RZ ;  /* 0x0000001518157210 */ /* 0x000fc80007f1e0ff */
[----:B------:R-:W-:Y:S02]  /*1520*/  LEA.HI.X.SX32 R20, R24, R20, 0x1, P0 ;  /* 0x0000001418147211 */ /* 0x000fe400000f0eff */
[----:B------:R-:W-:-:S04]  /*1530*/  ISETP.GE.U32.AND P0, PT, R21, UR44, PT ;  /* 0x0000002c15007c0c */ /* 0x000fc8000bf06070 */
[----:B------:R-:W-:-:S13]  /*1540*/  ISETP.GE.AND.EX P0, PT, R20, UR45, PT, P0 ;  /* 0x0000002d14007c0c */ /* 0x000fda000bf06300 */
[----:B------:R-:W-:Y:S05]  /*1550*/  @!P0 BRA `(.L_x_27779) ;  /* 0xffffffec00688947 */ /* 0x000fea000383ffff */
[----:B------:R-:W-:Y:S05]  /*1560*/  BSYNC B0 ;  /* 0x0000000000007941 */ /* 0x000fea0003800000 */
.L_x_27761:
[----:B------:R-:W-:Y:S05]  /*1570*/  EXIT ;  /* 0x000000000000794d */ /* 0x000fea0003800000 */
.L_x_27766:
[----:B------:R-:W-:Y:S01]  /*1580*/  HFMA2 R12, -RZ, RZ, 0, 9.5367431640625e-07 ;  /* 0x00000010ff0c7431 */ /* 0x000fe200000001ff */
[----:B------:R-:W-:Y:S01]  /*1590*/  BSSY B1, `(.L_x_27780) ;  /* 0x0000006000017945 */ /* 0x000fe20003800000 */
[----:B------:R-:W-:Y:S01]  /*15a0*/  IMAD.MOV.U32 R11, RZ, RZ, 0x1f ;  /* 0x0000001fff0b7424 */ /* 0x000fe200078e00ff */
[----:B0-----:R-:W-:-:S07]  /*15b0*/  MOV R15, 0xffffffff ;  /* 0xffffffff000f7802 */ /* 0x001fce0000000f00 */
[----:B-1234-:R-:W-:Y:S05]  /*15c0*/  WARPSYNC.COLLECTIVE R15, `(.L_x_27781) ;  /* 0x000000000f087348 */ /* 0x01efea0003c00000 */
[----:B------:R0:W0:Y:S02]  /*15d0*/  SHFL.BFLY P6, R14, R13, R12, R11 ;  /* 0x0c00000c0d0e7389 */ /* 0x00002400000c000b */
[----:B01234-:R-:W-:Y:S05]  /*15e0*/  ENDCOLLECTIVE ;  /* 0x000000000000791b */ /* 0x01ffea0003800000 */
.L_x_27781:
[----:B------:R-:W-:Y:S05]  /*15f0*/  BSYNC B1 ;  /* 0x0000000000017941 */ /* 0x000fea0003800000 */
.L_x_27780:
[----:B------:R-:W-:Y:S01]  /*1600*/  HFMA2 R11, -RZ, RZ, 0, 1.847743988037109375e-06 ;  /* 0x0000001fff0b7431 */ /* 0x000fe200000001ff */
[----:B------:R-:W-:Y:S01]  /*1610*/  FMNMX R13, R14, R13, !PT ;  /* 0x0000000d0e0d7209 */ /* 0x000fe20007800000 */
[----:B------:R-:W-:Y:S02]  /*1620*/  IMAD.MOV.U32 R12, RZ, RZ, 0x8 ;  /* 0x00000008ff0c7424 */ /* 0x000fe400078e00ff */
[----:B------:R-:W-:-:S07]  /*1630*/  IMAD.MOV.U32 R15, RZ, RZ, -0x1 ;  /* 0xffffffffff0f7424 */ /* 0x000fce00078e00ff */
[----:B------:R-:W-:Y:S05]  /*1640*/  WARPSYNC.COLLECTIVE R15, `(.L_x_27782) ;  /* 0x000000000f087348 */ /* 0x000fea0003c00000 */
[----:B------:R0:W1:Y:S02]  /*1650*/  SHFL.BFLY P6, R14, R13, R12, R11 ;  /* 0x0c00000c0d0e7389 */ /* 0x00006400000c000b */
[----:B01----:R-:W-:Y:S05]  /*1660*/  ENDCOLLECTIVE ;  /* 0x000000000000791b */ /* 0x003fea0003800000 */
.L_x_27782:
[----:B------:R-:W-:Y:S01]  /*1670*/  IMAD.MOV.U32 R12, RZ, RZ, 0x4 ;  /* 0x00000004ff0c7424 */ /* 0x000fe200078e00ff */
[----:B------:R-:W-:-:S04]  /*1680*/  FMNMX R0, R13, R14, !PT ;  /* 0x0000000e0d007209 */ /* 0x000fc80007800000 */
[----:B------:R-:W-:-:S07]  /*1690*/  MOV R13, R0 ;  /* 0x00000000000d7202 */ /* 0x000fce0000000f00 */
[----:B------:R-:W-:Y:S05]  /*16a0*/  WARPSYNC.COLLECTIVE R15, `(.L_x_27783) ;  /* 0x000000000f087348 */ /* 0x000fea0003c00000 */
[----:B------:R0:W1:Y:S02]  /*16b0*/  SHFL.BFLY P6, R14, R13, R12, R11 ;  /* 0x0c00000c0d0e7389 */ /* 0x00006400000c000b */
[----:B01----:R-:W-:Y:S05]  /*16c0*/  ENDCOLLECTIVE ;  /* 0x000000000000791b */ /* 0x003fea0003800000 */
.L_x_27783:
[----:B------:R-:W-:Y:S01]  /*16d0*/  IMAD.MOV.U32 R12, RZ, RZ, 0x2 ;  /* 0x00000002ff0c7424 */ /* 0x000fe200078e00ff */
[----:B------:R-:W-:-:S04]  /*16e0*/  FMNMX R2, R0, R14, !PT ;  /* 0x0000000e00027209 */ /* 0x000fc80007800000 */
[----:B------:R-:W-:-:S07]  /*16f0*/  MOV R13, R2 ;  /* 0x00000002000d7202 */ /* 0x000fce0000000f00 */
[----:B------:R-:W-:Y:S05]  /*1700*/  WARPSYNC.COLLECTIVE R15, `(.L_x_27784) ;  /* 0x000000000f087348 */ /* 0x000fea0003c00000 */
[----:B------:R0:W1:Y:S02]  /*1710*/  SHFL.BFLY P6, R14, R13, R12, R11 ;  /* 0x0c00000c0d0e7389 */ /* 0x00006400000c000b */
[----:B01----:R-:W-:Y:S05]  /*1720*/  ENDCOLLECTIVE ;  /* 0x000000000000791b */ /* 0x003fea0003800000 */
.L_x_27784:
[----:B------:R-:W-:Y:S01]  /*1730*/  IMAD.MOV.U32 R12, RZ, RZ, 0x1 ;  /* 0x00000001ff0c7424 */ /* 0x000fe200078e00ff */
[----:B------:R-:W-:-:S04]  /*1740*/  FMNMX R3, R2, R14, !PT ;  /* 0x0000000e02037209 */ /* 0x000fc80007800000 */
[----:B------:R-:W-:-:S07]  /*1750*/  MOV R13, R3 ;  /* 0x00000003000d7202 */ /* 0x000fce0000000f00 */
[----:B------:R-:W-:Y:S05]  /*1760*/  WARPSYNC.COLLECTIVE R15, `(.L_x_27785) ;  /* 0x000000000f087348 */ /* 0x000fea0003c00000 */
[----:B------:R0:W1:Y:S02]  /*1770*/  SHFL.BFLY P6, R14, R13, R12, R11 ;  /* 0x0c00000c0d0e7389 */ /* 0x00006400000c000b */
[----:B01----:R-:W-:Y:S05]  /*1780*/  ENDCOLLECTIVE ;  /* 0x000000000000791b */ /* 0x003fea0003800000 */
.L_x_27785:
[----:B------:R-:W-:-:S05]  /*1790*/  FMNMX R4, R3, R14, !PT ;  /* 0x0000000e03047209 */ /* 0x000fca0007800000 */
[C---:B------:R-:W-:Y:S01]  /*17a0*/  FADD R14, -R4.reuse, R25 ;  /* 0x00000019040e7221 */ /* 0x040fe20000000100 */
[----:B------:R-:W-:Y:S02]  /*17b0*/  HFMA2 R25, -RZ, RZ, 0.96630859375, -0.0022525787353515625 ;  /* 0x3bbb989dff197431 */ /* 0x000fe400000001ff */
[C---:B------:R-:W-:Y:S01]  /*17c0*/  FADD R0, -R4.reuse, R27 ;  /* 0x0000001b04007221 */ /* 0x040fe20000000100 */
        /* <DEDUP_REMOVED lines=18> */
[----:B------:R-:W-:Y:S01]  /*18f0*/  FFMA.SAT R14, R4, R25, 0.5 ;  /* 0x3f000000040e7423 */ /* 0x000fe20000002019 */
[----:B0-----:R-:W-:-:S03]  /*1900*/  FMUL R2, R2, R11 ;  /* 0x0000000b02027220 */ /* 0x001fc60000400000 */
[----:B------:R-:W-:Y:S01]  /*1910*/  FFMA.RM R11, R14, R5, 12582913 ;  /* 0x4b4000010e0b7423 */ /* 0x000fe20000004005 */
[----:B------:R-:W-:Y:S01]  /*1920*/  FADD R14, R12, -12583039 ;  /* 0xcb40007f0c0e7421 */ /* 0x000fe20000000000 */
[----:B------:R-:W0:Y:S02]  /*1930*/  MUFU.EX2 R13, R13 ;  /* 0x0000000d000d7308 */ /* 0x000e240000000800 */
[----:B------:R-:W-:Y:S01]  /*1940*/  FADD R5, R11, -12583039 ;  /* 0xcb40007f0b057421 */ /* 0x000fe20000000000 */
[----:B------:R-:W-:-:S03]  /*1950*/  FFMA R14, R3, 1.4426950216293334961, -R14 ;  /* 0x3fb8aa3b030e7823 */ /* 0x000fc6000000080e */
[----:B------:R-:W-:Y:S01]  /*1960*/  FFMA R5, R4, 1.4426950216293334961, -R5 ;  /* 0x3fb8aa3b04057823 */ /* 0x000fe20000000805 */
[----:B------:R-:W-:Y:S01]  /*1970*/  FFMA R14, R3, 1.925963033500011079e-08, R14 ;  /* 0x32a57060030e7823 */ /* 0x000fe2000000000e */
[----:B------:R-:W-:Y:S02]  /*1980*/  SHF.L.U32 R3, R12, 0x17, RZ ;  /* 0x000000170c037819 */ /* 0x000fe400000006ff */
[----:B------:R-:W-:Y:S01]  /*1990*/  FFMA R5, R4, 1.925963033500011079e-08, R5 ;  /* 0x32a5706004057823 */ /* 0x000fe20000000005 */
[----:B------:R-:W-:Y:S02]  /*19a0*/  IMAD.SHL.U32 R4, R11, 0x800000, RZ ;  /* 0x008000000b047824 */ /* 0x000fe400078e00ff */
[----:B------:R-:W-:Y:S01]  /*19b0*/  FADD R11, RZ, R2 ;  /* 0x00000002ff0b7221 */ /* 0x000fe20000000000 */
[----:B------:R-:W1:Y:S01]  /*19c0*/  MUFU.EX2 R14, R14 ;  /* 0x0000000e000e7308 */ /* 0x000e620000000800 */
[----:B0-----:R-:W-:-:S07]  /*19d0*/  FMUL R0, R0, R13 ;  /* 0x0000000d00007220 */ /* 0x001fce0000400000 */
[----:B------:R-:W0:Y:S01]  /*19e0*/  MUFU.EX2 R5, R5 ;  /* 0x0000000500057308 */ /* 0x000e220000000800 */
[----:B------:R-:W-:Y:S01]  /*19f0*/  FADD R12, R11, R0 ;  /* 0x000000000b0c7221 */ /* 0x000fe20000000000 */
[----:B------:R-:W-:Y:S02]  /*1a00*/  IMAD.MOV.U32 R11, RZ, RZ, 0x1f ;  /* 0x0000001fff0b7424 */ /* 0x000fe400078e00ff */
[----:B-1----:R-:W-:-:S04]  /*1a10*/  FMUL R3, R3, R14 ;  /* 0x0000000e03037220 */ /* 0x002fc80000400000 */
[----:B------:R-:W-:Y:S01]  /*1a20*/  FADD R13, R12, R3 ;  /* 0x000000030c0d7221 */ /* 0x000fe20000000000 */
[----:B------:R-:W-:Y:S01]  /*1a30*/  MOV R12, 0x10 ;  /* 0x00000010000c7802 */ /* 0x000fe20000000f00 */
[----:B0-----:R-:W-:-:S04]  /*1a40*/  FMUL R4, R4, R5 ;  /* 0x0000000504047220 */ /* 0x001fc80000400000 */
[----:B------:R-:W-:-:S07]  /*1a50*/  FADD R13, R13, R4 ;  /* 0x000000040d0d7221 */ /* 0x000fce0000000000 */
[----:B------:R-:W-:Y:S05]  /*1a60*/  WARPSYNC.COLLECTIVE R15, `(.L_x_27786) ;  /* 0x000000000f087348 */ /* 0x000fea0003c00000 */
[----:B------:R0:W1:Y:S02]  /*1a70*/  SHFL.BFLY P6, R14, R13, R12, R11 ;  /* 0x0c00000c0d0e7389 */ /* 0x00006400000c000b */
[----:B01----:R-:W-:Y:S05]  /*1a80*/  ENDCOLLECTIVE ;  /* 0x000000000000791b */ /* 0x003fea0003800000 */
.L_x_27786:
[----:B------:R-:W-:Y:S02]  /*1a90*/  IMAD.MOV.U32 R12, RZ, RZ, 0x8 ;  /* 0x00000008ff0c7424 */ /* 0x000fe400078e00ff */
[----:B------:R-:W-:-:S05]  /*1aa0*/  FADD R5, R13, R14 ;  /* 0x0000000e0d057221 */ /* 0x000fca0000000000 */
[----:B------:R-:W-:-:S07]  /*1ab0*/  MOV R13, R5 ;  /* 0x00000005000d7202 */ /* 0x000fce0000000f00 */
[----:B------:R-:W-:Y:S05]  /*1ac0*/  WARPSYNC.COLLECTIVE R15, `(.L_x_27787) ;  /* 0x000000000f087348 */ /* 0x000fea0003c00000 */
[----:B------:R0:W1:Y:S02]  /*1ad0*/  SHFL.BFLY P6, R14, R13, R12, R11 ;  /* 0x0c00000c0d0e7389 */ /* 0x00006400000c000b */
[----:B01----:R-:W-:Y:S05]  /*1ae0*/  ENDCOLLECTIVE ;  /* 0x000000000000791b */ /* 0x003fea0003800000 */
.L_x_27787:
[----:B------:R-:W-:Y:S02]  /*1af0*/  IMAD.MOV.U32 R12, RZ, RZ, 0x4 ;  /* 0x00000004ff0c7424 */ /* 0x000fe400078e00ff */
[----:B------:R-:W-:-:S05]  /*1b00*/  FADD R25, R5, R14 ;  /* 0x0000000e05197221 */ /* 0x000fca0000000000 */
[----:B------:R-:W-:-:S07]  /*1b10*/  MOV R13, R25 ;  /* 0x00000019000d7202 */ /* 0x000fce0000000f00 */
[----:B------:R-:W-:Y:S05]  /*1b20*/  WARPSYNC.COLLECTIVE R15, `(.L_x_27788) ;  /* 0x000000000f087348 */ /* 0x000fea0003c00000 */
[----:B------:R0:W1:Y:S02]  /*1b30*/  SHFL.BFLY P6, R14, R13, R12, R11 ;  /* 0x0c00000c0d0e7389 */ /* 0x00006400000c000b */
[----:B01----:R-:W-:Y:S05]  /*1b40*/  ENDCOLLECTIVE ;  /* 0x000000000000791b */ /* 0x003fea0003800000 */
.L_x_27788:
[----:B------:R-:W-:Y:S02]  /*1b50*/  IMAD.MOV.U32 R12, RZ, RZ, 0x2 ;  /* 0x00000002ff0c7424 */ /* 0x000fe400078e00ff */
[----:B------:R-:W-:-:S05]  /*1b60*/  FADD R26, R25, R14 ;  /* 0x0000000e191a7221 */ /* 0x000fca0000000000 */
[----:B------:R-:W-:-:S07]  /*1b70*/  MOV R13, R26 ;  /* 0x0000001a000d7202 */ /* 0x000fce0000000f00 */
[----:B------:R-:W-:Y:S05]  /*1b80*/  WARPSYNC.COLLECTIVE R15, `(.L_x_27789) ;  /* 0x000000000f087348 */ /* 0x000fea0003c00000 */
[----:B------:R0:W1:Y:S02]  /*1b90*/  SHFL.BFLY P6, R14, R13, R12, R11 ;  /* 0x0c00000c0d0e7389 */ /* 0x00006400000c000b */
[----:B01----:R-:W-:Y:S05]  /*1ba0*/  ENDCOLLECTIVE ;  /* 0x000000000000791b */ /* 0x003fea0003800000 */
.L_x_27789:
[----:B------:R-:W-:Y:S02]  /*1bb0*/  IMAD.MOV.U32 R12, RZ, RZ, 0x1 ;  /* 0x00000001ff0c7424 */ /* 0x000fe400078e00ff */
[----:B------:R-:W-:-:S05]  /*1bc0*/  FADD R27, R26, R14 ;  /* 0x0000000e1a1b7221 */ /* 0x000fca0000000000 */
[----:B------:R-:W-:-:S07]  /*1bd0*/  MOV R13, R27 ;  /* 0x0000001b000d7202 */ /* 0x000fce0000000f00 */
[----:B------:R-:W-:Y:S05]  /*1be0*/  WARPSYNC.COLLECTIVE R15, `(.L_x_27790) ;  /* 0x000000000f087348 */ /* 0x000fea0003c00000 */
[----:B------:R0:W1:Y:S02]  /*1bf0*/  SHFL.BFLY P6, R14, R13, R12, R11 ;  /* 0x0c00000c0d0e7389 */ /* 0x00006400000c000b */
[----:B01----:R-:W-:Y:S05]  /*1c00*/  ENDCOLLECTIVE ;  /* 0x000000000000791b */ /* 0x003fea0003800000 */
.L_x_27790:
[----:B------:R-:W-:Y:S05]  /*1c10*/  BRA `(.L_x_27791) ;  /* 0xfffffff000c07947 */ /* 0x000fea000383ffff */
        .weak           $__internal_440_$__cuda_sm3x_div_rn_noftz_f32_slowpath
        .type           $__internal_440_$__cuda_sm3x_div_rn_noftz_f32_slowpath,@function
        .size           $__internal_440_$__cuda_sm3x_div_rn_noftz_f32_slowpath,(.L_x_37817 - $__internal_440_$__cuda_sm3x_div_rn_noftz_f32_slowpath)
$__internal_440_$__cuda_sm3x_div_rn_noftz_f32_slowpath:
        /* <DEDUP_REMOVED lines=35> */
.L_x_27793:
        /* <DEDUP_REMOVED lines=51> */
.L_x_27800:
[----:B------:R-:W-:-:S04]  /*2180*/  LOP3.LUT R2, R2, 0x80000000, RZ, 0xc0, !PT ;  /* 0x8000000002027812 */ /* 0x000fc800078ec0ff */
[----:B------:R-:W-:Y:S01]  /*2190*/  LOP3.LUT R2, R2, 0x7f800000, RZ, 0xfc, !PT ;  /* 0x7f80000002027812 */ /* 0x000fe200078efcff */
[----:B------:R-:W-:Y:S06]  /*21a0*/  BRA `(.L_x_27801) ;  /* 0x0000000000047947 */ /* 0x000fec0003800000 */
.L_x_27799:
[----:B------:R-:W-:-:S07]  /*21b0*/  IMAD R2, R30, 0x800000, R2 ;  /* 0x008000001e027824 */ /* 0x000fce00078e0202 */
.L_x_27801:
[----:B------:R-:W-:Y:S05]  /*21c0*/  BSYNC.RECONVERGENT B3 ;  /* 0x0000000000037941 */ /* 0x000fea0003800200 */
.L_x_27798:
[----:B------:R-:W-:Y:S05]  /*21d0*/  BRA `(.L_x_27802) ;  /* 0x0000000000207947 */ /* 0x000fea0003800000 */
.L_x_27797:
[----:B------:R-:W-:-:S04]  /*21e0*/  LOP3.LUT R2, R25, 0x80000000, R2, 0x48, !PT ;  /* 0x8000000019027812 */ /* 0x000fc800078e4802 */
[----:B------:R-:W-:Y:S01]  /*21f0*/  LOP3.LUT R2, R2, 0x7f800000, RZ, 0xfc, !PT ;  /* 0x7f80000002027812 */ /* 0x000fe200078efcff */
[----:B------:R-:W-:Y:S06]  /*2200*/  BRA `(.L_x_27802) ;  /* 0x0000000000147947 */ /* 0x000fec0003800000 */
.L_x_27796:
[----:B------:R-:W-:Y:S01]  /*2210*/  LOP3.LUT R2, R25, 0x80000000, R2, 0x48, !PT ;  /* 0x8000000019027812 */ /* 0x000fe200078e4802 */
[----:B------:R-:W-:Y:S06]  /*2220*/  BRA `(.L_x_27802) ;  /* 0x00000000000c7947 */ /* 0x000fec0003800000 */
.L_x_27795:
[----:B------:R-:W0:Y:S01]  /*2230*/  MUFU.RSQ R2, -QNAN ;  /* 0xffc0000000027908 */ /* 0x000e220000001400 */
[----:B------:R-:W-:Y:S05]  /*2240*/  BRA `(.L_x_27802) ;  /* 0x0000000000047947 */ /* 0x000fea0003800000 */
.L_x_27794:
[----:B------:R-:W-:-:S07]  /*2250*/  FADD.FTZ R2, R2, R5 ;  /* 0x0000000502027221 */ /* 0x000fce0000010000 */
.L_x_27802:
[----:B------:R-:W-:Y:S05]  /*2260*/  BSYNC.RECONVERGENT B2 ;  /* 0x0000000000027941 */ /* 0x000fea0003800200 */
.L_x_27792:
[----:B------:R-:W-:-:S04]  /*2270*/  HFMA2 R27, -RZ, RZ, 0, 0 ;  /* 0x00000000ff1b7431 */ /* 0x000fc800000001ff */
[----:B0-----:R-:W-:Y:S05]  /*2280*/  RET.REL.NODEC R26 `(_Z15SoftmaxWarpImplI22BroadcastScaleMaskLoadIffbLm2EiE11DirectStoreIffEfLi2ELi4ELi32ELi1ELb1EL9Algorithm0EEvT_T0_ll) ;  /* 0xffffffdc1a5c7950 */ /* 0x001fea0003c3ffff */
.L_x_27803:
        /* <DEDUP_REMOVED lines=15> */
.L_x_37817:


//--------------------- .text._Z15SoftmaxWarpImplI22BroadcastScaleMaskLoadIffbLm2EiE11DirectStoreIffEfLi2ELi4ELi32ELi1ELb0EL9Algorithm0EEvT_T0_ll --------------------------
	.section	.text._Z15SoftmaxWarpImplI22BroadcastScaleMaskLoadIffbLm2EiE11DirectStoreIffEfLi2ELi4ELi32ELi1ELb0EL9Algorithm0EEvT_T0_ll,"ax",@progbits
	.align	128
        .global         _Z15SoftmaxWarpImplI22BroadcastScaleMaskLoadIffbLm2EiE11DirectStoreIffEfLi2ELi4ELi32ELi1ELb0EL9Algorithm0EEvT_T0_ll
        .type           _Z15SoftmaxWarpImplI22BroadcastScaleMaskLoadIffbLm2EiE11DirectStoreIffEfLi2ELi4ELi32ELi1ELb0EL9Algorithm0EEvT_T0_ll,@function
        .size           _Z15SoftmaxWarpImplI22BroadcastScaleMaskLoadIffbLm2EiE11DirectStoreIffEfLi2ELi4ELi32ELi1ELb0EL9Algorithm0EEvT_T0_ll,(.L_x_37818 - _Z15SoftmaxWarpImplI22BroadcastScaleMaskLoadIffbLm2EiE11DirectStoreIffEfLi2ELi4ELi32ELi1ELb0EL9Algorithm0EEvT_T0_ll)
        .other          _Z15SoftmaxWarpImplI22BroadcastScaleMaskLoadIffbLm2EiE11DirectStoreIffEfLi2ELi4ELi32ELi1ELb0EL9Algorithm0EEvT_T0_ll,@"STO_CUDA_ENTRY STV_DEFAULT"
_Z15SoftmaxWarpImplI22BroadcastScaleMaskLoadIffbLm2EiE11DirectStoreIffEfLi2ELi4ELi32ELi1ELb0EL9Algorithm0EEvT_T0_ll:
.text._Z15SoftmaxWarpImplI22BroadcastScaleMaskLoadIffbLm2EiE11DirectStoreIffEfLi2ELi4ELi32ELi1ELb0EL9Algorithm0EEvT_T0_ll:
        /* <DEDUP_REMOVED lines=17> */
[----:B-1----:R-:W-:Y:S02]  /*0110*/  IMAD.U32 R4, RZ, RZ, UR4 ;  /* 0x00000004ff047e24 */ /* 0x002fe4000f8e00ff */
[----:B------:R-:W-:Y:S01]  /*0120*/  IMAD.U32 R5, RZ, RZ, UR5 ;  /* 0x00000005ff057e24 */ /* 0x000fe2000f8e00ff */
[----:B----4-:R-:W-:Y:S01]  /*0130*/  MOV R6, UR6 ;  /* 0x0000000600067c02 */ /* 0x010fe20008000f00 */
[----:B------:R-:W-:Y:S01]  /*0140*/  IMAD.U32 R7, RZ, RZ, UR7 ;  /* 0x00000007ff077e24 */ /* 0x000fe2000f8e00ff */
[----:B-----5:R-:W-:Y:S01]  /*0150*/  MOV R10, UR8 ;  /* 0x00000008000a7c02 */ /* 0x020fe20008000f00 */
[----:B--2---:R-:W-:-:S07]  /*0160*/  IMAD.U32 R11, RZ, RZ, UR9 ;  /* 0x00000009ff0b7e24 */ /* 0x004fce000f8e00ff */
[----:B------:R-:W-:-:S07]  /*0170*/  LEPC R20, `(.L_x_27804) ;  /* 0x000000001014794e */ /* 0x000fce0000000000 */
[----:B0--3--:R-:W-:Y:S05]  /*0180*/  CALL.ABS.NOINC R2 ;  /* 0x0000000002007343 */ /* 0x009fea0003c00000 */
.L_x_27804:
        /* <DEDUP_REMOVED lines=17> */
.L_x_27814:
[----:B-1----:R-:W-:Y:S01]  /*02a0*/  IABS R0, R20 ;  /* 0x0000001400007213 */ /* 0x002fe20000000000 */
[----:B------:R-:W-:Y:S01]  /*02b0*/  IMAD R3, R23, UR44, R10 ;  /* 0x0000002c17037c24 */ /* 0x000fe2000f8e020a */
[----:B--2---:R-:W-:Y:S02]  /*02c0*/  R2UR UR4, R16 ;  /* 0x00000000100472ca */ /* 0x004fe400000e0000 */
[----:B0-----:R-:W0:Y:S01]  /*02d0*/  I2F.RP R2, R0 ;  /* 0x0000000000027306 */ /* 0x001e220000209400 */
[----:B------:R-:W-:Y:S02]  /*02e0*/  R2UR UR5, R17 ;  /* 0x00000000110572ca */ /* 0x000fe400000e0000 */
[----:B------:R-:W-:Y:S02]  /*02f0*/  IADD3 R5, PT, PT, R3, 0x40, RZ ;  /* 0x0000004003057810 */ /* 0x000fe40007ffe0ff */
[----:B------:R-:W-:Y:S02]  /*0300*/  IABS R4, R3 ;  /* 0x0000000300047213 */ /* 0x000fe40000000000 */
[----:B------:R-:W-:-:S02]  /*0310*/  IABS R15, R5 ;  /* 0x00000005000f7213 */ /* 0x000fc40000000000 */
        /* <DEDUP_REMOVED lines=11> */
[----:B------:R-:W-:Y:S01]  /*03d0*/  IMAD.HI.U32 R2, R13, R11, RZ ;  /* 0x0000000b0d027227 */ /* 0x000fe200078e00ff */
[----:B------:R-:W-:-:S03]  /*03e0*/  IADD3 R13, PT, PT, -R4, RZ, RZ ;  /* 0x000000ff040d7210 */ /* 0x000fc60007ffe1ff */
[----:B------:R-:W-:Y:S02]  /*03f0*/  IMAD.MOV R12, RZ, RZ, -R2 ;  /* 0x000000ffff0c7224 */ /* 0x000fe400078e0a02 */
[C---:B------:R-:W-:Y:S02]  /*0400*/  IMAD R15, R0.reuse, R13, R15 ;  /* 0x0000000d000f7224 */ /* 0x040fe400078e020f */
[C---:B------:R-:W-:Y:S02]  /*0410*/  IMAD R11, R0.reuse, R12, R11 ;  /* 0x0000000c000b7224 */ /* 0x040fe400078e020b */
[----:B------:R-:W0:Y:S01]  /*0420*/  LDC.64 R12, c[0x0][0x390] ;  /* 0x0000e400ff0c7b82 */ /* 0x000e220000000a00 */
[C---:B------:R-:W-:Y:S02]  /*0430*/  ISETP.GT.U32.AND P5, PT, R0.reuse, R15, PT ;  /* 0x0000000f0000720c */ /* 0x040fe40003fa4070 */
[----:B------:R-:W-:-:S11]  /*0440*/  ISETP.GT.U32.AND P4, PT, R0, R11, PT ;  /* 0x0000000b0000720c */ /* 0x000fd60003f84070 */
[-C--:B------:R-:W-:Y:S02]  /*0450*/  @!P5 IADD3 R15, PT, PT, R15, -R0.reuse, RZ ;  /* 0x800000000f0fd210 */ /* 0x080fe40007ffe0ff */
[----:B------:R-:W-:Y:S01]  /*0460*/  @!P4 IMAD.IADD R11, R11, 0x1, -R0 ;  /* 0x000000010b0bc824 */ /* 0x000fe200078e0a00 */
[----:B------:R-:W-:Y:S01]  /*0470*/  @!P5 IADD3 R4, PT, PT, R4, 0x1, RZ ;  /* 0x000000010404d810 */ /* 0x000fe20007ffe0ff */
[----:B------:R-:W-:Y:S01]  /*0480*/  @!P4 VIADD R2, R2, 0x1 ;  /* 0x000000010202c836 */ /* 0x000fe20000000000 */
[-C--:B------:R-:W-:Y:S02]  /*0490*/  ISETP.GE.U32.AND P3, PT, R15, R0.reuse, PT ;  /* 0x000000000f00720c */ /* 0x080fe40003f66070 */
[----:B------:R-:W-:Y:S01]  /*04a0*/  ISETP.GE.U32.AND P2, PT, R11, R0, PT ;  /* 0x000000000b00720c */ /* 0x000fe20003f46070 */
[----:B------:R-:W1:Y:S01]  /*04b0*/  LDC.64 R14, c[0x0][0x398] ;  /* 0x0000e600ff0e7b82 */ /* 0x000e620000000a00 */
[-C--:B------:R-:W-:Y:S02]  /*04c0*/  LOP3.LUT R0, R3, R20.reuse, RZ, 0x3c, !PT ;  /* 0x0000001403007212 */ /* 0x080fe400078e3cff */
[----:B------:R-:W-:-:S02]  /*04d0*/  LOP3.LUT R11, R5, R20, RZ, 0x3c, !PT ;  /* 0x00000014050b7212 */ /* 0x000fc400078e3cff */
[----:B------:R-:W-:Y:S02]  /*04e0*/  ISETP.GE.AND P0, PT, R0, RZ, PT ;  /* 0x000000ff0000720c */ /* 0x000fe40003f06270 */
[----:B------:R-:W-:Y:S02]  /*04f0*/  ISETP.GE.AND P1, PT, R11, RZ, PT ;  /* 0x000000ff0b00720c */ /* 0x000fe40003f26270 */
[----:B------:R-:W-:Y:S02]  /*0500*/  LOP3.LUT R11, RZ, R20, RZ, 0x33, !PT ;  /* 0x00000014ff0b7212 */ /* 0x000fe400078e33ff */
[----:B------:R-:W-:Y:S01]  /*0510*/  @P3 IADD3 R4, PT, PT, R4, 0x1, RZ ;  /* 0x0000000104043810 */ /* 0x000fe20007ffe0ff */
[----:B------:R-:W-:Y:S01]  /*0520*/  @P2 VIADD R2, R2, 0x1 ;  /* 0x0000000102022836 */ /* 0x000fe20000000000 */
[----:B------:R-:W-:-:S05]  /*0530*/  ISETP.NE.AND P2, PT, R20, RZ, PT ;  /* 0x000000ff1400720c */ /* 0x000fca0003f45270 */
[----:B------:R-:W-:Y:S02]  /*0540*/  @!P0 IMAD.MOV R2, RZ, RZ, -R2 ;  /* 0x000000ffff028224 */ /* 0x000fe400078e0a02 */
[----:B------:R-:W-:Y:S02]  /*0550*/  @!P1 IADD3 R4, PT, PT, -R4, RZ, RZ ;  /* 0x000000ff04049210 */ /* 0x000fe40007ffe1ff */
[----:B0-----:R-:W-:Y:S02]  /*0560*/  ISETP.NE.U32.AND P1, PT, R12, 0x1, PT ;  /* 0x000000010c00780c */ /* 0x001fe40003f25070 */
[C---:B------:R-:W-:Y:S02]  /*0570*/  SEL R2, R11.reuse, R2, !P2 ;  /* 0x000000020b027207 */ /* 0x040fe40005000000 */
[----:B------:R-:W-:Y:S02]  /*0580*/  SEL R4, R11, R4, !P2 ;  /* 0x000000040b047207 */ /* 0x000fe40005000000 */
[----:B-1----:R-:W-:Y:S01]  /*0590*/  ISETP.NE.U32.AND P0, PT, R14, 0x1, PT ;  /* 0x000000010e00780c */ /* 0x002fe20003f05070 */
[----:B------:R-:W-:Y:S01]  /*05a0*/  IMAD.MOV R0, RZ, RZ, -R2 ;  /* 0x000000ffff007224 */ /* 0x000fe200078e0a02 */
[----:B------:R-:W-:-:S02]  /*05b0*/  ISETP.NE.AND.EX P1, PT, R13, RZ, PT, P1 ;  /* 0x000000ff0d00720c */ /* 0x000fc40003f25310 */
[----:B------:R-:W-:Y:S01]  /*05c0*/  IADD3 R12, PT, PT, -R4, RZ, RZ ;  /* 0x000000ff040c7210 */ /* 0x000fe20007ffe1ff */
[----:B------:R-:W-:Y:S01]  /*05d0*/  IMAD R0, R20, R0, R3 ;  /* 0x0000000014007224 */ /* 0x000fe200078e0203 */
[----:B------:R-:W-:Y:S02]  /*05e0*/  ISETP.NE.AND.EX P0, PT, R15, RZ, PT, P0 ;  /* 0x000000ff0f00720c */ /* 0x000fe40003f05300 */
[----:B------:R-:W-:Y:S01]  /*05f0*/  SEL R2, R2, RZ, P1 ;  /* 0x000000ff02027207 */ /* 0x000fe20000800000 */
[----:B------:R-:W-:Y:S01]  /*0600*/  IMAD R12, R20, R12, R5 ;  /* 0x0000000c140c7224 */ /* 0x000fe200078e0205 */
        /* <DEDUP_REMOVED lines=11> */
[----:B----4-:R-:W-:-:S04]  /*06c0*/  IMAD.WIDE R12, R13, 0x2, R8 ;  /* 0x000000020d0c7825 */ /* 0x010fc800078e0208 */
[----:B------:R-:W-:Y:S01]  /*06d0*/  IMAD.WIDE R14, R15, 0x2, R8 ;  /* 0x000000020f0e7825 */ /* 0x000fe200078e0208 */
[----:B------:R3:W2:Y:S04]  /*06e0*/  LDG.E.U16 R0, desc[UR4][R12.64] ;  /* 0x000000040c007981 */ /* 0x0006a8000c1e1500 */
[----:B------:R-:W4:Y:S01]  /*06f0*/  LDG.E.U16 R11, desc[UR6][R14.64] ;  /* 0x000000060e0b7981 */ /* 0x000f22000c1e1500 */
[----:B------:R-:W-:Y:S02]  /*0700*/  LEA.HI R3, R3, R3, RZ, 0x1 ;  /* 0x0000000303037211 */ /* 0x000fe400078f08ff */
[----:B------:R-:W-:Y:S02]  /*0710*/  LEA.HI R5, R5, R5, RZ, 0x1 ;  /* 0x0000000505057211 */ /* 0x000fe400078f08ff */
[----:B------:R-:W-:-:S02]  /*0720*/  SHF.R.S32.HI R3, RZ, 0x1, R3 ;  /* 0x00000001ff037819 */ /* 0x000fc40000011403 */
[----:B------:R-:W-:Y:S02]  /*0730*/  R2UR UR8, R16 ;  /* 0x00000000100872ca */ /* 0x000fe400000e0000 */
[----:B------:R-:W-:Y:S02]  /*0740*/  R2UR UR9, R17 ;  /* 0x00000000110972ca */ /* 0x000fe400000e0000 */
[----:B------:R-:W-:-:S05]  /*0750*/  SHF.R.S32.HI R5, RZ, 0x1, R5 ;  /* 0x00000001ff057819 */ /* 0x000fca0000011405 */
[----:B---3--:R-:W-:-:S06]  /*0760*/  IMAD.WIDE R12, R5, 0x8, R6 ;  /* 0x00000008050c7825 */ /* 0x008fcc00078e0206 */
[----:B------:R-:W3:Y:S01]  /*0770*/  LDG.E R26, desc[UR8][R12.64] ;  /* 0x000000080c1a7981 */ /* 0x000ee2000c1e1900 */
[----:B--2---:R-:W-:Y:S02]  /*0780*/  PRMT R2, R0, 0x7771, RZ ;  /* 0x0000777100027816 */ /* 0x004fe400000000ff */
[----:B----4-:R-:W-:Y:S02]  /*0790*/  PRMT R4, R11, 0x7771, RZ ;  /* 0x000077710b047816 */ /* 0x010fe400000000ff */
[----:B------:R-:W-:Y:S01]  /*07a0*/  ISETP.NE.AND P1, PT, R2, RZ, PT ;  /* 0x000000ff0200720c */ /* 0x000fe20003f25270 */
[----:B------:R-:W-:Y:S01]  /*07b0*/  IMAD.WIDE R2, R3, 0x8, R6 ;  /* 0x0000000803027825 */ /* 0x000fe200078e0206 */
[----:B------:R-:W-:Y:S02]  /*07c0*/  ISETP.NE.AND P3, PT, R4, RZ, PT ;  /* 0x000000ff0400720c */ /* 0x000fe40003f65270 */
[----:B------:R-:W0:Y:S02]  /*07d0*/  LDC.64 R4, c[0x0][0x3d0] ;  /* 0x0000f400ff047b82 */ /* 0x000e240000000a00 */
[----:B------:R-:W0:Y:S07]  /*07e0*/  LDG.E R14, desc[UR4][R2.64] ;  /* 0x00000004020e7981 */ /* 0x000e2e000c1e1900 */
[----:B------:R-:W-:-:S02]  /*07f0*/  @P1 R2UR UR6, R16 ;  /* 0x00000000100612ca */ /* 0x000fc400000e0000 */
[C---:B------:R-:W-:Y:S02]  /*0800*/  @P1 R2UR UR7, R17.reuse ;  /* 0x00000000110712ca */ /* 0x040fe400000e0000 */
[----:B------:R-:W-:Y:S02]  /*0810*/  @P3 R2UR UR10, R16 ;  /* 0x00000000100a32ca */ /* 0x000fe400000e0000 */
[----:B------:R-:W-:-:S09]  /*0820*/  @P3 R2UR UR11, R17 ;  /* 0x00000000110b32ca */ /* 0x000fd200000e0000 */
[----:B------:R-:W2:Y:S04]  /*0830*/  @P1 LDG.E R24, desc[UR6][R2.64+0x4] ;  /* 0x0000040602181981 */ /* 0x000ea8000c1e1900 */
[----:B------:R-:W4:Y:S01]  /*0840*/  @P3 LDG.E R28, desc[UR10][R12.64+0x4] ;  /* 0x0000040a0c1c3981 */ /* 0x000f22000c1e1900 */
[----:B------:R-:W1:Y:S01]  /*0850*/  LDCU UR4, c[0x0][0x3d0] ;  /* 0x00007a00ff0477ac */ /* 0x000e620008000800 */
[----:B------:R-:W-:Y:S02]  /*0860*/  PRMT R11, R11, 0x7770, RZ ;  /* 0x000077700b0b7816 */ /* 0x000fe400000000ff */
[----:B------:R-:W-:Y:S02]  /*0870*/  PRMT R0, R0, 0x7770, RZ ;  /* 0x0000777000007816 */ /* 0x000fe400000000ff */
[----:B------:R-:W-:-:S02]  /*0880*/  ISETP.NE.AND P2, PT, R11, RZ, PT ;  /* 0x000000ff0b00720c */ /* 0x000fc40003f45270 */
[----:B------:R-:W-:Y:S01]  /*0890*/  ISETP.NE.AND P0, PT, R0, RZ, PT ;  /* 0x000000ff0000720c */ /* 0x000fe20003f05270 */
[----:B-1----:R-:W-:Y:S01]  /*08a0*/  IMAD.U32 R21, RZ, RZ, UR4 ;  /* 0x00000004ff157e24 */ /* 0x002fe2000f8e00ff */
[----:B------:R-:W-:Y:S01]  /*08b0*/  MOV R19, UR4 ;  /* 0x0000000400137c02 */ /* 0x000fe20008000f00 */
[----:B------:R-:W-:Y:S01]  /*08c0*/  UMOV UR4, 0xffffffff ;  /* 0xffffffff00047882 */ /* 0x000fe20000000000 */
[-C--:B0-----:R-:W-:Y:S01]  /*08d0*/  FMUL R11, R14, R5.reuse ;  /* 0x000000050e0b7220 */ /* 0x081fe20000400000 */
[----:B--2---:R-:W-:-:S04]  /*08e0*/  @P1 FMUL R21, R24, R5 ;  /* 0x0000000518151220 */ /* 0x004fc80000400000 */
[----:B------:R-:W-:Y:S02]  /*08f0*/  FSEL R24, R11, R4, P0 ;  /* 0x000000040b187208 */ /* 0x000fe40000000000 */
[-C--:B---3--:R-:W-:Y:S01]  /*0900*/  @P2 FMUL R4, R26, R5.reuse ;  /* 0x000000051a042220 */ /* 0x088fe20000400000 */
[----:B----4-:R-:W-:Y:S01]  /*0910*/  @P3 FMUL R19, R28, R5 ;  /* 0x000000051c133220 */ /* 0x010fe20000400000 */
[----:B------:R-:W-:-:S04]  /*0920*/  FMNMX3 R13, R24, -INF , R21, !PT ;  /* 0xff800000180d7876 */ /* 0x000fc80007800015 */
        /* <DEDUP_REMOVED lines=16> */
[----:B------:R-:W-:Y:S01]  /*0a30*/  FADD R4, R4, -R14 ;  /* 0x8000000e04047221 */ /* 0x000fe20000000000 */
[----:B------:R-:W-:Y:S01]  /*0a40*/  FADD R14, -R14, R19 ;  /* 0x000000130e0e7221 */ /* 0x000fe20000000100 */
        /* <DEDUP_REMOVED lines=10> */
[----:B------:R-:W-:Y:S01]  /*0af0*/  SHF.L.U32 R2, R2, 0x17, RZ ;  /* 0x0000001702027819 */ /* 0x000fe200000006ff */
[----:B------:R-:W-:Y:S01]  /*0b00*/  FFMA R13, R24, 1.925963033500011079e-08, R13 ;  /* 0x32a57060180d7823 */ /* 0x000fe2000000000d */
[----:B------:R-:W-:Y:S01]  /*0b10*/  FFMA.SAT R24, R14, R5, 0.5 ;  /* 0x3f0000000e187423 */ /* 0x000fe20000002005 */
[----:B------:R-:W-:Y:S01]  /*0b20*/  FFMA R15, R12, 1.4426950216293334961, -R15 ;  /* 0x3fb8aa3b0c0f7823 */ /* 0x000fe2000000080f */
[C---:B------:R-:W-:Y:S01]  /*0b30*/  FADD R19, R3.reuse, -12583039 ;  /* 0xcb40007f03137421 */ /* 0x040fe20000000000 */
[----:B------:R-:W-:-:S02]  /*0b40*/  IMAD.SHL.U32 R3, R3, 0x800000, RZ ;  /* 0x0080000003037824 */ /* 0x000fc400078e00ff */
[----:B------:R-:W-:Y:S01]  /*0b50*/  FFMA.RM R11, R24, R11, 12582913 ;  /* 0x4b400001180b7423 */ /* 0x000fe2000000400b */
[----:B------:R-:W-:Y:S01]  /*0b60*/  FFMA R5, R12, 1.925963033500011079e-08, R15 ;  /* 0x32a570600c057823 */ /* 0x000fe2000000000f */
[C---:B------:R-:W-:Y:S01]  /*0b70*/  FFMA R19, R4.reuse, 1.4426950216293334961, -R19 ;  /* 0x3fb8aa3b04137823 */ /* 0x040fe20000000813 */
[----:B------:R-:W0:Y:S01]  /*0b80*/  MUFU.EX2 R13, R13 ;  /* 0x0000000d000d7308 */ /* 0x000e220000000800 */
[----:B------:R-:W-:Y:S02]  /*0b90*/  FADD R15, R11, -12583039 ;  /* 0xcb40007f0b0f7421 */ /* 0x000fe40000000000 */
[----:B------:R-:W-:Y:S02]  /*0ba0*/  FFMA R19, R4, 1.925963033500011079e-08, R19 ;  /* 0x32a5706004137823 */ /* 0x000fe40000000013 */
[----:B------:R-:W-:-:S03]  /*0bb0*/  FFMA R15, R14, 1.4426950216293334961, -R15 ;  /* 0x3fb8aa3b0e0f7823 */ /* 0x000fc6000000080f */
[----:B------:R-:W1:Y:S01]  /*0bc0*/  MUFU.EX2 R5, R5 ;  /* 0x0000000500057308 */ /* 0x000e620000000800 */
[----:B------:R-:W-:-:S07]  /*0bd0*/  FFMA R15, R14, 1.925963033500011079e-08, R15 ;  /* 0x32a570600e0f7823 */ /* 0x000fce000000000f */
[----:B------:R-:W2:Y:S01]  /*0be0*/  MUFU.EX2 R12, R19 ;  /* 0x00000013000c7308 */ /* 0x000ea20000000800 */
[----:B0-----:R-:W-:-:S07]  /*0bf0*/  FMUL R0, R0, R13 ;  /* 0x0000000d00007220 */ /* 0x001fce0000400000 */
[----:B------:R-:W0:Y:S01]  /*0c00*/  MUFU.EX2 R15, R15 ;  /* 0x0000000f000f7308 */ /* 0x000e220000000800 */
[----:B-1----:R-:W-:Y:S01]  /*0c10*/  FMUL R4, R2, R5 ;  /* 0x0000000502047220 */ /* 0x002fe20000400000 */
[----:B------:R-:W-:Y:S01]  /*0c20*/  FADD R5, RZ, R0 ;  /* 0x00000000ff057221 */ /* 0x000fe20000000000 */
        /* <DEDUP_REMOVED lines=15> */
.L_x_27826:
        /* <DEDUP_REMOVED lines=12> */
[----:B0-----:R-:W-:Y:S05]  /*0de0*/  CALL.REL.NOINC `($__internal_441_$__cuda_sm3x_div_rn_noftz_f32_slowpath) ;  /* 0x0000000800e87944 */ /* 0x001fea0003c00000 */
[----:B------:R-:W-:-:S07]  /*0df0*/  MOV R12, R0 ;  /* 0x00000000000c7202 */ /* 0x000fce0000000f00 */
.L_x_27807:
[----:B------:R-:W-:Y:S05]  /*0e00*/  BSYNC.RECONVERGENT B0 ;  /* 0x0000000000007941 */ /* 0x000fea0003800200 */
.L_x_27806:
        /* <DEDUP_REMOVED lines=12> */
[----:B0-----:R-:W-:Y:S05]  /*0ed0*/  CALL.REL.NOINC `($__internal_441_$__cuda_sm3x_div_rn_noftz_f32_slowpath) ;  /* 0x0000000800ac7944 */ /* 0x001fea0003c00000 */
[----:B------:R-:W-:-:S07]  /*0ee0*/  IMAD.MOV.U32 R13, RZ, RZ, R0 ;  /* 0x000000ffff0d7224 */ /* 0x000fce00078e0000 */
.L_x_27809:
[----:B------:R-:W-:Y:S05]  /*0ef0*/  BSYNC.RECONVERGENT B0 ;  /* 0x0000000000007941 */ /* 0x000fea0003800200 */
.L_x_27808:
        /* <DEDUP_REMOVED lines=12> */
[----:B0-----:R-:W-:Y:S05]  /*0fc0*/  CALL.REL.NOINC `($__internal_441_$__cuda_sm3x_div_rn_noftz_f32_slowpath) ;  /* 0x0000000800707944 */ /* 0x001fea0003c00000 */
[----:B------:R-:W-:-:S07]  /*0fd0*/  MOV R4, R0 ;  /* 0x0000000000047202 */ /* 0x000fce0000000f00 */
.L_x_27811:
[----:B------:R-:W-:Y:S05]  /*0fe0*/  BSYNC.RECONVERGENT B0 ;  /* 0x0000000000007941 */ /* 0x000fea0003800200 */
.L_x_27810:
        /* <DEDUP_REMOVED lines=14> */
.L_x_27813:
[----:B------:R-:W-:Y:S05]  /*10d0*/  BSYNC.RECONVERGENT B0 ;  /* 0x0000000000007941 */ /* 0x000fea0003800200 */
.L_x_27812:
        /* <DEDUP_REMOVED lines=33> */
.L_x_27805:
[----:B------:R-:W-:Y:S01]  /*12f0*/  BSSY B0, `(.L_x_27815) ;  /* 0x0000007000007945 */ /* 0x000fe20003800000 */
[----:B------:R-:W-:Y:S01]  /*1300*/  IMAD.MOV.U32 R12, RZ, RZ, 0x10 ;  /* 0x00000010ff0c7424 */ /* 0x000fe200078e00ff */
[----:B------:R-:W-:Y:S01]  /*1310*/  MOV R11, 0x1f ;  /* 0x0000001f000b7802 */ /* 0x000fe20000000f00 */
[----:B------:R-:W-:-:S07]  /*1320*/  IMAD.MOV.U32 R15, RZ, RZ, -0x1 ;  /* 0xffffffffff0f7424 */ /* 0x000fce00078e00ff */
[----:B------:R-:W-:Y:S05]  /*1330*/  WARPSYNC.COLLECTIVE R15, `(.L_x_27816) ;  /* 0x000000000f087348 */ /* 0x000fea0003c00000 */
[----:B------:R0:W1:Y:S02]  /*1340*/  SHFL.BFLY P6, R14, R13, R12, R11 ;  /* 0x0c00000c0d0e7389 */ /* 0x00006400000c000b */
[----:B01----:R-:W-:Y:S05]  /*1350*/  ENDCOLLECTIVE ;  /* 0x000000000000791b */ /* 0x003fea0003800000 */
.L_x_27816:
[----:B------:R-:W-:Y:S05]  /*1360*/  BSYNC B0 ;  /* 0x0000000000007941 */ /* 0x000fea0003800000 */
.L_x_27815:
[----:B------:R-:W-:Y:S01]  /*1370*/  HFMA2 R12, -RZ, RZ, 0, 4.76837158203125e-07 ;  /* 0x00000008ff0c7431 */ /* 0x000fe200000001ff */
[----:B------:R-:W-:Y:S01]  /*1380*/  FMNMX R13, R13, R14, !PT ;  /* 0x0000000e0d0d7209 */ /* 0x000fe20007800000 */
[----:B------:R-:W-:Y:S01]  /*1390*/  IMAD.MOV.U32 R11, RZ, RZ, 0x1f ;  /* 0x0000001fff0b7424 */ /* 0x000fe200078e00ff */
[----:B------:R-:W-:-:S07]  /*13a0*/  MOV R15, 0xffffffff ;  /* 0xffffffff000f7802 */ /* 0x000fce0000000f00 */
[----:B------:R-:W-:Y:S05]  /*13b0*/  WARPSYNC.COLLECTIVE R15, `(.L_x_27817) ;  /* 0x000000000f087348 */ /* 0x000fea0003c00000 */
[----:B------:R0:W1:Y:S02]  /*13c0*/  SHFL.BFLY P6, R14, R13, R12, R11 ;  /* 0x0c00000c0d0e7389 */ /* 0x00006400000c000b */
[----:B01----:R-:W-:Y:S05]  /*13d0*/  ENDCOLLECTIVE ;  /* 0x000000000000791b */ /* 0x003fea0003800000 */
.L_x_27817:
[----:B------:R-:W-:Y:S01]  /*13e0*/  HFMA2 R12, -RZ, RZ, 0, 2.384185791015625e-07 ;  /* 0x00000004ff0c7431 */ /* 0x000fe200000001ff */
[----:B------:R-:W-:-:S05]  /*13f0*/  FMNMX R0, R13, R14, !PT ;  /* 0x0000000e0d007209 */ /* 0x000fca0007800000 */
[----:B------:R-:W-:-:S07]  /*1400*/  IMAD.MOV.U32 R13, RZ, RZ, R0 ;  /* 0x000000ffff0d7224 */ /* 0x000fce00078e0000 */
[----:B------:R-:W-:Y:S05]  /*1410*/  WARPSYNC.COLLECTIVE R15, `(.L_x_27818) ;  /* 0x000000000f087348 */ /* 0x000fea0003c00000 */
[----:B------:R0:W1:Y:S02]  /*1420*/  SHFL.BFLY P6, R14, R13, R12, R11 ;  /* 0x0c00000c0d0e7389 */ /* 0x00006400000c000b */
[----:B01----:R-:W-:Y:S05]  /*1430*/  ENDCOLLECTIVE ;  /* 0x000000000000791b */ /* 0x003fea0003800000 */
.L_x_27818:
[----:B------:R-:W-:Y:S02]  /*1440*/  MOV R12, 0x2 ;  /* 0x00000002000c7802 */ /* 0x000fe40000000f00 */
[----:B------:R-:W-:-:S05]  /*1450*/  FMNMX R2, R0, R14, !PT ;  /* 0x0000000e00027209 */ /* 0x000fca0007800000 */
[----:B------:R-:W-:-:S07]  /*1460*/  IMAD.MOV.U32 R13, RZ, RZ, R2 ;  /* 0x000000ffff0d7224 */ /* 0x000fce00078e0002 */
[----:B------:R-:W-:Y:S05]  /*1470*/  WARPSYNC.COLLECTIVE R15, `(.L_x_27819) ;  /* 0x000000000f087348 */ /* 0x000fea0003c00000 */
[----:B------:R0:W1:Y:S02]  /*1480*/  SHFL.BFLY P6, R14, R13, R12, R11 ;  /* 0x0c00000c0d0e7389 */ /* 0x00006400000c000b */
[----:B01----:R-:W-:Y:S05]  /*1490*/  ENDCOLLECTIVE ;  /* 0x000000000000791b */ /* 0x003fea0003800000 */
.L_x_27819:
[----:B------:R-:W-:Y:S01]  /*14a0*/  HFMA2 R12, -RZ, RZ, 0, 5.9604644775390625e-08 ;  /* 0x00000001ff0c7431 */ /* 0x000fe200000001ff */
[----:B------:R-:W-:Y:S01]  /*14b0*/  FMNMX R3, R2, R14, !PT ;  /* 0x0000000e02037209 */ /* 0x000fe20007800000 */
[----:B------:R-:W-:-:S04]  /*14c0*/  IMAD.MOV.U32 R2, RZ, RZ, 0x3bbb989d ;  /* 0x3bbb989dff027424 */ /* 0x000fc800078e00ff */
[----:B------:R-:W-:-:S07]  /*14d0*/  IMAD.MOV.U32 R13, RZ, RZ, R3 ;  /* 0x000000ffff0d7224 */ /* 0x000fce00078e0003 */
[----:B------:R-:W-:Y:S05]  /*14e0*/  WARPSYNC.COLLECTIVE R15, `(.L_x_27820) ;  /* 0x000000000f087348 */ /* 0x000fea0003c00000 */
[----:B------:R0:W1:Y:S02]  /*14f0*/  SHFL.BFLY P6, R14, R13, R12, R11 ;  /* 0x0c00000c0d0e7389 */ /* 0x00006400000c000b */
[----:B01----:R-:W-:Y:S05]  /*1500*/  ENDCOLLECTIVE ;  /* 0x000000000000791b */ /* 0x003fea0003800000 */
.L_x_27820:
[----:B------:R-:W-:Y:S02]  /*1510*/  FMNMX R14, R3, R14, !PT ;  /* 0x0000000e030e7209 */ /* 0x000fe40007800000 */
[----:B------:R-:W-:-:S03]  /*1520*/  MOV R3, 0x437c0000 ;  /* 0x437c000000037802 */ /* 0x000fc60000000f00 */
[--C-:B------:R-:W-:Y:S01]  /*1530*/  FADD R25, R24, -R14.reuse ;  /* 0x8000000e18197221 */ /* 0x100fe20000000000 */
[----:B------:R-:W-:Y:S01]  /*1540*/  FADD R5, R4, -R14 ;  /* 0x8000000e04057221 */ /* 0x000fe20000000000 */
[C---:B------:R-:W-:Y:S01]  /*1550*/  FADD R21, -R14.reuse, R21 ;  /* 0x000000150e157221 */ /* 0x040fe20000000100 */
[----:B------:R-:W-:Y:S01]  /*1560*/  FADD R19, -R14, R19 ;  /* 0x000000130e137221 */ /* 0x000fe20000000100 */
        /* <DEDUP_REMOVED lines=19> */
[----:B------:R-:W-:Y:S02]  /*16a0*/  SHF.L.U32 R4, R4, 0x17, RZ ;  /* 0x0000001704047819 */ /* 0x000fe400000006ff */
[----:B------:R-:W-:Y:S01]  /*16b0*/  FFMA R12, R21, 1.4426950216293334961, -R12 ;  /* 0x3fb8aa3b150c7823 */ /* 0x000fe2000000080c */
[----:B------:R-:W-:Y:S01]  /*16c0*/  FFMA R24, R19, 1.4426950216293334961, -R24 ;  /* 0x3fb8aa3b13187823 */ /* 0x000fe20000000818 */
[----:B------:R-:W-:Y:S01]  /*16d0*/  MUFU.EX2 R14, R14 ;  /* 0x0000000e000e7308 */ /* 0x000fe20000000800 */
[----:B------:R-:W-:Y:S01]  /*16e0*/  SHF.L.U32 R2, R2, 0x17, RZ ;  /* 0x0000001702027819 */ /* 0x000fe200000006ff */
[----:B------:R-:W-:Y:S01]  /*16f0*/  FFMA R12, R21, 1.925963033500011079e-08, R12 ;  /* 0x32a57060150c7823 */ /* 0x000fe2000000000c */
[----:B------:R-:W-:-:S05]  /*1700*/  FFMA R24, R19, 1.925963033500011079e-08, R24 ;  /* 0x32a5706013187823 */ /* 0x000fca0000000018 */
[----:B------:R-:W1:Y:S01]  /*1710*/  MUFU.EX2 R3, R12 ;  /* 0x0000000c00037308 */ /* 0x000e620000000800 */
[----:B0-----:R-:W-:-:S04]  /*1720*/  FMUL R0, R0, R25 ;  /* 0x0000001900007220 */ /* 0x001fc80000400000 */
[----:B------:R-:W-:-:S03]  /*1730*/  FADD R5, RZ, R0 ;  /* 0x00000000ff057221 */ /* 0x000fc60000000000 */
[----:B------:R-:W0:Y:S01]  /*1740*/  MUFU.EX2 R13, R24 ;  /* 0x00000018000d7308 */ /* 0x000e220000000800 */
[----:B-1----:R-:W-:Y:S01]  /*1750*/  FMUL R4, R4, R3 ;  /* 0x0000000304047220 */ /* 0x002fe20000400000 */
[----:B------:R-:W-:Y:S01]  /*1760*/  FMUL R3, R11, R14 ;  /* 0x0000000e0b037220 */ /* 0x000fe20000400000 */
[----:B------:R-:W-:Y:S02]  /*1770*/  HFMA2 R11, -RZ, RZ, 0, 1.847743988037109375e-06 ;  /* 0x0000001fff0b7431 */ /* 0x000fe400000001ff */
[----:B------:R-:W-:Y:S01]  /*1780*/  FADD R12, R5, R4 ;  /* 0x00000004050c7221 */ /* 0x000fe20000000000 */
[----:B0-----:R-:W-:-:S03]  /*1790*/  FMUL R2, R2, R13 ;  /* 0x0000000d02027220 */ /* 0x001fc60000400000 */
[----:B------:R-:W-:Y:S01]  /*17a0*/  FADD R13, R12, R3 ;  /* 0x000000030c0d7221 */ /* 0x000fe20000000000 */
[----:B------:R-:W-:-:S03]  /*17b0*/  IMAD.MOV.U32 R12, RZ, RZ, 0x10 ;  /* 0x00000010ff0c7424 */ /* 0x000fc600078e00ff */
[----:B------:R-:W-:-:S07]  /*17c0*/  FADD R13, R13, R2 ;  /* 0x000000020d0d7221 */ /* 0x000fce0000000000 */
[----:B------:R-:W-:Y:S05]  /*17d0*/  WARPSYNC.COLLECTIVE R15, `(.L_x_27821) ;  /* 0x000000000f087348 */ /* 0x000fea0003c00000 */
[----:B------:R0:W1:Y:S02]  /*17e0*/  SHFL.BFLY P6, R14, R13, R12, R11 ;  /* 0x0c00000c0d0e7389 */ /* 0x00006400000c000b */
[----:B01----:R-:W-:Y:S05]  /*17f0*/  ENDCOLLECTIVE ;  /* 0x000000000000791b */ /* 0x003fea0003800000 */
.L_x_27821:
[----:B------:R-:W-:Y:S01]  /*1800*/  MOV R12, 0x8 ;  /* 0x00000008000c7802 */ /* 0x000fe20000000f00 */
[----:B------:R-:W-:-:S04]  /*1810*/  FADD R5, R13, R14 ;  /* 0x0000000e0d057221 */ /* 0x000fc80000000000 */
[----:B------:R-:W-:-:S07]  /*1820*/  IMAD.MOV.U32 R13, RZ, RZ, R5 ;  /* 0x000000ffff0d7224 */ /* 0x000fce00078e0005 */
[----:B------:R-:W-:Y:S05]  /*1830*/  WARPSYNC.COLLECTIVE R15, `(.L_x_27822) ;  /* 0x000000000f087348 */ /* 0x000fea0003c00000 */
[----:B------:R0:W1:Y:S02]  /*1840*/  SHFL.BFLY P6, R14, R13, R12, R11 ;  /* 0x0c00000c0d0e7389 */ /* 0x00006400000c000b */
[----:B01----:R-:W-:Y:S05]  /*1850*/  ENDCOLLECTIVE ;  /* 0x000000000000791b */ /* 0x003fea0003800000 */
.L_x_27822:
[----:B------:R-:W-:Y:S02]  /*1860*/  HFMA2 R12, -RZ, RZ, 0, 2.384185791015625e-07 ;  /* 0x00000004ff0c7431 */ /* 0x000fe400000001ff */
[----:B------:R-:W-:-:S04]  /*1870*/  FADD R19, R5, R14 ;  /* 0x0000000e05137221 */ /* 0x000fc80000000000 */
[----:B------:R-:W-:-:S07]  /*1880*/  IMAD.MOV.U32 R13, RZ, RZ, R19 ;  /* 0x000000ffff0d7224 */ /* 0x000fce00078e0013 */
[----:B------:R-:W-:Y:S05]  /*1890*/  WARPSYNC.COLLECTIVE R15, `(.L_x_27823) ;  /* 0x000000000f087348 */ /* 0x000fea0003c00000 */
[----:B------:R0:W1:Y:S02]  /*18a0*/  SHFL.BFLY P6, R14, R13, R12, R11 ;  /* 0x0c00000c0d0e7389 */ /* 0x00006400000c000b */
[----:B01----:R-:W-:Y:S05]  /*18b0*/  ENDCOLLECTIVE ;  /* 0x000000000000791b */ /* 0x003fea0003800000 */
.L_x_27823:
[----:B------:R-:W-:Y:S01]  /*18c0*/  MOV R12, 0x2 ;  /* 0x00000002000c7802 */ /* 0x000fe20000000f00 */
[----:B------:R-:W-:-:S04]  /*18d0*/  FADD R21, R19, R14 ;  /* 0x0000000e13157221 */ /* 0x000fc80000000000 */
[----:B------:R-:W-:-:S07]  /*18e0*/  IMAD.MOV.U32 R13, RZ, RZ, R21 ;  /* 0x000000ffff0d7224 */ /* 0x000fce00078e0015 */
[----:B------:R-:W-:Y:S05]  /*18f0*/  WARPSYNC.COLLECTIVE R15, `(.L_x_27824) ;  /* 0x000000000f087348 */ /* 0x000fea0003c00000 */
[----:B------:R0:W1:Y:S02]  /*1900*/  SHFL.BFLY P6, R14, R13, R12, R11 ;  /* 0x0c00000c0d0e7389 */ /* 0x00006400000c000b */
[----:B01----:R-:W-:Y:S05]  /*1910*/  ENDCOLLECTIVE ;  /* 0x000000000000791b */ /* 0x003fea0003800000 */
.L_x_27824:
[----:B------:R-:W-:Y:S02]  /*1920*/  HFMA2 R12, -RZ, RZ, 0, 5.9604644775390625e-08 ;  /* 0x00000001ff0c7431 */ /* 0x000fe400000001ff */
[----:B------:R-:W-:-:S04]  /*1930*/  FADD R24, R21, R14 ;  /* 0x0000000e15187221 */ /* 0x000fc80000000000 */
[----:B------:R-:W-:-:S07]  /*1940*/  IMAD.MOV.U32 R13, RZ, RZ, R24 ;  /* 0x000000ffff0d7224 */ /* 0x000fce00078e0018 */
[----:B------:R-:W-:Y:S05]  /*1950*/  WARPSYNC.COLLECTIVE R15, `(.L_x_27825) ;  /* 0x000000000f087348 */ /* 0x000fea0003c00000 */
[----:B------:R0:W1:Y:S02]  /*1960*/  SHFL.BFLY P6, R14, R13, R12, R11 ;  /* 0x0c00000c0d0e7389 */ /* 0x00006400000c000b */
[----:B01----:R-:W-:Y:S05]  /*1970*/  ENDCOLLECTIVE ;  /* 0x000000000000791b */ /* 0x003fea0003800000 */
.L_x_27825:
[----:B------:R-:W-:Y:S05]  /*1980*/  BRA `(.L_x_27826) ;  /* 0xfffffff000e47947 */ /* 0x000fea000383ffff */
        .weak           $__internal_441_$__cuda_sm3x_div_rn_noftz_f32_slowpath
        .type           $__internal_441_$__cuda_sm3x_div_rn_noftz_f32_slowpath,@function
        .size           $__internal_441_$__cuda_sm3x_div_rn_noftz_f32_slowpath,(.L_x_37818 - $__internal_441_$__cuda_sm3x_div_rn_noftz_f32_slowpath)
$__internal_441_$__cuda_sm3x_div_rn_noftz_f32_slowpath:
        /* <DEDUP_REMOVED lines=34> */
.L_x_27828:
        /* <DEDUP_REMOVED lines=51> */
.L_x_27835:
[----:B------:R-:W-:-:S04]  /*1ee0*/  LOP3.LUT R0, R0, 0x80000000, RZ, 0xc0, !PT ;  /* 0x8000000000007812 */ /* 0x000fc800078ec0ff */
[----:B------:R-:W-:Y:S01]  /*1ef0*/  LOP3.LUT R0, R0, 0x7f800000, RZ, 0xfc, !PT ;  /* 0x7f80000000007812 */ /* 0x000fe200078efcff */
[----:B------:R-:W-:Y:S06]  /*1f00*/  BRA `(.L_x_27836) ;  /* 0x0000000000047947 */ /* 0x000fec0003800000 */
.L_x_27834:
[----:B------:R-:W-:-:S07]  /*1f10*/  IMAD R0, R26, 0x800000, R0 ;  /* 0x008000001a007824 */ /* 0x000fce00078e0200 */
.L_x_27836:
[----:B------:R-:W-:Y:S05]  /*1f20*/  BSYNC.RECONVERGENT B2 ;  /* 0x0000000000027941 */ /* 0x000fea0003800200 */
.L_x_27833:
[----:B------:R-:W-:Y:S05]  /*1f30*/  BRA `(.L_x_27837) ;  /* 0x0000000000207947 */ /* 0x000fea0003800000 */
.L_x_27832:
[----:B------:R-:W-:-:S04]  /*1f40*/  LOP3.LUT R0, R5, 0x80000000, R0, 0x48, !PT ;  /* 0x8000000005007812 */ /* 0x000fc800078e4800 */
[----:B------:R-:W-:Y:S01]  /*1f50*/  LOP3.LUT R0, R0, 0x7f800000, RZ, 0xfc, !PT ;  /* 0x7f80000000007812 */ /* 0x000fe200078efcff */
[----:B------:R-:W-:Y:S06]  /*1f60*/  BRA `(.L_x_27837) ;  /* 0x0000000000147947 */ /* 0x000fec0003800000 */
.L_x_27831:
[----:B------:R-:W-:Y:S01]  /*1f70*/  LOP3.LUT R0, R5, 0x80000000, R0, 0x48, !PT ;  /* 0x8000000005007812 */ /* 0x000fe200078e4800 */
[----:B------:R-:W-:Y:S06]  /*1f80*/  BRA `(.L_x_27837) ;  /* 0x00000000000c7947 */ /* 0x000fec0003800000 */
.L_x_27830:
[----:B------:R-:W0:Y:S01]  /*1f90*/  MUFU.RSQ R0, -QNAN ;  /* 0xffc0000000007908 */ /* 0x000e220000001400 */
[----:B------:R-:W-:Y:S05]  /*1fa0*/  BRA `(.L_x_27837) ;  /* 0x0000000000047947 */ /* 0x000fea0003800000 */
.L_x_27829:
[----:B------:R-:W-:-:S07]  /*1fb0*/  FADD.FTZ R0, R0, R5 ;  /* 0x0000000500007221 */ /* 0x000fce0000010000 */
.L_x_27837:
[----:B------:R-:W-:Y:S05]  /*1fc0*/  BSYNC.RECONVERGENT B1 ;  /* 0x0000000000017941 */ /* 0x000fea0003800200 */
.L_x_27827:
[----:B------:R-:W-:-:S04]  /*1fd0*/  HFMA2 R15, -RZ, RZ, 0, 0 ;  /* 0x00000000ff0f7431 */ /* 0x000fc800000001ff */
[----:B0-----:R-:W-:Y:S05]  /*1fe0*/  RET.REL.NODEC R14 `(_Z15SoftmaxWarpImplI22BroadcastScaleMaskLoadIffbLm2EiE11DirectStoreIffEfLi2ELi4ELi32ELi1ELb0EL9Algorithm0EEvT_T0_ll) ;  /* 0xffffffe00e047950 */ /* 0x001fea0003c3ffff */
.L_x_27838:
        /* <DEDUP_REMOVED lines=9> */
.L_x_37818:


//--------------------- .text._Z15SoftmaxWarpImplI22BroadcastScaleMaskLoadIffbLm2EiE11DirectStoreIffEfLi2ELi2ELi32ELi1ELb1EL9Algorithm0EEvT_T0_ll --------------------------
	.section	.text._Z15SoftmaxWarpImplI22BroadcastScaleMaskLoadIffbLm2EiE11DirectStoreIffEfLi2ELi2ELi32ELi1ELb1EL9Algorithm0EEvT_T0_ll,"ax",@progbits
	.align	128
        .global         _Z15SoftmaxWarpImplI22BroadcastScaleMaskLoadIffbLm2EiE11DirectStoreIffEfLi2ELi2ELi32ELi1ELb1EL9Algorithm0EEvT_T0_ll
        .type           _Z15SoftmaxWarpImplI22BroadcastScaleMaskLoadIffbLm2EiE11DirectStoreIffEfLi2ELi2ELi32ELi1ELb1EL9Algorithm0EEvT_T0_ll,@function
        .size           _Z15SoftmaxWarpImplI22BroadcastScaleMaskLoadIffbLm2EiE11DirectStoreIffEfLi2ELi2ELi32ELi1ELb1EL9Algorithm0EEvT_T0_ll,(.L_x_37819 - _Z15SoftmaxWarpImplI22BroadcastScaleMaskLoadIffbLm2EiE11DirectStoreIffEfLi2ELi2ELi32ELi1ELb1EL9Algorithm0EEvT_T0_ll)
        .other          _Z15SoftmaxWarpImplI22BroadcastScaleMaskLoadIffbLm2EiE11DirectStoreIffEfLi2ELi2ELi32ELi1ELb1EL9Algorithm0EEvT_T0_ll,@"STO_CUDA_ENTRY STV_DEFAULT"
_Z15SoftmaxWarpImplI22BroadcastScaleMaskLoadIffbLm2EiE11DirectStoreIffEfLi2ELi2ELi32ELi1ELb1EL9Algorithm0EEvT_T0_ll:
.text._Z15SoftmaxWarpImplI22BroadcastScaleMaskLoadIffbLm2EiE11DirectStoreIffEfLi2ELi2ELi32ELi1ELb1EL9Algorithm0EEvT_T0_ll:
        /* <DEDUP_REMOVED lines=28> */
.L_x_27839:
        /* <DEDUP_REMOVED lines=18> */
[----:B------:R-:W0:Y:S08]  /*02e0*/  LDC.64 R18, c[0x0][0x390] ;  /* 0x0000e400ff127b82 */ /* 0x000e300000000a00 */
[----:B------:R-:W0:Y:S02]  /*02f0*/  LDC.64 R16, c[0x0][0x398] ;  /* 0x0000e600ff107b82 */ /* 0x000e240000000a00 */
.L_x_27850:
[----:B------:R-:W-:Y:S01]  /*0300*/  ISETP.GE.U32.AND P0, PT, R10, UR36, PT ;  /* 0x000000240a007c0c */ /* 0x000fe2000bf06070 */
[----:B------:R-:W-:Y:S01]  /*0310*/  BSSY.RECONVERGENT B1, `(.L_x_27841) ;  /* 0x0000040000017945 */ /* 0x000fe20003800200 */
[----:B0-----:R-:W-:Y:S01]  /*0320*/  IMAD.MOV.U32 R3, RZ, RZ, -0x800000 ;  /* 0xff800000ff037424 */ /* 0x001fe200078e00ff */
[----:B------:R-:W-:Y:S01]  /*0330*/  MOV R24, 0xff800000 ;  /* 0xff80000000187802 */ /* 0x000fe20000000f00 */
[----:B------:R-:W-:Y:S01]  /*0340*/  IMAD.MOV.U32 R13, RZ, RZ, -0x800000 ;  /* 0xff800000ff0d7424 */ /* 0x000fe200078e00ff */
[----:B------:R-:W-:-:S13]  /*0350*/  ISETP.GE.AND.EX P0, PT, RZ, UR37, PT, P0 ;  /* 0x00000025ff007c0c */ /* 0x000fda000bf06300 */
[----:B-1----:R-:W-:Y:S05]  /*0360*/  @P0 BRA `(.L_x_27842) ;  /* 0x0000000000e80947 */ /* 0x002fea0003800000 */
        /* <DEDUP_REMOVED lines=58> */
.L_x_27842:
[----:B------:R-:W-:Y:S05]  /*0710*/  BSYNC.RECONVERGENT B1 ;  /* 0x0000000000017941 */ /* 0x000fea0003800200 */
.L_x_27841:
        /* <DEDUP_REMOVED lines=16> */
[----:B------:R-:W-:-:S04]  /*0820*/  FFMA.SAT R11, R24, R15, 0.5 ;  /* 0x3f000000180b7423 */ /* 0x000fc8000000200f */
[----:B------:R-:W-:Y:S01]  /*0830*/  FFMA.RM R0, R11, R12, 12582913 ;  /* 0x4b4000010b007423 */ /* 0x000fe2000000400c */
[----:B------:R-:W-:-:S03]  /*0840*/  FFMA.SAT R11, R14, R15, 0.5 ;  /* 0x3f0000000e0b7423 */ /* 0x000fc6000000200f */
[C---:B------:R-:W-:Y:S01]  /*0850*/  FADD R3, R0.reuse, -12583039 ;  /* 0xcb40007f00037421 */ /* 0x040fe20000000000 */
[----:B------:R-:W-:Y:S01]  /*0860*/  FFMA.RM R11, R11, R12, 12582913 ;  /* 0x4b4000010b0b7423 */ /* 0x000fe2000000400c */
[----:B------:R-:W-:Y:S02]  /*0870*/  SHF.L.U32 R0, R0, 0x17, RZ ;  /* 0x0000001700007819 */ /* 0x000fe400000006ff */
[C---:B------:R-:W-:Y:S01]  /*0880*/  FFMA R3, R24.reuse, 1.4426950216293334961, -R3 ;  /* 0x3fb8aa3b18037823 */ /* 0x040fe20000000803 */
[C---:B------:R-:W-:Y:S01]  /*0890*/  FADD R13, R11.reuse, -12583039 ;  /* 0xcb40007f0b0d7421 */ /* 0x040fe20000000000 */
[----:B------:R-:W-:Y:S02]  /*08a0*/  IMAD.SHL.U32 R11, R11, 0x800000, RZ ;  /* 0x008000000b0b7824 */ /* 0x000fe400078e00ff */
[----:B------:R-:W-:Y:S01]  /*08b0*/  FFMA R24, R24, 1.925963033500011079e-08, R3 ;  /* 0x32a5706018187823 */ /* 0x000fe20000000003 */
[----:B------:R-:W-:-:S03]  /*08c0*/  FFMA R13, R14, 1.4426950216293334961, -R13 ;  /* 0x3fb8aa3b0e0d7823 */ /* 0x000fc6000000080d */
        /* <DEDUP_REMOVED lines=16> */
.L_x_27862:
        /* <DEDUP_REMOVED lines=11> */
[----:B-1234-:R-:W-:Y:S05]  /*0a80*/  CALL.REL.NOINC `($__internal_442_$__cuda_sm3x_div_rn_noftz_f32_slowpath) ;  /* 0x0000000400fc7944 */ /* 0x01efea0003c00000 */
[----:B------:R-:W-:-:S07]  /*0a90*/  IMAD.MOV.U32 R12, RZ, RZ, R2 ;  /* 0x000000ffff0c7224 */ /* 0x000fce00078e0002 */
.L_x_27845:
[----:B------:R-:W-:Y:S05]  /*0aa0*/  BSYNC.RECONVERGENT B1 ;  /* 0x0000000000017941 */ /* 0x000fea0003800200 */
.L_x_27844:
        /* <DEDUP_REMOVED lines=11> */
[----:B-1234-:R-:W-:Y:S05]  /*0b60*/  CALL.REL.NOINC `($__internal_442_$__cuda_sm3x_div_rn_noftz_f32_slowpath) ;  /* 0x0000000400c47944 */ /* 0x01efea0003c00000 */
[----:B------:R-:W-:-:S07]  /*0b70*/  IMAD.MOV.U32 R13, RZ, RZ, R2 ;  /* 0x000000ffff0d7224 */ /* 0x000fce00078e0002 */
.L_x_27847:
[----:B------:R-:W-:Y:S05]  /*0b80*/  BSYNC.RECONVERGENT B1 ;  /* 0x0000000000017941 */ /* 0x000fea0003800200 */
.L_x_27846:
[----:B------:R-:W-:Y:S04]  /*0b90*/  BSSY.RECONVERGENT B1, `(.L_x_27848) ;  /* 0x0000011000017945 */ /* 0x000fe80003800200 */
[----:B------:R-:W-:Y:S05]  /*0ba0*/  @P0 BRA `(.L_x_27849) ;  /* 0x00000000003c0947 */ /* 0x000fea0003800000 */
[----:B------:R-:W-:Y:S01]  /*0bb0*/  IMAD.MOV.U32 R11, RZ, RZ, RZ ;  /* 0x000000ffff0b7224 */ /* 0x000fe200078e00ff */
[----:B--2---:R-:W-:Y:S01]  /*0bc0*/  R2UR UR4, R8 ;  /* 0x00000000080472ca */ /* 0x004fe200000e0000 */
        /* <DEDUP_REMOVED lines=13> */
.L_x_27849:
[----:B------:R-:W-:Y:S05]  /*0ca0*/  BSYNC.RECONVERGENT B1 ;  /* 0x0000000000017941 */ /* 0x000fea0003800200 */
.L_x_27848:
[----:B------:R-:W-:-:S04]  /*0cb0*/  IADD3 R21, P0, PT, R23, R21, RZ ;  /* 0x0000001517157210 */ /* 0x000fc80007f1e0ff */
[----:B------:R-:W-:Y:S02]  /*0cc0*/  LEA.HI.X.SX32 R20, R23, R20, 0x1, P0 ;  /* 0x0000001417147211 */ /* 0x000fe400000f0eff */
[----:B------:R-:W-:-:S04]  /*0cd0*/  ISETP.GE.U32.AND P0, PT, R21, UR38, PT ;  /* 0x0000002615007c0c */ /* 0x000fc8000bf06070 */
[----:B------:R-:W-:-:S13]  /*0ce0*/  ISETP.GE.AND.EX P0, PT, R20, UR39, PT, P0 ;  /* 0x0000002714007c0c */ /* 0x000fda000bf06300 */
[----:B------:R-:W-:Y:S05]  /*0cf0*/  @!P0 BRA `(.L_x_27850) ;  /* 0xfffffff400808947 */ /* 0x000fea000383ffff */
[----:B------:R-:W-:Y:S05]  /*0d00*/  BSYNC B0 ;  /* 0x0000000000007941 */ /* 0x000fea0003800000 */
.L_x_27840:
[----:B------:R-:W-:Y:S05]  /*0d10*/  EXIT ;  /* 0x000000000000794d */ /* 0x000fea0003800000 */
.L_x_27843:
[----:B------:R-:W-:Y:S01]  /*0d20*/  HFMA2 R12, -RZ, RZ, 0, 9.5367431640625e-07 ;  /* 0x00000010ff0c7431 */ /* 0x000fe200000001ff */
[----:B------:R-:W-:Y:S01]  /*0d30*/  BSSY B1, `(.L_x_27851) ;  /* 0x0000006000017945 */ /* 0x000fe20003800000 */
[----:B------:R-:W-:Y:S02]  /*0d40*/  IMAD.MOV.U32 R11, RZ, RZ, 0x1f ;  /* 0x0000001fff0b7424 */ /* 0x000fe400078e00ff */
[----:B------:R-:W-:-:S07]  /*0d50*/  IMAD.MOV.U32 R15, RZ, RZ, -0x1 ;  /* 0xffffffffff0f7424 */ /* 0x000fce00078e00ff */
[----:B01234-:R-:W-:Y:S05]  /*0d60*/  WARPSYNC.COLLECTIVE R15, `(.L_x_27852) ;  /* 0x000000000f087348 */ /* 0x01ffea0003c00000 */
[----:B------:R0:W0:Y:S02]  /*0d70*/  SHFL.BFLY P6, R14, R13, R12, R11 ;  /* 0x0c00000c0d0e7389 */ /* 0x00002400000c000b */
[----:B01234-:R-:W-:Y:S05]  /*0d80*/  ENDCOLLECTIVE ;  /* 0x000000000000791b */ /* 0x01ffea0003800000 */
.L_x_27852:
[----:B------:R-:W-:Y:S05]  /*0d90*/  BSYNC B1 ;  /* 0x0000000000017941 */ /* 0x000fea0003800000 */
.L_x_27851:
[----:B------:R-:W-:Y:S01]  /*0da0*/  FMNMX R13, R14, R13, !PT ;  /* 0x0000000d0e0d7209 */ /* 0x000fe20007800000 */
[----:B------:R-:W-:Y:S01]  /*0db0*/  IMAD.MOV.U32 R11, RZ, RZ, 0x1f ;  /* 0x0000001fff0b7424 */ /* 0x000fe200078e00ff */
[----:B------:R-:W-:Y:S01]  /*0dc0*/  MOV R12, 0x8 ;  /* 0x00000008000c7802 */ /* 0x000fe20000000f00 */
[----:B------:R-:W-:-:S07]  /*0dd0*/  IMAD.MOV.U32 R15, RZ, RZ, -0x1 ;  /* 0xffffffffff0f7424 */ /* 0x000fce00078e00ff */
[----:B------:R-:W-:Y:S05]  /*0de0*/  WARPSYNC.COLLECTIVE R15, `(.L_x_27853) ;  /* 0x000000000f087348 */ /* 0x000fea0003c00000 */
[----:B------:R0:W1:Y:S02]  /*0df0*/  SHFL.BFLY P6, R14, R13, R12, R11 ;  /* 0x0c00000c0d0e7389 */ /* 0x00006400000c000b */
[----:B01----:R-:W-:Y:S05]  /*0e00*/  ENDCOLLECTIVE ;  /* 0x000000000000791b */ /* 0x003fea0003800000 */
.L_x_27853:
[----:B------:R-:W-:Y:S01]  /*0e10*/  IMAD.MOV.U32 R12, RZ, RZ, 0x4 ;  /* 0x00000004ff0c7424 */ /* 0x000fe200078e00ff */
[----:B------:R-:W-:-:S04]  /*0e20*/  FMNMX R0, R13, R14, !PT ;  /* 0x0000000e0d007209 */ /* 0x000fc80007800000 */
[----:B------:R-:W-:-:S07]  /*0e30*/  MOV R13, R0 ;  /* 0x00000000000d7202 */ /* 0x000fce0000000f00 */
[----:B------:R-:W-:Y:S05]  /*0e40*/  WARPSYNC.COLLECTIVE R15, `(.L_x_27854) ;  /* 0x000000000f087348 */ /* 0x000fea0003c00000 */
[----:B------:R0:W1:Y:S02]  /*0e50*/  SHFL.BFLY P6, R14, R13, R12, R11 ;  /* 0x0c00000c0d0e7389 */ /* 0x00006400000c000b */
[----:B01----:R-:W-:Y:S05]  /*0e60*/  ENDCOLLECTIVE ;  /* 0x000000000000791b */ /* 0x003fea0003800000 */
.L_x_27854:
[----:B------:R-:W-:Y:S01]  /*0e70*/  HFMA2 R12, -RZ, RZ, 0, 1.1920928955078125e-07 ;  /* 0x00000002ff0c7431 */ /* 0x000fe200000001ff */
[----:B------:R-:W-:-:S05]  /*0e80*/  FMNMX R2, R0, R14, !PT ;  /* 0x0000000e00027209 */ /* 0x000fca0007800000 */
[----:B------:R-:W-:-:S07]  /*0e90*/  IMAD.MOV.U32 R13, RZ, RZ, R2 ;  /* 0x000000ffff0d7224 */ /* 0x000fce00078e0002 */
[----:B------:R-:W-:Y:S05]  /*0ea0*/  WARPSYNC.COLLECTIVE R15, `(.L_x_27855) ;  /* 0x000000000f087348 */ /* 0x000fea0003c00000 */
[----:B------:R0:W1:Y:S02]  /*0eb0*/  SHFL.BFLY P6, R14, R13, R12, R11 ;  /* 0x0c00000c0d0e7389 */ /* 0x00006400000c000b */
[----:B01----:R-:W-:Y:S05]  /*0ec0*/  ENDCOLLECTIVE ;  /* 0x000000000000791b */ /* 0x003fea0003800000 */
.L_x_27855:
[----:B------:R-:W-:Y:S01]  /*0ed0*/  IMAD.MOV.U32 R12, RZ, RZ, 0x1 ;  /* 0x00000001ff0c7424 */ /* 0x000fe200078e00ff */
[----:B------:R-:W-:-:S05]  /*0ee0*/  FMNMX R25, R2, R14, !PT ;  /* 0x0000000e02197209 */ /* 0x000fca0007800000 */
[----:B------:R-:W-:-:S07]  /*0ef0*/  IMAD.MOV.U32 R13, RZ, RZ, R25 ;  /* 0x000000ffff0d7224 */ /* 0x000fce00078e0019 */
[----:B------:R-:W-:Y:S05]  /*0f00*/  WARPSYNC.COLLECTIVE R15, `(.L_x_27856) ;  /* 0x000000000f087348 */ /* 0x000fea0003c00000 */
[----:B------:R0:W1:Y:S02]  /*0f10*/  SHFL.BFLY P6, R14, R13, R12, R11 ;  /* 0x0c00000c0d0e7389 */ /* 0x00006400000c000b */
[----:B01----:R-:W-:Y:S05]  /*0f20*/  ENDCOLLECTIVE ;  /* 0x000000000000791b */ /* 0x003fea0003800000 */
.L_x_27856:
[----:B------:R-:W-:Y:S01]  /*0f30*/  IMAD.MOV.U32 R12, RZ, RZ, 0x10 ;  /* 0x00000010ff0c7424 */ /* 0x000fe200078e00ff */
[----:B------:R-:W-:Y:S01]  /*0f40*/  FMNMX R14, R25, R14, !PT ;  /* 0x0000000e190e7209 */ /* 0x000fe20007800000 */
[----:B------:R-:W-:-:S04]  /*0f50*/  IMAD.MOV.U32 R25, RZ, RZ, 0x437c0000 ;  /* 0x437c0000ff197424 */ /* 0x000fc800078e00ff */
[C---:B------:R-:W-:Y:S01]  /*0f60*/  FADD R2, -R14.reuse, R24 ;  /* 0x000000180e027221 */ /* 0x040fe20000000100 */
[----:B------:R-:W-:Y:S01]  /*0f70*/  FADD R14, -R14, R3 ;  /* 0x000000030e0e7221 */ /* 0x000fe20000000100 */
[----:B------:R-:W-:-:S05]  /*0f80*/  MOV R3, 0x3bbb989d ;  /* 0x3bbb989d00037802 */ /* 0x000fca0000000f00 */
        /* <DEDUP_REMOVED lines=13> */
[----:B------:R-:W-:-:S03]  /*1060*/  SHF.L.U32 R2, R3, 0x17, RZ ;  /* 0x0000001703027819 */ /* 0x000fc600000006ff */
[----:B------:R-:W0:Y:S02]  /*1070*/  MUFU.EX2 R11, R24 ;  /* 0x00000018000b7308 */ /* 0x000e240000000800 */
[----:B0-----:R-:W-:Y:S01]  /*1080*/  FMUL R2, R2, R11 ;  /* 0x0000000b02027220 */ /* 0x001fe20000400000 */
[----:B------:R-:W-:-:S03]  /*1090*/  IMAD.MOV.U32 R11, RZ, RZ, 0x1f ;  /* 0x0000001fff0b7424 */ /* 0x000fc600078e00ff */
[----:B------:R-:W-:-:S04]  /*10a0*/  FADD R13, RZ, R2 ;  /* 0x00000002ff0d7221 */ /* 0x000fc80000000000 */
[----:B------:R-:W-:-:S07]  /*10b0*/  FADD R13, R13, R0 ;  /* 0x000000000d0d7221 */ /* 0x000fce0000000000 */
[----:B------:R-:W-:Y:S05]  /*10c0*/  WARPSYNC.COLLECTIVE R15, `(.L_x_27857) ;  /* 0x000000000f087348 */ /* 0x000fea0003c00000 */
[----:B------:R0:W1:Y:S02]  /*10d0*/  SHFL.BFLY P6, R14, R13, R12, R11 ;  /* 0x0c00000c0d0e7389 */ /* 0x00006400000c000b */
[----:B01----:R-:W-:Y:S05]  /*10e0*/  ENDCOLLECTIVE ;  /* 0x000000000000791b */ /* 0x003fea0003800000 */
.L_x_27857:
[----:B------:R-:W-:Y:S02]  /*10f0*/  IMAD.MOV.U32 R12, RZ, RZ, 0x8 ;  /* 0x00000008ff0c7424 */ /* 0x000fe400078e00ff */
[----:B------:R-:W-:-:S05]  /*1100*/  FADD R3, R13, R14 ;  /* 0x0000000e0d037221 */ /* 0x000fca0000000000 */
[----:B------:R-:W-:-:S07]  /*1110*/  MOV R13, R3 ;  /* 0x00000003000d7202 */ /* 0x000fce0000000f00 */
[----:B------:R-:W-:Y:S05]  /*1120*/  WARPSYNC.COLLECTIVE R15, `(.L_x_27858) ;  /* 0x000000000f087348 */ /* 0x000fea0003c00000 */
[----:B------:R0:W1:Y:S02]  /*1130*/  SHFL.BFLY P6, R14, R13, R12, R11 ;  /* 0x0c00000c0d0e7389 */ /* 0x00006400000c000b */
[----:B01----:R-:W-:Y:S05]  /*1140*/  ENDCOLLECTIVE ;  /* 0x000000000000791b */ /* 0x003fea0003800000 */
.L_x_27858:
[----:B------:R-:W-:Y:S02]  /*1150*/  HFMA2 R12, -RZ, RZ, 0, 2.384185791015625e-07 ;  /* 0x00000004ff0c7431 */ /* 0x000fe400000001ff */
[----:B------:R-:W-:-:S04]  /*1160*/  FADD R24, R3, R14 ;  /* 0x0000000e03187221 */ /* 0x000fc80000000000 */
[----:B------:R-:W-:-:S07]  /*1170*/  IMAD.MOV.U32 R13, RZ, RZ, R24 ;  /* 0x000000ffff0d7224 */ /* 0x000fce00078e0018 */
[----:B------:R-:W-:Y:S05]  /*1180*/  WARPSYNC.COLLECTIVE R15, `(.L_x_27859) ;  /* 0x000000000f087348 */ /* 0x000fea0003c00000 */
[----:B------:R0:W1:Y:S02]  /*1190*/  SHFL.BFLY P6, R14, R13, R12, R11 ;  /* 0x0c00000c0d0e7389 */ /* 0x00006400000c000b */
[----:B01----:R-:W-:Y:S05]  /*11a0*/  ENDCOLLECTIVE ;  /* 0x000000000000791b */ /* 0x003fea0003800000 */
.L_x_27859:
[----:B------:R-:W-:Y:S02]  /*11b0*/  IMAD.MOV.U32 R12, RZ, RZ, 0x2 ;  /* 0x00000002ff0c7424 */ /* 0x000fe400078e00ff */
[----:B------:R-:W-:-:S04]  /*11c0*/  FADD R25, R24, R14 ;  /* 0x0000000e18197221 */ /* 0x000fc80000000000 */
[----:B------:R-:W-:-:S07]  /*11d0*/  IMAD.MOV.U32 R13, RZ, RZ, R25 ;  /* 0x000000ffff0d7224 */ /* 0x000fce00078e0019 */
[----:B------:R-:W-:Y:S05]  /*11e0*/  WARPSYNC.COLLECTIVE R15, `(.L_x_27860) ;  /* 0x000000000f087348 */ /* 0x000fea0003c00000 */
[----:B------:R0:W1:Y:S02]  /*11f0*/  SHFL.BFLY P6, R14, R13, R12, R11 ;  /* 0x0c00000c0d0e7389 */ /* 0x00006400000c000b */
[----:B01----:R-:W-:Y:S05]  /*1200*/  ENDCOLLECTIVE ;  /* 0x000000000000791b */ /* 0x003fea0003800000 */
.L_x_27860:
[----:B------:R-:W-:Y:S02]  /*1210*/  IMAD.MOV.U32 R12, RZ, RZ, 0x1 ;  /* 0x00000001ff0c7424 */ /* 0x000fe400078e00ff */
[----:B------:R-:W-:-:S05]  /*1220*/  FADD R26, R25, R14 ;  /* 0x0000000e191a7221 */ /* 0x000fca0000000000 */
[----:B------:R-:W-:-:S07]  /*1230*/  MOV R13, R26 ;  /* 0x0000001a000d7202 */ /* 0x000fce0000000f00 */
[----:B------:R-:W-:Y:S05]  /*1240*/  WARPSYNC.COLLECTIVE R15, `(.L_x_27861) ;  /* 0x000000000f087348 */ /* 0x000fea0003c00000 */
[----:B------:R0:W1:Y:S02]  /*1250*/  SHFL.BFLY P6, R14, R13, R12, R11 ;  /* 0x0c00000c0d0e7389 */ /* 0x00006400000c000b */
[----:B01----:R-:W-:Y:S05]  /*1260*/  ENDCOLLECTIVE ;  /* 0x000000000000791b */ /* 0x003fea0003800000 */
.L_x_27861:
[----:B------:R-:W-:Y:S05]  /*1270*/  BRA `(.L_x_27862) ;  /* 0xfffffff400d47947 */ /* 0x000fea000383ffff */
        .weak           $__internal_442_$__cuda_sm3x_div_rn_noftz_f32_slowpath
        .type           $__internal_442_$__cuda_sm3x_div_rn_noftz_f32_slowpath,@function
        .size           $__internal_442_$__cuda_sm3x_div_rn_noftz_f32_slowpath,(.L_x_37819 - $__internal_442_$__cuda_sm3x_div_rn_noftz_f32_slowpath)
$__internal_442_$__cuda_sm3x_div_rn_noftz_f32_slowpath:
        /* <DEDUP_REMOVED lines=35> */
.L_x_27864:
        /* <DEDUP_REMOVED lines=51> */
.L_x_27871:
[----:B------:R-:W-:-:S04]  /*17e0*/  LOP3.LUT R2, R2, 0x80000000, RZ, 0xc0, !PT ;  /* 0x8000000002027812 */ /* 0x000fc800078ec0ff */
[----:B------:R-:W-:Y:S01]  /*17f0*/  LOP3.LUT R2, R2, 0x7f800000, RZ, 0xfc, !PT ;  /* 0x7f80000002027812 */ /* 0x000fe200078efcff */
[----:B------:R-:W-:Y:S06]  /*1800*/  BRA `(.L_x_27872) ;  /* 0x0000000000047947 */ /* 0x000fec0003800000 */
.L_x_27870:
[----:B------:R-:W-:-:S07]  /*1810*/  IMAD R2, R26, 0x800000, R2 ;  /* 0x008000001a027824 */ /* 0x000fce00078e0202 */
.L_x_27872:
[----:B------:R-:W-:Y:S05]  /*1820*/  BSYNC.RECONVERGENT B3 ;  /* 0x0000000000037941 */ /* 0x000fea0003800200 */
.L_x_27869:
[----:B------:R-:W-:Y:S05]  /*1830*/  BRA `(.L_x_27873) ;  /* 0x0000000000207947 */ /* 0x000fea0003800000 */
.L_x_27868:
[----:B------:R-:W-:-:S04]  /*1840*/  LOP3.LUT R2, R25, 0x80000000, R2, 0x48, !PT ;  /* 0x8000000019027812 */ /* 0x000fc800078e4802 */
[----:B------:R-:W-:Y:S01]  /*1850*/  LOP3.LUT R2, R2, 0x7f800000, RZ, 0xfc, !PT ;  /* 0x7f80000002027812 */ /* 0x000fe200078efcff */
[----:B------:R-:W-:Y:S06]  /*1860*/  BRA `(.L_x_27873) ;  /* 0x0000000000147947 */ /* 0x000fec0003800000 */
.L_x_27867:
[----:B------:R-:W-:Y:S01]  /*1870*/  LOP3.LUT R2, R25, 0x80000000, R2, 0x48, !PT ;  /* 0x8000000019027812 */ /* 0x000fe200078e4802 */
[----:B------:R-:W-:Y:S06]  /*1880*/  BRA `(.L_x_27873) ;  /* 0x00000000000c7947 */ /* 0x000fec0003800000 */
.L_x_27866:
[----:B------:R-:W0:Y:S01]  /*1890*/  MUFU.RSQ R2, -QNAN ;  /* 0xffc0000000027908 */ /* 0x000e220000001400 */
[----:B------:R-:W-:Y:S05]  /*18a0*/  BRA `(.L_x_27873) ;  /* 0x0000000000047947 */ /* 0x000fea0003800000 */
.L_x_27865:
[----:B------:R-:W-:-:S07]  /*18b0*/  FADD.FTZ R2, R2, R3 ;  /* 0x0000000302027221 */ /* 0x000fce0000010000 */
.L_x_27873:
[----:B------:R-:W-:Y:S05]  /*18c0*/  BSYNC.RECONVERGENT B2 ;  /* 0x0000000000027941 */ /* 0x000fea0003800200 */
.L_x_27863:
[----:B------:R-:W-:-:S04]  /*18d0*/  HFMA2 R15, -RZ, RZ, 0, 0 ;  /* 0x00000000ff0f7431 */ /* 0x000fc800000001ff */
[----:B0-----:R-:W-:Y:S05]  /*18e0*/  RET.REL.NODEC R14 `(_Z15SoftmaxWarpImplI22BroadcastScaleMaskLoadIffbLm2EiE11DirectStoreIffEfLi2ELi2ELi32ELi1ELb1EL9Algorithm0EEvT_T0_ll) ;  /* 0xffffffe40ec47950 */ /* 0x001fea0003c3ffff */
.L_x_27874:
        /* <DEDUP_REMOVED lines=9> */
.L_x_37819:


//--------------------- .text._Z15SoftmaxWarpImplI22BroadcastScaleMaskLoadIffbLm2EiE11DirectStoreIffEfLi2ELi2ELi32ELi1ELb0EL9Algorithm0EEvT_T0_ll --------------------------
	.section	.text._Z15SoftmaxWarpImplI22BroadcastScaleMaskLoadIffbLm2EiE11DirectStoreIffEfLi2ELi2ELi32ELi1ELb0EL9Algorithm0EEvT_T0_ll,"ax",@progbits
	.align	128
        .global         _Z15SoftmaxWarpImplI22BroadcastScaleMaskLoadIffbLm2EiE11DirectStoreIffEfLi2ELi2ELi32ELi1ELb0EL9Algorithm0EEvT_T0_ll
        .type           _Z15SoftmaxWarpImplI22BroadcastScaleMaskLoadIffbLm2EiE11DirectStoreIffEfLi2ELi2ELi32ELi1ELb0EL9Algorithm0EEvT_T0_ll,@function
        .size           _Z15SoftmaxWarpImplI22BroadcastScaleMaskLoadIffbLm2EiE11DirectStoreIffEfLi2ELi2ELi32ELi1ELb0EL9Algorithm0EEvT_T0_ll,(.L_x_37820 - _Z15SoftmaxWarpImplI22BroadcastScaleMaskLoadIffbLm2EiE11DirectStoreIffEfLi2ELi2ELi32ELi1ELb0EL9Algorithm0EEvT_T0_ll)
        .other          _Z15SoftmaxWarpImplI22BroadcastScaleMaskLoadIffbLm2EiE11DirectStoreIffEfLi2ELi2ELi32ELi1ELb0EL9Algorithm0EEvT_T0_ll,@"STO_CUDA_ENTRY STV_DEFAULT"
_Z15SoftmaxWarpImplI22BroadcastScaleMaskLoadIffbLm2EiE11DirectStoreIffEfLi2ELi2ELi32ELi1ELb0EL9Algorithm0EEvT_T0_ll:
.text._Z15SoftmaxWarpImplI22BroadcastScaleMaskLoadIffbLm2EiE11DirectStoreIffEfLi2ELi2ELi32ELi1ELb0EL9Algorithm0EEvT_T0_ll:
        /* <DEDUP_REMOVED lines=26> */
.L_x_27875:
        /* <DEDUP_REMOVED lines=13> */
[----:B------:R-:W2:Y:S08]  /*0270*/  LDC.64 R8, c[0x0][0x358] ;  /* 0x0000d600ff087b82 */ /* 0x000eb00000000a00 */
[----:B------:R-:W3:Y:S08]  /*0280*/  LDC.64 R6, c[0x0][0x380] ;  /* 0x0000e000ff067b82 */ /* 0x000ef00000000a00 */
[----:B------:R-:W4:Y:S01]  /*0290*/  LDC.64 R4, c[0x0][0x388] ;  /* 0x0000e200ff047b82 */ /* 0x000f220000000a00 */
[----:B0-----:R-:W-:-:S07]  /*02a0*/  IMAD.SHL.U32 R10, R10, 0x2, RZ ;  /* 0x000000020a0a7824 */ /* 0x001fce00078e00ff */
[----:B------:R-:W0:Y:S08]  /*02b0*/  LDC.64 R18, c[0x0][0x390] ;  /* 0x0000e400ff127b82 */ /* 0x000e300000000a00 */
[----:B------:R-:W0:Y:S02]  /*02c0*/  LDC.64 R16, c[0x0][0x398] ;  /* 0x0000e600ff107b82 */ /* 0x000e240000000a00 */
.L_x_27881:
        /* <DEDUP_REMOVED lines=56> */
[----:B------:R-:W-:Y:S01]  /*0650*/  UMOV UR4, 0xffffffff ;  /* 0xffffffff00047882 */ /* 0x000fe20000000000 */
[----:B--2---:R-:W-:-:S05]  /*0660*/  @P1 FMUL R3, R2, UR45 ;  /* 0x0000002d02031c20 */ /* 0x004fca0008400000 */
[----:B-1----:R-:W-:Y:S01]  /*0670*/  FMNMX3 R13, R24, -INF , R3, !PT ;  /* 0xff800000180d7876 */ /* 0x002fe20007800003 */
        /* <DEDUP_REMOVED lines=42> */
.L_x_27893:
        /* <DEDUP_REMOVED lines=11> */
[----:B0-----:R-:W-:Y:S05]  /*09d0*/  CALL.REL.NOINC `($__internal_443_$__cuda_sm3x_div_rn_noftz_f32_slowpath) ;  /* 0x0000000400ec7944 */ /* 0x001fea0003c00000 */
[----:B------:R-:W-:-:S07]  /*09e0*/  IMAD.MOV.U32 R12, RZ, RZ, R2 ;  /* 0x000000ffff0c7224 */ /* 0x000fce00078e0002 */
.L_x_27878:
[----:B------:R-:W-:Y:S05]  /*09f0*/  BSYNC.RECONVERGENT B0 ;  /* 0x0000000000007941 */ /* 0x000fea0003800200 */
.L_x_27877:
        /* <DEDUP_REMOVED lines=11> */
[----:B0-----:R-:W-:Y:S05]  /*0ab0*/  CALL.REL.NOINC `($__internal_443_$__cuda_sm3x_div_rn_noftz_f32_slowpath) ;  /* 0x0000000400b47944 */ /* 0x001fea0003c00000 */
[----:B------:R-:W-:-:S07]  /*0ac0*/  IMAD.MOV.U32 R13, RZ, RZ, R2 ;  /* 0x000000ffff0d7224 */ /* 0x000fce00078e0002 */
.L_x_27880:
[----:B------:R-:W-:Y:S05]  /*0ad0*/  BSYNC.RECONVERGENT B0 ;  /* 0x0000000000007941 */ /* 0x000fea0003800200 */
.L_x_27879:
        /* <DEDUP_REMOVED lines=21> */
.L_x_27876:
[----:B------:R-:W-:Y:S01]  /*0c30*/  HFMA2 R12, -RZ, RZ, 0, 9.5367431640625e-07 ;  /* 0x00000010ff0c7431 */ /* 0x000fe200000001ff */
[----:B------:R-:W-:Y:S01]  /*0c40*/  BSSY B0, `(.L_x_27882) ;  /* 0x0000006000007945 */ /* 0x000fe20003800000 */
[----:B------:R-:W-:Y:S02]  /*0c50*/  IMAD.MOV.U32 R11, RZ, RZ, 0x1f ;  /* 0x0000001fff0b7424 */ /* 0x000fe400078e00ff */
[----:B------:R-:W-:-:S07]  /*0c60*/  IMAD.MOV.U32 R15, RZ, RZ, -0x1 ;  /* 0xffffffffff0f7424 */ /* 0x000fce00078e00ff */
[----:B------:R-:W-:Y:S05]  /*0c70*/  WARPSYNC.COLLECTIVE R15, `(.L_x_27883) ;  /* 0x000000000f087348 */ /* 0x000fea0003c00000 */
[----:B------:R0:W1:Y:S02]  /*0c80*/  SHFL.BFLY P6, R14, R13, R12, R11 ;  /* 0x0c00000c0d0e7389 */ /* 0x00006400000c000b */
[----:B01----:R-:W-:Y:S05]  /*0c90*/  ENDCOLLECTIVE ;  /* 0x000000000000791b */ /* 0x003fea0003800000 */
.L_x_27883:
[----:B------:R-:W-:Y:S05]  /*0ca0*/  BSYNC B0 ;  /* 0x0000000000007941 */ /* 0x000fea0003800000 */
.L_x_27882:
[----:B------:R-:W-:Y:S01]  /*0cb0*/  FMNMX R13, R13, R14, !PT ;  /* 0x0000000e0d0d7209 */ /* 0x000fe20007800000 */
[----:B------:R-:W-:Y:S01]  /*0cc0*/  IMAD.MOV.U32 R11, RZ, RZ, 0x1f ;  /* 0x0000001fff0b7424 */ /* 0x000fe200078e00ff */
[----:B------:R-:W-:Y:S01]  /*0cd0*/  MOV R12, 0x8 ;  /* 0x00000008000c7802 */ /* 0x000fe20000000f00 */
[----:B------:R-:W-:-:S07]  /*0ce0*/  IMAD.MOV.U32 R15, RZ, RZ, -0x1 ;  /* 0xffffffffff0f7424 */ /* 0x000fce00078e00ff */
[----:B------:R-:W-:Y:S05]  /*0cf0*/  WARPSYNC.COLLECTIVE R15, `(.L_x_27884) ;  /* 0x000000000f087348 */ /* 0x000fea0003c00000 */
[----:B------:R0:W1:Y:S02]  /*0d00*/  SHFL.BFLY P6, R14, R13, R12, R11 ;  /* 0x0c00000c0d0e7389 */ /* 0x00006400000c000b */
[----:B01----:R-:W-:Y:S05]  /*0d10*/  ENDCOLLECTIVE ;  /* 0x000000000000791b */ /* 0x003fea0003800000 */
.L_x_27884:
[----:B------:R-:W-:Y:S01]  /*0d20*/  IMAD.MOV.U32 R12, RZ, RZ, 0x4 ;  /* 0x00000004ff0c7424 */ /* 0x000fe200078e00ff */
[----:B------:R-:W-:-:S04]  /*0d30*/  FMNMX R0, R13, R14, !PT ;  /* 0x0000000e0d007209 */ /* 0x000fc80007800000 */
[----:B------:R-:W-:-:S07]  /*0d40*/  MOV R13, R0 ;  /* 0x00000000000d7202 */ /* 0x000fce0000000f00 */
[----:B------:R-:W-:Y:S05]  /*0d50*/  WARPSYNC.COLLECTIVE R15, `(.L_x_27885) ;  /* 0x000000000f087348 */ /* 0x000fea0003c00000 */
[----:B------:R0:W1:Y:S02]  /*0d60*/  SHFL.BFLY P6, R14, R13, R12, R11 ;  /* 0x0c00000c0d0e7389 */ /* 0x00006400000c000b */
[----:B01----:R-:W-:Y:S05]  /*0d70*/  ENDCOLLECTIVE ;  /* 0x000000000000791b */ /* 0x003fea0003800000 */
.L_x_27885:
[----:B------:R-:W-:Y:S01]  /*0d80*/  HFMA2 R12, -RZ, RZ, 0, 1.1920928955078125e-07 ;  /* 0x00000002ff0c7431 */ /* 0x000fe200000001ff */
[----:B------:R-:W-:-:S05]  /*0d90*/  FMNMX R2, R0, R14, !PT ;  /* 0x0000000e00027209 */ /* 0x000fca0007800000 */
[----:B------:R-:W-:-:S07]  /*0da0*/  IMAD.MOV.U32 R13, RZ, RZ, R2 ;  /* 0x000000ffff0d7224 */ /* 0x000fce00078e0002 */
[----:B------:R-:W-:Y:S05]  /*0db0*/  WARPSYNC.COLLECTIVE R15, `(.L_x_27886) ;  /* 0x000000000f087348 */ /* 0x000fea0003c00000 */
[----:B------:R0:W1:Y:S02]  /*0dc0*/  SHFL.BFLY P6, R14, R13, R12, R11 ;  /* 0x0c00000c0d0e7389 */ /* 0x00006400000c000b */
[----:B01----:R-:W-:Y:S05]  /*0dd0*/  ENDCOLLECTIVE ;  /* 0x000000000000791b */ /* 0x003fea0003800000 */
.L_x_27886:
[----:B------:R-:W-:Y:S01]  /*0de0*/  IMAD.MOV.U32 R12, RZ, RZ, 0x1 ;  /* 0x00000001ff0c7424 */ /* 0x000fe200078e00ff */
[----:B------:R-:W-:-:S05]  /*0df0*/  FMNMX R25, R2, R14, !PT ;  /* 0x0000000e02197209 */ /* 0x000fca0007800000 */
[----:B------:R-:W-:-:S07]  /*0e00*/  IMAD.MOV.U32 R13, RZ, RZ, R25 ;  /* 0x000000ffff0d7224 */ /* 0x000fce00078e0019 */
[----:B------:R-:W-:Y:S05]  /*0e10*/  WARPSYNC.COLLECTIVE R15, `(.L_x_27887) ;  /* 0x000000000f087348 */ /* 0x000fea0003c00000 */
[----:B------:R0:W1:Y:S02]  /*0e20*/  SHFL.BFLY P6, R14, R13, R12, R11 ;  /* 0x0c00000c0d0e7389 */ /* 0x00006400000c000b */
[----:B01----:R-:W-:Y:S05]  /*0e30*/  ENDCOLLECTIVE ;  /* 0x000000000000791b */ /* 0x003fea0003800000 */
.L_x_27887:
[----:B------:R-:W-:Y:S01]  /*0e40*/  IMAD.MOV.U32 R12, RZ, RZ, 0x10 ;  /* 0x00000010ff0c7424 */ /* 0x000fe200078e00ff */
[----:B------:R-:W-:Y:S01]  /*0e50*/  FMNMX R14, R25, R14, !PT ;  /* 0x0000000e190e7209 */ /* 0x000fe20007800000 */
[----:B------:R-:W-:-:S04]  /*0e60*/  IMAD.MOV.U32 R25, RZ, RZ, 0x437c0000 ;  /* 0x437c0000ff197424 */ /* 0x000fc800078e00ff */
[----:B------:R-:W-:Y:S01]  /*0e70*/  FADD R2, R24, -R14 ;  /* 0x8000000e18027221 */ /* 0x000fe20000000000 */
        /* <DEDUP_REMOVED lines=24> */
.L_x_27888:
[----:B------:R-:W-:Y:S02]  /*1000*/  IMAD.MOV.U32 R12, RZ, RZ, 0x8 ;  /* 0x00000008ff0c7424 */ /* 0x000fe400078e00ff */
[----:B------:R-:W-:-:S05]  /*1010*/  FADD R3, R13, R14 ;  /* 0x0000000e0d037221 */ /* 0x000fca0000000000 */
[----:B------:R-:W-:-:S07]  /*1020*/  MOV R13, R3 ;  /* 0x00000003000d7202 */ /* 0x000fce0000000f00 */
[----:B------:R-:W-:Y:S05]  /*1030*/  WARPSYNC.COLLECTIVE R15, `(.L_x_27889) ;  /* 0x000000000f087348 */ /* 0x000fea0003c00000 */
[----:B------:R0:W1:Y:S02]  /*1040*/  SHFL.BFLY P6, R14, R13, R12, R11 ;  /* 0x0c00000c0d0e7389 */ /* 0x00006400000c000b */
[----:B01----:R-:W-:Y:S05]  /*1050*/  ENDCOLLECTIVE ;  /* 0x000000000000791b */ /* 0x003fea0003800000 */
.L_x_27889:
[----:B------:R-:W-:Y:S02]  /*1060*/  IMAD.MOV.U32 R12, RZ, RZ, 0x4 ;  /* 0x00000004ff0c7424 */ /* 0x000fe400078e00ff */
[----:B------:R-:W-:-:S05]  /*1070*/  FADD R24, R3, R14 ;  /* 0x0000000e03187221 */ /* 0x000fca0000000000 */
[----:B------:R-:W-:-:S07]  /*1080*/  MOV R13, R24 ;  /* 0x00000018000d7202 */ /* 0x000fce0000000f00 */
[----:B------:R-:W-:Y:S05]  /*1090*/  WARPSYNC.COLLECTIVE R15, `(.L_x_27890) ;  /* 0x000000000f087348 */ /* 0x000fea0003c00000 */
[----:B------:R0:W1:Y:S02]  /*10a0*/  SHFL.BFLY P6, R14, R13, R12, R11 ;  /* 0x0c00000c0d0e7389 */ /* 0x00006400000c000b */
[----:B01----:R-:W-:Y:S05]  /*10b0*/  ENDCOLLECTIVE ;  /* 0x000000000000791b */ /* 0x003fea0003800000 */
.L_x_27890:
[----:B------:R-:W-:Y:S02]  /*10c0*/  IMAD.MOV.U32 R12, RZ, RZ, 0x2 ;  /* 0x00000002ff0c7424 */ /* 0x000fe400078e00ff */
[----:B------:R-:W-:-:S05]  /*10d0*/  FADD R25, R24, R14 ;  /* 0x0000000e18197221 */ /* 0x000fca0000000000 */
[----:B------:R-:W-:-:S07]  /*10e0*/  MOV R13, R25 ;  /* 0x00000019000d7202 */ /* 0x000fce0000000f00 */
[----:B------:R-:W-:Y:S05]  /*10f0*/  WARPSYNC.COLLECTIVE R15, `(.L_x_27891) ;  /* 0x000000000f087348 */ /* 0x000fea0003c00000 */
[----:B------:R0:W1:Y:S02]  /*1100*/  SHFL.BFLY P6, R14, R13, R12, R11 ;  /* 0x0c00000c0d0e7389 */ /* 0x00006400000c000b */
[----:B01----:R-:W-:Y:S05]  /*1110*/  ENDCOLLECTIVE ;  /* 0x000000000000791b */ /* 0x003fea0003800000 */
.L_x_27891:
[----:B------:R-:W-:Y:S02]  /*1120*/  IMAD.MOV.U32 R12, RZ, RZ, 0x1 ;  /* 0x00000001ff0c7424 */ /* 0x000fe400078e00ff */
[----:B------:R-:W-:-:S05]  /*1130*/  FADD R26, R25, R14 ;  /* 0x0000000e191a7221 */ /* 0x000fca0000000000 */
[----:B------:R-:W-:-:S07]  /*1140*/  MOV R13, R26 ;  /* 0x0000001a000d7202 */ /* 0x000fce0000000f00 */
[----:B------:R-:W-:Y:S05]  /*1150*/  WARPSYNC.COLLECTIVE R15, `(.L_x_27892) ;  /* 0x000000000f087348 */ /* 0x000fea0003c00000 */
[----:B------:R0:W1:Y:S02]  /*1160*/  SHFL.BFLY P6, R14, R13, R12, R11 ;  /* 0x0c00000c0d0e7389 */ /* 0x00006400000c000b */
[----:B01----:R-:W-:Y:S05]  /*1170*/  ENDCOLLECTIVE ;  /* 0x000000000000791b */ /* 0x003fea0003800000 */
.L_x_27892:
[----:B------:R-:W-:Y:S05]  /*1180*/  BRA `(.L_x_27893) ;  /* 0xfffffff400e47947 */ /* 0x000fea000383ffff */
        .weak           $__internal_443_$__cuda_sm3x_div_rn_noftz_f32_slowpath
        .type           $__internal_443_$__cuda_sm3x_div_rn_noftz_f32_slowpath,@function
        .size           $__internal_443_$__cuda_sm3x_div_rn_noftz_f32_slowpath,(.L_x_37820 - $__internal_443_$__cuda_sm3x_div_rn_noftz_f32_slowpath)
$__internal_443_$__cuda_sm3x_div_rn_noftz_f32_slowpath:
        /* <DEDUP_REMOVED lines=35> */
.L_x_27895:
        /* <DEDUP_REMOVED lines=51> */
.L_x_27902:
[----:B------:R-:W-:-:S04]  /*16f0*/  LOP3.LUT R2, R2, 0x80000000, RZ, 0xc0, !PT ;  /* 0x8000000002027812 */ /* 0x000fc800078ec0ff */
[----:B------:R-:W-:Y:S01]  /*1700*/  LOP3.LUT R2, R2, 0x7f800000, RZ, 0xfc, !PT ;  /* 0x7f80000002027812 */ /* 0x000fe200078efcff */
[----:B------:R-:W-:Y:S06]  /*1710*/  BRA `(.L_x_27903) ;  /* 0x0000000000047947 */ /* 0x000fec0003800000 */
.L_x_27901:
[----:B------:R-:W-:-:S07]  /*1720*/  IMAD R2, R26, 0x800000, R2 ;  /* 0x008000001a027824 */ /* 0x000fce00078e0202 */
.L_x_27903:
[----:B------:R-:W-:Y:S05]  /*1730*/  BSYNC.RECONVERGENT B2 ;  /* 0x0000000000027941 */ /* 0x000fea0003800200 */
.L_x_27900:
[----:B------:R-:W-:Y:S05]  /*1740*/  BRA `(.L_x_27904) ;  /* 0x0000000000207947 */ /* 0x000fea0003800000 */
.L_x_27899:
[----:B------:R-:W-:-:S04]  /*1750*/  LOP3.LUT R2, R25, 0x80000000, R2, 0x48, !PT ;  /* 0x8000000019027812 */ /* 0x000fc800078e4802 */
[----:B------:R-:W-:Y:S01]  /*1760*/  LOP3.LUT R2, R2, 0x7f800000, RZ, 0xfc, !PT ;  /* 0x7f80000002027812 */ /* 0x000fe200078efcff */
[----:B------:R-:W-:Y:S06]  /*1770*/  BRA `(.L_x_27904) ;  /* 0x0000000000147947 */ /* 0x000fec0003800000 */
.L_x_27898:
[----:B------:R-:W-:Y:S01]  /*1780*/  LOP3.LUT R2, R25, 0x80000000, R2, 0x48, !PT ;  /* 0x8000000019027812 */ /* 0x000fe200078e4802 */
[----:B------:R-:W-:Y:S06]  /*1790*/  BRA `(.L_x_27904) ;  /* 0x00000000000c7947 */ /* 0x000fec0003800000 */
.L_x_27897:
[----:B------:R-:W0:Y:S01]  /*17a0*/  MUFU.RSQ R2, -QNAN ;  /* 0xffc0000000027908 */ /* 0x000e220000001400 */
[----:B------:R-:W-:Y:S05]  /*17b0*/  BRA `(.L_x_27904) ;  /* 0x0000000000047947 */ /* 0x000fea0003800000 */
.L_x_27896:
[----:B------:R-:W-:-:S07]  /*17c0*/  FADD.FTZ R2, R2, R3 ;  /* 0x0000000302027221 */ /* 0x000fce0000010000 */
.L_x_27904:
[----:B------:R-:W-:Y:S05]  /*17d0*/  BSYNC.RECONVERGENT B1 ;  /* 0x0000000000017941 */ /* 0x000fea0003800200 */
.L_x_27894:
[----:B------:R-:W-:-:S04]  /*17e0*/  HFMA2 R15, -RZ, RZ, 0, 0 ;  /* 0x00000000ff0f7431 */ /* 0x000fc800000001ff */
[----:B0-----:R-:W-:Y:S05]  /*17f0*/  RET.REL.NODEC R14 `(_Z15SoftmaxWarpImplI22BroadcastScaleMaskLoadIffbLm2EiE11DirectStoreIffEfLi2ELi2ELi32ELi1ELb0EL9Algorithm0EEvT_T0_ll) ;  /* 0xffffffe80e007950 */ /* 0x001fea0003c3ffff */
.L_x_27905:
        /* <DEDUP_REMOVED lines=16> */
.L_x_37820:


//--------------------- .text._Z15SoftmaxWarpImplI22BroadcastScaleMaskLoadIffbLm2EiE11DirectStoreIffEfLi2ELi2ELi32ELi2ELb1EL9Algorithm0EEvT_T0_ll --------------------------
	.section	.text._Z15SoftmaxWarpImplI22BroadcastScaleMaskLoadIffbLm2EiE11DirectStoreIffEfLi2ELi2ELi32ELi2ELb1EL9Algorithm0EEvT_T0_ll,"ax",@progbits
	.align	128
        .global         _Z15SoftmaxWarpImplI22BroadcastScaleMaskLoadIffbLm2EiE11DirectStoreIffEfLi2ELi2ELi32ELi2ELb1EL9Algorithm0EEvT_T0_ll
        .type           _Z15SoftmaxWarpImplI22BroadcastScaleMaskLoadIffbLm2EiE11DirectStoreIffEfLi2ELi2ELi32ELi2ELb1EL9Algorithm0EEvT_T0_ll,@function
        .size           _Z15SoftmaxWarpImplI22BroadcastScaleMaskLoadIffbLm2EiE11DirectStoreIffEfLi2ELi2ELi32ELi2ELb1EL9Algorithm0EEvT_T0_ll,(.L_x_37821 - _Z15SoftmaxWarpImplI22BroadcastScaleMaskLoadIffbLm2EiE11DirectStoreIffEfLi2ELi2ELi32ELi2ELb1EL9Algorithm0EEvT_T0_ll)
        .other          _Z15SoftmaxWarpImplI22BroadcastScaleMaskLoadIffbLm2EiE11DirectStoreIffEfLi2ELi2ELi32ELi2ELb1EL9Algorithm0EEvT_T0_ll,@"STO_CUDA_ENTRY STV_DEFAULT"
_Z15SoftmaxWarpImplI22BroadcastScaleMaskLoadIffbLm2EiE11DirectStoreIffEfLi2ELi2ELi32ELi2ELb1EL9Algorithm0EEvT_T0_ll:
.text._Z15SoftmaxWarpImplI22BroadcastScaleMaskLoadIffbLm2EiE11DirectStoreIffEfLi2ELi2ELi32ELi2ELb1EL9Algorithm0EEvT_T0_ll:
        /* <DEDUP_REMOVED lines=28> */
.L_x_27906:
        /* <DEDUP_REMOVED lines=18> */
[----:B------:R-:W4:Y:S01]  /*02e0*/  LDC.64 R16, c[0x0][0x390] ;  /* 0x0000e400ff107b82 */ /* 0x000f220000000a00 */
[----:B0-----:R-:W-:-:S07]  /*02f0*/  SHF.L.U32 R10, R10, 0x1, RZ ;  /* 0x000000010a0a7819 */ /* 0x001fce00000006ff */
[----:B------:R-:W0:Y:S02]  /*0300*/  LDC.64 R18, c[0x0][0x398] ;  /* 0x0000e600ff127b82 */ /* 0x000e240000000a00 */
.L_x_27925:
[----:B0-----:R-:W0:Y:S01]  /*0310*/  LDC.64 R4, c[0x0][0x380] ;  /* 0x0000e000ff047b82 */ /* 0x001e220000000a00 */
[----:B------:R-:W-:Y:S01]  /*0320*/  ISETP.GE.U32.AND P0, PT, R10, UR36, PT ;  /* 0x000000240a007c0c */ /* 0x000fe2000bf06070 */
[----:B------:R-:W-:Y:S01]  /*0330*/  BSSY.RECONVERGENT B1, `(.L_x_27908) ;  /* 0x0000041000017945 */ /* 0x000fe20003800200 */
[----:B------:R-:W-:Y:S01]  /*0340*/  IMAD.MOV.U32 R26, RZ, RZ, -0x800000 ;  /* 0xff800000ff1a7424 */ /* 0x000fe200078e00ff */
[----:B------:R-:W-:Y:S01]  /*0350*/  MOV R28, 0xff800000 ;  /* 0xff800000001c7802 */ /* 0x000fe20000000f00 */
[----:B------:R-:W-:Y:S01]  /*0360*/  IMAD.MOV.U32 R24, RZ, RZ, -0x800000 ;  /* 0xff800000ff187424 */ /* 0x000fe200078e00ff */
[----:B------:R-:W-:Y:S02]  /*0370*/  ISETP.GE.AND.EX P0, PT, RZ, UR37, PT, P0 ;  /* 0x00000025ff007c0c */ /* 0x000fe4000bf06300 */
[----:B------:R-:W0:Y:S01]  /*0380*/  LDC.64 R14, c[0x0][0x388] ;  /* 0x0000e200ff0e7b82 */ /* 0x000e220000000a00 */
[----:B------:R-:W-:-:S10]  /*0390*/  MOV R13, 0xff800000 ;  /* 0xff800000000d7802 */ /* 0x000fd40000000f00 */
[----:B------:R-:W-:Y:S05]  /*03a0*/  @P0 BRA `(.L_x_27909) ;  /* 0x0000000000e40947 */ /* 0x000fea0003800000 */
[----:B-1----:R-:W-:Y:S01]  /*03b0*/  IABS R13, R23 ;  /* 0x00000017000d7213 */ /* 0x002fe20000000000 */
[----:B------:R-:W-:Y:S01]  /*03c0*/  IMAD R0, R21, UR46, R10 ;  /* 0x0000002e15007c24 */ /* 0x000fe2000f8e020a */
[----:B--2---:R-:W-:Y:S02]  /*03d0*/  R2UR UR4, R8 ;  /* 0x00000000080472ca */ /* 0x004fe400000e0000 */
[----:B------:R-:W1:Y:S01]  /*03e0*/  I2F.RP R11, R13 ;  /* 0x0000000d000b7306 */ /* 0x000e620000209400 */
[----:B------:R-:W-:-:S07]  /*03f0*/  R2UR UR5, R9 ;  /* 0x00000000090572ca */ /* 0x000fce00000e0000 */
        /* <DEDUP_REMOVED lines=38> */
[----:B------:R-:W4:Y:S01]  /*0660*/  LDG.E R28, desc[UR4][R30.64] ;  /* 0x000000041e1c7981 */ /* 0x000f22000c1e1900 */
[----:B--2---:R-:W-:-:S04]  /*0670*/  PRMT R0, R2, 0x7771, RZ ;  /* 0x0000777102007816 */ /* 0x004fc800000000ff */
[----:B------:R-:W-:-:S13]  /*0680*/  ISETP.NE.AND P2, PT, R0, RZ, PT ;  /* 0x000000ff0000720c */ /* 0x000fda0003f45270 */
[----:B------:R-:W-:Y:S02]  /*0690*/  @P2 R2UR UR4, R8 ;  /* 0x00000000080422ca */ /* 0x000fe400000e0000 */
[----:B------:R-:W-:-:S13]  /*06a0*/  @P2 R2UR UR5, R9 ;  /* 0x00000000090522ca */ /* 0x000fda00000e0000 */
[----:B------:R-:W2:Y:S01]  /*06b0*/  @P2 LDG.E R11, desc[UR4][R30.64+0x4] ;  /* 0x000004041e0b2981 */ /* 0x000ea2000c1e1900 */
[----:B------:R-:W-:-:S04]  /*06c0*/  PRMT R0, R2, 0x7770, RZ ;  /* 0x0000777002007816 */ /* 0x000fc800000000ff */
[----:B------:R-:W-:Y:S01]  /*06d0*/  ISETP.NE.AND P1, PT, R0, RZ, PT ;  /* 0x000000ff0000720c */ /* 0x000fe20003f25270 */
[----:B----4-:R-:W-:Y:S01]  /*06e0*/  FMUL R28, R28, UR47 ;  /* 0x0000002f1c1c7c20 */ /* 0x010fe20008400000 */
[----:B------:R-:W0:Y:S11]  /*06f0*/  LDCU UR4, c[0x0][0x3d0] ;  /* 0x00007a00ff0477ac */ /* 0x000e360008000800 */
[----:B------:R-:W1:Y:S01]  /*0700*/  @!P1 LDC R28, c[0x0][0x3d0] ;  /* 0x0000f400ff1c9b82 */ /* 0x000e620000000800 */
[----:B0-----:R-:W-:Y:S01]  /*0710*/  MOV R26, UR4 ;  /* 0x00000004001a7c02 */ /* 0x001fe20008000f00 */
[----:B--2---:R-:W-:-:S05]  /*0720*/  @P2 FMUL R26, R11, UR47 ;  /* 0x0000002f0b1a2c20 */ /* 0x004fca0008400000 */
[----:B-1----:R-:W-:-:S07]  /*0730*/  FMNMX3 R13, R28, -INF , R26, !PT ;  /* 0xff8000001c0d7876 */ /* 0x002fce000780001a */
.L_x_27909:
[----:B------:R-:W-:Y:S05]  /*0740*/  BSYNC.RECONVERGENT B1 ;  /* 0x0000000000017941 */ /* 0x000fea0003800200 */
.L_x_27908:
[----:B------:R-:W-:Y:S01]  /*0750*/  BSSY.RECONVERGENT B1, `(.L_x_27910) ;  /* 0x000003e000017945 */ /* 0x000fe20003800200 */
[----:B------:R-:W-:Y:S01]  /*0760*/  IMAD.MOV.U32 R25, RZ, RZ, -0x800000 ;  /* 0xff800000ff197424 */ /* 0x000fe200078e00ff */
[----:B------:R-:W-:Y:S02]  /*0770*/  MOV R3, 0xff800000 ;  /* 0xff80000000037802 */ /* 0x000fe40000000f00 */
[----:B------:R-:W-:Y:S05]  /*0780*/  @P0 BRA `(.L_x_27911) ;  /* 0x0000000000e80947 */ /* 0x000fea0003800000 */
[----:B-1----:R-:W-:Y:S01]  /*0790*/  IABS R24, R23 ;  /* 0x0000001700187213 */ /* 0x002fe20000000000 */
[----:B------:R-:W-:Y:S02]  /*07a0*/  HFMA2 R2, -RZ, RZ, 0, 0 ;  /* 0x00000000ff027431 */ /* 0x000fe400000001ff */
[----:B------:R-:W-:Y:S01]  /*07b0*/  VIADD R11, R21, 0x1 ;  /* 0x00000001150b7836 */ /* 0x000fe20000000000 */
[----:B--2---:R-:W-:Y:S01]  /*07c0*/  R2UR UR4, R8 ;  /* 0x00000000080472ca */ /* 0x004fe200000e0000 */
[----:B------:R-:W1:Y:S01]  /*07d0*/  I2F.RP R12, R24 ;  /* 0x00000018000c7306 */ /* 0x000e620000209400 */
[----:B------:R-:W-:Y:S01]  /*07e0*/  R2UR UR5, R9 ;  /* 0x00000000090572ca */ /* 0x000fe200000e0000 */
[----:B------:R-:W-:-:S06]  /*07f0*/  IMAD R0, R11, UR46, R10 ;  /* 0x0000002e0b007c24 */ /* 0x000fcc000f8e020a */
[----:B-1----:R-:W1:Y:S02]  /*0800*/  MUFU.RCP R12, R12 ;  /* 0x0000000c000c7308 */ /* 0x002e640000001000 */
[----:B-1----:R-:W-:-:S06]  /*0810*/  VIADD R25, R12, 0xffffffe ;  /* 0x0ffffffe0c197836 */ /* 0x002fcc0000000000 */
        /* <DEDUP_REMOVED lines=46> */
[----:B0-----:R-:W-:-:S02]  /*0b00*/  IMAD.U32 R24, RZ, RZ, UR4 ;  /* 0x00000004ff187e24 */ /* 0x001fc4000f8e00ff */
[----:B--2---:R-:W-:-:S05]  /*0b10*/  @P2 FMUL R24, R2, UR47 ;  /* 0x0000002f02182c20 */ /* 0x004fca0008400000 */
[----:B-1----:R-:W-:-:S07]  /*0b20*/  FMNMX3 R3, R25, -INF , R24, !PT ;  /* 0xff80000019037876 */ /* 0x002fce0007800018 */
.L_x_27911:
[----:B------:R-:W-:Y:S05]  /*0b30*/  BSYNC.RECONVERGENT B1 ;  /* 0x0000000000017941 */ /* 0x000fea0003800200 */
.L_x_27910:
        /* <DEDUP_REMOVED lines=28> */
[----:B------:R-:W-:Y:S01]  /*0d00*/  FADD R29, -R29, R24 ;  /* 0x000000181d1d7221 */ /* 0x000fe20000000100 */
[-C--:B------:R-:W-:Y:S01]  /*0d10*/  FFMA.SAT R14, R15, R12.reuse, 0.5 ;  /* 0x3f0000000f0e7423 */ /* 0x080fe2000000200c */
[-C--:B------:R-:W-:Y:S01]  /*0d20*/  FFMA.RM R0, R0, R11.reuse, 12582913 ;  /* 0x4b40000100007423 */ /* 0x080fe2000000400b */
[-C--:B------:R-:W-:Y:S01]  /*0d30*/  FFMA.SAT R26, R25, R12.reuse, 0.5 ;  /* 0x3f000000191a7423 */ /* 0x080fe2000000200c */
[----:B------:R-:W-:Y:S02]  /*0d40*/  FFMA.SAT R24, R29, R12, 0.5 ;  /* 0x3f0000001d187423 */ /* 0x000fe4000000200c */
[----:B------:R-:W-:Y:S01]  /*0d50*/  FADD R2, R0, -12583039 ;  /* 0xcb40007f00027421 */ /* 0x000fe20000000000 */
[-C--:B------:R-:W-:Y:S01]  /*0d60*/  FFMA.RM R3, R26, R11.reuse, 12582913 ;  /* 0x4b4000011a037423 */ /* 0x080fe2000000400b */
[-C--:B------:R-:W-:Y:S01]  /*0d70*/  FFMA.RM R24, R24, R11.reuse, 12582913 ;  /* 0x4b40000118187423 */ /* 0x080fe2000000400b */
[----:B------:R-:W-:Y:S01]  /*0d80*/  SHF.L.U32 R0, R0, 0x17, RZ ;  /* 0x0000001700007819 */ /* 0x000fe200000006ff */
[----:B------:R-:W-:Y:S01]  /*0d90*/  FFMA R4, R13, 1.4426950216293334961, -R2 ;  /* 0x3fb8aa3b0d047823 */ /* 0x000fe20000000802 */
[----:B------:R-:W-:Y:S01]  /*0da0*/  FFMA.RM R2, R14, R11, 12582913 ;  /* 0x4b4000010e027423 */ /* 0x000fe2000000400b */
[----:B------:R-:W-:Y:S01]  /*0db0*/  FADD R12, R3, -12583039 ;  /* 0xcb40007f030c7421 */ /* 0x000fe20000000000 */
[----:B------:R-:W-:Y:S01]  /*0dc0*/  FADD R26, R24, -12583039 ;  /* 0xcb40007f181a7421 */ /* 0x000fe20000000000 */
[----:B------:R-:W-:Y:S01]  /*0dd0*/  FFMA R4, R13, 1.925963033500011079e-08, R4 ;  /* 0x32a570600d047823 */ /* 0x000fe20000000004 */
[C---:B------:R-:W-:Y:S01]  /*0de0*/  FADD R14, R2.reuse, -12583039 ;  /* 0xcb40007f020e7421 */ /* 0x040fe20000000000 */
[----:B------:R-:W-:Y:S01]  /*0df0*/  FFMA R12, R25, 1.4426950216293334961, -R12 ;  /* 0x3fb8aa3b190c7823 */ /* 0x000fe2000000080c */
[----:B------:R-:W-:Y:S01]  /*0e00*/  FFMA R26, R29, 1.4426950216293334961, -R26 ;  /* 0x3fb8aa3b1d1a7823 */ /* 0x000fe2000000081a */
[----:B------:R-:W0:Y:S01]  /*0e10*/  MUFU.EX2 R5, R4 ;  /* 0x0000000400057308 */ /* 0x000e220000000800 */
[----:B------:R-:W-:Y:S01]  /*0e20*/  FFMA R14, R15, 1.4426950216293334961, -R14 ;  /* 0x3fb8aa3b0f0e7823 */ /* 0x000fe2000000080e */
[----:B------:R-:W-:Y:S01]  /*0e30*/  FFMA R12, R25, 1.925963033500011079e-08, R12 ;  /* 0x32a57060190c7823 */ /* 0x000fe2000000000c */
[----:B------:R-:W-:Y:S01]  /*0e40*/  FFMA R26, R29, 1.925963033500011079e-08, R26 ;  /* 0x32a570601d1a7823 */ /* 0x000fe2000000001a */
[----:B------:R-:W-:Y:S01]  /*0e50*/  SHF.L.U32 R3, R3, 0x17, RZ ;  /* 0x0000001703037819 */ /* 0x000fe200000006ff */
[----:B------:R-:W-:Y:S01]  /*0e60*/  FFMA R14, R15, 1.925963033500011079e-08, R14 ;  /* 0x32a570600f0e7823 */ /* 0x000fe2000000000e */
[----:B------:R-:W-:-:S02]  /*0e70*/  IMAD.SHL.U32 R2, R2, 0x800000, RZ ;  /* 0x0080000002027824 */ /* 0x000fc400078e00ff */
[----:B------:R-:W5:Y:S01]  /*0e80*/  MUFU.EX2 R12, R12 ;  /* 0x0000000c000c7308 */ /* 0x000f620000000800 */
[----:B------:R-:W-:-:S07]  /*0e90*/  IMAD.SHL.U32 R24, R24, 0x800000, RZ ;  /* 0x0080000018187824 */ /* 0x000fce00078e00ff */
[----:B------:R-:W1:Y:S01]  /*0ea0*/  MUFU.EX2 R11, R14 ;  /* 0x0000000e000b7308 */ /* 0x000e620000000800 */
[----:B0-----:R-:W-:-:S04]  /*0eb0*/  FMUL R0, R0, R5 ;  /* 0x0000000500007220 */ /* 0x001fc80000400000 */
[----:B------:R-:W-:-:S03]  /*0ec0*/  FADD R13, RZ, R0 ;  /* 0x00000000ff0d7221 */ /* 0x000fc60000000000 */
[----:B------:R-:W0:Y:S01]  /*0ed0*/  MUFU.EX2 R15, R26 ;  /* 0x0000001a000f7308 */ /* 0x000e220000000800 */
[----:B-----5:R-:W-:Y:S01]  /*0ee0*/  FMUL R4, R3, R12 ;  /* 0x0000000c03047220 */ /* 0x020fe20000400000 */
[----:B-1----:R-:W-:-:S04]  /*0ef0*/  FMUL R2, R2, R11 ;  /* 0x0000000b02027220 */ /* 0x002fc80000400000 */
[----:B------:R-:W-:Y:S01]  /*0f00*/  FADD R13, R13, R2 ;  /* 0x000000020d0d7221 */ /* 0x000fe20000000000 */
[----:B0-----:R-:W-:Y:S01]  /*0f10*/  FMUL R3, R24, R15 ;  /* 0x0000000f18037220 */ /* 0x001fe20000400000 */
[----:B------:R-:W-:-:S03]  /*0f20*/  FADD R24, RZ, R4 ;  /* 0x00000004ff187221 */ /* 0x000fc60000000000 */
[----:B------:R-:W0:Y:S01]  /*0f30*/  SHFL.BFLY PT, R14, R13, 0x10, 0x1f ;  /* 0x0e001f000d0e7f89 */ /* 0x000e2200000e0000 */
        /* <DEDUP_REMOVED lines=19> */
.L_x_27947:
        /* <DEDUP_REMOVED lines=11> */
[----:B--234-:R-:W-:Y:S05]  /*1120*/  CALL.REL.NOINC `($__internal_444_$__cuda_sm3x_div_rn_noftz_f32_slowpath) ;  /* 0x0000001000087944 */ /* 0x01cfea0003c00000 */
[----:B------:R-:W-:-:S07]  /*1130*/  MOV R12, R13 ;  /* 0x0000000d000c7202 */ /* 0x000fce0000000f00 */
.L_x_27914:
[----:B------:R-:W-:Y:S05]  /*1140*/  BSYNC.RECONVERGENT B1 ;  /* 0x0000000000017941 */ /* 0x000fea0003800200 */
.L_x_27913:
        /* <DEDUP_REMOVED lines=11> */
[----:B--234-:R-:W-:Y:S05]  /*1200*/  CALL.REL.NOINC `($__internal_444_$__cuda_sm3x_div_rn_noftz_f32_slowpath) ;  /* 0x0000000c00d07944 */ /* 0x01cfea0003c00000 */
.L_x_27916:
[----:B------:R-:W-:Y:S05]  /*1210*/  BSYNC.RECONVERGENT B1 ;  /* 0x0000000000017941 */ /* 0x000fea0003800200 */
.L_x_27915:
        /* <DEDUP_REMOVED lines=10> */
[----:B--2---:R-:W-:Y:S02]  /*12c0*/  R2UR UR4, R8 ;  /* 0x00000000080472ca */ /* 0x004fe400000e0000 */
[----:B------:R-:W-:Y:S01]  /*12d0*/  R2UR UR5, R9 ;  /* 0x00000000090572ca */ /* 0x000fe200000e0000 */
[----:B------:R-:W-:-:S04]  /*12e0*/  IMAD.WIDE.U32 R14, R21, UR40, R10 ;  /* 0x00000028150e7c25 */ /* 0x000fc8000f8e000a */
[----:B------:R-:W-:Y:S01]  /*12f0*/  IMAD R11, R21, UR41, R24 ;  /* 0x00000029150b7c24 */ /* 0x000fe2000f8e0218 */
[----:B------:R-:W-:-:S03]  /*1300*/  LEA R24, P2, R14, UR42, 0x2 ;  /* 0x0000002a0e187c11 */ /* 0x000fc6000f8410ff */
[----:B------:R-:W-:-:S05]  /*1310*/  IMAD.IADD R11, R15, 0x1, R11 ;  /* 0x000000010f0b7824 */ /* 0x000fca00078e020b */
[----:B------:R-:W-:-:S05]  /*1320*/  LEA.HI.X R25, R14, UR43, R11, 0x2, P2 ;  /* 0x0000002b0e197c11 */ /* 0x000fca00090f140b */
[----:B------:R0:W-:Y:S02]  /*1330*/  STG.E.64 desc[UR4][R24.64], R12 ;  /* 0x0000000c18007986 */ /* 0x0001e4000c101b04 */
.L_x_27918:
[----:B------:R-:W-:Y:S05]  /*1340*/  BSYNC.RECONVERGENT B1 ;  /* 0x0000000000017941 */ /* 0x000fea0003800200 */
.L_x_27917:
[----:B------:R-:W-:Y:S01]  /*1350*/  BSSY.RECONVERGENT B1, `(.L_x_27919) ;  /* 0x0000008000017945 */ /* 0x000fe20003800200 */
[----:B0-----:R-:W-:-:S03]  /*1360*/  FFMA R12, R5, R2, R0 ;  /* 0x00000002050c7223 */ /* 0x001fc60000000000 */
[----:B------:R-:W-:Y:S05]  /*1370*/  @!P1 BRA `(.L_x_27920) ;  /* 0x0000000000149947 */ /* 0x000fea0003800000 */
[----:B------:R-:W-:Y:S01]  /*1380*/  MOV R0, R4 ;  /* 0x0000000400007202 */ /* 0x000fe20000000f00 */
[----:B------:R-:W-:Y:S01]  /*1390*/  IMAD.MOV.U32 R5, RZ, RZ, R27 ;  /* 0x000000ffff057224 */ /* 0x000fe200078e001b */
[----:B------:R-:W-:-:S07]  /*13a0*/  MOV R14, 0x13c0 ;  /* 0x000013c0000e7802 */ /* 0x000fce0000000f00 */
[----:B--234-:R-:W-:Y:S05]  /*13b0*/  CALL.REL.NOINC `($__internal_444_$__cuda_sm3x_div_rn_noftz_f32_slowpath) ;  /* 0x0000000c00647944 */ /* 0x01cfea0003c00000 */
[----:B------:R-:W-:-:S07]  /*13c0*/  MOV R12, R13 ;  /* 0x0000000d000c7202 */ /* 0x000fce0000000f00 */
.L_x_27920:
[----:B------:R-:W-:Y:S05]  /*13d0*/  BSYNC.RECONVERGENT B1 ;  /* 0x0000000000017941 */ /* 0x000fea0003800200 */
.L_x_27919:
        /* <DEDUP_REMOVED lines=12> */
[----:B--234-:R-:W-:Y:S05]  /*14a0*/  CALL.REL.NOINC `($__internal_444_$__cuda_sm3x_div_rn_noftz_f32_slowpath) ;  /* 0x0000000c00287944 */ /* 0x01cfea0003c00000 */
.L_x_27922:
[----:B------:R-:W-:Y:S05]  /*14b0*/  BSYNC.RECONVERGENT B1 ;  /* 0x0000000000017941 */ /* 0x000fea0003800200 */
.L_x_27921:
[----:B------:R-:W-:Y:S04]  /*14c0*/  BSSY.RECONVERGENT B1, `(.L_x_27923) ;  /* 0x0000011000017945 */ /* 0x000fe80003800200 */
[----:B------:R-:W-:Y:S05]  /*14d0*/  @P0 BRA `(.L_x_27924) ;  /* 0x00000000003c0947 */ /* 0x000fea0003800000 */
[----:B------:R-:W-:Y:S01]  /*14e0*/  IMAD R0, R20, UR40, RZ ;  /* 0x0000002814007c24 */ /* 0x000fe2000f8e02ff */
[----:B--2---:R-:W-:Y:S01]  /*14f0*/  R2UR UR4, R8 ;  /* 0x00000000080472ca */ /* 0x004fe200000e0000 */
[----:B---3--:R-:W-:Y:S01]  /*1500*/  IMAD.WIDE.U32 R2, R21, UR40, R6 ;  /* 0x0000002815027c25 */ /* 0x008fe2000f8e0006 */
[----:B------:R-:W-:-:S03]  /*1510*/  R2UR UR5, R9 ;  /* 0x00000000090572ca */ /* 0x000fc600000e0000 */
[----:B------:R-:W-:Y:S01]  /*1520*/  IMAD R5, R21, UR41, R0 ;  /* 0x0000002915057c24 */ /* 0x000fe2000f8e0200 */
        /* <DEDUP_REMOVED lines=10> */
.L_x_27924:
[----:B------:R-:W-:Y:S05]  /*15d0*/  BSYNC.RECONVERGENT B1 ;  /* 0x0000000000017941 */ /* 0x000fea0003800200 */
.L_x_27923:
[----:B------:R-:W-:-:S04]  /*15e0*/  IADD3 R21, P0, PT, R22, R21, RZ ;  /* 0x0000001516157210 */ /* 0x000fc80007f1e0ff */
[----:B------:R-:W-:Y:S02]  /*15f0*/  LEA.HI.X.SX32 R20, R22, R20, 0x1, P0 ;  /* 0x0000001416147211 */ /* 0x000fe400000f0eff */
[----:B------:R-:W-:-:S04]  /*1600*/  ISETP.GE.U32.AND P0, PT, R21, UR44, PT ;  /* 0x0000002c15007c0c */ /* 0x000fc8000bf06070 */
[----:B------:R-:W-:-:S13]  /*1610*/  ISETP.GE.AND.EX P0, PT, R20, UR45, PT, P0 ;  /* 0x0000002d14007c0c */ /* 0x000fda000bf06300 */
[----:B------:R-:W-:Y:S05]  /*1620*/  @!P0 BRA `(.L_x_27925) ;  /* 0xffffffec00388947 */ /* 0x000fea000383ffff */
[----:B------:R-:W-:Y:S05]  /*1630*/  BSYNC B0 ;  /* 0x0000000000007941 */ /* 0x000fea0003800000 */
.L_x_27907:
[----:B------:R-:W-:Y:S05]  /*1640*/  EXIT ;  /* 0x000000000000794d */ /* 0x000fea0003800000 */
.L_x_27912:
[----:B------:R-:W-:Y:S01]  /*1650*/  HFMA2 R12, -RZ, RZ, 0, 9.5367431640625e-07 ;  /* 0x00000010ff0c7431 */ /* 0x000fe200000001ff */
[----:B------:R-:W-:Y:S01]  /*1660*/  BSSY B1, `(.L_x_27926) ;  /* 0x0000006000017945 */ /* 0x000fe20003800000 */
[----:B------:R-:W-:Y:S01]  /*1670*/  IMAD.MOV.U32 R11, RZ, RZ, 0x1f ;  /* 0x0000001fff0b7424 */ /* 0x000fe200078e00ff */
[----:B0-----:R-:W-:-:S07]  /*1680*/  MOV R15, 0xffffffff ;  /* 0xffffffff000f7802 */ /* 0x001fce0000000f00 */
[----:B-1234-:R-:W-:Y:S05]  /*1690*/  WARPSYNC.COLLECTIVE R15, `(.L_x_27927) ;  /* 0x000000000f087348 */ /* 0x01efea0003c00000 */
[----:B------:R0:W0:Y:S02]  /*16a0*/  SHFL.BFLY P6, R14, R13, R12, R11 ;  /* 0x0c00000c0d0e7389 */ /* 0x00002400000c000b */
[----:B01234-:R-:W-:Y:S05]  /*16b0*/  ENDCOLLECTIVE ;  /* 0x000000000000791b */ /* 0x01ffea0003800000 */
.L_x_27927:
[----:B------:R-:W-:Y:S05]  /*16c0*/  BSYNC B1 ;  /* 0x0000000000017941 */ /* 0x000fea0003800000 */
.L_x_27926:
[----:B------:R-:W-:Y:S01]  /*16d0*/  HFMA2 R11, -RZ, RZ, 0, 1.847743988037109375e-06 ;  /* 0x0000001fff0b7431 */ /* 0x000fe200000001ff */
[----:B------:R-:W-:Y:S01]  /*16e0*/  FMNMX R13, R14, R13, !PT ;  /* 0x0000000d0e0d7209 */ /* 0x000fe20007800000 */
[----:B------:R-:W-:Y:S02]  /*16f0*/  IMAD.MOV.U32 R12, RZ, RZ, 0x8 ;  /* 0x00000008ff0c7424 */ /* 0x000fe400078e00ff */
[----:B------:R-:W-:-:S07]  /*1700*/  IMAD.MOV.U32 R15, RZ, RZ, -0x1 ;  /* 0xffffffffff0f7424 */ /* 0x000fce00078e00ff */
[----:B------:R-:W-:Y:S05]  /*1710*/  WARPSYNC.COLLECTIVE R15, `(.L_x_27928) ;  /* 0x000000000f087348 */ /* 0x000fea0003c00000 */
[----:B------:R0:W1:Y:S02]  /*1720*/  SHFL.BFLY P6, R14, R13, R12, R11 ;  /* 0x0c00000c0d0e7389 */ /* 0x00006400000c000b */
[----:B01----:R-:W-:Y:S05]  /*1730*/  ENDCOLLECTIVE ;  /* 0x000000000000791b */ /* 0x003fea0003800000 */
.L_x_27928:
[----:B------:R-:W-:Y:S01]  /*1740*/  IMAD.MOV.U32 R12, RZ, RZ, 0x4 ;  /* 0x00000004ff0c7424 */ /* 0x000fe200078e00ff */
[----:B------:R-:W-:-:S04]  /*1750*/  FMNMX R0, R13, R14, !PT ;  /* 0x0000000e0d007209 */ /* 0x000fc80007800000 */
[----:B------:R-:W-:-:S07]  /*1760*/  MOV R13, R0 ;  /* 0x00000000000d7202 */ /* 0x000fce0000000f00 */
[----:B------:R-:W-:Y:S05]  /*1770*/  WARPSYNC.COLLECTIVE R15, `(.L_x_27929) ;  /* 0x000000000f087348 */ /* 0x000fea0003c00000 */
[----:B------:R0:W1:Y:S02]  /*1780*/  SHFL.BFLY P6, R14, R13, R12, R11 ;  /* 0x0c00000c0d0e7389 */ /* 0x00006400000c000b */
[----:B01----:R-:W-:Y:S05]  /*1790*/  ENDCOLLECTIVE ;  /* 0x000000000000791b */ /* 0x003fea0003800000 */
.L_x_27929:
[----:B------:R-:W-:Y:S01]  /*17a0*/  IMAD.MOV.U32 R12, RZ, RZ, 0x2 ;  /* 0x00000002ff0c7424 */ /* 0x000fe200078e00ff */
[----:B------:R-:W-:-:S04]  /*17b0*/  FMNMX R2, R0, R14, !PT ;  /* 0x0000000e00027209 */ /* 0x000fc80007800000 */
[----:B------:R-:W-:-:S07]  /*17c0*/  MOV R13, R2 ;  /* 0x00000002000d7202 */ /* 0x000fce0000000f00 */
[----:B------:R-:W-:Y:S05]  /*17d0*/  WARPSYNC.COLLECTIVE R15, `(.L_x_27930) ;  /* 0x000000000f087348 */ /* 0x000fea0003c00000 */
[----:B------:R0:W1:Y:S02]  /*17e0*/  SHFL.BFLY P6, R14, R13, R12, R11 ;  /* 0x0c00000c0d0e7389 */ /* 0x00006400000c000b */
[----:B01----:R-:W-:Y:S05]  /*17f0*/  ENDCOLLECTIVE ;  /* 0x000000000000791b */ /* 0x003fea0003800000 */
.L_x_27930:
[----:B------:R-:W-:Y:S01]  /*1800*/  IMAD.MOV.U32 R12, RZ, RZ, 0x1 ;  /* 0x00000001ff0c7424 */ /* 0x000fe200078e00ff */
[----:B------:R-:W-:-:S04]  /*1810*/  FMNMX R4, R2, R14, !PT ;  /* 0x0000000e02047209 */ /* 0x000fc80007800000 */
[----:B------:R-:W-:-:S07]  /*1820*/  MOV R13, R4 ;  /* 0x00000004000d7202 */ /* 0x000fce0000000f00 */
[----:B------:R-:W-:Y:S05]  /*1830*/  WARPSYNC.COLLECTIVE R15, `(.L_x_27931) ;  /* 0x000000000f087348 */ /* 0x000fea0003c00000 */
[----:B------:R0:W1:Y:S02]  /*1840*/  SHFL.BFLY P6, R14, R13, R12, R11 ;  /* 0x0c00000c0d0e7389 */ /* 0x00006400000c000b */
[----:B01----:R-:W-:Y:S05]  /*1850*/  ENDCOLLECTIVE ;  /* 0x000000000000791b */ /* 0x003fea0003800000 */
.L_x_27931:
[----:B------:R-:W-:Y:S01]  /*1860*/  MOV R13, R3 ;  /* 0x00000003000d7202 */ /* 0x000fe20000000f00 */
[----:B------:R-:W-:Y:S01]  /*1870*/  IMAD.MOV.U32 R12, RZ, RZ, 0x10 ;  /* 0x00000010ff0c7424 */ /* 0x000fe200078e00ff */
[----:B------:R-:W-:-:S07]  /*1880*/  FMNMX R5, R4, R14, !PT ;  /* 0x0000000e04057209 */ /* 0x000fce0007800000 */
[----:B------:R-:W-:Y:S05]  /*1890*/  WARPSYNC.COLLECTIVE R15, `(.L_x_27932) ;  /* 0x000000000f087348 */ /* 0x000fea0003c00000 */
[----:B------:R0:W1:Y:S02]  /*18a0*/  SHFL.BFLY P6, R14, R13, R12, R11 ;  /* 0x0c00000c0d0e7389 */ /* 0x00006400000c000b */
[----:B01----:R-:W-:Y:S05]  /*18b0*/  ENDCOLLECTIVE ;  /* 0x000000000000791b */ /* 0x003fea0003800000 */
.L_x_27932:
[C---:B------:R-:W-:Y:S01]  /*18c0*/  FADD R0, -R5.reuse, R28 ;  /* 0x0000001c05007221 */ /* 0x040fe20000000100 */
[----:B------:R-:W-:Y:S01]  /*18d0*/  FADD R2, -R5, R26 ;  /* 0x0000001a05027221 */ /* 0x000fe20000000100 */
[----:B------:R-:W-:Y:S01]  /*18e0*/  HFMA2 R12, -RZ, RZ, 0, 4.76837158203125e-07 ;  /* 0x00000008ff0c7431 */ /* 0x000fe200000001ff */
[----:B------:R-:W-:-:S04]  /*18f0*/  MOV R4, R14 ;  /* 0x0000000e00047202 */ /* 0x000fc80000000f00 */
[----:B------:R-:W-:-:S05]  /*1900*/  FMNMX R5, R4, R3, !PT ;  /* 0x0000000304057209 */ /* 0x000fca0007800000 */
[----:B------:R-:W-:-:S07]  /*1910*/  IMAD.MOV.U32 R13, RZ, RZ, R5 ;  /* 0x000000ffff0d7224 */ /* 0x000fce00078e0005 */
[----:B------:R-:W-:Y:S05]  /*1920*/  WARPSYNC.COLLECTIVE R15, `(.L_x_27933) ;  /* 0x000000000f087348 */ /* 0x000fea0003c00000 */
[----:B------:R0:W1:Y:S02]  /*1930*/  SHFL.BFLY P6, R14, R13, R12, R11 ;  /* 0x0c00000c0d0e7389 */ /* 0x00006400000c000b */
[----:B01----:R-:W-:Y:S05]  /*1940*/  ENDCOLLECTIVE ;  /* 0x000000000000791b */ /* 0x003fea0003800000 */
.L_x_27933:
[----:B------:R-:W-:Y:S02]  /*1950*/  IMAD.MOV.U32 R12, RZ, RZ, 0x4 ;  /* 0x00000004ff0c7424 */ /* 0x000fe400078e00ff */
[----:B------:R-:W-:-:S05]  /*1960*/  IMAD.MOV.U32 R4, RZ, RZ, R14 ;  /* 0x000000ffff047224 */ /* 0x000fca00078e000e */
[----:B------:R-:W-:-:S04]  /*1970*/  FMNMX R27, R5, R4, !PT ;  /* 0x00000004051b7209 */ /* 0x000fc80007800000 */
[----:B------:R-:W-:-:S07]  /*1980*/  MOV R13, R27 ;  /* 0x0000001b000d7202 */ /* 0x000fce0000000f00 */
[----:B------:R-:W-:Y:S05]  /*1990*/  WARPSYNC.COLLECTIVE R15, `(.L_x_27934) ;  /* 0x000000000f087348 */ /* 0x000fea0003c00000 */
[----:B------:R0:W1:Y:S02]  /*19a0*/  SHFL.BFLY P6, R14, R13, R12, R11 ;  /* 0x0c00000c0d0e7389 */ /* 0x00006400000c000b */
[----:B01----:R-:W-:Y:S05]  /*19b0*/  ENDCOLLECTIVE ;  /* 0x000000000000791b */ /* 0x003fea0003800000 */
.L_x_27934:
[----:B------:R-:W-:Y:S01]  /*19c0*/  HFMA2 R12, -RZ, RZ, 0, 1.1920928955078125e-07 ;  /* 0x00000002ff0c7431 */ /* 0x000fe200000001ff */
[----:B------:R-:W-:-:S04]  /*19d0*/  MOV R4, R14 ;  /* 0x0000000e00047202 */ /* 0x000fc80000000f00 */
[----:B------:R-:W-:-:S05]  /*19e0*/  FMNMX R3, R27, R4, !PT ;  /* 0x000000041b037209 */ /* 0x000fca0007800000 */
[----:B------:R-:W-:-:S07]  /*19f0*/  IMAD.MOV.U32 R13, RZ, RZ, R3 ;  /* 0x000000ffff0d7224 */ /* 0x000fce00078e0003 */
[----:B------:R-:W-:Y:S05]  /*1a00*/  WARPSYNC.COLLECTIVE R15, `(.L_x_27935) ;  /* 0x000000000f087348 */ /* 0x000fea0003c00000 */
[----:B------:R0:W1:Y:S02]  /*1a10*/  SHFL.BFLY P6, R14, R13, R12, R11 ;  /* 0x0c00000c0d0e7389 */ /* 0x00006400000c000b */
[----:B01----:R-:W-:Y:S05]  /*1a20*/  ENDCOLLECTIVE ;  /* 0x000000000000791b */ /* 0x003fea0003800000 */
.L_x_27935:
        /* <DEDUP_REMOVED lines=8> */
.L_x_27936:
[----:B------:R-:W-:-:S04]  /*1ab0*/  MOV R29, R14 ;  /* 0x0000000e001d7202 */ /* 0x000fc80000000f00 */
[----:B------:R-:W-:-:S05]  /*1ac0*/  FMNMX R5, R30, R29, !PT ;  /* 0x0000001d1e057209 */ /* 0x000fca0007800000 */
[C---:B------:R-:W-:Y:S01]  /*1ad0*/  FADD R4, -R5.reuse, R25 ;  /* 0x0000001905047221 */ /* 0x040fe20000000100 */
[----:B------:R-:W-:Y:S02]  /*1ae0*/  IMAD.MOV.U32 R25, RZ, RZ, 0x3bbb989d ;  /* 0x3bbb989dff197424 */ /* 0x000fe400078e00ff */
[----:B------:R-:W-:Y:S02]  /*1af0*/  FADD R5, -R5, R24 ;  /* 0x0000001805057221 */ /* 0x000fe40000000100 */
        /* <DEDUP_REMOVED lines=9> */
[----:B------:R-:W-:Y:S02]  /*1b90*/  IMAD.SHL.U32 R0, R14, 0x800000, RZ ;  /* 0x008000000e007824 */ /* 0x000fe400078e00ff */
[----:B------:R-:W-:Y:S01]  /*1ba0*/  FFMA R11, R2, 1.925963033500011079e-08, R11 ;  /* 0x32a57060020b7823 */ /* 0x000fe2000000000b */
[-C--:B------:R-:W-:Y:S01]  /*1bb0*/  FFMA.SAT R14, R5, R25.reuse, 0.5 ;  /* 0x3f000000050e7423 */ /* 0x080fe20000002019 */
[----:B------:R-:W-:Y:S01]  /*1bc0*/  SHF.L.U32 R2, R12, 0x17, RZ ;  /* 0x000000170c027819 */ /* 0x000fe200000006ff */
[----:B------:R-:W-:Y:S01]  /*1bd0*/  FFMA.SAT R12, R4, R25, 0.5 ;  /* 0x3f000000040c7423 */ /* 0x000fe20000002019 */
[----:B------:R-:W0:Y:S01]  /*1be0*/  MUFU.EX2 R27, R27 ;  /* 0x0000001b001b7308 */ /* 0x000e220000000800 */
[-C--:B------:R-:W-:Y:S02]  /*1bf0*/  FFMA.RM R14, R14, R3.reuse, 12582913 ;  /* 0x4b4000010e0e7423 */ /* 0x080fe40000004003 */
[----:B------:R-:W-:-:S02]  /*1c00*/  FFMA.RM R12, R12, R3, 12582913 ;  /* 0x4b4000010c0c7423 */ /* 0x000fc40000004003 */
[C---:B------:R-:W-:Y:S01]  /*1c10*/  FADD R24, R14.reuse, -12583039 ;  /* 0xcb40007f0e187421 */ /* 0x040fe20000000000 */
[----:B------:R-:W-:Y:S02]  /*1c20*/  IMAD.SHL.U32 R3, R14, 0x800000, RZ ;  /* 0x008000000e037824 */ /* 0x000fe400078e00ff */
[----:B------:R-:W1:Y:S01]  /*1c30*/  MUFU.EX2 R11, R11 ;  /* 0x0000000b000b7308 */ /* 0x000e620000000800 */
[----:B------:R-:W-:-:S04]  /*1c40*/  FFMA R24, R5, 1.4426950216293334961, -R24 ;  /* 0x3fb8aa3b05187823 */ /* 0x000fc80000000818 */
[----:B------:R-:W-:Y:S01]  /*1c50*/  FFMA R24, R5, 1.925963033500011079e-08, R24 ;  /* 0x32a5706005187823 */ /* 0x000fe20000000018 */
[----:B------:R-:W-:Y:S01]  /*1c60*/  FADD R5, R12, -12583039 ;  /* 0xcb40007f0c057421 */ /* 0x000fe20000000000 */
[----:B0-----:R-:W-:-:S03]  /*1c70*/  FMUL R0, R0, R27 ;  /* 0x0000001b00007220 */ /* 0x001fc60000400000 */
[C---:B------:R-:W-:Y:S01]  /*1c80*/  FFMA R5, R4.reuse, 1.4426950216293334961, -R5 ;  /* 0x3fb8aa3b04057823 */ /* 0x040fe20000000805 */
[----:B------:R-:W0:Y:S01]  /*1c90*/  MUFU.EX2 R24, R24 ;  /* 0x0000001800187308 */ /* 0x000e220000000800 */
[----:B------:R-:W-:Y:S02]  /*1ca0*/  FADD R13, RZ, R0 ;  /* 0x00000000ff0d7221 */ /* 0x000fe40000000000 */
[----:B------:R-:W-:Y:S01]  /*1cb0*/  FFMA R5, R4, 1.925963033500011079e-08, R5 ;  /* 0x32a5706004057823 */ /* 0x000fe20000000005 */
[----:B------:R-:W-:Y:S01]  /*1cc0*/  SHF.L.U32 R4, R12, 0x17, RZ ;  /* 0x000000170c047819 */ /* 0x000fe200000006ff */
[----:B------:R-:W-:Y:S02]  /*1cd0*/  IMAD.MOV.U32 R12, RZ, RZ, 0x10 ;  /* 0x00000010ff0c7424 */ /* 0x000fe400078e00ff */
[----:B-1----:R-:W-:Y:S01]  /*1ce0*/  FMUL R2, R2, R11 ;  /* 0x0000000b02027220 */ /* 0x002fe20000400000 */
[----:B------:R-:W-:Y:S01]  /*1cf0*/  MOV R11, 0x1f ;  /* 0x0000001f000b7802 */ /* 0x000fe20000000f00 */
[----:B------:R-:W1:Y:S02]  /*1d00*/  MUFU.EX2 R5, R5 ;  /* 0x0000000500057308 */ /* 0x000e640000000800 */
[----:B------:R-:W-:-:S07]  /*1d10*/  FADD R13, R13, R2 ;  /* 0x000000020d0d7221 */ /* 0x000fce0000000000 */
[----:B01----:R-:W-:Y:S05]  /*1d20*/  WARPSYNC.COLLECTIVE R15, `(.L_x_27937) ;  /* 0x000000000f087348 */ /* 0x003fea0003c00000 */
[----:B------:R2:W3:Y:S02]  /*1d30*/  SHFL.BFLY P6, R14, R13, R12, R11 ;  /* 0x0c00000c0d0e7389 */ /* 0x0004e400000c000b */
[----:B0123--:R-:W-:Y:S05]  /*1d40*/  ENDCOLLECTIVE ;  /* 0x000000000000791b */ /* 0x00ffea0003800000 */
.L_x_27937:
[----:B------:R-:W-:Y:S01]  /*1d50*/  FMUL R3, R3, R24 ;  /* 0x0000001803037220 */ /* 0x000fe20000400000 */
[----:B------:R-:W-:Y:S01]  /*1d60*/  FMUL R4, R4, R5 ;  /* 0x0000000504047220 */ /* 0x000fe20000400000 */
[----:B------:R-:W-:Y:S02]  /*1d70*/  HFMA2 R12, -RZ, RZ, 0, 4.76837158203125e-07 ;  /* 0x00000008ff0c7431 */ /* 0x000fe400000001ff */
[----:B------:R-:W-:-:S04]  /*1d80*/  FADD R5, R13, R14 ;  /* 0x0000000e0d057221 */ /* 0x000fc80000000000 */
[----:B------:R-:W-:-:S07]  /*1d90*/  IMAD.MOV.U32 R13, RZ, RZ, R5 ;  /* 0x000000ffff0d7224 */ /* 0x000fce00078e0005 */
[----:B------:R-:W-:Y:S05]  /*1da0*/  WARPSYNC.COLLECTIVE R15, `(.L_x_27938) ;  /* 0x000000000f087348 */ /* 0x000fea0003c00000 */
[----:B------:R0:W1:Y:S02]  /*1db0*/  SHFL.BFLY P6, R14, R13, R12, R11 ;  /* 0x0c00000c0d0e7389 */ /* 0x00006400000c000b */
[----:B01----:R-:W-:Y:S05]  /*1dc0*/  ENDCOLLECTIVE ;  /* 0x000000000000791b */ /* 0x003fea0003800000 */
.L_x_27938:
[----:B------:R-:W-:Y:S01]  /*1dd0*/  MOV R12, 0x4 ;  /* 0x00000004000c7802 */ /* 0x000fe20000000f00 */
[----:B------:R-:W-:-:S04]  /*1de0*/  FADD R25, R5, R14 ;  /* 0x0000000e05197221 */ /* 0x000fc80000000000 */
[----:B------:R-:W-:-:S07]  /*1df0*/  IMAD.MOV.U32 R13, RZ, RZ, R25 ;  /* 0x000000ffff0d7224 */ /* 0x000fce00078e0019 */
[----:B------:R-:W-:Y:S05]  /*1e00*/  WARPSYNC.COLLECTIVE R15, `(.L_x_27939) ;  /* 0x000000000f087348 */ /* 0x000fea0003c00000 */
[----:B------:R0:W1:Y:S02]  /*1e10*/  SHFL.BFLY P6, R14, R13, R12, R11 ;  /* 0x0c00000c0d0e7389 */ /* 0x00006400000c000b */
[----:B01----:R-:W-:Y:S05]  /*1e20*/  ENDCOLLECTIVE ;  /* 0x000000000000791b */ /* 0x003fea0003800000 */
.L_x_27939:
[----:B------:R-:W-:Y:S02]  /*1e30*/  HFMA2 R12, -RZ, RZ, 0, 1.1920928955078125e-07 ;  /* 0x00000002ff0c7431 */ /* 0x000fe400000001ff */
[----:B------:R-:W-:-:S04]  /*1e40*/  FADD R26, R25, R14 ;  /* 0x0000000e191a7221 */ /* 0x000fc80000000000 */
[----:B------:R-:W-:-:S07]  /*1e50*/  IMAD.MOV.U32 R13, RZ, RZ, R26 ;  /* 0x000000ffff0d7224 */ /* 0x000fce00078e001a */
[----:B------:R-:W-:Y:S05]  /*1e60*/  WARPSYNC.COLLECTIVE R15, `(.L_x_27940) ;  /* 0x000000000f087348 */ /* 0x000fea0003c00000 */
[----:B------:R0:W1:Y:S02]  /*1e70*/  SHFL.BFLY P6, R14, R13, R12, R11 ;  /* 0x0c00000c0d0e7389 */ /* 0x00006400000c000b */
[----:B01----:R-:W-:Y:S05]  /*1e80*/  ENDCOLLECTIVE ;  /* 0x000000000000791b */ /* 0x003fea0003800000 */
.L_x_27940:
[----:B------:R-:W-:Y:S01]  /*1e90*/  MOV R12, 0x1 ;  /* 0x00000001000c7802 */ /* 0x000fe20000000f00 */
[----:B------:R-:W-:-:S04]  /*1ea0*/  FADD R24, R26, R14 ;  /* 0x0000000e1a187221 */ /* 0x000fc80000000000 */
[----:B------:R-:W-:-:S07]  /*1eb0*/  IMAD.MOV.U32 R13, RZ, RZ, R24 ;  /* 0x000000ffff0d7224 */ /* 0x000fce00078e0018 */
[----:B------:R-:W-:Y:S05]  /*1ec0*/  WARPSYNC.COLLECTIVE R15, `(.L_x_27941) ;  /* 0x000000000f087348 */ /* 0x000fea0003c00000 */
[----:B------:R0:W1:Y:S02]  /*1ed0*/  SHFL.BFLY P6, R14, R13, R12, R11 ;  /* 0x0c00000c0d0e7389 */ /* 0x00006400000c000b */
[----:B01----:R-:W-:Y:S05]  /*1ee0*/  ENDCOLLECTIVE ;  /* 0x000000000000791b */ /* 0x003fea0003800000 */
.L_x_27941:
[----:B------:R-:W-:Y:S02]  /*1ef0*/  HFMA2 R12, -RZ, RZ, 0, 9.5367431640625e-07 ;  /* 0x00000010ff0c7431 */ /* 0x000fe400000001ff */
[----:B------:R-:W-:Y:S01]  /*1f00*/  FADD R5, R24, R14 ;  /* 0x0000000e18057221 */ /* 0x000fe20000000000 */
[----:B------:R-:W-:-:S04]  /*1f10*/  FADD R24, RZ, R4 ;  /* 0x00000004ff187221 */ /* 0x000fc80000000000 */
[----:B------:R-:W-:-:S04]  /*1f20*/  FADD R24, R24, R3 ;  /* 0x0000000318187221 */ /* 0x000fc80000000000 */
[----:B------:R-:W-:-:S07]  /*1f30*/  IMAD.MOV.U32 R13, RZ, RZ, R24 ;  /* 0x000000ffff0d7224 */ /* 0x000fce00078e0018 */
[----:B------:R-:W-:Y:S05]  /*1f40*/  WARPSYNC.COLLECTIVE R15, `(.L_x_27942) ;  /* 0x000000000f087348 */ /* 0x000fea0003c00000 */
[----:B------:R0:W1:Y:S02]  /*1f50*/  SHFL.BFLY P6, R14, R13, R12, R11 ;  /* 0x0c00000c0d0e7389 */ /* 0x00006400000c000b */
[----:B01----:R-:W-:Y:S05]  /*1f60*/  ENDCOLLECTIVE ;  /* 0x000000000000791b */ /* 0x003fea0003800000 */
.L_x_27942:
[----:B------:R-:W-:Y:S02]  /*1f70*/  IMAD.MOV.U32 R12, RZ, RZ, 0x8 ;  /* 0x00000008ff0c7424 */ /* 0x000fe400078e00ff */
[----:B------:R-:W-:-:S04]  /*1f80*/  IMAD.MOV.U32 R25, RZ, RZ, R14 ;  /* 0x000000ffff197224 */ /* 0x000fc800078e000e */
[----:B------:R-:W-:-:S05]  /*1f90*/  FADD R27, R24, R25 ;  /* 0x00000019181b7221 */ /* 0x000fca0000000000 */
[----:B------:R-:W-:-:S07]  /*1fa0*/  MOV R13, R27 ;  /* 0x0000001b000d7202 */ /* 0x000fce0000000f00 */
[----:B------:R-:W-:Y:S05]  /*1fb0*/  WARPSYNC.COLLECTIVE R15, `(.L_x_27943) ;  /* 0x000000000f087348 */ /* 0x000fea0003c00000 */
[----:B------:R0:W1:Y:S02]  /*1fc0*/  SHFL.BFLY P6, R14, R13, R12, R11 ;  /* 0x0c00000c0d0e7389 */ /* 0x00006400000c000b */
[----:B01----:R-:W-:Y:S05]  /*1fd0*/  ENDCOLLECTIVE ;  /* 0x000000000000791b */ /* 0x003fea0003800000 */
.L_x_27943:
[----:B------:R-:W-:Y:S01]  /*1fe0*/  HFMA2 R12, -RZ, RZ, 0, 2.384185791015625e-07 ;  /* 0x00000004ff0c7431 */ /* 0x000fe200000001ff */
[----:B------:R-:W-:-:S05]  /*1ff0*/  MOV R26, R14 ;  /* 0x0000000e001a7202 */ /* 0x000fca0000000f00 */
[----:B------:R-:W-:-:S04]  /*2000*/  FADD R28, R27, R26 ;  /* 0x0000001a1b1c7221 */ /* 0x000fc80000000000 */
[----:B------:R-:W-:-:S07]  /*2010*/  IMAD.MOV.U32 R13, RZ, RZ, R28 ;  /* 0x000000ffff0d7224 */ /* 0x000fce00078e001c */
[----:B------:R-:W-:Y:S05]  /*2020*/  WARPSYNC.COLLECTIVE R15, `(.L_x_27944) ;  /* 0x000000000f087348 */ /* 0x000fea0003c00000 */
[----:B------:R0:W1:Y:S02]  /*2030*/  SHFL.BFLY P6, R14, R13, R12, R11 ;  /* 0x0c00000c0d0e7389 */ /* 0x00006400000c000b */
[----:B01----:R-:W-:Y:S05]  /*2040*/  ENDCOLLECTIVE ;  /* 0x000000000000791b */ /* 0x003fea0003800000 */
.L_x_27944:
[----:B------:R-:W-:Y:S02]  /*2050*/  IMAD.MOV.U32 R12, RZ, RZ, 0x2 ;  /* 0x00000002ff0c7424 */ /* 0x000fe400078e00ff */
[----:B------:R-:W-:-:S04]  /*2060*/  IMAD.MOV.U32 R29, RZ, RZ, R14 ;  /* 0x000000ffff1d7224 */ /* 0x000fc800078e000e */
[----:B------:R-:W-:-:S05]  /*2070*/  FADD R29, R28, R29 ;  /* 0x0000001d1c1d7221 */ /* 0x000fca0000000000 */
[----:B------:R-:W-:-:S07]  /*2080*/  MOV R13, R29 ;  /* 0x0000001d000d7202 */ /* 0x000fce0000000f00 */
[----:B------:R-:W-:Y:S05]  /*2090*/  WARPSYNC.COLLECTIVE R15, `(.L_x_27945) ;  /* 0x000000000f087348 */ /* 0x000fea0003c00000 */
[----:B------:R0:W1:Y:S02]  /*20a0*/  SHFL.BFLY P6, R14, R13, R12, R11 ;  /* 0x0c00000c0d0e7389 */ /* 0x00006400000c000b */
[----:B01----:R-:W-:Y:S05]  /*20b0*/  ENDCOLLECTIVE ;  /* 0x000000000000791b */ /* 0x003fea0003800000 */
.L_x_27945:
[----:B------:R-:W-:Y:S01]  /*20c0*/  HFMA2 R12, -RZ, RZ, 0, 5.9604644775390625e-08 ;  /* 0x00000001ff0c7431 */ /* 0x000fe200000001ff */
[----:B------:R-:W-:-:S05]  /*20d0*/  MOV R30, R14 ;  /* 0x0000000e001e7202 */ /* 0x000fca0000000f00 */
[----:B------:R-:W-:-:S04]  /*20e0*/  FADD R30, R29, R30 ;  /* 0x0000001e1d1e7221 */ /* 0x000fc80000000000 */
[----:B------:R-:W-:-:S07]  /*20f0*/  IMAD.MOV.U32 R13, RZ, RZ, R30 ;  /* 0x000000ffff0d7224 */ /* 0x000fce00078e001e */
[----:B------:R-:W-:Y:S05]  /*2100*/  WARPSYNC.COLLECTIVE R15, `(.L_x_27946) ;  /* 0x000000000f087348 */ /* 0x000fea0003c00000 */
[----:B------:R0:W1:Y:S02]  /*2110*/  SHFL.BFLY P6, R14, R13, R12, R11 ;  /* 0x0c00000c0d0e7389 */ /* 0x00006400000c000b */
[----:B01----:R-:W-:Y:S05]  /*2120*/  ENDCOLLECTIVE ;  /* 0x000000000000791b */ /* 0x003fea0003800000 */
.L_x_27946:
[----:B------:R-:W-:Y:S01]  /*2130*/  IMAD.MOV.U32 R27, RZ, RZ, R14 ;  /* 0x000000ffff1b7224 */ /* 0x000fe200078e000e */
[----:B------:R-:W-:Y:S06]  /*2140*/  BRA `(.L_x_27947) ;  /* 0xffffffec00c87947 */ /* 0x000fec000383ffff */
        .weak           $__internal_444_$__cuda_sm3x_div_rn_noftz_f32_slowpath
        .type           $__internal_444_$__cuda_sm3x_div_rn_noftz_f32_slowpath,@function
        .size           $__internal_444_$__cuda_sm3x_div_rn_noftz_f32_slowpath,(.L_x_37821 - $__internal_444_$__cuda_sm3x_div_rn_noftz_f32_slowpath)
$__internal_444_$__cuda_sm3x_div_rn_noftz_f32_slowpath:
        /* <DEDUP_REMOVED lines=35> */
.L_x_27949:
        /* <DEDUP_REMOVED lines=51> */
.L_x_27956:
[----:B------:R-:W-:-:S04]  /*26b0*/  LOP3.LUT R0, R0, 0x80000000, RZ, 0xc0, !PT ;  /* 0x8000000000007812 */ /* 0x000fc800078ec0ff */
[----:B------:R-:W-:Y:S01]  /*26c0*/  LOP3.LUT R0, R0, 0x7f800000, RZ, 0xfc, !PT ;  /* 0x7f80000000007812 */ /* 0x000fe200078efcff */
[----:B------:R-:W-:Y:S06]  /*26d0*/  BRA `(.L_x_27957) ;  /* 0x0000000000047947 */ /* 0x000fec0003800000 */
.L_x_27955:
[----:B------:R-:W-:-:S07]  /*26e0*/  IMAD R0, R26, 0x800000, R0 ;  /* 0x008000001a007824 */ /* 0x000fce00078e0200 */
.L_x_27957:
[----:B------:R-:W-:Y:S05]  /*26f0*/  BSYNC.RECONVERGENT B3 ;  /* 0x0000000000037941 */ /* 0x000fea0003800200 */
.L_x_27954:
[----:B------:R-:W-:Y:S05]  /*2700*/  BRA `(.L_x_27958) ;  /* 0x0000000000207947 */ /* 0x000fea0003800000 */
.L_x_27953:
[----:B------:R-:W-:-:S04]  /*2710*/  LOP3.LUT R0, R15, 0x80000000, R0, 0x48, !PT ;  /* 0x800000000f007812 */ /* 0x000fc800078e4800 */
[----:B------:R-:W-:Y:S01]  /*2720*/  LOP3.LUT R0, R0, 0x7f800000, RZ, 0xfc, !PT ;  /* 0x7f80000000007812 */ /* 0x000fe200078efcff */
[----:B------:R-:W-:Y:S06]  /*2730*/  BRA `(.L_x_27958) ;  /* 0x0000000000147947 */ /* 0x000fec0003800000 */
.L_x_27952:
[----:B------:R-:W-:Y:S01]  /*2740*/  LOP3.LUT R0, R15, 0x80000000, R0, 0x48, !PT ;  /* 0x800000000f007812 */ /* 0x000fe200078e4800 */
[----:B------:R-:W-:Y:S06]  /*2750*/  BRA `(.L_x_27958) ;  /* 0x00000000000c7947 */ /* 0x000fec0003800000 */
.L_x_27951:
[----:B------:R-:W0:Y:S01]  /*2760*/  MUFU.RSQ R0, -QNAN ;  /* 0xffc0000000007908 */ /* 0x000e220000001400 */
[----:B------:R-:W-:Y:S05]  /*2770*/  BRA `(.L_x_27958) ;  /* 0x0000000000047947 */ /* 0x000fea0003800000 */
.L_x_27950:
[----:B------:R-:W-:-:S07]  /*2780*/  FADD.FTZ R0, R0, R5 ;  /* 0x0000000500007221 */ /* 0x000fce0000010000 */
.L_x_27958:
[----:B------:R-:W-:Y:S05]  /*2790*/  BSYNC.RECONVERGENT B2 ;  /* 0x0000000000027941 */ /* 0x000fea0003800200 */
.L_x_27948:
[----:B------:R-:W-:Y:S01]  /*27a0*/  IMAD.MOV.U32 R15, RZ, RZ, 0x0 ;  /* 0x00000000ff0f7424 */ /* 0x000fe200078e00ff */
[----:B0-----:R-:W-:-:S03]  /*27b0*/  MOV R13, R0 ;  /* 0x00000000000d7202 */ /* 0x001fc60000000f00 */
[----:B------:R-:W-:Y:S05]  /*27c0*/  RET.REL.NODEC R14 `(_Z15SoftmaxWarpImplI22BroadcastScaleMaskLoadIffbLm2EiE11DirectStoreIffEfLi2ELi2ELi32ELi2ELb1EL9Algorithm0EEvT_T0_ll) ;  /* 0xffffffd80e0c7950 */ /* 0x000fea0003c3ffff */
.L_x_27959:
        /* <DEDUP_REMOVED lines=11> */
.L_x_37821:


//--------------------- .text._Z15SoftmaxWarpImplI22BroadcastScaleMaskLoadIffbLm2EiE11DirectStoreIffEfLi2ELi2ELi32ELi2ELb0EL9Algorithm0EEvT_T0_ll --------------------------
	.section	.text._Z15SoftmaxWarpImplI22BroadcastScaleMaskLoadIffbLm2EiE11DirectStoreIffEfLi2ELi2ELi32ELi2ELb0EL9Algorithm0EEvT_T0_ll,"ax",@progbits
	.align	128
        .global         _Z15SoftmaxWarpImplI22BroadcastScaleMaskLoadIffbLm2EiE11DirectStoreIffEfLi2ELi2ELi32ELi2ELb0EL9Algorithm0EEvT_T0_ll
        .type           _Z15SoftmaxWarpImplI22BroadcastScaleMaskLoadIffbLm2EiE11DirectStoreIffEfLi2ELi2ELi32ELi2ELb0EL9Algorithm0EEvT_T0_ll,@function
        .size           _Z15SoftmaxWarpImplI22BroadcastScaleMaskLoadIffbLm2EiE11DirectStoreIffEfLi2ELi2ELi32ELi2ELb0EL9Algorithm0EEvT_T0_ll,(.L_x_37822 - _Z15SoftmaxWarpImplI22BroadcastScaleMaskLoadIffbLm2EiE11DirectStoreIffEfLi2ELi2ELi32ELi2ELb0EL9Algorithm0EEvT_T0_ll)
        .other          _Z15SoftmaxWarpImplI22BroadcastScaleMaskLoadIffbLm2EiE11DirectStoreIffEfLi2ELi2ELi32ELi2ELb0EL9Algorithm0EEvT_T0_ll,@"STO_CUDA_ENTRY STV_DEFAULT"
_Z15SoftmaxWarpImplI22BroadcastScaleMaskLoadIffbLm2EiE11DirectStoreIffEfLi2ELi2ELi32ELi2ELb0EL9Algorithm0EEvT_T0_ll:
.text._Z15SoftmaxWarpImplI22BroadcastScaleMaskLoadIffbLm2EiE11DirectStoreIffEfLi2ELi2ELi32ELi2ELb0EL9Algorithm0EEvT_T0_ll:
        /* <DEDUP_REMOVED lines=26> */
.L_x_27960:
        /* <DEDUP_REMOVED lines=18> */
[----:B------:R-:W4:Y:S01]  /*02c0*/  LDC.64 R6, c[0x0][0x388] ;  /* 0x0000e200ff067b82 */ /* 0x000f220000000a00 */
[----:B0-----:R-:W-:-:S07]  /*02d0*/  IMAD.SHL.U32 R18, R18, 0x2, RZ ;  /* 0x0000000212127824 */ /* 0x001fce00078e00ff */
.L_x_27971:
[----:B-1----:R-:W-:Y:S01]  /*02e0*/  IABS R15, R22 ;  /* 0x00000016000f7213 */ /* 0x002fe20000000000 */
[----:B------:R-:W-:Y:S01]  /*02f0*/  IMAD R3, R20, UR46, RZ ;  /* 0x0000002e14037c24 */ /* 0x000fe2000f8e02ff */
[----:B--2---:R-:W-:Y:S02]  /*0300*/  R2UR UR4, R16 ;  /* 0x00000000100472ca */ /* 0x004fe400000e0000 */
[----:B------:R-:W0:Y:S01]  /*0310*/  I2F.RP R0, R15 ;  /* 0x0000000f00007306 */ /* 0x000e220000209400 */
[----:B------:R-:W-:Y:S02]  /*0320*/  R2UR UR5, R17 ;  /* 0x00000000110572ca */ /* 0x000fe400000e0000 */
[C---:B------:R-:W-:Y:S02]  /*0330*/  IADD3 R5, PT, PT, R18.reuse, R3, RZ ;  /* 0x0000000312057210 */ /* 0x040fe40007ffe0ff */
[----:B------:R-:W-:Y:S02]  /*0340*/  IADD3 R3, PT, PT, R18, UR46, R3 ;  /* 0x0000002e12037c10 */ /* 0x000fe4000fffe003 */
[----:B------:R-:W-:-:S02]  /*0350*/  R2UR UR6, R16 ;  /* 0x00000000100672ca */ /* 0x000fc400000e0000 */
[----:B------:R-:W-:Y:S02]  /*0360*/  IABS R4, R3 ;  /* 0x0000000300047213 */ /* 0x000fe40000000000 */
        /* <DEDUP_REMOVED lines=9> */
[----:B------:R-:W-:-:S05]  /*0400*/  MOV R10, R4 ;  /* 0x00000004000a7202 */ /* 0x000fca0000000f00 */
[----:B------:R-:W-:-:S04]  /*0410*/  IMAD.HI.U32 R0, R11, R2, RZ ;  /* 0x000000020b007227 */ /* 0x000fc800078e00ff */
[----:B------:R-:W-:-:S04]  /*0420*/  IMAD.HI.U32 R11, R11, R10, RZ ;  /* 0x0000000a0b0b7227 */ /* 0x000fc800078e00ff */
[----:B------:R-:W-:Y:S01]  /*0430*/  IMAD.MOV R4, RZ, RZ, -R0 ;  /* 0x000000ffff047224 */ /* 0x000fe200078e0a00 */
[----:B------:R-:W-:-:S03]  /*0440*/  IADD3 R12, PT, PT, -R11, RZ, RZ ;  /* 0x000000ff0b0c7210 */ /* 0x000fc60007ffe1ff */
[C---:B------:R-:W-:Y:S02]  /*0450*/  IMAD R2, R15.reuse, R4, R2 ;  /* 0x000000040f027224 */ /* 0x040fe400078e0202 */
[C---:B------:R-:W-:Y:S02]  /*0460*/  IMAD R4, R15.reuse, R12, R10 ;  /* 0x0000000c0f047224 */ /* 0x040fe400078e020a */
[----:B------:R-:W0:Y:S01]  /*0470*/  LDC.64 R12, c[0x0][0x390] ;  /* 0x0000e400ff0c7b82 */ /* 0x000e220000000a00 */
[C---:B------:R-:W-:Y:S02]  /*0480*/  ISETP.GT.U32.AND P4, PT, R15.reuse, R2, PT ;  /* 0x000000020f00720c */ /* 0x040fe40003f84070 */
[----:B------:R-:W-:-:S11]  /*0490*/  ISETP.GT.U32.AND P5, PT, R15, R4, PT ;  /* 0x000000040f00720c */ /* 0x000fd60003fa4070 */
[----:B------:R-:W-:Y:S02]  /*04a0*/  @!P4 IMAD.IADD R2, R2, 0x1, -R15 ;  /* 0x000000010202c824 */ /* 0x000fe400078e0a0f */
[-C--:B------:R-:W-:Y:S01]  /*04b0*/  @!P5 IADD3 R4, PT, PT, R4, -R15.reuse, RZ ;  /* 0x8000000f0404d210 */ /* 0x080fe20007ffe0ff */
[----:B------:R-:W-:Y:S01]  /*04c0*/  @!P4 VIADD R0, R0, 0x1 ;  /* 0x000000010000c836 */ /* 0x000fe20000000000 */
[----:B------:R-:W-:Y:S02]  /*04d0*/  @!P5 IADD3 R11, PT, PT, R11, 0x1, RZ ;  /* 0x000000010b0bd810 */ /* 0x000fe40007ffe0ff */
[-C--:B------:R-:W-:Y:S02]  /*04e0*/  ISETP.GE.U32.AND P3, PT, R4, R15.reuse, PT ;  /* 0x0000000f0400720c */ /* 0x080fe40003f66070 */
[----:B------:R-:W-:Y:S02]  /*04f0*/  ISETP.GE.U32.AND P2, PT, R2, R15, PT ;  /* 0x0000000f0200720c */ /* 0x000fe40003f46070 */
[-C--:B------:R-:W-:Y:S01]  /*0500*/  LOP3.LUT R2, R5, R22.reuse, RZ, 0x3c, !PT ;  /* 0x0000001605027212 */ /* 0x080fe200078e3cff */
[----:B------:R-:W1:Y:S01]  /*0510*/  LDC.64 R14, c[0x0][0x398] ;  /* 0x0000e600ff0e7b82 */ /* 0x000e620000000a00 */
[----:B------:R-:W-:-:S02]  /*0520*/  LOP3.LUT R4, R3, R22, RZ, 0x3c, !PT ;  /* 0x0000001603047212 */ /* 0x000fc400078e3cff */
[----:B------:R-:W-:Y:S02]  /*0530*/  ISETP.GE.AND P0, PT, R2, RZ, PT ;  /* 0x000000ff0200720c */ /* 0x000fe40003f06270 */
[----:B------:R-:W-:-:S03]  /*0540*/  ISETP.GE.AND P1, PT, R4, RZ, PT ;  /* 0x000000ff0400720c */ /* 0x000fc60003f26270 */
[----:B------:R-:W-:Y:S02]  /*0550*/  @P3 IADD3 R11, PT, PT, R11, 0x1, RZ ;  /* 0x000000010b0b3810 */ /* 0x000fe40007ffe0ff */
[----:B------:R-:W-:Y:S01]  /*0560*/  @P2 VIADD R0, R0, 0x1 ;  /* 0x0000000100002836 */ /* 0x000fe20000000000 */
[----:B------:R-:W-:Y:S02]  /*0570*/  ISETP.NE.AND P2, PT, R22, RZ, PT ;  /* 0x000000ff1600720c */ /* 0x000fe40003f45270 */
[----:B------:R-:W-:Y:S01]  /*0580*/  IMAD.MOV.U32 R2, RZ, RZ, R11 ;  /* 0x000000ffff027224 */ /* 0x000fe200078e000b */
[----:B------:R-:W-:Y:S02]  /*0590*/  LOP3.LUT R11, RZ, R22, RZ, 0x33, !PT ;  /* 0x00000016ff0b7212 */ /* 0x000fe400078e33ff */
[----:B------:R-:W-:Y:S02]  /*05a0*/  @!P0 IADD3 R0, PT, PT, -R0, RZ, RZ ;  /* 0x000000ff00008210 */ /* 0x000fe40007ffe1ff */
[----:B------:R-:W-:Y:S01]  /*05b0*/  @!P1 IMAD.MOV R2, RZ, RZ, -R2 ;  /* 0x000000ffff029224 */ /* 0x000fe200078e0a02 */
[----:B0-----:R-:W-:-:S02]  /*05c0*/  ISETP.NE.U32.AND P1, PT, R12, 0x1, PT ;  /* 0x000000010c00780c */ /* 0x001fc40003f25070 */
[C---:B------:R-:W-:Y:S02]  /*05d0*/  SEL R0, R11.reuse, R0, !P2 ;  /* 0x000000000b007207 */ /* 0x040fe40005000000 */
[----:B------:R-:W-:Y:S02]  /*05e0*/  SEL R11, R11, R2, !P2 ;  /* 0x000000020b0b7207 */ /* 0x000fe40005000000 */
[----:B------:R-:W-:Y:S02]  /*05f0*/  IADD3 R2, PT, PT, -R0, RZ, RZ ;  /* 0x000000ff00027210 */ /* 0x000fe40007ffe1ff */
[----:B-1----:R-:W-:Y:S01]  /*0600*/  ISETP.NE.U32.AND P0, PT, R14, 0x1, PT ;  /* 0x000000010e00780c */ /* 0x002fe20003f05070 */
[----:B------:R-:W-:Y:S01]  /*0610*/  IMAD.MOV R4, RZ, RZ, -R11 ;  /* 0x000000ffff047224 */ /* 0x000fe200078e0a0b */
[----:B------:R-:W-:Y:S01]  /*0620*/  ISETP.NE.AND.EX P1, PT, R13, RZ, PT, P1 ;  /* 0x000000ff0d00720c */ /* 0x000fe20003f25310 */
[C---:B------:R-:W-:Y:S01]  /*0630*/  IMAD R2, R22.reuse, R2, R5 ;  /* 0x0000000216027224 */ /* 0x040fe200078e0205 */
[----:B------:R-:W-:Y:S01]  /*0640*/  ISETP.NE.AND.EX P0, PT, R15, RZ, PT, P0 ;  /* 0x000000ff0f00720c */ /* 0x000fe20003f05300 */
[----:B------:R-:W-:Y:S01]  /*0650*/  IMAD R4, R22, R4, R3 ;  /* 0x0000000416047224 */ /* 0x000fe200078e0203 */
[----:B------:R-:W-:-:S02]  /*0660*/  SEL R10, R11, RZ, P1 ;  /* 0x000000ff0b0a7207 */ /* 0x000fc40000800000 */
[----:B------:R-:W-:Y:S02]  /*0670*/  SEL R0, R0, RZ, P1 ;  /* 0x000000ff00007207 */ /* 0x000fe40000800000 */
[----:B------:R-:W-:Y:S01]  /*0680*/  SEL R4, R4, RZ, P0 ;  /* 0x000000ff04047207 */ /* 0x000fe20000000000 */
[----:B------:R-:W-:Y:S01]  /*0690*/  IMAD R13, R10, UR42, RZ ;  /* 0x0000002a0a0d7c24 */ /* 0x000fe2000f8e02ff */
[----:B------:R-:W-:Y:S01]  /*06a0*/  SEL R2, R2, RZ, P0 ;  /* 0x000000ff02027207 */ /* 0x000fe20000000000 */
[----:B------:R-:W-:Y:S02]  /*06b0*/  IMAD R11, R0, UR42, RZ ;  /* 0x0000002a000b7c24 */ /* 0x000fe4000f8e02ff */
[----:B------:R-:W-:Y:S02]  /*06c0*/  IMAD R4, R4, UR43, R13 ;  /* 0x0000002b04047c24 */ /* 0x000fe4000f8e020d */
[----:B------:R-:W-:-:S03]  /*06d0*/  IMAD R2, R2, UR43, R11 ;  /* 0x0000002b02027c24 */ /* 0x000fc6000f8e020b */
[----:B------:R-:W-:Y:S02]  /*06e0*/  LEA.HI R4, R4, R4, RZ, 0x1 ;  /* 0x0000000404047211 */ /* 0x000fe400078f08ff */
[----:B------:R-:W-:Y:S02]  /*06f0*/  LEA.HI R2, R2, R2, RZ, 0x1 ;  /* 0x0000000202027211 */ /* 0x000fe400078f08ff */
[----:B------:R-:W-:Y:S02]  /*0700*/  SHF.R.S32.HI R13, RZ, 0x1, R4 ;  /* 0x00000001ff0d7819 */ /* 0x000fe40000011404 */
[----:B------:R-:W-:-:S03]  /*0710*/  SHF.R.S32.HI R11, RZ, 0x1, R2 ;  /* 0x00000001ff0b7819 */ /* 0x000fc60000011402 */
[----:B----4-:R-:W-:-:S04]  /*0720*/  IMAD.WIDE R12, R13, 0x2, R6 ;  /* 0x000000020d0c7825 */ /* 0x010fc800078e0206 */
[----:B------:R-:W-:Y:S02]  /*0730*/  IMAD.WIDE R10, R11, 0x2, R6 ;  /* 0x000000020b0a7825 */ /* 0x000fe400078e0206 */
[----:B------:R-:W2:Y:S04]  /*0740*/  LDG.E.U16 R12, desc[UR6][R12.64] ;  /* 0x000000060c0c7981 */ /* 0x000ea8000c1e1500 */
[----:B------:R0:W4:Y:S01]  /*0750*/  LDG.E.U16 R15, desc[UR4][R10.64] ;  /* 0x000000040a0f7981 */ /* 0x000122000c1e1500 */
[----:B------:R-:W-:-:S04]  /*0760*/  LEA.HI R5, R5, R5, RZ, 0x1 ;  /* 0x0000000505057211 */ /* 0x000fc800078f08ff */
[----:B------:R-:W-:Y:S02]  /*0770*/  SHF.R.S32.HI R5, RZ, 0x1, R5 ;  /* 0x00000001ff057819 */ /* 0x000fe40000011405 */
[----:B------:R-:W-:Y:S02]  /*0780*/  R2UR UR8, R16 ;  /* 0x00000000100872ca */ /* 0x000fe400000e0000 */
[----:B------:R-:W-:Y:S01]  /*0790*/  R2UR UR9, R17 ;  /* 0x00000000110972ca */ /* 0x000fe200000e0000 */
[----:B0-----:R-:W0:Y:S01]  /*07a0*/  LDC.64 R10, c[0x0][0x3d0] ;  /* 0x0000f400ff0a7b82 */ /* 0x001e220000000a00 */
[----:B--2---:R-:W-:Y:S02]  /*07b0*/  PRMT R2, R12, 0x7771, RZ ;  /* 0x000077710c027816 */ /* 0x004fe400000000ff */
[----:B----4-:R-:W-:Y:S02]  /*07c0*/  PRMT R0, R15, 0x7771, RZ ;  /* 0x000077710f007816 */ /* 0x010fe400000000ff */
[----:B------:R-:W-:-:S02]  /*07d0*/  ISETP.NE.AND P3, PT, R2, RZ, PT ;  /* 0x000000ff0200720c */ /* 0x000fc40003f65270 */
[----:B------:R-:W-:Y:S02]  /*07e0*/  ISETP.NE.AND P1, PT, R0, RZ, PT ;  /* 0x000000ff0000720c */ /* 0x000fe40003f25270 */
[----:B------:R-:W-:Y:S01]  /*07f0*/  LEA.HI R0, R3, R3, RZ, 0x1 ;  /* 0x0000000303007211 */ /* 0x000fe200078f08ff */
[----:B---3--:R-:W-:-:S03]  /*0800*/  IMAD.WIDE R2, R5, 0x8, R8 ;  /* 0x0000000805027825 */ /* 0x008fc600078e0208 */
[----:B------:R-:W-:Y:S02]  /*0810*/  SHF.R.S32.HI R5, RZ, 0x1, R0 ;  /* 0x00000001ff057819 */ /* 0x000fe40000011400 */
[----:B------:R-:W0:Y:S03]  /*0820*/  LDG.E R0, desc[UR4][R2.64] ;  /* 0x0000000402007981 */ /* 0x000e26000c1e1900 */
[C---:B------:R-:W-:Y:S02]  /*0830*/  @P3 R2UR UR10, R16.reuse ;  /* 0x00000000100a32ca */ /* 0x040fe400000e0000 */
[----:B------:R-:W-:Y:S02]  /*0840*/  @P1 R2UR UR6, R16 ;  /* 0x00000000100612ca */ /* 0x000fe400000e0000 */
[C---:B------:R-:W-:Y:S02]  /*0850*/  @P1 R2UR UR7, R17.reuse ;  /* 0x00000000110712ca */ /* 0x040fe400000e0000 */
[----:B------:R-:W-:Y:S01]  /*0860*/  @P3 R2UR UR11, R17 ;  /* 0x00000000110b32ca */ /* 0x000fe200000e0000 */
[----:B------:R-:W-:-:S05]  /*0870*/  IMAD.WIDE R4, R5, 0x8, R8 ;  /* 0x0000000805047825 */ /* 0x000fca00078e0208 */
[----:B------:R-:W2:Y:S05]  /*0880*/  LDG.E R24, desc[UR8][R4.64] ;  /* 0x0000000804187981 */ /* 0x000eaa000c1e1900 */
        /* <DEDUP_REMOVED lines=43> */
[----:B------:R-:W-:Y:S01]  /*0b40*/  FFMA.SAT R4, R28, R15, 0.5 ;  /* 0x3f0000001c047423 */ /* 0x000fe2000000200f */
[----:B------:R-:W-:Y:S01]  /*0b50*/  FADD R10, R10, -R14 ;  /* 0x8000000e0a0a7221 */ /* 0x000fe20000000000 */
[----:B------:R-:W-:Y:S01]  /*0b60*/  FADD R14, -R14, R25 ;  /* 0x000000190e0e7221 */ /* 0x000fe20000000100 */
[-C--:B------:R-:W-:Y:S01]  /*0b70*/  FFMA.RM R2, R2, R11.reuse, 12582913 ;  /* 0x4b40000102027423 */ /* 0x080fe2000000400b */
[----:B------:R-:W-:Y:S01]  /*0b80*/  FFMA.RM R0, R4, R11, 12582913 ;  /* 0x4b40000104007423 */ /* 0x000fe2000000400b */
[----:B------:R-:W-:Y:S02]  /*0b90*/  FFMA.SAT R4, R10, R15, 0.5 ;  /* 0x3f0000000a047423 */ /* 0x000fe4000000200f */
[----:B------:R-:W-:Y:S01]  /*0ba0*/  FADD R3, R2, -12583039 ;  /* 0xcb40007f02037421 */ /* 0x000fe20000000000 */
[----:B------:R-:W-:Y:S01]  /*0bb0*/  FADD R5, R0, -12583039 ;  /* 0xcb40007f00057421 */ /* 0x000fe20000000000 */
[----:B------:R-:W-:Y:S01]  /*0bc0*/  SHF.L.U32 R2, R2, 0x17, RZ ;  /* 0x0000001702027819 */ /* 0x000fe200000006ff */
[----:B------:R-:W-:-:S02]  /*0bd0*/  IMAD.SHL.U32 R0, R0, 0x800000, RZ ;  /* 0x0080000000007824 */ /* 0x000fc400078e00ff */
[----:B------:R-:W-:Y:S01]  /*0be0*/  FFMA R3, R26, 1.4426950216293334961, -R3 ;  /* 0x3fb8aa3b1a037823 */ /* 0x000fe20000000803 */
[----:B------:R-:W-:-:S03]  /*0bf0*/  FFMA R13, R28, 1.4426950216293334961, -R5 ;  /* 0x3fb8aa3b1c0d7823 */ /* 0x000fc60000000805 */
[----:B------:R-:W-:Y:S01]  /*0c00*/  FFMA R26, R26, 1.925963033500011079e-08, R3 ;  /* 0x32a570601a1a7823 */ /* 0x000fe20000000003 */
[----:B------:R-:W-:Y:S01]  /*0c10*/  FFMA.RM R3, R4, R11, 12582913 ;  /* 0x4b40000104037423 */ /* 0x000fe2000000400b */
[----:B------:R-:W-:Y:S01]  /*0c20*/  FFMA.SAT R4, R14, R15, 0.5 ;  /* 0x3f0000000e047423 */ /* 0x000fe2000000200f */
[----:B------:R-:W-:Y:S01]  /*0c30*/  FFMA R13, R28, 1.925963033500011079e-08, R13 ;  /* 0x32a570601c0d7823 */ /* 0x000fe2000000000d */
[----:B------:R-:W0:Y:S01]  /*0c40*/  MUFU.EX2 R5, R26 ;  /* 0x0000001a00057308 */ /* 0x000e220000000800 */
[C---:B------:R-:W-:Y:S01]  /*0c50*/  FADD R15, R3.reuse, -12583039 ;  /* 0xcb40007f030f7421 */ /* 0x040fe20000000000 */
[----:B------:R-:W-:Y:S01]  /*0c60*/  FFMA.RM R11, R4, R11, 12582913 ;  /* 0x4b400001040b7423 */ /* 0x000fe2000000400b */
[----:B------:R-:W-:Y:S02]  /*0c70*/  SHF.L.U32 R3, R3, 0x17, RZ ;  /* 0x0000001703037819 */ /* 0x000fe400000006ff */
[C---:B------:R-:W-:Y:S01]  /*0c80*/  FFMA R15, R10.reuse, 1.4426950216293334961, -R15 ;  /* 0x3fb8aa3b0a0f7823 */ /* 0x040fe2000000080f */
[C---:B------:R-:W-:Y:S01]  /*0c90*/  FADD R23, R11.reuse, -12583039 ;  /* 0xcb40007f0b177421 */ /* 0x040fe20000000000 */
[----:B------:R-:W-:Y:S01]  /*0ca0*/  IMAD.SHL.U32 R11, R11, 0x800000, RZ ;  /* 0x008000000b0b7824 */ /* 0x000fe200078e00ff */
[----:B------:R-:W1:Y:S01]  /*0cb0*/  MUFU.EX2 R13, R13 ;  /* 0x0000000d000d7308 */ /* 0x000e620000000800 */
[----:B------:R-:W-:Y:S01]  /*0cc0*/  FFMA R15, R10, 1.925963033500011079e-08, R15 ;  /* 0x32a570600a0f7823 */ /* 0x000fe2000000000f */
[----:B------:R-:W-:-:S04]  /*0cd0*/  FFMA R23, R14, 1.4426950216293334961, -R23 ;  /* 0x3fb8aa3b0e177823 */ /* 0x000fc80000000817 */
[----:B------:R-:W-:Y:S02]  /*0ce0*/  FFMA R23, R14, 1.925963033500011079e-08, R23 ;  /* 0x32a570600e177823 */ /* 0x000fe40000000017 */
[----:B------:R-:W2:Y:S01]  /*0cf0*/  MUFU.EX2 R4, R15 ;  /* 0x0000000f00047308 */ /* 0x000ea20000000800 */
[----:B0-----:R-:W-:-:S07]  /*0d00*/  FMUL R2, R2, R5 ;  /* 0x0000000502027220 */ /* 0x001fce0000400000 */
[----:B------:R-:W0:Y:S01]  /*0d10*/  MUFU.EX2 R10, R23 ;  /* 0x00000017000a7308 */ /* 0x000e220000000800 */
[----:B-1----:R-:W-:Y:S01]  /*0d20*/  FMUL R0, R0, R13 ;  /* 0x0000000d00007220 */ /* 0x002fe20000400000 */
[----:B------:R-:W-:-:S04]  /*0d30*/  FADD R13, RZ, R2 ;  /* 0x00000002ff0d7221 */ /* 0x000fc80000000000 */
        /* <DEDUP_REMOVED lines=24> */
.L_x_27993:
        /* <DEDUP_REMOVED lines=11> */
[----:B------:R-:W-:Y:S05]  /*0f70*/  CALL.REL.NOINC `($__internal_445_$__cuda_sm3x_div_rn_noftz_f32_slowpath) ;  /* 0x0000000c00f07944 */ /* 0x000fea0003c00000 */
[----:B------:R-:W-:-:S07]  /*0f80*/  MOV R10, R2 ;  /* 0x00000002000a7202 */ /* 0x000fce0000000f00 */
.L_x_27964:
[----:B------:R-:W-:Y:S05]  /*0f90*/  BSYNC.RECONVERGENT B1 ;  /* 0x0000000000017941 */ /* 0x000fea0003800200 */
.L_x_27963:
        /* <DEDUP_REMOVED lines=11> */
[----:B------:R-:W-:Y:S05]  /*1050*/  CALL.REL.NOINC `($__internal_445_$__cuda_sm3x_div_rn_noftz_f32_slowpath) ;  /* 0x0000000c00b87944 */ /* 0x000fea0003c00000 */
[----:B------:R-:W-:-:S07]  /*1060*/  MOV R11, R2 ;  /* 0x00000002000b7202 */ /* 0x000fce0000000f00 */
.L_x_27966:
[----:B------:R-:W-:Y:S05]  /*1070*/  BSYNC.RECONVERGENT B1 ;  /* 0x0000000000017941 */ /* 0x000fea0003800200 */
.L_x_27965:
        /* <DEDUP_REMOVED lines=23> */
[----:B------:R-:W-:Y:S05]  /*11f0*/  CALL.REL.NOINC `($__internal_445_$__cuda_sm3x_div_rn_noftz_f32_slowpath) ;  /* 0x0000000c00507944 */ /* 0x000fea0003c00000 */
[----:B------:R-:W-:-:S07]  /*1200*/  MOV R14, R2 ;  /* 0x00000002000e7202 */ /* 0x000fce0000000f00 */
.L_x_27968:
[----:B------:R-:W-:Y:S05]  /*1210*/  BSYNC.RECONVERGENT B1 ;  /* 0x0000000000017941 */ /* 0x000fea0003800200 */
.L_x_27967:
        /* <DEDUP_REMOVED lines=12> */
[----:B------:R-:W-:Y:S05]  /*12e0*/  CALL.REL.NOINC `($__internal_445_$__cuda_sm3x_div_rn_noftz_f32_slowpath) ;  /* 0x0000000c00147944 */ /* 0x000fea0003c00000 */
[----:B------:R-:W-:-:S07]  /*12f0*/  IMAD.MOV.U32 R15, RZ, RZ, R2 ;  /* 0x000000ffff0f7224 */ /* 0x000fce00078e0002 */
.L_x_27970:
[----:B------:R-:W-:Y:S05]  /*1300*/  BSYNC.RECONVERGENT B1 ;  /* 0x0000000000017941 */ /* 0x000fea0003800200 */
.L_x_27969:
        /* <DEDUP_REMOVED lines=18> */
.L_x_27961:
[----:B------:R-:W-:Y:S05]  /*1430*/  EXIT ;  /* 0x000000000000794d */ /* 0x000fea0003800000 */
.L_x_27962:
[----:B------:R-:W-:Y:S01]  /*1440*/  HFMA2 R12, -RZ, RZ, 0, 9.5367431640625e-07 ;  /* 0x00000010ff0c7431 */ /* 0x000fe200000001ff */
[----:B------:R-:W-:Y:S01]  /*1450*/  BSSY B1, `(.L_x_27972) ;  /* 0x0000006000017945 */ /* 0x000fe20003800000 */
[----:B------:R-:W-:Y:S01]  /*1460*/  IMAD.MOV.U32 R11, RZ, RZ, 0x1f ;  /* 0x0000001fff0b7424 */ /* 0x000fe200078e00ff */
[----:B------:R-:W-:-:S07]  /*1470*/  MOV R15, 0xffffffff ;  /* 0xffffffff000f7802 */ /* 0x000fce0000000f00 */
[----:B------:R-:W-:Y:S05]  /*1480*/  WARPSYNC.COLLECTIVE R15, `(.L_x_27973) ;  /* 0x000000000f087348 */ /* 0x000fea0003c00000 */
[----:B------:R0:W1:Y:S02]  /*1490*/  SHFL.BFLY P6, R14, R13, R12, R11 ;  /* 0x0c00000c0d0e7389 */ /* 0x00006400000c000b */
[----:B01----:R-:W-:Y:S05]  /*14a0*/  ENDCOLLECTIVE ;  /* 0x000000000000791b */ /* 0x003fea0003800000 */
.L_x_27973:
[----:B------:R-:W-:Y:S05]  /*14b0*/  BSYNC B1 ;  /* 0x0000000000017941 */ /* 0x000fea0003800000 */
.L_x_27972:
[----:B------:R-:W-:Y:S01]  /*14c0*/  HFMA2 R11, -RZ, RZ, 0, 1.847743988037109375e-06 ;  /* 0x0000001fff0b7431 */ /* 0x000fe200000001ff */
[----:B------:R-:W-:Y:S01]  /*14d0*/  FMNMX R13, R13, R14, !PT ;  /* 0x0000000e0d0d7209 */ /* 0x000fe20007800000 */
[----:B------:R-:W-:Y:S02]  /*14e0*/  IMAD.MOV.U32 R12, RZ, RZ, 0x8 ;  /* 0x00000008ff0c7424 */ /* 0x000fe400078e00ff */
[----:B------:R-:W-:-:S07]  /*14f0*/  IMAD.MOV.U32 R15, RZ, RZ, -0x1 ;  /* 0xffffffffff0f7424 */ /* 0x000fce00078e00ff */
[----:B------:R-:W-:Y:S05]  /*1500*/  WARPSYNC.COLLECTIVE R15, `(.L_x_27974) ;  /* 0x000000000f087348 */ /* 0x000fea0003c00000 */
[----:B------:R0:W1:Y:S02]  /*1510*/  SHFL.BFLY P6, R14, R13, R12, R11 ;  /* 0x0c00000c0d0e7389 */ /* 0x00006400000c000b */
[----:B01----:R-:W-:Y:S05]  /*1520*/  ENDCOLLECTIVE ;  /* 0x000000000000791b */ /* 0x003fea0003800000 */
.L_x_27974:
[----:B------:R-:W-:Y:S01]  /*1530*/  IMAD.MOV.U32 R12, RZ, RZ, 0x4 ;  /* 0x00000004ff0c7424 */ /* 0x000fe200078e00ff */
[----:B------:R-:W-:-:S04]  /*1540*/  FMNMX R2, R13, R14, !PT ;  /* 0x0000000e0d027209 */ /* 0x000fc80007800000 */
[----:B------:R-:W-:-:S07]  /*1550*/  MOV R13, R2 ;  /* 0x00000002000d7202 */ /* 0x000fce0000000f00 */
[----:B------:R-:W-:Y:S05]  /*1560*/  WARPSYNC.COLLECTIVE R15, `(.L_x_27975) ;  /* 0x000000000f087348 */ /* 0x000fea0003c00000 */
[----:B------:R0:W1:Y:S02]  /*1570*/  SHFL.BFLY P6, R14, R13, R12, R11 ;  /* 0x0c00000c0d0e7389 */ /* 0x00006400000c000b */
[----:B01----:R-:W-:Y:S05]  /*1580*/  ENDCOLLECTIVE ;  /* 0x000000000000791b */ /* 0x003fea0003800000 */
.L_x_27975:
[----:B------:R-:W-:Y:S01]  /*1590*/  IMAD.MOV.U32 R12, RZ, RZ, 0x2 ;  /* 0x00000002ff0c7424 */ /* 0x000fe200078e00ff */
[----:B------:R-:W-:-:S04]  /*15a0*/  FMNMX R3, R2, R14, !PT ;  /* 0x0000000e02037209 */ /* 0x000fc80007800000 */
[----:B------:R-:W-:-:S07]  /*15b0*/  MOV R13, R3 ;  /* 0x00000003000d7202 */ /* 0x000fce0000000f00 */
[----:B------:R-:W-:Y:S05]  /*15c0*/  WARPSYNC.COLLECTIVE R15, `(.L_x_27976) ;  /* 0x000000000f087348 */ /* 0x000fea0003c00000 */
[----:B------:R0:W1:Y:S02]  /*15d0*/  SHFL.BFLY P6, R14, R13, R12, R11 ;  /* 0x0c00000c0d0e7389 */ /* 0x00006400000c000b */
[----:B01----:R-:W-:Y:S05]  /*15e0*/  ENDCOLLECTIVE ;  /* 0x000000000000791b */ /* 0x003fea0003800000 */
.L_x_27976:
[----:B------:R-:W-:Y:S01]  /*15f0*/  IMAD.MOV.U32 R12, RZ, RZ, 0x1 ;  /* 0x00000001ff0c7424 */ /* 0x000fe200078e00ff */
[----:B------:R-:W-:-:S04]  /*1600*/  FMNMX R4, R3, R14, !PT ;  /* 0x0000000e03047209 */ /* 0x000fc80007800000 */
[----:B------:R-:W-:-:S07]  /*1610*/  MOV R13, R4 ;  /* 0x00000004000d7202 */ /* 0x000fce0000000f00 */
[----:B------:R-:W-:Y:S05]  /*1620*/  WARPSYNC.COLLECTIVE R15, `(.L_x_27977) ;  /* 0x000000000f087348 */ /* 0x000fea0003c00000 */
[----:B------:R0:W1:Y:S02]  /*1630*/  SHFL.BFLY P6, R14, R13, R12, R11 ;  /* 0x0c00000c0d0e7389 */ /* 0x00006400000c000b */
[----:B01----:R-:W-:Y:S05]  /*1640*/  ENDCOLLECTIVE ;  /* 0x000000000000791b */ /* 0x003fea0003800000 */
.L_x_27977:
[----:B------:R-:W-:Y:S02]  /*1650*/  HFMA2 R12, -RZ, RZ, 0, 9.5367431640625e-07 ;  /* 0x00000010ff0c7431 */ /* 0x000fe400000001ff */
[----:B------:R-:W-:Y:S01]  /*1660*/  IMAD.MOV.U32 R13, RZ, RZ, R0 ;  /* 0x000000ffff0d7224 */ /* 0x000fe200078e0000 */
[----:B------:R-:W-:-:S07]  /*1670*/  MOV R5, R14 ;  /* 0x0000000e00057202 */ /* 0x000fce0000000f00 */
[----:B------:R-:W-:Y:S05]  /*1680*/  WARPSYNC.COLLECTIVE R15, `(.L_x_27978) ;  /* 0x000000000f087348 */ /* 0x000fea0003c00000 */
[----:B------:R0:W1:Y:S02]  /*1690*/  SHFL.BFLY P6, R14, R13, R12, R11 ;  /* 0x0c00000c0d0e7389 */ /* 0x00006400000c000b */
[----:B01----:R-:W-:Y:S05]  /*16a0*/  ENDCOLLECTIVE ;  /* 0x000000000000791b */ /* 0x003fea0003800000 */
.L_x_27978:
[----:B------:R-:W-:Y:S01]  /*16b0*/  FMNMX R5, R4, R5, !PT ;  /* 0x0000000504057209 */ /* 0x000fe20007800000 */
[----:B------:R-:W-:-:S04]  /*16c0*/  IMAD.MOV.U32 R4, RZ, RZ, 0x3bbb989d ;  /* 0x3bbb989dff047424 */ /* 0x000fc800078e00ff */
[----:B------:R-:W-:-:S04]  /*16d0*/  FADD R26, R26, -R5 ;  /* 0x800000051a1a7221 */ /* 0x000fc80000000000 */
[----:B------:R-:W-:Y:S01]  /*16e0*/  FFMA.SAT R2, R26, R4, 0.5 ;  /* 0x3f0000001a027423 */ /* 0x000fe20000002004 */
[----:B------:R-:W-:Y:S02]  /*16f0*/  IMAD.MOV.U32 R12, RZ, RZ, 0x8 ;  /* 0x00000008ff0c7424 */ /* 0x000fe400078e00ff */
[----:B------:R-:W-:-:S05]  /*1700*/  IMAD.MOV.U32 R3, RZ, RZ, R14 ;  /* 0x000000ffff037224 */ /* 0x000fca00078e000e */
[----:B------:R-:W-:-:S04]  /*1710*/  FMNMX R23, R0, R3, !PT ;  /* 0x0000000300177209 */ /* 0x000fc80007800000 */
[----:B------:R-:W-:-:S07]  /*1720*/  MOV R13, R23 ;  /* 0x00000017000d7202 */ /* 0x000fce0000000f00 */
[----:B------:R-:W-:Y:S05]  /*1730*/  WARPSYNC.COLLECTIVE R15, `(.L_x_27979) ;  /* 0x000000000f087348 */ /* 0x000fea0003c00000 */
[----:B------:R0:W1:Y:S02]  /*1740*/  SHFL.BFLY P6, R14, R13, R12, R11 ;  /* 0x0c00000c0d0e7389 */ /* 0x00006400000c000b */
[----:B01----:R-:W-:Y:S05]  /*1750*/  ENDCOLLECTIVE ;  /* 0x000000000000791b */ /* 0x003fea0003800000 */
.L_x_27979:
[----:B------:R-:W-:Y:S01]  /*1760*/  HFMA2 R12, -RZ, RZ, 0, 2.384185791015625e-07 ;  /* 0x00000004ff0c7431 */ /* 0x000fe200000001ff */
[----:B------:R-:W-:-:S04]  /*1770*/  MOV R24, R14 ;  /* 0x0000000e00187202 */ /* 0x000fc80000000f00 */
[----:B------:R-:W-:Y:S01]  /*1780*/  FMNMX R24, R23, R24, !PT ;  /* 0x0000001817187209 */ /* 0x000fe20007800000 */
[----:B------:R-:W-:Y:S01]  /*1790*/  FADD R23, -R5, R28 ;  /* 0x0000001c05177221 */ /* 0x000fe20000000100 */
[----:B------:R-:W-:-:S03]  /*17a0*/  MOV R5, 0x437c0000 ;  /* 0x437c000000057802 */ /* 0x000fc60000000f00 */
[----:B------:R-:W-:Y:S02]  /*17b0*/  IMAD.MOV.U32 R13, RZ, RZ, R24 ;  /* 0x000000ffff0d7224 */ /* 0x000fe400078e0018 */
[----:B------:R-:W-:-:S07]  /*17c0*/  FFMA.RM R2, R2, R5, 12582913 ;  /* 0x4b40000102027423 */ /* 0x000fce0000004005 */
[----:B------:R-:W-:Y:S05]  /*17d0*/  WARPSYNC.COLLECTIVE R15, `(.L_x_27980) ;  /* 0x000000000f087348 */ /* 0x000fea0003c00000 */
[----:B------:R0:W1:Y:S02]  /*17e0*/  SHFL.BFLY P6, R14, R13, R12, R11 ;  /* 0x0c00000c0d0e7389 */ /* 0x00006400000c000b */
[----:B01----:R-:W-:Y:S05]  /*17f0*/  ENDCOLLECTIVE ;  /* 0x000000000000791b */ /* 0x003fea0003800000 */
.L_x_27980:
[----:B------:R-:W-:Y:S02]  /*1800*/  IMAD.MOV.U32 R12, RZ, RZ, 0x2 ;  /* 0x00000002ff0c7424 */ /* 0x000fe400078e00ff */
[----:B------:R-:W-:-:S05]  /*1810*/  IMAD.MOV.U32 R27, RZ, RZ, R14 ;  /* 0x000000ffff1b7224 */ /* 0x000fca00078e000e */
[----:B------:R-:W-:-:S04]  /*1820*/  FMNMX R27, R24, R27, !PT ;  /* 0x0000001b181b7209 */ /* 0x000fc80007800000 */
[----:B------:R-:W-:-:S07]  /*1830*/  MOV R13, R27 ;  /* 0x0000001b000d7202 */ /* 0x000fce0000000f00 */
[----:B------:R-:W-:Y:S05]  /*1840*/  WARPSYNC.COLLECTIVE R15, `(.L_x_27981) ;  /* 0x000000000f087348 */ /* 0x000fea0003c00000 */
[----:B------:R0:W1:Y:S02]  /*1850*/  SHFL.BFLY P6, R14, R13, R12, R11 ;  /* 0x0c00000c0d0e7389 */ /* 0x00006400000c000b */
[----:B01----:R-:W-:Y:S05]  /*1860*/  ENDCOLLECTIVE ;  /* 0x000000000000791b */ /* 0x003fea0003800000 */
.L_x_27981:
[----:B------:R-:W-:Y:S01]  /*1870*/  HFMA2 R12, -RZ, RZ, 0, 5.9604644775390625e-08 ;  /* 0x00000001ff0c7431 */ /* 0x000fe200000001ff */
[----:B------:R-:W-:-:S04]  /*1880*/  MOV R0, R14 ;  /* 0x0000000e00007202 */ /* 0x000fc80000000f00 */
[----:B------:R-:W-:-:S05]  /*1890*/  FMNMX R0, R27, R0, !PT ;  /* 0x000000001b007209 */ /* 0x000fca0007800000 */
[----:B------:R-:W-:-:S07]  /*18a0*/  IMAD.MOV.U32 R13, RZ, RZ, R0 ;  /* 0x000000ffff0d7224 */ /* 0x000fce00078e0000 */
[----:B------:R-:W-:Y:S05]  /*18b0*/  WARPSYNC.COLLECTIVE R15, `(.L_x_27982) ;  /* 0x000000000f087348 */ /* 0x000fea0003c00000 */
[----:B------:R0:W1:Y:S02]  /*18c0*/  SHFL.BFLY P6, R14, R13, R12, R11 ;  /* 0x0c00000c0d0e7389 */ /* 0x00006400000c000b */
[----:B01----:R-:W-:Y:S05]  /*18d0*/  ENDCOLLECTIVE ;  /* 0x000000000000791b */ /* 0x003fea0003800000 */
.L_x_27982:
[C---:B------:R-:W-:Y:S01]  /*18e0*/  FADD R11, R2.reuse, -12583039 ;  /* 0xcb40007f020b7421 */ /* 0x040fe20000000000 */
[----:B------:R-:W-:-:S03]  /*18f0*/  IMAD.SHL.U32 R2, R2, 0x800000, RZ ;  /* 0x0080000002027824 */ /* 0x000fc600078e00ff */
[----:B------:R-:W-:-:S04]  /*1900*/  FFMA R11, R26, 1.4426950216293334961, -R11 ;  /* 0x3fb8aa3b1a0b7823 */ /* 0x000fc8000000080b */
[----:B------:R-:W-:Y:S01]  /*1910*/  FFMA R11, R26, 1.925963033500011079e-08, R11 ;  /* 0x32a570601a0b7823 */ /* 0x000fe2000000000b */
[----:B------:R-:W-:-:S05]  /*1920*/  FMNMX R0, R0, R14, !PT ;  /* 0x0000000e00007209 */ /* 0x000fca0007800000 */
[----:B------:R-:W0:Y:S01]  /*1930*/  MUFU.EX2 R11, R11 ;  /* 0x0000000b000b7308 */ /* 0x000e220000000800 */
[----:B------:R-:W-:Y:S01]  /*1940*/  FADD R3, R10, -R0 ;  /* 0x800000000a037221 */ /* 0x000fe20000000000 */
[----:B------:R-:W-:Y:S01]  /*1950*/  FADD R25, -R0, R25 ;  /* 0x0000001900197221 */ /* 0x000fe20000000100 */
[----:B------:R-:W-:-:S03]  /*1960*/  FFMA.SAT R0, R23, R4, 0.5 ;  /* 0x3f00000017007423 */ /* 0x000fc60000002004 */
[-C--:B------:R-:W-:Y:S01]  /*1970*/  FFMA.SAT R26, R25, R4.reuse, 0.5 ;  /* 0x3f000000191a7423 */ /* 0x080fe20000002004 */
[-C--:B------:R-:W-:Y:S01]  /*1980*/  FFMA.RM R0, R0, R5.reuse, 12582913 ;  /* 0x4b40000100007423 */ /* 0x080fe20000004005 */
[----:B------:R-:W-:Y:S02]  /*1990*/  FFMA.SAT R4, R3, R4, 0.5 ;  /* 0x3f00000003047423 */ /* 0x000fe40000002004 */
[-C--:B------:R-:W-:Y:S01]  /*19a0*/  FFMA.RM R26, R26, R5.reuse, 12582913 ;  /* 0x4b4000011a1a7423 */ /* 0x080fe20000004005 */
[C---:B------:R-:W-:Y:S01]  /*19b0*/  FADD R10, R0.reuse, -12583039 ;  /* 0xcb40007f000a7421 */ /* 0x040fe20000000000 */
[----:B------:R-:W-:Y:S01]  /*19c0*/  SHF.L.U32 R0, R0, 0x17, RZ ;  /* 0x0000001700007819 */ /* 0x000fe200000006ff */
[----:B------:R-:W-:Y:S01]  /*19d0*/  FFMA.RM R4, R4, R5, 12582913 ;  /* 0x4b40000104047423 */ /* 0x000fe20000004005 */
[C---:B------:R-:W-:Y:S01]  /*19e0*/  FADD R12, R26.reuse, -12583039 ;  /* 0xcb40007f1a0c7421 */ /* 0x040fe20000000000 */
[----:B------:R-:W-:Y:S01]  /*19f0*/  FFMA R10, R23, 1.4426950216293334961, -R10 ;  /* 0x3fb8aa3b170a7823 */ /* 0x000fe2000000080a */
[----:B------:R-:W-:Y:S01]  /*1a00*/  SHF.L.U32 R5, R26, 0x17, RZ ;  /* 0x000000171a057819 */ /* 0x000fe200000006ff */
[----:B0-----:R-:W-:Y:S01]  /*1a10*/  FMUL R2, R2, R11 ;  /* 0x0000000b02027220 */ /* 0x001fe20000400000 */
[----:B------:R-:W-:Y:S01]  /*1a20*/  FFMA R12, R25, 1.4426950216293334961, -R12 ;  /* 0x3fb8aa3b190c7823 */ /* 0x000fe2000000080c */
[----:B------:R-:W-:Y:S01]  /*1a30*/  FFMA R10, R23, 1.925963033500011079e-08, R10 ;  /* 0x32a57060170a7823 */ /* 0x000fe2000000000a */
[----:B------:R-:W-:-:S02]  /*1a40*/  HFMA2 R11, -RZ, RZ, 0, 1.847743988037109375e-06 ;  /* 0x0000001fff0b7431 */ /* 0x000fc400000001ff */
[----:B------:R-:W-:Y:S01]  /*1a50*/  FFMA R25, R25, 1.925963033500011079e-08, R12 ;  /* 0x32a5706019197823 */ /* 0x000fe2000000000c */
[----:B------:R0:W1:Y:S01]  /*1a60*/  MUFU.EX2 R13, R10 ;  /* 0x0000000a000d7308 */ /* 0x0000620000000800 */
[----:B------:R-:W-:Y:S02]  /*1a70*/  IMAD.MOV.U32 R12, RZ, RZ, 0x10 ;  /* 0x00000010ff0c7424 */ /* 0x000fe400078e00ff */
[C---:B0-----:R-:W-:Y:S01]  /*1a80*/  FADD R10, R4.reuse, -12583039 ;  /* 0xcb40007f040a7421 */ /* 0x041fe20000000000 */
[----:B------:R-:W-:-:S03]  /*1a90*/  IMAD.SHL.U32 R4, R4, 0x800000, RZ ;  /* 0x0080000004047824 */ /* 0x000fc600078e00ff */
[C---:B------:R-:W-:Y:S01]  /*1aa0*/  FFMA R10, R3.reuse, 1.4426950216293334961, -R10 ;  /* 0x3fb8aa3b030a7823 */ /* 0x040fe2000000080a */
[----:B-1----:R-:W-:Y:S01]  /*1ab0*/  FMUL R0, R0, R13 ;  /* 0x0000000d00007220 */ /* 0x002fe20000400000 */
[----:B------:R-:W-:Y:S02]  /*1ac0*/  FADD R13, RZ, R2 ;  /* 0x00000002ff0d7221 */ /* 0x000fe40000000000 */
[----:B------:R-:W-:Y:S02]  /*1ad0*/  FFMA R3, R3, 1.925963033500011079e-08, R10 ;  /* 0x32a5706003037823 */ /* 0x000fe4000000000a */
[----:B------:R-:W-:-:S04]  /*1ae0*/  FADD R13, R13, R0 ;  /* 0x000000000d0d7221 */ /* 0x000fc80000000000 */
[----:B------:R-:W0:Y:S03]  /*1af0*/  MUFU.EX2 R3, R3 ;  /* 0x0000000300037308 */ /* 0x000e260000000800 */
[----:B0-----:R-:W-:Y:S05]  /*1b00*/  WARPSYNC.COLLECTIVE R15, `(.L_x_27983) ;  /* 0x000000000f087348 */ /* 0x001fea0003c00000 */
[----:B------:R1:W2:Y:S02]  /*1b10*/  SHFL.BFLY P6, R14, R13, R12, R11 ;  /* 0x0c00000c0d0e7389 */ /* 0x0002a400000c000b */
[----:B012---:R-:W-:Y:S05]  /*1b20*/  ENDCOLLECTIVE ;  /* 0x000000000000791b */ /* 0x007fea0003800000 */
.L_x_27983:
        /* <DEDUP_REMOVED lines=8> */
.L_x_27984:
[----:B------:R-:W-:Y:S02]  /*1bb0*/  HFMA2 R12, -RZ, RZ, 0, 2.384185791015625e-07 ;  /* 0x00000004ff0c7431 */ /* 0x000fe400000001ff */
[----:B------:R-:W-:Y:S02]  /*1bc0*/  FADD R23, R10, R14 ;  /* 0x0000000e0a177221 */ /* 0x000fe40000000000 */
[----:B------:R0:W1:Y:S02]  /*1bd0*/  MUFU.EX2 R10, R25 ;  /* 0x00000019000a7308 */ /* 0x0000640000000800 */
[----:B------:R-:W-:-:S07]  /*1be0*/  IMAD.MOV.U32 R13, RZ, RZ, R23 ;  /* 0x000000ffff0d7224 */ /* 0x000fce00078e0017 */
[----:B01----:R-:W-:Y:S05]  /*1bf0*/  WARPSYNC.COLLECTIVE R15, `(.L_x_27985) ;  /* 0x000000000f087348 */ /* 0x003fea0003c00000 */
[----:B------:R2:W3:Y:S02]  /*1c00*/  SHFL.BFLY P6, R14, R13, R12, R11 ;  /* 0x0c00000c0d0e7389 */ /* 0x0004e400000c000b */
[----:B0123--:R-:W-:Y:S05]  /*1c10*/  ENDCOLLECTIVE ;  /* 0x000000000000791b */ /* 0x00ffea0003800000 */
.L_x_27985:
[----:B------:R-:W-:Y:S01]  /*1c20*/  FMUL R3, R5, R10 ;  /* 0x0000000a05037220 */ /* 0x000fe20000400000 */
[----:B------:R-:W-:-:S03]  /*1c30*/  MOV R12, 0x2 ;  /* 0x00000002000c7802 */ /* 0x000fc60000000f00 */
[----:B------:R-:W-:Y:S01]  /*1c40*/  FADD R5, R26, R3 ;  /* 0x000000031a057221 */ /* 0x000fe20000000000 */
[----:B------:R-:W-:-:S04]  /*1c50*/  FADD R24, R23, R14 ;  /* 0x0000000e17187221 */ /* 0x000fc80000000000 */
[----:B------:R-:W-:-:S07]  /*1c60*/  IMAD.MOV.U32 R13, RZ, RZ, R24 ;  /* 0x000000ffff0d7224 */ /* 0x000fce00078e0018 */
[----:B------:R-:W-:Y:S05]  /*1c70*/  WARPSYNC.COLLECTIVE R15, `(.L_x_27986) ;  /* 0x000000000f087348 */ /* 0x000fea0003c00000 */
[----:B------:R0:W1:Y:S02]  /*1c80*/  SHFL.BFLY P6, R14, R13, R12, R11 ;  /* 0x0c00000c0d0e7389 */ /* 0x00006400000c000b */
[----:B01----:R-:W-:Y:S05]  /*1c90*/  ENDCOLLECTIVE ;  /* 0x000000000000791b */ /* 0x003fea0003800000 */
.L_x_27986:
[----:B------:R-:W-:Y:S02]  /*1ca0*/  HFMA2 R12, -RZ, RZ, 0, 5.9604644775390625e-08 ;  /* 0x00000001ff0c7431 */ /* 0x000fe400000001ff */
[----:B------:R-:W-:-:S04]  /*1cb0*/  FADD R10, R24, R14 ;  /* 0x0000000e180a7221 */ /* 0x000fc80000000000 */
[----:B------:R-:W-:-:S07]  /*1cc0*/  IMAD.MOV.U32 R13, RZ, RZ, R10 ;  /* 0x000000ffff0d7224 */ /* 0x000fce00078e000a */
[----:B------:R-:W-:Y:S05]  /*1cd0*/  WARPSYNC.COLLECTIVE R15, `(.L_x_27987) ;  /* 0x000000000f087348 */ /* 0x000fea0003c00000 */
[----:B------:R0:W1:Y:S02]  /*1ce0*/  SHFL.BFLY P6, R14, R13, R12, R11 ;  /* 0x0c00000c0d0e7389 */ /* 0x00006400000c000b */
[----:B01----:R-:W-:Y:S05]  /*1cf0*/  ENDCOLLECTIVE ;  /* 0x000000000000791b */ /* 0x003fea0003800000 */
.L_x_27987:
[----:B------:R-:W-:Y:S01]  /*1d00*/  MOV R13, R5 ;  /* 0x00000005000d7202 */ /* 0x000fe20000000f00 */
[----:B------:R-:W-:Y:S02]  /*1d10*/  IMAD.MOV.U32 R12, RZ, RZ, 0x10 ;  /* 0x00000010ff0c7424 */ /* 0x000fe400078e00ff */
[----:B------:R-:W-:-:S07]  /*1d20*/  IMAD.MOV.U32 R25, RZ, RZ, R14 ;  /* 0x000000ffff197224 */ /* 0x000fce00078e000e */
[----:B------:R-:W-:Y:S05]  /*1d30*/  WARPSYNC.COLLECTIVE R15, `(.L_x_27988) ;  /* 0x000000000f087348 */ /* 0x000fea0003c00000 */
[----:B------:R0:W1:Y:S02]  /*1d40*/  SHFL.BFLY P6, R14, R13, R12, R11 ;  /* 0x0c00000c0d0e7389 */ /* 0x00006400000c000b */
[----:B01----:R-:W-:Y:S05]  /*1d50*/  ENDCOLLECTIVE ;  /* 0x000000000000791b */ /* 0x003fea0003800000 */
.L_x_27988:
[----:B------:R-:W-:Y:S01]  /*1d60*/  HFMA2 R12, -RZ, RZ, 0, 4.76837158203125e-07 ;  /* 0x00000008ff0c7431 */ /* 0x000fe200000001ff */
[----:B------:R-:W-:-:S05]  /*1d70*/  MOV R24, R14 ;  /* 0x0000000e00187202 */ /* 0x000fca0000000f00 */
[----:B------:R-:W-:-:S04]  /*1d80*/  FADD R26, R5, R24 ;  /* 0x00000018051a7221 */ /* 0x000fc80000000000 */
[----:B------:R-:W-:-:S07]  /*1d90*/  IMAD.MOV.U32 R13, RZ, RZ, R26 ;  /* 0x000000ffff0d7224 */ /* 0x000fce00078e001a */
[----:B------:R-:W-:Y:S05]  /*1da0*/  WARPSYNC.COLLECTIVE R15, `(.L_x_27989) ;  /* 0x000000000f087348 */ /* 0x000fea0003c00000 */
[----:B------:R0:W1:Y:S02]  /*1db0*/  SHFL.BFLY P6, R14, R13, R12, R11 ;  /* 0x0c00000c0d0e7389 */ /* 0x00006400000c000b */
[----:B01----:R-:W-:Y:S05]  /*1dc0*/  ENDCOLLECTIVE ;  /* 0x000000000000791b */ /* 0x003fea0003800000 */
.L_x_27989:
[----:B------:R-:W-:Y:S02]  /*1dd0*/  IMAD.MOV.U32 R12, RZ, RZ, 0x4 ;  /* 0x00000004ff0c7424 */ /* 0x000fe400078e00ff */
[----:B------:R-:W-:-:S04]  /*1de0*/  IMAD.MOV.U32 R27, RZ, RZ, R14 ;  /* 0x000000ffff1b7224 */ /* 0x000fc800078e000e */
[----:B------:R-:W-:-:S05]  /*1df0*/  FADD R27, R26, R27 ;  /* 0x0000001b1a1b7221 */ /* 0x000fca0000000000 */
[----:B------:R-:W-:-:S07]  /*1e00*/  MOV R13, R27 ;  /* 0x0000001b000d7202 */ /* 0x000fce0000000f00 */
[----:B------:R-:W-:Y:S05]  /*1e10*/  WARPSYNC.COLLECTIVE R15, `(.L_x_27990) ;  /* 0x000000000f087348 */ /* 0x000fea0003c00000 */
[----:B------:R0:W1:Y:S02]  /*1e20*/  SHFL.BFLY P6, R14, R13, R12, R11 ;  /* 0x0c00000c0d0e7389 */ /* 0x00006400000c000b */
[----:B01----:R-:W-:Y:S05]  /*1e30*/  ENDCOLLECTIVE ;  /* 0x000000000000791b */ /* 0x003fea0003800000 */
.L_x_27990:
[----:B------:R-:W-:Y:S01]  /*1e40*/  HFMA2 R12, -RZ, RZ, 0, 1.1920928955078125e-07 ;  /* 0x00000002ff0c7431 */ /* 0x000fe200000001ff */
[----:B------:R-:W-:-:S05]  /*1e50*/  MOV R28, R14 ;  /* 0x0000000e001c7202 */ /* 0x000fca0000000f00 */
[----:B------:R-:W-:-:S04]  /*1e60*/  FADD R28, R27, R28 ;  /* 0x0000001c1b1c7221 */ /* 0x000fc80000000000 */
[----:B------:R-:W-:-:S07]  /*1e70*/  IMAD.MOV.U32 R13, RZ, RZ, R28 ;  /* 0x000000ffff0d7224 */ /* 0x000fce00078e001c */
[----:B------:R-:W-:Y:S05]  /*1e80*/  WARPSYNC.COLLECTIVE R15, `(.L_x_27991) ;  /* 0x000000000f087348 */ /* 0x000fea0003c00000 */
[----:B------:R0:W1:Y:S02]  /*1e90*/  SHFL.BFLY P6, R14, R13, R12, R11 ;  /* 0x0c00000c0d0e7389 */ /* 0x00006400000c000b */
[----:B01----:R-:W-:Y:S05]  /*1ea0*/  ENDCOLLECTIVE ;  /* 0x000000000000791b */ /* 0x003fea0003800000 */
.L_x_27991:
        /* <DEDUP_REMOVED lines=8> */
.L_x_27992:
[----:B------:R-:W-:Y:S05]  /*1f30*/  BRA `(.L_x_27993) ;  /* 0xffffffec00e07947 */ /* 0x000fea000383ffff */
        .weak           $__internal_445_$__cuda_sm3x_div_rn_noftz_f32_slowpath
        .type           $__internal_445_$__cuda_sm3x_div_rn_noftz_f32_slowpath,@function
        .size           $__internal_445_$__cuda_sm3x_div_rn_noftz_f32_slowpath,(.L_x_37822 - $__internal_445_$__cuda_sm3x_div_rn_noftz_f32_slowpath)
$__internal_445_$__cuda_sm3x_div_rn_noftz_f32_slowpath:
        /* <DEDUP_REMOVED lines=35> */
.L_x_27995:
        /* <DEDUP_REMOVED lines=51> */
.L_x_28002:
[----:B------:R-:W-:-:S04]  /*24a0*/  LOP3.LUT R2, R2, 0x80000000, RZ, 0xc0, !PT ;  /* 0x8000000002027812 */ /* 0x000fc800078ec0ff */
[----:B------:R-:W-:Y:S01]  /*24b0*/  LOP3.LUT R2, R2, 0x7f800000, RZ, 0xfc, !PT ;  /* 0x7f80000002027812 */ /* 0x000fe200078efcff */
[----:B------:R-:W-:Y:S06]  /*24c0*/  BRA `(.L_x_28003) ;  /* 0x0000000000047947 */ /* 0x000fec0003800000 */
.L_x_28001:
[----:B------:R-:W-:-:S07]  /*24d0*/  IMAD R2, R30, 0x800000, R2 ;  /* 0x008000001e027824 */ /* 0x000fce00078e0202 */
.L_x_28003:
[----:B------:R-:W-:Y:S05]  /*24e0*/  BSYNC.RECONVERGENT B3 ;  /* 0x0000000000037941 */ /* 0x000fea0003800200 */
.L_x_28000:
[----:B------:R-:W-:Y:S05]  /*24f0*/  BRA `(.L_x_28004) ;  /* 0x0000000000207947 */ /* 0x000fea0003800000 */
.L_x_27999:
[----:B------:R-:W-:-:S04]  /*2500*/  LOP3.LUT R2, R25, 0x80000000, R2, 0x48, !PT ;  /* 0x8000000019027812 */ /* 0x000fc800078e4802 */
[----:B------:R-:W-:Y:S01]  /*2510*/  LOP3.LUT R2, R2, 0x7f800000, RZ, 0xfc, !PT ;  /* 0x7f80000002027812 */ /* 0x000fe200078efcff */
[----:B------:R-:W-:Y:S06]  /*2520*/  BRA `(.L_x_28004) ;  /* 0x0000000000147947 */ /* 0x000fec0003800000 */
.L_x_27998:
[----:B------:R-:W-:Y:S01]  /*2530*/  LOP3.LUT R2, R25, 0x80000000, R2, 0x48, !PT ;  /* 0x8000000019027812 */ /* 0x000fe200078e4802 */
[----:B------:R-:W-:Y:S06]  /*2540*/  BRA `(.L_x_28004) ;  /* 0x00000000000c7947 */ /* 0x000fec0003800000 */
.L_x_27997:
[----:B------:R-:W0:Y:S01]  /*2550*/  MUFU.RSQ R2, -QNAN ;  /* 0xffc0000000027908 */ /* 0x000e220000001400 */
[----:B------:R-:W-:Y:S05]  /*2560*/  BRA `(.L_x_28004) ;  /* 0x0000000000047947 */ /* 0x000fea0003800000 */
.L_x_27996:
[----:B------:R-:W-:-:S07]  /*2570*/  FADD.FTZ R2, R2, R5 ;  /* 0x0000000502027221 */ /* 0x000fce0000010000 */
.L_x_28004:
[----:B------:R-:W-:Y:S05]  /*2580*/  BSYNC.RECONVERGENT B2 ;  /* 0x0000000000027941 */ /* 0x000fea0003800200 */
.L_x_27994:
[----:B------:R-:W-:-:S04]  /*2590*/  HFMA2 R25, -RZ, RZ, 0, 0 ;  /* 0x00000000ff197431 */ /* 0x000fc800000001ff */
[----:B0-----:R-:W-:Y:S05]  /*25a0*/  RET.REL.NODEC R24 `(_Z15SoftmaxWarpImplI22BroadcastScaleMaskLoadIffbLm2EiE11DirectStoreIffEfLi2ELi2ELi32ELi2ELb0EL9Algorithm0EEvT_T0_ll) ;  /* 0xffffffd818947950 */ /* 0x001fea0003c3ffff */
.L_x_28005:
        /* <DEDUP_REMOVED lines=13> */
.L_x_37822:


//--------------------- .text._Z15SoftmaxWarpImplI22BroadcastScaleMaskLoadIffbLm2EiE11DirectStoreIffEfLi2ELi2ELi16ELi1ELb1EL9Algorithm0EEvT_T0_ll --------------------------
	.section	.text._Z15SoftmaxWarpImplI22BroadcastScaleMaskLoadIffbLm2EiE11DirectStoreIffEfLi2ELi2ELi16ELi1ELb1EL9Algorithm0EEvT_T0_ll,"ax",@progbits
	.align	128
        .global         _Z15SoftmaxWarpImplI22BroadcastScaleMaskLoadIffbLm2EiE11DirectStoreIffEfLi2ELi2ELi16ELi1ELb1EL9Algorithm0EEvT_T0_ll
        .type           _Z15SoftmaxWarpImplI22BroadcastScaleMaskLoadIffbLm2EiE11DirectStoreIffEfLi2ELi2ELi16ELi1ELb1EL9Algorithm0EEvT_T0_ll,@function
        .size           _Z15SoftmaxWarpImplI22BroadcastScaleMaskLoadIffbLm2EiE11DirectStoreIffEfLi2ELi2ELi16ELi1ELb1EL9Algorithm0EEvT_T0_ll,(.L_x_37823 - _Z15SoftmaxWarpImplI22BroadcastScaleMaskLoadIffbLm2EiE11DirectStoreIffEfLi2ELi2ELi16ELi1ELb1EL9Algorithm0EEvT_T0_ll)
        .other          _Z15SoftmaxWarpImplI22BroadcastScaleMaskLoadIffbLm2EiE11DirectStoreIffEfLi2ELi2ELi16ELi1ELb1EL9Algorithm0EEvT_T0_ll,@"STO_CUDA_ENTRY STV_DEFAULT"
_Z15SoftmaxWarpImplI22BroadcastScaleMaskLoadIffbLm2EiE11DirectStoreIffEfLi2ELi2ELi16ELi1ELb1EL9Algorithm0EEvT_T0_ll:
.text._Z15SoftmaxWarpImplI22BroadcastScaleMaskLoadIffbLm2EiE11DirectStoreIffEfLi2ELi2ELi16ELi1ELb1EL9Algorithm0EEvT_T0_ll:
        /* <DEDUP_REMOVED lines=28> */
.L_x_28006:
        /* <DEDUP_REMOVED lines=20> */
.L_x_28017:
        /* <DEDUP_REMOVED lines=65> */
.L_x_28009:
[----:B------:R-:W-:Y:S05]  /*0710*/  BSYNC.RECONVERGENT B1 ;  /* 0x0000000000017941 */ /* 0x000fea0003800200 */
.L_x_28008:
        /* <DEDUP_REMOVED lines=25> */
[----:B------:R-:W-:-:S05]  /*08b0*/  FFMA R15, R14, 1.925963033500011079e-08, R13 ;  /* 0x32a570600e0f7823 */ /* 0x000fca000000000d */
        /* <DEDUP_REMOVED lines=13> */
.L_x_28027:
        /* <DEDUP_REMOVED lines=11> */
[----:B-1234-:R-:W-:Y:S05]  /*0a40*/  CALL.REL.NOINC `($__internal_446_$__cuda_sm3x_div_rn_noftz_f32_slowpath) ;  /* 0x0000000400cc7944 */ /* 0x01efea0003c00000 */
[----:B------:R-:W-:-:S07]  /*0a50*/  IMAD.MOV.U32 R12, RZ, RZ, R2 ;  /* 0x000000ffff0c7224 */ /* 0x000fce00078e0002 */
.L_x_28012:
[----:B------:R-:W-:Y:S05]  /*0a60*/  BSYNC.RECONVERGENT B1 ;  /* 0x0000000000017941 */ /* 0x000fea0003800200 */
.L_x_28011:
        /* <DEDUP_REMOVED lines=11> */
[----:B-1234-:R-:W-:Y:S05]  /*0b20*/  CALL.REL.NOINC `($__internal_446_$__cuda_sm3x_div_rn_noftz_f32_slowpath) ;  /* 0x0000000400947944 */ /* 0x01efea0003c00000 */
[----:B------:R-:W-:-:S07]  /*0b30*/  IMAD.MOV.U32 R13, RZ, RZ, R2 ;  /* 0x000000ffff0d7224 */ /* 0x000fce00078e0002 */
.L_x_28014:
[----:B------:R-:W-:Y:S05]  /*0b40*/  BSYNC.RECONVERGENT B1 ;  /* 0x0000000000017941 */ /* 0x000fea0003800200 */
.L_x_28013:
        /* <DEDUP_REMOVED lines=17> */
.L_x_28016:
[----:B------:R-:W-:Y:S05]  /*0c60*/  BSYNC.RECONVERGENT B1 ;  /* 0x0000000000017941 */ /* 0x000fea0003800200 */
.L_x_28015:
[----:B------:R-:W-:-:S04]  /*0c70*/  IADD3 R21, P0, PT, R23, R21, RZ ;  /* 0x0000001517157210 */ /* 0x000fc80007f1e0ff */
[----:B------:R-:W-:Y:S02]  /*0c80*/  LEA.HI.X.SX32 R20, R23, R20, 0x1, P0 ;  /* 0x0000001417147211 */ /* 0x000fe400000f0eff */
[----:B------:R-:W-:-:S04]  /*0c90*/  ISETP.GE.U32.AND P0, PT, R21, UR38, PT ;  /* 0x0000002615007c0c */ /* 0x000fc8000bf06070 */
[----:B------:R-:W-:-:S13]  /*0ca0*/  ISETP.GE.AND.EX P0, PT, R20, UR39, PT, P0 ;  /* 0x0000002714007c0c */ /* 0x000fda000bf06300 */
[----:B------:R-:W-:Y:S05]  /*0cb0*/  @!P0 BRA `(.L_x_28017) ;  /* 0xfffffff400908947 */ /* 0x000fea000383ffff */
[----:B------:R-:W-:Y:S05]  /*0cc0*/  BSYNC B0 ;  /* 0x0000000000007941 */ /* 0x000fea0003800000 */
.L_x_28007:
[----:B------:R-:W-:Y:S05]  /*0cd0*/  EXIT ;  /* 0x000000000000794d */ /* 0x000fea0003800000 */
.L_x_28010:
[----:B------:R-:W-:Y:S01]  /*0ce0*/  HFMA2 R12, -RZ, RZ, 0, 4.76837158203125e-07 ;  /* 0x00000008ff0c7431 */ /* 0x000fe200000001ff */
[----:B------:R-:W-:Y:S01]  /*0cf0*/  BSSY B1, `(.L_x_28018) ;  /* 0x0000006000017945 */ /* 0x000fe20003800000 */
[----:B------:R-:W-:Y:S02]  /*0d00*/  IMAD.MOV.U32 R11, RZ, RZ, 0x1f ;  /* 0x0000001fff0b7424 */ /* 0x000fe400078e00ff */
[----:B------:R-:W-:-:S07]  /*0d10*/  IMAD.MOV.U32 R15, RZ, RZ, -0x1 ;  /* 0xffffffffff0f7424 */ /* 0x000fce00078e00ff */
[----:B01234-:R-:W-:Y:S05]  /*0d20*/  WARPSYNC.COLLECTIVE R15, `(.L_x_28019) ;  /* 0x000000000f087348 */ /* 0x01ffea0003c00000 */
[----:B------:R0:W0:Y:S02]  /*0d30*/  SHFL.BFLY P6, R14, R13, R12, R11 ;  /* 0x0c00000c0d0e7389 */ /* 0x00002400000c000b */
[----:B01234-:R-:W-:Y:S05]  /*0d40*/  ENDCOLLECTIVE ;  /* 0x000000000000791b */ /* 0x01ffea0003800000 */
.L_x_28019:
[----:B------:R-:W-:Y:S05]  /*0d50*/  BSYNC B1 ;  /* 0x0000000000017941 */ /* 0x000fea0003800000 */
.L_x_28018:
        /* <DEDUP_REMOVED lines=8> */
.L_x_28020:
[----:B------:R-:W-:Y:S01]  /*0de0*/  IMAD.MOV.U32 R12, RZ, RZ, 0x2 ;  /* 0x00000002ff0c7424 */ /* 0x000fe200078e00ff */
[----:B------:R-:W-:-:S04]  /*0df0*/  FMNMX R0, R13, R14, !PT ;  /* 0x0000000e0d007209 */ /* 0x000fc80007800000 */
[----:B------:R-:W-:-:S07]  /*0e00*/  MOV R13, R0 ;  /* 0x00000000000d7202 */ /* 0x000fce0000000f00 */
[----:B------:R-:W-:Y:S05]  /*0e10*/  WARPSYNC.COLLECTIVE R15, `(.L_x_28021) ;  /* 0x000000000f087348 */ /* 0x000fea0003c00000 */
[----:B------:R0:W1:Y:S02]  /*0e20*/  SHFL.BFLY P6, R14, R13, R12, R11 ;  /* 0x0c00000c0d0e7389 */ /* 0x00006400000c000b */
[----:B01----:R-:W-:Y:S05]  /*0e30*/  ENDCOLLECTIVE ;  /* 0x000000000000791b */ /* 0x003fea0003800000 */
.L_x_28021:
[----:B------:R-:W-:Y:S01]  /*0e40*/  HFMA2 R12, -RZ, RZ, 0, 5.9604644775390625e-08 ;  /* 0x00000001ff0c7431 */ /* 0x000fe200000001ff */
[----:B------:R-:W-:-:S05]  /*0e50*/  FMNMX R2, R0, R14, !PT ;  /* 0x0000000e00027209 */ /* 0x000fca0007800000 */
[----:B------:R-:W-:-:S07]  /*0e60*/  IMAD.MOV.U32 R13, RZ, RZ, R2 ;  /* 0x000000ffff0d7224 */ /* 0x000fce00078e0002 */
[----:B------:R-:W-:Y:S05]  /*0e70*/  WARPSYNC.COLLECTIVE R15, `(.L_x_28022) ;  /* 0x000000000f087348 */ /* 0x000fea0003c00000 */
[----:B------:R0:W1:Y:S02]  /*0e80*/  SHFL.BFLY P6, R14, R13, R12, R11 ;  /* 0x0c00000c0d0e7389 */ /* 0x00006400000c000b */
[----:B01----:R-:W-:Y:S05]  /*0e90*/  ENDCOLLECTIVE ;  /* 0x000000000000791b */ /* 0x003fea0003800000 */
.L_x_28022:
[----:B------:R-:W-:Y:S01]  /*0ea0*/  IMAD.MOV.U32 R12, RZ, RZ, 0x8 ;  /* 0x00000008ff0c7424 */ /* 0x000fe200078e00ff */
[----:B------:R-:W-:-:S05]  /*0eb0*/  FMNMX R14, R2, R14, !PT ;  /* 0x0000000e020e7209 */ /* 0x000fca0007800000 */
        /* <DEDUP_REMOVED lines=15> */
[----:B------:R-:W-:Y:S01]  /*0fb0*/  FFMA R24, R2, 1.925963033500011079e-08, R11 ;  /* 0x32a5706002187823 */ /* 0x000fe2000000000b */
[----:B------:R-:W-:-:S03]  /*0fc0*/  IMAD.SHL.U32 R2, R3, 0x800000, RZ ;  /* 0x0080000003027824 */ /* 0x000fc600078e00ff */
[----:B------:R-:W0:Y:S02]  /*0fd0*/  MUFU.EX2 R11, R24 ;  /* 0x00000018000b7308 */ /* 0x000e240000000800 */
[----:B0-----:R-:W-:Y:S01]  /*0fe0*/  FMUL R2, R2, R11 ;  /* 0x0000000b02027220 */ /* 0x001fe20000400000 */
[----:B------:R-:W-:-:S03]  /*0ff0*/  MOV R11, 0x1f ;  /* 0x0000001f000b7802 */ /* 0x000fc60000000f00 */
[----:B------:R-:W-:-:S04]  /*1000*/  FADD R13, RZ, R2 ;  /* 0x00000002ff0d7221 */ /* 0x000fc80000000000 */
[----:B------:R-:W-:-:S07]  /*1010*/  FADD R13, R13, R0 ;  /* 0x000000000d0d7221 */ /* 0x000fce0000000000 */
[----:B------:R-:W-:Y:S05]  /*1020*/  WARPSYNC.COLLECTIVE R15, `(.L_x_28023) ;  /* 0x000000000f087348 */ /* 0x000fea0003c00000 */
[----:B------:R0:W1:Y:S02]  /*1030*/  SHFL.BFLY P6, R14, R13, R12, R11 ;  /* 0x0c00000c0d0e7389 */ /* 0x00006400000c000b */
[----:B01----:R-:W-:Y:S05]  /*1040*/  ENDCOLLECTIVE ;  /* 0x000000000000791b */ /* 0x003fea0003800000 */
.L_x_28023:
[----:B------:R-:W-:Y:S02]  /*1050*/  IMAD.MOV.U32 R12, RZ, RZ, 0x4 ;  /* 0x00000004ff0c7424 */ /* 0x000fe400078e00ff */
[----:B------:R-:W-:-:S04]  /*1060*/  FADD R3, R13, R14 ;  /* 0x0000000e0d037221 */ /* 0x000fc80000000000 */
[----:B------:R-:W-:-:S07]  /*1070*/  IMAD.MOV.U32 R13, RZ, RZ, R3 ;  /* 0x000000ffff0d7224 */ /* 0x000fce00078e0003 */
[----:B------:R-:W-:Y:S05]  /*1080*/  WARPSYNC.COLLECTIVE R15, `(.L_x_28024) ;  /* 0x000000000f087348 */ /* 0x000fea0003c00000 */
[----:B------:R0:W1:Y:S02]  /*1090*/  SHFL.BFLY P6, R14, R13, R12, R11 ;  /* 0x0c00000c0d0e7389 */ /* 0x00006400000c000b */
[----:B01----:R-:W-:Y:S05]  /*10a0*/  ENDCOLLECTIVE ;  /* 0x000000000000791b */ /* 0x003fea0003800000 */
.L_x_28024:
[----:B------:R-:W-:Y:S02]  /*10b0*/  IMAD.MOV.U32 R12, RZ, RZ, 0x2 ;  /* 0x00000002ff0c7424 */ /* 0x000fe400078e00ff */
[----:B------:R-:W-:-:S05]  /*10c0*/  FADD R24, R3, R14 ;  /* 0x0000000e03187221 */ /* 0x000fca0000000000 */
[----:B------:R-:W-:-:S07]  /*10d0*/  MOV R13, R24 ;  /* 0x00000018000d7202 */ /* 0x000fce0000000f00 */
[----:B------:R-:W-:Y:S05]  /*10e0*/  WARPSYNC.COLLECTIVE R15, `(.L_x_28025) ;  /* 0x000000000f087348 */ /* 0x000fea0003c00000 */
[----:B------:R0:W1:Y:S02]  /*10f0*/  SHFL.BFLY P6, R14, R13, R12, R11 ;  /* 0x0c00000c0d0e7389 */ /* 0x00006400000c000b */
[----:B01----:R-:W-:Y:S05]  /*1100*/  ENDCOLLECTIVE ;  /* 0x000000000000791b */ /* 0x003fea0003800000 */
.L_x_28025:
[----:B------:R-:W-:Y:S02]  /*1110*/  HFMA2 R12, -RZ, RZ, 0, 5.9604644775390625e-08 ;  /* 0x00000001ff0c7431 */ /* 0x000fe400000001ff */
[----:B------:R-:W-:-:S04]  /*1120*/  FADD R25, R24, R14 ;  /* 0x0000000e18197221 */ /* 0x000fc80000000000 */
[----:B------:R-:W-:-:S07]  /*1130*/  IMAD.MOV.U32 R13, RZ, RZ, R25 ;  /* 0x000000ffff0d7224 */ /* 0x000fce00078e0019 */
[----:B------:R-:W-:Y:S05]  /*1140*/  WARPSYNC.COLLECTIVE R15, `(.L_x_28026) ;  /* 0x000000000f087348 */ /* 0x000fea0003c00000 */
[----:B------:R0:W1:Y:S02]  /*1150*/  SHFL.BFLY P6, R14, R13, R12, R11 ;  /* 0x0c00000c0d0e7389 */ /* 0x00006400000c000b */
[----:B01----:R-:W-:Y:S05]  /*1160*/  ENDCOLLECTIVE ;  /* 0x000000000000791b */ /* 0x003fea0003800000 */
.L_x_28026:
[----:B------:R-:W-:Y:S05]  /*1170*/  BRA `(.L_x_28027) ;  /* 0xfffffff800047947 */ /* 0x000fea000383ffff */
        .weak           $__internal_446_$__cuda_sm3x_div_rn_noftz_f32_slowpath
        .type           $__internal_446_$__cuda_sm3x_div_rn_noftz_f32_slowpath,@function
        .size           $__internal_446_$__cuda_sm3x_div_rn_noftz_f32_slowpath,(.L_x_37823 - $__internal_446_$__cuda_sm3x_div_rn_noftz_f32_slowpath)
$__internal_446_$__cuda_sm3x_div_rn_noftz_f32_slowpath:
        /* <DEDUP_REMOVED lines=35> */
.L_x_28029:
        /* <DEDUP_REMOVED lines=51> */
.L_x_28036:
[----:B------:R-:W-:-:S04]  /*16e0*/  LOP3.LUT R2, R2, 0x80000000, RZ, 0xc0, !PT ;  /* 0x8000000002027812 */ /* 0x000fc800078ec0ff */
[----:B------:R-:W-:Y:S01]  /*16f0*/  LOP3.LUT R2, R2, 0x7f800000, RZ, 0xfc, !PT ;  /* 0x7f80000002027812 */ /* 0x000fe200078efcff */
[----:B------:R-:W-:Y:S06]  /*1700*/  BRA `(.L_x_28037) ;  /* 0x0000000000047947 */ /* 0x000fec0003800000 */
.L_x_28035:
[----:B------:R-:W-:-:S07]  /*1710*/  IMAD R2, R26, 0x800000, R2 ;  /* 0x008000001a027824 */ /* 0x000fce00078e0202 */
.L_x_28037:
[----:B------:R-:W-:Y:S05]  /*1720*/  BSYNC.RECONVERGENT B3 ;  /* 0x0000000000037941 */ /* 0x000fea0003800200 */
.L_x_28034:
[----:B------:R-:W-:Y:S05]  /*1730*/  BRA `(.L_x_28038) ;  /* 0x0000000000207947 */ /* 0x000fea0003800000 */
.L_x_28033:
[----:B------:R-:W-:-:S04]  /*1740*/  LOP3.LUT R2, R25, 0x80000000, R2, 0x48, !PT ;  /* 0x8000000019027812 */ /* 0x000fc800078e4802 */
[----:B------:R-:W-:Y:S01]  /*1750*/  LOP3.LUT R2, R2, 0x7f800000, RZ, 0xfc, !PT ;  /* 0x7f80000002027812 */ /* 0x000fe200078efcff */
[----:B------:R-:W-:Y:S06]  /*1760*/  BRA `(.L_x_28038) ;  /* 0x0000000000147947 */ /* 0x000fec0003800000 */
.L_x_28032:
[----:B------:R-:W-:Y:S01]  /*1770*/  LOP3.LUT R2, R25, 0x80000000, R2, 0x48, !PT ;  /* 0x8000000019027812 */ /* 0x000fe200078e4802 */
[----:B------:R-:W-:Y:S06]  /*1780*/  BRA `(.L_x_28038) ;  /* 0x00000000000c7947 */ /* 0x000fec0003800000 */
.L_x_28031:
[----:B------:R-:W0:Y:S01]  /*1790*/  MUFU.RSQ R2, -QNAN ;  /* 0xffc0000000027908 */ /* 0x000e220000001400 */
[----:B------:R-:W-:Y:S05]  /*17a0*/  BRA `(.L_x_28038) ;  /* 0x0000000000047947 */ /* 0x000fea0003800000 */
.L_x_28030:
[----:B------:R-:W-:-:S07]  /*17b0*/  FADD.FTZ R2, R2, R3 ;  /* 0x0000000302027221 */ /* 0x000fce0000010000 */
.L_x_28038:
[----:B------:R-:W-:Y:S05]  /*17c0*/  BSYNC.RECONVERGENT B2 ;  /* 0x0000000000027941 */ /* 0x000fea0003800200 */
.L_x_28028:
[----:B------:R-:W-:-:S04]  /*17d0*/  HFMA2 R15, -RZ, RZ, 0, 0 ;  /* 0x00000000ff0f7431 */ /* 0x000fc800000001ff */
[----:B0-----:R-:W-:Y:S05]  /*17e0*/  RET.REL.NODEC R14 `(_Z15SoftmaxWarpImplI22BroadcastScaleMaskLoadIffbLm2EiE11DirectStoreIffEfLi2ELi2ELi16ELi1ELb1EL9Algorithm0EEvT_T0_ll) ;  /* 0xffffffe80e047950 */ /* 0x001fea0003c3ffff */
.L_x_28039:
        /* <DEDUP_REMOVED lines=9> */
.L_x_37823:


//--------------------- .text._Z15SoftmaxWarpImplI22BroadcastScaleMaskLoadIffbLm2EiE11DirectStoreIffEfLi2ELi2ELi16ELi1ELb0EL9Algorithm0EEvT_T0_ll --------------------------
	.section	.text._Z15SoftmaxWarpImplI22BroadcastScaleMaskLoadIffbLm2EiE11DirectStoreIffEfLi2ELi2ELi16ELi1ELb0EL9Algorithm0EEvT_T0_ll,"ax",@progbits
	.align	128
        .global         _Z15SoftmaxWarpImplI22BroadcastScaleMaskLoadIffbLm2EiE11DirectStoreIffEfLi2ELi2ELi16ELi1ELb0EL9Algorithm0EEvT_T0_ll
        .type           _Z15SoftmaxWarpImplI22BroadcastScaleMaskLoadIffbLm2EiE11DirectStoreIffEfLi2ELi2ELi16ELi1ELb0EL9Algorithm0EEvT_T0_ll,@function
        .size           _Z15SoftmaxWarpImplI22BroadcastScaleMaskLoadIffbLm2EiE11DirectStoreIffEfLi2ELi2ELi16ELi1ELb0EL9Algorithm0EEvT_T0_ll,(.L_x_37824 - _Z15SoftmaxWarpImplI22BroadcastScaleMaskLoadIffbLm2EiE11DirectStoreIffEfLi2ELi2ELi16ELi1ELb0EL9Algorithm0EEvT_T0_ll)
        .other          _Z15SoftmaxWarpImplI22BroadcastScaleMaskLoadIffbLm2EiE11DirectStoreIffEfLi2ELi2ELi16ELi1ELb0EL9Algorithm0EEvT_T0_ll,@"STO_CUDA_ENTRY STV_DEFAULT"
_Z15SoftmaxWarpImplI22BroadcastScaleMaskLoadIffbLm2EiE11DirectStoreIffEfLi2ELi2ELi16ELi1ELb0EL9Algorithm0EEvT_T0_ll:
.text._Z15SoftmaxWarpImplI22BroadcastScaleMaskLoadIffbLm2EiE11DirectStoreIffEfLi2ELi2ELi16ELi1ELb0EL9Algorithm0EEvT_T0_ll:
        /* <DEDUP_REMOVED lines=26> */
.L_x_28040:
        /* <DEDUP_REMOVED lines=19> */
.L_x_28046:
        /* <DEDUP_REMOVED lines=97> */
.L_x_28056:
        /* <DEDUP_REMOVED lines=11> */
[----:B0-----:R-:W-:Y:S05]  /*0990*/  CALL.REL.NOINC `($__internal_447_$__cuda_sm3x_div_rn_noftz_f32_slowpath) ;  /* 0x0000000400bc7944 */ /* 0x001fea0003c00000 */
[----:B------:R-:W-:-:S07]  /*09a0*/  IMAD.MOV.U32 R12, RZ, RZ, R2 ;  /* 0x000000ffff0c7224 */ /* 0x000fce00078e0002 */
.L_x_28043:
[----:B------:R-:W-:Y:S05]  /*09b0*/  BSYNC.RECONVERGENT B0 ;  /* 0x0000000000007941 */ /* 0x000fea0003800200 */
.L_x_28042:
        /* <DEDUP_REMOVED lines=11> */
[----:B0-----:R-:W-:Y:S05]  /*0a70*/  CALL.REL.NOINC `($__internal_447_$__cuda_sm3x_div_rn_noftz_f32_slowpath) ;  /* 0x0000000400847944 */ /* 0x001fea0003c00000 */
[----:B------:R-:W-:-:S07]  /*0a80*/  IMAD.MOV.U32 R13, RZ, RZ, R2 ;  /* 0x000000ffff0d7224 */ /* 0x000fce00078e0002 */
.L_x_28045:
[----:B------:R-:W-:Y:S05]  /*0a90*/  BSYNC.RECONVERGENT B0 ;  /* 0x0000000000007941 */ /* 0x000fea0003800200 */
.L_x_28044:
        /* <DEDUP_REMOVED lines=21> */
.L_x_28041:
[----:B------:R-:W-:Y:S01]  /*0bf0*/  HFMA2 R12, -RZ, RZ, 0, 4.76837158203125e-07 ;  /* 0x00000008ff0c7431 */ /* 0x000fe200000001ff */
[----:B------:R-:W-:Y:S01]  /*0c00*/  BSSY B0, `(.L_x_28047) ;  /* 0x0000006000007945 */ /* 0x000fe20003800000 */
[----:B------:R-:W-:Y:S02]  /*0c10*/  IMAD.MOV.U32 R11, RZ, RZ, 0x1f ;  /* 0x0000001fff0b7424 */ /* 0x000fe400078e00ff */
[----:B------:R-:W-:-:S07]  /*0c20*/  IMAD.MOV.U32 R15, RZ, RZ, -0x1 ;  /* 0xffffffffff0f7424 */ /* 0x000fce00078e00ff */
[----:B------:R-:W-:Y:S05]  /*0c30*/  WARPSYNC.COLLECTIVE R15, `(.L_x_28048) ;  /* 0x000000000f087348 */ /* 0x000fea0003c00000 */
[----:B------:R0:W1:Y:S02]  /*0c40*/  SHFL.BFLY P6, R14, R13, R12, R11 ;  /* 0x0c00000c0d0e7389 */ /* 0x00006400000c000b */
[----:B01----:R-:W-:Y:S05]  /*0c50*/  ENDCOLLECTIVE ;  /* 0x000000000000791b */ /* 0x003fea0003800000 */
.L_x_28048:
[----:B------:R-:W-:Y:S05]  /*0c60*/  BSYNC B0 ;  /* 0x0000000000007941 */ /* 0x000fea0003800000 */
.L_x_28047:
        /* <DEDUP_REMOVED lines=8> */
.L_x_28049:
[----:B------:R-:W-:Y:S01]  /*0cf0*/  IMAD.MOV.U32 R12, RZ, RZ, 0x2 ;  /* 0x00000002ff0c7424 */ /* 0x000fe200078e00ff */
[----:B------:R-:W-:-:S04]  /*0d00*/  FMNMX R0, R13, R14, !PT ;  /* 0x0000000e0d007209 */ /* 0x000fc80007800000 */
[----:B------:R-:W-:-:S07]  /*0d10*/  MOV R13, R0 ;  /* 0x00000000000d7202 */ /* 0x000fce0000000f00 */
[----:B------:R-:W-:Y:S05]  /*0d20*/  WARPSYNC.COLLECTIVE R15, `(.L_x_28050) ;  /* 0x000000000f087348 */ /* 0x000fea0003c00000 */
[----:B------:R0:W1:Y:S02]  /*0d30*/  SHFL.BFLY P6, R14, R13, R12, R11 ;  /* 0x0c00000c0d0e7389 */ /* 0x00006400000c000b */
[----:B01----:R-:W-:Y:S05]  /*0d40*/  ENDCOLLECTIVE ;  /* 0x000000000000791b */ /* 0x003fea0003800000 */
.L_x_28050:
[----:B------:R-:W-:Y:S01]  /*0d50*/  HFMA2 R12, -RZ, RZ, 0, 5.9604644775390625e-08 ;  /* 0x00000001ff0c7431 */ /* 0x000fe200000001ff */
[----:B------:R-:W-:-:S05]  /*0d60*/  FMNMX R2, R0, R14, !PT ;  /* 0x0000000e00027209 */ /* 0x000fca0007800000 */
[----:B------:R-:W-:-:S07]  /*0d70*/  IMAD.MOV.U32 R13, RZ, RZ, R2 ;  /* 0x000000ffff0d7224 */ /* 0x000fce00078e0002 */
[----:B------:R-:W-:Y:S05]  /*0d80*/  WARPSYNC.COLLECTIVE R15, `(.L_x_28051) ;  /* 0x000000000f087348 */ /* 0x000fea0003c00000 */
[----:B------:R0:W1:Y:S02]  /*0d90*/  SHFL.BFLY P6, R14, R13, R12, R11 ;  /* 0x0c00000c0d0e7389 */ /* 0x00006400000c000b */
[----:B01----:R-:W-:Y:S05]  /*0da0*/  ENDCOLLECTIVE ;  /* 0x000000000000791b */ /* 0x003fea0003800000 */
.L_x_28051:
[----:B------:R-:W-:Y:S01]  /*0db0*/  IMAD.MOV.U32 R12, RZ, RZ, 0x8 ;  /* 0x00000008ff0c7424 */ /* 0x000fe200078e00ff */
[----:B------:R-:W-:-:S05]  /*0dc0*/  FMNMX R14, R2, R14, !PT ;  /* 0x0000000e020e7209 */ /* 0x000fca0007800000 */
[----:B------:R-:W-:Y:S01]  /*0dd0*/  FADD R2, R24, -R14 ;  /* 0x8000000e18027221 */ /* 0x000fe20000000000 */
        /* <DEDUP_REMOVED lines=24> */
.L_x_28052:
[----:B------:R-:W-:Y:S02]  /*0f60*/  IMAD.MOV.U32 R12, RZ, RZ, 0x4 ;  /* 0x00000004ff0c7424 */ /* 0x000fe400078e00ff */
[----:B------:R-:W-:-:S04]  /*0f70*/  FADD R3, R13, R14 ;  /* 0x0000000e0d037221 */ /* 0x000fc80000000000 */
[----:B------:R-:W-:-:S07]  /*0f80*/  IMAD.MOV.U32 R13, RZ, RZ, R3 ;  /* 0x000000ffff0d7224 */ /* 0x000fce00078e0003 */
[----:B------:R-:W-:Y:S05]  /*0f90*/  WARPSYNC.COLLECTIVE R15, `(.L_x_28053) ;  /* 0x000000000f087348 */ /* 0x000fea0003c00000 */
[----:B------:R0:W1:Y:S02]  /*0fa0*/  SHFL.BFLY P6, R14, R13, R12, R11 ;  /* 0x0c00000c0d0e7389 */ /* 0x00006400000c000b */
[----:B01----:R-:W-:Y:S05]  /*0fb0*/  ENDCOLLECTIVE ;  /* 0x000000000000791b */ /* 0x003fea0003800000 */
.L_x_28053:
[----:B------:R-:W-:Y:S02]  /*0fc0*/  IMAD.MOV.U32 R12, RZ, RZ, 0x2 ;  /* 0x00000002ff0c7424 */ /* 0x000fe400078e00ff */
[----:B------:R-:W-:-:S05]  /*0fd0*/  FADD R24, R3, R14 ;  /* 0x0000000e03187221 */ /* 0x000fca0000000000 */
[----:B------:R-:W-:-:S07]  /*0fe0*/  MOV R13, R24 ;  /* 0x00000018000d7202 */ /* 0x000fce0000000f00 */
[----:B------:R-:W-:Y:S05]  /*0ff0*/  WARPSYNC.COLLECTIVE R15, `(.L_x_28054) ;  /* 0x000000000f087348 */ /* 0x000fea0003c00000 */
[----:B------:R0:W1:Y:S02]  /*1000*/  SHFL.BFLY P6, R14, R13, R12, R11 ;  /* 0x0c00000c0d0e7389 */ /* 0x00006400000c000b */
[----:B01----:R-:W-:Y:S05]  /*1010*/  ENDCOLLECTIVE ;  /* 0x000000000000791b */ /* 0x003fea0003800000 */
.L_x_28054:
[----:B------:R-:W-:Y:S02]  /*1020*/  IMAD.MOV.U32 R12, RZ, RZ, 0x1 ;  /* 0x00000001ff0c7424 */ /* 0x000fe400078e00ff */
[----:B------:R-:W-:-:S05]  /*1030*/  FADD R25, R24, R14 ;  /* 0x0000000e18197221 */ /* 0x000fca0000000000 */
[----:B------:R-:W-:-:S07]  /*1040*/  MOV R13, R25 ;  /* 0x00000019000d7202 */ /* 0x000fce0000000f00 */
[----:B------:R-:W-:Y:S05]  /*1050*/  WARPSYNC.COLLECTIVE R15, `(.L_x_28055) ;  /* 0x000000000f087348 */ /* 0x000fea0003c00000 */
[----:B------:R0:W1:Y:S02]  /*1060*/  SHFL.BFLY P6, R14, R13, R12, R11 ;  /* 0x0c00000c0d0e7389 */ /* 0x00006400000c000b */
[----:B01----:R-:W-:Y:S05]  /*1070*/  ENDCOLLECTIVE ;  /* 0x000000000000791b */ /* 0x003fea0003800000 */
.L_x_28055:
[----:B------:R-:W-:Y:S05]  /*1080*/  BRA `(.L_x_28056) ;  /* 0xfffffff800147947 */ /* 0x000fea000383ffff */
        .weak           $__internal_447_$__cuda_sm3x_div_rn_noftz_f32_slowpath
        .type           $__internal_447_$__cuda_sm3x_div_rn_noftz_f32_slowpath,@function
        .size           $__internal_447_$__cuda_sm3x_div_rn_noftz_f32_slowpath,(.L_x_37824 - $__internal_447_$__cuda_sm3x_div_rn_noftz_f32_slowpath)
$__internal_447_$__cuda_sm3x_div_rn_noftz_f32_slowpath:
        /* <DEDUP_REMOVED lines=35> */
.L_x_28058:
        /* <DEDUP_REMOVED lines=51> */
.L_x_28065:
[----:B------:R-:W-:-:S04]  /*15f0*/  LOP3.LUT R2, R2, 0x80000000, RZ, 0xc0, !PT ;  /* 0x8000000002027812 */ /* 0x000fc800078ec0ff */
[----:B------:R-:W-:Y:S01]  /*1600*/  LOP3.LUT R2, R2, 0x7f800000, RZ, 0xfc, !PT ;  /* 0x7f80000002027812 */ /* 0x000fe200078efcff */
[----:B------:R-:W-:Y:S06]  /*1610*/  BRA `(.L_x_28066) ;  /* 0x0000000000047947 */ /* 0x000fec0003800000 */
.L_x_28064:
[----:B------:R-:W-:-:S07]  /*1620*/  IMAD R2, R26, 0x800000, R2 ;  /* 0x008000001a027824 */ /* 0x000fce00078e0202 */
.L_x_28066:
[----:B------:R-:W-:Y:S05]  /*1630*/  BSYNC.RECONVERGENT B2 ;  /* 0x0000000000027941 */ /* 0x000fea0003800200 */
.L_x_28063:
[----:B------:R-:W-:Y:S05]  /*1640*/  BRA `(.L_x_28067) ;  /* 0x0000000000207947 */ /* 0x000fea0003800000 */
.L_x_28062:
[----:B------:R-:W-:-:S04]  /*1650*/  LOP3.LUT R2, R25, 0x80000000, R2, 0x48, !PT ;  /* 0x8000000019027812 */ /* 0x000fc800078e4802 */
[----:B------:R-:W-:Y:S01]  /*1660*/  LOP3.LUT R2, R2, 0x7f800000, RZ, 0xfc, !PT ;  /* 0x7f80000002027812 */ /* 0x000fe200078efcff */
[----:B------:R-:W-:Y:S06]  /*1670*/  BRA `(.L_x_28067) ;  /* 0x0000000000147947 */ /* 0x000fec0003800000 */
.L_x_28061:
[----:B------:R-:W-:Y:S01]  /*1680*/  LOP3.LUT R2, R25, 0x80000000, R2, 0x48, !PT ;  /* 0x8000000019027812 */ /* 0x000fe200078e4802 */
[----:B------:R-:W-:Y:S06]  /*1690*/  BRA `(.L_x_28067) ;  /* 0x00000000000c7947 */ /* 0x000fec0003800000 */
.L_x_28060:
[----:B------:R-:W0:Y:S01]  /*16a0*/  MUFU.RSQ R2, -QNAN ;  /* 0xffc0000000027908 */ /* 0x000e220000001400 */
[----:B------:R-:W-:Y:S05]  /*16b0*/  BRA `(.L_x_28067) ;  /* 0x0000000000047947 */ /* 0x000fea0003800000 */
.L_x_28059:
[----:B------:R-:W-:-:S07]  /*16c0*/  FADD.FTZ R2, R2, R3 ;  /* 0x0000000302027221 */ /* 0x000fce0000010000 */
.L_x_28067:
[----:B------:R-:W-:Y:S05]  /*16d0*/  BSYNC.RECONVERGENT B1 ;  /* 0x0000000000017941 */ /* 0x000fea0003800200 */
.L_x_28057:
[----:B------:R-:W-:-:S04]  /*16e0*/  HFMA2 R15, -RZ, RZ, 0, 0 ;  /* 0x00000000ff0f7431 */ /* 0x000fc800000001ff */
[----:B0-----:R-:W-:Y:S05]  /*16f0*/  RET.REL.NODEC R14 `(_Z15SoftmaxWarpImplI22BroadcastScaleMaskLoadIffbLm2EiE11DirectStoreIffEfLi2ELi2ELi16ELi1ELb0EL9Algorithm0EEvT_T0_ll) ;  /* 0xffffffe80e407950 */ /* 0x001fea0003c3ffff */
.L_x_28068:
        /* <DEDUP_REMOVED lines=16> */
.L_x_37824:


//--------------------- .text._Z15SoftmaxWarpImplI22BroadcastScaleMaskLoadIffbLm2EiE11DirectStoreIffEfLi2ELi2ELi16ELi2ELb1EL9Algorithm0EEvT_T0_ll --------------------------
	.section	.text._Z15SoftmaxWarpImplI22BroadcastScaleMaskLoadIffbLm2EiE11DirectStoreIffEfLi2ELi2ELi16ELi2ELb1EL9Algorithm0EEvT_T0_ll,"ax",@progbits
	.align	128
        .global         _Z15SoftmaxWarpImplI22BroadcastScaleMaskLoadIffbLm2EiE11DirectStoreIffEfLi2ELi2ELi16ELi2ELb1EL9Algorithm0EEvT_T0_ll
        .type           _Z15SoftmaxWarpImplI22BroadcastScaleMaskLoadIffbLm2EiE11DirectStoreIffEfLi2ELi2ELi16ELi2ELb1EL9Algorithm0EEvT_T0_ll,@function
        .size           _Z15SoftmaxWarpImplI22BroadcastScaleMaskLoadIffbLm2EiE11DirectStoreIffEfLi2ELi2ELi16ELi2ELb1EL9Algorithm0EEvT_T0_ll,(.L_x_37825 - _Z15SoftmaxWarpImplI22BroadcastScaleMaskLoadIffbLm2EiE11DirectStoreIffEfLi2ELi2ELi16ELi2ELb1EL9Algorithm0EEvT_T0_ll)
        .other          _Z15SoftmaxWarpImplI22BroadcastScaleMaskLoadIffbLm2EiE11DirectStoreIffEfLi2ELi2ELi16ELi2ELb1EL9Algorithm0EEvT_T0_ll,@"STO_CUDA_ENTRY STV_DEFAULT"
_Z15SoftmaxWarpImplI22BroadcastScaleMaskLoadIffbLm2EiE11DirectStoreIffEfLi2ELi2ELi16ELi2ELb1EL9Algorithm0EEvT_T0_ll:
.text._Z15SoftmaxWarpImplI22BroadcastScaleMaskLoadIffbLm2EiE11DirectStoreIffEfLi2ELi2ELi16ELi2ELb1EL9Algorithm0EEvT_T0_ll:
        /* <DEDUP_REMOVED lines=28> */
.L_x_28069:
        /* <DEDUP_REMOVED lines=21> */
.L_x_28088:
        /* <DEDUP_REMOVED lines=67> */
.L_x_28072:
[----:B------:R-:W-:Y:S05]  /*0740*/  BSYNC.RECONVERGENT B1 ;  /* 0x0000000000017941 */ /* 0x000fea0003800200 */
.L_x_28071:
        /* <DEDUP_REMOVED lines=62> */
.L_x_28074:
[----:B------:R-:W-:Y:S05]  /*0b30*/  BSYNC.RECONVERGENT B1 ;  /* 0x0000000000017941 */ /* 0x000fea0003800200 */
.L_x_28073:
[----:B------:R-:W-:-:S03]  /*0b40*/  UMOV UR4, 0xffffffff ;  /* 0xffffffff00047882 */ /* 0x000fc60000000000 */
[----:B------:R-:W-:Y:S05]  /*0b50*/  BRA.DIV UR4, `(.L_x_28075) ;  /* 0x0000000a049c7947 */ /* 0x000fea000b800000 */
[----:B0-----:R-:W0:Y:S01]  /*0b60*/  SHFL.BFLY PT, R14, R13, 0x8, 0x1f ;  /* 0x0d001f000d0e7f89 */ /* 0x001e2200000e0000 */
[----:B------:R-:W-:-:S03]  /*0b70*/  HFMA2 R11, -RZ, RZ, 0.96630859375, -0.0022525787353515625 ;  /* 0x3bbb989dff0b7431 */ /* 0x000fc600000001ff */
[----:B------:R-:W5:Y:S01]  /*0b80*/  SHFL.BFLY PT, R4, R3, 0x8, 0x1f ;  /* 0x0d001f0003047f89 */ /* 0x000f6200000e0000 */
[----:B0-----:R-:W-:Y:S02]  /*0b90*/  FMNMX R13, R14, R13, !PT ;  /* 0x0000000d0e0d7209 */ /* 0x001fe40007800000 */
[----:B-----5:R-:W-:-:S03]  /*0ba0*/  FMNMX R5, R4, R3, !PT ;  /* 0x0000000304057209 */ /* 0x020fc60007800000 */
[----:B------:R-:W0:Y:S01]  /*0bb0*/  SHFL.BFLY PT, R14, R13, 0x4, 0x1f ;  /* 0x0c801f000d0e7f89 */ /* 0x000e2200000e0000 */
[----:B------:R-:W-:-:S03]  /*0bc0*/  IMAD.MOV.U32 R3, RZ, RZ, 0x437c0000 ;  /* 0x437c0000ff037424 */ /* 0x000fc600078e00ff */
        /* <DEDUP_REMOVED lines=15> */
[----:B------:R-:W-:Y:S01]  /*0cc0*/  FFMA.SAT R2, R14, R11, 0.5 ;  /* 0x3f0000000e027423 */ /* 0x000fe2000000200b */
[----:B------:R-:W-:Y:S01]  /*0cd0*/  FADD R26, -R28, R26 ;  /* 0x0000001a1c1a7221 */ /* 0x000fe20000000100 */
[----:B------:R-:W-:Y:S01]  /*0ce0*/  FFMA.RM R0, R0, R3, 12582913 ;  /* 0x4b40000100007423 */ /* 0x000fe20000004003 */
[----:B------:R-:W-:Y:S01]  /*0cf0*/  FFMA.SAT R24, R4, R11, 0.5 ;  /* 0x3f00000004187423 */ /* 0x000fe2000000200b */
[----:B------:R-:W-:Y:S02]  /*0d00*/  FFMA.RM R2, R2, R3, 12582913 ;  /* 0x4b40000102027423 */ /* 0x000fe40000004003 */
[C---:B------:R-:W-:Y:S01]  /*0d10*/  FADD R5, R0.reuse, -12583039 ;  /* 0xcb40007f00057421 */ /* 0x040fe20000000000 */
[----:B------:R-:W-:Y:S01]  /*0d20*/  SHF.L.U32 R0, R0, 0x17, RZ ;  /* 0x0000001700007819 */ /* 0x000fe200000006ff */
[C---:B------:R-:W-:Y:S01]  /*0d30*/  FADD R13, R2.reuse, -12583039 ;  /* 0xcb40007f020d7421 */ /* 0x040fe20000000000 */
        /* <DEDUP_REMOVED lines=8> */
[----:B------:R-:W-:Y:S01]  /*0dc0*/  FADD R11, R5, -12583039 ;  /* 0xcb40007f050b7421 */ /* 0x000fe20000000000 */
[----:B------:R-:W-:-:S03]  /*0dd0*/  FFMA.RM R24, R24, R3, 12582913 ;  /* 0x4b40000118187423 */ /* 0x000fc60000004003 */
[----:B------:R-:W-:Y:S01]  /*0de0*/  FFMA R11, R4, 1.4426950216293334961, -R11 ;  /* 0x3fb8aa3b040b7823 */ /* 0x000fe2000000080b */
[----:B------:R-:W-:Y:S02]  /*0df0*/  FADD R3, R24, -12583039 ;  /* 0xcb40007f18037421 */ /* 0x000fe40000000000 */
[----:B------:R-:W5:Y:S01]  /*0e00*/  MUFU.EX2 R15, R15 ;  /* 0x0000000f000f7308 */ /* 0x000f620000000800 */
[----:B------:R-:W-:Y:S01]  /*0e10*/  FFMA R11, R4, 1.925963033500011079e-08, R11 ;  /* 0x32a57060040b7823 */ /* 0x000fe2000000000b */
[----:B------:R-:W-:Y:S01]  /*0e20*/  FFMA R3, R26, 1.4426950216293334961, -R3 ;  /* 0x3fb8aa3b1a037823 */ /* 0x000fe20000000803 */
[----:B------:R-:W-:-:S03]  /*0e30*/  SHF.L.U32 R4, R5, 0x17, RZ ;  /* 0x0000001705047819 */ /* 0x000fc600000006ff */
[----:B------:R-:W-:Y:S01]  /*0e40*/  FFMA R26, R26, 1.925963033500011079e-08, R3 ;  /* 0x32a570601a1a7823 */ /* 0x000fe20000000003 */
[----:B------:R-:W-:Y:S01]  /*0e50*/  IMAD.SHL.U32 R3, R24, 0x800000, RZ ;  /* 0x0080000018037824 */ /* 0x000fe200078e00ff */
        /* <DEDUP_REMOVED lines=25> */
.L_x_28106:
        /* <DEDUP_REMOVED lines=11> */
[----:B--234-:R-:W-:Y:S05]  /*10a0*/  CALL.REL.NOINC `($__internal_448_$__cuda_sm3x_div_rn_noftz_f32_slowpath) ;  /* 0x0000000c00a07944 */ /* 0x01cfea0003c00000 */
[----:B------:R-:W-:-:S07]  /*10b0*/  MOV R12, R13 ;  /* 0x0000000d000c7202 */ /* 0x000fce0000000f00 */
.L_x_28077:
[----:B------:R-:W-:Y:S05]  /*10c0*/  BSYNC.RECONVERGENT B1 ;  /* 0x0000000000017941 */ /* 0x000fea0003800200 */
.L_x_28076:
        /* <DEDUP_REMOVED lines=11> */
[----:B--234-:R-:W-:Y:S05]  /*1180*/  CALL.REL.NOINC `($__internal_448_$__cuda_sm3x_div_rn_noftz_f32_slowpath) ;  /* 0x0000000c00687944 */ /* 0x01cfea0003c00000 */
.L_x_28079:
[----:B------:R-:W-:Y:S05]  /*1190*/  BSYNC.RECONVERGENT B1 ;  /* 0x0000000000017941 */ /* 0x000fea0003800200 */
.L_x_28078:
        /* <DEDUP_REMOVED lines=18> */
.L_x_28081:
[----:B------:R-:W-:Y:S05]  /*12c0*/  BSYNC.RECONVERGENT B1 ;  /* 0x0000000000017941 */ /* 0x000fea0003800200 */
.L_x_28080:
[----:B------:R-:W-:Y:S01]  /*12d0*/  BSSY.RECONVERGENT B1, `(.L_x_28082) ;  /* 0x0000008000017945 */ /* 0x000fe20003800200 */
[----:B0-----:R-:W-:-:S03]  /*12e0*/  FFMA R12, R5, R2, R0 ;  /* 0x00000002050c7223 */ /* 0x001fc60000000000 */
[----:B------:R-:W-:Y:S05]  /*12f0*/  @!P1 BRA `(.L_x_28083) ;  /* 0x0000000000149947 */ /* 0x000fea0003800000 */
[----:B------:R-:W-:Y:S01]  /*1300*/  MOV R0, R4 ;  /* 0x0000000400007202 */ /* 0x000fe20000000f00 */
[----:B------:R-:W-:Y:S01]  /*1310*/  IMAD.MOV.U32 R5, RZ, RZ, R24 ;  /* 0x000000ffff057224 */ /* 0x000fe200078e0018 */
[----:B------:R-:W-:-:S07]  /*1320*/  MOV R14, 0x1340 ;  /* 0x00001340000e7802 */ /* 0x000fce0000000f00 */
[----:B--234-:R-:W-:Y:S05]  /*1330*/  CALL.REL.NOINC `($__internal_448_$__cuda_sm3x_div_rn_noftz_f32_slowpath) ;  /* 0x0000000800fc7944 */ /* 0x01cfea0003c00000 */
[----:B------:R-:W-:-:S07]  /*1340*/  MOV R12, R13 ;  /* 0x0000000d000c7202 */ /* 0x000fce0000000f00 */
.L_x_28083:
[----:B------:R-:W-:Y:S05]  /*1350*/  BSYNC.RECONVERGENT B1 ;  /* 0x0000000000017941 */ /* 0x000fea0003800200 */
.L_x_28082:
        /* <DEDUP_REMOVED lines=12> */
[----:B--234-:R-:W-:Y:S05]  /*1420*/  CALL.REL.NOINC `($__internal_448_$__cuda_sm3x_div_rn_noftz_f32_slowpath) ;  /* 0x0000000800c07944 */ /* 0x01cfea0003c00000 */
.L_x_28085:
[----:B------:R-:W-:Y:S05]  /*1430*/  BSYNC.RECONVERGENT B1 ;  /* 0x0000000000017941 */ /* 0x000fea0003800200 */
.L_x_28084:
        /* <DEDUP_REMOVED lines=17> */
.L_x_28087:
[----:B------:R-:W-:Y:S05]  /*1550*/  BSYNC.RECONVERGENT B1 ;  /* 0x0000000000017941 */ /* 0x000fea0003800200 */
.L_x_28086:
[----:B------:R-:W-:-:S04]  /*1560*/  IADD3 R21, P0, PT, R22, R21, RZ ;  /* 0x0000001516157210 */ /* 0x000fc80007f1e0ff */
[----:B------:R-:W-:Y:S02]  /*1570*/  LEA.HI.X.SX32 R20, R22, R20, 0x1, P0 ;  /* 0x0000001416147211 */ /* 0x000fe400000f0eff */
[----:B------:R-:W-:-:S04]  /*1580*/  ISETP.GE.U32.AND P0, PT, R21, UR44, PT ;  /* 0x0000002c15007c0c */ /* 0x000fc8000bf06070 */
[----:B------:R-:W-:-:S13]  /*1590*/  ISETP.GE.AND.EX P0, PT, R20, UR45, PT, P0 ;  /* 0x0000002d14007c0c */ /* 0x000fda000bf06300 */
[----:B------:R-:W-:Y:S05]  /*15a0*/  @!P0 BRA `(.L_x_28088) ;  /* 0xffffffec00588947 */ /* 0x000fea000383ffff */
[----:B------:R-:W-:Y:S05]  /*15b0*/  BSYNC B0 ;  /* 0x0000000000007941 */ /* 0x000fea0003800000 */
.L_x_28070:
[----:B------:R-:W-:Y:S05]  /*15c0*/  EXIT ;  /* 0x000000000000794d */ /* 0x000fea0003800000 */
.L_x_28075:
[----:B------:R-:W-:Y:S01]  /*15d0*/  HFMA2 R12, -RZ, RZ, 0, 4.76837158203125e-07 ;  /* 0x00000008ff0c7431 */ /* 0x000fe200000001ff */
[----:B------:R-:W-:Y:S01]  /*15e0*/  BSSY B1, `(.L_x_28089) ;  /* 0x0000006000017945 */ /* 0x000fe20003800000 */
[----:B------:R-:W-:Y:S01]  /*15f0*/  IMAD.MOV.U32 R11, RZ, RZ, 0x1f ;  /* 0x0000001fff0b7424 */ /* 0x000fe200078e00ff */
[----:B0-----:R-:W-:-:S07]  /*1600*/  MOV R15, 0xffffffff ;  /* 0xffffffff000f7802 */ /* 0x001fce0000000f00 */
[----:B-1234-:R-:W-:Y:S05]  /*1610*/  WARPSYNC.COLLECTIVE R15, `(.L_x_28090) ;  /* 0x000000000f087348 */ /* 0x01efea0003c00000 */
[----:B------:R0:W0:Y:S02]  /*1620*/  SHFL.BFLY P6, R14, R13, R12, R11 ;  /* 0x0c00000c0d0e7389 */ /* 0x00002400000c000b */
[----:B01234-:R-:W-:Y:S05]  /*1630*/  ENDCOLLECTIVE ;  /* 0x000000000000791b */ /* 0x01ffea0003800000 */
.L_x_28090:
[----:B------:R-:W-:Y:S05]  /*1640*/  BSYNC B1 ;  /* 0x0000000000017941 */ /* 0x000fea0003800000 */
.L_x_28089:
[----:B------:R-:W-:Y:S01]  /*1650*/  HFMA2 R11, -RZ, RZ, 0, 1.847743988037109375e-06 ;  /* 0x0000001fff0b7431 */ /* 0x000fe200000001ff */
[----:B------:R-:W-:Y:S01]  /*1660*/  FMNMX R13, R14, R13, !PT ;  /* 0x0000000d0e0d7209 */ /* 0x000fe20007800000 */
[----:B------:R-:W-:Y:S02]  /*1670*/  IMAD.MOV.U32 R12, RZ, RZ, 0x4 ;  /* 0x00000004ff0c7424 */ /* 0x000fe400078e00ff */
[----:B------:R-:W-:-:S07]  /*1680*/  IMAD.MOV.U32 R15, RZ, RZ, -0x1 ;  /* 0xffffffffff0f7424 */ /* 0x000fce00078e00ff */
[----:B------:R-:W-:Y:S05]  /*1690*/  WARPSYNC.COLLECTIVE R15, `(.L_x_28091) ;  /* 0x000000000f087348 */ /* 0x000fea0003c00000 */
[----:B------:R0:W1:Y:S02]  /*16a0*/  SHFL.BFLY P6, R14, R13, R12, R11 ;  /* 0x0c00000c0d0e7389 */ /* 0x00006400000c000b */
[----:B01----:R-:W-:Y:S05]  /*16b0*/  ENDCOLLECTIVE ;  /* 0x000000000000791b */ /* 0x003fea0003800000 */
.L_x_28091:
[----:B------:R-:W-:Y:S01]  /*16c0*/  IMAD.MOV.U32 R12, RZ, RZ, 0x2 ;  /* 0x00000002ff0c7424 */ /* 0x000fe200078e00ff */
[----:B------:R-:W-:-:S04]  /*16d0*/  FMNMX R0, R13, R14, !PT ;  /* 0x0000000e0d007209 */ /* 0x000fc80007800000 */
[----:B------:R-:W-:-:S07]  /*16e0*/  MOV R13, R0 ;  /* 0x00000000000d7202 */ /* 0x000fce0000000f00 */
[----:B------:R-:W-:Y:S05]  /*16f0*/  WARPSYNC.COLLECTIVE R15, `(.L_x_28092) ;  /* 0x000000000f087348 */ /* 0x000fea0003c00000 */
[----:B------:R0:W1:Y:S02]  /*1700*/  SHFL.BFLY P6, R14, R13, R12, R11 ;  /* 0x0c00000c0d0e7389 */ /* 0x00006400000c000b */
[----:B01----:R-:W-:Y:S05]  /*1710*/  ENDCOLLECTIVE ;  /* 0x000000000000791b */ /* 0x003fea0003800000 */
.L_x_28092:
[----:B------:R-:W-:Y:S01]  /*1720*/  IMAD.MOV.U32 R12, RZ, RZ, 0x1 ;  /* 0x00000001ff0c7424 */ /* 0x000fe200078e00ff */
[----:B------:R-:W-:-:S04]  /*1730*/  FMNMX R2, R0, R14, !PT ;  /* 0x0000000e00027209 */ /* 0x000fc80007800000 */
[----:B------:R-:W-:-:S07]  /*1740*/  MOV R13, R2 ;  /* 0x00000002000d7202 */ /* 0x000fce0000000f00 */
[----:B------:R-:W-:Y:S05]  /*1750*/  WARPSYNC.COLLECTIVE R15, `(.L_x_28093) ;  /* 0x000000000f087348 */ /* 0x000fea0003c00000 */
[----:B------:R0:W1:Y:S02]  /*1760*/  SHFL.BFLY P6, R14, R13, R12, R11 ;  /* 0x0c00000c0d0e7389 */ /* 0x00006400000c000b */
[----:B01----:R-:W-:Y:S05]  /*1770*/  ENDCOLLECTIVE ;  /* 0x000000000000791b */ /* 0x003fea0003800000 */
.L_x_28093:
[----:B------:R-:W-:Y:S01]  /*1780*/  MOV R13, R3 ;  /* 0x00000003000d7202 */ /* 0x000fe20000000f00 */
[----:B------:R-:W-:Y:S01]  /*1790*/  IMAD.MOV.U32 R12, RZ, RZ, 0x8 ;  /* 0x00000008ff0c7424 */ /* 0x000fe200078e00ff */
[----:B------:R-:W-:-:S07]  /*17a0*/  FMNMX R4, R2, R14, !PT ;  /* 0x0000000e02047209 */ /* 0x000fce0007800000 */
[----:B------:R-:W-:Y:S05]  /*17b0*/  WARPSYNC.COLLECTIVE R15, `(.L_x_28094) ;  /* 0x000000000f087348 */ /* 0x000fea0003c00000 */
[----:B------:R0:W1:Y:S02]  /*17c0*/  SHFL.BFLY P6, R14, R13, R12, R11 ;  /* 0x0c00000c0d0e7389 */ /* 0x00006400000c000b */
[----:B01----:R-:W-:Y:S05]  /*17d0*/  ENDCOLLECTIVE ;  /* 0x000000000000791b */ /* 0x003fea0003800000 */
.L_x_28094:
[C---:B------:R-:W-:Y:S01]  /*17e0*/  FADD R0, -R4.reuse, R31 ;  /* 0x0000001f04007221 */ /* 0x040fe20000000100 */
[----:B------:R-:W-:Y:S01]  /*17f0*/  FADD R2, -R4, R29 ;  /* 0x0000001d04027221 */ /* 0x000fe20000000100 */
[----:B------:R-:W-:Y:S01]  /*1800*/  HFMA2 R12, -RZ, RZ, 0, 2.384185791015625e-07 ;  /* 0x00000004ff0c7431 */ /* 0x000fe200000001ff */
[----:B------:R-:W-:-:S04]  /*1810*/  MOV R4, R14 ;  /* 0x0000000e00047202 */ /* 0x000fc80000000f00 */
[----:B------:R-:W-:Y:S01]  /*1820*/  FMNMX R5, R4, R3, !PT ;  /* 0x0000000304057209 */ /* 0x000fe20007800000 */
[----:B------:R-:W-:-:S04]  /*1830*/  IMAD.MOV.U32 R3, RZ, RZ, 0x437c0000 ;  /* 0x437c0000ff037424 */ /* 0x000fc800078e00ff */
[----:B------:R-:W-:-:S07]  /*1840*/  IMAD.MOV.U32 R13, RZ, RZ, R5 ;  /* 0x000000ffff0d7224 */ /* 0x000fce00078e0005 */
[----:B------:R-:W-:Y:S05]  /*1850*/  WARPSYNC.COLLECTIVE R15, `(.L_x_28095) ;  /* 0x000000000f087348 */ /* 0x000fea0003c00000 */
[----:B------:R0:W1:Y:S02]  /*1860*/  SHFL.BFLY P6, R14, R13, R12, R11 ;  /* 0x0c00000c0d0e7389 */ /* 0x00006400000c000b */
[----:B01----:R-:W-:Y:S05]  /*1870*/  ENDCOLLECTIVE ;  /* 0x000000000000791b */ /* 0x003fea0003800000 */
.L_x_28095:
[----:B------:R-:W-:Y:S02]  /*1880*/  IMAD.MOV.U32 R12, RZ, RZ, 0x2 ;  /* 0x00000002ff0c7424 */ /* 0x000fe400078e00ff */
[----:B------:R-:W-:-:S05]  /*1890*/  IMAD.MOV.U32 R4, RZ, RZ, R14 ;  /* 0x000000ffff047224 */ /* 0x000fca00078e000e */
[----:B------:R-:W-:-:S04]  /*18a0*/  FMNMX R24, R5, R4, !PT ;  /* 0x0000000405187209 */ /* 0x000fc80007800000 */
[----:B------:R-:W-:-:S07]  /*18b0*/  MOV R13, R24 ;  /* 0x00000018000d7202 */ /* 0x000fce0000000f00 */
[----:B------:R-:W-:Y:S05]  /*18c0*/  WARPSYNC.COLLECTIVE R15, `(.L_x_28096) ;  /* 0x000000000f087348 */ /* 0x000fea0003c00000 */
[----:B------:R0:W1:Y:S02]  /*18d0*/  SHFL.BFLY P6, R14, R13, R12, R11 ;  /* 0x0c00000c0d0e7389 */ /* 0x00006400000c000b */
[----:B01----:R-:W-:Y:S05]  /*18e0*/  ENDCOLLECTIVE ;  /* 0x000000000000791b */ /* 0x003fea0003800000 */
.L_x_28096:
[----:B------:R-:W-:Y:S01]  /*18f0*/  HFMA2 R12, -RZ, RZ, 0, 5.9604644775390625e-08 ;  /* 0x00000001ff0c7431 */ /* 0x000fe200000001ff */
[----:B------:R-:W-:-:S04]  /*1900*/  MOV R25, R14 ;  /* 0x0000000e00197202 */ /* 0x000fc80000000f00 */
[----:B------:R-:W-:-:S05]  /*1910*/  FMNMX R25, R24, R25, !PT ;  /* 0x0000001918197209 */ /* 0x000fca0007800000 */
[----:B------:R-:W-:-:S07]  /*1920*/  IMAD.MOV.U32 R13, RZ, RZ, R25 ;  /* 0x000000ffff0d7224 */ /* 0x000fce00078e0019 */
[----:B------:R-:W-:Y:S05]  /*1930*/  WARPSYNC.COLLECTIVE R15, `(.L_x_28097) ;  /* 0x000000000f087348 */ /* 0x000fea0003c00000 */
[----:B------:R0:W1:Y:S02]  /*1940*/  SHFL.BFLY P6, R14, R13, R12, R11 ;  /* 0x0c00000c0d0e7389 */ /* 0x00006400000c000b */
[----:B01----:R-:W-:Y:S05]  /*1950*/  ENDCOLLECTIVE ;  /* 0x000000000000791b */ /* 0x003fea0003800000 */
.L_x_28097:
[----:B------:R-:W-:-:S05]  /*1960*/  IMAD.MOV.U32 R28, RZ, RZ, R14 ;  /* 0x000000ffff1c7224 */ /* 0x000fca00078e000e */
[----:B------:R-:W-:Y:S02]  /*1970*/  FMNMX R5, R25, R28, !PT ;  /* 0x0000001c19057209 */ /* 0x000fe40007800000 */
[----:B------:R-:W-:-:S03]  /*1980*/  MOV R25, 0x3bbb989d ;  /* 0x3bbb989d00197802 */ /* 0x000fc60000000f00 */
[C---:B------:R-:W-:Y:S01]  /*1990*/  FADD R4, -R5.reuse, R27 ;  /* 0x0000001b05047221 */ /* 0x040fe20000000100 */
[----:B------:R-:W-:Y:S01]  /*19a0*/  FADD R5, -R5, R26 ;  /* 0x0000001a05057221 */ /* 0x000fe20000000100 */
        /* <DEDUP_REMOVED lines=9> */
[----:B------:R-:W-:Y:S01]  /*1a40*/  SHF.L.U32 R0, R14, 0x17, RZ ;  /* 0x000000170e007819 */ /* 0x000fe200000006ff */
[-C--:B------:R-:W-:Y:S01]  /*1a50*/  FFMA.SAT R14, R5, R25.reuse, 0.5 ;  /* 0x3f000000050e7423 */ /* 0x080fe20000002019 */
[----:B------:R-:W-:Y:S01]  /*1a60*/  FFMA R11, R2, 1.925963033500011079e-08, R11 ;  /* 0x32a57060020b7823 */ /* 0x000fe2000000000b */
[----:B------:R-:W-:Y:S02]  /*1a70*/  IMAD.SHL.U32 R2, R12, 0x800000, RZ ;  /* 0x008000000c027824 */ /* 0x000fe400078e00ff */
[----:B------:R-:W-:Y:S01]  /*1a80*/  FFMA.SAT R12, R4, R25, 0.5 ;  /* 0x3f000000040c7423 */ /* 0x000fe20000002019 */
[----:B------:R-:W0:Y:S01]  /*1a90*/  MUFU.EX2 R27, R27 ;  /* 0x0000001b001b7308 */ /* 0x000e220000000800 */
[-C--:B------:R-:W-:Y:S02]  /*1aa0*/  FFMA.RM R14, R14, R3.reuse, 12582913 ;  /* 0x4b4000010e0e7423 */ /* 0x080fe40000004003 */
[----:B------:R-:W-:-:S02]  /*1ab0*/  FFMA.RM R12, R12, R3, 12582913 ;  /* 0x4b4000010c0c7423 */ /* 0x000fc40000004003 */
[C---:B------:R-:W-:Y:S01]  /*1ac0*/  FADD R24, R14.reuse, -12583039 ;  /* 0xcb40007f0e187421 */ /* 0x040fe20000000000 */
[----:B------:R-:W-:Y:S02]  /*1ad0*/  SHF.L.U32 R3, R14, 0x17, RZ ;  /* 0x000000170e037819 */ /* 0x000fe400000006ff */
        /* <DEDUP_REMOVED lines=9> */
[----:B------:R-:W-:Y:S02]  /*1b70*/  IMAD.SHL.U32 R4, R12, 0x800000, RZ ;  /* 0x008000000c047824 */ /* 0x000fe400078e00ff */
[----:B------:R-:W-:Y:S02]  /*1b80*/  HFMA2 R12, -RZ, RZ, 0, 4.76837158203125e-07 ;  /* 0x00000008ff0c7431 */ /* 0x000fe400000001ff */
[----:B-1----:R-:W-:Y:S01]  /*1b90*/  FMUL R2, R2, R11 ;  /* 0x0000000b02027220 */ /* 0x002fe20000400000 */
[----:B------:R-:W-:Y:S01]  /*1ba0*/  IMAD.MOV.U32 R11, RZ, RZ, 0x1f ;  /* 0x0000001fff0b7424 */ /* 0x000fe200078e00ff */
[----:B------:R-:W1:Y:S02]  /*1bb0*/  MUFU.EX2 R5, R5 ;  /* 0x0000000500057308 */ /* 0x000e640000000800 */
[----:B------:R-:W-:-:S07]  /*1bc0*/  FADD R13, R13, R2 ;  /* 0x000000020d0d7221 */ /* 0x000fce0000000000 */
[----:B01----:R-:W-:Y:S05]  /*1bd0*/  WARPSYNC.COLLECTIVE R15, `(.L_x_28098) ;  /* 0x000000000f087348 */ /* 0x003fea0003c00000 */
[----:B------:R2:W3:Y:S02]  /*1be0*/  SHFL.BFLY P6, R14, R13, R12, R11 ;  /* 0x0c00000c0d0e7389 */ /* 0x0004e400000c000b */
[----:B0123--:R-:W-:Y:S05]  /*1bf0*/  ENDCOLLECTIVE ;  /* 0x000000000000791b */ /* 0x00ffea0003800000 */
.L_x_28098:
        /* <DEDUP_REMOVED lines=10> */
.L_x_28099:
[----:B------:R-:W-:Y:S02]  /*1ca0*/  IMAD.MOV.U32 R12, RZ, RZ, 0x2 ;  /* 0x00000002ff0c7424 */ /* 0x000fe400078e00ff */
[----:B------:R-:W-:-:S05]  /*1cb0*/  FADD R25, R5, R14 ;  /* 0x0000000e05197221 */ /* 0x000fca0000000000 */
[----:B------:R-:W-:-:S07]  /*1cc0*/  MOV R13, R25 ;  /* 0x00000019000d7202 */ /* 0x000fce0000000f00 */
[----:B------:R-:W-:Y:S05]  /*1cd0*/  WARPSYNC.COLLECTIVE R15, `(.L_x_28100) ;  /* 0x000000000f087348 */ /* 0x000fea0003c00000 */
[----:B------:R0:W1:Y:S02]  /*1ce0*/  SHFL.BFLY P6, R14, R13, R12, R11 ;  /* 0x0c00000c0d0e7389 */ /* 0x00006400000c000b */
[----:B01----:R-:W-:Y:S05]  /*1cf0*/  ENDCOLLECTIVE ;  /* 0x000000000000791b */ /* 0x003fea0003800000 */
.L_x_28100:
[----:B------:R-:W-:Y:S02]  /*1d00*/  IMAD.MOV.U32 R12, RZ, RZ, 0x1 ;  /* 0x00000001ff0c7424 */ /* 0x000fe400078e00ff */
[----:B------:R-:W-:-:S05]  /*1d10*/  FADD R26, R25, R14 ;  /* 0x0000000e191a7221 */ /* 0x000fca0000000000 */
[----:B------:R-:W-:-:S07]  /*1d20*/  MOV R13, R26 ;  /* 0x0000001a000d7202 */ /* 0x000fce0000000f00 */
[----:B------:R-:W-:Y:S05]  /*1d30*/  WARPSYNC.COLLECTIVE R15, `(.L_x_28101) ;  /* 0x000000000f087348 */ /* 0x000fea0003c00000 */
[----:B------:R0:W1:Y:S02]  /*1d40*/  SHFL.BFLY P6, R14, R13, R12, R11 ;  /* 0x0c00000c0d0e7389 */ /* 0x00006400000c000b */
[----:B01----:R-:W-:Y:S05]  /*1d50*/  ENDCOLLECTIVE ;  /* 0x000000000000791b */ /* 0x003fea0003800000 */
.L_x_28101:
[----:B------:R-:W-:Y:S01]  /*1d60*/  MOV R13, R24 ;  /* 0x00000018000d7202 */ /* 0x000fe20000000f00 */
[----:B------:R-:W-:Y:S02]  /*1d70*/  IMAD.MOV.U32 R12, RZ, RZ, 0x8 ;  /* 0x00000008ff0c7424 */ /* 0x000fe400078e00ff */
[----:B------:R-:W-:-:S07]  /*1d80*/  FADD R5, R26, R14 ;  /* 0x0000000e1a057221 */ /* 0x000fce0000000000 */
[----:B------:R-:W-:Y:S05]  /*1d90*/  WARPSYNC.COLLECTIVE R15, `(.L_x_28102) ;  /* 0x000000000f087348 */ /* 0x000fea0003c00000 */
[----:B------:R0:W1:Y:S02]  /*1da0*/  SHFL.BFLY P6, R14, R13, R12, R11 ;  /* 0x0c00000c0d0e7389 */ /* 0x00006400000c000b */
[----:B01----:R-:W-:Y:S05]  /*1db0*/  ENDCOLLECTIVE ;  /* 0x000000000000791b */ /* 0x003fea0003800000 */
.L_x_28102:
[----:B------:R-:W-:Y:S01]  /*1dc0*/  HFMA2 R12, -RZ, RZ, 0, 2.384185791015625e-07 ;  /* 0x00000004ff0c7431 */ /* 0x000fe200000001ff */
[----:B------:R-:W-:-:S05]  /*1dd0*/  MOV R25, R14 ;  /* 0x0000000e00197202 */ /* 0x000fca0000000f00 */
[----:B------:R-:W-:-:S04]  /*1de0*/  FADD R27, R24, R25 ;  /* 0x00000019181b7221 */ /* 0x000fc80000000000 */
[----:B------:R-:W-:-:S07]  /*1df0*/  IMAD.MOV.U32 R13, RZ, RZ, R27 ;  /* 0x000000ffff0d7224 */ /* 0x000fce00078e001b */
[----:B------:R-:W-:Y:S05]  /*1e00*/  WARPSYNC.COLLECTIVE R15, `(.L_x_28103) ;  /* 0x000000000f087348 */ /* 0x000fea0003c00000 */
[----:B------:R0:W1:Y:S02]  /*1e10*/  SHFL.BFLY P6, R14, R13, R12, R11 ;  /* 0x0c00000c0d0e7389 */ /* 0x00006400000c000b */
[----:B01----:R-:W-:Y:S05]  /*1e20*/  ENDCOLLECTIVE ;  /* 0x000000000000791b */ /* 0x003fea0003800000 */
.L_x_28103:
[----:B------:R-:W-:Y:S02]  /*1e30*/  IMAD.MOV.U32 R12, RZ, RZ, 0x2 ;  /* 0x00000002ff0c7424 */ /* 0x000fe400078e00ff */
[----:B------:R-:W-:-:S04]  /*1e40*/  IMAD.MOV.U32 R26, RZ, RZ, R14 ;  /* 0x000000ffff1a7224 */ /* 0x000fc800078e000e */
[----:B------:R-:W-:-:S05]  /*1e50*/  FADD R28, R27, R26 ;  /* 0x0000001a1b1c7221 */ /* 0x000fca0000000000 */
[----:B------:R-:W-:-:S07]  /*1e60*/  MOV R13, R28 ;  /* 0x0000001c000d7202 */ /* 0x000fce0000000f00 */
[----:B------:R-:W-:Y:S05]  /*1e70*/  WARPSYNC.COLLECTIVE R15, `(.L_x_28104) ;  /* 0x000000000f087348 */ /* 0x000fea0003c00000 */
[----:B------:R0:W1:Y:S02]  /*1e80*/  SHFL.BFLY P6, R14, R13, R12, R11 ;  /* 0x0c00000c0d0e7389 */ /* 0x00006400000c000b */
[----:B01----:R-:W-:Y:S05]  /*1e90*/  ENDCOLLECTIVE ;  /* 0x000000000000791b */ /* 0x003fea0003800000 */
.L_x_28104:
[----:B------:R-:W-:Y:S01]  /*1ea0*/  HFMA2 R12, -RZ, RZ, 0, 5.9604644775390625e-08 ;  /* 0x00000001ff0c7431 */ /* 0x000fe200000001ff */
[----:B------:R-:W-:-:S05]  /*1eb0*/  MOV R29, R14 ;  /* 0x0000000e001d7202 */ /* 0x000fca0000000f00 */
[----:B------:R-:W-:-:S04]  /*1ec0*/  FADD R29, R28, R29 ;  /* 0x0000001d1c1d7221 */ /* 0x000fc80000000000 */
[----:B------:R-:W-:-:S07]  /*1ed0*/  IMAD.MOV.U32 R13, RZ, RZ, R29 ;  /* 0x000000ffff0d7224 */ /* 0x000fce00078e001d */
[----:B------:R-:W-:Y:S05]  /*1ee0*/  WARPSYNC.COLLECTIVE R15, `(.L_x_28105) ;  /* 0x000000000f087348 */ /* 0x000fea0003c00000 */
[----:B------:R0:W1:Y:S02]  /*1ef0*/  SHFL.BFLY P6, R14, R13, R12, R11 ;  /* 0x0c00000c0d0e7389 */ /* 0x00006400000c000b */
[----:B01----:R-:W-:Y:S05]  /*1f00*/  ENDCOLLECTIVE ;  /* 0x000000000000791b */ /* 0x003fea0003800000 */
.L_x_28105:
[----:B------:R-:W-:Y:S01]  /*1f10*/  IMAD.MOV.U32 R24, RZ, RZ, R14 ;  /* 0x000000ffff187224 */ /* 0x000fe200078e000e */
[----:B------:R-:W-:Y:S06]  /*1f20*/  BRA `(.L_x_28106) ;  /* 0xfffffff000307947 */ /* 0x000fec000383ffff */
        .weak           $__internal_448_$__cuda_sm3x_div_rn_noftz_f32_slowpath
        .type           $__internal_448_$__cuda_sm3x_div_rn_noftz_f32_slowpath,@function
        .size           $__internal_448_$__cuda_sm3x_div_rn_noftz_f32_slowpath,(.L_x_37825 - $__internal_448_$__cuda_sm3x_div_rn_noftz_f32_slowpath)
$__internal_448_$__cuda_sm3x_div_rn_noftz_f32_slowpath:
        /* <DEDUP_REMOVED lines=35> */
.L_x_28108:
        /* <DEDUP_REMOVED lines=51> */
.L_x_28115:
[----:B------:R-:W-:-:S04]  /*2490*/  LOP3.LUT R0, R0, 0x80000000, RZ, 0xc0, !PT ;  /* 0x8000000000007812 */ /* 0x000fc800078ec0ff */
[----:B------:R-:W-:Y:S01]  /*24a0*/  LOP3.LUT R0, R0, 0x7f800000, RZ, 0xfc, !PT ;  /* 0x7f80000000007812 */ /* 0x000fe200078efcff */
[----:B------:R-:W-:Y:S06]  /*24b0*/  BRA `(.L_x_28116) ;  /* 0x0000000000047947 */ /* 0x000fec0003800000 */
.L_x_28114:
[----:B------:R-:W-:-:S07]  /*24c0*/  IMAD R0, R28, 0x800000, R0 ;  /* 0x008000001c007824 */ /* 0x000fce00078e0200 */
.L_x_28116:
[----:B------:R-:W-:Y:S05]  /*24d0*/  BSYNC.RECONVERGENT B3 ;  /* 0x0000000000037941 */ /* 0x000fea0003800200 */
.L_x_28113:
[----:B------:R-:W-:Y:S05]  /*24e0*/  BRA `(.L_x_28117) ;  /* 0x0000000000207947 */ /* 0x000fea0003800000 */
.L_x_28112:
[----:B------:R-:W-:-:S04]  /*24f0*/  LOP3.LUT R0, R15, 0x80000000, R0, 0x48, !PT ;  /* 0x800000000f007812 */ /* 0x000fc800078e4800 */
[----:B------:R-:W-:Y:S01]  /*2500*/  LOP3.LUT R0, R0, 0x7f800000, RZ, 0xfc, !PT ;  /* 0x7f80000000007812 */ /* 0x000fe200078efcff */
[----:B------:R-:W-:Y:S06]  /*2510*/  BRA `(.L_x_28117) ;  /* 0x0000000000147947 */ /* 0x000fec0003800000 */
.L_x_28111:
[----:B------:R-:W-:Y:S01]  /*2520*/  LOP3.LUT R0, R15, 0x80000000, R0, 0x48, !PT ;  /* 0x800000000f007812 */ /* 0x000fe200078e4800 */
[----:B------:R-:W-:Y:S06]  /*2530*/  BRA `(.L_x_28117) ;  /* 0x00000000000c7947 */ /* 0x000fec0003800000 */
.L_x_28110:
[----:B------:R-:W0:Y:S01]  /*2540*/  MUFU.RSQ R0, -QNAN ;  /* 0xffc0000000007908 */ /* 0x000e220000001400 */
[----:B------:R-:W-:Y:S05]  /*2550*/  BRA `(.L_x_28117) ;  /* 0x0000000000047947 */ /* 0x000fea0003800000 */
.L_x_28109:
[----:B------:R-:W-:-:S07]  /*2560*/  FADD.FTZ R0, R0, R5 ;  /* 0x0000000500007221 */ /* 0x000fce0000010000 */
.L_x_28117:
[----:B------:R-:W-:Y:S05]  /*2570*/  BSYNC.RECONVERGENT B2 ;  /* 0x0000000000027941 */ /* 0x000fea0003800200 */
.L_x_28107:
[----:B------:R-:W-:Y:S01]  /*2580*/  IMAD.MOV.U32 R15, RZ, RZ, 0x0 ;  /* 0x00000000ff0f7424 */ /* 0x000fe200078e00ff */
[----:B0-----:R-:W-:-:S03]  /*2590*/  MOV R13, R0 ;  /* 0x00000000000d7202 */ /* 0x001fc60000000f00 */
[----:B------:R-:W-:Y:S05]  /*25a0*/  RET.REL.NODEC R14 `(_Z15SoftmaxWarpImplI22BroadcastScaleMaskLoadIffbLm2EiE11DirectStoreIffEfLi2ELi2ELi16ELi2ELb1EL9Algorithm0EEvT_T0_ll) ;  /* 0xffffffd80e947950 */ /* 0x000fea0003c3ffff */
.L_x_28118:
        /* <DEDUP_REMOVED lines=13> */
.L_x_37825:


//--------------------- .text._Z15SoftmaxWarpImplI22BroadcastScaleMaskLoadIffbLm2EiE11DirectStoreIffEfLi2ELi2ELi16ELi2ELb0EL9Algorithm0EEvT_T0_ll --------------------------
	.section	.text._Z15SoftmaxWarpImplI22BroadcastScaleMaskLoadIffbLm2EiE11DirectStoreIffEfLi2ELi2ELi16ELi2ELb0EL9Algorithm0EEvT_T0_ll,"ax",@progbits
	.align	128
        .global         _Z15SoftmaxWarpImplI22BroadcastScaleMaskLoadIffbLm2EiE11DirectStoreIffEfLi2ELi2ELi16ELi2ELb0EL9Algorithm0EEvT_T0_ll
        .type           _Z15SoftmaxWarpImplI22BroadcastScaleMaskLoadIffbLm2EiE11DirectStoreIffEfLi2ELi2ELi16ELi2ELb0EL9Algorithm0EEvT_T0_ll,@function
        .size           _Z15SoftmaxWarpImplI22BroadcastScaleMaskLoadIffbLm2EiE11DirectStoreIffEfLi2ELi2ELi16ELi2ELb0EL9Algorithm0EEvT_T0_ll,(.L_x_37826 - _Z15SoftmaxWarpImplI22BroadcastScaleMaskLoadIffbLm2EiE11DirectStoreIffEfLi2ELi2ELi16ELi2ELb0EL9Algorithm0EEvT_T0_ll)
        .other          _Z15SoftmaxWarpImplI22BroadcastScaleMaskLoadIffbLm2EiE11DirectStoreIffEfLi2ELi2ELi16ELi2ELb0EL9Algorithm0EEvT_T0_ll,@"STO_CUDA_ENTRY STV_DEFAULT"
_Z15SoftmaxWarpImplI22BroadcastScaleMaskLoadIffbLm2EiE11DirectStoreIffEfLi2ELi2ELi16ELi2ELb0EL9Algorithm0EEvT_T0_ll:
.text._Z15SoftmaxWarpImplI22BroadcastScaleMaskLoadIffbLm2EiE11DirectStoreIffEfLi2ELi2ELi16ELi2ELb0EL9Algorithm0EEvT_T0_ll:
        /* <DEDUP_REMOVED lines=26> */
.L_x_28119:
        /* <DEDUP_REMOVED lines=20> */
.L_x_28130:
        /* <DEDUP_REMOVED lines=9> */
[----:B------:R-:W-:Y:S02]  /*0370*/  LOP3.LUT R14, R0, R23, RZ, 0x3c, !PT ;  /* 0x00000017000e7212 */ /* 0x000fe400078e3cff */
[----:B------:R-:W-:Y:S01]  /*0380*/  R2UR UR7, R17 ;  /* 0x00000000110772ca */ /* 0x000fe200000e0000 */
[----:B0-----:R-:W0:Y:S01]  /*0390*/  MUFU.RCP R3, R3 ;  /* 0x0000000300037308 */ /* 0x001e220000001000 */
[----:B------:R-:W-:Y:S02]  /*03a0*/  ISETP.GE.AND P1, PT, R14, RZ, PT ;  /* 0x000000ff0e00720c */ /* 0x000fe40003f26270 */
[----:B0-----:R-:W-:-:S05]  /*03b0*/  IADD3 R4, PT, PT, R3, 0xffffffe, RZ ;  /* 0x0ffffffe03047810 */ /* 0x001fca0007ffe0ff */
        /* <DEDUP_REMOVED lines=22> */
[----:B------:R-:W-:Y:S01]  /*0520*/  LOP3.LUT R4, R2, R23, RZ, 0x3c, !PT ;  /* 0x0000001702047212 */ /* 0x000fe200078e3cff */
[----:B------:R-:W1:Y:S03]  /*0530*/  LDC.64 R10, c[0x0][0x398] ;  /* 0x0000e600ff0a7b82 */ /* 0x000e660000000a00 */
[----:B------:R-:W-:-:S02]  /*0540*/  ISETP.GE.AND P0, PT, R4, RZ, PT ;  /* 0x000000ff0400720c */ /* 0x000fc40003f06270 */
[----:B------:R-:W-:-:S03]  /*0550*/  LOP3.LUT R4, RZ, R23, RZ, 0x33, !PT ;  /* 0x00000017ff047212 */ /* 0x000fc600078e33ff */
[----:B------:R-:W-:Y:S01]  /*0560*/  @P2 VIADD R3, R3, 0x1 ;  /* 0x0000000103032836 */ /* 0x000fe20000000000 */
[----:B------:R-:W-:Y:S02]  /*0570*/  ISETP.NE.AND P2, PT, R23, RZ, PT ;  /* 0x000000ff1700720c */ /* 0x000fe40003f45270 */
[----:B------:R-:W-:-:S04]  /*0580*/  @P3 IADD3 R5, PT, PT, R5, 0x1, RZ ;  /* 0x0000000105053810 */ /* 0x000fc80007ffe0ff */
[----:B------:R-:W-:Y:S01]  /*0590*/  @!P1 IADD3 R5, PT, PT, -R5, RZ, RZ ;  /* 0x000000ff05059210 */ /* 0x000fe20007ffe1ff */
[----:B------:R-:W-:Y:S01]  /*05a0*/  @!P0 IMAD.MOV R3, RZ, RZ, -R3 ;  /* 0x000000ffff038224 */ /* 0x000fe200078e0a03 */
[----:B0-----:R-:W-:Y:S02]  /*05b0*/  ISETP.NE.U32.AND P1, PT, R12, 0x1, PT ;  /* 0x000000010c00780c */ /* 0x001fe40003f25070 */
[C---:B------:R-:W-:Y:S02]  /*05c0*/  SEL R5, R4.reuse, R5, !P2 ;  /* 0x0000000504057207 */ /* 0x040fe40005000000 */
[----:B------:R-:W-:Y:S02]  /*05d0*/  SEL R3, R4, R3, !P2 ;  /* 0x0000000304037207 */ /* 0x000fe40005000000 */
[----:B------:R-:W-:Y:S02]  /*05e0*/  ISETP.NE.AND.EX P1, PT, R13, RZ, PT, P1 ;  /* 0x000000ff0d00720c */ /* 0x000fe40003f25310 */
[----:B-1----:R-:W-:Y:S01]  /*05f0*/  ISETP.NE.U32.AND P0, PT, R10, 0x1, PT ;  /* 0x000000010a00780c */ /* 0x002fe20003f05070 */
[----:B------:R-:W-:Y:S01]  /*0600*/  IMAD.MOV R4, RZ, RZ, -R3 ;  /* 0x000000ffff047224 */ /* 0x000fe200078e0a03 */
[----:B------:R-:W-:-:S02]  /*0610*/  IADD3 R10, PT, PT, -R5, RZ, RZ ;  /* 0x000000ff050a7210 */ /* 0x000fc40007ffe1ff */
[----:B------:R-:W-:Y:S01]  /*0620*/  ISETP.NE.AND.EX P0, PT, R11, RZ, PT, P0 ;  /* 0x000000ff0b00720c */ /* 0x000fe20003f05300 */
[----:B------:R-:W-:Y:S01]  /*0630*/  IMAD R4, R23, R4, R2 ;  /* 0x0000000417047224 */ /* 0x000fe200078e0202 */
[----:B------:R-:W-:Y:S01]  /*0640*/  SEL R3, R3, RZ, P1 ;  /* 0x000000ff03037207 */ /* 0x000fe20000800000 */
[----:B------:R-:W-:Y:S01]  /*0650*/  IMAD R10, R23, R10, R0 ;  /* 0x0000000a170a7224 */ /* 0x000fe200078e0200 */
[----:B------:R-:W-:Y:S02]  /*0660*/  SEL R5, R5, RZ, P1 ;  /* 0x000000ff05057207 */ /* 0x000fe40000800000 */
[----:B------:R-:W-:Y:S01]  /*0670*/  SEL R4, R4, RZ, P0 ;  /* 0x000000ff04047207 */ /* 0x000fe20000000000 */
[----:B------:R-:W-:Y:S01]  /*0680*/  IMAD R3, R3, UR42, RZ ;  /* 0x0000002a03037c24 */ /* 0x000fe2000f8e02ff */
[----:B------:R-:W-:Y:S01]  /*0690*/  SEL R10, R10, RZ, P0 ;  /* 0x000000ff0a0a7207 */ /* 0x000fe20000000000 */
[----:B------:R-:W-:Y:S02]  /*06a0*/  IMAD R5, R5, UR42, RZ ;  /* 0x0000002a05057c24 */ /* 0x000fe4000f8e02ff */
[----:B------:R-:W-:-:S02]  /*06b0*/  IMAD R3, R4, UR43, R3 ;  /* 0x0000002b04037c24 */ /* 0x000fc4000f8e0203 */
        /* <DEDUP_REMOVED lines=8> */
[----:B------:R1:W4:Y:S01]  /*0740*/  LDG.E.U16 R15, desc[UR6][R10.64] ;  /* 0x000000060a0f7981 */ /* 0x000322000c1e1500 */
[----:B------:R-:W-:Y:S02]  /*0750*/  LEA.HI R2, R2, R2, RZ, 0x1 ;  /* 0x0000000202027211 */ /* 0x000fe400078f08ff */
[----:B------:R-:W-:Y:S02]  /*0760*/  LEA.HI R0, R0, R0, RZ, 0x1 ;  /* 0x0000000000007211 */ /* 0x000fe400078f08ff */
[----:B------:R-:W-:-:S02]  /*0770*/  R2UR UR8, R16 ;  /* 0x00000000100872ca */ /* 0x000fc400000e0000 */
[----:B------:R-:W-:Y:S02]  /*0780*/  R2UR UR9, R17 ;  /* 0x00000000110972ca */ /* 0x000fe400000e0000 */
[----:B0-----:R-:W-:Y:S01]  /*0790*/  SHF.R.S32.HI R5, RZ, 0x1, R0 ;  /* 0x00000001ff057819 */ /* 0x001fe20000011400 */
[----:B-1----:R-:W0:Y:S04]  /*07a0*/  LDC.64 R10, c[0x0][0x3d0] ;  /* 0x0000f400ff0a7b82 */ /* 0x002e280000000a00 */
[----:B---3--:R-:W-:-:S06]  /*07b0*/  IMAD.WIDE R4, R5, 0x8, R8 ;  /* 0x0000000805047825 */ /* 0x008fcc00078e0208 */
[----:B------:R-:W3:Y:S01]  /*07c0*/  LDG.E R18, desc[UR8][R4.64] ;  /* 0x0000000804127981 */ /* 0x000ee2000c1e1900 */
[----:B--2---:R-:W-:Y:S02]  /*07d0*/  PRMT R3, R13, 0x7771, RZ ;  /* 0x000077710d037816 */ /* 0x004fe400000000ff */
[----:B----4-:R-:W-:Y:S02]  /*07e0*/  PRMT R12, R15, 0x7771, RZ ;  /* 0x000077710f0c7816 */ /* 0x010fe400000000ff */
[----:B------:R-:W-:Y:S02]  /*07f0*/  ISETP.NE.AND P1, PT, R3, RZ, PT ;  /* 0x000000ff0300720c */ /* 0x000fe40003f25270 */
[----:B------:R-:W-:Y:S02]  /*0800*/  ISETP.NE.AND P3, PT, R12, RZ, PT ;  /* 0x000000ff0c00720c */ /* 0x000fe40003f65270 */
[----:B------:R-:W-:-:S05]  /*0810*/  SHF.R.S32.HI R3, RZ, 0x1, R2 ;  /* 0x00000001ff037819 */ /* 0x000fca0000011402 */
[----:B------:R-:W-:-:S04]  /*0820*/  IMAD.WIDE R2, R3, 0x8, R8 ;  /* 0x0000000803027825 */ /* 0x000fc800078e0208 */
[C---:B------:R-:W-:Y:S01]  /*0830*/  @P1 R2UR UR6, R16.reuse ;  /* 0x00000000100612ca */ /* 0x040fe200000e0000 */
[----:B------:R-:W0:Y:S01]  /*0840*/  LDG.E R0, desc[UR4][R2.64] ;  /* 0x0000000402007981 */ /* 0x000e22000c1e1900 */
[C---:B------:R-:W-:Y:S02]  /*0850*/  @P1 R2UR UR7, R17.reuse ;  /* 0x00000000110712ca */ /* 0x040fe400000e0000 */
[----:B------:R-:W-:Y:S02]  /*0860*/  @P3 R2UR UR10, R16 ;  /* 0x00000000100a32ca */ /* 0x000fe400000e0000 */
[----:B------:R-:W-:-:S09]  /*0870*/  @P3 R2UR UR11, R17 ;  /* 0x00000000110b32ca */ /* 0x000fd200000e0000 */
[----:B------:R-:W2:Y:S04]  /*0880*/  @P1 LDG.E R14, desc[UR6][R2.64+0x4] ;  /* 0x00000406020e1981 */ /* 0x000ea8000c1e1900 */
        /* <DEDUP_REMOVED lines=11> */
[-C--:B---3--:R-:W-:Y:S01]  /*0940*/  @P2 FMUL R10, R18, R11.reuse ;  /* 0x0000000b120a2220 */ /* 0x088fe20000400000 */
[-C--:B--2---:R-:W-:Y:S01]  /*0950*/  @P1 FMUL R31, R14, R11.reuse ;  /* 0x0000000b0e1f1220 */ /* 0x084fe20000400000 */
[----:B----4-:R-:W-:-:S04]  /*0960*/  @P3 FMUL R27, R24, R11 ;  /* 0x0000000b181b3220 */ /* 0x010fc80000400000 */
[----:B------:R-:W-:Y:S02]  /*0970*/  FMNMX3 R13, R29, -INF , R31, !PT ;  /* 0xff8000001d0d7876 */ /* 0x000fe4000780001f */
[----:B------:R-:W-:Y:S01]  /*0980*/  FMNMX3 R0, R10, -INF , R27, !PT ;  /* 0xff8000000a007876 */ /* 0x000fe2000780001b */
[----:B------:R-:W-:Y:S06]  /*0990*/  BRA.DIV UR4, `(.L_x_28121) ;  /* 0x0000000a04847947 */ /* 0x000fec000b800000 */
        /* <DEDUP_REMOVED lines=20> */
[----:B------:R-:W-:Y:S02]  /*0ae0*/  FADD R12, R10, -R14 ;  /* 0x8000000e0a0c7221 */ /* 0x000fe40000000000 */
[-C--:B------:R-:W-:Y:S01]  /*0af0*/  FFMA.SAT R0, R29, R13.reuse, 0.5 ;  /* 0x3f0000001d007423 */ /* 0x080fe2000000200d */
[-C--:B------:R-:W-:Y:S01]  /*0b00*/  FFMA.SAT R2, R31, R13.reuse, 0.5 ;  /* 0x3f0000001f027423 */ /* 0x080fe2000000200d */
[----:B------:R-:W-:Y:S01]  /*0b10*/  FADD R14, -R14, R27 ;  /* 0x0000001b0e0e7221 */ /* 0x000fe20000000100 */
[----:B------:R-:W-:Y:S01]  /*0b20*/  FFMA.SAT R18, R12, R13, 0.5 ;  /* 0x3f0000000c127423 */ /* 0x000fe2000000200d */
[-C--:B------:R-:W-:Y:S01]  /*0b30*/  FFMA.RM R0, R0, R5.reuse, 12582913 ;  /* 0x4b40000100007423 */ /* 0x080fe20000004005 */
[-C--:B------:R-:W-:Y:S02]  /*0b40*/  FFMA.RM R2, R2, R5.reuse, 12582913 ;  /* 0x4b40000102027423 */ /* 0x080fe40000004005 */
[----:B------:R-:W-:Y:S01]  /*0b50*/  FFMA.RM R3, R18, R5, 12582913 ;  /* 0x4b40000112037423 */ /* 0x000fe20000004005 */
[----:B------:R-:W-:Y:S01]  /*0b60*/  FFMA.SAT R18, R14, R13, 0.5 ;  /* 0x3f0000000e127423 */ /* 0x000fe2000000200d */
[----:B------:R-:W-:Y:S01]  /*0b70*/  FADD R4, R0, -12583039 ;  /* 0xcb40007f00047421 */ /* 0x000fe20000000000 */
[----:B------:R-:W-:Y:S01]  /*0b80*/  FADD R10, R2, -12583039 ;  /* 0xcb40007f020a7421 */ /* 0x000fe20000000000 */
[----:B------:R-:W-:Y:S01]  /*0b90*/  FADD R13, R3, -12583039 ;  /* 0xcb40007f030d7421 */ /* 0x000fe20000000000 */
[----:B------:R-:W-:Y:S01]  /*0ba0*/  FFMA.RM R18, R18, R5, 12582913 ;  /* 0x4b40000112127423 */ /* 0x000fe20000004005 */
[----:B------:R-:W-:Y:S01]  /*0bb0*/  FFMA R4, R29, 1.4426950216293334961, -R4 ;  /* 0x3fb8aa3b1d047823 */ /* 0x000fe20000000804 */
[----:B------:R-:W-:Y:S01]  /*0bc0*/  FFMA R10, R31, 1.4426950216293334961, -R10 ;  /* 0x3fb8aa3b1f0a7823 */ /* 0x000fe2000000080a */
[----:B------:R-:W-:Y:S01]  /*0bd0*/  FFMA R13, R12, 1.4426950216293334961, -R13 ;  /* 0x3fb8aa3b0c0d7823 */ /* 0x000fe2000000080d */
[----:B------:R-:W-:Y:S01]  /*0be0*/  FADD R15, R18, -12583039 ;  /* 0xcb40007f120f7421 */ /* 0x000fe20000000000 */
[----:B------:R-:W-:Y:S01]  /*0bf0*/  FFMA R4, R29, 1.925963033500011079e-08, R4 ;  /* 0x32a570601d047823 */ /* 0x000fe20000000004 */
[----:B------:R-:W-:Y:S01]  /*0c00*/  FFMA R10, R31, 1.925963033500011079e-08, R10 ;  /* 0x32a570601f0a7823 */ /* 0x000fe2000000000a */
[----:B------:R-:W-:Y:S01]  /*0c10*/  FFMA R12, R12, 1.925963033500011079e-08, R13 ;  /* 0x32a570600c0c7823 */ /* 0x000fe2000000000d */
[----:B------:R-:W-:Y:S01]  /*0c20*/  FFMA R15, R14, 1.4426950216293334961, -R15 ;  /* 0x3fb8aa3b0e0f7823 */ /* 0x000fe2000000080f */
[----:B------:R0:W1:Y:S01]  /*0c30*/  MUFU.EX2 R11, R4 ;  /* 0x00000004000b7308 */ /* 0x0000620000000800 */
[----:B------:R-:W-:-:S02]  /*0c40*/  IMAD.SHL.U32 R0, R0, 0x800000, RZ ;  /* 0x0080000000007824 */ /* 0x000fc400078e00ff */
[----:B------:R-:W-:Y:S01]  /*0c50*/  FFMA R15, R14, 1.925963033500011079e-08, R15 ;  /* 0x32a570600e0f7823 */ /* 0x000fe2000000000f */
[----:B------:R-:W-:-:S04]  /*0c60*/  IMAD.SHL.U32 R3, R3, 0x800000, RZ ;  /* 0x0080000003037824 */ /* 0x000fc800078e00ff */
[----:B------:R-:W2:Y:S01]  /*0c70*/  MUFU.EX2 R5, R10 ;  /* 0x0000000a00057308 */ /* 0x000ea20000000800 */
[----:B0-----:R-:W-:-:S07]  /*0c80*/  SHF.L.U32 R4, R2, 0x17, RZ ;  /* 0x0000001702047819 */ /* 0x001fce00000006ff */
[----:B------:R-:W0:Y:S01]  /*0c90*/  MUFU.EX2 R12, R12 ;  /* 0x0000000c000c7308 */ /* 0x000e220000000800 */
[----:B-1----:R-:W-:-:S04]  /*0ca0*/  FMUL R2, R0, R11 ;  /* 0x0000000b00027220 */ /* 0x002fc80000400000 */
[----:B------:R-:W-:-:S03]  /*0cb0*/  FADD R13, RZ, R2 ;  /* 0x00000002ff0d7221 */ /* 0x000fc60000000000 */
[----:B------:R-:W1:Y:S01]  /*0cc0*/  MUFU.EX2 R15, R15 ;  /* 0x0000000f000f7308 */ /* 0x000e620000000800 */
[----:B--2---:R-:W-:Y:S01]  /*0cd0*/  FMUL R0, R4, R5 ;  /* 0x0000000504007220 */ /* 0x004fe20000400000 */
[----:B------:R-:W-:-:S03]  /*0ce0*/  SHF.L.U32 R4, R18, 0x17, RZ ;  /* 0x0000001712047819 */ /* 0x000fc600000006ff */
[----:B------:R-:W-:Y:S01]  /*0cf0*/  FADD R13, R13, R0 ;  /* 0x000000000d0d7221 */ /* 0x000fe20000000000 */
[----:B0-----:R-:W-:-:S04]  /*0d00*/  FMUL R3, R3, R12 ;  /* 0x0000000c03037220 */ /* 0x001fc80000400000 */
[----:B------:R-:W0:Y:S01]  /*0d10*/  SHFL.BFLY PT, R14, R13, 0x8, 0x1f ;  /* 0x0d001f000d0e7f89 */ /* 0x000e2200000e0000 */
[----:B------:R-:W-:Y:S01]  /*0d20*/  FADD R5, RZ, R3 ;  /* 0x00000003ff057221 */ /* 0x000fe20000000000 */
[----:B-1----:R-:W-:-:S04]  /*0d30*/  FMUL R4, R4, R15 ;  /* 0x0000000f04047220 */ /* 0x002fc80000400000 */
        /* <DEDUP_REMOVED lines=15> */
.L_x_28148:
        /* <DEDUP_REMOVED lines=11> */
[----:B------:R-:W-:Y:S05]  /*0ee0*/  CALL.REL.NOINC `($__internal_449_$__cuda_sm3x_div_rn_noftz_f32_slowpath) ;  /* 0x0000000c00887944 */ /* 0x000fea0003c00000 */
[----:B------:R-:W-:-:S07]  /*0ef0*/  IMAD.MOV.U32 R10, RZ, RZ, R2 ;  /* 0x000000ffff0a7224 */ /* 0x000fce00078e0002 */
.L_x_28123:
[----:B------:R-:W-:Y:S05]  /*0f00*/  BSYNC.RECONVERGENT B1 ;  /* 0x0000000000017941 */ /* 0x000fea0003800200 */
.L_x_28122:
        /* <DEDUP_REMOVED lines=11> */
[----:B------:R-:W-:Y:S05]  /*0fc0*/  CALL.REL.NOINC `($__internal_449_$__cuda_sm3x_div_rn_noftz_f32_slowpath) ;  /* 0x0000000c00507944 */ /* 0x000fea0003c00000 */
[----:B------:R-:W-:-:S07]  /*0fd0*/  IMAD.MOV.U32 R11, RZ, RZ, R2 ;  /* 0x000000ffff0b7224 */ /* 0x000fce00078e0002 */
.L_x_28125:
[----:B------:R-:W-:Y:S05]  /*0fe0*/  BSYNC.RECONVERGENT B1 ;  /* 0x0000000000017941 */ /* 0x000fea0003800200 */
.L_x_28124:
[----:B------:R-:W-:Y:S01]  /*0ff0*/  MOV R12, R20 ;  /* 0x00000014000c7202 */ /* 0x000fe20000000f00 */
        /* <DEDUP_REMOVED lines=21> */
[----:B------:R-:W-:-:S07]  /*1150*/  MOV R18, 0x1170 ;  /* 0x0000117000127802 */ /* 0x000fce0000000f00 */
[----:B-1----:R-:W-:Y:S05]  /*1160*/  CALL.REL.NOINC `($__internal_449_$__cuda_sm3x_div_rn_noftz_f32_slowpath) ;  /* 0x0000000800e87944 */ /* 0x002fea0003c00000 */
[----:B------:R-:W-:-:S07]  /*1170*/  IMAD.MOV.U32 R14, RZ, RZ, R2 ;  /* 0x000000ffff0e7224 */ /* 0x000fce00078e0002 */
.L_x_28127:
[----:B------:R-:W-:Y:S05]  /*1180*/  BSYNC.RECONVERGENT B1 ;  /* 0x0000000000017941 */ /* 0x000fea0003800200 */
.L_x_28126:
        /* <DEDUP_REMOVED lines=12> */
[----:B-1----:R-:W-:Y:S05]  /*1250*/  CALL.REL.NOINC `($__internal_449_$__cuda_sm3x_div_rn_noftz_f32_slowpath) ;  /* 0x0000000800ac7944 */ /* 0x002fea0003c00000 */
[----:B------:R-:W-:-:S07]  /*1260*/  MOV R15, R2 ;  /* 0x00000002000f7202 */ /* 0x000fce0000000f00 */
.L_x_28129:
[----:B------:R-:W-:Y:S05]  /*1270*/  BSYNC.RECONVERGENT B1 ;  /* 0x0000000000017941 */ /* 0x000fea0003800200 */
.L_x_28128:
        /* <DEDUP_REMOVED lines=18> */
.L_x_28120:
[----:B------:R-:W-:Y:S05]  /*13a0*/  EXIT ;  /* 0x000000000000794d */ /* 0x000fea0003800000 */
.L_x_28121:
[----:B------:R-:W-:Y:S01]  /*13b0*/  HFMA2 R11, -RZ, RZ, 0, 1.847743988037109375e-06 ;  /* 0x0000001fff0b7431 */ /* 0x000fe200000001ff */
[----:B------:R-:W-:Y:S01]  /*13c0*/  BSSY B1, `(.L_x_28131) ;  /* 0x0000006000017945 */ /* 0x000fe20003800000 */
[----:B------:R-:W-:Y:S02]  /*13d0*/  IMAD.MOV.U32 R12, RZ, RZ, 0x8 ;  /* 0x00000008ff0c7424 */ /* 0x000fe400078e00ff */
[----:B------:R-:W-:-:S07]  /*13e0*/  IMAD.MOV.U32 R15, RZ, RZ, -0x1 ;  /* 0xffffffffff0f7424 */ /* 0x000fce00078e00ff */
[----:B------:R-:W-:Y:S05]  /*13f0*/  WARPSYNC.COLLECTIVE R15, `(.L_x_28132) ;  /* 0x000000000f087348 */ /* 0x000fea0003c00000 */
[----:B------:R0:W1:Y:S02]  /*1400*/  SHFL.BFLY P6, R14, R13, R12, R11 ;  /* 0x0c00000c0d0e7389 */ /* 0x00006400000c000b */
[----:B01----:R-:W-:Y:S05]  /*1410*/  ENDCOLLECTIVE ;  /* 0x000000000000791b */ /* 0x003fea0003800000 */
.L_x_28132:
[----:B------:R-:W-:Y:S05]  /*1420*/  BSYNC B1 ;  /* 0x0000000000017941 */ /* 0x000fea0003800000 */
.L_x_28131:
[----:B------:R-:W-:Y:S01]  /*1430*/  FMNMX R13, R13, R14, !PT ;  /* 0x0000000e0d0d7209 */ /* 0x000fe20007800000 */
[----:B------:R-:W-:Y:S01]  /*1440*/  IMAD.MOV.U32 R11, RZ, RZ, 0x1f ;  /* 0x0000001fff0b7424 */ /* 0x000fe200078e00ff */
[----:B------:R-:W-:Y:S02]  /*1450*/  MOV R12, 0x4 ;  /* 0x00000004000c7802 */ /* 0x000fe40000000f00 */
[----:B------:R-:W-:-:S07]  /*1460*/  MOV R15, 0xffffffff ;  /* 0xffffffff000f7802 */ /* 0x000fce0000000f00 */
[----:B------:R-:W-:Y:S05]  /*1470*/  WARPSYNC.COLLECTIVE R15, `(.L_x_28133) ;  /* 0x000000000f087348 */ /* 0x000fea0003c00000 */
[----:B------:R0:W1:Y:S02]  /*1480*/  SHFL.BFLY P6, R14, R13, R12, R11 ;  /* 0x0c00000c0d0e7389 */ /* 0x00006400000c000b */
[----:B01----:R-:W-:Y:S05]  /*1490*/  ENDCOLLECTIVE ;  /* 0x000000000000791b */ /* 0x003fea0003800000 */
.L_x_28133:
[----:B------:R-:W-:Y:S01]  /*14a0*/  HFMA2 R12, -RZ, RZ, 0, 1.1920928955078125e-07 ;  /* 0x00000002ff0c7431 */ /* 0x000fe200000001ff */
[----:B------:R-:W-:-:S05]  /*14b0*/  FMNMX R2, R13, R14, !PT ;  /* 0x0000000e0d027209 */ /* 0x000fca0007800000 */
[----:B------:R-:W-:-:S07]  /*14c0*/  IMAD.MOV.U32 R13, RZ, RZ, R2 ;  /* 0x000000ffff0d7224 */ /* 0x000fce00078e0002 */
[----:B------:R-:W-:Y:S05]  /*14d0*/  WARPSYNC.COLLECTIVE R15, `(.L_x_28134) ;  /* 0x000000000f087348 */ /* 0x000fea0003c00000 */
[----:B------:R0:W1:Y:S02]  /*14e0*/  SHFL.BFLY P6, R14, R13, R12, R11 ;  /* 0x0c00000c0d0e7389 */ /* 0x00006400000c000b */
[----:B01----:R-:W-:Y:S05]  /*14f0*/  ENDCOLLECTIVE ;  /* 0x000000000000791b */ /* 0x003fea0003800000 */
.L_x_28134:
[----:B------:R-:W-:Y:S02]  /*1500*/  MOV R12, 0x1 ;  /* 0x00000001000c7802 */ /* 0x000fe40000000f00 */
[----:B------:R-:W-:-:S05]  /*1510*/  FMNMX R3, R2, R14, !PT ;  /* 0x0000000e02037209 */ /* 0x000fca0007800000 */
[----:B------:R-:W-:-:S07]  /*1520*/  IMAD.MOV.U32 R13, RZ, RZ, R3 ;  /* 0x000000ffff0d7224 */ /* 0x000fce00078e0003 */
[----:B------:R-:W-:Y:S05]  /*1530*/  WARPSYNC.COLLECTIVE R15, `(.L_x_28135) ;  /* 0x000000000f087348 */ /* 0x000fea0003c00000 */
[----:B------:R0:W1:Y:S02]  /*1540*/  SHFL.BFLY P6, R14, R13, R12, R11 ;  /* 0x0c00000c0d0e7389 */ /* 0x00006400000c000b */
[----:B01----:R-:W-:Y:S05]  /*1550*/  ENDCOLLECTIVE ;  /* 0x000000000000791b */ /* 0x003fea0003800000 */
.L_x_28135:
[----:B------:R-:W-:Y:S01]  /*1560*/  MOV R13, R0 ;  /* 0x00000000000d7202 */ /* 0x000fe20000000f00 */
[----:B------:R-:W-:Y:S02]  /*1570*/  IMAD.MOV.U32 R12, RZ, RZ, 0x8 ;  /* 0x00000008ff0c7424 */ /* 0x000fe400078e00ff */
[----:B------:R-:W-:-:S07]  /*1580*/  IMAD.MOV.U32 R4, RZ, RZ, R14 ;  /* 0x000000ffff047224 */ /* 0x000fce00078e000e */
[----:B------:R-:W-:Y:S05]  /*1590*/  WARPSYNC.COLLECTIVE R15, `(.L_x_28136) ;  /* 0x000000000f087348 */ /* 0x000fea0003c00000 */
[----:B------:R0:W1:Y:S02]  /*15a0*/  SHFL.BFLY P6, R14, R13, R12, R11 ;  /* 0x0c00000c0d0e7389 */ /* 0x00006400000c000b */
[----:B01----:R-:W-:Y:S05]  /*15b0*/  ENDCOLLECTIVE ;  /* 0x000000000000791b */ /* 0x003fea0003800000 */
.L_x_28136:
[----:B------:R-:W-:-:S05]  /*15c0*/  FMNMX R4, R3, R4, !PT ;  /* 0x0000000403047209 */ /* 0x000fca0007800000 */
[----:B------:R-:W-:Y:S01]  /*15d0*/  FADD R29, R29, -R4 ;  /* 0x800000041d1d7221 */ /* 0x000fe20000000000 */
[----:B------:R-:W-:Y:S01]  /*15e0*/  FADD R31, -R4, R31 ;  /* 0x0000001f041f7221 */ /* 0x000fe20000000100 */
[----:B------:R-:W-:Y:S01]  /*15f0*/  HFMA2 R12, -RZ, RZ, 0, 2.384185791015625e-07 ;  /* 0x00000004ff0c7431 */ /* 0x000fe200000001ff */
        /* <DEDUP_REMOVED lines=8> */
.L_x_28137:
[----:B------:R-:W-:Y:S02]  /*1680*/  IMAD.MOV.U32 R12, RZ, RZ, 0x2 ;  /* 0x00000002ff0c7424 */ /* 0x000fe400078e00ff */
[----:B------:R-:W-:-:S05]  /*1690*/  IMAD.MOV.U32 R18, RZ, RZ, R14 ;  /* 0x000000ffff127224 */ /* 0x000fca00078e000e */
[----:B------:R-:W-:Y:S02]  /*16a0*/  FMNMX R18, R5, R18, !PT ;  /* 0x0000001205127209 */ /* 0x000fe40007800000 */
[----:B------:R-:W-:Y:S02]  /*16b0*/  MOV R5, 0x437c0000 ;  /* 0x437c000000057802 */ /* 0x000fe40000000f00 */
[----:B------:R-:W-:-:S03]  /*16c0*/  MOV R13, R18 ;  /* 0x00000012000d7202 */ /* 0x000fc60000000f00 */
[----:B------:R-:W-:-:S07]  /*16d0*/  FFMA.RM R2, R2, R5, 12582913 ;  /* 0x4b40000102027423 */ /* 0x000fce0000004005 */
[----:B------:R-:W-:Y:S05]  /*16e0*/  WARPSYNC.COLLECTIVE R15, `(.L_x_28138) ;  /* 0x000000000f087348 */ /* 0x000fea0003c00000 */
[----:B------:R0:W1:Y:S02]  /*16f0*/  SHFL.BFLY P6, R14, R13, R12, R11 ;  /* 0x0c00000c0d0e7389 */ /* 0x00006400000c000b */
[----:B01----:R-:W-:Y:S05]  /*1700*/  ENDCOLLECTIVE ;  /* 0x000000000000791b */ /* 0x003fea0003800000 */
.L_x_28138:
[C---:B------:R-:W-:Y:S01]  /*1710*/  FADD R4, R2.reuse, -12583039 ;  /* 0xcb40007f02047421 */ /* 0x040fe20000000000 */
[----:B------:R-:W-:-:S03]  /*1720*/  IMAD.SHL.U32 R2, R2, 0x800000, RZ ;  /* 0x0080000002027824 */ /* 0x000fc600078e00ff */
[----:B------:R-:W-:-:S04]  /*1730*/  FFMA R4, R29, 1.4426950216293334961, -R4 ;  /* 0x3fb8aa3b1d047823 */ /* 0x000fc80000000804 */
[----:B------:R-:W-:Y:S01]  /*1740*/  FFMA R4, R29, 1.925963033500011079e-08, R4 ;  /* 0x32a570601d047823 */ /* 0x000fe20000000004 */
[----:B------:R-:W-:Y:S01]  /*1750*/  HFMA2 R12, -RZ, RZ, 0, 5.9604644775390625e-08 ;  /* 0x00000001ff0c7431 */ /* 0x000fe200000001ff */
[----:B------:R-:W-:-:S04]  /*1760*/  MOV R25, R14 ;  /* 0x0000000e00197202 */ /* 0x000fc80000000f00 */
[----:B------:R-:W-:-:S05]  /*1770*/  FMNMX R25, R18, R25, !PT ;  /* 0x0000001912197209 */ /* 0x000fca0007800000 */
[----:B------:R-:W-:-:S07]  /*1780*/  IMAD.MOV.U32 R13, RZ, RZ, R25 ;  /* 0x000000ffff0d7224 */ /* 0x000fce00078e0019 */
[----:B------:R-:W-:Y:S05]  /*1790*/  WARPSYNC.COLLECTIVE R15, `(.L_x_28139) ;  /* 0x000000000f087348 */ /* 0x000fea0003c00000 */
[----:B------:R0:W1:Y:S02]  /*17a0*/  SHFL.BFLY P6, R14, R13, R12, R11 ;  /* 0x0c00000c0d0e7389 */ /* 0x00006400000c000b */
[----:B01----:R-:W-:Y:S05]  /*17b0*/  ENDCOLLECTIVE ;  /* 0x000000000000791b */ /* 0x003fea0003800000 */
.L_x_28139:
[----:B------:R-:W0:Y:S01]  /*17c0*/  MUFU.EX2 R11, R4 ;  /* 0x00000004000b7308 */ /* 0x000e220000000800 */
[----:B------:R-:W-:-:S05]  /*17d0*/  FMNMX R14, R25, R14, !PT ;  /* 0x0000000e190e7209 */ /* 0x000fca0007800000 */
[----:B------:R-:W-:Y:S01]  /*17e0*/  FADD R3, R10, -R14 ;  /* 0x8000000e0a037221 */ /* 0x000fe20000000000 */
[-C--:B------:R-:W-:Y:S01]  /*17f0*/  FFMA.SAT R10, R31, R0.reuse, 0.5 ;  /* 0x3f0000001f0a7423 */ /* 0x080fe20000002000 */
[----:B0-----:R-:W-:Y:S01]  /*1800*/  FMUL R2, R2, R11 ;  /* 0x0000000b02027220 */ /* 0x001fe20000400000 */
[----:B------:R-:W-:Y:S02]  /*1810*/  FADD R25, -R14, R27 ;  /* 0x0000001b0e197221 */ /* 0x000fe40000000100 */
[-C--:B------:R-:W-:Y:S01]  /*1820*/  FFMA.RM R10, R10, R5.reuse, 12582913 ;  /* 0x4b4000010a0a7423 */ /* 0x080fe20000004005 */
[----:B------:R-:W-:Y:S01]  /*1830*/  FADD R13, RZ, R2 ;  /* 0x00000002ff0d7221 */ /* 0x000fe20000000000 */
[-C--:B------:R-:W-:Y:S01]  /*1840*/  FFMA.SAT R24, R25, R0.reuse, 0.5 ;  /* 0x3f00000019187423 */ /* 0x080fe20000002000 */
[----:B------:R-:W-:Y:S01]  /*1850*/  FFMA.SAT R0, R3, R0, 0.5 ;  /* 0x3f00000003007423 */ /* 0x000fe20000002000 */
[----:B------:R-:W-:Y:S02]  /*1860*/  FADD R12, R10, -12583039 ;  /* 0xcb40007f0a0c7421 */ /* 0x000fe40000000000 */
[-C--:B------:R-:W-:Y:S01]  /*1870*/  FFMA.RM R24, R24, R5.reuse, 12582913 ;  /* 0x4b40000118187423 */ /* 0x080fe20000004005 */
[----:B------:R-:W-:Y:S01]  /*1880*/  FFMA.RM R5, R0, R5, 12582913 ;  /* 0x4b40000100057423 */ /* 0x000fe20000004005 */
[----:B------:R-:W-:Y:S01]  /*1890*/  FFMA R12, R31, 1.4426950216293334961, -R12 ;  /* 0x3fb8aa3b1f0c7823 */ /* 0x000fe2000000080c */
[----:B------:R-:W-:Y:S01]  /*18a0*/  SHF.L.U32 R0, R10, 0x17, RZ ;  /* 0x000000170a007819 */ /* 0x000fe200000006ff */
[----:B------:R-:W-:-:S02]  /*18b0*/  FADD R4, R24, -12583039 ;  /* 0xcb40007f18047421 */ /* 0x000fc40000000000 */
[----:B------:R-:W-:Y:S02]  /*18c0*/  FFMA R12, R31, 1.925963033500011079e-08, R12 ;  /* 0x32a570601f0c7823 */ /* 0x000fe4000000000c */
[C---:B------:R-:W-:Y:S02]  /*18d0*/  FFMA R4, R25.reuse, 1.4426950216293334961, -R4 ;  /* 0x3fb8aa3b19047823 */ /* 0x040fe40000000804 */
[----:B------:R0:W1:Y:S02]  /*18e0*/  MUFU.EX2 R11, R12 ;  /* 0x0000000c000b7308 */ /* 0x0000640000000800 */
[----:B------:R-:W-:Y:S01]  /*18f0*/  FFMA R25, R25, 1.925963033500011079e-08, R4 ;  /* 0x32a5706019197823 */ /* 0x000fe20000000004 */
[----:B------:R-:W-:-:S04]  /*1900*/  FADD R4, R5, -12583039 ;  /* 0xcb40007f05047421 */ /* 0x000fc80000000000 */
[----:B------:R-:W-:Y:S01]  /*1910*/  FFMA R4, R3, 1.4426950216293334961, -R4 ;  /* 0x3fb8aa3b03047823 */ /* 0x000fe20000000804 */
[----:B0-----:R-:W-:-:S03]  /*1920*/  IMAD.MOV.U32 R12, RZ, RZ, 0x8 ;  /* 0x00000008ff0c7424 */ /* 0x001fc600078e00ff */
[----:B------:R-:W-:Y:S01]  /*1930*/  FFMA R4, R3, 1.925963033500011079e-08, R4 ;  /* 0x32a5706003047823 */ /* 0x000fe20000000004 */
[----:B------:R-:W-:Y:S01]  /*1940*/  IMAD.SHL.U32 R3, R5, 0x800000, RZ ;  /* 0x0080000005037824 */ /* 0x000fe200078e00ff */
[----:B------:R-:W-:Y:S01]  /*1950*/  SHF.L.U32 R5, R24, 0x17, RZ ;  /* 0x0000001718057819 */ /* 0x000fe200000006ff */
[----:B-1----:R-:W-:Y:S01]  /*1960*/  FMUL R0, R0, R11 ;  /* 0x0000000b00007220 */ /* 0x002fe20000400000 */
[----:B------:R-:W-:Y:S02]  /*1970*/  HFMA2 R11, -RZ, RZ, 0, 1.847743988037109375e-06 ;  /* 0x0000001fff0b7431 */ /* 0x000fe400000001ff */
[----:B------:R-:W0:Y:S01]  /*1980*/  MUFU.EX2 R4, R4 ;  /* 0x0000000400047308 */ /* 0x000e220000000800 */
[----:B------:R-:W-:-:S07]  /*1990*/  FADD R13, R13, R0 ;  /* 0x000000000d0d7221 */ /* 0x000fce0000000000 */
[----:B0-----:R-:W-:Y:S05]  /*19a0*/  WARPSYNC.COLLECTIVE R15, `(.L_x_28140) ;  /* 0x000000000f087348 */ /* 0x001fea0003c00000 */
[----:B------:R1:W2:Y:S02]  /*19b0*/  SHFL.BFLY P6, R14, R13, R12, R11 ;  /* 0x0c00000c0d0e7389 */ /* 0x0002a400000c000b */
[----:B012---:R-:W-:Y:S05]  /*19c0*/  ENDCOLLECTIVE ;  /* 0x000000000000791b */ /* 0x007fea0003800000 */
.L_x_28140:
[----:B------:R-:W-:Y:S01]  /*19d0*/  FMUL R3, R3, R4 ;  /* 0x0000000403037220 */ /* 0x000fe20000400000 */
[----:B------:R-:W-:Y:S01]  /*19e0*/  MOV R12, 0x4 ;  /* 0x00000004000c7802 */ /* 0x000fe20000000f00 */
[----:B------:R-:W-:-:S04]  /*19f0*/  FADD R10, R13, R14 ;  /* 0x0000000e0d0a7221 */ /* 0x000fc80000000000 */
[----:B------:R-:W-:-:S07]  /*1a00*/  IMAD.MOV.U32 R13, RZ, RZ, R10 ;  /* 0x000000ffff0d7224 */ /* 0x000fce00078e000a */
[----:B------:R-:W-:Y:S05]  /*1a10*/  WARPSYNC.COLLECTIVE R15, `(.L_x_28141) ;  /* 0x000000000f087348 */ /* 0x000fea0003c00000 */
[----:B------:R0:W1:Y:S02]  /*1a20*/  SHFL.BFLY P6, R14, R13, R12, R11 ;  /* 0x0c00000c0d0e7389 */ /* 0x00006400000c000b */
[----:B01----:R-:W-:Y:S05]  /*1a30*/  ENDCOLLECTIVE ;  /* 0x000000000000791b */ /* 0x003fea0003800000 */
.L_x_28141:
[----:B------:R-:W-:Y:S02]  /*1a40*/  HFMA2 R12, -RZ, RZ, 0, 1.1920928955078125e-07 ;  /* 0x00000002ff0c7431 */ /* 0x000fe400000001ff */
[----:B------:R-:W-:Y:S02]  /*1a50*/  FADD R18, R10, R14 ;  /* 0x0000000e0a127221 */ /* 0x000fe40000000000 */
[----:B------:R0:W1:Y:S02]  /*1a60*/  MUFU.EX2 R10, R25 ;  /* 0x00000019000a7308 */ /* 0x0000640000000800 */
[----:B------:R-:W-:-:S07]  /*1a70*/  IMAD.MOV.U32 R13, RZ, RZ, R18 ;  /* 0x000000ffff0d7224 */ /* 0x000fce00078e0012 */
[----:B01----:R-:W-:Y:S05]  /*1a80*/  WARPSYNC.COLLECTIVE R15, `(.L_x_28142) ;  /* 0x000000000f087348 */ /* 0x003fea0003c00000 */
[----:B------:R2:W3:Y:S02]  /*1a90*/  SHFL.BFLY P6, R14, R13, R12, R11 ;  /* 0x0c00000c0d0e7389 */ /* 0x0004e400000c000b */
[----:B0123--:R-:W-:Y:S05]  /*1aa0*/  ENDCOLLECTIVE ;  /* 0x000000000000791b */ /* 0x00ffea0003800000 */
.L_x_28142:
[----:B------:R-:W-:Y:S01]  /*1ab0*/  FMUL R4, R5, R10 ;  /* 0x0000000a05047220 */ /* 0x000fe20000400000 */
[----:B------:R-:W-:Y:S01]  /*1ac0*/  FADD R5, RZ, R3 ;  /* 0x00000003ff057221 */ /* 0x000fe20000000000 */
[----:B------:R-:W-:-:S03]  /*1ad0*/  MOV R12, 0x1 ;  /* 0x00000001000c7802 */ /* 0x000fc60000000f00 */
[----:B------:R-:W-:Y:S01]  /*1ae0*/  FADD R5, R5, R4 ;  /* 0x0000000405057221 */ /* 0x000fe20000000000 */
[----:B------:R-:W-:-:S04]  /*1af0*/  FADD R24, R18, R14 ;  /* 0x0000000e12187221 */ /* 0x000fc80000000000 */
[----:B------:R-:W-:-:S07]  /*1b00*/  IMAD.MOV.U32 R13, RZ, RZ, R24 ;  /* 0x000000ffff0d7224 */ /* 0x000fce00078e0018 */
[----:B------:R-:W-:Y:S05]  /*1b10*/  WARPSYNC.COLLECTIVE R15, `(.L_x_28143) ;  /* 0x000000000f087348 */ /* 0x000fea0003c00000 */
[----:B------:R0:W1:Y:S02]  /*1b20*/  SHFL.BFLY P6, R14, R13, R12, R11 ;  /* 0x0c00000c0d0e7389 */ /* 0x00006400000c000b */
[----:B01----:R-:W-:Y:S05]  /*1b30*/  ENDCOLLECTIVE ;  /* 0x000000000000791b */ /* 0x003fea0003800000 */
.L_x_28143:
[----:B------:R-:W-:Y:S01]  /*1b40*/  MOV R13, R5 ;  /* 0x00000005000d7202 */ /* 0x000fe20000000f00 */
[----:B------:R-:W-:Y:S02]  /*1b50*/  IMAD.MOV.U32 R12, RZ, RZ, 0x8 ;  /* 0x00000008ff0c7424 */ /* 0x000fe400078e00ff */
[----:B------:R-:W-:-:S07]  /*1b60*/  IMAD.MOV.U32 R25, RZ, RZ, R14 ;  /* 0x000000ffff197224 */ /* 0x000fce00078e000e */
[----:B------:R-:W-:Y:S05]  /*1b70*/  WARPSYNC.COLLECTIVE R15, `(.L_x_28144) ;  /* 0x000000000f087348 */ /* 0x000fea0003c00000 */
[----:B------:R0:W1:Y:S02]  /*1b80*/  SHFL.BFLY P6, R14, R13, R12, R11 ;  /* 0x0c00000c0d0e7389 */ /* 0x00006400000c000b */
[----:B01----:R-:W-:Y:S05]  /*1b90*/  ENDCOLLECTIVE ;  /* 0x000000000000791b */ /* 0x003fea0003800000 */
.L_x_28144:
[----:B------:R-:W-:Y:S01]  /*1ba0*/  HFMA2 R12, -RZ, RZ, 0, 2.384185791015625e-07 ;  /* 0x00000004ff0c7431 */ /* 0x000fe200000001ff */
[----:B------:R-:W-:-:S05]  /*1bb0*/  MOV R18, R14 ;  /* 0x0000000e00127202 */ /* 0x000fca0000000f00 */
[----:B------:R-:W-:Y:S01]  /*1bc0*/  FADD R26, R5, R18 ;  /* 0x00000012051a7221 */ /* 0x000fe20000000000 */
[----:B------:R-:W-:-:S03]  /*1bd0*/  FADD R5, R24, R25 ;  /* 0x0000001918057221 */ /* 0x000fc60000000000 */
[----:B------:R-:W-:-:S07]  /*1be0*/  IMAD.MOV.U32 R13, RZ, RZ, R26 ;  /* 0x000000ffff0d7224 */ /* 0x000fce00078e001a */
[----:B------:R-:W-:Y:S05]  /*1bf0*/  WARPSYNC.COLLECTIVE R15, `(.L_x_28145) ;  /* 0x000000000f087348 */ /* 0x000fea0003c00000 */
[----:B------:R0:W1:Y:S02]  /*1c00*/  SHFL.BFLY P6, R14, R13, R12, R11 ;  /* 0x0c00000c0d0e7389 */ /* 0x00006400000c000b */
[----:B01----:R-:W-:Y:S05]  /*1c10*/  ENDCOLLECTIVE ;  /* 0x000000000000791b */ /* 0x003fea0003800000 */
.L_x_28145:
[----:B------:R-:W-:Y:S02]  /*1c20*/  IMAD.MOV.U32 R12, RZ, RZ, 0x2 ;  /* 0x00000002ff0c7424 */ /* 0x000fe400078e00ff */
[----:B------:R-:W-:-:S04]  /*1c30*/  IMAD.MOV.U32 R27, RZ, RZ, R14 ;  /* 0x000000ffff1b7224 */ /* 0x000fc800078e000e */
[----:B------:R-:W-:-:S05]  /*1c40*/  FADD R27, R26, R27 ;  /* 0x0000001b1a1b7221 */ /* 0x000fca0000000000 */
[----:B------:R-:W-:-:S07]  /*1c50*/  MOV R13, R27 ;  /* 0x0000001b000d7202 */ /* 0x000fce0000000f00 */
[----:B------:R-:W-:Y:S05]  /*1c60*/  WARPSYNC.COLLECTIVE R15, `(.L_x_28146) ;  /* 0x000000000f087348 */ /* 0x000fea0003c00000 */
[----:B------:R0:W1:Y:S02]  /*1c70*/  SHFL.BFLY P6, R14, R13, R12, R11 ;  /* 0x0c00000c0d0e7389 */ /* 0x00006400000c000b */
[----:B01----:R-:W-:Y:S05]  /*1c80*/  ENDCOLLECTIVE ;  /* 0x000000000000791b */ /* 0x003fea0003800000 */
.L_x_28146:
[----:B------:R-:W-:Y:S01]  /*1c90*/  HFMA2 R12, -RZ, RZ, 0, 5.9604644775390625e-08 ;  /* 0x00000001ff0c7431 */ /* 0x000fe200000001ff */
[----:B------:R-:W-:-:S05]  /*1ca0*/  MOV R28, R14 ;  /* 0x0000000e001c7202 */ /* 0x000fca0000000f00 */
[----:B------:R-:W-:-:S04]  /*1cb0*/  FADD R28, R27, R28 ;  /* 0x0000001c1b1c7221 */ /* 0x000fc80000000000 */
[----:B------:R-:W-:-:S07]  /*1cc0*/  IMAD.MOV.U32 R13, RZ, RZ, R28 ;  /* 0x000000ffff0d7224 */ /* 0x000fce00078e001c */
[----:B------:R-:W-:Y:S05]  /*1cd0*/  WARPSYNC.COLLECTIVE R15, `(.L_x_28147) ;  /* 0x000000000f087348 */ /* 0x000fea0003c00000 */
[----:B------:R0:W1:Y:S02]  /*1ce0*/  SHFL.BFLY P6, R14, R13, R12, R11 ;  /* 0x0c00000c0d0e7389 */ /* 0x00006400000c000b */
[----:B01----:R-:W-:Y:S05]  /*1cf0*/  ENDCOLLECTIVE ;  /* 0x000000000000791b */ /* 0x003fea0003800000 */
.L_x_28147:
[----:B------:R-:W-:Y:S05]  /*1d00*/  BRA `(.L_x_28148) ;  /* 0xfffffff000487947 */ /* 0x000fea000383ffff */
        .weak           $__internal_449_$__cuda_sm3x_div_rn_noftz_f32_slowpath
        .type           $__internal_449_$__cuda_sm3x_div_rn_noftz_f32_slowpath,@function
        .size           $__internal_449_$__cuda_sm3x_div_rn_noftz_f32_slowpath,(.L_x_37826 - $__internal_449_$__cuda_sm3x_div_rn_noftz_f32_slowpath)
$__internal_449_$__cuda_sm3x_div_rn_noftz_f32_slowpath:
        /* <DEDUP_REMOVED lines=35> */
.L_x_28150:
        /* <DEDUP_REMOVED lines=51> */
.L_x_28157:
[----:B------:R-:W-:-:S04]  /*2270*/  LOP3.LUT R2, R2, 0x80000000, RZ, 0xc0, !PT ;  /* 0x8000000002027812 */ /* 0x000fc800078ec0ff */
[----:B------:R-:W-:Y:S01]  /*2280*/  LOP3.LUT R2, R2, 0x7f800000, RZ, 0xfc, !PT ;  /* 0x7f80000002027812 */ /* 0x000fe200078efcff */
[----:B------:R-:W-:Y:S06]  /*2290*/  BRA `(.L_x_28158) ;  /* 0x0000000000047947 */ /* 0x000fec0003800000 */
.L_x_28156:
[----:B------:R-:W-:-:S07]  /*22a0*/  LEA R2, R26, R2, 0x17 ;  /* 0x000000021a027211 */ /* 0x000fce00078eb8ff */
.L_x_28158:
[----:B------:R-:W-:Y:S05]  /*22b0*/  BSYNC.RECONVERGENT B3 ;  /* 0x0000000000037941 */ /* 0x000fea0003800200 */
.L_x_28155:
[----:B------:R-:W-:Y:S05]  /*22c0*/  BRA `(.L_x_28159) ;  /* 0x0000000000207947 */ /* 0x000fea0003800000 */
.L_x_28154:
[----:B------:R-:W-:-:S04]  /*22d0*/  LOP3.LUT R2, R27, 0x80000000, R2, 0x48, !PT ;  /* 0x800000001b027812 */ /* 0x000fc800078e4802 */
[----:B------:R-:W-:Y:S01]  /*22e0*/  LOP3.LUT R2, R2, 0x7f800000, RZ, 0xfc, !PT ;  /* 0x7f80000002027812 */ /* 0x000fe200078efcff */
[----:B------:R-:W-:Y:S06]  /*22f0*/  BRA `(.L_x_28159) ;  /* 0x0000000000147947 */ /* 0x000fec0003800000 */
.L_x_28153:
[----:B------:R-:W-:Y:S01]  /*2300*/  LOP3.LUT R2, R27, 0x80000000, R2, 0x48, !PT ;  /* 0x800000001b027812 */ /* 0x000fe200078e4802 */
[----:B------:R-:W-:Y:S06]  /*2310*/  BRA `(.L_x_28159) ;  /* 0x00000000000c7947 */ /* 0x000fec0003800000 */
.L_x_28152:
[----:B------:R-:W0:Y:S01]  /*2320*/  MUFU.RSQ R2, -QNAN ;  /* 0xffc0000000027908 */ /* 0x000e220000001400 */
[----:B------:R-:W-:Y:S05]  /*2330*/  BRA `(.L_x_28159) ;  /* 0x0000000000047947 */ /* 0x000fea0003800000 */
.L_x_28151:
[----:B------:R-:W-:-:S07]  /*2340*/  FADD.FTZ R2, R2, R5 ;  /* 0x0000000502027221 */ /* 0x000fce0000010000 */
.L_x_28159:
[----:B------:R-:W-:Y:S05]  /*2350*/  BSYNC.RECONVERGENT B2 ;  /* 0x0000000000027941 */ /* 0x000fea0003800200 */
.L_x_28149:
[----:B------:R-:W-:Y:S02]  /*2360*/  HFMA2 R27, -RZ, RZ, 0, 0 ;  /* 0x00000000ff1b7431 */ /* 0x000fe400000001ff */
[----:B------:R-:W-:-:S04]  /*2370*/  IMAD.MOV.U32 R26, RZ, RZ, R18 ;  /* 0x000000ffff1a7224 */ /* 0x000fc800078e0012 */
[----:B0-----:R-:W-:Y:S05]  /*2380*/  RET.REL.NODEC R26 `(_Z15SoftmaxWarpImplI22BroadcastScaleMaskLoadIffbLm2EiE11DirectStoreIffEfLi2ELi2ELi16ELi2ELb0EL9Algorithm0EEvT_T0_ll) ;  /* 0xffffffdc1a1c7950 */ /* 0x001fea0003c3ffff */
.L_x_28160:
        /* <DEDUP_REMOVED lines=15> */
.L_x_37826:


//--------------------- .text._Z15SoftmaxWarpImplI22BroadcastScaleMaskLoadIffbLm2EiE11DirectStoreIffEfLi2ELi2ELi8ELi1ELb1EL9Algorithm0EEvT_T0_ll --------------------------
	.section	.text._Z15SoftmaxWarpImplI22BroadcastScaleMaskLoadIffbLm2EiE11DirectStoreIffEfLi2ELi2ELi8ELi1ELb1EL9Algorithm0EEvT_T0_ll,"ax",@progbits
	.align	128
        .global         _Z15SoftmaxWarpImplI22BroadcastScaleMaskLoadIffbLm2EiE11DirectStoreIffEfLi2ELi2ELi8ELi1ELb1EL9Algorithm0EEvT_T0_ll
        .type           _Z15SoftmaxWarpImplI22BroadcastScaleMaskLoadIffbLm2EiE11DirectStoreIffEfLi2ELi2ELi8ELi1ELb1EL9Algorithm0EEvT_T0_ll,@function
        .size           _Z15SoftmaxWarpImplI22BroadcastScaleMaskLoadIffbLm2EiE11DirectStoreIffEfLi2ELi2ELi8ELi1ELb1EL9Algorithm0EEvT_T0_ll,(.L_x_37827 - _Z15SoftmaxWarpImplI22BroadcastScaleMaskLoadIffbLm2EiE11DirectStoreIffEfLi2ELi2ELi8ELi1ELb1EL9Algorithm0EEvT_T0_ll)
        .other          _Z15SoftmaxWarpImplI22BroadcastScaleMaskLoadIffbLm2EiE11DirectStoreIffEfLi2ELi2ELi8ELi1ELb1EL9Algorithm0EEvT_T0_ll,@"STO_CUDA_ENTRY STV_DEFAULT"
_Z15SoftmaxWarpImplI22BroadcastScaleMaskLoadIffbLm2EiE11DirectStoreIffEfLi2ELi2ELi8ELi1ELb1EL9Algorithm0EEvT_T0_ll:
.text._Z15SoftmaxWarpImplI22BroadcastScaleMaskLoadIffbLm2EiE11DirectStoreIffEfLi2ELi2ELi8ELi1ELb1EL9Algorithm0EEvT_T0_ll:
        /* <DEDUP_REMOVED lines=28> */
.L_x_28161:
        /* <DEDUP_REMOVED lines=20> */
.L_x_28172:
        /* <DEDUP_REMOVED lines=65> */
.L_x_28164:
[----:B------:R-:W-:Y:S05]  /*0710*/  BSYNC.RECONVERGENT B1 ;  /* 0x0000000000017941 */ /* 0x000fea0003800200 */
.L_x_28163:
        /* <DEDUP_REMOVED lines=20> */
[----:B------:R-:W-:-:S04]  /*0860*/  FFMA R12, R11, 1.4426950216293334961, -R12 ;  /* 0x3fb8aa3b0b0c7823 */ /* 0x000fc8000000080c */
        /* <DEDUP_REMOVED lines=14> */
.L_x_28180:
        /* <DEDUP_REMOVED lines=11> */
[----:B-1234-:R-:W-:Y:S05]  /*0a00*/  CALL.REL.NOINC `($__internal_450_$__cuda_sm3x_div_rn_noftz_f32_slowpath) ;  /* 0x00000004009c7944 */ /* 0x01efea0003c00000 */
[----:B------:R-:W-:-:S07]  /*0a10*/  IMAD.MOV.U32 R12, RZ, RZ, R2 ;  /* 0x000000ffff0c7224 */ /* 0x000fce00078e0002 */
.L_x_28167:
[----:B------:R-:W-:Y:S05]  /*0a20*/  BSYNC.RECONVERGENT B1 ;  /* 0x0000000000017941 */ /* 0x000fea0003800200 */
.L_x_28166:
        /* <DEDUP_REMOVED lines=11> */
[----:B-1234-:R-:W-:Y:S05]  /*0ae0*/  CALL.REL.NOINC `($__internal_450_$__cuda_sm3x_div_rn_noftz_f32_slowpath) ;  /* 0x0000000400647944 */ /* 0x01efea0003c00000 */
[----:B------:R-:W-:-:S07]  /*0af0*/  IMAD.MOV.U32 R13, RZ, RZ, R2 ;  /* 0x000000ffff0d7224 */ /* 0x000fce00078e0002 */
.L_x_28169:
[----:B------:R-:W-:Y:S05]  /*0b00*/  BSYNC.RECONVERGENT B1 ;  /* 0x0000000000017941 */ /* 0x000fea0003800200 */
.L_x_28168:
        /* <DEDUP_REMOVED lines=17> */
.L_x_28171:
[----:B------:R-:W-:Y:S05]  /*0c20*/  BSYNC.RECONVERGENT B1 ;  /* 0x0000000000017941 */ /* 0x000fea0003800200 */
.L_x_28170:
[----:B------:R-:W-:-:S04]  /*0c30*/  IADD3 R21, P0, PT, R23, R21, RZ ;  /* 0x0000001517157210 */ /* 0x000fc80007f1e0ff */
[----:B------:R-:W-:Y:S02]  /*0c40*/  LEA.HI.X.SX32 R20, R23, R20, 0x1, P0 ;  /* 0x0000001417147211 */ /* 0x000fe400000f0eff */
[----:B------:R-:W-:-:S04]  /*0c50*/  ISETP.GE.U32.AND P0, PT, R21, UR38, PT ;  /* 0x0000002615007c0c */ /* 0x000fc8000bf06070 */
[----:B------:R-:W-:-:S13]  /*0c60*/  ISETP.GE.AND.EX P0, PT, R20, UR39, PT, P0 ;  /* 0x0000002714007c0c */ /* 0x000fda000bf06300 */
[----:B------:R-:W-:Y:S05]  /*0c70*/  @!P0 BRA `(.L_x_28172) ;  /* 0xfffffff400a08947 */ /* 0x000fea000383ffff */
[----:B------:R-:W-:Y:S05]  /*0c80*/  BSYNC B0 ;  /* 0x0000000000007941 */ /* 0x000fea0003800000 */
.L_x_28162:
[----:B------:R-:W-:Y:S05]  /*0c90*/  EXIT ;  /* 0x000000000000794d */ /* 0x000fea0003800000 */
.L_x_28165:
[----:B------:R-:W-:Y:S01]  /*0ca0*/  HFMA2 R12, -RZ, RZ, 0, 2.384185791015625e-07 ;  /* 0x00000004ff0c7431 */ /* 0x000fe200000001ff */
[----:B------:R-:W-:Y:S01]  /*0cb0*/  BSSY B1, `(.L_x_28173) ;  /* 0x0000006000017945 */ /* 0x000fe20003800000 */
[----:B------:R-:W-:Y:S02]  /*0cc0*/  IMAD.MOV.U32 R11, RZ, RZ, 0x1f ;  /* 0x0000001fff0b7424 */ /* 0x000fe400078e00ff */
[----:B------:R-:W-:-:S07]  /*0cd0*/  IMAD.MOV.U32 R15, RZ, RZ, -0x1 ;  /* 0xffffffffff0f7424 */ /* 0x000fce00078e00ff */
[----:B01234-:R-:W-:Y:S05]  /*0ce0*/  WARPSYNC.COLLECTIVE R15, `(.L_x_28174) ;  /* 0x000000000f087348 */ /* 0x01ffea0003c00000 */
[----:B------:R0:W0:Y:S02]  /*0cf0*/  SHFL.BFLY P6, R14, R13, R12, R11 ;  /* 0x0c00000c0d0e7389 */ /* 0x00002400000c000b */
[----:B01234-:R-:W-:Y:S05]  /*0d00*/  ENDCOLLECTIVE ;  /* 0x000000000000791b */ /* 0x01ffea0003800000 */
.L_x_28174:
[----:B------:R-:W-:Y:S05]  /*0d10*/  BSYNC B1 ;  /* 0x0000000000017941 */ /* 0x000fea0003800000 */
.L_x_28173:
[----:B------:R-:W-:Y:S01]  /*0d20*/  FMNMX R13, R14, R13, !PT ;  /* 0x0000000d0e0d7209 */ /* 0x000fe20007800000 */
[----:B------:R-:W-:Y:S01]  /*0d30*/  IMAD.MOV.U32 R11, RZ, RZ, 0x1f ;  /* 0x0000001fff0b7424 */ /* 0x000fe200078e00ff */
[----:B------:R-:W-:Y:S01]  /*0d40*/  MOV R12, 0x2 ;  /* 0x00000002000c7802 */ /* 0x000fe20000000f00 */
[----:B------:R-:W-:Y:S02]  /*0d50*/  IMAD.MOV.U32 R15, RZ, RZ, -0x1 ;  /* 0xffffffffff0f7424 */ /* 0x000fe400078e00ff */
[----:B------:R-:W-:-:S07]  /*0d60*/  HFMA2 R25, -RZ, RZ, 3.7421875, 0 ;  /* 0x437c0000ff197431 */ /* 0x000fce00000001ff */
[----:B------:R-:W-:Y:S05]  /*0d70*/  WARPSYNC.COLLECTIVE R15, `(.L_x_28175) ;  /* 0x000000000f087348 */ /* 0x000fea0003c00000 */
[----:B------:R0:W1:Y:S02]  /*0d80*/  SHFL.BFLY P6, R14, R13, R12, R11 ;  /* 0x0c00000c0d0e7389 */ /* 0x00006400000c000b */
[----:B01----:R-:W-:Y:S05]  /*0d90*/  ENDCOLLECTIVE ;  /* 0x000000000000791b */ /* 0x003fea0003800000 */
.L_x_28175:
[----:B------:R-:W-:Y:S01]  /*0da0*/  IMAD.MOV.U32 R12, RZ, RZ, 0x1 ;  /* 0x00000001ff0c7424 */ /* 0x000fe200078e00ff */
[----:B------:R-:W-:-:S04]  /*0db0*/  FMNMX R0, R13, R14, !PT ;  /* 0x0000000e0d007209 */ /* 0x000fc80007800000 */
[----:B------:R-:W-:-:S07]  /*0dc0*/  MOV R13, R0 ;  /* 0x00000000000d7202 */ /* 0x000fce0000000f00 */
[----:B------:R-:W-:Y:S05]  /*0dd0*/  WARPSYNC.COLLECTIVE R15, `(.L_x_28176) ;  /* 0x000000000f087348 */ /* 0x000fea0003c00000 */
[----:B------:R0:W1:Y:S02]  /*0de0*/  SHFL.BFLY P6, R14, R13, R12, R11 ;  /* 0x0c00000c0d0e7389 */ /* 0x00006400000c000b */
[----:B01----:R-:W-:Y:S05]  /*0df0*/  ENDCOLLECTIVE ;  /* 0x000000000000791b */ /* 0x003fea0003800000 */
.L_x_28176:
[----:B------:R-:W-:Y:S02]  /*0e00*/  MOV R12, 0x4 ;  /* 0x00000004000c7802 */ /* 0x000fe40000000f00 */
[----:B------:R-:W-:-:S05]  /*0e10*/  FMNMX R0, R0, R14, !PT ;  /* 0x0000000e00007209 */ /* 0x000fca0007800000 */
[C---:B------:R-:W-:Y:S01]  /*0e20*/  FADD R14, -R0.reuse, R3 ;  /* 0x00000003000e7221 */ /* 0x040fe20000000100 */
[----:B------:R-:W-:Y:S02]  /*0e30*/  IMAD.MOV.U32 R3, RZ, RZ, 0x3bbb989d ;  /* 0x3bbb989dff037424 */ /* 0x000fe400078e00ff */
[----:B------:R-:W-:Y:S02]  /*0e40*/  FADD R2, -R0, R2 ;  /* 0x0000000200027221 */ /* 0x000fe40000000100 */
[-C--:B------:R-:W-:Y:S02]  /*0e50*/  FFMA.SAT R24, R14, R3.reuse, 0.5 ;  /* 0x3f0000000e187423 */ /* 0x080fe40000002003 */
[----:B------:R-:W-:Y:S02]  /*0e60*/  FFMA.SAT R0, R2, R3, 0.5 ;  /* 0x3f00000002007423 */ /* 0x000fe40000002003 */
[-C--:B------:R-:W-:Y:S02]  /*0e70*/  FFMA.RM R24, R24, R25.reuse, 12582913 ;  /* 0x4b40000118187423 */ /* 0x080fe40000004019 */
[----:B------:R-:W-:-:S02]  /*0e80*/  FFMA.RM R3, R0, R25, 12582913 ;  /* 0x4b40000100037423 */ /* 0x000fc40000004019 */
        /* <DEDUP_REMOVED lines=18> */
.L_x_28177:
[----:B------:R-:W-:Y:S02]  /*0fb0*/  HFMA2 R12, -RZ, RZ, 0, 1.1920928955078125e-07 ;  /* 0x00000002ff0c7431 */ /* 0x000fe400000001ff */
[----:B------:R-:W-:-:S04]  /*0fc0*/  FADD R3, R13, R14 ;  /* 0x0000000e0d037221 */ /* 0x000fc80000000000 */
[----:B------:R-:W-:-:S07]  /*0fd0*/  IMAD.MOV.U32 R13, RZ, RZ, R3 ;  /* 0x000000ffff0d7224 */ /* 0x000fce00078e0003 */
[----:B------:R-:W-:Y:S05]  /*0fe0*/  WARPSYNC.COLLECTIVE R15, `(.L_x_28178) ;  /* 0x000000000f087348 */ /* 0x000fea0003c00000 */
[----:B------:R0:W1:Y:S02]  /*0ff0*/  SHFL.BFLY P6, R14, R13, R12, R11 ;  /* 0x0c00000c0d0e7389 */ /* 0x00006400000c000b */
[----:B01----:R-:W-:Y:S05]  /*1000*/  ENDCOLLECTIVE ;  /* 0x000000000000791b */ /* 0x003fea0003800000 */
.L_x_28178:
[----:B------:R-:W-:Y:S02]  /*1010*/  IMAD.MOV.U32 R12, RZ, RZ, 0x1 ;  /* 0x00000001ff0c7424 */ /* 0x000fe400078e00ff */
[----:B------:R-:W-:-:S04]  /*1020*/  FADD R24, R3, R14 ;  /* 0x0000000e03187221 */ /* 0x000fc80000000000 */
[----:B------:R-:W-:-:S07]  /*1030*/  IMAD.MOV.U32 R13, RZ, RZ, R24 ;  /* 0x000000ffff0d7224 */ /* 0x000fce00078e0018 */
[----:B------:R-:W-:Y:S05]  /*1040*/  WARPSYNC.COLLECTIVE R15, `(.L_x_28179) ;  /* 0x000000000f087348 */ /* 0x000fea0003c00000 */
[----:B------:R0:W1:Y:S02]  /*1050*/  SHFL.BFLY P6, R14, R13, R12, R11 ;  /* 0x0c00000c0d0e7389 */ /* 0x00006400000c000b */
[----:B01----:R-:W-:Y:S05]  /*1060*/  ENDCOLLECTIVE ;  /* 0x000000000000791b */ /* 0x003fea0003800000 */
.L_x_28179:
[----:B------:R-:W-:Y:S05]  /*1070*/  BRA `(.L_x_28180) ;  /* 0xfffffff800347947 */ /* 0x000fea000383ffff */
        .weak           $__internal_450_$__cuda_sm3x_div_rn_noftz_f32_slowpath
        .type           $__internal_450_$__cuda_sm3x_div_rn_noftz_f32_slowpath,@function
        .size           $__internal_450_$__cuda_sm3x_div_rn_noftz_f32_slowpath,(.L_x_37827 - $__internal_450_$__cuda_sm3x_div_rn_noftz_f32_slowpath)
$__internal_450_$__cuda_sm3x_div_rn_noftz_f32_slowpath:
        /* <DEDUP_REMOVED lines=35> */
.L_x_28182:
        /* <DEDUP_REMOVED lines=51> */
.L_x_28189:
[----:B------:R-:W-:-:S04]  /*15e0*/  LOP3.LUT R2, R2, 0x80000000, RZ, 0xc0, !PT ;  /* 0x8000000002027812 */ /* 0x000fc800078ec0ff */
[----:B------:R-:W-:Y:S01]  /*15f0*/  LOP3.LUT R2, R2, 0x7f800000, RZ, 0xfc, !PT ;  /* 0x7f80000002027812 */ /* 0x000fe200078efcff */
[----:B------:R-:W-:Y:S06]  /*1600*/  BRA `(.L_x_28190) ;  /* 0x0000000000047947 */ /* 0x000fec0003800000 */
.L_x_28188:
[----:B------:R-:W-:-:S07]  /*1610*/  IMAD R2, R26, 0x800000, R2 ;  /* 0x008000001a027824 */ /* 0x000fce00078e0202 */
.L_x_28190:
[----:B------:R-:W-:Y:S05]  /*1620*/  BSYNC.RECONVERGENT B3 ;  /* 0x0000000000037941 */ /* 0x000fea0003800200 */
.L_x_28187:
[----:B------:R-:W-:Y:S05]  /*1630*/  BRA `(.L_x_28191) ;  /* 0x0000000000207947 */ /* 0x000fea0003800000 */
.L_x_28186:
[----:B------:R-:W-:-:S04]  /*1640*/  LOP3.LUT R2, R25, 0x80000000, R2, 0x48, !PT ;  /* 0x8000000019027812 */ /* 0x000fc800078e4802 */
[----:B------:R-:W-:Y:S01]  /*1650*/  LOP3.LUT R2, R2, 0x7f800000, RZ, 0xfc, !PT ;  /* 0x7f80000002027812 */ /* 0x000fe200078efcff */
[----:B------:R-:W-:Y:S06]  /*1660*/  BRA `(.L_x_28191) ;  /* 0x0000000000147947 */ /* 0x000fec0003800000 */
.L_x_28185:
[----:B------:R-:W-:Y:S01]  /*1670*/  LOP3.LUT R2, R25, 0x80000000, R2, 0x48, !PT ;  /* 0x8000000019027812 */ /* 0x000fe200078e4802 */
[----:B------:R-:W-:Y:S06]  /*1680*/  BRA `(.L_x_28191) ;  /* 0x00000000000c7947 */ /* 0x000fec0003800000 */
.L_x_28184:
[----:B------:R-:W0:Y:S01]  /*1690*/  MUFU.RSQ R2, -QNAN ;  /* 0xffc0000000027908 */ /* 0x000e220000001400 */
[----:B------:R-:W-:Y:S05]  /*16a0*/  BRA `(.L_x_28191) ;  /* 0x0000000000047947 */ /* 0x000fea0003800000 */
.L_x_28183:
[----:B------:R-:W-:-:S07]  /*16b0*/  FADD.FTZ R2, R2, R3 ;  /* 0x0000000302027221 */ /* 0x000fce0000010000 */
.L_x_28191:
[----:B------:R-:W-:Y:S05]  /*16c0*/  BSYNC.RECONVERGENT B2 ;  /* 0x0000000000027941 */ /* 0x000fea0003800200 */
.L_x_28181:
[----:B------:R-:W-:-:S04]  /*16d0*/  HFMA2 R15, -RZ, RZ, 0, 0 ;  /* 0x00000000ff0f7431 */ /* 0x000fc800000001ff */
[----:B0-----:R-:W-:Y:S05]  /*16e0*/  RET.REL.NODEC R14 `(_Z15SoftmaxWarpImplI22BroadcastScaleMaskLoadIffbLm2EiE11DirectStoreIffEfLi2ELi2ELi8ELi1ELb1EL9Algorithm0EEvT_T0_ll) ;  /* 0xffffffe80e447950 */ /* 0x001fea0003c3ffff */
.L_x_28192:
        /* <DEDUP_REMOVED lines=9> */
.L_x_37827:


//--------------------- .text._Z15SoftmaxWarpImplI22BroadcastScaleMaskLoadIffbLm2EiE11DirectStoreIffEfLi2ELi2ELi8ELi1ELb0EL9Algorithm0EEvT_T0_ll --------------------------
	.section	.text._Z15SoftmaxWarpImplI22BroadcastScaleMaskLoadIffbLm2EiE11DirectStoreIffEfLi2ELi2ELi8ELi1ELb0EL9Algorithm0EEvT_T0_ll,"ax",@progbits
	.align	128
        .global         _Z15SoftmaxWarpImplI22BroadcastScaleMaskLoadIffbLm2EiE11DirectStoreIffEfLi2ELi2ELi8ELi1ELb0EL9Algorithm0EEvT_T0_ll
        .type           _Z15SoftmaxWarpImplI22BroadcastScaleMaskLoadIffbLm2EiE11DirectStoreIffEfLi2ELi2ELi8ELi1ELb0EL9Algorithm0EEvT_T0_ll,@function
        .size           _Z15SoftmaxWarpImplI22BroadcastScaleMaskLoadIffbLm2EiE11DirectStoreIffEfLi2ELi2ELi8ELi1ELb0EL9Algorithm0EEvT_T0_ll,(.L_x_37828 - _Z15SoftmaxWarpImplI22BroadcastScaleMaskLoadIffbLm2EiE11DirectStoreIffEfLi2ELi2ELi8ELi1ELb0EL9Algorithm0EEvT_T0_ll)
        .other          _Z15SoftmaxWarpImplI22BroadcastScaleMaskLoadIffbLm2EiE11DirectStoreIffEfLi2ELi2ELi8ELi1ELb0EL9Algorithm0EEvT_T0_ll,@"STO_CUDA_ENTRY STV_DEFAULT"
_Z15SoftmaxWarpImplI22BroadcastScaleMaskLoadIffbLm2EiE11DirectStoreIffEfLi2ELi2ELi8ELi1ELb0EL9Algorithm0EEvT_T0_ll:
.text._Z15SoftmaxWarpImplI22BroadcastScaleMaskLoadIffbLm2EiE11DirectStoreIffEfLi2ELi2ELi8ELi1ELb0EL9Algorithm0EEvT_T0_ll:
        /* <DEDUP_REMOVED lines=26> */
.L_x_28193:
        /* <DEDUP_REMOVED lines=19> */
.L_x_28199:
        /* <DEDUP_REMOVED lines=93> */
.L_x_28207:
        /* <DEDUP_REMOVED lines=11> */
[----:B0-----:R-:W-:Y:S05]  /*0950*/  CALL.REL.NOINC `($__internal_451_$__cuda_sm3x_div_rn_noftz_f32_slowpath) ;  /* 0x00000004008c7944 */ /* 0x001fea0003c00000 */
[----:B------:R-:W-:-:S07]  /*0960*/  IMAD.MOV.U32 R12, RZ, RZ, R2 ;  /* 0x000000ffff0c7224 */ /* 0x000fce00078e0002 */
.L_x_28196:
[----:B------:R-:W-:Y:S05]  /*0970*/  BSYNC.RECONVERGENT B0 ;  /* 0x0000000000007941 */ /* 0x000fea0003800200 */
.L_x_28195:
        /* <DEDUP_REMOVED lines=11> */
[----:B0-----:R-:W-:Y:S05]  /*0a30*/  CALL.REL.NOINC `($__internal_451_$__cuda_sm3x_div_rn_noftz_f32_slowpath) ;  /* 0x0000000400547944 */ /* 0x001fea0003c00000 */
[----:B------:R-:W-:-:S07]  /*0a40*/  IMAD.MOV.U32 R13, RZ, RZ, R2 ;  /* 0x000000ffff0d7224 */ /* 0x000fce00078e0002 */
.L_x_28198:
[----:B------:R-:W-:Y:S05]  /*0a50*/  BSYNC.RECONVERGENT B0 ;  /* 0x0000000000007941 */ /* 0x000fea0003800200 */
.L_x_28197:
        /* <DEDUP_REMOVED lines=21> */
.L_x_28194:
[----:B------:R-:W-:Y:S01]  /*0bb0*/  HFMA2 R12, -RZ, RZ, 0, 2.384185791015625e-07 ;  /* 0x00000004ff0c7431 */ /* 0x000fe200000001ff */
[----:B------:R-:W-:Y:S01]  /*0bc0*/  BSSY B0, `(.L_x_28200) ;  /* 0x0000006000007945 */ /* 0x000fe20003800000 */
[----:B------:R-:W-:Y:S02]  /*0bd0*/  IMAD.MOV.U32 R11, RZ, RZ, 0x1f ;  /* 0x0000001fff0b7424 */ /* 0x000fe400078e00ff */
[----:B------:R-:W-:-:S07]  /*0be0*/  IMAD.MOV.U32 R15, RZ, RZ, -0x1 ;  /* 0xffffffffff0f7424 */ /* 0x000fce00078e00ff */
[----:B------:R-:W-:Y:S05]  /*0bf0*/  WARPSYNC.COLLECTIVE R15, `(.L_x_28201) ;  /* 0x000000000f087348 */ /* 0x000fea0003c00000 */
[----:B------:R0:W1:Y:S02]  /*0c00*/  SHFL.BFLY P6, R14, R13, R12, R11 ;  /* 0x0c00000c0d0e7389 */ /* 0x00006400000c000b */
[----:B01----:R-:W-:Y:S05]  /*0c10*/  ENDCOLLECTIVE ;  /* 0x000000000000791b */ /* 0x003fea0003800000 */
.L_x_28201:
[----:B------:R-:W-:Y:S05]  /*0c20*/  BSYNC B0 ;  /* 0x0000000000007941 */ /* 0x000fea0003800000 */
.L_x_28200:
        /* <DEDUP_REMOVED lines=8> */
.L_x_28202:
[----:B------:R-:W-:Y:S01]  /*0cb0*/  IMAD.MOV.U32 R12, RZ, RZ, 0x1 ;  /* 0x00000001ff0c7424 */ /* 0x000fe200078e00ff */
[----:B------:R-:W-:-:S04]  /*0cc0*/  FMNMX R0, R13, R14, !PT ;  /* 0x0000000e0d007209 */ /* 0x000fc80007800000 */
[----:B------:R-:W-:-:S07]  /*0cd0*/  MOV R13, R0 ;  /* 0x00000000000d7202 */ /* 0x000fce0000000f00 */
[----:B------:R-:W-:Y:S05]  /*0ce0*/  WARPSYNC.COLLECTIVE R15, `(.L_x_28203) ;  /* 0x000000000f087348 */ /* 0x000fea0003c00000 */
[----:B------:R0:W1:Y:S02]  /*0cf0*/  SHFL.BFLY P6, R14, R13, R12, R11 ;  /* 0x0c00000c0d0e7389 */ /* 0x00006400000c000b */
[----:B01----:R-:W-:Y:S05]  /*0d00*/  ENDCOLLECTIVE ;  /* 0x000000000000791b */ /* 0x003fea0003800000 */
.L_x_28203:
[----:B------:R-:W-:Y:S02]  /*0d10*/  MOV R12, 0x4 ;  /* 0x00000004000c7802 */ /* 0x000fe40000000f00 */
[----:B------:R-:W-:-:S05]  /*0d20*/  FMNMX R0, R0, R14, !PT ;  /* 0x0000000e00007209 */ /* 0x000fca0007800000 */
[----:B------:R-:W-:Y:S01]  /*0d30*/  FADD R14, -R0, R3 ;  /* 0x00000003000e7221 */ /* 0x000fe20000000100 */
[----:B------:R-:W-:Y:S02]  /*0d40*/  IMAD.MOV.U32 R3, RZ, RZ, 0x3bbb989d ;  /* 0x3bbb989dff037424 */ /* 0x000fe400078e00ff */
[----:B------:R-:W-:Y:S02]  /*0d50*/  FADD R2, R2, -R0 ;  /* 0x8000000002027221 */ /* 0x000fe40000000000 */
        /* <DEDUP_REMOVED lines=22> */
.L_x_28204:
[----:B------:R-:W-:Y:S02]  /*0ec0*/  HFMA2 R12, -RZ, RZ, 0, 1.1920928955078125e-07 ;  /* 0x00000002ff0c7431 */ /* 0x000fe400000001ff */
[----:B------:R-:W-:-:S04]  /*0ed0*/  FADD R3, R13, R14 ;  /* 0x0000000e0d037221 */ /* 0x000fc80000000000 */
[----:B------:R-:W-:-:S07]  /*0ee0*/  IMAD.MOV.U32 R13, RZ, RZ, R3 ;  /* 0x000000ffff0d7224 */ /* 0x000fce00078e0003 */
[----:B------:R-:W-:Y:S05]  /*0ef0*/  WARPSYNC.COLLECTIVE R15, `(.L_x_28205) ;  /* 0x000000000f087348 */ /* 0x000fea0003c00000 */
[----:B------:R0:W1:Y:S02]  /*0f00*/  SHFL.BFLY P6, R14, R13, R12, R11 ;  /* 0x0c00000c0d0e7389 */ /* 0x00006400000c000b */
[----:B01----:R-:W-:Y:S05]  /*0f10*/  ENDCOLLECTIVE ;  /* 0x000000000000791b */ /* 0x003fea0003800000 */
.L_x_28205:
[----:B------:R-:W-:Y:S02]  /*0f20*/  IMAD.MOV.U32 R12, RZ, RZ, 0x1 ;  /* 0x00000001ff0c7424 */ /* 0x000fe400078e00ff */
[----:B------:R-:W-:-:S04]  /*0f30*/  FADD R24, R3, R14 ;  /* 0x0000000e03187221 */ /* 0x000fc80000000000 */
[----:B------:R-:W-:-:S07]  /*0f40*/  IMAD.MOV.U32 R13, RZ, RZ, R24 ;  /* 0x000000ffff0d7224 */ /* 0x000fce00078e0018 */
[----:B------:R-:W-:Y:S05]  /*0f50*/  WARPSYNC.COLLECTIVE R15, `(.L_x_28206) ;  /* 0x000000000f087348 */ /* 0x000fea0003c00000 */
[----:B------:R0:W1:Y:S02]  /*0f60*/  SHFL.BFLY P6, R14, R13, R12, R11 ;  /* 0x0c00000c0d0e7389 */ /* 0x00006400000c000b */
[----:B01----:R-:W-:Y:S05]  /*0f70*/  ENDCOLLECTIVE ;  /* 0x000000000000791b */ /* 0x003fea0003800000 */
.L_x_28206:
[----:B------:R-:W-:Y:S05]  /*0f80*/  BRA `(.L_x_28207) ;  /* 0xfffffff800447947 */ /* 0x000fea000383ffff */
        .weak           $__internal_451_$__cuda_sm3x_div_rn_noftz_f32_slowpath
        .type           $__internal_451_$__cuda_sm3x_div_rn_noftz_f32_slowpath,@function
        .size           $__internal_451_$__cuda_sm3x_div_rn_noftz_f32_slowpath,(.L_x_37828 - $__internal_451_$__cuda_sm3x_div_rn_noftz_f32_slowpath)
$__internal_451_$__cuda_sm3x_div_rn_noftz_f32_slowpath:
        /* <DEDUP_REMOVED lines=35> */
.L_x_28209:
        /* <DEDUP_REMOVED lines=51> */
.L_x_28216:
[----:B------:R-:W-:-:S04]  /*14f0*/  LOP3.LUT R2, R2, 0x80000000, RZ, 0xc0, !PT ;  /* 0x8000000002027812 */ /* 0x000fc800078ec0ff */
[----:B------:R-:W-:Y:S01]  /*1500*/  LOP3.LUT R2, R2, 0x7f800000, RZ, 0xfc, !PT ;  /* 0x7f80000002027812 */ /* 0x000fe200078efcff */
[----:B------:R-:W-:Y:S06]  /*1510*/  BRA `(.L_x_28217) ;  /* 0x0000000000047947 */ /* 0x000fec0003800000 */
.L_x_28215:
[----:B------:R-:W-:-:S07]  /*1520*/  IMAD R2, R26, 0x800000, R2 ;  /* 0x008000001a027824 */ /* 0x000fce00078e0202 */
.L_x_28217:
[----:B------:R-:W-:Y:S05]  /*1530*/  BSYNC.RECONVERGENT B2 ;  /* 0x0000000000027941 */ /* 0x000fea0003800200 */
.L_x_28214:
[----:B------:R-:W-:Y:S05]  /*1540*/  BRA `(.L_x_28218) ;  /* 0x0000000000207947 */ /* 0x000fea0003800000 */
.L_x_28213:
[----:B------:R-:W-:-:S04]  /*1550*/  LOP3.LUT R2, R25, 0x80000000, R2, 0x48, !PT ;  /* 0x8000000019027812 */ /* 0x000fc800078e4802 */
[----:B------:R-:W-:Y:S01]  /*1560*/  LOP3.LUT R2, R2, 0x7f800000, RZ, 0xfc, !PT ;  /* 0x7f80000002027812 */ /* 0x000fe200078efcff */
[----:B------:R-:W-:Y:S06]  /*1570*/  BRA `(.L_x_28218) ;  /* 0x0000000000147947 */ /* 0x000fec0003800000 */
.L_x_28212:
[----:B------:R-:W-:Y:S01]  /*1580*/  LOP3.LUT R2, R25, 0x80000000, R2, 0x48, !PT ;  /* 0x8000000019027812 */ /* 0x000fe200078e4802 */
[----:B------:R-:W-:Y:S06]  /*1590*/  BRA `(.L_x_28218) ;  /* 0x00000000000c7947 */ /* 0x000fec0003800000 */
.L_x_28211:
[----:B------:R-:W0:Y:S01]  /*15a0*/  MUFU.RSQ R2, -QNAN ;  /* 0xffc0000000027908 */ /* 0x000e220000001400 */
[----:B------:R-:W-:Y:S05]  /*15b0*/  BRA `(.L_x_28218) ;  /* 0x0000000000047947 */ /* 0x000fea0003800000 */
.L_x_28210:
[----:B------:R-:W-:-:S07]  /*15c0*/  FADD.FTZ R2, R2, R3 ;  /* 0x0000000302027221 */ /* 0x000fce0000010000 */
.L_x_28218:
[----:B------:R-:W-:Y:S05]  /*15d0*/  BSYNC.RECONVERGENT B1 ;  /* 0x0000000000017941 */ /* 0x000fea0003800200 */
.L_x_28208:
[----:B------:R-:W-:-:S04]  /*15e0*/  HFMA2 R15, -RZ, RZ, 0, 0 ;  /* 0x00000000ff0f7431 */ /* 0x000fc800000001ff */
[----:B0-----:R-:W-:Y:S05]  /*15f0*/  RET.REL.NODEC R14 `(_Z15SoftmaxWarpImplI22BroadcastScaleMaskLoadIffbLm2EiE11DirectStoreIffEfLi2ELi2ELi8ELi1ELb0EL9Algorithm0EEvT_T0_ll) ;  /* 0xffffffe80e807950 */ /* 0x001fea0003c3ffff */
.L_x_28219:
        /* <DEDUP_REMOVED lines=16> */
.L_x_37828:


//--------------------- .text._Z15SoftmaxWarpImplI22BroadcastScaleMaskLoadIffbLm2EiE11DirectStoreIffEfLi2ELi2ELi8ELi2ELb1EL9Algorithm0EEvT_T0_ll --------------------------
	.section	.text._Z15SoftmaxWarpImplI22BroadcastScaleMaskLoadIffbLm2EiE11DirectStoreIffEfLi2ELi2ELi8ELi2ELb1EL9Algorithm0EEvT_T0_ll,"ax",@progbits
	.align	128
        .global         _Z15SoftmaxWarpImplI22BroadcastScaleMaskLoadIffbLm2EiE11DirectStoreIffEfLi2ELi2ELi8ELi2ELb1EL9Algorithm0EEvT_T0_ll
        .type           _Z15SoftmaxWarpImplI22BroadcastScaleMaskLoadIffbLm2EiE11DirectStoreIffEfLi2ELi2ELi8ELi2ELb1EL9Algorithm0EEvT_T0_ll,@function
        .size           _Z15SoftmaxWarpImplI22BroadcastScaleMaskLoadIffbLm2EiE11DirectStoreIffEfLi2ELi2ELi8ELi2ELb1EL9Algorithm0EEvT_T0_ll,(.L_x_37829 - _Z15SoftmaxWarpImplI22BroadcastScaleMaskLoadIffbLm2EiE11DirectStoreIffEfLi2ELi2ELi8ELi2ELb1EL9Algorithm0EEvT_T0_ll)
        .other          _Z15SoftmaxWarpImplI22BroadcastScaleMaskLoadIffbLm2EiE11DirectStoreIffEfLi2ELi2ELi8ELi2ELb1EL9Algorithm0EEvT_T0_ll,@"STO_CUDA_ENTRY STV_DEFAULT"
_Z15SoftmaxWarpImplI22BroadcastScaleMaskLoadIffbLm2EiE11DirectStoreIffEfLi2ELi2ELi8ELi2ELb1EL9Algorithm0EEvT_T0_ll:
.text._Z15SoftmaxWarpImplI22BroadcastScaleMaskLoadIffbLm2EiE11DirectStoreIffEfLi2ELi2ELi8ELi2ELb1EL9Algorithm0EEvT_T0_ll:
        /* <DEDUP_REMOVED lines=28> */
.L_x_28220:
        /* <DEDUP_REMOVED lines=21> */
.L_x_28239:
        /* <DEDUP_REMOVED lines=67> */
.L_x_28223:
[----:B------:R-:W-:Y:S05]  /*0740*/  BSYNC.RECONVERGENT B1 ;  /* 0x0000000000017941 */ /* 0x000fea0003800200 */
.L_x_28222:
        /* <DEDUP_REMOVED lines=62> */
.L_x_28225:
[----:B------:R-:W-:Y:S05]  /*0b30*/  BSYNC.RECONVERGENT B1 ;  /* 0x0000000000017941 */ /* 0x000fea0003800200 */
.L_x_28224:
        /* <DEDUP_REMOVED lines=20> */
[-C--:B------:R-:W-:Y:S01]  /*0c80*/  FFMA.SAT R4, R27, R12.reuse, 0.5 ;  /* 0x3f0000001b047423 */ /* 0x080fe2000000200c */
[----:B------:R-:W-:Y:S01]  /*0c90*/  FADD R5, -R24, R26 ;  /* 0x0000001a18057221 */ /* 0x000fe20000000100 */
[-C--:B------:R-:W-:Y:S01]  /*0ca0*/  FFMA.RM R3, R14, R11.reuse, 12582913 ;  /* 0x4b4000010e037423 */ /* 0x080fe2000000400b */
[-C--:B------:R-:W-:Y:S02]  /*0cb0*/  FFMA.SAT R14, R25, R12.reuse, 0.5 ;  /* 0x3f000000190e7423 */ /* 0x080fe4000000200c */
[----:B------:R-:W-:Y:S01]  /*0cc0*/  FFMA.SAT R24, R5, R12, 0.5 ;  /* 0x3f00000005187423 */ /* 0x000fe2000000200c */
[C---:B------:R-:W-:Y:S01]  /*0cd0*/  FADD R0, R3.reuse, -12583039 ;  /* 0xcb40007f03007421 */ /* 0x040fe20000000000 */
[----:B------:R-:W-:Y:S02]  /*0ce0*/  SHF.L.U32 R3, R3, 0x17, RZ ;  /* 0x0000001703037819 */ /* 0x000fe400000006ff */
[-C--:B------:R-:W-:Y:S01]  /*0cf0*/  FFMA.RM R24, R24, R11.reuse, 12582913 ;  /* 0x4b40000118187423 */ /* 0x080fe2000000400b */
[----:B------:R-:W-:Y:S01]  /*0d00*/  FFMA R2, R29, 1.4426950216293334961, -R0 ;  /* 0x3fb8aa3b1d027823 */ /* 0x000fe20000000800 */
[----:B------:R-:W-:-:S02]  /*0d10*/  FFMA.RM R0, R4, R11, 12582913 ;  /* 0x4b40000104007423 */ /* 0x000fc4000000400b */
[----:B------:R-:W-:Y:S01]  /*0d20*/  FADD R26, R24, -12583039 ;  /* 0xcb40007f181a7421 */ /* 0x000fe20000000000 */
[----:B------:R-:W-:Y:S01]  /*0d30*/  FFMA R29, R29, 1.925963033500011079e-08, R2 ;  /* 0x32a570601d1d7823 */ /* 0x000fe20000000002 */
[----:B------:R-:W-:Y:S01]  /*0d40*/  FFMA.RM R2, R14, R11, 12582913 ;  /* 0x4b4000010e027423 */ /* 0x000fe2000000400b */
[----:B------:R-:W-:Y:S01]  /*0d50*/  FADD R4, R0, -12583039 ;  /* 0xcb40007f00047421 */ /* 0x000fe20000000000 */
[----:B------:R-:W-:Y:S02]  /*0d60*/  FFMA R26, R5, 1.4426950216293334961, -R26 ;  /* 0x3fb8aa3b051a7823 */ /* 0x000fe4000000081a */
[----:B------:R-:W-:Y:S01]  /*0d70*/  FADD R12, R2, -12583039 ;  /* 0xcb40007f020c7421 */ /* 0x000fe20000000000 */
[----:B------:R-:W-:Y:S01]  /*0d80*/  FFMA R14, R27, 1.4426950216293334961, -R4 ;  /* 0x3fb8aa3b1b0e7823 */ /* 0x000fe20000000804 */
[----:B------:R-:W-:Y:S01]  /*0d90*/  FFMA R26, R5, 1.925963033500011079e-08, R26 ;  /* 0x32a57060051a7823 */ /* 0x000fe2000000001a */
[----:B------:R-:W0:Y:S01]  /*0da0*/  MUFU.EX2 R4, R29 ;  /* 0x0000001d00047308 */ /* 0x000e220000000800 */
[----:B------:R-:W-:Y:S01]  /*0db0*/  FFMA R12, R25, 1.4426950216293334961, -R12 ;  /* 0x3fb8aa3b190c7823 */ /* 0x000fe2000000080c */
[----:B------:R-:W-:Y:S01]  /*0dc0*/  FFMA R14, R27, 1.925963033500011079e-08, R14 ;  /* 0x32a570601b0e7823 */ /* 0x000fe2000000000e */
[----:B------:R-:W-:-:S02]  /*0dd0*/  IMAD.SHL.U32 R5, R0, 0x800000, RZ ;  /* 0x0080000000057824 */ /* 0x000fc400078e00ff */
[----:B------:R-:W-:-:S03]  /*0de0*/  FFMA R12, R25, 1.925963033500011079e-08, R12 ;  /* 0x32a57060190c7823 */ /* 0x000fc6000000000c */
[----:B------:R-:W5:Y:S08]  /*0df0*/  MUFU.EX2 R14, R14 ;  /* 0x0000000e000e7308 */ /* 0x000f700000000800 */
[----:B------:R-:W1:Y:S01]  /*0e00*/  MUFU.EX2 R11, R12 ;  /* 0x0000000c000b7308 */ /* 0x000e620000000800 */
[----:B0-----:R-:W-:Y:S01]  /*0e10*/  FMUL R0, R3, R4 ;  /* 0x0000000403007220 */ /* 0x001fe20000400000 */
[----:B------:R-:W-:Y:S01]  /*0e20*/  SHF.L.U32 R4, R2, 0x17, RZ ;  /* 0x0000001702047819 */ /* 0x000fe200000006ff */
[----:B------:R-:W-:-:S02]  /*0e30*/  IMAD.SHL.U32 R3, R24, 0x800000, RZ ;  /* 0x0080000018037824 */ /* 0x000fc400078e00ff */
        /* <DEDUP_REMOVED lines=19> */
.L_x_28253:
        /* <DEDUP_REMOVED lines=11> */
[----:B--234-:R-:W-:Y:S05]  /*1020*/  CALL.REL.NOINC `($__internal_452_$__cuda_sm3x_div_rn_noftz_f32_slowpath) ;  /* 0x0000000c00387944 */ /* 0x01cfea0003c00000 */
[----:B------:R-:W-:-:S07]  /*1030*/  MOV R12, R13 ;  /* 0x0000000d000c7202 */ /* 0x000fce0000000f00 */
.L_x_28228:
[----:B------:R-:W-:Y:S05]  /*1040*/  BSYNC.RECONVERGENT B1 ;  /* 0x0000000000017941 */ /* 0x000fea0003800200 */
.L_x_28227:
        /* <DEDUP_REMOVED lines=11> */
[----:B--234-:R-:W-:Y:S05]  /*1100*/  CALL.REL.NOINC `($__internal_452_$__cuda_sm3x_div_rn_noftz_f32_slowpath) ;  /* 0x0000000c00007944 */ /* 0x01cfea0003c00000 */
.L_x_28230:
[----:B------:R-:W-:Y:S05]  /*1110*/  BSYNC.RECONVERGENT B1 ;  /* 0x0000000000017941 */ /* 0x000fea0003800200 */
.L_x_28229:
        /* <DEDUP_REMOVED lines=18> */
.L_x_28232:
[----:B------:R-:W-:Y:S05]  /*1240*/  BSYNC.RECONVERGENT B1 ;  /* 0x0000000000017941 */ /* 0x000fea0003800200 */
.L_x_28231:
[----:B------:R-:W-:Y:S01]  /*1250*/  BSSY.RECONVERGENT B1, `(.L_x_28233) ;  /* 0x0000008000017945 */ /* 0x000fe20003800200 */
[----:B0-----:R-:W-:-:S03]  /*1260*/  FFMA R12, R5, R2, R0 ;  /* 0x00000002050c7223 */ /* 0x001fc60000000000 */
[----:B------:R-:W-:Y:S05]  /*1270*/  @!P1 BRA `(.L_x_28234) ;  /* 0x0000000000149947 */ /* 0x000fea0003800000 */
[----:B------:R-:W-:Y:S01]  /*1280*/  MOV R0, R4 ;  /* 0x0000000400007202 */ /* 0x000fe20000000f00 */
[----:B------:R-:W-:Y:S01]  /*1290*/  IMAD.MOV.U32 R5, RZ, RZ, R29 ;  /* 0x000000ffff057224 */ /* 0x000fe200078e001d */
[----:B------:R-:W-:-:S07]  /*12a0*/  MOV R14, 0x12c0 ;  /* 0x000012c0000e7802 */ /* 0x000fce0000000f00 */
[----:B--234-:R-:W-:Y:S05]  /*12b0*/  CALL.REL.NOINC `($__internal_452_$__cuda_sm3x_div_rn_noftz_f32_slowpath) ;  /* 0x0000000800947944 */ /* 0x01cfea0003c00000 */
[----:B------:R-:W-:-:S07]  /*12c0*/  MOV R12, R13 ;  /* 0x0000000d000c7202 */ /* 0x000fce0000000f00 */
.L_x_28234:
[----:B------:R-:W-:Y:S05]  /*12d0*/  BSYNC.RECONVERGENT B1 ;  /* 0x0000000000017941 */ /* 0x000fea0003800200 */
.L_x_28233:
        /* <DEDUP_REMOVED lines=12> */
[----:B--234-:R-:W-:Y:S05]  /*13a0*/  CALL.REL.NOINC `($__internal_452_$__cuda_sm3x_div_rn_noftz_f32_slowpath) ;  /* 0x0000000800587944 */ /* 0x01cfea0003c00000 */
.L_x_28236:
[----:B------:R-:W-:Y:S05]  /*13b0*/  BSYNC.RECONVERGENT B1 ;  /* 0x0000000000017941 */ /* 0x000fea0003800200 */
.L_x_28235:
        /* <DEDUP_REMOVED lines=17> */
.L_x_28238:
[----:B------:R-:W-:Y:S05]  /*14d0*/  BSYNC.RECONVERGENT B1 ;  /* 0x0000000000017941 */ /* 0x000fea0003800200 */
.L_x_28237:
[----:B------:R-:W-:-:S04]  /*14e0*/  IADD3 R21, P0, PT, R22, R21, RZ ;  /* 0x0000001516157210 */ /* 0x000fc80007f1e0ff */
[----:B------:R-:W-:Y:S02]  /*14f0*/  LEA.HI.X.SX32 R20, R22, R20, 0x1, P0 ;  /* 0x0000001416147211 */ /* 0x000fe400000f0eff */
[----:B------:R-:W-:-:S04]  /*1500*/  ISETP.GE.U32.AND P0, PT, R21, UR44, PT ;  /* 0x0000002c15007c0c */ /* 0x000fc8000bf06070 */
[----:B------:R-:W-:-:S13]  /*1510*/  ISETP.GE.AND.EX P0, PT, R20, UR45, PT, P0 ;  /* 0x0000002d14007c0c */ /* 0x000fda000bf06300 */
[----:B------:R-:W-:Y:S05]  /*1520*/  @!P0 BRA `(.L_x_28239) ;  /* 0xffffffec00788947 */ /* 0x000fea000383ffff */
[----:B------:R-:W-:Y:S05]  /*1530*/  BSYNC B0 ;  /* 0x0000000000007941 */ /* 0x000fea0003800000 */
.L_x_28221:
[----:B------:R-:W-:Y:S05]  /*1540*/  EXIT ;  /* 0x000000000000794d */ /* 0x000fea0003800000 */
.L_x_28226:
[----:B------:R-:W-:Y:S01]  /*1550*/  HFMA2 R12, -RZ, RZ, 0, 2.384185791015625e-07 ;  /* 0x00000004ff0c7431 */ /* 0x000fe200000001ff */
[----:B------:R-:W-:Y:S01]  /*1560*/  BSSY B1, `(.L_x_28240) ;  /* 0x0000006000017945 */ /* 0x000fe20003800000 */
[----:B------:R-:W-:Y:S01]  /*1570*/  IMAD.MOV.U32 R11, RZ, RZ, 0x1f ;  /* 0x0000001fff0b7424 */ /* 0x000fe200078e00ff */
[----:B0-----:R-:W-:-:S07]  /*1580*/  MOV R15, 0xffffffff ;  /* 0xffffffff000f7802 */ /* 0x001fce0000000f00 */
[----:B-1234-:R-:W-:Y:S05]  /*1590*/  WARPSYNC.COLLECTIVE R15, `(.L_x_28241) ;  /* 0x000000000f087348 */ /* 0x01efea0003c00000 */
[----:B------:R0:W0:Y:S02]  /*15a0*/  SHFL.BFLY P6, R14, R13, R12, R11 ;  /* 0x0c00000c0d0e7389 */ /* 0x00002400000c000b */
[----:B01234-:R-:W-:Y:S05]  /*15b0*/  ENDCOLLECTIVE ;  /* 0x000000000000791b */ /* 0x01ffea0003800000 */
.L_x_28241:
[----:B------:R-:W-:Y:S05]  /*15c0*/  BSYNC B1 ;  /* 0x0000000000017941 */ /* 0x000fea0003800000 */
.L_x_28240:
[----:B------:R-:W-:Y:S01]  /*15d0*/  HFMA2 R11, -RZ, RZ, 0, 1.847743988037109375e-06 ;  /* 0x0000001fff0b7431 */ /* 0x000fe200000001ff */
[----:B------:R-:W-:Y:S01]  /*15e0*/  FMNMX R13, R14, R13, !PT ;  /* 0x0000000d0e0d7209 */ /* 0x000fe20007800000 */
[----:B------:R-:W-:Y:S02]  /*15f0*/  IMAD.MOV.U32 R12, RZ, RZ, 0x2 ;  /* 0x00000002ff0c7424 */ /* 0x000fe400078e00ff */
[----:B------:R-:W-:-:S07]  /*1600*/  IMAD.MOV.U32 R15, RZ, RZ, -0x1 ;  /* 0xffffffffff0f7424 */ /* 0x000fce00078e00ff */
[----:B------:R-:W-:Y:S05]  /*1610*/  WARPSYNC.COLLECTIVE R15, `(.L_x_28242) ;  /* 0x000000000f087348 */ /* 0x000fea0003c00000 */
[----:B------:R0:W1:Y:S02]  /*1620*/  SHFL.BFLY P6, R14, R13, R12, R11 ;  /* 0x0c00000c0d0e7389 */ /* 0x00006400000c000b */
[----:B01----:R-:W-:Y:S05]  /*1630*/  ENDCOLLECTIVE ;  /* 0x000000000000791b */ /* 0x003fea0003800000 */
.L_x_28242:
[----:B------:R-:W-:Y:S01]  /*1640*/  IMAD.MOV.U32 R12, RZ, RZ, 0x1 ;  /* 0x00000001ff0c7424 */ /* 0x000fe200078e00ff */
[----:B------:R-:W-:-:S04]  /*1650*/  FMNMX R0, R13, R14, !PT ;  /* 0x0000000e0d007209 */ /* 0x000fc80007800000 */
[----:B------:R-:W-:-:S07]  /*1660*/  MOV R13, R0 ;  /* 0x00000000000d7202 */ /* 0x000fce0000000f00 */
[----:B------:R-:W-:Y:S05]  /*1670*/  WARPSYNC.COLLECTIVE R15, `(.L_x_28243) ;  /* 0x000000000f087348 */ /* 0x000fea0003c00000 */
[----:B------:R0:W1:Y:S02]  /*1680*/  SHFL.BFLY P6, R14, R13, R12, R11 ;  /* 0x0c00000c0d0e7389 */ /* 0x00006400000c000b */
[----:B01----:R-:W-:Y:S05]  /*1690*/  ENDCOLLECTIVE ;  /* 0x000000000000791b */ /* 0x003fea0003800000 */
.L_x_28243:
[----:B------:R-:W-:Y:S01]  /*16a0*/  MOV R13, R3 ;  /* 0x00000003000d7202 */ /* 0x000fe20000000f00 */
[----:B------:R-:W-:Y:S01]  /*16b0*/  IMAD.MOV.U32 R12, RZ, RZ, 0x4 ;  /* 0x00000004ff0c7424 */ /* 0x000fe200078e00ff */
[----:B------:R-:W-:-:S07]  /*16c0*/  FMNMX R2, R0, R14, !PT ;  /* 0x0000000e00027209 */ /* 0x000fce0007800000 */
[----:B------:R-:W-:Y:S05]  /*16d0*/  WARPSYNC.COLLECTIVE R15, `(.L_x_28244) ;  /* 0x000000000f087348 */ /* 0x000fea0003c00000 */
[----:B------:R0:W1:Y:S02]  /*16e0*/  SHFL.BFLY P6, R14, R13, R12, R11 ;  /* 0x0c00000c0d0e7389 */ /* 0x00006400000c000b */
[----:B01----:R-:W-:Y:S05]  /*16f0*/  ENDCOLLECTIVE ;  /* 0x000000000000791b */ /* 0x003fea0003800000 */
.L_x_28244:
[C---:B------:R-:W-:Y:S01]  /*1700*/  FADD R0, -R2.reuse, R29 ;  /* 0x0000001d02007221 */ /* 0x040fe20000000100 */
[----:B------:R-:W-:Y:S01]  /*1710*/  FADD R2, -R2, R27 ;  /* 0x0000001b02027221 */ /* 0x000fe20000000100 */
[----:B------:R-:W-:Y:S01]  /*1720*/  HFMA2 R12, -RZ, RZ, 0, 1.1920928955078125e-07 ;  /* 0x00000002ff0c7431 */ /* 0x000fe200000001ff */
[----:B------:R-:W-:-:S04]  /*1730*/  MOV R4, R14 ;  /* 0x0000000e00047202 */ /* 0x000fc80000000f00 */
[----:B------:R-:W-:Y:S01]  /*1740*/  FMNMX R4, R4, R3, !PT ;  /* 0x0000000304047209 */ /* 0x000fe20007800000 */
[----:B------:R-:W-:-:S04]  /*1750*/  HFMA2 R3, -RZ, RZ, 3.7421875, 0 ;  /* 0x437c0000ff037431 */ /* 0x000fc800000001ff */
[----:B------:R-:W-:-:S07]  /*1760*/  IMAD.MOV.U32 R13, RZ, RZ, R4 ;  /* 0x000000ffff0d7224 */ /* 0x000fce00078e0004 */
[----:B------:R-:W-:Y:S05]  /*1770*/  WARPSYNC.COLLECTIVE R15, `(.L_x_28245) ;  /* 0x000000000f087348 */ /* 0x000fea0003c00000 */
[----:B------:R0:W1:Y:S02]  /*1780*/  SHFL.BFLY P6, R14, R13, R12, R11 ;  /* 0x0c00000c0d0e7389 */ /* 0x00006400000c000b */
[----:B01----:R-:W-:Y:S05]  /*1790*/  ENDCOLLECTIVE ;  /* 0x000000000000791b */ /* 0x003fea0003800000 */
.L_x_28245:
[----:B------:R-:W-:Y:S02]  /*17a0*/  IMAD.MOV.U32 R12, RZ, RZ, 0x1 ;  /* 0x00000001ff0c7424 */ /* 0x000fe400078e00ff */
[----:B------:R-:W-:-:S05]  /*17b0*/  IMAD.MOV.U32 R5, RZ, RZ, R14 ;  /* 0x000000ffff057224 */ /* 0x000fca00078e000e */
[----:B------:R-:W-:-:S04]  /*17c0*/  FMNMX R5, R4, R5, !PT ;  /* 0x0000000504057209 */ /* 0x000fc80007800000 */
[----:B------:R-:W-:-:S07]  /*17d0*/  MOV R13, R5 ;  /* 0x00000005000d7202 */ /* 0x000fce0000000f00 */
[----:B------:R-:W-:Y:S05]  /*17e0*/  WARPSYNC.COLLECTIVE R15, `(.L_x_28246) ;  /* 0x000000000f087348 */ /* 0x000fea0003c00000 */
[----:B------:R0:W1:Y:S02]  /*17f0*/  SHFL.BFLY P6, R14, R13, R12, R11 ;  /* 0x0c00000c0d0e7389 */ /* 0x00006400000c000b */
[----:B01----:R-:W-:Y:S05]  /*1800*/  ENDCOLLECTIVE ;  /* 0x000000000000791b */ /* 0x003fea0003800000 */
.L_x_28246:
        /* <DEDUP_REMOVED lines=42> */
.L_x_28247:
[----:B------:R-:W-:Y:S01]  /*1ab0*/  FMUL R3, R3, R24 ;  /* 0x0000001803037220 */ /* 0x000fe20000400000 */
[----:B------:R-:W-:Y:S01]  /*1ac0*/  FMUL R4, R4, R5 ;  /* 0x0000000504047220 */ /* 0x000fe20000400000 */
[----:B------:R-:W-:-:S03]  /*1ad0*/  HFMA2 R12, -RZ, RZ, 0, 1.1920928955078125e-07 ;  /* 0x00000002ff0c7431 */ /* 0x000fc600000001ff */
[----:B------:R-:W-:-:S04]  /*1ae0*/  FADD R24, RZ, R4 ;  /* 0x00000004ff187221 */ /* 0x000fc80000000000 */
[----:B------:R-:W-:Y:S01]  /*1af0*/  FADD R24, R24, R3 ;  /* 0x0000000318187221 */ /* 0x000fe20000000000 */
[----:B------:R-:W-:-:S04]  /*1b00*/  FADD R25, R13, R14 ;  /* 0x0000000e0d197221 */ /* 0x000fc80000000000 */
[----:B------:R-:W-:-:S07]  /*1b10*/  IMAD.MOV.U32 R13, RZ, RZ, R25 ;  /* 0x000000ffff0d7224 */ /* 0x000fce00078e0019 */
[----:B------:R-:W-:Y:S05]  /*1b20*/  WARPSYNC.COLLECTIVE R15, `(.L_x_28248) ;  /* 0x000000000f087348 */ /* 0x000fea0003c00000 */
[----:B------:R0:W1:Y:S02]  /*1b30*/  SHFL.BFLY P6, R14, R13, R12, R11 ;  /* 0x0c00000c0d0e7389 */ /* 0x00006400000c000b */
[----:B01----:R-:W-:Y:S05]  /*1b40*/  ENDCOLLECTIVE ;  /* 0x000000000000791b */ /* 0x003fea0003800000 */
.L_x_28248:
[----:B------:R-:W-:Y:S01]  /*1b50*/  MOV R12, 0x1 ;  /* 0x00000001000c7802 */ /* 0x000fe20000000f00 */
[----:B------:R-:W-:-:S04]  /*1b60*/  FADD R26, R25, R14 ;  /* 0x0000000e191a7221 */ /* 0x000fc80000000000 */
[----:B------:R-:W-:-:S07]  /*1b70*/  IMAD.MOV.U32 R13, RZ, RZ, R26 ;  /* 0x000000ffff0d7224 */ /* 0x000fce00078e001a */
[----:B------:R-:W-:Y:S05]  /*1b80*/  WARPSYNC.COLLECTIVE R15, `(.L_x_28249) ;  /* 0x000000000f087348 */ /* 0x000fea0003c00000 */
[----:B------:R0:W1:Y:S02]  /*1b90*/  SHFL.BFLY P6, R14, R13, R12, R11 ;  /* 0x0c00000c0d0e7389 */ /* 0x00006400000c000b */
[----:B01----:R-:W-:Y:S05]  /*1ba0*/  ENDCOLLECTIVE ;  /* 0x000000000000791b */ /* 0x003fea0003800000 */
.L_x_28249:
[----:B------:R-:W-:Y:S02]  /*1bb0*/  HFMA2 R12, -RZ, RZ, 0, 2.384185791015625e-07 ;  /* 0x00000004ff0c7431 */ /* 0x000fe400000001ff */
[----:B------:R-:W-:Y:S02]  /*1bc0*/  IMAD.MOV.U32 R13, RZ, RZ, R24 ;  /* 0x000000ffff0d7224 */ /* 0x000fe400078e0018 */
[----:B------:R-:W-:-:S07]  /*1bd0*/  FADD R5, R26, R14 ;  /* 0x0000000e1a057221 */ /* 0x000fce0000000000 */
[----:B------:R-:W-:Y:S05]  /*1be0*/  WARPSYNC.COLLECTIVE R15, `(.L_x_28250) ;  /* 0x000000000f087348 */ /* 0x000fea0003c00000 */
[----:B------:R0:W1:Y:S02]  /*1bf0*/  SHFL.BFLY P6, R14, R13, R12, R11 ;  /* 0x0c00000c0d0e7389 */ /* 0x00006400000c000b */
[----:B01----:R-:W-:Y:S05]  /*1c00*/  ENDCOLLECTIVE ;  /* 0x000000000000791b */ /* 0x003fea0003800000 */
.L_x_28250:
[----:B------:R-:W-:Y:S02]  /*1c10*/  IMAD.MOV.U32 R12, RZ, RZ, 0x2 ;  /* 0x00000002ff0c7424 */ /* 0x000fe400078e00ff */
[----:B------:R-:W-:-:S04]  /*1c20*/  IMAD.MOV.U32 R27, RZ, RZ, R14 ;  /* 0x000000ffff1b7224 */ /* 0x000fc800078e000e */
[----:B------:R-:W-:-:S05]  /*1c30*/  FADD R27, R24, R27 ;  /* 0x0000001b181b7221 */ /* 0x000fca0000000000 */
[----:B------:R-:W-:-:S07]  /*1c40*/  MOV R13, R27 ;  /* 0x0000001b000d7202 */ /* 0x000fce0000000f00 */
[----:B------:R-:W-:Y:S05]  /*1c50*/  WARPSYNC.COLLECTIVE R15, `(.L_x_28251) ;  /* 0x000000000f087348 */ /* 0x000fea0003c00000 */
[----:B------:R0:W1:Y:S02]  /*1c60*/  SHFL.BFLY P6, R14, R13, R12, R11 ;  /* 0x0c00000c0d0e7389 */ /* 0x00006400000c000b */
[----:B01----:R-:W-:Y:S05]  /*1c70*/  ENDCOLLECTIVE ;  /* 0x000000000000791b */ /* 0x003fea0003800000 */
.L_x_28251:
[----:B------:R-:W-:Y:S01]  /*1c80*/  HFMA2 R12, -RZ, RZ, 0, 5.9604644775390625e-08 ;  /* 0x00000001ff0c7431 */ /* 0x000fe200000001ff */
[----:B------:R-:W-:-:S05]  /*1c90*/  MOV R28, R14 ;  /* 0x0000000e001c7202 */ /* 0x000fca0000000f00 */
[----:B------:R-:W-:-:S04]  /*1ca0*/  FADD R28, R27, R28 ;  /* 0x0000001c1b1c7221 */ /* 0x000fc80000000000 */
[----:B------:R-:W-:-:S07]  /*1cb0*/  IMAD.MOV.U32 R13, RZ, RZ, R28 ;  /* 0x000000ffff0d7224 */ /* 0x000fce00078e001c */
[----:B------:R-:W-:Y:S05]  /*1cc0*/  WARPSYNC.COLLECTIVE R15, `(.L_x_28252) ;  /* 0x000000000f087348 */ /* 0x000fea0003c00000 */
[----:B------:R0:W1:Y:S02]  /*1cd0*/  SHFL.BFLY P6, R14, R13, R12, R11 ;  /* 0x0c00000c0d0e7389 */ /* 0x00006400000c000b */
[----:B01----:R-:W-:Y:S05]  /*1ce0*/  ENDCOLLECTIVE ;  /* 0x000000000000791b */ /* 0x003fea0003800000 */
.L_x_28252:
[----:B------:R-:W-:Y:S01]  /*1cf0*/  IMAD.MOV.U32 R29, RZ, RZ, R14 ;  /* 0x000000ffff1d7224 */ /* 0x000fe200078e000e */
[----:B------:R-:W-:Y:S06]  /*1d00*/  BRA `(.L_x_28253) ;  /* 0xfffffff000987947 */ /* 0x000fec000383ffff */
        .weak           $__internal_452_$__cuda_sm3x_div_rn_noftz_f32_slowpath
        .type           $__internal_452_$__cuda_sm3x_div_rn_noftz_f32_slowpath,@function
        .size           $__internal_452_$__cuda_sm3x_div_rn_noftz_f32_slowpath,(.L_x_37829 - $__internal_452_$__cuda_sm3x_div_rn_noftz_f32_slowpath)
$__internal_452_$__cuda_sm3x_div_rn_noftz_f32_slowpath:
        /* <DEDUP_REMOVED lines=35> */
.L_x_28255:
        /* <DEDUP_REMOVED lines=51> */
.L_x_28262:
[----:B------:R-:W-:-:S04]  /*2270*/  LOP3.LUT R0, R0, 0x80000000, RZ, 0xc0, !PT ;  /* 0x8000000000007812 */ /* 0x000fc800078ec0ff */
[----:B------:R-:W-:Y:S01]  /*2280*/  LOP3.LUT R0, R0, 0x7f800000, RZ, 0xfc, !PT ;  /* 0x7f80000000007812 */ /* 0x000fe200078efcff */
[----:B------:R-:W-:Y:S06]  /*2290*/  BRA `(.L_x_28263) ;  /* 0x0000000000047947 */ /* 0x000fec0003800000 */
.L_x_28261:
[----:B------:R-:W-:-:S07]  /*22a0*/  IMAD R0, R26, 0x800000, R0 ;  /* 0x008000001a007824 */ /* 0x000fce00078e0200 */
.L_x_28263:
[----:B------:R-:W-:Y:S05]  /*22b0*/  BSYNC.RECONVERGENT B3 ;  /* 0x0000000000037941 */ /* 0x000fea0003800200 */
.L_x_28260:
[----:B------:R-:W-:Y:S05]  /*22c0*/  BRA `(.L_x_28264) ;  /* 0x0000000000207947 */ /* 0x000fea0003800000 */
.L_x_28259:
[----:B------:R-:W-:-:S04]  /*22d0*/  LOP3.LUT R0, R15, 0x80000000, R0, 0x48, !PT ;  /* 0x800000000f007812 */ /* 0x000fc800078e4800 */
[----:B------:R-:W-:Y:S01]  /*22e0*/  LOP3.LUT R0, R0, 0x7f800000, RZ, 0xfc, !PT ;  /* 0x7f80000000007812 */ /* 0x000fe200078efcff */
[----:B------:R-:W-:Y:S06]  /*22f0*/  BRA `(.L_x_28264) ;  /* 0x0000000000147947 */ /* 0x000fec0003800000 */
.L_x_28258:
[----:B------:R-:W-:Y:S01]  /*2300*/  LOP3.LUT R0, R15, 0x80000000, R0, 0x48, !PT ;  /* 0x800000000f007812 */ /* 0x000fe200078e4800 */
[----:B------:R-:W-:Y:S06]  /*2310*/  BRA `(.L_x_28264) ;  /* 0x00000000000c7947 */ /* 0x000fec0003800000 */
.L_x_28257:
[----:B------:R-:W0:Y:S01]  /*2320*/  MUFU.RSQ R0, -QNAN ;  /* 0xffc0000000007908 */ /* 0x000e220000001400 */
[----:B------:R-:W-:Y:S05]  /*2330*/  BRA `(.L_x_28264) ;  /* 0x0000000000047947 */ /* 0x000fea0003800000 */
.L_x_28256:
[----:B------:R-:W-:-:S07]  /*2340*/  FADD.FTZ R0, R0, R5 ;  /* 0x0000000500007221 */ /* 0x000fce0000010000 */
.L_x_28264:
[----:B------:R-:W-:Y:S05]  /*2350*/  BSYNC.RECONVERGENT B2 ;  /* 0x0000000000027941 */ /* 0x000fea0003800200 */
.L_x_28254:
[----:B------:R-:W-:Y:S01]  /*2360*/  IMAD.MOV.U32 R15, RZ, RZ, 0x0 ;  /* 0x00000000ff0f7424 */ /* 0x000fe200078e00ff */
[----:B0-----:R-:W-:-:S03]  /*2370*/  MOV R13, R0 ;  /* 0x00000000000d7202 */ /* 0x001fc60000000f00 */
[----:B------:R-:W-:Y:S05]  /*2380*/  RET.REL.NODEC R14 `(_Z15SoftmaxWarpImplI22BroadcastScaleMaskLoadIffbLm2EiE11DirectStoreIffEfLi2ELi2ELi8ELi2ELb1EL9Algorithm0EEvT_T0_ll) ;  /* 0xffffffdc0e1c7950 */ /* 0x000fea0003c3ffff */
.L_x_28265:
        /* <DEDUP_REMOVED lines=15> */
.L_x_37829:


//--------------------- .text._Z15SoftmaxWarpImplI22BroadcastScaleMaskLoadIffbLm2EiE11DirectStoreIffEfLi2ELi2ELi8ELi2ELb0EL9Algorithm0EEvT_T0_ll --------------------------
	.section	.text._Z15SoftmaxWarpImplI22BroadcastScaleMaskLoadIffbLm2EiE11DirectStoreIffEfLi2ELi2ELi8ELi2ELb0EL9Algorithm0EEvT_T0_ll,"ax",@progbits
	.align	128
        .global         _Z15SoftmaxWarpImplI22BroadcastScaleMaskLoadIffbLm2EiE11DirectStoreIffEfLi2ELi2ELi8ELi2ELb0EL9Algorithm0EEvT_T0_ll
        .type           _Z15SoftmaxWarpImplI22BroadcastScaleMaskLoadIffbLm2EiE11DirectStoreIffEfLi2ELi2ELi8ELi2ELb0EL9Algorithm0EEvT_T0_ll,@function
        .size           _Z15SoftmaxWarpImplI22BroadcastScaleMaskLoadIffbLm2EiE11DirectStoreIffEfLi2ELi2ELi8ELi2ELb0EL9Algorithm0EEvT_T0_ll,(.L_x_37830 - _Z15SoftmaxWarpImplI22BroadcastScaleMaskLoadIffbLm2EiE11DirectStoreIffEfLi2ELi2ELi8ELi2ELb0EL9Algorithm0EEvT_T0_ll)
        .other          _Z15SoftmaxWarpImplI22BroadcastScaleMaskLoadIffbLm2EiE11DirectStoreIffEfLi2ELi2ELi8ELi2ELb0EL9Algorithm0EEvT_T0_ll,@"STO_CUDA_ENTRY STV_DEFAULT"
_Z15SoftmaxWarpImplI22BroadcastScaleMaskLoadIffbLm2EiE11DirectStoreIffEfLi2ELi2ELi8ELi2ELb0EL9Algorithm0EEvT_T0_ll:
.text._Z15SoftmaxWarpImplI22BroadcastScaleMaskLoadIffbLm2EiE11DirectStoreIffEfLi2ELi2ELi8ELi2ELb0EL9Algorithm0EEvT_T0_ll:
        /* <DEDUP_REMOVED lines=26> */
.L_x_28266:
        /* <DEDUP_REMOVED lines=20> */
.L_x_28277:
        /* <DEDUP_REMOVED lines=174> */
.L_x_28291:
        /* <DEDUP_REMOVED lines=11> */
[----:B------:R-:W-:Y:S05]  /*0e70*/  CALL.REL.NOINC `($__internal_453_$__cuda_sm3x_div_rn_noftz_f32_slowpath) ;  /* 0x0000000c00247944 */ /* 0x000fea0003c00000 */
[----:B------:R-:W-:-:S07]  /*0e80*/  MOV R10, R0 ;  /* 0x00000000000a7202 */ /* 0x000fce0000000f00 */
.L_x_28270:
[----:B------:R-:W-:Y:S05]  /*0e90*/  BSYNC.RECONVERGENT B1 ;  /* 0x0000000000017941 */ /* 0x000fea0003800200 */
.L_x_28269:
        /* <DEDUP_REMOVED lines=11> */
[----:B------:R-:W-:Y:S05]  /*0f50*/  CALL.REL.NOINC `($__internal_453_$__cuda_sm3x_div_rn_noftz_f32_slowpath) ;  /* 0x0000000800ec7944 */ /* 0x000fea0003c00000 */
[----:B------:R-:W-:-:S07]  /*0f60*/  MOV R11, R0 ;  /* 0x00000000000b7202 */ /* 0x000fce0000000f00 */
.L_x_28272:
[----:B------:R-:W-:Y:S05]  /*0f70*/  BSYNC.RECONVERGENT B1 ;  /* 0x0000000000017941 */ /* 0x000fea0003800200 */
.L_x_28271:
        /* <DEDUP_REMOVED lines=23> */
[----:B------:R-:W-:Y:S05]  /*10f0*/  CALL.REL.NOINC `($__internal_453_$__cuda_sm3x_div_rn_noftz_f32_slowpath) ;  /* 0x0000000800847944 */ /* 0x000fea0003c00000 */
[----:B------:R-:W-:-:S07]  /*1100*/  MOV R2, R0 ;  /* 0x0000000000027202 */ /* 0x000fce0000000f00 */
.L_x_28274:
[----:B------:R-:W-:Y:S05]  /*1110*/  BSYNC.RECONVERGENT B1 ;  /* 0x0000000000017941 */ /* 0x000fea0003800200 */
.L_x_28273:
        /* <DEDUP_REMOVED lines=12> */
[----:B------:R-:W-:Y:S05]  /*11e0*/  CALL.REL.NOINC `($__internal_453_$__cuda_sm3x_div_rn_noftz_f32_slowpath) ;  /* 0x0000000800487944 */ /* 0x000fea0003c00000 */
[----:B------:R-:W-:-:S07]  /*11f0*/  IMAD.MOV.U32 R3, RZ, RZ, R0 ;  /* 0x000000ffff037224 */ /* 0x000fce00078e0000 */
.L_x_28276:
[----:B------:R-:W-:Y:S05]  /*1200*/  BSYNC.RECONVERGENT B1 ;  /* 0x0000000000017941 */ /* 0x000fea0003800200 */
.L_x_28275:
        /* <DEDUP_REMOVED lines=18> */
.L_x_28267:
[----:B------:R-:W-:Y:S05]  /*1330*/  EXIT ;  /* 0x000000000000794d */ /* 0x000fea0003800000 */
.L_x_28268:
[----:B------:R-:W-:Y:S01]  /*1340*/  HFMA2 R12, -RZ, RZ, 0, 2.384185791015625e-07 ;  /* 0x00000004ff0c7431 */ /* 0x000fe200000001ff */
[----:B------:R-:W-:Y:S01]  /*1350*/  BSSY B1, `(.L_x_28278) ;  /* 0x0000006000017945 */ /* 0x000fe20003800000 */
[----:B------:R-:W-:Y:S01]  /*1360*/  IMAD.MOV.U32 R11, RZ, RZ, 0x1f ;  /* 0x0000001fff0b7424 */ /* 0x000fe200078e00ff */
[----:B------:R-:W-:-:S07]  /*1370*/  MOV R15, 0xffffffff ;  /* 0xffffffff000f7802 */ /* 0x000fce0000000f00 */
[----:B------:R-:W-:Y:S05]  /*1380*/  WARPSYNC.COLLECTIVE R15, `(.L_x_28279) ;  /* 0x000000000f087348 */ /* 0x000fea0003c00000 */
[----:B------:R0:W1:Y:S02]  /*1390*/  SHFL.BFLY P6, R14, R13, R12, R11 ;  /* 0x0c00000c0d0e7389 */ /* 0x00006400000c000b */
[----:B01----:R-:W-:Y:S05]  /*13a0*/  ENDCOLLECTIVE ;  /* 0x000000000000791b */ /* 0x003fea0003800000 */
.L_x_28279:
[----:B------:R-:W-:Y:S05]  /*13b0*/  BSYNC B1 ;  /* 0x0000000000017941 */ /* 0x000fea0003800000 */
.L_x_28278:
[----:B------:R-:W-:Y:S01]  /*13c0*/  HFMA2 R11, -RZ, RZ, 0, 1.847743988037109375e-06 ;  /* 0x0000001fff0b7431 */ /* 0x000fe200000001ff */
[----:B------:R-:W-:Y:S01]  /*13d0*/  FMNMX R13, R13, R14, !PT ;  /* 0x0000000e0d0d7209 */ /* 0x000fe20007800000 */
[----:B------:R-:W-:Y:S02]  /*13e0*/  IMAD.MOV.U32 R12, RZ, RZ, 0x2 ;  /* 0x00000002ff0c7424 */ /* 0x000fe400078e00ff */
[----:B------:R-:W-:-:S07]  /*13f0*/  IMAD.MOV.U32 R15, RZ, RZ, -0x1 ;  /* 0xffffffffff0f7424 */ /* 0x000fce00078e00ff */
[----:B------:R-:W-:Y:S05]  /*1400*/  WARPSYNC.COLLECTIVE R15, `(.L_x_28280) ;  /* 0x000000000f087348 */ /* 0x000fea0003c00000 */
[----:B------:R0:W1:Y:S02]  /*1410*/  SHFL.BFLY P6, R14, R13, R12, R11 ;  /* 0x0c00000c0d0e7389 */ /* 0x00006400000c000b */
[----:B01----:R-:W-:Y:S05]  /*1420*/  ENDCOLLECTIVE ;  /* 0x000000000000791b */ /* 0x003fea0003800000 */
.L_x_28280:
[----:B------:R-:W-:Y:S01]  /*1430*/  IMAD.MOV.U32 R12, RZ, RZ, 0x1 ;  /* 0x00000001ff0c7424 */ /* 0x000fe200078e00ff */
[----:B------:R-:W-:-:S04]  /*1440*/  FMNMX R2, R13, R14, !PT ;  /* 0x0000000e0d027209 */ /* 0x000fc80007800000 */
[----:B------:R-:W-:-:S07]  /*1450*/  MOV R13, R2 ;  /* 0x00000002000d7202 */ /* 0x000fce0000000f00 */
[----:B------:R-:W-:Y:S05]  /*1460*/  WARPSYNC.COLLECTIVE R15, `(.L_x_28281) ;  /* 0x000000000f087348 */ /* 0x000fea0003c00000 */
[----:B------:R0:W1:Y:S02]  /*1470*/  SHFL.BFLY P6, R14, R13, R12, R11 ;  /* 0x0c00000c0d0e7389 */ /* 0x00006400000c000b */
[----:B01----:R-:W-:Y:S05]  /*1480*/  ENDCOLLECTIVE ;  /* 0x000000000000791b */ /* 0x003fea0003800000 */
.L_x_28281:
[----:B------:R-:W-:Y:S02]  /*1490*/  HFMA2 R12, -RZ, RZ, 0, 2.384185791015625e-07 ;  /* 0x00000004ff0c7431 */ /* 0x000fe400000001ff */
[----:B------:R-:W-:Y:S01]  /*14a0*/  IMAD.MOV.U32 R13, RZ, RZ, R0 ;  /* 0x000000ffff0d7224 */ /* 0x000fe200078e0000 */
[----:B------:R-:W-:-:S07]  /*14b0*/  MOV R3, R14 ;  /* 0x0000000e00037202 */ /* 0x000fce0000000f00 */
[----:B------:R-:W-:Y:S05]  /*14c0*/  WARPSYNC.COLLECTIVE R15, `(.L_x_28282) ;  /* 0x000000000f087348 */ /* 0x000fea0003c00000 */
[----:B------:R0:W1:Y:S02]  /*14d0*/  SHFL.BFLY P6, R14, R13, R12, R11 ;  /* 0x0c00000c0d0e7389 */ /* 0x00006400000c000b */
[----:B01----:R-:W-:Y:S05]  /*14e0*/  ENDCOLLECTIVE ;  /* 0x000000000000791b */ /* 0x003fea0003800000 */
.L_x_28282:
[----:B------:R-:W-:Y:S01]  /*14f0*/  FMNMX R3, R2, R3, !PT ;  /* 0x0000000302037209 */ /* 0x000fe20007800000 */
[----:B------:R-:W-:-:S04]  /*1500*/  IMAD.MOV.U32 R2, RZ, RZ, 0x3bbb989d ;  /* 0x3bbb989dff027424 */ /* 0x000fc800078e00ff */
[----:B------:R-:W-:Y:S01]  /*1510*/  FADD R25, -R3, R24 ;  /* 0x0000001803197221 */ /* 0x000fe20000000100 */
[----:B------:R-:W-:Y:S02]  /*1520*/  IMAD.MOV.U32 R12, RZ, RZ, 0x2 ;  /* 0x00000002ff0c7424 */ /* 0x000fe400078e00ff */
[----:B------:R-:W-:-:S05]  /*1530*/  IMAD.MOV.U32 R5, RZ, RZ, R14 ;  /* 0x000000ffff057224 */ /* 0x000fca00078e000e */
[----:B------:R-:W-:Y:S01]  /*1540*/  FMNMX R5, R0, R5, !PT ;  /* 0x0000000500057209 */ /* 0x000fe20007800000 */
[----:B------:R-:W-:-:S03]  /*1550*/  FADD R0, R30, -R3 ;  /* 0x800000031e007221 */ /* 0x000fc60000000000 */
[----:B------:R-:W-:Y:S01]  /*1560*/  MOV R13, R5 ;  /* 0x00000005000d7202 */ /* 0x000fe20000000f00 */
[----:B------:R-:W-:-:S07]  /*1570*/  FFMA.SAT R3, R0, R2, 0.5 ;  /* 0x3f00000000037423 */ /* 0x000fce0000002002 */
[----:B------:R-:W-:Y:S05]  /*1580*/  WARPSYNC.COLLECTIVE R15, `(.L_x_28283) ;  /* 0x000000000f087348 */ /* 0x000fea0003c00000 */
[----:B------:R0:W1:Y:S02]  /*1590*/  SHFL.BFLY P6, R14, R13, R12, R11 ;  /* 0x0c00000c0d0e7389 */ /* 0x00006400000c000b */
[----:B01----:R-:W-:Y:S05]  /*15a0*/  ENDCOLLECTIVE ;  /* 0x000000000000791b */ /* 0x003fea0003800000 */
.L_x_28283:
[----:B------:R-:W-:Y:S01]  /*15b0*/  HFMA2 R12, -RZ, RZ, 0, 5.9604644775390625e-08 ;  /* 0x00000001ff0c7431 */ /* 0x000fe200000001ff */
[----:B------:R-:W-:-:S04]  /*15c0*/  MOV R4, R14 ;  /* 0x0000000e00047202 */ /* 0x000fc80000000f00 */
[----:B------:R-:W-:-:S05]  /*15d0*/  FMNMX R4, R5, R4, !PT ;  /* 0x0000000405047209 */ /* 0x000fca0007800000 */
[----:B------:R-:W-:-:S07]  /*15e0*/  IMAD.MOV.U32 R13, RZ, RZ, R4 ;  /* 0x000000ffff0d7224 */ /* 0x000fce00078e0004 */
[----:B------:R-:W-:Y:S05]  /*15f0*/  WARPSYNC.COLLECTIVE R15, `(.L_x_28284) ;  /* 0x000000000f087348 */ /* 0x000fea0003c00000 */
[----:B------:R0:W1:Y:S02]  /*1600*/  SHFL.BFLY P6, R14, R13, R12, R11 ;  /* 0x0c00000c0d0e7389 */ /* 0x00006400000c000b */
[----:B01----:R-:W-:Y:S05]  /*1610*/  ENDCOLLECTIVE ;  /* 0x000000000000791b */ /* 0x003fea0003800000 */
.L_x_28284:
[----:B------:R-:W-:Y:S01]  /*1620*/  FFMA.SAT R11, R25, R2, 0.5 ;  /* 0x3f000000190b7423 */ /* 0x000fe20000002002 */
[----:B------:R-:W-:Y:S01]  /*1630*/  IMAD.MOV.U32 R12, RZ, RZ, 0x4 ;  /* 0x00000004ff0c7424 */ /* 0x000fe200078e00ff */
[----:B------:R-:W-:Y:S02]  /*1640*/  FMNMX R5, R4, R14, !PT ;  /* 0x0000000e04057209 */ /* 0x000fe40007800000 */
[----:B------:R-:W-:-:S03]  /*1650*/  MOV R4, 0x437c0000 ;  /* 0x437c000000047802 */ /* 0x000fc60000000f00 */
[----:B------:R-:W-:Y:S02]  /*1660*/  FADD R23, -R5, R23 ;  /* 0x0000001705177221 */ /* 0x000fe40000000100 */
        /* <DEDUP_REMOVED lines=8> */
[----:B------:R-:W-:Y:S01]  /*16f0*/  FFMA R10, R25, 1.4426950216293334961, -R10 ;  /* 0x3fb8aa3b190a7823 */ /* 0x000fe2000000080a */
[----:B------:R-:W-:-:S02]  /*1700*/  IMAD.MOV.U32 R15, RZ, RZ, -0x1 ;  /* 0xffffffffff0f7424 */ /* 0x000fc400078e00ff */
[----:B------:R-:W-:Y:S01]  /*1710*/  FFMA R5, R0, 1.925963033500011079e-08, R5 ;  /* 0x32a5706000057823 */ /* 0x000fe20000000005 */
[----:B------:R-:W-:Y:S02]  /*1720*/  IMAD.SHL.U32 R0, R14, 0x800000, RZ ;  /* 0x008000000e007824 */ /* 0x000fe400078e00ff */
[----:B------:R-:W-:Y:S01]  /*1730*/  FFMA R10, R25, 1.925963033500011079e-08, R10 ;  /* 0x32a57060190a7823 */ /* 0x000fe2000000000a */
[----:B------:R-:W-:Y:S01]  /*1740*/  FFMA.SAT R25, R23, R2, 0.5 ;  /* 0x3f00000017197423 */ /* 0x000fe20000002002 */
[----:B------:R-:W-:Y:S01]  /*1750*/  SHF.L.U32 R2, R11, 0x17, RZ ;  /* 0x000000170b027819 */ /* 0x000fe200000006ff */
[----:B------:R-:W-:Y:S01]  /*1760*/  HFMA2 R11, -RZ, RZ, 0, 1.847743988037109375e-06 ;  /* 0x0000001fff0b7431 */ /* 0x000fe200000001ff */
[----:B------:R-:W0:Y:S08]  /*1770*/  MUFU.EX2 R5, R5 ;  /* 0x0000000500057308 */ /* 0x000e300000000800 */
[----:B------:R-:W1:Y:S01]  /*1780*/  MUFU.EX2 R13, R10 ;  /* 0x0000000a000d7308 */ /* 0x000e620000000800 */
[----:B0-----:R-:W-:Y:S01]  /*1790*/  FMUL R0, R0, R5 ;  /* 0x0000000500007220 */ /* 0x001fe20000400000 */
[----:B------:R-:W-:-:S04]  /*17a0*/  FFMA.RM R5, R25, R4, 12582913 ;  /* 0x4b40000119057423 */ /* 0x000fc80000004004 */
[C---:B------:R-:W-:Y:S01]  /*17b0*/  FADD R4, R5.reuse, -12583039 ;  /* 0xcb40007f05047421 */ /* 0x040fe20000000000 */
[----:B------:R-:W-:Y:S02]  /*17c0*/  IMAD.SHL.U32 R5, R5, 0x800000, RZ ;  /* 0x0080000005057824 */ /* 0x000fe400078e00ff */
[----:B-1----:R-:W-:Y:S01]  /*17d0*/  FMUL R2, R2, R13 ;  /* 0x0000000d02027220 */ /* 0x002fe20000400000 */
[----:B------:R-:W-:Y:S01]  /*17e0*/  FADD R13, RZ, R0 ;  /* 0x00000000ff0d7221 */ /* 0x000fe20000000000 */
[----:B------:R-:W-:-:S03]  /*17f0*/  FFMA R4, R23, 1.4426950216293334961, -R4 ;  /* 0x3fb8aa3b17047823 */ /* 0x000fc60000000804 */
[----:B------:R-:W-:Y:S01]  /*1800*/  FADD R13, R13, R2 ;  /* 0x000000020d0d7221 */ /* 0x000fe20000000000 */
[----:B------:R-:W-:Y:S01]  /*1810*/  FFMA R25, R23, 1.925963033500011079e-08, R4 ;  /* 0x32a5706017197823 */ /* 0x000fe20000000004 */
[----:B------:R-:W-:-:S07]  /*1820*/  FADD R4, R24, -12583039 ;  /* 0xcb40007f18047421 */ /* 0x000fce0000000000 */
[----:B------:R-:W-:Y:S05]  /*1830*/  WARPSYNC.COLLECTIVE R15, `(.L_x_28285) ;  /* 0x000000000f087348 */ /* 0x000fea0003c00000 */
[----:B------:R0:W1:Y:S02]  /*1840*/  SHFL.BFLY P6, R14, R13, R12, R11 ;  /* 0x0c00000c0d0e7389 */ /* 0x00006400000c000b */
[----:B01----:R-:W-:Y:S05]  /*1850*/  ENDCOLLECTIVE ;  /* 0x000000000000791b */ /* 0x003fea0003800000 */
.L_x_28285:
[C---:B------:R-:W-:Y:S01]  /*1860*/  FFMA R4, R3.reuse, 1.4426950216293334961, -R4 ;  /* 0x3fb8aa3b03047823 */ /* 0x040fe20000000804 */
[----:B------:R-:W-:Y:S03]  /*1870*/  MUFU.EX2 R10, R25 ;  /* 0x00000019000a7308 */ /* 0x000fe60000000800 */
[----:B------:R-:W-:Y:S01]  /*1880*/  FFMA R4, R3, 1.925963033500011079e-08, R4 ;  /* 0x32a5706003047823 */ /* 0x000fe20000000004 */
[----:B------:R-:W-:-:S05]  /*1890*/  SHF.L.U32 R3, R24, 0x17, RZ ;  /* 0x0000001718037819 */ /* 0x000fca00000006ff */
[----:B------:R-:W0:Y:S01]  /*18a0*/  MUFU.EX2 R4, R4 ;  /* 0x0000000400047308 */ /* 0x000e220000000800 */
[----:B------:R-:W-:Y:S02]  /*18b0*/  IMAD.MOV.U32 R12, RZ, RZ, 0x2 ;  /* 0x00000002ff0c7424 */ /* 0x000fe400078e00ff */
[----:B------:R-:W-:Y:S01]  /*18c0*/  FADD R23, R13, R14 ;  /* 0x0000000e0d177221 */ /* 0x000fe20000000000 */
[----:B0-----:R-:W-:-:S04]  /*18d0*/  FMUL R3, R3, R4 ;  /* 0x0000000403037220 */ /* 0x001fc80000400000 */
[----:B------:R-:W-:Y:S01]  /*18e0*/  MOV R13, R23 ;  /* 0x00000017000d7202 */ /* 0x000fe20000000f00 */
[----:B------:R-:W-:Y:S01]  /*18f0*/  FMUL R4, R5, R10 ;  /* 0x0000000a05047220 */ /* 0x000fe20000400000 */
[----:B------:R-:W-:-:S07]  /*1900*/  FADD R5, RZ, R3 ;  /* 0x00000003ff057221 */ /* 0x000fce0000000000 */
[----:B------:R-:W-:Y:S05]  /*1910*/  WARPSYNC.COLLECTIVE R15, `(.L_x_28286) ;  /* 0x000000000f087348 */ /* 0x000fea0003c00000 */
[----:B------:R0:W1:Y:S02]  /*1920*/  SHFL.BFLY P6, R14, R13, R12, R11 ;  /* 0x0c00000c0d0e7389 */ /* 0x00006400000c000b */
[----:B01----:R-:W-:Y:S05]  /*1930*/  ENDCOLLECTIVE ;  /* 0x000000000000791b */ /* 0x003fea0003800000 */
.L_x_28286:
[----:B------:R-:W-:Y:S01]  /*1940*/  FADD R10, R5, R4 ;  /* 0x00000004050a7221 */ /* 0x000fe20000000000 */
[----:B------:R-:W-:Y:S02]  /*1950*/  IMAD.MOV.U32 R12, RZ, RZ, 0x1 ;  /* 0x00000001ff0c7424 */ /* 0x000fe400078e00ff */
[----:B------:R-:W-:-:S05]  /*1960*/  FADD R24, R23, R14 ;  /* 0x0000000e17187221 */ /* 0x000fca0000000000 */
[----:B------:R-:W-:-:S07]  /*1970*/  MOV R13, R24 ;  /* 0x00000018000d7202 */ /* 0x000fce0000000f00 */
[----:B------:R-:W-:Y:S05]  /*1980*/  WARPSYNC.COLLECTIVE R15, `(.L_x_28287) ;  /* 0x000000000f087348 */ /* 0x000fea0003c00000 */
[----:B------:R0:W1:Y:S02]  /*1990*/  SHFL.BFLY P6, R14, R13, R12, R11 ;  /* 0x0c00000c0d0e7389 */ /* 0x00006400000c000b */
[----:B01----:R-:W-:Y:S05]  /*19a0*/  ENDCOLLECTIVE ;  /* 0x000000000000791b */ /* 0x003fea0003800000 */
.L_x_28287:
[----:B------:R-:W-:Y:S02]  /*19b0*/  HFMA2 R12, -RZ, RZ, 0, 2.384185791015625e-07 ;  /* 0x00000004ff0c7431 */ /* 0x000fe400000001ff */
[----:B------:R-:W-:Y:S01]  /*19c0*/  IMAD.MOV.U32 R13, RZ, RZ, R10 ;  /* 0x000000ffff0d7224 */ /* 0x000fe200078e000a */
[----:B------:R-:W-:-:S07]  /*19d0*/  MOV R5, R14 ;  /* 0x0000000e00057202 */ /* 0x000fce0000000f00 */
[----:B------:R-:W-:Y:S05]  /*19e0*/  WARPSYNC.COLLECTIVE R15, `(.L_x_28288) ;  /* 0x000000000f087348 */ /* 0x000fea0003c00000 */
[----:B------:R0:W1:Y:S02]  /*19f0*/  SHFL.BFLY P6, R14, R13, R12, R11 ;  /* 0x0c00000c0d0e7389 */ /* 0x00006400000c000b */
[----:B01----:R-:W-:Y:S05]  /*1a00*/  ENDCOLLECTIVE ;  /* 0x000000000000791b */ /* 0x003fea0003800000 */
.L_x_28288:
        /* <DEDUP_REMOVED lines=8> */
.L_x_28289:
[----:B------:R-:W-:Y:S01]  /*1a90*/  HFMA2 R12, -RZ, RZ, 0, 5.9604644775390625e-08 ;  /* 0x00000001ff0c7431 */ /* 0x000fe200000001ff */
[----:B------:R-:W-:-:S05]  /*1aa0*/  MOV R26, R14 ;  /* 0x0000000e001a7202 */ /* 0x000fca0000000f00 */
[----:B------:R-:W-:-:S04]  /*1ab0*/  FADD R26, R25, R26 ;  /* 0x0000001a191a7221 */ /* 0x000fc80000000000 */
[----:B------:R-:W-:-:S07]  /*1ac0*/  IMAD.MOV.U32 R13, RZ, RZ, R26 ;  /* 0x000000ffff0d7224 */ /* 0x000fce00078e001a */
[----:B------:R-:W-:Y:S05]  /*1ad0*/  WARPSYNC.COLLECTIVE R15, `(.L_x_28290) ;  /* 0x000000000f087348 */ /* 0x000fea0003c00000 */
[----:B------:R0:W1:Y:S02]  /*1ae0*/  SHFL.BFLY P6, R14, R13, R12, R11 ;  /* 0x0c00000c0d0e7389 */ /* 0x00006400000c000b */
[----:B01----:R-:W-:Y:S05]  /*1af0*/  ENDCOLLECTIVE ;  /* 0x000000000000791b */ /* 0x003fea0003800000 */
.L_x_28290:
[----:B------:R-:W-:Y:S05]  /*1b00*/  BRA `(.L_x_28291) ;  /* 0xfffffff000ac7947 */ /* 0x000fea000383ffff */
        .weak           $__internal_453_$__cuda_sm3x_div_rn_noftz_f32_slowpath
        .type           $__internal_453_$__cuda_sm3x_div_rn_noftz_f32_slowpath,@function
        .size           $__internal_453_$__cuda_sm3x_div_rn_noftz_f32_slowpath,(.L_x_37830 - $__internal_453_$__cuda_sm3x_div_rn_noftz_f32_slowpath)
$__internal_453_$__cuda_sm3x_div_rn_noftz_f32_slowpath:
        /* <DEDUP_REMOVED lines=35> */
.L_x_28293:
        /* <DEDUP_REMOVED lines=51> */
.L_x_28300:
[----:B------:R-:W-:-:S04]  /*2070*/  LOP3.LUT R0, R0, 0x80000000, RZ, 0xc0, !PT ;  /* 0x8000000000007812 */ /* 0x000fc800078ec0ff */
[----:B------:R-:W-:Y:S01]  /*2080*/  LOP3.LUT R0, R0, 0x7f800000, RZ, 0xfc, !PT ;  /* 0x7f80000000007812 */ /* 0x000fe200078efcff */
[----:B------:R-:W-:Y:S06]  /*2090*/  BRA `(.L_x_28301) ;  /* 0x0000000000047947 */ /* 0x000fec0003800000 */
.L_x_28299:
[----:B------:R-:W-:-:S07]  /*20a0*/  LEA R0, R28, R0, 0x17 ;  /* 0x000000001c007211 */ /* 0x000fce00078eb8ff */
.L_x_28301:
[----:B------:R-:W-:Y:S05]  /*20b0*/  BSYNC.RECONVERGENT B3 ;  /* 0x0000000000037941 */ /* 0x000fea0003800200 */
.L_x_28298:
[----:B------:R-:W-:Y:S05]  /*20c0*/  BRA `(.L_x_28302) ;  /* 0x0000000000207947 */ /* 0x000fea0003800000 */
.L_x_28297:
[----:B------:R-:W-:-:S04]  /*20d0*/  LOP3.LUT R0, R25, 0x80000000, R0, 0x48, !PT ;  /* 0x8000000019007812 */ /* 0x000fc800078e4800 */
[----:B------:R-:W-:Y:S01]  /*20e0*/  LOP3.LUT R0, R0, 0x7f800000, RZ, 0xfc, !PT ;  /* 0x7f80000000007812 */ /* 0x000fe200078efcff */
[----:B------:R-:W-:Y:S06]  /*20f0*/  BRA `(.L_x_28302) ;  /* 0x0000000000147947 */ /* 0x000fec0003800000 */
.L_x_28296:
[----:B------:R-:W-:Y:S01]  /*2100*/  LOP3.LUT R0, R25, 0x80000000, R0, 0x48, !PT ;  /* 0x8000000019007812 */ /* 0x000fe200078e4800 */
[----:B------:R-:W-:Y:S06]  /*2110*/  BRA `(.L_x_28302) ;  /* 0x00000000000c7947 */ /* 0x000fec0003800000 */
.L_x_28295:
[----:B------:R-:W0:Y:S01]  /*2120*/  MUFU.RSQ R0, -QNAN ;  /* 0xffc0000000007908 */ /* 0x000e220000001400 */
[----:B------:R-:W-:Y:S05]  /*2130*/  BRA `(.L_x_28302) ;  /* 0x0000000000047947 */ /* 0x000fea0003800000 */
.L_x_28294:
[----:B------:R-:W-:-:S07]  /*2140*/  FADD.FTZ R0, R0, R5 ;  /* 0x0000000500007221 */ /* 0x000fce0000010000 */
.L_x_28302:
[----:B------:R-:W-:Y:S05]  /*2150*/  BSYNC.RECONVERGENT B2 ;  /* 0x0000000000027941 */ /* 0x000fea0003800200 */
.L_x_28292:
[----:B------:R-:W-:-:S04]  /*2160*/  IMAD.MOV.U32 R25, RZ, RZ, 0x0 ;  /* 0x00000000ff197424 */ /* 0x000fc800078e00ff */
[----:B0-----:R-:W-:Y:S05]  /*2170*/  RET.REL.NODEC R24 `(_Z15SoftmaxWarpImplI22BroadcastScaleMaskLoadIffbLm2EiE11DirectStoreIffEfLi2ELi2ELi8ELi2ELb0EL9Algorithm0EEvT_T0_ll) ;  /* 0xffffffdc18a07950 */ /* 0x001fea0003c3ffff */
.L_x_28303:
        /* <DEDUP_REMOVED lines=16> */
.L_x_37830:


//--------------------- .text._Z15SoftmaxWarpImplI22BroadcastScaleMaskLoadIffbLm2EiE11DirectStoreIffEfLi2ELi2ELi4ELi1ELb1EL9Algorithm0EEvT_T0_ll --------------------------
	.section	.text._Z15SoftmaxWarpImplI22BroadcastScaleMaskLoadIffbLm2EiE11DirectStoreIffEfLi2ELi2ELi4ELi1ELb1EL9Algorithm0EEvT_T0_ll,"ax",@progbits
	.align	128
        .global         _Z15SoftmaxWarpImplI22BroadcastScaleMaskLoadIffbLm2EiE11DirectStoreIffEfLi2ELi2ELi4ELi1ELb1EL9Algorithm0EEvT_T0_ll
        .type           _Z15SoftmaxWarpImplI22BroadcastScaleMaskLoadIffbLm2EiE11DirectStoreIffEfLi2ELi2ELi4ELi1ELb1EL9Algorithm0EEvT_T0_ll,@function
        .size           _Z15SoftmaxWarpImplI22BroadcastScaleMaskLoadIffbLm2EiE11DirectStoreIffEfLi2ELi2ELi4ELi1ELb1EL9Algorithm0EEvT_T0_ll,(.L_x_37831 - _Z15SoftmaxWarpImplI22BroadcastScaleMaskLoadIffbLm2EiE11DirectStoreIffEfLi2ELi2ELi4ELi1ELb1EL9Algorithm0EEvT_T0_ll)
        .other          _Z15SoftmaxWarpImplI22BroadcastScaleMaskLoadIffbLm2EiE11DirectStoreIffEfLi2ELi2ELi4ELi1ELb1EL9Algorithm0EEvT_T0_ll,@"STO_CUDA_ENTRY STV_DEFAULT"
_Z15SoftmaxWarpImplI22BroadcastScaleMaskLoadIffbLm2EiE11DirectStoreIffEfLi2ELi2ELi4ELi1ELb1EL9Algorithm0EEvT_T0_ll:
.text._Z15SoftmaxWarpImplI22BroadcastScaleMaskLoadIffbLm2EiE11DirectStoreIffEfLi2ELi2ELi4ELi1ELb1EL9Algorithm0EEvT_T0_ll:
        /* <DEDUP_REMOVED lines=28> */
.L_x_28304:
        /* <DEDUP_REMOVED lines=20> */
.L_x_28315:
        /* <DEDUP_REMOVED lines=65> */
.L_x_28307:
[----:B------:R-:W-:Y:S05]  /*0710*/  BSYNC.RECONVERGENT B1 ;  /* 0x0000000000017941 */ /* 0x000fea0003800200 */
.L_x_28306:
        /* <DEDUP_REMOVED lines=31> */
.L_x_28321:
        /* <DEDUP_REMOVED lines=11> */
[----:B--234-:R-:W-:Y:S05]  /*09c0*/  CALL.REL.NOINC `($__internal_454_$__cuda_sm3x_div_rn_noftz_f32_slowpath) ;  /* 0x00000004006c7944 */ /* 0x01cfea0003c00000 */
[----:B------:R-:W-:-:S07]  /*09d0*/  IMAD.MOV.U32 R12, RZ, RZ, R2 ;  /* 0x000000ffff0c7224 */ /* 0x000fce00078e0002 */
.L_x_28310:
[----:B------:R-:W-:Y:S05]  /*09e0*/  BSYNC.RECONVERGENT B1 ;  /* 0x0000000000017941 */ /* 0x000fea0003800200 */
.L_x_28309:
        /* <DEDUP_REMOVED lines=11> */
[----:B--234-:R-:W-:Y:S05]  /*0aa0*/  CALL.REL.NOINC `($__internal_454_$__cuda_sm3x_div_rn_noftz_f32_slowpath) ;  /* 0x0000000400347944 */ /* 0x01cfea0003c00000 */
[----:B------:R-:W-:-:S07]  /*0ab0*/  IMAD.MOV.U32 R13, RZ, RZ, R2 ;  /* 0x000000ffff0d7224 */ /* 0x000fce00078e0002 */
.L_x_28312:
[----:B------:R-:W-:Y:S05]  /*0ac0*/  BSYNC.RECONVERGENT B1 ;  /* 0x0000000000017941 */ /* 0x000fea0003800200 */
.L_x_28311:
        /* <DEDUP_REMOVED lines=17> */
.L_x_28314:
[----:B------:R-:W-:Y:S05]  /*0be0*/  BSYNC.RECONVERGENT B1 ;  /* 0x0000000000017941 */ /* 0x000fea0003800200 */
.L_x_28313:
[----:B------:R-:W-:-:S04]  /*0bf0*/  IADD3 R21, P0, PT, R23, R21, RZ ;  /* 0x0000001517157210 */ /* 0x000fc80007f1e0ff */
[----:B------:R-:W-:Y:S02]  /*0c00*/  LEA.HI.X.SX32 R20, R23, R20, 0x1, P0 ;  /* 0x0000001417147211 */ /* 0x000fe400000f0eff */
[----:B------:R-:W-:-:S04]  /*0c10*/  ISETP.GE.U32.AND P0, PT, R21, UR38, PT ;  /* 0x0000002615007c0c */ /* 0x000fc8000bf06070 */
[----:B------:R-:W-:-:S13]  /*0c20*/  ISETP.GE.AND.EX P0, PT, R20, UR39, PT, P0 ;  /* 0x0000002714007c0c */ /* 0x000fda000bf06300 */
[----:B------:R-:W-:Y:S05]  /*0c30*/  @!P0 BRA `(.L_x_28315) ;  /* 0xfffffff400b08947 */ /* 0x000fea000383ffff */
[----:B------:R-:W-:Y:S05]  /*0c40*/  BSYNC B0 ;  /* 0x0000000000007941 */ /* 0x000fea0003800000 */
.L_x_28305:
[----:B------:R-:W-:Y:S05]  /*0c50*/  EXIT ;  /* 0x000000000000794d */ /* 0x000fea0003800000 */
.L_x_28308:
[----:B------:R-:W-:Y:S01]  /*0c60*/  HFMA2 R12, -RZ, RZ, 0, 1.1920928955078125e-07 ;  /* 0x00000002ff0c7431 */ /* 0x000fe200000001ff */
[----:B------:R-:W-:Y:S01]  /*0c70*/  BSSY B1, `(.L_x_28316) ;  /* 0x0000006000017945 */ /* 0x000fe20003800000 */
[----:B------:R-:W-:Y:S02]  /*0c80*/  IMAD.MOV.U32 R11, RZ, RZ, 0x1f ;  /* 0x0000001fff0b7424 */ /* 0x000fe400078e00ff */
[----:B------:R-:W-:-:S07]  /*0c90*/  IMAD.MOV.U32 R15, RZ, RZ, -0x1 ;  /* 0xffffffffff0f7424 */ /* 0x000fce00078e00ff */
[----:B01234-:R-:W-:Y:S05]  /*0ca0*/  WARPSYNC.COLLECTIVE R15, `(.L_x_28317) ;  /* 0x000000000f087348 */ /* 0x01ffea0003c00000 */
[----:B------:R0:W0:Y:S02]  /*0cb0*/  SHFL.BFLY P6, R14, R13, R12, R11 ;  /* 0x0c00000c0d0e7389 */ /* 0x00002400000c000b */
[----:B01234-:R-:W-:Y:S05]  /*0cc0*/  ENDCOLLECTIVE ;  /* 0x000000000000791b */ /* 0x01ffea0003800000 */
.L_x_28317:
[----:B------:R-:W-:Y:S05]  /*0cd0*/  BSYNC B1 ;  /* 0x0000000000017941 */ /* 0x000fea0003800000 */
.L_x_28316:
        /* <DEDUP_REMOVED lines=8> */
.L_x_28318:
[----:B------:R-:W-:Y:S01]  /*0d60*/  IMAD.MOV.U32 R12, RZ, RZ, 0x2 ;  /* 0x00000002ff0c7424 */ /* 0x000fe200078e00ff */
[----:B------:R-:W-:-:S05]  /*0d70*/  FMNMX R14, R13, R14, !PT ;  /* 0x0000000e0d0e7209 */ /* 0x000fca0007800000 */
[C---:B------:R-:W-:Y:S01]  /*0d80*/  FADD R2, -R14.reuse, R2 ;  /* 0x000000020e027221 */ /* 0x040fe20000000100 */
[----:B------:R-:W-:Y:S01]  /*0d90*/  FADD R14, -R14, R3 ;  /* 0x000000030e0e7221 */ /* 0x000fe20000000100 */
[----:B------:R-:W-:-:S05]  /*0da0*/  HFMA2 R3, -RZ, RZ, 0.96630859375, -0.0022525787353515625 ;  /* 0x3bbb989dff037431 */ /* 0x000fca00000001ff */
        /* <DEDUP_REMOVED lines=22> */
.L_x_28319:
[----:B------:R-:W-:Y:S02]  /*0f10*/  IMAD.MOV.U32 R12, RZ, RZ, 0x1 ;  /* 0x00000001ff0c7424 */ /* 0x000fe400078e00ff */
[----:B------:R-:W-:-:S05]  /*0f20*/  FADD R3, R13, R14 ;  /* 0x0000000e0d037221 */ /* 0x000fca0000000000 */
[----:B------:R-:W-:-:S07]  /*0f30*/  MOV R13, R3 ;  /* 0x00000003000d7202 */ /* 0x000fce0000000f00 */
[----:B------:R-:W-:Y:S05]  /*0f40*/  WARPSYNC.COLLECTIVE R15, `(.L_x_28320) ;  /* 0x000000000f087348 */ /* 0x000fea0003c00000 */
[----:B------:R0:W1:Y:S02]  /*0f50*/  SHFL.BFLY P6, R14, R13, R12, R11 ;  /* 0x0c00000c0d0e7389 */ /* 0x00006400000c000b */
[----:B01----:R-:W-:Y:S05]  /*0f60*/  ENDCOLLECTIVE ;  /* 0x000000000000791b */ /* 0x003fea0003800000 */
.L_x_28320:
[----:B------:R-:W-:Y:S05]  /*0f70*/  BRA `(.L_x_28321) ;  /* 0xfffffff800647947 */ /* 0x000fea000383ffff */
        .weak           $__internal_454_$__cuda_sm3x_div_rn_noftz_f32_slowpath
        .type           $__internal_454_$__cuda_sm3x_div_rn_noftz_f32_slowpath,@function
        .size           $__internal_454_$__cuda_sm3x_div_rn_noftz_f32_slowpath,(.L_x_37831 - $__internal_454_$__cuda_sm3x_div_rn_noftz_f32_slowpath)
$__internal_454_$__cuda_sm3x_div_rn_noftz_f32_slowpath:
        /* <DEDUP_REMOVED lines=35> */
.L_x_28323:
        /* <DEDUP_REMOVED lines=51> */
.L_x_28330:
[----:B------:R-:W-:-:S04]  /*14e0*/  LOP3.LUT R2, R2, 0x80000000, RZ, 0xc0, !PT ;  /* 0x8000000002027812 */ /* 0x000fc800078ec0ff */
[----:B------:R-:W-:Y:S01]  /*14f0*/  LOP3.LUT R2, R2, 0x7f800000, RZ, 0xfc, !PT ;  /* 0x7f80000002027812 */ /* 0x000fe200078efcff */
[----:B------:R-:W-:Y:S06]  /*1500*/  BRA `(.L_x_28331) ;  /* 0x0000000000047947 */ /* 0x000fec0003800000 */
.L_x_28329:
[----:B------:R-:W-:-:S07]  /*1510*/  IMAD R2, R26, 0x800000, R2 ;  /* 0x008000001a027824 */ /* 0x000fce00078e0202 */
.L_x_28331:
[----:B------:R-:W-:Y:S05]  /*1520*/  BSYNC.RECONVERGENT B3 ;  /* 0x0000000000037941 */ /* 0x000fea0003800200 */
.L_x_28328:
[----:B------:R-:W-:Y:S05]  /*1530*/  BRA `(.L_x_28332) ;  /* 0x0000000000207947 */ /* 0x000fea0003800000 */
.L_x_28327:
[----:B------:R-:W-:-:S04]  /*1540*/  LOP3.LUT R2, R25, 0x80000000, R2, 0x48, !PT ;  /* 0x8000000019027812 */ /* 0x000fc800078e4802 */
[----:B------:R-:W-:Y:S01]  /*1550*/  LOP3.LUT R2, R2, 0x7f800000, RZ, 0xfc, !PT ;  /* 0x7f80000002027812 */ /* 0x000fe200078efcff */
[----:B------:R-:W-:Y:S06]  /*1560*/  BRA `(.L_x_28332) ;  /* 0x0000000000147947 */ /* 0x000fec0003800000 */
.L_x_28326:
[----:B------:R-:W-:Y:S01]  /*1570*/  LOP3.LUT R2, R25, 0x80000000, R2, 0x48, !PT ;  /* 0x8000000019027812 */ /* 0x000fe200078e4802 */
[----:B------:R-:W-:Y:S06]  /*1580*/  BRA `(.L_x_28332) ;  /* 0x00000000000c7947 */ /* 0x000fec0003800000 */
.L_x_28325:
[----:B------:R-:W0:Y:S01]  /*1590*/  MUFU.RSQ R2, -QNAN ;  /* 0xffc0000000027908 */ /* 0x000e220000001400 */
[----:B------:R-:W-:Y:S05]  /*15a0*/  BRA `(.L_x_28332) ;  /* 0x0000000000047947 */ /* 0x000fea0003800000 */
.L_x_28324:
[----:B------:R-:W-:-:S07]  /*15b0*/  FADD.FTZ R2, R2, R3 ;  /* 0x0000000302027221 */ /* 0x000fce0000010000 */
.L_x_28332:
[----:B------:R-:W-:Y:S05]  /*15c0*/  BSYNC.RECONVERGENT B2 ;  /* 0x0000000000027941 */ /* 0x000fea0003800200 */
.L_x_28322:
[----:B------:R-:W-:-:S04]  /*15d0*/  HFMA2 R15, -RZ, RZ, 0, 0 ;  /* 0x00000000ff0f7431 */ /* 0x000fc800000001ff */
[----:B0-----:R-:W-:Y:S05]  /*15e0*/  RET.REL.NODEC R14 `(_Z15SoftmaxWarpImplI22BroadcastScaleMaskLoadIffbLm2EiE11DirectStoreIffEfLi2ELi2ELi4ELi1ELb1EL9Algorithm0EEvT_T0_ll) ;  /* 0xffffffe80e847950 */ /* 0x001fea0003c3ffff */
.L_x_28333:
        /* <DEDUP_REMOVED lines=9> */
.L_x_37831:


//--------------------- .text._Z15SoftmaxWarpImplI22BroadcastScaleMaskLoadIffbLm2EiE11DirectStoreIffEfLi2ELi2ELi4ELi1ELb0EL9Algorithm0EEvT_T0_ll --------------------------
	.section	.text._Z15SoftmaxWarpImplI22BroadcastScaleMaskLoadIffbLm2EiE11DirectStoreIffEfLi2ELi2ELi4ELi1ELb0EL9Algorithm0EEvT_T0_ll,"ax",@progbits
	.align	128
        .global         _Z15SoftmaxWarpImplI22BroadcastScaleMaskLoadIffbLm2EiE11DirectStoreIffEfLi2ELi2ELi4ELi1ELb0EL9Algorithm0EEvT_T0_ll
        .type           _Z15SoftmaxWarpImplI22BroadcastScaleMaskLoadIffbLm2EiE11DirectStoreIffEfLi2ELi2ELi4ELi1ELb0EL9Algorithm0EEvT_T0_ll,@function
        .size           _Z15SoftmaxWarpImplI22BroadcastScaleMaskLoadIffbLm2EiE11DirectStoreIffEfLi2ELi2ELi4ELi1ELb0EL9Algorithm0EEvT_T0_ll,(.L_x_37832 - _Z15SoftmaxWarpImplI22BroadcastScaleMaskLoadIffbLm2EiE11DirectStoreIffEfLi2ELi2ELi4ELi1ELb0EL9Algorithm0EEvT_T0_ll)
        .other          _Z15SoftmaxWarpImplI22BroadcastScaleMaskLoadIffbLm2EiE11DirectStoreIffEfLi2ELi2ELi4ELi1ELb0EL9Algorithm0EEvT_T0_ll,@"STO_CUDA_ENTRY STV_DEFAULT"
_Z15SoftmaxWarpImplI22BroadcastScaleMaskLoadIffbLm2EiE11DirectStoreIffEfLi2ELi2ELi4ELi1ELb0EL9Algorithm0EEvT_T0_ll:
.text._Z15SoftmaxWarpImplI22BroadcastScaleMaskLoadIffbLm2EiE11DirectStoreIffEfLi2ELi2ELi4ELi1ELb0EL9Algorithm0EEvT_T0_ll:
        /* <DEDUP_REMOVED lines=26> */
.L_x_28334:
        /* <DEDUP_REMOVED lines=19> */
.L_x_28340:
        /* <DEDUP_REMOVED lines=89> */
.L_x_28346:
        /* <DEDUP_REMOVED lines=11> */
[----:B------:R-:W-:Y:S05]  /*0910*/  CALL.REL.NOINC `($__internal_455_$__cuda_sm3x_div_rn_noftz_f32_slowpath) ;  /* 0x00000004005c7944 */ /* 0x000fea0003c00000 */
[----:B------:R-:W-:-:S07]  /*0920*/  IMAD.MOV.U32 R12, RZ, RZ, R2 ;  /* 0x000000ffff0c7224 */ /* 0x000fce00078e0002 */
.L_x_28337:
[----:B------:R-:W-:Y:S05]  /*0930*/  BSYNC.RECONVERGENT B0 ;  /* 0x0000000000007941 */ /* 0x000fea0003800200 */
.L_x_28336:
        /* <DEDUP_REMOVED lines=11> */
[----:B------:R-:W-:Y:S05]  /*09f0*/  CALL.REL.NOINC `($__internal_455_$__cuda_sm3x_div_rn_noftz_f32_slowpath) ;  /* 0x0000000400247944 */ /* 0x000fea0003c00000 */
[----:B------:R-:W-:-:S07]  /*0a00*/  IMAD.MOV.U32 R13, RZ, RZ, R2 ;  /* 0x000000ffff0d7224 */ /* 0x000fce00078e0002 */
.L_x_28339:
[----:B------:R-:W-:Y:S05]  /*0a10*/  BSYNC.RECONVERGENT B0 ;  /* 0x0000000000007941 */ /* 0x000fea0003800200 */
.L_x_28338:
        /* <DEDUP_REMOVED lines=21> */
.L_x_28335:
[----:B------:R-:W-:Y:S01]  /*0b70*/  HFMA2 R12, -RZ, RZ, 0, 1.1920928955078125e-07 ;  /* 0x00000002ff0c7431 */ /* 0x000fe200000001ff */
[----:B------:R-:W-:Y:S01]  /*0b80*/  BSSY B0, `(.L_x_28341) ;  /* 0x0000006000007945 */ /* 0x000fe20003800000 */
[----:B------:R-:W-:Y:S02]  /*0b90*/  IMAD.MOV.U32 R11, RZ, RZ, 0x1f ;  /* 0x0000001fff0b7424 */ /* 0x000fe400078e00ff */
[----:B------:R-:W-:-:S07]  /*0ba0*/  IMAD.MOV.U32 R15, RZ, RZ, -0x1 ;  /* 0xffffffffff0f7424 */ /* 0x000fce00078e00ff */
[----:B------:R-:W-:Y:S05]  /*0bb0*/  WARPSYNC.COLLECTIVE R15, `(.L_x_28342) ;  /* 0x000000000f087348 */ /* 0x000fea0003c00000 */
[----:B------:R0:W1:Y:S02]  /*0bc0*/  SHFL.BFLY P6, R14, R13, R12, R11 ;  /* 0x0c00000c0d0e7389 */ /* 0x00006400000c000b */
[----:B01----:R-:W-:Y:S05]  /*0bd0*/  ENDCOLLECTIVE ;  /* 0x000000000000791b */ /* 0x003fea0003800000 */
.L_x_28342:
[----:B------:R-:W-:Y:S05]  /*0be0*/  BSYNC B0 ;  /* 0x0000000000007941 */ /* 0x000fea0003800000 */
.L_x_28341:
        /* <DEDUP_REMOVED lines=8> */
.L_x_28343:
[----:B------:R-:W-:Y:S01]  /*0c70*/  IMAD.MOV.U32 R12, RZ, RZ, 0x2 ;  /* 0x00000002ff0c7424 */ /* 0x000fe200078e00ff */
[----:B------:R-:W-:-:S05]  /*0c80*/  FMNMX R14, R13, R14, !PT ;  /* 0x0000000e0d0e7209 */ /* 0x000fca0007800000 */
[----:B------:R-:W-:Y:S01]  /*0c90*/  FADD R2, R2, -R14 ;  /* 0x8000000e02027221 */ /* 0x000fe20000000000 */
        /* <DEDUP_REMOVED lines=24> */
.L_x_28344:
[----:B------:R-:W-:Y:S02]  /*0e20*/  IMAD.MOV.U32 R12, RZ, RZ, 0x1 ;  /* 0x00000001ff0c7424 */ /* 0x000fe400078e00ff */
[----:B------:R-:W-:-:S05]  /*0e30*/  FADD R3, R13, R14 ;  /* 0x0000000e0d037221 */ /* 0x000fca0000000000 */
[----:B------:R-:W-:-:S07]  /*0e40*/  MOV R13, R3 ;  /* 0x00000003000d7202 */ /* 0x000fce0000000f00 */
[----:B------:R-:W-:Y:S05]  /*0e50*/  WARPSYNC.COLLECTIVE R15, `(.L_x_28345) ;  /* 0x000000000f087348 */ /* 0x000fea0003c00000 */
[----:B------:R0:W1:Y:S02]  /*0e60*/  SHFL.BFLY P6, R14, R13, R12, R11 ;  /* 0x0c00000c0d0e7389 */ /* 0x00006400000c000b */
[----:B01----:R-:W-:Y:S05]  /*0e70*/  ENDCOLLECTIVE ;  /* 0x000000000000791b */ /* 0x003fea0003800000 */
.L_x_28345:
[----:B------:R-:W-:Y:S05]  /*0e80*/  BRA `(.L_x_28346) ;  /* 0xfffffff800747947 */ /* 0x000fea000383ffff */
        .weak           $__internal_455_$__cuda_sm3x_div_rn_noftz_f32_slowpath
        .type           $__internal_455_$__cuda_sm3x_div_rn_noftz_f32_slowpath,@function
        .size           $__internal_455_$__cuda_sm3x_div_rn_noftz_f32_slowpath,(.L_x_37832 - $__internal_455_$__cuda_sm3x_div_rn_noftz_f32_slowpath)
$__internal_455_$__cuda_sm3x_div_rn_noftz_f32_slowpath:
        /* <DEDUP_REMOVED lines=35> */
.L_x_28348:
        /* <DEDUP_REMOVED lines=51> */
.L_x_28355:
[----:B------:R-:W-:-:S04]  /*13f0*/  LOP3.LUT R2, R2, 0x80000000, RZ, 0xc0, !PT ;  /* 0x8000000002027812 */ /* 0x000fc800078ec0ff */
[----:B------:R-:W-:Y:S01]  /*1400*/  LOP3.LUT R2, R2, 0x7f800000, RZ, 0xfc, !PT ;  /* 0x7f80000002027812 */ /* 0x000fe200078efcff */
[----:B------:R-:W-:Y:S06]  /*1410*/  BRA `(.L_x_28356) ;  /* 0x0000000000047947 */ /* 0x000fec0003800000 */
.L_x_28354:
[----:B------:R-:W-:-:S07]  /*1420*/  IMAD R2, R26, 0x800000, R2 ;  /* 0x008000001a027824 */ /* 0x000fce00078e0202 */
.L_x_28356:
[----:B------:R-:W-:Y:S05]  /*1430*/  BSYNC.RECONVERGENT B2 ;  /* 0x0000000000027941 */ /* 0x000fea0003800200 */
.L_x_28353:
[----:B------:R-:W-:Y:S05]  /*1440*/  BRA `(.L_x_28357) ;  /* 0x0000000000207947 */ /* 0x000fea0003800000 */
.L_x_28352:
[----:B------:R-:W-:-:S04]  /*1450*/  LOP3.LUT R2, R25, 0x80000000, R2, 0x48, !PT ;  /* 0x8000000019027812 */ /* 0x000fc800078e4802 */
[----:B------:R-:W-:Y:S01]  /*1460*/  LOP3.LUT R2, R2, 0x7f800000, RZ, 0xfc, !PT ;  /* 0x7f80000002027812 */ /* 0x000fe200078efcff */
[----:B------:R-:W-:Y:S06]  /*1470*/  BRA `(.L_x_28357) ;  /* 0x0000000000147947 */ /* 0x000fec0003800000 */
.L_x_28351:
[----:B------:R-:W-:Y:S01]  /*1480*/  LOP3.LUT R2, R25, 0x80000000, R2, 0x48, !PT ;  /* 0x8000000019027812 */ /* 0x000fe200078e4802 */
[----:B------:R-:W-:Y:S06]  /*1490*/  BRA `(.L_x_28357) ;  /* 0x00000000000c7947 */ /* 0x000fec0003800000 */
.L_x_28350:
[----:B------:R-:W0:Y:S01]  /*14a0*/  MUFU.RSQ R2, -QNAN ;  /* 0xffc0000000027908 */ /* 0x000e220000001400 */
[----:B------:R-:W-:Y:S05]  /*14b0*/  BRA `(.L_x_28357) ;  /* 0x0000000000047947 */ /* 0x000fea0003800000 */
.L_x_28349:
[----:B------:R-:W-:-:S07]  /*14c0*/  FADD.FTZ R2, R2, R3 ;  /* 0x0000000302027221 */ /* 0x000fce0000010000 */
.L_x_28357:
[----:B------:R-:W-:Y:S05]  /*14d0*/  BSYNC.RECONVERGENT B1 ;  /* 0x0000000000017941 */ /* 0x000fea0003800200 */
.L_x_28347:
[----:B------:R-:W-:-:S04]  /*14e0*/  HFMA2 R15, -RZ, RZ, 0, 0 ;  /* 0x00000000ff0f7431 */ /* 0x000fc800000001ff */
[----:B0-----:R-:W-:Y:S05]  /*14f0*/  RET.REL.NODEC R14 `(_Z15SoftmaxWarpImplI22BroadcastScaleMaskLoadIffbLm2EiE11DirectStoreIffEfLi2ELi2ELi4ELi1ELb0EL9Algorithm0EEvT_T0_ll) ;  /* 0xffffffe80ec07950 */ /* 0x001fea0003c3ffff */
.L_x_28358:
        /* <DEDUP_REMOVED lines=16> */
.L_x_37832:


//--------------------- .text._Z15SoftmaxWarpImplI22BroadcastScaleMaskLoadIffbLm2EiE11DirectStoreIffEfLi2ELi2ELi4ELi2ELb1EL9Algorithm0EEvT_T0_ll --------------------------
	.section	.text._Z15SoftmaxWarpImplI22BroadcastScaleMaskLoadIffbLm2EiE11DirectStoreIffEfLi2ELi2ELi4ELi2ELb1EL9Algorithm0EEvT_T0_ll,"ax",@progbits
	.align	128
        .global         _Z15SoftmaxWarpImplI22BroadcastScaleMaskLoadIffbLm2EiE11DirectStoreIffEfLi2ELi2ELi4ELi2ELb1EL9Algorithm0EEvT_T0_ll
        .type           _Z15SoftmaxWarpImplI22BroadcastScaleMaskLoadIffbLm2EiE11DirectStoreIffEfLi2ELi2ELi4ELi2ELb1EL9Algorithm0EEvT_T0_ll,@function
        .size           _Z15SoftmaxWarpImplI22BroadcastScaleMaskLoadIffbLm2EiE11DirectStoreIffEfLi2ELi2ELi4ELi2ELb1EL9Algorithm0EEvT_T0_ll,(.L_x_37833 - _Z15SoftmaxWarpImplI22BroadcastScaleMaskLoadIffbLm2EiE11DirectStoreIffEfLi2ELi2ELi4ELi2ELb1EL9Algorithm0EEvT_T0_ll)
        .other          _Z15SoftmaxWarpImplI22BroadcastScaleMaskLoadIffbLm2EiE11DirectStoreIffEfLi2ELi2ELi4ELi2ELb1EL9Algorithm0EEvT_T0_ll,@"STO_CUDA_ENTRY STV_DEFAULT"
_Z15SoftmaxWarpImplI22BroadcastScaleMaskLoadIffbLm2EiE11DirectStoreIffEfLi2ELi2ELi4ELi2ELb1EL9Algorithm0EEvT_T0_ll:
.text._Z15SoftmaxWarpImplI22BroadcastScaleMaskLoadIffbLm2EiE11DirectStoreIffEfLi2ELi2ELi4ELi2ELb1EL9Algorithm0EEvT_T0_ll:
        /* <DEDUP_REMOVED lines=28> */
.L_x_28359:
        /* <DEDUP_REMOVED lines=21> */
.L_x_28378:
        /* <DEDUP_REMOVED lines=67> */
.L_x_28362:
[----:B------:R-:W-:Y:S05]  /*0740*/  BSYNC.RECONVERGENT B1 ;  /* 0x0000000000017941 */ /* 0x000fea0003800200 */
.L_x_28361:
        /* <DEDUP_REMOVED lines=62> */
.L_x_28364:
[----:B------:R-:W-:Y:S05]  /*0b30*/  BSYNC.RECONVERGENT B1 ;  /* 0x0000000000017941 */ /* 0x000fea0003800200 */
.L_x_28363:
[----:B------:R-:W-:-:S03]  /*0b40*/  UMOV UR4, 0xffffffff ;  /* 0xffffffff00047882 */ /* 0x000fc60000000000 */
[----:B------:R-:W-:Y:S05]  /*0b50*/  BRA.DIV UR4, `(.L_x_28365) ;  /* 0x0000000a045c7947 */ /* 0x000fea000b800000 */
[----:B0-----:R-:W0:Y:S01]  /*0b60*/  SHFL.BFLY PT, R14, R13, 0x2, 0x1f ;  /* 0x0c401f000d0e7f89 */ /* 0x001e2200000e0000 */
[----:B------:R-:W-:-:S03]  /*0b70*/  IMAD.MOV.U32 R12, RZ, RZ, 0x437c0000 ;  /* 0x437c0000ff0c7424 */ /* 0x000fc600078e00ff */
[----:B------:R-:W5:Y:S01]  /*0b80*/  SHFL.BFLY PT, R3, R2, 0x2, 0x1f ;  /* 0x0c401f0002037f89 */ /* 0x000f6200000e0000 */
[----:B0-----:R-:W-:Y:S02]  /*0b90*/  FMNMX R13, R14, R13, !PT ;  /* 0x0000000d0e0d7209 */ /* 0x001fe40007800000 */
[----:B-----5:R-:W-:-:S03]  /*0ba0*/  FMNMX R3, R3, R2, !PT ;  /* 0x0000000203037209 */ /* 0x020fc60007800000 */
[----:B------:R-:W0:Y:S04]  /*0bb0*/  SHFL.BFLY PT, R14, R13, 0x1, 0x1f ;  /* 0x0c201f000d0e7f89 */ /* 0x000e2800000e0000 */
[----:B------:R-:W5:Y:S01]  /*0bc0*/  SHFL.BFLY PT, R4, R3, 0x1, 0x1f ;  /* 0x0c201f0003047f89 */ /* 0x000f6200000e0000 */
[----:B0-----:R-:W-:Y:S01]  /*0bd0*/  FMNMX R0, R13, R14, !PT ;  /* 0x0000000e0d007209 */ /* 0x001fe20007800000 */
[----:B------:R-:W-:Y:S01]  /*0be0*/  HFMA2 R14, -RZ, RZ, 0.96630859375, -0.0022525787353515625 ;  /* 0x3bbb989dff0e7431 */ /* 0x000fe200000001ff */
[----:B-----5:R-:W-:-:S03]  /*0bf0*/  FMNMX R4, R3, R4, !PT ;  /* 0x0000000403047209 */ /* 0x020fc60007800000 */
[C---:B------:R-:W-:Y:S01]  /*0c00*/  FADD R27, -R0.reuse, R27 ;  /* 0x0000001b001b7221 */ /* 0x040fe20000000100 */
[----:B------:R-:W-:Y:S01]  /*0c10*/  FADD R25, -R0, R25 ;  /* 0x0000001900197221 */ /* 0x000fe20000000100 */
[----:B------:R-:W-:Y:S02]  /*0c20*/  FADD R5, -R4, R5 ;  /* 0x0000000504057221 */ /* 0x000fe40000000100 */
[-C--:B------:R-:W-:Y:S01]  /*0c30*/  FFMA.SAT R11, R27, R14.reuse, 0.5 ;  /* 0x3f0000001b0b7423 */ /* 0x080fe2000000200e */
[-C--:B------:R-:W-:Y:S01]  /*0c40*/  FFMA.SAT R13, R25, R14.reuse, 0.5 ;  /* 0x3f000000190d7423 */ /* 0x080fe2000000200e */
[----:B------:R-:W-:Y:S02]  /*0c50*/  FFMA.SAT R3, R5, R14, 0.5 ;  /* 0x3f00000005037423 */ /* 0x000fe4000000200e */
[-C--:B------:R-:W-:Y:S02]  /*0c60*/  FFMA.RM R11, R11, R12.reuse, 12582913 ;  /* 0x4b4000010b0b7423 */ /* 0x080fe4000000400c */
[----:B------:R-:W-:-:S02]  /*0c70*/  FFMA.RM R3, R3, R12, 12582913 ;  /* 0x4b40000103037423 */ /* 0x000fc4000000400c */
[----:B------:R-:W-:-:S04]  /*0c80*/  FADD R0, R11, -12583039 ;  /* 0xcb40007f0b007421 */ /* 0x000fc80000000000 */
[----:B------:R-:W-:Y:S01]  /*0c90*/  FFMA R2, R27, 1.4426950216293334961, -R0 ;  /* 0x3fb8aa3b1b027823 */ /* 0x000fe20000000800 */
[----:B------:R-:W-:-:S03]  /*0ca0*/  FFMA.RM R0, R13, R12, 12582913 ;  /* 0x4b4000010d007423 */ /* 0x000fc6000000400c */
[----:B------:R-:W-:Y:S01]  /*0cb0*/  FFMA R2, R27, 1.925963033500011079e-08, R2 ;  /* 0x32a570601b027823 */ /* 0x000fe20000000002 */
[----:B------:R-:W-:Y:S01]  /*0cc0*/  FADD R27, -R4, R26 ;  /* 0x0000001a041b7221 */ /* 0x000fe20000000100 */
[C---:B------:R-:W-:Y:S01]  /*0cd0*/  FADD R24, R0.reuse, -12583039 ;  /* 0xcb40007f00187421 */ /* 0x040fe20000000000 */
[----:B------:R-:W-:Y:S01]  /*0ce0*/  FADD R4, R3, -12583039 ;  /* 0xcb40007f03047421 */ /* 0x000fe20000000000 */
[----:B------:R0:W5:Y:S01]  /*0cf0*/  MUFU.EX2 R13, R2 ;  /* 0x00000002000d7308 */ /* 0x0001620000000800 */
[----:B------:R-:W-:Y:S01]  /*0d00*/  FFMA.SAT R15, R27, R14, 0.5 ;  /* 0x3f0000001b0f7423 */ /* 0x000fe2000000200e */
[----:B------:R-:W-:Y:S01]  /*0d10*/  FFMA R24, R25, 1.4426950216293334961, -R24 ;  /* 0x3fb8aa3b19187823 */ /* 0x000fe20000000818 */
[----:B------:R-:W-:Y:S01]  /*0d20*/  FFMA R4, R5, 1.4426950216293334961, -R4 ;  /* 0x3fb8aa3b05047823 */ /* 0x000fe20000000804 */
[----:B------:R-:W-:Y:S01]  /*0d30*/  SHF.L.U32 R3, R3, 0x17, RZ ;  /* 0x0000001703037819 */ /* 0x000fe200000006ff */
[----:B------:R-:W-:Y:S01]  /*0d40*/  FFMA.RM R12, R15, R12, 12582913 ;  /* 0x4b4000010f0c7423 */ /* 0x000fe2000000400c */
[----:B------:R-:W-:Y:S01]  /*0d50*/  FFMA R24, R25, 1.925963033500011079e-08, R24 ;  /* 0x32a5706019187823 */ /* 0x000fe20000000018 */
[----:B------:R-:W-:Y:S01]  /*0d60*/  FFMA R5, R5, 1.925963033500011079e-08, R4 ;  /* 0x32a5706005057823 */ /* 0x000fe20000000004 */
[----:B------:R-:W-:-:S02]  /*0d70*/  IMAD.SHL.U32 R0, R0, 0x800000, RZ ;  /* 0x0080000000007824 */ /* 0x000fc400078e00ff */
[C---:B------:R-:W-:Y:S01]  /*0d80*/  FADD R14, R12.reuse, -12583039 ;  /* 0xcb40007f0c0e7421 */ /* 0x040fe20000000000 */
[----:B------:R-:W1:Y:S01]  /*0d90*/  MUFU.EX2 R15, R24 ;  /* 0x00000018000f7308 */ /* 0x000e620000000800 */
[----:B0-----:R-:W-:Y:S01]  /*0da0*/  SHF.L.U32 R2, R11, 0x17, RZ ;  /* 0x000000170b027819 */ /* 0x001fe200000006ff */
[----:B------:R-:W-:Y:S02]  /*0db0*/  IMAD.SHL.U32 R12, R12, 0x800000, RZ ;  /* 0x008000000c0c7824 */ /* 0x000fe400078e00ff */
[----:B------:R-:W-:-:S04]  /*0dc0*/  FFMA R14, R27, 1.4426950216293334961, -R14 ;  /* 0x3fb8aa3b1b0e7823 */ /* 0x000fc8000000080e */
[----:B------:R-:W-:Y:S01]  /*0dd0*/  FFMA R14, R27, 1.925963033500011079e-08, R14 ;  /* 0x32a570601b0e7823 */ /* 0x000fe2000000000e */
[----:B------:R-:W0:Y:S01]  /*0de0*/  MUFU.EX2 R4, R5 ;  /* 0x0000000500047308 */ /* 0x000e220000000800 */
[----:B-----5:R-:W-:-:S04]  /*0df0*/  FMUL R2, R2, R13 ;  /* 0x0000000d02027220 */ /* 0x020fc80000400000 */
[----:B------:R-:W-:-:S03]  /*0e00*/  FADD R13, RZ, R2 ;  /* 0x00000002ff0d7221 */ /* 0x000fc60000000000 */
[----:B------:R5:W2:Y:S01]  /*0e10*/  MUFU.EX2 R25, R14 ;  /* 0x0000000e00197308 */ /* 0x000aa20000000800 */
[----:B-1----:R-:W-:-:S04]  /*0e20*/  FMUL R0, R0, R15 ;  /* 0x0000000f00007220 */ /* 0x002fc80000400000 */
[----:B------:R-:W-:Y:S01]  /*0e30*/  FADD R13, R13, R0 ;  /* 0x000000000d0d7221 */ /* 0x000fe20000000000 */
[----:B0-----:R-:W-:-:S04]  /*0e40*/  FMUL R4, R3, R4 ;  /* 0x0000000403047220 */ /* 0x001fc80000400000 */
[----:B-----5:R-:W0:Y:S01]  /*0e50*/  SHFL.BFLY PT, R14, R13, 0x2, 0x1f ;  /* 0x0c401f000d0e7f89 */ /* 0x020e2200000e0000 */
[----:B------:R-:W-:Y:S01]  /*0e60*/  FADD R24, RZ, R4 ;  /* 0x00000004ff187221 */ /* 0x000fe20000000000 */
        /* <DEDUP_REMOVED lines=8> */
.L_x_28388:
        /* <DEDUP_REMOVED lines=11> */
[----:B---34-:R-:W-:Y:S05]  /*0fa0*/  CALL.REL.NOINC `($__internal_456_$__cuda_sm3x_div_rn_noftz_f32_slowpath) ;  /* 0x0000000800d07944 */ /* 0x018fea0003c00000 */
[----:B------:R-:W-:-:S07]  /*0fb0*/  MOV R12, R13 ;  /* 0x0000000d000c7202 */ /* 0x000fce0000000f00 */
.L_x_28367:
[----:B------:R-:W-:Y:S05]  /*0fc0*/  BSYNC.RECONVERGENT B1 ;  /* 0x0000000000017941 */ /* 0x000fea0003800200 */
.L_x_28366:
        /* <DEDUP_REMOVED lines=11> */
[----:B---34-:R-:W-:Y:S05]  /*1080*/  CALL.REL.NOINC `($__internal_456_$__cuda_sm3x_div_rn_noftz_f32_slowpath) ;  /* 0x0000000800987944 */ /* 0x018fea0003c00000 */
.L_x_28369:
[----:B------:R-:W-:Y:S05]  /*1090*/  BSYNC.RECONVERGENT B1 ;  /* 0x0000000000017941 */ /* 0x000fea0003800200 */
.L_x_28368:
[----:B------:R-:W0:Y:S01]  /*10a0*/  MUFU.RCP R5, R26 ;  /* 0x0000001a00057308 */ /* 0x000e220000001000 */
[----:B------:R-:W-:Y:S07]  /*10b0*/  BSSY.RECONVERGENT B1, `(.L_x_28370) ;  /* 0x0000011000017945 */ /* 0x000fee0003800200 */
[----:B------:R1:W2:Y:S01]  /*10c0*/  FCHK P1, R4, R26 ;  /* 0x0000001a04007302 */ /* 0x0002a20000020000 */
[----:B0-----:R-:W-:-:S04]  /*10d0*/  FFMA R0, -R26, R5, 1 ;  /* 0x3f8000001a007423 */ /* 0x001fc80000000105 */
[----:B------:R-:W-:-:S04]  /*10e0*/  FFMA R5, R5, R0, R5 ;  /* 0x0000000005057223 */ /* 0x000fc80000000005 */
[----:B------:R-:W-:-:S04]  /*10f0*/  FFMA R0, R4, R5, RZ ;  /* 0x0000000504007223 */ /* 0x000fc800000000ff */
[----:B------:R-:W-:Y:S01]  /*1100*/  FFMA R2, -R26, R0, R4 ;  /* 0x000000001a027223 */ /* 0x000fe20000000104 */
[----:B-12---:R-:W-:Y:S06]  /*1110*/  @P0 BRA `(.L_x_28371) ;  /* 0x0000000000280947 */ /* 0x006fec0003800000 */
        /* <DEDUP_REMOVED lines=9> */
[----:B------:R0:W-:Y:S02]  /*11b0*/  STG.E.64 desc[UR4][R24.64], R12 ;  /* 0x0000000c18007986 */ /* 0x0001e4000c101b04 */
.L_x_28371:
[----:B------:R-:W-:Y:S05]  /*11c0*/  BSYNC.RECONVERGENT B1 ;  /* 0x0000000000017941 */ /* 0x000fea0003800200 */
.L_x_28370:
[----:B------:R-:W-:Y:S01]  /*11d0*/  BSSY.RECONVERGENT B1, `(.L_x_28372) ;  /* 0x0000008000017945 */ /* 0x000fe20003800200 */
[----:B0-----:R-:W-:-:S03]  /*11e0*/  FFMA R12, R5, R2, R0 ;  /* 0x00000002050c7223 */ /* 0x001fc60000000000 */
[----:B------:R-:W-:Y:S05]  /*11f0*/  @!P1 BRA `(.L_x_28373) ;  /* 0x0000000000149947 */ /* 0x000fea0003800000 */
[----:B------:R-:W-:Y:S01]  /*1200*/  MOV R2, R4 ;  /* 0x0000000400027202 */ /* 0x000fe20000000f00 */
[----:B------:R-:W-:Y:S01]  /*1210*/  IMAD.MOV.U32 R5, RZ, RZ, R26 ;  /* 0x000000ffff057224 */ /* 0x000fe200078e001a */
[----:B------:R-:W-:-:S07]  /*1220*/  MOV R14, 0x1240 ;  /* 0x00001240000e7802 */ /* 0x000fce0000000f00 */
[----:B---34-:R-:W-:Y:S05]  /*1230*/  CALL.REL.NOINC `($__internal_456_$__cuda_sm3x_div_rn_noftz_f32_slowpath) ;  /* 0x00000008002c7944 */ /* 0x018fea0003c00000 */
[----:B------:R-:W-:-:S07]  /*1240*/  MOV R12, R13 ;  /* 0x0000000d000c7202 */ /* 0x000fce0000000f00 */
.L_x_28373:
[----:B------:R-:W-:Y:S05]  /*1250*/  BSYNC.RECONVERGENT B1 ;  /* 0x0000000000017941 */ /* 0x000fea0003800200 */
.L_x_28372:
        /* <DEDUP_REMOVED lines=12> */
[----:B---34-:R-:W-:Y:S05]  /*1320*/  CALL.REL.NOINC `($__internal_456_$__cuda_sm3x_div_rn_noftz_f32_slowpath) ;  /* 0x0000000400f07944 */ /* 0x018fea0003c00000 */
.L_x_28375:
[----:B------:R-:W-:Y:S05]  /*1330*/  BSYNC.RECONVERGENT B1 ;  /* 0x0000000000017941 */ /* 0x000fea0003800200 */
.L_x_28374:
[----:B------:R-:W-:Y:S04]  /*1340*/  BSSY.RECONVERGENT B1, `(.L_x_28376) ;  /* 0x0000011000017945 */ /* 0x000fe80003800200 */
[----:B------:R-:W-:Y:S05]  /*1350*/  @P0 BRA `(.L_x_28377) ;  /* 0x00000000003c0947 */ /* 0x000fea0003800000 */
[----:B------:R-:W-:Y:S01]  /*1360*/  IMAD R0, R20, UR40, RZ ;  /* 0x0000002814007c24 */ /* 0x000fe2000f8e02ff */
[----:B------:R-:W-:Y:S01]  /*1370*/  R2UR UR4, R8 ;  /* 0x00000000080472ca */ /* 0x000fe200000e0000 */
        /* <DEDUP_REMOVED lines=13> */
.L_x_28377:
[----:B------:R-:W-:Y:S05]  /*1450*/  BSYNC.RECONVERGENT B1 ;  /* 0x0000000000017941 */ /* 0x000fea0003800200 */
.L_x_28376:
[----:B------:R-:W-:-:S04]  /*1460*/  IADD3 R21, P0, PT, R22, R21, RZ ;  /* 0x0000001516157210 */ /* 0x000fc80007f1e0ff */
[----:B------:R-:W-:Y:S02]  /*1470*/  LEA.HI.X.SX32 R20, R22, R20, 0x1, P0 ;  /* 0x0000001416147211 */ /* 0x000fe400000f0eff */
[----:B------:R-:W-:-:S04]  /*1480*/  ISETP.GE.U32.AND P0, PT, R21, UR44, PT ;  /* 0x0000002c15007c0c */ /* 0x000fc8000bf06070 */
[----:B------:R-:W-:-:S13]  /*1490*/  ISETP.GE.AND.EX P0, PT, R20, UR45, PT, P0 ;  /* 0x0000002d14007c0c */ /* 0x000fda000bf06300 */
[----:B------:R-:W-:Y:S05]  /*14a0*/  @!P0 BRA `(.L_x_28378) ;  /* 0xffffffec00988947 */ /* 0x000fea000383ffff */
[----:B------:R-:W-:Y:S05]  /*14b0*/  BSYNC B0 ;  /* 0x0000000000007941 */ /* 0x000fea0003800000 */
.L_x_28360:
[----:B------:R-:W-:Y:S05]  /*14c0*/  EXIT ;  /* 0x000000000000794d */ /* 0x000fea0003800000 */
.L_x_28365:
[----:B------:R-:W-:Y:S01]  /*14d0*/  HFMA2 R12, -RZ, RZ, 0, 1.1920928955078125e-07 ;  /* 0x00000002ff0c7431 */ /* 0x000fe200000001ff */
[----:B------:R-:W-:Y:S01]  /*14e0*/  BSSY B1, `(.L_x_28379) ;  /* 0x0000006000017945 */ /* 0x000fe20003800000 */
[----:B------:R-:W-:Y:S01]  /*14f0*/  IMAD.MOV.U32 R11, RZ, RZ, 0x1f ;  /* 0x0000001fff0b7424 */ /* 0x000fe200078e00ff */
[----:B0-----:R-:W-:-:S07]  /*1500*/  MOV R15, 0xffffffff ;  /* 0xffffffff000f7802 */ /* 0x001fce0000000f00 */
[----:B-1234-:R-:W-:Y:S05]  /*1510*/  WARPSYNC.COLLECTIVE R15, `(.L_x_28380) ;  /* 0x000000000f087348 */ /* 0x01efea0003c00000 */
[----:B------:R0:W0:Y:S02]  /*1520*/  SHFL.BFLY P6, R14, R13, R12, R11 ;  /* 0x0c00000c0d0e7389 */ /* 0x00002400000c000b */
[----:B01234-:R-:W-:Y:S05]  /*1530*/  ENDCOLLECTIVE ;  /* 0x000000000000791b */ /* 0x01ffea0003800000 */
.L_x_28380:
[----:B------:R-:W-:Y:S05]  /*1540*/  BSYNC B1 ;  /* 0x0000000000017941 */ /* 0x000fea0003800000 */
.L_x_28379:
[----:B------:R-:W-:Y:S01]  /*1550*/  HFMA2 R11, -RZ, RZ, 0, 1.847743988037109375e-06 ;  /* 0x0000001fff0b7431 */ /* 0x000fe200000001ff */
[----:B------:R-:W-:Y:S01]  /*1560*/  FMNMX R13, R14, R13, !PT ;  /* 0x0000000d0e0d7209 */ /* 0x000fe20007800000 */
[----:B------:R-:W-:Y:S02]  /*1570*/  IMAD.MOV.U32 R12, RZ, RZ, 0x1 ;  /* 0x00000001ff0c7424 */ /* 0x000fe400078e00ff */
[----:B------:R-:W-:-:S07]  /*1580*/  IMAD.MOV.U32 R15, RZ, RZ, -0x1 ;  /* 0xffffffffff0f7424 */ /* 0x000fce00078e00ff */
[----:B------:R-:W-:Y:S05]  /*1590*/  WARPSYNC.COLLECTIVE R15, `(.L_x_28381) ;  /* 0x000000000f087348 */ /* 0x000fea0003c00000 */
[----:B------:R0:W1:Y:S02]  /*15a0*/  SHFL.BFLY P6, R14, R13, R12, R11 ;  /* 0x0c00000c0d0e7389 */ /* 0x00006400000c000b */
[----:B01----:R-:W-:Y:S05]  /*15b0*/  ENDCOLLECTIVE ;  /* 0x000000000000791b */ /* 0x003fea0003800000 */
.L_x_28381:
[----:B------:R-:W-:Y:S01]  /*15c0*/  IMAD.MOV.U32 R12, RZ, RZ, 0x2 ;  /* 0x00000002ff0c7424 */ /* 0x000fe200078e00ff */
[----:B------:R-:W-:Y:S02]  /*15d0*/  FMNMX R0, R13, R14, !PT ;  /* 0x0000000e0d007209 */ /* 0x000fe40007800000 */
[----:B------:R-:W-:-:S03]  /*15e0*/  MOV R13, R2 ;  /* 0x00000002000d7202 */ /* 0x000fc60000000f00 */
[C---:B------:R-:W-:Y:S01]  /*15f0*/  FADD R24, -R0.reuse, R27 ;  /* 0x0000001b00187221 */ /* 0x040fe20000000100 */
[----:B------:R-:W-:-:S07]  /*1600*/  FADD R0, -R0, R25 ;  /* 0x0000001900007221 */ /* 0x000fce0000000100 */
[----:B------:R-:W-:Y:S05]  /*1610*/  WARPSYNC.COLLECTIVE R15, `(.L_x_28382) ;  /* 0x000000000f087348 */ /* 0x000fea0003c00000 */
[----:B------:R0:W1:Y:S02]  /*1620*/  SHFL.BFLY P6, R14, R13, R12, R11 ;  /* 0x0c00000c0d0e7389 */ /* 0x00006400000c000b */
[----:B01----:R-:W-:Y:S05]  /*1630*/  ENDCOLLECTIVE ;  /* 0x000000000000791b */ /* 0x003fea0003800000 */
.L_x_28382:
[----:B------:R-:W-:Y:S01]  /*1640*/  MOV R25, 0x3bbb989d ;  /* 0x3bbb989d00197802 */ /* 0x000fe20000000f00 */
[----:B------:R-:W-:Y:S01]  /*1650*/  HFMA2 R12, -RZ, RZ, 0, 5.9604644775390625e-08 ;  /* 0x00000001ff0c7431 */ /* 0x000fe200000001ff */
[----:B------:R-:W-:-:S04]  /*1660*/  MOV R3, R14 ;  /* 0x0000000e00037202 */ /* 0x000fc80000000f00 */
[----:B------:R-:W-:Y:S01]  /*1670*/  FMNMX R3, R3, R2, !PT ;  /* 0x0000000203037209 */ /* 0x000fe20007800000 */
[----:B------:R-:W-:-:S04]  /*1680*/  FFMA.SAT R2, R24, R25, 0.5 ;  /* 0x3f00000018027423 */ /* 0x000fc80000002019 */
[----:B------:R-:W-:-:S07]  /*1690*/  IMAD.MOV.U32 R13, RZ, RZ, R3 ;  /* 0x000000ffff0d7224 */ /* 0x000fce00078e0003 */
[----:B------:R-:W-:Y:S05]  /*16a0*/  WARPSYNC.COLLECTIVE R15, `(.L_x_28383) ;  /* 0x000000000f087348 */ /* 0x000fea0003c00000 */
[----:B------:R0:W1:Y:S02]  /*16b0*/  SHFL.BFLY P6, R14, R13, R12, R11 ;  /* 0x0c00000c0d0e7389 */ /* 0x00006400000c000b */
[----:B01----:R-:W-:Y:S05]  /*16c0*/  ENDCOLLECTIVE ;  /* 0x000000000000791b */ /* 0x003fea0003800000 */
.L_x_28383:
[----:B------:R-:W-:Y:S01]  /*16d0*/  FFMA.SAT R12, R0, R25, 0.5 ;  /* 0x3f000000000c7423 */ /* 0x000fe20000002019 */
[----:B------:R-:W-:-:S05]  /*16e0*/  IMAD.MOV.U32 R4, RZ, RZ, R14 ;  /* 0x000000ffff047224 */ /* 0x000fca00078e000e */
[----:B------:R-:W-:-:S05]  /*16f0*/  FMNMX R3, R3, R4, !PT ;  /* 0x0000000403037209 */ /* 0x000fca0007800000 */
[C---:B------:R-:W-:Y:S01]  /*1700*/  FADD R4, -R3.reuse, R5 ;  /* 0x0000000503047221 */ /* 0x040fe20000000100 */
[----:B------:R-:W-:Y:S01]  /*1710*/  FADD R5, -R3, R26 ;  /* 0x0000001a03057221 */ /* 0x000fe20000000100 */
[----:B------:R-:W-:-:S03]  /*1720*/  IMAD.MOV.U32 R3, RZ, RZ, 0x437c0000 ;  /* 0x437c0000ff037424 */ /* 0x000fc600078e00ff */
[----:B------:R-:W-:Y:S01]  /*1730*/  FFMA.SAT R14, R5, R25, 0.5 ;  /* 0x3f000000050e7423 */ /* 0x000fe20000002019 */
[-C--:B------:R-:W-:Y:S01]  /*1740*/  FFMA.RM R2, R2, R3.reuse, 12582913 ;  /* 0x4b40000102027423 */ /* 0x080fe20000004003 */
[-C--:B------:R-:W-:Y:S02]  /*1750*/  FFMA.RM R12, R12, R3.reuse, 12582913 ;  /* 0x4b4000010c0c7423 */ /* 0x080fe40000004003 */
[----:B------:R-:W-:Y:S01]  /*1760*/  FFMA.RM R14, R14, R3, 12582913 ;  /* 0x4b4000010e0e7423 */ /* 0x000fe20000004003 */
[----:B------:R-:W-:Y:S01]  /*1770*/  FADD R27, R2, -12583039 ;  /* 0xcb40007f021b7421 */ /* 0x000fe20000000000 */
[----:B------:R-:W-:Y:S01]  /*1780*/  FADD R11, R12, -12583039 ;  /* 0xcb40007f0c0b7421 */ /* 0x000fe20000000000 */
[----:B------:R-:W-:Y:S02]  /*1790*/  SHF.L.U32 R2, R2, 0x17, RZ ;  /* 0x0000001702027819 */ /* 0x000fe400000006ff */
[----:B------:R-:W-:Y:S01]  /*17a0*/  FFMA R27, R24, 1.4426950216293334961, -R27 ;  /* 0x3fb8aa3b181b7823 */ /* 0x000fe2000000081b */
[----:B------:R-:W-:-:S03]  /*17b0*/  FFMA R11, R0, 1.4426950216293334961, -R11 ;  /* 0x3fb8aa3b000b7823 */ /* 0x000fc6000000080b */
[----:B------:R-:W-:Y:S01]  /*17c0*/  FFMA R27, R24, 1.925963033500011079e-08, R27 ;  /* 0x32a57060181b7823 */ /* 0x000fe2000000001b */
[----:B------:R-:W-:Y:S01]  /*17d0*/  FFMA R11, R0, 1.925963033500011079e-08, R11 ;  /* 0x32a57060000b7823 */ /* 0x000fe2000000000b */
[----:B------:R-:W-:Y:S02]  /*17e0*/  IMAD.SHL.U32 R0, R12, 0x800000, RZ ;  /* 0x008000000c007824 */ /* 0x000fe400078e00ff */
[----:B------:R-:W-:Y:S01]  /*17f0*/  FADD R24, R14, -12583039 ;  /* 0xcb40007f0e187421 */ /* 0x000fe20000000000 */
[----:B------:R-:W-:Y:S01]  /*1800*/  FFMA.SAT R12, R4, R25, 0.5 ;  /* 0x3f000000040c7423 */ /* 0x000fe20000002019 */
[----:B------:R-:W0:Y:S02]  /*1810*/  MUFU.EX2 R27, R27 ;  /* 0x0000001b001b7308 */ /* 0x000e240000000800 */
[----:B------:R-:W-:Y:S01]  /*1820*/  FFMA R24, R5, 1.4426950216293334961, -R24 ;  /* 0x3fb8aa3b05187823 */ /* 0x000fe20000000818 */
[----:B------:R-:W-:Y:S01]  /*1830*/  FFMA.RM R12, R12, R3, 12582913 ;  /* 0x4b4000010c0c7423 */ /* 0x000fe20000004003 */
[----:B------:R-:W-:-:S02]  /*1840*/  SHF.L.U32 R3, R14, 0x17, RZ ;  /* 0x000000170e037819 */ /* 0x000fc400000006ff */
[----:B------:R-:W-:Y:S01]  /*1850*/  FFMA R24, R5, 1.925963033500011079e-08, R24 ;  /* 0x32a5706005187823 */ /* 0x000fe20000000018 */
[----:B------:R-:W-:Y:S01]  /*1860*/  FADD R5, R12, -12583039 ;  /* 0xcb40007f0c057421 */ /* 0x000fe20000000000 */
[----:B------:R-:W1:Y:S03]  /*1870*/  MUFU.EX2 R11, R11 ;  /* 0x0000000b000b7308 */ /* 0x000e660000000800 */
[----:B------:R-:W-:-:S04]  /*1880*/  FFMA R5, R4, 1.4426950216293334961, -R5 ;  /* 0x3fb8aa3b04057823 */ /* 0x000fc80000000805 */
[----:B------:R-:W-:Y:S01]  /*1890*/  FFMA R5, R4, 1.925963033500011079e-08, R5 ;  /* 0x32a5706004057823 */ /* 0x000fe20000000005 */
[----:B------:R-:W-:Y:S02]  /*18a0*/  IMAD.SHL.U32 R4, R12, 0x800000, RZ ;  /* 0x008000000c047824 */ /* 0x000fe400078e00ff */
[----:B------:R-:W-:Y:S02]  /*18b0*/  HFMA2 R12, -RZ, RZ, 0, 1.1920928955078125e-07 ;  /* 0x00000002ff0c7431 */ /* 0x000fe400000001ff */
[----:B0-----:R-:W-:Y:S01]  /*18c0*/  FMUL R2, R2, R27 ;  /* 0x0000001b02027220 */ /* 0x001fe20000400000 */
[----:B------:R-:W0:Y:S03]  /*18d0*/  MUFU.EX2 R24, R24 ;  /* 0x0000001800187308 */ /* 0x000e260000000800 */
[----:B------:R-:W-:Y:S01]  /*18e0*/  FADD R13, RZ, R2 ;  /* 0x00000002ff0d7221 */ /* 0x000fe20000000000 */
[----:B-1----:R-:W-:Y:S01]  /*18f0*/  FMUL R0, R0, R11 ;  /* 0x0000000b00007220 */ /* 0x002fe20000400000 */
[----:B------:R-:W-:-:S03]  /*1900*/  IMAD.MOV.U32 R11, RZ, RZ, 0x1f ;  /* 0x0000001fff0b7424 */ /* 0x000fc600078e00ff */
[----:B------:R-:W1:Y:S01]  /*1910*/  MUFU.EX2 R5, R5 ;  /* 0x0000000500057308 */ /* 0x000e620000000800 */
[----:B------:R-:W-:-:S07]  /*1920*/  FADD R13, R13, R0 ;  /* 0x000000000d0d7221 */ /* 0x000fce0000000000 */
[----:B01----:R-:W-:Y:S05]  /*1930*/  WARPSYNC.COLLECTIVE R15, `(.L_x_28384) ;  /* 0x000000000f087348 */ /* 0x003fea0003c00000 */
[----:B------:R2:W3:Y:S02]  /*1940*/  SHFL.BFLY P6, R14, R13, R12, R11 ;  /* 0x0c00000c0d0e7389 */ /* 0x0004e400000c000b */
[----:B0123--:R-:W-:Y:S05]  /*1950*/  ENDCOLLECTIVE ;  /* 0x000000000000791b */ /* 0x00ffea0003800000 */
.L_x_28384:
        /* <DEDUP_REMOVED lines=10> */
.L_x_28385:
[----:B------:R-:W-:Y:S01]  /*1a00*/  MOV R13, R24 ;  /* 0x00000018000d7202 */ /* 0x000fe20000000f00 */
[----:B------:R-:W-:Y:S02]  /*1a10*/  IMAD.MOV.U32 R12, RZ, RZ, 0x2 ;  /* 0x00000002ff0c7424 */ /* 0x000fe400078e00ff */
[----:B------:R-:W-:-:S07]  /*1a20*/  FADD R5, R25, R14 ;  /* 0x0000000e19057221 */ /* 0x000fce0000000000 */
[----:B------:R-:W-:Y:S05]  /*1a30*/  WARPSYNC.COLLECTIVE R15, `(.L_x_28386) ;  /* 0x000000000f087348 */ /* 0x000fea0003c00000 */
[----:B------:R0:W1:Y:S02]  /*1a40*/  SHFL.BFLY P6, R14, R13, R12, R11 ;  /* 0x0c00000c0d0e7389 */ /* 0x00006400000c000b */
[----:B01----:R-:W-:Y:S05]  /*1a50*/  ENDCOLLECTIVE ;  /* 0x000000000000791b */ /* 0x003fea0003800000 */
.L_x_28386:
[----:B------:R-:W-:Y:S01]  /*1a60*/  HFMA2 R12, -RZ, RZ, 0, 5.9604644775390625e-08 ;  /* 0x00000001ff0c7431 */ /* 0x000fe200000001ff */
[----:B------:R-:W-:-:S05]  /*1a70*/  MOV R27, R14 ;  /* 0x0000000e001b7202 */ /* 0x000fca0000000f00 */
[----:B------:R-:W-:-:S04]  /*1a80*/  FADD R27, R24, R27 ;  /* 0x0000001b181b7221 */ /* 0x000fc80000000000 */
[----:B------:R-:W-:-:S07]  /*1a90*/  IMAD.MOV.U32 R13, RZ, RZ, R27 ;  /* 0x000000ffff0d7224 */ /* 0x000fce00078e001b */
[----:B------:R-:W-:Y:S05]  /*1aa0*/  WARPSYNC.COLLECTIVE R15, `(.L_x_28387) ;  /* 0x000000000f087348 */ /* 0x000fea0003c00000 */
[----:B------:R0:W1:Y:S02]  /*1ab0*/  SHFL.BFLY P6, R14, R13, R12, R11 ;  /* 0x0c00000c0d0e7389 */ /* 0x00006400000c000b */
[----:B01----:R-:W-:Y:S05]  /*1ac0*/  ENDCOLLECTIVE ;  /* 0x000000000000791b */ /* 0x003fea0003800000 */
.L_x_28387:
[----:B------:R-:W-:Y:S01]  /*1ad0*/  IMAD.MOV.U32 R26, RZ, RZ, R14 ;  /* 0x000000ffff1a7224 */ /* 0x000fe200078e000e */
[----:B------:R-:W-:Y:S06]  /*1ae0*/  BRA `(.L_x_28388) ;  /* 0xfffffff400007947 */ /* 0x000fec000383ffff */
        .weak           $__internal_456_$__cuda_sm3x_div_rn_noftz_f32_slowpath
        .type           $__internal_456_$__cuda_sm3x_div_rn_noftz_f32_slowpath,@function
        .size           $__internal_456_$__cuda_sm3x_div_rn_noftz_f32_slowpath,(.L_x_37833 - $__internal_456_$__cuda_sm3x_div_rn_noftz_f32_slowpath)
$__internal_456_$__cuda_sm3x_div_rn_noftz_f32_slowpath:
        /* <DEDUP_REMOVED lines=35> */
.L_x_28390:
        /* <DEDUP_REMOVED lines=51> */
.L_x_28397:
[----:B------:R-:W-:-:S04]  /*2050*/  LOP3.LUT R2, R2, 0x80000000, RZ, 0xc0, !PT ;  /* 0x8000000002027812 */ /* 0x000fc800078ec0ff */
[----:B------:R-:W-:Y:S01]  /*2060*/  LOP3.LUT R2, R2, 0x7f800000, RZ, 0xfc, !PT ;  /* 0x7f80000002027812 */ /* 0x000fe200078efcff */
[----:B------:R-:W-:Y:S06]  /*2070*/  BRA `(.L_x_28398) ;  /* 0x0000000000047947 */ /* 0x000fec0003800000 */
.L_x_28396:
[----:B------:R-:W-:-:S07]  /*2080*/  IMAD R2, R28, 0x800000, R2 ;  /* 0x008000001c027824 */ /* 0x000fce00078e0202 */
.L_x_28398:
[----:B------:R-:W-:Y:S05]  /*2090*/  BSYNC.RECONVERGENT B3 ;  /* 0x0000000000037941 */ /* 0x000fea0003800200 */
.L_x_28395:
[----:B------:R-:W-:Y:S05]  /*20a0*/  BRA `(.L_x_28399) ;  /* 0x0000000000207947 */ /* 0x000fea0003800000 */
.L_x_28394:
[----:B------:R-:W-:-:S04]  /*20b0*/  LOP3.LUT R2, R15, 0x80000000, R2, 0x48, !PT ;  /* 0x800000000f027812 */ /* 0x000fc800078e4802 */
[----:B------:R-:W-:Y:S01]  /*20c0*/  LOP3.LUT R2, R2, 0x7f800000, RZ, 0xfc, !PT ;  /* 0x7f80000002027812 */ /* 0x000fe200078efcff */
[----:B------:R-:W-:Y:S06]  /*20d0*/  BRA `(.L_x_28399) ;  /* 0x0000000000147947 */ /* 0x000fec0003800000 */
.L_x_28393:
[----:B------:R-:W-:Y:S01]  /*20e0*/  LOP3.LUT R2, R15, 0x80000000, R2, 0x48, !PT ;  /* 0x800000000f027812 */ /* 0x000fe200078e4802 */
[----:B------:R-:W-:Y:S06]  /*20f0*/  BRA `(.L_x_28399) ;  /* 0x00000000000c7947 */ /* 0x000fec0003800000 */
.L_x_28392:
[----:B------:R-:W0:Y:S01]  /*2100*/  MUFU.RSQ R2, -QNAN ;  /* 0xffc0000000027908 */ /* 0x000e220000001400 */
[----:B------:R-:W-:Y:S05]  /*2110*/  BRA `(.L_x_28399) ;  /* 0x0000000000047947 */ /* 0x000fea0003800000 */
.L_x_28391:
[----:B------:R-:W-:-:S07]  /*2120*/  FADD.FTZ R2, R2, R5 ;  /* 0x0000000502027221 */ /* 0x000fce0000010000 */
.L_x_28399:
[----:B------:R-:W-:Y:S05]  /*2130*/  BSYNC.RECONVERGENT B2 ;  /* 0x0000000000027941 */ /* 0x000fea0003800200 */
.L_x_28389:
[----:B------:R-:W-:Y:S01]  /*2140*/  IMAD.MOV.U32 R15, RZ, RZ, 0x0 ;  /* 0x00000000ff0f7424 */ /* 0x000fe200078e00ff */
[----:B0-----:R-:W-:-:S03]  /*2150*/  MOV R13, R2 ;  /* 0x00000002000d7202 */ /* 0x001fc60000000f00 */
[----:B------:R-:W-:Y:S05]  /*2160*/  RET.REL.NODEC R14 `(_Z15SoftmaxWarpImplI22BroadcastScaleMaskLoadIffbLm2EiE11DirectStoreIffEfLi2ELi2ELi4ELi2ELb1EL9Algorithm0EEvT_T0_ll) ;  /* 0xffffffdc0ea47950 */ /* 0x000fea0003c3ffff */
.L_x_28400:
        /* <DEDUP_REMOVED lines=9> */
.L_x_37833:


//--------------------- .text._Z15SoftmaxWarpImplI22BroadcastScaleMaskLoadIffbLm2EiE11DirectStoreIffEfLi2ELi2ELi4ELi2ELb0EL9Algorithm0EEvT_T0_ll --------------------------
	.section	.text._Z15SoftmaxWarpImplI22BroadcastScaleMaskLoadIffbLm2EiE11DirectStoreIffEfLi2ELi2ELi4ELi2ELb0EL9Algorithm0EEvT_T0_ll,"ax",@progbits
	.align	128
        .global         _Z15SoftmaxWarpImplI22BroadcastScaleMaskLoadIffbLm2EiE11DirectStoreIffEfLi2ELi2ELi4ELi2ELb0EL9Algorithm0EEvT_T0_ll
        .type           _Z15SoftmaxWarpImplI22BroadcastScaleMaskLoadIffbLm2EiE11DirectStoreIffEfLi2ELi2ELi4ELi2ELb0EL9Algorithm0EEvT_T0_ll,@function
        .size           _Z15SoftmaxWarpImplI22BroadcastScaleMaskLoadIffbLm2EiE11DirectStoreIffEfLi2ELi2ELi4ELi2ELb0EL9Algorithm0EEvT_T0_ll,(.L_x_37834 - _Z15SoftmaxWarpImplI22BroadcastScaleMaskLoadIffbLm2EiE11DirectStoreIffEfLi2ELi2ELi4ELi2ELb0EL9Algorithm0EEvT_T0_ll)
        .other          _Z15SoftmaxWarpImplI22BroadcastScaleMaskLoadIffbLm2EiE11DirectStoreIffEfLi2ELi2ELi4ELi2ELb0EL9Algorithm0EEvT_T0_ll,@"STO_CUDA_ENTRY STV_DEFAULT"
_Z15SoftmaxWarpImplI22BroadcastScaleMaskLoadIffbLm2EiE11DirectStoreIffEfLi2ELi2ELi4ELi2ELb0EL9Algorithm0EEvT_T0_ll:
.text._Z15SoftmaxWarpImplI22BroadcastScaleMaskLoadIffbLm2EiE11DirectStoreIffEfLi2ELi2ELi4ELi2ELb0EL9Algorithm0EEvT_T0_ll:
        /* <DEDUP_REMOVED lines=26> */
.L_x_28401:
        /* <DEDUP_REMOVED lines=20> */
.L_x_28412:
        /* <DEDUP_REMOVED lines=36> */
[----:B------:R-:W1:Y:S01]  /*0520*/  LDC.64 R10, c[0x0][0x398] ;  /* 0x0000e600ff0a7b82 */ /* 0x000e620000000a00 */
[----:B------:R-:W-:-:S04]  /*0530*/  LOP3.LUT R4, R2, R23, RZ, 0x3c, !PT ;  /* 0x0000001702047212 */ /* 0x000fc800078e3cff */
[----:B------:R-:W-:Y:S02]  /*0540*/  ISETP.GE.AND P0, PT, R4, RZ, PT ;  /* 0x000000ff0400720c */ /* 0x000fe40003f06270 */
[----:B------:R-:W-:Y:S02]  /*0550*/  LOP3.LUT R4, RZ, R23, RZ, 0x33, !PT ;  /* 0x00000017ff047212 */ /* 0x000fe400078e33ff */
[----:B------:R-:W-:Y:S01]  /*0560*/  @P2 VIADD R3, R3, 0x1 ;  /* 0x0000000103032836 */ /* 0x000fe20000000000 */
[----:B------:R-:W-:Y:S02]  /*0570*/  ISETP.NE.AND P2, PT, R23, RZ, PT ;  /* 0x000000ff1700720c */ /* 0x000fe40003f45270 */
[----:B------:R-:W-:-:S04]  /*0580*/  @P3 IADD3 R5, PT, PT, R5, 0x1, RZ ;  /* 0x0000000105053810 */ /* 0x000fc80007ffe0ff */
[----:B------:R-:W-:Y:S02]  /*0590*/  @!P1 IADD3 R5, PT, PT, -R5, RZ, RZ ;  /* 0x000000ff05059210 */ /* 0x000fe40007ffe1ff */
[----:B------:R-:W-:Y:S01]  /*05a0*/  @!P0 IMAD.MOV R3, RZ, RZ, -R3 ;  /* 0x000000ffff038224 */ /* 0x000fe200078e0a03 */
[----:B0-----:R-:W-:Y:S02]  /*05b0*/  ISETP.NE.U32.AND P1, PT, R12, 0x1, PT ;  /* 0x000000010c00780c */ /* 0x001fe40003f25070 */
[C---:B------:R-:W-:Y:S02]  /*05c0*/  SEL R5, R4.reuse, R5, !P2 ;  /* 0x0000000504057207 */ /* 0x040fe40005000000 */
[----:B------:R-:W-:Y:S02]  /*05d0*/  SEL R3, R4, R3, !P2 ;  /* 0x0000000304037207 */ /* 0x000fe40005000000 */
[----:B-1----:R-:W-:Y:S02]  /*05e0*/  ISETP.NE.U32.AND P0, PT, R10, 0x1, PT ;  /* 0x000000010a00780c */ /* 0x002fe40003f05070 */
[----:B------:R-:W-:Y:S01]  /*05f0*/  IADD3 R10, PT, PT, -R5, RZ, RZ ;  /* 0x000000ff050a7210 */ /* 0x000fe20007ffe1ff */
[----:B------:R-:W-:Y:S01]  /*0600*/  IMAD.MOV R4, RZ, RZ, -R3 ;  /* 0x000000ffff047224 */ /* 0x000fe200078e0a03 */
[----:B------:R-:W-:-:S02]  /*0610*/  ISETP.NE.AND.EX P1, PT, R13, RZ, PT, P1 ;  /* 0x000000ff0d00720c */ /* 0x000fc40003f25310 */
        /* <DEDUP_REMOVED lines=19> */
[----:B------:R-:W-:Y:S02]  /*0750*/  LEA.HI R2, R2, R2, RZ, 0x1 ;  /* 0x0000000202027211 */ /* 0x000fe400078f08ff */
[----:B------:R-:W-:Y:S02]  /*0760*/  LEA.HI R0, R0, R0, RZ, 0x1 ;  /* 0x0000000000007211 */ /* 0x000fe400078f08ff */
[----:B------:R-:W-:-:S02]  /*0770*/  R2UR UR8, R16 ;  /* 0x00000000100872ca */ /* 0x000fc400000e0000 */
[----:B------:R-:W-:Y:S02]  /*0780*/  R2UR UR9, R17 ;  /* 0x00000000110972ca */ /* 0x000fe400000e0000 */
[----:B------:R-:W-:Y:S01]  /*0790*/  SHF.R.S32.HI R13, RZ, 0x1, R0 ;  /* 0x00000001ff0d7819 */ /* 0x000fe20000011400 */
[----:B0-----:R-:W0:Y:S01]  /*07a0*/  LDC.64 R4, c[0x0][0x3d0] ;  /* 0x0000f400ff047b82 */ /* 0x001e220000000a00 */
[----:B--2---:R-:W-:Y:S02]  /*07b0*/  PRMT R12, R10, 0x7771, RZ ;  /* 0x000077710a0c7816 */ /* 0x004fe400000000ff */
[----:B----4-:R-:W-:Y:S02]  /*07c0*/  PRMT R3, R15, 0x7771, RZ ;  /* 0x000077710f037816 */ /* 0x010fe400000000ff */
[----:B------:R-:W-:Y:S02]  /*07d0*/  ISETP.NE.AND P3, PT, R12, RZ, PT ;  /* 0x000000ff0c00720c */ /* 0x000fe40003f65270 */
[----:B------:R-:W-:-:S02]  /*07e0*/  ISETP.NE.AND P1, PT, R3, RZ, PT ;  /* 0x000000ff0300720c */ /* 0x000fc40003f25270 */
[----:B------:R-:W-:-:S05]  /*07f0*/  SHF.R.S32.HI R3, RZ, 0x1, R2 ;  /* 0x00000001ff037819 */ /* 0x000fca0000011402 */
[----:B---3--:R-:W-:-:S04]  /*0800*/  IMAD.WIDE R2, R3, 0x8, R8 ;  /* 0x0000000803027825 */ /* 0x008fc800078e0208 */
[C---:B------:R-:W-:Y:S01]  /*0810*/  @P3 R2UR UR10, R16.reuse ;  /* 0x00000000100a32ca */ /* 0x040fe200000e0000 */
[----:B------:R-:W0:Y:S01]  /*0820*/  LDG.E R0, desc[UR4][R2.64] ;  /* 0x0000000402007981 */ /* 0x000e22000c1e1900 */
        /* <DEDUP_REMOVED lines=41> */
[----:B------:R-:W-:Y:S01]  /*0ac0*/  FFMA.SAT R14, R4, R15, 0.5 ;  /* 0x3f000000040e7423 */ /* 0x000fe2000000200f */
[C---:B------:R-:W-:Y:S01]  /*0ad0*/  FADD R13, R0.reuse, -12583039 ;  /* 0xcb40007f000d7421 */ /* 0x040fe20000000000 */
[----:B------:R-:W-:-:S02]  /*0ae0*/  IMAD.SHL.U32 R0, R0, 0x800000, RZ ;  /* 0x0080000000007824 */ /* 0x000fc400078e00ff */
[----:B------:R-:W-:Y:S01]  /*0af0*/  FADD R5, R2, -12583039 ;  /* 0xcb40007f02057421 */ /* 0x000fe20000000000 */
[----:B------:R-:W-:Y:S01]  /*0b00*/  FFMA.RM R3, R14, R11, 12582913 ;  /* 0x4b4000010e037423 */ /* 0x000fe2000000400b */
[----:B------:R-:W-:Y:S01]  /*0b10*/  FFMA R13, R12, 1.4426950216293334961, -R13 ;  /* 0x3fb8aa3b0c0d7823 */ /* 0x000fe2000000080d */
[----:B------:R-:W-:Y:S01]  /*0b20*/  SHF.L.U32 R2, R2, 0x17, RZ ;  /* 0x0000001702027819 */ /* 0x000fe200000006ff */
[----:B------:R-:W-:Y:S02]  /*0b30*/  FFMA R5, R10, 1.4426950216293334961, -R5 ;  /* 0x3fb8aa3b0a057823 */ /* 0x000fe40000000805 */
[----:B------:R-:W-:Y:S01]  /*0b40*/  FFMA R13, R12, 1.925963033500011079e-08, R13 ;  /* 0x32a570600c0d7823 */ /* 0x000fe2000000000d */
[----:B------:R-:W-:Y:S01]  /*0b50*/  FFMA.SAT R12, R18, R15, 0.5 ;  /* 0x3f000000120c7423 */ /* 0x000fe2000000200f */
[C---:B------:R-:W-:Y:S01]  /*0b60*/  FADD R15, R3.reuse, -12583039 ;  /* 0xcb40007f030f7421 */ /* 0x040fe20000000000 */
[----:B------:R-:W-:Y:S01]  /*0b70*/  FFMA R5, R10, 1.925963033500011079e-08, R5 ;  /* 0x32a570600a057823 */ /* 0x000fe20000000005 */
[----:B------:R-:W-:-:S02]  /*0b80*/  IMAD.SHL.U32 R3, R3, 0x800000, RZ ;  /* 0x0080000003037824 */ /* 0x000fc400078e00ff */
[----:B------:R-:W-:Y:S01]  /*0b90*/  FFMA.RM R12, R12, R11, 12582913 ;  /* 0x4b4000010c0c7423 */ /* 0x000fe2000000400b */
[----:B------:R-:W-:Y:S01]  /*0ba0*/  FFMA R15, R4, 1.4426950216293334961, -R15 ;  /* 0x3fb8aa3b040f7823 */ /* 0x000fe2000000080f */
[----:B------:R-:W0:Y:S02]  /*0bb0*/  MUFU.EX2 R13, R13 ;  /* 0x0000000d000d7308 */ /* 0x000e240000000800 */
[----:B------:R-:W-:Y:S01]  /*0bc0*/  FADD R11, R12, -12583039 ;  /* 0xcb40007f0c0b7421 */ /* 0x000fe20000000000 */
[----:B------:R-:W-:Y:S01]  /*0bd0*/  FFMA R15, R4, 1.925963033500011079e-08, R15 ;  /* 0x32a57060040f7823 */ /* 0x000fe2000000000f */
[----:B------:R-:W-:Y:S02]  /*0be0*/  SHF.L.U32 R12, R12, 0x17, RZ ;  /* 0x000000170c0c7819 */ /* 0x000fe400000006ff */
[C---:B------:R-:W-:Y:S02]  /*0bf0*/  FFMA R11, R18.reuse, 1.4426950216293334961, -R11 ;  /* 0x3fb8aa3b120b7823 */ /* 0x040fe4000000080b */
        /* <DEDUP_REMOVED lines=17> */
[----:B------:R0:W2:Y:S02]  /*0d10*/  SHFL.BFLY PT, R14, R25, 0x1, 0x1f ;  /* 0x0c201f00190e7f89 */ /* 0x0000a400000e0000 */
[----:B01----:R-:W-:-:S07]  /*0d20*/  FADD R5, R18, R5 ;  /* 0x0000000512057221 */ /* 0x003fce0000000000 */
.L_x_28422:
        /* <DEDUP_REMOVED lines=11> */
[----:B------:R-:W-:Y:S05]  /*0de0*/  CALL.REL.NOINC `($__internal_457_$__cuda_sm3x_div_rn_noftz_f32_slowpath) ;  /* 0x0000000800c07944 */ /* 0x000fea0003c00000 */
[----:B------:R-:W-:-:S07]  /*0df0*/  IMAD.MOV.U32 R10, RZ, RZ, R0 ;  /* 0x000000ffff0a7224 */ /* 0x000fce00078e0000 */
.L_x_28405:
[----:B------:R-:W-:Y:S05]  /*0e00*/  BSYNC.RECONVERGENT B1 ;  /* 0x0000000000017941 */ /* 0x000fea0003800200 */
.L_x_28404:
        /* <DEDUP_REMOVED lines=11> */
[----:B------:R-:W-:Y:S05]  /*0ec0*/  CALL.REL.NOINC `($__internal_457_$__cuda_sm3x_div_rn_noftz_f32_slowpath) ;  /* 0x0000000800887944 */ /* 0x000fea0003c00000 */
[----:B------:R-:W-:-:S07]  /*0ed0*/  IMAD.MOV.U32 R11, RZ, RZ, R0 ;  /* 0x000000ffff0b7224 */ /* 0x000fce00078e0000 */
.L_x_28407:
[----:B------:R-:W-:Y:S05]  /*0ee0*/  BSYNC.RECONVERGENT B1 ;  /* 0x0000000000017941 */ /* 0x000fea0003800200 */
.L_x_28406:
        /* <DEDUP_REMOVED lines=23> */
[----:B-1----:R-:W-:Y:S05]  /*1060*/  CALL.REL.NOINC `($__internal_457_$__cuda_sm3x_div_rn_noftz_f32_slowpath) ;  /* 0x0000000800207944 */ /* 0x002fea0003c00000 */
[----:B------:R-:W-:-:S07]  /*1070*/  IMAD.MOV.U32 R2, RZ, RZ, R0 ;  /* 0x000000ffff027224 */ /* 0x000fce00078e0000 */
.L_x_28409:
[----:B------:R-:W-:Y:S05]  /*1080*/  BSYNC.RECONVERGENT B1 ;  /* 0x0000000000017941 */ /* 0x000fea0003800200 */
.L_x_28408:
[----:B------:R-:W0:Y:S01]  /*1090*/  MUFU.RCP R3, R14 ;  /* 0x0000000e00037308 */ /* 0x000e220000001000 */
[----:B------:R-:W-:Y:S07]  /*10a0*/  BSSY.RECONVERGENT B1, `(.L_x_28410) ;  /* 0x000000d000017945 */ /* 0x000fee0003800200 */
[----:B------:R-:W2:Y:S01]  /*10b0*/  FCHK P0, R4, R14 ;  /* 0x0000000e04007302 */ /* 0x000ea20000000000 */
[----:B0-----:R-:W-:-:S04]  /*10c0*/  FFMA R0, -R14, R3, 1 ;  /* 0x3f8000000e007423 */ /* 0x001fc80000000103 */
[----:B-1----:R-:W-:-:S04]  /*10d0*/  FFMA R10, R3, R0, R3 ;  /* 0x00000000030a7223 */ /* 0x002fc80000000003 */
[----:B------:R-:W-:-:S04]  /*10e0*/  FFMA R3, R4, R10, RZ ;  /* 0x0000000a04037223 */ /* 0x000fc800000000ff */
[----:B------:R-:W-:-:S04]  /*10f0*/  FFMA R0, -R14, R3, R4 ;  /* 0x000000030e007223 */ /* 0x000fc80000000104 */
[----:B------:R-:W-:Y:S01]  /*1100*/  FFMA R3, R10, R0, R3 ;  /* 0x000000000a037223 */ /* 0x000fe20000000003 */
[----:B--2---:R-:W-:Y:S06]  /*1110*/  @!P0 BRA `(.L_x_28411) ;  /* 0x0000000000148947 */ /* 0x004fec0003800000 */
[----:B------:R-:W-:Y:S01]  /*1120*/  MOV R0, R4 ;  /* 0x0000000400007202 */ /* 0x000fe20000000f00 */
[----:B------:R-:W-:Y:S01]  /*1130*/  IMAD.MOV.U32 R5, RZ, RZ, R14 ;  /* 0x000000ffff057224 */ /* 0x000fe200078e000e */
[----:B------:R-:W-:-:S07]  /*1140*/  MOV R18, 0x1160 ;  /* 0x0000116000127802 */ /* 0x000fce0000000f00 */
[----:B------:R-:W-:Y:S05]  /*1150*/  CALL.REL.NOINC `($__internal_457_$__cuda_sm3x_div_rn_noftz_f32_slowpath) ;  /* 0x0000000400e47944 */ /* 0x000fea0003c00000 */
[----:B------:R-:W-:-:S07]  /*1160*/  MOV R3, R0 ;  /* 0x0000000000037202 */ /* 0x000fce0000000f00 */
.L_x_28411:
[----:B------:R-:W-:Y:S05]  /*1170*/  BSYNC.RECONVERGENT B1 ;  /* 0x0000000000017941 */ /* 0x000fea0003800200 */
.L_x_28410:
        /* <DEDUP_REMOVED lines=18> */
.L_x_28402:
[----:B------:R-:W-:Y:S05]  /*12a0*/  EXIT ;  /* 0x000000000000794d */ /* 0x000fea0003800000 */
.L_x_28403:
[----:B------:R-:W-:Y:S01]  /*12b0*/  HFMA2 R11, -RZ, RZ, 0, 1.847743988037109375e-06 ;  /* 0x0000001fff0b7431 */ /* 0x000fe200000001ff */
[----:B------:R-:W-:Y:S01]  /*12c0*/  BSSY B1, `(.L_x_28413) ;  /* 0x0000006000017945 */ /* 0x000fe20003800000 */
[----:B------:R-:W-:Y:S02]  /*12d0*/  IMAD.MOV.U32 R12, RZ, RZ, 0x2 ;  /* 0x00000002ff0c7424 */ /* 0x000fe400078e00ff */
[----:B------:R-:W-:-:S07]  /*12e0*/  IMAD.MOV.U32 R15, RZ, RZ, -0x1 ;  /* 0xffffffffff0f7424 */ /* 0x000fce00078e00ff */
[----:B------:R-:W-:Y:S05]  /*12f0*/  WARPSYNC.COLLECTIVE R15, `(.L_x_28414) ;  /* 0x000000000f087348 */ /* 0x000fea0003c00000 */
[----:B------:R0:W1:Y:S02]  /*1300*/  SHFL.BFLY P6, R14, R13, R12, R11 ;  /* 0x0c00000c0d0e7389 */ /* 0x00006400000c000b */
[----:B01----:R-:W-:Y:S05]  /*1310*/  ENDCOLLECTIVE ;  /* 0x000000000000791b */ /* 0x003fea0003800000 */
.L_x_28414:
[----:B------:R-:W-:Y:S05]  /*1320*/  BSYNC B1 ;  /* 0x0000000000017941 */ /* 0x000fea0003800000 */
.L_x_28413:
        /* <DEDUP_REMOVED lines=8> */
.L_x_28415:
[----:B------:R-:W-:Y:S02]  /*13b0*/  HFMA2 R12, -RZ, RZ, 0, 1.1920928955078125e-07 ;  /* 0x00000002ff0c7431 */ /* 0x000fe400000001ff */
[----:B------:R-:W-:Y:S01]  /*13c0*/  IMAD.MOV.U32 R13, RZ, RZ, R0 ;  /* 0x000000ffff0d7224 */ /* 0x000fe200078e0000 */
[----:B------:R-:W-:-:S07]  /*13d0*/  MOV R3, R14 ;  /* 0x0000000e00037202 */ /* 0x000fce0000000f00 */
[----:B------:R-:W-:Y:S05]  /*13e0*/  WARPSYNC.COLLECTIVE R15, `(.L_x_28416) ;  /* 0x000000000f087348 */ /* 0x000fea0003c00000 */
[----:B------:R0:W1:Y:S02]  /*13f0*/  SHFL.BFLY P6, R14, R13, R12, R11 ;  /* 0x0c00000c0d0e7389 */ /* 0x00006400000c000b */
[----:B01----:R-:W-:Y:S05]  /*1400*/  ENDCOLLECTIVE ;  /* 0x000000000000791b */ /* 0x003fea0003800000 */
.L_x_28416:
[----:B------:R-:W-:Y:S01]  /*1410*/  FMNMX R3, R2, R3, !PT ;  /* 0x0000000302037209 */ /* 0x000fe20007800000 */
[----:B------:R-:W-:-:S04]  /*1420*/  HFMA2 R2, -RZ, RZ, 0.96630859375, -0.0022525787353515625 ;  /* 0x3bbb989dff027431 */ /* 0x000fc800000001ff */
[----:B------:R-:W-:Y:S01]  /*1430*/  FADD R25, -R3, R10 ;  /* 0x0000000a03197221 */ /* 0x000fe20000000100 */
[----:B------:R-:W-:Y:S02]  /*1440*/  IMAD.MOV.U32 R10, RZ, RZ, 0x437c0000 ;  /* 0x437c0000ff0a7424 */ /* 0x000fe400078e00ff */
        /* <DEDUP_REMOVED lines=9> */
.L_x_28417:
[----:B------:R-:W-:-:S04]  /*14e0*/  FFMA.SAT R13, R25, R2, 0.5 ;  /* 0x3f000000190d7423 */ /* 0x000fc80000002002 */
[----:B------:R-:W-:Y:S01]  /*14f0*/  FFMA.RM R13, R13, R10, 12582913 ;  /* 0x4b4000010d0d7423 */ /* 0x000fe2000000400a */
[----:B------:R-:W-:Y:S01]  /*1500*/  FMNMX R5, R5, R14, !PT ;  /* 0x0000000e05057209 */ /* 0x000fe20007800000 */
[----:B------:R-:W-:-:S04]  /*1510*/  FFMA.RM R14, R3, R10, 12582913 ;  /* 0x4b400001030e7423 */ /* 0x000fc8000000400a */
[----:B------:R-:W-:Y:S01]  /*1520*/  FADD R11, R14, -12583039 ;  /* 0xcb40007f0e0b7421 */ /* 0x000fe20000000000 */
[----:B------:R-:W-:Y:S01]  /*1530*/  FADD R3, R4, -R5 ;  /* 0x8000000504037221 */ /* 0x000fe20000000000 */
[----:B------:R-:W-:Y:S01]  /*1540*/  FADD R4, R13, -12583039 ;  /* 0xcb40007f0d047421 */ /* 0x000fe20000000000 */
[----:B------:R-:W-:Y:S01]  /*1550*/  FADD R5, -R5, R18 ;  /* 0x0000001205057221 */ /* 0x000fe20000000100 */
[C---:B------:R-:W-:Y:S01]  /*1560*/  FFMA R11, R0.reuse, 1.4426950216293334961, -R11 ;  /* 0x3fb8aa3b000b7823 */ /* 0x040fe2000000080b */
[-C--:B------:R-:W-:Y:S01]  /*1570*/  FFMA.SAT R15, R3, R2.reuse, 0.5 ;  /* 0x3f000000030f7423 */ /* 0x080fe20000002002 */
[----:B------:R-:W-:Y:S01]  /*1580*/  FFMA R4, R25, 1.4426950216293334961, -R4 ;  /* 0x3fb8aa3b19047823 */ /* 0x000fe20000000804 */
[----:B------:R-:W-:Y:S01]  /*1590*/  FFMA.SAT R27, R5, R2, 0.5 ;  /* 0x3f000000051b7423 */ /* 0x000fe20000002002 */
[----:B------:R-:W-:Y:S01]  /*15a0*/  FFMA R11, R0, 1.925963033500011079e-08, R11 ;  /* 0x32a57060000b7823 */ /* 0x000fe2000000000b */
[----:B------:R-:W-:Y:S01]  /*15b0*/  SHF.L.U32 R0, R14, 0x17, RZ ;  /* 0x000000170e007819 */ /* 0x000fe200000006ff */
[----:B------:R-:W-:Y:S01]  /*15c0*/  FFMA R25, R25, 1.925963033500011079e-08, R4 ;  /* 0x32a5706019197823 */ /* 0x000fe20000000004 */
[-C--:B------:R-:W-:Y:S01]  /*15d0*/  FFMA.RM R4, R15, R10.reuse, 12582913 ;  /* 0x4b4000010f047423 */ /* 0x080fe2000000400a */
[----:B------:R-:W-:Y:S01]  /*15e0*/  FFMA.RM R10, R27, R10, 12582913 ;  /* 0x4b4000011b0a7423 */ /* 0x000fe2000000400a */
[----:B------:R-:W-:Y:S01]  /*15f0*/  IMAD.SHL.U32 R2, R13, 0x800000, RZ ;  /* 0x008000000d027824 */ /* 0x000fe200078e00ff */
[----:B------:R-:W0:Y:S01]  /*1600*/  MUFU.EX2 R11, R11 ;  /* 0x0000000b000b7308 */ /* 0x000e220000000800 */
[C---:B------:R-:W-:Y:S01]  /*1610*/  FADD R12, R4.reuse, -12583039 ;  /* 0xcb40007f040c7421 */ /* 0x040fe20000000000 */
[----:B------:R-:W-:Y:S01]  /*1620*/  MOV R15, 0xffffffff ;  /* 0xffffffff000f7802 */ /* 0x000fe20000000f00 */
[----:B------:R-:W-:-:S02]  /*1630*/  IMAD.SHL.U32 R4, R4, 0x800000, RZ ;  /* 0x0080000004047824 */ /* 0x000fc400078e00ff */
[----:B------:R-:W-:-:S03]  /*1640*/  FFMA R12, R3, 1.4426950216293334961, -R12 ;  /* 0x3fb8aa3b030c7823 */ /* 0x000fc6000000080c */
[----:B------:R-:W1:Y:S01]  /*1650*/  MUFU.EX2 R25, R25 ;  /* 0x0000001900197308 */ /* 0x000e620000000800 */
[----:B------:R-:W-:Y:S01]  /*1660*/  FFMA R3, R3, 1.925963033500011079e-08, R12 ;  /* 0x32a5706003037823 */ /* 0x000fe2000000000c */
[----:B------:R-:W-:-:S04]  /*1670*/  FADD R12, R10, -12583039 ;  /* 0xcb40007f0a0c7421 */ /* 0x000fc80000000000 */
[C---:B------:R-:W-:Y:S02]  /*1680*/  FFMA R12, R5.reuse, 1.4426950216293334961, -R12 ;  /* 0x3fb8aa3b050c7823 */ /* 0x040fe4000000080c */
[----:B------:R-:W2:Y:S01]  /*1690*/  MUFU.EX2 R3, R3 ;  /* 0x0000000300037308 */ /* 0x000ea20000000800 */
[----:B0-----:R-:W-:Y:S01]  /*16a0*/  FMUL R0, R0, R11 ;  /* 0x0000000b00007220 */ /* 0x001fe20000400000 */
[----:B------:R-:W-:Y:S01]  /*16b0*/  FFMA R24, R5, 1.925963033500011079e-08, R12 ;  /* 0x32a5706005187823 */ /* 0x000fe2000000000c */
[----:B------:R-:W-:Y:S01]  /*16c0*/  MOV R12, 0x2 ;  /* 0x00000002000c7802 */ /* 0x000fe20000000f00 */
[----:B------:R-:W-:Y:S02]  /*16d0*/  IMAD.MOV.U32 R11, RZ, RZ, 0x1f ;  /* 0x0000001fff0b7424 */ /* 0x000fe400078e00ff */
[----:B------:R-:W-:Y:S02]  /*16e0*/  FADD R13, RZ, R0 ;  /* 0x00000000ff0d7221 */ /* 0x000fe40000000000 */
[----:B------:R0:W3:Y:S01]  /*16f0*/  MUFU.EX2 R5, R24 ;  /* 0x0000001800057308 */ /* 0x0000e20000000800 */
[----:B-1----:R-:W-:-:S04]  /*1700*/  FMUL R2, R2, R25 ;  /* 0x0000001902027220 */ /* 0x002fc80000400000 */
[----:B------:R-:W-:Y:S01]  /*1710*/  FADD R13, R13, R2 ;  /* 0x000000020d0d7221 */ /* 0x000fe20000000000 */
[----:B0-2---:R-:W-:-:S07]  /*1720*/  FMUL R3, R4, R3 ;  /* 0x0000000304037220 */ /* 0x005fce0000400000 */
[----:B---3--:R-:W-:Y:S05]  /*1730*/  WARPSYNC.COLLECTIVE R15, `(.L_x_28418) ;  /* 0x000000000f087348 */ /* 0x008fea0003c00000 */
[----:B------:R0:W1:Y:S02]  /*1740*/  SHFL.BFLY P6, R14, R13, R12, R11 ;  /* 0x0c00000c0d0e7389 */ /* 0x00006400000c000b */
[----:B01-3--:R-:W-:Y:S05]  /*1750*/  ENDCOLLECTIVE ;  /* 0x000000000000791b */ /* 0x00bfea0003800000 */
.L_x_28418:
[----:B------:R-:W-:-:S05]  /*1760*/  SHF.L.U32 R4, R10, 0x17, RZ ;  /* 0x000000170a047819 */ /* 0x000fca00000006ff */
[----:B------:R-:W-:Y:S01]  /*1770*/  FMUL R4, R4, R5 ;  /* 0x0000000504047220 */ /* 0x000fe20000400000 */
[----:B------:R-:W-:-:S04]  /*1780*/  FADD R5, RZ, R3 ;  /* 0x00000003ff057221 */ /* 0x000fc80000000000 */
[----:B------:R-:W-:Y:S01]  /*1790*/  FADD R10, R5, R4 ;  /* 0x00000004050a7221 */ /* 0x000fe20000000000 */
[----:B------:R-:W-:Y:S02]  /*17a0*/  HFMA2 R12, -RZ, RZ, 0, 5.9604644775390625e-08 ;  /* 0x00000001ff0c7431 */ /* 0x000fe400000001ff */
[----:B------:R-:W-:-:S04]  /*17b0*/  FADD R18, R13, R14 ;  /* 0x0000000e0d127221 */ /* 0x000fc80000000000 */
[----:B------:R-:W-:-:S07]  /*17c0*/  IMAD.MOV.U32 R13, RZ, RZ, R18 ;  /* 0x000000ffff0d7224 */ /* 0x000fce00078e0012 */
[----:B------:R-:W-:Y:S05]  /*17d0*/  WARPSYNC.COLLECTIVE R15, `(.L_x_28419) ;  /* 0x000000000f087348 */ /* 0x000fea0003c00000 */
[----:B------:R0:W1:Y:S02]  /*17e0*/  SHFL.BFLY P6, R14, R13, R12, R11 ;  /* 0x0c00000c0d0e7389 */ /* 0x00006400000c000b */
[----:B01----:R-:W-:Y:S05]  /*17f0*/  ENDCOLLECTIVE ;  /* 0x000000000000791b */ /* 0x003fea0003800000 */
.L_x_28419:
[----:B------:R-:W-:Y:S01]  /*1800*/  MOV R13, R10 ;  /* 0x0000000a000d7202 */ /* 0x000fe20000000f00 */
[----:B------:R-:W-:Y:S02]  /*1810*/  IMAD.MOV.U32 R12, RZ, RZ, 0x2 ;  /* 0x00000002ff0c7424 */ /* 0x000fe400078e00ff */
[----:B------:R-:W-:-:S07]  /*1820*/  IMAD.MOV.U32 R5, RZ, RZ, R14 ;  /* 0x000000ffff057224 */ /* 0x000fce00078e000e */
[----:B------:R-:W-:Y:S05]  /*1830*/  WARPSYNC.COLLECTIVE R15, `(.L_x_28420) ;  /* 0x000000000f087348 */ /* 0x000fea0003c00000 */
[----:B------:R0:W1:Y:S02]  /*1840*/  SHFL.BFLY P6, R14, R13, R12, R11 ;  /* 0x0c00000c0d0e7389 */ /* 0x00006400000c000b */
[----:B01----:R-:W-:Y:S05]  /*1850*/  ENDCOLLECTIVE ;  /* 0x000000000000791b */ /* 0x003fea0003800000 */
.L_x_28420:
[----:B------:R-:W-:Y:S01]  /*1860*/  FADD R5, R18, R5 ;  /* 0x0000000512057221 */ /* 0x000fe20000000000 */
[----:B------:R-:W-:Y:S01]  /*1870*/  HFMA2 R12, -RZ, RZ, 0, 5.9604644775390625e-08 ;  /* 0x00000001ff0c7431 */ /* 0x000fe200000001ff */
[----:B------:R-:W-:-:S05]  /*1880*/  MOV R25, R14 ;  /* 0x0000000e00197202 */ /* 0x000fca0000000f00 */
[----:B------:R-:W-:-:S04]  /*1890*/  FADD R25, R10, R25 ;  /* 0x000000190a197221 */ /* 0x000fc80000000000 */
[----:B------:R-:W-:-:S07]  /*18a0*/  IMAD.MOV.U32 R13, RZ, RZ, R25 ;  /* 0x000000ffff0d7224 */ /* 0x000fce00078e0019 */
[----:B------:R-:W-:Y:S05]  /*18b0*/  WARPSYNC.COLLECTIVE R15, `(.L_x_28421) ;  /* 0x000000000f087348 */ /* 0x000fea0003c00000 */
[----:B------:R0:W1:Y:S02]  /*18c0*/  SHFL.BFLY P6, R14, R13, R12, R11 ;  /* 0x0c00000c0d0e7389 */ /* 0x00006400000c000b */
[----:B01----:R-:W-:Y:S05]  /*18d0*/  ENDCOLLECTIVE ;  /* 0x000000000000791b */ /* 0x003fea0003800000 */
.L_x_28421:
[----:B------:R-:W-:Y:S05]  /*18e0*/  BRA `(.L_x_28422) ;  /* 0xfffffff400107947 */ /* 0x000fea000383ffff */
        .weak           $__internal_457_$__cuda_sm3x_div_rn_noftz_f32_slowpath
        .type           $__internal_457_$__cuda_sm3x_div_rn_noftz_f32_slowpath,@function
        .size           $__internal_457_$__cuda_sm3x_div_rn_noftz_f32_slowpath,(.L_x_37834 - $__internal_457_$__cuda_sm3x_div_rn_noftz_f32_slowpath)
$__internal_457_$__cuda_sm3x_div_rn_noftz_f32_slowpath:
        /* <DEDUP_REMOVED lines=35> */
.L_x_28424:
        /* <DEDUP_REMOVED lines=51> */
.L_x_28431:
[----:B------:R-:W-:-:S04]  /*1e50*/  LOP3.LUT R0, R0, 0x80000000, RZ, 0xc0, !PT ;  /* 0x8000000000007812 */ /* 0x000fc800078ec0ff */
[----:B------:R-:W-:Y:S01]  /*1e60*/  LOP3.LUT R0, R0, 0x7f800000, RZ, 0xfc, !PT ;  /* 0x7f80000000007812 */ /* 0x000fe200078efcff */
[----:B------:R-:W-:Y:S06]  /*1e70*/  BRA `(.L_x_28432) ;  /* 0x0000000000047947 */ /* 0x000fec0003800000 */
.L_x_28430:
[----:B------:R-:W-:-:S07]  /*1e80*/  LEA R0, R29, R0, 0x17 ;  /* 0x000000001d007211 */ /* 0x000fce00078eb8ff */
.L_x_28432:
[----:B------:R-:W-:Y:S05]  /*1e90*/  BSYNC.RECONVERGENT B3 ;  /* 0x0000000000037941 */ /* 0x000fea0003800200 */
.L_x_28429:
[----:B------:R-:W-:Y:S05]  /*1ea0*/  BRA `(.L_x_28433) ;  /* 0x0000000000207947 */ /* 0x000fea0003800000 */
.L_x_28428:
[----:B------:R-:W-:-:S04]  /*1eb0*/  LOP3.LUT R0, R25, 0x80000000, R0, 0x48, !PT ;  /* 0x8000000019007812 */ /* 0x000fc800078e4800 */
[----:B------:R-:W-:Y:S01]  /*1ec0*/  LOP3.LUT R0, R0, 0x7f800000, RZ, 0xfc, !PT ;  /* 0x7f80000000007812 */ /* 0x000fe200078efcff */
[----:B------:R-:W-:Y:S06]  /*1ed0*/  BRA `(.L_x_28433) ;  /* 0x0000000000147947 */ /* 0x000fec0003800000 */
.L_x_28427:
[----:B------:R-:W-:Y:S01]  /*1ee0*/  LOP3.LUT R0, R25, 0x80000000, R0, 0x48, !PT ;  /* 0x8000000019007812 */ /* 0x000fe200078e4800 */
[----:B------:R-:W-:Y:S06]  /*1ef0*/  BRA `(.L_x_28433) ;  /* 0x00000000000c7947 */ /* 0x000fec0003800000 */
.L_x_28426:
[----:B------:R-:W0:Y:S01]  /*1f00*/  MUFU.RSQ R0, -QNAN ;  /* 0xffc0000000007908 */ /* 0x000e220000001400 */
[----:B------:R-:W-:Y:S05]  /*1f10*/  BRA `(.L_x_28433) ;  /* 0x0000000000047947 */ /* 0x000fea0003800000 */
.L_x_28425:
[----:B------:R-:W-:-:S07]  /*1f20*/  FADD.FTZ R0, R0, R5 ;  /* 0x0000000500007221 */ /* 0x000fce0000010000 */
.L_x_28433:
[----:B------:R-:W-:Y:S05]  /*1f30*/  BSYNC.RECONVERGENT B2 ;  /* 0x0000000000027941 */ /* 0x000fea0003800200 */
.L_x_28423:
[----:B------:R-:W-:Y:S02]  /*1f40*/  HFMA2 R25, -RZ, RZ, 0, 0 ;  /* 0x00000000ff197431 */ /* 0x000fe400000001ff */
[----:B------:R-:W-:-:S04]  /*1f50*/  IMAD.MOV.U32 R24, RZ, RZ, R18 ;  /* 0x000000ffff187224 */ /* 0x000fc800078e0012 */
[----:B0-----:R-:W-:Y:S05]  /*1f60*/  RET.REL.NODEC R24 `(_Z15SoftmaxWarpImplI22BroadcastScaleMaskLoadIffbLm2EiE11DirectStoreIffEfLi2ELi2ELi4ELi2ELb0EL9Algorithm0EEvT_T0_ll) ;  /* 0xffffffe018247950 */ /* 0x001fea0003c3ffff */
.L_x_28434:
        /* <DEDUP_REMOVED lines=9> */
.L_x_37834:


//--------------------- .text._Z15SoftmaxWarpImplI22BroadcastScaleMaskLoadIffbLm2EiE11DirectStoreIffEfLi2ELi2ELi2ELi1ELb1EL9Algorithm0EEvT_T0_ll --------------------------
	.section	.text._Z15SoftmaxWarpImplI22BroadcastScaleMaskLoadIffbLm2EiE11DirectStoreIffEfLi2ELi2ELi2ELi1ELb1EL9Algorithm0EEvT_T0_ll,"ax",@progbits
	.align	128
        .global         _Z15SoftmaxWarpImplI22BroadcastScaleMaskLoadIffbLm2EiE11DirectStoreIffEfLi2ELi2ELi2ELi1ELb1EL9Algorithm0EEvT_T0_ll
        .type           _Z15SoftmaxWarpImplI22BroadcastScaleMaskLoadIffbLm2EiE11DirectStoreIffEfLi2ELi2ELi2ELi1ELb1EL9Algorithm0EEvT_T0_ll,@function
        .size           _Z15SoftmaxWarpImplI22BroadcastScaleMaskLoadIffbLm2EiE11DirectStoreIffEfLi2ELi2ELi2ELi1ELb1EL9Algorithm0EEvT_T0_ll,(.L_x_37835 - _Z15SoftmaxWarpImplI22BroadcastScaleMaskLoadIffbLm2EiE11DirectStoreIffEfLi2ELi2ELi2ELi1ELb1EL9Algorithm0EEvT_T0_ll)
        .other          _Z15SoftmaxWarpImplI22BroadcastScaleMaskLoadIffbLm2EiE11DirectStoreIffEfLi2ELi2ELi2ELi1ELb1EL9Algorithm0EEvT_T0_ll,@"STO_CUDA_ENTRY STV_DEFAULT"
_Z15SoftmaxWarpImplI22BroadcastScaleMaskLoadIffbLm2EiE11DirectStoreIffEfLi2ELi2ELi2ELi1ELb1EL9Algorithm0EEvT_T0_ll:
.text._Z15SoftmaxWarpImplI22BroadcastScaleMaskLoadIffbLm2EiE11DirectStoreIffEfLi2ELi2ELi2ELi1ELb1EL9Algorithm0EEvT_T0_ll:
        /* <DEDUP_REMOVED lines=28> */
.L_x_28435:
        /* <DEDUP_REMOVED lines=20> */
.L_x_28446:
[----:B------:R-:W-:Y:S01]  /*0300*/  ISETP.GE.U32.AND P0, PT, R20, UR36, PT ;  /* 0x0000002414007c0c */ /* 0x000fe2000bf06070 */
[----:B------:R-:W-:Y:S01]  /*0310*/  BSSY.RECONVERGENT B1, `(.L_x_28437) ;  /* 0x0000040000017945 */ /* 0x000fe20003800200 */
[----:B------:R-:W-:Y:S01]  /*0320*/  IMAD.MOV.U32 R0, RZ, RZ, -0x800000 ;  /* 0xff800000ff007424 */ /* 0x000fe200078e00ff */
[----:B------:R-:W-:Y:S01]  /*0330*/  MOV R23, 0xff800000 ;  /* 0xff80000000177802 */ /* 0x000fe20000000f00 */
[----:B0-----:R-:W-:Y:S01]  /*0340*/  IMAD.MOV.U32 R13, RZ, RZ, -0x800000 ;  /* 0xff800000ff0d7424 */ /* 0x001fe200078e00ff */
        /* <DEDUP_REMOVED lines=60> */
.L_x_28438:
[----:B------:R-:W-:Y:S05]  /*0710*/  BSYNC.RECONVERGENT B1 ;  /* 0x0000000000017941 */ /* 0x000fea0003800200 */
.L_x_28437:
[----:B------:R-:W-:-:S03]  /*0720*/  UMOV UR4, 0xffffffff ;  /* 0xffffffff00047882 */ /* 0x000fc60000000000 */
[----:B------:R-:W-:Y:S05]  /*0730*/  BRA.DIV UR4, `(.L_x_28439) ;  /* 0x0000000604447947 */ /* 0x000fea000b800000 */
[----:B------:R-:W5:Y:S01]  /*0740*/  SHFL.BFLY PT, R14, R13, 0x1, 0x1f ;  /* 0x0c201f000d0e7f89 */ /* 0x000f6200000e0000 */
[----:B------:R-:W-:Y:S02]  /*0750*/  IMAD.MOV.U32 R10, RZ, RZ, 0x3bbb989d ;  /* 0x3bbb989dff0a7424 */ /* 0x000fe400078e00ff */
        /* <DEDUP_REMOVED lines=22> */
[----:B------:R1:W0:Y:S02]  /*08c0*/  SHFL.BFLY PT, R14, R13, 0x1, 0x1f ;  /* 0x0c201f000d0e7f89 */ /* 0x00022400000e0000 */
.L_x_28450:
        /* <DEDUP_REMOVED lines=12> */
[----:B--234-:R-:W-:Y:S05]  /*0990*/  CALL.REL.NOINC `($__internal_458_$__cuda_sm3x_div_rn_noftz_f32_slowpath) ;  /* 0x0000000400447944 */ /* 0x01cfea0003c00000 */
[----:B------:R-:W-:-:S07]  /*09a0*/  MOV R10, R2 ;  /* 0x00000002000a7202 */ /* 0x000fce0000000f00 */
.L_x_28441:
[----:B------:R-:W-:Y:S05]  /*09b0*/  BSYNC.RECONVERGENT B1 ;  /* 0x0000000000017941 */ /* 0x000fea0003800200 */
.L_x_28440:
        /* <DEDUP_REMOVED lines=12> */
[----:B--234-:R-:W-:Y:S05]  /*0a80*/  CALL.REL.NOINC `($__internal_458_$__cuda_sm3x_div_rn_noftz_f32_slowpath) ;  /* 0x0000000400087944 */ /* 0x01cfea0003c00000 */
[----:B------:R-:W-:-:S07]  /*0a90*/  MOV R11, R2 ;  /* 0x00000002000b7202 */ /* 0x000fce0000000f00 */
.L_x_28443:
[----:B------:R-:W-:Y:S05]  /*0aa0*/  BSYNC.RECONVERGENT B1 ;  /* 0x0000000000017941 */ /* 0x000fea0003800200 */
.L_x_28442:
        /* <DEDUP_REMOVED lines=18> */
.L_x_28445:
[----:B------:R-:W-:Y:S05]  /*0bd0*/  BSYNC.RECONVERGENT B1 ;  /* 0x0000000000017941 */ /* 0x000fea0003800200 */
.L_x_28444:
[----:B------:R-:W-:-:S04]  /*0be0*/  IADD3 R21, P0, PT, R24, R21, RZ ;  /* 0x0000001518157210 */ /* 0x000fc80007f1e0ff */
[----:B------:R-:W-:Y:S02]  /*0bf0*/  LEA.HI.X.SX32 R3, R24, R3, 0x1, P0 ;  /* 0x0000000318037211 */ /* 0x000fe400000f0eff */
[----:B------:R-:W-:-:S04]  /*0c00*/  ISETP.GE.U32.AND P0, PT, R21, UR38, PT ;  /* 0x0000002615007c0c */ /* 0x000fc8000bf06070 */
[----:B------:R-:W-:-:S13]  /*0c10*/  ISETP.GE.AND.EX P0, PT, R3, UR39, PT, P0 ;  /* 0x0000002703007c0c */ /* 0x000fda000bf06300 */
[----:B------:R-:W-:Y:S05]  /*0c20*/  @!P0 BRA `(.L_x_28446) ;  /* 0xfffffff400b48947 */ /* 0x000fea000383ffff */
[----:B------:R-:W-:Y:S05]  /*0c30*/  BSYNC B0 ;  /* 0x0000000000007941 */ /* 0x000fea0003800000 */
.L_x_28436:
[----:B------:R-:W-:Y:S05]  /*0c40*/  EXIT ;  /* 0x000000000000794d */ /* 0x000fea0003800000 */
.L_x_28439:
[----:B------:R-:W-:Y:S01]  /*0c50*/  HFMA2 R12, -RZ, RZ, 0, 5.9604644775390625e-08 ;  /* 0x00000001ff0c7431 */ /* 0x000fe200000001ff */
[----:B------:R-:W-:Y:S01]  /*0c60*/  BSSY B1, `(.L_x_28447) ;  /* 0x0000006000017945 */ /* 0x000fe20003800000 */
[----:B------:R-:W-:Y:S02]  /*0c70*/  IMAD.MOV.U32 R11, RZ, RZ, 0x1f ;  /* 0x0000001fff0b7424 */ /* 0x000fe400078e00ff */
[----:B------:R-:W-:-:S07]  /*0c80*/  IMAD.MOV.U32 R15, RZ, RZ, -0x1 ;  /* 0xffffffffff0f7424 */ /* 0x000fce00078e00ff */
[----:B01234-:R-:W-:Y:S05]  /*0c90*/  WARPSYNC.COLLECTIVE R15, `(.L_x_28448) ;  /* 0x000000000f087348 */ /* 0x01ffea0003c00000 */
[----:B------:R0:W0:Y:S02]  /*0ca0*/  SHFL.BFLY P6, R14, R13, R12, R11 ;  /* 0x0c00000c0d0e7389 */ /* 0x00002400000c000b */
[----:B01234-:R-:W-:Y:S05]  /*0cb0*/  ENDCOLLECTIVE ;  /* 0x000000000000791b */ /* 0x01ffea0003800000 */
.L_x_28448:
[----:B------:R-:W-:Y:S05]  /*0cc0*/  BSYNC B1 ;  /* 0x0000000000017941 */ /* 0x000fea0003800000 */
.L_x_28447:
[----:B------:R-:W-:Y:S02]  /*0cd0*/  FMNMX R13, R14, R13, !PT ;  /* 0x0000000d0e0d7209 */ /* 0x000fe40007800000 */
[----:B------:R-:W-:Y:S02]  /*0ce0*/  MOV R11, 0x3bbb989d ;  /* 0x3bbb989d000b7802 */ /* 0x000fe40000000f00 */
[----:B------:R-:W-:Y:S01]  /*0cf0*/  MOV R15, 0xffffffff ;  /* 0xffffffff000f7802 */ /* 0x000fe20000000f00 */
[C---:B------:R-:W-:Y:S01]  /*0d00*/  FADD R0, -R13.reuse, R0 ;  /* 0x000000000d007221 */ /* 0x040fe20000000100 */
[----:B------:R-:W-:Y:S01]  /*0d10*/  FADD R10, -R13, R23 ;  /* 0x000000170d0a7221 */ /* 0x000fe20000000100 */
[----:B------:R-:W-:Y:S02]  /*0d20*/  IMAD.MOV.U32 R13, RZ, RZ, 0x437c0000 ;  /* 0x437c0000ff0d7424 */ /* 0x000fe400078e00ff */
[-C--:B------:R-:W-:Y:S01]  /*0d30*/  FFMA.SAT R12, R0, R11.reuse, 0.5 ;  /* 0x3f000000000c7423 */ /* 0x080fe2000000200b */
[----:B------:R-:W-:-:S03]  /*0d40*/  FFMA.SAT R2, R10, R11, 0.5 ;  /* 0x3f0000000a027423 */ /* 0x000fc6000000200b */
[-C--:B------:R-:W-:Y:S01]  /*0d50*/  FFMA.RM R12, R12, R13.reuse, 12582913 ;  /* 0x4b4000010c0c7423 */ /* 0x080fe2000000400d */
[----:B------:R-:W-:-:S03]  /*0d60*/  FFMA.RM R2, R2, R13, 12582913 ;  /* 0x4b40000102027423 */ /* 0x000fc6000000400d */
[----:B------:R-:W-:-:S04]  /*0d70*/  FADD R11, R12, -12583039 ;  /* 0xcb40007f0c0b7421 */ /* 0x000fc80000000000 */
[----:B------:R-:W-:-:S04]  /*0d80*/  FFMA R11, R0, 1.4426950216293334961, -R11 ;  /* 0x3fb8aa3b000b7823 */ /* 0x000fc8000000080b */
[----:B------:R-:W-:Y:S01]  /*0d90*/  FFMA R14, R0, 1.925963033500011079e-08, R11 ;  /* 0x32a57060000e7823 */ /* 0x000fe2000000000b */
[----:B------:R-:W-:Y:S02]  /*0da0*/  IMAD.SHL.U32 R0, R12, 0x800000, RZ ;  /* 0x008000000c007824 */ /* 0x000fe400078e00ff */
[----:B------:R-:W-:Y:S01]  /*0db0*/  IMAD.MOV.U32 R12, RZ, RZ, 0x1 ;  /* 0x00000001ff0c7424 */ /* 0x000fe200078e00ff */
        /* <DEDUP_REMOVED lines=14> */
.L_x_28449:
[----:B------:R-:W-:Y:S05]  /*0ea0*/  BRA `(.L_x_28450) ;  /* 0xfffffff800887947 */ /* 0x000fea000383ffff */
        .weak           $__internal_458_$__cuda_sm3x_div_rn_noftz_f32_slowpath
        .type           $__internal_458_$__cuda_sm3x_div_rn_noftz_f32_slowpath,@function
        .size           $__internal_458_$__cuda_sm3x_div_rn_noftz_f32_slowpath,(.L_x_37835 - $__internal_458_$__cuda_sm3x_div_rn_noftz_f32_slowpath)
$__internal_458_$__cuda_sm3x_div_rn_noftz_f32_slowpath:
        /* <DEDUP_REMOVED lines=34> */
.L_x_28452:
        /* <DEDUP_REMOVED lines=51> */
.L_x_28459:
[----:B------:R-:W-:-:S04]  /*1400*/  LOP3.LUT R2, R2, 0x80000000, RZ, 0xc0, !PT ;  /* 0x8000000002027812 */ /* 0x000fc800078ec0ff */
[----:B------:R-:W-:Y:S01]  /*1410*/  LOP3.LUT R2, R2, 0x7f800000, RZ, 0xfc, !PT ;  /* 0x7f80000002027812 */ /* 0x000fe200078efcff */
[----:B------:R-:W-:Y:S06]  /*1420*/  BRA `(.L_x_28460) ;  /* 0x0000000000047947 */ /* 0x000fec0003800000 */
.L_x_28458:
[----:B------:R-:W-:-:S07]  /*1430*/  LEA R2, R15, R2, 0x17 ;  /* 0x000000020f027211 */ /* 0x000fce00078eb8ff */
.L_x_28460:
[----:B------:R-:W-:Y:S05]  /*1440*/  BSYNC.RECONVERGENT B3 ;  /* 0x0000000000037941 */ /* 0x000fea0003800200 */
.L_x_28457:
[----:B------:R-:W-:Y:S05]  /*1450*/  BRA `(.L_x_28461) ;  /* 0x0000000000207947 */ /* 0x000fea0003800000 */
.L_x_28456:
[----:B------:R-:W-:-:S04]  /*1460*/  LOP3.LUT R2, R11, 0x80000000, R2, 0x48, !PT ;  /* 0x800000000b027812 */ /* 0x000fc800078e4802 */
[----:B------:R-:W-:Y:S01]  /*1470*/  LOP3.LUT R2, R2, 0x7f800000, RZ, 0xfc, !PT ;  /* 0x7f80000002027812 */ /* 0x000fe200078efcff */
[----:B------:R-:W-:Y:S06]  /*1480*/  BRA `(.L_x_28461) ;  /* 0x0000000000147947 */ /* 0x000fec0003800000 */
.L_x_28455:
[----:B------:R-:W-:Y:S01]  /*1490*/  LOP3.LUT R2, R11, 0x80000000, R2, 0x48, !PT ;  /* 0x800000000b027812 */ /* 0x000fe200078e4802 */
[----:B------:R-:W-:Y:S06]  /*14a0*/  BRA `(.L_x_28461) ;  /* 0x00000000000c7947 */ /* 0x000fec0003800000 */
.L_x_28454:
[----:B------:R-:W0:Y:S01]  /*14b0*/  MUFU.RSQ R2, -QNAN ;  /* 0xffc0000000027908 */ /* 0x000e220000001400 */
[----:B------:R-:W-:Y:S05]  /*14c0*/  BRA `(.L_x_28461) ;  /* 0x0000000000047947 */ /* 0x000fea0003800000 */
.L_x_28453:
[----:B------:R-:W-:-:S07]  /*14d0*/  FADD.FTZ R2, R2, R11 ;  /* 0x0000000b02027221 */ /* 0x000fce0000010000 */
.L_x_28461:
[----:B------:R-:W-:Y:S05]  /*14e0*/  BSYNC.RECONVERGENT B2 ;  /* 0x0000000000027941 */ /* 0x000fea0003800200 */
.L_x_28451:
[----:B------:R-:W-:Y:S02]  /*14f0*/  HFMA2 R15, -RZ, RZ, 0, 0 ;  /* 0x00000000ff0f7431 */ /* 0x000fe400000001ff */
[----:B------:R-:W-:-:S04]  /*1500*/  IMAD.MOV.U32 R14, RZ, RZ, R12 ;  /* 0x000000ffff0e7224 */ /* 0x000fc800078e000c */
[----:B0-----:R-:W-:Y:S05]  /*1510*/  RET.REL.NODEC R14 `(_Z15SoftmaxWarpImplI22BroadcastScaleMaskLoadIffbLm2EiE11DirectStoreIffEfLi2ELi2ELi2ELi1ELb1EL9Algorithm0EEvT_T0_ll) ;  /* 0xffffffe80eb87950 */ /* 0x001fea0003c3ffff */
.L_x_28462:
        /* <DEDUP_REMOVED lines=14> */
.L_x_37835:


//--------------------- .text._Z15SoftmaxWarpImplI22BroadcastScaleMaskLoadIffbLm2EiE11DirectStoreIffEfLi2ELi2ELi2ELi1ELb0EL9Algorithm0EEvT_T0_ll --------------------------
	.section	.text._Z15SoftmaxWarpImplI22BroadcastScaleMaskLoadIffbLm2EiE11DirectStoreIffEfLi2ELi2ELi2ELi1ELb0EL9Algorithm0EEvT_T0_ll,"ax",@progbits
	.align	128
        .global         _Z15SoftmaxWarpImplI22BroadcastScaleMaskLoadIffbLm2EiE11DirectStoreIffEfLi2ELi2ELi2ELi1ELb0EL9Algorithm0EEvT_T0_ll
        .type           _Z15SoftmaxWarpImplI22BroadcastScaleMaskLoadIffbLm2EiE11DirectStoreIffEfLi2ELi2ELi2ELi1ELb0EL9Algorithm0EEvT_T0_ll,@function
        .size           _Z15SoftmaxWarpImplI22BroadcastScaleMaskLoadIffbLm2EiE11DirectStoreIffEfLi2ELi2ELi2ELi1ELb0EL9Algorithm0EEvT_T0_ll,(.L_x_37836 - _Z15SoftmaxWarpImplI22BroadcastScaleMaskLoadIffbLm2EiE11DirectStoreIffEfLi2ELi2ELi2ELi1ELb0EL9Algorithm0EEvT_T0_ll)
        .other          _Z15SoftmaxWarpImplI22BroadcastScaleMaskLoadIffbLm2EiE11DirectStoreIffEfLi2ELi2ELi2ELi1ELb0EL9Algorithm0EEvT_T0_ll,@"STO_CUDA_ENTRY STV_DEFAULT"
_Z15SoftmaxWarpImplI22BroadcastScaleMaskLoadIffbLm2EiE11DirectStoreIffEfLi2ELi2ELi2ELi1ELb0EL9Algorithm0EEvT_T0_ll:
.text._Z15SoftmaxWarpImplI22BroadcastScaleMaskLoadIffbLm2EiE11DirectStoreIffEfLi2ELi2ELi2ELi1ELb0EL9Algorithm0EEvT_T0_ll:
        /* <DEDUP_REMOVED lines=26> */
.L_x_28463:
        /* <DEDUP_REMOVED lines=19> */
.L_x_28469:
        /* <DEDUP_REMOVED lines=43> */
[----:B---3--:R-:W-:Y:S01]  /*0580*/  IMAD.WIDE R10, R11, 0x8, R6 ;  /* 0x000000080b0a7825 */ /* 0x008fe200078e0206 */
        /* <DEDUP_REMOVED lines=10> */
[----:B0-----:R-:W-:Y:S01]  /*0630*/  MOV R0, UR4 ;  /* 0x0000000400007c02 */ /* 0x001fe20008000f00 */
[----:B------:R-:W-:-:S10]  /*0640*/  UMOV UR4, 0xffffffff ;  /* 0xffffffff00047882 */ /* 0x000fd40000000000 */
        /* <DEDUP_REMOVED lines=8> */
[----:B------:R-:W-:Y:S01]  /*06d0*/  FADD R2, R2, -R11 ;  /* 0x8000000b02027221 */ /* 0x000fe20000000000 */
[----:B------:R-:W-:-:S03]  /*06e0*/  FADD R12, -R11, R0 ;  /* 0x000000000b0c7221 */ /* 0x000fc60000000100 */
[----:B------:R-:W-:-:S04]  /*06f0*/  FFMA.SAT R10, R2, R15, 0.5 ;  /* 0x3f000000020a7423 */ /* 0x000fc8000000200f */
        /* <DEDUP_REMOVED lines=13> */
[----:B0-----:R-:W-:Y:S01]  /*07d0*/  FMUL R2, R0, R11 ;  /* 0x0000000b00027220 */ /* 0x001fe20000400000 */
[----:B-1----:R-:W-:-:S03]  /*07e0*/  FMUL R0, R10, R13 ;  /* 0x0000000d0a007220 */ /* 0x002fc60000400000 */
[----:B------:R-:W-:-:S04]  /*07f0*/  FADD R13, RZ, R2 ;  /* 0x00000002ff0d7221 */ /* 0x000fc80000000000 */
[----:B------:R-:W-:-:S05]  /*0800*/  FADD R13, R13, R0 ;  /* 0x000000000d0d7221 */ /* 0x000fca0000000000 */
[----:B------:R0:W1:Y:S02]  /*0810*/  SHFL.BFLY PT, R14, R13, 0x1, 0x1f ;  /* 0x0c201f000d0e7f89 */ /* 0x00006400000e0000 */
.L_x_28473:
        /* <DEDUP_REMOVED lines=12> */
[----:B------:R-:W-:Y:S05]  /*08e0*/  CALL.REL.NOINC `($__internal_459_$__cuda_sm3x_div_rn_noftz_f32_slowpath) ;  /* 0x0000000400347944 */ /* 0x000fea0003c00000 */
[----:B------:R-:W-:-:S07]  /*08f0*/  MOV R10, R2 ;  /* 0x00000002000a7202 */ /* 0x000fce0000000f00 */
.L_x_28466:
[----:B------:R-:W-:Y:S05]  /*0900*/  BSYNC.RECONVERGENT B0 ;  /* 0x0000000000007941 */ /* 0x000fea0003800200 */
.L_x_28465:
        /* <DEDUP_REMOVED lines=12> */
[----:B------:R-:W-:Y:S05]  /*09d0*/  CALL.REL.NOINC `($__internal_459_$__cuda_sm3x_div_rn_noftz_f32_slowpath) ;  /* 0x0000000000f87944 */ /* 0x000fea0003c00000 */
[----:B------:R-:W-:-:S07]  /*09e0*/  MOV R11, R2 ;  /* 0x00000002000b7202 */ /* 0x000fce0000000f00 */
.L_x_28468:
[----:B------:R-:W-:Y:S05]  /*09f0*/  BSYNC.RECONVERGENT B0 ;  /* 0x0000000000007941 */ /* 0x000fea0003800200 */
.L_x_28467:
        /* <DEDUP_REMOVED lines=22> */
.L_x_28464:
[----:B------:R-:W-:Y:S01]  /*0b60*/  HFMA2 R12, -RZ, RZ, 0, 5.9604644775390625e-08 ;  /* 0x00000001ff0c7431 */ /* 0x000fe200000001ff */
[----:B------:R-:W-:Y:S01]  /*0b70*/  BSSY B0, `(.L_x_28470) ;  /* 0x0000006000007945 */ /* 0x000fe20003800000 */
[----:B------:R-:W-:Y:S02]  /*0b80*/  IMAD.MOV.U32 R11, RZ, RZ, 0x1f ;  /* 0x0000001fff0b7424 */ /* 0x000fe400078e00ff */
[----:B------:R-:W-:-:S07]  /*0b90*/  IMAD.MOV.U32 R15, RZ, RZ, -0x1 ;  /* 0xffffffffff0f7424 */ /* 0x000fce00078e00ff */
[----:B------:R-:W-:Y:S05]  /*0ba0*/  WARPSYNC.COLLECTIVE R15, `(.L_x_28471) ;  /* 0x000000000f087348 */ /* 0x000fea0003c00000 */
[----:B------:R0:W1:Y:S02]  /*0bb0*/  SHFL.BFLY P6, R14, R13, R12, R11 ;  /* 0x0c00000c0d0e7389 */ /* 0x00006400000c000b */
[----:B01----:R-:W-:Y:S05]  /*0bc0*/  ENDCOLLECTIVE ;  /* 0x000000000000791b */ /* 0x003fea0003800000 */
.L_x_28471:
[----:B------:R-:W-:Y:S05]  /*0bd0*/  BSYNC B0 ;  /* 0x0000000000007941 */ /* 0x000fea0003800000 */
.L_x_28470:
[----:B------:R-:W-:Y:S02]  /*0be0*/  FMNMX R13, R13, R14, !PT ;  /* 0x0000000e0d0d7209 */ /* 0x000fe40007800000 */
[----:B------:R-:W-:Y:S02]  /*0bf0*/  MOV R11, 0x3bbb989d ;  /* 0x3bbb989d000b7802 */ /* 0x000fe40000000f00 */
[----:B------:R-:W-:Y:S01]  /*0c00*/  MOV R15, 0xffffffff ;  /* 0xffffffff000f7802 */ /* 0x000fe20000000f00 */
[----:B------:R-:W-:Y:S01]  /*0c10*/  FADD R0, -R13, R0 ;  /* 0x000000000d007221 */ /* 0x000fe20000000100 */
[----:B------:R-:W-:Y:S01]  /*0c20*/  FADD R10, R2, -R13 ;  /* 0x8000000d020a7221 */ /* 0x000fe20000000000 */
        /* <DEDUP_REMOVED lines=24> */
.L_x_28472:
[----:B------:R-:W-:Y:S05]  /*0db0*/  BRA `(.L_x_28473) ;  /* 0xfffffff800987947 */ /* 0x000fea000383ffff */
        .weak           $__internal_459_$__cuda_sm3x_div_rn_noftz_f32_slowpath
        .type           $__internal_459_$__cuda_sm3x_div_rn_noftz_f32_slowpath,@function
        .size           $__internal_459_$__cuda_sm3x_div_rn_noftz_f32_slowpath,(.L_x_37836 - $__internal_459_$__cuda_sm3x_div_rn_noftz_f32_slowpath)
$__internal_459_$__cuda_sm3x_div_rn_noftz_f32_slowpath:
        /* <DEDUP_REMOVED lines=34> */
.L_x_28475:
        /* <DEDUP_REMOVED lines=51> */
.L_x_28482:
[----:B------:R-:W-:-:S04]  /*1310*/  LOP3.LUT R2, R2, 0x80000000, RZ, 0xc0, !PT ;  /* 0x8000000002027812 */ /* 0x000fc800078ec0ff */
[----:B------:R-:W-:Y:S01]  /*1320*/  LOP3.LUT R2, R2, 0x7f800000, RZ, 0xfc, !PT ;  /* 0x7f80000002027812 */ /* 0x000fe200078efcff */
[----:B------:R-:W-:Y:S06]  /*1330*/  BRA `(.L_x_28483) ;  /* 0x0000000000047947 */ /* 0x000fec0003800000 */
.L_x_28481:
[----:B------:R-:W-:-:S07]  /*1340*/  LEA R2, R15, R2, 0x17 ;  /* 0x000000020f027211 */ /* 0x000fce00078eb8ff */
.L_x_28483:
[----:B------:R-:W-:Y:S05]  /*1350*/  BSYNC.RECONVERGENT B2 ;  /* 0x0000000000027941 */ /* 0x000fea0003800200 */
.L_x_28480:
[----:B------:R-:W-:Y:S05]  /*1360*/  BRA `(.L_x_28484) ;  /* 0x0000000000207947 */ /* 0x000fea0003800000 */
.L_x_28479:
[----:B------:R-:W-:-:S04]  /*1370*/  LOP3.LUT R2, R11, 0x80000000, R2, 0x48, !PT ;  /* 0x800000000b027812 */ /* 0x000fc800078e4802 */
[----:B------:R-:W-:Y:S01]  /*1380*/  LOP3.LUT R2, R2, 0x7f800000, RZ, 0xfc, !PT ;  /* 0x7f80000002027812 */ /* 0x000fe200078efcff */
[----:B------:R-:W-:Y:S06]  /*1390*/  BRA `(.L_x_28484) ;  /* 0x0000000000147947 */ /* 0x000fec0003800000 */
.L_x_28478:
[----:B------:R-:W-:Y:S01]  /*13a0*/  LOP3.LUT R2, R11, 0x80000000, R2, 0x48, !PT ;  /* 0x800000000b027812 */ /* 0x000fe200078e4802 */
[----:B------:R-:W-:Y:S06]  /*13b0*/  BRA `(.L_x_28484) ;  /* 0x00000000000c7947 */ /* 0x000fec0003800000 */
.L_x_28477:
[----:B------:R-:W0:Y:S01]  /*13c0*/  MUFU.RSQ R2, -QNAN ;  /* 0xffc0000000027908 */ /* 0x000e220000001400 */
[----:B------:R-:W-:Y:S05]  /*13d0*/  BRA `(.L_x_28484) ;  /* 0x0000000000047947 */ /* 0x000fea0003800000 */
.L_x_28476:
[----:B------:R-:W-:-:S07]  /*13e0*/  FADD.FTZ R2, R2, R11 ;  /* 0x0000000b02027221 */ /* 0x000fce0000010000 */
.L_x_28484:
[----:B------:R-:W-:Y:S05]  /*13f0*/  BSYNC.RECONVERGENT B1 ;  /* 0x0000000000017941 */ /* 0x000fea0003800200 */
.L_x_28474:
[----:B------:R-:W-:Y:S02]  /*1400*/  HFMA2 R15, -RZ, RZ, 0, 0 ;  /* 0x00000000ff0f7431 */ /* 0x000fe400000001ff */
[----:B------:R-:W-:-:S04]  /*1410*/  IMAD.MOV.U32 R14, RZ, RZ, R12 ;  /* 0x000000ffff0e7224 */ /* 0x000fc800078e000c */
[----:B0-----:R-:W-:Y:S05]  /*1420*/  RET.REL.NODEC R14 `(_Z15SoftmaxWarpImplI22BroadcastScaleMaskLoadIffbLm2EiE11DirectStoreIffEfLi2ELi2ELi2ELi1ELb0EL9Algorithm0EEvT_T0_ll) ;  /* 0xffffffe80ef47950 */ /* 0x001fea0003c3ffff */
.L_x_28485:
        /* <DEDUP_REMOVED lines=13> */
.L_x_37836:


//--------------------- .text._Z15SoftmaxWarpImplI22BroadcastScaleMaskLoadIffbLm2EiE11DirectStoreIffEfLi2ELi2ELi2ELi2ELb1EL9Algorithm0EEvT_T0_ll --------------------------
	.section	.text._Z15SoftmaxWarpImplI22BroadcastScaleMaskLoadIffbLm2EiE11DirectStoreIffEfLi2ELi2ELi2ELi2ELb1EL9Algorithm0EEvT_T0_ll,"ax",@progbits
	.align	128
        .global         _Z15SoftmaxWarpImplI22BroadcastScaleMaskLoadIffbLm2EiE11DirectStoreIffEfLi2ELi2ELi2ELi2ELb1EL9Algorithm0EEvT_T0_ll
        .type           _Z15SoftmaxWarpImplI22BroadcastScaleMaskLoadIffbLm2EiE11DirectStoreIffEfLi2ELi2ELi2ELi2ELb1EL9Algorithm0EEvT_T0_ll,@function
        .size           _Z15SoftmaxWarpImplI22BroadcastScaleMaskLoadIffbLm2EiE11DirectStoreIffEfLi2ELi2ELi2ELi2ELb1EL9Algorithm0EEvT_T0_ll,(.L_x_37837 - _Z15SoftmaxWarpImplI22BroadcastScaleMaskLoadIffbLm2EiE11DirectStoreIffEfLi2ELi2ELi2ELi2ELb1EL9Algorithm0EEvT_T0_ll)
        .other          _Z15SoftmaxWarpImplI22BroadcastScaleMaskLoadIffbLm2EiE11DirectStoreIffEfLi2ELi2ELi2ELi2ELb1EL9Algorithm0EEvT_T0_ll,@"STO_CUDA_ENTRY STV_DEFAULT"
_Z15SoftmaxWarpImplI22BroadcastScaleMaskLoadIffbLm2EiE11DirectStoreIffEfLi2ELi2ELi2ELi2ELb1EL9Algorithm0EEvT_T0_ll:
.text._Z15SoftmaxWarpImplI22BroadcastScaleMaskLoadIffbLm2EiE11DirectStoreIffEfLi2ELi2ELi2ELi2ELb1EL9Algorithm0EEvT_T0_ll:
        /* <DEDUP_REMOVED lines=28> */
.L_x_28486:
        /* <DEDUP_REMOVED lines=20> */
[----:B------:R-:W0:Y:S02]  /*0300*/  LDC.64 R16, c[0x0][0x398] ;  /* 0x0000e600ff107b82 */ /* 0x000e240000000a00 */
.L_x_28505:
[----:B0-----:R-:W0:Y:S01]  /*0310*/  LDC.64 R2, c[0x0][0x380] ;  /* 0x0000e000ff027b82 */ /* 0x001e220000000a00 */
[----:B------:R-:W-:Y:S01]  /*0320*/  ISETP.GE.U32.AND P0, PT, R24, UR36, PT ;  /* 0x0000002418007c0c */ /* 0x000fe2000bf06070 */
[----:B------:R-:W-:Y:S01]  /*0330*/  BSSY.RECONVERGENT B1, `(.L_x_28488) ;  /* 0x0000041000017945 */ /* 0x000fe20003800200 */
[----:B------:R-:W-:Y:S01]  /*0340*/  MOV R4, 0xff800000 ;  /* 0xff80000000047802 */ /* 0x000fe20000000f00 */
[----:B------:R-:W-:Y:S01]  /*0350*/  IMAD.MOV.U32 R21, RZ, RZ, -0x800000 ;  /* 0xff800000ff157424 */ /* 0x000fe200078e00ff */
[----:B------:R-:W-:Y:S01]  /*0360*/  ISETP.GE.AND.EX P0, PT, RZ, UR37, PT, P0 ;  /* 0x00000025ff007c0c */ /* 0x000fe2000bf06300 */
[----:B------:R-:W-:Y:S01]  /*0370*/  IMAD.MOV.U32 R13, RZ, RZ, -0x800000 ;  /* 0xff800000ff0d7424 */ /* 0x000fe200078e00ff */
[----:B------:R-:W-:Y:S01]  /*0380*/  MOV R5, 0xff800000 ;  /* 0xff80000000057802 */ /* 0x000fe20000000f00 */
[----:B------:R-:W0:Y:S10]  /*0390*/  LDC.64 R10, c[0x0][0x388] ;  /* 0x0000e200ff0a7b82 */ /* 0x000e340000000a00 */
        /* <DEDUP_REMOVED lines=58> */
.L_x_28489:
[----:B------:R-:W-:Y:S05]  /*0740*/  BSYNC.RECONVERGENT B1 ;  /* 0x0000000000017941 */ /* 0x000fea0003800200 */
.L_x_28488:
[----:B------:R-:W-:Y:S01]  /*0750*/  BSSY.RECONVERGENT B1, `(.L_x_28490) ;  /* 0x000003e000017945 */ /* 0x000fe20003800200 */
[----:B------:R-:W-:Y:S01]  /*0760*/  MOV R26, 0xff800000 ;  /* 0xff800000001a7802 */ /* 0x000fe20000000f00 */
[----:B------:R-:W-:Y:S02]  /*0770*/  IMAD.MOV.U32 R0, RZ, RZ, -0x800000 ;  /* 0xff800000ff007424 */ /* 0x000fe400078e00ff */
[----:B------:R-:W-:Y:S05]  /*0780*/  @P0 BRA `(.L_x_28491) ;  /* 0x0000000000e80947 */ /* 0x000fea0003800000 */
[----:B-1----:R-:W-:Y:S02]  /*0790*/  IABS R27, R20 ;  /* 0x00000014001b7213 */ /* 0x002fe40000000000 */
[----:B------:R-:W-:Y:S02]  /*07a0*/  IADD3 R5, PT, PT, R23, 0x1, RZ ;  /* 0x0000000117057810 */ /* 0x000fe40007ffe0ff */
[----:B------:R-:W1:Y:S01]  /*07b0*/  I2F.RP R0, R27 ;  /* 0x0000001b00007306 */ /* 0x000e620000209400 */
[----:B--2---:R-:W-:Y:S02]  /*07c0*/  R2UR UR4, R8 ;  /* 0x00000000080472ca */ /* 0x004fe400000e0000 */
[----:B------:R-:W-:Y:S01]  /*07d0*/  IMAD R5, R5, UR46, R24 ;  /* 0x0000002e05057c24 */ /* 0x000fe2000f8e0218 */
[----:B------:R-:W-:-:S04]  /*07e0*/  R2UR UR5, R9 ;  /* 0x00000000090572ca */ /* 0x000fc800000e0000 */
        /* <DEDUP_REMOVED lines=52> */
.L_x_28491:
[----:B------:R-:W-:Y:S05]  /*0b30*/  BSYNC.RECONVERGENT B1 ;  /* 0x0000000000017941 */ /* 0x000fea0003800200 */
.L_x_28490:
[----:B------:R-:W-:-:S03]  /*0b40*/  UMOV UR4, 0xffffffff ;  /* 0xffffffff00047882 */ /* 0x000fc60000000000 */
[----:B------:R-:W-:Y:S05]  /*0b50*/  BRA.DIV UR4, `(.L_x_28492) ;  /* 0x0000000a04407947 */ /* 0x000fea000b800000 */
[----:B------:R-:W5:Y:S01]  /*0b60*/  SHFL.BFLY PT, R14, R13, 0x1, 0x1f ;  /* 0x0c201f000d0e7f89 */ /* 0x000f6200000e0000 */
[----:B0-----:R-:W-:Y:S02]  /*0b70*/  HFMA2 R10, -RZ, RZ, 3.7421875, 0 ;  /* 0x437c0000ff0a7431 */ /* 0x001fe400000001ff */
[----:B------:R-:W-:Y:S01]  /*0b80*/  IMAD.MOV.U32 R11, RZ, RZ, 0x3bbb989d ;  /* 0x3bbb989dff0b7424 */ /* 0x000fe200078e00ff */
[----:B------:R-:W0:Y:S01]  /*0b90*/  SHFL.BFLY PT, R3, R0, 0x1, 0x1f ;  /* 0x0c201f0000037f89 */ /* 0x000e2200000e0000 */
[----:B-----5:R-:W-:Y:S02]  /*0ba0*/  FMNMX R14, R14, R13, !PT ;  /* 0x0000000d0e0e7209 */ /* 0x020fe40007800000 */
[----:B0-----:R-:W-:-:S03]  /*0bb0*/  FMNMX R3, R3, R0, !PT ;  /* 0x0000000003037209 */ /* 0x001fc60007800000 */
[C---:B------:R-:W-:Y:S01]  /*0bc0*/  FADD R12, -R14.reuse, R21 ;  /* 0x000000150e0c7221 */ /* 0x040fe20000000100 */
[----:B------:R-:W-:-:S03]  /*0bd0*/  FADD R4, -R14, R4 ;  /* 0x000000040e047221 */ /* 0x000fc60000000100 */
[-C--:B------:R-:W-:Y:S01]  /*0be0*/  FFMA.SAT R15, R12, R11.reuse, 0.5 ;  /* 0x3f0000000c0f7423 */ /* 0x080fe2000000200b */
[----:B------:R-:W-:Y:S01]  /*0bf0*/  FADD R26, -R3, R26 ;  /* 0x0000001a031a7221 */ /* 0x000fe20000000100 */
[-C--:B------:R-:W-:Y:S02]  /*0c00*/  FFMA.SAT R13, R4, R11.reuse, 0.5 ;  /* 0x3f000000040d7423 */ /* 0x080fe4000000200b */
[-C--:B------:R-:W-:Y:S01]  /*0c10*/  FFMA.RM R2, R15, R10.reuse, 12582913 ;  /* 0x4b4000010f027423 */ /* 0x080fe2000000400a */
[----:B------:R-:W-:Y:S01]  /*0c20*/  FFMA.SAT R21, R26, R11, 0.5 ;  /* 0x3f0000001a157423 */ /* 0x000fe2000000200b */
[----:B------:R-:W-:Y:S02]  /*0c30*/  FFMA.RM R0, R13, R10, 12582913 ;  /* 0x4b4000010d007423 */ /* 0x000fe4000000400a */
[C---:B------:R-:W-:Y:S01]  /*0c40*/  FADD R15, R2.reuse, -12583039 ;  /* 0xcb40007f020f7421 */ /* 0x040fe20000000000 */
[----:B------:R-:W-:Y:S02]  /*0c50*/  IMAD.SHL.U32 R2, R2, 0x800000, RZ ;  /* 0x0080000002027824 */ /* 0x000fe400078e00ff */
[C---:B------:R-:W-:Y:S01]  /*0c60*/  FADD R13, R0.reuse, -12583039 ;  /* 0xcb40007f000d7421 */ /* 0x040fe20000000000 */
[----:B------:R-:W-:Y:S01]  /*0c70*/  SHF.L.U32 R0, R0, 0x17, RZ ;  /* 0x0000001700007819 */ /* 0x000fe200000006ff */
[----:B------:R-:W-:-:S02]  /*0c80*/  FFMA R15, R12, 1.4426950216293334961, -R15 ;  /* 0x3fb8aa3b0c0f7823 */ /* 0x000fc4000000080f */
[----:B------:R-:W-:Y:S02]  /*0c90*/  FFMA R13, R4, 1.4426950216293334961, -R13 ;  /* 0x3fb8aa3b040d7823 */ /* 0x000fe4000000080d */
[----:B------:R-:W-:Y:S01]  /*0ca0*/  FFMA R15, R12, 1.925963033500011079e-08, R15 ;  /* 0x32a570600c0f7823 */ /* 0x000fe2000000000f */
[----:B------:R-:W-:Y:S01]  /*0cb0*/  FADD R12, -R3, R5 ;  /* 0x00000005030c7221 */ /* 0x000fe20000000100 */
[----:B------:R-:W-:Y:S01]  /*0cc0*/  FFMA.RM R3, R21, R10, 12582913 ;  /* 0x4b40000115037423 */ /* 0x000fe2000000400a */
[----:B------:R-:W-:Y:S02]  /*0cd0*/  FFMA R13, R4, 1.925963033500011079e-08, R13 ;  /* 0x32a57060040d7823 */ /* 0x000fe4000000000d */
[----:B------:R-:W-:Y:S01]  /*0ce0*/  FFMA.SAT R11, R12, R11, 0.5 ;  /* 0x3f0000000c0b7423 */ /* 0x000fe2000000200b */
[C---:B------:R-:W-:Y:S01]  /*0cf0*/  FADD R5, R3.reuse, -12583039 ;  /* 0xcb40007f03057421 */ /* 0x040fe20000000000 */
[----:B------:R-:W0:Y:S01]  /*0d00*/  MUFU.EX2 R15, R15 ;  /* 0x0000000f000f7308 */ /* 0x000e220000000800 */
[----:B------:R-:W-:-:S02]  /*0d10*/  IMAD.SHL.U32 R3, R3, 0x800000, RZ ;  /* 0x0080000003037824 */ /* 0x000fc400078e00ff */
[----:B------:R-:W-:Y:S01]  /*0d20*/  FFMA.RM R11, R11, R10, 12582913 ;  /* 0x4b4000010b0b7423 */ /* 0x000fe2000000400a */
[----:B------:R-:W-:-:S03]  /*0d30*/  FFMA R5, R26, 1.4426950216293334961, -R5 ;  /* 0x3fb8aa3b1a057823 */ /* 0x000fc60000000805 */
[----:B------:R-:W-:Y:S01]  /*0d40*/  FADD R21, R11, -12583039 ;  /* 0xcb40007f0b157421 */ /* 0x000fe20000000000 */
[----:B------:R-:W-:Y:S01]  /*0d50*/  FFMA R5, R26, 1.925963033500011079e-08, R5 ;  /* 0x32a570601a057823 */ /* 0x000fe20000000005 */
[----:B------:R-:W5:Y:S02]  /*0d60*/  MUFU.EX2 R13, R13 ;  /* 0x0000000d000d7308 */ /* 0x000f640000000800 */
[----:B------:R-:W-:-:S04]  /*0d70*/  FFMA R21, R12, 1.4426950216293334961, -R21 ;  /* 0x3fb8aa3b0c157823 */ /* 0x000fc80000000815 */
[----:B------:R-:W-:Y:S02]  /*0d80*/  FFMA R21, R12, 1.925963033500011079e-08, R21 ;  /* 0x32a570600c157823 */ /* 0x000fe40000000015 */
        /* <DEDUP_REMOVED lines=14> */
.L_x_28511:
        /* <DEDUP_REMOVED lines=11> */
[----:B--234-:R-:W-:Y:S05]  /*0f20*/  CALL.REL.NOINC `($__internal_460_$__cuda_sm3x_div_rn_noftz_f32_slowpath) ;  /* 0x00000008006c7944 */ /* 0x01cfea0003c00000 */
[----:B------:R-:W-:-:S07]  /*0f30*/  IMAD.MOV.U32 R10, RZ, RZ, R11 ;  /* 0x000000ffff0a7224 */ /* 0x000fce00078e000b */
.L_x_28494:
[----:B------:R-:W-:Y:S05]  /*0f40*/  BSYNC.RECONVERGENT B1 ;  /* 0x0000000000017941 */ /* 0x000fea0003800200 */
.L_x_28493:
        /* <DEDUP_REMOVED lines=11> */
[----:B--234-:R-:W-:Y:S05]  /*1000*/  CALL.REL.NOINC `($__internal_460_$__cuda_sm3x_div_rn_noftz_f32_slowpath) ;  /* 0x0000000800347944 */ /* 0x01cfea0003c00000 */
.L_x_28496:
[----:B------:R-:W-:Y:S05]  /*1010*/  BSYNC.RECONVERGENT B1 ;  /* 0x0000000000017941 */ /* 0x000fea0003800200 */
.L_x_28495:
        /* <DEDUP_REMOVED lines=10> */
[----:B--2---:R-:W-:Y:S01]  /*10c0*/  R2UR UR4, R8 ;  /* 0x00000000080472ca */ /* 0x004fe200000e0000 */
        /* <DEDUP_REMOVED lines=8> */
.L_x_28498:
[----:B------:R-:W-:Y:S05]  /*1150*/  BSYNC.RECONVERGENT B1 ;  /* 0x0000000000017941 */ /* 0x000fea0003800200 */
.L_x_28497:
[----:B------:R-:W-:Y:S01]  /*1160*/  BSSY.RECONVERGENT B1, `(.L_x_28499) ;  /* 0x0000008000017945 */ /* 0x000fe20003800200 */
[----:B0-----:R-:W-:-:S03]  /*1170*/  FFMA R10, R0, R14, R15 ;  /* 0x0000000e000a7223 */ /* 0x001fc6000000000f */
[----:B------:R-:W-:Y:S05]  /*1180*/  @!P1 BRA `(.L_x_28500) ;  /* 0x0000000000149947 */ /* 0x000fea0003800000 */
[----:B------:R-:W-:Y:S01]  /*1190*/  MOV R4, R3 ;  /* 0x0000000300047202 */ /* 0x000fe20000000f00 */
[----:B------:R-:W-:Y:S01]  /*11a0*/  IMAD.MOV.U32 R5, RZ, RZ, R21 ;  /* 0x000000ffff057224 */ /* 0x000fe200078e0015 */
[----:B------:R-:W-:-:S07]  /*11b0*/  MOV R12, 0x11d0 ;  /* 0x000011d0000c7802 */ /* 0x000fce0000000f00 */
[----:B--234-:R-:W-:Y:S05]  /*11c0*/  CALL.REL.NOINC `($__internal_460_$__cuda_sm3x_div_rn_noftz_f32_slowpath) ;  /* 0x0000000400c47944 */ /* 0x01cfea0003c00000 */
[----:B------:R-:W-:-:S07]  /*11d0*/  MOV R10, R11 ;  /* 0x0000000b000a7202 */ /* 0x000fce0000000f00 */
.L_x_28500:
[----:B------:R-:W-:Y:S05]  /*11e0*/  BSYNC.RECONVERGENT B1 ;  /* 0x0000000000017941 */ /* 0x000fea0003800200 */
.L_x_28499:
        /* <DEDUP_REMOVED lines=12> */
[----:B--234-:R-:W-:Y:S05]  /*12b0*/  CALL.REL.NOINC `($__internal_460_$__cuda_sm3x_div_rn_noftz_f32_slowpath) ;  /* 0x0000000400887944 */ /* 0x01cfea0003c00000 */
.L_x_28502:
[----:B------:R-:W-:Y:S05]  /*12c0*/  BSYNC.RECONVERGENT B1 ;  /* 0x0000000000017941 */ /* 0x000fea0003800200 */
.L_x_28501:
        /* <DEDUP_REMOVED lines=17> */
.L_x_28504:
[----:B------:R-:W-:Y:S05]  /*13e0*/  BSYNC.RECONVERGENT B1 ;  /* 0x0000000000017941 */ /* 0x000fea0003800200 */
.L_x_28503:
[----:B------:R-:W-:-:S04]  /*13f0*/  IADD3 R23, P0, PT, R22, R23, RZ ;  /* 0x0000001716177210 */ /* 0x000fc80007f1e0ff */
[----:B------:R-:W-:Y:S02]  /*1400*/  LEA.HI.X.SX32 R25, R22, R25, 0x1, P0 ;  /* 0x0000001916197211 */ /* 0x000fe400000f0eff */
[----:B------:R-:W-:-:S04]  /*1410*/  ISETP.GE.U32.AND P0, PT, R23, UR44, PT ;  /* 0x0000002c17007c0c */ /* 0x000fc8000bf06070 */
[----:B------:R-:W-:-:S13]  /*1420*/  ISETP.GE.AND.EX P0, PT, R25, UR45, PT, P0 ;  /* 0x0000002d19007c0c */ /* 0x000fda000bf06300 */
[----:B------:R-:W-:Y:S05]  /*1430*/  @!P0 BRA `(.L_x_28505) ;  /* 0xffffffec00b48947 */ /* 0x000fea000383ffff */
[----:B------:R-:W-:Y:S05]  /*1440*/  BSYNC B0 ;  /* 0x0000000000007941 */ /* 0x000fea0003800000 */
.L_x_28487:
[----:B------:R-:W-:Y:S05]  /*1450*/  EXIT ;  /* 0x000000000000794d */ /* 0x000fea0003800000 */
.L_x_28492:
[----:B------:R-:W-:Y:S01]  /*1460*/  HFMA2 R12, -RZ, RZ, 0, 5.9604644775390625e-08 ;  /* 0x00000001ff0c7431 */ /* 0x000fe200000001ff */
[----:B------:R-:W-:Y:S01]  /*1470*/  BSSY B1, `(.L_x_28506) ;  /* 0x0000006000017945 */ /* 0x000fe20003800000 */
[----:B0-----:R-:W-:Y:S01]  /*1480*/  IMAD.MOV.U32 R11, RZ, RZ, 0x1f ;  /* 0x0000001fff0b7424 */ /* 0x001fe200078e00ff */
[----:B------:R-:W-:-:S07]  /*1490*/  MOV R15, 0xffffffff ;  /* 0xffffffff000f7802 */ /* 0x000fce0000000f00 */
[----:B-1234-:R-:W-:Y:S05]  /*14a0*/  WARPSYNC.COLLECTIVE R15, `(.L_x_28507) ;  /* 0x000000000f087348 */ /* 0x01efea0003c00000 */
[----:B------:R0:W0:Y:S02]  /*14b0*/  SHFL.BFLY P6, R14, R13, R12, R11 ;  /* 0x0c00000c0d0e7389 */ /* 0x00002400000c000b */
[----:B01234-:R-:W-:Y:S05]  /*14c0*/  ENDCOLLECTIVE ;  /* 0x000000000000791b */ /* 0x01ffea0003800000 */
.L_x_28507:
[----:B------:R-:W-:Y:S05]  /*14d0*/  BSYNC B1 ;  /* 0x0000000000017941 */ /* 0x000fea0003800000 */
.L_x_28506:
[----:B------:R-:W-:Y:S01]  /*14e0*/  HFMA2 R12, -RZ, RZ, 0, 5.9604644775390625e-08 ;  /* 0x00000001ff0c7431 */ /* 0x000fe200000001ff */
[----:B------:R-:W-:Y:S01]  /*14f0*/  FMNMX R14, R14, R13, !PT ;  /* 0x0000000d0e0e7209 */ /* 0x000fe20007800000 */
[----:B------:R-:W-:Y:S01]  /*1500*/  IMAD.MOV.U32 R13, RZ, RZ, R0 ;  /* 0x000000ffff0d7224 */ /* 0x000fe200078e0000 */
[----:B------:R-:W-:Y:S01]  /*1510*/  MOV R15, 0xffffffff ;  /* 0xffffffff000f7802 */ /* 0x000fe20000000f00 */
[----:B------:R-:W-:Y:S02]  /*1520*/  IMAD.MOV.U32 R11, RZ, RZ, 0x1f ;  /* 0x0000001fff0b7424 */ /* 0x000fe400078e00ff */
[----:B------:R-:W-:Y:S02]  /*1530*/  HFMA2 R10, -RZ, RZ, 0.96630859375, -0.0022525787353515625 ;  /* 0x3bbb989dff0a7431 */ /* 0x000fe400000001ff */
[C---:B------:R-:W-:Y:S01]  /*1540*/  FADD R29, -R14.reuse, R21 ;  /* 0x000000150e1d7221 */ /* 0x040fe20000000100 */
[----:B------:R-:W-:Y:S01]  /*1550*/  FADD R27, -R14, R4 ;  /* 0x000000040e1b7221 */ /* 0x000fe20000000100 */
[----:B------:R-:W-:-:S07]  /*1560*/  IMAD.MOV.U32 R2, RZ, RZ, 0x437c0000 ;  /* 0x437c0000ff027424 */ /* 0x000fce00078e00ff */
[----:B------:R-:W-:Y:S05]  /*1570*/  WARPSYNC.COLLECTIVE R15, `(.L_x_28508) ;  /* 0x000000000f087348 */ /* 0x000fea0003c00000 */
[----:B------:R0:W1:Y:S02]  /*1580*/  SHFL.BFLY P6, R14, R13, R12, R11 ;  /* 0x0c00000c0d0e7389 */ /* 0x00006400000c000b */
[----:B01----:R-:W-:Y:S05]  /*1590*/  ENDCOLLECTIVE ;  /* 0x000000000000791b */ /* 0x003fea0003800000 */
.L_x_28508:
[----:B------:R-:W-:-:S04]  /*15a0*/  FFMA.SAT R21, R29, R10, 0.5 ;  /* 0x3f0000001d157423 */ /* 0x000fc8000000200a */
[----:B------:R-:W-:Y:S01]  /*15b0*/  FFMA.RM R21, R21, R2, 12582913 ;  /* 0x4b40000115157423 */ /* 0x000fe20000004002 */
[----:B------:R-:W-:-:S04]  /*15c0*/  FFMA.SAT R11, R27, R10, 0.5 ;  /* 0x3f0000001b0b7423 */ /* 0x000fc8000000200a */
[----:B------:R-:W-:Y:S01]  /*15d0*/  SHF.L.U32 R4, R21, 0x17, RZ ;  /* 0x0000001715047819 */ /* 0x000fe200000006ff */
[----:B------:R-:W-:Y:S01]  /*15e0*/  FFMA.RM R11, R11, R2, 12582913 ;  /* 0x4b4000010b0b7423 */ /* 0x000fe20000004002 */
[----:B------:R-:W-:-:S05]  /*15f0*/  IMAD.MOV.U32 R3, RZ, RZ, R14 ;  /* 0x000000ffff037224 */ /* 0x000fca00078e000e */
[----:B------:R-:W-:-:S05]  /*1600*/  FMNMX R0, R3, R0, !PT ;  /* 0x0000000003007209 */ /* 0x000fca0007800000 */
[C---:B------:R-:W-:Y:S01]  /*1610*/  FADD R3, -R0.reuse, R26 ;  /* 0x0000001a00037221 */ /* 0x040fe20000000100 */
[----:B------:R-:W-:Y:S01]  /*1620*/  FADD R5, -R0, R5 ;  /* 0x0000000500057221 */ /* 0x000fe20000000100 */
[----:B------:R-:W-:-:S03]  /*1630*/  FADD R0, R21, -12583039 ;  /* 0xcb40007f15007421 */ /* 0x000fc60000000000 */
        /* <DEDUP_REMOVED lines=8> */
[----:B------:R-:W-:Y:S02]  /*16c0*/  IMAD.SHL.U32 R0, R11, 0x800000, RZ ;  /* 0x008000000b007824 */ /* 0x000fe400078e00ff */
[----:B------:R-:W-:-:S04]  /*16d0*/  FFMA.SAT R11, R3, R10, 0.5 ;  /* 0x3f000000030b7423 */ /* 0x000fc8000000200a */
[----:B------:R-:W-:Y:S01]  /*16e0*/  FFMA.RM R11, R11, R2, 12582913 ;  /* 0x4b4000010b0b7423 */ /* 0x000fe20000004002 */
[----:B------:R-:W-:Y:S01]  /*16f0*/  FADD R2, R13, -12583039 ;  /* 0xcb40007f0d027421 */ /* 0x000fe20000000000 */
[----:B------:R-:W1:Y:S02]  /*1700*/  MUFU.EX2 R27, R27 ;  /* 0x0000001b001b7308 */ /* 0x000e640000000800 */
[----:B------:R-:W-:Y:S01]  /*1710*/  FADD R10, R11, -12583039 ;  /* 0xcb40007f0b0a7421 */ /* 0x000fe20000000000 */
[----:B------:R-:W-:Y:S01]  /*1720*/  FFMA R2, R5, 1.4426950216293334961, -R2 ;  /* 0x3fb8aa3b05027823 */ /* 0x000fe20000000802 */
[----:B0-----:R-:W-:-:S03]  /*1730*/  FMUL R4, R4, R29 ;  /* 0x0000001d04047220 */ /* 0x001fc60000400000 */
[----:B------:R-:W-:Y:S01]  /*1740*/  FFMA R12, R5, 1.925963033500011079e-08, R2 ;  /* 0x32a57060050c7823 */ /* 0x000fe20000000002 */
[----:B------:R-:W-:Y:S01]  /*1750*/  SHF.L.U32 R2, R13, 0x17, RZ ;  /* 0x000000170d027819 */ /* 0x000fe200000006ff */
[----:B------:R-:W-:Y:S01]  /*1760*/  FFMA R10, R3, 1.4426950216293334961, -R10 ;  /* 0x3fb8aa3b030a7823 */ /* 0x000fe2000000080a */
[----:B------:R-:W-:Y:S01]  /*1770*/  FADD R13, RZ, R4 ;  /* 0x00000004ff0d7221 */ /* 0x000fe20000000000 */
[----:B------:R0:W2:Y:S01]  /*1780*/  MUFU.EX2 R5, R12 ;  /* 0x0000000c00057308 */ /* 0x0000a20000000800 */
[----:B-1----:R-:W-:Y:S01]  /*1790*/  FMUL R0, R0, R27 ;  /* 0x0000001b00007220 */ /* 0x002fe20000400000 */
[----:B0-----:R-:W-:-:S03]  /*17a0*/  MOV R12, 0x1 ;  /* 0x00000001000c7802 */ /* 0x001fc60000000f00 */
[----:B------:R-:W-:Y:S01]  /*17b0*/  FADD R13, R13, R0 ;  /* 0x000000000d0d7221 */ /* 0x000fe20000000000 */
[----:B--2---:R-:W-:Y:S01]  /*17c0*/  FMUL R2, R2, R5 ;  /* 0x0000000502027220 */ /* 0x004fe20000400000 */
[----:B------:R-:W-:Y:S01]  /*17d0*/  FFMA R5, R3, 1.925963033500011079e-08, R10 ;  /* 0x32a5706003057823 */ /* 0x000fe2000000000a */
[----:B------:R-:W-:Y:S02]  /*17e0*/  IMAD.SHL.U32 R3, R11, 0x800000, RZ ;  /* 0x008000000b037824 */ /* 0x000fe400078e00ff */
[----:B------:R-:W-:Y:S01]  /*17f0*/  IMAD.MOV.U32 R11, RZ, RZ, 0x1f ;  /* 0x0000001fff0b7424 */ /* 0x000fe200078e00ff */
[----:B------:R0:W1:Y:S06]  /*1800*/  MUFU.EX2 R10, R5 ;  /* 0x00000005000a7308 */ /* 0x00006c0000000800 */
[----:B01----:R-:W-:Y:S05]  /*1810*/  WARPSYNC.COLLECTIVE R15, `(.L_x_28509) ;  /* 0x000000000f087348 */ /* 0x003fea0003c00000 */
[----:B------:R2:W3:Y:S02]  /*1820*/  SHFL.BFLY P6, R14, R13, R12, R11 ;  /* 0x0c00000c0d0e7389 */ /* 0x0004e400000c000b */
[----:B0123--:R-:W-:Y:S05]  /*1830*/  ENDCOLLECTIVE ;  /* 0x000000000000791b */ /* 0x00ffea0003800000 */
.L_x_28509:
[----:B------:R-:W-:-:S04]  /*1840*/  FMUL R3, R3, R10 ;  /* 0x0000000a03037220 */ /* 0x000fc80000400000 */
[----:B------:R-:W-:-:S04]  /*1850*/  FADD R21, RZ, R3 ;  /* 0x00000003ff157221 */ /* 0x000fc80000000000 */
[----:B------:R-:W-:Y:S01]  /*1860*/  FADD R10, R21, R2 ;  /* 0x00000002150a7221 */ /* 0x000fe20000000000 */
[----:B------:R-:W-:-:S04]  /*1870*/  FADD R5, R13, R14 ;  /* 0x0000000e0d057221 */ /* 0x000fc80000000000 */
[----:B------:R-:W-:-:S07]  /*1880*/  MOV R13, R10 ;  /* 0x0000000a000d7202 */ /* 0x000fce0000000f00 */
[----:B------:R-:W-:Y:S05]  /*1890*/  WARPSYNC.COLLECTIVE R15, `(.L_x_28510) ;  /* 0x000000000f087348 */ /* 0x000fea0003c00000 */
[----:B------:R0:W1:Y:S02]  /*18a0*/  SHFL.BFLY P6, R14, R13, R12, R11 ;  /* 0x0c00000c0d0e7389 */ /* 0x00006400000c000b */
[----:B01----:R-:W-:Y:S05]  /*18b0*/  ENDCOLLECTIVE ;  /* 0x000000000000791b */ /* 0x003fea0003800000 */
.L_x_28510:
[----:B------:R-:W-:Y:S01]  /*18c0*/  IMAD.MOV.U32 R21, RZ, RZ, R14 ;  /* 0x000000ffff157224 */ /* 0x000fe200078e000e */
[----:B------:R-:W-:Y:S06]  /*18d0*/  BRA `(.L_x_28511) ;  /* 0xfffffff400647947 */ /* 0x000fec000383ffff */
        .weak           $__internal_460_$__cuda_sm3x_div_rn_noftz_f32_slowpath
        .type           $__internal_460_$__cuda_sm3x_div_rn_noftz_f32_slowpath,@function
        .size           $__internal_460_$__cuda_sm3x_div_rn_noftz_f32_slowpath,(.L_x_37837 - $__internal_460_$__cuda_sm3x_div_rn_noftz_f32_slowpath)
$__internal_460_$__cuda_sm3x_div_rn_noftz_f32_slowpath:
        /* <DEDUP_REMOVED lines=35> */
.L_x_28513:
        /* <DEDUP_REMOVED lines=51> */
.L_x_28520:
[----:B------:R-:W-:-:S04]  /*1e40*/  LOP3.LUT R4, R4, 0x80000000, RZ, 0xc0, !PT ;  /* 0x8000000004047812 */ /* 0x000fc800078ec0ff */
[----:B------:R-:W-:Y:S01]  /*1e50*/  LOP3.LUT R4, R4, 0x7f800000, RZ, 0xfc, !PT ;  /* 0x7f80000004047812 */ /* 0x000fe200078efcff */
[----:B------:R-:W-:Y:S06]  /*1e60*/  BRA `(.L_x_28521) ;  /* 0x0000000000047947 */ /* 0x000fec0003800000 */
.L_x_28519:
[----:B------:R-:W-:-:S07]  /*1e70*/  IMAD R4, R26, 0x800000, R4 ;  /* 0x008000001a047824 */ /* 0x000fce00078e0204 */
.L_x_28521:
[----:B------:R-:W-:Y:S05]  /*1e80*/  BSYNC.RECONVERGENT B3 ;  /* 0x0000000000037941 */ /* 0x000fea0003800200 */
.L_x_28518:
[----:B------:R-:W-:Y:S05]  /*1e90*/  BRA `(.L_x_28522) ;  /* 0x0000000000207947 */ /* 0x000fea0003800000 */
.L_x_28517:
[----:B------:R-:W-:-:S04]  /*1ea0*/  LOP3.LUT R4, R15, 0x80000000, R4, 0x48, !PT ;  /* 0x800000000f047812 */ /* 0x000fc800078e4804 */
[----:B------:R-:W-:Y:S01]  /*1eb0*/  LOP3.LUT R4, R4, 0x7f800000, RZ, 0xfc, !PT ;  /* 0x7f80000004047812 */ /* 0x000fe200078efcff */
[----:B------:R-:W-:Y:S06]  /*1ec0*/  BRA `(.L_x_28522) ;  /* 0x0000000000147947 */ /* 0x000fec0003800000 */
.L_x_28516:
[----:B------:R-:W-:Y:S01]  /*1ed0*/  LOP3.LUT R4, R15, 0x80000000, R4, 0x48, !PT ;  /* 0x800000000f047812 */ /* 0x000fe200078e4804 */
[----:B------:R-:W-:Y:S06]  /*1ee0*/  BRA `(.L_x_28522) ;  /* 0x00000000000c7947 */ /* 0x000fec0003800000 */
.L_x_28515:
[----:B------:R-:W0:Y:S01]  /*1ef0*/  MUFU.RSQ R4, -QNAN ;  /* 0xffc0000000047908 */ /* 0x000e220000001400 */
[----:B------:R-:W-:Y:S05]  /*1f00*/  BRA `(.L_x_28522) ;  /* 0x0000000000047947 */ /* 0x000fea0003800000 */
.L_x_28514:
[----:B------:R-:W-:-:S07]  /*1f10*/  FADD.FTZ R4, R4, R5 ;  /* 0x0000000504047221 */ /* 0x000fce0000010000 */
.L_x_28522:
[----:B------:R-:W-:Y:S05]  /*1f20*/  BSYNC.RECONVERGENT B2 ;  /* 0x0000000000027941 */ /* 0x000fea0003800200 */
.L_x_28512:
[----:B------:R-:W-:Y:S01]  /*1f30*/  HFMA2 R13, -RZ, RZ, 0, 0 ;  /* 0x00000000ff0d7431 */ /* 0x000fe200000001ff */
[----:B0-----:R-:W-:-:S03]  /*1f40*/  MOV R11, R4 ;  /* 0x00000004000b7202 */ /* 0x001fc60000000f00 */
[----:B------:R-:W-:Y:S05]  /*1f50*/  RET.REL.NODEC R12 `(_Z15SoftmaxWarpImplI22BroadcastScaleMaskLoadIffbLm2EiE11DirectStoreIffEfLi2ELi2ELi2ELi2ELb1EL9Algorithm0EEvT_T0_ll) ;  /* 0xffffffe00c287950 */ /* 0x000fea0003c3ffff */
.L_x_28523:
        /* <DEDUP_REMOVED lines=10> */
.L_x_37837:


//--------------------- .text._Z15SoftmaxWarpImplI22BroadcastScaleMaskLoadIffbLm2EiE11DirectStoreIffEfLi2ELi2ELi2ELi2ELb0EL9Algorithm0EEvT_T0_ll --------------------------
	.section	.text._Z15SoftmaxWarpImplI22BroadcastScaleMaskLoadIffbLm2EiE11DirectStoreIffEfLi2ELi2ELi2ELi2ELb0EL9Algorithm0EEvT_T0_ll,"ax",@progbits
	.align	128
        .global         _Z15SoftmaxWarpImplI22BroadcastScaleMaskLoadIffbLm2EiE11DirectStoreIffEfLi2ELi2ELi2ELi2ELb0EL9Algorithm0EEvT_T0_ll
        .type           _Z15SoftmaxWarpImplI22BroadcastScaleMaskLoadIffbLm2EiE11DirectStoreIffEfLi2ELi2ELi2ELi2ELb0EL9Algorithm0EEvT_T0_ll,@function
        .size           _Z15SoftmaxWarpImplI22BroadcastScaleMaskLoadIffbLm2EiE11DirectStoreIffEfLi2ELi2ELi2ELi2ELb0EL9Algorithm0EEvT_T0_ll,(.L_x_37838 - _Z15SoftmaxWarpImplI22BroadcastScaleMaskLoadIffbLm2EiE11DirectStoreIffEfLi2ELi2ELi2ELi2ELb0EL9Algorithm0EEvT_T0_ll)
        .other          _Z15SoftmaxWarpImplI22BroadcastScaleMaskLoadIffbLm2EiE11DirectStoreIffEfLi2ELi2ELi2ELi2ELb0EL9Algorithm0EEvT_T0_ll,@"STO_CUDA_ENTRY STV_DEFAULT"
_Z15SoftmaxWarpImplI22BroadcastScaleMaskLoadIffbLm2EiE11DirectStoreIffEfLi2ELi2ELi2ELi2ELb0EL9Algorithm0EEvT_T0_ll:
.text._Z15SoftmaxWarpImplI22BroadcastScaleMaskLoadIffbLm2EiE11DirectStoreIffEfLi2ELi2ELi2ELi2ELb0EL9Algorithm0EEvT_T0_ll:
        /* <DEDUP_REMOVED lines=26> */
.L_x_28524:
        /* <DEDUP_REMOVED lines=20> */
.L_x_28535:
        /* <DEDUP_REMOVED lines=73> */
[----:B------:R-:W-:Y:S01]  /*0770*/  R2UR UR8, R16 ;  /* 0x00000000100872ca */ /* 0x000fe200000e0000 */
[----:B0-----:R-:W0:Y:S01]  /*0780*/  LDC.64 R4, c[0x0][0x3d0] ;  /* 0x0000f400ff047b82 */ /* 0x001e220000000a00 */
[----:B------:R-:W-:-:S02]  /*0790*/  R2UR UR9, R17 ;  /* 0x00000000110972ca */ /* 0x000fc400000e0000 */
[----:B-1----:R-:W-:-:S05]  /*07a0*/  SHF.R.S32.HI R11, RZ, 0x1, R0 ;  /* 0x00000001ff0b7819 */ /* 0x002fca0000011400 */
        /* <DEDUP_REMOVED lines=14> */
[----:B------:R1:W4:Y:S01]  /*0890*/  @P3 LDG.E R28, desc[UR10][R10.64+0x4] ;  /* 0x0000040a0a1c3981 */ /* 0x000322000c1e1900 */
[----:B------:R-:W5:Y:S01]  /*08a0*/  LDCU UR4, c[0x0][0x3d0] ;  /* 0x00007a00ff0477ac */ /* 0x000f620008000800 */
[----:B------:R-:W-:-:S04]  /*08b0*/  PRMT R12, R15, 0x7770, RZ ;  /* 0x000077700f0c7816 */ /* 0x000fc800000000ff */
[----:B------:R-:W-:Y:S02]  /*08c0*/  ISETP.NE.AND P2, PT, R12, RZ, PT ;  /* 0x000000ff0c00720c */ /* 0x000fe40003f45270 */
[----:B------:R-:W-:-:S04]  /*08d0*/  PRMT R12, R13, 0x7770, RZ ;  /* 0x000077700d0c7816 */ /* 0x000fc800000000ff */
[----:B------:R-:W-:Y:S01]  /*08e0*/  ISETP.NE.AND P0, PT, R12, RZ, PT ;  /* 0x000000ff0c00720c */ /* 0x000fe20003f05270 */
[----:B-----5:R-:W-:Y:S01]  /*08f0*/  IMAD.U32 R24, RZ, RZ, UR4 ;  /* 0x00000004ff187e24 */ /* 0x020fe2000f8e00ff */
[----:B------:R-:W-:Y:S01]  /*0900*/  MOV R18, UR4 ;  /* 0x0000000400127c02 */ /* 0x000fe20008000f00 */
[----:B------:R-:W-:Y:S01]  /*0910*/  UMOV UR4, 0xffffffff ;  /* 0xffffffff00047882 */ /* 0x000fe20000000000 */
[----:B0-----:R-:W-:-:S05]  /*0920*/  FMUL R13, R0, R5 ;  /* 0x00000005000d7220 */ /* 0x001fca0000400000 */
[----:B-1----:R-:W-:Y:S01]  /*0930*/  FSEL R10, R13, R4, P0 ;  /* 0x000000040d0a7208 */ /* 0x002fe20000000000 */
[-C--:B---3--:R-:W-:Y:S01]  /*0940*/  @P2 FMUL R4, R26, R5.reuse ;  /* 0x000000051a042220 */ /* 0x088fe20000400000 */
[-C--:B--2---:R-:W-:Y:S01]  /*0950*/  @P1 FMUL R24, R14, R5.reuse ;  /* 0x000000050e181220 */ /* 0x084fe20000400000 */
        /* <DEDUP_REMOVED lines=16> */
[-C--:B------:R-:W-:Y:S01]  /*0a60*/  FFMA.SAT R12, R24, R25.reuse, 0.5 ;  /* 0x3f000000180c7423 */ /* 0x080fe20000002019 */
[----:B------:R-:W-:Y:S02]  /*0a70*/  FFMA.SAT R2, R14, R25, 0.5 ;  /* 0x3f0000000e027423 */ /* 0x000fe40000002019 */
[C---:B------:R-:W-:Y:S01]  /*0a80*/  FADD R13, R3.reuse, -12583039 ;  /* 0xcb40007f030d7421 */ /* 0x040fe20000000000 */
[-C--:B------:R-:W-:Y:S01]  /*0a90*/  FFMA.RM R0, R12, R5.reuse, 12582913 ;  /* 0x4b4000010c007423 */ /* 0x080fe20000004005 */
[----:B------:R-:W-:Y:S01]  /*0aa0*/  FFMA.RM R2, R2, R5, 12582913 ;  /* 0x4b40000102027423 */ /* 0x000fe20000004005 */
[----:B------:R-:W-:-:S02]  /*0ab0*/  IMAD.SHL.U32 R3, R3, 0x800000, RZ ;  /* 0x0080000003037824 */ /* 0x000fc400078e00ff */
[----:B------:R-:W-:Y:S01]  /*0ac0*/  FFMA R13, R10, 1.4426950216293334961, -R13 ;  /* 0x3fb8aa3b0a0d7823 */ /* 0x000fe2000000080d */
[----:B------:R-:W-:Y:S01]  /*0ad0*/  FADD R15, R0, -12583039 ;  /* 0xcb40007f000f7421 */ /* 0x000fe20000000000 */
[----:B------:R-:W-:Y:S01]  /*0ae0*/  FADD R11, R2, -12583039 ;  /* 0xcb40007f020b7421 */ /* 0x000fe20000000000 */
[----:B------:R-:W-:Y:S01]  /*0af0*/  SHF.L.U32 R0, R0, 0x17, RZ ;  /* 0x0000001700007819 */ /* 0x000fe200000006ff */
[----:B------:R-:W-:Y:S01]  /*0b00*/  FFMA R13, R10, 1.925963033500011079e-08, R13 ;  /* 0x32a570600a0d7823 */ /* 0x000fe2000000000d */
[----:B------:R-:W-:Y:S01]  /*0b10*/  FFMA.SAT R10, R18, R25, 0.5 ;  /* 0x3f000000120a7423 */ /* 0x000fe20000002019 */
[----:B------:R-:W-:Y:S01]  /*0b20*/  FFMA R15, R24, 1.4426950216293334961, -R15 ;  /* 0x3fb8aa3b180f7823 */ /* 0x000fe2000000080f */
[----:B------:R-:W-:Y:S01]  /*0b30*/  FFMA R11, R14, 1.4426950216293334961, -R11 ;  /* 0x3fb8aa3b0e0b7823 */ /* 0x000fe2000000080b */
[----:B------:R-:W0:Y:S01]  /*0b40*/  MUFU.EX2 R4, R13 ;  /* 0x0000000d00047308 */ /* 0x000e220000000800 */
[----:B------:R-:W-:Y:S01]  /*0b50*/  FFMA.RM R5, R10, R5, 12582913 ;  /* 0x4b4000010a057423 */ /* 0x000fe20000004005 */
[----:B------:R-:W-:Y:S01]  /*0b60*/  FFMA R15, R24, 1.925963033500011079e-08, R15 ;  /* 0x32a57060180f7823 */ /* 0x000fe2000000000f */
[----:B------:R-:W-:Y:S01]  /*0b70*/  FFMA R11, R14, 1.925963033500011079e-08, R11 ;  /* 0x32a570600e0b7823 */ /* 0x000fe2000000000b */
[----:B------:R-:W-:-:S02]  /*0b80*/  IMAD.SHL.U32 R2, R2, 0x800000, RZ ;  /* 0x0080000002027824 */ /* 0x000fc400078e00ff */
[----:B------:R-:W-:Y:S02]  /*0b90*/  FADD R25, R5, -12583039 ;  /* 0xcb40007f05197421 */ /* 0x000fe40000000000 */
[----:B------:R-:W1:Y:S02]  /*0ba0*/  MUFU.EX2 R15, R15 ;  /* 0x0000000f000f7308 */ /* 0x000e640000000800 */
[----:B------:R-:W-:-:S04]  /*0bb0*/  FFMA R25, R18, 1.4426950216293334961, -R25 ;  /* 0x3fb8aa3b12197823 */ /* 0x000fc80000000819 */
[----:B------:R-:W-:Y:S02]  /*0bc0*/  FFMA R25, R18, 1.925963033500011079e-08, R25 ;  /* 0x32a5706012197823 */ /* 0x000fe40000000019 */
[----:B------:R-:W2:Y:S01]  /*0bd0*/  MUFU.EX2 R11, R11 ;  /* 0x0000000b000b7308 */ /* 0x000ea20000000800 */
[----:B0-----:R-:W-:-:S04]  /*0be0*/  FMUL R4, R3, R4 ;  /* 0x0000000403047220 */ /* 0x001fc80000400000 */
[----:B------:R-:W-:-:S03]  /*0bf0*/  FADD R10, RZ, R4 ;  /* 0x00000004ff0a7221 */ /* 0x000fc60000000000 */
[----:B------:R-:W0:Y:S01]  /*0c00*/  MUFU.EX2 R25, R25 ;  /* 0x0000001900197308 */ /* 0x000e220000000800 */
[----:B-1----:R-:W-:Y:S01]  /*0c10*/  FMUL R3, R0, R15 ;  /* 0x0000000f00037220 */ /* 0x002fe20000400000 */
[----:B------:R-:W-:-:S03]  /*0c20*/  SHF.L.U32 R0, R5, 0x17, RZ ;  /* 0x0000001705007819 */ /* 0x000fc600000006ff */
        /* <DEDUP_REMOVED lines=8> */
.L_x_28541:
        /* <DEDUP_REMOVED lines=11> */
[----:B------:R-:W-:Y:S05]  /*0d60*/  CALL.REL.NOINC `($__internal_461_$__cuda_sm3x_div_rn_noftz_f32_slowpath) ;  /* 0x0000000800587944 */ /* 0x000fea0003c00000 */
[----:B------:R-:W-:-:S07]  /*0d70*/  IMAD.MOV.U32 R10, RZ, RZ, R4 ;  /* 0x000000ffff0a7224 */ /* 0x000fce00078e0004 */
.L_x_28528:
[----:B------:R-:W-:Y:S05]  /*0d80*/  BSYNC.RECONVERGENT B1 ;  /* 0x0000000000017941 */ /* 0x000fea0003800200 */
.L_x_28527:
        /* <DEDUP_REMOVED lines=11> */
[----:B------:R-:W-:Y:S05]  /*0e40*/  CALL.REL.NOINC `($__internal_461_$__cuda_sm3x_div_rn_noftz_f32_slowpath) ;  /* 0x0000000800207944 */ /* 0x000fea0003c00000 */
[----:B------:R-:W-:-:S07]  /*0e50*/  IMAD.MOV.U32 R11, RZ, RZ, R4 ;  /* 0x000000ffff0b7224 */ /* 0x000fce00078e0004 */
.L_x_28530:
[----:B------:R-:W-:Y:S05]  /*0e60*/  BSYNC.RECONVERGENT B1 ;  /* 0x0000000000017941 */ /* 0x000fea0003800200 */
.L_x_28529:
        /* <DEDUP_REMOVED lines=23> */
[----:B------:R-:W-:Y:S05]  /*0fe0*/  CALL.REL.NOINC `($__internal_461_$__cuda_sm3x_div_rn_noftz_f32_slowpath) ;  /* 0x0000000400b87944 */ /* 0x000fea0003c00000 */
[----:B------:R-:W-:-:S07]  /*0ff0*/  IMAD.MOV.U32 R14, RZ, RZ, R4 ;  /* 0x000000ffff0e7224 */ /* 0x000fce00078e0004 */
.L_x_28532:
[----:B------:R-:W-:Y:S05]  /*1000*/  BSYNC.RECONVERGENT B1 ;  /* 0x0000000000017941 */ /* 0x000fea0003800200 */
.L_x_28531:
        /* <DEDUP_REMOVED lines=12> */
[----:B------:R-:W-:Y:S05]  /*10d0*/  CALL.REL.NOINC `($__internal_461_$__cuda_sm3x_div_rn_noftz_f32_slowpath) ;  /* 0x00000004007c7944 */ /* 0x000fea0003c00000 */
[----:B------:R-:W-:-:S07]  /*10e0*/  MOV R15, R4 ;  /* 0x00000004000f7202 */ /* 0x000fce0000000f00 */
.L_x_28534:
[----:B------:R-:W-:Y:S05]  /*10f0*/  BSYNC.RECONVERGENT B1 ;  /* 0x0000000000017941 */ /* 0x000fea0003800200 */
.L_x_28533:
        /* <DEDUP_REMOVED lines=18> */
.L_x_28525:
[----:B------:R-:W-:Y:S05]  /*1220*/  EXIT ;  /* 0x000000000000794d */ /* 0x000fea0003800000 */
.L_x_28526:
[----:B------:R-:W-:Y:S01]  /*1230*/  HFMA2 R12, -RZ, RZ, 0, 5.9604644775390625e-08 ;  /* 0x00000001ff0c7431 */ /* 0x000fe200000001ff */
[----:B------:R-:W-:Y:S01]  /*1240*/  BSSY B1, `(.L_x_28536) ;  /* 0x0000007000017945 */ /* 0x000fe20003800000 */
[----:B------:R-:W-:Y:S01]  /*1250*/  IMAD.MOV.U32 R13, RZ, RZ, R0 ;  /* 0x000000ffff0d7224 */ /* 0x000fe200078e0000 */
[----:B------:R-:W-:Y:S01]  /*1260*/  MOV R15, 0xffffffff ;  /* 0xffffffff000f7802 */ /* 0x000fe20000000f00 */
[----:B------:R-:W-:-:S07]  /*1270*/  IMAD.MOV.U32 R11, RZ, RZ, 0x1f ;  /* 0x0000001fff0b7424 */ /* 0x000fce00078e00ff */
[----:B------:R-:W-:Y:S05]  /*1280*/  WARPSYNC.COLLECTIVE R15, `(.L_x_28537) ;  /* 0x000000000f087348 */ /* 0x000fea0003c00000 */
[----:B------:R0:W1:Y:S02]  /*1290*/  SHFL.BFLY P6, R14, R13, R12, R11 ;  /* 0x0c00000c0d0e7389 */ /* 0x00006400000c000b */
[----:B01----:R-:W-:Y:S05]  /*12a0*/  ENDCOLLECTIVE ;  /* 0x000000000000791b */ /* 0x003fea0003800000 */
.L_x_28537:
[----:B------:R-:W-:Y:S05]  /*12b0*/  BSYNC B1 ;  /* 0x0000000000017941 */ /* 0x000fea0003800000 */
.L_x_28536:
[----:B------:R-:W-:Y:S01]  /*12c0*/  HFMA2 R11, -RZ, RZ, 0, 1.847743988037109375e-06 ;  /* 0x0000001fff0b7431 */ /* 0x000fe200000001ff */
[----:B------:R-:W-:Y:S01]  /*12d0*/  MOV R13, R2 ;  /* 0x00000002000d7202 */ /* 0x000fe20000000f00 */
[----:B------:R-:W-:Y:S02]  /*12e0*/  IMAD.MOV.U32 R12, RZ, RZ, 0x1 ;  /* 0x00000001ff0c7424 */ /* 0x000fe400078e00ff */
[----:B------:R-:W-:Y:S02]  /*12f0*/  IMAD.MOV.U32 R15, RZ, RZ, -0x1 ;  /* 0xffffffffff0f7424 */ /* 0x000fe400078e00ff */
[----:B------:R-:W-:Y:S02]  /*1300*/  IMAD.MOV.U32 R3, RZ, RZ, R14 ;  /* 0x000000ffff037224 */ /* 0x000fe400078e000e */
[----:B------:R-:W-:-:S07]  /*1310*/  IMAD.MOV.U32 R25, RZ, RZ, 0x437c0000 ;  /* 0x437c0000ff197424 */ /* 0x000fce00078e00ff */
[----:B------:R-:W-:Y:S05]  /*1320*/  WARPSYNC.COLLECTIVE R15, `(.L_x_28538) ;  /* 0x000000000f087348 */ /* 0x000fea0003c00000 */
[----:B------:R0:W1:Y:S02]  /*1330*/  SHFL.BFLY P6, R14, R13, R12, R11 ;  /* 0x0c00000c0d0e7389 */ /* 0x00006400000c000b */
[----:B01----:R-:W-:Y:S05]  /*1340*/  ENDCOLLECTIVE ;  /* 0x000000000000791b */ /* 0x003fea0003800000 */
.L_x_28538:
[----:B------:R-:W-:-:S05]  /*1350*/  FMNMX R3, R0, R3, !PT ;  /* 0x0000000300037209 */ /* 0x000fca0007800000 */
[----:B------:R-:W-:Y:S01]  /*1360*/  FADD R5, R10, -R3 ;  /* 0x800000030a057221 */ /* 0x000fe20000000000 */
[----:B------:R-:W-:Y:S01]  /*1370*/  MOV R10, 0x3bbb989d ;  /* 0x3bbb989d000a7802 */ /* 0x000fe20000000f00 */
[----:B------:R-:W-:-:S04]  /*1380*/  FADD R27, -R3, R24 ;  /* 0x00000018031b7221 */ /* 0x000fc80000000100 */
[----:B------:R-:W-:Y:S01]  /*1390*/  FFMA.SAT R0, R5, R10, 0.5 ;  /* 0x3f00000005007423 */ /* 0x000fe2000000200a */
[----:B------:R-:W-:-:S03]  /*13a0*/  FMNMX R3, R2, R14, !PT ;  /* 0x0000000e02037209 */ /* 0x000fc60007800000 */
[----:B------:R-:W-:Y:S02]  /*13b0*/  FFMA.RM R2, R0, R25, 12582913 ;  /* 0x4b40000100027423 */ /* 0x000fe40000004019 */
[----:B------:R-:W-:Y:S02]  /*13c0*/  FADD R0, R4, -R3 ;  /* 0x8000000304007221 */ /* 0x000fe40000000000 */
[C---:B------:R-:W-:Y:S01]  /*13d0*/  FADD R4, R2.reuse, -12583039 ;  /* 0xcb40007f02047421 */ /* 0x040fe20000000000 */
[----:B------:R-:W-:Y:S01]  /*13e0*/  SHF.L.U32 R2, R2, 0x17, RZ ;  /* 0x0000001702027819 */ /* 0x000fe200000006ff */
[----:B------:R-:W-:Y:S02]  /*13f0*/  FADD R11, -R3, R18 ;  /* 0x00000012030b7221 */ /* 0x000fe40000000100 */
        /* <DEDUP_REMOVED lines=17> */
[----:B------:R-:W-:Y:S01]  /*1510*/  FADD R11, R10, -12583039 ;  /* 0xcb40007f0a0b7421 */ /* 0x000fe20000000000 */
[----:B------:R-:W0:Y:S03]  /*1520*/  MUFU.EX2 R2, R27 ;  /* 0x0000001b00027308 */ /* 0x000e260000000800 */
[----:B------:R-:W-:-:S04]  /*1530*/  FFMA R11, R0, 1.4426950216293334961, -R11 ;  /* 0x3fb8aa3b000b7823 */ /* 0x000fc8000000080b */
[----:B------:R-:W-:Y:S01]  /*1540*/  FFMA R11, R0, 1.925963033500011079e-08, R11 ;  /* 0x32a57060000b7823 */ /* 0x000fe2000000000b */
[----:B------:R-:W1:Y:S01]  /*1550*/  MUFU.EX2 R5, R5 ;  /* 0x0000000500057308 */ /* 0x000e620000000800 */
[----:B------:R-:W-:Y:S02]  /*1560*/  IMAD.SHL.U32 R0, R12, 0x800000, RZ ;  /* 0x008000000c007824 */ /* 0x000fe400078e00ff */
[----:B------:R-:W-:-:S05]  /*1570*/  IMAD.MOV.U32 R12, RZ, RZ, 0x1 ;  /* 0x00000001ff0c7424 */ /* 0x000fca00078e00ff */
[----:B------:R-:W2:Y:S01]  /*1580*/  MUFU.EX2 R11, R11 ;  /* 0x0000000b000b7308 */ /* 0x000ea20000000800 */
[----:B0-----:R-:W-:Y:S01]  /*1590*/  FMUL R3, R3, R2 ;  /* 0x0000000203037220 */ /* 0x001fe20000400000 */
[----:B------:R-:W-:Y:S01]  /*15a0*/  SHF.L.U32 R2, R10, 0x17, RZ ;  /* 0x000000170a027819 */ /* 0x000fe200000006ff */
[----:B------:R-:W-:-:S04]  /*15b0*/  FADD R10, RZ, R4 ;  /* 0x00000004ff0a7221 */ /* 0x000fc80000000000 */
[----:B------:R-:W-:Y:S01]  /*15c0*/  FADD R10, R10, R3 ;  /* 0x000000030a0a7221 */ /* 0x000fe20000000000 */
[----:B-1----:R-:W-:-:S04]  /*15d0*/  FMUL R0, R0, R5 ;  /* 0x0000000500007220 */ /* 0x002fc80000400000 */
[----:B------:R-:W-:Y:S01]  /*15e0*/  MOV R13, R10 ;  /* 0x0000000a000d7202 */ /* 0x000fe20000000f00 */
[----:B--2---:R-:W-:Y:S01]  /*15f0*/  FMUL R2, R2, R11 ;  /* 0x0000000b02027220 */ /* 0x004fe20000400000 */
[----:B------:R-:W-:-:S03]  /*1600*/  HFMA2 R11, -RZ, RZ, 0, 1.847743988037109375e-06 ;  /* 0x0000001fff0b7431 */ /* 0x000fc600000001ff */
[----:B------:R-:W-:-:S07]  /*1610*/  FADD R25, RZ, R2 ;  /* 0x00000002ff197221 */ /* 0x000fce0000000000 */
[----:B------:R-:W-:Y:S05]  /*1620*/  WARPSYNC.COLLECTIVE R15, `(.L_x_28539) ;  /* 0x000000000f087348 */ /* 0x000fea0003c00000 */
[----:B------:R0:W1:Y:S02]  /*1630*/  SHFL.BFLY P6, R14, R13, R12, R11 ;  /* 0x0c00000c0d0e7389 */ /* 0x00006400000c000b */
[----:B01----:R-:W-:Y:S05]  /*1640*/  ENDCOLLECTIVE ;  /* 0x000000000000791b */ /* 0x003fea0003800000 */
.L_x_28539:
[----:B------:R-:W-:-:S05]  /*1650*/  FADD R18, R25, R0 ;  /* 0x0000000019127221 */ /* 0x000fca0000000000 */
[----:B------:R-:W-:Y:S01]  /*1660*/  MOV R13, R18 ;  /* 0x00000012000d7202 */ /* 0x000fe20000000f00 */
[----:B------:R-:W-:-:S07]  /*1670*/  IMAD.MOV.U32 R5, RZ, RZ, R14 ;  /* 0x000000ffff057224 */ /* 0x000fce00078e000e */
[----:B------:R-:W-:Y:S05]  /*1680*/  WARPSYNC.COLLECTIVE R15, `(.L_x_28540) ;  /* 0x000000000f087348 */ /* 0x000fea0003c00000 */
[----:B------:R0:W1:Y:S02]  /*1690*/  SHFL.BFLY P6, R14, R13, R12, R11 ;  /* 0x0c00000c0d0e7389 */ /* 0x00006400000c000b */
[----:B01----:R-:W-:Y:S05]  /*16a0*/  ENDCOLLECTIVE ;  /* 0x000000000000791b */ /* 0x003fea0003800000 */
.L_x_28540:
[----:B------:R-:W-:Y:S01]  /*16b0*/  FADD R5, R10, R5 ;  /* 0x000000050a057221 */ /* 0x000fe20000000000 */
[----:B------:R-:W-:Y:S06]  /*16c0*/  BRA `(.L_x_28541) ;  /* 0xfffffff400787947 */ /* 0x000fec000383ffff */
        .weak           $__internal_461_$__cuda_sm3x_div_rn_noftz_f32_slowpath
        .type           $__internal_461_$__cuda_sm3x_div_rn_noftz_f32_slowpath,@function
        .size           $__internal_461_$__cuda_sm3x_div_rn_noftz_f32_slowpath,(.L_x_37838 - $__internal_461_$__cuda_sm3x_div_rn_noftz_f32_slowpath)
$__internal_461_$__cuda_sm3x_div_rn_noftz_f32_slowpath:
        /* <DEDUP_REMOVED lines=35> */
.L_x_28543:
        /* <DEDUP_REMOVED lines=51> */
.L_x_28550:
[----:B------:R-:W-:-:S04]  /*1c30*/  LOP3.LUT R4, R4, 0x80000000, RZ, 0xc0, !PT ;  /* 0x8000000004047812 */ /* 0x000fc800078ec0ff */
[----:B------:R-:W-:Y:S01]  /*1c40*/  LOP3.LUT R4, R4, 0x7f800000, RZ, 0xfc, !PT ;  /* 0x7f80000004047812 */ /* 0x000fe200078efcff */
[----:B------:R-:W-:Y:S06]  /*1c50*/  BRA `(.L_x_28551) ;  /* 0x0000000000047947 */ /* 0x000fec0003800000 */
.L_x_28549:
[----:B------:R-:W-:-:S07]  /*1c60*/  LEA R4, R26, R4, 0x17 ;  /* 0x000000041a047211 */ /* 0x000fce00078eb8ff */
.L_x_28551:
[----:B------:R-:W-:Y:S05]  /*1c70*/  BSYNC.RECONVERGENT B3 ;  /* 0x0000000000037941 */ /* 0x000fea0003800200 */
.L_x_28548:
[----:B------:R-:W-:Y:S05]  /*1c80*/  BRA `(.L_x_28552) ;  /* 0x0000000000207947 */ /* 0x000fea0003800000 */
.L_x_28547:
[----:B------:R-:W-:-:S04]  /*1c90*/  LOP3.LUT R4, R27, 0x80000000, R4, 0x48, !PT ;  /* 0x800000001b047812 */ /* 0x000fc800078e4804 */
[----:B------:R-:W-:Y:S01]  /*1ca0*/  LOP3.LUT R4, R4, 0x7f800000, RZ, 0xfc, !PT ;  /* 0x7f80000004047812 */ /* 0x000fe200078efcff */
[----:B------:R-:W-:Y:S06]  /*1cb0*/  BRA `(.L_x_28552) ;  /* 0x0000000000147947 */ /* 0x000fec0003800000 */
.L_x_28546:
[----:B------:R-:W-:Y:S01]  /*1cc0*/  LOP3.LUT R4, R27, 0x80000000, R4, 0x48, !PT ;  /* 0x800000001b047812 */ /* 0x000fe200078e4804 */
[----:B------:R-:W-:Y:S06]  /*1cd0*/  BRA `(.L_x_28552) ;  /* 0x00000000000c7947 */ /* 0x000fec0003800000 */
.L_x_28545:
[----:B------:R-:W0:Y:S01]  /*1ce0*/  MUFU.RSQ R4, -QNAN ;  /* 0xffc0000000047908 */ /* 0x000e220000001400 */
[----:B------:R-:W-:Y:S05]  /*1cf0*/  BRA `(.L_x_28552) ;  /* 0x0000000000047947 */ /* 0x000fea0003800000 */
.L_x_28544:
[----:B------:R-:W-:-:S07]  /*1d00*/  FADD.FTZ R4, R4, R5 ;  /* 0x0000000504047221 */ /* 0x000fce0000010000 */
.L_x_28552:
[----:B------:R-:W-:Y:S05]  /*1d10*/  BSYNC.RECONVERGENT B2 ;  /* 0x0000000000027941 */ /* 0x000fea0003800200 */
.L_x_28542:
[----:B------:R-:W-:Y:S02]  /*1d20*/  HFMA2 R27, -RZ, RZ, 0, 0 ;  /* 0x00000000ff1b7431 */ /* 0x000fe400000001ff */
[----:B------:R-:W-:-:S04]  /*1d30*/  IMAD.MOV.U32 R26, RZ, RZ, R18 ;  /* 0x000000ffff1a7224 */ /* 0x000fc800078e0012 */
[----:B0-----:R-:W-:Y:S05]  /*1d40*/  RET.REL.NODEC R26 `(_Z15SoftmaxWarpImplI22BroadcastScaleMaskLoadIffbLm2EiE11DirectStoreIffEfLi2ELi2ELi2ELi2ELb0EL9Algorithm0EEvT_T0_ll) ;  /* 0xffffffe01aac7950 */ /* 0x001fea0003c3ffff */
.L_x_28553:
        /* <DEDUP_REMOVED lines=11> */
.L_x_37838:


//--------------------- .text._Z15SoftmaxWarpImplI22BroadcastScaleMaskLoadIffbLm2EiE11DirectStoreIffEfLi2ELi2ELi1ELi1ELb1EL9Algorithm0EEvT_T0_ll --------------------------
	.section	.text._Z15SoftmaxWarpImplI22BroadcastScaleMaskLoadIffbLm2EiE11DirectStoreIffEfLi2ELi2ELi1ELi1ELb1EL9Algorithm0EEvT_T0_ll,"ax",@progbits
	.align	128
        .global         _Z15SoftmaxWarpImplI22BroadcastScaleMaskLoadIffbLm2EiE11DirectStoreIffEfLi2ELi2ELi1ELi1ELb1EL9Algorithm0EEvT_T0_ll
        .type           _Z15SoftmaxWarpImplI22BroadcastScaleMaskLoadIffbLm2EiE11DirectStoreIffEfLi2ELi2ELi1ELi1ELb1EL9Algorithm0EEvT_T0_ll,@function
        .size           _Z15SoftmaxWarpImplI22BroadcastScaleMaskLoadIffbLm2EiE11DirectStoreIffEfLi2ELi2ELi1ELi1ELb1EL9Algorithm0EEvT_T0_ll,(.L_x_37839 - _Z15SoftmaxWarpImplI22BroadcastScaleMaskLoadIffbLm2EiE11DirectStoreIffEfLi2ELi2ELi1ELi1ELb1EL9Algorithm0EEvT_T0_ll)
        .other          _Z15SoftmaxWarpImplI22BroadcastScaleMaskLoadIffbLm2EiE11DirectStoreIffEfLi2ELi2ELi1ELi1ELb1EL9Algorithm0EEvT_T0_ll,@"STO_CUDA_ENTRY STV_DEFAULT"
_Z15SoftmaxWarpImplI22BroadcastScaleMaskLoadIffbLm2EiE11DirectStoreIffEfLi2ELi2ELi1ELi1ELb1EL9Algorithm0EEvT_T0_ll:
.text._Z15SoftmaxWarpImplI22BroadcastScaleMaskLoadIffbLm2EiE11DirectStoreIffEfLi2ELi2ELi1ELi1ELb1EL9Algorithm0EEvT_T0_ll:
        /* <DEDUP_REMOVED lines=28> */
.L_x_28554:
        /* <DEDUP_REMOVED lines=14> */
[----:B------:R-:W2:Y:S08]  /*02a0*/  LDC.64 R18, c[0x0][0x358] ;  /* 0x0000d600ff127b82 */ /* 0x000eb00000000a00 */
[----:B------:R-:W3:Y:S08]  /*02b0*/  LDC.64 R6, c[0x0][0x380] ;  /* 0x0000e000ff067b82 */ /* 0x000ef00000000a00 */
[----:B------:R-:W4:Y:S01]  /*02c0*/  LDC.64 R4, c[0x0][0x388] ;  /* 0x0000e200ff047b82 */ /* 0x000f220000000a00 */
[----:B0-----:R-:W-:-:S07]  /*02d0*/  IMAD.SHL.U32 R12, R12, 0x2, RZ ;  /* 0x000000020c0c7824 */ /* 0x001fce00078e00ff */
[----:B------:R-:W0:Y:S08]  /*02e0*/  LDC.64 R16, c[0x0][0x390] ;  /* 0x0000e400ff107b82 */ /* 0x000e300000000a00 */
[----:B------:R-:W0:Y:S02]  /*02f0*/  LDC.64 R14, c[0x0][0x398] ;  /* 0x0000e600ff0e7b82 */ /* 0x000e240000000a00 */
.L_x_28564:
[----:B------:R-:W-:Y:S01]  /*0300*/  ISETP.GE.U32.AND P0, PT, R12, UR36, PT ;  /* 0x000000240c007c0c */ /* 0x000fe2000bf06070 */
[----:B------:R-:W-:Y:S01]  /*0310*/  BSSY.RECONVERGENT B1, `(.L_x_28556) ;  /* 0x0000040000017945 */ /* 0x000fe20003800200 */
[----:B-1----:R-:W-:Y:S01]  /*0320*/  IMAD.MOV.U32 R8, RZ, RZ, -0x800000 ;  /* 0xff800000ff087424 */ /* 0x002fe200078e00ff */
[----:B------:R-:W-:Y:S01]  /*0330*/  MOV R9, 0xff800000 ;  /* 0xff80000000097802 */ /* 0x000fe20000000f00 */
[----:B------:R-:W-:Y:S01]  /*0340*/  IMAD.MOV.U32 R0, RZ, RZ, 0x3bbb989d ;  /* 0x3bbb989dff007424 */ /* 0x000fe200078e00ff */
[----:B------:R-:W-:Y:S01]  /*0350*/  ISETP.GE.AND.EX P0, PT, RZ, UR37, PT, P0 ;  /* 0x00000025ff007c0c */ /* 0x000fe2000bf06300 */
[----:B------:R-:W-:-:S12]  /*0360*/  IMAD.MOV.U32 R20, RZ, RZ, -0x800000 ;  /* 0xff800000ff147424 */ /* 0x000fd800078e00ff */
        /* <DEDUP_REMOVED lines=58> */
.L_x_28557:
[----:B------:R-:W-:Y:S05]  /*0710*/  BSYNC.RECONVERGENT B1 ;  /* 0x0000000000017941 */ /* 0x000fea0003800200 */
.L_x_28556:
[C---:B------:R-:W-:Y:S01]  /*0720*/  FADD R9, -R20.reuse, R9 ;  /* 0x0000000914097221 */ /* 0x040fe20000000100 */
[----:B------:R-:W-:Y:S02]  /*0730*/  IMAD.MOV.U32 R23, RZ, RZ, 0x437c0000 ;  /* 0x437c0000ff177424 */ /* 0x000fe400078e00ff */
[----:B------:R-:W-:Y:S01]  /*0740*/  FADD R3, -R20, R8 ;  /* 0x0000000814037221 */ /* 0x000fe20000000100 */
[----:B------:R-:W-:Y:S01]  /*0750*/  BSSY.RECONVERGENT B1, `(.L_x_28558) ;  /* 0x000001e000017945 */ /* 0x000fe20003800200 */
        /* <DEDUP_REMOVED lines=9> */
[----:B------:R-:W-:Y:S01]  /*07f0*/  FFMA R9, R9, 1.925963033500011079e-08, R0 ;  /* 0x32a5706009097823 */ /* 0x000fe20000000000 */
[----:B------:R-:W-:Y:S02]  /*0800*/  IMAD.SHL.U32 R0, R8, 0x800000, RZ ;  /* 0x0080000008007824 */ /* 0x000fe400078e00ff */
[----:B------:R-:W-:-:S03]  /*0810*/  FFMA R20, R3, 1.925963033500011079e-08, R20 ;  /* 0x32a5706003147823 */ /* 0x000fc60000000014 */
[----:B------:R-:W5:Y:S08]  /*0820*/  MUFU.EX2 R9, R9 ;  /* 0x0000000900097308 */ /* 0x000f700000000800 */
[----:B------:R-:W1:Y:S01]  /*0830*/  MUFU.EX2 R3, R20 ;  /* 0x0000001400037308 */ /* 0x000e620000000800 */
[----:B-----5:R-:W-:Y:S01]  /*0840*/  FMUL R2, R2, R9 ;  /* 0x0000000902027220 */ /* 0x020fe20000400000 */
[----:B-1----:R-:W-:-:S03]  /*0850*/  FMUL R0, R0, R3 ;  /* 0x0000000300007220 */ /* 0x002fc60000400000 */
[----:B------:R-:W-:-:S04]  /*0860*/  FADD R3, RZ, R2 ;  /* 0x00000002ff037221 */ /* 0x000fc80000000000 */
        /* <DEDUP_REMOVED lines=10> */
[----:B0-234-:R-:W-:Y:S05]  /*0910*/  CALL.REL.NOINC `($__internal_462_$__cuda_sm3x_div_rn_noftz_f32_slowpath) ;  /* 0x0000000000a87944 */ /* 0x01dfea0003c00000 */
[----:B------:R-:W-:-:S07]  /*0920*/  IMAD.MOV.U32 R8, RZ, RZ, R2 ;  /* 0x000000ffff087224 */ /* 0x000fce00078e0002 */
.L_x_28559:
[----:B------:R-:W-:Y:S05]  /*0930*/  BSYNC.RECONVERGENT B1 ;  /* 0x0000000000017941 */ /* 0x000fea0003800200 */
.L_x_28558:
        /* <DEDUP_REMOVED lines=11> */
[----:B0-234-:R-:W-:Y:S05]  /*09f0*/  CALL.REL.NOINC `($__internal_462_$__cuda_sm3x_div_rn_noftz_f32_slowpath) ;  /* 0x0000000000707944 */ /* 0x01dfea0003c00000 */
[----:B------:R-:W-:-:S07]  /*0a00*/  MOV R9, R2 ;  /* 0x0000000200097202 */ /* 0x000fce0000000f00 */
.L_x_28561:
[----:B------:R-:W-:Y:S05]  /*0a10*/  BSYNC.RECONVERGENT B1 ;  /* 0x0000000000017941 */ /* 0x000fea0003800200 */
.L_x_28560:
        /* <DEDUP_REMOVED lines=18> */
.L_x_28563:
[----:B------:R-:W-:Y:S05]  /*0b40*/  BSYNC.RECONVERGENT B1 ;  /* 0x0000000000017941 */ /* 0x000fea0003800200 */
.L_x_28562:
[----:B------:R-:W-:-:S04]  /*0b50*/  IADD3 R13, P0, PT, R10, R13, RZ ;  /* 0x0000000d0a0d7210 */ /* 0x000fc80007f1e0ff */
[----:B------:R-:W-:Y:S02]  /*0b60*/  LEA.HI.X.SX32 R21, R10, R21, 0x1, P0 ;  /* 0x000000150a157211 */ /* 0x000fe400000f0eff */
[----:B------:R-:W-:-:S04]  /*0b70*/  ISETP.GE.U32.AND P0, PT, R13, UR38, PT ;  /* 0x000000260d007c0c */ /* 0x000fc8000bf06070 */
[----:B------:R-:W-:-:S13]  /*0b80*/  ISETP.GE.AND.EX P0, PT, R21, UR39, PT, P0 ;  /* 0x0000002715007c0c */ /* 0x000fda000bf06300 */
[----:B------:R-:W-:Y:S05]  /*0b90*/  @!P0 BRA `(.L_x_28564) ;  /* 0xfffffff400d88947 */ /* 0x000fea000383ffff */
[----:B------:R-:W-:Y:S05]  /*0ba0*/  BSYNC.RECONVERGENT B0 ;  /* 0x0000000000007941 */ /* 0x000fea0003800200 */
.L_x_28555:
[----:B------:R-:W-:Y:S05]  /*0bb0*/  EXIT ;  /* 0x000000000000794d */ /* 0x000fea0003800000 */
        .weak           $__internal_462_$__cuda_sm3x_div_rn_noftz_f32_slowpath
        .type           $__internal_462_$__cuda_sm3x_div_rn_noftz_f32_slowpath,@function
        .size           $__internal_462_$__cuda_sm3x_div_rn_noftz_f32_slowpath,(.L_x_37839 - $__internal_462_$__cuda_sm3x_div_rn_noftz_f32_slowpath)
$__internal_462_$__cuda_sm3x_div_rn_noftz_f32_slowpath:
        /* <DEDUP_REMOVED lines=35> */
.L_x_28566:
        /* <DEDUP_REMOVED lines=51> */
.L_x_28573:
[----:B------:R-:W-:-:S04]  /*1120*/  LOP3.LUT R2, R2, 0x80000000, RZ, 0xc0, !PT ;  /* 0x8000000002027812 */ /* 0x000fc800078ec0ff */
[----:B------:R-:W-:Y:S01]  /*1130*/  LOP3.LUT R2, R2, 0x7f800000, RZ, 0xfc, !PT ;  /* 0x7f80000002027812 */ /* 0x000fe200078efcff */
[----:B------:R-:W-:Y:S06]  /*1140*/  BRA `(.L_x_28574) ;  /* 0x0000000000047947 */ /* 0x000fec0003800000 */
.L_x_28572:
[----:B------:R-:W-:-:S07]  /*1150*/  IMAD R2, R25, 0x800000, R2 ;  /* 0x0080000019027824 */ /* 0x000fce00078e0202 */
.L_x_28574:
[----:B------:R-:W-:Y:S05]  /*1160*/  BSYNC.RECONVERGENT B3 ;  /* 0x0000000000037941 */ /* 0x000fea0003800200 */
.L_x_28571:
[----:B------:R-:W-:Y:S05]  /*1170*/  BRA `(.L_x_28575) ;  /* 0x0000000000207947 */ /* 0x000fea0003800000 */
.L_x_28570:
[----:B------:R-:W-:-:S04]  /*1180*/  LOP3.LUT R2, R25, 0x80000000, R2, 0x48, !PT ;  /* 0x8000000019027812 */ /* 0x000fc800078e4802 */
[----:B------:R-:W-:Y:S01]  /*1190*/  LOP3.LUT R2, R2, 0x7f800000, RZ, 0xfc, !PT ;  /* 0x7f80000002027812 */ /* 0x000fe200078efcff */
[----:B------:R-:W-:Y:S06]  /*11a0*/  BRA `(.L_x_28575) ;  /* 0x0000000000147947 */ /* 0x000fec0003800000 */
.L_x_28569:
[----:B------:R-:W-:Y:S01]  /*11b0*/  LOP3.LUT R2, R25, 0x80000000, R2, 0x48, !PT ;  /* 0x8000000019027812 */ /* 0x000fe200078e4802 */
[----:B------:R-:W-:Y:S06]  /*11c0*/  BRA `(.L_x_28575) ;  /* 0x00000000000c7947 */ /* 0x000fec0003800000 */
.L_x_28568:
[----:B------:R-:W0:Y:S01]  /*11d0*/  MUFU.RSQ R2, -QNAN ;  /* 0xffc0000000027908 */ /* 0x000e220000001400 */
[----:B------:R-:W-:Y:S05]  /*11e0*/  BRA `(.L_x_28575) ;  /* 0x0000000000047947 */ /* 0x000fea0003800000 */
.L_x_28567:
[----:B------:R-:W-:-:S07]  /*11f0*/  FADD.FTZ R2, R2, R3 ;  /* 0x0000000302027221 */ /* 0x000fce0000010000 */
.L_x_28575:
[----:B------:R-:W-:Y:S05]  /*1200*/  BSYNC.RECONVERGENT B2 ;  /* 0x0000000000027941 */ /* 0x000fea0003800200 */
.L_x_28565:
[----:B------:R-:W-:Y:S02]  /*1210*/  IMAD.MOV.U32 R22, RZ, RZ, R20 ;  /* 0x000000ffff167224 */ /* 0x000fe400078e0014 */
[----:B------:R-:W-:-:S04]  /*1220*/  IMAD.MOV.U32 R23, RZ, RZ, 0x0 ;  /* 0x00000000ff177424 */ /* 0x000fc800078e00ff */
[----:B0-----:R-:W-:Y:S05]  /*1230*/  RET.REL.NODEC R22 `(_Z15SoftmaxWarpImplI22BroadcastScaleMaskLoadIffbLm2EiE11DirectStoreIffEfLi2ELi2ELi1ELi1ELb1EL9Algorithm0EEvT_T0_ll) ;  /* 0xffffffec16707950 */ /* 0x001fea0003c3ffff */
.L_x_28576:
        /* <DEDUP_REMOVED lines=12> */
.L_x_37839:


//--------------------- .text._Z15SoftmaxWarpImplI22BroadcastScaleMaskLoadIffbLm2EiE11DirectStoreIffEfLi2ELi2ELi1ELi1ELb0EL9Algorithm0EEvT_T0_ll --------------------------
	.section	.text._Z15SoftmaxWarpImplI22BroadcastScaleMaskLoadIffbLm2EiE11DirectStoreIffEfLi2ELi2ELi1ELi1ELb0EL9Algorithm0EEvT_T0_ll,"ax",@progbits
	.align	128
        .global         _Z15SoftmaxWarpImplI22BroadcastScaleMaskLoadIffbLm2EiE11DirectStoreIffEfLi2ELi2ELi1ELi1ELb0EL9Algorithm0EEvT_T0_ll
        .type           _Z15SoftmaxWarpImplI22BroadcastScaleMaskLoadIffbLm2EiE11DirectStoreIffEfLi2ELi2ELi1ELi1ELb0EL9Algorithm0EEvT_T0_ll,@function
        .size           _Z15SoftmaxWarpImplI22BroadcastScaleMaskLoadIffbLm2EiE11DirectStoreIffEfLi2ELi2ELi1ELi1ELb0EL9Algorithm0EEvT_T0_ll,(.L_x_37840 - _Z15SoftmaxWarpImplI22BroadcastScaleMaskLoadIffbLm2EiE11DirectStoreIffEfLi2ELi2ELi1ELi1ELb0EL9Algorithm0EEvT_T0_ll)
        .other          _Z15SoftmaxWarpImplI22BroadcastScaleMaskLoadIffbLm2EiE11DirectStoreIffEfLi2ELi2ELi1ELi1ELb0EL9Algorithm0EEvT_T0_ll,@"STO_CUDA_ENTRY STV_DEFAULT"
_Z15SoftmaxWarpImplI22BroadcastScaleMaskLoadIffbLm2EiE11DirectStoreIffEfLi2ELi2ELi1ELi1ELb0EL9Algorithm0EEvT_T0_ll:
.text._Z15SoftmaxWarpImplI22BroadcastScaleMaskLoadIffbLm2EiE11DirectStoreIffEfLi2ELi2ELi1ELi1ELb0EL9Algorithm0EEvT_T0_ll:
        /* <DEDUP_REMOVED lines=26> */
.L_x_28577:
        /* <DEDUP_REMOVED lines=19> */
.L_x_28582:
        /* <DEDUP_REMOVED lines=55> */
[----:B------:R-:W-:Y:S02]  /*0640*/  HFMA2 R21, -RZ, RZ, 0.96630859375, -0.0022525787353515625 ;  /* 0x3bbb989dff157431 */ /* 0x000fe400000001ff */
[----:B--2---:R-:W-:Y:S01]  /*0650*/  FMUL R8, R0, UR45 ;  /* 0x0000002d00087c20 */ /* 0x004fe20008400000 */
[----:B0-----:R-:W-:-:S09]  /*0660*/  IMAD.U32 R0, RZ, RZ, UR4 ;  /* 0x00000004ff007e24 */ /* 0x001fd2000f8e00ff */
[----:B------:R-:W0:Y:S01]  /*0670*/  @!P0 LDC R8, c[0x0][0x3d0] ;  /* 0x0000f400ff088b82 */ /* 0x000e220000000800 */
[----:B---3--:R-:W-:-:S05]  /*0680*/  @P1 FMUL R0, R22, UR45 ;  /* 0x0000002d16001c20 */ /* 0x008fca0008400000 */
[----:B0-----:R-:W-:-:S05]  /*0690*/  FMNMX3 R9, R8, -INF , R0, !PT ;  /* 0xff80000008097876 */ /* 0x001fca0007800000 */
        /* <DEDUP_REMOVED lines=10> */
[----:B------:R-:W-:-:S03]  /*0740*/  FFMA R2, R9, 1.4426950216293334961, -R2 ;  /* 0x3fb8aa3b09027823 */ /* 0x000fc60000000802 */
[----:B------:R-:W0:Y:S01]  /*0750*/  MUFU.EX2 R3, R8 ;  /* 0x0000000800037308 */ /* 0x000e220000000800 */
[----:B------:R-:W-:Y:S01]  /*0760*/  FFMA R9, R9, 1.925963033500011079e-08, R2 ;  /* 0x32a5706009097823 */ /* 0x000fe20000000002 */
[----:B------:R-:W-:Y:S02]  /*0770*/  IMAD.SHL.U32 R2, R0, 0x800000, RZ ;  /* 0x0080000000027824 */ /* 0x000fe400078e00ff */
[----:B------:R-:W-:-:S04]  /*0780*/  IMAD.SHL.U32 R0, R21, 0x800000, RZ ;  /* 0x0080000015007824 */ /* 0x000fc800078e00ff */
        /* <DEDUP_REMOVED lines=14> */
[----:B------:R-:W-:Y:S05]  /*0870*/  CALL.REL.NOINC `($__internal_463_$__cuda_sm3x_div_rn_noftz_f32_slowpath) ;  /* 0x0000000000987944 */ /* 0x000fea0003c00000 */
[----:B------:R-:W-:-:S07]  /*0880*/  IMAD.MOV.U32 R8, RZ, RZ, R2 ;  /* 0x000000ffff087224 */ /* 0x000fce00078e0002 */
.L_x_28579:
[----:B------:R-:W-:Y:S05]  /*0890*/  BSYNC.RECONVERGENT B0 ;  /* 0x0000000000007941 */ /* 0x000fea0003800200 */
.L_x_28578:
        /* <DEDUP_REMOVED lines=11> */
[----:B------:R-:W-:Y:S05]  /*0950*/  CALL.REL.NOINC `($__internal_463_$__cuda_sm3x_div_rn_noftz_f32_slowpath) ;  /* 0x0000000000607944 */ /* 0x000fea0003c00000 */
[----:B------:R-:W-:-:S07]  /*0960*/  IMAD.MOV.U32 R9, RZ, RZ, R2 ;  /* 0x000000ffff097224 */ /* 0x000fce00078e0002 */
.L_x_28581:
[----:B------:R-:W-:Y:S05]  /*0970*/  BSYNC.RECONVERGENT B0 ;  /* 0x0000000000007941 */ /* 0x000fea0003800200 */
.L_x_28580:
        /* <DEDUP_REMOVED lines=22> */
        .weak           $__internal_463_$__cuda_sm3x_div_rn_noftz_f32_slowpath
        .type           $__internal_463_$__cuda_sm3x_div_rn_noftz_f32_slowpath,@function
        .size           $__internal_463_$__cuda_sm3x_div_rn_noftz_f32_slowpath,(.L_x_37840 - $__internal_463_$__cuda_sm3x_div_rn_noftz_f32_slowpath)
$__internal_463_$__cuda_sm3x_div_rn_noftz_f32_slowpath:
        /* <DEDUP_REMOVED lines=35> */
.L_x_28584:
        /* <DEDUP_REMOVED lines=51> */
.L_x_28591:
[----:B------:R-:W-:-:S04]  /*1040*/  LOP3.LUT R2, R2, 0x80000000, RZ, 0xc0, !PT ;  /* 0x8000000002027812 */ /* 0x000fc800078ec0ff */
[----:B------:R-:W-:Y:S01]  /*1050*/  LOP3.LUT R2, R2, 0x7f800000, RZ, 0xfc, !PT ;  /* 0x7f80000002027812 */ /* 0x000fe200078efcff */
[----:B------:R-:W-:Y:S06]  /*1060*/  BRA `(.L_x_28592) ;  /* 0x0000000000047947 */ /* 0x000fec0003800000 */
.L_x_28590:
[----:B------:R-:W-:-:S07]  /*1070*/  IMAD R2, R26, 0x800000, R2 ;  /* 0x008000001a027824 */ /* 0x000fce00078e0202 */
.L_x_28592:
[----:B------:R-:W-:Y:S05]  /*1080*/  BSYNC.RECONVERGENT B2 ;  /* 0x0000000000027941 */ /* 0x000fea0003800200 */
.L_x_28589:
[----:B------:R-:W-:Y:S05]  /*1090*/  BRA `(.L_x_28593) ;  /* 0x0000000000207947 */ /* 0x000fea0003800000 */
.L_x_28588:
[----:B------:R-:W-:-:S04]  /*10a0*/  LOP3.LUT R2, R25, 0x80000000, R2, 0x48, !PT ;  /* 0x8000000019027812 */ /* 0x000fc800078e4802 */
[----:B------:R-:W-:Y:S01]  /*10b0*/  LOP3.LUT R2, R2, 0x7f800000, RZ, 0xfc, !PT ;  /* 0x7f80000002027812 */ /* 0x000fe200078efcff */
[----:B------:R-:W-:Y:S06]  /*10c0*/  BRA `(.L_x_28593) ;  /* 0x0000000000147947 */ /* 0x000fec0003800000 */
.L_x_28587:
[----:B------:R-:W-:Y:S01]  /*10d0*/  LOP3.LUT R2, R25, 0x80000000, R2, 0x48, !PT ;  /* 0x8000000019027812 */ /* 0x000fe200078e4802 */
[----:B------:R-:W-:Y:S06]  /*10e0*/  BRA `(.L_x_28593) ;  /* 0x00000000000c7947 */ /* 0x000fec0003800000 */
.L_x_28586:
[----:B------:R-:W0:Y:S01]  /*10f0*/  MUFU.RSQ R2, -QNAN ;  /* 0xffc0000000027908 */ /* 0x000e220000001400 */
[----:B------:R-:W-:Y:S05]  /*1100*/  BRA `(.L_x_28593) ;  /* 0x0000000000047947 */ /* 0x000fea0003800000 */
.L_x_28585:
[----:B------:R-:W-:-:S07]  /*1110*/  FADD.FTZ R2, R2, R3 ;  /* 0x0000000302027221 */ /* 0x000fce0000010000 */
.L_x_28593:
[----:B------:R-:W-:Y:S05]  /*1120*/  BSYNC.RECONVERGENT B1 ;  /* 0x0000000000017941 */ /* 0x000fea0003800200 */
.L_x_28583:
[----:B------:R-:W-:-:S04]  /*1130*/  IMAD.MOV.U32 R23, RZ, RZ, 0x0 ;  /* 0x00000000ff177424 */ /* 0x000fc800078e00ff */
[----:B0-----:R-:W-:Y:S05]  /*1140*/  RET.REL.NODEC R22 `(_Z15SoftmaxWarpImplI22BroadcastScaleMaskLoadIffbLm2EiE11DirectStoreIffEfLi2ELi2ELi1ELi1ELb0EL9Algorithm0EEvT_T0_ll) ;  /* 0xffffffec16ac7950 */ /* 0x001fea0003c3ffff */
.L_x_28594:
        /* <DEDUP_REMOVED lines=11> */
.L_x_37840:


//--------------------- .text._Z15SoftmaxWarpImplI22BroadcastScaleMaskLoadIffbLm2EiE11DirectStoreIffEfLi2ELi2ELi1ELi2ELb1EL9Algorithm0EEvT_T0_ll --------------------------
	.section	.text._Z15SoftmaxWarpImplI22BroadcastScaleMaskLoadIffbLm2EiE11DirectStoreIffEfLi2ELi2ELi1ELi2ELb1EL9Algorithm0EEvT_T0_ll,"ax",@progbits
	.align	128
        .global         _Z15SoftmaxWarpImplI22BroadcastScaleMaskLoadIffbLm2EiE11DirectStoreIffEfLi2ELi2ELi1ELi2ELb1EL9Algorithm0EEvT_T0_ll
        .type           _Z15SoftmaxWarpImplI22BroadcastScaleMaskLoadIffbLm2EiE11DirectStoreIffEfLi2ELi2ELi1ELi2ELb1EL9Algorithm0EEvT_T0_ll,@function
        .size           _Z15SoftmaxWarpImplI22BroadcastScaleMaskLoadIffbLm2EiE11DirectStoreIffEfLi2ELi2ELi1ELi2ELb1EL9Algorithm0EEvT_T0_ll,(.L_x_37841 - _Z15SoftmaxWarpImplI22BroadcastScaleMaskLoadIffbLm2EiE11DirectStoreIffEfLi2ELi2ELi1ELi2ELb1EL9Algorithm0EEvT_T0_ll)
        .other          _Z15SoftmaxWarpImplI22BroadcastScaleMaskLoadIffbLm2EiE11DirectStoreIffEfLi2ELi2ELi1ELi2ELb1EL9Algorithm0EEvT_T0_ll,@"STO_CUDA_ENTRY STV_DEFAULT"
_Z15SoftmaxWarpImplI22BroadcastScaleMaskLoadIffbLm2EiE11DirectStoreIffEfLi2ELi2ELi1ELi2ELb1EL9Algorithm0EEvT_T0_ll:
.text._Z15SoftmaxWarpImplI22BroadcastScaleMaskLoadIffbLm2EiE11DirectStoreIffEfLi2ELi2ELi1ELi2ELb1EL9Algorithm0EEvT_T0_ll:
        /* <DEDUP_REMOVED lines=28> */
.L_x_28595:
        /* <DEDUP_REMOVED lines=18> */
[----:B------:R-:W4:Y:S01]  /*02e0*/  LDC.64 R18, c[0x0][0x390] ;  /* 0x0000e400ff127b82 */ /* 0x000f220000000a00 */
[----:B0-----:R-:W-:-:S07]  /*02f0*/  SHF.L.U32 R8, R8, 0x1, RZ ;  /* 0x0000000108087819 */ /* 0x001fce00000006ff */
[----:B------:R-:W0:Y:S02]  /*0300*/  LDC.64 R16, c[0x0][0x398] ;  /* 0x0000e600ff107b82 */ /* 0x000e240000000a00 */
.L_x_28613:
[----:B0-----:R-:W0:Y:S01]  /*0310*/  LDC.64 R2, c[0x0][0x380] ;  /* 0x0000e000ff027b82 */ /* 0x001e220000000a00 */
[----:B------:R-:W-:Y:S01]  /*0320*/  ISETP.GE.U32.AND P0, PT, R8, UR36, PT ;  /* 0x0000002408007c0c */ /* 0x000fe2000bf06070 */
[----:B------:R-:W-:Y:S01]  /*0330*/  BSSY.RECONVERGENT B1, `(.L_x_28597) ;  /* 0x0000041000017945 */ /* 0x000fe20003800200 */
[----:B------:R-:W-:Y:S01]  /*0340*/  IMAD.MOV.U32 R13, RZ, RZ, -0x800000 ;  /* 0xff800000ff0d7424 */ /* 0x000fe200078e00ff */
[----:B------:R-:W-:Y:S01]  /*0350*/  MOV R15, 0xff800000 ;  /* 0xff800000000f7802 */ /* 0x000fe20000000f00 */
[----:B------:R-:W-:Y:S01]  /*0360*/  IMAD.MOV.U32 R14, RZ, RZ, -0x800000 ;  /* 0xff800000ff0e7424 */ /* 0x000fe200078e00ff */
[----:B------:R-:W-:Y:S01]  /*0370*/  ISETP.GE.AND.EX P0, PT, RZ, UR37, PT, P0 ;  /* 0x00000025ff007c0c */ /* 0x000fe2000bf06300 */
[----:B------:R-:W-:Y:S01]  /*0380*/  IMAD.MOV.U32 R0, RZ, RZ, -0x800000 ;  /* 0xff800000ff007424 */ /* 0x000fe200078e00ff */
[----:B------:R-:W0:Y:S11]  /*0390*/  LDC.64 R4, c[0x0][0x388] ;  /* 0x0000e200ff047b82 */ /* 0x000e360000000a00 */
        /* <DEDUP_REMOVED lines=58> */
.L_x_28598:
[----:B------:R-:W-:Y:S05]  /*0740*/  BSYNC.RECONVERGENT B1 ;  /* 0x0000000000017941 */ /* 0x000fea0003800200 */
.L_x_28597:
[----:B------:R-:W-:Y:S01]  /*0750*/  BSSY.RECONVERGENT B1, `(.L_x_28599) ;  /* 0x000003e000017945 */ /* 0x000fe20003800200 */
[----:B------:R-:W-:Y:S01]  /*0760*/  MOV R22, 0xff800000 ;  /* 0xff80000000167802 */ /* 0x000fe20000000f00 */
[----:B------:R-:W-:Y:S02]  /*0770*/  IMAD.MOV.U32 R23, RZ, RZ, -0x800000 ;  /* 0xff800000ff177424 */ /* 0x000fe400078e00ff */
[----:B------:R-:W-:Y:S05]  /*0780*/  @P0 BRA `(.L_x_28600) ;  /* 0x0000000000e80947 */ /* 0x000fea0003800000 */
[----:B-1----:R-:W-:Y:S01]  /*0790*/  IABS R27, R12 ;  /* 0x0000000c001b7213 */ /* 0x002fe20000000000 */
[----:B------:R-:W-:Y:S01]  /*07a0*/  VIADD R23, R11, 0x1 ;  /* 0x000000010b177836 */ /* 0x000fe20000000000 */
[----:B--2---:R-:W-:Y:S02]  /*07b0*/  R2UR UR4, R20 ;  /* 0x00000000140472ca */ /* 0x004fe400000e0000 */
[----:B------:R-:W1:Y:S01]  /*07c0*/  I2F.RP R0, R27 ;  /* 0x0000001b00007306 */ /* 0x000e620000209400 */
[----:B------:R-:W-:Y:S01]  /*07d0*/  IMAD R23, R23, UR46, R8 ;  /* 0x0000002e17177c24 */ /* 0x000fe2000f8e0208 */
[----:B------:R-:W-:-:S06]  /*07e0*/  R2UR UR5, R21 ;  /* 0x00000000150572ca */ /* 0x000fcc00000e0000 */
        /* <DEDUP_REMOVED lines=52> */
.L_x_28600:
[----:B------:R-:W-:Y:S05]  /*0b30*/  BSYNC.RECONVERGENT B1 ;  /* 0x0000000000017941 */ /* 0x000fea0003800200 */
.L_x_28599:
[----:B0-----:R-:W-:Y:S02]  /*0b40*/  IMAD.MOV.U32 R5, RZ, RZ, 0x3bbb989d ;  /* 0x3bbb989dff057424 */ /* 0x001fe400078e00ff */
[C---:B------:R-:W-:Y:S01]  /*0b50*/  FADD R14, -R15.reuse, R14 ;  /* 0x0000000e0f0e7221 */ /* 0x040fe20000000100 */
[----:B------:R-:W-:Y:S02]  /*0b60*/  IMAD.MOV.U32 R2, RZ, RZ, 0x437c0000 ;  /* 0x437c0000ff027424 */ /* 0x000fe400078e00ff */
[----:B------:R-:W-:Y:S01]  /*0b70*/  FADD R4, -R15, R13 ;  /* 0x0000000d0f047221 */ /* 0x000fe20000000100 */
[C---:B------:R-:W-:Y:S01]  /*0b80*/  FADD R22, -R23.reuse, R22 ;  /* 0x0000001617167221 */ /* 0x040fe20000000100 */
[-C--:B------:R-:W-:Y:S01]  /*0b90*/  FFMA.SAT R3, R14, R5.reuse, 0.5 ;  /* 0x3f0000000e037423 */ /* 0x080fe20000002005 */
[----:B------:R-:W-:Y:S01]  /*0ba0*/  FADD R24, -R23, R0 ;  /* 0x0000000017187221 */ /* 0x000fe20000000100 */
[-C--:B------:R-:W-:Y:S01]  /*0bb0*/  FFMA.SAT R15, R4, R5.reuse, 0.5 ;  /* 0x3f000000040f7423 */ /* 0x080fe20000002005 */
[----:B------:R-:W-:Y:S01]  /*0bc0*/  BSSY.RECONVERGENT B1, `(.L_x_28601) ;  /* 0x000002e000017945 */ /* 0x000fe20003800200 */
[-C--:B------:R-:W-:Y:S01]  /*0bd0*/  FFMA.RM R3, R3, R2.reuse, 12582913 ;  /* 0x4b40000103037423 */ /* 0x080fe20000004002 */
[----:B------:R-:W-:Y:S01]  /*0be0*/  FFMA.SAT R23, R24, R5, 0.5 ;  /* 0x3f00000018177423 */ /* 0x000fe20000002005 */
[----:B------:R-:W-:-:S02]  /*0bf0*/  FFMA.RM R15, R15, R2, 12582913 ;  /* 0x4b4000010f0f7423 */ /* 0x000fc40000004002 */
[----:B------:R-:W-:Y:S01]  /*0c00*/  FADD R13, R3, -12583039 ;  /* 0xcb40007f030d7421 */ /* 0x000fe20000000000 */
[----:B------:R-:W-:Y:S01]  /*0c10*/  FFMA.RM R23, R23, R2, 12582913 ;  /* 0x4b40000117177423 */ /* 0x000fe20000004002 */
[----:B------:R-:W-:Y:S02]  /*0c20*/  FADD R25, R15, -12583039 ;  /* 0xcb40007f0f197421 */ /* 0x000fe40000000000 */
[----:B------:R-:W-:Y:S02]  /*0c30*/  FFMA R13, R14, 1.4426950216293334961, -R13 ;  /* 0x3fb8aa3b0e0d7823 */ /* 0x000fe4000000080d */
[----:B------:R-:W-:Y:S02]  /*0c40*/  FFMA R25, R4, 1.4426950216293334961, -R25 ;  /* 0x3fb8aa3b04197823 */ /* 0x000fe40000000819 */
[----:B------:R-:W-:Y:S02]  /*0c50*/  FFMA R13, R14, 1.925963033500011079e-08, R13 ;  /* 0x32a570600e0d7823 */ /* 0x000fe4000000000d */
[----:B------:R-:W-:Y:S01]  /*0c60*/  FFMA R25, R4, 1.925963033500011079e-08, R25 ;  /* 0x32a5706004197823 */ /* 0x000fe20000000019 */
[----:B------:R-:W-:Y:S01]  /*0c70*/  SHF.L.U32 R4, R3, 0x17, RZ ;  /* 0x0000001703047819 */ /* 0x000fe200000006ff */
[----:B------:R-:W-:-:S02]  /*0c80*/  IMAD.SHL.U32 R3, R15, 0x800000, RZ ;  /* 0x008000000f037824 */ /* 0x000fc400078e00ff */
[----:B------:R-:W-:Y:S01]  /*0c90*/  FFMA.SAT R15, R22, R5, 0.5 ;  /* 0x3f000000160f7423 */ /* 0x000fe20000002005 */
[----:B------:R-:W0:Y:S03]  /*0ca0*/  MUFU.EX2 R13, R13 ;  /* 0x0000000d000d7308 */ /* 0x000e260000000800 */
[----:B------:R-:W-:-:S04]  /*0cb0*/  FFMA.RM R15, R15, R2, 12582913 ;  /* 0x4b4000010f0f7423 */ /* 0x000fc80000004002 */
[C---:B------:R-:W-:Y:S01]  /*0cc0*/  IMAD.SHL.U32 R2, R15.reuse, 0x800000, RZ ;  /* 0x008000000f027824 */ /* 0x040fe200078e00ff */
[----:B------:R5:W1:Y:S01]  /*0cd0*/  MUFU.EX2 R14, R25 ;  /* 0x00000019000e7308 */ /* 0x000a620000000800 */
[----:B0-----:R-:W-:Y:S01]  /*0ce0*/  FMUL R4, R4, R13 ;  /* 0x0000000d04047220 */ /* 0x001fe20000400000 */
[----:B------:R-:W-:Y:S01]  /*0cf0*/  FADD R13, R15, -12583039 ;  /* 0xcb40007f0f0d7421 */ /* 0x000fe20000000000 */
[----:B-----5:R-:W-:Y:S02]  /*0d00*/  FADD R25, R23, -12583039 ;  /* 0xcb40007f17197421 */ /* 0x020fe40000000000 */
[----:B------:R-:W-:Y:S01]  /*0d10*/  FADD R0, RZ, R4 ;  /* 0x00000004ff007221 */ /* 0x000fe20000000000 */
[----:B------:R-:W-:Y:S01]  /*0d20*/  FFMA R13, R22, 1.4426950216293334961, -R13 ;  /* 0x3fb8aa3b160d7823 */ /* 0x000fe2000000080d */
[----:B------:R-:W-:Y:S01]  /*0d30*/  FFMA R25, R24, 1.4426950216293334961, -R25 ;  /* 0x3fb8aa3b18197823 */ /* 0x000fe20000000819 */
[----:B-1----:R-:W-:Y:S02]  /*0d40*/  FMUL R3, R3, R14 ;  /* 0x0000000e03037220 */ /* 0x002fe40000400000 */
[----:B------:R-:W-:Y:S01]  /*0d50*/  FFMA R13, R22, 1.925963033500011079e-08, R13 ;  /* 0x32a57060160d7823 */ /* 0x000fe2000000000d */
[----:B------:R-:W-:Y:S01]  /*0d60*/  FFMA R25, R24, 1.925963033500011079e-08, R25 ;  /* 0x32a5706018197823 */ /* 0x000fe20000000019 */
[----:B------:R-:W-:-:S04]  /*0d70*/  FADD R5, R0, R3 ;  /* 0x0000000300057221 */ /* 0x000fc80000000000 */
[----:B------:R-:W0:Y:S08]  /*0d80*/  MUFU.EX2 R13, R13 ;  /* 0x0000000d000d7308 */ /* 0x000e300000000800 */
[----:B------:R-:W1:Y:S08]  /*0d90*/  MUFU.RCP R0, R5 ;  /* 0x0000000500007308 */ /* 0x000e700000001000 */
[----:B------:R-:W5:Y:S01]  /*0da0*/  MUFU.EX2 R25, R25 ;  /* 0x0000001900197308 */ /* 0x000f620000000800 */
[----:B0-----:R-:W-:-:S04]  /*0db0*/  FMUL R2, R2, R13 ;  /* 0x0000000d02027220 */ /* 0x001fc80000400000 */
[----:B------:R-:W-:-:S03]  /*0dc0*/  FADD R13, RZ, R2 ;  /* 0x00000002ff0d7221 */ /* 0x000fc60000000000 */
[----:B------:R-:W0:Y:S01]  /*0dd0*/  FCHK P1, R4, R5 ;  /* 0x0000000504007302 */ /* 0x000e220000020000 */
[----:B-1----:R-:W-:-:S04]  /*0de0*/  FFMA R27, -R5, R0, 1 ;  /* 0x3f800000051b7423 */ /* 0x002fc80000000100 */
[----:B------:R-:W-:Y:S01]  /*0df0*/  FFMA R27, R0, R27, R0 ;  /* 0x0000001b001b7223 */ /* 0x000fe20000000000 */
[----:B------:R-:W-:-:S03]  /*0e00*/  SHF.L.U32 R0, R23, 0x17, RZ ;  /* 0x0000001717007819 */ /* 0x000fc600000006ff */
[----:B------:R-:W-:Y:S02]  /*0e10*/  FFMA R14, R4, R27, RZ ;  /* 0x0000001b040e7223 */ /* 0x000fe400000000ff */
[----:B-----5:R-:W-:Y:S02]  /*0e20*/  FMUL R0, R0, R25 ;  /* 0x0000001900007220 */ /* 0x020fe40000400000 */
[----:B------:R-:W-:Y:S02]  /*0e30*/  FFMA R15, -R5, R14, R4 ;  /* 0x0000000e050f7223 */ /* 0x000fe40000000104 */
[----:B------:R-:W-:Y:S02]  /*0e40*/  FADD R13, R13, R0 ;  /* 0x000000000d0d7221 */ /* 0x000fe40000000000 */
[----:B------:R-:W-:Y:S01]  /*0e50*/  FFMA R14, R27, R15, R14 ;  /* 0x0000000f1b0e7223 */ /* 0x000fe2000000000e */
[----:B0-----:R-:W-:Y:S06]  /*0e60*/  @!P1 BRA `(.L_x_28602) ;  /* 0x00000000000c9947 */ /* 0x001fec0003800000 */
[----:B------:R-:W-:-:S07]  /*0e70*/  MOV R22, 0xe90 ;  /* 0x00000e9000167802 */ /* 0x000fce0000000f00 */
[----:B--234-:R-:W-:Y:S05]  /*0e80*/  CALL.REL.NOINC `($__internal_464_$__cuda_sm3x_div_rn_noftz_f32_slowpath) ;  /* 0x00000004004c7944 */ /* 0x01cfea0003c00000 */
[----:B------:R-:W-:-:S07]  /*0e90*/  IMAD.MOV.U32 R14, RZ, RZ, R15 ;  /* 0x000000ffff0e7224 */ /* 0x000fce00078e000f */
.L_x_28602:
[----:B------:R-:W-:Y:S05]  /*0ea0*/  BSYNC.RECONVERGENT B1 ;  /* 0x0000000000017941 */ /* 0x000fea0003800200 */
.L_x_28601:
        /* <DEDUP_REMOVED lines=11> */
[----:B--234-:R-:W-:Y:S05]  /*0f60*/  CALL.REL.NOINC `($__internal_464_$__cuda_sm3x_div_rn_noftz_f32_slowpath) ;  /* 0x0000000400147944 */ /* 0x01cfea0003c00000 */
.L_x_28604:
[----:B------:R-:W-:Y:S05]  /*0f70*/  BSYNC.RECONVERGENT B1 ;  /* 0x0000000000017941 */ /* 0x000fea0003800200 */
.L_x_28603:
        /* <DEDUP_REMOVED lines=19> */
.L_x_28606:
[----:B------:R-:W-:Y:S05]  /*10b0*/  BSYNC.RECONVERGENT B1 ;  /* 0x0000000000017941 */ /* 0x000fea0003800200 */
.L_x_28605:
[----:B------:R-:W-:Y:S01]  /*10c0*/  BSSY.RECONVERGENT B1, `(.L_x_28607) ;  /* 0x0000008000017945 */ /* 0x000fe20003800200 */
[----:B0-----:R-:W-:-:S03]  /*10d0*/  FFMA R14, R3, R25, R24 ;  /* 0x00000019030e7223 */ /* 0x001fc60000000018 */
[----:B------:R-:W-:Y:S05]  /*10e0*/  @!P1 BRA `(.L_x_28608) ;  /* 0x0000000000149947 */ /* 0x000fea0003800000 */
[----:B------:R-:W-:Y:S01]  /*10f0*/  MOV R4, R2 ;  /* 0x0000000200047202 */ /* 0x000fe20000000f00 */
[----:B------:R-:W-:Y:S01]  /*1100*/  IMAD.MOV.U32 R5, RZ, RZ, R13 ;  /* 0x000000ffff057224 */ /* 0x000fe200078e000d */
[----:B------:R-:W-:-:S07]  /*1110*/  MOV R22, 0x1130 ;  /* 0x0000113000167802 */ /* 0x000fce0000000f00 */
[----:B--234-:R-:W-:Y:S05]  /*1120*/  CALL.REL.NOINC `($__internal_464_$__cuda_sm3x_div_rn_noftz_f32_slowpath) ;  /* 0x0000000000a47944 */ /* 0x01cfea0003c00000 */
[----:B------:R-:W-:-:S07]  /*1130*/  IMAD.MOV.U32 R14, RZ, RZ, R15 ;  /* 0x000000ffff0e7224 */ /* 0x000fce00078e000f */
.L_x_28608:
[----:B------:R-:W-:Y:S05]  /*1140*/  BSYNC.RECONVERGENT B1 ;  /* 0x0000000000017941 */ /* 0x000fea0003800200 */
.L_x_28607:
        /* <DEDUP_REMOVED lines=12> */
[----:B--234-:R-:W-:Y:S05]  /*1210*/  CALL.REL.NOINC `($__internal_464_$__cuda_sm3x_div_rn_noftz_f32_slowpath) ;  /* 0x0000000000687944 */ /* 0x01cfea0003c00000 */
.L_x_28610:
[----:B------:R-:W-:Y:S05]  /*1220*/  BSYNC.RECONVERGENT B1 ;  /* 0x0000000000017941 */ /* 0x000fea0003800200 */
.L_x_28609:
        /* <DEDUP_REMOVED lines=17> */
.L_x_28612:
[----:B------:R-:W-:Y:S05]  /*1340*/  BSYNC.RECONVERGENT B1 ;  /* 0x0000000000017941 */ /* 0x000fea0003800200 */
.L_x_28611:
[----:B------:R-:W-:-:S04]  /*1350*/  IADD3 R11, P0, PT, R10, R11, RZ ;  /* 0x0000000b0a0b7210 */ /* 0x000fc80007f1e0ff */
[----:B------:R-:W-:Y:S02]  /*1360*/  LEA.HI.X.SX32 R9, R10, R9, 0x1, P0 ;  /* 0x000000090a097211 */ /* 0x000fe400000f0eff */
[----:B------:R-:W-:-:S04]  /*1370*/  ISETP.GE.U32.AND P0, PT, R11, UR44, PT ;  /* 0x0000002c0b007c0c */ /* 0x000fc8000bf06070 */
[----:B------:R-:W-:-:S13]  /*1380*/  ISETP.GE.AND.EX P0, PT, R9, UR45, PT, P0 ;  /* 0x0000002d09007c0c */ /* 0x000fda000bf06300 */
[----:B------:R-:W-:Y:S05]  /*1390*/  @!P0 BRA `(.L_x_28613) ;  /* 0xffffffec00dc8947 */ /* 0x000fea000383ffff */
[----:B------:R-:W-:Y:S05]  /*13a0*/  BSYNC.RECONVERGENT B0 ;  /* 0x0000000000007941 */ /* 0x000fea0003800200 */
.L_x_28596:
[----:B------:R-:W-:Y:S05]  /*13b0*/  EXIT ;  /* 0x000000000000794d */ /* 0x000fea0003800000 */
        .weak           $__internal_464_$__cuda_sm3x_div_rn_noftz_f32_slowpath
        .type           $__internal_464_$__cuda_sm3x_div_rn_noftz_f32_slowpath,@function
        .size           $__internal_464_$__cuda_sm3x_div_rn_noftz_f32_slowpath,(.L_x_37841 - $__internal_464_$__cuda_sm3x_div_rn_noftz_f32_slowpath)
$__internal_464_$__cuda_sm3x_div_rn_noftz_f32_slowpath:
        /* <DEDUP_REMOVED lines=35> */
.L_x_28615:
        /* <DEDUP_REMOVED lines=51> */
.L_x_28622:
[----:B------:R-:W-:-:S04]  /*1920*/  LOP3.LUT R4, R4, 0x80000000, RZ, 0xc0, !PT ;  /* 0x8000000004047812 */ /* 0x000fc800078ec0ff */
[----:B------:R-:W-:Y:S01]  /*1930*/  LOP3.LUT R4, R4, 0x7f800000, RZ, 0xfc, !PT ;  /* 0x7f80000004047812 */ /* 0x000fe200078efcff */
[----:B------:R-:W-:Y:S06]  /*1940*/  BRA `(.L_x_28623) ;  /* 0x0000000000047947 */ /* 0x000fec0003800000 */
.L_x_28621:
[----:B------:R-:W-:-:S07]  /*1950*/  IMAD R4, R26, 0x800000, R4 ;  /* 0x008000001a047824 */ /* 0x000fce00078e0204 */
.L_x_28623:
[----:B------:R-:W-:Y:S05]  /*1960*/  BSYNC.RECONVERGENT B3 ;  /* 0x0000000000037941 */ /* 0x000fea0003800200 */
.L_x_28620:
[----:B------:R-:W-:Y:S05]  /*1970*/  BRA `(.L_x_28624) ;  /* 0x0000000000207947 */ /* 0x000fea0003800000 */
.L_x_28619:
[----:B------:R-:W-:-:S04]  /*1980*/  LOP3.LUT R4, R25, 0x80000000, R4, 0x48, !PT ;  /* 0x8000000019047812 */ /* 0x000fc800078e4804 */
[----:B------:R-:W-:Y:S01]  /*1990*/  LOP3.LUT R4, R4, 0x7f800000, RZ, 0xfc, !PT ;  /* 0x7f80000004047812 */ /* 0x000fe200078efcff */
[----:B------:R-:W-:Y:S06]  /*19a0*/  BRA `(.L_x_28624) ;  /* 0x0000000000147947 */ /* 0x000fec0003800000 */
.L_x_28618:
[----:B------:R-:W-:Y:S01]  /*19b0*/  LOP3.LUT R4, R25, 0x80000000, R4, 0x48, !PT ;  /* 0x8000000019047812 */ /* 0x000fe200078e4804 */
[----:B------:R-:W-:Y:S06]  /*19c0*/  BRA `(.L_x_28624) ;  /* 0x00000000000c7947 */ /* 0x000fec0003800000 */
.L_x_28617:
[----:B------:R-:W0:Y:S01]  /*19d0*/  MUFU.RSQ R4, -QNAN ;  /* 0xffc0000000047908 */ /* 0x000e220000001400 */
[----:B------:R-:W-:Y:S05]  /*19e0*/  BRA `(.L_x_28624) ;  /* 0x0000000000047947 */ /* 0x000fea0003800000 */
.L_x_28616:
[----:B------:R-:W-:-:S07]  /*19f0*/  FADD.FTZ R4, R4, R5 ;  /* 0x0000000504047221 */ /* 0x000fce0000010000 */
.L_x_28624:
[----:B------:R-:W-:Y:S05]  /*1a00*/  BSYNC.RECONVERGENT B2 ;  /* 0x0000000000027941 */ /* 0x000fea0003800200 */
.L_x_28614:
[----:B------:R-:W-:Y:S01]  /*1a10*/  IMAD.MOV.U32 R23, RZ, RZ, 0x0 ;  /* 0x00000000ff177424 */ /* 0x000fe200078e00ff */
[----:B0-----:R-:W-:-:S03]  /*1a20*/  MOV R15, R4 ;  /* 0x00000004000f7202 */ /* 0x001fc60000000f00 */
[----:B------:R-:W-:Y:S05]  /*1a30*/  RET.REL.NODEC R22 `(_Z15SoftmaxWarpImplI22BroadcastScaleMaskLoadIffbLm2EiE11DirectStoreIffEfLi2ELi2ELi1ELi2ELb1EL9Algorithm0EEvT_T0_ll) ;  /* 0xffffffe416707950 */ /* 0x000fea0003c3ffff */
.L_x_28625:
        /* <DEDUP_REMOVED lines=12> */
.L_x_37841:


//--------------------- .text._Z15SoftmaxWarpImplI22BroadcastScaleMaskLoadIffbLm2EiE11DirectStoreIffEfLi2ELi2ELi1ELi2ELb0EL9Algorithm0EEvT_T0_ll --------------------------
	.section	.text._Z15SoftmaxWarpImplI22BroadcastScaleMaskLoadIffbLm2EiE11DirectStoreIffEfLi2ELi2ELi1ELi2ELb0EL9Algorithm0EEvT_T0_ll,"ax",@progbits
	.align	128
        .global         _Z15SoftmaxWarpImplI22BroadcastScaleMaskLoadIffbLm2EiE11DirectStoreIffEfLi2ELi2ELi1ELi2ELb0EL9Algorithm0EEvT_T0_ll
        .type           _Z15SoftmaxWarpImplI22BroadcastScaleMaskLoadIffbLm2EiE11DirectStoreIffEfLi2ELi2ELi1ELi2ELb0EL9Algorithm0EEvT_T0_ll,@function
        .size           _Z15SoftmaxWarpImplI22BroadcastScaleMaskLoadIffbLm2EiE11DirectStoreIffEfLi2ELi2ELi1ELi2ELb0EL9Algorithm0EEvT_T0_ll,(.L_x_37842 - _Z15SoftmaxWarpImplI22BroadcastScaleMaskLoadIffbLm2EiE11DirectStoreIffEfLi2ELi2ELi1ELi2ELb0EL9Algorithm0EEvT_T0_ll)
        .other          _Z15SoftmaxWarpImplI22BroadcastScaleMaskLoadIffbLm2EiE11DirectStoreIffEfLi2ELi2ELi1ELi2ELb0EL9Algorithm0EEvT_T0_ll,@"STO_CUDA_ENTRY STV_DEFAULT"
_Z15SoftmaxWarpImplI22BroadcastScaleMaskLoadIffbLm2EiE11DirectStoreIffEfLi2ELi2ELi1ELi2ELb0EL9Algorithm0EEvT_T0_ll:
.text._Z15SoftmaxWarpImplI22BroadcastScaleMaskLoadIffbLm2EiE11DirectStoreIffEfLi2ELi2ELi1ELi2ELb0EL9Algorithm0EEvT_T0_ll:
        /* <DEDUP_REMOVED lines=26> */
.L_x_28626:
        /* <DEDUP_REMOVED lines=20> */
.L_x_28636:
[----:B-1----:R-:W-:Y:S01]  /*02e0*/  IABS R0, R12 ;  /* 0x0000000c00007213 */ /* 0x002fe20000000000 */
[----:B------:R-:W-:Y:S01]  /*02f0*/  IMAD R15, R14, UR46, RZ ;  /* 0x0000002e0e0f7c24 */ /* 0x000fe2000f8e02ff */
[----:B------:R-:W0:Y:S01]  /*0300*/  LDC.64 R20, c[0x0][0x390] ;  /* 0x0000e400ff147b82 */ /* 0x000e220000000a00 */
[----:B------:R-:W-:Y:S01]  /*0310*/  ISETP.NE.AND P2, PT, R12, RZ, PT ;  /* 0x000000ff0c00720c */ /* 0x000fe20003f45270 */
[----:B------:R-:W1:Y:S01]  /*0320*/  I2F.RP R4, R0 ;  /* 0x0000000000047306 */ /* 0x000e620000209400 */
[----:B------:R-:W-:Y:S01]  /*0330*/  IMAD.IADD R5, R18, 0x1, R15 ;  /* 0x0000000112057824 */ /* 0x000fe200078e020f */
[----:B--2---:R-:W-:Y:S02]  /*0340*/  R2UR UR4, R24 ;  /* 0x00000000180472ca */ /* 0x004fe400000e0000 */
[----:B------:R-:W-:Y:S02]  /*0350*/  R2UR UR5, R25 ;  /* 0x00000000190572ca */ /* 0x000fe400000e0000 */
[----:B------:R-:W-:Y:S01]  /*0360*/  IABS R17, R5 ;  /* 0x0000000500117213 */ /* 0x000fe20000000000 */
[----:B------:R-:W2:Y:S01]  /*0370*/  LDC.64 R22, c[0x0][0x398] ;  /* 0x0000e600ff167b82 */ /* 0x000ea20000000a00 */
[----:B-1----:R-:W1:Y:S02]  /*0380*/  MUFU.RCP R4, R4 ;  /* 0x0000000400047308 */ /* 0x002e640000001000 */
[----:B-1----:R-:W-:-:S06]  /*0390*/  VIADD R2, R4, 0xffffffe ;  /* 0x0ffffffe04027836 */ /* 0x002fcc0000000000 */
[----:B------:R1:W5:Y:S02]  /*03a0*/  F2I.FTZ.U32.TRUNC.NTZ R3, R2 ;  /* 0x0000000200037305 */ /* 0x000364000021f000 */
[----:B-1----:R-:W-:Y:S01]  /*03b0*/  MOV R2, RZ ;  /* 0x000000ff00027202 */ /* 0x002fe20000000f00 */
[----:B-----5:R-:W-:-:S04]  /*03c0*/  IMAD.MOV R11, RZ, RZ, -R3 ;  /* 0x000000ffff0b7224 */ /* 0x020fc800078e0a03 */
[----:B------:R-:W-:-:S04]  /*03d0*/  IMAD R11, R11, R0, RZ ;  /* 0x000000000b0b7224 */ /* 0x000fc800078e02ff */
[----:B------:R-:W-:Y:S01]  /*03e0*/  IMAD.HI.U32 R10, R3, R11, R2 ;  /* 0x0000000b030a7227 */ /* 0x000fe200078e0002 */
[----:B------:R-:W-:-:S03]  /*03f0*/  IADD3 R3, PT, PT, R18, UR46, R15 ;  /* 0x0000002e12037c10 */ /* 0x000fc6000fffe00f */
[----:B------:R-:W-:Y:S01]  /*0400*/  IMAD.MOV.U32 R11, RZ, RZ, R17 ;  /* 0x000000ffff0b7224 */ /* 0x000fe200078e0011 */
[----:B------:R-:W-:-:S03]  /*0410*/  IABS R15, R3 ;  /* 0x00000003000f7213 */ /* 0x000fc60000000000 */
[----:B------:R-:W-:-:S04]  /*0420*/  IMAD.HI.U32 R4, R10, R11, RZ ;  /* 0x0000000b0a047227 */ /* 0x000fc800078e00ff */
[----:B------:R-:W-:Y:S02]  /*0430*/  IMAD.MOV R2, RZ, RZ, -R4 ;  /* 0x000000ffff027224 */ /* 0x000fe400078e0a04 */
[----:B------:R-:W-:-:S04]  /*0440*/  IMAD.HI.U32 R10, R10, R15, RZ ;  /* 0x0000000f0a0a7227 */ /* 0x000fc800078e00ff */
[----:B------:R-:W-:Y:S01]  /*0450*/  IMAD R11, R0, R2, R11 ;  /* 0x00000002000b7224 */ /* 0x000fe200078e020b */
[----:B------:R-:W-:-:S04]  /*0460*/  LOP3.LUT R2, R5, R12, RZ, 0x3c, !PT ;  /* 0x0000000c05027212 */ /* 0x000fc800078e3cff */
[----:B------:R-:W-:Y:S02]  /*0470*/  ISETP.GT.U32.AND P1, PT, R0, R11, PT ;  /* 0x0000000b0000720c */ /* 0x000fe40003f24070 */
[----:B------:R-:W-:-:S11]  /*0480*/  ISETP.GE.AND P4, PT, R2, RZ, PT ;  /* 0x000000ff0200720c */ /* 0x000fd60003f86270 */
[----:B------:R-:W-:Y:S01]  /*0490*/  @!P1 IMAD.IADD R11, R11, 0x1, -R0 ;  /* 0x000000010b0b9824 */ /* 0x000fe200078e0a00 */
[----:B------:R-:W-:Y:S02]  /*04a0*/  @!P1 IADD3 R4, PT, PT, R4, 0x1, RZ ;  /* 0x0000000104049810 */ /* 0x000fe40007ffe0ff */
[----:B--2---:R-:W-:Y:S02]  /*04b0*/  ISETP.NE.U32.AND P1, PT, R22, 0x1, PT ;  /* 0x000000011600780c */ /* 0x004fe40003f25070 */
[----:B------:R-:W-:Y:S01]  /*04c0*/  ISETP.GE.U32.AND P0, PT, R11, R0, PT ;  /* 0x000000000b00720c */ /* 0x000fe20003f06070 */
[----:B------:R-:W-:Y:S01]  /*04d0*/  IMAD.MOV R11, RZ, RZ, -R10 ;  /* 0x000000ffff0b7224 */ /* 0x000fe200078e0a0a */
[----:B------:R-:W-:-:S03]  /*04e0*/  ISETP.NE.AND.EX P1, PT, R23, RZ, PT, P1 ;  /* 0x000000ff1700720c */ /* 0x000fc60003f25310 */
[----:B------:R-:W-:Y:S01]  /*04f0*/  IMAD R11, R0, R11, R15 ;  /* 0x0000000b000b7224 */ /* 0x000fe200078e020f */
[----:B------:R-:W-:-:S04]  /*0500*/  LOP3.LUT R15, RZ, R12, RZ, 0x33, !PT ;  /* 0x0000000cff0f7212 */ /* 0x000fc800078e33ff */
[----:B------:R-:W-:-:S03]  /*0510*/  ISETP.GT.U32.AND P3, PT, R0, R11, PT ;  /* 0x0000000b0000720c */ /* 0x000fc60003f64070 */
[----:B------:R-:W-:Y:S01]  /*0520*/  @P0 VIADD R4, R4, 0x1 ;  /* 0x0000000104040836 */ /* 0x000fe20000000000 */
[----:B0-----:R-:W-:-:S03]  /*0530*/  ISETP.NE.U32.AND P0, PT, R20, 0x1, PT ;  /* 0x000000011400780c */ /* 0x001fc60003f05070 */
[----:B------:R-:W-:Y:S01]  /*0540*/  @!P4 IMAD.MOV R4, RZ, RZ, -R4 ;  /* 0x000000ffff04c224 */ /* 0x000fe200078e0a04 */
[----:B------:R-:W-:-:S04]  /*0550*/  ISETP.NE.AND.EX P0, PT, R21, RZ, PT, P0 ;  /* 0x000000ff1500720c */ /* 0x000fc80003f05300 */
[----:B------:R-:W-:Y:S01]  /*0560*/  SEL R4, R15, R4, !P2 ;  /* 0x000000040f047207 */ /* 0x000fe20005000000 */
[----:B------:R-:W-:Y:S02]  /*0570*/  @!P3 IMAD.IADD R11, R11, 0x1, -R0 ;  /* 0x000000010b0bb824 */ /* 0x000fe400078e0a00 */
[----:B------:R-:W-:Y:S01]  /*0580*/  @!P3 VIADD R10, R10, 0x1 ;  /* 0x000000010a0ab836 */ /* 0x000fe20000000000 */
[C---:B------:R-:W-:Y:S02]  /*0590*/  IADD3 R2, PT, PT, -R4.reuse, RZ, RZ ;  /* 0x000000ff04027210 */ /* 0x040fe40007ffe1ff */
[----:B------:R-:W-:Y:S02]  /*05a0*/  SEL R4, R4, RZ, P0 ;  /* 0x000000ff04047207 */ /* 0x000fe40000000000 */
[----:B------:R-:W-:Y:S01]  /*05b0*/  ISETP.GE.U32.AND P4, PT, R11, R0, PT ;  /* 0x000000000b00720c */ /* 0x000fe20003f86070 */
[----:B------:R-:W-:Y:S01]  /*05c0*/  IMAD R2, R12, R2, R5 ;  /* 0x000000020c027224 */ /* 0x000fe200078e0205 */
[----:B------:R-:W-:Y:S01]  /*05d0*/  LOP3.LUT R0, R3, R12, RZ, 0x3c, !PT ;  /* 0x0000000c03007212 */ /* 0x000fe200078e3cff */
[----:B------:R-:W-:-:S03]  /*05e0*/  IMAD R11, R4, UR42, RZ ;  /* 0x0000002a040b7c24 */ /* 0x000fc6000f8e02ff */
[----:B------:R-:W-:Y:S02]  /*05f0*/  SEL R2, R2, RZ, P1 ;  /* 0x000000ff02027207 */ /* 0x000fe40000800000 */
[----:B------:R-:W-:-:S03]  /*0600*/  ISETP.GE.AND P5, PT, R0, RZ, PT ;  /* 0x000000ff0000720c */ /* 0x000fc60003fa6270 */
[----:B------:R-:W-:Y:S02]  /*0610*/  IMAD R2, R2, UR43, R11 ;  /* 0x0000002b02027c24 */ /* 0x000fe4000f8e020b */
[----:B------:R-:W-:-:S03]  /*0620*/  @P4 VIADD R10, R10, 0x1 ;  /* 0x000000010a0a4836 */ /* 0x000fc60000000000 */
[----:B------:R-:W-:-:S04]  /*0630*/  LEA.HI R2, R2, R2, RZ, 0x1 ;  /* 0x0000000202027211 */ /* 0x000fc800078f08ff */
[----:B------:R-:W-:Y:S02]  /*0640*/  SHF.R.S32.HI R11, RZ, 0x1, R2 ;  /* 0x00000001ff0b7819 */ /* 0x000fe40000011402 */
[----:B------:R-:W-:-:S03]  /*0650*/  MOV R2, R10 ;  /* 0x0000000a00027202 */ /* 0x000fc60000000f00 */
[----:B----4-:R-:W-:-:S04]  /*0660*/  IMAD.WIDE R10, R11, 0x2, R6 ;  /* 0x000000020b0a7825 */ /* 0x010fc800078e0206 */
[----:B------:R-:W-:Y:S01]  /*0670*/  @!P5 IMAD.MOV R2, RZ, RZ, -R2 ;  /* 0x000000ffff02d224 */ /* 0x000fe200078e0a02 */
[----:B------:R0:W2:Y:S04]  /*0680*/  LDG.E.U16 R0, desc[UR4][R10.64] ;  /* 0x000000040a007981 */ /* 0x0000a8000c1e1500 */
        /* <DEDUP_REMOVED lines=10> */
[----:B------:R-:W4:Y:S01]  /*0730*/  LDG.E.U16 R4, desc[UR4][R10.64] ;  /* 0x000000040a047981 */ /* 0x000f22000c1e1500 */
[----:B------:R-:W-:-:S04]  /*0740*/  LEA.HI R5, R5, R5, RZ, 0x1 ;  /* 0x0000000505057211 */ /* 0x000fc800078f08ff */
[----:B------:R-:W-:-:S05]  /*0750*/  SHF.R.S32.HI R5, RZ, 0x1, R5 ;  /* 0x00000001ff057819 */ /* 0x000fca0000011405 */
[----:B---3--:R-:W-:-:S05]  /*0760*/  IMAD.WIDE R22, R5, 0x8, R8 ;  /* 0x0000000805167825 */ /* 0x008fca00078e0208 */
[----:B------:R-:W3:Y:S01]  /*0770*/  LDG.E R28, desc[UR4][R22.64] ;  /* 0x00000004161c7981 */ /* 0x000ee2000c1e1900 */
        /* <DEDUP_REMOVED lines=9> */
[----:B----4-:R-:W-:-:S04]  /*0810*/  PRMT R2, R4, 0x7771, RZ ;  /* 0x0000777104027816 */ /* 0x010fc800000000ff */
[----:B------:R-:W-:Y:S02]  /*0820*/  ISETP.NE.AND P2, PT, R2, RZ, PT ;  /* 0x000000ff0200720c */ /* 0x000fe40003f45270 */
[----:B------:R-:W3:Y:S11]  /*0830*/  LDC.64 R2, c[0x0][0x3d0] ;  /* 0x0000f400ff027b82 */ /* 0x000ef60000000a00 */
[----:B------:R-:W-:-:S02]  /*0840*/  @P2 R2UR UR6, R24 ;  /* 0x00000000180622ca */ /* 0x000fc400000e0000 */
[----:B------:R-:W-:-:S13]  /*0850*/  @P2 R2UR UR7, R25 ;  /* 0x00000000190722ca */ /* 0x000fda00000e0000 */
[----:B------:R0:W4:Y:S01]  /*0860*/  @P2 LDG.E R10, desc[UR6][R26.64+0x4] ;  /* 0x000004061a0a2981 */ /* 0x000122000c1e1900 */
[----:B------:R-:W1:Y:S01]  /*0870*/  LDCU UR4, c[0x0][0x3d0] ;  /* 0x00007a00ff0477ac */ /* 0x000e620008000800 */
[----:B------:R-:W-:Y:S01]  /*0880*/  PRMT R0, R0, 0x7770, RZ ;  /* 0x0000777000007816 */ /* 0x000fe200000000ff */
[----:B---3--:R-:W-:-:S03]  /*0890*/  FMUL R5, R28, R3 ;  /* 0x000000031c057220 */ /* 0x008fc60000400000 */
[----:B------:R-:W-:-:S04]  /*08a0*/  ISETP.NE.AND P0, PT, R0, RZ, PT ;  /* 0x000000ff0000720c */ /* 0x000fc80003f05270 */
[----:B------:R-:W-:Y:S02]  /*08b0*/  FSEL R0, R5, R2, P0 ;  /* 0x0000000205007208 */ /* 0x000fe40000000000 */
[----:B-1----:R-:W-:Y:S01]  /*08c0*/  MOV R11, UR4 ;  /* 0x00000004000b7c02 */ /* 0x002fe20008000f00 */
[----:B------:R-:W-:Y:S01]  /*08d0*/  IMAD.MOV.U32 R5, RZ, RZ, 0x3bbb989d ;  /* 0x3bbb989dff057424 */ /* 0x000fe200078e00ff */
[----:B------:R-:W-:-:S04]  /*08e0*/  PRMT R4, R4, 0x7770, RZ ;  /* 0x0000777004047816 */ /* 0x000fc800000000ff */
[----:B------:R-:W-:-:S13]  /*08f0*/  ISETP.NE.AND P0, PT, R4, RZ, PT ;  /* 0x000000ff0400720c */ /* 0x000fda0003f05270 */
[-C--:B-----5:R-:W-:Y:S01]  /*0900*/  @P0 FMUL R2, R20, R3.reuse ;  /* 0x0000000314020220 */ /* 0x0a0fe20000400000 */
[----:B------:R-:W-:Y:S01]  /*0910*/  BSSY.RECONVERGENT B1, `(.L_x_28628) ;  /* 0x000003a000017945 */ /* 0x000fe20003800200 */
[----:B--2---:R-:W-:-:S05]  /*0920*/  @P1 FMUL R11, R30, R3 ;  /* 0x000000031e0b1220 */ /* 0x004fca0000400000 */
[----:B------:R-:W-:-:S05]  /*0930*/  FMNMX3 R22, R0, -INF , R11, !PT ;  /* 0xff80000000167876 */ /* 0x000fca000780000b */
[----:B0-----:R-:W-:Y:S01]  /*0940*/  FADD R26, R0, -R22 ;  /* 0x80000016001a7221 */ /* 0x001fe20000000000 */
[----:B------:R-:W-:Y:S02]  /*0950*/  IMAD.MOV.U32 R0, RZ, RZ, 0x437c0000 ;  /* 0x437c0000ff007424 */ /* 0x000fe400078e00ff */
[----:B------:R-:W-:Y:S01]  /*0960*/  FADD R22, -R22, R11 ;  /* 0x0000000b16167221 */ /* 0x000fe20000000100 */
[----:B------:R-:W-:-:S03]  /*0970*/  FFMA.SAT R15, R26, R5, 0.5 ;  /* 0x3f0000001a0f7423 */ /* 0x000fc60000002005 */
[----:B------:R-:W-:Y:S01]  /*0980*/  FFMA.SAT R17, R22, R5, 0.5 ;  /* 0x3f00000016117423 */ /* 0x000fe20000002005 */
[----:B------:R-:W-:-:S03]  /*0990*/  FFMA.RM R15, R15, R0, 12582913 ;  /* 0x4b4000010f0f7423 */ /* 0x000fc60000004000 */
[----:B------:R-:W-:Y:S01]  /*09a0*/  FFMA.RM R19, R17, R0, 12582913 ;  /* 0x4b40000111137423 */ /* 0x000fe20000004000 */
[----:B------:R-:W-:-:S03]  /*09b0*/  FADD R11, R15, -12583039 ;  /* 0xcb40007f0f0b7421 */ /* 0x000fc60000000000 */
[----:B------:R-:W-:Y:S01]  /*09c0*/  FADD R17, R19, -12583039 ;  /* 0xcb40007f13117421 */ /* 0x000fe20000000000 */
[----:B------:R-:W-:-:S03]  /*09d0*/  FFMA R11, R26, 1.4426950216293334961, -R11 ;  /* 0x3fb8aa3b1a0b7823 */ /* 0x000fc6000000080b */
[----:B------:R-:W-:Y:S01]  /*09e0*/  FFMA R21, R22, 1.4426950216293334961, -R17 ;  /* 0x3fb8aa3b16157823 */ /* 0x000fe20000000811 */
[----:B------:R-:W-:Y:S01]  /*09f0*/  FFMA R26, R26, 1.925963033500011079e-08, R11 ;  /* 0x32a570601a1a7823 */ /* 0x000fe2000000000b */
[----:B------:R-:W-:Y:S02]  /*0a00*/  MOV R11, UR4 ;  /* 0x00000004000b7c02 */ /* 0x000fe40008000f00 */
[----:B------:R-:W-:Y:S01]  /*0a10*/  FFMA R21, R22, 1.925963033500011079e-08, R21 ;  /* 0x32a5706016157823 */ /* 0x000fe20000000015 */
[----:B------:R-:W0:Y:S01]  /*0a20*/  MUFU.EX2 R17, R26 ;  /* 0x0000001a00117308 */ /* 0x000e220000000800 */
[----:B----4-:R-:W-:-:S07]  /*0a30*/  @P2 FMUL R11, R10, R3 ;  /* 0x000000030a0b2220 */ /* 0x010fce0000400000 */
[----:B------:R-:W1:Y:S01]  /*0a40*/  MUFU.EX2 R10, R21 ;  /* 0x00000015000a7308 */ /* 0x000e620000000800 */
[----:B------:R-:W-:Y:S01]  /*0a50*/  FMNMX3 R3, R2, -INF , R11, !PT ;  /* 0xff80000002037876 */ /* 0x000fe2000780000b */
[----:B------:R-:W-:-:S04]  /*0a60*/  IMAD.SHL.U32 R4, R15, 0x800000, RZ ;  /* 0x008000000f047824 */ /* 0x000fc800078e00ff */
[----:B------:R-:W-:Y:S01]  /*0a70*/  FADD R20, R2, -R3 ;  /* 0x8000000302147221 */ /* 0x000fe20000000000 */
[----:B------:R-:W-:Y:S01]  /*0a80*/  FADD R22, -R3, R11 ;  /* 0x0000000b03167221 */ /* 0x000fe20000000100 */
[----:B------:R-:W-:Y:S02]  /*0a90*/  IMAD.SHL.U32 R19, R19, 0x800000, RZ ;  /* 0x0080000013137824 */ /* 0x000fe400078e00ff */
[----:B------:R-:W-:Y:S01]  /*0aa0*/  FFMA.SAT R15, R20, R5, 0.5 ;  /* 0x3f000000140f7423 */ /* 0x000fe20000002005 */
[----:B0-----:R-:W-:Y:S01]  /*0ab0*/  FMUL R4, R4, R17 ;  /* 0x0000001104047220 */ /* 0x001fe20000400000 */
[----:B------:R-:W-:Y:S02]  /*0ac0*/  FFMA.SAT R17, R22, R5, 0.5 ;  /* 0x3f00000016117423 */ /* 0x000fe40000002005 */
[----:B------:R-:W-:Y:S01]  /*0ad0*/  FFMA.RM R15, R15, R0, 12582913 ;  /* 0x4b4000010f0f7423 */ /* 0x000fe20000004000 */
[----:B-1----:R-:W-:Y:S01]  /*0ae0*/  FMUL R3, R19, R10 ;  /* 0x0000000a13037220 */ /* 0x002fe20000400000 */
[----:B------:R-:W-:Y:S01]  /*0af0*/  FADD R2, RZ, R4 ;  /* 0x00000004ff027221 */ /* 0x000fe20000000000 */
[----:B------:R-:W-:Y:S01]  /*0b00*/  FFMA.RM R17, R17, R0, 12582913 ;  /* 0x4b40000111117423 */ /* 0x000fe20000004000 */
[----:B------:R-:W-:-:S02]  /*0b10*/  FADD R11, R15, -12583039 ;  /* 0xcb40007f0f0b7421 */ /* 0x000fc40000000000 */
[----:B------:R-:W-:Y:S01]  /*0b20*/  FADD R5, R2, R3 ;  /* 0x0000000302057221 */ /* 0x000fe20000000000 */
[----:B------:R-:W-:Y:S01]  /*0b30*/  FADD R19, R17, -12583039 ;  /* 0xcb40007f11137421 */ /* 0x000fe20000000000 */
[----:B------:R-:W-:Y:S02]  /*0b40*/  FFMA R11, R20, 1.4426950216293334961, -R11 ;  /* 0x3fb8aa3b140b7823 */ /* 0x000fe4000000080b */
[----:B------:R-:W0:Y:S01]  /*0b50*/  MUFU.RCP R0, R5 ;  /* 0x0000000500007308 */ /* 0x000e220000001000 */
[----:B------:R-:W-:Y:S01]  /*0b60*/  FFMA R19, R22, 1.4426950216293334961, -R19 ;  /* 0x3fb8aa3b16137823 */ /* 0x000fe20000000813 */
[----:B------:R-:W-:-:S03]  /*0b70*/  FFMA R11, R20, 1.925963033500011079e-08, R11 ;  /* 0x32a57060140b7823 */ /* 0x000fc6000000000b */
[----:B------:R-:W-:-:S03]  /*0b80*/  FFMA R19, R22, 1.925963033500011079e-08, R19 ;  /* 0x32a5706016137823 */ /* 0x000fc60000000013 */
[----:B------:R-:W1:Y:S08]  /*0b90*/  MUFU.EX2 R11, R11 ;  /* 0x0000000b000b7308 */ /* 0x000e700000000800 */
[----:B------:R-:W2:Y:S01]  /*0ba0*/  MUFU.EX2 R19, R19 ;  /* 0x0000001300137308 */ /* 0x000ea20000000800 */
[----:B0-----:R-:W-:Y:S01]  /*0bb0*/  FFMA R21, -R5, R0, 1 ;  /* 0x3f80000005157423 */ /* 0x001fe20000000100 */
[----:B------:R-:W-:-:S06]  /*0bc0*/  SHF.L.U32 R2, R15, 0x17, RZ ;  /* 0x000000170f027819 */ /* 0x000fcc00000006ff */
        /* <DEDUP_REMOVED lines=11> */
[----:B------:R-:W-:-:S07]  /*0c80*/  MOV R26, 0xca0 ;  /* 0x00000ca0001a7802 */ /* 0x000fce0000000f00 */
[----:B------:R-:W-:Y:S05]  /*0c90*/  CALL.REL.NOINC `($__internal_465_$__cuda_sm3x_div_rn_noftz_f32_slowpath) ;  /* 0x00000004002c7944 */ /* 0x000fea0003c00000 */
[----:B------:R-:W-:-:S07]  /*0ca0*/  IMAD.MOV.U32 R10, RZ, RZ, R4 ;  /* 0x000000ffff0a7224 */ /* 0x000fce00078e0004 */
.L_x_28629:
[----:B------:R-:W-:Y:S05]  /*0cb0*/  BSYNC.RECONVERGENT B1 ;  /* 0x0000000000017941 */ /* 0x000fea0003800200 */
.L_x_28628:
        /* <DEDUP_REMOVED lines=11> */
[----:B------:R-:W-:Y:S05]  /*0d70*/  CALL.REL.NOINC `($__internal_465_$__cuda_sm3x_div_rn_noftz_f32_slowpath) ;  /* 0x0000000000f47944 */ /* 0x000fea0003c00000 */
[----:B------:R-:W-:-:S07]  /*0d80*/  IMAD.MOV.U32 R11, RZ, RZ, R4 ;  /* 0x000000ffff0b7224 */ /* 0x000fce00078e0004 */
.L_x_28631:
[----:B------:R-:W-:Y:S05]  /*0d90*/  BSYNC.RECONVERGENT B1 ;  /* 0x0000000000017941 */ /* 0x000fea0003800200 */
.L_x_28630:
        /* <DEDUP_REMOVED lines=20> */
[----:B------:R-:W-:Y:S01]  /*0ee0*/  MOV R26, 0xf10 ;  /* 0x00000f10001a7802 */ /* 0x000fe20000000f00 */
[----:B------:R-:W-:-:S07]  /*0ef0*/  IMAD.MOV.U32 R5, RZ, RZ, R15 ;  /* 0x000000ffff057224 */ /* 0x000fce00078e000f */
[----:B------:R-:W-:Y:S05]  /*0f00*/  CALL.REL.NOINC `($__internal_465_$__cuda_sm3x_div_rn_noftz_f32_slowpath) ;  /* 0x0000000000907944 */ /* 0x000fea0003c00000 */
[----:B------:R-:W-:-:S07]  /*0f10*/  MOV R22, R4 ;  /* 0x0000000400167202 */ /* 0x000fce0000000f00 */
.L_x_28633:
[----:B------:R-:W-:Y:S05]  /*0f20*/  BSYNC.RECONVERGENT B1 ;  /* 0x0000000000017941 */ /* 0x000fea0003800200 */
.L_x_28632:
        /* <DEDUP_REMOVED lines=9> */
[----:B------:R-:W-:Y:S01]  /*0fc0*/  IMAD.MOV.U32 R4, RZ, RZ, R0 ;  /* 0x000000ffff047224 */ /* 0x000fe200078e0000 */
[----:B------:R-:W-:Y:S01]  /*0fd0*/  MOV R26, 0x1000 ;  /* 0x00001000001a7802 */ /* 0x000fe20000000f00 */
[----:B------:R-:W-:-:S07]  /*0fe0*/  IMAD.MOV.U32 R5, RZ, RZ, R15 ;  /* 0x000000ffff057224 */ /* 0x000fce00078e000f */
[----:B------:R-:W-:Y:S05]  /*0ff0*/  CALL.REL.NOINC `($__internal_465_$__cuda_sm3x_div_rn_noftz_f32_slowpath) ;  /* 0x0000000000547944 */ /* 0x000fea0003c00000 */
[----:B------:R-:W-:-:S07]  /*1000*/  MOV R23, R4 ;  /* 0x0000000400177202 */ /* 0x000fce0000000f00 */
.L_x_28635:
[----:B------:R-:W-:Y:S05]  /*1010*/  BSYNC.RECONVERGENT B1 ;  /* 0x0000000000017941 */ /* 0x000fea0003800200 */
.L_x_28634:
[----:B------:R-:W-:Y:S02]  /*1020*/  IADD3 R0, P0, PT, R20, UR36, RZ ;  /* 0x0000002414007c10 */ /* 0x000fe4000ff1e0ff */
[----:B------:R-:W-:Y:S02]  /*1030*/  R2UR UR4, R24 ;  /* 0x00000000180472ca */ /* 0x000fe400000e0000 */
[----:B------:R-:W-:Y:S02]  /*1040*/  IADD3.X R3, PT, PT, R3, UR37, RZ, P0, !PT ;  /* 0x0000002503037c10 */ /* 0x000fe400087fe4ff */
[----:B------:R-:W-:Y:S02]  /*1050*/  R2UR UR5, R25 ;  /* 0x00000000190572ca */ /* 0x000fe400000e0000 */
        /* <DEDUP_REMOVED lines=14> */
.L_x_28627:
[----:B------:R-:W-:Y:S05]  /*1140*/  EXIT ;  /* 0x000000000000794d */ /* 0x000fea0003800000 */
        .weak           $__internal_465_$__cuda_sm3x_div_rn_noftz_f32_slowpath
        .type           $__internal_465_$__cuda_sm3x_div_rn_noftz_f32_slowpath,@function
        .size           $__internal_465_$__cuda_sm3x_div_rn_noftz_f32_slowpath,(.L_x_37842 - $__internal_465_$__cuda_sm3x_div_rn_noftz_f32_slowpath)
$__internal_465_$__cuda_sm3x_div_rn_noftz_f32_slowpath:
        /* <DEDUP_REMOVED lines=35> */
.L_x_28638:
        /* <DEDUP_REMOVED lines=51> */
.L_x_28645:
[----:B------:R-:W-:-:S04]  /*16b0*/  LOP3.LUT R4, R4, 0x80000000, RZ, 0xc0, !PT ;  /* 0x8000000004047812 */ /* 0x000fc800078ec0ff */
[----:B------:R-:W-:Y:S01]  /*16c0*/  LOP3.LUT R4, R4, 0x7f800000, RZ, 0xfc, !PT ;  /* 0x7f80000004047812 */ /* 0x000fe200078efcff */
[----:B------:R-:W-:Y:S06]  /*16d0*/  BRA `(.L_x_28646) ;  /* 0x0000000000047947 */ /* 0x000fec0003800000 */
.L_x_28644:
[----:B------:R-:W-:-:S07]  /*16e0*/  LEA R4, R30, R4, 0x17 ;  /* 0x000000041e047211 */ /* 0x000fce00078eb8ff */
.L_x_28646:
[----:B------:R-:W-:Y:S05]  /*16f0*/  BSYNC.RECONVERGENT B3 ;  /* 0x0000000000037941 */ /* 0x000fea0003800200 */
.L_x_28643:
[----:B------:R-:W-:Y:S05]  /*1700*/  BRA `(.L_x_28647) ;  /* 0x0000000000207947 */ /* 0x000fea0003800000 */
.L_x_28642:
[----:B------:R-:W-:-:S04]  /*1710*/  LOP3.LUT R4, R19, 0x80000000, R4, 0x48, !PT ;  /* 0x8000000013047812 */ /* 0x000fc800078e4804 */
[----:B------:R-:W-:Y:S01]  /*1720*/  LOP3.LUT R4, R4, 0x7f800000, RZ, 0xfc, !PT ;  /* 0x7f80000004047812 */ /* 0x000fe200078efcff */
[----:B------:R-:W-:Y:S06]  /*1730*/  BRA `(.L_x_28647) ;  /* 0x0000000000147947 */ /* 0x000fec0003800000 */
.L_x_28641:
[----:B------:R-:W-:Y:S01]  /*1740*/  LOP3.LUT R4, R19, 0x80000000, R4, 0x48, !PT ;  /* 0x8000000013047812 */ /* 0x000fe200078e4804 */
[----:B------:R-:W-:Y:S06]  /*1750*/  BRA `(.L_x_28647) ;  /* 0x00000000000c7947 */ /* 0x000fec0003800000 */
.L_x_28640:
[----:B------:R-:W0:Y:S01]  /*1760*/  MUFU.RSQ R4, -QNAN ;  /* 0xffc0000000047908 */ /* 0x000e220000001400 */
[----:B------:R-:W-:Y:S05]  /*1770*/  BRA `(.L_x_28647) ;  /* 0x0000000000047947 */ /* 0x000fea0003800000 */
.L_x_28639:
[----:B------:R-:W-:-:S07]  /*1780*/  FADD.FTZ R4, R4, R5 ;  /* 0x0000000504047221 */ /* 0x000fce0000010000 */
.L_x_28647:
[----:B------:R-:W-:Y:S05]  /*1790*/  BSYNC.RECONVERGENT B2 ;  /* 0x0000000000027941 */ /* 0x000fea0003800200 */
.L_x_28637:
[----:B------:R-:W-:-:S04]  /*17a0*/  IMAD.MOV.U32 R27, RZ, RZ, 0x0 ;  /* 0x00000000ff1b7424 */ /* 0x000fc800078e00ff */
[----:B0-----:R-:W-:Y:S05]  /*17b0*/  RET.REL.NODEC R26 `(_Z15SoftmaxWarpImplI22BroadcastScaleMaskLoadIffbLm2EiE11DirectStoreIffEfLi2ELi2ELi1ELi2ELb0EL9Algorithm0EEvT_T0_ll) ;  /* 0xffffffe81a107950 */ /* 0x001fea0003c3ffff */
.L_x_28648:
        /* <DEDUP_REMOVED lines=12> */
.L_x_37842:


//--------------------- .text._Z24SoftmaxBlockUncachedImplI24ElementwiseScaleMaskLoadIffbE11DirectStoreIffEfLi1ELi1024EL9Algorithm0EEvT_T0_ll --------------------------
	.section	.text._Z24SoftmaxBlockUncachedImplI24ElementwiseScaleMaskLoadIffbE11DirectStoreIffEfLi1ELi1024EL9Algorithm0EEvT_T0_ll,"ax",@progbits
	.align	128
        .global         _Z24SoftmaxBlockUncachedImplI24ElementwiseScaleMaskLoadIffbE11DirectStoreIffEfLi1ELi1024EL9Algorithm0EEvT_T0_ll
        .type           _Z24SoftmaxBlockUncachedImplI24ElementwiseScaleMaskLoadIffbE11DirectStoreIffEfLi1ELi1024EL9Algorithm0EEvT_T0_ll,@function
        .size           _Z24SoftmaxBlockUncachedImplI24ElementwiseScaleMaskLoadIffbE11DirectStoreIffEfLi1ELi1024EL9Algorithm0EEvT_T0_ll,(.L_x_37843 - _Z24SoftmaxBlockUncachedImplI24ElementwiseScaleMaskLoadIffbE11DirectStoreIffEfLi1ELi1024EL9Algorithm0EEvT_T0_ll)
        .other          _Z24SoftmaxBlockUncachedImplI24ElementwiseScaleMaskLoadIffbE11DirectStoreIffEfLi1ELi1024EL9Algorithm0EEvT_T0_ll,@"STO_CUDA_ENTRY STV_DEFAULT"
_Z24SoftmaxBlockUncachedImplI24ElementwiseScaleMaskLoadIffbE11DirectStoreIffEfLi1ELi1024EL9Algorithm0EEvT_T0_ll:
.text._Z24SoftmaxBlockUncachedImplI24ElementwiseScaleMaskLoadIffbE11DirectStoreIffEfLi1ELi1024EL9Algorithm0EEvT_T0_ll:
        /* <DEDUP_REMOVED lines=10> */
[----:B0-----:R-:W-:-:S04]  /*00a0*/  LOP3.LUT R3, RZ, R0, RZ, 0x33, !PT ;  /* 0x00000000ff037212 */ /* 0x001fc800078e33ff */
[----:B-1----:R-:W-:Y:S01]  /*00b0*/  IADD3 R3, PT, PT, R3, UR5, RZ ;  /* 0x0000000503037c10 */ /* 0x002fe2000fffe0ff */
[----:B------:R-:W-:Y:S01]  /*00c0*/  UMOV UR5, UR4 ;  /* 0x0000000400057c82 */ /* 0x000fe20008000000 */
[----:B------:R-:W-:Y:S02]  /*00d0*/  UMOV UR4, URZ ;  /* 0x000000ff00047c82 */ /* 0x000fe40008000000 */
[----:B------:R-:W-:-:S04]  /*00e0*/  LEA.HI R2, R3, 0x1, RZ, 0x16 ;  /* 0x0000000103027811 */ /* 0x000fc800078fb0ff */
[----:B--23--:R-:W-:-:S07]  /*00f0*/  LOP3.LUT R2, R2, 0x7ffff8, RZ, 0xc0, !PT ;  /* 0x007ffff802027812 */ /* 0x00cfce00078ec0ff */
.L_x_28692:
[----:B------:R-:W0:Y:S01]  /*0100*/  LDCU UR6, c[0x0][0x3b8] ;  /* 0x00007700ff0677ac */ /* 0x000e220008000800 */
[----:B------:R-:W-:Y:S01]  /*0110*/  BSSY.RECONVERGENT B0, `(.L_x_28649) ;  /* 0x00000b2000007945 */ /* 0x000fe20003800200 */
[----:B------:R-:W-:Y:S02]  /*0120*/  MOV R13, 0xff800000 ;  /* 0xff800000000d7802 */ /* 0x000fe40000000f00 */
[----:B0-----:R-:W-:-:S13]  /*0130*/  ISETP.GE.AND P0, PT, R0, UR6, PT ;  /* 0x0000000600007c0c */ /* 0x001fda000bf06270 */
[----:B-12-4-:R-:W-:Y:S05]  /*0140*/  @P0 BRA `(.L_x_28650) ;  /* 0x0000000800b80947 */ /* 0x016fea0003800000 */
[C---:B------:R-:W-:Y:S01]  /*0150*/  ISETP.GE.U32.AND P2, PT, R3.reuse, 0x1c00, PT ;  /* 0x00001c000300780c */ /* 0x040fe20003f46070 */
[----:B------:R-:W-:Y:S01]  /*0160*/  BSSY.RECONVERGENT B1, `(.L_x_28651) ;  /* 0x000004f000017945 */ /* 0x000fe20003800200 */
[----:B------:R-:W-:Y:S01]  /*0170*/  LEA.HI R11, R3, 0x1, RZ, 0x16 ;  /* 0x00000001030b7811 */ /* 0x000fe200078fb0ff */
[----:B------:R-:W-:Y:S01]  /*0180*/  IMAD.MOV.U32 R10, RZ, RZ, R0 ;  /* 0x000000ffff0a7224 */ /* 0x000fe200078e0000 */
[----:B------:R-:W-:Y:S02]  /*0190*/  MOV R13, 0xff800000 ;  /* 0xff800000000d7802 */ /* 0x000fe40000000f00 */
[----:B------:R-:W-:-:S04]  /*01a0*/  LOP3.LUT R12, R11, 0x7, RZ, 0xc0, !PT ;  /* 0x000000070b0c7812 */ /* 0x000fc800078ec0ff */
[----:B------:R-:W-:-:S03]  /*01b0*/  ISETP.NE.AND P1, PT, R12, RZ, PT ;  /* 0x000000ff0c00720c */ /* 0x000fc60003f25270 */
[----:B------:R-:W-:Y:S10]  /*01c0*/  @!P2 BRA `(.L_x_28652) ;  /* 0x000000040020a947 */ /* 0x000ff40003800000 */
[----:B------:R-:W0:Y:S01]  /*01d0*/  LDC.64 R8, c[0x0][0x390] ;  /* 0x0000e400ff087b82 */ /* 0x000e220000000a00 */
[----:B------:R-:W1:Y:S01]  /*01e0*/  LDCU.128 UR12, c[0x0][0x380] ;  /* 0x00007000ff0c77ac */ /* 0x000e620008000c00 */
[----:B------:R-:W-:Y:S01]  /*01f0*/  HFMA2 R5, -RZ, RZ, 0, 0 ;  /* 0x00000000ff057431 */ /* 0x000fe200000001ff */
[-C--:B------:R-:W-:Y:S01]  /*0200*/  MOV R4, R0.reuse ;  /* 0x0000000000047202 */ /* 0x080fe20000000f00 */
[----:B------:R-:W-:Y:S01]  /*0210*/  IMAD.MOV R23, RZ, RZ, -R2 ;  /* 0x000000ffff177224 */ /* 0x000fe200078e0a02 */
[----:B------:R-:W-:Y:S02]  /*0220*/  MOV R13, 0xff800000 ;  /* 0xff800000000d7802 */ /* 0x000fe40000000f00 */
[----:B------:R-:W-:Y:S01]  /*0230*/  MOV R10, R0 ;  /* 0x00000000000a7202 */ /* 0x000fe20000000f00 */
[C---:B0-----:R-:W-:Y:S02]  /*0240*/  IMAD R6, R8.reuse, UR4, RZ ;  /* 0x0000000408067c24 */ /* 0x041fe4000f8e02ff */
[----:B------:R-:W-:-:S04]  /*0250*/  IMAD.WIDE.U32 R4, R8, UR5, R4 ;  /* 0x0000000508047c25 */ /* 0x000fc8000f8e0004 */
[----:B------:R-:W-:Y:S01]  /*0260*/  IMAD R7, R9, UR5, R6 ;  /* 0x0000000509077c24 */ /* 0x000fe2000f8e0206 */
[C---:B-1----:R-:W-:Y:S02]  /*0270*/  IADD3 R6, P4, PT, R4.reuse, UR14, RZ ;  /* 0x0000000e04067c10 */ /* 0x042fe4000ff9e0ff */
[----:B------:R-:W-:Y:S02]  /*0280*/  LEA R9, P2, R4, UR12, 0x2 ;  /* 0x0000000c04097c11 */ /* 0x000fe4000f8410ff */
[----:B------:R-:W-:Y:S02]  /*0290*/  IADD3 R5, PT, PT, R5, R7, RZ ;  /* 0x0000000705057210 */ /* 0x000fe40007ffe0ff */
[----:B------:R-:W-:Y:S02]  /*02a0*/  IADD3 R6, P5, PT, R6, 0x1000, RZ ;  /* 0x0000100006067810 */ /* 0x000fe40007fbe0ff */
[----:B------:R-:W-:Y:S02]  /*02b0*/  IADD3 R9, P3, PT, R9, 0x4000, RZ ;  /* 0x0000400009097810 */ /* 0x000fe40007f7e0ff */
[----:B------:R-:W-:-:S02]  /*02c0*/  LEA.HI.X R4, R4, UR13, R5, 0x2, P2 ;  /* 0x0000000d04047c11 */ /* 0x000fc400090f1405 */
[----:B------:R-:W-:Y:S02]  /*02d0*/  IADD3.X R5, PT, PT, RZ, UR15, R5, P5, P4 ;  /* 0x0000000fff057c10 */ /* 0x000fe4000afe8405 */
[----:B------:R-:W-:-:S07]  /*02e0*/  IADD3.X R7, PT, PT, RZ, R4, RZ, P3, !PT ;  /* 0x00000004ff077210 */ /* 0x000fce0001ffe4ff */
.L_x_28653:
[----:B------:R-:W-:Y:S01]  /*02f0*/  IMAD.MOV.U32 R4, RZ, RZ, R6 ;  /* 0x000000ffff047224 */ /* 0x000fe200078e0006 */
[----:B------:R-:W-:Y:S02]  /*0300*/  MOV R6, R9 ;  /* 0x0000000900067202 */ /* 0x000fe40000000f00 */
[----:B------:R-:W0:Y:S02]  /*0310*/  LDC.64 R8, c[0x0][0x398] ;  /* 0x0000e600ff087b82 */ /* 0x000e240000000a00 */
[----:B------:R-:W2:Y:S04]  /*0320*/  LDG.E.U8 R14, desc[UR10][R4.64+-0x1000] ;  /* 0xfff0000a040e7981 */ /* 0x000ea8000c1e1100 */
[----:B------:R-:W0:Y:S04]  /*0330*/  LDG.E R18, desc[UR10][R6.64+-0x4000] ;  /* 0xffc0000a06127981 */ /* 0x000e28000c1e1900 */
[----:B------:R-:W3:Y:S04]  /*0340*/  LDG.E R20, desc[UR10][R6.64+-0x3000] ;  /* 0xffd0000a06147981 */ /* 0x000ee8000c1e1900 */
[----:B------:R-:W4:Y:S04]  /*0350*/  LDG.E.U8 R21, desc[UR10][R4.64+-0xc00] ;  /* 0xfff4000a04157981 */ /* 0x000f28000c1e1100 */
[----:B------:R-:W5:Y:S04]  /*0360*/  LDG.E.U8 R17, desc[UR10][R4.64+-0x800] ;  /* 0xfff8000a04117981 */ /* 0x000f68000c1e1100 */
[----:B------:R-:W5:Y:S04]  /*0370*/  LDG.E R16, desc[UR10][R6.64+-0x1000] ;  /* 0xfff0000a06107981 */ /* 0x000f68000c1e1900 */
[----:B------:R-:W5:Y:S04]  /*0380*/  LDG.E.U8 R15, desc[UR10][R4.64+-0x400] ;  /* 0xfffc000a040f7981 */ /* 0x000f68000c1e1100 */
[----:B------:R-:W5:Y:S04]  /*0390*/  LDG.E R24, desc[UR10][R6.64] ;  /* 0x0000000a06187981 */ /* 0x000f68000c1e1900 */
[----:B------:R-:W5:Y:S04]  /*03a0*/  LDG.E R28, desc[UR10][R6.64+0x1000] ;  /* 0x0010000a061c7981 */ /* 0x000f68000c1e1900 */
[----:B------:R-:W5:Y:S01]  /*03b0*/  LDG.E R26, desc[UR10][R6.64+0x3000] ;  /* 0x0030000a061a7981 */ /* 0x000f62000c1e1900 */
[----:B--2---:R-:W-:-:S03]  /*03c0*/  ISETP.NE.AND P2, PT, R14, RZ, PT ;  /* 0x000000ff0e00720c */ /* 0x004fc60003f45270 */
[----:B------:R-:W2:Y:S01]  /*03d0*/  LDG.E R14, desc[UR10][R6.64+-0x2000] ;  /* 0xffe0000a060e7981 */ /* 0x000ea2000c1e1900 */
[----:B0-----:R-:W-:-:S03]  /*03e0*/  FMUL R19, R18, R9 ;  /* 0x0000000912137220 */ /* 0x001fc60000400000 */
[----:B------:R-:W2:Y:S01]  /*03f0*/  LDG.E.U8 R18, desc[UR10][R4.64+0xc00] ;  /* 0x000c000a04127981 */ /* 0x000ea2000c1e1100 */
[----:B---3--:R-:W-:Y:S01]  /*0400*/  FMUL R25, R20, R9 ;  /* 0x0000000914197220 */ /* 0x008fe20000400000 */
[----:B------:R-:W-:Y:S02]  /*0410*/  FSEL R22, R19, R8, P2 ;  /* 0x0000000813167208 */ /* 0x000fe40001000000 */
[----:B------:R-:W3:Y:S01]  /*0420*/  LDG.E.U8 R20, desc[UR10][R4.64+0x400] ;  /* 0x0004000a04147981 */ /* 0x000ee2000c1e1100 */
[----:B----4-:R-:W-:-:S03]  /*0430*/  ISETP.NE.AND P3, PT, R21, RZ, PT ;  /* 0x000000ff1500720c */ /* 0x010fc60003f65270 */
[----:B------:R-:W4:Y:S01]  /*0440*/  LDG.E.U8 R19, desc[UR10][R4.64] ;  /* 0x0000000a04137981 */ /* 0x000f22000c1e1100 */
[----:B------:R-:W-:-:S04]  /*0450*/  FSEL R21, R25, R8, P3 ;  /* 0x0000000819157208 */ /* 0x000fc80001800000 */
[----:B------:R-:W-:Y:S02]  /*0460*/  FMNMX3 R21, R13, R22, R21, !PT ;  /* 0x000000160d157276 */ /* 0x000fe40007800015 */
[----:B------:R-:W4:Y:S04]  /*0470*/  LDG.E R22, desc[UR10][R6.64+0x2000] ;  /* 0x0020000a06167981 */ /* 0x000f28000c1e1900 */
[----:B------:R-:W4:Y:S01]  /*0480*/  LDG.E.U8 R13, desc[UR10][R4.64+0x800] ;  /* 0x0008000a040d7981 */ /* 0x000f22000c1e1100 */
[----:B-----5:R-:W-:Y:S01]  /*0490*/  ISETP.NE.AND P2, PT, R17, RZ, PT ;  /* 0x000000ff1100720c */ /* 0x020fe20003f45270 */
[----:B------:R-:W-:Y:S01]  /*04a0*/  FMUL R25, R16, R9 ;  /* 0x0000000910197220 */ /* 0x000fe20000400000 */
[----:B------:R-:W-:Y:S02]  /*04b0*/  ISETP.NE.AND P3, PT, R15, RZ, PT ;  /* 0x000000ff0f00720c */ /* 0x000fe40003f65270 */
[----:B------:R-:W-:-:S02]  /*04c0*/  IADD3 R23, PT, PT, R23, 0x8, RZ ;  /* 0x0000000817177810 */ /* 0x000fc40007ffe0ff */
[----:B------:R-:W-:Y:S01]  /*04d0*/  FSEL R25, R25, R8, P3 ;  /* 0x0000000819197208 */ /* 0x000fe20001800000 */
[-C--:B------:R-:W-:Y:S01]  /*04e0*/  FMUL R15, R24, R9.reuse ;  /* 0x00000009180f7220 */ /* 0x080fe20000400000 */
[----:B------:R-:W-:Y:S01]  /*04f0*/  IADD3 R10, PT, PT, R10, 0x2000, RZ ;  /* 0x000020000a0a7810 */ /* 0x000fe20007ffe0ff */
[----:B--2---:R-:W-:Y:S01]  /*0500*/  FMUL R17, R14, R9 ;  /* 0x000000090e117220 */ /* 0x004fe20000400000 */
[----:B------:R-:W-:-:S04]  /*0510*/  ISETP.NE.AND P6, PT, R18, RZ, PT ;  /* 0x000000ff1200720c */ /* 0x000fc80003fc5270 */
[----:B------:R-:W-:Y:S02]  /*0520*/  FSEL R14, R17, R8, P2 ;  /* 0x00000008110e7208 */ /* 0x000fe40001000000 */
[----:B------:R-:W-:Y:S01]  /*0530*/  ISETP.NE.AND P2, PT, R23, RZ, PT ;  /* 0x000000ff1700720c */ /* 0x000fe20003f45270 */
[-C--:B------:R-:W-:Y:S01]  /*0540*/  FMUL R17, R28, R9.reuse ;  /* 0x000000091c117220 */ /* 0x080fe20000400000 */
[----:B---3--:R-:W-:Y:S02]  /*0550*/  ISETP.NE.AND P4, PT, R20, RZ, PT ;  /* 0x000000ff1400720c */ /* 0x008fe40003f85270 */
[----:B----4-:R-:W-:Y:S02]  /*0560*/  ISETP.NE.AND P3, PT, R19, RZ, PT ;  /* 0x000000ff1300720c */ /* 0x010fe40003f65270 */
[----:B------:R-:W-:Y:S01]  /*0570*/  FMNMX3 R14, R21, R14, R25, !PT ;  /* 0x0000000e150e7276 */ /* 0x000fe20007800019 */
[----:B------:R-:W-:Y:S01]  /*0580*/  FMUL R19, R22, R9 ;  /* 0x0000000916137220 */ /* 0x000fe20000400000 */
[----:B------:R-:W-:-:S02]  /*0590*/  ISETP.NE.AND P5, PT, R13, RZ, PT ;  /* 0x000000ff0d00720c */ /* 0x000fc40003fa5270 */
[-C--:B------:R-:W-:Y:S02]  /*05a0*/  FSEL R15, R15, R8.reuse, P3 ;  /* 0x000000080f0f7208 */ /* 0x080fe40001800000 */
[-C--:B------:R-:W-:Y:S02]  /*05b0*/  FSEL R17, R17, R8.reuse, P4 ;  /* 0x0000000811117208 */ /* 0x080fe40002000000 */
[----:B------:R-:W-:Y:S01]  /*05c0*/  FSEL R19, R19, R8, P5 ;  /* 0x0000000813137208 */ /* 0x000fe20002800000 */
[----:B------:R-:W-:Y:S01]  /*05d0*/  @P6 FMUL R8, R26, R9 ;  /* 0x000000091a086220 */ /* 0x000fe20000400000 */
[----:B------:R-:W-:Y:S02]  /*05e0*/  IADD3 R9, P3, PT, R6, 0x8000, RZ ;  /* 0x0000800006097810 */ /* 0x000fe40007f7e0ff */
[----:B------:R-:W-:Y:S02]  /*05f0*/  IADD3 R6, P4, PT, R4, 0x2000, RZ ;  /* 0x0000200004067810 */ /* 0x000fe40007f9e0ff */
[----:B------:R-:W-:-:S02]  /*0600*/  FMNMX3 R15, R14, R15, R17, !PT ;  /* 0x0000000f0e0f7276 */ /* 0x000fc40007800011 */
[----:B------:R-:W-:Y:S01]  /*0610*/  IADD3.X R7, PT, PT, RZ, R7, RZ, P3, !PT ;  /* 0x00000007ff077210 */ /* 0x000fe20001ffe4ff */
[----:B------:R-:W-:Y:S01]  /*0620*/  IMAD.X R5, RZ, RZ, R5, P4 ;  /* 0x000000ffff057224 */ /* 0x000fe200020e0605 */
[----:B------:R-:W-:Y:S01]  /*0630*/  FMNMX3 R13, R15, R19, R8, !PT ;  /* 0x000000130f0d7276 */ /* 0x000fe20007800008 */
[----:B------:R-:W-:Y:S06]  /*0640*/  @P2 BRA `(.L_x_28653) ;  /* 0xfffffffc00282947 */ /* 0x000fec000383ffff */
.L_x_28652:
[----:B------:R-:W-:Y:S05]  /*0650*/  BSYNC.RECONVERGENT B1 ;  /* 0x0000000000017941 */ /* 0x000fea0003800200 */
.L_x_28651:
[----:B------:R-:W-:Y:S05]  /*0660*/  @!P1 BRA `(.L_x_28650) ;  /* 0x0000000400709947 */ /* 0x000fea0003800000 */
[----:B------:R-:W-:Y:S01]  /*0670*/  IADD3 R12, PT, PT, R12, -0x1, RZ ;  /* 0xffffffff0c0c7810 */ /* 0x000fe20007ffe0ff */
[----:B------:R-:W-:Y:S01]  /*0680*/  BSSY.RECONVERGENT B1, `(.L_x_28654) ;  /* 0x0000028000017945 */ /* 0x000fe20003800200 */
[----:B------:R-:W-:Y:S02]  /*0690*/  LOP3.LUT R11, R11, 0x3, RZ, 0xc0, !PT ;  /* 0x000000030b0b7812 */ /* 0x000fe400078ec0ff */
[----:B------:R-:W-:Y:S02]  /*06a0*/  ISETP.GE.U32.AND P2, PT, R12, 0x3, PT ;  /* 0x000000030c00780c */ /* 0x000fe40003f46070 */
[----:B------:R-:W-:-:S11]  /*06b0*/  ISETP.NE.AND P1, PT, R11, RZ, PT ;  /* 0x000000ff0b00720c */ /* 0x000fd60003f25270 */
[----:B------:R-:W-:Y:S05]  /*06c0*/  @!P2 BRA `(.L_x_28655) ;  /* 0x00000000008ca947 */ /* 0x000fea0003800000 */
[----:B------:R-:W0:Y:S01]  /*06d0*/  LDC.64 R6, c[0x0][0x390] ;  /* 0x0000e400ff067b82 */ /* 0x000e220000000a00 */
[----:B------:R-:W1:Y:S01]  /*06e0*/  LDCU.128 UR12, c[0x0][0x380] ;  /* 0x00007000ff0c77ac */ /* 0x000e620008000c00 */
[----:B------:R-:W-:Y:S01]  /*06f0*/  MOV R4, R10 ;  /* 0x0000000a00047202 */ /* 0x000fe20000000f00 */
[----:B------:R-:W-:Y:S02]  /*0700*/  IMAD.MOV.U32 R5, RZ, RZ, RZ ;  /* 0x000000ffff057224 */ /* 0x000fe400078e00ff */
[C---:B0-----:R-:W-:Y:S02]  /*0710*/  IMAD R8, R6.reuse, UR4, RZ ;  /* 0x0000000406087c24 */ /* 0x041fe4000f8e02ff */
[----:B------:R-:W-:-:S04]  /*0720*/  IMAD.WIDE.U32 R4, R6, UR5, R4 ;  /* 0x0000000506047c25 */ /* 0x000fc8000f8e0004 */
[----:B------:R-:W-:Y:S01]  /*0730*/  IMAD R7, R7, UR5, R8 ;  /* 0x0000000507077c24 */ /* 0x000fe2000f8e0208 */
[C---:B-1----:R-:W-:Y:S02]  /*0740*/  IADD3 R8, P3, PT, R4.reuse, UR14, RZ ;  /* 0x0000000e04087c10 */ /* 0x042fe4000ff7e0ff */
[----:B------:R-:W-:Y:S02]  /*0750*/  LEA R6, P2, R4, UR12, 0x2 ;  /* 0x0000000c04067c11 */ /* 0x000fe4000f8410ff */
[----:B------:R-:W-:-:S04]  /*0760*/  IADD3 R5, PT, PT, R7, R5, RZ ;  /* 0x0000000507057210 */ /* 0x000fc80007ffe0ff */
[----:B------:R-:W-:Y:S02]  /*0770*/  IADD3.X R9, PT, PT, R5, UR15, RZ, P3, !PT ;  /* 0x0000000f05097c10 */ /* 0x000fe40009ffe4ff */
[----:B------:R-:W-:Y:S02]  /*0780*/  LEA.HI.X R7, R4, UR13, R5, 0x2, P2 ;  /* 0x0000000d04077c11 */ /* 0x000fe400090f1405 */
[----:B------:R-:W0:Y:S01]  /*0790*/  LDC.64 R4, c[0x0][0x398] ;  /* 0x0000e600ff047b82 */ /* 0x000e220000000a00 */
[----:B------:R-:W2:Y:S04]  /*07a0*/  LDG.E.U8 R15, desc[UR10][R8.64+0xc00] ;  /* 0x000c000a080f7981 */ /* 0x000ea8000c1e1100 */
[----:B------:R-:W0:Y:S04]  /*07b0*/  LDG.E R12, desc[UR10][R6.64] ;  /* 0x0000000a060c7981 */ /* 0x000e28000c1e1900 */
[----:B------:R-:W3:Y:S04]  /*07c0*/  LDG.E R16, desc[UR10][R6.64+0x1000] ;  /* 0x0010000a06107981 */ /* 0x000ee8000c1e1900 */
[----:B------:R-:W4:Y:S04]  /*07d0*/  LDG.E.U8 R14, desc[UR10][R8.64] ;  /* 0x0000000a080e7981 */ /* 0x000f28000c1e1100 */
[----:B------:R-:W5:Y:S04]  /*07e0*/  LDG.E.U8 R17, desc[UR10][R8.64+0x400] ;  /* 0x0004000a08117981 */ /* 0x000f68000c1e1100 */
[----:B------:R-:W5:Y:S04]  /*07f0*/  LDG.E R18, desc[UR10][R6.64+0x2000] ;  /* 0x0020000a06127981 */ /* 0x000f68000c1e1900 */
[----:B------:R-:W5:Y:S04]  /*0800*/  LDG.E.U8 R20, desc[UR10][R8.64+0x800] ;  /* 0x0008000a08147981 */ /* 0x000f68000c1e1100 */
[----:B------:R-:W5:Y:S01]  /*0810*/  LDG.E R22, desc[UR10][R6.64+0x3000] ;  /* 0x0030000a06167981 */ /* 0x000f62000c1e1900 */
[----:B------:R-:W-:-:S02]  /*0820*/  IADD3 R10, PT, PT, R10, 0x1000, RZ ;  /* 0x000010000a0a7810 */ /* 0x000fc40007ffe0ff */
[----:B--2---:R-:W-:Y:S01]  /*0830*/  ISETP.NE.AND P5, PT, R15, RZ, PT ;  /* 0x000000ff0f00720c */ /* 0x004fe20003fa5270 */
[-C--:B0-----:R-:W-:Y:S01]  /*0840*/  FMUL R15, R12, R5.reuse ;  /* 0x000000050c0f7220 */ /* 0x081fe20000400000 */
[-C--:B---3--:R-:W-:Y:S01]  /*0850*/  FMUL R19, R16, R5.reuse ;  /* 0x0000000510137220 */ /* 0x088fe20000400000 */
[----:B----4-:R-:W-:Y:S02]  /*0860*/  ISETP.NE.AND P2, PT, R14, RZ, PT ;  /* 0x000000ff0e00720c */ /* 0x010fe40003f45270 */
[----:B-----5:R-:W-:Y:S01]  /*0870*/  ISETP.NE.AND P3, PT, R17, RZ, PT ;  /* 0x000000ff1100720c */ /* 0x020fe20003f65270 */
[----:B------:R-:W-:Y:S01]  /*0880*/  FMUL R17, R18, R5 ;  /* 0x0000000512117220 */ /* 0x000fe20000400000 */
[-C--:B------:R-:W-:Y:S02]  /*0890*/  FSEL R12, R15, R4.reuse, P2 ;  /* 0x000000040f0c7208 */ /* 0x080fe40001000000 */
[----:B------:R-:W-:Y:S02]  /*08a0*/  ISETP.NE.AND P4, PT, R20, RZ, PT ;  /* 0x000000ff1400720c */ /* 0x000fe40003f85270 */
[----:B------:R-:W-:-:S02]  /*08b0*/  FSEL R19, R19, R4, P3 ;  /* 0x0000000413137208 */ /* 0x000fc40001800000 */
[----:B------:R-:W-:Y:S01]  /*08c0*/  FSEL R17, R17, R4, P4 ;  /* 0x0000000411117208 */ /* 0x000fe20002000000 */
[----:B------:R-:W-:Y:S01]  /*08d0*/  @P5 FMUL R4, R22, R5 ;  /* 0x0000000516045220 */ /* 0x000fe20000400000 */
[----:B------:R-:W-:-:S04]  /*08e0*/  FMNMX3 R13, R13, R12, R19, !PT ;  /* 0x0000000c0d0d7276 */ /* 0x000fc80007800013 */
[----:B------:R-:W-:-:S07]  /*08f0*/  FMNMX3 R13, R13, R17, R4, !PT ;  /* 0x000000110d0d7276 */ /* 0x000fce0007800004 */
.L_x_28655:
[----:B------:R-:W-:Y:S05]  /*0900*/  BSYNC.RECONVERGENT B1 ;  /* 0x0000000000017941 */ /* 0x000fea0003800200 */
.L_x_28654:
[----:B------:R-:W-:Y:S05]  /*0910*/  @!P1 BRA `(.L_x_28650) ;  /* 0x0000000000c49947 */ /* 0x000fea0003800000 */
[----:B------:R-:W-:Y:S01]  /*0920*/  IADD3 R11, PT, PT, R11, -0x1, RZ ;  /* 0xffffffff0b0b7810 */ /* 0x000fe20007ffe0ff */
[----:B------:R-:W-:Y:S01]  /*0930*/  BSSY.RECONVERGENT B1, `(.L_x_28656) ;  /* 0x000001c000017945 */ /* 0x000fe20003800200 */
[----:B------:R-:W-:Y:S02]  /*0940*/  LOP3.LUT R4, R3, 0x400, RZ, 0xc0, !PT ;  /* 0x0000040003047812 */ /* 0x000fe400078ec0ff */
[----:B------:R-:W-:Y:S02]  /*0950*/  ISETP.NE.AND P1, PT, R11, RZ, PT ;  /* 0x000000ff0b00720c */ /* 0x000fe40003f25270 */
[----:B------:R-:W-:-:S11]  /*0960*/  ISETP.NE.AND P2, PT, R4, RZ, PT ;  /* 0x000000ff0400720c */ /* 0x000fd60003f45270 */
[----:B------:R-:W-:Y:S05]  /*0970*/  @!P1 BRA `(.L_x_28657) ;  /* 0x00000000005c9947 */ /* 0x000fea0003800000 */
[----:B------:R-:W0:Y:S01]  /*0980*/  LDC.64 R6, c[0x0][0x390] ;  /* 0x0000e400ff067b82 */ /* 0x000e220000000a00 */
[----:B------:R-:W1:Y:S01]  /*0990*/  LDCU.128 UR12, c[0x0][0x380] ;  /* 0x00007000ff0c77ac */ /* 0x000e620008000c00 */
[----:B------:R-:W-:-:S06]  /*09a0*/  IMAD.MOV.U32 R11, RZ, RZ, RZ ;  /* 0x000000ffff0b7224 */ /* 0x000fcc00078e00ff */
[----:B------:R-:W2:Y:S01]  /*09b0*/  LDC.64 R14, c[0x0][0x398] ;  /* 0x0000e600ff0e7b82 */ /* 0x000ea20000000a00 */
[C---:B0-----:R-:W-:Y:S02]  /*09c0*/  IMAD R8, R6.reuse, UR4, RZ ;  /* 0x0000000406087c24 */ /* 0x041fe4000f8e02ff */
[----:B------:R-:W-:-:S04]  /*09d0*/  IMAD.WIDE.U32 R4, R6, UR5, R10 ;  /* 0x0000000506047c25 */ /* 0x000fc8000f8e000a */
[----:B------:R-:W-:Y:S01]  /*09e0*/  IMAD R7, R7, UR5, R8 ;  /* 0x0000000507077c24 */ /* 0x000fe2000f8e0208 */
[----:B-1----:R-:W-:-:S04]  /*09f0*/  IADD3 R8, P1, PT, R4, UR14, RZ ;  /* 0x0000000e04087c10 */ /* 0x002fc8000ff3e0ff */
[----:B------:R-:W-:-:S04]  /*0a00*/  IADD3 R7, PT, PT, R7, R5, RZ ;  /* 0x0000000507077210 */ /* 0x000fc80007ffe0ff */
[----:B------:R-:W-:Y:S02]  /*0a10*/  IADD3.X R9, PT, PT, R7, UR15, RZ, P1, !PT ;  /* 0x0000000f07097c10 */ /* 0x000fe40008ffe4ff */
[----:B------:R-:W-:-:S03]  /*0a20*/  LEA R6, P1, R4, UR12, 0x2 ;  /* 0x0000000c04067c11 */ /* 0x000fc6000f8210ff */
[----:B------:R-:W3:Y:S01]  /*0a30*/  LDG.E.U8 R11, desc[UR10][R8.64+0x400] ;  /* 0x0004000a080b7981 */ /* 0x000ee2000c1e1100 */
[----:B------:R-:W-:-:S03]  /*0a40*/  LEA.HI.X R7, R4, UR13, R7, 0x2, P1 ;  /* 0x0000000d04077c11 */ /* 0x000fc600088f1407 */
[----:B------:R-:W4:Y:S04]  /*0a50*/  LDG.E.U8 R5, desc[UR10][R8.64] ;  /* 0x0000000a08057981 */ /* 0x000f28000c1e1100 */
[----:B------:R-:W2:Y:S04]  /*0a60*/  LDG.E R4, desc[UR10][R6.64] ;  /* 0x0000000a06047981 */ /* 0x000ea8000c1e1900 */
[----:B------:R-:W5:Y:S01]  /*0a70*/  LDG.E R12, desc[UR10][R6.64+0x1000] ;  /* 0x0010000a060c7981 */ /* 0x000f62000c1e1900 */
[----:B------:R-:W-:Y:S02]  /*0a80*/  IADD3 R10, PT, PT, R10, 0x800, RZ ;  /* 0x000008000a0a7810 */ /* 0x000fe40007ffe0ff */
[----:B---3--:R-:W-:-:S02]  /*0a90*/  ISETP.NE.AND P3, PT, R11, RZ, PT ;  /* 0x000000ff0b00720c */ /* 0x008fc40003f65270 */
[----:B----4-:R-:W-:Y:S01]  /*0aa0*/  ISETP.NE.AND P1, PT, R5, RZ, PT ;  /* 0x000000ff0500720c */ /* 0x010fe20003f25270 */
[----:B--2---:R-:W-:-:S05]  /*0ab0*/  FMUL R11, R4, R15 ;  /* 0x0000000f040b7220 */ /* 0x004fca0000400000 */
[----:B------:R-:W-:-:S05]  /*0ac0*/  FSEL R11, R11, R14, P1 ;  /* 0x0000000e0b0b7208 */ /* 0x000fca0000800000 */
[----:B-----5:R-:W-:-:S05]  /*0ad0*/  @P3 FMUL R14, R12, R15 ;  /* 0x0000000f0c0e3220 */ /* 0x020fca0000400000 */
[----:B------:R-:W-:-:S07]  /*0ae0*/  FMNMX3 R13, R13, R11, R14, !PT ;  /* 0x0000000b0d0d7276 */ /* 0x000fce000780000e */
.L_x_28657:
[----:B------:R-:W-:Y:S05]  /*0af0*/  BSYNC.RECONVERGENT B1 ;  /* 0x0000000000017941 */ /* 0x000fea0003800200 */
.L_x_28656:
[----:B------:R-:W-:Y:S05]  /*0b00*/  @P2 BRA `(.L_x_28650) ;  /* 0x0000000000482947 */ /* 0x000fea0003800000 */
[----:B------:R-:W0:Y:S01]  /*0b10*/  LDC.64 R6, c[0x0][0x390] ;  /* 0x0000e400ff067b82 */ /* 0x000e220000000a00 */
[----:B------:R-:W1:Y:S01]  /*0b20*/  LDCU.128 UR12, c[0x0][0x380] ;  /* 0x00007000ff0c77ac */ /* 0x000e620008000c00 */
[----:B------:R-:W-:Y:S01]  /*0b30*/  HFMA2 R11, -RZ, RZ, 0, 0 ;  /* 0x00000000ff0b7431 */ /* 0x000fe200000001ff */
[----:B------:R-:W2:Y:S01]  /*0b40*/  LDCU UR6, c[0x0][0x39c] ;  /* 0x00007380ff0677ac */ /* 0x000ea20008000800 */
[C---:B0-----:R-:W-:Y:S02]  /*0b50*/  IMAD R8, R6.reuse, UR4, RZ ;  /* 0x0000000406087c24 */ /* 0x041fe4000f8e02ff */
[----:B------:R-:W-:-:S04]  /*0b60*/  IMAD.WIDE.U32 R4, R6, UR5, R10 ;  /* 0x0000000506047c25 */ /* 0x000fc8000f8e000a */
[----:B------:R-:W-:Y:S01]  /*0b70*/  IMAD R7, R7, UR5, R8 ;  /* 0x0000000507077c24 */ /* 0x000fe2000f8e0208 */
[----:B-1----:R-:W-:-:S03]  /*0b80*/  IADD3 R8, P1, PT, R4, UR14, RZ ;  /* 0x0000000e04087c10 */ /* 0x002fc6000ff3e0ff */
[----:B------:R-:W-:-:S05]  /*0b90*/  IMAD.IADD R5, R7, 0x1, R5 ;  /* 0x0000000107057824 */ /* 0x000fca00078e0205 */
[----:B------:R-:W-:Y:S02]  /*0ba0*/  IADD3.X R9, PT, PT, R5, UR15, RZ, P1, !PT ;  /* 0x0000000f05097c10 */ /* 0x000fe40008ffe4ff */
[----:B------:R-:W-:-:S03]  /*0bb0*/  LEA R6, P1, R4, UR12, 0x2 ;  /* 0x0000000c04067c11 */ /* 0x000fc6000f8210ff */
[----:B------:R-:W3:Y:S01]  /*0bc0*/  LDG.E.U8 R8, desc[UR10][R8.64] ;  /* 0x0000000a08087981 */ /* 0x000ee2000c1e1100 */
[----:B------:R-:W-:-:S05]  /*0bd0*/  LEA.HI.X R7, R4, UR13, R5, 0x2, P1 ;  /* 0x0000000d04077c11 */ /* 0x000fca00088f1405 */
[----:B------:R-:W2:Y:S01]  /*0be0*/  LDG.E R6, desc[UR10][R6.64] ;  /* 0x0000000a06067981 */ /* 0x000ea2000c1e1900 */
[----:B---3--:R-:W-:Y:S01]  /*0bf0*/  ISETP.NE.AND P1, PT, R8, RZ, PT ;  /* 0x000000ff0800720c */ /* 0x008fe20003f25270 */
[----:B--2---:R-:W-:-:S12]  /*0c00*/  FMUL R4, R6, UR6 ;  /* 0x0000000606047c20 */ /* 0x004fd80008400000 */
[----:B------:R-:W0:Y:S02]  /*0c10*/  @!P1 LDC R4, c[0x0][0x398] ;  /* 0x0000e600ff049b82 */ /* 0x000e240000000800 */
[----:B0-----:R-:W-:-:S07]  /*0c20*/  FMNMX R13, R13, R4, !PT ;  /* 0x000000040d0d7209 */ /* 0x001fce0007800000 */
.L_x_28650:
[----:B------:R-:W-:Y:S05]  /*0c30*/  BSYNC.RECONVERGENT B0 ;  /* 0x0000000000007941 */ /* 0x000fea0003800200 */
.L_x_28649:
[----:B------:R-:W0:Y:S01]  /*0c40*/  S2R R28, SR_LANEID ;  /* 0x00000000001c7919 */ /* 0x000e220000000000 */
[----:B------:R-:W-:Y:S01]  /*0c50*/  BSSY.RECONVERGENT B0, `(.L_x_28658) ;  /* 0x000001c000007945 */ /* 0x000fe20003800200 */
[----:B------:R-:W-:Y:S01]  /*0c60*/  PLOP3.LUT P5, PT, PT, PT, PT, 0x8, 0x80 ;  /* 0x000000000080781c */ /* 0x000fe20003fae170 */
[----:B------:R-:W1:Y:S01]  /*0c70*/  SHFL.DOWN PT, R4, R13, 0x1, 0x1f ;  /* 0x08201f000d047f89 */ /* 0x000e6200000e0000 */
[C---:B0-----:R-:W-:Y:S02]  /*0c80*/  ISETP.GT.AND P1, PT, R28.reuse, 0x1e, PT ;  /* 0x0000001e1c00780c */ /* 0x041fe40003f24270 */
[C---:B------:R-:W-:Y:S02]  /*0c90*/  ISETP.GT.AND P2, PT, R28.reuse, 0x1d, PT ;  /* 0x0000001d1c00780c */ /* 0x040fe40003f44270 */
[C---:B------:R-:W-:Y:S02]  /*0ca0*/  ISETP.GT.AND P3, PT, R28.reuse, 0x1b, PT ;  /* 0x0000001b1c00780c */ /* 0x040fe40003f64270 */
[----:B------:R-:W-:-:S02]  /*0cb0*/  ISETP.GT.AND P4, PT, R28, 0xf, PT ;  /* 0x0000000f1c00780c */ /* 0x000fc40003f84270 */
[----:B------:R-:W-:-:S05]  /*0cc0*/  P2R R5, PR, RZ, 0x8 ;  /* 0x00000008ff057803 */ /* 0x000fca0000000000 */
[----:B-1----:R-:W-:-:S05]  /*0cd0*/  @!P1 FMNMX R13, R4, R13, !PT ;  /* 0x0000000d040d9209 */ /* 0x002fca0007800000 */
[----:B------:R-:W0:Y:S02]  /*0ce0*/  SHFL.DOWN PT, R4, R13, 0x2, 0x1f ;  /* 0x08401f000d047f89 */ /* 0x000e2400000e0000 */
[----:B0-----:R-:W-:-:S05]  /*0cf0*/  @!P2 FMNMX R13, R13, R4, !PT ;  /* 0x000000040d0da209 */ /* 0x001fca0007800000 */
[----:B------:R-:W0:Y:S02]  /*0d00*/  SHFL.DOWN PT, R4, R13, 0x4, 0x1f ;  /* 0x08801f000d047f89 */ /* 0x000e2400000e0000 */
[----:B0-----:R-:W-:Y:S02]  /*0d10*/  @!P3 FMNMX R13, R13, R4, !PT ;  /* 0x000000040d0db209 */ /* 0x001fe40007800000 */
[----:B------:R-:W-:-:S03]  /*0d20*/  ISETP.GT.AND P3, PT, R28, 0x17, PT ;  /* 0x000000171c00780c */ /* 0x000fc60003f64270 */
[----:B------:R-:W0:Y:S02]  /*0d30*/  SHFL.DOWN PT, R4, R13, 0x8, 0x1f ;  /* 0x09001f000d047f89 */ /* 0x000e2400000e0000 */
[----:B0-----:R-:W-:-:S04]  /*0d40*/  FMNMX R5, R13, R4, !PT ;  /* 0x000000040d057209 */ /* 0x001fc80007800000 */
[----:B------:R-:W-:-:S05]  /*0d50*/  FSEL R4, R13, R5, P3 ;  /* 0x000000050d047208 */ /* 0x000fca0001800000 */
[----:B------:R0:W1:Y:S01]  /*0d60*/  SHFL.DOWN PT, R6, R4, 0x10, 0x1f ;  /* 0x0a001f0004067f89 */ /* 0x00006200000e0000 */
[----:B------:R-:W-:Y:S05]  /*0d70*/  @P4 BRA `(.L_x_28659) ;  /* 0x0000000000244947 */ /* 0x000fea0003800000 */
        /* <DEDUP_REMOVED lines=9> */
.L_x_28659:
[----:B------:R-:W-:Y:S05]  /*0e10*/  BSYNC.RECONVERGENT B0 ;  /* 0x0000000000007941 */ /* 0x000fea0003800200 */
.L_x_28658:
        /* <DEDUP_REMOVED lines=10> */
[----:B------:R-:W5:Y:S04]  /*0ec0*/  LDS.128 R12, [UR6+0x40] ;  /* 0x00004006ff0c7984 */ /* 0x000f680008000c00 */
[----:B------:R-:W5:Y:S04]  /*0ed0*/  LDS.128 R16, [UR6+0x50] ;  /* 0x00005006ff107984 */ /* 0x000f680008000c00 */
[----:B------:R-:W5:Y:S01]  /*0ee0*/  LDS.128 R20, [UR6+0x60] ;  /* 0x00006006ff147984 */ /* 0x000f620008000c00 */
[----:B---3--:R-:W-:-:S03]  /*0ef0*/  FMNMX3 R25, R4, R25, R26, !PT ;  /* 0x0000001904197276 */ /* 0x008fc6000780001a */
[----:B012---:R-:W0:Y:S01]  /*0f00*/  LDS.128 R4, [UR6+0x70] ;  /* 0x00007006ff047984 */ /* 0x007e220008000c00 */
[----:B----4-:R-:W-:-:S03]  /*0f10*/  FMNMX3 R8, R25, R27, R8, !PT ;  /* 0x0000001b19087276 */ /* 0x010fc60007800008 */
[----:B------:R-:W1:Y:S01]  /*0f20*/  LDS.128 R24, [UR6+0x80] ;  /* 0x00008006ff187984 */ /* 0x000e620008000c00 */
[----:B------:R-:W-:-:S04]  /*0f30*/  FMNMX3 R8, R8, R9, R10, !PT ;  /* 0x0000000908087276 */ /* 0x000fc8000780000a */
[----:B-----5:R-:W-:-:S04]  /*0f40*/  FMNMX3 R8, R8, R11, R12, !PT ;  /* 0x0000000b08087276 */ /* 0x020fc8000780000c */
[----:B------:R-:W-:Y:S02]  /*0f50*/  FMNMX3 R13, R8, R13, R14, !PT ;  /* 0x0000000d080d7276 */ /* 0x000fe4000780000e */
[----:B------:R-:W2:Y:S02]  /*0f60*/  LDS.128 R8, [UR6+0x90] ;  /* 0x00009006ff087984 */ /* 0x000ea40008000c00 */
[----:B------:R-:W-:-:S04]  /*0f70*/  FMNMX3 R13, R13, R15, R16, !PT ;  /* 0x0000000f0d0d7276 */ /* 0x000fc80007800010 */
        /* <DEDUP_REMOVED lines=11> */
.L_x_28661:
[----:B------:R-:W-:Y:S05]  /*1030*/  BSYNC.RECONVERGENT B0 ;  /* 0x0000000000007941 */ /* 0x000fea0003800200 */
.L_x_28660:
[----:B------:R-:W4:Y:S08]  /*1040*/  S2UR UR7, SR_CgaCtaId ;  /* 0x00000000000779c3 */ /* 0x000f300000008800 */
[----:B------:R-:W-:Y:S01]  /*1050*/  BAR.SYNC.DEFER_BLOCKING 0x0 ;  /* 0x0000000000007b1d */ /* 0x000fe20000010000 */
[----:B------:R-:W-:-:S05]  /*1060*/  HFMA2 R11, -RZ, RZ, 0, 0 ;  /* 0x00000000ff0b7431 */ /* 0x000fca00000001ff */
[----:B------:R-:W-:Y:S01]  /*1070*/  UMOV UR6, 0x400 ;  /* 0x0000040000067882 */ /* 0x000fe20000000000 */
[----:B------:R-:W0:Y:S01]  /*1080*/  LDCU.128 UR12, c[0x0][0x380] ;  /* 0x00007000ff0c77ac */ /* 0x000e220008000c00 */
[----:B------:R-:W-:Y:S01]  /*1090*/  BSSY.RECONVERGENT B0, `(.L_x_28662) ;  /* 0x0000131000007945 */ /* 0x000fe20003800200 */
[----:B----4-:R-:W-:-:S09]  /*10a0*/  ULEA UR6, UR7, UR6, 0x18 ;  /* 0x0000000607067291 */ /* 0x010fd2000f8ec0ff */
[----:B------:R-:W4:Y:S01]  /*10b0*/  LDS R21, [UR6+0xa4] ;  /* 0x0000a406ff157984 */ /* 0x000f220008000800 */
[----:B0-----:R-:W-:Y:S05]  /*10c0*/  @P0 BRA `(.L_x_28663) ;  /* 0x0000001000b40947 */ /* 0x001fea0003800000 */
[C---:B------:R-:W-:Y:S01]  /*10d0*/  ISETP.GE.U32.AND P6, PT, R3.reuse, 0x1c00, PT ;  /* 0x00001c000300780c */ /* 0x040fe20003fc6070 */
[----:B------:R-:W-:Y:S01]  /*10e0*/  BSSY.RECONVERGENT B1, `(.L_x_28664) ;  /* 0x0000089000017945 */ /* 0x000fe20003800200 */
[----:B------:R-:W-:Y:S02]  /*10f0*/  MOV R11, RZ ;  /* 0x000000ff000b7202 */ /* 0x000fe40000000f00 */
[----:B------:R-:W-:Y:S02]  /*1100*/  MOV R10, R0 ;  /* 0x00000000000a7202 */ /* 0x000fe40000000f00 */
[----:B------:R-:W-:-:S07]  /*1110*/  LEA.HI R12, R3, 0x1, RZ, 0x16 ;  /* 0x00000001030c7811 */ /* 0x000fce00078fb0ff */
[----:B------:R-:W-:Y:S05]  /*1120*/  @!P6 BRA `(.L_x_28665) ;  /* 0x000000080010e947 */ /* 0x000fea0003800000 */
[----:B------:R-:W-:Y:S01]  /*1130*/  IMAD.MOV.U32 R13, RZ, RZ, RZ ;  /* 0x000000ffff0d7224 */ /* 0x000fe200078e00ff */
[----:B------:R-:W-:Y:S02]  /*1140*/  MOV R11, RZ ;  /* 0x000000ff000b7202 */ /* 0x000fe40000000f00 */
[----:B------:R-:W-:-:S07]  /*1150*/  MOV R10, R0 ;  /* 0x00000000000a7202 */ /* 0x000fce0000000f00 */
.L_x_28666:
[----:B------:R-:W0:Y:S01]  /*1160*/  LDC.64 R8, c[0x0][0x390] ;  /* 0x0000e400ff087b82 */ /* 0x000e220000000a00 */
[----:B--23--:R-:W-:Y:S01]  /*1170*/  MOV R4, R10 ;  /* 0x0000000a00047202 */ /* 0x00cfe20000000f00 */
[----:B------:R-:W-:Y:S02]  /*1180*/  IMAD.MOV.U32 R5, RZ, RZ, RZ ;  /* 0x000000ffff057224 */ /* 0x000fe400078e00ff */
[C---:B0-----:R-:W-:Y:S02]  /*1190*/  IMAD R14, R8.reuse, UR4, RZ ;  /* 0x00000004080e7c24 */ /* 0x041fe4000f8e02ff */
[----:B-1----:R-:W-:-:S04]  /*11a0*/  IMAD.WIDE.U32 R6, R8, UR5, R4 ;  /* 0x0000000508067c25 */ /* 0x002fc8000f8e0004 */
[----:B------:R-:W-:Y:S01]  /*11b0*/  IMAD R5, R9, UR5, R14 ;  /* 0x0000000509057c24 */ /* 0x000fe2000f8e020e */
[----:B------:R-:W-:-:S04]  /*11c0*/  LEA R8, P6, R6, UR12, 0x2 ;  /* 0x0000000c06087c11 */ /* 0x000fc8000f8c10ff */
[----:B------:R-:W-:-:S04]  /*11d0*/  IADD3 R5, PT, PT, R5, R7, RZ ;  /* 0x0000000705057210 */ /* 0x000fc80007ffe0ff */
[C---:B------:R-:W-:Y:S02]  /*11e0*/  LEA.HI.X R9, R6.reuse, UR13, R5, 0x2, P6 ;  /* 0x0000000d06097c11 */ /* 0x040fe4000b0f1405 */
[----:B------:R-:W-:-:S03]  /*11f0*/  IADD3 R6, P6, PT, R6, UR14, RZ ;  /* 0x0000000e06067c10 */ /* 0x000fc6000ffde0ff */
[----:B------:R-:W2:Y:S01]  /*1200*/  LDG.E R14, desc[UR10][R8.64] ;  /* 0x0000000a080e7981 */ /* 0x000ea2000c1e1900 */
[----:B------:R-:W-:Y:S02]  /*1210*/  IADD3.X R7, PT, PT, R5, UR15, RZ, P6, !PT ;  /* 0x0000000f05077c10 */ /* 0x000fe4000b7fe4ff */
[----:B------:R-:W2:Y:S03]  /*1220*/  LDC.64 R4, c[0x0][0x398] ;  /* 0x0000e600ff047b82 */ /* 0x000ea60000000a00 */
[----:B------:R-:W3:Y:S01]  /*1230*/  LDG.E.U8 R15, desc[UR10][R6.64] ;  /* 0x0000000a060f7981 */ /* 0x000ee2000c1e1100 */
[----:B--2---:R-:W-:-:S03]  /*1240*/  FMUL R17, R14, R5 ;  /* 0x000000050e117220 */ /* 0x004fc60000400000 */
[----:B------:R-:W2:Y:S01]  /*1250*/  LDG.E R14, desc[UR10][R8.64+0x1000] ;  /* 0x0010000a080e7981 */ /* 0x000ea2000c1e1900 */
[----:B---3--:R-:W-:-:S03]  /*1260*/  ISETP.NE.AND P6, PT, R15, RZ, PT ;  /* 0x000000ff0f00720c */ /* 0x008fc60003fc5270 */
[----:B------:R-:W3:Y:S01]  /*1270*/  LDG.E.U8 R15, desc[UR10][R6.64+0x400] ;  /* 0x0004000a060f7981 */ /* 0x000ee2000c1e1100 */
[----:B------:R-:W-:Y:S01]  /*1280*/  FSEL R22, R17, R4, P6 ;  /* 0x0000000411167208 */ /* 0x000fe20003000000 */
[----:B--2---:R-:W-:Y:S02]  /*1290*/  FMUL R17, R14, R5 ;  /* 0x000000050e117220 */ /* 0x004fe40000400000 */
        /* <DEDUP_REMOVED lines=23> */
[-C--:B------:R-:W-:Y:S01]  /*1410*/  FSEL R16, R17, R4.reuse, P6 ;  /* 0x0000000411107208 */ /* 0x080fe20003000000 */
[----:B--2---:R-:W-:Y:S01]  /*1420*/  FMUL R17, R14, R5 ;  /* 0x000000050e117220 */ /* 0x004fe20000400000 */
[----:B---3--:R-:W-:Y:S02]  /*1430*/  ISETP.NE.AND P6, PT, R15, RZ, PT ;  /* 0x000000ff0f00720c */ /* 0x008fe40003fc5270 */
[----:B------:R-:W2:Y:S02]  /*1440*/  LDG.E R15, desc[UR10][R8.64+0x7000] ;  /* 0x0070000a080f7981 */ /* 0x000ea4000c1e1900 */
[----:B------:R-:W-:Y:S02]  /*1450*/  FSEL R14, R17, R4, P6 ;  /* 0x00000004110e7208 */ /* 0x000fe40003000000 */
[----:B------:R-:W3:Y:S01]  /*1460*/  LDG.E.U8 R17, desc[UR10][R6.64+0x1c00] ;  /* 0x001c000a06117981 */ /* 0x000ee2000c1e1100 */
[C---:B----4-:R-:W-:Y:S01]  /*1470*/  FADD R19, -R21.reuse, R22 ;  /* 0x0000001615137221 */ /* 0x050fe20000000100 */
[C---:B------:R-:W-:Y:S01]  /*1480*/  FADD R22, -R21.reuse, R26 ;  /* 0x0000001a15167221 */ /* 0x040fe20000000100 */
[----:B------:R-:W-:Y:S01]  /*1490*/  FADD R24, -R21, R24 ;  /* 0x0000001815187221 */ /* 0x000fe20000000100 */
[----:B------:R-:W-:Y:S01]  /*14a0*/  VIADD R13, R13, 0x8 ;  /* 0x000000080d0d7836 */ /* 0x000fe20000000000 */
[----:B------:R-:W-:-:S02]  /*14b0*/  IADD3 R10, PT, PT, R10, 0x2000, RZ ;  /* 0x000020000a0a7810 */ /* 0x000fc40007ffe0ff */
[----:B---3--:R-:W-:-:S13]  /*14c0*/  ISETP.NE.AND P6, PT, R17, RZ, PT ;  /* 0x000000ff1100720c */ /* 0x008fda0003fc5270 */
[----:B--2---:R-:W-:Y:S01]  /*14d0*/  @P6 FMUL R4, R15, R5 ;  /* 0x000000050f046220 */ /* 0x004fe20000400000 */
[----:B------:R-:W-:Y:S01]  /*14e0*/  HFMA2 R5, -RZ, RZ, 0.96630859375, -0.0022525787353515625 ;  /* 0x3bbb989dff057431 */ /* 0x000fe200000001ff */
[----:B------:R-:W-:-:S04]  /*14f0*/  MOV R15, 0x437c0000 ;  /* 0x437c0000000f7802 */ /* 0x000fc80000000f00 */
[----:B------:R-:W-:-:S04]  /*1500*/  FFMA.SAT R17, R19, R5, 0.5 ;  /* 0x3f00000013117423 */ /* 0x000fc80000002005 */
[----:B------:R-:W-:Y:S01]  /*1510*/  FFMA.RM R17, R17, R15, 12582913 ;  /* 0x4b40000111117423 */ /* 0x000fe2000000400f */
[----:B------:R-:W-:-:S03]  /*1520*/  FFMA.SAT R23, R22, R5, 0.5 ;  /* 0x3f00000016177423 */ /* 0x000fc60000002005 */
[----:B------:R-:W-:Y:S01]  /*1530*/  FADD R26, R17, -12583039 ;  /* 0xcb40007f111a7421 */ /* 0x000fe20000000000 */
[----:B------:R-:W-:-:S03]  /*1540*/  FFMA.RM R6, R23, R15, 12582913 ;  /* 0x4b40000117067423 */ /* 0x000fc6000000400f */
[----:B------:R-:W-:Y:S01]  /*1550*/  FFMA R26, R19, 1.4426950216293334961, -R26 ;  /* 0x3fb8aa3b131a7823 */ /* 0x000fe2000000081a */
[----:B------:R-:W-:-:S03]  /*1560*/  FFMA.SAT R8, R24, R5, 0.5 ;  /* 0x3f00000018087423 */ /* 0x000fc60000002005 */
[----:B------:R-:W-:Y:S01]  /*1570*/  FFMA R19, R19, 1.925963033500011079e-08, R26 ;  /* 0x32a5706013137823 */ /* 0x000fe2000000001a */
[----:B------:R-:W-:Y:S01]  /*1580*/  FADD R9, R6, -12583039 ;  /* 0xcb40007f06097421 */ /* 0x000fe20000000000 */
[----:B------:R-:W-:-:S03]  /*1590*/  FFMA.RM R7, R8, R15, 12582913 ;  /* 0x4b40000108077423 */ /* 0x000fc6000000400f */
[C---:B------:R-:W-:Y:S01]  /*15a0*/  FFMA R9, R22.reuse, 1.4426950216293334961, -R9 ;  /* 0x3fb8aa3b16097823 */ /* 0x040fe20000000809 */
[----:B------:R-:W0:Y:S01]  /*15b0*/  MUFU.EX2 R19, R19 ;  /* 0x0000001300137308 */ /* 0x000e220000000800 */
[----:B------:R-:W-:Y:S01]  /*15c0*/  FADD R23, R7, -12583039 ;  /* 0xcb40007f07177421 */ /* 0x000fe20000000000 */
[C---:B------:R-:W-:Y:S01]  /*15d0*/  FADD R26, -R21.reuse, R20 ;  /* 0x00000014151a7221 */ /* 0x040fe20000000100 */
[----:B------:R-:W-:Y:S01]  /*15e0*/  FFMA R9, R22, 1.925963033500011079e-08, R9 ;  /* 0x32a5706016097823 */ /* 0x000fe20000000009 */
[----:B------:R-:W-:Y:S01]  /*15f0*/  FADD R22, -R21, R18 ;  /* 0x0000001215167221 */ /* 0x000fe20000000100 */
[----:B------:R-:W-:Y:S01]  /*1600*/  FFMA R23, R24, 1.4426950216293334961, -R23 ;  /* 0x3fb8aa3b18177823 */ /* 0x000fe20000000817 */
[----:B------:R-:W-:-:S03]  /*1610*/  FFMA.SAT R8, R26, R5, 0.5 ;  /* 0x3f0000001a087423 */ /* 0x000fc60000002005 */
[----:B------:R-:W-:Y:S01]  /*1620*/  FFMA R23, R24, 1.925963033500011079e-08, R23 ;  /* 0x32a5706018177823 */ /* 0x000fe20000000017 */
[----:B------:R-:W-:Y:S01]  /*1630*/  FFMA.SAT R24, R22, R5, 0.5 ;  /* 0x3f00000016187423 */ /* 0x000fe20000002005 */
[-C--:B------:R-:W-:Y:S01]  /*1640*/  FFMA.RM R8, R8, R15.reuse, 12582913 ;  /* 0x4b40000108087423 */ /* 0x080fe2000000400f */
[----:B------:R-:W-:Y:S02]  /*1650*/  IMAD.SHL.U32 R18, R17, 0x800000, RZ ;  /* 0x0080000011127824 */ /* 0x000fe400078e00ff */
[----:B------:R-:W-:Y:S01]  /*1660*/  FADD R20, -R21, R16 ;  /* 0x0000001015147221 */ /* 0x000fe20000000100 */
[----:B------:R-:W-:Y:S01]  /*1670*/  FFMA.RM R16, R24, R15, 12582913 ;  /* 0x4b40000118107423 */ /* 0x000fe2000000400f */
[----:B------:R-:W-:Y:S01]  /*1680*/  FADD R25, R8, -12583039 ;  /* 0xcb40007f08197421 */ /* 0x000fe20000000000 */
[----:B0-----:R-:W-:Y:S02]  /*1690*/  FFMA R18, R18, R19, R11 ;  /* 0x0000001312127223 */ /* 0x001fe4000000000b */
[----:B------:R-:W-:Y:S01]  /*16a0*/  FADD R11, R16, -12583039 ;  /* 0xcb40007f100b7421 */ /* 0x000fe20000000000 */
[----:B------:R-:W-:Y:S01]  /*16b0*/  FFMA R25, R26, 1.4426950216293334961, -R25 ;  /* 0x3fb8aa3b1a197823 */ /* 0x000fe20000000819 */
[----:B------:R-:W-:-:S02]  /*16c0*/  FFMA.SAT R27, R20, R5, 0.5 ;  /* 0x3f000000141b7423 */ /* 0x000fc40000002005 */
[----:B------:R-:W-:Y:S01]  /*16d0*/  FFMA R19, R22, 1.4426950216293334961, -R11 ;  /* 0x3fb8aa3b16137823 */ /* 0x000fe2000000080b */
[----:B------:R-:W-:Y:S01]  /*16e0*/  FFMA R25, R26, 1.925963033500011079e-08, R25 ;  /* 0x32a570601a197823 */ /* 0x000fe20000000019 */
[----:B------:R-:W-:Y:S01]  /*16f0*/  FADD R24, -R21, R14 ;  /* 0x0000000e15187221 */ /* 0x000fe20000000100 */
[----:B------:R-:W-:Y:S01]  /*1700*/  FFMA.RM R11, R27, R15, 12582913 ;  /* 0x4b4000011b0b7423 */ /* 0x000fe2000000400f */
[----:B------:R-:W-:Y:S01]  /*1710*/  FFMA R26, R22, 1.925963033500011079e-08, R19 ;  /* 0x32a57060161a7823 */ /* 0x000fe20000000013 */
[----:B------:R-:W-:Y:S01]  /*1720*/  FADD R22, -R21, R4 ;  /* 0x0000000415167221 */ /* 0x000fe20000000100 */
[----:B------:R-:W0:Y:S01]  /*1730*/  MUFU.EX2 R9, R9 ;  /* 0x0000000900097308 */ /* 0x000e220000000800 */
[-C--:B------:R-:W-:Y:S02]  /*1740*/  FFMA.SAT R27, R24, R5.reuse, 0.5 ;  /* 0x3f000000181b7423 */ /* 0x080fe40000002005 */
[----:B------:R-:W-:Y:S02]  /*1750*/  FFMA.SAT R29, R22, R5, 0.5 ;  /* 0x3f000000161d7423 */ /* 0x000fe40000002005 */
[----:B------:R-:W-:-:S03]  /*1760*/  FFMA.RM R19, R27, R15, 12582913 ;  /* 0x4b4000011b137423 */ /* 0x000fc6000000400f */
[----:B------:R1:W2:Y:S01]  /*1770*/  MUFU.EX2 R17, R23 ;  /* 0x0000001700117308 */ /* 0x0002a20000000800 */
[----:B------:R-:W-:Y:S01]  /*1780*/  FFMA.RM R15, R29, R15, 12582913 ;  /* 0x4b4000011d0f7423 */ /* 0x000fe2000000400f */
[----:B------:R-:W-:Y:S01]  /*1790*/  FADD R27, R19, -12583039 ;  /* 0xcb40007f131b7421 */ /* 0x000fe20000000000 */
[----:B-1----:R-:W-:-:S05]  /*17a0*/  FADD R23, R11, -12583039 ;  /* 0xcb40007f0b177421 */ /* 0x002fca0000000000 */
[----:B------:R1:W3:Y:S01]  /*17b0*/  MUFU.EX2 R14, R25 ;  /* 0x00000019000e7308 */ /* 0x0002e20000000800 */
[----:B------:R-:W-:Y:S01]  /*17c0*/  FFMA R23, R20, 1.4426950216293334961, -R23 ;  /* 0x3fb8aa3b14177823 */ /* 0x000fe20000000817 */
[----:B------:R-:W-:-:S03]  /*17d0*/  FFMA R27, R24, 1.4426950216293334961, -R27 ;  /* 0x3fb8aa3b181b7823 */ /* 0x000fc6000000081b */
[----:B------:R-:W-:Y:S01]  /*17e0*/  FFMA R5, R20, 1.925963033500011079e-08, R23 ;  /* 0x32a5706014057823 */ /* 0x000fe20000000017 */
[----:B-1----:R-:W-:Y:S02]  /*17f0*/  FADD R25, R15, -12583039 ;  /* 0xcb40007f0f197421 */ /* 0x002fe40000000000 */
[----:B------:R-:W1:Y:S01]  /*1800*/  MUFU.EX2 R4, R26 ;  /* 0x0000001a00047308 */ /* 0x000e620000000800 */
[----:B------:R-:W-:Y:S01]  /*1810*/  SHF.L.U32 R23, R6, 0x17, RZ ;  /* 0x0000001706177819 */ /* 0x000fe200000006ff */
[----:B------:R-:W-:Y:S01]  /*1820*/  FFMA R25, R22, 1.4426950216293334961, -R25 ;  /* 0x3fb8aa3b16197823 */ /* 0x000fe20000000819 */
[----:B------:R-:W-:Y:S01]  /*1830*/  FFMA R27, R24, 1.925963033500011079e-08, R27 ;  /* 0x32a57060181b7823 */ /* 0x000fe2000000001b */
[----:B------:R-:W-:Y:S02]  /*1840*/  SHF.L.U32 R7, R7, 0x17, RZ ;  /* 0x0000001707077819 */ /* 0x000fe400000006ff */
[----:B0-----:R-:W-:Y:S02]  /*1850*/  FFMA R18, R23, R9, R18 ;  /* 0x0000000917127223 */ /* 0x001fe40000000012 */
[----:B------:R-:W0:Y:S01]  /*1860*/  MUFU.EX2 R5, R5 ;  /* 0x0000000500057308 */ /* 0x000e220000000800 */
[----:B------:R-:W-:Y:S01]  /*1870*/  FFMA R25, R22, 1.925963033500011079e-08, R25 ;  /* 0x32a5706016197823 */ /* 0x000fe20000000019 */
[----:B------:R-:W-:Y:S01]  /*1880*/  SHF.L.U32 R8, R8, 0x17, RZ ;  /* 0x0000001708087819 */ /* 0x000fe200000006ff */
[----:B--2---:R-:W-:-:S05]  /*1890*/  FFMA R7, R7, R17, R18 ;  /* 0x0000001107077223 */ /* 0x004fca0000000012 */
[----:B------:R-:W2:Y:S01]  /*18a0*/  MUFU.EX2 R6, R27 ;  /* 0x0000001b00067308 */ /* 0x000ea20000000800 */
[----:B------:R-:W-:Y:S02]  /*18b0*/  IMAD.SHL.U32 R16, R16, 0x800000, RZ ;  /* 0x0080000010107824 */ /* 0x000fe400078e00ff */
[----:B---3--:R-:W-:Y:S01]  /*18c0*/  FFMA R7, R8, R14, R7 ;  /* 0x0000000e08077223 */ /* 0x008fe20000000007 */
[----:B------:R-:W-:-:S04]  /*18d0*/  ISETP.NE.AND P6, PT, R13, R2, PT ;  /* 0x000000020d00720c */ /* 0x000fc80003fc5270 */
[----:B------:R-:W3:Y:S01]  /*18e0*/  MUFU.EX2 R25, R25 ;  /* 0x0000001900197308 */ /* 0x000ee20000000800 */
[----:B------:R-:W-:Y:S01]  /*18f0*/  SHF.L.U32 R11, R11, 0x17, RZ ;  /* 0x000000170b0b7819 */ /* 0x000fe200000006ff */
[----:B-1----:R-:W-:Y:S01]  /*1900*/  FFMA R4, R16, R4, R7 ;  /* 0x0000000410047223 */ /* 0x002fe20000000007 */
[----:B------:R-:W-:-:S03]  /*1910*/  SHF.L.U32 R8, R19, 0x17, RZ ;  /* 0x0000001713087819 */ /* 0x000fc600000006ff */
[----:B0-----:R-:W-:Y:S01]  /*1920*/  FFMA R5, R11, R5, R4 ;  /* 0x000000050b057223 */ /* 0x001fe20000000004 */
[----:B------:R-:W-:-:S03]  /*1930*/  SHF.L.U32 R4, R15, 0x17, RZ ;  /* 0x000000170f047819 */ /* 0x000fc600000006ff */
[----:B--2---:R-:W-:-:S04]  /*1940*/  FFMA R5, R8, R6, R5 ;  /* 0x0000000608057223 */ /* 0x004fc80000000005 */
[----:B---3--:R-:W-:Y:S01]  /*1950*/  FFMA R11, R4, R25, R5 ;  /* 0x00000019040b7223 */ /* 0x008fe20000000005 */
[----:B------:R-:W-:Y:S06]  /*1960*/  @P6 BRA `(.L_x_28666) ;  /* 0xfffffff400fc6947 */ /* 0x000fec000383ffff */
.L_x_28665:
[----:B------:R-:W-:Y:S05]  /*1970*/  BSYNC.RECONVERGENT B1 ;  /* 0x0000000000017941 */ /* 0x000fea0003800200 */
.L_x_28664:
[----:B--23--:R-:W-:-:S04]  /*1980*/  LOP3.LUT R4, R12, 0x7, RZ, 0xc0, !PT ;  /* 0x000000070c047812 */ /* 0x00cfc800078ec0ff */
[----:B------:R-:W-:-:S13]  /*1990*/  ISETP.NE.AND P6, PT, R4, RZ, PT ;  /* 0x000000ff0400720c */ /* 0x000fda0003fc5270 */
[----:B------:R-:W-:Y:S05]  /*19a0*/  @!P6 BRA `(.L_x_28663) ;  /* 0x00000008007ce947 */ /* 0x000fea0003800000 */
[----:B------:R-:W-:Y:S01]  /*19b0*/  IADD3 R4, PT, PT, R4, -0x1, RZ ;  /* 0xffffffff04047810 */ /* 0x000fe20007ffe0ff */
[----:B------:R-:W-:Y:S01]  /*19c0*/  BSSY.RECONVERGENT B1, `(.L_x_28667) ;  /* 0x000004b000017945 */ /* 0x000fe20003800200 */
[----:B------:R-:W-:Y:S02]  /*19d0*/  LOP3.LUT R12, R12, 0x3, RZ, 0xc0, !PT ;  /* 0x000000030c0c7812 */ /* 0x000fe400078ec0ff */
[----:B------:R-:W-:-:S13]  /*19e0*/  ISETP.GE.U32.AND P6, PT, R4, 0x3, PT ;  /* 0x000000030400780c */ /* 0x000fda0003fc6070 */
[----:B------:R-:W-:Y:S05]  /*19f0*/  @!P6 BRA `(.L_x_28668) ;  /* 0x00000004001ce947 */ /* 0x000fea0003800000 */
[----:B-1----:R-:W0:Y:S01]  /*1a00*/  LDC.64 R6, c[0x0][0x390] ;  /* 0x0000e400ff067b82 */ /* 0x002e220000000a00 */
[----:B------:R-:W1:Y:S01]  /*1a10*/  LDCU.128 UR16, c[0x0][0x380] ;  /* 0x00007000ff1077ac */ /* 0x000e620008000c00 */
[----:B------:R-:W-:Y:S01]  /*1a20*/  MOV R4, R10 ;  /* 0x0000000a00047202 */ /* 0x000fe20000000f00 */
[----:B------:R-:W-:Y:S02]  /*1a30*/  IMAD.MOV.U32 R5, RZ, RZ, RZ ;  /* 0x000000ffff057224 */ /* 0x000fe400078e00ff */
[C---:B0-----:R-:W-:Y:S02]  /*1a40*/  IMAD R14, R6.reuse, UR4, RZ ;  /* 0x00000004060e7c24 */ /* 0x041fe4000f8e02ff */
[----:B------:R-:W-:-:S04]  /*1a50*/  IMAD.WIDE.U32 R8, R6, UR5, R4 ;  /* 0x0000000506087c25 */ /* 0x000fc8000f8e0004 */
[----:B------:R-:W-:Y:S01]  /*1a60*/  IMAD R5, R7, UR5, R14 ;  /* 0x0000000507057c24 */ /* 0x000fe2000f8e020e */
[----:B-1----:R-:W-:-:S04]  /*1a70*/  LEA R6, P6, R8, UR16, 0x2 ;  /* 0x0000001008067c11 */ /* 0x002fc8000f8c10ff */
[----:B------:R-:W-:-:S04]  /*1a80*/  IADD3 R5, PT, PT, R5, R9, RZ ;  /* 0x0000000905057210 */ /* 0x000fc80007ffe0ff */
[C---:B------:R-:W-:Y:S02]  /*1a90*/  LEA.HI.X R7, R8.reuse, UR17, R5, 0x2, P6 ;  /* 0x0000001108077c11 */ /* 0x040fe4000b0f1405 */
[----:B------:R-:W-:-:S03]  /*1aa0*/  IADD3 R8, P6, PT, R8, UR18, RZ ;  /* 0x0000001208087c10 */ /* 0x000fc6000ffde0ff */
[----:B------:R-:W2:Y:S01]  /*1ab0*/  LDG.E R14, desc[UR10][R6.64] ;  /* 0x0000000a060e7981 */ /* 0x000ea2000c1e1900 */
[----:B------:R-:W-:Y:S02]  /*1ac0*/  IADD3.X R9, PT, PT, R5, UR19, RZ, P6, !PT ;  /* 0x0000001305097c10 */ /* 0x000fe4000b7fe4ff */
[----:B------:R-:W2:Y:S03]  /*1ad0*/  LDC.64 R4, c[0x0][0x398] ;  /* 0x0000e600ff047b82 */ /* 0x000ea60000000a00 */
[----:B------:R-:W3:Y:S02]  /*1ae0*/  LDG.E.U8 R13, desc[UR10][R8.64] ;  /* 0x0000000a080d7981 */ /* 0x000ee4000c1e1100 */
[----:B---3--:R-:W-:Y:S02]  /*1af0*/  ISETP.NE.AND P6, PT, R13, RZ, PT ;  /* 0x000000ff0d00720c */ /* 0x008fe40003fc5270 */
[----:B------:R-:W3:Y:S01]  /*1b00*/  LDG.E.U8 R13, desc[UR10][R8.64+0x400] ;  /* 0x0004000a080d7981 */ /* 0x000ee2000c1e1100 */
[----:B--2---:R-:W-:-:S03]  /*1b10*/  FMUL R15, R14, R5 ;  /* 0x000000050e0f7220 */ /* 0x004fc60000400000 */
[----:B------:R-:W2:Y:S02]  /*1b20*/  LDG.E R14, desc[UR10][R6.64+0x1000] ;  /* 0x0010000a060e7981 */ /* 0x000ea4000c1e1900 */
[----:B------:R-:W-:Y:S02]  /*1b30*/  FSEL R16, R15, R4, P6 ;  /* 0x000000040f107208 */ /* 0x000fe40003000000 */
        /* <DEDUP_REMOVED lines=8> */
[----:B------:R0:W2:Y:S02]  /*1bc0*/  LDG.E R14, desc[UR10][R6.64+0x3000] ;  /* 0x0030000a060e7981 */ /* 0x0000a4000c1e1900 */
[----:B------:R-:W-:Y:S01]  /*1bd0*/  FSEL R20, R15, R4, P6 ;  /* 0x000000040f147208 */ /* 0x000fe20003000000 */
[C---:B----4-:R-:W-:Y:S01]  /*1be0*/  FADD R17, -R21.reuse, R16 ;  /* 0x0000001015117221 */ /* 0x050fe20000000100 */
[----:B------:R-:W-:-:S03]  /*1bf0*/  FADD R15, -R21, R18 ;  /* 0x00000012150f7221 */ /* 0x000fc60000000100 */
[----:B0-----:R-:W-:Y:S01]  /*1c00*/  FADD R7, -R21, R20 ;  /* 0x0000001415077221 */ /* 0x001fe20000000100 */
[----:B------:R-:W-:Y:S01]  /*1c10*/  VIADD R10, R10, 0x1000 ;  /* 0x000010000a0a7836 */ /* 0x000fe20000000000 */
[----:B---3--:R-:W-:-:S13]  /*1c20*/  ISETP.NE.AND P6, PT, R13, RZ, PT ;  /* 0x000000ff0d00720c */ /* 0x008fda0003fc5270 */
[----:B--2---:R-:W-:Y:S01]  /*1c30*/  @P6 FMUL R4, R14, R5 ;  /* 0x000000050e046220 */ /* 0x004fe20000400000 */
[----:B------:R-:W-:Y:S01]  /*1c40*/  HFMA2 R14, -RZ, RZ, 0.96630859375, -0.0022525787353515625 ;  /* 0x3bbb989dff0e7431 */ /* 0x000fe200000001ff */
[----:B------:R-:W-:-:S04]  /*1c50*/  MOV R5, 0x437c0000 ;  /* 0x437c000000057802 */ /* 0x000fc80000000f00 */
[----:B------:R-:W-:-:S04]  /*1c60*/  FFMA.SAT R16, R17, R14, 0.5 ;  /* 0x3f00000011107423 */ /* 0x000fc8000000200e */
[-C--:B------:R-:W-:Y:S01]  /*1c70*/  FFMA.RM R13, R16, R5.reuse, 12582913 ;  /* 0x4b400001100d7423 */ /* 0x080fe20000004005 */
[-C--:B------:R-:W-:Y:S01]  /*1c80*/  FFMA.SAT R16, R15, R14.reuse, 0.5 ;  /* 0x3f0000000f107423 */ /* 0x080fe2000000200e */
[-C--:B------:R-:W-:Y:S01]  /*1c90*/  FFMA.SAT R18, R7, R14.reuse, 0.5 ;  /* 0x3f00000007127423 */ /* 0x080fe2000000200e */
[----:B------:R-:W-:Y:S01]  /*1ca0*/  FADD R9, -R21, R4 ;  /* 0x0000000415097221 */ /* 0x000fe20000000100 */
[----:B------:R-:W-:Y:S01]  /*1cb0*/  FADD R8, R13, -12583039 ;  /* 0xcb40007f0d087421 */ /* 0x000fe20000000000 */
[-C--:B------:R-:W-:Y:S01]  /*1cc0*/  FFMA.RM R6, R16, R5.reuse, 12582913 ;  /* 0x4b40000110067423 */ /* 0x080fe20000004005 */
[-C--:B------:R-:W-:Y:S01]  /*1cd0*/  FFMA.RM R4, R18, R5.reuse, 12582913 ;  /* 0x4b40000112047423 */ /* 0x080fe20000004005 */
[----:B------:R-:W-:Y:S01]  /*1ce0*/  FFMA.SAT R18, R9, R14, 0.5 ;  /* 0x3f00000009127423 */ /* 0x000fe2000000200e */
[C---:B------:R-:W-:Y:S01]  /*1cf0*/  FFMA R8, R17.reuse, 1.4426950216293334961, -R8 ;  /* 0x3fb8aa3b11087823 */ /* 0x040fe20000000808 */
[----:B------:R-:W-:Y:S01]  /*1d00*/  FADD R16, R6, -12583039 ;  /* 0xcb40007f06107421 */ /* 0x000fe20000000000 */
[----:B------:R-:W-:Y:S01]  /*1d10*/  FADD R14, R4, -12583039 ;  /* 0xcb40007f040e7421 */ /* 0x000fe20000000000 */
[----:B------:R-:W-:Y:S01]  /*1d20*/  FFMA.RM R5, R18, R5, 12582913 ;  /* 0x4b40000112057423 */ /* 0x000fe20000004005 */
[----:B------:R-:W-:Y:S01]  /*1d30*/  FFMA R8, R17, 1.925963033500011079e-08, R8 ;  /* 0x32a5706011087823 */ /* 0x000fe20000000008 */
[----:B------:R-:W-:Y:S01]  /*1d40*/  FFMA R16, R15, 1.4426950216293334961, -R16 ;  /* 0x3fb8aa3b0f107823 */ /* 0x000fe20000000810 */
[----:B------:R-:W-:Y:S01]  /*1d50*/  FFMA R14, R7, 1.4426950216293334961, -R14 ;  /* 0x3fb8aa3b070e7823 */ /* 0x000fe2000000080e */
[----:B------:R-:W-:-:S02]  /*1d60*/  FADD R18, R5, -12583039 ;  /* 0xcb40007f05127421 */ /* 0x000fc40000000000 */
[----:B------:R-:W-:Y:S01]  /*1d70*/  FFMA R16, R15, 1.925963033500011079e-08, R16 ;  /* 0x32a570600f107823 */ /* 0x000fe20000000010 */
[----:B------:R-:W0:Y:S01]  /*1d80*/  MUFU.EX2 R8, R8 ;  /* 0x0000000800087308 */ /* 0x000e220000000800 */
[----:B------:R-:W-:Y:S01]  /*1d90*/  FFMA R15, R7, 1.925963033500011079e-08, R14 ;  /* 0x32a57060070f7823 */ /* 0x000fe2000000000e */
[----:B------:R-:W-:-:S04]  /*1da0*/  FFMA R18, R9, 1.4426950216293334961, -R18 ;  /* 0x3fb8aa3b09127823 */ /* 0x000fc80000000812 */
[----:B------:R-:W-:Y:S02]  /*1db0*/  FFMA R18, R9, 1.925963033500011079e-08, R18 ;  /* 0x32a5706009127823 */ /* 0x000fe40000000012 */
[----:B------:R-:W1:Y:S01]  /*1dc0*/  MUFU.EX2 R16, R16 ;  /* 0x0000001000107308 */ /* 0x000e620000000800 */
[----:B------:R-:W-:-:S07]  /*1dd0*/  IMAD.SHL.U32 R14, R13, 0x800000, RZ ;  /* 0x008000000d0e7824 */ /* 0x000fce00078e00ff */
[----:B------:R-:W2:Y:S01]  /*1de0*/  MUFU.EX2 R15, R15 ;  /* 0x0000000f000f7308 */ /* 0x000ea20000000800 */
[----:B------:R-:W-:Y:S01]  /*1df0*/  SHF.L.U32 R7, R6, 0x17, RZ ;  /* 0x0000001706077819 */ /* 0x000fe200000006ff */
[----:B0-----:R-:W-:-:S06]  /*1e00*/  FFMA R8, R14, R8, R11 ;  /* 0x000000080e087223 */ /* 0x001fcc000000000b */
[----:B------:R-:W0:Y:S01]  /*1e10*/  MUFU.EX2 R18, R18 ;  /* 0x0000001200127308 */ /* 0x000e220000000800 */
[----:B------:R-:W-:Y:S01]  /*1e20*/  SHF.L.U32 R4, R4, 0x17, RZ ;  /* 0x0000001704047819 */ /* 0x000fe200000006ff */
[----:B-1----:R-:W-:Y:S01]  /*1e30*/  FFMA R7, R7, R16, R8 ;  /* 0x0000001007077223 */ /* 0x002fe20000000008 */
[----:B------:R-:W-:-:S03]  /*1e40*/  SHF.L.U32 R5, R5, 0x17, RZ ;  /* 0x0000001705057819 */ /* 0x000fc600000006ff */
[----:B--2---:R-:W-:-:S04]  /*1e50*/  FFMA R4, R4, R15, R7 ;  /* 0x0000000f04047223 */ /* 0x004fc80000000007 */
[----:B0-----:R-:W-:-:S07]  /*1e60*/  FFMA R11, R5, R18, R4 ;  /* 0x00000012050b7223 */ /* 0x001fce0000000004 */
.L_x_28668:
[----:B------:R-:W-:Y:S05]  /*1e70*/  BSYNC.RECONVERGENT B1 ;  /* 0x0000000000017941 */ /* 0x000fea0003800200 */
.L_x_28667:
[----:B------:R-:W-:-:S13]  /*1e80*/  ISETP.NE.AND P6, PT, R12, RZ, PT ;  /* 0x000000ff0c00720c */ /* 0x000fda0003fc5270 */
[----:B------:R-:W-:Y:S05]  /*1e90*/  @!P6 BRA `(.L_x_28663) ;  /* 0x000000040040e947 */ /* 0x000fea0003800000 */
[----:B------:R-:W-:Y:S01]  /*1ea0*/  IADD3 R12, PT, PT, R12, -0x1, RZ ;  /* 0xffffffff0c0c7810 */ /* 0x000fe20007ffe0ff */
[----:B------:R-:W-:Y:S01]  /*1eb0*/  BSSY.RECONVERGENT B1, `(.L_x_28669) ;  /* 0x000002f000017945 */ /* 0x000fe20003800200 */
[----:B------:R-:W-:Y:S02]  /*1ec0*/  LOP3.LUT R14, R3, 0x400, RZ, 0xc0, !PT ;  /* 0x00000400030e7812 */ /* 0x000fe400078ec0ff */
[----:B------:R-:W-:-:S13]  /*1ed0*/  ISETP.NE.AND P6, PT, R12, RZ, PT ;  /* 0x000000ff0c00720c */ /* 0x000fda0003fc5270 */
[----:B------:R-:W-:Y:S05]  /*1ee0*/  @!P6 BRA `(.L_x_28670) ;  /* 0x0000000000ace947 */ /* 0x000fea0003800000 */
[----:B------:R-:W0:Y:S01]  /*1ef0*/  LDC.64 R8, c[0x0][0x390] ;  /* 0x0000e400ff087b82 */ /* 0x000e220000000a00 */
[----:B------:R-:W2:Y:S01]  /*1f00*/  LDCU.128 UR16, c[0x0][0x380] ;  /* 0x00007000ff1077ac */ /* 0x000ea20008000c00 */
[----:B------:R-:W-:Y:S01]  /*1f10*/  HFMA2 R5, -RZ, RZ, 0, 0 ;  /* 0x00000000ff057431 */ /* 0x000fe200000001ff */
[----:B------:R-:W-:Y:S01]  /*1f20*/  MOV R4, R10 ;  /* 0x0000000a00047202 */ /* 0x000fe20000000f00 */
[----:B0-----:R-:W-:-:S04]  /*1f30*/  IMAD R12, R8, UR4, RZ ;  /* 0x00000004080c7c24 */ /* 0x001fc8000f8e02ff */
[----:B-1----:R-:W-:-:S04]  /*1f40*/  IMAD.WIDE.U32 R6, R8, UR5, R4 ;  /* 0x0000000508067c25 */ /* 0x002fc8000f8e0004 */
[----:B------:R-:W-:Y:S01]  /*1f50*/  IMAD R9, R9, UR5, R12 ;  /* 0x0000000509097c24 */ /* 0x000fe2000f8e020c */
[----:B--2---:R-:W-:-:S03]  /*1f60*/  LEA R4, P6, R6, UR16, 0x2 ;  /* 0x0000001006047c11 */ /* 0x004fc6000f8c10ff */
[----:B------:R-:W-:-:S05]  /*1f70*/  IMAD.IADD R9, R9, 0x1, R7 ;  /* 0x0000000109097824 */ /* 0x000fca00078e0207 */
[C---:B------:R-:W-:Y:S02]  /*1f80*/  LEA.HI.X R5, R6.reuse, UR17, R9, 0x2, P6 ;  /* 0x0000001106057c11 */ /* 0x040fe4000b0f1409 */
[----:B------:R-:W-:-:S03]  /*1f90*/  IADD3 R6, P6, PT, R6, UR18, RZ ;  /* 0x0000001206067c10 */ /* 0x000fc6000ffde0ff */
[----:B------:R-:W2:Y:S01]  /*1fa0*/  LDG.E R12, desc[UR10][R4.64] ;  /* 0x0000000a040c7981 */ /* 0x000ea2000c1e1900 */
[----:B------:R-:W-:Y:S02]  /*1fb0*/  IADD3.X R7, PT, PT, R9, UR19, RZ, P6, !PT ;  /* 0x0000001309077c10 */ /* 0x000fe4000b7fe4ff */
[----:B------:R-:W2:Y:S01]  /*1fc0*/  LDC.64 R8, c[0x0][0x398] ;  /* 0x0000e600ff087b82 */ /* 0x000ea20000000a00 */
[----:B------:R-:W3:Y:S04]  /*1fd0*/  LDG.E R16, desc[UR10][R4.64+0x1000] ;  /* 0x0010000a04107981 */ /* 0x000ee8000c1e1900 */
[----:B------:R-:W5:Y:S02]  /*1fe0*/  LDG.E.U8 R13, desc[UR10][R6.64] ;  /* 0x0000000a060d7981 */ /* 0x000f64000c1e1100 */
[----:B-----5:R-:W-:-:S02]  /*1ff0*/  ISETP.NE.AND P6, PT, R13, RZ, PT ;  /* 0x000000ff0d00720c */ /* 0x020fc40003fc5270 */
[----:B------:R-:W5:Y:S01]  /*2000*/  LDG.E.U8 R13, desc[UR10][R6.64+0x400] ;  /* 0x0004000a060d7981 */ /* 0x000f62000c1e1100 */
[----:B--2---:R-:W-:-:S05]  /*2010*/  FMUL R15, R12, R9 ;  /* 0x000000090c0f7220 */ /* 0x004fca0000400000 */
[----:B------:R-:W-:-:S05]  /*2020*/  FSEL R12, R15, R8, P6 ;  /* 0x000000080f0c7208 */ /* 0x000fca0003000000 */
[----:B----4-:R-:W-:Y:S01]  /*2030*/  FADD R12, -R21, R12 ;  /* 0x0000000c150c7221 */ /* 0x010fe20000000100 */
[----:B------:R-:W-:Y:S02]  /*2040*/  IADD3 R10, PT, PT, R10, 0x800, RZ ;  /* 0x000008000a0a7810 */ /* 0x000fe40007ffe0ff */
[----:B-----5:R-:W-:-:S13]  /*2050*/  ISETP.NE.AND P6, PT, R13, RZ, PT ;  /* 0x000000ff0d00720c */ /* 0x020fda0003fc5270 */
[----:B---3--:R-:W-:Y:S01]  /*2060*/  @P6 FMUL R8, R16, R9 ;  /* 0x0000000910086220 */ /* 0x008fe20000400000 */
[----:B------:R-:W-:Y:S01]  /*2070*/  HFMA2 R16, -RZ, RZ, 3.7421875, 0 ;  /* 0x437c0000ff107431 */ /* 0x000fe200000001ff */
[----:B------:R-:W-:Y:S02]  /*2080*/  MOV R9, 0x3bbb989d ;  /* 0x3bbb989d00097802 */ /* 0x000fe40000000f00 */
        /* <DEDUP_REMOVED lines=10> */
[----:B------:R-:W-:-:S05]  /*2130*/  FFMA R5, R8, 1.925963033500011079e-08, R5 ;  /* 0x32a5706008057823 */ /* 0x000fca0000000005 */
[----:B------:R-:W0:Y:S08]  /*2140*/  MUFU.EX2 R7, R7 ;  /* 0x0000000700077308 */ /* 0x000e300000000800 */
[----:B------:R-:W1:Y:S01]  /*2150*/  MUFU.EX2 R5, R5 ;  /* 0x0000000500057308 */ /* 0x000e620000000800 */
[----:B------:R-:W-:Y:S01]  /*2160*/  SHF.L.U32 R4, R13, 0x17, RZ ;  /* 0x000000170d047819 */ /* 0x000fe200000006ff */
[----:B------:R-:W-:-:S04]  /*2170*/  IMAD.SHL.U32 R9, R9, 0x800000, RZ ;  /* 0x0080000009097824 */ /* 0x000fc800078e00ff */
[----:B0-----:R-:W-:-:S04]  /*2180*/  FFMA R4, R4, R7, R11 ;  /* 0x0000000704047223 */ /* 0x001fc8000000000b */
[----:B-1----:R-:W-:-:S07]  /*2190*/  FFMA R11, R9, R5, R4 ;  /* 0x00000005090b7223 */ /* 0x002fce0000000004 */
.L_x_28670:
[----:B------:R-:W-:Y:S05]  /*21a0*/  BSYNC.RECONVERGENT B1 ;  /* 0x0000000000017941 */ /* 0x000fea0003800200 */
.L_x_28669:
[----:B------:R-:W-:-:S13]  /*21b0*/  ISETP.NE.AND P6, PT, R14, RZ, PT ;  /* 0x000000ff0e00720c */ /* 0x000fda0003fc5270 */
[----:B------:R-:W-:Y:S05]  /*21c0*/  @P6 BRA `(.L_x_28663) ;  /* 0x0000000000746947 */ /* 0x000fea0003800000 */
[----:B-1----:R-:W0:Y:S01]  /*21d0*/  LDC.64 R6, c[0x0][0x390] ;  /* 0x0000e400ff067b82 */ /* 0x002e220000000a00 */
[----:B------:R-:W1:Y:S01]  /*21e0*/  LDCU.128 UR16, c[0x0][0x380] ;  /* 0x00007000ff1077ac */ /* 0x000e620008000c00 */
[----:B------:R-:W-:Y:S01]  /*21f0*/  HFMA2 R5, -RZ, RZ, 0, 0 ;  /* 0x00000000ff057431 */ /* 0x000fe200000001ff */
[----:B------:R-:W-:Y:S01]  /*2200*/  MOV R4, R10 ;  /* 0x0000000a00047202 */ /* 0x000fe20000000f00 */
[----:B------:R-:W2:Y:S01]  /*2210*/  LDCU UR6, c[0x0][0x39c] ;  /* 0x00007380ff0677ac */ /* 0x000ea20008000800 */
[----:B0-----:R-:W-:-:S03]  /*2220*/  IMAD R8, R6, UR4, RZ ;  /* 0x0000000406087c24 */ /* 0x001fc6000f8e02ff */
[----:B------:R-:W-:-:S04]  /*2230*/  IMAD.WIDE.U32 R4, R6, UR5, R4 ;  /* 0x0000000506047c25 */ /* 0x000fc8000f8e0004 */
[----:B------:R-:W-:Y:S01]  /*2240*/  IMAD R7, R7, UR5, R8 ;  /* 0x0000000507077c24 */ /* 0x000fe2000f8e0208 */
[----:B-1----:R-:W-:-:S03]  /*2250*/  LEA R6, P6, R4, UR16, 0x2 ;  /* 0x0000001004067c11 */ /* 0x002fc6000f8c10ff */
[----:B------:R-:W-:-:S05]  /*2260*/  IMAD.IADD R5, R7, 0x1, R5 ;  /* 0x0000000107057824 */ /* 0x000fca00078e0205 */
[C---:B------:R-:W-:Y:S02]  /*2270*/  LEA.HI.X R7, R4.reuse, UR17, R5, 0x2, P6 ;  /* 0x0000001104077c11 */ /* 0x040fe4000b0f1405 */
[----:B------:R-:W-:-:S03]  /*2280*/  IADD3 R4, P6, PT, R4, UR18, RZ ;  /* 0x0000001204047c10 */ /* 0x000fc6000ffde0ff */
[----:B------:R-:W2:Y:S01]  /*2290*/  LDG.E R6, desc[UR10][R6.64] ;  /* 0x0000000a06067981 */ /* 0x000ea2000c1e1900 */
[----:B------:R-:W-:-:S05]  /*22a0*/  IADD3.X R5, PT, PT, R5, UR19, RZ, P6, !PT ;  /* 0x0000001305057c10 */ /* 0x000fca000b7fe4ff */
[----:B------:R-:W3:Y:S01]  /*22b0*/  LDG.E.U8 R4, desc[UR10][R4.64] ;  /* 0x0000000a04047981 */ /* 0x000ee2000c1e1100 */
[----:B------:R-:W-:Y:S01]  /*22c0*/  HFMA2 R10, -RZ, RZ, 3.7421875, 0 ;  /* 0x437c0000ff0a7431 */ /* 0x000fe200000001ff */
[----:B------:R-:W-:Y:S02]  /*22d0*/  MOV R9, 0x3bbb989d ;  /* 0x3bbb989d00097802 */ /* 0x000fe40000000f00 */
[----:B---3--:R-:W-:Y:S01]  /*22e0*/  ISETP.NE.AND P6, PT, R4, RZ, PT ;  /* 0x000000ff0400720c */ /* 0x008fe20003fc5270 */
[----:B--2---:R-:W-:-:S12]  /*22f0*/  FMUL R8, R6, UR6 ;  /* 0x0000000606087c20 */ /* 0x004fd80008400000 */
[----:B------:R-:W4:Y:S02]  /*2300*/  @!P6 LDC R8, c[0x0][0x398] ;  /* 0x0000e600ff08eb82 */ /* 0x000f240000000800 */
[----:B----4-:R-:W-:-:S04]  /*2310*/  FADD R8, -R21, R8 ;  /* 0x0000000815087221 */ /* 0x010fc80000000100 */
[----:B------:R-:W-:-:S04]  /*2320*/  FFMA.SAT R9, R8, R9, 0.5 ;  /* 0x3f00000008097423 */ /* 0x000fc80000002009 */
[----:B------:R-:W-:-:S04]  /*2330*/  FFMA.RM R9, R9, R10, 12582913 ;  /* 0x4b40000109097423 */ /* 0x000fc8000000400a */
[----:B------:R-:W-:-:S04]  /*2340*/  FADD R7, R9, -12583039 ;  /* 0xcb40007f09077421 */ /* 0x000fc80000000000 */
[----:B------:R-:W-:-:S04]  /*2350*/  FFMA R7, R8, 1.4426950216293334961, -R7 ;  /* 0x3fb8aa3b08077823 */ /* 0x000fc80000000807 */
[----:B------:R-:W-:-:S06]  /*2360*/  FFMA R7, R8, 1.925963033500011079e-08, R7 ;  /* 0x32a5706008077823 */ /* 0x000fcc0000000007 */
[----:B------:R-:W0:Y:S01]  /*2370*/  MUFU.EX2 R7, R7 ;  /* 0x0000000700077308 */ /* 0x000e220000000800 */
[----:B------:R-:W-:-:S05]  /*2380*/  SHF.L.U32 R4, R9, 0x17, RZ ;  /* 0x0000001709047819 */ /* 0x000fca00000006ff */
[----:B0-----:R-:W-:-:S07]  /*2390*/  FFMA R11, R4, R7, R11 ;  /* 0x00000007040b7223 */ /* 0x001fce000000000b */
.L_x_28663:
[----:B------:R-:W-:Y:S05]  /*23a0*/  BSYNC.RECONVERGENT B0 ;  /* 0x0000000000007941 */ /* 0x000fea0003800200 */
.L_x_28662:
[----:B------:R-:W-:Y:S01]  /*23b0*/  IMAD.MOV.U32 R13, RZ, RZ, R11 ;  /* 0x000000ffff0d7224 */ /* 0x000fe200078e000b */
[----:B------:R-:W-:Y:S01]  /*23c0*/  ISETP.GT.AND P6, PT, R28, 0x1b, PT ;  /* 0x0000001b1c00780c */ /* 0x000fe20003fc4270 */
[----:B------:R-:W0:Y:S01]  /*23d0*/  S2UR UR8, SR_CgaCtaId ;  /* 0x00000000000879c3 */ /* 0x000e220000008800 */
[----:B------:R-:W-:Y:S01]  /*23e0*/  UMOV UR6, 0x400 ;  /* 0x0000040000067882 */ /* 0x000fe20000000000 */
[----:B------:R-:W-:Y:S01]  /*23f0*/  SHF.R.U32.HI R5, RZ, 0x3, R0 ;  /* 0x00000003ff057819 */ /* 0x000fe20000011600 */
[----:B--23--:R-:W2:Y:S01]  /*2400*/  SHFL.DOWN PT, R4, R13, 0x1, 0x1f ;  /* 0x08201f000d047f89 */ /* 0x00cea200000e0000 */
[----:B------:R-:W-:Y:S01]  /*2410*/  UIADD3 UR6, UPT, UPT, UR6, 0xa8, URZ ;  /* 0x000000a806067890 */ /* 0x000fe2000fffe0ff */
[----:B------:R-:W-:Y:S03]  /*2420*/  BSSY.RECONVERGENT B0, `(.L_x_28671) ;  /* 0x000003c000007945 */ /* 0x000fe60003800200 */
[----:B------:R-:W3:Y:S01]  /*2430*/  S2UR UR7, SR_CgaCtaId ;  /* 0x00000000000779c3 */ /* 0x000ee20000008800 */
[----:B0-----:R-:W-:Y:S01]  /*2440*/  ULEA UR8, UR8, UR6, 0x18 ;  /* 0x0000000608087291 */ /* 0x001fe2000f8ec0ff */
[----:B--2---:R-:W-:-:S02]  /*2450*/  @!P1 FADD R13, R4, R13 ;  /* 0x0000000d040d9221 */ /* 0x004fc40000000000 */
[----:B------:R-:W-:-:S03]  /*2460*/  UMOV UR6, 0x400 ;  /* 0x0000040000067882 */ /* 0x000fc60000000000 */
[----:B------:R-:W0:Y:S01]  /*2470*/  SHFL.DOWN PT, R4, R13, 0x2, 0x1f ;  /* 0x08401f000d047f89 */ /* 0x000e2200000e0000 */
[----:B---3--:R-:W-:Y:S01]  /*2480*/  ULEA UR6, UR7, UR6, 0x18 ;  /* 0x0000000607067291 */ /* 0x008fe2000f8ec0ff */
[----:B0-----:R-:W-:-:S05]  /*2490*/  @!P2 FADD R13, R13, R4 ;  /* 0x000000040d0da221 */ /* 0x001fca0000000000 */
[----:B------:R-:W0:Y:S02]  /*24a0*/  SHFL.DOWN PT, R4, R13, 0x4, 0x1f ;  /* 0x08801f000d047f89 */ /* 0x000e2400000e0000 */
[----:B0-----:R-:W-:Y:S01]  /*24b0*/  @!P6 FADD R13, R13, R4 ;  /* 0x000000040d0de221 */ /* 0x001fe20000000000 */
[----:B------:R-:W-:-:S04]  /*24c0*/  ISETP.NE.AND P6, PT, R0, RZ, PT ;  /* 0x000000ff0000720c */ /* 0x000fc80003fc5270 */
[----:B------:R-:W0:Y:S02]  /*24d0*/  SHFL.DOWN PT, R4, R13, 0x8, 0x1f ;  /* 0x09001f000d047f89 */ /* 0x000e2400000e0000 */
[----:B0-----:R-:W-:-:S05]  /*24e0*/  @!P3 FADD R13, R13, R4 ;  /* 0x000000040d0db221 */ /* 0x001fca0000000000 */
[----:B------:R-:W0:Y:S02]  /*24f0*/  SHFL.DOWN PT, R4, R13, 0x10, 0x1f ;  /* 0x0a001f000d047f89 */ /* 0x000e2400000e0000 */
[----:B0-----:R-:W-:Y:S01]  /*2500*/  @!P4 FADD R13, R13, R4 ;  /* 0x000000040d0dc221 */ /* 0x001fe20000000000 */
[----:B------:R-:W-:-:S05]  /*2510*/  LOP3.LUT R4, R5, 0x7c, RZ, 0xc0, !PT ;  /* 0x0000007c05047812 */ /* 0x000fca00078ec0ff */
[----:B------:R0:W-:Y:S01]  /*2520*/  @P5 STS [R4+UR8+0x20], R13 ;  /* 0x0000200d04005988 */ /* 0x0001e20008000808 */
[----:B------:R-:W-:Y:S06]  /*2530*/  BAR.SYNC.DEFER_BLOCKING 0x0 ;  /* 0x0000000000007b1d */ /* 0x000fec0000010000 */
[----:B------:R-:W-:Y:S05]  /*2540*/  @P6 BRA `(.L_x_28672) ;  /* 0x0000000000a46947 */ /* 0x000fea0003800000 */
[----:B------:R-:W2:Y:S04]  /*2550*/  LDS R12, [UR6+0xcc] ;  /* 0x0000cc06ff0c7984 */ /* 0x000ea80008000800 */
[----:B------:R-:W3:Y:S04]  /*2560*/  LDS.128 R8, [UR6+0xd0] ;  /* 0x0000d006ff087984 */ /* 0x000ee80008000c00 */
[----:B------:R-:W5:Y:S04]  /*2570*/  LDS.128 R16, [UR6+0xe0] ;  /* 0x0000e006ff107984 */ /* 0x000f680008000c00 */
[----:B01----:R-:W0:Y:S01]  /*2580*/  LDS.128 R4, [UR6+0xf0] ;  /* 0x0000f006ff047984 */ /* 0x003e220008000c00 */
[----:B--2---:R-:W-:-:S04]  /*2590*/  FADD R13, R13, R12 ;  /* 0x0000000c0d0d7221 */ /* 0x004fc80000000000 */
[----:B---3--:R-:W-:Y:S02]  /*25a0*/  FADD R8, R13, R8 ;  /* 0x000000080d087221 */ /* 0x008fe40000000000 */
[----:B------:R-:W1:Y:S02]  /*25b0*/  LDS.128 R12, [UR6+0x100] ;  /* 0x00010006ff0c7984 */ /* 0x000e640008000c00 */
[----:B------:R-:W-:-:S04]  /*25c0*/  FADD R9, R8, R9 ;  /* 0x0000000908097221 */ /* 0x000fc80000000000 */
[----:B------:R-:W-:-:S04]  /*25d0*/  FADD R10, R9, R10 ;  /* 0x0000000a090a7221 */ /* 0x000fc80000000000 */
[----:B------:R-:W-:-:S04]  /*25e0*/  FADD R11, R10, R11 ;  /* 0x0000000b0a0b7221 */ /* 0x000fc80000000000 */
[----:B-----5:R-:W-:Y:S02]  /*25f0*/  FADD R16, R11, R16 ;  /* 0x000000100b107221 */ /* 0x020fe40000000000 */
        /* <DEDUP_REMOVED lines=30> */
.L_x_28672:
[----:B------:R-:W-:Y:S05]  /*27e0*/  BSYNC.RECONVERGENT B0 ;  /* 0x0000000000007941 */ /* 0x000fea0003800200 */
.L_x_28671:
[----:B------:R-:W-:Y:S06]  /*27f0*/  BAR.SYNC.DEFER_BLOCKING 0x0 ;  /* 0x0000000000007b1d */ /* 0x000fec0000010000 */
[----:B------:R-:W3:Y:S01]  /*2800*/  LDCU UR20, c[0x0][0x39c] ;  /* 0x00007380ff1477ac */ /* 0x000ee20008000800 */
[----:B------:R-:W-:Y:S01]  /*2810*/  BSSY.RECONVERGENT B0, `(.L_x_28673) ;  /* 0x0000113000007945 */ /* 0x000fe20003800200 */
[----:B------:R-:W0:Y:S01]  /*2820*/  LDCU UR8, c[0x0][0x3b8] ;  /* 0x00007700ff0877ac */ /* 0x000e220008000800 */
[----:B------:R-:W0:Y:S02]  /*2830*/  LDCU.128 UR16, c[0x0][0x380] ;  /* 0x00007000ff1077ac */ /* 0x000e240008000c00 */
[----:B------:R-:W-:Y:S05]  /*2840*/  @P0 BRA `(.L_x_28674) ;  /* 0x00000010003c0947 */ /* 0x000fea0003800000 */
[----:B------:R-:W0:Y:S01]  /*2850*/  LDS R19, [UR6+0x14c] ;  /* 0x00014c06ff137984 */ /* 0x000e220008000800 */
[----:B--2---:R-:W-:Y:S01]  /*2860*/  LEA.HI R8, R3, 0x1, RZ, 0x16 ;  /* 0x0000000103087811 */ /* 0x004fe200078fb0ff */
[----:B------:R-:W-:Y:S01]  /*2870*/  BSSY.RECONVERGENT B1, `(.L_x_28675) ;  /* 0x000007d000017945 */ /* 0x000fe20003800200 */
[----:B------:R-:W-:Y:S02]  /*2880*/  MOV R18, R0 ;  /* 0x0000000000127202 */ /* 0x000fe40000000f00 */
[----:B------:R-:W-:-:S04]  /*2890*/  LOP3.LUT R8, R8, 0x3, RZ, 0xc0, !PT ;  /* 0x0000000308087812 */ /* 0x000fc800078ec0ff */
[----:B------:R-:W-:-:S13]  /*28a0*/  ISETP.NE.AND P0, PT, R8, RZ, PT ;  /* 0x000000ff0800720c */ /* 0x000fda0003f05270 */
[----:B------:R-:W-:Y:S05]  /*28b0*/  @!P0 BRA `(.L_x_28676) ;  /* 0x0000000400e08947 */ /* 0x000fea0003800000 */
[----:B-1----:R-:W1:Y:S01]  /*28c0*/  LDC.64 R6, c[0x0][0x390] ;  /* 0x0000e400ff067b82 */ /* 0x002e620000000a00 */
[----:B------:R-:W2:Y:S01]  /*28d0*/  LDCU.128 UR12, c[0x0][0x380] ;  /* 0x00007000ff0c77ac */ /* 0x000ea20008000c00 */
[----:B------:R-:W-:Y:S01]  /*28e0*/  HFMA2 R5, -RZ, RZ, 0, 0 ;  /* 0x00000000ff057431 */ /* 0x000fe200000001ff */
[----:B0-----:R-:W-:Y:S01]  /*28f0*/  MOV R4, R0 ;  /* 0x0000000000047202 */ /* 0x001fe20000000f00 */
[----:B------:R-:W0:Y:S01]  /*2900*/  LDCU UR7, c[0x0][0x39c] ;  /* 0x00007380ff0777ac */ /* 0x000e220008000800 */
[----:B-1----:R-:W-:-:S03]  /*2910*/  IMAD R10, R6, UR4, RZ ;  /* 0x00000004060a7c24 */ /* 0x002fc6000f8e02ff */
[----:B------:R-:W-:-:S04]  /*2920*/  IMAD.WIDE.U32 R4, R6, UR5, R4 ;  /* 0x0000000506047c25 */ /* 0x000fc8000f8e0004 */
[----:B------:R-:W-:Y:S01]  /*2930*/  IMAD R7, R7, UR5, R10 ;  /* 0x0000000507077c24 */ /* 0x000fe2000f8e020a */
[----:B--2---:R-:W-:-:S03]  /*2940*/  IADD3 R10, P0, PT, R4, UR14, RZ ;  /* 0x0000000e040a7c10 */ /* 0x004fc6000ff1e0ff */
[----:B------:R-:W-:-:S05]  /*2950*/  IMAD.IADD R7, R5, 0x1, R7 ;  /* 0x0000000105077824 */ /* 0x000fca00078e0207 */
[----:B------:R-:W-:Y:S02]  /*2960*/  IADD3.X R11, PT, PT, R7, UR15, RZ, P0, !PT ;  /* 0x0000000f070b7c10 */ /* 0x000fe400087fe4ff */
[----:B------:R-:W-:-:S03]  /*2970*/  LEA R12, P0, R4, UR12, 0x2 ;  /* 0x0000000c040c7c11 */ /* 0x000fc6000f8010ff */
[----:B------:R-:W2:Y:S01]  /*2980*/  LDG.E.U8 R5, desc[UR10][R10.64] ;  /* 0x0000000a0a057981 */ /* 0x000ea2000c1e1100 */
[----:B------:R-:W-:-:S05]  /*2990*/  LEA.HI.X R13, R4, UR13, R7, 0x2, P0 ;  /* 0x0000000d040d7c11 */ /* 0x000fca00080f1407 */
[----:B------:R-:W0:Y:S01]  /*29a0*/  LDG.E R4, desc[UR10][R12.64] ;  /* 0x0000000a0c047981 */ /* 0x000e22000c1e1900 */
[----:B------:R-:W-:Y:S01]  /*29b0*/  HFMA2 R6, -RZ, RZ, 3.7421875, 0 ;  /* 0x437c0000ff067431 */ /* 0x000fe200000001ff */
[----:B------:R-:W-:Y:S01]  /*29c0*/  BSSY.RECONVERGENT B2, `(.L_x_28677) ;  /* 0x000001a000027945 */ /* 0x000fe20003800200 */
[----:B------:R-:W-:Y:S02]  /*29d0*/  LOP3.LUT R18, R0, 0x400, RZ, 0xfc, !PT ;  /* 0x0000040000127812 */ /* 0x000fe400078efcff */
[----:B--2---:R-:W-:Y:S02]  /*29e0*/  ISETP.NE.AND P0, PT, R5, RZ, PT ;  /* 0x000000ff0500720c */ /* 0x004fe40003f05270 */
[----:B------:R-:W-:Y:S01]  /*29f0*/  MOV R5, 0x3bbb989d ;  /* 0x3bbb989d00057802 */ /* 0x000fe20000000f00 */
[----:B0-----:R-:W-:-:S10]  /*2a00*/  FMUL R4, R4, UR7 ;  /* 0x0000000704047c20 */ /* 0x001fd40008400000 */
[----:B------:R-:W4:Y:S02]  /*2a10*/  @!P0 LDC R4, c[0x0][0x398] ;  /* 0x0000e600ff048b82 */ /* 0x000f240000000800 */
[----:B----4-:R-:W-:-:S04]  /*2a20*/  FADD R4, -R21, R4 ;  /* 0x0000000415047221 */ /* 0x010fc80000000100 */
[----:B------:R-:W-:-:S04]  /*2a30*/  FFMA.SAT R5, R4, R5, 0.5 ;  /* 0x3f00000004057423 */ /* 0x000fc80000002005 */
[----:B------:R-:W-:Y:S02]  /*2a40*/  FFMA.RM R5, R5, R6, 12582913 ;  /* 0x4b40000105057423 */ /* 0x000fe40000004006 */
[----:B------:R-:W0:Y:S02]  /*2a50*/  MUFU.RCP R6, R19 ;  /* 0x0000001300067308 */ /* 0x000e240000001000 */
[C---:B------:R-:W-:Y:S01]  /*2a60*/  FADD R7, R5.reuse, -12583039 ;  /* 0xcb40007f05077421 */ /* 0x040fe20000000000 */
[----:B------:R-:W-:-:S03]  /*2a70*/  SHF.L.U32 R27, R5, 0x17, RZ ;  /* 0x00000017051b7819 */ /* 0x000fc600000006ff */
[----:B------:R-:W-:-:S04]  /*2a80*/  FFMA R7, R4, 1.4426950216293334961, -R7 ;  /* 0x3fb8aa3b04077823 */ /* 0x000fc80000000807 */
[----:B------:R-:W-:-:S04]  /*2a90*/  FFMA R7, R4, 1.925963033500011079e-08, R7 ;  /* 0x32a5706004077823 */ /* 0x000fc80000000007 */
[----:B------:R-:W1:Y:S01]  /*2aa0*/  MUFU.EX2 R4, R7 ;  /* 0x0000000700047308 */ /* 0x000e620000000800 */
[----:B0-----:R-:W-:-:S04]  /*2ab0*/  FFMA R5, -R19, R6, 1 ;  /* 0x3f80000013057423 */ /* 0x001fc80000000106 */
[----:B------:R-:W-:Y:S01]  /*2ac0*/  FFMA R6, R6, R5, R6 ;  /* 0x0000000506067223 */ /* 0x000fe20000000006 */
[----:B-1----:R-:W-:-:S04]  /*2ad0*/  FMUL R27, R27, R4 ;  /* 0x000000041b1b7220 */ /* 0x002fc80000400000 */
[----:B------:R-:W0:Y:S01]  /*2ae0*/  FCHK P0, R27, R19 ;  /* 0x000000131b007302 */ /* 0x000e220000000000 */
[----:B------:R-:W-:-:S04]  /*2af0*/  FFMA R5, R27, R6, RZ ;  /* 0x000000061b057223 */ /* 0x000fc800000000ff */
[----:B------:R-:W-:-:S04]  /*2b00*/  FFMA R4, -R19, R5, R27 ;  /* 0x0000000513047223 */ /* 0x000fc8000000011b */
[----:B------:R-:W-:Y:S01]  /*2b10*/  FFMA R9, R6, R4, R5 ;  /* 0x0000000406097223 */ /* 0x000fe20000000005 */
[----:B0-----:R-:W-:Y:S06]  /*2b20*/  @!P0 BRA `(.L_x_28678) ;  /* 0x00000000000c8947 */ /* 0x001fec0003800000 */
[----:B------:R-:W-:-:S07]  /*2b30*/  MOV R20, 0x2b50 ;  /* 0x00002b5000147802 */ /* 0x000fce0000000f00 */
[----:B---3--:R-:W-:Y:S05]  /*2b40*/  CALL.REL.NOINC `($__internal_466_$__cuda_sm3x_div_rn_noftz_f32_slowpath) ;  /* 0x0000000c009c7944 */ /* 0x008fea0003c00000 */
[----:B------:R-:W-:-:S07]  /*2b50*/  IMAD.MOV.U32 R9, RZ, RZ, R4 ;  /* 0x000000ffff097224 */ /* 0x000fce00078e0004 */
.L_x_28678:
[----:B---3--:R-:W-:Y:S05]  /*2b60*/  BSYNC.RECONVERGENT B2 ;  /* 0x0000000000027941 */ /* 0x008fea0003800200 */
.L_x_28677:
[----:B------:R-:W0:Y:S01]  /*2b70*/  LDC.64 R14, c[0x0][0x3a8] ;  /* 0x0000ea00ff0e7b82 */ /* 0x000e220000000a00 */
[----:B------:R-:W-:Y:S01]  /*2b80*/  HFMA2 R5, -RZ, RZ, 0, 0 ;  /* 0x00000000ff057431 */ /* 0x000fe200000001ff */
[----:B------:R-:W-:-:S06]  /*2b90*/  MOV R4, R0 ;  /* 0x0000000000047202 */ /* 0x000fcc0000000f00 */
        /* <DEDUP_REMOVED lines=10> */
[----:B------:R-:W3:Y:S01]  /*2c40*/  LDG.E.U8 R5, desc[UR10][R10.64+0x400] ;  /* 0x0004000a0a057981 */ /* 0x000ee2000c1e1100 */
[----:B------:R-:W0:Y:S03]  /*2c50*/  LDCU UR7, c[0x0][0x39c] ;  /* 0x00007380ff0777ac */ /* 0x000e260008000800 */
[----:B------:R-:W0:Y:S01]  /*2c60*/  LDG.E R4, desc[UR10][R12.64+0x1000] ;  /* 0x0010000a0c047981 */ /* 0x000e22000c1e1900 */
[----:B------:R-:W-:Y:S01]  /*2c70*/  MOV R14, 0x437c0000 ;  /* 0x437c0000000e7802 */ /* 0x000fe20000000f00 */
[----:B------:R-:W1:Y:S01]  /*2c80*/  MUFU.RCP R16, R19 ;  /* 0x0000001300107308 */ /* 0x000e620000001000 */
[----:B------:R-:W-:Y:S01]  /*2c90*/  ISETP.NE.AND P2, PT, R8, 0x2, PT ;  /* 0x000000020800780c */ /* 0x000fe20003f45270 */
[----:B------:R-:W-:Y:S01]  /*2ca0*/  BSSY.RECONVERGENT B2, `(.L_x_28679) ;  /* 0x0000018000027945 */ /* 0x000fe20003800200 */
[----:B------:R-:W-:Y:S01]  /*2cb0*/  LOP3.LUT R18, R0, 0x800, RZ, 0xfc, !PT ;  /* 0x0000080000127812 */ /* 0x000fe200078efcff */
[----:B-1----:R-:W-:Y:S01]  /*2cc0*/  FFMA R15, -R19, R16, 1 ;  /* 0x3f800000130f7423 */ /* 0x002fe20000000110 */
[----:B---3--:R-:W-:Y:S01]  /*2cd0*/  ISETP.NE.AND P0, PT, R5, RZ, PT ;  /* 0x000000ff0500720c */ /* 0x008fe20003f05270 */
[----:B------:R-:W-:-:S02]  /*2ce0*/  IMAD.MOV.U32 R5, RZ, RZ, 0x3bbb989d ;  /* 0x3bbb989dff057424 */ /* 0x000fc400078e00ff */
[----:B0-----:R-:W-:-:S10]  /*2cf0*/  FMUL R4, R4, UR7 ;  /* 0x0000000704047c20 */ /* 0x001fd40008400000 */
[----:B------:R-:W0:Y:S02]  /*2d00*/  @!P0 LDC R4, c[0x0][0x398] ;  /* 0x0000e600ff048b82 */ /* 0x000e240000000800 */
[----:B0-----:R-:W-:-:S04]  /*2d10*/  FADD R4, -R21, R4 ;  /* 0x0000000415047221 */ /* 0x001fc80000000100 */
[----:B------:R-:W-:-:S04]  /*2d20*/  FFMA.SAT R5, R4, R5, 0.5 ;  /* 0x3f00000004057423 */ /* 0x000fc80000002005 */
[----:B------:R-:W-:-:S04]  /*2d30*/  FFMA.RM R5, R5, R14, 12582913 ;  /* 0x4b40000105057423 */ /* 0x000fc8000000400e */
[C---:B--2---:R-:W-:Y:S01]  /*2d40*/  FADD R9, R5.reuse, -12583039 ;  /* 0xcb40007f05097421 */ /* 0x044fe20000000000 */
[----:B------:R-:W-:-:S03]  /*2d50*/  SHF.L.U32 R5, R5, 0x17, RZ ;  /* 0x0000001705057819 */ /* 0x000fc600000006ff */
[----:B------:R-:W-:-:S04]  /*2d60*/  FFMA R9, R4, 1.4426950216293334961, -R9 ;  /* 0x3fb8aa3b04097823 */ /* 0x000fc80000000809 */
[----:B------:R-:W-:Y:S01]  /*2d70*/  FFMA R9, R4, 1.925963033500011079e-08, R9 ;  /* 0x32a5706004097823 */ /* 0x000fe20000000009 */
[----:B------:R-:W-:-:S03]  /*2d80*/  FFMA R4, R16, R15, R16 ;  /* 0x0000000f10047223 */ /* 0x000fc60000000010 */
        /* <DEDUP_REMOVED lines=8> */
[----:B------:R-:W-:Y:S05]  /*2e10*/  CALL.REL.NOINC `($__internal_466_$__cuda_sm3x_div_rn_noftz_f32_slowpath) ;  /* 0x0000000800e87944 */ /* 0x000fea0003c00000 */
.L_x_28680:
[----:B------:R-:W-:Y:S05]  /*2e20*/  BSYNC.RECONVERGENT B2 ;  /* 0x0000000000027941 */ /* 0x000fea0003800200 */
.L_x_28679:
[----:B------:R0:W-:Y:S01]  /*2e30*/  STG.E desc[UR10][R6.64+0x1000], R4 ;  /* 0x0010000406007986 */ /* 0x0001e2000c10190a */
[----:B------:R-:W-:Y:S05]  /*2e40*/  @!P2 BRA `(.L_x_28676) ;  /* 0x00000000007ca947 */ /* 0x000fea0003800000 */
[----:B------:R-:W2:Y:S01]  /*2e50*/  LDG.E.U8 R10, desc[UR10][R10.64+0x800] ;  /* 0x0008000a0a0a7981 */ /* 0x000ea2000c1e1100 */
[----:B------:R-:W0:Y:S03]  /*2e60*/  LDCU UR7, c[0x0][0x39c] ;  /* 0x00007380ff0777ac */ /* 0x000e260008000800 */
[----:B------:R-:W0:Y:S01]  /*2e70*/  LDG.E R12, desc[UR10][R12.64+0x2000] ;  /* 0x0020000a0c0c7981 */ /* 0x000e22000c1e1900 */
[----:B------:R-:W-:Y:S01]  /*2e80*/  MOV R5, 0x3bbb989d ;  /* 0x3bbb989d00057802 */ /* 0x000fe20000000f00 */
[----:B------:R-:W-:Y:S01]  /*2e90*/  IMAD.MOV.U32 R8, RZ, RZ, 0x437c0000 ;  /* 0x437c0000ff087424 */ /* 0x000fe200078e00ff */
[----:B------:R-:W-:Y:S01]  /*2ea0*/  BSSY.RECONVERGENT B2, `(.L_x_28681) ;  /* 0x0000018000027945 */ /* 0x000fe20003800200 */
[----:B------:R-:W-:Y:S02]  /*2eb0*/  LOP3.LUT R18, R0, 0xc00, RZ, 0xfc, !PT ;  /* 0x00000c0000127812 */ /* 0x000fe400078efcff */
[----:B--2---:R-:W-:Y:S01]  /*2ec0*/  ISETP.NE.AND P0, PT, R10, RZ, PT ;  /* 0x000000ff0a00720c */ /* 0x004fe20003f05270 */
[----:B0-----:R-:W-:-:S12]  /*2ed0*/  FMUL R4, R12, UR7 ;  /* 0x000000070c047c20 */ /* 0x001fd80008400000 */
[----:B------:R-:W0:Y:S02]  /*2ee0*/  @!P0 LDC R4, c[0x0][0x398] ;  /* 0x0000e600ff048b82 */ /* 0x000e240000000800 */
[----:B0-----:R-:W-:-:S04]  /*2ef0*/  FADD R4, -R21, R4 ;  /* 0x0000000415047221 */ /* 0x001fc80000000100 */
        /* <DEDUP_REMOVED lines=8> */
[----:B0-----:R-:W-:Y:S01]  /*2f80*/  FFMA R11, -R19, R8, 1 ;  /* 0x3f800000130b7423 */ /* 0x001fe20000000108 */
[----:B-1----:R-:W-:-:S03]  /*2f90*/  FMUL R27, R5, R4 ;  /* 0x00000004051b7220 */ /* 0x002fc60000400000 */
[----:B------:R-:W-:-:S03]  /*2fa0*/  FFMA R4, R8, R11, R8 ;  /* 0x0000000b08047223 */ /* 0x000fc60000000008 */
[----:B------:R-:W0:Y:S01]  /*2fb0*/  FCHK P0, R27, R19 ;  /* 0x000000131b007302 */ /* 0x000e220000000000 */
[----:B------:R-:W-:-:S04]  /*2fc0*/  FFMA R5, R4, R27, RZ ;  /* 0x0000001b04057223 */ /* 0x000fc800000000ff */
[----:B------:R-:W-:-:S04]  /*2fd0*/  FFMA R8, -R19, R5, R27 ;  /* 0x0000000513087223 */ /* 0x000fc8000000011b */
[----:B------:R-:W-:Y:S01]  /*2fe0*/  FFMA R4, R4, R8, R5 ;  /* 0x0000000804047223 */ /* 0x000fe20000000005 */
[----:B0-----:R-:W-:Y:S06]  /*2ff0*/  @!P0 BRA `(.L_x_28682) ;  /* 0x0000000000088947 */ /* 0x001fec0003800000 */
[----:B------:R-:W-:-:S07]  /*3000*/  MOV R20, 0x3020 ;  /* 0x0000302000147802 */ /* 0x000fce0000000f00 */
[----:B------:R-:W-:Y:S05]  /*3010*/  CALL.REL.NOINC `($__internal_466_$__cuda_sm3x_div_rn_noftz_f32_slowpath) ;  /* 0x0000000800687944 */ /* 0x000fea0003c00000 */
.L_x_28682:
[----:B------:R-:W-:Y:S05]  /*3020*/  BSYNC.RECONVERGENT B2 ;  /* 0x0000000000027941 */ /* 0x000fea0003800200 */
.L_x_28681:
[----:B------:R0:W-:Y:S02]  /*3030*/  STG.E desc[UR10][R6.64+0x2000], R4 ;  /* 0x0020000406007986 */ /* 0x0001e4000c10190a */
.L_x_28676:
[----:B0--3--:R-:W-:Y:S05]  /*3040*/  BSYNC.RECONVERGENT B1 ;  /* 0x0000000000017941 */ /* 0x009fea0003800200 */
.L_x_28675:
[----:B-12---:R-:W0:Y:S01]  /*3050*/  LDC.64 R6, c[0x0][0x390] ;  /* 0x0000e400ff067b82 */ /* 0x006e220000000a00 */
[----:B------:R-:W-:-:S07]  /*3060*/  ISETP.GE.U32.AND P0, PT, R3, 0xc00, PT ;  /* 0x00000c000300780c */ /* 0x000fce0003f06070 */
[----:B------:R-:W1:Y:S08]  /*3070*/  LDC.64 R8, c[0x0][0x3a0] ;  /* 0x0000e800ff087b82 */ /* 0x000e700000000a00 */
[----:B------:R-:W2:Y:S01]  /*3080*/  LDC.64 R10, c[0x0][0x3a8] ;  /* 0x0000ea00ff0a7b82 */ /* 0x000ea20000000a00 */
[----:B------:R-:W-:Y:S05]  /*3090*/  @!P0 BRA `(.L_x_28674) ;  /* 0x0000000800288947 */ /* 0x000fea0003800000 */
.L_x_28691:
[----:B------:R-:W-:Y:S01]  /*30a0*/  HFMA2 R5, -RZ, RZ, 0, 0 ;  /* 0x00000000ff057431 */ /* 0x000fe200000001ff */
[----:B0-----:R-:W-:Y:S01]  /*30b0*/  MOV R4, R18 ;  /* 0x0000001200047202 */ /* 0x001fe20000000f00 */
[----:B0-----:R-:W-:-:S04]  /*30c0*/  IMAD R12, R6, UR4, RZ ;  /* 0x00000004060c7c24 */ /* 0x001fc8000f8e02ff */
[----:B------:R-:W-:Y:S02]  /*30d0*/  IMAD R13, R7, UR5, R12 ;  /* 0x00000005070d7c24 */ /* 0x000fe4000f8e020c */
[----:B------:R-:W-:-:S04]  /*30e0*/  IMAD.WIDE.U32 R4, R6, UR5, R4 ;  /* 0x0000000506047c25 */ /* 0x000fc8000f8e0004 */
[----:B------:R-:W-:Y:S01]  /*30f0*/  IMAD.IADD R5, R13, 0x1, R5 ;  /* 0x000000010d057824 */ /* 0x000fe200078e0205 */
[----:B------:R-:W-:-:S04]  /*3100*/  IADD3 R12, P0, PT, R4, UR18, RZ ;  /* 0x00000012040c7c10 */ /* 0x000fc8000ff1e0ff */
[----:B------:R-:W-:Y:S02]  /*3110*/  IADD3.X R13, PT, PT, R5, UR19, RZ, P0, !PT ;  /* 0x00000013050d7c10 */ /* 0x000fe400087fe4ff */
[----:B------:R-:W-:-:S03]  /*3120*/  LEA R14, P0, R4, UR16, 0x2 ;  /* 0x00000010040e7c11 */ /* 0x000fc6000f8010ff */
[----:B------:R-:W3:Y:S01]  /*3130*/  LDG.E.U8 R16, desc[UR10][R12.64] ;  /* 0x0000000a0c107981 */ /* 0x000ee2000c1e1100 */
[----:B------:R-:W-:-:S05]  /*3140*/  LEA.HI.X R15, R4, UR17, R5, 0x2, P0 ;  /* 0x00000011040f7c11 */ /* 0x000fca00080f1405 */
[----:B------:R-:W5:Y:S01]  /*3150*/  LDG.E R4, desc[UR10][R14.64] ;  /* 0x0000000a0e047981 */ /* 0x000f62000c1e1900 */
[----:B------:R-:W-:Y:S01]  /*3160*/  MOV R5, 0x3bbb989d ;  /* 0x3bbb989d00057802 */ /* 0x000fe20000000f00 */
[----:B------:R-:W-:Y:S01]  /*3170*/  BSSY.RECONVERGENT B1, `(.L_x_28683) ;  /* 0x000001c000017945 */ /* 0x000fe20003800200 */
[----:B---3--:R-:W-:Y:S01]  /*3180*/  ISETP.NE.AND P0, PT, R16, RZ, PT ;  /* 0x000000ff1000720c */ /* 0x008fe20003f05270 */
[----:B------:R-:W-:Y:S02]  /*3190*/  HFMA2 R16, -RZ, RZ, 3.7421875, 0 ;  /* 0x437c0000ff107431 */ /* 0x000fe400000001ff */
[----:B-----5:R-:W-:-:S10]  /*31a0*/  FMUL R4, R4, UR20 ;  /* 0x0000001404047c20 */ /* 0x020fd40008400000 */
        /* <DEDUP_REMOVED lines=9> */
[----:B------:R-:W3:Y:S01]  /*3240*/  MUFU.EX2 R4, R17 ;  /* 0x0000001100047308 */ /* 0x000ee20000000800 */
[----:B0-----:R-:W-:Y:S01]  /*3250*/  FFMA R23, -R19, R16, 1 ;  /* 0x3f80000013177423 */ /* 0x001fe20000000110 */
[----:B---3--:R-:W-:-:S03]  /*3260*/  FMUL R27, R5, R4 ;  /* 0x00000004051b7220 */ /* 0x008fc60000400000 */
[----:B------:R-:W-:Y:S01]  /*3270*/  FFMA R4, R16, R23, R16 ;  /* 0x0000001710047223 */ /* 0x000fe20000000010 */
[----:B------:R-:W-:Y:S01]  /*3280*/  IMAD.MOV.U32 R16, RZ, RZ, R18 ;  /* 0x000000ffff107224 */ /* 0x000fe200078e0012 */
[----:B------:R-:W-:Y:S01]  /*3290*/  IADD3 R18, PT, PT, R18, 0x1000, RZ ;  /* 0x0000100012127810 */ /* 0x000fe20007ffe0ff */
[----:B------:R-:W0:Y:S01]  /*32a0*/  FCHK P0, R27, R19 ;  /* 0x000000131b007302 */ /* 0x000e220000000000 */
[----:B------:R-:W-:Y:S02]  /*32b0*/  FFMA R5, R4, R27, RZ ;  /* 0x0000001b04057223 */ /* 0x000fe400000000ff */
[----:B------:R-:W-:Y:S02]  /*32c0*/  ISETP.GE.AND P2, PT, R18, UR8, PT ;  /* 0x0000000812007c0c */ /* 0x000fe4000bf46270 */
[----:B------:R-:W-:-:S04]  /*32d0*/  FFMA R20, -R19, R5, R27 ;  /* 0x0000000513147223 */ /* 0x000fc8000000011b */
[----:B------:R-:W-:Y:S01]  /*32e0*/  FFMA R23, R4, R20, R5 ;  /* 0x0000001404177223 */ /* 0x000fe20000000005 */
[----:B0-----:R-:W-:Y:S06]  /*32f0*/  @!P0 BRA `(.L_x_28684) ;  /* 0x00000000000c8947 */ /* 0x001fec0003800000 */
[----:B------:R-:W-:-:S07]  /*3300*/  MOV R20, 0x3320 ;  /* 0x0000332000147802 */ /* 0x000fce0000000f00 */
[----:B-12---:R-:W-:Y:S05]  /*3310*/  CALL.REL.NOINC `($__internal_466_$__cuda_sm3x_div_rn_noftz_f32_slowpath) ;  /* 0x0000000400a87944 */ /* 0x006fea0003c00000 */
[----:B------:R-:W-:-:S07]  /*3320*/  MOV R23, R4 ;  /* 0x0000000400177202 */ /* 0x000fce0000000f00 */
.L_x_28684:
[----:B------:R-:W-:Y:S05]  /*3330*/  BSYNC.RECONVERGENT B1 ;  /* 0x0000000000017941 */ /* 0x000fea0003800200 */
.L_x_28683:
[----:B------:R-:W-:Y:S02]  /*3340*/  HFMA2 R17, -RZ, RZ, 0, 0 ;  /* 0x00000000ff117431 */ /* 0x000fe400000001ff */
[C---:B--2---:R-:W-:Y:S02]  /*3350*/  IMAD R20, R10.reuse, UR4, RZ ;  /* 0x000000040a147c24 */ /* 0x044fe4000f8e02ff */
[----:B------:R-:W-:-:S04]  /*3360*/  IMAD.WIDE.U32 R4, R10, UR5, R16 ;  /* 0x000000050a047c25 */ /* 0x000fc8000f8e0010 */
[----:B------:R-:W-:Y:S01]  /*3370*/  IMAD R17, R11, UR5, R20 ;  /* 0x000000050b117c24 */ /* 0x000fe2000f8e0214 */
[----:B-1----:R-:W-:-:S03]  /*3380*/  LEA R16, P0, R4, R8, 0x2 ;  /* 0x0000000804107211 */ /* 0x002fc600078010ff */
[----:B------:R-:W-:-:S05]  /*3390*/  IMAD.IADD R5, R17, 0x1, R5 ;  /* 0x0000000111057824 */ /* 0x000fca00078e0205 */
[----:B------:R-:W-:-:S05]  /*33a0*/  LEA.HI.X R17, R4, R9, R5, 0x2, P0 ;  /* 0x0000000904117211 */ /* 0x000fca00000f1405 */
[----:B------:R0:W-:Y:S04]  /*33b0*/  STG.E desc[UR10][R16.64], R23 ;  /* 0x0000001710007986 */ /* 0x0001e8000c10190a */
[----:B------:R-:W2:Y:S04]  /*33c0*/  LDG.E.U8 R5, desc[UR10][R12.64+0x400] ;  /* 0x0004000a0c057981 */ /* 0x000ea8000c1e1100 */
[----:B------:R-:W3:Y:S01]  /*33d0*/  LDG.E R4, desc[UR10][R14.64+0x1000] ;  /* 0x0010000a0e047981 */ /* 0x000ee2000c1e1900 */
[----:B------:R-:W-:Y:S01]  /*33e0*/  HFMA2 R20, -RZ, RZ, 3.7421875, 0 ;  /* 0x437c0000ff147431 */ /* 0x000fe200000001ff */
[----:B------:R-:W-:Y:S01]  /*33f0*/  BSSY.RECONVERGENT B1, `(.L_x_28685) ;  /* 0x0000018000017945 */ /* 0x000fe20003800200 */
[----:B--2---:R-:W-:-:S02]  /*3400*/  ISETP.NE.AND P0, PT, R5, RZ, PT ;  /* 0x000000ff0500720c */ /* 0x004fc40003f05270 */
[----:B------:R-:W-:Y:S01]  /*3410*/  MOV R5, 0x3bbb989d ;  /* 0x3bbb989d00057802 */ /* 0x000fe20000000f00 */
[----:B---3--:R-:W-:-:S10]  /*3420*/  FMUL R4, R4, UR20 ;  /* 0x0000001404047c20 */ /* 0x008fd40008400000 */
[----:B------:R-:W1:Y:S02]  /*3430*/  @!P0 LDC R4, c[0x0][0x398] ;  /* 0x0000e600ff048b82 */ /* 0x000e640000000800 */
[----:B-1----:R-:W-:-:S04]  /*3440*/  FADD R4, -R21, R4 ;  /* 0x0000000415047221 */ /* 0x002fc80000000100 */
[----:B------:R-:W-:-:S04]  /*3450*/  FFMA.SAT R5, R4, R5, 0.5 ;  /* 0x3f00000004057423 */ /* 0x000fc80000002005 */
[----:B------:R-:W-:Y:S02]  /*3460*/  FFMA.RM R5, R5, R20, 12582913 ;  /* 0x4b40000105057423 */ /* 0x000fe40000004014 */
[----:B------:R-:W1:Y:S02]  /*3470*/  MUFU.RCP R20, R19 ;  /* 0x0000001300147308 */ /* 0x000e640000001000 */
[C---:B0-----:R-:W-:Y:S01]  /*3480*/  FADD R23, R5.reuse, -12583039 ;  /* 0xcb40007f05177421 */ /* 0x041fe20000000000 */
[----:B------:R-:W-:-:S03]  /*3490*/  SHF.L.U32 R5, R5, 0x17, RZ ;  /* 0x0000001705057819 */ /* 0x000fc600000006ff */
[----:B------:R-:W-:-:S04]  /*34a0*/  FFMA R23, R4, 1.4426950216293334961, -R23 ;  /* 0x3fb8aa3b04177823 */ /* 0x000fc80000000817 */
[----:B------:R-:W-:-:S04]  /*34b0*/  FFMA R23, R4, 1.925963033500011079e-08, R23 ;  /* 0x32a5706004177823 */ /* 0x000fc80000000017 */
[----:B------:R-:W0:Y:S01]  /*34c0*/  MUFU.EX2 R4, R23 ;  /* 0x0000001700047308 */ /* 0x000e220000000800 */
[----:B-1----:R-:W-:Y:S01]  /*34d0*/  FFMA R25, -R19, R20, 1 ;  /* 0x3f80000013197423 */ /* 0x002fe20000000114 */
[----:B0-----:R-:W-:-:S03]  /*34e0*/  FMUL R27, R5, R4 ;  /* 0x00000004051b7220 */ /* 0x001fc60000400000 */
        /* <DEDUP_REMOVED lines=8> */
.L_x_28686:
[----:B------:R-:W-:Y:S05]  /*3570*/  BSYNC.RECONVERGENT B1 ;  /* 0x0000000000017941 */ /* 0x000fea0003800200 */
.L_x_28685:
[----:B------:R0:W-:Y:S04]  /*3580*/  STG.E desc[UR10][R16.64+0x1000], R4 ;  /* 0x0010000410007986 */ /* 0x0001e8000c10190a */
[----:B------:R-:W2:Y:S04]  /*3590*/  LDG.E.U8 R20, desc[UR10][R12.64+0x800] ;  /* 0x0008000a0c147981 */ /* 0x000ea8000c1e1100 */
[----:B------:R-:W3:Y:S01]  /*35a0*/  LDG.E R5, desc[UR10][R14.64+0x2000] ;  /* 0x0020000a0e057981 */ /* 0x000ee2000c1e1900 */
[----:B------:R-:W-:Y:S01]  /*35b0*/  MOV R22, 0x437c0000 ;  /* 0x437c000000167802 */ /* 0x000fe20000000f00 */
[----:B------:R-:W-:Y:S01]  /*35c0*/  BSSY.RECONVERGENT B1, `(.L_x_28687) ;  /* 0x0000018000017945 */ /* 0x000fe20003800200 */
[----:B--2---:R-:W-:Y:S01]  /*35d0*/  ISETP.NE.AND P0, PT, R20, RZ, PT ;  /* 0x000000ff1400720c */ /* 0x004fe20003f05270 */
[----:B---3--:R-:W-:Y:S01]  /*35e0*/  FMUL R20, R5, UR20 ;  /* 0x0000001405147c20 */ /* 0x008fe20008400000 */
[----:B------:R-:W-:-:S11]  /*35f0*/  IMAD.MOV.U32 R5, RZ, RZ, 0x3bbb989d ;  /* 0x3bbb989dff057424 */ /* 0x000fd600078e00ff */
[----:B------:R-:W1:Y:S02]  /*3600*/  @!P0 LDC R20, c[0x0][0x398] ;  /* 0x0000e600ff148b82 */ /* 0x000e640000000800 */
[----:B-1----:R-:W-:-:S04]  /*3610*/  FADD R20, -R21, R20 ;  /* 0x0000001415147221 */ /* 0x002fc80000000100 */
[----:B------:R-:W-:-:S04]  /*3620*/  FFMA.SAT R5, R20, R5, 0.5 ;  /* 0x3f00000014057423 */ /* 0x000fc80000002005 */
[----:B------:R-:W-:Y:S02]  /*3630*/  FFMA.RM R5, R5, R22, 12582913 ;  /* 0x4b40000105057423 */ /* 0x000fe40000004016 */
[----:B------:R-:W1:Y:S02]  /*3640*/  MUFU.RCP R22, R19 ;  /* 0x0000001300167308 */ /* 0x000e640000001000 */
[C---:B------:R-:W-:Y:S01]  /*3650*/  FADD R23, R5.reuse, -12583039 ;  /* 0xcb40007f05177421 */ /* 0x040fe20000000000 */
[----:B------:R-:W-:-:S03]  /*3660*/  SHF.L.U32 R5, R5, 0x17, RZ ;  /* 0x0000001705057819 */ /* 0x000fc600000006ff */
[----:B------:R-:W-:-:S04]  /*3670*/  FFMA R23, R20, 1.4426950216293334961, -R23 ;  /* 0x3fb8aa3b14177823 */ /* 0x000fc80000000817 */
[----:B------:R-:W-:-:S04]  /*3680*/  FFMA R23, R20, 1.925963033500011079e-08, R23 ;  /* 0x32a5706014177823 */ /* 0x000fc80000000017 */
[----:B0-----:R-:W0:Y:S01]  /*3690*/  MUFU.EX2 R4, R23 ;  /* 0x0000001700047308 */ /* 0x001e220000000800 */
        /* <DEDUP_REMOVED lines=10> */
.L_x_28688:
[----:B------:R-:W-:Y:S05]  /*3740*/  BSYNC.RECONVERGENT B1 ;  /* 0x0000000000017941 */ /* 0x000fea0003800200 */
.L_x_28687:
[----:B------:R0:W-:Y:S04]  /*3750*/  STG.E desc[UR10][R16.64+0x2000], R4 ;  /* 0x0020000410007986 */ /* 0x0001e8000c10190a */
[----:B------:R-:W2:Y:S04]  /*3760*/  LDG.E.U8 R12, desc[UR10][R12.64+0xc00] ;  /* 0x000c000a0c0c7981 */ /* 0x000ea8000c1e1100 */
[----:B------:R-:W3:Y:S01]  /*3770*/  LDG.E R14, desc[UR10][R14.64+0x3000] ;  /* 0x0030000a0e0e7981 */ /* 0x000ee2000c1e1900 */
[----:B------:R-:W-:Y:S02]  /*3780*/  HFMA2 R5, -RZ, RZ, 0.96630859375, -0.0022525787353515625 ;  /* 0x3bbb989dff057431 */ /* 0x000fe400000001ff */
[----:B------:R-:W-:Y:S01]  /*3790*/  IMAD.MOV.U32 R22, RZ, RZ, 0x437c0000 ;  /* 0x437c0000ff167424 */ /* 0x000fe200078e00ff */
[----:B------:R-:W-:Y:S01]  /*37a0*/  BSSY.RECONVERGENT B1, `(.L_x_28689) ;  /* 0x0000017000017945 */ /* 0x000fe20003800200 */
[----:B--2---:R-:W-:-:S02]  /*37b0*/  ISETP.NE.AND P0, PT, R12, RZ, PT ;  /* 0x000000ff0c00720c */ /* 0x004fc40003f05270 */
[----:B------:R-:W1:Y:S01]  /*37c0*/  MUFU.RCP R12, R19 ;  /* 0x00000013000c7308 */ /* 0x000e620000001000 */
[----:B---3--:R-:W-:-:S10]  /*37d0*/  FMUL R20, R14, UR20 ;  /* 0x000000140e147c20 */ /* 0x008fd40008400000 */
[----:B------:R-:W2:Y:S01]  /*37e0*/  @!P0 LDC R20, c[0x0][0x398] ;  /* 0x0000e600ff148b82 */ /* 0x000ea20000000800 */
[----:B-1----:R-:W-:Y:S01]  /*37f0*/  FFMA R13, -R19, R12, 1 ;  /* 0x3f800000130d7423 */ /* 0x002fe2000000010c */
[----:B--2---:R-:W-:-:S04]  /*3800*/  FADD R20, -R21, R20 ;  /* 0x0000001415147221 */ /* 0x004fc80000000100 */
[----:B------:R-:W-:-:S04]  /*3810*/  FFMA.SAT R5, R20, R5, 0.5 ;  /* 0x3f00000014057423 */ /* 0x000fc80000002005 */
[----:B------:R-:W-:-:S04]  /*3820*/  FFMA.RM R5, R5, R22, 12582913 ;  /* 0x4b40000105057423 */ /* 0x000fc80000004016 */
[C---:B------:R-:W-:Y:S01]  /*3830*/  FADD R23, R5.reuse, -12583039 ;  /* 0xcb40007f05177421 */ /* 0x040fe20000000000 */
[----:B------:R-:W-:-:S03]  /*3840*/  SHF.L.U32 R5, R5, 0x17, RZ ;  /* 0x0000001705057819 */ /* 0x000fc600000006ff */
[----:B------:R-:W-:-:S04]  /*3850*/  FFMA R23, R20, 1.4426950216293334961, -R23 ;  /* 0x3fb8aa3b14177823 */ /* 0x000fc80000000817 */
[----:B------:R-:W-:-:S04]  /*3860*/  FFMA R23, R20, 1.925963033500011079e-08, R23 ;  /* 0x32a5706014177823 */ /* 0x000fc80000000017 */
[----:B0-----:R-:W0:Y:S02]  /*3870*/  MUFU.EX2 R4, R23 ;  /* 0x0000001700047308 */ /* 0x001e240000000800 */
        /* <DEDUP_REMOVED lines=8> */
[----:B------:R-:W-:Y:S05]  /*3900*/  CALL.REL.NOINC `($__internal_466_$__cuda_sm3x_div_rn_noftz_f32_slowpath) ;  /* 0x00000000002c7944 */ /* 0x000fea0003c00000 */
.L_x_28690:
[----:B------:R-:W-:Y:S05]  /*3910*/  BSYNC.RECONVERGENT B1 ;  /* 0x0000000000017941 */ /* 0x000fea0003800200 */
.L_x_28689:
[----:B------:R0:W-:Y:S01]  /*3920*/  STG.E desc[UR10][R16.64+0x3000], R4 ;  /* 0x0030000410007986 */ /* 0x0001e2000c10190a */
[----:B------:R-:W-:Y:S05]  /*3930*/  @!P2 BRA `(.L_x_28691) ;  /* 0xfffffff400d8a947 */ /* 0x000fea000383ffff */
.L_x_28674:
[----:B0--3--:R-:W-:Y:S05]  /*3940*/  BSYNC.RECONVERGENT B0 ;  /* 0x0000000000007941 */ /* 0x009fea0003800200 */
.L_x_28673:
[----:B------:R-:W0:Y:S01]  /*3950*/  LDCU.64 UR6, c[0x0][0x3b0] ;  /* 0x00007600ff0677ac */ /* 0x000e220008000a00 */
[----:B------:R-:W-:-:S04]  /*3960*/  UIADD3 UR5, UP0, UPT, UR9, UR5, URZ ;  /* 0x0000000509057290 */ /* 0x000fc8000ff1e0ff */
[----:B------:R-:W-:Y:S02]  /*3970*/  UIADD3.X UR4, UPT, UPT, URZ, UR4, URZ, UP0, !UPT ;  /* 0x00000004ff047290 */ /* 0x000fe400087fe4ff */
[----:B0-----:R-:W-:-:S04]  /*3980*/  UISETP.GE.U32.AND UP0, UPT, UR5, UR6, UPT ;  /* 0x000000060500728c */ /* 0x001fc8000bf06070 */
[----:B------:R-:W-:-:S09]  /*3990*/  UISETP.GE.AND.EX UP0, UPT, UR4, UR7, UPT, UP0 ;  /* 0x000000070400728c */ /* 0x000fd2000bf06300 */
[----:B------:R-:W-:Y:S05]  /*39a0*/  BRA.U !UP0, `(.L_x_28692) ;  /* 0xffffffc508d47547 */ /* 0x000fea000b83ffff */
[----:B------:R-:W-:Y:S05]  /*39b0*/  EXIT ;  /* 0x000000000000794d */ /* 0x000fea0003800000 */
        .weak           $__internal_466_$__cuda_sm3x_div_rn_noftz_f32_slowpath
        .type           $__internal_466_$__cuda_sm3x_div_rn_noftz_f32_slowpath,@function
        .size           $__internal_466_$__cuda_sm3x_div_rn_noftz_f32_slowpath,(.L_x_37843 - $__internal_466_$__cuda_sm3x_div_rn_noftz_f32_slowpath)
$__internal_466_$__cuda_sm3x_div_rn_noftz_f32_slowpath:
[----:B------:R-:W-:Y:S01]  /*39c0*/  SHF.R.U32.HI R5, RZ, 0x17, R19 ;  /* 0x00000017ff057819 */ /* 0x000fe20000011613 */
        /* <DEDUP_REMOVED lines=34> */
.L_x_28694:
        /* <DEDUP_REMOVED lines=51> */
.L_x_28701:
[----:B------:R-:W-:-:S04]  /*3f20*/  LOP3.LUT R4, R4, 0x80000000, RZ, 0xc0, !PT ;  /* 0x8000000004047812 */ /* 0x000fc800078ec0ff */
[----:B------:R-:W-:Y:S01]  /*3f30*/  LOP3.LUT R4, R4, 0x7f800000, RZ, 0xfc, !PT ;  /* 0x7f80000004047812 */ /* 0x000fe200078efcff */
[----:B------:R-:W-:Y:S06]  /*3f40*/  BRA `(.L_x_28702) ;  /* 0x0000000000047947 */ /* 0x000fec0003800000 */
.L_x_28700:
[----:B------:R-:W-:-:S07]  /*3f50*/  LEA R4, R27, R4, 0x17 ;  /* 0x000000041b047211 */ /* 0x000fce00078eb8ff */
.L_x_28702:
[----:B------:R-:W-:Y:S05]  /*3f60*/  BSYNC.RECONVERGENT B4 ;  /* 0x0000000000047941 */ /* 0x000fea0003800200 */
.L_x_28699:
[----:B------:R-:W-:Y:S05]  /*3f70*/  BRA `(.L_x_28703) ;  /* 0x0000000000207947 */ /* 0x000fea0003800000 */
.L_x_28698:
[----:B------:R-:W-:-:S04]  /*3f80*/  LOP3.LUT R4, R26, 0x80000000, R27, 0x48, !PT ;  /* 0x800000001a047812 */ /* 0x000fc800078e481b */
[----:B------:R-:W-:Y:S01]  /*3f90*/  LOP3.LUT R4, R4, 0x7f800000, RZ, 0xfc, !PT ;  /* 0x7f80000004047812 */ /* 0x000fe200078efcff */
[----:B------:R-:W-:Y:S06]  /*3fa0*/  BRA `(.L_x_28703) ;  /* 0x0000000000147947 */ /* 0x000fec0003800000 */
.L_x_28697:
[----:B------:R-:W-:Y:S01]  /*3fb0*/  LOP3.LUT R4, R26, 0x80000000, R27, 0x48, !PT ;  /* 0x800000001a047812 */ /* 0x000fe200078e481b */
[----:B------:R-:W-:Y:S06]  /*3fc0*/  BRA `(.L_x_28703) ;  /* 0x00000000000c7947 */ /* 0x000fec0003800000 */
.L_x_28696:
[----:B------:R-:W0:Y:S01]  /*3fd0*/  MUFU.RSQ R4, -QNAN ;  /* 0xffc0000000047908 */ /* 0x000e220000001400 */
[----:B------:R-:W-:Y:S05]  /*3fe0*/  BRA `(.L_x_28703) ;  /* 0x0000000000047947 */ /* 0x000fea0003800000 */
.L_x_28695:
[----:B------:R-:W-:-:S07]  /*3ff0*/  FADD.FTZ R4, R27, R19 ;  /* 0x000000131b047221 */ /* 0x000fce0000010000 */
.L_x_28703:
[----:B------:R-:W-:Y:S05]  /*4000*/  BSYNC.RECONVERGENT B3 ;  /* 0x0000000000037941 */ /* 0x000fea0003800200 */
.L_x_28693:
[----:B------:R-:W-:Y:S01]  /*4010*/  HFMA2 R23, -RZ, RZ, 0, 0 ;  /* 0x00000000ff177431 */ /* 0x000fe200000001ff */
[----:B------:R-:W-:-:S04]  /*4020*/  MOV R22, R20 ;  /* 0x0000001400167202 */ /* 0x000fc80000000f00 */
[----:B0-----:R-:W-:Y:S05]  /*4030*/  RET.REL.NODEC R22 `(_Z24SoftmaxBlockUncachedImplI24ElementwiseScaleMaskLoadIffbE11DirectStoreIffEfLi1ELi1024EL9Algorithm0EEvT_T0_ll) ;  /* 0xffffffbc16f07950 */ /* 0x001fea0003c3ffff */
.L_x_28704:
        /* <DEDUP_REMOVED lines=12> */
.L_x_37843:


//--------------------- .text._Z24SoftmaxBlockUncachedImplI24ElementwiseScaleMaskLoadIffbE11DirectStoreIffEfLi2ELi1024EL9Algorithm0EEvT_T0_ll --------------------------
	.section	.text._Z24SoftmaxBlockUncachedImplI24ElementwiseScaleMaskLoadIffbE11DirectStoreIffEfLi2ELi1024EL9Algorithm0EEvT_T0_ll,"ax",@progbits
	.align	128
        .global         _Z24SoftmaxBlockUncachedImplI24ElementwiseScaleMaskLoadIffbE11DirectStoreIffEfLi2ELi1024EL9Algorithm0EEvT_T0_ll
        .type           _Z24SoftmaxBlockUncachedImplI24ElementwiseScaleMaskLoadIffbE11DirectStoreIffEfLi2ELi1024EL9Algorithm0EEvT_T0_ll,@function
        .size           _Z24SoftmaxBlockUncachedImplI24ElementwiseScaleMaskLoadIffbE11DirectStoreIffEfLi2ELi1024EL9Algorithm0EEvT_T0_ll,(.L_x_37844 - _Z24SoftmaxBlockUncachedImplI24ElementwiseScaleMaskLoadIffbE11DirectStoreIffEfLi2ELi1024EL9Algorithm0EEvT_T0_ll)
        .other          _Z24SoftmaxBlockUncachedImplI24ElementwiseScaleMaskLoadIffbE11DirectStoreIffEfLi2ELi1024EL9Algorithm0EEvT_T0_ll,@"STO_CUDA_ENTRY STV_DEFAULT"
_Z24SoftmaxBlockUncachedImplI24ElementwiseScaleMaskLoadIffbE11DirectStoreIffEfLi2ELi1024EL9Algorithm0EEvT_T0_ll:
.text._Z24SoftmaxBlockUncachedImplI24ElementwiseScaleMaskLoadIffbE11DirectStoreIffEfLi2ELi1024EL9Algorithm0EEvT_T0_ll:
        /* <DEDUP_REMOVED lines=18> */
[----:B-----5:R-:W-:Y:S02]  /*0120*/  IMAD.U32 R10, RZ, RZ, UR8 ;  /* 0x00000008ff0a7e24 */ /* 0x020fe4000f8e00ff */
[----:B--2---:R-:W-:-:S07]  /*0130*/  IMAD.U32 R11, RZ, RZ, UR9 ;  /* 0x00000009ff0b7e24 */ /* 0x004fce000f8e00ff */
[----:B------:R-:W-:-:S07]  /*0140*/  LEPC R20, `(.L_x_28705) ;  /* 0x000000001014794e */ /* 0x000fce0000000000 */
[----:B0--3--:R-:W-:Y:S05]  /*0150*/  CALL.ABS.NOINC R2 ;  /* 0x0000000002007343 */ /* 0x009fea0003c00000 */
.L_x_28705:
        /* <DEDUP_REMOVED lines=9> */
[----:B------:R-:W3:Y:S03]  /*01f0*/  S2R R2, SR_LANEID ;  /* 0x0000000000027919 */ /* 0x000ee60000000000 */
[----:B------:R-:W-:Y:S02]  /*0200*/  IMAD.X R4, RZ, RZ, R7, P0 ;  /* 0x000000ffff047224 */ /* 0x000fe400000e0607 */
[----:B------:R-:W-:Y:S02]  /*0210*/  IMAD.MOV.U32 R7, RZ, RZ, RZ ;  /* 0x000000ffff077224 */ /* 0x000fe400078e00ff */
[----:B------:R-:W4:Y:S01]  /*0220*/  LDC.64 R28, c[0x0][0x358] ;  /* 0x0000d600ff1c7b82 */ /* 0x000f220000000a00 */
[----:B------:R-:W-:Y:S01]  /*0230*/  SHF.R.U64 R5, R5, 0x1, R4 ;  /* 0x0000000105057819 */ /* 0x000fe20000001204 */
[----:B------:R-:W-:Y:S01]  /*0240*/  IMAD.U32 R4, RZ, RZ, UR4 ;  /* 0x00000004ff047e24 */ /* 0x000fe2000f8e00ff */
[----:B-1----:R-:W-:Y:S01]  /*0250*/  LOP3.LUT R26, RZ, R0, RZ, 0x33, !PT ;  /* 0x00000000ff1a7212 */ /* 0x002fe200078e33ff */
[C---:B------:R-:W-:Y:S01]  /*0260*/  IMAD.SHL.U32 R24, R0.reuse, 0x2, RZ ;  /* 0x0000000200187824 */ /* 0x040fe200078e00ff */
[----:B------:R-:W-:-:S03]  /*0270*/  LOP3.LUT R6, R0, 0x400, RZ, 0xfc, !PT ;  /* 0x0000040000067812 */ /* 0x000fc600078efcff */
[----:B------:R-:W-:-:S05]  /*0280*/  IMAD.IADD R26, R26, 0x1, R5 ;  /* 0x000000011a1a7824 */ /* 0x000fca00078e0205 */
[----:B---3--:R-:W-:-:S07]  /*0290*/  LOP3.LUT R25, R26, 0xc00, RZ, 0xc0, !PT ;  /* 0x00000c001a197812 */ /* 0x008fce00078ec0ff */
.L_x_28739:
[----:B------:R-:W-:Y:S01]  /*02a0*/  ISETP.GE.AND P0, PT, R0, R5, PT ;  /* 0x000000050000720c */ /* 0x000fe20003f06270 */
[----:B------:R-:W-:Y:S01]  /*02b0*/  BSSY.RECONVERGENT B0, `(.L_x_28706) ;  /* 0x00000e4000007945 */ /* 0x000fe20003800200 */
[----:B------:R-:W-:-:S11]  /*02c0*/  IMAD.MOV.U32 R17, RZ, RZ, -0x800000 ;  /* 0xff800000ff117424 */ /* 0x000fd600078e00ff */
[----:B01-3--:R-:W-:Y:S05]  /*02d0*/  @P0 BRA `(.L_x_28707) ;  /* 0x0000000c00840947 */ /* 0x00bfea0003800000 */
[----:B------:R-:W1:Y:S01]  /*02e0*/  LDCU.64 UR4, c[0x0][0x390] ;  /* 0x00007200ff0477ac */ /* 0x000e620008000a00 */
[----:B------:R-:W-:Y:S01]  /*02f0*/  ISETP.NE.AND P0, PT, R25, 0xc00, PT ;  /* 0x00000c001900780c */ /* 0x000fe20003f05270 */
[----:B------:R-:W-:Y:S01]  /*0300*/  BSSY.RECONVERGENT B1, `(.L_x_28708) ;  /* 0x0000065000017945 */ /* 0x000fe20003800200 */
[----:B------:R-:W-:Y:S01]  /*0310*/  IMAD.MOV.U32 R17, RZ, RZ, -0x800000 ;  /* 0xff800000ff117424 */ /* 0x000fe200078e00ff */
[----:B------:R-:W-:Y:S01]  /*0320*/  MOV R16, R0 ;  /* 0x0000000000107202 */ /* 0x000fe20000000f00 */
[----:B-1----:R-:W-:Y:S02]  /*0330*/  IMAD R11, R7, UR4, RZ ;  /* 0x00000004070b7c24 */ /* 0x002fe4000f8e02ff */
[----:B------:R-:W-:-:S04]  /*0340*/  IMAD.WIDE.U32 R8, R4, UR4, RZ ;  /* 0x0000000404087c25 */ /* 0x000fc8000f8e00ff */
[----:B------:R-:W-:-:S04]  /*0350*/  IMAD R11, R4, UR5, R11 ;  /* 0x00000005040b7c24 */ /* 0x000fc8000f8e020b */
[----:B------:R-:W-:Y:S01]  /*0360*/  IMAD.IADD R19, R9, 0x1, R11 ;  /* 0x0000000109137824 */ /* 0x000fe200078e020b */
[----:B------:R-:W-:Y:S06]  /*0370*/  @!P0 BRA `(.L_x_28709) ;  /* 0x0000000400748947 */ /* 0x000fec0003800000 */
[----:B------:R-:W1:Y:S01]  /*0380*/  LDC.64 R14, c[0x0][0x388] ;  /* 0x0000e200ff0e7b82 */ /* 0x000e620000000a00 */
[----:B------:R-:W-:Y:S02]  /*0390*/  IADD3 R18, P0, PT, R24, R8, RZ ;  /* 0x0000000818127210 */ /* 0x000fe40007f1e0ff */
[----:B----4-:R-:W-:Y:S02]  /*03a0*/  R2UR UR4, R28 ;  /* 0x000000001c0472ca */ /* 0x010fe400000e0000 */
[----:B------:R-:W-:Y:S01]  /*03b0*/  R2UR UR5, R29 ;  /* 0x000000001d0572ca */ /* 0x000fe200000e0000 */
[----:B------:R-:W-:Y:S02]  /*03c0*/  IMAD.X R21, RZ, RZ, R19, P0 ;  /* 0x000000ffff157224 */ /* 0x000fe400000e0613 */
[----:B------:R-:W3:Y:S03]  /*03d0*/  LDC.64 R12, c[0x0][0x380] ;  /* 0x0000e000ff0c7b82 */ /* 0x000ee60000000a00 */
[----:B------:R-:W-:-:S04]  /*03e0*/  LEA.HI R17, P0, R21, R18, RZ, 0x1 ;  /* 0x0000001215117211 */ /* 0x000fc800078108ff */
[----:B------:R-:W-:Y:S01]  /*03f0*/  LOP3.LUT R11, R17, 0xfffffffe, RZ, 0xc0, !PT ;  /* 0xfffffffe110b7812 */ /* 0x000fe200078ec0ff */
[----:B------:R-:W-:-:S03]  /*0400*/  IMAD.X R20, RZ, RZ, R21, P0 ;  /* 0x000000ffff147224 */ /* 0x000fc600000e0615 */
[----:B-1----:R-:W-:-:S05]  /*0410*/  IADD3 R10, P0, PT, R11, R14, RZ ;  /* 0x0000000e0b0a7210 */ /* 0x002fca0007f1e0ff */
[----:B------:R-:W-:-:S05]  /*0420*/  IMAD.X R11, R20, 0x1, R15, P0 ;  /* 0x00000001140b7824 */ /* 0x000fca00000e060f */
[----:B------:R-:W4:Y:S01]  /*0430*/  LDG.E.U16 R10, desc[UR4][R10.64] ;  /* 0x000000040a0a7981 */ /* 0x000f22000c1e1500 */
[----:B------:R-:W-:-:S05]  /*0440*/  IMAD.SHL.U32 R23, R17, 0x4, RZ ;  /* 0x0000000411177824 */ /* 0x000fca00078e00ff */
[----:B------:R-:W-:-:S04]  /*0450*/  LOP3.LUT R23, R23, 0xfffffff8, RZ, 0xc0, !PT ;  /* 0xfffffff817177812 */ /* 0x000fc800078ec0ff */
[----:B---3--:R-:W-:Y:S02]  /*0460*/  IADD3 R22, P0, PT, R23, R12, RZ ;  /* 0x0000000c17167210 */ /* 0x008fe40007f1e0ff */
[----:B----4-:R-:W-:-:S04]  /*0470*/  PRMT R16, R10, 0x7771, RZ ;  /* 0x000077710a107816 */ /* 0x010fc800000000ff */
[----:B------:R-:W-:Y:S02]  /*0480*/  ISETP.NE.AND P1, PT, R16, RZ, PT ;  /* 0x000000ff1000720c */ /* 0x000fe40003f25270 */
[----:B------:R-:W-:-:S05]  /*0490*/  SHF.L.U64.HI R16, R17, 0x2, R20 ;  /* 0x0000000211107819 */ /* 0x000fca0000010214 */
[----:B------:R-:W-:-:S05]  /*04a0*/  IMAD.X R23, R16, 0x1, R13, P0 ;  /* 0x0000000110177824 */ /* 0x000fca00000e060d */
[----:B------:R-:W3:Y:S01]  /*04b0*/  LDG.E R16, desc[UR4][R22.64] ;  /* 0x0000000416107981 */ /* 0x000ee2000c1e1900 */
[----:B------:R-:W-:Y:S02]  /*04c0*/  @P1 R2UR UR6, R28 ;  /* 0x000000001c0612ca */ /* 0x000fe400000e0000 */
[----:B------:R-:W-:-:S13]  /*04d0*/  @P1 R2UR UR7, R29 ;  /* 0x000000001d0712ca */ /* 0x000fda00000e0000 */
[----:B------:R-:W4:Y:S01]  /*04e0*/  @P1 LDG.E R30, desc[UR6][R22.64+0x4] ;  /* 0x00000406161e1981 */ /* 0x000f22000c1e1900 */
[----:B------:R-:W-:Y:S01]  /*04f0*/  PRMT R10, R10, 0x7770, RZ ;  /* 0x000077700a0a7816 */ /* 0x000fe200000000ff */
[----:B------:R-:W1:Y:S03]  /*0500*/  LDC R20, c[0x0][0x398] ;  /* 0x0000e600ff147b82 */ /* 0x000e660000000800 */
[----:B------:R-:W-:-:S05]  /*0510*/  ISETP.NE.AND P0, PT, R10, RZ, PT ;  /* 0x000000ff0a00720c */ /* 0x000fca0003f05270 */
[----:B------:R-:W3:Y:S01]  /*0520*/  LDC.64 R10, c[0x0][0x398] ;  /* 0x0000e600ff0a7b82 */ /* 0x000ee20000000a00 */
[----:B-1----:R-:W-:Y:S02]  /*0530*/  IMAD.MOV.U32 R27, RZ, RZ, R20 ;  /* 0x000000ffff1b7224 */ /* 0x002fe400078e0014 */
[----:B---3--:R-:W-:-:S05]  /*0540*/  FMUL R17, R16, R11 ;  /* 0x0000000b10117220 */ /* 0x008fca0000400000 */
[----:B------:R-:W-:Y:S01]  /*0550*/  FSEL R16, R17, R10, P0 ;  /* 0x0000000a11107208 */ /* 0x000fe20000000000 */
[----:B----4-:R-:W-:Y:S01]  /*0560*/  @P1 FMUL R27, R30, R11 ;  /* 0x0000000b1e1b1220 */ /* 0x010fe20000400000 */
[----:B------:R-:W-:-:S04]  /*0570*/  ISETP.NE.AND P1, PT, R25, RZ, PT ;  /* 0x000000ff1900720c */ /* 0x000fc80003f25270 */
[----:B------:R-:W-:Y:S01]  /*0580*/  FMNMX3 R17, R16, -INF , R27, !PT ;  /* 0xff80000010117876 */ /* 0x000fe2000780001b */
[----:B------:R-:W-:-:S08]  /*0590*/  IMAD.MOV.U32 R16, RZ, RZ, R6 ;  /* 0x000000ffff107224 */ /* 0x000fd000078e0006 */
[----:B------:R-:W-:Y:S05]  /*05a0*/  @!P1 BRA `(.L_x_28709) ;  /* 0x0000000000e89947 */ /* 0x000fea0003800000 */
[----:B------:R-:W-:Y:S02]  /*05b0*/  IADD3 R23, P0, PT, R18, 0x800, RZ ;  /* 0x0000080012177810 */ /* 0x000fe40007f1e0ff */
[----:B------:R-:W-:Y:S02]  /*05c0*/  R2UR UR4, R28 ;  /* 0x000000001c0472ca */ /* 0x000fe400000e0000 */
[----:B------:R-:W-:Y:S01]  /*05d0*/  R2UR UR5, R29 ;  /* 0x000000001d0572ca */ /* 0x000fe200000e0000 */
[----:B------:R-:W-:-:S05]  /*05e0*/  IMAD.X R22, RZ, RZ, R21, P0 ;  /* 0x000000ffff167224 */ /* 0x000fca00000e0615 */
[----:B------:R-:W-:-:S04]  /*05f0*/  LEA.HI R23, P0, R22, R23, RZ, 0x1 ;  /* 0x0000001716177211 */ /* 0x000fc800078108ff */
[----:B------:R-:W-:Y:S01]  /*0600*/  LOP3.LUT R31, R23, 0xfffffffe, RZ, 0xc0, !PT ;  /* 0xfffffffe171f7812 */ /* 0x000fe200078ec0ff */
[----:B------:R-:W-:-:S03]  /*0610*/  IMAD.X R22, RZ, RZ, R22, P0 ;  /* 0x000000ffff167224 */ /* 0x000fc600000e0616 */
[----:B------:R-:W-:-:S05]  /*0620*/  IADD3 R30, P0, PT, R31, R14, RZ ;  /* 0x0000000e1f1e7210 */ /* 0x000fca0007f1e0ff */
[----:B------:R-:W-:-:S05]  /*0630*/  IMAD.X R31, R22, 0x1, R15, P0 ;  /* 0x00000001161f7824 */ /* 0x000fca00000e060f */
[----:B------:R-:W3:Y:S02]  /*0640*/  LDG.E.U16 R30, desc[UR4][R30.64] ;  /* 0x000000041e1e7981 */ /* 0x000ee4000c1e1500 */
[----:B---3--:R-:W-:-:S04]  /*0650*/  PRMT R16, R30, 0x7770, RZ ;  /* 0x000077701e107816 */ /* 0x008fc800000000ff */
[----:B------:R-:W-:Y:S02]  /*0660*/  ISETP.NE.AND P0, PT, R16, RZ, PT ;  /* 0x000000ff1000720c */ /* 0x000fe40003f05270 */
[----:B------:R-:W-:-:S04]  /*0670*/  PRMT R16, R30, 0x7771, RZ ;  /* 0x000077711e107816 */ /* 0x000fc800000000ff */
[----:B------:R-:W-:Y:S02]  /*0680*/  ISETP.NE.AND P1, PT, R16, RZ, PT ;  /* 0x000000ff1000720c */ /* 0x000fe40003f25270 */
[C---:B------:R-:W-:Y:S01]  /*0690*/  SHF.L.U64.HI R16, R23.reuse, 0x2, R22 ;  /* 0x0000000217107819 */ /* 0x040fe20000010216 */
[----:B------:R-:W-:-:S05]  /*06a0*/  IMAD.SHL.U32 R23, R23, 0x4, RZ ;  /* 0x0000000417177824 */ /* 0x000fca00078e00ff */
[----:B------:R-:W-:-:S04]  /*06b0*/  LOP3.LUT R23, R23, 0xfffffff8, RZ, 0xc0, !PT ;  /* 0xfffffff817177812 */ /* 0x000fc800078ec0ff */
[----:B------:R-:W-:Y:S02]  /*06c0*/  IADD3 R22, P2, PT, R23, R12, RZ ;  /* 0x0000000c17167210 */ /* 0x000fe40007f5e0ff */
[----:B------:R-:W-:Y:S02]  /*06d0*/  @P1 R2UR UR6, R28 ;  /* 0x000000001c0612ca */ /* 0x000fe400000e0000 */
[----:B------:R-:W-:Y:S01]  /*06e0*/  @P1 R2UR UR7, R29 ;  /* 0x000000001d0712ca */ /* 0x000fe200000e0000 */
[----:B------:R-:W-:-:S05]  /*06f0*/  IMAD.X R23, R16, 0x1, R13, P2 ;  /* 0x0000000110177824 */ /* 0x000fca00010e060d */
[----:B------:R-:W3:Y:S07]  /*0700*/  LDG.E R16, desc[UR4][R22.64] ;  /* 0x0000000416107981 */ /* 0x000eee000c1e1900 */
[----:B------:R-:W4:Y:S01]  /*0710*/  @P1 LDG.E R32, desc[UR6][R22.64+0x4] ;  /* 0x0000040616201981 */ /* 0x000f22000c1e1900 */
[----:B------:R-:W-:Y:S02]  /*0720*/  IMAD.MOV.U32 R30, RZ, RZ, R20 ;  /* 0x000000ffff1e7224 */ /* 0x000fe400078e0014 */
[----:B---3--:R-:W-:Y:S01]  /*0730*/  FMUL R27, R16, R11 ;  /* 0x0000000b101b7220 */ /* 0x008fe20000400000 */
[----:B------:R-:W-:-:S04]  /*0740*/  LOP3.LUT R16, R0, 0x800, RZ, 0xfc, !PT ;  /* 0x0000080000107812 */ /* 0x000fc800078efcff */
[----:B------:R-:W-:Y:S01]  /*0750*/  FSEL R27, R27, R10, P0 ;  /* 0x0000000a1b1b7208 */ /* 0x000fe20000000000 */
[----:B----4-:R-:W-:Y:S01]  /*0760*/  @P1 FMUL R30, R32, R11 ;  /* 0x0000000b201e1220 */ /* 0x010fe20000400000 */
[----:B------:R-:W-:-:S04]  /*0770*/  ISETP.NE.AND P1, PT, R25, 0x400, PT ;  /* 0x000004001900780c */ /* 0x000fc80003f25270 */
[----:B------:R-:W-:-:S09]  /*0780*/  FMNMX3 R17, R17, R27, R30, !PT ;  /* 0x0000001b11117276 */ /* 0x000fd2000780001e */
[----:B------:R-:W-:Y:S05]  /*0790*/  @!P1 BRA `(.L_x_28709) ;  /* 0x00000000006c9947 */ /* 0x000fea0003800000 */
[----:B------:R-:W-:Y:S02]  /*07a0*/  IADD3 R18, P0, PT, R18, 0x1000, RZ ;  /* 0x0000100012127810 */ /* 0x000fe40007f1e0ff */
[----:B------:R-:W-:Y:S02]  /*07b0*/  R2UR UR4, R28 ;  /* 0x000000001c0472ca */ /* 0x000fe400000e0000 */
[----:B------:R-:W-:Y:S01]  /*07c0*/  R2UR UR5, R29 ;  /* 0x000000001d0572ca */ /* 0x000fe200000e0000 */
[----:B------:R-:W-:-:S05]  /*07d0*/  IMAD.X R23, RZ, RZ, R21, P0 ;  /* 0x000000ffff177224 */ /* 0x000fca00000e0615 */
[----:B------:R-:W-:-:S04]  /*07e0*/  LEA.HI R18, P0, R23, R18, RZ, 0x1 ;  /* 0x0000001217127211 */ /* 0x000fc800078108ff */
[----:B------:R-:W-:-:S04]  /*07f0*/  SHF.L.U32 R21, R18, 0x2, RZ ;  /* 0x0000000212157819 */ /* 0x000fc800000006ff */
[----:B------:R-:W-:-:S04]  /*0800*/  LOP3.LUT R21, R21, 0xfffffff8, RZ, 0xc0, !PT ;  /* 0xfffffff815157812 */ /* 0x000fc800078ec0ff */
[----:B------:R-:W-:Y:S02]  /*0810*/  IADD3 R12, P2, PT, R21, R12, RZ ;  /* 0x0000000c150c7210 */ /* 0x000fe40007f5e0ff */
[----:B------:R-:W-:-:S04]  /*0820*/  LOP3.LUT R21, R18, 0xfffffffe, RZ, 0xc0, !PT ;  /* 0xfffffffe12157812 */ /* 0x000fc800078ec0ff */
[----:B------:R-:W-:Y:S01]  /*0830*/  IADD3 R14, P1, PT, R21, R14, RZ ;  /* 0x0000000e150e7210 */ /* 0x000fe20007f3e0ff */
[----:B------:R-:W-:-:S04]  /*0840*/  IMAD.X R21, RZ, RZ, R23, P0 ;  /* 0x000000ffff157224 */ /* 0x000fc800000e0617 */
[----:B------:R-:W-:-:S05]  /*0850*/  IMAD.X R15, R21, 0x1, R15, P1 ;  /* 0x00000001150f7824 */ /* 0x000fca00008e060f */
[----:B------:R-:W3:Y:S02]  /*0860*/  LDG.E.U16 R14, desc[UR4][R14.64] ;  /* 0x000000040e0e7981 */ /* 0x000ee4000c1e1500 */
[----:B---3--:R-:W-:-:S04]  /*0870*/  PRMT R16, R14, 0x7771, RZ ;  /* 0x000077710e107816 */ /* 0x008fc800000000ff */
[----:B------:R-:W-:Y:S02]  /*0880*/  ISETP.NE.AND P1, PT, R16, RZ, PT ;  /* 0x000000ff1000720c */ /* 0x000fe40003f25270 */
[----:B------:R-:W-:-:S05]  /*0890*/  SHF.L.U64.HI R16, R18, 0x2, R21 ;  /* 0x0000000212107819 */ /* 0x000fca0000010215 */
[----:B------:R-:W-:-:S05]  /*08a0*/  IMAD.X R13, R16, 0x1, R13, P2 ;  /* 0x00000001100d7824 */ /* 0x000fca00010e060d */
[----:B------:R-:W3:Y:S01]  /*08b0*/  LDG.E R16, desc[UR4][R12.64] ;  /* 0x000000040c107981 */ /* 0x000ee2000c1e1900 */
[----:B------:R-:W-:Y:S02]  /*08c0*/  @P1 R2UR UR6, R28 ;  /* 0x000000001c0612ca */ /* 0x000fe400000e0000 */
[----:B------:R-:W-:-:S13]  /*08d0*/  @P1 R2UR UR7, R29 ;  /* 0x000000001d0712ca */ /* 0x000fda00000e0000 */
[----:B------:R-:W4:Y:S01]  /*08e0*/  @P1 LDG.E R22, desc[UR6][R12.64+0x4] ;  /* 0x000004060c161981 */ /* 0x000f22000c1e1900 */
[----:B------:R-:W-:-:S04]  /*08f0*/  PRMT R18, R14, 0x7770, RZ ;  /* 0x000077700e127816 */ /* 0x000fc800000000ff */
[----:B------:R-:W-:-:S13]  /*0900*/  ISETP.NE.AND P0, PT, R18, RZ, PT ;  /* 0x000000ff1200720c */ /* 0x000fda0003f05270 */
[-C--:B---3--:R-:W-:Y:S01]  /*0910*/  @P0 FMUL R10, R16, R11.reuse ;  /* 0x0000000b100a0220 */ /* 0x088fe20000400000 */
[----:B------:R-:W-:Y:S01]  /*0920*/  LOP3.LUT R16, R0, 0xc00, RZ, 0xfc, !PT ;  /* 0x00000c0000107812 */ /* 0x000fe200078efcff */
[----:B----4-:R-:W-:-:S05]  /*0930*/  @P1 FMUL R20, R22, R11 ;  /* 0x0000000b16141220 */ /* 0x010fca0000400000 */
[----:B------:R-:W-:-:S07]  /*0940*/  FMNMX3 R17, R17, R10, R20, !PT ;  /* 0x0000000a11117276 */ /* 0x000fce0007800014 */
.L_x_28709:
[----:B------:R-:W-:Y:S05]  /*0950*/  BSYNC.RECONVERGENT B1 ;  /* 0x0000000000017941 */ /* 0x000fea0003800200 */
.L_x_28708:
[----:B------:R-:W-:-:S13]  /*0960*/  ISETP.GE.U32.AND P0, PT, R26, 0xc00, PT ;  /* 0x00000c001a00780c */ /* 0x000fda0003f06070 */
[----:B------:R-:W-:Y:S05]  /*0970*/  @!P0 BRA `(.L_x_28707) ;  /* 0x0000000400dc8947 */ /* 0x000fea0003800000 */
[----:B------:R-:W-:-:S04]  /*0980*/  IMAD.MOV.U32 R18, RZ, RZ, R8 ;  /* 0x000000ffff127224 */ /* 0x000fc800078e0008 */
[----:B------:R-:W-:-:S07]  /*0990*/  IMAD.WIDE.U32 R10, R16, 0x2, R18 ;  /* 0x00000002100a7825 */ /* 0x000fce00078e0012 */
.L_x_28710:
[----:B------:R-:W1:Y:S01]  /*09a0*/  LDCU.128 UR4, c[0x0][0x380] ;  /* 0x00007000ff0477ac */ /* 0x000e620008000c00 */
[----:B------:R-:W-:Y:S02]  /*09b0*/  LEA.HI R13, P0, R11, R10, RZ, 0x1 ;  /* 0x0000000a0b0d7211 */ /* 0x000fe400078108ff */
[----:B----4-:R-:W-:Y:S02]  /*09c0*/  R2UR UR8, R28 ;  /* 0x000000001c0872ca */ /* 0x010fe400000e0000 */
[----:B------:R-:W-:Y:S01]  /*09d0*/  LOP3.LUT R8, R13, 0xfffffffe, RZ, 0xc0, !PT ;  /* 0xfffffffe0d087812 */ /* 0x000fe200078ec0ff */
[----:B------:R-:W-:Y:S01]  /*09e0*/  IMAD.X R18, RZ, RZ, R11, P0 ;  /* 0x000000ffff127224 */ /* 0x000fe200000e060b */
[----:B------:R-:W-:Y:S02]  /*09f0*/  R2UR UR9, R29 ;  /* 0x000000001d0972ca */ /* 0x000fe400000e0000 */
[----:B------:R-:W-:-:S05]  /*0a00*/  IADD3 R19, P1, PT, R10, 0x800, RZ ;  /* 0x000008000a137810 */ /* 0x000fca0007f3e0ff */
[----:B------:R-:W-:Y:S01]  /*0a10*/  IMAD.X R20, RZ, RZ, R11, P1 ;  /* 0x000000ffff147224 */ /* 0x000fe200008e060b */
[----:B-1----:R-:W-:-:S04]  /*0a20*/  IADD3 R8, P0, PT, R8, UR6, RZ ;  /* 0x0000000608087c10 */ /* 0x002fc8000ff1e0ff */
[----:B------:R-:W-:Y:S02]  /*0a30*/  IADD3.X R9, PT, PT, R18, UR7, RZ, P0, !PT ;  /* 0x0000000712097c10 */ /* 0x000fe400087fe4ff */
[----:B------:R-:W-:-:S03]  /*0a40*/  LEA.HI R19, P0, R20, R19, RZ, 0x1 ;  /* 0x0000001314137211 */ /* 0x000fc600078108ff */
[----:B------:R1:W3:Y:S01]  /*0a50*/  LDG.E.U16 R21, desc[UR8][R8.64] ;  /* 0x0000000808157981 */ /* 0x0002e2000c1e1500 */
[----:B------:R-:W-:Y:S01]  /*0a60*/  LOP3.LUT R14, R19, 0xfffffffe, RZ, 0xc0, !PT ;  /* 0xfffffffe130e7812 */ /* 0x000fe200078ec0ff */
[----:B------:R-:W-:-:S03]  /*0a70*/  IMAD.X R20, RZ, RZ, R20, P0 ;  /* 0x000000ffff147224 */ /* 0x000fc600000e0614 */
[----:B------:R-:W-:-:S04]  /*0a80*/  IADD3 R14, P0, PT, R14, UR6, RZ ;  /* 0x000000060e0e7c10 */ /* 0x000fc8000ff1e0ff */
[----:B------:R-:W-:-:S05]  /*0a90*/  IADD3.X R15, PT, PT, R20, UR7, RZ, P0, !PT ;  /* 0x00000007140f7c10 */ /* 0x000fca00087fe4ff */
[----:B------:R-:W4:Y:S01]  /*0aa0*/  LDG.E.U16 R14, desc[UR8][R14.64] ;  /* 0x000000080e0e7981 */ /* 0x000f22000c1e1500 */
[----:B-1----:R-:W-:Y:S01]  /*0ab0*/  SHF.L.U64.HI R9, R13, 0x2, R18 ;  /* 0x000000020d097819 */ /* 0x002fe20000010212 */
[----:B------:R-:W-:-:S05]  /*0ac0*/  IMAD.SHL.U32 R18, R19, 0x4, RZ ;  /* 0x0000000413127824 */ /* 0x000fca00078e00ff */
[----:B------:R-:W-:Y:S02]  /*0ad0*/  LOP3.LUT R18, R18, 0xfffffff8, RZ, 0xc0, !PT ;  /* 0xfffffff812127812 */ /* 0x000fe400078ec0ff */
[----:B---3--:R-:W-:-:S04]  /*0ae0*/  PRMT R12, R21, 0x7771, RZ ;  /* 0x00007771150c7816 */ /* 0x008fc800000000ff */
[----:B------:R-:W-:Y:S01]  /*0af0*/  ISETP.NE.AND P2, PT, R12, RZ, PT ;  /* 0x000000ff0c00720c */ /* 0x000fe20003f45270 */
[----:B------:R-:W-:-:S05]  /*0b00*/  IMAD.SHL.U32 R12, R13, 0x4, RZ ;  /* 0x000000040d0c7824 */ /* 0x000fca00078e00ff */
[----:B------:R-:W-:Y:S02]  /*0b10*/  LOP3.LUT R12, R12, 0xfffffff8, RZ, 0xc0, !PT ;  /* 0xfffffff80c0c7812 */ /* 0x000fe400078ec0ff */
[----:B----4-:R-:W-:Y:S02]  /*0b20*/  PRMT R8, R14, 0x7771, RZ ;  /* 0x000077710e087816 */ /* 0x010fe400000000ff */
[----:B------:R-:W-:-:S03]  /*0b30*/  IADD3 R12, P1, PT, R12, UR4, RZ ;  /* 0x000000040c0c7c10 */ /* 0x000fc6000ff3e0ff */
[----:B------:R-:W-:Y:S02]  /*0b40*/  @P2 R2UR UR10, R28 ;  /* 0x000000001c0a22ca */ /* 0x000fe400000e0000 */
[----:B------:R-:W-:Y:S02]  /*0b50*/  @P2 R2UR UR11, R29 ;  /* 0x000000001d0b22ca */ /* 0x000fe400000e0000 */
[----:B------:R-:W-:Y:S02]  /*0b60*/  ISETP.NE.AND P0, PT, R8, RZ, PT ;  /* 0x000000ff0800720c */ /* 0x000fe40003f05270 */
[----:B------:R-:W-:Y:S02]  /*0b70*/  IADD3.X R13, PT, PT, R9, UR5, RZ, P1, !PT ;  /* 0x00000005090d7c10 */ /* 0x000fe40008ffe4ff */
[----:B------:R-:W-:Y:S02]  /*0b80*/  SHF.L.U64.HI R8, R19, 0x2, R20 ;  /* 0x0000000213087819 */ /* 0x000fe40000010214 */
[----:B------:R-:W-:Y:S01]  /*0b90*/  IADD3 R18, P1, PT, R18, UR4, RZ ;  /* 0x0000000412127c10 */ /* 0x000fe2000ff3e0ff */
[----:B------:R-:W3:Y:S04]  /*0ba0*/  LDG.E R20, desc[UR8][R12.64] ;  /* 0x000000080c147981 */ /* 0x000ee8000c1e1900 */
[----:B------:R3:W4:Y:S01]  /*0bb0*/  @P2 LDG.E R30, desc[UR10][R12.64+0x4] ;  /* 0x0000040a0c1e2981 */ /* 0x000722000c1e1900 */
[----:B------:R-:W-:-:S02]  /*0bc0*/  IADD3.X R19, PT, PT, R8, UR5, RZ, P1, !PT ;  /* 0x0000000508137c10 */ /* 0x000fc40008ffe4ff */
[----:B------:R-:W-:Y:S01]  /*0bd0*/  @P0 R2UR UR10, R28 ;  /* 0x000000001c0a02ca */ /* 0x000fe200000e0000 */
[----:B------:R-:W3:Y:S01]  /*0be0*/  LDC.64 R8, c[0x0][0x398] ;  /* 0x0000e600ff087b82 */ /* 0x000ee20000000a00 */
[----:B------:R-:W-:Y:S01]  /*0bf0*/  @P0 R2UR UR11, R29 ;  /* 0x000000001d0b02ca */ /* 0x000fe200000e0000 */
[----:B------:R-:W5:-:S12]  /*0c00*/  LDG.E R32, desc[UR8][R18.64] ;  /* 0x0000000812207981 */ /* 0x000f58000c1e1900 */
[----:B------:R-:W2:Y:S01]  /*0c10*/  @P0 LDG.E R34, desc[UR10][R18.64+0x4] ;  /* 0x0000040a12220981 */ /* 0x000ea2000c1e1900 */
[----:B------:R-:W1:Y:S01]  /*0c20*/  LDCU UR8, c[0x0][0x398] ;  /* 0x00007300ff0877ac */ /* 0x000e620008000800 */
[----:B------:R-:W-:Y:S02]  /*0c30*/  PRMT R15, R21, 0x7770, RZ ;  /* 0x00007770150f7816 */ /* 0x000fe400000000ff */
[----:B------:R-:W-:Y:S02]  /*0c40*/  PRMT R14, R14, 0x7770, RZ ;  /* 0x000077700e0e7816 */ /* 0x000fe400000000ff */
[----:B------:R-:W-:Y:S02]  /*0c50*/  ISETP.NE.AND P1, PT, R15, RZ, PT ;  /* 0x000000ff0f00720c */ /* 0x000fe40003f25270 */
[----:B------:R-:W-:Y:S02]  /*0c60*/  R2UR UR10, R28 ;  /* 0x000000001c0a72ca */ /* 0x000fe400000e0000 */
[----:B------:R-:W-:-:S02]  /*0c70*/  R2UR UR11, R29 ;  /* 0x000000001d0b72ca */ /* 0x000fc400000e0000 */
[----:B------:R-:W-:Y:S02]  /*0c80*/  R2UR UR12, R28 ;  /* 0x000000001c0c72ca */ /* 0x000fe400000e0000 */
[----:B------:R-:W-:Y:S01]  /*0c90*/  R2UR UR13, R29 ;  /* 0x000000001d0d72ca */ /* 0x000fe200000e0000 */
[----:B-1----:R-:W-:Y:S02]  /*0ca0*/  IMAD.U32 R22, RZ, RZ, UR8 ;  /* 0x00000008ff167e24 */ /* 0x002fe4000f8e00ff */
[-C--:B---3--:R-:W-:Y:S01]  /*0cb0*/  FMUL R13, R20, R9.reuse ;  /* 0x00000009140d7220 */ /* 0x088fe20000400000 */
[----:B----4-:R-:W-:-:S04]  /*0cc0*/  @P2 FMUL R22, R30, R9 ;  /* 0x000000091e162220 */ /* 0x010fc80000400000 */
[-C--:B------:R-:W-:Y:S02]  /*0cd0*/  FSEL R13, R13, R8.reuse, P1 ;  /* 0x000000080d0d7208 */ /* 0x080fe40000800000 */
[----:B------:R-:W-:Y:S02]  /*0ce0*/  IADD3 R23, P2, PT, R10, 0x1000, RZ ;  /* 0x000010000a177810 */ /* 0x000fe40007f5e0ff */
[----:B------:R-:W-:Y:S01]  /*0cf0*/  FMNMX3 R12, R17, R13, R22, !PT ;  /* 0x0000000d110c7276 */ /* 0x000fe20007800016 */
[----:B-----5:R-:W-:Y:S01]  /*0d00*/  FMUL R13, R32, R9 ;  /* 0x00000009200d7220 */ /* 0x020fe20000400000 */
[----:B------:R-:W-:Y:S01]  /*0d10*/  ISETP.NE.AND P1, PT, R14, RZ, PT ;  /* 0x000000ff0e00720c */ /* 0x000fe20003f25270 */
[----:B------:R-:W-:Y:S01]  /*0d20*/  IMAD.X R30, RZ, RZ, R11, P2 ;  /* 0x000000ffff1e7224 */ /* 0x000fe200010e060b */
[----:B------:R-:W-:Y:S01]  /*0d30*/  IADD3 R22, P2, PT, R10, 0x1800, RZ ;  /* 0x000018000a167810 */ /* 0x000fe20007f5e0ff */
[----:B------:R-:W-:Y:S01]  /*0d40*/  IMAD.U32 R17, RZ, RZ, UR8 ;  /* 0x00000008ff117e24 */ /* 0x000fe2000f8e00ff */
[----:B------:R-:W-:-:S03]  /*0d50*/  FSEL R13, R13, R8, P1 ;  /* 0x000000080d0d7208 */ /* 0x000fc60000800000 */
[----:B------:R-:W-:Y:S02]  /*0d60*/  IMAD.X R21, RZ, RZ, R11, P2 ;  /* 0x000000ffff157224 */ /* 0x000fe400010e060b */
[----:B--2---:R-:W-:Y:S01]  /*0d70*/  @P0 FMUL R17, R34, R9 ;  /* 0x0000000922110220 */ /* 0x004fe20000400000 */
[----:B------:R-:W-:Y:S02]  /*0d80*/  LEA.HI R23, P0, R30, R23, RZ, 0x1 ;  /* 0x000000171e177211 */ /* 0x000fe400078108ff */
[----:B------:R-:W-:Y:S02]  /*0d90*/  LEA.HI R22, P1, R21, R22, RZ, 0x1 ;  /* 0x0000001615167211 */ /* 0x000fe400078308ff */
[----:B------:R-:W-:Y:S01]  /*0da0*/  FMNMX3 R17, R12, R13, R17, !PT ;  /* 0x0000000d0c117276 */ /* 0x000fe20007800011 */
[----:B------:R-:W-:Y:S01]  /*0db0*/  IMAD.X R30, RZ, RZ, R30, P0 ;  /* 0x000000ffff1e7224 */ /* 0x000fe200000e061e */
[----:B------:R-:W-:Y:S01]  /*0dc0*/  LOP3.LUT R12, R23, 0xfffffffe, RZ, 0xc0, !PT ;  /* 0xfffffffe170c7812 */ /* 0x000fe200078ec0ff */
[----:B------:R-:W-:Y:S01]  /*0dd0*/  IMAD.X R21, RZ, RZ, R21, P1 ;  /* 0x000000ffff157224 */ /* 0x000fe200008e0615 */
[----:B------:R-:W-:-:S02]  /*0de0*/  LOP3.LUT R14, R22, 0xfffffffe, RZ, 0xc0, !PT ;  /* 0xfffffffe160e7812 */ /* 0x000fc400078ec0ff */
[----:B------:R-:W-:-:S04]  /*0df0*/  IADD3 R12, P0, PT, R12, UR6, RZ ;  /* 0x000000060c0c7c10 */ /* 0x000fc8000ff1e0ff */
[----:B------:R-:W-:Y:S02]  /*0e00*/  IADD3.X R13, PT, PT, R30, UR7, RZ, P0, !PT ;  /* 0x000000071e0d7c10 */ /* 0x000fe400087fe4ff */
[----:B------:R-:W-:-:S03]  /*0e10*/  IADD3 R14, P0, PT, R14, UR6, RZ ;  /* 0x000000060e0e7c10 */ /* 0x000fc6000ff1e0ff */
[----:B------:R1:W2:Y:S01]  /*0e20*/  LDG.E.U16 R19, desc[UR10][R12.64] ;  /* 0x0000000a0c137981 */ /* 0x0002a2000c1e1500 */
[----:B------:R-:W-:-:S05]  /*0e30*/  IADD3.X R15, PT, PT, R21, UR7, RZ, P0, !PT ;  /* 0x00000007150f7c10 */ /* 0x000fca00087fe4ff */
[----:B------:R3:W4:Y:S01]  /*0e40*/  LDG.E.U16 R20, desc[UR12][R14.64] ;  /* 0x0000000c0e147981 */ /* 0x000722000c1e1500 */
[C---:B------:R-:W-:Y:S02]  /*0e50*/  SHF.L.U64.HI R27, R23.reuse, 0x2, R30 ;  /* 0x00000002171b7819 */ /* 0x040fe4000001021e */
[----:B------:R-:W-:Y:S02]  /*0e60*/  SHF.L.U32 R23, R23, 0x2, RZ ;  /* 0x0000000217177819 */ /* 0x000fe400000006ff */
[----:B------:R-:W-:Y:S02]  /*0e70*/  R2UR UR6, R28 ;  /* 0x000000001c0672ca */ /* 0x000fe400000e0000 */
[----:B-1----:R-:W-:Y:S02]  /*0e80*/  LOP3.LUT R13, R23, 0xfffffff8, RZ, 0xc0, !PT ;  /* 0xfffffff8170d7812 */ /* 0x002fe400078ec0ff */
[----:B------:R-:W-:Y:S02]  /*0e90*/  R2UR UR7, R29 ;  /* 0x000000001d0772ca */ /* 0x000fe400000e0000 */
[----:B---3--:R-:W-:-:S02]  /*0ea0*/  IADD3 R14, P0, PT, R13, UR4, RZ ;  /* 0x000000040d0e7c10 */ /* 0x008fc4000ff1e0ff */
[----:B------:R-:W-:Y:S02]  /*0eb0*/  SHF.L.U64.HI R21, R22, 0x2, R21 ;  /* 0x0000000216157819 */ /* 0x000fe40000010215 */
[----:B------:R-:W-:Y:S02]  /*0ec0*/  IADD3.X R15, PT, PT, R27, UR5, RZ, P0, !PT ;  /* 0x000000051b0f7c10 */ /* 0x000fe400087fe4ff */
[----:B--2---:R-:W-:-:S04]  /*0ed0*/  PRMT R18, R19, 0x7771, RZ ;  /* 0x0000777113127816 */ /* 0x004fc800000000ff */
[----:B------:R-:W-:Y:S02]  /*0ee0*/  ISETP.NE.AND P1, PT, R18, RZ, PT ;  /* 0x000000ff1200720c */ /* 0x000fe40003f25270 */
[----:B----4-:R-:W-:-:S04]  /*0ef0*/  PRMT R18, R20, 0x7771, RZ ;  /* 0x0000777114127816 */ /* 0x010fc800000000ff */
[----:B------:R-:W-:Y:S01]  /*0f00*/  ISETP.NE.AND P3, PT, R18, RZ, PT ;  /* 0x000000ff1200720c */ /* 0x000fe20003f65270 */
[----:B------:R-:W-:-:S05]  /*0f10*/  IMAD.SHL.U32 R18, R22, 0x4, RZ ;  /* 0x0000000416127824 */ /* 0x000fca00078e00ff */
[----:B------:R-:W-:Y:S02]  /*0f20*/  LOP3.LUT R12, R18, 0xfffffff8, RZ, 0xc0, !PT ;  /* 0xfffffff8120c7812 */ /* 0x000fe400078ec0ff */
[----:B------:R-:W-:Y:S01]  /*0f30*/  @P1 R2UR UR10, R28 ;  /* 0x000000001c0a12ca */ /* 0x000fe200000e0000 */
[----:B------:R-:W2:Y:S01]  /*0f40*/  LDG.E R18, desc[UR6][R14.64] ;  /* 0x000000060e127981 */ /* 0x000ea2000c1e1900 */
[C---:B------:R-:W-:Y:S02]  /*0f50*/  @P1 R2UR UR11, R29.reuse ;  /* 0x000000001d0b12ca */ /* 0x040fe400000e0000 */
[----:B------:R-:W-:Y:S02]  /*0f60*/  IADD3 R12, P2, PT, R12, UR4, RZ ;  /* 0x000000040c0c7c10 */ /* 0x000fe4000ff5e0ff */
[----:B------:R-:W-:Y:S02]  /*0f70*/  @P3 R2UR UR14, R28 ;  /* 0x000000001c0e32ca */ /* 0x000fe400000e0000 */
[----:B------:R-:W-:-:S02]  /*0f80*/  @P3 R2UR UR15, R29 ;  /* 0x000000001d0f32ca */ /* 0x000fc400000e0000 */
[----:B------:R-:W-:-:S05]  /*0f90*/  IADD3.X R13, PT, PT, R21, UR5, RZ, P2, !PT ;  /* 0x00000005150d7c10 */ /* 0x000fca00097fe4ff */
[----:B------:R-:W3:Y:S04]  /*0fa0*/  @P1 LDG.E R22, desc[UR10][R14.64+0x4] ;  /* 0x0000040a0e161981 */ /* 0x000ee8000c1e1900 */
[----:B------:R-:W4:Y:S04]  /*0fb0*/  LDG.E R30, desc[UR12][R12.64] ;  /* 0x0000000c0c1e7981 */ /* 0x000f28000c1e1900 */
[----:B------:R-:W5:Y:S01]  /*0fc0*/  @P3 LDG.E R32, desc[UR14][R12.64+0x4] ;  /* 0x0000040e0c203981 */ /* 0x000f62000c1e1900 */
[----:B------:R-:W-:Y:S01]  /*0fd0*/  PRMT R20, R20, 0x7770, RZ ;  /* 0x0000777014147816 */ /* 0x000fe200000000ff */
[----:B------:R-:W-:Y:S01]  /*0fe0*/  VIADD R16, R16, 0x1000 ;  /* 0x0000100010107836 */ /* 0x000fe20000000000 */
[----:B------:R-:W-:-:S02]  /*0ff0*/  PRMT R19, R19, 0x7770, RZ ;  /* 0x0000777013137816 */ /* 0x000fc400000000ff */
[----:B------:R-:W-:Y:S01]  /*1000*/  ISETP.NE.AND P2, PT, R20, RZ, PT ;  /* 0x000000ff1400720c */ /* 0x000fe20003f45270 */
[----:B------:R-:W-:Y:S01]  /*1010*/  IMAD.U32 R20, RZ, RZ, UR8 ;  /* 0x00000008ff147e24 */ /* 0x000fe2000f8e00ff */
[----:B------:R-:W-:Y:S01]  /*1020*/  ISETP.NE.AND P0, PT, R19, RZ, PT ;  /* 0x000000ff1300720c */ /* 0x000fe20003f05270 */
[----:B------:R-:W-:Y:S02]  /*1030*/  IMAD.U32 R21, RZ, RZ, UR8 ;  /* 0x00000008ff157e24 */ /* 0x000fe4000f8e00ff */
[----:B--2---:R-:W-:-:S05]  /*1040*/  FMUL R19, R18, R9 ;  /* 0x0000000912137220 */ /* 0x004fca0000400000 */
[----:B------:R-:W-:Y:S01]  /*1050*/  FSEL R19, R19, R8, P0 ;  /* 0x0000000813137208 */ /* 0x000fe20000000000 */
[----:B---3--:R-:W-:Y:S01]  /*1060*/  @P1 FMUL R20, R22, R9 ;  /* 0x0000000916141220 */ /* 0x008fe20000400000 */
[----:B------:R-:W-:Y:S02]  /*1070*/  ISETP.GE.AND P1, PT, R16, R5, PT ;  /* 0x000000051000720c */ /* 0x000fe40003f26270 */
[----:B------:R-:W-:Y:S01]  /*1080*/  IADD3 R10, P0, PT, R10, 0x2000, RZ ;  /* 0x000020000a0a7810 */ /* 0x000fe20007f1e0ff */
[----:B----4-:R-:W-:Y:S01]  /*1090*/  @P2 FMUL R8, R30, R9 ;  /* 0x000000091e082220 */ /* 0x010fe20000400000 */
[----:B------:R-:W-:Y:S01]  /*10a0*/  FMNMX3 R17, R17, R19, R20, !PT ;  /* 0x0000001311117276 */ /* 0x000fe20007800014 */
[----:B-----5:R-:W-:Y:S02]  /*10b0*/  @P3 FMUL R21, R32, R9 ;  /* 0x0000000920153220 */ /* 0x020fe40000400000 */
[----:B------:R-:W-:-:S03]  /*10c0*/  IMAD.X R11, RZ, RZ, R11, P0 ;  /* 0x000000ffff0b7224 */ /* 0x000fc600000e060b */
[----:B------:R-:W-:-:S03]  /*10d0*/  FMNMX3 R17, R17, R8, R21, !PT ;  /* 0x0000000811117276 */ /* 0x000fc60007800015 */
[----:B------:R-:W-:Y:S05]  /*10e0*/  @!P1 BRA `(.L_x_28710) ;  /* 0xfffffff8002c9947 */ /* 0x000fea000383ffff */
.L_x_28707:
[----:B------:R-:W-:Y:S05]  /*10f0*/  BSYNC.RECONVERGENT B0 ;  /* 0x0000000000007941 */ /* 0x000fea0003800200 */
.L_x_28706:
[----:B------:R-:W-:Y:S01]  /*1100*/  UMOV UR4, 0xffffffff ;  /* 0xffffffff00047882 */ /* 0x000fe20000000000 */
[C---:B------:R-:W-:Y:S02]  /*1110*/  ISETP.GT.AND P0, PT, R2.reuse, 0xf, PT ;  /* 0x0000000f0200780c */ /* 0x040fe40003f04270 */
        /* <DEDUP_REMOVED lines=14> */
[----:B------:R1:W3:Y:S02]  /*1200*/  SHFL.DOWN PT, R14, R8, 0x10, 0x1f ;  /* 0x0a001f00080e7f89 */ /* 0x0002e400000e0000 */
.L_x_28745:
[----:B------:R-:W-:Y:S01]  /*1210*/  ISETP.NE.AND P2, PT, R0, RZ, PT ;  /* 0x000000ff0000720c */ /* 0x000fe20003f45270 */
[----:B------:R-:W-:Y:S01]  /*1220*/  IMAD.MOV.U32 R16, RZ, RZ, R8 ;  /* 0x000000ffff107224 */ /* 0x000fe200078e0008 */
[----:B------:R-:W-:Y:S01]  /*1230*/  PLOP3.LUT P1, PT, PT, PT, PT, 0x8, 0x80 ;  /* 0x000000000080781c */ /* 0x000fe20003f2e170 */
[----:B------:R-:W-:-:S12]  /*1240*/  @P0 BRA `(.L_x_28712) ;  /* 0x0000000000280947 */ /* 0x000fd80003800000 */
[----:B------:R-:W-:Y:S02]  /*1250*/  ISETP.NE.AND P0, PT, R2, RZ, PT ;  /* 0x000000ff0200720c */ /* 0x000fe40003f05270 */
[----:B---3--:R-:W-:-:S11]  /*1260*/  FMNMX R16, R9, R14, !PT ;  /* 0x0000000e09107209 */ /* 0x008fd60007800000 */
[----:B------:R-:W3:Y:S01]  /*1270*/  @!P0 S2R R11, SR_CgaCtaId ;  /* 0x00000000000b8919 */ /* 0x000ee20000008800 */
[----:B------:R-:W-:Y:S02]  /*1280*/  @!P0 MOV R10, 0x400 ;  /* 0x00000400000a8802 */ /* 0x000fe40000000f00 */
[----:B-1----:R-:W-:Y:S02]  /*1290*/  @!P0 SHF.R.U32.HI R8, RZ, 0x3, R0 ;  /* 0x00000003ff088819 */ /* 0x002fe40000011600 */
[----:B------:R-:W-:Y:S02]  /*12a0*/  @!P0 PLOP3.LUT P1, PT, PT, PT, PT, 0x80, 0x8 ;  /* 0x000000000008881c */ /* 0x000fe40003f2f070 */
[----:B------:R-:W-:Y:S02]  /*12b0*/  @!P0 LOP3.LUT R8, R8, 0x7c, RZ, 0xc0, !PT ;  /* 0x0000007c08088812 */ /* 0x000fe400078ec0ff */
[----:B---3--:R-:W-:-:S05]  /*12c0*/  @!P0 LEA R11, R11, R10, 0x18 ;  /* 0x0000000a0b0b8211 */ /* 0x008fca00078ec0ff */
[----:B------:R-:W-:-:S05]  /*12d0*/  @!P0 IMAD.IADD R11, R8, 0x1, R11 ;  /* 0x00000001080b8824 */ /* 0x000fca00078e020b */
[----:B------:R1:W-:Y:S02]  /*12e0*/  @!P0 STS [R11+0x20], R16 ;  /* 0x000020100b008388 */ /* 0x0003e40000000800 */
.L_x_28712:
[----:B------:R-:W-:Y:S05]  /*12f0*/  WARPSYNC.ALL ;  /* 0x0000000000007948 */ /* 0x000fea0003800000 */
[----:B------:R-:W-:Y:S06]  /*1300*/  BAR.SYNC.DEFER_BLOCKING 0x0 ;  /* 0x0000000000007b1d */ /* 0x000fec0000010000 */
[----:B------:R-:W-:Y:S04]  /*1310*/  BSSY.RECONVERGENT B0, `(.L_x_28713) ;  /* 0x000001e000007945 */ /* 0x000fe80003800200 */
[----:B------:R-:W-:Y:S05]  /*1320*/  @P2 BRA `(.L_x_28714) ;  /* 0x0000000000702947 */ /* 0x000fea0003800000 */
[----:B------:R-:W5:Y:S01]  /*1330*/  S2UR UR5, SR_CgaCtaId ;  /* 0x00000000000579c3 */ /* 0x000f620000008800 */
[----:B------:R-:W-:Y:S02]  /*1340*/  UMOV UR4, 0x400 ;  /* 0x0000040000047882 */ /* 0x000fe40000000000 */
[----:B-----5:R-:W-:-:S09]  /*1350*/  ULEA UR4, UR5, UR4, 0x18 ;  /* 0x0000000405047291 */ /* 0x020fd2000f8ec0ff */
[----:B-1----:R-:W1:Y:S04]  /*1360*/  LDS.128 R8, [UR4+0x20] ;  /* 0x00002004ff087984 */ /* 0x002e680008000c00 */
[----:B------:R-:W5:Y:S04]  /*1370*/  LDS.128 R20, [UR4+0x30] ;  /* 0x00003004ff147984 */ /* 0x000f680008000c00 */
[----:B---3--:R-:W3:Y:S01]  /*1380*/  LDS.128 R12, [UR4+0x40] ;  /* 0x00004004ff0c7984 */ /* 0x008ee20008000c00 */
[----:B-1----:R-:W-:-:S03]  /*1390*/  FMNMX3 R9, R16, R9, R10, !PT ;  /* 0x0000000910097276 */ /* 0x002fc6000780000a */
[----:B------:R-:W1:Y:S01]  /*13a0*/  LDS.128 R16, [UR4+0x50] ;  /* 0x00005004ff107984 */ /* 0x000e620008000c00 */
[----:B-----5:R-:W-:-:S04]  /*13b0*/  FMNMX3 R9, R9, R11, R20, !PT ;  /* 0x0000000b09097276 */ /* 0x020fc80007800014 */
[----:B------:R-:W-:Y:S02]  /*13c0*/  FMNMX3 R21, R9, R21, R22, !PT ;  /* 0x0000001509157276 */ /* 0x000fe40007800016 */
[----:B------:R-:W5:Y:S02]  /*13d0*/  LDS.128 R8, [UR4+0x60] ;  /* 0x00006004ff087984 */ /* 0x000f640008000c00 */
[----:B---3--:R-:W-:Y:S02]  /*13e0*/  FMNMX3 R12, R21, R23, R12, !PT ;  /* 0x00000017150c7276 */ /* 0x008fe4000780000c */
[----:B------:R-:W3:Y:S02]  /*13f0*/  LDS.128 R20, [UR4+0x70] ;  /* 0x00007004ff147984 */ /* 0x000ee40008000c00 */
[----:B------:R-:W-:-:S04]  /*1400*/  FMNMX3 R12, R12, R13, R14, !PT ;  /* 0x0000000d0c0c7276 */ /* 0x000fc8000780000e */
[----:B-1----:R-:W-:-:S04]  /*1410*/  FMNMX3 R12, R12, R15, R16, !PT ;  /* 0x0000000f0c0c7276 */ /* 0x002fc80007800010 */
[----:B------:R-:W-:Y:S02]  /*1420*/  FMNMX3 R17, R12, R17, R18, !PT ;  /* 0x000000110c117276 */ /* 0x000fe40007800012 */
[----:B------:R-:W1:Y:S02]  /*1430*/  LDS.128 R12, [UR4+0x80] ;  /* 0x00008004ff0c7984 */ /* 0x000e640008000c00 */
[----:B-----5:R-:W-:Y:S02]  /*1440*/  FMNMX3 R8, R17, R19, R8, !PT ;  /* 0x0000001311087276 */ /* 0x020fe40007800008 */
[----:B------:R-:W5:Y:S02]  /*1450*/  LDS.128 R16, [UR4+0x90] ;  /* 0x00009004ff107984 */ /* 0x000f640008000c00 */
[----:B------:R-:W-:-:S04]  /*1460*/  FMNMX3 R8, R8, R9, R10, !PT ;  /* 0x0000000908087276 */ /* 0x000fc8000780000a */
[----:B---3--:R-:W-:-:S04]  /*1470*/  FMNMX3 R8, R8, R11, R20, !PT ;  /* 0x0000000b08087276 */ /* 0x008fc80007800014 */
[----:B------:R-:W-:-:S04]  /*1480*/  FMNMX3 R8, R8, R21, R22, !PT ;  /* 0x0000001508087276 */ /* 0x000fc80007800016 */
[----:B-1----:R-:W-:-:S04]  /*1490*/  FMNMX3 R8, R8, R23, R12, !PT ;  /* 0x0000001708087276 */ /* 0x002fc8000780000c */
[----:B------:R-:W-:-:S04]  /*14a0*/  FMNMX3 R8, R8, R13, R14, !PT ;  /* 0x0000000d08087276 */ /* 0x000fc8000780000e */
[----:B-----5:R-:W-:-:S04]  /*14b0*/  FMNMX3 R8, R8, R15, R16, !PT ;  /* 0x0000000f08087276 */ /* 0x020fc80007800010 */
[----:B------:R-:W-:-:S04]  /*14c0*/  FMNMX3 R8, R8, R17, R18, !PT ;  /* 0x0000001108087276 */ /* 0x000fc80007800012 */
[----:B------:R-:W-:-:S05]  /*14d0*/  FMNMX R8, R8, R19, !PT ;  /* 0x0000001308087209 */ /* 0x000fca0007800000 */
[----:B------:R1:W-:Y:S02]  /*14e0*/  STS [UR4+0xa4], R8 ;  /* 0x0000a408ff007988 */ /* 0x0003e40008000804 */
.L_x_28714:
[----:B------:R-:W-:Y:S05]  /*14f0*/  BSYNC.RECONVERGENT B0 ;  /* 0x0000000000007941 */ /* 0x000fea0003800200 */
.L_x_28713:
[----:B------:R-:W5:Y:S08]  /*1500*/  S2UR UR5, SR_CgaCtaId ;  /* 0x00000000000579c3 */ /* 0x000f700000008800 */
[----:B------:R-:W-:Y:S01]  /*1510*/  BAR.SYNC.DEFER_BLOCKING 0x0 ;  /* 0x0000000000007b1d */ /* 0x000fe20000010000 */
[----:B------:R-:W-:Y:S01]  /*1520*/  ISETP.GE.AND P0, PT, R0, R5, PT ;  /* 0x000000050000720c */ /* 0x000fe20003f06270 */
[----:B------:R-:W-:-:S04]  /*1530*/  IMAD.MOV.U32 R13, RZ, RZ, RZ ;  /* 0x000000ffff0d7224 */ /* 0x000fc800078e00ff */
[----:B------:R-:W-:Y:S01]  /*1540*/  UMOV UR4, 0x400 ;  /* 0x0000040000047882 */ /* 0x000fe20000000000 */
[----:B------:R-:W0:Y:S01]  /*1550*/  LDCU.128 UR12, c[0x0][0x380] ;  /* 0x00007000ff0c77ac */ /* 0x000e220008000c00 */
[----:B------:R-:W-:Y:S01]  /*1560*/  BSSY.RECONVERGENT B0, `(.L_x_28715) ;  /* 0x00000ab000007945 */ /* 0x000fe20003800200 */
[----:B-----5:R-:W-:-:S09]  /*1570*/  ULEA UR4, UR5, UR4, 0x18 ;  /* 0x0000000405047291 */ /* 0x020fd2000f8ec0ff */
[----:B------:R-:W0:Y:S01]  /*1580*/  LDS R21, [UR4+0xa4] ;  /* 0x0000a404ff157984 */ /* 0x000e220008000800 */
[----:B------:R-:W-:Y:S05]  /*1590*/  @P0 BRA `(.L_x_28716) ;  /* 0x00000008009c0947 */ /* 0x000fea0003800000 */
[C---:B------:R-:W-:Y:S01]  /*15a0*/  LOP3.LUT P2, RZ, R26.reuse, 0x400, RZ, 0xc0, !PT ;  /* 0x000004001aff7812 */ /* 0x040fe2000784c0ff */
[----:B------:R-:W-:Y:S01]  /*15b0*/  BSSY.RECONVERGENT B1, `(.L_x_28717) ;  /* 0x000003d000017945 */ /* 0x000fe20003800200 */
[----:B------:R-:W-:Y:S01]  /*15c0*/  ISETP.GE.U32.AND P0, PT, R26, 0x400, PT ;  /* 0x000004001a00780c */ /* 0x000fe20003f06070 */
[----:B------:R-:W-:Y:S02]  /*15d0*/  IMAD.MOV.U32 R13, RZ, RZ, RZ ;  /* 0x000000ffff0d7224 */ /* 0x000fe400078e00ff */
[----:B------:R-:W-:-:S08]  /*15e0*/  IMAD.MOV.U32 R12, RZ, RZ, R0 ;  /* 0x000000ffff0c7224 */ /* 0x000fd000078e0000 */
[----:B------:R-:W-:Y:S05]  /*15f0*/  @P2 BRA `(.L_x_28718) ;  /* 0x0000000000e02947 */ /* 0x000fea0003800000 */
[----:B------:R-:W5:Y:S01]  /*1600*/  LDCU.64 UR4, c[0x0][0x390] ;  /* 0x00007200ff0477ac */ /* 0x000f620008000a00 */
[----:B-1----:R-:W-:Y:S02]  /*1610*/  IMAD.MOV.U32 R8, RZ, RZ, R24 ;  /* 0x000000ffff087224 */ /* 0x002fe400078e0018 */
[----:B------:R-:W-:Y:S01]  /*1620*/  IMAD.MOV.U32 R9, RZ, RZ, RZ ;  /* 0x000000ffff097224 */ /* 0x000fe200078e00ff */
[----:B------:R-:W1:Y:S01]  /*1630*/  LDCU.128 UR8, c[0x0][0x380] ;  /* 0x00007000ff0877ac */ /* 0x000e620008000c00 */
[----:B-----5:R-:W-:Y:S02]  /*1640*/  IMAD R11, R7, UR4, RZ ;  /* 0x00000004070b7c24 */ /* 0x020fe4000f8e02ff */
[----:B------:R-:W-:Y:S01]  /*1650*/  IMAD.WIDE.U32 R8, R4, UR4, R8 ;  /* 0x0000000404087c25 */ /* 0x000fe2000f8e0008 */
[----:B----4-:R-:W-:-:S03]  /*1660*/  R2UR UR4, R28 ;  /* 0x000000001c0472ca */ /* 0x010fc600000e0000 */
[----:B------:R-:W-:Y:S01]  /*1670*/  IMAD R11, R4, UR5, R11 ;  /* 0x00000005040b7c24 */ /* 0x000fe2000f8e020b */
[----:B------:R-:W-:-:S03]  /*1680*/  R2UR UR5, R29 ;  /* 0x000000001d0572ca */ /* 0x000fc600000e0000 */
[----:B------:R-:W-:-:S05]  /*1690*/  IMAD.IADD R9, R11, 0x1, R9 ;  /* 0x000000010b097824 */ /* 0x000fca00078e0209 */
[----:B------:R-:W-:-:S04]  /*16a0*/  LEA.HI R11, P2, R9, R8, RZ, 0x1 ;  /* 0x00000008090b7211 */ /* 0x000fc800078508ff */
[----:B------:R-:W-:Y:S01]  /*16b0*/  LOP3.LUT R8, R11, 0xfffffffe, RZ, 0xc0, !PT ;  /* 0xfffffffe0b087812 */ /* 0x000fe200078ec0ff */
[----:B------:R-:W-:-:S03]  /*16c0*/  IMAD.X R12, RZ, RZ, R9, P2 ;  /* 0x000000ffff0c7224 */ /* 0x000fc600010e0609 */
[----:B-1----:R-:W-:-:S04]  /*16d0*/  IADD3 R8, P2, PT, R8, UR10, RZ ;  /* 0x0000000a08087c10 */ /* 0x002fc8000ff5e0ff */
[----:B------:R-:W-:-:S05]  /*16e0*/  IADD3.X R9, PT, PT, R12, UR11, RZ, P2, !PT ;  /* 0x0000000b0c097c10 */ /* 0x000fca00097fe4ff */
[----:B------:R-:W4:Y:S01]  /*16f0*/  LDG.E.U16 R8, desc[UR4][R8.64] ;  /* 0x0000000408087981 */ /* 0x000f22000c1e1500 */
[C---:B------:R-:W-:Y:S01]  /*1700*/  IMAD.SHL.U32 R10, R11.reuse, 0x4, RZ ;  /* 0x000000040b0a7824 */ /* 0x040fe200078e00ff */
[----:B------:R-:W-:-:S04]  /*1710*/  SHF.L.U64.HI R11, R11, 0x2, R12 ;  /* 0x000000020b0b7819 */ /* 0x000fc8000001020c */
[----:B------:R-:W-:-:S04]  /*1720*/  LOP3.LUT R10, R10, 0xfffffff8, RZ, 0xc0, !PT ;  /* 0xfffffff80a0a7812 */ /* 0x000fc800078ec0ff */
[----:B------:R-:W-:-:S04]  /*1730*/  IADD3 R10, P2, PT, R10, UR8, RZ ;  /* 0x000000080a0a7c10 */ /* 0x000fc8000ff5e0ff */
[----:B------:R-:W-:-:S05]  /*1740*/  IADD3.X R11, PT, PT, R11, UR9, RZ, P2, !PT ;  /* 0x000000090b0b7c10 */ /* 0x000fca00097fe4ff */
[----:B------:R-:W5:Y:S01]  /*1750*/  LDG.E R12, desc[UR4][R10.64] ;  /* 0x000000040a0c7981 */ /* 0x000f62000c1e1900 */
[----:B----4-:R-:W-:-:S04]  /*1760*/  PRMT R13, R8, 0x7771, RZ ;  /* 0x00007771080d7816 */ /* 0x010fc800000000ff */
[----:B------:R-:W-:-:S13]  /*1770*/  ISETP.NE.AND P3, PT, R13, RZ, PT ;  /* 0x000000ff0d00720c */ /* 0x000fda0003f65270 */
[----:B------:R-:W-:Y:S02]  /*1780*/  @P3 R2UR UR4, R28 ;  /* 0x000000001c0432ca */ /* 0x000fe400000e0000 */
[----:B------:R-:W-:-:S13]  /*1790*/  @P3 R2UR UR5, R29 ;  /* 0x000000001d0532ca */ /* 0x000fda00000e0000 */
[----:B------:R-:W4:Y:S01]  /*17a0*/  @P3 LDG.E R9, desc[UR4][R10.64+0x4] ;  /* 0x000004040a093981 */ /* 0x000f22000c1e1900 */
[----:B------:R-:W5:Y:S01]  /*17b0*/  LDCU UR4, c[0x0][0x39c] ;  /* 0x00007380ff0477ac */ /* 0x000f620008000800 */
[----:B------:R-:W-:-:S04]  /*17c0*/  PRMT R8, R8, 0x7770, RZ ;  /* 0x0000777008087816 */ /* 0x000fc800000000ff */
[----:B------:R-:W-:Y:S01]  /*17d0*/  ISETP.NE.AND P2, PT, R8, RZ, PT ;  /* 0x000000ff0800720c */ /* 0x000fe20003f45270 */
[----:B------:R-:W1:Y:S01]  /*17e0*/  LDCU UR5, c[0x0][0x398] ;  /* 0x00007300ff0577ac */ /* 0x000e620008000800 */
[----:B-----5:R-:W-:-:S11]  /*17f0*/  FMUL R12, R12, UR4 ;  /* 0x000000040c0c7c20 */ /* 0x020fd60008400000 */
[----:B------:R-:W0:Y:S01]  /*1800*/  @!P2 LDC R12, c[0x0][0x398] ;  /* 0x0000e600ff0cab82 */ /* 0x000e220000000800 */
[----:B-1----:R-:W-:Y:S01]  /*1810*/  MOV R8, UR5 ;  /* 0x0000000500087c02 */ /* 0x002fe20008000f00 */
[----:B------:R-:W-:Y:S02]  /*1820*/  IMAD.MOV.U32 R13, RZ, RZ, 0x3bbb989d ;  /* 0x3bbb989dff0d7424 */ /* 0x000fe400078e00ff */
[----:B---3--:R-:W-:Y:S02]  /*1830*/  IMAD.MOV.U32 R14, RZ, RZ, 0x437c0000 ;  /* 0x437c0000ff0e7424 */ /* 0x008fe400078e00ff */
[----:B0-----:R-:W-:Y:S01]  /*1840*/  FADD R12, -R21, R12 ;  /* 0x0000000c150c7221 */ /* 0x001fe20000000100 */
[----:B----4-:R-:W-:-:S03]  /*1850*/  @P3 FMUL R8, R9, UR4 ;  /* 0x0000000409083c20 */ /* 0x010fc60008400000 */
[----:B------:R-:W-:Y:S01]  /*1860*/  FFMA.SAT R9, R12, R13, 0.5 ;  /* 0x3f0000000c097423 */ /* 0x000fe2000000200d */
[----:B------:R-:W-:-:S03]  /*1870*/  FADD R8, -R21, R8 ;  /* 0x0000000815087221 */ /* 0x000fc60000000100 */
        /* <DEDUP_REMOVED lines=9> */
[----:B------:R-:W0:Y:S08]  /*1910*/  MUFU.EX2 R11, R11 ;  /* 0x0000000b000b7308 */ /* 0x000e300000000800 */
[----:B------:R-:W1:Y:S01]  /*1920*/  MUFU.EX2 R14, R14 ;  /* 0x0000000e000e7308 */ /* 0x000e620000000800 */
[----:B------:R-:W-:-:S02]  /*1930*/  IMAD.SHL.U32 R8, R9, 0x800000, RZ ;  /* 0x0080000009087824 */ /* 0x000fc400078e00ff */
[----:B------:R-:W-:Y:S02]  /*1940*/  IMAD.SHL.U32 R13, R10, 0x800000, RZ ;  /* 0x008000000a0d7824 */ /* 0x000fe400078e00ff */
[----:B------:R-:W-:Y:S02]  /*1950*/  IMAD.MOV.U32 R12, RZ, RZ, R6 ;  /* 0x000000ffff0c7224 */ /* 0x000fe400078e0006 */
[----:B0-----:R-:W-:-:S04]  /*1960*/  FFMA R8, R8, R11, RZ ;  /* 0x0000000b08087223 */ /* 0x001fc800000000ff */
[----:B-1----:R-:W-:-:S07]  /*1970*/  FFMA R13, R13, R14, R8 ;  /* 0x0000000e0d0d7223 */ /* 0x002fce0000000008 */
.L_x_28718:
[----:B0-----:R-:W-:Y:S05]  /*1980*/  BSYNC.RECONVERGENT B1 ;  /* 0x0000000000017941 */ /* 0x001fea0003800200 */
.L_x_28717:
[----:B------:R-:W-:Y:S05]  /*1990*/  @!P0 BRA `(.L_x_28716) ;  /* 0x00000004009c8947 */ /* 0x000fea0003800000 */
.L_x_28719:
[----:B-1----:R-:W3:Y:S01]  /*19a0*/  LDC.64 R10, c[0x0][0x390] ;  /* 0x0000e400ff0a7b82 */ /* 0x002ee20000000a00 */
[----:B------:R-:W-:Y:S01]  /*19b0*/  IMAD.SHL.U32 R8, R12, 0x2, RZ ;  /* 0x000000020c087824 */ /* 0x000fe200078e00ff */
[C---:B----4-:R-:W-:Y:S01]  /*19c0*/  R2UR UR4, R28.reuse ;  /* 0x000000001c0472ca */ /* 0x050fe200000e0000 */
[----:B------:R-:W-:Y:S01]  /*19d0*/  IMAD.MOV.U32 R9, RZ, RZ, RZ ;  /* 0x000000ffff097224 */ /* 0x000fe200078e00ff */
[C---:B------:R-:W-:Y:S02]  /*19e0*/  R2UR UR5, R29.reuse ;  /* 0x000000001d0572ca */ /* 0x040fe400000e0000 */
[----:B------:R-:W-:Y:S02]  /*19f0*/  R2UR UR6, R28 ;  /* 0x000000001c0672ca */ /* 0x000fe400000e0000 */
[----:B------:R-:W-:Y:S01]  /*1a00*/  R2UR UR7, R29 ;  /* 0x000000001d0772ca */ /* 0x000fe200000e0000 */
[----:B---3--:R-:W-:-:S04]  /*1a10*/  IMAD R14, R7, R10, RZ ;  /* 0x0000000a070e7224 */ /* 0x008fc800078e02ff */
[C---:B------:R-:W-:Y:S02]  /*1a20*/  IMAD R15, R4.reuse, R11, R14 ;  /* 0x0000000b040f7224 */ /* 0x040fe400078e020e */
[----:B------:R-:W-:-:S04]  /*1a30*/  IMAD.WIDE.U32 R10, R4, R10, R8 ;  /* 0x0000000a040a7225 */ /* 0x000fc800078e0008 */
[----:B------:R-:W-:Y:S01]  /*1a40*/  IMAD.IADD R9, R15, 0x1, R11 ;  /* 0x000000010f097824 */ /* 0x000fe200078e020b */
[----:B------:R-:W-:-:S05]  /*1a50*/  IADD3 R18, P0, PT, R10, 0x800, RZ ;  /* 0x000008000a127810 */ /* 0x000fca0007f1e0ff */
[----:B------:R-:W-:Y:S01]  /*1a60*/  IMAD.X R27, RZ, RZ, R9, P0 ;  /* 0x000000ffff1b7224 */ /* 0x000fe200000e0609 */
[----:B------:R-:W-:-:S04]  /*1a70*/  LEA.HI R15, P0, R9, R10, RZ, 0x1 ;  /* 0x0000000a090f7211 */ /* 0x000fc800078108ff */
[----:B------:R-:W-:Y:S01]  /*1a80*/  LOP3.LUT R10, R15, 0xfffffffe, RZ, 0xc0, !PT ;  /* 0xfffffffe0f0a7812 */ /* 0x000fe200078ec0ff */
[----:B------:R-:W-:Y:S01]  /*1a90*/  IMAD.X R20, RZ, RZ, R9, P0 ;  /* 0x000000ffff147224 */ /* 0x000fe200000e0609 */
[----:B------:R-:W-:Y:S02]  /*1aa0*/  LEA.HI R18, P2, R27, R18, RZ, 0x1 ;  /* 0x000000121b127211 */ /* 0x000fe400078508ff */
[----:B------:R-:W-:Y:S02]  /*1ab0*/  IADD3 R10, P0, PT, R10, UR14, RZ ;  /* 0x0000000e0a0a7c10 */ /* 0x000fe4000ff1e0ff */
[----:B------:R-:W-:Y:S01]  /*1ac0*/  LOP3.LUT R16, R18, 0xfffffffe, RZ, 0xc0, !PT ;  /* 0xfffffffe12107812 */ /* 0x000fe200078ec0ff */
[----:B------:R-:W-:Y:S01]  /*1ad0*/  IMAD.X R27, RZ, RZ, R27, P2 ;  /* 0x000000ffff1b7224 */ /* 0x000fe200010e061b */
[----:B------:R-:W-:Y:S02]  /*1ae0*/  IADD3.X R11, PT, PT, R20, UR15, RZ, P0, !PT ;  /* 0x0000000f140b7c10 */ /* 0x000fe400087fe4ff */
[----:B------:R-:W-:-:S03]  /*1af0*/  IADD3 R16, P2, PT, R16, UR14, RZ ;  /* 0x0000000e10107c10 */ /* 0x000fc6000ff5e0ff */
[----:B------:R0:W3:Y:S01]  /*1b00*/  LDG.E.U16 R23, desc[UR4][R10.64] ;  /* 0x000000040a177981 */ /* 0x0000e2000c1e1500 */
[----:B------:R-:W-:-:S05]  /*1b10*/  IADD3.X R17, PT, PT, R27, UR15, RZ, P2, !PT ;  /* 0x0000000f1b117c10 */ /* 0x000fca00097fe4ff */
[----:B------:R-:W4:Y:S01]  /*1b20*/  LDG.E.U16 R19, desc[UR6][R16.64] ;  /* 0x0000000610137981 */ /* 0x000f22000c1e1500 */
[----:B------:R-:W-:Y:S02]  /*1b30*/  R2UR UR8, R28 ;  /* 0x000000001c0872ca */ /* 0x000fe400000e0000 */
[----:B------:R-:W-:Y:S01]  /*1b40*/  R2UR UR9, R29 ;  /* 0x000000001d0972ca */ /* 0x000fe200000e0000 */
[----:B0-----:R-:W0:Y:S01]  /*1b50*/  LDC.64 R10, c[0x0][0x398] ;  /* 0x0000e600ff0a7b82 */ /* 0x001e220000000a00 */
[----:B---3--:R-:W-:-:S04]  /*1b60*/  PRMT R9, R23, 0x7771, RZ ;  /* 0x0000777117097816 */ /* 0x008fc800000000ff */
[----:B------:R-:W-:Y:S01]  /*1b70*/  ISETP.NE.AND P0, PT, R9, RZ, PT ;  /* 0x000000ff0900720c */ /* 0x000fe20003f05270 */
[----:B------:R-:W-:Y:S01]  /*1b80*/  IMAD.SHL.U32 R9, R15, 0x4, RZ ;  /* 0x000000040f097824 */ /* 0x000fe200078e00ff */
[----:B----4-:R-:W-:-:S04]  /*1b90*/  PRMT R14, R19, 0x7771, RZ ;  /* 0x00007771130e7816 */ /* 0x010fc800000000ff */
[----:B------:R-:W-:Y:S02]  /*1ba0*/  ISETP.NE.AND P2, PT, R14, RZ, PT ;  /* 0x000000ff0e00720c */ /* 0x000fe40003f45270 */
[----:B------:R-:W-:Y:S02]  /*1bb0*/  LOP3.LUT R14, R9, 0xfffffff8, RZ, 0xc0, !PT ;  /* 0xfffffff8090e7812 */ /* 0x000fe400078ec0ff */
[----:B------:R-:W-:Y:S02]  /*1bc0*/  SHF.L.U64.HI R15, R15, 0x2, R20 ;  /* 0x000000020f0f7819 */ /* 0x000fe40000010214 */
[----:B------:R-:W-:Y:S01]  /*1bd0*/  IADD3 R14, P3, PT, R14, UR12, RZ ;  /* 0x0000000c0e0e7c10 */ /* 0x000fe2000ff7e0ff */
[----:B------:R-:W-:-:S03]  /*1be0*/  IMAD.SHL.U32 R9, R18, 0x4, RZ ;  /* 0x0000000412097824 */ /* 0x000fc600078e00ff */
[----:B------:R-:W-:Y:S02]  /*1bf0*/  IADD3.X R15, PT, PT, R15, UR13, RZ, P3, !PT ;  /* 0x0000000d0f0f7c10 */ /* 0x000fe40009ffe4ff */
[----:B------:R-:W-:Y:S02]  /*1c00*/  LOP3.LUT R16, R9, 0xfffffff8, RZ, 0xc0, !PT ;  /* 0xfffffff809107812 */ /* 0x000fe400078ec0ff */
[----:B------:R-:W-:Y:S02]  /*1c10*/  SHF.L.U64.HI R9, R18, 0x2, R27 ;  /* 0x0000000212097819 */ /* 0x000fe4000001021b */
[----:B------:R-:W0:Y:S01]  /*1c20*/  LDG.E R18, desc[UR4][R14.64] ;  /* 0x000000040e127981 */ /* 0x000e22000c1e1900 */
[C---:B------:R-:W-:Y:S02]  /*1c30*/  @P0 R2UR UR6, R28.reuse ;  /* 0x000000001c0602ca */ /* 0x040fe400000e0000 */
[----:B------:R-:W-:Y:S02]  /*1c40*/  @P0 R2UR UR7, R29 ;  /* 0x000000001d0702ca */ /* 0x000fe400000e0000 */
[----:B------:R-:W-:-:S02]  /*1c50*/  @P2 R2UR UR10, R28 ;  /* 0x000000001c0a22ca */ /* 0x000fc400000e0000 */
[----:B------:R-:W-:Y:S02]  /*1c60*/  @P2 R2UR UR11, R29 ;  /* 0x000000001d0b22ca */ /* 0x000fe400000e0000 */
[----:B------:R-:W-:-:S04]  /*1c70*/  IADD3 R16, P3, PT, R16, UR12, RZ ;  /* 0x0000000c10107c10 */ /* 0x000fc8000ff7e0ff */
[----:B------:R-:W-:-:S03]  /*1c80*/  IADD3.X R17, PT, PT, R9, UR13, RZ, P3, !PT ;  /* 0x0000000d09117c10 */ /* 0x000fc60009ffe4ff */
[----:B------:R1:W3:Y:S04]  /*1c90*/  @P0 LDG.E R20, desc[UR6][R14.64+0x4] ;  /* 0x000004060e140981 */ /* 0x0002e8000c1e1900 */
[----:B------:R-:W4:Y:S04]  /*1ca0*/  @P2 LDG.E R32, desc[UR10][R16.64+0x4] ;  /* 0x0000040a10202981 */ /* 0x000f28000c1e1900 */
[----:B------:R-:W5:Y:S01]  /*1cb0*/  LDG.E R22, desc[UR8][R16.64] ;  /* 0x0000000810167981 */ /* 0x000f62000c1e1900 */
[----:B------:R-:W-:Y:S01]  /*1cc0*/  PRMT R19, R19, 0x7770, RZ ;  /* 0x0000777013137816 */ /* 0x000fe200000000ff */
[----:B------:R-:W2:Y:S01]  /*1cd0*/  LDCU UR4, c[0x0][0x398] ;  /* 0x00007300ff0477ac */ /* 0x000ea20008000800 */
[----:B------:R-:W-:-:S02]  /*1ce0*/  PRMT R9, R23, 0x7770, RZ ;  /* 0x0000777017097816 */ /* 0x000fc400000000ff */
[----:B------:R-:W-:Y:S02]  /*1cf0*/  ISETP.NE.AND P4, PT, R19, RZ, PT ;  /* 0x000000ff1300720c */ /* 0x000fe40003f85270 */
[----:B------:R-:W-:Y:S01]  /*1d00*/  ISETP.NE.AND P3, PT, R9, RZ, PT ;  /* 0x000000ff0900720c */ /* 0x000fe20003f65270 */
[----:B--2---:R-:W-:Y:S01]  /*1d10*/  IMAD.U32 R30, RZ, RZ, UR4 ;  /* 0x00000004ff1e7e24 */ /* 0x004fe2000f8e00ff */
[----:B------:R-:W-:Y:S01]  /*1d20*/  IADD3 R12, PT, PT, R8, 0x800, -R12 ;  /* 0x00000800080c7810 */ /* 0x000fe20007ffe80c */
[----:B0-----:R-:W-:-:S05]  /*1d30*/  FMUL R19, R18, R11 ;  /* 0x0000000b12137220 */ /* 0x001fca0000400000 */
[----:B-1----:R-:W-:Y:S01]  /*1d40*/  FSEL R14, R19, R10, P3 ;  /* 0x0000000a130e7208 */ /* 0x002fe20001800000 */
[----:B------:R-:W-:Y:S02]  /*1d50*/  HFMA2 R19, -RZ, RZ, 0.96630859375, -0.0022525787353515625 ;  /* 0x3bbb989dff137431 */ /* 0x000fe400000001ff */
[----:B------:R-:W-:Y:S02]  /*1d60*/  IMAD.U32 R18, RZ, RZ, UR4 ;  /* 0x00000004ff127e24 */ /* 0x000fe4000f8e00ff */
[----:B------:R-:W-:Y:S01]  /*1d70*/  FADD R14, -R21, R14 ;  /* 0x0000000e150e7221 */ /* 0x000fe20000000100 */
[-C--:B---3--:R-:W-:Y:S01]  /*1d80*/  @P0 FMUL R18, R20, R11.reuse ;  /* 0x0000000b14120220 */ /* 0x088fe20000400000 */
[----:B------:R-:W-:Y:S02]  /*1d90*/  IMAD.MOV.U32 R20, RZ, RZ, 0x437c0000 ;  /* 0x437c0000ff147424 */ /* 0x000fe400078e00ff */
[-C--:B----4-:R-:W-:Y:S01]  /*1da0*/  @P2 FMUL R30, R32, R11.reuse ;  /* 0x0000000b201e2220 */ /* 0x090fe20000400000 */
[----:B-----5:R-:W-:Y:S01]  /*1db0*/  @P4 FMUL R10, R22, R11 ;  /* 0x0000000b160a4220 */ /* 0x020fe20000400000 */
[----:B------:R-:W-:-:S04]  /*1dc0*/  FFMA.SAT R11, R14, R19, 0.5 ;  /* 0x3f0000000e0b7423 */ /* 0x000fc80000002013 */
[----:B------:R-:W-:Y:S01]  /*1dd0*/  FFMA.RM R11, R11, R20, 12582913 ;  /* 0x4b4000010b0b7423 */ /* 0x000fe20000004014 */
[----:B------:R-:W-:-:S03]  /*1de0*/  FADD R18, -R21, R18 ;  /* 0x0000001215127221 */ /* 0x000fc60000000100 */
[----:B------:R-:W-:Y:S01]  /*1df0*/  FADD R15, R11, -12583039 ;  /* 0xcb40007f0b0f7421 */ /* 0x000fe20000000000 */
[-C--:B------:R-:W-:Y:S01]  /*1e00*/  FFMA.SAT R9, R18, R19.reuse, 0.5 ;  /* 0x3f00000012097423 */ /* 0x080fe20000002013 */
[----:B------:R-:W-:Y:S02]  /*1e10*/  FADD R10, -R21, R10 ;  /* 0x0000000a150a7221 */ /* 0x000fe40000000100 */
[C---:B------:R-:W-:Y:S01]  /*1e20*/  FFMA R15, R14.reuse, 1.4426950216293334961, -R15 ;  /* 0x3fb8aa3b0e0f7823 */ /* 0x040fe2000000080f */
[----:B------:R-:W-:Y:S01]  /*1e30*/  FFMA.RM R9, R9, R20, 12582913 ;  /* 0x4b40000109097423 */ /* 0x000fe20000004014 */
[----:B------:R-:W-:Y:S02]  /*1e40*/  FADD R30, -R21, R30 ;  /* 0x0000001e151e7221 */ /* 0x000fe40000000100 */
[----:B------:R-:W-:Y:S01]  /*1e50*/  FFMA R15, R14, 1.925963033500011079e-08, R15 ;  /* 0x32a570600e0f7823 */ /* 0x000fe2000000000f */
[-C--:B------:R-:W-:Y:S01]  /*1e60*/  FFMA.SAT R14, R10, R19.reuse, 0.5 ;  /* 0x3f0000000a0e7423 */ /* 0x080fe20000002013 */
[----:B------:R-:W-:Y:S01]  /*1e70*/  FADD R17, R9, -12583039 ;  /* 0xcb40007f09117421 */ /* 0x000fe20000000000 */
[----:B------:R-:W-:-:S02]  /*1e80*/  FFMA.SAT R16, R30, R19, 0.5 ;  /* 0x3f0000001e107423 */ /* 0x000fc40000002013 */
[-C--:B------:R-:W-:Y:S01]  /*1e90*/  FFMA.RM R14, R14, R20.reuse, 12582913 ;  /* 0x4b4000010e0e7423 */ /* 0x080fe20000004014 */
[----:B------:R-:W-:Y:S01]  /*1ea0*/  FFMA R17, R18, 1.4426950216293334961, -R17 ;  /* 0x3fb8aa3b12117823 */ /* 0x000fe20000000811 */
[----:B------:R-:W-:Y:S02]  /*1eb0*/  FFMA.RM R16, R16, R20, 12582913 ;  /* 0x4b40000110107423 */ /* 0x000fe40000004014 */
[----:B------:R-:W-:Y:S01]  /*1ec0*/  FADD R19, R14, -12583039 ;  /* 0xcb40007f0e137421 */ /* 0x000fe20000000000 */
[----:B------:R-:W-:Y:S01]  /*1ed0*/  FFMA R17, R18, 1.925963033500011079e-08, R17 ;  /* 0x32a5706012117823 */ /* 0x000fe20000000011 */
[----:B------:R-:W-:Y:S02]  /*1ee0*/  FADD R23, R16, -12583039 ;  /* 0xcb40007f10177421 */ /* 0x000fe40000000000 */
[----:B------:R-:W-:Y:S01]  /*1ef0*/  FFMA R19, R10, 1.4426950216293334961, -R19 ;  /* 0x3fb8aa3b0a137823 */ /* 0x000fe20000000813 */
[----:B------:R-:W0:Y:S01]  /*1f00*/  MUFU.EX2 R15, R15 ;  /* 0x0000000f000f7308 */ /* 0x000e220000000800 */
[----:B------:R-:W-:-:S02]  /*1f10*/  FFMA R23, R30, 1.4426950216293334961, -R23 ;  /* 0x3fb8aa3b1e177823 */ /* 0x000fc40000000817 */
[----:B------:R-:W-:Y:S02]  /*1f20*/  FFMA R19, R10, 1.925963033500011079e-08, R19 ;  /* 0x32a570600a137823 */ /* 0x000fe40000000013 */
[----:B------:R-:W-:-:S03]  /*1f30*/  FFMA R23, R30, 1.925963033500011079e-08, R23 ;  /* 0x32a570601e177823 */ /* 0x000fc60000000017 */
[----:B------:R-:W1:Y:S01]  /*1f40*/  MUFU.EX2 R17, R17 ;  /* 0x0000001100117308 */ /* 0x000e620000000800 */
[----:B------:R-:W-:Y:S01]  /*1f50*/  IMAD.SHL.U32 R10, R11, 0x800000, RZ ;  /* 0x008000000b0a7824 */ /* 0x000fe200078e00ff */
[----:B------:R-:W-:-:S06]  /*1f60*/  ISETP.GE.AND P0, PT, R12, R5, PT ;  /* 0x000000050c00720c */ /* 0x000fcc0003f06270 */
[----:B------:R-:W2:Y:S01]  /*1f70*/  MUFU.EX2 R19, R19 ;  /* 0x0000001300137308 */ /* 0x000ea20000000800 */
[----:B------:R-:W-:Y:S02]  /*1f80*/  IMAD.SHL.U32 R9, R9, 0x800000, RZ ;  /* 0x0080000009097824 */ /* 0x000fe400078e00ff */
[----:B0-----:R-:W-:-:S05]  /*1f90*/  FFMA R10, R10, R15, R13 ;  /* 0x0000000f0a0a7223 */ /* 0x001fca000000000d */
[----:B------:R-:W0:Y:S01]  /*1fa0*/  MUFU.EX2 R23, R23 ;  /* 0x0000001700177308 */ /* 0x000e220000000800 */
[----:B------:R-:W-:Y:S02]  /*1fb0*/  IMAD.SHL.U32 R14, R14, 0x800000, RZ ;  /* 0x008000000e0e7824 */ /* 0x000fe400078e00ff */
[----:B-1----:R-:W-:Y:S01]  /*1fc0*/  FFMA R9, R9, R17, R10 ;  /* 0x0000001109097223 */ /* 0x002fe2000000000a */
[----:B------:R-:W-:-:S03]  /*1fd0*/  IMAD.SHL.U32 R13, R16, 0x800000, RZ ;  /* 0x00800000100d7824 */ /* 0x000fc600078e00ff */
[----:B--2---:R-:W-:-:S04]  /*1fe0*/  FFMA R14, R14, R19, R9 ;  /* 0x000000130e0e7223 */ /* 0x004fc80000000009 */
[----:B0-----:R-:W-:Y:S01]  /*1ff0*/  FFMA R13, R13, R23, R14 ;  /* 0x000000170d0d7223 */ /* 0x001fe2000000000e */
[----:B------:R-:W-:Y:S06]  /*2000*/  @!P0 BRA `(.L_x_28719) ;  /* 0xfffffff800648947 */ /* 0x000fec000383ffff */
.L_x_28716:
[----:B0-----:R-:W-:Y:S05]  /*2010*/  BSYNC.RECONVERGENT B0 ;  /* 0x0000000000007941 */ /* 0x001fea0003800200 */
.L_x_28715:
[----:B------:R-:W-:Y:S01]  /*2020*/  IMAD.MOV.U32 R23, RZ, RZ, R13 ;  /* 0x000000ffff177224 */ /* 0x000fe200078e000d */
[----:B------:R-:W-:Y:S01]  /*2030*/  ISETP.GT.AND P0, PT, R2, 0x1e, PT ;  /* 0x0000001e0200780c */ /* 0x000fe20003f04270 */
[----:B------:R-:W0:Y:S01]  /*2040*/  @P1 S2R R12, SR_CgaCtaId ;  /* 0x00000000000c1919 */ /* 0x000e220000008800 */
[----:B------:R-:W-:Y:S01]  /*2050*/  @P1 MOV R9, 0x400 ;  /* 0x0000040000091802 */ /* 0x000fe20000000f00 */
[----:B------:R-:W-:Y:S01]  /*2060*/  BSSY.RECONVERGENT B0, `(.L_x_28720) ;  /* 0x0000044000007945 */ /* 0x000fe20003800200 */
[----:B------:R-:W-:Y:S01]  /*2070*/  @P1 SHF.R.U32.HI R10, RZ, 0x3, R0 ;  /* 0x00000003ff0a1819 */ /* 0x000fe20000011600 */
[----:B-1----:R-:W1:Y:S01]  /*2080*/  SHFL.DOWN PT, R8, R23, 0x1, 0x1f ;  /* 0x08201f0017087f89 */ /* 0x002e6200000e0000 */
[----:B------:R-:W-:Y:S01]  /*2090*/  ISETP.NE.AND P2, PT, R0, RZ, PT ;  /* 0x000000ff0000720c */ /* 0x000fe20003f45270 */
[----:B------:R-:W-:Y:S01]  /*20a0*/  @P1 VIADD R9, R9, 0xa8 ;  /* 0x000000a809091836 */ /* 0x000fe20000000000 */
[----:B------:R-:W-:-:S05]  /*20b0*/  @P1 LOP3.LUT R10, R10, 0x7c, RZ, 0xc0, !PT ;  /* 0x0000007c0a0a1812 */ /* 0x000fca00078ec0ff */
[----:B-1----:R-:W-:Y:S01]  /*20c0*/  @!P0 FADD R23, R8, R23 ;  /* 0x0000001708178221 */ /* 0x002fe20000000000 */
[----:B------:R-:W-:Y:S02]  /*20d0*/  ISETP.GT.AND P0, PT, R2, 0x1d, PT ;  /* 0x0000001d0200780c */ /* 0x000fe40003f04270 */
[----:B0-----:R-:W-:Y:S02]  /*20e0*/  @P1 LEA R9, R12, R9, 0x18 ;  /* 0x000000090c091211 */ /* 0x001fe400078ec0ff */
[----:B------:R-:W0:Y:S03]  /*20f0*/  SHFL.DOWN PT, R8, R23, 0x2, 0x1f ;  /* 0x08401f0017087f89 */ /* 0x000e2600000e0000 */
[----:B------:R-:W-:-:S06]  /*2100*/  @P1 IMAD.IADD R9, R10, 0x1, R9 ;  /* 0x000000010a091824 */ /* 0x000fcc00078e0209 */
        /* <DEDUP_REMOVED lines=16> */
[----:B------:R-:W0:Y:S04]  /*2210*/  LDS R8, [UR4+0xcc] ;  /* 0x0000cc04ff087984 */ /* 0x000e280008000800 */
[----:B---3--:R-:W1:Y:S04]  /*2220*/  LDS.128 R12, [UR4+0xd0] ;  /* 0x0000d004ff0c7984 */ /* 0x008e680008000c00 */
[----:B------:R-:W3:Y:S01]  /*2230*/  LDS.128 R16, [UR4+0xe0] ;  /* 0x0000e004ff107984 */ /* 0x000ee20008000c00 */
[----:B0-----:R-:W-:-:S03]  /*2240*/  FADD R23, R23, R8 ;  /* 0x0000000817177221 */ /* 0x001fc60000000000 */
[----:B------:R-:W0:Y:S01]  /*2250*/  LDS.128 R8, [UR4+0xf0] ;  /* 0x0000f004ff087984 */ /* 0x000e220008000c00 */
[----:B-1----:R-:W-:-:S04]  /*2260*/  FADD R12, R23, R12 ;  /* 0x0000000c170c7221 */ /* 0x002fc80000000000 */
[----:B------:R-:W-:-:S04]  /*2270*/  FADD R13, R12, R13 ;  /* 0x0000000d0c0d7221 */ /* 0x000fc80000000000 */
[----:B------:R-:W-:-:S04]  /*2280*/  FADD R14, R13, R14 ;  /* 0x0000000e0d0e7221 */ /* 0x000fc80000000000 */
[----:B------:R-:W-:Y:S02]  /*2290*/  FADD R23, R14, R15 ;  /* 0x0000000f0e177221 */ /* 0x000fe40000000000 */
[----:B------:R-:W1:Y:S02]  /*22a0*/  LDS.128 R12, [UR4+0x100] ;  /* 0x00010004ff0c7984 */ /* 0x000e640008000c00 */
[----:B---3--:R-:W-:-:S04]  /*22b0*/  FADD R16, R23, R16 ;  /* 0x0000001017107221 */ /* 0x008fc80000000000 */
[----:B------:R-:W-:-:S04]  /*22c0*/  FADD R17, R16, R17 ;  /* 0x0000001110117221 */ /* 0x000fc80000000000 */
[----:B------:R-:W-:-:S04]  /*22d0*/  FADD R18, R17, R18 ;  /* 0x0000001211127221 */ /* 0x000fc80000000000 */
[----:B------:R-:W-:Y:S02]  /*22e0*/  FADD R23, R18, R19 ;  /* 0x0000001312177221 */ /* 0x000fe40000000000 */
[----:B------:R-:W3:Y:S02]  /*22f0*/  LDS.128 R16, [UR4+0x110] ;  /* 0x00011004ff107984 */ /* 0x000ee40008000c00 */
[----:B0-----:R-:W-:-:S04]  /*2300*/  FADD R8, R23, R8 ;  /* 0x0000000817087221 */ /* 0x001fc80000000000 */
[----:B------:R-:W-:-:S04]  /*2310*/  FADD R9, R8, R9 ;  /* 0x0000000908097221 */ /* 0x000fc80000000000 */
[----:B------:R-:W-:-:S04]  /*2320*/  FADD R10, R9, R10 ;  /* 0x0000000a090a7221 */ /* 0x000fc80000000000 */
[----:B------:R-:W-:Y:S02]  /*2330*/  FADD R23, R10, R11 ;  /* 0x0000000b0a177221 */ /* 0x000fe40000000000 */
[----:B------:R-:W0:Y:S02]  /*2340*/  LDS.128 R8, [UR4+0x120] ;  /* 0x00012004ff087984 */ /* 0x000e240008000c00 */
[----:B-1----:R-:W-:-:S04]  /*2350*/  FADD R12, R23, R12 ;  /* 0x0000000c170c7221 */ /* 0x002fc80000000000 */
[----:B------:R-:W-:-:S04]  /*2360*/  FADD R13, R12, R13 ;  /* 0x0000000d0c0d7221 */ /* 0x000fc80000000000 */
[----:B------:R-:W-:-:S04]  /*2370*/  FADD R14, R13, R14 ;  /* 0x0000000e0d0e7221 */ /* 0x000fc80000000000 */
[----:B------:R-:W-:Y:S02]  /*2380*/  FADD R23, R14, R15 ;  /* 0x0000000f0e177221 */ /* 0x000fe40000000000 */
[----:B------:R-:W1:Y:S02]  /*2390*/  LDS.128 R12, [UR4+0x130] ;  /* 0x00013004ff0c7984 */ /* 0x000e640008000c00 */
        /* <DEDUP_REMOVED lines=13> */
[----:B---3--:R-:W-:-:S04]  /*2470*/  FADD R16, R15, R16 ;  /* 0x000000100f107221 */ /* 0x008fc80000000000 */
[----:B------:R-:W-:-:S05]  /*2480*/  FADD R16, R16, R17 ;  /* 0x0000001110107221 */ /* 0x000fca0000000000 */
[----:B------:R1:W-:Y:S02]  /*2490*/  STS [UR4+0x14c], R16 ;  /* 0x00014c10ff007988 */ /* 0x0003e40008000804 */
.L_x_28721:
[----:B------:R-:W-:Y:S05]  /*24a0*/  BSYNC.RECONVERGENT B0 ;  /* 0x0000000000007941 */ /* 0x000fea0003800200 */
.L_x_28720:
[----:B------:R-:W5:Y:S01]  /*24b0*/  S2UR UR5, SR_CgaCtaId ;  /* 0x00000000000579c3 */ /* 0x000f620000008800 */
[----:B------:R-:W-:Y:S01]  /*24c0*/  ISETP.GE.AND P0, PT, R0, R5, PT ;  /* 0x000000050000720c */ /* 0x000fe20003f06270 */
[----:B------:R-:W-:Y:S01]  /*24d0*/  UMOV UR4, 0x400 ;  /* 0x0000040000047882 */ /* 0x000fe20000000000 */
[----:B------:R-:W0:Y:S01]  /*24e0*/  LDCU UR22, c[0x0][0x39c] ;  /* 0x00007380ff1677ac */ /* 0x000e220008000800 */
[----:B------:R-:W-:Y:S01]  /*24f0*/  BSSY.RECONVERGENT B0, `(.L_x_28722) ;  /* 0x0000139000007945 */ /* 0x000fe20003800200 */
[----:B------:R-:W0:Y:S01]  /*2500*/  LDCU.64 UR20, c[0x0][0x390] ;  /* 0x00007200ff1477ac */ /* 0x000e220008000a00 */
[----:B------:R-:W0:Y:S01]  /*2510*/  LDCU.64 UR24, c[0x0][0x3a0] ;  /* 0x00007400ff1877ac */ /* 0x000e220008000a00 */
[----:B------:R-:W0:Y:S01]  /*2520*/  LDCU.128 UR8, c[0x0][0x380] ;  /* 0x00007000ff0877ac */ /* 0x000e220008000c00 */
[----:B------:R-:W0:Y:S01]  /*2530*/  LDCU.128 UR12, c[0x0][0x3a0] ;  /* 0x00007400ff0c77ac */ /* 0x000e220008000c00 */
[----:B-----5:R-:W-:Y:S01]  /*2540*/  ULEA UR4, UR5, UR4, 0x18 ;  /* 0x0000000405047291 */ /* 0x020fe2000f8ec0ff */
[----:B------:R-:W-:Y:S06]  /*2550*/  BAR.SYNC.DEFER_BLOCKING 0x0 ;  /* 0x0000000000007b1d */ /* 0x000fec0000010000 */
[----:B0-----:R-:W-:Y:S05]  /*2560*/  @P0 BRA `(.L_x_28723) ;  /* 0x0000001000c40947 */ /* 0x001fea0003800000 */
[----:B------:R-:W0:Y:S01]  /*2570*/  LDS R19, [UR4+0x14c] ;  /* 0x00014c04ff137984 */ /* 0x000e220008000800 */
[----:B------:R-:W-:Y:S01]  /*2580*/  LOP3.LUT P0, RZ, R26, 0x400, RZ, 0xc0, !PT ;  /* 0x000004001aff7812 */ /* 0x000fe2000780c0ff */
[----:B------:R-:W-:Y:S01]  /*2590*/  BSSY.RECONVERGENT B1, `(.L_x_28724) ;  /* 0x000006b000017945 */ /* 0x000fe20003800200 */
[----:B------:R-:W-:-:S11]  /*25a0*/  IMAD.MOV.U32 R18, RZ, RZ, R0 ;  /* 0x000000ffff127224 */ /* 0x000fd600078e0000 */
[----:B------:R-:W-:Y:S05]  /*25b0*/  @P0 BRA `(.L_x_28725) ;  /* 0x0000000400a00947 */ /* 0x000fea0003800000 */
[----:B------:R-:W5:Y:S01]  /*25c0*/  LDCU.64 UR6, c[0x0][0x390] ;  /* 0x00007200ff0677ac */ /* 0x000f620008000a00 */
[----:B------:R-:W-:Y:S02]  /*25d0*/  IMAD.MOV.U32 R8, RZ, RZ, R24 ;  /* 0x000000ffff087224 */ /* 0x000fe400078e0018 */
[----:B------:R-:W-:Y:S01]  /*25e0*/  IMAD.MOV.U32 R9, RZ, RZ, RZ ;  /* 0x000000ffff097224 */ /* 0x000fe200078e00ff */
[----:B------:R-:W1:Y:S01]  /*25f0*/  LDCU.128 UR16, c[0x0][0x380] ;  /* 0x00007000ff1077ac */ /* 0x000e620008000c00 */
[----:B------:R-:W2:Y:S01]  /*2600*/  LDCU UR5, c[0x0][0x39c] ;  /* 0x00007380ff0577ac */ /* 0x000ea20008000800 */
        /* <DEDUP_REMOVED lines=17> */
[----:B------:R-:W2:Y:S01]  /*2720*/  LDG.E R12, desc[UR6][R8.64] ;  /* 0x00000006080c7981 */ /* 0x000ea2000c1e1900 */
[----:B------:R-:W-:Y:S02]  /*2730*/  MOV R15, 0x437c0000 ;  /* 0x437c0000000f7802 */ /* 0x000fe40000000f00 */
[----:B----4-:R-:W-:-:S04]  /*2740*/  PRMT R13, R10, 0x7771, RZ ;  /* 0x000077710a0d7816 */ /* 0x010fc800000000ff */
[----:B------:R-:W-:-:S13]  /*2750*/  ISETP.NE.AND P1, PT, R13, RZ, PT ;  /* 0x000000ff0d00720c */ /* 0x000fda0003f25270 */
[----:B------:R-:W-:Y:S02]  /*2760*/  @P1 R2UR UR6, R28 ;  /* 0x000000001c0612ca */ /* 0x000fe400000e0000 */
[----:B------:R-:W-:-:S13]  /*2770*/  @P1 R2UR UR7, R29 ;  /* 0x000000001d0712ca */ /* 0x000fda00000e0000 */
[----:B------:R1:W4:Y:S01]  /*2780*/  @P1 LDG.E R11, desc[UR6][R8.64+0x4] ;  /* 0x00000406080b1981 */ /* 0x000322000c1e1900 */
[----:B------:R-:W-:Y:S01]  /*2790*/  PRMT R10, R10, 0x7770, RZ ;  /* 0x000077700a0a7816 */ /* 0x000fe200000000ff */
[----:B------:R-:W-:Y:S01]  /*27a0*/  IMAD.MOV.U32 R13, RZ, RZ, 0x3bbb989d ;  /* 0x3bbb989dff0d7424 */ /* 0x000fe200078e00ff */
[----:B0--3--:R-:W0:Y:S01]  /*27b0*/  MUFU.RCP R14, R19 ;  /* 0x00000013000e7308 */ /* 0x009e220000001000 */
[----:B------:R-:W3:Y:S01]  /*27c0*/  LDCU UR6, c[0x0][0x398] ;  /* 0x00007300ff0677ac */ /* 0x000ee20008000800 */
[----:B------:R-:W-:Y:S01]  /*27d0*/  ISETP.NE.AND P0, PT, R10, RZ, PT ;  /* 0x000000ff0a00720c */ /* 0x000fe20003f05270 */
[----:B--2---:R-:W-:Y:S01]  /*27e0*/  FMUL R10, R12, UR5 ;  /* 0x000000050c0a7c20 */ /* 0x004fe20008400000 */
[----:B------:R-:W-:Y:S11]  /*27f0*/  BSSY.RECONVERGENT B2, `(.L_x_28726) ;  /* 0x0000018000027945 */ /* 0x000ff60003800200 */
[----:B------:R-:W2:Y:S02]  /*2800*/  @!P0 LDC R10, c[0x0][0x398] ;  /* 0x0000e600ff0a8b82 */ /* 0x000ea40000000800 */
[----:B--2---:R-:W-:-:S04]  /*2810*/  FADD R10, -R21, R10 ;  /* 0x0000000a150a7221 */ /* 0x004fc80000000100 */
[----:B------:R-:W-:Y:S01]  /*2820*/  FFMA.SAT R12, R10, R13, 0.5 ;  /* 0x3f0000000a0c7423 */ /* 0x000fe2000000200d */
[----:B0-----:R-:W-:-:S03]  /*2830*/  FFMA R13, -R19, R14, 1 ;  /* 0x3f800000130d7423 */ /* 0x001fc6000000010e */
[----:B------:R-:W-:Y:S01]  /*2840*/  FFMA.RM R12, R12, R15, 12582913 ;  /* 0x4b4000010c0c7423 */ /* 0x000fe2000000400f */
[----:B------:R-:W-:-:S03]  /*2850*/  FFMA R13, R14, R13, R14 ;  /* 0x0000000d0e0d7223 */ /* 0x000fc6000000000e */
[C---:B-1----:R-:W-:Y:S01]  /*2860*/  FADD R9, R12.reuse, -12583039 ;  /* 0xcb40007f0c097421 */ /* 0x042fe20000000000 */
[----:B------:R-:W-:Y:S02]  /*2870*/  IMAD.SHL.U32 R8, R12, 0x800000, RZ ;  /* 0x008000000c087824 */ /* 0x000fe400078e00ff */
[----:B---3--:R-:W-:Y:S02]  /*2880*/  IMAD.U32 R12, RZ, RZ, UR6 ;  /* 0x00000006ff0c7e24 */ /* 0x008fe4000f8e00ff */
[----:B------:R-:W-:-:S04]  /*2890*/  FFMA R9, R10, 1.4426950216293334961, -R9 ;  /* 0x3fb8aa3b0a097823 */ /* 0x000fc80000000809 */
[----:B------:R-:W-:-:S06]  /*28a0*/  FFMA R9, R10, 1.925963033500011079e-08, R9 ;  /* 0x32a570600a097823 */ /* 0x000fcc0000000009 */
        /* <DEDUP_REMOVED lines=9> */
[----:B------:R-:W-:-:S07]  /*2940*/  MOV R17, 0x2960 ;  /* 0x0000296000117802 */ /* 0x000fce0000000f00 */
[----:B------:R-:W-:Y:S05]  /*2950*/  CALL.REL.NOINC `($__internal_467_$__cuda_sm3x_div_rn_noftz_f32_slowpath) ;  /* 0x00000010006c7944 */ /* 0x000fea0003c00000 */
[----:B------:R-:W-:-:S07]  /*2960*/  IMAD.MOV.U32 R10, RZ, RZ, R20 ;  /* 0x000000ffff0a7224 */ /* 0x000fce00078e0014 */
.L_x_28727:
[----:B------:R-:W-:Y:S05]  /*2970*/  BSYNC.RECONVERGENT B2 ;  /* 0x0000000000027941 */ /* 0x000fea0003800200 */
.L_x_28726:
        /* <DEDUP_REMOVED lines=23> */
[----:B------:R-:W-:Y:S05]  /*2af0*/  CALL.REL.NOINC `($__internal_467_$__cuda_sm3x_div_rn_noftz_f32_slowpath) ;  /* 0x0000001000047944 */ /* 0x000fea0003c00000 */
[----:B------:R-:W-:-:S07]  /*2b00*/  IMAD.MOV.U32 R11, RZ, RZ, R20 ;  /* 0x000000ffff0b7224 */ /* 0x000fce00078e0014 */
.L_x_28729:
[----:B------:R-:W-:Y:S05]  /*2b10*/  BSYNC.RECONVERGENT B2 ;  /* 0x0000000000027941 */ /* 0x000fea0003800200 */
.L_x_28728:
[----:B------:R-:W0:Y:S01]  /*2b20*/  LDCU.128 UR16, c[0x0][0x3a0] ;  /* 0x00007400ff1077ac */ /* 0x000e220008000c00 */
[----:B------:R-:W-:Y:S01]  /*2b30*/  IMAD.MOV.U32 R8, RZ, RZ, R24 ;  /* 0x000000ffff087224 */ /* 0x000fe200078e0018 */
[----:B------:R-:W-:Y:S01]  /*2b40*/  R2UR UR6, R28 ;  /* 0x000000001c0672ca */ /* 0x000fe200000e0000 */
[----:B------:R-:W-:Y:S01]  /*2b50*/  IMAD.MOV.U32 R9, RZ, RZ, RZ ;  /* 0x000000ffff097224 */ /* 0x000fe200078e00ff */
[----:B------:R-:W-:Y:S02]  /*2b60*/  R2UR UR7, R29 ;  /* 0x000000001d0772ca */ /* 0x000fe400000e0000 */
[----:B------:R-:W-:Y:S01]  /*2b70*/  MOV R18, R6 ;  /* 0x0000000600127202 */ /* 0x000fe20000000f00 */
[----:B0-----:R-:W-:Y:S02]  /*2b80*/  IMAD R13, R7, UR18, RZ ;  /* 0x00000012070d7c24 */ /* 0x001fe4000f8e02ff */
[----:B------:R-:W-:-:S04]  /*2b90*/  IMAD.WIDE.U32 R8, R4, UR18, R8 ;  /* 0x0000001204087c25 */ /* 0x000fc8000f8e0008 */
[----:B------:R-:W-:-:S04]  /*2ba0*/  IMAD R13, R4, UR19, R13 ;  /* 0x00000013040d7c24 */ /* 0x000fc8000f8e020d */
        /* <DEDUP_REMOVED lines=9> */
.L_x_28725:
[----:B------:R-:W-:Y:S05]  /*2c40*/  BSYNC.RECONVERGENT B1 ;  /* 0x0000000000017941 */ /* 0x000fea0003800200 */
.L_x_28724:
[----:B------:R-:W-:-:S13]  /*2c50*/  ISETP.GE.U32.AND P0, PT, R26, 0x400, PT ;  /* 0x000004001a00780c */ /* 0x000fda0003f06070 */
[----:B------:R-:W-:Y:S05]  /*2c60*/  @!P0 BRA `(.L_x_28723) ;  /* 0x0000000c00048947 */ /* 0x000fea0003800000 */
.L_x_28738:
[----:B0-----:R-:W-:Y:S01]  /*2c70*/  IMAD.SHL.U32 R10, R18, 0x2, RZ ;  /* 0x00000002120a7824 */ /* 0x001fe200078e00ff */
[----:B----4-:R-:W-:Y:S01]  /*2c80*/  R2UR UR6, R28 ;  /* 0x000000001c0672ca */ /* 0x010fe200000e0000 */
[----:B------:R-:W-:Y:S01]  /*2c90*/  IMAD R9, R7, UR20, RZ ;  /* 0x0000001407097c24 */ /* 0x000fe2000f8e02ff */
[----:B------:R-:W-:Y:S01]  /*2ca0*/  R2UR UR7, R29 ;  /* 0x000000001d0772ca */ /* 0x000fe200000e0000 */
[----:B------:R-:W-:Y:S02]  /*2cb0*/  IMAD.MOV.U32 R11, RZ, RZ, RZ ;  /* 0x000000ffff0b7224 */ /* 0x000fe400078e00ff */
[C---:B------:R-:W-:Y:S02]  /*2cc0*/  IMAD R9, R4.reuse, UR21, R9 ;  /* 0x0000001504097c24 */ /* 0x040fe4000f8e0209 */
[----:B---3--:R-:W-:-:S04]  /*2cd0*/  IMAD.WIDE.U32 R14, R4, UR20, R10 ;  /* 0x00000014040e7c25 */ /* 0x008fc8000f8e000a */
[----:B------:R-:W-:-:S05]  /*2ce0*/  IMAD.IADD R27, R9, 0x1, R15 ;  /* 0x00000001091b7824 */ /* 0x000fca00078e020f */
[----:B------:R-:W-:-:S04]  /*2cf0*/  LEA.HI R13, P0, R27, R14, RZ, 0x1 ;  /* 0x0000000e1b0d7211 */ /* 0x000fc800078108ff */
[----:B------:R-:W-:Y:S01]  /*2d00*/  LOP3.LUT R8, R13, 0xfffffffe, RZ, 0xc0, !PT ;  /* 0xfffffffe0d087812 */ /* 0x000fe200078ec0ff */
[----:B-1----:R-:W-:-:S03]  /*2d10*/  IMAD.X R16, RZ, RZ, R27, P0 ;  /* 0x000000ffff107224 */ /* 0x002fc600000e061b */
[----:B------:R-:W-:-:S04]  /*2d20*/  IADD3 R8, P0, PT, R8, UR10, RZ ;  /* 0x0000000a08087c10 */ /* 0x000fc8000ff1e0ff */
[----:B------:R-:W-:-:S05]  /*2d30*/  IADD3.X R9, PT, PT, R16, UR11, RZ, P0, !PT ;  /* 0x0000000b10097c10 */ /* 0x000fca00087fe4ff */
[----:B------:R-:W3:Y:S01]  /*2d40*/  LDG.E.U16 R8, desc[UR6][R8.64] ;  /* 0x0000000608087981 */ /* 0x000ee2000c1e1500 */
[C---:B------:R-:W-:Y:S01]  /*2d50*/  IMAD.SHL.U32 R12, R13.reuse, 0x4, RZ ;  /* 0x000000040d0c7824 */ /* 0x040fe200078e00ff */
[----:B------:R-:W-:-:S04]  /*2d60*/  SHF.L.U64.HI R13, R13, 0x2, R16 ;  /* 0x000000020d0d7819 */ /* 0x000fc80000010210 */
[----:B------:R-:W-:-:S04]  /*2d70*/  LOP3.LUT R12, R12, 0xfffffff8, RZ, 0xc0, !PT ;  /* 0xfffffff80c0c7812 */ /* 0x000fc800078ec0ff */
[----:B------:R-:W-:-:S04]  /*2d80*/  IADD3 R12, P0, PT, R12, UR8, RZ ;  /* 0x000000080c0c7c10 */ /* 0x000fc8000ff1e0ff */
[----:B------:R-:W-:-:S05]  /*2d90*/  IADD3.X R13, PT, PT, R13, UR9, RZ, P0, !PT ;  /* 0x000000090d0d7c10 */ /* 0x000fca00087fe4ff */
[----:B------:R-:W4:Y:S01]  /*2da0*/  LDG.E R16, desc[UR6][R12.64] ;  /* 0x000000060c107981 */ /* 0x000f22000c1e1900 */
[----:B------:R-:W-:Y:S01]  /*2db0*/  IMAD.MOV.U32 R23, RZ, RZ, 0x437c0000 ;  /* 0x437c0000ff177424 */ /* 0x000fe200078e00ff */
[----:B---3--:R-:W-:-:S04]  /*2dc0*/  PRMT R17, R8, 0x7771, RZ ;  /* 0x0000777108117816 */ /* 0x008fc800000000ff */
[----:B------:R-:W-:-:S13]  /*2dd0*/  ISETP.NE.AND P1, PT, R17, RZ, PT ;  /* 0x000000ff1100720c */ /* 0x000fda0003f25270 */
[----:B------:R-:W-:Y:S02]  /*2de0*/  @P1 R2UR UR6, R28 ;  /* 0x000000001c0612ca */ /* 0x000fe400000e0000 */
[----:B------:R-:W-:-:S13]  /*2df0*/  @P1 R2UR UR7, R29 ;  /* 0x000000001d0712ca */ /* 0x000fda00000e0000 */
[----:B------:R0:W3:Y:S01]  /*2e00*/  @P1 LDG.E R9, desc[UR6][R12.64+0x4] ;  /* 0x000004060c091981 */ /* 0x0000e2000c1e1900 */
[----:B------:R-:W-:Y:S01]  /*2e10*/  PRMT R8, R8, 0x7770, RZ ;  /* 0x0000777008087816 */ /* 0x000fe200000000ff */
[----:B------:R-:W-:Y:S01]  /*2e20*/  IMAD.MOV.U32 R17, RZ, RZ, 0x3bbb989d ;  /* 0x3bbb989dff117424 */ /* 0x000fe200078e00ff */
[----:B------:R-:W1:Y:S01]  /*2e30*/  LDCU UR5, c[0x0][0x398] ;  /* 0x00007300ff0577ac */ /* 0x000e620008000800 */
[----:B------:R-:W-:Y:S01]  /*2e40*/  BSSY.RECONVERGENT B1, `(.L_x_28730) ;  /* 0x000001c000017945 */ /* 0x000fe20003800200 */
[----:B------:R-:W-:Y:S01]  /*2e50*/  ISETP.NE.AND P0, PT, R8, RZ, PT ;  /* 0x000000ff0800720c */ /* 0x000fe20003f05270 */
[----:B----4-:R-:W-:Y:S01]  /*2e60*/  FMUL R8, R16, UR22 ;  /* 0x0000001610087c20 */ /* 0x010fe20008400000 */
[----:B0-----:R-:W0:Y:S11]  /*2e70*/  MUFU.RCP R12, R19 ;  /* 0x00000013000c7308 */ /* 0x001e360000001000 */
[----:B------:R-:W4:Y:S01]  /*2e80*/  @!P0 LDC R8, c[0x0][0x398] ;  /* 0x0000e600ff088b82 */ /* 0x000f220000000800 */
[----:B0-----:R-:W-:Y:S01]  /*2e90*/  FFMA R13, -R19, R12, 1 ;  /* 0x3f800000130d7423 */ /* 0x001fe2000000010c */
[----:B----4-:R-:W-:-:S04]  /*2ea0*/  FADD R8, -R21, R8 ;  /* 0x0000000815087221 */ /* 0x010fc80000000100 */
        /* <DEDUP_REMOVED lines=14> */
[----:B---3--:R-:W-:Y:S01]  /*2f90*/  @P1 FMUL R12, R9, UR22 ;  /* 0x00000016090c1c20 */ /* 0x008fe20008400000 */
[----:B0-----:R-:W-:Y:S06]  /*2fa0*/  @!P0 BRA `(.L_x_28731) ;  /* 0x0000000000148947 */ /* 0x001fec0003800000 */
[----:B------:R-:W-:Y:S01]  /*2fb0*/  IMAD.MOV.U32 R8, RZ, RZ, R20 ;  /* 0x000000ffff087224 */ /* 0x000fe200078e0014 */
[----:B------:R-:W-:Y:S01]  /*2fc0*/  MOV R17, 0x2ff0 ;  /* 0x00002ff000117802 */ /* 0x000fe20000000f00 */
[----:B------:R-:W-:-:S07]  /*2fd0*/  IMAD.MOV.U32 R9, RZ, RZ, R19 ;  /* 0x000000ffff097224 */ /* 0x000fce00078e0013 */
[----:B--2---:R-:W-:Y:S05]  /*2fe0*/  CALL.REL.NOINC `($__internal_467_$__cuda_sm3x_div_rn_noftz_f32_slowpath) ;  /* 0x0000000800c87944 */ /* 0x004fea0003c00000 */
[----:B------:R-:W-:-:S07]  /*2ff0*/  IMAD.MOV.U32 R16, RZ, RZ, R20 ;  /* 0x000000ffff107224 */ /* 0x000fce00078e0014 */
.L_x_28731:
[----:B------:R-:W-:Y:S05]  /*3000*/  BSYNC.RECONVERGENT B1 ;  /* 0x0000000000017941 */ /* 0x000fea0003800200 */
.L_x_28730:
        /* <DEDUP_REMOVED lines=8> */
[----:B------:R-:W-:-:S03]  /*3090*/  SHF.L.U32 R8, R8, 0x17, RZ ;  /* 0x0000001708087819 */ /* 0x000fc600000006ff */
        /* <DEDUP_REMOVED lines=14> */
[----:B--2---:R-:W-:Y:S05]  /*3180*/  CALL.REL.NOINC `($__internal_467_$__cuda_sm3x_div_rn_noftz_f32_slowpath) ;  /* 0x0000000800607944 */ /* 0x004fea0003c00000 */
[----:B------:R-:W-:-:S07]  /*3190*/  IMAD.MOV.U32 R17, RZ, RZ, R20 ;  /* 0x000000ffff117224 */ /* 0x000fce00078e0014 */
.L_x_28733:
[----:B------:R-:W-:Y:S05]  /*31a0*/  BSYNC.RECONVERGENT B1 ;  /* 0x0000000000017941 */ /* 0x000fea0003800200 */
.L_x_28732:
[----:B------:R-:W-:Y:S01]  /*31b0*/  IMAD R9, R7, UR14, RZ ;  /* 0x0000000e07097c24 */ /* 0x000fe2000f8e02ff */
[----:B------:R-:W-:Y:S01]  /*31c0*/  IADD3 R22, P1, PT, R14, 0x800, RZ ;  /* 0x000008000e167810 */ /* 0x000fe20007f3e0ff */
[----:B------:R-:W-:Y:S01]  /*31d0*/  IMAD.MOV.U32 R12, RZ, RZ, R10 ;  /* 0x000000ffff0c7224 */ /* 0x000fe200078e000a */
[----:B------:R-:W-:Y:S01]  /*31e0*/  R2UR UR6, R28 ;  /* 0x000000001c0672ca */ /* 0x000fe200000e0000 */
[----:B------:R-:W-:Y:S01]  /*31f0*/  IMAD.MOV.U32 R13, RZ, RZ, RZ ;  /* 0x000000ffff0d7224 */ /* 0x000fe200078e00ff */
[----:B------:R-:W-:Y:S01]  /*3200*/  R2UR UR7, R29 ;  /* 0x000000001d0772ca */ /* 0x000fe200000e0000 */
[C---:B------:R-:W-:Y:S02]  /*3210*/  IMAD R9, R4.reuse, UR15, R9 ;  /* 0x0000000f04097c24 */ /* 0x040fe4000f8e0209 */
[----:B------:R-:W-:-:S04]  /*3220*/  IMAD.WIDE.U32 R12, R4, UR14, R12 ;  /* 0x0000000e040c7c25 */ /* 0x000fc8000f8e000c */
[----:B------:R-:W-:Y:S02]  /*3230*/  IMAD.IADD R23, R9, 0x1, R13 ;  /* 0x0000000109177824 */ /* 0x000fe400078e020d */
[----:B------:R-:W-:-:S03]  /*3240*/  IMAD.X R27, RZ, RZ, R27, P1 ;  /* 0x000000ffff1b7224 */ /* 0x000fc600008e061b */
[----:B------:R-:W-:-:S05]  /*3250*/  LEA.HI R9, P0, R23, R12, RZ, 0x1 ;  /* 0x0000000c17097211 */ /* 0x000fca00078108ff */
[----:B------:R-:W-:Y:S02]  /*3260*/  IMAD.SHL.U32 R8, R9, 0x4, RZ ;  /* 0x0000000409087824 */ /* 0x000fe400078e00ff */
[----:B------:R-:W-:-:S03]  /*3270*/  IMAD.X R14, RZ, RZ, R23, P0 ;  /* 0x000000ffff0e7224 */ /* 0x000fc600000e0617 */
[----:B------:R-:W-:Y:S02]  /*3280*/  LOP3.LUT R8, R8, 0xfffffff8, RZ, 0xc0, !PT ;  /* 0xfffffff808087812 */ /* 0x000fe400078ec0ff */
[----:B------:R-:W-:Y:S02]  /*3290*/  SHF.L.U64.HI R9, R9, 0x2, R14 ;  /* 0x0000000209097819 */ /* 0x000fe4000001020e */
[----:B------:R-:W-:-:S04]  /*32a0*/  IADD3 R8, P0, PT, R8, UR12, RZ ;  /* 0x0000000c08087c10 */ /* 0x000fc8000ff1e0ff */
[----:B------:R-:W-:Y:S02]  /*32b0*/  IADD3.X R9, PT, PT, R9, UR13, RZ, P0, !PT ;  /* 0x0000000d09097c10 */ /* 0x000fe400087fe4ff */
[----:B------:R-:W-:-:S03]  /*32c0*/  LEA.HI R22, P0, R27, R22, RZ, 0x1 ;  /* 0x000000161b167211 */ /* 0x000fc600078108ff */
[----:B------:R0:W-:Y:S01]  /*32d0*/  STG.E.64 desc[UR6][R8.64], R16 ;  /* 0x0000001008007986 */ /* 0x0001e2000c101b06 */
[----:B------:R-:W-:Y:S01]  /*32e0*/  LOP3.LUT R14, R22, 0xfffffffe, RZ, 0xc0, !PT ;  /* 0xfffffffe160e7812 */ /* 0x000fe200078ec0ff */
[----:B------:R-:W-:-:S03]  /*32f0*/  IMAD.X R27, RZ, RZ, R27, P0 ;  /* 0x000000ffff1b7224 */ /* 0x000fc600000e061b */
[----:B------:R-:W-:-:S04]  /*3300*/  IADD3 R14, P0, PT, R14, UR10, RZ ;  /* 0x0000000a0e0e7c10 */ /* 0x000fc8000ff1e0ff */
[----:B------:R-:W-:-:S05]  /*3310*/  IADD3.X R15, PT, PT, R27, UR11, RZ, P0, !PT ;  /* 0x0000000b1b0f7c10 */ /* 0x000fca00087fe4ff */
[----:B------:R-:W3:Y:S01]  /*3320*/  LDG.E.U16 R14, desc[UR6][R14.64] ;  /* 0x000000060e0e7981 */ /* 0x000ee2000c1e1500 */
[C---:B------:R-:W-:Y:S01]  /*3330*/  IMAD.SHL.U32 R20, R22.reuse, 0x4, RZ ;  /* 0x0000000416147824 */ /* 0x040fe200078e00ff */
[----:B------:R-:W-:-:S04]  /*3340*/  SHF.L.U64.HI R22, R22, 0x2, R27 ;  /* 0x0000000216167819 */ /* 0x000fc8000001021b */
[----:B------:R-:W-:-:S04]  /*3350*/  LOP3.LUT R20, R20, 0xfffffff8, RZ, 0xc0, !PT ;  /* 0xfffffff814147812 */ /* 0x000fc800078ec0ff */
[----:B0-----:R-:W-:-:S04]  /*3360*/  IADD3 R8, P0, PT, R20, UR8, RZ ;  /* 0x0000000814087c10 */ /* 0x001fc8000ff1e0ff */
        /* <DEDUP_REMOVED lines=16> */
[----:B0-----:R-:W-:-:S04]  /*3470*/  FFMA R9, -R19, R8, 1 ;  /* 0x3f80000013097423 */ /* 0x001fc80000000108 */
[----:B------:R-:W-:Y:S01]  /*3480*/  FFMA R8, R8, R9, R8 ;  /* 0x0000000908087223 */ /* 0x000fe20000000008 */
[----:B----4-:R-:W-:-:S04]  /*3490*/  FADD R14, -R21, R14 ;  /* 0x0000000e150e7221 */ /* 0x010fc80000000100 */
        /* <DEDUP_REMOVED lines=8> */
[----:B-1----:R-:W-:-:S05]  /*3520*/  MOV R16, UR5 ;  /* 0x0000000500107c02 */ /* 0x002fca0008000f00 */
        /* <DEDUP_REMOVED lines=11> */
.L_x_28735:
[----:B------:R-:W-:Y:S05]  /*35e0*/  BSYNC.RECONVERGENT B1 ;  /* 0x0000000000017941 */ /* 0x000fea0003800200 */
.L_x_28734:
        /* <DEDUP_REMOVED lines=25> */
.L_x_28737:
[----:B------:R-:W-:Y:S05]  /*3780*/  BSYNC.RECONVERGENT B1 ;  /* 0x0000000000017941 */ /* 0x000fea0003800200 */
.L_x_28736:
        /* <DEDUP_REMOVED lines=15> */
.L_x_28723:
[----:B------:R-:W-:Y:S05]  /*3880*/  BSYNC.RECONVERGENT B0 ;  /* 0x0000000000007941 */ /* 0x000fea0003800200 */
.L_x_28722:
[----:B------:R-:W5:Y:S01]  /*3890*/  LDCU.64 UR4, c[0x0][0x3b0] ;  /* 0x00007600ff0477ac */ /* 0x000f620008000a00 */
[----:B--2---:R-:W-:-:S05]  /*38a0*/  IADD3 R4, P0, PT, R3, R4, RZ ;  /* 0x0000000403047210 */ /* 0x004fca0007f1e0ff */
[----:B------:R-:W-:Y:S01]  /*38b0*/  IMAD.X R7, RZ, RZ, R7, P0 ;  /* 0x000000ffff077224 */ /* 0x000fe200000e0607 */
[----:B-----5:R-:W-:-:S04]  /*38c0*/  ISETP.GE.U32.AND P0, PT, R4, UR4, PT ;  /* 0x0000000404007c0c */ /* 0x020fc8000bf06070 */
[----:B------:R-:W-:-:S13]  /*38d0*/  ISETP.GE.AND.EX P0, PT, R7, UR5, PT, P0 ;  /* 0x0000000507007c0c */ /* 0x000fda000bf06300 */
[----:B------:R-:W-:Y:S05]  /*38e0*/  @!P0 BRA `(.L_x_28739) ;  /* 0xffffffc8006c8947 */ /* 0x000fea000383ffff */
[----:B------:R-:W-:Y:S05]  /*38f0*/  EXIT ;  /* 0x000000000000794d */ /* 0x000fea0003800000 */
.L_x_28711:
[----:B------:R-:W-:Y:S02]  /*3900*/  HFMA2 R12, -RZ, RZ, 0, 5.9604644775390625e-08 ;  /* 0x00000001ff0c7431 */ /* 0x000fe400000001ff */
[----:B------:R-:W-:Y:S02]  /*3910*/  IMAD.MOV.U32 R13, RZ, RZ, R17 ;  /* 0x000000ffff0d7224 */ /* 0x000fe400078e0011 */
[----:B------:R-:W-:Y:S02]  /*3920*/  IMAD.MOV.U32 R11, RZ, RZ, 0x1f ;  /* 0x0000001fff0b7424 */ /* 0x000fe400078e00ff */
[----:B------:R-:W-:-:S07]  /*3930*/  IMAD.MOV.U32 R15, RZ, RZ, -0x1 ;  /* 0xffffffffff0f7424 */ /* 0x000fce00078e00ff */
[----:B0-2-4-:R-:W-:Y:S05]  /*3940*/  WARPSYNC.COLLECTIVE R15, `(.L_x_28740) ;  /* 0x000000000f087348 */ /* 0x015fea0003c00000 */
[----:B------:R1:W3:Y:S02]  /*3950*/  SHFL.DOWN P6, R14, R13, R12, R11 ;  /* 0x0800000c0d0e7389 */ /* 0x0002e400000c000b */
[----:B01234-:R-:W-:Y:S05]  /*3960*/  ENDCOLLECTIVE ;  /* 0x000000000000791b */ /* 0x01ffea0003800000 */
.L_x_28740:
[----:B------:R-:W-:Y:S01]  /*3970*/  IMAD.MOV.U32 R12, RZ, RZ, 0x2 ;  /* 0x00000002ff0c7424 */ /* 0x000fe200078e00ff */
[----:B------:R-:W-:-:S05]  /*3980*/  @!P4 FMNMX R17, R14, R17, !PT ;  /* 0x000000110e11c209 */ /* 0x000fca0007800000 */
[----:B------:R-:W-:-:S07]  /*3990*/  IMAD.MOV.U32 R13, RZ, RZ, R17 ;  /* 0x000000ffff0d7224 */ /* 0x000fce00078e0011 */
[----:B------:R-:W-:Y:S05]  /*39a0*/  WARPSYNC.COLLECTIVE R15, `(.L_x_28741) ;  /* 0x000000000f087348 */ /* 0x000fea0003c00000 */
[----:B------:R0:W1:Y:S02]  /*39b0*/  SHFL.DOWN P6, R14, R13, R12, R11 ;  /* 0x0800000c0d0e7389 */ /* 0x00006400000c000b */
[----:B01----:R-:W-:Y:S05]  /*39c0*/  ENDCOLLECTIVE ;  /* 0x000000000000791b */ /* 0x003fea0003800000 */
.L_x_28741:
[----:B------:R-:W-:Y:S01]  /*39d0*/  IMAD.MOV.U32 R12, RZ, RZ, 0x4 ;  /* 0x00000004ff0c7424 */ /* 0x000fe200078e00ff */
[----:B------:R-:W-:-:S05]  /*39e0*/  @!P3 FMNMX R17, R17, R14, !PT ;  /* 0x0000000e1111b209 */ /* 0x000fca0007800000 */
[----:B------:R-:W-:-:S07]  /*39f0*/  IMAD.MOV.U32 R13, RZ, RZ, R17 ;  /* 0x000000ffff0d7224 */ /* 0x000fce00078e0011 */
[----:B------:R-:W-:Y:S05]  /*3a00*/  WARPSYNC.COLLECTIVE R15, `(.L_x_28742) ;  /* 0x000000000f087348 */ /* 0x000fea0003c00000 */
[----:B------:R0:W1:Y:S02]  /*3a10*/  SHFL.DOWN P6, R14, R13, R12, R11 ;  /* 0x0800000c0d0e7389 */ /* 0x00006400000c000b */
[----:B01----:R-:W-:Y:S05]  /*3a20*/  ENDCOLLECTIVE ;  /* 0x000000000000791b */ /* 0x003fea0003800000 */
.L_x_28742:
[----:B------:R-:W-:Y:S01]  /*3a30*/  IMAD.MOV.U32 R12, RZ, RZ, 0x8 ;  /* 0x00000008ff0c7424 */ /* 0x000fe200078e00ff */
[----:B------:R-:W-:-:S05]  /*3a40*/  @!P2 FMNMX R17, R17, R14, !PT ;  /* 0x0000000e1111a209 */ /* 0x000fca0007800000 */
[----:B------:R-:W-:-:S07]  /*3a50*/  IMAD.MOV.U32 R13, RZ, RZ, R17 ;  /* 0x000000ffff0d7224 */ /* 0x000fce00078e0011 */
[----:B------:R-:W-:Y:S05]  /*3a60*/  WARPSYNC.COLLECTIVE R15, `(.L_x_28743) ;  /* 0x000000000f087348 */ /* 0x000fea0003c00000 */
[----:B------:R0:W1:Y:S02]  /*3a70*/  SHFL.DOWN P6, R14, R13, R12, R11 ;  /* 0x0800000c0d0e7389 */ /* 0x00006400000c000b */
[----:B01----:R-:W-:Y:S05]  /*3a80*/  ENDCOLLECTIVE ;  /* 0x000000000000791b */ /* 0x003fea0003800000 */
.L_x_28743:
[----:B------:R-:W-:Y:S01]  /*3a90*/  IMAD.MOV.U32 R12, RZ, RZ, 0x10 ;  /* 0x00000010ff0c7424 */ /* 0x000fe200078e00ff */
[----:B------:R-:W-:-:S04]  /*3aa0*/  FMNMX R9, R17, R14, !PT ;  /* 0x0000000e11097209 */ /* 0x000fc80007800000 */
[----:B------:R-:W-:-:S05]  /*3ab0*/  FSEL R8, R17, R9, P1 ;  /* 0x0000000911087208 */ /* 0x000fca0000800000 */
[----:B------:R-:W-:-:S07]  /*3ac0*/  IMAD.MOV.U32 R13, RZ, RZ, R8 ;  /* 0x000000ffff0d7224 */ /* 0x000fce00078e0008 */
[----:B------:R-:W-:Y:S05]  /*3ad0*/  WARPSYNC.COLLECTIVE R15, `(.L_x_28744) ;  /* 0x000000000f087348 */ /* 0x000fea0003c00000 */
[----:B------:R0:W1:Y:S02]  /*3ae0*/  SHFL.DOWN P6, R14, R13, R12, R11 ;  /* 0x0800000c0d0e7389 */ /* 0x00006400000c000b */
[----:B01----:R-:W-:Y:S05]  /*3af0*/  ENDCOLLECTIVE ;  /* 0x000000000000791b */ /* 0x003fea0003800000 */
.L_x_28744:
[----:B------:R-:W-:Y:S05]  /*3b00*/  BRA `(.L_x_28745) ;  /* 0xffffffd400c07947 */ /* 0x000fea000383ffff */
        .weak           $__internal_467_$__cuda_sm3x_div_rn_noftz_f32_slowpath
        .type           $__internal_467_$__cuda_sm3x_div_rn_noftz_f32_slowpath,@function
        .size           $__internal_467_$__cuda_sm3x_div_rn_noftz_f32_slowpath,(.L_x_37844 - $__internal_467_$__cuda_sm3x_div_rn_noftz_f32_slowpath)
$__internal_467_$__cuda_sm3x_div_rn_noftz_f32_slowpath:
        /* <DEDUP_REMOVED lines=34> */
.L_x_28747:
[----:B------:R-:W-:Y:S01]  /*3d30*/  LEA R30, R22, 0xc0800000, 0x17 ;  /* 0xc0800000161e7811 */ /* 0x000fe200078eb8ff */
[----:B------:R-:W-:Y:S04]  /*3d40*/  BSSY.RECONVERGENT B4, `(.L_x_28752) ;  /* 0x0000036000047945 */ /* 0x000fe80003800200 */
[----:B------:R-:W-:Y:S02]  /*3d50*/  IMAD.IADD R30, R9, 0x1, -R30 ;  /* 0x00000001091e7824 */ /* 0x000fe400078e0a1e */
[----:B------:R-:W-:Y:S02]  /*3d60*/  VIADD R9, R32, 0xffffff81 ;  /* 0xffffff8120097836 */ /* 0x000fe40000000000 */
        /* <DEDUP_REMOVED lines=30> */
[----:B------:R-:W-:Y:S01]  /*3f50*/  FSETP.NEU.FTZ.AND P0, PT, R20, R31, PT ;  /* 0x0000001f1400720b */ /* 0x000fe20003f1d000 */
[C---:B------:R-:W-:Y:S01]  /*3f60*/  VIADD R20, R30.reuse, 0x20 ;  /* 0x000000201e147836 */ /* 0x040fe20000000000 */
[----:B------:R-:W-:Y:S02]  /*3f70*/  LOP3.LUT R9, R9, 0x7fffff, RZ, 0xc0, !PT ;  /* 0x007fffff09097812 */ /* 0x000fe400078ec0ff */
[----:B------:R-:W-:-:S02]  /*3f80*/  ISETP.NE.AND P1, PT, R30, RZ, PT ;  /* 0x000000ff1e00720c */ /* 0x000fc40003f25270 */
[----:B------:R-:W-:Y:S02]  /*3f90*/  LOP3.LUT R9, R9, 0x800000, RZ, 0xfc, !PT ;  /* 0x0080000009097812 */ /* 0x000fe400078efcff */
[----:B------:R-:W-:Y:S02]  /*3fa0*/  SEL R22, R22, RZ, P2 ;  /* 0x000000ff16167207 */ /* 0x000fe40001000000 */
[----:B------:R-:W-:Y:S02]  /*3fb0*/  SHF.L.U32 R20, R9, R20, RZ ;  /* 0x0000001409147219 */ /* 0x000fe400000006ff */
[----:B------:R-:W-:Y:S02]  /*3fc0*/  SHF.R.U32.HI R22, RZ, R22, R9 ;  /* 0x00000016ff167219 */ /* 0x000fe40000011609 */
[----:B------:R-:W-:Y:S02]  /*3fd0*/  ISETP.NE.AND P1, PT, R20, RZ, P1 ;  /* 0x000000ff1400720c */ /* 0x000fe40000f25270 */
[----:B------:R-:W-:-:S02]  /*3fe0*/  SHF.R.U32.HI R20, RZ, 0x1, R22 ;  /* 0x00000001ff147819 */ /* 0x000fc40000011616 */
[----:B------:R-:W-:-:S04]  /*3ff0*/  PLOP3.LUT P0, PT, P0, P1, PT, 0xf8, 0x8f ;  /* 0x00000000008f781c */ /* 0x000fc80000703f70 */
[----:B------:R-:W-:-:S04]  /*4000*/  SEL R9, RZ, 0x1, !P0 ;  /* 0x00000001ff097807 */ /* 0x000fc80004000000 */
[----:B------:R-:W-:-:S04]  /*4010*/  LOP3.LUT R9, R9, 0x1, R20, 0xf8, !PT ;  /* 0x0000000109097812 */ /* 0x000fc800078ef814 */
[----:B------:R-:W-:-:S05]  /*4020*/  LOP3.LUT R9, R9, R22, RZ, 0xc0, !PT ;  /* 0x0000001609097212 */ /* 0x000fca00078ec0ff */
[----:B------:R-:W-:-:S05]  /*4030*/  IMAD.IADD R9, R20, 0x1, R9 ;  /* 0x0000000114097824 */ /* 0x000fca00078e0209 */
[----:B------:R-:W-:Y:S01]  /*4040*/  LOP3.LUT R8, R9, R8, RZ, 0xfc, !PT ;  /* 0x0000000809087212 */ /* 0x000fe200078efcff */
[----:B------:R-:W-:Y:S06]  /*4050*/  BRA `(.L_x_28755) ;  /* 0x0000000000107947 */ /* 0x000fec0003800000 */
.L_x_28754:
[----:B------:R-:W-:-:S04]  /*4060*/  LOP3.LUT R8, R8, 0x80000000, RZ, 0xc0, !PT ;  /* 0x8000000008087812 */ /* 0x000fc800078ec0ff */
[----:B------:R-:W-:Y:S01]  /*4070*/  LOP3.LUT R8, R8, 0x7f800000, RZ, 0xfc, !PT ;  /* 0x7f80000008087812 */ /* 0x000fe200078efcff */
[----:B------:R-:W-:Y:S06]  /*4080*/  BRA `(.L_x_28755) ;  /* 0x0000000000047947 */ /* 0x000fec0003800000 */
.L_x_28753:
[----:B------:R-:W-:-:S07]  /*4090*/  IMAD R8, R35, 0x800000, R8 ;  /* 0x0080000023087824 */ /* 0x000fce00078e0208 */
.L_x_28755:
[----:B------:R-:W-:Y:S05]  /*40a0*/  BSYNC.RECONVERGENT B4 ;  /* 0x0000000000047941 */ /* 0x000fea0003800200 */
.L_x_28752:
[----:B------:R-:W-:Y:S05]  /*40b0*/  BRA `(.L_x_28756) ;  /* 0x0000000000207947 */ /* 0x000fea0003800000 */
.L_x_28751:
[----:B------:R-:W-:-:S04]  /*40c0*/  LOP3.LUT R8, R9, 0x80000000, R8, 0x48, !PT ;  /* 0x8000000009087812 */ /* 0x000fc800078e4808 */
[----:B------:R-:W-:Y:S01]  /*40d0*/  LOP3.LUT R8, R8, 0x7f800000, RZ, 0xfc, !PT ;  /* 0x7f80000008087812 */ /* 0x000fe200078efcff */
[----:B------:R-:W-:Y:S06]  /*40e0*/  BRA `(.L_x_28756) ;  /* 0x0000000000147947 */ /* 0x000fec0003800000 */
.L_x_28750:
[----:B------:R-:W-:Y:S01]  /*40f0*/  LOP3.LUT R8, R9, 0x80000000, R8, 0x48, !PT ;  /* 0x8000000009087812 */ /* 0x000fe200078e4808 */
[----:B------:R-:W-:Y:S06]  /*4100*/  BRA `(.L_x_28756) ;  /* 0x00000000000c7947 */ /* 0x000fec0003800000 */
.L_x_28749:
[----:B------:R-:W0:Y:S01]  /*4110*/  MUFU.RSQ R8, -QNAN ;  /* 0xffc0000000087908 */ /* 0x000e220000001400 */
[----:B------:R-:W-:Y:S05]  /*4120*/  BRA `(.L_x_28756) ;  /* 0x0000000000047947 */ /* 0x000fea0003800000 */
.L_x_28748:
[----:B------:R-:W-:-:S07]  /*4130*/  FADD.FTZ R8, R8, R9 ;  /* 0x0000000908087221 */ /* 0x000fce0000010000 */
.L_x_28756:
[----:B------:R-:W-:Y:S05]  /*4140*/  BSYNC.RECONVERGENT B3 ;  /* 0x0000000000037941 */ /* 0x000fea0003800200 */
.L_x_28746:
[----:B0-----:R-:W-:Y:S02]  /*4150*/  IMAD.MOV.U32 R20, RZ, RZ, R8 ;  /* 0x000000ffff147224 */ /* 0x001fe400078e0008 */
[----:B------:R-:W-:Y:S02]  /*4160*/  IMAD.MOV.U32 R8, RZ, RZ, R17 ;  /* 0x000000ffff087224 */ /* 0x000fe400078e0011 */
[----:B------:R-:W-:-:S04]  /*4170*/  IMAD.MOV.U32 R9, RZ, RZ, 0x0 ;  /* 0x00000000ff097424 */ /* 0x000fc800078e00ff */
[----:B------:R-:W-:Y:S05]  /*4180*/  RET.REL.NODEC R8 `(_Z24SoftmaxBlockUncachedImplI24ElementwiseScaleMaskLoadIffbE11DirectStoreIffEfLi2ELi1024EL9Algorithm0EEvT_T0_ll) ;  /* 0xffffffbc089c7950 */ /* 0x000fea0003c3ffff */
.L_x_28757:
        /* <DEDUP_REMOVED lines=15> */
.L_x_37844:


//--------------------- .text._Z20SoftmaxBlockSMemImplI24ElementwiseScaleMaskLoadIffbE11DirectStoreIffEfLi1ELi256EL9Algorithm0EEvT_T0_ll --------------------------
	.section	.text._Z20SoftmaxBlockSMemImplI24ElementwiseScaleMaskLoadIffbE11DirectStoreIffEfLi1ELi256EL9Algorithm0EEvT_T0_ll,"ax",@progbits
	.align	128
        .global         _Z20SoftmaxBlockSMemImplI24ElementwiseScaleMaskLoadIffbE11DirectStoreIffEfLi1ELi256EL9Algorithm0EEvT_T0_ll
        .type           _Z20SoftmaxBlockSMemImplI24ElementwiseScaleMaskLoadIffbE11DirectStoreIffEfLi1ELi256EL9Algorithm0EEvT_T0_ll,@function
        .size           _Z20SoftmaxBlockSMemImplI24ElementwiseScaleMaskLoadIffbE11DirectStoreIffEfLi1ELi256EL9Algorithm0EEvT_T0_ll,(.L_x_37845 - _Z20SoftmaxBlockSMemImplI24ElementwiseScaleMaskLoadIffbE11DirectStoreIffEfLi1ELi256EL9Algorithm0EEvT_T0_ll)
        .other          _Z20SoftmaxBlockSMemImplI24ElementwiseScaleMaskLoadIffbE11DirectStoreIffEfLi1ELi256EL9Algorithm0EEvT_T0_ll,@"STO_CUDA_ENTRY STV_DEFAULT"
_Z20SoftmaxBlockSMemImplI24ElementwiseScaleMaskLoadIffbE11DirectStoreIffEfLi1ELi256EL9Algorithm0EEvT_T0_ll:
.text._Z20SoftmaxBlockSMemImplI24ElementwiseScaleMaskLoadIffbE11DirectStoreIffEfLi1ELi256EL9Algorithm0EEvT_T0_ll:
        /* <DEDUP_REMOVED lines=8> */
[----:B------:R-:W-:Y:S01]  /*0080*/  UMOV UR4, 0x400 ;  /* 0x0000040000047882 */ /* 0x000fe20000000000 */
[----:B------:R-:W2:Y:S01]  /*0090*/  LDCU UR9, c[0x0][0x370] ;  /* 0x00006e00ff0977ac */ /* 0x000ea20008000800 */
[----:B------:R-:W-:-:S05]  /*00a0*/  UIADD3 UR6, UPT, UPT, UR4, 0x60, URZ ;  /* 0x0000006004067890 */ /* 0x000fca000fffe0ff */
[----:B------:R-:W3:Y:S01]  /*00b0*/  S2UR UR7, SR_CgaCtaId ;  /* 0x00000000000779c3 */ /* 0x000ee20000008800 */
[----:B------:R-:W4:Y:S01]  /*00c0*/  LDCU.64 UR12, c[0x0][0x358] ;  /* 0x00006b00ff0c77ac */ /* 0x000f220008000a00 */
[----:B0-----:R-:W-:Y:S01]  /*00d0*/  LOP3.LUT R13, RZ, R3, RZ, 0x33, !PT ;  /* 0x00000003ff0d7212 */ /* 0x001fe200078e33ff */
[----:B---3--:R-:W-:Y:S01]  /*00e0*/  ULEA UR6, UR7, UR6, 0x18 ;  /* 0x0000000607067291 */ /* 0x008fe2000f8ec0ff */
[C---:B------:R-:W-:Y:S01]  /*00f0*/  VIADD R7, R3.reuse, 0x100 ;  /* 0x0000010003077836 */ /* 0x040fe20000000000 */
[----:B------:R-:W-:Y:S01]  /*0100*/  IADD3 R6, PT, PT, R3, 0x200, RZ ;  /* 0x0000020003067810 */ /* 0x000fe20007ffe0ff */
[----:B------:R-:W-:Y:S01]  /*0110*/  ULEA UR5, UR7, UR4, 0x18 ;  /* 0x0000000407057291 */ /* 0x000fe2000f8ec0ff */
[C---:B-1----:R-:W-:Y:S01]  /*0120*/  IADD3 R14, P0, PT, R13.reuse, R4, RZ ;  /* 0x000000040d0e7210 */ /* 0x042fe20007f1e0ff */
[----:B------:R-:W-:Y:S01]  /*0130*/  IMAD.IADD R13, R13, 0x1, R4 ;  /* 0x000000010d0d7824 */ /* 0x000fe200078e0204 */
[----:B------:R-:W-:Y:S01]  /*0140*/  SHF.R.U32.HI R4, RZ, 0x3, R3 ;  /* 0x00000003ff047819 */ /* 0x000fe20000011603 */
[----:B------:R-:W-:Y:S01]  /*0150*/  UMOV UR4, URZ ;  /* 0x000000ff00047c82 */ /* 0x000fe20008000000 */
[----:B------:R-:W-:Y:S01]  /*0160*/  IADD3.X R12, PT, PT, R5, -0x1, RZ, P0, !PT ;  /* 0xffffffff050c7810 */ /* 0x000fe200007fe4ff */
[----:B------:R-:W-:Y:S01]  /*0170*/  VIADD R5, R3, 0x300 ;  /* 0x0000030003057836 */ /* 0x000fe20000000000 */
[----:B------:R-:W-:-:S02]  /*0180*/  LOP3.LUT R4, R4, 0x7c, RZ, 0xc0, !PT ;  /* 0x0000007c04047812 */ /* 0x000fc400078ec0ff */
[----:B------:R-:W-:Y:S02]  /*0190*/  LEA R3, R3, UR6, 0x2 ;  /* 0x0000000603037c11 */ /* 0x000fe4000f8e10ff */
[----:B--2-4-:R-:W-:-:S07]  /*01a0*/  LOP3.LUT R2, R14, 0x300, RZ, 0xc0, !PT ;  /* 0x000003000e027812 */ /* 0x014fce00078ec0ff */
.L_x_28793:
[----:B0-----:R-:W0:Y:S01]  /*01b0*/  S2R R0, SR_TID.X ;  /* 0x0000000000007919 */ /* 0x001e220000002100 */
[----:B------:R-:W0:Y:S01]  /*01c0*/  LDCU UR14, c[0x0][0x3b8] ;  /* 0x00007700ff0e77ac */ /* 0x000e220008000800 */
[----:B------:R-:W-:Y:S01]  /*01d0*/  BSSY.RECONVERGENT B0, `(.L_x_28758) ;  /* 0x000006c000007945 */ /* 0x000fe20003800200 */
[----:B------:R-:W-:Y:S01]  /*01e0*/  IMAD.MOV.U32 R9, RZ, RZ, -0x800000 ;  /* 0xff800000ff097424 */ /* 0x000fe200078e00ff */
[----:B0-----:R-:W-:-:S13]  /*01f0*/  ISETP.GE.AND P0, PT, R0, UR14, PT ;  /* 0x0000000e00007c0c */ /* 0x001fda000bf06270 */
[----:B-1-34-:R-:W-:Y:S05]  /*0200*/  @P0 BRA `(.L_x_28759) ;  /* 0x0000000400a00947 */ /* 0x01afea0003800000 */
[C---:B------:R-:W-:Y:S01]  /*0210*/  LEA.HI R15, R13.reuse, 0x1, RZ, 0x18 ;  /* 0x000000010d0f7811 */ /* 0x040fe200078fc0ff */
[----:B------:R-:W-:Y:S01]  /*0220*/  BSSY.RECONVERGENT B1, `(.L_x_28760) ;  /* 0x000002e000017945 */ /* 0x000fe20003800200 */
[----:B------:R-:W-:Y:S01]  /*0230*/  ISETP.GE.U32.AND P1, PT, R13, 0x300, PT ;  /* 0x000003000d00780c */ /* 0x000fe20003f26070 */
[----:B------:R-:W-:Y:S01]  /*0240*/  IMAD.MOV.U32 R8, RZ, RZ, R0 ;  /* 0x000000ffff087224 */ /* 0x000fe200078e0000 */
[----:B------:R-:W-:Y:S02]  /*0250*/  LOP3.LUT R15, R15, 0x3, RZ, 0xc0, !PT ;  /* 0x000000030f0f7812 */ /* 0x000fe400078ec0ff */
[----:B------:R-:W-:Y:S02]  /*0260*/  MOV R9, 0xff800000 ;  /* 0xff80000000097802 */ /* 0x000fe40000000f00 */
[----:B------:R-:W-:-:S13]  /*0270*/  ISETP.NE.AND P2, PT, R15, RZ, PT ;  /* 0x000000ff0f00720c */ /* 0x000fda0003f45270 */
[----:B------:R-:W-:Y:S05]  /*0280*/  @!P2 BRA `(.L_x_28761) ;  /* 0x00000000009ca947 */ /* 0x000fea0003800000 */
[----:B------:R-:W0:Y:S01]  /*0290*/  LDC.64 R10, c[0x0][0x390] ;  /* 0x0000e400ff0a7b82 */ /* 0x000e220000000a00 */
[----:B------:R-:W1:Y:S01]  /*02a0*/  LDCU.128 UR16, c[0x0][0x380] ;  /* 0x00007000ff1077ac */ /* 0x000e620008000c00 */
[----:B------:R-:W-:Y:S02]  /*02b0*/  HFMA2 R9, -RZ, RZ, 0, 0 ;  /* 0x00000000ff097431 */ /* 0x000fe400000001ff */
[----:B------:R-:W-:-:S04]  /*02c0*/  IMAD.MOV.U32 R8, RZ, RZ, R0 ;  /* 0x000000ffff087224 */ /* 0x000fc800078e0000 */
[----:B------:R-:W2:Y:S01]  /*02d0*/  LDC.64 R18, c[0x0][0x398] ;  /* 0x0000e600ff127b82 */ /* 0x000ea20000000a00 */
[C---:B0-----:R-:W-:Y:S02]  /*02e0*/  IMAD R16, R10.reuse, UR4, RZ ;  /* 0x000000040a107c24 */ /* 0x041fe4000f8e02ff */
[----:B------:R-:W-:-:S04]  /*02f0*/  IMAD.WIDE.U32 R8, R10, UR8, R8 ;  /* 0x000000080a087c25 */ /* 0x000fc8000f8e0008 */
[----:B------:R-:W-:Y:S01]  /*0300*/  IMAD R11, R11, UR8, R16 ;  /* 0x000000080b0b7c24 */ /* 0x000fe2000f8e0210 */
[C---:B-1----:R-:W-:Y:S02]  /*0310*/  LEA R10, P2, R8.reuse, UR16, 0x2 ;  /* 0x00000010080a7c11 */ /* 0x042fe4000f8410ff */
[----:B------:R-:W-:Y:S01]  /*0320*/  IADD3 R16, P3, PT, R8, UR18, RZ ;  /* 0x0000001208107c10 */ /* 0x000fe2000ff7e0ff */
[----:B------:R-:W-:-:S05]  /*0330*/  IMAD.IADD R9, R9, 0x1, R11 ;  /* 0x0000000109097824 */ /* 0x000fca00078e020b */
[----:B------:R-:W-:Y:S02]  /*0340*/  LEA.HI.X R11, R8, UR17, R9, 0x2, P2 ;  /* 0x00000011080b7c11 */ /* 0x000fe400090f1409 */
[----:B------:R-:W-:-:S03]  /*0350*/  IADD3.X R17, PT, PT, R9, UR19, RZ, P3, !PT ;  /* 0x0000001309117c10 */ /* 0x000fc60009ffe4ff */
[----:B------:R-:W2:Y:S04]  /*0360*/  LDG.E R8, desc[UR12][R10.64] ;  /* 0x0000000c0a087981 */ /* 0x000ea8000c1e1900 */
[----:B------:R-:W3:Y:S01]  /*0370*/  LDG.E.U8 R9, desc[UR12][R16.64] ;  /* 0x0000000c10097981 */ /* 0x000ee2000c1e1100 */
[----:B--2---:R-:W-:Y:S01]  /*0380*/  FMUL R21, R8, R19 ;  /* 0x0000001308157220 */ /* 0x004fe20000400000 */
[----:B------:R-:W-:Y:S01]  /*0390*/  IMAD.MOV.U32 R8, RZ, RZ, R7 ;  /* 0x000000ffff087224 */ /* 0x000fe200078e0007 */
[----:B---3--:R-:W-:-:S04]  /*03a0*/  ISETP.NE.AND P2, PT, R9, RZ, PT ;  /* 0x000000ff0900720c */ /* 0x008fc80003f45270 */
[----:B------:R-:W-:Y:S02]  /*03b0*/  FSEL R20, R21, R18, P2 ;  /* 0x0000001215147208 */ /* 0x000fe40001000000 */
[----:B------:R-:W-:Y:S02]  /*03c0*/  ISETP.NE.AND P2, PT, R15, 0x1, PT ;  /* 0x000000010f00780c */ /* 0x000fe40003f45270 */
[----:B------:R-:W-:Y:S01]  /*03d0*/  FMNMX R9, R20, -INF , !PT ;  /* 0xff80000014097809 */ /* 0x000fe20007800000 */
[----:B------:R0:W-:Y:S10]  /*03e0*/  STS [R3], R20 ;  /* 0x0000001403007388 */ /* 0x0001f40000000800 */
[----:B0-----:R-:W-:Y:S05]  /*03f0*/  @!P2 BRA `(.L_x_28761) ;  /* 0x000000000040a947 */ /* 0x001fea0003800000 */
[----:B------:R-:W-:Y:S01]  /*0400*/  ISETP.NE.AND P3, PT, R15, 0x2, PT ;  /* 0x000000020f00780c */ /* 0x000fe20003f65270 */
[----:B------:R-:W2:Y:S04]  /*0410*/  LDG.E R8, desc[UR12][R10.64+0x400] ;  /* 0x0004000c0a087981 */ /* 0x000ea8000c1e1900 */
[----:B------:R-:W3:Y:S08]  /*0420*/  LDG.E.U8 R15, desc[UR12][R16.64+0x100] ;  /* 0x0001000c100f7981 */ /* 0x000ef0000c1e1100 */
[----:B------:R-:W4:Y:S04]  /*0430*/  @P3 LDG.E.U8 R20, desc[UR12][R16.64+0x200] ;  /* 0x0002000c10143981 */ /* 0x000f28000c1e1100 */
[----:B------:R-:W5:Y:S01]  /*0440*/  @P3 LDG.E R22, desc[UR12][R10.64+0x800] ;  /* 0x0008000c0a163981 */ /* 0x000f62000c1e1900 */
[----:B--2---:R-:W-:Y:S01]  /*0450*/  FMUL R21, R8, R19 ;  /* 0x0000001308157220 */ /* 0x004fe20000400000 */
[----:B---3--:R-:W-:-:S02]  /*0460*/  ISETP.NE.AND P2, PT, R15, RZ, PT ;  /* 0x000000ff0f00720c */ /* 0x008fc40003f45270 */
[----:B----4-:R-:W-:Y:S02]  /*0470*/  ISETP.NE.AND P4, PT, R20, RZ, P3 ;  /* 0x000000ff1400720c */ /* 0x010fe40001f85270 */
[----:B------:R-:W-:-:S05]  /*0480*/  FSEL R20, R21, R18, P2 ;  /* 0x0000001215147208 */ /* 0x000fca0001000000 */
[----:B------:R0:W-:Y:S06]  /*0490*/  STS [R3+0x400], R20 ;  /* 0x0004001403007388 */ /* 0x0001ec0000000800 */
[----:B-----5:R-:W-:-:S05]  /*04a0*/  @P4 FMUL R18, R22, R19 ;  /* 0x0000001316124220 */ /* 0x020fca0000400000 */
[----:B------:R0:W-:Y:S01]  /*04b0*/  @P3 STS [R3+0x800], R18 ;  /* 0x0008001203003388 */ /* 0x0001e20000000800 */
[----:B------:R-:W-:Y:S02]  /*04c0*/  FMNMX R9, R9, R20, !PT ;  /* 0x0000001409097209 */ /* 0x000fe40007800000 */
[----:B------:R-:W-:Y:S01]  /*04d0*/  MOV R8, R6 ;  /* 0x0000000600087202 */ /* 0x000fe20000000f00 */
[----:B------:R-:W-:Y:S01]  /*04e0*/  @P3 IMAD.MOV.U32 R8, RZ, RZ, R5 ;  /* 0x000000ffff083224 */ /* 0x000fe200078e0005 */
[----:B------:R-:W-:-:S07]  /*04f0*/  @P3 FMNMX R9, R9, R18, !PT ;  /* 0x0000001209093209 */ /* 0x000fce0007800000 */
.L_x_28761:
[----:B------:R-:W-:Y:S05]  /*0500*/  BSYNC.RECONVERGENT B1 ;  /* 0x0000000000017941 */ /* 0x000fea0003800200 */
.L_x_28760:
[----:B------:R-:W-:Y:S05]  /*0510*/  @!P1 BRA `(.L_x_28759) ;  /* 0x0000000000dc9947 */ /* 0x000fea0003800000 */
[----:B------:R-:W1:Y:S01]  /*0520*/  LDC.64 R16, c[0x0][0x390] ;  /* 0x0000e400ff107b82 */ /* 0x000e620000000a00 */
[----:B------:R-:W2:Y:S01]  /*0530*/  LDCU.64 UR10, c[0x0][0x380] ;  /* 0x00007000ff0a77ac */ /* 0x000ea20008000a00 */
[----:B------:R-:W-:Y:S01]  /*0540*/  MOV R19, RZ ;  /* 0x000000ff00137202 */ /* 0x000fe20000000f00 */
[----:B0-----:R-:W-:Y:S01]  /*0550*/  IMAD.MOV.U32 R18, RZ, RZ, R8 ;  /* 0x000000ffff127224 */ /* 0x001fe200078e0008 */
[----:B------:R-:W-:Y:S02]  /*0560*/  UMOV UR6, 0x400 ;  /* 0x0000040000067882 */ /* 0x000fe40000000000 */
[----:B------:R-:W-:Y:S02]  /*0570*/  UIADD3 UR6, UPT, UPT, UR6, 0x60, URZ ;  /* 0x0000006006067890 */ /* 0x000fe4000fffe0ff */
[----:B------:R-:W0:Y:S08]  /*0580*/  S2UR UR7, SR_CgaCtaId ;  /* 0x00000000000779c3 */ /* 0x000e300000008800 */
[----:B------:R-:W3:Y:S01]  /*0590*/  LDC.64 R10, c[0x0][0x388] ;  /* 0x0000e200ff0a7b82 */ /* 0x000ee20000000a00 */
[----:B--2---:R-:W-:-:S04]  /*05a0*/  UIADD3 UR10, UP0, UPT, UR10, 0x800, URZ ;  /* 0x000008000a0a7890 */ /* 0x004fc8000ff1e0ff */
[----:B------:R-:W-:Y:S01]  /*05b0*/  UIADD3.X UR11, UPT, UPT, URZ, UR11, URZ, UP0, !UPT ;  /* 0x0000000bff0b7290 */ /* 0x000fe200087fe4ff */
[C---:B-1----:R-:W-:Y:S02]  /*05c0*/  IMAD R20, R16.reuse, UR4, RZ ;  /* 0x0000000410147c24 */ /* 0x042fe4000f8e02ff */
[----:B------:R-:W-:-:S04]  /*05d0*/  IMAD.WIDE.U32 R18, R16, UR8, R18 ;  /* 0x0000000810127c25 */ /* 0x000fc8000f8e0012 */
[----:B------:R-:W-:Y:S01]  /*05e0*/  IMAD R17, R17, UR8, R20 ;  /* 0x0000000811117c24 */ /* 0x000fe2000f8e0214 */
[----:B------:R-:W-:Y:S01]  /*05f0*/  LEA R16, P1, R18, UR10, 0x2 ;  /* 0x0000000a12107c11 */ /* 0x000fe2000f8210ff */
[----:B0-----:R-:W-:Y:S02]  /*0600*/  ULEA UR6, UR7, UR6, 0x18 ;  /* 0x0000000607067291 */ /* 0x001fe4000f8ec0ff */
[----:B------:R-:W-:-:S04]  /*0610*/  IMAD.IADD R19, R17, 0x1, R19 ;  /* 0x0000000111137824 */ /* 0x000fc800078e0213 */
[----:B------:R-:W-:Y:S02]  /*0620*/  LEA R15, R8, UR6, 0x2 ;  /* 0x00000006080f7c11 */ /* 0x000fe4000f8e10ff */
[C---:B---3--:R-:W-:Y:S02]  /*0630*/  IADD3 R10, P2, P3, R18.reuse, 0x200, R10 ;  /* 0x00000200120a7810 */ /* 0x048fe40007b5e00a */
[----:B------:R-:W-:Y:S01]  /*0640*/  LEA.HI.X R17, R18, UR11, R19, 0x2, P1 ;  /* 0x0000000b12117c11 */ /* 0x000fe200088f1413 */
[----:B------:R-:W-:Y:S01]  /*0650*/  VIADD R15, R15, 0x800 ;  /* 0x000008000f0f7836 */ /* 0x000fe20000000000 */
[----:B------:R-:W-:-:S09]  /*0660*/  IADD3.X R11, PT, PT, R19, R11, RZ, P2, P3 ;  /* 0x0000000b130b7210 */ /* 0x000fd200017e64ff */
.L_x_28762:
[----:B------:R-:W2:Y:S04]  /*0670*/  LDG.E.U8 R18, desc[UR12][R10.64+0x100] ;  /* 0x0001000c0a127981 */ /* 0x000ea8000c1e1100 */
[----:B------:R-:W3:Y:S04]  /*0680*/  LDG.E.U8 R23, desc[UR12][R10.64+-0x200] ;  /* 0xfffe000c0a177981 */ /* 0x000ee8000c1e1100 */
[----:B------:R-:W4:Y:S04]  /*0690*/  LDG.E R22, desc[UR12][R16.64+-0x800] ;  /* 0xfff8000c10167981 */ /* 0x000f28000c1e1900 */
[----:B------:R-:W5:Y:S04]  /*06a0*/  LDG.E.U8 R25, desc[UR12][R10.64+-0x100] ;  /* 0xffff000c0a197981 */ /* 0x000f68000c1e1100 */
[----:B------:R-:W4:Y:S04]  /*06b0*/  LDG.E R24, desc[UR12][R16.64+-0x400] ;  /* 0xfffc000c10187981 */ /* 0x000f28000c1e1900 */
[----:B------:R-:W4:Y:S04]  /*06c0*/  LDG.E R26, desc[UR12][R16.64] ;  /* 0x0000000c101a7981 */ /* 0x000f28000c1e1900 */
[----:B------:R-:W4:Y:S04]  /*06d0*/  LDG.E.U8 R21, desc[UR12][R10.64] ;  /* 0x0000000c0a157981 */ /* 0x000f28000c1e1100 */
[----:B------:R-:W4:Y:S01]  /*06e0*/  LDG.E R20, desc[UR12][R16.64+0x400] ;  /* 0x0004000c10147981 */ /* 0x000f22000c1e1900 */
[----:B------:R-:W-:-:S02]  /*06f0*/  IADD3 R8, PT, PT, R8, 0x400, RZ ;  /* 0x0000040008087810 */ /* 0x000fc40007ffe0ff */
[----:B--2---:R-:W-:Y:S02]  /*0700*/  ISETP.NE.AND P4, PT, R18, RZ, PT ;  /* 0x000000ff1200720c */ /* 0x004fe40003f85270 */
[----:B------:R-:W4:Y:S01]  /*0710*/  LDC.64 R18, c[0x0][0x398] ;  /* 0x0000e600ff127b82 */ /* 0x000f220000000a00 */
[----:B---3--:R-:W-:Y:S02]  /*0720*/  ISETP.NE.AND P1, PT, R23, RZ, PT ;  /* 0x000000ff1700720c */ /* 0x008fe40003f25270 */
[----:B-----5:R-:W-:Y:S01]  /*0730*/  ISETP.NE.AND P2, PT, R25, RZ, PT ;  /* 0x000000ff1900720c */ /* 0x020fe20003f45270 */
[-C--:B----4-:R-:W-:Y:S01]  /*0740*/  FMUL R23, R22, R19.reuse ;  /* 0x0000001316177220 */ /* 0x090fe20000400000 */
[----:B------:R-:W-:-:S04]  /*0750*/  FMUL R25, R24, R19 ;  /* 0x0000001318197220 */ /* 0x000fc80000400000 */
[-C--:B------:R-:W-:Y:S02]  /*0760*/  FSEL R22, R23, R18.reuse, P1 ;  /* 0x0000001217167208 */ /* 0x080fe40000800000 */
[----:B------:R-:W-:Y:S01]  /*0770*/  ISETP.GE.AND P1, PT, R8, UR14, PT ;  /* 0x0000000e08007c0c */ /* 0x000fe2000bf26270 */
[-C--:B------:R-:W-:Y:S01]  /*0780*/  FMUL R27, R26, R19.reuse ;  /* 0x000000131a1b7220 */ /* 0x080fe20000400000 */
[----:B------:R-:W-:Y:S02]  /*0790*/  ISETP.NE.AND P3, PT, R21, RZ, PT ;  /* 0x000000ff1500720c */ /* 0x000fe40003f65270 */
[-C--:B------:R-:W-:Y:S02]  /*07a0*/  FSEL R24, R25, R18.reuse, P2 ;  /* 0x0000001219187208 */ /* 0x080fe40001000000 */
[----:B------:R-:W-:Y:S01]  /*07b0*/  FSEL R26, R27, R18, P3 ;  /* 0x000000121b1a7208 */ /* 0x000fe20001800000 */
[----:B------:R-:W-:Y:S01]  /*07c0*/  @P4 FMUL R18, R20, R19 ;  /* 0x0000001314124220 */ /* 0x000fe20000400000 */
[----:B------:R-:W-:-:S02]  /*07d0*/  IADD3 R16, P2, PT, R16, 0x1000, RZ ;  /* 0x0000100010107810 */ /* 0x000fc40007f5e0ff */
[----:B------:R-:W-:Y:S02]  /*07e0*/  IADD3 R10, P3, PT, R10, 0x400, RZ ;  /* 0x000004000a0a7810 */ /* 0x000fe40007f7e0ff */
[----:B------:R-:W-:Y:S01]  /*07f0*/  FMNMX3 R9, R9, R22, R24, !PT ;  /* 0x0000001609097276 */ /* 0x000fe20007800018 */
[----:B------:R-:W-:Y:S01]  /*0800*/  STS [R15+-0x800], R22 ;  /* 0xfff800160f007388 */ /* 0x000fe20000000800 */
[----:B------:R-:W-:Y:S02]  /*0810*/  IMAD.X R17, RZ, RZ, R17, P2 ;  /* 0x000000ffff117224 */ /* 0x000fe400010e0611 */
[----:B------:R-:W-:Y:S01]  /*0820*/  IMAD.X R11, RZ, RZ, R11, P3 ;  /* 0x000000ffff0b7224 */ /* 0x000fe200018e060b */
[----:B------:R-:W-:Y:S01]  /*0830*/  STS [R15+-0x400], R24 ;  /* 0xfffc00180f007388 */ /* 0x000fe20000000800 */
[----:B------:R-:W-:-:S03]  /*0840*/  FMNMX3 R9, R9, R26, R18, !PT ;  /* 0x0000001a09097276 */ /* 0x000fc60007800012 */
[----:B------:R-:W-:Y:S04]  /*0850*/  STS [R15], R26 ;  /* 0x0000001a0f007388 */ /* 0x000fe80000000800 */
[----:B------:R0:W-:Y:S02]  /*0860*/  STS [R15+0x400], R18 ;  /* 0x000400120f007388 */ /* 0x0001e40000000800 */
[----:B0-----:R-:W-:Y:S01]  /*0870*/  IADD3 R15, PT, PT, R15, 0x1000, RZ ;  /* 0x000010000f0f7810 */ /* 0x001fe20007ffe0ff */
[----:B------:R-:W-:Y:S06]  /*0880*/  @!P1 BRA `(.L_x_28762) ;  /* 0xfffffffc00789947 */ /* 0x000fec000383ffff */
.L_x_28759:
[----:B------:R-:W-:Y:S05]  /*0890*/  BSYNC.RECONVERGENT B0 ;  /* 0x0000000000007941 */ /* 0x000fea0003800200 */
.L_x_28758:
[----:B------:R-:W1:Y:S01]  /*08a0*/  S2R R19, SR_LANEID ;  /* 0x0000000000137919 */ /* 0x000e620000000000 */
[----:B------:R-:W2:Y:S01]  /*08b0*/  LDCU UR10, c[0x0][0x3bc] ;  /* 0x00007780ff0a77ac */ /* 0x000ea20008000800 */
[----:B------:R-:W-:Y:S01]  /*08c0*/  BSSY.RECONVERGENT B0, `(.L_x_28763) ;  /* 0x0000019000007945 */ /* 0x000fe20003800200 */
[----:B------:R-:W-:Y:S01]  /*08d0*/  PLOP3.LUT P4, PT, PT, PT, PT, 0x8, 0x80 ;  /* 0x000000000080781c */ /* 0x000fe20003f8e170 */
[----:B------:R-:W3:Y:S01]  /*08e0*/  SHFL.DOWN PT, R8, R9, 0x1, 0x1f ;  /* 0x08201f0009087f89 */ /* 0x000ee200000e0000 */
[----:B0-----:R-:W0:Y:S01]  /*08f0*/  S2R R18, SR_CgaCtaId ;  /* 0x0000000000127919 */ /* 0x001e220000008800 */
[C---:B-1----:R-:W-:Y:S02]  /*0900*/  ISETP.GT.AND P1, PT, R19.reuse, 0x1e, PT ;  /* 0x0000001e1300780c */ /* 0x042fe40003f24270 */
[C---:B------:R-:W-:Y:S02]  /*0910*/  ISETP.GT.AND P2, PT, R19.reuse, 0x1d, PT ;  /* 0x0000001d1300780c */ /* 0x040fe40003f44270 */
[----:B------:R-:W-:-:S02]  /*0920*/  ISETP.GT.AND P3, PT, R19, 0xf, PT ;  /* 0x0000000f1300780c */ /* 0x000fc40003f64270 */
[----:B------:R-:W-:-:S07]  /*0930*/  P2R R10, PR, RZ, 0x4 ;  /* 0x00000004ff0a7803 */ /* 0x000fce0000000000 */
[----:B---3--:R-:W-:-:S05]  /*0940*/  @!P1 FMNMX R9, R8, R9, !PT ;  /* 0x0000000908099209 */ /* 0x008fca0007800000 */
[----:B------:R-:W1:Y:S02]  /*0950*/  SHFL.DOWN PT, R8, R9, 0x2, 0x1f ;  /* 0x08401f0009087f89 */ /* 0x000e6400000e0000 */
[----:B-1----:R-:W-:Y:S02]  /*0960*/  @!P2 FMNMX R9, R9, R8, !PT ;  /* 0x000000080909a209 */ /* 0x002fe40007800000 */
[----:B------:R-:W-:-:S03]  /*0970*/  ISETP.GT.AND P2, PT, R19, 0x1b, PT ;  /* 0x0000001b1300780c */ /* 0x000fc60003f44270 */
[----:B------:R-:W1:Y:S01]  /*0980*/  SHFL.DOWN PT, R8, R9, 0x4, 0x1f ;  /* 0x08801f0009087f89 */ /* 0x000e6200000e0000 */
[----:B------:R-:W-:-:S09]  /*0990*/  P2R R10, PR, RZ, 0x4 ;  /* 0x00000004ff0a7803 */ /* 0x000fd20000000000 */
[----:B-1----:R-:W-:Y:S02]  /*09a0*/  @!P2 FMNMX R9, R9, R8, !PT ;  /* 0x000000080909a209 */ /* 0x002fe40007800000 */
[----:B------:R-:W-:-:S03]  /*09b0*/  ISETP.GT.AND P2, PT, R19, 0x17, PT ;  /* 0x000000171300780c */ /* 0x000fc60003f44270 */
[----:B------:R-:W1:Y:S02]  /*09c0*/  SHFL.DOWN PT, R8, R9, 0x8, 0x1f ;  /* 0x09001f0009087f89 */ /* 0x000e6400000e0000 */
[----:B-1----:R-:W-:-:S04]  /*09d0*/  FMNMX R8, R9, R8, !PT ;  /* 0x0000000809087209 */ /* 0x002fc80007800000 */
[----:B------:R-:W-:-:S05]  /*09e0*/  FSEL R15, R9, R8, P2 ;  /* 0x00000008090f7208 */ /* 0x000fca0001000000 */
[----:B------:R1:W3:Y:S01]  /*09f0*/  SHFL.DOWN PT, R9, R15, 0x10, 0x1f ;  /* 0x0a001f000f097f89 */ /* 0x0002e200000e0000 */
[----:B0-2---:R-:W-:Y:S05]  /*0a00*/  @P3 BRA `(.L_x_28764) ;  /* 0x0000000000103947 */ /* 0x005fea0003800000 */
[----:B------:R-:W-:Y:S02]  /*0a10*/  ISETP.NE.AND P5, PT, R19, RZ, PT ;  /* 0x000000ff1300720c */ /* 0x000fe40003fa5270 */
[----:B-1-3--:R-:W-:-:S11]  /*0a20*/  FMNMX R15, R8, R9, !PT ;  /* 0x00000009080f7209 */ /* 0x00afd60007800000 */
[----:B------:R0:W-:Y:S01]  /*0a30*/  @!P5 STS [R4+UR5+0x8], R15 ;  /* 0x0000080f0400d988 */ /* 0x0001e20008000805 */
[----:B------:R-:W-:-:S13]  /*0a40*/  @!P5 PLOP3.LUT P4, PT, PT, PT, PT, 0x80, 0x8 ;  /* 0x000000000008d81c */ /* 0x000fda0003f8f070 */
.L_x_28764:
[----:B------:R-:W-:Y:S05]  /*0a50*/  BSYNC.RECONVERGENT B0 ;  /* 0x0000000000007941 */ /* 0x000fea0003800200 */
.L_x_28763:
[----:B------:R-:W-:Y:S01]  /*0a60*/  BAR.SYNC.DEFER_BLOCKING 0x0 ;  /* 0x0000000000007b1d */ /* 0x000fe20000010000 */
[----:B------:R-:W-:-:S05]  /*0a70*/  ISETP.NE.AND P5, PT, R0, RZ, PT ;  /* 0x000000ff0000720c */ /* 0x000fca0003fa5270 */
[----:B------:R-:W-:Y:S08]  /*0a80*/  BSSY.RECONVERGENT B0, `(.L_x_28765) ;  /* 0x000000d000007945 */ /* 0x000ff00003800200 */
[----:B------:R-:W-:Y:S05]  /*0a90*/  @P5 BRA `(.L_x_28766) ;  /* 0x00000000002c5947 */ /* 0x000fea0003800000 */
[----:B------:R-:W2:Y:S01]  /*0aa0*/  S2UR UR7, SR_CgaCtaId ;  /* 0x00000000000779c3 */ /* 0x000ea20000008800 */
[----:B------:R-:W-:Y:S02]  /*0ab0*/  UMOV UR6, 0x400 ;  /* 0x0000040000067882 */ /* 0x000fe40000000000 */
[----:B--2---:R-:W-:-:S09]  /*0ac0*/  ULEA UR6, UR7, UR6, 0x18 ;  /* 0x0000000607067291 */ /* 0x004fd2000f8ec0ff */
[----:B------:R-:W-:Y:S04]  /*0ad0*/  LDS R20, [UR6+0xc] ;  /* 0x00000c06ff147984 */ /* 0x000fe80008000800 */
[----:B---3--:R-:W2:Y:S04]  /*0ae0*/  LDS.128 R8, [UR6+0x10] ;  /* 0x00001006ff087984 */ /* 0x008ea80008000c00 */
[----:B------:R-:W3:Y:S01]  /*0af0*/  LDS.64 R16, [UR6+0x20] ;  /* 0x00002006ff107984 */ /* 0x000ee20008000a00 */
[----:B--2---:R-:W-:-:S04]  /*0b00*/  FMNMX3 R8, R15, R20, R8, !PT ;  /* 0x000000140f087276 */ /* 0x004fc80007800008 */
[----:B------:R-:W-:-:S04]  /*0b10*/  FMNMX3 R8, R8, R9, R10, !PT ;  /* 0x0000000908087276 */ /* 0x000fc8000780000a */
[----:B---3--:R-:W-:-:S04]  /*0b20*/  FMNMX3 R8, R8, R11, R16, !PT ;  /* 0x0000000b08087276 */ /* 0x008fc80007800010 */
[----:B------:R-:W-:-:S05]  /*0b30*/  FMNMX R8, R8, R17, !PT ;  /* 0x0000001108087209 */ /* 0x000fca0007800000 */
[----:B------:R2:W-:Y:S02]  /*0b40*/  STS [UR6+0x2c], R8 ;  /* 0x00002c08ff007988 */ /* 0x0005e40008000806 */
.L_x_28766:
[----:B------:R-:W-:Y:S05]  /*0b50*/  BSYNC.RECONVERGENT B0 ;  /* 0x0000000000007941 */ /* 0x000fea0003800200 */
.L_x_28765:
[----:B------:R-:W-:Y:S01]  /*0b60*/  BAR.SYNC.DEFER_BLOCKING 0x0 ;  /* 0x0000000000007b1d */ /* 0x000fe20000010000 */
[----:B------:R-:W-:Y:S01]  /*0b70*/  ISETP.GE.U32.AND P6, PT, R0, UR14, PT ;  /* 0x0000000e00007c0c */ /* 0x000fe2000bfc6070 */
[----:B---3--:R-:W-:Y:S01]  /*0b80*/  IMAD.MOV.U32 R9, RZ, RZ, RZ ;  /* 0x000000ffff097224 */ /* 0x008fe200078e00ff */
[----:B------:R-:W-:Y:S02]  /*0b90*/  MOV R11, 0x400 ;  /* 0x00000400000b7802 */ /* 0x000fe40000000f00 */
[----:B------:R-:W-:Y:S01]  /*0ba0*/  ISETP.GE.AND.EX P6, PT, RZ, UR10, PT, P6 ;  /* 0x0000000aff007c0c */ /* 0x000fe2000bfc6360 */
[----:B------:R-:W-:Y:S01]  /*0bb0*/  BSSY.RECONVERGENT B0, `(.L_x_28767) ;  /* 0x0000075000007945 */ /* 0x000fe20003800200 */
[----:B01----:R-:W-:-:S11]  /*0bc0*/  LEA R15, R18, R11, 0x18 ;  /* 0x0000000b120f7211 */ /* 0x003fd600078ec0ff */
[----:B------:R-:W-:Y:S05]  /*0bd0*/  @P6 BRA `(.L_x_28768) ;  /* 0x0000000400c86947 */ /* 0x000fea0003800000 */
[----:B--2---:R0:W1:Y:S01]  /*0be0*/  LDS R8, [R15+0x2c] ;  /* 0x00002c000f087984 */ /* 0x0040620000000800 */
[----:B------:R-:W-:Y:S01]  /*0bf0*/  ISETP.NE.U32.AND P6, PT, R2, 0x300, PT ;  /* 0x000003000200780c */ /* 0x000fe20003fc5070 */
[----:B------:R-:W-:Y:S01]  /*0c00*/  BSSY.RECONVERGENT B1, `(.L_x_28769) ;  /* 0x0000033000017945 */ /* 0x000fe20003800200 */
[----:B------:R-:W-:Y:S02]  /*0c10*/  IMAD.MOV.U32 R9, RZ, RZ, RZ ;  /* 0x000000ffff097224 */ /* 0x000fe400078e00ff */
        /* <DEDUP_REMOVED lines=47> */
[----:B------:R-:W-:Y:S01]  /*0f10*/  FADD R9, R9, R10 ;  /* 0x0000000a09097221 */ /* 0x000fe20000000000 */
[----:B------:R3:W-:Y:S06]  /*0f20*/  STS [R3+0x800], R10 ;  /* 0x0008000a03007388 */ /* 0x0007ec0000000800 */
.L_x_28770:
[----:B------:R-:W-:Y:S05]  /*0f30*/  BSYNC.RECONVERGENT B1 ;  /* 0x0000000000017941 */ /* 0x000fea0003800200 */
.L_x_28769:
[----:B------:R-:W-:-:S04]  /*0f40*/  ISETP.GE.U32.AND P6, PT, R14, 0x300, PT ;  /* 0x000003000e00780c */ /* 0x000fc80003fc6070 */
[----:B------:R-:W-:-:S13]  /*0f50*/  ISETP.GE.U32.AND.EX P6, PT, R12, RZ, PT, P6 ;  /* 0x000000ff0c00720c */ /* 0x000fda0003fc6160 */
[----:B------:R-:W-:Y:S05]  /*0f60*/  @!P6 BRA `(.L_x_28768) ;  /* 0x0000000000e4e947 */ /* 0x000fea0003800000 */
[----:B------:R-:W-:-:S05]  /*0f70*/  VIADD R11, R11, 0x60 ;  /* 0x000000600b0b7836 */ /* 0x000fca0000000000 */
[----:B------:R-:W-:-:S07]  /*0f80*/  LEA R11, R18, R11, 0x18 ;  /* 0x0000000b120b7211 */ /* 0x000fce00078ec0ff */
.L_x_28771:
[C---:B---34-:R-:W-:Y:S01]  /*0f90*/  LEA R10, R0.reuse, R11, 0x2 ;  /* 0x0000000b000a7211 */ /* 0x058fe200078e10ff */
[----:B------:R-:W-:Y:S02]  /*0fa0*/  IMAD.MOV.U32 R21, RZ, RZ, 0x3bbb989d ;  /* 0x3bbb989dff157424 */ /* 0x000fe400078e00ff */
[----:B--2---:R-:W-:Y:S02]  /*0fb0*/  IMAD.MOV.U32 R20, RZ, RZ, 0x437c0000 ;  /* 0x437c0000ff147424 */ /* 0x004fe400078e00ff */
[----:B------:R-:W0:Y:S01]  /*0fc0*/  LDS R17, [R10] ;  /* 0x000000000a117984 */ /* 0x000e220000000800 */
[----:B------:R-:W-:-:S03]  /*0fd0*/  VIADD R0, R0, 0x400 ;  /* 0x0000040000007836 */ /* 0x000fc60000000000 */
[----:B------:R-:W2:Y:S02]  /*0fe0*/  LDS R27, [R10+0x400] ;  /* 0x000400000a1b7984 */ /* 0x000ea40000000800 */
[----:B------:R-:W-:Y:S02]  /*0ff0*/  ISETP.GE.U32.AND P6, PT, R0, UR14, PT ;  /* 0x0000000e00007c0c */ /* 0x000fe4000bfc6070 */
[----:B------:R-:W3:Y:S02]  /*1000*/  LDS R25, [R10+0x800] ;  /* 0x000800000a197984 */ /* 0x000ee40000000800 */
[----:B------:R-:W-:Y:S02]  /*1010*/  ISETP.GE.U32.AND.EX P6, PT, RZ, UR10, PT, P6 ;  /* 0x0000000aff007c0c */ /* 0x000fe4000bfc6160 */
[----:B------:R-:W4:Y:S01]  /*1020*/  LDS R23, [R10+0xc00] ;  /* 0x000c00000a177984 */ /* 0x000f220000000800 */
[C---:B01----:R-:W-:Y:S01]  /*1030*/  FADD R22, -R8.reuse, R17 ;  /* 0x0000001108167221 */ /* 0x043fe20000000100 */
[----:B--2---:R-:W-:-:S03]  /*1040*/  FADD R24, -R8, R27 ;  /* 0x0000001b08187221 */ /* 0x004fc60000000100 */
[-C--:B------:R-:W-:Y:S01]  /*1050*/  FFMA.SAT R17, R22, R21.reuse, 0.5 ;  /* 0x3f00000016117423 */ /* 0x080fe20000002015 */
[----:B------:R-:W-:-:S03]  /*1060*/  FFMA.SAT R27, R24, R21, 0.5 ;  /* 0x3f000000181b7423 */ /* 0x000fc60000002015 */
[-C--:B------:R-:W-:Y:S01]  /*1070*/  FFMA.RM R16, R17, R20.reuse, 12582913 ;  /* 0x4b40000111107423 */ /* 0x080fe20000004014 */
[----:B---3--:R-:W-:Y:S01]  /*1080*/  FADD R18, -R8, R25 ;  /* 0x0000001908127221 */ /* 0x008fe20000000100 */
        /* <DEDUP_REMOVED lines=16> */
[----:B------:R-:W-:Y:S01]  /*1190*/  FFMA R21, R18, 1.4426950216293334961, -R21 ;  /* 0x3fb8aa3b12157823 */ /* 0x000fe20000000815 */
[C---:B------:R-:W-:Y:S01]  /*11a0*/  FADD R29, R20.reuse, -12583039 ;  /* 0xcb40007f141d7421 */ /* 0x040fe20000000000 */
[----:B------:R-:W-:Y:S02]  /*11b0*/  SHF.L.U32 R20, R20, 0x17, RZ ;  /* 0x0000001714147819 */ /* 0x000fe400000006ff */
[----:B------:R-:W-:Y:S01]  /*11c0*/  FFMA R18, R18, 1.925963033500011079e-08, R21 ;  /* 0x32a5706012127823 */ /* 0x000fe20000000015 */
[----:B------:R-:W-:Y:S01]  /*11d0*/  FFMA R29, R24, 1.4426950216293334961, -R29 ;  /* 0x3fb8aa3b181d7823 */ /* 0x000fe2000000081d */
[----:B0-----:R-:W-:-:S03]  /*11e0*/  FMUL R16, R16, R23 ;  /* 0x0000001710107220 */ /* 0x001fc60000400000 */
[----:B------:R-:W-:Y:S01]  /*11f0*/  FFMA R21, R24, 1.925963033500011079e-08, R29 ;  /* 0x32a5706018157823 */ /* 0x000fe2000000001d */
[----:B------:R-:W0:Y:S01]  /*1200*/  MUFU.EX2 R18, R18 ;  /* 0x0000001200127308 */ /* 0x000e220000000800 */
[----:B------:R-:W-:Y:S02]  /*1210*/  IMAD.SHL.U32 R24, R17, 0x800000, RZ ;  /* 0x0080000011187824 */ /* 0x000fe400078e00ff */
[----:B------:R-:W-:Y:S01]  /*1220*/  FADD R9, R16, R9 ;  /* 0x0000000910097221 */ /* 0x000fe20000000000 */
[----:B------:R-:W-:Y:S01]  /*1230*/  IMAD.SHL.U32 R17, R22, 0x800000, RZ ;  /* 0x0080000016117824 */ /* 0x000fe200078e00ff */
[----:B------:R4:W-:Y:S01]  /*1240*/  STS [R10], R16 ;  /* 0x000000100a007388 */ /* 0x0009e20000000800 */
[----:B-1----:R-:W-:Y:S02]  /*1250*/  FMUL R24, R24, R25 ;  /* 0x0000001918187220 */ /* 0x002fe40000400000 */
[----:B------:R-:W1:Y:S02]  /*1260*/  MUFU.EX2 R21, R21 ;  /* 0x0000001500157308 */ /* 0x000e640000000800 */
[----:B------:R-:W-:Y:S01]  /*1270*/  FADD R9, R9, R24 ;  /* 0x0000001809097221 */ /* 0x000fe20000000000 */
[----:B------:R4:W-:Y:S01]  /*1280*/  STS [R10+0x400], R24 ;  /* 0x000400180a007388 */ /* 0x0009e20000000800 */
[----:B0-----:R-:W-:-:S04]  /*1290*/  FMUL R17, R17, R18 ;  /* 0x0000001211117220 */ /* 0x001fc80000400000 */
[----:B------:R-:W-:Y:S01]  /*12a0*/  FADD R9, R9, R17 ;  /* 0x0000001109097221 */ /* 0x000fe20000000000 */
[----:B------:R4:W-:Y:S01]  /*12b0*/  STS [R10+0x800], R17 ;  /* 0x000800110a007388 */ /* 0x0009e20000000800 */
[----:B-1----:R-:W-:-:S04]  /*12c0*/  FMUL R20, R20, R21 ;  /* 0x0000001514147220 */ /* 0x002fc80000400000 */
[----:B------:R-:W-:Y:S01]  /*12d0*/  FADD R9, R9, R20 ;  /* 0x0000001409097221 */ /* 0x000fe20000000000 */
[----:B------:R4:W-:Y:S01]  /*12e0*/  STS [R10+0xc00], R20 ;  /* 0x000c00140a007388 */ /* 0x0009e20000000800 */
[----:B------:R-:W-:Y:S05]  /*12f0*/  @!P6 BRA `(.L_x_28771) ;  /* 0xfffffffc0024e947 */ /* 0x000fea000383ffff */
.L_x_28768:
[----:B------:R-:W-:Y:S05]  /*1300*/  BSYNC.RECONVERGENT B0 ;  /* 0x0000000000007941 */ /* 0x000fea0003800200 */
.L_x_28767:
[----:B------:R-:W-:Y:S01]  /*1310*/  MOV R21, R9 ;  /* 0x0000000900157202 */ /* 0x000fe20000000f00 */
[----:B0-----:R-:W1:Y:S01]  /*1320*/  S2R R22, SR_TID.X ;  /* 0x0000000000167919 */ /* 0x001e620000002100 */
[C---:B------:R-:W-:Y:S01]  /*1330*/  ISETP.GT.AND P6, PT, R19.reuse, 0x1b, PT ;  /* 0x0000001b1300780c */ /* 0x040fe20003fc4270 */
[----:B------:R-:W0:Y:S01]  /*1340*/  S2UR UR7, SR_CgaCtaId ;  /* 0x00000000000779c3 */ /* 0x000e220000008800 */
[----:B------:R-:W-:Y:S01]  /*1350*/  UMOV UR6, 0x400 ;  /* 0x0000040000067882 */ /* 0x000fe20000000000 */
[----:B------:R-:W5:Y:S01]  /*1360*/  SHFL.DOWN PT, R0, R21, 0x1, 0x1f ;  /* 0x08201f0015007f89 */ /* 0x000f6200000e0000 */
[----:B------:R-:W-:Y:S01]  /*1370*/  UIADD3 UR6, UPT, UPT, UR6, 0x30, URZ ;  /* 0x0000003006067890 */ /* 0x000fe2000fffe0ff */
[----:B------:R-:W-:Y:S03]  /*1380*/  BSSY.RECONVERGENT B0, `(.L_x_28772) ;  /* 0x000001c000007945 */ /* 0x000fe60003800200 */
[----:B0-----:R-:W-:Y:S01]  /*1390*/  ULEA UR6, UR7, UR6, 0x18 ;  /* 0x0000000607067291 */ /* 0x001fe2000f8ec0ff */
[----:B-----5:R-:W-:Y:S01]  /*13a0*/  @!P1 FADD R21, R0, R21 ;  /* 0x0000001500159221 */ /* 0x020fe20000000000 */
[----:B------:R-:W-:-:S02]  /*13b0*/  ISETP.GT.AND P1, PT, R19, 0x1d, PT ;  /* 0x0000001d1300780c */ /* 0x000fc40003f24270 */
[----:B-12---:R-:W-:Y:S02]  /*13c0*/  SHF.R.U32.HI R8, RZ, 0x3, R22 ;  /* 0x00000003ff087819 */ /* 0x006fe40000011616 */
[----:B------:R-:W0:Y:S02]  /*13d0*/  SHFL.DOWN PT, R0, R21, 0x2, 0x1f ;  /* 0x08401f0015007f89 */ /* 0x000e2400000e0000 */
[----:B------:R-:W-:-:S07]  /*13e0*/  LOP3.LUT R8, R8, 0x7c, RZ, 0xc0, !PT ;  /* 0x0000007c08087812 */ /* 0x000fce00078ec0ff */
        /* <DEDUP_REMOVED lines=11> */
[----:B0--34-:R-:W0:Y:S04]  /*14a0*/  LDS.128 R8, [R15+0x40] ;  /* 0x000040000f087984 */ /* 0x019e280000000c00 */
[----:B------:R-:W2:Y:S01]  /*14b0*/  LDS.64 R16, [R15+0x50] ;  /* 0x000050000f107984 */ /* 0x000ea20000000a00 */
[----:B-1----:R-:W-:-:S04]  /*14c0*/  FADD R19, R21, R0 ;  /* 0x0000000015137221 */ /* 0x002fc80000000000 */
[----:B0-----:R-:W-:-:S04]  /*14d0*/  FADD R8, R19, R8 ;  /* 0x0000000813087221 */ /* 0x001fc80000000000 */
[----:B------:R-:W-:-:S04]  /*14e0*/  FADD R9, R8, R9 ;  /* 0x0000000908097221 */ /* 0x000fc80000000000 */
[----:B------:R-:W-:-:S04]  /*14f0*/  FADD R10, R9, R10 ;  /* 0x0000000a090a7221 */ /* 0x000fc80000000000 */
[----:B------:R-:W-:-:S04]  /*1500*/  FADD R11, R10, R11 ;  /* 0x0000000b0a0b7221 */ /* 0x000fc80000000000 */
[----:B--2---:R-:W-:-:S04]  /*1510*/  FADD R16, R11, R16 ;  /* 0x000000100b107221 */ /* 0x004fc80000000000 */
[----:B------:R-:W-:-:S05]  /*1520*/  FADD R16, R16, R17 ;  /* 0x0000001110107221 */ /* 0x000fca0000000000 */
[----:B------:R1:W-:Y:S02]  /*1530*/  STS [R15+0x5c], R16 ;  /* 0x00005c100f007388 */ /* 0x0003e40000000800 */
.L_x_28773:
[----:B------:R-:W-:Y:S05]  /*1540*/  BSYNC.RECONVERGENT B0 ;  /* 0x0000000000007941 */ /* 0x000fea0003800200 */
.L_x_28772:
[----:B------:R-:W-:Y:S06]  /*1550*/  BAR.SYNC.DEFER_BLOCKING 0x0 ;  /* 0x0000000000007b1d */ /* 0x000fec0000010000 */
[----:B------:R-:W2:Y:S01]  /*1560*/  LDCU UR10, c[0x0][0x3b8] ;  /* 0x00007700ff0a77ac */ /* 0x000ea20008000800 */
[----:B------:R-:W-:Y:S04]  /*1570*/  BSSY.RECONVERGENT B0, `(.L_x_28774) ;  /* 0x000009b000007945 */ /* 0x000fe80003800200 */
[----:B------:R-:W-:Y:S05]  /*1580*/  @P0 BRA `(.L_x_28775) ;  /* 0x0000000800640947 */ /* 0x000fea0003800000 */
[----:B-1----:R-:W1:Y:S01]  /*1590*/  LDS R15, [R15+0x5c] ;  /* 0x00005c000f0f7984 */ /* 0x002e620000000800 */
[----:B0-----:R-:W-:Y:S01]  /*15a0*/  LEA.HI R8, R13, 0x1, RZ, 0x18 ;  /* 0x000000010d087811 */ /* 0x001fe200078fc0ff */
[----:B------:R-:W-:Y:S03]  /*15b0*/  BSSY.RECONVERGENT B1, `(.L_x_28776) ;  /* 0x0000043000017945 */ /* 0x000fe60003800200 */
[----:B------:R-:W-:-:S04]  /*15c0*/  LOP3.LUT R8, R8, 0x3, RZ, 0xc0, !PT ;  /* 0x0000000308087812 */ /* 0x000fc800078ec0ff */
[----:B------:R-:W-:-:S13]  /*15d0*/  ISETP.NE.AND P0, PT, R8, RZ, PT ;  /* 0x000000ff0800720c */ /* 0x000fda0003f05270 */
[----:B------:R-:W-:Y:S05]  /*15e0*/  @!P0 BRA `(.L_x_28777) ;  /* 0x0000000000fc8947 */ /* 0x000fea0003800000 */
[----:B------:R-:W0:Y:S01]  /*15f0*/  LDS R0, [R3] ;  /* 0x0000000003007984 */ /* 0x000e220000000800 */
[----:B-1-34-:R-:W1:Y:S01]  /*1600*/  MUFU.RCP R10, R15 ;  /* 0x0000000f000a7308 */ /* 0x01ae620000001000 */
        /* <DEDUP_REMOVED lines=9> */
[----:B--2---:R-:W-:Y:S05]  /*16a0*/  CALL.REL.NOINC `($__internal_468_$__cuda_sm3x_div_rn_noftz_f32_slowpath) ;  /* 0x00000008003c7944 */ /* 0x004fea0003c00000 */
[----:B------:R-:W-:-:S07]  /*16b0*/  IMAD.MOV.U32 R9, RZ, RZ, R0 ;  /* 0x000000ffff097224 */ /* 0x000fce00078e0000 */
.L_x_28779:
[----:B--2---:R-:W-:Y:S05]  /*16c0*/  BSYNC.RECONVERGENT B2 ;  /* 0x0000000000027941 */ /* 0x004fea0003800200 */
.L_x_28778:
[----:B------:R-:W0:Y:S01]  /*16d0*/  LDC.64 R16, c[0x0][0x3a8] ;  /* 0x0000ea00ff107b82 */ /* 0x000e220000000a00 */
[----:B------:R-:W-:-:S07]  /*16e0*/  HFMA2 R23, -RZ, RZ, 0, 0 ;  /* 0x00000000ff177431 */ /* 0x000fce00000001ff */
        /* <DEDUP_REMOVED lines=24> */
[----:B------:R-:W-:Y:S05]  /*1870*/  CALL.REL.NOINC `($__internal_468_$__cuda_sm3x_div_rn_noftz_f32_slowpath) ;  /* 0x0000000400c87944 */ /* 0x000fea0003c00000 */
[----:B------:R-:W-:-:S07]  /*1880*/  MOV R9, R0 ;  /* 0x0000000000097202 */ /* 0x000fce0000000f00 */
.L_x_28781:
[----:B------:R-:W-:Y:S05]  /*1890*/  BSYNC.RECONVERGENT B2 ;  /* 0x0000000000027941 */ /* 0x000fea0003800200 */
.L_x_28780:
        /* <DEDUP_REMOVED lines=15> */
[----:B------:R-:W-:Y:S05]  /*1990*/  CALL.REL.NOINC `($__internal_468_$__cuda_sm3x_div_rn_noftz_f32_slowpath) ;  /* 0x0000000400807944 */ /* 0x000fea0003c00000 */
[----:B------:R-:W-:-:S07]  /*19a0*/  IMAD.MOV.U32 R9, RZ, RZ, R0 ;  /* 0x000000ffff097224 */ /* 0x000fce00078e0000 */
.L_x_28783:
[----:B------:R-:W-:Y:S05]  /*19b0*/  BSYNC.RECONVERGENT B2 ;  /* 0x0000000000027941 */ /* 0x000fea0003800200 */
.L_x_28782:
[----:B------:R0:W-:Y:S01]  /*19c0*/  STG.E desc[UR12][R10.64+0x800], R9 ;  /* 0x000800090a007986 */ /* 0x0001e2000c10190c */
[----:B------:R-:W-:-:S07]  /*19d0*/  MOV R22, R5 ;  /* 0x0000000500167202 */ /* 0x000fce0000000f00 */
.L_x_28777:
[----:B--2---:R-:W-:Y:S05]  /*19e0*/  BSYNC.RECONVERGENT B1 ;  /* 0x0000000000017941 */ /* 0x004fea0003800200 */
.L_x_28776:
[----:B0-----:R-:W0:Y:S01]  /*19f0*/  LDC.64 R8, c[0x0][0x3a0] ;  /* 0x0000e800ff087b82 */ /* 0x001e220000000a00 */
[----:B------:R-:W-:-:S07]  /*1a00*/  ISETP.GE.U32.AND P0, PT, R13, 0x300, PT ;  /* 0x000003000d00780c */ /* 0x000fce0003f06070 */
[----:B---34-:R-:W2:Y:S06]  /*1a10*/  LDC.64 R10, c[0x0][0x3a8] ;  /* 0x0000ea00ff0a7b82 */ /* 0x018eac0000000a00 */
[----:B------:R-:W-:Y:S05]  /*1a20*/  @!P0 BRA `(.L_x_28775) ;  /* 0x00000004003c8947 */ /* 0x000fea0003800000 */
.L_x_28792:
[----:B------:R-:W3:Y:S01]  /*1a30*/  S2UR UR7, SR_CgaCtaId ;  /* 0x00000000000779c3 */ /* 0x000ee20000008800 */
[----:B------:R-:W-:Y:S01]  /*1a40*/  UMOV UR6, 0x400 ;  /* 0x0000040000067882 */ /* 0x000fe20000000000 */
[----:B-1----:R-:W1:Y:S01]  /*1a50*/  MUFU.RCP R0, R15 ;  /* 0x0000000f00007308 */ /* 0x002e620000001000 */
[----:B------:R-:W-:Y:S01]  /*1a60*/  UIADD3 UR6, UPT, UPT, UR6, 0x60, URZ ;  /* 0x0000006006067890 */ /* 0x000fe2000fffe0ff */
[----:B------:R-:W-:Y:S01]  /*1a70*/  BSSY.RECONVERGENT B1, `(.L_x_28784) ;  /* 0x000000f000017945 */ /* 0x000fe20003800200 */
[----:B-1----:R-:W-:-:S04]  /*1a80*/  FFMA R17, -R15, R0, 1 ;  /* 0x3f8000000f117423 */ /* 0x002fc80000000100 */
[----:B------:R-:W-:Y:S01]  /*1a90*/  FFMA R0, R0, R17, R0 ;  /* 0x0000001100007223 */ /* 0x000fe20000000000 */
[----:B---3--:R-:W-:-:S06]  /*1aa0*/  ULEA UR6, UR7, UR6, 0x18 ;  /* 0x0000000607067291 */ /* 0x008fcc000f8ec0ff */
        /* <DEDUP_REMOVED lines=9> */
[----:B0-2---:R-:W-:Y:S05]  /*1b40*/  CALL.REL.NOINC `($__internal_468_$__cuda_sm3x_div_rn_noftz_f32_slowpath) ;  /* 0x0000000400147944 */ /* 0x005fea0003c00000 */
[----:B------:R-:W-:-:S07]  /*1b50*/  MOV R25, R0 ;  /* 0x0000000000197202 */ /* 0x000fce0000000f00 */
.L_x_28785:
[----:B------:R-:W-:Y:S05]  /*1b60*/  BSYNC.RECONVERGENT B1 ;  /* 0x0000000000017941 */ /* 0x000fea0003800200 */
.L_x_28784:
[----:B------:R-:W1:Y:S01]  /*1b70*/  LDS R20, [R21+0x400] ;  /* 0x0004000015147984 */ /* 0x000e620000000800 */
[C---:B--2---:R-:W-:Y:S01]  /*1b80*/  IMAD R0, R10.reuse, UR4, RZ ;  /* 0x000000040a007c24 */ /* 0x044fe2000f8e02ff */
[----:B------:R-:W2:Y:S01]  /*1b90*/  MUFU.RCP R24, R15 ;  /* 0x0000000f00187308 */ /* 0x000ea20000001000 */
[----:B------:R-:W-:Y:S01]  /*1ba0*/  IMAD.MOV.U32 R23, RZ, RZ, RZ ;  /* 0x000000ffff177224 */ /* 0x000fe200078e00ff */
[----:B------:R-:W-:Y:S01]  /*1bb0*/  BSSY.RECONVERGENT B1, `(.L_x_28786) ;  /* 0x0000012000017945 */ /* 0x000fe20003800200 */
[----:B------:R-:W-:Y:S02]  /*1bc0*/  IMAD R17, R11, UR8, R0 ;  /* 0x000000080b117c24 */ /* 0x000fe4000f8e0200 */
[----:B------:R-:W-:-:S05]  /*1bd0*/  IMAD.WIDE.U32 R18, R10, UR8, R22 ;  /* 0x000000080a127c25 */ /* 0x000fca000f8e0016 */
[----:B------:R-:W-:Y:S02]  /*1be0*/  IADD3 R0, PT, PT, R17, R19, RZ ;  /* 0x0000001311007210 */ /* 0x000fe40007ffe0ff */
[----:B0-----:R-:W-:-:S04]  /*1bf0*/  LEA R16, P0, R18, R8, 0x2 ;  /* 0x0000000812107211 */ /* 0x001fc800078010ff */
[----:B------:R-:W-:Y:S01]  /*1c00*/  LEA.HI.X R17, R18, R9, R0, 0x2, P0 ;  /* 0x0000000912117211 */ /* 0x000fe200000f1400 */
[----:B--2---:R-:W-:-:S04]  /*1c10*/  FFMA R19, -R15, R24, 1 ;  /* 0x3f8000000f137423 */ /* 0x004fc80000000118 */
        /* <DEDUP_REMOVED lines=9> */
[----:B------:R-:W-:Y:S05]  /*1cb0*/  CALL.REL.NOINC `($__internal_468_$__cuda_sm3x_div_rn_noftz_f32_slowpath) ;  /* 0x0000000000b87944 */ /* 0x000fea0003c00000 */
[----:B------:R-:W-:-:S07]  /*1cc0*/  MOV R19, R0 ;  /* 0x0000000000137202 */ /* 0x000fce0000000f00 */
.L_x_28787:
[----:B------:R-:W-:Y:S05]  /*1cd0*/  BSYNC.RECONVERGENT B1 ;  /* 0x0000000000017941 */ /* 0x000fea0003800200 */
.L_x_28786:
        /* <DEDUP_REMOVED lines=13> */
[----:B------:R-:W-:Y:S05]  /*1db0*/  CALL.REL.NOINC `($__internal_468_$__cuda_sm3x_div_rn_noftz_f32_slowpath) ;  /* 0x0000000000787944 */ /* 0x000fea0003c00000 */
[----:B------:R-:W-:-:S07]  /*1dc0*/  MOV R23, R0 ;  /* 0x0000000000177202 */ /* 0x000fce0000000f00 */
.L_x_28789:
[----:B------:R-:W-:Y:S05]  /*1dd0*/  BSYNC.RECONVERGENT B1 ;  /* 0x0000000000017941 */ /* 0x000fea0003800200 */
.L_x_28788:
        /* <DEDUP_REMOVED lines=15> */
.L_x_28791:
[----:B------:R-:W-:Y:S05]  /*1ed0*/  BSYNC.RECONVERGENT B1 ;  /* 0x0000000000017941 */ /* 0x000fea0003800200 */
.L_x_28790:
[----:B------:R0:W-:Y:S01]  /*1ee0*/  STG.E desc[UR12][R16.64+0xc00], R19 ;  /* 0x000c001310007986 */ /* 0x0001e2000c10190c */
[----:B------:R-:W-:-:S05]  /*1ef0*/  VIADD R22, R22, 0x400 ;  /* 0x0000040016167836 */ /* 0x000fca0000000000 */
[----:B------:R-:W-:-:S13]  /*1f00*/  ISETP.GE.AND P0, PT, R22, UR10, PT ;  /* 0x0000000a16007c0c */ /* 0x000fda000bf06270 */
[----:B0-----:R-:W-:Y:S05]  /*1f10*/  @!P0 BRA `(.L_x_28792) ;  /* 0xfffffff800c48947 */ /* 0x001fea000383ffff */
.L_x_28775:
[----:B--2---:R-:W-:Y:S05]  /*1f20*/  BSYNC.RECONVERGENT B0 ;  /* 0x0000000000007941 */ /* 0x004fea0003800200 */
.L_x_28774:
[----:B------:R-:W2:Y:S01]  /*1f30*/  LDCU.64 UR6, c[0x0][0x3b0] ;  /* 0x00007600ff0677ac */ /* 0x000ea20008000a00 */
[----:B------:R-:W-:-:S04]  /*1f40*/  UIADD3 UR8, UP0, UPT, UR9, UR8, URZ ;  /* 0x0000000809087290 */ /* 0x000fc8000ff1e0ff */
[----:B------:R-:W-:Y:S02]  /*1f50*/  UIADD3.X UR4, UPT, UPT, URZ, UR4, URZ, UP0, !UPT ;  /* 0x00000004ff047290 */ /* 0x000fe400087fe4ff */
[----:B--2---:R-:W-:-:S04]  /*1f60*/  UISETP.GE.U32.AND UP0, UPT, UR8, UR6, UPT ;  /* 0x000000060800728c */ /* 0x004fc8000bf06070 */
[----:B------:R-:W-:-:S09]  /*1f70*/  UISETP.GE.AND.EX UP0, UPT, UR4, UR7, UPT, UP0 ;  /* 0x000000070400728c */ /* 0x000fd2000bf06300 */
[----:B------:R-:W-:Y:S05]  /*1f80*/  BRA.U !UP0, `(.L_x_28793) ;  /* 0xffffffe108887547 */ /* 0x000fea000b83ffff */
[----:B------:R-:W-:Y:S05]  /*1f90*/  EXIT ;  /* 0x000000000000794d */ /* 0x000fea0003800000 */
        .weak           $__internal_468_$__cuda_sm3x_div_rn_noftz_f32_slowpath
        .type           $__internal_468_$__cuda_sm3x_div_rn_noftz_f32_slowpath,@function
        .size           $__internal_468_$__cuda_sm3x_div_rn_noftz_f32_slowpath,(.L_x_37845 - $__internal_468_$__cuda_sm3x_div_rn_noftz_f32_slowpath)
$__internal_468_$__cuda_sm3x_div_rn_noftz_f32_slowpath:
        /* <DEDUP_REMOVED lines=35> */
.L_x_28795:
        /* <DEDUP_REMOVED lines=51> */
.L_x_28802:
[----:B------:R-:W-:-:S04]  /*2500*/  LOP3.LUT R0, R0, 0x80000000, RZ, 0xc0, !PT ;  /* 0x8000000000007812 */ /* 0x000fc800078ec0ff */
[----:B------:R-:W-:Y:S01]  /*2510*/  LOP3.LUT R0, R0, 0x7f800000, RZ, 0xfc, !PT ;  /* 0x7f80000000007812 */ /* 0x000fe200078efcff */
[----:B------:R-:W-:Y:S06]  /*2520*/  BRA `(.L_x_28803) ;  /* 0x0000000000047947 */ /* 0x000fec0003800000 */
.L_x_28801:
[----:B------:R-:W-:-:S07]  /*2530*/  IMAD R0, R27, 0x800000, R0 ;  /* 0x008000001b007824 */ /* 0x000fce00078e0200 */
.L_x_28803:
[----:B------:R-:W-:Y:S05]  /*2540*/  BSYNC.RECONVERGENT B4 ;  /* 0x0000000000047941 */ /* 0x000fea0003800200 */
.L_x_28800:
[----:B------:R-:W-:Y:S05]  /*2550*/  BRA `(.L_x_28804) ;  /* 0x0000000000207947 */ /* 0x000fea0003800000 */
.L_x_28799:
[----:B------:R-:W-:-:S04]  /*2560*/  LOP3.LUT R0, R26, 0x80000000, R0, 0x48, !PT ;  /* 0x800000001a007812 */ /* 0x000fc800078e4800 */
[----:B------:R-:W-:Y:S01]  /*2570*/  LOP3.LUT R0, R0, 0x7f800000, RZ, 0xfc, !PT ;  /* 0x7f80000000007812 */ /* 0x000fe200078efcff */
[----:B------:R-:W-:Y:S06]  /*2580*/  BRA `(.L_x_28804) ;  /* 0x0000000000147947 */ /* 0x000fec0003800000 */
.L_x_28798:
[----:B------:R-:W-:Y:S01]  /*2590*/  LOP3.LUT R0, R26, 0x80000000, R0, 0x48, !PT ;  /* 0x800000001a007812 */ /* 0x000fe200078e4800 */
[----:B------:R-:W-:Y:S06]  /*25a0*/  BRA `(.L_x_28804) ;  /* 0x00000000000c7947 */ /* 0x000fec0003800000 */
.L_x_28797:
[----:B------:R-:W0:Y:S01]  /*25b0*/  MUFU.RSQ R0, -QNAN ;  /* 0xffc0000000007908 */ /* 0x000e220000001400 */
[----:B------:R-:W-:Y:S05]  /*25c0*/  BRA `(.L_x_28804) ;  /* 0x0000000000047947 */ /* 0x000fea0003800000 */
.L_x_28796:
[----:B------:R-:W-:-:S07]  /*25d0*/  FADD.FTZ R0, R0, R15 ;  /* 0x0000000f00007221 */ /* 0x000fce0000010000 */
.L_x_28804:
[----:B------:R-:W-:Y:S05]  /*25e0*/  BSYNC.RECONVERGENT B3 ;  /* 0x0000000000037941 */ /* 0x000fea0003800200 */
.L_x_28794:
[----:B------:R-:W-:-:S04]  /*25f0*/  HFMA2 R19, -RZ, RZ, 0, 0 ;  /* 0x00000000ff137431 */ /* 0x000fc800000001ff */
[----:B0-----:R-:W-:Y:S05]  /*2600*/  RET.REL.NODEC R18 `(_Z20SoftmaxBlockSMemImplI24ElementwiseScaleMaskLoadIffbE11DirectStoreIffEfLi1ELi256EL9Algorithm0EEvT_T0_ll) ;  /* 0xffffffd8127c7950 */ /* 0x001fea0003c3ffff */
.L_x_28805:
        /* <DEDUP_REMOVED lines=15> */
.L_x_37845:


//--------------------- .text._Z20SoftmaxBlockSMemImplI24ElementwiseScaleMaskLoadIffbE11DirectStoreIffEfLi1ELi512EL9Algorithm0EEvT_T0_ll --------------------------
	.section	.text._Z20SoftmaxBlockSMemImplI24ElementwiseScaleMaskLoadIffbE11DirectStoreIffEfLi1ELi512EL9Algorithm0EEvT_T0_ll,"ax",@progbits
	.align	128
        .global         _Z20SoftmaxBlockSMemImplI24ElementwiseScaleMaskLoadIffbE11DirectStoreIffEfLi1ELi512EL9Algorithm0EEvT_T0_ll
        .type           _Z20SoftmaxBlockSMemImplI24ElementwiseScaleMaskLoadIffbE11DirectStoreIffEfLi1ELi512EL9Algorithm0EEvT_T0_ll,@function
        .size           _Z20SoftmaxBlockSMemImplI24ElementwiseScaleMaskLoadIffbE11DirectStoreIffEfLi1ELi512EL9Algorithm0EEvT_T0_ll,(.L_x_37846 - _Z20SoftmaxBlockSMemImplI24ElementwiseScaleMaskLoadIffbE11DirectStoreIffEfLi1ELi512EL9Algorithm0EEvT_T0_ll)
        .other          _Z20SoftmaxBlockSMemImplI24ElementwiseScaleMaskLoadIffbE11DirectStoreIffEfLi1ELi512EL9Algorithm0EEvT_T0_ll,@"STO_CUDA_ENTRY STV_DEFAULT"
_Z20SoftmaxBlockSMemImplI24ElementwiseScaleMaskLoadIffbE11DirectStoreIffEfLi1ELi512EL9Algorithm0EEvT_T0_ll:
.text._Z20SoftmaxBlockSMemImplI24ElementwiseScaleMaskLoadIffbE11DirectStoreIffEfLi1ELi512EL9Algorithm0EEvT_T0_ll:
        /* <DEDUP_REMOVED lines=16> */
[----:B------:R-:W-:Y:S01]  /*0100*/  LOP3.LUT R21, R23, 0x400, RZ, 0xfc, !PT ;  /* 0x0000040017157812 */ /* 0x000fe200078efcff */
[----:B------:R-:W-:Y:S01]  /*0110*/  ULEA UR5, UR7, UR4, 0x18 ;  /* 0x0000000407057291 */ /* 0x000fe2000f8ec0ff */
[C---:B-1----:R-:W-:Y:S01]  /*0120*/  IADD3 R0, P0, PT, R3.reuse, R24, RZ ;  /* 0x0000001803007210 */ /* 0x042fe20007f1e0ff */
[----:B------:R-:W-:Y:S01]  /*0130*/  IMAD.IADD R24, R3, 0x1, R24 ;  /* 0x0000000103187824 */ /* 0x000fe200078e0218 */
[----:B------:R-:W-:Y:S01]  /*0140*/  IADD3 R20, PT, PT, R23, 0x600, RZ ;  /* 0x0000060017147810 */ /* 0x000fe20007ffe0ff */
[----:B------:R-:W-:Y:S01]  /*0150*/  UMOV UR4, URZ ;  /* 0x000000ff00047c82 */ /* 0x000fe20008000000 */
[----:B------:R-:W-:-:S02]  /*0160*/  IADD3.X R2, PT, PT, R25, -0x1, RZ, P0, !PT ;  /* 0xffffffff19027810 */ /* 0x000fc400007fe4ff */
[----:B------:R-:W-:Y:S02]  /*0170*/  SHF.R.U32.HI R25, RZ, 0x3, R23 ;  /* 0x00000003ff197819 */ /* 0x000fe40000011617 */
[----:B------:R-:W-:Y:S02]  /*0180*/  LEA R23, R23, UR6, 0x2 ;  /* 0x0000000617177c11 */ /* 0x000fe4000f8e10ff */
[----:B------:R-:W-:Y:S02]  /*0190*/  LOP3.LUT R25, R25, 0x7c, RZ, 0xc0, !PT ;  /* 0x0000007c19197812 */ /* 0x000fe400078ec0ff */
[----:B--2-4-:R-:W-:-:S07]  /*01a0*/  LOP3.LUT R3, R0, 0x600, RZ, 0xc0, !PT ;  /* 0x0000060000037812 */ /* 0x014fce00078ec0ff */
.L_x_28841:
[----:B------:R-:W0:Y:S01]  /*01b0*/  S2R R26, SR_TID.X ;  /* 0x00000000001a7919 */ /* 0x000e220000002100 */
[----:B------:R-:W0:Y:S01]  /*01c0*/  LDCU UR14, c[0x0][0x3b8] ;  /* 0x00007700ff0e77ac */ /* 0x000e220008000800 */
[----:B------:R-:W-:Y:S01]  /*01d0*/  BSSY.RECONVERGENT B0, `(.L_x_28806) ;  /* 0x000006b000007945 */ /* 0x000fe20003800200 */
[----:B------:R-:W-:Y:S01]  /*01e0*/  IMAD.MOV.U32 R5, RZ, RZ, -0x800000 ;  /* 0xff800000ff057424 */ /* 0x000fe200078e00ff */
[----:B0-----:R-:W-:-:S13]  /*01f0*/  ISETP.GE.AND P0, PT, R26, UR14, PT ;  /* 0x0000000e1a007c0c */ /* 0x001fda000bf06270 */
[----:B-1234-:R-:W-:Y:S05]  /*0200*/  @P0 BRA `(.L_x_28807) ;  /* 0x00000004009c0947 */ /* 0x01efea0003800000 */
[C---:B------:R-:W-:Y:S01]  /*0210*/  LEA.HI R12, R24.reuse, 0x1, RZ, 0x17 ;  /* 0x00000001180c7811 */ /* 0x040fe200078fb8ff */
[----:B------:R-:W-:Y:S01]  /*0220*/  BSSY.RECONVERGENT B1, `(.L_x_28808) ;  /* 0x000002d000017945 */ /* 0x000fe20003800200 */
[----:B------:R-:W-:Y:S01]  /*0230*/  ISETP.GE.U32.AND P1, PT, R24, 0x600, PT ;  /* 0x000006001800780c */ /* 0x000fe20003f26070 */
[----:B------:R-:W-:Y:S01]  /*0240*/  IMAD.MOV.U32 R5, RZ, RZ, -0x800000 ;  /* 0xff800000ff057424 */ /* 0x000fe200078e00ff */
[----:B------:R-:W-:Y:S02]  /*0250*/  LOP3.LUT R12, R12, 0x3, RZ, 0xc0, !PT ;  /* 0x000000030c0c7812 */ /* 0x000fe400078ec0ff */
[----:B------:R-:W-:Y:S02]  /*0260*/  MOV R4, R26 ;  /* 0x0000001a00047202 */ /* 0x000fe40000000f00 */
[----:B------:R-:W-:-:S13]  /*0270*/  ISETP.NE.AND P2, PT, R12, RZ, PT ;  /* 0x000000ff0c00720c */ /* 0x000fda0003f45270 */
        /* <DEDUP_REMOVED lines=16> */
[----:B------:R-:W-:Y:S02]  /*0380*/  MOV R4, R22 ;  /* 0x0000001600047202 */ /* 0x000fe40000000f00 */
        /* <DEDUP_REMOVED lines=11> */
[----:B---3--:R-:W-:-:S02]  /*0440*/  ISETP.NE.AND P2, PT, R12, RZ, PT ;  /* 0x000000ff0c00720c */ /* 0x008fc40003f45270 */
[----:B----4-:R-:W-:Y:S01]  /*0450*/  ISETP.NE.AND P4, PT, R13, RZ, P3 ;  /* 0x000000ff0d00720c */ /* 0x010fe20001f85270 */
[----:B--2---:R-:W-:-:S05]  /*0460*/  FMUL R13, R4, R11 ;  /* 0x0000000b040d7220 */ /* 0x004fca0000400000 */
[----:B------:R-:W-:-:S07]  /*0470*/  FSEL R12, R13, R10, P2 ;  /* 0x0000000a0d0c7208 */ /* 0x000fce0001000000 */
[----:B-----5:R-:W-:Y:S01]  /*0480*/  @P4 FMUL R10, R14, R11 ;  /* 0x0000000b0e0a4220 */ /* 0x020fe20000400000 */
[----:B------:R0:W-:Y:S04]  /*0490*/  STS [R23+0x800], R12 ;  /* 0x0008000c17007388 */ /* 0x0001e80000000800 */
[----:B------:R0:W-:Y:S01]  /*04a0*/  @P3 STS [R23+0x1000], R10 ;  /* 0x0010000a17003388 */ /* 0x0001e20000000800 */
[----:B------:R-:W-:Y:S01]  /*04b0*/  FMNMX R5, R5, R12, !PT ;  /* 0x0000000c05057209 */ /* 0x000fe20007800000 */
[----:B------:R-:W-:Y:S02]  /*04c0*/  IMAD.MOV.U32 R4, RZ, RZ, R21 ;  /* 0x000000ffff047224 */ /* 0x000fe400078e0015 */
[----:B------:R-:W-:Y:S01]  /*04d0*/  @P3 IMAD.MOV.U32 R4, RZ, RZ, R20 ;  /* 0x000000ffff043224 */ /* 0x000fe200078e0014 */
[----:B------:R-:W-:-:S07]  /*04e0*/  @P3 FMNMX R5, R5, R10, !PT ;  /* 0x0000000a05053209 */ /* 0x000fce0007800000 */
.L_x_28809:
[----:B------:R-:W-:Y:S05]  /*04f0*/  BSYNC.RECONVERGENT B1 ;  /* 0x0000000000017941 */ /* 0x000fea0003800200 */
.L_x_28808:
[----:B------:R-:W-:Y:S05]  /*0500*/  @!P1 BRA `(.L_x_28807) ;  /* 0x0000000000dc9947 */ /* 0x000fea0003800000 */
[----:B------:R-:W1:Y:S01]  /*0510*/  LDC.64 R8, c[0x0][0x390] ;  /* 0x0000e400ff087b82 */ /* 0x000e620000000a00 */
[----:B------:R-:W2:Y:S01]  /*0520*/  LDCU.64 UR10, c[0x0][0x380] ;  /* 0x00007000ff0a77ac */ /* 0x000ea20008000a00 */
[----:B0-----:R-:W-:Y:S01]  /*0530*/  MOV R10, R4 ;  /* 0x00000004000a7202 */ /* 0x001fe20000000f00 */
[----:B------:R-:W-:Y:S01]  /*0540*/  IMAD.MOV.U32 R11, RZ, RZ, RZ ;  /* 0x000000ffff0b7224 */ /* 0x000fe200078e00ff */
        /* <DEDUP_REMOVED lines=14> */
[----:B------:R-:W-:Y:S02]  /*0630*/  LEA.HI.X R9, R10, UR11, R11, 0x2, P1 ;  /* 0x0000000b0a097c11 */ /* 0x000fe400088f140b */
[----:B------:R-:W-:Y:S02]  /*0640*/  IADD3.X R7, PT, PT, R11, R7, RZ, P2, P3 ;  /* 0x000000070b077210 */ /* 0x000fe400017e64ff */
[----:B------:R-:W-:-:S07]  /*0650*/  IADD3 R13, PT, PT, R13, 0x1000, RZ ;  /* 0x000010000d0d7810 */ /* 0x000fce0007ffe0ff */
.L_x_28810:
[----:B------:R-:W2:Y:S04]  /*0660*/  LDG.E.U8 R10, desc[UR12][R6.64+0x200] ;  /* 0x0002000c060a7981 */ /* 0x000ea8000c1e1100 */
[----:B------:R-:W3:Y:S04]  /*0670*/  LDG.E.U8 R15, desc[UR12][R6.64+-0x400] ;  /* 0xfffc000c060f7981 */ /* 0x000ee8000c1e1100 */
[----:B------:R-:W4:Y:S04]  /*0680*/  LDG.E R16, desc[UR12][R8.64+-0x1000] ;  /* 0xfff0000c08107981 */ /* 0x000f28000c1e1900 */
[----:B------:R-:W5:Y:S04]  /*0690*/  LDG.E.U8 R14, desc[UR12][R6.64] ;  /* 0x0000000c060e7981 */ /* 0x000f68000c1e1100 */
[----:B------:R-:W4:Y:S04]  /*06a0*/  LDG.E.U8 R17, desc[UR12][R6.64+-0x200] ;  /* 0xfffe000c06117981 */ /* 0x000f28000c1e1100 */
[----:B------:R-:W4:Y:S04]  /*06b0*/  LDG.E R18, desc[UR12][R8.64+-0x800] ;  /* 0xfff8000c08127981 */ /* 0x000f28000c1e1900 */
[----:B------:R-:W4:Y:S04]  /*06c0*/  LDG.E R28, desc[UR12][R8.64] ;  /* 0x0000000c081c7981 */ /* 0x000f28000c1e1900 */
[----:B------:R0:W4:Y:S01]  /*06d0*/  LDG.E R12, desc[UR12][R8.64+0x800] ;  /* 0x0008000c080c7981 */ /* 0x000122000c1e1900 */
[----:B------:R-:W-:Y:S01]  /*06e0*/  VIADD R4, R4, 0x800 ;  /* 0x0000080004047836 */ /* 0x000fe20000000000 */
[----:B--2---:R-:W-:-:S02]  /*06f0*/  ISETP.NE.AND P4, PT, R10, RZ, PT ;  /* 0x000000ff0a00720c */ /* 0x004fc40003f85270 */
[----:B------:R-:W1:Y:S01]  /*0700*/  LDC.64 R10, c[0x0][0x398] ;  /* 0x0000e600ff0a7b82 */ /* 0x000e620000000a00 */
[----:B---3--:R-:W-:Y:S02]  /*0710*/  ISETP.NE.AND P1, PT, R15, RZ, PT ;  /* 0x000000ff0f00720c */ /* 0x008fe40003f25270 */
[----:B-----5:R-:W-:Y:S02]  /*0720*/  ISETP.NE.AND P3, PT, R14, RZ, PT ;  /* 0x000000ff0e00720c */ /* 0x020fe40003f65270 */
[----:B----4-:R-:W-:Y:S01]  /*0730*/  ISETP.NE.AND P2, PT, R17, RZ, PT ;  /* 0x000000ff1100720c */ /* 0x010fe20003f45270 */
[-C--:B-1----:R-:W-:Y:S01]  /*0740*/  FMUL R15, R16, R11.reuse ;  /* 0x0000000b100f7220 */ /* 0x082fe20000400000 */
[----:B------:R-:W-:-:S04]  /*0750*/  FMUL R17, R18, R11 ;  /* 0x0000000b12117220 */ /* 0x000fc80000400000 */
[-C--:B------:R-:W-:Y:S02]  /*0760*/  FSEL R14, R15, R10.reuse, P1 ;  /* 0x0000000a0f0e7208 */ /* 0x080fe40000800000 */
[----:B------:R-:W-:Y:S01]  /*0770*/  ISETP.GE.AND P1, PT, R4, UR14, PT ;  /* 0x0000000e04007c0c */ /* 0x000fe2000bf26270 */
[-C--:B------:R-:W-:Y:S01]  /*0780*/  FMUL R19, R28, R11.reuse ;  /* 0x0000000b1c137220 */ /* 0x080fe20000400000 */
[-C--:B------:R-:W-:Y:S02]  /*0790*/  FSEL R16, R17, R10.reuse, P2 ;  /* 0x0000000a11107208 */ /* 0x080fe40001000000 */
[----:B0-----:R-:W-:Y:S02]  /*07a0*/  IADD3 R8, P2, PT, R8, 0x2000, RZ ;  /* 0x0000200008087810 */ /* 0x001fe40007f5e0ff */
[----:B------:R-:W-:Y:S01]  /*07b0*/  FSEL R18, R19, R10, P3 ;  /* 0x0000000a13127208 */ /* 0x000fe20001800000 */
[----:B------:R-:W-:Y:S01]  /*07c0*/  @P4 FMUL R10, R12, R11 ;  /* 0x0000000b0c0a4220 */ /* 0x000fe20000400000 */
[----:B------:R-:W-:-:S02]  /*07d0*/  IADD3 R6, P3, PT, R6, 0x800, RZ ;  /* 0x0000080006067810 */ /* 0x000fc40007f7e0ff */
[----:B------:R-:W-:Y:S01]  /*07e0*/  FMNMX3 R5, R5, R14, R16, !PT ;  /* 0x0000000e05057276 */ /* 0x000fe20007800010 */
[----:B------:R-:W-:Y:S01]  /*07f0*/  STS [R13+-0x1000], R14 ;  /* 0xfff0000e0d007388 */ /* 0x000fe20000000800 */
[----:B------:R-:W-:Y:S01]  /*0800*/  IMAD.X R9, RZ, RZ, R9, P2 ;  /* 0x000000ffff097224 */ /* 0x000fe200010e0609 */
[----:B------:R-:W-:Y:S02]  /*0810*/  IADD3.X R7, PT, PT, RZ, R7, RZ, P3, !PT ;  /* 0x00000007ff077210 */ /* 0x000fe40001ffe4ff */
[----:B------:R-:W-:Y:S01]  /*0820*/  STS [R13+-0x800], R16 ;  /* 0xfff800100d007388 */ /* 0x000fe20000000800 */
[----:B------:R-:W-:-:S03]  /*0830*/  FMNMX3 R5, R5, R18, R10, !PT ;  /* 0x0000001205057276 */ /* 0x000fc6000780000a */
[----:B------:R-:W-:Y:S04]  /*0840*/  STS [R13], R18 ;  /* 0x000000120d007388 */ /* 0x000fe80000000800 */
[----:B------:R0:W-:Y:S02]  /*0850*/  STS [R13+0x800], R10 ;  /* 0x0008000a0d007388 */ /* 0x0001e40000000800 */
[----:B0-----:R-:W-:Y:S01]  /*0860*/  VIADD R13, R13, 0x2000 ;  /* 0x000020000d0d7836 */ /* 0x001fe20000000000 */
[----:B------:R-:W-:Y:S06]  /*0870*/  @!P1 BRA `(.L_x_28810) ;  /* 0xfffffffc00789947 */ /* 0x000fec000383ffff */
.L_x_28807:
[----:B------:R-:W-:Y:S05]  /*0880*/  BSYNC.RECONVERGENT B0 ;  /* 0x0000000000007941 */ /* 0x000fea0003800200 */
.L_x_28806:
[----:B------:R-:W1:Y:S01]  /*0890*/  S2R R27, SR_LANEID ;  /* 0x00000000001b7919 */ /* 0x000e620000000000 */
[----:B------:R-:W-:Y:S01]  /*08a0*/  IMAD.MOV.U32 R7, RZ, RZ, R5 ;  /* 0x000000ffff077224 */ /* 0x000fe200078e0005 */
[----:B------:R-:W-:Y:S01]  /*08b0*/  BSSY.RECONVERGENT B0, `(.L_x_28811) ;  /* 0x0000018000007945 */ /* 0x000fe20003800200 */
[----:B------:R-:W-:-:S03]  /*08c0*/  PLOP3.LUT P4, PT, PT, PT, PT, 0x8, 0x80 ;  /* 0x000000000080781c */ /* 0x000fc60003f8e170 */
[----:B------:R-:W2:Y:S01]  /*08d0*/  SHFL.DOWN PT, R4, R7, 0x1, 0x1f ;  /* 0x08201f0007047f89 */ /* 0x000ea200000e0000 */
[C---:B-1----:R-:W-:Y:S02]  /*08e0*/  ISETP.GT.AND P1, PT, R27.reuse, 0x1e, PT ;  /* 0x0000001e1b00780c */ /* 0x042fe40003f24270 */
[C---:B------:R-:W-:Y:S02]  /*08f0*/  ISETP.GT.AND P2, PT, R27.reuse, 0x1d, PT ;  /* 0x0000001d1b00780c */ /* 0x040fe40003f44270 */
[----:B------:R-:W-:Y:S02]  /*0900*/  ISETP.GT.AND P3, PT, R27, 0xf, PT ;  /* 0x0000000f1b00780c */ /* 0x000fe40003f64270 */
[----:B------:R-:W-:-:S07]  /*0910*/  P2R R5, PR, RZ, 0x4 ;  /* 0x00000004ff057803 */ /* 0x000fce0000000000 */
[----:B--2---:R-:W-:-:S05]  /*0920*/  @!P1 FMNMX R7, R4, R7, !PT ;  /* 0x0000000704079209 */ /* 0x004fca0007800000 */
        /* <DEDUP_REMOVED lines=10> */
[----:B------:R1:W2:Y:S01]  /*09d0*/  SHFL.DOWN PT, R5, R28, 0x10, 0x1f ;  /* 0x0a001f001c057f89 */ /* 0x0002a200000e0000 */
[----:B------:R-:W-:Y:S05]  /*09e0*/  @P3 BRA `(.L_x_28812) ;  /* 0x0000000000103947 */ /* 0x000fea0003800000 */
[----:B------:R-:W-:Y:S02]  /*09f0*/  ISETP.NE.AND P5, PT, R27, RZ, PT ;  /* 0x000000ff1b00720c */ /* 0x000fe40003fa5270 */
[----:B-12---:R-:W-:-:S11]  /*0a00*/  FMNMX R28, R4, R5, !PT ;  /* 0x00000005041c7209 */ /* 0x006fd60007800000 */
[----:B------:R3:W-:Y:S01]  /*0a10*/  @!P5 STS [R25+UR5+0x10], R28 ;  /* 0x0000101c1900d988 */ /* 0x0007e20008000805 */
[----:B------:R-:W-:-:S13]  /*0a20*/  @!P5 PLOP3.LUT P4, PT, PT, PT, PT, 0x80, 0x8 ;  /* 0x000000000008d81c */ /* 0x000fda0003f8f070 */
.L_x_28812:
[----:B------:R-:W-:Y:S05]  /*0a30*/  BSYNC.RECONVERGENT B0 ;  /* 0x0000000000007941 */ /* 0x000fea0003800200 */
.L_x_28811:
[----:B------:R-:W-:Y:S01]  /*0a40*/  BAR.SYNC.DEFER_BLOCKING 0x0 ;  /* 0x0000000000007b1d */ /* 0x000fe20000010000 */
[----:B------:R-:W-:-:S05]  /*0a50*/  ISETP.NE.AND P5, PT, R26, RZ, PT ;  /* 0x000000ff1a00720c */ /* 0x000fca0003fa5270 */
[----:B------:R-:W-:Y:S08]  /*0a60*/  BSSY.RECONVERGENT B0, `(.L_x_28813) ;  /* 0x0000012000007945 */ /* 0x000ff00003800200 */
[----:B------:R-:W-:Y:S05]  /*0a70*/  @P5 BRA `(.L_x_28814) ;  /* 0x0000000000405947 */ /* 0x000fea0003800000 */
[----:B------:R-:W4:Y:S01]  /*0a80*/  S2UR UR7, SR_CgaCtaId ;  /* 0x00000000000779c3 */ /* 0x000f220000008800 */
[----:B------:R-:W-:Y:S02]  /*0a90*/  UMOV UR6, 0x400 ;  /* 0x0000040000067882 */ /* 0x000fe40000000000 */
[----:B----4-:R-:W-:-:S09]  /*0aa0*/  ULEA UR6, UR7, UR6, 0x18 ;  /* 0x0000000607067291 */ /* 0x010fd2000f8ec0ff */
[----:B--2---:R-:W2:Y:S04]  /*0ab0*/  LDS.128 R4, [UR6+0x10] ;  /* 0x00001006ff047984 */ /* 0x004ea80008000c00 */
[----:B0-----:R-:W0:Y:S04]  /*0ac0*/  LDS.128 R8, [UR6+0x20] ;  /* 0x00002006ff087984 */ /* 0x001e280008000c00 */
[----:B------:R-:W4:Y:S04]  /*0ad0*/  LDS.128 R12, [UR6+0x30] ;  /* 0x00003006ff0c7984 */ /* 0x000f280008000c00 */
[----:B------:R-:W5:Y:S01]  /*0ae0*/  LDS.128 R16, [UR6+0x40] ;  /* 0x00004006ff107984 */ /* 0x000f620008000c00 */
[----:B--2---:R-:W-:-:S04]  /*0af0*/  FMNMX3 R5, R28, R5, R6, !PT ;  /* 0x000000051c057276 */ /* 0x004fc80007800006 */
[----:B0-----:R-:W-:-:S04]  /*0b00*/  FMNMX3 R5, R5, R7, R8, !PT ;  /* 0x0000000705057276 */ /* 0x001fc80007800008 */
[----:B------:R-:W-:-:S04]  /*0b10*/  FMNMX3 R5, R5, R9, R10, !PT ;  /* 0x0000000905057276 */ /* 0x000fc8000780000a */
[----:B----4-:R-:W-:-:S04]  /*0b20*/  FMNMX3 R5, R5, R11, R12, !PT ;  /* 0x0000000b05057276 */ /* 0x010fc8000780000c */
[----:B------:R-:W-:-:S04]  /*0b30*/  FMNMX3 R5, R5, R13, R14, !PT ;  /* 0x0000000d05057276 */ /* 0x000fc8000780000e */
[----:B-----5:R-:W-:-:S04]  /*0b40*/  FMNMX3 R5, R5, R15, R16, !PT ;  /* 0x0000000f05057276 */ /* 0x020fc80007800010 */
[----:B------:R-:W-:-:S04]  /*0b50*/  FMNMX3 R18, R5, R17, R18, !PT ;  /* 0x0000001105127276 */ /* 0x000fc80007800012 */
[----:B------:R-:W-:-:S05]  /*0b60*/  FMNMX R18, R18, R19, !PT ;  /* 0x0000001312127209 */ /* 0x000fca0007800000 */
[----:B------:R4:W-:Y:S02]  /*0b70*/  STS [UR6+0x54], R18 ;  /* 0x00005412ff007988 */ /* 0x0009e40008000806 */
.L_x_28814:
[----:B------:R-:W-:Y:S05]  /*0b80*/  BSYNC.RECONVERGENT B0 ;  /* 0x0000000000007941 */ /* 0x000fea0003800200 */
.L_x_28813:
[----:B------:R-:W5:Y:S01]  /*0b90*/  LDCU UR6, c[0x0][0x3bc] ;  /* 0x00007780ff0677ac */ /* 0x000f620008000800 */
[----:B------:R-:W0:Y:S01]  /*0ba0*/  S2R R7, SR_CgaCtaId ;  /* 0x0000000000077919 */ /* 0x000e220000008800 */
[----:B------:R-:W-:Y:S01]  /*0bb0*/  BAR.SYNC.DEFER_BLOCKING 0x0 ;  /* 0x0000000000007b1d */ /* 0x000fe20000010000 */
[----:B------:R-:W-:Y:S01]  /*0bc0*/  ISETP.GE.U32.AND P6, PT, R26, UR14, PT ;  /* 0x0000000e1a007c0c */ /* 0x000fe2000bfc6070 */
[----:B--2---:R-:W-:Y:S01]  /*0bd0*/  HFMA2 R5, -RZ, RZ, 0, 0 ;  /* 0x00000000ff057431 */ /* 0x004fe200000001ff */
[----:B------:R-:W-:-:S03]  /*0be0*/  MOV R6, 0x400 ;  /* 0x0000040000067802 */ /* 0x000fc60000000f00 */
[----:B------:R-:W-:Y:S01]  /*0bf0*/  BSSY.RECONVERGENT B0, `(.L_x_28815) ;  /* 0x0000076000007945 */ /* 0x000fe20003800200 */
[----:B-----5:R-:W-:Y:S02]  /*0c00*/  ISETP.GE.AND.EX P6, PT, RZ, UR6, PT, P6 ;  /* 0x00000006ff007c0c */ /* 0x020fe4000bfc6360 */
[----:B0-----:R-:W-:-:S11]  /*0c10*/  LEA R17, R7, R6, 0x18 ;  /* 0x0000000607117211 */ /* 0x001fd600078ec0ff */
[----:B------:R-:W-:Y:S05]  /*0c20*/  @P6 BRA `(.L_x_28816) ;  /* 0x0000000400c86947 */ /* 0x000fea0003800000 */
[----:B------:R0:W2:Y:S01]  /*0c30*/  LDS R4, [R17+0x54] ;  /* 0x0000540011047984 */ /* 0x0000a20000000800 */
[----:B------:R-:W-:Y:S01]  /*0c40*/  ISETP.NE.U32.AND P6, PT, R3, 0x600, PT ;  /* 0x000006000300780c */ /* 0x000fe20003fc5070 */
[----:B------:R-:W-:Y:S01]  /*0c50*/  BSSY.RECONVERGENT B1, `(.L_x_28817) ;  /* 0x0000033000017945 */ /* 0x000fe20003800200 */
[----:B------:R-:W-:Y:S02]  /*0c60*/  IMAD.MOV.U32 R5, RZ, RZ, RZ ;  /* 0x000000ffff057224 */ /* 0x000fe400078e00ff */
[----:B------:R-:W-:-:S13]  /*0c70*/  ISETP.NE.AND.EX P6, PT, RZ, RZ, PT, P6 ;  /* 0x000000ffff00720c */ /* 0x000fda0003fc5360 */
[----:B0-----:R-:W-:Y:S05]  /*0c80*/  @!P6 BRA `(.L_x_28818) ;  /* 0x0000000000bce947 */ /* 0x001fea0003800000 */
[----:B------:R-:W2:Y:S01]  /*0c90*/  LDS R5, [R23] ;  /* 0x0000000017057984 */ /* 0x000ea20000000800 */
[----:B------:R-:W-:Y:S01]  /*0ca0*/  IMAD.MOV.U32 R8, RZ, RZ, 0x3bbb989d ;  /* 0x3bbb989dff087424 */ /* 0x000fe200078e00ff */
[----:B------:R-:W-:Y:S01]  /*0cb0*/  MOV R9, 0x437c0000 ;  /* 0x437c000000097802 */ /* 0x000fe20000000f00 */
[----:B------:R-:W-:Y:S01]  /*0cc0*/  IMAD.MOV.U32 R26, RZ, RZ, R22 ;  /* 0x000000ffff1a7224 */ /* 0x000fe200078e0016 */
[----:B------:R-:W-:-:S04]  /*0cd0*/  ISETP.NE.U32.AND P6, PT, R3, RZ, PT ;  /* 0x000000ff0300720c */ /* 0x000fc80003fc5070 */
        /* <DEDUP_REMOVED lines=13> */
[----:B------:R-:W2:Y:S01]  /*0db0*/  LDS R11, [R23+0x800] ;  /* 0x00080000170b7984 */ /* 0x000ea20000000800 */
[----:B------:R-:W-:Y:S01]  /*0dc0*/  ISETP.NE.U32.AND P6, PT, R3, 0x200, PT ;  /* 0x000002000300780c */ /* 0x000fe20003fc5070 */
[----:B------:R-:W-:-:S03]  /*0dd0*/  IMAD.MOV.U32 R26, RZ, RZ, R21 ;  /* 0x000000ffff1a7224 */ /* 0x000fc600078e0015 */
[----:B------:R-:W-:Y:S01]  /*0de0*/  ISETP.NE.AND.EX P6, PT, RZ, RZ, PT, P6 ;  /* 0x000000ffff00720c */ /* 0x000fe20003fc5360 */
[----:B--2---:R-:W-:-:S04]  /*0df0*/  FADD R11, -R4, R11 ;  /* 0x0000000b040b7221 */ /* 0x004fc80000000100 */
[----:B0-----:R-:W-:-:S04]  /*0e00*/  FFMA.SAT R10, R11, R8, 0.5 ;  /* 0x3f0000000b0a7423 */ /* 0x001fc80000002008 */
[----:B------:R-:W-:-:S04]  /*0e10*/  FFMA.RM R10, R10, R9, 12582913 ;  /* 0x4b4000010a0a7423 */ /* 0x000fc80000004009 */
[C---:B------:R-:W-:Y:S01]  /*0e20*/  FADD R12, R10.reuse, -12583039 ;  /* 0xcb40007f0a0c7421 */ /* 0x040fe20000000000 */
[----:B------:R-:W-:-:S03]  /*0e30*/  SHF.L.U32 R10, R10, 0x17, RZ ;  /* 0x000000170a0a7819 */ /* 0x000fc600000006ff */
[----:B------:R-:W-:-:S04]  /*0e40*/  FFMA R12, R11, 1.4426950216293334961, -R12 ;  /* 0x3fb8aa3b0b0c7823 */ /* 0x000fc8000000080c */
[----:B------:R-:W-:-:S04]  /*0e50*/  FFMA R12, R11, 1.925963033500011079e-08, R12 ;  /* 0x32a570600b0c7823 */ /* 0x000fc8000000000c */
[----:B------:R-:W0:Y:S02]  /*0e60*/  MUFU.EX2 R11, R12 ;  /* 0x0000000c000b7308 */ /* 0x000e240000000800 */
[----:B0-----:R-:W-:-:S04]  /*0e70*/  FMUL R10, R10, R11 ;  /* 0x0000000b0a0a7220 */ /* 0x001fc80000400000 */
[----:B------:R-:W-:Y:S01]  /*0e80*/  FADD R5, R5, R10 ;  /* 0x0000000a05057221 */ /* 0x000fe20000000000 */
[----:B------:R0:W-:Y:S01]  /*0e90*/  STS [R23+0x800], R10 ;  /* 0x0008000a17007388 */ /* 0x0001e20000000800 */
[----:B------:R-:W-:Y:S05]  /*0ea0*/  @!P6 BRA `(.L_x_28818) ;  /* 0x000000000034e947 */ /* 0x000fea0003800000 */
[----:B------:R-:W2:Y:S01]  /*0eb0*/  LDS R11, [R23+0x1000] ;  /* 0x00100000170b7984 */ /* 0x000ea20000000800 */
[----:B------:R-:W-:Y:S01]  /*0ec0*/  MOV R26, R20 ;  /* 0x00000014001a7202 */ /* 0x000fe20000000f00 */
[----:B--2---:R-:W-:-:S04]  /*0ed0*/  FADD R11, -R4, R11 ;  /* 0x0000000b040b7221 */ /* 0x004fc80000000100 */
        /* <DEDUP_REMOVED lines=8> */
[----:B------:R-:W-:Y:S01]  /*0f60*/  FADD R5, R5, R8 ;  /* 0x0000000805057221 */ /* 0x000fe20000000000 */
[----:B------:R0:W-:Y:S06]  /*0f70*/  STS [R23+0x1000], R8 ;  /* 0x0010000817007388 */ /* 0x0001ec0000000800 */
.L_x_28818:
[----:B------:R-:W-:Y:S05]  /*0f80*/  BSYNC.RECONVERGENT B1 ;  /* 0x0000000000017941 */ /* 0x000fea0003800200 */
.L_x_28817:
[----:B------:R-:W-:-:S04]  /*0f90*/  ISETP.GE.U32.AND P6, PT, R0, 0x600, PT ;  /* 0x000006000000780c */ /* 0x000fc80003fc6070 */
[----:B------:R-:W-:-:S13]  /*0fa0*/  ISETP.GE.U32.AND.EX P6, PT, R2, RZ, PT, P6 ;  /* 0x000000ff0200720c */ /* 0x000fda0003fc6160 */
[----:B------:R-:W-:Y:S05]  /*0fb0*/  @!P6 BRA `(.L_x_28816) ;  /* 0x0000000000e4e947 */ /* 0x000fea0003800000 */
[----:B------:R-:W-:-:S05]  /*0fc0*/  VIADD R6, R6, 0xb0 ;  /* 0x000000b006067836 */ /* 0x000fca0000000000 */
[----:B------:R-:W-:-:S07]  /*0fd0*/  LEA R7, R7, R6, 0x18 ;  /* 0x0000000607077211 */ /* 0x000fce00078ec0ff */
.L_x_28819:
[C---:B-1----:R-:W-:Y:S01]  /*0fe0*/  LEA R6, R26.reuse, R7, 0x2 ;  /* 0x000000071a067211 */ /* 0x042fe200078e10ff */
[----:B------:R-:W-:Y:S02]  /*0ff0*/  HFMA2 R12, -RZ, RZ, 3.7421875, 0 ;  /* 0x437c0000ff0c7431 */ /* 0x000fe400000001ff */
[----:B------:R-:W-:Y:S02]  /*1000*/  IMAD.MOV.U32 R11, RZ, RZ, 0x3bbb989d ;  /* 0x3bbb989dff0b7424 */ /* 0x000fe400078e00ff */
[----:B------:R-:W-:Y:S01]  /*1010*/  VIADD R26, R26, 0x800 ;  /* 0x000008001a1a7836 */ /* 0x000fe20000000000 */
[----:B------:R-:W2:Y:S04]  /*1020*/  LDS R9, [R6] ;  /* 0x0000000006097984 */ /* 0x000ea80000000800 */
[----:B------:R-:W5:Y:S01]  /*1030*/  LDS R19, [R6+0x800] ;  /* 0x0008000006137984 */ /* 0x000f620000000800 */
[----:B------:R-:W-:-:S03]  /*1040*/  ISETP.GE.U32.AND P6, PT, R26, UR14, PT ;  /* 0x0000000e1a007c0c */ /* 0x000fc6000bfc6070 */
[----:B------:R-:W1:Y:S01]  /*1050*/  LDS R15, [R6+0x1000] ;  /* 0x00100000060f7984 */ /* 0x000e620000000800 */
[----:B------:R-:W-:-:S03]  /*1060*/  ISETP.GE.U32.AND.EX P6, PT, RZ, UR6, PT, P6 ;  /* 0x00000006ff007c0c */ /* 0x000fc6000bfc6160 */
[----:B------:R-:W3:Y:S01]  /*1070*/  LDS R13, [R6+0x1800] ;  /* 0x00180000060d7984 */ /* 0x000ee20000000800 */
[C---:B--2---:R-:W-:Y:S01]  /*1080*/  FADD R14, -R4.reuse, R9 ;  /* 0x00000009040e7221 */ /* 0x044fe20000000100 */
[----:B-----5:R-:W-:-:S03]  /*1090*/  FADD R16, -R4, R19 ;  /* 0x0000001304107221 */ /* 0x020fc60000000100 */
[-C--:B------:R-:W-:Y:S01]  /*10a0*/  FFMA.SAT R9, R14, R11.reuse, 0.5 ;  /* 0x3f0000000e097423 */ /* 0x080fe2000000200b */
[----:B------:R-:W-:-:S03]  /*10b0*/  FFMA.SAT R19, R16, R11, 0.5 ;  /* 0x3f00000010137423 */ /* 0x000fc6000000200b */
[-C--:B0-----:R-:W-:Y:S01]  /*10c0*/  FFMA.RM R8, R9, R12.reuse, 12582913 ;  /* 0x4b40000109087423 */ /* 0x081fe2000000400c */
[----:B-1----:R-:W-:Y:S01]  /*10d0*/  FADD R10, -R4, R15 ;  /* 0x0000000f040a7221 */ /* 0x002fe20000000100 */
[----:B------:R-:W-:Y:S02]  /*10e0*/  FFMA.RM R9, R19, R12, 12582913 ;  /* 0x4b40000113097423 */ /* 0x000fe4000000400c */
[----:B------:R-:W-:Y:S02]  /*10f0*/  FADD R19, R8, -12583039 ;  /* 0xcb40007f08137421 */ /* 0x000fe40000000000 */
[----:B------:R-:W-:Y:S02]  /*1100*/  FADD R29, R9, -12583039 ;  /* 0xcb40007f091d7421 */ /* 0x000fe40000000000 */
[----:B------:R-:W-:Y:S02]  /*1110*/  FFMA R19, R14, 1.4426950216293334961, -R19 ;  /* 0x3fb8aa3b0e137823 */ /* 0x000fe40000000813 */
[----:B------:R-:W-:-:S02]  /*1120*/  FFMA R29, R16, 1.4426950216293334961, -R29 ;  /* 0x3fb8aa3b101d7823 */ /* 0x000fc4000000081d */
[----:B------:R-:W-:Y:S01]  /*1130*/  FFMA R14, R14, 1.925963033500011079e-08, R19 ;  /* 0x32a570600e0e7823 */ /* 0x000fe20000000013 */
[-C--:B------:R-:W-:Y:S01]  /*1140*/  FFMA.SAT R19, R10, R11.reuse, 0.5 ;  /* 0x3f0000000a137423 */ /* 0x080fe2000000200b */
[----:B------:R-:W-:Y:S01]  /*1150*/  FFMA R15, R16, 1.925963033500011079e-08, R29 ;  /* 0x32a57060100f7823 */ /* 0x000fe2000000001d */
[----:B---3--:R-:W-:Y:S02]  /*1160*/  FADD R16, -R4, R13 ;  /* 0x0000000d04107221 */ /* 0x008fe40000000100 */
[----:B------:R-:W-:Y:S01]  /*1170*/  FFMA.RM R13, R19, R12, 12582913 ;  /* 0x4b400001130d7423 */ /* 0x000fe2000000400c */
[----:B------:R-:W0:Y:S01]  /*1180*/  MUFU.EX2 R14, R14 ;  /* 0x0000000e000e7308 */ /* 0x000e220000000800 */
[----:B------:R-:W-:Y:S02]  /*1190*/  FFMA.SAT R19, R16, R11, 0.5 ;  /* 0x3f00000010137423 */ /* 0x000fe4000000200b */
[C---:B------:R-:W-:Y:S01]  /*11a0*/  FADD R11, R13.reuse, -12583039 ;  /* 0xcb40007f0d0b7421 */ /* 0x040fe20000000000 */
[----:B------:R-:W-:-:S02]  /*11b0*/  IMAD.SHL.U32 R13, R13, 0x800000, RZ ;  /* 0x008000000d0d7824 */ /* 0x000fc400078e00ff */
[----:B------:R-:W-:Y:S01]  /*11c0*/  FFMA.RM R12, R19, R12, 12582913 ;  /* 0x4b400001130c7423 */ /* 0x000fe2000000400c */
[----:B------:R-:W-:Y:S01]  /*11d0*/  FFMA R11, R10, 1.4426950216293334961, -R11 ;  /* 0x3fb8aa3b0a0b7823 */ /* 0x000fe2000000080b */
[----:B------:R-:W1:Y:S02]  /*11e0*/  MUFU.EX2 R15, R15 ;  /* 0x0000000f000f7308 */ /* 0x000e640000000800 */
[----:B------:R-:W-:Y:S01]  /*11f0*/  FADD R19, R12, -12583039 ;  /* 0xcb40007f0c137421 */ /* 0x000fe20000000000 */
[----:B------:R-:W-:Y:S01]  /*1200*/  FFMA R10, R10, 1.925963033500011079e-08, R11 ;  /* 0x32a570600a0a7823 */ /* 0x000fe2000000000b */
[----:B------:R-:W-:Y:S02]  /*1210*/  SHF.L.U32 R12, R12, 0x17, RZ ;  /* 0x000000170c0c7819 */ /* 0x000fe400000006ff */
[----:B------:R-:W-:-:S03]  /*1220*/  FFMA R19, R16, 1.4426950216293334961, -R19 ;  /* 0x3fb8aa3b10137823 */ /* 0x000fc60000000813 */
[----:B------:R-:W2:Y:S01]  /*1230*/  MUFU.EX2 R10, R10 ;  /* 0x0000000a000a7308 */ /* 0x000ea20000000800 */
[----:B------:R-:W-:Y:S01]  /*1240*/  FFMA R11, R16, 1.925963033500011079e-08, R19 ;  /* 0x32a57060100b7823 */ /* 0x000fe20000000013 */
[----:B------:R-:W-:Y:S01]  /*1250*/  IMAD.SHL.U32 R19, R8, 0x800000, RZ ;  /* 0x0080000008137824 */ /* 0x000fe200078e00ff */
[----:B------:R-:W-:-:S03]  /*1260*/  SHF.L.U32 R8, R9, 0x17, RZ ;  /* 0x0000001709087819 */ /* 0x000fc600000006ff */
[----:B0-----:R-:W-:Y:S02]  /*1270*/  FMUL R14, R19, R14 ;  /* 0x0000000e130e7220 */ /* 0x001fe40000400000 */
[----:B------:R-:W0:Y:S01]  /*1280*/  MUFU.EX2 R11, R11 ;  /* 0x0000000b000b7308 */ /* 0x000e220000000800 */
[----:B-1----:R-:W-:Y:S01]  /*1290*/  FMUL R8, R8, R15 ;  /* 0x0000000f08087220 */ /* 0x002fe20000400000 */
        /* <DEDUP_REMOVED lines=11> */
.L_x_28816:
[----:B------:R-:W-:Y:S05]  /*1350*/  BSYNC.RECONVERGENT B0 ;  /* 0x0000000000007941 */ /* 0x000fea0003800200 */
.L_x_28815:
[----:B----4-:R-:W-:Y:S01]  /*1360*/  MOV R18, R5 ;  /* 0x0000000500127202 */ /* 0x010fe20000000f00 */
[----:B------:R-:W2:Y:S01]  /*1370*/  S2R R16, SR_TID.X ;  /* 0x0000000000107919 */ /* 0x000ea20000002100 */
[----:B------:R-:W-:Y:S01]  /*1380*/  ISETP.GT.AND P6, PT, R27, 0x1b, PT ;  /* 0x0000001b1b00780c */ /* 0x000fe20003fc4270 */
[----:B------:R-:W4:Y:S01]  /*1390*/  S2UR UR7, SR_CgaCtaId ;  /* 0x00000000000779c3 */ /* 0x000f220000008800 */
[----:B------:R-:W-:Y:S01]  /*13a0*/  UMOV UR6, 0x400 ;  /* 0x0000040000067882 */ /* 0x000fe20000000000 */
[----:B------:R-:W5:Y:S01]  /*13b0*/  SHFL.DOWN PT, R5, R18, 0x1, 0x1f ;  /* 0x08201f0012057f89 */ /* 0x000f6200000e0000 */
[----:B------:R-:W-:Y:S01]  /*13c0*/  UIADD3 UR6, UPT, UPT, UR6, 0x58, URZ ;  /* 0x0000005806067890 */ /* 0x000fe2000fffe0ff */
[----:B------:R-:W-:Y:S03]  /*13d0*/  BSSY.RECONVERGENT B0, `(.L_x_28820) ;  /* 0x0000026000007945 */ /* 0x000fe60003800200 */
[----:B----4-:R-:W-:Y:S01]  /*13e0*/  ULEA UR6, UR7, UR6, 0x18 ;  /* 0x0000000607067291 */ /* 0x010fe2000f8ec0ff */
[----:B-----5:R-:W-:Y:S01]  /*13f0*/  @!P1 FADD R18, R5, R18 ;  /* 0x0000001205129221 */ /* 0x020fe20000000000 */
[----:B------:R-:W-:-:S02]  /*1400*/  ISETP.GT.AND P1, PT, R27, 0x1d, PT ;  /* 0x0000001d1b00780c */ /* 0x000fc40003f24270 */
[----:B--2---:R-:W-:Y:S02]  /*1410*/  SHF.R.U32.HI R4, RZ, 0x3, R16 ;  /* 0x00000003ff047819 */ /* 0x004fe40000011610 */
[----:B------:R-:W2:Y:S02]  /*1420*/  SHFL.DOWN PT, R5, R18, 0x2, 0x1f ;  /* 0x08401f0012057f89 */ /* 0x000ea400000e0000 */
[----:B------:R-:W-:-:S07]  /*1430*/  LOP3.LUT R7, R4, 0x7c, RZ, 0xc0, !PT ;  /* 0x0000007c04077812 */ /* 0x000fce00078ec0ff */
[----:B--2---:R-:W-:-:S05]  /*1440*/  @!P1 FADD R18, R18, R5 ;  /* 0x0000000512129221 */ /* 0x004fca0000000000 */
[----:B------:R-:W2:Y:S02]  /*1450*/  SHFL.DOWN PT, R5, R18, 0x4, 0x1f ;  /* 0x08801f0012057f89 */ /* 0x000ea400000e0000 */
[----:B--2---:R-:W-:-:S05]  /*1460*/  @!P6 FADD R18, R18, R5 ;  /* 0x000000051212e221 */ /* 0x004fca0000000000 */
[----:B------:R-:W2:Y:S02]  /*1470*/  SHFL.DOWN PT, R5, R18, 0x8, 0x1f ;  /* 0x09001f0012057f89 */ /* 0x000ea400000e0000 */
[----:B--2---:R-:W-:-:S05]  /*1480*/  @!P2 FADD R18, R18, R5 ;  /* 0x000000051212a221 */ /* 0x004fca0000000000 */
[----:B------:R-:W2:Y:S02]  /*1490*/  SHFL.DOWN PT, R5, R18, 0x10, 0x1f ;  /* 0x0a001f0012057f89 */ /* 0x000ea400000e0000 */
[----:B--2---:R-:W-:-:S05]  /*14a0*/  @!P3 FADD R18, R18, R5 ;  /* 0x000000051212b221 */ /* 0x004fca0000000000 */
[----:B------:R2:W-:Y:S01]  /*14b0*/  @P4 STS [R7+UR6+0x10], R18 ;  /* 0x0000101207004988 */ /* 0x0005e20008000806 */
[----:B------:R-:W-:Y:S06]  /*14c0*/  BAR.SYNC.DEFER_BLOCKING 0x0 ;  /* 0x0000000000007b1d */ /* 0x000fec0000010000 */
[----:B------:R-:W-:Y:S05]  /*14d0*/  @P5 BRA `(.L_x_28821) ;  /* 0x0000000000545947 */ /* 0x000fea0003800000 */
[----:B------:R-:W4:Y:S04]  /*14e0*/  LDS R19, [R17+0x6c] ;  /* 0x00006c0011137984 */ /* 0x000f280000000800 */
[----:B-12---:R-:W1:Y:S04]  /*14f0*/  LDS.128 R4, [R17+0x70] ;  /* 0x0000700011047984 */ /* 0x006e680000000c00 */
[----:B0-----:R-:W0:Y:S04]  /*1500*/  LDS.128 R8, [R17+0x80] ;  /* 0x0000800011087984 */ /* 0x001e280000000c00 */
[----:B------:R-:W2:Y:S01]  /*1510*/  LDS.128 R12, [R17+0x90] ;  /* 0x00009000110c7984 */ /* 0x000ea20000000c00 */
[----:B----4-:R-:W-:-:S04]  /*1520*/  FADD R19, R18, R19 ;  /* 0x0000001312137221 */ /* 0x010fc80000000000 */
[----:B-1----:R-:W-:-:S04]  /*1530*/  FADD R4, R19, R4 ;  /* 0x0000000413047221 */ /* 0x002fc80000000000 */
        /* <DEDUP_REMOVED lines=15> */
.L_x_28821:
[----:B------:R-:W-:Y:S05]  /*1630*/  BSYNC.RECONVERGENT B0 ;  /* 0x0000000000007941 */ /* 0x000fea0003800200 */
.L_x_28820:
[----:B------:R-:W-:Y:S06]  /*1640*/  BAR.SYNC.DEFER_BLOCKING 0x0 ;  /* 0x0000000000007b1d */ /* 0x000fec0000010000 */
[----:B------:R-:W0:Y:S01]  /*1650*/  LDCU UR10, c[0x0][0x3b8] ;  /* 0x00007700ff0a77ac */ /* 0x000e220008000800 */
[----:B------:R-:W-:Y:S04]  /*1660*/  BSSY.RECONVERGENT B0, `(.L_x_28822) ;  /* 0x000009b000007945 */ /* 0x000fe80003800200 */
[----:B------:R-:W-:Y:S05]  /*1670*/  @P0 BRA `(.L_x_28823) ;  /* 0x0000000800640947 */ /* 0x000fea0003800000 */
[----:B------:R0:W0:Y:S01]  /*1680*/  LDS R5, [R17+0xac] ;  /* 0x0000ac0011057984 */ /* 0x0000220000000800 */
[----:B-1----:R-:W-:Y:S01]  /*1690*/  LEA.HI R6, R24, 0x1, RZ, 0x17 ;  /* 0x0000000118067811 */ /* 0x002fe200078fb8ff */
[----:B------:R-:W-:Y:S03]  /*16a0*/  BSSY.RECONVERGENT B1, `(.L_x_28824) ;  /* 0x0000043000017945 */ /* 0x000fe60003800200 */
[----:B------:R-:W-:-:S04]  /*16b0*/  LOP3.LUT R6, R6, 0x3, RZ, 0xc0, !PT ;  /* 0x0000000306067812 */ /* 0x000fc800078ec0ff */
[----:B------:R-:W-:-:S13]  /*16c0*/  ISETP.NE.AND P0, PT, R6, RZ, PT ;  /* 0x000000ff0600720c */ /* 0x000fda0003f05270 */
[----:B------:R-:W-:Y:S05]  /*16d0*/  @!P0 BRA `(.L_x_28825) ;  /* 0x0000000000fc8947 */ /* 0x000fea0003800000 */
[----:B----4-:R-:W1:Y:S01]  /*16e0*/  LDS R4, [R23] ;  /* 0x0000000017047984 */ /* 0x010e620000000800 */
[----:B0-----:R-:W2:Y:S01]  /*16f0*/  MUFU.RCP R8, R5 ;  /* 0x0000000500087308 */ /* 0x001ea20000001000 */
[----:B------:R-:W-:Y:S01]  /*1700*/  BSSY.RECONVERGENT B2, `(.L_x_28826) ;  /* 0x000000b000027945 */ /* 0x000fe20003800200 */
[----:B--2---:R-:W-:-:S04]  /*1710*/  FFMA R7, -R5, R8, 1 ;  /* 0x3f80000005077423 */ /* 0x004fc80000000108 */
[----:B------:R-:W-:Y:S02]  /*1720*/  FFMA R7, R8, R7, R8 ;  /* 0x0000000708077223 */ /* 0x000fe40000000008 */
[----:B-1----:R-:W0:Y:S02]  /*1730*/  FCHK P0, R4, R5 ;  /* 0x0000000504007302 */ /* 0x002e240000000000 */
[----:B------:R-:W-:-:S04]  /*1740*/  FFMA R8, R4, R7, RZ ;  /* 0x0000000704087223 */ /* 0x000fc800000000ff */
[----:B------:R-:W-:-:S04]  /*1750*/  FFMA R9, -R5, R8, R4 ;  /* 0x0000000805097223 */ /* 0x000fc80000000104 */
[----:B------:R-:W-:Y:S01]  /*1760*/  FFMA R7, R7, R9, R8 ;  /* 0x0000000907077223 */ /* 0x000fe20000000008 */
[----:B0-----:R-:W-:Y:S06]  /*1770*/  @!P0 BRA `(.L_x_28827) ;  /* 0x00000000000c8947 */ /* 0x001fec0003800000 */
[----:B------:R-:W-:-:S07]  /*1780*/  MOV R12, 0x17a0 ;  /* 0x000017a0000c7802 */ /* 0x000fce0000000f00 */
[----:B---3--:R-:W-:Y:S05]  /*1790*/  CALL.REL.NOINC `($__internal_469_$__cuda_sm3x_div_rn_noftz_f32_slowpath) ;  /* 0x00000008003c7944 */ /* 0x008fea0003c00000 */
[----:B------:R-:W-:-:S07]  /*17a0*/  IMAD.MOV.U32 R7, RZ, RZ, R4 ;  /* 0x000000ffff077224 */ /* 0x000fce00078e0004 */
.L_x_28827:
[----:B------:R-:W-:Y:S05]  /*17b0*/  BSYNC.RECONVERGENT B2 ;  /* 0x0000000000027941 */ /* 0x000fea0003800200 */
.L_x_28826:
        /* <DEDUP_REMOVED lines=26> */
[----:B---3--:R-:W-:Y:S05]  /*1960*/  CALL.REL.NOINC `($__internal_469_$__cuda_sm3x_div_rn_noftz_f32_slowpath) ;  /* 0x0000000400c87944 */ /* 0x008fea0003c00000 */
[----:B------:R-:W-:-:S07]  /*1970*/  MOV R7, R4 ;  /* 0x0000000400077202 */ /* 0x000fce0000000f00 */
.L_x_28829:
[----:B------:R-:W-:Y:S05]  /*1980*/  BSYNC.RECONVERGENT B2 ;  /* 0x0000000000027941 */ /* 0x000fea0003800200 */
.L_x_28828:
        /* <DEDUP_REMOVED lines=15> */
[----:B---3--:R-:W-:Y:S05]  /*1a80*/  CALL.REL.NOINC `($__internal_469_$__cuda_sm3x_div_rn_noftz_f32_slowpath) ;  /* 0x0000000400807944 */ /* 0x008fea0003c00000 */
[----:B------:R-:W-:-:S07]  /*1a90*/  IMAD.MOV.U32 R7, RZ, RZ, R4 ;  /* 0x000000ffff077224 */ /* 0x000fce00078e0004 */
.L_x_28831:
[----:B------:R-:W-:Y:S05]  /*1aa0*/  BSYNC.RECONVERGENT B2 ;  /* 0x0000000000027941 */ /* 0x000fea0003800200 */
.L_x_28830:
[----:B------:R0:W-:Y:S01]  /*1ab0*/  STG.E desc[UR12][R8.64+0x1000], R7 ;  /* 0x0010000708007986 */ /* 0x0001e2000c10190c */
[----:B------:R-:W-:-:S07]  /*1ac0*/  MOV R16, R20 ;  /* 0x0000001400107202 */ /* 0x000fce0000000f00 */
.L_x_28825:
[----:B0-----:R-:W-:Y:S05]  /*1ad0*/  BSYNC.RECONVERGENT B1 ;  /* 0x0000000000017941 */ /* 0x001fea0003800200 */
.L_x_28824:
[----:B-12---:R-:W0:Y:S01]  /*1ae0*/  LDC.64 R6, c[0x0][0x3a0] ;  /* 0x0000e800ff067b82 */ /* 0x006e220000000a00 */
[----:B------:R-:W-:-:S07]  /*1af0*/  ISETP.GE.U32.AND P0, PT, R24, 0x600, PT ;  /* 0x000006001800780c */ /* 0x000fce0003f06070 */
[----:B------:R-:W1:Y:S06]  /*1b00*/  LDC.64 R8, c[0x0][0x3a8] ;  /* 0x0000ea00ff087b82 */ /* 0x000e6c0000000a00 */
[----:B------:R-:W-:Y:S05]  /*1b10*/  @!P0 BRA `(.L_x_28823) ;  /* 0x00000004003c8947 */ /* 0x000fea0003800000 */
.L_x_28840:
[----:B------:R-:W2:Y:S01]  /*1b20*/  S2UR UR7, SR_CgaCtaId ;  /* 0x00000000000779c3 */ /* 0x000ea20000008800 */
[----:B------:R-:W-:Y:S01]  /*1b30*/  UMOV UR6, 0x400 ;  /* 0x0000040000067882 */ /* 0x000fe20000000000 */
[----:B----4-:R-:W4:Y:S01]  /*1b40*/  MUFU.RCP R4, R5 ;  /* 0x0000000500047308 */ /* 0x010f220000001000 */
[----:B------:R-:W-:Y:S01]  /*1b50*/  UIADD3 UR6, UPT, UPT, UR6, 0xb0, URZ ;  /* 0x000000b006067890 */ /* 0x000fe2000fffe0ff */
[----:B------:R-:W-:Y:S01]  /*1b60*/  BSSY.RECONVERGENT B1, `(.L_x_28832) ;  /* 0x000000f000017945 */ /* 0x000fe20003800200 */
[----:B----4-:R-:W-:-:S04]  /*1b70*/  FFMA R11, -R5, R4, 1 ;  /* 0x3f800000050b7423 */ /* 0x010fc80000000104 */
[----:B------:R-:W-:Y:S01]  /*1b80*/  FFMA R4, R4, R11, R4 ;  /* 0x0000000b04047223 */ /* 0x000fe20000000004 */
[----:B--2---:R-:W-:-:S06]  /*1b90*/  ULEA UR6, UR7, UR6, 0x18 ;  /* 0x0000000607067291 */ /* 0x004fcc000f8ec0ff */
[----:B------:R-:W-:-:S05]  /*1ba0*/  LEA R15, R16, UR6, 0x2 ;  /* 0x00000006100f7c11 */ /* 0x000fca000f8e10ff */
[----:B------:R-:W2:Y:S02]  /*1bb0*/  LDS R12, [R15] ;  /* 0x000000000f0c7984 */ /* 0x000ea40000000800 */
[----:B--2---:R-:W2:Y:S01]  /*1bc0*/  FCHK P0, R12, R5 ;  /* 0x000000050c007302 */ /* 0x004ea20000000000 */
[----:B------:R-:W-:-:S04]  /*1bd0*/  FFMA R10, R4, R12, RZ ;  /* 0x0000000c040a7223 */ /* 0x000fc800000000ff */
[----:B------:R-:W-:-:S04]  /*1be0*/  FFMA R11, -R5, R10, R12 ;  /* 0x0000000a050b7223 */ /* 0x000fc8000000010c */
[----:B------:R-:W-:Y:S01]  /*1bf0*/  FFMA R19, R4, R11, R10 ;  /* 0x0000000b04137223 */ /* 0x000fe2000000000a */
[----:B--2---:R-:W-:Y:S06]  /*1c00*/  @!P0 BRA `(.L_x_28833) ;  /* 0x0000000000108947 */ /* 0x004fec0003800000 */
[----:B------:R-:W-:Y:S01]  /*1c10*/  IMAD.MOV.U32 R4, RZ, RZ, R12 ;  /* 0x000000ffff047224 */ /* 0x000fe200078e000c */
[----:B------:R-:W-:-:S07]  /*1c20*/  MOV R12, 0x1c40 ;  /* 0x00001c40000c7802 */ /* 0x000fce0000000f00 */
[----:B01-3--:R-:W-:Y:S05]  /*1c30*/  CALL.REL.NOINC `($__internal_469_$__cuda_sm3x_div_rn_noftz_f32_slowpath) ;  /* 0x0000000400147944 */ /* 0x00bfea0003c00000 */
[----:B------:R-:W-:-:S07]  /*1c40*/  MOV R19, R4 ;  /* 0x0000000400137202 */ /* 0x000fce0000000f00 */
.L_x_28833:
[----:B------:R-:W-:Y:S05]  /*1c50*/  BSYNC.RECONVERGENT B1 ;  /* 0x0000000000017941 */ /* 0x000fea0003800200 */
.L_x_28832:
[----:B------:R-:W2:Y:S01]  /*1c60*/  LDS R14, [R15+0x800] ;  /* 0x000800000f0e7984 */ /* 0x000ea20000000800 */
[C---:B-1----:R-:W-:Y:S01]  /*1c70*/  IMAD R4, R8.reuse, UR4, RZ ;  /* 0x0000000408047c24 */ /* 0x042fe2000f8e02ff */
[----:B------:R-:W1:Y:S01]  /*1c80*/  MUFU.RCP R18, R5 ;  /* 0x0000000500127308 */ /* 0x000e620000001000 */
[----:B------:R-:W-:Y:S01]  /*1c90*/  IMAD.MOV.U32 R17, RZ, RZ, RZ ;  /* 0x000000ffff117224 */ /* 0x000fe200078e00ff */
[----:B------:R-:W-:Y:S01]  /*1ca0*/  BSSY.RECONVERGENT B1, `(.L_x_28834) ;  /* 0x0000012000017945 */ /* 0x000fe20003800200 */
[----:B------:R-:W-:Y:S02]  /*1cb0*/  IMAD R11, R9, UR8, R4 ;  /* 0x00000008090b7c24 */ /* 0x000fe4000f8e0204 */
[----:B------:R-:W-:-:S05]  /*1cc0*/  IMAD.WIDE.U32 R12, R8, UR8, R16 ;  /* 0x00000008080c7c25 */ /* 0x000fca000f8e0010 */
[----:B------:R-:W-:Y:S02]  /*1cd0*/  IADD3 R4, PT, PT, R11, R13, RZ ;  /* 0x0000000d0b047210 */ /* 0x000fe40007ffe0ff */
        /* <DEDUP_REMOVED lines=12> */
[----:B---3--:R-:W-:Y:S05]  /*1da0*/  CALL.REL.NOINC `($__internal_469_$__cuda_sm3x_div_rn_noftz_f32_slowpath) ;  /* 0x0000000000b87944 */ /* 0x008fea0003c00000 */
[----:B------:R-:W-:-:S07]  /*1db0*/  MOV R13, R4 ;  /* 0x00000004000d7202 */ /* 0x000fce0000000f00 */
.L_x_28835:
[----:B------:R-:W-:Y:S05]  /*1dc0*/  BSYNC.RECONVERGENT B1 ;  /* 0x0000000000017941 */ /* 0x000fea0003800200 */
.L_x_28834:
        /* <DEDUP_REMOVED lines=13> */
[----:B---3--:R-:W-:Y:S05]  /*1ea0*/  CALL.REL.NOINC `($__internal_469_$__cuda_sm3x_div_rn_noftz_f32_slowpath) ;  /* 0x0000000000787944 */ /* 0x008fea0003c00000 */
[----:B------:R-:W-:-:S07]  /*1eb0*/  MOV R17, R4 ;  /* 0x0000000400117202 */ /* 0x000fce0000000f00 */
.L_x_28837:
[----:B------:R-:W-:Y:S05]  /*1ec0*/  BSYNC.RECONVERGENT B1 ;  /* 0x0000000000017941 */ /* 0x000fea0003800200 */
.L_x_28836:
        /* <DEDUP_REMOVED lines=15> */
.L_x_28839:
[----:B------:R-:W-:Y:S05]  /*1fc0*/  BSYNC.RECONVERGENT B1 ;  /* 0x0000000000017941 */ /* 0x000fea0003800200 */
.L_x_28838:
[----:B------:R0:W-:Y:S01]  /*1fd0*/  STG.E desc[UR12][R10.64+0x1800], R13 ;  /* 0x0018000d0a007986 */ /* 0x0001e2000c10190c */
[----:B------:R-:W-:-:S05]  /*1fe0*/  VIADD R16, R16, 0x800 ;  /* 0x0000080010107836 */ /* 0x000fca0000000000 */
[----:B------:R-:W-:-:S13]  /*1ff0*/  ISETP.GE.AND P0, PT, R16, UR10, PT ;  /* 0x0000000a10007c0c */ /* 0x000fda000bf06270 */
[----:B0-----:R-:W-:Y:S05]  /*2000*/  @!P0 BRA `(.L_x_28840) ;  /* 0xfffffff800c48947 */ /* 0x001fea000383ffff */
.L_x_28823:
[----:B0-----:R-:W-:Y:S05]  /*2010*/  BSYNC.RECONVERGENT B0 ;  /* 0x0000000000007941 */ /* 0x001fea0003800200 */
.L_x_28822:
[----:B------:R-:W0:Y:S01]  /*2020*/  LDCU.64 UR6, c[0x0][0x3b0] ;  /* 0x00007600ff0677ac */ /* 0x000e220008000a00 */
[----:B------:R-:W-:-:S04]  /*2030*/  UIADD3 UR8, UP0, UPT, UR9, UR8, URZ ;  /* 0x0000000809087290 */ /* 0x000fc8000ff1e0ff */
[----:B------:R-:W-:Y:S02]  /*2040*/  UIADD3.X UR4, UPT, UPT, URZ, UR4, URZ, UP0, !UPT ;  /* 0x00000004ff047290 */ /* 0x000fe400087fe4ff */
[----:B0-----:R-:W-:-:S04]  /*2050*/  UISETP.GE.U32.AND UP0, UPT, UR8, UR6, UPT ;  /* 0x000000060800728c */ /* 0x001fc8000bf06070 */
[----:B------:R-:W-:-:S09]  /*2060*/  UISETP.GE.AND.EX UP0, UPT, UR4, UR7, UPT, UP0 ;  /* 0x000000070400728c */ /* 0x000fd2000bf06300 */
[----:B------:R-:W-:Y:S05]  /*2070*/  BRA.U !UP0, `(.L_x_28841) ;  /* 0xffffffe1084c7547 */ /* 0x000fea000b83ffff */
[----:B------:R-:W-:Y:S05]  /*2080*/  EXIT ;  /* 0x000000000000794d */ /* 0x000fea0003800000 */
        .weak           $__internal_469_$__cuda_sm3x_div_rn_noftz_f32_slowpath
        .type           $__internal_469_$__cuda_sm3x_div_rn_noftz_f32_slowpath,@function
        .size           $__internal_469_$__cuda_sm3x_div_rn_noftz_f32_slowpath,(.L_x_37846 - $__internal_469_$__cuda_sm3x_div_rn_noftz_f32_slowpath)
$__internal_469_$__cuda_sm3x_div_rn_noftz_f32_slowpath:
        /* <DEDUP_REMOVED lines=35> */
.L_x_28843:
        /* <DEDUP_REMOVED lines=51> */
.L_x_28850:
[----:B------:R-:W-:-:S04]  /*25f0*/  LOP3.LUT R4, R4, 0x80000000, RZ, 0xc0, !PT ;  /* 0x8000000004047812 */ /* 0x000fc800078ec0ff */
[----:B------:R-:W-:Y:S01]  /*2600*/  LOP3.LUT R4, R4, 0x7f800000, RZ, 0xfc, !PT ;  /* 0x7f80000004047812 */ /* 0x000fe200078efcff */
[----:B------:R-:W-:Y:S06]  /*2610*/  BRA `(.L_x_28851) ;  /* 0x0000000000047947 */ /* 0x000fec0003800000 */
.L_x_28849:
[----:B------:R-:W-:-:S07]  /*2620*/  IMAD R4, R27, 0x800000, R4 ;  /* 0x008000001b047824 */ /* 0x000fce00078e0204 */
.L_x_28851:
[----:B------:R-:W-:Y:S05]  /*2630*/  BSYNC.RECONVERGENT B4 ;  /* 0x0000000000047941 */ /* 0x000fea0003800200 */
.L_x_28848:
[----:B------:R-:W-:Y:S05]  /*2640*/  BRA `(.L_x_28852) ;  /* 0x0000000000207947 */ /* 0x000fea0003800000 */
.L_x_28847:
[----:B------:R-:W-:-:S04]  /*2650*/  LOP3.LUT R4, R26, 0x80000000, R4, 0x48, !PT ;  /* 0x800000001a047812 */ /* 0x000fc800078e4804 */
[----:B------:R-:W-:Y:S01]  /*2660*/  LOP3.LUT R4, R4, 0x7f800000, RZ, 0xfc, !PT ;  /* 0x7f80000004047812 */ /* 0x000fe200078efcff */
[----:B------:R-:W-:Y:S06]  /*2670*/  BRA `(.L_x_28852) ;  /* 0x0000000000147947 */ /* 0x000fec0003800000 */
.L_x_28846:
[----:B------:R-:W-:Y:S01]  /*2680*/  LOP3.LUT R4, R26, 0x80000000, R4, 0x48, !PT ;  /* 0x800000001a047812 */ /* 0x000fe200078e4804 */
[----:B------:R-:W-:Y:S06]  /*2690*/  BRA `(.L_x_28852) ;  /* 0x00000000000c7947 */ /* 0x000fec0003800000 */
.L_x_28845:
[----:B------:R-:W0:Y:S01]  /*26a0*/  MUFU.RSQ R4, -QNAN ;  /* 0xffc0000000047908 */ /* 0x000e220000001400 */
[----:B------:R-:W-:Y:S05]  /*26b0*/  BRA `(.L_x_28852) ;  /* 0x0000000000047947 */ /* 0x000fea0003800000 */
.L_x_28844:
[----:B------:R-:W-:-:S07]  /*26c0*/  FADD.FTZ R4, R4, R5 ;  /* 0x0000000504047221 */ /* 0x000fce0000010000 */
.L_x_28852:
[----:B------:R-:W-:Y:S05]  /*26d0*/  BSYNC.RECONVERGENT B3 ;  /* 0x0000000000037941 */ /* 0x000fea0003800200 */
.L_x_28842:
[----:B------:R-:W-:-:S04]  /*26e0*/  HFMA2 R13, -RZ, RZ, 0, 0 ;  /* 0x00000000ff0d7431 */ /* 0x000fc800000001ff */
[----:B0-----:R-:W-:Y:S05]  /*26f0*/  RET.REL.NODEC R12 `(_Z20SoftmaxBlockSMemImplI24ElementwiseScaleMaskLoadIffbE11DirectStoreIffEfLi1ELi512EL9Algorithm0EEvT_T0_ll) ;  /* 0xffffffd80c407950 */ /* 0x001fea0003c3ffff */
.L_x_28853:
        /* <DEDUP_REMOVED lines=16> */
.L_x_37846:


//--------------------- .text._Z20SoftmaxBlockSMemImplI24ElementwiseScaleMaskLoadIffbE11DirectStoreIffEfLi1ELi1024EL9Algorithm0EEvT_T0_ll --------------------------
	.section	.text._Z20SoftmaxBlockSMemImplI24ElementwiseScaleMaskLoadIffbE11DirectStoreIffEfLi1ELi1024EL9Algorithm0EEvT_T0_ll,"ax",@progbits
	.align	128
        .global         _Z20SoftmaxBlockSMemImplI24ElementwiseScaleMaskLoadIffbE11DirectStoreIffEfLi1ELi1024EL9Algorithm0EEvT_T0_ll
        .type           _Z20SoftmaxBlockSMemImplI24ElementwiseScaleMaskLoadIffbE11DirectStoreIffEfLi1ELi1024EL9Algorithm0EEvT_T0_ll,@function
        .size           _Z20SoftmaxBlockSMemImplI24ElementwiseScaleMaskLoadIffbE11DirectStoreIffEfLi1ELi1024EL9Algorithm0EEvT_T0_ll,(.L_x_37847 - _Z20SoftmaxBlockSMemImplI24ElementwiseScaleMaskLoadIffbE11DirectStoreIffEfLi1ELi1024EL9Algorithm0EEvT_T0_ll)
        .other          _Z20SoftmaxBlockSMemImplI24ElementwiseScaleMaskLoadIffbE11DirectStoreIffEfLi1ELi1024EL9Algorithm0EEvT_T0_ll,@"STO_CUDA_ENTRY STV_DEFAULT"
_Z20SoftmaxBlockSMemImplI24ElementwiseScaleMaskLoadIffbE11DirectStoreIffEfLi1ELi1024EL9Algorithm0EEvT_T0_ll:
.text._Z20SoftmaxBlockSMemImplI24ElementwiseScaleMaskLoadIffbE11DirectStoreIffEfLi1ELi1024EL9Algorithm0EEvT_T0_ll:
        /* <DEDUP_REMOVED lines=15> */
[----:B------:R-:W-:Y:S01]  /*00f0*/  LOP3.LUT R22, R23, 0x400, RZ, 0xfc, !PT ;  /* 0x0000040017167812 */ /* 0x000fe200078efcff */
[----:B------:R-:W-:Y:S01]  /*0100*/  ULEA UR5, UR7, UR4, 0x18 ;  /* 0x0000000407057291 */ /* 0x000fe2000f8ec0ff */
[C---:B-1----:R-:W-:Y:S01]  /*0110*/  IADD3 R0, P0, PT, R3.reuse, R24, RZ ;  /* 0x0000001803007210 */ /* 0x042fe20007f1e0ff */
[----:B------:R-:W-:Y:S01]  /*0120*/  IMAD.IADD R24, R3, 0x1, R24 ;  /* 0x0000000103187824 */ /* 0x000fe200078e0218 */
[----:B------:R-:W-:Y:S01]  /*0130*/  LOP3.LUT R21, R23, 0x800, RZ, 0xfc, !PT ;  /* 0x0000080017157812 */ /* 0x000fe200078efcff */
[----:B------:R-:W-:Y:S01]  /*0140*/  UMOV UR4, URZ ;  /* 0x000000ff00047c82 */ /* 0x000fe20008000000 */
[----:B------:R-:W-:-:S02]  /*0150*/  IADD3.X R2, PT, PT, R25, -0x1, RZ, P0, !PT ;  /* 0xffffffff19027810 */ /* 0x000fc400007fe4ff */
[----:B------:R-:W-:Y:S02]  /*0160*/  SHF.R.U32.HI R25, RZ, 0x3, R23 ;  /* 0x00000003ff197819 */ /* 0x000fe40000011617 */
[----:B------:R-:W-:Y:S02]  /*0170*/  LOP3.LUT R20, R23, 0xc00, RZ, 0xfc, !PT ;  /* 0x00000c0017147812 */ /* 0x000fe400078efcff */
[----:B------:R-:W-:Y:S02]  /*0180*/  LOP3.LUT R25, R25, 0x7c, RZ, 0xc0, !PT ;  /* 0x0000007c19197812 */ /* 0x000fe400078ec0ff */
[----:B------:R-:W-:Y:S02]  /*0190*/  LEA R23, R23, UR6, 0x2 ;  /* 0x0000000617177c11 */ /* 0x000fe4000f8e10ff */
[----:B--2-4-:R-:W-:-:S07]  /*01a0*/  LOP3.LUT R3, R0, 0xc00, RZ, 0xc0, !PT ;  /* 0x00000c0000037812 */ /* 0x014fce00078ec0ff */
.L_x_28889:
        /* <DEDUP_REMOVED lines=22> */
[----:B------:R-:W-:Y:S02]  /*0310*/  IADD3 R8, P3, PT, R4, UR18, RZ ;  /* 0x0000001204087c10 */ /* 0x000fe4000ff7e0ff */
[----:B------:R-:W-:-:S04]  /*0320*/  IADD3 R5, PT, PT, R5, R7, RZ ;  /* 0x0000000705057210 */ /* 0x000fc80007ffe0ff */
        /* <DEDUP_REMOVED lines=25> */
[----:B------:R-:W-:Y:S01]  /*04c0*/  IMAD.MOV.U32 R4, RZ, RZ, R21 ;  /* 0x000000ffff047224 */ /* 0x000fe200078e0015 */
[----:B------:R-:W-:Y:S02]  /*04d0*/  @P3 MOV R4, R20 ;  /* 0x0000001400043202 */ /* 0x000fe40000000f00 */
[----:B------:R-:W-:-:S07]  /*04e0*/  @P3 FMNMX R5, R5, R10, !PT ;  /* 0x0000000a05053209 */ /* 0x000fce0007800000 */
.L_x_28857:
[----:B------:R-:W-:Y:S05]  /*04f0*/  BSYNC.RECONVERGENT B1 ;  /* 0x0000000000017941 */ /* 0x000fea0003800200 */
.L_x_28856:
[----:B------:R-:W-:Y:S05]  /*0500*/  @!P1 BRA `(.L_x_28855) ;  /* 0x0000000000dc9947 */ /* 0x000fea0003800000 */
[----:B------:R-:W1:Y:S01]  /*0510*/  LDC.64 R8, c[0x0][0x390] ;  /* 0x0000e400ff087b82 */ /* 0x000e620000000a00 */
[----:B------:R-:W2:Y:S01]  /*0520*/  LDCU.64 UR10, c[0x0][0x380] ;  /* 0x00007000ff0a77ac */ /* 0x000ea20008000a00 */
[----:B------:R-:W-:Y:S02]  /*0530*/  HFMA2 R11, -RZ, RZ, 0, 0 ;  /* 0x00000000ff0b7431 */ /* 0x000fe400000001ff */
[----:B0-----:R-:W-:Y:S01]  /*0540*/  IMAD.MOV.U32 R10, RZ, RZ, R4 ;  /* 0x000000ffff0a7224 */ /* 0x001fe200078e0004 */
[----:B------:R-:W-:Y:S02]  /*0550*/  UMOV UR6, 0x400 ;  /* 0x0000040000067882 */ /* 0x000fe40000000000 */
[----:B------:R-:W-:Y:S01]  /*0560*/  UIADD3 UR6, UPT, UPT, UR6, 0x150, URZ ;  /* 0x0000015006067890 */ /* 0x000fe2000fffe0ff */
        /* <DEDUP_REMOVED lines=15> */
.L_x_28858:
[----:B------:R-:W2:Y:S04]  /*0660*/  LDG.E.U8 R10, desc[UR12][R6.64+0x400] ;  /* 0x0004000c060a7981 */ /* 0x000ea8000c1e1100 */
[----:B------:R-:W3:Y:S04]  /*0670*/  LDG.E.U8 R15, desc[UR12][R6.64+-0x800] ;  /* 0xfff8000c060f7981 */ /* 0x000ee8000c1e1100 */
[----:B------:R-:W4:Y:S04]  /*0680*/  LDG.E R16, desc[UR12][R8.64+-0x2000] ;  /* 0xffe0000c08107981 */ /* 0x000f28000c1e1900 */
[----:B------:R-:W5:Y:S04]  /*0690*/  LDG.E.U8 R14, desc[UR12][R6.64] ;  /* 0x0000000c060e7981 */ /* 0x000f68000c1e1100 */
[----:B------:R-:W4:Y:S04]  /*06a0*/  LDG.E.U8 R17, desc[UR12][R6.64+-0x400] ;  /* 0xfffc000c06117981 */ /* 0x000f28000c1e1100 */
[----:B------:R-:W4:Y:S04]  /*06b0*/  LDG.E R18, desc[UR12][R8.64+-0x1000] ;  /* 0xfff0000c08127981 */ /* 0x000f28000c1e1900 */
[----:B------:R-:W4:Y:S04]  /*06c0*/  LDG.E R26, desc[UR12][R8.64] ;  /* 0x0000000c081a7981 */ /* 0x000f28000c1e1900 */
[----:B------:R-:W4:Y:S01]  /*06d0*/  LDG.E R12, desc[UR12][R8.64+0x1000] ;  /* 0x0010000c080c7981 */ /* 0x000f22000c1e1900 */
[----:B------:R-:W-:Y:S01]  /*06e0*/  VIADD R4, R4, 0x1000 ;  /* 0x0000100004047836 */ /* 0x000fe20000000000 */
[----:B--2---:R-:W-:-:S02]  /*06f0*/  ISETP.NE.AND P4, PT, R10, RZ, PT ;  /* 0x000000ff0a00720c */ /* 0x004fc40003f85270 */
[----:B------:R-:W0:Y:S01]  /*0700*/  LDC.64 R10, c[0x0][0x398] ;  /* 0x0000e600ff0a7b82 */ /* 0x000e220000000a00 */
[----:B---3--:R-:W-:Y:S02]  /*0710*/  ISETP.NE.AND P1, PT, R15, RZ, PT ;  /* 0x000000ff0f00720c */ /* 0x008fe40003f25270 */
[----:B-----5:R-:W-:Y:S02]  /*0720*/  ISETP.NE.AND P3, PT, R14, RZ, PT ;  /* 0x000000ff0e00720c */ /* 0x020fe40003f65270 */
[----:B----4-:R-:W-:Y:S01]  /*0730*/  ISETP.NE.AND P2, PT, R17, RZ, PT ;  /* 0x000000ff1100720c */ /* 0x010fe20003f45270 */
[-C--:B0-----:R-:W-:Y:S01]  /*0740*/  FMUL R15, R16, R11.reuse ;  /* 0x0000000b100f7220 */ /* 0x081fe20000400000 */
[----:B------:R-:W-:-:S04]  /*0750*/  FMUL R17, R18, R11 ;  /* 0x0000000b12117220 */ /* 0x000fc80000400000 */
[-C--:B------:R-:W-:Y:S02]  /*0760*/  FSEL R14, R15, R10.reuse, P1 ;  /* 0x0000000a0f0e7208 */ /* 0x080fe40000800000 */
[----:B------:R-:W-:Y:S01]  /*0770*/  ISETP.GE.AND P1, PT, R4, UR14, PT ;  /* 0x0000000e04007c0c */ /* 0x000fe2000bf26270 */
[----:B------:R-:W-:Y:S01]  /*0780*/  FMUL R19, R26, R11 ;  /* 0x0000000b1a137220 */ /* 0x000fe20000400000 */
[----:B------:R-:W-:-:S04]  /*0790*/  FSEL R16, R17, R10, P2 ;  /* 0x0000000a11107208 */ /* 0x000fc80001000000 */
[----:B------:R-:W-:Y:S01]  /*07a0*/  FSEL R18, R19, R10, P3 ;  /* 0x0000000a13127208 */ /* 0x000fe20001800000 */
[----:B------:R-:W-:Y:S01]  /*07b0*/  @P4 FMUL R10, R12, R11 ;  /* 0x0000000b0c0a4220 */ /* 0x000fe20000400000 */
[----:B------:R-:W-:Y:S02]  /*07c0*/  IADD3 R6, P3, PT, R6, 0x1000, RZ ;  /* 0x0000100006067810 */ /* 0x000fe40007f7e0ff */
[----:B------:R-:W-:Y:S02]  /*07d0*/  IADD3 R8, P2, PT, R8, 0x4000, RZ ;  /* 0x0000400008087810 */ /* 0x000fe40007f5e0ff */
[----:B------:R-:W-:Y:S01]  /*07e0*/  FMNMX3 R5, R5, R14, R16, !PT ;  /* 0x0000000e05057276 */ /* 0x000fe20007800010 */
[----:B------:R-:W-:Y:S01]  /*07f0*/  STS [R13+-0x2000], R14 ;  /* 0xffe0000e0d007388 */ /* 0x000fe20000000800 */
[----:B------:R-:W-:Y:S01]  /*0800*/  IADD3.X R9, PT, PT, RZ, R9, RZ, P2, !PT ;  /* 0x00000009ff097210 */ /* 0x000fe200017fe4ff */
[----:B------:R-:W-:Y:S01]  /*0810*/  IMAD.X R7, RZ, RZ, R7, P3 ;  /* 0x000000ffff077224 */ /* 0x000fe200018e0607 */
[----:B------:R-:W-:Y:S01]  /*0820*/  FMNMX3 R5, R5, R18, R10, !PT ;  /* 0x0000001205057276 */ /* 0x000fe2000780000a */
[----:B------:R-:W-:Y:S04]  /*0830*/  STS [R13+-0x1000], R16 ;  /* 0xfff000100d007388 */ /* 0x000fe80000000800 */
[----:B------:R-:W-:Y:S04]  /*0840*/  STS [R13], R18 ;  /* 0x000000120d007388 */ /* 0x000fe80000000800 */
[----:B------:R0:W-:Y:S02]  /*0850*/  STS [R13+0x1000], R10 ;  /* 0x0010000a0d007388 */ /* 0x0001e40000000800 */
[----:B0-----:R-:W-:Y:S01]  /*0860*/  IADD3 R13, PT, PT, R13, 0x4000, RZ ;  /* 0x000040000d0d7810 */ /* 0x001fe20007ffe0ff */
[----:B------:R-:W-:Y:S06]  /*0870*/  @!P1 BRA `(.L_x_28858) ;  /* 0xfffffffc00789947 */ /* 0x000fec000383ffff */
.L_x_28855:
[----:B------:R-:W-:Y:S05]  /*0880*/  BSYNC.RECONVERGENT B0 ;  /* 0x0000000000007941 */ /* 0x000fea0003800200 */
.L_x_28854:
        /* <DEDUP_REMOVED lines=26> */
.L_x_28860:
[----:B------:R-:W-:Y:S05]  /*0a30*/  BSYNC.RECONVERGENT B0 ;  /* 0x0000000000007941 */ /* 0x000fea0003800200 */
.L_x_28859:
        /* <DEDUP_REMOVED lines=8> */
[----:B------:R-:W4:Y:S04]  /*0ac0*/  LDS.128 R16, [UR6+0x30] ;  /* 0x00003006ff107984 */ /* 0x000f280008000c00 */
[----:B0-----:R-:W0:Y:S04]  /*0ad0*/  LDS.128 R8, [UR6+0x40] ;  /* 0x00004006ff087984 */ /* 0x001e280008000c00 */
[----:B------:R-:W5:Y:S01]  /*0ae0*/  LDS.128 R12, [UR6+0x50] ;  /* 0x00005006ff0c7984 */ /* 0x000f620008000c00 */
[----:B--2---:R-:W-:-:S04]  /*0af0*/  FMNMX3 R5, R27, R5, R6, !PT ;  /* 0x000000051b057276 */ /* 0x004fc80007800006 */
[----:B----4-:R-:W-:Y:S02]  /*0b00*/  FMNMX3 R16, R5, R7, R16, !PT ;  /* 0x0000000705107276 */ /* 0x010fe40007800010 */
[----:B------:R-:W2:Y:S02]  /*0b10*/  LDS.128 R4, [UR6+0x60] ;  /* 0x00006006ff047984 */ /* 0x000ea40008000c00 */
[----:B------:R-:W-:-:S04]  /*0b20*/  FMNMX3 R16, R16, R17, R18, !PT ;  /* 0x0000001110107276 */ /* 0x000fc80007800012 */
[----:B0-----:R-:W-:Y:S02]  /*0b30*/  FMNMX3 R8, R16, R19, R8, !PT ;  /* 0x0000001310087276 */ /* 0x001fe40007800008 */
[----:B------:R-:W0:Y:S02]  /*0b40*/  LDS.128 R16, [UR6+0x70] ;  /* 0x00007006ff107984 */ /* 0x000e240008000c00 */
[----:B------:R-:W-:-:S04]  /*0b50*/  FMNMX3 R8, R8, R9, R10, !PT ;  /* 0x0000000908087276 */ /* 0x000fc8000780000a */
[----:B-----5:R-:W-:-:S04]  /*0b60*/  FMNMX3 R8, R8, R11, R12, !PT ;  /* 0x0000000b08087276 */ /* 0x020fc8000780000c */
[----:B------:R-:W-:Y:S02]  /*0b70*/  FMNMX3 R13, R8, R13, R14, !PT ;  /* 0x0000000d080d7276 */ /* 0x000fe4000780000e */
[----:B------:R-:W4:Y:S02]  /*0b80*/  LDS.128 R8, [UR6+0x80] ;  /* 0x00008006ff087984 */ /* 0x000f240008000c00 */
[----:B--2---:R-:W-:Y:S02]  /*0b90*/  FMNMX3 R4, R13, R15, R4, !PT ;  /* 0x0000000f0d047276 */ /* 0x004fe40007800004 */
[----:B------:R-:W2:Y:S02]  /*0ba0*/  LDS.128 R12, [UR6+0x90] ;  /* 0x00009006ff0c7984 */ /* 0x000ea40008000c00 */
[----:B------:R-:W-:-:S04]  /*0bb0*/  FMNMX3 R4, R4, R5, R6, !PT ;  /* 0x0000000504047276 */ /* 0x000fc80007800006 */
[----:B0-----:R-:W-:-:S04]  /*0bc0*/  FMNMX3 R4, R4, R7, R16, !PT ;  /* 0x0000000704047276 */ /* 0x001fc80007800010 */
[----:B------:R-:W-:-:S04]  /*0bd0*/  FMNMX3 R4, R4, R17, R18, !PT ;  /* 0x0000001104047276 */ /* 0x000fc80007800012 */
[----:B----4-:R-:W-:-:S04]  /*0be0*/  FMNMX3 R4, R4, R19, R8, !PT ;  /* 0x0000001304047276 */ /* 0x010fc80007800008 */
[----:B------:R-:W-:-:S04]  /*0bf0*/  FMNMX3 R4, R4, R9, R10, !PT ;  /* 0x0000000904047276 */ /* 0x000fc8000780000a */
[----:B--2---:R-:W-:-:S04]  /*0c00*/  FMNMX3 R4, R4, R11, R12, !PT ;  /* 0x0000000b04047276 */ /* 0x004fc8000780000c */
[----:B------:R-:W-:-:S04]  /*0c10*/  FMNMX3 R4, R4, R13, R14, !PT ;  /* 0x0000000d04047276 */ /* 0x000fc8000780000e */
[----:B------:R-:W-:-:S05]  /*0c20*/  FMNMX R4, R4, R15, !PT ;  /* 0x0000000f04047209 */ /* 0x000fca0007800000 */
[----:B------:R4:W-:Y:S02]  /*0c30*/  STS [UR6+0xa4], R4 ;  /* 0x0000a404ff007988 */ /* 0x0009e40008000806 */
.L_x_28862:
[----:B------:R-:W-:Y:S05]  /*0c40*/  BSYNC.RECONVERGENT B0 ;  /* 0x0000000000007941 */ /* 0x000fea0003800200 */
.L_x_28861:
[----:B------:R-:W5:Y:S01]  /*0c50*/  LDCU UR6, c[0x0][0x3bc] ;  /* 0x00007780ff0677ac */ /* 0x000f620008000800 */
[----:B------:R-:W1:Y:S01]  /*0c60*/  S2R R7, SR_CgaCtaId ;  /* 0x0000000000077919 */ /* 0x000e620000008800 */
[----:B------:R-:W-:Y:S01]  /*0c70*/  BAR.SYNC.DEFER_BLOCKING 0x0 ;  /* 0x0000000000007b1d */ /* 0x000fe20000010000 */
[----:B------:R-:W-:Y:S01]  /*0c80*/  ISETP.GE.U32.AND P6, PT, R28, UR14, PT ;  /* 0x0000000e1c007c0c */ /* 0x000fe2000bfc6070 */
[----:B--2---:R-:W-:Y:S01]  /*0c90*/  HFMA2 R5, -RZ, RZ, 0, 0 ;  /* 0x00000000ff057431 */ /* 0x004fe200000001ff */
[----:B------:R-:W-:-:S03]  /*0ca0*/  MOV R6, 0x400 ;  /* 0x0000040000067802 */ /* 0x000fc60000000f00 */
[----:B------:R-:W-:Y:S01]  /*0cb0*/  BSSY.RECONVERGENT B0, `(.L_x_28863) ;  /* 0x0000076000007945 */ /* 0x000fe20003800200 */
[----:B-----5:R-:W-:Y:S02]  /*0cc0*/  ISETP.GE.AND.EX P6, PT, RZ, UR6, PT, P6 ;  /* 0x00000006ff007c0c */ /* 0x020fe4000bfc6360 */
[----:B-1-3--:R-:W-:-:S11]  /*0cd0*/  LEA R27, R7, R6, 0x18 ;  /* 0x00000006071b7211 */ /* 0x00afd600078ec0ff */
[----:B------:R-:W-:Y:S05]  /*0ce0*/  @P6 BRA `(.L_x_28864) ;  /* 0x0000000400c86947 */ /* 0x000fea0003800000 */
[----:B----4-:R1:W2:Y:S01]  /*0cf0*/  LDS R4, [R27+0xa4] ;  /* 0x0000a4001b047984 */ /* 0x0102a20000000800 */
[----:B------:R-:W-:Y:S01]  /*0d00*/  ISETP.NE.U32.AND P6, PT, R3, 0xc00, PT ;  /* 0x00000c000300780c */ /* 0x000fe20003fc5070 */
[----:B------:R-:W-:Y:S01]  /*0d10*/  BSSY.RECONVERGENT B1, `(.L_x_28865) ;  /* 0x0000033000017945 */ /* 0x000fe20003800200 */
[----:B------:R-:W-:Y:S02]  /*0d20*/  IMAD.MOV.U32 R5, RZ, RZ, RZ ;  /* 0x000000ffff057224 */ /* 0x000fe400078e00ff */
[----:B------:R-:W-:-:S13]  /*0d30*/  ISETP.NE.AND.EX P6, PT, RZ, RZ, PT, P6 ;  /* 0x000000ffff00720c */ /* 0x000fda0003fc5360 */
[----:B-1----:R-:W-:Y:S05]  /*0d40*/  @!P6 BRA `(.L_x_28866) ;  /* 0x0000000000bce947 */ /* 0x002fea0003800000 */
[----:B------:R-:W2:Y:S01]  /*0d50*/  LDS R5, [R23] ;  /* 0x0000000017057984 */ /* 0x000ea20000000800 */
[----:B------:R-:W-:Y:S01]  /*0d60*/  MOV R8, 0x3bbb989d ;  /* 0x3bbb989d00087802 */ /* 0x000fe20000000f00 */
[----:B------:R-:W-:Y:S01]  /*0d70*/  IMAD.MOV.U32 R9, RZ, RZ, 0x437c0000 ;  /* 0x437c0000ff097424 */ /* 0x000fe200078e00ff */
[----:B------:R-:W-:Y:S01]  /*0d80*/  ISETP.NE.U32.AND P6, PT, R3, RZ, PT ;  /* 0x000000ff0300720c */ /* 0x000fe20003fc5070 */
        /* <DEDUP_REMOVED lines=11> */
[----:B------:R-:W-:Y:S01]  /*0e40*/  FADD R5, RZ, R10 ;  /* 0x0000000aff057221 */ /* 0x000fe20000000000 */
[----:B------:R1:W-:Y:S01]  /*0e50*/  STS [R23], R10 ;  /* 0x0000000a17007388 */ /* 0x0003e20000000800 */
[----:B------:R-:W-:Y:S05]  /*0e60*/  @!P6 BRA `(.L_x_28866) ;  /* 0x000000000074e947 */ /* 0x000fea0003800000 */
[----:B------:R-:W0:Y:S01]  /*0e70*/  LDS R11, [R23+0x1000] ;  /* 0x00100000170b7984 */ /* 0x000e220000000800 */
[----:B------:R-:W-:Y:S01]  /*0e80*/  ISETP.NE.U32.AND P6, PT, R3, 0x400, PT ;  /* 0x000004000300780c */ /* 0x000fe20003fc5070 */
[----:B------:R-:W-:-:S03]  /*0e90*/  IMAD.MOV.U32 R28, RZ, RZ, R21 ;  /* 0x000000ffff1c7224 */ /* 0x000fc600078e0015 */
[----:B------:R-:W-:Y:S01]  /*0ea0*/  ISETP.NE.AND.EX P6, PT, RZ, RZ, PT, P6 ;  /* 0x000000ffff00720c */ /* 0x000fe20003fc5360 */
[----:B0-----:R-:W-:-:S04]  /*0eb0*/  FADD R11, -R4, R11 ;  /* 0x0000000b040b7221 */ /* 0x001fc80000000100 */
[----:B-1----:R-:W-:-:S04]  /*0ec0*/  FFMA.SAT R10, R11, R8, 0.5 ;  /* 0x3f0000000b0a7423 */ /* 0x002fc80000002008 */
        /* <DEDUP_REMOVED lines=15> */
[C---:B---3--:R-:W-:Y:S01]  /*0fc0*/  FADD R10, R8.reuse, -12583039 ;  /* 0xcb40007f080a7421 */ /* 0x048fe20000000000 */
[----:B------:R-:W-:-:S03]  /*0fd0*/  SHF.L.U32 R8, R8, 0x17, RZ ;  /* 0x0000001708087819 */ /* 0x000fc600000006ff */
[----:B------:R-:W-:-:S04]  /*0fe0*/  FFMA R10, R11, 1.4426950216293334961, -R10 ;  /* 0x3fb8aa3b0b0a7823 */ /* 0x000fc8000000080a */
[----:B------:R-:W-:-:S04]  /*0ff0*/  FFMA R10, R11, 1.925963033500011079e-08, R10 ;  /* 0x32a570600b0a7823 */ /* 0x000fc8000000000a */
[----:B------:R-:W0:Y:S02]  /*1000*/  MUFU.EX2 R9, R10 ;  /* 0x0000000a00097308 */ /* 0x000e240000000800 */
[----:B0-----:R-:W-:-:S04]  /*1010*/  FMUL R8, R8, R9 ;  /* 0x0000000908087220 */ /* 0x001fc80000400000 */
[----:B------:R-:W-:Y:S01]  /*1020*/  FADD R5, R5, R8 ;  /* 0x0000000805057221 */ /* 0x000fe20000000000 */
[----:B------:R4:W-:Y:S06]  /*1030*/  STS [R23+0x2000], R8 ;  /* 0x0020000817007388 */ /* 0x0009ec0000000800 */
.L_x_28866:
[----:B------:R-:W-:Y:S05]  /*1040*/  BSYNC.RECONVERGENT B1 ;  /* 0x0000000000017941 */ /* 0x000fea0003800200 */
.L_x_28865:
[----:B------:R-:W-:-:S04]  /*1050*/  ISETP.GE.U32.AND P6, PT, R0, 0xc00, PT ;  /* 0x00000c000000780c */ /* 0x000fc80003fc6070 */
[----:B------:R-:W-:-:S13]  /*1060*/  ISETP.GE.U32.AND.EX P6, PT, R2, RZ, PT, P6 ;  /* 0x000000ff0200720c */ /* 0x000fda0003fc6160 */
[----:B------:R-:W-:Y:S05]  /*1070*/  @!P6 BRA `(.L_x_28864) ;  /* 0x0000000000e4e947 */ /* 0x000fea0003800000 */
[----:B------:R-:W-:-:S04]  /*1080*/  IADD3 R6, PT, PT, R6, 0x150, RZ ;  /* 0x0000015006067810 */ /* 0x000fc80007ffe0ff */
[----:B------:R-:W-:-:S07]  /*1090*/  LEA R7, R7, R6, 0x18 ;  /* 0x0000000607077211 */ /* 0x000fce00078ec0ff */
.L_x_28867:
[C---:B-1----:R-:W-:Y:S02]  /*10a0*/  IMAD R6, R28.reuse, 0x4, R7 ;  /* 0x000000041c067824 */ /* 0x042fe400078e0207 */
[----:B------:R-:W-:Y:S02]  /*10b0*/  HFMA2 R11, -RZ, RZ, 0.96630859375, -0.0022525787353515625 ;  /* 0x3bbb989dff0b7431 */ /* 0x000fe400000001ff */
[----:B0-----:R-:W-:Y:S01]  /*10c0*/  IMAD.MOV.U32 R12, RZ, RZ, 0x437c0000 ;  /* 0x437c0000ff0c7424 */ /* 0x001fe200078e00ff */
[----:B------:R-:W-:Y:S01]  /*10d0*/  IADD3 R28, PT, PT, R28, 0x1000, RZ ;  /* 0x000010001c1c7810 */ /* 0x000fe20007ffe0ff */
[----:B------:R-:W2:Y:S03]  /*10e0*/  LDS R9, [R6] ;  /* 0x0000000006097984 */ /* 0x000ea60000000800 */
[----:B------:R-:W-:Y:S01]  /*10f0*/  ISETP.GE.U32.AND P6, PT, R28, UR14, PT ;  /* 0x0000000e1c007c0c */ /* 0x000fe2000bfc6070 */
[----:B------:R-:W0:Y:S03]  /*1100*/  LDS R17, [R6+0x1000] ;  /* 0x0010000006117984 */ /* 0x000e260000000800 */
[----:B------:R-:W-:Y:S01]  /*1110*/  ISETP.GE.U32.AND.EX P6, PT, RZ, UR6, PT, P6 ;  /* 0x00000006ff007c0c */ /* 0x000fe2000bfc6160 */
[----:B------:R-:W1:Y:S04]  /*1120*/  LDS R15, [R6+0x2000] ;  /* 0x00200000060f7984 */ /* 0x000e680000000800 */
[----:B------:R-:W5:Y:S01]  /*1130*/  LDS R13, [R6+0x3000] ;  /* 0x00300000060d7984 */ /* 0x000f620000000800 */
[C---:B--2---:R-:W-:Y:S01]  /*1140*/  FADD R14, -R4.reuse, R9 ;  /* 0x00000009040e7221 */ /* 0x044fe20000000100 */
[----:B0-----:R-:W-:-:S03]  /*1150*/  FADD R16, -R4, R17 ;  /* 0x0000001104107221 */ /* 0x001fc60000000100 */
[-C--:B------:R-:W-:Y:S01]  /*1160*/  FFMA.SAT R9, R14, R11.reuse, 0.5 ;  /* 0x3f0000000e097423 */ /* 0x080fe2000000200b */
[----:B------:R-:W-:-:S03]  /*1170*/  FFMA.SAT R17, R16, R11, 0.5 ;  /* 0x3f00000010117423 */ /* 0x000fc6000000200b */
[-C--:B----4-:R-:W-:Y:S01]  /*1180*/  FFMA.RM R8, R9, R12.reuse, 12582913 ;  /* 0x4b40000109087423 */ /* 0x090fe2000000400c */
[----:B-1-3--:R-:W-:Y:S01]  /*1190*/  FADD R10, -R4, R15 ;  /* 0x0000000f040a7221 */ /* 0x00afe20000000100 */
        /* <DEDUP_REMOVED lines=8> */
[----:B-----5:R-:W-:Y:S02]  /*1220*/  FADD R16, -R4, R13 ;  /* 0x0000000d04107221 */ /* 0x020fe40000000100 */
[-C--:B------:R-:W-:Y:S01]  /*1230*/  FFMA.RM R13, R17, R12.reuse, 12582913 ;  /* 0x4b400001110d7423 */ /* 0x080fe2000000400c */
[----:B------:R-:W0:Y:S01]  /*1240*/  MUFU.EX2 R14, R14 ;  /* 0x0000000e000e7308 */ /* 0x000e220000000800 */
[----:B------:R-:W-:Y:S02]  /*1250*/  FFMA.SAT R17, R16, R11, 0.5 ;  /* 0x3f00000010117423 */ /* 0x000fe4000000200b */
[C---:B------:R-:W-:Y:S01]  /*1260*/  FADD R11, R13.reuse, -12583039 ;  /* 0xcb40007f0d0b7421 */ /* 0x040fe20000000000 */
[----:B------:R-:W-:Y:S01]  /*1270*/  SHF.L.U32 R13, R13, 0x17, RZ ;  /* 0x000000170d0d7819 */ /* 0x000fe200000006ff */
[----:B------:R-:W-:-:S02]  /*1280*/  FFMA.RM R12, R17, R12, 12582913 ;  /* 0x4b400001110c7423 */ /* 0x000fc4000000400c */
[----:B------:R-:W-:Y:S01]  /*1290*/  FFMA R11, R10, 1.4426950216293334961, -R11 ;  /* 0x3fb8aa3b0a0b7823 */ /* 0x000fe2000000080b */
[----:B------:R-:W1:Y:S01]  /*12a0*/  MUFU.EX2 R15, R15 ;  /* 0x0000000f000f7308 */ /* 0x000e620000000800 */
[----:B------:R-:W-:Y:S02]  /*12b0*/  FADD R17, R12, -12583039 ;  /* 0xcb40007f0c117421 */ /* 0x000fe40000000000 */
[----:B------:R-:W-:Y:S01]  /*12c0*/  FFMA R10, R10, 1.925963033500011079e-08, R11 ;  /* 0x32a570600a0a7823 */ /* 0x000fe2000000000b */
[----:B------:R-:W-:Y:S02]  /*12d0*/  IMAD.SHL.U32 R12, R12, 0x800000, RZ ;  /* 0x008000000c0c7824 */ /* 0x000fe400078e00ff */
[----:B------:R-:W-:-:S03]  /*12e0*/  FFMA R17, R16, 1.4426950216293334961, -R17 ;  /* 0x3fb8aa3b10117823 */ /* 0x000fc60000000811 */
[----:B------:R-:W2:Y:S01]  /*12f0*/  MUFU.EX2 R10, R10 ;  /* 0x0000000a000a7308 */ /* 0x000ea20000000800 */
[----:B------:R-:W-:Y:S01]  /*1300*/  FFMA R11, R16, 1.925963033500011079e-08, R17 ;  /* 0x32a57060100b7823 */ /* 0x000fe20000000011 */
[----:B------:R-:W-:Y:S01]  /*1310*/  SHF.L.U32 R17, R8, 0x17, RZ ;  /* 0x0000001708117819 */ /* 0x000fe200000006ff */
[----:B------:R-:W-:-:S04]  /*1320*/  IMAD.SHL.U32 R8, R9, 0x800000, RZ ;  /* 0x0080000009087824 */ /* 0x000fc800078e00ff */
[----:B0-----:R-:W-:Y:S01]  /*1330*/  FMUL R14, R17, R14 ;  /* 0x0000000e110e7220 */ /* 0x001fe20000400000 */
[----:B------:R-:W0:Y:S01]  /*1340*/  MUFU.EX2 R11, R11 ;  /* 0x0000000b000b7308 */ /* 0x000e220000000800 */
[----:B-1----:R-:W-:Y:S02]  /*1350*/  FMUL R8, R8, R15 ;  /* 0x0000000f08087220 */ /* 0x002fe40000400000 */
        /* <DEDUP_REMOVED lines=11> */
.L_x_28864:
[----:B------:R-:W-:Y:S05]  /*1410*/  BSYNC.RECONVERGENT B0 ;  /* 0x0000000000007941 */ /* 0x000fea0003800200 */
.L_x_28863:
[----:B01----:R-:W-:Y:S01]  /*1420*/  IMAD.MOV.U32 R12, RZ, RZ, R5 ;  /* 0x000000ffff0c7224 */ /* 0x003fe200078e0005 */
[----:B------:R-:W-:Y:S01]  /*1430*/  ISETP.GT.AND P6, PT, R26, 0x1b, PT ;  /* 0x0000001b1a00780c */ /* 0x000fe20003fc4270 */
[----:B------:R-:W0:Y:S01]  /*1440*/  S2UR UR7, SR_CgaCtaId ;  /* 0x00000000000779c3 */ /* 0x000e220000008800 */
[----:B------:R-:W-:Y:S01]  /*1450*/  UMOV UR6, 0x400 ;  /* 0x0000040000067882 */ /* 0x000fe20000000000 */
[----:B------:R-:W-:Y:S01]  /*1460*/  BSSY.RECONVERGENT B0, `(.L_x_28868) ;  /* 0x000003d000007945 */ /* 0x000fe20003800200 */
[----:B------:R-:W1:Y:S01]  /*1470*/  SHFL.DOWN PT, R5, R12, 0x1, 0x1f ;  /* 0x08201f000c057f89 */ /* 0x000e6200000e0000 */
[----:B------:R-:W-:-:S04]  /*1480*/  UIADD3 UR6, UPT, UPT, UR6, 0xa8, URZ ;  /* 0x000000a806067890 */ /* 0x000fc8000fffe0ff */
[----:B0-----:R-:W-:Y:S01]  /*1490*/  ULEA UR6, UR7, UR6, 0x18 ;  /* 0x0000000607067291 */ /* 0x001fe2000f8ec0ff */
[----:B-1----:R-:W-:Y:S01]  /*14a0*/  @!P1 FADD R12, R5, R12 ;  /* 0x0000000c050c9221 */ /* 0x002fe20000000000 */
[----:B------:R-:W-:Y:S02]  /*14b0*/  ISETP.GT.AND P1, PT, R26, 0x1d, PT ;  /* 0x0000001d1a00780c */ /* 0x000fe40003f24270 */
[----:B------:R-:W2:Y:S02]  /*14c0*/  S2R R26, SR_TID.X ;  /* 0x00000000001a7919 */ /* 0x000ea40000002100 */
[----:B------:R-:W0:Y:S09]  /*14d0*/  SHFL.DOWN PT, R5, R12, 0x2, 0x1f ;  /* 0x08401f000c057f89 */ /* 0x000e3200000e0000 */
[----:B0-----:R-:W-:Y:S01]  /*14e0*/  @!P1 FADD R12, R12, R5 ;  /* 0x000000050c0c9221 */ /* 0x001fe20000000000 */
[----:B--2-4-:R-:W-:-:S04]  /*14f0*/  SHF.R.U32.HI R4, RZ, 0x3, R26 ;  /* 0x00000003ff047819 */ /* 0x014fc8000001161a */
[----:B------:R-:W0:Y:S01]  /*1500*/  SHFL.DOWN PT, R5, R12, 0x4, 0x1f ;  /* 0x08801f000c057f89 */ /* 0x000e2200000e0000 */
[----:B------:R-:W-:Y:S01]  /*1510*/  LOP3.LUT R7, R4, 0x7c, RZ, 0xc0, !PT ;  /* 0x0000007c04077812 */ /* 0x000fe200078ec0ff */
        /* <DEDUP_REMOVED lines=9> */
[----:B---3--:R-:W2:Y:S04]  /*15b0*/  LDS.128 R8, [R27+0xd0] ;  /* 0x0000d0001b087984 */ /* 0x008ea80000000c00 */
        /* <DEDUP_REMOVED lines=39> */
.L_x_28869:
[----:B------:R-:W-:Y:S05]  /*1830*/  BSYNC.RECONVERGENT B0 ;  /* 0x0000000000007941 */ /* 0x000fea0003800200 */
.L_x_28868:
[----:B------:R-:W-:Y:S06]  /*1840*/  BAR.SYNC.DEFER_BLOCKING 0x0 ;  /* 0x0000000000007b1d */ /* 0x000fec0000010000 */
[----:B------:R-:W2:Y:S01]  /*1850*/  LDCU UR10, c[0x0][0x3b8] ;  /* 0x00007700ff0a77ac */ /* 0x000ea20008000800 */
[----:B------:R-:W-:Y:S04]  /*1860*/  BSSY.RECONVERGENT B0, `(.L_x_28870) ;  /* 0x0000099000007945 */ /* 0x000fe80003800200 */
[----:B------:R-:W-:Y:S05]  /*1870*/  @P0 BRA `(.L_x_28871) ;  /* 0x00000008005c0947 */ /* 0x000fea0003800000 */
[----:B-1----:R-:W1:Y:S01]  /*1880*/  LDS R27, [R27+0x14c] ;  /* 0x00014c001b1b7984 */ /* 0x002e620000000800 */
[----:B------:R-:W-:Y:S01]  /*1890*/  LEA.HI R6, R24, 0x1, RZ, 0x16 ;  /* 0x0000000118067811 */ /* 0x000fe200078fb0ff */
[----:B------:R-:W-:Y:S03]  /*18a0*/  BSSY.RECONVERGENT B1, `(.L_x_28872) ;  /* 0x0000042000017945 */ /* 0x000fe60003800200 */
[----:B------:R-:W-:-:S04]  /*18b0*/  LOP3.LUT R6, R6, 0x3, RZ, 0xc0, !PT ;  /* 0x0000000306067812 */ /* 0x000fc800078ec0ff */
[----:B------:R-:W-:-:S13]  /*18c0*/  ISETP.NE.AND P0, PT, R6, RZ, PT ;  /* 0x000000ff0600720c */ /* 0x000fda0003f05270 */
        /* <DEDUP_REMOVED lines=12> */
[----:B--23--:R-:W-:Y:S05]  /*1990*/  CALL.REL.NOINC `($__internal_470_$__cuda_sm3x_div_rn_noftz_f32_slowpath) ;  /* 0x0000000800347944 */ /* 0x00cfea0003c00000 */
[----:B------:R-:W-:-:S07]  /*19a0*/  MOV R7, R5 ;  /* 0x0000000500077202 */ /* 0x000fce0000000f00 */
.L_x_28875:
[----:B--2---:R-:W-:Y:S05]  /*19b0*/  BSYNC.RECONVERGENT B2 ;  /* 0x0000000000027941 */ /* 0x004fea0003800200 */
.L_x_28874:
[----:B------:R-:W0:Y:S01]  /*19c0*/  LDC.64 R4, c[0x0][0x3a8] ;  /* 0x0000ea00ff047b82 */ /* 0x000e220000000a00 */
[----:B------:R-:W-:Y:S02]  /*19d0*/  HFMA2 R11, -RZ, RZ, 0, 0 ;  /* 0x00000000ff0b7431 */ /* 0x000fe400000001ff */
[----:B---3--:R-:W-:Y:S01]  /*19e0*/  IMAD.MOV.U32 R10, RZ, RZ, R26 ;  /* 0x000000ffff0a7224 */ /* 0x008fe200078e001a */
[----:B------:R-:W-:-:S04]  /*19f0*/  MOV R26, R22 ;  /* 0x00000016001a7202 */ /* 0x000fc80000000f00 */
[----:B------:R-:W1:Y:S01]  /*1a00*/  LDC.64 R8, c[0x0][0x3a0] ;  /* 0x0000e800ff087b82 */ /* 0x000e620000000a00 */
[C---:B0-----:R-:W-:Y:S02]  /*1a10*/  IMAD R12, R4.reuse, UR4, RZ ;  /* 0x00000004040c7c24 */ /* 0x041fe4000f8e02ff */
[----:B------:R-:W-:-:S04]  /*1a20*/  IMAD.WIDE.U32 R10, R4, UR8, R10 ;  /* 0x00000008040a7c25 */ /* 0x000fc8000f8e000a */
        /* <DEDUP_REMOVED lines=20> */
[----:B----4-:R-:W-:Y:S05]  /*1b70*/  CALL.REL.NOINC `($__internal_470_$__cuda_sm3x_div_rn_noftz_f32_slowpath) ;  /* 0x0000000400bc7944 */ /* 0x010fea0003c00000 */
.L_x_28877:
[----:B------:R-:W-:Y:S05]  /*1b80*/  BSYNC.RECONVERGENT B2 ;  /* 0x0000000000027941 */ /* 0x000fea0003800200 */
.L_x_28876:
        /* <DEDUP_REMOVED lines=15> */
[----:B----4-:R-:W-:Y:S05]  /*1c80*/  CALL.REL.NOINC `($__internal_470_$__cuda_sm3x_div_rn_noftz_f32_slowpath) ;  /* 0x0000000400787944 */ /* 0x010fea0003c00000 */
.L_x_28879:
[----:B------:R-:W-:Y:S05]  /*1c90*/  BSYNC.RECONVERGENT B2 ;  /* 0x0000000000027941 */ /* 0x000fea0003800200 */
.L_x_28878:
[----:B------:R0:W-:Y:S01]  /*1ca0*/  STG.E desc[UR12][R8.64+0x2000], R5 ;  /* 0x0020000508007986 */ /* 0x0001e2000c10190c */
[----:B------:R-:W-:-:S07]  /*1cb0*/  MOV R26, R20 ;  /* 0x00000014001a7202 */ /* 0x000fce0000000f00 */
.L_x_28873:
[----:B--2---:R-:W-:Y:S05]  /*1cc0*/  BSYNC.RECONVERGENT B1 ;  /* 0x0000000000017941 */ /* 0x004fea0003800200 */
.L_x_28872:
[----:B0---4-:R-:W4:Y:S01]  /*1cd0*/  LDC.64 R6, c[0x0][0x3a0] ;  /* 0x0000e800ff067b82 */ /* 0x011f220000000a00 */
[----:B------:R-:W-:-:S07]  /*1ce0*/  ISETP.GE.U32.AND P0, PT, R24, 0xc00, PT ;  /* 0x00000c001800780c */ /* 0x000fce0003f06070 */
[----:B------:R-:W0:Y:S06]  /*1cf0*/  LDC.64 R8, c[0x0][0x3a8] ;  /* 0x0000ea00ff087b82 */ /* 0x000e2c0000000a00 */
[----:B------:R-:W-:Y:S05]  /*1d00*/  @!P0 BRA `(.L_x_28871) ;  /* 0x0000000400388947 */ /* 0x000fea0003800000 */
.L_x_28888:
[----:B------:R-:W2:Y:S01]  /*1d10*/  S2UR UR7, SR_CgaCtaId ;  /* 0x00000000000779c3 */ /* 0x000ea20000008800 */
[----:B------:R-:W-:Y:S01]  /*1d20*/  UMOV UR6, 0x400 ;  /* 0x0000040000067882 */ /* 0x000fe20000000000 */
[----:B-1----:R-:W1:Y:S01]  /*1d30*/  MUFU.RCP R4, R27 ;  /* 0x0000001b00047308 */ /* 0x002e620000001000 */
[----:B------:R-:W-:Y:S01]  /*1d40*/  UIADD3 UR6, UPT, UPT, UR6, 0x150, URZ ;  /* 0x0000015006067890 */ /* 0x000fe2000fffe0ff */
[----:B------:R-:W-:Y:S01]  /*1d50*/  BSSY.RECONVERGENT B1, `(.L_x_28880) ;  /* 0x000000f000017945 */ /* 0x000fe20003800200 */
[----:B-1----:R-:W-:-:S04]  /*1d60*/  FFMA R5, -R27, R4, 1 ;  /* 0x3f8000001b057423 */ /* 0x002fc80000000104 */
[----:B------:R-:W-:Y:S01]  /*1d70*/  FFMA R4, R4, R5, R4 ;  /* 0x0000000504047223 */ /* 0x000fe20000000004 */
[----:B--2---:R-:W-:-:S06]  /*1d80*/  ULEA UR6, UR7, UR6, 0x18 ;  /* 0x0000000607067291 */ /* 0x004fcc000f8ec0ff */
[----:B------:R-:W-:-:S05]  /*1d90*/  LEA R14, R26, UR6, 0x2 ;  /* 0x000000061a0e7c11 */ /* 0x000fca000f8e10ff */
[----:B------:R-:W1:Y:S02]  /*1da0*/  LDS R12, [R14] ;  /* 0x000000000e0c7984 */ /* 0x000e640000000800 */
[----:B-1----:R-:W1:Y:S01]  /*1db0*/  FCHK P0, R12, R27 ;  /* 0x0000001b0c007302 */ /* 0x002e620000000000 */
[----:B------:R-:W-:-:S04]  /*1dc0*/  FFMA R5, R4, R12, RZ ;  /* 0x0000000c04057223 */ /* 0x000fc800000000ff */
[----:B---3--:R-:W-:-:S04]  /*1dd0*/  FFMA R10, -R27, R5, R12 ;  /* 0x000000051b0a7223 */ /* 0x008fc8000000010c */
[----:B------:R-:W-:Y:S01]  /*1de0*/  FFMA R13, R4, R10, R5 ;  /* 0x0000000a040d7223 */ /* 0x000fe20000000005 */
[----:B-1----:R-:W-:Y:S06]  /*1df0*/  @!P0 BRA `(.L_x_28881) ;  /* 0x0000000000108947 */ /* 0x002fec0003800000 */
[----:B------:R-:W-:Y:S01]  /*1e00*/  IMAD.MOV.U32 R4, RZ, RZ, R12 ;  /* 0x000000ffff047224 */ /* 0x000fe200078e000c */
[----:B------:R-:W-:-:S07]  /*1e10*/  MOV R12, 0x1e30 ;  /* 0x00001e30000c7802 */ /* 0x000fce0000000f00 */
[----:B0---4-:R-:W-:Y:S05]  /*1e20*/  CALL.REL.NOINC `($__internal_470_$__cuda_sm3x_div_rn_noftz_f32_slowpath) ;  /* 0x0000000400107944 */ /* 0x011fea0003c00000 */
[----:B------:R-:W-:-:S07]  /*1e30*/  MOV R13, R5 ;  /* 0x00000005000d7202 */ /* 0x000fce0000000f00 */
.L_x_28881:
[----:B------:R-:W-:Y:S05]  /*1e40*/  BSYNC.RECONVERGENT B1 ;  /* 0x0000000000017941 */ /* 0x000fea0003800200 */
.L_x_28880:
        /* <DEDUP_REMOVED lines=9> */
[----:B----4-:R-:W-:-:S04]  /*1ee0*/  LEA R10, P0, R4, R6, 0x2 ;  /* 0x00000006040a7211 */ /* 0x010fc800078010ff */
[----:B------:R-:W-:Y:S01]  /*1ef0*/  LEA.HI.X R11, R4, R7, R5, 0x2, P0 ;  /* 0x00000007040b7211 */ /* 0x000fe200000f1405 */
        /* <DEDUP_REMOVED lines=10> */
[----:B------:R-:W-:Y:S05]  /*1fa0*/  CALL.REL.NOINC `($__internal_470_$__cuda_sm3x_div_rn_noftz_f32_slowpath) ;  /* 0x0000000000b07944 */ /* 0x000fea0003c00000 */
.L_x_28883:
[----:B------:R-:W-:Y:S05]  /*1fb0*/  BSYNC.RECONVERGENT B1 ;  /* 0x0000000000017941 */ /* 0x000fea0003800200 */
.L_x_28882:
        /* <DEDUP_REMOVED lines=13> */
[----:B------:R-:W-:Y:S05]  /*2090*/  CALL.REL.NOINC `($__internal_470_$__cuda_sm3x_div_rn_noftz_f32_slowpath) ;  /* 0x0000000000747944 */ /* 0x000fea0003c00000 */
[----:B------:R-:W-:-:S07]  /*20a0*/  MOV R13, R5 ;  /* 0x00000005000d7202 */ /* 0x000fce0000000f00 */
.L_x_28885:
[----:B------:R-:W-:Y:S05]  /*20b0*/  BSYNC.RECONVERGENT B1 ;  /* 0x0000000000017941 */ /* 0x000fea0003800200 */
.L_x_28884:
        /* <DEDUP_REMOVED lines=14> */
.L_x_28887:
[----:B------:R-:W-:Y:S05]  /*21a0*/  BSYNC.RECONVERGENT B1 ;  /* 0x0000000000017941 */ /* 0x000fea0003800200 */
.L_x_28886:
[----:B------:R0:W-:Y:S01]  /*21b0*/  STG.E desc[UR12][R10.64+0x3000], R5 ;  /* 0x003000050a007986 */ /* 0x0001e2000c10190c */
[----:B------:R-:W-:-:S04]  /*21c0*/  IADD3 R26, PT, PT, R26, 0x1000, RZ ;  /* 0x000010001a1a7810 */ /* 0x000fc80007ffe0ff */
[----:B------:R-:W-:-:S13]  /*21d0*/  ISETP.GE.AND P0, PT, R26, UR10, PT ;  /* 0x0000000a1a007c0c */ /* 0x000fda000bf06270 */
[----:B0-----:R-:W-:Y:S05]  /*21e0*/  @!P0 BRA `(.L_x_28888) ;  /* 0xfffffff800c88947 */ /* 0x001fea000383ffff */
.L_x_28871:
[----:B--2---:R-:W-:Y:S05]  /*21f0*/  BSYNC.RECONVERGENT B0 ;  /* 0x0000000000007941 */ /* 0x004fea0003800200 */
.L_x_28870:
[----:B------:R-:W2:Y:S01]  /*2200*/  LDCU.64 UR6, c[0x0][0x3b0] ;  /* 0x00007600ff0677ac */ /* 0x000ea20008000a00 */
[----:B------:R-:W-:-:S04]  /*2210*/  UIADD3 UR8, UP0, UPT, UR9, UR8, URZ ;  /* 0x0000000809087290 */ /* 0x000fc8000ff1e0ff */
[----:B------:R-:W-:Y:S02]  /*2220*/  UIADD3.X UR4, UPT, UPT, URZ, UR4, URZ, UP0, !UPT ;  /* 0x00000004ff047290 */ /* 0x000fe400087fe4ff */
[----:B--2---:R-:W-:-:S04]  /*2230*/  UISETP.GE.U32.AND UP0, UPT, UR8, UR6, UPT ;  /* 0x000000060800728c */ /* 0x004fc8000bf06070 */
[----:B------:R-:W-:-:S09]  /*2240*/  UISETP.GE.AND.EX UP0, UPT, UR4, UR7, UPT, UP0 ;  /* 0x000000070400728c */ /* 0x000fd2000bf06300 */
[----:B------:R-:W-:Y:S05]  /*2250*/  BRA.U !UP0, `(.L_x_28889) ;  /* 0xffffffdd08d47547 */ /* 0x000fea000b83ffff */
[----:B------:R-:W-:Y:S05]  /*2260*/  EXIT ;  /* 0x000000000000794d */ /* 0x000fea0003800000 */
        .weak           $__internal_470_$__cuda_sm3x_div_rn_noftz_f32_slowpath
        .type           $__internal_470_$__cuda_sm3x_div_rn_noftz_f32_slowpath,@function
        .size           $__internal_470_$__cuda_sm3x_div_rn_noftz_f32_slowpath,(.L_x_37847 - $__internal_470_$__cuda_sm3x_div_rn_noftz_f32_slowpath)
$__internal_470_$__cuda_sm3x_div_rn_noftz_f32_slowpath:
        /* <DEDUP_REMOVED lines=35> */
.L_x_28891:
        /* <DEDUP_REMOVED lines=51> */
.L_x_28898:
[----:B------:R-:W-:-:S04]  /*27d0*/  LOP3.LUT R4, R4, 0x80000000, RZ, 0xc0, !PT ;  /* 0x8000000004047812 */ /* 0x000fc800078ec0ff */
[----:B------:R-:W-:Y:S01]  /*27e0*/  LOP3.LUT R4, R4, 0x7f800000, RZ, 0xfc, !PT ;  /* 0x7f80000004047812 */ /* 0x000fe200078efcff */
[----:B------:R-:W-:Y:S06]  /*27f0*/  BRA `(.L_x_28899) ;  /* 0x0000000000047947 */ /* 0x000fec0003800000 */
.L_x_28897:
[----:B------:R-:W-:-:S07]  /*2800*/  LEA R4, R13, R4, 0x17 ;  /* 0x000000040d047211 */ /* 0x000fce00078eb8ff */
.L_x_28899:
[----:B------:R-:W-:Y:S05]  /*2810*/  BSYNC.RECONVERGENT B4 ;  /* 0x0000000000047941 */ /* 0x000fea0003800200 */
.L_x_28896:
[----:B------:R-:W-:Y:S05]  /*2820*/  BRA `(.L_x_28900) ;  /* 0x0000000000207947 */ /* 0x000fea0003800000 */
.L_x_28895:
[----:B------:R-:W-:-:S04]  /*2830*/  LOP3.LUT R4, R18, 0x80000000, R4, 0x48, !PT ;  /* 0x8000000012047812 */ /* 0x000fc800078e4804 */
[----:B------:R-:W-:Y:S01]  /*2840*/  LOP3.LUT R4, R4, 0x7f800000, RZ, 0xfc, !PT ;  /* 0x7f80000004047812 */ /* 0x000fe200078efcff */
[----:B------:R-:W-:Y:S06]  /*2850*/  BRA `(.L_x_28900) ;  /* 0x0000000000147947 */ /* 0x000fec0003800000 */
.L_x_28894:
[----:B------:R-:W-:Y:S01]  /*2860*/  LOP3.LUT R4, R18, 0x80000000, R4, 0x48, !PT ;  /* 0x8000000012047812 */ /* 0x000fe200078e4804 */
[----:B------:R-:W-:Y:S06]  /*2870*/  BRA `(.L_x_28900) ;  /* 0x00000000000c7947 */ /* 0x000fec0003800000 */
.L_x_28893:
[----:B------:R-:W0:Y:S01]  /*2880*/  MUFU.RSQ R4, -QNAN ;  /* 0xffc0000000047908 */ /* 0x000e220000001400 */
[----:B------:R-:W-:Y:S05]  /*2890*/  BRA `(.L_x_28900) ;  /* 0x0000000000047947 */ /* 0x000fea0003800000 */
.L_x_28892:
[----:B------:R-:W-:-:S07]  /*28a0*/  FADD.FTZ R4, R4, R27 ;  /* 0x0000001b04047221 */ /* 0x000fce0000010000 */
.L_x_28900:
[----:B------:R-:W-:Y:S05]  /*28b0*/  BSYNC.RECONVERGENT B3 ;  /* 0x0000000000037941 */ /* 0x000fea0003800200 */
.L_x_28890:
[----:B------:R-:W-:Y:S02]  /*28c0*/  HFMA2 R13, -RZ, RZ, 0, 0 ;  /* 0x00000000ff0d7431 */ /* 0x000fe400000001ff */
[----:B0-----:R-:W-:Y:S02]  /*28d0*/  IMAD.MOV.U32 R5, RZ, RZ, R4 ;  /* 0x000000ffff057224 */ /* 0x001fe400078e0004 */
[----:B------:R-:W-:Y:S05]  /*28e0*/  RET.REL.NODEC R12 `(_Z20SoftmaxBlockSMemImplI24ElementwiseScaleMaskLoadIffbE11DirectStoreIffEfLi1ELi1024EL9Algorithm0EEvT_T0_ll) ;  /* 0xffffffd40cc47950 */ /* 0x000fea0003c3ffff */
.L_x_28901:
        /* <DEDUP_REMOVED lines=9> */
.L_x_37847:


//--------------------- .text._Z20SoftmaxBlockSMemImplI24ElementwiseScaleMaskLoadIffbE11DirectStoreIffEfLi1ELi128EL9Algorithm0EEvT_T0_ll --------------------------
	.section	.text._Z20SoftmaxBlockSMemImplI24ElementwiseScaleMaskLoadIffbE11DirectStoreIffEfLi1ELi128EL9Algorithm0EEvT_T0_ll,"ax",@progbits
	.align	128
        .global         _Z20SoftmaxBlockSMemImplI24ElementwiseScaleMaskLoadIffbE11DirectStoreIffEfLi1ELi128EL9Algorithm0EEvT_T0_ll
        .type           _Z20SoftmaxBlockSMemImplI24ElementwiseScaleMaskLoadIffbE11DirectStoreIffEfLi1ELi128EL9Algorithm0EEvT_T0_ll,@function
        .size           _Z20SoftmaxBlockSMemImplI24ElementwiseScaleMaskLoadIffbE11DirectStoreIffEfLi1ELi128EL9Algorithm0EEvT_T0_ll,(.L_x_37848 - _Z20SoftmaxBlockSMemImplI24ElementwiseScaleMaskLoadIffbE11DirectStoreIffEfLi1ELi128EL9Algorithm0EEvT_T0_ll)
        .other          _Z20SoftmaxBlockSMemImplI24ElementwiseScaleMaskLoadIffbE11DirectStoreIffEfLi1ELi128EL9Algorithm0EEvT_T0_ll,@"STO_CUDA_ENTRY STV_DEFAULT"
_Z20SoftmaxBlockSMemImplI24ElementwiseScaleMaskLoadIffbE11DirectStoreIffEfLi1ELi128EL9Algorithm0EEvT_T0_ll:
.text._Z20SoftmaxBlockSMemImplI24ElementwiseScaleMaskLoadIffbE11DirectStoreIffEfLi1ELi128EL9Algorithm0EEvT_T0_ll:
        /* <DEDUP_REMOVED lines=27> */
.L_x_28933:
[----:B0-----:R-:W0:Y:S01]  /*01b0*/  S2R R0, SR_TID.X ;  /* 0x0000000000007919 */ /* 0x001e220000002100 */
[----:B------:R-:W0:Y:S01]  /*01c0*/  LDCU UR14, c[0x0][0x3b8] ;  /* 0x00007700ff0e77ac */ /* 0x000e220008000800 */
[----:B------:R-:W-:Y:S01]  /*01d0*/  BSSY.RECONVERGENT B0, `(.L_x_28902) ;  /* 0x000006c000007945 */ /* 0x000fe20003800200 */
[----:B--2---:R-:W-:Y:S01]  /*01e0*/  IMAD.MOV.U32 R9, RZ, RZ, -0x800000 ;  /* 0xff800000ff097424 */ /* 0x004fe200078e00ff */
[----:B0-----:R-:W-:-:S13]  /*01f0*/  ISETP.GE.AND P0, PT, R0, UR14, PT ;  /* 0x0000000e00007c0c */ /* 0x001fda000bf06270 */
[----:B-1-3--:R-:W-:Y:S05]  /*0200*/  @P0 BRA `(.L_x_28903) ;  /* 0x0000000400a00947 */ /* 0x00afea0003800000 */
        /* <DEDUP_REMOVED lines=47> */
.L_x_28905:
[----:B------:R-:W-:Y:S05]  /*0500*/  BSYNC.RECONVERGENT B1 ;  /* 0x0000000000017941 */ /* 0x000fea0003800200 */
.L_x_28904:
        /* <DEDUP_REMOVED lines=22> */
.L_x_28906:
        /* <DEDUP_REMOVED lines=34> */
.L_x_28903:
[----:B------:R-:W-:Y:S05]  /*0890*/  BSYNC.RECONVERGENT B0 ;  /* 0x0000000000007941 */ /* 0x000fea0003800200 */
.L_x_28902:
[----:B------:R-:W1:Y:S01]  /*08a0*/  S2R R21, SR_LANEID ;  /* 0x0000000000157919 */ /* 0x000e620000000000 */
[----:B------:R-:W-:Y:S01]  /*08b0*/  BSSY.RECONVERGENT B0, `(.L_x_28907) ;  /* 0x000001b000007945 */ /* 0x000fe20003800200 */
[----:B------:R-:W-:Y:S01]  /*08c0*/  PLOP3.LUT P4, PT, PT, PT, PT, 0x8, 0x80 ;  /* 0x000000000080781c */ /* 0x000fe20003f8e170 */
[----:B------:R-:W2:Y:S01]  /*08d0*/  SHFL.DOWN PT, R8, R9, 0x1, 0x1f ;  /* 0x08201f0009087f89 */ /* 0x000ea200000e0000 */
[----:B------:R-:W3:Y:S01]  /*08e0*/  S2R R11, SR_CgaCtaId ;  /* 0x00000000000b7919 */ /* 0x000ee20000008800 */
        /* <DEDUP_REMOVED lines=9> */
[----:B------:R-:W-:Y:S02]  /*0980*/  P2R R10, PR, RZ, 0x4 ;  /* 0x00000004ff0a7803 */ /* 0x000fe40000000000 */
[----:B------:R-:W-:-:S04]  /*0990*/  MOV R10, 0x400 ;  /* 0x00000400000a7802 */ /* 0x000fc80000000f00 */
[----:B---3--:R-:W-:-:S03]  /*09a0*/  LEA R15, R11, R10, 0x18 ;  /* 0x0000000a0b0f7211 */ /* 0x008fc600078ec0ff */
        /* <DEDUP_REMOVED lines=11> */
.L_x_28908:
[----:B------:R-:W-:Y:S05]  /*0a60*/  BSYNC.RECONVERGENT B0 ;  /* 0x0000000000007941 */ /* 0x000fea0003800200 */
.L_x_28907:
[----:B------:R-:W-:Y:S01]  /*0a70*/  BAR.SYNC.DEFER_BLOCKING 0x0 ;  /* 0x0000000000007b1d */ /* 0x000fe20000010000 */
[C---:B------:R-:W-:Y:S02]  /*0a80*/  ISETP.NE.AND P5, PT, R0.reuse, RZ, PT ;  /* 0x000000ff0000720c */ /* 0x040fe40003fa5270 */
[----:B------:R-:W-:-:S03]  /*0a90*/  ISETP.GE.U32.AND P6, PT, R0, UR14, PT ;  /* 0x0000000e00007c0c */ /* 0x000fc6000bfc6070 */
[----:B------:R-:W4:Y:S01]  /*0aa0*/  LDCU UR6, c[0x0][0x3bc] ;  /* 0x00007780ff0677ac */ /* 0x000f220008000800 */
[----:B------:R-:W-:Y:S07]  /*0ab0*/  BSSY.RECONVERGENT B0, `(.L_x_28909) ;  /* 0x000007c000007945 */ /* 0x000fee0003800200 */
[----:B--2---:R-:W2:Y:S01]  /*0ac0*/  @!P5 LDS.64 R8, [R15+0x8] ;  /* 0x000008000f08d984 */ /* 0x004ea20000000a00 */
[----:B----4-:R-:W-:-:S03]  /*0ad0*/  ISETP.GE.AND.EX P6, PT, RZ, UR6, PT, P6 ;  /* 0x00000006ff007c0c */ /* 0x010fc6000bfc6360 */
[----:B------:R-:W4:Y:S01]  /*0ae0*/  @!P5 LDS R19, [R15+0x10] ;  /* 0x000010000f13d984 */ /* 0x000f220000000800 */
[----:B--2---:R-:W-:Y:S01]  /*0af0*/  @!P5 FMNMX3 R8, R17, R8, R9, !PT ;  /* 0x000000081108d276 */ /* 0x004fe20007800009 */
[----:B------:R-:W-:-:S03]  /*0b00*/  IMAD.MOV.U32 R9, RZ, RZ, RZ ;  /* 0x000000ffff097224 */ /* 0x000fc600078e00ff */
[----:B----4-:R-:W-:-:S05]  /*0b10*/  @!P5 FMNMX R8, R8, R19, !PT ;  /* 0x000000130808d209 */ /* 0x010fca0007800000 */
[----:B------:R2:W-:Y:S01]  /*0b20*/  @!P5 STS [R15+0x18], R8 ;  /* 0x000018080f00d388 */ /* 0x0005e20000000800 */
[----:B------:R-:W-:Y:S06]  /*0b30*/  BAR.SYNC.DEFER_BLOCKING 0x0 ;  /* 0x0000000000007b1d */ /* 0x000fec0000010000 */
[----:B------:R-:W-:Y:S05]  /*0b40*/  @P6 BRA `(.L_x_28910) ;  /* 0x0000000400c86947 */ /* 0x000fea0003800000 */
[----:B--2---:R2:W4:Y:S01]  /*0b50*/  LDS R8, [R15+0x18] ;  /* 0x000018000f087984 */ /* 0x0045220000000800 */
[----:B------:R-:W-:Y:S01]  /*0b60*/  ISETP.NE.U32.AND P6, PT, R2, 0x180, PT ;  /* 0x000001800200780c */ /* 0x000fe20003fc5070 */
[----:B------:R-:W-:Y:S01]  /*0b70*/  BSSY.RECONVERGENT B1, `(.L_x_28911) ;  /* 0x0000033000017945 */ /* 0x000fe20003800200 */
[----:B------:R-:W-:Y:S02]  /*0b80*/  IMAD.MOV.U32 R9, RZ, RZ, RZ ;  /* 0x000000ffff097224 */ /* 0x000fe400078e00ff */
[----:B------:R-:W-:-:S13]  /*0b90*/  ISETP.NE.AND.EX P6, PT, RZ, RZ, PT, P6 ;  /* 0x000000ffff00720c */ /* 0x000fda0003fc5360 */
[----:B--2---:R-:W-:Y:S05]  /*0ba0*/  @!P6 BRA `(.L_x_28912) ;  /* 0x0000000000bce947 */ /* 0x004fea0003800000 */
[----:B------:R-:W4:Y:S01]  /*0bb0*/  LDS R9, [R3] ;  /* 0x0000000003097984 */ /* 0x000f220000000800 */
[----:B------:R-:W-:Y:S02]  /*0bc0*/  HFMA2 R16, -RZ, RZ, 0.96630859375, -0.0022525787353515625 ;  /* 0x3bbb989dff107431 */ /* 0x000fe400000001ff */
[----:B-1-3--:R-:W-:Y:S01]  /*0bd0*/  IMAD.MOV.U32 R17, RZ, RZ, 0x437c0000 ;  /* 0x437c0000ff117424 */ /* 0x00afe200078e00ff */
[----:B------:R-:W-:-:S04]  /*0be0*/  ISETP.NE.U32.AND P6, PT, R2, RZ, PT ;  /* 0x000000ff0200720c */ /* 0x000fc80003fc5070 */
[----:B------:R-:W-:Y:S01]  /*0bf0*/  ISETP.NE.AND.EX P6, PT, RZ, RZ, PT, P6 ;  /* 0x000000ffff00720c */ /* 0x000fe20003fc5360 */
[----:B----4-:R-:W-:-:S04]  /*0c00*/  FADD R9, -R8, R9 ;  /* 0x0000000908097221 */ /* 0x010fc80000000100 */
        /* <DEDUP_REMOVED lines=37> */
[----:B------:R-:W1:Y:S02]  /*0e60*/  MUFU.EX2 R19, R19 ;  /* 0x0000001300137308 */ /* 0x000e640000000800 */
[----:B-1----:R-:W-:-:S04]  /*0e70*/  FMUL R16, R16, R19 ;  /* 0x0000001310107220 */ /* 0x002fc80000400000 */
[----:B------:R-:W-:Y:S01]  /*0e80*/  FADD R9, R9, R16 ;  /* 0x0000001009097221 */ /* 0x000fe20000000000 */
[----:B------:R1:W-:Y:S06]  /*0e90*/  STS [R3+0x400], R16 ;  /* 0x0004001003007388 */ /* 0x0003ec0000000800 */
.L_x_28912:
[----:B------:R-:W-:Y:S05]  /*0ea0*/  BSYNC.RECONVERGENT B1 ;  /* 0x0000000000017941 */ /* 0x000fea0003800200 */
.L_x_28911:
[----:B------:R-:W-:-:S04]  /*0eb0*/  ISETP.GE.U32.AND P6, PT, R14, 0x180, PT ;  /* 0x000001800e00780c */ /* 0x000fc80003fc6070 */
[----:B------:R-:W-:-:S13]  /*0ec0*/  ISETP.GE.U32.AND.EX P6, PT, R12, RZ, PT, P6 ;  /* 0x000000ff0c00720c */ /* 0x000fda0003fc6160 */
[----:B------:R-:W-:Y:S05]  /*0ed0*/  @!P6 BRA `(.L_x_28910) ;  /* 0x0000000000e4e947 */ /* 0x000fea0003800000 */
[----:B------:R-:W-:-:S05]  /*0ee0*/  VIADD R10, R10, 0x40 ;  /* 0x000000400a0a7836 */ /* 0x000fca0000000000 */
[----:B------:R-:W-:-:S07]  /*0ef0*/  LEA R11, R11, R10, 0x18 ;  /* 0x0000000a0b0b7211 */ /* 0x000fce00078ec0ff */
.L_x_28913:
[C---:B--2---:R-:W-:Y:S01]  /*0f00*/  LEA R10, R0.reuse, R11, 0x2 ;  /* 0x0000000b000a7211 */ /* 0x044fe200078e10ff */
[----:B------:R-:W-:Y:S02]  /*0f10*/  IMAD.MOV.U32 R19, RZ, RZ, 0x3bbb989d ;  /* 0x3bbb989dff137424 */ /* 0x000fe400078e00ff */
[----:B0-2---:R-:W-:Y:S02]  /*0f20*/  IMAD.MOV.U32 R20, RZ, RZ, 0x437c0000 ;  /* 0x437c0000ff147424 */ /* 0x005fe400078e00ff */
[----:B-1-3--:R-:W4:Y:S01]  /*0f30*/  LDS R17, [R10] ;  /* 0x000000000a117984 */ /* 0x00af220000000800 */
[----:B------:R-:W-:-:S03]  /*0f40*/  VIADD R0, R0, 0x200 ;  /* 0x0000020000007836 */ /* 0x000fc60000000000 */
[----:B------:R-:W0:Y:S02]  /*0f50*/  LDS R27, [R10+0x200] ;  /* 0x000200000a1b7984 */ /* 0x000e240000000800 */
[----:B------:R-:W-:Y:S02]  /*0f60*/  ISETP.GE.U32.AND P6, PT, R0, UR14, PT ;  /* 0x0000000e00007c0c */ /* 0x000fe4000bfc6070 */
[----:B------:R-:W1:Y:S02]  /*0f70*/  LDS R25, [R10+0x400] ;  /* 0x000400000a197984 */ /* 0x000e640000000800 */
[----:B------:R-:W-:Y:S02]  /*0f80*/  ISETP.GE.U32.AND.EX P6, PT, RZ, UR6, PT, P6 ;  /* 0x00000006ff007c0c */ /* 0x000fe4000bfc6160 */
[----:B------:R-:W2:Y:S01]  /*0f90*/  LDS R23, [R10+0x600] ;  /* 0x000600000a177984 */ /* 0x000ea20000000800 */
[C---:B----4-:R-:W-:Y:S01]  /*0fa0*/  FADD R22, -R8.reuse, R17 ;  /* 0x0000001108167221 */ /* 0x050fe20000000100 */
[----:B0-----:R-:W-:-:S03]  /*0fb0*/  FADD R24, -R8, R27 ;  /* 0x0000001b08187221 */ /* 0x001fc60000000100 */
[-C--:B------:R-:W-:Y:S01]  /*0fc0*/  FFMA.SAT R17, R22, R19.reuse, 0.5 ;  /* 0x3f00000016117423 */ /* 0x080fe20000002013 */
[----:B------:R-:W-:-:S03]  /*0fd0*/  FFMA.SAT R27, R24, R19, 0.5 ;  /* 0x3f000000181b7423 */ /* 0x000fc60000002013 */
[-C--:B------:R-:W-:Y:S01]  /*0fe0*/  FFMA.RM R16, R17, R20.reuse, 12582913 ;  /* 0x4b40000111107423 */ /* 0x080fe20000004014 */
[----:B-1----:R-:W-:Y:S01]  /*0ff0*/  FADD R18, -R8, R25 ;  /* 0x0000001908127221 */ /* 0x002fe20000000100 */
        /* <DEDUP_REMOVED lines=9> */
[----:B--2---:R-:W-:Y:S02]  /*1090*/  FADD R24, -R8, R23 ;  /* 0x0000001708187221 */ /* 0x004fe40000000100 */
        /* <DEDUP_REMOVED lines=29> */
.L_x_28910:
[----:B------:R-:W-:Y:S05]  /*1270*/  BSYNC.RECONVERGENT B0 ;  /* 0x0000000000007941 */ /* 0x000fea0003800200 */
.L_x_28909:
[----:B-123--:R-:W-:Y:S01]  /*1280*/  IMAD.MOV.U32 R17, RZ, RZ, R9 ;  /* 0x000000ffff117224 */ /* 0x00efe200078e0009 */
[----:B------:R-:W-:Y:S01]  /*1290*/  ISETP.GT.AND P6, PT, R21, 0x1b, PT ;  /* 0x0000001b1500780c */ /* 0x000fe20003fc4270 */
[----:B------:R-:W4:Y:S01]  /*12a0*/  S2R R22, SR_TID.X ;  /* 0x0000000000167919 */ /* 0x000f220000002100 */
[----:B------:R-:W1:Y:S01]  /*12b0*/  S2UR UR7, SR_CgaCtaId ;  /* 0x00000000000779c3 */ /* 0x000e620000008800 */
[----:B------:R-:W-:Y:S01]  /*12c0*/  UMOV UR6, 0x400 ;  /* 0x0000040000067882 */ /* 0x000fe20000000000 */
[----:B------:R-:W2:Y:S01]  /*12d0*/  LDCU UR10, c[0x0][0x3b8] ;  /* 0x00007700ff0a77ac */ /* 0x000ea20008000800 */
[----:B------:R-:W3:Y:S01]  /*12e0*/  SHFL.DOWN PT, R0, R17, 0x1, 0x1f ;  /* 0x08201f0011007f89 */ /* 0x000ee200000e0000 */
[----:B------:R-:W-:Y:S01]  /*12f0*/  BSSY.RECONVERGENT B0, `(.L_x_28914) ;  /* 0x00000b1000007945 */ /* 0x000fe20003800200 */
[----:B------:R-:W-:-:S04]  /*1300*/  UIADD3 UR6, UPT, UPT, UR6, 0x1c, URZ ;  /* 0x0000001c06067890 */ /* 0x000fc8000fffe0ff */
[----:B-1----:R-:W-:Y:S01]  /*1310*/  ULEA UR6, UR7, UR6, 0x18 ;  /* 0x0000000607067291 */ /* 0x002fe2000f8ec0ff */
[----:B---3--:R-:W-:Y:S01]  /*1320*/  @!P1 FADD R17, R0, R17 ;  /* 0x0000001100119221 */ /* 0x008fe20000000000 */
[----:B------:R-:W-:Y:S02]  /*1330*/  ISETP.GT.AND P1, PT, R21, 0x1d, PT ;  /* 0x0000001d1500780c */ /* 0x000fe40003f24270 */
[----:B----4-:R-:W-:Y:S02]  /*1340*/  SHF.R.U32.HI R8, RZ, 0x3, R22 ;  /* 0x00000003ff087819 */ /* 0x010fe40000011616 */
[----:B------:R-:W1:Y:S02]  /*1350*/  SHFL.DOWN PT, R0, R17, 0x2, 0x1f ;  /* 0x08401f0011007f89 */ /* 0x000e6400000e0000 */
[----:B------:R-:W-:-:S07]  /*1360*/  LOP3.LUT R16, R8, 0x7c, RZ, 0xc0, !PT ;  /* 0x0000007c08107812 */ /* 0x000fce00078ec0ff */
[----:B-1----:R-:W-:-:S05]  /*1370*/  @!P1 FADD R17, R17, R0 ;  /* 0x0000000011119221 */ /* 0x002fca0000000000 */
[----:B------:R-:W1:Y:S02]  /*1380*/  SHFL.DOWN PT, R0, R17, 0x4, 0x1f ;  /* 0x08801f0011007f89 */ /* 0x000e6400000e0000 */
[----:B-1----:R-:W-:-:S05]  /*1390*/  @!P6 FADD R17, R17, R0 ;  /* 0x000000001111e221 */ /* 0x002fca0000000000 */
[----:B------:R-:W1:Y:S02]  /*13a0*/  SHFL.DOWN PT, R0, R17, 0x8, 0x1f ;  /* 0x09001f0011007f89 */ /* 0x000e6400000e0000 */
[----:B-1----:R-:W-:-:S05]  /*13b0*/  @!P2 FADD R17, R17, R0 ;  /* 0x000000001111a221 */ /* 0x002fca0000000000 */
[----:B------:R-:W1:Y:S02]  /*13c0*/  SHFL.DOWN PT, R0, R17, 0x10, 0x1f ;  /* 0x0a001f0011007f89 */ /* 0x000e6400000e0000 */
[----:B-1----:R-:W-:-:S05]  /*13d0*/  @!P3 FADD R17, R17, R0 ;  /* 0x000000001111b221 */ /* 0x002fca0000000000 */
[----:B------:R-:W-:Y:S01]  /*13e0*/  @P4 STS [R16+UR6+0x4], R17 ;  /* 0x0000041110004988 */ /* 0x000fe20008000806 */
[----:B------:R-:W-:Y:S06]  /*13f0*/  BAR.SYNC.DEFER_BLOCKING 0x0 ;  /* 0x0000000000007b1d */ /* 0x000fec0000010000 */
[----:B------:R-:W1:Y:S02]  /*1400*/  @!P5 LDS.128 R8, [R15+0x20] ;  /* 0x000020000f08d984 */ /* 0x000e640000000c00 */
[----:B-1----:R-:W-:-:S04]  /*1410*/  @!P5 FADD R9, R17, R9 ;  /* 0x000000091109d221 */ /* 0x002fc80000000000 */
[----:B------:R-:W-:-:S04]  /*1420*/  @!P5 FADD R10, R9, R10 ;  /* 0x0000000a090ad221 */ /* 0x000fc80000000000 */
[----:B------:R-:W-:-:S05]  /*1430*/  @!P5 FADD R10, R10, R11 ;  /* 0x0000000b0a0ad221 */ /* 0x000fca0000000000 */
[----:B------:R1:W-:Y:S01]  /*1440*/  @!P5 STS [R15+0x34], R10 ;  /* 0x0000340a0f00d388 */ /* 0x0003e20000000800 */
[----:B------:R-:W-:Y:S06]  /*1450*/  BAR.SYNC.DEFER_BLOCKING 0x0 ;  /* 0x0000000000007b1d */ /* 0x000fec0000010000 */
[----:B--2---:R-:W-:Y:S05]  /*1460*/  @P0 BRA `(.L_x_28915) ;  /* 0x0000000800640947 */ /* 0x004fea0003800000 */
[----:B-1----:R-:W1:Y:S01]  /*1470*/  LDS R15, [R15+0x34] ;  /* 0x000034000f0f7984 */ /* 0x002e620000000800 */
[----:B------:R-:W-:Y:S01]  /*1480*/  LEA.HI R8, R13, 0x1, RZ, 0x19 ;  /* 0x000000010d087811 */ /* 0x000fe200078fc8ff */
[----:B------:R-:W-:Y:S03]  /*1490*/  BSSY.RECONVERGENT B1, `(.L_x_28916) ;  /* 0x0000043000017945 */ /* 0x000fe60003800200 */
[----:B------:R-:W-:-:S04]  /*14a0*/  LOP3.LUT R8, R8, 0x3, RZ, 0xc0, !PT ;  /* 0x0000000308087812 */ /* 0x000fc800078ec0ff */
[----:B------:R-:W-:-:S13]  /*14b0*/  ISETP.NE.AND P0, PT, R8, RZ, PT ;  /* 0x000000ff0800720c */ /* 0x000fda0003f05270 */
[----:B------:R-:W-:Y:S05]  /*14c0*/  @!P0 BRA `(.L_x_28917) ;  /* 0x0000000000fc8947 */ /* 0x000fea0003800000 */
[----:B------:R-:W2:Y:S01]  /*14d0*/  LDS R0, [R3] ;  /* 0x0000000003007984 */ /* 0x000ea20000000800 */
        /* <DEDUP_REMOVED lines=9> */
[----:B0-----:R-:W-:-:S07]  /*1570*/  MOV R18, 0x1590 ;  /* 0x0000159000127802 */ /* 0x001fce0000000f00 */
[----:B------:R-:W-:Y:S05]  /*1580*/  CALL.REL.NOINC `($__internal_471_$__cuda_sm3x_div_rn_noftz_f32_slowpath) ;  /* 0x00000008003c7944 */ /* 0x000fea0003c00000 */
[----:B------:R-:W-:-:S07]  /*1590*/  MOV R9, R0 ;  /* 0x0000000000097202 */ /* 0x000fce0000000f00 */
.L_x_28919:
[----:B------:R-:W-:Y:S05]  /*15a0*/  BSYNC.RECONVERGENT B2 ;  /* 0x0000000000027941 */ /* 0x000fea0003800200 */
.L_x_28918:
[----:B------:R-:W1:Y:S01]  /*15b0*/  LDC.64 R16, c[0x0][0x3a8] ;  /* 0x0000ea00ff107b82 */ /* 0x000e620000000a00 */
[----:B------:R-:W-:-:S07]  /*15c0*/  IMAD.MOV.U32 R23, RZ, RZ, RZ ;  /* 0x000000ffff177224 */ /* 0x000fce00078e00ff */
[----:B------:R-:W2:Y:S01]  /*15d0*/  LDC.64 R10, c[0x0][0x3a0] ;  /* 0x0000e800ff0a7b82 */ /* 0x000ea20000000a00 */
[C---:B-1----:R-:W-:Y:S02]  /*15e0*/  IMAD R0, R16.reuse, UR4, RZ ;  /* 0x0000000410007c24 */ /* 0x042fe4000f8e02ff */
[----:B0-----:R-:W-:Y:S01]  /*15f0*/  IMAD.WIDE.U32 R18, R16, UR8, R22 ;  /* 0x0000000810127c25 */ /* 0x001fe2000f8e0016 */
[----:B------:R-:W-:-:S03]  /*1600*/  MOV R22, R7 ;  /* 0x0000000700167202 */ /* 0x000fc60000000f00 */
[----:B------:R-:W-:Y:S01]  /*1610*/  IMAD R17, R17, UR8, R0 ;  /* 0x0000000811117c24 */ /* 0x000fe2000f8e0200 */
[----:B--2---:R-:W-:-:S03]  /*1620*/  LEA R10, P0, R18, R10, 0x2 ;  /* 0x0000000a120a7211 */ /* 0x004fc600078010ff */
[----:B------:R-:W-:-:S05]  /*1630*/  IMAD.IADD R0, R19, 0x1, R17 ;  /* 0x0000000113007824 */ /* 0x000fca00078e0211 */
[----:B------:R-:W-:Y:S02]  /*1640*/  LEA.HI.X R11, R18, R11, R0, 0x2, P0 ;  /* 0x0000000b120b7211 */ /* 0x000fe400000f1400 */
[----:B------:R-:W-:-:S03]  /*1650*/  ISETP.NE.AND P0, PT, R8, 0x1, PT ;  /* 0x000000010800780c */ /* 0x000fc60003f05270 */
[----:B------:R2:W-:Y:S10]  /*1660*/  STG.E desc[UR12][R10.64], R9 ;  /* 0x000000090a007986 */ /* 0x0005f4000c10190c */
[----:B------:R-:W-:Y:S05]  /*1670*/  @!P0 BRA `(.L_x_28917) ;  /* 0x0000000000908947 */ /* 0x000fea0003800000 */
[----:B------:R-:W0:Y:S01]  /*1680*/  LDS R16, [R3+0x200] ;  /* 0x0002000003107984 */ /* 0x000e220000000800 */
[----:B------:R-:W2:Y:S01]  /*1690*/  MUFU.RCP R0, R15 ;  /* 0x0000000f00007308 */ /* 0x000ea20000001000 */
[----:B------:R-:W-:Y:S01]  /*16a0*/  ISETP.NE.AND P2, PT, R8, 0x2, PT ;  /* 0x000000020800780c */ /* 0x000fe20003f45270 */
[----:B------:R-:W-:Y:S01]  /*16b0*/  BSSY.RECONVERGENT B2, `(.L_x_28920) ;  /* 0x000000c000027945 */ /* 0x000fe20003800200 */
        /* <DEDUP_REMOVED lines=9> */
[----:B------:R-:W-:Y:S05]  /*1750*/  CALL.REL.NOINC `($__internal_471_$__cuda_sm3x_div_rn_noftz_f32_slowpath) ;  /* 0x0000000400c87944 */ /* 0x000fea0003c00000 */
[----:B------:R-:W-:-:S07]  /*1760*/  MOV R9, R0 ;  /* 0x0000000000097202 */ /* 0x000fce0000000f00 */
.L_x_28921:
[----:B------:R-:W-:Y:S05]  /*1770*/  BSYNC.RECONVERGENT B2 ;  /* 0x0000000000027941 */ /* 0x000fea0003800200 */
.L_x_28920:
[----:B------:R3:W-:Y:S01]  /*1780*/  STG.E desc[UR12][R10.64+0x200], R9 ;  /* 0x000200090a007986 */ /* 0x0007e2000c10190c */
[----:B------:R-:W-:Y:S01]  /*1790*/  IMAD.MOV.U32 R22, RZ, RZ, R6 ;  /* 0x000000ffff167224 */ /* 0x000fe200078e0006 */
        /* <DEDUP_REMOVED lines=13> */
[----:B------:R-:W-:Y:S05]  /*1870*/  CALL.REL.NOINC `($__internal_471_$__cuda_sm3x_div_rn_noftz_f32_slowpath) ;  /* 0x0000000400807944 */ /* 0x000fea0003c00000 */
[----:B------:R-:W-:-:S07]  /*1880*/  IMAD.MOV.U32 R9, RZ, RZ, R0 ;  /* 0x000000ffff097224 */ /* 0x000fce00078e0000 */
.L_x_28923:
[----:B------:R-:W-:Y:S05]  /*1890*/  BSYNC.RECONVERGENT B2 ;  /* 0x0000000000027941 */ /* 0x000fea0003800200 */
.L_x_28922:
[----:B------:R4:W-:Y:S01]  /*18a0*/  STG.E desc[UR12][R10.64+0x400], R9 ;  /* 0x000400090a007986 */ /* 0x0009e2000c10190c */
[----:B------:R-:W-:-:S07]  /*18b0*/  MOV R22, R5 ;  /* 0x0000000500167202 */ /* 0x000fce0000000f00 */
.L_x_28917:
[----:B------:R-:W-:Y:S05]  /*18c0*/  BSYNC.RECONVERGENT B1 ;  /* 0x0000000000017941 */ /* 0x000fea0003800200 */
.L_x_28916:
[----:B--234-:R-:W2:Y:S01]  /*18d0*/  LDC.64 R8, c[0x0][0x3a0] ;  /* 0x0000e800ff087b82 */ /* 0x01cea20000000a00 */
[----:B------:R-:W-:-:S07]  /*18e0*/  ISETP.GE.U32.AND P0, PT, R13, 0x180, PT ;  /* 0x000001800d00780c */ /* 0x000fce0003f06070 */
[----:B------:R-:W3:Y:S06]  /*18f0*/  LDC.64 R10, c[0x0][0x3a8] ;  /* 0x0000ea00ff0a7b82 */ /* 0x000eec0000000a00 */
[----:B------:R-:W-:Y:S05]  /*1900*/  @!P0 BRA `(.L_x_28915) ;  /* 0x00000004003c8947 */ /* 0x000fea0003800000 */
.L_x_28932:
[----:B------:R-:W4:Y:S01]  /*1910*/  S2UR UR7, SR_CgaCtaId ;  /* 0x00000000000779c3 */ /* 0x000f220000008800 */
[----:B------:R-:W-:Y:S01]  /*1920*/  UMOV UR6, 0x400 ;  /* 0x0000040000067882 */ /* 0x000fe20000000000 */
[----:B-1----:R-:W1:Y:S01]  /*1930*/  MUFU.RCP R0, R15 ;  /* 0x0000000f00007308 */ /* 0x002e620000001000 */
[----:B------:R-:W-:Y:S01]  /*1940*/  UIADD3 UR6, UPT, UPT, UR6, 0x40, URZ ;  /* 0x0000004006067890 */ /* 0x000fe2000fffe0ff */
[----:B------:R-:W-:Y:S01]  /*1950*/  BSSY.RECONVERGENT B1, `(.L_x_28924) ;  /* 0x000000f000017945 */ /* 0x000fe20003800200 */
[----:B-1----:R-:W-:-:S04]  /*1960*/  FFMA R17, -R15, R0, 1 ;  /* 0x3f8000000f117423 */ /* 0x002fc80000000100 */
[----:B------:R-:W-:Y:S01]  /*1970*/  FFMA R0, R0, R17, R0 ;  /* 0x0000001100007223 */ /* 0x000fe20000000000 */
[----:B----4-:R-:W-:-:S06]  /*1980*/  ULEA UR6, UR7, UR6, 0x18 ;  /* 0x0000000607067291 */ /* 0x010fcc000f8ec0ff */
[----:B------:R-:W-:-:S05]  /*1990*/  LEA R21, R22, UR6, 0x2 ;  /* 0x0000000616157c11 */ /* 0x000fca000f8e10ff */
[----:B0-----:R-:W0:Y:S02]  /*19a0*/  LDS R18, [R21] ;  /* 0x0000000015127984 */ /* 0x001e240000000800 */
[----:B0-----:R-:W0:Y:S01]  /*19b0*/  FCHK P0, R18, R15 ;  /* 0x0000000f12007302 */ /* 0x001e220000000000 */
[----:B------:R-:W-:-:S04]  /*19c0*/  FFMA R16, R0, R18, RZ ;  /* 0x0000001200107223 */ /* 0x000fc800000000ff */
[----:B------:R-:W-:-:S04]  /*19d0*/  FFMA R17, -R15, R16, R18 ;  /* 0x000000100f117223 */ /* 0x000fc80000000112 */
[----:B------:R-:W-:Y:S01]  /*19e0*/  FFMA R25, R0, R17, R16 ;  /* 0x0000001100197223 */ /* 0x000fe20000000010 */
[----:B0-----:R-:W-:Y:S06]  /*19f0*/  @!P0 BRA `(.L_x_28925) ;  /* 0x0000000000108947 */ /* 0x001fec0003800000 */
[----:B------:R-:W-:Y:S01]  /*1a00*/  IMAD.MOV.U32 R0, RZ, RZ, R18 ;  /* 0x000000ffff007224 */ /* 0x000fe200078e0012 */
[----:B------:R-:W-:-:S07]  /*1a10*/  MOV R18, 0x1a30 ;  /* 0x00001a3000127802 */ /* 0x000fce0000000f00 */
[----:B--23--:R-:W-:Y:S05]  /*1a20*/  CALL.REL.NOINC `($__internal_471_$__cuda_sm3x_div_rn_noftz_f32_slowpath) ;  /* 0x0000000400147944 */ /* 0x00cfea0003c00000 */
[----:B------:R-:W-:-:S07]  /*1a30*/  MOV R25, R0 ;  /* 0x0000000000197202 */ /* 0x000fce0000000f00 */
.L_x_28925:
[----:B------:R-:W-:Y:S05]  /*1a40*/  BSYNC.RECONVERGENT B1 ;  /* 0x0000000000017941 */ /* 0x000fea0003800200 */
.L_x_28924:
[----:B------:R-:W0:Y:S01]  /*1a50*/  LDS R20, [R21+0x200] ;  /* 0x0002000015147984 */ /* 0x000e220000000800 */
[C---:B---3--:R-:W-:Y:S01]  /*1a60*/  IMAD R0, R10.reuse, UR4, RZ ;  /* 0x000000040a007c24 */ /* 0x048fe2000f8e02ff */
[----:B------:R-:W1:Y:S01]  /*1a70*/  MUFU.RCP R24, R15 ;  /* 0x0000000f00187308 */ /* 0x000e620000001000 */
[----:B------:R-:W-:Y:S01]  /*1a80*/  IMAD.MOV.U32 R23, RZ, RZ, RZ ;  /* 0x000000ffff177224 */ /* 0x000fe200078e00ff */
[----:B------:R-:W-:Y:S01]  /*1a90*/  BSSY.RECONVERGENT B1, `(.L_x_28926) ;  /* 0x0000012000017945 */ /* 0x000fe20003800200 */
[----:B------:R-:W-:Y:S02]  /*1aa0*/  IMAD R17, R11, UR8, R0 ;  /* 0x000000080b117c24 */ /* 0x000fe4000f8e0200 */
[----:B------:R-:W-:-:S05]  /*1ab0*/  IMAD.WIDE.U32 R18, R10, UR8, R22 ;  /* 0x000000080a127c25 */ /* 0x000fca000f8e0016 */
[----:B------:R-:W-:Y:S02]  /*1ac0*/  IADD3 R0, PT, PT, R17, R19, RZ ;  /* 0x0000001311007210 */ /* 0x000fe40007ffe0ff */
[----:B--2---:R-:W-:-:S04]  /*1ad0*/  LEA R16, P0, R18, R8, 0x2 ;  /* 0x0000000812107211 */ /* 0x004fc800078010ff */
        /* <DEDUP_REMOVED lines=11> */
[----:B------:R-:W-:Y:S05]  /*1b90*/  CALL.REL.NOINC `($__internal_471_$__cuda_sm3x_div_rn_noftz_f32_slowpath) ;  /* 0x0000000000b87944 */ /* 0x000fea0003c00000 */
[----:B------:R-:W-:-:S07]  /*1ba0*/  MOV R19, R0 ;  /* 0x0000000000137202 */ /* 0x000fce0000000f00 */
.L_x_28927:
[----:B------:R-:W-:Y:S05]  /*1bb0*/  BSYNC.RECONVERGENT B1 ;  /* 0x0000000000017941 */ /* 0x000fea0003800200 */
.L_x_28926:
        /* <DEDUP_REMOVED lines=13> */
[----:B------:R-:W-:Y:S05]  /*1c90*/  CALL.REL.NOINC `($__internal_471_$__cuda_sm3x_div_rn_noftz_f32_slowpath) ;  /* 0x0000000000787944 */ /* 0x000fea0003c00000 */
[----:B------:R-:W-:-:S07]  /*1ca0*/  MOV R23, R0 ;  /* 0x0000000000177202 */ /* 0x000fce0000000f00 */
.L_x_28929:
[----:B------:R-:W-:Y:S05]  /*1cb0*/  BSYNC.RECONVERGENT B1 ;  /* 0x0000000000017941 */ /* 0x000fea0003800200 */
.L_x_28928:
        /* <DEDUP_REMOVED lines=15> */
.L_x_28931:
[----:B------:R-:W-:Y:S05]  /*1db0*/  BSYNC.RECONVERGENT B1 ;  /* 0x0000000000017941 */ /* 0x000fea0003800200 */
.L_x_28930:
[----:B------:R4:W-:Y:S01]  /*1dc0*/  STG.E desc[UR12][R16.64+0x600], R19 ;  /* 0x0006001310007986 */ /* 0x0009e2000c10190c */
[----:B------:R-:W-:-:S05]  /*1dd0*/  VIADD R22, R22, 0x200 ;  /* 0x0000020016167836 */ /* 0x000fca0000000000 */
[----:B------:R-:W-:-:S13]  /*1de0*/  ISETP.GE.AND P0, PT, R22, UR10, PT ;  /* 0x0000000a16007c0c */ /* 0x000fda000bf06270 */
[----:B----4-:R-:W-:Y:S05]  /*1df0*/  @!P0 BRA `(.L_x_28932) ;  /* 0xfffffff800c48947 */ /* 0x010fea000383ffff */
.L_x_28915:
[----:B------:R-:W-:Y:S05]  /*1e00*/  BSYNC.RECONVERGENT B0 ;  /* 0x0000000000007941 */ /* 0x000fea0003800200 */
.L_x_28914:
[----:B------:R-:W4:Y:S01]  /*1e10*/  LDCU.64 UR6, c[0x0][0x3b0] ;  /* 0x00007600ff0677ac */ /* 0x000f220008000a00 */
[----:B------:R-:W-:-:S04]  /*1e20*/  UIADD3 UR8, UP0, UPT, UR9, UR8, URZ ;  /* 0x0000000809087290 */ /* 0x000fc8000ff1e0ff */
[----:B------:R-:W-:Y:S02]  /*1e30*/  UIADD3.X UR4, UPT, UPT, URZ, UR4, URZ, UP0, !UPT ;  /* 0x00000004ff047290 */ /* 0x000fe400087fe4ff */
[----:B----4-:R-:W-:-:S04]  /*1e40*/  UISETP.GE.U32.AND UP0, UPT, UR8, UR6, UPT ;  /* 0x000000060800728c */ /* 0x010fc8000bf06070 */
[----:B------:R-:W-:-:S09]  /*1e50*/  UISETP.GE.AND.EX UP0, UPT, UR4, UR7, UPT, UP0 ;  /* 0x000000070400728c */ /* 0x000fd2000bf06300 */
[----:B------:R-:W-:Y:S05]  /*1e60*/  BRA.U !UP0, `(.L_x_28933) ;  /* 0xffffffe108d07547 */ /* 0x000fea000b83ffff */
[----:B------:R-:W-:Y:S05]  /*1e70*/  EXIT ;  /* 0x000000000000794d */ /* 0x000fea0003800000 */
        .weak           $__internal_471_$__cuda_sm3x_div_rn_noftz_f32_slowpath
        .type           $__internal_471_$__cuda_sm3x_div_rn_noftz_f32_slowpath,@function
        .size           $__internal_471_$__cuda_sm3x_div_rn_noftz_f32_slowpath,(.L_x_37848 - $__internal_471_$__cuda_sm3x_div_rn_noftz_f32_slowpath)
$__internal_471_$__cuda_sm3x_div_rn_noftz_f32_slowpath:
        /* <DEDUP_REMOVED lines=35> */
.L_x_28935:
        /* <DEDUP_REMOVED lines=51> */
.L_x_28942:
[----:B------:R-:W-:-:S04]  /*23e0*/  LOP3.LUT R0, R0, 0x80000000, RZ, 0xc0, !PT ;  /* 0x8000000000007812 */ /* 0x000fc800078ec0ff */
[----:B------:R-:W-:Y:S01]  /*23f0*/  LOP3.LUT R0, R0, 0x7f800000, RZ, 0xfc, !PT ;  /* 0x7f80000000007812 */ /* 0x000fe200078efcff */
[----:B------:R-:W-:Y:S06]  /*2400*/  BRA `(.L_x_28943) ;  /* 0x0000000000047947 */ /* 0x000fec0003800000 */
.L_x_28941:
[----:B------:R-:W-:-:S07]  /*2410*/  IMAD R0, R27, 0x800000, R0 ;  /* 0x008000001b007824 */ /* 0x000fce00078e0200 */
.L_x_28943:
[----:B------:R-:W-:Y:S05]  /*2420*/  BSYNC.RECONVERGENT B4 ;  /* 0x0000000000047941 */ /* 0x000fea0003800200 */
.L_x_28940:
[----:B------:R-:W-:Y:S05]  /*2430*/  BRA `(.L_x_28944) ;  /* 0x0000000000207947 */ /* 0x000fea0003800000 */
.L_x_28939:
[----:B------:R-:W-:-:S04]  /*2440*/  LOP3.LUT R0, R26, 0x80000000, R0, 0x48, !PT ;  /* 0x800000001a007812 */ /* 0x000fc800078e4800 */
[----:B------:R-:W-:Y:S01]  /*2450*/  LOP3.LUT R0, R0, 0x7f800000, RZ, 0xfc, !PT ;  /* 0x7f80000000007812 */ /* 0x000fe200078efcff */
[----:B------:R-:W-:Y:S06]  /*2460*/  BRA `(.L_x_28944) ;  /* 0x0000000000147947 */ /* 0x000fec0003800000 */
.L_x_28938:
[----:B------:R-:W-:Y:S01]  /*2470*/  LOP3.LUT R0, R26, 0x80000000, R0, 0x48, !PT ;  /* 0x800000001a007812 */ /* 0x000fe200078e4800 */
[----:B------:R-:W-:Y:S06]  /*2480*/  BRA `(.L_x_28944) ;  /* 0x00000000000c7947 */ /* 0x000fec0003800000 */
.L_x_28937:
[----:B------:R-:W0:Y:S01]  /*2490*/  MUFU.RSQ R0, -QNAN ;  /* 0xffc0000000007908 */ /* 0x000e220000001400 */
[----:B------:R-:W-:Y:S05]  /*24a0*/  BRA `(.L_x_28944) ;  /* 0x0000000000047947 */ /* 0x000fea0003800000 */
.L_x_28936:
[----:B------:R-:W-:-:S07]  /*24b0*/  FADD.FTZ R0, R0, R15 ;  /* 0x0000000f00007221 */ /* 0x000fce0000010000 */
.L_x_28944:
[----:B------:R-:W-:Y:S05]  /*24c0*/  BSYNC.RECONVERGENT B3 ;  /* 0x0000000000037941 */ /* 0x000fea0003800200 */
.L_x_28934:
[----:B------:R-:W-:-:S04]  /*24d0*/  HFMA2 R19, -RZ, RZ, 0, 0 ;  /* 0x00000000ff137431 */ /* 0x000fc800000001ff */
[----:B0-----:R-:W-:Y:S05]  /*24e0*/  RET.REL.NODEC R18 `(_Z20SoftmaxBlockSMemImplI24ElementwiseScaleMaskLoadIffbE11DirectStoreIffEfLi1ELi128EL9Algorithm0EEvT_T0_ll) ;  /* 0xffffffd812c47950 */ /* 0x001fea0003c3ffff */
.L_x_28945:
        /* <DEDUP_REMOVED lines=9> */
.L_x_37848:


//--------------------- .text._Z20SoftmaxBlockSMemImplI24ElementwiseScaleMaskLoadIffbE11DirectStoreIffEfLi2ELi256EL9Algorithm0EEvT_T0_ll --------------------------
	.section	.text._Z20SoftmaxBlockSMemImplI24ElementwiseScaleMaskLoadIffbE11DirectStoreIffEfLi2ELi256EL9Algorithm0EEvT_T0_ll,"ax",@progbits
	.align	128
        .global         _Z20SoftmaxBlockSMemImplI24ElementwiseScaleMaskLoadIffbE11DirectStoreIffEfLi2ELi256EL9Algorithm0EEvT_T0_ll
        .type           _Z20SoftmaxBlockSMemImplI24ElementwiseScaleMaskLoadIffbE11DirectStoreIffEfLi2ELi256EL9Algorithm0EEvT_T0_ll,@function
        .size           _Z20SoftmaxBlockSMemImplI24ElementwiseScaleMaskLoadIffbE11DirectStoreIffEfLi2ELi256EL9Algorithm0EEvT_T0_ll,(.L_x_37849 - _Z20SoftmaxBlockSMemImplI24ElementwiseScaleMaskLoadIffbE11DirectStoreIffEfLi2ELi256EL9Algorithm0EEvT_T0_ll)
        .other          _Z20SoftmaxBlockSMemImplI24ElementwiseScaleMaskLoadIffbE11DirectStoreIffEfLi2ELi256EL9Algorithm0EEvT_T0_ll,@"STO_CUDA_ENTRY STV_DEFAULT"
_Z20SoftmaxBlockSMemImplI24ElementwiseScaleMaskLoadIffbE11DirectStoreIffEfLi2ELi256EL9Algorithm0EEvT_T0_ll:
.text._Z20SoftmaxBlockSMemImplI24ElementwiseScaleMaskLoadIffbE11DirectStoreIffEfLi2ELi256EL9Algorithm0EEvT_T0_ll:
        /* <DEDUP_REMOVED lines=8> */
[----:B------:R-:W-:Y:S02]  /*0080*/  HFMA2 R8, -RZ, RZ, 0, 2.9027462005615234375e-05 ;  /* 0x000001e7ff087431 */ /* 0x000fe400000001ff */
        /* <DEDUP_REMOVED lines=13> */
.L_x_28946:
[----:B------:R-:W1:Y:S08]  /*0160*/  S2UR UR6, SR_CTAID.X ;  /* 0x00000000000679c3 */ /* 0x000e700000002500 */
[----:B------:R-:W1:Y:S02]  /*0170*/  LDC.64 R2, c[0x0][0x3b0] ;  /* 0x0000ec00ff027b82 */ /* 0x000e640000000a00 */
[----:B-1----:R-:W-:-:S04]  /*0180*/  ISETP.LE.U32.AND P0, PT, R2, UR6, PT ;  /* 0x0000000602007c0c */ /* 0x002fc8000bf03070 */
[----:B------:R-:W-:-:S13]  /*0190*/  ISETP.GE.AND.EX P0, PT, RZ, R3, PT, P0 ;  /* 0x00000003ff00720c */ /* 0x000fda0003f06300 */
[----:B------:R-:W-:Y:S05]  /*01a0*/  @P0 EXIT ;  /* 0x000000000000094d */ /* 0x000fea0003800000 */
[----:B------:R-:W1:Y:S01]  /*01b0*/  LDC.64 R8, c[0x0][0x3b8] ;  /* 0x0000ee00ff087b82 */ /* 0x000e620000000a00 */
[----:B------:R-:W2:Y:S01]  /*01c0*/  S2R R2, SR_TID.X ;  /* 0x0000000000027919 */ /* 0x000ea20000002100 */
[----:B------:R-:W-:Y:S01]  /*01d0*/  UMOV UR4, 0x400 ;  /* 0x0000040000047882 */ /* 0x000fe20000000000 */
[----:B------:R-:W-:Y:S01]  /*01e0*/  IMAD.U32 R21, RZ, RZ, UR6 ;  /* 0x00000006ff157e24 */ /* 0x000fe2000f8e00ff */
[----:B------:R-:W-:Y:S01]  /*01f0*/  UIADD3 UR4, UPT, UPT, UR4, 0x60, URZ ;  /* 0x0000006004047890 */ /* 0x000fe2000fffe0ff */
[----:B------:R-:W3:Y:S01]  /*0200*/  S2R R26, SR_LANEID ;  /* 0x00000000001a7919 */ /* 0x000ee20000000000 */
[----:B------:R-:W-:Y:S02]  /*0210*/  IMAD.MOV.U32 R23, RZ, RZ, RZ ;  /* 0x000000ffff177224 */ /* 0x000fe400078e00ff */
[----:B------:R-:W4:Y:S08]  /*0220*/  S2UR UR5, SR_CgaCtaId ;  /* 0x00000000000579c3 */ /* 0x000f300000008800 */
[----:B------:R-:W0:Y:S01]  /*0230*/  LDC R4, c[0x0][0x370] ;  /* 0x0000dc00ff047b82 */ /* 0x000e220000000800 */
[----:B-1----:R-:W-:-:S07]  /*0240*/  LEA.HI R17, P0, R9, R8, RZ, 0x1 ;  /* 0x0000000809117211 */ /* 0x002fce00078108ff */
[----:B------:R-:W1:Y:S01]  /*0250*/  LDC.64 R6, c[0x0][0x358] ;  /* 0x0000d600ff067b82 */ /* 0x000e620000000a00 */
[----:B------:R-:W-:Y:S01]  /*0260*/  IMAD.X R0, RZ, RZ, R9, P0 ;  /* 0x000000ffff007224 */ /* 0x000fe200000e0609 */
[----:B----4-:R-:W-:Y:S01]  /*0270*/  ULEA UR4, UR5, UR4, 0x18 ;  /* 0x0000000405047291 */ /* 0x010fe2000f8ec0ff */
[----:B--2---:R-:W-:Y:S01]  /*0280*/  LOP3.LUT R19, RZ, R2, RZ, 0x33, !PT ;  /* 0x00000002ff137212 */ /* 0x004fe200078e33ff */
[C---:B------:R-:W-:Y:S02]  /*0290*/  VIADD R22, R2.reuse, 0x300 ;  /* 0x0000030002167836 */ /* 0x040fe40000000000 */
[----:B------:R-:W-:Y:S02]  /*02a0*/  SHF.R.U64 R17, R17, 0x1, R0 ;  /* 0x0000000111117819 */ /* 0x000fe40000001200 */
[C---:B------:R-:W-:Y:S02]  /*02b0*/  IADD3 R16, P0, PT, R19.reuse, R8, RZ ;  /* 0x0000000813107210 */ /* 0x040fe40007f1e0ff */
[----:B------:R-:W-:Y:S01]  /*02c0*/  IADD3 R20, PT, PT, R2, 0x200, RZ ;  /* 0x0000020002147810 */ /* 0x000fe20007ffe0ff */
[----:B------:R-:W-:Y:S01]  /*02d0*/  IMAD.IADD R19, R19, 0x1, R17 ;  /* 0x0000000113137824 */ /* 0x000fe200078e0211 */
[----:B------:R-:W-:-:S02]  /*02e0*/  IADD3.X R18, PT, PT, R9, -0x1, RZ, P0, !PT ;  /* 0xffffffff09127810 */ /* 0x000fc400007fe4ff */
[----:B------:R-:W-:Y:S02]  /*02f0*/  LEA R24, R2, UR4, 0x2 ;  /* 0x0000000402187c11 */ /* 0x000fe4000f8e10ff */
[----:B------:R-:W-:-:S04]  /*0300*/  LEA.HI R25, R19, 0x1, RZ, 0x18 ;  /* 0x0000000113197811 */ /* 0x000fc800078fc0ff */
[----:B0--3--:R-:W-:-:S07]  /*0310*/  LOP3.LUT R25, R25, 0x3, RZ, 0xc0, !PT ;  /* 0x0000000319197812 */ /* 0x009fce00078ec0ff */
.L_x_28996:
[C---:B------:R-:W-:Y:S01]  /*0320*/  ISETP.GE.AND P0, PT, R2.reuse, R17, PT ;  /* 0x000000110200720c */ /* 0x040fe20003f06270 */
[----:B------:R-:W-:Y:S01]  /*0330*/  BSSY.RECONVERGENT B0, `(.L_x_28947) ;  /* 0x0000104000007945 */ /* 0x000fe20003800200 */
[----:B------:R-:W-:Y:S02]  /*0340*/  VIADD R27, R2, 0x100 ;  /* 0x00000100021b7836 */ /* 0x000fe40000000000 */
[----:B------:R-:W-:-:S09]  /*0350*/  IMAD.MOV.U32 R5, RZ, RZ, -0x800000 ;  /* 0xff800000ff057424 */ /* 0x000fd200078e00ff */
[----:B--23--:R-:W-:Y:S05]  /*0360*/  @P0 BRA `(.L_x_28948) ;  /* 0x0000001000000947 */ /* 0x00cfea0003800000 */
[----:B------:R-:W-:Y:S01]  /*0370*/  ISETP.NE.AND P0, PT, R25, RZ, PT ;  /* 0x000000ff1900720c */ /* 0x000fe20003f05270 */
[----:B------:R-:W-:Y:S01]  /*0380*/  BSSY.RECONVERGENT B1, `(.L_x_28949) ;  /* 0x000006d000017945 */ /* 0x000fe20003800200 */
[----:B------:R-:W-:Y:S02]  /*0390*/  IMAD.MOV.U32 R5, RZ, RZ, -0x800000 ;  /* 0xff800000ff057424 */ /* 0x000fe400078e00ff */
[----:B------:R-:W-:-:S09]  /*03a0*/  IMAD.MOV.U32 R0, RZ, RZ, R2 ;  /* 0x000000ffff007224 */ /* 0x000fd200078e0002 */
[----:B------:R-:W-:Y:S05]  /*03b0*/  @!P0 BRA `(.L_x_28950) ;  /* 0x0000000400a48947 */ /* 0x000fea0003800000 */
[----:B------:R-:W0:Y:S01]  /*03c0*/  LDC.64 R12, c[0x0][0x390] ;  /* 0x0000e400ff0c7b82 */ /* 0x000e220000000a00 */
[----:B------:R-:W-:Y:S01]  /*03d0*/  MOV R11, RZ ;  /* 0x000000ff000b7202 */ /* 0x000fe20000000f00 */
[----:B------:R-:W-:Y:S01]  /*03e0*/  IMAD.SHL.U32 R10, R2, 0x2, RZ ;  /* 0x00000002020a7824 */ /* 0x000fe200078e00ff */
[----:B-1----:R-:W-:Y:S02]  /*03f0*/  R2UR UR4, R6 ;  /* 0x00000000060472ca */ /* 0x002fe400000e0000 */
[----:B------:R-:W-:-:S03]  /*0400*/  R2UR UR5, R7 ;  /* 0x00000000070572ca */ /* 0x000fc600000e0000 */
[----:B------:R-:W1:Y:S01]  /*0410*/  LDC.64 R8, c[0x0][0x388] ;  /* 0x0000e200ff087b82 */ /* 0x000e620000000a00 */
[-C--:B0-----:R-:W-:Y:S02]  /*0420*/  IMAD R0, R23, R12.reuse, RZ ;  /* 0x0000000c17007224 */ /* 0x081fe400078e02ff */
[----:B------:R-:W-:-:S04]  /*0430*/  IMAD.WIDE.U32 R10, R21, R12, R10 ;  /* 0x0000000c150a7225 */ /* 0x000fc800078e000a */
[----:B------:R-:W-:Y:S02]  /*0440*/  IMAD R3, R21, R13, R0 ;  /* 0x0000000d15037224 */ /* 0x000fe400078e0200 */
[----:B------:R-:W0:Y:S02]  /*0450*/  LDC.64 R12, c[0x0][0x380] ;  /* 0x0000e000ff0c7b82 */ /* 0x000e240000000a00 */
[----:B------:R-:W-:-:S05]  /*0460*/  IMAD.IADD R3, R11, 0x1, R3 ;  /* 0x000000010b037824 */ /* 0x000fca00078e0203 */
[----:B------:R-:W-:-:S04]  /*0470*/  LEA.HI R28, P0, R3, R10, RZ, 0x1 ;  /* 0x0000000a031c7211 */ /* 0x000fc800078108ff */
[----:B------:R-:W-:Y:S01]  /*0480*/  LOP3.LUT R15, R28, 0xfffffffe, RZ, 0xc0, !PT ;  /* 0xfffffffe1c0f7812 */ /* 0x000fe200078ec0ff */
[----:B------:R-:W-:-:S03]  /*0490*/  IMAD.X R30, RZ, RZ, R3, P0 ;  /* 0x000000ffff1e7224 */ /* 0x000fc600000e0603 */
[----:B-1----:R-:W-:-:S05]  /*04a0*/  IADD3 R14, P0, PT, R15, R8, RZ ;  /* 0x000000080f0e7210 */ /* 0x002fca0007f1e0ff */
[----:B------:R-:W-:-:S05]  /*04b0*/  IMAD.X R15, R30, 0x1, R9, P0 ;  /* 0x000000011e0f7824 */ /* 0x000fca00000e0609 */
[----:B------:R1:W2:Y:S01]  /*04c0*/  LDG.E.U16 R5, desc[UR4][R14.64] ;  /* 0x000000040e057981 */ /* 0x0002a2000c1e1500 */
[----:B------:R-:W-:-:S05]  /*04d0*/  IMAD.SHL.U32 R29, R28, 0x4, RZ ;  /* 0x000000041c1d7824 */ /* 0x000fca00078e00ff */
[----:B------:R-:W-:Y:S01]  /*04e0*/  LOP3.LUT R29, R29, 0xfffffff8, RZ, 0xc0, !PT ;  /* 0xfffffff81d1d7812 */ /* 0x000fe200078ec0ff */
[----:B-1----:R-:W1:Y:S01]  /*04f0*/  LDC.64 R14, c[0x0][0x398] ;  /* 0x0000e600ff0e7b82 */ /* 0x002e620000000a00 */
[----:B--2---:R-:W-:-:S04]  /*0500*/  PRMT R0, R5, 0x7771, RZ ;  /* 0x0000777105007816 */ /* 0x004fc800000000ff */
[----:B------:R-:W-:Y:S02]  /*0510*/  ISETP.NE.AND P1, PT, R0, RZ, PT ;  /* 0x000000ff0000720c */ /* 0x000fe40003f25270 */
[----:B------:R-:W-:Y:S02]  /*0520*/  SHF.L.U64.HI R0, R28, 0x2, R30 ;  /* 0x000000021c007819 */ /* 0x000fe4000001021e */
[----:B0-----:R-:W-:-:S05]  /*0530*/  IADD3 R28, P0, PT, R29, R12, RZ ;  /* 0x0000000c1d1c7210 */ /* 0x001fca0007f1e0ff */
[----:B------:R-:W-:-:S04]  /*0540*/  IMAD.X R29, R0, 0x1, R13, P0 ;  /* 0x00000001001d7824 */ /* 0x000fc800000e060d */
[----:B------:R-:W-:Y:S01]  /*0550*/  @P1 R2UR UR6, R6 ;  /* 0x00000000060612ca */ /* 0x000fe200000e0000 */
[----:B------:R-:W1:Y:S01]  /*0560*/  LDG.E R0, desc[UR4][R28.64] ;  /* 0x000000041c007981 */ /* 0x000e62000c1e1900 */
[----:B------:R-:W-:-:S13]  /*0570*/  @P1 R2UR UR7, R7 ;  /* 0x00000000070712ca */ /* 0x000fda00000e0000 */
[----:B------:R-:W2:Y:S01]  /*0580*/  @P1 LDG.E R34, desc[UR6][R28.64+0x4] ;  /* 0x000004061c221981 */ /* 0x000ea2000c1e1900 */
[----:B------:R-:W0:Y:S01]  /*0590*/  LDC R32, c[0x0][0x398] ;  /* 0x0000e600ff207b82 */ /* 0x000e220000000800 */
[----:B------:R-:W-:-:S04]  /*05a0*/  PRMT R5, R5, 0x7770, RZ ;  /* 0x0000777005057816 */ /* 0x000fc800000000ff */
[----:B------:R-:W-:Y:S02]  /*05b0*/  ISETP.NE.AND P0, PT, R5, RZ, PT ;  /* 0x000000ff0500720c */ /* 0x000fe40003f05270 */
[----:B------:R-:W-:Y:S01]  /*05c0*/  LEA R33, R17, R24, 0x2 ;  /* 0x0000001811217211 */ /* 0x000fe200078e10ff */
[----:B0-----:R-:W-:Y:S02]  /*05d0*/  IMAD.MOV.U32 R30, RZ, RZ, R32 ;  /* 0x000000ffff1e7224 */ /* 0x001fe400078e0020 */
[----:B-1----:R-:W-:-:S05]  /*05e0*/  FMUL R5, R0, R15 ;  /* 0x0000000f00057220 */ /* 0x002fca0000400000 */
[----:B------:R-:W-:-:S05]  /*05f0*/  FSEL R31, R5, R14, P0 ;  /* 0x0000000e051f7208 */ /* 0x000fca0000000000 */
[----:B------:R0:W-:Y:S01]  /*0600*/  STS [R24], R31 ;  /* 0x0000001f18007388 */ /* 0x0001e20000000800 */
[----:B--2---:R-:W-:-:S05]  /*0610*/  @P1 FMUL R30, R34, R15 ;  /* 0x0000000f221e1220 */ /* 0x004fca0000400000 */
[----:B------:R0:W-:Y:S01]  /*0620*/  STS [R33], R30 ;  /* 0x0000001e21007388 */ /* 0x0001e20000000800 */
[----:B------:R-:W-:Y:S01]  /*0630*/  ISETP.NE.AND P0, PT, R25, 0x1, PT ;  /* 0x000000011900780c */ /* 0x000fe20003f05270 */
[----:B------:R-:W-:Y:S01]  /*0640*/  IMAD.MOV.U32 R0, RZ, RZ, R27 ;  /* 0x000000ffff007224 */ /* 0x000fe200078e001b */
[----:B------:R-:W-:-:S11]  /*0650*/  FMNMX3 R5, R31, -INF , R30, !PT ;  /* 0xff8000001f057876 */ /* 0x000fd6000780001e */
[----:B0-----:R-:W-:Y:S05]  /*0660*/  @!P0 BRA `(.L_x_28950) ;  /* 0x0000000000f88947 */ /* 0x001fea0003800000 */
        /* <DEDUP_REMOVED lines=9> */
[----:B------:R-:W2:Y:S01]  /*0700*/  LDG.E.U16 R28, desc[UR4][R28.64] ;  /* 0x000000041c1c7981 */ /* 0x000ea2000c1e1500 */
[----:B------:R-:W-:-:S05]  /*0710*/  IMAD.SHL.U32 R31, R30, 0x4, RZ ;  /* 0x000000041e1f7824 */ /* 0x000fca00078e00ff */
[----:B------:R-:W-:Y:S02]  /*0720*/  LOP3.LUT R31, R31, 0xfffffff8, RZ, 0xc0, !PT ;  /* 0xfffffff81f1f7812 */ /* 0x000fe400078ec0ff */
[----:B--2---:R-:W-:-:S04]  /*0730*/  PRMT R0, R28, 0x7771, RZ ;  /* 0x000077711c007816 */ /* 0x004fc800000000ff */
[----:B------:R-:W-:Y:S02]  /*0740*/  ISETP.NE.AND P1, PT, R0, RZ, PT ;  /* 0x000000ff0000720c */ /* 0x000fe40003f25270 */
[----:B------:R-:W-:Y:S02]  /*0750*/  SHF.L.U64.HI R0, R30, 0x2, R34 ;  /* 0x000000021e007819 */ /* 0x000fe40000010222 */
[----:B------:R-:W-:-:S05]  /*0760*/  IADD3 R30, P0, PT, R31, R12, RZ ;  /* 0x0000000c1f1e7210 */ /* 0x000fca0007f1e0ff */
[----:B------:R-:W-:-:S04]  /*0770*/  IMAD.X R31, R0, 0x1, R13, P0 ;  /* 0x00000001001f7824 */ /* 0x000fc800000e060d */
[----:B------:R-:W-:Y:S01]  /*0780*/  @P1 R2UR UR6, R6 ;  /* 0x00000000060612ca */ /* 0x000fe200000e0000 */
[----:B------:R-:W2:Y:S01]  /*0790*/  LDG.E R0, desc[UR4][R30.64] ;  /* 0x000000041e007981 */ /* 0x000ea2000c1e1900 */
[----:B------:R-:W-:-:S13]  /*07a0*/  @P1 R2UR UR7, R7 ;  /* 0x00000000070712ca */ /* 0x000fda00000e0000 */
[----:B------:R-:W3:Y:S01]  /*07b0*/  @P1 LDG.E R34, desc[UR6][R30.64+0x4] ;  /* 0x000004061e221981 */ /* 0x000ee2000c1e1900 */
[----:B------:R-:W-:-:S04]  /*07c0*/  PRMT R28, R28, 0x7770, RZ ;  /* 0x000077701c1c7816 */ /* 0x000fc800000000ff */
[----:B------:R-:W-:Y:S02]  /*07d0*/  ISETP.NE.AND P0, PT, R28, RZ, PT ;  /* 0x000000ff1c00720c */ /* 0x000fe40003f05270 */
[----:B------:R-:W-:Y:S01]  /*07e0*/  MOV R28, R32 ;  /* 0x00000020001c7202 */ /* 0x000fe20000000f00 */
[----:B--2---:R-:W-:-:S05]  /*07f0*/  FMUL R29, R0, R15 ;  /* 0x0000000f001d7220 */ /* 0x004fca0000400000 */
[----:B------:R-:W-:-:S05]  /*0800*/  FSEL R29, R29, R14, P0 ;  /* 0x0000000e1d1d7208 */ /* 0x000fca0000000000 */
[----:B------:R0:W-:Y:S01]  /*0810*/  STS [R24+0x400], R29 ;  /* 0x0004001d18007388 */ /* 0x0001e20000000800 */
[----:B---3--:R-:W-:-:S05]  /*0820*/  @P1 FMUL R28, R34, R15 ;  /* 0x0000000f221c1220 */ /* 0x008fca0000400000 */
[----:B------:R0:W-:Y:S01]  /*0830*/  STS [R33+0x400], R28 ;  /* 0x0004001c21007388 */ /* 0x0001e20000000800 */
[----:B------:R-:W-:Y:S01]  /*0840*/  ISETP.NE.AND P0, PT, R25, 0x2, PT ;  /* 0x000000021900780c */ /* 0x000fe20003f05270 */
[----:B------:R-:W-:Y:S01]  /*0850*/  IMAD.MOV.U32 R0, RZ, RZ, R20 ;  /* 0x000000ffff007224 */ /* 0x000fe200078e0014 */
[----:B------:R-:W-:-:S11]  /*0860*/  FMNMX3 R5, R5, R29, R28, !PT ;  /* 0x0000001d05057276 */ /* 0x000fd6000780001c */
        /* <DEDUP_REMOVED lines=9> */
[----:B------:R-:W-:-:S06]  /*0900*/  IMAD.X R9, R11, 0x1, R9, P0 ;  /* 0x000000010b097824 */ /* 0x000fcc00000e0609 */
[----:B------:R-:W2:Y:S01]  /*0910*/  LDG.E.U16 R9, desc[UR4][R8.64] ;  /* 0x0000000408097981 */ /* 0x000ea2000c1e1500 */
[----:B------:R-:W-:-:S05]  /*0920*/  IMAD.SHL.U32 R3, R10, 0x4, RZ ;  /* 0x000000040a037824 */ /* 0x000fca00078e00ff */
[----:B------:R-:W-:-:S04]  /*0930*/  LOP3.LUT R3, R3, 0xfffffff8, RZ, 0xc0, !PT ;  /* 0xfffffff803037812 */ /* 0x000fc800078ec0ff */
[----:B------:R-:W-:Y:S02]  /*0940*/  IADD3 R12, P0, PT, R3, R12, RZ ;  /* 0x0000000c030c7210 */ /* 0x000fe40007f1e0ff */
[----:B--2---:R-:W-:-:S04]  /*0950*/  PRMT R0, R9, 0x7771, RZ ;  /* 0x0000777109007816 */ /* 0x004fc800000000ff */
[----:B------:R-:W-:Y:S02]  /*0960*/  ISETP.NE.AND P1, PT, R0, RZ, PT ;  /* 0x000000ff0000720c */ /* 0x000fe40003f25270 */
[----:B------:R-:W-:-:S05]  /*0970*/  SHF.L.U64.HI R0, R10, 0x2, R11 ;  /* 0x000000020a007819 */ /* 0x000fca000001020b */
[----:B------:R-:W-:-:S05]  /*0980*/  IMAD.X R13, R0, 0x1, R13, P0 ;  /* 0x00000001000d7824 */ /* 0x000fca00000e060d */
[----:B------:R-:W2:Y:S01]  /*0990*/  LDG.E R0, desc[UR4][R12.64] ;  /* 0x000000040c007981 */ /* 0x000ea2000c1e1900 */
[----:B------:R-:W-:Y:S02]  /*09a0*/  @P1 R2UR UR6, R6 ;  /* 0x00000000060612ca */ /* 0x000fe400000e0000 */
[----:B------:R-:W-:-:S13]  /*09b0*/  @P1 R2UR UR7, R7 ;  /* 0x00000000070712ca */ /* 0x000fda00000e0000 */
[----:B------:R-:W3:Y:S01]  /*09c0*/  @P1 LDG.E R8, desc[UR6][R12.64+0x4] ;  /* 0x000004060c081981 */ /* 0x000ee2000c1e1900 */
[----:B------:R-:W-:-:S04]  /*09d0*/  PRMT R3, R9, 0x7770, RZ ;  /* 0x0000777009037816 */ /* 0x000fc800000000ff */
[----:B------:R-:W-:-:S13]  /*09e0*/  ISETP.NE.AND P0, PT, R3, RZ, PT ;  /* 0x000000ff0300720c */ /* 0x000fda0003f05270 */
[----:B--2---:R-:W-:-:S05]  /*09f0*/  @P0 FMUL R14, R0, R15 ;  /* 0x0000000f000e0220 */ /* 0x004fca0000400000 */
[----:B------:R0:W-:Y:S01]  /*0a00*/  STS [R24+0x800], R14 ;  /* 0x0008000e18007388 */ /* 0x0001e20000000800 */
[----:B---3--:R-:W-:-:S05]  /*0a10*/  @P1 FMUL R32, R8, R15 ;  /* 0x0000000f08201220 */ /* 0x008fca0000400000 */
[----:B------:R0:W-:Y:S01]  /*0a20*/  STS [R33+0x800], R32 ;  /* 0x0008002021007388 */ /* 0x0001e20000000800 */
[----:B------:R-:W-:Y:S02]  /*0a30*/  MOV R0, R22 ;  /* 0x0000001600007202 */ /* 0x000fe40000000f00 */
[----:B------:R-:W-:-:S07]  /*0a40*/  FMNMX3 R5, R5, R14, R32, !PT ;  /* 0x0000000e05057276 */ /* 0x000fce0007800020 */
.L_x_28950:
[----:B------:R-:W-:Y:S05]  /*0a50*/  BSYNC.RECONVERGENT B1 ;  /* 0x0000000000017941 */ /* 0x000fea0003800200 */
.L_x_28949:
[----:B------:R-:W-:-:S13]  /*0a60*/  ISETP.GE.U32.AND P0, PT, R19, 0x300, PT ;  /* 0x000003001300780c */ /* 0x000fda0003f06070 */
[----:B------:R-:W-:Y:S05]  /*0a70*/  @!P0 BRA `(.L_x_28948) ;  /* 0x00000008003c8947 */ /* 0x000fea0003800000 */
.L_x_28951:
[----:B------:R-:W2:Y:S01]  /*0a80*/  LDC.64 R12, c[0x0][0x390] ;  /* 0x0000e400ff0c7b82 */ /* 0x000ea20000000a00 */
[----:B------:R-:W-:Y:S01]  /*0a90*/  IMAD.SHL.U32 R10, R0, 0x2, RZ ;  /* 0x00000002000a7824 */ /* 0x000fe200078e00ff */
[----:B------:R-:W3:Y:S01]  /*0aa0*/  LDCU.128 UR4, c[0x0][0x380] ;  /* 0x00007000ff0477ac */ /* 0x000ee20008000c00 */
[----:B------:R-:W-:Y:S01]  /*0ab0*/  IMAD.MOV.U32 R11, RZ, RZ, RZ ;  /* 0x000000ffff0b7224 */ /* 0x000fe200078e00ff */
[----:B-1----:R-:W-:Y:S01]  /*0ac0*/  R2UR UR8, R6 ;  /* 0x00000000060872ca */ /* 0x002fe200000e0000 */
[----:B------:R-:W-:Y:S01]  /*0ad0*/  IMAD.MOV.U32 R9, RZ, RZ, RZ ;  /* 0x000000ffff097224 */ /* 0x000fe200078e00ff */
[----:B------:R-:W-:Y:S01]  /*0ae0*/  R2UR UR9, R7 ;  /* 0x00000000070972ca */ /* 0x000fe200000e0000 */
[-C--:B--2---:R-:W-:Y:S02]  /*0af0*/  IMAD R8, R23, R12.reuse, RZ ;  /* 0x0000000c17087224 */ /* 0x084fe400078e02ff */
[----:B0-----:R-:W-:-:S04]  /*0b00*/  IMAD.WIDE.U32 R14, R21, R12, R10 ;  /* 0x0000000c150e7225 */ /* 0x001fc800078e000a */
[----:B------:R-:W-:Y:S01]  /*0b10*/  IMAD R35, R21, R13, R8 ;  /* 0x0000000d15237224 */ /* 0x000fe200078e0208 */
[----:B------:R-:W-:Y:S01]  /*0b20*/  IADD3 R33, P1, PT, R14, 0x200, RZ ;  /* 0x000002000e217810 */ /* 0x000fe20007f3e0ff */
[C---:B------:R-:W-:Y:S02]  /*0b30*/  VIADD R8, R10.reuse, 0x400 ;  /* 0x000004000a087836 */ /* 0x040fe40000000000 */
[----:B------:R-:W-:Y:S02]  /*0b40*/  IMAD.IADD R29, R35, 0x1, R15 ;  /* 0x00000001231d7824 */ /* 0x000fe400078e020f */
[----:B------:R-:W-:Y:S02]  /*0b50*/  VIADD R10, R10, 0x600 ;  /* 0x000006000a0a7836 */ /* 0x000fe40000000000 */
[----:B------:R-:W-:Y:S01]  /*0b60*/  IMAD.WIDE.U32 R8, R21, R12, R8 ;  /* 0x0000000c15087225 */ /* 0x000fe200078e0008 */
[----:B------:R-:W-:-:S03]  /*0b70*/  LEA.HI R14, P0, R29, R14, RZ, 0x1 ;  /* 0x0000000e1d0e7211 */ /* 0x000fc600078108ff */
[----:B------:R-:W-:Y:S01]  /*0b80*/  IMAD.WIDE.U32 R12, R21, R12, R10 ;  /* 0x0000000c150c7225 */ /* 0x000fe200078e000a */
[----:B------:R-:W-:Y:S02]  /*0b90*/  LOP3.LUT R3, R14, 0xfffffffe, RZ, 0xc0, !PT ;  /* 0xfffffffe0e037812 */ /* 0x000fe400078ec0ff */
[----:B------:R-:W-:Y:S01]  /*0ba0*/  IADD3.X R15, PT, PT, RZ, R29, RZ, P0, !PT ;  /* 0x0000001dff0f7210 */ /* 0x000fe200007fe4ff */
[----:B------:R-:W-:Y:S01]  /*0bb0*/  IMAD.X R36, RZ, RZ, R29, P1 ;  /* 0x000000ffff247224 */ /* 0x000fe200008e061d */
[----:B---3--:R-:W-:Y:S01]  /*0bc0*/  IADD3 R10, P0, PT, R3, UR6, RZ ;  /* 0x00000006030a7c10 */ /* 0x008fe2000ff1e0ff */
[C---:B------:R-:W-:Y:S02]  /*0bd0*/  IMAD.IADD R31, R35.reuse, 0x1, R9 ;  /* 0x00000001231f7824 */ /* 0x040fe400078e0209 */
[----:B------:R-:W-:Y:S01]  /*0be0*/  IMAD.IADD R35, R35, 0x1, R13 ;  /* 0x0000000123237824 */ /* 0x000fe200078e020d */
[----:B------:R-:W-:Y:S02]  /*0bf0*/  IADD3.X R11, PT, PT, R15, UR7, RZ, P0, !PT ;  /* 0x000000070f0b7c10 */ /* 0x000fe400087fe4ff */
[----:B------:R-:W-:-:S02]  /*0c00*/  LEA.HI R33, P0, R36, R33, RZ, 0x1 ;  /* 0x0000002124217211 */ /* 0x000fc400078108ff */
[----:B------:R-:W-:Y:S01]  /*0c10*/  LEA.HI R28, P2, R35, R12, RZ, 0x1 ;  /* 0x0000000c231c7211 */ /* 0x000fe200078508ff */
[----:B------:R0:W2:Y:S01]  /*0c20*/  LDG.E.U16 R3, desc[UR8][R10.64] ;  /* 0x000000080a037981 */ /* 0x0000a2000c1e1500 */
[----:B------:R-:W-:Y:S01]  /*0c30*/  LOP3.LUT R12, R33, 0xfffffffe, RZ, 0xc0, !PT ;  /* 0xfffffffe210c7812 */ /* 0x000fe200078ec0ff */
[----:B------:R-:W-:Y:S01]  /*0c40*/  IMAD.X R36, RZ, RZ, R36, P0 ;  /* 0x000000ffff247224 */ /* 0x000fe200000e0624 */
[----:B------:R-:W-:Y:S02]  /*0c50*/  LEA.HI R29, P1, R31, R8, RZ, 0x1 ;  /* 0x000000081f1d7211 */ /* 0x000fe400078308ff */
[----:B------:R-:W-:-:S04]  /*0c60*/  IADD3 R12, P0, PT, R12, UR6, RZ ;  /* 0x000000060c0c7c10 */ /* 0x000fc8000ff1e0ff */
[----:B------:R-:W-:Y:S02]  /*0c70*/  IADD3.X R13, PT, PT, R36, UR7, RZ, P0, !PT ;  /* 0x00000007240d7c10 */ /* 0x000fe400087fe4ff */
[C---:B------:R-:W-:Y:S02]  /*0c80*/  R2UR UR10, R6.reuse ;  /* 0x00000000060a72ca */ /* 0x040fe400000e0000 */
[----:B------:R-:W-:Y:S01]  /*0c90*/  R2UR UR11, R7 ;  /* 0x00000000070b72ca */ /* 0x000fe200000e0000 */
[----:B------:R-:W3:Y:S01]  /*0ca0*/  LDG.E.U16 R30, desc[UR8][R12.64] ;  /* 0x000000080c1e7981 */ /* 0x000ee2000c1e1500 */
[----:B------:R-:W-:Y:S01]  /*0cb0*/  LOP3.LUT R9, R29, 0xfffffffe, RZ, 0xc0, !PT ;  /* 0xfffffffe1d097812 */ /* 0x000fe200078ec0ff */
[----:B------:R-:W-:Y:S01]  /*0cc0*/  IMAD.X R34, RZ, RZ, R31, P1 ;  /* 0x000000ffff227224 */ /* 0x000fe200008e061f */
[----:B------:R-:W-:Y:S02]  /*0cd0*/  R2UR UR12, R6 ;  /* 0x00000000060c72ca */ /* 0x000fe400000e0000 */
[----:B------:R-:W-:-:S02]  /*0ce0*/  R2UR UR13, R7 ;  /* 0x00000000070d72ca */ /* 0x000fc400000e0000 */
[----:B------:R-:W-:Y:S01]  /*0cf0*/  LOP3.LUT R8, R28, 0xfffffffe, RZ, 0xc0, !PT ;  /* 0xfffffffe1c087812 */ /* 0x000fe200078ec0ff */
[----:B------:R-:W-:Y:S01]  /*0d00*/  IMAD.X R35, RZ, RZ, R35, P2 ;  /* 0x000000ffff237224 */ /* 0x000fe200010e0623 */
[----:B0-----:R-:W-:Y:S02]  /*0d10*/  IADD3 R10, P0, PT, R9, UR6, RZ ;  /* 0x00000006090a7c10 */ /* 0x001fe4000ff1e0ff */
[----:B------:R-:W-:Y:S02]  /*0d20*/  IADD3 R8, P1, PT, R8, UR6, RZ ;  /* 0x0000000608087c10 */ /* 0x000fe4000ff3e0ff */
[----:B------:R-:W-:Y:S02]  /*0d30*/  IADD3.X R11, PT, PT, R34, UR7, RZ, P0, !PT ;  /* 0x00000007220b7c10 */ /* 0x000fe400087fe4ff */
[----:B------:R-:W-:-:S03]  /*0d40*/  IADD3.X R9, PT, PT, R35, UR7, RZ, P1, !PT ;  /* 0x0000000723097c10 */ /* 0x000fc60008ffe4ff */
[----:B------:R0:W4:Y:S04]  /*0d50*/  LDG.E.U16 R31, desc[UR10][R10.64] ;  /* 0x0000000a0a1f7981 */ /* 0x000128000c1e1500 */
[----:B------:R1:W5:Y:S01]  /*0d60*/  LDG.E.U16 R32, desc[UR12][R8.64] ;  /* 0x0000000c08207981 */ /* 0x000362000c1e1500 */
[C---:B------:R-:W-:Y:S02]  /*0d70*/  SHF.L.U64.HI R15, R14.reuse, 0x2, R15 ;  /* 0x000000020e0f7819 */ /* 0x040fe4000001020f */
[----:B------:R-:W-:Y:S01]  /*0d80*/  SHF.L.U32 R14, R14, 0x2, RZ ;  /* 0x000000020e0e7819 */ /* 0x000fe200000006ff */
[----:B0-----:R-:W-:Y:S02]  /*0d90*/  IMAD.SHL.U32 R10, R33, 0x4, RZ ;  /* 0x00000004210a7824 */ /* 0x001fe400078e00ff */
[----:B------:R-:W-:Y:S01]  /*0da0*/  IMAD.SHL.U32 R12, R29, 0x4, RZ ;  /* 0x000000041d0c7824 */ /* 0x000fe200078e00ff */
[----:B-1----:R-:W-:Y:S01]  /*0db0*/  LOP3.LUT R8, R14, 0xfffffff8, RZ, 0xc0, !PT ;  /* 0xfffffff80e087812 */ /* 0x002fe200078ec0ff */
[----:B------:R-:W-:Y:S01]  /*0dc0*/  IMAD.SHL.U32 R14, R28, 0x4, RZ ;  /* 0x000000041c0e7824 */ /* 0x000fe200078e00ff */
[----:B------:R-:W-:-:S02]  /*0dd0*/  LOP3.LUT R10, R10, 0xfffffff8, RZ, 0xc0, !PT ;  /* 0xfffffff80a0a7812 */ /* 0x000fc400078ec0ff */
[----:B------:R-:W-:Y:S02]  /*0de0*/  R2UR UR6, R6 ;  /* 0x00000000060672ca */ /* 0x000fe400000e0000 */
[----:B------:R-:W-:Y:S02]  /*0df0*/  R2UR UR7, R7 ;  /* 0x00000000070772ca */ /* 0x000fe400000e0000 */
[----:B------:R-:W-:Y:S02]  /*0e00*/  SHF.L.U64.HI R36, R33, 0x2, R36 ;  /* 0x0000000221247819 */ /* 0x000fe40000010224 */
[----:B------:R-:W-:Y:S02]  /*0e10*/  IADD3 R8, P1, PT, R8, UR4, RZ ;  /* 0x0000000408087c10 */ /* 0x000fe4000ff3e0ff */
[----:B------:R-:W-:Y:S02]  /*0e20*/  IADD3 R10, P2, PT, R10, UR4, RZ ;  /* 0x000000040a0a7c10 */ /* 0x000fe4000ff5e0ff */
[----:B------:R-:W-:-:S02]  /*0e30*/  LOP3.LUT R12, R12, 0xfffffff8, RZ, 0xc0, !PT ;  /* 0xfffffff80c0c7812 */ /* 0x000fc400078ec0ff */
[----:B------:R-:W-:Y:S02]  /*0e40*/  LOP3.LUT R14, R14, 0xfffffff8, RZ, 0xc0, !PT ;  /* 0xfffffff80e0e7812 */ /* 0x000fe400078ec0ff */
[----:B------:R-:W-:Y:S02]  /*0e50*/  R2UR UR14, R6 ;  /* 0x00000000060e72ca */ /* 0x000fe400000e0000 */
[----:B------:R-:W-:Y:S02]  /*0e60*/  R2UR UR15, R7 ;  /* 0x00000000070f72ca */ /* 0x000fe400000e0000 */
[----:B------:R-:W-:Y:S02]  /*0e70*/  IADD3.X R9, PT, PT, R15, UR5, RZ, P1, !PT ;  /* 0x000000050f097c10 */ /* 0x000fe40008ffe4ff */
[----:B------:R-:W-:Y:S02]  /*0e80*/  IADD3.X R11, PT, PT, R36, UR5, RZ, P2, !PT ;  /* 0x00000005240b7c10 */ /* 0x000fe400097fe4ff */
[----:B------:R-:W-:-:S02]  /*0e90*/  SHF.L.U64.HI R34, R29, 0x2, R34 ;  /* 0x000000021d227819 */ /* 0x000fc40000010222 */
[----:B------:R-:W-:Y:S01]  /*0ea0*/  SHF.L.U64.HI R35, R28, 0x2, R35 ;  /* 0x000000021c237819 */ /* 0x000fe20000010223 */
[----:B------:R-:W5:Y:S01]  /*0eb0*/  LDG.E R42, desc[UR10][R10.64] ;  /* 0x0000000a0a2a7981 */ /* 0x000f62000c1e1900 */
[----:B------:R-:W-:Y:S01]  /*0ec0*/  IADD3 R12, P1, PT, R12, UR4, RZ ;  /* 0x000000040c0c7c10 */ /* 0x000fe2000ff3e0ff */
[----:B------:R-:W0:Y:S01]  /*0ed0*/  LDC.64 R28, c[0x0][0x398] ;  /* 0x0000e600ff1c7b82 */ /* 0x000e220000000a00 */
[----:B------:R-:W-:Y:S02]  /*0ee0*/  IADD3 R14, P2, PT, R14, UR4, RZ ;  /* 0x000000040e0e7c10 */ /* 0x000fe4000ff5e0ff */
[----:B------:R-:W-:Y:S02]  /*0ef0*/  IADD3.X R13, PT, PT, R34, UR5, RZ, P1, !PT ;  /* 0x00000005220d7c10 */ /* 0x000fe40008ffe4ff */
[----:B------:R-:W-:Y:S01]  /*0f00*/  IADD3.X R15, PT, PT, R35, UR5, RZ, P2, !PT ;  /* 0x00000005230f7c10 */ /* 0x000fe200097fe4ff */
[----:B------:R-:W0:Y:S01]  /*0f10*/  LDG.E R34, desc[UR6][R8.64] ;  /* 0x0000000608227981 */ /* 0x000e22000c1e1900 */
[----:B------:R-:W-:-:S02]  /*0f20*/  R2UR UR4, R6 ;  /* 0x00000000060472ca */ /* 0x000fc400000e0000 */
[----:B------:R-:W-:Y:S01]  /*0f30*/  R2UR UR5, R7 ;  /* 0x00000000070572ca */ /* 0x000fe200000e0000 */
[----:B------:R-:W5:-:S12]  /*0f40*/  LDG.E R33, desc[UR14][R12.64] ;  /* 0x0000000e0c217981 */ /* 0x000f58000c1e1900 */
[----:B------:R-:W5:Y:S01]  /*0f50*/  LDG.E R44, desc[UR4][R14.64] ;  /* 0x000000040e2c7981 */ /* 0x000f62000c1e1900 */
[----:B--2---:R-:W-:-:S04]  /*0f60*/  PRMT R37, R3, 0x7771, RZ ;  /* 0x0000777103257816 */ /* 0x004fc800000000ff */
[----:B------:R-:W-:Y:S02]  /*0f70*/  ISETP.NE.AND P4, PT, R37, RZ, PT ;  /* 0x000000ff2500720c */ /* 0x000fe40003f85270 */
[----:B---3--:R-:W-:-:S04]  /*0f80*/  PRMT R38, R30, 0x7771, RZ ;  /* 0x000077711e267816 */ /* 0x008fc800000000ff */
[----:B------:R-:W-:-:S07]  /*0f90*/  ISETP.NE.AND P5, PT, R38, RZ, PT ;  /* 0x000000ff2600720c */ /* 0x000fce0003fa5270 */
[C---:B------:R-:W-:Y:S02]  /*0fa0*/  @P4 R2UR UR8, R6.reuse ;  /* 0x00000000060842ca */ /* 0x040fe400000e0000 */
[----:B------:R-:W-:Y:S02]  /*0fb0*/  @P4 R2UR UR9, R7 ;  /* 0x00000000070942ca */ /* 0x000fe400000e0000 */
[----:B----4-:R-:W-:Y:S02]  /*0fc0*/  PRMT R37, R31, 0x7771, RZ ;  /* 0x000077711f257816 */ /* 0x010fe400000000ff */
[----:B------:R-:W-:-:S09]  /*0fd0*/  @P5 R2UR UR12, R6 ;  /* 0x00000000060c52ca */ /* 0x000fd200000e0000 */
[----:B------:R-:W2:Y:S01]  /*0fe0*/  @P4 LDG.E R36, desc[UR8][R8.64+0x4] ;  /* 0x0000040808244981 */ /* 0x000ea2000c1e1900 */
[----:B-----5:R-:W-:Y:S02]  /*0ff0*/  PRMT R38, R32, 0x7771, RZ ;  /* 0x0000777120267816 */ /* 0x020fe400000000ff */
[----:B------:R-:W-:Y:S02]  /*1000*/  ISETP.NE.AND P0, PT, R37, RZ, PT ;  /* 0x000000ff2500720c */ /* 0x000fe40003f05270 */
[----:B------:R-:W-:Y:S02]  /*1010*/  @P5 R2UR UR13, R7 ;  /* 0x00000000070d52ca */ /* 0x000fe400000e0000 */
[----:B------:R-:W-:-:S09]  /*1020*/  ISETP.NE.AND P3, PT, R38, RZ, PT ;  /* 0x000000ff2600720c */ /* 0x000fd20003f65270 */
[C---:B------:R-:W-:Y:S02]  /*1030*/  @P0 R2UR UR16, R6.reuse ;  /* 0x00000000061002ca */ /* 0x040fe400000e0000 */
[C---:B------:R-:W-:Y:S01]  /*1040*/  @P0 R2UR UR17, R7.reuse ;  /* 0x00000000071102ca */ /* 0x040fe200000e0000 */
[----:B------:R1:W3:Y:S01]  /*1050*/  @P5 LDG.E R38, desc[UR12][R10.64+0x4] ;  /* 0x0000040c0a265981 */ /* 0x0002e2000c1e1900 */
[----:B------:R-:W-:Y:S02]  /*1060*/  @P3 R2UR UR8, R6 ;  /* 0x00000000060832ca */ /* 0x000fe400000e0000 */
[----:B------:R-:W-:-:S09]  /*1070*/  @P3 R2UR UR9, R7 ;  /* 0x00000000070932ca */ /* 0x000fd200000e0000 */
[----:B------:R4:W5:Y:S04]  /*1080*/  @P0 LDG.E R35, desc[UR16][R12.64+0x4] ;  /* 0x000004100c230981 */ /* 0x000968000c1e1900 */
[----:B------:R4:W5:Y:S01]  /*1090*/  @P3 LDG.E R40, desc[UR8][R14.64+0x4] ;  /* 0x000004080e283981 */ /* 0x000962000c1e1900 */
[----:B------:R-:W4:Y:S01]  /*10a0*/  S2UR UR5, SR_CgaCtaId ;  /* 0x00000000000579c3 */ /* 0x000f220000008800 */
[----:B------:R-:W1:Y:S01]  /*10b0*/  LDCU UR6, c[0x0][0x398] ;  /* 0x00007300ff0677ac */ /* 0x000e620008000800 */
[----:B------:R-:W-:Y:S02]  /*10c0*/  UMOV UR4, 0x400 ;  /* 0x0000040000047882 */ /* 0x000fe40000000000 */
[----:B------:R-:W-:Y:S01]  /*10d0*/  UIADD3 UR4, UPT, UPT, UR4, 0x60, URZ ;  /* 0x0000006004047890 */ /* 0x000fe2000fffe0ff */
[----:B------:R-:W-:-:S02]  /*10e0*/  PRMT R32, R32, 0x7770, RZ ;  /* 0x0000777020207816 */ /* 0x000fc400000000ff */
[----:B------:R-:W-:Y:S02]  /*10f0*/  PRMT R3, R3, 0x7770, RZ ;  /* 0x0000777003037816 */ /* 0x000fe400000000ff */
[----:B------:R-:W-:Y:S02]  /*1100*/  PRMT R30, R30, 0x7770, RZ ;  /* 0x000077701e1e7816 */ /* 0x000fe400000000ff */
[----:B------:R-:W-:Y:S01]  /*1110*/  ISETP.NE.AND P2, PT, R3, RZ, PT ;  /* 0x000000ff0300720c */ /* 0x000fe20003f45270 */
[-C--:B0-----:R-:W-:Y:S01]  /*1120*/  FMUL R3, R34, R29.reuse ;  /* 0x0000001d22037220 */ /* 0x081fe20000400000 */
[----:B-1----:R-:W-:Y:S01]  /*1130*/  IMAD.U32 R10, RZ, RZ, UR6 ;  /* 0x00000006ff0a7e24 */ /* 0x002fe2000f8e00ff */
[----:B----4-:R-:W-:Y:S01]  /*1140*/  ULEA UR4, UR5, UR4, 0x18 ;  /* 0x0000000405047291 */ /* 0x010fe2000f8ec0ff */
[----:B------:R-:W-:Y:S01]  /*1150*/  PRMT R31, R31, 0x7770, RZ ;  /* 0x000077701f1f7816 */ /* 0x000fe200000000ff */
[----:B------:R-:W-:Y:S01]  /*1160*/  FMUL R9, R42, R29 ;  /* 0x0000001d2a097220 */ /* 0x000fe20000400000 */
[----:B------:R-:W-:Y:S01]  /*1170*/  ISETP.NE.AND P1, PT, R30, RZ, PT ;  /* 0x000000ff1e00720c */ /* 0x000fe20003f25270 */
[----:B------:R-:W-:-:S02]  /*1180*/  IMAD.U32 R8, RZ, RZ, UR6 ;  /* 0x00000006ff087e24 */ /* 0x000fc4000f8e00ff */
[C---:B------:R-:W-:Y:S01]  /*1190*/  LEA R12, R0.reuse, UR4, 0x2 ;  /* 0x00000004000c7c11 */ /* 0x040fe2000f8e10ff */
[----:B------:R-:W-:Y:S01]  /*11a0*/  FMUL R33, R33, R29 ;  /* 0x0000001d21217220 */ /* 0x000fe20000400000 */
[-C--:B------:R-:W-:Y:S02]  /*11b0*/  FSEL R3, R3, R28.reuse, P2 ;  /* 0x0000001c03037208 */ /* 0x080fe40001000000 */
[----:B------:R-:W-:Y:S01]  /*11c0*/  FSEL R9, R9, R28, P1 ;  /* 0x0000001c09097208 */ /* 0x000fe20000800000 */
[----:B------:R-:W-:Y:S02]  /*11d0*/  IMAD R14, R17, 0x4, R12 ;  /* 0x00000004110e7824 */ /* 0x000fe400078e020c */
[----:B------:R-:W-:Y:S01]  /*11e0*/  IMAD.U32 R11, RZ, RZ, UR6 ;  /* 0x00000006ff0b7e24 */ /* 0x000fe2000f8e00ff */
[----:B------:R4:W-:Y:S01]  /*11f0*/  STS [R12], R3 ;  /* 0x000000030c007388 */ /* 0x0009e20000000800 */
[----:B------:R-:W-:Y:S01]  /*1200*/  MOV R13, UR6 ;  /* 0x00000006000d7c02 */ /* 0x000fe20008000f00 */
[----:B------:R-:W-:-:S02]  /*1210*/  VIADD R0, R0, 0x400 ;  /* 0x0000040000007836 */ /* 0x000fc40000000000 */
[----:B--2---:R-:W-:Y:S01]  /*1220*/  @P4 FMUL R8, R36, R29 ;  /* 0x0000001d24084220 */ /* 0x004fe20000400000 */
[----:B------:R-:W-:-:S04]  /*1230*/  ISETP.NE.AND P4, PT, R31, RZ, PT ;  /* 0x000000ff1f00720c */ /* 0x000fc80003f85270 */
[----:B------:R-:W-:Y:S01]  /*1240*/  FSEL R33, R33, R28, P4 ;  /* 0x0000001c21217208 */ /* 0x000fe20002000000 */
[-C--:B---3--:R-:W-:Y:S01]  /*1250*/  @P5 FMUL R10, R38, R29.reuse ;  /* 0x0000001d260a5220 */ /* 0x088fe20000400000 */
[----:B------:R-:W-:Y:S01]  /*1260*/  ISETP.NE.AND P5, PT, R32, RZ, PT ;  /* 0x000000ff2000720c */ /* 0x000fe20003fa5270 */
[----:B------:R4:W-:Y:S04]  /*1270*/  STS [R14], R8 ;  /* 0x000000080e007388 */ /* 0x0009e80000000800 */
[----:B------:R4:W-:Y:S01]  /*1280*/  STS [R12+0x400], R9 ;  /* 0x000400090c007388 */ /* 0x0009e20000000800 */
[----:B-----5:R-:W-:-:S07]  /*1290*/  @P0 FMUL R11, R35, R29 ;  /* 0x0000001d230b0220 */ /* 0x020fce0000400000 */
[-C--:B------:R-:W-:Y:S01]  /*12a0*/  @P5 FMUL R28, R44, R29.reuse ;  /* 0x0000001d2c1c5220 */ /* 0x080fe20000400000 */
[----:B------:R4:W-:Y:S01]  /*12b0*/  STS [R14+0x400], R10 ;  /* 0x0004000a0e007388 */ /* 0x0009e20000000800 */
[----:B------:R-:W-:-:S03]  /*12c0*/  @P3 FMUL R13, R40, R29 ;  /* 0x0000001d280d3220 */ /* 0x000fc60000400000 */
[----:B------:R4:W-:Y:S04]  /*12d0*/  STS [R12+0x800], R33 ;  /* 0x000800210c007388 */ /* 0x0009e80000000800 */
[----:B------:R4:W-:Y:S04]  /*12e0*/  STS [R14+0x800], R11 ;  /* 0x0008000b0e007388 */ /* 0x0009e80000000800 */
[----:B------:R4:W-:Y:S04]  /*12f0*/  STS [R12+0xc00], R28 ;  /* 0x000c001c0c007388 */ /* 0x0009e80000000800 */
[----:B------:R4:W-:Y:S01]  /*1300*/  STS [R14+0xc00], R13 ;  /* 0x000c000d0e007388 */ /* 0x0009e20000000800 */
[----:B------:R-:W-:-:S02]  /*1310*/  ISETP.GE.AND P0, PT, R0, R17, PT ;  /* 0x000000110000720c */ /* 0x000fc40003f06270 */
[----:B------:R-:W-:-:S04]  /*1320*/  FMNMX3 R5, R5, R3, R8, !PT ;  /* 0x0000000305057276 */ /* 0x000fc80007800008 */
[----:B------:R-:W-:-:S04]  /*1330*/  FMNMX3 R30, R5, R9, R10, !PT ;  /* 0x00000009051e7276 */ /* 0x000fc8000780000a */
[----:B------:R-:W-:-:S04]  /*1340*/  FMNMX3 R30, R30, R33, R11, !PT ;  /* 0x000000211e1e7276 */ /* 0x000fc8000780000b */
[----:B------:R-:W-:Y:S01]  /*1350*/  FMNMX3 R5, R30, R28, R13, !PT ;  /* 0x0000001c1e057276 */ /* 0x000fe2000780000d */
[----:B----4-:R-:W-:Y:S06]  /*1360*/  @!P0 BRA `(.L_x_28951) ;  /* 0xfffffff400c48947 */ /* 0x010fec000383ffff */
.L_x_28948:
[----:B------:R-:W-:Y:S05]  /*1370*/  BSYNC.RECONVERGENT B0 ;  /* 0x0000000000007941 */ /* 0x000fea0003800200 */
.L_x_28947:
        /* <DEDUP_REMOVED lines=8> */
[----:B0-----:R-:W0:Y:S02]  /*1400*/  SHFL.DOWN PT, R14, R5, 0x1, 0x1f ;  /* 0x08201f00050e7f89 */ /* 0x001e2400000e0000 */
[----:B0-----:R-:W-:-:S05]  /*1410*/  @!P1 FMNMX R5, R14, R5, !PT ;  /* 0x000000050e059209 */ /* 0x001fca0007800000 */
[----:B------:R-:W0:Y:S02]  /*1420*/  SHFL.DOWN PT, R14, R5, 0x2, 0x1f ;  /* 0x08401f00050e7f89 */ /* 0x000e2400000e0000 */
[----:B0-----:R-:W-:-:S05]  /*1430*/  @!P2 FMNMX R5, R5, R14, !PT ;  /* 0x0000000e0505a209 */ /* 0x001fca0007800000 */
[----:B------:R-:W0:Y:S02]  /*1440*/  SHFL.DOWN PT, R14, R5, 0x4, 0x1f ;  /* 0x08801f00050e7f89 */ /* 0x000e2400000e0000 */
[----:B0-----:R-:W-:-:S05]  /*1450*/  @!P3 FMNMX R5, R5, R14, !PT ;  /* 0x0000000e0505b209 */ /* 0x001fca0007800000 */
[----:B------:R-:W0:Y:S02]  /*1460*/  SHFL.DOWN PT, R14, R5, 0x8, 0x1f ;  /* 0x09001f00050e7f89 */ /* 0x000e2400000e0000 */
[----:B0-----:R-:W-:-:S04]  /*1470*/  FMNMX R3, R5, R14, !PT ;  /* 0x0000000e05037209 */ /* 0x001fc80007800000 */
[----:B------:R-:W-:-:S05]  /*1480*/  FSEL R0, R5, R3, P4 ;  /* 0x0000000305007208 */ /* 0x000fca0002000000 */
[----:B------:R0:W2:Y:S02]  /*1490*/  SHFL.DOWN PT, R14, R0, 0x10, 0x1f ;  /* 0x0a001f00000e7f89 */ /* 0x0000a400000e0000 */
.L_x_29002:
[----:B------:R-:W3:Y:S01]  /*14a0*/  S2R R5, SR_CgaCtaId ;  /* 0x0000000000057919 */ /* 0x000ee20000008800 */
[----:B------:R-:W-:Y:S01]  /*14b0*/  PLOP3.LUT P5, PT, PT, PT, PT, 0x8, 0x80 ;  /* 0x000000000080781c */ /* 0x000fe20003fae170 */
[----:B------:R-:W-:-:S12]  /*14c0*/  @P0 BRA `(.L_x_28953) ;  /* 0x0000000000280947 */ /* 0x000fd80003800000 */
[----:B------:R-:W-:-:S13]  /*14d0*/  ISETP.NE.AND P0, PT, R26, RZ, PT ;  /* 0x000000ff1a00720c */ /* 0x000fda0003f05270 */
[----:B------:R-:W4:Y:S01]  /*14e0*/  @!P0 S2R R8, SR_CgaCtaId ;  /* 0x0000000000088919 */ /* 0x000f220000008800 */
[----:B------:R-:W-:Y:S02]  /*14f0*/  @!P0 MOV R9, 0x400 ;  /* 0x0000040000098802 */ /* 0x000fe40000000f00 */
[----:B0-----:R-:W-:Y:S02]  /*1500*/  @!P0 SHF.R.U32.HI R0, RZ, 0x3, R2 ;  /* 0x00000003ff008819 */ /* 0x001fe40000011602 */
[----:B------:R-:W-:Y:S02]  /*1510*/  @!P0 PLOP3.LUT P5, PT, PT, PT, PT, 0x80, 0x8 ;  /* 0x000000000008881c */ /* 0x000fe40003faf070 */
[----:B----4-:R-:W-:Y:S02]  /*1520*/  @!P0 LEA R9, R8, R9, 0x18 ;  /* 0x0000000908098211 */ /* 0x010fe400078ec0ff */
[----:B------:R-:W-:Y:S02]  /*1530*/  @!P0 LOP3.LUT R8, R0, 0x7c, RZ, 0xc0, !PT ;  /* 0x0000007c00088812 */ /* 0x000fe400078ec0ff */
[----:B--2---:R-:W-:-:S03]  /*1540*/  FMNMX R0, R3, R14, !PT ;  /* 0x0000000e03007209 */ /* 0x004fc60007800000 */
[----:B------:R-:W-:-:S05]  /*1550*/  @!P0 IMAD.IADD R9, R8, 0x1, R9 ;  /* 0x0000000108098824 */ /* 0x000fca00078e0209 */
[----:B------:R4:W-:Y:S02]  /*1560*/  @!P0 STS [R9+0x8], R0 ;  /* 0x0000080009008388 */ /* 0x0009e40000000800 */
.L_x_28953:
        /* <DEDUP_REMOVED lines=9> */
[----:B----4-:R-:W4:Y:S04]  /*1600*/  LDS.128 R8, [UR4+0x10] ;  /* 0x00001004ff087984 */ /* 0x010f280008000c00 */
[----:B------:R-:W5:Y:S01]  /*1610*/  LDS.64 R12, [UR4+0x20] ;  /* 0x00002004ff0c7984 */ /* 0x000f620008000a00 */
[----:B----4-:R-:W-:-:S04]  /*1620*/  FMNMX3 R3, R0, R3, R8, !PT ;  /* 0x0000000300037276 */ /* 0x010fc80007800008 */
[----:B------:R-:W-:-:S04]  /*1630*/  FMNMX3 R3, R3, R9, R10, !PT ;  /* 0x0000000903037276 */ /* 0x000fc8000780000a */
[----:B-----5:R-:W-:-:S04]  /*1640*/  FMNMX3 R12, R3, R11, R12, !PT ;  /* 0x0000000b030c7276 */ /* 0x020fc8000780000c */
[----:B------:R-:W-:-:S05]  /*1650*/  FMNMX R12, R12, R13, !PT ;  /* 0x0000000d0c0c7209 */ /* 0x000fca0007800000 */
[----:B------:R4:W-:Y:S02]  /*1660*/  STS [UR4+0x2c], R12 ;  /* 0x00002c0cff007988 */ /* 0x0009e40008000804 */
.L_x_28955:
[----:B------:R-:W-:Y:S05]  /*1670*/  BSYNC.RECONVERGENT B0 ;  /* 0x0000000000007941 */ /* 0x000fea0003800200 */
.L_x_28954:
[----:B------:R-:W5:Y:S01]  /*1680*/  LDCU.64 UR4, c[0x0][0x3b8] ;  /* 0x00007700ff0477ac */ /* 0x000f620008000a00 */
[----:B0---4-:R-:W-:Y:S01]  /*1690*/  MOV R0, 0x400 ;  /* 0x0000040000007802 */ /* 0x011fe20000000f00 */
[----:B------:R-:W-:Y:S01]  /*16a0*/  BSSY.RECONVERGENT B0, `(.L_x_28956) ;  /* 0x000007b000007945 */ /* 0x000fe20003800200 */
[----:B------:R-:W-:Y:S02]  /*16b0*/  IMAD.MOV.U32 R11, RZ, RZ, RZ ;  /* 0x000000ffff0b7224 */ /* 0x000fe400078e00ff */
[----:B---3--:R-:W-:Y:S01]  /*16c0*/  LEA R3, R5, R0, 0x18 ;  /* 0x0000000005037211 */ /* 0x008fe200078ec0ff */
[----:B------:R-:W-:Y:S01]  /*16d0*/  BAR.SYNC.DEFER_BLOCKING 0x0 ;  /* 0x0000000000007b1d */ /* 0x000fe20000010000 */
[----:B-----5:R-:W-:-:S04]  /*16e0*/  ISETP.GE.U32.AND P0, PT, R2, UR4, PT ;  /* 0x0000000402007c0c */ /* 0x020fc8000bf06070 */
[----:B------:R-:W-:-:S13]  /*16f0*/  ISETP.GE.AND.EX P0, PT, RZ, UR5, PT, P0 ;  /* 0x00000005ff007c0c */ /* 0x000fda000bf06300 */
[----:B------:R-:W-:Y:S05]  /*1700*/  @P0 BRA `(.L_x_28957) ;  /* 0x0000000400d00947 */ /* 0x000fea0003800000 */
[----:B------:R0:W3:Y:S01]  /*1710*/  LDS R8, [R3+0x2c] ;  /* 0x00002c0003087984 */ /* 0x0000e20000000800 */
[----:B--2---:R-:W-:Y:S01]  /*1720*/  LOP3.LUT R14, R16, 0x300, RZ, 0xc0, !PT ;  /* 0x00000300100e7812 */ /* 0x004fe200078ec0ff */
[----:B------:R-:W-:Y:S01]  /*1730*/  BSSY.RECONVERGENT B1, `(.L_x_28958) ;  /* 0x0000035000017945 */ /* 0x000fe20003800200 */
[----:B------:R-:W-:Y:S02]  /*1740*/  IMAD.MOV.U32 R11, RZ, RZ, RZ ;  /* 0x000000ffff0b7224 */ /* 0x000fe400078e00ff */
[----:B------:R-:W-:Y:S01]  /*1750*/  ISETP.NE.U32.AND P0, PT, R14, 0x300, PT ;  /* 0x000003000e00780c */ /* 0x000fe20003f05070 */
[----:B------:R-:W-:-:S03]  /*1760*/  IMAD.MOV.U32 R12, RZ, RZ, R2 ;  /* 0x000000ffff0c7224 */ /* 0x000fc600078e0002 */
[----:B------:R-:W-:-:S13]  /*1770*/  ISETP.NE.AND.EX P0, PT, RZ, RZ, PT, P0 ;  /* 0x000000ffff00720c */ /* 0x000fda0003f05300 */
[----:B0-----:R-:W-:Y:S05]  /*1780*/  @!P0 BRA `(.L_x_28959) ;  /* 0x0000000000bc8947 */ /* 0x001fea0003800000 */
        /* <DEDUP_REMOVED lines=34> */
[----:B--2---:R-:W0:Y:S02]  /*19b0*/  LDS R13, [R24+0x800] ;  /* 0x00080000180d7984 */ /* 0x004e240000000800 */
[----:B0-----:R-:W-:-:S04]  /*19c0*/  FADD R12, -R8, R13 ;  /* 0x0000000d080c7221 */ /* 0x001fc80000000100 */
[----:B------:R-:W-:-:S04]  /*19d0*/  FFMA.SAT R9, R12, R9, 0.5 ;  /* 0x3f0000000c097423 */ /* 0x000fc80000002009 */
[----:B------:R-:W-:-:S04]  /*19e0*/  FFMA.RM R9, R9, R10, 12582913 ;  /* 0x4b40000109097423 */ /* 0x000fc8000000400a */
[C---:B------:R-:W-:Y:S01]  /*19f0*/  FADD R13, R9.reuse, -12583039 ;  /* 0xcb40007f090d7421 */ /* 0x040fe20000000000 */
[----:B------:R-:W-:-:S03]  /*1a00*/  IMAD.SHL.U32 R9, R9, 0x800000, RZ ;  /* 0x0080000009097824 */ /* 0x000fc600078e00ff */
[----:B------:R-:W-:-:S04]  /*1a10*/  FFMA R13, R12, 1.4426950216293334961, -R13 ;  /* 0x3fb8aa3b0c0d7823 */ /* 0x000fc8000000080d */
[----:B------:R-:W-:Y:S01]  /*1a20*/  FFMA R13, R12, 1.925963033500011079e-08, R13 ;  /* 0x32a570600c0d7823 */ /* 0x000fe2000000000d */
[----:B------:R-:W-:-:S03]  /*1a30*/  MOV R12, R22 ;  /* 0x00000016000c7202 */ /* 0x000fc60000000f00 */
[----:B------:R-:W0:Y:S02]  /*1a40*/  MUFU.EX2 R10, R13 ;  /* 0x0000000d000a7308 */ /* 0x000e240000000800 */
[----:B0-----:R-:W-:-:S04]  /*1a50*/  FMUL R9, R9, R10 ;  /* 0x0000000a09097220 */ /* 0x001fc80000400000 */
[----:B------:R-:W-:Y:S01]  /*1a60*/  FADD R11, R11, R9 ;  /* 0x000000090b0b7221 */ /* 0x000fe20000000000 */
[----:B------:R4:W-:Y:S06]  /*1a70*/  STS [R24+0x800], R9 ;  /* 0x0008000918007388 */ /* 0x0009ec0000000800 */
.L_x_28959:
[----:B------:R-:W-:Y:S05]  /*1a80*/  BSYNC.RECONVERGENT B1 ;  /* 0x0000000000017941 */ /* 0x000fea0003800200 */
.L_x_28958:
[----:B------:R-:W-:-:S04]  /*1a90*/  ISETP.GE.U32.AND P0, PT, R16, 0x300, PT ;  /* 0x000003001000780c */ /* 0x000fc80003f06070 */
[----:B------:R-:W-:-:S13]  /*1aa0*/  ISETP.GE.U32.AND.EX P0, PT, R18, RZ, PT, P0 ;  /* 0x000000ff1200720c */ /* 0x000fda0003f06100 */
[----:B------:R-:W-:Y:S05]  /*1ab0*/  @!P0 BRA `(.L_x_28957) ;  /* 0x0000000000e48947 */ /* 0x000fea0003800000 */
[----:B------:R-:W-:-:S05]  /*1ac0*/  VIADD R10, R0, 0x60 ;  /* 0x00000060000a7836 */ /* 0x000fca0000000000 */
[----:B----4-:R-:W-:-:S07]  /*1ad0*/  LEA R9, R5, R10, 0x18 ;  /* 0x0000000a05097211 */ /* 0x010fce00078ec0ff */
.L_x_28960:
[C---:B---3--:R-:W-:Y:S02]  /*1ae0*/  IMAD R10, R12.reuse, 0x4, R9 ;  /* 0x000000040c0a7824 */ /* 0x048fe400078e0209 */
[----:B------:R-:W-:Y:S02]  /*1af0*/  IMAD.MOV.U32 R32, RZ, RZ, 0x3bbb989d ;  /* 0x3bbb989dff207424 */ /* 0x000fe400078e00ff */
[----:B------:R-:W-:Y:S01]  /*1b00*/  IMAD.MOV.U32 R34, RZ, RZ, 0x437c0000 ;  /* 0x437c0000ff227424 */ /* 0x000fe200078e00ff */
[----:B--2---:R-:W0:Y:S01]  /*1b10*/  LDS R13, [R10] ;  /* 0x000000000a0d7984 */ /* 0x004e220000000800 */
[----:B------:R-:W-:-:S03]  /*1b20*/  VIADD R12, R12, 0x400 ;  /* 0x000004000c0c7836 */ /* 0x000fc60000000000 */
[----:B------:R-:W2:Y:S02]  /*1b30*/  LDS R27, [R10+0x400] ;  /* 0x000400000a1b7984 */ /* 0x000ea40000000800 */
[----:B------:R-:W-:Y:S02]  /*1b40*/  ISETP.GE.U32.AND P0, PT, R12, UR4, PT ;  /* 0x000000040c007c0c */ /* 0x000fe4000bf06070 */
[----:B------:R-:W4:Y:S02]  /*1b50*/  LDS R31, [R10+0x800] ;  /* 0x000800000a1f7984 */ /* 0x000f240000000800 */
[----:B------:R-:W-:Y:S02]  /*1b60*/  ISETP.GE.U32.AND.EX P0, PT, RZ, UR5, PT, P0 ;  /* 0x00000005ff007c0c */ /* 0x000fe4000bf06100 */
[----:B------:R-:W5:Y:S01]  /*1b70*/  LDS R33, [R10+0xc00] ;  /* 0x000c00000a217984 */ /* 0x000f620000000800 */
[----:B0--3--:R-:W-:-:S04]  /*1b80*/  FADD R15, -R8, R13 ;  /* 0x0000000d080f7221 */ /* 0x009fc80000000100 */
[----:B------:R-:W-:Y:S01]  /*1b90*/  FFMA.SAT R13, R15, R32, 0.5 ;  /* 0x3f0000000f0d7423 */ /* 0x000fe20000002020 */
[----:B--2---:R-:W-:-:S03]  /*1ba0*/  FADD R27, -R8, R27 ;  /* 0x0000001b081b7221 */ /* 0x004fc60000000100 */
[----:B------:R-:W-:Y:S01]  /*1bb0*/  FFMA.RM R13, R13, R34, 12582913 ;  /* 0x4b4000010d0d7423 */ /* 0x000fe20000004022 */
[----:B------:R-:W-:Y:S01]  /*1bc0*/  FFMA.SAT R29, R27, R32, 0.5 ;  /* 0x3f0000001b1d7423 */ /* 0x000fe20000002020 */
[C---:B----4-:R-:W-:Y:S02]  /*1bd0*/  FADD R31, -R8.reuse, R31 ;  /* 0x0000001f081f7221 */ /* 0x050fe40000000100 */
[C---:B------:R-:W-:Y:S01]  /*1be0*/  FADD R14, R13.reuse, -12583039 ;  /* 0xcb40007f0d0e7421 */ /* 0x040fe20000000000 */
[----:B-----5:R-:W-:Y:S01]  /*1bf0*/  FADD R33, -R8, R33 ;  /* 0x0000002108217221 */ /* 0x020fe20000000100 */
[----:B------:R-:W-:Y:S02]  /*1c00*/  IMAD.SHL.U32 R13, R13, 0x800000, RZ ;  /* 0x008000000d0d7824 */ /* 0x000fe400078e00ff */
[----:B------:R-:W-:Y:S01]  /*1c10*/  FFMA R28, R15, 1.4426950216293334961, -R14 ;  /* 0x3fb8aa3b0f1c7823 */ /* 0x000fe2000000080e */
[----:B------:R-:W-:Y:S01]  /*1c20*/  FFMA.RM R14, R29, R34, 12582913 ;  /* 0x4b4000011d0e7423 */ /* 0x000fe20000004022 */
[----:B------:R-:W-:-:S02]  /*1c30*/  FFMA.SAT R29, R33, R32, 0.5 ;  /* 0x3f000000211d7423 */ /* 0x000fc40000002020 */
[----:B------:R-:W-:Y:S01]  /*1c40*/  FFMA R28, R15, 1.925963033500011079e-08, R28 ;  /* 0x32a570600f1c7823 */ /* 0x000fe2000000001c */
[C---:B------:R-:W-:Y:S01]  /*1c50*/  FADD R30, R14.reuse, -12583039 ;  /* 0xcb40007f0e1e7421 */ /* 0x040fe20000000000 */
[----:B------:R-:W-:Y:S01]  /*1c60*/  FFMA.SAT R15, R31, R32, 0.5 ;  /* 0x3f0000001f0f7423 */ /* 0x000fe20000002020 */
[-C--:B------:R-:W-:Y:S01]  /*1c70*/  FFMA.RM R29, R29, R34.reuse, 12582913 ;  /* 0x4b4000011d1d7423 */ /* 0x080fe20000004022 */
[----:B------:R-:W-:Y:S02]  /*1c80*/  IMAD.SHL.U32 R14, R14, 0x800000, RZ ;  /* 0x008000000e0e7824 */ /* 0x000fe400078e00ff */
[C---:B------:R-:W-:Y:S01]  /*1c90*/  FFMA R30, R27.reuse, 1.4426950216293334961, -R30 ;  /* 0x3fb8aa3b1b1e7823 */ /* 0x040fe2000000081e */
[----:B------:R-:W0:Y:S03]  /*1ca0*/  MUFU.EX2 R28, R28 ;  /* 0x0000001c001c7308 */ /* 0x000e260000000800 */
[----:B------:R-:W-:Y:S01]  /*1cb0*/  FFMA R30, R27, 1.925963033500011079e-08, R30 ;  /* 0x32a570601b1e7823 */ /* 0x000fe2000000001e */
[----:B------:R-:W-:Y:S01]  /*1cc0*/  FFMA.RM R27, R15, R34, 12582913 ;  /* 0x4b4000010f1b7423 */ /* 0x000fe20000004022 */
[C---:B------:R-:W-:Y:S01]  /*1cd0*/  FADD R34, R29.reuse, -12583039 ;  /* 0xcb40007f1d227421 */ /* 0x040fe20000000000 */
[----:B------:R-:W-:-:S02]  /*1ce0*/  IMAD.SHL.U32 R29, R29, 0x800000, RZ ;  /* 0x008000001d1d7824 */ /* 0x000fc400078e00ff */
[----:B------:R-:W-:Y:S01]  /*1cf0*/  FADD R32, R27, -12583039 ;  /* 0xcb40007f1b207421 */ /* 0x000fe20000000000 */
[----:B------:R-:W-:Y:S01]  /*1d00*/  FFMA R34, R33, 1.4426950216293334961, -R34 ;  /* 0x3fb8aa3b21227823 */ /* 0x000fe20000000822 */
[----:B------:R-:W2:Y:S01]  /*1d10*/  MUFU.EX2 R15, R30 ;  /* 0x0000001e000f7308 */ /* 0x000ea20000000800 */
[----:B------:R-:W-:Y:S01]  /*1d20*/  SHF.L.U32 R27, R27, 0x17, RZ ;  /* 0x000000171b1b7819 */ /* 0x000fe200000006ff */
[----:B------:R-:W-:Y:S01]  /*1d30*/  FFMA R32, R31, 1.4426950216293334961, -R32 ;  /* 0x3fb8aa3b1f207823 */ /* 0x000fe20000000820 */
[----:B------:R-:W-:-:S03]  /*1d40*/  FFMA R34, R33, 1.925963033500011079e-08, R34 ;  /* 0x32a5706021227823 */ /* 0x000fc60000000022 */
[----:B------:R-:W-:Y:S01]  /*1d50*/  FFMA R32, R31, 1.925963033500011079e-08, R32 ;  /* 0x32a570601f207823 */ /* 0x000fe20000000020 */
[----:B0-----:R-:W-:Y:S02]  /*1d60*/  FMUL R13, R13, R28 ;  /* 0x0000001c0d0d7220 */ /* 0x001fe40000400000 */
[----:B------:R-:W0:Y:S02]  /*1d70*/  MUFU.EX2 R34, R34 ;  /* 0x0000002200227308 */ /* 0x000e240000000800 */
[----:B------:R-:W-:Y:S01]  /*1d80*/  FADD R11, R13, R11 ;  /* 0x0000000b0d0b7221 */ /* 0x000fe20000000000 */
[----:B------:R3:W-:Y:S05]  /*1d90*/  STS [R10], R13 ;  /* 0x0000000d0a007388 */ /* 0x0007ea0000000800 */
[----:B------:R-:W4:Y:S01]  /*1da0*/  MUFU.EX2 R32, R32 ;  /* 0x0000002000207308 */ /* 0x000f220000000800 */
[----:B--2---:R-:W-:-:S04]  /*1db0*/  FMUL R14, R14, R15 ;  /* 0x0000000f0e0e7220 */ /* 0x004fc80000400000 */
[----:B------:R-:W-:Y:S01]  /*1dc0*/  FADD R11, R11, R14 ;  /* 0x0000000e0b0b7221 */ /* 0x000fe20000000000 */
[----:B------:R3:W-:Y:S01]  /*1dd0*/  STS [R10+0x400], R14 ;  /* 0x0004000e0a007388 */ /* 0x0007e20000000800 */
[----:B0-----:R-:W-:-:S05]  /*1de0*/  FMUL R29, R29, R34 ;  /* 0x000000221d1d7220 */ /* 0x001fca0000400000 */
[----:B------:R3:W-:Y:S01]  /*1df0*/  STS [R10+0xc00], R29 ;  /* 0x000c001d0a007388 */ /* 0x0007e20000000800 */
[----:B----4-:R-:W-:-:S04]  /*1e00*/  FMUL R27, R27, R32 ;  /* 0x000000201b1b7220 */ /* 0x010fc80000400000 */
[----:B------:R-:W-:Y:S01]  /*1e10*/  FADD R11, R11, R27 ;  /* 0x0000001b0b0b7221 */ /* 0x000fe20000000000 */
[----:B------:R3:W-:Y:S03]  /*1e20*/  STS [R10+0x800], R27 ;  /* 0x0008001b0a007388 */ /* 0x0007e60000000800 */
[----:B------:R-:W-:Y:S01]  /*1e30*/  FADD R11, R11, R29 ;  /* 0x0000001d0b0b7221 */ /* 0x000fe20000000000 */
[----:B------:R-:W-:Y:S06]  /*1e40*/  @!P0 BRA `(.L_x_28960) ;  /* 0xfffffffc00248947 */ /* 0x000fec000383ffff */
.L_x_28957:
[----:B------:R-:W-:Y:S05]  /*1e50*/  BSYNC.RECONVERGENT B0 ;  /* 0x0000000000007941 */ /* 0x000fea0003800200 */
.L_x_28956:
[----:B0-----:R-:W-:Y:S01]  /*1e60*/  IMAD.MOV.U32 R15, RZ, RZ, R11 ;  /* 0x000000ffff0f7224 */ /* 0x001fe200078e000b */
[----:B------:R-:W-:Y:S01]  /*1e70*/  ISETP.GT.AND P0, PT, R26, 0xf, PT ;  /* 0x0000000f1a00780c */ /* 0x000fe20003f04270 */
[----:B------:R-:W-:Y:S01]  /*1e80*/  @P5 VIADD R0, R0, 0x30 ;  /* 0x0000003000005836 */ /* 0x000fe20000000000 */
[----:B----4-:R-:W-:Y:S01]  /*1e90*/  @P5 SHF.R.U32.HI R9, RZ, 0x3, R2 ;  /* 0x00000003ff095819 */ /* 0x010fe20000011602 */
[----:B------:R-:W-:Y:S01]  /*1ea0*/  BSSY.RECONVERGENT B0, `(.L_x_28961) ;  /* 0x000001c000007945 */ /* 0x000fe20003800200 */
[----:B---3--:R-:W0:Y:S02]  /*1eb0*/  SHFL.DOWN PT, R8, R15, 0x1, 0x1f ;  /* 0x08201f000f087f89 */ /* 0x008e2400000e0000 */
[----:B------:R-:W-:Y:S02]  /*1ec0*/  @P5 LEA R0, R5, R0, 0x18 ;  /* 0x0000000005005211 */ /* 0x000fe400078ec0ff */
[----:B------:R-:W-:-:S05]  /*1ed0*/  @P5 LOP3.LUT R9, R9, 0x7c, RZ, 0xc0, !PT ;  /* 0x0000007c09095812 */ /* 0x000fca00078ec0ff */
[----:B------:R-:W-:Y:S02]  /*1ee0*/  @P5 IMAD.IADD R0, R9, 0x1, R0 ;  /* 0x0000000109005824 */ /* 0x000fe400078e0200 */
        /* <DEDUP_REMOVED lines=9> */
[----:B------:R0:W-:Y:S01]  /*1f80*/  @P5 STS [R0+0x8], R15 ;  /* 0x0000080f00005388 */ /* 0x0001e20000000800 */
[----:B------:R-:W-:Y:S06]  /*1f90*/  BAR.SYNC.DEFER_BLOCKING 0x0 ;  /* 0x0000000000007b1d */ /* 0x000fec0000010000 */
[----:B------:R-:W-:Y:S05]  /*1fa0*/  @P6 BRA `(.L_x_28962) ;  /* 0x00000000002c6947 */ /* 0x000fea0003800000 */
[----:B0-----:R-:W0:Y:S04]  /*1fb0*/  LDS R0, [R3+0x3c] ;  /* 0x00003c0003007984 */ /* 0x001e280000000800 */
[----:B------:R-:W3:Y:S04]  /*1fc0*/  LDS.128 R8, [R3+0x40] ;  /* 0x0000400003087984 */ /* 0x000ee80000000c00 */
[----:B--2---:R-:W2:Y:S01]  /*1fd0*/  LDS.64 R12, [R3+0x50] ;  /* 0x00005000030c7984 */ /* 0x004ea20000000a00 */
[----:B0-----:R-:W-:-:S04]  /*1fe0*/  FADD R5, R15, R0 ;  /* 0x000000000f057221 */ /* 0x001fc80000000000 */
[----:B---3--:R-:W-:-:S04]  /*1ff0*/  FADD R8, R5, R8 ;  /* 0x0000000805087221 */ /* 0x008fc80000000000 */
[----:B------:R-:W-:-:S04]  /*2000*/  FADD R9, R8, R9 ;  /* 0x0000000908097221 */ /* 0x000fc80000000000 */
[----:B------:R-:W-:-:S04]  /*2010*/  FADD R10, R9, R10 ;  /* 0x0000000a090a7221 */ /* 0x000fc80000000000 */
[----:B------:R-:W-:-:S04]  /*2020*/  FADD R11, R10, R11 ;  /* 0x0000000b0a0b7221 */ /* 0x000fc80000000000 */
[----:B--2---:R-:W-:-:S04]  /*2030*/  FADD R12, R11, R12 ;  /* 0x0000000c0b0c7221 */ /* 0x004fc80000000000 */
[----:B------:R-:W-:-:S05]  /*2040*/  FADD R12, R12, R13 ;  /* 0x0000000d0c0c7221 */ /* 0x000fca0000000000 */
[----:B------:R3:W-:Y:S02]  /*2050*/  STS [R3+0x5c], R12 ;  /* 0x00005c0c03007388 */ /* 0x0007e40000000800 */
.L_x_28962:
[----:B------:R-:W-:Y:S05]  /*2060*/  BSYNC.RECONVERGENT B0 ;  /* 0x0000000000007941 */ /* 0x000fea0003800200 */
.L_x_28961:
[----:B------:R-:W-:Y:S01]  /*2070*/  BAR.SYNC.DEFER_BLOCKING 0x0 ;  /* 0x0000000000007b1d */ /* 0x000fe20000010000 */
[----:B------:R-:W-:-:S05]  /*2080*/  ISETP.GE.AND P0, PT, R2, R17, PT ;  /* 0x000000110200720c */ /* 0x000fca0003f06270 */
[----:B------:R-:W4:Y:S01]  /*2090*/  LDCU.64 UR8, c[0x0][0x3a0] ;  /* 0x00007400ff0877ac */ /* 0x000f220008000a00 */
[----:B------:R-:W-:Y:S01]  /*20a0*/  BSSY.RECONVERGENT B0, `(.L_x_28963) ;  /* 0x0000152000007945 */ /* 0x000fe20003800200 */
[----:B------:R-:W0:Y:S06]  /*20b0*/  LDCU.128 UR12, c[0x0][0x3a0] ;  /* 0x00007400ff0c77ac */ /* 0x000e2c0008000c00 */
[----:B------:R-:W-:Y:S05]  /*20c0*/  @P0 BRA `(.L_x_28964) ;  /* 0x00000014003c0947 */ /* 0x000fea0003800000 */
[----:B---3--:R-:W3:Y:S01]  /*20d0*/  LDS R3, [R3+0x5c] ;  /* 0x00005c0003037984 */ /* 0x008ee20000000800 */
[----:B------:R-:W-:Y:S01]  /*20e0*/  ISETP.NE.AND P0, PT, R25, RZ, PT ;  /* 0x000000ff1900720c */ /* 0x000fe20003f05270 */
[----:B------:R-:W-:Y:S01]  /*20f0*/  BSSY.RECONVERGENT B3, `(.L_x_28965) ;  /* 0x000008f000037945 */ /* 0x000fe20003800200 */
[----:B------:R-:W-:-:S11]  /*2100*/  IMAD.MOV.U32 R30, RZ, RZ, R2 ;  /* 0x000000ffff1e7224 */ /* 0x000fd600078e0002 */
[----:B------:R-:W-:Y:S05]  /*2110*/  @!P0 BRA `(.L_x_28966) ;  /* 0x0000000800308947 */ /* 0x000fea0003800000 */
[----:B0-----:R-:W0:Y:S01]  /*2120*/  LDS R0, [R24] ;  /* 0x0000000018007984 */ /* 0x001e220000000800 */
[----:B---3--:R-:W3:Y:S01]  /*2130*/  MUFU.RCP R8, R3 ;  /* 0x0000000300087308 */ /* 0x008ee20000001000 */
        /* <DEDUP_REMOVED lines=8> */
[----:B------:R-:W-:-:S07]  /*21c0*/  MOV R28, 0x21e0 ;  /* 0x000021e0001c7802 */ /* 0x000fce0000000f00 */
[----:B-12-4-:R-:W-:Y:S05]  /*21d0*/  CALL.REL.NOINC `($__internal_472_$__cuda_sm3x_div_rn_noftz_f32_slowpath) ;  /* 0x00000014009c7944 */ /* 0x016fea0003c00000 */
[----:B------:R-:W-:-:S07]  /*21e0*/  MOV R10, R13 ;  /* 0x0000000d000a7202 */ /* 0x000fce0000000f00 */
.L_x_28968:
[----:B----4-:R-:W-:Y:S05]  /*21f0*/  BSYNC.RECONVERGENT B4 ;  /* 0x0000000000047941 */ /* 0x010fea0003800200 */
.L_x_28967:
[----:B------:R-:W-:Y:S01]  /*2200*/  IMAD R12, R17, 0x4, R24 ;  /* 0x00000004110c7824 */ /* 0x000fe200078e0218 */
[----:B------:R-:W0:Y:S01]  /*2210*/  MUFU.RCP R0, R3 ;  /* 0x0000000300007308 */ /* 0x000e220000001000 */
[----:B------:R-:W-:Y:S03]  /*2220*/  BSSY.RECONVERGENT B4, `(.L_x_28969) ;  /* 0x000000d000047945 */ /* 0x000fe60003800200 */
[----:B------:R-:W3:Y:S01]  /*2230*/  LDS R8, [R12] ;  /* 0x000000000c087984 */ /* 0x000ee20000000800 */
[----:B0-----:R-:W-:-:S04]  /*2240*/  FFMA R5, -R3, R0, 1 ;  /* 0x3f80000003057423 */ /* 0x001fc80000000100 */
[----:B------:R-:W-:Y:S01]  /*2250*/  FFMA R0, R0, R5, R0 ;  /* 0x0000000500007223 */ /* 0x000fe20000000000 */
[----:B---3--:R-:W0:Y:S03]  /*2260*/  FCHK P0, R8, R3 ;  /* 0x0000000308007302 */ /* 0x008e260000000000 */
[----:B------:R-:W-:-:S04]  /*2270*/  FFMA R11, R0, R8, RZ ;  /* 0x00000008000b7223 */ /* 0x000fc800000000ff */
[----:B--2---:R-:W-:-:S04]  /*2280*/  FFMA R14, -R3, R11, R8 ;  /* 0x0000000b030e7223 */ /* 0x004fc80000000108 */
[----:B------:R-:W-:Y:S01]  /*2290*/  FFMA R11, R0, R14, R11 ;  /* 0x0000000e000b7223 */ /* 0x000fe2000000000b */
[----:B0-----:R-:W-:Y:S06]  /*22a0*/  @!P0 BRA `(.L_x_28970) ;  /* 0x0000000000108947 */ /* 0x001fec0003800000 */
[----:B------:R-:W-:Y:S01]  /*22b0*/  IMAD.MOV.U32 R0, RZ, RZ, R8 ;  /* 0x000000ffff007224 */ /* 0x000fe200078e0008 */
[----:B------:R-:W-:-:S07]  /*22c0*/  MOV R28, 0x22e0 ;  /* 0x000022e0001c7802 */ /* 0x000fce0000000f00 */
[----:B-1----:R-:W-:Y:S05]  /*22d0*/  CALL.REL.NOINC `($__internal_472_$__cuda_sm3x_div_rn_noftz_f32_slowpath) ;  /* 0x00000014005c7944 */ /* 0x002fea0003c00000 */
[----:B------:R-:W-:-:S07]  /*22e0*/  IMAD.MOV.U32 R11, RZ, RZ, R13 ;  /* 0x000000ffff0b7224 */ /* 0x000fce00078e000d */
.L_x_28970:
[----:B------:R-:W-:Y:S05]  /*22f0*/  BSYNC.RECONVERGENT B4 ;  /* 0x0000000000047941 */ /* 0x000fea0003800200 */
.L_x_28969:
[----:B------:R-:W0:Y:S01]  /*2300*/  LDCU.128 UR4, c[0x0][0x3a0] ;  /* 0x00007400ff0477ac */ /* 0x000e220008000c00 */
[C---:B------:R-:W-:Y:S02]  /*2310*/  IMAD.SHL.U32 R8, R2.reuse, 0x2, RZ ;  /* 0x0000000202087824 */ /* 0x040fe400078e00ff */
[----:B------:R-:W-:Y:S02]  /*2320*/  IMAD.MOV.U32 R9, RZ, RZ, RZ ;  /* 0x000000ffff097224 */ /* 0x000fe400078e00ff */
[----:B------:R-:W-:Y:S02]  /*2330*/  VIADD R30, R2, 0x100 ;  /* 0x00000100021e7836 */ /* 0x000fe40000000000 */
[----:B0-----:R-:W-:Y:S02]  /*2340*/  IMAD R0, R23, UR6, RZ ;  /* 0x0000000617007c24 */ /* 0x001fe4000f8e02ff */
[----:B------:R-:W-:Y:S01]  /*2350*/  IMAD.WIDE.U32 R8, R21, UR6, R8 ;  /* 0x0000000615087c25 */ /* 0x000fe2000f8e0008 */
[----:B-1----:R-:W-:-:S03]  /*2360*/  R2UR UR6, R6 ;  /* 0x00000000060672ca */ /* 0x002fc600000e0000 */
[----:B------:R-:W-:Y:S01]  /*2370*/  IMAD R5, R21, UR7, R0 ;  /* 0x0000000715057c24 */ /* 0x000fe2000f8e0200 */
[----:B------:R-:W-:-:S03]  /*2380*/  R2UR UR7, R7 ;  /* 0x00000000070772ca */ /* 0x000fc600000e0000 */
        /* <DEDUP_REMOVED lines=23> */
[----:B------:R-:W-:Y:S05]  /*2500*/  CALL.REL.NOINC `($__internal_472_$__cuda_sm3x_div_rn_noftz_f32_slowpath) ;  /* 0x0000001000d07944 */ /* 0x000fea0003c00000 */
[----:B------:R-:W-:-:S07]  /*2510*/  IMAD.MOV.U32 R10, RZ, RZ, R13 ;  /* 0x000000ffff0a7224 */ /* 0x000fce00078e000d */
.L_x_28972:
[----:B------:R-:W-:Y:S05]  /*2520*/  BSYNC.RECONVERGENT B4 ;  /* 0x0000000000047941 */ /* 0x000fea0003800200 */
.L_x_28971:
        /* <DEDUP_REMOVED lines=14> */
.L_x_28974:
[----:B------:R-:W-:Y:S05]  /*2610*/  BSYNC.RECONVERGENT B4 ;  /* 0x0000000000047941 */ /* 0x000fea0003800200 */
.L_x_28973:
[----:B------:R-:W-:Y:S01]  /*2620*/  IADD3 R0, P0, PT, R8, 0x200, RZ ;  /* 0x0000020008007810 */ /* 0x000fe20007f1e0ff */
[----:B------:R-:W0:Y:S01]  /*2630*/  LDCU.64 UR4, c[0x0][0x3a0] ;  /* 0x00007400ff0477ac */ /* 0x000e220008000a00 */
[----:B------:R-:W-:Y:S01]  /*2640*/  R2UR UR6, R6 ;  /* 0x00000000060672ca */ /* 0x000fe200000e0000 */
[----:B------:R-:W-:Y:S01]  /*2650*/  IMAD.MOV.U32 R30, RZ, RZ, R20 ;  /* 0x000000ffff1e7224 */ /* 0x000fe200078e0014 */
        /* <DEDUP_REMOVED lines=26> */
.L_x_28976:
[----:B------:R-:W-:Y:S05]  /*2800*/  BSYNC.RECONVERGENT B4 ;  /* 0x0000000000047941 */ /* 0x000fea0003800200 */
.L_x_28975:
        /* <DEDUP_REMOVED lines=12> */
[----:B------:R-:W-:Y:S05]  /*28d0*/  CALL.REL.NOINC `($__internal_472_$__cuda_sm3x_div_rn_noftz_f32_slowpath) ;  /* 0x0000000c00dc7944 */ /* 0x000fea0003c00000 */
[----:B------:R-:W-:-:S07]  /*28e0*/  IMAD.MOV.U32 R11, RZ, RZ, R13 ;  /* 0x000000ffff0b7224 */ /* 0x000fce00078e000d */
.L_x_28978:
[----:B------:R-:W-:Y:S05]  /*28f0*/  BSYNC.RECONVERGENT B4 ;  /* 0x0000000000047941 */ /* 0x000fea0003800200 */
.L_x_28977:
[----:B------:R-:W-:Y:S01]  /*2900*/  IADD3 R0, P0, PT, R8, 0x400, RZ ;  /* 0x0000040008007810 */ /* 0x000fe20007f1e0ff */
[----:B------:R-:W0:Y:S01]  /*2910*/  LDCU.64 UR4, c[0x0][0x3a0] ;  /* 0x00007400ff0477ac */ /* 0x000e220008000a00 */
[----:B------:R-:W-:Y:S01]  /*2920*/  R2UR UR6, R6 ;  /* 0x00000000060672ca */ /* 0x000fe200000e0000 */
[----:B------:R-:W-:Y:S01]  /*2930*/  IMAD.MOV.U32 R30, RZ, RZ, R22 ;  /* 0x000000ffff1e7224 */ /* 0x000fe200078e0016 */
        /* <DEDUP_REMOVED lines=10> */
.L_x_28966:
[----:B0---4-:R-:W-:Y:S05]  /*29e0*/  BSYNC.RECONVERGENT B3 ;  /* 0x0000000000037941 */ /* 0x011fea0003800200 */
.L_x_28965:
[----:B------:R-:W-:-:S13]  /*29f0*/  ISETP.GE.U32.AND P0, PT, R19, 0x300, PT ;  /* 0x000003001300780c */ /* 0x000fda0003f06070 */
[----:B------:R-:W-:Y:S05]  /*2a00*/  @!P0 BRA `(.L_x_28964) ;  /* 0x0000000800ec8947 */ /* 0x000fea0003800000 */
.L_x_28995:
        /* <DEDUP_REMOVED lines=17> */
[----:B-12---:R-:W-:Y:S05]  /*2b20*/  CALL.REL.NOINC `($__internal_472_$__cuda_sm3x_div_rn_noftz_f32_slowpath) ;  /* 0x0000000c00487944 */ /* 0x006fea0003c00000 */
[----:B------:R-:W-:-:S07]  /*2b30*/  IMAD.MOV.U32 R12, RZ, RZ, R13 ;  /* 0x000000ffff0c7224 */ /* 0x000fce00078e000d */
.L_x_28980:
[----:B------:R-:W-:Y:S05]  /*2b40*/  BSYNC.RECONVERGENT B3 ;  /* 0x0000000000037941 */ /* 0x000fea0003800200 */
.L_x_28979:
[----:B------:R-:W-:Y:S01]  /*2b50*/  IMAD R5, R17, 0x4, R32 ;  /* 0x0000000411057824 */ /* 0x000fe200078e0220 */
[----:B------:R-:W0:Y:S01]  /*2b60*/  MUFU.RCP R0, R3 ;  /* 0x0000000300007308 */ /* 0x000e220000001000 */
[----:B------:R-:W-:Y:S03]  /*2b70*/  BSSY.RECONVERGENT B3, `(.L_x_28981) ;  /* 0x000000c000037945 */ /* 0x000fe60003800200 */
[----:B------:R-:W3:Y:S01]  /*2b80*/  LDS R10, [R5] ;  /* 0x00000000050a7984 */ /* 0x000ee20000000800 */
[----:B0-----:R-:W-:-:S04]  /*2b90*/  FFMA R9, -R3, R0, 1 ;  /* 0x3f80000003097423 */ /* 0x001fc80000000100 */
[----:B------:R-:W-:Y:S01]  /*2ba0*/  FFMA R0, R0, R9, R0 ;  /* 0x0000000900007223 */ /* 0x000fe20000000000 */
[----:B---3--:R-:W0:Y:S03]  /*2bb0*/  FCHK P0, R10, R3 ;  /* 0x000000030a007302 */ /* 0x008e260000000000 */
[----:B--2---:R-:W-:-:S04]  /*2bc0*/  FFMA R13, R0, R10, RZ ;  /* 0x0000000a000d7223 */ /* 0x004fc800000000ff */
[----:B------:R-:W-:-:S04]  /*2bd0*/  FFMA R8, -R3, R13, R10 ;  /* 0x0000000d03087223 */ /* 0x000fc8000000010a */
[----:B------:R-:W-:Y:S01]  /*2be0*/  FFMA R13, R0, R8, R13 ;  /* 0x00000008000d7223 */ /* 0x000fe2000000000d */
[----:B0-----:R-:W-:Y:S06]  /*2bf0*/  @!P0 BRA `(.L_x_28982) ;  /* 0x00000000000c8947 */ /* 0x001fec0003800000 */
[----:B------:R-:W-:Y:S01]  /*2c00*/  IMAD.MOV.U32 R0, RZ, RZ, R10 ;  /* 0x000000ffff007224 */ /* 0x000fe200078e000a */
[----:B------:R-:W-:-:S07]  /*2c10*/  MOV R28, 0x2c30 ;  /* 0x00002c30001c7802 */ /* 0x000fce0000000f00 */
[----:B-1----:R-:W-:Y:S05]  /*2c20*/  CALL.REL.NOINC `($__internal_472_$__cuda_sm3x_div_rn_noftz_f32_slowpath) ;  /* 0x0000000c00087944 */ /* 0x002fea0003c00000 */
.L_x_28982:
[----:B------:R-:W-:Y:S05]  /*2c30*/  BSYNC.RECONVERGENT B3 ;  /* 0x0000000000037941 */ /* 0x000fea0003800200 */
.L_x_28981:
[----:B------:R-:W0:Y:S01]  /*2c40*/  LDS R34, [R32+0x400] ;  /* 0x0004000020227984 */ /* 0x000e220000000800 */
[----:B------:R-:W-:Y:S01]  /*2c50*/  IMAD.SHL.U32 R8, R30, 0x2, RZ ;  /* 0x000000021e087824 */ /* 0x000fe200078e00ff */
[----:B------:R-:W2:Y:S01]  /*2c60*/  MUFU.RCP R14, R3 ;  /* 0x00000003000e7308 */ /* 0x000ea20000001000 */
[----:B------:R-:W-:Y:S01]  /*2c70*/  IMAD R0, R23, UR14, RZ ;  /* 0x0000000e17007c24 */ /* 0x000fe2000f8e02ff */
[----:B-1----:R-:W-:Y:S01]  /*2c80*/  R2UR UR4, R6 ;  /* 0x00000000060472ca */ /* 0x002fe200000e0000 */
[----:B------:R-:W-:Y:S01]  /*2c90*/  IMAD.MOV.U32 R9, RZ, RZ, RZ ;  /* 0x000000ffff097224 */ /* 0x000fe200078e00ff */
[----:B------:R-:W-:Y:S01]  /*2ca0*/  R2UR UR5, R7 ;  /* 0x00000000070572ca */ /* 0x000fe200000e0000 */
[C---:B------:R-:W-:Y:S01]  /*2cb0*/  IMAD R27, R21.reuse, UR15, R0 ;  /* 0x0000000f151b7c24 */ /* 0x040fe2000f8e0200 */
[----:B------:R-:W-:Y:S01]  /*2cc0*/  BSSY.RECONVERGENT B3, `(.L_x_28983) ;  /* 0x0000016000037945 */ /* 0x000fe20003800200 */
[----:B------:R-:W-:-:S05]  /*2cd0*/  IMAD.WIDE.U32 R10, R21, UR14, R8 ;  /* 0x0000000e150a7c25 */ /* 0x000fca000f8e0008 */
[----:B------:R-:W-:-:S04]  /*2ce0*/  IADD3 R27, PT, PT, R27, R11, RZ ;  /* 0x0000000b1b1b7210 */ /* 0x000fc80007ffe0ff */
[----:B------:R-:W-:-:S05]  /*2cf0*/  LEA.HI R0, P0, R27, R10, RZ, 0x1 ;  /* 0x0000000a1b007211 */ /* 0x000fca00078108ff */
[----:B------:R-:W-:Y:S02]  /*2d00*/  IMAD.SHL.U32 R28, R0, 0x4, RZ ;  /* 0x00000004001c7824 */ /* 0x000fe400078e00ff */
[----:B------:R-:W-:-:S03]  /*2d10*/  IMAD.X R15, RZ, RZ, R27, P0 ;  /* 0x000000ffff0f7224 */ /* 0x000fc600000e061b */
[----:B------:R-:W-:Y:S02]  /*2d20*/  LOP3.LUT R28, R28, 0xfffffff8, RZ, 0xc0, !PT ;  /* 0xfffffff81c1c7812 */ /* 0x000fe400078ec0ff */
[----:B------:R-:W-:Y:S01]  /*2d30*/  SHF.L.U64.HI R0, R0, 0x2, R15 ;  /* 0x0000000200007819 */ /* 0x000fe2000001020f */
[----:B--2---:R-:W-:Y:S01]  /*2d40*/  FFMA R15, -R3, R14, 1 ;  /* 0x3f800000030f7423 */ /* 0x004fe2000000010e */
        /* <DEDUP_REMOVED lines=11> */
[----:B------:R-:W-:Y:S05]  /*2e00*/  CALL.REL.NOINC `($__internal_472_$__cuda_sm3x_div_rn_noftz_f32_slowpath) ;  /* 0x0000000800907944 */ /* 0x000fea0003c00000 */
[----:B------:R-:W-:-:S07]  /*2e10*/  IMAD.MOV.U32 R14, RZ, RZ, R13 ;  /* 0x000000ffff0e7224 */ /* 0x000fce00078e000d */
.L_x_28984:
[----:B------:R-:W-:Y:S05]  /*2e20*/  BSYNC.RECONVERGENT B3 ;  /* 0x0000000000037941 */ /* 0x000fea0003800200 */
.L_x_28983:
        /* <DEDUP_REMOVED lines=13> */
[----:B------:R-:W-:-:S07]  /*2f00*/  MOV R15, R13 ;  /* 0x0000000d000f7202 */ /* 0x000fce0000000f00 */
.L_x_28986:
[----:B------:R-:W-:Y:S05]  /*2f10*/  BSYNC.RECONVERGENT B3 ;  /* 0x0000000000037941 */ /* 0x000fea0003800200 */
.L_x_28985:
[----:B------:R-:W0:Y:S01]  /*2f20*/  LDS R28, [R32+0x800] ;  /* 0x00080000201c7984 */ /* 0x000e220000000800 */
[----:B------:R-:W-:Y:S01]  /*2f30*/  IADD3 R0, P0, PT, R10, 0x200, RZ ;  /* 0x000002000a007810 */ /* 0x000fe20007f1e0ff */
[----:B------:R-:W-:Y:S01]  /*2f40*/  BSSY.RECONVERGENT B3, `(.L_x_28987) ;  /* 0x0000018000037945 */ /* 0x000fe20003800200 */
[----:B------:R-:W1:Y:S01]  /*2f50*/  MUFU.RCP R10, R3 ;  /* 0x00000003000a7308 */ /* 0x000e620000001000 */
[----:B------:R-:W-:Y:S02]  /*2f60*/  R2UR UR4, R6 ;  /* 0x00000000060472ca */ /* 0x000fe400000e0000 */
[----:B------:R-:W-:Y:S01]  /*2f70*/  IMAD.X R11, RZ, RZ, R27, P0 ;  /* 0x000000ffff0b7224 */ /* 0x000fe200000e061b */
[----:B------:R-:W-:-:S04]  /*2f80*/  R2UR UR5, R7 ;  /* 0x00000000070572ca */ /* 0x000fc800000e0000 */
[----:B------:R-:W-:-:S05]  /*2f90*/  LEA.HI R0, P0, R11, R0, RZ, 0x1 ;  /* 0x000000000b007211 */ /* 0x000fca00078108ff */
[----:B------:R-:W-:Y:S02]  /*2fa0*/  IMAD.SHL.U32 R12, R0, 0x4, RZ ;  /* 0x00000004000c7824 */ /* 0x000fe400078e00ff */
[----:B------:R-:W-:-:S03]  /*2fb0*/  IMAD.X R11, RZ, RZ, R11, P0 ;  /* 0x000000ffff0b7224 */ /* 0x000fc600000e060b */
[----:B------:R-:W-:Y:S02]  /*2fc0*/  LOP3.LUT R12, R12, 0xfffffff8, RZ, 0xc0, !PT ;  /* 0xfffffff80c0c7812 */ /* 0x000fe400078ec0ff */
[----:B------:R-:W-:Y:S01]  /*2fd0*/  SHF.L.U64.HI R0, R0, 0x2, R11 ;  /* 0x0000000200007819 */ /* 0x000fe2000001020b */
[----:B-1----:R-:W-:Y:S01]  /*2fe0*/  FFMA R11, -R3, R10, 1 ;  /* 0x3f800000030b7423 */ /* 0x002fe2000000010a */
        /* <DEDUP_REMOVED lines=11> */
[----:B------:R-:W-:Y:S05]  /*30a0*/  CALL.REL.NOINC `($__internal_472_$__cuda_sm3x_div_rn_noftz_f32_slowpath) ;  /* 0x0000000400e87944 */ /* 0x000fea0003c00000 */
[----:B------:R-:W-:-:S07]  /*30b0*/  IMAD.MOV.U32 R10, RZ, RZ, R13 ;  /* 0x000000ffff0a7224 */ /* 0x000fce00078e000d */
.L_x_28988:
[----:B------:R-:W-:Y:S05]  /*30c0*/  BSYNC.RECONVERGENT B3 ;  /* 0x0000000000037941 */ /* 0x000fea0003800200 */
.L_x_28987:
        /* <DEDUP_REMOVED lines=14> */
.L_x_28990:
[----:B------:R-:W-:Y:S05]  /*31b0*/  BSYNC.RECONVERGENT B3 ;  /* 0x0000000000037941 */ /* 0x000fea0003800200 */
.L_x_28989:
[----:B------:R-:W0:Y:S01]  /*31c0*/  LDS R32, [R32+0xc00] ;  /* 0x000c000020207984 */ /* 0x000e220000000800 */
[----:B------:R-:W-:Y:S01]  /*31d0*/  VIADD R12, R8, 0x400 ;  /* 0x00000400080c7836 */ /* 0x000fe20000000000 */
[----:B------:R-:W-:Y:S01]  /*31e0*/  R2UR UR4, R6 ;  /* 0x00000000060472ca */ /* 0x000fe200000e0000 */
[----:B------:R-:W-:Y:S01]  /*31f0*/  IMAD R0, R23, UR14, RZ ;  /* 0x0000000e17007c24 */ /* 0x000fe2000f8e02ff */
[----:B------:R-:W-:Y:S01]  /*3200*/  R2UR UR5, R7 ;  /* 0x00000000070572ca */ /* 0x000fe200000e0000 */
[----:B------:R-:W-:Y:S01]  /*3210*/  IMAD.MOV.U32 R13, RZ, RZ, RZ ;  /* 0x000000ffff0d7224 */ /* 0x000fe200078e00ff */
[----:B------:R-:W-:Y:S01]  /*3220*/  BSSY.RECONVERGENT B3, `(.L_x_28991) ;  /* 0x0000018000037945 */ /* 0x000fe20003800200 */
[C---:B------:R-:W-:Y:S02]  /*3230*/  IMAD R15, R21.reuse, UR15, R0 ;  /* 0x0000000f150f7c24 */ /* 0x040fe4000f8e0200 */
[----:B------:R-:W-:-:S04]  /*3240*/  IMAD.WIDE.U32 R12, R21, UR14, R12 ;  /* 0x0000000e150c7c25 */ /* 0x000fc8000f8e000c */
[----:B------:R-:W-:-:S05]  /*3250*/  IMAD.IADD R13, R15, 0x1, R13 ;  /* 0x000000010f0d7824 */ /* 0x000fca00078e020d */
[----:B------:R-:W-:Y:S02]  /*3260*/  LEA.HI R0, P0, R13, R12, RZ, 0x1 ;  /* 0x0000000c0d007211 */ /* 0x000fe400078108ff */
[----:B------:R-:W1:Y:S02]  /*3270*/  MUFU.RCP R12, R3 ;  /* 0x00000003000c7308 */ /* 0x000e640000001000 */
[----:B------:R-:W-:Y:S01]  /*3280*/  IADD3.X R13, PT, PT, RZ, R13, RZ, P0, !PT ;  /* 0x0000000dff0d7210 */ /* 0x000fe200007fe4ff */
[----:B------:R-:W-:-:S03]  /*3290*/  IMAD.SHL.U32 R14, R0, 0x4, RZ ;  /* 0x00000004000e7824 */ /* 0x000fc600078e00ff */
[----:B------:R-:W-:Y:S02]  /*32a0*/  SHF.L.U64.HI R0, R0, 0x2, R13 ;  /* 0x0000000200007819 */ /* 0x000fe4000001020d */
[----:B------:R-:W-:-:S04]  /*32b0*/  LOP3.LUT R14, R14, 0xfffffff8, RZ, 0xc0, !PT ;  /* 0xfffffff80e0e7812 */ /* 0x000fc800078ec0ff */
[----:B------:R-:W-:-:S04]  /*32c0*/  IADD3 R14, P0, PT, R14, UR12, RZ ;  /* 0x0000000c0e0e7c10 */ /* 0x000fc8000ff1e0ff */
[----:B------:R-:W-:Y:S01]  /*32d0*/  IADD3.X R15, PT, PT, R0, UR13, RZ, P0, !PT ;  /* 0x0000000d000f7c10 */ /* 0x000fe200087fe4ff */
[----:B-1----:R-:W-:-:S04]  /*32e0*/  FFMA R13, -R3, R12, 1 ;  /* 0x3f800000030d7423 */ /* 0x002fc8000000010c */
[----:B------:R-:W-:Y:S01]  /*32f0*/  FFMA R0, R12, R13, R12 ;  /* 0x0000000d0c007223 */ /* 0x000fe2000000000c */
[----:B------:R1:W-:Y:S02]  /*3300*/  STG.E.64 desc[UR4][R14.64], R10 ;  /* 0x0000000a0e007986 */ /* 0x0003e4000c101b04 */
        /* <DEDUP_REMOVED lines=9> */
.L_x_28992:
[----:B------:R-:W-:Y:S05]  /*33a0*/  BSYNC.RECONVERGENT B3 ;  /* 0x0000000000037941 */ /* 0x000fea0003800200 */
.L_x_28991:
        /* <DEDUP_REMOVED lines=13> */
.L_x_28994:
[----:B------:R-:W-:Y:S05]  /*3480*/  BSYNC.RECONVERGENT B3 ;  /* 0x0000000000037941 */ /* 0x000fea0003800200 */
.L_x_28993:
[----:B------:R-:W-:Y:S01]  /*3490*/  VIADD R8, R8, 0x600 ;  /* 0x0000060008087836 */ /* 0x000fe20000000000 */
[----:B------:R-:W-:Y:S01]  /*34a0*/  R2UR UR4, R6 ;  /* 0x00000000060472ca */ /* 0x000fe200000e0000 */
[----:B------:R-:W-:Y:S01]  /*34b0*/  IMAD R0, R23, UR14, RZ ;  /* 0x0000000e17007c24 */ /* 0x000fe2000f8e02ff */
[----:B------:R-:W-:Y:S01]  /*34c0*/  R2UR UR5, R7 ;  /* 0x00000000070572ca */ /* 0x000fe200000e0000 */
[----:B------:R-:W-:Y:S02]  /*34d0*/  IMAD.MOV.U32 R9, RZ, RZ, RZ ;  /* 0x000000ffff097224 */ /* 0x000fe400078e00ff */
[C---:B------:R-:W-:Y:S02]  /*34e0*/  IMAD R5, R21.reuse, UR15, R0 ;  /* 0x0000000f15057c24 */ /* 0x040fe4000f8e0200 */
[----:B------:R-:W-:-:S04]  /*34f0*/  IMAD.WIDE.U32 R8, R21, UR14, R8 ;  /* 0x0000000e15087c25 */ /* 0x000fc8000f8e0008 */
[----:B------:R-:W-:Y:S01]  /*3500*/  VIADD R30, R30, 0x400 ;  /* 0x000004001e1e7836 */ /* 0x000fe20000000000 */
        /* <DEDUP_REMOVED lines=11> */
.L_x_28964:
[----:B0---4-:R-:W-:Y:S05]  /*35c0*/  BSYNC.RECONVERGENT B0 ;  /* 0x0000000000007941 */ /* 0x011fea0003800200 */
.L_x_28963:
[----:B------:R-:W0:Y:S01]  /*35d0*/  LDCU.64 UR4, c[0x0][0x3b0] ;  /* 0x00007600ff0477ac */ /* 0x000e220008000a00 */
[----:B------:R-:W-:-:S05]  /*35e0*/  IADD3 R21, P0, PT, R4, R21, RZ ;  /* 0x0000001504157210 */ /* 0x000fca0007f1e0ff */
[----:B------:R-:W-:Y:S01]  /*35f0*/  IMAD.X R23, RZ, RZ, R23, P0 ;  /* 0x000000ffff177224 */ /* 0x000fe200000e0617 */
[----:B0-----:R-:W-:-:S04]  /*3600*/  ISETP.GE.U32.AND P0, PT, R21, UR4, PT ;  /* 0x0000000415007c0c */ /* 0x001fc8000bf06070 */
[----:B------:R-:W-:-:S13]  /*3610*/  ISETP.GE.AND.EX P0, PT, R23, UR5, PT, P0 ;  /* 0x0000000517007c0c */ /* 0x000fda000bf06300 */
[----:B------:R-:W-:Y:S05]  /*3620*/  @!P0 BRA `(.L_x_28996) ;  /* 0xffffffcc003c8947 */ /* 0x000fea000383ffff */
[----:B------:R-:W-:Y:S05]  /*3630*/  EXIT ;  /* 0x000000000000794d */ /* 0x000fea0003800000 */
.L_x_28952:
[----:B------:R-:W-:Y:S02]  /*3640*/  HFMA2 R12, -RZ, RZ, 0, 5.9604644775390625e-08 ;  /* 0x00000001ff0c7431 */ /* 0x000fe400000001ff */
[----:B------:R-:W-:Y:S02]  /*3650*/  IMAD.MOV.U32 R13, RZ, RZ, R5 ;  /* 0x000000ffff0d7224 */ /* 0x000fe400078e0005 */
[----:B------:R-:W-:Y:S02]  /*3660*/  IMAD.MOV.U32 R11, RZ, RZ, 0x1f ;  /* 0x0000001fff0b7424 */ /* 0x000fe400078e00ff */
[----:B------:R-:W-:-:S07]  /*3670*/  IMAD.MOV.U32 R15, RZ, RZ, -0x1 ;  /* 0xffffffffff0f7424 */ /* 0x000fce00078e00ff */
[----:B01----:R-:W-:Y:S05]  /*3680*/  WARPSYNC.COLLECTIVE R15, `(.L_x_28997) ;  /* 0x000000000f087348 */ /* 0x003fea0003c00000 */
[----:B0-----:R0:W2:Y:S02]  /*3690*/  SHFL.DOWN P6, R14, R13, R12, R11 ;  /* 0x0800000c0d0e7389 */ /* 0x0010a400000c000b */
[----:B012---:R-:W-:Y:S05]  /*36a0*/  ENDCOLLECTIVE ;  /* 0x000000000000791b */ /* 0x007fea0003800000 */
.L_x_28997:
[----:B------:R-:W-:Y:S01]  /*36b0*/  IMAD.MOV.U32 R12, RZ, RZ, 0x2 ;  /* 0x00000002ff0c7424 */ /* 0x000fe200078e00ff */
[----:B------:R-:W-:-:S05]  /*36c0*/  @!P1 FMNMX R5, R14, R5, !PT ;  /* 0x000000050e059209 */ /* 0x000fca0007800000 */
[----:B------:R-:W-:-:S07]  /*36d0*/  IMAD.MOV.U32 R13, RZ, RZ, R5 ;  /* 0x000000ffff0d7224 */ /* 0x000fce00078e0005 */
[----:B------:R-:W-:Y:S05]  /*36e0*/  WARPSYNC.COLLECTIVE R15, `(.L_x_28998) ;  /* 0x000000000f087348 */ /* 0x000fea0003c00000 */
[----:B------:R0:W1:Y:S02]  /*36f0*/  SHFL.DOWN P6, R14, R13, R12, R11 ;  /* 0x0800000c0d0e7389 */ /* 0x00006400000c000b */
[----:B01----:R-:W-:Y:S05]  /*3700*/  ENDCOLLECTIVE ;  /* 0x000000000000791b */ /* 0x003fea0003800000 */
.L_x_28998:
[----:B------:R-:W-:Y:S02]  /*3710*/  MOV R12, 0x4 ;  /* 0x00000004000c7802 */ /* 0x000fe40000000f00 */
[----:B------:R-:W-:-:S05]  /*3720*/  @!P2 FMNMX R5, R5, R14, !PT ;  /* 0x0000000e0505a209 */ /* 0x000fca0007800000 */
[----:B------:R-:W-:-:S07]  /*3730*/  IMAD.MOV.U32 R13, RZ, RZ, R5 ;  /* 0x000000ffff0d7224 */ /* 0x000fce00078e0005 */
[----:B------:R-:W-:Y:S05]  /*3740*/  WARPSYNC.COLLECTIVE R15, `(.L_x_28999) ;  /* 0x000000000f087348 */ /* 0x000fea0003c00000 */
[----:B------:R0:W1:Y:S02]  /*3750*/  SHFL.DOWN P6, R14, R13, R12, R11 ;  /* 0x0800000c0d0e7389 */ /* 0x00006400000c000b */
[----:B01----:R-:W-:Y:S05]  /*3760*/  ENDCOLLECTIVE ;  /* 0x000000000000791b */ /* 0x003fea0003800000 */
.L_x_28999:
[----:B------:R-:W-:Y:S01]  /*3770*/  IMAD.MOV.U32 R12, RZ, RZ, 0x8 ;  /* 0x00000008ff0c7424 */ /* 0x000fe200078e00ff */
[----:B------:R-:W-:-:S05]  /*3780*/  @!P3 FMNMX R5, R5, R14, !PT ;  /* 0x0000000e0505b209 */ /* 0x000fca0007800000 */
[----:B------:R-:W-:-:S07]  /*3790*/  IMAD.MOV.U32 R13, RZ, RZ, R5 ;  /* 0x000000ffff0d7224 */ /* 0x000fce00078e0005 */
[----:B------:R-:W-:Y:S05]  /*37a0*/  WARPSYNC.COLLECTIVE R15, `(.L_x_29000) ;  /* 0x000000000f087348 */ /* 0x000fea0003c00000 */
[----:B------:R0:W1:Y:S02]  /*37b0*/  SHFL.DOWN P6, R14, R13, R12, R11 ;  /* 0x0800000c0d0e7389 */ /* 0x00006400000c000b */
[----:B01----:R-:W-:Y:S05]  /*37c0*/  ENDCOLLECTIVE ;  /* 0x000000000000791b */ /* 0x003fea0003800000 */
.L_x_29000:
[----:B------:R-:W-:Y:S01]  /*37d0*/  IMAD.MOV.U32 R12, RZ, RZ, 0x10 ;  /* 0x00000010ff0c7424 */ /* 0x000fe200078e00ff */
[----:B------:R-:W-:-:S04]  /*37e0*/  FMNMX R3, R5, R14, !PT ;  /* 0x0000000e05037209 */ /* 0x000fc80007800000 */
[----:B------:R-:W-:-:S05]  /*37f0*/  FSEL R0, R5, R3, P4 ;  /* 0x0000000305007208 */ /* 0x000fca0002000000 */
[----:B------:R-:W-:-:S07]  /*3800*/  IMAD.MOV.U32 R13, RZ, RZ, R0 ;  /* 0x000000ffff0d7224 */ /* 0x000fce00078e0000 */
[----:B------:R-:W-:Y:S05]  /*3810*/  WARPSYNC.COLLECTIVE R15, `(.L_x_29001) ;  /* 0x000000000f087348 */ /* 0x000fea0003c00000 */
[----:B------:R0:W1:Y:S02]  /*3820*/  SHFL.DOWN P6, R14, R13, R12, R11 ;  /* 0x0800000c0d0e7389 */ /* 0x00006400000c000b */
[----:B01----:R-:W-:Y:S05]  /*3830*/  ENDCOLLECTIVE ;  /* 0x000000000000791b */ /* 0x003fea0003800000 */
.L_x_29001:
[----:B------:R-:W-:Y:S05]  /*3840*/  BRA `(.L_x_29002) ;  /* 0xffffffdc00147947 */ /* 0x000fea000383ffff */
        .weak           $__internal_472_$__cuda_sm3x_div_rn_noftz_f32_slowpath
        .type           $__internal_472_$__cuda_sm3x_div_rn_noftz_f32_slowpath,@function
        .size           $__internal_472_$__cuda_sm3x_div_rn_noftz_f32_slowpath,(.L_x_37849 - $__internal_472_$__cuda_sm3x_div_rn_noftz_f32_slowpath)
$__internal_472_$__cuda_sm3x_div_rn_noftz_f32_slowpath:
        /* <DEDUP_REMOVED lines=35> */
.L_x_29004:
        /* <DEDUP_REMOVED lines=51> */
.L_x_29011:
[----:B------:R-:W-:-:S04]  /*3db0*/  LOP3.LUT R29, R29, 0x80000000, RZ, 0xc0, !PT ;  /* 0x800000001d1d7812 */ /* 0x000fc800078ec0ff */
[----:B------:R-:W-:Y:S01]  /*3dc0*/  LOP3.LUT R29, R29, 0x7f800000, RZ, 0xfc, !PT ;  /* 0x7f8000001d1d7812 */ /* 0x000fe200078efcff */
[----:B------:R-:W-:Y:S06]  /*3dd0*/  BRA `(.L_x_29012) ;  /* 0x0000000000047947 */ /* 0x000fec0003800000 */
.L_x_29010:
[----:B------:R-:W-:-:S07]  /*3de0*/  IMAD R29, R34, 0x800000, R29 ;  /* 0x00800000221d7824 */ /* 0x000fce00078e021d */
.L_x_29012:
[----:B------:R-:W-:Y:S05]  /*3df0*/  BSYNC.RECONVERGENT B2 ;  /* 0x0000000000027941 */ /* 0x000fea0003800200 */
.L_x_29009:
[----:B------:R-:W-:Y:S05]  /*3e00*/  BRA `(.L_x_29013) ;  /* 0x0000000000207947 */ /* 0x000fea0003800000 */
.L_x_29008:
[----:B------:R-:W-:-:S04]  /*3e10*/  LOP3.LUT R29, R29, 0x80000000, R0, 0x48, !PT ;  /* 0x800000001d1d7812 */ /* 0x000fc800078e4800 */
[----:B------:R-:W-:Y:S01]  /*3e20*/  LOP3.LUT R29, R29, 0x7f800000, RZ, 0xfc, !PT ;  /* 0x7f8000001d1d7812 */ /* 0x000fe200078efcff */
[----:B------:R-:W-:Y:S06]  /*3e30*/  BRA `(.L_x_29013) ;  /* 0x0000000000147947 */ /* 0x000fec0003800000 */
.L_x_29007:
[----:B------:R-:W-:Y:S01]  /*3e40*/  LOP3.LUT R29, R29, 0x80000000, R0, 0x48, !PT ;  /* 0x800000001d1d7812 */ /* 0x000fe200078e4800 */
[----:B------:R-:W-:Y:S06]  /*3e50*/  BRA `(.L_x_29013) ;  /* 0x00000000000c7947 */ /* 0x000fec0003800000 */
.L_x_29006:
[----:B------:R-:W0:Y:S01]  /*3e60*/  MUFU.RSQ R29, -QNAN ;  /* 0xffc00000001d7908 */ /* 0x000e220000001400 */
[----:B------:R-:W-:Y:S05]  /*3e70*/  BRA `(.L_x_29013) ;  /* 0x0000000000047947 */ /* 0x000fea0003800000 */
.L_x_29005:
[----:B------:R-:W-:-:S07]  /*3e80*/  FADD.FTZ R29, R0, R3 ;  /* 0x00000003001d7221 */ /* 0x000fce0000010000 */
.L_x_29013:
[----:B------:R-:W-:Y:S05]  /*3e90*/  BSYNC.RECONVERGENT B1 ;  /* 0x0000000000017941 */ /* 0x000fea0003800200 */
.L_x_29003:
[----:B0-----:R-:W-:Y:S02]  /*3ea0*/  IMAD.MOV.U32 R13, RZ, RZ, R29 ;  /* 0x000000ffff0d7224 */ /* 0x001fe400078e001d */
[----:B------:R-:W-:-:S04]  /*3eb0*/  IMAD.MOV.U32 R29, RZ, RZ, 0x0 ;  /* 0x00000000ff1d7424 */ /* 0x000fc800078e00ff */
[----:B------:R-:W-:Y:S05]  /*3ec0*/  RET.REL.NODEC R28 `(_Z20SoftmaxBlockSMemImplI24ElementwiseScaleMaskLoadIffbE11DirectStoreIffEfLi2ELi256EL9Algorithm0EEvT_T0_ll) ;  /* 0xffffffc01c4c7950 */ /* 0x000fea0003c3ffff */
.L_x_29014:
        /* <DEDUP_REMOVED lines=11> */
.L_x_37849:


//--------------------- .text._Z20SoftmaxBlockSMemImplI24ElementwiseScaleMaskLoadIffbE11DirectStoreIffEfLi2ELi512EL9Algorithm0EEvT_T0_ll --------------------------
	.section	.text._Z20SoftmaxBlockSMemImplI24ElementwiseScaleMaskLoadIffbE11DirectStoreIffEfLi2ELi512EL9Algorithm0EEvT_T0_ll,"ax",@progbits
	.align	128
        .global         _Z20SoftmaxBlockSMemImplI24ElementwiseScaleMaskLoadIffbE11DirectStoreIffEfLi2ELi512EL9Algorithm0EEvT_T0_ll
        .type           _Z20SoftmaxBlockSMemImplI24ElementwiseScaleMaskLoadIffbE11DirectStoreIffEfLi2ELi512EL9Algorithm0EEvT_T0_ll,@function
        .size           _Z20SoftmaxBlockSMemImplI24ElementwiseScaleMaskLoadIffbE11DirectStoreIffEfLi2ELi512EL9Algorithm0EEvT_T0_ll,(.L_x_37850 - _Z20SoftmaxBlockSMemImplI24ElementwiseScaleMaskLoadIffbE11DirectStoreIffEfLi2ELi512EL9Algorithm0EEvT_T0_ll)
        .other          _Z20SoftmaxBlockSMemImplI24ElementwiseScaleMaskLoadIffbE11DirectStoreIffEfLi2ELi512EL9Algorithm0EEvT_T0_ll,@"STO_CUDA_ENTRY STV_DEFAULT"
_Z20SoftmaxBlockSMemImplI24ElementwiseScaleMaskLoadIffbE11DirectStoreIffEfLi2ELi512EL9Algorithm0EEvT_T0_ll:
.text._Z20SoftmaxBlockSMemImplI24ElementwiseScaleMaskLoadIffbE11DirectStoreIffEfLi2ELi512EL9Algorithm0EEvT_T0_ll:
        /* <DEDUP_REMOVED lines=22> */
.L_x_29015:
        /* <DEDUP_REMOVED lines=19> */
[----:B------:R-:W-:Y:S02]  /*0290*/  VIADD R24, R7, 0x600 ;  /* 0x0000060007187836 */ /* 0x000fe40000000000 */
[----:B------:R-:W-:Y:S02]  /*02a0*/  SHF.R.U64 R2, R2, 0x1, R11 ;  /* 0x0000000102027819 */ /* 0x000fe4000000120b */
[C---:B------:R-:W-:Y:S02]  /*02b0*/  IADD3 R3, P0, PT, R9.reuse, R12, RZ ;  /* 0x0000000c09037210 */ /* 0x040fe40007f1e0ff */
[----:B------:R-:W-:-:S02]  /*02c0*/  IADD3 R28, PT, PT, R9, R2, RZ ;  /* 0x00000002091c7210 */ /* 0x000fc40007ffe0ff */
[----:B------:R-:W-:Y:S02]  /*02d0*/  IADD3.X R0, PT, PT, R13, -0x1, RZ, P0, !PT ;  /* 0xffffffff0d007810 */ /* 0x000fe400007fe4ff */
[----:B------:R-:W-:Y:S02]  /*02e0*/  LEA.HI R26, R28, 0x1, RZ, 0x17 ;  /* 0x000000011c1a7811 */ /* 0x000fe400078fb8ff */
[C---:B------:R-:W-:Y:S02]  /*02f0*/  LOP3.LUT R6, R7.reuse, 0x400, RZ, 0xfc, !PT ;  /* 0x0000040007067812 */ /* 0x040fe400078efcff */
[----:B------:R-:W-:Y:S02]  /*0300*/  LEA R29, R7, UR4, 0x2 ;  /* 0x00000004071d7c11 */ /* 0x000fe4000f8e10ff */
[----:B0--3--:R-:W-:-:S07]  /*0310*/  LOP3.LUT R26, R26, 0x3, RZ, 0xc0, !PT ;  /* 0x000000031a1a7812 */ /* 0x009fce00078ec0ff */
.L_x_29065:
[C---:B------:R-:W-:Y:S01]  /*0320*/  ISETP.GE.AND P0, PT, R7.reuse, R2, PT ;  /* 0x000000020700720c */ /* 0x040fe20003f06270 */
[----:B------:R-:W-:Y:S01]  /*0330*/  BSSY.RECONVERGENT B0, `(.L_x_29016) ;  /* 0x0000105000007945 */ /* 0x000fe20003800200 */
[----:B------:R-:W-:Y:S02]  /*0340*/  VIADD R32, R7, 0x200 ;  /* 0x0000020007207836 */ /* 0x000fe40000000000 */
[----:B------:R-:W-:-:S09]  /*0350*/  IMAD.MOV.U32 R17, RZ, RZ, -0x800000 ;  /* 0xff800000ff117424 */ /* 0x000fd200078e00ff */
[----:B--234-:R-:W-:Y:S05]  /*0360*/  @P0 BRA `(.L_x_29017) ;  /* 0x0000001000040947 */ /* 0x01cfea0003800000 */
[----:B------:R-:W-:Y:S01]  /*0370*/  ISETP.NE.AND P0, PT, R26, RZ, PT ;  /* 0x000000ff1a00720c */ /* 0x000fe20003f05270 */
[----:B------:R-:W-:Y:S01]  /*0380*/  BSSY.RECONVERGENT B1, `(.L_x_29018) ;  /* 0x000006d000017945 */ /* 0x000fe20003800200 */
[----:B------:R-:W-:Y:S02]  /*0390*/  IMAD.MOV.U32 R17, RZ, RZ, -0x800000 ;  /* 0xff800000ff117424 */ /* 0x000fe400078e00ff */
[----:B------:R-:W-:-:S09]  /*03a0*/  IMAD.MOV.U32 R19, RZ, RZ, R7 ;  /* 0x000000ffff137224 */ /* 0x000fd200078e0007 */
[----:B------:R-:W-:Y:S05]  /*03b0*/  @!P0 BRA `(.L_x_29019) ;  /* 0x0000000400a48947 */ /* 0x000fea0003800000 */
[----:B------:R-:W0:Y:S01]  /*03c0*/  LDC.64 R22, c[0x0][0x390] ;  /* 0x0000e400ff167b82 */ /* 0x000e220000000a00 */
[----:B------:R-:W-:Y:S01]  /*03d0*/  IMAD.SHL.U32 R10, R7, 0x2, RZ ;  /* 0x00000002070a7824 */ /* 0x000fe200078e00ff */
[----:B-1----:R-:W-:Y:S01]  /*03e0*/  R2UR UR4, R30 ;  /* 0x000000001e0472ca */ /* 0x002fe200000e0000 */
[----:B------:R-:W-:Y:S01]  /*03f0*/  IMAD.MOV.U32 R11, RZ, RZ, RZ ;  /* 0x000000ffff0b7224 */ /* 0x000fe200078e00ff */
[----:B------:R-:W-:-:S04]  /*0400*/  R2UR UR5, R31 ;  /* 0x000000001f0572ca */ /* 0x000fc800000e0000 */
[----:B------:R-:W1:Y:S01]  /*0410*/  LDC.64 R8, c[0x0][0x388] ;  /* 0x0000e200ff087b82 */ /* 0x000e620000000a00 */
[-C--:B0-----:R-:W-:Y:S02]  /*0420*/  IMAD R12, R27, R22.reuse, RZ ;  /* 0x000000161b0c7224 */ /* 0x081fe400078e02ff */
[----:B------:R-:W-:-:S04]  /*0430*/  IMAD.WIDE.U32 R10, R25, R22, R10 ;  /* 0x00000016190a7225 */ /* 0x000fc800078e000a */
[----:B------:R-:W-:Y:S02]  /*0440*/  IMAD R23, R25, R23, R12 ;  /* 0x0000001719177224 */ /* 0x000fe400078e020c */
[----:B------:R-:W0:Y:S02]  /*0450*/  LDC.64 R12, c[0x0][0x380] ;  /* 0x0000e000ff0c7b82 */ /* 0x000e240000000a00 */
[----:B------:R-:W-:-:S05]  /*0460*/  IMAD.IADD R23, R11, 0x1, R23 ;  /* 0x000000010b177824 */ /* 0x000fca00078e0217 */
[----:B------:R-:W-:-:S04]  /*0470*/  LEA.HI R18, P0, R23, R10, RZ, 0x1 ;  /* 0x0000000a17127211 */ /* 0x000fc800078108ff */
[----:B------:R-:W-:Y:S02]  /*0480*/  LOP3.LUT R15, R18, 0xfffffffe, RZ, 0xc0, !PT ;  /* 0xfffffffe120f7812 */ /* 0x000fe400078ec0ff */
[----:B------:R-:W-:Y:S02]  /*0490*/  IADD3.X R20, PT, PT, RZ, R23, RZ, P0, !PT ;  /* 0x00000017ff147210 */ /* 0x000fe400007fe4ff */
        /* <DEDUP_REMOVED lines=14> */
[----:B------:R0:W2:Y:S01]  /*0580*/  @P1 LDG.E R34, desc[UR6][R18.64+0x4] ;  /* 0x0000040612221981 */ /* 0x0000a2000c1e1900 */
[----:B------:R-:W3:Y:S01]  /*0590*/  LDC R16, c[0x0][0x398] ;  /* 0x0000e600ff107b82 */ /* 0x000ee20000000800 */
[----:B------:R-:W-:-:S04]  /*05a0*/  PRMT R17, R17, 0x7770, RZ ;  /* 0x0000777011117816 */ /* 0x000fc800000000ff */
[----:B------:R-:W-:Y:S01]  /*05b0*/  ISETP.NE.AND P0, PT, R17, RZ, PT ;  /* 0x000000ff1100720c */ /* 0x000fe20003f05270 */
[----:B------:R-:W-:Y:S02]  /*05c0*/  IMAD R22, R2, 0x4, R29 ;  /* 0x0000000402167824 */ /* 0x000fe400078e021d */
[----:B---3--:R-:W-:Y:S02]  /*05d0*/  IMAD.MOV.U32 R21, RZ, RZ, R16 ;  /* 0x000000ffff157224 */ /* 0x008fe400078e0010 */
[----:B0-----:R-:W-:Y:S02]  /*05e0*/  IMAD.MOV.U32 R19, RZ, RZ, R32 ;  /* 0x000000ffff137224 */ /* 0x001fe400078e0020 */
[----:B-1----:R-:W-:-:S05]  /*05f0*/  FMUL R17, R20, R15 ;  /* 0x0000000f14117220 */ /* 0x002fca0000400000 */
[----:B------:R-:W-:-:S05]  /*0600*/  FSEL R20, R17, R14, P0 ;  /* 0x0000000e11147208 */ /* 0x000fca0000000000 */
[----:B------:R0:W-:Y:S01]  /*0610*/  STS [R29], R20 ;  /* 0x000000141d007388 */ /* 0x0001e20000000800 */
[----:B--2---:R-:W-:-:S05]  /*0620*/  @P1 FMUL R21, R34, R15 ;  /* 0x0000000f22151220 */ /* 0x004fca0000400000 */
[----:B------:R0:W-:Y:S01]  /*0630*/  STS [R22], R21 ;  /* 0x0000001516007388 */ /* 0x0001e20000000800 */
[----:B------:R-:W-:Y:S02]  /*0640*/  ISETP.NE.AND P0, PT, R26, 0x1, PT ;  /* 0x000000011a00780c */ /* 0x000fe40003f05270 */
        /* <DEDUP_REMOVED lines=12> */
[C---:B------:R-:W-:Y:S01]  /*0710*/  IMAD.SHL.U32 R21, R34.reuse, 0x4, RZ ;  /* 0x0000000422157824 */ /* 0x040fe200078e00ff */
[----:B------:R-:W-:-:S04]  /*0720*/  SHF.L.U64.HI R34, R34, 0x2, R33 ;  /* 0x0000000222227819 */ /* 0x000fc80000010221 */
[----:B------:R-:W-:Y:S02]  /*0730*/  LOP3.LUT R21, R21, 0xfffffff8, RZ, 0xc0, !PT ;  /* 0xfffffff815157812 */ /* 0x000fe400078ec0ff */
[----:B--2---:R-:W-:-:S04]  /*0740*/  PRMT R20, R18, 0x7771, RZ ;  /* 0x0000777112147816 */ /* 0x004fc800000000ff */
[----:B------:R-:W-:Y:S02]  /*0750*/  ISETP.NE.AND P1, PT, R20, RZ, PT ;  /* 0x000000ff1400720c */ /* 0x000fe40003f25270 */
[----:B------:R-:W-:-:S04]  /*0760*/  IADD3 R20, P0, PT, R21, R12, RZ ;  /* 0x0000000c15147210 */ /* 0x000fc80007f1e0ff */
[----:B------:R-:W-:-:S05]  /*0770*/  IADD3.X R21, PT, PT, R34, R13, RZ, P0, !PT ;  /* 0x0000000d22157210 */ /* 0x000fca00007fe4ff */
[----:B------:R-:W2:Y:S02]  /*0780*/  LDG.E R34, desc[UR4][R20.64] ;  /* 0x0000000414227981 */ /* 0x000ea4000c1e1900 */
[----:B------:R-:W-:Y:S02]  /*0790*/  @P1 R2UR UR6, R30 ;  /* 0x000000001e0612ca */ /* 0x000fe400000e0000 */
[----:B------:R-:W-:-:S13]  /*07a0*/  @P1 R2UR UR7, R31 ;  /* 0x000000001f0712ca */ /* 0x000fda00000e0000 */
[----:B------:R-:W3:Y:S01]  /*07b0*/  @P1 LDG.E R36, desc[UR6][R20.64+0x4] ;  /* 0x0000040614241981 */ /* 0x000ee2000c1e1900 */
[----:B------:R-:W-:-:S04]  /*07c0*/  PRMT R18, R18, 0x7770, RZ ;  /* 0x0000777012127816 */ /* 0x000fc800000000ff */
[----:B------:R-:W-:Y:S01]  /*07d0*/  ISETP.NE.AND P0, PT, R18, RZ, PT ;  /* 0x000000ff1200720c */ /* 0x000fe20003f05270 */
[----:B------:R-:W-:Y:S02]  /*07e0*/  IMAD.MOV.U32 R18, RZ, RZ, R16 ;  /* 0x000000ffff127224 */ /* 0x000fe400078e0010 */
        /* <DEDUP_REMOVED lines=31> */
[----:B------:R-:W-:Y:S01]  /*09e0*/  ISETP.NE.AND P0, PT, R8, RZ, PT ;  /* 0x000000ff0800720c */ /* 0x000fe20003f05270 */
[----:B------:R-:W-:-:S12]  /*09f0*/  IMAD.MOV.U32 R19, RZ, RZ, R24 ;  /* 0x000000ffff137224 */ /* 0x000fd800078e0018 */
[----:B--2---:R-:W-:-:S05]  /*0a00*/  @P0 FMUL R14, R10, R15 ;  /* 0x0000000f0a0e0220 */ /* 0x004fca0000400000 */
[----:B------:R0:W-:Y:S01]  /*0a10*/  STS [R29+0x1000], R14 ;  /* 0x0010000e1d007388 */ /* 0x0001e20000000800 */
[----:B---3--:R-:W-:-:S05]  /*0a20*/  @P1 FMUL R16, R18, R15 ;  /* 0x0000000f12101220 */ /* 0x008fca0000400000 */
[----:B------:R0:W-:Y:S01]  /*0a30*/  STS [R22+0x1000], R16 ;  /* 0x0010001016007388 */ /* 0x0001e20000000800 */
[----:B------:R-:W-:-:S07]  /*0a40*/  FMNMX3 R17, R17, R14, R16, !PT ;  /* 0x0000000e11117276 */ /* 0x000fce0007800010 */
.L_x_29019:
[----:B------:R-:W-:Y:S05]  /*0a50*/  BSYNC.RECONVERGENT B1 ;  /* 0x0000000000017941 */ /* 0x000fea0003800200 */
.L_x_29018:
[----:B------:R-:W-:-:S13]  /*0a60*/  ISETP.GE.U32.AND P0, PT, R28, 0x600, PT ;  /* 0x000006001c00780c */ /* 0x000fda0003f06070 */
[----:B------:R-:W-:Y:S05]  /*0a70*/  @!P0 BRA `(.L_x_29017) ;  /* 0x0000000800408947 */ /* 0x000fea0003800000 */
[----:B------:R-:W2:Y:S01]  /*0a80*/  S2UR UR5, SR_CgaCtaId ;  /* 0x00000000000579c3 */ /* 0x000ea20000008800 */
[----:B------:R-:W3:Y:S01]  /*0a90*/  LDCU.64 UR6, c[0x0][0x390] ;  /* 0x00007200ff0677ac */ /* 0x000ee20008000a00 */
[----:B------:R-:W-:Y:S01]  /*0aa0*/  IMAD.WIDE.U32 R8, R19, 0x2, RZ ;  /* 0x0000000213087825 */ /* 0x000fe200078e00ff */
[----:B------:R-:W-:Y:S02]  /*0ab0*/  UMOV UR4, 0x400 ;  /* 0x0000040000047882 */ /* 0x000fe40000000000 */
[----:B------:R-:W-:Y:S01]  /*0ac0*/  UIADD3 UR4, UPT, UPT, UR4, 0xb0, URZ ;  /* 0x000000b004047890 */ /* 0x000fe2000fffe0ff */
[----:B---3--:R-:W-:-:S04]  /*0ad0*/  IMAD.WIDE.U32 R8, R25, UR6, R8 ;  /* 0x0000000619087c25 */ /* 0x008fc8000f8e0008 */
[----:B------:R-:W-:Y:S01]  /*0ae0*/  IMAD R10, R27, UR6, RZ ;  /* 0x000000061b0a7c24 */ /* 0x000fe2000f8e02ff */
[----:B--2---:R-:W-:Y:S01]  /*0af0*/  ULEA UR4, UR5, UR4, 0x18 ;  /* 0x0000000405047291 */ /* 0x004fe2000f8ec0ff */
[----:B------:R-:W-:Y:S02]  /*0b00*/  IADD3 R23, P0, PT, R8, 0x800, RZ ;  /* 0x0000080008177810 */ /* 0x000fe40007f1e0ff */
[----:B------:R-:W-:-:S03]  /*0b10*/  IMAD R11, R25, UR7, R10 ;  /* 0x00000007190b7c24 */ /* 0x000fc6000f8e020a */
[----:B------:R-:W-:Y:S01]  /*0b20*/  LEA R21, R19, UR4, 0x2 ;  /* 0x0000000413157c11 */ /* 0x000fe2000f8e10ff */
[----:B0-----:R-:W-:-:S03]  /*0b30*/  IMAD.X R16, R11, 0x1, R9, P0 ;  /* 0x000000010b107824 */ /* 0x001fc600000e0609 */
[----:B------:R-:W-:-:S07]  /*0b40*/  IADD3 R21, PT, PT, R21, 0x1000, RZ ;  /* 0x0000100015157810 */ /* 0x000fce0007ffe0ff */
.L_x_29020:
[----:B------:R-:W0:Y:S01]  /*0b50*/  LDCU.128 UR4, c[0x0][0x380] ;  /* 0x00007000ff0477ac */ /* 0x000e220008000c00 */
[C---:B------:R-:W-:Y:S02]  /*0b60*/  IADD3 R34, P0, PT, R23.reuse, -0x800, RZ ;  /* 0xfffff80017227810 */ /* 0x040fe40007f1e0ff */
[----:B------:R-:W-:Y:S02]  /*0b70*/  IADD3 R20, P1, PT, R23, -0x400, RZ ;  /* 0xfffffc0017147810 */ /* 0x000fe40007f3e0ff */
[C---:B------:R-:W-:Y:S02]  /*0b80*/  IADD3.X R37, PT, PT, R16.reuse, -0x1, RZ, P0, !PT ;  /* 0xffffffff10257810 */ /* 0x040fe400007fe4ff */
[----:B------:R-:W-:Y:S02]  /*0b90*/  IADD3.X R35, PT, PT, R16, -0x1, RZ, P1, !PT ;  /* 0xffffffff10237810 */ /* 0x000fe40000ffe4ff */
[----:B------:R-:W-:Y:S02]  /*0ba0*/  LEA.HI R34, P0, R37, R34, RZ, 0x1 ;  /* 0x0000002225227211 */ /* 0x000fe400078108ff */
[----:B------:R-:W-:-:S02]  /*0bb0*/  LEA.HI R20, P1, R35, R20, RZ, 0x1 ;  /* 0x0000001423147211 */ /* 0x000fc400078308ff */
[----:B------:R-:W-:Y:S01]  /*0bc0*/  LOP3.LUT R12, R34, 0xfffffffe, RZ, 0xc0, !PT ;  /* 0xfffffffe220c7812 */ /* 0x000fe200078ec0ff */
[----:B------:R-:W-:Y:S01]  /*0bd0*/  IMAD.X R37, RZ, RZ, R37, P0 ;  /* 0x000000ffff257224 */ /* 0x000fe200000e0625 */
[----:B-1----:R-:W-:Y:S01]  /*0be0*/  R2UR UR8, R30 ;  /* 0x000000001e0872ca */ /* 0x002fe200000e0000 */
[----:B------:R-:W-:Y:S01]  /*0bf0*/  IMAD.X R35, RZ, RZ, R35, P1 ;  /* 0x000000ffff237224 */ /* 0x000fe200008e0623 */
[C---:B------:R-:W-:Y:S02]  /*0c00*/  R2UR UR9, R31.reuse ;  /* 0x000000001f0972ca */ /* 0x040fe400000e0000 */
[----:B------:R-:W-:Y:S02]  /*0c10*/  LOP3.LUT R10, R20, 0xfffffffe, RZ, 0xc0, !PT ;  /* 0xfffffffe140a7812 */ /* 0x000fe400078ec0ff */
[----:B------:R-:W-:Y:S02]  /*0c20*/  R2UR UR10, R30 ;  /* 0x000000001e0a72ca */ /* 0x000fe400000e0000 */
[----:B------:R-:W-:-:S02]  /*0c30*/  R2UR UR11, R31 ;  /* 0x000000001f0b72ca */ /* 0x000fc400000e0000 */
[----:B0-----:R-:W-:Y:S02]  /*0c40*/  IADD3 R12, P0, PT, R12, UR6, RZ ;  /* 0x000000060c0c7c10 */ /* 0x001fe4000ff1e0ff */
[----:B------:R-:W-:Y:S02]  /*0c50*/  IADD3 R10, P1, PT, R10, UR6, RZ ;  /* 0x000000060a0a7c10 */ /* 0x000fe4000ff3e0ff */
[----:B------:R-:W-:Y:S02]  /*0c60*/  IADD3.X R13, PT, PT, R37, UR7, RZ, P0, !PT ;  /* 0x00000007250d7c10 */ /* 0x000fe400087fe4ff */
[----:B------:R-:W-:-:S03]  /*0c70*/  IADD3.X R11, PT, PT, R35, UR7, RZ, P1, !PT ;  /* 0x00000007230b7c10 */ /* 0x000fc60008ffe4ff */
[----:B------:R0:W2:Y:S04]  /*0c80*/  LDG.E.U16 R22, desc[UR8][R12.64] ;  /* 0x000000080c167981 */ /* 0x0000a8000c1e1500 */
[----:B------:R1:W3:Y:S01]  /*0c90*/  LDG.E.U16 R33, desc[UR10][R10.64] ;  /* 0x0000000a0a217981 */ /* 0x0002e2000c1e1500 */
[----:B------:R-:W-:-:S04]  /*0ca0*/  LEA.HI R14, P0, R16, R23, RZ, 0x1 ;  /* 0x00000017100e7211 */ /* 0x000fc800078108ff */
[----:B------:R-:W-:Y:S01]  /*0cb0*/  LOP3.LUT R18, R14, 0xfffffffe, RZ, 0xc0, !PT ;  /* 0xfffffffe0e127812 */ /* 0x000fe200078ec0ff */
[----:B------:R-:W-:Y:S02]  /*0cc0*/  IMAD.X R15, RZ, RZ, R16, P0 ;  /* 0x000000ffff0f7224 */ /* 0x000fe400000e0610 */
[----:B0-----:R-:W-:Y:S02]  /*0cd0*/  IMAD.SHL.U32 R12, R34, 0x4, RZ ;  /* 0x00000004220c7824 */ /* 0x001fe400078e00ff */
[----:B-1----:R-:W-:Y:S01]  /*0ce0*/  IMAD.SHL.U32 R10, R20, 0x4, RZ ;  /* 0x00000004140a7824 */ /* 0x002fe200078e00ff */
[----:B------:R-:W-:Y:S02]  /*0cf0*/  SHF.L.U64.HI R11, R34, 0x2, R37 ;  /* 0x00000002220b7819 */ /* 0x000fe40000010225 */
[----:B------:R-:W-:Y:S02]  /*0d00*/  LOP3.LUT R12, R12, 0xfffffff8, RZ, 0xc0, !PT ;  /* 0xfffffff80c0c7812 */ /* 0x000fe400078ec0ff */
[----:B------:R-:W-:-:S02]  /*0d10*/  LOP3.LUT R10, R10, 0xfffffff8, RZ, 0xc0, !PT ;  /* 0xfffffff80a0a7812 */ /* 0x000fc400078ec0ff */
[----:B------:R-:W-:Y:S02]  /*0d20*/  SHF.L.U64.HI R20, R20, 0x2, R35 ;  /* 0x0000000214147819 */ /* 0x000fe40000010223 */
[----:B--2---:R-:W-:Y:S02]  /*0d30*/  PRMT R8, R22, 0x7771, RZ ;  /* 0x0000777116087816 */ /* 0x004fe400000000ff */
[----:B---3--:R-:W-:Y:S02]  /*0d40*/  PRMT R9, R33, 0x7771, RZ ;  /* 0x0000777121097816 */ /* 0x008fe400000000ff */
[----:B------:R-:W-:Y:S02]  /*0d50*/  ISETP.NE.AND P2, PT, R8, RZ, PT ;  /* 0x000000ff0800720c */ /* 0x000fe40003f45270 */
[----:B------:R-:W-:Y:S02]  /*0d60*/  IADD3 R8, P0, PT, R18, UR6, RZ ;  /* 0x0000000612087c10 */ /* 0x000fe4000ff1e0ff */
[----:B------:R-:W-:-:S02]  /*0d70*/  ISETP.NE.AND P3, PT, R9, RZ, PT ;  /* 0x000000ff0900720c */ /* 0x000fc40003f65270 */
[----:B------:R-:W-:Y:S02]  /*0d80*/  IADD3.X R9, PT, PT, R15, UR7, RZ, P0, !PT ;  /* 0x000000070f097c10 */ /* 0x000fe400087fe4ff */
[----:B------:R-:W-:-:S03]  /*0d90*/  IADD3 R12, P0, PT, R12, UR4, RZ ;  /* 0x000000040c0c7c10 */ /* 0x000fc6000ff1e0ff */
[----:B------:R0:W2:Y:S01]  /*0da0*/  LDG.E.U16 R18, desc[UR8][R8.64] ;  /* 0x0000000808127981 */ /* 0x0000a2000c1e1500 */
[----:B------:R-:W-:Y:S02]  /*0db0*/  IADD3.X R13, PT, PT, R11, UR5, RZ, P0, !PT ;  /* 0x000000050b0d7c10 */ /* 0x000fe400087fe4ff */
[C---:B------:R-:W-:Y:S02]  /*0dc0*/  @P2 R2UR UR8, R30.reuse ;  /* 0x000000001e0822ca */ /* 0x040fe400000e0000 */
[C---:B------:R-:W-:Y:S02]  /*0dd0*/  @P2 R2UR UR9, R31.reuse ;  /* 0x000000001f0922ca */ /* 0x040fe400000e0000 */
[----:B------:R-:W-:Y:S02]  /*0de0*/  @P3 R2UR UR10, R30 ;  /* 0x000000001e0a32ca */ /* 0x000fe400000e0000 */
[----:B------:R-:W-:Y:S01]  /*0df0*/  @P3 R2UR UR11, R31 ;  /* 0x000000001f0b32ca */ /* 0x000fe200000e0000 */
[----:B0-----:R-:W0:Y:S01]  /*0e00*/  LDC.64 R8, c[0x0][0x398] ;  /* 0x0000e600ff087b82 */ /* 0x001e220000000a00 */
[----:B------:R-:W-:-:S04]  /*0e10*/  IADD3 R10, P0, PT, R10, UR4, RZ ;  /* 0x000000040a0a7c10 */ /* 0x000fc8000ff1e0ff */
[----:B------:R-:W-:-:S03]  /*0e20*/  IADD3.X R11, PT, PT, R20, UR5, RZ, P0, !PT ;  /* 0x00000005140b7c10 */ /* 0x000fc600087fe4ff */
[----:B------:R-:W0:Y:S04]  /*0e30*/  @P2 LDG.E R36, desc[UR8][R12.64+0x4] ;  /* 0x000004080c242981 */ /* 0x000e28000c1e1900 */
[----:B------:R-:W3:Y:S01]  /*0e40*/  @P3 LDG.E R38, desc[UR10][R10.64+0x4] ;  /* 0x0000040a0a263981 */ /* 0x000ee2000c1e1900 */
[C---:B------:R-:W-:Y:S02]  /*0e50*/  R2UR UR8, R30.reuse ;  /* 0x000000001e0872ca */ /* 0x040fe400000e0000 */
[C---:B------:R-:W-:Y:S02]  /*0e60*/  R2UR UR9, R31.reuse ;  /* 0x000000001f0972ca */ /* 0x040fe400000e0000 */
[----:B------:R-:W-:Y:S02]  /*0e70*/  R2UR UR10, R30 ;  /* 0x000000001e0a72ca */ /* 0x000fe400000e0000 */
[----:B------:R-:W-:-:S09]  /*0e80*/  R2UR UR11, R31 ;  /* 0x000000001f0b72ca */ /* 0x000fd200000e0000 */
[----:B------:R-:W4:Y:S01]  /*0e90*/  LDG.E R20, desc[UR8][R12.64] ;  /* 0x000000080c147981 */ /* 0x000f22000c1e1900 */
[----:B------:R-:W1:Y:S01]  /*0ea0*/  LDCU UR8, c[0x0][0x398] ;  /* 0x00007300ff0877ac */ /* 0x000e620008000800 */
[----:B------:R-:W-:Y:S02]  /*0eb0*/  PRMT R34, R22, 0x7770, RZ ;  /* 0x0000777016227816 */ /* 0x000fe400000000ff */
[----:B------:R-:W-:Y:S01]  /*0ec0*/  IADD3 R35, P4, PT, R23, 0x400, RZ ;  /* 0x0000040017237810 */ /* 0x000fe20007f9e0ff */
[----:B------:R5:W4:Y:S01]  /*0ed0*/  LDG.E R22, desc[UR10][R10.64] ;  /* 0x0000000a0a167981 */ /* 0x000b22000c1e1900 */
[----:B------:R-:W-:Y:S02]  /*0ee0*/  ISETP.NE.AND P1, PT, R34, RZ, PT ;  /* 0x000000ff2200720c */ /* 0x000fe40003f25270 */
[C---:B------:R-:W-:Y:S01]  /*0ef0*/  SHF.L.U64.HI R15, R14.reuse, 0x2, R15 ;  /* 0x000000020e0f7819 */ /* 0x040fe2000001020f */
[----:B------:R-:W-:Y:S01]  /*0f00*/  IMAD.SHL.U32 R14, R14, 0x4, RZ ;  /* 0x000000040e0e7824 */ /* 0x000fe200078e00ff */
[----:B------:R-:W-:Y:S01]  /*0f10*/  PRMT R33, R33, 0x7770, RZ ;  /* 0x0000777021217816 */ /* 0x000fe200000000ff */
[----:B------:R-:W-:Y:S01]  /*0f20*/  IMAD.X R40, RZ, RZ, R16, P4 ;  /* 0x000000ffff287224 */ /* 0x000fe200020e0610 */
[----:B------:R-:W-:-:S02]  /*0f30*/  R2UR UR14, R30 ;  /* 0x000000001e0e72ca */ /* 0x000fc400000e0000 */
[----:B------:R-:W-:Y:S02]  /*0f40*/  R2UR UR15, R31 ;  /* 0x000000001f0f72ca */ /* 0x000fe400000e0000 */
[----:B-----5:R-:W-:Y:S02]  /*0f50*/  LOP3.LUT R10, R14, 0xfffffff8, RZ, 0xc0, !PT ;  /* 0xfffffff80e0a7812 */ /* 0x020fe400078ec0ff */
[----:B------:R-:W-:-:S04]  /*0f60*/  LEA.HI R35, P4, R40, R35, RZ, 0x1 ;  /* 0x0000002328237211 */ /* 0x000fc800078908ff */
[----:B------:R-:W-:Y:S02]  /*0f70*/  LOP3.LUT R12, R35, 0xfffffffe, RZ, 0xc0, !PT ;  /* 0xfffffffe230c7812 */ /* 0x000fe400078ec0ff */
[----:B------:R-:W-:Y:S02]  /*0f80*/  IADD3.X R40, PT, PT, RZ, R40, RZ, P4, !PT ;  /* 0x00000028ff287210 */ /* 0x000fe400027fe4ff */
[----:B--2---:R-:W-:-:S04]  /*0f90*/  PRMT R34, R18, 0x7771, RZ ;  /* 0x0000777112227816 */ /* 0x004fc800000000ff */
[----:B------:R-:W-:Y:S01]  /*0fa0*/  ISETP.NE.AND P0, PT, R34, RZ, PT ;  /* 0x000000ff2200720c */ /* 0x000fe20003f05270 */
[----:B-1----:R-:W-:-:S12]  /*0fb0*/  IMAD.U32 R34, RZ, RZ, UR8 ;  /* 0x00000008ff227e24 */ /* 0x002fd8000f8e00ff */
[----:B------:R-:W-:Y:S01]  /*0fc0*/  @P0 R2UR UR12, R30 ;  /* 0x000000001e0c02ca */ /* 0x000fe200000e0000 */
[-C--:B0-----:R-:W-:Y:S01]  /*0fd0*/  @P2 FMUL R34, R36, R9.reuse ;  /* 0x0000000924222220 */ /* 0x081fe20000400000 */
[----:B------:R-:W-:Y:S01]  /*0fe0*/  ISETP.NE.AND P2, PT, R33, RZ, PT ;  /* 0x000000ff2100720c */ /* 0x000fe20003f45270 */
[----:B------:R-:W-:Y:S01]  /*0ff0*/  IMAD.U32 R33, RZ, RZ, UR8 ;  /* 0x00000008ff217e24 */ /* 0x000fe2000f8e00ff */
[----:B------:R-:W-:Y:S01]  /*1000*/  @P0 R2UR UR13, R31 ;  /* 0x000000001f0d02ca */ /* 0x000fe200000e0000 */
[----:B---3--:R-:W-:Y:S01]  /*1010*/  @P3 FMUL R33, R38, R9 ;  /* 0x0000000926213220 */ /* 0x008fe20000400000 */
[----:B------:R-:W-:-:S04]  /*1020*/  IADD3 R10, P3, PT, R10, UR4, RZ ;  /* 0x000000040a0a7c10 */ /* 0x000fc8000ff7e0ff */
[----:B------:R-:W-:Y:S02]  /*1030*/  IADD3.X R11, PT, PT, R15, UR5, RZ, P3, !PT ;  /* 0x000000050f0b7c10 */ /* 0x000fe40009ffe4ff */
[----:B------:R-:W-:Y:S02]  /*1040*/  IADD3 R12, P3, PT, R12, UR6, RZ ;  /* 0x000000060c0c7c10 */ /* 0x000fe4000ff7e0ff */
[----:B------:R-:W-:Y:S01]  /*1050*/  SHF.L.U64.HI R15, R35, 0x2, R40 ;  /* 0x00000002230f7819 */ /* 0x000fe20000010228 */
[----:B------:R-:W2:Y:S01]  /*1060*/  LDG.E R36, desc[UR10][R10.64] ;  /* 0x0000000a0a247981 */ /* 0x000ea2000c1e1900 */
[----:B------:R-:W-:-:S03]  /*1070*/  IADD3.X R13, PT, PT, R40, UR7, RZ, P3, !PT ;  /* 0x00000007280d7c10 */ /* 0x000fc60009ffe4ff */
[----:B------:R0:W3:Y:S04]  /*1080*/  @P0 LDG.E R38, desc[UR12][R10.64+0x4] ;  /* 0x0000040c0a260981 */ /* 0x0000e8000c1e1900 */
[----:B------:R-:W5:Y:S02]  /*1090*/  LDG.E.U16 R13, desc[UR14][R12.64] ;  /* 0x0000000e0c0d7981 */ /* 0x000f64000c1e1500 */
[----:B-----5:R-:W-:-:S04]  /*10a0*/  PRMT R14, R13, 0x7771, RZ ;  /* 0x000077710d0e7816 */ /* 0x020fc800000000ff */
[----:B------:R-:W-:Y:S01]  /*10b0*/  ISETP.NE.AND P5, PT, R14, RZ, PT ;  /* 0x000000ff0e00720c */ /* 0x000fe20003fa5270 */
[----:B------:R-:W-:-:S05]  /*10c0*/  IMAD.SHL.U32 R14, R35, 0x4, RZ ;  /* 0x00000004230e7824 */ /* 0x000fca00078e00ff */
[----:B------:R-:W-:-:S04]  /*10d0*/  LOP3.LUT R14, R14, 0xfffffff8, RZ, 0xc0, !PT ;  /* 0xfffffff80e0e7812 */ /* 0x000fc800078ec0ff */
[----:B------:R-:W-:Y:S02]  /*10e0*/  IADD3 R14, P3, PT, R14, UR4, RZ ;  /* 0x000000040e0e7c10 */ /* 0x000fe4000ff7e0ff */
[C---:B------:R-:W-:Y:S02]  /*10f0*/  R2UR UR4, R30.reuse ;  /* 0x000000001e0472ca */ /* 0x040fe400000e0000 */
[----:B------:R-:W-:Y:S02]  /*1100*/  IADD3.X R15, PT, PT, R15, UR5, RZ, P3, !PT ;  /* 0x000000050f0f7c10 */ /* 0x000fe40009ffe4ff */
[C---:B------:R-:W-:Y:S02]  /*1110*/  R2UR UR5, R31.reuse ;  /* 0x000000001f0572ca */ /* 0x040fe400000e0000 */
[----:B------:R-:W-:Y:S02]  /*1120*/  @P5 R2UR UR6, R30 ;  /* 0x000000001e0652ca */ /* 0x000fe400000e0000 */
[----:B------:R-:W-:-:S09]  /*1130*/  @P5 R2UR UR7, R31 ;  /* 0x000000001f0752ca */ /* 0x000fd200000e0000 */
[----:B------:R-:W5:Y:S04]  /*1140*/  LDG.E R12, desc[UR4][R14.64] ;  /* 0x000000040e0c7981 */ /* 0x000f68000c1e1900 */
[----:B------:R1:W5:Y:S01]  /*1150*/  @P5 LDG.E R40, desc[UR6][R14.64+0x4] ;  /* 0x000004060e285981 */ /* 0x000362000c1e1900 */
[----:B0-----:R-:W-:Y:S01]  /*1160*/  PRMT R10, R13, 0x7770, RZ ;  /* 0x000077700d0a7816 */ /* 0x001fe200000000ff */
[-C--:B----4-:R-:W-:Y:S01]  /*1170*/  FMUL R11, R20, R9.reuse ;  /* 0x00000009140b7220 */ /* 0x090fe20000400000 */
[----:B------:R-:W-:Y:S02]  /*1180*/  PRMT R18, R18, 0x7770, RZ ;  /* 0x0000777012127816 */ /* 0x000fe400000000ff */
[----:B------:R-:W-:Y:S01]  /*1190*/  ISETP.NE.AND P4, PT, R10, RZ, PT ;  /* 0x000000ff0a00720c */ /* 0x000fe20003f85270 */
[-C--:B------:R-:W-:Y:S01]  /*11a0*/  FMUL R13, R22, R9.reuse ;  /* 0x00000009160d7220 */ /* 0x080fe20000400000 */
[----:B------:R-:W-:Y:S01]  /*11b0*/  ISETP.NE.AND P3, PT, R18, RZ, PT ;  /* 0x000000ff1200720c */ /* 0x000fe20003f65270 */
[-C--:B--2---:R-:W-:Y:S01]  /*11c0*/  FMUL R35, R36, R9.reuse ;  /* 0x0000000924237220 */ /* 0x084fe20000400000 */
[-C--:B------:R-:W-:Y:S01]  /*11d0*/  FSEL R18, R11, R8.reuse, P1 ;  /* 0x000000080b127208 */ /* 0x080fe20000800000 */
[----:B------:R-:W-:Y:S01]  /*11e0*/  IMAD R11, R2, 0x4, R21 ;  /* 0x00000004020b7824 */ /* 0x000fe200078e0215 */
[-C--:B-1----:R-:W-:Y:S01]  /*11f0*/  FSEL R14, R13, R8.reuse, P2 ;  /* 0x000000080d0e7208 */ /* 0x082fe20001000000 */
[----:B------:R-:W-:Y:S01]  /*1200*/  IMAD.U32 R10, RZ, RZ, UR8 ;  /* 0x00000008ff0a7e24 */ /* 0x000fe2000f8e00ff */
[----:B------:R-:W-:Y:S01]  /*1210*/  FSEL R20, R35, R8, P3 ;  /* 0x0000000823147208 */ /* 0x000fe20001800000 */
[----:B---3--:R-:W-:Y:S01]  /*1220*/  @P0 FMUL R10, R38, R9 ;  /* 0x00000009260a0220 */ /* 0x008fe20000400000 */
[----:B------:R-:W-:Y:S01]  /*1230*/  STS [R21+-0x1000], R18 ;  /* 0xfff0001215007388 */ /* 0x000fe20000000800 */
[----:B------:R-:W-:-:S03]  /*1240*/  IMAD.U32 R37, RZ, RZ, UR8 ;  /* 0x00000008ff257e24 */ /* 0x000fc6000f8e00ff */
[----:B------:R-:W-:Y:S04]  /*1250*/  STS [R11+-0x1000], R34 ;  /* 0xfff000220b007388 */ /* 0x000fe80000000800 */
[----:B------:R-:W-:Y:S04]  /*1260*/  STS [R21+-0x800], R14 ;  /* 0xfff8000e15007388 */ /* 0x000fe80000000800 */
[----:B------:R-:W-:Y:S01]  /*1270*/  STS [R11+-0x800], R33 ;  /* 0xfff800210b007388 */ /* 0x000fe20000000800 */
[----:B------:R-:W-:-:S03]  /*1280*/  VIADD R19, R19, 0x800 ;  /* 0x0000080013137836 */ /* 0x000fc60000000000 */
[----:B------:R-:W-:Y:S04]  /*1290*/  STS [R21], R20 ;  /* 0x0000001415007388 */ /* 0x000fe80000000800 */
[----:B------:R-:W-:Y:S01]  /*12a0*/  STS [R11], R10 ;  /* 0x0000000a0b007388 */ /* 0x000fe20000000800 */
[----:B------:R-:W-:Y:S02]  /*12b0*/  ISETP.GE.AND P0, PT, R19, R2, PT ;  /* 0x000000021300720c */ /* 0x000fe40003f06270 */
[----:B------:R-:W-:-:S05]  /*12c0*/  IADD3 R23, P1, PT, R23, 0x1000, RZ ;  /* 0x0000100017177810 */ /* 0x000fca0007f3e0ff */
[----:B------:R-:W-:Y:S02]  /*12d0*/  IMAD.X R16, RZ, RZ, R16, P1 ;  /* 0x000000ffff107224 */ /* 0x000fe400008e0610 */
[-C--:B-----5:R-:W-:Y:S01]  /*12e0*/  @P4 FMUL R8, R12, R9.reuse ;  /* 0x000000090c084220 */ /* 0x0a0fe20000400000 */
[----:B------:R-:W-:-:S04]  /*12f0*/  @P5 FMUL R37, R40, R9 ;  /* 0x0000000928255220 */ /* 0x000fc80000400000 */
[----:B------:R0:W-:Y:S04]  /*1300*/  STS [R21+0x800], R8 ;  /* 0x0008000815007388 */ /* 0x0001e80000000800 */
[----:B------:R2:W-:Y:S01]  /*1310*/  STS [R11+0x800], R37 ;  /* 0x000800250b007388 */ /* 0x0005e20000000800 */
[----:B------:R-:W-:-:S04]  /*1320*/  FMNMX3 R12, R17, R18, R34, !PT ;  /* 0x00000012110c7276 */ /* 0x000fc80007800022 */
[----:B------:R-:W-:-:S04]  /*1330*/  FMNMX3 R9, R12, R14, R33, !PT ;  /* 0x0000000e0c097276 */ /* 0x000fc80007800021 */
[----:B------:R-:W-:Y:S01]  /*1340*/  FMNMX3 R9, R9, R20, R10, !PT ;  /* 0x0000001409097276 */ /* 0x000fe2000780000a */
[----:B0-----:R-:W-:-:S03]  /*1350*/  VIADD R21, R21, 0x2000 ;  /* 0x0000200015157836 */ /* 0x001fc60000000000 */
[----:B------:R-:W-:Y:S01]  /*1360*/  FMNMX3 R17, R9, R8, R37, !PT ;  /* 0x0000000809117276 */ /* 0x000fe20007800025 */
[----:B--2---:R-:W-:Y:S06]  /*1370*/  @!P0 BRA `(.L_x_29020) ;  /* 0xfffffff400f48947 */ /* 0x004fec000383ffff */
.L_x_29017:
[----:B------:R-:W-:Y:S05]  /*1380*/  BSYNC.RECONVERGENT B0 ;  /* 0x0000000000007941 */ /* 0x000fea0003800200 */
.L_x_29016:
        /* <DEDUP_REMOVED lines=18> */
.L_x_29071:
[----:B------:R-:W-:Y:S01]  /*14b0*/  IMAD.MOV.U32 R33, RZ, RZ, R8 ;  /* 0x000000ffff217224 */ /* 0x000fe200078e0008 */
[----:B------:R-:W-:Y:S01]  /*14c0*/  PLOP3.LUT P5, PT, PT, PT, PT, 0x8, 0x80 ;  /* 0x000000000080781c */ /* 0x000fe20003fae170 */
[----:B------:R-:W-:-:S12]  /*14d0*/  @P0 BRA `(.L_x_29022) ;  /* 0x0000000000280947 */ /* 0x000fd80003800000 */
[----:B------:R-:W-:Y:S02]  /*14e0*/  ISETP.NE.AND P0, PT, R5, RZ, PT ;  /* 0x000000ff0500720c */ /* 0x000fe40003f05270 */
[----:B--2---:R-:W-:-:S11]  /*14f0*/  FMNMX R33, R9, R14, !PT ;  /* 0x0000000e09217209 */ /* 0x004fd60007800000 */
[----:B------:R-:W2:Y:S01]  /*1500*/  @!P0 S2R R10, SR_CgaCtaId ;  /* 0x00000000000a8919 */ /* 0x000ea20000008800 */
[----:B------:R-:W-:Y:S02]  /*1510*/  @!P0 MOV R11, 0x400 ;  /* 0x00000400000b8802 */ /* 0x000fe40000000f00 */
[----:B0-----:R-:W-:Y:S02]  /*1520*/  @!P0 SHF.R.U32.HI R8, RZ, 0x3, R7 ;  /* 0x00000003ff088819 */ /* 0x001fe40000011607 */
[----:B------:R-:W-:Y:S02]  /*1530*/  @!P0 PLOP3.LUT P5, PT, PT, PT, PT, 0x80, 0x8 ;  /* 0x000000000008881c */ /* 0x000fe40003faf070 */
[----:B------:R-:W-:Y:S02]  /*1540*/  @!P0 LOP3.LUT R8, R8, 0x7c, RZ, 0xc0, !PT ;  /* 0x0000007c08088812 */ /* 0x000fe400078ec0ff */
[----:B--2---:R-:W-:-:S05]  /*1550*/  @!P0 LEA R11, R10, R11, 0x18 ;  /* 0x0000000b0a0b8211 */ /* 0x004fca00078ec0ff */
[----:B------:R-:W-:-:S05]  /*1560*/  @!P0 IMAD.IADD R8, R8, 0x1, R11 ;  /* 0x0000000108088824 */ /* 0x000fca00078e020b */
[----:B------:R3:W-:Y:S02]  /*1570*/  @!P0 STS [R8+0x10], R33 ;  /* 0x0000102108008388 */ /* 0x0007e40000000800 */
.L_x_29022:
        /* <DEDUP_REMOVED lines=8> */
[----:B0--3--:R-:W0:Y:S04]  /*1600*/  LDS.128 R8, [UR4+0x10] ;  /* 0x00001004ff087984 */ /* 0x009e280008000c00 */
[----:B--2---:R-:W2:Y:S04]  /*1610*/  LDS.128 R12, [UR4+0x20] ;  /* 0x00002004ff0c7984 */ /* 0x004ea80008000c00 */
[----:B------:R-:W3:Y:S04]  /*1620*/  LDS.128 R16, [UR4+0x30] ;  /* 0x00003004ff107984 */ /* 0x000ee80008000c00 */
[----:B------:R-:W4:Y:S01]  /*1630*/  LDS.128 R20, [UR4+0x40] ;  /* 0x00004004ff147984 */ /* 0x000f220008000c00 */
[----:B0-----:R-:W-:-:S04]  /*1640*/  FMNMX3 R9, R33, R9, R10, !PT ;  /* 0x0000000921097276 */ /* 0x001fc8000780000a */
        /* <DEDUP_REMOVED lines=8> */
.L_x_29024:
[----:B------:R-:W-:Y:S05]  /*16d0*/  BSYNC.RECONVERGENT B0 ;  /* 0x0000000000007941 */ /* 0x000fea0003800200 */
.L_x_29023:
[----:B------:R-:W5:Y:S01]  /*16e0*/  LDCU.64 UR4, c[0x0][0x3b8] ;  /* 0x00007700ff0477ac */ /* 0x000f620008000a00 */
[----:B0--3--:R-:W0:Y:S01]  /*16f0*/  S2R R8, SR_CgaCtaId ;  /* 0x0000000000087919 */ /* 0x009e220000008800 */
[----:B------:R-:W-:Y:S01]  /*1700*/  MOV R9, 0x400 ;  /* 0x0000040000097802 */ /* 0x000fe20000000f00 */
[----:B------:R-:W-:Y:S01]  /*1710*/  BSSY.RECONVERGENT B0, `(.L_x_29025) ;  /* 0x000007b000007945 */ /* 0x000fe20003800200 */
[----:B------:R-:W-:Y:S01]  /*1720*/  HFMA2 R13, -RZ, RZ, 0, 0 ;  /* 0x00000000ff0d7431 */ /* 0x000fe200000001ff */
[----:B------:R-:W-:Y:S01]  /*1730*/  BAR.SYNC.DEFER_BLOCKING 0x0 ;  /* 0x0000000000007b1d */ /* 0x000fe20000010000 */
[----:B-----5:R-:W-:-:S04]  /*1740*/  ISETP.GE.U32.AND P0, PT, R7, UR4, PT ;  /* 0x0000000407007c0c */ /* 0x020fc8000bf06070 */
[----:B------:R-:W-:Y:S02]  /*1750*/  ISETP.GE.AND.EX P0, PT, RZ, UR5, PT, P0 ;  /* 0x00000005ff007c0c */ /* 0x000fe4000bf06300 */
[----:B0-----:R-:W-:-:S11]  /*1760*/  LEA R20, R8, R9, 0x18 ;  /* 0x0000000908147211 */ /* 0x001fd600078ec0ff */
[----:B------:R-:W-:Y:S05]  /*1770*/  @P0 BRA `(.L_x_29026) ;  /* 0x0000000400d00947 */ /* 0x000fea0003800000 */
[----:B------:R0:W3:Y:S01]  /*1780*/  LDS R10, [R20+0x54] ;  /* 0x00005400140a7984 */ /* 0x0000e20000000800 */
[----:B------:R-:W-:Y:S01]  /*1790*/  LOP3.LUT R18, R3, 0x600, RZ, 0xc0, !PT ;  /* 0x0000060003127812 */ /* 0x000fe200078ec0ff */
[----:B------:R-:W-:Y:S01]  /*17a0*/  BSSY.RECONVERGENT B1, `(.L_x_29027) ;  /* 0x0000035000017945 */ /* 0x000fe20003800200 */
[----:B------:R-:W-:Y:S02]  /*17b0*/  IMAD.MOV.U32 R13, RZ, RZ, RZ ;  /* 0x000000ffff0d7224 */ /* 0x000fe400078e00ff */
[----:B------:R-:W-:Y:S01]  /*17c0*/  ISETP.NE.U32.AND P0, PT, R18, 0x600, PT ;  /* 0x000006001200780c */ /* 0x000fe20003f05070 */
[----:B--2---:R-:W-:-:S03]  /*17d0*/  IMAD.MOV.U32 R14, RZ, RZ, R7 ;  /* 0x000000ffff0e7224 */ /* 0x004fc600078e0007 */
[----:B------:R-:W-:-:S13]  /*17e0*/  ISETP.NE.AND.EX P0, PT, RZ, RZ, PT, P0 ;  /* 0x000000ffff00720c */ /* 0x000fda0003f05300 */
[----:B0-----:R-:W-:Y:S05]  /*17f0*/  @!P0 BRA `(.L_x_29028) ;  /* 0x0000000000bc8947 */ /* 0x001fea0003800000 */
        /* <DEDUP_REMOVED lines=47> */
.L_x_29028:
[----:B------:R-:W-:Y:S05]  /*1af0*/  BSYNC.RECONVERGENT B1 ;  /* 0x0000000000017941 */ /* 0x000fea0003800200 */
.L_x_29027:
[----:B------:R-:W-:-:S04]  /*1b00*/  ISETP.GE.U32.AND P0, PT, R3, 0x600, PT ;  /* 0x000006000300780c */ /* 0x000fc80003f06070 */
[----:B------:R-:W-:-:S13]  /*1b10*/  ISETP.GE.U32.AND.EX P0, PT, R0, RZ, PT, P0 ;  /* 0x000000ff0000720c */ /* 0x000fda0003f06100 */
[----:B------:R-:W-:Y:S05]  /*1b20*/  @!P0 BRA `(.L_x_29026) ;  /* 0x0000000000e48947 */ /* 0x000fea0003800000 */
[----:B------:R-:W-:-:S05]  /*1b30*/  VIADD R11, R9, 0xb0 ;  /* 0x000000b0090b7836 */ /* 0x000fca0000000000 */
[----:B------:R-:W-:-:S07]  /*1b40*/  LEA R11, R8, R11, 0x18 ;  /* 0x0000000b080b7211 */ /* 0x000fce00078ec0ff */
.L_x_29029:
[C---:B0-2---:R-:W-:Y:S02]  /*1b50*/  IMAD R12, R14.reuse, 0x4, R11 ;  /* 0x000000040e0c7824 */ /* 0x045fe400078e020b */
[----:B------:R-:W-:Y:S02]  /*1b60*/  IMAD.MOV.U32 R32, RZ, RZ, 0x3bbb989d ;  /* 0x3bbb989dff207424 */ /* 0x000fe400078e00ff */
[----:B------:R-:W-:Y:S01]  /*1b70*/  IMAD.MOV.U32 R34, RZ, RZ, 0x437c0000 ;  /* 0x437c0000ff227424 */ /* 0x000fe200078e00ff */
[----:B------:R-:W3:Y:S01]  /*1b80*/  LDS R15, [R12] ;  /* 0x000000000c0f7984 */ /* 0x000ee20000000800 */
[----:B------:R-:W-:-:S03]  /*1b90*/  VIADD R14, R14, 0x800 ;  /* 0x000008000e0e7836 */ /* 0x000fc60000000000 */
[----:B------:R-:W0:Y:S02]  /*1ba0*/  LDS R19, [R12+0x800] ;  /* 0x000800000c137984 */ /* 0x000e240000000800 */
[----:B------:R-:W-:Y:S02]  /*1bb0*/  ISETP.GE.U32.AND P0, PT, R14, UR4, PT ;  /* 0x000000040e007c0c */ /* 0x000fe4000bf06070 */
[----:B------:R-:W5:Y:S02]  /*1bc0*/  LDS R23, [R12+0x1000] ;  /* 0x001000000c177984 */ /* 0x000f640000000800 */
[----:B------:R-:W-:Y:S02]  /*1bd0*/  ISETP.GE.U32.AND.EX P0, PT, RZ, UR5, PT, P0 ;  /* 0x00000005ff007c0c */ /* 0x000fe4000bf06100 */
[----:B------:R-:W1:Y:S01]  /*1be0*/  LDS R33, [R12+0x1800] ;  /* 0x001800000c217984 */ /* 0x000e620000000800 */
[----:B---3--:R-:W-:-:S04]  /*1bf0*/  FADD R17, -R10, R15 ;  /* 0x0000000f0a117221 */ /* 0x008fc80000000100 */
[----:B------:R-:W-:Y:S01]  /*1c00*/  FFMA.SAT R15, R17, R32, 0.5 ;  /* 0x3f000000110f7423 */ /* 0x000fe20000002020 */
[----:B0-----:R-:W-:-:S03]  /*1c10*/  FADD R19, -R10, R19 ;  /* 0x000000130a137221 */ /* 0x001fc60000000100 */
[----:B------:R-:W-:Y:S01]  /*1c20*/  FFMA.RM R15, R15, R34, 12582913 ;  /* 0x4b4000010f0f7423 */ /* 0x000fe20000004022 */
[----:B------:R-:W-:Y:S01]  /*1c30*/  FFMA.SAT R21, R19, R32, 0.5 ;  /* 0x3f00000013157423 */ /* 0x000fe20000002020 */
[C---:B-----5:R-:W-:Y:S02]  /*1c40*/  FADD R23, -R10.reuse, R23 ;  /* 0x000000170a177221 */ /* 0x060fe40000000100 */
[C---:B--2---:R-:W-:Y:S01]  /*1c50*/  FADD R16, R15.reuse, -12583039 ;  /* 0xcb40007f0f107421 */ /* 0x044fe20000000000 */
[----:B-1----:R-:W-:Y:S01]  /*1c60*/  FADD R33, -R10, R33 ;  /* 0x000000210a217221 */ /* 0x002fe20000000100 */
[----:B------:R-:W-:Y:S02]  /*1c70*/  IMAD.SHL.U32 R15, R15, 0x800000, RZ ;  /* 0x008000000f0f7824 */ /* 0x000fe400078e00ff */
[----:B------:R-:W-:Y:S01]  /*1c80*/  FFMA R18, R17, 1.4426950216293334961, -R16 ;  /* 0x3fb8aa3b11127823 */ /* 0x000fe20000000810 */
[----:B------:R-:W-:Y:S01]  /*1c90*/  FFMA.RM R16, R21, R34, 12582913 ;  /* 0x4b40000115107423 */ /* 0x000fe20000004022 */
[----:B------:R-:W-:-:S02]  /*1ca0*/  FFMA.SAT R21, R33, R32, 0.5 ;  /* 0x3f00000021157423 */ /* 0x000fc40000002020 */
[----:B------:R-:W-:Y:S01]  /*1cb0*/  FFMA R18, R17, 1.925963033500011079e-08, R18 ;  /* 0x32a5706011127823 */ /* 0x000fe20000000012 */
[C---:B----4-:R-:W-:Y:S01]  /*1cc0*/  FADD R22, R16.reuse, -12583039 ;  /* 0xcb40007f10167421 */ /* 0x050fe20000000000 */
        /* <DEDUP_REMOVED lines=11> */
[----:B------:R-:W1:Y:S01]  /*1d80*/  MUFU.EX2 R17, R22 ;  /* 0x0000001600117308 */ /* 0x000e620000000800 */
[----:B------:R-:W-:Y:S02]  /*1d90*/  IMAD.SHL.U32 R19, R19, 0x800000, RZ ;  /* 0x0080000013137824 */ /* 0x000fe400078e00ff */
[----:B------:R-:W-:Y:S01]  /*1da0*/  FFMA R32, R23, 1.4426950216293334961, -R32 ;  /* 0x3fb8aa3b17207823 */ /* 0x000fe20000000820 */
[----:B------:R-:W-:-:S03]  /*1db0*/  FFMA R34, R33, 1.925963033500011079e-08, R34 ;  /* 0x32a5706021227823 */ /* 0x000fc60000000022 */
[----:B------:R-:W-:Y:S01]  /*1dc0*/  FFMA R32, R23, 1.925963033500011079e-08, R32 ;  /* 0x32a5706017207823 */ /* 0x000fe20000000020 */
[----:B0-----:R-:W-:Y:S02]  /*1dd0*/  FMUL R15, R15, R18 ;  /* 0x000000120f0f7220 */ /* 0x001fe40000400000 */
[----:B------:R-:W0:Y:S02]  /*1de0*/  MUFU.EX2 R34, R34 ;  /* 0x0000002200227308 */ /* 0x000e240000000800 */
[----:B------:R-:W-:Y:S01]  /*1df0*/  FADD R13, R15, R13 ;  /* 0x0000000d0f0d7221 */ /* 0x000fe20000000000 */
[----:B------:R2:W-:Y:S05]  /*1e00*/  STS [R12], R15 ;  /* 0x0000000f0c007388 */ /* 0x0005ea0000000800 */
[----:B------:R-:W3:Y:S01]  /*1e10*/  MUFU.EX2 R32, R32 ;  /* 0x0000002000207308 */ /* 0x000ee20000000800 */
[----:B-1----:R-:W-:-:S04]  /*1e20*/  FMUL R16, R16, R17 ;  /* 0x0000001110107220 */ /* 0x002fc80000400000 */
[----:B------:R-:W-:Y:S01]  /*1e30*/  FADD R13, R13, R16 ;  /* 0x000000100d0d7221 */ /* 0x000fe20000000000 */
[----:B------:R2:W-:Y:S01]  /*1e40*/  STS [R12+0x800], R16 ;  /* 0x000800100c007388 */ /* 0x0005e20000000800 */
[----:B0-----:R-:W-:-:S05]  /*1e50*/  FMUL R21, R21, R34 ;  /* 0x0000002215157220 */ /* 0x001fca0000400000 */
[----:B------:R2:W-:Y:S01]  /*1e60*/  STS [R12+0x1800], R21 ;  /* 0x001800150c007388 */ /* 0x0005e20000000800 */
[----:B---3--:R-:W-:-:S04]  /*1e70*/  FMUL R19, R19, R32 ;  /* 0x0000002013137220 */ /* 0x008fc80000400000 */
[----:B------:R-:W-:Y:S01]  /*1e80*/  FADD R13, R13, R19 ;  /* 0x000000130d0d7221 */ /* 0x000fe20000000000 */
[----:B------:R2:W-:Y:S03]  /*1e90*/  STS [R12+0x1000], R19 ;  /* 0x001000130c007388 */ /* 0x0005e60000000800 */
[----:B------:R-:W-:Y:S01]  /*1ea0*/  FADD R13, R13, R21 ;  /* 0x000000150d0d7221 */ /* 0x000fe20000000000 */
[----:B------:R-:W-:Y:S06]  /*1eb0*/  @!P0 BRA `(.L_x_29029) ;  /* 0xfffffffc00248947 */ /* 0x000fec000383ffff */
.L_x_29026:
[----:B------:R-:W-:Y:S05]  /*1ec0*/  BSYNC.RECONVERGENT B0 ;  /* 0x0000000000007941 */ /* 0x000fea0003800200 */
.L_x_29025:
[----:B------:R-:W-:Y:S01]  /*1ed0*/  MOV R23, R13 ;  /* 0x0000000d00177202 */ /* 0x000fe20000000f00 */
[----:B------:R-:W-:Y:S01]  /*1ee0*/  @P5 VIADD R9, R9, 0x58 ;  /* 0x0000005809095836 */ /* 0x000fe20000000000 */
[----:B------:R-:W-:Y:S01]  /*1ef0*/  ISETP.GT.AND P0, PT, R5, 0xf, PT ;  /* 0x0000000f0500780c */ /* 0x000fe20003f04270 */
[----:B------:R-:W-:Y:S01]  /*1f00*/  BSSY.RECONVERGENT B0, `(.L_x_29030) ;  /* 0x0000027000007945 */ /* 0x000fe20003800200 */
[----:B------:R-:W-:Y:S01]  /*1f10*/  @P5 SHF.R.U32.HI R11, RZ, 0x3, R7 ;  /* 0x00000003ff0b5819 */ /* 0x000fe20000011607 */
[----:B---3--:R-:W3:Y:S01]  /*1f20*/  SHFL.DOWN PT, R10, R23, 0x1, 0x1f ;  /* 0x08201f00170a7f89 */ /* 0x008ee200000e0000 */
[----:B------:R-:W-:Y:S02]  /*1f30*/  @P5 LEA R9, R8, R9, 0x18 ;  /* 0x0000000908095211 */ /* 0x000fe400078ec0ff */
[----:B------:R-:W-:-:S05]  /*1f40*/  @P5 LOP3.LUT R8, R11, 0x7c, RZ, 0xc0, !PT ;  /* 0x0000007c0b085812 */ /* 0x000fca00078ec0ff */
[----:B------:R-:W-:Y:S02]  /*1f50*/  @P5 IMAD.IADD R9, R8, 0x1, R9 ;  /* 0x0000000108095824 */ /* 0x000fe400078e0209 */
        /* <DEDUP_REMOVED lines=12> */
[----:B--2---:R-:W2:Y:S04]  /*2020*/  LDS R21, [R20+0x6c] ;  /* 0x00006c0014157984 */ /* 0x004ea80000000800 */
[----:B---3--:R-:W3:Y:S04]  /*2030*/  LDS.128 R8, [R20+0x70] ;  /* 0x0000700014087984 */ /* 0x008ee80000000c00 */
[----:B0-----:R-:W0:Y:S04]  /*2040*/  LDS.128 R12, [R20+0x80] ;  /* 0x00008000140c7984 */ /* 0x001e280000000c00 */
[----:B------:R-:W5:Y:S01]  /*2050*/  LDS.128 R16, [R20+0x90] ;  /* 0x0000900014107984 */ /* 0x000f620000000c00 */
[----:B--2---:R-:W-:-:S04]  /*2060*/  FADD R21, R23, R21 ;  /* 0x0000001517157221 */ /* 0x004fc80000000000 */
[----:B---3--:R-:W-:-:S04]  /*2070*/  FADD R8, R21, R8 ;  /* 0x0000000815087221 */ /* 0x008fc80000000000 */
        /* <DEDUP_REMOVED lines=8> */
[----:B-----5:R-:W-:-:S04]  /*2100*/  FADD R16, R15, R16 ;  /* 0x000000100f107221 */ /* 0x020fc80000000000 */
[----:B------:R-:W-:-:S04]  /*2110*/  FADD R17, R16, R17 ;  /* 0x0000001110117221 */ /* 0x000fc80000000000 */
[----:B------:R-:W-:-:S04]  /*2120*/  FADD R18, R17, R18 ;  /* 0x0000001211127221 */ /* 0x000fc80000000000 */
[----:B------:R-:W-:-:S04]  /*2130*/  FADD R19, R18, R19 ;  /* 0x0000001312137221 */ /* 0x000fc80000000000 */
[----:B--2---:R-:W-:-:S04]  /*2140*/  FADD R8, R19, R8 ;  /* 0x0000000813087221 */ /* 0x004fc80000000000 */
[----:B------:R-:W-:-:S05]  /*2150*/  FADD R9, R8, R9 ;  /* 0x0000000908097221 */ /* 0x000fca0000000000 */
[----:B------:R0:W-:Y:S02]  /*2160*/  STS [R20+0xac], R9 ;  /* 0x0000ac0914007388 */ /* 0x0001e40000000800 */
.L_x_29031:
[----:B------:R-:W-:Y:S05]  /*2170*/  BSYNC.RECONVERGENT B0 ;  /* 0x0000000000007941 */ /* 0x000fea0003800200 */
.L_x_29030:
[----:B------:R-:W-:Y:S01]  /*2180*/  BAR.SYNC.DEFER_BLOCKING 0x0 ;  /* 0x0000000000007b1d */ /* 0x000fe20000010000 */
[----:B------:R-:W-:-:S05]  /*2190*/  ISETP.GE.AND P0, PT, R7, R2, PT ;  /* 0x000000020700720c */ /* 0x000fca0003f06270 */
[----:B------:R-:W0:Y:S01]  /*21a0*/  LDCU.64 UR12, c[0x0][0x3a0] ;  /* 0x00007400ff0c77ac */ /* 0x000e220008000a00 */
[----:B------:R-:W-:Y:S01]  /*21b0*/  BSSY.RECONVERGENT B0, `(.L_x_29032) ;  /* 0x0000147000007945 */ /* 0x000fe20003800200 */
[----:B------:R-:W0:Y:S06]  /*21c0*/  LDCU.128 UR8, c[0x0][0x3a0] ;  /* 0x00007400ff0877ac */ /* 0x000e2c0008000c00 */
[----:B------:R-:W-:Y:S05]  /*21d0*/  @P0 BRA `(.L_x_29033) ;  /* 0x0000001400100947 */ /* 0x000fea0003800000 */
[----:B0--3--:R0:W3:Y:S01]  /*21e0*/  LDS R9, [R20+0xac] ;  /* 0x0000ac0014097984 */ /* 0x0090e20000000800 */
[----:B------:R-:W-:Y:S01]  /*21f0*/  ISETP.NE.AND P0, PT, R26, RZ, PT ;  /* 0x000000ff1a00720c */ /* 0x000fe20003f05270 */
[----:B------:R-:W-:Y:S01]  /*2200*/  BSSY.RECONVERGENT B3, `(.L_x_29034) ;  /* 0x000008c000037945 */ /* 0x000fe20003800200 */
[----:B--2---:R-:W-:-:S11]  /*2210*/  IMAD.MOV.U32 R19, RZ, RZ, R7 ;  /* 0x000000ffff137224 */ /* 0x004fd600078e0007 */
[----:B0-----:R-:W-:Y:S05]  /*2220*/  @!P0 BRA `(.L_x_29035) ;  /* 0x0000000800248947 */ /* 0x001fea0003800000 */
[----:B------:R-:W0:Y:S01]  /*2230*/  LDS R8, [R29] ;  /* 0x000000001d087984 */ /* 0x000e220000000800 */
[----:B---3--:R-:W2:Y:S01]  /*2240*/  MUFU.RCP R10, R9 ;  /* 0x00000009000a7308 */ /* 0x008ea20000001000 */
        /* <DEDUP_REMOVED lines=8> */
[----:B------:R-:W-:-:S07]  /*22d0*/  MOV R20, 0x22f0 ;  /* 0x000022f000147802 */ /* 0x000fce0000000f00 */
[----:B-1--4-:R-:W-:Y:S05]  /*22e0*/  CALL.REL.NOINC `($__internal_473_$__cuda_sm3x_div_rn_noftz_f32_slowpath) ;  /* 0x0000001400707944 */ /* 0x012fea0003c00000 */
[----:B------:R-:W-:-:S07]  /*22f0*/  IMAD.MOV.U32 R12, RZ, RZ, R13 ;  /* 0x000000ffff0c7224 */ /* 0x000fce00078e000d */
.L_x_29037:
[----:B------:R-:W-:Y:S05]  /*2300*/  BSYNC.RECONVERGENT B4 ;  /* 0x0000000000047941 */ /* 0x000fea0003800200 */
.L_x_29036:
[----:B------:R-:W-:Y:S01]  /*2310*/  IMAD R16, R2, 0x4, R29 ;  /* 0x0000000402107824 */ /* 0x000fe200078e021d */
[----:B------:R-:W0:Y:S01]  /*2320*/  MUFU.RCP R8, R9 ;  /* 0x0000000900087308 */ /* 0x000e220000001000 */
[----:B------:R-:W-:Y:S03]  /*2330*/  BSSY.RECONVERGENT B4, `(.L_x_29038) ;  /* 0x000000c000047945 */ /* 0x000fe60003800200 */
[----:B------:R-:W2:Y:S01]  /*2340*/  LDS R10, [R16] ;  /* 0x00000000100a7984 */ /* 0x000ea20000000800 */
[----:B0-----:R-:W-:-:S04]  /*2350*/  FFMA R11, -R9, R8, 1 ;  /* 0x3f800000090b7423 */ /* 0x001fc80000000108 */
[----:B------:R-:W-:Y:S01]  /*2360*/  FFMA R8, R8, R11, R8 ;  /* 0x0000000b08087223 */ /* 0x000fe20000000008 */
[----:B--2---:R-:W0:Y:S03]  /*2370*/  FCHK P0, R10, R9 ;  /* 0x000000090a007302 */ /* 0x004e260000000000 */
[----:B------:R-:W-:-:S04]  /*2380*/  FFMA R13, R8, R10, RZ ;  /* 0x0000000a080d7223 */ /* 0x000fc800000000ff */
[----:B------:R-:W-:-:S04]  /*2390*/  FFMA R14, -R9, R13, R10 ;  /* 0x0000000d090e7223 */ /* 0x000fc8000000010a */
[----:B------:R-:W-:Y:S01]  /*23a0*/  FFMA R13, R8, R14, R13 ;  /* 0x0000000e080d7223 */ /* 0x000fe2000000000d */
[----:B0-----:R-:W-:Y:S06]  /*23b0*/  @!P0 BRA `(.L_x_29039) ;  /* 0x00000000000c8947 */ /* 0x001fec0003800000 */
[----:B------:R-:W-:Y:S01]  /*23c0*/  IMAD.MOV.U32 R8, RZ, RZ, R10 ;  /* 0x000000ffff087224 */ /* 0x000fe200078e000a */
[----:B------:R-:W-:-:S07]  /*23d0*/  MOV R20, 0x23f0 ;  /* 0x000023f000147802 */ /* 0x000fce0000000f00 */
[----:B-1--4-:R-:W-:Y:S05]  /*23e0*/  CALL.REL.NOINC `($__internal_473_$__cuda_sm3x_div_rn_noftz_f32_slowpath) ;  /* 0x0000001400307944 */ /* 0x012fea0003c00000 */
.L_x_29039:
[----:B------:R-:W-:Y:S05]  /*23f0*/  BSYNC.RECONVERGENT B4 ;  /* 0x0000000000047941 */ /* 0x000fea0003800200 */
.L_x_29038:
        /* <DEDUP_REMOVED lines=32> */
[----:B----4-:R-:W-:Y:S05]  /*2600*/  CALL.REL.NOINC `($__internal_473_$__cuda_sm3x_div_rn_noftz_f32_slowpath) ;  /* 0x0000001000a87944 */ /* 0x010fea0003c00000 */
[----:B------:R-:W-:-:S07]  /*2610*/  IMAD.MOV.U32 R12, RZ, RZ, R13 ;  /* 0x000000ffff0c7224 */ /* 0x000fce00078e000d */
.L_x_29041:
[----:B------:R-:W-:Y:S05]  /*2620*/  BSYNC.RECONVERGENT B4 ;  /* 0x0000000000047941 */ /* 0x000fea0003800200 */
.L_x_29040:
        /* <DEDUP_REMOVED lines=13> */
.L_x_29043:
[----:B------:R-:W-:Y:S05]  /*2700*/  BSYNC.RECONVERGENT B4 ;  /* 0x0000000000047941 */ /* 0x000fea0003800200 */
.L_x_29042:
        /* <DEDUP_REMOVED lines=28> */
[----:B----4-:R-:W-:Y:S05]  /*28d0*/  CALL.REL.NOINC `($__internal_473_$__cuda_sm3x_div_rn_noftz_f32_slowpath) ;  /* 0x0000000c00f47944 */ /* 0x010fea0003c00000 */
[----:B------:R-:W-:-:S07]  /*28e0*/  IMAD.MOV.U32 R12, RZ, RZ, R13 ;  /* 0x000000ffff0c7224 */ /* 0x000fce00078e000d */
.L_x_29045:
[----:B------:R-:W-:Y:S05]  /*28f0*/  BSYNC.RECONVERGENT B4 ;  /* 0x0000000000047941 */ /* 0x000fea0003800200 */
.L_x_29044:
        /* <DEDUP_REMOVED lines=13> */
.L_x_29047:
[----:B------:R-:W-:Y:S05]  /*29d0*/  BSYNC.RECONVERGENT B4 ;  /* 0x0000000000047941 */ /* 0x000fea0003800200 */
.L_x_29046:
        /* <DEDUP_REMOVED lines=14> */
.L_x_29035:
[----:B------:R-:W-:Y:S05]  /*2ac0*/  BSYNC.RECONVERGENT B3 ;  /* 0x0000000000037941 */ /* 0x000fea0003800200 */
.L_x_29034:
[----:B------:R-:W-:-:S13]  /*2ad0*/  ISETP.GE.U32.AND P0, PT, R28, 0x600, PT ;  /* 0x000006001c00780c */ /* 0x000fda0003f06070 */
[----:B------:R-:W-:Y:S05]  /*2ae0*/  @!P0 BRA `(.L_x_29033) ;  /* 0x0000000800cc8947 */ /* 0x000fea0003800000 */
.L_x_29064:
[----:B------:R-:W5:Y:S01]  /*2af0*/  S2UR UR5, SR_CgaCtaId ;  /* 0x00000000000579c3 */ /* 0x000f620000008800 */
[----:B------:R-:W-:Y:S01]  /*2b00*/  UMOV UR4, 0x400 ;  /* 0x0000040000047882 */ /* 0x000fe20000000000 */
[----:B0--3--:R-:W0:Y:S01]  /*2b10*/  MUFU.RCP R8, R9 ;  /* 0x0000000900087308 */ /* 0x009e220000001000 */
        /* <DEDUP_REMOVED lines=12> */
[----:B------:R-:W-:Y:S01]  /*2be0*/  IMAD.MOV.U32 R8, RZ, RZ, R10 ;  /* 0x000000ffff087224 */ /* 0x000fe200078e000a */
[----:B------:R-:W-:-:S07]  /*2bf0*/  MOV R20, 0x2c10 ;  /* 0x00002c1000147802 */ /* 0x000fce0000000f00 */
[----:B-1--4-:R-:W-:Y:S05]  /*2c00*/  CALL.REL.NOINC `($__internal_473_$__cuda_sm3x_div_rn_noftz_f32_slowpath) ;  /* 0x0000000c00287944 */ /* 0x012fea0003c00000 */
[----:B------:R-:W-:-:S07]  /*2c10*/  IMAD.MOV.U32 R12, RZ, RZ, R13 ;  /* 0x000000ffff0c7224 */ /* 0x000fce00078e000d */
.L_x_29049:
[----:B------:R-:W-:Y:S05]  /*2c20*/  BSYNC.RECONVERGENT B3 ;  /* 0x0000000000037941 */ /* 0x000fea0003800200 */
.L_x_29048:
        /* <DEDUP_REMOVED lines=11> */
[----:B------:R-:W-:Y:S02]  /*2ce0*/  MOV R8, R14 ;  /* 0x0000000e00087202 */ /* 0x000fe40000000f00 */
[----:B------:R-:W-:-:S07]  /*2cf0*/  MOV R20, 0x2d10 ;  /* 0x00002d1000147802 */ /* 0x000fce0000000f00 */
[----:B-1--4-:R-:W-:Y:S05]  /*2d00*/  CALL.REL.NOINC `($__internal_473_$__cuda_sm3x_div_rn_noftz_f32_slowpath) ;  /* 0x0000000800e87944 */ /* 0x012fea0003c00000 */
.L_x_29051:
[----:B------:R-:W-:Y:S05]  /*2d10*/  BSYNC.RECONVERGENT B3 ;  /* 0x0000000000037941 */ /* 0x000fea0003800200 */
.L_x_29050:
        /* <DEDUP_REMOVED lines=9> */
[----:B------:R-:W-:-:S04]  /*2db0*/  IMAD.WIDE.U32 R10, R25, UR10, R10 ;  /* 0x0000000a190a7c25 */ /* 0x000fc8000f8e000a */
[----:B------:R-:W-:-:S05]  /*2dc0*/  IMAD.IADD R21, R21, 0x1, R11 ;  /* 0x0000000115157824 */ /* 0x000fca00078e020b */
[----:B------:R-:W-:Y:S01]  /*2dd0*/  LEA.HI R8, P0, R21, R10, RZ, 0x1 ;  /* 0x0000000a15087211 */ /* 0x000fe200078108ff */
[----:B--2---:R-:W-:-:S04]  /*2de0*/  FFMA R17, -R9, R16, 1 ;  /* 0x3f80000009117423 */ /* 0x004fc80000000110 */
        /* <DEDUP_REMOVED lines=15> */
[----:B----4-:R-:W-:Y:S05]  /*2ee0*/  CALL.REL.NOINC `($__internal_473_$__cuda_sm3x_div_rn_noftz_f32_slowpath) ;  /* 0x0000000800707944 */ /* 0x010fea0003c00000 */
[----:B------:R-:W-:-:S07]  /*2ef0*/  IMAD.MOV.U32 R16, RZ, RZ, R13 ;  /* 0x000000ffff107224 */ /* 0x000fce00078e000d */
.L_x_29053:
[----:B------:R-:W-:Y:S05]  /*2f00*/  BSYNC.RECONVERGENT B3 ;  /* 0x0000000000037941 */ /* 0x000fea0003800200 */
.L_x_29052:
        /* <DEDUP_REMOVED lines=14> */
.L_x_29055:
[----:B------:R-:W-:Y:S05]  /*2ff0*/  BSYNC.RECONVERGENT B3 ;  /* 0x0000000000037941 */ /* 0x000fea0003800200 */
.L_x_29054:
        /* <DEDUP_REMOVED lines=24> */
[----:B----4-:R-:W-:Y:S05]  /*3180*/  CALL.REL.NOINC `($__internal_473_$__cuda_sm3x_div_rn_noftz_f32_slowpath) ;  /* 0x0000000400c87944 */ /* 0x010fea0003c00000 */
[----:B------:R-:W-:-:S07]  /*3190*/  IMAD.MOV.U32 R12, RZ, RZ, R13 ;  /* 0x000000ffff0c7224 */ /* 0x000fce00078e000d */
.L_x_29057:
[----:B------:R-:W-:Y:S05]  /*31a0*/  BSYNC.RECONVERGENT B3 ;  /* 0x0000000000037941 */ /* 0x000fea0003800200 */
.L_x_29056:
        /* <DEDUP_REMOVED lines=13> */
.L_x_29059:
[----:B------:R-:W-:Y:S05]  /*3280*/  BSYNC.RECONVERGENT B3 ;  /* 0x0000000000037941 */ /* 0x000fea0003800200 */
.L_x_29058:
        /* <DEDUP_REMOVED lines=25> */
[----:B------:R-:W-:-:S07]  /*3420*/  MOV R16, R13 ;  /* 0x0000000d00107202 */ /* 0x000fce0000000f00 */
.L_x_29061:
[----:B------:R-:W-:Y:S05]  /*3430*/  BSYNC.RECONVERGENT B3 ;  /* 0x0000000000037941 */ /* 0x000fea0003800200 */
.L_x_29060:
        /* <DEDUP_REMOVED lines=14> */
.L_x_29063:
[----:B------:R-:W-:Y:S05]  /*3520*/  BSYNC.RECONVERGENT B3 ;  /* 0x0000000000037941 */ /* 0x000fea0003800200 */
.L_x_29062:
[----:B------:R-:W-:Y:S01]  /*3530*/  IADD3 R8, P0, PT, R10, 0xc00, RZ ;  /* 0x00000c000a087810 */ /* 0x000fe20007f1e0ff */
[----:B------:R-:W-:Y:S01]  /*3540*/  VIADD R19, R19, 0x800 ;  /* 0x0000080013137836 */ /* 0x000fe20000000000 */
        /* <DEDUP_REMOVED lines=13> */
.L_x_29033:
[----:B0-----:R-:W-:Y:S05]  /*3620*/  BSYNC.RECONVERGENT B0 ;  /* 0x0000000000007941 */ /* 0x001fea0003800200 */
.L_x_29032:
[----:B------:R-:W0:Y:S01]  /*3630*/  LDCU.64 UR4, c[0x0][0x3b0] ;  /* 0x00007600ff0477ac */ /* 0x000e220008000a00 */
[----:B------:R-:W-:-:S05]  /*3640*/  IADD3 R25, P0, PT, R4, R25, RZ ;  /* 0x0000001904197210 */ /* 0x000fca0007f1e0ff */
[----:B------:R-:W-:Y:S01]  /*3650*/  IMAD.X R27, RZ, RZ, R27, P0 ;  /* 0x000000ffff1b7224 */ /* 0x000fe200000e061b */
[----:B0-----:R-:W-:-:S04]  /*3660*/  ISETP.GE.U32.AND P0, PT, R25, UR4, PT ;  /* 0x0000000419007c0c */ /* 0x001fc8000bf06070 */
[----:B------:R-:W-:-:S13]  /*3670*/  ISETP.GE.AND.EX P0, PT, R27, UR5, PT, P0 ;  /* 0x000000051b007c0c */ /* 0x000fda000bf06300 */
[----:B------:R-:W-:Y:S05]  /*3680*/  @!P0 BRA `(.L_x_29065) ;  /* 0xffffffcc00248947 */ /* 0x000fea000383ffff */
[----:B------:R-:W-:Y:S05]  /*3690*/  EXIT ;  /* 0x000000000000794d */ /* 0x000fea0003800000 */
.L_x_29021:
[----:B------:R-:W-:Y:S02]  /*36a0*/  HFMA2 R11, -RZ, RZ, 0, 1.847743988037109375e-06 ;  /* 0x0000001fff0b7431 */ /* 0x000fe400000001ff */
[----:B------:R-:W-:Y:S02]  /*36b0*/  IMAD.MOV.U32 R13, RZ, RZ, R17 ;  /* 0x000000ffff0d7224 */ /* 0x000fe400078e0011 */
[----:B------:R-:W-:Y:S02]  /*36c0*/  IMAD.MOV.U32 R12, RZ, RZ, 0x1 ;  /* 0x00000001ff0c7424 */ /* 0x000fe400078e00ff */
[----:B------:R-:W-:-:S07]  /*36d0*/  IMAD.MOV.U32 R15, RZ, RZ, -0x1 ;  /* 0xffffffffff0f7424 */ /* 0x000fce00078e00ff */
[----:B01----:R-:W-:Y:S05]  /*36e0*/  WARPSYNC.COLLECTIVE R15, `(.L_x_29066) ;  /* 0x000000000f087348 */ /* 0x003fea0003c00000 */
[----:B0-----:R0:W2:Y:S02]  /*36f0*/  SHFL.DOWN P6, R14, R13, R12, R11 ;  /* 0x0800000c0d0e7389 */ /* 0x0010a400000c000b */
[----:B012---:R-:W-:Y:S05]  /*3700*/  ENDCOLLECTIVE ;  /* 0x000000000000791b */ /* 0x007fea0003800000 */
.L_x_29066:
[----:B------:R-:W-:Y:S01]  /*3710*/  IMAD.MOV.U32 R12, RZ, RZ, 0x2 ;  /* 0x00000002ff0c7424 */ /* 0x000fe200078e00ff */
[----:B------:R-:W-:-:S05]  /*3720*/  @!P1 FMNMX R17, R14, R17, !PT ;  /* 0x000000110e119209 */ /* 0x000fca0007800000 */
[----:B------:R-:W-:-:S07]  /*3730*/  IMAD.MOV.U32 R13, RZ, RZ, R17 ;  /* 0x000000ffff0d7224 */ /* 0x000fce00078e0011 */
[----:B------:R-:W-:Y:S05]  /*3740*/  WARPSYNC.COLLECTIVE R15, `(.L_x_29067) ;  /* 0x000000000f087348 */ /* 0x000fea0003c00000 */
[----:B------:R0:W1:Y:S02]  /*3750*/  SHFL.DOWN P6, R14, R13, R12, R11 ;  /* 0x0800000c0d0e7389 */ /* 0x00006400000c000b */
[----:B01----:R-:W-:Y:S05]  /*3760*/  ENDCOLLECTIVE ;  /* 0x000000000000791b */ /* 0x003fea0003800000 */
.L_x_29067:
[----:B------:R-:W-:Y:S01]  /*3770*/  IMAD.MOV.U32 R12, RZ, RZ, 0x4 ;  /* 0x00000004ff0c7424 */ /* 0x000fe200078e00ff */
[----:B------:R-:W-:-:S05]  /*3780*/  @!P2 FMNMX R17, R17, R14, !PT ;  /* 0x0000000e1111a209 */ /* 0x000fca0007800000 */
[----:B------:R-:W-:-:S07]  /*3790*/  IMAD.MOV.U32 R13, RZ, RZ, R17 ;  /* 0x000000ffff0d7224 */ /* 0x000fce00078e0011 */
[----:B------:R-:W-:Y:S05]  /*37a0*/  WARPSYNC.COLLECTIVE R15, `(.L_x_29068) ;  /* 0x000000000f087348 */ /* 0x000fea0003c00000 */
[----:B------:R0:W1:Y:S02]  /*37b0*/  SHFL.DOWN P6, R14, R13, R12, R11 ;  /* 0x0800000c0d0e7389 */ /* 0x00006400000c000b */
[----:B01----:R-:W-:Y:S05]  /*37c0*/  ENDCOLLECTIVE ;  /* 0x000000000000791b */ /* 0x003fea0003800000 */
.L_x_29068:
[----:B------:R-:W-:Y:S01]  /*37d0*/  IMAD.MOV.U32 R12, RZ, RZ, 0x8 ;  /* 0x00000008ff0c7424 */ /* 0x000fe200078e00ff */
[----:B------:R-:W-:-:S05]  /*37e0*/  @!P3 FMNMX R17, R17, R14, !PT ;  /* 0x0000000e1111b209 */ /* 0x000fca0007800000 */
[----:B------:R-:W-:-:S07]  /*37f0*/  IMAD.MOV.U32 R13, RZ, RZ, R17 ;  /* 0x000000ffff0d7224 */ /* 0x000fce00078e0011 */
[----:B------:R-:W-:Y:S05]  /*3800*/  WARPSYNC.COLLECTIVE R15, `(.L_x_29069) ;  /* 0x000000000f087348 */ /* 0x000fea0003c00000 */
[----:B------:R0:W1:Y:S02]  /*3810*/  SHFL.DOWN P6, R14, R13, R12, R11 ;  /* 0x0800000c0d0e7389 */ /* 0x00006400000c000b */
[----:B01----:R-:W-:Y:S05]  /*3820*/  ENDCOLLECTIVE ;  /* 0x000000000000791b */ /* 0x003fea0003800000 */
.L_x_29069:
[----:B------:R-:W-:Y:S01]  /*3830*/  IMAD.MOV.U32 R12, RZ, RZ, 0x10 ;  /* 0x00000010ff0c7424 */ /* 0x000fe200078e00ff */
[----:B------:R-:W-:-:S04]  /*3840*/  FMNMX R9, R17, R14, !PT ;  /* 0x0000000e11097209 */ /* 0x000fc80007800000 */
[----:B------:R-:W-:-:S05]  /*3850*/  FSEL R8, R17, R9, P4 ;  /* 0x0000000911087208 */ /* 0x000fca0002000000 */
[----:B------:R-:W-:-:S07]  /*3860*/  IMAD.MOV.U32 R13, RZ, RZ, R8 ;  /* 0x000000ffff0d7224 */ /* 0x000fce00078e0008 */
[----:B------:R-:W-:Y:S05]  /*3870*/  WARPSYNC.COLLECTIVE R15, `(.L_x_29070) ;  /* 0x000000000f087348 */ /* 0x000fea0003c00000 */
[----:B------:R0:W1:Y:S02]  /*3880*/  SHFL.DOWN P6, R14, R13, R12, R11 ;  /* 0x0800000c0d0e7389 */ /* 0x00006400000c000b */
[----:B01----:R-:W-:Y:S05]  /*3890*/  ENDCOLLECTIVE ;  /* 0x000000000000791b */ /* 0x003fea0003800000 */
.L_x_29070:
[----:B------:R-:W-:Y:S05]  /*38a0*/  BRA `(.L_x_29071) ;  /* 0xffffffdc00007947 */ /* 0x000fea000383ffff */
        .weak           $__internal_473_$__cuda_sm3x_div_rn_noftz_f32_slowpath
        .type           $__internal_473_$__cuda_sm3x_div_rn_noftz_f32_slowpath,@function
        .size           $__internal_473_$__cuda_sm3x_div_rn_noftz_f32_slowpath,(.L_x_37850 - $__internal_473_$__cuda_sm3x_div_rn_noftz_f32_slowpath)
$__internal_473_$__cuda_sm3x_div_rn_noftz_f32_slowpath:
        /* <DEDUP_REMOVED lines=35> */
.L_x_29073:
        /* <DEDUP_REMOVED lines=51> */
.L_x_29080:
[----:B------:R-:W-:-:S04]  /*3e10*/  LOP3.LUT R8, R8, 0x80000000, RZ, 0xc0, !PT ;  /* 0x8000000008087812 */ /* 0x000fc800078ec0ff */
[----:B------:R-:W-:Y:S01]  /*3e20*/  LOP3.LUT R8, R8, 0x7f800000, RZ, 0xfc, !PT ;  /* 0x7f80000008087812 */ /* 0x000fe200078efcff */
[----:B------:R-:W-:Y:S06]  /*3e30*/  BRA `(.L_x_29081) ;  /* 0x0000000000047947 */ /* 0x000fec0003800000 */
.L_x_29079:
[----:B------:R-:W-:-:S07]  /*3e40*/  IMAD R8, R13, 0x800000, R8 ;  /* 0x008000000d087824 */ /* 0x000fce00078e0208 */
.L_x_29081:
[----:B------:R-:W-:Y:S05]  /*3e50*/  BSYNC.RECONVERGENT B2 ;  /* 0x0000000000027941 */ /* 0x000fea0003800200 */
.L_x_29078:
[----:B------:R-:W-:Y:S05]  /*3e60*/  BRA `(.L_x_29082) ;  /* 0x0000000000207947 */ /* 0x000fea0003800000 */
.L_x_29077:
[----:B------:R-:W-:-:S04]  /*3e70*/  LOP3.LUT R8, R33, 0x80000000, R8, 0x48, !PT ;  /* 0x8000000021087812 */ /* 0x000fc800078e4808 */
[----:B------:R-:W-:Y:S01]  /*3e80*/  LOP3.LUT R8, R8, 0x7f800000, RZ, 0xfc, !PT ;  /* 0x7f80000008087812 */ /* 0x000fe200078efcff */
[----:B------:R-:W-:Y:S06]  /*3e90*/  BRA `(.L_x_29082) ;  /* 0x0000000000147947 */ /* 0x000fec0003800000 */
.L_x_29076:
[----:B------:R-:W-:Y:S01]  /*3ea0*/  LOP3.LUT R8, R33, 0x80000000, R8, 0x48, !PT ;  /* 0x8000000021087812 */ /* 0x000fe200078e4808 */
[----:B------:R-:W-:Y:S06]  /*3eb0*/  BRA `(.L_x_29082) ;  /* 0x00000000000c7947 */ /* 0x000fec0003800000 */
.L_x_29075:
[----:B------:R-:W0:Y:S01]  /*3ec0*/  MUFU.RSQ R8, -QNAN ;  /* 0xffc0000000087908 */ /* 0x000e220000001400 */
[----:B------:R-:W-:Y:S05]  /*3ed0*/  BRA `(.L_x_29082) ;  /* 0x0000000000047947 */ /* 0x000fea0003800000 */
.L_x_29074:
[----:B------:R-:W-:-:S07]  /*3ee0*/  FADD.FTZ R8, R8, R9 ;  /* 0x0000000908087221 */ /* 0x000fce0000010000 */
.L_x_29082:
[----:B------:R-:W-:Y:S05]  /*3ef0*/  BSYNC.RECONVERGENT B1 ;  /* 0x0000000000017941 */ /* 0x000fea0003800200 */
.L_x_29072:
[----:B------:R-:W-:Y:S02]  /*3f00*/  IMAD.MOV.U32 R14, RZ, RZ, R20 ;  /* 0x000000ffff0e7224 */ /* 0x000fe400078e0014 */
[----:B------:R-:W-:Y:S02]  /*3f10*/  IMAD.MOV.U32 R15, RZ, RZ, 0x0 ;  /* 0x00000000ff0f7424 */ /* 0x000fe400078e00ff */
[----:B0-----:R-:W-:Y:S02]  /*3f20*/  IMAD.MOV.U32 R13, RZ, RZ, R8 ;  /* 0x000000ffff0d7224 */ /* 0x001fe400078e0008 */
[----:B------:R-:W-:Y:S05]  /*3f30*/  RET.REL.NODEC R14 `(_Z20SoftmaxBlockSMemImplI24ElementwiseScaleMaskLoadIffbE11DirectStoreIffEfLi2ELi512EL9Algorithm0EEvT_T0_ll) ;  /* 0xffffffc00e307950 */ /* 0x000fea0003c3ffff */
.L_x_29083:
        /* <DEDUP_REMOVED lines=12> */
.L_x_37850:


//--------------------- .text._Z20SoftmaxBlockSMemImplI24ElementwiseScaleMaskLoadIffbE11DirectStoreIffEfLi2ELi1024EL9Algorithm0EEvT_T0_ll --------------------------
	.section	.text._Z20SoftmaxBlockSMemImplI24ElementwiseScaleMaskLoadIffbE11DirectStoreIffEfLi2ELi1024EL9Algorithm0EEvT_T0_ll,"ax",@progbits
	.align	128
        .global         _Z20SoftmaxBlockSMemImplI24ElementwiseScaleMaskLoadIffbE11DirectStoreIffEfLi2ELi1024EL9Algorithm0EEvT_T0_ll
        .type           _Z20SoftmaxBlockSMemImplI24ElementwiseScaleMaskLoadIffbE11DirectStoreIffEfLi2ELi1024EL9Algorithm0EEvT_T0_ll,@function
        .size           _Z20SoftmaxBlockSMemImplI24ElementwiseScaleMaskLoadIffbE11DirectStoreIffEfLi2ELi1024EL9Algorithm0EEvT_T0_ll,(.L_x_37851 - _Z20SoftmaxBlockSMemImplI24ElementwiseScaleMaskLoadIffbE11DirectStoreIffEfLi2ELi1024EL9Algorithm0EEvT_T0_ll)
        .other          _Z20SoftmaxBlockSMemImplI24ElementwiseScaleMaskLoadIffbE11DirectStoreIffEfLi2ELi1024EL9Algorithm0EEvT_T0_ll,@"STO_CUDA_ENTRY STV_DEFAULT"
_Z20SoftmaxBlockSMemImplI24ElementwiseScaleMaskLoadIffbE11DirectStoreIffEfLi2ELi1024EL9Algorithm0EEvT_T0_ll:
.text._Z20SoftmaxBlockSMemImplI24ElementwiseScaleMaskLoadIffbE11DirectStoreIffEfLi2ELi1024EL9Algorithm0EEvT_T0_ll:
        /* <DEDUP_REMOVED lines=22> */
.L_x_29084:
        /* <DEDUP_REMOVED lines=11> */
[----:B------:R-:W-:-:S03]  /*0210*/  IMAD.MOV.U32 R7, RZ, RZ, RZ ;  /* 0x000000ffff077224 */ /* 0x000fc600078e00ff */
[----:B------:R-:W4:Y:S08]  /*0220*/  S2UR UR5, SR_CgaCtaId ;  /* 0x00000000000579c3 */ /* 0x000f300000008800 */
[----:B------:R-:W0:Y:S01]  /*0230*/  LDC R6, c[0x0][0x370] ;  /* 0x0000dc00ff067b82 */ /* 0x000e220000000800 */
[----:B--2---:R-:W-:-:S07]  /*0240*/  LEA.HI R3, P0, R9, R8, RZ, 0x1 ;  /* 0x0000000809037211 */ /* 0x004fce00078108ff */
[----:B------:R-:W2:Y:S01]  /*0250*/  LDC.64 R36, c[0x0][0x358] ;  /* 0x0000d600ff247b82 */ /* 0x000ea20000000a00 */
[----:B------:R-:W-:Y:S02]  /*0260*/  IADD3.X R4, PT, PT, RZ, R9, RZ, P0, !PT ;  /* 0x00000009ff047210 */ /* 0x000fe400007fe4ff */
[----:B-1----:R-:W-:Y:S01]  /*0270*/  LOP3.LUT R33, RZ, R0, RZ, 0x33, !PT ;  /* 0x00000000ff217212 */ /* 0x002fe200078e33ff */
[----:B----4-:R-:W-:Y:S01]  /*0280*/  ULEA UR4, UR5, UR4, 0x18 ;  /* 0x0000000405047291 */ /* 0x010fe2000f8ec0ff */
[----:B------:R-:W-:Y:S02]  /*0290*/  SHF.R.U64 R3, R3, 0x1, R4 ;  /* 0x0000000103037819 */ /* 0x000fe40000001204 */
[C---:B------:R-:W-:Y:S02]  /*02a0*/  IADD3 R2, P0, PT, R33.reuse, R8, RZ ;  /* 0x0000000821027210 */ /* 0x040fe40007f1e0ff */
[----:B------:R-:W-:Y:S01]  /*02b0*/  LOP3.LUT R30, R0, 0x800, RZ, 0xfc, !PT ;  /* 0x00000800001e7812 */ /* 0x000fe200078efcff */
[----:B------:R-:W-:Y:S01]  /*02c0*/  IMAD.IADD R33, R33, 0x1, R3 ;  /* 0x0000000121217824 */ /* 0x000fe200078e0203 */
[----:B------:R-:W-:-:S02]  /*02d0*/  IADD3.X R4, PT, PT, R9, -0x1, RZ, P0, !PT ;  /* 0xffffffff09047810 */ /* 0x000fc400007fe4ff */
[C---:B------:R-:W-:Y:S02]  /*02e0*/  LOP3.LUT R29, R0.reuse, 0xc00, RZ, 0xfc, !PT ;  /* 0x00000c00001d7812 */ /* 0x040fe400078efcff */
[----:B------:R-:W-:Y:S02]  /*02f0*/  LEA.HI R31, R33, 0x1, RZ, 0x16 ;  /* 0x00000001211f7811 */ /* 0x000fe400078fb0ff */
[----:B------:R-:W-:Y:S02]  /*0300*/  LEA R32, R0, UR4, 0x2 ;  /* 0x0000000400207c11 */ /* 0x000fe4000f8e10ff */
[----:B0--3--:R-:W-:-:S07]  /*0310*/  LOP3.LUT R31, R31, 0x3, RZ, 0xc0, !PT ;  /* 0x000000031f1f7812 */ /* 0x009fce00078ec0ff */
.L_x_29134:
[C---:B------:R-:W-:Y:S01]  /*0320*/  ISETP.GE.AND P0, PT, R0.reuse, R3, PT ;  /* 0x000000030000720c */ /* 0x040fe20003f06270 */
[----:B------:R-:W-:Y:S01]  /*0330*/  BSSY.RECONVERGENT B0, `(.L_x_29085) ;  /* 0x0000105000007945 */ /* 0x000fe20003800200 */
[----:B------:R-:W-:Y:S01]  /*0340*/  LOP3.LUT R34, R0, 0x400, RZ, 0xfc, !PT ;  /* 0x0000040000227812 */ /* 0x000fe200078efcff */
[----:B------:R-:W-:-:S10]  /*0350*/  IMAD.MOV.U32 R17, RZ, RZ, -0x800000 ;  /* 0xff800000ff117424 */ /* 0x000fd400078e00ff */
[----:B-1-3--:R-:W-:Y:S05]  /*0360*/  @P0 BRA `(.L_x_29086) ;  /* 0x0000001000040947 */ /* 0x00afea0003800000 */
[----:B------:R-:W-:Y:S01]  /*0370*/  ISETP.NE.AND P0, PT, R31, RZ, PT ;  /* 0x000000ff1f00720c */ /* 0x000fe20003f05270 */
[----:B------:R-:W-:Y:S01]  /*0380*/  BSSY.RECONVERGENT B1, `(.L_x_29087) ;  /* 0x000006d000017945 */ /* 0x000fe20003800200 */
[----:B------:R-:W-:Y:S02]  /*0390*/  IMAD.MOV.U32 R17, RZ, RZ, -0x800000 ;  /* 0xff800000ff117424 */ /* 0x000fe400078e00ff */
[----:B------:R-:W-:-:S09]  /*03a0*/  IMAD.MOV.U32 R16, RZ, RZ, R0 ;  /* 0x000000ffff107224 */ /* 0x000fd200078e0000 */
[----:B------:R-:W-:Y:S05]  /*03b0*/  @!P0 BRA `(.L_x_29088) ;  /* 0x0000000400a48947 */ /* 0x000fea0003800000 */
[----:B------:R-:W0:Y:S01]  /*03c0*/  LDC.64 R22, c[0x0][0x390] ;  /* 0x0000e400ff167b82 */ /* 0x000e220000000a00 */
[----:B------:R-:W-:Y:S01]  /*03d0*/  IMAD.SHL.U32 R10, R0, 0x2, RZ ;  /* 0x00000002000a7824 */ /* 0x000fe200078e00ff */
[----:B--2---:R-:W-:Y:S01]  /*03e0*/  R2UR UR4, R36 ;  /* 0x00000000240472ca */ /* 0x004fe200000e0000 */
        /* <DEDUP_REMOVED lines=14> */
[C---:B------:R-:W-:Y:S01]  /*04d0*/  IMAD.SHL.U32 R17, R18.reuse, 0x4, RZ ;  /* 0x0000000412117824 */ /* 0x040fe200078e00ff */
[----:B------:R-:W-:-:S04]  /*04e0*/  SHF.L.U64.HI R18, R18, 0x2, R20 ;  /* 0x0000000212127819 */ /* 0x000fc80000010214 */
[----:B------:R-:W-:Y:S01]  /*04f0*/  LOP3.LUT R17, R17, 0xfffffff8, RZ, 0xc0, !PT ;  /* 0xfffffff811117812 */ /* 0x000fe200078ec0ff */
[----:B-1----:R-:W1:Y:S01]  /*0500*/  LDC.64 R14, c[0x0][0x398] ;  /* 0x0000e600ff0e7b82 */ /* 0x002e620000000a00 */
[----:B--2---:R-:W-:-:S04]  /*0510*/  PRMT R16, R19, 0x7771, RZ ;  /* 0x0000777113107816 */ /* 0x004fc800000000ff */
[----:B------:R-:W-:Y:S02]  /*0520*/  ISETP.NE.AND P1, PT, R16, RZ, PT ;  /* 0x000000ff1000720c */ /* 0x000fe40003f25270 */
[----:B0-----:R-:W-:-:S05]  /*0530*/  IADD3 R16, P0, PT, R17, R12, RZ ;  /* 0x0000000c11107210 */ /* 0x001fca0007f1e0ff */
[----:B------:R-:W-:-:S05]  /*0540*/  IMAD.X R17, R18, 0x1, R13, P0 ;  /* 0x0000000112117824 */ /* 0x000fca00000e060d */
[----:B------:R-:W1:Y:S01]  /*0550*/  LDG.E R18, desc[UR4][R16.64] ;  /* 0x0000000410127981 */ /* 0x000e62000c1e1900 */
[----:B------:R-:W-:Y:S02]  /*0560*/  @P1 R2UR UR6, R36 ;  /* 0x00000000240612ca */ /* 0x000fe400000e0000 */
        /* <DEDUP_REMOVED lines=26> */
[----:B------:R-:W-:-:S04]  /*0710*/  SHF.L.U32 R21, R20, 0x2, RZ ;  /* 0x0000000214157819 */ /* 0x000fc800000006ff */
        /* <DEDUP_REMOVED lines=49> */
[----:B------:R-:W-:Y:S01]  /*0a30*/  IMAD.MOV.U32 R16, RZ, RZ, R29 ;  /* 0x000000ffff107224 */ /* 0x000fe200078e001d */
[----:B------:R-:W-:-:S07]  /*0a40*/  FMNMX3 R17, R17, R14, R22, !PT ;  /* 0x0000000e11117276 */ /* 0x000fce0007800016 */
.L_x_29088:
[----:B------:R-:W-:Y:S05]  /*0a50*/  BSYNC.RECONVERGENT B1 ;  /* 0x0000000000017941 */ /* 0x000fea0003800200 */
.L_x_29087:
[----:B------:R-:W-:-:S13]  /*0a60*/  ISETP.GE.U32.AND P0, PT, R33, 0xc00, PT ;  /* 0x00000c002100780c */ /* 0x000fda0003f06070 */
[----:B------:R-:W-:Y:S05]  /*0a70*/  @!P0 BRA `(.L_x_29086) ;  /* 0x0000000800408947 */ /* 0x000fea0003800000 */
[----:B------:R-:W1:Y:S01]  /*0a80*/  S2UR UR5, SR_CgaCtaId ;  /* 0x00000000000579c3 */ /* 0x000e620000008800 */
[----:B------:R-:W3:Y:S01]  /*0a90*/  LDCU.64 UR6, c[0x0][0x390] ;  /* 0x00007200ff0677ac */ /* 0x000ee20008000a00 */
[----:B------:R-:W-:Y:S01]  /*0aa0*/  IMAD.WIDE.U32 R8, R16, 0x2, RZ ;  /* 0x0000000210087825 */ /* 0x000fe200078e00ff */
[----:B------:R-:W-:Y:S02]  /*0ab0*/  UMOV UR4, 0x400 ;  /* 0x0000040000047882 */ /* 0x000fe40000000000 */
[----:B------:R-:W-:Y:S01]  /*0ac0*/  UIADD3 UR4, UPT, UPT, UR4, 0x150, URZ ;  /* 0x0000015004047890 */ /* 0x000fe2000fffe0ff */
[----:B---3--:R-:W-:-:S04]  /*0ad0*/  IMAD.WIDE.U32 R8, R5, UR6, R8 ;  /* 0x0000000605087c25 */ /* 0x008fc8000f8e0008 */
[----:B------:R-:W-:Y:S01]  /*0ae0*/  IMAD R10, R7, UR6, RZ ;  /* 0x00000006070a7c24 */ /* 0x000fe2000f8e02ff */
[----:B-1----:R-:W-:Y:S01]  /*0af0*/  ULEA UR4, UR5, UR4, 0x18 ;  /* 0x0000000405047291 */ /* 0x002fe2000f8ec0ff */
[----:B------:R-:W-:Y:S02]  /*0b00*/  IADD3 R21, P0, PT, R8, 0x1000, RZ ;  /* 0x0000100008157810 */ /* 0x000fe40007f1e0ff */
[----:B------:R-:W-:-:S03]  /*0b10*/  IMAD R11, R5, UR7, R10 ;  /* 0x00000007050b7c24 */ /* 0x000fc6000f8e020a */
[----:B------:R-:W-:Y:S02]  /*0b20*/  LEA R19, R16, UR4, 0x2 ;  /* 0x0000000410137c11 */ /* 0x000fe4000f8e10ff */
[----:B------:R-:W-:-:S03]  /*0b30*/  IADD3.X R18, PT, PT, R11, R9, RZ, P0, !PT ;  /* 0x000000090b127210 */ /* 0x000fc600007fe4ff */
[----:B------:R-:W-:-:S07]  /*0b40*/  VIADD R19, R19, 0x2000 ;  /* 0x0000200013137836 */ /* 0x000fce0000000000 */
.L_x_29089:
[----:B------:R-:W1:Y:S01]  /*0b50*/  LDCU.128 UR4, c[0x0][0x380] ;  /* 0x00007000ff0477ac */ /* 0x000e620008000c00 */
[C---:B------:R-:W-:Y:S02]  /*0b60*/  IADD3 R26, P0, PT, R21.reuse, -0x1000, RZ ;  /* 0xfffff000151a7810 */ /* 0x040fe40007f1e0ff */
[----:B0-----:R-:W-:Y:S02]  /*0b70*/  IADD3 R22, P1, PT, R21, -0x800, RZ ;  /* 0xfffff80015167810 */ /* 0x001fe40007f3e0ff */
[C---:B------:R-:W-:Y:S02]  /*0b80*/  IADD3.X R27, PT, PT, R18.reuse, -0x1, RZ, P0, !PT ;  /* 0xffffffff121b7810 */ /* 0x040fe400007fe4ff */
[----:B------:R-:W-:Y:S02]  /*0b90*/  IADD3.X R25, PT, PT, R18, -0x1, RZ, P1, !PT ;  /* 0xffffffff12197810 */ /* 0x000fe40000ffe4ff */
[----:B------:R-:W-:Y:S02]  /*0ba0*/  LEA.HI R26, P0, R27, R26, RZ, 0x1 ;  /* 0x0000001a1b1a7211 */ /* 0x000fe400078108ff */
[----:B------:R-:W-:-:S02]  /*0bb0*/  LEA.HI R22, P1, R25, R22, RZ, 0x1 ;  /* 0x0000001619167211 */ /* 0x000fc400078308ff */
[----:B------:R-:W-:Y:S01]  /*0bc0*/  LOP3.LUT R12, R26, 0xfffffffe, RZ, 0xc0, !PT ;  /* 0xfffffffe1a0c7812 */ /* 0x000fe200078ec0ff */
[----:B------:R-:W-:Y:S01]  /*0bd0*/  IMAD.X R27, RZ, RZ, R27, P0 ;  /* 0x000000ffff1b7224 */ /* 0x000fe200000e061b */
[----:B--2---:R-:W-:Y:S01]  /*0be0*/  R2UR UR8, R36 ;  /* 0x00000000240872ca */ /* 0x004fe200000e0000 */
[----:B------:R-:W-:Y:S01]  /*0bf0*/  IMAD.X R25, RZ, RZ, R25, P1 ;  /* 0x000000ffff197224 */ /* 0x000fe200008e0619 */
[C---:B------:R-:W-:Y:S02]  /*0c00*/  R2UR UR9, R37.reuse ;  /* 0x00000000250972ca */ /* 0x040fe400000e0000 */
[----:B------:R-:W-:Y:S02]  /*0c10*/  LOP3.LUT R10, R22, 0xfffffffe, RZ, 0xc0, !PT ;  /* 0xfffffffe160a7812 */ /* 0x000fe400078ec0ff */
[----:B------:R-:W-:Y:S02]  /*0c20*/  R2UR UR10, R36 ;  /* 0x00000000240a72ca */ /* 0x000fe400000e0000 */
[----:B------:R-:W-:-:S02]  /*0c30*/  R2UR UR11, R37 ;  /* 0x00000000250b72ca */ /* 0x000fc400000e0000 */
[----:B-1----:R-:W-:Y:S02]  /*0c40*/  IADD3 R12, P0, PT, R12, UR6, RZ ;  /* 0x000000060c0c7c10 */ /* 0x002fe4000ff1e0ff */
        /* <DEDUP_REMOVED lines=32> */
[----:B------:R-:W-:Y:S02]  /*0e50*/  R2UR UR8, R36 ;  /* 0x00000000240872ca */ /* 0x000fe400000e0000 */
[----:B------:R-:W-:Y:S02]  /*0e60*/  R2UR UR9, R37 ;  /* 0x00000000250972ca */ /* 0x000fe400000e0000 */
[----:B------:R-:W-:Y:S02]  /*0e70*/  PRMT R25, R24, 0x7770, RZ ;  /* 0x0000777018197816 */ /* 0x000fe400000000ff */
[----:B------:R-:W-:-:S02]  /*0e80*/  R2UR UR10, R36 ;  /* 0x00000000240a72ca */ /* 0x000fc400000e0000 */
[----:B------:R-:W-:-:S07]  /*0e90*/  R2UR UR11, R37 ;  /* 0x00000000250b72ca */ /* 0x000fce00000e0000 */
[----:B------:R-:W4:Y:S01]  /*0ea0*/  LDG.E R22, desc[UR8][R12.64] ;  /* 0x000000080c167981 */ /* 0x000f22000c1e1900 */
[----:B------:R-:W1:Y:S01]  /*0eb0*/  LDCU UR8, c[0x0][0x398] ;  /* 0x00007300ff0877ac */ /* 0x000e620008000800 */
[----:B------:R-:W-:Y:S02]  /*0ec0*/  ISETP.NE.AND P1, PT, R25, RZ, PT ;  /* 0x000000ff1900720c */ /* 0x000fe40003f25270 */
[C---:B------:R-:W-:Y:S01]  /*0ed0*/  SHF.L.U64.HI R15, R14.reuse, 0x2, R15 ;  /* 0x000000020e0f7819 */ /* 0x040fe2000001020f */
[----:B------:R-:W-:Y:S01]  /*0ee0*/  IMAD.SHL.U32 R14, R14, 0x4, RZ ;  /* 0x000000040e0e7824 */ /* 0x000fe200078e00ff */
[----:B------:R-:W-:Y:S01]  /*0ef0*/  PRMT R23, R23, 0x7770, RZ ;  /* 0x0000777017177816 */ /* 0x000fe200000000ff */
[----:B------:R5:W4:Y:S01]  /*0f00*/  LDG.E R24, desc[UR10][R10.64] ;  /* 0x0000000a0a187981 */ /* 0x000b22000c1e1900 */
[----:B------:R-:W-:Y:S02]  /*0f10*/  R2UR UR14, R36 ;  /* 0x00000000240e72ca */ /* 0x000fe400000e0000 */
[----:B------:R-:W-:-:S02]  /*0f20*/  R2UR UR15, R37 ;  /* 0x00000000250f72ca */ /* 0x000fc400000e0000 */
[----:B-----5:R-:W-:Y:S01]  /*0f30*/  LOP3.LUT R10, R14, 0xfffffff8, RZ, 0xc0, !PT ;  /* 0xfffffff80e0a7812 */ /* 0x020fe200078ec0ff */
[----:B-1----:R-:W-:Y:S01]  /*0f40*/  IMAD.U32 R26, RZ, RZ, UR8 ;  /* 0x00000008ff1a7e24 */ /* 0x002fe2000f8e00ff */
[----:B--2---:R-:W-:-:S04]  /*0f50*/  PRMT R25, R20, 0x7771, RZ ;  /* 0x0000777114197816 */ /* 0x004fc800000000ff */
[----:B------:R-:W-:Y:S02]  /*0f60*/  ISETP.NE.AND P0, PT, R25, RZ, PT ;  /* 0x000000ff1900720c */ /* 0x000fe40003f05270 */
[----:B------:R-:W-:-:S04]  /*0f70*/  IADD3 R25, P4, PT, R21, 0x800, RZ ;  /* 0x0000080015197810 */ /* 0x000fc80007f9e0ff */
[----:B------:R-:W-:-:S04]  /*0f80*/  IADD3.X R42, PT, PT, RZ, R18, RZ, P4, !PT ;  /* 0x00000012ff2a7210 */ /* 0x000fc800027fe4ff */
[----:B------:R-:W-:-:S03]  /*0f90*/  LEA.HI R25, P4, R42, R25, RZ, 0x1 ;  /* 0x000000192a197211 */ /* 0x000fc600078908ff */
[----:B------:R-:W-:Y:S01]  /*0fa0*/  @P0 R2UR UR12, R36 ;  /* 0x00000000240c02ca */ /* 0x000fe200000e0000 */
[-C--:B0-----:R-:W-:Y:S01]  /*0fb0*/  @P2 FMUL R26, R38, R9.reuse ;  /* 0x00000009261a2220 */ /* 0x081fe20000400000 */
[----:B------:R-:W-:Y:S01]  /*0fc0*/  ISETP.NE.AND P2, PT, R23, RZ, PT ;  /* 0x000000ff1700720c */ /* 0x000fe20003f45270 */
[----:B------:R-:W-:Y:S01]  /*0fd0*/  IMAD.U32 R23, RZ, RZ, UR8 ;  /* 0x00000008ff177e24 */ /* 0x000fe2000f8e00ff */
[----:B------:R-:W-:Y:S01]  /*0fe0*/  LOP3.LUT R12, R25, 0xfffffffe, RZ, 0xc0, !PT ;  /* 0xfffffffe190c7812 */ /* 0x000fe200078ec0ff */
[----:B---3--:R-:W-:Y:S01]  /*0ff0*/  @P3 FMUL R23, R40, R9 ;  /* 0x0000000928173220 */ /* 0x008fe20000400000 */
[----:B------:R-:W-:Y:S01]  /*1000*/  IADD3 R10, P3, PT, R10, UR4, RZ ;  /* 0x000000040a0a7c10 */ /* 0x000fe2000ff7e0ff */
[----:B------:R-:W-:Y:S01]  /*1010*/  IMAD.X R42, RZ, RZ, R42, P4 ;  /* 0x000000ffff2a7224 */ /* 0x000fe200020e062a */
[----:B------:R-:W-:Y:S02]  /*1020*/  @P0 R2UR UR13, R37 ;  /* 0x00000000250d02ca */ /* 0x000fe400000e0000 */
[----:B------:R-:W-:-:S02]  /*1030*/  IADD3.X R11, PT, PT, R15, UR5, RZ, P3, !PT ;  /* 0x000000050f0b7c10 */ /* 0x000fc40009ffe4ff */
[----:B------:R-:W-:Y:S02]  /*1040*/  IADD3 R12, P3, PT, R12, UR6, RZ ;  /* 0x000000060c0c7c10 */ /* 0x000fe4000ff7e0ff */
[----:B------:R-:W-:Y:S01]  /*1050*/  SHF.L.U64.HI R15, R25, 0x2, R42 ;  /* 0x00000002190f7819 */ /* 0x000fe2000001022a */
[----:B------:R-:W2:Y:S01]  /*1060*/  LDG.E R38, desc[UR10][R10.64] ;  /* 0x0000000a0a267981 */ /* 0x000ea2000c1e1900 */
[----:B------:R-:W-:-:S05]  /*1070*/  IADD3.X R13, PT, PT, R42, UR7, RZ, P3, !PT ;  /* 0x000000072a0d7c10 */ /* 0x000fca0009ffe4ff */
        /* <DEDUP_REMOVED lines=47> */
[----:B-1----:R-:W-:Y:S06]  /*1370*/  @!P0 BRA `(.L_x_29089) ;  /* 0xfffffff400f48947 */ /* 0x002fec000383ffff */
.L_x_29086:
[----:B------:R-:W-:Y:S05]  /*1380*/  BSYNC.RECONVERGENT B0 ;  /* 0x0000000000007941 */ /* 0x000fea0003800200 */
.L_x_29085:
        /* <DEDUP_REMOVED lines=17> */
[----:B------:R0:W1:Y:S02]  /*14a0*/  SHFL.DOWN PT, R14, R8, 0x10, 0x1f ;  /* 0x0a001f00080e7f89 */ /* 0x00006400000e0000 */
.L_x_29140:
[----:B------:R-:W-:Y:S01]  /*14b0*/  IMAD.MOV.U32 R24, RZ, RZ, R8 ;  /* 0x000000ffff187224 */ /* 0x000fe200078e0008 */
[----:B------:R-:W-:Y:S01]  /*14c0*/  PLOP3.LUT P5, PT, PT, PT, PT, 0x8, 0x80 ;  /* 0x000000000080781c */ /* 0x000fe20003fae170 */
[----:B------:R-:W-:-:S12]  /*14d0*/  @P0 BRA `(.L_x_29091) ;  /* 0x0000000000280947 */ /* 0x000fd80003800000 */
[----:B------:R-:W-:Y:S02]  /*14e0*/  ISETP.NE.AND P0, PT, R28, RZ, PT ;  /* 0x000000ff1c00720c */ /* 0x000fe40003f05270 */
[----:B-1----:R-:W-:-:S11]  /*14f0*/  FMNMX R24, R9, R14, !PT ;  /* 0x0000000e09187209 */ /* 0x002fd60007800000 */
[----:B------:R-:W1:Y:S01]  /*1500*/  @!P0 S2R R10, SR_CgaCtaId ;  /* 0x00000000000a8919 */ /* 0x000e620000008800 */
[----:B------:R-:W-:Y:S02]  /*1510*/  @!P0 MOV R11, 0x400 ;  /* 0x00000400000b8802 */ /* 0x000fe40000000f00 */
[----:B0-----:R-:W-:Y:S02]  /*1520*/  @!P0 SHF.R.U32.HI R8, RZ, 0x3, R0 ;  /* 0x00000003ff088819 */ /* 0x001fe40000011600 */
[----:B------:R-:W-:Y:S02]  /*1530*/  @!P0 PLOP3.LUT P5, PT, PT, PT, PT, 0x80, 0x8 ;  /* 0x000000000008881c */ /* 0x000fe40003faf070 */
[----:B------:R-:W-:Y:S02]  /*1540*/  @!P0 LOP3.LUT R8, R8, 0x7c, RZ, 0xc0, !PT ;  /* 0x0000007c08088812 */ /* 0x000fe400078ec0ff */
[----:B-1----:R-:W-:-:S04]  /*1550*/  @!P0 LEA R11, R10, R11, 0x18 ;  /* 0x0000000b0a0b8211 */ /* 0x002fc800078ec0ff */
[----:B------:R-:W-:-:S05]  /*1560*/  @!P0 IADD3 R11, PT, PT, R8, R11, RZ ;  /* 0x0000000b080b8210 */ /* 0x000fca0007ffe0ff */
[----:B------:R3:W-:Y:S02]  /*1570*/  @!P0 STS [R11+0x20], R24 ;  /* 0x000020180b008388 */ /* 0x0007e40000000800 */
.L_x_29091:
        /* <DEDUP_REMOVED lines=8> */
[----:B-1----:R-:W1:Y:S04]  /*1600*/  LDS.128 R12, [UR4+0x20] ;  /* 0x00002004ff0c7984 */ /* 0x002e680008000c00 */
[----:B------:R-:W4:Y:S04]  /*1610*/  LDS.128 R16, [UR4+0x30] ;  /* 0x00003004ff107984 */ /* 0x000f280008000c00 */
[----:B------:R-:W5:Y:S04]  /*1620*/  LDS.128 R20, [UR4+0x40] ;  /* 0x00004004ff147984 */ /* 0x000f680008000c00 */
[----:B0--3--:R-:W0:Y:S01]  /*1630*/  LDS.128 R8, [UR4+0x50] ;  /* 0x00005004ff087984 */ /* 0x009e220008000c00 */
[----:B-1----:R-:W-:-:S03]  /*1640*/  FMNMX3 R13, R24, R13, R14, !PT ;  /* 0x0000000d180d7276 */ /* 0x002fc6000780000e */
[----:B------:R-:W-:Y:S01]  /*1650*/  LDS.128 R24, [UR4+0x90] ;  /* 0x00009004ff187984 */ /* 0x000fe20008000c00 */
[----:B----4-:R-:W-:-:S03]  /*1660*/  FMNMX3 R16, R13, R15, R16, !PT ;  /* 0x0000000f0d107276 */ /* 0x010fc60007800010 */
[----:B------:R-:W1:Y:S01]  /*1670*/  LDS.128 R12, [UR4+0x60] ;  /* 0x00006004ff0c7984 */ /* 0x000e620008000c00 */
[----:B------:R-:W-:-:S04]  /*1680*/  FMNMX3 R16, R16, R17, R18, !PT ;  /* 0x0000001110107276 */ /* 0x000fc80007800012 */
[----:B-----5:R-:W-:Y:S02]  /*1690*/  FMNMX3 R20, R16, R19, R20, !PT ;  /* 0x0000001310147276 */ /* 0x020fe40007800014 */
[----:B------:R-:W3:Y:S02]  /*16a0*/  LDS.128 R16, [UR4+0x70] ;  /* 0x00007004ff107984 */ /* 0x000ee40008000c00 */
[----:B------:R-:W-:-:S04]  /*16b0*/  FMNMX3 R20, R20, R21, R22, !PT ;  /* 0x0000001514147276 */ /* 0x000fc80007800016 */
[----:B0-----:R-:W-:Y:S02]  /*16c0*/  FMNMX3 R8, R20, R23, R8, !PT ;  /* 0x0000001714087276 */ /* 0x001fe40007800008 */
[----:B------:R-:W0:Y:S02]  /*16d0*/  LDS.128 R20, [UR4+0x80] ;  /* 0x00008004ff147984 */ /* 0x000e240008000c00 */
[----:B------:R-:W-:-:S04]  /*16e0*/  FMNMX3 R8, R8, R9, R10, !PT ;  /* 0x0000000908087276 */ /* 0x000fc8000780000a */
[----:B-1----:R-:W-:-:S04]  /*16f0*/  FMNMX3 R8, R8, R11, R12, !PT ;  /* 0x0000000b08087276 */ /* 0x002fc8000780000c */
[----:B------:R-:W-:-:S04]  /*1700*/  FMNMX3 R8, R8, R13, R14, !PT ;  /* 0x0000000d08087276 */ /* 0x000fc8000780000e */
[----:B---3--:R-:W-:-:S04]  /*1710*/  FMNMX3 R8, R8, R15, R16, !PT ;  /* 0x0000000f08087276 */ /* 0x008fc80007800010 */
[----:B------:R-:W-:-:S04]  /*1720*/  FMNMX3 R8, R8, R17, R18, !PT ;  /* 0x0000001108087276 */ /* 0x000fc80007800012 */
[----:B0-----:R-:W-:-:S04]  /*1730*/  FMNMX3 R8, R8, R19, R20, !PT ;  /* 0x0000001308087276 */ /* 0x001fc80007800014 */
[----:B------:R-:W-:-:S04]  /*1740*/  FMNMX3 R8, R8, R21, R22, !PT ;  /* 0x0000001508087276 */ /* 0x000fc80007800016 */
[----:B------:R-:W-:-:S04]  /*1750*/  FMNMX3 R8, R8, R23, R24, !PT ;  /* 0x0000001708087276 */ /* 0x000fc80007800018 */
[----:B------:R-:W-:-:S04]  /*1760*/  FMNMX3 R8, R8, R25, R26, !PT ;  /* 0x0000001908087276 */ /* 0x000fc8000780001a */
[----:B------:R-:W-:-:S05]  /*1770*/  FMNMX R8, R8, R27, !PT ;  /* 0x0000001b08087209 */ /* 0x000fca0007800000 */
[----:B------:R4:W-:Y:S02]  /*1780*/  STS [UR4+0xa4], R8 ;  /* 0x0000a408ff007988 */ /* 0x0009e40008000804 */
.L_x_29093:
[----:B------:R-:W-:Y:S05]  /*1790*/  BSYNC.RECONVERGENT B0 ;  /* 0x0000000000007941 */ /* 0x000fea0003800200 */
.L_x_29092:
[----:B------:R-:W5:Y:S01]  /*17a0*/  LDCU.64 UR4, c[0x0][0x3b8] ;  /* 0x00007700ff0477ac */ /* 0x000f620008000a00 */
[----:B0---4-:R-:W3:Y:S01]  /*17b0*/  S2R R8, SR_CgaCtaId ;  /* 0x0000000000087919 */ /* 0x011ee20000008800 */
[----:B------:R-:W-:Y:S01]  /*17c0*/  MOV R9, 0x400 ;  /* 0x0000040000097802 */ /* 0x000fe20000000f00 */
[----:B------:R-:W-:Y:S01]  /*17d0*/  BSSY.RECONVERGENT B0, `(.L_x_29094) ;  /* 0x000007b000007945 */ /* 0x000fe20003800200 */
[----:B------:R-:W-:Y:S01]  /*17e0*/  IMAD.MOV.U32 R13, RZ, RZ, RZ ;  /* 0x000000ffff0d7224 */ /* 0x000fe200078e00ff */
[----:B------:R-:W-:Y:S01]  /*17f0*/  BAR.SYNC.DEFER_BLOCKING 0x0 ;  /* 0x0000000000007b1d */ /* 0x000fe20000010000 */
[----:B-----5:R-:W-:-:S04]  /*1800*/  ISETP.GE.U32.AND P0, PT, R0, UR4, PT ;  /* 0x0000000400007c0c */ /* 0x020fc8000bf06070 */
[----:B------:R-:W-:Y:S02]  /*1810*/  ISETP.GE.AND.EX P0, PT, RZ, UR5, PT, P0 ;  /* 0x00000005ff007c0c */ /* 0x000fe4000bf06300 */
[----:B---3--:R-:W-:-:S11]  /*1820*/  LEA R24, R8, R9, 0x18 ;  /* 0x0000000908187211 */ /* 0x008fd600078ec0ff */
        /* <DEDUP_REMOVED lines=43> */
[----:B-1----:R-:W0:Y:S02]  /*1ae0*/  LDS R15, [R32+0x2000] ;  /* 0x00200000200f7984 */ /* 0x002e240000000800 */
        /* <DEDUP_REMOVED lines=12> */
.L_x_29097:
[----:B------:R-:W-:Y:S05]  /*1bb0*/  BSYNC.RECONVERGENT B1 ;  /* 0x0000000000017941 */ /* 0x000fea0003800200 */
.L_x_29096:
[----:B------:R-:W-:-:S04]  /*1bc0*/  ISETP.GE.U32.AND P0, PT, R2, 0xc00, PT ;  /* 0x00000c000200780c */ /* 0x000fc80003f06070 */
[----:B------:R-:W-:-:S13]  /*1bd0*/  ISETP.GE.U32.AND.EX P0, PT, R4, RZ, PT, P0 ;  /* 0x000000ff0400720c */ /* 0x000fda0003f06100 */
[----:B------:R-:W-:Y:S05]  /*1be0*/  @!P0 BRA `(.L_x_29095) ;  /* 0x0000000000e48947 */ /* 0x000fea0003800000 */
[----:B----4-:R-:W-:-:S05]  /*1bf0*/  VIADD R11, R9, 0x150 ;  /* 0x00000150090b7836 */ /* 0x010fca0000000000 */
[----:B------:R-:W-:-:S07]  /*1c00*/  LEA R11, R8, R11, 0x18 ;  /* 0x0000000b080b7211 */ /* 0x000fce00078ec0ff */
.L_x_29098:
[C---:B---3--:R-:W-:Y:S01]  /*1c10*/  IMAD R12, R14.reuse, 0x4, R11 ;  /* 0x000000040e0c7824 */ /* 0x048fe200078e020b */
[----:B------:R-:W-:Y:S01]  /*1c20*/  IADD3 R14, PT, PT, R14, 0x1000, RZ ;  /* 0x000010000e0e7810 */ /* 0x000fe20007ffe0ff */
[----:B------:R-:W-:Y:S02]  /*1c30*/  IMAD.MOV.U32 R22, RZ, RZ, 0x3bbb989d ;  /* 0x3bbb989dff167424 */ /* 0x000fe400078e00ff */
[----:B------:R-:W-:Y:S01]  /*1c40*/  IMAD.MOV.U32 R25, RZ, RZ, 0x437c0000 ;  /* 0x437c0000ff197424 */ /* 0x000fe200078e00ff */
[----:B-1----:R-:W0:Y:S01]  /*1c50*/  LDS R15, [R12] ;  /* 0x000000000c0f7984 */ /* 0x002e220000000800 */
[----:B------:R-:W-:-:S03]  /*1c60*/  ISETP.GE.U32.AND P0, PT, R14, UR4, PT ;  /* 0x000000040e007c0c */ /* 0x000fc6000bf06070 */
[----:B------:R-:W1:Y:S01]  /*1c70*/  LDS R19, [R12+0x1000] ;  /* 0x001000000c137984 */ /* 0x000e620000000800 */
[----:B------:R-:W-:-:S03]  /*1c80*/  ISETP.GE.U32.AND.EX P0, PT, RZ, UR5, PT, P0 ;  /* 0x00000005ff007c0c */ /* 0x000fc6000bf06100 */
[----:B------:R-:W4:Y:S04]  /*1c90*/  LDS R21, [R12+0x2000] ;  /* 0x002000000c157984 */ /* 0x000f280000000800 */
[----:B------:R-:W5:Y:S01]  /*1ca0*/  LDS R23, [R12+0x3000] ;  /* 0x003000000c177984 */ /* 0x000f620000000800 */
[----:B0--3--:R-:W-:-:S04]  /*1cb0*/  FADD R17, -R10, R15 ;  /* 0x0000000f0a117221 */ /* 0x009fc80000000100 */
[----:B------:R-:W-:Y:S01]  /*1cc0*/  FFMA.SAT R15, R17, R22, 0.5 ;  /* 0x3f000000110f7423 */ /* 0x000fe20000002016 */
[----:B-1----:R-:W-:-:S03]  /*1cd0*/  FADD R19, -R10, R19 ;  /* 0x000000130a137221 */ /* 0x002fc60000000100 */
[-C--:B------:R-:W-:Y:S01]  /*1ce0*/  FFMA.RM R15, R15, R25.reuse, 12582913 ;  /* 0x4b4000010f0f7423 */ /* 0x080fe20000004019 */
[----:B------:R-:W-:Y:S01]  /*1cf0*/  FFMA.SAT R20, R19, R22, 0.5 ;  /* 0x3f00000013147423 */ /* 0x000fe20000002016 */
[C---:B----4-:R-:W-:Y:S02]  /*1d00*/  FADD R21, -R10.reuse, R21 ;  /* 0x000000150a157221 */ /* 0x050fe40000000100 */
[C---:B------:R-:W-:Y:S01]  /*1d10*/  FADD R16, R15.reuse, -12583039 ;  /* 0xcb40007f0f107421 */ /* 0x040fe20000000000 */
[----:B-----5:R-:W-:Y:S01]  /*1d20*/  FADD R23, -R10, R23 ;  /* 0x000000170a177221 */ /* 0x020fe20000000100 */
[----:B------:R-:W-:Y:S02]  /*1d30*/  IMAD.SHL.U32 R15, R15, 0x800000, RZ ;  /* 0x008000000f0f7824 */ /* 0x000fe400078e00ff */
[----:B------:R-:W-:Y:S01]  /*1d40*/  FFMA R18, R17, 1.4426950216293334961, -R16 ;  /* 0x3fb8aa3b11127823 */ /* 0x000fe20000000810 */
[----:B------:R-:W-:-:S03]  /*1d50*/  FFMA.RM R16, R20, R25, 12582913 ;  /* 0x4b40000114107423 */ /* 0x000fc60000004019 */
[----:B------:R-:W-:Y:S01]  /*1d60*/  FFMA R18, R17, 1.925963033500011079e-08, R18 ;  /* 0x32a5706011127823 */ /* 0x000fe20000000012 */
[C---:B------:R-:W-:Y:S01]  /*1d70*/  FADD R20, R16.reuse, -12583039 ;  /* 0xcb40007f10147421 */ /* 0x040fe20000000000 */
[-C--:B------:R-:W-:Y:S01]  /*1d80*/  FFMA.SAT R17, R21, R22.reuse, 0.5 ;  /* 0x3f00000015117423 */ /* 0x080fe20000002016 */
[----:B------:R-:W-:Y:S01]  /*1d90*/  FFMA.SAT R22, R23, R22, 0.5 ;  /* 0x3f00000017167423 */ /* 0x000fe20000002016 */
[----:B------:R-:W-:Y:S02]  /*1da0*/  IMAD.SHL.U32 R16, R16, 0x800000, RZ ;  /* 0x0080000010107824 */ /* 0x000fe400078e00ff */
[C---:B------:R-:W-:Y:S01]  /*1db0*/  FFMA R20, R19.reuse, 1.4426950216293334961, -R20 ;  /* 0x3fb8aa3b13147823 */ /* 0x040fe20000000814 */
[----:B------:R-:W0:Y:S03]  /*1dc0*/  MUFU.EX2 R18, R18 ;  /* 0x0000001200127308 */ /* 0x000e260000000800 */
[----:B------:R-:W-:Y:S01]  /*1dd0*/  FFMA R20, R19, 1.925963033500011079e-08, R20 ;  /* 0x32a5706013147823 */ /* 0x000fe20000000014 */
[-C--:B------:R-:W-:Y:S01]  /*1de0*/  FFMA.RM R19, R17, R25.reuse, 12582913 ;  /* 0x4b40000111137423 */ /* 0x080fe20000004019 */
[----:B------:R-:W-:-:S03]  /*1df0*/  FFMA.RM R25, R22, R25, 12582913 ;  /* 0x4b40000116197423 */ /* 0x000fc60000004019 */
[----:B------:R-:W-:Y:S01]  /*1e00*/  FADD R22, R19, -12583039 ;  /* 0xcb40007f13167421 */ /* 0x000fe20000000000 */
[----:B------:R-:W-:Y:S01]  /*1e10*/  FADD R26, R25, -12583039 ;  /* 0xcb40007f191a7421 */ /* 0x000fe20000000000 */
[----:B------:R-:W1:Y:S01]  /*1e20*/  MUFU.EX2 R17, R20 ;  /* 0x0000001400117308 */ /* 0x000e620000000800 */
[----:B------:R-:W-:Y:S02]  /*1e30*/  IMAD.SHL.U32 R19, R19, 0x800000, RZ ;  /* 0x0080000013137824 */ /* 0x000fe400078e00ff */
[----:B------:R-:W-:Y:S01]  /*1e40*/  FFMA R22, R21, 1.4426950216293334961, -R22 ;  /* 0x3fb8aa3b15167823 */ /* 0x000fe20000000816 */
[----:B------:R-:W-:Y:S01]  /*1e50*/  FFMA R26, R23, 1.4426950216293334961, -R26 ;  /* 0x3fb8aa3b171a7823 */ /* 0x000fe2000000081a */
[----:B------:R-:W-:Y:S02]  /*1e60*/  IMAD.SHL.U32 R25, R25, 0x800000, RZ ;  /* 0x0080000019197824 */ /* 0x000fe400078e00ff */
[----:B------:R-:W-:Y:S01]  /*1e70*/  FFMA R22, R21, 1.925963033500011079e-08, R22 ;  /* 0x32a5706015167823 */ /* 0x000fe20000000016 */
[----:B------:R-:W-:Y:S01]  /*1e80*/  FFMA R26, R23, 1.925963033500011079e-08, R26 ;  /* 0x32a57060171a7823 */ /* 0x000fe2000000001a */
[----:B0-----:R-:W-:-:S04]  /*1e90*/  FMUL R15, R15, R18 ;  /* 0x000000120f0f7220 */ /* 0x001fc80000400000 */
[----:B------:R-:W0:Y:S01]  /*1ea0*/  MUFU.EX2 R22, R22 ;  /* 0x0000001600167308 */ /* 0x000e220000000800 */
[----:B------:R3:W-:Y:S01]  /*1eb0*/  STS [R12], R15 ;  /* 0x0000000f0c007388 */ /* 0x0007e20000000800 */
[----:B------:R-:W-:Y:S01]  /*1ec0*/  FADD R13, R15, R13 ;  /* 0x0000000d0f0d7221 */ /* 0x000fe20000000000 */
[----:B-1----:R-:W-:-:S05]  /*1ed0*/  FMUL R16, R16, R17 ;  /* 0x0000001110107220 */ /* 0x002fca0000400000 */
[----:B------:R-:W1:Y:S01]  /*1ee0*/  MUFU.EX2 R26, R26 ;  /* 0x0000001a001a7308 */ /* 0x000e620000000800 */
        /* <DEDUP_REMOVED lines=9> */
.L_x_29095:
[----:B------:R-:W-:Y:S05]  /*1f80*/  BSYNC.RECONVERGENT B0 ;  /* 0x0000000000007941 */ /* 0x000fea0003800200 */
.L_x_29094:
        /* <DEDUP_REMOVED lines=21> */
[----:B------:R-:W3:Y:S04]  /*20e0*/  LDS R16, [R24+0xcc] ;  /* 0x0000cc0018107984 */ /* 0x000ee80000000800 */
[----:B-1----:R-:W1:Y:S04]  /*20f0*/  LDS.128 R12, [R24+0xd0] ;  /* 0x0000d000180c7984 */ /* 0x002e680000000c00 */
[----:B------:R-:W4:Y:S04]  /*2100*/  LDS.128 R20, [R24+0xe0] ;  /* 0x0000e00018147984 */ /* 0x000f280000000c00 */
[----:B0-----:R-:W0:Y:S01]  /*2110*/  LDS.128 R8, [R24+0xf0] ;  /* 0x0000f00018087984 */ /* 0x001e220000000c00 */
[----:B---3--:R-:W-:-:S04]  /*2120*/  FADD R17, R17, R16 ;  /* 0x0000001011117221 */ /* 0x008fc80000000000 */
[----:B-1----:R-:W-:Y:S02]  /*2130*/  FADD R12, R17, R12 ;  /* 0x0000000c110c7221 */ /* 0x002fe40000000000 */
[----:B------:R-:W1:Y:S02]  /*2140*/  LDS.128 R16, [R24+0x100] ;  /* 0x0001000018107984 */ /* 0x000e640000000c00 */
        /* <DEDUP_REMOVED lines=33> */
[----:B------:R3:W-:Y:S02]  /*2360*/  STS [R24+0x14c], R13 ;  /* 0x00014c0d18007388 */ /* 0x0007e40000000800 */
.L_x_29100:
[----:B------:R-:W-:Y:S05]  /*2370*/  BSYNC.RECONVERGENT B0 ;  /* 0x0000000000007941 */ /* 0x000fea0003800200 */
.L_x_29099:
[----:B------:R-:W-:Y:S01]  /*2380*/  BAR.SYNC.DEFER_BLOCKING 0x0 ;  /* 0x0000000000007b1d */ /* 0x000fe20000010000 */
[----:B------:R-:W-:-:S05]  /*2390*/  ISETP.GE.AND P0, PT, R0, R3, PT ;  /* 0x000000030000720c */ /* 0x000fca0003f06270 */
[----:B------:R-:W4:Y:S01]  /*23a0*/  LDCU.64 UR12, c[0x0][0x3a0] ;  /* 0x00007400ff0c77ac */ /* 0x000f220008000a00 */
[----:B------:R-:W-:Y:S01]  /*23b0*/  BSSY.RECONVERGENT B0, `(.L_x_29101) ;  /* 0x0000147000007945 */ /* 0x000fe20003800200 */
[----:B------:R-:W0:Y:S06]  /*23c0*/  LDCU.128 UR8, c[0x0][0x3a0] ;  /* 0x00007400ff0877ac */ /* 0x000e2c0008000c00 */
[----:B------:R-:W-:Y:S05]  /*23d0*/  @P0 BRA `(.L_x_29102) ;  /* 0x0000001400100947 */ /* 0x000fea0003800000 */
[----:B0-----:R0:W0:Y:S01]  /*23e0*/  LDS R9, [R24+0x14c] ;  /* 0x00014c0018097984 */ /* 0x0010220000000800 */
[----:B------:R-:W-:Y:S01]  /*23f0*/  ISETP.NE.AND P0, PT, R31, RZ, PT ;  /* 0x000000ff1f00720c */ /* 0x000fe20003f05270 */
[----:B------:R-:W-:Y:S01]  /*2400*/  BSSY.RECONVERGENT B3, `(.L_x_29103) ;  /* 0x000008c000037945 */ /* 0x000fe20003800200 */
[----:B------:R-:W-:-:S11]  /*2410*/  IMAD.MOV.U32 R18, RZ, RZ, R0 ;  /* 0x000000ffff127224 */ /* 0x000fd600078e0000 */
[----:B------:R-:W-:Y:S05]  /*2420*/  @!P0 BRA `(.L_x_29104) ;  /* 0x0000000800248947 */ /* 0x000fea0003800000 */
[----:B------:R-:W5:Y:S01]  /*2430*/  LDS R8, [R32] ;  /* 0x0000000020087984 */ /* 0x000f620000000800 */
[----:B0-----:R-:W0:Y:S01]  /*2440*/  MUFU.RCP R10, R9 ;  /* 0x00000009000a7308 */ /* 0x001e220000001000 */
        /* <DEDUP_REMOVED lines=9> */
[----:B-1234-:R-:W-:Y:S05]  /*24e0*/  CALL.REL.NOINC `($__internal_474_$__cuda_sm3x_div_rn_noftz_f32_slowpath) ;  /* 0x0000001400707944 */ /* 0x01efea0003c00000 */
[----:B------:R-:W-:-:S07]  /*24f0*/  IMAD.MOV.U32 R12, RZ, RZ, R13 ;  /* 0x000000ffff0c7224 */ /* 0x000fce00078e000d */
.L_x_29106:
[----:B----4-:R-:W-:Y:S05]  /*2500*/  BSYNC.RECONVERGENT B4 ;  /* 0x0000000000047941 */ /* 0x010fea0003800200 */
.L_x_29105:
[----:B------:R-:W-:Y:S01]  /*2510*/  IMAD R16, R3, 0x4, R32 ;  /* 0x0000000403107824 */ /* 0x000fe200078e0220 */
[----:B------:R-:W0:Y:S01]  /*2520*/  MUFU.RCP R8, R9 ;  /* 0x0000000900087308 */ /* 0x000e220000001000 */
[----:B------:R-:W-:Y:S03]  /*2530*/  BSSY.RECONVERGENT B4, `(.L_x_29107) ;  /* 0x000000c000047945 */ /* 0x000fe60003800200 */
[----:B------:R-:W4:Y:S01]  /*2540*/  LDS R10, [R16] ;  /* 0x00000000100a7984 */ /* 0x000f220000000800 */
[----:B0-----:R-:W-:-:S04]  /*2550*/  FFMA R11, -R9, R8, 1 ;  /* 0x3f800000090b7423 */ /* 0x001fc80000000108 */
[----:B------:R-:W-:Y:S01]  /*2560*/  FFMA R8, R8, R11, R8 ;  /* 0x0000000b08087223 */ /* 0x000fe20000000008 */
[----:B----4-:R-:W0:Y:S03]  /*2570*/  FCHK P0, R10, R9 ;  /* 0x000000090a007302 */ /* 0x010e260000000000 */
[----:B---3--:R-:W-:-:S04]  /*2580*/  FFMA R13, R8, R10, RZ ;  /* 0x0000000a080d7223 */ /* 0x008fc800000000ff */
[----:B-1----:R-:W-:-:S04]  /*2590*/  FFMA R14, -R9, R13, R10 ;  /* 0x0000000d090e7223 */ /* 0x002fc8000000010a */
[----:B------:R-:W-:Y:S01]  /*25a0*/  FFMA R13, R8, R14, R13 ;  /* 0x0000000e080d7223 */ /* 0x000fe2000000000d */
[----:B0-----:R-:W-:Y:S06]  /*25b0*/  @!P0 BRA `(.L_x_29108) ;  /* 0x00000000000c8947 */ /* 0x001fec0003800000 */
[----:B------:R-:W-:Y:S01]  /*25c0*/  IMAD.MOV.U32 R8, RZ, RZ, R10 ;  /* 0x000000ffff087224 */ /* 0x000fe200078e000a */
[----:B------:R-:W-:-:S07]  /*25d0*/  MOV R21, 0x25f0 ;  /* 0x000025f000157802 */ /* 0x000fce0000000f00 */
[----:B--2---:R-:W-:Y:S05]  /*25e0*/  CALL.REL.NOINC `($__internal_474_$__cuda_sm3x_div_rn_noftz_f32_slowpath) ;  /* 0x0000001400307944 */ /* 0x004fea0003c00000 */
.L_x_29108:
[----:B------:R-:W-:Y:S05]  /*25f0*/  BSYNC.RECONVERGENT B4 ;  /* 0x0000000000047941 */ /* 0x000fea0003800200 */
.L_x_29107:
[----:B------:R-:W0:Y:S01]  /*2600*/  LDCU.128 UR4, c[0x0][0x3a0] ;  /* 0x00007400ff0477ac */ /* 0x000e220008000c00 */
[----:B------:R-:W-:Y:S02]  /*2610*/  HFMA2 R11, -RZ, RZ, 0, 0 ;  /* 0x00000000ff0b7431 */ /* 0x000fe400000001ff */
[C---:B------:R-:W-:Y:S01]  /*2620*/  IMAD.SHL.U32 R10, R0.reuse, 0x2, RZ ;  /* 0x00000002000a7824 */ /* 0x040fe200078e00ff */
[----:B------:R-:W-:Y:S01]  /*2630*/  LOP3.LUT R18, R0, 0x400, RZ, 0xfc, !PT ;  /* 0x0000040000127812 */ /* 0x000fe200078efcff */
[----:B0-----:R-:W-:Y:S02]  /*2640*/  IMAD R8, R7, UR6, RZ ;  /* 0x0000000607087c24 */ /* 0x001fe4000f8e02ff */
[----:B------:R-:W-:Y:S01]  /*2650*/  IMAD.WIDE.U32 R10, R5, UR6, R10 ;  /* 0x00000006050a7c25 */ /* 0x000fe2000f8e000a */
[----:B--2---:R-:W-:-:S03]  /*2660*/  R2UR UR6, R36 ;  /* 0x00000000240672ca */ /* 0x004fc600000e0000 */
        /* <DEDUP_REMOVED lines=25> */
[----:B------:R-:W-:Y:S05]  /*2800*/  CALL.REL.NOINC `($__internal_474_$__cuda_sm3x_div_rn_noftz_f32_slowpath) ;  /* 0x0000001000a87944 */ /* 0x000fea0003c00000 */
[----:B------:R-:W-:-:S07]  /*2810*/  IMAD.MOV.U32 R12, RZ, RZ, R13 ;  /* 0x000000ffff0c7224 */ /* 0x000fce00078e000d */
.L_x_29110:
[----:B------:R-:W-:Y:S05]  /*2820*/  BSYNC.RECONVERGENT B4 ;  /* 0x0000000000047941 */ /* 0x000fea0003800200 */
.L_x_29109:
        /* <DEDUP_REMOVED lines=13> */
.L_x_29112:
[----:B------:R-:W-:Y:S05]  /*2900*/  BSYNC.RECONVERGENT B4 ;  /* 0x0000000000047941 */ /* 0x000fea0003800200 */
.L_x_29111:
[----:B------:R-:W-:Y:S01]  /*2910*/  IADD3 R8, P0, PT, R10, 0x800, RZ ;  /* 0x000008000a087810 */ /* 0x000fe20007f1e0ff */
[----:B------:R-:W0:Y:S01]  /*2920*/  LDCU.64 UR4, c[0x0][0x3a0] ;  /* 0x00007400ff0477ac */ /* 0x000e220008000a00 */
[----:B------:R-:W-:Y:S01]  /*2930*/  R2UR UR6, R36 ;  /* 0x00000000240672ca */ /* 0x000fe200000e0000 */
[----:B------:R-:W-:Y:S01]  /*2940*/  IMAD.MOV.U32 R18, RZ, RZ, R30 ;  /* 0x000000ffff127224 */ /* 0x000fe200078e001e */
        /* <DEDUP_REMOVED lines=26> */
.L_x_29114:
[----:B------:R-:W-:Y:S05]  /*2af0*/  BSYNC.RECONVERGENT B4 ;  /* 0x0000000000047941 */ /* 0x000fea0003800200 */
.L_x_29113:
        /* <DEDUP_REMOVED lines=13> */
.L_x_29116:
[----:B------:R-:W-:Y:S05]  /*2bd0*/  BSYNC.RECONVERGENT B4 ;  /* 0x0000000000047941 */ /* 0x000fea0003800200 */
.L_x_29115:
        /* <DEDUP_REMOVED lines=14> */
.L_x_29104:
[----:B----4-:R-:W-:Y:S05]  /*2cc0*/  BSYNC.RECONVERGENT B3 ;  /* 0x0000000000037941 */ /* 0x010fea0003800200 */
.L_x_29103:
[----:B------:R-:W-:-:S13]  /*2cd0*/  ISETP.GE.U32.AND P0, PT, R33, 0xc00, PT ;  /* 0x00000c002100780c */ /* 0x000fda0003f06070 */
[----:B------:R-:W-:Y:S05]  /*2ce0*/  @!P0 BRA `(.L_x_29102) ;  /* 0x0000000800cc8947 */ /* 0x000fea0003800000 */
.L_x_29133:
[----:B------:R-:W4:Y:S01]  /*2cf0*/  S2UR UR5, SR_CgaCtaId ;  /* 0x00000000000579c3 */ /* 0x000f220000008800 */
[----:B------:R-:W-:Y:S01]  /*2d00*/  UMOV UR4, 0x400 ;  /* 0x0000040000047882 */ /* 0x000fe20000000000 */
[----:B0-----:R-:W0:Y:S01]  /*2d10*/  MUFU.RCP R8, R9 ;  /* 0x0000000900087308 */ /* 0x001e220000001000 */
[----:B------:R-:W-:Y:S01]  /*2d20*/  UIADD3 UR4, UPT, UPT, UR4, 0x150, URZ ;  /* 0x0000015004047890 */ /* 0x000fe2000fffe0ff */
[----:B------:R-:W-:Y:S01]  /*2d30*/  BSSY.RECONVERGENT B3, `(.L_x_29117) ;  /* 0x000000f000037945 */ /* 0x000fe20003800200 */
[----:B0-----:R-:W-:-:S04]  /*2d40*/  FFMA R11, -R9, R8, 1 ;  /* 0x3f800000090b7423 */ /* 0x001fc80000000108 */
[----:B------:R-:W-:Y:S01]  /*2d50*/  FFMA R8, R8, R11, R8 ;  /* 0x0000000b08087223 */ /* 0x000fe20000000008 */
[----:B----4-:R-:W-:-:S06]  /*2d60*/  ULEA UR4, UR5, UR4, 0x18 ;  /* 0x0000000405047291 */ /* 0x010fcc000f8ec0ff */
        /* <DEDUP_REMOVED lines=9> */
[----:B-123--:R-:W-:Y:S05]  /*2e00*/  CALL.REL.NOINC `($__internal_474_$__cuda_sm3x_div_rn_noftz_f32_slowpath) ;  /* 0x0000000c00287944 */ /* 0x00efea0003c00000 */
[----:B------:R-:W-:-:S07]  /*2e10*/  IMAD.MOV.U32 R12, RZ, RZ, R13 ;  /* 0x000000ffff0c7224 */ /* 0x000fce00078e000d */
.L_x_29118:
[----:B------:R-:W-:Y:S05]  /*2e20*/  BSYNC.RECONVERGENT B3 ;  /* 0x0000000000037941 */ /* 0x000fea0003800200 */
.L_x_29117:
[----:B------:R-:W-:Y:S01]  /*2e30*/  IMAD R20, R3, 0x4, R22 ;  /* 0x0000000403147824 */ /* 0x000fe200078e0216 */
[----:B------:R-:W0:Y:S01]  /*2e40*/  MUFU.RCP R8, R9 ;  /* 0x0000000900087308 */ /* 0x000e220000001000 */
[----:B------:R-:W-:Y:S03]  /*2e50*/  BSSY.RECONVERGENT B3, `(.L_x_29119) ;  /* 0x000000c000037945 */ /* 0x000fe60003800200 */
[----:B-1----:R-:W1:Y:S01]  /*2e60*/  LDS R14, [R20] ;  /* 0x00000000140e7984 */ /* 0x002e620000000800 */
[----:B0-----:R-:W-:-:S04]  /*2e70*/  FFMA R11, -R9, R8, 1 ;  /* 0x3f800000090b7423 */ /* 0x001fc80000000108 */
[----:B------:R-:W-:Y:S01]  /*2e80*/  FFMA R8, R8, R11, R8 ;  /* 0x0000000b08087223 */ /* 0x000fe20000000008 */
[----:B-1----:R-:W0:Y:S03]  /*2e90*/  FCHK P0, R14, R9 ;  /* 0x000000090e007302 */ /* 0x002e260000000000 */
[----:B---3--:R-:W-:-:S04]  /*2ea0*/  FFMA R13, R8, R14, RZ ;  /* 0x0000000e080d7223 */ /* 0x008fc800000000ff */
[----:B------:R-:W-:-:S04]  /*2eb0*/  FFMA R10, -R9, R13, R14 ;  /* 0x0000000d090a7223 */ /* 0x000fc8000000010e */
[----:B------:R-:W-:Y:S01]  /*2ec0*/  FFMA R13, R8, R10, R13 ;  /* 0x0000000a080d7223 */ /* 0x000fe2000000000d */
[----:B0-----:R-:W-:Y:S06]  /*2ed0*/  @!P0 BRA `(.L_x_29120) ;  /* 0x00000000000c8947 */ /* 0x001fec0003800000 */
[----:B------:R-:W-:Y:S01]  /*2ee0*/  IMAD.MOV.U32 R8, RZ, RZ, R14 ;  /* 0x000000ffff087224 */ /* 0x000fe200078e000e */
[----:B------:R-:W-:-:S07]  /*2ef0*/  MOV R21, 0x2f10 ;  /* 0x00002f1000157802 */ /* 0x000fce0000000f00 */
[----:B--2---:R-:W-:Y:S05]  /*2f00*/  CALL.REL.NOINC `($__internal_474_$__cuda_sm3x_div_rn_noftz_f32_slowpath) ;  /* 0x0000000800e87944 */ /* 0x004fea0003c00000 */
.L_x_29120:
[----:B------:R-:W-:Y:S05]  /*2f10*/  BSYNC.RECONVERGENT B3 ;  /* 0x0000000000037941 */ /* 0x000fea0003800200 */
.L_x_29119:
[----:B------:R-:W0:Y:S01]  /*2f20*/  LDS R24, [R22+0x1000] ;  /* 0x0010000016187984 */ /* 0x000e220000000800 */
[----:B------:R-:W-:Y:S01]  /*2f30*/  IMAD.SHL.U32 R10, R18, 0x2, RZ ;  /* 0x00000002120a7824 */ /* 0x000fe200078e00ff */
[----:B------:R-:W1:Y:S01]  /*2f40*/  MUFU.RCP R16, R9 ;  /* 0x0000000900107308 */ /* 0x000e620000001000 */
[----:B------:R-:W-:Y:S01]  /*2f50*/  IMAD R8, R7, UR10, RZ ;  /* 0x0000000a07087c24 */ /* 0x000fe2000f8e02ff */
[----:B--2---:R-:W-:Y:S01]  /*2f60*/  R2UR UR4, R36 ;  /* 0x00000000240472ca */ /* 0x004fe200000e0000 */
[----:B------:R-:W-:Y:S01]  /*2f70*/  IMAD.MOV.U32 R11, RZ, RZ, RZ ;  /* 0x000000ffff0b7224 */ /* 0x000fe200078e00ff */
[----:B------:R-:W-:Y:S01]  /*2f80*/  R2UR UR5, R37 ;  /* 0x00000000250572ca */ /* 0x000fe200000e0000 */
[C---:B------:R-:W-:Y:S01]  /*2f90*/  IMAD R19, R5.reuse, UR11, R8 ;  /* 0x0000000b05137c24 */ /* 0x040fe2000f8e0208 */
[----:B------:R-:W-:Y:S01]  /*2fa0*/  BSSY.RECONVERGENT B3, `(.L_x_29121) ;  /* 0x0000016000037945 */ /* 0x000fe20003800200 */
        /* <DEDUP_REMOVED lines=19> */
[----:B------:R-:W-:Y:S05]  /*30e0*/  CALL.REL.NOINC `($__internal_474_$__cuda_sm3x_div_rn_noftz_f32_slowpath) ;  /* 0x0000000800707944 */ /* 0x000fea0003c00000 */
[----:B------:R-:W-:-:S07]  /*30f0*/  IMAD.MOV.U32 R16, RZ, RZ, R13 ;  /* 0x000000ffff107224 */ /* 0x000fce00078e000d */
.L_x_29122:
[----:B------:R-:W-:Y:S05]  /*3100*/  BSYNC.RECONVERGENT B3 ;  /* 0x0000000000037941 */ /* 0x000fea0003800200 */
.L_x_29121:
        /* <DEDUP_REMOVED lines=14> */
.L_x_29124:
[----:B------:R-:W-:Y:S05]  /*31f0*/  BSYNC.RECONVERGENT B3 ;  /* 0x0000000000037941 */ /* 0x000fea0003800200 */
.L_x_29123:
        /* <DEDUP_REMOVED lines=24> */
[----:B------:R-:W-:Y:S05]  /*3380*/  CALL.REL.NOINC `($__internal_474_$__cuda_sm3x_div_rn_noftz_f32_slowpath) ;  /* 0x0000000400c87944 */ /* 0x000fea0003c00000 */
[----:B------:R-:W-:-:S07]  /*3390*/  IMAD.MOV.U32 R12, RZ, RZ, R13 ;  /* 0x000000ffff0c7224 */ /* 0x000fce00078e000d */
.L_x_29126:
[----:B------:R-:W-:Y:S05]  /*33a0*/  BSYNC.RECONVERGENT B3 ;  /* 0x0000000000037941 */ /* 0x000fea0003800200 */
.L_x_29125:
        /* <DEDUP_REMOVED lines=12> */
[----:B------:R-:W-:Y:S05]  /*3470*/  CALL.REL.NOINC `($__internal_474_$__cuda_sm3x_div_rn_noftz_f32_slowpath) ;  /* 0x00000004008c7944 */ /* 0x000fea0003c00000 */
.L_x_29128:
[----:B------:R-:W-:Y:S05]  /*3480*/  BSYNC.RECONVERGENT B3 ;  /* 0x0000000000037941 */ /* 0x000fea0003800200 */
.L_x_29127:
        /* <DEDUP_REMOVED lines=26> */
.L_x_29130:
[----:B------:R-:W-:Y:S05]  /*3630*/  BSYNC.RECONVERGENT B3 ;  /* 0x0000000000037941 */ /* 0x000fea0003800200 */
.L_x_29129:
        /* <DEDUP_REMOVED lines=14> */
.L_x_29132:
[----:B------:R-:W-:Y:S05]  /*3720*/  BSYNC.RECONVERGENT B3 ;  /* 0x0000000000037941 */ /* 0x000fea0003800200 */
.L_x_29131:
        /* <DEDUP_REMOVED lines=15> */
.L_x_29102:
[----:B0---4-:R-:W-:Y:S05]  /*3820*/  BSYNC.RECONVERGENT B0 ;  /* 0x0000000000007941 */ /* 0x011fea0003800200 */
.L_x_29101:
[----:B------:R-:W0:Y:S01]  /*3830*/  LDCU.64 UR4, c[0x0][0x3b0] ;  /* 0x00007600ff0477ac */ /* 0x000e220008000a00 */
[----:B------:R-:W-:-:S05]  /*3840*/  IADD3 R5, P0, PT, R6, R5, RZ ;  /* 0x0000000506057210 */ /* 0x000fca0007f1e0ff */
[----:B------:R-:W-:Y:S01]  /*3850*/  IMAD.X R7, RZ, RZ, R7, P0 ;  /* 0x000000ffff077224 */ /* 0x000fe200000e0607 */
[----:B0-----:R-:W-:-:S04]  /*3860*/  ISETP.GE.U32.AND P0, PT, R5, UR4, PT ;  /* 0x0000000405007c0c */ /* 0x001fc8000bf06070 */
[----:B------:R-:W-:-:S13]  /*3870*/  ISETP.GE.AND.EX P0, PT, R7, UR5, PT, P0 ;  /* 0x0000000507007c0c */ /* 0x000fda000bf06300 */
[----:B------:R-:W-:Y:S05]  /*3880*/  @!P0 BRA `(.L_x_29134) ;  /* 0xffffffc800a48947 */ /* 0x000fea000383ffff */
[----:B------:R-:W-:Y:S05]  /*3890*/  EXIT ;  /* 0x000000000000794d */ /* 0x000fea0003800000 */
.L_x_29090:
[----:B------:R-:W-:Y:S02]  /*38a0*/  IMAD.MOV.U32 R13, RZ, RZ, R17 ;  /* 0x000000ffff0d7224 */ /* 0x000fe400078e0011 */
[----:B------:R-:W-:Y:S02]  /*38b0*/  IMAD.MOV.U32 R12, RZ, RZ, 0x1 ;  /* 0x00000001ff0c7424 */ /* 0x000fe400078e00ff */
[----:B------:R-:W-:Y:S02]  /*38c0*/  IMAD.MOV.U32 R11, RZ, RZ, 0x1f ;  /* 0x0000001fff0b7424 */ /* 0x000fe400078e00ff */
[----:B------:R-:W-:-:S07]  /*38d0*/  IMAD.MOV.U32 R15, RZ, RZ, -0x1 ;  /* 0xffffffffff0f7424 */ /* 0x000fce00078e00ff */
[----:B0-2---:R-:W-:Y:S05]  /*38e0*/  WARPSYNC.COLLECTIVE R15, `(.L_x_29135) ;  /* 0x000000000f087348 */ /* 0x005fea0003c00000 */
[----:B0-----:R0:W1:Y:S02]  /*38f0*/  SHFL.DOWN P6, R14, R13, R12, R11 ;  /* 0x0800000c0d0e7389 */ /* 0x00106400000c000b */
[----:B012---:R-:W-:Y:S05]  /*3900*/  ENDCOLLECTIVE ;  /* 0x000000000000791b */ /* 0x007fea0003800000 */
.L_x_29135:
[----:B------:R-:W-:Y:S01]  /*3910*/  HFMA2 R12, -RZ, RZ, 0, 1.1920928955078125e-07 ;  /* 0x00000002ff0c7431 */ /* 0x000fe200000001ff */
[----:B------:R-:W-:-:S05]  /*3920*/  @!P1 FMNMX R17, R14, R17, !PT ;  /* 0x000000110e119209 */ /* 0x000fca0007800000 */
[----:B------:R-:W-:-:S07]  /*3930*/  IMAD.MOV.U32 R13, RZ, RZ, R17 ;  /* 0x000000ffff0d7224 */ /* 0x000fce00078e0011 */
[----:B------:R-:W-:Y:S05]  /*3940*/  WARPSYNC.COLLECTIVE R15, `(.L_x_29136) ;  /* 0x000000000f087348 */ /* 0x000fea0003c00000 */
[----:B------:R0:W1:Y:S02]  /*3950*/  SHFL.DOWN P6, R14, R13, R12, R11 ;  /* 0x0800000c0d0e7389 */ /* 0x00006400000c000b */
[----:B01----:R-:W-:Y:S05]  /*3960*/  ENDCOLLECTIVE ;  /* 0x000000000000791b */ /* 0x003fea0003800000 */
.L_x_29136:
[----:B------:R-:W-:Y:S01]  /*3970*/  IMAD.MOV.U32 R12, RZ, RZ, 0x4 ;  /* 0x00000004ff0c7424 */ /* 0x000fe200078e00ff */
[----:B------:R-:W-:-:S05]  /*3980*/  @!P2 FMNMX R17, R17, R14, !PT ;  /* 0x0000000e1111a209 */ /* 0x000fca0007800000 */
[----:B------:R-:W-:-:S07]  /*3990*/  IMAD.MOV.U32 R13, RZ, RZ, R17 ;  /* 0x000000ffff0d7224 */ /* 0x000fce00078e0011 */
[----:B------:R-:W-:Y:S05]  /*39a0*/  WARPSYNC.COLLECTIVE R15, `(.L_x_29137) ;  /* 0x000000000f087348 */ /* 0x000fea0003c00000 */
[----:B------:R0:W1:Y:S02]  /*39b0*/  SHFL.DOWN P6, R14, R13, R12, R11 ;  /* 0x0800000c0d0e7389 */ /* 0x00006400000c000b */
[----:B01----:R-:W-:Y:S05]  /*39c0*/  ENDCOLLECTIVE ;  /* 0x000000000000791b */ /* 0x003fea0003800000 */
.L_x_29137:
[----:B------:R-:W-:Y:S01]  /*39d0*/  IMAD.MOV.U32 R12, RZ, RZ, 0x8 ;  /* 0x00000008ff0c7424 */ /* 0x000fe200078e00ff */
[----:B------:R-:W-:-:S05]  /*39e0*/  @!P3 FMNMX R17, R17, R14, !PT ;  /* 0x0000000e1111b209 */ /* 0x000fca0007800000 */
[----:B------:R-:W-:-:S07]  /*39f0*/  IMAD.MOV.U32 R13, RZ, RZ, R17 ;  /* 0x000000ffff0d7224 */ /* 0x000fce00078e0011 */
[----:B------:R-:W-:Y:S05]  /*3a00*/  WARPSYNC.COLLECTIVE R15, `(.L_x_29138) ;  /* 0x000000000f087348 */ /* 0x000fea0003c00000 */
[----:B------:R0:W1:Y:S02]  /*3a10*/  SHFL.DOWN P6, R14, R13, R12, R11 ;  /* 0x0800000c0d0e7389 */ /* 0x00006400000c000b */
[----:B01----:R-:W-:Y:S05]  /*3a20*/  ENDCOLLECTIVE ;  /* 0x000000000000791b */ /* 0x003fea0003800000 */
.L_x_29138:
[----:B------:R-:W-:Y:S01]  /*3a30*/  IMAD.MOV.U32 R12, RZ, RZ, 0x10 ;  /* 0x00000010ff0c7424 */ /* 0x000fe200078e00ff */
[----:B------:R-:W-:-:S04]  /*3a40*/  FMNMX R9, R17, R14, !PT ;  /* 0x0000000e11097209 */ /* 0x000fc80007800000 */
[----:B------:R-:W-:-:S05]  /*3a50*/  FSEL R8, R17, R9, P4 ;  /* 0x0000000911087208 */ /* 0x000fca0002000000 */
[----:B------:R-:W-:-:S07]  /*3a60*/  IMAD.MOV.U32 R13, RZ, RZ, R8 ;  /* 0x000000ffff0d7224 */ /* 0x000fce00078e0008 */
[----:B------:R-:W-:Y:S05]  /*3a70*/  WARPSYNC.COLLECTIVE R15, `(.L_x_29139) ;  /* 0x000000000f087348 */ /* 0x000fea0003c00000 */
[----:B------:R0:W1:Y:S02]  /*3a80*/  SHFL.DOWN P6, R14, R13, R12, R11 ;  /* 0x0800000c0d0e7389 */ /* 0x00006400000c000b */
[----:B01----:R-:W-:Y:S05]  /*3a90*/  ENDCOLLECTIVE ;  /* 0x000000000000791b */ /* 0x003fea0003800000 */
.L_x_29139:
[----:B------:R-:W-:Y:S05]  /*3aa0*/  BRA `(.L_x_29140) ;  /* 0xffffffd800807947 */ /* 0x000fea000383ffff */
        .weak           $__internal_474_$__cuda_sm3x_div_rn_noftz_f32_slowpath
        .type           $__internal_474_$__cuda_sm3x_div_rn_noftz_f32_slowpath,@function
        .size           $__internal_474_$__cuda_sm3x_div_rn_noftz_f32_slowpath,(.L_x_37851 - $__internal_474_$__cuda_sm3x_div_rn_noftz_f32_slowpath)
$__internal_474_$__cuda_sm3x_div_rn_noftz_f32_slowpath:
        /* <DEDUP_REMOVED lines=35> */
.L_x_29142:
        /* <DEDUP_REMOVED lines=51> */
.L_x_29149:
[----:B------:R-:W-:-:S04]  /*4010*/  LOP3.LUT R8, R8, 0x80000000, RZ, 0xc0, !PT ;  /* 0x8000000008087812 */ /* 0x000fc800078ec0ff */
[----:B------:R-:W-:Y:S01]  /*4020*/  LOP3.LUT R8, R8, 0x7f800000, RZ, 0xfc, !PT ;  /* 0x7f80000008087812 */ /* 0x000fe200078efcff */
[----:B------:R-:W-:Y:S06]  /*4030*/  BRA `(.L_x_29150) ;  /* 0x0000000000047947 */ /* 0x000fec0003800000 */
.L_x_29148:
[----:B------:R-:W-:-:S07]  /*4040*/  IMAD R8, R13, 0x800000, R8 ;  /* 0x008000000d087824 */ /* 0x000fce00078e0208 */
.L_x_29150:
[----:B------:R-:W-:Y:S05]  /*4050*/  BSYNC.RECONVERGENT B2 ;  /* 0x0000000000027941 */ /* 0x000fea0003800200 */
.L_x_29147:
[----:B------:R-:W-:Y:S05]  /*4060*/  BRA `(.L_x_29151) ;  /* 0x0000000000207947 */ /* 0x000fea0003800000 */
.L_x_29146:
[----:B------:R-:W-:-:S04]  /*4070*/  LOP3.LUT R8, R23, 0x80000000, R8, 0x48, !PT ;  /* 0x8000000017087812 */ /* 0x000fc800078e4808 */
[----:B------:R-:W-:Y:S01]  /*4080*/  LOP3.LUT R8, R8, 0x7f800000, RZ, 0xfc, !PT ;  /* 0x7f80000008087812 */ /* 0x000fe200078efcff */
[----:B------:R-:W-:Y:S06]  /*4090*/  BRA `(.L_x_29151) ;  /* 0x0000000000147947 */ /* 0x000fec0003800000 */
.L_x_29145:
[----:B------:R-:W-:Y:S01]  /*40a0*/  LOP3.LUT R8, R23, 0x80000000, R8, 0x48, !PT ;  /* 0x8000000017087812 */ /* 0x000fe200078e4808 */
[----:B------:R-:W-:Y:S06]  /*40b0*/  BRA `(.L_x_29151) ;  /* 0x00000000000c7947 */ /* 0x000fec0003800000 */
.L_x_29144:
[----:B------:R-:W0:Y:S01]  /*40c0*/  MUFU.RSQ R8, -QNAN ;  /* 0xffc0000000087908 */ /* 0x000e220000001400 */
[----:B------:R-:W-:Y:S05]  /*40d0*/  BRA `(.L_x_29151) ;  /* 0x0000000000047947 */ /* 0x000fea0003800000 */
.L_x_29143:
[----:B------:R-:W-:-:S07]  /*40e0*/  FADD.FTZ R8, R8, R9 ;  /* 0x0000000908087221 */ /* 0x000fce0000010000 */
.L_x_29151:
[----:B------:R-:W-:Y:S05]  /*40f0*/  BSYNC.RECONVERGENT B1 ;  /* 0x0000000000017941 */ /* 0x000fea0003800200 */
.L_x_29141:
[----:B------:R-:W-:Y:S02]  /*4100*/  IMAD.MOV.U32 R14, RZ, RZ, R21 ;  /* 0x000000ffff0e7224 */ /* 0x000fe400078e0015 */
[----:B------:R-:W-:Y:S02]  /*4110*/  IMAD.MOV.U32 R15, RZ, RZ, 0x0 ;  /* 0x00000000ff0f7424 */ /* 0x000fe400078e00ff */
[----:B0-----:R-:W-:Y:S02]  /*4120*/  IMAD.MOV.U32 R13, RZ, RZ, R8 ;  /* 0x000000ffff0d7224 */ /* 0x001fe400078e0008 */
[----:B------:R-:W-:Y:S05]  /*4130*/  RET.REL.NODEC R14 `(_Z20SoftmaxBlockSMemImplI24ElementwiseScaleMaskLoadIffbE11DirectStoreIffEfLi2ELi1024EL9Algorithm0EEvT_T0_ll) ;  /* 0xffffffbc0eb07950 */ /* 0x000fea0003c3ffff */
.L_x_29152:
        /* <DEDUP_REMOVED lines=12> */
.L_x_37851:


//--------------------- .text._Z20SoftmaxBlockSMemImplI24ElementwiseScaleMaskLoadIffbE11DirectStoreIffEfLi2ELi128EL9Algorithm0EEvT_T0_ll --------------------------
	.section	.text._Z20SoftmaxBlockSMemImplI24ElementwiseScaleMaskLoadIffbE11DirectStoreIffEfLi2ELi128EL9Algorithm0EEvT_T0_ll,"ax",@progbits
	.align	128
        .global         _Z20SoftmaxBlockSMemImplI24ElementwiseScaleMaskLoadIffbE11DirectStoreIffEfLi2ELi128EL9Algorithm0EEvT_T0_ll
        .type           _Z20SoftmaxBlockSMemImplI24ElementwiseScaleMaskLoadIffbE11DirectStoreIffEfLi2ELi128EL9Algorithm0EEvT_T0_ll,@function
        .size           _Z20SoftmaxBlockSMemImplI24ElementwiseScaleMaskLoadIffbE11DirectStoreIffEfLi2ELi128EL9Algorithm0EEvT_T0_ll,(.L_x_37852 - _Z20SoftmaxBlockSMemImplI24ElementwiseScaleMaskLoadIffbE11DirectStoreIffEfLi2ELi128EL9Algorithm0EEvT_T0_ll)
        .other          _Z20SoftmaxBlockSMemImplI24ElementwiseScaleMaskLoadIffbE11DirectStoreIffEfLi2ELi128EL9Algorithm0EEvT_T0_ll,@"STO_CUDA_ENTRY STV_DEFAULT"
_Z20SoftmaxBlockSMemImplI24ElementwiseScaleMaskLoadIffbE11DirectStoreIffEfLi2ELi128EL9Algorithm0EEvT_T0_ll:
.text._Z20SoftmaxBlockSMemImplI24ElementwiseScaleMaskLoadIffbE11DirectStoreIffEfLi2ELi128EL9Algorithm0EEvT_T0_ll:
        /* <DEDUP_REMOVED lines=22> */
.L_x_29153:
        /* <DEDUP_REMOVED lines=28> */
.L_x_29199:
[C---:B------:R-:W-:Y:S01]  /*0320*/  ISETP.GE.AND P0, PT, R2.reuse, R17, PT ;  /* 0x000000110200720c */ /* 0x040fe20003f06270 */
[----:B------:R-:W-:Y:S01]  /*0330*/  BSSY.RECONVERGENT B0, `(.L_x_29154) ;  /* 0x0000106000007945 */ /* 0x000fe20003800200 */
[----:B0---4-:R-:W-:Y:S02]  /*0340*/  VIADD R8, R2, 0x80 ;  /* 0x0000008002087836 */ /* 0x011fe40000000000 */
        /* <DEDUP_REMOVED lines=112> */
.L_x_29157:
[----:B------:R-:W-:Y:S05]  /*0a50*/  BSYNC.RECONVERGENT B1 ;  /* 0x0000000000017941 */ /* 0x000fea0003800200 */
.L_x_29156:
[----:B------:R-:W-:-:S13]  /*0a60*/  ISETP.GE.U32.AND P0, PT, R19, 0x180, PT ;  /* 0x000001801300780c */ /* 0x000fda0003f06070 */
[----:B------:R-:W-:Y:S05]  /*0a70*/  @!P0 BRA `(.L_x_29155) ;  /* 0x0000000800448947 */ /* 0x000fea0003800000 */
.L_x_29158:
[----:B------:R-:W2:Y:S01]  /*0a80*/  LDC.64 R10, c[0x0][0x390] ;  /* 0x0000e400ff0a7b82 */ /* 0x000ea20000000a00 */
[----:B------:R-:W-:Y:S01]  /*0a90*/  IMAD.SHL.U32 R12, R0, 0x2, RZ ;  /* 0x00000002000c7824 */ /* 0x000fe200078e00ff */
[----:B------:R-:W3:Y:S01]  /*0aa0*/  LDCU.128 UR4, c[0x0][0x380] ;  /* 0x00007000ff0477ac */ /* 0x000ee20008000c00 */
[----:B------:R-:W-:Y:S02]  /*0ab0*/  IMAD.MOV.U32 R13, RZ, RZ, RZ ;  /* 0x000000ffff0d7224 */ /* 0x000fe400078e00ff */
[----:B------:R-:W-:Y:S02]  /*0ac0*/  HFMA2 R15, -RZ, RZ, 0, 0 ;  /* 0x00000000ff0f7431 */ /* 0x000fe400000001ff */
[----:B0-----:R-:W-:Y:S01]  /*0ad0*/  VIADD R28, R12, 0x200 ;  /* 0x000002000c1c7836 */ /* 0x001fe20000000000 */
[----:B-1----:R-:W-:Y:S01]  /*0ae0*/  R2UR UR8, R6 ;  /* 0x00000000060872ca */ /* 0x002fe200000e0000 */
[----:B------:R-:W-:Y:S01]  /*0af0*/  IMAD.MOV.U32 R29, RZ, RZ, RZ ;  /* 0x000000ffff1d7224 */ /* 0x000fe200078e00ff */
[----:B------:R-:W-:Y:S01]  /*0b00*/  R2UR UR9, R7 ;  /* 0x00000000070972ca */ /* 0x000fe200000e0000 */
[----:B--2---:R-:W-:-:S02]  /*0b10*/  IMAD R14, R23, R10, RZ ;  /* 0x0000000a170e7224 */ /* 0x004fc400078e02ff */
[----:B------:R-:W-:-:S04]  /*0b20*/  IMAD.WIDE.U32 R30, R21, R10, R12 ;  /* 0x0000000a151e7225 */ /* 0x000fc800078e000c */
[----:B------:R-:W-:Y:S02]  /*0b30*/  IMAD R35, R21, R11, R14 ;  /* 0x0000000b15237224 */ /* 0x000fe400078e020e */
[C---:B------:R-:W-:Y:S02]  /*0b40*/  VIADD R14, R12.reuse, 0x100 ;  /* 0x000001000c0e7836 */ /* 0x040fe40000000000 */
[----:B------:R-:W-:Y:S02]  /*0b50*/  IMAD.IADD R27, R35, 0x1, R31 ;  /* 0x00000001231b7824 */ /* 0x000fe400078e021f */
[----:B------:R-:W-:Y:S02]  /*0b60*/  VIADD R12, R12, 0x300 ;  /* 0x000003000c0c7836 */ /* 0x000fe40000000000 */
[----:B------:R-:W-:Y:S01]  /*0b70*/  IMAD.WIDE.U32 R14, R21, R10, R14 ;  /* 0x0000000a150e7225 */ /* 0x000fe200078e000e */
[----:B------:R-:W-:-:S03]  /*0b80*/  LEA.HI R3, P0, R27, R30, RZ, 0x1 ;  /* 0x0000001e1b037211 */ /* 0x000fc600078108ff */
[----:B------:R-:W-:Y:S01]  /*0b90*/  IMAD.WIDE.U32 R28, R21, R10, R28 ;  /* 0x0000000a151c7225 */ /* 0x000fe200078e001c */
[----:B------:R-:W-:-:S03]  /*0ba0*/  LOP3.LUT R9, R3, 0xfffffffe, RZ, 0xc0, !PT ;  /* 0xfffffffe03097812 */ /* 0x000fc600078ec0ff */
[----:B------:R-:W-:-:S04]  /*0bb0*/  IMAD.WIDE.U32 R10, R21, R10, R12 ;  /* 0x0000000a150a7225 */ /* 0x000fc800078e000c */
[----:B------:R-:W-:Y:S01]  /*0bc0*/  IMAD.X R30, RZ, RZ, R27, P0 ;  /* 0x000000ffff1e7224 */ /* 0x000fe200000e061b */
[----:B---3--:R-:W-:Y:S01]  /*0bd0*/  IADD3 R12, P0, PT, R9, UR6, RZ ;  /* 0x00000006090c7c10 */ /* 0x008fe2000ff1e0ff */
[C---:B------:R-:W-:Y:S02]  /*0be0*/  IMAD.IADD R15, R35.reuse, 0x1, R15 ;  /* 0x00000001230f7824 */ /* 0x040fe400078e020f */
[C---:B------:R-:W-:Y:S01]  /*0bf0*/  IMAD.IADD R27, R35.reuse, 0x1, R29 ;  /* 0x00000001231b7824 */ /* 0x040fe200078e021d */
[----:B------:R-:W-:Y:S01]  /*0c00*/  IADD3.X R13, PT, PT, R30, UR7, RZ, P0, !PT ;  /* 0x000000071e0d7c10 */ /* 0x000fe200087fe4ff */
[----:B------:R-:W-:Y:S01]  /*0c10*/  IMAD.IADD R35, R35, 0x1, R11 ;  /* 0x0000000123237824 */ /* 0x000fe200078e020b */
[----:B------:R-:W-:Y:S02]  /*0c20*/  LEA.HI R29, P0, R15, R14, RZ, 0x1 ;  /* 0x0000000e0f1d7211 */ /* 0x000fe400078108ff */
[----:B------:R-:W-:Y:S01]  /*0c30*/  LEA.HI R31, P1, R27, R28, RZ, 0x1 ;  /* 0x0000001c1b1f7211 */ /* 0x000fe200078308ff */
[----:B------:R0:W2:Y:S01]  /*0c40*/  LDG.E.U16 R9, desc[UR8][R12.64] ;  /* 0x000000080c097981 */ /* 0x0000a2000c1e1500 */
[----:B------:R-:W-:Y:S01]  /*0c50*/  LOP3.LUT R14, R29, 0xfffffffe, RZ, 0xc0, !PT ;  /* 0xfffffffe1d0e7812 */ /* 0x000fe200078ec0ff */
[----:B------:R-:W-:Y:S01]  /*0c60*/  IMAD.X R36, RZ, RZ, R15, P0 ;  /* 0x000000ffff247224 */ /* 0x000fe200000e060f */
[----:B------:R-:W-:-:S02]  /*0c70*/  R2UR UR10, R6 ;  /* 0x00000000060a72ca */ /* 0x000fc400000e0000 */
[----:B------:R-:W-:Y:S02]  /*0c80*/  IADD3 R14, P0, PT, R14, UR6, RZ ;  /* 0x000000060e0e7c10 */ /* 0x000fe4000ff1e0ff */
[----:B------:R-:W-:Y:S02]  /*0c90*/  R2UR UR11, R7 ;  /* 0x00000000070b72ca */ /* 0x000fe400000e0000 */
[----:B------:R-:W-:Y:S02]  /*0ca0*/  LOP3.LUT R11, R31, 0xfffffffe, RZ, 0xc0, !PT ;  /* 0xfffffffe1f0b7812 */ /* 0x000fe400078ec0ff */
[----:B------:R-:W-:Y:S02]  /*0cb0*/  IADD3.X R15, PT, PT, R36, UR7, RZ, P0, !PT ;  /* 0x00000007240f7c10 */ /* 0x000fe400087fe4ff */
[----:B------:R-:W-:Y:S02]  /*0cc0*/  IADD3.X R34, PT, PT, RZ, R27, RZ, P1, !PT ;  /* 0x0000001bff227210 */ /* 0x000fe40000ffe4ff */
[----:B0-----:R-:W-:Y:S01]  /*0cd0*/  IADD3 R12, P0, PT, R11, UR6, RZ ;  /* 0x000000060b0c7c10 */ /* 0x001fe2000ff1e0ff */
[----:B------:R-:W3:Y:S01]  /*0ce0*/  LDG.E.U16 R27, desc[UR8][R14.64] ;  /* 0x000000080e1b7981 */ /* 0x000ee2000c1e1500 */
[----:B------:R-:W-:-:S02]  /*0cf0*/  LEA.HI R28, P2, R35, R10, RZ, 0x1 ;  /* 0x0000000a231c7211 */ /* 0x000fc400078508ff */
[----:B------:R-:W-:Y:S02]  /*0d00*/  IADD3.X R13, PT, PT, R34, UR7, RZ, P0, !PT ;  /* 0x00000007220d7c10 */ /* 0x000fe400087fe4ff */
[----:B------:R-:W-:Y:S02]  /*0d10*/  R2UR UR12, R6 ;  /* 0x00000000060c72ca */ /* 0x000fe400000e0000 */
[----:B------:R-:W-:Y:S01]  /*0d20*/  R2UR UR13, R7 ;  /* 0x00000000070d72ca */ /* 0x000fe200000e0000 */
[----:B------:R0:W4:Y:S01]  /*0d30*/  LDG.E.U16 R32, desc[UR10][R12.64] ;  /* 0x0000000a0c207981 */ /* 0x000122000c1e1500 */
[----:B------:R-:W-:Y:S01]  /*0d40*/  LOP3.LUT R10, R28, 0xfffffffe, RZ, 0xc0, !PT ;  /* 0xfffffffe1c0a7812 */ /* 0x000fe200078ec0ff */
[----:B------:R-:W-:-:S03]  /*0d50*/  IMAD.X R35, RZ, RZ, R35, P2 ;  /* 0x000000ffff237224 */ /* 0x000fc600010e0623 */
[----:B------:R-:W-:-:S04]  /*0d60*/  IADD3 R10, P1, PT, R10, UR6, RZ ;  /* 0x000000060a0a7c10 */ /* 0x000fc8000ff3e0ff */
[----:B------:R-:W-:-:S05]  /*0d70*/  IADD3.X R11, PT, PT, R35, UR7, RZ, P1, !PT ;  /* 0x00000007230b7c10 */ /* 0x000fca0008ffe4ff */
[----:B------:R1:W5:Y:S01]  /*0d80*/  LDG.E.U16 R33, desc[UR12][R10.64] ;  /* 0x0000000c0a217981 */ /* 0x000362000c1e1500 */
[C---:B------:R-:W-:Y:S01]  /*0d90*/  SHF.L.U64.HI R30, R3.reuse, 0x2, R30 ;  /* 0x00000002031e7819 */ /* 0x040fe2000001021e */
[----:B------:R-:W-:Y:S02]  /*0da0*/  IMAD.SHL.U32 R3, R3, 0x4, RZ ;  /* 0x0000000403037824 */ /* 0x000fe400078e00ff */
[----:B0-----:R-:W-:Y:S02]  /*0db0*/  IMAD.SHL.U32 R12, R29, 0x4, RZ ;  /* 0x000000041d0c7824 */ /* 0x001fe400078e00ff */
[----:B------:R-:W-:Y:S01]  /*0dc0*/  IMAD.SHL.U32 R14, R31, 0x4, RZ ;  /* 0x000000041f0e7824 */ /* 0x000fe200078e00ff */
[C---:B------:R-:W-:Y:S02]  /*0dd0*/  SHF.L.U64.HI R35, R28.reuse, 0x2, R35 ;  /* 0x000000021c237819 */ /* 0x040fe40000010223 */
[----:B-1----:R-:W-:Y:S01]  /*0de0*/  LOP3.LUT R10, R3, 0xfffffff8, RZ, 0xc0, !PT ;  /* 0xfffffff8030a7812 */ /* 0x002fe200078ec0ff */
[----:B------:R-:W-:Y:S01]  /*0df0*/  IMAD.SHL.U32 R28, R28, 0x4, RZ ;  /* 0x000000041c1c7824 */ /* 0x000fe200078e00ff */
[----:B------:R-:W-:-:S02]  /*0e00*/  LOP3.LUT R12, R12, 0xfffffff8, RZ, 0xc0, !PT ;  /* 0xfffffff80c0c7812 */ /* 0x000fc400078ec0ff */
[----:B------:R-:W-:Y:S02]  /*0e10*/  IADD3 R10, P1, PT, R10, UR4, RZ ;  /* 0x000000040a0a7c10 */ /* 0x000fe4000ff3e0ff */
[----:B------:R-:W-:Y:S02]  /*0e20*/  LOP3.LUT R14, R14, 0xfffffff8, RZ, 0xc0, !PT ;  /* 0xfffffff80e0e7812 */ /* 0x000fe400078ec0ff */
[----:B------:R-:W-:Y:S02]  /*0e30*/  R2UR UR6, R6 ;  /* 0x00000000060672ca */ /* 0x000fe400000e0000 */
[----:B------:R-:W-:Y:S02]  /*0e40*/  R2UR UR7, R7 ;  /* 0x00000000070772ca */ /* 0x000fe400000e0000 */
[----:B------:R-:W-:Y:S02]  /*0e50*/  SHF.L.U64.HI R36, R29, 0x2, R36 ;  /* 0x000000021d247819 */ /* 0x000fe40000010224 */
[----:B------:R-:W-:-:S02]  /*0e60*/  IADD3 R12, P2, PT, R12, UR4, RZ ;  /* 0x000000040c0c7c10 */ /* 0x000fc4000ff5e0ff */
[----:B------:R-:W-:Y:S02]  /*0e70*/  IADD3.X R11, PT, PT, R30, UR5, RZ, P1, !PT ;  /* 0x000000051e0b7c10 */ /* 0x000fe40008ffe4ff */
[----:B------:R-:W-:Y:S02]  /*0e80*/  LOP3.LUT R28, R28, 0xfffffff8, RZ, 0xc0, !PT ;  /* 0xfffffff81c1c7812 */ /* 0x000fe400078ec0ff */
[----:B------:R-:W-:Y:S02]  /*0e90*/  SHF.L.U64.HI R34, R31, 0x2, R34 ;  /* 0x000000021f227819 */ /* 0x000fe40000010222 */
[----:B------:R-:W-:Y:S01]  /*0ea0*/  IADD3 R14, P1, PT, R14, UR4, RZ ;  /* 0x000000040e0e7c10 */ /* 0x000fe2000ff3e0ff */
[----:B------:R-:W0:Y:S01]  /*0eb0*/  LDC.64 R30, c[0x0][0x398] ;  /* 0x0000e600ff1e7b82 */ /* 0x000e220000000a00 */
[----:B------:R-:W-:Y:S02]  /*0ec0*/  R2UR UR14, R6 ;  /* 0x00000000060e72ca */ /* 0x000fe400000e0000 */
[----:B------:R-:W-:-:S02]  /*0ed0*/  R2UR UR15, R7 ;  /* 0x00000000070f72ca */ /* 0x000fc400000e0000 */
[----:B------:R-:W-:Y:S02]  /*0ee0*/  IADD3.X R13, PT, PT, R36, UR5, RZ, P2, !PT ;  /* 0x00000005240d7c10 */ /* 0x000fe400097fe4ff */
[----:B------:R-:W-:Y:S02]  /*0ef0*/  IADD3 R28, P2, PT, R28, UR4, RZ ;  /* 0x000000041c1c7c10 */ /* 0x000fe4000ff5e0ff */
[----:B------:R-:W-:Y:S01]  /*0f00*/  IADD3.X R15, PT, PT, R34, UR5, RZ, P1, !PT ;  /* 0x00000005220f7c10 */ /* 0x000fe20008ffe4ff */
[----:B------:R-:W0:Y:S01]  /*0f10*/  LDG.E R42, desc[UR10][R12.64] ;  /* 0x0000000a0c2a7981 */ /* 0x000e22000c1e1900 */
[----:B------:R-:W-:Y:S02]  /*0f20*/  IADD3.X R29, PT, PT, R35, UR5, RZ, P2, !PT ;  /* 0x00000005231d7c10 */ /* 0x000fe400097fe4ff */
[----:B------:R-:W-:Y:S01]  /*0f30*/  R2UR UR4, R6 ;  /* 0x00000000060472ca */ /* 0x000fe200000e0000 */
[----:B------:R-:W5:Y:S01]  /*0f40*/  LDG.E R34, desc[UR6][R10.64] ;  /* 0x000000060a227981 */ /* 0x000f62000c1e1900 */
[----:B------:R-:W-:-:S03]  /*0f50*/  R2UR UR5, R7 ;  /* 0x00000000070572ca */ /* 0x000fc600000e0000 */
[----:B------:R-:W5:Y:S10]  /*0f60*/  LDG.E R35, desc[UR14][R14.64] ;  /* 0x0000000e0e237981 */ /* 0x000f74000c1e1900 */
[----:B------:R-:W5:Y:S01]  /*0f70*/  LDG.E R44, desc[UR4][R28.64] ;  /* 0x000000041c2c7981 */ /* 0x000f62000c1e1900 */
[----:B--2---:R-:W-:-:S04]  /*0f80*/  PRMT R37, R9, 0x7771, RZ ;  /* 0x0000777109257816 */ /* 0x004fc800000000ff */
[----:B------:R-:W-:Y:S02]  /*0f90*/  ISETP.NE.AND P4, PT, R37, RZ, PT ;  /* 0x000000ff2500720c */ /* 0x000fe40003f85270 */
[----:B---3--:R-:W-:-:S04]  /*0fa0*/  PRMT R38, R27, 0x7771, RZ ;  /* 0x000077711b267816 */ /* 0x008fc800000000ff */
[----:B------:R-:W-:Y:S02]  /*0fb0*/  ISETP.NE.AND P5, PT, R38, RZ, PT ;  /* 0x000000ff2600720c */ /* 0x000fe40003fa5270 */
[----:B----4-:R-:W-:-:S04]  /*0fc0*/  PRMT R37, R32, 0x7771, RZ ;  /* 0x0000777120257816 */ /* 0x010fc800000000ff */
[----:B------:R-:W-:Y:S02]  /*0fd0*/  ISETP.NE.AND P0, PT, R37, RZ, PT ;  /* 0x000000ff2500720c */ /* 0x000fe40003f05270 */
[----:B------:R-:W-:Y:S02]  /*0fe0*/  @P4 R2UR UR8, R6 ;  /* 0x00000000060842ca */ /* 0x000fe400000e0000 */
[----:B------:R-:W-:-:S03]  /*0ff0*/  @P4 R2UR UR9, R7 ;  /* 0x00000000070942ca */ /* 0x000fc600000e0000 */
[C---:B------:R-:W-:Y:S02]  /*1000*/  @P5 R2UR UR12, R6.reuse ;  /* 0x00000000060c52ca */ /* 0x040fe400000e0000 */
[----:B------:R-:W-:Y:S02]  /*1010*/  @P5 R2UR UR13, R7 ;  /* 0x00000000070d52ca */ /* 0x000fe400000e0000 */
[----:B-----5:R-:W-:Y:S02]  /*1020*/  PRMT R38, R33, 0x7771, RZ ;  /* 0x0000777121267816 */ /* 0x020fe400000000ff */
[----:B------:R-:W-:Y:S02]  /*1030*/  @P0 R2UR UR16, R6 ;  /* 0x00000000061002ca */ /* 0x000fe400000e0000 */
[----:B------:R-:W-:Y:S02]  /*1040*/  ISETP.NE.AND P3, PT, R38, RZ, PT ;  /* 0x000000ff2600720c */ /* 0x000fe40003f65270 */
[----:B------:R-:W-:Y:S01]  /*1050*/  @P0 R2UR UR17, R7 ;  /* 0x00000000071102ca */ /* 0x000fe200000e0000 */
[----:B------:R1:W2:Y:S04]  /*1060*/  @P4 LDG.E R36, desc[UR8][R10.64+0x4] ;  /* 0x000004080a244981 */ /* 0x0002a8000c1e1900 */
[----:B------:R3:W4:Y:S06]  /*1070*/  @P5 LDG.E R38, desc[UR12][R12.64+0x4] ;  /* 0x0000040c0c265981 */ /* 0x00072c000c1e1900 */
[----:B------:R-:W-:-:S02]  /*1080*/  @P3 R2UR UR8, R6 ;  /* 0x00000000060832ca */ /* 0x000fc400000e0000 */
[----:B------:R-:W-:Y:S01]  /*1090*/  @P3 R2UR UR9, R7 ;  /* 0x00000000070932ca */ /* 0x000fe200000e0000 */
[----:B------:R5:W2:-:S12]  /*10a0*/  @P0 LDG.E R3, desc[UR16][R14.64+0x4] ;  /* 0x000004100e030981 */ /* 0x000a98000c1e1900 */
[----:B------:R-:W2:Y:S01]  /*10b0*/  @P3 LDG.E R40, desc[UR8][R28.64+0x4] ;  /* 0x000004081c283981 */ /* 0x000ea2000c1e1900 */
[----:B------:R-:W0:Y:S01]  /*10c0*/  S2UR UR5, SR_CgaCtaId ;  /* 0x00000000000579c3 */ /* 0x000e220000008800 */
[----:B------:R-:W1:Y:S01]  /*10d0*/  LDCU UR6, c[0x0][0x398] ;  /* 0x00007300ff0677ac */ /* 0x000e620008000800 */
[----:B------:R-:W-:Y:S02]  /*10e0*/  UMOV UR4, 0x400 ;  /* 0x0000040000047882 */ /* 0x000fe40000000000 */
[----:B------:R-:W-:Y:S01]  /*10f0*/  UIADD3 UR4, UPT, UPT, UR4, 0x40, URZ ;  /* 0x0000004004047890 */ /* 0x000fe2000fffe0ff */
[----:B------:R-:W-:Y:S02]  /*1100*/  PRMT R33, R33, 0x7770, RZ ;  /* 0x0000777021217816 */ /* 0x000fe400000000ff */
[----:B------:R-:W-:Y:S02]  /*1110*/  PRMT R9, R9, 0x7770, RZ ;  /* 0x0000777009097816 */ /* 0x000fe400000000ff */
[----:B------:R-:W-:-:S02]  /*1120*/  PRMT R27, R27, 0x7770, RZ ;  /* 0x000077701b1b7816 */ /* 0x000fc400000000ff */
[----:B------:R-:W-:Y:S02]  /*1130*/  ISETP.NE.AND P2, PT, R9, RZ, PT ;  /* 0x000000ff0900720c */ /* 0x000fe40003f45270 */
[----:B-1----:R-:W-:Y:S01]  /*1140*/  MOV R11, UR6 ;  /* 0x00000006000b7c02 */ /* 0x002fe20008000f00 */
[----:B---3--:R-:W-:Y:S01]  /*1150*/  IMAD.U32 R12, RZ, RZ, UR6 ;  /* 0x00000006ff0c7e24 */ /* 0x008fe2000f8e00ff */
[----:B0-----:R-:W-:Y:S01]  /*1160*/  ULEA UR4, UR5, UR4, 0x18 ;  /* 0x0000000405047291 */ /* 0x001fe2000f8ec0ff */
[----:B------:R-:W-:Y:S01]  /*1170*/  PRMT R32, R32, 0x7770, RZ ;  /* 0x0000777020207816 */ /* 0x000fe200000000ff */
[-C--:B------:R-:W-:Y:S01]  /*1180*/  FMUL R9, R42, R31.reuse ;  /* 0x0000001f2a097220 */ /* 0x080fe20000400000 */
[----:B------:R-:W-:Y:S01]  /*1190*/  ISETP.NE.AND P1, PT, R27, RZ, PT ;  /* 0x000000ff1b00720c */ /* 0x000fe20003f25270 */
[----:B------:R-:W-:Y:S02]  /*11a0*/  IMAD.U32 R10, RZ, RZ, UR6 ;  /* 0x00000006ff0a7e24 */ /* 0x000fe4000f8e00ff */
[----:B-----5:R-:W-:Y:S01]  /*11b0*/  LEA R14, R0, UR4, 0x2 ;  /* 0x00000004000e7c11 */ /* 0x020fe2000f8e10ff */
[----:B------:R-:W-:Y:S01]  /*11c0*/  FMUL R35, R35, R31 ;  /* 0x0000001f23237220 */ /* 0x000fe20000400000 */
[----:B------:R-:W-:-:S03]  /*11d0*/  FSEL R9, R9, R30, P1 ;  /* 0x0000001e09097208 */ /* 0x000fc60000800000 */
[----:B------:R-:W-:Y:S02]  /*11e0*/  IMAD R15, R17, 0x4, R14 ;  /* 0x00000004110f7824 */ /* 0x000fe400078e020e */
[----:B------:R-:W-:Y:S02]  /*11f0*/  IMAD.U32 R13, RZ, RZ, UR6 ;  /* 0x00000006ff0d7e24 */ /* 0x000fe4000f8e00ff */
[----:B------:R-:W-:Y:S02]  /*1200*/  VIADD R0, R0, 0x200 ;  /* 0x0000020000007836 */ /* 0x000fe40000000000 */
[-C--:B----4-:R-:W-:Y:S01]  /*1210*/  @P5 FMUL R11, R38, R31.reuse ;  /* 0x0000001f260b5220 */ /* 0x090fe20000400000 */
[----:B------:R-:W-:Y:S01]  /*1220*/  ISETP.NE.AND P5, PT, R33, RZ, PT ;  /* 0x000000ff2100720c */ /* 0x000fe20003fa5270 */
[-C--:B--2---:R-:W-:Y:S01]  /*1230*/  @P4 FMUL R10, R36, R31.reuse ;  /* 0x0000001f240a4220 */ /* 0x084fe20000400000 */
[----:B------:R-:W-:Y:S01]  /*1240*/  ISETP.NE.AND P4, PT, R32, RZ, PT ;  /* 0x000000ff2000720c */ /* 0x000fe20003f85270 */
[-C--:B------:R-:W-:Y:S01]  /*1250*/  @P0 FMUL R12, R3, R31.reuse ;  /* 0x0000001f030c0220 */ /* 0x080fe20000400000 */
[----:B------:R-:W-:-:S02]  /*1260*/  FMUL R3, R34, R31 ;  /* 0x0000001f22037220 */ /* 0x000fc40000400000 */
[----:B------:R-:W-:-:S03]  /*1270*/  FSEL R35, R35, R30, P4 ;  /* 0x0000001e23237208 */ /* 0x000fc60002000000 */
[----:B------:R-:W-:-:S04]  /*1280*/  FSEL R3, R3, R30, P2 ;  /* 0x0000001e03037208 */ /* 0x000fc80001000000 */
[-C--:B------:R-:W-:Y:S01]  /*1290*/  @P5 FMUL R30, R44, R31.reuse ;  /* 0x0000001f2c1e5220 */ /* 0x080fe20000400000 */
[----:B------:R2:W-:Y:S01]  /*12a0*/  STS [R14], R3 ;  /* 0x000000030e007388 */ /* 0x0005e20000000800 */
[----:B------:R-:W-:-:S03]  /*12b0*/  @P3 FMUL R13, R40, R31 ;  /* 0x0000001f280d3220 */ /* 0x000fc60000400000 */
[----:B------:R2:W-:Y:S04]  /*12c0*/  STS [R15], R10 ;  /* 0x0000000a0f007388 */ /* 0x0005e80000000800 */
[----:B------:R2:W-:Y:S04]  /*12d0*/  STS [R14+0x200], R9 ;  /* 0x000200090e007388 */ /* 0x0005e80000000800 */
[----:B------:R2:W-:Y:S04]  /*12e0*/  STS [R15+0x200], R11 ;  /* 0x0002000b0f007388 */ /* 0x0005e80000000800 */
        /* <DEDUP_REMOVED lines=9> */
[----:B--2---:R-:W-:Y:S06]  /*1380*/  @!P0 BRA `(.L_x_29158) ;  /* 0xfffffff400bc8947 */ /* 0x004fec000383ffff */
.L_x_29155:
[----:B------:R-:W-:Y:S05]  /*1390*/  BSYNC.RECONVERGENT B0 ;  /* 0x0000000000007941 */ /* 0x000fea0003800200 */
.L_x_29154:
        /* <DEDUP_REMOVED lines=18> */
.L_x_29205:
[----:B0-----:R-:W-:Y:S01]  /*14c0*/  IMAD.MOV.U32 R9, RZ, RZ, R0 ;  /* 0x000000ffff097224 */ /* 0x001fe200078e0000 */
[----:B------:R-:W-:Y:S01]  /*14d0*/  PLOP3.LUT P5, PT, PT, PT, PT, 0x8, 0x80 ;  /* 0x000000000080781c */ /* 0x000fe20003fae170 */
[----:B------:R-:W-:-:S12]  /*14e0*/  @P0 BRA `(.L_x_29160) ;  /* 0x0000000000280947 */ /* 0x000fd80003800000 */
[----:B------:R-:W-:Y:S02]  /*14f0*/  ISETP.NE.AND P0, PT, R26, RZ, PT ;  /* 0x000000ff1a00720c */ /* 0x000fe40003f05270 */
[----:B---3--:R-:W-:-:S11]  /*1500*/  FMNMX R9, R3, R14, !PT ;  /* 0x0000000e03097209 */ /* 0x008fd60007800000 */
[----:B------:R-:W0:Y:S01]  /*1510*/  @!P0 S2R R10, SR_CgaCtaId ;  /* 0x00000000000a8919 */ /* 0x000e220000008800 */
[----:B------:R-:W-:Y:S02]  /*1520*/  @!P0 MOV R5, 0x400 ;  /* 0x0000040000058802 */ /* 0x000fe40000000f00 */
[----:B--2---:R-:W-:Y:S02]  /*1530*/  @!P0 SHF.R.U32.HI R0, RZ, 0x3, R2 ;  /* 0x00000003ff008819 */ /* 0x004fe40000011602 */
[----:B------:R-:W-:Y:S02]  /*1540*/  @!P0 PLOP3.LUT P5, PT, PT, PT, PT, 0x80, 0x8 ;  /* 0x000000000008881c */ /* 0x000fe40003faf070 */
[----:B------:R-:W-:Y:S02]  /*1550*/  @!P0 LOP3.LUT R0, R0, 0x7c, RZ, 0xc0, !PT ;  /* 0x0000007c00008812 */ /* 0x000fe400078ec0ff */
[----:B0-----:R-:W-:-:S05]  /*1560*/  @!P0 LEA R5, R10, R5, 0x18 ;  /* 0x000000050a058211 */ /* 0x001fca00078ec0ff */
[----:B------:R-:W-:-:S05]  /*1570*/  @!P0 IMAD.IADD R0, R0, 0x1, R5 ;  /* 0x0000000100008824 */ /* 0x000fca00078e0205 */
[----:B------:R0:W-:Y:S02]  /*1580*/  @!P0 STS [R0+0x4], R9 ;  /* 0x0000040900008388 */ /* 0x0001e40000000800 */
.L_x_29160:
[----:B------:R-:W-:Y:S05]  /*1590*/  WARPSYNC.ALL ;  /* 0x0000000000007948 */ /* 0x000fea0003800000 */
[C---:B------:R-:W-:Y:S01]  /*15a0*/  ISETP.NE.AND P6, PT, R2.reuse, RZ, PT ;  /* 0x000000ff0200720c */ /* 0x040fe20003fc5270 */
[----:B0-2---:R-:W0:Y:S01]  /*15b0*/  S2R R0, SR_CgaCtaId ;  /* 0x0000000000007919 */ /* 0x005e220000008800 */
[----:B------:R-:W-:Y:S01]  /*15c0*/  MOV R5, 0x400 ;  /* 0x0000040000057802 */ /* 0x000fe20000000f00 */
[----:B------:R-:W2:Y:S01]  /*15d0*/  LDCU.64 UR4, c[0x0][0x3b8] ;  /* 0x00007700ff0477ac */ /* 0x000ea20008000a00 */
[----:B------:R-:W-:Y:S01]  /*15e0*/  BSSY.RECONVERGENT B0, `(.L_x_29161) ;  /* 0x0000081000007945 */ /* 0x000fe20003800200 */
[----:B------:R-:W-:Y:S01]  /*15f0*/  HFMA2 R12, -RZ, RZ, 0, 0 ;  /* 0x00000000ff0c7431 */ /* 0x000fe200000001ff */
[----:B------:R-:W-:Y:S01]  /*1600*/  BAR.SYNC.DEFER_BLOCKING 0x0 ;  /* 0x0000000000007b1d */ /* 0x000fe20000010000 */
[----:B--2---:R-:W-:-:S04]  /*1610*/  ISETP.GE.U32.AND P0, PT, R2, UR4, PT ;  /* 0x0000000402007c0c */ /* 0x004fc8000bf06070 */
[----:B------:R-:W-:Y:S02]  /*1620*/  ISETP.GE.AND.EX P0, PT, RZ, UR5, PT, P0 ;  /* 0x00000005ff007c0c */ /* 0x000fe4000bf06300 */
[----:B0-----:R-:W-:-:S05]  /*1630*/  LEA R3, R0, R5, 0x18 ;  /* 0x0000000500037211 */ /* 0x001fca00078ec0ff */
[----:B------:R-:W0:Y:S04]  /*1640*/  @!P6 LDS.64 R10, [R3+0x8] ;  /* 0x00000800030ae984 */ /* 0x000e280000000a00 */
[----:B------:R-:W2:Y:S01]  /*1650*/  @!P6 LDS R13, [R3+0x10] ;  /* 0x00001000030de984 */ /* 0x000ea20000000800 */
[----:B0-----:R-:W-:-:S04]  /*1660*/  @!P6 FMNMX3 R10, R9, R10, R11, !PT ;  /* 0x0000000a090ae276 */ /* 0x001fc8000780000b */
[----:B--2---:R-:W-:-:S05]  /*1670*/  @!P6 FMNMX R10, R10, R13, !PT ;  /* 0x0000000d0a0ae209 */ /* 0x004fca0007800000 */
        /* <DEDUP_REMOVED lines=10> */
[----:B--2---:R-:W-:Y:S05]  /*1720*/  @!P0 BRA `(.L_x_29164) ;  /* 0x0000000000bc8947 */ /* 0x004fea0003800000 */
[----:B------:R-:W4:Y:S01]  /*1730*/  LDS R12, [R24] ;  /* 0x00000000180c7984 */ /* 0x000f220000000800 */
[----:B0-----:R-:W-:Y:S01]  /*1740*/  IMAD.MOV.U32 R10, RZ, RZ, 0x3bbb989d ;  /* 0x3bbb989dff0a7424 */ /* 0x001fe200078e00ff */
[----:B------:R-:W-:Y:S01]  /*1750*/  ISETP.NE.U32.AND P0, PT, R27, RZ, PT ;  /* 0x000000ff1b00720c */ /* 0x000fe20003f05070 */
[----:B------:R-:W-:-:S03]  /*1760*/  IMAD.MOV.U32 R11, RZ, RZ, 0x437c0000 ;  /* 0x437c0000ff0b7424 */ /* 0x000fc600078e00ff */
        /* <DEDUP_REMOVED lines=30> */
[----:B------:R-:W2:Y:S02]  /*1950*/  LDS R8, [R24+0x400] ;  /* 0x0004000018087984 */ /* 0x000ea40000000800 */
[----:B--2---:R-:W-:-:S04]  /*1960*/  FADD R13, -R9, R8 ;  /* 0x00000008090d7221 */ /* 0x004fc80000000100 */
[----:B------:R-:W-:-:S04]  /*1970*/  FFMA.SAT R10, R13, R10, 0.5 ;  /* 0x3f0000000d0a7423 */ /* 0x000fc8000000200a */
[----:B------:R-:W-:-:S04]  /*1980*/  FFMA.RM R10, R10, R11, 12582913 ;  /* 0x4b4000010a0a7423 */ /* 0x000fc8000000400b */
[C---:B------:R-:W-:Y:S01]  /*1990*/  FADD R8, R10.reuse, -12583039 ;  /* 0xcb40007f0a087421 */ /* 0x040fe20000000000 */
[----:B------:R-:W-:-:S03]  /*19a0*/  IMAD.SHL.U32 R10, R10, 0x800000, RZ ;  /* 0x008000000a0a7824 */ /* 0x000fc600078e00ff */
[----:B------:R-:W-:-:S04]  /*19b0*/  FFMA R8, R13, 1.4426950216293334961, -R8 ;  /* 0x3fb8aa3b0d087823 */ /* 0x000fc80000000808 */
[----:B------:R-:W-:Y:S01]  /*19c0*/  FFMA R8, R13, 1.925963033500011079e-08, R8 ;  /* 0x32a570600d087823 */ /* 0x000fe20000000008 */
[----:B------:R-:W-:-:S03]  /*19d0*/  IMAD.MOV.U32 R13, RZ, RZ, R22 ;  /* 0x000000ffff0d7224 */ /* 0x000fc600078e0016 */
[----:B------:R-:W2:Y:S02]  /*19e0*/  MUFU.EX2 R11, R8 ;  /* 0x00000008000b7308 */ /* 0x000ea40000000800 */
[----:B--2---:R-:W-:-:S04]  /*19f0*/  FMUL R11, R10, R11 ;  /* 0x0000000b0a0b7220 */ /* 0x004fc80000400000 */
[----:B------:R-:W-:Y:S01]  /*1a00*/  FADD R12, R12, R11 ;  /* 0x0000000b0c0c7221 */ /* 0x000fe20000000000 */
[----:B------:R2:W-:Y:S06]  /*1a10*/  STS [R24+0x400], R11 ;  /* 0x0004000b18007388 */ /* 0x0005ec0000000800 */
.L_x_29164:
[----:B------:R-:W-:Y:S05]  /*1a20*/  BSYNC.RECONVERGENT B1 ;  /* 0x0000000000017941 */ /* 0x000fea0003800200 */
.L_x_29163:
[----:B------:R-:W-:-:S04]  /*1a30*/  ISETP.GE.U32.AND P0, PT, R16, 0x180, PT ;  /* 0x000001801000780c */ /* 0x000fc80003f06070 */
[----:B------:R-:W-:-:S13]  /*1a40*/  ISETP.GE.U32.AND.EX P0, PT, R18, RZ, PT, P0 ;  /* 0x000000ff1200720c */ /* 0x000fda0003f06100 */
[----:B------:R-:W-:Y:S05]  /*1a50*/  @!P0 BRA `(.L_x_29162) ;  /* 0x0000000000e48947 */ /* 0x000fea0003800000 */
[----:B--2---:R-:W-:-:S05]  /*1a60*/  VIADD R11, R5, 0x40 ;  /* 0x00000040050b7836 */ /* 0x004fca0000000000 */
[----:B------:R-:W-:-:S07]  /*1a70*/  LEA R8, R0, R11, 0x18 ;  /* 0x0000000b00087211 */ /* 0x000fce00078ec0ff */
.L_x_29165:
[C---:B0--3--:R-:W-:Y:S01]  /*1a80*/  IMAD R10, R13.reuse, 0x4, R8 ;  /* 0x000000040d0a7824 */ /* 0x049fe200078e0208 */
[----:B------:R-:W-:Y:S01]  /*1a90*/  MOV R31, 0x3bbb989d ;  /* 0x3bbb989d001f7802 */ /* 0x000fe20000000f00 */
[----:B------:R-:W-:Y:S01]  /*1aa0*/  IMAD.MOV.U32 R36, RZ, RZ, 0x437c0000 ;  /* 0x437c0000ff247424 */ /* 0x000fe200078e00ff */
[----:B------:R-:W-:Y:S02]  /*1ab0*/  IADD3 R13, PT, PT, R13, 0x200, RZ ;  /* 0x000002000d0d7810 */ /* 0x000fe40007ffe0ff */
[----:B---3--:R-:W4:Y:S02]  /*1ac0*/  LDS R14, [R10] ;  /* 0x000000000a0e7984 */ /* 0x008f240000000800 */
[----:B------:R-:W-:Y:S02]  /*1ad0*/  ISETP.GE.U32.AND P0, PT, R13, UR4, PT ;  /* 0x000000040d007c0c */ /* 0x000fe4000bf06070 */
[----:B------:R-:W0:Y:S02]  /*1ae0*/  LDS R28, [R10+0x200] ;  /* 0x000200000a1c7984 */ /* 0x000e240000000800 */
[----:B------:R-:W-:-:S02]  /*1af0*/  ISETP.GE.U32.AND.EX P0, PT, RZ, UR5, PT, P0 ;  /* 0x00000005ff007c0c */ /* 0x000fc4000bf06100 */
[----:B------:R-:W2:Y:S04]  /*1b00*/  LDS R32, [R10+0x400] ;  /* 0x000400000a207984 */ /* 0x000ea80000000800 */
[----:B------:R-:W3:Y:S01]  /*1b10*/  LDS R34, [R10+0x600] ;  /* 0x000600000a227984 */ /* 0x000ee20000000800 */
[----:B----4-:R-:W-:-:S04]  /*1b20*/  FADD R15, -R9, R14 ;  /* 0x0000000e090f7221 */ /* 0x010fc80000000100 */
[----:B------:R-:W-:Y:S01]  /*1b30*/  FFMA.SAT R11, R15, R31, 0.5 ;  /* 0x3f0000000f0b7423 */ /* 0x000fe2000000201f */
[----:B0-----:R-:W-:-:S03]  /*1b40*/  FADD R27, -R9, R28 ;  /* 0x0000001c091b7221 */ /* 0x001fc60000000100 */
[-C--:B------:R-:W-:Y:S01]  /*1b50*/  FFMA.RM R11, R11, R36.reuse, 12582913 ;  /* 0x4b4000010b0b7423 */ /* 0x080fe20000004024 */
[-C--:B------:R-:W-:Y:S01]  /*1b60*/  FFMA.SAT R29, R27, R31.reuse, 0.5 ;  /* 0x3f0000001b1d7423 */ /* 0x080fe2000000201f */
[----:B--2---:R-:W-:Y:S02]  /*1b70*/  FADD R32, -R9, R32 ;  /* 0x0000002009207221 */ /* 0x004fe40000000100 */
[----:B------:R-:W-:Y:S01]  /*1b80*/  FADD R14, R11, -12583039 ;  /* 0xcb40007f0b0e7421 */ /* 0x000fe20000000000 */
[----:B---3--:R-:W-:Y:S01]  /*1b90*/  FADD R34, -R9, R34 ;  /* 0x0000002209227221 */ /* 0x008fe20000000100 */
[----:B------:R-:W-:Y:S02]  /*1ba0*/  IMAD.SHL.U32 R11, R11, 0x800000, RZ ;  /* 0x008000000b0b7824 */ /* 0x000fe400078e00ff */
[----:B------:R-:W-:Y:S01]  /*1bb0*/  FFMA R28, R15, 1.4426950216293334961, -R14 ;  /* 0x3fb8aa3b0f1c7823 */ /* 0x000fe2000000080e */
[----:B------:R-:W-:Y:S01]  /*1bc0*/  FFMA.RM R14, R29, R36, 12582913 ;  /* 0x4b4000011d0e7423 */ /* 0x000fe20000004024 */
[----:B------:R-:W-:-:S02]  /*1bd0*/  FFMA.SAT R29, R34, R31, 0.5 ;  /* 0x3f000000221d7423 */ /* 0x000fc4000000201f */
[----:B------:R-:W-:Y:S01]  /*1be0*/  FFMA R28, R15, 1.925963033500011079e-08, R28 ;  /* 0x32a570600f1c7823 */ /* 0x000fe2000000001c */
[----:B------:R-:W-:Y:S01]  /*1bf0*/  FADD R30, R14, -12583039 ;  /* 0xcb40007f0e1e7421 */ /* 0x000fe20000000000 */
[----:B------:R-:W-:Y:S01]  /*1c00*/  FFMA.SAT R15, R32, R31, 0.5 ;  /* 0x3f000000200f7423 */ /* 0x000fe2000000201f */
[-C--:B------:R-:W-:Y:S01]  /*1c10*/  FFMA.RM R29, R29, R36.reuse, 12582913 ;  /* 0x4b4000011d1d7423 */ /* 0x080fe20000004024 */
[----:B------:R-:W-:Y:S02]  /*1c20*/  IMAD.SHL.U32 R14, R14, 0x800000, RZ ;  /* 0x008000000e0e7824 */ /* 0x000fe400078e00ff */
[----:B------:R-:W-:Y:S01]  /*1c30*/  FFMA R30, R27, 1.4426950216293334961, -R30 ;  /* 0x3fb8aa3b1b1e7823 */ /* 0x000fe2000000081e */
[----:B------:R-:W0:Y:S01]  /*1c40*/  MUFU.EX2 R28, R28 ;  /* 0x0000001c001c7308 */ /* 0x000e220000000800 */
[C---:B------:R-:W-:Y:S01]  /*1c50*/  FADD R31, R29.reuse, -12583039 ;  /* 0xcb40007f1d1f7421 */ /* 0x040fe20000000000 */
[----:B------:R-:W-:Y:S02]  /*1c60*/  IMAD.SHL.U32 R29, R29, 0x800000, RZ ;  /* 0x008000001d1d7824 */ /* 0x000fe400078e00ff */
[----:B------:R-:W-:Y:S01]  /*1c70*/  FFMA R30, R27, 1.925963033500011079e-08, R30 ;  /* 0x32a570601b1e7823 */ /* 0x000fe2000000001e */
[----:B------:R-:W-:Y:S01]  /*1c80*/  FFMA.RM R27, R15, R36, 12582913 ;  /* 0x4b4000010f1b7423 */ /* 0x000fe20000004024 */
[----:B------:R-:W-:-:S03]  /*1c90*/  FFMA R31, R34, 1.4426950216293334961, -R31 ;  /* 0x3fb8aa3b221f7823 */ /* 0x000fc6000000081f */
[C---:B------:R-:W-:Y:S01]  /*1ca0*/  FADD R15, R27.reuse, -12583039 ;  /* 0xcb40007f1b0f7421 */ /* 0x040fe20000000000 */
[----:B------:R-:W-:Y:S01]  /*1cb0*/  FFMA R31, R34, 1.925963033500011079e-08, R31 ;  /* 0x32a57060221f7823 */ /* 0x000fe2000000001f */
[----:B------:R-:W-:Y:S02]  /*1cc0*/  IMAD.SHL.U32 R27, R27, 0x800000, RZ ;  /* 0x008000001b1b7824 */ /* 0x000fe400078e00ff */
[C---:B------:R-:W-:Y:S01]  /*1cd0*/  FFMA R15, R32.reuse, 1.4426950216293334961, -R15 ;  /* 0x3fb8aa3b200f7823 */ /* 0x040fe2000000080f */
[----:B------:R-:W2:Y:S03]  /*1ce0*/  MUFU.EX2 R34, R31 ;  /* 0x0000001f00227308 */ /* 0x000ea60000000800 */
[----:B------:R-:W-:Y:S01]  /*1cf0*/  FFMA R32, R32, 1.925963033500011079e-08, R15 ;  /* 0x32a5706020207823 */ /* 0x000fe2000000000f */
[----:B0-----:R-:W-:-:S04]  /*1d00*/  FMUL R11, R11, R28 ;  /* 0x0000001c0b0b7220 */ /* 0x001fc80000400000 */
[----:B------:R-:W0:Y:S01]  /*1d10*/  MUFU.EX2 R15, R30 ;  /* 0x0000001e000f7308 */ /* 0x000e220000000800 */
[----:B------:R3:W-:Y:S01]  /*1d20*/  STS [R10], R11 ;  /* 0x0000000b0a007388 */ /* 0x0007e20000000800 */
[----:B------:R-:W-:-:S06]  /*1d30*/  FADD R12, R11, R12 ;  /* 0x0000000c0b0c7221 */ /* 0x000fcc0000000000 */
[----:B------:R-:W4:Y:S01]  /*1d40*/  MUFU.EX2 R32, R32 ;  /* 0x0000002000207308 */ /* 0x000f220000000800 */
[----:B--2---:R-:W-:-:S05]  /*1d50*/  FMUL R29, R29, R34 ;  /* 0x000000221d1d7220 */ /* 0x004fca0000400000 */
[----:B------:R3:W-:Y:S01]  /*1d60*/  STS [R10+0x600], R29 ;  /* 0x0006001d0a007388 */ /* 0x0007e20000000800 */
[----:B0-----:R-:W-:-:S04]  /*1d70*/  FMUL R15, R14, R15 ;  /* 0x0000000f0e0f7220 */ /* 0x001fc80000400000 */
[----:B------:R-:W-:Y:S01]  /*1d80*/  FADD R12, R12, R15 ;  /* 0x0000000f0c0c7221 */ /* 0x000fe20000000000 */
[----:B------:R3:W-:Y:S01]  /*1d90*/  STS [R10+0x200], R15 ;  /* 0x0002000f0a007388 */ /* 0x0007e20000000800 */
[----:B----4-:R-:W-:-:S04]  /*1da0*/  FMUL R27, R27, R32 ;  /* 0x000000201b1b7220 */ /* 0x010fc80000400000 */
[----:B------:R-:W-:Y:S01]  /*1db0*/  FADD R12, R12, R27 ;  /* 0x0000001b0c0c7221 */ /* 0x000fe20000000000 */
[----:B------:R3:W-:Y:S03]  /*1dc0*/  STS [R10+0x400], R27 ;  /* 0x0004001b0a007388 */ /* 0x0007e60000000800 */
[----:B------:R-:W-:Y:S01]  /*1dd0*/  FADD R12, R12, R29 ;  /* 0x0000001d0c0c7221 */ /* 0x000fe20000000000 */
[----:B------:R-:W-:Y:S06]  /*1de0*/  @!P0 BRA `(.L_x_29165) ;  /* 0xfffffffc00248947 */ /* 0x000fec000383ffff */
.L_x_29162:
[----:B------:R-:W-:Y:S05]  /*1df0*/  BSYNC.RECONVERGENT B0 ;  /* 0x0000000000007941 */ /* 0x000fea0003800200 */
.L_x_29161:
[----:B------:R-:W5:Y:S01]  /*1e00*/  SHFL.DOWN PT, R8, R12, 0x1, 0x1f ;  /* 0x08201f000c087f89 */ /* 0x000f6200000e0000 */
[----:B------:R-:W-:Y:S01]  /*1e10*/  ISETP.GT.AND P0, PT, R26, 0xf, PT ;  /* 0x0000000f1a00780c */ /* 0x000fe20003f04270 */
[----:B------:R-:W-:Y:S01]  /*1e20*/  @P5 VIADD R5, R5, 0x1c ;  /* 0x0000001c05055836 */ /* 0x000fe20000000000 */
[----:B----4-:R-:W-:Y:S01]  /*1e30*/  @P5 SHF.R.U32.HI R9, RZ, 0x3, R2 ;  /* 0x00000003ff095819 */ /* 0x010fe20000011602 */
[----:B------:R-:W4:Y:S01]  /*1e40*/  LDCU.64 UR8, c[0x0][0x3a0] ;  /* 0x00007400ff0877ac */ /* 0x000f220008000a00 */
[----:B------:R-:W-:Y:S02]  /*1e50*/  BSSY.RECONVERGENT B0, `(.L_x_29166) ;  /* 0x0000167000007945 */ /* 0x000fe40003800200 */
[----:B------:R-:W-:Y:S01]  /*1e60*/  @P5 LEA R5, R0, R5, 0x18 ;  /* 0x0000000500055211 */ /* 0x000fe200078ec0ff */
[----:B------:R-:W0:Y:S01]  /*1e70*/  LDCU.128 UR12, c[0x0][0x3a0] ;  /* 0x00007400ff0c77ac */ /* 0x000e220008000c00 */
[----:B------:R-:W-:-:S05]  /*1e80*/  @P5 LOP3.LUT R0, R9, 0x7c, RZ, 0xc0, !PT ;  /* 0x0000007c09005812 */ /* 0x000fca00078ec0ff */
[----:B------:R-:W-:Y:S02]  /*1e90*/  @P5 IMAD.IADD R5, R0, 0x1, R5 ;  /* 0x0000000100055824 */ /* 0x000fe400078e0205 */
[----:B-----5:R-:W-:-:S05]  /*1ea0*/  @!P1 FADD R12, R8, R12 ;  /* 0x0000000c080c9221 */ /* 0x020fca0000000000 */
[----:B------:R-:W5:Y:S02]  /*1eb0*/  SHFL.DOWN PT, R8, R12, 0x2, 0x1f ;  /* 0x08401f000c087f89 */ /* 0x000f6400000e0000 */
[----:B-----5:R-:W-:-:S05]  /*1ec0*/  @!P2 FADD R12, R12, R8 ;  /* 0x000000080c0ca221 */ /* 0x020fca0000000000 */
[----:B------:R-:W5:Y:S02]  /*1ed0*/  SHFL.DOWN PT, R8, R12, 0x4, 0x1f ;  /* 0x08801f000c087f89 */ /* 0x000f6400000e0000 */
[----:B-----5:R-:W-:-:S05]  /*1ee0*/  @!P3 FADD R12, R12, R8 ;  /* 0x000000080c0cb221 */ /* 0x020fca0000000000 */
[----:B------:R-:W5:Y:S02]  /*1ef0*/  SHFL.DOWN PT, R8, R12, 0x8, 0x1f ;  /* 0x09001f000c087f89 */ /* 0x000f6400000e0000 */
[----:B-----5:R-:W-:-:S05]  /*1f00*/  @!P4 FADD R12, R12, R8 ;  /* 0x000000080c0cc221 */ /* 0x020fca0000000000 */
[----:B------:R-:W5:Y:S02]  /*1f10*/  SHFL.DOWN PT, R8, R12, 0x10, 0x1f ;  /* 0x0a001f000c087f89 */ /* 0x000f6400000e0000 */
[----:B-----5:R-:W-:Y:S01]  /*1f20*/  @!P0 FADD R12, R12, R8 ;  /* 0x000000080c0c8221 */ /* 0x020fe20000000000 */
[----:B------:R-:W-:-:S04]  /*1f30*/  ISETP.GE.AND P0, PT, R2, R17, PT ;  /* 0x000000110200720c */ /* 0x000fc80003f06270 */
[----:B------:R-:W-:Y:S01]  /*1f40*/  @P5 STS [R5+0x4], R12 ;  /* 0x0000040c05005388 */ /* 0x000fe20000000800 */
[----:B------:R-:W-:Y:S06]  /*1f50*/  BAR.SYNC.DEFER_BLOCKING 0x0 ;  /* 0x0000000000007b1d */ /* 0x000fec0000010000 */
[----:B0-23--:R-:W0:Y:S02]  /*1f60*/  @!P6 LDS.128 R8, [R3+0x20] ;  /* 0x000020000308e984 */ /* 0x00de240000000c00 */
[----:B0-----:R-:W-:-:S04]  /*1f70*/  @!P6 FADD R9, R12, R9 ;  /* 0x000000090c09e221 */ /* 0x001fc80000000000 */
[----:B------:R-:W-:-:S04]  /*1f80*/  @!P6 FADD R10, R9, R10 ;  /* 0x0000000a090ae221 */ /* 0x000fc80000000000 */
[----:B------:R-:W-:-:S05]  /*1f90*/  @!P6 FADD R10, R10, R11 ;  /* 0x0000000b0a0ae221 */ /* 0x000fca0000000000 */
[----:B------:R0:W-:Y:S01]  /*1fa0*/  @!P6 STS [R3+0x34], R10 ;  /* 0x0000340a0300e388 */ /* 0x0001e20000000800 */
[----:B------:R-:W-:Y:S06]  /*1fb0*/  BAR.SYNC.DEFER_BLOCKING 0x0 ;  /* 0x0000000000007b1d */ /* 0x000fec0000010000 */
[----:B----4-:R-:W-:Y:S05]  /*1fc0*/  @P0 BRA `(.L_x_29167) ;  /* 0x00000014003c0947 */ /* 0x010fea0003800000 */
[----:B0-----:R-:W0:Y:S01]  /*1fd0*/  LDS R3, [R3+0x34] ;  /* 0x0000340003037984 */ /* 0x001e220000000800 */
[----:B------:R-:W-:Y:S01]  /*1fe0*/  ISETP.NE.AND P0, PT, R25, RZ, PT ;  /* 0x000000ff1900720c */ /* 0x000fe20003f05270 */
[----:B------:R-:W-:Y:S01]  /*1ff0*/  BSSY.RECONVERGENT B3, `(.L_x_29168) ;  /* 0x000008f000037945 */ /* 0x000fe20003800200 */
[----:B------:R-:W-:-:S11]  /*2000*/  IMAD.MOV.U32 R30, RZ, RZ, R2 ;  /* 0x000000ffff1e7224 */ /* 0x000fd600078e0002 */
[----:B------:R-:W-:Y:S05]  /*2010*/  @!P0 BRA `(.L_x_29169) ;  /* 0x0000000800308947 */ /* 0x000fea0003800000 */
[----:B------:R-:W2:Y:S01]  /*2020*/  LDS R0, [R24] ;  /* 0x0000000018007984 */ /* 0x000ea20000000800 */
[----:B0-----:R-:W0:Y:S01]  /*2030*/  MUFU.RCP R8, R3 ;  /* 0x0000000300087308 */ /* 0x001e220000001000 */
[----:B------:R-:W-:Y:S01]  /*2040*/  BSSY.RECONVERGENT B4, `(.L_x_29170) ;  /* 0x000000b000047945 */ /* 0x000fe20003800200 */
[----:B0-----:R-:W-:-:S04]  /*2050*/  FFMA R5, -R3, R8, 1 ;  /* 0x3f80000003057423 */ /* 0x001fc80000000108 */
[----:B------:R-:W-:Y:S02]  /*2060*/  FFMA R5, R8, R5, R8 ;  /* 0x0000000508057223 */ /* 0x000fe40000000008 */
[----:B--2---:R-:W0:Y:S02]  /*2070*/  FCHK P0, R0, R3 ;  /* 0x0000000300007302 */ /* 0x004e240000000000 */
[----:B------:R-:W-:-:S04]  /*2080*/  FFMA R10, R0, R5, RZ ;  /* 0x00000005000a7223 */ /* 0x000fc800000000ff */
[----:B------:R-:W-:-:S04]  /*2090*/  FFMA R8, -R3, R10, R0 ;  /* 0x0000000a03087223 */ /* 0x000fc80000000100 */
[----:B------:R-:W-:Y:S01]  /*20a0*/  FFMA R10, R5, R8, R10 ;  /* 0x00000008050a7223 */ /* 0x000fe2000000000a */
[----:B0-----:R-:W-:Y:S06]  /*20b0*/  @!P0 BRA `(.L_x_29171) ;  /* 0x00000000000c8947 */ /* 0x001fec0003800000 */
[----:B------:R-:W-:-:S07]  /*20c0*/  MOV R28, 0x20e0 ;  /* 0x000020e0001c7802 */ /* 0x000fce0000000f00 */
[----:B-1----:R-:W-:Y:S05]  /*20d0*/  CALL.REL.NOINC `($__internal_475_$__cuda_sm3x_div_rn_noftz_f32_slowpath) ;  /* 0x00000014009c7944 */ /* 0x002fea0003c00000 */
[----:B------:R-:W-:-:S07]  /*20e0*/  IMAD.MOV.U32 R10, RZ, RZ, R13 ;  /* 0x000000ffff0a7224 */ /* 0x000fce00078e000d */
.L_x_29171:
[----:B------:R-:W-:Y:S05]  /*20f0*/  BSYNC.RECONVERGENT B4 ;  /* 0x0000000000047941 */ /* 0x000fea0003800200 */
.L_x_29170:
        /* <DEDUP_REMOVED lines=13> */
[----:B-1----:R-:W-:Y:S05]  /*21d0*/  CALL.REL.NOINC `($__internal_475_$__cuda_sm3x_div_rn_noftz_f32_slowpath) ;  /* 0x00000014005c7944 */ /* 0x002fea0003c00000 */
[----:B------:R-:W-:-:S07]  /*21e0*/  IMAD.MOV.U32 R11, RZ, RZ, R13 ;  /* 0x000000ffff0b7224 */ /* 0x000fce00078e000d */
.L_x_29173:
[----:B------:R-:W-:Y:S05]  /*21f0*/  BSYNC.RECONVERGENT B4 ;  /* 0x0000000000047941 */ /* 0x000fea0003800200 */
.L_x_29172:
        /* <DEDUP_REMOVED lines=32> */
[----:B------:R-:W-:Y:S05]  /*2400*/  CALL.REL.NOINC `($__internal_475_$__cuda_sm3x_div_rn_noftz_f32_slowpath) ;  /* 0x0000001000d07944 */ /* 0x000fea0003c00000 */
[----:B------:R-:W-:-:S07]  /*2410*/  IMAD.MOV.U32 R10, RZ, RZ, R13 ;  /* 0x000000ffff0a7224 */ /* 0x000fce00078e000d */
.L_x_29175:
[----:B------:R-:W-:Y:S05]  /*2420*/  BSYNC.RECONVERGENT B4 ;  /* 0x0000000000047941 */ /* 0x000fea0003800200 */
.L_x_29174:
        /* <DEDUP_REMOVED lines=14> */
.L_x_29177:
[----:B------:R-:W-:Y:S05]  /*2510*/  BSYNC.RECONVERGENT B4 ;  /* 0x0000000000047941 */ /* 0x000fea0003800200 */
.L_x_29176:
        /* <DEDUP_REMOVED lines=30> */
.L_x_29179:
[----:B------:R-:W-:Y:S05]  /*2700*/  BSYNC.RECONVERGENT B4 ;  /* 0x0000000000047941 */ /* 0x000fea0003800200 */
.L_x_29178:
        /* <DEDUP_REMOVED lines=12> */
[----:B------:R-:W-:Y:S05]  /*27d0*/  CALL.REL.NOINC `($__internal_475_$__cuda_sm3x_div_rn_noftz_f32_slowpath) ;  /* 0x0000000c00dc7944 */ /* 0x000fea0003c00000 */
[----:B------:R-:W-:-:S07]  /*27e0*/  IMAD.MOV.U32 R11, RZ, RZ, R13 ;  /* 0x000000ffff0b7224 */ /* 0x000fce00078e000d */
.L_x_29181:
[----:B------:R-:W-:Y:S05]  /*27f0*/  BSYNC.RECONVERGENT B4 ;  /* 0x0000000000047941 */ /* 0x000fea0003800200 */
.L_x_29180:
        /* <DEDUP_REMOVED lines=14> */
.L_x_29169:
[----:B------:R-:W-:Y:S05]  /*28e0*/  BSYNC.RECONVERGENT B3 ;  /* 0x0000000000037941 */ /* 0x000fea0003800200 */
.L_x_29168:
[----:B------:R-:W-:-:S13]  /*28f0*/  ISETP.GE.U32.AND P0, PT, R19, 0x180, PT ;  /* 0x000001801300780c */ /* 0x000fda0003f06070 */
[----:B------:R-:W-:Y:S05]  /*2900*/  @!P0 BRA `(.L_x_29167) ;  /* 0x0000000800ec8947 */ /* 0x000fea0003800000 */
.L_x_29198:
        /* <DEDUP_REMOVED lines=16> */
[----:B------:R-:W-:-:S07]  /*2a10*/  MOV R28, 0x2a30 ;  /* 0x00002a30001c7802 */ /* 0x000fce0000000f00 */
[----:B-123--:R-:W-:Y:S05]  /*2a20*/  CALL.REL.NOINC `($__internal_475_$__cuda_sm3x_div_rn_noftz_f32_slowpath) ;  /* 0x0000000c00487944 */ /* 0x00efea0003c00000 */
[----:B------:R-:W-:-:S07]  /*2a30*/  IMAD.MOV.U32 R12, RZ, RZ, R13 ;  /* 0x000000ffff0c7224 */ /* 0x000fce00078e000d */
.L_x_29183:
[----:B------:R-:W-:Y:S05]  /*2a40*/  BSYNC.RECONVERGENT B3 ;  /* 0x0000000000037941 */ /* 0x000fea0003800200 */
.L_x_29182:
[----:B------:R-:W-:Y:S01]  /*2a50*/  IMAD R5, R17, 0x4, R32 ;  /* 0x0000000411057824 */ /* 0x000fe200078e0220 */
[----:B------:R-:W0:Y:S01]  /*2a60*/  MUFU.RCP R0, R3 ;  /* 0x0000000300007308 */ /* 0x000e220000001000 */
[----:B------:R-:W-:Y:S03]  /*2a70*/  BSSY.RECONVERGENT B3, `(.L_x_29184) ;  /* 0x000000c000037945 */ /* 0x000fe60003800200 */
[----:B--23--:R-:W2:Y:S01]  /*2a80*/  LDS R10, [R5] ;  /* 0x00000000050a7984 */ /* 0x00cea20000000800 */
        /* <DEDUP_REMOVED lines=9> */
[----:B-1----:R-:W-:Y:S05]  /*2b20*/  CALL.REL.NOINC `($__internal_475_$__cuda_sm3x_div_rn_noftz_f32_slowpath) ;  /* 0x0000000c00087944 */ /* 0x002fea0003c00000 */
.L_x_29185:
[----:B------:R-:W-:Y:S05]  /*2b30*/  BSYNC.RECONVERGENT B3 ;  /* 0x0000000000037941 */ /* 0x000fea0003800200 */
.L_x_29184:
        /* <DEDUP_REMOVED lines=28> */
[----:B------:R-:W-:Y:S05]  /*2d00*/  CALL.REL.NOINC `($__internal_475_$__cuda_sm3x_div_rn_noftz_f32_slowpath) ;  /* 0x0000000800907944 */ /* 0x000fea0003c00000 */
[----:B------:R-:W-:-:S07]  /*2d10*/  IMAD.MOV.U32 R14, RZ, RZ, R13 ;  /* 0x000000ffff0e7224 */ /* 0x000fce00078e000d */
.L_x_29187:
[----:B------:R-:W-:Y:S05]  /*2d20*/  BSYNC.RECONVERGENT B3 ;  /* 0x0000000000037941 */ /* 0x000fea0003800200 */
.L_x_29186:
        /* <DEDUP_REMOVED lines=13> */
[----:B------:R-:W-:-:S07]  /*2e00*/  MOV R15, R13 ;  /* 0x0000000d000f7202 */ /* 0x000fce0000000f00 */
.L_x_29189:
[----:B------:R-:W-:Y:S05]  /*2e10*/  BSYNC.RECONVERGENT B3 ;  /* 0x0000000000037941 */ /* 0x000fea0003800200 */
.L_x_29188:
        /* <DEDUP_REMOVED lines=24> */
[----:B------:R-:W-:Y:S05]  /*2fa0*/  CALL.REL.NOINC `($__internal_475_$__cuda_sm3x_div_rn_noftz_f32_slowpath) ;  /* 0x0000000400e87944 */ /* 0x000fea0003c00000 */
[----:B------:R-:W-:-:S07]  /*2fb0*/  IMAD.MOV.U32 R10, RZ, RZ, R13 ;  /* 0x000000ffff0a7224 */ /* 0x000fce00078e000d */
.L_x_29191:
[----:B------:R-:W-:Y:S05]  /*2fc0*/  BSYNC.RECONVERGENT B3 ;  /* 0x0000000000037941 */ /* 0x000fea0003800200 */
.L_x_29190:
        /* <DEDUP_REMOVED lines=14> */
.L_x_29193:
[----:B------:R-:W-:Y:S05]  /*30b0*/  BSYNC.RECONVERGENT B3 ;  /* 0x0000000000037941 */ /* 0x000fea0003800200 */
.L_x_29192:
        /* <DEDUP_REMOVED lines=30> */
.L_x_29195:
[----:B------:R-:W-:Y:S05]  /*32a0*/  BSYNC.RECONVERGENT B3 ;  /* 0x0000000000037941 */ /* 0x000fea0003800200 */
.L_x_29194:
        /* <DEDUP_REMOVED lines=13> */
.L_x_29197:
[----:B------:R-:W-:Y:S05]  /*3380*/  BSYNC.RECONVERGENT B3 ;  /* 0x0000000000037941 */ /* 0x000fea0003800200 */
.L_x_29196:
        /* <DEDUP_REMOVED lines=19> */
.L_x_29167:
[----:B------:R-:W-:Y:S05]  /*34c0*/  BSYNC.RECONVERGENT B0 ;  /* 0x0000000000007941 */ /* 0x000fea0003800200 */
.L_x_29166:
[----:B------:R-:W5:Y:S01]  /*34d0*/  LDCU.64 UR4, c[0x0][0x3b0] ;  /* 0x00007600ff0477ac */ /* 0x000f620008000a00 */
[----:B------:R-:W-:-:S05]  /*34e0*/  IADD3 R21, P0, PT, R4, R21, RZ ;  /* 0x0000001504157210 */ /* 0x000fca0007f1e0ff */
[----:B------:R-:W-:Y:S01]  /*34f0*/  IMAD.X R23, RZ, RZ, R23, P0 ;  /* 0x000000ffff177224 */ /* 0x000fe200000e0617 */
[----:B-----5:R-:W-:-:S04]  /*3500*/  ISETP.GE.U32.AND P0, PT, R21, UR4, PT ;  /* 0x0000000415007c0c */ /* 0x020fc8000bf06070 */
[----:B------:R-:W-:-:S13]  /*3510*/  ISETP.GE.AND.EX P0, PT, R23, UR5, PT, P0 ;  /* 0x0000000517007c0c */ /* 0x000fda000bf06300 */
[----:B------:R-:W-:Y:S05]  /*3520*/  @!P0 BRA `(.L_x_29199) ;  /* 0xffffffcc007c8947 */ /* 0x000fea000383ffff */
[----:B------:R-:W-:Y:S05]  /*3530*/  EXIT ;  /* 0x000000000000794d */ /* 0x000fea0003800000 */
.L_x_29159:
[----:B------:R-:W-:Y:S02]  /*3540*/  HFMA2 R12, -RZ, RZ, 0, 5.9604644775390625e-08 ;  /* 0x00000001ff0c7431 */ /* 0x000fe400000001ff */
[----:B------:R-:W-:Y:S02]  /*3550*/  IMAD.MOV.U32 R13, RZ, RZ, R5 ;  /* 0x000000ffff0d7224 */ /* 0x000fe400078e0005 */
[----:B------:R-:W-:Y:S02]  /*3560*/  IMAD.MOV.U32 R11, RZ, RZ, 0x1f ;  /* 0x0000001fff0b7424 */ /* 0x000fe400078e00ff */
[----:B------:R-:W-:-:S07]  /*3570*/  IMAD.MOV.U32 R15, RZ, RZ, -0x1 ;  /* 0xffffffffff0f7424 */ /* 0x000fce00078e00ff */
[----:B01----:R-:W-:Y:S05]  /*3580*/  WARPSYNC.COLLECTIVE R15, `(.L_x_29200) ;  /* 0x000000000f087348 */ /* 0x003fea0003c00000 */
[----:B------:R2:W3:Y:S02]  /*3590*/  SHFL.DOWN P6, R14, R13, R12, R11 ;  /* 0x0800000c0d0e7389 */ /* 0x0004e400000c000b */
[----:B0123--:R-:W-:Y:S05]  /*35a0*/  ENDCOLLECTIVE ;  /* 0x000000000000791b */ /* 0x00ffea0003800000 */
.L_x_29200:
[----:B------:R-:W-:Y:S01]  /*35b0*/  IMAD.MOV.U32 R12, RZ, RZ, 0x2 ;  /* 0x00000002ff0c7424 */ /* 0x000fe200078e00ff */
[----:B------:R-:W-:-:S05]  /*35c0*/  @!P1 FMNMX R5, R14, R5, !PT ;  /* 0x000000050e059209 */ /* 0x000fca0007800000 */
[----:B------:R-:W-:-:S07]  /*35d0*/  IMAD.MOV.U32 R13, RZ, RZ, R5 ;  /* 0x000000ffff0d7224 */ /* 0x000fce00078e0005 */
[----:B------:R-:W-:Y:S05]  /*35e0*/  WARPSYNC.COLLECTIVE R15, `(.L_x_29201) ;  /* 0x000000000f087348 */ /* 0x000fea0003c00000 */
[----:B------:R0:W1:Y:S02]  /*35f0*/  SHFL.DOWN P6, R14, R13, R12, R11 ;  /* 0x0800000c0d0e7389 */ /* 0x00006400000c000b */
[----:B01----:R-:W-:Y:S05]  /*3600*/  ENDCOLLECTIVE ;  /* 0x000000000000791b */ /* 0x003fea0003800000 */
.L_x_29201:
[----:B------:R-:W-:Y:S02]  /*3610*/  MOV R12, 0x4 ;  /* 0x00000004000c7802 */ /* 0x000fe40000000f00 */
[----:B------:R-:W-:-:S05]  /*3620*/  @!P2 FMNMX R5, R5, R14, !PT ;  /* 0x0000000e0505a209 */ /* 0x000fca0007800000 */
[----:B------:R-:W-:-:S07]  /*3630*/  IMAD.MOV.U32 R13, RZ, RZ, R5 ;  /* 0x000000ffff0d7224 */ /* 0x000fce00078e0005 */
[----:B------:R-:W-:Y:S05]  /*3640*/  WARPSYNC.COLLECTIVE R15, `(.L_x_29202) ;  /* 0x000000000f087348 */ /* 0x000fea0003c00000 */
[----:B------:R0:W1:Y:S02]  /*3650*/  SHFL.DOWN P6, R14, R13, R12, R11 ;  /* 0x0800000c0d0e7389 */ /* 0x00006400000c000b */
[----:B01----:R-:W-:Y:S05]  /*3660*/  ENDCOLLECTIVE ;  /* 0x000000000000791b */ /* 0x003fea0003800000 */
.L_x_29202:
[----:B------:R-:W-:Y:S01]  /*3670*/  IMAD.MOV.U32 R12, RZ, RZ, 0x8 ;  /* 0x00000008ff0c7424 */ /* 0x000fe200078e00ff */
[----:B------:R-:W-:-:S05]  /*3680*/  @!P3 FMNMX R5, R5, R14, !PT ;  /* 0x0000000e0505b209 */ /* 0x000fca0007800000 */
[----:B------:R-:W-:-:S07]  /*3690*/  IMAD.MOV.U32 R13, RZ, RZ, R5 ;  /* 0x000000ffff0d7224 */ /* 0x000fce00078e0005 */
[----:B------:R-:W-:Y:S05]  /*36a0*/  WARPSYNC.COLLECTIVE R15, `(.L_x_29203) ;  /* 0x000000000f087348 */ /* 0x000fea0003c00000 */
[----:B------:R0:W1:Y:S02]  /*36b0*/  SHFL.DOWN P6, R14, R13, R12, R11 ;  /* 0x0800000c0d0e7389 */ /* 0x00006400000c000b */
[----:B01----:R-:W-:Y:S05]  /*36c0*/  ENDCOLLECTIVE ;  /* 0x000000000000791b */ /* 0x003fea0003800000 */
.L_x_29203:
[----:B------:R-:W-:Y:S01]  /*36d0*/  IMAD.MOV.U32 R12, RZ, RZ, 0x10 ;  /* 0x00000010ff0c7424 */ /* 0x000fe200078e00ff */
[----:B------:R-:W-:-:S04]  /*36e0*/  FMNMX R3, R5, R14, !PT ;  /* 0x0000000e05037209 */ /* 0x000fc80007800000 */
[----:B------:R-:W-:-:S05]  /*36f0*/  FSEL R0, R5, R3, P4 ;  /* 0x0000000305007208 */ /* 0x000fca0002000000 */
[----:B------:R-:W-:-:S07]  /*3700*/  IMAD.MOV.U32 R13, RZ, RZ, R0 ;  /* 0x000000ffff0d7224 */ /* 0x000fce00078e0000 */
[----:B------:R-:W-:Y:S05]  /*3710*/  WARPSYNC.COLLECTIVE R15, `(.L_x_29204) ;  /* 0x000000000f087348 */ /* 0x000fea0003c00000 */
[----:B------:R0:W1:Y:S02]  /*3720*/  SHFL.DOWN P6, R14, R13, R12, R11 ;  /* 0x0800000c0d0e7389 */ /* 0x00006400000c000b */
[----:B01----:R-:W-:Y:S05]  /*3730*/  ENDCOLLECTIVE ;  /* 0x000000000000791b */ /* 0x003fea0003800000 */
.L_x_29204:
[----:B------:R-:W-:Y:S05]  /*3740*/  BRA `(.L_x_29205) ;  /* 0xffffffdc005c7947 */ /* 0x000fea000383ffff */
        .weak           $__internal_475_$__cuda_sm3x_div_rn_noftz_f32_slowpath
        .type           $__internal_475_$__cuda_sm3x_div_rn_noftz_f32_slowpath,@function
        .size           $__internal_475_$__cuda_sm3x_div_rn_noftz_f32_slowpath,(.L_x_37852 - $__internal_475_$__cuda_sm3x_div_rn_noftz_f32_slowpath)
$__internal_475_$__cuda_sm3x_div_rn_noftz_f32_slowpath:
        /* <DEDUP_REMOVED lines=35> */
.L_x_29207:
        /* <DEDUP_REMOVED lines=51> */
.L_x_29214:
[----:B------:R-:W-:-:S04]  /*3cb0*/  LOP3.LUT R29, R29, 0x80000000, RZ, 0xc0, !PT ;  /* 0x800000001d1d7812 */ /* 0x000fc800078ec0ff */
[----:B------:R-:W-:Y:S01]  /*3cc0*/  LOP3.LUT R29, R29, 0x7f800000, RZ, 0xfc, !PT ;  /* 0x7f8000001d1d7812 */ /* 0x000fe200078efcff */
[----:B------:R-:W-:Y:S06]  /*3cd0*/  BRA `(.L_x_29215) ;  /* 0x0000000000047947 */ /* 0x000fec0003800000 */
.L_x_29213:
[----:B------:R-:W-:-:S07]  /*3ce0*/  IMAD R29, R34, 0x800000, R29 ;  /* 0x00800000221d7824 */ /* 0x000fce00078e021d */
.L_x_29215:
[----:B------:R-:W-:Y:S05]  /*3cf0*/  BSYNC.RECONVERGENT B2 ;  /* 0x0000000000027941 */ /* 0x000fea0003800200 */
.L_x_29212:
[----:B------:R-:W-:Y:S05]  /*3d00*/  BRA `(.L_x_29216) ;  /* 0x0000000000207947 */ /* 0x000fea0003800000 */
.L_x_29211:
[----:B------:R-:W-:-:S04]  /*3d10*/  LOP3.LUT R29, R29, 0x80000000, R0, 0x48, !PT ;  /* 0x800000001d1d7812 */ /* 0x000fc800078e4800 */
[----:B------:R-:W-:Y:S01]  /*3d20*/  LOP3.LUT R29, R29, 0x7f800000, RZ, 0xfc, !PT ;  /* 0x7f8000001d1d7812 */ /* 0x000fe200078efcff */
[----:B------:R-:W-:Y:S06]  /*3d30*/  BRA `(.L_x_29216) ;  /* 0x0000000000147947 */ /* 0x000fec0003800000 */
.L_x_29210:
[----:B------:R-:W-:Y:S01]  /*3d40*/  LOP3.LUT R29, R29, 0x80000000, R0, 0x48, !PT ;  /* 0x800000001d1d7812 */ /* 0x000fe200078e4800 */
[----:B------:R-:W-:Y:S06]  /*3d50*/  BRA `(.L_x_29216) ;  /* 0x00000000000c7947 */ /* 0x000fec0003800000 */
.L_x_29209:
[----:B------:R-:W0:Y:S01]  /*3d60*/  MUFU.RSQ R29, -QNAN ;  /* 0xffc00000001d7908 */ /* 0x000e220000001400 */
[----:B------:R-:W-:Y:S05]  /*3d70*/  BRA `(.L_x_29216) ;  /* 0x0000000000047947 */ /* 0x000fea0003800000 */
.L_x_29208:
[----:B------:R-:W-:-:S07]  /*3d80*/  FADD.FTZ R29, R0, R3 ;  /* 0x00000003001d7221 */ /* 0x000fce0000010000 */
.L_x_29216:
[----:B------:R-:W-:Y:S05]  /*3d90*/  BSYNC.RECONVERGENT B1 ;  /* 0x0000000000017941 */ /* 0x000fea0003800200 */
.L_x_29206:
[----:B0-----:R-:W-:Y:S02]  /*3da0*/  IMAD.MOV.U32 R13, RZ, RZ, R29 ;  /* 0x000000ffff0d7224 */ /* 0x001fe400078e001d */
[----:B------:R-:W-:-:S04]  /*3db0*/  IMAD.MOV.U32 R29, RZ, RZ, 0x0 ;  /* 0x00000000ff1d7424 */ /* 0x000fc800078e00ff */
[----:B------:R-:W-:Y:S05]  /*3dc0*/  RET.REL.NODEC R28 `(_Z20SoftmaxBlockSMemImplI24ElementwiseScaleMaskLoadIffbE11DirectStoreIffEfLi2ELi128EL9Algorithm0EEvT_T0_ll) ;  /* 0xffffffc01c8c7950 */ /* 0x000fea0003c3ffff */
.L_x_29217:
        /* <DEDUP_REMOVED lines=11> */
.L_x_37852:


//--------------------- .text._Z15SoftmaxWarpImplI24ElementwiseScaleMaskLoadIffbE11DirectStoreIffEfLi1ELi32ELi32ELi1ELb1EL9Algorithm0EEvT_T0_ll --------------------------
	.section	.text._Z15SoftmaxWarpImplI24ElementwiseScaleMaskLoadIffbE11DirectStoreIffEfLi1ELi32ELi32ELi1ELb1EL9Algorithm0EEvT_T0_ll,"ax",@progbits
	.align	128
        .global         _Z15SoftmaxWarpImplI24ElementwiseScaleMaskLoadIffbE11DirectStoreIffEfLi1ELi32ELi32ELi1ELb1EL9Algorithm0EEvT_T0_ll
        .type           _Z15SoftmaxWarpImplI24ElementwiseScaleMaskLoadIffbE11DirectStoreIffEfLi1ELi32ELi32ELi1ELb1EL9Algorithm0EEvT_T0_ll,@function
        .size           _Z15SoftmaxWarpImplI24ElementwiseScaleMaskLoadIffbE11DirectStoreIffEfLi1ELi32ELi32ELi1ELb1EL9Algorithm0EEvT_T0_ll,(.L_x_37853 - _Z15SoftmaxWarpImplI24ElementwiseScaleMaskLoadIffbE11DirectStoreIffEfLi1ELi32ELi32ELi1ELb1EL9Algorithm0EEvT_T0_ll)
        .other          _Z15SoftmaxWarpImplI24ElementwiseScaleMaskLoadIffbE11DirectStoreIffEfLi1ELi32ELi32ELi1ELb1EL9Algorithm0EEvT_T0_ll,@"STO_CUDA_ENTRY STV_DEFAULT"
_Z15SoftmaxWarpImplI24ElementwiseScaleMaskLoadIffbE11DirectStoreIffEfLi1ELi32ELi32ELi1ELb1EL9Algorithm0EEvT_T0_ll:
.text._Z15SoftmaxWarpImplI24ElementwiseScaleMaskLoadIffbE11DirectStoreIffEfLi1ELi32ELi32ELi1ELb1EL9Algorithm0EEvT_T0_ll:
[----:B------:R-:W0:Y:S01]  /*0000*/  LDC R1, c[0x0][0x37c] ;  /* 0x0000df00ff017b82 */ /* 0x000e220000000800 */
[----:B------:R-:W1:Y:S01]  /*0010*/  LDCU.64 UR4, c[0x0][0x3b8] ;  /* 0x00007700ff0477ac */ /* 0x000e620008000a00 */
[----:B------:R-:W2:Y:S01]  /*0020*/  LDCU.64 UR44, c[0x0][0x3b8] ;  /* 0x00007700ff2c77ac */ /* 0x000ea20008000a00 */
        /* <DEDUP_REMOVED lines=23> */
.L_x_29218:
        /* <DEDUP_REMOVED lines=16> */
[C---:B------:R-:W-:Y:S02]  /*02a0*/  IADD3 R49, PT, PT, R44.reuse, 0xc0, RZ ;  /* 0x000000c02c317810 */ /* 0x040fe40007ffe0ff */
[C---:B------:R-:W-:Y:S02]  /*02b0*/  IADD3 R50, PT, PT, R44.reuse, 0xe0, RZ ;  /* 0x000000e02c327810 */ /* 0x040fe40007ffe0ff */
[----:B------:R-:W-:-:S02]  /*02c0*/  IADD3 R51, PT, PT, R44, 0x280, RZ ;  /* 0x000002802c337810 */ /* 0x000fc40007ffe0ff */
[C---:B------:R-:W-:Y:S02]  /*02d0*/  IADD3 R52, PT, PT, R44.reuse, 0x2a0, RZ ;  /* 0x000002a02c347810 */ /* 0x040fe40007ffe0ff */
[C---:B------:R-:W-:Y:S02]  /*02e0*/  IADD3 R54, PT, PT, R44.reuse, 0x2e0, RZ ;  /* 0x000002e02c367810 */ /* 0x040fe40007ffe0ff */
[C---:B------:R-:W-:Y:S02]  /*02f0*/  IADD3 R55, PT, PT, R44.reuse, 0x300, RZ ;  /* 0x000003002c377810 */ /* 0x040fe40007ffe0ff */
        /* <DEDUP_REMOVED lines=10> */
[----:B-1----:R-:W-:-:S07]  /*03a0*/  IADD3 R11, PT, PT, R44, 0x120, RZ ;  /* 0x000001202c0b7810 */ /* 0x002fce0007ffe0ff */
.L_x_29285:
[----:B------:R-:W-:Y:S01]  /*03b0*/  ISETP.GE.U32.AND P0, PT, R44, UR44, PT ;  /* 0x0000002c2c007c0c */ /* 0x000fe2000bf06070 */
[----:B------:R-:W-:Y:S01]  /*03c0*/  IMAD R0, R46, UR48, RZ ;  /* 0x000000302e007c24 */ /* 0x000fe2000f8e02ff */
[----:B------:R-:W-:Y:S01]  /*03d0*/  ISETP.GE.U32.AND P1, PT, R2, UR44, PT ;  /* 0x0000002c02007c0c */ /* 0x000fe2000bf26070 */
[----:B------:R-:W-:Y:S01]  /*03e0*/  IMAD.MOV.U32 R3, RZ, RZ, RZ ;  /* 0x000000ffff037224 */ /* 0x000fe200078e00ff */
[----:B------:R-:W-:Y:S01]  /*03f0*/  ISETP.GE.AND.EX P0, PT, RZ, UR45, PT, P0 ;  /* 0x0000002dff007c0c */ /* 0x000fe2000bf06300 */
[----:B-1----:R-:W-:Y:S01]  /*0400*/  IMAD R5, R45, UR49, R0 ;  /* 0x000000312d057c24 */ /* 0x002fe2000f8e0200 */
[----:B------:R-:W-:Y:S02]  /*0410*/  MOV R2, R44 ;  /* 0x0000002c00027202 */ /* 0x000fe40000000f00 */
[----:B------:R-:W-:-:S03]  /*0420*/  ISETP.GE.AND.EX P1, PT, RZ, UR45, PT, P1 ;  /* 0x0000002dff007c0c */ /* 0x000fc6000bf26310 */
[----:B------:R-:W-:-:S05]  /*0430*/  IMAD.WIDE.U32 R6, R45, UR48, R2 ;  /* 0x000000302d067c25 */ /* 0x000fca000f8e0002 */
[----:B------:R-:W-:Y:S01]  /*0440*/  IADD3 R5, PT, PT, R7, R5, RZ ;  /* 0x0000000507057210 */ /* 0x000fe20007ffe0ff */
[----:B------:R-:W0:Y:S01]  /*0450*/  @!P0 LDC R13, c[0x0][0x39c] ;  /* 0x0000e700ff0d8b82 */ /* 0x000e220000000800 */
[----:B------:R-:W-:Y:S02]  /*0460*/  @!P0 R2UR UR6, R38 ;  /* 0x00000000260682ca */ /* 0x000fe400000e0000 */
[----:B------:R-:W-:Y:S02]  /*0470*/  @!P0 R2UR UR7, R39 ;  /* 0x00000000270782ca */ /* 0x000fe400000e0000 */
[----:B------:R-:W-:Y:S02]  /*0480*/  IADD3 R2, P2, PT, R6, UR42, RZ ;  /* 0x0000002a06027c10 */ /* 0x000fe4000ff5e0ff */
[----:B------:R-:W-:Y:S01]  /*0490*/  @!P0 R2UR UR4, R38 ;  /* 0x00000000260482ca */ /* 0x000fe200000e0000 */
[----:B------:R-:W1:Y:S01]  /*04a0*/  @!P1 LDC R19, c[0x0][0x39c] ;  /* 0x0000e700ff139b82 */ /* 0x000e620000000800 */
[----:B------:R-:W-:-:S02]  /*04b0*/  IADD3.X R3, PT, PT, R5, UR43, RZ, P2, !PT ;  /* 0x0000002b05037c10 */ /* 0x000fc400097fe4ff */
[----:B------:R-:W-:Y:S02]  /*04c0*/  @!P0 R2UR UR5, R39 ;  /* 0x00000000270582ca */ /* 0x000fe400000e0000 */
[----:B------:R-:W-:-:S03]  /*04d0*/  LEA R4, P2, R6, UR40, 0x2 ;  /* 0x0000002806047c11 */ /* 0x000fc6000f8410ff */
[----:B------:R-:W2:Y:S01]  /*04e0*/  @!P0 LDG.E.U8 R17, desc[UR6][R2.64] ;  /* 0x0000000602118981 */ /* 0x000ea2000c1e1100 */
[----:B------:R-:W-:Y:S02]  /*04f0*/  @!P1 R2UR UR6, R38 ;  /* 0x00000000260692ca */ /* 0x000fe400000e0000 */
[----:B------:R-:W-:Y:S02]  /*0500*/  @!P1 R2UR UR7, R39 ;  /* 0x00000000270792ca */ /* 0x000fe400000e0000 */
[----:B------:R-:W-:-:S05]  /*0510*/  LEA.HI.X R5, R6, UR41, R5, 0x2, P2 ;  /* 0x0000002906057c11 */ /* 0x000fca00090f1405 */
[----:B------:R-:W0:Y:S01]  /*0520*/  @!P0 LDG.E R0, desc[UR4][R4.64] ;  /* 0x0000000404008981 */ /* 0x000e22000c1e1900 */
[----:B------:R-:W-:Y:S02]  /*0530*/  @!P1 R2UR UR4, R38 ;  /* 0x00000000260492ca */ /* 0x000fe400000e0000 */
[----:B------:R-:W-:-:S03]  /*0540*/  @!P1 R2UR UR5, R39 ;  /* 0x00000000270592ca */ /* 0x000fc600000e0000 */
[----:B------:R-:W3:Y:S01]  /*0550*/  @!P1 LDG.E.U8 R7, desc[UR6][R2.64+0x20] ;  /* 0x0000200602079981 */ /* 0x000ee2000c1e1100 */
[----:B------:R-:W-:-:S04]  /*0560*/  ISETP.GE.U32.AND P4, PT, R8, UR44, PT ;  /* 0x0000002c08007c0c */ /* 0x000fc8000bf86070 */
[----:B------:R-:W-:-:S05]  /*0570*/  ISETP.GE.AND.EX P4, PT, RZ, UR45, PT, P4 ;  /* 0x0000002dff007c0c */ /* 0x000fca000bf86340 */
[----:B------:R-:W1:Y:S08]  /*0580*/  @!P1 LDG.E R6, desc[UR4][R4.64+0x80] ;  /* 0x0000800404069981 */ /* 0x000e70000c1e1900 */
[----:B------:R-:W-:Y:S01]  /*0590*/  @!P4 R2UR UR6, R38 ;  /* 0x000000002606c2ca */ /* 0x000fe200000e0000 */
[----:B------:R-:W4:Y:S01]  /*05a0*/  @!P4 LDC R21, c[0x0][0x39c] ;  /* 0x0000e700ff15cb82 */ /* 0x000f220000000800 */
[----:B------:R-:W-:-:S02]  /*05b0*/  @!P4 R2UR UR7, R39 ;  /* 0x000000002707c2ca */ /* 0x000fc400000e0000 */
[----:B------:R-:W-:Y:S02]  /*05c0*/  @!P4 R2UR UR4, R38 ;  /* 0x000000002604c2ca */ /* 0x000fe400000e0000 */
[----:B------:R-:W-:-:S09]  /*05d0*/  @!P4 R2UR UR5, R39 ;  /* 0x000000002705c2ca */ /* 0x000fd200000e0000 */
[----:B------:R-:W5:Y:S01]  /*05e0*/  @!P4 LDG.E.U8 R12, desc[UR6][R2.64+0x40] ;  /* 0x00004006020cc981 */ /* 0x000f62000c1e1100 */
[----:B------:R-:W-:-:S03]  /*05f0*/  ISETP.GE.U32.AND P3, PT, R9, UR44, PT ;  /* 0x0000002c09007c0c */ /* 0x000fc6000bf66070 */
[----:B------:R-:W4:Y:S01]  /*0600*/  @!P4 LDG.E R8, desc[UR4][R4.64+0x100] ;  /* 0x000100040408c981 */ /* 0x000f22000c1e1900 */
[----:B------:R-:W-:-:S13]  /*0610*/  ISETP.GE.AND.EX P3, PT, RZ, UR45, PT, P3 ;  /* 0x0000002dff007c0c */ /* 0x000fda000bf66330 */
[C---:B------:R-:W-:Y:S02]  /*0620*/  @!P3 R2UR UR6, R38.reuse ;  /* 0x000000002606b2ca */ /* 0x040fe400000e0000 */
[C---:B------:R-:W-:Y:S02]  /*0630*/  @!P3 R2UR UR7, R39.reuse ;  /* 0x000000002707b2ca */ /* 0x040fe400000e0000 */
[----:B------:R-:W-:Y:S02]  /*0640*/  @!P3 R2UR UR4, R38 ;  /* 0x000000002604b2ca */ /* 0x000fe400000e0000 */
[----:B------:R-:W-:-:S09]  /*0650*/  @!P3 R2UR UR5, R39 ;  /* 0x000000002705b2ca */ /* 0x000fd200000e0000 */
[----:B------:R-:W5:Y:S01]  /*0660*/  @!P3 LDG.E.U8 R14, desc[UR6][R2.64+0x60] ;  /* 0x00006006020eb981 */ /* 0x000f62000c1e1100 */
[----:B------:R-:W-:-:S03]  /*0670*/  ISETP.GE.U32.AND P2, PT, R47, UR44, PT ;  /* 0x0000002c2f007c0c */ /* 0x000fc6000bf46070 */
[----:B------:R-:W5:Y:S01]  /*0680*/  @!P3 LDG.E R9, desc[UR4][R4.64+0x180] ;  /* 0x000180040409b981 */ /* 0x000f62000c1e1900 */
[----:B------:R-:W-:-:S13]  /*0690*/  ISETP.GE.AND.EX P2, PT, RZ, UR45, PT, P2 ;  /* 0x0000002dff007c0c */ /* 0x000fda000bf46320 */
[C---:B------:R-:W-:Y:S02]  /*06a0*/  @!P2 R2UR UR6, R38.reuse ;  /* 0x000000002606a2ca */ /* 0x040fe400000e0000 */
[C---:B------:R-:W-:Y:S02]  /*06b0*/  @!P2 R2UR UR7, R39.reuse ;  /* 0x000000002707a2ca */ /* 0x040fe400000e0000 */
[----:B------:R-:W-:Y:S02]  /*06c0*/  @!P2 R2UR UR4, R38 ;  /* 0x000000002604a2ca */ /* 0x000fe400000e0000 */
[----:B------:R-:W-:-:S09]  /*06d0*/  @!P2 R2UR UR5, R39 ;  /* 0x000000002705a2ca */ /* 0x000fd200000e0000 */
[----:B------:R-:W5:Y:S04]  /*06e0*/  @!P2 LDG.E.U8 R16, desc[UR6][R2.64+0x80] ;  /* 0x000080060210a981 */ /* 0x000f68000c1e1100 */
[----:B------:R-:W5:Y:S01]  /*06f0*/  @!P2 LDG.E R15, desc[UR4][R4.64+0x200] ;  /* 0x00020004040fa981 */ /* 0x000f62000c1e1900 */
[----:B------:R-:W-:-:S04]  /*0700*/  ISETP.GE.U32.AND P6, PT, R48, UR44, PT ;  /* 0x0000002c30007c0c */ /* 0x000fc8000bfc6070 */
[----:B------:R-:W-:-:S13]  /*0710*/  ISETP.GE.AND.EX P6, PT, RZ, UR45, PT, P6 ;  /* 0x0000002dff007c0c */ /* 0x000fda000bfc6360 */
[C---:B------:R-:W-:Y:S02]  /*0720*/  @!P6 R2UR UR6, R38.reuse ;  /* 0x000000002606e2ca */ /* 0x040fe400000e0000 */
[C---:B------:R-:W-:Y:S02]  /*0730*/  @!P6 R2UR UR7, R39.reuse ;  /* 0x000000002707e2ca */ /* 0x040fe400000e0000 */
[----:B------:R-:W-:Y:S02]  /*0740*/  @!P6 R2UR UR4, R38 ;  /* 0x000000002604e2ca */ /* 0x000fe400000e0000 */
[----:B------:R-:W-:-:S09]  /*0750*/  @!P6 R2UR UR5, R39 ;  /* 0x000000002705e2ca */ /* 0x000fd200000e0000 */
[----:B------:R-:W5:Y:S01]  /*0760*/  @!P6 LDG.E.U8 R18, desc[UR6][R2.64+0xa0] ;  /* 0x0000a0060212e981 */ /* 0x000f62000c1e1100 */
[----:B--2---:R-:W-:-:S03]  /*0770*/  ISETP.NE.OR P5, PT, R17, RZ, P0 ;  /* 0x000000ff1100720c */ /* 0x004fc600007a5670 */
[----:B------:R-:W2:Y:S01]  /*0780*/  @!P6 LDG.E R17, desc[UR4][R4.64+0x280] ;  /* 0x000280040411e981 */ /* 0x000ea2000c1e1900 */
[----:B0-----:R-:W-:-:S09]  /*0790*/  @!P0 FMUL R0, R0, R13 ;  /* 0x0000000d00008220 */ /* 0x001fd20000400000 */
[----:B------:R-:W0:Y:S01]  /*07a0*/  @!P5 LDC R0, c[0x0][0x398] ;  /* 0x0000e600ff00db82 */ /* 0x000e220000000800 */
[----:B---3--:R-:W-:Y:S01]  /*07b0*/  ISETP.NE.OR P5, PT, R7, RZ, P1 ;  /* 0x000000ff0700720c */ /* 0x008fe20000fa5670 */
[----:B-1----:R-:W-:-:S12]  /*07c0*/  @!P1 FMUL R6, R6, R19 ;  /* 0x0000001306069220 */ /* 0x002fd80000400000 */
[----:B------:R-:W1:Y:S01]  /*07d0*/  @!P5 LDC R6, c[0x0][0x398] ;  /* 0x0000e600ff06db82 */ /* 0x000e620000000800 */
[----:B------:R-:W-:-:S04]  /*07e0*/  ISETP.GE.U32.AND P5, PT, R49, UR44, PT ;  /* 0x0000002c31007c0c */ /* 0x000fc8000bfa6070 */
[----:B------:R-:W-:Y:S02]  /*07f0*/  ISETP.GE.AND.EX P5, PT, RZ, UR45, PT, P5 ;  /* 0x0000002dff007c0c */ /* 0x000fe4000bfa6350 */
[----:B------:R-:W-:Y:S02]  /*0800*/  MOV R13, 0xff800000 ;  /* 0xff800000000d7802 */ /* 0x000fe40000000f00 */
[----:B0-----:R-:W-:Y:S02]  /*0810*/  @!P0 FMNMX R13, R0, -INF , !PT ;  /* 0xff800000000d8809 */ /* 0x001fe40007800000 */
[----:B------:R-:W-:-:S07]  /*0820*/  MOV R7, 0xff800000 ;  /* 0xff80000000077802 */ /* 0x000fce0000000f00 */
[C---:B------:R-:W-:Y:S02]  /*0830*/  @!P5 R2UR UR6, R38.reuse ;  /* 0x000000002606d2ca */ /* 0x040fe400000e0000 */
[----:B------:R-:W-:Y:S02]  /*0840*/  @!P5 R2UR UR7, R39 ;  /* 0x000000002707d2ca */ /* 0x000fe400000e0000 */
[----:B------:R-:W-:Y:S02]  /*0850*/  @!P5 R2UR UR4, R38 ;  /* 0x000000002604d2ca */ /* 0x000fe400000e0000 */
[-C--:B-1----:R-:W-:Y:S02]  /*0860*/  @!P1 FMNMX R13, R13, R6.reuse, !PT ;  /* 0x000000060d0d9209 */ /* 0x082fe40007800000 */
[----:B------:R-:W-:Y:S02]  /*0870*/  @!P1 MOV R7, R6 ;  /* 0x0000000600079202 */ /* 0x000fe40000000f00 */
[----:B------:R-:W-:Y:S01]  /*0880*/  @!P5 R2UR UR5, R39 ;  /* 0x000000002705d2ca */ /* 0x000fe200000e0000 */
[----:B----4-:R-:W-:Y:S01]  /*0890*/  @!P4 FMUL R8, R8, R21 ;  /* 0x000000150808c220 */ /* 0x010fe20000400000 */
[----:B-----5:R-:W-:Y:S01]  /*08a0*/  ISETP.NE.OR P1, PT, R12, RZ, P4 ;  /* 0x000000ff0c00720c */ /* 0x020fe20002725670 */
[----:B------:R-:W0:Y:S02]  /*08b0*/  @!P3 LDC R6, c[0x0][0x39c] ;  /* 0x0000e700ff06bb82 */ /* 0x000e240000000800 */
[----:B------:R-:W3:Y:S01]  /*08c0*/  @!P5 LDG.E.U8 R20, desc[UR6][R2.64+0xc0] ;  /* 0x0000c0060214d981 */ /* 0x000ee2000c1e1100 */
[----:B------:R-:W-:-:S05]  /*08d0*/  MOV R77, 0xff800000 ;  /* 0xff800000004d7802 */ /* 0x000fca0000000f00 */
[----:B------:R-:W1:Y:S02]  /*08e0*/  @!P2 LDC R12, c[0x0][0x39c] ;  /* 0x0000e700ff0cab82 */ /* 0x000e640000000800 */
[----:B------:R-:W4:Y:S06]  /*08f0*/  @!P5 LDG.E R19, desc[UR4][R4.64+0x300] ;  /* 0x000300040413d981 */ /* 0x000f2c000c1e1900 */
[----:B------:R-:W5:Y:S01]  /*0900*/  @!P1 LDC R8, c[0x0][0x398] ;  /* 0x0000e600ff089b82 */ /* 0x000f620000000800 */
[----:B------:R-:W-:-:S04]  /*0910*/  ISETP.GE.U32.AND P1, PT, R50, UR44, PT ;  /* 0x0000002c32007c0c */ /* 0x000fc8000bf26070 */
[----:B------:R-:W-:-:S13]  /*0920*/  ISETP.GE.AND.EX P1, PT, RZ, UR45, PT, P1 ;  /* 0x0000002dff007c0c */ /* 0x000fda000bf26310 */
[C---:B------:R-:W-:Y:S02]  /*0930*/  @!P1 R2UR UR6, R38.reuse ;  /* 0x00000000260692ca */ /* 0x040fe400000e0000 */
[----:B------:R-:W-:Y:S02]  /*0940*/  @!P1 R2UR UR7, R39 ;  /* 0x00000000270792ca */ /* 0x000fe400000e0000 */
[----:B------:R-:W-:Y:S02]  /*0950*/  @!P1 R2UR UR4, R38 ;  /* 0x00000000260492ca */ /* 0x000fe400000e0000 */
[-C--:B-----5:R-:W-:Y:S02]  /*0960*/  @!P4 FMNMX R13, R13, R8.reuse, !PT ;  /* 0x000000080d0dc209 */ /* 0x0a0fe40007800000 */
[----:B------:R-:W-:Y:S02]  /*0970*/  @!P4 MOV R77, R8 ;  /* 0x00000008004dc202 */ /* 0x000fe40000000f00 */
[----:B------:R-:W-:-:S02]  /*0980*/  ISETP.NE.OR P4, PT, R14, RZ, P3 ;  /* 0x000000ff0e00720c */ /* 0x000fc40001f85670 */
[----:B------:R-:W-:Y:S01]  /*0990*/  @!P1 R2UR UR5, R39 ;  /* 0x00000000270592ca */ /* 0x000fe200000e0000 */
[----:B0-----:R-:W-:Y:S01]  /*09a0*/  @!P3 FMUL R6, R9, R6 ;  /* 0x000000060906b220 */ /* 0x001fe20000400000 */
[----:B------:R-:W-:Y:S01]  /*09b0*/  MOV R79, 0xff800000 ;  /* 0xff800000004f7802 */ /* 0x000fe20000000f00 */
[----:B------:R-:W5:Y:S01]  /*09c0*/  @!P1 LDG.E.U8 R21, desc[UR6][R2.64+0xe0] ;  /* 0x0000e00602159981 */ /* 0x000f62000c1e1100 */
[----:B------:R-:W2:Y:S08]  /*09d0*/  @!P6 LDC R14, c[0x0][0x39c] ;  /* 0x0000e700ff0eeb82 */ /* 0x000eb00000000800 */
[----:B------:R-:W0:Y:S01]  /*09e0*/  @!P4 LDC R6, c[0x0][0x398] ;  /* 0x0000e600ff06cb82 */ /* 0x000e220000000800 */
[----:B------:R-:W5:Y:S01]  /*09f0*/  @!P1 LDG.E R8, desc[UR4][R4.64+0x380] ;  /* 0x0003800404089981 */ /* 0x000f62000c1e1900 */
[----:B------:R-:W-:-:S04]  /*0a00*/  ISETP.GE.U32.AND P4, PT, R10, UR44, PT ;  /* 0x0000002c0a007c0c */ /* 0x000fc8000bf86070 */
[----:B------:R-:W-:-:S13]  /*0a10*/  ISETP.GE.AND.EX P4, PT, RZ, UR45, PT, P4 ;  /* 0x0000002dff007c0c */ /* 0x000fda000bf86340 */
[C---:B------:R-:W-:Y:S02]  /*0a20*/  @!P4 R2UR UR6, R38.reuse ;  /* 0x000000002606c2ca */ /* 0x040fe400000e0000 */
[----:B------:R-:W-:Y:S02]  /*0a30*/  @!P4 R2UR UR7, R39 ;  /* 0x000000002707c2ca */ /* 0x000fe400000e0000 */
[----:B------:R-:W-:Y:S01]  /*0a40*/  @!P4 R2UR UR4, R38 ;  /* 0x000000002604c2ca */ /* 0x000fe200000e0000 */
[----:B0-----:R-:W-:Y:S01]  /*0a50*/  @!P3 IMAD.MOV.U32 R79, RZ, RZ, R6 ;  /* 0x000000ffff4fb224 */ /* 0x001fe200078e0006 */
[----:B------:R-:W-:Y:S02]  /*0a60*/  @!P3 FMNMX R13, R13, R6, !PT ;  /* 0x000000060d0db209 */ /* 0x000fe40007800000 */
[----:B------:R-:W-:Y:S02]  /*0a70*/  ISETP.NE.OR P3, PT, R16, RZ, P2 ;  /* 0x000000ff1000720c */ /* 0x000fe40001765670 */
[----:B------:R-:W-:Y:S01]  /*0a80*/  @!P4 R2UR UR5, R39 ;  /* 0x000000002705c2ca */ /* 0x000fe200000e0000 */
[----:B-1----:R-:W-:Y:S01]  /*0a90*/  @!P2 FMUL R6, R15, R12 ;  /* 0x0000000c0f06a220 */ /* 0x002fe20000400000 */
[----:B------:R-:W-:Y:S01]  /*0aa0*/  MOV R81, 0xff800000 ;  /* 0xff80000000517802 */ /* 0x000fe20000000f00 */
[----:B------:R-:W4:Y:S02]  /*0ab0*/  @!P5 LDC R16, c[0x0][0x39c] ;  /* 0x0000e700ff10db82 */ /* 0x000f240000000800 */
[----:B------:R-:W5:Y:S06]  /*0ac0*/  @!P4 LDG.E.U8 R10, desc[UR6][R2.64+0x100] ;  /* 0x00010006020ac981 */ /* 0x000f6c000c1e1100 */
[----:B------:R-:W0:Y:S01]  /*0ad0*/  @!P3 LDC R6, c[0x0][0x398] ;  /* 0x0000e600ff06bb82 */ /* 0x000e220000000800 */
[----:B------:R-:W-:Y:S01]  /*0ae0*/  ISETP.GE.U32.AND P3, PT, R11, UR44, PT ;  /* 0x0000002c0b007c0c */ /* 0x000fe2000bf66070 */
[----:B------:R-:W5:Y:S03]  /*0af0*/  @!P4 LDG.E R9, desc[UR4][R4.64+0x400] ;  /* 0x000400040409c981 */ /* 0x000f66000c1e1900 */
[----:B------:R-:W-:-:S13]  /*0b00*/  ISETP.GE.AND.EX P3, PT, RZ, UR45, PT, P3 ;  /* 0x0000002dff007c0c */ /* 0x000fda000bf66330 */
[C---:B------:R-:W-:Y:S02]  /*0b10*/  @!P3 R2UR UR6, R38.reuse ;  /* 0x000000002606b2ca */ /* 0x040fe400000e0000 */
[C---:B------:R-:W-:Y:S02]  /*0b20*/  @!P3 R2UR UR7, R39.reuse ;  /* 0x000000002707b2ca */ /* 0x040fe400000e0000 */
[----:B------:R-:W-:Y:S02]  /*0b30*/  @!P3 R2UR UR4, R38 ;  /* 0x000000002604b2ca */ /* 0x000fe400000e0000 */
[----:B------:R-:W-:-:S09]  /*0b40*/  @!P3 R2UR UR5, R39 ;  /* 0x000000002705b2ca */ /* 0x000fd200000e0000 */
[----:B------:R-:W5:Y:S04]  /*0b50*/  @!P3 LDG.E.U8 R12, desc[UR6][R2.64+0x120] ;  /* 0x00012006020cb981 */ /* 0x000f68000c1e1100 */
[----:B------:R-:W5:Y:S01]  /*0b60*/  @!P3 LDG.E R11, desc[UR4][R4.64+0x480] ;  /* 0x00048004040bb981 */ /* 0x000f62000c1e1900 */
[-C--:B0-----:R-:W-:Y:S02]  /*0b70*/  @!P2 FMNMX R13, R13, R6.reuse, !PT ;  /* 0x000000060d0da209 */ /* 0x081fe40007800000 */
[----:B------:R-:W-:Y:S02]  /*0b80*/  @!P2 MOV R81, R6 ;  /* 0x000000060051a202 */ /* 0x000fe40000000f00 */
[----:B------:R-:W-:Y:S02]  /*0b90*/  ISETP.NE.OR P2, PT, R18, RZ, P6 ;  /* 0x000000ff1200720c */ /* 0x000fe40003745670 */
[----:B------:R-:W-:Y:S01]  /*0ba0*/  MOV R83, 0xff800000 ;  /* 0xff80000000537802 */ /* 0x000fe20000000f00 */
[----:B------:R-:W0:Y:S01]  /*0bb0*/  @!P3 LDC R18, c[0x0][0x39c] ;  /* 0x0000e700ff12bb82 */ /* 0x000e220000000800 */
[----:B--2---:R-:W-:Y:S01]  /*0bc0*/  @!P6 FMUL R6, R17, R14 ;  /* 0x0000000e1106e220 */ /* 0x004fe20000400000 */
[----:B------:R-:W-:-:S06]  /*0bd0*/  IADD3 R14, PT, PT, R44, 0x140, RZ ;  /* 0x000001402c0e7810 */ /* 0x000fcc0007ffe0ff */
[----:B------:R-:W1:Y:S08]  /*0be0*/  @!P1 LDC R17, c[0x0][0x39c] ;  /* 0x0000e700ff119b82 */ /* 0x000e700000000800 */
[----:B------:R-:W2:Y:S01]  /*0bf0*/  @!P2 LDC R6, c[0x0][0x398] ;  /* 0x0000e600ff06ab82 */ /* 0x000ea20000000800 */
[----:B------:R-:W-:-:S04]  /*0c00*/  ISETP.GE.U32.AND P2, PT, R14, UR44, PT ;  /* 0x0000002c0e007c0c */ /* 0x000fc8000bf46070 */
[----:B------:R-:W-:-:S13]  /*0c10*/  ISETP.GE.AND.EX P2, PT, RZ, UR45, PT, P2 ;  /* 0x0000002dff007c0c */ /* 0x000fda000bf46320 */
[----:B------:R-:W-:Y:S02]  /*0c20*/  @!P2 R2UR UR4, R38 ;  /* 0x000000002604a2ca */ /* 0x000fe400000e0000 */
[----:B------:R-:W-:-:S13]  /*0c30*/  @!P2 R2UR UR5, R39 ;  /* 0x000000002705a2ca */ /* 0x000fda00000e0000 */
[----:B------:R-:W5:Y:S01]  /*0c40*/  @!P2 LDG.E R14, desc[UR4][R4.64+0x500] ;  /* 0x00050004040ea981 */ /* 0x000f62000c1e1900 */
[----:B------:R-:W-:Y:S02]  /*0c50*/  @!P2 R2UR UR6, R38 ;  /* 0x000000002606a2ca */ /* 0x000fe400000e0000 */
[----:B------:R-:W-:Y:S02]  /*0c60*/  @!P2 R2UR UR7, R39 ;  /* 0x000000002707a2ca */ /* 0x000fe400000e0000 */
[-C--:B--2---:R-:W-:Y:S02]  /*0c70*/  @!P6 FMNMX R13, R13, R6.reuse, !PT ;  /* 0x000000060d0de209 */ /* 0x084fe40007800000 */
[----:B------:R-:W-:-:S09]  /*0c80*/  @!P6 MOV R83, R6 ;  /* 0x000000060053e202 */ /* 0x000fd20000000f00 */
[----:B------:R-:W2:Y:S01]  /*0c90*/  @!P2 LDG.E.U8 R15, desc[UR6][R2.64+0x140] ;  /* 0x00014006020fa981 */ /* 0x000ea2000c1e1100 */
[----:B---3--:R-:W-:Y:S01]  /*0ca0*/  ISETP.NE.OR P6, PT, R20, RZ, P5 ;  /* 0x000000ff1400720c */ /* 0x008fe20002fc5670 */
[----:B----4-:R-:W-:Y:S01]  /*0cb0*/  @!P5 FMUL R6, R19, R16 ;  /* 0x000000101306d220 */ /* 0x010fe20000400000 */
[----:B------:R-:W-:-:S11]  /*0cc0*/  IADD3 R16, PT, PT, R44, 0x160, RZ ;  /* 0x000001602c107810 */ /* 0x000fd60007ffe0ff */
[----:B------:R-:W3:Y:S01]  /*0cd0*/  @!P6 LDC R6, c[0x0][0x398] ;  /* 0x0000e600ff06eb82 */ /* 0x000ee20000000800 */
[----:B------:R-:W-:-:S04]  /*0ce0*/  ISETP.GE.U32.AND P6, PT, R16, UR44, PT ;  /* 0x0000002c10007c0c */ /* 0x000fc8000bfc6070 */
[----:B------:R-:W-:Y:S02]  /*0cf0*/  ISETP.GE.AND.EX P6, PT, RZ, UR45, PT, P6 ;  /* 0x0000002dff007c0c */ /* 0x000fe4000bfc6360 */
[----:B------:R-:W-:-:S11]  /*0d00*/  MOV R85, 0xff800000 ;  /* 0xff80000000557802 */ /* 0x000fd60000000f00 */
[C---:B------:R-:W-:Y:S02]  /*0d10*/  @!P6 R2UR UR6, R38.reuse ;  /* 0x000000002606e2ca */ /* 0x040fe400000e0000 */
[----:B------:R-:W-:Y:S02]  /*0d20*/  MOV R87, 0xff800000 ;  /* 0xff80000000577802 */ /* 0x000fe40000000f00 */
[----:B------:R-:W-:Y:S01]  /*0d30*/  MOV R89, 0xff800000 ;  /* 0xff80000000597802 */ /* 0x000fe20000000f00 */
[----:B------:R-:W-:Y:S01]  /*0d40*/  IMAD.MOV.U32 R91, RZ, RZ, -0x800000 ;  /* 0xff800000ff5b7424 */ /* 0x000fe200078e00ff */
[----:B------:R-:W-:Y:S01]  /*0d50*/  @!P6 R2UR UR7, R39 ;  /* 0x000000002707e2ca */ /* 0x000fe200000e0000 */
[----:B---3--:R-:W-:Y:S01]  /*0d60*/  @!P5 IMAD.MOV.U32 R85, RZ, RZ, R6 ;  /* 0x000000ffff55d224 */ /* 0x008fe200078e0006 */
[----:B------:R-:W-:Y:S01]  /*0d70*/  @!P5 FMNMX R13, R13, R6, !PT ;  /* 0x000000060d0dd209 */ /* 0x000fe20007800000 */
[----:B------:R-:W3:Y:S01]  /*0d80*/  @!P6 LDC R19, c[0x0][0x39c] ;  /* 0x0000e700ff13eb82 */ /* 0x000ee20000000800 */
[----:B------:R-:W-:-:S02]  /*0d90*/  @!P6 R2UR UR4, R38 ;  /* 0x000000002604e2ca */ /* 0x000fc400000e0000 */
[----:B------:R-:W-:Y:S02]  /*0da0*/  @!P6 R2UR UR5, R39 ;  /* 0x000000002705e2ca */ /* 0x000fe400000e0000 */
[----:B-----5:R-:W-:-:S05]  /*0db0*/  ISETP.NE.OR P5, PT, R21, RZ, P1 ;  /* 0x000000ff1500720c */ /* 0x020fca0000fa5670 */
[----:B------:R-:W4:Y:S01]  /*0dc0*/  @!P6 LDG.E.U8 R20, desc[UR6][R2.64+0x160] ;  /* 0x000160060214e981 */ /* 0x000f22000c1e1100 */
[----:B------:R-:W-:Y:S01]  /*0dd0*/  IADD3 R6, PT, PT, R44, 0x180, RZ ;  /* 0x000001802c067810 */ /* 0x000fe20007ffe0ff */
[----:B-1----:R-:W-:-:S04]  /*0de0*/  @!P1 FMUL R8, R8, R17 ;  /* 0x0000001108089220 */ /* 0x002fc80000400000 */
[----:B------:R-:W3:Y:S02]  /*0df0*/  @!P6 LDG.E R16, desc[UR4][R4.64+0x580] ;  /* 0x000580040410e981 */ /* 0x000ee4000c1e1900 */
[----:B------:R-:W1:Y:S01]  /*0e00*/  @!P5 LDC R8, c[0x0][0x398] ;  /* 0x0000e600ff08db82 */ /* 0x000e620000000800 */
[----:B------:R-:W-:-:S04]  /*0e10*/  ISETP.GE.U32.AND P5, PT, R6, UR44, PT ;  /* 0x0000002c06007c0c */ /* 0x000fc8000bfa6070 */
[----:B------:R-:W-:-:S03]  /*0e20*/  ISETP.GE.AND.EX P5, PT, RZ, UR45, PT, P5 ;  /* 0x0000002dff007c0c */ /* 0x000fc6000bfa6350 */
[----:B------:R-:W5:Y:S10]  /*0e30*/  @!P4 LDC R6, c[0x0][0x39c] ;  /* 0x0000e700ff06cb82 */ /* 0x000f740000000800 */
[----:B------:R-:W-:-:S02]  /*0e40*/  @!P5 R2UR UR6, R38 ;  /* 0x000000002606d2ca */ /* 0x000fc400000e0000 */
[----:B------:R-:W-:Y:S02]  /*0e50*/  @!P5 R2UR UR7, R39 ;  /* 0x000000002707d2ca */ /* 0x000fe400000e0000 */
[-C--:B-1----:R-:W-:Y:S02]  /*0e60*/  @!P1 FMNMX R13, R13, R8.reuse, !PT ;  /* 0x000000080d0d9209 */ /* 0x082fe40007800000 */
[----:B------:R-:W-:Y:S02]  /*0e70*/  @!P1 MOV R87, R8 ;  /* 0x0000000800579202 */ /* 0x000fe40000000f00 */
[----:B------:R-:W-:Y:S02]  /*0e80*/  ISETP.NE.OR P1, PT, R10, RZ, P4 ;  /* 0x000000ff0a00720c */ /* 0x000fe40002725670 */
[----:B------:R-:W-:Y:S02]  /*0e90*/  @!P5 R2UR UR4, R38 ;  /* 0x000000002604d2ca */ /* 0x000fe400000e0000 */
[----:B------:R-:W-:-:S03]  /*0ea0*/  @!P5 R2UR UR5, R39 ;  /* 0x000000002705d2ca */ /* 0x000fc600000e0000 */
[----:B------:R-:W3:Y:S01]  /*0eb0*/  @!P5 LDG.E.U8 R21, desc[UR6][R2.64+0x180] ;  /* 0x000180060215d981 */ /* 0x000ee2000c1e1100 */
[----:B-----5:R-:W-:Y:S01]  /*0ec0*/  @!P4 FMUL R6, R9, R6 ;  /* 0x000000060906c220 */ /* 0x020fe20000400000 */
[----:B------:R-:W-:-:S05]  /*0ed0*/  IADD3 R9, PT, PT, R44, 0x1a0, RZ ;  /* 0x000001a02c097810 */ /* 0x000fca0007ffe0ff */
[----:B------:R-:W1:Y:S01]  /*0ee0*/  @!P1 LDC R6, c[0x0][0x398] ;  /* 0x0000e600ff069b82 */ /* 0x000e620000000800 */
[----:B------:R-:W-:Y:S02]  /*0ef0*/  ISETP.GE.U32.AND P1, PT, R9, UR44, PT ;  /* 0x0000002c09007c0c */ /* 0x000fe4000bf26070 */
[----:B------:R-:W5:Y:S02]  /*0f00*/  @!P5 LDG.E R8, desc[UR4][R4.64+0x600] ;  /* 0x000600040408d981 */ /* 0x000f64000c1e1900 */
[----:B------:R-:W-:-:S13]  /*0f10*/  ISETP.GE.AND.EX P1, PT, RZ, UR45, PT, P1 ;  /* 0x0000002dff007c0c */ /* 0x000fda000bf26310 */
[----:B------:R-:W-:Y:S02]  /*0f20*/  @!P1 R2UR UR6, R38 ;  /* 0x00000000260692ca */ /* 0x000fe400000e0000 */
[----:B------:R-:W-:Y:S02]  /*0f30*/  @!P1 R2UR UR7, R39 ;  /* 0x00000000270792ca */ /* 0x000fe400000e0000 */
[-C--:B-1----:R-:W-:Y:S02]  /*0f40*/  @!P4 FMNMX R13, R13, R6.reuse, !PT ;  /* 0x000000060d0dc209 */ /* 0x082fe40007800000 */
[----:B------:R-:W-:Y:S02]  /*0f50*/  @!P4 MOV R89, R6 ;  /* 0x000000060059c202 */ /* 0x000fe40000000f00 */
[----:B------:R-:W-:Y:S02]  /*0f60*/  ISETP.NE.OR P4, PT, R12, RZ, P3 ;  /* 0x000000ff0c00720c */ /* 0x000fe40001f85670 */
[----:B------:R-:W-:-:S02]  /*0f70*/  @!P1 R2UR UR4, R38 ;  /* 0x00000000260492ca */ /* 0x000fc400000e0000 */
[----:B------:R-:W-:Y:S01]  /*0f80*/  @!P1 R2UR UR5, R39 ;  /* 0x00000000270592ca */ /* 0x000fe200000e0000 */
[----:B0-----:R-:W-:Y:S02]  /*0f90*/  @!P3 FMUL R6, R11, R18 ;  /* 0x000000120b06b220 */ /* 0x001fe40000400000 */
[----:B------:R-:W5:Y:S01]  /*0fa0*/  @!P1 LDG.E.U8 R10, desc[UR6][R2.64+0x1a0] ;  /* 0x0001a006020a9981 */ /* 0x000f62000c1e1100 */
[----:B------:R-:W-:Y:S01]  /*0fb0*/  IADD3 R9, PT, PT, R44, 0x1c0, RZ ;  /* 0x000001c02c097810 */ /* 0x000fe20007ffe0ff */
[----:B------:R-:W0:Y:S08]  /*0fc0*/  @!P2 LDC R11, c[0x0][0x39c] ;  /* 0x0000e700ff0bab82 */ /* 0x000e300000000800 */
[----:B------:R-:W1:Y:S01]  /*0fd0*/  @!P4 LDC R6, c[0x0][0x398] ;  /* 0x0000e600ff06cb82 */ /* 0x000e620000000800 */
[----:B------:R-:W-:-:S02]  /*0fe0*/  ISETP.GE.U32.AND P4, PT, R9, UR44, PT ;  /* 0x0000002c09007c0c */ /* 0x000fc4000bf86070 */
[----:B------:R-:W5:Y:S02]  /*0ff0*/  @!P1 LDG.E R9, desc[UR4][R4.64+0x680] ;  /* 0x0006800404099981 */ /* 0x000f64000c1e1900 */
[----:B------:R-:W-:-:S13]  /*1000*/  ISETP.GE.AND.EX P4, PT, RZ, UR45, PT, P4 ;  /* 0x0000002dff007c0c */ /* 0x000fda000bf86340 */
[C---:B------:R-:W-:Y:S02]  /*1010*/  @!P4 R2UR UR6, R38.reuse ;  /* 0x000000002606c2ca */ /* 0x040fe400000e0000 */
[C---:B------:R-:W-:Y:S02]  /*1020*/  @!P4 R2UR UR7, R39.reuse ;  /* 0x000000002707c2ca */ /* 0x040fe400000e0000 */
[----:B------:R-:W-:Y:S02]  /*1030*/  @!P4 R2UR UR4, R38 ;  /* 0x000000002604c2ca */ /* 0x000fe400000e0000 */
[----:B------:R-:W-:-:S09]  /*1040*/  @!P4 R2UR UR5, R39 ;  /* 0x000000002705c2ca */ /* 0x000fd200000e0000 */
[----:B------:R-:W5:Y:S01]  /*1050*/  @!P4 LDG.E.U8 R12, desc[UR6][R2.64+0x1c0] ;  /* 0x0001c006020cc981 */ /* 0x000f62000c1e1100 */
[----:B0-----:R-:W-:-:S03]  /*1060*/  @!P2 FMUL R14, R14, R11 ;  /* 0x0000000b0e0ea220 */ /* 0x001fc60000400000 */
[----:B------:R-:W5:Y:S01]  /*1070*/  @!P4 LDG.E R11, desc[UR4][R4.64+0x700] ;  /* 0x00070004040bc981 */ /* 0x000f62000c1e1900 */
[-C--:B-1----:R-:W-:Y:S02]  /*1080*/  @!P3 FMNMX R13, R13, R6.reuse, !PT ;  /* 0x000000060d0db209 */ /* 0x082fe40007800000 */
[----:B------:R-:W-:Y:S02]  /*1090*/  @!P3 MOV R91, R6 ;  /* 0x00000006005bb202 */ /* 0x000fe40000000f00 */
[----:B--2---:R-:W-:Y:S02]  /*10a0*/  ISETP.NE.OR P3, PT, R15, RZ, P2 ;  /* 0x000000ff0f00720c */ /* 0x004fe40001765670 */
[----:B------:R-:W-:-:S11]  /*10b0*/  IADD3 R6, PT, PT, R44, 0x1e0, RZ ;  /* 0x000001e02c067810 */ /* 0x000fd60007ffe0ff */
[----:B------:R-:W0:Y:S01]  /*10c0*/  @!P3 LDC R14, c[0x0][0x398] ;  /* 0x0000e600ff0ebb82 */ /* 0x000e220000000800 */
[----:B------:R-:W-:-:S04]  /*10d0*/  ISETP.GE.U32.AND P3, PT, R6, UR44, PT ;  /* 0x0000002c06007c0c */ /* 0x000fc8000bf66070 */
[----:B------:R-:W-:Y:S02]  /*10e0*/  ISETP.GE.AND.EX P3, PT, RZ, UR45, PT, P3 ;  /* 0x0000002dff007c0c */ /* 0x000fe4000bf66330 */
[----:B------:R-:W-:-:S11]  /*10f0*/  MOV R93, 0xff800000 ;  /* 0xff800000005d7802 */ /* 0x000fd60000000f00 */
[C---:B------:R-:W-:Y:S02]  /*1100*/  @!P3 R2UR UR6, R38.reuse ;  /* 0x000000002606b2ca */ /* 0x040fe400000e0000 */
[----:B------:R-:W-:Y:S02]  /*1110*/  @!P3 R2UR UR7, R39 ;  /* 0x000000002707b2ca */ /* 0x000fe400000e0000 */
[-C--:B0-----:R-:W-:Y:S02]  /*1120*/  @!P2 FMNMX R13, R13, R14.reuse, !PT ;  /* 0x0000000e0d0da209 */ /* 0x081fe40007800000 */
[----:B------:R-:W-:Y:S02]  /*1130*/  @!P2 MOV R93, R14 ;  /* 0x0000000e005da202 */ /* 0x000fe40000000f00 */
[----:B------:R-:W-:Y:S02]  /*1140*/  @!P3 R2UR UR4, R38 ;  /* 0x000000002604b2ca */ /* 0x000fe400000e0000 */
[----:B------:R-:W-:-:S05]  /*1150*/  @!P3 R2UR UR5, R39 ;  /* 0x000000002705b2ca */ /* 0x000fca00000e0000 */
[----:B------:R-:W2:Y:S01]  /*1160*/  @!P3 LDG.E.U8 R17, desc[UR6][R2.64+0x1e0] ;  /* 0x0001e0060211b981 */ /* 0x000ea2000c1e1100 */
[----:B----4-:R-:W-:-:S07]  /*1170*/  ISETP.NE.OR P2, PT, R20, RZ, P6 ;  /* 0x000000ff1400720c */ /* 0x010fce0003745670 */
[----:B------:R-:W4:Y:S01]  /*1180*/  @!P3 LDG.E R15, desc[UR4][R4.64+0x780] ;  /* 0x00078004040fb981 */ /* 0x000f22000c1e1900 */
[----:B------:R-:W-:Y:S01]  /*1190*/  IADD3 R6, PT, PT, R44, 0x200, RZ ;  /* 0x000002002c067810 */ /* 0x000fe20007ffe0ff */
[----:B---3--:R-:W-:Y:S02]  /*11a0*/  @!P6 FMUL R16, R16, R19 ;  /* 0x000000131010e220 */ /* 0x008fe40000400000 */
[----:B------:R-:W5:Y:S08]  /*11b0*/  @!P5 LDC R19, c[0x0][0x39c] ;  /* 0x0000e700ff13db82 */ /* 0x000f700000000800 */
[----:B------:R-:W0:Y:S01]  /*11c0*/  @!P2 LDC R16, c[0x0][0x398] ;  /* 0x0000e600ff10ab82 */ /* 0x000e220000000800 */
[----:B------:R-:W-:-:S04]  /*11d0*/  ISETP.GE.U32.AND P2, PT, R6, UR44, PT ;  /* 0x0000002c06007c0c */ /* 0x000fc8000bf46070 */
[----:B------:R-:W-:Y:S02]  /*11e0*/  ISETP.GE.AND.EX P2, PT, RZ, UR45, PT, P2 ;  /* 0x0000002dff007c0c */ /* 0x000fe4000bf46320 */
[----:B------:R-:W-:-:S11]  /*11f0*/  MOV R75, 0xff800000 ;  /* 0xff800000004b7802 */ /* 0x000fd60000000f00 */
[----:B------:R-:W-:Y:S02]  /*1200*/  @!P2 R2UR UR6, R38 ;  /* 0x000000002606a2ca */ /* 0x000fe400000e0000 */
[----:B------:R-:W-:Y:S02]  /*1210*/  @!P2 R2UR UR7, R39 ;  /* 0x000000002707a2ca */ /* 0x000fe400000e0000 */
[-C--:B0-----:R-:W-:Y:S02]  /*1220*/  @!P6 FMNMX R13, R13, R16.reuse, !PT ;  /* 0x000000100d0de209 */ /* 0x081fe40007800000 */
[----:B------:R-:W-:Y:S02]  /*1230*/  @!P6 MOV R75, R16 ;  /* 0x00000010004be202 */ /* 0x000fe40000000f00 */
[----:B------:R-:W-:Y:S01]  /*1240*/  ISETP.NE.OR P6, PT, R21, RZ, P5 ;  /* 0x000000ff1500720c */ /* 0x000fe20002fc5670 */
[----:B------:R-:W-:Y:S01]  /*1250*/  VIADD R6, R44, 0x220 ;  /* 0x000002202c067836 */ /* 0x000fe20000000000 */
[----:B------:R-:W-:Y:S01]  /*1260*/  @!P2 R2UR UR4, R38 ;  /* 0x000000002604a2ca */ /* 0x000fe200000e0000 */
[----:B------:R-:W0:Y:S01]  /*1270*/  @!P4 LDC R16, c[0x0][0x39c] ;  /* 0x0000e700ff10cb82 */ /* 0x000e220000000800 */
[----:B------:R-:W-:-:S03]  /*1280*/  @!P2 R2UR UR5, R39 ;  /* 0x000000002705a2ca */ /* 0x000fc600000e0000 */
[----:B------:R-:W3:Y:S01]  /*1290*/  @!P2 LDG.E.U8 R18, desc[UR6][R2.64+0x200] ;  /* 0x000200060212a981 */ /* 0x000ee2000c1e1100 */
[----:B-----5:R-:W-:-:S09]  /*12a0*/  @!P5 FMUL R8, R8, R19 ;  /* 0x000000130808d220 */ /* 0x020fd20000400000 */
[----:B------:R-:W5:Y:S01]  /*12b0*/  @!P2 LDG.E R14, desc[UR4][R4.64+0x800] ;  /* 0x00080004040ea981 */ /* 0x000f62000c1e1900 */
[----:B------:R-:W1:Y:S01]  /*12c0*/  @!P6 LDC R8, c[0x0][0x398] ;  /* 0x0000e600ff08eb82 */ /* 0x000e620000000800 */
[----:B------:R-:W-:-:S04]  /*12d0*/  ISETP.GE.U32.AND P6, PT, R6, UR44, PT ;  /* 0x0000002c06007c0c */ /* 0x000fc8000bfc6070 */
[----:B------:R-:W-:-:S03]  /*12e0*/  ISETP.GE.AND.EX P6, PT, RZ, UR45, PT, P6 ;  /* 0x0000002dff007c0c */ /* 0x000fc6000bfc6360 */
[----:B------:R-:W0:Y:S01]  /*12f0*/  @!P1 LDC R6, c[0x0][0x39c] ;  /* 0x0000e700ff069b82 */ /* 0x000e220000000800 */
[----:B------:R-:W-:-:S09]  /*1300*/  MOV R73, 0xff800000 ;  /* 0xff80000000497802 */ /* 0x000fd20000000f00 */
[----:B------:R-:W-:Y:S01]  /*1310*/  @!P6 R2UR UR6, R38 ;  /* 0x000000002606e2ca */ /* 0x000fe200000e0000 */
[----:B------:R-:W5:Y:S01]  /*1320*/  @!P6 LDC R19, c[0x0][0x39c] ;  /* 0x0000e700ff13eb82 */ /* 0x000f620000000800 */
[----:B------:R-:W-:Y:S02]  /*1330*/  @!P6 R2UR UR7, R39 ;  /* 0x000000002707e2ca */ /* 0x000fe400000e0000 */
[-C--:B-1----:R-:W-:Y:S02]  /*1340*/  @!P5 FMNMX R13, R13, R8.reuse, !PT ;  /* 0x000000080d0dd209 */ /* 0x082fe40007800000 */
[----:B------:R-:W-:Y:S02]  /*1350*/  @!P5 MOV R73, R8 ;  /* 0x000000080049d202 */ /* 0x000fe40000000f00 */
[----:B------:R-:W-:Y:S02]  /*1360*/  ISETP.NE.OR P5, PT, R10, RZ, P1 ;  /* 0x000000ff0a00720c */ /* 0x000fe40000fa5670 */
[----:B------:R-:W-:-:S02]  /*1370*/  @!P6 R2UR UR4, R38 ;  /* 0x000000002604e2ca */ /* 0x000fc400000e0000 */
[----:B------:R-:W-:-:S03]  /*1380*/  @!P6 R2UR UR5, R39 ;  /* 0x000000002705e2ca */ /* 0x000fc600000e0000 */
[----:B------:R-:W5:Y:S01]  /*1390*/  @!P6 LDG.E.U8 R20, desc[UR6][R2.64+0x220] ;  /* 0x000220060214e981 */ /* 0x000f62000c1e1100 */
[----:B------:R-:W-:Y:S01]  /*13a0*/  IADD3 R8, PT, PT, R44, 0x240, RZ ;  /* 0x000002402c087810 */ /* 0x000fe20007ffe0ff */
[----:B0-----:R-:W-:-:S06]  /*13b0*/  @!P1 FMUL R6, R9, R6 ;  /* 0x0000000609069220 */ /* 0x001fcc0000400000 */
[----:B------:R-:W0:Y:S01]  /*13c0*/  @!P5 LDC R6, c[0x0][0x398] ;  /* 0x0000e600ff06db82 */ /* 0x000e220000000800 */
[----:B------:R-:W-:Y:S02]  /*13d0*/  ISETP.GE.U32.AND P5, PT, R8, UR44, PT ;  /* 0x0000002c08007c0c */ /* 0x000fe4000bfa6070 */
[----:B------:R-:W5:Y:S02]  /*13e0*/  @!P6 LDG.E R8, desc[UR4][R4.64+0x880] ;  /* 0x000880040408e981 */ /* 0x000f64000c1e1900 */
[----:B------:R-:W-:Y:S02]  /*13f0*/  ISETP.GE.AND.EX P5, PT, RZ, UR45, PT, P5 ;  /* 0x0000002dff007c0c */ /* 0x000fe4000bfa6350 */
[----:B------:R-:W-:-:S11]  /*1400*/  MOV R71, 0xff800000 ;  /* 0xff80000000477802 */ /* 0x000fd60000000f00 */
[----:B------:R-:W-:Y:S02]  /*1410*/  @!P5 R2UR UR6, R38 ;  /* 0x000000002606d2ca */ /* 0x000fe400000e0000 */
[----:B------:R-:W-:Y:S02]  /*1420*/  @!P5 R2UR UR7, R39 ;  /* 0x000000002707d2ca */ /* 0x000fe400000e0000 */
[-C--:B0-----:R-:W-:Y:S02]  /*1430*/  @!P1 FMNMX R13, R13, R6.reuse, !PT ;  /* 0x000000060d0d9209 */ /* 0x081fe40007800000 */
[----:B------:R-:W-:Y:S02]  /*1440*/  @!P1 MOV R71, R6 ;  /* 0x0000000600479202 */ /* 0x000fe40000000f00 */
[----:B------:R-:W-:Y:S02]  /*1450*/  ISETP.NE.OR P1, PT, R12, RZ, P4 ;  /* 0x000000ff0c00720c */ /* 0x000fe40002725670 */
[----:B------:R-:W-:-:S02]  /*1460*/  @!P5 R2UR UR4, R38 ;  /* 0x000000002604d2ca */ /* 0x000fc400000e0000 */
[----:B------:R-:W-:-:S03]  /*1470*/  @!P5 R2UR UR5, R39 ;  /* 0x000000002705d2ca */ /* 0x000fc600000e0000 */
[----:B------:R-:W5:Y:S01]  /*1480*/  @!P5 LDG.E.U8 R10, desc[UR6][R2.64+0x240] ;  /* 0x00024006020ad981 */ /* 0x000f62000c1e1100 */
[----:B------:R-:W-:Y:S01]  /*1490*/  IADD3 R9, PT, PT, R44, 0x260, RZ ;  /* 0x000002602c097810 */ /* 0x000fe20007ffe0ff */
[----:B------:R-:W-:Y:S02]  /*14a0*/  @!P4 FMUL R6, R11, R16 ;  /* 0x000000100b06c220 */ /* 0x000fe40000400000 */
[----:B------:R-:W4:Y:S08]  /*14b0*/  @!P3 LDC R16, c[0x0][0x39c] ;  /* 0x0000e700ff10bb82 */ /* 0x000f300000000800 */
[----:B------:R-:W0:Y:S01]  /*14c0*/  @!P1 LDC R6, c[0x0][0x398] ;  /* 0x0000e600ff069b82 */ /* 0x000e220000000800 */
[----:B------:R-:W-:-:S02]  /*14d0*/  ISETP.GE.U32.AND P1, PT, R9, UR44, PT ;  /* 0x0000002c09007c0c */ /* 0x000fc4000bf26070 */
[----:B------:R-:W5:Y:S02]  /*14e0*/  @!P5 LDG.E R9, desc[UR4][R4.64+0x900] ;  /* 0x000900040409d981 */ /* 0x000f64000c1e1900 */
[----:B------:R-:W-:-:S13]  /*14f0*/  ISETP.GE.AND.EX P1, PT, RZ, UR45, PT, P1 ;  /* 0x0000002dff007c0c */ /* 0x000fda000bf26310 */
[----:B------:R-:W-:Y:S02]  /*1500*/  @!P1 R2UR UR4, R38 ;  /* 0x00000000260492ca */ /* 0x000fe400000e0000 */
[----:B------:R-:W-:-:S13]  /*1510*/  @!P1 R2UR UR5, R39 ;  /* 0x00000000270592ca */ /* 0x000fda00000e0000 */
[----:B------:R-:W5:Y:S01]  /*1520*/  @!P1 LDG.E R11, desc[UR4][R4.64+0x980] ;  /* 0x00098004040b9981 */ /* 0x000f62000c1e1900 */
[----:B------:R-:W-:Y:S01]  /*1530*/  MOV R69, 0xff800000 ;  /* 0xff80000000457802 */ /* 0x000fe20000000f00 */
[----:B0-----:R-:W-:Y:S01]  /*1540*/  @!P4 IMAD.MOV.U32 R69, RZ, RZ, R6 ;  /* 0x000000ffff45c224 */ /* 0x001fe200078e0006 */
[----:B------:R-:W-:Y:S02]  /*1550*/  @!P1 R2UR UR6, R38 ;  /* 0x00000000260692ca */ /* 0x000fe400000e0000 */
[----:B------:R-:W-:Y:S02]  /*1560*/  @!P1 R2UR UR7, R39 ;  /* 0x00000000270792ca */ /* 0x000fe400000e0000 */
[----:B------:R-:W-:Y:S02]  /*1570*/  @!P4 FMNMX R13, R13, R6, !PT ;  /* 0x000000060d0dc209 */ /* 0x000fe40007800000 */
[----:B--2---:R-:W-:-:S09]  /*1580*/  ISETP.NE.OR P4, PT, R17, RZ, P3 ;  /* 0x000000ff1100720c */ /* 0x004fd20001f85670 */
[----:B------:R-:W2:Y:S01]  /*1590*/  @!P1 LDG.E.U8 R12, desc[UR6][R2.64+0x260] ;  /* 0x00026006020c9981 */ /* 0x000ea2000c1e1100 */
[----:B------:R-:W5:Y:S01]  /*15a0*/  @!P2 LDC R17, c[0x0][0x39c] ;  /* 0x0000e700ff11ab82 */ /* 0x000f620000000800 */
[----:B----4-:R-:W-:-:S07]  /*15b0*/  @!P3 FMUL R6, R15, R16 ;  /* 0x000000100f06b220 */ /* 0x010fce0000400000 */
        /* <DEDUP_REMOVED lines=8> */
[----:B------:R-:W-:Y:S01]  /*1640*/  @!P4 R2UR UR4, R38 ;  /* 0x000000002604c2ca */ /* 0x000fe200000e0000 */
[----:B------:R-:W0:Y:S01]  /*1650*/  @!P5 LDC R6, c[0x0][0x39c] ;  /* 0x0000e700ff06db82 */ /* 0x000e220000000800 */
[----:B------:R-:W-:-:S05]  /*1660*/  @!P4 R2UR UR5, R39 ;  /* 0x000000002705c2ca */ /* 0x000fca00000e0000 */
[----:B------:R-:W4:Y:S01]  /*1670*/  @!P4 LDG.E.U8 R16, desc[UR6][R2.64+0x280] ;  /* 0x000280060210c981 */ /* 0x000f22000c1e1100 */
[----:B---3--:R-:W-:-:S07]  /*1680*/  ISETP.NE.OR P3, PT, R18, RZ, P2 ;  /* 0x000000ff1200720c */ /* 0x008fce0001765670 */
[----:B------:R-:W3:Y:S01]  /*1690*/  @!P4 LDG.E R15, desc[UR4][R4.64+0xa00] ;  /* 0x000a0004040fc981 */ /* 0x000ee2000c1e1900 */
[----:B-----5:R-:W-:-:S06]  /*16a0*/  @!P2 FMUL R14, R14, R17 ;  /* 0x000000110e0ea220 */ /* 0x020fcc0000400000 */
[----:B------:R-:W1:Y:S01]  /*16b0*/  @!P3 LDC R14, c[0x0][0x398] ;  /* 0x0000e600ff0ebb82 */ /* 0x000e620000000800 */
[----:B------:R-:W-:Y:S02]  /*16c0*/  MOV R37, 0xff800000 ;  /* 0xff80000000257802 */ /* 0x000fe40000000f00 */
[----:B------:R-:W-:-:S04]  /*16d0*/  ISETP.GE.U32.AND P3, PT, R52, UR44, PT ;  /* 0x0000002c34007c0c */ /* 0x000fc8000bf66070 */
[----:B------:R-:W-:Y:S02]  /*16e0*/  ISETP.GE.AND.EX P3, PT, RZ, UR45, PT, P3 ;  /* 0x0000002dff007c0c */ /* 0x000fe4000bf66330 */
[-C--:B-1----:R-:W-:Y:S02]  /*16f0*/  @!P2 FMNMX R13, R13, R14.reuse, !PT ;  /* 0x0000000e0d0da209 */ /* 0x082fe40007800000 */
[----:B------:R-:W-:Y:S02]  /*1700*/  @!P2 MOV R37, R14 ;  /* 0x0000000e0025a202 */ /* 0x000fe40000000f00 */
[----:B------:R-:W-:-:S07]  /*1710*/  ISETP.NE.OR P2, PT, R20, RZ, P6 ;  /* 0x000000ff1400720c */ /* 0x000fce0003745670 */
[----:B------:R-:W-:Y:S01]  /*1720*/  @!P3 R2UR UR6, R38 ;  /* 0x000000002606b2ca */ /* 0x000fe200000e0000 */
[----:B------:R-:W-:Y:S01]  /*1730*/  @!P6 FMUL R8, R8, R19 ;  /* 0x000000130808e220 */ /* 0x000fe20000400000 */
[----:B------:R-:W-:-:S05]  /*1740*/  @!P3 R2UR UR7, R39 ;  /* 0x000000002707b2ca */ /* 0x000fca00000e0000 */
[----:B------:R-:W1:Y:S01]  /*1750*/  @!P2 LDC R8, c[0x0][0x398] ;  /* 0x0000e600ff08ab82 */ /* 0x000e620000000800 */
[----:B------:R-:W-:Y:S02]  /*1760*/  @!P3 R2UR UR4, R38 ;  /* 0x000000002604b2ca */ /* 0x000fe400000e0000 */
[----:B------:R-:W-:-:S05]  /*1770*/  @!P3 R2UR UR5, R39 ;  /* 0x000000002705b2ca */ /* 0x000fca00000e0000 */
[----:B------:R-:W5:Y:S01]  /*1780*/  @!P3 LDG.E.U8 R18, desc[UR6][R2.64+0x2a0] ;  /* 0x0002a0060212b981 */ /* 0x000f62000c1e1100 */
[----:B------:R-:W-:-:S07]  /*1790*/  MOV R41, 0xff800000 ;  /* 0xff80000000297802 */ /* 0x000fce0000000f00 */
[----:B------:R-:W5:Y:S01]  /*17a0*/  @!P3 LDG.E R17, desc[UR4][R4.64+0xa80] ;  /* 0x000a80040411b981 */ /* 0x000f62000c1e1900 */
[-C--:B-1----:R-:W-:Y:S02]  /*17b0*/  @!P6 FMNMX R13, R13, R8.reuse, !PT ;  /* 0x000000080d0de209 */ /* 0x082fe40007800000 */
[----:B------:R-:W-:Y:S02]  /*17c0*/  @!P6 MOV R41, R8 ;  /* 0x000000080029e202 */ /* 0x000fe40000000f00 */
[----:B------:R-:W-:-:S04]  /*17d0*/  ISETP.GE.U32.AND P6, PT, R53, UR44, PT ;  /* 0x0000002c35007c0c */ /* 0x000fc8000bfc6070 */
[----:B------:R-:W-:Y:S02]  /*17e0*/  ISETP.GE.AND.EX P6, PT, RZ, UR45, PT, P6 ;  /* 0x0000002dff007c0c */ /* 0x000fe4000bfc6360 */
[----:B------:R-:W-:Y:S02]  /*17f0*/  ISETP.NE.OR P2, PT, R10, RZ, P5 ;  /* 0x000000ff0a00720c */ /* 0x000fe40002f45670 */
[----:B------:R-:W1:Y:S09]  /*1800*/  @!P1 LDC R10, c[0x0][0x39c] ;  /* 0x0000e700ff0a9b82 */ /* 0x000e720000000800 */
[----:B------:R-:W-:-:S02]  /*1810*/  @!P6 R2UR UR6, R38 ;  /* 0x000000002606e2ca */ /* 0x000fc400000e0000 */
[C---:B------:R-:W-:Y:S02]  /*1820*/  @!P6 R2UR UR7, R39.reuse ;  /* 0x000000002707e2ca */ /* 0x040fe400000e0000 */
[----:B------:R-:W-:Y:S02]  /*1830*/  @!P6 R2UR UR4, R38 ;  /* 0x000000002604e2ca */ /* 0x000fe400000e0000 */
[----:B------:R-:W-:-:S09]  /*1840*/  @!P6 R2UR UR5, R39 ;  /* 0x000000002705e2ca */ /* 0x000fd200000e0000 */
[----:B------:R-:W5:Y:S04]  /*1850*/  @!P6 LDG.E.U8 R19, desc[UR6][R2.64+0x2c0] ;  /* 0x0002c0060213e981 */ /* 0x000f68000c1e1100 */
[----:B------:R-:W5:Y:S01]  /*1860*/  @!P6 LDG.E R8, desc[UR4][R4.64+0xb00] ;  /* 0x000b00040408e981 */ /* 0x000f62000c1e1900 */
[----:B------:R-:W-:Y:S01]  /*1870*/  MOV R43, 0xff800000 ;  /* 0xff800000002b7802 */ /* 0x000fe20000000f00 */
[----:B0-----:R-:W-:-:S06]  /*1880*/  @!P5 FMUL R6, R9, R6 ;  /* 0x000000060906d220 */ /* 0x001fcc0000400000 */
[----:B------:R-:W0:Y:S01]  /*1890*/  @!P2 LDC R6, c[0x0][0x398] ;  /* 0x0000e600ff06ab82 */ /* 0x000e220000000800 */
[----:B------:R-:W-:-:S04]  /*18a0*/  ISETP.GE.U32.AND P2, PT, R54, UR44, PT ;  /* 0x0000002c36007c0c */ /* 0x000fc8000bf46070 */
[----:B------:R-:W-:-:S13]  /*18b0*/  ISETP.GE.AND.EX P2, PT, RZ, UR45, PT, P2 ;  /* 0x0000002dff007c0c */ /* 0x000fda000bf46320 */
[C---:B------:R-:W-:Y:S02]  /*18c0*/  @!P2 R2UR UR6, R38.reuse ;  /* 0x000000002606a2ca */ /* 0x040fe400000e0000 */
[C---:B------:R-:W-:Y:S02]  /*18d0*/  @!P2 R2UR UR7, R39.reuse ;  /* 0x000000002707a2ca */ /* 0x040fe400000e0000 */
[----:B------:R-:W-:Y:S02]  /*18e0*/  @!P2 R2UR UR4, R38 ;  /* 0x000000002604a2ca */ /* 0x000fe400000e0000 */
[----:B------:R-:W-:Y:S01]  /*18f0*/  @!P2 R2UR UR5, R39 ;  /* 0x000000002705a2ca */ /* 0x000fe200000e0000 */
[----:B0-----:R-:W-:Y:S01]  /*1900*/  @!P5 IMAD.MOV.U32 R43, RZ, RZ, R6 ;  /* 0x000000ffff2bd224 */ /* 0x001fe200078e0006 */
[----:B------:R-:W-:Y:S01]  /*1910*/  @!P5 FMNMX R13, R13, R6, !PT ;  /* 0x000000060d0dd209 */ /* 0x000fe20007800000 */
[----:B-1----:R-:W-:-:S06]  /*1920*/  @!P1 FMUL R6, R11, R10 ;  /* 0x0000000a0b069220 */ /* 0x002fcc0000400000 */
[----:B------:R-:W5:Y:S04]  /*1930*/  @!P2 LDG.E.U8 R10, desc[UR6][R2.64+0x2e0] ;  /* 0x0002e006020aa981 */ /* 0x000f68000c1e1100 */
[----:B------:R-:W5:Y:S01]  /*1940*/  @!P2 LDG.E R9, desc[UR4][R4.64+0xb80] ;  /* 0x000b80040409a981 */ /* 0x000f62000c1e1900 */
[----:B--2---:R-:W-:Y:S02]  /*1950*/  ISETP.NE.OR P5, PT, R12, RZ, P1 ;  /* 0x000000ff0c00720c */ /* 0x004fe40000fa5670 */
[----:B------:R-:W3:Y:S11]  /*1960*/  @!P4 LDC R12, c[0x0][0x39c] ;  /* 0x0000e700ff0ccb82 */ /* 0x000ef60000000800 */
[----:B------:R-:W0:Y:S01]  /*1970*/  @!P5 LDC R6, c[0x0][0x398] ;  /* 0x0000e600ff06db82 */ /* 0x000e220000000800 */
[----:B------:R-:W-:-:S02]  /*1980*/  ISETP.GE.U32.AND P5, PT, R55, UR44, PT ;  /* 0x0000002c37007c0c */ /* 0x000fc4000bfa6070 */
[----:B------:R-:W-:Y:S02]  /*1990*/  MOV R35, 0xff800000 ;  /* 0xff80000000237802 */ /* 0x000fe40000000f00 */
[-C--:B0-----:R-:W-:Y:S02]  /*19a0*/  @!P1 FMNMX R13, R13, R6.reuse, !PT ;  /* 0x000000060d0d9209 */ /* 0x081fe40007800000 */
[----:B------:R-:W-:Y:S02]  /*19b0*/  @!P1 MOV R35, R6 ;  /* 0x0000000600239202 */ /* 0x000fe40000000f00 */
[----:B------:R-:W-:Y:S02]  /*19c0*/  ISETP.GE.AND.EX P1, PT, RZ, UR45, PT, P5 ;  /* 0x0000002dff007c0c */ /* 0x000fe4000bf26350 */
[----:B----4-:R-:W-:Y:S01]  /*19d0*/  ISETP.NE.OR P5, PT, R16, RZ, P4 ;  /* 0x000000ff1000720c */ /* 0x010fe200027a5670 */
[----:B---3--:R-:W-:-:S12]  /*19e0*/  @!P4 FMUL R6, R15, R12 ;  /* 0x0000000c0f06c220 */ /* 0x008fd80000400000 */
[----:B------:R-:W0:Y:S01]  /*19f0*/  @!P5 LDC R6, c[0x0][0x398] ;  /* 0x0000e600ff06db82 */ /* 0x000e220000000800 */
[----:B------:R-:W-:Y:S02]  /*1a00*/  MOV R31, 0xff800000 ;  /* 0xff800000001f7802 */ /* 0x000fe40000000f00 */
[----:B------:R-:W-:Y:S02]  /*1a10*/  @!P1 R2UR UR4, R38 ;  /* 0x00000000260492ca */ /* 0x000fe400000e0000 */
[----:B------:R-:W-:Y:S02]  /*1a20*/  @!P1 R2UR UR5, R39 ;  /* 0x00000000270592ca */ /* 0x000fe400000e0000 */
[----:B------:R-:W-:Y:S02]  /*1a30*/  ISETP.GE.U32.AND P5, PT, R56, UR44, PT ;  /* 0x0000002c38007c0c */ /* 0x000fe4000bfa6070 */
[----:B0-----:R-:W-:-:S09]  /*1a40*/  @!P4 FMNMX R13, R13, R6, !PT ;  /* 0x000000060d0dc209 */ /* 0x001fd20007800000 */
[----:B------:R-:W2:Y:S01]  /*1a50*/  @!P1 LDG.E R11, desc[UR4][R4.64+0xc00] ;  /* 0x000c0004040b9981 */ /* 0x000ea2000c1e1900 */
[----:B------:R-:W-:Y:S02]  /*1a60*/  @!P4 MOV R31, R6 ;  /* 0x00000006001fc202 */ /* 0x000fe40000000f00 */
[----:B------:R-:W0:Y:S01]  /*1a70*/  @!P3 LDC R6, c[0x0][0x39c] ;  /* 0x0000e700ff06bb82 */ /* 0x000e220000000800 */
[----:B------:R-:W-:Y:S02]  /*1a80*/  @!P1 R2UR UR6, R38 ;  /* 0x00000000260692ca */ /* 0x000fe400000e0000 */
[----:B------:R-:W-:Y:S02]  /*1a90*/  @!P1 R2UR UR7, R39 ;  /* 0x00000000270792ca */ /* 0x000fe400000e0000 */
[----:B------:R-:W-:-:S11]  /*1aa0*/  ISETP.GE.AND.EX P5, PT, RZ, UR45, PT, P5 ;  /* 0x0000002dff007c0c */ /* 0x000fd6000bfa6350 */
[----:B------:R-:W3:Y:S02]  /*1ab0*/  @!P1 LDG.E.U8 R12, desc[UR6][R2.64+0x300] ;  /* 0x00030006020c9981 */ /* 0x000ee4000c1e1100 */
[----:B------:R-:W-:Y:S02]  /*1ac0*/  @!P5 R2UR UR6, R38 ;  /* 0x000000002606d2ca */ /* 0x000fe400000e0000 */
[----:B-----5:R-:W-:Y:S01]  /*1ad0*/  ISETP.NE.OR P4, PT, R18, RZ, P3 ;  /* 0x000000ff1200720c */ /* 0x020fe20001f85670 */
[----:B0-----:R-:W-:Y:S01]  /*1ae0*/  @!P3 FMUL R6, R17, R6 ;  /* 0x000000061106b220 */ /* 0x001fe20000400000 */
[----:B------:R-:W-:Y:S01]  /*1af0*/  @!P5 R2UR UR7, R39 ;  /* 0x000000002707d2ca */ /* 0x000fe200000e0000 */
[----:B------:R-:W0:Y:S10]  /*1b00*/  @!P6 LDC R17, c[0x0][0x39c] ;  /* 0x0000e700ff11eb82 */ /* 0x000e340000000800 */
[----:B------:R-:W1:Y:S01]  /*1b10*/  @!P4 LDC R6, c[0x0][0x398] ;  /* 0x0000e600ff06cb82 */ /* 0x000e620000000800 */
[----:B------:R-:W-:-:S02]  /*1b20*/  @!P5 R2UR UR4, R38 ;  /* 0x000000002604d2ca */ /* 0x000fc400000e0000 */
[----:B------:R-:W-:Y:S01]  /*1b30*/  @!P5 R2UR UR5, R39 ;  /* 0x000000002705d2ca */ /* 0x000fe200000e0000 */
[----:B------:R-:W4:Y:S01]  /*1b40*/  @!P5 LDG.E.U8 R15, desc[UR6][R2.64+0x320] ;  /* 0x00032006020fd981 */ /* 0x000f22000c1e1100 */
[----:B------:R-:W-:-:S11]  /*1b50*/  MOV R33, 0xff800000 ;  /* 0xff80000000217802 */ /* 0x000fd60000000f00 */
[----:B------:R-:W5:Y:S01]  /*1b60*/  @!P5 LDG.E R14, desc[UR4][R4.64+0xc80] ;  /* 0x000c8004040ed981 */ /* 0x000f62000c1e1900 */
[-C--:B-1----:R-:W-:Y:S02]  /*1b70*/  @!P3 FMNMX R13, R13, R6.reuse, !PT ;  /* 0x000000060d0db209 */ /* 0x082fe40007800000 */
[----:B------:R-:W-:Y:S02]  /*1b80*/  @!P3 MOV R33, R6 ;  /* 0x000000060021b202 */ /* 0x000fe40000000f00 */
[----:B------:R-:W1:Y:S01]  /*1b90*/  @!P2 LDC R6, c[0x0][0x39c] ;  /* 0x0000e700ff06ab82 */ /* 0x000e620000000800 */
[----:B------:R-:W-:Y:S01]  /*1ba0*/  ISETP.NE.OR P3, PT, R19, RZ, P6 ;  /* 0x000000ff1300720c */ /* 0x000fe20003765670 */
[----:B0-----:R-:W-:-:S12]  /*1bb0*/  @!P6 FMUL R8, R8, R17 ;  /* 0x000000110808e220 */ /* 0x001fd80000400000 */
[----:B------:R-:W0:Y:S01]  /*1bc0*/  @!P3 LDC R8, c[0x0][0x398] ;  /* 0x0000e600ff08bb82 */ /* 0x000e220000000800 */
[----:B------:R-:W-:Y:S02]  /*1bd0*/  MOV R17, 0xff800000 ;  /* 0xff80000000117802 */ /* 0x000fe40000000f00 */
[-C--:B0-----:R-:W-:Y:S02]  /*1be0*/  @!P6 FMNMX R13, R13, R8.reuse, !PT ;  /* 0x000000080d0de209 */ /* 0x081fe40007800000 */
[----:B------:R-:W-:Y:S02]  /*1bf0*/  @!P6 MOV R17, R8 ;  /* 0x000000080011e202 */ /* 0x000fe40000000f00 */
[----:B------:R-:W-:Y:S01]  /*1c00*/  ISETP.GE.U32.AND P6, PT, R58, UR44, PT ;  /* 0x0000002c3a007c0c */ /* 0x000fe2000bfc6070 */
[----:B------:R-:W2:Y:S01]  /*1c10*/  @!P1 LDC R8, c[0x0][0x39c] ;  /* 0x0000e700ff089b82 */ /* 0x000ea20000000800 */
[----:B------:R-:W-:Y:S01]  /*1c20*/  ISETP.NE.OR P3, PT, R10, RZ, P2 ;  /* 0x000000ff0a00720c */ /* 0x000fe20001765670 */
[----:B-1----:R-:W-:-:S12]  /*1c30*/  @!P2 FMUL R6, R9, R6 ;  /* 0x000000060906a220 */ /* 0x002fd80000400000 */
[----:B------:R-:W0:Y:S01]  /*1c40*/  @!P3 LDC R6, c[0x0][0x398] ;  /* 0x0000e600ff06bb82 */ /* 0x000e220000000800 */
[----:B------:R-:W-:-:S13]  /*1c50*/  ISETP.GE.AND.EX P3, PT, RZ, UR45, PT, P6 ;  /* 0x0000002dff007c0c */ /* 0x000fda000bf66360 */
[----:B------:R-:W-:Y:S02]  /*1c60*/  @!P3 R2UR UR6, R38 ;  /* 0x000000002606b2ca */ /* 0x000fe400000e0000 */
[----:B------:R-:W-:-:S13]  /*1c70*/  @!P3 R2UR UR7, R39 ;  /* 0x000000002707b2ca */ /* 0x000fda00000e0000 */
[----:B------:R-:W5:Y:S01]  /*1c80*/  @!P3 LDG.E.U8 R10, desc[UR6][R2.64+0x360] ;  /* 0x00036006020ab981 */ /* 0x000f62000c1e1100 */
[----:B------:R-:W-:Y:S01]  /*1c90*/  IMAD.MOV.U32 R9, RZ, RZ, -0x800000 ;  /* 0xff800000ff097424 */ /* 0x000fe200078e00ff */
[-C--:B0-----:R-:W-:Y:S02]  /*1ca0*/  @!P2 MOV R9, R6.reuse ;  /* 0x000000060009a202 */ /* 0x081fe40000000f00 */
[----:B------:R-:W-:Y:S02]  /*1cb0*/  @!P2 FMNMX R13, R13, R6, !PT ;  /* 0x000000060d0da209 */ /* 0x000fe40007800000 */
[----:B------:R-:W-:-:S04]  /*1cc0*/  ISETP.GE.U32.AND P4, PT, R57, UR44, PT ;  /* 0x0000002c39007c0c */ /* 0x000fc8000bf86070 */
[----:B------:R-:W-:-:S13]  /*1cd0*/  ISETP.GE.AND.EX P4, PT, RZ, UR45, PT, P4 ;  /* 0x0000002dff007c0c */ /* 0x000fda000bf86340 */
[----:B------:R-:W-:Y:S02]  /*1ce0*/  @!P4 R2UR UR4, R38 ;  /* 0x000000002604c2ca */ /* 0x000fe400000e0000 */
[----:B------:R-:W-:Y:S01]  /*1cf0*/  @!P4 R2UR UR5, R39 ;  /* 0x000000002705c2ca */ /* 0x000fe200000e0000 */
[----:B--2---:R-:W-:-:S12]  /*1d00*/  @!P1 FMUL R6, R11, R8 ;  /* 0x000000080b069220 */ /* 0x004fd80000400000 */
[----:B------:R-:W2:Y:S01]  /*1d10*/  @!P4 LDG.E R16, desc[UR4][R4.64+0xd00] ;  /* 0x000d00040410c981 */ /* 0x000ea2000c1e1900 */
[----:B------:R-:W5:Y:S01]  /*1d20*/  @!P5 LDC R11, c[0x0][0x39c] ;  /* 0x0000e700ff0bdb82 */ /* 0x000f620000000800 */
[----:B---3--:R-:W-:Y:S02]  /*1d30*/  ISETP.NE.OR P6, PT, R12, RZ, P1 ;  /* 0x000000ff0c00720c */ /* 0x008fe40000fc5670 */
[----:B------:R-:W3:Y:S11]  /*1d40*/  @!P4 LDG.E.U8 R18, desc[UR4][R2.64+0x340] ;  /* 0x000340040212c981 */ /* 0x000ef6000c1e1100 */
[----:B------:R-:W0:Y:S01]  /*1d50*/  @!P6 LDC R6, c[0x0][0x398] ;  /* 0x0000e600ff06eb82 */ /* 0x000e220000000800 */
[----:B------:R-:W-:-:S02]  /*1d60*/  ISETP.GE.U32.AND P2, PT, R59, UR44, PT ;  /* 0x0000002c3b007c0c */ /* 0x000fc4000bf46070 */
[----:B------:R-:W-:Y:S02]  /*1d70*/  @!P3 R2UR UR4, R38 ;  /* 0x000000002604b2ca */ /* 0x000fe400000e0000 */
[----:B------:R-:W-:Y:S02]  /*1d80*/  @!P3 R2UR UR5, R39 ;  /* 0x000000002705b2ca */ /* 0x000fe400000e0000 */
[----:B------:R-:W-:Y:S02]  /*1d90*/  ISETP.GE.AND.EX P2, PT, RZ, UR45, PT, P2 ;  /* 0x0000002dff007c0c */ /* 0x000fe4000bf46320 */
[----:B------:R-:W-:-:S09]  /*1da0*/  MOV R19, 0xff800000 ;  /* 0xff80000000137802 */ /* 0x000fd20000000f00 */
[----:B------:R-:W3:Y:S01]  /*1db0*/  @!P3 LDG.E R8, desc[UR4][R4.64+0xd80] ;  /* 0x000d80040408b981 */ /* 0x000ee2000c1e1900 */
[----:B----4-:R-:W-:Y:S01]  /*1dc0*/  ISETP.NE.OR P6, PT, R15, RZ, P5 ;  /* 0x000000ff0f00720c */ /* 0x010fe20002fc5670 */
[----:B-----5:R-:W-:Y:S01]  /*1dd0*/  @!P5 FMUL R14, R14, R11 ;  /* 0x0000000b0e0ed220 */ /* 0x020fe20000400000 */
[----:B------:R-:W-:Y:S01]  /*1de0*/  @!P2 R2UR UR4, R38 ;  /* 0x000000002604a2ca */ /* 0x000fe200000e0000 */
[----:B------:R-:W2:Y:S10]  /*1df0*/  @!P4 LDC R15, c[0x0][0x39c] ;  /* 0x0000e700ff0fcb82 */ /* 0x000eb40000000800 */
[----:B------:R-:W1:Y:S01]  /*1e00*/  @!P6 LDC R14, c[0x0][0x398] ;  /* 0x0000e600ff0eeb82 */ /* 0x000e620000000800 */
[----:B------:R-:W-:-:S02]  /*1e10*/  @!P2 R2UR UR5, R39 ;  /* 0x000000002705a2ca */ /* 0x000fc400000e0000 */
[----:B0-----:R-:W-:-:S11]  /*1e20*/  @!P1 FMNMX R13, R13, R6, !PT ;  /* 0x000000060d0d9209 */ /* 0x001fd60007800000 */
[----:B------:R-:W4:Y:S01]  /*1e30*/  @!P2 LDG.E R11, desc[UR4][R4.64+0xe00] ;  /* 0x000e0004040ba981 */ /* 0x000f22000c1e1900 */
[-C--:B-1----:R-:W-:Y:S02]  /*1e40*/  @!P5 MOV R19, R14.reuse ;  /* 0x0000000e0013d202 */ /* 0x082fe40000000f00 */
[----:B------:R-:W-:Y:S02]  /*1e50*/  @!P5 FMNMX R13, R13, R14, !PT ;  /* 0x0000000e0d0dd209 */ /* 0x000fe40007800000 */
[----:B------:R-:W-:Y:S01]  /*1e60*/  ISETP.GE.U32.AND P5, PT, R60, UR44, PT ;  /* 0x0000002c3c007c0c */ /* 0x000fe2000bfa6070 */
[----:B------:R-:W5:Y:S03]  /*1e70*/  @!P2 LDG.E.U8 R14, desc[UR4][R2.64+0x380] ;  /* 0x00038004020ea981 */ /* 0x000f66000c1e1100 */
[----:B------:R-:W-:-:S13]  /*1e80*/  ISETP.GE.AND.EX P5, PT, RZ, UR45, PT, P5 ;  /* 0x0000002dff007c0c */ /* 0x000fda000bfa6350 */
[----:B------:R-:W-:Y:S02]  /*1e90*/  @!P5 R2UR UR4, R38 ;  /* 0x000000002604d2ca */ /* 0x000fe400000e0000 */
[----:B------:R-:W-:-:S13]  /*1ea0*/  @!P5 R2UR UR5, R39 ;  /* 0x000000002705d2ca */ /* 0x000fda00000e0000 */
[----:B------:R-:W5:Y:S01]  /*1eb0*/  @!P5 LDG.E.U8 R12, desc[UR4][R2.64+0x3a0] ;  /* 0x0003a004020cd981 */ /* 0x000f62000c1e1100 */
[----:B------:R-:W-:-:S03]  /*1ec0*/  ISETP.NE.OR P6, PT, R10, RZ, P3 ;  /* 0x000000ff0a00720c */ /* 0x000fc60001fc5670 */
[----:B------:R-:W5:Y:S01]  /*1ed0*/  @!P5 LDG.E R10, desc[UR4][R4.64+0xe80] ;  /* 0x000e8004040ad981 */ /* 0x000f62000c1e1900 */
[----:B------:R-:W-:Y:S02]  /*1ee0*/  MOV R27, 0xff800000 ;  /* 0xff800000001b7802 */ /* 0x000fe40000000f00 */
[----:B------:R-:W-:Y:S02]  /*1ef0*/  @!P1 MOV R27, R6 ;  /* 0x00000006001b9202 */ /* 0x000fe40000000f00 */
[----:B------:R-:W4:Y:S01]  /*1f00*/  @!P2 LDC R6, c[0x0][0x39c] ;  /* 0x0000e700ff06ab82 */ /* 0x000f220000000800 */
[----:B--2---:R-:W-:-:S07]  /*1f10*/  @!P4 FMUL R16, R16, R15 ;  /* 0x0000000f1010c220 */ /* 0x004fce0000400000 */
[----:B------:R-:W0:Y:S01]  /*1f20*/  @!P3 LDC R15, c[0x0][0x39c] ;  /* 0x0000e700ff0fbb82 */ /* 0x000e220000000800 */
[----:B---3--:R-:W-:-:S13]  /*1f30*/  ISETP.NE.OR P1, PT, R18, RZ, P4 ;  /* 0x000000ff1200720c */ /* 0x008fda0002725670 */
[----:B------:R-:W1:Y:S01]  /*1f40*/  @!P1 LDC R16, c[0x0][0x398] ;  /* 0x0000e600ff109b82 */ /* 0x000e620000000800 */
[----:B0-----:R-:W-:-:S07]  /*1f50*/  @!P3 FMUL R8, R8, R15 ;  /* 0x0000000f0808b220 */ /* 0x001fce0000400000 */
[----:B------:R-:W0:Y:S08]  /*1f60*/  @!P5 LDC R15, c[0x0][0x39c] ;  /* 0x0000e700ff0fdb82 */ /* 0x000e300000000800 */
[----:B------:R-:W2:Y:S01]  /*1f70*/  @!P6 LDC R8, c[0x0][0x398] ;  /* 0x0000e600ff08eb82 */ /* 0x000ea20000000800 */
[----:B------:R-:W-:-:S04]  /*1f80*/  ISETP.GE.U32.AND P1, PT, R61, UR44, PT ;  /* 0x0000002c3d007c0c */ /* 0x000fc8000bf26070 */
[----:B------:R-:W-:Y:S02]  /*1f90*/  ISETP.GE.AND.EX P1, PT, RZ, UR45, PT, P1 ;  /* 0x0000002dff007c0c */ /* 0x000fe4000bf26310 */
[----:B-1----:R-:W-:Y:S02]  /*1fa0*/  @!P4 FMNMX R13, R13, R16, !PT ;  /* 0x000000100d0dc209 */ /* 0x002fe40007800000 */
[----:B------:R-:W-:Y:S01]  /*1fb0*/  MOV R23, 0xff800000 ;  /* 0xff80000000177802 */ /* 0x000fe20000000f00 */
[----:B----4-:R-:W-:Y:S01]  /*1fc0*/  @!P2 FMUL R6, R11, R6 ;  /* 0x000000060b06a220 */ /* 0x010fe20000400000 */
[----:B-----5:R-:W-:-:S13]  /*1fd0*/  ISETP.NE.OR P6, PT, R14, RZ, P2 ;  /* 0x000000ff0e00720c */ /* 0x020fda00017c5670 */
[----:B------:R-:W1:Y:S01]  /*1fe0*/  @!P6 LDC R6, c[0x0][0x398] ;  /* 0x0000e600ff06eb82 */ /* 0x000e620000000800 */
[----:B--2---:R-:W-:Y:S02]  /*1ff0*/  @!P3 FMNMX R13, R13, R8, !PT ;  /* 0x000000080d0db209 */ /* 0x004fe40007800000 */
[----:B------:R-:W-:Y:S02]  /*2000*/  @!P1 R2UR UR4, R38 ;  /* 0x00000000260492ca */ /* 0x000fe400000e0000 */
[----:B------:R-:W-:Y:S02]  /*2010*/  ISETP.NE.OR P6, PT, R12, RZ, P5 ;  /* 0x000000ff0c00720c */ /* 0x000fe40002fc5670 */
[----:B------:R-:W-:Y:S02]  /*2020*/  @!P1 R2UR UR5, R39 ;  /* 0x00000000270592ca */ /* 0x000fe400000e0000 */
[-C--:B-1----:R-:W-:Y:S02]  /*2030*/  @!P2 MOV R23, R6.reuse ;  /* 0x000000060017a202 */ /* 0x082fe40000000f00 */
[----:B------:R-:W-:-:S02]  /*2040*/  @!P2 FMNMX R13, R13, R6, !PT ;  /* 0x000000060d0da209 */ /* 0x000fc40007800000 */
[----:B------:R-:W-:Y:S01]  /*2050*/  ISETP.GE.U32.AND P2, PT, R62, UR44, PT ;  /* 0x0000002c3e007c0c */ /* 0x000fe2000bf46070 */
[----:B------:R-:W1:Y:S03]  /*2060*/  @!P1 LDC R6, c[0x0][0x39c] ;  /* 0x0000e700ff069b82 */ /* 0x000e660000000800 */
[----:B------:R-:W-:-:S03]  /*2070*/  ISETP.GE.AND.EX P2, PT, RZ, UR45, PT, P2 ;  /* 0x0000002dff007c0c */ /* 0x000fc6000bf46320 */
[----:B------:R-:W1:Y:S01]  /*2080*/  @!P1 LDG.E R11, desc[UR4][R4.64+0xf00] ;  /* 0x000f0004040b9981 */ /* 0x000e62000c1e1900 */
[----:B------:R-:W-:-:S09]  /*2090*/  MOV R25, 0xff800000 ;  /* 0xff80000000197802 */ /* 0x000fd20000000f00 */
[----:B------:R-:W-:Y:S02]  /*20a0*/  @!P2 R2UR UR6, R38 ;  /* 0x000000002606a2ca */ /* 0x000fe400000e0000 */
[----:B------:R-:W-:Y:S02]  /*20b0*/  @!P2 R2UR UR7, R39 ;  /* 0x000000002707a2ca */ /* 0x000fe400000e0000 */
[----:B------:R-:W-:Y:S01]  /*20c0*/  MOV R29, 0xff800000 ;  /* 0xff800000001d7802 */ /* 0x000fe20000000f00 */
[----:B------:R-:W-:-:S10]  /*20d0*/  @!P3 IMAD.MOV.U32 R29, RZ, RZ, R8 ;  /* 0x000000ffff1db224 */ /* 0x000fd400078e0008 */
[----:B------:R-:W2:Y:S01]  /*20e0*/  @!P2 LDG.E.U8 R8, desc[UR6][R2.64+0x3e0] ;  /* 0x0003e0060208a981 */ /* 0x000ea2000c1e1100 */
[----:B0-----:R-:W-:-:S06]  /*20f0*/  @!P5 FMUL R10, R10, R15 ;  /* 0x0000000f0a0ad220 */ /* 0x001fcc0000400000 */
[----:B------:R-:W0:Y:S02]  /*2100*/  @!P6 LDC R10, c[0x0][0x398] ;  /* 0x0000e600ff0aeb82 */ /* 0x000e240000000800 */
[-C--:B0-----:R-:W-:Y:S02]  /*2110*/  @!P5 MOV R25, R10.reuse ;  /* 0x0000000a0019d202 */ /* 0x081fe40000000f00 */
[----:B------:R-:W-:Y:S02]  /*2120*/  @!P5 FMNMX R13, R13, R10, !PT ;  /* 0x0000000a0d0dd209 */ /* 0x000fe40007800000 */
[----:B------:R-:W3:Y:S01]  /*2130*/  @!P1 LDG.E.U8 R10, desc[UR4][R2.64+0x3c0] ;  /* 0x0003c004020a9981 */ /* 0x000ee2000c1e1100 */
[----:B------:R-:W-:Y:S02]  /*2140*/  @!P2 R2UR UR4, R38 ;  /* 0x000000002604a2ca */ /* 0x000fe400000e0000 */
[----:B------:R-:W-:-:S13]  /*2150*/  @!P2 R2UR UR5, R39 ;  /* 0x000000002705a2ca */ /* 0x000fda00000e0000 */
[----:B------:R-:W4:Y:S01]  /*2160*/  @!P2 LDG.E R4, desc[UR4][R4.64+0xf80] ;  /* 0x000f80040404a981 */ /* 0x000f22000c1e1900 */
[----:B------:R-:W-:Y:S02]  /*2170*/  MOV R21, 0xff800000 ;  /* 0xff80000000157802 */ /* 0x000fe40000000f00 */
[----:B------:R-:W-:Y:S01]  /*2180*/  @!P4 MOV R21, R16 ;  /* 0x000000100015c202 */ /* 0x000fe20000000f00 */
[----:B------:R-:W-:Y:S01]  /*2190*/  UMOV UR4, 0xffffffff ;  /* 0xffffffff00047882 */ /* 0x000fe20000000000 */
[----:B------:R-:W-:Y:S01]  /*21a0*/  MOV R67, 0xff800000 ;  /* 0xff80000000437802 */ /* 0x000fe20000000f00 */
[----:B------:R-:W-:Y:S02]  /*21b0*/  IMAD.MOV.U32 R65, RZ, RZ, -0x800000 ;  /* 0xff800000ff417424 */ /* 0x000fe400078e00ff */
[----:B-1----:R-:W-:Y:S02]  /*21c0*/  @!P1 FMUL R6, R11, R6 ;  /* 0x000000060b069220 */ /* 0x002fe40000400000 */
[----:B------:R-:W4:Y:S01]  /*21d0*/  @!P2 LDC R11, c[0x0][0x39c] ;  /* 0x0000e700ff0bab82 */ /* 0x000f220000000800 */
[----:B--2---:R-:W-:-:S02]  /*21e0*/  ISETP.NE.OR P4, PT, R8, RZ, P2 ;  /* 0x000000ff0800720c */ /* 0x004fc40001785670 */
[----:B------:R-:W-:Y:S02]  /*21f0*/  MOV R8, 0xff800000 ;  /* 0xff80000000087802 */ /* 0x000fe40000000f00 */
[----:B------:R-:W-:Y:S02]  /*2200*/  @!P0 MOV R8, R0 ;  /* 0x0000000000088202 */ /* 0x000fe40000000f00 */
[----:B---3--:R-:W-:-:S13]  /*2210*/  ISETP.NE.OR P3, PT, R10, RZ, P1 ;  /* 0x000000ff0a00720c */ /* 0x008fda0000f65670 */
[----:B------:R-:W0:Y:S01]  /*2220*/  @!P3 LDC R6, c[0x0][0x398] ;  /* 0x0000e600ff06bb82 */ /* 0x000e220000000800 */
[----:B----4-:R-:W-:-:S07]  /*2230*/  @!P2 FMUL R10, R4, R11 ;  /* 0x0000000b040aa220 */ /* 0x010fce0000400000 */
[----:B------:R-:W1:Y:S01]  /*2240*/  @!P4 LDC R10, c[0x0][0x398] ;  /* 0x0000e600ff0acb82 */ /* 0x000e620000000800 */
[-C--:B0-----:R-:W-:Y:S02]  /*2250*/  @!P1 FMNMX R13, R13, R6.reuse, !PT ;  /* 0x000000060d0d9209 */ /* 0x081fe40007800000 */
[----:B------:R-:W-:Y:S02]  /*2260*/  @!P1 MOV R67, R6 ;  /* 0x0000000600439202 */ /* 0x000fe40000000f00 */
[-C--:B-1----:R-:W-:Y:S02]  /*2270*/  @!P2 MOV R65, R10.reuse ;  /* 0x0000000a0041a202 */ /* 0x082fe40000000f00 */
[----:B------:R-:W-:Y:S01]  /*2280*/  @!P2 FMNMX R13, R13, R10, !PT ;  /* 0x0000000a0d0da209 */ /* 0x000fe20007800000 */
        /* <DEDUP_REMOVED lines=31> */
[----:B------:R-:W-:Y:S01]  /*2480*/  SHF.L.U32 R7, R7, 0x17, RZ ;  /* 0x0000001707077819 */ /* 0x000fe200000006ff */
[----:B------:R-:W-:Y:S01]  /*2490*/  FADD R0, -R92, R83 ;  /* 0x000000535c007221 */ /* 0x000fe20000000100 */
[----:B------:R-:W-:Y:S01]  /*24a0*/  FFMA R5, R22, 1.925963033500011079e-08, R5 ;  /* 0x32a5706016057823 */ /* 0x000fe20000000005 */
[----:B------:R-:W-:Y:S01]  /*24b0*/  FFMA R9, R20, 1.925963033500011079e-08, R9 ;  /* 0x32a5706014097823 */ /* 0x000fe20000000009 */
        /* <DEDUP_REMOVED lines=9> */
[----:B------:R-:W-:Y:S01]  /*2550*/  FADD R28, -R92, R75 ;  /* 0x0000004b5c1c7221 */ /* 0x000fe20000000100 */
[----:B------:R2:W3:Y:S01]  /*2560*/  MUFU.EX2 R20, R9 ;  /* 0x0000000900147308 */ /* 0x0004e20000000800 */
[-C--:B0-----:R-:W-:Y:S01]  /*2570*/  FFMA.SAT R5, R6, R11.reuse, 0.5 ;  /* 0x3f00000006057423 */ /* 0x081fe2000000200b */
[C---:B------:R-:W-:Y:S01]  /*2580*/  FADD R72, -R92.reuse, R31 ;  /* 0x0000001f5c487221 */ /* 0x040fe20000000100 */
[C---:B------:R-:W-:Y:S01]  /*2590*/  FADD R34, -R92.reuse, R73 ;  /* 0x000000495c227221 */ /* 0x040fe20000000100 */
[C---:B------:R-:W-:Y:S01]  /*25a0*/  FADD R36, -R92.reuse, R71 ;  /* 0x000000475c247221 */ /* 0x040fe20000000100 */
[----:B------:R-:W-:Y:S01]  /*25b0*/  FFMA.RM R5, R5, R12, 12582913 ;  /* 0x4b40000105057423 */ /* 0x000fe2000000400c */
[C---:B------:R-:W-:Y:S01]  /*25c0*/  FADD R90, -R92.reuse, R29 ;  /* 0x0000001d5c5a7221 */ /* 0x040fe20000000100 */
[C---:B------:R-:W-:Y:S01]  /*25d0*/  FADD R40, -R92.reuse, R69 ;  /* 0x000000455c287221 */ /* 0x040fe20000000100 */
[----:B------:R-:W-:Y:S01]  /*25e0*/  FADD R42, -R92, R63 ;  /* 0x0000003f5c2a7221 */ /* 0x000fe20000000100 */
[----:B-1----:R-:W-:Y:S01]  /*25f0*/  FMUL R33, R3, R22 ;  /* 0x0000001603217220 */ /* 0x002fe20000400000 */
[C---:B------:R-:W-:Y:S01]  /*2600*/  FADD R3, R13.reuse, -12583039 ;  /* 0xcb40007f0d037421 */ /* 0x040fe20000000000 */
[-C--:B--2---:R-:W-:Y:S01]  /*2610*/  FFMA.SAT R9, R8, R11.reuse, 0.5 ;  /* 0x3f00000008097423 */ /* 0x084fe2000000200b */
[----:B------:R-:W-:Y:S01]  /*2620*/  SHF.L.U32 R13, R13, 0x17, RZ ;  /* 0x000000170d0d7819 */ /* 0x000fe200000006ff */
[----:B------:R-:W-:Y:S01]  /*2630*/  FADD R84, -R92, R27 ;  /* 0x0000001b5c547221 */ /* 0x000fe20000000100 */
[----:B------:R-:W-:Y:S01]  /*2640*/  FFMA R3, R4, 1.4426950216293334961, -R3 ;  /* 0x3fb8aa3b04037823 */ /* 0x000fe20000000803 */
[----:B------:R-:W-:Y:S01]  /*2650*/  FFMA.RM R9, R9, R12, 12582913 ;  /* 0x4b40000109097423 */ /* 0x000fe2000000400c */
[----:B------:R-:W-:Y:S01]  /*2660*/  FADD R64, -R92, R37 ;  /* 0x000000255c407221 */ /* 0x000fe20000000100 */
[----:B---3--:R-:W-:Y:S01]  /*2670*/  FMUL R20, R7, R20 ;  /* 0x0000001407147220 */ /* 0x008fe20000400000 */
[----:B------:R-:W-:Y:S01]  /*2680*/  FFMA R3, R4, 1.925963033500011079e-08, R3 ;  /* 0x32a5706004037823 */ /* 0x000fe20000000003 */
[C---:B------:R-:W-:Y:S01]  /*2690*/  FADD R7, R5.reuse, -12583039 ;  /* 0xcb40007f05077421 */ /* 0x040fe20000000000 */
[----:B------:R-:W-:Y:S01]  /*26a0*/  SHF.L.U32 R5, R5, 0x17, RZ ;  /* 0x0000001705057819 */ /* 0x000fe200000006ff */
[----:B------:R-:W-:Y:S01]  /*26b0*/  FADD R66, -R92, R41 ;  /* 0x000000295c427221 */ /* 0x000fe20000000100 */
[----:B------:R0:W1:Y:S01]  /*26c0*/  MUFU.EX2 R4, R3 ;  /* 0x0000000300047308 */ /* 0x0000620000000800 */
[----:B------:R-:W-:Y:S01]  /*26d0*/  FFMA R7, R6, 1.4426950216293334961, -R7 ;  /* 0x3fb8aa3b06077823 */ /* 0x000fe20000000807 */
[C---:B------:R-:W-:Y:S01]  /*26e0*/  FADD R86, -R92.reuse, R19 ;  /* 0x000000135c567221 */ /* 0x040fe20000000100 */
[C---:B------:R-:W-:Y:S01]  /*26f0*/  FADD R68, -R92.reuse, R43 ;  /* 0x0000002b5c447221 */ /* 0x040fe20000000100 */
[----:B------:R-:W-:Y:S01]  /*2700*/  FADD R76, -R92, R17 ;  /* 0x000000115c4c7221 */ /* 0x000fe20000000100 */
[----:B------:R-:W-:Y:S01]  /*2710*/  FFMA R7, R6, 1.925963033500011079e-08, R7 ;  /* 0x32a5706006077823 */ /* 0x000fe20000000007 */
[----:B------:R-:W-:Y:S01]  /*2720*/  FADD R70, -R92, R35 ;  /* 0x000000235c467221 */ /* 0x000fe20000000100 */
[-C--:B------:R-:W-:Y:S01]  /*2730*/  FFMA.SAT R35, R88, R11.reuse, 0.5 ;  /* 0x3f00000058237423 */ /* 0x080fe2000000200b */
[-C--:B------:R-:W-:Y:S01]  /*2740*/  FFMA.SAT R15, R86, R11.reuse, 0.5 ;  /* 0x3f000000560f7423 */ /* 0x080fe2000000200b */
[C---:B0-----:R-:W-:Y:S01]  /*2750*/  FADD R3, R9.reuse, -12583039 ;  /* 0xcb40007f09037421 */ /* 0x041fe20000000000 */
[----:B------:R0:W2:Y:S01]  /*2760*/  MUFU.EX2 R22, R7 ;  /* 0x0000000700167308 */ /* 0x0000a20000000800 */
[----:B------:R-:W-:Y:S01]  /*2770*/  SHF.L.U32 R9, R9, 0x17, RZ ;  /* 0x0000001709097819 */ /* 0x000fe200000006ff */
[-C--:B------:R-:W-:Y:S01]  /*2780*/  FFMA.RM R35, R35, R12.reuse, 12582913 ;  /* 0x4b40000123237423 */ /* 0x080fe2000000400c */
[----:B------:R-:W-:Y:S01]  /*2790*/  FFMA R3, R8, 1.4426950216293334961, -R3 ;  /* 0x3fb8aa3b08037823 */ /* 0x000fe20000000803 */
[----:B------:R-:W-:Y:S01]  /*27a0*/  FFMA.RM R15, R15, R12, 12582913 ;  /* 0x4b4000010f0f7423 */ /* 0x000fe2000000400c */
[-C--:B------:R-:W-:Y:S01]  /*27b0*/  FFMA.SAT R41, R90, R11.reuse, 0.5 ;  /* 0x3f0000005a297423 */ /* 0x080fe2000000200b */
[----:B------:R-:W-:Y:S01]  /*27c0*/  FADD R14, -R92, R67 ;  /* 0x000000435c0e7221 */ /* 0x000fe20000000100 */
[----:B------:R-:W-:Y:S01]  /*27d0*/  FFMA R3, R8, 1.925963033500011079e-08, R3 ;  /* 0x32a5706008037823 */ /* 0x000fe20000000003 */
[----:B-1----:R-:W-:Y:S01]  /*27e0*/  FMUL R21, R13, R4 ;  /* 0x000000040d157220 */ /* 0x002fe20000400000 */
[-C--:B------:R-:W-:Y:S01]  /*27f0*/  FFMA.SAT R13, R0, R11.reuse, 0.5 ;  /* 0x3f000000000d7423 */ /* 0x080fe2000000200b */
[----:B0-----:R-:W-:Y:S01]  /*2800*/  FFMA.SAT R7, R10, R11, 0.5 ;  /* 0x3f0000000a077423 */ /* 0x001fe2000000200b */
[----:B------:R0:W1:Y:S01]  /*2810*/  MUFU.EX2 R4, R3 ;  /* 0x0000000300047308 */ /* 0x0000620000000800 */
[-C--:B------:R-:W-:Y:S01]  /*2820*/  FFMA.RM R41, R41, R12.reuse, 12582913 ;  /* 0x4b40000129297423 */ /* 0x080fe2000000400c */
[-C--:B------:R-:W-:Y:S01]  /*2830*/  FFMA.RM R13, R13, R12.reuse, 12582913 ;  /* 0x4b4000010d0d7423 */ /* 0x080fe2000000400c */
[----:B------:R-:W-:Y:S01]  /*2840*/  FFMA.RM R7, R7, R12, 12582913 ;  /* 0x4b40000107077423 */ /* 0x000fe2000000400c */
[----:B------:R-:W-:Y:S01]  /*2850*/  FADD R92, -R92, R65 ;  /* 0x000000415c5c7221 */ /* 0x000fe20000000100 */
[----:B--2---:R-:W-:Y:S01]  /*2860*/  FMUL R22, R5, R22 ;  /* 0x0000001605167220 */ /* 0x004fe20000400000 */
        /* <DEDUP_REMOVED lines=26> */
[----:B------:R-:W-:-:S02]  /*2a10*/  SHF.L.U32 R13, R13, 0x17, RZ ;  /* 0x000000170d0d7819 */ /* 0x000fc400000006ff */
        /* <DEDUP_REMOVED lines=91> */
[----:B------:R-:W-:Y:S02]  /*2fd0*/  FFMA.RM R2, R9, R12, 12582913 ;  /* 0x4b40000109027423 */ /* 0x000fe4000000400c */
[----:B------:R-:W-:Y:S01]  /*2fe0*/  SHF.L.U32 R8, R13, 0x17, RZ ;  /* 0x000000170d087819 */ /* 0x000fe200000006ff */
[----:B--2---:R-:W-:Y:S01]  /*2ff0*/  FMUL R10, R7, R10 ;  /* 0x0000000a070a7220 */ /* 0x004fe20000400000 */
[----:B------:R-:W-:Y:S01]  /*3000*/  FADD R7, R13, -12583039 ;  /* 0xcb40007f0d077421 */ /* 0x000fe20000000000 */
[----:B0-----:R-:W-:-:S03]  /*3010*/  FFMA.SAT R5, R76, R11, 0.5 ;  /* 0x3f0000004c057423 */ /* 0x001fc6000000200b */
[----:B------:R-:W-:Y:S01]  /*3020*/  FFMA R7, R72, 1.4426950216293334961, -R7 ;  /* 0x3fb8aa3b48077823 */ /* 0x000fe20000000807 */
[----:B------:R-:W-:-:S03]  /*3030*/  FFMA.RM R5, R5, R12, 12582913 ;  /* 0x4b40000105057423 */ /* 0x000fc6000000400c */
        /* <DEDUP_REMOVED lines=13> */
[----:B------:R-:W-:-:S04]  /*3110*/  FFMA.SAT R7, R78, R11, 0.5 ;  /* 0x3f0000004e077423 */ /* 0x000fc8000000200b */
[-C--:B------:R-:W-:Y:S01]  /*3120*/  FFMA.RM R0, R7, R12.reuse, 12582913 ;  /* 0x4b40000107007423 */ /* 0x080fe2000000400c */
[----:B------:R-:W0:Y:S01]  /*3130*/  MUFU.EX2 R76, R76 ;  /* 0x0000004c004c7308 */ /* 0x000e220000000800 */
[----:B-1----:R-:W-:Y:S01]  /*3140*/  FMUL R7, R2, R3 ;  /* 0x0000000302077220 */ /* 0x002fe20000400000 */
[----:B------:R-:W-:Y:S01]  /*3150*/  FFMA.SAT R3, R84, R11, 0.5 ;  /* 0x3f00000054037423 */ /* 0x000fe2000000200b */
[C---:B------:R-:W-:Y:S01]  /*3160*/  FADD R13, R0.reuse, -12583039 ;  /* 0xcb40007f000d7421 */ /* 0x040fe20000000000 */
[----:B------:R-:W-:Y:S01]  /*3170*/  IMAD.SHL.U32 R0, R0, 0x800000, RZ ;  /* 0x0080000000007824 */ /* 0x000fe200078e00ff */
[----:B------:R-:W-:Y:S01]  /*3180*/  SHF.L.U32 R2, R35, 0x17, RZ ;  /* 0x0000001723027819 */ /* 0x000fe200000006ff */
[----:B------:R-:W-:Y:S01]  /*3190*/  FFMA.RM R3, R3, R12, 12582913 ;  /* 0x4b40000103037423 */ /* 0x000fe2000000400c */
[----:B------:R-:W-:-:S04]  /*31a0*/  FFMA R13, R78, 1.4426950216293334961, -R13 ;  /* 0x3fb8aa3b4e0d7823 */ /* 0x000fc8000000080d */
[----:B------:R-:W-:Y:S01]  /*31b0*/  FFMA R13, R78, 1.925963033500011079e-08, R13 ;  /* 0x32a570604e0d7823 */ /* 0x000fe2000000000d */
[----:B0-----:R-:W-:Y:S01]  /*31c0*/  FMUL R6, R5, R76 ;  /* 0x0000004c05067220 */ /* 0x001fe20000400000 */
[----:B------:R-:W-:-:S04]  /*31d0*/  FADD R5, R3, -12583039 ;  /* 0xcb40007f03057421 */ /* 0x000fc80000000000 */
[----:B------:R-:W0:Y:S01]  /*31e0*/  MUFU.EX2 R13, R13 ;  /* 0x0000000d000d7308 */ /* 0x000e220000000800 */
[----:B------:R-:W-:Y:S01]  /*31f0*/  SHF.L.U32 R3, R3, 0x17, RZ ;  /* 0x0000001703037819 */ /* 0x000fe200000006ff */
[----:B------:R-:W-:-:S04]  /*3200*/  FFMA R5, R84, 1.4426950216293334961, -R5 ;  /* 0x3fb8aa3b54057823 */ /* 0x000fc80000000805 */
[----:B------:R-:W-:-:S06]  /*3210*/  FFMA R84, R84, 1.925963033500011079e-08, R5 ;  /* 0x32a5706054547823 */ /* 0x000fcc0000000005 */
[----:B------:R-:W1:Y:S01]  /*3220*/  MUFU.EX2 R84, R84 ;  /* 0x0000005400547308 */ /* 0x000e620000000800 */
[----:B0-----:R-:W-:Y:S01]  /*3230*/  FMUL R5, R0, R13 ;  /* 0x0000000d00057220 */ /* 0x001fe20000400000 */
[----:B------:R-:W-:-:S04]  /*3240*/  FADD R13, R15, -12583039 ;  /* 0xcb40007f0f0d7421 */ /* 0x000fc80000000000 */
        /* <DEDUP_REMOVED lines=11> */
[----:B------:R-:W-:Y:S01]  /*3300*/  FFMA R15, R90, 1.4426950216293334961, -R15 ;  /* 0x3fb8aa3b5a0f7823 */ /* 0x000fe2000000080f */
[----:B------:R-:W-:-:S03]  /*3310*/  FFMA.RM R13, R13, R12, 12582913 ;  /* 0x4b4000010d0d7423 */ /* 0x000fc6000000400c */
[----:B------:R-:W-:Y:S01]  /*3320*/  FFMA R90, R90, 1.925963033500011079e-08, R15 ;  /* 0x32a570605a5a7823 */ /* 0x000fe2000000000f */
[----:B------:R-:W-:Y:S01]  /*3330*/  FADD R15, R13, -12583039 ;  /* 0xcb40007f0d0f7421 */ /* 0x000fe20000000000 */
[----:B-1----:R-:W-:Y:S01]  /*3340*/  FMUL R3, R3, R0 ;  /* 0x0000000003037220 */ /* 0x002fe20000400000 */
[----:B------:R-:W-:Y:S01]  /*3350*/  SHF.L.U32 R0, R41, 0x17, RZ ;  /* 0x0000001729007819 */ /* 0x000fe200000006ff */
[----:B------:R-:W1:Y:S01]  /*3360*/  MUFU.EX2 R35, R90 ;  /* 0x0000005a00237308 */ /* 0x000e620000000800 */
[----:B------:R-:W-:Y:S01]  /*3370*/  FFMA R15, R82, 1.4426950216293334961, -R15 ;  /* 0x3fb8aa3b520f7823 */ /* 0x000fe2000000080f */
[----:B------:R-:W-:-:S03]  /*3380*/  SHF.L.U32 R13, R13, 0x17, RZ ;  /* 0x000000170d0d7819 */ /* 0x000fc600000006ff */
[----:B------:R-:W-:Y:S01]  /*3390*/  FFMA R82, R82, 1.925963033500011079e-08, R15 ;  /* 0x32a5706052527823 */ /* 0x000fe2000000000f */
[----:B------:R-:W-:Y:S01]  /*33a0*/  FFMA.SAT R15, R80, R11, 0.5 ;  /* 0x3f000000500f7423 */ /* 0x000fe2000000200b */
[----:B0-----:R-:W-:Y:S01]  /*33b0*/  FMUL R2, R2, R37 ;  /* 0x0000002502027220 */ /* 0x001fe20000400000 */
[----:B------:R-:W-:Y:S02]  /*33c0*/  FFMA.SAT R37, R92, R11, 0.5 ;  /* 0x3f0000005c257423 */ /* 0x000fe4000000200b */
[----:B------:R-:W-:Y:S01]  /*33d0*/  FFMA.RM R15, R15, R12, 12582913 ;  /* 0x4b4000010f0f7423 */ /* 0x000fe2000000400c */
[----:B------:R-:W0:Y:S01]  /*33e0*/  MUFU.EX2 R82, R82 ;  /* 0x0000005200527308 */ /* 0x000e220000000800 */
[----:B-1----:R-:W-:Y:S02]  /*33f0*/  FMUL R0, R0, R35 ;  /* 0x0000002300007220 */ /* 0x002fe40000400000 */
        /* <DEDUP_REMOVED lines=63> */
.L_x_29297:
        /* <DEDUP_REMOVED lines=12> */
[----:B0-----:R-:W-:Y:S05]  /*38b0*/  CALL.REL.NOINC `($__internal_476_$__cuda_sm3x_div_rn_noftz_f32_slowpath) ;  /* 0x0000004000547944 */ /* 0x001fea0003c00000 */
[----:B------:R-:W-:-:S07]  /*38c0*/  MOV R15, R40 ;  /* 0x00000028000f7202 */ /* 0x000fce0000000f00 */
.L_x_29222:
[----:B------:R-:W-:Y:S05]  /*38d0*/  BSYNC.RECONVERGENT B3 ;  /* 0x0000000000037941 */ /* 0x000fea0003800200 */
.L_x_29221:
        /* <DEDUP_REMOVED lines=12> */
[----:B0-----:R-:W-:Y:S05]  /*39a0*/  CALL.REL.NOINC `($__internal_476_$__cuda_sm3x_div_rn_noftz_f32_slowpath) ;  /* 0x0000004000187944 */ /* 0x001fea0003c00000 */
[----:B------:R-:W-:-:S07]  /*39b0*/  MOV R41, R40 ;  /* 0x0000002800297202 */ /* 0x000fce0000000f00 */
.L_x_29224:
[----:B------:R-:W-:Y:S05]  /*39c0*/  BSYNC.RECONVERGENT B3 ;  /* 0x0000000000037941 */ /* 0x000fea0003800200 */
.L_x_29223:
        /* <DEDUP_REMOVED lines=12> */
[----:B------:R-:W-:Y:S05]  /*3a90*/  CALL.REL.NOINC `($__internal_476_$__cuda_sm3x_div_rn_noftz_f32_slowpath) ;  /* 0x0000003c00dc7944 */ /* 0x000fea0003c00000 */
[----:B------:R-:W-:-:S07]  /*3aa0*/  MOV R43, R40 ;  /* 0x00000028002b7202 */ /* 0x000fce0000000f00 */
.L_x_29226:
[----:B------:R-:W-:Y:S05]  /*3ab0*/  BSYNC.RECONVERGENT B3 ;  /* 0x0000000000037941 */ /* 0x000fea0003800200 */
.L_x_29225:
        /* <DEDUP_REMOVED lines=12> */
[----:B------:R-:W-:Y:S05]  /*3b80*/  CALL.REL.NOINC `($__internal_476_$__cuda_sm3x_div_rn_noftz_f32_slowpath) ;  /* 0x0000003c00a07944 */ /* 0x000fea0003c00000 */
[----:B------:R-:W-:-:S07]  /*3b90*/  MOV R21, R40 ;  /* 0x0000002800157202 */ /* 0x000fce0000000f00 */
.L_x_29228:
[----:B------:R-:W-:Y:S05]  /*3ba0*/  BSYNC.RECONVERGENT B3 ;  /* 0x0000000000037941 */ /* 0x000fea0003800200 */
.L_x_29227:
        /* <DEDUP_REMOVED lines=12> */
[----:B------:R-:W-:Y:S05]  /*3c70*/  CALL.REL.NOINC `($__internal_476_$__cuda_sm3x_div_rn_noftz_f32_slowpath) ;  /* 0x0000003c00647944 */ /* 0x000fea0003c00000 */
[----:B------:R-:W-:-:S07]  /*3c80*/  MOV R63, R40 ;  /* 0x00000028003f7202 */ /* 0x000fce0000000f00 */
.L_x_29230:
[----:B------:R-:W-:Y:S05]  /*3c90*/  BSYNC.RECONVERGENT B3 ;  /* 0x0000000000037941 */ /* 0x000fea0003800200 */
.L_x_29229:
        /* <DEDUP_REMOVED lines=14> */
.L_x_29232:
[----:B------:R-:W-:Y:S05]  /*3d80*/  BSYNC.RECONVERGENT B3 ;  /* 0x0000000000037941 */ /* 0x000fea0003800200 */
.L_x_29231:
        /* <DEDUP_REMOVED lines=14> */
.L_x_29234:
[----:B------:R-:W-:Y:S05]  /*3e70*/  BSYNC.RECONVERGENT B3 ;  /* 0x0000000000037941 */ /* 0x000fea0003800200 */
.L_x_29233:
        /* <DEDUP_REMOVED lines=14> */
.L_x_29236:
[----:B------:R-:W-:Y:S05]  /*3f60*/  BSYNC.RECONVERGENT B3 ;  /* 0x0000000000037941 */ /* 0x000fea0003800200 */
.L_x_29235:
        /* <DEDUP_REMOVED lines=14> */
.L_x_29238:
[----:B------:R-:W-:Y:S05]  /*4050*/  BSYNC.RECONVERGENT B3 ;  /* 0x0000000000037941 */ /* 0x000fea0003800200 */
.L_x_29237:
        /* <DEDUP_REMOVED lines=14> */
.L_x_29240:
[----:B------:R-:W-:Y:S05]  /*4140*/  BSYNC.RECONVERGENT B3 ;  /* 0x0000000000037941 */ /* 0x000fea0003800200 */
.L_x_29239:
        /* <DEDUP_REMOVED lines=14> */
.L_x_29242:
[----:B------:R-:W-:Y:S05]  /*4230*/  BSYNC.RECONVERGENT B3 ;  /* 0x0000000000037941 */ /* 0x000fea0003800200 */
.L_x_29241:
        /* <DEDUP_REMOVED lines=14> */
.L_x_29244:
[----:B------:R-:W-:Y:S05]  /*4320*/  BSYNC.RECONVERGENT B3 ;  /* 0x0000000000037941 */ /* 0x000fea0003800200 */
.L_x_29243:
        /* <DEDUP_REMOVED lines=14> */
.L_x_29246:
[----:B------:R-:W-:Y:S05]  /*4410*/  BSYNC.RECONVERGENT B3 ;  /* 0x0000000000037941 */ /* 0x000fea0003800200 */
.L_x_29245:
        /* <DEDUP_REMOVED lines=14> */
.L_x_29248:
[----:B------:R-:W-:Y:S05]  /*4500*/  BSYNC.RECONVERGENT B3 ;  /* 0x0000000000037941 */ /* 0x000fea0003800200 */
.L_x_29247:
        /* <DEDUP_REMOVED lines=14> */
.L_x_29250:
[----:B------:R-:W-:Y:S05]  /*45f0*/  BSYNC.RECONVERGENT B3 ;  /* 0x0000000000037941 */ /* 0x000fea0003800200 */
.L_x_29249:
        /* <DEDUP_REMOVED lines=14> */
.L_x_29252:
[----:B------:R-:W-:Y:S05]  /*46e0*/  BSYNC.RECONVERGENT B3 ;  /* 0x0000000000037941 */ /* 0x000fea0003800200 */
.L_x_29251:
        /* <DEDUP_REMOVED lines=14> */
.L_x_29254:
[----:B------:R-:W-:Y:S05]  /*47d0*/  BSYNC.RECONVERGENT B3 ;  /* 0x0000000000037941 */ /* 0x000fea0003800200 */
.L_x_29253:
        /* <DEDUP_REMOVED lines=14> */
.L_x_29256:
[----:B------:R-:W-:Y:S05]  /*48c0*/  BSYNC.RECONVERGENT B3 ;  /* 0x0000000000037941 */ /* 0x000fea0003800200 */
.L_x_29255:
        /* <DEDUP_REMOVED lines=14> */
.L_x_29258:
[----:B------:R-:W-:Y:S05]  /*49b0*/  BSYNC.RECONVERGENT B3 ;  /* 0x0000000000037941 */ /* 0x000fea0003800200 */
.L_x_29257:
        /* <DEDUP_REMOVED lines=14> */
.L_x_29260:
[----:B------:R-:W-:Y:S05]  /*4aa0*/  BSYNC.RECONVERGENT B3 ;  /* 0x0000000000037941 */ /* 0x000fea0003800200 */
.L_x_29259:
        /* <DEDUP_REMOVED lines=14> */
.L_x_29262:
[----:B------:R-:W-:Y:S05]  /*4b90*/  BSYNC.RECONVERGENT B3 ;  /* 0x0000000000037941 */ /* 0x000fea0003800200 */
.L_x_29261:
        /* <DEDUP_REMOVED lines=14> */
.L_x_29264:
[----:B------:R-:W-:Y:S05]  /*4c80*/  BSYNC.RECONVERGENT B3 ;  /* 0x0000000000037941 */ /* 0x000fea0003800200 */
.L_x_29263:
        /* <DEDUP_REMOVED lines=14> */
.L_x_29266:
[----:B------:R-:W-:Y:S05]  /*4d70*/  BSYNC.RECONVERGENT B3 ;  /* 0x0000000000037941 */ /* 0x000fea0003800200 */
.L_x_29265:
        /* <DEDUP_REMOVED lines=14> */
.L_x_29268:
[----:B------:R-:W-:Y:S05]  /*4e60*/  BSYNC.RECONVERGENT B3 ;  /* 0x0000000000037941 */ /* 0x000fea0003800200 */
.L_x_29267:
        /* <DEDUP_REMOVED lines=14> */
.L_x_29270:
[----:B------:R-:W-:Y:S05]  /*4f50*/  BSYNC.RECONVERGENT B3 ;  /* 0x0000000000037941 */ /* 0x000fea0003800200 */
.L_x_29269:
        /* <DEDUP_REMOVED lines=14> */
.L_x_29272:
[----:B------:R-:W-:Y:S05]  /*5040*/  BSYNC.RECONVERGENT B3 ;  /* 0x0000000000037941 */ /* 0x000fea0003800200 */
.L_x_29271:
        /* <DEDUP_REMOVED lines=14> */
.L_x_29274:
[----:B------:R-:W-:Y:S05]  /*5130*/  BSYNC.RECONVERGENT B3 ;  /* 0x0000000000037941 */ /* 0x000fea0003800200 */
.L_x_29273:
        /* <DEDUP_REMOVED lines=14> */
.L_x_29276:
[----:B------:R-:W-:Y:S05]  /*5220*/  BSYNC.RECONVERGENT B3 ;  /* 0x0000000000037941 */ /* 0x000fea0003800200 */
.L_x_29275:
        /* <DEDUP_REMOVED lines=14> */
.L_x_29278:
[----:B------:R-:W-:Y:S05]  /*5310*/  BSYNC.RECONVERGENT B3 ;  /* 0x0000000000037941 */ /* 0x000fea0003800200 */
.L_x_29277:
        /* <DEDUP_REMOVED lines=14> */
.L_x_29280:
[----:B------:R-:W-:Y:S05]  /*5400*/  BSYNC.RECONVERGENT B3 ;  /* 0x0000000000037941 */ /* 0x000fea0003800200 */
.L_x_29279:
        /* <DEDUP_REMOVED lines=14> */
.L_x_29282:
[----:B------:R-:W-:Y:S05]  /*54f0*/  BSYNC.RECONVERGENT B3 ;  /* 0x0000000000037941 */ /* 0x000fea0003800200 */
.L_x_29281:
        /* <DEDUP_REMOVED lines=14> */
.L_x_29284:
[----:B------:R-:W-:Y:S05]  /*55e0*/  BSYNC.RECONVERGENT B3 ;  /* 0x0000000000037941 */ /* 0x000fea0003800200 */
.L_x_29283:
[----:B------:R-:W-:Y:S01]  /*55f0*/  HFMA2 R3, -RZ, RZ, 0, 0 ;  /* 0x00000000ff037431 */ /* 0x000fe200000001ff */
[----:B------:R-:W-:Y:S01]  /*5600*/  MOV R2, R44 ;  /* 0x0000002c00027202 */ /* 0x000fe20000000f00 */
[----:B------:R-:W-:Y:S01]  /*5610*/  IMAD R4, R46, UR38, RZ ;  /* 0x000000262e047c24 */ /* 0x000fe2000f8e02ff */
[----:B------:R-:W-:Y:S02]  /*5620*/  ISETP.GE.U32.AND P2, PT, R47, UR44, PT ;  /* 0x0000002c2f007c0c */ /* 0x000fe4000bf46070 */
[----:B------:R-:W-:Y:S01]  /*5630*/  @!P0 R2UR UR4, R38 ;  /* 0x00000000260482ca */ /* 0x000fe200000e0000 */
[----:B------:R-:W-:Y:S01]  /*5640*/  IMAD R5, R45, UR39, R4 ;  /* 0x000000272d057c24 */ /* 0x000fe2000f8e0204 */
[----:B------:R-:W-:Y:S02]  /*5650*/  @!P0 R2UR UR5, R39 ;  /* 0x00000000270582ca */ /* 0x000fe400000e0000 */
[----:B------:R-:W-:Y:S01]  /*5660*/  ISETP.GE.AND.EX P2, PT, RZ, UR45, PT, P2 ;  /* 0x0000002dff007c0c */ /* 0x000fe2000bf46320 */
[----:B------:R-:W-:Y:S01]  /*5670*/  IMAD.WIDE.U32 R2, R45, UR38, R2 ;  /* 0x000000262d027c25 */ /* 0x000fe2000f8e0002 */
[----:B------:R-:W-:-:S02]  /*5680*/  ISETP.GE.U32.AND P5, PT, R49, UR44, PT ;  /* 0x0000002c31007c0c */ /* 0x000fc4000bfa6070 */
[----:B------:R-:W-:Y:S02]  /*5690*/  ISETP.GE.U32.AND P4, PT, R48, UR44, PT ;  /* 0x0000002c30007c0c */ /* 0x000fe4000bf86070 */
[----:B------:R-:W-:Y:S02]  /*56a0*/  IADD3 R3, PT, PT, R3, R5, RZ ;  /* 0x0000000503037210 */ /* 0x000fe40007ffe0ff */
[C---:B------:R-:W-:Y:S02]  /*56b0*/  LEA R4, P1, R2.reuse, UR36, 0x2 ;  /* 0x0000002402047c11 */ /* 0x040fe4000f8210ff */
[----:B------:R-:W-:Y:S02]  /*56c0*/  ISETP.GE.AND.EX P5, PT, RZ, UR45, PT, P5 ;  /* 0x0000002dff007c0c */ /* 0x000fe4000bfa6350 */
[----:B------:R-:W-:Y:S02]  /*56d0*/  LEA.HI.X R5, R2, UR37, R3, 0x2, P1 ;  /* 0x0000002502057c11 */ /* 0x000fe400088f1403 */
[----:B------:R-:W-:-:S02]  /*56e0*/  ISETP.GE.AND.EX P4, PT, RZ, UR45, PT, P4 ;  /* 0x0000002dff007c0c */ /* 0x000fc4000bf86340 */
[----:B------:R-:W-:Y:S01]  /*56f0*/  IADD3 R2, PT, PT, R44, 0x140, RZ ;  /* 0x000001402c027810 */ /* 0x000fe20007ffe0ff */
[----:B------:R-:W-:Y:S01]  /*5700*/  @!P0 STG.E desc[UR4][R4.64], R15 ;  /* 0x0000000f04008986 */ /* 0x000fe2000c101904 */
[----:B------:R-:W-:Y:S02]  /*5710*/  @!P2 R2UR UR4, R38 ;  /* 0x000000002604a2ca */ /* 0x000fe400000e0000 */
[----:B------:R-:W-:Y:S02]  /*5720*/  @!P2 R2UR UR5, R39 ;  /* 0x000000002705a2ca */ /* 0x000fe400000e0000 */
[----:B------:R-:W-:Y:S02]  /*5730*/  ISETP.GE.U32.AND P6, PT, R50, UR44, PT ;  /* 0x0000002c32007c0c */ /* 0x000fe4000bfc6070 */
[----:B------:R-:W-:Y:S01]  /*5740*/  ISETP.GE.U32.AND P0, PT, R2, UR44, PT ;  /* 0x0000002c02007c0c */ /* 0x000fe2000bf06070 */
[----:B------:R-:W-:Y:S01]  /*5750*/  VIADD R2, R44, 0x160 ;  /* 0x000001602c027836 */ /* 0x000fe20000000000 */
[----:B------:R-:W-:-:S02]  /*5760*/  ISETP.GE.AND.EX P6, PT, RZ, UR45, PT, P6 ;  /* 0x0000002dff007c0c */ /* 0x000fc4000bfc6360 */
[----:B------:R-:W-:Y:S02]  /*5770*/  @!P4 R2UR UR6, R38 ;  /* 0x000000002606c2ca */ /* 0x000fe400000e0000 */
[----:B------:R-:W-:Y:S02]  /*5780*/  ISETP.GE.U32.AND P1, PT, R2, UR44, PT ;  /* 0x0000002c02007c0c */ /* 0x000fe4000bf26070 */
[----:B------:R-:W-:Y:S01]  /*5790*/  IADD3 R2, PT, PT, R44, 0x180, RZ ;  /* 0x000001802c027810 */ /* 0x000fe20007ffe0ff */
[----:B------:R-:W-:Y:S01]  /*57a0*/  @!P2 STG.E desc[UR4][R4.64+0x200], R63 ;  /* 0x0002003f0400a986 */ /* 0x000fe2000c101904 */
[----:B------:R-:W-:Y:S02]  /*57b0*/  @!P5 R2UR UR4, R38 ;  /* 0x000000002604d2ca */ /* 0x000fe400000e0000 */
[C---:B------:R-:W-:Y:S02]  /*57c0*/  @!P5 R2UR UR5, R39.reuse ;  /* 0x000000002705d2ca */ /* 0x040fe400000e0000 */
[----:B------:R-:W-:-:S02]  /*57d0*/  @!P4 R2UR UR7, R39 ;  /* 0x000000002707c2ca */ /* 0x000fc400000e0000 */
[----:B------:R-:W-:Y:S02]  /*57e0*/  ISETP.GE.AND.EX P0, PT, RZ, UR45, PT, P0 ;  /* 0x0000002dff007c0c */ /* 0x000fe4000bf06300 */
[----:B------:R-:W-:Y:S02]  /*57f0*/  ISETP.GE.U32.AND P2, PT, R2, UR44, PT ;  /* 0x0000002c02007c0c */ /* 0x000fe4000bf46070 */
[C---:B------:R-:W-:Y:S02]  /*5800*/  IADD3 R3, PT, PT, R44.reuse, 0x1a0, RZ ;  /* 0x000001a02c037810 */ /* 0x040fe40007ffe0ff */
[----:B------:R-:W-:Y:S02]  /*5810*/  ISETP.GE.AND.EX P2, PT, RZ, UR45, PT, P2 ;  /* 0x0000002dff007c0c */ /* 0x000fe4000bf46320 */
[----:B------:R-:W-:Y:S01]  /*5820*/  IADD3 R2, PT, PT, R44, 0x1c0, RZ ;  /* 0x000001c02c027810 */ /* 0x000fe20007ffe0ff */
[----:B------:R-:W-:Y:S01]  /*5830*/  @!P5 STG.E desc[UR4][R4.64+0x300], R65 ;  /* 0x000300410400d986 */ /* 0x000fe2000c101904 */
[----:B------:R-:W-:-:S02]  /*5840*/  @!P6 R2UR UR4, R38 ;  /* 0x000000002604e2ca */ /* 0x000fc400000e0000 */
[C---:B------:R-:W-:Y:S01]  /*5850*/  @!P6 R2UR UR5, R39.reuse ;  /* 0x000000002705e2ca */ /* 0x040fe200000e0000 */
[----:B------:R-:W-:Y:S01]  /*5860*/  @!P4 STG.E desc[UR6][R4.64+0x280], R23 ;  /* 0x000280170400c986 */ /* 0x000fe2000c101906 */
[----:B------:R-:W-:Y:S02]  /*5870*/  @!P0 R2UR UR6, R38 ;  /* 0x00000000260682ca */ /* 0x000fe400000e0000 */
[----:B------:R-:W-:Y:S02]  /*5880*/  @!P0 R2UR UR7, R39 ;  /* 0x00000000270782ca */ /* 0x000fe400000e0000 */
[----:B------:R-:W-:Y:S02]  /*5890*/  ISETP.GE.U32.AND P3, PT, R3, UR44, PT ;  /* 0x0000002c03007c0c */ /* 0x000fe4000bf66070 */
[----:B------:R-:W-:Y:S02]  /*58a0*/  IADD3 R3, PT, PT, R44, 0x1e0, RZ ;  /* 0x000001e02c037810 */ /* 0x000fe40007ffe0ff */
[----:B------:R-:W-:-:S02]  /*58b0*/  ISETP.GE.U32.AND P4, PT, R2, UR44, PT ;  /* 0x0000002c02007c0c */ /* 0x000fc4000bf86070 */
[----:B------:R-:W-:Y:S01]  /*58c0*/  ISETP.GE.AND.EX P1, PT, RZ, UR45, PT, P1 ;  /* 0x0000002dff007c0c */ /* 0x000fe2000bf26310 */
[----:B------:R-:W-:Y:S01]  /*58d0*/  @!P6 STG.E desc[UR4][R4.64+0x380], R25 ;  /* 0x000380190400e986 */ /* 0x000fe2000c101904 */
[----:B------:R-:W-:Y:S02]  /*58e0*/  @!P2 R2UR UR4, R38 ;  /* 0x000000002604a2ca */ /* 0x000fe400000e0000 */
[----:B------:R-:W-:Y:S01]  /*58f0*/  @!P2 R2UR UR5, R39 ;  /* 0x000000002705a2ca */ /* 0x000fe200000e0000 */
[----:B------:R-:W-:Y:S01]  /*5900*/  @!P0 STG.E desc[UR6][R4.64+0x500], R71 ;  /* 0x0005004704008986 */ /* 0x000fe2000c101906 */
[----:B------:R-:W-:Y:S02]  /*5910*/  ISETP.GE.U32.AND P5, PT, R3, UR44, PT ;  /* 0x0000002c03007c0c */ /* 0x000fe4000bfa6070 */
[----:B------:R-:W-:Y:S02]  /*5920*/  ISETP.GE.AND.EX P3, PT, RZ, UR45, PT, P3 ;  /* 0x0000002dff007c0c */ /* 0x000fe4000bf66330 */
[----:B------:R-:W-:-:S02]  /*5930*/  ISETP.GE.AND.EX P4, PT, RZ, UR45, PT, P4 ;  /* 0x0000002dff007c0c */ /* 0x000fc4000bf86340 */
[C---:B------:R-:W-:Y:S02]  /*5940*/  IADD3 R3, PT, PT, R44.reuse, 0x220, RZ ;  /* 0x000002202c037810 */ /* 0x040fe40007ffe0ff */
[----:B------:R-:W-:Y:S02]  /*5950*/  ISETP.GE.AND.EX P5, PT, RZ, UR45, PT, P5 ;  /* 0x0000002dff007c0c */ /* 0x000fe4000bfa6350 */
[----:B------:R-:W-:Y:S01]  /*5960*/  ISETP.GE.U32.AND P0, PT, R3, UR44, PT ;  /* 0x0000002c03007c0c */ /* 0x000fe2000bf06070 */
[----:B------:R-:W-:Y:S01]  /*5970*/  @!P2 STG.E desc[UR4][R4.64+0x600], R73 ;  /* 0x000600490400a986 */ /* 0x000fe2000c101904 */
[----:B------:R-:W-:Y:S02]  /*5980*/  IADD3 R3, PT, PT, R44, 0x260, RZ ;  /* 0x000002602c037810 */ /* 0x000fe40007ffe0ff */
[----:B------:R-:W-:Y:S02]  /*5990*/  @!P1 R2UR UR8, R38 ;  /* 0x00000000260892ca */ /* 0x000fe400000e0000 */
[----:B------:R-:W-:-:S02]  /*59a0*/  ISETP.GE.U32.AND P2, PT, R3, UR44, PT ;  /* 0x0000002c03007c0c */ /* 0x000fc4000bf46070 */
[C---:B------:R-:W-:Y:S02]  /*59b0*/  @!P1 R2UR UR9, R39.reuse ;  /* 0x00000000270992ca */ /* 0x040fe400000e0000 */
[----:B------:R-:W-:Y:S02]  /*59c0*/  ISETP.GE.AND.EX P0, PT, RZ, UR45, PT, P0 ;  /* 0x0000002dff007c0c */ /* 0x000fe4000bf06300 */
[C---:B------:R-:W-:Y:S02]  /*59d0*/  @!P3 R2UR UR10, R38.reuse ;  /* 0x00000000260ab2ca */ /* 0x040fe400000e0000 */
[C---:B------:R-:W-:Y:S02]  /*59e0*/  @!P3 R2UR UR11, R39.reuse ;  /* 0x00000000270bb2ca */ /* 0x040fe400000e0000 */
[----:B------:R-:W-:Y:S02]  /*59f0*/  @!P4 R2UR UR12, R38 ;  /* 0x00000000260cc2ca */ /* 0x000fe400000e0000 */
[----:B------:R-:W-:-:S02]  /*5a00*/  @!P4 R2UR UR13, R39 ;  /* 0x00000000270dc2ca */ /* 0x000fc400000e0000 */
[----:B------:R-:W-:Y:S01]  /*5a10*/  ISETP.GE.AND.EX P2, PT, RZ, UR45, PT, P2 ;  /* 0x0000002dff007c0c */ /* 0x000fe2000bf46320 */
[----:B------:R-:W-:Y:S01]  /*5a20*/  @!P1 STG.E desc[UR8][R4.64+0x580], R29 ;  /* 0x0005801d04009986 */ /* 0x000fe2000c101908 */
[----:B------:R-:W-:Y:S02]  /*5a30*/  IADD3 R2, PT, PT, R44, 0x200, RZ ;  /* 0x000002002c027810 */ /* 0x000fe40007ffe0ff */
[----:B------:R-:W-:Y:S02]  /*5a40*/  @!P5 R2UR UR14, R38 ;  /* 0x00000000260ed2ca */ /* 0x000fe400000e0000 */
[----:B------:R-:W-:Y:S01]  /*5a50*/  @!P5 R2UR UR15, R39 ;  /* 0x00000000270fd2ca */ /* 0x000fe200000e0000 */
[----:B------:R-:W-:Y:S01]  /*5a60*/  @!P3 STG.E desc[UR10][R4.64+0x680], R27 ;  /* 0x0006801b0400b986 */ /* 0x000fe2000c10190a */
[----:B------:R-:W-:Y:S02]  /*5a70*/  ISETP.GE.U32.AND P6, PT, R2, UR44, PT ;  /* 0x0000002c02007c0c */ /* 0x000fe4000bfc6070 */
[----:B------:R-:W-:Y:S01]  /*5a80*/  IADD3 R2, PT, PT, R44, 0x240, RZ ;  /* 0x000002402c027810 */ /* 0x000fe20007ffe0ff */
[----:B------:R-:W-:Y:S01]  /*5a90*/  @!P4 STG.E desc[UR12][R4.64+0x700], R75 ;  /* 0x0007004b0400c986 */ /* 0x000fe2000c10190c */
[----:B------:R-:W-:-:S02]  /*5aa0*/  @!P0 R2UR UR6, R38 ;  /* 0x00000000260682ca */ /* 0x000fc400000e0000 */
[----:B------:R-:W-:Y:S01]  /*5ab0*/  ISETP.GE.U32.AND P1, PT, R2, UR44, PT ;  /* 0x0000002c02007c0c */ /* 0x000fe2000bf26070 */
[----:B------:R-:W-:Y:S01]  /*5ac0*/  VIADD R2, R44, 0x20 ;  /* 0x000000202c027836 */ /* 0x000fe20000000000 */
[C---:B------:R-:W-:Y:S02]  /*5ad0*/  @!P0 R2UR UR7, R39.reuse ;  /* 0x00000000270782ca */ /* 0x040fe400000e0000 */
[----:B------:R-:W-:Y:S01]  /*5ae0*/  ISETP.GE.U32.AND P4, PT, R52, UR44, PT ;  /* 0x0000002c34007c0c */ /* 0x000fe2000bf86070 */
[----:B------:R-:W-:Y:S01]  /*5af0*/  @!P5 STG.E desc[UR14][R4.64+0x780], R19 ;  /* 0x000780130400d986 */ /* 0x000fe2000c10190e */
[----:B------:R-:W-:Y:S02]  /*5b00*/  @!P2 R2UR UR10, R38 ;  /* 0x00000000260aa2ca */ /* 0x000fe400000e0000 */
[----:B------:R-:W-:Y:S02]  /*5b10*/  @!P2 R2UR UR11, R39 ;  /* 0x00000000270ba2ca */ /* 0x000fe400000e0000 */
[----:B------:R-:W-:-:S02]  /*5b20*/  ISETP.GE.AND.EX P6, PT, RZ, UR45, PT, P6 ;  /* 0x0000002dff007c0c */ /* 0x000fc4000bfc6360 */
[----:B------:R-:W-:Y:S02]  /*5b30*/  ISETP.GE.AND.EX P1, PT, RZ, UR45, PT, P1 ;  /* 0x0000002dff007c0c */ /* 0x000fe4000bf26310 */
[----:B------:R-:W-:Y:S01]  /*5b40*/  ISETP.GE.U32.AND P5, PT, R51, UR44, PT ;  /* 0x0000002c33007c0c */ /* 0x000fe2000bfa6070 */
[----:B------:R-:W-:Y:S01]  /*5b50*/  @!P0 STG.E desc[UR6][R4.64+0x880], R17 ;  /* 0x0008801104008986 */ /* 0x000fe2000c101906 */
[----:B------:R-:W-:Y:S02]  /*5b60*/  ISETP.GE.U32.AND P3, PT, R53, UR44, PT ;  /* 0x0000002c35007c0c */ /* 0x000fe4000bf66070 */
[----:B------:R-:W-:Y:S02]  /*5b70*/  ISETP.GE.AND.EX P4, PT, RZ, UR45, PT, P4 ;  /* 0x0000002dff007c0c */ /* 0x000fe4000bf86340 */
[----:B------:R-:W-:Y:S01]  /*5b80*/  ISETP.GE.AND.EX P5, PT, RZ, UR45, PT, P5 ;  /* 0x0000002dff007c0c */ /* 0x000fe2000bfa6350 */
[----:B------:R-:W-:Y:S01]  /*5b90*/  @!P2 STG.E desc[UR10][R4.64+0x980], R81 ;  /* 0x000980510400a986 */ /* 0x000fe2000c10190a */
[----:B------:R-:W-:-:S02]  /*5ba0*/  ISETP.GE.AND.EX P3, PT, RZ, UR45, PT, P3 ;  /* 0x0000002dff007c0c */ /* 0x000fc4000bf66330 */
[----:B------:R-:W-:Y:S02]  /*5bb0*/  ISETP.GE.U32.AND P0, PT, R54, UR44, PT ;  /* 0x0000002c36007c0c */ /* 0x000fe4000bf06070 */
        /* <DEDUP_REMOVED lines=8> */
[----:B------:R-:W-:Y:S01]  /*5c40*/  ISETP.GE.AND.EX P2, PT, RZ, UR45, PT, P2 ;  /* 0x0000002dff007c0c */ /* 0x000fe2000bf46320 */
[----:B------:R-:W-:Y:S01]  /*5c50*/  @!P6 STG.E desc[UR4][R4.64+0x800], R77 ;  /* 0x0008004d0400e986 */ /* 0x000fe2000c101904 */
[C---:B------:R-:W-:Y:S02]  /*5c60*/  @!P5 R2UR UR12, R38.reuse ;  /* 0x00000000260cd2ca */ /* 0x040fe400000e0000 */
[----:B------:R-:W-:Y:S01]  /*5c70*/  @!P5 R2UR UR13, R39 ;  /* 0x00000000270dd2ca */ /* 0x000fe200000e0000 */
[----:B------:R-:W-:Y:S01]  /*5c80*/  @!P1 STG.E desc[UR8][R4.64+0x900], R79 ;  /* 0x0009004f04009986 */ /* 0x000fe2000c101908 */
[----:B------:R-:W-:-:S02]  /*5c90*/  @!P3 R2UR UR16, R38 ;  /* 0x000000002610b2ca */ /* 0x000fc400000e0000 */
[C---:B------:R-:W-:Y:S02]  /*5ca0*/  @!P3 R2UR UR17, R39.reuse ;  /* 0x000000002711b2ca */ /* 0x040fe400000e0000 */
[----:B------:R-:W-:Y:S01]  /*5cb0*/  ISETP.GE.U32.AND P1, PT, R60, UR44, PT ;  /* 0x0000002c3c007c0c */ /* 0x000fe2000bf26070 */
[----:B------:R-:W-:Y:S01]  /*5cc0*/  @!P4 STG.E desc[UR14][R4.64+0xa80], R83 ;  /* 0x000a80530400c986 */ /* 0x000fe2000c10190e */
[C---:B------:R-:W-:Y:S02]  /*5cd0*/  @!P0 R2UR UR4, R38.reuse ;  /* 0x00000000260482ca */ /* 0x040fe400000e0000 */
[C---:B------:R-:W-:Y:S02]  /*5ce0*/  @!P0 R2UR UR5, R39.reuse ;  /* 0x00000000270582ca */ /* 0x040fe400000e0000 */
[----:B------:R-:W-:Y:S01]  /*5cf0*/  @!P2 R2UR UR14, R38 ;  /* 0x00000000260ea2ca */ /* 0x000fe200000e0000 */
[----:B------:R-:W-:Y:S01]  /*5d00*/  @!P5 STG.E desc[UR12][R4.64+0xa00], R9 ;  /* 0x000a00090400d986 */ /* 0x000fe2000c10190c */
[----:B------:R-:W-:-:S02]  /*5d10*/  @!P2 R2UR UR15, R39 ;  /* 0x00000000270fa2ca */ /* 0x000fc400000e0000 */
[----:B------:R-:W-:Y:S01]  /*5d20*/  ISETP.GE.AND.EX P1, PT, RZ, UR45, PT, P1 ;  /* 0x0000002dff007c0c */ /* 0x000fe2000bf26310 */
[----:B------:R-:W-:Y:S01]  /*5d30*/  @!P3 STG.E desc[UR16][R4.64+0xb00], R7 ;  /* 0x000b00070400b986 */ /* 0x000fe2000c101910 */
[----:B------:R-:W-:Y:S02]  /*5d40*/  ISETP.GE.U32.AND P4, PT, R55, UR44, PT ;  /* 0x0000002c37007c0c */ /* 0x000fe4000bf86070 */
[----:B------:R-:W-:Y:S02]  /*5d50*/  ISETP.GE.U32.AND P3, PT, R56, UR44, PT ;  /* 0x0000002c38007c0c */ /* 0x000fe4000bf66070 */
[----:B------:R-:W-:Y:S01]  /*5d60*/  ISETP.GE.U32.AND P6, PT, R57, UR44, PT ;  /* 0x0000002c39007c0c */ /* 0x000fe2000bfc6070 */
[----:B------:R-:W-:Y:S01]  /*5d70*/  @!P0 STG.E desc[UR4][R4.64+0xb80], R85 ;  /* 0x000b805504008986 */ /* 0x000fe2000c101904 */
[----:B------:R-:W-:Y:S01]  /*5d80*/  ISETP.GE.U32.AND P5, PT, R58, UR44, PT ;  /* 0x0000002c3a007c0c */ /* 0x000fe2000bfa6070 */
[----:B------:R-:W0:Y:S01]  /*5d90*/  LDCU UR4, c[0x0][0x370] ;  /* 0x00006e00ff0477ac */ /* 0x000e220008000800 */
[----:B------:R-:W-:Y:S01]  /*5da0*/  ISETP.GE.AND.EX P4, PT, RZ, UR45, PT, P4 ;  /* 0x0000002dff007c0c */ /* 0x000fe2000bf86340 */
[----:B------:R1:W-:Y:S01]  /*5db0*/  @!P2 STG.E desc[UR14][R4.64+0xe00], R0 ;  /* 0x000e00000400a986 */ /* 0x0003e2000c10190e */
[----:B------:R-:W-:-:S02]  /*5dc0*/  ISETP.GE.AND.EX P3, PT, RZ, UR45, PT, P3 ;  /* 0x0000002dff007c0c */ /* 0x000fc4000bf66330 */
[----:B------:R-:W-:Y:S02]  /*5dd0*/  ISETP.GE.AND.EX P6, PT, RZ, UR45, PT, P6 ;  /* 0x0000002dff007c0c */ /* 0x000fe4000bfc6360 */
[----:B------:R-:W-:Y:S02]  /*5de0*/  ISETP.GE.AND.EX P5, PT, RZ, UR45, PT, P5 ;  /* 0x0000002dff007c0c */ /* 0x000fe4000bfa6350 */
[----:B------:R-:W-:Y:S02]  /*5df0*/  ISETP.GE.U32.AND P0, PT, R61, UR44, PT ;  /* 0x0000002c3d007c0c */ /* 0x000fe4000bf06070 */
[----:B------:R-:W-:Y:S02]  /*5e00*/  @!P1 R2UR UR16, R38 ;  /* 0x00000000261092ca */ /* 0x000fe400000e0000 */
[----:B------:R-:W-:Y:S01]  /*5e10*/  @!P1 R2UR UR17, R39 ;  /* 0x00000000271192ca */ /* 0x000fe200000e0000 */
[----:B-1----:R-:W0:Y:S01]  /*5e20*/  LDC R0, c[0x0][0x364] ;  /* 0x0000d900ff007b82 */ /* 0x002e220000000800 */
        /* <DEDUP_REMOVED lines=11> */
[----:B------:R-:W-:Y:S02]  /*5ee0*/  @!P0 R2UR UR16, R38 ;  /* 0x00000000261082ca */ /* 0x000fe400000e0000 */
[----:B------:R-:W-:Y:S01]  /*5ef0*/  @!P0 R2UR UR17, R39 ;  /* 0x00000000271182ca */ /* 0x000fe200000e0000 */
[----:B------:R1:W-:Y:S01]  /*5f00*/  @!P3 STG.E desc[UR8][R4.64+0xc80], R89 ;  /* 0x000c80590400b986 */ /* 0x0003e2000c101908 */
[----:B------:R-:W-:Y:S01]  /*5f10*/  IADD3 R8, PT, PT, R44, 0x40, RZ ;  /* 0x000000402c087810 */ /* 0x000fe20007ffe0ff */
[----:B0-----:R-:W-:Y:S01]  /*5f20*/  IMAD R0, R0, UR4, RZ ;  /* 0x0000000400007c24 */ /* 0x001fe2000f8e02ff */
[C---:B------:R-:W-:Y:S01]  /*5f30*/  IADD3 R9, PT, PT, R44.reuse, 0x60, RZ ;  /* 0x000000602c097810 */ /* 0x040fe20007ffe0ff */
[----:B------:R1:W-:Y:S01]  /*5f40*/  @!P6 STG.E desc[UR10][R4.64+0xd00], R91 ;  /* 0x000d005b0400e986 */ /* 0x0003e2000c10190a */
[----:B------:R-:W-:-:S02]  /*5f50*/  IADD3 R10, PT, PT, R44, 0x100, RZ ;  /* 0x000001002c0a7810 */ /* 0x000fc40007ffe0ff */
[----:B------:R-:W-:Y:S01]  /*5f60*/  IADD3 R11, PT, PT, R44, 0x120, RZ ;  /* 0x000001202c0b7810 */ /* 0x000fe20007ffe0ff */
[----:B------:R1:W-:Y:S01]  /*5f70*/  @!P5 STG.E desc[UR12][R4.64+0xd80], R93 ;  /* 0x000d805d0400d986 */ /* 0x0003e2000c10190c */
[----:B------:R-:W-:Y:S02]  /*5f80*/  ISETP.GE.U32.AND P1, PT, R62, UR44, PT ;  /* 0x0000002c3e007c0c */ /* 0x000fe4000bf26070 */
[----:B------:R-:W-:Y:S01]  /*5f90*/  ISETP.GE.U32.AND P4, PT, R2, UR44, PT ;  /* 0x0000002c02007c0c */ /* 0x000fe2000bf86070 */
[----:B------:R1:W-:Y:S01]  /*5fa0*/  @!P0 STG.E desc[UR16][R4.64+0xf00], R35 ;  /* 0x000f002304008986 */ /* 0x0003e2000c101910 */
[----:B------:R-:W-:Y:S02]  /*5fb0*/  ISETP.GE.U32.AND P5, PT, R8, UR44, PT ;  /* 0x0000002c08007c0c */ /* 0x000fe4000bfa6070 */
[----:B------:R-:W-:Y:S02]  /*5fc0*/  ISETP.GE.U32.AND P6, PT, R9, UR44, PT ;  /* 0x0000002c09007c0c */ /* 0x000fe4000bfc6070 */
[----:B------:R-:W-:-:S02]  /*5fd0*/  ISETP.GE.U32.AND P2, PT, R10, UR44, PT ;  /* 0x0000002c0a007c0c */ /* 0x000fc4000bf46070 */
[----:B------:R-:W-:Y:S02]  /*5fe0*/  ISETP.GE.U32.AND P3, PT, R11, UR44, PT ;  /* 0x0000002c0b007c0c */ /* 0x000fe4000bf66070 */
        /* <DEDUP_REMOVED lines=30> */
.L_x_29219:
[----:B------:R-:W-:Y:S05]  /*61d0*/  EXIT ;  /* 0x000000000000794d */ /* 0x000fea0003800000 */
.L_x_29220:
[----:B------:R-:W-:Y:S01]  /*61e0*/  HFMA2 R11, -RZ, RZ, 0, 1.847743988037109375e-06 ;  /* 0x0000001fff0b7431 */ /* 0x000fe200000001ff */
[----:B------:R-:W-:Y:S01]  /*61f0*/  BSSY B1, `(.L_x_29286) ;  /* 0x0000006000017945 */ /* 0x000fe20003800000 */
[----:B------:R-:W-:Y:S02]  /*6200*/  MOV R12, 0x10 ;  /* 0x00000010000c7802 */ /* 0x000fe40000000f00 */
[----:B------:R-:W-:-:S07]  /*6210*/  MOV R15, 0xffffffff ;  /* 0xffffffff000f7802 */ /* 0x000fce0000000f00 */
[----:B------:R-:W-:Y:S05]  /*6220*/  WARPSYNC.COLLECTIVE R15, `(.L_x_29287) ;  /* 0x000000000f087348 */ /* 0x000fea0003c00000 */
[----:B------:R0:W1:Y:S02]  /*6230*/  SHFL.BFLY P6, R14, R13, R12, R11 ;  /* 0x0c00000c0d0e7389 */ /* 0x00006400000c000b */
[----:B01----:R-:W-:Y:S05]  /*6240*/  ENDCOLLECTIVE ;  /* 0x000000000000791b */ /* 0x003fea0003800000 */
.L_x_29287:
[----:B------:R-:W-:Y:S05]  /*6250*/  BSYNC B1 ;  /* 0x0000000000017941 */ /* 0x000fea0003800000 */
.L_x_29286:
        /* <DEDUP_REMOVED lines=8> */
.L_x_29288:
[----:B------:R-:W-:Y:S01]  /*62e0*/  HFMA2 R12, -RZ, RZ, 0, 2.384185791015625e-07 ;  /* 0x00000004ff0c7431 */ /* 0x000fe200000001ff */
[----:B------:R-:W-:-:S04]  /*62f0*/  FMNMX R0, R13, R14, !PT ;  /* 0x0000000e0d007209 */ /* 0x000fc80007800000 */
[----:B------:R-:W-:-:S07]  /*6300*/  MOV R13, R0 ;  /* 0x00000000000d7202 */ /* 0x000fce0000000f00 */
[----:B------:R-:W-:Y:S05]  /*6310*/  WARPSYNC.COLLECTIVE R15, `(.L_x_29289) ;  /* 0x000000000f087348 */ /* 0x000fea0003c00000 */
[----:B------:R0:W1:Y:S02]  /*6320*/  SHFL.BFLY P6, R14, R13, R12, R11 ;  /* 0x0c00000c0d0e7389 */ /* 0x00006400000c000b */
[----:B01----:R-:W-:Y:S05]  /*6330*/  ENDCOLLECTIVE ;  /* 0x000000000000791b */ /* 0x003fea0003800000 */
.L_x_29289:
[----:B------:R-:W-:Y:S01]  /*6340*/  HFMA2 R12, -RZ, RZ, 0, 1.1920928955078125e-07 ;  /* 0x00000002ff0c7431 */ /* 0x000fe200000001ff */
[----:B------:R-:W-:-:S04]  /*6350*/  FMNMX R2, R0, R14, !PT ;  /* 0x0000000e00027209 */ /* 0x000fc80007800000 */
[----:B------:R-:W-:-:S07]  /*6360*/  MOV R13, R2 ;  /* 0x00000002000d7202 */ /* 0x000fce0000000f00 */
[----:B------:R-:W-:Y:S05]  /*6370*/  WARPSYNC.COLLECTIVE R15, `(.L_x_29290) ;  /* 0x000000000f087348 */ /* 0x000fea0003c00000 */
[----:B------:R0:W1:Y:S02]  /*6380*/  SHFL.BFLY P6, R14, R13, R12, R11 ;  /* 0x0c00000c0d0e7389 */ /* 0x00006400000c000b */
[----:B01----:R-:W-:Y:S05]  /*6390*/  ENDCOLLECTIVE ;  /* 0x000000000000791b */ /* 0x003fea0003800000 */
.L_x_29290:
[----:B------:R-:W-:Y:S01]  /*63a0*/  HFMA2 R12, -RZ, RZ, 0, 5.9604644775390625e-08 ;  /* 0x00000001ff0c7431 */ /* 0x000fe200000001ff */
[----:B------:R-:W-:-:S04]  /*63b0*/  FMNMX R3, R2, R14, !PT ;  /* 0x0000000e02037209 */ /* 0x000fc80007800000 */
[----:B------:R-:W-:-:S07]  /*63c0*/  MOV R13, R3 ;  /* 0x00000003000d7202 */ /* 0x000fce0000000f00 */
[----:B------:R-:W-:Y:S05]  /*63d0*/  WARPSYNC.COLLECTIVE R15, `(.L_x_29291) ;  /* 0x000000000f087348 */ /* 0x000fea0003c00000 */
[----:B------:R0:W1:Y:S02]  /*63e0*/  SHFL.BFLY P6, R14, R13, R12, R11 ;  /* 0x0c00000c0d0e7389 */ /* 0x00006400000c000b */
[----:B01----:R-:W-:Y:S05]  /*63f0*/  ENDCOLLECTIVE ;  /* 0x000000000000791b */ /* 0x003fea0003800000 */
.L_x_29291:
        /* <DEDUP_REMOVED lines=282> */
[C---:B------:R-:W-:Y:S01]  /*75a0*/  FFMA R36, R67.reuse, 1.4426950216293334961, -R36 ;  /* 0x3fb8aa3b43247823 */ /* 0x040fe20000000824 */
[----:B------:R-:W-:Y:S01]  /*75b0*/  FFMA R11, R14, 1.4426950216293334961, -R11 ;  /* 0x3fb8aa3b0e0b7823 */ /* 0x000fe2000000080b */
[----:B------:R-:W-:Y:S02]  /*75c0*/  SHF.L.U32 R37, R68, 0x17, RZ ;  /* 0x0000001744257819 */ /* 0x000fe400000006ff */
[----:B------:R-:W-:Y:S01]  /*75d0*/  FFMA R67, R67, 1.925963033500011079e-08, R36 ;  /* 0x32a5706043437823 */ /* 0x000fe20000000024 */
[----:B------:R-:W-:Y:S01]  /*75e0*/  FFMA R14, R14, 1.925963033500011079e-08, R11 ;  /* 0x32a570600e0e7823 */ /* 0x000fe2000000000b */
[----:B------:R-:W-:-:S04]  /*75f0*/  FADD R11, RZ, R33 ;  /* 0x00000021ff0b7221 */ /* 0x000fc80000000000 */
[----:B------:R-:W0:Y:S08]  /*7600*/  MUFU.EX2 R67, R67 ;  /* 0x0000004300437308 */ /* 0x000e300000000800 */
        /* <DEDUP_REMOVED lines=39> */
.L_x_29292:
[----:B------:R-:W-:Y:S02]  /*7880*/  HFMA2 R12, -RZ, RZ, 0, 4.76837158203125e-07 ;  /* 0x00000008ff0c7431 */ /* 0x000fe400000001ff */
[----:B------:R-:W-:-:S04]  /*7890*/  FADD R40, R13, R14 ;  /* 0x0000000e0d287221 */ /* 0x000fc80000000000 */
[----:B------:R-:W-:-:S07]  /*78a0*/  IMAD.MOV.U32 R13, RZ, RZ, R40 ;  /* 0x000000ffff0d7224 */ /* 0x000fce00078e0028 */
[----:B------:R-:W-:Y:S05]  /*78b0*/  WARPSYNC.COLLECTIVE R15, `(.L_x_29293) ;  /* 0x000000000f087348 */ /* 0x000fea0003c00000 */
[----:B------:R0:W1:Y:S02]  /*78c0*/  SHFL.BFLY P6, R14, R13, R12, R11 ;  /* 0x0c00000c0d0e7389 */ /* 0x00006400000c000b */
[----:B01----:R-:W-:Y:S05]  /*78d0*/  ENDCOLLECTIVE ;  /* 0x000000000000791b */ /* 0x003fea0003800000 */
.L_x_29293:
[----:B------:R-:W-:Y:S02]  /*78e0*/  HFMA2 R12, -RZ, RZ, 0, 2.384185791015625e-07 ;  /* 0x00000004ff0c7431 */ /* 0x000fe400000001ff */
[----:B------:R-:W-:-:S05]  /*78f0*/  FADD R41, R40, R14 ;  /* 0x0000000e28297221 */ /* 0x000fca0000000000 */
[----:B------:R-:W-:-:S07]  /*7900*/  MOV R13, R41 ;  /* 0x00000029000d7202 */ /* 0x000fce0000000f00 */
[----:B------:R-:W-:Y:S05]  /*7910*/  WARPSYNC.COLLECTIVE R15, `(.L_x_29294) ;  /* 0x000000000f087348 */ /* 0x000fea0003c00000 */
[----:B------:R0:W1:Y:S02]  /*7920*/  SHFL.BFLY P6, R14, R13, R12, R11 ;  /* 0x0c00000c0d0e7389 */ /* 0x00006400000c000b */
[----:B01----:R-:W-:Y:S05]  /*7930*/  ENDCOLLECTIVE ;  /* 0x000000000000791b */ /* 0x003fea0003800000 */
.L_x_29294:
[----:B------:R-:W-:Y:S02]  /*7940*/  HFMA2 R12, -RZ, RZ, 0, 1.1920928955078125e-07 ;  /* 0x00000002ff0c7431 */ /* 0x000fe400000001ff */
[----:B------:R-:W-:-:S05]  /*7950*/  FADD R42, R41, R14 ;  /* 0x0000000e292a7221 */ /* 0x000fca0000000000 */
[----:B------:R-:W-:-:S07]  /*7960*/  MOV R13, R42 ;  /* 0x0000002a000d7202 */ /* 0x000fce0000000f00 */
[----:B------:R-:W-:Y:S05]  /*7970*/  WARPSYNC.COLLECTIVE R15, `(.L_x_29295) ;  /* 0x000000000f087348 */ /* 0x000fea0003c00000 */
[----:B------:R0:W1:Y:S02]  /*7980*/  SHFL.BFLY P6, R14, R13, R12, R11 ;  /* 0x0c00000c0d0e7389 */ /* 0x00006400000c000b */
[----:B01----:R-:W-:Y:S05]  /*7990*/  ENDCOLLECTIVE ;  /* 0x000000000000791b */ /* 0x003fea0003800000 */
.L_x_29295:
[----:B------:R-:W-:Y:S02]  /*79a0*/  HFMA2 R12, -RZ, RZ, 0, 5.9604644775390625e-08 ;  /* 0x00000001ff0c7431 */ /* 0x000fe400000001ff */
[----:B------:R-:W-:-:S05]  /*79b0*/  FADD R43, R42, R14 ;  /* 0x0000000e2a2b7221 */ /* 0x000fca0000000000 */
[----:B------:R-:W-:-:S07]  /*79c0*/  MOV R13, R43 ;  /* 0x0000002b000d7202 */ /* 0x000fce0000000f00 */
[----:B------:R-:W-:Y:S05]  /*79d0*/  WARPSYNC.COLLECTIVE R15, `(.L_x_29296) ;  /* 0x000000000f087348 */ /* 0x000fea0003c00000 */
[----:B------:R0:W1:Y:S02]  /*79e0*/  SHFL.BFLY P6, R14, R13, R12, R11 ;  /* 0x0c00000c0d0e7389 */ /* 0x00006400000c000b */
[----:B01----:R-:W-:Y:S05]  /*79f0*/  ENDCOLLECTIVE ;  /* 0x000000000000791b */ /* 0x003fea0003800000 */
.L_x_29296:
[----:B------:R-:W-:Y:S05]  /*7a00*/  BRA `(.L_x_29297) ;  /* 0xffffffbc00787947 */ /* 0x000fea000383ffff */
        .weak           $__internal_476_$__cuda_sm3x_div_rn_noftz_f32_slowpath
        .type           $__internal_476_$__cuda_sm3x_div_rn_noftz_f32_slowpath,@function
        .size           $__internal_476_$__cuda_sm3x_div_rn_noftz_f32_slowpath,(.L_x_37853 - $__internal_476_$__cuda_sm3x_div_rn_noftz_f32_slowpath)
$__internal_476_$__cuda_sm3x_div_rn_noftz_f32_slowpath:
        /* <DEDUP_REMOVED lines=35> */
[----:B------:R-:W-:-:S07]  /*7c40*/  @!P2 IADD3 R13, PT, PT, R13, 0x40, RZ ;  /* 0x000000400d0da810 */ /* 0x000fce0007ffe0ff */
.L_x_29299:
[----:B------:R-:W-:Y:S01]  /*7c50*/  IADD3 R42, PT, PT, R11, -0x7f, RZ ;  /* 0xffffff810b2a7810 */ /* 0x000fe20007ffe0ff */
[----:B------:R-:W-:Y:S01]  /*7c60*/  BSSY.RECONVERGENT B2, `(.L_x_29304) ;  /* 0x0000036000027945 */ /* 0x000fe20003800200 */
[----:B------:R-:W-:-:S04]  /*7c70*/  LEA R11, R40, 0xc0800000, 0x17 ;  /* 0xc0800000280b7811 */ /* 0x000fc800078eb8ff */
[----:B------:R-:W-:Y:S01]  /*7c80*/  IADD3 R64, PT, PT, -R11, R12, RZ ;  /* 0x0000000c0b407210 */ /* 0x000fe20007ffe1ff */
[C---:B------:R-:W-:Y:S01]  /*7c90*/  IMAD R11, R42.reuse, -0x800000, R33 ;  /* 0xff8000002a0b7824 */ /* 0x040fe200078e0221 */
[----:B------:R-:W-:Y:S02]  /*7ca0*/  IADD3 R42, PT, PT, R42, 0x7f, -R40 ;  /* 0x0000007f2a2a7810 */ /* 0x000fe40007ffe828 */
[----:B------:R-:W0:Y:S01]  /*7cb0*/  MUFU.RCP R33, R64 ;  /* 0x0000004000217308 */ /* 0x000e220000001000 */
[----:B------:R-:W-:Y:S02]  /*7cc0*/  FADD.FTZ R40, -R64, -RZ ;  /* 0x800000ff40287221 */ /* 0x000fe40000010100 */
        /* <DEDUP_REMOVED lines=43> */
.L_x_29306:
[----:B------:R-:W-:-:S04]  /*7f80*/  LOP3.LUT R40, R40, 0x80000000, RZ, 0xc0, !PT ;  /* 0x8000000028287812 */ /* 0x000fc800078ec0ff */
[----:B------:R-:W-:Y:S01]  /*7f90*/  LOP3.LUT R40, R40, 0x7f800000, RZ, 0xfc, !PT ;  /* 0x7f80000028287812 */ /* 0x000fe200078efcff */
[----:B------:R-:W-:Y:S06]  /*7fa0*/  BRA `(.L_x_29307) ;  /* 0x0000000000047947 */ /* 0x000fec0003800000 */
.L_x_29305:
[----:B------:R-:W-:-:S07]  /*7fb0*/  LEA R40, R13, R40, 0x17 ;  /* 0x000000280d287211 */ /* 0x000fce00078eb8ff */
.L_x_29307:
[----:B------:R-:W-:Y:S05]  /*7fc0*/  BSYNC.RECONVERGENT B2 ;  /* 0x0000000000027941 */ /* 0x000fea0003800200 */
.L_x_29304:
[----:B------:R-:W-:Y:S05]  /*7fd0*/  BRA `(.L_x_29308) ;  /* 0x0000000000207947 */ /* 0x000fea0003800000 */
.L_x_29303:
[----:B------:R-:W-:-:S04]  /*7fe0*/  LOP3.LUT R12, R12, 0x80000000, R33, 0x48, !PT ;  /* 0x800000000c0c7812 */ /* 0x000fc800078e4821 */
[----:B------:R-:W-:Y:S01]  /*7ff0*/  LOP3.LUT R40, R12, 0x7f800000, RZ, 0xfc, !PT ;  /* 0x7f8000000c287812 */ /* 0x000fe200078efcff */
[----:B------:R-:W-:Y:S06]  /*8000*/  BRA `(.L_x_29308) ;  /* 0x0000000000147947 */ /* 0x000fec0003800000 */
.L_x_29302:
[----:B------:R-:W-:Y:S01]  /*8010*/  LOP3.LUT R40, R12, 0x80000000, R33, 0x48, !PT ;  /* 0x800000000c287812 */ /* 0x000fe200078e4821 */
[----:B------:R-:W-:Y:S06]  /*8020*/  BRA `(.L_x_29308) ;  /* 0x00000000000c7947 */ /* 0x000fec0003800000 */
.L_x_29301:
[----:B------:R-:W0:Y:S01]  /*8030*/  MUFU.RSQ R40, -QNAN ;  /* 0xffc0000000287908 */ /* 0x000e220000001400 */
[----:B------:R-:W-:Y:S05]  /*8040*/  BRA `(.L_x_29308) ;  /* 0x0000000000047947 */ /* 0x000fea0003800000 */
.L_x_29300:
[----:B------:R-:W-:-:S07]  /*8050*/  FADD.FTZ R40, R33, R12 ;  /* 0x0000000c21287221 */ /* 0x000fce0000010000 */
.L_x_29308:
[----:B------:R-:W-:Y:S05]  /*8060*/  BSYNC.RECONVERGENT B1 ;  /* 0x0000000000017941 */ /* 0x000fea0003800200 */
.L_x_29298:
[----:B------:R-:W-:Y:S01]  /*8070*/  HFMA2 R13, -RZ, RZ, 0, 0 ;  /* 0x00000000ff0d7431 */ /* 0x000fe200000001ff */
[----:B------:R-:W-:-:S04]  /*8080*/  MOV R12, R14 ;  /* 0x0000000e000c7202 */ /* 0x000fc80000000f00 */
[----:B0-----:R-:W-:Y:S05]  /*8090*/  RET.REL.NODEC R12 `(_Z15SoftmaxWarpImplI24ElementwiseScaleMaskLoadIffbE11DirectStoreIffEfLi1ELi32ELi32ELi1ELb1EL9Algorithm0EEvT_T0_ll) ;  /* 0xffffff7c0cd87950 */ /* 0x001fea0003c3ffff */
.L_x_29309:
        /* <DEDUP_REMOVED lines=14> */
.L_x_37853:


//--------------------- .text._Z15SoftmaxWarpImplI24ElementwiseScaleMaskLoadIffbE11DirectStoreIffEfLi1ELi32ELi32ELi1ELb0EL9Algorithm0EEvT_T0_ll --------------------------
	.section	.text._Z15SoftmaxWarpImplI24ElementwiseScaleMaskLoadIffbE11DirectStoreIffEfLi1ELi32ELi32ELi1ELb0EL9Algorithm0EEvT_T0_ll,"ax",@progbits
	.align	128
        .global         _Z15SoftmaxWarpImplI24ElementwiseScaleMaskLoadIffbE11DirectStoreIffEfLi1ELi32ELi32ELi1ELb0EL9Algorithm0EEvT_T0_ll
        .type           _Z15SoftmaxWarpImplI24ElementwiseScaleMaskLoadIffbE11DirectStoreIffEfLi1ELi32ELi32ELi1ELb0EL9Algorithm0EEvT_T0_ll,@function
        .size           _Z15SoftmaxWarpImplI24ElementwiseScaleMaskLoadIffbE11DirectStoreIffEfLi1ELi32ELi32ELi1ELb0EL9Algorithm0EEvT_T0_ll,(.L_x_37854 - _Z15SoftmaxWarpImplI24ElementwiseScaleMaskLoadIffbE11DirectStoreIffEfLi1ELi32ELi32ELi1ELb0EL9Algorithm0EEvT_T0_ll)
        .other          _Z15SoftmaxWarpImplI24ElementwiseScaleMaskLoadIffbE11DirectStoreIffEfLi1ELi32ELi32ELi1ELb0EL9Algorithm0EEvT_T0_ll,@"STO_CUDA_ENTRY STV_DEFAULT"
_Z15SoftmaxWarpImplI24ElementwiseScaleMaskLoadIffbE11DirectStoreIffEfLi1ELi32ELi32ELi1ELb0EL9Algorithm0EEvT_T0_ll:
.text._Z15SoftmaxWarpImplI24ElementwiseScaleMaskLoadIffbE11DirectStoreIffEfLi1ELi32ELi32ELi1ELb0EL9Algorithm0EEvT_T0_ll:
[----:B------:R-:W0:Y:S01]  /*0000*/  LDC R1, c[0x0][0x37c] ;  /* 0x0000df00ff017b82 */ /* 0x000e220000000800 */
[----:B------:R-:W1:Y:S01]  /*0010*/  LDCU.64 UR4, c[0x0][0x3b8] ;  /* 0x00007700ff0477ac */ /* 0x000e620008000a00 */
[----:B------:R-:W2:Y:S01]  /*0020*/  LDCU.64 UR44, c[0x0][0x3b0] ;  /* 0x00007600ff2c77ac */ /* 0x000ea20008000a00 */
[----:B------:R-:W3:Y:S01]  /*0030*/  LDCU.128 UR36, c[0x0][0x380] ;  /* 0x00007000ff2477ac */ /* 0x000ee20008000c00 */
[----:B------:R-:W4:Y:S01]  /*0040*/  LDCU.128 UR40, c[0x0][0x3a0] ;  /* 0x00007400ff2877ac */ /* 0x000f220008000c00 */
        /* <DEDUP_REMOVED lines=9> */
[----:B------:R-:W-:Y:S01]  /*00e0*/  HFMA2 R13, -RZ, RZ, 0, 0 ;  /* 0x00000000ff0d7431 */ /* 0x000fe200000001ff */
[----:B------:R-:W5:Y:S01]  /*00f0*/  LDCU.64 UR8, c[0x4][0x450] ;  /* 0x01008a00ff0877ac */ /* 0x000f620008000a00 */
[----:B-1----:R-:W-:Y:S02]  /*0100*/  MOV R4, UR4 ;  /* 0x0000000400047c02 */ /* 0x002fe40008000f00 */
[----:B------:R-:W-:-:S02]  /*0110*/  MOV R5, UR5 ;  /* 0x0000000500057c02 */ /* 0x000fc40008000f00 */
[----:B----4-:R-:W-:Y:S02]  /*0120*/  MOV R6, UR6 ;  /* 0x0000000600067c02 */ /* 0x010fe40008000f00 */
[----:B------:R-:W-:Y:S02]  /*0130*/  MOV R7, UR7 ;  /* 0x0000000700077c02 */ /* 0x000fe40008000f00 */
[----:B-----5:R-:W-:Y:S02]  /*0140*/  MOV R10, UR8 ;  /* 0x00000008000a7c02 */ /* 0x020fe40008000f00 */
[----:B--2---:R-:W-:-:S07]  /*0150*/  MOV R11, UR9 ;  /* 0x00000009000b7c02 */ /* 0x004fce0008000f00 */
[----:B------:R-:W-:-:S07]  /*0160*/  LEPC R20, `(.L_x_29310) ;  /* 0x000000001014794e */ /* 0x000fce0000000000 */
[----:B0--3--:R-:W-:Y:S05]  /*0170*/  CALL.ABS.NOINC R2 ;  /* 0x0000000002007343 */ /* 0x009fea0003c00000 */
.L_x_29310:
        /* <DEDUP_REMOVED lines=10> */
[----:B------:R-:W-:Y:S05]  /*0220*/  @P0 EXIT ;  /* 0x000000000000094d */ /* 0x000fea0003800000 */
[----:B------:R-:W1:Y:S01]  /*0230*/  S2R R46, SR_TID.X ;  /* 0x00000000002e7919 */ /* 0x000e620000002100 */
[----:B------:R-:W2:Y:S02]  /*0240*/  LDC.64 R38, c[0x0][0x358] ;  /* 0x0000d600ff267b82 */ /* 0x000ea40000000a00 */
.L_x_29376:
[----:B---3--:R-:W3:Y:S01]  /*0250*/  LDC.64 R4, c[0x0][0x390] ;  /* 0x0000e400ff047b82 */ /* 0x008ee20000000a00 */
[----:B------:R-:W-:Y:S01]  /*0260*/  HFMA2 R3, -RZ, RZ, 0, 0 ;  /* 0x00000000ff037431 */ /* 0x000fe200000001ff */
[----:B-1----:R-:W-:Y:S02]  /*0270*/  MOV R2, R46 ;  /* 0x0000002e00027202 */ /* 0x002fe40000000f00 */
[C---:B--2---:R-:W-:Y:S02]  /*0280*/  R2UR UR6, R38.reuse ;  /* 0x00000000260672ca */ /* 0x044fe400000e0000 */
[C---:B------:R-:W-:Y:S02]  /*0290*/  R2UR UR7, R39.reuse ;  /* 0x00000000270772ca */ /* 0x040fe400000e0000 */
[----:B------:R-:W-:Y:S02]  /*02a0*/  R2UR UR4, R38 ;  /* 0x00000000260472ca */ /* 0x000fe400000e0000 */
[----:B------:R-:W-:Y:S01]  /*02b0*/  R2UR UR5, R39 ;  /* 0x00000000270572ca */ /* 0x000fe200000e0000 */
[----:B---3--:R-:W-:-:S02]  /*02c0*/  IMAD R0, R45, R4, RZ ;  /* 0x000000042d007224 */ /* 0x008fc400078e02ff */
[----:B------:R-:W-:-:S04]  /*02d0*/  IMAD.WIDE.U32 R6, R44, R4, R2 ;  /* 0x000000042c067225 */ /* 0x000fc800078e0002 */
[----:B------:R-:W-:Y:S01]  /*02e0*/  IMAD R3, R44, R5, R0 ;  /* 0x000000052c037224 */ /* 0x000fe200078e0200 */
[----:B------:R-:W-:Y:S02]  /*02f0*/  IADD3 R4, P1, PT, R6, UR38, RZ ;  /* 0x0000002606047c10 */ /* 0x000fe4000ff3e0ff */
[C---:B------:R-:W-:Y:S02]  /*0300*/  R2UR UR12, R38.reuse ;  /* 0x00000000260c72ca */ /* 0x040fe400000e0000 */
[----:B------:R-:W-:Y:S02]  /*0310*/  IADD3 R3, PT, PT, R7, R3, RZ ;  /* 0x0000000307037210 */ /* 0x000fe40007ffe0ff */
[----:B------:R-:W-:Y:S02]  /*0320*/  R2UR UR13, R39 ;  /* 0x00000000270d72ca */ /* 0x000fe400000e0000 */
[----:B------:R-:W-:Y:S02]  /*0330*/  IADD3.X R5, PT, PT, R3, UR39, RZ, P1, !PT ;  /* 0x0000002703057c10 */ /* 0x000fe40008ffe4ff */
[----:B------:R-:W-:-:S02]  /*0340*/  R2UR UR16, R38 ;  /* 0x00000000261072ca */ /* 0x000fc400000e0000 */
[C---:B------:R-:W-:Y:S01]  /*0350*/  R2UR UR17, R39.reuse ;  /* 0x00000000271172ca */ /* 0x040fe200000e0000 */
[----:B------:R-:W2:Y:S01]  /*0360*/  LDG.E.U8 R10, desc[UR6][R4.64] ;  /* 0x00000006040a7981 */ /* 0x000ea2000c1e1100 */
[C---:B------:R-:W-:Y:S02]  /*0370*/  R2UR UR8, R38.reuse ;  /* 0x00000000260872ca */ /* 0x040fe400000e0000 */
[C---:B------:R-:W-:Y:S01]  /*0380*/  R2UR UR9, R39.reuse ;  /* 0x00000000270972ca */ /* 0x040fe200000e0000 */
[----:B------:R-:W3:Y:S01]  /*0390*/  LDG.E.U8 R29, desc[UR4][R4.64+0x160] ;  /* 0x00016004041d7981 */ /* 0x000ee2000c1e1100 */
[----:B------:R-:W-:Y:S02]  /*03a0*/  R2UR UR24, R38 ;  /* 0x00000000261872ca */ /* 0x000fe400000e0000 */
[----:B------:R-:W-:Y:S01]  /*03b0*/  R2UR UR25, R39 ;  /* 0x00000000271972ca */ /* 0x000fe200000e0000 */
[----:B------:R-:W4:Y:S01]  /*03c0*/  LDG.E.U8 R7, desc[UR12][R4.64+0x40] ;  /* 0x0000400c04077981 */ /* 0x000f22000c1e1100 */
[----:B------:R-:W-:-:S02]  /*03d0*/  LEA R2, P0, R6, UR36, 0x2 ;  /* 0x0000002406027c11 */ /* 0x000fc4000f8010ff */
[C---:B------:R-:W-:Y:S01]  /*03e0*/  R2UR UR14, R38.reuse ;  /* 0x00000000260e72ca */ /* 0x040fe200000e0000 */
[----:B------:R-:W5:Y:S01]  /*03f0*/  LDG.E.U8 R13, desc[UR16][R4.64+0x60] ;  /* 0x00006010040d7981 */ /* 0x000f62000c1e1100 */
[C---:B------:R-:W-:Y:S02]  /*0400*/  R2UR UR15, R39.reuse ;  /* 0x00000000270f72ca */ /* 0x040fe400000e0000 */
[C---:B------:R-:W-:Y:S01]  /*0410*/  R2UR UR20, R38.reuse ;  /* 0x00000000261472ca */ /* 0x040fe200000e0000 */
[----:B------:R-:W3:Y:S01]  /*0420*/  LDG.E.U8 R42, desc[UR8][R4.64+0x20] ;  /* 0x00002008042a7981 */ /* 0x000ee2000c1e1100 */
[C---:B------:R-:W-:Y:S02]  /*0430*/  R2UR UR21, R39.reuse ;  /* 0x00000000271572ca */ /* 0x040fe400000e0000 */
[----:B------:R-:W-:Y:S01]  /*0440*/  R2UR UR10, R38 ;  /* 0x00000000260a72ca */ /* 0x000fe200000e0000 */
[----:B------:R-:W3:Y:S01]  /*0450*/  LDG.E.U8 R17, desc[UR24][R4.64+0xa0] ;  /* 0x0000a01804117981 */ /* 0x000ee2000c1e1100 */
[----:B------:R-:W-:-:S02]  /*0460*/  R2UR UR11, R39 ;  /* 0x00000000270b72ca */ /* 0x000fc400000e0000 */
[----:B------:R-:W-:Y:S01]  /*0470*/  R2UR UR18, R38 ;  /* 0x00000000261272ca */ /* 0x000fe200000e0000 */
[----:B------:R-:W3:Y:S01]  /*0480*/  LDG.E.U8 R31, desc[UR6][R4.64+0x180] ;  /* 0x00018006041f7981 */ /* 0x000ee2000c1e1100 */
[C---:B------:R-:W-:Y:S02]  /*0490*/  R2UR UR19, R39.reuse ;  /* 0x00000000271372ca */ /* 0x040fe400000e0000 */
[----:B------:R-:W-:Y:S01]  /*04a0*/  LEA.HI.X R3, R6, UR37, R3, 0x2, P0 ;  /* 0x0000002506037c11 */ /* 0x000fe200080f1403 */
[----:B------:R-:W3:Y:S01]  /*04b0*/  LDG.E.U8 R37, desc[UR12][R4.64+0x1e0] ;  /* 0x0001e00c04257981 */ /* 0x000ee2000c1e1100 */
[C---:B------:R-:W-:Y:S02]  /*04c0*/  R2UR UR50, R38.reuse ;  /* 0x00000000263272ca */ /* 0x040fe400000e0000 */
[----:B------:R-:W-:Y:S01]  /*04d0*/  R2UR UR51, R39 ;  /* 0x00000000273372ca */ /* 0x000fe200000e0000 */
[----:B------:R-:W3:Y:S01]  /*04e0*/  LDG.E R6, desc[UR4][R2.64] ;  /* 0x0000000402067981 */ /* 0x000ee2000c1e1900 */
[----:B------:R-:W-:-:S02]  /*04f0*/  R2UR UR26, R38 ;  /* 0x00000000261a72ca */ /* 0x000fc400000e0000 */
[C---:B------:R-:W-:Y:S01]  /*0500*/  R2UR UR27, R39.reuse ;  /* 0x00000000271b72ca */ /* 0x040fe200000e0000 */
[----:B------:R-:W3:Y:S01]  /*0510*/  LDG.E R8, desc[UR6][R2.64+0x80] ;  /* 0x0000800602087981 */ /* 0x000ee2000c1e1900 */
[C---:B------:R-:W-:Y:S02]  /*0520*/  R2UR UR30, R38.reuse ;  /* 0x00000000261e72ca */ /* 0x040fe400000e0000 */
[C---:B------:R-:W-:Y:S01]  /*0530*/  R2UR UR31, R39.reuse ;  /* 0x00000000271f72ca */ /* 0x040fe200000e0000 */
[----:B------:R-:W3:Y:S01]  /*0540*/  LDG.E R18, desc[UR14][R2.64+0x180] ;  /* 0x0001800e02127981 */ /* 0x000ee2000c1e1900 */
[C---:B------:R-:W-:Y:S02]  /*0550*/  R2UR UR32, R38.reuse ;  /* 0x00000000262072ca */ /* 0x040fe400000e0000 */
[----:B------:R-:W-:Y:S01]  /*0560*/  R2UR UR33, R39 ;  /* 0x00000000272172ca */ /* 0x000fe200000e0000 */
[----:B------:R-:W3:Y:S01]  /*0570*/  LDG.E.U8 R15, desc[UR20][R4.64+0x80] ;  /* 0x00008014040f7981 */ /* 0x000ee2000c1e1100 */
        /* <DEDUP_REMOVED lines=19> */
[----:B------:R-:W-:Y:S01]  /*06b0*/  R2UR UR49, R39 ;  /* 0x00000000273172ca */ /* 0x000fe200000e0000 */
[----:B------:R-:W3:Y:S04]  /*06c0*/  LDG.E.U8 R19, desc[UR28][R4.64+0xc0] ;  /* 0x0000c01c04137981 */ /* 0x000ee8000c1e1100 */
[----:B------:R-:W3:Y:S04]  /*06d0*/  LDG.E.U8 R23, desc[UR46][R4.64+0x100] ;  /* 0x0001002e04177981 */ /* 0x000ee8000c1e1100 */
[----:B------:R-:W3:Y:S04]  /*06e0*/  LDG.E R22, desc[UR22][R2.64+0x280] ;  /* 0x0002801602167981 */ /* 0x000ee8000c1e1900 */
[----:B------:R-:W3:Y:S04]  /*06f0*/  LDG.E R28, desc[UR34][R2.64+0x400] ;  /* 0x00040022021c7981 */ /* 0x000ee8000c1e1900 */
[----:B------:R-:W3:Y:S04]  /*0700*/  LDG.E R32, desc[UR52][R2.64+0x500] ;  /* 0x0005003402207981 */ /* 0x000ee8000c1e1900 */
[----:B------:R-:W3:Y:S04]  /*0710*/  LDG.E.U8 R27, desc[UR54][R4.64+0x140] ;  /* 0x00014036041b7981 */ /* 0x000ee8000c1e1100 */
[----:B------:R-:W3:Y:S04]  /*0720*/  LDG.E R30, desc[UR48][R2.64+0x480] ;  /* 0x00048030021e7981 */ /* 0x000ee8000c1e1900 */
[----:B------:R-:W3:Y:S04]  /*0730*/  LDG.E R34, desc[UR4][R2.64+0x580] ;  /* 0x0005800402227981 */ /* 0x000ee8000c1e1900 */
[----:B------:R-:W3:Y:S04]  /*0740*/  LDG.E R36, desc[UR6][R2.64+0x600] ;  /* 0x0006000602247981 */ /* 0x000ee8000c1e1900 */
[----:B------:R-:W3:Y:S04]  /*0750*/  LDG.E R12, desc[UR6][R2.64+0x780] ;  /* 0x00078006020c7981 */ /* 0x000ee8000c1e1900 */
[----:B------:R-:W3:Y:S04]  /*0760*/  LDG.E.U8 R48, desc[UR10][R4.64+0x240] ;  /* 0x0002400a04307981 */ /* 0x000ee8000c1e1100 */
[----:B------:R-:W3:Y:S04]  /*0770*/  LDG.E.U8 R35, desc[UR10][R4.64+0x1c0] ;  /* 0x0001c00a04237981 */ /* 0x000ee8000c1e1100 */
[----:B------:R-:W3:Y:S04]  /*0780*/  LDG.E.U8 R41, desc[UR14][R4.64+0x200] ;  /* 0x0002000e04297981 */ /* 0x000ee8000c1e1100 */
[----:B------:R-:W3:Y:S04]  /*0790*/  LDG.E.U8 R43, desc[UR16][R4.64+0x220] ;  /* 0x00022010042b7981 */ /* 0x000ee8000c1e1100 */
[----:B------:R-:W3:Y:S04]  /*07a0*/  LDG.E.U8 R49, desc[UR12][R4.64+0x260] ;  /* 0x0002600c04317981 */ /* 0x000ee8000c1e1100 */
[----:B------:R-:W3:Y:S04]  /*07b0*/  LDG.E R14, desc[UR4][R2.64+0x700] ;  /* 0x00070004020e7981 */ /* 0x000ee8000c1e1900 */
[----:B------:R-:W3:Y:S04]  /*07c0*/  LDG.E.U8 R0, desc[UR10][R4.64+0x2c0] ;  /* 0x0002c00a04007981 */ /* 0x000ee8000c1e1100 */
[----:B------:R-:W3:Y:S04]  /*07d0*/  LDG.E R40, desc[UR8][R2.64+0x680] ;  /* 0x0006800802287981 */ /* 0x000ee8000c1e1900 */
[----:B------:R-:W3:Y:S04]  /*07e0*/  LDG.E.U8 R33, desc[UR8][R4.64+0x1a0] ;  /* 0x0001a00804217981 */ /* 0x000ee8000c1e1100 */
[----:B------:R-:W3:Y:S04]  /*07f0*/  LDG.E.U8 R50, desc[UR4][R4.64+0x280] ;  /* 0x0002800404327981 */ /* 0x000ee8000c1e1100 */
[----:B------:R-:W3:Y:S04]  /*0800*/  LDG.E.U8 R9, desc[UR8][R4.64+0x2a0] ;  /* 0x0002a00804097981 */ /* 0x000ee8000c1e1100 */
[----:B------:R-:W3:Y:S04]  /*0810*/  LDG.E R60, desc[UR8][R2.64+0xe00] ;  /* 0x000e0008023c7981 */ /* 0x000ee8000c1e1900 */
[----:B------:R-:W3:Y:S04]  /*0820*/  LDG.E R62, desc[UR10][R2.64+0xe80] ;  /* 0x000e800a023e7981 */ /* 0x000ee8000c1e1900 */
[----:B------:R-:W3:Y:S04]  /*0830*/  LDG.E R64, desc[UR12][R2.64+0xf00] ;  /* 0x000f000c02407981 */ /* 0x000ee8000c1e1900 */
[----:B------:R-:W3:Y:S01]  /*0840*/  LDG.E R66, desc[UR4][R2.64+0xf80] ;  /* 0x000f800402427981 */ /* 0x000ee2000c1e1900 */
[----:B--2---:R-:W-:-:S02]  /*0850*/  ISETP.NE.AND P4, PT, R10, RZ, PT ;  /* 0x000000ff0a00720c */ /* 0x004fc40003f85270 */
[----:B------:R-:W1:Y:S01]  /*0860*/  LDC.64 R10, c[0x0][0x398] ;  /* 0x0000e600ff0a7b82 */ /* 0x000e620000000a00 */
[----:B----4-:R-:W-:Y:S02]  /*0870*/  ISETP.NE.AND P2, PT, R7, RZ, PT ;  /* 0x000000ff0700720c */ /* 0x010fe40003f45270 */
[----:B-----5:R-:W-:Y:S02]  /*0880*/  ISETP.NE.AND P1, PT, R13, RZ, PT ;  /* 0x000000ff0d00720c */ /* 0x020fe40003f25270 */
[----:B---3--:R-:W-:Y:S02]  /*0890*/  ISETP.NE.AND P3, PT, R42, RZ, PT ;  /* 0x000000ff2a00720c */ /* 0x008fe40003f65270 */
[----:B------:R-:W-:Y:S01]  /*08a0*/  ISETP.NE.AND P6, PT, R17, RZ, PT ;  /* 0x000000ff1100720c */ /* 0x000fe20003fc5270 */
[-C--:B-1----:R-:W-:Y:S01]  /*08b0*/  FMUL R7, R6, R11.reuse ;  /* 0x0000000b06077220 */ /* 0x082fe20000400000 */
[----:B------:R-:W-:-:S04]  /*08c0*/  FMUL R13, R8, R11 ;  /* 0x0000000b080d7220 */ /* 0x000fc80000400000 */
[-C--:B------:R-:W-:Y:S01]  /*08d0*/  FSEL R6, R7, R10.reuse, P4 ;  /* 0x0000000a07067208 */ /* 0x080fe20002000000 */
[-C--:B------:R-:W-:Y:S01]  /*08e0*/  FMUL R17, R18, R11.reuse ;  /* 0x0000000b12117220 */ /* 0x080fe20000400000 */
[-C--:B------:R-:W-:Y:S01]  /*08f0*/  FSEL R7, R13, R10.reuse, P3 ;  /* 0x0000000a0d077208 */ /* 0x080fe20001800000 */
[----:B------:R-:W2:Y:S01]  /*0900*/  LDG.E R18, desc[UR6][R2.64+0x880] ;  /* 0x0008800602127981 */ /* 0x000ea2000c1e1900 */
[----:B------:R-:W-:Y:S01]  /*0910*/  ISETP.NE.AND P0, PT, R15, RZ, PT ;  /* 0x000000ff0f00720c */ /* 0x000fe20003f05270 */
[-C--:B------:R-:W-:Y:S02]  /*0920*/  FMUL R15, R16, R11.reuse ;  /* 0x0000000b100f7220 */ /* 0x080fe40000400000 */
[----:B------:R-:W3:Y:S01]  /*0930*/  LDG.E R16, desc[UR4][R2.64+0x800] ;  /* 0x0008000402107981 */ /* 0x000ee2000c1e1900 */
[----:B------:R-:W-:Y:S02]  /*0940*/  FMUL R13, R20, R11 ;  /* 0x0000000b140d7220 */ /* 0x000fe40000400000 */
[----:B------:R-:W-:Y:S01]  /*0950*/  FSEL R8, R15, R10, P2 ;  /* 0x0000000a0f087208 */ /* 0x000fe20001000000 */
[----:B------:R-:W4:Y:S01]  /*0960*/  LDG.E R20, desc[UR8][R2.64+0x900] ;  /* 0x0009000802147981 */ /* 0x000f22000c1e1900 */
[----:B------:R-:W-:-:S02]  /*0970*/  ISETP.NE.AND P2, PT, R25, RZ, PT ;  /* 0x000000ff1900720c */ /* 0x000fc40003f45270 */
[----:B------:R-:W-:Y:S01]  /*0980*/  FSEL R42, R13, R10, P0 ;  /* 0x0000000a0d2a7208 */ /* 0x000fe20000000000 */
[-C--:B------:R-:W-:Y:S02]  /*0990*/  FMUL R25, R24, R11.reuse ;  /* 0x0000000b18197220 */ /* 0x080fe40000400000 */
[----:B------:R-:W5:Y:S01]  /*09a0*/  LDG.E R24, desc[UR6][R2.64+0xa00] ;  /* 0x000a000602187981 */ /* 0x000f62000c1e1900 */
[----:B------:R-:W-:-:S03]  /*09b0*/  FMUL R13, R26, R11 ;  /* 0x0000000b1a0d7220 */ /* 0x000fc60000400000 */
[----:B------:R-:W5:Y:S01]  /*09c0*/  LDG.E R26, desc[UR8][R2.64+0xa80] ;  /* 0x000a8008021a7981 */ /* 0x000f62000c1e1900 */
[----:B------:R-:W-:Y:S02]  /*09d0*/  ISETP.NE.AND P4, PT, R21, RZ, PT ;  /* 0x000000ff1500720c */ /* 0x000fe40003f85270 */
[----:B------:R-:W-:Y:S02]  /*09e0*/  ISETP.NE.AND P5, PT, R19, RZ, PT ;  /* 0x000000ff1300720c */ /* 0x000fe40003fa5270 */
[----:B------:R-:W-:Y:S02]  /*09f0*/  ISETP.NE.AND P3, PT, R23, RZ, PT ;  /* 0x000000ff1700720c */ /* 0x000fe40003f65270 */
[----:B------:R-:W5:Y:S01]  /*0a00*/  LDG.E.U8 R23, desc[UR12][R4.64+0x300] ;  /* 0x0003000c04177981 */ /* 0x000f62000c1e1100 */
[-C--:B------:R-:W-:Y:S01]  /*0a10*/  FMUL R19, R22, R11.reuse ;  /* 0x0000000b16137220 */ /* 0x080fe20000400000 */
[-C--:B------:R-:W-:Y:S02]  /*0a20*/  FSEL R52, R13, R10.reuse, P4 ;  /* 0x0000000a0d347208 */ /* 0x080fe40002000000 */
[----:B------:R-:W5:Y:S01]  /*0a30*/  LDG.E R22, desc[UR4][R2.64+0x980] ;  /* 0x0009800402167981 */ /* 0x000f62000c1e1900 */
[----:B------:R-:W-:Y:S01]  /*0a40*/  FSEL R17, R17, R10, P1 ;  /* 0x0000000a11117208 */ /* 0x000fe20000800000 */
[----:B------:R-:W-:-:S02]  /*0a50*/  FMUL R15, R28, R11 ;  /* 0x0000000b1c0f7220 */ /* 0x000fc40000400000 */
[----:B------:R-:W5:Y:S01]  /*0a60*/  LDG.E R28, desc[UR10][R2.64+0xb00] ;  /* 0x000b000a021c7981 */ /* 0x000f62000c1e1900 */
[-C--:B------:R-:W-:Y:S01]  /*0a70*/  FMUL R13, R32, R11.reuse ;  /* 0x0000000b200d7220 */ /* 0x080fe20000400000 */
[----:B------:R-:W-:Y:S02]  /*0a80*/  ISETP.NE.AND P0, PT, R29, RZ, PT ;  /* 0x000000ff1d00720c */ /* 0x000fe40003f05270 */
[----:B------:R-:W5:Y:S01]  /*0a90*/  LDG.E R32, desc[UR14][R2.64+0xc00] ;  /* 0x000c000e02207981 */ /* 0x000f62000c1e1900 */
[----:B------:R-:W-:Y:S02]  /*0aa0*/  ISETP.NE.AND P1, PT, R27, RZ, PT ;  /* 0x000000ff1b00720c */ /* 0x000fe40003f25270 */
[-C--:B------:R-:W-:Y:S01]  /*0ab0*/  FSEL R54, R15, R10.reuse, P3 ;  /* 0x0000000a0f367208 */ /* 0x080fe20001800000 */
[-C--:B------:R-:W-:Y:S01]  /*0ac0*/  FMUL R27, R30, R11.reuse ;  /* 0x0000000b1e1b7220 */ /* 0x080fe20000400000 */
[-C--:B------:R-:W-:Y:S01]  /*0ad0*/  FSEL R56, R13, R10.reuse, P1 ;  /* 0x0000000a0d387208 */ /* 0x080fe20000800000 */
[----:B------:R-:W5:Y:S01]  /*0ae0*/  LDG.E R30, desc[UR12][R2.64+0xb80] ;  /* 0x000b800c021e7981 */ /* 0x000f62000c1e1900 */
[----:B------:R-:W-:Y:S01]  /*0af0*/  FMUL R29, R34, R11 ;  /* 0x0000000b221d7220 */ /* 0x000fe20000400000 */
[----:B------:R-:W-:-:S02]  /*0b00*/  FSEL R19, R19, R10, P6 ;  /* 0x0000000a13137208 */ /* 0x000fc40003000000 */
[----:B------:R-:W5:Y:S01]  /*0b10*/  LDG.E.U8 R15, desc[UR10][R4.64+0x2e0] ;  /* 0x0002e00a040f7981 */ /* 0x000f62000c1e1100 */
[----:B------:R-:W-:Y:S01]  /*0b20*/  ISETP.NE.AND P6, PT, R31, RZ, PT ;  /* 0x000000ff1f00720c */ /* 0x000fe20003fc5270 */
[-C--:B------:R-:W-:Y:S01]  /*0b30*/  FMUL R13, R36, R11.reuse ;  /* 0x0000000b240d7220 */ /* 0x080fe20000400000 */
[-C--:B------:R-:W-:Y:S01]  /*0b40*/  FSEL R29, R29, R10.reuse, P0 ;  /* 0x0000000a1d1d7208 */ /* 0x080fe20000000000 */
[----:B------:R-:W5:Y:S01]  /*0b50*/  LDG.E.U8 R36, desc[UR20][R4.64+0x360] ;  /* 0x0003601404247981 */ /* 0x000f62000c1e1100 */
[----:B------:R-:W-:Y:S01]  /*0b60*/  FMUL R31, R12, R11 ;  /* 0x0000000b0c1f7220 */ /* 0x000fe20000400000 */
[-C--:B------:R-:W-:Y:S02]  /*0b70*/  FSEL R27, R27, R10.reuse, P2 ;  /* 0x0000000a1b1b7208 */ /* 0x080fe40001000000 */
[----:B------:R-:W5:Y:S01]  /*0b80*/  LDG.E R12, desc[UR16][R2.64+0xc80] ;  /* 0x000c8010020c7981 */ /* 0x000f62000c1e1900 */
[----:B------:R-:W-:Y:S02]  /*0b90*/  ISETP.NE.AND P0, PT, R48, RZ, PT ;  /* 0x000000ff3000720c */ /* 0x000fe40003f05270 */
[----:B------:R-:W-:Y:S01]  /*0ba0*/  FSEL R48, R13, R10, P6 ;  /* 0x0000000a0d307208 */ /* 0x000fe20003000000 */
[----:B------:R-:W5:Y:S01]  /*0bb0*/  LDG.E.U8 R34, desc[UR14][R4.64+0x320] ;  /* 0x0003200e04227981 */ /* 0x000f62000c1e1100 */
[----:B------:R-:W-:-:S02]  /*0bc0*/  ISETP.NE.AND P4, PT, R35, RZ, PT ;  /* 0x000000ff2300720c */ /* 0x000fc40003f85270 */
[----:B------:R-:W-:Y:S01]  /*0bd0*/  ISETP.NE.AND P3, PT, R37, RZ, PT ;  /* 0x000000ff2500720c */ /* 0x000fe20003f65270 */
[----:B------:R-:W5:Y:S01]  /*0be0*/  LDG.E.U8 R35, desc[UR18][R4.64+0x340] ;  /* 0x0003401204237981 */ /* 0x000f62000c1e1100 */
[----:B------:R-:W-:-:S03]  /*0bf0*/  ISETP.NE.AND P2, PT, R41, RZ, PT ;  /* 0x000000ff2900720c */ /* 0x000fc60003f45270 */
[----:B------:R-:W5:Y:S01]  /*0c00*/  LDG.E.U8 R37, desc[UR22][R4.64+0x380] ;  /* 0x0003801604257981 */ /* 0x000f62000c1e1100 */
[----:B------:R-:W-:-:S03]  /*0c10*/  ISETP.NE.AND P1, PT, R43, RZ, PT ;  /* 0x000000ff2b00720c */ /* 0x000fc60003f25270 */
[----:B------:R-:W5:Y:S01]  /*0c20*/  LDG.E.U8 R41, desc[UR24][R4.64+0x3a0] ;  /* 0x0003a01804297981 */ /* 0x000f62000c1e1100 */
[----:B------:R-:W-:-:S03]  /*0c30*/  ISETP.NE.AND P6, PT, R49, RZ, PT ;  /* 0x000000ff3100720c */ /* 0x000fc60003fc5270 */
[----:B------:R-:W5:Y:S01]  /*0c40*/  LDG.E.U8 R43, desc[UR26][R4.64+0x3c0] ;  /* 0x0003c01a042b7981 */ /* 0x000f62000c1e1100 */
[----:B------:R-:W-:-:S03]  /*0c50*/  FMUL R13, R14, R11 ;  /* 0x0000000b0e0d7220 */ /* 0x000fc60000400000 */
[----:B------:R2:W5:Y:S04]  /*0c60*/  LDG.E.U8 R49, desc[UR28][R4.64+0x3e0] ;  /* 0x0003e01c04317981 */ /* 0x000568000c1e1100 */
[----:B------:R-:W5:Y:S04]  /*0c70*/  LDG.E R14, desc[UR4][R2.64+0xd00] ;  /* 0x000d0004020e7981 */ /* 0x000f68000c1e1900 */
[----:B------:R5:W5:Y:S01]  /*0c80*/  LDG.E R4, desc[UR6][R2.64+0xd80] ;  /* 0x000d800602047981 */ /* 0x000b62000c1e1900 */
[----:B------:R-:W-:Y:S02]  /*0c90*/  FSEL R31, R31, R10, P3 ;  /* 0x0000000a1f1f7208 */ /* 0x000fe40001800000 */
[----:B------:R-:W-:-:S02]  /*0ca0*/  ISETP.NE.AND P3, PT, R0, RZ, PT ;  /* 0x000000ff0000720c */ /* 0x000fc40003f65270 */
[----:B------:R-:W-:-:S04]  /*0cb0*/  FMNMX3 R0, R6, -INF , R7, !PT ;  /* 0xff80000006007876 */ /* 0x000fc80007800007 */
[----:B------:R-:W-:Y:S02]  /*0cc0*/  FMNMX3 R0, R0, R8, R17, !PT ;  /* 0x0000000800007276 */ /* 0x000fe40007800011 */
[----:B------:R-:W-:Y:S02]  /*0cd0*/  FSEL R25, R25, R10, P5 ;  /* 0x0000000a19197208 */ /* 0x000fe40002800000 */
[----:B------:R-:W-:Y:S01]  /*0ce0*/  FMNMX3 R0, R0, R42, R19, !PT ;  /* 0x0000002a00007276 */ /* 0x000fe20007800013 */
[----:B------:R-:W-:Y:S01]  /*0cf0*/  FMUL R21, R40, R11 ;  /* 0x0000000b28157220 */ /* 0x000fe20000400000 */
[----:B------:R-:W-:Y:S02]  /*0d00*/  ISETP.NE.AND P5, PT, R33, RZ, PT ;  /* 0x000000ff2100720c */ /* 0x000fe40003fa5270 */
[----:B------:R-:W-:Y:S02]  /*0d10*/  FMNMX3 R0, R0, R25, R52, !PT ;  /* 0x0000001900007276 */ /* 0x000fe40007800034 */
[----:B------:R-:W-:-:S02]  /*0d20*/  FSEL R21, R21, R10, P5 ;  /* 0x0000000a15157208 */ /* 0x000fc40002800000 */
[----:B------:R-:W-:Y:S02]  /*0d30*/  FMNMX3 R0, R0, R54, R27, !PT ;  /* 0x0000003600007276 */ /* 0x000fe4000780001b */
[----:B------:R-:W-:Y:S02]  /*0d40*/  ISETP.NE.AND P5, PT, R50, RZ, PT ;  /* 0x000000ff3200720c */ /* 0x000fe40003fa5270 */
[----:B------:R-:W-:Y:S02]  /*0d50*/  FMNMX3 R0, R0, R56, R29, !PT ;  /* 0x0000003800007276 */ /* 0x000fe4000780001d */
[----:B------:R-:W-:Y:S02]  /*0d60*/  FSEL R58, R13, R10, P4 ;  /* 0x0000000a0d3a7208 */ /* 0x000fe40002000000 */
[----:B------:R-:W-:Y:S02]  /*0d70*/  FMNMX3 R0, R0, R48, R21, !PT ;  /* 0x0000003000007276 */ /* 0x000fe40007800015 */
[----:B------:R-:W-:-:S02]  /*0d80*/  ISETP.NE.AND P4, PT, R9, RZ, PT ;  /* 0x000000ff0900720c */ /* 0x000fc40003f85270 */
[----:B------:R-:W-:Y:S01]  /*0d90*/  FMNMX3 R0, R0, R58, R31, !PT ;  /* 0x0000003a00007276 */ /* 0x000fe2000780001f */
[----:B------:R-:W-:Y:S01]  /*0da0*/  UMOV UR4, 0xffffffff ;  /* 0xffffffff00047882 */ /* 0x000fe20000000000 */
[----:B--2---:R-:W-:-:S05]  /*0db0*/  FMUL R5, R18, R11 ;  /* 0x0000000b12057220 */ /* 0x004fca0000400000 */
[----:B------:R-:W-:Y:S01]  /*0dc0*/  FSEL R50, R5, R10, P1 ;  /* 0x0000000a05327208 */ /* 0x000fe20000800000 */
[-C--:B---3--:R-:W-:Y:S01]  /*0dd0*/  FMUL R33, R16, R11.reuse ;  /* 0x0000000b10217220 */ /* 0x088fe20000400000 */
[----:B----4-:R-:W-:-:S04]  /*0de0*/  FMUL R5, R20, R11 ;  /* 0x0000000b14057220 */ /* 0x010fc80000400000 */
[-C--:B------:R-:W-:Y:S02]  /*0df0*/  FSEL R33, R33, R10.reuse, P2 ;  /* 0x0000000a21217208 */ /* 0x080fe40001000000 */
[----:B------:R-:W-:Y:S01]  /*0e00*/  FSEL R18, R5, R10, P0 ;  /* 0x0000000a05127208 */ /* 0x000fe20000000000 */
[-C--:B-----5:R-:W-:Y:S01]  /*0e10*/  FMUL R3, R24, R11.reuse ;  /* 0x0000000b18037220 */ /* 0x0a0fe20000400000 */
[----:B------:R-:W-:-:S04]  /*0e20*/  FMUL R5, R26, R11 ;  /* 0x0000000b1a057220 */ /* 0x000fc80000400000 */
[-C--:B------:R-:W-:Y:S02]  /*0e30*/  FSEL R16, R3, R10.reuse, P5 ;  /* 0x0000000a03107208 */ /* 0x080fe40002800000 */
[----:B------:R-:W-:Y:S02]  /*0e40*/  FMNMX3 R0, R0, R33, R50, !PT ;  /* 0x0000002100007276 */ /* 0x000fe40007800032 */
[----:B------:R-:W-:Y:S02]  /*0e50*/  FSEL R40, R5, R10, P4 ;  /* 0x0000000a05287208 */ /* 0x000fe40002000000 */
[----:B------:R-:W-:Y:S01]  /*0e60*/  ISETP.NE.AND P1, PT, R23, RZ, PT ;  /* 0x000000ff1700720c */ /* 0x000fe20003f25270 */
[-C--:B------:R-:W-:Y:S01]  /*0e70*/  FMUL R23, R22, R11.reuse ;  /* 0x0000000b16177220 */ /* 0x080fe20000400000 */
[----:B------:R-:W-:-:S04]  /*0e80*/  FMUL R3, R28, R11 ;  /* 0x0000000b1c037220 */ /* 0x000fc80000400000 */
[-C--:B------:R-:W-:Y:S01]  /*0e90*/  FSEL R23, R23, R10.reuse, P6 ;  /* 0x0000000a17177208 */ /* 0x080fe20003000000 */
[-C--:B------:R-:W-:Y:S01]  /*0ea0*/  FMUL R9, R32, R11.reuse ;  /* 0x0000000b20097220 */ /* 0x080fe20000400000 */
[----:B------:R-:W-:Y:S02]  /*0eb0*/  FSEL R20, R3, R10, P3 ;  /* 0x0000000a03147208 */ /* 0x000fe40001800000 */
[----:B------:R-:W-:Y:S01]  /*0ec0*/  FMNMX3 R3, R0, R18, R23, !PT ;  /* 0x0000001200037276 */ /* 0x000fe20007800017 */
[-C--:B------:R-:W-:Y:S01]  /*0ed0*/  FMUL R5, R30, R11.reuse ;  /* 0x0000000b1e057220 */ /* 0x080fe20000400000 */
[----:B------:R-:W-:Y:S02]  /*0ee0*/  ISETP.NE.AND P2, PT, R15, RZ, PT ;  /* 0x000000ff0f00720c */ /* 0x000fe40003f45270 */
[----:B------:R-:W-:Y:S02]  /*0ef0*/  ISETP.NE.AND P5, PT, R36, RZ, PT ;  /* 0x000000ff2400720c */ /* 0x000fe40003fa5270 */
[----:B------:R-:W-:Y:S01]  /*0f00*/  FSEL R36, R5, R10, P2 ;  /* 0x0000000a05247208 */ /* 0x000fe20001000000 */
[----:B------:R-:W-:Y:S01]  /*0f10*/  FMUL R5, R12, R11 ;  /* 0x0000000b0c057220 */ /* 0x000fe20000400000 */
[----:B------:R-:W-:-:S02]  /*0f20*/  FMNMX3 R3, R3, R16, R40, !PT ;  /* 0x0000001003037276 */ /* 0x000fc40007800028 */
[----:B------:R-:W-:Y:S02]  /*0f30*/  FSEL R22, R9, R10, P1 ;  /* 0x0000000a09167208 */ /* 0x000fe40000800000 */
[----:B------:R-:W-:Y:S02]  /*0f40*/  ISETP.NE.AND P0, PT, R34, RZ, PT ;  /* 0x000000ff2200720c */ /* 0x000fe40003f05270 */
[----:B------:R-:W-:Y:S02]  /*0f50*/  FMNMX3 R3, R3, R20, R36, !PT ;  /* 0x0000001403037276 */ /* 0x000fe40007800024 */
[----:B------:R-:W-:Y:S02]  /*0f60*/  ISETP.NE.AND P6, PT, R35, RZ, PT ;  /* 0x000000ff2300720c */ /* 0x000fe40003fc5270 */
[----:B------:R-:W-:Y:S01]  /*0f70*/  FSEL R24, R5, R10, P0 ;  /* 0x0000000a05187208 */ /* 0x000fe20000000000 */
[-C--:B------:R-:W-:Y:S01]  /*0f80*/  FMUL R15, R60, R11.reuse ;  /* 0x0000000b3c0f7220 */ /* 0x080fe20000400000 */
[----:B------:R-:W-:Y:S01]  /*0f90*/  FMUL R5, R62, R11 ;  /* 0x0000000b3e057220 */ /* 0x000fe20000400000 */
[----:B------:R-:W-:-:S02]  /*0fa0*/  ISETP.NE.AND P4, PT, R37, RZ, PT ;  /* 0x000000ff2500720c */ /* 0x000fc40003f85270 */
[----:B------:R-:W-:Y:S02]  /*0fb0*/  FMNMX3 R3, R3, R22, R24, !PT ;  /* 0x0000001603037276 */ /* 0x000fe40007800018 */
[----:B------:R-:W-:Y:S02]  /*0fc0*/  ISETP.NE.AND P3, PT, R41, RZ, PT ;  /* 0x000000ff2900720c */ /* 0x000fe40003f65270 */
[----:B------:R-:W-:Y:S01]  /*0fd0*/  ISETP.NE.AND P1, PT, R49, RZ, PT ;  /* 0x000000ff3100720c */ /* 0x000fe20003f25270 */
[-C--:B------:R-:W-:Y:S01]  /*0fe0*/  FMUL R9, R14, R11.reuse ;  /* 0x0000000b0e097220 */ /* 0x080fe20000400000 */
[----:B------:R-:W-:-:S04]  /*0ff0*/  FMUL R13, R4, R11 ;  /* 0x0000000b040d7220 */ /* 0x000fc80000400000 */
[-C--:B------:R-:W-:Y:S01]  /*1000*/  FSEL R32, R9, R10.reuse, P6 ;  /* 0x0000000a09207208 */ /* 0x080fe20003000000 */
[----:B------:R-:W-:Y:S01]  /*1010*/  FMUL R9, R64, R11 ;  /* 0x0000000b40097220 */ /* 0x000fe20000400000 */
[----:B------:R-:W-:Y:S02]  /*1020*/  ISETP.NE.AND P2, PT, R43, RZ, PT ;  /* 0x000000ff2b00720c */ /* 0x000fe40003f45270 */
[-C--:B------:R-:W-:Y:S02]  /*1030*/  FSEL R26, R13, R10.reuse, P5 ;  /* 0x0000000a0d1a7208 */ /* 0x080fe40002800000 */
[-C--:B------:R-:W-:Y:S02]  /*1040*/  FSEL R30, R15, R10.reuse, P4 ;  /* 0x0000000a0f1e7208 */ /* 0x080fe40002000000 */
[----:B------:R-:W-:Y:S02]  /*1050*/  FSEL R28, R5, R10, P3 ;  /* 0x0000000a051c7208 */ /* 0x000fe40001800000 */
[----:B------:R-:W-:-:S02]  /*1060*/  FMNMX3 R3, R3, R32, R26, !PT ;  /* 0x0000002003037276 */ /* 0x000fc4000780001a */
[----:B------:R-:W-:Y:S01]  /*1070*/  FSEL R34, R9, R10, P2 ;  /* 0x0000000a09227208 */ /* 0x000fe20001000000 */
[----:B------:R-:W-:Y:S01]  /*1080*/  @P1 FMUL R10, R66, R11 ;  /* 0x0000000b420a1220 */ /* 0x000fe20000400000 */
[----:B------:R-:W-:-:S04]  /*1090*/  FMNMX3 R3, R3, R30, R28, !PT ;  /* 0x0000001e03037276 */ /* 0x000fc8000780001c */
[----:B------:R-:W-:Y:S01]  /*10a0*/  FMNMX3 R13, R3, R34, R10, !PT ;  /* 0x00000022030d7276 */ /* 0x000fe2000780000a */
[----:B------:R-:W-:Y:S06]  /*10b0*/  BRA.DIV UR4, `(.L_x_29311) ;  /* 0x0000003604f07947 */ /* 0x000fec000b800000 */
[----:B------:R-:W1:Y:S01]  /*10c0*/  SHFL.BFLY PT, R14, R13, 0x10, 0x1f ;  /* 0x0e001f000d0e7f89 */ /* 0x000e6200000e0000 */
[----:B------:R-:W-:Y:S02]  /*10d0*/  MOV R11, 0x3bbb989d ;  /* 0x3bbb989d000b7802 */ /* 0x000fe40000000f00 */
[----:B------:R-:W-:Y:S02]  /*10e0*/  MOV R12, 0x437c0000 ;  /* 0x437c0000000c7802 */ /* 0x000fe40000000f00 */
        /* <DEDUP_REMOVED lines=61> */
[----:B------:R-:W-:Y:S01]  /*14c0*/  SHF.L.U32 R19, R19, 0x17, RZ ;  /* 0x0000001713137819 */ /* 0x000fe200000006ff */
        /* <DEDUP_REMOVED lines=11> */
[----:B------:R-:W1:Y:S01]  /*1580*/  MUFU.EX2 R25, R72 ;  /* 0x0000004800197308 */ /* 0x000e620000000800 */
[----:B------:R-:W-:Y:S01]  /*1590*/  SHF.L.U32 R7, R7, 0x17, RZ ;  /* 0x0000001707077819 */ /* 0x000fe200000006ff */
        /* <DEDUP_REMOVED lines=10> */
[-C--:B------:R-:W-:Y:S01]  /*1640*/  FFMA.SAT R41, R50, R11.reuse, 0.5 ;  /* 0x3f00000032297423 */ /* 0x080fe2000000200b */
[C---:B------:R-:W-:Y:S01]  /*1650*/  FADD R21, R9.reuse, -12583039 ;  /* 0xcb40007f09157421 */ /* 0x040fe20000000000 */
[----:B------:R-:W-:Y:S01]  /*1660*/  SHF.L.U32 R9, R9, 0x17, RZ ;  /* 0x0000001709097819 */ /* 0x000fe200000006ff */
[----:B------:R-:W-:Y:S01]  /*1670*/  FFMA R17, R62, 1.4426950216293334961, -R17 ;  /* 0x3fb8aa3b3e117823 */ /* 0x000fe20000000811 */
[----:B------:R-:W-:Y:S01]  /*1680*/  MUFU.EX2 R66, R66 ;  /* 0x0000004200427308 */ /* 0x000fe20000000800 */
[----:B------:R-:W-:Y:S01]  /*1690*/  FFMA R21, R60, 1.4426950216293334961, -R21 ;  /* 0x3fb8aa3b3c157823 */ /* 0x000fe20000000815 */
[-C--:B------:R-:W-:Y:S01]  /*16a0*/  FFMA.RM R35, R35, R12.reuse, 12582913 ;  /* 0x4b40000123237423 */ /* 0x080fe2000000400c */
[----:B------:R-:W-:Y:S01]  /*16b0*/  FFMA R62, R62, 1.925963033500011079e-08, R17 ;  /* 0x32a570603e3e7823 */ /* 0x000fe20000000011 */
[----:B------:R-:W-:Y:S01]  /*16c0*/  FFMA.SAT R17, R2, R11, 0.5 ;  /* 0x3f00000002117423 */ /* 0x000fe2000000200b */
[----:B------:R-:W-:Y:S01]  /*16d0*/  FFMA R60, R60, 1.925963033500011079e-08, R21 ;  /* 0x32a570603c3c7823 */ /* 0x000fe20000000015 */
[-C--:B------:R-:W-:Y:S01]  /*16e0*/  FFMA.RM R41, R41, R12.reuse, 12582913 ;  /* 0x4b40000129297423 */ /* 0x080fe2000000400c */
[----:B------:R-:W-:Y:S01]  /*16f0*/  SHF.L.U32 R3, R3, 0x17, RZ ;  /* 0x0000001703037819 */ /* 0x000fe200000006ff */
[----:B------:R-:W-:Y:S01]  /*1700*/  FFMA.RM R10, R17, R12, 12582913 ;  /* 0x4b400001110a7423 */ /* 0x000fe2000000400c */
[----:B------:R-:W2:Y:S03]  /*1710*/  MUFU.EX2 R68, R68 ;  /* 0x0000004400447308 */ /* 0x000ea60000000800 */
[----:B------:R-:W-:-:S04]  /*1720*/  FADD R17, R10, -12583039 ;  /* 0xcb40007f0a117421 */ /* 0x000fc80000000000 */
[C---:B------:R-:W-:Y:S01]  /*1730*/  FFMA R17, R2.reuse, 1.4426950216293334961, -R17 ;  /* 0x3fb8aa3b02117823 */ /* 0x040fe20000000811 */
[----:B------:R-:W-:Y:S03]  /*1740*/  MUFU.EX2 R60, R60 ;  /* 0x0000003c003c7308 */ /* 0x000fe60000000800 */
[----:B------:R-:W-:Y:S01]  /*1750*/  FFMA R21, R2, 1.925963033500011079e-08, R17 ;  /* 0x32a5706002157823 */ /* 0x000fe20000000011 */
[----:B------:R-:W-:Y:S01]  /*1760*/  FFMA.SAT R17, R0, R11, 0.5 ;  /* 0x3f00000000117423 */ /* 0x000fe2000000200b */
[----:B------:R-:W-:-:S03]  /*1770*/  SHF.L.U32 R2, R5, 0x17, RZ ;  /* 0x0000001705027819 */ /* 0x000fc600000006ff */
[----:B------:R-:W-:Y:S01]  /*1780*/  FFMA.RM R17, R17, R12, 12582913 ;  /* 0x4b40000111117423 */ /* 0x000fe2000000400c */
[----:B------:R-:W3:Y:S01]  /*1790*/  MUFU.EX2 R64, R64 ;  /* 0x0000004000407308 */ /* 0x000ee20000000800 */
[----:B-1----:R-:W-:Y:S01]  /*17a0*/  FMUL R2, R2, R25 ;  /* 0x0000001902027220 */ /* 0x002fe20000400000 */
[-C--:B------:R-:W-:Y:S01]  /*17b0*/  FFMA.SAT R25, R54, R11.reuse, 0.5 ;  /* 0x3f00000036197423 */ /* 0x080fe2000000200b */
[----:B------:R-:W-:Y:S01]  /*17c0*/  FADD R23, R17, -12583039 ;  /* 0xcb40007f11177421 */ /* 0x000fe20000000000 */
[----:B--2---:R-:W-:Y:S02]  /*17d0*/  FMUL R3, R3, R68 ;  /* 0x0000004403037220 */ /* 0x004fe40000400000 */
[----:B------:R-:W-:Y:S01]  /*17e0*/  FFMA.RM R25, R25, R12, 12582913 ;  /* 0x4b40000119197423 */ /* 0x000fe2000000400c */
[C---:B------:R-:W-:Y:S01]  /*17f0*/  FFMA R23, R0.reuse, 1.4426950216293334961, -R23 ;  /* 0x3fb8aa3b00177823 */ /* 0x040fe20000000817 */
[----:B------:R-:W1:Y:S03]  /*1800*/  MUFU.EX2 R62, R62 ;  /* 0x0000003e003e7308 */ /* 0x000e660000000800 */
        /* <DEDUP_REMOVED lines=13> */
[----:B------:R-:W-:Y:S01]  /*18e0*/  FADD R5, R25, -12583039 ;  /* 0xcb40007f19057421 */ /* 0x000fe20000000000 */
[----:B------:R-:W-:Y:S01]  /*18f0*/  FMUL R4, R16, R29 ;  /* 0x0000001d10047220 */ /* 0x000fe20000400000 */
[----:B------:R-:W-:Y:S01]  /*1900*/  FFMA.SAT R29, R6, R11, 0.5 ;  /* 0x3f000000061d7423 */ /* 0x000fe2000000200b */
[----:B------:R-:W2:Y:S01]  /*1910*/  MUFU.EX2 R16, R21 ;  /* 0x0000001500107308 */ /* 0x000ea20000000800 */
[----:B------:R-:W-:-:S04]  /*1920*/  FFMA R5, R54, 1.4426950216293334961, -R5 ;  /* 0x3fb8aa3b36057823 */ /* 0x000fc80000000805 */
[----:B------:R-:W-:Y:S01]  /*1930*/  FFMA R54, R54, 1.925963033500011079e-08, R5 ;  /* 0x32a5706036367823 */ /* 0x000fe20000000005 */
[----:B------:R-:W-:Y:S01]  /*1940*/  SHF.L.U32 R5, R15, 0x17, RZ ;  /* 0x000000170f057819 */ /* 0x000fe200000006ff */
[----:B------:R-:W-:-:S04]  /*1950*/  FFMA.RM R15, R29, R12, 12582913 ;  /* 0x4b4000011d0f7423 */ /* 0x000fc8000000400c */
[C---:B------:R-:W-:Y:S01]  /*1960*/  FADD R29, R15.reuse, -12583039 ;  /* 0xcb40007f0f1d7421 */ /* 0x040fe20000000000 */
[----:B------:R-:W-:Y:S01]  /*1970*/  SHF.L.U32 R15, R15, 0x17, RZ ;  /* 0x000000170f0f7819 */ /* 0x000fe200000006ff */
[----:B---3--:R-:W-:Y:S02]  /*1980*/  FMUL R5, R5, R64 ;  /* 0x0000004005057220 */ /* 0x008fe40000400000 */
        /* <DEDUP_REMOVED lines=8> */
[----:B------:R-:W-:Y:S01]  /*1a10*/  SHF.L.U32 R7, R13, 0x17, RZ ;  /* 0x000000170d077819 */ /* 0x000fe200000006ff */
[----:B------:R-:W-:Y:S02]  /*1a20*/  FADD R13, R33, -12583039 ;  /* 0xcb40007f210d7421 */ /* 0x000fe40000000000 */
[----:B------:R-:W-:Y:S02]  /*1a30*/  MUFU.EX2 R21, R58 ;  /* 0x0000003a00157308 */ /* 0x000fe40000000800 */
[----:B------:R-:W-:Y:S01]  /*1a40*/  FFMA R13, R8, 1.4426950216293334961, -R13 ;  /* 0x3fb8aa3b080d7823 */ /* 0x000fe2000000080d */
[----:B-1----:R-:W-:-:S03]  /*1a50*/  FMUL R7, R7, R62 ;  /* 0x0000003e07077220 */ /* 0x002fc60000400000 */
[----:B------:R-:W-:Y:S01]  /*1a60*/  FFMA R43, R8, 1.925963033500011079e-08, R13 ;  /* 0x32a57060082b7823 */ /* 0x000fe2000000000d */
[----:B------:R-:W-:Y:S01]  /*1a70*/  FMUL R8, R9, R60 ;  /* 0x0000003c09087220 */ /* 0x000fe20000400000 */
[----:B------:R-:W-:Y:S01]  /*1a80*/  FADD R9, R35, -12583039 ;  /* 0xcb40007f23097421 */ /* 0x000fe20000000000 */
[----:B------:R-:W-:Y:S01]  /*1a90*/  FADD R13, R41, -12583039 ;  /* 0xcb40007f290d7421 */ /* 0x000fe20000000000 */
[----:B------:R1:W3:Y:S02]  /*1aa0*/  MUFU.EX2 R60, R31 ;  /* 0x0000001f003c7308 */ /* 0x0002e40000000800 */
[----:B------:R-:W-:Y:S01]  /*1ab0*/  FFMA R9, R52, 1.4426950216293334961, -R9 ;  /* 0x3fb8aa3b34097823 */ /* 0x000fe20000000809 */
[----:B------:R-:W-:-:S03]  /*1ac0*/  FFMA R13, R50, 1.4426950216293334961, -R13 ;  /* 0x3fb8aa3b320d7823 */ /* 0x000fc6000000080d */
[----:B------:R-:W-:Y:S01]  /*1ad0*/  FFMA R52, R52, 1.925963033500011079e-08, R9 ;  /* 0x32a5706034347823 */ /* 0x000fe20000000009 */
[----:B------:R-:W-:Y:S01]  /*1ae0*/  SHF.L.U32 R9, R10, 0x17, RZ ;  /* 0x000000170a097819 */ /* 0x000fe200000006ff */
[----:B------:R-:W-:Y:S01]  /*1af0*/  FFMA R50, R50, 1.925963033500011079e-08, R13 ;  /* 0x32a5706032327823 */ /* 0x000fe2000000000d */
[----:B------:R-:W-:Y:S01]  /*1b00*/  SHF.L.U32 R10, R17, 0x17, RZ ;  /* 0x00000017110a7819 */ /* 0x000fe200000006ff */
[-C--:B------:R-:W-:Y:S01]  /*1b10*/  FFMA.SAT R13, R48, R11.reuse, 0.5 ;  /* 0x3f000000300d7423 */ /* 0x080fe2000000200b */
[----:B-1----:R-:W-:Y:S01]  /*1b20*/  FFMA.SAT R31, R22, R11, 0.5 ;  /* 0x3f000000161f7423 */ /* 0x002fe2000000200b */
[----:B--2---:R-:W-:Y:S01]  /*1b30*/  FMUL R9, R9, R16 ;  /* 0x0000001009097220 */ /* 0x004fe20000400000 */
[----:B------:R-:W-:Y:S01]  /*1b40*/  SHF.L.U32 R16, R19, 0x17, RZ ;  /* 0x0000001713107819 */ /* 0x000fe200000006ff */
[----:B------:R-:W-:Y:S01]  /*1b50*/  FMUL R10, R10, R27 ;  /* 0x0000001b0a0a7220 */ /* 0x000fe20000400000 */
[-C--:B------:R-:W-:Y:S01]  /*1b60*/  FFMA.RM R27, R13, R12.reuse, 12582913 ;  /* 0x4b4000010d1b7423 */ /* 0x080fe2000000400c */
[----:B------:R-:W-:Y:S01]  /*1b70*/  MUFU.EX2 R19, R54 ;  /* 0x0000003600137308 */ /* 0x000fe20000000800 */
[----:B------:R-:W-:-:S02]  /*1b80*/  FFMA.RM R31, R31, R12, 12582913 ;  /* 0x4b4000011f1f7423 */ /* 0x000fc4000000400c */
[----:B------:R-:W-:-:S04]  /*1b90*/  FADD R17, R27, -12583039 ;  /* 0xcb40007f1b117421 */ /* 0x000fc80000000000 */
[C---:B------:R-:W-:Y:S01]  /*1ba0*/  FFMA R17, R48.reuse, 1.4426950216293334961, -R17 ;  /* 0x3fb8aa3b30117823 */ /* 0x040fe20000000811 */
[----:B------:R-:W1:Y:S03]  /*1bb0*/  MUFU.EX2 R13, R56 ;  /* 0x00000038000d7308 */ /* 0x000e660000000800 */
[----:B------:R-:W-:Y:S01]  /*1bc0*/  FFMA R49, R48, 1.925963033500011079e-08, R17 ;  /* 0x32a5706030317823 */ /* 0x000fe20000000011 */
[----:B------:R-:W-:-:S04]  /*1bd0*/  FFMA.SAT R17, R42, R11, 0.5 ;  /* 0x3f0000002a117423 */ /* 0x000fc8000000200b */
[----:B------:R-:W-:Y:S01]  /*1be0*/  FFMA.RM R48, R17, R12, 12582913 ;  /* 0x4b40000111307423 */ /* 0x000fe2000000400c */
[----:B------:R-:W2:Y:S01]  /*1bf0*/  MUFU.EX2 R56, R37 ;  /* 0x0000002500387308 */ /* 0x000ea20000000800 */
[----:B------:R-:W-:-:S05]  /*1c00*/  SHF.L.U32 R17, R23, 0x17, RZ ;  /* 0x0000001717117819 */ /* 0x000fca00000006ff */
[----:B---3--:R-:W-:Y:S01]  /*1c10*/  FMUL R17, R17, R60 ;  /* 0x0000003c11117220 */ /* 0x008fe20000400000 */
[----:B-1----:R-:W-:Y:S01]  /*1c20*/  FMUL R16, R16, R13 ;  /* 0x0000000d10107220 */ /* 0x002fe20000400000 */
[----:B------:R-:W-:Y:S01]  /*1c30*/  FADD R13, R48, -12583039 ;  /* 0xcb40007f300d7421 */ /* 0x000fe20000000000 */
[----:B------:R-:W-:Y:S03]  /*1c40*/  MUFU.EX2 R50, R50 ;  /* 0x0000003200327308 */ /* 0x000fe60000000800 */
[----:B------:R-:W-:-:S04]  /*1c50*/  FFMA R13, R42, 1.4426950216293334961, -R13 ;  /* 0x3fb8aa3b2a0d7823 */ /* 0x000fc8000000080d */
        /* <DEDUP_REMOVED lines=8> */
[----:B------:R-:W-:Y:S01]  /*1ce0*/  SHF.L.U32 R18, R25, 0x17, RZ ;  /* 0x0000001719127819 */ /* 0x000fe200000006ff */
[----:B------:R-:W-:Y:S02]  /*1cf0*/  FADD R25, R31, -12583039 ;  /* 0xcb40007f1f197421 */ /* 0x000fe40000000000 */
[----:B------:R-:W-:Y:S01]  /*1d00*/  FFMA.RM R13, R13, R12, 12582913 ;  /* 0x4b4000010d0d7423 */ /* 0x000fe2000000400c */
[----:B------:R-:W-:Y:S01]  /*1d10*/  MUFU.EX2 R51, R51 ;  /* 0x0000003300337308 */ /* 0x000fe20000000800 */
[----:B------:R-:W-:Y:S01]  /*1d20*/  FMUL R18, R18, R19 ;  /* 0x0000001312127220 */ /* 0x000fe20000400000 */
[----:B------:R-:W-:Y:S01]  /*1d30*/  FFMA R25, R22, 1.4426950216293334961, -R25 ;  /* 0x3fb8aa3b16197823 */ /* 0x000fe20000000819 */
[C---:B------:R-:W-:Y:S01]  /*1d40*/  FADD R19, R13.reuse, -12583039 ;  /* 0xcb40007f0d137421 */ /* 0x040fe20000000000 */
[----:B------:R-:W-:-:S03]  /*1d50*/  SHF.L.U32 R13, R13, 0x17, RZ ;  /* 0x000000170d0d7819 */ /* 0x000fc600000006ff */
[----:B------:R-:W-:-:S04]  /*1d60*/  FFMA R19, R40, 1.4426950216293334961, -R19 ;  /* 0x3fb8aa3b28137823 */ /* 0x000fc80000000813 */
[----:B------:R-:W-:Y:S01]  /*1d70*/  FFMA R40, R40, 1.925963033500011079e-08, R19 ;  /* 0x32a5706028287823 */ /* 0x000fe20000000013 */
[----:B--2---:R-:W-:Y:S01]  /*1d80*/  FMUL R19, R15, R56 ;  /* 0x000000380f137220 */ /* 0x004fe20000400000 */
[----:B------:R-:W-:Y:S01]  /*1d90*/  FFMA.SAT R15, R20, R11, 0.5 ;  /* 0x3f000000140f7423 */ /* 0x000fe2000000200b */
[----:B------:R1:W2:Y:S03]  /*1da0*/  MUFU.EX2 R56, R43 ;  /* 0x0000002b00387308 */ /* 0x0002a60000000800 */
[----:B------:R-:W-:-:S04]  /*1db0*/  FFMA.RM R15, R15, R12, 12582913 ;  /* 0x4b4000010f0f7423 */ /* 0x000fc8000000400c */
[----:B------:R-:W-:Y:S01]  /*1dc0*/  FADD R23, R15, -12583039 ;  /* 0xcb40007f0f177421 */ /* 0x000fe20000000000 */
[----:B------:R-:W-:Y:S01]  /*1dd0*/  MUFU.EX2 R40, R40 ;  /* 0x0000002800287308 */ /* 0x000fe20000000800 */
[----:B-1----:R-:W-:Y:S01]  /*1de0*/  FFMA R43, R22, 1.925963033500011079e-08, R25 ;  /* 0x32a57060162b7823 */ /* 0x002fe20000000019 */
[----:B------:R-:W-:Y:S01]  /*1df0*/  SHF.L.U32 R22, R35, 0x17, RZ ;  /* 0x0000001723167819 */ /* 0x000fe200000006ff */
[----:B------:R-:W-:Y:S01]  /*1e00*/  FFMA R23, R20, 1.4426950216293334961, -R23 ;  /* 0x3fb8aa3b14177823 */ /* 0x000fe20000000817 */
[-C--:B------:R-:W-:Y:S01]  /*1e10*/  FFMA.SAT R35, R32, R11.reuse, 0.5 ;  /* 0x3f00000020237423 */ /* 0x080fe2000000200b */
[----:B------:R-:W-:Y:S02]  /*1e20*/  SHF.L.U32 R15, R15, 0x17, RZ ;  /* 0x000000170f0f7819 */ /* 0x000fe400000006ff */
[----:B------:R-:W-:Y:S01]  /*1e30*/  FFMA R37, R20, 1.925963033500011079e-08, R23 ;  /* 0x32a5706014257823 */ /* 0x000fe20000000017 */
[----:B------:R-:W-:Y:S01]  /*1e40*/  FFMA.SAT R23, R36, R11, 0.5 ;  /* 0x3f00000024177423 */ /* 0x000fe2000000200b */
[----:B------:R-:W-:Y:S01]  /*1e50*/  SHF.L.U32 R20, R29, 0x17, RZ ;  /* 0x000000171d147819 */ /* 0x000fe200000006ff */
[-C--:B------:R-:W-:Y:S01]  /*1e60*/  FFMA.RM R35, R35, R12.reuse, 12582913 ;  /* 0x4b40000123237423 */ /* 0x080fe2000000400c */
[----:B------:R-:W-:Y:S01]  /*1e70*/  MUFU.EX2 R43, R43 ;  /* 0x0000002b002b7308 */ /* 0x000fe20000000800 */
[----:B------:R-:W-:-:S02]  /*1e80*/  FFMA.RM R29, R23, R12, 12582913 ;  /* 0x4b400001171d7423 */ /* 0x000fc4000000400c */
[----:B------:R-:W-:Y:S01]  /*1e90*/  FMUL R20, R20, R21 ;  /* 0x0000001514147220 */ /* 0x000fe20000400000 */
[----:B------:R-:W-:Y:S01]  /*1ea0*/  SHF.L.U32 R21, R33, 0x17, RZ ;  /* 0x0000001721157819 */ /* 0x000fe200000006ff */
[C---:B------:R-:W-:Y:S01]  /*1eb0*/  FADD R23, R29.reuse, -12583039 ;  /* 0xcb40007f1d177421 */ /* 0x040fe20000000000 */
[----:B------:R-:W-:Y:S01]  /*1ec0*/  FFMA.SAT R33, R24, R11, 0.5 ;  /* 0x3f00000018217423 */ /* 0x000fe2000000200b */
[----:B------:R-:W-:Y:S02]  /*1ed0*/  SHF.L.U32 R29, R29, 0x17, RZ ;  /* 0x000000171d1d7819 */ /* 0x000fe400000006ff */
[C---:B------:R-:W-:Y:S01]  /*1ee0*/  FFMA R23, R36.reuse, 1.4426950216293334961, -R23 ;  /* 0x3fb8aa3b24177823 */ /* 0x040fe20000000817 */
[----:B------:R-:W-:Y:S01]  /*1ef0*/  FFMA.RM R33, R33, R12, 12582913 ;  /* 0x4b40000121217423 */ /* 0x000fe2000000400c */
[----:B--2---:R-:W-:Y:S02]  /*1f00*/  FMUL R21, R21, R56 ;  /* 0x0000003815157220 */ /* 0x004fe40000400000 */
[----:B------:R-:W-:Y:S01]  /*1f10*/  FFMA R54, R36, 1.925963033500011079e-08, R23 ;  /* 0x32a5706024367823 */ /* 0x000fe20000000017 */
[----:B------:R-:W-:Y:S01]  /*1f20*/  FADD R25, R33, -12583039 ;  /* 0xcb40007f21197421 */ /* 0x000fe20000000000 */
[----:B------:R1:W2:Y:S03]  /*1f30*/  MUFU.EX2 R23, R52 ;  /* 0x0000003400177308 */ /* 0x0002a60000000800 */
[----:B------:R-:W-:-:S05]  /*1f40*/  FFMA R25, R24, 1.4426950216293334961, -R25 ;  /* 0x3fb8aa3b18197823 */ /* 0x000fca0000000819 */
[----:B------:R-:W3:Y:S01]  /*1f50*/  MUFU.EX2 R36, R53 ;  /* 0x0000003500247308 */ /* 0x000ee20000000800 */
[----:B-1----:R-:W-:Y:S01]  /*1f60*/  FFMA R52, R24, 1.925963033500011079e-08, R25 ;  /* 0x32a5706018347823 */ /* 0x002fe20000000019 */
[----:B------:R-:W-:Y:S01]  /*1f70*/  FADD R25, R35, -12583039 ;  /* 0xcb40007f23197421 */ /* 0x000fe20000000000 */
[----:B------:R-:W-:Y:S02]  /*1f80*/  SHF.L.U32 R24, R27, 0x17, RZ ;  /* 0x000000171b187819 */ /* 0x000fe400000006ff */
[----:B------:R-:W-:Y:S01]  /*1f90*/  SHF.L.U32 R35, R35, 0x17, RZ ;  /* 0x0000001723237819 */ /* 0x000fe200000006ff */
[----:B------:R-:W-:Y:S02]  /*1fa0*/  FFMA R25, R32, 1.4426950216293334961, -R25 ;  /* 0x3fb8aa3b20197823 */ /* 0x000fe40000000819 */
[----:B------:R-:W-:Y:S01]  /*1fb0*/  FMUL R24, R24, R49 ;  /* 0x0000003118187220 */ /* 0x000fe20000400000 */
[----:B--2---:R-:W-:Y:S01]  /*1fc0*/  FMUL R22, R22, R23 ;  /* 0x0000001716167220 */ /* 0x004fe20000400000 */
[----:B------:R-:W-:Y:S01]  /*1fd0*/  SHF.L.U32 R23, R41, 0x17, RZ ;  /* 0x0000001729177819 */ /* 0x000fe200000006ff */
[-C--:B------:R-:W-:Y:S01]  /*1fe0*/  FFMA.SAT R41, R28, R11.reuse, 0.5 ;  /* 0x3f0000001c297423 */ /* 0x080fe2000000200b */
[----:B------:R-:W-:Y:S03]  /*1ff0*/  MUFU.EX2 R56, R37 ;  /* 0x0000002500387308 */ /* 0x000fe60000000800 */
[----:B------:R-:W-:Y:S01]  /*2000*/  FMUL R23, R23, R50 ;  /* 0x0000003217177220 */ /* 0x000fe20000400000 */
[----:B------:R-:W-:Y:S01]  /*2010*/  FFMA R50, R32, 1.925963033500011079e-08, R25 ;  /* 0x32a5706020327823 */ /* 0x000fe20000000019 */
[----:B------:R-:W-:Y:S01]  /*2020*/  FFMA.SAT R25, R26, R11, 0.5 ;  /* 0x3f0000001a197423 */ /* 0x000fe2000000200b */
[----:B------:R-:W-:-:S02]  /*2030*/  FFMA.RM R41, R41, R12, 12582913 ;  /* 0x4b40000129297423 */ /* 0x000fc4000000400c */
[----:B------:R-:W1:Y:S01]  /*2040*/  MUFU.EX2 R54, R54 ;  /* 0x0000003600367308 */ /* 0x000e620000000800 */
[----:B------:R-:W-:Y:S01]  /*2050*/  FFMA.RM R32, R25, R12, 12582913 ;  /* 0x4b40000119207423 */ /* 0x000fe2000000400c */
[----:B------:R-:W-:-:S03]  /*2060*/  SHF.L.U32 R25, R48, 0x17, RZ ;  /* 0x0000001730197819 */ /* 0x000fc600000006ff */
[----:B------:R-:W-:Y:S02]  /*2070*/  FADD R27, R32, -12583039 ;  /* 0xcb40007f201b7421 */ /* 0x000fe40000000000 */
[----:B---3--:R-:W-:Y:S01]  /*2080*/  FMUL R25, R25, R36 ;  /* 0x0000002419197220 */ /* 0x008fe20000400000 */
[----:B------:R-:W-:Y:S01]  /*2090*/  MUFU.EX2 R52, R52 ;  /* 0x0000003400347308 */ /* 0x000fe20000000800 */
[----:B------:R-:W-:-:S04]  /*20a0*/  FFMA R27, R26, 1.4426950216293334961, -R27 ;  /* 0x3fb8aa3b1a1b7823 */ /* 0x000fc8000000081b */
[----:B------:R-:W-:Y:S01]  /*20b0*/  FFMA R48, R26, 1.925963033500011079e-08, R27 ;  /* 0x32a570601a307823 */ /* 0x000fe2000000001b */
[----:B------:R-:W-:Y:S01]  /*20c0*/  FFMA.SAT R27, R30, R11, 0.5 ;  /* 0x3f0000001e1b7423 */ /* 0x000fe2000000200b */
[----:B------:R-:W-:Y:S01]  /*20d0*/  SHF.L.U32 R26, R42, 0x17, RZ ;  /* 0x000000172a1a7819 */ /* 0x000fe200000006ff */
[----:B------:R-:W2:Y:S01]  /*20e0*/  MUFU.EX2 R50, R50 ;  /* 0x0000003200327308 */ /* 0x000ea20000000800 */
[----:B-1----:R-:W-:Y:S01]  /*20f0*/  FMUL R29, R29, R54 ;  /* 0x000000361d1d7220 */ /* 0x002fe20000400000 */
[----:B------:R-:W-:Y:S02]  /*2100*/  FFMA.RM R36, R27, R12, 12582913 ;  /* 0x4b4000011b247423 */ /* 0x000fe4000000400c */
[----:B------:R-:W-:Y:S01]  /*2110*/  FMUL R26, R26, R51 ;  /* 0x000000331a1a7220 */ /* 0x000fe20000400000 */
[----:B------:R-:W-:Y:S01]  /*2120*/  FFMA.SAT R51, R14, R11, 0.5 ;  /* 0x3f0000000e337423 */ /* 0x000fe2000000200b */
[C---:B------:R-:W-:Y:S01]  /*2130*/  FADD R27, R36.reuse, -12583039 ;  /* 0xcb40007f241b7421 */ /* 0x040fe20000000000 */
[----:B------:R-:W-:Y:S01]  /*2140*/  SHF.L.U32 R36, R36, 0x17, RZ ;  /* 0x0000001724247819 */ /* 0x000fe200000006ff */
[----:B------:R-:W1:Y:S02]  /*2150*/  MUFU.EX2 R48, R48 ;  /* 0x0000003000307308 */ /* 0x000e640000000800 */
        /* <DEDUP_REMOVED lines=8> */
[----:B------:R-:W-:Y:S01]  /*21e0*/  FFMA.RM R12, R51, R12, 12582913 ;  /* 0x4b400001330c7423 */ /* 0x000fe2000000400c */
[----:B------:R-:W3:Y:S02]  /*21f0*/  MUFU.EX2 R42, R42 ;  /* 0x0000002a002a7308 */ /* 0x000ee40000000800 */
        /* <DEDUP_REMOVED lines=25> */
[----:B------:R-:W-:Y:S02]  /*2390*/  FFMA R15, R14, 1.4426950216293334961, -R15 ;  /* 0x3fb8aa3b0e0f7823 */ /* 0x000fe4000000080f */
[----:B------:R-:W-:Y:S02]  /*23a0*/  FADD R13, R30, R23 ;  /* 0x000000171e0d7221 */ /* 0x000fe40000000000 */
[----:B------:R-:W-:-:S02]  /*23b0*/  FFMA R15, R14, 1.925963033500011079e-08, R15 ;  /* 0x32a570600e0f7823 */ /* 0x000fc4000000000f */
[----:B------:R-:W-:-:S04]  /*23c0*/  FADD R30, R13, R24 ;  /* 0x000000180d1e7221 */ /* 0x000fc80000000000 */
[----:B------:R-:W-:Y:S01]  /*23d0*/  FADD R13, R30, R25 ;  /* 0x000000191e0d7221 */ /* 0x000fe20000000000 */
[----:B------:R-:W-:Y:S01]  /*23e0*/  SHF.L.U32 R30, R31, 0x17, RZ ;  /* 0x000000171f1e7819 */ /* 0x000fe200000006ff */
[----:B------:R-:W4:Y:S01]  /*23f0*/  MUFU.EX2 R15, R15 ;  /* 0x0000000f000f7308 */ /* 0x000f220000000800 */
[----:B------:R-:W-:Y:S01]  /*2400*/  SHF.L.U32 R31, R33, 0x17, RZ ;  /* 0x00000017211f7819 */ /* 0x000fe200000006ff */
[----:B------:R-:W-:Y:S01]  /*2410*/  FADD R40, R13, R26 ;  /* 0x0000001a0d287221 */ /* 0x000fe20000000000 */
[----:B------:R-:W-:Y:S01]  /*2420*/  SHF.L.U32 R33, R32, 0x17, RZ ;  /* 0x0000001720217819 */ /* 0x000fe200000006ff */
[----:B------:R-:W-:Y:S01]  /*2430*/  FMUL R30, R30, R43 ;  /* 0x0000002b1e1e7220 */ /* 0x000fe20000400000 */
[----:B--2---:R-:W-:Y:S01]  /*2440*/  FMUL R32, R35, R50 ;  /* 0x0000003223207220 */ /* 0x004fe20000400000 */
[----:B------:R-:W-:Y:S01]  /*2450*/  FADD R13, R40, R27 ;  /* 0x0000001b280d7221 */ /* 0x000fe20000000000 */
[----:B------:R-:W-:Y:S01]  /*2460*/  FMUL R31, R31, R52 ;  /* 0x000000341f1f7220 */ /* 0x000fe20000400000 */
[----:B-1----:R-:W-:Y:S01]  /*2470*/  FMUL R33, R33, R48 ;  /* 0x0000003021217220 */ /* 0x002fe20000400000 */
[----:B------:R1:W2:Y:S01]  /*2480*/  MUFU.EX2 R52, R34 ;  /* 0x0000002200347308 */ /* 0x0002a20000000800 */
[----:B------:R-:W-:Y:S01]  /*2490*/  FADD R40, R13, R28 ;  /* 0x0000001c0d287221 */ /* 0x000fe20000000000 */
[----:B------:R-:W-:-:S03]  /*24a0*/  SHF.L.U32 R35, R41, 0x17, RZ ;  /* 0x0000001729237819 */ /* 0x000fc600000006ff */
[----:B------:R-:W-:Y:S02]  /*24b0*/  FADD R13, R40, R29 ;  /* 0x0000001d280d7221 */ /* 0x000fe40000000000 */
[----:B---3--:R-:W-:Y:S01]  /*24c0*/  FMUL R35, R35, R42 ;  /* 0x0000002a23237220 */ /* 0x008fe20000400000 */
[----:B----4-:R-:W-:Y:S01]  /*24d0*/  FMUL R37, R12, R15 ;  /* 0x0000000f0c257220 */ /* 0x010fe20000400000 */
        /* <DEDUP_REMOVED lines=19> */
.L_x_29388:
        /* <DEDUP_REMOVED lines=12> */
[----:B0-----:R-:W-:Y:S05]  /*26d0*/  CALL.REL.NOINC `($__internal_477_$__cuda_sm3x_div_rn_noftz_f32_slowpath) ;  /* 0x0000003800747944 */ /* 0x001fea0003c00000 */
[----:B------:R-:W-:-:S07]  /*26e0*/  MOV R11, R3 ;  /* 0x00000003000b7202 */ /* 0x000fce0000000f00 */
.L_x_29313:
[----:B------:R-:W-:Y:S05]  /*26f0*/  BSYNC.RECONVERGENT B2 ;  /* 0x0000000000027941 */ /* 0x000fea0003800200 */
.L_x_29312:
        /* <DEDUP_REMOVED lines=12> */
[----:B0-----:R-:W-:Y:S05]  /*27c0*/  CALL.REL.NOINC `($__internal_477_$__cuda_sm3x_div_rn_noftz_f32_slowpath) ;  /* 0x0000003800387944 */ /* 0x001fea0003c00000 */
[----:B------:R-:W-:-:S07]  /*27d0*/  MOV R14, R3 ;  /* 0x00000003000e7202 */ /* 0x000fce0000000f00 */
.L_x_29315:
[----:B------:R-:W-:Y:S05]  /*27e0*/  BSYNC.RECONVERGENT B2 ;  /* 0x0000000000027941 */ /* 0x000fea0003800200 */
.L_x_29314:
        /* <DEDUP_REMOVED lines=14> */
.L_x_29317:
[----:B------:R-:W-:Y:S05]  /*28d0*/  BSYNC.RECONVERGENT B2 ;  /* 0x0000000000027941 */ /* 0x000fea0003800200 */
.L_x_29316:
        /* <DEDUP_REMOVED lines=14> */
.L_x_29319:
[----:B------:R-:W-:Y:S05]  /*29c0*/  BSYNC.RECONVERGENT B2 ;  /* 0x0000000000027941 */ /* 0x000fea0003800200 */
.L_x_29318:
        /* <DEDUP_REMOVED lines=14> */
.L_x_29321:
[----:B------:R-:W-:Y:S05]  /*2ab0*/  BSYNC.RECONVERGENT B2 ;  /* 0x0000000000027941 */ /* 0x000fea0003800200 */
.L_x_29320:
        /* <DEDUP_REMOVED lines=14> */
.L_x_29323:
[----:B------:R-:W-:Y:S05]  /*2ba0*/  BSYNC.RECONVERGENT B2 ;  /* 0x0000000000027941 */ /* 0x000fea0003800200 */
.L_x_29322:
        /* <DEDUP_REMOVED lines=14> */
.L_x_29325:
[----:B------:R-:W-:Y:S05]  /*2c90*/  BSYNC.RECONVERGENT B2 ;  /* 0x0000000000027941 */ /* 0x000fea0003800200 */
.L_x_29324:
        /* <DEDUP_REMOVED lines=14> */
.L_x_29327:
[----:B------:R-:W-:Y:S05]  /*2d80*/  BSYNC.RECONVERGENT B2 ;  /* 0x0000000000027941 */ /* 0x000fea0003800200 */
.L_x_29326:
        /* <DEDUP_REMOVED lines=14> */
.L_x_29329:
[----:B------:R-:W-:Y:S05]  /*2e70*/  BSYNC.RECONVERGENT B2 ;  /* 0x0000000000027941 */ /* 0x000fea0003800200 */
.L_x_29328:
        /* <DEDUP_REMOVED lines=14> */
.L_x_29331:
[----:B------:R-:W-:Y:S05]  /*2f60*/  BSYNC.RECONVERGENT B2 ;  /* 0x0000000000027941 */ /* 0x000fea0003800200 */
.L_x_29330:
        /* <DEDUP_REMOVED lines=14> */
.L_x_29333:
[----:B------:R-:W-:Y:S05]  /*3050*/  BSYNC.RECONVERGENT B2 ;  /* 0x0000000000027941 */ /* 0x000fea0003800200 */
.L_x_29332:
        /* <DEDUP_REMOVED lines=14> */
.L_x_29335:
[----:B------:R-:W-:Y:S05]  /*3140*/  BSYNC.RECONVERGENT B2 ;  /* 0x0000000000027941 */ /* 0x000fea0003800200 */
.L_x_29334:
        /* <DEDUP_REMOVED lines=14> */
.L_x_29337:
[----:B------:R-:W-:Y:S05]  /*3230*/  BSYNC.RECONVERGENT B2 ;  /* 0x0000000000027941 */ /* 0x000fea0003800200 */
.L_x_29336:
        /* <DEDUP_REMOVED lines=14> */
.L_x_29339:
[----:B------:R-:W-:Y:S05]  /*3320*/  BSYNC.RECONVERGENT B2 ;  /* 0x0000000000027941 */ /* 0x000fea0003800200 */
.L_x_29338:
        /* <DEDUP_REMOVED lines=14> */
.L_x_29341:
[----:B------:R-:W-:Y:S05]  /*3410*/  BSYNC.RECONVERGENT B2 ;  /* 0x0000000000027941 */ /* 0x000fea0003800200 */
.L_x_29340:
        /* <DEDUP_REMOVED lines=14> */
.L_x_29343:
[----:B------:R-:W-:Y:S05]  /*3500*/  BSYNC.RECONVERGENT B2 ;  /* 0x0000000000027941 */ /* 0x000fea0003800200 */
.L_x_29342:
        /* <DEDUP_REMOVED lines=14> */
.L_x_29345:
[----:B------:R-:W-:Y:S05]  /*35f0*/  BSYNC.RECONVERGENT B2 ;  /* 0x0000000000027941 */ /* 0x000fea0003800200 */
.L_x_29344:
        /* <DEDUP_REMOVED lines=14> */
.L_x_29347:
[----:B------:R-:W-:Y:S05]  /*36e0*/  BSYNC.RECONVERGENT B2 ;  /* 0x0000000000027941 */ /* 0x000fea0003800200 */
.L_x_29346:
        /* <DEDUP_REMOVED lines=14> */
.L_x_29349:
[----:B------:R-:W-:Y:S05]  /*37d0*/  BSYNC.RECONVERGENT B2 ;  /* 0x0000000000027941 */ /* 0x000fea0003800200 */
.L_x_29348:
        /* <DEDUP_REMOVED lines=14> */
.L_x_29351:
[----:B------:R-:W-:Y:S05]  /*38c0*/  BSYNC.RECONVERGENT B2 ;  /* 0x0000000000027941 */ /* 0x000fea0003800200 */
.L_x_29350:
        /* <DEDUP_REMOVED lines=14> */
.L_x_29353:
[----:B------:R-:W-:Y:S05]  /*39b0*/  BSYNC.RECONVERGENT B2 ;  /* 0x0000000000027941 */ /* 0x000fea0003800200 */
.L_x_29352:
        /* <DEDUP_REMOVED lines=14> */
.L_x_29355:
[----:B------:R-:W-:Y:S05]  /*3aa0*/  BSYNC.RECONVERGENT B2 ;  /* 0x0000000000027941 */ /* 0x000fea0003800200 */
.L_x_29354:
        /* <DEDUP_REMOVED lines=14> */
.L_x_29357:
[----:B------:R-:W-:Y:S05]  /*3b90*/  BSYNC.RECONVERGENT B2 ;  /* 0x0000000000027941 */ /* 0x000fea0003800200 */
.L_x_29356:
        /* <DEDUP_REMOVED lines=14> */
.L_x_29359:
[----:B------:R-:W-:Y:S05]  /*3c80*/  BSYNC.RECONVERGENT B2 ;  /* 0x0000000000027941 */ /* 0x000fea0003800200 */
.L_x_29358:
        /* <DEDUP_REMOVED lines=14> */
.L_x_29361:
[----:B------:R-:W-:Y:S05]  /*3d70*/  BSYNC.RECONVERGENT B2 ;  /* 0x0000000000027941 */ /* 0x000fea0003800200 */
.L_x_29360:
        /* <DEDUP_REMOVED lines=14> */
.L_x_29363:
[----:B------:R-:W-:Y:S05]  /*3e60*/  BSYNC.RECONVERGENT B2 ;  /* 0x0000000000027941 */ /* 0x000fea0003800200 */
.L_x_29362:
        /* <DEDUP_REMOVED lines=14> */
.L_x_29365:
[----:B------:R-:W-:Y:S05]  /*3f50*/  BSYNC.RECONVERGENT B2 ;  /* 0x0000000000027941 */ /* 0x000fea0003800200 */
.L_x_29364:
        /* <DEDUP_REMOVED lines=14> */
.L_x_29367:
[----:B------:R-:W-:Y:S05]  /*4040*/  BSYNC.RECONVERGENT B2 ;  /* 0x0000000000027941 */ /* 0x000fea0003800200 */
.L_x_29366:
        /* <DEDUP_REMOVED lines=14> */
.L_x_29369:
[----:B------:R-:W-:Y:S05]  /*4130*/  BSYNC.RECONVERGENT B2 ;  /* 0x0000000000027941 */ /* 0x000fea0003800200 */
.L_x_29368:
        /* <DEDUP_REMOVED lines=14> */
.L_x_29371:
[----:B------:R-:W-:Y:S05]  /*4220*/  BSYNC.RECONVERGENT B2 ;  /* 0x0000000000027941 */ /* 0x000fea0003800200 */
.L_x_29370:
        /* <DEDUP_REMOVED lines=14> */
.L_x_29373:
[----:B------:R-:W-:Y:S05]  /*4310*/  BSYNC.RECONVERGENT B2 ;  /* 0x0000000000027941 */ /* 0x000fea0003800200 */
.L_x_29372:
        /* <DEDUP_REMOVED lines=13> */
.L_x_29375:
[----:B------:R-:W-:Y:S05]  /*43f0*/  BSYNC.RECONVERGENT B2 ;  /* 0x0000000000027941 */ /* 0x000fea0003800200 */
.L_x_29374:
[----:B------:R-:W-:Y:S01]  /*4400*/  HFMA2 R13, -RZ, RZ, 0, 0 ;  /* 0x00000000ff0d7431 */ /* 0x000fe200000001ff */
[----:B------:R-:W-:Y:S01]  /*4410*/  MOV R12, R46 ;  /* 0x0000002e000c7202 */ /* 0x000fe20000000f00 */
[----:B------:R-:W-:Y:S01]  /*4420*/  IMAD R35, R45, UR42, RZ ;  /* 0x0000002a2d237c24 */ /* 0x000fe2000f8e02ff */
[C---:B------:R-:W-:Y:S02]  /*4430*/  R2UR UR4, R38.reuse ;  /* 0x00000000260472ca */ /* 0x040fe400000e0000 */
        /* <DEDUP_REMOVED lines=67> */
[----:B------:R-:W-:Y:S05]  /*4870*/  EXIT ;  /* 0x000000000000794d */ /* 0x000fea0003800000 */
.L_x_29311:
[----:B------:R-:W-:Y:S01]  /*4880*/  BSSY B0, `(.L_x_29377) ;  /* 0x0000007000007945 */ /* 0x000fe20003800000 */
[----:B------:R-:W-:Y:S02]  /*4890*/  MOV R12, 0x10 ;  /* 0x00000010000c7802 */ /* 0x000fe40000000f00 */
[----:B------:R-:W-:Y:S02]  /*48a0*/  MOV R11, 0x1f ;  /* 0x0000001f000b7802 */ /* 0x000fe40000000f00 */
[----:B------:R-:W-:-:S07]  /*48b0*/  MOV R15, 0xffffffff ;  /* 0xffffffff000f7802 */ /* 0x000fce0000000f00 */
[----:B0-----:R-:W-:Y:S05]  /*48c0*/  WARPSYNC.COLLECTIVE R15, `(.L_x_29378) ;  /* 0x000000000f087348 */ /* 0x001fea0003c00000 */
[----:B------:R1:W2:Y:S02]  /*48d0*/  SHFL.BFLY P6, R14, R13, R12, R11 ;  /* 0x0c00000c0d0e7389 */ /* 0x0002a400000c000b */
[----:B012---:R-:W-:Y:S05]  /*48e0*/  ENDCOLLECTIVE ;  /* 0x000000000000791b */ /* 0x007fea0003800000 */
.L_x_29378:
[----:B------:R-:W-:Y:S05]  /*48f0*/  BSYNC B0 ;  /* 0x0000000000007941 */ /* 0x000fea0003800000 */
.L_x_29377:
        /* <DEDUP_REMOVED lines=8> */
.L_x_29379:
[----:B------:R-:W-:Y:S01]  /*4980*/  HFMA2 R12, -RZ, RZ, 0, 2.384185791015625e-07 ;  /* 0x00000004ff0c7431 */ /* 0x000fe200000001ff */
[----:B------:R-:W-:-:S04]  /*4990*/  FMNMX R0, R13, R14, !PT ;  /* 0x0000000e0d007209 */ /* 0x000fc80007800000 */
[----:B------:R-:W-:-:S07]  /*49a0*/  MOV R13, R0 ;  /* 0x00000000000d7202 */ /* 0x000fce0000000f00 */
[----:B------:R-:W-:Y:S05]  /*49b0*/  WARPSYNC.COLLECTIVE R15, `(.L_x_29380) ;  /* 0x000000000f087348 */ /* 0x000fea0003c00000 */
[----:B------:R0:W1:Y:S02]  /*49c0*/  SHFL.BFLY P6, R14, R13, R12, R11 ;  /* 0x0c00000c0d0e7389 */ /* 0x00006400000c000b */
[----:B01----:R-:W-:Y:S05]  /*49d0*/  ENDCOLLECTIVE ;  /* 0x000000000000791b */ /* 0x003fea0003800000 */
.L_x_29380:
[----:B------:R-:W-:Y:S01]  /*49e0*/  HFMA2 R12, -RZ, RZ, 0, 1.1920928955078125e-07 ;  /* 0x00000002ff0c7431 */ /* 0x000fe200000001ff */
[----:B------:R-:W-:-:S04]  /*49f0*/  FMNMX R2, R0, R14, !PT ;  /* 0x0000000e00027209 */ /* 0x000fc80007800000 */
[----:B------:R-:W-:-:S07]  /*4a00*/  MOV R13, R2 ;  /* 0x00000002000d7202 */ /* 0x000fce0000000f00 */
[----:B------:R-:W-:Y:S05]  /*4a10*/  WARPSYNC.COLLECTIVE R15, `(.L_x_29381) ;  /* 0x000000000f087348 */ /* 0x000fea0003c00000 */
[----:B------:R0:W1:Y:S02]  /*4a20*/  SHFL.BFLY P6, R14, R13, R12, R11 ;  /* 0x0c00000c0d0e7389 */ /* 0x00006400000c000b */
[----:B01----:R-:W-:Y:S05]  /*4a30*/  ENDCOLLECTIVE ;  /* 0x000000000000791b */ /* 0x003fea0003800000 */
.L_x_29381:
[----:B------:R-:W-:Y:S01]  /*4a40*/  HFMA2 R12, -RZ, RZ, 0, 5.9604644775390625e-08 ;  /* 0x00000001ff0c7431 */ /* 0x000fe200000001ff */
[----:B------:R-:W-:-:S04]  /*4a50*/  FMNMX R3, R2, R14, !PT ;  /* 0x0000000e02037209 */ /* 0x000fc80007800000 */
[----:B------:R-:W-:-:S07]  /*4a60*/  MOV R13, R3 ;  /* 0x00000003000d7202 */ /* 0x000fce0000000f00 */
[----:B------:R-:W-:Y:S05]  /*4a70*/  WARPSYNC.COLLECTIVE R15, `(.L_x_29382) ;  /* 0x000000000f087348 */ /* 0x000fea0003c00000 */
[----:B------:R0:W1:Y:S02]  /*4a80*/  SHFL.BFLY P6, R14, R13, R12, R11 ;  /* 0x0c00000c0d0e7389 */ /* 0x00006400000c000b */
[----:B01----:R-:W-:Y:S05]  /*4a90*/  ENDCOLLECTIVE ;  /* 0x000000000000791b */ /* 0x003fea0003800000 */
.L_x_29382:
[----:B------:R-:W-:-:S05]  /*4aa0*/  FMNMX R3, R3, R14, !PT ;  /* 0x0000000e03037209 */ /* 0x000fca0007800000 */
[--C-:B------:R-:W-:Y:S01]  /*4ab0*/  FADD R9, R8, -R3.reuse ;  /* 0x8000000308097221 */ /* 0x100fe20000000000 */
[--C-:B------:R-:W-:Y:S01]  /*4ac0*/  FADD R8, R52, -R3.reuse ;  /* 0x8000000334087221 */ /* 0x100fe20000000000 */
[----:B------:R-:W-:Y:S02]  /*4ad0*/  HFMA2 R52, -RZ, RZ, 3.7421875, 0 ;  /* 0x437c0000ff347431 */ /* 0x000fe400000001ff */
        /* <DEDUP_REMOVED lines=102> */
[----:B------:R-:W-:Y:S01]  /*5140*/  FFMA.RM R17, R17, R52, 12582913 ;  /* 0x4b40000111117423 */ /* 0x000fe20000004034 */
[----:B0-----:R-:W-:-:S03]  /*5150*/  FMUL R9, R9, R10 ;  /* 0x0000000a09097220 */ /* 0x001fc60000400000 */
[----:B------:R-:W-:-:S04]  /*5160*/  FADD R10, R17, -12583039 ;  /* 0xcb40007f110a7421 */ /* 0x000fc80000000000 */
[----:B------:R-:W-:-:S04]  /*5170*/  FFMA R10, R27, 1.4426950216293334961, -R10 ;  /* 0x3fb8aa3b1b0a7823 */ /* 0x000fc8000000080a */
[----:B------:R-:W-:Y:S01]  /*5180*/  FFMA R27, R27, 1.925963033500011079e-08, R10 ;  /* 0x32a570601b1b7823 */ /* 0x000fe2000000000a */
[----:B------:R-:W-:Y:S01]  /*5190*/  SHF.L.U32 R10, R17, 0x17, RZ ;  /* 0x00000017110a7819 */ /* 0x000fe200000006ff */
[----:B------:R-:W-:-:S04]  /*51a0*/  FFMA.SAT R17, R56, R51, 0.5 ;  /* 0x3f00000038117423 */ /* 0x000fc80000002033 */
[-C--:B------:R-:W-:Y:S01]  /*51b0*/  FFMA.RM R17, R17, R52.reuse, 12582913 ;  /* 0x4b40000111117423 */ /* 0x080fe20000004034 */
[----:B------:R-:W0:Y:S03]  /*51c0*/  MUFU.EX2 R27, R27 ;  /* 0x0000001b001b7308 */ /* 0x000e260000000800 */
        /* <DEDUP_REMOVED lines=10> */
[----:B0-----:R-:W-:Y:S01]  /*5270*/  FMUL R10, R10, R27 ;  /* 0x0000001b0a0a7220 */ /* 0x001fe20000400000 */
[----:B------:R-:W-:Y:S02]  /*5280*/  FFMA.SAT R27, R11, R51, 0.5 ;  /* 0x3f0000000b1b7423 */ /* 0x000fe40000002033 */
[----:B------:R-:W-:Y:S02]  /*5290*/  FFMA R29, R29, 1.925963033500011079e-08, R18 ;  /* 0x32a570601d1d7823 */ /* 0x000fe40000000012 */
[----:B------:R-:W-:Y:S02]  /*52a0*/  FFMA.RM R27, R27, R52, 12582913 ;  /* 0x4b4000011b1b7423 */ /* 0x000fe40000004034 */
[----:B------:R-:W0:Y:S01]  /*52b0*/  MUFU.EX2 R18, R29 ;  /* 0x0000001d00127308 */ /* 0x000e220000000800 */
[----:B-1----:R-:W-:Y:S01]  /*52c0*/  FMUL R16, R16, R19 ;  /* 0x0000001310107220 */ /* 0x002fe20000400000 */
[----:B------:R-:W-:-:S04]  /*52d0*/  FFMA.SAT R19, R48, R51, 0.5 ;  /* 0x3f00000030137423 */ /* 0x000fc80000002033 */
[----:B------:R-:W-:Y:S01]  /*52e0*/  FFMA.RM R19, R19, R52, 12582913 ;  /* 0x4b40000113137423 */ /* 0x000fe20000004034 */
[----:B0-----:R-:W-:-:S03]  /*52f0*/  FMUL R17, R17, R18 ;  /* 0x0000001211117220 */ /* 0x001fc60000400000 */
[C---:B------:R-:W-:Y:S01]  /*5300*/  FADD R23, R19.reuse, -12583039 ;  /* 0xcb40007f13177421 */ /* 0x040fe20000000000 */
[----:B------:R-:W-:Y:S01]  /*5310*/  SHF.L.U32 R18, R19, 0x17, RZ ;  /* 0x0000001713127819 */ /* 0x000fe200000006ff */
[----:B------:R-:W-:Y:S02]  /*5320*/  FFMA.SAT R19, R21, R51, 0.5 ;  /* 0x3f00000015137423 */ /* 0x000fe40000002033 */
[C---:B------:R-:W-:Y:S02]  /*5330*/  FFMA R23, R48.reuse, 1.4426950216293334961, -R23 ;  /* 0x3fb8aa3b30177823 */ /* 0x040fe40000000817 */
[----:B------:R-:W-:Y:S02]  /*5340*/  FFMA.RM R19, R19, R52, 12582913 ;  /* 0x4b40000113137423 */ /* 0x000fe40000004034 */
[----:B------:R-:W-:Y:S02]  /*5350*/  FFMA R23, R48, 1.925963033500011079e-08, R23 ;  /* 0x32a5706030177823 */ /* 0x000fe40000000017 */
[C---:B------:R-:W-:Y:S01]  /*5360*/  FADD R20, R19.reuse, -12583039 ;  /* 0xcb40007f13147421 */ /* 0x040fe20000000000 */
[----:B------:R-:W-:-:S03]  /*5370*/  SHF.L.U32 R19, R19, 0x17, RZ ;  /* 0x0000001713137819 */ /* 0x000fc600000006ff */
[C---:B------:R-:W-:Y:S01]  /*5380*/  FFMA R20, R21.reuse, 1.4426950216293334961, -R20 ;  /* 0x3fb8aa3b15147823 */ /* 0x040fe20000000814 */
[----:B------:R-:W0:Y:S03]  /*5390*/  MUFU.EX2 R23, R23 ;  /* 0x0000001700177308 */ /* 0x000e260000000800 */
[----:B------:R-:W-:-:S05]  /*53a0*/  FFMA R21, R21, 1.925963033500011079e-08, R20 ;  /* 0x32a5706015157823 */ /* 0x000fca0000000014 */
[----:B------:R1:W2:Y:S02]  /*53b0*/  MUFU.EX2 R20, R21 ;  /* 0x0000001500147308 */ /* 0x0002a40000000800 */
[----:B-1----:R-:W-:Y:S01]  /*53c0*/  FFMA.SAT R21, R31, R51, 0.5 ;  /* 0x3f0000001f157423 */ /* 0x002fe20000002033 */
[----:B0-----:R-:W-:Y:S01]  /*53d0*/  FMUL R18, R18, R23 ;  /* 0x0000001712127220 */ /* 0x001fe20000400000 */
[CC--:B------:R-:W-:Y:S02]  /*53e0*/  FFMA.SAT R23, R58.reuse, R51.reuse, 0.5 ;  /* 0x3f0000003a177423 */ /* 0x0c0fe40000002033 */
[-C--:B------:R-:W-:Y:S02]  /*53f0*/  FFMA.RM R21, R21, R52.reuse, 12582913 ;  /* 0x4b40000115157423 */ /* 0x080fe40000004034 */
[----:B------:R-:W-:Y:S02]  /*5400*/  FFMA.RM R23, R23, R52, 12582913 ;  /* 0x4b40000117177423 */ /* 0x000fe40000004034 */
[----:B------:R-:W-:Y:S01]  /*5410*/  FADD R22, R21, -12583039 ;  /* 0xcb40007f15167421 */ /* 0x000fe20000000000 */
[----:B--2---:R-:W-:Y:S01]  /*5420*/  FMUL R19, R19, R20 ;  /* 0x0000001413137220 */ /* 0x004fe20000400000 */
[C---:B------:R-:W-:Y:S01]  /*5430*/  FADD R25, R23.reuse, -12583039 ;  /* 0xcb40007f17197421 */ /* 0x040fe20000000000 */
[----:B------:R-:W-:Y:S01]  /*5440*/  SHF.L.U32 R20, R23, 0x17, RZ ;  /* 0x0000001717147819 */ /* 0x000fe200000006ff */
[----:B------:R-:W-:Y:S01]  /*5450*/  FFMA R22, R31, 1.4426950216293334961, -R22 ;  /* 0x3fb8aa3b1f167823 */ /* 0x000fe20000000816 */
[----:B------:R-:W-:Y:S01]  /*5460*/  FFMA.SAT R23, R33, R51, 0.5 ;  /* 0x3f00000021177423 */ /* 0x000fe20000002033 */
[C---:B------:R-:W-:Y:S01]  /*5470*/  FFMA R25, R58.reuse, 1.4426950216293334961, -R25 ;  /* 0x3fb8aa3b3a197823 */ /* 0x040fe20000000819 */
[----:B------:R-:W-:Y:S01]  /*5480*/  SHF.L.U32 R21, R21, 0x17, RZ ;  /* 0x0000001715157819 */ /* 0x000fe200000006ff */
[----:B------:R-:W-:Y:S01]  /*5490*/  FFMA R31, R31, 1.925963033500011079e-08, R22 ;  /* 0x32a570601f1f7823 */ /* 0x000fe20000000016 */
[----:B------:R-:W-:Y:S01]  /*54a0*/  FFMA.RM R23, R23, R52, 12582913 ;  /* 0x4b40000117177423 */ /* 0x000fe20000004034 */
[----:B------:R-:W-:-:S02]  /*54b0*/  FFMA R25, R58, 1.925963033500011079e-08, R25 ;  /* 0x32a570603a197823 */ /* 0x000fc40000000019 */
[----:B------:R-:W0:Y:S08]  /*54c0*/  MUFU.EX2 R22, R31 ;  /* 0x0000001f00167308 */ /* 0x000e300000000800 */
[----:B------:R-:W1:Y:S01]  /*54d0*/  MUFU.EX2 R25, R25 ;  /* 0x0000001900197308 */ /* 0x000e620000000800 */
[----:B0-----:R-:W-:Y:S01]  /*54e0*/  FMUL R21, R21, R22 ;  /* 0x0000001615157220 */ /* 0x001fe20000400000 */
[----:B------:R-:W-:-:S04]  /*54f0*/  FADD R22, R23, -12583039 ;  /* 0xcb40007f17167421 */ /* 0x000fc80000000000 */
[----:B------:R-:W-:Y:S01]  /*5500*/  FFMA R22, R33, 1.4426950216293334961, -R22 ;  /* 0x3fb8aa3b21167823 */ /* 0x000fe20000000816 */
[----:B-1----:R-:W-:-:S03]  /*5510*/  FMUL R20, R20, R25 ;  /* 0x0000001914147220 */ /* 0x002fc60000400000 */
        /* <DEDUP_REMOVED lines=107> */
[----:B------:R-:W-:Y:S01]  /*5bd0*/  FADD R13, R13, R0 ;  /* 0x000000000d0d7221 */ /* 0x000fe20000000000 */
[----:B-1----:R-:W-:Y:S01]  /*5be0*/  FMUL R35, R11, R12 ;  /* 0x0000000c0b237220 */ /* 0x002fe20000400000 */
[-C--:B------:R-:W-:Y:S01]  /*5bf0*/  FFMA.SAT R11, R43, R51.reuse, 0.5 ;  /* 0x3f0000002b0b7423 */ /* 0x080fe20000002033 */
[----:B------:R-:W-:Y:S01]  /*5c00*/  FFMA.SAT R51, R49, R51, 0.5 ;  /* 0x3f00000031337423 */ /* 0x000fe20000002033 */
[----:B------:R-:W-:Y:S02]  /*5c10*/  FADD R13, R13, R2 ;  /* 0x000000020d0d7221 */ /* 0x000fe40000000000 */
[-C--:B------:R-:W-:Y:S01]  /*5c20*/  FFMA.RM R11, R11, R52.reuse, 12582913 ;  /* 0x4b4000010b0b7423 */ /* 0x080fe20000004034 */
[----:B------:R-:W-:-:S03]  /*5c30*/  FFMA.RM R51, R51, R52, 12582913 ;  /* 0x4b40000133337423 */ /* 0x000fc60000004034 */
[C---:B------:R-:W-:Y:S01]  /*5c40*/  FADD R12, R11.reuse, -12583039 ;  /* 0xcb40007f0b0c7421 */ /* 0x040fe20000000000 */
[----:B------:R-:W-:Y:S02]  /*5c50*/  SHF.L.U32 R11, R11, 0x17, RZ ;  /* 0x000000170b0b7819 */ /* 0x000fe400000006ff */
[----:B------:R-:W-:Y:S01]  /*5c60*/  SHF.L.U32 R37, R51, 0x17, RZ ;  /* 0x0000001733257819 */ /* 0x000fe200000006ff */
[----:B------:R-:W-:-:S04]  /*5c70*/  FFMA R12, R43, 1.4426950216293334961, -R12 ;  /* 0x3fb8aa3b2b0c7823 */ /* 0x000fc8000000080c */
[----:B------:R-:W-:Y:S01]  /*5c80*/  FFMA R43, R43, 1.925963033500011079e-08, R12 ;  /* 0x32a570602b2b7823 */ /* 0x000fe2000000000c */
[----:B------:R-:W-:-:S03]  /*5c90*/  FADD R12, R51, -12583039 ;  /* 0xcb40007f330c7421 */ /* 0x000fc60000000000 */
[----:B------:R-:W0:Y:S01]  /*5ca0*/  MUFU.EX2 R36, R43 ;  /* 0x0000002b00247308 */ /* 0x000e220000000800 */
[----:B------:R-:W-:Y:S01]  /*5cb0*/  FFMA R12, R49, 1.4426950216293334961, -R12 ;  /* 0x3fb8aa3b310c7823 */ /* 0x000fe2000000080c */
[----:B0-----:R-:W-:-:S03]  /*5cc0*/  FMUL R36, R11, R36 ;  /* 0x000000240b247220 */ /* 0x001fc60000400000 */
[----:B------:R-:W-:Y:S01]  /*5cd0*/  FFMA R11, R49, 1.925963033500011079e-08, R12 ;  /* 0x32a57060310b7823 */ /* 0x000fe2000000000c */
[----:B------:R-:W-:-:S03]  /*5ce0*/  FADD R12, R13, R4 ;  /* 0x000000040d0c7221 */ /* 0x000fc60000000000 */
[----:B------:R0:W1:Y:S01]  /*5cf0*/  MUFU.EX2 R14, R11 ;  /* 0x0000000b000e7308 */ /* 0x0000620000000800 */
[----:B------:R-:W-:-:S04]  /*5d00*/  FADD R13, R12, R5 ;  /* 0x000000050c0d7221 */ /* 0x000fc80000000000 */
[----:B------:R-:W-:-:S04]  /*5d10*/  FADD R12, R13, R6 ;  /* 0x000000060d0c7221 */ /* 0x000fc80000000000 */
[----:B------:R-:W-:Y:S01]  /*5d20*/  FADD R13, R12, R7 ;  /* 0x000000070c0d7221 */ /* 0x000fe20000000000 */
[----:B0-----:R-:W-:-:S03]  /*5d30*/  HFMA2 R11, -RZ, RZ, 0, 1.847743988037109375e-06 ;  /* 0x0000001fff0b7431 */ /* 0x001fc600000001ff */
        /* <DEDUP_REMOVED lines=30> */
.L_x_29383:
[----:B------:R-:W-:Y:S02]  /*5f20*/  HFMA2 R12, -RZ, RZ, 0, 4.76837158203125e-07 ;  /* 0x00000008ff0c7431 */ /* 0x000fe400000001ff */
[----:B------:R-:W-:-:S05]  /*5f30*/  FADD R40, R13, R14 ;  /* 0x0000000e0d287221 */ /* 0x000fca0000000000 */
[----:B------:R-:W-:-:S07]  /*5f40*/  MOV R13, R40 ;  /* 0x00000028000d7202 */ /* 0x000fce0000000f00 */
[----:B------:R-:W-:Y:S05]  /*5f50*/  WARPSYNC.COLLECTIVE R15, `(.L_x_29384) ;  /* 0x000000000f087348 */ /* 0x000fea0003c00000 */
[----:B------:R0:W1:Y:S02]  /*5f60*/  SHFL.BFLY P6, R14, R13, R12, R11 ;  /* 0x0c00000c0d0e7389 */ /* 0x00006400000c000b */
[----:B01----:R-:W-:Y:S05]  /*5f70*/  ENDCOLLECTIVE ;  /* 0x000000000000791b */ /* 0x003fea0003800000 */
.L_x_29384:
[----:B------:R-:W-:Y:S02]  /*5f80*/  HFMA2 R12, -RZ, RZ, 0, 2.384185791015625e-07 ;  /* 0x00000004ff0c7431 */ /* 0x000fe400000001ff */
[----:B------:R-:W-:-:S05]  /*5f90*/  FADD R41, R40, R14 ;  /* 0x0000000e28297221 */ /* 0x000fca0000000000 */
[----:B------:R-:W-:-:S07]  /*5fa0*/  MOV R13, R41 ;  /* 0x00000029000d7202 */ /* 0x000fce0000000f00 */
[----:B------:R-:W-:Y:S05]  /*5fb0*/  WARPSYNC.COLLECTIVE R15, `(.L_x_29385) ;  /* 0x000000000f087348 */ /* 0x000fea0003c00000 */
[----:B------:R0:W1:Y:S02]  /*5fc0*/  SHFL.BFLY P6, R14, R13, R12, R11 ;  /* 0x0c00000c0d0e7389 */ /* 0x00006400000c000b */
[----:B01----:R-:W-:Y:S05]  /*5fd0*/  ENDCOLLECTIVE ;  /* 0x000000000000791b */ /* 0x003fea0003800000 */
.L_x_29385:
[----:B------:R-:W-:Y:S02]  /*5fe0*/  HFMA2 R12, -RZ, RZ, 0, 1.1920928955078125e-07 ;  /* 0x00000002ff0c7431 */ /* 0x000fe400000001ff */
[----:B------:R-:W-:-:S05]  /*5ff0*/  FADD R42, R41, R14 ;  /* 0x0000000e292a7221 */ /* 0x000fca0000000000 */
[----:B------:R-:W-:-:S07]  /*6000*/  MOV R13, R42 ;  /* 0x0000002a000d7202 */ /* 0x000fce0000000f00 */
[----:B------:R-:W-:Y:S05]  /*6010*/  WARPSYNC.COLLECTIVE R15, `(.L_x_29386) ;  /* 0x000000000f087348 */ /* 0x000fea0003c00000 */
[----:B------:R0:W1:Y:S02]  /*6020*/  SHFL.BFLY P6, R14, R13, R12, R11 ;  /* 0x0c00000c0d0e7389 */ /* 0x00006400000c000b */
[----:B01----:R-:W-:Y:S05]  /*6030*/  ENDCOLLECTIVE ;  /* 0x000000000000791b */ /* 0x003fea0003800000 */
.L_x_29386:
[----:B------:R-:W-:Y:S02]  /*6040*/  HFMA2 R12, -RZ, RZ, 0, 5.9604644775390625e-08 ;  /* 0x00000001ff0c7431 */ /* 0x000fe400000001ff */
[----:B------:R-:W-:-:S05]  /*6050*/  FADD R43, R42, R14 ;  /* 0x0000000e2a2b7221 */ /* 0x000fca0000000000 */
[----:B------:R-:W-:-:S07]  /*6060*/  MOV R13, R43 ;  /* 0x0000002b000d7202 */ /* 0x000fce0000000f00 */
[----:B------:R-:W-:Y:S05]  /*6070*/  WARPSYNC.COLLECTIVE R15, `(.L_x_29387) ;  /* 0x000000000f087348 */ /* 0x000fea0003c00000 */
[----:B------:R0:W1:Y:S02]  /*6080*/  SHFL.BFLY P6, R14, R13, R12, R11 ;  /* 0x0c00000c0d0e7389 */ /* 0x00006400000c000b */
[----:B01----:R-:W-:Y:S05]  /*6090*/  ENDCOLLECTIVE ;  /* 0x000000000000791b */ /* 0x003fea0003800000 */
.L_x_29387:
[----:B------:R-:W-:Y:S05]  /*60a0*/  BRA `(.L_x_29388) ;  /* 0xffffffc400587947 */ /* 0x000fea000383ffff */
        .weak           $__internal_477_$__cuda_sm3x_div_rn_noftz_f32_slowpath
        .type           $__internal_477_$__cuda_sm3x_div_rn_noftz_f32_slowpath,@function
        .size           $__internal_477_$__cuda_sm3x_div_rn_noftz_f32_slowpath,(.L_x_37854 - $__internal_477_$__cuda_sm3x_div_rn_noftz_f32_slowpath)
$__internal_477_$__cuda_sm3x_div_rn_noftz_f32_slowpath:
        /* <DEDUP_REMOVED lines=34> */
.L_x_29390:
        /* <DEDUP_REMOVED lines=51> */
.L_x_29397:
[----:B------:R-:W-:-:S04]  /*6600*/  LOP3.LUT R3, R3, 0x80000000, RZ, 0xc0, !PT ;  /* 0x8000000003037812 */ /* 0x000fc800078ec0ff */
[----:B------:R-:W-:Y:S01]  /*6610*/  LOP3.LUT R3, R3, 0x7f800000, RZ, 0xfc, !PT ;  /* 0x7f80000003037812 */ /* 0x000fe200078efcff */
[----:B------:R-:W-:Y:S06]  /*6620*/  BRA `(.L_x_29398) ;  /* 0x0000000000047947 */ /* 0x000fec0003800000 */
.L_x_29396:
[----:B------:R-:W-:-:S07]  /*6630*/  LEA R3, R42, R3, 0x17 ;  /* 0x000000032a037211 */ /* 0x000fce00078eb8ff */
.L_x_29398:
[----:B------:R-:W-:Y:S05]  /*6640*/  BSYNC.RECONVERGENT B1 ;  /* 0x0000000000017941 */ /* 0x000fea0003800200 */
.L_x_29395:
[----:B------:R-:W-:Y:S05]  /*6650*/  BRA `(.L_x_29399) ;  /* 0x0000000000207947 */ /* 0x000fea0003800000 */
.L_x_29394:
[----:B------:R-:W-:-:S04]  /*6660*/  LOP3.LUT R3, R12, 0x80000000, R3, 0x48, !PT ;  /* 0x800000000c037812 */ /* 0x000fc800078e4803 */
[----:B------:R-:W-:Y:S01]  /*6670*/  LOP3.LUT R3, R3, 0x7f800000, RZ, 0xfc, !PT ;  /* 0x7f80000003037812 */ /* 0x000fe200078efcff */
[----:B------:R-:W-:Y:S06]  /*6680*/  BRA `(.L_x_29399) ;  /* 0x0000000000147947 */ /* 0x000fec0003800000 */
.L_x_29393:
[----:B------:R-:W-:Y:S01]  /*6690*/  LOP3.LUT R3, R12, 0x80000000, R3, 0x48, !PT ;  /* 0x800000000c037812 */ /* 0x000fe200078e4803 */
[----:B------:R-:W-:Y:S06]  /*66a0*/  BRA `(.L_x_29399) ;  /* 0x00000000000c7947 */ /* 0x000fec0003800000 */
.L_x_29392:
[----:B------:R-:W0:Y:S01]  /*66b0*/  MUFU.RSQ R3, -QNAN ;  /* 0xffc0000000037908 */ /* 0x000e220000001400 */
[----:B------:R-:W-:Y:S05]  /*66c0*/  BRA `(.L_x_29399) ;  /* 0x0000000000047947 */ /* 0x000fea0003800000 */
.L_x_29391:
[----:B------:R-:W-:-:S07]  /*66d0*/  FADD.FTZ R3, R3, R12 ;  /* 0x0000000c03037221 */ /* 0x000fce0000010000 */
.L_x_29399:
[----:B------:R-:W-:Y:S05]  /*66e0*/  BSYNC.RECONVERGENT B0 ;  /* 0x0000000000007941 */ /* 0x000fea0003800200 */
.L_x_29389:
[----:B------:R-:W-:Y:S01]  /*66f0*/  HFMA2 R13, -RZ, RZ, 0, 0 ;  /* 0x00000000ff0d7431 */ /* 0x000fe200000001ff */
[----:B------:R-:W-:-:S04]  /*6700*/  MOV R12, R40 ;  /* 0x00000028000c7202 */ /* 0x000fc80000000f00 */
[----:B0-----:R-:W-:Y:S05]  /*6710*/  RET.REL.NODEC R12 `(_Z15SoftmaxWarpImplI24ElementwiseScaleMaskLoadIffbE11DirectStoreIffEfLi1ELi32ELi32ELi1ELb0EL9Algorithm0EEvT_T0_ll) ;  /* 0xffffff980c387950 */ /* 0x001fea0003c3ffff */
.L_x_29400:
        /* <DEDUP_REMOVED lines=14> */
.L_x_37854:


//--------------------- .text._Z15SoftmaxWarpImplI24ElementwiseScaleMaskLoadIffbE11DirectStoreIffEfLi1ELi31ELi32ELi1ELb1EL9Algorithm0EEvT_T0_ll --------------------------
	.section	.text._Z15SoftmaxWarpImplI24ElementwiseScaleMaskLoadIffbE11DirectStoreIffEfLi1ELi31ELi32ELi1ELb1EL9Algorithm0EEvT_T0_ll,"ax",@progbits
	.align	128
        .global         _Z15SoftmaxWarpImplI24ElementwiseScaleMaskLoadIffbE11DirectStoreIffEfLi1ELi31ELi32ELi1ELb1EL9Algorithm0EEvT_T0_ll
        .type           _Z15SoftmaxWarpImplI24ElementwiseScaleMaskLoadIffbE11DirectStoreIffEfLi1ELi31ELi32ELi1ELb1EL9Algorithm0EEvT_T0_ll,@function
        .size           _Z15SoftmaxWarpImplI24ElementwiseScaleMaskLoadIffbE11DirectStoreIffEfLi1ELi31ELi32ELi1ELb1EL9Algorithm0EEvT_T0_ll,(.L_x_37855 - _Z15SoftmaxWarpImplI24ElementwiseScaleMaskLoadIffbE11DirectStoreIffEfLi1ELi31ELi32ELi1ELb1EL9Algorithm0EEvT_T0_ll)
        .other          _Z15SoftmaxWarpImplI24ElementwiseScaleMaskLoadIffbE11DirectStoreIffEfLi1ELi31ELi32ELi1ELb1EL9Algorithm0EEvT_T0_ll,@"STO_CUDA_ENTRY STV_DEFAULT"
_Z15SoftmaxWarpImplI24ElementwiseScaleMaskLoadIffbE11DirectStoreIffEfLi1ELi31ELi32ELi1ELb1EL9Algorithm0EEvT_T0_ll:
.text._Z15SoftmaxWarpImplI24ElementwiseScaleMaskLoadIffbE11DirectStoreIffEfLi1ELi31ELi32ELi1ELb1EL9Algorithm0EEvT_T0_ll:
        /* <DEDUP_REMOVED lines=26> */
.L_x_29401:
        /* <DEDUP_REMOVED lines=33> */
[----:B-1----:R-:W-:-:S07]  /*03b0*/  IADD3 R11, PT, PT, R44, 0x160, RZ ;  /* 0x000001602c0b7810 */ /* 0x002fce0007ffe0ff */
.L_x_29466:
[----:B------:R-:W-:Y:S01]  /*03c0*/  ISETP.GE.U32.AND P0, PT, R44, UR44, PT ;  /* 0x0000002c2c007c0c */ /* 0x000fe2000bf06070 */
[----:B------:R-:W-:Y:S01]  /*03d0*/  HFMA2 R3, -RZ, RZ, 0, 0 ;  /* 0x00000000ff037431 */ /* 0x000fe200000001ff */
[----:B------:R-:W-:Y:S01]  /*03e0*/  ISETP.GE.U32.AND P3, PT, R2, UR44, PT ;  /* 0x0000002c02007c0c */ /* 0x000fe2000bf66070 */
[----:B------:R-:W-:Y:S01]  /*03f0*/  IMAD R0, R45, UR48, RZ ;  /* 0x000000302d007c24 */ /* 0x000fe2000f8e02ff */
[----:B------:R-:W-:Y:S01]  /*0400*/  ISETP.GE.AND.EX P0, PT, RZ, UR45, PT, P0 ;  /* 0x0000002dff007c0c */ /* 0x000fe2000bf06300 */
[----:B------:R-:W-:Y:S01]  /*0410*/  IMAD.MOV.U32 R2, RZ, RZ, R44 ;  /* 0x000000ffff027224 */ /* 0x000fe200078e002c */
[----:B------:R-:W-:Y:S01]  /*0420*/  ISETP.GE.AND.EX P3, PT, RZ, UR45, PT, P3 ;  /* 0x0000002dff007c0c */ /* 0x000fe2000bf66330 */
[C---:B--2---:R-:W-:Y:S02]  /*0430*/  IMAD R5, R43.reuse, UR49, R0 ;  /* 0x000000312b057c24 */ /* 0x044fe4000f8e0200 */
[----:B------:R-:W-:-:S05]  /*0440*/  IMAD.WIDE.U32 R6, R43, UR48, R2 ;  /* 0x000000302b067c25 */ /* 0x000fca000f8e0002 */
[----:B------:R-:W-:-:S03]  /*0450*/  IADD3 R5, PT, PT, R7, R5, RZ ;  /* 0x0000000507057210 */ /* 0x000fc60007ffe0ff */
[----:B0-----:R-:W0:Y:S01]  /*0460*/  @!P0 LDC R13, c[0x0][0x39c] ;  /* 0x0000e700ff0d8b82 */ /* 0x001e220000000800 */
[----:B------:R-:W-:Y:S02]  /*0470*/  @!P0 R2UR UR6, R38 ;  /* 0x00000000260682ca */ /* 0x000fe400000e0000 */
[C---:B------:R-:W-:Y:S02]  /*0480*/  @!P0 R2UR UR7, R39.reuse ;  /* 0x00000000270782ca */ /* 0x040fe400000e0000 */
[----:B------:R-:W-:Y:S02]  /*0490*/  IADD3 R2, P1, PT, R6, UR42, RZ ;  /* 0x0000002a06027c10 */ /* 0x000fe4000ff3e0ff */
[----:B------:R-:W-:Y:S01]  /*04a0*/  @!P0 R2UR UR4, R38 ;  /* 0x00000000260482ca */ /* 0x000fe200000e0000 */
[----:B------:R-:W1:Y:S01]  /*04b0*/  @!P3 LDC R19, c[0x0][0x39c] ;  /* 0x0000e700ff13bb82 */ /* 0x000e620000000800 */
[----:B------:R-:W-:Y:S02]  /*04c0*/  @!P0 R2UR UR5, R39 ;  /* 0x00000000270582ca */ /* 0x000fe400000e0000 */
[----:B------:R-:W-:-:S02]  /*04d0*/  IADD3.X R3, PT, PT, R5, UR43, RZ, P1, !PT ;  /* 0x0000002b05037c10 */ /* 0x000fc40008ffe4ff */
        /* <DEDUP_REMOVED lines=12> */
[----:B------:R-:W-:Y:S02]  /*05a0*/  @!P4 R2UR UR6, R38 ;  /* 0x000000002606c2ca */ /* 0x000fe400000e0000 */
[----:B------:R-:W-:-:S02]  /*05b0*/  @!P4 R2UR UR7, R39 ;  /* 0x000000002707c2ca */ /* 0x000fc400000e0000 */
[----:B------:R-:W-:Y:S02]  /*05c0*/  @!P4 R2UR UR4, R38 ;  /* 0x000000002604c2ca */ /* 0x000fe400000e0000 */
[----:B------:R-:W-:-:S09]  /*05d0*/  @!P4 R2UR UR5, R39 ;  /* 0x000000002705c2ca */ /* 0x000fd200000e0000 */
[----:B------:R-:W4:Y:S01]  /*05e0*/  @!P4 LDG.E.U8 R12, desc[UR6][R2.64+0x40] ;  /* 0x00004006020cc981 */ /* 0x000f22000c1e1100 */
        /* <DEDUP_REMOVED lines=25> */
[----:B------:R-:W-:Y:S01]  /*0780*/  MOV R77, 0xff800000 ;  /* 0xff800000004d7802 */ /* 0x000fe20000000f00 */
[----:B------:R-:W-:Y:S01]  /*0790*/  IMAD.MOV.U32 R79, RZ, RZ, -0x800000 ;  /* 0xff800000ff4f7424 */ /* 0x000fe200078e00ff */
[----:B--2---:R-:W-:Y:S02]  /*07a0*/  ISETP.NE.OR P2, PT, R20, RZ, P0 ;  /* 0x000000ff1400720c */ /* 0x004fe40000745670 */
[----:B------:R-:W2:Y:S01]  /*07b0*/  @!P6 LDC R20, c[0x0][0x39c] ;  /* 0x0000e700ff14eb82 */ /* 0x000ea20000000800 */
[----:B0-----:R-:W-:Y:S01]  /*07c0*/  @!P0 FMUL R0, R0, R13 ;  /* 0x0000000d00008220 */ /* 0x001fe20000400000 */
[----:B------:R-:W-:-:S09]  /*07d0*/  MOV R13, 0xff800000 ;  /* 0xff800000000d7802 */ /* 0x000fd20000000f00 */
[----:B------:R-:W0:Y:S01]  /*07e0*/  @!P2 LDC R0, c[0x0][0x398] ;  /* 0x0000e600ff00ab82 */ /* 0x000e220000000800 */
[----:B---3--:R-:W-:Y:S02]  /*07f0*/  ISETP.NE.OR P2, PT, R7, RZ, P3 ;  /* 0x000000ff0700720c */ /* 0x008fe40001f45670 */
[----:B------:R-:W-:Y:S01]  /*0800*/  MOV R7, 0xff800000 ;  /* 0xff80000000077802 */ /* 0x000fe20000000f00 */
[----:B-1----:R-:W-:-:S04]  /*0810*/  @!P3 FMUL R6, R6, R19 ;  /* 0x000000130606b220 */ /* 0x002fc80000400000 */
[----:B------:R-:W5:Y:S08]  /*0820*/  @!P4 LDC R19, c[0x0][0x39c] ;  /* 0x0000e700ff13cb82 */ /* 0x000f700000000800 */
[----:B------:R-:W1:Y:S01]  /*0830*/  @!P2 LDC R6, c[0x0][0x398] ;  /* 0x0000e600ff06ab82 */ /* 0x000e620000000800 */
[----:B------:R-:W-:Y:S02]  /*0840*/  ISETP.GE.U32.AND P2, PT, R48, UR44, PT ;  /* 0x0000002c30007c0c */ /* 0x000fe4000bf46070 */
[----:B0-----:R-:W-:-:S02]  /*0850*/  @!P0 FMNMX R13, R0, -INF , !PT ;  /* 0xff800000000d8809 */ /* 0x001fc40007800000 */
[----:B------:R-:W-:-:S13]  /*0860*/  ISETP.GE.AND.EX P2, PT, RZ, UR45, PT, P2 ;  /* 0x0000002dff007c0c */ /* 0x000fda000bf46320 */
[C---:B------:R-:W-:Y:S02]  /*0870*/  @!P2 R2UR UR6, R38.reuse ;  /* 0x000000002606a2ca */ /* 0x040fe400000e0000 */
[----:B------:R-:W-:Y:S02]  /*0880*/  @!P2 R2UR UR7, R39 ;  /* 0x000000002707a2ca */ /* 0x000fe400000e0000 */
[----:B------:R-:W-:Y:S02]  /*0890*/  @!P2 R2UR UR4, R38 ;  /* 0x000000002604a2ca */ /* 0x000fe400000e0000 */
[-C--:B-1----:R-:W-:Y:S02]  /*08a0*/  @!P3 FMNMX R13, R13, R6.reuse, !PT ;  /* 0x000000060d0db209 */ /* 0x082fe40007800000 */
[----:B------:R-:W-:Y:S02]  /*08b0*/  @!P3 MOV R7, R6 ;  /* 0x000000060007b202 */ /* 0x000fe40000000f00 */
[----:B----4-:R-:W-:Y:S01]  /*08c0*/  ISETP.NE.OR P3, PT, R12, RZ, P4 ;  /* 0x000000ff0c00720c */ /* 0x010fe20002765670 */
[----:B-----5:R-:W-:Y:S01]  /*08d0*/  @!P4 FMUL R8, R8, R19 ;  /* 0x000000130808c220 */ /* 0x020fe20000400000 */
[----:B------:R-:W-:Y:S01]  /*08e0*/  @!P2 R2UR UR5, R39 ;  /* 0x000000002705a2ca */ /* 0x000fe200000e0000 */
[----:B------:R-:W0:Y:S02]  /*08f0*/  @!P5 LDC R6, c[0x0][0x39c] ;  /* 0x0000e700ff06db82 */ /* 0x000e240000000800 */
[----:B------:R-:W3:Y:S08]  /*0900*/  @!P2 LDG.E.U8 R21, desc[UR6][R2.64+0xc0] ;  /* 0x0000c0060215a981 */ /* 0x000ef0000c1e1100 */
[----:B------:R-:W1:Y:S01]  /*0910*/  @!P3 LDC R8, c[0x0][0x398] ;  /* 0x0000e600ff08bb82 */ /* 0x000e620000000800 */
[----:B------:R-:W-:Y:S01]  /*0920*/  ISETP.GE.U32.AND P3, PT, R49, UR44, PT ;  /* 0x0000002c31007c0c */ /* 0x000fe2000bf66070 */
[----:B------:R-:W4:Y:S03]  /*0930*/  @!P2 LDG.E R12, desc[UR4][R4.64+0x300] ;  /* 0x00030004040ca981 */ /* 0x000f26000c1e1900 */
[----:B------:R-:W-:-:S13]  /*0940*/  ISETP.GE.AND.EX P3, PT, RZ, UR45, PT, P3 ;  /* 0x0000002dff007c0c */ /* 0x000fda000bf66330 */
[C---:B------:R-:W-:Y:S02]  /*0950*/  @!P3 R2UR UR6, R38.reuse ;  /* 0x000000002606b2ca */ /* 0x040fe400000e0000 */
[----:B------:R-:W-:Y:S02]  /*0960*/  @!P3 R2UR UR7, R39 ;  /* 0x000000002707b2ca */ /* 0x000fe400000e0000 */
[----:B------:R-:W-:Y:S02]  /*0970*/  @!P3 R2UR UR4, R38 ;  /* 0x000000002604b2ca */ /* 0x000fe400000e0000 */
[-C--:B-1----:R-:W-:Y:S02]  /*0980*/  @!P4 FMNMX R13, R13, R8.reuse, !PT ;  /* 0x000000080d0dc209 */ /* 0x082fe40007800000 */
[----:B------:R-:W-:Y:S02]  /*0990*/  @!P4 MOV R77, R8 ;  /* 0x00000008004dc202 */ /* 0x000fe40000000f00 */
[----:B------:R-:W-:-:S02]  /*09a0*/  ISETP.NE.OR P4, PT, R14, RZ, P5 ;  /* 0x000000ff0e00720c */ /* 0x000fc40002f85670 */
[----:B------:R-:W-:Y:S01]  /*09b0*/  @!P3 R2UR UR5, R39 ;  /* 0x000000002705b2ca */ /* 0x000fe200000e0000 */
[----:B0-----:R-:W-:Y:S02]  /*09c0*/  @!P5 FMUL R6, R9, R6 ;  /* 0x000000060906d220 */ /* 0x001fe40000400000 */
[----:B------:R-:W5:Y:S08]  /*09d0*/  @!P3 LDG.E.U8 R14, desc[UR6][R2.64+0xe0] ;  /* 0x0000e006020eb981 */ /* 0x000f70000c1e1100 */
[----:B------:R-:W0:Y:S01]  /*09e0*/  @!P4 LDC R6, c[0x0][0x398] ;  /* 0x0000e600ff06cb82 */ /* 0x000e220000000800 */
[----:B------:R-:W-:Y:S01]  /*09f0*/  ISETP.GE.U32.AND P4, PT, R50, UR44, PT ;  /* 0x0000002c32007c0c */ /* 0x000fe2000bf86070 */
[----:B------:R-:W5:Y:S03]  /*0a00*/  @!P3 LDG.E R8, desc[UR4][R4.64+0x380] ;  /* 0x000380040408b981 */ /* 0x000f66000c1e1900 */
[----:B------:R-:W-:-:S13]  /*0a10*/  ISETP.GE.AND.EX P4, PT, RZ, UR45, PT, P4 ;  /* 0x0000002dff007c0c */ /* 0x000fda000bf86340 */
[C---:B------:R-:W-:Y:S02]  /*0a20*/  @!P4 R2UR UR6, R38.reuse ;  /* 0x000000002606c2ca */ /* 0x040fe400000e0000 */
[C---:B------:R-:W-:Y:S02]  /*0a30*/  @!P4 R2UR UR7, R39.reuse ;  /* 0x000000002707c2ca */ /* 0x040fe400000e0000 */
[----:B------:R-:W-:Y:S02]  /*0a40*/  @!P4 R2UR UR4, R38 ;  /* 0x000000002604c2ca */ /* 0x000fe400000e0000 */
[----:B------:R-:W-:Y:S02]  /*0a50*/  @!P4 R2UR UR5, R39 ;  /* 0x000000002705c2ca */ /* 0x000fe400000e0000 */
[-C--:B0-----:R-:W-:Y:S02]  /*0a60*/  @!P5 FMNMX R13, R13, R6.reuse, !PT ;  /* 0x000000060d0dd209 */ /* 0x081fe40007800000 */
[----:B------:R-:W-:-:S02]  /*0a70*/  @!P5 MOV R79, R6 ;  /* 0x00000006004fd202 */ /* 0x000fc40000000f00 */
[----:B------:R-:W-:-:S03]  /*0a80*/  ISETP.NE.OR P5, PT, R16, RZ, P6 ;  /* 0x000000ff1000720c */ /* 0x000fc600037a5670 */
[----:B------:R-:W5:Y:S01]  /*0a90*/  @!P4 LDG.E.U8 R16, desc[UR6][R2.64+0x100] ;  /* 0x000100060210c981 */ /* 0x000f62000c1e1100 */
[----:B--2---:R-:W-:Y:S02]  /*0aa0*/  @!P6 FMUL R6, R15, R20 ;  /* 0x000000140f06e220 */ /* 0x004fe40000400000 */
[----:B------:R-:W0:Y:S01]  /*0ab0*/  @!P1 LDC R20, c[0x0][0x39c] ;  /* 0x0000e700ff149b82 */ /* 0x000e220000000800 */
[----:B------:R-:W2:Y:S07]  /*0ac0*/  @!P4 LDG.E R9, desc[UR4][R4.64+0x400] ;  /* 0x000400040409c981 */ /* 0x000eae000c1e1900 */
[----:B------:R-:W1:Y:S01]  /*0ad0*/  @!P5 LDC R6, c[0x0][0x398] ;  /* 0x0000e600ff06db82 */ /* 0x000e620000000800 */
[----:B------:R-:W-:-:S04]  /*0ae0*/  ISETP.GE.U32.AND P5, PT, R51, UR44, PT ;  /* 0x0000002c33007c0c */ /* 0x000fc8000bfa6070 */
[----:B------:R-:W-:-:S13]  /*0af0*/  ISETP.GE.AND.EX P5, PT, RZ, UR45, PT, P5 ;  /* 0x0000002dff007c0c */ /* 0x000fda000bfa6350 */
[C---:B------:R-:W-:Y:S02]  /*0b00*/  @!P5 R2UR UR6, R38.reuse ;  /* 0x000000002606d2ca */ /* 0x040fe400000e0000 */
[C---:B------:R-:W-:Y:S02]  /*0b10*/  @!P5 R2UR UR7, R39.reuse ;  /* 0x000000002707d2ca */ /* 0x040fe400000e0000 */
[----:B------:R-:W-:Y:S02]  /*0b20*/  @!P5 R2UR UR4, R38 ;  /* 0x000000002604d2ca */ /* 0x000fe400000e0000 */
[----:B------:R-:W-:-:S09]  /*0b30*/  @!P5 R2UR UR5, R39 ;  /* 0x000000002705d2ca */ /* 0x000fd200000e0000 */
[----:B------:R-:W2:Y:S04]  /*0b40*/  @!P5 LDG.E.U8 R19, desc[UR6][R2.64+0x120] ;  /* 0x000120060213d981 */ /* 0x000ea8000c1e1100 */
[----:B------:R-:W2:Y:S01]  /*0b50*/  @!P5 LDG.E R15, desc[UR4][R4.64+0x480] ;  /* 0x00048004040fd981 */ /* 0x000ea2000c1e1900 */
[----:B------:R-:W-:Y:S02]  /*0b60*/  MOV R81, 0xff800000 ;  /* 0xff80000000517802 */ /* 0x000fe40000000f00 */
[-C--:B-1----:R-:W-:Y:S02]  /*0b70*/  @!P6 FMNMX R13, R13, R6.reuse, !PT ;  /* 0x000000060d0de209 */ /* 0x082fe40007800000 */
[----:B------:R-:W-:Y:S01]  /*0b80*/  @!P6 MOV R81, R6 ;  /* 0x000000060051e202 */ /* 0x000fe20000000f00 */
[----:B0-----:R-:W-:Y:S01]  /*0b90*/  @!P1 FMUL R6, R17, R20 ;  /* 0x0000001411069220 */ /* 0x001fe20000400000 */
[----:B------:R-:W-:Y:S01]  /*0ba0*/  ISETP.NE.OR P6, PT, R18, RZ, P1 ;  /* 0x000000ff1200720c */ /* 0x000fe20000fc5670 */
[----:B------:R-:W4:-:S12]  /*0bb0*/  @!P2 LDC R17, c[0x0][0x39c] ;  /* 0x0000e700ff11ab82 */ /* 0x000f180000000800 */
[----:B------:R-:W0:Y:S01]  /*0bc0*/  @!P6 LDC R6, c[0x0][0x398] ;  /* 0x0000e600ff06eb82 */ /* 0x000e220000000800 */
[----:B------:R-:W-:-:S04]  /*0bd0*/  ISETP.GE.U32.AND P6, PT, R10, UR44, PT ;  /* 0x0000002c0a007c0c */ /* 0x000fc8000bfc6070 */
[----:B------:R-:W-:Y:S02]  /*0be0*/  ISETP.GE.AND.EX P6, PT, RZ, UR45, PT, P6 ;  /* 0x0000002dff007c0c */ /* 0x000fe4000bfc6360 */
[----:B------:R-:W-:-:S11]  /*0bf0*/  MOV R83, 0xff800000 ;  /* 0xff80000000537802 */ /* 0x000fd60000000f00 */
[C---:B------:R-:W-:Y:S02]  /*0c00*/  @!P6 R2UR UR6, R38.reuse ;  /* 0x000000002606e2ca */ /* 0x040fe400000e0000 */
[----:B------:R-:W-:Y:S02]  /*0c10*/  @!P6 R2UR UR7, R39 ;  /* 0x000000002707e2ca */ /* 0x000fe400000e0000 */
[----:B------:R-:W-:Y:S02]  /*0c20*/  @!P6 R2UR UR4, R38 ;  /* 0x000000002604e2ca */ /* 0x000fe400000e0000 */
[-C--:B0-----:R-:W-:Y:S02]  /*0c30*/  @!P1 FMNMX R13, R13, R6.reuse, !PT ;  /* 0x000000060d0d9209 */ /* 0x081fe40007800000 */
[----:B------:R-:W-:Y:S02]  /*0c40*/  @!P1 MOV R83, R6 ;  /* 0x0000000600539202 */ /* 0x000fe40000000f00 */
[----:B------:R-:W-:-:S05]  /*0c50*/  @!P6 R2UR UR5, R39 ;  /* 0x000000002705e2ca */ /* 0x000fca00000e0000 */
[----:B------:R-:W2:Y:S08]  /*0c60*/  @!P6 LDG.E.U8 R18, desc[UR6][R2.64+0x140] ;  /* 0x000140060212e981 */ /* 0x000eb0000c1e1100 */
[----:B------:R-:W2:Y:S01]  /*0c70*/  @!P6 LDG.E R10, desc[UR4][R4.64+0x500] ;  /* 0x00050004040ae981 */ /* 0x000ea2000c1e1900 */
[----:B------:R-:W-:Y:S01]  /*0c80*/  MOV R85, 0xff800000 ;  /* 0xff80000000557802 */ /* 0x000fe20000000f00 */
[----:B------:R-:W-:Y:S01]  /*0c90*/  VIADD R6, R44, 0x180 ;  /* 0x000001802c067836 */ /* 0x000fe20000000000 */
[----:B------:R-:W-:-:S02]  /*0ca0*/  MOV R87, 0xff800000 ;  /* 0xff80000000577802 */ /* 0x000fc40000000f00 */
[----:B---3--:R-:W-:Y:S01]  /*0cb0*/  ISETP.NE.OR P1, PT, R21, RZ, P2 ;  /* 0x000000ff1500720c */ /* 0x008fe20001725670 */
[----:B----4-:R-:W-:Y:S01]  /*0cc0*/  @!P2 FMUL R12, R12, R17 ;  /* 0x000000110c0ca220 */ /* 0x010fe20000400000 */
[----:B------:R-:W-:Y:S01]  /*0cd0*/  MOV R89, 0xff800000 ;  /* 0xff80000000597802 */ /* 0x000fe20000000f00 */
[----:B------:R-:W0:Y:S10]  /*0ce0*/  @!P6 LDC R17, c[0x0][0x39c] ;  /* 0x0000e700ff11eb82 */ /* 0x000e340000000800 */
[----:B------:R-:W1:Y:S01]  /*0cf0*/  @!P1 LDC R12, c[0x0][0x398] ;  /* 0x0000e600ff0c9b82 */ /* 0x000e620000000800 */
[----:B------:R-:W-:-:S04]  /*0d00*/  ISETP.GE.U32.AND P1, PT, R11, UR44, PT ;  /* 0x0000002c0b007c0c */ /* 0x000fc8000bf26070 */
[----:B------:R-:W-:-:S03]  /*0d10*/  ISETP.GE.AND.EX P1, PT, RZ, UR45, PT, P1 ;  /* 0x0000002dff007c0c */ /* 0x000fc6000bf26310 */
[----:B------:R-:W3:Y:S10]  /*0d20*/  @!P3 LDC R11, c[0x0][0x39c] ;  /* 0x0000e700ff0bbb82 */ /* 0x000ef40000000800 */
[----:B------:R-:W-:-:S02]  /*0d30*/  @!P1 R2UR UR6, R38 ;  /* 0x00000000260692ca */ /* 0x000fc400000e0000 */
[----:B------:R-:W-:Y:S02]  /*0d40*/  @!P1 R2UR UR7, R39 ;  /* 0x00000000270792ca */ /* 0x000fe400000e0000 */
[----:B------:R-:W-:Y:S02]  /*0d50*/  @!P1 R2UR UR4, R38 ;  /* 0x00000000260492ca */ /* 0x000fe400000e0000 */
[-C--:B-1----:R-:W-:Y:S02]  /*0d60*/  @!P2 FMNMX R13, R13, R12.reuse, !PT ;  /* 0x0000000c0d0da209 */ /* 0x082fe40007800000 */
[----:B------:R-:W-:Y:S02]  /*0d70*/  @!P2 MOV R85, R12 ;  /* 0x0000000c0055a202 */ /* 0x000fe40000000f00 */
[----:B-----5:R-:W-:Y:S02]  /*0d80*/  ISETP.NE.OR P2, PT, R14, RZ, P3 ;  /* 0x000000ff0e00720c */ /* 0x020fe40001f45670 */
[----:B------:R-:W-:Y:S01]  /*0d90*/  @!P1 R2UR UR5, R39 ;  /* 0x00000000270592ca */ /* 0x000fe200000e0000 */
[----:B---3--:R-:W-:-:S02]  /*0da0*/  @!P3 FMUL R8, R8, R11 ;  /* 0x0000000b0808b220 */ /* 0x008fc40000400000 */
[----:B------:R-:W3:Y:S08]  /*0db0*/  @!P1 LDG.E.U8 R20, desc[UR6][R2.64+0x160] ;  /* 0x0001600602149981 */ /* 0x000ef0000c1e1100 */
[----:B------:R-:W1:Y:S01]  /*0dc0*/  @!P2 LDC R8, c[0x0][0x398] ;  /* 0x0000e600ff08ab82 */ /* 0x000e620000000800 */
[----:B------:R-:W-:Y:S01]  /*0dd0*/  ISETP.GE.U32.AND P2, PT, R6, UR44, PT ;  /* 0x0000002c06007c0c */ /* 0x000fe2000bf46070 */
[----:B------:R-:W4:Y:S03]  /*0de0*/  @!P1 LDG.E R11, desc[UR4][R4.64+0x580] ;  /* 0x00058004040b9981 */ /* 0x000f26000c1e1900 */
[----:B------:R-:W-:-:S03]  /*0df0*/  ISETP.GE.AND.EX P2, PT, RZ, UR45, PT, P2 ;  /* 0x0000002dff007c0c */ /* 0x000fc6000bf46320 */
[----:B------:R-:W2:Y:S10]  /*0e00*/  @!P4 LDC R6, c[0x0][0x39c] ;  /* 0x0000e700ff06cb82 */ /* 0x000eb40000000800 */
[----:B------:R-:W-:-:S02]  /*0e10*/  @!P2 R2UR UR6, R38 ;  /* 0x000000002606a2ca */ /* 0x000fc400000e0000 */
[----:B------:R-:W-:Y:S02]  /*0e20*/  @!P2 R2UR UR7, R39 ;  /* 0x000000002707a2ca */ /* 0x000fe400000e0000 */
[----:B------:R-:W-:Y:S02]  /*0e30*/  @!P2 R2UR UR4, R38 ;  /* 0x000000002604a2ca */ /* 0x000fe400000e0000 */
[-C--:B-1----:R-:W-:Y:S02]  /*0e40*/  @!P3 FMNMX R13, R13, R8.reuse, !PT ;  /* 0x000000080d0db209 */ /* 0x082fe40007800000 */
[----:B------:R-:W-:Y:S02]  /*0e50*/  @!P3 MOV R87, R8 ;  /* 0x000000080057b202 */ /* 0x000fe40000000f00 */
[----:B------:R-:W-:Y:S02]  /*0e60*/  ISETP.NE.OR P3, PT, R16, RZ, P4 ;  /* 0x000000ff1000720c */ /* 0x000fe40002765670 */
[----:B------:R-:W-:Y:S01]  /*0e70*/  @!P2 R2UR UR5, R39 ;  /* 0x000000002705a2ca */ /* 0x000fe200000e0000 */
[----:B------:R-:W1:Y:S01]  /*0e80*/  @!P5 LDC R16, c[0x0][0x39c] ;  /* 0x0000e700ff10db82 */ /* 0x000e620000000800 */
[----:B--2---:R-:W-:Y:S01]  /*0e90*/  @!P4 FMUL R6, R9, R6 ;  /* 0x000000060906c220 */ /* 0x004fe20000400000 */
[----:B------:R-:W2:Y:S01]  /*0ea0*/  @!P2 LDG.E.U8 R12, desc[UR6][R2.64+0x180] ;  /* 0x00018006020ca981 */ /* 0x000ea2000c1e1100 */
[----:B------:R-:W-:-:S07]  /*0eb0*/  IADD3 R8, PT, PT, R44, 0x1a0, RZ ;  /* 0x000001a02c087810 */ /* 0x000fce0007ffe0ff */
[----:B------:R-:W5:Y:S01]  /*0ec0*/  @!P3 LDC R6, c[0x0][0x398] ;  /* 0x0000e600ff06bb82 */ /* 0x000f620000000800 */
[----:B------:R-:W-:Y:S02]  /*0ed0*/  ISETP.GE.U32.AND P3, PT, R8, UR44, PT ;  /* 0x0000002c08007c0c */ /* 0x000fe4000bf66070 */
[----:B------:R-:W2:Y:S02]  /*0ee0*/  @!P2 LDG.E R8, desc[UR4][R4.64+0x600] ;  /* 0x000600040408a981 */ /* 0x000ea4000c1e1900 */
[----:B------:R-:W-:-:S13]  /*0ef0*/  ISETP.GE.AND.EX P3, PT, RZ, UR45, PT, P3 ;  /* 0x0000002dff007c0c */ /* 0x000fda000bf66330 */
[C---:B------:R-:W-:Y:S02]  /*0f00*/  @!P3 R2UR UR6, R38.reuse ;  /* 0x000000002606b2ca */ /* 0x040fe400000e0000 */
[C---:B------:R-:W-:Y:S02]  /*0f10*/  @!P3 R2UR UR7, R39.reuse ;  /* 0x000000002707b2ca */ /* 0x040fe400000e0000 */
[----:B------:R-:W-:Y:S02]  /*0f20*/  @!P3 R2UR UR4, R38 ;  /* 0x000000002604b2ca */ /* 0x000fe400000e0000 */
[----:B------:R-:W-:Y:S02]  /*0f30*/  @!P3 R2UR UR5, R39 ;  /* 0x000000002705b2ca */ /* 0x000fe400000e0000 */
[-C--:B-----5:R-:W-:Y:S02]  /*0f40*/  @!P4 FMNMX R13, R13, R6.reuse, !PT ;  /* 0x000000060d0dc209 */ /* 0x0a0fe40007800000 */
[----:B------:R-:W-:-:S02]  /*0f50*/  @!P4 MOV R89, R6 ;  /* 0x000000060059c202 */ /* 0x000fc40000000f00 */
[----:B------:R-:W-:-:S03]  /*0f60*/  ISETP.NE.OR P4, PT, R19, RZ, P5 ;  /* 0x000000ff1300720c */ /* 0x000fc60002f85670 */
[----:B------:R-:W5:Y:S01]  /*0f70*/  @!P3 LDG.E.U8 R14, desc[UR6][R2.64+0x1a0] ;  /* 0x0001a006020eb981 */ /* 0x000f62000c1e1100 */
[----:B-1----:R-:W-:Y:S01]  /*0f80*/  @!P5 FMUL R6, R15, R16 ;  /* 0x000000100f06d220 */ /* 0x002fe20000400000 */
[----:B------:R-:W-:Y:S02]  /*0f90*/  IADD3 R15, PT, PT, R44, 0x1c0, RZ ;  /* 0x000001c02c0f7810 */ /* 0x000fe40007ffe0ff */
[----:B------:R-:W5:Y:S06]  /*0fa0*/  @!P3 LDG.E R9, desc[UR4][R4.64+0x680] ;  /* 0x000680040409b981 */ /* 0x000f6c000c1e1900 */
[----:B------:R-:W1:Y:S01]  /*0fb0*/  @!P4 LDC R6, c[0x0][0x398] ;  /* 0x0000e600ff06cb82 */ /* 0x000e620000000800 */
        /* <DEDUP_REMOVED lines=9> */
[----:B-1----:R-:W-:Y:S01]  /*1050*/  @!P5 IMAD.MOV.U32 R93, RZ, RZ, R6 ;  /* 0x000000ffff5dd224 */ /* 0x002fe200078e0006 */
[----:B------:R-:W-:Y:S02]  /*1060*/  @!P5 FMNMX R13, R13, R6, !PT ;  /* 0x000000060d0dd209 */ /* 0x000fe40007800000 */
[----:B------:R-:W-:Y:S02]  /*1070*/  ISETP.NE.OR P5, PT, R18, RZ, P6 ;  /* 0x000000ff1200720c */ /* 0x000fe400037a5670 */
[----:B------:R-:W-:Y:S01]  /*1080*/  IADD3 R6, PT, PT, R44, 0x1e0, RZ ;  /* 0x000001e02c067810 */ /* 0x000fe20007ffe0ff */
[----:B0-----:R-:W-:-:S10]  /*1090*/  @!P6 FMUL R10, R10, R17 ;  /* 0x000000110a0ae220 */ /* 0x001fd40000400000 */
[----:B------:R-:W0:Y:S01]  /*10a0*/  @!P5 LDC R10, c[0x0][0x398] ;  /* 0x0000e600ff0adb82 */ /* 0x000e220000000800 */
[----:B------:R-:W-:-:S04]  /*10b0*/  ISETP.GE.U32.AND P5, PT, R6, UR44, PT ;  /* 0x0000002c06007c0c */ /* 0x000fc8000bfa6070 */
[----:B------:R-:W-:-:S03]  /*10c0*/  ISETP.GE.AND.EX P5, PT, RZ, UR45, PT, P5 ;  /* 0x0000002dff007c0c */ /* 0x000fc6000bfa6350 */
[----:B------:R-:W4:Y:S01]  /*10d0*/  @!P1 LDC R6, c[0x0][0x39c] ;  /* 0x0000e700ff069b82 */ /* 0x000f220000000800 */
[----:B------:R-:W-:-:S09]  /*10e0*/  MOV R91, 0xff800000 ;  /* 0xff800000005b7802 */ /* 0x000fd20000000f00 */
[C---:B------:R-:W-:Y:S02]  /*10f0*/  @!P5 R2UR UR6, R38.reuse ;  /* 0x000000002606d2ca */ /* 0x040fe400000e0000 */
[----:B------:R-:W-:Y:S02]  /*1100*/  @!P5 R2UR UR7, R39 ;  /* 0x000000002707d2ca */ /* 0x000fe400000e0000 */
[----:B------:R-:W-:Y:S02]  /*1110*/  @!P5 R2UR UR4, R38 ;  /* 0x000000002604d2ca */ /* 0x000fe400000e0000 */
[-C--:B0-----:R-:W-:Y:S02]  /*1120*/  @!P6 FMNMX R13, R13, R10.reuse, !PT ;  /* 0x0000000a0d0de209 */ /* 0x081fe40007800000 */
[----:B------:R-:W-:Y:S02]  /*1130*/  @!P6 MOV R91, R10 ;  /* 0x0000000a005be202 */ /* 0x000fe40000000f00 */
[----:B------:R-:W-:-:S05]  /*1140*/  @!P5 R2UR UR5, R39 ;  /* 0x000000002705d2ca */ /* 0x000fca00000e0000 */
[----:B------:R-:W5:Y:S01]  /*1150*/  @!P5 LDG.E.U8 R18, desc[UR6][R2.64+0x1e0] ;  /* 0x0001e0060212d981 */ /* 0x000f62000c1e1100 */
[----:B------:R-:W-:-:S07]  /*1160*/  IADD3 R10, PT, PT, R44, 0x200, RZ ;  /* 0x000002002c0a7810 */ /* 0x000fce0007ffe0ff */
[----:B------:R-:W5:Y:S01]  /*1170*/  @!P5 LDG.E R17, desc[UR4][R4.64+0x780] ;  /* 0x000780040411d981 */ /* 0x000f62000c1e1900 */
[----:B------:R-:W-:Y:S01]  /*1180*/  MOV R75, 0xff800000 ;  /* 0xff800000004b7802 */ /* 0x000fe20000000f00 */
[----:B------:R-:W-:Y:S01]  /*1190*/  IMAD.MOV.U32 R73, RZ, RZ, -0x800000 ;  /* 0xff800000ff497424 */ /* 0x000fe200078e00ff */
[----:B---3--:R-:W-:Y:S01]  /*11a0*/  ISETP.NE.OR P6, PT, R20, RZ, P1 ;  /* 0x000000ff1400720c */ /* 0x008fe20000fc5670 */
[----:B----4-:R-:W-:Y:S02]  /*11b0*/  @!P1 FMUL R6, R11, R6 ;  /* 0x000000060b069220 */ /* 0x010fe40000400000 */
[----:B------:R-:W0:Y:S10]  /*11c0*/  @!P2 LDC R11, c[0x0][0x39c] ;  /* 0x0000e700ff0bab82 */ /* 0x000e340000000800 */
[----:B------:R-:W1:Y:S01]  /*11d0*/  @!P6 LDC R6, c[0x0][0x398] ;  /* 0x0000e600ff06eb82 */ /* 0x000e620000000800 */
[----:B------:R-:W-:-:S04]  /*11e0*/  ISETP.GE.U32.AND P6, PT, R10, UR44, PT ;  /* 0x0000002c0a007c0c */ /* 0x000fc8000bfc6070 */
[----:B------:R-:W-:-:S13]  /*11f0*/  ISETP.GE.AND.EX P6, PT, RZ, UR45, PT, P6 ;  /* 0x0000002dff007c0c */ /* 0x000fda000bfc6360 */
[C---:B------:R-:W-:Y:S02]  /*1200*/  @!P6 R2UR UR6, R38.reuse ;  /* 0x000000002606e2ca */ /* 0x040fe400000e0000 */
[----:B------:R-:W-:Y:S02]  /*1210*/  @!P6 R2UR UR7, R39 ;  /* 0x000000002707e2ca */ /* 0x000fe400000e0000 */
[----:B------:R-:W-:Y:S02]  /*1220*/  @!P6 R2UR UR4, R38 ;  /* 0x000000002604e2ca */ /* 0x000fe400000e0000 */
[-C--:B-1----:R-:W-:Y:S02]  /*1230*/  @!P1 FMNMX R13, R13, R6.reuse, !PT ;  /* 0x000000060d0d9209 */ /* 0x082fe40007800000 */
[----:B------:R-:W-:Y:S02]  /*1240*/  @!P1 MOV R75, R6 ;  /* 0x00000006004b9202 */ /* 0x000fe40000000f00 */
[----:B--2---:R-:W-:-:S02]  /*1250*/  ISETP.NE.OR P1, PT, R12, RZ, P2 ;  /* 0x000000ff0c00720c */ /* 0x004fc40001725670 */
[----:B------:R-:W-:Y:S01]  /*1260*/  @!P6 R2UR UR5, R39 ;  /* 0x000000002705e2ca */ /* 0x000fe200000e0000 */
[----:B0-----:R-:W-:Y:S02]  /*1270*/  @!P2 FMUL R8, R8, R11 ;  /* 0x0000000b0808a220 */ /* 0x001fe40000400000 */
[----:B------:R-:W2:Y:S01]  /*1280*/  @!P6 LDG.E.U8 R19, desc[UR6][R2.64+0x200] ;  /* 0x000200060213e981 */ /* 0x000ea2000c1e1100 */
[----:B------:R-:W-:-:S07]  /*1290*/  IADD3 R6, PT, PT, R44, 0x220, RZ ;  /* 0x000002202c067810 */ /* 0x000fce0007ffe0ff */
[----:B------:R-:W0:Y:S01]  /*12a0*/  @!P1 LDC R8, c[0x0][0x398] ;  /* 0x0000e600ff089b82 */ /* 0x000e220000000800 */
[----:B------:R-:W-:Y:S01]  /*12b0*/  ISETP.GE.U32.AND P1, PT, R6, UR44, PT ;  /* 0x0000002c06007c0c */ /* 0x000fe2000bf26070 */
[----:B------:R-:W3:Y:S03]  /*12c0*/  @!P6 LDG.E R10, desc[UR4][R4.64+0x800] ;  /* 0x00080004040ae981 */ /* 0x000ee6000c1e1900 */
[----:B------:R-:W-:-:S03]  /*12d0*/  ISETP.GE.AND.EX P1, PT, RZ, UR45, PT, P1 ;  /* 0x0000002dff007c0c */ /* 0x000fc6000bf26310 */
[----:B------:R-:W1:Y:S10]  /*12e0*/  @!P3 LDC R6, c[0x0][0x39c] ;  /* 0x0000e700ff06bb82 */ /* 0x000e740000000800 */
[----:B------:R-:W-:-:S02]  /*12f0*/  @!P1 R2UR UR6, R38 ;  /* 0x00000000260692ca */ /* 0x000fc400000e0000 */
[----:B------:R-:W-:Y:S02]  /*1300*/  @!P1 R2UR UR7, R39 ;  /* 0x00000000270792ca */ /* 0x000fe400000e0000 */
[-C--:B0-----:R-:W-:Y:S02]  /*1310*/  @!P2 FMNMX R13, R13, R8.reuse, !PT ;  /* 0x000000080d0da209 */ /* 0x081fe40007800000 */
[----:B------:R-:W-:Y:S02]  /*1320*/  @!P2 MOV R73, R8 ;  /* 0x000000080049a202 */ /* 0x000fe40000000f00 */
[----:B-----5:R-:W-:Y:S02]  /*1330*/  ISETP.NE.OR P2, PT, R14, RZ, P3 ;  /* 0x000000ff0e00720c */ /* 0x020fe40001f45670 */
[----:B------:R-:W-:Y:S01]  /*1340*/  @!P1 R2UR UR4, R38 ;  /* 0x00000000260492ca */ /* 0x000fe200000e0000 */
[----:B------:R-:W0:Y:S01]  /*1350*/  @!P4 LDC R14, c[0x0][0x39c] ;  /* 0x0000e700ff0ecb82 */ /* 0x000e220000000800 */
[----:B------:R-:W-:Y:S01]  /*1360*/  @!P1 R2UR UR5, R39 ;  /* 0x00000000270592ca */ /* 0x000fe200000e0000 */
[----:B-1----:R-:W-:-:S02]  /*1370*/  @!P3 FMUL R6, R9, R6 ;  /* 0x000000060906b220 */ /* 0x002fc40000400000 */
[----:B------:R-:W4:Y:S01]  /*1380*/  @!P1 LDG.E.U8 R11, desc[UR6][R2.64+0x220] ;  /* 0x00022006020b9981 */ /* 0x000f22000c1e1100 */
[----:B------:R-:W-:-:S05]  /*1390*/  IADD3 R8, PT, PT, R44, 0x240, RZ ;  /* 0x000002402c087810 */ /* 0x000fca0007ffe0ff */
[----:B------:R-:W1:Y:S01]  /*13a0*/  @!P2 LDC R6, c[0x0][0x398] ;  /* 0x0000e600ff06ab82 */ /* 0x000e620000000800 */
[----:B------:R-:W-:-:S03]  /*13b0*/  ISETP.GE.U32.AND P2, PT, R8, UR44, PT ;  /* 0x0000002c08007c0c */ /* 0x000fc6000bf46070 */
[----:B------:R-:W5:Y:S01]  /*13c0*/  @!P1 LDG.E R8, desc[UR4][R4.64+0x880] ;  /* 0x0008800404089981 */ /* 0x000f62000c1e1900 */
[----:B------:R-:W-:-:S13]  /*13d0*/  ISETP.GE.AND.EX P2, PT, RZ, UR45, PT, P2 ;  /* 0x0000002dff007c0c */ /* 0x000fda000bf46320 */
[C---:B------:R-:W-:Y:S02]  /*13e0*/  @!P2 R2UR UR4, R38.reuse ;  /* 0x000000002604a2ca */ /* 0x040fe400000e0000 */
[C---:B------:R-:W-:Y:S02]  /*13f0*/  @!P2 R2UR UR5, R39.reuse ;  /* 0x000000002705a2ca */ /* 0x040fe400000e0000 */
[----:B------:R-:W-:Y:S02]  /*1400*/  @!P2 R2UR UR6, R38 ;  /* 0x000000002606a2ca */ /* 0x000fe400000e0000 */
[----:B------:R-:W-:Y:S02]  /*1410*/  @!P2 R2UR UR7, R39 ;  /* 0x000000002707a2ca */ /* 0x000fe400000e0000 */
[----:B------:R-:W-:Y:S02]  /*1420*/  MOV R71, 0xff800000 ;  /* 0xff80000000477802 */ /* 0x000fe40000000f00 */
[----:B-1----:R-:W-:-:S02]  /*1430*/  @!P3 FMNMX R13, R13, R6, !PT ;  /* 0x000000060d0db209 */ /* 0x002fc40007800000 */
[----:B------:R-:W-:-:S03]  /*1440*/  @!P3 MOV R71, R6 ;  /* 0x000000060047b202 */ /* 0x000fc60000000f00 */
[----:B------:R-:W5:Y:S01]  /*1450*/  @!P2 LDG.E R9, desc[UR4][R4.64+0x900] ;  /* 0x000900040409a981 */ /* 0x000f62000c1e1900 */
[----:B------:R-:W-:-:S03]  /*1460*/  ISETP.NE.OR P3, PT, R16, RZ, P4 ;  /* 0x000000ff1000720c */ /* 0x000fc60002765670 */
[----:B------:R-:W5:Y:S01]  /*1470*/  @!P2 LDG.E.U8 R12, desc[UR6][R2.64+0x240] ;  /* 0x00024006020ca981 */ /* 0x000f62000c1e1100 */
[----:B0-----:R-:W-:Y:S01]  /*1480*/  @!P4 FMUL R6, R15, R14 ;  /* 0x0000000e0f06c220 */ /* 0x001fe20000400000 */
[----:B------:R-:W-:Y:S01]  /*1490*/  IADD3 R14, PT, PT, R44, 0x260, RZ ;  /* 0x000002602c0e7810 */ /* 0x000fe20007ffe0ff */
[----:B------:R-:W0:Y:S08]  /*14a0*/  @!P5 LDC R16, c[0x0][0x39c] ;  /* 0x0000e700ff10db82 */ /* 0x000e300000000800 */
[----:B------:R-:W1:Y:S01]  /*14b0*/  @!P3 LDC R6, c[0x0][0x398] ;  /* 0x0000e600ff06bb82 */ /* 0x000e620000000800 */
[----:B------:R-:W-:-:S04]  /*14c0*/  ISETP.GE.U32.AND P3, PT, R14, UR44, PT ;  /* 0x0000002c0e007c0c */ /* 0x000fc8000bf66070 */
[----:B------:R-:W-:-:S13]  /*14d0*/  ISETP.GE.AND.EX P3, PT, RZ, UR45, PT, P3 ;  /* 0x0000002dff007c0c */ /* 0x000fda000bf66330 */
[----:B------:R-:W-:Y:S02]  /*14e0*/  @!P3 R2UR UR4, R38 ;  /* 0x000000002604b2ca */ /* 0x000fe400000e0000 */
[----:B------:R-:W-:-:S13]  /*14f0*/  @!P3 R2UR UR5, R39 ;  /* 0x000000002705b2ca */ /* 0x000fda00000e0000 */
[----:B------:R-:W5:Y:S01]  /*1500*/  @!P3 LDG.E R14, desc[UR4][R4.64+0x980] ;  /* 0x00098004040eb981 */ /* 0x000f62000c1e1900 */
[----:B------:R-:W-:Y:S02]  /*1510*/  MOV R69, 0xff800000 ;  /* 0xff80000000457802 */ /* 0x000fe40000000f00 */
[-C--:B-1----:R-:W-:Y:S02]  /*1520*/  @!P4 FMNMX R13, R13, R6.reuse, !PT ;  /* 0x000000060d0dc209 */ /* 0x082fe40007800000 */
[----:B------:R-:W-:Y:S02]  /*1530*/  @!P4 MOV R69, R6 ;  /* 0x000000060045c202 */ /* 0x000fe40000000f00 */
[----:B------:R-:W-:Y:S01]  /*1540*/  ISETP.NE.OR P4, PT, R18, RZ, P5 ;  /* 0x000000ff1200720c */ /* 0x000fe20002f85670 */
[----:B0-----:R-:W-:Y:S01]  /*1550*/  @!P5 FMUL R6, R17, R16 ;  /* 0x000000101106d220 */ /* 0x001fe20000400000 */
[----:B------:R-:W-:Y:S01]  /*1560*/  @!P3 R2UR UR6, R38 ;  /* 0x000000002606b2ca */ /* 0x000fe200000e0000 */
[----:B------:R-:W3:Y:S01]  /*1570*/  @!P6 LDC R17, c[0x0][0x39c] ;  /* 0x0000e700ff11eb82 */ /* 0x000ee20000000800 */
[----:B------:R-:W-:-:S09]  /*1580*/  @!P3 R2UR UR7, R39 ;  /* 0x000000002707b2ca */ /* 0x000fd200000e0000 */
[----:B------:R-:W0:Y:S04]  /*1590*/  @!P4 LDC R6, c[0x0][0x398] ;  /* 0x0000e600ff06cb82 */ /* 0x000e280000000800 */
[----:B------:R-:W5:Y:S01]  /*15a0*/  @!P3 LDG.E.U8 R15, desc[UR6][R2.64+0x260] ;  /* 0x00026006020fb981 */ /* 0x000f62000c1e1100 */
[----:B------:R-:W-:Y:S01]  /*15b0*/  IMAD.MOV.U32 R65, RZ, RZ, -0x800000 ;  /* 0xff800000ff417424 */ /* 0x000fe200078e00ff */
[----:B------:R-:W-:-:S04]  /*15c0*/  ISETP.GE.U32.AND P4, PT, R52, UR44, PT ;  /* 0x0000002c34007c0c */ /* 0x000fc8000bf86070 */
[----:B------:R-:W-:Y:S02]  /*15d0*/  ISETP.GE.AND.EX P4, PT, RZ, UR45, PT, P4 ;  /* 0x0000002dff007c0c */ /* 0x000fe4000bf86340 */
[-C--:B0-----:R-:W-:Y:S02]  /*15e0*/  @!P5 FMNMX R13, R13, R6.reuse, !PT ;  /* 0x000000060d0dd209 */ /* 0x081fe40007800000 */
[----:B------:R-:W-:-:S09]  /*15f0*/  @!P5 MOV R65, R6 ;  /* 0x000000060041d202 */ /* 0x000fd20000000f00 */
[C---:B------:R-:W-:Y:S01]  /*1600*/  @!P4 R2UR UR6, R38.reuse ;  /* 0x000000002606c2ca */ /* 0x040fe200000e0000 */
[----:B------:R-:W0:Y:S01]  /*1610*/  @!P2 LDC R6, c[0x0][0x39c] ;  /* 0x0000e700ff06ab82 */ /* 0x000e220000000800 */
[C---:B------:R-:W-:Y:S02]  /*1620*/  @!P4 R2UR UR7, R39.reuse ;  /* 0x000000002707c2ca */ /* 0x040fe400000e0000 */
[----:B------:R-:W-:Y:S02]  /*1630*/  @!P4 R2UR UR4, R38 ;  /* 0x000000002604c2ca */ /* 0x000fe400000e0000 */
[----:B------:R-:W-:Y:S02]  /*1640*/  @!P4 R2UR UR5, R39 ;  /* 0x000000002705c2ca */ /* 0x000fe400000e0000 */
[----:B------:R-:W-:-:S07]  /*1650*/  MOV R27, 0xff800000 ;  /* 0xff800000001b7802 */ /* 0x000fce0000000f00 */
[----:B------:R-:W5:Y:S04]  /*1660*/  @!P4 LDG.E.U8 R18, desc[UR6][R2.64+0x280] ;  /* 0x000280060212c981 */ /* 0x000f68000c1e1100 */
[----:B------:R-:W5:Y:S01]  /*1670*/  @!P4 LDG.E R16, desc[UR4][R4.64+0xa00] ;  /* 0x000a00040410c981 */ /* 0x000f62000c1e1900 */
[----:B------:R-:W-:Y:S02]  /*1680*/  MOV R29, 0xff800000 ;  /* 0xff800000001d7802 */ /* 0x000fe40000000f00 */
[----:B--2---:R-:W-:Y:S01]  /*1690*/  ISETP.NE.OR P5, PT, R19, RZ, P6 ;  /* 0x000000ff1300720c */ /* 0x004fe200037a5670 */
[----:B---3--:R-:W-:Y:S02]  /*16a0*/  @!P6 FMUL R10, R10, R17 ;  /* 0x000000110a0ae220 */ /* 0x008fe40000400000 */
[----:B------:R-:W5:Y:S10]  /*16b0*/  @!P1 LDC R17, c[0x0][0x39c] ;  /* 0x0000e700ff119b82 */ /* 0x000f740000000800 */
[----:B------:R-:W1:Y:S01]  /*16c0*/  @!P5 LDC R10, c[0x0][0x398] ;  /* 0x0000e600ff0adb82 */ /* 0x000e620000000800 */
[----:B----4-:R-:W-:-:S02]  /*16d0*/  ISETP.NE.OR P5, PT, R11, RZ, P1 ;  /* 0x000000ff0b00720c */ /* 0x010fc40000fa5670 */
[----:B-1----:R-:W-:-:S05]  /*16e0*/  @!P6 FMNMX R13, R13, R10, !PT ;  /* 0x0000000a0d0de209 */ /* 0x002fca0007800000 */
[----:B------:R-:W1:Y:S01]  /*16f0*/  @!P3 LDC R11, c[0x0][0x39c] ;  /* 0x0000e700ff0bbb82 */ /* 0x000e620000000800 */
[----:B------:R-:W-:Y:S02]  /*1700*/  @!P6 MOV R27, R10 ;  /* 0x0000000a001be202 */ /* 0x000fe40000000f00 */
[----:B------:R-:W-:-:S04]  /*1710*/  ISETP.GE.U32.AND P6, PT, R53, UR44, PT ;  /* 0x0000002c35007c0c */ /* 0x000fc8000bfc6070 */
[----:B------:R-:W-:Y:S01]  /*1720*/  ISETP.GE.AND.EX P6, PT, RZ, UR45, PT, P6 ;  /* 0x0000002dff007c0c */ /* 0x000fe2000bfc6360 */
[----:B-----5:R-:W-:Y:S01]  /*1730*/  @!P1 FMUL R8, R8, R17 ;  /* 0x0000001108089220 */ /* 0x020fe20000400000 */
[----:B------:R-:W-:Y:S01]  /*1740*/  MOV R31, 0xff800000 ;  /* 0xff800000001f7802 */ /* 0x000fe20000000f00 */
[----:B------:R-:W2:Y:S08]  /*1750*/  @!P4 LDC R17, c[0x0][0x39c] ;  /* 0x0000e700ff11cb82 */ /* 0x000eb00000000800 */
[----:B------:R-:W3:Y:S02]  /*1760*/  @!P5 LDC R8, c[0x0][0x398] ;  /* 0x0000e600ff08db82 */ /* 0x000ee40000000800 */
[----:B------:R-:W-:-:S02]  /*1770*/  @!P6 R2UR UR6, R38 ;  /* 0x000000002606e2ca */ /* 0x000fc400000e0000 */
[C---:B------:R-:W-:Y:S02]  /*1780*/  @!P6 R2UR UR7, R39.reuse ;  /* 0x000000002707e2ca */ /* 0x040fe400000e0000 */
[----:B------:R-:W-:Y:S02]  /*1790*/  @!P6 R2UR UR4, R38 ;  /* 0x000000002604e2ca */ /* 0x000fe400000e0000 */
[----:B------:R-:W-:Y:S01]  /*17a0*/  @!P6 R2UR UR5, R39 ;  /* 0x000000002705e2ca */ /* 0x000fe200000e0000 */
[----:B------:R-:W-:Y:S01]  /*17b0*/  IMAD.MOV.U32 R33, RZ, RZ, -0x800000 ;  /* 0xff800000ff217424 */ /* 0x000fe200078e00ff */
[----:B------:R-:W-:Y:S01]  /*17c0*/  ISETP.GE.U32.AND P5, PT, R54, UR44, PT ;  /* 0x0000002c36007c0c */ /* 0x000fe2000bfa6070 */
[----:B------:R-:W4:Y:S03]  /*17d0*/  @!P6 LDC R19, c[0x0][0x39c] ;  /* 0x0000e700ff13eb82 */ /* 0x000f260000000800 */
[----:B------:R-:W-:-:S03]  /*17e0*/  ISETP.GE.AND.EX P5, PT, RZ, UR45, PT, P5 ;  /* 0x0000002dff007c0c */ /* 0x000fc6000bfa6350 */
[----:B------:R-:W5:Y:S01]  /*17f0*/  @!P6 LDG.E.U8 R20, desc[UR6][R2.64+0x2a0] ;  /* 0x0002a0060214e981 */ /* 0x000f62000c1e1100 */
[-C--:B---3--:R-:W-:Y:S02]  /*1800*/  @!P1 FMNMX R13, R13, R8.reuse, !PT ;  /* 0x000000080d0d9209 */ /* 0x088fe40007800000 */
[----:B------:R-:W-:Y:S02]  /*1810*/  @!P1 MOV R29, R8 ;  /* 0x00000008001d9202 */ /* 0x000fe40000000f00 */
[----:B------:R-:W4:Y:S05]  /*1820*/  @!P6 LDG.E R8, desc[UR4][R4.64+0xa80] ;  /* 0x000a80040408e981 */ /* 0x000f2a000c1e1900 */
[----:B------:R-:W-:-:S02]  /*1830*/  @!P5 R2UR UR6, R38 ;  /* 0x000000002606d2ca */ /* 0x000fc400000e0000 */
[C---:B------:R-:W-:Y:S02]  /*1840*/  @!P5 R2UR UR7, R39.reuse ;  /* 0x000000002707d2ca */ /* 0x040fe400000e0000 */
[----:B------:R-:W-:Y:S02]  /*1850*/  @!P5 R2UR UR4, R38 ;  /* 0x000000002604d2ca */ /* 0x000fe400000e0000 */
[----:B------:R-:W-:Y:S01]  /*1860*/  @!P5 R2UR UR5, R39 ;  /* 0x000000002705d2ca */ /* 0x000fe200000e0000 */
[----:B0-----:R-:W-:-:S08]  /*1870*/  @!P2 FMUL R6, R9, R6 ;  /* 0x000000060906a220 */ /* 0x001fd00000400000 */
[----:B------:R-:W3:Y:S01]  /*1880*/  @!P5 LDG.E.U8 R10, desc[UR6][R2.64+0x2c0] ;  /* 0x0002c006020ad981 */ /* 0x000ee2000c1e1100 */
[----:B------:R-:W-:-:S03]  /*1890*/  ISETP.NE.OR P1, PT, R12, RZ, P2 ;  /* 0x000000ff0c00720c */ /* 0x000fc60001725670 */
[----:B------:R-:W3:Y:S10]  /*18a0*/  @!P5 LDG.E R9, desc[UR4][R4.64+0xb00] ;  /* 0x000b00040409d981 */ /* 0x000ef4000c1e1900 */
[----:B------:R-:W0:Y:S01]  /*18b0*/  @!P1 LDC R6, c[0x0][0x398] ;  /* 0x0000e600ff069b82 */ /* 0x000e220000000800 */
[----:B------:R-:W-:-:S04]  /*18c0*/  ISETP.GE.U32.AND P1, PT, R55, UR44, PT ;  /* 0x0000002c37007c0c */ /* 0x000fc8000bf26070 */
[----:B------:R-:W-:-:S13]  /*18d0*/  ISETP.GE.AND.EX P1, PT, RZ, UR45, PT, P1 ;  /* 0x0000002dff007c0c */ /* 0x000fda000bf26310 */
[----:B------:R-:W-:Y:S02]  /*18e0*/  @!P1 R2UR UR4, R38 ;  /* 0x00000000260492ca */ /* 0x000fe400000e0000 */
[----:B------:R-:W-:Y:S01]  /*18f0*/  @!P1 R2UR UR5, R39 ;  /* 0x00000000270592ca */ /* 0x000fe200000e0000 */
[----:B-1----:R-:W-:-:S12]  /*1900*/  @!P3 FMUL R14, R14, R11 ;  /* 0x0000000b0e0eb220 */ /* 0x002fd80000400000 */
[----:B------:R-:W3:Y:S01]  /*1910*/  @!P1 LDG.E R11, desc[UR4][R4.64+0xb80] ;  /* 0x000b8004040b9981 */ /* 0x000ee2000c1e1900 */
[-C--:B0-----:R-:W-:Y:S02]  /*1920*/  @!P2 FMNMX R13, R13, R6.reuse, !PT ;  /* 0x000000060d0da209 */ /* 0x081fe40007800000 */
[----:B------:R-:W-:Y:S02]  /*1930*/  @!P2 MOV R31, R6 ;  /* 0x00000006001fa202 */ /* 0x000fe40000000f00 */
[----:B------:R-:W-:Y:S01]  /*1940*/  ISETP.NE.OR P2, PT, R15, RZ, P3 ;  /* 0x000000ff0f00720c */ /* 0x000fe20001f45670 */
[----:B------:R-:W0:-:S12]  /*1950*/  @!P5 LDC R6, c[0x0][0x39c] ;  /* 0x0000e700ff06db82 */ /* 0x000e180000000800 */
[----:B------:R-:W1:Y:S02]  /*1960*/  @!P2 LDC R14, c[0x0][0x398] ;  /* 0x0000e600ff0eab82 */ /* 0x000e640000000800 */
[-C--:B-1----:R-:W-:Y:S02]  /*1970*/  @!P3 FMNMX R13, R13, R14.reuse, !PT ;  /* 0x0000000e0d0db209 */ /* 0x082fe40007800000 */
[----:B------:R-:W-:Y:S02]  /*1980*/  @!P3 MOV R33, R14 ;  /* 0x0000000e0021b202 */ /* 0x000fe40000000f00 */
[----:B------:R-:W-:Y:S01]  /*1990*/  ISETP.NE.OR P3, PT, R18, RZ, P4 ;  /* 0x000000ff1200720c */ /* 0x000fe20002765670 */
[----:B--2---:R-:W-:-:S12]  /*19a0*/  @!P4 FMUL R16, R16, R17 ;  /* 0x000000111010c220 */ /* 0x004fd80000400000 */
[----:B------:R-:W1:Y:S01]  /*19b0*/  @!P3 LDC R16, c[0x0][0x398] ;  /* 0x0000e600ff10bb82 */ /* 0x000e620000000800 */
[----:B------:R-:W-:Y:S02]  /*19c0*/  ISETP.GE.U32.AND P2, PT, R56, UR44, PT ;  /* 0x0000002c38007c0c */ /* 0x000fe4000bf46070 */
[----:B------:R-:W-:Y:S02]  /*19d0*/  @!P1 R2UR UR6, R38 ;  /* 0x00000000260692ca */ /* 0x000fe400000e0000 */
[----:B------:R-:W-:Y:S02]  /*19e0*/  @!P1 R2UR UR7, R39 ;  /* 0x00000000270792ca */ /* 0x000fe400000e0000 */
[----:B------:R-:W-:Y:S02]  /*19f0*/  ISETP.GE.AND.EX P2, PT, RZ, UR45, PT, P2 ;  /* 0x0000002dff007c0c */ /* 0x000fe4000bf46320 */
[----:B------:R-:W-:-:S09]  /*1a00*/  MOV R35, 0xff800000 ;  /* 0xff80000000237802 */ /* 0x000fd20000000f00 */
[----:B------:R-:W2:Y:S01]  /*1a10*/  @!P1 LDG.E.U8 R12, desc[UR6][R2.64+0x2e0] ;  /* 0x0002e006020c9981 */ /* 0x000ea2000c1e1100 */
[-C--:B-1----:R-:W-:Y:S02]  /*1a20*/  @!P4 FMNMX R13, R13, R16.reuse, !PT ;  /* 0x000000100d0dc209 */ /* 0x082fe40007800000 */
[----:B------:R-:W-:Y:S02]  /*1a30*/  @!P4 MOV R35, R16 ;  /* 0x000000100023c202 */ /* 0x000fe40000000f00 */
[C---:B------:R-:W-:Y:S02]  /*1a40*/  @!P2 R2UR UR6, R38.reuse ;  /* 0x000000002606a2ca */ /* 0x040fe400000e0000 */
[C---:B------:R-:W-:Y:S02]  /*1a50*/  @!P2 R2UR UR7, R39.reuse ;  /* 0x000000002707a2ca */ /* 0x040fe400000e0000 */
[----:B------:R-:W-:Y:S02]  /*1a60*/  @!P2 R2UR UR4, R38 ;  /* 0x000000002604a2ca */ /* 0x000fe400000e0000 */
[----:B------:R-:W-:-:S09]  /*1a70*/  @!P2 R2UR UR5, R39 ;  /* 0x000000002705a2ca */ /* 0x000fd200000e0000 */
[----:B------:R-:W2:Y:S04]  /*1a80*/  @!P2 LDG.E.U8 R15, desc[UR6][R2.64+0x300] ;  /* 0x00030006020fa981 */ /* 0x000ea8000c1e1100 */
[----:B------:R-:W2:Y:S01]  /*1a90*/  @!P2 LDG.E R14, desc[UR4][R4.64+0xc00] ;  /* 0x000c0004040ea981 */ /* 0x000ea2000c1e1900 */
[----:B------:R-:W-:Y:S02]  /*1aa0*/  ISETP.GE.U32.AND P3, PT, R57, UR44, PT ;  /* 0x0000002c39007c0c */ /* 0x000fe4000bf66070 */
[----:B------:R-:W-:Y:S02]  /*1ab0*/  MOV R37, 0xff800000 ;  /* 0xff80000000257802 */ /* 0x000fe40000000f00 */
[----:B------:R-:W-:Y:S02]  /*1ac0*/  ISETP.GE.AND.EX P3, PT, RZ, UR45, PT, P3 ;  /* 0x0000002dff007c0c */ /* 0x000fe4000bf66330 */
[----:B------:R-:W-:-:S11]  /*1ad0*/  MOV R41, 0xff800000 ;  /* 0xff80000000297802 */ /* 0x000fd60000000f00 */
[----:B------:R-:W-:Y:S02]  /*1ae0*/  @!P3 R2UR UR4, R38 ;  /* 0x000000002604b2ca */ /* 0x000fe400000e0000 */
[----:B------:R-:W-:-:S13]  /*1af0*/  @!P3 R2UR UR5, R39 ;  /* 0x000000002705b2ca */ /* 0x000fda00000e0000 */
[----:B------:R-:W2:Y:S04]  /*1b00*/  @!P3 LDG.E R17, desc[UR4][R4.64+0xc80] ;  /* 0x000c80040411b981 */ /* 0x000ea8000c1e1900 */
[----:B------:R-:W2:Y:S01]  /*1b10*/  @!P3 LDG.E.U8 R16, desc[UR4][R2.64+0x320] ;  /* 0x000320040210b981 */ /* 0x000ea2000c1e1100 */
[----:B-----5:R-:W-:Y:S01]  /*1b20*/  ISETP.NE.OR P4, PT, R20, RZ, P6 ;  /* 0x000000ff1400720c */ /* 0x020fe20003785670 */
[----:B----4-:R-:W-:-:S12]  /*1b30*/  @!P6 FMUL R8, R8, R19 ;  /* 0x000000130808e220 */ /* 0x010fd80000400000 */
[----:B------:R-:W1:Y:S01]  /*1b40*/  @!P4 LDC R8, c[0x0][0x398] ;  /* 0x0000e600ff08cb82 */ /* 0x000e620000000800 */
[----:B---3--:R-:W-:Y:S01]  /*1b50*/  ISETP.NE.OR P4, PT, R10, RZ, P5 ;  /* 0x000000ff0a00720c */ /* 0x008fe20002f85670 */
[----:B0-----:R-:W-:-:S12]  /*1b60*/  @!P5 FMUL R6, R9, R6 ;  /* 0x000000060906d220 */ /* 0x001fd80000400000 */
[----:B------:R-:W0:Y:S01]  /*1b70*/  @!P4 LDC R6, c[0x0][0x398] ;  /* 0x0000e600ff06cb82 */ /* 0x000e220000000800 */
[-C--:B-1----:R-:W-:Y:S02]  /*1b80*/  @!P6 FMNMX R13, R13, R8.reuse, !PT ;  /* 0x000000080d0de209 */ /* 0x082fe40007800000 */
[----:B------:R-:W-:Y:S02]  /*1b90*/  @!P6 MOV R37, R8 ;  /* 0x000000080025e202 */ /* 0x000fe40000000f00 */
[----:B------:R-:W-:-:S03]  /*1ba0*/  ISETP.GE.U32.AND P6, PT, R58, UR44, PT ;  /* 0x0000002c3a007c0c */ /* 0x000fc6000bfc6070 */
[----:B------:R-:W1:Y:S01]  /*1bb0*/  @!P1 LDC R8, c[0x0][0x39c] ;  /* 0x0000e700ff089b82 */ /* 0x000e620000000800 */
[----:B------:R-:W-:-:S13]  /*1bc0*/  ISETP.GE.AND.EX P4, PT, RZ, UR45, PT, P6 ;  /* 0x0000002dff007c0c */ /* 0x000fda000bf86360 */
[C---:B------:R-:W-:Y:S02]  /*1bd0*/  @!P4 R2UR UR6, R38.reuse ;  /* 0x000000002606c2ca */ /* 0x040fe400000e0000 */
[----:B------:R-:W-:Y:S02]  /*1be0*/  @!P4 R2UR UR7, R39 ;  /* 0x000000002707c2ca */ /* 0x000fe400000e0000 */
[-C--:B0-----:R-:W-:Y:S02]  /*1bf0*/  @!P5 MOV R41, R6.reuse ;  /* 0x000000060029d202 */ /* 0x081fe40000000f00 */
[----:B------:R-:W-:Y:S02]  /*1c00*/  @!P5 FMNMX R13, R13, R6, !PT ;  /* 0x000000060d0dd209 */ /* 0x000fe40007800000 */
[----:B------:R-:W-:Y:S02]  /*1c10*/  ISETP.GE.U32.AND P5, PT, R59, UR44, PT ;  /* 0x0000002c3b007c0c */ /* 0x000fe4000bfa6070 */
[----:B------:R-:W-:-:S02]  /*1c20*/  @!P4 R2UR UR4, R38 ;  /* 0x000000002604c2ca */ /* 0x000fc400000e0000 */
[----:B------:R-:W-:Y:S02]  /*1c30*/  @!P4 R2UR UR5, R39 ;  /* 0x000000002705c2ca */ /* 0x000fe400000e0000 */
[----:B------:R-:W-:Y:S01]  /*1c40*/  ISETP.GE.AND.EX P5, PT, RZ, UR45, PT, P5 ;  /* 0x0000002dff007c0c */ /* 0x000fe2000bfa6350 */
[----:B------:R-:W3:Y:S01]  /*1c50*/  @!P4 LDG.E.U8 R9, desc[UR6][R2.64+0x340] ;  /* 0x000340060209c981 */ /* 0x000ee2000c1e1100 */
[----:B-1----:R-:W-:Y:S02]  /*1c60*/  @!P1 FMUL R6, R11, R8 ;  /* 0x000000080b069220 */ /* 0x002fe40000400000 */
[----:B------:R-:W0:Y:S07]  /*1c70*/  @!P2 LDC R11, c[0x0][0x39c] ;  /* 0x0000e700ff0bab82 */ /* 0x000e2e0000000800 */
[----:B------:R-:W4:Y:S02]  /*1c80*/  @!P4 LDG.E R8, desc[UR4][R4.64+0xd00] ;  /* 0x000d00040408c981 */ /* 0x000f24000c1e1900 */
[----:B------:R-:W-:-:S02]  /*1c90*/  @!P5 R2UR UR4, R38 ;  /* 0x000000002604d2ca */ /* 0x000fc400000e0000 */
[----:B------:R-:W-:-:S13]  /*1ca0*/  @!P5 R2UR UR5, R39 ;  /* 0x000000002705d2ca */ /* 0x000fda00000e0000 */
[----:B------:R-:W5:Y:S01]  /*1cb0*/  @!P5 LDG.E R10, desc[UR4][R4.64+0xd80] ;  /* 0x000d8004040ad981 */ /* 0x000f62000c1e1900 */
[----:B--2---:R-:W-:Y:S02]  /*1cc0*/  ISETP.NE.OR P6, PT, R12, RZ, P1 ;  /* 0x000000ff0c00720c */ /* 0x004fe40000fc5670 */
[----:B------:R-:W-:Y:S01]  /*1cd0*/  MOV R21, 0xff800000 ;  /* 0xff80000000157802 */ /* 0x000fe20000000f00 */
[----:B------:R-:W2:Y:S10]  /*1ce0*/  @!P5 LDG.E.U8 R12, desc[UR4][R2.64+0x360] ;  /* 0x00036004020cd981 */ /* 0x000eb4000c1e1100 */
[----:B------:R-:W1:Y:S01]  /*1cf0*/  @!P6 LDC R6, c[0x0][0x398] ;  /* 0x0000e600ff06eb82 */ /* 0x000e620000000800 */
[----:B------:R-:W-:Y:S01]  /*1d00*/  ISETP.NE.OR P6, PT, R15, RZ, P2 ;  /* 0x000000ff0f00720c */ /* 0x000fe200017c5670 */
[----:B0-----:R-:W-:-:S06]  /*1d10*/  @!P2 FMUL R14, R14, R11 ;  /* 0x0000000b0e0ea220 */ /* 0x001fcc0000400000 */
[----:B------:R-:W4:Y:S08]  /*1d20*/  @!P4 LDC R11, c[0x0][0x39c] ;  /* 0x0000e700ff0bcb82 */ /* 0x000f300000000800 */
[----:B------:R-:W0:Y:S01]  /*1d30*/  @!P6 LDC R14, c[0x0][0x398] ;  /* 0x0000e600ff0eeb82 */ /* 0x000e220000000800 */
[----:B-1----:R-:W-:Y:S02]  /*1d40*/  @!P1 FMNMX R13, R13, R6, !PT ;  /* 0x000000060d0d9209 */ /* 0x002fe40007800000 */
[----:B0-----:R-:W-:-:S02]  /*1d50*/  @!P2 MOV R21, R14 ;  /* 0x0000000e0015a202 */ /* 0x001fc40000000f00 */
[----:B------:R-:W-:Y:S02]  /*1d60*/  @!P2 FMNMX R13, R13, R14, !PT ;  /* 0x0000000e0d0da209 */ /* 0x000fe40007800000 */
[----:B------:R-:W-:-:S04]  /*1d70*/  ISETP.GE.U32.AND P2, PT, R60, UR44, PT ;  /* 0x0000002c3c007c0c */ /* 0x000fc8000bf46070 */
[----:B------:R-:W-:-:S13]  /*1d80*/  ISETP.GE.AND.EX P2, PT, RZ, UR45, PT, P2 ;  /* 0x0000002dff007c0c */ /* 0x000fda000bf46320 */
[----:B------:R-:W-:Y:S02]  /*1d90*/  @!P2 R2UR UR4, R38 ;  /* 0x000000002604a2ca */ /* 0x000fe400000e0000 */
[----:B------:R-:W-:Y:S02]  /*1da0*/  @!P2 R2UR UR5, R39 ;  /* 0x000000002705a2ca */ /* 0x000fe400000e0000 */
[----:B---3--:R-:W-:Y:S02]  /*1db0*/  ISETP.NE.OR P6, PT, R9, RZ, P4 ;  /* 0x000000ff0900720c */ /* 0x008fe400027c5670 */
[----:B------:R-:W5:Y:S01]  /*1dc0*/  @!P5 LDC R9, c[0x0][0x39c] ;  /* 0x0000e700ff09db82 */ /* 0x000f620000000800 */
[----:B----4-:R-:W-:-:S08]  /*1dd0*/  @!P4 FMUL R8, R8, R11 ;  /* 0x0000000b0808c220 */ /* 0x010fd00000400000 */
[----:B------:R-:W3:Y:S01]  /*1de0*/  @!P2 LDG.E.U8 R11, desc[UR4][R2.64+0x380] ;  /* 0x00038004020ba981 */ /* 0x000ee2000c1e1100 */
[----:B------:R-:W-:Y:S02]  /*1df0*/  IMAD.MOV.U32 R25, RZ, RZ, -0x800000 ;  /* 0xff800000ff197424 */ /* 0x000fe400078e00ff */
[----:B-----5:R-:W-:Y:S01]  /*1e00*/  @!P5 FMUL R10, R10, R9 ;  /* 0x000000090a0ad220 */ /* 0x020fe20000400000 */
[----:B------:R-:W0:Y:S01]  /*1e10*/  @!P6 LDC R8, c[0x0][0x398] ;  /* 0x0000e600ff08eb82 */ /* 0x000e220000000800 */
[----:B------:R-:W4:Y:S01]  /*1e20*/  @!P2 LDG.E R9, desc[UR4][R4.64+0xe00] ;  /* 0x000e00040409a981 */ /* 0x000f22000c1e1900 */
[----:B------:R-:W-:-:S06]  /*1e30*/  @!P1 MOV R25, R6 ;  /* 0x0000000600199202 */ /* 0x000fcc0000000f00 */
[----:B------:R-:W1:Y:S01]  /*1e40*/  @!P3 LDC R6, c[0x0][0x39c] ;  /* 0x0000e700ff06bb82 */ /* 0x000e620000000800 */
[----:B------:R-:W-:Y:S01]  /*1e50*/  ISETP.NE.OR P1, PT, R16, RZ, P3 ;  /* 0x000000ff1000720c */ /* 0x000fe20001f25670 */
[----:B-1----:R-:W-:-:S12]  /*1e60*/  @!P3 FMUL R6, R17, R6 ;  /* 0x000000061106b220 */ /* 0x002fd80000400000 */
[----:B------:R-:W1:Y:S01]  /*1e70*/  @!P1 LDC R6, c[0x0][0x398] ;  /* 0x0000e600ff069b82 */ /* 0x000e620000000800 */
[----:B--2---:R-:W-:-:S07]  /*1e80*/  ISETP.NE.OR P6, PT, R12, RZ, P5 ;  /* 0x000000ff0c00720c */ /* 0x004fce0002fc5670 */
[----:B------:R-:W4:Y:S08]  /*1e90*/  @!P2 LDC R12, c[0x0][0x39c] ;  /* 0x0000e700ff0cab82 */ /* 0x000f300000000800 */
[----:B------:R-:W2:Y:S01]  /*1ea0*/  @!P6 LDC R10, c[0x0][0x398] ;  /* 0x0000e600ff0aeb82 */ /* 0x000ea20000000800 */
[----:B------:R-:W-:Y:S02]  /*1eb0*/  ISETP.GE.U32.AND P1, PT, R61, UR44, PT ;  /* 0x0000002c3d007c0c */ /* 0x000fe4000bf26070 */
[----:B-1----:R-:W-:-:S02]  /*1ec0*/  @!P3 FMNMX R13, R13, R6, !PT ;  /* 0x000000060d0db209 */ /* 0x002fc40007800000 */
[----:B------:R-:W-:Y:S02]  /*1ed0*/  ISETP.GE.AND.EX P1, PT, RZ, UR45, PT, P1 ;  /* 0x0000002dff007c0c */ /* 0x000fe4000bf26310 */
[----:B0-----:R-:W-:-:S11]  /*1ee0*/  @!P4 FMNMX R13, R13, R8, !PT ;  /* 0x000000080d0dc209 */ /* 0x001fd60007800000 */
[----:B------:R-:W-:Y:S02]  /*1ef0*/  @!P1 R2UR UR4, R38 ;  /* 0x00000000260492ca */ /* 0x000fe400000e0000 */
[----:B------:R-:W-:Y:S02]  /*1f00*/  @!P1 R2UR UR5, R39 ;  /* 0x00000000270592ca */ /* 0x000fe400000e0000 */
[----:B--2---:R-:W-:-:S11]  /*1f10*/  @!P5 FMNMX R13, R13, R10, !PT ;  /* 0x0000000a0d0dd209 */ /* 0x004fd60007800000 */
[----:B------:R-:W2:Y:S01]  /*1f20*/  @!P1 LDG.E R14, desc[UR4][R4.64+0xe80] ;  /* 0x000e8004040e9981 */ /* 0x000ea2000c1e1900 */
[----:B------:R-:W-:Y:S02]  /*1f30*/  MOV R19, 0xff800000 ;  /* 0xff80000000137802 */ /* 0x000fe40000000f00 */
[----:B------:R-:W-:Y:S02]  /*1f40*/  @!P4 MOV R19, R8 ;  /* 0x000000080013c202 */ /* 0x000fe40000000f00 */
[----:B------:R-:W5:Y:S01]  /*1f50*/  @!P1 LDG.E.U8 R8, desc[UR4][R2.64+0x3a0] ;  /* 0x0003a00402089981 */ /* 0x000f62000c1e1100 */
[----:B------:R-:W-:Y:S02]  /*1f60*/  MOV R23, 0xff800000 ;  /* 0xff80000000177802 */ /* 0x000fe40000000f00 */
[----:B------:R-:W-:Y:S02]  /*1f70*/  @!P3 MOV R23, R6 ;  /* 0x000000060017b202 */ /* 0x000fe40000000f00 */
[----:B---3--:R-:W-:-:S02]  /*1f80*/  ISETP.NE.OR P6, PT, R11, RZ, P2 ;  /* 0x000000ff0b00720c */ /* 0x008fc400017c5670 */
[----:B------:R-:W2:Y:S01]  /*1f90*/  @!P1 LDC R11, c[0x0][0x39c] ;  /* 0x0000e700ff0b9b82 */ /* 0x000ea20000000800 */
[----:B----4-:R-:W-:-:S10]  /*1fa0*/  @!P2 FMUL R12, R9, R12 ;  /* 0x0000000c090ca220 */ /* 0x010fd40000400000 */
[----:B------:R-:W0:Y:S01]  /*1fb0*/  @!P6 LDC R12, c[0x0][0x398] ;  /* 0x0000e600ff0ceb82 */ /* 0x000e220000000800 */
[----:B------:R-:W-:Y:S02]  /*1fc0*/  MOV R9, 0xff800000 ;  /* 0xff80000000097802 */ /* 0x000fe40000000f00 */
[-C--:B0-----:R-:W-:Y:S02]  /*1fd0*/  @!P2 MOV R9, R12.reuse ;  /* 0x0000000c0009a202 */ /* 0x081fe40000000f00 */
[----:B------:R-:W-:Y:S02]  /*1fe0*/  @!P2 FMNMX R13, R13, R12, !PT ;  /* 0x0000000c0d0da209 */ /* 0x000fe40007800000 */
[----:B------:R-:W-:-:S04]  /*1ff0*/  ISETP.GE.U32.AND P2, PT, R62, UR44, PT ;  /* 0x0000002c3e007c0c */ /* 0x000fc8000bf46070 */
[----:B------:R-:W-:-:S13]  /*2000*/  ISETP.GE.AND.EX P2, PT, RZ, UR45, PT, P2 ;  /* 0x0000002dff007c0c */ /* 0x000fda000bf46320 */
[C---:B------:R-:W-:Y:S02]  /*2010*/  @!P2 R2UR UR6, R38.reuse ;  /* 0x000000002606a2ca */ /* 0x040fe400000e0000 */
[C---:B------:R-:W-:Y:S02]  /*2020*/  @!P2 R2UR UR7, R39.reuse ;  /* 0x000000002707a2ca */ /* 0x040fe400000e0000 */
[----:B------:R-:W-:Y:S02]  /*2030*/  @!P2 R2UR UR4, R38 ;  /* 0x000000002604a2ca */ /* 0x000fe400000e0000 */
[----:B------:R-:W-:-:S09]  /*2040*/  @!P2 R2UR UR5, R39 ;  /* 0x000000002705a2ca */ /* 0x000fd200000e0000 */
[----:B------:R-:W3:Y:S04]  /*2050*/  @!P2 LDG.E.U8 R6, desc[UR6][R2.64+0x3c0] ;  /* 0x0003c0060206a981 */ /* 0x000ee8000c1e1100 */
[----:B------:R-:W4:Y:S01]  /*2060*/  @!P2 LDG.E R4, desc[UR4][R4.64+0xf00] ;  /* 0x000f00040404a981 */ /* 0x000f22000c1e1900 */
[----:B--2---:R-:W-:Y:S02]  /*2070*/  @!P1 FMUL R14, R14, R11 ;  /* 0x0000000b0e0e9220 */ /* 0x004fe40000400000 */
[----:B------:R-:W4:Y:S01]  /*2080*/  @!P2 LDC R11, c[0x0][0x39c] ;  /* 0x0000e700ff0bab82 */ /* 0x000f220000000800 */
[----:B-----5:R-:W-:-:S13]  /*2090*/  ISETP.NE.OR P3, PT, R8, RZ, P1 ;  /* 0x000000ff0800720c */ /* 0x020fda0000f65670 */
[----:B------:R-:W0:Y:S01]  /*20a0*/  @!P3 LDC R14, c[0x0][0x398] ;  /* 0x0000e600ff0ebb82 */ /* 0x000e220000000800 */
[----:B------:R-:W-:Y:S01]  /*20b0*/  UMOV UR4, 0xffffffff ;  /* 0xffffffff00047882 */ /* 0x000fe20000000000 */
[----:B------:R-:W-:Y:S01]  /*20c0*/  IMAD.MOV.U32 R17, RZ, RZ, -0x800000 ;  /* 0xff800000ff117424 */ /* 0x000fe200078e00ff */
[----:B------:R-:W-:Y:S02]  /*20d0*/  MOV R8, 0xff800000 ;  /* 0xff80000000087802 */ /* 0x000fe40000000f00 */
[----:B------:R-:W-:Y:S02]  /*20e0*/  MOV R67, 0xff800000 ;  /* 0xff80000000437802 */ /* 0x000fe40000000f00 */
[----:B------:R-:W-:Y:S02]  /*20f0*/  MOV R63, 0xff800000 ;  /* 0xff800000003f7802 */ /* 0x000fe40000000f00 */
[----:B------:R-:W-:Y:S02]  /*2100*/  @!P5 MOV R17, R10 ;  /* 0x0000000a0011d202 */ /* 0x000fe40000000f00 */
[----:B------:R-:W-:-:S02]  /*2110*/  @!P0 MOV R8, R0 ;  /* 0x0000000000088202 */ /* 0x000fc40000000f00 */
[-C--:B0-----:R-:W-:Y:S02]  /*2120*/  @!P1 FMNMX R13, R13, R14.reuse, !PT ;  /* 0x0000000e0d0d9209 */ /* 0x081fe40007800000 */
[----:B------:R-:W-:Y:S02]  /*2130*/  @!P1 MOV R67, R14 ;  /* 0x0000000e00439202 */ /* 0x000fe40000000f00 */
[----:B---3--:R-:W-:Y:S01]  /*2140*/  ISETP.NE.OR P4, PT, R6, RZ, P2 ;  /* 0x000000ff0600720c */ /* 0x008fe20001785670 */
[----:B----4-:R-:W-:-:S12]  /*2150*/  @!P2 FMUL R6, R4, R11 ;  /* 0x0000000b0406a220 */ /* 0x010fd80000400000 */
[----:B------:R-:W0:Y:S02]  /*2160*/  @!P4 LDC R6, c[0x0][0x398] ;  /* 0x0000e600ff06cb82 */ /* 0x000e240000000800 */
[----:B0-----:R-:W-:Y:S01]  /*2170*/  @!P2 IMAD.MOV.U32 R63, RZ, RZ, R6 ;  /* 0x000000ffff3fa224 */ /* 0x001fe200078e0006 */
[----:B------:R-:W-:Y:S01]  /*2180*/  @!P2 FMNMX R13, R13, R6, !PT ;  /* 0x000000060d0da209 */ /* 0x000fe20007800000 */
        /* <DEDUP_REMOVED lines=24> */
[----:B------:R-:W-:Y:S01]  /*2310*/  FADD R8, -R90, R81 ;  /* 0x000000515a087221 */ /* 0x000fe20000000100 */
[C---:B------:R-:W-:Y:S01]  /*2320*/  FADD R5, R3.reuse, -12583039 ;  /* 0xcb40007f03057421 */ /* 0x040fe20000000000 */
[----:B------:R-:W-:Y:S01]  /*2330*/  SHF.L.U32 R3, R3, 0x17, RZ ;  /* 0x0000001703037819 */ /* 0x000fe200000006ff */
[C---:B------:R-:W-:Y:S01]  /*2340*/  FADD R9, R7.reuse, -12583039 ;  /* 0xcb40007f07097421 */ /* 0x040fe20000000000 */
[----:B------:R-:W-:Y:S01]  /*2350*/  SHF.L.U32 R7, R7, 0x17, RZ ;  /* 0x0000001707077819 */ /* 0x000fe200000006ff */
[----:B------:R-:W-:Y:S01]  /*2360*/  FFMA R5, R22, 1.4426950216293334961, -R5 ;  /* 0x3fb8aa3b16057823 */ /* 0x000fe20000000805 */
[----:B------:R-:W-:Y:S01]  /*2370*/  FADD R84, -R90, R21 ;  /* 0x000000155a547221 */ /* 0x000fe20000000100 */
[----:B------:R-:W-:Y:S01]  /*2380*/  FFMA R9, R20, 1.4426950216293334961, -R9 ;  /* 0x3fb8aa3b14097823 */ /* 0x000fe20000000809 */
[----:B------:R-:W-:Y:S01]  /*2390*/  FADD R10, -R90, R83 ;  /* 0x000000535a0a7221 */ /* 0x000fe20000000100 */
[----:B------:R-:W-:Y:S01]  /*23a0*/  FFMA R5, R22, 1.925963033500011079e-08, R5 ;  /* 0x32a5706016057823 */ /* 0x000fe20000000005 */
[----:B------:R-:W-:Y:S01]  /*23b0*/  FADD R16, -R90, R85 ;  /* 0x000000555a107221 */ /* 0x000fe20000000100 */
[----:B------:R-:W-:Y:S01]  /*23c0*/  FFMA R9, R20, 1.925963033500011079e-08, R9 ;  /* 0x32a5706014097823 */ /* 0x000fe20000000009 */
        /* <DEDUP_REMOVED lines=37> */
[-C--:B------:R-:W-:Y:S01]  /*2620*/  FFMA.SAT R35, R86, R11.reuse, 0.5 ;  /* 0x3f00000056237423 */ /* 0x080fe2000000200b */
[C---:B------:R-:W-:Y:S01]  /*2630*/  FADD R14, -R90.reuse, R67 ;  /* 0x000000435a0e7221 */ /* 0x040fe20000000100 */
[----:B------:R-:W-:Y:S01]  /*2640*/  FADD R90, -R90, R63 ;  /* 0x0000003f5a5a7221 */ /* 0x000fe20000000100 */
[----:B------:R2:W3:Y:S01]  /*2650*/  MUFU.EX2 R22, R7 ;  /* 0x0000000700167308 */ /* 0x0004e20000000800 */
[----:B0-----:R-:W-:Y:S01]  /*2660*/  FFMA.SAT R3, R10, R11, 0.5 ;  /* 0x3f0000000a037423 */ /* 0x001fe2000000200b */
[----:B------:R-:W-:-:S03]  /*2670*/  FFMA.RM R35, R35, R12, 12582913 ;  /* 0x4b40000123237423 */ /* 0x000fc6000000400c */
[----:B------:R-:W-:Y:S01]  /*2680*/  FFMA.RM R3, R3, R12, 12582913 ;  /* 0x4b40000103037423 */ /* 0x000fe2000000400c */
[----:B-1----:R-:W-:Y:S01]  /*2690*/  FMUL R21, R13, R4 ;  /* 0x000000040d157220 */ /* 0x002fe20000400000 */
[C---:B------:R-:W-:Y:S01]  /*26a0*/  FADD R13, R9.reuse, -12583039 ;  /* 0xcb40007f090d7421 */ /* 0x040fe20000000000 */
[----:B--2---:R-:W-:Y:S01]  /*26b0*/  FFMA.SAT R7, R16, R11, 0.5 ;  /* 0x3f00000010077423 */ /* 0x004fe2000000200b */
[----:B------:R-:W-:Y:S02]  /*26c0*/  SHF.L.U32 R9, R9, 0x17, RZ ;  /* 0x0000001709097819 */ /* 0x000fe400000006ff */
[----:B------:R-:W-:Y:S01]  /*26d0*/  FFMA R13, R8, 1.4426950216293334961, -R13 ;  /* 0x3fb8aa3b080d7823 */ /* 0x000fe2000000080d */
[----:B------:R-:W-:-:S03]  /*26e0*/  FFMA.RM R7, R7, R12, 12582913 ;  /* 0x4b40000107077423 */ /* 0x000fc6000000400c */
[----:B------:R-:W-:Y:S01]  /*26f0*/  FFMA R13, R8, 1.925963033500011079e-08, R13 ;  /* 0x32a57060080d7823 */ /* 0x000fe2000000000d */
[----:B---3--:R-:W-:Y:S01]  /*2700*/  FMUL R22, R5, R22 ;  /* 0x0000001605167220 */ /* 0x008fe20000400000 */
[C---:B------:R-:W-:Y:S01]  /*2710*/  FADD R5, R3.reuse, -12583039 ;  /* 0xcb40007f03057421 */ /* 0x040fe20000000000 */
[----:B------:R-:W-:Y:S01]  /*2720*/  SHF.L.U32 R3, R3, 0x17, RZ ;  /* 0x0000001703037819 */ /* 0x000fe200000006ff */
[----:B------:R0:W1:Y:S02]  /*2730*/  MUFU.EX2 R4, R13 ;  /* 0x0000000d00047308 */ /* 0x0000640000000800 */
[----:B------:R-:W-:-:S04]  /*2740*/  FFMA R5, R10, 1.4426950216293334961, -R5 ;  /* 0x3fb8aa3b0a057823 */ /* 0x000fc80000000805 */
[----:B------:R-:W-:Y:S01]  /*2750*/  FFMA R5, R10, 1.925963033500011079e-08, R5 ;  /* 0x32a570600a057823 */ /* 0x000fe20000000005 */
[----:B0-----:R-:W-:-:S03]  /*2760*/  FFMA.SAT R13, R2, R11, 0.5 ;  /* 0x3f000000020d7423 */ /* 0x001fc6000000200b */
[----:B------:R0:W2:Y:S01]  /*2770*/  MUFU.EX2 R24, R5 ;  /* 0x0000000500187308 */ /* 0x0000a20000000800 */
[----:B------:R-:W-:Y:S01]  /*2780*/  FFMA.RM R13, R13, R12, 12582913 ;  /* 0x4b4000010d0d7423 */ /* 0x000fe2000000400c */
[----:B-1----:R-:W-:Y:S01]  /*2790*/  FMUL R23, R9, R4 ;  /* 0x0000000409177220 */ /* 0x002fe20000400000 */
[C---:B------:R-:W-:Y:S01]  /*27a0*/  FADD R9, R7.reuse, -12583039 ;  /* 0xcb40007f07097421 */ /* 0x040fe20000000000 */
[----:B0-----:R-:W-:Y:S01]  /*27b0*/  FFMA.SAT R5, R18, R11, 0.5 ;  /* 0x3f00000012057423 */ /* 0x001fe2000000200b */
[----:B------:R-:W-:Y:S02]  /*27c0*/  IMAD.SHL.U32 R7, R7, 0x800000, RZ ;  /* 0x0080000007077824 */ /* 0x000fe400078e00ff */
[----:B------:R-:W-:Y:S01]  /*27d0*/  FFMA R9, R16, 1.4426950216293334961, -R9 ;  /* 0x3fb8aa3b10097823 */ /* 0x000fe20000000809 */
[----:B------:R-:W-:-:S03]  /*27e0*/  FFMA.RM R5, R5, R12, 12582913 ;  /* 0x4b40000105057423 */ /* 0x000fc6000000400c */
[----:B------:R-:W-:Y:S01]  /*27f0*/  FFMA R9, R16, 1.925963033500011079e-08, R9 ;  /* 0x32a5706010097823 */ /* 0x000fe20000000009 */
[----:B--2---:R-:W-:Y:S01]  /*2800*/  FMUL R24, R3, R24 ;  /* 0x0000001803187220 */ /* 0x004fe20000400000 */
        /* <DEDUP_REMOVED lines=9> */
[----:B------:R-:W-:Y:S02]  /*28a0*/  FADD R7, R5, -12583039 ;  /* 0xcb40007f05077421 */ /* 0x000fe40000000000 */
[----:B0-----:R-:W-:Y:S01]  /*28b0*/  FADD R3, R9, -12583039 ;  /* 0xcb40007f09037421 */ /* 0x001fe20000000000 */
[----:B------:R-:W-:Y:S01]  /*28c0*/  SHF.L.U32 R5, R5, 0x17, RZ ;  /* 0x0000001705057819 */ /* 0x000fe200000006ff */
[----:B------:R-:W-:Y:S02]  /*28d0*/  FFMA R7, R18, 1.4426950216293334961, -R7 ;  /* 0x3fb8aa3b12077823 */ /* 0x000fe40000000807 */
[----:B------:R-:W-:Y:S01]  /*28e0*/  FFMA R3, R28, 1.4426950216293334961, -R3 ;  /* 0x3fb8aa3b1c037823 */ /* 0x000fe20000000803 */
[----:B------:R-:W-:Y:S01]  /*28f0*/  SHF.L.U32 R9, R9, 0x17, RZ ;  /* 0x0000001709097819 */ /* 0x000fe200000006ff */
[----:B------:R-:W-:-:S02]  /*2900*/  FFMA R7, R18, 1.925963033500011079e-08, R7 ;  /* 0x32a5706012077823 */ /* 0x000fc40000000007 */
[----:B------:R-:W-:Y:S01]  /*2910*/  FFMA R3, R28, 1.925963033500011079e-08, R3 ;  /* 0x32a570601c037823 */ /* 0x000fe20000000003 */
[----:B--2---:R-:W-:Y:S01]  /*2920*/  FMUL R32, R13, R32 ;  /* 0x000000200d207220 */ /* 0x004fe20000400000 */
[-C--:B------:R-:W-:Y:S01]  /*2930*/  FFMA.SAT R13, R30, R11.reuse, 0.5 ;  /* 0x3f0000001e0d7423 */ /* 0x080fe2000000200b */
[----:B------:R0:W1:Y:S03]  /*2940*/  MUFU.EX2 R2, R7 ;  /* 0x0000000700027308 */ /* 0x0000660000000800 */
[----:B------:R-:W-:Y:S01]  /*2950*/  FFMA.RM R13, R13, R12, 12582913 ;  /* 0x4b4000010d0d7423 */ /* 0x000fe2000000400c */
[----:B0-----:R-:W-:-:S04]  /*2960*/  FFMA.SAT R7, R36, R11, 0.5 ;  /* 0x3f00000024077423 */ /* 0x001fc8000000200b */
[----:B------:R-:W-:Y:S01]  /*2970*/  FFMA.RM R7, R7, R12, 12582913 ;  /* 0x4b40000107077423 */ /* 0x000fe2000000400c */
[----:B-1----:R-:W-:Y:S01]  /*2980*/  FMUL R31, R5, R2 ;  /* 0x00000002051f7220 */ /* 0x002fe20000400000 */
[C---:B------:R-:W-:Y:S01]  /*2990*/  FADD R5, R13.reuse, -12583039 ;  /* 0xcb40007f0d057421 */ /* 0x040fe20000000000 */
[----:B------:R0:W1:Y:S01]  /*29a0*/  MUFU.EX2 R2, R3 ;  /* 0x0000000300027308 */ /* 0x0000620000000800 */
[----:B------:R-:W-:Y:S02]  /*29b0*/  SHF.L.U32 R13, R13, 0x17, RZ ;  /* 0x000000170d0d7819 */ /* 0x000fe400000006ff */
        /* <DEDUP_REMOVED lines=12> */
[----:B------:R-:W-:Y:S01]  /*2a80*/  FFMA R9, R36, 1.925963033500011079e-08, R9 ;  /* 0x32a5706024097823 */ /* 0x000fe20000000009 */
[----:B--2---:R-:W-:Y:S01]  /*2a90*/  FMUL R29, R13, R4 ;  /* 0x000000040d1d7220 */ /* 0x004fe20000400000 */
[----:B------:R-:W-:-:S02]  /*2aa0*/  FFMA R5, R40, 1.925963033500011079e-08, R5 ;  /* 0x32a5706028057823 */ /* 0x000fc40000000005 */
[----:B------:R0:W1:Y:S01]  /*2ab0*/  MUFU.EX2 R28, R9 ;  /* 0x00000009001c7308 */ /* 0x0000620000000800 */
[----:B------:R-:W-:-:S04]  /*2ac0*/  FFMA.SAT R13, R42, R11, 0.5 ;  /* 0x3f0000002a0d7423 */ /* 0x000fc8000000200b */
        /* <DEDUP_REMOVED lines=19> */
[----:B------:R-:W-:Y:S02]  /*2c00*/  IMAD.SHL.U32 R5, R5, 0x800000, RZ ;  /* 0x0080000005057824 */ /* 0x000fe400078e00ff */
        /* <DEDUP_REMOVED lines=26> */
[-C--:B------:R-:W-:Y:S01]  /*2db0*/  FFMA.SAT R9, R74, R11.reuse, 0.5 ;  /* 0x3f0000004a097423 */ /* 0x080fe2000000200b */
[----:B-1----:R-:W-:Y:S01]  /*2dc0*/  FMUL R16, R13, R16 ;  /* 0x000000100d107220 */ /* 0x002fe20000400000 */
[-C--:B0-----:R-:W-:Y:S01]  /*2dd0*/  FFMA.SAT R5, R76, R11.reuse, 0.5 ;  /* 0x3f0000004c057423 */ /* 0x081fe2000000200b */
[----:B------:R-:W-:Y:S01]  /*2de0*/  FFMA.SAT R13, R82, R11, 0.5 ;  /* 0x3f000000520d7423 */ /* 0x000fe2000000200b */
[-C--:B------:R-:W-:Y:S01]  /*2df0*/  FFMA.RM R2, R9, R12.reuse, 12582913 ;  /* 0x4b40000109027423 */ /* 0x080fe2000000400c */
[----:B------:R-:W0:Y:S01]  /*2e00*/  MUFU.EX2 R72, R72 ;  /* 0x0000004800487308 */ /* 0x000e220000000800 */
[-C--:B------:R-:W-:Y:S01]  /*2e10*/  FFMA.RM R5, R5, R12.reuse, 12582913 ;  /* 0x4b40000105057423 */ /* 0x080fe2000000400c */
[----:B------:R-:W-:Y:S01]  /*2e20*/  FFMA.RM R13, R13, R12, 12582913 ;  /* 0x4b4000010d0d7423 */ /* 0x000fe2000000400c */
[----:B--2---:R-:W-:Y:S01]  /*2e30*/  FMUL R10, R3, R10 ;  /* 0x0000000a030a7220 */ /* 0x004fe20000400000 */
[C---:B------:R-:W-:Y:S01]  /*2e40*/  FADD R3, R2.reuse, -12583039 ;  /* 0xcb40007f02037421 */ /* 0x040fe20000000000 */
[----:B------:R-:W-:Y:S01]  /*2e50*/  SHF.L.U32 R2, R2, 0x17, RZ ;  /* 0x0000001702027819 */ /* 0x000fe200000006ff */
[----:B------:R-:W-:-:S02]  /*2e60*/  FADD R15, R13, -12583039 ;  /* 0xcb40007f0d0f7421 */ /* 0x000fc40000000000 */
[----:B------:R-:W-:Y:S02]  /*2e70*/  FFMA R3, R74, 1.4426950216293334961, -R3 ;  /* 0x3fb8aa3b4a037823 */ /* 0x000fe40000000803 */
[----:B------:R-:W-:Y:S02]  /*2e80*/  FFMA R15, R82, 1.4426950216293334961, -R15 ;  /* 0x3fb8aa3b520f7823 */ /* 0x000fe4000000080f */
[----:B------:R-:W-:Y:S02]  /*2e90*/  FFMA R3, R74, 1.925963033500011079e-08, R3 ;  /* 0x32a570604a037823 */ /* 0x000fe40000000003 */
[----:B------:R-:W-:Y:S01]  /*2ea0*/  FFMA R15, R82, 1.925963033500011079e-08, R15 ;  /* 0x32a57060520f7823 */ /* 0x000fe2000000000f */
[----:B0-----:R-:W-:Y:S01]  /*2eb0*/  FMUL R9, R7, R72 ;  /* 0x0000004807097220 */ /* 0x001fe20000400000 */
[C---:B------:R-:W-:Y:S01]  /*2ec0*/  FADD R7, R5.reuse, -12583039 ;  /* 0xcb40007f05077421 */ /* 0x040fe20000000000 */
[----:B------:R-:W-:Y:S01]  /*2ed0*/  SHF.L.U32 R5, R5, 0x17, RZ ;  /* 0x0000001705057819 */ /* 0x000fe200000006ff */
[----:B------:R-:W0:Y:S02]  /*2ee0*/  MUFU.EX2 R3, R3 ;  /* 0x0000000300037308 */ /* 0x000e240000000800 */
[----:B------:R-:W-:-:S04]  /*2ef0*/  FFMA R7, R76, 1.4426950216293334961, -R7 ;  /* 0x3fb8aa3b4c077823 */ /* 0x000fc80000000807 */
[----:B------:R-:W-:Y:S01]  /*2f00*/  FFMA R76, R76, 1.925963033500011079e-08, R7 ;  /* 0x32a570604c4c7823 */ /* 0x000fe20000000007 */
[----:B------:R-:W-:Y:S01]  /*2f10*/  FFMA.SAT R7, R78, R11, 0.5 ;  /* 0x3f0000004e077423 */ /* 0x000fe2000000200b */
[----:B------:R-:W-:Y:S08]  /*2f20*/  MUFU.EX2 R15, R15 ;  /* 0x0000000f000f7308 */ /* 0x000ff00000000800 */
[----:B------:R-:W1:Y:S01]  /*2f30*/  MUFU.EX2 R76, R76 ;  /* 0x0000004c004c7308 */ /* 0x000e620000000800 */
[----:B0-----:R-:W-:Y:S01]  /*2f40*/  FMUL R8, R2, R3 ;  /* 0x0000000302087220 */ /* 0x001fe20000400000 */
[----:B------:R-:W-:Y:S01]  /*2f50*/  FFMA.RM R2, R7, R12, 12582913 ;  /* 0x4b40000107027423 */ /* 0x000fe2000000400c */
[----:B------:R-:W-:-:S03]  /*2f60*/  FFMA.SAT R7, R80, R11, 0.5 ;  /* 0x3f00000050077423 */ /* 0x000fc6000000200b */
[C---:B------:R-:W-:Y:S01]  /*2f70*/  FADD R3, R2.reuse, -12583039 ;  /* 0xcb40007f02037421 */ /* 0x040fe20000000000 */
[----:B------:R-:W-:Y:S01]  /*2f80*/  FFMA.RM R4, R7, R12, 12582913 ;  /* 0x4b40000107047423 */ /* 0x000fe2000000400c */
[----:B------:R-:W-:Y:S02]  /*2f90*/  SHF.L.U32 R2, R2, 0x17, RZ ;  /* 0x0000001702027819 */ /* 0x000fe400000006ff */
[----:B------:R-:W-:-:S04]  /*2fa0*/  FFMA R3, R78, 1.4426950216293334961, -R3 ;  /* 0x3fb8aa3b4e037823 */ /* 0x000fc80000000803 */
[----:B------:R-:W-:Y:S01]  /*2fb0*/  FFMA R3, R78, 1.925963033500011079e-08, R3 ;  /* 0x32a570604e037823 */ /* 0x000fe20000000003 */
[----:B-1----:R-:W-:Y:S01]  /*2fc0*/  FMUL R7, R5, R76 ;  /* 0x0000004c05077220 */ /* 0x002fe20000400000 */
        /* <DEDUP_REMOVED lines=12> */
[----:B------:R-:W-:Y:S01]  /*3090*/  FADD R13, R35, -12583039 ;  /* 0xcb40007f230d7421 */ /* 0x000fe20000000000 */
[----:B------:R-:W-:Y:S01]  /*30a0*/  FFMA R33, R84, 1.4426950216293334961, -R33 ;  /* 0x3fb8aa3b54217823 */ /* 0x000fe20000000821 */
[----:B------:R-:W-:Y:S02]  /*30b0*/  IMAD.SHL.U32 R3, R3, 0x800000, RZ ;  /* 0x0080000003037824 */ /* 0x000fe400078e00ff */
[----:B------:R-:W-:Y:S01]  /*30c0*/  FFMA R13, R86, 1.4426950216293334961, -R13 ;  /* 0x3fb8aa3b560d7823 */ /* 0x000fe2000000080d */
[----:B------:R-:W-:Y:S01]  /*30d0*/  FFMA R33, R84, 1.925963033500011079e-08, R33 ;  /* 0x32a5706054217823 */ /* 0x000fe20000000021 */
[----:B------:R-:W-:Y:S01]  /*30e0*/  FMUL R4, R4, R15 ;  /* 0x0000000f04047220 */ /* 0x000fe20000400000 */
[----:B------:R-:W-:Y:S01]  /*30f0*/  FFMA.SAT R15, R88, R11, 0.5 ;  /* 0x3f000000580f7423 */ /* 0x000fe2000000200b */
[----:B------:R-:W-:Y:S01]  /*3100*/  FFMA R13, R86, 1.925963033500011079e-08, R13 ;  /* 0x32a57060560d7823 */ /* 0x000fe2000000000d */
[----:B------:R0:W1:Y:S02]  /*3110*/  MUFU.EX2 R2, R33 ;  /* 0x0000002100027308 */ /* 0x0000640000000800 */
[----:B------:R-:W-:-:S04]  /*3120*/  FFMA.RM R15, R15, R12, 12582913 ;  /* 0x4b4000010f0f7423 */ /* 0x000fc8000000400c */
[----:B------:R-:W-:Y:S02]  /*3130*/  FADD R37, R15, -12583039 ;  /* 0xcb40007f0f257421 */ /* 0x000fe40000000000 */
[----:B------:R-:W2:Y:S01]  /*3140*/  MUFU.EX2 R13, R13 ;  /* 0x0000000d000d7308 */ /* 0x000ea20000000800 */
[----:B0-----:R-:W-:Y:S01]  /*3150*/  FFMA.SAT R33, R0, R11, 0.5 ;  /* 0x3f00000000217423 */ /* 0x001fe2000000200b */
[----:B------:R-:W-:-:S04]  /*3160*/  FFMA R37, R88, 1.4426950216293334961, -R37 ;  /* 0x3fb8aa3b58257823 */ /* 0x000fc80000000825 */
[----:B------:R-:W-:Y:S01]  /*3170*/  FFMA R37, R88, 1.925963033500011079e-08, R37 ;  /* 0x32a5706058257823 */ /* 0x000fe20000000025 */
[----:B-1----:R-:W-:Y:S01]  /*3180*/  FMUL R3, R3, R2 ;  /* 0x0000000203037220 */ /* 0x002fe20000400000 */
[----:B------:R-:W-:-:S04]  /*3190*/  SHF.L.U32 R2, R35, 0x17, RZ ;  /* 0x0000001723027819 */ /* 0x000fc800000006ff */
[----:B------:R-:W0:Y:S01]  /*31a0*/  MUFU.EX2 R37, R37 ;  /* 0x0000002500257308 */ /* 0x000e220000000800 */
[----:B--2---:R-:W-:Y:S01]  /*31b0*/  FMUL R2, R2, R13 ;  /* 0x0000000d02027220 */ /* 0x004fe20000400000 */
[----:B------:R-:W-:-:S04]  /*31c0*/  FFMA.RM R13, R33, R12, 12582913 ;  /* 0x4b400001210d7423 */ /* 0x000fc8000000400c */
[C---:B------:R-:W-:Y:S01]  /*31d0*/  FADD R33, R13.reuse, -12583039 ;  /* 0xcb40007f0d217421 */ /* 0x040fe20000000000 */
[----:B------:R-:W-:-:S03]  /*31e0*/  SHF.L.U32 R13, R13, 0x17, RZ ;  /* 0x000000170d0d7819 */ /* 0x000fc600000006ff */
[----:B------:R-:W-:-:S04]  /*31f0*/  FFMA R33, R0, 1.4426950216293334961, -R33 ;  /* 0x3fb8aa3b00217823 */ /* 0x000fc80000000821 */
[----:B------:R-:W-:Y:S01]  /*3200*/  FFMA R35, R0, 1.925963033500011079e-08, R33 ;  /* 0x32a5706000237823 */ /* 0x000fe20000000021 */
[----:B------:R-:W-:Y:S01]  /*3210*/  FFMA.SAT R33, R34, R11, 0.5 ;  /* 0x3f00000022217423 */ /* 0x000fe2000000200b */
[----:B------:R-:W-:-:S03]  /*3220*/  SHF.L.U32 R0, R15, 0x17, RZ ;  /* 0x000000170f007819 */ /* 0x000fc600000006ff */
[----:B------:R-:W-:Y:S02]  /*3230*/  FFMA.RM R15, R33, R12, 12582913 ;  /* 0x4b400001210f7423 */ /* 0x000fe4000000400c */
[----:B0-----:R-:W-:Y:S01]  /*3240*/  FMUL R0, R0, R37 ;  /* 0x0000002500007220 */ /* 0x001fe20000400000 */
[----:B------:R-:W-:Y:S01]  /*3250*/  FFMA.SAT R37, R90, R11, 0.5 ;  /* 0x3f0000005a257423 */ /* 0x000fe2000000200b */
        /* <DEDUP_REMOVED lines=8> */
[C---:B------:R-:W-:Y:S01]  /*32e0*/  FADD R33, R11.reuse, -12583039 ;  /* 0xcb40007f0b217421 */ /* 0x040fe20000000000 */
[----:B------:R-:W-:Y:S01]  /*32f0*/  MUFU.EX2 R36, R36 ;  /* 0x0000002400247308 */ /* 0x000fe20000000800 */
[----:B------:R-:W-:Y:S02]  /*3300*/  SHF.L.U32 R11, R11, 0x17, RZ ;  /* 0x000000170b0b7819 */ /* 0x000fe400000006ff */
        /* <DEDUP_REMOVED lines=31> */
[----:B------:R-:W-:Y:S01]  /*3500*/  SHF.L.U32 R36, R12, 0x17, RZ ;  /* 0x000000170c247819 */ /* 0x000fe200000006ff */
        /* <DEDUP_REMOVED lines=20> */
.L_x_29478:
        /* <DEDUP_REMOVED lines=12> */
[----:B0-----:R-:W-:Y:S05]  /*3710*/  CALL.REL.NOINC `($__internal_478_$__cuda_sm3x_div_rn_noftz_f32_slowpath) ;  /* 0x0000003c00d47944 */ /* 0x001fea0003c00000 */
[----:B------:R-:W-:-:S07]  /*3720*/  MOV R15, R26 ;  /* 0x0000001a000f7202 */ /* 0x000fce0000000f00 */
.L_x_29405:
[----:B------:R-:W-:Y:S05]  /*3730*/  BSYNC.RECONVERGENT B3 ;  /* 0x0000000000037941 */ /* 0x000fea0003800200 */
.L_x_29404:
        /* <DEDUP_REMOVED lines=12> */
[----:B0-----:R-:W-:Y:S05]  /*3800*/  CALL.REL.NOINC `($__internal_478_$__cuda_sm3x_div_rn_noftz_f32_slowpath) ;  /* 0x0000003c00987944 */ /* 0x001fea0003c00000 */
[----:B------:R-:W-:-:S07]  /*3810*/  MOV R37, R26 ;  /* 0x0000001a00257202 */ /* 0x000fce0000000f00 */
.L_x_29407:
[----:B------:R-:W-:Y:S05]  /*3820*/  BSYNC.RECONVERGENT B3 ;  /* 0x0000000000037941 */ /* 0x000fea0003800200 */
.L_x_29406:
        /* <DEDUP_REMOVED lines=12> */
[----:B0-----:R-:W-:Y:S05]  /*38f0*/  CALL.REL.NOINC `($__internal_478_$__cuda_sm3x_div_rn_noftz_f32_slowpath) ;  /* 0x0000003c005c7944 */ /* 0x001fea0003c00000 */
[----:B------:R-:W-:-:S07]  /*3900*/  MOV R41, R26 ;  /* 0x0000001a00297202 */ /* 0x000fce0000000f00 */
.L_x_29409:
[----:B------:R-:W-:Y:S05]  /*3910*/  BSYNC.RECONVERGENT B3 ;  /* 0x0000000000037941 */ /* 0x000fea0003800200 */
.L_x_29408:
        /* <DEDUP_REMOVED lines=14> */
.L_x_29411:
[----:B------:R-:W-:Y:S05]  /*3a00*/  BSYNC.RECONVERGENT B3 ;  /* 0x0000000000037941 */ /* 0x000fea0003800200 */
.L_x_29410:
        /* <DEDUP_REMOVED lines=14> */
.L_x_29413:
[----:B------:R-:W-:Y:S05]  /*3af0*/  BSYNC.RECONVERGENT B3 ;  /* 0x0000000000037941 */ /* 0x000fea0003800200 */
.L_x_29412:
        /* <DEDUP_REMOVED lines=14> */
.L_x_29415:
[----:B------:R-:W-:Y:S05]  /*3be0*/  BSYNC.RECONVERGENT B3 ;  /* 0x0000000000037941 */ /* 0x000fea0003800200 */
.L_x_29414:
        /* <DEDUP_REMOVED lines=14> */
.L_x_29417:
[----:B------:R-:W-:Y:S05]  /*3cd0*/  BSYNC.RECONVERGENT B3 ;  /* 0x0000000000037941 */ /* 0x000fea0003800200 */
.L_x_29416:
        /* <DEDUP_REMOVED lines=14> */
.L_x_29419:
[----:B------:R-:W-:Y:S05]  /*3dc0*/  BSYNC.RECONVERGENT B3 ;  /* 0x0000000000037941 */ /* 0x000fea0003800200 */
.L_x_29418:
        /* <DEDUP_REMOVED lines=14> */
.L_x_29421:
[----:B------:R-:W-:Y:S05]  /*3eb0*/  BSYNC.RECONVERGENT B3 ;  /* 0x0000000000037941 */ /* 0x000fea0003800200 */
.L_x_29420:
        /* <DEDUP_REMOVED lines=14> */
.L_x_29423:
[----:B------:R-:W-:Y:S05]  /*3fa0*/  BSYNC.RECONVERGENT B3 ;  /* 0x0000000000037941 */ /* 0x000fea0003800200 */
.L_x_29422:
        /* <DEDUP_REMOVED lines=14> */
.L_x_29425:
[----:B------:R-:W-:Y:S05]  /*4090*/  BSYNC.RECONVERGENT B3 ;  /* 0x0000000000037941 */ /* 0x000fea0003800200 */
.L_x_29424:
        /* <DEDUP_REMOVED lines=14> */
.L_x_29427:
[----:B------:R-:W-:Y:S05]  /*4180*/  BSYNC.RECONVERGENT B3 ;  /* 0x0000000000037941 */ /* 0x000fea0003800200 */
.L_x_29426:
        /* <DEDUP_REMOVED lines=14> */
.L_x_29429:
[----:B------:R-:W-:Y:S05]  /*4270*/  BSYNC.RECONVERGENT B3 ;  /* 0x0000000000037941 */ /* 0x000fea0003800200 */
.L_x_29428:
        /* <DEDUP_REMOVED lines=14> */
.L_x_29431:
[----:B------:R-:W-:Y:S05]  /*4360*/  BSYNC.RECONVERGENT B3 ;  /* 0x0000000000037941 */ /* 0x000fea0003800200 */
.L_x_29430:
        /* <DEDUP_REMOVED lines=14> */
.L_x_29433:
[----:B------:R-:W-:Y:S05]  /*4450*/  BSYNC.RECONVERGENT B3 ;  /* 0x0000000000037941 */ /* 0x000fea0003800200 */
.L_x_29432:
        /* <DEDUP_REMOVED lines=14> */
.L_x_29435:
[----:B------:R-:W-:Y:S05]  /*4540*/  BSYNC.RECONVERGENT B3 ;  /* 0x0000000000037941 */ /* 0x000fea0003800200 */
.L_x_29434:
        /* <DEDUP_REMOVED lines=14> */
.L_x_29437:
[----:B------:R-:W-:Y:S05]  /*4630*/  BSYNC.RECONVERGENT B3 ;  /* 0x0000000000037941 */ /* 0x000fea0003800200 */
.L_x_29436:
        /* <DEDUP_REMOVED lines=14> */
.L_x_29439:
[----:B------:R-:W-:Y:S05]  /*4720*/  BSYNC.RECONVERGENT B3 ;  /* 0x0000000000037941 */ /* 0x000fea0003800200 */
.L_x_29438:
        /* <DEDUP_REMOVED lines=14> */
.L_x_29441:
[----:B------:R-:W-:Y:S05]  /*4810*/  BSYNC.RECONVERGENT B3 ;  /* 0x0000000000037941 */ /* 0x000fea0003800200 */
.L_x_29440:
        /* <DEDUP_REMOVED lines=14> */
.L_x_29443:
[----:B------:R-:W-:Y:S05]  /*4900*/  BSYNC.RECONVERGENT B3 ;  /* 0x0000000000037941 */ /* 0x000fea0003800200 */
.L_x_29442:
        /* <DEDUP_REMOVED lines=14> */
.L_x_29445:
[----:B------:R-:W-:Y:S05]  /*49f0*/  BSYNC.RECONVERGENT B3 ;  /* 0x0000000000037941 */ /* 0x000fea0003800200 */
.L_x_29444:
        /* <DEDUP_REMOVED lines=14> */
.L_x_29447:
[----:B------:R-:W-:Y:S05]  /*4ae0*/  BSYNC.RECONVERGENT B3 ;  /* 0x0000000000037941 */ /* 0x000fea0003800200 */
.L_x_29446:
        /* <DEDUP_REMOVED lines=14> */
.L_x_29449:
[----:B------:R-:W-:Y:S05]  /*4bd0*/  BSYNC.RECONVERGENT B3 ;  /* 0x0000000000037941 */ /* 0x000fea0003800200 */
.L_x_29448:
        /* <DEDUP_REMOVED lines=14> */
.L_x_29451:
[----:B------:R-:W-:Y:S05]  /*4cc0*/  BSYNC.RECONVERGENT B3 ;  /* 0x0000000000037941 */ /* 0x000fea0003800200 */
.L_x_29450:
        /* <DEDUP_REMOVED lines=14> */
.L_x_29453:
[----:B------:R-:W-:Y:S05]  /*4db0*/  BSYNC.RECONVERGENT B3 ;  /* 0x0000000000037941 */ /* 0x000fea0003800200 */
.L_x_29452:
        /* <DEDUP_REMOVED lines=14> */
.L_x_29455:
[----:B------:R-:W-:Y:S05]  /*4ea0*/  BSYNC.RECONVERGENT B3 ;  /* 0x0000000000037941 */ /* 0x000fea0003800200 */
.L_x_29454:
        /* <DEDUP_REMOVED lines=14> */
.L_x_29457:
[----:B------:R-:W-:Y:S05]  /*4f90*/  BSYNC.RECONVERGENT B3 ;  /* 0x0000000000037941 */ /* 0x000fea0003800200 */
.L_x_29456:
        /* <DEDUP_REMOVED lines=14> */
.L_x_29459:
[----:B------:R-:W-:Y:S05]  /*5080*/  BSYNC.RECONVERGENT B3 ;  /* 0x0000000000037941 */ /* 0x000fea0003800200 */
.L_x_29458:
        /* <DEDUP_REMOVED lines=14> */
.L_x_29461:
[----:B------:R-:W-:Y:S05]  /*5170*/  BSYNC.RECONVERGENT B3 ;  /* 0x0000000000037941 */ /* 0x000fea0003800200 */
.L_x_29460:
        /* <DEDUP_REMOVED lines=14> */
.L_x_29463:
[----:B------:R-:W-:Y:S05]  /*5260*/  BSYNC.RECONVERGENT B3 ;  /* 0x0000000000037941 */ /* 0x000fea0003800200 */
.L_x_29462:
        /* <DEDUP_REMOVED lines=14> */
.L_x_29465:
[----:B------:R-:W-:Y:S05]  /*5350*/  BSYNC.RECONVERGENT B3 ;  /* 0x0000000000037941 */ /* 0x000fea0003800200 */
.L_x_29464:
[----:B------:R-:W-:Y:S02]  /*5360*/  HFMA2 R3, -RZ, RZ, 0, 0 ;  /* 0x00000000ff037431 */ /* 0x000fe400000001ff */
[----:B------:R-:W-:Y:S01]  /*5370*/  IMAD R4, R45, UR38, RZ ;  /* 0x000000262d047c24 */ /* 0x000fe2000f8e02ff */
[----:B------:R-:W-:Y:S01]  /*5380*/  ISETP.GE.U32.AND P6, PT, R46, UR44, PT ;  /* 0x0000002c2e007c0c */ /* 0x000fe2000bfc6070 */
[----:B------:R-:W-:Y:S01]  /*5390*/  IMAD.MOV.U32 R2, RZ, RZ, R44 ;  /* 0x000000ffff027224 */ /* 0x000fe200078e002c */
[----:B------:R-:W-:Y:S01]  /*53a0*/  @!P0 R2UR UR4, R38 ;  /* 0x00000000260482ca */ /* 0x000fe200000e0000 */
[----:B------:R-:W-:Y:S01]  /*53b0*/  IMAD R5, R43, UR39, R4 ;  /* 0x000000272b057c24 */ /* 0x000fe2000f8e0204 */
[----:B------:R-:W-:Y:S02]  /*53c0*/  @!P0 R2UR UR5, R39 ;  /* 0x00000000270582ca */ /* 0x000fe400000e0000 */
[----:B------:R-:W-:Y:S01]  /*53d0*/  ISETP.GE.U32.AND P5, PT, R47, UR44, PT ;  /* 0x0000002c2f007c0c */ /* 0x000fe2000bfa6070 */
[----:B------:R-:W-:Y:S01]  /*53e0*/  IMAD.WIDE.U32 R2, R43, UR38, R2 ;  /* 0x000000262b027c25 */ /* 0x000fe2000f8e0002 */
[----:B------:R-:W-:-:S02]  /*53f0*/  ISETP.GE.AND.EX P6, PT, RZ, UR45, PT, P6 ;  /* 0x0000002dff007c0c */ /* 0x000fc4000bfc6360 */
[----:B------:R-:W-:Y:S02]  /*5400*/  ISETP.GE.AND.EX P5, PT, RZ, UR45, PT, P5 ;  /* 0x0000002dff007c0c */ /* 0x000fe4000bfa6350 */
[----:B------:R-:W-:Y:S02]  /*5410*/  IADD3 R3, PT, PT, R3, R5, RZ ;  /* 0x0000000503037210 */ /* 0x000fe40007ffe0ff */
[----:B------:R-:W-:Y:S02]  /*5420*/  LEA R4, P1, R2, UR36, 0x2 ;  /* 0x0000002402047c11 */ /* 0x000fe4000f8210ff */
[----:B------:R-:W-:Y:S02]  /*5430*/  ISETP.GE.U32.AND P4, PT, R50, UR44, PT ;  /* 0x0000002c32007c0c */ /* 0x000fe4000bf86070 */
[----:B------:R-:W-:Y:S02]  /*5440*/  LEA.HI.X R5, R2, UR37, R3, 0x2, P1 ;  /* 0x0000002502057c11 */ /* 0x000fe400088f1403 */
[----:B------:R-:W-:-:S02]  /*5450*/  IADD3 R2, PT, PT, R44, 0x180, RZ ;  /* 0x000001802c027810 */ /* 0x000fc40007ffe0ff */
[----:B------:R-:W-:Y:S01]  /*5460*/  ISETP.GE.AND.EX P4, PT, RZ, UR45, PT, P4 ;  /* 0x0000002dff007c0c */ /* 0x000fe2000bf86340 */
[----:B------:R-:W-:Y:S01]  /*5470*/  @!P0 STG.E desc[UR4][R4.64], R15 ;  /* 0x0000000f04008986 */ /* 0x000fe2000c101904 */
        /* <DEDUP_REMOVED lines=8> */
[----:B------:R-:W-:Y:S02]  /*5500*/  @!P4 R2UR UR8, R38 ;  /* 0x000000002608c2ca */ /* 0x000fe400000e0000 */
[----:B------:R-:W-:Y:S01]  /*5510*/  @!P4 R2UR UR9, R39 ;  /* 0x000000002709c2ca */ /* 0x000fe200000e0000 */
[----:B------:R-:W-:Y:S01]  /*5520*/  @!P6 STG.E desc[UR4][R4.64+0x200], R63 ;  /* 0x0002003f0400e986 */ /* 0x000fe2000c101904 */
[----:B------:R-:W-:-:S02]  /*5530*/  IADD3 R2, PT, PT, R44, 0x1a0, RZ ;  /* 0x000001a02c027810 */ /* 0x000fc40007ffe0ff */
[----:B------:R-:W-:Y:S02]  /*5540*/  ISETP.GE.U32.AND P3, PT, R49, UR44, PT ;  /* 0x0000002c31007c0c */ /* 0x000fe4000bf66070 */
[----:B------:R-:W-:Y:S02]  /*5550*/  ISETP.GE.U32.AND P2, PT, R2, UR44, PT ;  /* 0x0000002c02007c0c */ /* 0x000fe4000bf46070 */
[----:B------:R-:W-:Y:S01]  /*5560*/  ISETP.GE.U32.AND P6, PT, R51, UR44, PT ;  /* 0x0000002c33007c0c */ /* 0x000fe2000bfc6070 */
[----:B------:R-:W-:Y:S01]  /*5570*/  @!P5 STG.E desc[UR6][R4.64+0x280], R23 ;  /* 0x000280170400d986 */ /* 0x000fe2000c101906 */
[----:B------:R-:W-:Y:S02]  /*5580*/  @!P0 R2UR UR10, R38 ;  /* 0x00000000260a82ca */ /* 0x000fe400000e0000 */
[----:B------:R-:W-:Y:S01]  /*5590*/  @!P0 R2UR UR11, R39 ;  /* 0x00000000270b82ca */ /* 0x000fe200000e0000 */
[----:B------:R-:W-:Y:S01]  /*55a0*/  @!P4 STG.E desc[UR8][R4.64+0x400], R69 ;  /* 0x000400450400c986 */ /* 0x000fe2000c101908 */
[----:B------:R-:W-:-:S02]  /*55b0*/  IADD3 R2, PT, PT, R44, 0x1c0, RZ ;  /* 0x000001c02c027810 */ /* 0x000fc40007ffe0ff */
[----:B------:R-:W-:Y:S02]  /*55c0*/  @!P1 R2UR UR4, R38 ;  /* 0x00000000260492ca */ /* 0x000fe400000e0000 */
[----:B------:R-:W-:Y:S02]  /*55d0*/  @!P1 R2UR UR5, R39 ;  /* 0x00000000270592ca */ /* 0x000fe400000e0000 */
[----:B------:R-:W-:Y:S02]  /*55e0*/  ISETP.GE.AND.EX P3, PT, RZ, UR45, PT, P3 ;  /* 0x0000002dff007c0c */ /* 0x000fe4000bf66330 */
[----:B------:R-:W-:Y:S02]  /*55f0*/  ISETP.GE.AND.EX P5, PT, RZ, UR45, PT, P6 ;  /* 0x0000002dff007c0c */ /* 0x000fe4000bfa6360 */
[----:B------:R-:W-:Y:S01]  /*5600*/  ISETP.GE.AND.EX P2, PT, RZ, UR45, PT, P2 ;  /* 0x0000002dff007c0c */ /* 0x000fe2000bf46320 */
[----:B------:R-:W-:Y:S01]  /*5610*/  @!P0 STG.E desc[UR10][R4.64+0x600], R73 ;  /* 0x0006004904008986 */ /* 0x000fe2000c10190a */
[----:B------:R-:W-:-:S02]  /*5620*/  ISETP.GE.U32.AND P6, PT, R2, UR44, PT ;  /* 0x0000002c02007c0c */ /* 0x000fc4000bfc6070 */
[C---:B------:R-:W-:Y:S02]  /*5630*/  IADD3 R3, PT, PT, R44.reuse, 0x220, RZ ;  /* 0x000002202c037810 */ /* 0x040fe40007ffe0ff */
[----:B------:R-:W-:Y:S01]  /*5640*/  ISETP.GE.AND.EX P6, PT, RZ, UR45, PT, P6 ;  /* 0x0000002dff007c0c */ /* 0x000fe2000bfc6360 */
[----:B------:R-:W-:Y:S01]  /*5650*/  @!P1 STG.E desc[UR4][R4.64+0x300], R65 ;  /* 0x0003004104009986 */ /* 0x000fe2000c101904 */
[----:B------:R-:W-:Y:S02]  /*5660*/  ISETP.GE.U32.AND P4, PT, R3, UR44, PT ;  /* 0x0000002c03007c0c */ /* 0x000fe4000bf86070 */
[C---:B------:R-:W-:Y:S02]  /*5670*/  IADD3 R3, PT, PT, R44.reuse, 0x260, RZ ;  /* 0x000002602c037810 */ /* 0x040fe40007ffe0ff */
[----:B------:R-:W-:Y:S02]  /*5680*/  IADD3 R2, PT, PT, R44, 0x1e0, RZ ;  /* 0x000001e02c027810 */ /* 0x000fe40007ffe0ff */
[----:B------:R-:W-:-:S02]  /*5690*/  ISETP.GE.U32.AND P0, PT, R3, UR44, PT ;  /* 0x0000002c03007c0c */ /* 0x000fc4000bf06070 */
[----:B------:R-:W-:Y:S02]  /*56a0*/  @!P3 R2UR UR6, R38 ;  /* 0x000000002606b2ca */ /* 0x000fe400000e0000 */
[C---:B------:R-:W-:Y:S02]  /*56b0*/  @!P3 R2UR UR7, R39.reuse ;  /* 0x000000002707b2ca */ /* 0x040fe400000e0000 */
[----:B------:R-:W-:Y:S02]  /*56c0*/  ISETP.GE.U32.AND P1, PT, R2, UR44, PT ;  /* 0x0000002c02007c0c */ /* 0x000fe4000bf26070 */
[----:B------:R-:W-:Y:S02]  /*56d0*/  @!P2 R2UR UR12, R38 ;  /* 0x00000000260ca2ca */ /* 0x000fe400000e0000 */
[----:B------:R-:W-:Y:S02]  /*56e0*/  @!P2 R2UR UR13, R39 ;  /* 0x00000000270da2ca */ /* 0x000fe400000e0000 */
[----:B------:R-:W-:-:S02]  /*56f0*/  ISETP.GE.AND.EX P0, PT, RZ, UR45, PT, P0 ;  /* 0x0000002dff007c0c */ /* 0x000fc4000bf06300 */
[C---:B------:R-:W-:Y:S02]  /*5700*/  @!P5 R2UR UR4, R38.reuse ;  /* 0x000000002604d2ca */ /* 0x040fe400000e0000 */
[C---:B------:R-:W-:Y:S01]  /*5710*/  @!P5 R2UR UR5, R39.reuse ;  /* 0x000000002705d2ca */ /* 0x040fe200000e0000 */
[----:B------:R-:W-:Y:S01]  /*5720*/  @!P3 STG.E desc[UR6][R4.64+0x380], R25 ;  /* 0x000380190400b986 */ /* 0x000fe2000c101906 */
[----:B------:R-:W-:Y:S02]  /*5730*/  ISETP.GE.AND.EX P1, PT, RZ, UR45, PT, P1 ;  /* 0x0000002dff007c0c */ /* 0x000fe4000bf26310 */
[----:B------:R-:W-:Y:S02]  /*5740*/  @!P6 R2UR UR14, R38 ;  /* 0x00000000260ee2ca */ /* 0x000fe400000e0000 */
[----:B------:R-:W-:Y:S01]  /*5750*/  @!P6 R2UR UR15, R39 ;  /* 0x00000000270fe2ca */ /* 0x000fe200000e0000 */
[----:B------:R-:W-:Y:S01]  /*5760*/  @!P2 STG.E desc[UR12][R4.64+0x680], R27 ;  /* 0x0006801b0400a986 */ /* 0x000fe2000c10190c */
[----:B------:R-:W-:-:S02]  /*5770*/  IADD3 R2, PT, PT, R44, 0x200, RZ ;  /* 0x000002002c027810 */ /* 0x000fc40007ffe0ff */
[----:B------:R-:W-:Y:S02]  /*5780*/  @!P0 R2UR UR12, R38 ;  /* 0x00000000260c82ca */ /* 0x000fe400000e0000 */
[----:B------:R-:W-:Y:S01]  /*5790*/  ISETP.GE.U32.AND P3, PT, R2, UR44, PT ;  /* 0x0000002c02007c0c */ /* 0x000fe2000bf66070 */
[----:B------:R-:W-:Y:S01]  /*57a0*/  VIADD R2, R44, 0x240 ;  /* 0x000002402c027836 */ /* 0x000fe20000000000 */
[----:B------:R-:W-:Y:S01]  /*57b0*/  @!P0 R2UR UR13, R39 ;  /* 0x00000000270d82ca */ /* 0x000fe200000e0000 */
[----:B------:R-:W-:Y:S01]  /*57c0*/  @!P5 STG.E desc[UR4][R4.64+0x480], R31 ;  /* 0x0004801f0400d986 */ /* 0x000fe2000c101904 */
[----:B------:R-:W-:Y:S02]  /*57d0*/  ISETP.GE.U32.AND P2, PT, R53, UR44, PT ;  /* 0x0000002c35007c0c */ /* 0x000fe4000bf46070 */
[----:B------:R-:W-:Y:S01]  /*57e0*/  @!P1 R2UR UR4, R38 ;  /* 0x00000000260492ca */ /* 0x000fe200000e0000 */
[----:B------:R-:W-:Y:S01]  /*57f0*/  @!P6 STG.E desc[UR14][R4.64+0x700], R19 ;  /* 0x000700130400e986 */ /* 0x000fe2000c10190e */
[----:B------:R-:W-:-:S02]  /*5800*/  @!P1 R2UR UR5, R39 ;  /* 0x00000000270592ca */ /* 0x000fc400000e0000 */
[----:B------:R-:W-:Y:S02]  /*5810*/  ISETP.GE.U32.AND P5, PT, R2, UR44, PT ;  /* 0x0000002c02007c0c */ /* 0x000fe4000bfa6070 */
[----:B------:R-:W-:Y:S02]  /*5820*/  ISETP.GE.U32.AND P6, PT, R52, UR44, PT ;  /* 0x0000002c34007c0c */ /* 0x000fe4000bfc6070 */
[----:B------:R-:W-:Y:S01]  /*5830*/  ISETP.GE.AND.EX P2, PT, RZ, UR45, PT, P2 ;  /* 0x0000002dff007c0c */ /* 0x000fe2000bf46320 */
[----:B------:R-:W-:Y:S01]  /*5840*/  @!P0 STG.E desc[UR12][R4.64+0x980], R9 ;  /* 0x0009800904008986 */ /* 0x000fe2000c10190c */
[----:B------:R-:W-:Y:S02]  /*5850*/  ISETP.GE.AND.EX P3, PT, RZ, UR45, PT, P3 ;  /* 0x0000002dff007c0c */ /* 0x000fe4000bf66330 */
[----:B------:R-:W-:Y:S02]  /*5860*/  ISETP.GE.AND.EX P4, PT, RZ, UR45, PT, P4 ;  /* 0x0000002dff007c0c */ /* 0x000fe4000bf86340 */
[----:B------:R-:W-:Y:S01]  /*5870*/  ISETP.GE.AND.EX P5, PT, RZ, UR45, PT, P5 ;  /* 0x0000002dff007c0c */ /* 0x000fe2000bfa6350 */
[----:B------:R-:W-:Y:S01]  /*5880*/  @!P1 STG.E desc[UR4][R4.64+0x780], R75 ;  /* 0x0007804b04009986 */ /* 0x000fe2000c101904 */
[----:B------:R-:W-:-:S02]  /*5890*/  ISETP.GE.AND.EX P6, PT, RZ, UR45, PT, P6 ;  /* 0x0000002dff007c0c */ /* 0x000fc4000bfc6360 */
[----:B------:R-:W-:Y:S02]  /*58a0*/  ISETP.GE.U32.AND P0, PT, R54, UR44, PT ;  /* 0x0000002c36007c0c */ /* 0x000fe4000bf06070 */
[----:B------:R-:W-:Y:S02]  /*58b0*/  ISETP.GE.U32.AND P1, PT, R60, UR44, PT ;  /* 0x0000002c3c007c0c */ /* 0x000fe4000bf26070 */
[----:B------:R-:W-:Y:S02]  /*58c0*/  ISETP.GE.AND.EX P0, PT, RZ, UR45, PT, P0 ;  /* 0x0000002dff007c0c */ /* 0x000fe4000bf06300 */
        /* <DEDUP_REMOVED lines=8> */
[----:B------:R-:W-:Y:S01]  /*5950*/  @!P2 STG.E desc[UR16][R4.64+0xa80], R7 ;  /* 0x000a80070400a986 */ /* 0x000fe2000c101910 */
[----:B------:R-:W-:-:S02]  /*5960*/  @!P5 R2UR UR11, R39 ;  /* 0x00000000270bd2ca */ /* 0x000fc400000e0000 */
[C---:B------:R-:W-:Y:S02]  /*5970*/  @!P6 R2UR UR14, R38.reuse ;  /* 0x00000000260ee2ca */ /* 0x040fe400000e0000 */
[C---:B------:R-:W-:Y:S01]  /*5980*/  @!P6 R2UR UR15, R39.reuse ;  /* 0x00000000270fe2ca */ /* 0x040fe200000e0000 */
[----:B------:R-:W-:Y:S01]  /*5990*/  @!P3 STG.E desc[UR6][R4.64+0x800], R17 ;  /* 0x000800110400b986 */ /* 0x000fe2000c101906 */
[C---:B------:R-:W-:Y:S02]  /*59a0*/  @!P0 R2UR UR4, R38.reuse ;  /* 0x00000000260482ca */ /* 0x040fe400000e0000 */
[C---:B------:R-:W-:Y:S01]  /*59b0*/  @!P0 R2UR UR5, R39.reuse ;  /* 0x00000000270582ca */ /* 0x040fe200000e0000 */
[----:B------:R-:W-:Y:S01]  /*59c0*/  @!P4 STG.E desc[UR8][R4.64+0x880], R77 ;  /* 0x0008804d0400c986 */ /* 0x000fe2000c101908 */
[----:B------:R-:W-:Y:S02]  /*59d0*/  @!P1 R2UR UR16, R38 ;  /* 0x00000000261092ca */ /* 0x000fe400000e0000 */
[----:B------:R-:W-:Y:S01]  /*59e0*/  @!P1 R2UR UR17, R39 ;  /* 0x00000000271192ca */ /* 0x000fe200000e0000 */
[----:B------:R-:W-:Y:S01]  /*59f0*/  @!P5 STG.E desc[UR10][R4.64+0x900], R79 ;  /* 0x0009004f0400d986 */ /* 0x000fe2000c10190a */
[----:B------:R-:W-:-:S02]  /*5a00*/  ISETP.GE.U32.AND P4, PT, R55, UR44, PT ;  /* 0x0000002c37007c0c */ /* 0x000fc4000bf86070 */
[----:B------:R-:W-:Y:S01]  /*5a10*/  ISETP.GE.U32.AND P3, PT, R56, UR44, PT ;  /* 0x0000002c38007c0c */ /* 0x000fe2000bf66070 */
[----:B------:R-:W-:Y:S01]  /*5a20*/  @!P6 STG.E desc[UR14][R4.64+0xa00], R81 ;  /* 0x000a00510400e986 */ /* 0x000fe2000c10190e */
[----:B------:R-:W-:Y:S02]  /*5a30*/  ISETP.GE.U32.AND P6, PT, R57, UR44, PT ;  /* 0x0000002c39007c0c */ /* 0x000fe4000bfc6070 */
[----:B------:R-:W-:Y:S01]  /*5a40*/  ISETP.GE.U32.AND P5, PT, R58, UR44, PT ;  /* 0x0000002c3a007c0c */ /* 0x000fe2000bfa6070 */
[----:B------:R-:W-:Y:S01]  /*5a50*/  @!P0 STG.E desc[UR4][R4.64+0xb00], R83 ;  /* 0x000b005304008986 */ /* 0x000fe2000c101904 */
[----:B------:R-:W-:Y:S01]  /*5a60*/  ISETP.GE.U32.AND P2, PT, R59, UR44, PT ;  /* 0x0000002c3b007c0c */ /* 0x000fe2000bf46070 */
[----:B------:R-:W1:Y:S01]  /*5a70*/  LDCU UR4, c[0x0][0x370] ;  /* 0x00006e00ff0477ac */ /* 0x000e620008000800 */
[----:B------:R-:W-:Y:S01]  /*5a80*/  ISETP.GE.AND.EX P4, PT, RZ, UR45, PT, P4 ;  /* 0x0000002dff007c0c */ /* 0x000fe2000bf86340 */
[----:B------:R2:W-:Y:S01]  /*5a90*/  @!P1 STG.E desc[UR16][R4.64+0xe00], R0 ;  /* 0x000e000004009986 */ /* 0x0005e2000c101910 */
[----:B------:R-:W-:-:S02]  /*5aa0*/  ISETP.GE.AND.EX P3, PT, RZ, UR45, PT, P3 ;  /* 0x0000002dff007c0c */ /* 0x000fc4000bf66330 */
[----:B------:R-:W-:Y:S02]  /*5ab0*/  ISETP.GE.AND.EX P6, PT, RZ, UR45, PT, P6 ;  /* 0x0000002dff007c0c */ /* 0x000fe4000bfc6360 */
[----:B------:R-:W-:Y:S02]  /*5ac0*/  ISETP.GE.AND.EX P5, PT, RZ, UR45, PT, P5 ;  /* 0x0000002dff007c0c */ /* 0x000fe4000bfa6350 */
[----:B------:R-:W-:Y:S02]  /*5ad0*/  ISETP.GE.AND.EX P2, PT, RZ, UR45, PT, P2 ;  /* 0x0000002dff007c0c */ /* 0x000fe4000bf46320 */
[----:B------:R-:W-:Y:S02]  /*5ae0*/  ISETP.GE.U32.AND P0, PT, R61, UR44, PT ;  /* 0x0000002c3d007c0c */ /* 0x000fe4000bf06070 */
[----:B------:R-:W-:Y:S01]  /*5af0*/  IADD3 R2, PT, PT, R44, 0x20, RZ ;  /* 0x000000202c027810 */ /* 0x000fe20007ffe0ff */
[----:B--2---:R-:W1:Y:S01]  /*5b00*/  LDC R0, c[0x0][0x364] ;  /* 0x0000d900ff007b82 */ /* 0x004e620000000800 */
        /* <DEDUP_REMOVED lines=17> */
[----:B------:R-:W-:-:S02]  /*5c20*/  IADD3 R8, PT, PT, R44, 0x40, RZ ;  /* 0x000000402c087810 */ /* 0x000fc40007ffe0ff */
[C---:B------:R-:W-:Y:S01]  /*5c30*/  IADD3 R9, PT, PT, R44.reuse, 0x60, RZ ;  /* 0x000000602c097810 */ /* 0x040fe20007ffe0ff */
[----:B------:R2:W-:Y:S01]  /*5c40*/  @!P5 STG.E desc[UR12][R4.64+0xd00], R91 ;  /* 0x000d005b0400d986 */ /* 0x0005e2000c10190c */
[C---:B------:R-:W-:Y:S02]  /*5c50*/  IADD3 R10, PT, PT, R44.reuse, 0x140, RZ ;  /* 0x000001402c0a7810 */ /* 0x040fe40007ffe0ff */
[----:B------:R-:W-:Y:S01]  /*5c60*/  IADD3 R11, PT, PT, R44, 0x160, RZ ;  /* 0x000001602c0b7810 */ /* 0x000fe20007ffe0ff */
[----:B------:R2:W-:Y:S01]  /*5c70*/  @!P2 STG.E desc[UR14][R4.64+0xd80], R93 ;  /* 0x000d805d0400a986 */ /* 0x0005e2000c10190e */
[----:B------:R-:W-:Y:S02]  /*5c80*/  ISETP.GE.U32.AND P1, PT, R62, UR44, PT ;  /* 0x0000002c3e007c0c */ /* 0x000fe4000bf26070 */
[----:B------:R-:W-:Y:S01]  /*5c90*/  ISETP.GE.U32.AND P4, PT, R2, UR44, PT ;  /* 0x0000002c02007c0c */ /* 0x000fe2000bf86070 */
[----:B------:R2:W-:Y:S01]  /*5ca0*/  @!P0 STG.E desc[UR16][R4.64+0xe80], R33 ;  /* 0x000e802104008986 */ /* 0x0005e2000c101910 */
[----:B------:R-:W-:-:S02]  /*5cb0*/  ISETP.GE.U32.AND P5, PT, R8, UR44, PT ;  /* 0x0000002c08007c0c */ /* 0x000fc4000bfa6070 */
[----:B------:R-:W-:Y:S02]  /*5cc0*/  ISETP.GE.U32.AND P6, PT, R9, UR44, PT ;  /* 0x0000002c09007c0c */ /* 0x000fe4000bfc6070 */
[----:B------:R-:W-:Y:S02]  /*5cd0*/  ISETP.GE.U32.AND P2, PT, R10, UR44, PT ;  /* 0x0000002c0a007c0c */ /* 0x000fe4000bf46070 */
[----:B------:R-:W-:Y:S02]  /*5ce0*/  ISETP.GE.U32.AND P3, PT, R11, UR44, PT ;  /* 0x0000002c0b007c0c */ /* 0x000fe4000bf66070 */
        /* <DEDUP_REMOVED lines=30> */
.L_x_29402:
[----:B------:R-:W-:Y:S05]  /*5ed0*/  EXIT ;  /* 0x000000000000794d */ /* 0x000fea0003800000 */
.L_x_29403:
[----:B------:R-:W-:Y:S01]  /*5ee0*/  BSSY B1, `(.L_x_29467) ;  /* 0x0000007000017945 */ /* 0x000fe20003800000 */
[----:B------:R-:W-:Y:S01]  /*5ef0*/  MOV R12, 0x10 ;  /* 0x00000010000c7802 */ /* 0x000fe20000000f00 */
[----:B------:R-:W-:Y:S01]  /*5f00*/  IMAD.MOV.U32 R15, RZ, RZ, -0x1 ;  /* 0xffffffffff0f7424 */ /* 0x000fe200078e00ff */
[----:B------:R-:W-:-:S07]  /*5f10*/  MOV R11, 0x1f ;  /* 0x0000001f000b7802 */ /* 0x000fce0000000f00 */
[----:B------:R-:W-:Y:S05]  /*5f20*/  WARPSYNC.COLLECTIVE R15, `(.L_x_29468) ;  /* 0x000000000f087348 */ /* 0x000fea0003c00000 */
[----:B------:R0:W1:Y:S02]  /*5f30*/  SHFL.BFLY P6, R14, R13, R12, R11 ;  /* 0x0c00000c0d0e7389 */ /* 0x00006400000c000b */
[----:B01----:R-:W-:Y:S05]  /*5f40*/  ENDCOLLECTIVE ;  /* 0x000000000000791b */ /* 0x003fea0003800000 */
.L_x_29468:
[----:B------:R-:W-:Y:S05]  /*5f50*/  BSYNC B1 ;  /* 0x0000000000017941 */ /* 0x000fea0003800000 */
.L_x_29467:
[----:B------:R-:W-:Y:S01]  /*5f60*/  HFMA2 R11, -RZ, RZ, 0, 1.847743988037109375e-06 ;  /* 0x0000001fff0b7431 */ /* 0x000fe200000001ff */
[----:B------:R-:W-:Y:S01]  /*5f70*/  FMNMX R13, R14, R13, !PT ;  /* 0x0000000d0e0d7209 */ /* 0x000fe20007800000 */
[----:B------:R-:W-:Y:S01]  /*5f80*/  HFMA2 R64, -RZ, RZ, 0.96630859375, -0.0022525787353515625 ;  /* 0x3bbb989dff407431 */ /* 0x000fe200000001ff */
[----:B------:R-:W-:Y:S02]  /*5f90*/  MOV R12, 0x8 ;  /* 0x00000008000c7802 */ /* 0x000fe40000000f00 */
[----:B------:R-:W-:-:S07]  /*5fa0*/  MOV R15, 0xffffffff ;  /* 0xffffffff000f7802 */ /* 0x000fce0000000f00 */
[----:B------:R-:W-:Y:S05]  /*5fb0*/  WARPSYNC.COLLECTIVE R15, `(.L_x_29469) ;  /* 0x000000000f087348 */ /* 0x000fea0003c00000 */
[----:B------:R0:W1:Y:S02]  /*5fc0*/  SHFL.BFLY P6, R14, R13, R12, R11 ;  /* 0x0c00000c0d0e7389 */ /* 0x00006400000c000b */
[----:B01----:R-:W-:Y:S05]  /*5fd0*/  ENDCOLLECTIVE ;  /* 0x000000000000791b */ /* 0x003fea0003800000 */
.L_x_29469:
[----:B------:R-:W-:Y:S01]  /*5fe0*/  HFMA2 R12, -RZ, RZ, 0, 2.384185791015625e-07 ;  /* 0x00000004ff0c7431 */ /* 0x000fe200000001ff */
[----:B------:R-:W-:-:S04]  /*5ff0*/  FMNMX R0, R13, R14, !PT ;  /* 0x0000000e0d007209 */ /* 0x000fc80007800000 */
[----:B------:R-:W-:-:S07]  /*6000*/  MOV R13, R0 ;  /* 0x00000000000d7202 */ /* 0x000fce0000000f00 */
[----:B------:R-:W-:Y:S05]  /*6010*/  WARPSYNC.COLLECTIVE R15, `(.L_x_29470) ;  /* 0x000000000f087348 */ /* 0x000fea0003c00000 */
[----:B------:R0:W1:Y:S02]  /*6020*/  SHFL.BFLY P6, R14, R13, R12, R11 ;  /* 0x0c00000c0d0e7389 */ /* 0x00006400000c000b */
[----:B01----:R-:W-:Y:S05]  /*6030*/  ENDCOLLECTIVE ;  /* 0x000000000000791b */ /* 0x003fea0003800000 */
.L_x_29470:
[----:B------:R-:W-:Y:S01]  /*6040*/  HFMA2 R12, -RZ, RZ, 0, 1.1920928955078125e-07 ;  /* 0x00000002ff0c7431 */ /* 0x000fe200000001ff */
[----:B------:R-:W-:-:S04]  /*6050*/  FMNMX R2, R0, R14, !PT ;  /* 0x0000000e00027209 */ /* 0x000fc80007800000 */
[----:B------:R-:W-:-:S07]  /*6060*/  MOV R13, R2 ;  /* 0x00000002000d7202 */ /* 0x000fce0000000f00 */
[----:B------:R-:W-:Y:S05]  /*6070*/  WARPSYNC.COLLECTIVE R15, `(.L_x_29471) ;  /* 0x000000000f087348 */ /* 0x000fea0003c00000 */
[----:B------:R0:W1:Y:S02]  /*6080*/  SHFL.BFLY P6, R14, R13, R12, R11 ;  /* 0x0c00000c0d0e7389 */ /* 0x00006400000c000b */
[----:B01----:R-:W-:Y:S05]  /*6090*/  ENDCOLLECTIVE ;  /* 0x000000000000791b */ /* 0x003fea0003800000 */
.L_x_29471:
[----:B------:R-:W-:Y:S01]  /*60a0*/  IMAD.MOV.U32 R12, RZ, RZ, 0x1 ;  /* 0x00000001ff0c7424 */ /* 0x000fe200078e00ff */
[----:B------:R-:W-:-:S04]  /*60b0*/  FMNMX R3, R2, R14, !PT ;  /* 0x0000000e02037209 */ /* 0x000fc80007800000 */
[----:B------:R-:W-:-:S07]  /*60c0*/  MOV R13, R3 ;  /* 0x00000003000d7202 */ /* 0x000fce0000000f00 */
[----:B------:R-:W-:Y:S05]  /*60d0*/  WARPSYNC.COLLECTIVE R15, `(.L_x_29472) ;  /* 0x000000000f087348 */ /* 0x000fea0003c00000 */
[----:B------:R0:W1:Y:S02]  /*60e0*/  SHFL.BFLY P6, R14, R13, R12, R11 ;  /* 0x0c00000c0d0e7389 */ /* 0x00006400000c000b */
[----:B01----:R-:W-:Y:S05]  /*60f0*/  ENDCOLLECTIVE ;  /* 0x000000000000791b */ /* 0x003fea0003800000 */
.L_x_29472:
        /* <DEDUP_REMOVED lines=318> */
.L_x_29473:
[----:B------:R-:W-:Y:S02]  /*74e0*/  HFMA2 R12, -RZ, RZ, 0, 4.76837158203125e-07 ;  /* 0x00000008ff0c7431 */ /* 0x000fe400000001ff */
[----:B------:R-:W-:-:S05]  /*74f0*/  FADD R37, R13, R14 ;  /* 0x0000000e0d257221 */ /* 0x000fca0000000000 */
[----:B------:R-:W-:-:S07]  /*7500*/  MOV R13, R37 ;  /* 0x00000025000d7202 */ /* 0x000fce0000000f00 */
[----:B------:R-:W-:Y:S05]  /*7510*/  WARPSYNC.COLLECTIVE R15, `(.L_x_29474) ;  /* 0x000000000f087348 */ /* 0x000fea0003c00000 */
[----:B------:R0:W1:Y:S02]  /*7520*/  SHFL.BFLY P6, R14, R13, R12, R11 ;  /* 0x0c00000c0d0e7389 */ /* 0x00006400000c000b */
[----:B01----:R-:W-:Y:S05]  /*7530*/  ENDCOLLECTIVE ;  /* 0x000000000000791b */ /* 0x003fea0003800000 */
.L_x_29474:
[----:B------:R-:W-:Y:S02]  /*7540*/  HFMA2 R12, -RZ, RZ, 0, 2.384185791015625e-07 ;  /* 0x00000004ff0c7431 */ /* 0x000fe400000001ff */
[----:B------:R-:W-:-:S05]  /*7550*/  FADD R40, R37, R14 ;  /* 0x0000000e25287221 */ /* 0x000fca0000000000 */
[----:B------:R-:W-:-:S07]  /*7560*/  MOV R13, R40 ;  /* 0x00000028000d7202 */ /* 0x000fce0000000f00 */
[----:B------:R-:W-:Y:S05]  /*7570*/  WARPSYNC.COLLECTIVE R15, `(.L_x_29475) ;  /* 0x000000000f087348 */ /* 0x000fea0003c00000 */
[----:B------:R0:W1:Y:S02]  /*7580*/  SHFL.BFLY P6, R14, R13, R12, R11 ;  /* 0x0c00000c0d0e7389 */ /* 0x00006400000c000b */
[----:B01----:R-:W-:Y:S05]  /*7590*/  ENDCOLLECTIVE ;  /* 0x000000000000791b */ /* 0x003fea0003800000 */
.L_x_29475:
[----:B------:R-:W-:Y:S02]  /*75a0*/  HFMA2 R12, -RZ, RZ, 0, 1.1920928955078125e-07 ;  /* 0x00000002ff0c7431 */ /* 0x000fe400000001ff */
[----:B------:R-:W-:-:S05]  /*75b0*/  FADD R41, R40, R14 ;  /* 0x0000000e28297221 */ /* 0x000fca0000000000 */
[----:B------:R-:W-:-:S07]  /*75c0*/  MOV R13, R41 ;  /* 0x00000029000d7202 */ /* 0x000fce0000000f00 */
[----:B------:R-:W-:Y:S05]  /*75d0*/  WARPSYNC.COLLECTIVE R15, `(.L_x_29476) ;  /* 0x000000000f087348 */ /* 0x000fea0003c00000 */
[----:B------:R0:W1:Y:S02]  /*75e0*/  SHFL.BFLY P6, R14, R13, R12, R11 ;  /* 0x0c00000c0d0e7389 */ /* 0x00006400000c000b */
[----:B01----:R-:W-:Y:S05]  /*75f0*/  ENDCOLLECTIVE ;  /* 0x000000000000791b */ /* 0x003fea0003800000 */
.L_x_29476:
[----:B------:R-:W-:Y:S02]  /*7600*/  HFMA2 R12, -RZ, RZ, 0, 5.9604644775390625e-08 ;  /* 0x00000001ff0c7431 */ /* 0x000fe400000001ff */
[----:B------:R-:W-:-:S05]  /*7610*/  FADD R42, R41, R14 ;  /* 0x0000000e292a7221 */ /* 0x000fca0000000000 */
[----:B------:R-:W-:-:S07]  /*7620*/  MOV R13, R42 ;  /* 0x0000002a000d7202 */ /* 0x000fce0000000f00 */
[----:B------:R-:W-:Y:S05]  /*7630*/  WARPSYNC.COLLECTIVE R15, `(.L_x_29477) ;  /* 0x000000000f087348 */ /* 0x000fea0003c00000 */
[----:B------:R0:W1:Y:S02]  /*7640*/  SHFL.BFLY P6, R14, R13, R12, R11 ;  /* 0x0c00000c0d0e7389 */ /* 0x00006400000c000b */
[----:B01----:R-:W-:Y:S05]  /*7650*/  ENDCOLLECTIVE ;  /* 0x000000000000791b */ /* 0x003fea0003800000 */
.L_x_29477:
[----:B------:R-:W-:Y:S05]  /*7660*/  BRA `(.L_x_29478) ;  /* 0xffffffbc00f87947 */ /* 0x000fea000383ffff */
        .weak           $__internal_478_$__cuda_sm3x_div_rn_noftz_f32_slowpath
        .type           $__internal_478_$__cuda_sm3x_div_rn_noftz_f32_slowpath,@function
        .size           $__internal_478_$__cuda_sm3x_div_rn_noftz_f32_slowpath,(.L_x_37855 - $__internal_478_$__cuda_sm3x_div_rn_noftz_f32_slowpath)
$__internal_478_$__cuda_sm3x_div_rn_noftz_f32_slowpath:
        /* <DEDUP_REMOVED lines=36> */
.L_x_29480:
        /* <DEDUP_REMOVED lines=51> */
.L_x_29487:
[----:B------:R-:W-:-:S04]  /*7be0*/  LOP3.LUT R26, R26, 0x80000000, RZ, 0xc0, !PT ;  /* 0x800000001a1a7812 */ /* 0x000fc800078ec0ff */
[----:B------:R-:W-:Y:S01]  /*7bf0*/  LOP3.LUT R26, R26, 0x7f800000, RZ, 0xfc, !PT ;  /* 0x7f8000001a1a7812 */ /* 0x000fe200078efcff */
[----:B------:R-:W-:Y:S06]  /*7c00*/  BRA `(.L_x_29488) ;  /* 0x0000000000047947 */ /* 0x000fec0003800000 */
.L_x_29486:
[----:B------:R-:W-:-:S07]  /*7c10*/  LEA R26, R13, R26, 0x17 ;  /* 0x0000001a0d1a7211 */ /* 0x000fce00078eb8ff */
.L_x_29488:
[----:B------:R-:W-:Y:S05]  /*7c20*/  BSYNC.RECONVERGENT B2 ;  /* 0x0000000000027941 */ /* 0x000fea0003800200 */
.L_x_29485:
[----:B------:R-:W-:Y:S05]  /*7c30*/  BRA `(.L_x_29489) ;  /* 0x0000000000207947 */ /* 0x000fea0003800000 */
.L_x_29484:
[----:B------:R-:W-:-:S04]  /*7c40*/  LOP3.LUT R26, R11, 0x80000000, R26, 0x48, !PT ;  /* 0x800000000b1a7812 */ /* 0x000fc800078e481a */
[----:B------:R-:W-:Y:S01]  /*7c50*/  LOP3.LUT R26, R26, 0x7f800000, RZ, 0xfc, !PT ;  /* 0x7f8000001a1a7812 */ /* 0x000fe200078efcff */
[----:B------:R-:W-:Y:S06]  /*7c60*/  BRA `(.L_x_29489) ;  /* 0x0000000000147947 */ /* 0x000fec0003800000 */
.L_x_29483:
[----:B------:R-:W-:Y:S01]  /*7c70*/  LOP3.LUT R26, R11, 0x80000000, R26, 0x48, !PT ;  /* 0x800000000b1a7812 */ /* 0x000fe200078e481a */
[----:B------:R-:W-:Y:S06]  /*7c80*/  BRA `(.L_x_29489) ;  /* 0x00000000000c7947 */ /* 0x000fec0003800000 */
.L_x_29482:
[----:B------:R-:W0:Y:S01]  /*7c90*/  MUFU.RSQ R26, -QNAN ;  /* 0xffc00000001a7908 */ /* 0x000e220000001400 */
[----:B------:R-:W-:Y:S05]  /*7ca0*/  BRA `(.L_x_29489) ;  /* 0x0000000000047947 */ /* 0x000fea0003800000 */
.L_x_29481:
[----:B------:R-:W-:-:S07]  /*7cb0*/  FADD.FTZ R26, R26, R11 ;  /* 0x0000000b1a1a7221 */ /* 0x000fce0000010000 */
.L_x_29489:
[----:B------:R-:W-:Y:S05]  /*7cc0*/  BSYNC.RECONVERGENT B1 ;  /* 0x0000000000017941 */ /* 0x000fea0003800200 */
.L_x_29479:
[----:B------:R-:W-:-:S04]  /*7cd0*/  HFMA2 R13, -RZ, RZ, 0, 0 ;  /* 0x00000000ff0d7431 */ /* 0x000fc800000001ff */
[----:B0-----:R-:W-:Y:S05]  /*7ce0*/  RET.REL.NODEC R12 `(_Z15SoftmaxWarpImplI24ElementwiseScaleMaskLoadIffbE11DirectStoreIffEfLi1ELi31ELi32ELi1ELb1EL9Algorithm0EEvT_T0_ll) ;  /* 0xffffff800cc47950 */ /* 0x001fea0003c3ffff */
.L_x_29490:
        /* <DEDUP_REMOVED lines=9> */
.L_x_37855:


//--------------------- .text._Z15SoftmaxWarpImplI24ElementwiseScaleMaskLoadIffbE11DirectStoreIffEfLi1ELi31ELi32ELi1ELb0EL9Algorithm0EEvT_T0_ll --------------------------
	.section	.text._Z15SoftmaxWarpImplI24ElementwiseScaleMaskLoadIffbE11DirectStoreIffEfLi1ELi31ELi32ELi1ELb0EL9Algorithm0EEvT_T0_ll,"ax",@progbits
	.align	128
        .global         _Z15SoftmaxWarpImplI24ElementwiseScaleMaskLoadIffbE11DirectStoreIffEfLi1ELi31ELi32ELi1ELb0EL9Algorithm0EEvT_T0_ll
        .type           _Z15SoftmaxWarpImplI24ElementwiseScaleMaskLoadIffbE11DirectStoreIffEfLi1ELi31ELi32ELi1ELb0EL9Algorithm0EEvT_T0_ll,@function
        .size           _Z15SoftmaxWarpImplI24ElementwiseScaleMaskLoadIffbE11DirectStoreIffEfLi1ELi31ELi32ELi1ELb0EL9Algorithm0EEvT_T0_ll,(.L_x_37856 - _Z15SoftmaxWarpImplI24ElementwiseScaleMaskLoadIffbE11DirectStoreIffEfLi1ELi31ELi32ELi1ELb0EL9Algorithm0EEvT_T0_ll)
        .other          _Z15SoftmaxWarpImplI24ElementwiseScaleMaskLoadIffbE11DirectStoreIffEfLi1ELi31ELi32ELi1ELb0EL9Algorithm0EEvT_T0_ll,@"STO_CUDA_ENTRY STV_DEFAULT"
_Z15SoftmaxWarpImplI24ElementwiseScaleMaskLoadIffbE11DirectStoreIffEfLi1ELi31ELi32ELi1ELb0EL9Algorithm0EEvT_T0_ll:
.text._Z15SoftmaxWarpImplI24ElementwiseScaleMaskLoadIffbE11DirectStoreIffEfLi1ELi31ELi32ELi1ELb0EL9Algorithm0EEvT_T0_ll:
        /* <DEDUP_REMOVED lines=24> */
.L_x_29491:
        /* <DEDUP_REMOVED lines=13> */
.L_x_29555:
[----:B---3--:R-:W3:Y:S01]  /*0250*/  LDC.64 R4, c[0x0][0x390] ;  /* 0x0000e400ff047b82 */ /* 0x008ee20000000a00 */
[----:B------:R-:W-:Y:S01]  /*0260*/  HFMA2 R3, -RZ, RZ, 0, 0 ;  /* 0x00000000ff037431 */ /* 0x000fe200000001ff */
[----:B-1----:R-:W-:Y:S02]  /*0270*/  MOV R2, R44 ;  /* 0x0000002c00027202 */ /* 0x002fe40000000f00 */
[C---:B--2---:R-:W-:Y:S02]  /*0280*/  R2UR UR4, R38.reuse ;  /* 0x00000000260472ca */ /* 0x044fe400000e0000 */
[C---:B------:R-:W-:Y:S02]  /*0290*/  R2UR UR5, R39.reuse ;  /* 0x00000000270572ca */ /* 0x040fe400000e0000 */
[----:B------:R-:W-:Y:S02]  /*02a0*/  R2UR UR6, R38 ;  /* 0x00000000260672ca */ /* 0x000fe400000e0000 */
[----:B------:R-:W-:-:S02]  /*02b0*/  R2UR UR7, R39 ;  /* 0x00000000270772ca */ /* 0x000fc400000e0000 */
[----:B------:R-:W-:Y:S02]  /*02c0*/  R2UR UR8, R38 ;  /* 0x00000000260872ca */ /* 0x000fe400000e0000 */
[----:B------:R-:W-:Y:S01]  /*02d0*/  R2UR UR9, R39 ;  /* 0x00000000270972ca */ /* 0x000fe200000e0000 */
[-C--:B---3--:R-:W-:Y:S02]  /*02e0*/  IMAD R0, R45, R4.reuse, RZ ;  /* 0x000000042d007224 */ /* 0x088fe400078e02ff */
[----:B------:R-:W-:-:S04]  /*02f0*/  IMAD.WIDE.U32 R6, R46, R4, R2 ;  /* 0x000000042e067225 */ /* 0x000fc800078e0002 */
[----:B------:R-:W-:Y:S01]  /*0300*/  IMAD R3, R46, R5, R0 ;  /* 0x000000052e037224 */ /* 0x000fe200078e0200 */
[----:B------:R-:W-:-:S04]  /*0310*/  IADD3 R4, P0, PT, R6, UR38, RZ ;  /* 0x0000002606047c10 */ /* 0x000fc8000ff1e0ff */
[----:B------:R-:W-:-:S04]  /*0320*/  IADD3 R3, PT, PT, R7, R3, RZ ;  /* 0x0000000307037210 */ /* 0x000fc80007ffe0ff */
[----:B------:R-:W-:-:S05]  /*0330*/  IADD3.X R5, PT, PT, R3, UR39, RZ, P0, !PT ;  /* 0x0000002703057c10 */ /* 0x000fca00087fe4ff */
[----:B------:R-:W2:Y:S04]  /*0340*/  LDG.E.U8 R10, desc[UR4][R4.64+0x60] ;  /* 0x00006004040a7981 */ /* 0x000ea8000c1e1100 */
[----:B------:R-:W3:Y:S01]  /*0350*/  LDG.E.U8 R11, desc[UR6][R4.64+0x80] ;  /* 0x00008006040b7981 */ /* 0x000ee2000c1e1100 */
[----:B------:R-:W-:Y:S02]  /*0360*/  R2UR UR20, R38 ;  /* 0x00000000261472ca */ /* 0x000fe400000e0000 */
[C---:B------:R-:W-:Y:S01]  /*0370*/  R2UR UR21, R39.reuse ;  /* 0x00000000271572ca */ /* 0x040fe200000e0000 */
[----:B------:R-:W4:Y:S01]  /*0380*/  LDG.E.U8 R0, desc[UR6][R4.64+0x20] ;  /* 0x0000200604007981 */ /* 0x000f22000c1e1100 */
[----:B------:R-:W-:Y:S02]  /*0390*/  LEA R2, P0, R6, UR36, 0x2 ;  /* 0x0000002406027c11 */ /* 0x000fe4000f8010ff */
[----:B------:R-:W-:Y:S01]  /*03a0*/  R2UR UR14, R38 ;  /* 0x00000000260e72ca */ /* 0x000fe200000e0000 */
[----:B------:R-:W5:Y:S01]  /*03b0*/  LDG.E.U8 R7, desc[UR8][R4.64+0x40] ;  /* 0x0000400804077981 */ /* 0x000f62000c1e1100 */
[----:B------:R-:W-:-:S02]  /*03c0*/  R2UR UR15, R39 ;  /* 0x00000000270f72ca */ /* 0x000fc400000e0000 */
[----:B------:R-:W-:Y:S01]  /*03d0*/  LEA.HI.X R3, R6, UR37, R3, 0x2, P0 ;  /* 0x0000002506037c11 */ /* 0x000fe200080f1403 */
[----:B------:R-:W5:Y:S01]  /*03e0*/  LDG.E.U8 R9, desc[UR4][R4.64] ;  /* 0x0000000404097981 */ /* 0x000f62000c1e1100 */
[C---:B------:R-:W-:Y:S02]  /*03f0*/  R2UR UR16, R38.reuse ;  /* 0x00000000261072ca */ /* 0x040fe400000e0000 */
[C---:B------:R-:W-:Y:S01]  /*0400*/  R2UR UR17, R39.reuse ;  /* 0x00000000271172ca */ /* 0x040fe200000e0000 */
[----:B------:R-:W5:Y:S01]  /*0410*/  LDG.E R6, desc[UR4][R2.64] ;  /* 0x0000000402067981 */ /* 0x000f62000c1e1900 */
[C---:B------:R-:W-:Y:S02]  /*0420*/  R2UR UR24, R38.reuse ;  /* 0x00000000261872ca */ /* 0x040fe400000e0000 */
[----:B------:R-:W-:Y:S01]  /*0430*/  R2UR UR25, R39 ;  /* 0x00000000271972ca */ /* 0x000fe200000e0000 */
[----:B------:R-:W5:Y:S01]  /*0440*/  LDG.E.U8 R15, desc[UR20][R4.64+0xc0] ;  /* 0x0000c014040f7981 */ /* 0x000f62000c1e1100 */
[----:B------:R-:W-:-:S02]  /*0450*/  R2UR UR22, R38 ;  /* 0x00000000261672ca */ /* 0x000fc400000e0000 */
[C---:B------:R-:W-:Y:S01]  /*0460*/  R2UR UR23, R39.reuse ;  /* 0x00000000271772ca */ /* 0x040fe200000e0000 */
[----:B------:R-:W5:Y:S01]  /*0470*/  LDG.E R8, desc[UR6][R2.64+0x80] ;  /* 0x0000800602087981 */ /* 0x000f62000c1e1900 */
        /* <DEDUP_REMOVED lines=8> */
[----:B------:R-:W5:Y:S01]  /*0500*/  LDG.E.U8 R17, desc[UR24][R4.64+0xe0] ;  /* 0x0000e01804117981 */ /* 0x000f62000c1e1100 */
[C---:B------:R-:W-:Y:S02]  /*0510*/  R2UR UR12, R38.reuse ;  /* 0x00000000260c72ca */ /* 0x040fe400000e0000 */
[----:B------:R-:W-:Y:S01]  /*0520*/  R2UR UR13, R39 ;  /* 0x00000000270d72ca */ /* 0x000fe200000e0000 */
[----:B------:R-:W5:Y:S04]  /*0530*/  LDG.E R26, desc[UR22][R2.64+0x380] ;  /* 0x00038016021a7981 */ /* 0x000f68000c1e1900 */
[----:B------:R-:W5:Y:S01]  /*0540*/  LDG.E R16, desc[UR8][R2.64+0x100] ;  /* 0x0001000802107981 */ /* 0x000f62000c1e1900 */
[----:B------:R-:W-:-:S03]  /*0550*/  R2UR UR26, R38 ;  /* 0x00000000261a72ca */ /* 0x000fc600000e0000 */
[----:B------:R-:W5:Y:S01]  /*0560*/  LDG.E R30, desc[UR6][R2.64+0x480] ;  /* 0x00048006021e7981 */ /* 0x000f62000c1e1900 */
[----:B------:R-:W-:-:S03]  /*0570*/  R2UR UR27, R39 ;  /* 0x00000000271b72ca */ /* 0x000fc600000e0000 */
[----:B------:R-:W5:Y:S04]  /*0580*/  LDG.E R18, desc[UR10][R2.64+0x180] ;  /* 0x0001800a02127981 */ /* 0x000f68000c1e1900 */
[----:B------:R-:W5:Y:S04]  /*0590*/  LDG.E.U8 R21, desc[UR28][R4.64+0x120] ;  /* 0x0001201c04157981 */ /* 0x000f68000c1e1100 */
[----:B------:R-:W5:Y:S04]  /*05a0*/  LDG.E R24, desc[UR18][R2.64+0x300] ;  /* 0x0003001202187981 */ /* 0x000f68000c1e1900 */
[----:B------:R-:W5:Y:S04]  /*05b0*/  LDG.E R20, desc[UR12][R2.64+0x200] ;  /* 0x0002000c02147981 */ /* 0x000f68000c1e1900 */
[----:B------:R-:W5:Y:S04]  /*05c0*/  LDG.E R32, desc[UR4][R2.64+0x500] ;  /* 0x0005000402207981 */ /* 0x000f68000c1e1900 */
[----:B------:R-:W5:Y:S04]  /*05d0*/  LDG.E.U8 R23, desc[UR16][R4.64+0x140] ;  /* 0x0001401004177981 */ /* 0x000f68000c1e1100 */
[----:B------:R-:W5:Y:S04]  /*05e0*/  LDG.E R28, desc[UR4][R2.64+0x400] ;  /* 0x00040004021c7981 */ /* 0x000f68000c1e1900 */
[----:B------:R-:W5:Y:S04]  /*05f0*/  LDG.E R34, desc[UR6][R2.64+0x580] ;  /* 0x0005800602227981 */ /* 0x000f68000c1e1900 */
[----:B------:R-:W5:Y:S04]  /*0600*/  LDG.E.U8 R25, desc[UR20][R4.64+0x160] ;  /* 0x0001601404197981 */ /* 0x000f68000c1e1100 */
[----:B------:R-:W5:Y:S04]  /*0610*/  LDG.E.U8 R19, desc[UR26][R4.64+0x100] ;  /* 0x0001001a04137981 */ /* 0x000f68000c1e1100 */
[----:B------:R-:W5:Y:S04]  /*0620*/  LDG.E.U8 R13, desc[UR8][R4.64+0x240] ;  /* 0x00024008040d7981 */ /* 0x000f68000c1e1100 */
[----:B------:R-:W5:Y:S04]  /*0630*/  LDG.E R14, desc[UR4][R2.64+0x600] ;  /* 0x00060004020e7981 */ /* 0x000f68000c1e1900 */
[----:B------:R-:W5:Y:S04]  /*0640*/  LDG.E R12, desc[UR6][R2.64+0x680] ;  /* 0x00068006020c7981 */ /* 0x000f68000c1e1900 */
[----:B------:R-:W5:Y:S04]  /*0650*/  LDG.E.U8 R29, desc[UR10][R4.64+0x1a0] ;  /* 0x0001a00a041d7981 */ /* 0x000f68000c1e1100 */
[----:B------:R-:W5:Y:S04]  /*0660*/  LDG.E.U8 R27, desc[UR8][R4.64+0x180] ;  /* 0x00018008041b7981 */ /* 0x000f68000c1e1100 */
[----:B------:R-:W5:Y:S04]  /*0670*/  LDG.E.U8 R31, desc[UR12][R4.64+0x1c0] ;  /* 0x0001c00c041f7981 */ /* 0x000f68000c1e1100 */
[----:B------:R-:W5:Y:S04]  /*0680*/  LDG.E.U8 R35, desc[UR8][R4.64+0x200] ;  /* 0x0002000804237981 */ /* 0x000f68000c1e1100 */
[----:B------:R-:W5:Y:S04]  /*0690*/  LDG.E.U8 R33, desc[UR14][R4.64+0x1e0] ;  /* 0x0001e00e04217981 */ /* 0x000f68000c1e1100 */
[----:B------:R-:W5:Y:S04]  /*06a0*/  LDG.E.U8 R36, desc[UR10][R4.64+0x220] ;  /* 0x0002200a04247981 */ /* 0x000f68000c1e1100 */
[----:B------:R-:W5:Y:S04]  /*06b0*/  LDG.E R50, desc[UR6][R2.64+0xe00] ;  /* 0x000e000602327981 */ /* 0x000f68000c1e1900 */
[----:B------:R-:W5:Y:S04]  /*06c0*/  LDG.E R52, desc[UR14][R2.64+0xe80] ;  /* 0x000e800e02347981 */ /* 0x000f68000c1e1900 */
[----:B------:R-:W5:Y:S01]  /*06d0*/  LDG.E R54, desc[UR4][R2.64+0xf00] ;  /* 0x000f000402367981 */ /* 0x000f62000c1e1900 */
[----:B--2---:R-:W-:-:S02]  /*06e0*/  ISETP.NE.AND P5, PT, R10, RZ, PT ;  /* 0x000000ff0a00720c */ /* 0x004fc40003fa5270 */
[----:B---3--:R-:W-:Y:S02]  /*06f0*/  ISETP.NE.AND P6, PT, R11, RZ, PT ;  /* 0x000000ff0b00720c */ /* 0x008fe40003fc5270 */
[----:B------:R-:W1:Y:S01]  /*0700*/  LDC.64 R10, c[0x0][0x398] ;  /* 0x0000e600ff0a7b82 */ /* 0x000e620000000a00 */
[----:B----4-:R-:W-:Y:S02]  /*0710*/  ISETP.NE.AND P3, PT, R0, RZ, PT ;  /* 0x000000ff0000720c */ /* 0x010fe40003f65270 */
[----:B------:R-:W2:Y:S01]  /*0720*/  LDG.E.U8 R0, desc[UR12][R4.64+0x280] ;  /* 0x0002800c04007981 */ /* 0x000ea2000c1e1100 */
[----:B-----5:R-:W-:Y:S02]  /*0730*/  ISETP.NE.AND P4, PT, R7, RZ, PT ;  /* 0x000000ff0700720c */ /* 0x020fe40003f85270 */
[----:B------:R-:W-:Y:S02]  /*0740*/  ISETP.NE.AND P2, PT, R9, RZ, PT ;  /* 0x000000ff0900720c */ /* 0x000fe40003f45270 */
[----:B------:R-:W3:Y:S01]  /*0750*/  LDG.E.U8 R9, desc[UR10][R4.64+0x260] ;  /* 0x0002600a04097981 */ /* 0x000ee2000c1e1100 */
[----:B------:R-:W-:Y:S01]  /*0760*/  ISETP.NE.AND P1, PT, R15, RZ, PT ;  /* 0x000000ff0f00720c */ /* 0x000fe20003f25270 */
[-C--:B-1----:R-:W-:Y:S01]  /*0770*/  FMUL R7, R6, R11.reuse ;  /* 0x0000000b06077220 */ /* 0x082fe20000400000 */
[----:B------:R-:W-:-:S04]  /*0780*/  FMUL R15, R8, R11 ;  /* 0x0000000b080f7220 */ /* 0x000fc80000400000 */
[-C--:B------:R-:W-:Y:S02]  /*0790*/  FSEL R8, R7, R10.reuse, P2 ;  /* 0x0000000a07087208 */ /* 0x080fe40001000000 */
[-C--:B------:R-:W-:Y:S01]  /*07a0*/  FSEL R7, R15, R10.reuse, P3 ;  /* 0x0000000a0f077208 */ /* 0x080fe20001800000 */
[-C--:B------:R-:W-:Y:S01]  /*07b0*/  FMUL R15, R22, R11.reuse ;  /* 0x0000000b160f7220 */ /* 0x080fe20000400000 */
[----:B------:R-:W-:Y:S01]  /*07c0*/  ISETP.NE.AND P0, PT, R37, RZ, PT ;  /* 0x000000ff2500720c */ /* 0x000fe20003f05270 */
[----:B------:R-:W4:Y:S01]  /*07d0*/  LDG.E R22, desc[UR4][R2.64+0x700] ;  /* 0x0007000402167981 */ /* 0x000f22000c1e1900 */
[----:B------:R-:W-:Y:S02]  /*07e0*/  ISETP.NE.AND P2, PT, R17, RZ, PT ;  /* 0x000000ff1100720c */ /* 0x000fe40003f45270 */
[----:B------:R-:W-:Y:S01]  /*07f0*/  FSEL R42, R15, R10, P0 ;  /* 0x0000000a0f2a7208 */ /* 0x000fe20000000000 */
[-C--:B------:R-:W-:Y:S02]  /*0800*/  FMUL R15, R26, R11.reuse ;  /* 0x0000000b1a0f7220 */ /* 0x080fe40000400000 */
[----:B------:R-:W5:Y:S01]  /*0810*/  LDG.E R26, desc[UR8][R2.64+0x800] ;  /* 0x00080008021a7981 */ /* 0x000f62000c1e1900 */
[----:B------:R-:W-:-:S02]  /*0820*/  FMUL R17, R16, R11 ;  /* 0x0000000b10117220 */ /* 0x000fc40000400000 */
[-C--:B------:R-:W-:Y:S01]  /*0830*/  FSEL R6, R15, R10.reuse, P2 ;  /* 0x0000000a0f067208 */ /* 0x080fe20001000000 */
[-C--:B------:R-:W-:Y:S02]  /*0840*/  FMUL R15, R30, R11.reuse ;  /* 0x0000000b1e0f7220 */ /* 0x080fe40000400000 */
[-C--:B------:R-:W-:Y:S01]  /*0850*/  FSEL R48, R17, R10.reuse, P4 ;  /* 0x0000000a11307208 */ /* 0x080fe20002000000 */
[----:B------:R-:W5:Y:S01]  /*0860*/  LDG.E R30, desc[UR10][R2.64+0x900] ;  /* 0x0009000a021e7981 */ /* 0x000f62000c1e1900 */
[-C--:B------:R-:W-:Y:S01]  /*0870*/  FMUL R47, R18, R11.reuse ;  /* 0x0000000b122f7220 */ /* 0x080fe20000400000 */
[----:B------:R-:W-:Y:S02]  /*0880*/  ISETP.NE.AND P4, PT, R21, RZ, PT ;  /* 0x000000ff1500720c */ /* 0x000fe40003f85270 */
[----:B------:R-:W5:Y:S01]  /*0890*/  LDG.E.U8 R21, desc[UR10][R4.64+0x2a0] ;  /* 0x0002a00a04157981 */ /* 0x000f62000c1e1100 */
[----:B------:R-:W-:Y:S01]  /*08a0*/  FMUL R17, R24, R11 ;  /* 0x0000000b18117220 */ /* 0x000fe20000400000 */
[----:B------:R-:W-:-:S02]  /*08b0*/  FSEL R18, R15, R10, P4 ;  /* 0x0000000a0f127208 */ /* 0x000fc40002000000 */
[----:B------:R-:W5:Y:S01]  /*08c0*/  LDG.E R24, desc[UR6][R2.64+0x780] ;  /* 0x0007800602187981 */ /* 0x000f62000c1e1900 */
[-C--:B------:R-:W-:Y:S01]  /*08d0*/  FMUL R41, R20, R11.reuse ;  /* 0x0000000b14297220 */ /* 0x080fe20000400000 */
[-C--:B------:R-:W-:Y:S01]  /*08e0*/  FSEL R47, R47, R10.reuse, P5 ;  /* 0x0000000a2f2f7208 */ /* 0x080fe20002800000 */
[-C--:B------:R-:W-:Y:S01]  /*08f0*/  FMUL R15, R32, R11.reuse ;  /* 0x0000000b200f7220 */ /* 0x080fe20000400000 */
[-C--:B------:R-:W-:Y:S01]  /*0900*/  FSEL R40, R17, R10.reuse, P1 ;  /* 0x0000000a11287208 */ /* 0x080fe20000800000 */
[----:B------:R-:W5:Y:S01]  /*0910*/  LDG.E R32, desc[UR10][R2.64+0xd00] ;  /* 0x000d000a02207981 */ /* 0x000f62000c1e1900 */
[----:B------:R-:W-:Y:S02]  /*0920*/  ISETP.NE.AND P5, PT, R23, RZ, PT ;  /* 0x000000ff1700720c */ /* 0x000fe40003fa5270 */
[-C--:B------:R-:W-:Y:S01]  /*0930*/  FSEL R41, R41, R10.reuse, P6 ;  /* 0x0000000a29297208 */ /* 0x080fe20003000000 */
[----:B------:R-:W5:Y:S01]  /*0940*/  LDG.E.U8 R23, desc[UR14][R4.64+0x2e0] ;  /* 0x0002e00e04177981 */ /* 0x000f62000c1e1100 */
[----:B------:R-:W-:Y:S01]  /*0950*/  FMUL R37, R28, R11 ;  /* 0x0000000b1c257220 */ /* 0x000fe20000400000 */
[----:B------:R-:W-:-:S02]  /*0960*/  FSEL R16, R15, R10, P5 ;  /* 0x0000000a0f107208 */ /* 0x000fc40002800000 */
[----:B------:R-:W5:Y:S01]  /*0970*/  LDG.E R28, desc[UR4][R2.64+0x880] ;  /* 0x00088004021c7981 */ /* 0x000f62000c1e1900 */
[----:B------:R-:W-:-:S03]  /*0980*/  FMUL R17, R34, R11 ;  /* 0x0000000b22117220 */ /* 0x000fc60000400000 */
[----:B------:R-:W5:Y:S01]  /*0990*/  LDG.E.U8 R15, desc[UR12][R4.64+0x2c0] ;  /* 0x0002c00c040f7981 */ /* 0x000f62000c1e1100 */
[----:B------:R-:W-:-:S03]  /*09a0*/  ISETP.NE.AND P6, PT, R25, RZ, PT ;  /* 0x000000ff1900720c */ /* 0x000fc60003fc5270 */
[----:B------:R-:W5:Y:S01]  /*09b0*/  LDG.E.U8 R25, desc[UR16][R4.64+0x300] ;  /* 0x0003001004197981 */ /* 0x000f62000c1e1100 */
[----:B------:R-:W-:Y:S02]  /*09c0*/  FSEL R17, R17, R10, P6 ;  /* 0x0000000a11117208 */ /* 0x000fe40003000000 */
[----:B------:R-:W-:Y:S02]  /*09d0*/  ISETP.NE.AND P3, PT, R19, RZ, PT ;  /* 0x000000ff1300720c */ /* 0x000fe40003f65270 */
[----:B------:R-:W-:Y:S01]  /*09e0*/  ISETP.NE.AND P6, PT, R13, RZ, PT ;  /* 0x000000ff0d00720c */ /* 0x000fe20003fc5270 */
[-C--:B------:R-:W-:Y:S02]  /*09f0*/  FMUL R13, R14, R11.reuse ;  /* 0x0000000b0e0d7220 */ /* 0x080fe40000400000 */
[----:B------:R-:W5:Y:S01]  /*0a00*/  LDG.E R14, desc[UR4][R2.64+0xa00] ;  /* 0x000a0004020e7981 */ /* 0x000f62000c1e1900 */
[----:B------:R-:W-:-:S03]  /*0a10*/  FMUL R19, R12, R11 ;  /* 0x0000000b0c137220 */ /* 0x000fc60000400000 */
[----:B------:R-:W5:Y:S01]  /*0a20*/  LDG.E R12, desc[UR6][R2.64+0x980] ;  /* 0x00098006020c7981 */ /* 0x000f62000c1e1900 */
[----:B------:R-:W-:Y:S02]  /*0a30*/  ISETP.NE.AND P1, PT, R29, RZ, PT ;  /* 0x000000ff1d00720c */ /* 0x000fe40003f25270 */
[----:B------:R-:W-:Y:S01]  /*0a40*/  ISETP.NE.AND P0, PT, R27, RZ, PT ;  /* 0x000000ff1b00720c */ /* 0x000fe20003f05270 */
[----:B------:R-:W5:Y:S01]  /*0a50*/  LDG.E.U8 R29, desc[UR12][R4.64+0x360] ;  /* 0x0003600c041d7981 */ /* 0x000f62000c1e1100 */
[----:B------:R-:W-:-:S03]  /*0a60*/  FSEL R19, R19, R10, P1 ;  /* 0x0000000a13137208 */ /* 0x000fc60000800000 */
[----:B------:R-:W5:Y:S01]  /*0a70*/  LDG.E.U8 R27, desc[UR18][R4.64+0x320] ;  /* 0x00032012041b7981 */ /* 0x000f62000c1e1100 */
[-C--:B------:R-:W-:Y:S02]  /*0a80*/  FSEL R20, R13, R10.reuse, P0 ;  /* 0x0000000a0d147208 */ /* 0x080fe40000000000 */
[----:B------:R-:W-:Y:S01]  /*0a90*/  ISETP.NE.AND P2, PT, R31, RZ, PT ;  /* 0x000000ff1f00720c */ /* 0x000fe20003f45270 */
[----:B------:R-:W5:Y:S01]  /*0aa0*/  LDG.E.U8 R13, desc[UR10][R4.64+0x340] ;  /* 0x0003400a040d7981 */ /* 0x000f62000c1e1100 */
[----:B------:R-:W-:Y:S02]  /*0ab0*/  ISETP.NE.AND P4, PT, R35, RZ, PT ;  /* 0x000000ff2300720c */ /* 0x000fe40003f85270 */
[----:B------:R-:W-:Y:S01]  /*0ac0*/  FSEL R37, R37, R10, P3 ;  /* 0x0000000a25257208 */ /* 0x000fe20001800000 */
[----:B------:R-:W5:Y:S01]  /*0ad0*/  LDG.E.U8 R31, desc[UR14][R4.64+0x380] ;  /* 0x0003800e041f7981 */ /* 0x000f62000c1e1100 */
[----:B------:R-:W-:Y:S02]  /*0ae0*/  ISETP.NE.AND P3, PT, R33, RZ, PT ;  /* 0x000000ff2100720c */ /* 0x000fe40003f65270 */
[----:B------:R-:W-:Y:S01]  /*0af0*/  ISETP.NE.AND P5, PT, R36, RZ, PT ;  /* 0x000000ff2400720c */ /* 0x000fe20003fa5270 */
[----:B------:R-:W5:Y:S04]  /*0b00*/  LDG.E.U8 R33, desc[UR8][R4.64+0x3a0] ;  /* 0x0003a00804217981 */ /* 0x000f68000c1e1100 */
[----:B------:R-:W5:Y:S01]  /*0b10*/  LDG.E R36, desc[UR12][R2.64+0xd80] ;  /* 0x000d800c02247981 */ /* 0x000f62000c1e1900 */
[----:B--2---:R-:W-:-:S03]  /*0b20*/  ISETP.NE.AND P1, PT, R0, RZ, PT ;  /* 0x000000ff0000720c */ /* 0x004fc60003f25270 */
[----:B------:R-:W2:Y:S01]  /*0b30*/  LDG.E R0, desc[UR8][R2.64+0xa80] ;  /* 0x000a800802007981 */ /* 0x000ea2000c1e1900 */
[----:B---3--:R-:W-:Y:S01]  /*0b40*/  ISETP.NE.AND P0, PT, R9, RZ, PT ;  /* 0x000000ff0900720c */ /* 0x008fe20003f05270 */
[----:B----4-:R-:W-:-:S05]  /*0b50*/  FMUL R9, R22, R11 ;  /* 0x0000000b16097220 */ /* 0x010fca0000400000 */
[-C--:B------:R-:W-:Y:S01]  /*0b60*/  FSEL R22, R9, R10.reuse, P2 ;  /* 0x0000000a09167208 */ /* 0x080fe20001000000 */
[-C--:B-----5:R-:W-:Y:S02]  /*0b70*/  FMUL R9, R26, R11.reuse ;  /* 0x0000000b1a097220 */ /* 0x0a0fe40000400000 */
[----:B------:R-:W3:Y:S01]  /*0b80*/  LDG.E R26, desc[UR4][R2.64+0xb00] ;  /* 0x000b0004021a7981 */ /* 0x000ee2000c1e1900 */
[----:B------:R-:W-:Y:S01]  /*0b90*/  ISETP.NE.AND P2, PT, R21, RZ, PT ;  /* 0x000000ff1500720c */ /* 0x000fe20003f45270 */
[----:B------:R-:W-:Y:S01]  /*0ba0*/  FMUL R21, R24, R11 ;  /* 0x0000000b18157220 */ /* 0x000fe20000400000 */
[----:B------:R-:W-:-:S04]  /*0bb0*/  FSEL R24, R9, R10, P4 ;  /* 0x0000000a09187208 */ /* 0x000fc80002000000 */
[-C--:B------:R-:W-:Y:S02]  /*0bc0*/  FSEL R21, R21, R10.reuse, P3 ;  /* 0x0000000a15157208 */ /* 0x080fe40001800000 */
[----:B------:R-:W-:Y:S01]  /*0bd0*/  ISETP.NE.AND P4, PT, R23, RZ, PT ;  /* 0x000000ff1700720c */ /* 0x000fe20003f85270 */
[-C--:B------:R-:W-:Y:S01]  /*0be0*/  FMUL R23, R28, R11.reuse ;  /* 0x0000000b1c177220 */ /* 0x080fe20000400000 */
[----:B------:R-:W-:Y:S02]  /*0bf0*/  ISETP.NE.AND P3, PT, R15, RZ, PT ;  /* 0x000000ff0f00720c */ /* 0x000fe40003f65270 */
[----:B------:R1:W4:Y:S02]  /*0c00*/  LDG.E.U8 R15, desc[UR10][R4.64+0x3c0] ;  /* 0x0003c00a040f7981 */ /* 0x000324000c1e1100 */
[----:B------:R-:W-:Y:S02]  /*0c10*/  FSEL R23, R23, R10, P5 ;  /* 0x0000000a17177208 */ /* 0x000fe40002800000 */
[----:B------:R-:W-:Y:S01]  /*0c20*/  ISETP.NE.AND P5, PT, R25, RZ, PT ;  /* 0x000000ff1900720c */ /* 0x000fe20003fa5270 */
[----:B------:R-:W5:Y:S01]  /*0c30*/  LDG.E R4, desc[UR6][R2.64+0xb80] ;  /* 0x000b800602047981 */ /* 0x000f62000c1e1900 */
[----:B-1----:R-:W-:-:S03]  /*0c40*/  FMUL R5, R14, R11 ;  /* 0x0000000b0e057220 */ /* 0x002fc60000400000 */
[----:B------:R-:W4:Y:S01]  /*0c50*/  LDG.E R14, desc[UR8][R2.64+0xc80] ;  /* 0x000c8008020e7981 */ /* 0x000f22000c1e1900 */
[----:B------:R-:W-:-:S03]  /*0c60*/  FMUL R25, R12, R11 ;  /* 0x0000000b0c197220 */ /* 0x000fc60000400000 */
[----:B------:R-:W4:Y:S01]  /*0c70*/  LDG.E R12, desc[UR4][R2.64+0xc00] ;  /* 0x000c0004020c7981 */ /* 0x000f22000c1e1900 */
[----:B------:R-:W-:-:S05]  /*0c80*/  FMUL R9, R30, R11 ;  /* 0x0000000b1e097220 */ /* 0x000fca0000400000 */
[-C--:B------:R-:W-:Y:S02]  /*0c90*/  FSEL R28, R9, R10.reuse, P6 ;  /* 0x0000000a091c7208 */ /* 0x080fe40003000000 */
[----:B------:R-:W-:Y:S02]  /*0ca0*/  ISETP.NE.AND P6, PT, R27, RZ, PT ;  /* 0x000000ff1b00720c */ /* 0x000fe40003fc5270 */
[-C--:B------:R-:W-:Y:S02]  /*0cb0*/  FSEL R30, R5, R10.reuse, P1 ;  /* 0x0000000a051e7208 */ /* 0x080fe40000800000 */
[----:B------:R-:W-:Y:S02]  /*0cc0*/  FSEL R25, R25, R10, P0 ;  /* 0x0000000a19197208 */ /* 0x000fe40000000000 */
[----:B------:R-:W-:Y:S02]  /*0cd0*/  ISETP.NE.AND P0, PT, R13, RZ, PT ;  /* 0x000000ff0d00720c */ /* 0x000fe40003f05270 */
[----:B------:R-:W-:Y:S01]  /*0ce0*/  ISETP.NE.AND P1, PT, R29, RZ, PT ;  /* 0x000000ff1d00720c */ /* 0x000fe20003f25270 */
[-C--:B------:R-:W-:Y:S01]  /*0cf0*/  FMUL R29, R50, R11.reuse ;  /* 0x0000000b321d7220 */ /* 0x080fe20000400000 */
[----:B------:R-:W-:Y:S01]  /*0d00*/  UMOV UR4, 0xffffffff ;  /* 0xffffffff00047882 */ /* 0x000fe20000000000 */
[----:B--2---:R-:W-:Y:S01]  /*0d10*/  FMUL R27, R0, R11 ;  /* 0x0000000b001b7220 */ /* 0x004fe20000400000 */
[----:B------:R-:W-:-:S04]  /*0d20*/  FMNMX3 R0, R8, -INF , R7, !PT ;  /* 0xff80000008007876 */ /* 0x000fc80007800007 */
[----:B------:R-:W-:-:S04]  /*0d30*/  FMNMX3 R0, R0, R48, R47, !PT ;  /* 0x0000003000007276 */ /* 0x000fc8000780002f */
[----:B------:R-:W-:-:S04]  /*0d40*/  FMNMX3 R5, R0, R41, R42, !PT ;  /* 0x0000002900057276 */ /* 0x000fc8000780002a */
[----:B------:R-:W-:-:S04]  /*0d50*/  FMNMX3 R5, R5, R40, R6, !PT ;  /* 0x0000002805057276 */ /* 0x000fc80007800006 */
[----:B------:R-:W-:-:S04]  /*0d60*/  FMNMX3 R5, R5, R37, R18, !PT ;  /* 0x0000002505057276 */ /* 0x000fc80007800012 */
[----:B------:R-:W-:-:S04]  /*0d70*/  FMNMX3 R5, R5, R16, R17, !PT ;  /* 0x0000001005057276 */ /* 0x000fc80007800011 */
[----:B------:R-:W-:-:S04]  /*0d80*/  FMNMX3 R5, R5, R20, R19, !PT ;  /* 0x0000001405057276 */ /* 0x000fc80007800013 */
[----:B------:R-:W-:Y:S01]  /*0d90*/  FMNMX3 R5, R5, R22, R21, !PT ;  /* 0x0000001605057276 */ /* 0x000fe20007800015 */
[----:B---3--:R-:W-:-:S03]  /*0da0*/  FMUL R9, R26, R11 ;  /* 0x0000000b1a097220 */ /* 0x008fc60000400000 */
[----:B------:R-:W-:Y:S02]  /*0db0*/  FMNMX3 R5, R5, R24, R23, !PT ;  /* 0x0000001805057276 */ /* 0x000fe40007800017 */
[-C--:B------:R-:W-:Y:S02]  /*0dc0*/  FSEL R34, R9, R10.reuse, P3 ;  /* 0x0000000a09227208 */ /* 0x080fe40001800000 */
[----:B------:R-:W-:Y:S02]  /*0dd0*/  ISETP.NE.AND P3, PT, R33, RZ, PT ;  /* 0x000000ff2100720c */ /* 0x000fe40003f65270 */
[----:B------:R-:W-:Y:S02]  /*0de0*/  FSEL R27, R27, R10, P2 ;  /* 0x0000000a1b1b7208 */ /* 0x000fe40001000000 */
[----:B------:R-:W-:Y:S01]  /*0df0*/  FMNMX3 R5, R5, R28, R25, !PT ;  /* 0x0000001c05057276 */ /* 0x000fe20007800019 */
[----:B------:R-:W-:Y:S01]  /*0e00*/  FMUL R9, R36, R11 ;  /* 0x0000000b24097220 */ /* 0x000fe20000400000 */
[----:B------:R-:W-:-:S02]  /*0e10*/  ISETP.NE.AND P2, PT, R31, RZ, PT ;  /* 0x000000ff1f00720c */ /* 0x000fc40003f45270 */
[----:B------:R-:W-:Y:S01]  /*0e20*/  FMNMX3 R5, R5, R30, R27, !PT ;  /* 0x0000001e05057276 */ /* 0x000fe2000780001b */
[----:B------:R-:W-:Y:S01]  /*0e30*/  FMUL R31, R32, R11 ;  /* 0x0000000b201f7220 */ /* 0x000fe20000400000 */
[----:B------:R-:W-:-:S04]  /*0e40*/  FSEL R32, R9, R10, P1 ;  /* 0x0000000a09207208 */ /* 0x000fc80000800000 */
[-C--:B------:R-:W-:Y:S02]  /*0e50*/  FSEL R31, R31, R10.reuse, P0 ;  /* 0x0000000a1f1f7208 */ /* 0x080fe40000000000 */
[----:B------:R-:W-:Y:S01]  /*0e60*/  FSEL R29, R29, R10, P2 ;  /* 0x0000000a1d1d7208 */ /* 0x000fe20001000000 */
[-C--:B-----5:R-:W-:Y:S01]  /*0e70*/  FMUL R33, R4, R11.reuse ;  /* 0x0000000b04217220 */ /* 0x0a0fe20000400000 */
[----:B----4-:R-:W-:-:S04]  /*0e80*/  FMUL R35, R14, R11 ;  /* 0x0000000b0e237220 */ /* 0x010fc80000400000 */
[-C--:B------:R-:W-:Y:S01]  /*0e90*/  FSEL R33, R33, R10.reuse, P4 ;  /* 0x0000000a21217208 */ /* 0x080fe20002000000 */
[-C--:B------:R-:W-:Y:S01]  /*0ea0*/  FMUL R3, R12, R11.reuse ;  /* 0x0000000b0c037220 */ /* 0x080fe20000400000 */
[----:B------:R-:W-:Y:S02]  /*0eb0*/  ISETP.NE.AND P4, PT, R15, RZ, PT ;  /* 0x000000ff0f00720c */ /* 0x000fe40003f85270 */
[-C--:B------:R-:W-:Y:S02]  /*0ec0*/  FSEL R35, R35, R10.reuse, P6 ;  /* 0x0000000a23237208 */ /* 0x080fe40003000000 */
[----:B------:R-:W-:Y:S02]  /*0ed0*/  FSEL R36, R3, R10, P5 ;  /* 0x0000000a03247208 */ /* 0x000fe40002800000 */
[----:B------:R-:W-:Y:S01]  /*0ee0*/  FMNMX3 R5, R5, R34, R33, !PT ;  /* 0x0000002205057276 */ /* 0x000fe20007800021 */
[----:B------:R-:W-:-:S03]  /*0ef0*/  FMUL R3, R52, R11 ;  /* 0x0000000b34037220 */ /* 0x000fc60000400000 */
[----:B------:R-:W-:Y:S02]  /*0f00*/  FMNMX3 R5, R5, R36, R35, !PT ;  /* 0x0000002405057276 */ /* 0x000fe40007800023 */
[----:B------:R-:W-:Y:S02]  /*0f10*/  FSEL R26, R3, R10, P3 ;  /* 0x0000000a031a7208 */ /* 0x000fe40001800000 */
[----:B------:R-:W-:Y:S01]  /*0f20*/  FMNMX3 R5, R5, R31, R32, !PT ;  /* 0x0000001f05057276 */ /* 0x000fe20007800020 */
[----:B------:R-:W-:-:S03]  /*0f30*/  @P4 FMUL R10, R54, R11 ;  /* 0x0000000b360a4220 */ /* 0x000fc60000400000 */
[----:B------:R-:W-:-:S04]  /*0f40*/  FMNMX3 R5, R5, R29, R26, !PT ;  /* 0x0000001d05057276 */ /* 0x000fc8000780001a */
[----:B------:R-:W-:Y:S01]  /*0f50*/  FMNMX R13, R5, R10, !PT ;  /* 0x0000000a050d7209 */ /* 0x000fe20007800000 */
        /* <DEDUP_REMOVED lines=49> */
[----:B------:R-:W-:Y:S01]  /*1270*/  SHF.L.U32 R3, R3, 0x17, RZ ;  /* 0x0000001703037819 */ /* 0x000fe200000006ff */
[-C--:B------:R-:W-:Y:S01]  /*1280*/  FFMA.SAT R17, R8, R11.reuse, 0.5 ;  /* 0x3f00000008117423 */ /* 0x080fe2000000200b */
[----:B------:R-:W-:Y:S01]  /*1290*/  FFMA R10, R5, 1.4426950216293334961, -R10 ;  /* 0x3fb8aa3b050a7823 */ /* 0x000fe2000000080a */
[C---:B------:R-:W-:Y:S01]  /*12a0*/  FADD R20, R9.reuse, -12583039 ;  /* 0xcb40007f09147421 */ /* 0x040fe20000000000 */
[----:B------:R-:W-:Y:S01]  /*12b0*/  SHF.L.U32 R9, R9, 0x17, RZ ;  /* 0x0000001709097819 */ /* 0x000fe200000006ff */
[-C--:B------:R-:W-:Y:S01]  /*12c0*/  FFMA.RM R17, R17, R12.reuse, 12582913 ;  /* 0x4b40000111117423 */ /* 0x080fe2000000400c */
[----:B------:R-:W-:Y:S01]  /*12d0*/  FFMA R10, R5, 1.925963033500011079e-08, R10 ;  /* 0x32a57060050a7823 */ /* 0x000fe2000000000a */
[C---:B------:R-:W-:Y:S01]  /*12e0*/  FFMA R20, R7.reuse, 1.4426950216293334961, -R20 ;  /* 0x3fb8aa3b07147823 */ /* 0x040fe20000000814 */
[-C--:B------:R-:W-:Y:S01]  /*12f0*/  FFMA.SAT R5, R48, R11.reuse, 0.5 ;  /* 0x3f00000030057423 */ /* 0x080fe2000000200b */
[-C--:B------:R-:W-:Y:S01]  /*1300*/  FFMA.SAT R33, R66, R11.reuse, 0.5 ;  /* 0x3f00000042217423 */ /* 0x080fe2000000200b */
[----:B------:R-:W-:Y:S01]  /*1310*/  FFMA.SAT R37, R74, R11, 0.5 ;  /* 0x3f0000004a257423 */ /* 0x000fe2000000200b */
[----:B------:R-:W-:Y:S01]  /*1320*/  FFMA R7, R7, 1.925963033500011079e-08, R20 ;  /* 0x32a5706007077823 */ /* 0x000fe20000000014 */
[----:B------:R-:W1:Y:S01]  /*1330*/  MUFU.EX2 R10, R10 ;  /* 0x0000000a000a7308 */ /* 0x000e620000000800 */
[-C--:B------:R-:W-:Y:S01]  /*1340*/  FFMA.RM R5, R5, R12.reuse, 12582913 ;  /* 0x4b40000105057423 */ /* 0x080fe2000000400c */
[-C--:B------:R-:W-:Y:S01]  /*1350*/  FFMA.RM R33, R33, R12.reuse, 12582913 ;  /* 0x4b40000121217423 */ /* 0x080fe2000000400c */
[----:B------:R-:W-:-:S04]  /*1360*/  FFMA.RM R37, R37, R12, 12582913 ;  /* 0x4b40000125257423 */ /* 0x000fc8000000400c */
[----:B------:R-:W-:Y:S01]  /*1370*/  FADD R41, R37, -12583039 ;  /* 0xcb40007f25297421 */ /* 0x000fe20000000000 */
[----:B------:R-:W2:Y:S03]  /*1380*/  MUFU.EX2 R20, R7 ;  /* 0x0000000700147308 */ /* 0x000ea60000000800 */
[----:B------:R-:W-:-:S04]  /*1390*/  FFMA R41, R74, 1.4426950216293334961, -R41 ;  /* 0x3fb8aa3b4a297823 */ /* 0x000fc80000000829 */
[----:B------:R-:W-:Y:S01]  /*13a0*/  FFMA R41, R74, 1.925963033500011079e-08, R41 ;  /* 0x32a570604a297823 */ /* 0x000fe20000000029 */
[----:B-1----:R-:W-:Y:S01]  /*13b0*/  FMUL R26, R3, R10 ;  /* 0x0000000a031a7220 */ /* 0x002fe20000400000 */
[C---:B------:R-:W-:Y:S01]  /*13c0*/  FADD R3, R5.reuse, -12583039 ;  /* 0xcb40007f05037421 */ /* 0x040fe20000000000 */
[----:B------:R-:W-:-:S03]  /*13d0*/  SHF.L.U32 R5, R5, 0x17, RZ ;  /* 0x0000001705057819 */ /* 0x000fc600000006ff */
[----:B------:R-:W-:Y:S01]  /*13e0*/  MUFU.EX2 R41, R41 ;  /* 0x0000002900297308 */ /* 0x000fe20000000800 */
[----:B------:R-:W-:Y:S01]  /*13f0*/  FFMA R3, R48, 1.4426950216293334961, -R3 ;  /* 0x3fb8aa3b30037823 */ /* 0x000fe20000000803 */
[----:B--2---:R-:W-:Y:S01]  /*1400*/  FMUL R20, R9, R20 ;  /* 0x0000001409147220 */ /* 0x004fe20000400000 */
[----:B------:R-:W-:Y:S02]  /*1410*/  FFMA.SAT R9, R4, R11, 0.5 ;  /* 0x3f00000004097423 */ /* 0x000fe4000000200b */
[----:B------:R-:W-:Y:S02]  /*1420*/  FFMA R3, R48, 1.925963033500011079e-08, R3 ;  /* 0x32a5706030037823 */ /* 0x000fe40000000003 */
[----:B------:R-:W-:Y:S02]  /*1430*/  FFMA.RM R9, R9, R12, 12582913 ;  /* 0x4b40000109097423 */ /* 0x000fe4000000400c */
[----:B------:R1:W2:Y:S02]  /*1440*/  MUFU.EX2 R10, R3 ;  /* 0x00000003000a7308 */ /* 0x0002a40000000800 */
[C---:B------:R-:W-:Y:S01]  /*1450*/  FADD R7, R9.reuse, -12583039 ;  /* 0xcb40007f09077421 */ /* 0x040fe20000000000 */
[----:B------:R-:W-:-:S03]  /*1460*/  SHF.L.U32 R9, R9, 0x17, RZ ;  /* 0x0000001709097819 */ /* 0x000fc600000006ff */
[----:B------:R-:W-:Y:S01]  /*1470*/  FFMA R7, R4, 1.4426950216293334961, -R7 ;  /* 0x3fb8aa3b04077823 */ /* 0x000fe20000000807 */
[----:B-1----:R-:W-:-:S03]  /*1480*/  FFMA.SAT R3, R42, R11, 0.5 ;  /* 0x3f0000002a037423 */ /* 0x002fc6000000200b */
[----:B------:R-:W-:Y:S01]  /*1490*/  FFMA R7, R4, 1.925963033500011079e-08, R7 ;  /* 0x32a5706004077823 */ /* 0x000fe20000000007 */
[----:B------:R-:W-:-:S03]  /*14a0*/  FFMA.RM R3, R3, R12, 12582913 ;  /* 0x4b40000103037423 */ /* 0x000fc6000000400c */
[----:B------:R1:W3:Y:S01]  /*14b0*/  MUFU.EX2 R22, R7 ;  /* 0x0000000700167308 */ /* 0x0002e20000000800 */
[----:B--2---:R-:W-:Y:S01]  /*14c0*/  FMUL R21, R5, R10 ;  /* 0x0000000a05157220 */ /* 0x004fe20000400000 */
[C---:B------:R-:W-:Y:S01]  /*14d0*/  FADD R5, R17.reuse, -12583039 ;  /* 0xcb40007f11057421 */ /* 0x040fe20000000000 */
[----:B------:R-:W-:-:S03]  /*14e0*/  SHF.L.U32 R17, R17, 0x17, RZ ;  /* 0x0000001711117819 */ /* 0x000fc600000006ff */
[----:B------:R-:W-:Y:S01]  /*14f0*/  FFMA R5, R8, 1.4426950216293334961, -R5 ;  /* 0x3fb8aa3b08057823 */ /* 0x000fe20000000805 */
[----:B-1----:R-:W-:-:S03]  /*1500*/  FFMA.SAT R7, R40, R11, 0.5 ;  /* 0x3f00000028077423 */ /* 0x002fc6000000200b */
[----:B------:R-:W-:Y:S01]  /*1510*/  FFMA R5, R8, 1.925963033500011079e-08, R5 ;  /* 0x32a5706008057823 */ /* 0x000fe20000000005 */
[----:B------:R-:W-:Y:S01]  /*1520*/  SHF.L.U32 R8, R33, 0x17, RZ ;  /* 0x0000001721087819 */ /* 0x000fe200000006ff */
[----:B------:R-:W-:Y:S02]  /*1530*/  FFMA.RM R7, R7, R12, 12582913 ;  /* 0x4b40000107077423 */ /* 0x000fe4000000400c */
[----:B------:R1:W2:Y:S01]  /*1540*/  MUFU.EX2 R4, R5 ;  /* 0x0000000500047308 */ /* 0x0002a20000000800 */
[----:B---3--:R-:W-:Y:S01]  /*1550*/  FMUL R22, R9, R22 ;  /* 0x0000001609167220 */ /* 0x008fe20000400000 */
[C---:B------:R-:W-:Y:S01]  /*1560*/  FADD R9, R3.reuse, -12583039 ;  /* 0xcb40007f03097421 */ /* 0x040fe20000000000 */
[----:B------:R-:W-:-:S03]  /*1570*/  SHF.L.U32 R3, R3, 0x17, RZ ;  /* 0x0000001703037819 */ /* 0x000fc600000006ff */
[C---:B------:R-:W-:Y:S01]  /*1580*/  FFMA R9, R42.reuse, 1.4426950216293334961, -R9 ;  /* 0x3fb8aa3b2a097823 */ /* 0x040fe20000000809 */
[C---:B-1----:R-:W-:Y:S01]  /*1590*/  FADD R5, R7.reuse, -12583039 ;  /* 0xcb40007f07057421 */ /* 0x042fe20000000000 */
[----:B------:R-:W-:Y:S02]  /*15a0*/  SHF.L.U32 R7, R7, 0x17, RZ ;  /* 0x0000001707077819 */ /* 0x000fe400000006ff */
[----:B------:R-:W-:Y:S01]  /*15b0*/  FFMA R9, R42, 1.925963033500011079e-08, R9 ;  /* 0x32a570602a097823 */ /* 0x000fe20000000009 */
[----:B------:R-:W-:-:S03]  /*15c0*/  FFMA R5, R40, 1.4426950216293334961, -R5 ;  /* 0x3fb8aa3b28057823 */ /* 0x000fc60000000805 */
[----:B------:R1:W3:Y:S01]  /*15d0*/  MUFU.EX2 R24, R9 ;  /* 0x0000000900187308 */ /* 0x0002e20000000800 */
[----:B------:R-:W-:Y:S01]  /*15e0*/  FFMA R5, R40, 1.925963033500011079e-08, R5 ;  /* 0x32a5706028057823 */ /* 0x000fe20000000005 */
[----:B--2---:R-:W-:Y:S01]  /*15f0*/  FMUL R23, R17, R4 ;  /* 0x0000000411177220 */ /* 0x004fe20000400000 */
[----:B------:R-:W-:-:S05]  /*1600*/  FFMA.SAT R17, R6, R11, 0.5 ;  /* 0x3f00000006117423 */ /* 0x000fca000000200b */
[----:B------:R2:W4:Y:S01]  /*1610*/  MUFU.EX2 R4, R5 ;  /* 0x0000000500047308 */ /* 0x0005220000000800 */
[----:B------:R-:W-:Y:S01]  /*1620*/  FFMA.RM R17, R17, R12, 12582913 ;  /* 0x4b40000111117423 */ /* 0x000fe2000000400c */
[----:B-1----:R-:W-:-:S04]  /*1630*/  FFMA.SAT R9, R2, R11, 0.5 ;  /* 0x3f00000002097423 */ /* 0x002fc8000000200b */
[----:B------:R-:W-:Y:S01]  /*1640*/  FFMA.RM R9, R9, R12, 12582913 ;  /* 0x4b40000109097423 */ /* 0x000fe2000000400c */
[----:B---3--:R-:W-:Y:S01]  /*1650*/  FMUL R24, R3, R24 ;  /* 0x0000001803187220 */ /* 0x008fe20000400000 */
[C---:B------:R-:W-:Y:S01]  /*1660*/  FADD R3, R17.reuse, -12583039 ;  /* 0xcb40007f11037421 */ /* 0x040fe20000000000 */
[----:B--2---:R-:W-:Y:S01]  /*1670*/  FFMA.SAT R5, R18, R11, 0.5 ;  /* 0x3f00000012057423 */ /* 0x004fe2000000200b */
[----:B------:R-:W-:Y:S02]  /*1680*/  SHF.L.U32 R17, R17, 0x17, RZ ;  /* 0x0000001711117819 */ /* 0x000fe400000006ff */
[C---:B------:R-:W-:Y:S01]  /*1690*/  FFMA R3, R6.reuse, 1.4426950216293334961, -R3 ;  /* 0x3fb8aa3b06037823 */ /* 0x040fe20000000803 */
[----:B------:R-:W-:Y:S01]  /*16a0*/  FFMA.RM R5, R5, R12, 12582913 ;  /* 0x4b40000105057423 */ /* 0x000fe2000000400c */
[----:B----4-:R-:W-:Y:S02]  /*16b0*/  FMUL R25, R7, R4 ;  /* 0x0000000407197220 */ /* 0x010fe40000400000 */
[----:B------:R-:W-:Y:S01]  /*16c0*/  FFMA R3, R6, 1.925963033500011079e-08, R3 ;  /* 0x32a5706006037823 */ /* 0x000fe20000000003 */
[C---:B------:R-:W-:Y:S01]  /*16d0*/  FADD R7, R9.reuse, -12583039 ;  /* 0xcb40007f09077421 */ /* 0x040fe20000000000 */
[----:B------:R-:W-:-:S02]  /*16e0*/  SHF.L.U32 R9, R9, 0x17, RZ ;  /* 0x0000001709097819 */ /* 0x000fc400000006ff */
[----:B------:R1:W2:Y:S01]  /*16f0*/  MUFU.EX2 R32, R3 ;  /* 0x0000000300207308 */ /* 0x0002a20000000800 */
[----:B------:R-:W-:-:S04]  /*1700*/  FFMA R7, R2, 1.4426950216293334961, -R7 ;  /* 0x3fb8aa3b02077823 */ /* 0x000fc80000000807 */
[----:B------:R-:W-:Y:S01]  /*1710*/  FFMA R7, R2, 1.925963033500011079e-08, R7 ;  /* 0x32a5706002077823 */ /* 0x000fe20000000007 */
[----:B-1----:R-:W-:-:S03]  /*1720*/  FADD R3, R5, -12583039 ;  /* 0xcb40007f05037421 */ /* 0x002fc60000000000 */
[----:B------:R1:W3:Y:S01]  /*1730*/  MUFU.EX2 R2, R7 ;  /* 0x0000000700027308 */ /* 0x0002e20000000800 */
[----:B------:R-:W-:Y:S01]  /*1740*/  SHF.L.U32 R5, R5, 0x17, RZ ;  /* 0x0000001705057819 */ /* 0x000fe200000006ff */
[----:B------:R-:W-:-:S04]  /*1750*/  FFMA R3, R18, 1.4426950216293334961, -R3 ;  /* 0x3fb8aa3b12037823 */ /* 0x000fc80000000803 */
[----:B------:R-:W-:Y:S01]  /*1760*/  FFMA R3, R18, 1.925963033500011079e-08, R3 ;  /* 0x32a5706012037823 */ /* 0x000fe20000000003 */
[----:B--2---:R-:W-:Y:S01]  /*1770*/  FMUL R32, R17, R32 ;  /* 0x0000002011207220 */ /* 0x004fe20000400000 */
[-C--:B------:R-:W-:Y:S01]  /*1780*/  FFMA.SAT R17, R16, R11.reuse, 0.5 ;  /* 0x3f00000010117423 */ /* 0x080fe2000000200b */
[-C--:B-1----:R-:W-:Y:S01]  /*1790*/  FFMA.SAT R7, R50, R11.reuse, 0.5 ;  /* 0x3f00000032077423 */ /* 0x082fe2000000200b */
[----:B------:R1:W2:Y:S02]  /*17a0*/  MUFU.EX2 R30, R3 ;  /* 0x00000003001e7308 */ /* 0x0002a40000000800 */
[-C--:B------:R-:W-:Y:S01]  /*17b0*/  FFMA.RM R17, R17, R12.reuse, 12582913 ;  /* 0x4b40000111117423 */ /* 0x080fe2000000400c */
[----:B------:R-:W-:Y:S01]  /*17c0*/  FFMA.RM R7, R7, R12, 12582913 ;  /* 0x4b40000107077423 */ /* 0x000fe2000000400c */
[----:B---3--:R-:W-:Y:S02]  /*17d0*/  FMUL R31, R9, R2 ;  /* 0x00000002091f7220 */ /* 0x008fe40000400000 */
[C---:B------:R-:W-:Y:S01]  /*17e0*/  FADD R9, R17.reuse, -12583039 ;  /* 0xcb40007f11097421 */ /* 0x040fe20000000000 */
[----:B------:R-:W-:Y:S01]  /*17f0*/  SHF.L.U32 R17, R17, 0x17, RZ ;  /* 0x0000001711117819 */ /* 0x000fe200000006ff */
[----:B-1----:R-:W-:-:S02]  /*1800*/  FFMA.SAT R3, R52, R11, 0.5 ;  /* 0x3f00000034037423 */ /* 0x002fc4000000200b */
[C---:B------:R-:W-:Y:S02]  /*1810*/  FFMA R9, R16.reuse, 1.4426950216293334961, -R9 ;  /* 0x3fb8aa3b10097823 */ /* 0x040fe40000000809 */
[----:B------:R-:W-:Y:S02]  /*1820*/  FFMA.RM R3, R3, R12, 12582913 ;  /* 0x4b40000103037423 */ /* 0x000fe4000000400c */
[----:B------:R-:W-:Y:S01]  /*1830*/  FFMA R9, R16, 1.925963033500011079e-08, R9 ;  /* 0x32a5706010097823 */ /* 0x000fe20000000009 */
[----:B--2---:R-:W-:Y:S01]  /*1840*/  FMUL R30, R5, R30 ;  /* 0x0000001e051e7220 */ /* 0x004fe20000400000 */
[C---:B------:R-:W-:Y:S02]  /*1850*/  FADD R5, R7.reuse, -12583039 ;  /* 0xcb40007f07057421 */ /* 0x040fe40000000000 */
[----:B------:R1:W2:Y:S01]  /*1860*/  MUFU.EX2 R2, R9 ;  /* 0x0000000900027308 */ /* 0x0002a20000000800 */
[----:B------:R-:W-:Y:S01]  /*1870*/  SHF.L.U32 R7, R7, 0x17, RZ ;  /* 0x0000001707077819 */ /* 0x000fe200000006ff */
[----:B------:R-:W-:-:S04]  /*1880*/  FFMA R5, R50, 1.4426950216293334961, -R5 ;  /* 0x3fb8aa3b32057823 */ /* 0x000fc80000000805 */
[----:B------:R-:W-:Y:S01]  /*1890*/  FFMA R5, R50, 1.925963033500011079e-08, R5 ;  /* 0x32a5706032057823 */ /* 0x000fe20000000005 */
[C---:B-1----:R-:W-:Y:S01]  /*18a0*/  FADD R9, R3.reuse, -12583039 ;  /* 0xcb40007f03097421 */ /* 0x042fe20000000000 */
[----:B------:R-:W-:Y:S02]  /*18b0*/  SHF.L.U32 R3, R3, 0x17, RZ ;  /* 0x0000001703037819 */ /* 0x000fe400000006ff */
[----:B------:R1:W3:Y:S01]  /*18c0*/  MUFU.EX2 R28, R5 ;  /* 0x00000005001c7308 */ /* 0x0002e20000000800 */
[----:B------:R-:W-:Y:S01]  /*18d0*/  FFMA R9, R52, 1.4426950216293334961, -R9 ;  /* 0x3fb8aa3b34097823 */ /* 0x000fe20000000809 */
[----:B--2---:R-:W-:-:S03]  /*18e0*/  FMUL R29, R17, R2 ;  /* 0x00000002111d7220 */ /* 0x004fc60000400000 */
[----:B------:R-:W-:Y:S01]  /*18f0*/  FFMA R9, R52, 1.925963033500011079e-08, R9 ;  /* 0x32a5706034097823 */ /* 0x000fe20000000009 */
[-C--:B------:R-:W-:Y:S01]  /*1900*/  FFMA.SAT R17, R54, R11.reuse, 0.5 ;  /* 0x3f00000036117423 */ /* 0x080fe2000000200b */
[-C--:B-1----:R-:W-:Y:S02]  /*1910*/  FFMA.SAT R5, R56, R11.reuse, 0.5 ;  /* 0x3f00000038057423 */ /* 0x082fe4000000200b */
[----:B------:R1:W2:Y:S01]  /*1920*/  MUFU.EX2 R2, R9 ;  /* 0x0000000900027308 */ /* 0x0002a20000000800 */
        /* <DEDUP_REMOVED lines=27> */
[----:B------:R-:W-:Y:S01]  /*1ae0*/  FADD R5, R4, -12583039 ;  /* 0xcb40007f04057421 */ /* 0x000fe20000000000 */
[----:B-1----:R-:W-:Y:S01]  /*1af0*/  FFMA.SAT R7, R64, R11, 0.5 ;  /* 0x3f00000040077423 */ /* 0x002fe2000000200b */
[----:B------:R-:W-:-:S02]  /*1b00*/  SHF.L.U32 R4, R4, 0x17, RZ ;  /* 0x0000001704047819 */ /* 0x000fc400000006ff */
[----:B------:R-:W-:Y:S01]  /*1b10*/  FFMA R5, R60, 1.4426950216293334961, -R5 ;  /* 0x3fb8aa3b3c057823 */ /* 0x000fe20000000805 */
[----:B------:R-:W-:-:S03]  /*1b20*/  FFMA.RM R7, R7, R12, 12582913 ;  /* 0x4b40000107077423 */ /* 0x000fc6000000400c */
[----:B------:R-:W-:Y:S01]  /*1b30*/  FFMA R5, R60, 1.925963033500011079e-08, R5 ;  /* 0x32a570603c057823 */ /* 0x000fe20000000005 */
[----:B--2---:R-:W-:Y:S01]  /*1b40*/  FMUL R17, R9, R2 ;  /* 0x0000000209117220 */ /* 0x004fe20000400000 */
[C---:B------:R-:W-:Y:S01]  /*1b50*/  FADD R9, R3.reuse, -12583039 ;  /* 0xcb40007f03097421 */ /* 0x040fe20000000000 */
[----:B------:R-:W-:-:S03]  /*1b60*/  SHF.L.U32 R3, R3, 0x17, RZ ;  /* 0x0000001703037819 */ /* 0x000fc600000006ff */
[C---:B------:R-:W-:Y:S01]  /*1b70*/  FFMA R9, R62.reuse, 1.4426950216293334961, -R9 ;  /* 0x3fb8aa3b3e097823 */ /* 0x040fe20000000809 */
[----:B------:R-:W1:Y:S03]  /*1b80*/  MUFU.EX2 R5, R5 ;  /* 0x0000000500057308 */ /* 0x000e660000000800 */
[----:B------:R-:W-:-:S05]  /*1b90*/  FFMA R9, R62, 1.925963033500011079e-08, R9 ;  /* 0x32a570603e097823 */ /* 0x000fca0000000009 */
[----:B------:R2:W3:Y:S01]  /*1ba0*/  MUFU.EX2 R10, R9 ;  /* 0x00000009000a7308 */ /* 0x0004e20000000800 */
[----:B-1----:R-:W-:Y:S01]  /*1bb0*/  FMUL R16, R4, R5 ;  /* 0x0000000504107220 */ /* 0x002fe20000400000 */
[C---:B------:R-:W-:Y:S01]  /*1bc0*/  FADD R5, R7.reuse, -12583039 ;  /* 0xcb40007f07057421 */ /* 0x040fe20000000000 */
[-C--:B--2---:R-:W-:Y:S01]  /*1bd0*/  FFMA.SAT R9, R68, R11.reuse, 0.5 ;  /* 0x3f00000044097423 */ /* 0x084fe2000000200b */
[----:B------:R-:W-:Y:S02]  /*1be0*/  SHF.L.U32 R7, R7, 0x17, RZ ;  /* 0x0000001707077819 */ /* 0x000fe400000006ff */
[C---:B------:R-:W-:Y:S01]  /*1bf0*/  FFMA R5, R64.reuse, 1.4426950216293334961, -R5 ;  /* 0x3fb8aa3b40057823 */ /* 0x040fe20000000805 */
[----:B------:R-:W-:Y:S01]  /*1c00*/  FFMA.RM R4, R9, R12, 12582913 ;  /* 0x4b40000109047423 */ /* 0x000fe2000000400c */
[----:B---3--:R-:W-:Y:S01]  /*1c10*/  FMUL R10, R3, R10 ;  /* 0x0000000a030a7220 */ /* 0x008fe20000400000 */
[----:B------:R-:W-:Y:S01]  /*1c20*/  FADD R3, R33, -12583039 ;  /* 0xcb40007f21037421 */ /* 0x000fe20000000000 */
[----:B------:R-:W-:Y:S01]  /*1c30*/  FFMA R5, R64, 1.925963033500011079e-08, R5 ;  /* 0x32a5706040057823 */ /* 0x000fe20000000005 */
[----:B------:R-:W-:-:S02]  /*1c40*/  FFMA.SAT R33, R72, R11, 0.5 ;  /* 0x3f00000048217423 */ /* 0x000fc4000000200b */
[C---:B------:R-:W-:Y:S01]  /*1c50*/  FFMA R3, R66.reuse, 1.4426950216293334961, -R3 ;  /* 0x3fb8aa3b42037823 */ /* 0x040fe20000000803 */
[----:B------:R1:W2:Y:S01]  /*1c60*/  MUFU.EX2 R2, R5 ;  /* 0x0000000500027308 */ /* 0x0002a20000000800 */
[----:B------:R-:W-:Y:S02]  /*1c70*/  FFMA.RM R33, R33, R12, 12582913 ;  /* 0x4b40000121217423 */ /* 0x000fe4000000400c */
[----:B------:R-:W-:Y:S02]  /*1c80*/  FFMA R3, R66, 1.925963033500011079e-08, R3 ;  /* 0x32a5706042037823 */ /* 0x000fe40000000003 */
[----:B------:R-:W-:-:S04]  /*1c90*/  FADD R35, R33, -12583039 ;  /* 0xcb40007f21237421 */ /* 0x000fc80000000000 */
[----:B------:R-:W3:Y:S01]  /*1ca0*/  MUFU.EX2 R3, R3 ;  /* 0x0000000300037308 */ /* 0x000ee20000000800 */
[----:B-1----:R-:W-:Y:S01]  /*1cb0*/  FFMA.SAT R5, R70, R11, 0.5 ;  /* 0x3f00000046057423 */ /* 0x002fe2000000200b */
[----:B------:R-:W-:-:S03]  /*1cc0*/  FFMA R35, R72, 1.4426950216293334961, -R35 ;  /* 0x3fb8aa3b48237823 */ /* 0x000fc60000000823 */
[----:B------:R-:W-:Y:S01]  /*1cd0*/  FFMA.RM R5, R5, R12, 12582913 ;  /* 0x4b40000105057423 */ /* 0x000fe2000000400c */
[----:B------:R-:W-:Y:S01]  /*1ce0*/  FFMA R35, R72, 1.925963033500011079e-08, R35 ;  /* 0x32a5706048237823 */ /* 0x000fe20000000023 */
[----:B--2---:R-:W-:Y:S01]  /*1cf0*/  FMUL R9, R7, R2 ;  /* 0x0000000207097220 */ /* 0x004fe20000400000 */
[C---:B------:R-:W-:Y:S01]  /*1d00*/  FADD R7, R4.reuse, -12583039 ;  /* 0xcb40007f04077421 */ /* 0x040fe20000000000 */
[----:B------:R-:W-:Y:S01]  /*1d10*/  SHF.L.U32 R4, R4, 0x17, RZ ;  /* 0x0000001704047819 */ /* 0x000fe200000006ff */
[----:B------:R1:W-:Y:S02]  /*1d20*/  MUFU.EX2 R2, R35 ;  /* 0x0000002300027308 */ /* 0x0003e40000000800 */
[----:B------:R-:W-:Y:S01]  /*1d30*/  FFMA R7, R68, 1.4426950216293334961, -R7 ;  /* 0x3fb8aa3b44077823 */ /* 0x000fe20000000807 */
[----:B---3--:R-:W-:Y:S01]  /*1d40*/  FMUL R8, R8, R3 ;  /* 0x0000000308087220 */ /* 0x008fe20000400000 */
[C---:B------:R-:W-:Y:S02]  /*1d50*/  FADD R3, R5.reuse, -12583039 ;  /* 0xcb40007f05037421 */ /* 0x040fe40000000000 */
[----:B------:R-:W-:Y:S01]  /*1d60*/  FFMA R68, R68, 1.925963033500011079e-08, R7 ;  /* 0x32a5706044447823 */ /* 0x000fe20000000007 */
[----:B------:R-:W-:Y:S01]  /*1d70*/  SHF.L.U32 R5, R5, 0x17, RZ ;  /* 0x0000001705057819 */ /* 0x000fe200000006ff */
[----:B-1----:R-:W-:Y:S01]  /*1d80*/  FFMA.SAT R35, R76, R11, 0.5 ;  /* 0x3f0000004c237423 */ /* 0x002fe2000000200b */
[C---:B------:R-:W-:Y:S01]  /*1d90*/  FFMA R3, R70.reuse, 1.4426950216293334961, -R3 ;  /* 0x3fb8aa3b46037823 */ /* 0x040fe20000000803 */
[----:B------:R-:W1:Y:S02]  /*1da0*/  MUFU.EX2 R7, R68 ;  /* 0x0000004400077308 */ /* 0x000e640000000800 */
[----:B------:R-:W-:Y:S01]  /*1db0*/  FFMA.RM R35, R35, R12, 12582913 ;  /* 0x4b40000123237423 */ /* 0x000fe2000000400c */
[----:B------:R-:W-:-:S05]  /*1dc0*/  FFMA R3, R70, 1.925963033500011079e-08, R3 ;  /* 0x32a5706046037823 */ /* 0x000fca0000000003 */
[----:B------:R2:W3:Y:S02]  /*1dd0*/  MUFU.EX2 R6, R3 ;  /* 0x0000000300067308 */ /* 0x0004e40000000800 */
[----:B--2---:R-:W-:Y:S01]  /*1de0*/  FFMA.SAT R3, R36, R11, 0.5 ;  /* 0x3f00000024037423 */ /* 0x004fe2000000200b */
[----:B-1----:R-:W-:Y:S01]  /*1df0*/  FMUL R7, R4, R7 ;  /* 0x0000000704077220 */ /* 0x002fe20000400000 */
[----:B------:R-:W-:Y:S01]  /*1e00*/  SHF.L.U32 R4, R37, 0x17, RZ ;  /* 0x0000001725047819 */ /* 0x000fe200000006ff */
[----:B------:R-:W-:Y:S01]  /*1e10*/  FADD R37, R35, -12583039 ;  /* 0xcb40007f23257421 */ /* 0x000fe20000000000 */
[----:B------:R-:W-:-:S03]  /*1e20*/  FFMA.RM R3, R3, R12, 12582913 ;  /* 0x4b40000103037423 */ /* 0x000fc6000000400c */
[----:B------:R-:W-:Y:S01]  /*1e30*/  FMUL R4, R4, R41 ;  /* 0x0000002904047220 */ /* 0x000fe20000400000 */
[----:B---3--:R-:W-:Y:S01]  /*1e40*/  FMUL R6, R5, R6 ;  /* 0x0000000605067220 */ /* 0x008fe20000400000 */
[----:B------:R-:W-:Y:S01]  /*1e50*/  SHF.L.U32 R5, R33, 0x17, RZ ;  /* 0x0000001721057819 */ /* 0x000fe200000006ff */
[----:B------:R-:W-:Y:S01]  /*1e60*/  FADD R33, R3, -12583039 ;  /* 0xcb40007f03217421 */ /* 0x000fe20000000000 */
[----:B------:R-:W-:Y:S01]  /*1e70*/  FFMA.SAT R41, R13, R11, 0.5 ;  /* 0x3f0000000d297423 */ /* 0x000fe2000000200b */
[----:B------:R-:W-:Y:S01]  /*1e80*/  FFMA R37, R76, 1.4426950216293334961, -R37 ;  /* 0x3fb8aa3b4c257823 */ /* 0x000fe20000000825 */
[----:B------:R-:W-:Y:S01]  /*1e90*/  SHF.L.U32 R3, R3, 0x17, RZ ;  /* 0x0000001703037819 */ /* 0x000fe200000006ff */
[----:B------:R-:W-:Y:S01]  /*1ea0*/  FFMA R33, R36, 1.4426950216293334961, -R33 ;  /* 0x3fb8aa3b24217823 */ /* 0x000fe20000000821 */
[----:B------:R-:W-:Y:S01]  /*1eb0*/  FFMA.RM R41, R41, R12, 12582913 ;  /* 0x4b40000129297423 */ /* 0x000fe2000000400c */
[----:B------:R-:W-:Y:S01]  /*1ec0*/  FMUL R5, R5, R2 ;  /* 0x0000000205057220 */ /* 0x000fe20000400000 */
[----:B------:R-:W-:Y:S01]  /*1ed0*/  FFMA R37, R76, 1.925963033500011079e-08, R37 ;  /* 0x32a570604c257823 */ /* 0x000fe20000000025 */
[----:B------:R-:W-:Y:S01]  /*1ee0*/  FFMA R33, R36, 1.925963033500011079e-08, R33 ;  /* 0x32a5706024217823 */ /* 0x000fe20000000021 */
[----:B------:R-:W-:-:S03]  /*1ef0*/  FADD R36, R41, -12583039 ;  /* 0xcb40007f29247421 */ /* 0x000fc60000000000 */
[----:B------:R-:W1:Y:S01]  /*1f00*/  MUFU.EX2 R2, R33 ;  /* 0x0000002100027308 */ /* 0x000e620000000800 */
[----:B------:R-:W-:-:S04]  /*1f10*/  FFMA R36, R13, 1.4426950216293334961, -R36 ;  /* 0x3fb8aa3b0d247823 */ /* 0x000fc80000000824 */
[----:B------:R-:W-:Y:S01]  /*1f20*/  FFMA R36, R13, 1.925963033500011079e-08, R36 ;  /* 0x32a570600d247823 */ /* 0x000fe20000000024 */
[----:B------:R-:W-:Y:S02]  /*1f30*/  FFMA.SAT R13, R0, R11, 0.5 ;  /* 0x3f000000000d7423 */ /* 0x000fe4000000200b */
[----:B------:R-:W2:Y:S02]  /*1f40*/  MUFU.EX2 R37, R37 ;  /* 0x0000002500257308 */ /* 0x000ea40000000800 */
[----:B------:R-:W-:-:S06]  /*1f50*/  FFMA.RM R13, R13, R12, 12582913 ;  /* 0x4b4000010d0d7423 */ /* 0x000fcc000000400c */
[----:B------:R-:W3:Y:S01]  /*1f60*/  MUFU.EX2 R33, R36 ;  /* 0x0000002400217308 */ /* 0x000ee20000000800 */
[----:B-1----:R-:W-:Y:S01]  /*1f70*/  FMUL R3, R3, R2 ;  /* 0x0000000203037220 */ /* 0x002fe20000400000 */
[----:B------:R-:W-:Y:S01]  /*1f80*/  SHF.L.U32 R2, R35, 0x17, RZ ;  /* 0x0000001723027819 */ /* 0x000fe200000006ff */
[C---:B------:R-:W-:Y:S01]  /*1f90*/  FADD R35, R13.reuse, -12583039 ;  /* 0xcb40007f0d237421 */ /* 0x040fe20000000000 */
[----:B------:R-:W-:-:S03]  /*1fa0*/  SHF.L.U32 R13, R13, 0x17, RZ ;  /* 0x000000170d0d7819 */ /* 0x000fc600000006ff */
[----:B------:R-:W-:Y:S01]  /*1fb0*/  FFMA R35, R0, 1.4426950216293334961, -R35 ;  /* 0x3fb8aa3b00237823 */ /* 0x000fe20000000823 */
[----:B--2---:R-:W-:-:S03]  /*1fc0*/  FMUL R2, R2, R37 ;  /* 0x0000002502027220 */ /* 0x004fc60000400000 */
[----:B------:R-:W-:Y:S01]  /*1fd0*/  FFMA R37, R0, 1.925963033500011079e-08, R35 ;  /* 0x32a5706000257823 */ /* 0x000fe20000000023 */
[-C--:B------:R-:W-:Y:S01]  /*1fe0*/  FFMA.SAT R35, R34, R11.reuse, 0.5 ;  /* 0x3f00000022237423 */ /* 0x080fe2000000200b */
[----:B------:R-:W-:Y:S01]  /*1ff0*/  SHF.L.U32 R0, R41, 0x17, RZ ;  /* 0x0000001729007819 */ /* 0x000fe200000006ff */
[----:B------:R-:W-:Y:S02]  /*2000*/  FFMA.SAT R41, R15, R11, 0.5 ;  /* 0x3f0000000f297423 */ /* 0x000fe4000000200b */
[----:B------:R-:W-:Y:S02]  /*2010*/  FFMA.RM R35, R35, R12, 12582913 ;  /* 0x4b40000123237423 */ /* 0x000fe4000000400c */
[----:B---3--:R-:W-:Y:S02]  /*2020*/  FMUL R0, R0, R33 ;  /* 0x0000002100007220 */ /* 0x008fe40000400000 */
[----:B------:R-:W-:-:S04]  /*2030*/  FADD R33, R35, -12583039 ;  /* 0xcb40007f23217421 */ /* 0x000fc80000000000 */
[----:B------:R-:W-:-:S04]  /*2040*/  FFMA R33, R34, 1.4426950216293334961, -R33 ;  /* 0x3fb8aa3b22217823 */ /* 0x000fc80000000821 */
[----:B------:R-:W-:Y:S01]  /*2050*/  FFMA R40, R34, 1.925963033500011079e-08, R33 ;  /* 0x32a5706022287823 */ /* 0x000fe20000000021 */
[----:B------:R-:W-:Y:S01]  /*2060*/  FFMA.SAT R33, R14, R11, 0.5 ;  /* 0x3f0000000e217423 */ /* 0x000fe2000000200b */
[----:B------:R-:W1:Y:S03]  /*2070*/  MUFU.EX2 R34, R37 ;  /* 0x0000002500227308 */ /* 0x000e660000000800 */
[-C--:B------:R-:W-:Y:S01]  /*2080*/  FFMA.RM R11, R33, R12.reuse, 12582913 ;  /* 0x4b400001210b7423 */ /* 0x080fe2000000400c */
[----:B------:R-:W-:-:S03]  /*2090*/  FFMA.RM R12, R41, R12, 12582913 ;  /* 0x4b400001290c7423 */ /* 0x000fc6000000400c */
[C---:B------:R-:W-:Y:S01]  /*20a0*/  FADD R33, R11.reuse, -12583039 ;  /* 0xcb40007f0b217421 */ /* 0x040fe20000000000 */
[----:B------:R-:W2:Y:S01]  /*20b0*/  MUFU.EX2 R41, R40 ;  /* 0x0000002800297308 */ /* 0x000ea20000000800 */
[----:B------:R-:W-:Y:S02]  /*20c0*/  SHF.L.U32 R11, R11, 0x17, RZ ;  /* 0x000000170b0b7819 */ /* 0x000fe400000006ff */
[----:B------:R-:W-:-:S04]  /*20d0*/  FFMA R33, R14, 1.4426950216293334961, -R33 ;  /* 0x3fb8aa3b0e217823 */ /* 0x000fc80000000821 */
[----:B------:R-:W-:Y:S01]  /*20e0*/  FFMA R36, R14, 1.925963033500011079e-08, R33 ;  /* 0x32a570600e247823 */ /* 0x000fe20000000021 */
[----:B------:R-:W-:Y:S01]  /*20f0*/  FADD R14, R12, -12583039 ;  /* 0xcb40007f0c0e7421 */ /* 0x000fe20000000000 */
[----:B-1----:R-:W-:Y:S01]  /*2100*/  FMUL R33, R13, R34 ;  /* 0x000000220d217220 */ /* 0x002fe20000400000 */
[----:B------:R-:W-:Y:S02]  /*2110*/  SHF.L.U32 R34, R35, 0x17, RZ ;  /* 0x0000001723227819 */ /* 0x000fe400000006ff */
        /* <DEDUP_REMOVED lines=35> */
[----:B--2---:R-:W-:Y:S02]  /*2350*/  FMUL R36, R13, R42 ;  /* 0x0000002a0d247220 */ /* 0x004fe40000400000 */
        /* <DEDUP_REMOVED lines=12> */
.L_x_29567:
        /* <DEDUP_REMOVED lines=12> */
[----:B01----:R-:W-:Y:S05]  /*24e0*/  CALL.REL.NOINC `($__internal_479_$__cuda_sm3x_div_rn_noftz_f32_slowpath) ;  /* 0x0000003800107944 */ /* 0x003fea0003c00000 */
[----:B------:R-:W-:-:S07]  /*24f0*/  MOV R14, R42 ;  /* 0x0000002a000e7202 */ /* 0x000fce0000000f00 */
.L_x_29494:
[----:B------:R-:W-:Y:S05]  /*2500*/  BSYNC.RECONVERGENT B2 ;  /* 0x0000000000027941 */ /* 0x000fea0003800200 */
.L_x_29493:
        /* <DEDUP_REMOVED lines=12> */
[----:B01----:R-:W-:Y:S05]  /*25d0*/  CALL.REL.NOINC `($__internal_479_$__cuda_sm3x_div_rn_noftz_f32_slowpath) ;  /* 0x0000003400d47944 */ /* 0x003fea0003c00000 */
[----:B------:R-:W-:-:S07]  /*25e0*/  MOV R15, R42 ;  /* 0x0000002a000f7202 */ /* 0x000fce0000000f00 */
.L_x_29496:
[----:B------:R-:W-:Y:S05]  /*25f0*/  BSYNC.RECONVERGENT B2 ;  /* 0x0000000000027941 */ /* 0x000fea0003800200 */
.L_x_29495:
        /* <DEDUP_REMOVED lines=14> */
.L_x_29498:
[----:B------:R-:W-:Y:S05]  /*26e0*/  BSYNC.RECONVERGENT B2 ;  /* 0x0000000000027941 */ /* 0x000fea0003800200 */
.L_x_29497:
        /* <DEDUP_REMOVED lines=14> */
.L_x_29500:
[----:B------:R-:W-:Y:S05]  /*27d0*/  BSYNC.RECONVERGENT B2 ;  /* 0x0000000000027941 */ /* 0x000fea0003800200 */
.L_x_29499:
        /* <DEDUP_REMOVED lines=14> */
.L_x_29502:
[----:B------:R-:W-:Y:S05]  /*28c0*/  BSYNC.RECONVERGENT B2 ;  /* 0x0000000000027941 */ /* 0x000fea0003800200 */
.L_x_29501:
        /* <DEDUP_REMOVED lines=14> */
.L_x_29504:
[----:B------:R-:W-:Y:S05]  /*29b0*/  BSYNC.RECONVERGENT B2 ;  /* 0x0000000000027941 */ /* 0x000fea0003800200 */
.L_x_29503:
        /* <DEDUP_REMOVED lines=14> */
.L_x_29506:
[----:B------:R-:W-:Y:S05]  /*2aa0*/  BSYNC.RECONVERGENT B2 ;  /* 0x0000000000027941 */ /* 0x000fea0003800200 */
.L_x_29505:
        /* <DEDUP_REMOVED lines=14> */
.L_x_29508:
[----:B------:R-:W-:Y:S05]  /*2b90*/  BSYNC.RECONVERGENT B2 ;  /* 0x0000000000027941 */ /* 0x000fea0003800200 */
.L_x_29507:
        /* <DEDUP_REMOVED lines=14> */
.L_x_29510:
[----:B------:R-:W-:Y:S05]  /*2c80*/  BSYNC.RECONVERGENT B2 ;  /* 0x0000000000027941 */ /* 0x000fea0003800200 */
.L_x_29509:
        /* <DEDUP_REMOVED lines=14> */
.L_x_29512:
[----:B------:R-:W-:Y:S05]  /*2d70*/  BSYNC.RECONVERGENT B2 ;  /* 0x0000000000027941 */ /* 0x000fea0003800200 */
.L_x_29511:
        /* <DEDUP_REMOVED lines=14> */
.L_x_29514:
[----:B------:R-:W-:Y:S05]  /*2e60*/  BSYNC.RECONVERGENT B2 ;  /* 0x0000000000027941 */ /* 0x000fea0003800200 */
.L_x_29513:
        /* <DEDUP_REMOVED lines=14> */
.L_x_29516:
[----:B------:R-:W-:Y:S05]  /*2f50*/  BSYNC.RECONVERGENT B2 ;  /* 0x0000000000027941 */ /* 0x000fea0003800200 */
.L_x_29515:
        /* <DEDUP_REMOVED lines=14> */
.L_x_29518:
[----:B------:R-:W-:Y:S05]  /*3040*/  BSYNC.RECONVERGENT B2 ;  /* 0x0000000000027941 */ /* 0x000fea0003800200 */
.L_x_29517:
        /* <DEDUP_REMOVED lines=14> */
.L_x_29520:
[----:B------:R-:W-:Y:S05]  /*3130*/  BSYNC.RECONVERGENT B2 ;  /* 0x0000000000027941 */ /* 0x000fea0003800200 */
.L_x_29519:
        /* <DEDUP_REMOVED lines=14> */
.L_x_29522:
[----:B------:R-:W-:Y:S05]  /*3220*/  BSYNC.RECONVERGENT B2 ;  /* 0x0000000000027941 */ /* 0x000fea0003800200 */
.L_x_29521:
        /* <DEDUP_REMOVED lines=14> */
.L_x_29524:
[----:B------:R-:W-:Y:S05]  /*3310*/  BSYNC.RECONVERGENT B2 ;  /* 0x0000000000027941 */ /* 0x000fea0003800200 */
.L_x_29523:
        /* <DEDUP_REMOVED lines=14> */
.L_x_29526:
[----:B------:R-:W-:Y:S05]  /*3400*/  BSYNC.RECONVERGENT B2 ;  /* 0x0000000000027941 */ /* 0x000fea0003800200 */
.L_x_29525:
        /* <DEDUP_REMOVED lines=14> */
.L_x_29528:
[----:B------:R-:W-:Y:S05]  /*34f0*/  BSYNC.RECONVERGENT B2 ;  /* 0x0000000000027941 */ /* 0x000fea0003800200 */
.L_x_29527:
        /* <DEDUP_REMOVED lines=14> */
.L_x_29530:
[----:B------:R-:W-:Y:S05]  /*35e0*/  BSYNC.RECONVERGENT B2 ;  /* 0x0000000000027941 */ /* 0x000fea0003800200 */
.L_x_29529:
        /* <DEDUP_REMOVED lines=14> */
.L_x_29532:
[----:B------:R-:W-:Y:S05]  /*36d0*/  BSYNC.RECONVERGENT B2 ;  /* 0x0000000000027941 */ /* 0x000fea0003800200 */
.L_x_29531:
        /* <DEDUP_REMOVED lines=14> */
.L_x_29534:
[----:B------:R-:W-:Y:S05]  /*37c0*/  BSYNC.RECONVERGENT B2 ;  /* 0x0000000000027941 */ /* 0x000fea0003800200 */
.L_x_29533:
        /* <DEDUP_REMOVED lines=14> */
.L_x_29536:
[----:B------:R-:W-:Y:S05]  /*38b0*/  BSYNC.RECONVERGENT B2 ;  /* 0x0000000000027941 */ /* 0x000fea0003800200 */
.L_x_29535:
        /* <DEDUP_REMOVED lines=14> */
.L_x_29538:
[----:B------:R-:W-:Y:S05]  /*39a0*/  BSYNC.RECONVERGENT B2 ;  /* 0x0000000000027941 */ /* 0x000fea0003800200 */
.L_x_29537:
        /* <DEDUP_REMOVED lines=14> */
.L_x_29540:
[----:B------:R-:W-:Y:S05]  /*3a90*/  BSYNC.RECONVERGENT B2 ;  /* 0x0000000000027941 */ /* 0x000fea0003800200 */
.L_x_29539:
        /* <DEDUP_REMOVED lines=14> */
.L_x_29542:
[----:B------:R-:W-:Y:S05]  /*3b80*/  BSYNC.RECONVERGENT B2 ;  /* 0x0000000000027941 */ /* 0x000fea0003800200 */
.L_x_29541:
        /* <DEDUP_REMOVED lines=14> */
.L_x_29544:
[----:B------:R-:W-:Y:S05]  /*3c70*/  BSYNC.RECONVERGENT B2 ;  /* 0x0000000000027941 */ /* 0x000fea0003800200 */
.L_x_29543:
        /* <DEDUP_REMOVED lines=14> */
.L_x_29546:
[----:B------:R-:W-:Y:S05]  /*3d60*/  BSYNC.RECONVERGENT B2 ;  /* 0x0000000000027941 */ /* 0x000fea0003800200 */
.L_x_29545:
        /* <DEDUP_REMOVED lines=14> */
.L_x_29548:
[----:B------:R-:W-:Y:S05]  /*3e50*/  BSYNC.RECONVERGENT B2 ;  /* 0x0000000000027941 */ /* 0x000fea0003800200 */
.L_x_29547:
        /* <DEDUP_REMOVED lines=14> */
.L_x_29550:
[----:B------:R-:W-:Y:S05]  /*3f40*/  BSYNC.RECONVERGENT B2 ;  /* 0x0000000000027941 */ /* 0x000fea0003800200 */
.L_x_29549:
        /* <DEDUP_REMOVED lines=14> */
.L_x_29552:
[----:B------:R-:W-:Y:S05]  /*4030*/  BSYNC.RECONVERGENT B2 ;  /* 0x0000000000027941 */ /* 0x000fea0003800200 */
.L_x_29551:
        /* <DEDUP_REMOVED lines=14> */
.L_x_29554:
[----:B------:R-:W-:Y:S05]  /*4120*/  BSYNC.RECONVERGENT B2 ;  /* 0x0000000000027941 */ /* 0x000fea0003800200 */
.L_x_29553:
        /* <DEDUP_REMOVED lines=71> */
.L_x_29492:
[----:B------:R-:W-:Y:S01]  /*45a0*/  BSSY B0, `(.L_x_29556) ;  /* 0x0000007000007945 */ /* 0x000fe20003800000 */
[----:B------:R-:W-:Y:S02]  /*45b0*/  MOV R12, 0x10 ;  /* 0x00000010000c7802 */ /* 0x000fe40000000f00 */
[----:B------:R-:W-:Y:S02]  /*45c0*/  MOV R11, 0x1f ;  /* 0x0000001f000b7802 */ /* 0x000fe40000000f00 */
[----:B------:R-:W-:-:S07]  /*45d0*/  MOV R15, 0xffffffff ;  /* 0xffffffff000f7802 */ /* 0x000fce0000000f00 */
[----:B0-----:R-:W-:Y:S05]  /*45e0*/  WARPSYNC.COLLECTIVE R15, `(.L_x_29557) ;  /* 0x000000000f087348 */ /* 0x001fea0003c00000 */
[----:B------:R1:W2:Y:S02]  /*45f0*/  SHFL.BFLY P6, R14, R13, R12, R11 ;  /* 0x0c00000c0d0e7389 */ /* 0x0002a400000c000b */
[----:B012---:R-:W-:Y:S05]  /*4600*/  ENDCOLLECTIVE ;  /* 0x000000000000791b */ /* 0x007fea0003800000 */
.L_x_29557:
[----:B------:R-:W-:Y:S05]  /*4610*/  BSYNC B0 ;  /* 0x0000000000007941 */ /* 0x000fea0003800000 */
.L_x_29556:
        /* <DEDUP_REMOVED lines=9> */
.L_x_29558:
[----:B------:R-:W-:Y:S01]  /*46b0*/  HFMA2 R12, -RZ, RZ, 0, 2.384185791015625e-07 ;  /* 0x00000004ff0c7431 */ /* 0x000fe200000001ff */
[----:B------:R-:W-:-:S04]  /*46c0*/  FMNMX R0, R13, R14, !PT ;  /* 0x0000000e0d007209 */ /* 0x000fc80007800000 */
[----:B------:R-:W-:-:S07]  /*46d0*/  MOV R13, R0 ;  /* 0x00000000000d7202 */ /* 0x000fce0000000f00 */
[----:B------:R-:W-:Y:S05]  /*46e0*/  WARPSYNC.COLLECTIVE R15, `(.L_x_29559) ;  /* 0x000000000f087348 */ /* 0x000fea0003c00000 */
[----:B------:R0:W1:Y:S02]  /*46f0*/  SHFL.BFLY P6, R14, R13, R12, R11 ;  /* 0x0c00000c0d0e7389 */ /* 0x00006400000c000b */
[----:B01----:R-:W-:Y:S05]  /*4700*/  ENDCOLLECTIVE ;  /* 0x000000000000791b */ /* 0x003fea0003800000 */
.L_x_29559:
[----:B------:R-:W-:Y:S01]  /*4710*/  HFMA2 R12, -RZ, RZ, 0, 1.1920928955078125e-07 ;  /* 0x00000002ff0c7431 */ /* 0x000fe200000001ff */
[----:B------:R-:W-:-:S04]  /*4720*/  FMNMX R2, R0, R14, !PT ;  /* 0x0000000e00027209 */ /* 0x000fc80007800000 */
[----:B------:R-:W-:-:S07]  /*4730*/  MOV R13, R2 ;  /* 0x00000002000d7202 */ /* 0x000fce0000000f00 */
[----:B------:R-:W-:Y:S05]  /*4740*/  WARPSYNC.COLLECTIVE R15, `(.L_x_29560) ;  /* 0x000000000f087348 */ /* 0x000fea0003c00000 */
[----:B------:R0:W1:Y:S02]  /*4750*/  SHFL.BFLY P6, R14, R13, R12, R11 ;  /* 0x0c00000c0d0e7389 */ /* 0x00006400000c000b */
[----:B01----:R-:W-:Y:S05]  /*4760*/  ENDCOLLECTIVE ;  /* 0x000000000000791b */ /* 0x003fea0003800000 */
.L_x_29560:
[----:B------:R-:W-:Y:S01]  /*4770*/  HFMA2 R12, -RZ, RZ, 0, 5.9604644775390625e-08 ;  /* 0x00000001ff0c7431 */ /* 0x000fe200000001ff */
[----:B------:R-:W-:-:S04]  /*4780*/  FMNMX R3, R2, R14, !PT ;  /* 0x0000000e02037209 */ /* 0x000fc80007800000 */
[----:B------:R-:W-:-:S07]  /*4790*/  MOV R13, R3 ;  /* 0x00000003000d7202 */ /* 0x000fce0000000f00 */
[----:B------:R-:W-:Y:S05]  /*47a0*/  WARPSYNC.COLLECTIVE R15, `(.L_x_29561) ;  /* 0x000000000f087348 */ /* 0x000fea0003c00000 */
[----:B------:R0:W1:Y:S02]  /*47b0*/  SHFL.BFLY P6, R14, R13, R12, R11 ;  /* 0x0c00000c0d0e7389 */ /* 0x00006400000c000b */
[----:B01----:R-:W-:Y:S05]  /*47c0*/  ENDCOLLECTIVE ;  /* 0x000000000000791b */ /* 0x003fea0003800000 */
.L_x_29561:
        /* <DEDUP_REMOVED lines=244> */
[----:B------:R-:W-:Y:S02]  /*5710*/  FFMA.SAT R11, R49, R53, 0.5 ;  /* 0x3f000000310b7423 */ /* 0x000fe40000002035 */
[----:B------:R-:W-:Y:S01]  /*5720*/  FFMA R13, R48, 1.4426950216293334961, -R13 ;  /* 0x3fb8aa3b300d7823 */ /* 0x000fe2000000080d */
[----:B------:R-:W-:Y:S01]  /*5730*/  FMUL R2, R2, R35 ;  /* 0x0000002302027220 */ /* 0x000fe20000400000 */
[----:B------:R-:W-:-:S02]  /*5740*/  FFMA.RM R11, R11, R54, 12582913 ;  /* 0x4b4000010b0b7423 */ /* 0x000fc40000004036 */
[----:B------:R-:W-:Y:S02]  /*5750*/  FFMA R13, R48, 1.925963033500011079e-08, R13 ;  /* 0x32a57060300d7823 */ /* 0x000fe4000000000d */
[C---:B------:R-:W-:Y:S01]  /*5760*/  FADD R12, R11.reuse, -12583039 ;  /* 0xcb40007f0b0c7421 */ /* 0x040fe20000000000 */
[----:B------:R-:W-:-:S03]  /*5770*/  SHF.L.U32 R11, R11, 0x17, RZ ;  /* 0x000000170b0b7819 */ /* 0x000fc600000006ff */
        /* <DEDUP_REMOVED lines=61> */
[----:B------:R-:W-:-:S03]  /*5b50*/  MOV R12, 0x10 ;  /* 0x00000010000c7802 */ /* 0x000fc60000000f00 */
[----:B------:R-:W-:-:S07]  /*5b60*/  FADD R13, R13, R36 ;  /* 0x000000240d0d7221 */ /* 0x000fce0000000000 */
[----:B------:R-:W-:Y:S05]  /*5b70*/  WARPSYNC.COLLECTIVE R15, `(.L_x_29562) ;  /* 0x000000000f087348 */ /* 0x000fea0003c00000 */
[----:B------:R0:W1:Y:S02]  /*5b80*/  SHFL.BFLY P6, R14, R13, R12, R11 ;  /* 0x0c00000c0d0e7389 */ /* 0x00006400000c000b */
[----:B01----:R-:W-:Y:S05]  /*5b90*/  ENDCOLLECTIVE ;  /* 0x000000000000791b */ /* 0x003fea0003800000 */
.L_x_29562:
[----:B------:R-:W-:Y:S02]  /*5ba0*/  HFMA2 R12, -RZ, RZ, 0, 4.76837158203125e-07 ;  /* 0x00000008ff0c7431 */ /* 0x000fe400000001ff */
[----:B------:R-:W-:-:S05]  /*5bb0*/  FADD R37, R13, R14 ;  /* 0x0000000e0d257221 */ /* 0x000fca0000000000 */
[----:B------:R-:W-:-:S07]  /*5bc0*/  MOV R13, R37 ;  /* 0x00000025000d7202 */ /* 0x000fce0000000f00 */
[----:B------:R-:W-:Y:S05]  /*5bd0*/  WARPSYNC.COLLECTIVE R15, `(.L_x_29563) ;  /* 0x000000000f087348 */ /* 0x000fea0003c00000 */
[----:B------:R0:W1:Y:S02]  /*5be0*/  SHFL.BFLY P6, R14, R13, R12, R11 ;  /* 0x0c00000c0d0e7389 */ /* 0x00006400000c000b */
[----:B01----:R-:W-:Y:S05]  /*5bf0*/  ENDCOLLECTIVE ;  /* 0x000000000000791b */ /* 0x003fea0003800000 */
.L_x_29563:
[----:B------:R-:W-:Y:S02]  /*5c00*/  HFMA2 R12, -RZ, RZ, 0, 2.384185791015625e-07 ;  /* 0x00000004ff0c7431 */ /* 0x000fe400000001ff */
[----:B------:R-:W-:-:S05]  /*5c10*/  FADD R40, R37, R14 ;  /* 0x0000000e25287221 */ /* 0x000fca0000000000 */
[----:B------:R-:W-:-:S07]  /*5c20*/  MOV R13, R40 ;  /* 0x00000028000d7202 */ /* 0x000fce0000000f00 */
[----:B------:R-:W-:Y:S05]  /*5c30*/  WARPSYNC.COLLECTIVE R15, `(.L_x_29564) ;  /* 0x000000000f087348 */ /* 0x000fea0003c00000 */
[----:B------:R0:W1:Y:S02]  /*5c40*/  SHFL.BFLY P6, R14, R13, R12, R11 ;  /* 0x0c00000c0d0e7389 */ /* 0x00006400000c000b */
[----:B01----:R-:W-:Y:S05]  /*5c50*/  ENDCOLLECTIVE ;  /* 0x000000000000791b */ /* 0x003fea0003800000 */
.L_x_29564:
[----:B------:R-:W-:Y:S02]  /*5c60*/  HFMA2 R12, -RZ, RZ, 0, 1.1920928955078125e-07 ;  /* 0x00000002ff0c7431 */ /* 0x000fe400000001ff */
[----:B------:R-:W-:-:S05]  /*5c70*/  FADD R41, R40, R14 ;  /* 0x0000000e28297221 */ /* 0x000fca0000000000 */
[----:B------:R-:W-:-:S07]  /*5c80*/  MOV R13, R41 ;  /* 0x00000029000d7202 */ /* 0x000fce0000000f00 */
[----:B------:R-:W-:Y:S05]  /*5c90*/  WARPSYNC.COLLECTIVE R15, `(.L_x_29565) ;  /* 0x000000000f087348 */ /* 0x000fea0003c00000 */
[----:B------:R0:W1:Y:S02]  /*5ca0*/  SHFL.BFLY P6, R14, R13, R12, R11 ;  /* 0x0c00000c0d0e7389 */ /* 0x00006400000c000b */
[----:B01----:R-:W-:Y:S05]  /*5cb0*/  ENDCOLLECTIVE ;  /* 0x000000000000791b */ /* 0x003fea0003800000 */
.L_x_29565:
[----:B------:R-:W-:Y:S02]  /*5cc0*/  HFMA2 R12, -RZ, RZ, 0, 5.9604644775390625e-08 ;  /* 0x00000001ff0c7431 */ /* 0x000fe400000001ff */
[----:B------:R-:W-:-:S05]  /*5cd0*/  FADD R42, R41, R14 ;  /* 0x0000000e292a7221 */ /* 0x000fca0000000000 */
[----:B------:R-:W-:-:S07]  /*5ce0*/  MOV R13, R42 ;  /* 0x0000002a000d7202 */ /* 0x000fce0000000f00 */
[----:B------:R-:W-:Y:S05]  /*5cf0*/  WARPSYNC.COLLECTIVE R15, `(.L_x_29566) ;  /* 0x000000000f087348 */ /* 0x000fea0003c00000 */
[----:B------:R0:W1:Y:S02]  /*5d00*/  SHFL.BFLY P6, R14, R13, R12, R11 ;  /* 0x0c00000c0d0e7389 */ /* 0x00006400000c000b */
[----:B01----:R-:W-:Y:S05]  /*5d10*/  ENDCOLLECTIVE ;  /* 0x000000000000791b */ /* 0x003fea0003800000 */
.L_x_29566:
[----:B------:R-:W-:Y:S05]  /*5d20*/  BRA `(.L_x_29567) ;  /* 0xffffffc400bc7947 */ /* 0x000fea000383ffff */
        .weak           $__internal_479_$__cuda_sm3x_div_rn_noftz_f32_slowpath
        .type           $__internal_479_$__cuda_sm3x_div_rn_noftz_f32_slowpath,@function
        .size           $__internal_479_$__cuda_sm3x_div_rn_noftz_f32_slowpath,(.L_x_37856 - $__internal_479_$__cuda_sm3x_div_rn_noftz_f32_slowpath)
$__internal_479_$__cuda_sm3x_div_rn_noftz_f32_slowpath:
        /* <DEDUP_REMOVED lines=33> */
[----:B------:R-:W-:-:S04]  /*5f40*/  @!P0 MOV R13, 0xffffffc0 ;  /* 0xffffffc0000d8802 */ /* 0x000fc80000000f00 */
[----:B------:R-:W-:-:S07]  /*5f50*/  @!P1 IADD3 R13, PT, PT, R13, 0x40, RZ ;  /* 0x000000400d0d9810 */ /* 0x000fce0007ffe0ff */
.L_x_29569:
[----:B------:R-:W-:Y:S01]  /*5f60*/  LEA R48, R41, 0xc0800000, 0x17 ;  /* 0xc080000029307811 */ /* 0x000fe200078eb8ff */
[----:B------:R-:W-:Y:S01]  /*5f70*/  BSSY.RECONVERGENT B1, `(.L_x_29574) ;  /* 0x0000036000017945 */ /* 0x000fe20003800200 */
[----:B------:R-:W-:Y:S02]  /*5f80*/  IADD3 R42, PT, PT, R42, -0x7f, RZ ;  /* 0xffffff812a2a7810 */ /* 0x000fe40007ffe0ff */
[----:B------:R-:W-:-:S03]  /*5f90*/  IADD3 R47, PT, PT, -R48, R11, RZ ;  /* 0x0000000b302f7210 */ /* 0x000fc60007ffe1ff */
        /* <DEDUP_REMOVED lines=47> */
.L_x_29576:
[----:B------:R-:W-:-:S04]  /*6290*/  LOP3.LUT R42, R42, 0x80000000, RZ, 0xc0, !PT ;  /* 0x800000002a2a7812 */ /* 0x000fc800078ec0ff */
[----:B------:R-:W-:Y:S01]  /*62a0*/  LOP3.LUT R42, R42, 0x7f800000, RZ, 0xfc, !PT ;  /* 0x7f8000002a2a7812 */ /* 0x000fe200078efcff */
[----:B------:R-:W-:Y:S06]  /*62b0*/  BRA `(.L_x_29577) ;  /* 0x0000000000047947 */ /* 0x000fec0003800000 */
.L_x_29575:
[----:B------:R-:W-:-:S07]  /*62c0*/  LEA R42, R13, R42, 0x17 ;  /* 0x0000002a0d2a7211 */ /* 0x000fce00078eb8ff */
.L_x_29577:
[----:B------:R-:W-:Y:S05]  /*62d0*/  BSYNC.RECONVERGENT B1 ;  /* 0x0000000000017941 */ /* 0x000fea0003800200 */
.L_x_29574:
[----:B------:R-:W-:Y:S05]  /*62e0*/  BRA `(.L_x_29578) ;  /* 0x0000000000207947 */ /* 0x000fea0003800000 */
.L_x_29573:
[----:B------:R-:W-:-:S04]  /*62f0*/  LOP3.LUT R11, R11, 0x80000000, R26, 0x48, !PT ;  /* 0x800000000b0b7812 */ /* 0x000fc800078e481a */
[----:B------:R-:W-:Y:S01]  /*6300*/  LOP3.LUT R42, R11, 0x7f800000, RZ, 0xfc, !PT ;  /* 0x7f8000000b2a7812 */ /* 0x000fe200078efcff */
[----:B------:R-:W-:Y:S06]  /*6310*/  BRA `(.L_x_29578) ;  /* 0x0000000000147947 */ /* 0x000fec0003800000 */
.L_x_29572:
[----:B------:R-:W-:Y:S01]  /*6320*/  LOP3.LUT R42, R11, 0x80000000, R26, 0x48, !PT ;  /* 0x800000000b2a7812 */ /* 0x000fe200078e481a */
[----:B------:R-:W-:Y:S06]  /*6330*/  BRA `(.L_x_29578) ;  /* 0x00000000000c7947 */ /* 0x000fec0003800000 */
.L_x_29571:
[----:B------:R-:W0:Y:S01]  /*6340*/  MUFU.RSQ R42, -QNAN ;  /* 0xffc00000002a7908 */ /* 0x000e220000001400 */
[----:B------:R-:W-:Y:S05]  /*6350*/  BRA `(.L_x_29578) ;  /* 0x0000000000047947 */ /* 0x000fea0003800000 */
.L_x_29570:
[----:B------:R-:W-:-:S07]  /*6360*/  FADD.FTZ R42, R26, R11 ;  /* 0x0000000b1a2a7221 */ /* 0x000fce0000010000 */
.L_x_29578:
[----:B------:R-:W-:Y:S05]  /*6370*/  BSYNC.RECONVERGENT B0 ;  /* 0x0000000000007941 */ /* 0x000fea0003800200 */
.L_x_29568:
[----:B------:R-:W-:-:S04]  /*6380*/  HFMA2 R13, -RZ, RZ, 0, 0 ;  /* 0x00000000ff0d7431 */ /* 0x000fc800000001ff */
[----:B0-----:R-:W-:Y:S05]  /*6390*/  RET.REL.NODEC R12 `(_Z15SoftmaxWarpImplI24ElementwiseScaleMaskLoadIffbE11DirectStoreIffEfLi1ELi31ELi32ELi1ELb0EL9Algorithm0EEvT_T0_ll) ;  /* 0xffffff9c0c187950 */ /* 0x001fea0003c3ffff */
.L_x_29579:
        /* <DEDUP_REMOVED lines=14> */
.L_x_37856:


//--------------------- .text._Z15SoftmaxWarpImplI24ElementwiseScaleMaskLoadIffbE11DirectStoreIffEfLi1ELi30ELi32ELi1ELb1EL9Algorithm0EEvT_T0_ll --------------------------
	.section	.text._Z15SoftmaxWarpImplI24ElementwiseScaleMaskLoadIffbE11DirectStoreIffEfLi1ELi30ELi32ELi1ELb1EL9Algorithm0EEvT_T0_ll,"ax",@progbits
	.align	128
        .global         _Z15SoftmaxWarpImplI24ElementwiseScaleMaskLoadIffbE11DirectStoreIffEfLi1ELi30ELi32ELi1ELb1EL9Algorithm0EEvT_T0_ll
        .type           _Z15SoftmaxWarpImplI24ElementwiseScaleMaskLoadIffbE11DirectStoreIffEfLi1ELi30ELi32ELi1ELb1EL9Algorithm0EEvT_T0_ll,@function
        .size           _Z15SoftmaxWarpImplI24ElementwiseScaleMaskLoadIffbE11DirectStoreIffEfLi1ELi30ELi32ELi1ELb1EL9Algorithm0EEvT_T0_ll,(.L_x_37857 - _Z15SoftmaxWarpImplI24ElementwiseScaleMaskLoadIffbE11DirectStoreIffEfLi1ELi30ELi32ELi1ELb1EL9Algorithm0EEvT_T0_ll)
        .other          _Z15SoftmaxWarpImplI24ElementwiseScaleMaskLoadIffbE11DirectStoreIffEfLi1ELi30ELi32ELi1ELb1EL9Algorithm0EEvT_T0_ll,@"STO_CUDA_ENTRY STV_DEFAULT"
_Z15SoftmaxWarpImplI24ElementwiseScaleMaskLoadIffbE11DirectStoreIffEfLi1ELi30ELi32ELi1ELb1EL9Algorithm0EEvT_T0_ll:
.text._Z15SoftmaxWarpImplI24ElementwiseScaleMaskLoadIffbE11DirectStoreIffEfLi1ELi30ELi32ELi1ELb1EL9Algorithm0EEvT_T0_ll:
        /* <DEDUP_REMOVED lines=26> */
.L_x_29580:
        /* <DEDUP_REMOVED lines=34> */
.L_x_29643:
[----:B------:R-:W-:Y:S01]  /*03c0*/  ISETP.GE.U32.AND P3, PT, R42, UR44, PT ;  /* 0x0000002c2a007c0c */ /* 0x000fe2000bf66070 */
[----:B------:R-:W-:Y:S01]  /*03d0*/  HFMA2 R3, -RZ, RZ, 0, 0 ;  /* 0x00000000ff037431 */ /* 0x000fe200000001ff */
[----:B------:R-:W-:Y:S01]  /*03e0*/  ISETP.GE.U32.AND P0, PT, R2, UR44, PT ;  /* 0x0000002c02007c0c */ /* 0x000fe2000bf06070 */
[----:B------:R-:W-:Y:S01]  /*03f0*/  IMAD R0, R44, UR48, RZ ;  /* 0x000000302c007c24 */ /* 0x000fe2000f8e02ff */
[----:B------:R-:W-:Y:S01]  /*0400*/  ISETP.GE.AND.EX P3, PT, RZ, UR45, PT, P3 ;  /* 0x0000002dff007c0c */ /* 0x000fe2000bf66330 */
[----:B------:R-:W-:Y:S01]  /*0410*/  IMAD.MOV.U32 R2, RZ, RZ, R42 ;  /* 0x000000ffff027224 */ /* 0x000fe200078e002a */
[----:B------:R-:W-:Y:S01]  /*0420*/  ISETP.GE.AND.EX P0, PT, RZ, UR45, PT, P0 ;  /* 0x0000002dff007c0c */ /* 0x000fe2000bf06300 */
[C---:B-1----:R-:W-:Y:S02]  /*0430*/  IMAD R5, R43.reuse, UR49, R0 ;  /* 0x000000312b057c24 */ /* 0x042fe4000f8e0200 */
[----:B------:R-:W-:-:S05]  /*0440*/  IMAD.WIDE.U32 R8, R43, UR48, R2 ;  /* 0x000000302b087c25 */ /* 0x000fca000f8e0002 */
[----:B------:R-:W-:-:S03]  /*0450*/  IADD3 R5, PT, PT, R9, R5, RZ ;  /* 0x0000000509057210 */ /* 0x000fc60007ffe0ff */
[----:B------:R-:W-:Y:S02]  /*0460*/  @!P3 R2UR UR6, R36 ;  /* 0x000000002406b2ca */ /* 0x000fe400000e0000 */
[----:B------:R-:W0:Y:S01]  /*0470*/  @!P0 LDC R13, c[0x0][0x39c] ;  /* 0x0000e700ff0d8b82 */ /* 0x000e220000000800 */
[C---:B------:R-:W-:Y:S02]  /*0480*/  @!P3 R2UR UR7, R37.reuse ;  /* 0x000000002507b2ca */ /* 0x040fe400000e0000 */
[----:B------:R-:W-:Y:S02]  /*0490*/  IADD3 R2, P1, PT, R8, UR42, RZ ;  /* 0x0000002a08027c10 */ /* 0x000fe4000ff3e0ff */
[----:B------:R-:W-:Y:S02]  /*04a0*/  @!P3 R2UR UR4, R36 ;  /* 0x000000002404b2ca */ /* 0x000fe400000e0000 */
[----:B------:R-:W-:Y:S02]  /*04b0*/  @!P3 R2UR UR5, R37 ;  /* 0x000000002505b2ca */ /* 0x000fe400000e0000 */
[----:B------:R-:W-:-:S02]  /*04c0*/  IADD3.X R3, PT, PT, R5, UR43, RZ, P1, !PT ;  /* 0x0000002b05037c10 */ /* 0x000fc40008ffe4ff */
[----:B------:R-:W-:-:S03]  /*04d0*/  LEA R4, P1, R8, UR40, 0x2 ;  /* 0x0000002808047c11 */ /* 0x000fc6000f8210ff */
[----:B------:R-:W2:Y:S01]  /*04e0*/  @!P3 LDG.E.U8 R18, desc[UR6][R2.64] ;  /* 0x000000060212b981 */ /* 0x000ea2000c1e1100 */
[----:B------:R-:W-:Y:S02]  /*04f0*/  @!P0 R2UR UR6, R36 ;  /* 0x00000000240682ca */ /* 0x000fe400000e0000 */
[----:B------:R-:W-:Y:S02]  /*0500*/  @!P0 R2UR UR7, R37 ;  /* 0x00000000250782ca */ /* 0x000fe400000e0000 */
[----:B------:R-:W-:-:S05]  /*0510*/  LEA.HI.X R5, R8, UR41, R5, 0x2, P1 ;  /* 0x0000002908057c11 */ /* 0x000fca00088f1405 */
[----:B------:R-:W3:Y:S01]  /*0520*/  @!P3 LDG.E R0, desc[UR4][R4.64] ;  /* 0x000000040400b981 */ /* 0x000ee2000c1e1900 */
[----:B------:R-:W-:Y:S02]  /*0530*/  @!P0 R2UR UR4, R36 ;  /* 0x00000000240482ca */ /* 0x000fe400000e0000 */
[----:B------:R-:W-:-:S03]  /*0540*/  @!P0 R2UR UR5, R37 ;  /* 0x00000000250582ca */ /* 0x000fc600000e0000 */
[----:B------:R-:W4:Y:S01]  /*0550*/  @!P0 LDG.E.U8 R9, desc[UR6][R2.64+0x20] ;  /* 0x0000200602098981 */ /* 0x000f22000c1e1100 */
[----:B------:R-:W-:Y:S02]  /*0560*/  ISETP.GE.U32.AND P1, PT, R7, UR44, PT ;  /* 0x0000002c07007c0c */ /* 0x000fe4000bf26070 */
[----:B------:R-:W-:Y:S01]  /*0570*/  ISETP.GE.U32.AND P2, PT, R10, UR44, PT ;  /* 0x0000002c0a007c0c */ /* 0x000fe2000bf46070 */
[----:B------:R-:W3:Y:S06]  /*0580*/  @!P3 LDC R7, c[0x0][0x39c] ;  /* 0x0000e700ff07bb82 */ /* 0x000eec0000000800 */
[----:B------:R-:W0:Y:S01]  /*0590*/  @!P0 LDG.E R8, desc[UR4][R4.64+0x80] ;  /* 0x0000800404088981 */ /* 0x000e22000c1e1900 */
[----:B------:R-:W-:-:S13]  /*05a0*/  ISETP.GE.AND.EX P1, PT, RZ, UR45, PT, P1 ;  /* 0x0000002dff007c0c */ /* 0x000fda000bf26310 */
[C---:B------:R-:W-:Y:S01]  /*05b0*/  @!P1 R2UR UR6, R36.reuse ;  /* 0x00000000240692ca */ /* 0x040fe200000e0000 */
[----:B------:R-:W1:Y:S01]  /*05c0*/  @!P1 LDC R19, c[0x0][0x39c] ;  /* 0x0000e700ff139b82 */ /* 0x000e620000000800 */
[C---:B------:R-:W-:Y:S02]  /*05d0*/  @!P1 R2UR UR7, R37.reuse ;  /* 0x00000000250792ca */ /* 0x040fe400000e0000 */
[----:B------:R-:W-:Y:S02]  /*05e0*/  @!P1 R2UR UR4, R36 ;  /* 0x00000000240492ca */ /* 0x000fe400000e0000 */
[----:B------:R-:W-:-:S09]  /*05f0*/  @!P1 R2UR UR5, R37 ;  /* 0x00000000250592ca */ /* 0x000fd200000e0000 */
[----:B------:R-:W5:Y:S04]  /*0600*/  @!P1 LDG.E.U8 R14, desc[UR6][R2.64+0x40] ;  /* 0x00004006020e9981 */ /* 0x000f68000c1e1100 */
[----:B------:R-:W1:Y:S01]  /*0610*/  @!P1 LDG.E R12, desc[UR4][R4.64+0x100] ;  /* 0x00010004040c9981 */ /* 0x000e62000c1e1900 */
[----:B------:R-:W-:-:S13]  /*0620*/  ISETP.GE.AND.EX P2, PT, RZ, UR45, PT, P2 ;  /* 0x0000002dff007c0c */ /* 0x000fda000bf46320 */
[C---:B------:R-:W-:Y:S01]  /*0630*/  @!P2 R2UR UR6, R36.reuse ;  /* 0x000000002406a2ca */ /* 0x040fe200000e0000 */
[----:B------:R-:W1:Y:S01]  /*0640*/  @!P2 LDC R21, c[0x0][0x39c] ;  /* 0x0000e700ff15ab82 */ /* 0x000e620000000800 */
        /* <DEDUP_REMOVED lines=18> */
[----:B------:R-:W-:Y:S02]  /*0770*/  @!P5 R2UR UR5, R37 ;  /* 0x000000002505d2ca */ /* 0x000fe400000e0000 */
[----:B--2---:R-:W-:-:S07]  /*0780*/  ISETP.NE.OR P6, PT, R18, RZ, P3 ;  /* 0x000000ff1200720c */ /* 0x004fce0001fc5670 */
[----:B------:R-:W2:Y:S01]  /*0790*/  @!P5 LDG.E.U8 R18, desc[UR6][R2.64+0xa0] ;  /* 0x0000a0060212d981 */ /* 0x000ea2000c1e1100 */
[----:B---3--:R-:W-:-:S06]  /*07a0*/  @!P3 FMUL R0, R0, R7 ;  /* 0x000000070000b220 */ /* 0x008fcc0000400000 */
[----:B------:R-:W3:Y:S01]  /*07b0*/  @!P6 LDC R0, c[0x0][0x398] ;  /* 0x0000e600ff00eb82 */ /* 0x000ee20000000800 */
[----:B----4-:R-:W-:Y:S02]  /*07c0*/  ISETP.NE.OR P6, PT, R9, RZ, P0 ;  /* 0x000000ff0900720c */ /* 0x010fe400007c5670 */
[----:B------:R-:W4:Y:S01]  /*07d0*/  @!P5 LDG.E R9, desc[UR4][R4.64+0x280] ;  /* 0x000280040409d981 */ /* 0x000f22000c1e1900 */
[----:B0-----:R-:W-:-:S10]  /*07e0*/  @!P0 FMUL R8, R8, R13 ;  /* 0x0000000d08088220 */ /* 0x001fd40000400000 */
[----:B------:R-:W0:Y:S01]  /*07f0*/  @!P6 LDC R8, c[0x0][0x398] ;  /* 0x0000e600ff08eb82 */ /* 0x000e220000000800 */
[----:B------:R-:W-:-:S04]  /*0800*/  ISETP.GE.U32.AND P6, PT, R47, UR44, PT ;  /* 0x0000002c2f007c0c */ /* 0x000fc8000bfc6070 */
[----:B------:R-:W-:Y:S02]  /*0810*/  ISETP.GE.AND.EX P6, PT, RZ, UR45, PT, P6 ;  /* 0x0000002dff007c0c */ /* 0x000fe4000bfc6360 */
[----:B------:R-:W-:Y:S02]  /*0820*/  MOV R13, 0xff800000 ;  /* 0xff800000000d7802 */ /* 0x000fe40000000f00 */
[----:B---3--:R-:W-:-:S09]  /*0830*/  @!P3 FMNMX R13, R0, -INF , !PT ;  /* 0xff800000000db809 */ /* 0x008fd20007800000 */
[C---:B------:R-:W-:Y:S02]  /*0840*/  @!P6 R2UR UR6, R36.reuse ;  /* 0x000000002406e2ca */ /* 0x040fe400000e0000 */
[C---:B------:R-:W-:Y:S02]  /*0850*/  @!P6 R2UR UR7, R37.reuse ;  /* 0x000000002507e2ca */ /* 0x040fe400000e0000 */
[----:B------:R-:W-:Y:S02]  /*0860*/  @!P6 R2UR UR4, R36 ;  /* 0x000000002404e2ca */ /* 0x000fe400000e0000 */
[----:B------:R-:W-:Y:S02]  /*0870*/  @!P6 R2UR UR5, R37 ;  /* 0x000000002505e2ca */ /* 0x000fe400000e0000 */
[----:B------:R-:W-:Y:S02]  /*0880*/  MOV R7, 0xff800000 ;  /* 0xff80000000077802 */ /* 0x000fe40000000f00 */
[----:B0-----:R-:W-:-:S02]  /*0890*/  @!P0 FMNMX R13, R13, R8, !PT ;  /* 0x000000080d0d8209 */ /* 0x001fc40007800000 */
[----:B------:R-:W-:Y:S02]  /*08a0*/  @!P0 MOV R7, R8 ;  /* 0x0000000800078202 */ /* 0x000fe40000000f00 */
[----:B-----5:R-:W-:Y:S01]  /*08b0*/  ISETP.NE.OR P0, PT, R14, RZ, P1 ;  /* 0x000000ff0e00720c */ /* 0x020fe20000f05670 */
[----:B------:R-:W3:Y:S01]  /*08c0*/  @!P6 LDG.E.U8 R22, desc[UR6][R2.64+0xc0] ;  /* 0x0000c0060216e981 */ /* 0x000ee2000c1e1100 */
[----:B-1----:R-:W-:Y:S01]  /*08d0*/  @!P1 FMUL R12, R12, R19 ;  /* 0x000000130c0c9220 */ /* 0x002fe20000400000 */
[----:B------:R-:W-:Y:S01]  /*08e0*/  MOV R75, 0xff800000 ;  /* 0xff800000004b7802 */ /* 0x000fe20000000f00 */
[----:B------:R-:W-:Y:S01]  /*08f0*/  IMAD.MOV.U32 R77, RZ, RZ, -0x800000 ;  /* 0xff800000ff4d7424 */ /* 0x000fe200078e00ff */
[----:B------:R-:W5:Y:S01]  /*0900*/  @!P6 LDG.E R14, desc[UR4][R4.64+0x300] ;  /* 0x00030004040ee981 */ /* 0x000f62000c1e1900 */
[----:B------:R-:W4:Y:S08]  /*0910*/  @!P5 LDC R8, c[0x0][0x39c] ;  /* 0x0000e700ff08db82 */ /* 0x000f300000000800 */
[----:B------:R-:W0:Y:S01]  /*0920*/  @!P0 LDC R12, c[0x0][0x398] ;  /* 0x0000e600ff0c8b82 */ /* 0x000e220000000800 */
        /* <DEDUP_REMOVED lines=10> */
[----:B------:R-:W-:Y:S01]  /*09d0*/  ISETP.NE.OR P1, PT, R15, RZ, P2 ;  /* 0x000000ff0f00720c */ /* 0x000fe20001725670 */
[----:B------:R-:W-:Y:S01]  /*09e0*/  @!P2 FMUL R10, R10, R21 ;  /* 0x000000150a0aa220 */ /* 0x000fe20000400000 */
[----:B------:R-:W0:Y:S11]  /*09f0*/  @!P4 LDC R15, c[0x0][0x39c] ;  /* 0x0000e700ff0fcb82 */ /* 0x000e360000000800 */
[----:B------:R-:W1:Y:S01]  /*0a00*/  @!P1 LDC R10, c[0x0][0x398] ;  /* 0x0000e600ff0a9b82 */ /* 0x000e620000000800 */
[----:B------:R-:W-:-:S04]  /*0a10*/  ISETP.GE.U32.AND P1, PT, R49, UR44, PT ;  /* 0x0000002c31007c0c */ /* 0x000fc8000bf26070 */
[----:B------:R-:W-:-:S13]  /*0a20*/  ISETP.GE.AND.EX P1, PT, RZ, UR45, PT, P1 ;  /* 0x0000002dff007c0c */ /* 0x000fda000bf26310 */
[C---:B------:R-:W-:Y:S02]  /*0a30*/  @!P1 R2UR UR6, R36.reuse ;  /* 0x00000000240692ca */ /* 0x040fe400000e0000 */
[----:B------:R-:W-:Y:S02]  /*0a40*/  @!P1 R2UR UR7, R37 ;  /* 0x00000000250792ca */ /* 0x000fe400000e0000 */
[-C--:B-1----:R-:W-:Y:S02]  /*0a50*/  @!P2 FMNMX R13, R13, R10.reuse, !PT ;  /* 0x0000000a0d0da209 */ /* 0x082fe40007800000 */
[----:B------:R-:W-:Y:S02]  /*0a60*/  @!P2 MOV R77, R10 ;  /* 0x0000000a004da202 */ /* 0x000fe40000000f00 */
[----:B------:R-:W-:Y:S02]  /*0a70*/  ISETP.NE.OR P2, PT, R17, RZ, P4 ;  /* 0x000000ff1100720c */ /* 0x000fe40002745670 */
[----:B------:R-:W-:Y:S01]  /*0a80*/  @!P1 R2UR UR4, R36 ;  /* 0x00000000240492ca */ /* 0x000fe200000e0000 */
[----:B0-----:R-:W-:Y:S01]  /*0a90*/  @!P4 FMUL R16, R16, R15 ;  /* 0x0000000f1010c220 */ /* 0x001fe20000400000 */
[----:B------:R-:W-:-:S03]  /*0aa0*/  @!P1 R2UR UR5, R37 ;  /* 0x00000000250592ca */ /* 0x000fc600000e0000 */
[----:B------:R-:W5:Y:S01]  /*0ab0*/  @!P1 LDG.E.U8 R21, desc[UR6][R2.64+0x100] ;  /* 0x0001000602159981 */ /* 0x000f62000c1e1100 */
[----:B------:R-:W-:Y:S01]  /*0ac0*/  MOV R79, 0xff800000 ;  /* 0xff800000004f7802 */ /* 0x000fe20000000f00 */
[----:B------:R-:W5:Y:S08]  /*0ad0*/  @!P6 LDC R17, c[0x0][0x39c] ;  /* 0x0000e700ff11eb82 */ /* 0x000f700000000800 */
[----:B------:R-:W0:Y:S01]  /*0ae0*/  @!P2 LDC R16, c[0x0][0x398] ;  /* 0x0000e600ff10ab82 */ /* 0x000e220000000800 */
[----:B------:R-:W-:Y:S01]  /*0af0*/  ISETP.GE.U32.AND P2, PT, R50, UR44, PT ;  /* 0x0000002c32007c0c */ /* 0x000fe2000bf46070 */
[----:B------:R-:W5:Y:S03]  /*0b00*/  @!P1 LDG.E R10, desc[UR4][R4.64+0x400] ;  /* 0x00040004040a9981 */ /* 0x000f66000c1e1900 */
[----:B------:R-:W-:-:S13]  /*0b10*/  ISETP.GE.AND.EX P2, PT, RZ, UR45, PT, P2 ;  /* 0x0000002dff007c0c */ /* 0x000fda000bf46320 */
[C---:B------:R-:W-:Y:S02]  /*0b20*/  @!P2 R2UR UR6, R36.reuse ;  /* 0x000000002406a2ca */ /* 0x040fe400000e0000 */
[----:B------:R-:W-:Y:S02]  /*0b30*/  @!P2 R2UR UR7, R37 ;  /* 0x000000002507a2ca */ /* 0x000fe400000e0000 */
[-C--:B0-----:R-:W-:Y:S02]  /*0b40*/  @!P4 FMNMX R13, R13, R16.reuse, !PT ;  /* 0x000000100d0dc209 */ /* 0x081fe40007800000 */
[----:B------:R-:W-:Y:S02]  /*0b50*/  @!P4 MOV R79, R16 ;  /* 0x00000010004fc202 */ /* 0x000fe40000000f00 */
[----:B------:R-:W-:Y:S02]  /*0b60*/  @!P2 R2UR UR4, R36 ;  /* 0x000000002404a2ca */ /* 0x000fe400000e0000 */
[----:B------:R-:W-:-:S05]  /*0b70*/  @!P2 R2UR UR5, R37 ;  /* 0x000000002505a2ca */ /* 0x000fca00000e0000 */
[----:B------:R-:W5:Y:S01]  /*0b80*/  @!P2 LDG.E.U8 R12, desc[UR6][R2.64+0x120] ;  /* 0x00012006020ca981 */ /* 0x000f62000c1e1100 */
[----:B------:R-:W-:Y:S02]  /*0b90*/  MOV R81, 0xff800000 ;  /* 0xff80000000517802 */ /* 0x000fe40000000f00 */
[----:B------:R-:W-:Y:S02]  /*0ba0*/  MOV R83, 0xff800000 ;  /* 0xff80000000537802 */ /* 0x000fe40000000f00 */
[----:B--2---:R-:W-:Y:S01]  /*0bb0*/  ISETP.NE.OR P4, PT, R18, RZ, P5 ;  /* 0x000000ff1200720c */ /* 0x004fe20002f85670 */
[----:B----4-:R-:W-:Y:S02]  /*0bc0*/  @!P5 FMUL R8, R9, R8 ;  /* 0x000000080908d220 */ /* 0x010fe40000400000 */
[----:B------:R-:W2:Y:S10]  /*0bd0*/  @!P2 LDG.E R9, desc[UR4][R4.64+0x480] ;  /* 0x000480040409a981 */ /* 0x000eb4000c1e1900 */
[----:B------:R-:W0:Y:S01]  /*0be0*/  @!P4 LDC R8, c[0x0][0x398] ;  /* 0x0000e600ff08cb82 */ /* 0x000e220000000800 */
[----:B------:R-:W-:-:S04]  /*0bf0*/  ISETP.GE.U32.AND P4, PT, R51, UR44, PT ;  /* 0x0000002c33007c0c */ /* 0x000fc8000bf86070 */
[----:B------:R-:W-:-:S13]  /*0c00*/  ISETP.GE.AND.EX P4, PT, RZ, UR45, PT, P4 ;  /* 0x0000002dff007c0c */ /* 0x000fda000bf86340 */
        /* <DEDUP_REMOVED lines=8> */
[----:B---3--:R-:W-:Y:S01]  /*0c90*/  ISETP.NE.OR P5, PT, R22, RZ, P6 ;  /* 0x000000ff1600720c */ /* 0x008fe200037a5670 */
[----:B-----5:R-:W-:-:S12]  /*0ca0*/  @!P6 FMUL R14, R14, R17 ;  /* 0x000000110e0ee220 */ /* 0x020fd80000400000 */
[----:B------:R-:W1:Y:S01]  /*0cb0*/  @!P5 LDC R14, c[0x0][0x398] ;  /* 0x0000e600ff0edb82 */ /* 0x000e620000000800 */
[----:B------:R-:W-:Y:S02]  /*0cc0*/  ISETP.GE.U32.AND P5, PT, R11, UR44, PT ;  /* 0x0000002c0b007c0c */ /* 0x000fe4000bfa6070 */
[----:B------:R-:W3:Y:S02]  /*0cd0*/  @!P4 LDG.E R11, desc[UR4][R4.64+0x500] ;  /* 0x00050004040bc981 */ /* 0x000ee4000c1e1900 */
[----:B------:R-:W-:-:S13]  /*0ce0*/  ISETP.GE.AND.EX P5, PT, RZ, UR45, PT, P5 ;  /* 0x0000002dff007c0c */ /* 0x000fda000bfa6350 */
[C---:B------:R-:W-:Y:S02]  /*0cf0*/  @!P5 R2UR UR6, R36.reuse ;  /* 0x000000002406d2ca */ /* 0x040fe400000e0000 */
[----:B------:R-:W-:Y:S02]  /*0d00*/  @!P5 R2UR UR7, R37 ;  /* 0x000000002507d2ca */ /* 0x000fe400000e0000 */
[----:B------:R-:W-:Y:S02]  /*0d10*/  @!P5 R2UR UR4, R36 ;  /* 0x000000002404d2ca */ /* 0x000fe400000e0000 */
[-C--:B-1----:R-:W-:Y:S02]  /*0d20*/  @!P6 FMNMX R13, R13, R14.reuse, !PT ;  /* 0x0000000e0d0de209 */ /* 0x082fe40007800000 */
[----:B------:R-:W-:Y:S02]  /*0d30*/  @!P6 MOV R83, R14 ;  /* 0x0000000e0053e202 */ /* 0x000fe40000000f00 */
[----:B------:R-:W-:-:S02]  /*0d40*/  @!P5 R2UR UR5, R37 ;  /* 0x000000002505d2ca */ /* 0x000fc400000e0000 */
[----:B------:R-:W-:-:S03]  /*0d50*/  ISETP.NE.OR P6, PT, R20, RZ, P0 ;  /* 0x000000ff1400720c */ /* 0x000fc600007c5670 */
[----:B------:R-:W5:Y:S01]  /*0d60*/  @!P5 LDG.E.U8 R16, desc[UR6][R2.64+0x160] ;  /* 0x000160060210d981 */ /* 0x000f62000c1e1100 */
[----:B0-----:R-:W-:Y:S02]  /*0d70*/  @!P0 FMUL R8, R19, R8 ;  /* 0x0000000813088220 */ /* 0x001fe40000400000 */
[----:B------:R-:W0:Y:S05]  /*0d80*/  @!P1 LDC R19, c[0x0][0x39c] ;  /* 0x0000e700ff139b82 */ /* 0x000e2a0000000800 */
[----:B------:R-:W5:Y:S03]  /*0d90*/  @!P5 LDG.E R14, desc[UR4][R4.64+0x580] ;  /* 0x00058004040ed981 */ /* 0x000f66000c1e1900 */
        /* <DEDUP_REMOVED lines=9> */
[----:B------:R-:W-:Y:S01]  /*0e30*/  IMAD.MOV.U32 R87, RZ, RZ, -0x800000 ;  /* 0xff800000ff577424 */ /* 0x000fe200078e00ff */
[-C--:B-1----:R-:W-:Y:S02]  /*0e40*/  @!P0 FMNMX R13, R13, R8.reuse, !PT ;  /* 0x000000080d0d8209 */ /* 0x082fe40007800000 */
[----:B------:R-:W-:Y:S02]  /*0e50*/  @!P0 MOV R87, R8 ;  /* 0x0000000800578202 */ /* 0x000fe40000000f00 */
[----:B------:R-:W-:-:S02]  /*0e60*/  ISETP.NE.OR P0, PT, R21, RZ, P1 ;  /* 0x000000ff1500720c */ /* 0x000fc40000f05670 */
[----:B------:R-:W-:Y:S01]  /*0e70*/  IADD3 R6, PT, PT, R42, 0x1a0, RZ ;  /* 0x000001a02a067810 */ /* 0x000fe20007ffe0ff */
[----:B0-----:R-:W-:-:S10]  /*0e80*/  @!P1 FMUL R10, R10, R19 ;  /* 0x000000130a0a9220 */ /* 0x001fd40000400000 */
[----:B------:R-:W0:Y:S01]  /*0e90*/  @!P0 LDC R10, c[0x0][0x398] ;  /* 0x0000e600ff0a8b82 */ /* 0x000e220000000800 */
[----:B------:R-:W-:-:S04]  /*0ea0*/  ISETP.GE.U32.AND P0, PT, R6, UR44, PT ;  /* 0x0000002c06007c0c */ /* 0x000fc8000bf06070 */
[----:B------:R-:W-:-:S03]  /*0eb0*/  ISETP.GE.AND.EX P0, PT, RZ, UR45, PT, P0 ;  /* 0x0000002dff007c0c */ /* 0x000fc6000bf06300 */
[----:B------:R-:W2:Y:S01]  /*0ec0*/  @!P2 LDC R6, c[0x0][0x39c] ;  /* 0x0000e700ff06ab82 */ /* 0x000ea20000000800 */
[----:B------:R-:W-:-:S09]  /*0ed0*/  MOV R85, 0xff800000 ;  /* 0xff80000000557802 */ /* 0x000fd20000000f00 */
[----:B------:R-:W-:Y:S01]  /*0ee0*/  @!P0 R2UR UR6, R36 ;  /* 0x00000000240682ca */ /* 0x000fe200000e0000 */
[----:B------:R-:W1:Y:S01]  /*0ef0*/  @!P0 LDC R19, c[0x0][0x39c] ;  /* 0x0000e700ff138b82 */ /* 0x000e620000000800 */
[----:B------:R-:W-:Y:S02]  /*0f00*/  @!P0 R2UR UR7, R37 ;  /* 0x00000000250782ca */ /* 0x000fe400000e0000 */
[-C--:B0-----:R-:W-:Y:S02]  /*0f10*/  @!P1 FMNMX R13, R13, R10.reuse, !PT ;  /* 0x0000000a0d0d9209 */ /* 0x081fe40007800000 */
[----:B------:R-:W-:Y:S02]  /*0f20*/  @!P1 MOV R85, R10 ;  /* 0x0000000a00559202 */ /* 0x000fe40000000f00 */
[----:B------:R-:W-:Y:S02]  /*0f30*/  ISETP.NE.OR P1, PT, R12, RZ, P2 ;  /* 0x000000ff0c00720c */ /* 0x000fe40001725670 */
[----:B------:R-:W-:Y:S01]  /*0f40*/  @!P0 R2UR UR4, R36 ;  /* 0x00000000240482ca */ /* 0x000fe200000e0000 */
[----:B------:R-:W3:Y:S01]  /*0f50*/  @!P4 LDC R12, c[0x0][0x39c] ;  /* 0x0000e700ff0ccb82 */ /* 0x000ee20000000800 */
[----:B------:R-:W-:-:S03]  /*0f60*/  @!P0 R2UR UR5, R37 ;  /* 0x00000000250582ca */ /* 0x000fc600000e0000 */
[----:B------:R-:W5:Y:S01]  /*0f70*/  @!P0 LDG.E.U8 R20, desc[UR6][R2.64+0x1a0] ;  /* 0x0001a00602148981 */ /* 0x000f62000c1e1100 */
[----:B------:R-:W-:Y:S02]  /*0f80*/  IADD3 R8, PT, PT, R42, 0x1c0, RZ ;  /* 0x000001c02a087810 */ /* 0x000fe40007ffe0ff */
[----:B------:R-:W-:Y:S02]  /*0f90*/  MOV R89, 0xff800000 ;  /* 0xff80000000597802 */ /* 0x000fe40000000f00 */
[----:B------:R-:W-:Y:S01]  /*0fa0*/  MOV R91, 0xff800000 ;  /* 0xff800000005b7802 */ /* 0x000fe20000000f00 */
[----:B--2---:R-:W-:-:S06]  /*0fb0*/  @!P2 FMUL R6, R9, R6 ;  /* 0x000000060906a220 */ /* 0x004fcc0000400000 */
[----:B------:R-:W0:Y:S01]  /*0fc0*/  @!P1 LDC R6, c[0x0][0x398] ;  /* 0x0000e600ff069b82 */ /* 0x000e220000000800 */
[----:B------:R-:W-:Y:S02]  /*0fd0*/  ISETP.GE.U32.AND P1, PT, R8, UR44, PT ;  /* 0x0000002c08007c0c */ /* 0x000fe4000bf26070 */
[----:B------:R-:W1:Y:S02]  /*0fe0*/  @!P0 LDG.E R8, desc[UR4][R4.64+0x680] ;  /* 0x0006800404088981 */ /* 0x000e64000c1e1900 */
[----:B------:R-:W-:-:S13]  /*0ff0*/  ISETP.GE.AND.EX P1, PT, RZ, UR45, PT, P1 ;  /* 0x0000002dff007c0c */ /* 0x000fda000bf26310 */
[C---:B------:R-:W-:Y:S02]  /*1000*/  @!P1 R2UR UR6, R36.reuse ;  /* 0x00000000240692ca */ /* 0x040fe400000e0000 */
[----:B------:R-:W-:Y:S02]  /*1010*/  @!P1 R2UR UR7, R37 ;  /* 0x00000000250792ca */ /* 0x000fe400000e0000 */
[-C--:B0-----:R-:W-:Y:S02]  /*1020*/  @!P2 FMNMX R13, R13, R6.reuse, !PT ;  /* 0x000000060d0da209 */ /* 0x081fe40007800000 */
[----:B------:R-:W-:Y:S02]  /*1030*/  @!P2 MOV R89, R6 ;  /* 0x000000060059a202 */ /* 0x000fe40000000f00 */
[----:B------:R-:W-:Y:S02]  /*1040*/  @!P1 R2UR UR4, R36 ;  /* 0x00000000240492ca */ /* 0x000fe400000e0000 */
[----:B----4-:R-:W-:-:S02]  /*1050*/  ISETP.NE.OR P2, PT, R15, RZ, P4 ;  /* 0x000000ff0f00720c */ /* 0x010fc40002745670 */
[----:B------:R-:W-:-:S03]  /*1060*/  @!P1 R2UR UR5, R37 ;  /* 0x00000000250592ca */ /* 0x000fc600000e0000 */
[----:B------:R-:W2:Y:S01]  /*1070*/  @!P1 LDG.E.U8 R10, desc[UR6][R2.64+0x1c0] ;  /* 0x0001c006020a9981 */ /* 0x000ea2000c1e1100 */
[----:B------:R-:W-:Y:S02]  /*1080*/  VIADD R9, R42, 0x1e0 ;  /* 0x000001e02a097836 */ /* 0x000fe40000000000 */
[----:B---3--:R-:W-:Y:S02]  /*1090*/  @!P4 FMUL R6, R11, R12 ;  /* 0x0000000c0b06c220 */ /* 0x008fe40000400000 */
[----:B------:R-:W0:Y:S08]  /*10a0*/  @!P5 LDC R11, c[0x0][0x39c] ;  /* 0x0000e700ff0bdb82 */ /* 0x000e300000000800 */
[----:B------:R-:W3:Y:S01]  /*10b0*/  @!P2 LDC R6, c[0x0][0x398] ;  /* 0x0000e600ff06ab82 */ /* 0x000ee20000000800 */
[----:B------:R-:W-:-:S02]  /*10c0*/  ISETP.GE.U32.AND P2, PT, R9, UR44, PT ;  /* 0x0000002c09007c0c */ /* 0x000fc4000bf46070 */
[----:B------:R-:W4:Y:S02]  /*10d0*/  @!P1 LDG.E R9, desc[UR4][R4.64+0x700] ;  /* 0x0007000404099981 */ /* 0x000f24000c1e1900 */
[----:B------:R-:W-:-:S13]  /*10e0*/  ISETP.GE.AND.EX P2, PT, RZ, UR45, PT, P2 ;  /* 0x0000002dff007c0c */ /* 0x000fda000bf46320 */
[C---:B------:R-:W-:Y:S02]  /*10f0*/  @!P2 R2UR UR6, R36.reuse ;  /* 0x000000002406a2ca */ /* 0x040fe400000e0000 */
[----:B------:R-:W-:Y:S02]  /*1100*/  @!P2 R2UR UR7, R37 ;  /* 0x000000002507a2ca */ /* 0x000fe400000e0000 */
[----:B------:R-:W-:Y:S02]  /*1110*/  @!P2 R2UR UR4, R36 ;  /* 0x000000002404a2ca */ /* 0x000fe400000e0000 */
[-C--:B---3--:R-:W-:Y:S02]  /*1120*/  @!P4 FMNMX R13, R13, R6.reuse, !PT ;  /* 0x000000060d0dc209 */ /* 0x088fe40007800000 */
[----:B------:R-:W-:Y:S02]  /*1130*/  @!P4 MOV R91, R6 ;  /* 0x00000006005bc202 */ /* 0x000fe40000000f00 */
[----:B-----5:R-:W-:-:S02]  /*1140*/  ISETP.NE.OR P4, PT, R16, RZ, P5 ;  /* 0x000000ff1000720c */ /* 0x020fc40002f85670 */
[----:B------:R-:W-:Y:S01]  /*1150*/  @!P2 R2UR UR5, R37 ;  /* 0x000000002505a2ca */ /* 0x000fe200000e0000 */
[----:B0-----:R-:W-:Y:S02]  /*1160*/  @!P5 FMUL R14, R14, R11 ;  /* 0x0000000b0e0ed220 */ /* 0x001fe40000400000 */
[----:B------:R-:W3:Y:S01]  /*1170*/  @!P2 LDG.E.U8 R12, desc[UR6][R2.64+0x1e0] ;  /* 0x0001e006020ca981 */ /* 0x000ee2000c1e1100 */
[----:B------:R-:W-:-:S07]  /*1180*/  IADD3 R6, PT, PT, R42, 0x200, RZ ;  /* 0x000002002a067810 */ /* 0x000fce0007ffe0ff */
[----:B------:R-:W0:Y:S01]  /*1190*/  @!P4 LDC R14, c[0x0][0x398] ;  /* 0x0000e600ff0ecb82 */ /* 0x000e220000000800 */
[----:B------:R-:W-:Y:S01]  /*11a0*/  ISETP.GE.U32.AND P4, PT, R6, UR44, PT ;  /* 0x0000002c06007c0c */ /* 0x000fe2000bf86070 */
[----:B------:R-:W5:Y:S03]  /*11b0*/  @!P2 LDG.E R11, desc[UR4][R4.64+0x780] ;  /* 0x00078004040ba981 */ /* 0x000f66000c1e1900 */
[----:B------:R-:W-:-:S03]  /*11c0*/  ISETP.GE.AND.EX P4, PT, RZ, UR45, PT, P4 ;  /* 0x0000002dff007c0c */ /* 0x000fc6000bf86340 */
[----:B------:R-:W0:Y:S01]  /*11d0*/  @!P6 LDC R6, c[0x0][0x39c] ;  /* 0x0000e700ff06eb82 */ /* 0x000e220000000800 */
[----:B------:R-:W-:-:S09]  /*11e0*/  MOV R73, 0xff800000 ;  /* 0xff80000000497802 */ /* 0x000fd20000000f00 */
[C---:B------:R-:W-:Y:S02]  /*11f0*/  @!P4 R2UR UR6, R36.reuse ;  /* 0x000000002406c2ca */ /* 0x040fe400000e0000 */
[----:B------:R-:W-:Y:S02]  /*1200*/  @!P4 R2UR UR7, R37 ;  /* 0x000000002507c2ca */ /* 0x000fe400000e0000 */
[----:B------:R-:W-:Y:S02]  /*1210*/  @!P4 R2UR UR4, R36 ;  /* 0x000000002404c2ca */ /* 0x000fe400000e0000 */
[-C--:B0-----:R-:W-:Y:S02]  /*1220*/  @!P5 FMNMX R13, R13, R14.reuse, !PT ;  /* 0x0000000e0d0dd209 */ /* 0x081fe40007800000 */
[----:B------:R-:W-:Y:S02]  /*1230*/  @!P5 MOV R73, R14 ;  /* 0x0000000e0049d202 */ /* 0x000fe40000000f00 */
[----:B------:R-:W-:-:S02]  /*1240*/  @!P4 R2UR UR5, R37 ;  /* 0x000000002505c2ca */ /* 0x000fc400000e0000 */
[----:B------:R-:W-:Y:S01]  /*1250*/  ISETP.NE.OR P5, PT, R18, RZ, P6 ;  /* 0x000000ff1200720c */ /* 0x000fe200037a5670 */
[----:B------:R-:W-:Y:S02]  /*1260*/  @!P6 FMUL R6, R17, R6 ;  /* 0x000000061106e220 */ /* 0x000fe40000400000 */
[----:B------:R-:W5:Y:S01]  /*1270*/  @!P4 LDG.E.U8 R15, desc[UR6][R2.64+0x200] ;  /* 0x00020006020fc981 */ /* 0x000f62000c1e1100 */
[----:B------:R-:W-:Y:S01]  /*1280*/  IADD3 R16, PT, PT, R42, 0x220, RZ ;  /* 0x000002202a107810 */ /* 0x000fe20007ffe0ff */
[----:B------:R-:W4:Y:S06]  /*1290*/  @!P1 LDC R18, c[0x0][0x39c] ;  /* 0x0000e700ff129b82 */ /* 0x000f2c0000000800 */
[----:B------:R-:W5:Y:S02]  /*12a0*/  @!P4 LDG.E R14, desc[UR4][R4.64+0x800] ;  /* 0x00080004040ec981 */ /* 0x000f64000c1e1900 */
        /* <DEDUP_REMOVED lines=10> */
[----:B0-----:R-:W-:Y:S01]  /*1350*/  @!P6 IMAD.MOV.U32 R71, RZ, RZ, R6 ;  /* 0x000000ffff47e224 */ /* 0x001fe200078e0006 */
[----:B------:R-:W-:Y:S02]  /*1360*/  @!P6 FMNMX R13, R13, R6, !PT ;  /* 0x000000060d0de209 */ /* 0x000fe40007800000 */
[----:B------:R-:W-:Y:S02]  /*1370*/  ISETP.NE.OR P6, PT, R20, RZ, P0 ;  /* 0x000000ff1400720c */ /* 0x000fe400007c5670 */
[----:B------:R-:W-:-:S02]  /*1380*/  MOV R69, 0xff800000 ;  /* 0xff80000000457802 */ /* 0x000fc40000000f00 */
[----:B------:R-:W-:Y:S02]  /*1390*/  IADD3 R6, PT, PT, R42, 0x240, RZ ;  /* 0x000002402a067810 */ /* 0x000fe40007ffe0ff */
[----:B------:R-:W-:Y:S02]  /*13a0*/  MOV R67, 0xff800000 ;  /* 0xff80000000437802 */ /* 0x000fe40000000f00 */
[----:B------:R-:W-:Y:S01]  /*13b0*/  MOV R65, 0xff800000 ;  /* 0xff80000000417802 */ /* 0x000fe20000000f00 */
[----:B-1----:R-:W-:-:S06]  /*13c0*/  @!P0 FMUL R8, R8, R19 ;  /* 0x0000001308088220 */ /* 0x002fcc0000400000 */
[----:B------:R-:W0:Y:S01]  /*13d0*/  @!P6 LDC R8, c[0x0][0x398] ;  /* 0x0000e600ff08eb82 */ /* 0x000e220000000800 */
[----:B------:R-:W-:Y:S02]  /*13e0*/  ISETP.GE.U32.AND P6, PT, R6, UR44, PT ;  /* 0x0000002c06007c0c */ /* 0x000fe4000bfc6070 */
[-C--:B0-----:R-:W-:Y:S02]  /*13f0*/  @!P0 FMNMX R13, R13, R8.reuse, !PT ;  /* 0x000000080d0d8209 */ /* 0x081fe40007800000 */
[----:B------:R-:W-:Y:S02]  /*1400*/  @!P0 MOV R69, R8 ;  /* 0x0000000800458202 */ /* 0x000fe40000000f00 */
[----:B--2---:R-:W-:Y:S02]  /*1410*/  ISETP.NE.OR P0, PT, R10, RZ, P1 ;  /* 0x000000ff0a00720c */ /* 0x004fe40000f05670 */
[----:B------:R-:W5:Y:S01]  /*1420*/  @!P2 LDC R10, c[0x0][0x39c] ;  /* 0x0000e700ff0aab82 */ /* 0x000f620000000800 */
[----:B------:R-:W-:-:S02]  /*1430*/  ISETP.GE.AND.EX P6, PT, RZ, UR45, PT, P6 ;  /* 0x0000002dff007c0c */ /* 0x000fc4000bfc6360 */
[----:B------:R-:W-:Y:S01]  /*1440*/  IADD3 R8, PT, PT, R42, 0x260, RZ ;  /* 0x000002602a087810 */ /* 0x000fe20007ffe0ff */
[----:B----4-:R-:W-:-:S10]  /*1450*/  @!P1 FMUL R6, R9, R18 ;  /* 0x0000001209069220 */ /* 0x010fd40000400000 */
[----:B------:R-:W-:Y:S01]  /*1460*/  @!P6 R2UR UR6, R36 ;  /* 0x000000002406e2ca */ /* 0x000fe200000e0000 */
[----:B------:R-:W0:Y:S08]  /*1470*/  @!P4 LDC R9, c[0x0][0x39c] ;  /* 0x0000e700ff09cb82 */ /* 0x000e300000000800 */
[----:B------:R-:W1:Y:S01]  /*1480*/  @!P0 LDC R6, c[0x0][0x398] ;  /* 0x0000e600ff068b82 */ /* 0x000e620000000800 */
[----:B------:R-:W-:-:S02]  /*1490*/  ISETP.GE.U32.AND P0, PT, R8, UR44, PT ;  /* 0x0000002c08007c0c */ /* 0x000fc4000bf06070 */
[C---:B------:R-:W-:Y:S02]  /*14a0*/  @!P6 R2UR UR7, R37.reuse ;  /* 0x000000002507e2ca */ /* 0x040fe400000e0000 */
[----:B------:R-:W-:Y:S02]  /*14b0*/  ISETP.GE.AND.EX P0, PT, RZ, UR45, PT, P0 ;  /* 0x0000002dff007c0c */ /* 0x000fe4000bf06300 */
[----:B------:R-:W-:Y:S02]  /*14c0*/  @!P6 R2UR UR4, R36 ;  /* 0x000000002404e2ca */ /* 0x000fe400000e0000 */
[----:B------:R-:W-:-:S07]  /*14d0*/  @!P6 R2UR UR5, R37 ;  /* 0x000000002505e2ca */ /* 0x000fce00000e0000 */
[----:B------:R-:W2:Y:S01]  /*14e0*/  @!P6 LDG.E.U8 R20, desc[UR6][R2.64+0x240] ;  /* 0x000240060214e981 */ /* 0x000ea2000c1e1100 */
[----:B-1----:R-:W-:-:S05]  /*14f0*/  @!P1 FMNMX R13, R13, R6, !PT ;  /* 0x000000060d0d9209 */ /* 0x002fca0007800000 */
[----:B------:R-:W4:Y:S01]  /*1500*/  @!P6 LDG.E R8, desc[UR4][R4.64+0x900] ;  /* 0x000900040408e981 */ /* 0x000f22000c1e1900 */
[----:B------:R-:W-:Y:S01]  /*1510*/  @!P1 MOV R67, R6 ;  /* 0x0000000600439202 */ /* 0x000fe20000000f00 */
[----:B------:R-:W1:Y:S01]  /*1520*/  @!P0 LDC R21, c[0x0][0x39c] ;  /* 0x0000e700ff158b82 */ /* 0x000e620000000800 */
[----:B---3--:R-:W-:Y:S01]  /*1530*/  ISETP.NE.OR P1, PT, R12, RZ, P2 ;  /* 0x000000ff0c00720c */ /* 0x008fe20001725670 */
[----:B-----5:R-:W-:Y:S01]  /*1540*/  @!P2 FMUL R6, R11, R10 ;  /* 0x0000000a0b06a220 */ /* 0x020fe20000400000 */
[----:B------:R-:W-:Y:S02]  /*1550*/  @!P0 R2UR UR6, R36 ;  /* 0x00000000240682ca */ /* 0x000fe400000e0000 */
[----:B------:R-:W-:-:S09]  /*1560*/  @!P0 R2UR UR7, R37 ;  /* 0x00000000250782ca */ /* 0x000fd200000e0000 */
[----:B------:R-:W3:Y:S01]  /*1570*/  @!P1 LDC R6, c[0x0][0x398] ;  /* 0x0000e600ff069b82 */ /* 0x000ee20000000800 */
[----:B------:R-:W-:Y:S02]  /*1580*/  @!P0 R2UR UR4, R36 ;  /* 0x00000000240482ca */ /* 0x000fe400000e0000 */
[----:B------:R-:W-:Y:S01]  /*1590*/  @!P0 R2UR UR5, R37 ;  /* 0x00000000250582ca */ /* 0x000fe200000e0000 */
[----:B------:R-:W5:Y:S01]  /*15a0*/  @!P0 LDG.E.U8 R11, desc[UR6][R2.64+0x260] ;  /* 0x00026006020b8981 */ /* 0x000f62000c1e1100 */
[----:B------:R-:W-:-:S04]  /*15b0*/  ISETP.GE.U32.AND P1, PT, R52, UR44, PT ;  /* 0x0000002c34007c0c */ /* 0x000fc8000bf26070 */
[----:B------:R-:W-:-:S07]  /*15c0*/  ISETP.GE.AND.EX P1, PT, RZ, UR45, PT, P1 ;  /* 0x0000002dff007c0c */ /* 0x000fce000bf26310 */
[----:B------:R-:W1:Y:S01]  /*15d0*/  @!P0 LDG.E R10, desc[UR4][R4.64+0x980] ;  /* 0x00098004040a8981 */ /* 0x000e62000c1e1900 */
[----:B---3--:R-:W-:Y:S01]  /*15e0*/  @!P2 FMNMX R13, R13, R6, !PT ;  /* 0x000000060d0da209 */ /* 0x008fe20007800000 */
[----:B------:R-:W-:Y:S01]  /*15f0*/  @!P2 IMAD.MOV.U32 R65, RZ, RZ, R6 ;  /* 0x000000ffff41a224 */ /* 0x000fe200078e0006 */
[----:B------:R-:W-:Y:S01]  /*1600*/  ISETP.NE.OR P2, PT, R15, RZ, P4 ;  /* 0x000000ff0f00720c */ /* 0x000fe20002745670 */
[----:B0-----:R-:W-:Y:S02]  /*1610*/  @!P4 FMUL R14, R14, R9 ;  /* 0x000000090e0ec220 */ /* 0x001fe40000400000 */
[C---:B------:R-:W-:Y:S01]  /*1620*/  @!P1 R2UR UR4, R36.reuse ;  /* 0x00000000240492ca */ /* 0x040fe200000e0000 */
[----:B------:R-:W0:Y:S01]  /*1630*/  @!P5 LDC R15, c[0x0][0x39c] ;  /* 0x0000e700ff0fdb82 */ /* 0x000e220000000800 */
[----:B------:R-:W-:Y:S02]  /*1640*/  @!P1 R2UR UR5, R37 ;  /* 0x00000000250592ca */ /* 0x000fe400000e0000 */
[----:B------:R-:W-:-:S02]  /*1650*/  @!P1 R2UR UR6, R36 ;  /* 0x00000000240692ca */ /* 0x000fc400000e0000 */
[----:B------:R-:W-:-:S04]  /*1660*/  @!P1 R2UR UR7, R37 ;  /* 0x00000000250792ca */ /* 0x000fc800000e0000 */
[----:B------:R-:W3:Y:S01]  /*1670*/  @!P2 LDC R14, c[0x0][0x398] ;  /* 0x0000e600ff0eab82 */ /* 0x000ee20000000800 */
[----:B------:R-:W-:-:S04]  /*1680*/  ISETP.GE.U32.AND P2, PT, R53, UR44, PT ;  /* 0x0000002c35007c0c */ /* 0x000fc8000bf46070 */
[----:B------:R-:W-:Y:S01]  /*1690*/  ISETP.GE.AND.EX P2, PT, RZ, UR45, PT, P2 ;  /* 0x0000002dff007c0c */ /* 0x000fe2000bf46320 */
[----:B------:R-:W5:Y:S04]  /*16a0*/  @!P1 LDG.E R6, desc[UR4][R4.64+0xa00] ;  /* 0x000a000404069981 */ /* 0x000f68000c1e1900 */
[----:B------:R-:W5:Y:S01]  /*16b0*/  @!P1 LDG.E.U8 R22, desc[UR6][R2.64+0x280] ;  /* 0x0002800602169981 */ /* 0x000f62000c1e1100 */
[----:B------:R-:W-:-:S07]  /*16c0*/  MOV R9, 0xff800000 ;  /* 0xff80000000097802 */ /* 0x000fce0000000f00 */
[C---:B------:R-:W-:Y:S02]  /*16d0*/  @!P2 R2UR UR6, R36.reuse ;  /* 0x000000002406a2ca */ /* 0x040fe400000e0000 */
[----:B------:R-:W-:Y:S02]  /*16e0*/  @!P2 R2UR UR7, R37 ;  /* 0x000000002507a2ca */ /* 0x000fe400000e0000 */
[----:B------:R-:W-:Y:S02]  /*16f0*/  @!P2 R2UR UR4, R36 ;  /* 0x000000002404a2ca */ /* 0x000fe400000e0000 */
[-C--:B---3--:R-:W-:Y:S02]  /*1700*/  @!P4 FMNMX R13, R13, R14.reuse, !PT ;  /* 0x0000000e0d0dc209 */ /* 0x088fe40007800000 */
[----:B------:R-:W-:Y:S02]  /*1710*/  @!P4 MOV R9, R14 ;  /* 0x0000000e0009c202 */ /* 0x000fe40000000f00 */
[----:B------:R-:W-:-:S02]  /*1720*/  @!P2 R2UR UR5, R37 ;  /* 0x000000002505a2ca */ /* 0x000fc400000e0000 */
[----:B------:R-:W-:Y:S01]  /*1730*/  ISETP.NE.OR P4, PT, R17, RZ, P5 ;  /* 0x000000ff1100720c */ /* 0x000fe20002f85670 */
[----:B0-----:R-:W-:Y:S01]  /*1740*/  @!P5 FMUL R16, R16, R15 ;  /* 0x0000000f1010d220 */ /* 0x001fe20000400000 */
[----:B------:R-:W4:Y:S01]  /*1750*/  @!P6 LDC R17, c[0x0][0x39c] ;  /* 0x0000e700ff11eb82 */ /* 0x000f220000000800 */
[----:B------:R-:W3:Y:S08]  /*1760*/  @!P2 LDG.E.U8 R14, desc[UR6][R2.64+0x2a0] ;  /* 0x0002a006020ea981 */ /* 0x000ef0000c1e1100 */
[----:B------:R-:W3:Y:S02]  /*1770*/  @!P2 LDG.E R12, desc[UR4][R4.64+0xa80] ;  /* 0x000a8004040ca981 */ /* 0x000ee4000c1e1900 */
[----:B------:R-:W0:Y:S01]  /*1780*/  @!P4 LDC R16, c[0x0][0x398] ;  /* 0x0000e600ff10cb82 */ /* 0x000e220000000800 */
[----:B------:R-:W-:-:S04]  /*1790*/  ISETP.GE.U32.AND P4, PT, R54, UR44, PT ;  /* 0x0000002c36007c0c */ /* 0x000fc8000bf86070 */
[----:B------:R-:W-:-:S13]  /*17a0*/  ISETP.GE.AND.EX P4, PT, RZ, UR45, PT, P4 ;  /* 0x0000002dff007c0c */ /* 0x000fda000bf86340 */
[C---:B------:R-:W-:Y:S02]  /*17b0*/  @!P4 R2UR UR6, R36.reuse ;  /* 0x000000002406c2ca */ /* 0x040fe400000e0000 */
[C---:B------:R-:W-:Y:S02]  /*17c0*/  @!P4 R2UR UR7, R37.reuse ;  /* 0x000000002507c2ca */ /* 0x040fe400000e0000 */
[----:B------:R-:W-:Y:S02]  /*17d0*/  @!P4 R2UR UR4, R36 ;  /* 0x000000002404c2ca */ /* 0x000fe400000e0000 */
[----:B------:R-:W-:-:S09]  /*17e0*/  @!P4 R2UR UR5, R37 ;  /* 0x000000002505c2ca */ /* 0x000fd200000e0000 */
[----:B------:R-:W3:Y:S04]  /*17f0*/  @!P4 LDG.E.U8 R18, desc[UR6][R2.64+0x2c0] ;  /* 0x0002c0060212c981 */ /* 0x000ee8000c1e1100 */
[----:B------:R-:W3:Y:S01]  /*1800*/  @!P4 LDG.E R15, desc[UR4][R4.64+0xb00] ;  /* 0x000b0004040fc981 */ /* 0x000ee2000c1e1900 */
[----:B------:R-:W-:Y:S02]  /*1810*/  MOV R19, 0xff800000 ;  /* 0xff80000000137802 */ /* 0x000fe40000000f00 */
[-C--:B0-----:R-:W-:Y:S02]  /*1820*/  @!P5 FMNMX R13, R13, R16.reuse, !PT ;  /* 0x000000100d0dd209 */ /* 0x081fe40007800000 */
[----:B------:R-:W-:Y:S02]  /*1830*/  @!P5 MOV R19, R16 ;  /* 0x000000100013d202 */ /* 0x000fe40000000f00 */
[----:B------:R-:W-:-:S02]  /*1840*/  MOV R23, 0xff800000 ;  /* 0xff80000000177802 */ /* 0x000fc40000000f00 */
[----:B------:R-:W-:Y:S02]  /*1850*/  MOV R27, 0xff800000 ;  /* 0xff800000001b7802 */ /* 0x000fe40000000f00 */
[----:B------:R-:W-:Y:S02]  /*1860*/  MOV R25, 0xff800000 ;  /* 0xff80000000197802 */ /* 0x000fe40000000f00 */
[----:B--2---:R-:W-:Y:S01]  /*1870*/  ISETP.NE.OR P5, PT, R20, RZ, P6 ;  /* 0x000000ff1400720c */ /* 0x004fe200037a5670 */
[----:B----4-:R-:W-:-:S12]  /*1880*/  @!P6 FMUL R8, R8, R17 ;  /* 0x000000110808e220 */ /* 0x010fd80000400000 */
[----:B------:R-:W0:Y:S01]  /*1890*/  @!P5 LDC R8, c[0x0][0x398] ;  /* 0x0000e600ff08db82 */ /* 0x000e220000000800 */
[----:B-----5:R-:W-:Y:S01]  /*18a0*/  ISETP.NE.OR P5, PT, R11, RZ, P0 ;  /* 0x000000ff0b00720c */ /* 0x020fe200007a5670 */
[----:B-1----:R-:W-:-:S06]  /*18b0*/  @!P0 FMUL R10, R10, R21 ;  /* 0x000000150a0a8220 */ /* 0x002fcc0000400000 */
[----:B------:R-:W1:Y:S08]  /*18c0*/  @!P1 LDC R21, c[0x0][0x39c] ;  /* 0x0000e700ff159b82 */ /* 0x000e700000000800 */
[----:B------:R-:W2:Y:S01]  /*18d0*/  @!P5 LDC R10, c[0x0][0x398] ;  /* 0x0000e600ff0adb82 */ /* 0x000ea20000000800 */
[----:B------:R-:W-:-:S04]  /*18e0*/  ISETP.GE.U32.AND P5, PT, R56, UR44, PT ;  /* 0x0000002c38007c0c */ /* 0x000fc8000bfa6070 */
[----:B------:R-:W-:Y:S02]  /*18f0*/  ISETP.GE.AND.EX P5, PT, RZ, UR45, PT, P5 ;  /* 0x0000002dff007c0c */ /* 0x000fe4000bfa6350 */
[----:B------:R-:W-:Y:S02]  /*1900*/  MOV R17, 0xff800000 ;  /* 0xff80000000117802 */ /* 0x000fe40000000f00 */
[-C--:B0-----:R-:W-:Y:S02]  /*1910*/  @!P6 FMNMX R13, R13, R8.reuse, !PT ;  /* 0x000000080d0de209 */ /* 0x081fe40007800000 */
[----:B------:R-:W-:Y:S02]  /*1920*/  @!P6 MOV R17, R8 ;  /* 0x000000080011e202 */ /* 0x000fe40000000f00 */
[----:B------:R-:W-:-:S05]  /*1930*/  ISETP.GE.U32.AND P6, PT, R55, UR44, PT ;  /* 0x0000002c37007c0c */ /* 0x000fca000bfc6070 */
[----:B------:R-:W-:Y:S01]  /*1940*/  @!P5 R2UR UR6, R36 ;  /* 0x000000002406d2ca */ /* 0x000fe200000e0000 */
[----:B-1----:R-:W-:Y:S01]  /*1950*/  @!P1 FMUL R6, R6, R21 ;  /* 0x0000001506069220 */ /* 0x002fe20000400000 */
[----:B------:R-:W-:Y:S01]  /*1960*/  @!P5 R2UR UR7, R37 ;  /* 0x000000002507d2ca */ /* 0x000fe200000e0000 */
[----:B------:R-:W0:Y:S01]  /*1970*/  @!P2 LDC R21, c[0x0][0x39c] ;  /* 0x0000e700ff15ab82 */ /* 0x000e220000000800 */
[----:B------:R-:W-:Y:S02]  /*1980*/  ISETP.GE.AND.EX P6, PT, RZ, UR45, PT, P6 ;  /* 0x0000002dff007c0c */ /* 0x000fe4000bfc6360 */
[----:B--2---:R-:W-:Y:S01]  /*1990*/  @!P0 FMNMX R13, R13, R10, !PT ;  /* 0x0000000a0d0d8209 */ /* 0x004fe20007800000 */
[----:B------:R-:W-:Y:S01]  /*19a0*/  @!P0 IMAD.MOV.U32 R23, RZ, RZ, R10 ;  /* 0x000000ffff178224 */ /* 0x000fe200078e000a */
[----:B------:R-:W-:-:S03]  /*19b0*/  ISETP.NE.OR P0, PT, R22, RZ, P1 ;  /* 0x000000ff1600720c */ /* 0x000fc60000f05670 */
[----:B------:R-:W1:Y:S04]  /*19c0*/  @!P5 LDC R29, c[0x0][0x39c] ;  /* 0x0000e700ff1ddb82 */ /* 0x000e680000000800 */
[----:B------:R-:W2:Y:S02]  /*19d0*/  @!P5 LDG.E.U8 R11, desc[UR6][R2.64+0x300] ;  /* 0x00030006020bd981 */ /* 0x000ea4000c1e1100 */
[----:B------:R-:W-:Y:S02]  /*19e0*/  @!P6 R2UR UR4, R36 ;  /* 0x000000002404e2ca */ /* 0x000fe400000e0000 */
[----:B------:R-:W-:Y:S01]  /*19f0*/  @!P6 R2UR UR5, R37 ;  /* 0x000000002505e2ca */ /* 0x000fe200000e0000 */
[----:B------:R-:W1:Y:S01]  /*1a00*/  @!P5 LDG.E R10, desc[UR6][R4.64+0xc00] ;  /* 0x000c0006040ad981 */ /* 0x000e62000c1e1900 */
[----:B------:R-:W4:Y:S01]  /*1a10*/  @!P0 LDC R6, c[0x0][0x398] ;  /* 0x0000e600ff068b82 */ /* 0x000f220000000800 */
[----:B---3--:R-:W-:-:S10]  /*1a20*/  ISETP.NE.OR P0, PT, R14, RZ, P2 ;  /* 0x000000ff0e00720c */ /* 0x008fd40001705670 */
[----:B------:R-:W3:Y:S01]  /*1a30*/  @!P6 LDG.E.U8 R16, desc[UR4][R2.64+0x2e0] ;  /* 0x0002e0040210e981 */ /* 0x000ee2000c1e1100 */
[----:B0-----:R-:W-:-:S03]  /*1a40*/  @!P2 FMUL R12, R12, R21 ;  /* 0x000000150c0ca220 */ /* 0x001fc60000400000 */
[----:B------:R-:W5:Y:S03]  /*1a50*/  @!P6 LDG.E R8, desc[UR4][R4.64+0xb80] ;  /* 0x000b80040408e981 */ /* 0x000f66000c1e1900 */
[----:B------:R-:W0:Y:S01]  /*1a60*/  @!P0 LDC R12, c[0x0][0x398] ;  /* 0x0000e600ff0c8b82 */ /* 0x000e220000000800 */
[----:B------:R-:W-:Y:S02]  /*1a70*/  MOV R21, 0xff800000 ;  /* 0xff80000000157802 */ /* 0x000fe40000000f00 */
[-C--:B----4-:R-:W-:Y:S02]  /*1a80*/  @!P1 FMNMX R13, R13, R6.reuse, !PT ;  /* 0x000000060d0d9209 */ /* 0x090fe40007800000 */
[----:B------:R-:W-:-:S03]  /*1a90*/  @!P1 MOV R21, R6 ;  /* 0x0000000600159202 */ /* 0x000fc60000000f00 */
[----:B------:R-:W4:Y:S01]  /*1aa0*/  @!P4 LDC R6, c[0x0][0x39c] ;  /* 0x0000e700ff06cb82 */ /* 0x000f220000000800 */
[----:B------:R-:W-:-:S04]  /*1ab0*/  ISETP.GE.U32.AND P0, PT, R57, UR44, PT ;  /* 0x0000002c39007c0c */ /* 0x000fc8000bf06070 */
[----:B------:R-:W-:Y:S02]  /*1ac0*/  ISETP.GE.AND.EX P0, PT, RZ, UR45, PT, P0 ;  /* 0x0000002dff007c0c */ /* 0x000fe4000bf06300 */
[----:B------:R-:W-:Y:S02]  /*1ad0*/  ISETP.GE.U32.AND P1, PT, R58, UR44, PT ;  /* 0x0000002c3a007c0c */ /* 0x000fe4000bf26070 */
[-C--:B0-----:R-:W-:Y:S02]  /*1ae0*/  @!P2 MOV R27, R12.reuse ;  /* 0x0000000c001ba202 */ /* 0x081fe40000000f00 */
[----:B------:R-:W-:Y:S02]  /*1af0*/  @!P2 FMNMX R13, R13, R12, !PT ;  /* 0x0000000c0d0da209 */ /* 0x000fe40007800000 */
[----:B------:R-:W-:Y:S01]  /*1b00*/  ISETP.NE.OR P2, PT, R18, RZ, P4 ;  /* 0x000000ff1200720c */ /* 0x000fe20002745670 */
[----:B----4-:R-:W-:-:S04]  /*1b10*/  @!P4 FMUL R6, R15, R6 ;  /* 0x000000060f06c220 */ /* 0x010fc80000400000 */
[C---:B------:R-:W-:Y:S02]  /*1b20*/  @!P0 R2UR UR6, R36.reuse ;  /* 0x00000000240682ca */ /* 0x040fe400000e0000 */
[C---:B------:R-:W-:Y:S02]  /*1b30*/  @!P0 R2UR UR7, R37.reuse ;  /* 0x00000000250782ca */ /* 0x040fe400000e0000 */
[----:B------:R-:W-:Y:S02]  /*1b40*/  ISETP.GE.AND.EX P1, PT, RZ, UR45, PT, P1 ;  /* 0x0000002dff007c0c */ /* 0x000fe4000bf26310 */
[----:B------:R-:W-:Y:S02]  /*1b50*/  @!P0 R2UR UR4, R36 ;  /* 0x00000000240482ca */ /* 0x000fe400000e0000 */
[----:B------:R-:W0:Y:S01]  /*1b60*/  @!P2 LDC R6, c[0x0][0x398] ;  /* 0x0000e600ff06ab82 */ /* 0x000e220000000800 */
[----:B------:R-:W-:-:S06]  /*1b70*/  @!P0 R2UR UR5, R37 ;  /* 0x00000000250582ca */ /* 0x000fcc00000e0000 */
[----:B------:R-:W4:Y:S02]  /*1b80*/  @!P0 LDG.E.U8 R14, desc[UR6][R2.64+0x320] ;  /* 0x00032006020e8981 */ /* 0x000f24000c1e1100 */
[----:B------:R-:W-:Y:S02]  /*1b90*/  @!P1 R2UR UR6, R36 ;  /* 0x00000000240692ca */ /* 0x000fe400000e0000 */
[----:B------:R-:W-:-:S03]  /*1ba0*/  @!P1 R2UR UR7, R37 ;  /* 0x00000000250792ca */ /* 0x000fc600000e0000 */
[----:B------:R-:W4:Y:S01]  /*1bb0*/  @!P0 LDG.E R12, desc[UR4][R4.64+0xc80] ;  /* 0x000c8004040c8981 */ /* 0x000f22000c1e1900 */
[----:B------:R-:W-:Y:S02]  /*1bc0*/  @!P1 R2UR UR4, R36 ;  /* 0x00000000240492ca */ /* 0x000fe400000e0000 */
[----:B------:R-:W-:Y:S02]  /*1bd0*/  @!P1 R2UR UR5, R37 ;  /* 0x00000000250592ca */ /* 0x000fe400000e0000 */
[-C--:B0-----:R-:W-:Y:S02]  /*1be0*/  @!P4 MOV R25, R6.reuse ;  /* 0x000000060019c202 */ /* 0x081fe40000000f00 */
[----:B------:R-:W-:-:S03]  /*1bf0*/  @!P4 FMNMX R13, R13, R6, !PT ;  /* 0x000000060d0dc209 */ /* 0x000fc60007800000 */
[----:B------:R-:W4:Y:S06]  /*1c00*/  @!P1 LDG.E.U8 R6, desc[UR6][R2.64+0x340] ;  /* 0x0003400602069981 */ /* 0x000f2c000c1e1100 */
[----:B------:R-:W4:Y:S01]  /*1c10*/  @!P1 LDG.E R15, desc[UR4][R4.64+0xd00] ;  /* 0x000d0004040f9981 */ /* 0x000f22000c1e1900 */
[----:B------:R-:W-:Y:S02]  /*1c20*/  MOV R31, 0xff800000 ;  /* 0xff800000001f7802 */ /* 0x000fe40000000f00 */
[----:B--2---:R-:W-:Y:S02]  /*1c30*/  ISETP.NE.OR P4, PT, R11, RZ, P5 ;  /* 0x000000ff0b00720c */ /* 0x004fe40002f85670 */
[----:B------:R-:W5:Y:S01]  /*1c40*/  @!P6 LDC R11, c[0x0][0x39c] ;  /* 0x0000e700ff0beb82 */ /* 0x000f620000000800 */
[----:B---3--:R-:W-:Y:S01]  /*1c50*/  ISETP.NE.OR P2, PT, R16, RZ, P6 ;  /* 0x000000ff1000720c */ /* 0x008fe20003745670 */
[----:B-1----:R-:W-:-:S09]  /*1c60*/  @!P5 FMUL R10, R10, R29 ;  /* 0x0000001d0a0ad220 */ /* 0x002fd20000400000 */
[----:B------:R-:W0:Y:S01]  /*1c70*/  @!P4 LDC R10, c[0x0][0x398] ;  /* 0x0000e600ff0acb82 */ /* 0x000e220000000800 */
[----:B-----5:R-:W-:-:S07]  /*1c80*/  @!P6 FMUL R8, R8, R11 ;  /* 0x0000000b0808e220 */ /* 0x020fce0000400000 */
[----:B------:R-:W1:Y:S01]  /*1c90*/  @!P2 LDC R8, c[0x0][0x398] ;  /* 0x0000e600ff08ab82 */ /* 0x000e620000000800 */
[----:B------:R-:W-:-:S04]  /*1ca0*/  ISETP.GE.U32.AND P2, PT, R59, UR44, PT ;  /* 0x0000002c3b007c0c */ /* 0x000fc8000bf46070 */
[----:B------:R-:W-:Y:S02]  /*1cb0*/  ISETP.GE.AND.EX P2, PT, RZ, UR45, PT, P2 ;  /* 0x0000002dff007c0c */ /* 0x000fe4000bf46320 */
[----:B------:R-:W-:Y:S01]  /*1cc0*/  ISETP.GE.U32.AND P4, PT, R60, UR44, PT ;  /* 0x0000002c3c007c0c */ /* 0x000fe2000bf86070 */
[----:B------:R-:W2:Y:S03]  /*1cd0*/  @!P0 LDC R11, c[0x0][0x39c] ;  /* 0x0000e700ff0b8b82 */ /* 0x000ea60000000800 */
[----:B------:R-:W-:-:S07]  /*1ce0*/  ISETP.GE.AND.EX P4, PT, RZ, UR45, PT, P4 ;  /* 0x0000002dff007c0c */ /* 0x000fce000bf86340 */
[----:B------:R-:W-:Y:S01]  /*1cf0*/  @!P2 R2UR UR4, R36 ;  /* 0x000000002404a2ca */ /* 0x000fe200000e0000 */
[----:B------:R-:W3:Y:S01]  /*1d00*/  @!P2 LDC R33, c[0x0][0x39c] ;  /* 0x0000e700ff21ab82 */ /* 0x000ee20000000800 */
[----:B------:R-:W-:Y:S02]  /*1d10*/  @!P2 R2UR UR5, R37 ;  /* 0x000000002505a2ca */ /* 0x000fe400000e0000 */
[----:B-1----:R-:W-:Y:S02]  /*1d20*/  @!P6 FMNMX R13, R13, R8, !PT ;  /* 0x000000080d0de209 */ /* 0x002fe40007800000 */
[----:B------:R-:W-:Y:S02]  /*1d30*/  MOV R29, 0xff800000 ;  /* 0xff800000001d7802 */ /* 0x000fe40000000f00 */
[-C--:B0-----:R-:W-:Y:S02]  /*1d40*/  @!P5 MOV R29, R10.reuse ;  /* 0x0000000a001dd202 */ /* 0x081fe40000000f00 */
[----:B------:R-:W-:-:S02]  /*1d50*/  @!P5 FMNMX R13, R13, R10, !PT ;  /* 0x0000000a0d0dd209 */ /* 0x000fc40007800000 */
[----:B------:R-:W-:-:S03]  /*1d60*/  @!P4 R2UR UR6, R36 ;  /* 0x000000002406c2ca */ /* 0x000fc600000e0000 */
[----:B------:R-:W5:Y:S01]  /*1d70*/  @!P2 LDG.E.U8 R16, desc[UR4][R2.64+0x360] ;  /* 0x000360040210a981 */ /* 0x000f62000c1e1100 */
[----:B------:R-:W-:-:S03]  /*1d80*/  @!P4 R2UR UR7, R37 ;  /* 0x000000002507c2ca */ /* 0x000fc600000e0000 */
[----:B------:R-:W3:Y:S01]  /*1d90*/  @!P2 LDG.E R10, desc[UR4][R4.64+0xd80] ;  /* 0x000d8004040aa981 */ /* 0x000ee2000c1e1900 */
[----:B------:R-:W-:Y:S01]  /*1da0*/  ISETP.GE.U32.AND P5, PT, R61, UR44, PT ;  /* 0x0000002c3d007c0c */ /* 0x000fe2000bfa6070 */
[----:B------:R-:W-:Y:S02]  /*1db0*/  @!P6 IMAD.MOV.U32 R31, RZ, RZ, R8 ;  /* 0x000000ffff1fe224 */ /* 0x000fe400078e0008 */
[----:B------:R-:W0:Y:S01]  /*1dc0*/  @!P1 LDC R8, c[0x0][0x39c] ;  /* 0x0000e700ff089b82 */ /* 0x000e220000000800 */
[----:B------:R-:W-:Y:S02]  /*1dd0*/  ISETP.GE.AND.EX P5, PT, RZ, UR45, PT, P5 ;  /* 0x0000002dff007c0c */ /* 0x000fe4000bfa6350 */
[----:B----4-:R-:W-:Y:S02]  /*1de0*/  ISETP.NE.OR P6, PT, R14, RZ, P0 ;  /* 0x000000ff0e00720c */ /* 0x010fe400007c5670 */
[----:B------:R-:W-:Y:S02]  /*1df0*/  @!P4 R2UR UR4, R36 ;  /* 0x000000002404c2ca */ /* 0x000fe400000e0000 */
[----:B------:R-:W-:Y:S01]  /*1e00*/  @!P4 R2UR UR5, R37 ;  /* 0x000000002505c2ca */ /* 0x000fe200000e0000 */
[----:B--2---:R-:W-:-:S02]  /*1e10*/  @!P0 FMUL R12, R12, R11 ;  /* 0x0000000b0c0c8220 */ /* 0x004fc40000400000 */
[----:B------:R-:W2:Y:S04]  /*1e20*/  @!P4 LDG.E.U8 R11, desc[UR6][R2.64+0x380] ;  /* 0x00038006020bc981 */ /* 0x000ea8000c1e1100 */
[C---:B------:R-:W-:Y:S02]  /*1e30*/  @!P5 R2UR UR8, R36.reuse ;  /* 0x000000002408d2ca */ /* 0x040fe400000e0000 */
[C---:B------:R-:W-:Y:S01]  /*1e40*/  @!P5 R2UR UR9, R37.reuse ;  /* 0x000000002509d2ca */ /* 0x040fe200000e0000 */
[----:B------:R-:W1:Y:S01]  /*1e50*/  @!P6 LDC R12, c[0x0][0x398] ;  /* 0x0000e600ff0ceb82 */ /* 0x000e620000000800 */
[----:B------:R-:W-:Y:S02]  /*1e60*/  @!P5 R2UR UR6, R36 ;  /* 0x000000002406d2ca */ /* 0x000fe400000e0000 */
[----:B------:R-:W-:-:S02]  /*1e70*/  @!P5 R2UR UR7, R37 ;  /* 0x000000002507d2ca */ /* 0x000fc400000e0000 */
[----:B------:R-:W-:Y:S02]  /*1e80*/  ISETP.NE.OR P6, PT, R6, RZ, P1 ;  /* 0x000000ff0600720c */ /* 0x000fe40000fc5670 */
[----:B------:R-:W4:Y:S01]  /*1e90*/  @!P4 LDG.E R6, desc[UR4][R4.64+0xe00] ;  /* 0x000e00040406c981 */ /* 0x000f22000c1e1900 */
[----:B0-----:R-:W-:-:S04]  /*1ea0*/  @!P1 FMUL R8, R15, R8 ;  /* 0x000000080f089220 */ /* 0x001fc80000400000 */
[----:B------:R-:W4:Y:S04]  /*1eb0*/  @!P5 LDG.E.U8 R15, desc[UR8][R2.64+0x3a0] ;  /* 0x0003a008020fd981 */ /* 0x000f28000c1e1100 */
[----:B------:R0:W4:Y:S02]  /*1ec0*/  @!P5 LDG.E R14, desc[UR6][R4.64+0xe80] ;  /* 0x000e8006040ed981 */ /* 0x000124000c1e1900 */
[----:B------:R-:W0:Y:S01]  /*1ed0*/  @!P6 LDC R8, c[0x0][0x398] ;  /* 0x0000e600ff08eb82 */ /* 0x000e220000000800 */
[----:B-1----:R-:W-:Y:S01]  /*1ee0*/  @!P0 FMNMX R13, R13, R12, !PT ;  /* 0x0000000c0d0d8209 */ /* 0x002fe20007800000 */
[----:B------:R-:W-:Y:S01]  /*1ef0*/  UMOV UR4, 0xffffffff ;  /* 0xffffffff00047882 */ /* 0x000fe20000000000 */
[----:B------:R-:W-:Y:S01]  /*1f00*/  MOV R63, 0xff800000 ;  /* 0xff800000003f7802 */ /* 0x000fe20000000f00 */
[----:B------:R-:W-:Y:S01]  /*1f10*/  IMAD.MOV.U32 R39, RZ, RZ, -0x800000 ;  /* 0xff800000ff277424 */ /* 0x000fe200078e00ff */
[----:B------:R-:W-:-:S02]  /*1f20*/  MOV R41, 0xff800000 ;  /* 0xff80000000297802 */ /* 0x000fc40000000f00 */
[----:B0-----:R-:W-:Y:S02]  /*1f30*/  MOV R5, 0xff800000 ;  /* 0xff80000000057802 */ /* 0x001fe40000000f00 */
[----:B------:R-:W-:Y:S02]  /*1f40*/  MOV R35, 0xff800000 ;  /* 0xff80000000237802 */ /* 0x000fe40000000f00 */
[----:B------:R-:W-:Y:S02]  /*1f50*/  @!P1 FMNMX R13, R13, R8, !PT ;  /* 0x000000080d0d9209 */ /* 0x000fe40007800000 */
[----:B------:R-:W-:Y:S02]  /*1f60*/  @!P0 MOV R63, R12 ;  /* 0x0000000c003f8202 */ /* 0x000fe40000000f00 */
[----:B------:R-:W-:Y:S02]  /*1f70*/  @!P1 MOV R41, R8 ;  /* 0x0000000800299202 */ /* 0x000fe40000000f00 */
[----:B------:R-:W-:-:S02]  /*1f80*/  @!P3 MOV R5, R0 ;  /* 0x000000000005b202 */ /* 0x000fc40000000f00 */
[----:B-----5:R-:W-:Y:S01]  /*1f90*/  ISETP.NE.OR P6, PT, R16, RZ, P2 ;  /* 0x000000ff1000720c */ /* 0x020fe200017c5670 */
[----:B---3--:R-:W-:Y:S02]  /*1fa0*/  @!P2 FMUL R10, R10, R33 ;  /* 0x000000210a0aa220 */ /* 0x008fe40000400000 */
[----:B------:R-:W4:Y:S10]  /*1fb0*/  @!P4 LDC R33, c[0x0][0x39c] ;  /* 0x0000e700ff21cb82 */ /* 0x000f340000000800 */
[----:B------:R-:W0:Y:S01]  /*1fc0*/  @!P6 LDC R10, c[0x0][0x398] ;  /* 0x0000e600ff0aeb82 */ /* 0x000e220000000800 */
[----:B--2---:R-:W-:-:S07]  /*1fd0*/  ISETP.NE.OR P6, PT, R11, RZ, P4 ;  /* 0x000000ff0b00720c */ /* 0x004fce00027c5670 */
[----:B------:R-:W1:Y:S01]  /*1fe0*/  @!P5 LDC R11, c[0x0][0x39c] ;  /* 0x0000e700ff0bdb82 */ /* 0x000e620000000800 */
[----:B----4-:R-:W-:-:S07]  /*1ff0*/  @!P4 FMUL R6, R6, R33 ;  /* 0x000000210606c220 */ /* 0x010fce0000400000 */
[----:B------:R-:W2:Y:S01]  /*2000*/  @!P6 LDC R6, c[0x0][0x398] ;  /* 0x0000e600ff06eb82 */ /* 0x000ea20000000800 */
[----:B------:R-:W-:Y:S01]  /*2010*/  ISETP.NE.OR P6, PT, R15, RZ, P5 ;  /* 0x000000ff0f00720c */ /* 0x000fe20002fc5670 */
[----:B-1----:R-:W-:-:S12]  /*2020*/  @!P5 FMUL R14, R14, R11 ;  /* 0x0000000b0e0ed220 */ /* 0x002fd80000400000 */
[----:B------:R-:W1:Y:S01]  /*2030*/  @!P6 LDC R14, c[0x0][0x398] ;  /* 0x0000e600ff0eeb82 */ /* 0x000e620000000800 */
[-C--:B0-----:R-:W-:Y:S02]  /*2040*/  @!P2 FMNMX R13, R13, R10.reuse, !PT ;  /* 0x0000000a0d0da209 */ /* 0x081fe40007800000 */
[----:B------:R-:W-:Y:S02]  /*2050*/  MOV R33, 0xff800000 ;  /* 0xff80000000217802 */ /* 0x000fe40000000f00 */
[----:B------:R-:W-:Y:S02]  /*2060*/  @!P2 MOV R39, R10 ;  /* 0x0000000a0027a202 */ /* 0x000fe40000000f00 */
[-C--:B--2---:R-:W-:Y:S02]  /*2070*/  @!P4 FMNMX R13, R13, R6.reuse, !PT ;  /* 0x000000060d0dc209 */ /* 0x084fe40007800000 */
[----:B------:R-:W-:Y:S02]  /*2080*/  @!P4 MOV R35, R6 ;  /* 0x000000060023c202 */ /* 0x000fe40000000f00 */
[----:B-1----:R-:W-:-:S02]  /*2090*/  @!P5 MOV R33, R14 ;  /* 0x0000000e0021d202 */ /* 0x002fc40000000f00 */
[----:B------:R-:W-:Y:S01]  /*20a0*/  @!P5 FMNMX R13, R13, R14, !PT ;  /* 0x0000000e0d0dd209 */ /* 0x000fe20007800000 */
[----:B------:R-:W-:Y:S06]  /*20b0*/  BRA.DIV UR4, `(.L_x_29582) ;  /* 0x0000003a04d47947 */ /* 0x000fec000b800000 */
[----:B------:R-:W0:Y:S01]  /*20c0*/  SHFL.BFLY PT, R14, R13, 0x10, 0x1f ;  /* 0x0e001f000d0e7f89 */ /* 0x000e2200000e0000 */
[----:B------:R-:W-:Y:S02]  /*20d0*/  MOV R11, 0x3bbb989d ;  /* 0x3bbb989d000b7802 */ /* 0x000fe40000000f00 */
        /* <DEDUP_REMOVED lines=32> */
[-C--:B------:R-:W-:Y:S01]  /*22e0*/  FFMA.SAT R28, R4, R11.reuse, 0.5 ;  /* 0x3f000000041c7423 */ /* 0x080fe2000000200b */
[----:B------:R-:W-:Y:S01]  /*22f0*/  FFMA.SAT R20, R18, R11, 0.5 ;  /* 0x3f00000012147423 */ /* 0x000fe2000000200b */
[C---:B------:R-:W-:Y:S01]  /*2300*/  FADD R66, -R32.reuse, R19 ;  /* 0x0000001320427221 */ /* 0x040fe20000000100 */
[----:B------:R-:W-:Y:S01]  /*2310*/  FADD R2, -R32, R87 ;  /* 0x0000005720027221 */ /* 0x000fe20000000100 */
[----:B------:R-:W0:Y:S01]  /*2320*/  MUFU.EX2 R3, R3 ;  /* 0x0000000300037308 */ /* 0x000e220000000800 */
        /* <DEDUP_REMOVED lines=13> */
[----:B------:R-:W-:Y:S01]  /*2400*/  FFMA.SAT R4, R6, R11, 0.5 ;  /* 0x3f00000006047423 */ /* 0x000fe2000000200b */
[----:B------:R-:W-:Y:S01]  /*2410*/  FFMA R7, R18, 1.925963033500011079e-08, R7 ;  /* 0x32a5706012077823 */ /* 0x000fe20000000007 */
[----:B------:R-:W-:Y:S01]  /*2420*/  FADD R40, -R32, R71 ;  /* 0x0000004720287221 */ /* 0x000fe20000000100 */
[----:B0-----:R-:W-:Y:S01]  /*2430*/  FMUL R23, R22, R3 ;  /* 0x0000000316177220 */ /* 0x001fe20000400000 */
[----:B------:R-:W-:Y:S01]  /*2440*/  FFMA.RM R3, R4, R13, 12582913 ;  /* 0x4b40000104037423 */ /* 0x000fe2000000400d */
        /* <DEDUP_REMOVED lines=8> */
[----:B------:R-:W2:Y:S01]  /*24d0*/  MUFU.EX2 R4, R9 ;  /* 0x0000000900047308 */ /* 0x000ea20000000800 */
[C---:B0-----:R-:W-:Y:S01]  /*24e0*/  FADD R5, R3.reuse, -12583039 ;  /* 0xcb40007f03057421 */ /* 0x041fe20000000000 */
[----:B------:R-:W-:Y:S01]  /*24f0*/  SHF.L.U32 R3, R3, 0x17, RZ ;  /* 0x0000001703037819 */ /* 0x000fe200000006ff */
[C---:B------:R-:W-:Y:S01]  /*2500*/  FADD R34, -R32.reuse, R63 ;  /* 0x0000003f20227221 */ /* 0x040fe20000000100 */
[----:B------:R-:W-:Y:S01]  /*2510*/  FADD R30, -R32, R41 ;  /* 0x00000029201e7221 */ /* 0x000fe20000000100 */
[----:B------:R-:W-:Y:S01]  /*2520*/  FFMA R5, R6, 1.4426950216293334961, -R5 ;  /* 0x3fb8aa3b06057823 */ /* 0x000fe20000000805 */
[C---:B------:R-:W-:Y:S01]  /*2530*/  FADD R14, -R32.reuse, R39 ;  /* 0x00000027200e7221 */ /* 0x040fe20000000100 */
[----:B------:R-:W-:Y:S01]  /*2540*/  FADD R12, -R32, R35 ;  /* 0x00000023200c7221 */ /* 0x000fe20000000100 */
[----:B------:R-:W0:Y:S01]  /*2550*/  MUFU.EX2 R7, R7 ;  /* 0x0000000700077308 */ /* 0x000e220000000800 */
[----:B------:R-:W-:Y:S01]  /*2560*/  FFMA R5, R6, 1.925963033500011079e-08, R5 ;  /* 0x32a5706006057823 */ /* 0x000fe20000000005 */
[----:B------:R-:W-:Y:S01]  /*2570*/  FFMA.SAT R6, R0, R11, 0.5 ;  /* 0x3f00000000067423 */ /* 0x000fe2000000200b */
[----:B-1----:R-:W-:Y:S01]  /*2580*/  FMUL R17, R17, R18 ;  /* 0x0000001211117220 */ /* 0x002fe20000400000 */
[----:B------:R-:W-:Y:S01]  /*2590*/  SHF.L.U32 R18, R20, 0x17, RZ ;  /* 0x0000001714127819 */ /* 0x000fe200000006ff */
[----:B------:R-:W-:Y:S01]  /*25a0*/  FADD R32, -R32, R33 ;  /* 0x0000002120207221 */ /* 0x000fe20000000100 */
[----:B------:R-:W-:-:S02]  /*25b0*/  FFMA.RM R6, R6, R13, 12582913 ;  /* 0x4b40000106067423 */ /* 0x000fc4000000400d */
[----:B------:R-:W1:Y:S01]  /*25c0*/  MUFU.EX2 R20, R5 ;  /* 0x0000000500147308 */ /* 0x000e620000000800 */
[----:B--2---:R-:W-:Y:S01]  /*25d0*/  FMUL R19, R19, R4 ;  /* 0x0000000413137220 */ /* 0x004fe20000400000 */
[----:B------:R-:W-:Y:S01]  /*25e0*/  FADD R15, R6, -12583039 ;  /* 0xcb40007f060f7421 */ /* 0x000fe20000000000 */
[----:B------:R-:W-:Y:S01]  /*25f0*/  FFMA.SAT R4, R2, R11, 0.5 ;  /* 0x3f00000002047423 */ /* 0x000fe2000000200b */
[----:B------:R-:W-:Y:S02]  /*2600*/  SHF.L.U32 R6, R6, 0x17, RZ ;  /* 0x0000001706067819 */ /* 0x000fe400000006ff */
[----:B------:R-:W-:Y:S01]  /*2610*/  FFMA R15, R0, 1.4426950216293334961, -R15 ;  /* 0x3fb8aa3b000f7823 */ /* 0x000fe2000000080f */
[----:B------:R-:W-:Y:S01]  /*2620*/  FFMA.RM R4, R4, R13, 12582913 ;  /* 0x4b40000104047423 */ /* 0x000fe2000000400d */
[----:B0-----:R-:W-:Y:S02]  /*2630*/  FMUL R18, R18, R7 ;  /* 0x0000000712127220 */ /* 0x001fe40000400000 */
[----:B------:R-:W-:Y:S01]  /*2640*/  FFMA R15, R0, 1.925963033500011079e-08, R15 ;  /* 0x32a57060000f7823 */ /* 0x000fe2000000000f */
[----:B------:R-:W-:-:S04]  /*2650*/  FFMA.SAT R0, R8, R11, 0.5 ;  /* 0x3f00000008007423 */ /* 0x000fc8000000200b */
[----:B------:R-:W-:Y:S01]  /*2660*/  FFMA.RM R0, R0, R13, 12582913 ;  /* 0x4b40000100007423 */ /* 0x000fe2000000400d */
[----:B------:R-:W0:Y:S01]  /*2670*/  MUFU.EX2 R15, R15 ;  /* 0x0000000f000f7308 */ /* 0x000e220000000800 */
[----:B-1----:R-:W-:Y:S01]  /*2680*/  FMUL R20, R3, R20 ;  /* 0x0000001403147220 */ /* 0x002fe20000400000 */
[----:B------:R-:W-:Y:S01]  /*2690*/  FADD R3, R4, -12583039 ;  /* 0xcb40007f04037421 */ /* 0x000fe20000000000 */
[C---:B------:R-:W-:Y:S01]  /*26a0*/  FADD R7, R0.reuse, -12583039 ;  /* 0xcb40007f00077421 */ /* 0x040fe20000000000 */
[----:B------:R-:W-:Y:S01]  /*26b0*/  SHF.L.U32 R0, R0, 0x17, RZ ;  /* 0x0000001700007819 */ /* 0x000fe200000006ff */
[----:B------:R-:W-:Y:S02]  /*26c0*/  IMAD.SHL.U32 R4, R4, 0x800000, RZ ;  /* 0x0080000004047824 */ /* 0x000fe400078e00ff */
[----:B------:R-:W-:Y:S01]  /*26d0*/  FFMA R3, R2, 1.4426950216293334961, -R3 ;  /* 0x3fb8aa3b02037823 */ /* 0x000fe20000000803 */
[----:B------:R-:W-:-:S03]  /*26e0*/  FFMA R7, R8, 1.4426950216293334961, -R7 ;  /* 0x3fb8aa3b08077823 */ /* 0x000fc60000000807 */
[----:B------:R-:W-:Y:S01]  /*26f0*/  FFMA R3, R2, 1.925963033500011079e-08, R3 ;  /* 0x32a5706002037823 */ /* 0x000fe20000000003 */
[----:B------:R-:W-:Y:S01]  /*2700*/  FFMA R7, R8, 1.925963033500011079e-08, R7 ;  /* 0x32a5706008077823 */ /* 0x000fe20000000007 */
[----:B------:R-:W-:-:S04]  /*2710*/  FFMA.SAT R2, R16, R11, 0.5 ;  /* 0x3f00000010027423 */ /* 0x000fc8000000200b */
[----:B------:R-:W-:Y:S01]  /*2720*/  FFMA.RM R2, R2, R13, 12582913 ;  /* 0x4b40000102027423 */ /* 0x000fe2000000400d */
[----:B------:R-:W1:Y:S01]  /*2730*/  MUFU.EX2 R7, R7 ;  /* 0x0000000700077308 */ /* 0x000e620000000800 */
[----:B0-----:R-:W-:Y:S01]  /*2740*/  FMUL R21, R6, R15 ;  /* 0x0000000f06157220 */ /* 0x001fe20000400000 */
        /* <DEDUP_REMOVED lines=9> */
[----:B------:R-:W-:Y:S01]  /*27e0*/  FFMA R9, R10, 1.4426950216293334961, -R9 ;  /* 0x3fb8aa3b0a097823 */ /* 0x000fe20000000809 */
[----:B-1----:R-:W-:Y:S01]  /*27f0*/  FMUL R22, R0, R7 ;  /* 0x0000000700167220 */ /* 0x002fe20000400000 */
[----:B------:R-:W-:Y:S01]  /*2800*/  FFMA.SAT R0, R26, R11, 0.5 ;  /* 0x3f0000001a007423 */ /* 0x000fe2000000200b */
[----:B------:R-:W1:Y:S01]  /*2810*/  MUFU.EX2 R5, R5 ;  /* 0x0000000500057308 */ /* 0x000e620000000800 */
[----:B------:R-:W-:Y:S02]  /*2820*/  FFMA R9, R10, 1.925963033500011079e-08, R9 ;  /* 0x32a570600a097823 */ /* 0x000fe40000000009 */
[----:B------:R-:W-:Y:S01]  /*2830*/  FFMA.RM R0, R0, R13, 12582913 ;  /* 0x4b40000100007423 */ /* 0x000fe2000000400d */
[----:B0-----:R-:W-:-:S03]  /*2840*/  FMUL R28, R4, R3 ;  /* 0x00000003041c7220 */ /* 0x001fc60000400000 */
[----:B------:R-:W-:Y:S01]  /*2850*/  FADD R3, R0, -12583039 ;  /* 0xcb40007f00037421 */ /* 0x000fe20000000000 */
[----:B------:R-:W0:Y:S01]  /*2860*/  MUFU.EX2 R9, R9 ;  /* 0x0000000900097308 */ /* 0x000e220000000800 */
[----:B------:R-:W-:Y:S01]  /*2870*/  FFMA.SAT R4, R24, R11, 0.5 ;  /* 0x3f00000018047423 */ /* 0x000fe2000000200b */
[----:B------:R-:W-:Y:S01]  /*2880*/  SHF.L.U32 R0, R0, 0x17, RZ ;  /* 0x0000001700007819 */ /* 0x000fe200000006ff */
[----:B------:R-:W-:Y:S02]  /*2890*/  FFMA R3, R26, 1.4426950216293334961, -R3 ;  /* 0x3fb8aa3b1a037823 */ /* 0x000fe40000000803 */
[----:B------:R-:W-:Y:S02]  /*28a0*/  FFMA.RM R4, R4, R13, 12582913 ;  /* 0x4b40000104047423 */ /* 0x000fe4000000400d */
[----:B------:R-:W-:Y:S01]  /*28b0*/  FFMA R3, R26, 1.925963033500011079e-08, R3 ;  /* 0x32a570601a037823 */ /* 0x000fe20000000003 */
[----:B-1----:R-:W-:Y:S01]  /*28c0*/  FMUL R27, R2, R5 ;  /* 0x00000005021b7220 */ /* 0x002fe20000400000 */
[----:B------:R-:W-:Y:S01]  /*28d0*/  FFMA.SAT R2, R40, R11, 0.5 ;  /* 0x3f00000028027423 */ /* 0x000fe2000000200b */
[C---:B------:R-:W-:Y:S01]  /*28e0*/  FADD R7, R4.reuse, -12583039 ;  /* 0xcb40007f04077421 */ /* 0x040fe20000000000 */
[----:B------:R-:W-:-:S02]  /*28f0*/  SHF.L.U32 R4, R4, 0x17, RZ ;  /* 0x0000001704047819 */ /* 0x000fc400000006ff */
[----:B------:R-:W1:Y:S01]  /*2900*/  MUFU.EX2 R3, R3 ;  /* 0x0000000300037308 */ /* 0x000e620000000800 */
[----:B------:R-:W-:Y:S01]  /*2910*/  FFMA.RM R2, R2, R13, 12582913 ;  /* 0x4b40000102027423 */ /* 0x000fe2000000400d */
[----:B------:R-:W-:Y:S01]  /*2920*/  FFMA R7, R24, 1.4426950216293334961, -R7 ;  /* 0x3fb8aa3b18077823 */ /* 0x000fe20000000807 */
[----:B0-----:R-:W-:Y:S02]  /*2930*/  FMUL R26, R6, R9 ;  /* 0x00000009061a7220 */ /* 0x001fe40000400000 */
[----:B------:R-:W-:Y:S01]  /*2940*/  FADD R5, R2, -12583039 ;  /* 0xcb40007f02057421 */ /* 0x000fe20000000000 */
[----:B------:R-:W-:Y:S01]  /*2950*/  FFMA R7, R24, 1.925963033500011079e-08, R7 ;  /* 0x32a5706018077823 */ /* 0x000fe20000000007 */
[----:B------:R-:W-:Y:S01]  /*2960*/  FFMA.SAT R6, R38, R11, 0.5 ;  /* 0x3f00000026067423 */ /* 0x000fe2000000200b */
[----:B------:R-:W-:Y:S01]  /*2970*/  SHF.L.U32 R2, R2, 0x17, RZ ;  /* 0x0000001702027819 */ /* 0x000fe200000006ff */
[----:B------:R-:W-:Y:S02]  /*2980*/  FFMA R5, R40, 1.4426950216293334961, -R5 ;  /* 0x3fb8aa3b28057823 */ /* 0x000fe40000000805 */
[----:B------:R-:W-:Y:S01]  /*2990*/  FFMA.RM R6, R6, R13, 12582913 ;  /* 0x4b40000106067423 */ /* 0x000fe2000000400d */
[----:B------:R-:W0:Y:S01]  /*29a0*/  MUFU.EX2 R7, R7 ;  /* 0x0000000700077308 */ /* 0x000e220000000800 */
[----:B------:R-:W-:Y:S01]  /*29b0*/  FFMA R5, R40, 1.925963033500011079e-08, R5 ;  /* 0x32a5706028057823 */ /* 0x000fe20000000005 */
[----:B------:R-:W-:Y:S01]  /*29c0*/  FFMA.SAT R40, R78, R11, 0.5 ;  /* 0x3f0000004e287423 */ /* 0x000fe2000000200b */
[C---:B------:R-:W-:Y:S01]  /*29d0*/  FADD R9, R6.reuse, -12583039 ;  /* 0xcb40007f06097421 */ /* 0x040fe20000000000 */
[----:B------:R-:W-:Y:S01]  /*29e0*/  SHF.L.U32 R6, R6, 0x17, RZ ;  /* 0x0000001706067819 */ /* 0x000fe200000006ff */
[----:B-1----:R-:W-:Y:S01]  /*29f0*/  FMUL R25, R0, R3 ;  /* 0x0000000300197220 */ /* 0x002fe20000400000 */
[----:B------:R-:W-:Y:S01]  /*2a00*/  FFMA.SAT R0, R64, R11, 0.5 ;  /* 0x3f00000040007423 */ /* 0x000fe2000000200b */
[----:B------:R-:W-:Y:S01]  /*2a10*/  FFMA R9, R38, 1.4426950216293334961, -R9 ;  /* 0x3fb8aa3b26097823 */ /* 0x000fe20000000809 */
[----:B------:R-:W1:Y:S01]  /*2a20*/  MUFU.EX2 R5, R5 ;  /* 0x0000000500057308 */ /* 0x000e620000000800 */
        /* <DEDUP_REMOVED lines=8> */
[----:B------:R-:W2:Y:S01]  /*2ab0*/  MUFU.EX2 R9, R9 ;  /* 0x0000000900097308 */ /* 0x000ea20000000800 */
[----:B------:R-:W-:Y:S01]  /*2ac0*/  FFMA R3, R64, 1.4426950216293334961, -R3 ;  /* 0x3fb8aa3b40037823 */ /* 0x000fe20000000803 */
[----:B0-----:R-:W-:Y:S01]  /*2ad0*/  FMUL R24, R4, R7 ;  /* 0x0000000704187220 */ /* 0x001fe20000400000 */
[----:B------:R-:W-:Y:S01]  /*2ae0*/  FFMA.SAT R4, R62, R11, 0.5 ;  /* 0x3f0000003e047423 */ /* 0x000fe2000000200b */
[----:B------:R-:W-:Y:S01]  /*2af0*/  FFMA R31, R78, 1.4426950216293334961, -R31 ;  /* 0x3fb8aa3b4e1f7823 */ /* 0x000fe2000000081f */
[----:B------:R-:W-:Y:S01]  /*2b00*/  FFMA R3, R64, 1.925963033500011079e-08, R3 ;  /* 0x32a5706040037823 */ /* 0x000fe20000000003 */
[----:B------:R-:W-:-:S02]  /*2b10*/  IMAD.SHL.U32 R40, R40, 0x800000, RZ ;  /* 0x0080000028287824 */ /* 0x000fc400078e00ff */
[----:B------:R-:W-:Y:S01]  /*2b20*/  FFMA.RM R4, R4, R13, 12582913 ;  /* 0x4b40000104047423 */ /* 0x000fe2000000400d */
[----:B-1----:R-:W-:Y:S01]  /*2b30*/  FMUL R16, R2, R5 ;  /* 0x0000000502107220 */ /* 0x002fe20000400000 */
[----:B------:R-:W-:Y:S01]  /*2b40*/  FFMA.SAT R2, R68, R11, 0.5 ;  /* 0x3f00000044027423 */ /* 0x000fe2000000200b */
[----:B------:R-:W-:Y:S01]  /*2b50*/  FFMA R31, R78, 1.925963033500011079e-08, R31 ;  /* 0x32a570604e1f7823 */ /* 0x000fe2000000001f */
[----:B------:R-:W0:Y:S01]  /*2b60*/  MUFU.EX2 R3, R3 ;  /* 0x0000000300037308 */ /* 0x000e220000000800 */
[----:B------:R-:W-:Y:S01]  /*2b70*/  FADD R7, R4, -12583039 ;  /* 0xcb40007f04077421 */ /* 0x000fe20000000000 */
[----:B------:R-:W-:Y:S01]  /*2b80*/  FFMA.RM R2, R2, R13, 12582913 ;  /* 0x4b40000102027423 */ /* 0x000fe2000000400d */
[----:B------:R-:W-:Y:S02]  /*2b90*/  IMAD.SHL.U32 R4, R4, 0x800000, RZ ;  /* 0x0080000004047824 */ /* 0x000fe400078e00ff */
[----:B------:R-:W-:Y:S01]  /*2ba0*/  FFMA R7, R62, 1.4426950216293334961, -R7 ;  /* 0x3fb8aa3b3e077823 */ /* 0x000fe20000000807 */
[----:B------:R-:W-:Y:S01]  /*2bb0*/  FADD R5, R2, -12583039 ;  /* 0xcb40007f02057421 */ /* 0x000fe20000000000 */
[----:B--2---:R-:W-:Y:S01]  /*2bc0*/  FMUL R10, R6, R9 ;  /* 0x00000009060a7220 */ /* 0x004fe20000400000 */
[----:B------:R-:W-:Y:S01]  /*2bd0*/  FFMA.SAT R6, R66, R11, 0.5 ;  /* 0x3f00000042067423 */ /* 0x000fe2000000200b */
[----:B------:R-:W-:Y:S01]  /*2be0*/  FFMA R7, R62, 1.925963033500011079e-08, R7 ;  /* 0x32a570603e077823 */ /* 0x000fe20000000007 */
[----:B------:R-:W-:Y:S01]  /*2bf0*/  FFMA R5, R68, 1.4426950216293334961, -R5 ;  /* 0x3fb8aa3b44057823 */ /* 0x000fe20000000805 */
[----:B------:R-:W-:Y:S01]  /*2c00*/  SHF.L.U32 R2, R2, 0x17, RZ ;  /* 0x0000001702027819 */ /* 0x000fe200000006ff */
[----:B------:R-:W-:Y:S01]  /*2c10*/  FFMA.RM R6, R6, R13, 12582913 ;  /* 0x4b40000106067423 */ /* 0x000fe2000000400d */
[----:B------:R-:W-:Y:S01]  /*2c20*/  FFMA.SAT R62, R34, R11, 0.5 ;  /* 0x3f000000223e7423 */ /* 0x000fe2000000200b */
[----:B------:R-:W-:Y:S01]  /*2c30*/  FFMA R5, R68, 1.925963033500011079e-08, R5 ;  /* 0x32a5706044057823 */ /* 0x000fe20000000005 */
[----:B------:R-:W1:Y:S01]  /*2c40*/  MUFU.EX2 R7, R7 ;  /* 0x0000000700077308 */ /* 0x000e620000000800 */
[----:B------:R-:W-:Y:S01]  /*2c50*/  FADD R15, R6, -12583039 ;  /* 0xcb40007f060f7421 */ /* 0x000fe20000000000 */
[----:B0-----:R-:W-:Y:S01]  /*2c60*/  FMUL R9, R0, R3 ;  /* 0x0000000300097220 */ /* 0x001fe20000400000 */
[----:B------:R-:W-:Y:S01]  /*2c70*/  FFMA.SAT R0, R72, R11, 0.5 ;  /* 0x3f00000048007423 */ /* 0x000fe2000000200b */
[----:B------:R-:W-:Y:S01]  /*2c80*/  SHF.L.U32 R6, R6, 0x17, RZ ;  /* 0x0000001706067819 */ /* 0x000fe200000006ff */
[----:B------:R-:W-:-:S02]  /*2c90*/  FFMA R15, R66, 1.4426950216293334961, -R15 ;  /* 0x3fb8aa3b420f7823 */ /* 0x000fc4000000080f */
[----:B------:R-:W-:Y:S01]  /*2ca0*/  FFMA.RM R0, R0, R13, 12582913 ;  /* 0x4b40000100007423 */ /* 0x000fe2000000400d */
[----:B------:R-:W0:Y:S01]  /*2cb0*/  MUFU.EX2 R5, R5 ;  /* 0x0000000500057308 */ /* 0x000e220000000800 */
[----:B------:R-:W-:Y:S02]  /*2cc0*/  FFMA R15, R66, 1.925963033500011079e-08, R15 ;  /* 0x32a57060420f7823 */ /* 0x000fe4000000000f */
[C---:B------:R-:W-:Y:S01]  /*2cd0*/  FADD R3, R0.reuse, -12583039 ;  /* 0xcb40007f00037421 */ /* 0x040fe20000000000 */
[----:B------:R-:W-:-:S03]  /*2ce0*/  SHF.L.U32 R0, R0, 0x17, RZ ;  /* 0x0000001700007819 */ /* 0x000fc600000006ff */
[----:B------:R-:W-:Y:S01]  /*2cf0*/  FFMA R3, R72, 1.4426950216293334961, -R3 ;  /* 0x3fb8aa3b48037823 */ /* 0x000fe20000000803 */
[----:B------:R-:W2:Y:S01]  /*2d00*/  MUFU.EX2 R15, R15 ;  /* 0x0000000f000f7308 */ /* 0x000ea20000000800 */
[----:B-1----:R-:W-:Y:S01]  /*2d10*/  FMUL R8, R4, R7 ;  /* 0x0000000704087220 */ /* 0x002fe20000400000 */
[----:B------:R-:W-:Y:S01]  /*2d20*/  FFMA.SAT R4, R70, R11, 0.5 ;  /* 0x3f00000046047423 */ /* 0x000fe2000000200b */
[----:B------:R-:W-:-:S03]  /*2d30*/  FFMA R3, R72, 1.925963033500011079e-08, R3 ;  /* 0x32a5706048037823 */ /* 0x000fc60000000003 */
[----:B------:R-:W-:Y:S02]  /*2d40*/  FFMA.RM R4, R4, R13, 12582913 ;  /* 0x4b40000104047423 */ /* 0x000fe4000000400d */
[----:B------:R-:W-:Y:S01]  /*2d50*/  MUFU.EX2 R31, R31 ;  /* 0x0000001f001f7308 */ /* 0x000fe20000000800 */
[----:B0-----:R-:W-:Y:S01]  /*2d60*/  FMUL R7, R2, R5 ;  /* 0x0000000502077220 */ /* 0x001fe20000400000 */
[----:B------:R-:W-:Y:S01]  /*2d70*/  FFMA.SAT R2, R76, R11, 0.5 ;  /* 0x3f0000004c027423 */ /* 0x000fe2000000200b */
[C---:B------:R-:W-:Y:S01]  /*2d80*/  FADD R29, R4.reuse, -12583039 ;  /* 0xcb40007f041d7421 */ /* 0x040fe20000000000 */
[----:B------:R-:W-:Y:S02]  /*2d90*/  SHF.L.U32 R4, R4, 0x17, RZ ;  /* 0x0000001704047819 */ /* 0x000fe400000006ff */
[----:B------:R-:W-:Y:S01]  /*2da0*/  FFMA.RM R2, R2, R13, 12582913 ;  /* 0x4b40000102027423 */ /* 0x000fe2000000400d */
[----:B------:R-:W-:Y:S01]  /*2db0*/  FFMA R29, R70, 1.4426950216293334961, -R29 ;  /* 0x3fb8aa3b461d7823 */ /* 0x000fe2000000081d */
[----:B------:R-:W0:Y:S01]  /*2dc0*/  MUFU.EX2 R3, R3 ;  /* 0x0000000300037308 */ /* 0x000e220000000800 */
[----:B--2---:R-:W-:Y:S01]  /*2dd0*/  FMUL R6, R6, R15 ;  /* 0x0000000f06067220 */ /* 0x004fe20000400000 */
[----:B------:R-:W-:Y:S01]  /*2de0*/  FADD R5, R2, -12583039 ;  /* 0xcb40007f02057421 */ /* 0x000fe20000000000 */
[----:B------:R-:W-:Y:S01]  /*2df0*/  FADD R15, R38, -12583039 ;  /* 0xcb40007f260f7421 */ /* 0x000fe20000000000 */
[----:B------:R-:W-:Y:S01]  /*2e00*/  FFMA R29, R70, 1.925963033500011079e-08, R29 ;  /* 0x32a57060461d7823 */ /* 0x000fe2000000001d */
[----:B------:R-:W-:Y:S01]  /*2e10*/  SHF.L.U32 R2, R2, 0x17, RZ ;  /* 0x0000001702027819 */ /* 0x000fe200000006ff */
[----:B------:R-:W-:Y:S01]  /*2e20*/  FFMA R5, R76, 1.4426950216293334961, -R5 ;  /* 0x3fb8aa3b4c057823 */ /* 0x000fe20000000805 */
[----:B------:R-:W-:-:S03]  /*2e30*/  FFMA R15, R74, 1.4426950216293334961, -R15 ;  /* 0x3fb8aa3b4a0f7823 */ /* 0x000fc6000000080f */
[----:B------:R-:W-:Y:S01]  /*2e40*/  FFMA R76, R76, 1.925963033500011079e-08, R5 ;  /* 0x32a570604c4c7823 */ /* 0x000fe20000000005 */
[----:B------:R-:W1:Y:S01]  /*2e50*/  MUFU.EX2 R29, R29 ;  /* 0x0000001d001d7308 */ /* 0x000e620000000800 */
[----:B------:R-:W-:Y:S01]  /*2e60*/  FFMA R15, R74, 1.925963033500011079e-08, R15 ;  /* 0x32a570604a0f7823 */ /* 0x000fe2000000000f */
[----:B0-----:R-:W-:Y:S01]  /*2e70*/  FMUL R5, R0, R3 ;  /* 0x0000000300057220 */ /* 0x001fe20000400000 */
[----:B------:R-:W-:-:S05]  /*2e80*/  FFMA.SAT R0, R80, R11, 0.5 ;  /* 0x3f00000050007423 */ /* 0x000fca000000200b */
[----:B------:R-:W0:Y:S01]  /*2e90*/  MUFU.EX2 R3, R76 ;  /* 0x0000004c00037308 */ /* 0x000e220000000800 */
[----:B------:R-:W-:-:S07]  /*2ea0*/  FFMA.RM R0, R0, R13, 12582913 ;  /* 0x4b40000100007423 */ /* 0x000fce000000400d */
[----:B------:R-:W2:Y:S01]  /*2eb0*/  MUFU.EX2 R15, R15 ;  /* 0x0000000f000f7308 */ /* 0x000ea20000000800 */
[----:B-1----:R-:W-:Y:S01]  /*2ec0*/  FMUL R4, R4, R29 ;  /* 0x0000001d04047220 */ /* 0x002fe20000400000 */
[C---:B------:R-:W-:Y:S01]  /*2ed0*/  FADD R29, R0.reuse, -12583039 ;  /* 0xcb40007f001d7421 */ /* 0x040fe20000000000 */
[----:B------:R-:W-:-:S03]  /*2ee0*/  SHF.L.U32 R0, R0, 0x17, RZ ;  /* 0x0000001700007819 */ /* 0x000fc600000006ff */
[----:B------:R-:W-:Y:S01]  /*2ef0*/  FFMA R29, R80, 1.4426950216293334961, -R29 ;  /* 0x3fb8aa3b501d7823 */ /* 0x000fe2000000081d */
[----:B0-----:R-:W-:Y:S01]  /*2f00*/  FMUL R3, R2, R3 ;  /* 0x0000000302037220 */ /* 0x001fe20000400000 */
[----:B------:R-:W-:Y:S01]  /*2f10*/  SHF.L.U32 R2, R38, 0x17, RZ ;  /* 0x0000001726027819 */ /* 0x000fe200000006ff */
[----:B------:R-:W-:Y:S01]  /*2f20*/  FFMA.SAT R38, R82, R11, 0.5 ;  /* 0x3f00000052267423 */ /* 0x000fe2000000200b */
[----:B------:R-:W-:-:S03]  /*2f30*/  FFMA R29, R80, 1.925963033500011079e-08, R29 ;  /* 0x32a57060501d7823 */ /* 0x000fc6000000001d */
[----:B------:R-:W-:Y:S01]  /*2f40*/  FFMA.RM R38, R38, R13, 12582913 ;  /* 0x4b40000126267423 */ /* 0x000fe2000000400d */
[----:B--2---:R-:W-:Y:S02]  /*2f50*/  FMUL R2, R2, R15 ;  /* 0x0000000f02027220 */ /* 0x004fe40000400000 */
[----:B------:R-:W0:Y:S01]  /*2f60*/  MUFU.EX2 R29, R29 ;  /* 0x0000001d001d7308 */ /* 0x000e220000000800 */
[----:B------:R-:W-:-:S04]  /*2f70*/  FADD R15, R38, -12583039 ;  /* 0xcb40007f260f7421 */ /* 0x000fc80000000000 */
[----:B------:R-:W-:-:S04]  /*2f80*/  FFMA R15, R82, 1.4426950216293334961, -R15 ;  /* 0x3fb8aa3b520f7823 */ /* 0x000fc8000000080f */
[----:B------:R-:W-:Y:S01]  /*2f90*/  FFMA R82, R82, 1.925963033500011079e-08, R15 ;  /* 0x32a5706052527823 */ /* 0x000fe2000000000f */
[----:B------:R-:W-:-:S04]  /*2fa0*/  FFMA.RM R15, R62, R13, 12582913 ;  /* 0x4b4000013e0f7423 */ /* 0x000fc8000000400d */
[C---:B------:R-:W-:Y:S01]  /*2fb0*/  FADD R33, R15.reuse, -12583039 ;  /* 0xcb40007f0f217421 */ /* 0x040fe20000000000 */
[----:B------:R-:W-:Y:S01]  /*2fc0*/  SHF.L.U32 R15, R15, 0x17, RZ ;  /* 0x000000170f0f7819 */ /* 0x000fe200000006ff */
[----:B0-----:R-:W-:Y:S02]  /*2fd0*/  FMUL R0, R0, R29 ;  /* 0x0000001d00007220 */ /* 0x001fe40000400000 */
[----:B------:R-:W-:Y:S01]  /*2fe0*/  FFMA R33, R34, 1.4426950216293334961, -R33 ;  /* 0x3fb8aa3b22217823 */ /* 0x000fe20000000821 */
[----:B------:R-:W-:Y:S01]  /*2ff0*/  FMUL R29, R40, R31 ;  /* 0x0000001f281d7220 */ /* 0x000fe20000400000 */
[-C--:B------:R-:W-:Y:S01]  /*3000*/  FFMA.SAT R40, R32, R11.reuse, 0.5 ;  /* 0x3f00000020287423 */ /* 0x080fe2000000200b */
[----:B------:R-:W0:Y:S01]  /*3010*/  MUFU.EX2 R31, R82 ;  /* 0x00000052001f7308 */ /* 0x000e220000000800 */
        /* <DEDUP_REMOVED lines=8> */
[----:B------:R-:W-:-:S05]  /*30a0*/  SHF.L.U32 R30, R38, 0x17, RZ ;  /* 0x00000017261e7819 */ /* 0x000fca00000006ff */
[----:B0-----:R-:W-:Y:S01]  /*30b0*/  FMUL R30, R30, R31 ;  /* 0x0000001f1e1e7220 */ /* 0x001fe20000400000 */
[----:B------:R-:W-:Y:S01]  /*30c0*/  FADD R31, R34, -12583039 ;  /* 0xcb40007f221f7421 */ /* 0x000fe20000000000 */
[----:B------:R-:W0:Y:S03]  /*30d0*/  MUFU.EX2 R39, R39 ;  /* 0x0000002700277308 */ /* 0x000e260000000800 */
        /* <DEDUP_REMOVED lines=8> */
[----:B------:R-:W1:Y:S02]  /*3160*/  MUFU.EX2 R38, R38 ;  /* 0x0000002600267308 */ /* 0x000e640000000800 */
[----:B------:R-:W-:Y:S01]  /*3170*/  FFMA R40, R12, 1.925963033500011079e-08, R31 ;  /* 0x32a570600c287823 */ /* 0x000fe2000000001f */
[C---:B------:R-:W-:Y:S01]  /*3180*/  FADD R31, R13.reuse, -12583039 ;  /* 0xcb40007f0d1f7421 */ /* 0x040fe20000000000 */
[----:B------:R-:W-:Y:S01]  /*3190*/  FADD R12, RZ, R23 ;  /* 0x00000017ff0c7221 */ /* 0x000fe20000000000 */
[----:B------:R-:W-:Y:S02]  /*31a0*/  SHF.L.U32 R13, R13, 0x17, RZ ;  /* 0x000000170d0d7819 */ /* 0x000fe400000006ff */
[C---:B------:R-:W-:Y:S01]  /*31b0*/  FFMA R31, R32.reuse, 1.4426950216293334961, -R31 ;  /* 0x3fb8aa3b201f7823 */ /* 0x040fe2000000081f */
[----:B------:R-:W2:Y:S03]  /*31c0*/  MUFU.EX2 R35, R40 ;  /* 0x0000002800237308 */ /* 0x000ea60000000800 */
[----:B------:R-:W-:Y:S01]  /*31d0*/  FFMA R41, R32, 1.925963033500011079e-08, R31 ;  /* 0x32a5706020297823 */ /* 0x000fe2000000001f */
[----:B------:R-:W-:Y:S01]  /*31e0*/  FADD R31, R12, R17 ;  /* 0x000000110c1f7221 */ /* 0x000fe20000000000 */
[----:B------:R-:W-:-:S02]  /*31f0*/  SHF.L.U32 R32, R33, 0x17, RZ ;  /* 0x0000001721207819 */ /* 0x000fc400000006ff */
[----:B------:R-:W-:Y:S01]  /*3200*/  SHF.L.U32 R33, R34, 0x17, RZ ;  /* 0x0000001722217819 */ /* 0x000fe200000006ff */
[----:B------:R-:W-:Y:S01]  /*3210*/  FADD R12, R31, R18 ;  /* 0x000000121f0c7221 */ /* 0x000fe20000000000 */
[----:B------:R-:W-:Y:S01]  /*3220*/  SHF.L.U32 R34, R11, 0x17, RZ ;  /* 0x000000170b227819 */ /* 0x000fe200000006ff */
[----:B0-----:R-:W-:Y:S02]  /*3230*/  FMUL R32, R32, R39 ;  /* 0x0000002720207220 */ /* 0x001fe40000400000 */
[----:B------:R-:W-:Y:S01]  /*3240*/  FADD R31, R12, R19 ;  /* 0x000000130c1f7221 */ /* 0x000fe20000000000 */
[----:B-1----:R-:W-:-:S03]  /*3250*/  FMUL R33, R33, R38 ;  /* 0x0000002621217220 */ /* 0x002fc60000400000 */
        /* <DEDUP_REMOVED lines=39> */
.L_x_29655:
        /* <DEDUP_REMOVED lines=12> */
[----:B0-----:R-:W-:Y:S05]  /*3590*/  CALL.REL.NOINC `($__internal_480_$__cuda_sm3x_div_rn_noftz_f32_slowpath) ;  /* 0x0000003c00587944 */ /* 0x001fea0003c00000 */
[----:B------:R-:W-:-:S07]  /*35a0*/  IMAD.MOV.U32 R15, RZ, RZ, R11 ;  /* 0x000000ffff0f7224 */ /* 0x000fce00078e000b */
.L_x_29584:
[----:B------:R-:W-:Y:S05]  /*35b0*/  BSYNC.RECONVERGENT B3 ;  /* 0x0000000000037941 */ /* 0x000fea0003800200 */
.L_x_29583:
        /* <DEDUP_REMOVED lines=12> */
[----:B0-----:R-:W-:Y:S05]  /*3680*/  CALL.REL.NOINC `($__internal_480_$__cuda_sm3x_div_rn_noftz_f32_slowpath) ;  /* 0x0000003c001c7944 */ /* 0x001fea0003c00000 */
[----:B------:R-:W-:-:S07]  /*3690*/  MOV R39, R11 ;  /* 0x0000000b00277202 */ /* 0x000fce0000000f00 */
.L_x_29586:
[----:B------:R-:W-:Y:S05]  /*36a0*/  BSYNC.RECONVERGENT B3 ;  /* 0x0000000000037941 */ /* 0x000fea0003800200 */
.L_x_29585:
        /* <DEDUP_REMOVED lines=14> */
.L_x_29588:
[----:B------:R-:W-:Y:S05]  /*3790*/  BSYNC.RECONVERGENT B3 ;  /* 0x0000000000037941 */ /* 0x000fea0003800200 */
.L_x_29587:
        /* <DEDUP_REMOVED lines=12> */
[----:B------:R-:W-:Y:S05]  /*3860*/  CALL.REL.NOINC `($__internal_480_$__cuda_sm3x_div_rn_noftz_f32_slowpath) ;  /* 0x0000003800a47944 */ /* 0x000fea0003c00000 */
[----:B------:R-:W-:-:S07]  /*3870*/  MOV R41, R11 ;  /* 0x0000000b00297202 */ /* 0x000fce0000000f00 */
.L_x_29590:
[----:B------:R-:W-:Y:S05]  /*3880*/  BSYNC.RECONVERGENT B3 ;  /* 0x0000000000037941 */ /* 0x000fea0003800200 */
.L_x_29589:
        /* <DEDUP_REMOVED lines=12> */
[----:B------:R-:W-:Y:S05]  /*3950*/  CALL.REL.NOINC `($__internal_480_$__cuda_sm3x_div_rn_noftz_f32_slowpath) ;  /* 0x0000003800687944 */ /* 0x000fea0003c00000 */
[----:B------:R-:W-:-:S07]  /*3960*/  MOV R19, R11 ;  /* 0x0000000b00137202 */ /* 0x000fce0000000f00 */
.L_x_29592:
[----:B------:R-:W-:Y:S05]  /*3970*/  BSYNC.RECONVERGENT B3 ;  /* 0x0000000000037941 */ /* 0x000fea0003800200 */
.L_x_29591:
        /* <DEDUP_REMOVED lines=14> */
.L_x_29594:
[----:B------:R-:W-:Y:S05]  /*3a60*/  BSYNC.RECONVERGENT B3 ;  /* 0x0000000000037941 */ /* 0x000fea0003800200 */
.L_x_29593:
        /* <DEDUP_REMOVED lines=12> */
[----:B------:R-:W-:Y:S05]  /*3b30*/  CALL.REL.NOINC `($__internal_480_$__cuda_sm3x_div_rn_noftz_f32_slowpath) ;  /* 0x0000003400f07944 */ /* 0x000fea0003c00000 */
[----:B------:R-:W-:-:S07]  /*3b40*/  MOV R21, R11 ;  /* 0x0000000b00157202 */ /* 0x000fce0000000f00 */
.L_x_29596:
[----:B------:R-:W-:Y:S05]  /*3b50*/  BSYNC.RECONVERGENT B3 ;  /* 0x0000000000037941 */ /* 0x000fea0003800200 */
.L_x_29595:
        /* <DEDUP_REMOVED lines=14> */
.L_x_29598:
[----:B------:R-:W-:Y:S05]  /*3c40*/  BSYNC.RECONVERGENT B3 ;  /* 0x0000000000037941 */ /* 0x000fea0003800200 */
.L_x_29597:
        /* <DEDUP_REMOVED lines=13> */
[----:B------:R-:W-:-:S07]  /*3d20*/  IMAD.MOV.U32 R69, RZ, RZ, R11 ;  /* 0x000000ffff457224 */ /* 0x000fce00078e000b */
.L_x_29600:
[----:B------:R-:W-:Y:S05]  /*3d30*/  BSYNC.RECONVERGENT B3 ;  /* 0x0000000000037941 */ /* 0x000fea0003800200 */
.L_x_29599:
        /* <DEDUP_REMOVED lines=14> */
.L_x_29602:
[----:B------:R-:W-:Y:S05]  /*3e20*/  BSYNC.RECONVERGENT B3 ;  /* 0x0000000000037941 */ /* 0x000fea0003800200 */
.L_x_29601:
        /* <DEDUP_REMOVED lines=14> */
.L_x_29604:
[----:B------:R-:W-:Y:S05]  /*3f10*/  BSYNC.RECONVERGENT B3 ;  /* 0x0000000000037941 */ /* 0x000fea0003800200 */
.L_x_29603:
        /* <DEDUP_REMOVED lines=12> */
[----:B------:R-:W-:Y:S05]  /*3fe0*/  CALL.REL.NOINC `($__internal_480_$__cuda_sm3x_div_rn_noftz_f32_slowpath) ;  /* 0x0000003000c47944 */ /* 0x000fea0003c00000 */
[----:B------:R-:W-:-:S07]  /*3ff0*/  MOV R25, R11 ;  /* 0x0000000b00197202 */ /* 0x000fce0000000f00 */
.L_x_29606:
[----:B------:R-:W-:Y:S05]  /*4000*/  BSYNC.RECONVERGENT B3 ;  /* 0x0000000000037941 */ /* 0x000fea0003800200 */
.L_x_29605:
        /* <DEDUP_REMOVED lines=14> */
.L_x_29608:
[----:B------:R-:W-:Y:S05]  /*40f0*/  BSYNC.RECONVERGENT B3 ;  /* 0x0000000000037941 */ /* 0x000fea0003800200 */
.L_x_29607:
        /* <DEDUP_REMOVED lines=14> */
.L_x_29610:
[----:B------:R-:W-:Y:S05]  /*41e0*/  BSYNC.RECONVERGENT B3 ;  /* 0x0000000000037941 */ /* 0x000fea0003800200 */
.L_x_29609:
        /* <DEDUP_REMOVED lines=14> */
.L_x_29612:
[----:B------:R-:W-:Y:S05]  /*42d0*/  BSYNC.RECONVERGENT B3 ;  /* 0x0000000000037941 */ /* 0x000fea0003800200 */
.L_x_29611:
        /* <DEDUP_REMOVED lines=14> */
.L_x_29614:
[----:B------:R-:W-:Y:S05]  /*43c0*/  BSYNC.RECONVERGENT B3 ;  /* 0x0000000000037941 */ /* 0x000fea0003800200 */
.L_x_29613:
        /* <DEDUP_REMOVED lines=14> */
.L_x_29616:
[----:B------:R-:W-:Y:S05]  /*44b0*/  BSYNC.RECONVERGENT B3 ;  /* 0x0000000000037941 */ /* 0x000fea0003800200 */
.L_x_29615:
        /* <DEDUP_REMOVED lines=14> */
.L_x_29618:
[----:B------:R-:W-:Y:S05]  /*45a0*/  BSYNC.RECONVERGENT B3 ;  /* 0x0000000000037941 */ /* 0x000fea0003800200 */
.L_x_29617:
        /* <DEDUP_REMOVED lines=14> */
.L_x_29620:
[----:B------:R-:W-:Y:S05]  /*4690*/  BSYNC.RECONVERGENT B3 ;  /* 0x0000000000037941 */ /* 0x000fea0003800200 */
.L_x_29619:
        /* <DEDUP_REMOVED lines=14> */
.L_x_29622:
[----:B------:R-:W-:Y:S05]  /*4780*/  BSYNC.RECONVERGENT B3 ;  /* 0x0000000000037941 */ /* 0x000fea0003800200 */
.L_x_29621:
        /* <DEDUP_REMOVED lines=14> */
.L_x_29624:
[----:B------:R-:W-:Y:S05]  /*4870*/  BSYNC.RECONVERGENT B3 ;  /* 0x0000000000037941 */ /* 0x000fea0003800200 */
.L_x_29623:
        /* <DEDUP_REMOVED lines=14> */
.L_x_29626:
[----:B------:R-:W-:Y:S05]  /*4960*/  BSYNC.RECONVERGENT B3 ;  /* 0x0000000000037941 */ /* 0x000fea0003800200 */
.L_x_29625:
        /* <DEDUP_REMOVED lines=14> */
.L_x_29628:
[----:B------:R-:W-:Y:S05]  /*4a50*/  BSYNC.RECONVERGENT B3 ;  /* 0x0000000000037941 */ /* 0x000fea0003800200 */
.L_x_29627:
        /* <DEDUP_REMOVED lines=14> */
.L_x_29630:
[----:B------:R-:W-:Y:S05]  /*4b40*/  BSYNC.RECONVERGENT B3 ;  /* 0x0000000000037941 */ /* 0x000fea0003800200 */
.L_x_29629:
        /* <DEDUP_REMOVED lines=14> */
.L_x_29632:
[----:B------:R-:W-:Y:S05]  /*4c30*/  BSYNC.RECONVERGENT B3 ;  /* 0x0000000000037941 */ /* 0x000fea0003800200 */
.L_x_29631:
        /* <DEDUP_REMOVED lines=14> */
.L_x_29634:
[----:B------:R-:W-:Y:S05]  /*4d20*/  BSYNC.RECONVERGENT B3 ;  /* 0x0000000000037941 */ /* 0x000fea0003800200 */
.L_x_29633:
        /* <DEDUP_REMOVED lines=14> */
.L_x_29636:
[----:B------:R-:W-:Y:S05]  /*4e10*/  BSYNC.RECONVERGENT B3 ;  /* 0x0000000000037941 */ /* 0x000fea0003800200 */
.L_x_29635:
        /* <DEDUP_REMOVED lines=14> */
.L_x_29638:
[----:B------:R-:W-:Y:S05]  /*4f00*/  BSYNC.RECONVERGENT B3 ;  /* 0x0000000000037941 */ /* 0x000fea0003800200 */
.L_x_29637:
        /* <DEDUP_REMOVED lines=14> */
.L_x_29640:
[----:B------:R-:W-:Y:S05]  /*4ff0*/  BSYNC.RECONVERGENT B3 ;  /* 0x0000000000037941 */ /* 0x000fea0003800200 */
.L_x_29639:
        /* <DEDUP_REMOVED lines=14> */
.L_x_29642:
[----:B------:R-:W-:Y:S05]  /*50e0*/  BSYNC.RECONVERGENT B3 ;  /* 0x0000000000037941 */ /* 0x000fea0003800200 */
.L_x_29641:
[----:B------:R-:W-:Y:S01]  /*50f0*/  HFMA2 R3, -RZ, RZ, 0, 0 ;  /* 0x00000000ff037431 */ /* 0x000fe200000001ff */
[----:B------:R-:W-:Y:S01]  /*5100*/  MOV R2, R42 ;  /* 0x0000002a00027202 */ /* 0x000fe20000000f00 */
[----:B------:R-:W-:Y:S01]  /*5110*/  IMAD R4, R44, UR38, RZ ;  /* 0x000000262c047c24 */ /* 0x000fe2000f8e02ff */
[----:B------:R-:W-:Y:S02]  /*5120*/  ISETP.GE.U32.AND P4, PT, R45, UR44, PT ;  /* 0x0000002c2d007c0c */ /* 0x000fe4000bf86070 */
[----:B------:R-:W-:Y:S01]  /*5130*/  @!P3 R2UR UR4, R36 ;  /* 0x000000002404b2ca */ /* 0x000fe200000e0000 */
[----:B------:R-:W-:Y:S01]  /*5140*/  IMAD R5, R43, UR39, R4 ;  /* 0x000000272b057c24 */ /* 0x000fe2000f8e0204 */
[----:B------:R-:W-:Y:S02]  /*5150*/  ISETP.GE.AND.EX P4, PT, RZ, UR45, PT, P4 ;  /* 0x0000002dff007c0c */ /* 0x000fe4000bf86340 */
[----:B------:R-:W-:Y:S01]  /*5160*/  @!P3 R2UR UR5, R37 ;  /* 0x000000002505b2ca */ /* 0x000fe200000e0000 */
        /* <DEDUP_REMOVED lines=9> */
[----:B------:R-:W-:Y:S01]  /*5200*/  @!P4 R2UR UR6, R36 ;  /* 0x000000002406c2ca */ /* 0x000fe200000e0000 */
[----:B------:R-:W-:Y:S01]  /*5210*/  @!P3 STG.E desc[UR4][R4.64], R15 ;  /* 0x0000000f0400b986 */ /* 0x000fe2000c101904 */
[----:B------:R-:W-:Y:S02]  /*5220*/  ISETP.GE.AND.EX P0, PT, RZ, UR45, PT, P0 ;  /* 0x0000002dff007c0c */ /* 0x000fe4000bf06300 */
[----:B------:R-:W-:Y:S02]  /*5230*/  @!P4 R2UR UR7, R37 ;  /* 0x000000002507c2ca */ /* 0x000fe400000e0000 */
[----:B------:R-:W-:Y:S02]  /*5240*/  IADD3 R2, PT, PT, R42, 0x1a0, RZ ;  /* 0x000001a02a027810 */ /* 0x000fe40007ffe0ff */
[----:B------:R-:W-:Y:S02]  /*5250*/  ISETP.GE.AND.EX P3, PT, RZ, UR45, PT, P5 ;  /* 0x0000002dff007c0c */ /* 0x000fe4000bf66350 */
[----:B------:R-:W-:-:S02]  /*5260*/  ISETP.GE.U32.AND P6, PT, R49, UR44, PT ;  /* 0x0000002c31007c0c */ /* 0x000fc4000bfc6070 */
[----:B------:R-:W-:Y:S02]  /*5270*/  ISETP.GE.U32.AND P5, PT, R50, UR44, PT ;  /* 0x0000002c32007c0c */ /* 0x000fe4000bfa6070 */
[----:B------:R-:W-:Y:S02]  /*5280*/  ISETP.GE.U32.AND P2, PT, R2, UR44, PT ;  /* 0x0000002c02007c0c */ /* 0x000fe4000bf46070 */
[C---:B------:R-:W-:Y:S01]  /*5290*/  @!P0 R2UR UR4, R36.reuse ;  /* 0x00000000240482ca */ /* 0x040fe200000e0000 */
[----:B------:R-:W-:Y:S01]  /*52a0*/  @!P4 STG.E desc[UR6][R4.64+0x200], R19 ;  /* 0x000200130400c986 */ /* 0x000fe2000c101906 */
[----:B------:R-:W-:Y:S02]  /*52b0*/  @!P0 R2UR UR5, R37 ;  /* 0x00000000250582ca */ /* 0x000fe400000e0000 */
[----:B------:R-:W-:Y:S02]  /*52c0*/  ISETP.GE.U32.AND P4, PT, R51, UR44, PT ;  /* 0x0000002c33007c0c */ /* 0x000fe4000bf86070 */
[----:B------:R-:W-:-:S02]  /*52d0*/  @!P1 R2UR UR6, R36 ;  /* 0x00000000240692ca */ /* 0x000fc400000e0000 */
[----:B------:R-:W-:Y:S02]  /*52e0*/  @!P1 R2UR UR7, R37 ;  /* 0x00000000250792ca */ /* 0x000fe400000e0000 */
[----:B------:R-:W-:Y:S02]  /*52f0*/  ISETP.GE.AND.EX P6, PT, RZ, UR45, PT, P6 ;  /* 0x0000002dff007c0c */ /* 0x000fe4000bfc6360 */
[----:B------:R-:W-:Y:S02]  /*5300*/  ISETP.GE.AND.EX P5, PT, RZ, UR45, PT, P5 ;  /* 0x0000002dff007c0c */ /* 0x000fe4000bfa6350 */
[----:B------:R-:W-:Y:S01]  /*5310*/  ISETP.GE.AND.EX P4, PT, RZ, UR45, PT, P4 ;  /* 0x0000002dff007c0c */ /* 0x000fe2000bf86340 */
[----:B------:R-:W-:Y:S01]  /*5320*/  @!P0 STG.E desc[UR4][R4.64+0x280], R63 ;  /* 0x0002803f04008986 */ /* 0x000fe2000c101904 */
[----:B------:R-:W-:Y:S02]  /*5330*/  ISETP.GE.AND.EX P2, PT, RZ, UR45, PT, P2 ;  /* 0x0000002dff007c0c */ /* 0x000fe4000bf46320 */
[----:B------:R-:W-:-:S02]  /*5340*/  IADD3 R2, PT, PT, R42, 0x1c0, RZ ;  /* 0x000001c02a027810 */ /* 0x000fc40007ffe0ff */
[----:B------:R-:W-:Y:S01]  /*5350*/  @!P3 R2UR UR8, R36 ;  /* 0x000000002408b2ca */ /* 0x000fe200000e0000 */
[----:B------:R-:W-:Y:S01]  /*5360*/  @!P1 STG.E desc[UR6][R4.64+0x300], R21 ;  /* 0x0003001504009986 */ /* 0x000fe2000c101906 */
[----:B------:R-:W-:Y:S02]  /*5370*/  ISETP.GE.U32.AND P0, PT, R2, UR44, PT ;  /* 0x0000002c02007c0c */ /* 0x000fe4000bf06070 */
[----:B------:R-:W-:Y:S02]  /*5380*/  IADD3 R2, PT, PT, R42, 0x1e0, RZ ;  /* 0x000001e02a027810 */ /* 0x000fe40007ffe0ff */
[----:B------:R-:W-:Y:S02]  /*5390*/  @!P3 R2UR UR9, R37 ;  /* 0x000000002509b2ca */ /* 0x000fe400000e0000 */
[----:B------:R-:W-:Y:S02]  /*53a0*/  ISETP.GE.U32.AND P1, PT, R2, UR44, PT ;  /* 0x0000002c02007c0c */ /* 0x000fe4000bf26070 */
[----:B------:R-:W-:-:S02]  /*53b0*/  @!P6 R2UR UR10, R36 ;  /* 0x00000000240ae2ca */ /* 0x000fc400000e0000 */
[C---:B------:R-:W-:Y:S02]  /*53c0*/  @!P6 R2UR UR11, R37.reuse ;  /* 0x00000000250be2ca */ /* 0x040fe400000e0000 */
[C---:B------:R-:W-:Y:S02]  /*53d0*/  @!P5 R2UR UR4, R36.reuse ;  /* 0x000000002404d2ca */ /* 0x040fe400000e0000 */
[C---:B------:R-:W-:Y:S02]  /*53e0*/  @!P5 R2UR UR5, R37.reuse ;  /* 0x000000002505d2ca */ /* 0x040fe400000e0000 */
[----:B------:R-:W-:Y:S01]  /*53f0*/  ISETP.GE.AND.EX P0, PT, RZ, UR45, PT, P0 ;  /* 0x0000002dff007c0c */ /* 0x000fe2000bf06300 */
[----:B------:R-:W-:Y:S01]  /*5400*/  @!P3 STG.E desc[UR8][R4.64+0x380], R65 ;  /* 0x000380410400b986 */ /* 0x000fe2000c101908 */
[----:B------:R-:W-:Y:S02]  /*5410*/  @!P4 R2UR UR6, R36 ;  /* 0x000000002406c2ca */ /* 0x000fe400000e0000 */
[----:B------:R-:W-:-:S02]  /*5420*/  @!P4 R2UR UR7, R37 ;  /* 0x000000002507c2ca */ /* 0x000fc400000e0000 */
[----:B------:R-:W-:Y:S01]  /*5430*/  @!P2 R2UR UR12, R36 ;  /* 0x00000000240ca2ca */ /* 0x000fe200000e0000 */
[----:B------:R-:W-:Y:S01]  /*5440*/  @!P6 STG.E desc[UR10][R4.64+0x400], R69 ;  /* 0x000400450400e986 */ /* 0x000fe2000c10190a */
[----:B------:R-:W-:Y:S02]  /*5450*/  @!P2 R2UR UR13, R37 ;  /* 0x00000000250da2ca */ /* 0x000fe400000e0000 */
[----:B------:R-:W-:Y:S01]  /*5460*/  ISETP.GE.AND.EX P1, PT, RZ, UR45, PT, P1 ;  /* 0x0000002dff007c0c */ /* 0x000fe2000bf26310 */
[----:B------:R-:W-:Y:S01]  /*5470*/  @!P5 STG.E desc[UR4][R4.64+0x480], R27 ;  /* 0x0004801b0400d986 */ /* 0x000fe2000c101904 */
[----:B------:R-:W-:Y:S02]  /*5480*/  IADD3 R2, PT, PT, R42, 0x220, RZ ;  /* 0x000002202a027810 */ /* 0x000fe40007ffe0ff */
[----:B------:R-:W-:Y:S02]  /*5490*/  ISETP.GE.U32.AND P3, PT, R3, UR44, PT ;  /* 0x0000002c03007c0c */ /* 0x000fe4000bf66070 */
[----:B------:R-:W-:Y:S01]  /*54a0*/  ISETP.GE.U32.AND P6, PT, R2, UR44, PT ;  /* 0x0000002c02007c0c */ /* 0x000fe2000bfc6070 */
[----:B------:R-:W-:Y:S01]  /*54b0*/  @!P4 STG.E desc[UR6][R4.64+0x500], R71 ;  /* 0x000500470400c986 */ /* 0x000fe2000c101906 */
[----:B------:R-:W-:-:S02]  /*54c0*/  @!P0 R2UR UR4, R36 ;  /* 0x00000000240482ca */ /* 0x000fc400000e0000 */
[C---:B------:R-:W-:Y:S01]  /*54d0*/  @!P0 R2UR UR5, R37.reuse ;  /* 0x00000000250582ca */ /* 0x040fe200000e0000 */
[----:B------:R-:W-:Y:S01]  /*54e0*/  @!P2 STG.E desc[UR12][R4.64+0x680], R75 ;  /* 0x0006804b0400a986 */ /* 0x000fe2000c10190c */
[C---:B------:R-:W-:Y:S02]  /*54f0*/  IADD3 R3, PT, PT, R42.reuse, 0x240, RZ ;  /* 0x000002402a037810 */ /* 0x040fe40007ffe0ff */
[----:B------:R-:W-:Y:S02]  /*5500*/  IADD3 R2, PT, PT, R42, 0x260, RZ ;  /* 0x000002602a027810 */ /* 0x000fe40007ffe0ff */
[----:B------:R-:W-:Y:S02]  /*5510*/  ISETP.GE.U32.AND P2, PT, R52, UR44, PT ;  /* 0x0000002c34007c0c */ /* 0x000fe4000bf46070 */
[----:B------:R-:W-:Y:S02]  /*5520*/  @!P1 R2UR UR6, R36 ;  /* 0x00000000240692ca */ /* 0x000fe400000e0000 */
[----:B------:R-:W-:-:S02]  /*5530*/  @!P1 R2UR UR7, R37 ;  /* 0x00000000250792ca */ /* 0x000fc400000e0000 */
[----:B------:R-:W-:Y:S01]  /*5540*/  ISETP.GE.U32.AND P5, PT, R3, UR44, PT ;  /* 0x0000002c03007c0c */ /* 0x000fe2000bfa6070 */
[----:B------:R-:W-:Y:S01]  /*5550*/  @!P0 STG.E desc[UR4][R4.64+0x700], R77 ;  /* 0x0007004d04008986 */ /* 0x000fe2000c101904 */
[----:B------:R-:W-:Y:S02]  /*5560*/  ISETP.GE.U32.AND P4, PT, R2, UR44, PT ;  /* 0x0000002c02007c0c */ /* 0x000fe4000bf86070 */
[----:B------:R-:W-:Y:S02]  /*5570*/  ISETP.GE.AND.EX P2, PT, RZ, UR45, PT, P2 ;  /* 0x0000002dff007c0c */ /* 0x000fe4000bf46320 */
        /* <DEDUP_REMOVED lines=43> */
[----:B-1----:R-:W0:Y:S01]  /*5830*/  LDC R0, c[0x0][0x364] ;  /* 0x0000d900ff007b82 */ /* 0x002e220000000800 */
        /* <DEDUP_REMOVED lines=14> */
[----:B0-----:R-:W-:Y:S01]  /*5920*/  IMAD R0, R0, UR4, RZ ;  /* 0x0000000400007c24 */ /* 0x001fe2000f8e02ff */
        /* <DEDUP_REMOVED lines=45> */
.L_x_29581:
[----:B------:R-:W-:Y:S05]  /*5c00*/  EXIT ;  /* 0x000000000000794d */ /* 0x000fea0003800000 */
.L_x_29582:
[----:B------:R-:W-:Y:S01]  /*5c10*/  BSSY B1, `(.L_x_29644) ;  /* 0x0000007000017945 */ /* 0x000fe20003800000 */
[----:B------:R-:W-:Y:S01]  /*5c20*/  IMAD.MOV.U32 R12, RZ, RZ, 0x10 ;  /* 0x00000010ff0c7424 */ /* 0x000fe200078e00ff */
[----:B------:R-:W-:Y:S02]  /*5c30*/  MOV R11, 0x1f ;  /* 0x0000001f000b7802 */ /* 0x000fe40000000f00 */
[----:B------:R-:W-:-:S07]  /*5c40*/  MOV R15, 0xffffffff ;  /* 0xffffffff000f7802 */ /* 0x000fce0000000f00 */
[----:B------:R-:W-:Y:S05]  /*5c50*/  WARPSYNC.COLLECTIVE R15, `(.L_x_29645) ;  /* 0x000000000f087348 */ /* 0x000fea0003c00000 */
[----:B------:R0:W1:Y:S02]  /*5c60*/  SHFL.BFLY P6, R14, R13, R12, R11 ;  /* 0x0c00000c0d0e7389 */ /* 0x00006400000c000b */
[----:B01----:R-:W-:Y:S05]  /*5c70*/  ENDCOLLECTIVE ;  /* 0x000000000000791b */ /* 0x003fea0003800000 */
.L_x_29645:
[----:B------:R-:W-:Y:S05]  /*5c80*/  BSYNC B1 ;  /* 0x0000000000017941 */ /* 0x000fea0003800000 */
.L_x_29644:
        /* <DEDUP_REMOVED lines=9> */
.L_x_29646:
[----:B------:R-:W-:Y:S01]  /*5d20*/  HFMA2 R12, -RZ, RZ, 0, 2.384185791015625e-07 ;  /* 0x00000004ff0c7431 */ /* 0x000fe200000001ff */
[----:B------:R-:W-:-:S04]  /*5d30*/  FMNMX R0, R13, R14, !PT ;  /* 0x0000000e0d007209 */ /* 0x000fc80007800000 */
[----:B------:R-:W-:-:S07]  /*5d40*/  MOV R13, R0 ;  /* 0x00000000000d7202 */ /* 0x000fce0000000f00 */
[----:B------:R-:W-:Y:S05]  /*5d50*/  WARPSYNC.COLLECTIVE R15, `(.L_x_29647) ;  /* 0x000000000f087348 */ /* 0x000fea0003c00000 */
[----:B------:R0:W1:Y:S02]  /*5d60*/  SHFL.BFLY P6, R14, R13, R12, R11 ;  /* 0x0c00000c0d0e7389 */ /* 0x00006400000c000b */
[----:B01----:R-:W-:Y:S05]  /*5d70*/  ENDCOLLECTIVE ;  /* 0x000000000000791b */ /* 0x003fea0003800000 */
.L_x_29647:
[----:B------:R-:W-:Y:S01]  /*5d80*/  IMAD.MOV.U32 R12, RZ, RZ, 0x2 ;  /* 0x00000002ff0c7424 */ /* 0x000fe200078e00ff */
[----:B------:R-:W-:-:S04]  /*5d90*/  FMNMX R2, R0, R14, !PT ;  /* 0x0000000e00027209 */ /* 0x000fc80007800000 */
[----:B------:R-:W-:-:S07]  /*5da0*/  MOV R13, R2 ;  /* 0x00000002000d7202 */ /* 0x000fce0000000f00 */
[----:B------:R-:W-:Y:S05]  /*5db0*/  WARPSYNC.COLLECTIVE R15, `(.L_x_29648) ;  /* 0x000000000f087348 */ /* 0x000fea0003c00000 */
[----:B------:R0:W1:Y:S02]  /*5dc0*/  SHFL.BFLY P6, R14, R13, R12, R11 ;  /* 0x0c00000c0d0e7389 */ /* 0x00006400000c000b */
[----:B01----:R-:W-:Y:S05]  /*5dd0*/  ENDCOLLECTIVE ;  /* 0x000000000000791b */ /* 0x003fea0003800000 */
.L_x_29648:
[----:B------:R-:W-:Y:S01]  /*5de0*/  HFMA2 R12, -RZ, RZ, 0, 5.9604644775390625e-08 ;  /* 0x00000001ff0c7431 */ /* 0x000fe200000001ff */
[----:B------:R-:W-:-:S04]  /*5df0*/  FMNMX R3, R2, R14, !PT ;  /* 0x0000000e02037209 */ /* 0x000fc80007800000 */
[----:B------:R-:W-:-:S07]  /*5e00*/  MOV R13, R3 ;  /* 0x00000003000d7202 */ /* 0x000fce0000000f00 */
[----:B------:R-:W-:Y:S05]  /*5e10*/  WARPSYNC.COLLECTIVE R15, `(.L_x_29649) ;  /* 0x000000000f087348 */ /* 0x000fea0003c00000 */
[----:B------:R0:W1:Y:S02]  /*5e20*/  SHFL.BFLY P6, R14, R13, R12, R11 ;  /* 0x0c00000c0d0e7389 */ /* 0x00006400000c000b */
[----:B01----:R-:W-:Y:S05]  /*5e30*/  ENDCOLLECTIVE ;  /* 0x000000000000791b */ /* 0x003fea0003800000 */
.L_x_29649:
        /* <DEDUP_REMOVED lines=195> */
[----:B------:R-:W1:Y:S01]  /*6a70*/  MUFU.EX2 R15, R15 ;  /* 0x0000000f000f7308 */ /* 0x000e620000000800 */
[----:B0-----:R-:W-:Y:S01]  /*6a80*/  FMUL R4, R3, R2 ;  /* 0x0000000203047220 */ /* 0x001fe20000400000 */
[----:B------:R-:W-:Y:S01]  /*6a90*/  FFMA.SAT R3, R30, R40, 0.5 ;  /* 0x3f0000001e037423 */ /* 0x000fe20000002028 */
[----:B------:R-:W-:-:S03]  /*6aa0*/  SHF.L.U32 R2, R13, 0x17, RZ ;  /* 0x000000170d027819 */ /* 0x000fc600000006ff */
[----:B------:R-:W-:-:S04]  /*6ab0*/  FFMA.RM R3, R3, R62, 12582913 ;  /* 0x4b40000103037423 */ /* 0x000fc8000000403e */
[C---:B------:R-:W-:Y:S01]  /*6ac0*/  FADD R11, R3.reuse, -12583039 ;  /* 0xcb40007f030b7421 */ /* 0x040fe20000000000 */
[----:B------:R-:W-:Y:S01]  /*6ad0*/  SHF.L.U32 R3, R3, 0x17, RZ ;  /* 0x0000001703037819 */ /* 0x000fe200000006ff */
[----:B-1----:R-:W-:Y:S01]  /*6ae0*/  FMUL R2, R2, R15 ;  /* 0x0000000f02027220 */ /* 0x002fe20000400000 */
[----:B------:R-:W-:Y:S01]  /*6af0*/  MOV R15, 0xffffffff ;  /* 0xffffffff000f7802 */ /* 0x000fe20000000f00 */
[----:B------:R-:W-:-:S04]  /*6b00*/  FFMA R11, R30, 1.4426950216293334961, -R11 ;  /* 0x3fb8aa3b1e0b7823 */ /* 0x000fc8000000080b */
[----:B------:R-:W-:-:S04]  /*6b10*/  FFMA R11, R30, 1.925963033500011079e-08, R11 ;  /* 0x32a570601e0b7823 */ /* 0x000fc8000000000b */
[----:B------:R0:W1:Y:S02]  /*6b20*/  MUFU.EX2 R0, R11 ;  /* 0x0000000b00007308 */ /* 0x0000640000000800 */
[----:B0-----:R-:W-:-:S04]  /*6b30*/  FFMA.SAT R11, R34, R40, 0.5 ;  /* 0x3f000000220b7423 */ /* 0x001fc80000002028 */
[----:B------:R-:W-:Y:S01]  /*6b40*/  FFMA.RM R11, R11, R62, 12582913 ;  /* 0x4b4000010b0b7423 */ /* 0x000fe2000000403e */
[----:B-1----:R-:W-:-:S03]  /*6b50*/  FMUL R3, R3, R0 ;  /* 0x0000000003037220 */ /* 0x002fc60000400000 */
[C---:B------:R-:W-:Y:S01]  /*6b60*/  FADD R13, R11.reuse, -12583039 ;  /* 0xcb40007f0b0d7421 */ /* 0x040fe20000000000 */
[----:B------:R-:W-:Y:S02]  /*6b70*/  IMAD.SHL.U32 R0, R11, 0x800000, RZ ;  /* 0x008000000b007824 */ /* 0x000fe400078e00ff */
[----:B------:R-:W-:Y:S01]  /*6b80*/  FFMA.SAT R11, R31, R40, 0.5 ;  /* 0x3f0000001f0b7423 */ /* 0x000fe20000002028 */
[----:B------:R-:W-:-:S03]  /*6b90*/  FFMA R13, R34, 1.4426950216293334961, -R13 ;  /* 0x3fb8aa3b220d7823 */ /* 0x000fc6000000080d */
[----:B------:R-:W-:Y:S01]  /*6ba0*/  FFMA.RM R11, R11, R62, 12582913 ;  /* 0x4b4000010b0b7423 */ /* 0x000fe2000000403e */
[----:B------:R-:W-:-:S03]  /*6bb0*/  FFMA R13, R34, 1.925963033500011079e-08, R13 ;  /* 0x32a57060220d7823 */ /* 0x000fc6000000000d */
        /* <DEDUP_REMOVED lines=49> */
[----:B------:R-:W-:-:S03]  /*6ed0*/  SHF.L.U32 R35, R62, 0x17, RZ ;  /* 0x000000173e237819 */ /* 0x000fc600000006ff */
[----:B------:R-:W0:Y:S02]  /*6ee0*/  MUFU.EX2 R34, R13 ;  /* 0x0000000d00227308 */ /* 0x000e240000000800 */
[----:B0-----:R-:W-:Y:S01]  /*6ef0*/  FMUL R34, R11, R34 ;  /* 0x000000220b227220 */ /* 0x001fe20000400000 */
[----:B------:R-:W-:-:S04]  /*6f00*/  FADD R11, R62, -12583039 ;  /* 0xcb40007f3e0b7421 */ /* 0x000fc80000000000 */
        /* <DEDUP_REMOVED lines=38> */
.L_x_29650:
[----:B------:R-:W-:Y:S02]  /*7170*/  HFMA2 R12, -RZ, RZ, 0, 4.76837158203125e-07 ;  /* 0x00000008ff0c7431 */ /* 0x000fe400000001ff */
[----:B------:R-:W-:-:S05]  /*7180*/  FADD R38, R13, R14 ;  /* 0x0000000e0d267221 */ /* 0x000fca0000000000 */
[----:B------:R-:W-:-:S07]  /*7190*/  MOV R13, R38 ;  /* 0x00000026000d7202 */ /* 0x000fce0000000f00 */
[----:B------:R-:W-:Y:S05]  /*71a0*/  WARPSYNC.COLLECTIVE R15, `(.L_x_29651) ;  /* 0x000000000f087348 */ /* 0x000fea0003c00000 */
[----:B------:R0:W1:Y:S02]  /*71b0*/  SHFL.BFLY P6, R14, R13, R12, R11 ;  /* 0x0c00000c0d0e7389 */ /* 0x00006400000c000b */
[----:B01----:R-:W-:Y:S05]  /*71c0*/  ENDCOLLECTIVE ;  /* 0x000000000000791b */ /* 0x003fea0003800000 */
.L_x_29651:
[----:B------:R-:W-:Y:S02]  /*71d0*/  HFMA2 R12, -RZ, RZ, 0, 2.384185791015625e-07 ;  /* 0x00000004ff0c7431 */ /* 0x000fe400000001ff */
[----:B------:R-:W-:-:S05]  /*71e0*/  FADD R39, R38, R14 ;  /* 0x0000000e26277221 */ /* 0x000fca0000000000 */
[----:B------:R-:W-:-:S07]  /*71f0*/  MOV R13, R39 ;  /* 0x00000027000d7202 */ /* 0x000fce0000000f00 */
[----:B------:R-:W-:Y:S05]  /*7200*/  WARPSYNC.COLLECTIVE R15, `(.L_x_29652) ;  /* 0x000000000f087348 */ /* 0x000fea0003c00000 */
[----:B------:R0:W1:Y:S02]  /*7210*/  SHFL.BFLY P6, R14, R13, R12, R11 ;  /* 0x0c00000c0d0e7389 */ /* 0x00006400000c000b */
[----:B01----:R-:W-:Y:S05]  /*7220*/  ENDCOLLECTIVE ;  /* 0x000000000000791b */ /* 0x003fea0003800000 */
.L_x_29652:
[----:B------:R-:W-:Y:S02]  /*7230*/  HFMA2 R12, -RZ, RZ, 0, 1.1920928955078125e-07 ;  /* 0x00000002ff0c7431 */ /* 0x000fe400000001ff */
[----:B------:R-:W-:-:S05]  /*7240*/  FADD R40, R39, R14 ;  /* 0x0000000e27287221 */ /* 0x000fca0000000000 */
[----:B------:R-:W-:-:S07]  /*7250*/  MOV R13, R40 ;  /* 0x00000028000d7202 */ /* 0x000fce0000000f00 */
[----:B------:R-:W-:Y:S05]  /*7260*/  WARPSYNC.COLLECTIVE R15, `(.L_x_29653) ;  /* 0x000000000f087348 */ /* 0x000fea0003c00000 */
[----:B------:R0:W1:Y:S02]  /*7270*/  SHFL.BFLY P6, R14, R13, R12, R11 ;  /* 0x0c00000c0d0e7389 */ /* 0x00006400000c000b */
[----:B01----:R-:W-:Y:S05]  /*7280*/  ENDCOLLECTIVE ;  /* 0x000000000000791b */ /* 0x003fea0003800000 */
.L_x_29653:
[----:B------:R-:W-:Y:S02]  /*7290*/  IMAD.MOV.U32 R12, RZ, RZ, 0x1 ;  /* 0x00000001ff0c7424 */ /* 0x000fe400078e00ff */
[----:B------:R-:W-:-:S05]  /*72a0*/  FADD R41, R40, R14 ;  /* 0x0000000e28297221 */ /* 0x000fca0000000000 */
[----:B------:R-:W-:-:S07]  /*72b0*/  MOV R13, R41 ;  /* 0x00000029000d7202 */ /* 0x000fce0000000f00 */
[----:B------:R-:W-:Y:S05]  /*72c0*/  WARPSYNC.COLLECTIVE R15, `(.L_x_29654) ;  /* 0x000000000f087348 */ /* 0x000fea0003c00000 */
[----:B------:R0:W1:Y:S02]  /*72d0*/  SHFL.BFLY P6, R14, R13, R12, R11 ;  /* 0x0c00000c0d0e7389 */ /* 0x00006400000c000b */
[----:B01----:R-:W-:Y:S05]  /*72e0*/  ENDCOLLECTIVE ;  /* 0x000000000000791b */ /* 0x003fea0003800000 */
.L_x_29654:
[----:B------:R-:W-:Y:S05]  /*72f0*/  BRA `(.L_x_29655) ;  /* 0xffffffc000747947 */ /* 0x000fea000383ffff */
        .weak           $__internal_480_$__cuda_sm3x_div_rn_noftz_f32_slowpath
        .type           $__internal_480_$__cuda_sm3x_div_rn_noftz_f32_slowpath,@function
        .size           $__internal_480_$__cuda_sm3x_div_rn_noftz_f32_slowpath,(.L_x_37857 - $__internal_480_$__cuda_sm3x_div_rn_noftz_f32_slowpath)
$__internal_480_$__cuda_sm3x_div_rn_noftz_f32_slowpath:
        /* <DEDUP_REMOVED lines=34> */
.L_x_29657:
        /* <DEDUP_REMOVED lines=51> */
.L_x_29664:
[----:B------:R-:W-:-:S04]  /*7850*/  LOP3.LUT R11, R11, 0x80000000, RZ, 0xc0, !PT ;  /* 0x800000000b0b7812 */ /* 0x000fc800078ec0ff */
[----:B------:R-:W-:Y:S01]  /*7860*/  LOP3.LUT R11, R11, 0x7f800000, RZ, 0xfc, !PT ;  /* 0x7f8000000b0b7812 */ /* 0x000fe200078efcff */
[----:B------:R-:W-:Y:S06]  /*7870*/  BRA `(.L_x_29665) ;  /* 0x0000000000047947 */ /* 0x000fec0003800000 */
.L_x_29663:
[----:B------:R-:W-:-:S07]  /*7880*/  LEA R11, R40, R11, 0x17 ;  /* 0x0000000b280b7211 */ /* 0x000fce00078eb8ff */
.L_x_29665:
[----:B------:R-:W-:Y:S05]  /*7890*/  BSYNC.RECONVERGENT B2 ;  /* 0x0000000000027941 */ /* 0x000fea0003800200 */
.L_x_29662:
[----:B------:R-:W-:Y:S05]  /*78a0*/  BRA `(.L_x_29666) ;  /* 0x0000000000207947 */ /* 0x000fea0003800000 */
.L_x_29661:
[----:B------:R-:W-:-:S04]  /*78b0*/  LOP3.LUT R11, R12, 0x80000000, R23, 0x48, !PT ;  /* 0x800000000c0b7812 */ /* 0x000fc800078e4817 */
[----:B------:R-:W-:Y:S01]  /*78c0*/  LOP3.LUT R11, R11, 0x7f800000, RZ, 0xfc, !PT ;  /* 0x7f8000000b0b7812 */ /* 0x000fe200078efcff */
[----:B------:R-:W-:Y:S06]  /*78d0*/  BRA `(.L_x_29666) ;  /* 0x0000000000147947 */ /* 0x000fec0003800000 */
.L_x_29660:
[----:B------:R-:W-:Y:S01]  /*78e0*/  LOP3.LUT R11, R12, 0x80000000, R23, 0x48, !PT ;  /* 0x800000000c0b7812 */ /* 0x000fe200078e4817 */
[----:B------:R-:W-:Y:S06]  /*78f0*/  BRA `(.L_x_29666) ;  /* 0x00000000000c7947 */ /* 0x000fec0003800000 */
.L_x_29659:
[----:B------:R-:W0:Y:S01]  /*7900*/  MUFU.RSQ R11, -QNAN ;  /* 0xffc00000000b7908 */ /* 0x000e220000001400 */
[----:B------:R-:W-:Y:S05]  /*7910*/  BRA `(.L_x_29666) ;  /* 0x0000000000047947 */ /* 0x000fea0003800000 */
.L_x_29658:
[----:B------:R-:W-:-:S07]  /*7920*/  FADD.FTZ R11, R23, R12 ;  /* 0x0000000c170b7221 */ /* 0x000fce0000010000 */
.L_x_29666:
[----:B------:R-:W-:Y:S05]  /*7930*/  BSYNC.RECONVERGENT B1 ;  /* 0x0000000000017941 */ /* 0x000fea0003800200 */
.L_x_29656:
[----:B------:R-:W-:Y:S01]  /*7940*/  HFMA2 R13, -RZ, RZ, 0, 0 ;  /* 0x00000000ff0d7431 */ /* 0x000fe200000001ff */
[----:B------:R-:W-:-:S04]  /*7950*/  MOV R12, R14 ;  /* 0x0000000e000c7202 */ /* 0x000fc80000000f00 */
[----:B0-----:R-:W-:Y:S05]  /*7960*/  RET.REL.NODEC R12 `(_Z15SoftmaxWarpImplI24ElementwiseScaleMaskLoadIffbE11DirectStoreIffEfLi1ELi30ELi32ELi1ELb1EL9Algorithm0EEvT_T0_ll) ;  /* 0xffffff840ca47950 */ /* 0x001fea0003c3ffff */
.L_x_29667:
        /* <DEDUP_REMOVED lines=9> */
.L_x_37857:


//--------------------- .text._Z15SoftmaxWarpImplI24ElementwiseScaleMaskLoadIffbE11DirectStoreIffEfLi1ELi30ELi32ELi1ELb0EL9Algorithm0EEvT_T0_ll --------------------------
	.section	.text._Z15SoftmaxWarpImplI24ElementwiseScaleMaskLoadIffbE11DirectStoreIffEfLi1ELi30ELi32ELi1ELb0EL9Algorithm0EEvT_T0_ll,"ax",@progbits
	.align	128
        .global         _Z15SoftmaxWarpImplI24ElementwiseScaleMaskLoadIffbE11DirectStoreIffEfLi1ELi30ELi32ELi1ELb0EL9Algorithm0EEvT_T0_ll
        .type           _Z15SoftmaxWarpImplI24ElementwiseScaleMaskLoadIffbE11DirectStoreIffEfLi1ELi30ELi32ELi1ELb0EL9Algorithm0EEvT_T0_ll,@function
        .size           _Z15SoftmaxWarpImplI24ElementwiseScaleMaskLoadIffbE11DirectStoreIffEfLi1ELi30ELi32ELi1ELb0EL9Algorithm0EEvT_T0_ll,(.L_x_37858 - _Z15SoftmaxWarpImplI24ElementwiseScaleMaskLoadIffbE11DirectStoreIffEfLi1ELi30ELi32ELi1ELb0EL9Algorithm0EEvT_T0_ll)
        .other          _Z15SoftmaxWarpImplI24ElementwiseScaleMaskLoadIffbE11DirectStoreIffEfLi1ELi30ELi32ELi1ELb0EL9Algorithm0EEvT_T0_ll,@"STO_CUDA_ENTRY STV_DEFAULT"
_Z15SoftmaxWarpImplI24ElementwiseScaleMaskLoadIffbE11DirectStoreIffEfLi1ELi30ELi32ELi1ELb0EL9Algorithm0EEvT_T0_ll:
.text._Z15SoftmaxWarpImplI24ElementwiseScaleMaskLoadIffbE11DirectStoreIffEfLi1ELi30ELi32ELi1ELb0EL9Algorithm0EEvT_T0_ll:
        /* <DEDUP_REMOVED lines=24> */
.L_x_29668:
        /* <DEDUP_REMOVED lines=13> */
.L_x_29730:
[----:B---3--:R-:W3:Y:S01]  /*0250*/  LDC.64 R4, c[0x0][0x390] ;  /* 0x0000e400ff047b82 */ /* 0x008ee20000000a00 */
[----:B------:R-:W-:Y:S01]  /*0260*/  HFMA2 R3, -RZ, RZ, 0, 0 ;  /* 0x00000000ff037431 */ /* 0x000fe200000001ff */
[----:B-1----:R-:W-:Y:S02]  /*0270*/  MOV R2, R44 ;  /* 0x0000002c00027202 */ /* 0x002fe40000000f00 */
[C---:B--2---:R-:W-:Y:S02]  /*0280*/  R2UR UR18, R36.reuse ;  /* 0x00000000241272ca */ /* 0x044fe400000e0000 */
[C---:B------:R-:W-:Y:S02]  /*0290*/  R2UR UR19, R37.reuse ;  /* 0x00000000251372ca */ /* 0x040fe400000e0000 */
[----:B------:R-:W-:Y:S01]  /*02a0*/  R2UR UR8, R36 ;  /* 0x00000000240872ca */ /* 0x000fe200000e0000 */
[----:B------:R-:W1:Y:S01]  /*02b0*/  LDC.64 R10, c[0x0][0x398] ;  /* 0x0000e600ff0a7b82 */ /* 0x000e620000000a00 */
[----:B------:R-:W-:-:S02]  /*02c0*/  R2UR UR9, R37 ;  /* 0x00000000250972ca */ /* 0x000fc400000e0000 */
[C---:B------:R-:W-:Y:S02]  /*02d0*/  R2UR UR10, R36.reuse ;  /* 0x00000000240a72ca */ /* 0x040fe400000e0000 */
[C---:B------:R-:W-:Y:S02]  /*02e0*/  R2UR UR11, R37.reuse ;  /* 0x00000000250b72ca */ /* 0x040fe400000e0000 */
[C---:B------:R-:W-:Y:S02]  /*02f0*/  R2UR UR14, R36.reuse ;  /* 0x00000000240e72ca */ /* 0x040fe400000e0000 */
[C---:B------:R-:W-:Y:S02]  /*0300*/  R2UR UR15, R37.reuse ;  /* 0x00000000250f72ca */ /* 0x040fe400000e0000 */
[C---:B------:R-:W-:Y:S02]  /*0310*/  R2UR UR4, R36.reuse ;  /* 0x00000000240472ca */ /* 0x040fe400000e0000 */
[----:B------:R-:W-:Y:S01]  /*0320*/  R2UR UR5, R37 ;  /* 0x00000000250572ca */ /* 0x000fe200000e0000 */
[-C--:B---3--:R-:W-:Y:S01]  /*0330*/  IMAD R0, R45, R4.reuse, RZ ;  /* 0x000000042d007224 */ /* 0x088fe200078e02ff */
[----:B------:R-:W-:Y:S01]  /*0340*/  R2UR UR6, R36 ;  /* 0x00000000240672ca */ /* 0x000fe200000e0000 */
[----:B------:R-:W-:Y:S01]  /*0350*/  IMAD.WIDE.U32 R6, R43, R4, R2 ;  /* 0x000000042b067225 */ /* 0x000fe200078e0002 */
[----:B------:R-:W-:-:S02]  /*0360*/  R2UR UR7, R37 ;  /* 0x00000000250772ca */ /* 0x000fc400000e0000 */
[----:B------:R-:W-:Y:S01]  /*0370*/  R2UR UR20, R36 ;  /* 0x00000000241472ca */ /* 0x000fe200000e0000 */
[----:B------:R-:W-:Y:S01]  /*0380*/  IMAD R5, R43, R5, R0 ;  /* 0x000000052b057224 */ /* 0x000fe200078e0200 */
[C---:B------:R-:W-:Y:S02]  /*0390*/  LEA R2, P0, R6.reuse, UR36, 0x2 ;  /* 0x0000002406027c11 */ /* 0x040fe4000f8010ff */
[C---:B------:R-:W-:Y:S02]  /*03a0*/  IADD3 R4, P1, PT, R6.reuse, UR38, RZ ;  /* 0x0000002606047c10 */ /* 0x040fe4000ff3e0ff */
[----:B------:R-:W-:Y:S02]  /*03b0*/  IADD3 R5, PT, PT, R7, R5, RZ ;  /* 0x0000000507057210 */ /* 0x000fe40007ffe0ff */
[----:B------:R-:W-:Y:S02]  /*03c0*/  R2UR UR21, R37 ;  /* 0x00000000251572ca */ /* 0x000fe400000e0000 */
[----:B------:R-:W-:-:S02]  /*03d0*/  LEA.HI.X R3, R6, UR37, R5, 0x2, P0 ;  /* 0x0000002506037c11 */ /* 0x000fc400080f1405 */
[C---:B------:R-:W-:Y:S02]  /*03e0*/  R2UR UR22, R36.reuse ;  /* 0x00000000241672ca */ /* 0x040fe400000e0000 */
[----:B------:R-:W-:Y:S01]  /*03f0*/  R2UR UR23, R37 ;  /* 0x00000000251772ca */ /* 0x000fe200000e0000 */
[----:B------:R-:W1:Y:S01]  /*0400*/  LDG.E R6, desc[UR8][R2.64+0x80] ;  /* 0x0000800802067981 */ /* 0x000e62000c1e1900 */
[----:B------:R-:W-:Y:S02]  /*0410*/  IADD3.X R5, PT, PT, R5, UR39, RZ, P1, !PT ;  /* 0x0000002705057c10 */ /* 0x000fe40008ffe4ff */
[C---:B------:R-:W-:Y:S01]  /*0420*/  R2UR UR12, R36.reuse ;  /* 0x00000000240c72ca */ /* 0x040fe200000e0000 */
[----:B------:R-:W2:Y:S01]  /*0430*/  LDG.E R0, desc[UR4][R2.64] ;  /* 0x0000000402007981 */ /* 0x000ea2000c1e1900 */
[C---:B------:R-:W-:Y:S02]  /*0440*/  R2UR UR13, R37.reuse ;  /* 0x00000000250d72ca */ /* 0x040fe400000e0000 */
[----:B------:R-:W-:Y:S01]  /*0450*/  R2UR UR16, R36 ;  /* 0x00000000241072ca */ /* 0x000fe200000e0000 */
[----:B------:R-:W3:Y:S01]  /*0460*/  LDG.E.U8 R9, desc[UR18][R4.64+0x60] ;  /* 0x0000601204097981 */ /* 0x000ee2000c1e1100 */
[----:B------:R-:W-:-:S02]  /*0470*/  R2UR UR17, R37 ;  /* 0x00000000251172ca */ /* 0x000fc400000e0000 */
[C---:B------:R-:W-:Y:S01]  /*0480*/  R2UR UR24, R36.reuse ;  /* 0x00000000241872ca */ /* 0x040fe200000e0000 */
[----:B------:R-:W4:Y:S01]  /*0490*/  LDG.E.U8 R7, desc[UR10][R4.64+0x20] ;  /* 0x0000200a04077981 */ /* 0x000f22000c1e1100 */
[C---:B------:R-:W-:Y:S02]  /*04a0*/  R2UR UR25, R37.reuse ;  /* 0x00000000251972ca */ /* 0x040fe400000e0000 */
[C---:B------:R-:W-:Y:S01]  /*04b0*/  R2UR UR26, R36.reuse ;  /* 0x00000000241a72ca */ /* 0x040fe200000e0000 */
[----:B------:R-:W5:Y:S01]  /*04c0*/  LDG.E.U8 R8, desc[UR14][R4.64+0x40] ;  /* 0x0000400e04087981 */ /* 0x000f62000c1e1100 */
        /* <DEDUP_REMOVED lines=8> */
[----:B------:R-:W5:Y:S01]  /*0550*/  LDG.E.U8 R13, desc[UR22][R4.64+0x80] ;  /* 0x00008016040d7981 */ /* 0x000f62000c1e1100 */
[C---:B------:R-:W-:Y:S02]  /*0560*/  R2UR UR35, R37.reuse ;  /* 0x00000000252372ca */ /* 0x040fe400000e0000 */
[----:B------:R-:W-:Y:S01]  /*0570*/  R2UR UR28, R36 ;  /* 0x00000000241c72ca */ /* 0x000fe200000e0000 */
[----:B------:R-:W5:Y:S01]  /*0580*/  LDG.E R12, desc[UR12][R2.64+0x100] ;  /* 0x0001000c020c7981 */ /* 0x000f62000c1e1900 */
[----:B------:R-:W-:-:S03]  /*0590*/  R2UR UR29, R37 ;  /* 0x00000000251d72ca */ /* 0x000fc600000e0000 */
[----:B------:R-:W5:Y:S04]  /*05a0*/  LDG.E R14, desc[UR16][R2.64+0x180] ;  /* 0x00018010020e7981 */ /* 0x000f68000c1e1900 */
[----:B------:R-:W5:Y:S04]  /*05b0*/  LDG.E R18, desc[UR4][R2.64+0x280] ;  /* 0x0002800402127981 */ /* 0x000f68000c1e1900 */
[----:B------:R-:W5:Y:S04]  /*05c0*/  LDG.E.U8 R15, desc[UR24][R4.64+0xa0] ;  /* 0x0000a018040f7981 */ /* 0x000f68000c1e1100 */
[----:B------:R-:W5:Y:S04]  /*05d0*/  LDG.E.U8 R28, desc[UR8][R4.64+0x180] ;  /* 0x00018008041c7981 */ /* 0x000f68000c1e1100 */
[----:B------:R-:W5:Y:S04]  /*05e0*/  LDG.E R20, desc[UR4][R2.64+0x300] ;  /* 0x0003000402147981 */ /* 0x000f68000c1e1900 */
[----:B------:R-:W5:Y:S04]  /*05f0*/  LDG.E.U8 R17, desc[UR26][R4.64+0xc0] ;  /* 0x0000c01a04117981 */ /* 0x000f68000c1e1100 */
[----:B------:R-:W5:Y:S04]  /*0600*/  LDG.E R24, desc[UR4][R2.64+0x400] ;  /* 0x0004000402187981 */ /* 0x000f68000c1e1900 */
[----:B------:R-:W5:Y:S04]  /*0610*/  LDG.E.U8 R21, desc[UR30][R4.64+0x100] ;  /* 0x0001001e04157981 */ /* 0x000f68000c1e1100 */
[----:B------:R-:W5:Y:S04]  /*0620*/  LDG.E R26, desc[UR6][R2.64+0x480] ;  /* 0x00048006021a7981 */ /* 0x000f68000c1e1900 */
[----:B------:R-:W5:Y:S04]  /*0630*/  LDG.E.U8 R23, desc[UR32][R4.64+0x120] ;  /* 0x0001202004177981 */ /* 0x000f68000c1e1100 */
[----:B------:R-:W5:Y:S04]  /*0640*/  LDG.E.U8 R25, desc[UR34][R4.64+0x140] ;  /* 0x0001402204197981 */ /* 0x000f68000c1e1100 */
[----:B------:R-:W5:Y:S04]  /*0650*/  LDG.E R22, desc[UR6][R2.64+0x380] ;  /* 0x0003800602167981 */ /* 0x000f68000c1e1900 */
[----:B------:R-:W5:Y:S04]  /*0660*/  LDG.E.U8 R19, desc[UR28][R4.64+0xe0] ;  /* 0x0000e01c04137981 */ /* 0x000f68000c1e1100 */
[----:B------:R-:W5:Y:S04]  /*0670*/  LDG.E.U8 R31, desc[UR8][R4.64+0x1e0] ;  /* 0x0001e008041f7981 */ /* 0x000f68000c1e1100 */
        /* <DEDUP_REMOVED lines=9> */
[----:B---3--:R-:W-:Y:S01]  /*0710*/  ISETP.NE.AND P0, PT, R9, RZ, PT ;  /* 0x000000ff0900720c */ /* 0x008fe20003f05270 */
[-C--:B-1----:R-:W-:Y:S01]  /*0720*/  FMUL R9, R6, R11.reuse ;  /* 0x0000000b06097220 */ /* 0x082fe20000400000 */
[----:B----4-:R-:W-:Y:S01]  /*0730*/  ISETP.NE.AND P2, PT, R7, RZ, PT ;  /* 0x000000ff0700720c */ /* 0x010fe20003f45270 */
[----:B--2---:R-:W-:-:S02]  /*0740*/  FMUL R7, R0, R11 ;  /* 0x0000000b00077220 */ /* 0x004fc40000400000 */
[----:B------:R-:W2:Y:S01]  /*0750*/  LDG.E R0, desc[UR4][R2.64+0x500] ;  /* 0x0005000402007981 */ /* 0x000ea2000c1e1900 */
[----:B-----5:R-:W-:Y:S02]  /*0760*/  ISETP.NE.AND P1, PT, R8, RZ, PT ;  /* 0x000000ff0800720c */ /* 0x020fe40003f25270 */
[----:B------:R-:W-:Y:S02]  /*0770*/  FSEL R8, R9, R10, P2 ;  /* 0x0000000a09087208 */ /* 0x000fe40001000000 */
[----:B------:R-:W-:Y:S01]  /*0780*/  ISETP.NE.AND P3, PT, R33, RZ, PT ;  /* 0x000000ff2100720c */ /* 0x000fe20003f65270 */
[----:B------:R-:W-:-:S03]  /*0790*/  FMUL R9, R16, R11 ;  /* 0x0000000b10097220 */ /* 0x000fc60000400000 */
[----:B------:R-:W-:Y:S01]  /*07a0*/  FSEL R6, R7, R10, P3 ;  /* 0x0000000a07067208 */ /* 0x000fe20001800000 */
[----:B------:R-:W3:Y:S01]  /*07b0*/  LDG.E R16, desc[UR10][R2.64+0x680] ;  /* 0x0006800a02107981 */ /* 0x000ee2000c1e1900 */
[----:B------:R-:W-:-:S03]  /*07c0*/  ISETP.NE.AND P6, PT, R13, RZ, PT ;  /* 0x000000ff0d00720c */ /* 0x000fc60003fc5270 */
[----:B------:R-:W4:Y:S01]  /*07d0*/  LDG.E.U8 R13, desc[UR16][R4.64+0x240] ;  /* 0x00024010040d7981 */ /* 0x000f22000c1e1100 */
[-C--:B------:R-:W-:Y:S01]  /*07e0*/  FMUL R7, R12, R11.reuse ;  /* 0x0000000b0c077220 */ /* 0x080fe20000400000 */
[----:B------:R-:W-:Y:S02]  /*07f0*/  FSEL R40, R9, R10, P6 ;  /* 0x0000000a09287208 */ /* 0x000fe40003000000 */
[----:B------:R-:W5:Y:S01]  /*0800*/  LDG.E R12, desc[UR6][R2.64+0x580] ;  /* 0x00058006020c7981 */ /* 0x000f62000c1e1900 */
[----:B------:R-:W-:-:S03]  /*0810*/  FMUL R41, R14, R11 ;  /* 0x0000000b0e297220 */ /* 0x000fc60000400000 */
[----:B------:R-:W3:Y:S01]  /*0820*/  LDG.E.U8 R9, desc[UR14][R4.64+0x220] ;  /* 0x0002200e04097981 */ /* 0x000ee2000c1e1100 */
[----:B------:R-:W-:-:S03]  /*0830*/  FMUL R35, R18, R11 ;  /* 0x0000000b12237220 */ /* 0x000fc60000400000 */
[----:B------:R-:W4:Y:S04]  /*0840*/  LDG.E R14, desc[UR8][R2.64+0x600] ;  /* 0x00060008020e7981 */ /* 0x000f28000c1e1900 */
[----:B------:R-:W4:Y:S01]  /*0850*/  LDG.E R18, desc[UR12][R2.64+0x700] ;  /* 0x0007000c02127981 */ /* 0x000f22000c1e1900 */
[----:B------:R-:W-:-:S03]  /*0860*/  ISETP.NE.AND P5, PT, R15, RZ, PT ;  /* 0x000000ff0f00720c */ /* 0x000fc60003fa5270 */
[----:B------:R-:W4:Y:S01]  /*0870*/  LDG.E.U8 R15, desc[UR18][R4.64+0x260] ;  /* 0x00026012040f7981 */ /* 0x000f22000c1e1100 */
[-C--:B------:R-:W-:Y:S02]  /*0880*/  FSEL R35, R35, R10.reuse, P5 ;  /* 0x0000000a23237208 */ /* 0x080fe40002800000 */
[----:B------:R-:W-:Y:S02]  /*0890*/  ISETP.NE.AND P5, PT, R28, RZ, PT ;  /* 0x000000ff1c00720c */ /* 0x000fe40003fa5270 */
[----:B------:R-:W-:Y:S01]  /*08a0*/  FSEL R48, R7, R10, P1 ;  /* 0x0000000a07307208 */ /* 0x000fe20000800000 */
[----:B------:R-:W4:Y:S01]  /*08b0*/  LDG.E R28, desc[UR4][R2.64+0x980] ;  /* 0x00098004021c7981 */ /* 0x000f22000c1e1900 */
[----:B------:R-:W-:-:S03]  /*08c0*/  FMUL R7, R20, R11 ;  /* 0x0000000b14077220 */ /* 0x000fc60000400000 */
[----:B------:R-:W4:Y:S01]  /*08d0*/  LDG.E R20, desc[UR4][R2.64+0x780] ;  /* 0x0007800402147981 */ /* 0x000f22000c1e1900 */
[----:B------:R-:W-:Y:S01]  /*08e0*/  ISETP.NE.AND P4, PT, R17, RZ, PT ;  /* 0x000000ff1100720c */ /* 0x000fe20003f85270 */
[-C--:B------:R-:W-:Y:S01]  /*08f0*/  FMUL R47, R24, R11.reuse ;  /* 0x0000000b182f7220 */ /* 0x080fe20000400000 */
[-C--:B------:R-:W-:Y:S01]  /*0900*/  FSEL R41, R41, R10.reuse, P0 ;  /* 0x0000000a29297208 */ /* 0x080fe20000000000 */
[----:B------:R-:W4:Y:S01]  /*0910*/  LDG.E R24, desc[UR8][R2.64+0x880] ;  /* 0x0008800802187981 */ /* 0x000f22000c1e1900 */
[----:B------:R-:W-:Y:S02]  /*0920*/  FSEL R46, R7, R10, P4 ;  /* 0x0000000a072e7208 */ /* 0x000fe40002000000 */
[----:B------:R-:W-:Y:S01]  /*0930*/  ISETP.NE.AND P2, PT, R21, RZ, PT ;  /* 0x000000ff1500720c */ /* 0x000fe20003f45270 */
[----:B------:R-:W-:Y:S01]  /*0940*/  FMUL R7, R26, R11 ;  /* 0x0000000b1a077220 */ /* 0x000fe20000400000 */
[----:B------:R-:W4:Y:S01]  /*0950*/  LDG.E.U8 R17, desc[UR20][R4.64+0x280] ;  /* 0x0002801404117981 */ /* 0x000f22000c1e1100 */
[----:B------:R-:W-:-:S03]  /*0960*/  ISETP.NE.AND P1, PT, R23, RZ, PT ;  /* 0x000000ff1700720c */ /* 0x000fc60003f25270 */
[----:B------:R-:W4:Y:S01]  /*0970*/  LDG.E R26, desc[UR10][R2.64+0x900] ;  /* 0x0009000a021a7981 */ /* 0x000f22000c1e1900 */
[----:B------:R-:W-:-:S03]  /*0980*/  ISETP.NE.AND P0, PT, R25, RZ, PT ;  /* 0x000000ff1900720c */ /* 0x000fc60003f05270 */
[----:B------:R-:W4:Y:S01]  /*0990*/  LDG.E.U8 R21, desc[UR16][R4.64+0x2c0] ;  /* 0x0002c01004157981 */ /* 0x000f22000c1e1100 */
[-C--:B------:R-:W-:Y:S01]  /*09a0*/  FSEL R47, R47, R10.reuse, P2 ;  /* 0x0000000a2f2f7208 */ /* 0x080fe20001000000 */
[----:B------:R-:W-:Y:S01]  /*09b0*/  FMUL R39, R22, R11 ;  /* 0x0000000b16277220 */ /* 0x000fe20000400000 */
[----:B------:R-:W-:Y:S01]  /*09c0*/  FSEL R38, R7, R10, P1 ;  /* 0x0000000a07267208 */ /* 0x000fe20000800000 */
[----:B------:R-:W4:Y:S01]  /*09d0*/  LDG.E R22, desc[UR6][R2.64+0x800] ;  /* 0x0008000602167981 */ /* 0x000f22000c1e1900 */
[----:B------:R-:W-:-:S03]  /*09e0*/  ISETP.NE.AND P3, PT, R19, RZ, PT ;  /* 0x000000ff1300720c */ /* 0x000fc60003f65270 */
[----:B------:R-:W4:Y:S01]  /*09f0*/  LDG.E.U8 R25, desc[UR6][R4.64+0x300] ;  /* 0x0003000604197981 */ /* 0x000f22000c1e1100 */
[----:B------:R-:W-:Y:S02]  /*0a00*/  ISETP.NE.AND P2, PT, R31, RZ, PT ;  /* 0x000000ff1f00720c */ /* 0x000fe40003f45270 */
[----:B------:R-:W-:Y:S01]  /*0a10*/  FSEL R39, R39, R10, P3 ;  /* 0x0000000a27277208 */ /* 0x000fe20001800000 */
[----:B------:R-:W4:Y:S01]  /*0a20*/  LDG.E.U8 R19, desc[UR14][R4.64+0x2a0] ;  /* 0x0002a00e04137981 */ /* 0x000f22000c1e1100 */
[----:B------:R-:W-:-:S03]  /*0a30*/  ISETP.NE.AND P6, PT, R27, RZ, PT ;  /* 0x000000ff1b00720c */ /* 0x000fc60003fc5270 */
[----:B------:R-:W4:Y:S01]  /*0a40*/  LDG.E.U8 R23, desc[UR12][R4.64+0x2e0] ;  /* 0x0002e00c04177981 */ /* 0x000f22000c1e1100 */
[----:B------:R-:W-:Y:S02]  /*0a50*/  ISETP.NE.AND P3, PT, R30, RZ, PT ;  /* 0x000000ff1e00720c */ /* 0x000fe40003f65270 */
[----:B------:R-:W-:Y:S01]  /*0a60*/  ISETP.NE.AND P4, PT, R29, RZ, PT ;  /* 0x000000ff1d00720c */ /* 0x000fe20003f85270 */
[----:B--2---:R-:W-:-:S05]  /*0a70*/  FMUL R33, R0, R11 ;  /* 0x0000000b00217220 */ /* 0x004fca0000400000 */
[-C--:B------:R-:W-:Y:S01]  /*0a80*/  FSEL R33, R33, R10.reuse, P0 ;  /* 0x0000000a21217208 */ /* 0x080fe20000000000 */
[-C--:B-----5:R-:W-:Y:S02]  /*0a90*/  FMUL R7, R12, R11.reuse ;  /* 0x0000000b0c077220 */ /* 0x0a0fe40000400000 */
[----:B------:R-:W2:Y:S01]  /*0aa0*/  LDG.E R12, desc[UR4][R2.64+0xa00] ;  /* 0x000a0004020c7981 */ /* 0x000ea2000c1e1900 */
[----:B---3--:R-:W-:Y:S01]  /*0ab0*/  ISETP.NE.AND P0, PT, R9, RZ, PT ;  /* 0x000000ff0900720c */ /* 0x008fe20003f05270 */
[-C--:B----4-:R-:W-:Y:S01]  /*0ac0*/  FMUL R31, R14, R11.reuse ;  /* 0x0000000b0e1f7220 */ /* 0x090fe20000400000 */
[-C--:B------:R-:W-:Y:S01]  /*0ad0*/  FSEL R34, R7, R10.reuse, P6 ;  /* 0x0000000a07227208 */ /* 0x080fe20003000000 */
[----:B------:R-:W3:Y:S01]  /*0ae0*/  LDG.E R14, desc[UR6][R2.64+0xa80] ;  /* 0x000a8006020e7981 */ /* 0x000ee2000c1e1900 */
[----:B------:R-:W-:Y:S02]  /*0af0*/  FMUL R9, R18, R11 ;  /* 0x0000000b12097220 */ /* 0x000fe40000400000 */
[----:B------:R-:W-:-:S02]  /*0b00*/  FSEL R31, R31, R10, P5 ;  /* 0x0000000a1f1f7208 */ /* 0x000fc40002800000 */
[----:B------:R-:W-:Y:S02]  /*0b10*/  ISETP.NE.AND P6, PT, R13, RZ, PT ;  /* 0x000000ff0d00720c */ /* 0x000fe40003fc5270 */
[----:B------:R-:W-:Y:S01]  /*0b20*/  ISETP.NE.AND P5, PT, R15, RZ, PT ;  /* 0x000000ff0f00720c */ /* 0x000fe20003fa5270 */
[----:B------:R-:W4:Y:S01]  /*0b30*/  LDG.E.U8 R13, desc[UR12][R4.64+0x380] ;  /* 0x0003800c040d7981 */ /* 0x000f22000c1e1100 */
[----:B------:R-:W-:-:S03]  /*0b40*/  FSEL R30, R9, R10, P3 ;  /* 0x0000000a091e7208 */ /* 0x000fc60001800000 */
[----:B------:R-:W5:Y:S01]  /*0b50*/  LDG.E.U8 R9, desc[UR10][R4.64+0x360] ;  /* 0x0003600a04097981 */ /* 0x000f62000c1e1100 */
[----:B------:R-:W-:-:S03]  /*0b60*/  FMUL R7, R16, R11 ;  /* 0x0000000b10077220 */ /* 0x000fc60000400000 */
[----:B------:R1:W4:Y:S01]  /*0b70*/  LDG.E.U8 R15, desc[UR14][R4.64+0x3a0] ;  /* 0x0003a00e040f7981 */ /* 0x000322000c1e1100 */
[----:B------:R-:W-:-:S03]  /*0b80*/  FMUL R29, R20, R11 ;  /* 0x0000000b141d7220 */ /* 0x000fc60000400000 */
[----:B------:R-:W5:Y:S04]  /*0b90*/  LDG.E R16, desc[UR4][R2.64+0xb80] ;  /* 0x000b800402107981 */ /* 0x000f68000c1e1900 */
[----:B------:R-:W4:Y:S04]  /*0ba0*/  LDG.E R20, desc[UR6][R2.64+0xc00] ;  /* 0x000c000602147981 */ /* 0x000f28000c1e1900 */
[----:B------:R-:W4:Y:S01]  /*0bb0*/  LDG.E R4, desc[UR8][R2.64+0xb00] ;  /* 0x000b000802047981 */ /* 0x000f22000c1e1900 */
[----:B-1----:R-:W-:-:S03]  /*0bc0*/  FMUL R5, R28, R11 ;  /* 0x0000000b1c057220 */ /* 0x002fc60000400000 */
[----:B------:R-:W4:Y:S02]  /*0bd0*/  LDG.E R28, desc[UR10][R2.64+0xc80] ;  /* 0x000c800a021c7981 */ /* 0x000f24000c1e1900 */
[----:B------:R-:W-:Y:S02]  /*0be0*/  FSEL R18, R5, R10, P5 ;  /* 0x0000000a05127208 */ /* 0x000fe40002800000 */
[----:B------:R-:W-:Y:S02]  /*0bf0*/  ISETP.NE.AND P5, PT, R50, RZ, PT ;  /* 0x000000ff3200720c */ /* 0x000fe40003fa5270 */
[----:B------:R4:W4:Y:S01]  /*0c00*/  LDG.E R50, desc[UR12][R2.64+0xd00] ;  /* 0x000d000c02327981 */ /* 0x000922000c1e1900 */
[----:B------:R-:W-:-:S04]  /*0c10*/  FMNMX3 R0, R6, -INF , R8, !PT ;  /* 0xff80000006007876 */ /* 0x000fc80007800008 */
[----:B------:R-:W-:-:S04]  /*0c20*/  FMNMX3 R0, R0, R48, R41, !PT ;  /* 0x0000003000007276 */ /* 0x000fc80007800029 */
[----:B------:R-:W-:-:S04]  /*0c30*/  FMNMX3 R0, R0, R40, R35, !PT ;  /* 0x0000002800007276 */ /* 0x000fc80007800023 */
[----:B------:R-:W-:-:S04]  /*0c40*/  FMNMX3 R0, R0, R46, R39, !PT ;  /* 0x0000002e00007276 */ /* 0x000fc80007800027 */
[----:B------:R-:W-:Y:S02]  /*0c50*/  FMNMX3 R0, R0, R47, R38, !PT ;  /* 0x0000002f00007276 */ /* 0x000fe40007800026 */
[----:B------:R-:W-:Y:S02]  /*0c60*/  ISETP.NE.AND P1, PT, R32, RZ, PT ;  /* 0x000000ff2000720c */ /* 0x000fe40003f25270 */
[-C--:B------:R-:W-:Y:S02]  /*0c70*/  FSEL R32, R7, R10.reuse, P4 ;  /* 0x0000000a07207208 */ /* 0x080fe40002000000 */
[----:B------:R-:W-:Y:S01]  /*0c80*/  FMNMX3 R0, R0, R33, R34, !PT ;  /* 0x0000002100007276 */ /* 0x000fe20007800022 */
[-C--:B------:R-:W-:Y:S01]  /*0c90*/  FMUL R27, R22, R11.reuse ;  /* 0x0000000b161b7220 */ /* 0x080fe20000400000 */
[----:B------:R-:W-:Y:S01]  /*0ca0*/  FMUL R7, R24, R11 ;  /* 0x0000000b18077220 */ /* 0x000fe20000400000 */
[----:B------:R-:W-:Y:S02]  /*0cb0*/  FSEL R29, R29, R10, P2 ;  /* 0x0000000a1d1d7208 */ /* 0x000fe40001000000 */
[----:B------:R-:W-:-:S02]  /*0cc0*/  FMNMX3 R0, R0, R31, R32, !PT ;  /* 0x0000001f00007276 */ /* 0x000fc40007800020 */
[----:B------:R-:W-:Y:S01]  /*0cd0*/  ISETP.NE.AND P4, PT, R17, RZ, PT ;  /* 0x000000ff1100720c */ /* 0x000fe20003f85270 */
[----:B------:R-:W-:Y:S01]  /*0ce0*/  FMUL R17, R26, R11 ;  /* 0x0000000b1a117220 */ /* 0x000fe20000400000 */
[-C--:B------:R-:W-:Y:S02]  /*0cf0*/  FSEL R27, R27, R10.reuse, P1 ;  /* 0x0000000a1b1b7208 */ /* 0x080fe40000800000 */
[----:B------:R-:W-:Y:S02]  /*0d00*/  FSEL R22, R7, R10, P0 ;  /* 0x0000000a07167208 */ /* 0x000fe40000000000 */
[----:B------:R-:W-:Y:S02]  /*0d10*/  FMNMX3 R0, R0, R30, R29, !PT ;  /* 0x0000001e00007276 */ /* 0x000fe4000780001d */
[----:B------:R-:W-:Y:S02]  /*0d20*/  ISETP.NE.AND P0, PT, R25, RZ, PT ;  /* 0x000000ff1900720c */ /* 0x000fe40003f05270 */
[----:B------:R-:W-:-:S02]  /*0d30*/  ISETP.NE.AND P3, PT, R19, RZ, PT ;  /* 0x000000ff1300720c */ /* 0x000fc40003f65270 */
[----:B------:R-:W-:Y:S02]  /*0d40*/  FSEL R17, R17, R10, P6 ;  /* 0x0000000a11117208 */ /* 0x000fe40003000000 */
[----:B------:R-:W-:Y:S02]  /*0d50*/  FMNMX3 R0, R0, R27, R22, !PT ;  /* 0x0000001b00007276 */ /* 0x000fe40007800016 */
[----:B------:R-:W-:Y:S02]  /*0d60*/  ISETP.NE.AND P2, PT, R21, RZ, PT ;  /* 0x000000ff1500720c */ /* 0x000fe40003f45270 */
[----:B------:R-:W-:Y:S02]  /*0d70*/  ISETP.NE.AND P1, PT, R23, RZ, PT ;  /* 0x000000ff1700720c */ /* 0x000fe40003f25270 */
[----:B------:R-:W-:Y:S02]  /*0d80*/  FMNMX3 R0, R0, R17, R18, !PT ;  /* 0x0000001100007276 */ /* 0x000fe40007800012 */
[----:B------:R-:W-:Y:S01]  /*0d90*/  ISETP.NE.AND P6, PT, R49, RZ, PT ;  /* 0x000000ff3100720c */ /* 0x000fe20003fc5270 */
[----:B------:R-:W-:Y:S01]  /*0da0*/  UMOV UR4, 0xffffffff ;  /* 0xffffffff00047882 */ /* 0x000fe20000000000 */
[-C--:B--2---:R-:W-:Y:S01]  /*0db0*/  FMUL R25, R12, R11.reuse ;  /* 0x0000000b0c197220 */ /* 0x084fe20000400000 */
[----:B---3--:R-:W-:-:S04]  /*0dc0*/  FMUL R5, R14, R11 ;  /* 0x0000000b0e057220 */ /* 0x008fc80000400000 */
[-C--:B------:R-:W-:Y:S02]  /*0dd0*/  FSEL R25, R25, R10.reuse, P4 ;  /* 0x0000000a19197208 */ /* 0x080fe40002000000 */
[----:B------:R-:W-:Y:S01]  /*0de0*/  FSEL R26, R5, R10, P3 ;  /* 0x0000000a051a7208 */ /* 0x000fe20001800000 */
[----:B------:R-:W-:-:S03]  /*0df0*/  FMUL R5, R52, R11 ;  /* 0x0000000b34057220 */ /* 0x000fc60000400000 */
[----:B------:R-:W-:Y:S01]  /*0e00*/  FMNMX3 R0, R0, R25, R26, !PT ;  /* 0x0000001900007276 */ /* 0x000fe2000780001a */
[-C--:B-----5:R-:W-:Y:S01]  /*0e10*/  FMUL R21, R16, R11.reuse ;  /* 0x0000000b10157220 */ /* 0x0a0fe20000400000 */
[----:B----4-:R-:W-:-:S04]  /*0e20*/  FMUL R3, R4, R11 ;  /* 0x0000000b04037220 */ /* 0x010fc80000400000 */
[-C--:B------:R-:W-:Y:S02]  /*0e30*/  FSEL R21, R21, R10.reuse, P1 ;  /* 0x0000000a15157208 */ /* 0x080fe40000800000 */
[-C--:B------:R-:W-:Y:S01]  /*0e40*/  FSEL R24, R3, R10.reuse, P2 ;  /* 0x0000000a03187208 */ /* 0x080fe20001000000 */
[-C--:B------:R-:W-:Y:S01]  /*0e50*/  FMUL R3, R20, R11.reuse ;  /* 0x0000000b14037220 */ /* 0x080fe20000400000 */
[----:B------:R-:W-:Y:S01]  /*0e60*/  ISETP.NE.AND P2, PT, R15, RZ, PT ;  /* 0x000000ff0f00720c */ /* 0x000fe20003f45270 */
[-C--:B------:R-:W-:Y:S01]  /*0e70*/  FMUL R23, R28, R11.reuse ;  /* 0x0000000b1c177220 */ /* 0x080fe20000400000 */
[----:B------:R-:W-:Y:S01]  /*0e80*/  ISETP.NE.AND P4, PT, R9, RZ, PT ;  /* 0x000000ff0900720c */ /* 0x000fe20003f85270 */
[-C--:B------:R-:W-:Y:S01]  /*0e90*/  FMUL R19, R50, R11.reuse ;  /* 0x0000000b32137220 */ /* 0x080fe20000400000 */
[-C--:B------:R-:W-:Y:S01]  /*0ea0*/  FSEL R28, R3, R10.reuse, P0 ;  /* 0x0000000a031c7208 */ /* 0x080fe20000000000 */
[----:B------:R-:W-:Y:S01]  /*0eb0*/  FMUL R3, R54, R11 ;  /* 0x0000000b36037220 */ /* 0x000fe20000400000 */
[----:B------:R-:W-:-:S02]  /*0ec0*/  FSEL R23, R23, R10, P6 ;  /* 0x0000000a17177208 */ /* 0x000fc40003000000 */
[----:B------:R-:W-:Y:S02]  /*0ed0*/  FMNMX3 R0, R0, R24, R21, !PT ;  /* 0x0000001800007276 */ /* 0x000fe40007800015 */
[----:B------:R-:W-:Y:S02]  /*0ee0*/  ISETP.NE.AND P3, PT, R13, RZ, PT ;  /* 0x000000ff0d00720c */ /* 0x000fe40003f65270 */
[-C--:B------:R-:W-:Y:S02]  /*0ef0*/  FSEL R19, R19, R10.reuse, P5 ;  /* 0x0000000a13137208 */ /* 0x080fe40002800000 */
[----:B------:R-:W-:Y:S02]  /*0f00*/  FSEL R20, R5, R10, P4 ;  /* 0x0000000a05147208 */ /* 0x000fe40002000000 */
[----:B------:R-:W-:Y:S02]  /*0f10*/  FMNMX3 R0, R0, R28, R23, !PT ;  /* 0x0000001c00007276 */ /* 0x000fe40007800017 */
[----:B------:R-:W-:Y:S01]  /*0f20*/  FSEL R16, R3, R10, P3 ;  /* 0x0000000a03107208 */ /* 0x000fe20001800000 */
[----:B------:R-:W-:Y:S01]  /*0f30*/  @P2 FMUL R10, R56, R11 ;  /* 0x0000000b380a2220 */ /* 0x000fe20000400000 */
[----:B------:R-:W-:-:S04]  /*0f40*/  FMNMX3 R13, R0, R19, R20, !PT ;  /* 0x00000013000d7276 */ /* 0x000fc80007800014 */
[----:B------:R-:W-:Y:S01]  /*0f50*/  FMNMX3 R13, R13, R16, R10, !PT ;  /* 0x000000100d0d7276 */ /* 0x000fe2000780000a */
[----:B------:R-:W-:Y:S06]  /*0f60*/  BRA.DIV UR4, `(.L_x_29669) ;  /* 0x0000003604207947 */ /* 0x000fec000b800000 */
[----:B------:R-:W1:Y:S01]  /*0f70*/  SHFL.BFLY PT, R14, R13, 0x10, 0x1f ;  /* 0x0e001f000d0e7f89 */ /* 0x000e6200000e0000 */
[----:B------:R-:W-:Y:S02]  /*0f80*/  MOV R11, 0x3bbb989d ;  /* 0x3bbb989d000b7802 */ /* 0x000fe40000000f00 */
[----:B-1----:R-:W-:-:S05]  /*0f90*/  FMNMX R13, R13, R14, !PT ;  /* 0x0000000e0d0d7209 */ /* 0x002fca0007800000 */
[----:B------:R-:W1:Y:S02]  /*0fa0*/  SHFL.BFLY PT, R14, R13, 0x8, 0x1f ;  /* 0x0d001f000d0e7f89 */ /* 0x000e6400000e0000 */
[----:B-1----:R-:W-:Y:S02]  /*0fb0*/  FMNMX R0, R13, R14, !PT ;  /* 0x0000000e0d007209 */ /* 0x002fe40007800000 */
[----:B------:R-:W-:-:S03]  /*0fc0*/  MOV R13, 0x437c0000 ;  /* 0x437c0000000d7802 */ /* 0x000fc60000000f00 */
        /* <DEDUP_REMOVED lines=48> */
[----:B------:R-:W1:Y:S01]  /*12d0*/  MUFU.EX2 R3, R3 ;  /* 0x0000000300037308 */ /* 0x000e620000000800 */
[----:B------:R-:W-:Y:S01]  /*12e0*/  FFMA.SAT R18, R4, R11, 0.5 ;  /* 0x3f00000004127423 */ /* 0x000fe2000000200b */
[----:B------:R-:W-:Y:S01]  /*12f0*/  FFMA R5, R74, 1.4426950216293334961, -R5 ;  /* 0x3fb8aa3b4a057823 */ /* 0x000fe20000000805 */
[----:B------:R-:W-:Y:S01]  /*1300*/  FFMA R10, R7, 1.925963033500011079e-08, R10 ;  /* 0x32a57060070a7823 */ /* 0x000fe2000000000a */
[----:B------:R-:W-:Y:S01]  /*1310*/  SHF.L.U32 R0, R0, 0x17, RZ ;  /* 0x0000001700007819 */ /* 0x000fe200000006ff */
[----:B------:R-:W-:Y:S01]  /*1320*/  FFMA.RM R18, R18, R13, 12582913 ;  /* 0x4b40000112127423 */ /* 0x000fe2000000400d */
[----:B------:R-:W-:Y:S01]  /*1330*/  FFMA R74, R74, 1.925963033500011079e-08, R5 ;  /* 0x32a570604a4a7823 */ /* 0x000fe20000000005 */
[----:B------:R-:W-:Y:S01]  /*1340*/  FFMA.SAT R24, R54, R11, 0.5 ;  /* 0x3f00000036187423 */ /* 0x000fe2000000200b */
[----:B------:R2:W3:Y:S01]  /*1350*/  MUFU.EX2 R5, R10 ;  /* 0x0000000a00057308 */ /* 0x0004e20000000800 */
[----:B------:R-:W-:-:S02]  /*1360*/  FADD R9, R18, -12583039 ;  /* 0xcb40007f12097421 */ /* 0x000fc40000000000 */
[----:B------:R-:W-:Y:S02]  /*1370*/  FFMA.RM R24, R24, R13, 12582913 ;  /* 0x4b40000118187423 */ /* 0x000fe4000000400d */
[----:B------:R-:W-:Y:S01]  /*1380*/  FFMA R9, R4, 1.4426950216293334961, -R9 ;  /* 0x3fb8aa3b04097823 */ /* 0x000fe20000000809 */
[----:B--2---:R-:W-:Y:S01]  /*1390*/  FFMA.SAT R10, R6, R11, 0.5 ;  /* 0x3f000000060a7423 */ /* 0x004fe2000000200b */
[----:B-1----:R-:W-:Y:S01]  /*13a0*/  FMUL R7, R0, R3 ;  /* 0x0000000300077220 */ /* 0x002fe20000400000 */
[----:B------:R-:W-:Y:S01]  /*13b0*/  SHF.L.U32 R0, R2, 0x17, RZ ;  /* 0x0000001702007819 */ /* 0x000fe200000006ff */
[----:B------:R-:W1:Y:S01]  /*13c0*/  MUFU.EX2 R3, R74 ;  /* 0x0000004a00037308 */ /* 0x000e620000000800 */
[----:B------:R-:W-:Y:S01]  /*13d0*/  FFMA R9, R4, 1.925963033500011079e-08, R9 ;  /* 0x32a5706004097823 */ /* 0x000fe20000000009 */
[----:B------:R-:W-:Y:S01]  /*13e0*/  FFMA.RM R10, R10, R13, 12582913 ;  /* 0x4b4000010a0a7423 */ /* 0x000fe2000000400d */
[----:B------:R-:W-:Y:S01]  /*13f0*/  FFMA.SAT R2, R40, R11, 0.5 ;  /* 0x3f00000028027423 */ /* 0x000fe2000000200b */
[----:B---3--:R-:W-:-:S02]  /*1400*/  FMUL R0, R0, R5 ;  /* 0x0000000500007220 */ /* 0x008fc40000400000 */
[----:B------:R-:W-:Y:S01]  /*1410*/  FADD R17, R10, -12583039 ;  /* 0xcb40007f0a117421 */ /* 0x000fe20000000000 */
[----:B------:R-:W-:Y:S01]  /*1420*/  FFMA.RM R5, R2, R13, 12582913 ;  /* 0x4b40000102057423 */ /* 0x000fe2000000400d */
[----:B------:R-:W2:Y:S01]  /*1430*/  MUFU.EX2 R4, R9 ;  /* 0x0000000900047308 */ /* 0x000ea20000000800 */
[----:B------:R-:W-:Y:S01]  /*1440*/  SHF.L.U32 R2, R16, 0x17, RZ ;  /* 0x0000001710027819 */ /* 0x000fe200000006ff */
[----:B------:R-:W-:Y:S01]  /*1450*/  FFMA R17, R6, 1.4426950216293334961, -R17 ;  /* 0x3fb8aa3b06117823 */ /* 0x000fe20000000811 */
[----:B------:R-:W-:Y:S01]  /*1460*/  FADD R15, R5, -12583039 ;  /* 0xcb40007f050f7421 */ /* 0x000fe20000000000 */
[----:B------:R-:W-:Y:S02]  /*1470*/  FFMA.SAT R16, R8, R11, 0.5 ;  /* 0x3f00000008107423 */ /* 0x000fe4000000200b */
[----:B------:R-:W-:Y:S01]  /*1480*/  FFMA R17, R6, 1.925963033500011079e-08, R17 ;  /* 0x32a5706006117823 */ /* 0x000fe20000000011 */
[----:B------:R-:W-:Y:S01]  /*1490*/  FFMA R15, R40, 1.4426950216293334961, -R15 ;  /* 0x3fb8aa3b280f7823 */ /* 0x000fe2000000080f */
[----:B------:R-:W-:Y:S01]  /*14a0*/  FFMA.RM R16, R16, R13, 12582913 ;  /* 0x4b40000110107423 */ /* 0x000fe2000000400d */
[----:B-1----:R-:W-:Y:S01]  /*14b0*/  FMUL R2, R2, R3 ;  /* 0x0000000302027220 */ /* 0x002fe20000400000 */
[----:B------:R-:W-:Y:S01]  /*14c0*/  SHF.L.U32 R3, R18, 0x17, RZ ;  /* 0x0000001712037819 */ /* 0x000fe200000006ff */
[----:B------:R-:W1:Y:S01]  /*14d0*/  MUFU.EX2 R6, R17 ;  /* 0x0000001100067308 */ /* 0x000e620000000800 */
[----:B------:R-:W-:Y:S01]  /*14e0*/  FFMA R15, R40, 1.925963033500011079e-08, R15 ;  /* 0x32a57060280f7823 */ /* 0x000fe2000000000f */
[C---:B------:R-:W-:Y:S01]  /*14f0*/  FADD R21, R16.reuse, -12583039 ;  /* 0xcb40007f10157421 */ /* 0x040fe20000000000 */
[----:B------:R-:W-:Y:S01]  /*1500*/  SHF.L.U32 R16, R16, 0x17, RZ ;  /* 0x0000001710107819 */ /* 0x000fe200000006ff */
[-C--:B------:R-:W-:Y:S01]  /*1510*/  FFMA.SAT R40, R64, R11.reuse, 0.5 ;  /* 0x3f00000040287423 */ /* 0x080fe2000000200b */
[----:B--2---:R-:W-:Y:S01]  /*1520*/  FMUL R3, R3, R4 ;  /* 0x0000000403037220 */ /* 0x004fe20000400000 */
[----:B------:R-:W-:-:S02]  /*1530*/  FFMA.SAT R4, R46, R11, 0.5 ;  /* 0x3f0000002e047423 */ /* 0x000fc4000000200b */
[----:B------:R-:W2:Y:S01]  /*1540*/  MUFU.EX2 R15, R15 ;  /* 0x0000000f000f7308 */ /* 0x000ea20000000800 */
[----:B------:R-:W-:Y:S01]  /*1550*/  FFMA R21, R8, 1.4426950216293334961, -R21 ;  /* 0x3fb8aa3b08157823 */ /* 0x000fe20000000815 */
[-C--:B------:R-:W-:Y:S01]  /*1560*/  FFMA.RM R40, R40, R13.reuse, 12582913 ;  /* 0x4b40000128287423 */ /* 0x080fe2000000400d */
[----:B------:R-:W-:Y:S01]  /*1570*/  FFMA.RM R9, R4, R13, 12582913 ;  /* 0x4b40000104097423 */ /* 0x000fe2000000400d */
[----:B------:R-:W-:Y:S01]  /*1580*/  SHF.L.U32 R4, R5, 0x17, RZ ;  /* 0x0000001705047819 */ /* 0x000fe200000006ff */
[----:B------:R-:W-:Y:S01]  /*1590*/  FFMA R21, R8, 1.925963033500011079e-08, R21 ;  /* 0x32a5706008157823 */ /* 0x000fe20000000015 */
[----:B------:R-:W-:Y:S01]  /*15a0*/  SHF.L.U32 R5, R10, 0x17, RZ ;  /* 0x000000170a057819 */ /* 0x000fe200000006ff */
[----:B------:R-:W-:Y:S01]  /*15b0*/  FADD R19, R9, -12583039 ;  /* 0xcb40007f09137421 */ /* 0x000fe20000000000 */
[-C--:B------:R-:W-:Y:S01]  /*15c0*/  FFMA.SAT R10, R38, R11.reuse, 0.5 ;  /* 0x3f000000260a7423 */ /* 0x080fe2000000200b */
[----:B------:R-:W-:Y:S02]  /*15d0*/  FADD R29, R40, -12583039 ;  /* 0xcb40007f281d7421 */ /* 0x000fe40000000000 */
[----:B-1----:R-:W-:Y:S01]  /*15e0*/  FMUL R5, R5, R6 ;  /* 0x0000000605057220 */ /* 0x002fe20000400000 */
[----:B------:R-:W-:Y:S01]  /*15f0*/  FFMA R19, R46, 1.4426950216293334961, -R19 ;  /* 0x3fb8aa3b2e137823 */ /* 0x000fe20000000813 */
[----:B------:R-:W-:Y:S01]  /*1600*/  FFMA.SAT R6, R48, R11, 0.5 ;  /* 0x3f00000030067423 */ /* 0x000fe2000000200b */
[----:B------:R-:W1:Y:S01]  /*1610*/  MUFU.EX2 R21, R21 ;  /* 0x0000001500157308 */ /* 0x000e620000000800 */
[----:B------:R-:W-:Y:S01]  /*1620*/  FFMA R29, R64, 1.4426950216293334961, -R29 ;  /* 0x3fb8aa3b401d7823 */ /* 0x000fe2000000081d */
[----:B------:R-:W-:Y:S01]  /*1630*/  FFMA R19, R46, 1.925963033500011079e-08, R19 ;  /* 0x32a570602e137823 */ /* 0x000fe20000000013 */
[----:B------:R-:W-:Y:S01]  /*1640*/  FFMA.RM R8, R6, R13, 12582913 ;  /* 0x4b40000106087423 */ /* 0x000fe2000000400d */
[----:B--2---:R-:W-:Y:S01]  /*1650*/  FMUL R4, R4, R15 ;  /* 0x0000000f04047220 */ /* 0x004fe20000400000 */
[----:B------:R-:W-:Y:S01]  /*1660*/  SHF.L.U32 R6, R9, 0x17, RZ ;  /* 0x0000001709067819 */ /* 0x000fe200000006ff */
[----:B------:R-:W-:Y:S01]  /*1670*/  FFMA.RM R9, R10, R13, 12582913 ;  /* 0x4b4000010a097423 */ /* 0x000fe2000000400d */
[----:B------:R-:W-:Y:S01]  /*1680*/  FADD R15, R8, -12583039 ;  /* 0xcb40007f080f7421 */ /* 0x000fe20000000000 */
[----:B------:R-:W2:Y:S01]  /*1690*/  MUFU.EX2 R19, R19 ;  /* 0x0000001300137308 */ /* 0x000ea20000000800 */
[-C--:B------:R-:W-:Y:S01]  /*16a0*/  FFMA.SAT R10, R52, R11.reuse, 0.5 ;  /* 0x3f000000340a7423 */ /* 0x080fe2000000200b */
[C---:B------:R-:W-:Y:S01]  /*16b0*/  FADD R17, R9.reuse, -12583039 ;  /* 0xcb40007f09117421 */ /* 0x040fe20000000000 */
[----:B------:R-:W-:Y:S01]  /*16c0*/  FFMA R15, R48, 1.4426950216293334961, -R15 ;  /* 0x3fb8aa3b300f7823 */ /* 0x000fe2000000080f */
[----:B------:R-:W-:Y:S01]  /*16d0*/  SHF.L.U32 R8, R8, 0x17, RZ ;  /* 0x0000001708087819 */ /* 0x000fe200000006ff */
[----:B------:R-:W-:Y:S01]  /*16e0*/  FFMA.SAT R46, R26, R11, 0.5 ;  /* 0x3f0000001a2e7423 */ /* 0x000fe2000000200b */
[----:B------:R-:W-:Y:S01]  /*16f0*/  FFMA R17, R38, 1.4426950216293334961, -R17 ;  /* 0x3fb8aa3b26117823 */ /* 0x000fe20000000811 */
[----:B------:R-:W-:Y:S01]  /*1700*/  FFMA R15, R48, 1.925963033500011079e-08, R15 ;  /* 0x32a57060300f7823 */ /* 0x000fe2000000000f */
[----:B------:R-:W-:Y:S01]  /*1710*/  SHF.L.U32 R9, R9, 0x17, RZ ;  /* 0x0000001709097819 */ /* 0x000fe200000006ff */
[----:B-1----:R-:W-:Y:S01]  /*1720*/  FMUL R16, R16, R21 ;  /* 0x0000001510107220 */ /* 0x002fe20000400000 */
[----:B------:R-:W-:Y:S01]  /*1730*/  FFMA R17, R38, 1.925963033500011079e-08, R17 ;  /* 0x32a5706026117823 */ /* 0x000fe20000000011 */
[----:B------:R-:W-:Y:S01]  /*1740*/  FFMA.SAT R38, R22, R11, 0.5 ;  /* 0x3f00000016267423 */ /* 0x000fe2000000200b */
[----:B------:R-:W-:Y:S01]  /*1750*/  FFMA R29, R64, 1.925963033500011079e-08, R29 ;  /* 0x32a57060401d7823 */ /* 0x000fe2000000001d */
[----:B------:R-:W1:Y:S01]  /*1760*/  MUFU.EX2 R15, R15 ;  /* 0x0000000f000f7308 */ /* 0x000e620000000800 */
[-C--:B------:R-:W-:Y:S01]  /*1770*/  FFMA.RM R46, R46, R13.reuse, 12582913 ;  /* 0x4b4000012e2e7423 */ /* 0x080fe2000000400d */
[----:B------:R-:W-:Y:S01]  /*1780*/  FFMA.RM R38, R38, R13, 12582913 ;  /* 0x4b40000126267423 */ /* 0x000fe2000000400d */
[----:B--2---:R-:W-:Y:S01]  /*1790*/  FMUL R6, R6, R19 ;  /* 0x0000001306067220 */ /* 0x004fe20000400000 */
[----:B------:R-:W-:Y:S01]  /*17a0*/  FFMA.RM R19, R10, R13, 12582913 ;  /* 0x4b4000010a137423 */ /* 0x000fe2000000400d */
[----:B------:R-:W-:Y:S01]  /*17b0*/  FFMA.SAT R10, R50, R11, 0.5 ;  /* 0x3f000000320a7423 */ /* 0x000fe2000000200b */
[----:B------:R-:W-:-:S02]  /*17c0*/  FADD R33, R46, -12583039 ;  /* 0xcb40007f2e217421 */ /* 0x000fc40000000000 */
[----:B------:R-:W2:Y:S01]  /*17d0*/  MUFU.EX2 R18, R17 ;  /* 0x0000001100127308 */ /* 0x000ea20000000800 */
[----:B------:R-:W-:Y:S01]  /*17e0*/  FADD R21, R19, -12583039 ;  /* 0xcb40007f13157421 */ /* 0x000fe20000000000 */
[----:B------:R-:W-:Y:S01]  /*17f0*/  FFMA.RM R20, R10, R13, 12582913 ;  /* 0x4b4000010a147423 */ /* 0x000fe2000000400d */
[----:B------:R-:W-:Y:S02]  /*1800*/  FFMA R33, R26, 1.4426950216293334961, -R33 ;  /* 0x3fb8aa3b1a217823 */ /* 0x000fe40000000821 */
[----:B------:R-:W-:Y:S01]  /*1810*/  FFMA R21, R52, 1.4426950216293334961, -R21 ;  /* 0x3fb8aa3b34157823 */ /* 0x000fe20000000815 */
[----:B------:R-:W-:Y:S01]  /*1820*/  FADD R23, R20, -12583039 ;  /* 0xcb40007f14177421 */ /* 0x000fe20000000000 */
[----:B------:R-:W-:Y:S01]  /*1830*/  FFMA R33, R26, 1.925963033500011079e-08, R33 ;  /* 0x32a570601a217823 */ /* 0x000fe20000000021 */
[----:B------:R-:W-:Y:S01]  /*1840*/  FFMA.SAT R26, R72, R11, 0.5 ;  /* 0x3f000000481a7423 */ /* 0x000fe2000000200b */
[----:B-1----:R-:W-:Y:S01]  /*1850*/  FMUL R10, R8, R15 ;  /* 0x0000000f080a7220 */ /* 0x002fe20000400000 */
[----:B------:R-:W-:Y:S01]  /*1860*/  FFMA.SAT R8, R56, R11, 0.5 ;  /* 0x3f00000038087423 */ /* 0x000fe2000000200b */
[----:B------:R-:W-:Y:S01]  /*1870*/  FFMA R23, R50, 1.4426950216293334961, -R23 ;  /* 0x3fb8aa3b32177823 */ /* 0x000fe20000000817 */
[----:B------:R-:W-:-:S02]  /*1880*/  FFMA R21, R52, 1.925963033500011079e-08, R21 ;  /* 0x32a5706034157823 */ /* 0x000fc40000000015 */
[----:B------:R-:W-:Y:S01]  /*1890*/  FFMA.RM R15, R8, R13, 12582913 ;  /* 0x4b400001080f7423 */ /* 0x000fe2000000400d */
[----:B------:R-:W-:Y:S01]  /*18a0*/  FFMA R23, R50, 1.925963033500011079e-08, R23 ;  /* 0x32a5706032177823 */ /* 0x000fe20000000017 */
[----:B------:R-:W-:Y:S01]  /*18b0*/  SHF.L.U32 R8, R19, 0x17, RZ ;  /* 0x0000001713087819 */ /* 0x000fe200000006ff */
[----:B--2---:R-:W-:Y:S01]  /*18c0*/  FMUL R9, R9, R18 ;  /* 0x0000001209097220 */ /* 0x004fe20000400000 */
[C---:B------:R-:W-:Y:S01]  /*18d0*/  FADD R17, R15.reuse, -12583039 ;  /* 0xcb40007f0f117421 */ /* 0x040fe20000000000 */
[----:B------:R-:W1:Y:S01]  /*18e0*/  MUFU.EX2 R18, R23 ;  /* 0x0000001700127308 */ /* 0x000e620000000800 */
[----:B------:R-:W-:Y:S01]  /*18f0*/  FADD R19, R24, -12583039 ;  /* 0xcb40007f18137421 */ /* 0x000fe20000000000 */
[----:B------:R-:W-:Y:S01]  /*1900*/  SHF.L.U32 R15, R15, 0x17, RZ ;  /* 0x000000170f0f7819 */ /* 0x000fe200000006ff */
[----:B------:R-:W-:Y:S02]  /*1910*/  FFMA R17, R56, 1.4426950216293334961, -R17 ;  /* 0x3fb8aa3b38117823 */ /* 0x000fe40000000811 */
[----:B------:R-:W-:-:S02]  /*1920*/  FFMA R19, R54, 1.4426950216293334961, -R19 ;  /* 0x3fb8aa3b36137823 */ /* 0x000fc40000000813 */
[----:B------:R-:W-:Y:S01]  /*1930*/  FFMA R56, R56, 1.925963033500011079e-08, R17 ;  /* 0x32a5706038387823 */ /* 0x000fe20000000011 */
[----:B------:R-:W2:Y:S01]  /*1940*/  MUFU.EX2 R21, R21 ;  /* 0x0000001500157308 */ /* 0x000ea20000000800 */
[----:B------:R-:W-:Y:S01]  /*1950*/  SHF.L.U32 R17, R20, 0x17, RZ ;  /* 0x0000001714117819 */ /* 0x000fe200000006ff */
[----:B------:R-:W-:-:S06]  /*1960*/  FFMA R54, R54, 1.925963033500011079e-08, R19 ;  /* 0x32a5706036367823 */ /* 0x000fcc0000000013 */
[----:B------:R-:W3:Y:S01]  /*1970*/  MUFU.EX2 R56, R56 ;  /* 0x0000003800387308 */ /* 0x000ee20000000800 */
[----:B-1----:R-:W-:Y:S01]  /*1980*/  FMUL R17, R17, R18 ;  /* 0x0000001211117220 */ /* 0x002fe20000400000 */
[----:B------:R-:W-:-:S04]  /*1990*/  FFMA.SAT R18, R60, R11, 0.5 ;  /* 0x3f0000003c127423 */ /* 0x000fc8000000200b */
[----:B------:R-:W-:Y:S01]  /*19a0*/  FFMA.RM R20, R18, R13, 12582913 ;  /* 0x4b40000112147423 */ /* 0x000fe2000000400d */
[----:B------:R-:W-:Y:S01]  /*19b0*/  FFMA.SAT R18, R58, R11, 0.5 ;  /* 0x3f0000003a127423 */ /* 0x000fe2000000200b */
[----:B------:R-:W1:Y:S01]  /*19c0*/  MUFU.EX2 R54, R54 ;  /* 0x0000003600367308 */ /* 0x000e620000000800 */
[----:B--2---:R-:W-:Y:S01]  /*19d0*/  FMUL R8, R8, R21 ;  /* 0x0000001508087220 */ /* 0x004fe20000400000 */
[----:B------:R-:W-:Y:S01]  /*19e0*/  FADD R19, R20, -12583039 ;  /* 0xcb40007f14137421 */ /* 0x000fe20000000000 */
[----:B------:R-:W-:Y:S01]  /*19f0*/  FFMA.RM R21, R18, R13, 12582913 ;  /* 0x4b40000112157423 */ /* 0x000fe2000000400d */
[----:B------:R-:W-:Y:S02]  /*1a00*/  SHF.L.U32 R20, R20, 0x17, RZ ;  /* 0x0000001714147819 */ /* 0x000fe400000006ff */
[----:B------:R-:W-:Y:S01]  /*1a10*/  FFMA R19, R60, 1.4426950216293334961, -R19 ;  /* 0x3fb8aa3b3c137823 */ /* 0x000fe20000000813 */
[----:B---3--:R-:W-:Y:S01]  /*1a20*/  FMUL R18, R15, R56 ;  /* 0x000000380f127220 */ /* 0x008fe20000400000 */
        /* <DEDUP_REMOVED lines=8> */
[----:B-1----:R-:W-:Y:S01]  /*1ab0*/  FMUL R19, R19, R54 ;  /* 0x0000003613137220 */ /* 0x002fe20000400000 */
[----:B------:R-:W1:Y:S01]  /*1ac0*/  MUFU.EX2 R15, R60 ;  /* 0x0000003c000f7308 */ /* 0x000e620000000800 */
[----:B------:R-:W-:-:S04]  /*1ad0*/  FADD R23, R24, -12583039 ;  /* 0xcb40007f18177421 */ /* 0x000fc80000000000 */
[----:B------:R-:W-:-:S03]  /*1ae0*/  FFMA R23, R62, 1.4426950216293334961, -R23 ;  /* 0x3fb8aa3b3e177823 */ /* 0x000fc60000000817 */
[----:B------:R-:W2:Y:S01]  /*1af0*/  MUFU.EX2 R58, R58 ;  /* 0x0000003a003a7308 */ /* 0x000ea20000000800 */
[----:B------:R-:W-:-:S07]  /*1b00*/  FFMA R23, R62, 1.925963033500011079e-08, R23 ;  /* 0x32a570603e177823 */ /* 0x000fce0000000017 */
[----:B------:R-:W3:Y:S01]  /*1b10*/  MUFU.EX2 R23, R23 ;  /* 0x0000001700177308 */ /* 0x000ee20000000800 */
[----:B-1----:R-:W-:Y:S01]  /*1b20*/  FMUL R20, R20, R15 ;  /* 0x0000000f14147220 */ /* 0x002fe20000400000 */
[C---:B------:R-:W-:Y:S01]  /*1b30*/  FADD R15, R38.reuse, -12583039 ;  /* 0xcb40007f260f7421 */ /* 0x040fe20000000000 */
[----:B------:R-:W-:-:S03]  /*1b40*/  SHF.L.U32 R38, R38, 0x17, RZ ;  /* 0x0000001726267819 */ /* 0x000fc600000006ff */
[----:B------:R-:W-:Y:S01]  /*1b50*/  FFMA R15, R22, 1.4426950216293334961, -R15 ;  /* 0x3fb8aa3b160f7823 */ /* 0x000fe2000000080f */
[----:B--2---:R-:W-:-:S03]  /*1b60*/  FMUL R21, R21, R58 ;  /* 0x0000003a15157220 */ /* 0x004fc60000400000 */
[----:B------:R-:W-:Y:S01]  /*1b70*/  FFMA R15, R22, 1.925963033500011079e-08, R15 ;  /* 0x32a57060160f7823 */ /* 0x000fe2000000000f */
[----:B------:R-:W-:-:S04]  /*1b80*/  FFMA.SAT R22, R66, R11, 0.5 ;  /* 0x3f00000042167423 */ /* 0x000fc8000000200b */
[----:B------:R-:W-:Y:S01]  /*1b90*/  FFMA.RM R25, R22, R13, 12582913 ;  /* 0x4b40000116197423 */ /* 0x000fe2000000400d */
[----:B------:R-:W1:Y:S01]  /*1ba0*/  MUFU.EX2 R15, R15 ;  /* 0x0000000f000f7308 */ /* 0x000e620000000800 */
[----:B------:R-:W-:Y:S01]  /*1bb0*/  SHF.L.U32 R22, R24, 0x17, RZ ;  /* 0x0000001718167819 */ /* 0x000fe200000006ff */
[----:B------:R-:W-:Y:S01]  /*1bc0*/  FFMA.SAT R24, R68, R11, 0.5 ;  /* 0x3f00000044187423 */ /* 0x000fe2000000200b */
[----:B------:R-:W-:-:S03]  /*1bd0*/  FADD R27, R25, -12583039 ;  /* 0xcb40007f191b7421 */ /* 0x000fc60000000000 */
[----:B---3--:R-:W-:Y:S01]  /*1be0*/  FMUL R22, R22, R23 ;  /* 0x0000001716167220 */ /* 0x008fe20000400000 */
[----:B------:R-:W-:-:S04]  /*1bf0*/  FFMA R27, R66, 1.4426950216293334961, -R27 ;  /* 0x3fb8aa3b421b7823 */ /* 0x000fc8000000081b */
[----:B------:R-:W-:Y:S01]  /*1c00*/  FFMA R27, R66, 1.925963033500011079e-08, R27 ;  /* 0x32a57060421b7823 */ /* 0x000fe2000000001b */
[----:B-1----:R-:W-:Y:S01]  /*1c10*/  FMUL R23, R38, R15 ;  /* 0x0000000f26177220 */ /* 0x002fe20000400000 */
[----:B------:R-:W-:Y:S01]  /*1c20*/  FFMA.RM R15, R24, R13, 12582913 ;  /* 0x4b400001180f7423 */ /* 0x000fe2000000400d */
[----:B------:R1:W2:Y:S01]  /*1c30*/  MUFU.EX2 R38, R29 ;  /* 0x0000001d00267308 */ /* 0x0002a20000000800 */
[----:B------:R-:W-:Y:S02]  /*1c40*/  SHF.L.U32 R24, R25, 0x17, RZ ;  /* 0x0000001719187819 */ /* 0x000fe400000006ff */
[C---:B------:R-:W-:Y:S01]  /*1c50*/  FADD R31, R15.reuse, -12583039 ;  /* 0xcb40007f0f1f7421 */ /* 0x040fe20000000000 */
[----:B------:R-:W-:Y:S01]  /*1c60*/  SHF.L.U32 R25, R40, 0x17, RZ ;  /* 0x0000001728197819 */ /* 0x000fe200000006ff */
[----:B------:R-:W-:Y:S01]  /*1c70*/  FFMA.SAT R40, R70, R11, 0.5 ;  /* 0x3f00000046287423 */ /* 0x000fe2000000200b */
[----:B------:R-:W-:Y:S01]  /*1c80*/  SHF.L.U32 R15, R15, 0x17, RZ ;  /* 0x000000170f0f7819 */ /* 0x000fe200000006ff */
[----:B------:R-:W-:Y:S01]  /*1c90*/  FFMA R31, R68, 1.4426950216293334961, -R31 ;  /* 0x3fb8aa3b441f7823 */ /* 0x000fe2000000081f */
[----:B------:R-:W3:Y:S01]  /*1ca0*/  MUFU.EX2 R27, R27 ;  /* 0x0000001b001b7308 */ /* 0x000ee20000000800 */
[-C--:B-1----:R-:W-:Y:S01]  /*1cb0*/  FFMA.RM R29, R26, R13.reuse, 12582913 ;  /* 0x4b4000011a1d7423 */ /* 0x082fe2000000400d */
[----:B------:R-:W-:Y:S01]  /*1cc0*/  FFMA.RM R40, R40, R13, 12582913 ;  /* 0x4b40000128287423 */ /* 0x000fe2000000400d */
[----:B------:R-:W-:-:S05]  /*1cd0*/  FFMA R31, R68, 1.925963033500011079e-08, R31 ;  /* 0x32a57060441f7823 */ /* 0x000fca000000001f */
[----:B------:R-:W1:Y:S01]  /*1ce0*/  MUFU.EX2 R26, R31 ;  /* 0x0000001f001a7308 */ /* 0x000e620000000800 */
[----:B--2---:R-:W-:-:S07]  /*1cf0*/  FMUL R25, R25, R38 ;  /* 0x0000002619197220 */ /* 0x004fce0000400000 */
[----:B------:R-:W2:Y:S01]  /*1d00*/  MUFU.EX2 R38, R33 ;  /* 0x0000002100267308 */ /* 0x000ea20000000800 */
[----:B---3--:R-:W-:Y:S01]  /*1d10*/  FMUL R24, R24, R27 ;  /* 0x0000001b18187220 */ /* 0x008fe20000400000 */
[----:B------:R-:W-:-:S04]  /*1d20*/  FADD R27, R29, -12583039 ;  /* 0xcb40007f1d1b7421 */ /* 0x000fc80000000000 */
[----:B------:R-:W-:Y:S01]  /*1d30*/  FFMA R27, R72, 1.4426950216293334961, -R27 ;  /* 0x3fb8aa3b481b7823 */ /* 0x000fe2000000081b */
[----:B-1----:R-:W-:-:S03]  /*1d40*/  FMUL R26, R15, R26 ;  /* 0x0000001a0f1a7220 */ /* 0x002fc60000400000 */
[----:B------:R-:W-:Y:S01]  /*1d50*/  FFMA R72, R72, 1.925963033500011079e-08, R27 ;  /* 0x32a5706048487823 */ /* 0x000fe2000000001b */
[----:B------:R-:W-:Y:S01]  /*1d60*/  SHF.L.U32 R27, R46, 0x17, RZ ;  /* 0x000000172e1b7819 */ /* 0x000fe200000006ff */
[----:B------:R-:W-:Y:S01]  /*1d70*/  FADD R15, R40, -12583039 ;  /* 0xcb40007f280f7421 */ /* 0x000fe20000000000 */
[-C--:B------:R-:W-:Y:S01]  /*1d80*/  FFMA.SAT R46, R34, R11.reuse, 0.5 ;  /* 0x3f000000222e7423 */ /* 0x080fe2000000200b */
[----:B------:R-:W1:Y:S02]  /*1d90*/  MUFU.EX2 R31, R72 ;  /* 0x00000048001f7308 */ /* 0x000e640000000800 */
[----:B------:R-:W-:Y:S01]  /*1da0*/  FFMA R15, R70, 1.4426950216293334961, -R15 ;  /* 0x3fb8aa3b460f7823 */ /* 0x000fe2000000080f */
[----:B--2---:R-:W-:Y:S01]  /*1db0*/  FMUL R27, R27, R38 ;  /* 0x000000261b1b7220 */ /* 0x004fe20000400000 */
[----:B------:R-:W-:Y:S02]  /*1dc0*/  FFMA.SAT R38, R28, R11, 0.5 ;  /* 0x3f0000001c267423 */ /* 0x000fe4000000200b */
[----:B------:R-:W-:-:S02]  /*1dd0*/  FFMA R70, R70, 1.925963033500011079e-08, R15 ;  /* 0x32a5706046467823 */ /* 0x000fc4000000000f */
[----:B------:R-:W-:-:S04]  /*1de0*/  FFMA.RM R38, R38, R13, 12582913 ;  /* 0x4b40000126267423 */ /* 0x000fc8000000400d */
[----:B------:R-:W-:Y:S01]  /*1df0*/  FADD R15, R38, -12583039 ;  /* 0xcb40007f260f7421 */ /* 0x000fe20000000000 */
[----:B------:R-:W2:Y:S03]  /*1e00*/  MUFU.EX2 R70, R70 ;  /* 0x0000004600467308 */ /* 0x000ea60000000800 */
[----:B------:R-:W-:-:S04]  /*1e10*/  FFMA R15, R28, 1.4426950216293334961, -R15 ;  /* 0x3fb8aa3b1c0f7823 */ /* 0x000fc8000000080f */
[----:B------:R-:W-:Y:S01]  /*1e20*/  FFMA R39, R28, 1.925963033500011079e-08, R15 ;  /* 0x32a570601c277823 */ /* 0x000fe2000000000f */
[----:B------:R-:W-:Y:S01]  /*1e30*/  SHF.L.U32 R28, R29, 0x17, RZ ;  /* 0x000000171d1c7819 */ /* 0x000fe200000006ff */
[----:B------:R-:W-:Y:S01]  /*1e40*/  FFMA.RM R15, R46, R13, 12582913 ;  /* 0x4b4000012e0f7423 */ /* 0x000fe2000000400d */
[----:B------:R-:W-:Y:S01]  /*1e50*/  SHF.L.U32 R29, R40, 0x17, RZ ;  /* 0x00000017281d7819 */ /* 0x000fe200000006ff */
[----:B------:R-:W-:Y:S02]  /*1e60*/  FFMA.SAT R46, R32, R11, 0.5 ;  /* 0x3f000000202e7423 */ /* 0x000fe4000000200b */
[----:B-1----:R-:W-:Y:S01]  /*1e70*/  FMUL R28, R28, R31 ;  /* 0x0000001f1c1c7220 */ /* 0x002fe20000400000 */
[C---:B------:R-:W-:Y:S01]  /*1e80*/  FADD R31, R15.reuse, -12583039 ;  /* 0xcb40007f0f1f7421 */ /* 0x040fe20000000000 */
[----:B------:R-:W1:Y:S01]  /*1e90*/  MUFU.EX2 R39, R39 ;  /* 0x0000002700277308 */ /* 0x000e620000000800 */
[----:B------:R-:W-:Y:S01]  /*1ea0*/  SHF.L.U32 R15, R15, 0x17, RZ ;  /* 0x000000170f0f7819 */ /* 0x000fe200000006ff */
[----:B--2---:R-:W-:Y:S01]  /*1eb0*/  FMUL R29, R29, R70 ;  /* 0x000000461d1d7220 */ /* 0x004fe20000400000 */
        /* <DEDUP_REMOVED lines=10> */
[----:B------:R-:W-:-:S03]  /*1f60*/  SHF.L.U32 R30, R38, 0x17, RZ ;  /* 0x00000017261e7819 */ /* 0x000fc600000006ff */
[----:B------:R-:W-:Y:S02]  /*1f70*/  FFMA R31, R14, 1.4426950216293334961, -R31 ;  /* 0x3fb8aa3b0e1f7823 */ /* 0x000fe4000000081f */
[----:B-1----:R-:W-:Y:S02]  /*1f80*/  FMUL R30, R30, R39 ;  /* 0x000000271e1e7220 */ /* 0x002fe40000400000 */
[----:B------:R-:W-:Y:S01]  /*1f90*/  FFMA R38, R14, 1.925963033500011079e-08, R31 ;  /* 0x32a570600e267823 */ /* 0x000fe2000000001f */
[----:B------:R-:W-:Y:S01]  /*1fa0*/  FFMA.SAT R14, R12, R11, 0.5 ;  /* 0x3f0000000c0e7423 */ /* 0x000fe2000000200b */
[----:B------:R-:W1:Y:S03]  /*1fb0*/  MUFU.EX2 R39, R40 ;  /* 0x0000002800277308 */ /* 0x000e660000000800 */
[-C--:B------:R-:W-:Y:S01]  /*1fc0*/  FFMA.RM R11, R14, R13.reuse, 12582913 ;  /* 0x4b4000010e0b7423 */ /* 0x080fe2000000400d */
[----:B------:R-:W-:-:S03]  /*1fd0*/  FFMA.RM R13, R46, R13, 12582913 ;  /* 0x4b4000012e0d7423 */ /* 0x000fc6000000400d */
[C---:B------:R-:W-:Y:S01]  /*1fe0*/  FADD R31, R11.reuse, -12583039 ;  /* 0xcb40007f0b1f7421 */ /* 0x040fe20000000000 */
[----:B------:R-:W-:Y:S01]  /*1ff0*/  MUFU.EX2 R14, R35 ;  /* 0x00000023000e7308 */ /* 0x000fe20000000800 */
[----:B------:R-:W-:Y:S02]  /*2000*/  SHF.L.U32 R11, R11, 0x17, RZ ;  /* 0x000000170b0b7819 */ /* 0x000fe400000006ff */
[----:B------:R-:W-:-:S04]  /*2010*/  FFMA R31, R12, 1.4426950216293334961, -R31 ;  /* 0x3fb8aa3b0c1f7823 */ /* 0x000fc8000000081f */
[----:B------:R-:W-:Y:S01]  /*2020*/  FFMA R41, R12, 1.925963033500011079e-08, R31 ;  /* 0x32a570600c297823 */ /* 0x000fe2000000001f */
[C---:B------:R-:W-:Y:S01]  /*2030*/  FADD R31, R13.reuse, -12583039 ;  /* 0xcb40007f0d1f7421 */ /* 0x040fe20000000000 */
[----:B------:R-:W2:Y:S01]  /*2040*/  MUFU.EX2 R38, R38 ;  /* 0x0000002600267308 */ /* 0x000ea20000000800 */
[----:B------:R-:W-:Y:S02]  /*2050*/  SHF.L.U32 R13, R13, 0x17, RZ ;  /* 0x000000170d0d7819 */ /* 0x000fe400000006ff */
[----:B------:R-:W-:-:S04]  /*2060*/  FFMA R31, R32, 1.4426950216293334961, -R31 ;  /* 0x3fb8aa3b201f7823 */ /* 0x000fc8000000081f */
[----:B------:R-:W-:Y:S01]  /*2070*/  FFMA R46, R32, 1.925963033500011079e-08, R31 ;  /* 0x32a57060202e7823 */ /* 0x000fe2000000001f */
[----:B------:R-:W-:Y:S01]  /*2080*/  FADD R31, RZ, R7 ;  /* 0x00000007ff1f7221 */ /* 0x000fe20000000000 */
[----:B------:R-:W-:Y:S02]  /*2090*/  SHF.L.U32 R32, R33, 0x17, RZ ;  /* 0x0000001721207819 */ /* 0x000fe400000006ff */
[----:B------:R-:W-:Y:S01]  /*20a0*/  SHF.L.U32 R33, R34, 0x17, RZ ;  /* 0x0000001722217819 */ /* 0x000fe200000006ff */
[----:B------:R-:W-:Y:S01]  /*20b0*/  FADD R31, R31, R0 ;  /* 0x000000001f1f7221 */ /* 0x000fe20000000000 */
[----:B------:R-:W3:Y:S01]  /*20c0*/  MUFU.EX2 R46, R46 ;  /* 0x0000002e002e7308 */ /* 0x000ee20000000800 */
[----:B-1----:R-:W-:Y:S02]  /*20d0*/  FMUL R32, R32, R39 ;  /* 0x0000002720207220 */ /* 0x002fe40000400000 */
[----:B------:R-:W-:Y:S01]  /*20e0*/  FADD R12, R31, R2 ;  /* 0x000000021f0c7221 */ /* 0x000fe20000000000 */
[----:B--2---:R-:W-:-:S03]  /*20f0*/  FMUL R33, R33, R38 ;  /* 0x0000002621217220 */ /* 0x004fc60000400000 */
[----:B------:R-:W-:-:S04]  /*2100*/  FADD R31, R12, R3 ;  /* 0x000000030c1f7221 */ /* 0x000fc80000000000 */
        /* <DEDUP_REMOVED lines=39> */
.L_x_29742:
        /* <DEDUP_REMOVED lines=12> */
[----:B0-----:R-:W-:Y:S05]  /*2440*/  CALL.REL.NOINC `($__internal_481_$__cuda_sm3x_div_rn_noftz_f32_slowpath) ;  /* 0x0000003400a47944 */ /* 0x001fea0003c00000 */
[----:B------:R-:W-:-:S07]  /*2450*/  MOV R11, R7 ;  /* 0x00000007000b7202 */ /* 0x000fce0000000f00 */
.L_x_29671:
[----:B------:R-:W-:Y:S05]  /*2460*/  BSYNC.RECONVERGENT B2 ;  /* 0x0000000000027941 */ /* 0x000fea0003800200 */
.L_x_29670:
        /* <DEDUP_REMOVED lines=12> */
[----:B0-----:R-:W-:Y:S05]  /*2530*/  CALL.REL.NOINC `($__internal_481_$__cuda_sm3x_div_rn_noftz_f32_slowpath) ;  /* 0x0000003400687944 */ /* 0x001fea0003c00000 */
[----:B------:R-:W-:-:S07]  /*2540*/  MOV R14, R7 ;  /* 0x00000007000e7202 */ /* 0x000fce0000000f00 */
.L_x_29673:
[----:B------:R-:W-:Y:S05]  /*2550*/  BSYNC.RECONVERGENT B2 ;  /* 0x0000000000027941 */ /* 0x000fea0003800200 */
.L_x_29672:
        /* <DEDUP_REMOVED lines=14> */
.L_x_29675:
[----:B------:R-:W-:Y:S05]  /*2640*/  BSYNC.RECONVERGENT B2 ;  /* 0x0000000000027941 */ /* 0x000fea0003800200 */
.L_x_29674:
        /* <DEDUP_REMOVED lines=14> */
.L_x_29677:
[----:B------:R-:W-:Y:S05]  /*2730*/  BSYNC.RECONVERGENT B2 ;  /* 0x0000000000027941 */ /* 0x000fea0003800200 */
.L_x_29676:
        /* <DEDUP_REMOVED lines=14> */
.L_x_29679:
[----:B------:R-:W-:Y:S05]  /*2820*/  BSYNC.RECONVERGENT B2 ;  /* 0x0000000000027941 */ /* 0x000fea0003800200 */
.L_x_29678:
        /* <DEDUP_REMOVED lines=14> */
.L_x_29681:
[----:B------:R-:W-:Y:S05]  /*2910*/  BSYNC.RECONVERGENT B2 ;  /* 0x0000000000027941 */ /* 0x000fea0003800200 */
.L_x_29680:
        /* <DEDUP_REMOVED lines=14> */
.L_x_29683:
[----:B------:R-:W-:Y:S05]  /*2a00*/  BSYNC.RECONVERGENT B2 ;  /* 0x0000000000027941 */ /* 0x000fea0003800200 */
.L_x_29682:
        /* <DEDUP_REMOVED lines=14> */
.L_x_29685:
[----:B------:R-:W-:Y:S05]  /*2af0*/  BSYNC.RECONVERGENT B2 ;  /* 0x0000000000027941 */ /* 0x000fea0003800200 */
.L_x_29684:
        /* <DEDUP_REMOVED lines=14> */
.L_x_29687:
[----:B------:R-:W-:Y:S05]  /*2be0*/  BSYNC.RECONVERGENT B2 ;  /* 0x0000000000027941 */ /* 0x000fea0003800200 */
.L_x_29686:
        /* <DEDUP_REMOVED lines=14> */
.L_x_29689:
[----:B------:R-:W-:Y:S05]  /*2cd0*/  BSYNC.RECONVERGENT B2 ;  /* 0x0000000000027941 */ /* 0x000fea0003800200 */
.L_x_29688:
        /* <DEDUP_REMOVED lines=14> */
.L_x_29691:
[----:B------:R-:W-:Y:S05]  /*2dc0*/  BSYNC.RECONVERGENT B2 ;  /* 0x0000000000027941 */ /* 0x000fea0003800200 */
.L_x_29690:
        /* <DEDUP_REMOVED lines=14> */
.L_x_29693:
[----:B------:R-:W-:Y:S05]  /*2eb0*/  BSYNC.RECONVERGENT B2 ;  /* 0x0000000000027941 */ /* 0x000fea0003800200 */
.L_x_29692:
        /* <DEDUP_REMOVED lines=14> */
.L_x_29695:
[----:B------:R-:W-:Y:S05]  /*2fa0*/  BSYNC.RECONVERGENT B2 ;  /* 0x0000000000027941 */ /* 0x000fea0003800200 */
.L_x_29694:
        /* <DEDUP_REMOVED lines=14> */
.L_x_29697:
[----:B------:R-:W-:Y:S05]  /*3090*/  BSYNC.RECONVERGENT B2 ;  /* 0x0000000000027941 */ /* 0x000fea0003800200 */
.L_x_29696:
        /* <DEDUP_REMOVED lines=14> */
.L_x_29699:
[----:B------:R-:W-:Y:S05]  /*3180*/  BSYNC.RECONVERGENT B2 ;  /* 0x0000000000027941 */ /* 0x000fea0003800200 */
.L_x_29698:
        /* <DEDUP_REMOVED lines=14> */
.L_x_29701:
[----:B------:R-:W-:Y:S05]  /*3270*/  BSYNC.RECONVERGENT B2 ;  /* 0x0000000000027941 */ /* 0x000fea0003800200 */
.L_x_29700:
        /* <DEDUP_REMOVED lines=14> */
.L_x_29703:
[----:B------:R-:W-:Y:S05]  /*3360*/  BSYNC.RECONVERGENT B2 ;  /* 0x0000000000027941 */ /* 0x000fea0003800200 */
.L_x_29702:
        /* <DEDUP_REMOVED lines=14> */
.L_x_29705:
[----:B------:R-:W-:Y:S05]  /*3450*/  BSYNC.RECONVERGENT B2 ;  /* 0x0000000000027941 */ /* 0x000fea0003800200 */
.L_x_29704:
        /* <DEDUP_REMOVED lines=14> */
.L_x_29707:
[----:B------:R-:W-:Y:S05]  /*3540*/  BSYNC.RECONVERGENT B2 ;  /* 0x0000000000027941 */ /* 0x000fea0003800200 */
.L_x_29706:
        /* <DEDUP_REMOVED lines=14> */
.L_x_29709:
[----:B------:R-:W-:Y:S05]  /*3630*/  BSYNC.RECONVERGENT B2 ;  /* 0x0000000000027941 */ /* 0x000fea0003800200 */
.L_x_29708:
        /* <DEDUP_REMOVED lines=14> */
.L_x_29711:
[----:B------:R-:W-:Y:S05]  /*3720*/  BSYNC.RECONVERGENT B2 ;  /* 0x0000000000027941 */ /* 0x000fea0003800200 */
.L_x_29710:
        /* <DEDUP_REMOVED lines=14> */
.L_x_29713:
[----:B------:R-:W-:Y:S05]  /*3810*/  BSYNC.RECONVERGENT B2 ;  /* 0x0000000000027941 */ /* 0x000fea0003800200 */
.L_x_29712:
        /* <DEDUP_REMOVED lines=14> */
.L_x_29715:
[----:B------:R-:W-:Y:S05]  /*3900*/  BSYNC.RECONVERGENT B2 ;  /* 0x0000000000027941 */ /* 0x000fea0003800200 */
.L_x_29714:
        /* <DEDUP_REMOVED lines=14> */
.L_x_29717:
[----:B------:R-:W-:Y:S05]  /*39f0*/  BSYNC.RECONVERGENT B2 ;  /* 0x0000000000027941 */ /* 0x000fea0003800200 */
.L_x_29716:
        /* <DEDUP_REMOVED lines=14> */
.L_x_29719:
[----:B------:R-:W-:Y:S05]  /*3ae0*/  BSYNC.RECONVERGENT B2 ;  /* 0x0000000000027941 */ /* 0x000fea0003800200 */
.L_x_29718:
        /* <DEDUP_REMOVED lines=14> */
.L_x_29721:
[----:B------:R-:W-:Y:S05]  /*3bd0*/  BSYNC.RECONVERGENT B2 ;  /* 0x0000000000027941 */ /* 0x000fea0003800200 */
.L_x_29720:
        /* <DEDUP_REMOVED lines=14> */
.L_x_29723:
[----:B------:R-:W-:Y:S05]  /*3cc0*/  BSYNC.RECONVERGENT B2 ;  /* 0x0000000000027941 */ /* 0x000fea0003800200 */
.L_x_29722:
        /* <DEDUP_REMOVED lines=14> */
.L_x_29725:
[----:B------:R-:W-:Y:S05]  /*3db0*/  BSYNC.RECONVERGENT B2 ;  /* 0x0000000000027941 */ /* 0x000fea0003800200 */
.L_x_29724:
        /* <DEDUP_REMOVED lines=14> */
.L_x_29727:
[----:B------:R-:W-:Y:S05]  /*3ea0*/  BSYNC.RECONVERGENT B2 ;  /* 0x0000000000027941 */ /* 0x000fea0003800200 */
.L_x_29726:
        /* <DEDUP_REMOVED lines=13> */
.L_x_29729:
[----:B------:R-:W-:Y:S05]  /*3f80*/  BSYNC.RECONVERGENT B2 ;  /* 0x0000000000027941 */ /* 0x000fea0003800200 */
.L_x_29728:
        /* <DEDUP_REMOVED lines=70> */
.L_x_29669:
[----:B------:R-:W-:Y:S01]  /*43f0*/  BSSY B0, `(.L_x_29731) ;  /* 0x0000007000007945 */ /* 0x000fe20003800000 */
[----:B------:R-:W-:Y:S02]  /*4400*/  MOV R12, 0x10 ;  /* 0x00000010000c7802 */ /* 0x000fe40000000f00 */
[----:B------:R-:W-:Y:S02]  /*4410*/  MOV R11, 0x1f ;  /* 0x0000001f000b7802 */ /* 0x000fe40000000f00 */
[----:B------:R-:W-:-:S07]  /*4420*/  MOV R15, 0xffffffff ;  /* 0xffffffff000f7802 */ /* 0x000fce0000000f00 */
[----:B0-----:R-:W-:Y:S05]  /*4430*/  WARPSYNC.COLLECTIVE R15, `(.L_x_29732) ;  /* 0x000000000f087348 */ /* 0x001fea0003c00000 */
[----:B------:R1:W2:Y:S02]  /*4440*/  SHFL.BFLY P6, R14, R13, R12, R11 ;  /* 0x0c00000c0d0e7389 */ /* 0x0002a400000c000b */
[----:B012---:R-:W-:Y:S05]  /*4450*/  ENDCOLLECTIVE ;  /* 0x000000000000791b */ /* 0x007fea0003800000 */
.L_x_29732:
[----:B------:R-:W-:Y:S05]  /*4460*/  BSYNC B0 ;  /* 0x0000000000007941 */ /* 0x000fea0003800000 */
.L_x_29731:
        /* <DEDUP_REMOVED lines=9> */
.L_x_29733:
[----:B------:R-:W-:Y:S01]  /*4500*/  HFMA2 R12, -RZ, RZ, 0, 2.384185791015625e-07 ;  /* 0x00000004ff0c7431 */ /* 0x000fe200000001ff */
[----:B------:R-:W-:-:S04]  /*4510*/  FMNMX R0, R13, R14, !PT ;  /* 0x0000000e0d007209 */ /* 0x000fc80007800000 */
[----:B------:R-:W-:-:S07]  /*4520*/  MOV R13, R0 ;  /* 0x00000000000d7202 */ /* 0x000fce0000000f00 */
[----:B------:R-:W-:Y:S05]  /*4530*/  WARPSYNC.COLLECTIVE R15, `(.L_x_29734) ;  /* 0x000000000f087348 */ /* 0x000fea0003c00000 */
[----:B------:R0:W1:Y:S02]  /*4540*/  SHFL.BFLY P6, R14, R13, R12, R11 ;  /* 0x0c00000c0d0e7389 */ /* 0x00006400000c000b */
[----:B01----:R-:W-:Y:S05]  /*4550*/  ENDCOLLECTIVE ;  /* 0x000000000000791b */ /* 0x003fea0003800000 */
.L_x_29734:
[----:B------:R-:W-:Y:S01]  /*4560*/  HFMA2 R12, -RZ, RZ, 0, 1.1920928955078125e-07 ;  /* 0x00000002ff0c7431 */ /* 0x000fe200000001ff */
[----:B------:R-:W-:-:S04]  /*4570*/  FMNMX R2, R0, R14, !PT ;  /* 0x0000000e00027209 */ /* 0x000fc80007800000 */
[----:B------:R-:W-:-:S07]  /*4580*/  MOV R13, R2 ;  /* 0x00000002000d7202 */ /* 0x000fce0000000f00 */
[----:B------:R-:W-:Y:S05]  /*4590*/  WARPSYNC.COLLECTIVE R15, `(.L_x_29735) ;  /* 0x000000000f087348 */ /* 0x000fea0003c00000 */
[----:B------:R0:W1:Y:S02]  /*45a0*/  SHFL.BFLY P6, R14, R13, R12, R11 ;  /* 0x0c00000c0d0e7389 */ /* 0x00006400000c000b */
[----:B01----:R-:W-:Y:S05]  /*45b0*/  ENDCOLLECTIVE ;  /* 0x000000000000791b */ /* 0x003fea0003800000 */
.L_x_29735:
[----:B------:R-:W-:Y:S01]  /*45c0*/  HFMA2 R12, -RZ, RZ, 0, 5.9604644775390625e-08 ;  /* 0x00000001ff0c7431 */ /* 0x000fe200000001ff */
[----:B------:R-:W-:-:S04]  /*45d0*/  FMNMX R3, R2, R14, !PT ;  /* 0x0000000e02037209 */ /* 0x000fc80007800000 */
[----:B------:R-:W-:-:S07]  /*45e0*/  MOV R13, R3 ;  /* 0x00000003000d7202 */ /* 0x000fce0000000f00 */
[----:B------:R-:W-:Y:S05]  /*45f0*/  WARPSYNC.COLLECTIVE R15, `(.L_x_29736) ;  /* 0x000000000f087348 */ /* 0x000fea0003c00000 */
[----:B------:R0:W1:Y:S02]  /*4600*/  SHFL.BFLY P6, R14, R13, R12, R11 ;  /* 0x0c00000c0d0e7389 */ /* 0x00006400000c000b */
[----:B01----:R-:W-:Y:S05]  /*4610*/  ENDCOLLECTIVE ;  /* 0x000000000000791b */ /* 0x003fea0003800000 */
.L_x_29736:
        /* <DEDUP_REMOVED lines=37> */
[C---:B------:R-:W-:Y:S01]  /*4870*/  FADD R10, R7.reuse, -12583039 ;  /* 0xcb40007f070a7421 */ /* 0x040fe20000000000 */
[----:B------:R-:W-:Y:S01]  /*4880*/  SHF.L.U32 R7, R7, 0x17, RZ ;  /* 0x0000001707077819 */ /* 0x000fe200000006ff */
[----:B------:R-:W-:Y:S02]  /*4890*/  FADD R25, R23, -12583039 ;  /* 0xcb40007f17197421 */ /* 0x000fe40000000000 */
[----:B------:R-:W-:Y:S02]  /*48a0*/  FFMA R10, R9, 1.4426950216293334961, -R10 ;  /* 0x3fb8aa3b090a7823 */ /* 0x000fe4000000080a */
[----:B------:R-:W-:-:S02]  /*48b0*/  FFMA R25, R30, 1.4426950216293334961, -R25 ;  /* 0x3fb8aa3b1e197823 */ /* 0x000fc40000000819 */
[----:B------:R-:W-:Y:S01]  /*48c0*/  FFMA R10, R9, 1.925963033500011079e-08, R10 ;  /* 0x32a57060090a7823 */ /* 0x000fe2000000000a */
[----:B------:R-:W-:Y:S01]  /*48d0*/  FFMA.SAT R9, R0, R51, 0.5 ;  /* 0x3f00000000097423 */ /* 0x000fe20000002033 */
[----:B------:R-:W-:-:S03]  /*48e0*/  FFMA R25, R30, 1.925963033500011079e-08, R25 ;  /* 0x32a570601e197823 */ /* 0x000fc60000000019 */
[----:B------:R-:W-:Y:S01]  /*48f0*/  FFMA.RM R9, R9, R52, 12582913 ;  /* 0x4b40000109097423 */ /* 0x000fe20000004034 */
[----:B------:R-:W0:Y:S03]  /*4900*/  MUFU.EX2 R10, R10 ;  /* 0x0000000a000a7308 */ /* 0x000e260000000800 */
[----:B------:R-:W-:-:S04]  /*4910*/  FADD R17, R9, -12583039 ;  /* 0xcb40007f09117421 */ /* 0x000fc80000000000 */
[C---:B------:R-:W-:Y:S01]  /*4920*/  FFMA R17, R0.reuse, 1.4426950216293334961, -R17 ;  /* 0x3fb8aa3b00117823 */ /* 0x040fe20000000811 */
[----:B------:R-:W-:Y:S03]  /*4930*/  MUFU.EX2 R25, R25 ;  /* 0x0000001900197308 */ /* 0x000fe60000000800 */
        /* <DEDUP_REMOVED lines=69> */
[----:B------:R-:W-:Y:S02]  /*4d90*/  SHF.L.U32 R8, R19, 0x17, RZ ;  /* 0x0000001713087819 */ /* 0x000fe400000006ff */
[C---:B------:R-:W-:Y:S01]  /*4da0*/  FFMA R17, R38.reuse, 1.4426950216293334961, -R17 ;  /* 0x3fb8aa3b26117823 */ /* 0x040fe20000000811 */
[----:B------:R-:W-:Y:S02]  /*4db0*/  SHF.L.U32 R9, R9, 0x17, RZ ;  /* 0x0000001709097819 */ /* 0x000fe400000006ff */
[----:B------:R-:W0:Y:S01]  /*4dc0*/  MUFU.EX2 R33, R33 ;  /* 0x0000002100217308 */ /* 0x000e220000000800 */
[----:B------:R-:W-:-:S07]  /*4dd0*/  FFMA R17, R38, 1.925963033500011079e-08, R17 ;  /* 0x32a5706026117823 */ /* 0x000fce0000000011 */
[----:B------:R1:W2:Y:S02]  /*4de0*/  MUFU.EX2 R18, R17 ;  /* 0x0000001100127308 */ /* 0x0002a40000000800 */
[----:B-1----:R-:W-:Y:S01]  /*4df0*/  FFMA.SAT R17, R34, R51, 0.5 ;  /* 0x3f00000022117423 */ /* 0x002fe20000002033 */
[----:B0-----:R-:W-:-:S03]  /*4e00*/  FMUL R8, R8, R33 ;  /* 0x0000002108087220 */ /* 0x001fc60000400000 */
[----:B------:R-:W-:-:S04]  /*4e10*/  FFMA.RM R17, R17, R52, 12582913 ;  /* 0x4b40000111117423 */ /* 0x000fc80000004034 */
[----:B------:R-:W-:Y:S01]  /*4e20*/  FADD R19, R17, -12583039 ;  /* 0xcb40007f11137421 */ /* 0x000fe20000000000 */
[----:B--2---:R-:W-:Y:S01]  /*4e30*/  FMUL R9, R9, R18 ;  /* 0x0000001209097220 */ /* 0x004fe20000400000 */
[----:B------:R-:W-:Y:S02]  /*4e40*/  SHF.L.U32 R17, R17, 0x17, RZ ;  /* 0x0000001711117819 */ /* 0x000fe400000006ff */
        /* <DEDUP_REMOVED lines=18> */
[----:B------:R-:W-:-:S04]  /*4f70*/  FFMA.RM R21, R21, R52, 12582913 ;  /* 0x4b40000115157423 */ /* 0x000fc80000004034 */
[----:B------:R-:W-:Y:S01]  /*4f80*/  FADD R22, R21, -12583039 ;  /* 0xcb40007f15167421 */ /* 0x000fe20000000000 */
[----:B--2---:R-:W-:Y:S01]  /*4f90*/  FMUL R19, R19, R20 ;  /* 0x0000001413137220 */ /* 0x004fe20000400000 */
[----:B------:R-:W-:Y:S01]  /*4fa0*/  SHF.L.U32 R20, R23, 0x17, RZ ;  /* 0x0000001717147819 */ /* 0x000fe200000006ff */
[----:B------:R-:W-:Y:S01]  /*4fb0*/  FFMA.SAT R23, R27, R51, 0.5 ;  /* 0x3f0000001b177423 */ /* 0x000fe20000002033 */
[----:B------:R-:W-:Y:S01]  /*4fc0*/  FFMA R22, R29, 1.4426950216293334961, -R22 ;  /* 0x3fb8aa3b1d167823 */ /* 0x000fe20000000816 */
[----:B------:R-:W-:Y:S02]  /*4fd0*/  SHF.L.U32 R21, R21, 0x17, RZ ;  /* 0x0000001715157819 */ /* 0x000fe400000006ff */
[----:B------:R-:W-:Y:S01]  /*4fe0*/  FFMA.RM R23, R23, R52, 12582913 ;  /* 0x4b40000117177423 */ /* 0x000fe20000004034 */
[----:B------:R-:W-:Y:S01]  /*4ff0*/  FFMA R29, R29, 1.925963033500011079e-08, R22 ;  /* 0x32a570601d1d7823 */ /* 0x000fe20000000016 */
[----:B------:R-:W-:Y:S01]  /*5000*/  FMUL R20, R20, R25 ;  /* 0x0000001914147220 */ /* 0x000fe20000400000 */
[----:B------:R-:W-:-:S02]  /*5010*/  FFMA.SAT R25, R12, R51, 0.5 ;  /* 0x3f0000000c197423 */ /* 0x000fc40000002033 */
[----:B------:R-:W0:Y:S02]  /*5020*/  MUFU.EX2 R22, R29 ;  /* 0x0000001d00167308 */ /* 0x000e240000000800 */
[----:B------:R-:W-:Y:S01]  /*5030*/  FFMA.RM R25, R25, R52, 12582913 ;  /* 0x4b40000119197423 */ /* 0x000fe20000004034 */
[----:B0-----:R-:W-:Y:S01]  /*5040*/  FMUL R21, R21, R22 ;  /* 0x0000001615157220 */ /* 0x001fe20000400000 */
        /* <DEDUP_REMOVED lines=12> */
[----:B------:R0:W1:Y:S01]  /*5110*/  MUFU.EX2 R24, R11 ;  /* 0x0000000b00187308 */ /* 0x0000620000000800 */
[----:B------:R-:W-:-:S04]  /*5120*/  FADD R27, R25, -12583039 ;  /* 0xcb40007f191b7421 */ /* 0x000fc80000000000 */
[----:B------:R-:W-:Y:S01]  /*5130*/  FFMA R27, R12, 1.4426950216293334961, -R27 ;  /* 0x3fb8aa3b0c1b7823 */ /* 0x000fe2000000081b */
[----:B0-----:R-:W-:-:S03]  /*5140*/  FFMA.SAT R11, R13, R51, 0.5 ;  /* 0x3f0000000d0b7423 */ /* 0x001fc60000002033 */
[----:B------:R-:W-:Y:S01]  /*5150*/  FFMA R27, R12, 1.925963033500011079e-08, R27 ;  /* 0x32a570600c1b7823 */ /* 0x000fe2000000001b */
[----:B------:R-:W-:-:S05]  /*5160*/  FFMA.RM R11, R11, R52, 12582913 ;  /* 0x4b4000010b0b7423 */ /* 0x000fca0000004034 */
[----:B------:R-:W0:Y:S01]  /*5170*/  MUFU.EX2 R27, R27 ;  /* 0x0000001b001b7308 */ /* 0x000e220000000800 */
[C---:B------:R-:W-:Y:S01]  /*5180*/  FADD R12, R11.reuse, -12583039 ;  /* 0xcb40007f0b0c7421 */ /* 0x040fe20000000000 */
[----:B------:R-:W-:Y:S01]  /*5190*/  SHF.L.U32 R11, R11, 0x17, RZ ;  /* 0x000000170b0b7819 */ /* 0x000fe200000006ff */
[----:B-1----:R-:W-:Y:S01]  /*51a0*/  FMUL R23, R23, R24 ;  /* 0x0000001817177220 */ /* 0x002fe20000400000 */
[----:B------:R-:W-:Y:S01]  /*51b0*/  SHF.L.U32 R24, R25, 0x17, RZ ;  /* 0x0000001719187819 */ /* 0x000fe200000006ff */
        /* <DEDUP_REMOVED lines=78> */
[----:B------:R-:W-:-:S06]  /*56a0*/  FFMA R12, R49, 1.925963033500011079e-08, R12 ;  /* 0x32a57060310c7823 */ /* 0x000fcc000000000c */
        /* <DEDUP_REMOVED lines=42> */
.L_x_29737:
[----:B------:R-:W-:Y:S02]  /*5950*/  HFMA2 R12, -RZ, RZ, 0, 4.76837158203125e-07 ;  /* 0x00000008ff0c7431 */ /* 0x000fe400000001ff */
[----:B------:R-:W-:-:S05]  /*5960*/  FADD R38, R13, R14 ;  /* 0x0000000e0d267221 */ /* 0x000fca0000000000 */
[----:B------:R-:W-:-:S07]  /*5970*/  MOV R13, R38 ;  /* 0x00000026000d7202 */ /* 0x000fce0000000f00 */
[----:B------:R-:W-:Y:S05]  /*5980*/  WARPSYNC.COLLECTIVE R15, `(.L_x_29738) ;  /* 0x000000000f087348 */ /* 0x000fea0003c00000 */
[----:B------:R0:W1:Y:S02]  /*5990*/  SHFL.BFLY P6, R14, R13, R12, R11 ;  /* 0x0c00000c0d0e7389 */ /* 0x00006400000c000b */
[----:B01----:R-:W-:Y:S05]  /*59a0*/  ENDCOLLECTIVE ;  /* 0x000000000000791b */ /* 0x003fea0003800000 */
.L_x_29738:
[----:B------:R-:W-:Y:S02]  /*59b0*/  HFMA2 R12, -RZ, RZ, 0, 2.384185791015625e-07 ;  /* 0x00000004ff0c7431 */ /* 0x000fe400000001ff */
[----:B------:R-:W-:-:S05]  /*59c0*/  FADD R39, R38, R14 ;  /* 0x0000000e26277221 */ /* 0x000fca0000000000 */
[----:B------:R-:W-:-:S07]  /*59d0*/  MOV R13, R39 ;  /* 0x00000027000d7202 */ /* 0x000fce0000000f00 */
[----:B------:R-:W-:Y:S05]  /*59e0*/  WARPSYNC.COLLECTIVE R15, `(.L_x_29739) ;  /* 0x000000000f087348 */ /* 0x000fea0003c00000 */
[----:B------:R0:W1:Y:S02]  /*59f0*/  SHFL.BFLY P6, R14, R13, R12, R11 ;  /* 0x0c00000c0d0e7389 */ /* 0x00006400000c000b */
[----:B01----:R-:W-:Y:S05]  /*5a00*/  ENDCOLLECTIVE ;  /* 0x000000000000791b */ /* 0x003fea0003800000 */
.L_x_29739:
[----:B------:R-:W-:Y:S02]  /*5a10*/  HFMA2 R12, -RZ, RZ, 0, 1.1920928955078125e-07 ;  /* 0x00000002ff0c7431 */ /* 0x000fe400000001ff */
[----:B------:R-:W-:-:S05]  /*5a20*/  FADD R40, R39, R14 ;  /* 0x0000000e27287221 */ /* 0x000fca0000000000 */
[----:B------:R-:W-:-:S07]  /*5a30*/  MOV R13, R40 ;  /* 0x00000028000d7202 */ /* 0x000fce0000000f00 */
[----:B------:R-:W-:Y:S05]  /*5a40*/  WARPSYNC.COLLECTIVE R15, `(.L_x_29740) ;  /* 0x000000000f087348 */ /* 0x000fea0003c00000 */
[----:B------:R0:W1:Y:S02]  /*5a50*/  SHFL.BFLY P6, R14, R13, R12, R11 ;  /* 0x0c00000c0d0e7389 */ /* 0x00006400000c000b */
[----:B01----:R-:W-:Y:S05]  /*5a60*/  ENDCOLLECTIVE ;  /* 0x000000000000791b */ /* 0x003fea0003800000 */
.L_x_29740:
[----:B------:R-:W-:Y:S02]  /*5a70*/  HFMA2 R12, -RZ, RZ, 0, 5.9604644775390625e-08 ;  /* 0x00000001ff0c7431 */ /* 0x000fe400000001ff */
[----:B------:R-:W-:-:S05]  /*5a80*/  FADD R41, R40, R14 ;  /* 0x0000000e28297221 */ /* 0x000fca0000000000 */
[----:B------:R-:W-:-:S07]  /*5a90*/  MOV R13, R41 ;  /* 0x00000029000d7202 */ /* 0x000fce0000000f00 */
[----:B------:R-:W-:Y:S05]  /*5aa0*/  WARPSYNC.COLLECTIVE R15, `(.L_x_29741) ;  /* 0x000000000f087348 */ /* 0x000fea0003c00000 */
[----:B------:R0:W1:Y:S02]  /*5ab0*/  SHFL.BFLY P6, R14, R13, R12, R11 ;  /* 0x0c00000c0d0e7389 */ /* 0x00006400000c000b */
[----:B01----:R-:W-:Y:S05]  /*5ac0*/  ENDCOLLECTIVE ;  /* 0x000000000000791b */ /* 0x003fea0003800000 */
.L_x_29741:
[----:B------:R-:W-:Y:S05]  /*5ad0*/  BRA `(.L_x_29742) ;  /* 0xffffffc800287947 */ /* 0x000fea000383ffff */
        .weak           $__internal_481_$__cuda_sm3x_div_rn_noftz_f32_slowpath
        .type           $__internal_481_$__cuda_sm3x_div_rn_noftz_f32_slowpath,@function
        .size           $__internal_481_$__cuda_sm3x_div_rn_noftz_f32_slowpath,(.L_x_37858 - $__internal_481_$__cuda_sm3x_div_rn_noftz_f32_slowpath)
$__internal_481_$__cuda_sm3x_div_rn_noftz_f32_slowpath:
        /* <DEDUP_REMOVED lines=34> */
.L_x_29744:
        /* <DEDUP_REMOVED lines=51> */
.L_x_29751:
[----:B------:R-:W-:-:S04]  /*6030*/  LOP3.LUT R7, R7, 0x80000000, RZ, 0xc0, !PT ;  /* 0x8000000007077812 */ /* 0x000fc800078ec0ff */
[----:B------:R-:W-:Y:S01]  /*6040*/  LOP3.LUT R7, R7, 0x7f800000, RZ, 0xfc, !PT ;  /* 0x7f80000007077812 */ /* 0x000fe200078efcff */
[----:B------:R-:W-:Y:S06]  /*6050*/  BRA `(.L_x_29752) ;  /* 0x0000000000047947 */ /* 0x000fec0003800000 */
.L_x_29750:
[----:B------:R-:W-:-:S07]  /*6060*/  LEA R7, R46, R7, 0x17 ;  /* 0x000000072e077211 */ /* 0x000fce00078eb8ff */
.L_x_29752:
[----:B------:R-:W-:Y:S05]  /*6070*/  BSYNC.RECONVERGENT B1 ;  /* 0x0000000000017941 */ /* 0x000fea0003800200 */
.L_x_29749:
[----:B------:R-:W-:Y:S05]  /*6080*/  BRA `(.L_x_29753) ;  /* 0x0000000000207947 */ /* 0x000fea0003800000 */
.L_x_29748:
[----:B------:R-:W-:-:S04]  /*6090*/  LOP3.LUT R7, R12, 0x80000000, R7, 0x48, !PT ;  /* 0x800000000c077812 */ /* 0x000fc800078e4807 */
[----:B------:R-:W-:Y:S01]  /*60a0*/  LOP3.LUT R7, R7, 0x7f800000, RZ, 0xfc, !PT ;  /* 0x7f80000007077812 */ /* 0x000fe200078efcff */
[----:B------:R-:W-:Y:S06]  /*60b0*/  BRA `(.L_x_29753) ;  /* 0x0000000000147947 */ /* 0x000fec0003800000 */
.L_x_29747:
[----:B------:R-:W-:Y:S01]  /*60c0*/  LOP3.LUT R7, R12, 0x80000000, R7, 0x48, !PT ;  /* 0x800000000c077812 */ /* 0x000fe200078e4807 */
[----:B------:R-:W-:Y:S06]  /*60d0*/  BRA `(.L_x_29753) ;  /* 0x00000000000c7947 */ /* 0x000fec0003800000 */
.L_x_29746:
[----:B------:R-:W0:Y:S01]  /*60e0*/  MUFU.RSQ R7, -QNAN ;  /* 0xffc0000000077908 */ /* 0x000e220000001400 */
[----:B------:R-:W-:Y:S05]  /*60f0*/  BRA `(.L_x_29753) ;  /* 0x0000000000047947 */ /* 0x000fea0003800000 */
.L_x_29745:
[----:B------:R-:W-:-:S07]  /*6100*/  FADD.FTZ R7, R7, R12 ;  /* 0x0000000c07077221 */ /* 0x000fce0000010000 */
.L_x_29753:
[----:B------:R-:W-:Y:S05]  /*6110*/  BSYNC.RECONVERGENT B0 ;  /* 0x0000000000007941 */ /* 0x000fea0003800200 */
.L_x_29743:
[----:B------:R-:W-:Y:S01]  /*6120*/  HFMA2 R13, -RZ, RZ, 0, 0 ;  /* 0x00000000ff0d7431 */ /* 0x000fe200000001ff */
[----:B------:R-:W-:-:S04]  /*6130*/  MOV R12, R15 ;  /* 0x0000000f000c7202 */ /* 0x000fc80000000f00 */
[----:B0-----:R-:W-:Y:S05]  /*6140*/  RET.REL.NODEC R12 `(_Z15SoftmaxWarpImplI24ElementwiseScaleMaskLoadIffbE11DirectStoreIffEfLi1ELi30ELi32ELi1ELb0EL9Algorithm0EEvT_T0_ll) ;  /* 0xffffff9c0cac7950 */ /* 0x001fea0003c3ffff */
.L_x_29754:
        /* <DEDUP_REMOVED lines=11> */
.L_x_37858:


//--------------------- .text._Z15SoftmaxWarpImplI24ElementwiseScaleMaskLoadIffbE11DirectStoreIffEfLi1ELi29ELi32ELi1ELb1EL9Algorithm0EEvT_T0_ll --------------------------
	.section	.text._Z15SoftmaxWarpImplI24ElementwiseScaleMaskLoadIffbE11DirectStoreIffEfLi1ELi29ELi32ELi1ELb1EL9Algorithm0EEvT_T0_ll,"ax",@progbits
	.align	128
        .global         _Z15SoftmaxWarpImplI24ElementwiseScaleMaskLoadIffbE11DirectStoreIffEfLi1ELi29ELi32ELi1ELb1EL9Algorithm0EEvT_T0_ll
        .type           _Z15SoftmaxWarpImplI24ElementwiseScaleMaskLoadIffbE11DirectStoreIffEfLi1ELi29ELi32ELi1ELb1EL9Algorithm0EEvT_T0_ll,@function
        .size           _Z15SoftmaxWarpImplI24ElementwiseScaleMaskLoadIffbE11DirectStoreIffEfLi1ELi29ELi32ELi1ELb1EL9Algorithm0EEvT_T0_ll,(.L_x_37859 - _Z15SoftmaxWarpImplI24ElementwiseScaleMaskLoadIffbE11DirectStoreIffEfLi1ELi29ELi32ELi1ELb1EL9Algorithm0EEvT_T0_ll)
        .other          _Z15SoftmaxWarpImplI24ElementwiseScaleMaskLoadIffbE11DirectStoreIffEfLi1ELi29ELi32ELi1ELb1EL9Algorithm0EEvT_T0_ll,@"STO_CUDA_ENTRY STV_DEFAULT"
_Z15SoftmaxWarpImplI24ElementwiseScaleMaskLoadIffbE11DirectStoreIffEfLi1ELi29ELi32ELi1ELb1EL9Algorithm0EEvT_T0_ll:
.text._Z15SoftmaxWarpImplI24ElementwiseScaleMaskLoadIffbE11DirectStoreIffEfLi1ELi29ELi32ELi1ELb1EL9Algorithm0EEvT_T0_ll:
        /* <DEDUP_REMOVED lines=26> */
.L_x_29755:
        /* <DEDUP_REMOVED lines=35> */
.L_x_29816:
[----:B------:R-:W-:Y:S01]  /*03d0*/  ISETP.GE.U32.AND P1, PT, R42, UR44, PT ;  /* 0x0000002c2a007c0c */ /* 0x000fe2000bf26070 */
[----:B--2---:R-:W-:Y:S01]  /*03e0*/  HFMA2 R3, -RZ, RZ, 0, 0 ;  /* 0x00000000ff037431 */ /* 0x004fe200000001ff */
[----:B------:R-:W-:Y:S01]  /*03f0*/  MOV R2, R42 ;  /* 0x0000002a00027202 */ /* 0x000fe20000000f00 */
[----:B------:R-:W-:Y:S01]  /*0400*/  IMAD R4, R43, UR48, RZ ;  /* 0x000000302b047c24 */ /* 0x000fe2000f8e02ff */
[----:B------:R-:W-:Y:S02]  /*0410*/  ISETP.GE.AND.EX P1, PT, RZ, UR45, PT, P1 ;  /* 0x0000002dff007c0c */ /* 0x000fe4000bf26310 */
[----:B------:R-:W-:Y:S01]  /*0420*/  ISETP.GE.U32.AND P3, PT, R44, UR44, PT ;  /* 0x0000002c2c007c0c */ /* 0x000fe2000bf66070 */
[----:B------:R-:W-:-:S03]  /*0430*/  IMAD R5, R41, UR49, R4 ;  /* 0x0000003129057c24 */ /* 0x000fc6000f8e0204 */
[----:B------:R-:W-:Y:S01]  /*0440*/  ISETP.GE.AND.EX P3, PT, RZ, UR45, PT, P3 ;  /* 0x0000002dff007c0c */ /* 0x000fe2000bf66330 */
[----:B------:R-:W-:-:S05]  /*0450*/  IMAD.WIDE.U32 R6, R41, UR48, R2 ;  /* 0x0000003029067c25 */ /* 0x000fca000f8e0002 */
[----:B------:R-:W-:Y:S01]  /*0460*/  IADD3 R5, PT, PT, R7, R5, RZ ;  /* 0x0000000507057210 */ /* 0x000fe20007ffe0ff */
[----:B0-----:R-:W0:Y:S01]  /*0470*/  @!P1 LDC R13, c[0x0][0x39c] ;  /* 0x0000e700ff0d9b82 */ /* 0x001e220000000800 */
[----:B------:R-:W-:Y:S02]  /*0480*/  @!P1 R2UR UR6, R36 ;  /* 0x00000000240692ca */ /* 0x000fe400000e0000 */
[C---:B------:R-:W-:Y:S02]  /*0490*/  @!P1 R2UR UR7, R37.reuse ;  /* 0x00000000250792ca */ /* 0x040fe400000e0000 */
[----:B------:R-:W-:Y:S02]  /*04a0*/  IADD3 R2, P0, PT, R6, UR42, RZ ;  /* 0x0000002a06027c10 */ /* 0x000fe4000ff1e0ff */
[----:B------:R-:W-:Y:S02]  /*04b0*/  @!P1 R2UR UR4, R36 ;  /* 0x00000000240492ca */ /* 0x000fe400000e0000 */
[----:B------:R-:W-:-:S02]  /*04c0*/  @!P1 R2UR UR5, R37 ;  /* 0x00000000250592ca */ /* 0x000fc400000e0000 */
[----:B------:R-:W-:Y:S02]  /*04d0*/  IADD3.X R3, PT, PT, R5, UR43, RZ, P0, !PT ;  /* 0x0000002b05037c10 */ /* 0x000fe400087fe4ff */
        /* <DEDUP_REMOVED lines=8> */
[----:B------:R-:W3:Y:S10]  /*0560*/  @!P3 LDG.E.U8 R12, desc[UR6][R2.64+0x20] ;  /* 0x00002006020cb981 */ /* 0x000ef4000c1e1100 */
[----:B------:R-:W4:Y:S01]  /*0570*/  @!P3 LDG.E R7, desc[UR4][R4.64+0x80] ;  /* 0x000080040407b981 */ /* 0x000f22000c1e1900 */
[----:B------:R-:W-:-:S04]  /*0580*/  ISETP.GE.U32.AND P4, PT, R45, UR44, PT ;  /* 0x0000002c2d007c0c */ /* 0x000fc8000bf86070 */
[----:B------:R-:W-:-:S13]  /*0590*/  ISETP.GE.AND.EX P4, PT, RZ, UR45, PT, P4 ;  /* 0x0000002dff007c0c */ /* 0x000fda000bf86340 */
[C---:B------:R-:W-:Y:S02]  /*05a0*/  @!P4 R2UR UR6, R36.reuse ;  /* 0x000000002406c2ca */ /* 0x040fe400000e0000 */
[C---:B------:R-:W-:Y:S02]  /*05b0*/  @!P4 R2UR UR7, R37.reuse ;  /* 0x000000002507c2ca */ /* 0x040fe400000e0000 */
[----:B------:R-:W-:Y:S02]  /*05c0*/  @!P4 R2UR UR4, R36 ;  /* 0x000000002404c2ca */ /* 0x000fe400000e0000 */
[----:B------:R-:W-:-:S09]  /*05d0*/  @!P4 R2UR UR5, R37 ;  /* 0x000000002505c2ca */ /* 0x000fd200000e0000 */
[----:B------:R-:W5:Y:S01]  /*05e0*/  @!P4 LDG.E.U8 R15, desc[UR6][R2.64+0x40] ;  /* 0x00004006020fc981 */ /* 0x000f62000c1e1100 */
[----:B------:R-:W-:Y:S02]  /*05f0*/  ISETP.GE.U32.AND P0, PT, R8, UR44, PT ;  /* 0x0000002c08007c0c */ /* 0x000fe4000bf06070 */
[----:B------:R-:W-:Y:S01]  /*0600*/  ISETP.GE.U32.AND P2, PT, R9, UR44, PT ;  /* 0x0000002c09007c0c */ /* 0x000fe2000bf46070 */
[----:B------:R-:W5:Y:S01]  /*0610*/  @!P4 LDG.E R14, desc[UR4][R4.64+0x100] ;  /* 0x00010004040ec981 */ /* 0x000f62000c1e1900 */
[----:B------:R-:W-:Y:S01]  /*0620*/  ISETP.GE.AND.EX P0, PT, RZ, UR45, PT, P0 ;  /* 0x0000002dff007c0c */ /* 0x000fe2000bf06300 */
[----:B------:R-:W4:-:S12]  /*0630*/  @!P3 LDC R8, c[0x0][0x39c] ;  /* 0x0000e700ff08bb82 */ /* 0x000f180000000800 */
[C---:B------:R-:W-:Y:S02]  /*0640*/  @!P0 R2UR UR6, R36.reuse ;  /* 0x00000000240682ca */ /* 0x040fe400000e0000 */
[C---:B------:R-:W-:Y:S02]  /*0650*/  @!P0 R2UR UR7, R37.reuse ;  /* 0x00000000250782ca */ /* 0x040fe400000e0000 */
[----:B------:R-:W-:Y:S02]  /*0660*/  @!P0 R2UR UR4, R36 ;  /* 0x00000000240482ca */ /* 0x000fe400000e0000 */
[----:B------:R-:W-:-:S09]  /*0670*/  @!P0 R2UR UR5, R37 ;  /* 0x00000000250582ca */ /* 0x000fd200000e0000 */
[----:B------:R-:W5:Y:S04]  /*0680*/  @!P0 LDG.E.U8 R16, desc[UR6][R2.64+0x60] ;  /* 0x0000600602108981 */ /* 0x000f68000c1e1100 */
        /* <DEDUP_REMOVED lines=15> */
[----:B--2---:R-:W-:Y:S02]  /*0780*/  ISETP.NE.OR P6, PT, R19, RZ, P1 ;  /* 0x000000ff1300720c */ /* 0x004fe40000fc5670 */
[----:B------:R-:W1:Y:S01]  /*0790*/  @!P4 LDC R19, c[0x0][0x39c] ;  /* 0x0000e700ff13cb82 */ /* 0x000e620000000800 */
[----:B0-----:R-:W-:-:S10]  /*07a0*/  @!P1 FMUL R6, R6, R13 ;  /* 0x0000000d06069220 */ /* 0x001fd40000400000 */
[----:B------:R-:W0:Y:S01]  /*07b0*/  @!P6 LDC R6, c[0x0][0x398] ;  /* 0x0000e600ff06eb82 */ /* 0x000e220000000800 */
[----:B---3--:R-:W-:Y:S01]  /*07c0*/  ISETP.NE.OR P6, PT, R12, RZ, P3 ;  /* 0x000000ff0c00720c */ /* 0x008fe20001fc5670 */
[----:B----4-:R-:W-:Y:S01]  /*07d0*/  @!P3 FMUL R8, R7, R8 ;  /* 0x000000080708b220 */ /* 0x010fe20000400000 */
[----:B------:R-:W-:Y:S01]  /*07e0*/  MOV R13, 0xff800000 ;  /* 0xff800000000d7802 */ /* 0x000fe20000000f00 */
[----:B------:R-:W2:Y:S01]  /*07f0*/  @!P5 LDG.E R7, desc[UR4][R4.64+0x280] ;  /* 0x000280040407d981 */ /* 0x000ea2000c1e1900 */
[----:B------:R-:W-:-:S03]  /*0800*/  MOV R77, 0xff800000 ;  /* 0xff800000004d7802 */ /* 0x000fc60000000f00 */
[----:B------:R-:W3:Y:S08]  /*0810*/  @!P2 LDC R12, c[0x0][0x39c] ;  /* 0x0000e700ff0cab82 */ /* 0x000ef00000000800 */
[----:B------:R-:W4:Y:S01]  /*0820*/  @!P6 LDC R8, c[0x0][0x398] ;  /* 0x0000e600ff08eb82 */ /* 0x000f220000000800 */
        /* <DEDUP_REMOVED lines=8> */
[----:B0-----:R-:W-:Y:S02]  /*08b0*/  @!P1 FMNMX R13, R6, -INF , !PT ;  /* 0xff800000060d9809 */ /* 0x001fe40007800000 */
[-C--:B----4-:R-:W-:Y:S02]  /*08c0*/  @!P3 MOV R77, R8.reuse ;  /* 0x00000008004db202 */ /* 0x090fe40000000f00 */
[----:B------:R-:W-:Y:S02]  /*08d0*/  @!P3 FMNMX R13, R13, R8, !PT ;  /* 0x000000080d0db209 */ /* 0x000fe40007800000 */
[----:B-----5:R-:W-:Y:S01]  /*08e0*/  ISETP.NE.OR P3, PT, R15, RZ, P4 ;  /* 0x000000ff0f00720c */ /* 0x020fe20002765670 */
[----:B-1----:R-:W-:Y:S01]  /*08f0*/  @!P4 FMUL R14, R14, R19 ;  /* 0x000000130e0ec220 */ /* 0x002fe20000400000 */
[----:B------:R-:W0:Y:S11]  /*0900*/  @!P0 LDC R8, c[0x0][0x39c] ;  /* 0x0000e700ff088b82 */ /* 0x000e360000000800 */
[----:B------:R-:W1:Y:S01]  /*0910*/  @!P3 LDC R14, c[0x0][0x398] ;  /* 0x0000e600ff0ebb82 */ /* 0x000e620000000800 */
[----:B------:R-:W-:-:S04]  /*0920*/  ISETP.GE.U32.AND P3, PT, R46, UR44, PT ;  /* 0x0000002c2e007c0c */ /* 0x000fc8000bf66070 */
[----:B------:R-:W-:Y:S02]  /*0930*/  ISETP.GE.AND.EX P3, PT, RZ, UR45, PT, P3 ;  /* 0x0000002dff007c0c */ /* 0x000fe4000bf66330 */
[----:B------:R-:W-:-:S11]  /*0940*/  MOV R79, 0xff800000 ;  /* 0xff800000004f7802 */ /* 0x000fd60000000f00 */
[C---:B------:R-:W-:Y:S02]  /*0950*/  @!P3 R2UR UR6, R36.reuse ;  /* 0x000000002406b2ca */ /* 0x040fe400000e0000 */
[----:B------:R-:W-:Y:S02]  /*0960*/  @!P3 R2UR UR7, R37 ;  /* 0x000000002507b2ca */ /* 0x000fe400000e0000 */
[----:B------:R-:W-:Y:S02]  /*0970*/  @!P3 R2UR UR4, R36 ;  /* 0x000000002404b2ca */ /* 0x000fe400000e0000 */
[----:B-1----:R-:W-:Y:S01]  /*0980*/  @!P4 FMNMX R13, R13, R14, !PT ;  /* 0x0000000e0d0dc209 */ /* 0x002fe20007800000 */
[----:B------:R-:W-:Y:S01]  /*0990*/  @!P4 IMAD.MOV.U32 R79, RZ, RZ, R14 ;  /* 0x000000ffff4fc224 */ /* 0x000fe200078e000e */
[----:B------:R-:W-:Y:S02]  /*09a0*/  ISETP.NE.OR P4, PT, R16, RZ, P0 ;  /* 0x000000ff1000720c */ /* 0x000fe40000785670 */
[----:B------:R-:W-:Y:S01]  /*09b0*/  @!P3 R2UR UR5, R37 ;  /* 0x000000002505b2ca */ /* 0x000fe200000e0000 */
[----:B0-----:R-:W-:Y:S01]  /*09c0*/  @!P0 FMUL R8, R9, R8 ;  /* 0x0000000809088220 */ /* 0x001fe20000400000 */
[----:B------:R-:W-:Y:S01]  /*09d0*/  MOV R81, 0xff800000 ;  /* 0xff80000000517802 */ /* 0x000fe20000000f00 */
[----:B------:R-:W2:Y:S02]  /*09e0*/  @!P5 LDC R16, c[0x0][0x39c] ;  /* 0x0000e700ff10db82 */ /* 0x000ea40000000800 */
[----:B------:R-:W4:Y:S06]  /*09f0*/  @!P3 LDG.E.U8 R19, desc[UR6][R2.64+0xe0] ;  /* 0x0000e0060213b981 */ /* 0x000f2c000c1e1100 */
[----:B------:R-:W0:Y:S01]  /*0a00*/  @!P4 LDC R8, c[0x0][0x398] ;  /* 0x0000e600ff08cb82 */ /* 0x000e220000000800 */
[----:B------:R-:W-:Y:S01]  /*0a10*/  ISETP.GE.U32.AND P4, PT, R47, UR44, PT ;  /* 0x0000002c2f007c0c */ /* 0x000fe2000bf86070 */
[----:B------:R-:W5:Y:S03]  /*0a20*/  @!P3 LDG.E R9, desc[UR4][R4.64+0x380] ;  /* 0x000380040409b981 */ /* 0x000f66000c1e1900 */
[----:B------:R-:W-:-:S13]  /*0a30*/  ISETP.GE.AND.EX P4, PT, RZ, UR45, PT, P4 ;  /* 0x0000002dff007c0c */ /* 0x000fda000bf86340 */
[C---:B------:R-:W-:Y:S02]  /*0a40*/  @!P4 R2UR UR6, R36.reuse ;  /* 0x000000002406c2ca */ /* 0x040fe400000e0000 */
[----:B------:R-:W-:Y:S02]  /*0a50*/  @!P4 R2UR UR7, R37 ;  /* 0x000000002507c2ca */ /* 0x000fe400000e0000 */
[----:B------:R-:W-:Y:S02]  /*0a60*/  @!P4 R2UR UR4, R36 ;  /* 0x000000002404c2ca */ /* 0x000fe400000e0000 */
[-C--:B0-----:R-:W-:Y:S02]  /*0a70*/  @!P0 FMNMX R13, R13, R8.reuse, !PT ;  /* 0x000000080d0d8209 */ /* 0x081fe40007800000 */
[----:B------:R-:W-:Y:S02]  /*0a80*/  @!P0 MOV R81, R8 ;  /* 0x0000000800518202 */ /* 0x000fe40000000f00 */
[----:B------:R-:W-:-:S02]  /*0a90*/  ISETP.NE.OR P0, PT, R18, RZ, P2 ;  /* 0x000000ff1200720c */ /* 0x000fc40001705670 */
[----:B------:R-:W-:Y:S01]  /*0aa0*/  @!P4 R2UR UR5, R37 ;  /* 0x000000002505c2ca */ /* 0x000fe200000e0000 */
[----:B---3--:R-:W-:Y:S02]  /*0ab0*/  @!P2 FMUL R8, R17, R12 ;  /* 0x0000000c1108a220 */ /* 0x008fe40000400000 */
[----:B------:R-:W3:Y:S01]  /*0ac0*/  @!P4 LDG.E.U8 R14, desc[UR6][R2.64+0x100] ;  /* 0x00010006020ec981 */ /* 0x000ee2000c1e1100 */
[----:B------:R-:W-:Y:S01]  /*0ad0*/  MOV R85, 0xff800000 ;  /* 0xff80000000557802 */ /* 0x000fe20000000f00 */
[----:B------:R-:W0:Y:S08]  /*0ae0*/  @!P6 LDC R17, c[0x0][0x39c] ;  /* 0x0000e700ff11eb82 */ /* 0x000e300000000800 */
[----:B------:R-:W1:Y:S01]  /*0af0*/  @!P0 LDC R8, c[0x0][0x398] ;  /* 0x0000e600ff088b82 */ /* 0x000e620000000800 */
[----:B------:R-:W3:Y:S01]  /*0b00*/  @!P4 LDG.E R12, desc[UR4][R4.64+0x400] ;  /* 0x00040004040cc981 */ /* 0x000ee2000c1e1900 */
[----:B------:R-:W-:-:S04]  /*0b10*/  ISETP.GE.U32.AND P0, PT, R48, UR44, PT ;  /* 0x0000002c30007c0c */ /* 0x000fc8000bf06070 */
        /* <DEDUP_REMOVED lines=8> */
[----:B------:R-:W3:Y:S01]  /*0ba0*/  @!P0 LDG.E.U8 R15, desc[UR6][R2.64+0x120] ;  /* 0x00012006020f8981 */ /* 0x000ee2000c1e1100 */
[----:B------:R-:W-:Y:S01]  /*0bb0*/  MOV R83, 0xff800000 ;  /* 0xff80000000537802 */ /* 0x000fe20000000f00 */
[----:B--2---:R-:W-:-:S06]  /*0bc0*/  @!P5 FMUL R8, R7, R16 ;  /* 0x000000100708d220 */ /* 0x004fcc0000400000 */
[----:B------:R-:W2:Y:S02]  /*0bd0*/  @!P0 LDG.E R7, desc[UR4][R4.64+0x480] ;  /* 0x0004800404078981 */ /* 0x000ea4000c1e1900 */
        /* <DEDUP_REMOVED lines=8> */
[----:B------:R-:W-:Y:S01]  /*0c60*/  @!P2 R2UR UR5, R37 ;  /* 0x000000002505a2ca */ /* 0x000fe200000e0000 */
[----:B------:R-:W5:Y:S04]  /*0c70*/  @!P3 LDC R8, c[0x0][0x39c] ;  /* 0x0000e700ff08bb82 */ /* 0x000f680000000800 */
[----:B------:R-:W2:Y:S01]  /*0c80*/  @!P2 LDG.E.U8 R18, desc[UR6][R2.64+0x140] ;  /* 0x000140060212a981 */ /* 0x000ea2000c1e1100 */
[----:B------:R-:W-:Y:S01]  /*0c90*/  ISETP.NE.OR P5, PT, R11, RZ, P6 ;  /* 0x000000ff0b00720c */ /* 0x000fe200037a5670 */
[----:B0-----:R-:W-:-:S06]  /*0ca0*/  @!P6 FMUL R10, R10, R17 ;  /* 0x000000110a0ae220 */ /* 0x001fcc0000400000 */
[----:B------:R-:W2:Y:S06]  /*0cb0*/  @!P2 LDG.E R11, desc[UR4][R4.64+0x500] ;  /* 0x00050004040ba981 */ /* 0x000eac000c1e1900 */
[----:B------:R-:W0:Y:S01]  /*0cc0*/  @!P5 LDC R10, c[0x0][0x398] ;  /* 0x0000e600ff0adb82 */ /* 0x000e220000000800 */
        /* <DEDUP_REMOVED lines=8> */
[----:B------:R-:W-:Y:S01]  /*0d50*/  MOV R89, 0xff800000 ;  /* 0xff80000000597802 */ /* 0x000fe20000000f00 */
[----:B0-----:R-:W-:Y:S01]  /*0d60*/  @!P6 IMAD.MOV.U32 R89, RZ, RZ, R10 ;  /* 0x000000ffff59e224 */ /* 0x001fe200078e000a */
[----:B------:R-:W-:Y:S02]  /*0d70*/  @!P6 FMNMX R13, R13, R10, !PT ;  /* 0x0000000a0d0de209 */ /* 0x000fe40007800000 */
[----:B----4-:R-:W-:Y:S01]  /*0d80*/  ISETP.NE.OR P6, PT, R19, RZ, P3 ;  /* 0x000000ff1300720c */ /* 0x010fe20001fc5670 */
[----:B-----5:R-:W-:-:S02]  /*0d90*/  @!P3 FMUL R8, R9, R8 ;  /* 0x000000080908b220 */ /* 0x020fc40000400000 */
[----:B------:R-:W0:Y:S10]  /*0da0*/  @!P4 LDC R9, c[0x0][0x39c] ;  /* 0x0000e700ff09cb82 */ /* 0x000e340000000800 */
[----:B------:R-:W1:Y:S01]  /*0db0*/  @!P6 LDC R8, c[0x0][0x398] ;  /* 0x0000e600ff08eb82 */ /* 0x000e620000000800 */
[----:B------:R-:W-:-:S04]  /*0dc0*/  ISETP.GE.U32.AND P6, PT, R51, UR44, PT ;  /* 0x0000002c33007c0c */ /* 0x000fc8000bfc6070 */
[----:B------:R-:W-:Y:S02]  /*0dd0*/  ISETP.GE.AND.EX P6, PT, RZ, UR45, PT, P6 ;  /* 0x0000002dff007c0c */ /* 0x000fe4000bfc6360 */
[----:B------:R-:W-:-:S11]  /*0de0*/  MOV R87, 0xff800000 ;  /* 0xff80000000577802 */ /* 0x000fd60000000f00 */
[C---:B------:R-:W-:Y:S02]  /*0df0*/  @!P6 R2UR UR6, R36.reuse ;  /* 0x000000002406e2ca */ /* 0x040fe400000e0000 */
[----:B------:R-:W-:Y:S02]  /*0e00*/  @!P6 R2UR UR7, R37 ;  /* 0x000000002507e2ca */ /* 0x000fe400000e0000 */
[----:B------:R-:W-:Y:S02]  /*0e10*/  @!P6 R2UR UR4, R36 ;  /* 0x000000002404e2ca */ /* 0x000fe400000e0000 */
[-C--:B-1----:R-:W-:Y:S02]  /*0e20*/  @!P3 FMNMX R13, R13, R8.reuse, !PT ;  /* 0x000000080d0db209 */ /* 0x082fe40007800000 */
[----:B------:R-:W-:Y:S02]  /*0e30*/  @!P3 MOV R87, R8 ;  /* 0x000000080057b202 */ /* 0x000fe40000000f00 */
[----:B---3--:R-:W-:Y:S01]  /*0e40*/  ISETP.NE.OR P3, PT, R14, RZ, P4 ;  /* 0x000000ff0e00720c */ /* 0x008fe20002765670 */
[----:B------:R-:W2:Y:S01]  /*0e50*/  @!P0 LDC R8, c[0x0][0x39c] ;  /* 0x0000e700ff088b82 */ /* 0x000ea20000000800 */
[----:B------:R-:W-:Y:S01]  /*0e60*/  @!P6 R2UR UR5, R37 ;  /* 0x000000002505e2ca */ /* 0x000fe200000e0000 */
[----:B0-----:R-:W-:-:S02]  /*0e70*/  @!P4 FMUL R12, R12, R9 ;  /* 0x000000090c0cc220 */ /* 0x001fc40000400000 */
[----:B------:R-:W3:Y:S01]  /*0e80*/  @!P6 LDG.E.U8 R19, desc[UR6][R2.64+0x180] ;  /* 0x000180060213e981 */ /* 0x000ee2000c1e1100 */
[----:B------:R-:W-:-:S03]  /*0e90*/  MOV R91, 0xff800000 ;  /* 0xff800000005b7802 */ /* 0x000fc60000000f00 */
[----:B------:R-:W0:Y:S06]  /*0ea0*/  @!P2 LDC R14, c[0x0][0x39c] ;  /* 0x0000e700ff0eab82 */ /* 0x000e2c0000000800 */
[----:B------:R-:W4:Y:S02]  /*0eb0*/  @!P6 LDG.E R9, desc[UR4][R4.64+0x600] ;  /* 0x000600040409e981 */ /* 0x000f24000c1e1900 */
        /* <DEDUP_REMOVED lines=10> */
[----:B------:R-:W1:Y:S02]  /*0f60*/  @!P5 LDC R15, c[0x0][0x39c] ;  /* 0x0000e700ff0fdb82 */ /* 0x000e640000000800 */
[----:B------:R-:W5:Y:S01]  /*0f70*/  @!P3 LDG.E.U8 R10, desc[UR6][R2.64+0x1a0] ;  /* 0x0001a006020ab981 */ /* 0x000f62000c1e1100 */
[----:B------:R-:W-:Y:S02]  /*0f80*/  MOV R93, 0xff800000 ;  /* 0xff800000005d7802 */ /* 0x000fe40000000f00 */
[----:B------:R-:W-:Y:S01]  /*0f90*/  MOV R75, 0xff800000 ;  /* 0xff800000004b7802 */ /* 0x000fe20000000f00 */
[----:B--2---:R-:W-:-:S06]  /*0fa0*/  @!P0 FMUL R8, R7, R8 ;  /* 0x0000000807088220 */ /* 0x004fcc0000400000 */
[----:B------:R-:W2:Y:S01]  /*0fb0*/  @!P3 LDG.E R7, desc[UR4][R4.64+0x680] ;  /* 0x000680040407b981 */ /* 0x000ea2000c1e1900 */
[----:B------:R-:W0:Y:S01]  /*0fc0*/  @!P4 LDC R8, c[0x0][0x398] ;  /* 0x0000e600ff08cb82 */ /* 0x000e220000000800 */
[----:B------:R-:W-:-:S04]  /*0fd0*/  ISETP.GE.U32.AND P4, PT, R53, UR44, PT ;  /* 0x0000002c35007c0c */ /* 0x000fc8000bf86070 */
[----:B------:R-:W-:-:S13]  /*0fe0*/  ISETP.GE.AND.EX P4, PT, RZ, UR45, PT, P4 ;  /* 0x0000002dff007c0c */ /* 0x000fda000bf86340 */
[C---:B------:R-:W-:Y:S02]  /*0ff0*/  @!P4 R2UR UR6, R36.reuse ;  /* 0x000000002406c2ca */ /* 0x040fe400000e0000 */
[----:B------:R-:W-:Y:S02]  /*1000*/  @!P4 R2UR UR7, R37 ;  /* 0x000000002507c2ca */ /* 0x000fe400000e0000 */
[----:B------:R-:W-:Y:S02]  /*1010*/  @!P4 R2UR UR4, R36 ;  /* 0x000000002404c2ca */ /* 0x000fe400000e0000 */
[-C--:B0-----:R-:W-:Y:S02]  /*1020*/  @!P0 FMNMX R13, R13, R8.reuse, !PT ;  /* 0x000000080d0d8209 */ /* 0x081fe40007800000 */
[----:B------:R-:W-:Y:S02]  /*1030*/  @!P0 MOV R93, R8 ;  /* 0x00000008005d8202 */ /* 0x000fe40000000f00 */
[----:B------:R-:W-:-:S02]  /*1040*/  @!P4 R2UR UR5, R37 ;  /* 0x000000002505c2ca */ /* 0x000fc400000e0000 */
[----:B------:R-:W-:-:S03]  /*1050*/  ISETP.NE.OR P0, PT, R18, RZ, P2 ;  /* 0x000000ff1200720c */ /* 0x000fc60001705670 */
[----:B------:R-:W2:Y:S01]  /*1060*/  @!P4 LDG.E.U8 R12, desc[UR6][R2.64+0x1c0] ;  /* 0x0001c006020cc981 */ /* 0x000ea2000c1e1100 */
[----:B------:R-:W-:-:S07]  /*1070*/  @!P2 FMUL R8, R11, R14 ;  /* 0x0000000e0b08a220 */ /* 0x000fce0000400000 */
[----:B------:R-:W2:Y:S02]  /*1080*/  @!P4 LDG.E R11, desc[UR4][R4.64+0x700] ;  /* 0x00070004040bc981 */ /* 0x000ea4000c1e1900 */
[----:B------:R-:W0:Y:S01]  /*1090*/  @!P0 LDC R8, c[0x0][0x398] ;  /* 0x0000e600ff088b82 */ /* 0x000e220000000800 */
[----:B------:R-:W-:-:S04]  /*10a0*/  ISETP.GE.U32.AND P0, PT, R54, UR44, PT ;  /* 0x0000002c36007c0c */ /* 0x000fc8000bf06070 */
[----:B------:R-:W-:-:S13]  /*10b0*/  ISETP.GE.AND.EX P0, PT, RZ, UR45, PT, P0 ;  /* 0x0000002dff007c0c */ /* 0x000fda000bf06300 */
[C---:B------:R-:W-:Y:S02]  /*10c0*/  @!P0 R2UR UR6, R36.reuse ;  /* 0x00000000240682ca */ /* 0x040fe400000e0000 */
[----:B------:R-:W-:Y:S02]  /*10d0*/  @!P0 R2UR UR7, R37 ;  /* 0x00000000250782ca */ /* 0x000fe400000e0000 */
[----:B------:R-:W-:Y:S02]  /*10e0*/  @!P0 R2UR UR4, R36 ;  /* 0x00000000240482ca */ /* 0x000fe400000e0000 */
[----:B0-----:R-:W-:Y:S01]  /*10f0*/  @!P2 FMNMX R13, R13, R8, !PT ;  /* 0x000000080d0da209 */ /* 0x001fe20007800000 */
[----:B------:R-:W-:Y:S01]  /*1100*/  @!P2 IMAD.MOV.U32 R75, RZ, RZ, R8 ;  /* 0x000000ffff4ba224 */ /* 0x000fe200078e0008 */
[----:B------:R-:W-:Y:S01]  /*1110*/  @!P0 R2UR UR5, R37 ;  /* 0x00000000250582ca */ /* 0x000fe200000e0000 */
[----:B------:R-:W4:Y:S06]  /*1120*/  @!P6 LDC R8, c[0x0][0x39c] ;  /* 0x0000e700ff08eb82 */ /* 0x000f2c0000000800 */
[----:B------:R-:W2:Y:S01]  /*1130*/  @!P0 LDG.E.U8 R18, desc[UR6][R2.64+0x1e0] ;  /* 0x0001e00602128981 */ /* 0x000ea2000c1e1100 */
[----:B------:R-:W-:Y:S01]  /*1140*/  ISETP.NE.OR P2, PT, R17, RZ, P5 ;  /* 0x000000ff1100720c */ /* 0x000fe20002f45670 */
[----:B-1----:R-:W-:-:S04]  /*1150*/  @!P5 FMUL R16, R16, R15 ;  /* 0x0000000f1010d220 */ /* 0x002fc80000400000 */
[----:B------:R-:W2:Y:S08]  /*1160*/  @!P0 LDG.E R14, desc[UR4][R4.64+0x780] ;  /* 0x00078004040e8981 */ /* 0x000eb0000c1e1900 */
        /* <DEDUP_REMOVED lines=10> */
[-C--:B0-----:R-:W-:Y:S02]  /*1210*/  @!P5 FMNMX R13, R13, R16.reuse, !PT ;  /* 0x000000100d0dd209 */ /* 0x081fe40007800000 */
[----:B------:R-:W-:Y:S02]  /*1220*/  @!P5 MOV R73, R16 ;  /* 0x000000100049d202 */ /* 0x000fe40000000f00 */
[----:B------:R-:W2:Y:S01]  /*1230*/  @!P3 LDC R16, c[0x0][0x39c] ;  /* 0x0000e700ff10bb82 */ /* 0x000ea20000000800 */
[----:B---3--:R-:W-:Y:S01]  /*1240*/  ISETP.NE.OR P5, PT, R19, RZ, P6 ;  /* 0x000000ff1300720c */ /* 0x008fe200037a5670 */
[----:B----4-:R-:W-:-:S12]  /*1250*/  @!P6 FMUL R8, R9, R8 ;  /* 0x000000080908e220 */ /* 0x010fd80000400000 */
[----:B------:R-:W0:Y:S01]  /*1260*/  @!P5 LDC R8, c[0x0][0x398] ;  /* 0x0000e600ff08db82 */ /* 0x000e220000000800 */
[----:B------:R-:W-:Y:S02]  /*1270*/  MOV R69, 0xff800000 ;  /* 0xff80000000457802 */ /* 0x000fe40000000f00 */
[----:B------:R-:W-:-:S04]  /*1280*/  ISETP.GE.U32.AND P5, PT, R0, UR44, PT ;  /* 0x0000002c00007c0c */ /* 0x000fc8000bfa6070 */
[----:B------:R-:W-:Y:S02]  /*1290*/  ISETP.GE.AND.EX P5, PT, RZ, UR45, PT, P5 ;  /* 0x0000002dff007c0c */ /* 0x000fe4000bfa6350 */
[-C--:B0-----:R-:W-:Y:S02]  /*12a0*/  @!P6 FMNMX R13, R13, R8.reuse, !PT ;  /* 0x000000080d0de209 */ /* 0x081fe40007800000 */
[----:B------:R-:W-:Y:S02]  /*12b0*/  @!P6 MOV R69, R8 ;  /* 0x000000080045e202 */ /* 0x000fe40000000f00 */
[----:B------:R-:W0:Y:S01]  /*12c0*/  @!P4 LDC R8, c[0x0][0x39c] ;  /* 0x0000e700ff08cb82 */ /* 0x000e220000000800 */
[----:B-----5:R-:W-:-:S06]  /*12d0*/  ISETP.NE.OR P6, PT, R10, RZ, P3 ;  /* 0x000000ff0a00720c */ /* 0x020fcc0001fc5670 */
[C---:B------:R-:W-:Y:S02]  /*12e0*/  @!P5 R2UR UR6, R36.reuse ;  /* 0x000000002406d2ca */ /* 0x040fe400000e0000 */
[C---:B------:R-:W-:Y:S02]  /*12f0*/  @!P5 R2UR UR7, R37.reuse ;  /* 0x000000002507d2ca */ /* 0x040fe400000e0000 */
[----:B------:R-:W-:Y:S02]  /*1300*/  @!P5 R2UR UR4, R36 ;  /* 0x000000002404d2ca */ /* 0x000fe400000e0000 */
[----:B------:R-:W-:Y:S02]  /*1310*/  @!P5 R2UR UR5, R37 ;  /* 0x000000002505d2ca */ /* 0x000fe400000e0000 */
[----:B------:R-:W-:-:S07]  /*1320*/  MOV R71, 0xff800000 ;  /* 0xff80000000477802 */ /* 0x000fce0000000f00 */
[----:B------:R-:W3:Y:S01]  /*1330*/  @!P5 LDG.E.U8 R19, desc[UR6][R2.64+0x220] ;  /* 0x000220060213d981 */ /* 0x000ee2000c1e1100 */
[C---:B------:R-:W-:Y:S01]  /*1340*/  VIADD R10, R42.reuse, 0x260 ;  /* 0x000002602a0a7836 */ /* 0x040fe20000000000 */
[----:B------:R-:W-:Y:S01]  /*1350*/  MOV R67, 0xff800000 ;  /* 0xff80000000437802 */ /* 0x000fe20000000f00 */
[----:B--2---:R-:W-:Y:S01]  /*1360*/  @!P3 FMUL R0, R7, R16 ;  /* 0x000000100700b220 */ /* 0x004fe20000400000 */
[----:B------:R-:W-:Y:S01]  /*1370*/  IADD3 R7, PT, PT, R42, 0x240, RZ ;  /* 0x000002402a077810 */ /* 0x000fe20007ffe0ff */
[----:B------:R-:W1:Y:S08]  /*1380*/  @!P5 LDC R16, c[0x0][0x39c] ;  /* 0x0000e700ff10db82 */ /* 0x000e700000000800 */
[----:B------:R-:W2:Y:S01]  /*1390*/  @!P6 LDC R0, c[0x0][0x398] ;  /* 0x0000e600ff00eb82 */ /* 0x000ea20000000800 */
[----:B------:R-:W-:-:S02]  /*13a0*/  ISETP.GE.U32.AND P6, PT, R7, UR44, PT ;  /* 0x0000002c07007c0c */ /* 0x000fc4000bfc6070 */
[----:B------:R-:W1:Y:S02]  /*13b0*/  @!P5 LDG.E R7, desc[UR4][R4.64+0x880] ;  /* 0x000880040407d981 */ /* 0x000e64000c1e1900 */
[----:B------:R-:W-:Y:S02]  /*13c0*/  ISETP.GE.AND.EX P6, PT, RZ, UR45, PT, P6 ;  /* 0x0000002dff007c0c */ /* 0x000fe4000bfc6360 */
[-C--:B--2---:R-:W-:Y:S02]  /*13d0*/  @!P3 FMNMX R13, R13, R0.reuse, !PT ;  /* 0x000000000d0db209 */ /* 0x084fe40007800000 */
[----:B------:R-:W-:Y:S02]  /*13e0*/  @!P3 MOV R71, R0 ;  /* 0x000000000047b202 */ /* 0x000fe40000000f00 */
[----:B------:R-:W-:-:S07]  /*13f0*/  ISETP.NE.OR P3, PT, R12, RZ, P4 ;  /* 0x000000ff0c00720c */ /* 0x000fce0002765670 */
[C---:B------:R-:W-:Y:S02]  /*1400*/  @!P6 R2UR UR6, R36.reuse ;  /* 0x000000002406e2ca */ /* 0x040fe400000e0000 */
[----:B------:R-:W-:Y:S01]  /*1410*/  @!P6 R2UR UR7, R37 ;  /* 0x000000002507e2ca */ /* 0x000fe200000e0000 */
[----:B0-----:R-:W-:Y:S01]  /*1420*/  @!P4 FMUL R0, R11, R8 ;  /* 0x000000080b00c220 */ /* 0x001fe20000400000 */
[----:B------:R-:W-:Y:S01]  /*1430*/  @!P6 R2UR UR4, R36 ;  /* 0x000000002404e2ca */ /* 0x000fe200000e0000 */
[----:B------:R-:W0:Y:S01]  /*1440*/  @!P0 LDC R11, c[0x0][0x39c] ;  /* 0x0000e700ff0b8b82 */ /* 0x000e220000000800 */
[----:B------:R-:W-:-:S09]  /*1450*/  @!P6 R2UR UR5, R37 ;  /* 0x000000002505e2ca */ /* 0x000fd200000e0000 */
[----:B------:R-:W2:Y:S01]  /*1460*/  @!P6 LDG.E.U8 R9, desc[UR6][R2.64+0x240] ;  /* 0x000240060209e981 */ /* 0x000ea2000c1e1100 */
[----:B------:R-:W4:Y:S01]  /*1470*/  @!P3 LDC R0, c[0x0][0x398] ;  /* 0x0000e600ff00bb82 */ /* 0x000f220000000800 */
[----:B------:R-:W-:Y:S02]  /*1480*/  ISETP.GE.U32.AND P3, PT, R10, UR44, PT ;  /* 0x0000002c0a007c0c */ /* 0x000fe4000bf66070 */
[----:B------:R-:W5:Y:S02]  /*1490*/  @!P6 LDG.E R8, desc[UR4][R4.64+0x900] ;  /* 0x000900040408e981 */ /* 0x000f64000c1e1900 */
[----:B------:R-:W-:Y:S02]  /*14a0*/  ISETP.GE.AND.EX P3, PT, RZ, UR45, PT, P3 ;  /* 0x0000002dff007c0c */ /* 0x000fe4000bf66330 */
[-C--:B----4-:R-:W-:Y:S02]  /*14b0*/  @!P4 FMNMX R13, R13, R0.reuse, !PT ;  /* 0x000000000d0dc209 */ /* 0x090fe40007800000 */
[----:B------:R-:W-:-:S02]  /*14c0*/  @!P4 MOV R67, R0 ;  /* 0x000000000043c202 */ /* 0x000fc40000000f00 */
[----:B------:R-:W-:-:S07]  /*14d0*/  ISETP.NE.OR P4, PT, R18, RZ, P0 ;  /* 0x000000ff1200720c */ /* 0x000fce0000785670 */
[----:B------:R-:W-:Y:S02]  /*14e0*/  @!P3 R2UR UR6, R36 ;  /* 0x000000002406b2ca */ /* 0x000fe400000e0000 */
[C---:B------:R-:W-:Y:S01]  /*14f0*/  @!P3 R2UR UR7, R37.reuse ;  /* 0x000000002507b2ca */ /* 0x040fe200000e0000 */
[----:B0-----:R-:W-:Y:S01]  /*1500*/  @!P0 FMUL R14, R14, R11 ;  /* 0x0000000b0e0e8220 */ /* 0x001fe20000400000 */
[----:B------:R-:W-:Y:S02]  /*1510*/  IADD3 R0, PT, PT, R42, 0x280, RZ ;  /* 0x000002802a007810 */ /* 0x000fe40007ffe0ff */
[----:B------:R-:W-:Y:S02]  /*1520*/  @!P3 R2UR UR4, R36 ;  /* 0x000000002404b2ca */ /* 0x000fe400000e0000 */
[----:B------:R-:W-:Y:S01]  /*1530*/  @!P3 R2UR UR5, R37 ;  /* 0x000000002505b2ca */ /* 0x000fe200000e0000 */
[----:B------:R-:W0:Y:S01]  /*1540*/  @!P4 LDC R14, c[0x0][0x398] ;  /* 0x0000e600ff0ecb82 */ /* 0x000e220000000800 */
[----:B------:R-:W-:-:S05]  /*1550*/  ISETP.GE.U32.AND P4, PT, R0, UR44, PT ;  /* 0x0000002c00007c0c */ /* 0x000fca000bf86070 */
[----:B------:R-:W4:Y:S01]  /*1560*/  @!P3 LDG.E.U8 R18, desc[UR6][R2.64+0x260] ;  /* 0x000260060212b981 */ /* 0x000f22000c1e1100 */
[----:B------:R-:W-:Y:S01]  /*1570*/  ISETP.GE.AND.EX P4, PT, RZ, UR45, PT, P4 ;  /* 0x0000002dff007c0c */ /* 0x000fe2000bf86340 */
[----:B------:R-:W0:Y:S04]  /*1580*/  @!P2 LDC R0, c[0x0][0x39c] ;  /* 0x0000e700ff00ab82 */ /* 0x000e280000000800 */
[----:B------:R-:W4:Y:S01]  /*1590*/  @!P3 LDG.E R10, desc[UR4][R4.64+0x980] ;  /* 0x00098004040ab981 */ /* 0x000f22000c1e1900 */
[----:B------:R-:W-:-:S07]  /*15a0*/  MOV R65, 0xff800000 ;  /* 0xff80000000417802 */ /* 0x000fce0000000f00 */
[C---:B------:R-:W-:Y:S02]  /*15b0*/  @!P4 R2UR UR6, R36.reuse ;  /* 0x000000002406c2ca */ /* 0x040fe400000e0000 */
[----:B------:R-:W-:Y:S02]  /*15c0*/  @!P4 R2UR UR7, R37 ;  /* 0x000000002507c2ca */ /* 0x000fe400000e0000 */
[----:B------:R-:W-:Y:S02]  /*15d0*/  @!P4 R2UR UR4, R36 ;  /* 0x000000002404c2ca */ /* 0x000fe400000e0000 */
[-C--:B0-----:R-:W-:Y:S02]  /*15e0*/  @!P0 FMNMX R13, R13, R14.reuse, !PT ;  /* 0x0000000e0d0d8209 */ /* 0x081fe40007800000 */
[----:B------:R-:W-:Y:S02]  /*15f0*/  @!P0 MOV R65, R14 ;  /* 0x0000000e00418202 */ /* 0x000fe40000000f00 */
[----:B------:R-:W-:-:S05]  /*1600*/  @!P4 R2UR UR5, R37 ;  /* 0x000000002505c2ca */ /* 0x000fca00000e0000 */
[----:B------:R-:W4:Y:S01]  /*1610*/  @!P4 LDG.E.U8 R12, desc[UR6][R2.64+0x280] ;  /* 0x00028006020cc981 */ /* 0x000f22000c1e1100 */
[----:B------:R-:W-:Y:S01]  /*1620*/  ISETP.NE.OR P0, PT, R17, RZ, P2 ;  /* 0x000000ff1100720c */ /* 0x000fe20001705670 */
[----:B------:R-:W-:Y:S01]  /*1630*/  @!P2 FMUL R0, R15, R0 ;  /* 0x000000000f00a220 */ /* 0x000fe20000400000 */
[----:B------:R-:W-:-:S05]  /*1640*/  IADD3 R14, PT, PT, R42, 0x2a0, RZ ;  /* 0x000002a02a0e7810 */ /* 0x000fca0007ffe0ff */
[----:B------:R-:W4:Y:S06]  /*1650*/  @!P4 LDG.E R11, desc[UR4][R4.64+0xa00] ;  /* 0x000a0004040bc981 */ /* 0x000f2c000c1e1900 */
[----:B------:R-:W0:Y:S01]  /*1660*/  @!P0 LDC R0, c[0x0][0x398] ;  /* 0x0000e600ff008b82 */ /* 0x000e220000000800 */
[----:B------:R-:W-:-:S04]  /*1670*/  ISETP.GE.U32.AND P0, PT, R14, UR44, PT ;  /* 0x0000002c0e007c0c */ /* 0x000fc8000bf06070 */
[----:B------:R-:W-:-:S13]  /*1680*/  ISETP.GE.AND.EX P0, PT, RZ, UR45, PT, P0 ;  /* 0x0000002dff007c0c */ /* 0x000fda000bf06300 */
[C---:B------:R-:W-:Y:S02]  /*1690*/  @!P0 R2UR UR6, R36.reuse ;  /* 0x00000000240682ca */ /* 0x040fe400000e0000 */
[C---:B------:R-:W-:Y:S02]  /*16a0*/  @!P0 R2UR UR7, R37.reuse ;  /* 0x00000000250782ca */ /* 0x040fe400000e0000 */
[----:B------:R-:W-:Y:S02]  /*16b0*/  @!P0 R2UR UR4, R36 ;  /* 0x00000000240482ca */ /* 0x000fe400000e0000 */
[----:B------:R-:W-:-:S09]  /*16c0*/  @!P0 R2UR UR5, R37 ;  /* 0x00000000250582ca */ /* 0x000fd200000e0000 */
[----:B------:R-:W4:Y:S04]  /*16d0*/  @!P0 LDG.E.U8 R15, desc[UR6][R2.64+0x2a0] ;  /* 0x0002a006020f8981 */ /* 0x000f28000c1e1100 */
[----:B------:R-:W4:Y:S01]  /*16e0*/  @!P0 LDG.E R14, desc[UR4][R4.64+0xa80] ;  /* 0x000a8004040e8981 */ /* 0x000f22000c1e1900 */
[----:B------:R-:W-:Y:S01]  /*16f0*/  MOV R63, 0xff800000 ;  /* 0xff800000003f7802 */ /* 0x000fe20000000f00 */
[----:B0-----:R-:W-:Y:S01]  /*1700*/  @!P2 IMAD.MOV.U32 R63, RZ, RZ, R0 ;  /* 0x000000ffff3fa224 */ /* 0x001fe200078e0000 */
[----:B------:R-:W-:Y:S02]  /*1710*/  @!P2 FMNMX R13, R13, R0, !PT ;  /* 0x000000000d0da209 */ /* 0x000fe40007800000 */
[----:B---3--:R-:W-:Y:S02]  /*1720*/  ISETP.NE.OR P2, PT, R19, RZ, P5 ;  /* 0x000000ff1300720c */ /* 0x008fe40002f45670 */
[----:B------:R-:W-:-:S02]  /*1730*/  MOV R25, 0xff800000 ;  /* 0xff80000000197802 */ /* 0x000fc40000000f00 */
[----:B------:R-:W-:Y:S01]  /*1740*/  MOV R27, 0xff800000 ;  /* 0xff800000001b7802 */ /* 0x000fe20000000f00 */
[----:B-1----:R-:W-:Y:S02]  /*1750*/  @!P5 FMUL R0, R7, R16 ;  /* 0x000000100700d220 */ /* 0x002fe40000400000 */
[----:B------:R-:W5:Y:S08]  /*1760*/  @!P6 LDC R7, c[0x0][0x39c] ;  /* 0x0000e700ff07eb82 */ /* 0x000f700000000800 */
[----:B------:R-:W0:Y:S01]  /*1770*/  @!P2 LDC R0, c[0x0][0x398] ;  /* 0x0000e600ff00ab82 */ /* 0x000e220000000800 */
[----:B--2---:R-:W-:Y:S01]  /*1780*/  ISETP.NE.OR P2, PT, R9, RZ, P6 ;  /* 0x000000ff0900720c */ /* 0x004fe20003745670 */
[----:B-----5:R-:W-:Y:S01]  /*1790*/  @!P6 FMUL R8, R8, R7 ;  /* 0x000000070808e220 */ /* 0x020fe20000400000 */
[----:B------:R-:W-:-:S11]  /*17a0*/  IADD3 R7, PT, PT, R42, 0x2c0, RZ ;  /* 0x000002c02a077810 */ /* 0x000fd60007ffe0ff */
[----:B------:R-:W1:Y:S01]  /*17b0*/  @!P2 LDC R8, c[0x0][0x398] ;  /* 0x0000e600ff08ab82 */ /* 0x000e620000000800 */
[-C--:B0-----:R-:W-:Y:S02]  /*17c0*/  @!P5 FMNMX R13, R13, R0.reuse, !PT ;  /* 0x000000000d0dd209 */ /* 0x081fe40007800000 */
[----:B------:R-:W-:Y:S02]  /*17d0*/  @!P5 MOV R25, R0 ;  /* 0x000000000019d202 */ /* 0x000fe40000000f00 */
[----:B------:R-:W-:-:S03]  /*17e0*/  ISETP.GE.U32.AND P5, PT, R7, UR44, PT ;  /* 0x0000002c07007c0c */ /* 0x000fc6000bfa6070 */
[----:B------:R-:W0:Y:S01]  /*17f0*/  @!P3 LDC R7, c[0x0][0x39c] ;  /* 0x0000e700ff07bb82 */ /* 0x000e220000000800 */
[----:B------:R-:W-:Y:S02]  /*1800*/  ISETP.GE.AND.EX P5, PT, RZ, UR45, PT, P5 ;  /* 0x0000002dff007c0c */ /* 0x000fe4000bfa6350 */
[----:B------:R-:W-:-:S04]  /*1810*/  ISETP.GE.U32.AND P2, PT, R56, UR44, PT ;  /* 0x0000002c38007c0c */ /* 0x000fc8000bf46070 */
[----:B------:R-:W-:Y:S01]  /*1820*/  ISETP.GE.AND.EX P2, PT, RZ, UR45, PT, P2 ;  /* 0x0000002dff007c0c */ /* 0x000fe2000bf46320 */
[----:B------:R-:W2:Y:S06]  /*1830*/  @!P4 LDC R0, c[0x0][0x39c] ;  /* 0x0000e700ff00cb82 */ /* 0x000eac0000000800 */
[----:B------:R-:W-:Y:S02]  /*1840*/  @!P5 R2UR UR4, R36 ;  /* 0x000000002404d2ca */ /* 0x000fe400000e0000 */
[----:B------:R-:W-:Y:S02]  /*1850*/  @!P5 R2UR UR5, R37 ;  /* 0x000000002505d2ca */ /* 0x000fe400000e0000 */
[----:B-1----:R-:W-:-:S02]  /*1860*/  @!P6 FMNMX R13, R13, R8, !PT ;  /* 0x000000080d0de209 */ /* 0x002fc40007800000 */
[----:B------:R-:W-:Y:S02]  /*1870*/  @!P6 MOV R27, R8 ;  /* 0x00000008001be202 */ /* 0x000fe40000000f00 */
[----:B----4-:R-:W-:Y:S02]  /*1880*/  ISETP.NE.OR P6, PT, R18, RZ, P3 ;  /* 0x000000ff1200720c */ /* 0x010fe40001fc5670 */
[----:B------:R-:W-:Y:S02]  /*1890*/  @!P2 R2UR UR6, R36 ;  /* 0x000000002406a2ca */ /* 0x000fe400000e0000 */
[----:B------:R-:W-:-:S03]  /*18a0*/  @!P2 R2UR UR7, R37 ;  /* 0x000000002507a2ca */ /* 0x000fc600000e0000 */
[----:B------:R-:W3:Y:S01]  /*18b0*/  @!P5 LDG.E.U8 R18, desc[UR4][R2.64+0x2c0] ;  /* 0x0002c0040212d981 */ /* 0x000ee2000c1e1100 */
[----:B0-----:R-:W-:-:S03]  /*18c0*/  @!P3 FMUL R10, R10, R7 ;  /* 0x000000070a0ab220 */ /* 0x001fc60000400000 */
[----:B------:R-:W4:Y:S03]  /*18d0*/  @!P5 LDG.E R7, desc[UR4][R4.64+0xb00] ;  /* 0x000b00040407d981 */ /* 0x000f26000c1e1900 */
[----:B------:R-:W0:Y:S03]  /*18e0*/  @!P6 LDC R10, c[0x0][0x398] ;  /* 0x0000e600ff0aeb82 */ /* 0x000e260000000800 */
[----:B------:R-:W5:Y:S04]  /*18f0*/  @!P2 LDG.E.U8 R16, desc[UR6][R2.64+0x2e0] ;  /* 0x0002e0060210a981 */ /* 0x000f68000c1e1100 */
[----:B------:R-:W5:Y:S01]  /*1900*/  @!P2 LDG.E R8, desc[UR6][R4.64+0xb80] ;  /* 0x000b80060408a981 */ /* 0x000f62000c1e1900 */
[----:B------:R-:W-:-:S02]  /*1910*/  ISETP.NE.OR P6, PT, R12, RZ, P4 ;  /* 0x000000ff0c00720c */ /* 0x000fc400027c5670 */
[----:B------:R-:W-:Y:S01]  /*1920*/  MOV R9, 0xff800000 ;  /* 0xff80000000097802 */ /* 0x000fe20000000f00 */
[----:B--2---:R-:W-:Y:S01]  /*1930*/  @!P4 FMUL R0, R11, R0 ;  /* 0x000000000b00c220 */ /* 0x004fe20000400000 */
[-C--:B0-----:R-:W-:Y:S01]  /*1940*/  @!P3 FMNMX R13, R13, R10.reuse, !PT ;  /* 0x0000000a0d0db209 */ /* 0x081fe20007800000 */
[----:B------:R-:W0:Y:S01]  /*1950*/  @!P0 LDC R11, c[0x0][0x39c] ;  /* 0x0000e700ff0b8b82 */ /* 0x000e220000000800 */
[----:B------:R-:W-:Y:S02]  /*1960*/  @!P3 MOV R9, R10 ;  /* 0x0000000a0009b202 */ /* 0x000fe40000000f00 */
[----:B------:R-:W-:-:S05]  /*1970*/  ISETP.GE.U32.AND P3, PT, R57, UR44, PT ;  /* 0x0000002c39007c0c */ /* 0x000fca000bf66070 */
[----:B------:R-:W1:Y:S01]  /*1980*/  @!P6 LDC R0, c[0x0][0x398] ;  /* 0x0000e600ff00eb82 */ /* 0x000e620000000800 */
[----:B------:R-:W-:Y:S01]  /*1990*/  ISETP.GE.AND.EX P3, PT, RZ, UR45, PT, P3 ;  /* 0x0000002dff007c0c */ /* 0x000fe2000bf66330 */
[----:B------:R-:W-:-:S12]  /*19a0*/  IMAD.MOV.U32 R17, RZ, RZ, -0x800000 ;  /* 0xff800000ff117424 */ /* 0x000fd800078e00ff */
[----:B------:R-:W-:Y:S02]  /*19b0*/  @!P3 R2UR UR4, R36 ;  /* 0x000000002404b2ca */ /* 0x000fe400000e0000 */
[----:B------:R-:W-:Y:S02]  /*19c0*/  @!P3 R2UR UR5, R37 ;  /* 0x000000002505b2ca */ /* 0x000fe400000e0000 */
[-C--:B-1----:R-:W-:Y:S02]  /*19d0*/  @!P4 MOV R17, R0.reuse ;  /* 0x000000000011c202 */ /* 0x082fe40000000f00 */
[----:B------:R-:W-:Y:S02]  /*19e0*/  @!P4 FMNMX R13, R13, R0, !PT ;  /* 0x000000000d0dc209 */ /* 0x000fe40007800000 */
[----:B------:R-:W-:-:S07]  /*19f0*/  ISETP.GE.U32.AND P4, PT, R58, UR44, PT ;  /* 0x0000002c3a007c0c */ /* 0x000fce000bf86070 */
[----:B------:R-:W2:Y:S01]  /*1a00*/  @!P3 LDG.E R10, desc[UR4][R4.64+0xc00] ;  /* 0x000c0004040ab981 */ /* 0x000ea2000c1e1900 */
[----:B------:R-:W-:Y:S01]  /*1a10*/  ISETP.NE.OR P6, PT, R15, RZ, P0 ;  /* 0x000000ff0f00720c */ /* 0x000fe200007c5670 */
[----:B------:R-:W4:Y:S01]  /*1a20*/  @!P5 LDC R0, c[0x0][0x39c] ;  /* 0x0000e700ff00db82 */ /* 0x000f220000000800 */
[----:B------:R-:W-:Y:S01]  /*1a30*/  ISETP.GE.AND.EX P4, PT, RZ, UR45, PT, P4 ;  /* 0x0000002dff007c0c */ /* 0x000fe2000bf86340 */
[----:B0-----:R-:W-:Y:S01]  /*1a40*/  @!P0 FMUL R14, R14, R11 ;  /* 0x0000000b0e0e8220 */ /* 0x001fe20000400000 */
[C---:B------:R-:W-:Y:S02]  /*1a50*/  @!P3 R2UR UR6, R36.reuse ;  /* 0x000000002406b2ca */ /* 0x040fe400000e0000 */
[C---:B------:R-:W-:Y:S02]  /*1a60*/  @!P3 R2UR UR7, R37.reuse ;  /* 0x000000002507b2ca */ /* 0x040fe400000e0000 */
[----:B------:R-:W-:Y:S01]  /*1a70*/  MOV R23, 0xff800000 ;  /* 0xff80000000177802 */ /* 0x000fe20000000f00 */
[----:B------:R-:W0:Y:S08]  /*1a80*/  @!P2 LDC R15, c[0x0][0x39c] ;  /* 0x0000e700ff0fab82 */ /* 0x000e300000000800 */
[----:B------:R-:W1:Y:S01]  /*1a90*/  @!P6 LDC R14, c[0x0][0x398] ;  /* 0x0000e600ff0eeb82 */ /* 0x000e620000000800 */
[----:B------:R-:W-:Y:S01]  /*1aa0*/  @!P4 R2UR UR4, R36 ;  /* 0x000000002404c2ca */ /* 0x000fe200000e0000 */
[----:B------:R-:W2:Y:S01]  /*1ab0*/  @!P3 LDG.E.U8 R11, desc[UR6][R2.64+0x300] ;  /* 0x00030006020bb981 */ /* 0x000ea2000c1e1100 */
[----:B------:R-:W-:-:S02]  /*1ac0*/  @!P4 R2UR UR5, R37 ;  /* 0x000000002505c2ca */ /* 0x000fc400000e0000 */
[----:B------:R-:W-:Y:S02]  /*1ad0*/  @!P4 R2UR UR6, R36 ;  /* 0x000000002406c2ca */ /* 0x000fe400000e0000 */
[----:B------:R-:W-:-:S09]  /*1ae0*/  @!P4 R2UR UR7, R37 ;  /* 0x000000002507c2ca */ /* 0x000fd200000e0000 */
[----:B------:R-:W2:Y:S01]  /*1af0*/  @!P4 LDG.E R12, desc[UR4][R4.64+0xc80] ;  /* 0x000c8004040cc981 */ /* 0x000ea2000c1e1900 */
[-C--:B-1----:R-:W-:Y:S02]  /*1b00*/  @!P0 MOV R23, R14.reuse ;  /* 0x0000000e00178202 */ /* 0x082fe40000000f00 */
[----:B------:R-:W-:Y:S02]  /*1b10*/  @!P0 FMNMX R13, R13, R14, !PT ;  /* 0x0000000e0d0d8209 */ /* 0x000fe40007800000 */
[----:B------:R-:W2:Y:S01]  /*1b20*/  @!P4 LDG.E.U8 R14, desc[UR6][R2.64+0x320] ;  /* 0x00032006020ec981 */ /* 0x000ea2000c1e1100 */
[----:B------:R-:W-:Y:S02]  /*1b30*/  MOV R19, 0xff800000 ;  /* 0xff80000000137802 */ /* 0x000fe40000000f00 */
[----:B------:R-:W-:Y:S02]  /*1b40*/  MOV R21, 0xff800000 ;  /* 0xff80000000157802 */ /* 0x000fe40000000f00 */
[----:B---3--:R-:W-:Y:S01]  /*1b50*/  ISETP.NE.OR P0, PT, R18, RZ, P5 ;  /* 0x000000ff1200720c */ /* 0x008fe20002f05670 */
[----:B----4-:R-:W-:-:S02]  /*1b60*/  @!P5 FMUL R0, R7, R0 ;  /* 0x000000000700d220 */ /* 0x010fc40000400000 */
[----:B------:R-:W2:Y:S01]  /*1b70*/  @!P3 LDC R7, c[0x0][0x39c] ;  /* 0x0000e700ff07bb82 */ /* 0x000ea20000000800 */
[----:B-----5:R-:W-:-:S09]  /*1b80*/  ISETP.NE.OR P6, PT, R16, RZ, P2 ;  /* 0x000000ff1000720c */ /* 0x020fd200017c5670 */
[----:B------:R-:W1:Y:S01]  /*1b90*/  @!P0 LDC R0, c[0x0][0x398] ;  /* 0x0000e600ff008b82 */ /* 0x000e620000000800 */
[----:B------:R-:W-:Y:S01]  /*1ba0*/  ISETP.GE.U32.AND P0, PT, R59, UR44, PT ;  /* 0x0000002c3b007c0c */ /* 0x000fe2000bf06070 */
[----:B0-----:R-:W-:-:S03]  /*1bb0*/  @!P2 FMUL R8, R8, R15 ;  /* 0x0000000f0808a220 */ /* 0x001fc60000400000 */
[----:B------:R-:W-:-:S03]  /*1bc0*/  ISETP.GE.AND.EX P0, PT, RZ, UR45, PT, P0 ;  /* 0x0000002dff007c0c */ /* 0x000fc6000bf06300 */
[----:B------:R-:W0:Y:S10]  /*1bd0*/  @!P6 LDC R8, c[0x0][0x398] ;  /* 0x0000e600ff08eb82 */ /* 0x000e340000000800 */
[----:B------:R-:W-:-:S02]  /*1be0*/  @!P0 R2UR UR4, R36 ;  /* 0x00000000240482ca */ /* 0x000fc400000e0000 */
[----:B------:R-:W-:Y:S02]  /*1bf0*/  @!P0 R2UR UR5, R37 ;  /* 0x00000000250582ca */ /* 0x000fe400000e0000 */
[----:B-1----:R-:W-:-:S11]  /*1c00*/  @!P5 FMNMX R13, R13, R0, !PT ;  /* 0x000000000d0dd209 */ /* 0x002fd60007800000 */
[----:B------:R-:W3:Y:S01]  /*1c10*/  @!P0 LDG.E.U8 R15, desc[UR4][R2.64+0x340] ;  /* 0x00034004020f8981 */ /* 0x000ee2000c1e1100 */
[-C--:B0-----:R-:W-:Y:S02]  /*1c20*/  @!P2 MOV R19, R8.reuse ;  /* 0x000000080013a202 */ /* 0x081fe40000000f00 */
[----:B------:R-:W-:Y:S02]  /*1c30*/  @!P2 FMNMX R13, R13, R8, !PT ;  /* 0x000000080d0da209 */ /* 0x000fe40007800000 */
[----:B------:R-:W-:-:S04]  /*1c40*/  ISETP.GE.U32.AND P2, PT, R60, UR44, PT ;  /* 0x0000002c3c007c0c */ /* 0x000fc8000bf46070 */
[----:B------:R-:W-:Y:S02]  /*1c50*/  ISETP.GE.AND.EX P2, PT, RZ, UR45, PT, P2 ;  /* 0x0000002dff007c0c */ /* 0x000fe4000bf46320 */
[----:B------:R-:W-:Y:S02]  /*1c60*/  @!P5 MOV R21, R0 ;  /* 0x000000000015d202 */ /* 0x000fe40000000f00 */
[----:B------:R-:W-:Y:S01]  /*1c70*/  ISETP.GE.U32.AND P5, PT, R61, UR44, PT ;  /* 0x0000002c3d007c0c */ /* 0x000fe2000bfa6070 */
[----:B------:R-:W4:Y:S01]  /*1c80*/  @!P0 LDG.E R0, desc[UR4][R4.64+0xd00] ;  /* 0x000d000404008981 */ /* 0x000f22000c1e1900 */
[----:B--2---:R-:W-:-:S07]  /*1c90*/  @!P3 FMUL R10, R10, R7 ;  /* 0x000000070a0ab220 */ /* 0x004fce0000400000 */
[----:B------:R-:W0:Y:S01]  /*1ca0*/  @!P2 LDC R16, c[0x0][0x39c] ;  /* 0x0000e700ff10ab82 */ /* 0x000e220000000800 */
[----:B------:R-:W-:Y:S02]  /*1cb0*/  @!P2 R2UR UR6, R36 ;  /* 0x000000002406a2ca */ /* 0x000fe400000e0000 */
[----:B------:R-:W-:-:S05]  /*1cc0*/  @!P2 R2UR UR7, R37 ;  /* 0x000000002507a2ca */ /* 0x000fca00000e0000 */
[----:B------:R-:W1:Y:S01]  /*1cd0*/  @!P4 LDC R7, c[0x0][0x39c] ;  /* 0x0000e700ff07cb82 */ /* 0x000e620000000800 */
[----:B------:R-:W-:Y:S02]  /*1ce0*/  ISETP.GE.AND.EX P5, PT, RZ, UR45, PT, P5 ;  /* 0x0000002dff007c0c */ /* 0x000fe4000bfa6350 */
[----:B------:R-:W-:Y:S02]  /*1cf0*/  @!P2 R2UR UR4, R36 ;  /* 0x000000002404a2ca */ /* 0x000fe400000e0000 */
[----:B------:R-:W-:-:S03]  /*1d00*/  @!P2 R2UR UR5, R37 ;  /* 0x000000002505a2ca */ /* 0x000fc600000e0000 */
[----:B------:R-:W2:Y:S01]  /*1d10*/  @!P2 LDG.E.U8 R8, desc[UR6][R2.64+0x360] ;  /* 0x000360060208a981 */ /* 0x000ea2000c1e1100 */
[----:B------:R-:W-:-:S05]  /*1d20*/  ISETP.NE.OR P6, PT, R11, RZ, P3 ;  /* 0x000000ff0b00720c */ /* 0x000fca0001fc5670 */
[C---:B------:R-:W-:Y:S01]  /*1d30*/  @!P5 R2UR UR8, R36.reuse ;  /* 0x000000002408d2ca */ /* 0x040fe200000e0000 */
[----:B------:R-:W5:Y:S01]  /*1d40*/  @!P5 LDC R18, c[0x0][0x39c] ;  /* 0x0000e700ff12db82 */ /* 0x000f620000000800 */
[C---:B------:R-:W-:Y:S02]  /*1d50*/  @!P5 R2UR UR9, R37.reuse ;  /* 0x000000002509d2ca */ /* 0x040fe400000e0000 */
[----:B------:R-:W-:Y:S02]  /*1d60*/  @!P5 R2UR UR6, R36 ;  /* 0x000000002406d2ca */ /* 0x000fe400000e0000 */
[----:B------:R-:W-:-:S03]  /*1d70*/  @!P5 R2UR UR7, R37 ;  /* 0x000000002507d2ca */ /* 0x000fc600000e0000 */
[----:B------:R-:W0:Y:S01]  /*1d80*/  @!P6 LDC R10, c[0x0][0x398] ;  /* 0x0000e600ff0aeb82 */ /* 0x000e220000000800 */
[----:B-1----:R-:W-:Y:S02]  /*1d90*/  @!P4 FMUL R12, R12, R7 ;  /* 0x000000070c0cc220 */ /* 0x002fe40000400000 */
[----:B------:R-:W5:Y:S07]  /*1da0*/  @!P2 LDG.E R7, desc[UR4][R4.64+0xd80] ;  /* 0x000d80040407a981 */ /* 0x000f6e000c1e1900 */
[----:B------:R-:W5:Y:S01]  /*1db0*/  @!P5 LDG.E R11, desc[UR6][R4.64+0xe00] ;  /* 0x000e0006040bd981 */ /* 0x000f62000c1e1900 */
[----:B------:R-:W-:-:S03]  /*1dc0*/  ISETP.NE.OR P6, PT, R14, RZ, P4 ;  /* 0x000000ff0e00720c */ /* 0x000fc600027c5670 */
[----:B------:R-:W5:Y:S10]  /*1dd0*/  @!P5 LDG.E.U8 R14, desc[UR8][R2.64+0x380] ;  /* 0x00038008020ed981 */ /* 0x000f74000c1e1100 */
[----:B------:R-:W1:Y:S01]  /*1de0*/  @!P6 LDC R12, c[0x0][0x398] ;  /* 0x0000e600ff0ceb82 */ /* 0x000e620000000800 */
[----:B0-----:R-:W-:Y:S01]  /*1df0*/  @!P3 FMNMX R13, R13, R10, !PT ;  /* 0x0000000a0d0db209 */ /* 0x001fe20007800000 */
[----:B------:R-:W-:Y:S01]  /*1e00*/  UMOV UR4, 0xffffffff ;  /* 0xffffffff00047882 */ /* 0x000fe20000000000 */
[----:B------:R-:W-:Y:S01]  /*1e10*/  IMAD.MOV.U32 R39, RZ, RZ, -0x800000 ;  /* 0xff800000ff277424 */ /* 0x000fe200078e00ff */
[----:B------:R-:W-:Y:S01]  /*1e20*/  MOV R35, 0xff800000 ;  /* 0xff80000000237802 */ /* 0x000fe20000000f00 */
[----:B------:R-:W-:Y:S01]  /*1e30*/  IMAD.MOV.U32 R33, RZ, RZ, -0x800000 ;  /* 0xff800000ff217424 */ /* 0x000fe200078e00ff */
[----:B------:R-:W-:-:S02]  /*1e40*/  MOV R31, 0xff800000 ;  /* 0xff800000001f7802 */ /* 0x000fc40000000f00 */
[----:B------:R-:W-:Y:S02]  /*1e50*/  MOV R29, 0xff800000 ;  /* 0xff800000001d7802 */ /* 0x000fe40000000f00 */
[----:B------:R-:W-:Y:S02]  /*1e60*/  @!P3 MOV R39, R10 ;  /* 0x0000000a0027b202 */ /* 0x000fe40000000f00 */
[-C--:B-1----:R-:W-:Y:S02]  /*1e70*/  @!P4 FMNMX R13, R13, R12.reuse, !PT ;  /* 0x0000000c0d0dc209 */ /* 0x082fe40007800000 */
[----:B------:R-:W-:Y:S02]  /*1e80*/  @!P4 MOV R35, R12 ;  /* 0x0000000c0023c202 */ /* 0x000fe40000000f00 */
[----:B---3--:R-:W-:Y:S02]  /*1e90*/  ISETP.NE.OR P6, PT, R15, RZ, P0 ;  /* 0x000000ff0f00720c */ /* 0x008fe400007c5670 */
[----:B------:R-:W4:Y:S02]  /*1ea0*/  @!P0 LDC R15, c[0x0][0x39c] ;  /* 0x0000e700ff0f8b82 */ /* 0x000f240000000800 */
[----:B----4-:R-:W-:-:S09]  /*1eb0*/  @!P0 FMUL R0, R0, R15 ;  /* 0x0000000f00008220 */ /* 0x010fd20000400000 */
[----:B------:R-:W0:Y:S01]  /*1ec0*/  @!P6 LDC R0, c[0x0][0x398] ;  /* 0x0000e600ff00eb82 */ /* 0x000e220000000800 */
[----:B--2---:R-:W-:Y:S01]  /*1ed0*/  ISETP.NE.OR P6, PT, R8, RZ, P2 ;  /* 0x000000ff0800720c */ /* 0x004fe200017c5670 */
[----:B-----5:R-:W-:-:S12]  /*1ee0*/  @!P2 FMUL R8, R7, R16 ;  /* 0x000000100708a220 */ /* 0x020fd80000400000 */
[----:B------:R-:W1:Y:S01]  /*1ef0*/  @!P6 LDC R8, c[0x0][0x398] ;  /* 0x0000e600ff08eb82 */ /* 0x000e620000000800 */
[----:B------:R-:W-:Y:S01]  /*1f00*/  ISETP.NE.OR P6, PT, R14, RZ, P5 ;  /* 0x000000ff0e00720c */ /* 0x000fe20002fc5670 */
[----:B------:R-:W-:-:S12]  /*1f10*/  @!P5 FMUL R2, R11, R18 ;  /* 0x000000120b02d220 */ /* 0x000fd80000400000 */
[----:B------:R-:W2:Y:S01]  /*1f20*/  @!P6 LDC R2, c[0x0][0x398] ;  /* 0x0000e600ff02eb82 */ /* 0x000ea20000000800 */
[----:B0-----:R-:W-:-:S04]  /*1f30*/  @!P0 FMNMX R13, R13, R0, !PT ;  /* 0x000000000d0d8209 */ /* 0x001fc80007800000 */
[----:B-1----:R-:W-:Y:S02]  /*1f40*/  @!P2 FMNMX R13, R13, R8, !PT ;  /* 0x000000080d0da209 */ /* 0x002fe40007800000 */
[----:B------:R-:W-:Y:S02]  /*1f50*/  MOV R7, 0xff800000 ;  /* 0xff80000000077802 */ /* 0x000fe40000000f00 */
[----:B------:R-:W-:Y:S02]  /*1f60*/  @!P1 MOV R7, R6 ;  /* 0x0000000600079202 */ /* 0x000fe40000000f00 */
[----:B------:R-:W-:Y:S02]  /*1f70*/  @!P0 MOV R31, R0 ;  /* 0x00000000001f8202 */ /* 0x000fe40000000f00 */
[----:B------:R-:W-:Y:S02]  /*1f80*/  @!P2 MOV R33, R8 ;  /* 0x000000080021a202 */ /* 0x000fe40000000f00 */
[----:B--2---:R-:W-:-:S02]  /*1f90*/  @!P5 MOV R29, R2 ;  /* 0x00000002001dd202 */ /* 0x004fc40000000f00 */
        /* <DEDUP_REMOVED lines=35> */
[----:B------:R-:W-:Y:S01]  /*21d0*/  FFMA R82, R82, 1.925963033500011079e-08, R7 ;  /* 0x32a5706052527823 */ /* 0x000fe20000000007 */
[----:B------:R-:W-:Y:S01]  /*21e0*/  FADD R7, R9, -12583039 ;  /* 0xcb40007f09077421 */ /* 0x000fe20000000000 */
[C---:B------:R-:W-:Y:S01]  /*21f0*/  FADD R6, -R34.reuse, R89 ;  /* 0x0000005922067221 */ /* 0x040fe20000000100 */
[----:B------:R-:W0:Y:S01]  /*2200*/  MUFU.EX2 R0, R5 ;  /* 0x0000000500007308 */ /* 0x000e220000000800 */
[----:B------:R-:W-:Y:S01]  /*2210*/  FADD R16, -R34, R87 ;  /* 0x0000005722107221 */ /* 0x000fe20000000100 */
[----:B------:R-:W-:Y:S01]  /*2220*/  FFMA R7, R80, 1.4426950216293334961, -R7 ;  /* 0x3fb8aa3b50077823 */ /* 0x000fe20000000807 */
[----:B------:R-:W-:Y:S01]  /*2230*/  FADD R66, -R34, R17 ;  /* 0x0000001122427221 */ /* 0x000fe20000000100 */
[-C--:B------:R-:W-:Y:S01]  /*2240*/  FFMA.SAT R17, R6, R11.reuse, 0.5 ;  /* 0x3f00000006117423 */ /* 0x080fe2000000200b */
[----:B------:R-:W-:Y:S01]  /*2250*/  FADD R10, -R34, R91 ;  /* 0x0000005b220a7221 */ /* 0x000fe20000000100 */
[----:B------:R-:W-:Y:S01]  /*2260*/  FFMA R80, R80, 1.925963033500011079e-08, R7 ;  /* 0x32a5706050507823 */ /* 0x000fe20000000007 */
[C---:B------:R-:W-:Y:S01]  /*2270*/  FADD R76, -R34.reuse, R19 ;  /* 0x00000013224c7221 */ /* 0x040fe20000000100 */
[----:B------:R-:W-:Y:S01]  /*2280*/  FFMA.RM R17, R17, R12, 12582913 ;  /* 0x4b40000111117423 */ /* 0x000fe2000000400c */
[C---:B------:R-:W-:Y:S01]  /*2290*/  FADD R20, -R34.reuse, R93 ;  /* 0x0000005d22147221 */ /* 0x040fe20000000100 */
[C---:B------:R-:W-:Y:S01]  /*22a0*/  FADD R18, -R34.reuse, R75 ;  /* 0x0000004b22127221 */ /* 0x040fe20000000100 */
[C---:B------:R-:W-:Y:S01]  /*22b0*/  FADD R72, -R34.reuse, R21 ;  /* 0x0000001522487221 */ /* 0x040fe20000000100 */
[C---:B------:R-:W-:Y:S01]  /*22c0*/  FADD R24, -R34.reuse, R73 ;  /* 0x0000004922187221 */ /* 0x040fe20000000100 */
[----:B------:R-:W-:Y:S01]  /*22d0*/  FADD R22, -R34, R69 ;  /* 0x0000004522167221 */ /* 0x000fe20000000100 */
[-C--:B------:R-:W-:Y:S01]  /*22e0*/  FFMA.SAT R21, R18, R11.reuse, 0.5 ;  /* 0x3f00000012157423 */ /* 0x080fe2000000200b */
[C---:B------:R-:W-:Y:S01]  /*22f0*/  FADD R74, -R34.reuse, R23 ;  /* 0x00000017224a7221 */ /* 0x040fe20000000100 */
[----:B------:R-:W-:Y:S01]  /*2300*/  FADD R28, -R34, R71 ;  /* 0x00000047221c7221 */ /* 0x000fe20000000100 */
[----:B0-----:R-:W-:Y:S01]  /*2310*/  FMUL R7, R3, R0 ;  /* 0x0000000003077220 */ /* 0x001fe20000400000 */
[----:B------:R-:W-:Y:S01]  /*2320*/  FFMA.SAT R3, R78, R11, 0.5 ;  /* 0x3f0000004e037423 */ /* 0x000fe2000000200b */
[----:B------:R-:W-:Y:S01]  /*2330*/  SHF.L.U32 R0, R2, 0x17, RZ ;  /* 0x0000001702007819 */ /* 0x000fe200000006ff */
[----:B------:R-:W-:-:S02]  /*2340*/  IMAD.SHL.U32 R2, R9, 0x800000, RZ ;  /* 0x0080000009027824 */ /* 0x000fc400078e00ff */
[-C--:B------:R-:W-:Y:S01]  /*2350*/  FFMA.RM R21, R21, R12.reuse, 12582913 ;  /* 0x4b40000115157423 */ /* 0x080fe2000000400c */
[-C--:B------:R-:W-:Y:S01]  /*2360*/  FFMA.RM R13, R3, R12.reuse, 12582913 ;  /* 0x4b400001030d7423 */ /* 0x080fe2000000400c */
[-C--:B------:R-:W-:Y:S01]  /*2370*/  FFMA.SAT R23, R22, R11.reuse, 0.5 ;  /* 0x3f00000016177423 */ /* 0x080fe2000000200b */
[----:B------:R-:W0:Y:S01]  /*2380*/  MUFU.EX2 R3, R82 ;  /* 0x0000005200037308 */ /* 0x000e220000000800 */
[C---:B------:R-:W-:Y:S01]  /*2390*/  FADD R40, -R34.reuse, R65 ;  /* 0x0000004122287221 */ /* 0x040fe20000000100 */
[----:B------:R-:W-:Y:S01]  /*23a0*/  FADD R5, R13, -12583039 ;  /* 0xcb40007f0d057421 */ /* 0x000fe20000000000 */
[-C--:B------:R-:W-:Y:S01]  /*23b0*/  FFMA.RM R23, R23, R12.reuse, 12582913 ;  /* 0x4b40000117177423 */ /* 0x080fe2000000400c */
[C---:B------:R-:W-:Y:S01]  /*23c0*/  FADD R26, -R34.reuse, R67 ;  /* 0x00000043221a7221 */ /* 0x040fe20000000100 */
[----:B------:R-:W-:Y:S01]  /*23d0*/  FADD R64, -R34, R25 ;  /* 0x0000001922407221 */ /* 0x000fe20000000100 */
[----:B------:R-:W-:Y:S01]  /*23e0*/  FFMA R5, R78, 1.4426950216293334961, -R5 ;  /* 0x3fb8aa3b4e057823 */ /* 0x000fe20000000805 */
[C---:B------:R-:W-:Y:S01]  /*23f0*/  FADD R38, -R34.reuse, R63 ;  /* 0x0000003f22267221 */ /* 0x040fe20000000100 */
[----:B------:R-:W-:Y:S01]  /*2400*/  FADD R62, -R34, R27 ;  /* 0x0000001b223e7221 */ /* 0x000fe20000000100 */
[-C--:B------:R-:W-:Y:S01]  /*2410*/  FFMA.SAT R27, R66, R11.reuse, 0.5 ;  /* 0x3f000000421b7423 */ /* 0x080fe2000000200b */
[----:B------:R-:W-:Y:S01]  /*2420*/  FFMA R78, R78, 1.925963033500011079e-08, R5 ;  /* 0x32a570604e4e7823 */ /* 0x000fe20000000005 */
[----:B------:R-:W-:Y:S01]  /*2430*/  FADD R30, -R34, R31 ;  /* 0x0000001f221e7221 */ /* 0x000fe20000000100 */
[----:B------:R-:W1:Y:S01]  /*2440*/  MUFU.EX2 R5, R80 ;  /* 0x0000005000057308 */ /* 0x000e620000000800 */
[----:B------:R-:W-:Y:S01]  /*2450*/  FFMA.SAT R31, R74, R11, 0.5 ;  /* 0x3f0000004a1f7423 */ /* 0x000fe2000000200b */
[-C--:B------:R-:W-:Y:S01]  /*2460*/  FFMA.RM R27, R27, R12.reuse, 12582913 ;  /* 0x4b4000011b1b7423 */ /* 0x080fe2000000400c */
[C---:B------:R-:W-:Y:S01]  /*2470*/  FADD R70, -R34.reuse, R39 ;  /* 0x0000002722467221 */ /* 0x040fe20000000100 */
[----:B------:R-:W-:Y:S01]  /*2480*/  FADD R32, -R34, R35 ;  /* 0x0000002322207221 */ /* 0x000fe20000000100 */
[----:B0-----:R-:W-:Y:S01]  /*2490*/  FMUL R0, R0, R3 ;  /* 0x0000000300007220 */ /* 0x001fe20000400000 */
[----:B------:R-:W-:Y:S01]  /*24a0*/  FADD R3, R15, -12583039 ;  /* 0xcb40007f0f037421 */ /* 0x000fe20000000000 */
[C---:B------:R-:W-:Y:S01]  /*24b0*/  FADD R14, -R34.reuse, R33 ;  /* 0x00000021220e7221 */ /* 0x040fe20000000100 */
[-C--:B------:R-:W-:Y:S01]  /*24c0*/  FFMA.RM R31, R31, R12.reuse, 12582913 ;  /* 0x4b4000011f1f7423 */ /* 0x080fe2000000400c */
[----:B------:R-:W-:Y:S01]  /*24d0*/  FADD R34, -R34, R29 ;  /* 0x0000001d22227221 */ /* 0x000fe20000000100 */
[----:B------:R-:W-:Y:S01]  /*24e0*/  FFMA R3, R4, 1.4426950216293334961, -R3 ;  /* 0x3fb8aa3b04037823 */ /* 0x000fe20000000803 */
[----:B------:R-:W-:Y:S01]  /*24f0*/  FADD R29, R27, -12583039 ;  /* 0xcb40007f1b1d7421 */ /* 0x000fe20000000000 */
[----:B------:R-:W-:Y:S01]  /*2500*/  MUFU.EX2 R78, R78 ;  /* 0x0000004e004e7308 */ /* 0x000fe20000000800 */
[-C--:B------:R-:W-:Y:S01]  /*2510*/  FFMA.SAT R39, R34, R11.reuse, 0.5 ;  /* 0x3f00000022277423 */ /* 0x080fe2000000200b */
[----:B------:R-:W-:Y:S01]  /*2520*/  FFMA R9, R4, 1.925963033500011079e-08, R3 ;  /* 0x32a5706004097823 */ /* 0x000fe20000000003 */
[----:B------:R-:W-:Y:S01]  /*2530*/  FFMA.SAT R3, R8, R11, 0.5 ;  /* 0x3f00000008037423 */ /* 0x000fe2000000200b */
[----:B------:R-:W-:Y:S01]  /*2540*/  SHF.L.U32 R4, R15, 0x17, RZ ;  /* 0x000000170f047819 */ /* 0x000fe200000006ff */
[----:B-1----:R-:W-:Y:S01]  /*2550*/  FMUL R2, R2, R5 ;  /* 0x0000000502027220 */ /* 0x002fe20000400000 */
[----:B------:R-:W-:Y:S01]  /*2560*/  FFMA.SAT R15, R16, R11, 0.5 ;  /* 0x3f000000100f7423 */ /* 0x000fe2000000200b */
[-C--:B------:R-:W-:Y:S01]  /*2570*/  FFMA.RM R5, R3, R12.reuse, 12582913 ;  /* 0x4b40000103057423 */ /* 0x080fe2000000400c */
[----:B------:R-:W0:Y:S01]  /*2580*/  MUFU.EX2 R9, R9 ;  /* 0x0000000900097308 */ /* 0x000e220000000800 */
[C---:B------:R-:W-:Y:S01]  /*2590*/  FFMA R29, R66.reuse, 1.4426950216293334961, -R29 ;  /* 0x3fb8aa3b421d7823 */ /* 0x040fe2000000081d */
[----:B------:R-:W-:Y:S01]  /*25a0*/  FFMA.RM R15, R15, R12, 12582913 ;  /* 0x4b4000010f0f7423 */ /* 0x000fe2000000400c */
[C---:B------:R-:W-:Y:S01]  /*25b0*/  FADD R3, R5.reuse, -12583039 ;  /* 0xcb40007f05037421 */ /* 0x040fe20000000000 */
[----:B------:R-:W-:Y:S01]  /*25c0*/  SHF.L.U32 R5, R5, 0x17, RZ ;  /* 0x0000001705057819 */ /* 0x000fe200000006ff */
[----:B------:R-:W-:-:S02]  /*25d0*/  FFMA R29, R66, 1.925963033500011079e-08, R29 ;  /* 0x32a57060421d7823 */ /* 0x000fc4000000001d */
[----:B------:R-:W-:-:S04]  /*25e0*/  FFMA R3, R8, 1.4426950216293334961, -R3 ;  /* 0x3fb8aa3b08037823 */ /* 0x000fc80000000803 */
[----:B------:R-:W-:Y:S01]  /*25f0*/  FFMA R8, R8, 1.925963033500011079e-08, R3 ;  /* 0x32a5706008087823 */ /* 0x000fe20000000003 */
[----:B------:R-:W-:Y:S01]  /*2600*/  SHF.L.U32 R3, R13, 0x17, RZ ;  /* 0x000000170d037819 */ /* 0x000fe200000006ff */
[----:B------:R-:W-:Y:S01]  /*2610*/  FADD R13, R17, -12583039 ;  /* 0xcb40007f110d7421 */ /* 0x000fe20000000000 */
[----:B------:R-:W-:Y:S01]  /*2620*/  MUFU.EX2 R29, R29 ;  /* 0x0000001d001d7308 */ /* 0x000fe20000000800 */
[----:B0-----:R-:W-:Y:S01]  /*2630*/  FMUL R4, R4, R9 ;  /* 0x0000000904047220 */ /* 0x001fe20000400000 */
[----:B------:R-:W-:Y:S01]  /*2640*/  FADD R9, R15, -12583039 ;  /* 0xcb40007f0f097421 */ /* 0x000fe20000000000 */
[----:B------:R-:W-:Y:S01]  /*2650*/  FFMA R13, R6, 1.4426950216293334961, -R13 ;  /* 0x3fb8aa3b060d7823 */ /* 0x000fe2000000080d */
[----:B------:R-:W-:Y:S02]  /*2660*/  FMUL R3, R3, R78 ;  /* 0x0000004e03037220 */ /* 0x000fe40000400000 */
[----:B------:R-:W-:Y:S01]  /*2670*/  FFMA R9, R16, 1.4426950216293334961, -R9 ;  /* 0x3fb8aa3b10097823 */ /* 0x000fe20000000809 */
[----:B------:R-:W-:Y:S01]  /*2680*/  FFMA R13, R6, 1.925963033500011079e-08, R13 ;  /* 0x32a57060060d7823 */ /* 0x000fe2000000000d */
[----:B------:R-:W0:Y:S01]  /*2690*/  MUFU.EX2 R8, R8 ;  /* 0x0000000800087308 */ /* 0x000e220000000800 */
[----:B------:R-:W-:Y:S01]  /*26a0*/  SHF.L.U32 R6, R17, 0x17, RZ ;  /* 0x0000001711067819 */ /* 0x000fe200000006ff */
[----:B------:R-:W-:Y:S01]  /*26b0*/  FFMA R16, R16, 1.925963033500011079e-08, R9 ;  /* 0x32a5706010107823 */ /* 0x000fe20000000009 */
[----:B------:R-:W-:-:S04]  /*26c0*/  FFMA.SAT R9, R10, R11, 0.5 ;  /* 0x3f0000000a097423 */ /* 0x000fc8000000200b */
[----:B------:R-:W-:Y:S01]  /*26d0*/  FFMA.RM R19, R9, R12, 12582913 ;  /* 0x4b40000109137423 */ /* 0x000fe2000000400c */
[----:B------:R-:W1:Y:S03]  /*26e0*/  MUFU.EX2 R13, R13 ;  /* 0x0000000d000d7308 */ /* 0x000e660000000800 */
[----:B------:R-:W-:-:S04]  /*26f0*/  FADD R9, R19, -12583039 ;  /* 0xcb40007f13097421 */ /* 0x000fc80000000000 */
[C---:B------:R-:W-:Y:S01]  /*2700*/  FFMA R9, R10.reuse, 1.4426950216293334961, -R9 ;  /* 0x3fb8aa3b0a097823 */ /* 0x040fe20000000809 */
[----:B------:R-:W2:Y:S01]  /*2710*/  MUFU.EX2 R16, R16 ;  /* 0x0000001000107308 */ /* 0x000ea20000000800 */
[----:B0-----:R-:W-:Y:S01]  /*2720*/  FMUL R5, R5, R8 ;  /* 0x0000000805057220 */ /* 0x001fe20000400000 */
[----:B------:R-:W-:Y:S01]  /*2730*/  SHF.L.U32 R8, R19, 0x17, RZ ;  /* 0x0000001713087819 */ /* 0x000fe200000006ff */
[----:B------:R-:W-:Y:S01]  /*2740*/  FFMA R10, R10, 1.925963033500011079e-08, R9 ;  /* 0x32a570600a0a7823 */ /* 0x000fe20000000009 */
[----:B------:R-:W-:-:S04]  /*2750*/  FFMA.SAT R9, R20, R11, 0.5 ;  /* 0x3f00000014097423 */ /* 0x000fc8000000200b */
[----:B------:R-:W-:Y:S01]  /*2760*/  FFMA.RM R17, R9, R12, 12582913 ;  /* 0x4b40000109117423 */ /* 0x000fe2000000400c */
[----:B-1----:R-:W-:Y:S02]  /*2770*/  FMUL R6, R6, R13 ;  /* 0x0000000d06067220 */ /* 0x002fe40000400000 */
[----:B------:R0:W1:Y:S01]  /*2780*/  MUFU.EX2 R13, R10 ;  /* 0x0000000a000d7308 */ /* 0x0000620000000800 */
[----:B------:R-:W-:-:S04]  /*2790*/  FADD R9, R17, -12583039 ;  /* 0xcb40007f11097421 */ /* 0x000fc80000000000 */
[----:B------:R-:W-:-:S04]  /*27a0*/  FFMA R9, R20, 1.4426950216293334961, -R9 ;  /* 0x3fb8aa3b14097823 */ /* 0x000fc80000000809 */
[----:B------:R-:W-:Y:S01]  /*27b0*/  FFMA R20, R20, 1.925963033500011079e-08, R9 ;  /* 0x32a5706014147823 */ /* 0x000fe20000000009 */
[----:B------:R-:W-:Y:S01]  /*27c0*/  SHF.L.U32 R9, R15, 0x17, RZ ;  /* 0x000000170f097819 */ /* 0x000fe200000006ff */
[----:B------:R-:W-:Y:S01]  /*27d0*/  FADD R15, R21, -12583039 ;  /* 0xcb40007f150f7421 */ /* 0x000fe20000000000 */
[----:B0-----:R-:W-:Y:S01]  /*27e0*/  SHF.L.U32 R10, R17, 0x17, RZ ;  /* 0x00000017110a7819 */ /* 0x001fe200000006ff */
[----:B------:R-:W-:Y:S02]  /*27f0*/  FFMA.SAT R17, R28, R11, 0.5 ;  /* 0x3f0000001c117423 */ /* 0x000fe4000000200b */
[----:B------:R-:W-:Y:S01]  /*2800*/  FFMA R15, R18, 1.4426950216293334961, -R15 ;  /* 0x3fb8aa3b120f7823 */ /* 0x000fe2000000080f */
[----:B--2---:R-:W-:Y:S01]  /*2810*/  FMUL R9, R9, R16 ;  /* 0x0000001009097220 */ /* 0x004fe20000400000 */
[----:B-1----:R-:W-:Y:S01]  /*2820*/  FMUL R8, R8, R13 ;  /* 0x0000000d08087220 */ /* 0x002fe20000400000 */
[----:B------:R-:W-:Y:S01]  /*2830*/  FFMA.SAT R13, R24, R11, 0.5 ;  /* 0x3f000000180d7423 */ /* 0x000fe2000000200b */
[----:B------:R-:W-:Y:S01]  /*2840*/  FFMA R15, R18, 1.925963033500011079e-08, R15 ;  /* 0x32a57060120f7823 */ /* 0x000fe2000000000f */
[----:B------:R-:W-:-:S02]  /*2850*/  IMAD.SHL.U32 R16, R21, 0x800000, RZ ;  /* 0x0080000015107824 */ /* 0x000fc400078e00ff */
[----:B------:R-:W-:Y:S01]  /*2860*/  FFMA.SAT R21, R26, R11, 0.5 ;  /* 0x3f0000001a157423 */ /* 0x000fe2000000200b */
[-C--:B------:R-:W-:Y:S02]  /*2870*/  FFMA.RM R18, R13, R12.reuse, 12582913 ;  /* 0x4b4000010d127423 */ /* 0x080fe4000000400c */
[----:B------:R-:W0:Y:S01]  /*2880*/  MUFU.EX2 R13, R20 ;  /* 0x00000014000d7308 */ /* 0x000e220000000800 */
[----:B------:R-:W-:Y:S01]  /*2890*/  FFMA.RM R21, R21, R12, 12582913 ;  /* 0x4b40000115157423 */ /* 0x000fe2000000400c */
[----:B------:R-:W-:-:S03]  /*28a0*/  FADD R19, R18, -12583039 ;  /* 0xcb40007f12137421 */ /* 0x000fc60000000000 */
[----:B------:R-:W-:Y:S01]  /*28b0*/  FADD R25, R21, -12583039 ;  /* 0xcb40007f15197421 */ /* 0x000fe20000000000 */
[----:B------:R-:W-:Y:S02]  /*28c0*/  FFMA R19, R24, 1.4426950216293334961, -R19 ;  /* 0x3fb8aa3b18137823 */ /* 0x000fe40000000813 */
[----:B------:R-:W1:Y:S01]  /*28d0*/  MUFU.EX2 R15, R15 ;  /* 0x0000000f000f7308 */ /* 0x000e620000000800 */
[----:B------:R-:W-:Y:S01]  /*28e0*/  FFMA R25, R26, 1.4426950216293334961, -R25 ;  /* 0x3fb8aa3b1a197823 */ /* 0x000fe20000000819 */
[----:B------:R-:W-:-:S03]  /*28f0*/  FFMA R19, R24, 1.925963033500011079e-08, R19 ;  /* 0x32a5706018137823 */ /* 0x000fc60000000013 */
[----:B------:R-:W-:-:S03]  /*2900*/  FFMA R25, R26, 1.925963033500011079e-08, R25 ;  /* 0x32a570601a197823 */ /* 0x000fc60000000019 */
[----:B------:R2:W3:Y:S01]  /*2910*/  MUFU.EX2 R20, R19 ;  /* 0x0000001300147308 */ /* 0x0004e20000000800 */
[----:B0-----:R-:W-:Y:S01]  /*2920*/  FMUL R10, R10, R13 ;  /* 0x0000000d0a0a7220 */ /* 0x001fe20000400000 */
[----:B------:R-:W-:-:S04]  /*2930*/  FADD R13, R23, -12583039 ;  /* 0xcb40007f170d7421 */ /* 0x000fc80000000000 */
[----:B------:R-:W-:Y:S02]  /*2940*/  FFMA R13, R22, 1.4426950216293334961, -R13 ;  /* 0x3fb8aa3b160d7823 */ /* 0x000fe4000000080d */
[----:B------:R-:W-:Y:S01]  /*2950*/  MUFU.EX2 R25, R25 ;  /* 0x0000001900197308 */ /* 0x000fe20000000800 */
[----:B-1----:R-:W-:Y:S01]  /*2960*/  FMUL R16, R16, R15 ;  /* 0x0000000f10107220 */ /* 0x002fe20000400000 */
[----:B------:R-:W-:Y:S01]  /*2970*/  FFMA R13, R22, 1.925963033500011079e-08, R13 ;  /* 0x32a57060160d7823 */ /* 0x000fe2000000000d */
[----:B------:R-:W-:Y:S01]  /*2980*/  FFMA.RM R15, R17, R12, 12582913 ;  /* 0x4b400001110f7423 */ /* 0x000fe2000000400c */
[----:B--2---:R-:W-:-:S03]  /*2990*/  FFMA.SAT R19, R40, R11, 0.5 ;  /* 0x3f00000028137423 */ /* 0x004fc6000000200b */
[C---:B------:R-:W-:Y:S01]  /*29a0*/  FADD R17, R15.reuse, -12583039 ;  /* 0xcb40007f0f117421 */ /* 0x040fe20000000000 */
[----:B------:R-:W0:Y:S01]  /*29b0*/  MUFU.EX2 R13, R13 ;  /* 0x0000000d000d7308 */ /* 0x000e220000000800 */
[----:B------:R-:W-:Y:S02]  /*29c0*/  SHF.L.U32 R15, R15, 0x17, RZ ;  /* 0x000000170f0f7819 */ /* 0x000fe400000006ff */
[----:B------:R-:W-:-:S04]  /*29d0*/  FFMA R17, R28, 1.4426950216293334961, -R17 ;  /* 0x3fb8aa3b1c117823 */ /* 0x000fc80000000811 */
[----:B------:R-:W-:Y:S01]  /*29e0*/  FFMA R28, R28, 1.925963033500011079e-08, R17 ;  /* 0x32a570601c1c7823 */ /* 0x000fe20000000011 */
[----:B------:R-:W-:Y:S02]  /*29f0*/  SHF.L.U32 R17, R18, 0x17, RZ ;  /* 0x0000001712117819 */ /* 0x000fe400000006ff */
[----:B------:R-:W-:-:S03]  /*2a00*/  SHF.L.U32 R18, R23, 0x17, RZ ;  /* 0x0000001717127819 */ /* 0x000fc600000006ff */
[----:B---3--:R-:W-:Y:S01]  /*2a10*/  FMUL R17, R17, R20 ;  /* 0x0000001411117220 */ /* 0x008fe20000400000 */
[----:B------:R-:W-:Y:S01]  /*2a20*/  SHF.L.U32 R20, R21, 0x17, RZ ;  /* 0x0000001715147819 */ /* 0x000fe200000006ff */
[----:B------:R-:W-:Y:S01]  /*2a30*/  FFMA.SAT R21, R64, R11, 0.5 ;  /* 0x3f00000040157423 */ /* 0x000fe2000000200b */
[----:B------:R-:W1:Y:S01]  /*2a40*/  MUFU.EX2 R28, R28 ;  /* 0x0000001c001c7308 */ /* 0x000e620000000800 */
[----:B0-----:R-:W-:Y:S01]  /*2a50*/  FMUL R18, R18, R13 ;  /* 0x0000000d12127220 */ /* 0x001fe20000400000 */
[-C--:B------:R-:W-:Y:S01]  /*2a60*/  FFMA.RM R13, R19, R12.reuse, 12582913 ;  /* 0x4b400001130d7423 */ /* 0x080fe2000000400c */
[-C--:B------:R-:W-:Y:S01]  /*2a70*/  FFMA.RM R23, R21, R12.reuse, 12582913 ;  /* 0x4b40000115177423 */ /* 0x080fe2000000400c */
[----:B------:R-:W-:Y:S01]  /*2a80*/  FMUL R20, R20, R25 ;  /* 0x0000001914147220 */ /* 0x000fe20000400000 */
[----:B------:R-:W-:Y:S01]  /*2a90*/  FFMA.SAT R25, R68, R11, 0.5 ;  /* 0x3f00000044197423 */ /* 0x000fe2000000200b */
[----:B------:R-:W-:Y:S01]  /*2aa0*/  FADD R19, R13, -12583039 ;  /* 0xcb40007f0d137421 */ /* 0x000fe20000000000 */
[----:B------:R-:W-:Y:S01]  /*2ab0*/  FADD R21, R23, -12583039 ;  /* 0xcb40007f17157421 */ /* 0x000fe20000000000 */
[----:B------:R-:W-:Y:S01]  /*2ac0*/  SHF.L.U32 R13, R13, 0x17, RZ ;  /* 0x000000170d0d7819 */ /* 0x000fe200000006ff */
[----:B------:R-:W-:Y:S01]  /*2ad0*/  FFMA.RM R25, R25, R12, 12582913 ;  /* 0x4b40000119197423 */ /* 0x000fe2000000400c */
[----:B------:R-:W-:Y:S01]  /*2ae0*/  FFMA R19, R40, 1.4426950216293334961, -R19 ;  /* 0x3fb8aa3b28137823 */ /* 0x000fe20000000813 */
[----:B------:R-:W-:Y:S01]  /*2af0*/  FFMA R21, R64, 1.4426950216293334961, -R21 ;  /* 0x3fb8aa3b40157823 */ /* 0x000fe20000000815 */
[----:B------:R-:W-:-:S02]  /*2b00*/  SHF.L.U32 R23, R23, 0x17, RZ ;  /* 0x0000001717177819 */ /* 0x000fc400000006ff */
[----:B------:R-:W-:Y:S01]  /*2b10*/  FFMA R40, R40, 1.925963033500011079e-08, R19 ;  /* 0x32a5706028287823 */ /* 0x000fe20000000013 */
[-C--:B------:R-:W-:Y:S01]  /*2b20*/  FFMA.SAT R19, R38, R11.reuse, 0.5 ;  /* 0x3f00000026137423 */ /* 0x080fe2000000200b */
[----:B------:R-:W-:Y:S01]  /*2b30*/  FFMA R64, R64, 1.925963033500011079e-08, R21 ;  /* 0x32a5706040407823 */ /* 0x000fe20000000015 */
[----:B------:R-:W-:Y:S02]  /*2b40*/  FFMA.SAT R21, R62, R11, 0.5 ;  /* 0x3f0000003e157423 */ /* 0x000fe4000000200b */
[----:B------:R-:W-:Y:S01]  /*2b50*/  FFMA.RM R22, R19, R12, 12582913 ;  /* 0x4b40000113167423 */ /* 0x000fe2000000400c */
[----:B------:R-:W0:Y:S01]  /*2b60*/  MUFU.EX2 R40, R40 ;  /* 0x0000002800287308 */ /* 0x000e220000000800 */
[----:B-1----:R-:W-:Y:S01]  /*2b70*/  FMUL R19, R15, R28 ;  /* 0x0000001c0f137220 */ /* 0x002fe20000400000 */
[----:B------:R-:W-:Y:S01]  /*2b80*/  FFMA.RM R24, R21, R12, 12582913 ;  /* 0x4b40000115187423 */ /* 0x000fe2000000400c */
[C---:B------:R-:W-:Y:S01]  /*2b90*/  FADD R15, R22.reuse, -12583039 ;  /* 0xcb40007f160f7421 */ /* 0x040fe20000000000 */
[----:B------:R-:W-:-:S03]  /*2ba0*/  SHF.L.U32 R22, R22, 0x17, RZ ;  /* 0x0000001716167819 */ /* 0x000fc600000006ff */
[C---:B------:R-:W-:Y:S01]  /*2bb0*/  FFMA R15, R38.reuse, 1.4426950216293334961, -R15 ;  /* 0x3fb8aa3b260f7823 */ /* 0x040fe2000000080f */
[----:B------:R-:W1:Y:S03]  /*2bc0*/  MUFU.EX2 R64, R64 ;  /* 0x0000004000407308 */ /* 0x000e660000000800 */
[----:B------:R-:W-:Y:S01]  /*2bd0*/  FFMA R15, R38, 1.925963033500011079e-08, R15 ;  /* 0x32a57060260f7823 */ /* 0x000fe2000000000f */
[----:B0-----:R-:W-:Y:S01]  /*2be0*/  FMUL R21, R13, R40 ;  /* 0x000000280d157220 */ /* 0x001fe20000400000 */
[----:B------:R-:W-:-:S04]  /*2bf0*/  FADD R13, R24, -12583039 ;  /* 0xcb40007f180d7421 */ /* 0x000fc80000000000 */
[----:B------:R-:W0:Y:S01]  /*2c00*/  MUFU.EX2 R15, R15 ;  /* 0x0000000f000f7308 */ /* 0x000e220000000800 */
[----:B------:R-:W-:Y:S02]  /*2c10*/  IMAD.SHL.U32 R24, R24, 0x800000, RZ ;  /* 0x0080000018187824 */ /* 0x000fe400078e00ff */
[----:B------:R-:W-:Y:S01]  /*2c20*/  FFMA R13, R62, 1.4426950216293334961, -R13 ;  /* 0x3fb8aa3b3e0d7823 */ /* 0x000fe2000000080d */
[----:B-1----:R-:W-:-:S03]  /*2c30*/  FMUL R23, R23, R64 ;  /* 0x0000004017177220 */ /* 0x002fc60000400000 */
        /* <DEDUP_REMOVED lines=8> */
[----:B------:R-:W-:Y:S02]  /*2cc0*/  FADD R13, R31, -12583039 ;  /* 0xcb40007f1f0d7421 */ /* 0x000fe40000000000 */
[----:B------:R-:W0:Y:S02]  /*2cd0*/  MUFU.EX2 R26, R15 ;  /* 0x0000000f001a7308 */ /* 0x000e240000000800 */
[----:B------:R-:W-:-:S04]  /*2ce0*/  FFMA R13, R74, 1.4426950216293334961, -R13 ;  /* 0x3fb8aa3b4a0d7823 */ /* 0x000fc8000000080d */
[----:B------:R-:W-:Y:S01]  /*2cf0*/  FFMA R74, R74, 1.925963033500011079e-08, R13 ;  /* 0x32a570604a4a7823 */ /* 0x000fe2000000000d */
[----:B------:R-:W-:-:S04]  /*2d00*/  FFMA.SAT R13, R72, R11, 0.5 ;  /* 0x3f000000480d7423 */ /* 0x000fc8000000200b */
[----:B------:R-:W-:Y:S01]  /*2d10*/  FFMA.RM R28, R13, R12, 12582913 ;  /* 0x4b4000010d1c7423 */ /* 0x000fe2000000400c */
[----:B------:R-:W1:Y:S03]  /*2d20*/  MUFU.EX2 R74, R74 ;  /* 0x0000004a004a7308 */ /* 0x000e660000000800 */
[----:B------:R-:W-:Y:S01]  /*2d30*/  FADD R13, R28, -12583039 ;  /* 0xcb40007f1c0d7421 */ /* 0x000fe20000000000 */
[----:B0-----:R-:W-:Y:S01]  /*2d40*/  FMUL R25, R25, R26 ;  /* 0x0000001a19197220 */ /* 0x001fe20000400000 */
[----:B------:R-:W-:Y:S02]  /*2d50*/  SHF.L.U32 R26, R27, 0x17, RZ ;  /* 0x000000171b1a7819 */ /* 0x000fe400000006ff */
[----:B------:R-:W-:Y:S01]  /*2d60*/  FFMA R13, R72, 1.4426950216293334961, -R13 ;  /* 0x3fb8aa3b480d7823 */ /* 0x000fe2000000080d */
[----:B------:R-:W-:Y:S02]  /*2d70*/  SHF.L.U32 R28, R28, 0x17, RZ ;  /* 0x000000171c1c7819 */ /* 0x000fe400000006ff */
[----:B------:R-:W-:Y:S01]  /*2d80*/  FMUL R26, R26, R29 ;  /* 0x0000001d1a1a7220 */ /* 0x000fe20000400000 */
[----:B------:R-:W-:Y:S01]  /*2d90*/  FFMA R72, R72, 1.925963033500011079e-08, R13 ;  /* 0x32a5706048487823 */ /* 0x000fe2000000000d */
[----:B------:R-:W-:Y:S01]  /*2da0*/  FFMA.SAT R13, R76, R11, 0.5 ;  /* 0x3f0000004c0d7423 */ /* 0x000fe2000000200b */
[----:B------:R-:W-:-:S02]  /*2db0*/  SHF.L.U32 R27, R31, 0x17, RZ ;  /* 0x000000171f1b7819 */ /* 0x000fc400000006ff */
[----:B------:R-:W0:Y:S01]  /*2dc0*/  MUFU.EX2 R15, R72 ;  /* 0x00000048000f7308 */ /* 0x000e220000000800 */
[----:B------:R-:W-:Y:S02]  /*2dd0*/  FFMA.RM R29, R13, R12, 12582913 ;  /* 0x4b4000010d1d7423 */ /* 0x000fe4000000400c */
        /* <DEDUP_REMOVED lines=8> */
[----:B------:R-:W-:Y:S01]  /*2e60*/  FFMA.SAT R15, R32, R11, 0.5 ;  /* 0x3f000000200f7423 */ /* 0x000fe2000000200b */
[----:B------:R-:W0:Y:S02]  /*2e70*/  MUFU.EX2 R76, R76 ;  /* 0x0000004c004c7308 */ /* 0x000e240000000800 */
[----:B------:R-:W-:Y:S01]  /*2e80*/  FADD R31, R13, -12583039 ;  /* 0xcb40007f0d1f7421 */ /* 0x000fe20000000000 */
[----:B------:R-:W-:Y:S01]  /*2e90*/  FFMA.RM R15, R15, R12, 12582913 ;  /* 0x4b4000010f0f7423 */ /* 0x000fe2000000400c */
[----:B------:R-:W-:Y:S02]  /*2ea0*/  SHF.L.U32 R13, R13, 0x17, RZ ;  /* 0x000000170d0d7819 */ /* 0x000fe400000006ff */
        /* <DEDUP_REMOVED lines=15> */
[----:B-1----:R-:W-:-:S03]  /*2fa0*/  FMUL R30, R13, R70 ;  /* 0x000000460d1e7220 */ /* 0x002fc60000400000 */
        /* <DEDUP_REMOVED lines=10> */
[----:B0-----:R-:W-:Y:S02]  /*3050*/  FMUL R32, R32, R35 ;  /* 0x0000002320207220 */ /* 0x001fe40000400000 */
[----:B------:R-:W-:Y:S01]  /*3060*/  FFMA R39, R34, 1.925963033500011079e-08, R31 ;  /* 0x32a5706022277823 */ /* 0x000fe2000000001f */
[----:B------:R-:W-:-:S04]  /*3070*/  FADD R31, RZ, R7 ;  /* 0x00000007ff1f7221 */ /* 0x000fc80000000000 */
[----:B------:R-:W-:Y:S01]  /*3080*/  FADD R31, R31, R0 ;  /* 0x000000001f1f7221 */ /* 0x000fe20000000000 */
[----:B------:R1:W0:Y:S03]  /*3090*/  MUFU.EX2 R34, R33 ;  /* 0x0000002100227308 */ /* 0x0002260000000800 */
[----:B------:R-:W-:-:S04]  /*30a0*/  FADD R14, R31, R2 ;  /* 0x000000021f0e7221 */ /* 0x000fc80000000000 */
        /* <DEDUP_REMOVED lines=17> */
[----:B------:R-:W-:Y:S02]  /*31c0*/  SHF.L.U32 R34, R12, 0x17, RZ ;  /* 0x000000170c227819 */ /* 0x000fe400000006ff */
[----:B------:R-:W-:-:S03]  /*31d0*/  FADD R13, R14, R23 ;  /* 0x000000170e0d7221 */ /* 0x000fc60000000000 */
        /* <DEDUP_REMOVED lines=21> */
.L_x_29828:
        /* <DEDUP_REMOVED lines=12> */
[----:B0-----:R-:W-:Y:S05]  /*33f0*/  CALL.REL.NOINC `($__internal_482_$__cuda_sm3x_div_rn_noftz_f32_slowpath) ;  /* 0x0000003800d47944 */ /* 0x001fea0003c00000 */
[----:B------:R-:W-:-:S07]  /*3400*/  MOV R11, R7 ;  /* 0x00000007000b7202 */ /* 0x000fce0000000f00 */
.L_x_29759:
[----:B------:R-:W-:Y:S05]  /*3410*/  BSYNC.RECONVERGENT B3 ;  /* 0x0000000000037941 */ /* 0x000fea0003800200 */
.L_x_29758:
        /* <DEDUP_REMOVED lines=12> */
[----:B0-----:R-:W-:Y:S05]  /*34e0*/  CALL.REL.NOINC `($__internal_482_$__cuda_sm3x_div_rn_noftz_f32_slowpath) ;  /* 0x0000003800987944 */ /* 0x001fea0003c00000 */
[----:B------:R-:W-:-:S07]  /*34f0*/  MOV R15, R7 ;  /* 0x00000007000f7202 */ /* 0x000fce0000000f00 */
.L_x_29761:
[----:B------:R-:W-:Y:S05]  /*3500*/  BSYNC.RECONVERGENT B3 ;  /* 0x0000000000037941 */ /* 0x000fea0003800200 */
.L_x_29760:
        /* <DEDUP_REMOVED lines=12> */
[----:B0-----:R-:W-:Y:S05]  /*35d0*/  CALL.REL.NOINC `($__internal_482_$__cuda_sm3x_div_rn_noftz_f32_slowpath) ;  /* 0x00000038005c7944 */ /* 0x001fea0003c00000 */
[----:B------:R-:W-:-:S07]  /*35e0*/  MOV R39, R7 ;  /* 0x0000000700277202 */ /* 0x000fce0000000f00 */
.L_x_29763:
[----:B------:R-:W-:Y:S05]  /*35f0*/  BSYNC.RECONVERGENT B3 ;  /* 0x0000000000037941 */ /* 0x000fea0003800200 */
.L_x_29762:
        /* <DEDUP_REMOVED lines=14> */
.L_x_29765:
[----:B------:R-:W-:Y:S05]  /*36e0*/  BSYNC.RECONVERGENT B3 ;  /* 0x0000000000037941 */ /* 0x000fea0003800200 */
.L_x_29764:
        /* <DEDUP_REMOVED lines=13> */
[----:B------:R-:W-:-:S07]  /*37c0*/  IMAD.MOV.U32 R63, RZ, RZ, R7 ;  /* 0x000000ffff3f7224 */ /* 0x000fce00078e0007 */
.L_x_29767:
[----:B------:R-:W-:Y:S05]  /*37d0*/  BSYNC.RECONVERGENT B3 ;  /* 0x0000000000037941 */ /* 0x000fea0003800200 */
.L_x_29766:
        /* <DEDUP_REMOVED lines=14> */
.L_x_29769:
[----:B------:R-:W-:Y:S05]  /*38c0*/  BSYNC.RECONVERGENT B3 ;  /* 0x0000000000037941 */ /* 0x000fea0003800200 */
.L_x_29768:
        /* <DEDUP_REMOVED lines=14> */
.L_x_29771:
[----:B------:R-:W-:Y:S05]  /*39b0*/  BSYNC.RECONVERGENT B3 ;  /* 0x0000000000037941 */ /* 0x000fea0003800200 */
.L_x_29770:
        /* <DEDUP_REMOVED lines=12> */
[----:B0-----:R-:W-:Y:S05]  /*3a80*/  CALL.REL.NOINC `($__internal_482_$__cuda_sm3x_div_rn_noftz_f32_slowpath) ;  /* 0x0000003400307944 */ /* 0x001fea0003c00000 */
[----:B------:R-:W-:-:S07]  /*3a90*/  MOV R69, R7 ;  /* 0x0000000700457202 */ /* 0x000fce0000000f00 */
.L_x_29773:
[----:B------:R-:W-:Y:S05]  /*3aa0*/  BSYNC.RECONVERGENT B3 ;  /* 0x0000000000037941 */ /* 0x000fea0003800200 */
.L_x_29772:
        /* <DEDUP_REMOVED lines=14> */
.L_x_29775:
[----:B------:R-:W-:Y:S05]  /*3b90*/  BSYNC.RECONVERGENT B3 ;  /* 0x0000000000037941 */ /* 0x000fea0003800200 */
.L_x_29774:
        /* <DEDUP_REMOVED lines=14> */
.L_x_29777:
[----:B------:R-:W-:Y:S05]  /*3c80*/  BSYNC.RECONVERGENT B3 ;  /* 0x0000000000037941 */ /* 0x000fea0003800200 */
.L_x_29776:
        /* <DEDUP_REMOVED lines=14> */
.L_x_29779:
[----:B------:R-:W-:Y:S05]  /*3d70*/  BSYNC.RECONVERGENT B3 ;  /* 0x0000000000037941 */ /* 0x000fea0003800200 */
.L_x_29778:
        /* <DEDUP_REMOVED lines=14> */
.L_x_29781:
[----:B------:R-:W-:Y:S05]  /*3e60*/  BSYNC.RECONVERGENT B3 ;  /* 0x0000000000037941 */ /* 0x000fea0003800200 */
.L_x_29780:
        /* <DEDUP_REMOVED lines=14> */
.L_x_29783:
[----:B------:R-:W-:Y:S05]  /*3f50*/  BSYNC.RECONVERGENT B3 ;  /* 0x0000000000037941 */ /* 0x000fea0003800200 */
.L_x_29782:
        /* <DEDUP_REMOVED lines=14> */
.L_x_29785:
[----:B------:R-:W-:Y:S05]  /*4040*/  BSYNC.RECONVERGENT B3 ;  /* 0x0000000000037941 */ /* 0x000fea0003800200 */
.L_x_29784:
        /* <DEDUP_REMOVED lines=14> */
.L_x_29787:
[----:B------:R-:W-:Y:S05]  /*4130*/  BSYNC.RECONVERGENT B3 ;  /* 0x0000000000037941 */ /* 0x000fea0003800200 */
.L_x_29786:
        /* <DEDUP_REMOVED lines=14> */
.L_x_29789:
[----:B------:R-:W-:Y:S05]  /*4220*/  BSYNC.RECONVERGENT B3 ;  /* 0x0000000000037941 */ /* 0x000fea0003800200 */
.L_x_29788:
        /* <DEDUP_REMOVED lines=14> */
.L_x_29791:
[----:B------:R-:W-:Y:S05]  /*4310*/  BSYNC.RECONVERGENT B3 ;  /* 0x0000000000037941 */ /* 0x000fea0003800200 */
.L_x_29790:
        /* <DEDUP_REMOVED lines=14> */
.L_x_29793:
[----:B------:R-:W-:Y:S05]  /*4400*/  BSYNC.RECONVERGENT B3 ;  /* 0x0000000000037941 */ /* 0x000fea0003800200 */
.L_x_29792:
        /* <DEDUP_REMOVED lines=14> */
.L_x_29795:
[----:B------:R-:W-:Y:S05]  /*44f0*/  BSYNC.RECONVERGENT B3 ;  /* 0x0000000000037941 */ /* 0x000fea0003800200 */
.L_x_29794:
        /* <DEDUP_REMOVED lines=14> */
.L_x_29797:
[----:B------:R-:W-:Y:S05]  /*45e0*/  BSYNC.RECONVERGENT B3 ;  /* 0x0000000000037941 */ /* 0x000fea0003800200 */
.L_x_29796:
        /* <DEDUP_REMOVED lines=14> */
.L_x_29799:
[----:B------:R-:W-:Y:S05]  /*46d0*/  BSYNC.RECONVERGENT B3 ;  /* 0x0000000000037941 */ /* 0x000fea0003800200 */
.L_x_29798:
        /* <DEDUP_REMOVED lines=14> */
.L_x_29801:
[----:B------:R-:W-:Y:S05]  /*47c0*/  BSYNC.RECONVERGENT B3 ;  /* 0x0000000000037941 */ /* 0x000fea0003800200 */
.L_x_29800:
        /* <DEDUP_REMOVED lines=14> */
.L_x_29803:
[----:B------:R-:W-:Y:S05]  /*48b0*/  BSYNC.RECONVERGENT B3 ;  /* 0x0000000000037941 */ /* 0x000fea0003800200 */
.L_x_29802:
        /* <DEDUP_REMOVED lines=14> */
.L_x_29805:
[----:B------:R-:W-:Y:S05]  /*49a0*/  BSYNC.RECONVERGENT B3 ;  /* 0x0000000000037941 */ /* 0x000fea0003800200 */
.L_x_29804:
        /* <DEDUP_REMOVED lines=14> */
.L_x_29807:
[----:B------:R-:W-:Y:S05]  /*4a90*/  BSYNC.RECONVERGENT B3 ;  /* 0x0000000000037941 */ /* 0x000fea0003800200 */
.L_x_29806:
        /* <DEDUP_REMOVED lines=14> */
.L_x_29809:
[----:B------:R-:W-:Y:S05]  /*4b80*/  BSYNC.RECONVERGENT B3 ;  /* 0x0000000000037941 */ /* 0x000fea0003800200 */
.L_x_29808:
        /* <DEDUP_REMOVED lines=14> */
.L_x_29811:
[----:B------:R-:W-:Y:S05]  /*4c70*/  BSYNC.RECONVERGENT B3 ;  /* 0x0000000000037941 */ /* 0x000fea0003800200 */
.L_x_29810:
        /* <DEDUP_REMOVED lines=14> */
.L_x_29813:
[----:B------:R-:W-:Y:S05]  /*4d60*/  BSYNC.RECONVERGENT B3 ;  /* 0x0000000000037941 */ /* 0x000fea0003800200 */
.L_x_29812:
        /* <DEDUP_REMOVED lines=13> */
.L_x_29815:
[----:B------:R-:W-:Y:S05]  /*4e40*/  BSYNC.RECONVERGENT B3 ;  /* 0x0000000000037941 */ /* 0x000fea0003800200 */
.L_x_29814:
[----:B------:R-:W-:Y:S01]  /*4e50*/  HFMA2 R3, -RZ, RZ, 0, 0 ;  /* 0x00000000ff037431 */ /* 0x000fe200000001ff */
[----:B------:R-:W-:Y:S01]  /*4e60*/  MOV R2, R42 ;  /* 0x0000002a00027202 */ /* 0x000fe20000000f00 */
[----:B------:R-:W-:Y:S01]  /*4e70*/  IMAD R0, R43, UR38, RZ ;  /* 0x000000262b007c24 */ /* 0x000fe2000f8e02ff */
[----:B------:R-:W-:Y:S02]  /*4e80*/  ISETP.GE.U32.AND P4, PT, R46, UR44, PT ;  /* 0x0000002c2e007c0c */ /* 0x000fe4000bf86070 */
[----:B------:R-:W-:Y:S02]  /*4e90*/  @!P1 R2UR UR4, R36 ;  /* 0x00000000240492ca */ /* 0x000fe400000e0000 */
[----:B------:R-:W-:Y:S02]  /*4ea0*/  ISETP.GE.AND.EX P4, PT, RZ, UR45, PT, P4 ;  /* 0x0000002dff007c0c */ /* 0x000fe4000bf86340 */
[----:B------:R-:W-:Y:S01]  /*4eb0*/  @!P1 R2UR UR5, R37 ;  /* 0x00000000250592ca */ /* 0x000fe200000e0000 */
[----:B------:R-:W-:Y:S01]  /*4ec0*/  IMAD.WIDE.U32 R4, R41, UR38, R2 ;  /* 0x0000002629047c25 */ /* 0x000fe2000f8e0002 */
[----:B------:R-:W-:-:S02]  /*4ed0*/  ISETP.GE.U32.AND P2, PT, R44, UR44, PT ;  /* 0x0000002c2c007c0c */ /* 0x000fc4000bf46070 */
[----:B------:R-:W-:Y:S01]  /*4ee0*/  ISETP.GE.U32.AND P3, PT, R47, UR44, PT ;  /* 0x0000002c2f007c0c */ /* 0x000fe2000bf66070 */
[----:B------:R-:W-:Y:S01]  /*4ef0*/  IMAD R3, R41, UR39, R0 ;  /* 0x0000002729037c24 */ /* 0x000fe2000f8e0200 */
[----:B------:R-:W-:Y:S01]  /*4f00*/  LEA R2, P0, R4, UR36, 0x2 ;  /* 0x0000002404027c11 */ /* 0x000fe2000f8010ff */
[----:B------:R-:W-:Y:S01]  /*4f10*/  VIADD R0, R42, 0x240 ;  /* 0x000002402a007836 */ /* 0x000fe20000000000 */
[----:B------:R-:W-:Y:S02]  /*4f20*/  ISETP.GE.AND.EX P2, PT, RZ, UR45, PT, P2 ;  /* 0x0000002dff007c0c */ /* 0x000fe4000bf46320 */
[----:B------:R-:W-:Y:S02]  /*4f30*/  IADD3 R3, PT, PT, R5, R3, RZ ;  /* 0x0000000305037210 */ /* 0x000fe40007ffe0ff */
[----:B------:R-:W-:Y:S02]  /*4f40*/  @!P4 R2UR UR8, R36 ;  /* 0x000000002408c2ca */ /* 0x000fe400000e0000 */
[----:B------:R-:W-:-:S02]  /*4f50*/  LEA.HI.X R3, R4, UR37, R3, 0x2, P0 ;  /* 0x0000002504037c11 */ /* 0x000fc400080f1403 */
[----:B------:R-:W-:Y:S02]  /*4f60*/  ISETP.GE.U32.AND P0, PT, R45, UR44, PT ;  /* 0x0000002c2d007c0c */ /* 0x000fe4000bf06070 */
[----:B------:R-:W-:Y:S01]  /*4f70*/  @!P4 R2UR UR9, R37 ;  /* 0x000000002509c2ca */ /* 0x000fe200000e0000 */
[----:B------:R-:W-:Y:S01]  /*4f80*/  @!P1 STG.E desc[UR4][R2.64], R11 ;  /* 0x0000000b02009986 */ /* 0x000fe2000c101904 */
[----:B------:R-:W-:Y:S02]  /*4f90*/  ISETP.GE.AND.EX P0, PT, RZ, UR45, PT, P0 ;  /* 0x0000002dff007c0c */ /* 0x000fe4000bf06300 */
[----:B------:R-:W-:Y:S02]  /*4fa0*/  ISETP.GE.U32.AND P6, PT, R48, UR44, PT ;  /* 0x0000002c30007c0c */ /* 0x000fe4000bfc6070 */
[----:B------:R-:W-:Y:S02]  /*4fb0*/  ISETP.GE.U32.AND P5, PT, R49, UR44, PT ;  /* 0x0000002c31007c0c */ /* 0x000fe4000bfa6070 */
[----:B------:R-:W-:-:S02]  /*4fc0*/  ISETP.GE.U32.AND P1, PT, R50, UR44, PT ;  /* 0x0000002c32007c0c */ /* 0x000fc4000bf26070 */
[----:B------:R-:W-:Y:S02]  /*4fd0*/  ISETP.GE.AND.EX P3, PT, RZ, UR45, PT, P3 ;  /* 0x0000002dff007c0c */ /* 0x000fe4000bf66330 */
[----:B------:R-:W-:Y:S01]  /*4fe0*/  ISETP.GE.AND.EX P6, PT, RZ, UR45, PT, P6 ;  /* 0x0000002dff007c0c */ /* 0x000fe2000bfc6360 */
[----:B------:R-:W-:Y:S01]  /*4ff0*/  @!P4 STG.E desc[UR8][R2.64+0x380], R69 ;  /* 0x000380450200c986 */ /* 0x000fe2000c101908 */
[----:B------:R-:W-:Y:S02]  /*5000*/  ISETP.GE.AND.EX P5, PT, RZ, UR45, PT, P5 ;  /* 0x0000002dff007c0c */ /* 0x000fe4000bfa6350 */
[----:B------:R-:W-:Y:S02]  /*5010*/  @!P0 R2UR UR6, R36 ;  /* 0x00000000240682ca */ /* 0x000fe400000e0000 */
[----:B------:R-:W-:Y:S02]  /*5020*/  @!P0 R2UR UR7, R37 ;  /* 0x00000000250782ca */ /* 0x000fe400000e0000 */
[----:B------:R-:W-:-:S02]  /*5030*/  ISETP.GE.AND.EX P1, PT, RZ, UR45, PT, P1 ;  /* 0x0000002dff007c0c */ /* 0x000fc4000bf26310 */
[----:B------:R-:W-:Y:S02]  /*5040*/  ISETP.GE.U32.AND P4, PT, R51, UR44, PT ;  /* 0x0000002c33007c0c */ /* 0x000fe4000bf86070 */
[C---:B------:R-:W-:Y:S02]  /*5050*/  @!P2 R2UR UR4, R36.reuse ;  /* 0x000000002404a2ca */ /* 0x040fe400000e0000 */
[----:B------:R-:W-:Y:S02]  /*5060*/  @!P2 R2UR UR5, R37 ;  /* 0x000000002505a2ca */ /* 0x000fe400000e0000 */
[----:B------:R-:W-:Y:S02]  /*5070*/  ISETP.GE.AND.EX P4, PT, RZ, UR45, PT, P4 ;  /* 0x0000002dff007c0c */ /* 0x000fe4000bf86340 */
[----:B------:R-:W-:Y:S01]  /*5080*/  @!P3 R2UR UR10, R36 ;  /* 0x00000000240ab2ca */ /* 0x000fe200000e0000 */
[----:B------:R-:W-:Y:S01]  /*5090*/  @!P0 STG.E desc[UR6][R2.64+0x100], R39 ;  /* 0x0001002702008986 */ /* 0x000fe2000c101906 */
[----:B------:R-:W-:-:S02]  /*50a0*/  ISETP.GE.U32.AND P0, PT, R53, UR44, PT ;  /* 0x0000002c35007c0c */ /* 0x000fc4000bf06070 */
[C---:B------:R-:W-:Y:S02]  /*50b0*/  @!P3 R2UR UR11, R37.reuse ;  /* 0x00000000250bb2ca */ /* 0x040fe400000e0000 */
[----:B------:R-:W-:Y:S02]  /*50c0*/  ISETP.GE.AND.EX P0, PT, RZ, UR45, PT, P0 ;  /* 0x0000002dff007c0c */ /* 0x000fe4000bf06300 */
[C---:B------:R-:W-:Y:S01]  /*50d0*/  @!P6 R2UR UR12, R36.reuse ;  /* 0x00000000240ce2ca */ /* 0x040fe200000e0000 */
[----:B------:R-:W-:Y:S01]  /*50e0*/  @!P2 STG.E desc[UR4][R2.64+0x80], R15 ;  /* 0x0000800f0200a986 */ /* 0x000fe2000c101904 */
[C---:B------:R-:W-:Y:S02]  /*50f0*/  @!P6 R2UR UR13, R37.reuse ;  /* 0x00000000250de2ca */ /* 0x040fe400000e0000 */
[----:B------:R-:W-:Y:S02]  /*5100*/  @!P5 R2UR UR14, R36 ;  /* 0x00000000240ed2ca */ /* 0x000fe400000e0000 */
[----:B------:R-:W-:-:S02]  /*5110*/  @!P5 R2UR UR15, R37 ;  /* 0x00000000250fd2ca */ /* 0x000fc400000e0000 */
[C---:B------:R-:W-:Y:S01]  /*5120*/  @!P1 R2UR UR16, R36.reuse ;  /* 0x00000000241092ca */ /* 0x040fe200000e0000 */
[----:B------:R1:W-:Y:S01]  /*5130*/  @!P3 STG.E desc[UR10][R2.64+0x400], R9 ;  /* 0x000400090200b986 */ /* 0x0003e2000c10190a */
[C---:B------:R-:W-:Y:S02]  /*5140*/  @!P1 R2UR UR17, R37.reuse ;  /* 0x00000000251192ca */ /* 0x040fe400000e0000 */
[----:B------:R-:W-:Y:S02]  /*5150*/  @!P4 R2UR UR4, R36 ;  /* 0x000000002404c2ca */ /* 0x000fe400000e0000 */
[C---:B------:R-:W-:Y:S01]  /*5160*/  @!P4 R2UR UR5, R37.reuse ;  /* 0x000000002505c2ca */ /* 0x040fe200000e0000 */
[----:B------:R2:W-:Y:S01]  /*5170*/  @!P6 STG.E desc[UR12][R2.64+0x480], R73 ;  /* 0x000480490200e986 */ /* 0x0005e2000c10190c */
[----:B------:R-:W-:Y:S02]  /*5180*/  ISETP.GE.U32.AND P2, PT, R0, UR44, PT ;  /* 0x0000002c00007c0c */ /* 0x000fe4000bf46070 */
[----:B------:R-:W-:Y:S01]  /*5190*/  @!P0 R2UR UR8, R36 ;  /* 0x00000000240882ca */ /* 0x000fe200000e0000 */
[----:B------:R2:W-:Y:S01]  /*51a0*/  @!P5 STG.E desc[UR14][R2.64+0x500], R75 ;  /* 0x0005004b0200d986 */ /* 0x0005e2000c10190e */
[----:B------:R-:W-:-:S02]  /*51b0*/  @!P0 R2UR UR9, R37 ;  /* 0x00000000250982ca */ /* 0x000fc400000e0000 */
[----:B------:R-:W-:Y:S01]  /*51c0*/  IADD3 R0, PT, PT, R42, 0x260, RZ ;  /* 0x000002602a007810 */ /* 0x000fe20007ffe0ff */
[----:B------:R2:W-:Y:S01]  /*51d0*/  @!P1 STG.E desc[UR16][R2.64+0x580], R77 ;  /* 0x0005804d02009986 */ /* 0x0005e2000c101910 */
[----:B------:R-:W-:Y:S02]  /*51e0*/  ISETP.GE.AND.EX P2, PT, RZ, UR45, PT, P2 ;  /* 0x0000002dff007c0c */ /* 0x000fe4000bf46320 */
[----:B------:R-:W-:Y:S01]  /*51f0*/  ISETP.GE.U32.AND P1, PT, R52, UR44, PT ;  /* 0x0000002c34007c0c */ /* 0x000fe2000bf26070 */
[----:B------:R2:W-:Y:S01]  /*5200*/  @!P4 STG.E desc[UR4][R2.64+0x600], R17 ;  /* 0x000600110200c986 */ /* 0x0005e2000c101904 */
[----:B------:R-:W-:Y:S02]  /*5210*/  ISETP.GE.U32.AND P3, PT, R54, UR44, PT ;  /* 0x0000002c36007c0c */ /* 0x000fe4000bf66070 */
[----:B------:R-:W-:Y:S02]  /*5220*/  ISETP.GE.U32.AND P5, PT, R55, UR44, PT ;  /* 0x0000002c37007c0c */ /* 0x000fe4000bfa6070 */
[----:B------:R-:W-:Y:S01]  /*5230*/  ISETP.GE.U32.AND P6, PT, R0, UR44, PT ;  /* 0x0000002c00007c0c */ /* 0x000fe2000bfc6070 */
[----:B------:R2:W-:Y:S01]  /*5240*/  @!P0 STG.E desc[UR8][R2.64+0x700], R19 ;  /* 0x0007001302008986 */ /* 0x0005e2000c101908 */
[----:B------:R-:W-:-:S02]  /*5250*/  IADD3 R4, PT, PT, R42, 0x280, RZ ;  /* 0x000002802a047810 */ /* 0x000fc40007ffe0ff */
[----:B------:R-:W-:Y:S02]  /*5260*/  ISETP.GE.AND.EX P1, PT, RZ, UR45, PT, P1 ;  /* 0x0000002dff007c0c */ /* 0x000fe4000bf26310 */
[----:B------:R-:W-:Y:S02]  /*5270*/  ISETP.GE.AND.EX P3, PT, RZ, UR45, PT, P3 ;  /* 0x0000002dff007c0c */ /* 0x000fe4000bf66330 */
[----:B------:R-:W-:Y:S02]  /*5280*/  ISETP.GE.AND.EX P5, PT, RZ, UR45, PT, P5 ;  /* 0x0000002dff007c0c */ /* 0x000fe4000bfa6350 */
[----:B------:R-:W-:Y:S02]  /*5290*/  ISETP.GE.AND.EX P6, PT, RZ, UR45, PT, P6 ;  /* 0x0000002dff007c0c */ /* 0x000fe4000bfc6360 */
[----:B------:R-:W-:Y:S02]  /*52a0*/  ISETP.GE.U32.AND P4, PT, R4, UR44, PT ;  /* 0x0000002c04007c0c */ /* 0x000fe4000bf86070 */
[----:B------:R-:W-:-:S02]  /*52b0*/  IADD3 R4, PT, PT, R42, 0x2c0, RZ ;  /* 0x000002c02a047810 */ /* 0x000fc40007ffe0ff */
[----:B------:R-:W-:Y:S02]  /*52c0*/  @!P2 R2UR UR14, R36 ;  /* 0x00000000240ea2ca */ /* 0x000fe400000e0000 */
[----:B------:R-:W-:Y:S02]  /*52d0*/  ISETP.GE.U32.AND P0, PT, R4, UR44, PT ;  /* 0x0000002c04007c0c */ /* 0x000fe4000bf06070 */
[----:B------:R-:W-:Y:S02]  /*52e0*/  @!P2 R2UR UR15, R37 ;  /* 0x00000000250fa2ca */ /* 0x000fe400000e0000 */
[----:B------:R-:W-:Y:S02]  /*52f0*/  ISETP.GE.AND.EX P0, PT, RZ, UR45, PT, P0 ;  /* 0x0000002dff007c0c */ /* 0x000fe4000bf06300 */
[----:B------:R-:W-:Y:S02]  /*5300*/  ISETP.GE.AND.EX P4, PT, RZ, UR45, PT, P4 ;  /* 0x0000002dff007c0c */ /* 0x000fe4000bf86340 */
[----:B------:R-:W-:-:S02]  /*5310*/  @!P1 R2UR UR6, R36 ;  /* 0x00000000240692ca */ /* 0x000fc400000e0000 */
[C---:B------:R-:W-:Y:S02]  /*5320*/  @!P1 R2UR UR7, R37.reuse ;  /* 0x00000000250792ca */ /* 0x040fe400000e0000 */
[C---:B------:R-:W-:Y:S02]  /*5330*/  @!P3 R2UR UR10, R36.reuse ;  /* 0x00000000240ab2ca */ /* 0x040fe400000e0000 */
[C---:B------:R-:W-:Y:S01]  /*5340*/  @!P3 R2UR UR11, R37.reuse ;  /* 0x00000000250bb2ca */ /* 0x040fe200000e0000 */
[----:B------:R2:W-:Y:S01]  /*5350*/  @!P2 STG.E desc[UR14][R2.64+0x900], R23 ;  /* 0x000900170200a986 */ /* 0x0005e2000c10190e */
[C---:B------:R-:W-:Y:S02]  /*5360*/  @!P5 R2UR UR12, R36.reuse ;  /* 0x00000000240cd2ca */ /* 0x040fe400000e0000 */
[----:B------:R-:W-:Y:S02]  /*5370*/  @!P5 R2UR UR13, R37 ;  /* 0x00000000250dd2ca */ /* 0x000fe400000e0000 */
[----:B------:R-:W-:-:S02]  /*5380*/  @!P6 R2UR UR16, R36 ;  /* 0x000000002410e2ca */ /* 0x000fc400000e0000 */
[----:B------:R-:W-:Y:S01]  /*5390*/  @!P6 R2UR UR17, R37 ;  /* 0x000000002511e2ca */ /* 0x000fe200000e0000 */
[----:B------:R2:W-:Y:S01]  /*53a0*/  @!P1 STG.E desc[UR6][R2.64+0x680], R79 ;  /* 0x0006804f02009986 */ /* 0x0005e2000c101906 */
[----:B------:R-:W-:Y:S02]  /*53b0*/  ISETP.GE.U32.AND P2, PT, R59, UR44, PT ;  /* 0x0000002c3b007c0c */ /* 0x000fe4000bf46070 */
[----:B------:R-:W-:Y:S01]  /*53c0*/  @!P0 R2UR UR8, R36 ;  /* 0x00000000240882ca */ /* 0x000fe200000e0000 */
[----:B------:R2:W-:Y:S01]  /*53d0*/  @!P3 STG.E desc[UR10][R2.64+0x780], R81 ;  /* 0x000780510200b986 */ /* 0x0005e2000c10190a */
[----:B------:R-:W-:Y:S02]  /*53e0*/  @!P0 R2UR UR9, R37 ;  /* 0x00000000250982ca */ /* 0x000fe400000e0000 */
[----:B------:R-:W-:Y:S01]  /*53f0*/  IADD3 R0, PT, PT, R42, 0x2a0, RZ ;  /* 0x000002a02a007810 */ /* 0x000fe20007ffe0ff */
[----:B------:R2:W-:Y:S01]  /*5400*/  @!P5 STG.E desc[UR12][R2.64+0x800], R83 ;  /* 0x000800530200d986 */ /* 0x0005e2000c10190c */
[----:B------:R-:W-:-:S02]  /*5410*/  @!P4 R2UR UR4, R36 ;  /* 0x000000002404c2ca */ /* 0x000fc400000e0000 */
[----:B------:R-:W-:Y:S01]  /*5420*/  @!P4 R2UR UR5, R37 ;  /* 0x000000002505c2ca */ /* 0x000fe200000e0000 */
[----:B------:R2:W-:Y:S01]  /*5430*/  @!P6 STG.E desc[UR16][R2.64+0x980], R85 ;  /* 0x000980550200e986 */ /* 0x0005e2000c101910 */
[----:B------:R-:W-:Y:S02]  /*5440*/  ISETP.GE.AND.EX P2, PT, RZ, UR45, PT, P2 ;  /* 0x0000002dff007c0c */ /* 0x000fe4000bf46320 */
[----:B------:R-:W-:Y:S01]  /*5450*/  ISETP.GE.U32.AND P1, PT, R0, UR44, PT ;  /* 0x0000002c00007c0c */ /* 0x000fe2000bf26070 */
[----:B------:R-:W-:Y:S01]  /*5460*/  VIADD R0, R42, 0x220 ;  /* 0x000002202a007836 */ /* 0x000fe20000000000 */
[----:B------:R-:W-:Y:S01]  /*5470*/  ISETP.GE.U32.AND P6, PT, R56, UR44, PT ;  /* 0x0000002c38007c0c */ /* 0x000fe2000bfc6070 */
[----:B------:R2:W-:Y:S01]  /*5480*/  @!P0 STG.E desc[UR8][R2.64+0xb00], R27 ;  /* 0x000b001b02008986 */ /* 0x0005e2000c101908 */
[----:B------:R-:W-:Y:S02]  /*5490*/  ISETP.GE.U32.AND P5, PT, R57, UR44, PT ;  /* 0x0000002c39007c0c */ /* 0x000fe4000bfa6070 */
[----:B------:R-:W-:-:S02]  /*54a0*/  ISETP.GE.U32.AND P3, PT, R58, UR44, PT ;  /* 0x0000002c3a007c0c */ /* 0x000fc4000bf66070 */
[----:B------:R-:W-:Y:S01]  /*54b0*/  ISETP.GE.AND.EX P1, PT, RZ, UR45, PT, P1 ;  /* 0x0000002dff007c0c */ /* 0x000fe2000bf26310 */
[----:B------:R2:W-:Y:S01]  /*54c0*/  @!P4 STG.E desc[UR4][R2.64+0xa00], R25 ;  /* 0x000a00190200c986 */ /* 0x0005e2000c101904 */
[----:B------:R-:W-:Y:S01]  /*54d0*/  ISETP.GE.AND.EX P6, PT, RZ, UR45, PT, P6 ;  /* 0x0000002dff007c0c */ /* 0x000fe2000bfc6360 */
[----:B------:R-:W3:Y:S01]  /*54e0*/  LDCU UR4, c[0x0][0x370] ;  /* 0x00006e00ff0477ac */ /* 0x000ee20008000800 */
[----:B------:R-:W-:Y:S01]  /*54f0*/  ISETP.GE.AND.EX P5, PT, RZ, UR45, PT, P5 ;  /* 0x0000002dff007c0c */ /* 0x000fe2000bfa6350 */
[----:B------:R-:W3:Y:S01]  /*5500*/  LDC R4, c[0x0][0x364] ;  /* 0x0000d900ff047b82 */ /* 0x000ee20000000800 */
        /* <DEDUP_REMOVED lines=13> */
[----:B---3--:R-:W-:Y:S01]  /*55e0*/  IMAD R4, R4, UR4, RZ ;  /* 0x0000000404047c24 */ /* 0x008fe2000f8e02ff */
[C---:B------:R-:W-:Y:S01]  /*55f0*/  @!P3 R2UR UR15, R37.reuse ;  /* 0x00000000250fb2ca */ /* 0x040fe200000e0000 */
[----:B------:R2:W-:Y:S01]  /*5600*/  @!P1 STG.E desc[UR6][R2.64+0xa80], R87 ;  /* 0x000a805702009986 */ /* 0x0005e2000c101906 */
[----:B------:R-:W-:Y:S02]  /*5610*/  @!P0 R2UR UR16, R36 ;  /* 0x00000000241082ca */ /* 0x000fe400000e0000 */
[----:B------:R-:W-:Y:S01]  /*5620*/  @!P0 R2UR UR17, R37 ;  /* 0x00000000251182ca */ /* 0x000fe200000e0000 */
[----:B------:R2:W-:Y:S01]  /*5630*/  @!P6 STG.E desc[UR10][R2.64+0xb80], R89 ;  /* 0x000b80590200e986 */ /* 0x0005e2000c10190a */
[----:B------:R-:W-:-:S02]  /*5640*/  IADD3 R8, PT, PT, R42, 0x60, RZ ;  /* 0x000000602a087810 */ /* 0x000fc40007ffe0ff */
[C---:B-1----:R-:W-:Y:S01]  /*5650*/  IADD3 R9, PT, PT, R42.reuse, 0x80, RZ ;  /* 0x000000802a097810 */ /* 0x042fe20007ffe0ff */
        /* <DEDUP_REMOVED lines=41> */
.L_x_29756:
[----:B------:R-:W-:Y:S05]  /*58f0*/  EXIT ;  /* 0x000000000000794d */ /* 0x000fea0003800000 */
.L_x_29757:
[----:B------:R-:W-:Y:S01]  /*5900*/  BSSY B1, `(.L_x_29817) ;  /* 0x0000007000017945 */ /* 0x000fe20003800000 */
[----:B------:R-:W-:Y:S02]  /*5910*/  MOV R12, 0x10 ;  /* 0x00000010000c7802 */ /* 0x000fe40000000f00 */
[----:B------:R-:W-:Y:S02]  /*5920*/  MOV R11, 0x1f ;  /* 0x0000001f000b7802 */ /* 0x000fe40000000f00 */
[----:B------:R-:W-:-:S07]  /*5930*/  MOV R15, 0xffffffff ;  /* 0xffffffff000f7802 */ /* 0x000fce0000000f00 */
[----:B------:R-:W-:Y:S05]  /*5940*/  WARPSYNC.COLLECTIVE R15, `(.L_x_29818) ;  /* 0x000000000f087348 */ /* 0x000fea0003c00000 */
[----:B------:R0:W1:Y:S02]  /*5950*/  SHFL.BFLY P6, R14, R13, R12, R11 ;  /* 0x0c00000c0d0e7389 */ /* 0x00006400000c000b */
[----:B01----:R-:W-:Y:S05]  /*5960*/  ENDCOLLECTIVE ;  /* 0x000000000000791b */ /* 0x003fea0003800000 */
.L_x_29818:
[----:B------:R-:W-:Y:S05]  /*5970*/  BSYNC B1 ;  /* 0x0000000000017941 */ /* 0x000fea0003800000 */
.L_x_29817:
        /* <DEDUP_REMOVED lines=9> */
.L_x_29819:
[----:B------:R-:W-:Y:S01]  /*5a10*/  HFMA2 R12, -RZ, RZ, 0, 2.384185791015625e-07 ;  /* 0x00000004ff0c7431 */ /* 0x000fe200000001ff */
[----:B------:R-:W-:-:S04]  /*5a20*/  FMNMX R0, R13, R14, !PT ;  /* 0x0000000e0d007209 */ /* 0x000fc80007800000 */
[----:B------:R-:W-:-:S07]  /*5a30*/  MOV R13, R0 ;  /* 0x00000000000d7202 */ /* 0x000fce0000000f00 */
[----:B------:R-:W-:Y:S05]  /*5a40*/  WARPSYNC.COLLECTIVE R15, `(.L_x_29820) ;  /* 0x000000000f087348 */ /* 0x000fea0003c00000 */
[----:B------:R0:W1:Y:S02]  /*5a50*/  SHFL.BFLY P6, R14, R13, R12, R11 ;  /* 0x0c00000c0d0e7389 */ /* 0x00006400000c000b */
[----:B01----:R-:W-:Y:S05]  /*5a60*/  ENDCOLLECTIVE ;  /* 0x000000000000791b */ /* 0x003fea0003800000 */
.L_x_29820:
[----:B------:R-:W-:Y:S02]  /*5a70*/  MOV R12, 0x2 ;  /* 0x00000002000c7802 */ /* 0x000fe40000000f00 */
[----:B------:R-:W-:-:S05]  /*5a80*/  FMNMX R2, R0, R14, !PT ;  /* 0x0000000e00027209 */ /* 0x000fca0007800000 */
[----:B------:R-:W-:-:S07]  /*5a90*/  IMAD.MOV.U32 R13, RZ, RZ, R2 ;  /* 0x000000ffff0d7224 */ /* 0x000fce00078e0002 */
[----:B------:R-:W-:Y:S05]  /*5aa0*/  WARPSYNC.COLLECTIVE R15, `(.L_x_29821) ;  /* 0x000000000f087348 */ /* 0x000fea0003c00000 */
[----:B------:R0:W1:Y:S02]  /*5ab0*/  SHFL.BFLY P6, R14, R13, R12, R11 ;  /* 0x0c00000c0d0e7389 */ /* 0x00006400000c000b */
[----:B01----:R-:W-:Y:S05]  /*5ac0*/  ENDCOLLECTIVE ;  /* 0x000000000000791b */ /* 0x003fea0003800000 */
.L_x_29821:
[----:B------:R-:W-:Y:S01]  /*5ad0*/  HFMA2 R12, -RZ, RZ, 0, 5.9604644775390625e-08 ;  /* 0x00000001ff0c7431 */ /* 0x000fe200000001ff */
[----:B------:R-:W-:-:S04]  /*5ae0*/  FMNMX R3, R2, R14, !PT ;  /* 0x0000000e02037209 */ /* 0x000fc80007800000 */
[----:B------:R-:W-:-:S07]  /*5af0*/  MOV R13, R3 ;  /* 0x00000003000d7202 */ /* 0x000fce0000000f00 */
[----:B------:R-:W-:Y:S05]  /*5b00*/  WARPSYNC.COLLECTIVE R15, `(.L_x_29822) ;  /* 0x000000000f087348 */ /* 0x000fea0003c00000 */
[----:B------:R0:W1:Y:S02]  /*5b10*/  SHFL.BFLY P6, R14, R13, R12, R11 ;  /* 0x0c00000c0d0e7389 */ /* 0x00006400000c000b */
[----:B01----:R-:W-:Y:S05]  /*5b20*/  ENDCOLLECTIVE ;  /* 0x000000000000791b */ /* 0x003fea0003800000 */
.L_x_29822:
        /* <DEDUP_REMOVED lines=24> */
[C---:B------:R-:W-:Y:S01]  /*5cb0*/  FADD R71, -R14.reuse, R71 ;  /* 0x000000470e477221 */ /* 0x040fe20000000100 */
[C---:B------:R-:W-:Y:S01]  /*5cc0*/  FADD R67, -R14.reuse, R67 ;  /* 0x000000430e437221 */ /* 0x040fe20000000100 */
[C---:B------:R-:W-:Y:S01]  /*5cd0*/  FADD R15, -R14.reuse, R21 ;  /* 0x000000150e0f7221 */ /* 0x040fe20000000100 */
[----:B------:R-:W-:Y:S01]  /*5ce0*/  FFMA.RM R9, R9, R38, 12582913 ;  /* 0x4b40000109097423 */ /* 0x000fe20000004026 */
[----:B------:R-:W0:Y:S01]  /*5cf0*/  MUFU.EX2 R10, R10 ;  /* 0x0000000a000a7308 */ /* 0x000e220000000800 */
[----:B------:R-:W-:Y:S01]  /*5d00*/  FFMA.SAT R21, R67, R34, 0.5 ;  /* 0x3f00000043157423 */ /* 0x000fe20000002022 */
[C---:B------:R-:W-:Y:S01]  /*5d10*/  FADD R65, -R14.reuse, R65 ;  /* 0x000000410e417221 */ /* 0x040fe20000000100 */
[----:B------:R-:W-:Y:S01]  /*5d20*/  FADD R17, R9, -12583039 ;  /* 0xcb40007f09117421 */ /* 0x000fe20000000000 */
[C---:B------:R-:W-:Y:S01]  /*5d30*/  FADD R63, -R14.reuse, R63 ;  /* 0x0000003f0e3f7221 */ /* 0x040fe20000000100 */
[----:B------:R-:W-:Y:S01]  /*5d40*/  FFMA.RM R21, R21, R38, 12582913 ;  /* 0x4b40000115157423 */ /* 0x000fe20000004026 */
[----:B------:R-:W-:Y:S01]  /*5d50*/  FADD R13, -R14, R23 ;  /* 0x000000170e0d7221 */ /* 0x000fe20000000100 */
[----:B------:R-:W-:Y:S01]  /*5d60*/  FFMA R17, R0, 1.4426950216293334961, -R17 ;  /* 0x3fb8aa3b00117823 */ /* 0x000fe20000000811 */
[-C--:B------:R-:W-:Y:S01]  /*5d70*/  FFMA.SAT R23, R63, R34.reuse, 0.5 ;  /* 0x3f0000003f177423 */ /* 0x080fe20000002022 */
[C---:B------:R-:W-:Y:S01]  /*5d80*/  FADD R25, -R14.reuse, R25 ;  /* 0x000000190e197221 */ /* 0x040fe20000000100 */
[----:B------:R-:W-:Y:S01]  /*5d90*/  FADD R27, -R14, R27 ;  /* 0x0000001b0e1b7221 */ /* 0x000fe20000000100 */
[----:B------:R-:W-:Y:S01]  /*5da0*/  FFMA R17, R0, 1.925963033500011079e-08, R17 ;  /* 0x32a5706000117823 */ /* 0x000fe20000000011 */
[----:B------:R-:W-:Y:S01]  /*5db0*/  SHF.L.U32 R0, R9, 0x17, RZ ;  /* 0x0000001709007819 */ /* 0x000fe200000006ff */
[----:B------:R-:W-:Y:S01]  /*5dc0*/  FFMA.SAT R9, R2, R34, 0.5 ;  /* 0x3f00000002097423 */ /* 0x000fe20000002022 */
[-C--:B------:R-:W-:Y:S01]  /*5dd0*/  FFMA.RM R23, R23, R38.reuse, 12582913 ;  /* 0x4b40000117177423 */ /* 0x080fe20000004026 */
[C---:B------:R-:W-:Y:S01]  /*5de0*/  FADD R39, -R14.reuse, R39 ;  /* 0x000000270e277221 */ /* 0x040fe20000000100 */
[C---:B------:R-:W-:Y:S01]  /*5df0*/  FADD R35, -R14.reuse, R35 ;  /* 0x000000230e237221 */ /* 0x040fe20000000100 */
[----:B------:R-:W-:Y:S01]  /*5e00*/  FFMA.RM R9, R9, R38, 12582913 ;  /* 0x4b40000109097423 */ /* 0x000fe20000004026 */
[----:B0-----:R-:W-:Y:S01]  /*5e10*/  FMUL R7, R7, R10 ;  /* 0x0000000a07077220 */ /* 0x001fe20000400000 */
[----:B------:R-:W0:Y:S01]  /*5e20*/  MUFU.EX2 R17, R17 ;  /* 0x0000001100117308 */ /* 0x000e220000000800 */
[C---:B------:R-:W-:Y:S01]  /*5e30*/  FADD R32, -R14.reuse, R31 ;  /* 0x0000001f0e207221 */ /* 0x040fe20000000100 */
[----:B------:R-:W-:Y:S01]  /*5e40*/  FADD R19, R9, -12583039 ;  /* 0xcb40007f09137421 */ /* 0x000fe20000000000 */
[C---:B------:R-:W-:Y:S01]  /*5e50*/  FADD R33, -R14.reuse, R33 ;  /* 0x000000210e217221 */ /* 0x040fe20000000100 */
[----:B------:R-:W-:Y:S01]  /*5e60*/  FADD R14, -R14, R29 ;  /* 0x0000001d0e0e7221 */ /* 0x000fe20000000100 */
[----:B------:R-:W-:Y:S01]  /*5e70*/  FFMA.SAT R29, R27, R34, 0.5 ;  /* 0x3f0000001b1d7423 */ /* 0x000fe20000002022 */
[----:B------:R-:W-:-:S03]  /*5e80*/  FFMA R19, R2, 1.4426950216293334961, -R19 ;  /* 0x3fb8aa3b02137823 */ /* 0x000fc60000000813 */
[----:B------:R-:W-:Y:S01]  /*5e90*/  FFMA.RM R29, R29, R38, 12582913 ;  /* 0x4b4000011d1d7423 */ /* 0x000fe20000004026 */
        /* <DEDUP_REMOVED lines=242> */
.L_x_29823:
[----:B------:R-:W-:Y:S02]  /*6dc0*/  HFMA2 R12, -RZ, RZ, 0, 4.76837158203125e-07 ;  /* 0x00000008ff0c7431 */ /* 0x000fe400000001ff */
[----:B------:R-:W-:-:S05]  /*6dd0*/  FADD R35, R13, R14 ;  /* 0x0000000e0d237221 */ /* 0x000fca0000000000 */
[----:B------:R-:W-:-:S07]  /*6de0*/  MOV R13, R35 ;  /* 0x00000023000d7202 */ /* 0x000fce0000000f00 */
[----:B------:R-:W-:Y:S05]  /*6df0*/  WARPSYNC.COLLECTIVE R15, `(.L_x_29824) ;  /* 0x000000000f087348 */ /* 0x000fea0003c00000 */
[----:B------:R0:W1:Y:S02]  /*6e00*/  SHFL.BFLY P6, R14, R13, R12, R11 ;  /* 0x0c00000c0d0e7389 */ /* 0x00006400000c000b */
[----:B01----:R-:W-:Y:S05]  /*6e10*/  ENDCOLLECTIVE ;  /* 0x000000000000791b */ /* 0x003fea0003800000 */
.L_x_29824:
[----:B------:R-:W-:Y:S02]  /*6e20*/  HFMA2 R12, -RZ, RZ, 0, 2.384185791015625e-07 ;  /* 0x00000004ff0c7431 */ /* 0x000fe400000001ff */
[----:B------:R-:W-:-:S05]  /*6e30*/  FADD R38, R35, R14 ;  /* 0x0000000e23267221 */ /* 0x000fca0000000000 */
[----:B------:R-:W-:-:S07]  /*6e40*/  MOV R13, R38 ;  /* 0x00000026000d7202 */ /* 0x000fce0000000f00 */
[----:B------:R-:W-:Y:S05]  /*6e50*/  WARPSYNC.COLLECTIVE R15, `(.L_x_29825) ;  /* 0x000000000f087348 */ /* 0x000fea0003c00000 */
[----:B------:R0:W1:Y:S02]  /*6e60*/  SHFL.BFLY P6, R14, R13, R12, R11 ;  /* 0x0c00000c0d0e7389 */ /* 0x00006400000c000b */
[----:B01----:R-:W-:Y:S05]  /*6e70*/  ENDCOLLECTIVE ;  /* 0x000000000000791b */ /* 0x003fea0003800000 */
.L_x_29825:
[----:B------:R-:W-:Y:S02]  /*6e80*/  HFMA2 R12, -RZ, RZ, 0, 1.1920928955078125e-07 ;  /* 0x00000002ff0c7431 */ /* 0x000fe400000001ff */
[----:B------:R-:W-:-:S05]  /*6e90*/  FADD R39, R38, R14 ;  /* 0x0000000e26277221 */ /* 0x000fca0000000000 */
[----:B------:R-:W-:-:S07]  /*6ea0*/  MOV R13, R39 ;  /* 0x00000027000d7202 */ /* 0x000fce0000000f00 */
[----:B------:R-:W-:Y:S05]  /*6eb0*/  WARPSYNC.COLLECTIVE R15, `(.L_x_29826) ;  /* 0x000000000f087348 */ /* 0x000fea0003c00000 */
[----:B------:R0:W1:Y:S02]  /*6ec0*/  SHFL.BFLY P6, R14, R13, R12, R11 ;  /* 0x0c00000c0d0e7389 */ /* 0x00006400000c000b */
[----:B01----:R-:W-:Y:S05]  /*6ed0*/  ENDCOLLECTIVE ;  /* 0x000000000000791b */ /* 0x003fea0003800000 */
.L_x_29826:
[----:B------:R-:W-:Y:S02]  /*6ee0*/  IMAD.MOV.U32 R12, RZ, RZ, 0x1 ;  /* 0x00000001ff0c7424 */ /* 0x000fe400078e00ff */
[----:B------:R-:W-:-:S05]  /*6ef0*/  FADD R40, R39, R14 ;  /* 0x0000000e27287221 */ /* 0x000fca0000000000 */
[----:B------:R-:W-:-:S07]  /*6f00*/  MOV R13, R40 ;  /* 0x00000028000d7202 */ /* 0x000fce0000000f00 */
[----:B------:R-:W-:Y:S05]  /*6f10*/  WARPSYNC.COLLECTIVE R15, `(.L_x_29827) ;  /* 0x000000000f087348 */ /* 0x000fea0003c00000 */
[----:B------:R0:W1:Y:S02]  /*6f20*/  SHFL.BFLY P6, R14, R13, R12, R11 ;  /* 0x0c00000c0d0e7389 */ /* 0x00006400000c000b */
[----:B01----:R-:W-:Y:S05]  /*6f30*/  ENDCOLLECTIVE ;  /* 0x000000000000791b */ /* 0x003fea0003800000 */
.L_x_29827:
[----:B------:R-:W-:Y:S05]  /*6f40*/  BRA `(.L_x_29828) ;  /* 0xffffffc000f87947 */ /* 0x000fea000383ffff */
        .weak           $__internal_482_$__cuda_sm3x_div_rn_noftz_f32_slowpath
        .type           $__internal_482_$__cuda_sm3x_div_rn_noftz_f32_slowpath,@function
        .size           $__internal_482_$__cuda_sm3x_div_rn_noftz_f32_slowpath,(.L_x_37859 - $__internal_482_$__cuda_sm3x_div_rn_noftz_f32_slowpath)
$__internal_482_$__cuda_sm3x_div_rn_noftz_f32_slowpath:
        /* <DEDUP_REMOVED lines=34> */
.L_x_29830:
        /* <DEDUP_REMOVED lines=51> */
.L_x_29837:
[----:B------:R-:W-:-:S04]  /*74a0*/  LOP3.LUT R7, R7, 0x80000000, RZ, 0xc0, !PT ;  /* 0x8000000007077812 */ /* 0x000fc800078ec0ff */
[----:B------:R-:W-:Y:S01]  /*74b0*/  LOP3.LUT R7, R7, 0x7f800000, RZ, 0xfc, !PT ;  /* 0x7f80000007077812 */ /* 0x000fe200078efcff */
[----:B------:R-:W-:Y:S06]  /*74c0*/  BRA `(.L_x_29838) ;  /* 0x0000000000047947 */ /* 0x000fec0003800000 */
.L_x_29836:
[----:B------:R-:W-:-:S07]  /*74d0*/  LEA R7, R40, R7, 0x17 ;  /* 0x0000000728077211 */ /* 0x000fce00078eb8ff */
.L_x_29838:
[----:B------:R-:W-:Y:S05]  /*74e0*/  BSYNC.RECONVERGENT B2 ;  /* 0x0000000000027941 */ /* 0x000fea0003800200 */
.L_x_29835:
[----:B------:R-:W-:Y:S05]  /*74f0*/  BRA `(.L_x_29839) ;  /* 0x0000000000207947 */ /* 0x000fea0003800000 */
.L_x_29834:
[----:B------:R-:W-:-:S04]  /*7500*/  LOP3.LUT R7, R12, 0x80000000, R7, 0x48, !PT ;  /* 0x800000000c077812 */ /* 0x000fc800078e4807 */
[----:B------:R-:W-:Y:S01]  /*7510*/  LOP3.LUT R7, R7, 0x7f800000, RZ, 0xfc, !PT ;  /* 0x7f80000007077812 */ /* 0x000fe200078efcff */
[----:B------:R-:W-:Y:S06]  /*7520*/  BRA `(.L_x_29839) ;  /* 0x0000000000147947 */ /* 0x000fec0003800000 */
.L_x_29833:
[----:B------:R-:W-:Y:S01]  /*7530*/  LOP3.LUT R7, R12, 0x80000000, R7, 0x48, !PT ;  /* 0x800000000c077812 */ /* 0x000fe200078e4807 */
[----:B------:R-:W-:Y:S06]  /*7540*/  BRA `(.L_x_29839) ;  /* 0x00000000000c7947 */ /* 0x000fec0003800000 */
.L_x_29832:
[----:B------:R-:W0:Y:S01]  /*7550*/  MUFU.RSQ R7, -QNAN ;  /* 0xffc0000000077908 */ /* 0x000e220000001400 */
[----:B------:R-:W-:Y:S05]  /*7560*/  BRA `(.L_x_29839) ;  /* 0x0000000000047947 */ /* 0x000fea0003800000 */
.L_x_29831:
[----:B------:R-:W-:-:S07]  /*7570*/  FADD.FTZ R7, R7, R12 ;  /* 0x0000000c07077221 */ /* 0x000fce0000010000 */
.L_x_29839:
[----:B------:R-:W-:Y:S05]  /*7580*/  BSYNC.RECONVERGENT B1 ;  /* 0x0000000000017941 */ /* 0x000fea0003800200 */
.L_x_29829:
[----:B------:R-:W-:Y:S01]  /*7590*/  HFMA2 R13, -RZ, RZ, 0, 0 ;  /* 0x00000000ff0d7431 */ /* 0x000fe200000001ff */
[----:B------:R-:W-:-:S04]  /*75a0*/  MOV R12, R14 ;  /* 0x0000000e000c7202 */ /* 0x000fc80000000f00 */
[----:B0-----:R-:W-:Y:S05]  /*75b0*/  RET.REL.NODEC R12 `(_Z15SoftmaxWarpImplI24ElementwiseScaleMaskLoadIffbE11DirectStoreIffEfLi1ELi29ELi32ELi1ELb1EL9Algorithm0EEvT_T0_ll) ;  /* 0xffffff880c907950 */ /* 0x001fea0003c3ffff */
.L_x_29840:
        /* <DEDUP_REMOVED lines=12> */
.L_x_37859:


//--------------------- .text._Z15SoftmaxWarpImplI24ElementwiseScaleMaskLoadIffbE11DirectStoreIffEfLi1ELi29ELi32ELi1ELb0EL9Algorithm0EEvT_T0_ll --------------------------
	.section	.text._Z15SoftmaxWarpImplI24ElementwiseScaleMaskLoadIffbE11DirectStoreIffEfLi1ELi29ELi32ELi1ELb0EL9Algorithm0EEvT_T0_ll,"ax",@progbits
	.align	128
        .global         _Z15SoftmaxWarpImplI24ElementwiseScaleMaskLoadIffbE11DirectStoreIffEfLi1ELi29ELi32ELi1ELb0EL9Algorithm0EEvT_T0_ll
        .type           _Z15SoftmaxWarpImplI24ElementwiseScaleMaskLoadIffbE11DirectStoreIffEfLi1ELi29ELi32ELi1ELb0EL9Algorithm0EEvT_T0_ll,@function
        .size           _Z15SoftmaxWarpImplI24ElementwiseScaleMaskLoadIffbE11DirectStoreIffEfLi1ELi29ELi32ELi1ELb0EL9Algorithm0EEvT_T0_ll,(.L_x_37860 - _Z15SoftmaxWarpImplI24ElementwiseScaleMaskLoadIffbE11DirectStoreIffEfLi1ELi29ELi32ELi1ELb0EL9Algorithm0EEvT_T0_ll)
        .other          _Z15SoftmaxWarpImplI24ElementwiseScaleMaskLoadIffbE11DirectStoreIffEfLi1ELi29ELi32ELi1ELb0EL9Algorithm0EEvT_T0_ll,@"STO_CUDA_ENTRY STV_DEFAULT"
_Z15SoftmaxWarpImplI24ElementwiseScaleMaskLoadIffbE11DirectStoreIffEfLi1ELi29ELi32ELi1ELb0EL9Algorithm0EEvT_T0_ll:
.text._Z15SoftmaxWarpImplI24ElementwiseScaleMaskLoadIffbE11DirectStoreIffEfLi1ELi29ELi32ELi1ELb0EL9Algorithm0EEvT_T0_ll:
        /* <DEDUP_REMOVED lines=24> */
.L_x_29841:
        /* <DEDUP_REMOVED lines=13> */
.L_x_29901:
[----:B---3--:R-:W3:Y:S01]  /*0250*/  LDC.64 R2, c[0x0][0x390] ;  /* 0x0000e400ff027b82 */ /* 0x008ee20000000a00 */
[----:B------:R-:W-:Y:S02]  /*0260*/  MOV R45, RZ ;  /* 0x000000ff002d7202 */ /* 0x000fe40000000f00 */
[C---:B--2---:R-:W-:Y:S02]  /*0270*/  R2UR UR10, R36.reuse ;  /* 0x00000000240a72ca */ /* 0x044fe400000e0000 */
[C---:B------:R-:W-:Y:S02]  /*0280*/  R2UR UR11, R37.reuse ;  /* 0x00000000250b72ca */ /* 0x040fe400000e0000 */
        /* <DEDUP_REMOVED lines=9> */
[-C--:B---3--:R-:W-:Y:S01]  /*0320*/  IMAD R0, R41, R2.reuse, RZ ;  /* 0x0000000229007224 */ /* 0x088fe200078e02ff */
[----:B------:R-:W-:Y:S01]  /*0330*/  R2UR UR17, R37 ;  /* 0x00000000251172ca */ /* 0x000fe200000e0000 */
[----:B-1----:R-:W-:Y:S01]  /*0340*/  IMAD.WIDE.U32 R6, R42, R2, R44 ;  /* 0x000000022a067225 */ /* 0x002fe200078e002c */
[----:B------:R-:W-:-:S02]  /*0350*/  R2UR UR12, R36 ;  /* 0x00000000240c72ca */ /* 0x000fc400000e0000 */
[----:B------:R-:W-:Y:S01]  /*0360*/  R2UR UR13, R37 ;  /* 0x00000000250d72ca */ /* 0x000fe200000e0000 */
[----:B------:R-:W-:Y:S01]  /*0370*/  IMAD R3, R42, R3, R0 ;  /* 0x000000032a037224 */ /* 0x000fe200078e0200 */
[----:B------:R-:W-:Y:S02]  /*0380*/  IADD3 R4, P0, PT, R6, UR38, RZ ;  /* 0x0000002606047c10 */ /* 0x000fe4000ff1e0ff */
[----:B------:R-:W-:Y:S02]  /*0390*/  R2UR UR18, R36 ;  /* 0x00000000241272ca */ /* 0x000fe400000e0000 */
[----:B------:R-:W-:Y:S02]  /*03a0*/  IADD3 R3, PT, PT, R7, R3, RZ ;  /* 0x0000000307037210 */ /* 0x000fe40007ffe0ff */
[----:B------:R-:W-:Y:S02]  /*03b0*/  R2UR UR19, R37 ;  /* 0x00000000251372ca */ /* 0x000fe400000e0000 */
[----:B------:R-:W-:-:S02]  /*03c0*/  IADD3.X R5, PT, PT, R3, UR39, RZ, P0, !PT ;  /* 0x0000002703057c10 */ /* 0x000fc400087fe4ff */
[----:B------:R-:W-:-:S03]  /*03d0*/  LEA R2, P0, R6, UR36, 0x2 ;  /* 0x0000002406027c11 */ /* 0x000fc6000f8010ff */
[----:B------:R-:W2:Y:S01]  /*03e0*/  LDG.E.U8 R9, desc[UR10][R4.64+0x40] ;  /* 0x0000400a04097981 */ /* 0x000ea2000c1e1100 */
[----:B------:R-:W-:Y:S02]  /*03f0*/  LEA.HI.X R3, R6, UR37, R3, 0x2, P0 ;  /* 0x0000002506037c11 */ /* 0x000fe400080f1403 */
[----:B------:R-:W1:Y:S01]  /*0400*/  LDC.64 R6, c[0x0][0x398] ;  /* 0x0000e600ff067b82 */ /* 0x000e620000000a00 */
[----:B------:R-:W3:Y:S04]  /*0410*/  LDG.E.U8 R20, desc[UR6][R4.64] ;  /* 0x0000000604147981 */ /* 0x000ee8000c1e1100 */
[----:B------:R-:W1:Y:S04]  /*0420*/  LDG.E R0, desc[UR4][R2.64] ;  /* 0x0000000402007981 */ /* 0x000e68000c1e1900 */
[----:B------:R-:W4:Y:S04]  /*0430*/  LDG.E.U8 R8, desc[UR8][R4.64+0x20] ;  /* 0x0000200804087981 */ /* 0x000f28000c1e1100 */
        /* <DEDUP_REMOVED lines=10> */
[----:B------:R-:W5:Y:S01]  /*04e0*/  LDG.E.U8 R19, desc[UR6][R4.64+0xe0] ;  /* 0x0000e00604137981 */ /* 0x000f62000c1e1100 */
[----:B------:R-:W-:-:S02]  /*04f0*/  R2UR UR20, R36 ;  /* 0x00000000241472ca */ /* 0x000fc400000e0000 */
[----:B------:R-:W-:Y:S01]  /*0500*/  R2UR UR21, R37 ;  /* 0x00000000251572ca */ /* 0x000fe200000e0000 */
[----:B------:R-:W5:Y:S04]  /*0510*/  LDG.E R22, desc[UR8][R2.64+0x400] ;  /* 0x0004000802167981 */ /* 0x000f68000c1e1900 */
[----:B------:R-:W5:Y:S04]  /*0520*/  LDG.E R24, desc[UR10][R2.64+0x480] ;  /* 0x0004800a02187981 */ /* 0x000f68000c1e1900 */
[----:B------:R-:W5:Y:S04]  /*0530*/  LDG.E.U8 R23, desc[UR10][R4.64+0x120] ;  /* 0x0001200a04177981 */ /* 0x000f68000c1e1100 */
[----:B------:R-:W5:Y:S04]  /*0540*/  LDG.E.U8 R27, desc[UR10][R4.64+0x160] ;  /* 0x0001600a041b7981 */ /* 0x000f68000c1e1100 */
[----:B------:R-:W5:Y:S04]  /*0550*/  LDG.E.U8 R29, desc[UR8][R4.64+0x180] ;  /* 0x00018008041d7981 */ /* 0x000f68000c1e1100 */
[----:B------:R-:W5:Y:S04]  /*0560*/  LDG.E.U8 R25, desc[UR8][R4.64+0x140] ;  /* 0x0001400804197981 */ /* 0x000f68000c1e1100 */
[----:B------:R-:W5:Y:S04]  /*0570*/  LDG.E R26, desc[UR12][R2.64+0x500] ;  /* 0x0005000c021a7981 */ /* 0x000f68000c1e1900 */
[----:B------:R-:W5:Y:S04]  /*0580*/  LDG.E R28, desc[UR6][R2.64+0x600] ;  /* 0x00060006021c7981 */ /* 0x000f68000c1e1900 */
[----:B------:R-:W5:Y:S04]  /*0590*/  LDG.E R48, desc[UR8][R2.64+0x880] ;  /* 0x0008800802307981 */ /* 0x000f68000c1e1900 */
[----:B------:R-:W5:Y:S04]  /*05a0*/  LDG.E.U8 R50, desc[UR12][R4.64+0x2e0] ;  /* 0x0002e00c04327981 */ /* 0x000f68000c1e1100 */
[----:B------:R-:W5:Y:S04]  /*05b0*/  LDG.E R30, desc[UR8][R2.64+0x680] ;  /* 0x00068008021e7981 */ /* 0x000f68000c1e1900 */
[----:B------:R-:W5:Y:S04]  /*05c0*/  LDG.E.U8 R49, desc[UR18][R4.64+0x2a0] ;  /* 0x0002a01204317981 */ /* 0x000f68000c1e1100 */
[----:B------:R-:W5:Y:S04]  /*05d0*/  LDG.E.U8 R51, desc[UR14][R4.64+0x300] ;  /* 0x0003000e04337981 */ /* 0x000f68000c1e1100 */
[----:B------:R-:W5:Y:S04]  /*05e0*/  LDG.E R52, desc[UR16][R2.64+0xd00] ;  /* 0x000d001002347981 */ /* 0x000f68000c1e1900 */
[----:B------:R-:W5:Y:S04]  /*05f0*/  LDG.E R54, desc[UR4][R2.64+0xd80] ;  /* 0x000d800402367981 */ /* 0x000f68000c1e1900 */
[----:B------:R-:W5:Y:S01]  /*0600*/  LDG.E R56, desc[UR6][R2.64+0xe00] ;  /* 0x000e000602387981 */ /* 0x000f62000c1e1900 */
[----:B--2---:R-:W-:-:S02]  /*0610*/  ISETP.NE.AND P5, PT, R9, RZ, PT ;  /* 0x000000ff0900720c */ /* 0x004fc40003fa5270 */
[----:B---3--:R-:W-:Y:S02]  /*0620*/  ISETP.NE.AND P3, PT, R20, RZ, PT ;  /* 0x000000ff1400720c */ /* 0x008fe40003f65270 */
[----:B------:R-:W2:Y:S01]  /*0630*/  LDG.E R20, desc[UR6][R2.64+0x380] ;  /* 0x0003800602147981 */ /* 0x000ea2000c1e1900 */
[----:B-1----:R-:W-:-:S03]  /*0640*/  FMUL R9, R0, R7 ;  /* 0x0000000700097220 */ /* 0x002fc60000400000 */
[----:B------:R-:W3:Y:S01]  /*0650*/  LDG.E R0, desc[UR4][R2.64+0x300] ;  /* 0x0003000402007981 */ /* 0x000ee2000c1e1900 */
[----:B----4-:R-:W-:Y:S02]  /*0660*/  ISETP.NE.AND P4, PT, R8, RZ, PT ;  /* 0x000000ff0800720c */ /* 0x010fe40003f85270 */
[----:B------:R-:W-:Y:S01]  /*0670*/  FSEL R8, R9, R6, P3 ;  /* 0x0000000609087208 */ /* 0x000fe20001800000 */
[-C--:B-----5:R-:W-:Y:S01]  /*0680*/  FMUL R9, R10, R7.reuse ;  /* 0x000000070a097220 */ /* 0x0a0fe20000400000 */
[----:B------:R-:W-:-:S04]  /*0690*/  FMUL R39, R12, R7 ;  /* 0x000000070c277220 */ /* 0x000fc80000400000 */
[----:B------:R-:W-:Y:S01]  /*06a0*/  FSEL R10, R9, R6, P4 ;  /* 0x00000006090a7208 */ /* 0x000fe20002000000 */
[----:B------:R-:W4:Y:S01]  /*06b0*/  LDG.E R12, desc[UR4][R2.64+0x580] ;  /* 0x00058004020c7981 */ /* 0x000f22000c1e1900 */
[----:B------:R-:W-:-:S03]  /*06c0*/  ISETP.NE.AND P0, PT, R13, RZ, PT ;  /* 0x000000ff0d00720c */ /* 0x000fc60003f05270 */
[----:B------:R-:W5:Y:S01]  /*06d0*/  LDG.E.U8 R13, desc[UR16][R4.64+0x1c0] ;  /* 0x0001c010040d7981 */ /* 0x000f62000c1e1100 */
[----:B------:R-:W-:-:S03]  /*06e0*/  ISETP.NE.AND P1, PT, R15, RZ, PT ;  /* 0x000000ff0f00720c */ /* 0x000fc60003f25270 */
[----:B------:R-:W5:Y:S01]  /*06f0*/  LDG.E.U8 R15, desc[UR18][R4.64+0x1e0] ;  /* 0x0001e012040f7981 */ /* 0x000f62000c1e1100 */
[----:B------:R-:W-:-:S03]  /*0700*/  FMUL R9, R14, R7 ;  /* 0x000000070e097220 */ /* 0x000fc60000400000 */
[----:B------:R-:W5:Y:S01]  /*0710*/  LDG.E R14, desc[UR10][R2.64+0x700] ;  /* 0x0007000a020e7981 */ /* 0x000f62000c1e1900 */
[----:B------:R-:W-:-:S03]  /*0720*/  ISETP.NE.AND P6, PT, R11, RZ, PT ;  /* 0x000000ff0b00720c */ /* 0x000fc60003fc5270 */
[----:B------:R-:W5:Y:S01]  /*0730*/  LDG.E.U8 R11, desc[UR14][R4.64+0x1a0] ;  /* 0x0001a00e040b7981 */ /* 0x000f62000c1e1100 */
[----:B------:R-:W-:-:S03]  /*0740*/  FMUL R45, R16, R7 ;  /* 0x00000007102d7220 */ /* 0x000fc60000400000 */
[----:B------:R-:W5:Y:S01]  /*0750*/  LDG.E R16, desc[UR4][R2.64+0x780] ;  /* 0x0007800402107981 */ /* 0x000f62000c1e1900 */
[----:B------:R-:W-:Y:S02]  /*0760*/  FSEL R46, R9, R6, P6 ;  /* 0x00000006092e7208 */ /* 0x000fe40003000000 */
[----:B------:R-:W-:Y:S02]  /*0770*/  ISETP.NE.AND P4, PT, R21, RZ, PT ;  /* 0x000000ff1500720c */ /* 0x000fe40003f85270 */
[----:B------:R-:W5:Y:S01]  /*0780*/  LDG.E.U8 R21, desc[UR16][R4.64+0x240] ;  /* 0x0002401004157981 */ /* 0x000f62000c1e1100 */
[----:B------:R-:W-:-:S03]  /*0790*/  FMUL R9, R18, R7 ;  /* 0x0000000712097220 */ /* 0x000fc60000400000 */
[----:B------:R-:W5:Y:S01]  /*07a0*/  LDG.E R18, desc[UR6][R2.64+0x800] ;  /* 0x0008000602127981 */ /* 0x000f62000c1e1900 */
[----:B------:R-:W-:-:S03]  /*07b0*/  ISETP.NE.AND P2, PT, R17, RZ, PT ;  /* 0x000000ff1100720c */ /* 0x000fc60003f45270 */
[----:B------:R-:W5:Y:S01]  /*07c0*/  LDG.E.U8 R17, desc[UR20][R4.64+0x200] ;  /* 0x0002001404117981 */ /* 0x000f62000c1e1100 */
[-C--:B------:R-:W-:Y:S02]  /*07d0*/  FSEL R40, R9, R6.reuse, P1 ;  /* 0x0000000609287208 */ /* 0x080fe40000800000 */
[----:B------:R-:W-:Y:S01]  /*07e0*/  ISETP.NE.AND P3, PT, R19, RZ, PT ;  /* 0x000000ff1300720c */ /* 0x000fe20003f65270 */
[----:B------:R-:W-:Y:S01]  /*07f0*/  FMUL R35, R22, R7 ;  /* 0x0000000716237220 */ /* 0x000fe20000400000 */
[-C--:B------:R-:W-:Y:S01]  /*0800*/  FSEL R39, R39, R6.reuse, P5 ;  /* 0x0000000627277208 */ /* 0x080fe20002800000 */
[----:B------:R-:W5:Y:S01]  /*0810*/  LDG.E.U8 R19, desc[UR14][R4.64+0x220] ;  /* 0x0002200e04137981 */ /* 0x000f62000c1e1100 */
[-C--:B------:R-:W-:Y:S02]  /*0820*/  FSEL R45, R45, R6.reuse, P0 ;  /* 0x000000062d2d7208 */ /* 0x080fe40000000000 */
[----:B------:R-:W-:Y:S02]  /*0830*/  FSEL R35, R35, R6, P4 ;  /* 0x0000000623237208 */ /* 0x000fe40002000000 */
[----:B------:R-:W-:-:S02]  /*0840*/  ISETP.NE.AND P5, PT, R23, RZ, PT ;  /* 0x000000ff1700720c */ /* 0x000fc40003fa5270 */
[----:B------:R-:W5:Y:S01]  /*0850*/  LDG.E.U8 R23, desc[UR12][R4.64+0x260] ;  /* 0x0002600c04177981 */ /* 0x000f62000c1e1100 */
[----:B------:R-:W-:-:S03]  /*0860*/  ISETP.NE.AND P0, PT, R27, RZ, PT ;  /* 0x000000ff1b00720c */ /* 0x000fc60003f05270 */
[----:B------:R-:W5:Y:S01]  /*0870*/  LDG.E.U8 R27, desc[UR10][R4.64+0x2c0] ;  /* 0x0002c00a041b7981 */ /* 0x000f62000c1e1100 */
[----:B------:R-:W-:Y:S02]  /*0880*/  ISETP.NE.AND P1, PT, R29, RZ, PT ;  /* 0x000000ff1d00720c */ /* 0x000fe40003f25270 */
[----:B------:R-:W-:Y:S02]  /*0890*/  ISETP.NE.AND P6, PT, R25, RZ, PT ;  /* 0x000000ff1900720c */ /* 0x000fe40003fc5270 */
[----:B------:R-:W5:Y:S01]  /*08a0*/  LDG.E.U8 R25, desc[UR14][R4.64+0x280] ;  /* 0x0002800e04197981 */ /* 0x000f62000c1e1100 */
[-C--:B------:R-:W-:Y:S01]  /*08b0*/  FMUL R31, R28, R7.reuse ;  /* 0x000000071c1f7220 */ /* 0x080fe20000400000 */
[-C--:B--2---:R-:W-:Y:S02]  /*08c0*/  FMUL R9, R20, R7.reuse ;  /* 0x0000000714097220 */ /* 0x084fe40000400000 */
[----:B------:R-:W2:Y:S03]  /*08d0*/  LDG.E R20, desc[UR8][R2.64+0xa80] ;  /* 0x000a800802147981 */ /* 0x000ea6000c1e1900 */
[-C--:B------:R-:W-:Y:S01]  /*08e0*/  FSEL R38, R9, R6.reuse, P3 ;  /* 0x0000000609267208 */ /* 0x080fe20001800000 */
[-C--:B------:R-:W-:Y:S01]  /*08f0*/  FMUL R9, R24, R7.reuse ;  /* 0x0000000718097220 */ /* 0x080fe20000400000 */
[-C--:B---3--:R-:W-:Y:S01]  /*0900*/  FMUL R47, R0, R7.reuse ;  /* 0x00000007002f7220 */ /* 0x088fe20000400000 */
[----:B------:R-:W3:Y:S03]  /*0910*/  LDG.E R24, desc[UR6][R2.64+0xb00] ;  /* 0x000b000602187981 */ /* 0x000ee6000c1e1900 */
[----:B------:R-:W-:Y:S01]  /*0920*/  FSEL R34, R9, R6, P5 ;  /* 0x0000000609227208 */ /* 0x000fe20002800000 */
[----:B------:R-:W3:Y:S01]  /*0930*/  LDG.E.U8 R0, desc[UR10][R4.64+0x360] ;  /* 0x0003600a04007981 */ /* 0x000ee2000c1e1100 */
[----:B----4-:R-:W-:-:S03]  /*0940*/  FMUL R33, R12, R7 ;  /* 0x000000070c217220 */ /* 0x010fc60000400000 */
[----:B------:R-:W4:Y:S01]  /*0950*/  LDG.E.U8 R9, desc[UR12][R4.64+0x380] ;  /* 0x0003800c04097981 */ /* 0x000f22000c1e1100 */
[----:B-----5:R-:W-:-:S03]  /*0960*/  ISETP.NE.AND P3, PT, R13, RZ, PT ;  /* 0x000000ff0d00720c */ /* 0x020fc60003f65270 */
[----:B------:R-:W5:Y:S01]  /*0970*/  LDG.E R12, desc[UR4][R2.64+0x900] ;  /* 0x00090004020c7981 */ /* 0x000f62000c1e1900 */
[----:B------:R-:W-:-:S03]  /*0980*/  ISETP.NE.AND P4, PT, R15, RZ, PT ;  /* 0x000000ff0f00720c */ /* 0x000fc60003f85270 */
[----:B------:R-:W4:Y:S01]  /*0990*/  LDG.E.U8 R13, desc[UR8][R4.64+0x340] ;  /* 0x00034008040d7981 */ /* 0x000f22000c1e1100 */
[----:B------:R-:W-:-:S03]  /*09a0*/  FMUL R29, R14, R7 ;  /* 0x000000070e1d7220 */ /* 0x000fc60000400000 */
[----:B------:R1:W4:Y:S01]  /*09b0*/  LDG.E.U8 R15, desc[UR6][R4.64+0x320] ;  /* 0x00032006040f7981 */ /* 0x000322000c1e1100 */
[----:B------:R-:W-:-:S03]  /*09c0*/  FSEL R33, R33, R6, P0 ;  /* 0x0000000621217208 */ /* 0x000fc60000000000 */
[----:B------:R-:W4:Y:S01]  /*09d0*/  LDG.E R14, desc[UR6][R2.64+0x980] ;  /* 0x00098006020e7981 */ /* 0x000f22000c1e1900 */
[----:B------:R-:W-:Y:S01]  /*09e0*/  FSEL R47, R47, R6, P2 ;  /* 0x000000062f2f7208 */ /* 0x000fe20001000000 */
[-C--:B-1----:R-:W-:Y:S02]  /*09f0*/  FMUL R5, R16, R7.reuse ;  /* 0x0000000710057220 */ /* 0x082fe40000400000 */
[----:B------:R-:W4:Y:S01]  /*0a00*/  LDG.E R16, desc[UR4][R2.64+0xa00] ;  /* 0x000a000402107981 */ /* 0x000f22000c1e1900 */
[----:B------:R-:W-:Y:S02]  /*0a10*/  ISETP.NE.AND P0, PT, R21, RZ, PT ;  /* 0x000000ff1500720c */ /* 0x000fe40003f05270 */
[----:B------:R-:W-:Y:S01]  /*0a20*/  ISETP.NE.AND P2, PT, R11, RZ, PT ;  /* 0x000000ff0b00720c */ /* 0x000fe20003f45270 */
[-C--:B------:R-:W-:Y:S01]  /*0a30*/  FMUL R21, R18, R7.reuse ;  /* 0x0000000712157220 */ /* 0x080fe20000400000 */
[----:B------:R-:W-:Y:S02]  /*0a40*/  FMUL R11, R26, R7 ;  /* 0x000000071a0b7220 */ /* 0x000fe40000400000 */
[----:B------:R-:W4:Y:S01]  /*0a50*/  LDG.E R26, desc[UR10][R2.64+0xb80] ;  /* 0x000b800a021a7981 */ /* 0x000f22000c1e1900 */
[----:B------:R-:W-:-:S02]  /*0a60*/  ISETP.NE.AND P5, PT, R17, RZ, PT ;  /* 0x000000ff1100720c */ /* 0x000fc40003fa5270 */
[-C--:B------:R-:W-:Y:S01]  /*0a70*/  FSEL R28, R5, R6.reuse, P4 ;  /* 0x00000006051c7208 */ /* 0x080fe20002000000 */
[----:B------:R-:W-:Y:S01]  /*0a80*/  FMUL R5, R48, R7 ;  /* 0x0000000730057220 */ /* 0x000fe20000400000 */
[----:B------:R-:W-:Y:S01]  /*0a90*/  FSEL R21, R21, R6, P5 ;  /* 0x0000000615157208 */ /* 0x000fe20002800000 */
[----:B------:R-:W4:Y:S01]  /*0aa0*/  LDG.E R48, desc[UR12][R2.64+0xc00] ;  /* 0x000c000c02307981 */ /* 0x000f22000c1e1900 */
[----:B------:R-:W-:-:S03]  /*0ab0*/  ISETP.NE.AND P5, PT, R50, RZ, PT ;  /* 0x000000ff3200720c */ /* 0x000fc60003fa5270 */
[----:B------:R1:W4:Y:S01]  /*0ac0*/  LDG.E R50, desc[UR14][R2.64+0xc80] ;  /* 0x000c800e02327981 */ /* 0x000322000c1e1900 */
[----:B------:R-:W-:-:S04]  /*0ad0*/  FMNMX3 R4, R8, -INF , R10, !PT ;  /* 0xff80000008047876 */ /* 0x000fc8000780000a */
[----:B------:R-:W-:-:S04]  /*0ae0*/  FMNMX3 R4, R4, R39, R46, !PT ;  /* 0x0000002704047276 */ /* 0x000fc8000780002e */
[----:B------:R-:W-:Y:S02]  /*0af0*/  FMNMX3 R4, R4, R45, R40, !PT ;  /* 0x0000002d04047276 */ /* 0x000fe40007800028 */
[----:B------:R-:W-:Y:S02]  /*0b00*/  FSEL R32, R11, R6, P6 ;  /* 0x000000060b207208 */ /* 0x000fe40003000000 */
[----:B------:R-:W-:Y:S01]  /*0b10*/  FMNMX3 R4, R4, R47, R38, !PT ;  /* 0x0000002f04047276 */ /* 0x000fe20007800026 */
[----:B------:R-:W-:-:S03]  /*0b20*/  FMUL R11, R30, R7 ;  /* 0x000000071e0b7220 */ /* 0x000fc60000400000 */
[----:B------:R-:W-:Y:S02]  /*0b30*/  FMNMX3 R4, R4, R35, R34, !PT ;  /* 0x0000002304047276 */ /* 0x000fe40007800022 */
[-C--:B------:R-:W-:Y:S02]  /*0b40*/  FSEL R31, R31, R6.reuse, P1 ;  /* 0x000000061f1f7208 */ /* 0x080fe40000800000 */
[----:B------:R-:W-:Y:S02]  /*0b50*/  FSEL R30, R11, R6, P2 ;  /* 0x000000060b1e7208 */ /* 0x000fe40001000000 */
[----:B------:R-:W-:Y:S02]  /*0b60*/  FMNMX3 R4, R4, R32, R33, !PT ;  /* 0x0000002004047276 */ /* 0x000fe40007800021 */
[----:B------:R-:W-:Y:S02]  /*0b70*/  ISETP.NE.AND P6, PT, R19, RZ, PT ;  /* 0x000000ff1300720c */ /* 0x000fe40003fc5270 */
[----:B------:R-:W-:-:S02]  /*0b80*/  FSEL R29, R29, R6, P3 ;  /* 0x000000061d1d7208 */ /* 0x000fc40001800000 */
[----:B------:R-:W-:Y:S02]  /*0b90*/  FMNMX3 R4, R4, R31, R30, !PT ;  /* 0x0000001f04047276 */ /* 0x000fe4000780001e */
[----:B------:R-:W-:Y:S02]  /*0ba0*/  ISETP.NE.AND P4, PT, R27, RZ, PT ;  /* 0x000000ff1b00720c */ /* 0x000fe40003f85270 */
[----:B------:R-:W-:Y:S02]  /*0bb0*/  FSEL R18, R5, R6, P6 ;  /* 0x0000000605127208 */ /* 0x000fe40003000000 */
[----:B------:R-:W-:Y:S02]  /*0bc0*/  ISETP.NE.AND P1, PT, R23, RZ, PT ;  /* 0x000000ff1700720c */ /* 0x000fe40003f25270 */
[----:B------:R-:W-:Y:S02]  /*0bd0*/  FMNMX3 R4, R4, R29, R28, !PT ;  /* 0x0000001d04047276 */ /* 0x000fe4000780001c */
[----:B------:R-:W-:-:S02]  /*0be0*/  ISETP.NE.AND P2, PT, R25, RZ, PT ;  /* 0x000000ff1900720c */ /* 0x000fc40003f45270 */
[----:B------:R-:W-:Y:S02]  /*0bf0*/  ISETP.NE.AND P3, PT, R49, RZ, PT ;  /* 0x000000ff3100720c */ /* 0x000fe40003f65270 */
[----:B------:R-:W-:Y:S02]  /*0c00*/  FMNMX3 R4, R4, R21, R18, !PT ;  /* 0x0000001504047276 */ /* 0x000fe40007800012 */
[----:B------:R-:W-:Y:S01]  /*0c10*/  ISETP.NE.AND P6, PT, R51, RZ, PT ;  /* 0x000000ff3300720c */ /* 0x000fe20003fc5270 */
[-C--:B------:R-:W-:Y:S01]  /*0c20*/  FMUL R17, R52, R7.reuse ;  /* 0x0000000734117220 */ /* 0x080fe20000400000 */
[----:B------:R-:W-:Y:S01]  /*0c30*/  UMOV UR4, 0xffffffff ;  /* 0xffffffff00047882 */ /* 0x000fe20000000000 */
[----:B--2---:R-:W-:-:S05]  /*0c40*/  FMUL R19, R20, R7 ;  /* 0x0000000714137220 */ /* 0x004fca0000400000 */
[----:B------:R-:W-:Y:S01]  /*0c50*/  FSEL R19, R19, R6, P3 ;  /* 0x0000000613137208 */ /* 0x000fe20001800000 */
[-C--:B---3--:R-:W-:Y:S01]  /*0c60*/  FMUL R23, R24, R7.reuse ;  /* 0x0000000718177220 */ /* 0x088fe20000400000 */
[----:B-----5:R-:W-:-:S05]  /*0c70*/  FMUL R27, R12, R7 ;  /* 0x000000070c1b7220 */ /* 0x020fca0000400000 */
[----:B------:R-:W-:Y:S01]  /*0c80*/  FSEL R27, R27, R6, P0 ;  /* 0x000000061b1b7208 */ /* 0x000fe20000000000 */
[----:B----4-:R-:W-:-:S05]  /*0c90*/  FMUL R5, R14, R7 ;  /* 0x000000070e057220 */ /* 0x010fca0000400000 */
[----:B------:R-:W-:Y:S01]  /*0ca0*/  FSEL R22, R5, R6, P1 ;  /* 0x0000000605167208 */ /* 0x000fe20000800000 */
[----:B-1----:R-:W-:-:S03]  /*0cb0*/  FMUL R3, R16, R7 ;  /* 0x0000000710037220 */ /* 0x002fc60000400000 */
[----:B------:R-:W-:Y:S02]  /*0cc0*/  FMNMX3 R4, R4, R27, R22, !PT ;  /* 0x0000001b04047276 */ /* 0x000fe40007800016 */
[-C--:B------:R-:W-:Y:S01]  /*0cd0*/  FSEL R20, R3, R6.reuse, P2 ;  /* 0x0000000603147208 */ /* 0x080fe20001000000 */
[-C--:B------:R-:W-:Y:S01]  /*0ce0*/  FMUL R3, R26, R7.reuse ;  /* 0x000000071a037220 */ /* 0x080fe20000400000 */
[----:B------:R-:W-:Y:S02]  /*0cf0*/  ISETP.NE.AND P3, PT, R9, RZ, PT ;  /* 0x000000ff0900720c */ /* 0x000fe40003f65270 */
[----:B------:R-:W-:Y:S02]  /*0d00*/  ISETP.NE.AND P0, PT, R15, RZ, PT ;  /* 0x000000ff0f00720c */ /* 0x000fe40003f05270 */
[-C--:B------:R-:W-:Y:S01]  /*0d10*/  FSEL R23, R23, R6.reuse, P4 ;  /* 0x0000000617177208 */ /* 0x080fe20002000000 */
[----:B------:R-:W-:Y:S01]  /*0d20*/  FMUL R25, R48, R7 ;  /* 0x0000000730197220 */ /* 0x000fe20000400000 */
[----:B------:R-:W-:-:S02]  /*0d30*/  FSEL R26, R3, R6, P5 ;  /* 0x00000006031a7208 */ /* 0x000fc40002800000 */
[----:B------:R-:W-:Y:S01]  /*0d40*/  FMNMX3 R4, R4, R20, R19, !PT ;  /* 0x0000001404047276 */ /* 0x000fe20007800013 */
[-C--:B------:R-:W-:Y:S01]  /*0d50*/  FMUL R5, R50, R7.reuse ;  /* 0x0000000732057220 */ /* 0x080fe20000400000 */
[----:B------:R-:W-:Y:S01]  /*0d60*/  FMUL R3, R54, R7 ;  /* 0x0000000736037220 */ /* 0x000fe20000400000 */
[----:B------:R-:W-:Y:S02]  /*0d70*/  ISETP.NE.AND P1, PT, R13, RZ, PT ;  /* 0x000000ff0d00720c */ /* 0x000fe40003f25270 */
[----:B------:R-:W-:Y:S02]  /*0d80*/  ISETP.NE.AND P2, PT, R0, RZ, PT ;  /* 0x000000ff0000720c */ /* 0x000fe40003f45270 */
[-C--:B------:R-:W-:Y:S02]  /*0d90*/  FSEL R25, R25, R6.reuse, P6 ;  /* 0x0000000619197208 */ /* 0x080fe40003000000 */
[----:B------:R-:W-:Y:S02]  /*0da0*/  FSEL R24, R5, R6, P0 ;  /* 0x0000000605187208 */ /* 0x000fe40000000000 */
[----:B------:R-:W-:-:S02]  /*0db0*/  FMNMX3 R4, R4, R23, R26, !PT ;  /* 0x0000001704047276 */ /* 0x000fc4000780001a */
[-C--:B------:R-:W-:Y:S02]  /*0dc0*/  FSEL R17, R17, R6.reuse, P1 ;  /* 0x0000000611117208 */ /* 0x080fe40000800000 */
[----:B------:R-:W-:Y:S02]  /*0dd0*/  FSEL R16, R3, R6, P2 ;  /* 0x0000000603107208 */ /* 0x000fe40001000000 */
[----:B------:R-:W-:Y:S01]  /*0de0*/  FMNMX3 R4, R4, R25, R24, !PT ;  /* 0x0000001904047276 */ /* 0x000fe20007800018 */
[----:B------:R-:W-:-:S03]  /*0df0*/  @P3 FMUL R6, R56, R7 ;  /* 0x0000000738063220 */ /* 0x000fc60000400000 */
[----:B------:R-:W-:-:S04]  /*0e00*/  FMNMX3 R13, R4, R17, R16, !PT ;  /* 0x00000011040d7276 */ /* 0x000fc80007800010 */
[----:B------:R-:W-:Y:S01]  /*0e10*/  FMNMX R13, R13, R6, !PT ;  /* 0x000000060d0d7209 */ /* 0x000fe20007800000 */
[----:B------:R-:W-:Y:S06]  /*0e20*/  BRA.DIV UR4, `(.L_x_29842) ;  /* 0x0000003204447947 */ /* 0x000fec000b800000 */
[----:B------:R-:W1:Y:S01]  /*0e30*/  SHFL.BFLY PT, R14, R13, 0x10, 0x1f ;  /* 0x0e001f000d0e7f89 */ /* 0x000e6200000e0000 */
[----:B------:R-:W-:Y:S01]  /*0e40*/  HFMA2 R11, -RZ, RZ, 0.96630859375, -0.0022525787353515625 ;  /* 0x3bbb989dff0b7431 */ /* 0x000fe200000001ff */
        /* <DEDUP_REMOVED lines=40> */
[--C-:B------:R-:W-:Y:S01]  /*10d0*/  FADD R30, R17, -R5.reuse ;  /* 0x80000005111e7221 */ /* 0x100fe20000000000 */
[--C-:B------:R-:W-:Y:S01]  /*10e0*/  FADD R14, R16, -R5.reuse ;  /* 0x80000005100e7221 */ /* 0x100fe20000000000 */
[----:B------:R-:W-:Y:S01]  /*10f0*/  FADD R32, R6, -R5 ;  /* 0x8000000506207221 */ /* 0x000fe20000000000 */
[-C--:B------:R-:W-:Y:S01]  /*1100*/  FFMA.SAT R5, R72, R11.reuse, 0.5 ;  /* 0x3f00000048057423 */ /* 0x080fe2000000200b */
[----:B------:R-:W-:Y:S01]  /*1110*/  FFMA R7, R74, 1.925963033500011079e-08, R7 ;  /* 0x32a570604a077823 */ /* 0x000fe20000000007 */
[-C--:B------:R-:W-:Y:S01]  /*1120*/  FFMA.SAT R9, R70, R11.reuse, 0.5 ;  /* 0x3f00000046097423 */ /* 0x080fe2000000200b */
[-C--:B------:R-:W-:Y:S01]  /*1130*/  FFMA.SAT R21, R0, R11.reuse, 0.5 ;  /* 0x3f00000000157423 */ /* 0x080fe2000000200b */
[-C--:B------:R-:W-:Y:S01]  /*1140*/  FFMA.RM R5, R5, R12.reuse, 12582913 ;  /* 0x4b40000105057423 */ /* 0x080fe2000000400c */
[----:B------:R-:W1:Y:S01]  /*1150*/  MUFU.EX2 R6, R7 ;  /* 0x0000000700067308 */ /* 0x000e620000000800 */
[-C--:B------:R-:W-:Y:S01]  /*1160*/  FFMA.RM R13, R9, R12.reuse, 12582913 ;  /* 0x4b400001090d7423 */ /* 0x080fe2000000400c */
[----:B------:R-:W-:Y:S01]  /*1170*/  SHF.L.U32 R3, R3, 0x17, RZ ;  /* 0x0000001703037819 */ /* 0x000fe200000006ff */
[----:B------:R-:W-:Y:S01]  /*1180*/  FADD R9, R5, -12583039 ;  /* 0xcb40007f05097421 */ /* 0x000fe20000000000 */
[-C--:B------:R-:W-:Y:S01]  /*1190*/  FFMA.RM R21, R21, R12.reuse, 12582913 ;  /* 0x4b40000115157423 */ /* 0x080fe2000000400c */
[-C--:B------:R-:W-:Y:S01]  /*11a0*/  FFMA.SAT R17, R68, R11.reuse, 0.5 ;  /* 0x3f00000044117423 */ /* 0x080fe2000000200b */
[----:B------:R-:W-:Y:S01]  /*11b0*/  SHF.L.U32 R5, R5, 0x17, RZ ;  /* 0x0000001705057819 */ /* 0x000fe200000006ff */
[----:B------:R-:W-:Y:S01]  /*11c0*/  FFMA R9, R72, 1.4426950216293334961, -R9 ;  /* 0x3fb8aa3b48097823 */ /* 0x000fe20000000809 */
[----:B------:R-:W-:Y:S01]  /*11d0*/  FADD R15, R13, -12583039 ;  /* 0xcb40007f0d0f7421 */ /* 0x000fe20000000000 */
[-C--:B------:R-:W-:Y:S01]  /*11e0*/  FFMA.RM R17, R17, R12.reuse, 12582913 ;  /* 0x4b40000111117423 */ /* 0x080fe2000000400c */
[-C--:B------:R-:W-:Y:S01]  /*11f0*/  FFMA.SAT R25, R40, R11.reuse, 0.5 ;  /* 0x3f00000028197423 */ /* 0x080fe2000000200b */
[----:B------:R-:W-:Y:S01]  /*1200*/  FFMA R9, R72, 1.925963033500011079e-08, R9 ;  /* 0x32a5706048097823 */ /* 0x000fe20000000009 */
[C---:B------:R-:W-:Y:S01]  /*1210*/  FFMA R15, R70.reuse, 1.4426950216293334961, -R15 ;  /* 0x3fb8aa3b460f7823 */ /* 0x040fe2000000080f */
[----:B------:R-:W-:Y:S01]  /*1220*/  FADD R19, R17, -12583039 ;  /* 0xcb40007f11137421 */ /* 0x000fe20000000000 */
[----:B------:R-:W-:Y:S01]  /*1230*/  FFMA.RM R25, R25, R12, 12582913 ;  /* 0x4b40000119197423 */ /* 0x000fe2000000400c */
[----:B------:R-:W2:Y:S01]  /*1240*/  MUFU.EX2 R16, R9 ;  /* 0x0000000900107308 */ /* 0x000ea20000000800 */
[----:B------:R-:W-:Y:S01]  /*1250*/  FFMA R15, R70, 1.925963033500011079e-08, R15 ;  /* 0x32a57060460f7823 */ /* 0x000fe2000000000f */
[----:B-1----:R-:W-:Y:S01]  /*1260*/  FMUL R6, R3, R6 ;  /* 0x0000000603067220 */ /* 0x002fe20000400000 */
[----:B------:R-:W-:Y:S01]  /*1270*/  FADD R3, R21, -12583039 ;  /* 0xcb40007f15037421 */ /* 0x000fe20000000000 */
[----:B------:R-:W-:Y:S01]  /*1280*/  FFMA R19, R68, 1.4426950216293334961, -R19 ;  /* 0x3fb8aa3b44137823 */ /* 0x000fe20000000813 */
[----:B------:R-:W-:Y:S01]  /*1290*/  FADD R27, R25, -12583039 ;  /* 0xcb40007f191b7421 */ /* 0x000fe20000000000 */
[-C--:B------:R-:W-:Y:S01]  /*12a0*/  FFMA.SAT R31, R46, R11.reuse, 0.5 ;  /* 0x3f0000002e1f7423 */ /* 0x080fe2000000200b */
[----:B------:R-:W-:Y:S01]  /*12b0*/  FFMA R3, R0, 1.4426950216293334961, -R3 ;  /* 0x3fb8aa3b00037823 */ /* 0x000fe20000000803 */
[----:B------:R-:W-:Y:S01]  /*12c0*/  FFMA R19, R68, 1.925963033500011079e-08, R19 ;  /* 0x32a5706044137823 */ /* 0x000fe20000000013 */
[----:B------:R-:W1:Y:S01]  /*12d0*/  MUFU.EX2 R15, R15 ;  /* 0x0000000f000f7308 */ /* 0x000e620000000800 */
[----:B------:R-:W-:Y:S01]  /*12e0*/  FFMA R27, R40, 1.4426950216293334961, -R27 ;  /* 0x3fb8aa3b281b7823 */ /* 0x000fe2000000081b */
[----:B------:R-:W-:Y:S01]  /*12f0*/  FFMA R7, R0, 1.925963033500011079e-08, R3 ;  /* 0x32a5706000077823 */ /* 0x000fe20000000003 */
[-C--:B------:R-:W-:Y:S01]  /*1300*/  FFMA.SAT R3, R2, R11.reuse, 0.5 ;  /* 0x3f00000002037423 */ /* 0x080fe2000000200b */
[----:B------:R-:W-:Y:S01]  /*1310*/  FFMA.RM R31, R31, R12, 12582913 ;  /* 0x4b4000011f1f7423 */ /* 0x000fe2000000400c */
[----:B------:R-:W-:Y:S01]  /*1320*/  FFMA R27, R40, 1.925963033500011079e-08, R27 ;  /* 0x32a57060281b7823 */ /* 0x000fe2000000001b */
[----:B------:R-:W-:Y:S01]  /*1330*/  FFMA.SAT R45, R32, R11, 0.5 ;  /* 0x3f000000202d7423 */ /* 0x000fe2000000200b */
[----:B--2---:R-:W-:Y:S01]  /*1340*/  FMUL R0, R5, R16 ;  /* 0x0000001005007220 */ /* 0x004fe20000400000 */
[----:B------:R-:W-:Y:S01]  /*1350*/  FFMA.RM R5, R3, R12, 12582913 ;  /* 0x4b40000103057423 */ /* 0x000fe2000000400c */
[----:B------:R2:W3:Y:S03]  /*1360*/  MUFU.EX2 R16, R19 ;  /* 0x0000001300107308 */ /* 0x0004e60000000800 */
[C---:B------:R-:W-:Y:S01]  /*1370*/  FADD R3, R5.reuse, -12583039 ;  /* 0xcb40007f05037421 */ /* 0x040fe20000000000 */
[----:B------:R-:W-:-:S03]  /*1380*/  SHF.L.U32 R5, R5, 0x17, RZ ;  /* 0x0000001705057819 */ /* 0x000fc600000006ff */
[----:B------:R-:W-:Y:S01]  /*1390*/  FFMA R3, R2, 1.4426950216293334961, -R3 ;  /* 0x3fb8aa3b02037823 */ /* 0x000fe20000000803 */
[----:B------:R-:W4:Y:S01]  /*13a0*/  MUFU.EX2 R7, R7 ;  /* 0x0000000700077308 */ /* 0x000f220000000800 */
[-C--:B--2---:R-:W-:Y:S02]  /*13b0*/  FFMA.SAT R19, R8, R11.reuse, 0.5 ;  /* 0x3f00000008137423 */ /* 0x084fe4000000200b */
[----:B------:R-:W-:Y:S01]  /*13c0*/  FFMA R9, R2, 1.925963033500011079e-08, R3 ;  /* 0x32a5706002097823 */ /* 0x000fe20000000003 */
[----:B------:R-:W-:Y:S01]  /*13d0*/  FFMA.SAT R3, R4, R11, 0.5 ;  /* 0x3f00000004037423 */ /* 0x000fe2000000200b */
[----:B------:R-:W-:Y:S01]  /*13e0*/  SHF.L.U32 R2, R13, 0x17, RZ ;  /* 0x000000170d027819 */ /* 0x000fe200000006ff */
[-C--:B------:R-:W-:Y:S02]  /*13f0*/  FFMA.RM R19, R19, R12.reuse, 12582913 ;  /* 0x4b40000113137423 */ /* 0x080fe4000000400c */
[----:B------:R-:W-:Y:S01]  /*1400*/  FFMA.RM R13, R3, R12, 12582913 ;  /* 0x4b400001030d7423 */ /* 0x000fe2000000400c */
[----:B------:R-:W-:Y:S01]  /*1410*/  SHF.L.U32 R3, R17, 0x17, RZ ;  /* 0x0000001711037819 */ /* 0x000fe200000006ff */
[----:B-1----:R-:W-:Y:S01]  /*1420*/  FMUL R2, R2, R15 ;  /* 0x0000000f02027220 */ /* 0x002fe20000400000 */
[----:B------:R-:W-:Y:S01]  /*1430*/  FFMA.SAT R15, R48, R11, 0.5 ;  /* 0x3f000000300f7423 */ /* 0x000fe2000000200b */
[----:B------:R-:W-:Y:S01]  /*1440*/  FADD R23, R13, -12583039 ;  /* 0xcb40007f0d177421 */ /* 0x000fe20000000000 */
[----:B------:R-:W-:Y:S01]  /*1450*/  MUFU.EX2 R27, R27 ;  /* 0x0000001b001b7308 */ /* 0x000fe20000000800 */
[----:B---3--:R-:W-:Y:S01]  /*1460*/  FMUL R3, R3, R16 ;  /* 0x0000001003037220 */ /* 0x008fe20000400000 */
[----:B------:R-:W-:Y:S01]  /*1470*/  FFMA.RM R15, R15, R12, 12582913 ;  /* 0x4b4000010f0f7423 */ /* 0x000fe2000000400c */
[----:B------:R-:W-:-:S03]  /*1480*/  FFMA R23, R4, 1.4426950216293334961, -R23 ;  /* 0x3fb8aa3b04177823 */ /* 0x000fc60000000817 */
[----:B------:R-:W-:Y:S01]  /*1490*/  FADD R17, R15, -12583039 ;  /* 0xcb40007f0f117421 */ /* 0x000fe20000000000 */
[----:B------:R-:W-:Y:S01]  /*14a0*/  FFMA R23, R4, 1.925963033500011079e-08, R23 ;  /* 0x32a5706004177823 */ /* 0x000fe20000000017 */
[----:B------:R1:W2:Y:S01]  /*14b0*/  MUFU.EX2 R16, R9 ;  /* 0x0000000900107308 */ /* 0x0002a20000000800 */
[----:B------:R-:W-:Y:S01]  /*14c0*/  SHF.L.U32 R4, R21, 0x17, RZ ;  /* 0x0000001715047819 */ /* 0x000fe200000006ff */
[----:B------:R-:W-:Y:S01]  /*14d0*/  FADD R21, R19, -12583039 ;  /* 0xcb40007f13157421 */ /* 0x000fe20000000000 */
[----:B------:R-:W-:-:S03]  /*14e0*/  FFMA R17, R48, 1.4426950216293334961, -R17 ;  /* 0x3fb8aa3b30117823 */ /* 0x000fc60000000811 */
[----:B----4-:R-:W-:Y:S01]  /*14f0*/  FMUL R4, R4, R7 ;  /* 0x0000000704047220 */ /* 0x010fe20000400000 */
[----:B------:R-:W-:Y:S01]  /*1500*/  FFMA R21, R8, 1.4426950216293334961, -R21 ;  /* 0x3fb8aa3b08157823 */ /* 0x000fe20000000815 */
[-C--:B------:R-:W-:Y:S01]  /*1510*/  FFMA.SAT R7, R52, R11.reuse, 0.5 ;  /* 0x3f00000034077423 */ /* 0x080fe2000000200b */
[----:B------:R-:W-:Y:S01]  /*1520*/  FFMA R17, R48, 1.925963033500011079e-08, R17 ;  /* 0x32a5706030117823 */ /* 0x000fe20000000011 */
[----:B-1----:R-:W-:Y:S01]  /*1530*/  FFMA.SAT R9, R10, R11, 0.5 ;  /* 0x3f0000000a097423 */ /* 0x002fe2000000200b */
[----:B------:R-:W-:Y:S02]  /*1540*/  FFMA R21, R8, 1.925963033500011079e-08, R21 ;  /* 0x32a5706008157823 */ /* 0x000fe40000000015 */
[----:B------:R1:W3:Y:S01]  /*1550*/  MUFU.EX2 R8, R23 ;  /* 0x0000001700087308 */ /* 0x0002e20000000800 */
[----:B------:R-:W-:Y:S01]  /*1560*/  FFMA.RM R18, R9, R12, 12582913 ;  /* 0x4b40000109127423 */ /* 0x000fe2000000400c */
[----:B--2---:R-:W-:Y:S01]  /*1570*/  FMUL R5, R5, R16 ;  /* 0x0000001005057220 */ /* 0x004fe20000400000 */
[----:B------:R-:W-:-:S02]  /*1580*/  FFMA.RM R16, R7, R12, 12582913 ;  /* 0x4b40000107107423 */ /* 0x000fc4000000400c */
[----:B------:R-:W-:-:S03]  /*1590*/  FADD R9, R18, -12583039 ;  /* 0xcb40007f12097421 */ /* 0x000fc60000000000 */
[----:B------:R-:W2:Y:S01]  /*15a0*/  MUFU.EX2 R17, R17 ;  /* 0x0000001100117308 */ /* 0x000ea20000000800 */
[----:B------:R-:W-:Y:S01]  /*15b0*/  FADD R7, R16, -12583039 ;  /* 0xcb40007f10077421 */ /* 0x000fe20000000000 */
[----:B------:R-:W-:Y:S01]  /*15c0*/  FFMA R9, R10, 1.4426950216293334961, -R9 ;  /* 0x3fb8aa3b0a097823 */ /* 0x000fe20000000809 */
[----:B-1----:R-:W-:Y:S02]  /*15d0*/  FFMA.SAT R23, R38, R11, 0.5 ;  /* 0x3f00000026177423 */ /* 0x002fe4000000200b */
[C---:B------:R-:W-:Y:S02]  /*15e0*/  FFMA R7, R52.reuse, 1.4426950216293334961, -R7 ;  /* 0x3fb8aa3b34077823 */ /* 0x040fe40000000807 */
[----:B------:R-:W-:Y:S02]  /*15f0*/  FFMA.RM R23, R23, R12, 12582913 ;  /* 0x4b40000117177423 */ /* 0x000fe4000000400c */
[----:B------:R-:W-:Y:S01]  /*1600*/  FFMA R52, R52, 1.925963033500011079e-08, R7 ;  /* 0x32a5706034347823 */ /* 0x000fe20000000007 */
[----:B------:R-:W-:-:S03]  /*1610*/  SHF.L.U32 R7, R13, 0x17, RZ ;  /* 0x000000170d077819 */ /* 0x000fc600000006ff */
[----:B------:R-:W-:Y:S02]  /*1620*/  MUFU.EX2 R13, R52 ;  /* 0x00000034000d7308 */ /* 0x000fe40000000800 */
[----:B---3--:R-:W-:Y:S01]  /*1630*/  FMUL R7, R7, R8 ;  /* 0x0000000807077220 */ /* 0x008fe20000400000 */
[----:B------:R-:W-:Y:S01]  /*1640*/  SHF.L.U32 R8, R15, 0x17, RZ ;  /* 0x000000170f087819 */ /* 0x000fe200000006ff */
[----:B------:R-:W-:Y:S01]  /*1650*/  FFMA R15, R10, 1.925963033500011079e-08, R9 ;  /* 0x32a570600a0f7823 */ /* 0x000fe20000000009 */
[----:B------:R-:W-:-:S03]  /*1660*/  FFMA.SAT R9, R54, R11, 0.5 ;  /* 0x3f00000036097423 */ /* 0x000fc6000000200b */
[----:B--2---:R-:W-:Y:S01]  /*1670*/  FMUL R8, R8, R17 ;  /* 0x0000001108087220 */ /* 0x004fe20000400000 */
[----:B------:R-:W-:Y:S01]  /*1680*/  FFMA.RM R17, R9, R12, 12582913 ;  /* 0x4b40000109117423 */ /* 0x000fe2000000400c */
[----:B------:R-:W1:Y:S03]  /*1690*/  MUFU.EX2 R10, R21 ;  /* 0x00000015000a7308 */ /* 0x000e660000000800 */
[C---:B------:R-:W-:Y:S01]  /*16a0*/  FADD R9, R17.reuse, -12583039 ;  /* 0xcb40007f11097421 */ /* 0x040fe20000000000 */
[----:B------:R-:W-:-:S03]  /*16b0*/  SHF.L.U32 R17, R17, 0x17, RZ ;  /* 0x0000001711117819 */ /* 0x000fc600000006ff */
[C---:B------:R-:W-:Y:S01]  /*16c0*/  FFMA R9, R54.reuse, 1.4426950216293334961, -R9 ;  /* 0x3fb8aa3b36097823 */ /* 0x040fe20000000809 */
[----:B------:R-:W2:Y:S03]  /*16d0*/  MUFU.EX2 R15, R15 ;  /* 0x0000000f000f7308 */ /* 0x000ea60000000800 */
[----:B------:R-:W-:Y:S01]  /*16e0*/  FFMA R54, R54, 1.925963033500011079e-08, R9 ;  /* 0x32a5706036367823 */ /* 0x000fe20000000009 */
[----:B------:R-:W-:Y:S01]  /*16f0*/  SHF.L.U32 R9, R19, 0x17, RZ ;  /* 0x0000001713097819 */ /* 0x000fe200000006ff */
[----:B------:R-:W-:-:S04]  /*1700*/  FADD R19, R23, -12583039 ;  /* 0xcb40007f17137421 */ /* 0x000fc80000000000 */
[----:B-1----:R-:W-:Y:S01]  /*1710*/  FMUL R9, R9, R10 ;  /* 0x0000000a09097220 */ /* 0x002fe20000400000 */
[----:B------:R-:W-:Y:S01]  /*1720*/  SHF.L.U32 R10, R16, 0x17, RZ ;  /* 0x00000017100a7819 */ /* 0x000fe200000006ff */
[----:B------:R-:W-:Y:S01]  /*1730*/  FFMA R19, R38, 1.4426950216293334961, -R19 ;  /* 0x3fb8aa3b26137823 */ /* 0x000fe20000000813 */
[----:B------:R-:W-:Y:S01]  /*1740*/  SHF.L.U32 R16, R18, 0x17, RZ ;  /* 0x0000001712107819 */ /* 0x000fe200000006ff */
[----:B------:R-:W1:Y:S01]  /*1750*/  MUFU.EX2 R54, R54 ;  /* 0x0000003600367308 */ /* 0x000e620000000800 */
[----:B------:R-:W-:Y:S01]  /*1760*/  SHF.L.U32 R18, R23, 0x17, RZ ;  /* 0x0000001717127819 */ /* 0x000fe200000006ff */
[----:B------:R-:W-:Y:S01]  /*1770*/  FMUL R10, R10, R13 ;  /* 0x0000000d0a0a7220 */ /* 0x000fe20000400000 */
[----:B------:R-:W-:Y:S01]  /*1780*/  FFMA.SAT R13, R56, R11, 0.5 ;  /* 0x3f000000380d7423 */ /* 0x000fe2000000200b */
[----:B------:R-:W-:Y:S01]  /*1790*/  FFMA R19, R38, 1.925963033500011079e-08, R19 ;  /* 0x32a5706026137823 */ /* 0x000fe20000000013 */
[----:B--2---:R-:W-:Y:S01]  /*17a0*/  FMUL R16, R16, R15 ;  /* 0x0000000f10107220 */ /* 0x004fe20000400000 */
[----:B------:R-:W-:Y:S01]  /*17b0*/  FFMA.SAT R15, R58, R11, 0.5 ;  /* 0x3f0000003a0f7423 */ /* 0x000fe2000000200b */
[----:B------:R-:W-:Y:S01]  /*17c0*/  FFMA.RM R13, R13, R12, 12582913 ;  /* 0x4b4000010d0d7423 */ /* 0x000fe2000000400c */
[----:B------:R-:W-:-:S02]  /*17d0*/  FADD R23, R31, -12583039 ;  /* 0xcb40007f1f177421 */ /* 0x000fc40000000000 */
[----:B------:R-:W2:Y:S01]  /*17e0*/  MUFU.EX2 R19, R19 ;  /* 0x0000001300137308 */ /* 0x000ea20000000800 */
[C---:B------:R-:W-:Y:S01]  /*17f0*/  FADD R21, R13.reuse, -12583039 ;  /* 0xcb40007f0d157421 */ /* 0x040fe20000000000 */
[----:B------:R-:W-:Y:S01]  /*1800*/  SHF.L.U32 R13, R13, 0x17, RZ ;  /* 0x000000170d0d7819 */ /* 0x000fe200000006ff */
[----:B------:R-:W-:Y:S01]  /*1810*/  FFMA.RM R15, R15, R12, 12582913 ;  /* 0x4b4000010f0f7423 */ /* 0x000fe2000000400c */
[----:B------:R-:W-:Y:S01]  /*1820*/  FFMA R23, R46, 1.4426950216293334961, -R23 ;  /* 0x3fb8aa3b2e177823 */ /* 0x000fe20000000817 */
[C---:B------:R-:W-:Y:S02]  /*1830*/  FFMA R21, R56.reuse, 1.4426950216293334961, -R21 ;  /* 0x3fb8aa3b38157823 */ /* 0x040fe40000000815 */
[C---:B------:R-:W-:Y:S01]  /*1840*/  FADD R29, R15.reuse, -12583039 ;  /* 0xcb40007f0f1d7421 */ /* 0x040fe20000000000 */
[----:B------:R-:W-:Y:S01]  /*1850*/  SHF.L.U32 R15, R15, 0x17, RZ ;  /* 0x000000170f0f7819 */ /* 0x000fe200000006ff */
[----:B------:R-:W-:Y:S01]  /*1860*/  FFMA R21, R56, 1.925963033500011079e-08, R21 ;  /* 0x32a5706038157823 */ /* 0x000fe20000000015 */
[----:B------:R-:W-:Y:S01]  /*1870*/  FFMA R23, R46, 1.925963033500011079e-08, R23 ;  /* 0x32a570602e177823 */ /* 0x000fe20000000017 */
[C---:B------:R-:W-:Y:S01]  /*1880*/  FFMA R29, R58.reuse, 1.4426950216293334961, -R29 ;  /* 0x3fb8aa3b3a1d7823 */ /* 0x040fe2000000081d */
[----:B-1----:R-:W-:Y:S01]  /*1890*/  FMUL R17, R17, R54 ;  /* 0x0000003611117220 */ /* 0x002fe20000400000 */
[----:B------:R-:W1:Y:S02]  /*18a0*/  MUFU.EX2 R20, R21 ;  /* 0x0000001500147308 */ /* 0x000e640000000800 */
[----:B------:R-:W-:Y:S01]  /*18b0*/  FFMA R29, R58, 1.925963033500011079e-08, R29 ;  /* 0x32a570603a1d7823 */ /* 0x000fe2000000001d */
[----:B--2---:R-:W-:-:S05]  /*18c0*/  FMUL R18, R18, R19 ;  /* 0x0000001312127220 */ /* 0x004fca0000400000 */
[----:B------:R2:W3:Y:S08]  /*18d0*/  MUFU.EX2 R24, R29 ;  /* 0x0000001d00187308 */ /* 0x0004f00000000800 */
[----:B------:R-:W4:Y:S01]  /*18e0*/  MUFU.EX2 R23, R23 ;  /* 0x0000001700177308 */ /* 0x000f220000000800 */
[----:B-1----:R-:W-:Y:S01]  /*18f0*/  FMUL R19, R13, R20 ;  /* 0x000000140d137220 */ /* 0x002fe20000400000 */
[-C--:B------:R-:W-:Y:S01]  /*1900*/  FFMA.SAT R13, R60, R11.reuse, 0.5 ;  /* 0x3f0000003c0d7423 */ /* 0x080fe2000000200b */
[----:B------:R-:W-:Y:S01]  /*1910*/  SHF.L.U32 R20, R25, 0x17, RZ ;  /* 0x0000001719147819 */ /* 0x000fe200000006ff */
[----:B--2---:R-:W-:-:S02]  /*1920*/  FFMA.SAT R29, R62, R11, 0.5 ;  /* 0x3f0000003e1d7423 */ /* 0x004fc4000000200b */
[-C--:B------:R-:W-:Y:S02]  /*1930*/  FFMA.RM R13, R13, R12.reuse, 12582913 ;  /* 0x4b4000010d0d7423 */ /* 0x080fe4000000400c */
[----:B------:R-:W-:Y:S01]  /*1940*/  FMUL R20, R20, R27 ;  /* 0x0000001b14147220 */ /* 0x000fe20000400000 */
[----:B------:R-:W-:Y:S01]  /*1950*/  FFMA.RM R29, R29, R12, 12582913 ;  /* 0x4b4000011d1d7423 */ /* 0x000fe2000000400c */
        /* <DEDUP_REMOVED lines=10> */
[----:B---3--:R-:W-:Y:S01]  /*1a00*/  FMUL R21, R15, R24 ;  /* 0x000000180f157220 */ /* 0x008fe20000400000 */
[----:B------:R-:W-:Y:S01]  /*1a10*/  FFMA.SAT R15, R22, R11, 0.5 ;  /* 0x3f000000160f7423 */ /* 0x000fe2000000200b */
[----:B------:R-:W-:-:S03]  /*1a20*/  SHF.L.U32 R24, R25, 0x17, RZ ;  /* 0x0000001719187819 */ /* 0x000fc600000006ff */
[----:B------:R-:W-:-:S04]  /*1a30*/  FFMA.RM R15, R15, R12, 12582913 ;  /* 0x4b4000010f0f7423 */ /* 0x000fc8000000400c */
[C---:B------:R-:W-:Y:S01]  /*1a40*/  FADD R27, R15.reuse, -12583039 ;  /* 0xcb40007f0f1b7421 */ /* 0x040fe20000000000 */
[----:B------:R-:W-:-:S03]  /*1a50*/  SHF.L.U32 R15, R15, 0x17, RZ ;  /* 0x000000170f0f7819 */ /* 0x000fc600000006ff */
[----:B------:R-:W-:-:S04]  /*1a60*/  FFMA R27, R22, 1.4426950216293334961, -R27 ;  /* 0x3fb8aa3b161b7823 */ /* 0x000fc8000000081b */
[----:B------:R-:W-:Y:S01]  /*1a70*/  FFMA R27, R22, 1.925963033500011079e-08, R27 ;  /* 0x32a57060161b7823 */ /* 0x000fe2000000001b */
[----:B------:R-:W-:Y:S01]  /*1a80*/  SHF.L.U32 R22, R31, 0x17, RZ ;  /* 0x000000171f167819 */ /* 0x000fe200000006ff */
[----:B------:R-:W-:Y:S02]  /*1a90*/  FADD R31, R29, -12583039 ;  /* 0xcb40007f1d1f7421 */ /* 0x000fe40000000000 */
[----:B------:R2:W3:Y:S02]  /*1aa0*/  MUFU.EX2 R38, R27 ;  /* 0x0000001b00267308 */ /* 0x0004e40000000800 */
[----:B----4-:R-:W-:Y:S01]  /*1ab0*/  FMUL R22, R22, R23 ;  /* 0x0000001716167220 */ /* 0x010fe20000400000 */
[----:B-1----:R-:W-:Y:S01]  /*1ac0*/  FMUL R23, R13, R60 ;  /* 0x0000003c0d177220 */ /* 0x002fe20000400000 */
[----:B------:R-:W-:Y:S01]  /*1ad0*/  FFMA.SAT R13, R66, R11, 0.5 ;  /* 0x3f000000420d7423 */ /* 0x000fe2000000200b */
[----:B------:R-:W-:-:S03]  /*1ae0*/  FFMA R31, R62, 1.4426950216293334961, -R31 ;  /* 0x3fb8aa3b3e1f7823 */ /* 0x000fc6000000081f */
[----:B------:R-:W-:Y:S01]  /*1af0*/  FFMA.RM R33, R13, R12, 12582913 ;  /* 0x4b4000010d217423 */ /* 0x000fe2000000400c */
[----:B------:R-:W-:Y:S01]  /*1b00*/  FFMA R31, R62, 1.925963033500011079e-08, R31 ;  /* 0x32a570603e1f7823 */ /* 0x000fe2000000001f */
[----:B------:R-:W1:Y:S02]  /*1b10*/  MUFU.EX2 R13, R50 ;  /* 0x00000032000d7308 */ /* 0x000e640000000800 */
[C---:B------:R-:W-:Y:S01]  /*1b20*/  FADD R35, R33.reuse, -12583039 ;  /* 0xcb40007f21237421 */ /* 0x040fe20000000000 */
[----:B--2---:R-:W-:-:S03]  /*1b30*/  SHF.L.U32 R27, R33, 0x17, RZ ;  /* 0x00000017211b7819 */ /* 0x004fc600000006ff */
[C---:B------:R-:W-:Y:S01]  /*1b40*/  FFMA R35, R66.reuse, 1.4426950216293334961, -R35 ;  /* 0x3fb8aa3b42237823 */ /* 0x040fe20000000823 */
[----:B---3--:R-:W-:Y:S01]  /*1b50*/  FMUL R25, R15, R38 ;  /* 0x000000260f197220 */ /* 0x008fe20000400000 */
[----:B------:R-:W-:Y:S02]  /*1b60*/  MUFU.EX2 R31, R31 ;  /* 0x0000001f001f7308 */ /* 0x000fe40000000800 */
[----:B------:R-:W-:Y:S01]  /*1b70*/  FFMA R66, R66, 1.925963033500011079e-08, R35 ;  /* 0x32a5706042427823 */ /* 0x000fe20000000023 */
[----:B------:R-:W-:-:S04]  /*1b80*/  FFMA.SAT R35, R64, R11, 0.5 ;  /* 0x3f00000040237423 */ /* 0x000fc8000000200b */
[----:B------:R-:W-:Y:S01]  /*1b90*/  FFMA.RM R39, R35, R12, 12582913 ;  /* 0x4b40000123277423 */ /* 0x000fe2000000400c */
[----:B------:R-:W2:Y:S01]  /*1ba0*/  MUFU.EX2 R66, R66 ;  /* 0x0000004200427308 */ /* 0x000ea20000000800 */
[----:B-1----:R-:W-:Y:S02]  /*1bb0*/  FMUL R24, R24, R13 ;  /* 0x0000000d18187220 */ /* 0x002fe40000400000 */
[----:B------:R-:W-:-:S04]  /*1bc0*/  FADD R13, R39, -12583039 ;  /* 0xcb40007f270d7421 */ /* 0x000fc80000000000 */
[----:B------:R-:W-:-:S04]  /*1bd0*/  FFMA R13, R64, 1.4426950216293334961, -R13 ;  /* 0x3fb8aa3b400d7823 */ /* 0x000fc8000000080d */
[----:B------:R-:W-:Y:S01]  /*1be0*/  FFMA R64, R64, 1.925963033500011079e-08, R13 ;  /* 0x32a5706040407823 */ /* 0x000fe2000000000d */
[----:B------:R-:W-:-:S04]  /*1bf0*/  FFMA.SAT R13, R26, R11, 0.5 ;  /* 0x3f0000001a0d7423 */ /* 0x000fc8000000200b */
[----:B------:R-:W-:Y:S01]  /*1c00*/  FFMA.RM R13, R13, R12, 12582913 ;  /* 0x4b4000010d0d7423 */ /* 0x000fe2000000400c */
[----:B--2---:R-:W-:-:S03]  /*1c10*/  FMUL R27, R27, R66 ;  /* 0x000000421b1b7220 */ /* 0x004fc60000400000 */
[----:B------:R-:W-:-:S04]  /*1c20*/  FADD R15, R13, -12583039 ;  /* 0xcb40007f0d0f7421 */ /* 0x000fc80000000000 */
[----:B------:R-:W-:-:S04]  /*1c30*/  FFMA R15, R26, 1.4426950216293334961, -R15 ;  /* 0x3fb8aa3b1a0f7823 */ /* 0x000fc8000000080f */
[----:B------:R-:W-:Y:S01]  /*1c40*/  FFMA R35, R26, 1.925963033500011079e-08, R15 ;  /* 0x32a570601a237823 */ /* 0x000fe2000000000f */
[----:B------:R-:W-:Y:S01]  /*1c50*/  FFMA.SAT R15, R34, R11, 0.5 ;  /* 0x3f000000220f7423 */ /* 0x000fe2000000200b */
[----:B------:R-:W-:-:S03]  /*1c60*/  SHF.L.U32 R26, R29, 0x17, RZ ;  /* 0x000000171d1a7819 */ /* 0x000fc600000006ff */
[-C--:B------:R-:W-:Y:S02]  /*1c70*/  FFMA.RM R15, R15, R12.reuse, 12582913 ;  /* 0x4b4000010f0f7423 */ /* 0x080fe4000000400c */
[----:B------:R-:W-:Y:S01]  /*1c80*/  FMUL R26, R26, R31 ;  /* 0x0000001f1a1a7220 */ /* 0x000fe20000400000 */
[----:B------:R-:W-:Y:S01]  /*1c90*/  FFMA.SAT R31, R28, R11, 0.5 ;  /* 0x3f0000001c1f7423 */ /* 0x000fe2000000200b */
[C---:B------:R-:W-:Y:S01]  /*1ca0*/  FADD R29, R15.reuse, -12583039 ;  /* 0xcb40007f0f1d7421 */ /* 0x040fe20000000000 */
[----:B------:R-:W-:Y:S02]  /*1cb0*/  SHF.L.U32 R15, R15, 0x17, RZ ;  /* 0x000000170f0f7819 */ /* 0x000fe400000006ff */
[----:B------:R-:W-:Y:S01]  /*1cc0*/  FFMA.RM R31, R31, R12, 12582913 ;  /* 0x4b4000011f1f7423 */ /* 0x000fe2000000400c */
[----:B------:R-:W-:-:S03]  /*1cd0*/  FFMA R29, R34, 1.4426950216293334961, -R29 ;  /* 0x3fb8aa3b221d7823 */ /* 0x000fc6000000081d */
[C---:B------:R-:W-:Y:S01]  /*1ce0*/  FADD R33, R31.reuse, -12583039 ;  /* 0xcb40007f1f217421 */ /* 0x040fe20000000000 */
[----:B------:R-:W-:Y:S01]  /*1cf0*/  FFMA R34, R34, 1.925963033500011079e-08, R29 ;  /* 0x32a5706022227823 */ /* 0x000fe2000000001d */
[----:B------:R-:W-:Y:S01]  /*1d00*/  SHF.L.U32 R31, R31, 0x17, RZ ;  /* 0x000000171f1f7819 */ /* 0x000fe200000006ff */
[----:B------:R-:W1:Y:S01]  /*1d10*/  MUFU.EX2 R29, R64 ;  /* 0x00000040001d7308 */ /* 0x000e620000000800 */
[----:B------:R-:W-:-:S04]  /*1d20*/  FFMA R33, R28, 1.4426950216293334961, -R33 ;  /* 0x3fb8aa3b1c217823 */ /* 0x000fc80000000821 */
[----:B------:R-:W-:Y:S01]  /*1d30*/  FFMA R38, R28, 1.925963033500011079e-08, R33 ;  /* 0x32a570601c267823 */ /* 0x000fe20000000021 */
[----:B------:R-:W-:Y:S01]  /*1d40*/  FFMA.SAT R33, R30, R11, 0.5 ;  /* 0x3f0000001e217423 */ /* 0x000fe2000000200b */
[----:B------:R-:W-:Y:S01]  /*1d50*/  SHF.L.U32 R28, R39, 0x17, RZ ;  /* 0x00000017271c7819 */ /* 0x000fe200000006ff */
[----:B------:R-:W-:Y:S02]  /*1d60*/  MUFU.EX2 R34, R34 ;  /* 0x0000002200227308 */ /* 0x000fe40000000800 */
[----:B------:R-:W-:-:S06]  /*1d70*/  FFMA.RM R33, R33, R12, 12582913 ;  /* 0x4b40000121217423 */ /* 0x000fcc000000400c */
[----:B------:R-:W2:Y:S01]  /*1d80*/  MUFU.EX2 R38, R38 ;  /* 0x0000002600267308 */ /* 0x000ea20000000800 */
[----:B-1----:R-:W-:Y:S01]  /*1d90*/  FMUL R28, R28, R29 ;  /* 0x0000001d1c1c7220 */ /* 0x002fe20000400000 */
[----:B------:R-:W-:-:S04]  /*1da0*/  FADD R29, R33, -12583039 ;  /* 0xcb40007f211d7421 */ /* 0x000fc80000000000 */
[----:B------:R-:W-:-:S04]  /*1db0*/  FFMA R29, R30, 1.4426950216293334961, -R29 ;  /* 0x3fb8aa3b1e1d7823 */ /* 0x000fc8000000081d */
[----:B------:R-:W-:Y:S01]  /*1dc0*/  FFMA R39, R30, 1.925963033500011079e-08, R29 ;  /* 0x32a570601e277823 */ /* 0x000fe2000000001d */
[C---:B------:R-:W-:Y:S01]  /*1dd0*/  FFMA.SAT R29, R14.reuse, R11, 0.5 ;  /* 0x3f0000000e1d7423 */ /* 0x040fe2000000200b */
[----:B------:R-:W-:Y:S03]  /*1de0*/  MUFU.EX2 R30, R35 ;  /* 0x00000023001e7308 */ /* 0x000fe60000000800 */
[-C--:B------:R-:W-:Y:S01]  /*1df0*/  FFMA.RM R11, R29, R12.reuse, 12582913 ;  /* 0x4b4000011d0b7423 */ /* 0x080fe2000000400c */
[----:B------:R-:W-:Y:S01]  /*1e00*/  FFMA.RM R12, R45, R12, 12582913 ;  /* 0x4b4000012d0c7423 */ /* 0x000fe2000000400c */
[----:B--2---:R-:W-:Y:S02]  /*1e10*/  FMUL R31, R31, R38 ;  /* 0x000000261f1f7220 */ /* 0x004fe40000400000 */
[----:B------:R-:W-:Y:S01]  /*1e20*/  FADD R29, R11, -12583039 ;  /* 0xcb40007f0b1d7421 */ /* 0x000fe20000000000 */
[----:B------:R-:W1:Y:S03]  /*1e30*/  MUFU.EX2 R39, R39 ;  /* 0x0000002700277308 */ /* 0x000e660000000800 */
[----:B------:R-:W-:-:S04]  /*1e40*/  FFMA R29, R14, 1.4426950216293334961, -R29 ;  /* 0x3fb8aa3b0e1d7823 */ /* 0x000fc8000000081d */
[----:B------:R-:W-:Y:S01]  /*1e50*/  FFMA R40, R14, 1.925963033500011079e-08, R29 ;  /* 0x32a570600e287823 */ /* 0x000fe2000000001d */
[C---:B------:R-:W-:Y:S01]  /*1e60*/  FADD R29, R12.reuse, -12583039 ;  /* 0xcb40007f0c1d7421 */ /* 0x040fe20000000000 */
[----:B------:R-:W-:-:S03]  /*1e70*/  SHF.L.U32 R12, R12, 0x17, RZ ;  /* 0x000000170c0c7819 */ /* 0x000fc600000006ff */
[----:B------:R-:W-:-:S04]  /*1e80*/  FFMA R29, R32, 1.4426950216293334961, -R29 ;  /* 0x3fb8aa3b201d7823 */ /* 0x000fc8000000081d */
[----:B------:R-:W-:Y:S01]  /*1e90*/  FFMA R45, R32, 1.925963033500011079e-08, R29 ;  /* 0x32a57060202d7823 */ /* 0x000fe2000000001d */
[----:B------:R-:W-:Y:S01]  /*1ea0*/  FADD R29, RZ, R6 ;  /* 0x00000006ff1d7221 */ /* 0x000fe20000000000 */
[----:B------:R-:W-:-:S03]  /*1eb0*/  SHF.L.U32 R32, R33, 0x17, RZ ;  /* 0x0000001721207819 */ /* 0x000fc600000006ff */
[----:B------:R-:W-:Y:S01]  /*1ec0*/  FADD R29, R29, R0 ;  /* 0x000000001d1d7221 */ /* 0x000fe20000000000 */
[----:B------:R-:W2:Y:S01]  /*1ed0*/  MUFU.EX2 R45, R45 ;  /* 0x0000002d002d7308 */ /* 0x000ea20000000800 */
[----:B-1----:R-:W-:Y:S02]  /*1ee0*/  FMUL R32, R32, R39 ;  /* 0x0000002720207220 */ /* 0x002fe40000400000 */
        /* <DEDUP_REMOVED lines=19> */
[----:B------:R-:W-:Y:S01]  /*2020*/  FMUL R30, R15, R34 ;  /* 0x000000220f1e7220 */ /* 0x000fe20000400000 */
[----:B------:R-:W-:Y:S01]  /*2030*/  FADD R14, R13, R24 ;  /* 0x000000180d0e7221 */ /* 0x000fe20000000000 */
[----:B------:R-:W1:Y:S01]  /*2040*/  MUFU.EX2 R15, R40 ;  /* 0x00000028000f7308 */ /* 0x000e620000000800 */
[----:B------:R-:W-:Y:S02]  /*2050*/  SHF.L.U32 R34, R11, 0x17, RZ ;  /* 0x000000170b227819 */ /* 0x000fe400000006ff */
        /* <DEDUP_REMOVED lines=20> */
.L_x_29913:
        /* <DEDUP_REMOVED lines=11> */
[----:B01----:R-:W-:Y:S05]  /*2250*/  CALL.REL.NOINC `($__internal_483_$__cuda_sm3x_div_rn_noftz_f32_slowpath) ;  /* 0x0000003000cc7944 */ /* 0x003fea0003c00000 */
[----:B------:R-:W-:-:S07]  /*2260*/  MOV R14, R6 ;  /* 0x00000006000e7202 */ /* 0x000fce0000000f00 */
.L_x_29844:
[----:B------:R-:W-:Y:S05]  /*2270*/  BSYNC.RECONVERGENT B2 ;  /* 0x0000000000027941 */ /* 0x000fea0003800200 */
.L_x_29843:
        /* <DEDUP_REMOVED lines=11> */
[----:B01----:R-:W-:Y:S05]  /*2330*/  CALL.REL.NOINC `($__internal_483_$__cuda_sm3x_div_rn_noftz_f32_slowpath) ;  /* 0x0000003000947944 */ /* 0x003fea0003c00000 */
[----:B------:R-:W-:-:S07]  /*2340*/  MOV R15, R6 ;  /* 0x00000006000f7202 */ /* 0x000fce0000000f00 */
.L_x_29846:
[----:B------:R-:W-:Y:S05]  /*2350*/  BSYNC.RECONVERGENT B2 ;  /* 0x0000000000027941 */ /* 0x000fea0003800200 */
.L_x_29845:
        /* <DEDUP_REMOVED lines=13> */
.L_x_29848:
[----:B------:R-:W-:Y:S05]  /*2430*/  BSYNC.RECONVERGENT B2 ;  /* 0x0000000000027941 */ /* 0x000fea0003800200 */
.L_x_29847:
        /* <DEDUP_REMOVED lines=13> */
.L_x_29850:
[----:B------:R-:W-:Y:S05]  /*2510*/  BSYNC.RECONVERGENT B2 ;  /* 0x0000000000027941 */ /* 0x000fea0003800200 */
.L_x_29849:
        /* <DEDUP_REMOVED lines=13> */
.L_x_29852:
[----:B------:R-:W-:Y:S05]  /*25f0*/  BSYNC.RECONVERGENT B2 ;  /* 0x0000000000027941 */ /* 0x000fea0003800200 */
.L_x_29851:
        /* <DEDUP_REMOVED lines=13> */
.L_x_29854:
[----:B------:R-:W-:Y:S05]  /*26d0*/  BSYNC.RECONVERGENT B2 ;  /* 0x0000000000027941 */ /* 0x000fea0003800200 */
.L_x_29853:
        /* <DEDUP_REMOVED lines=13> */
.L_x_29856:
[----:B------:R-:W-:Y:S05]  /*27b0*/  BSYNC.RECONVERGENT B2 ;  /* 0x0000000000027941 */ /* 0x000fea0003800200 */
.L_x_29855:
        /* <DEDUP_REMOVED lines=13> */
.L_x_29858:
[----:B------:R-:W-:Y:S05]  /*2890*/  BSYNC.RECONVERGENT B2 ;  /* 0x0000000000027941 */ /* 0x000fea0003800200 */
.L_x_29857:
        /* <DEDUP_REMOVED lines=13> */
.L_x_29860:
[----:B------:R-:W-:Y:S05]  /*2970*/  BSYNC.RECONVERGENT B2 ;  /* 0x0000000000027941 */ /* 0x000fea0003800200 */
.L_x_29859:
        /* <DEDUP_REMOVED lines=13> */
.L_x_29862:
[----:B------:R-:W-:Y:S05]  /*2a50*/  BSYNC.RECONVERGENT B2 ;  /* 0x0000000000027941 */ /* 0x000fea0003800200 */
.L_x_29861:
        /* <DEDUP_REMOVED lines=13> */
.L_x_29864:
[----:B------:R-:W-:Y:S05]  /*2b30*/  BSYNC.RECONVERGENT B2 ;  /* 0x0000000000027941 */ /* 0x000fea0003800200 */
.L_x_29863:
        /* <DEDUP_REMOVED lines=13> */
.L_x_29866:
[----:B------:R-:W-:Y:S05]  /*2c10*/  BSYNC.RECONVERGENT B2 ;  /* 0x0000000000027941 */ /* 0x000fea0003800200 */
.L_x_29865:
        /* <DEDUP_REMOVED lines=13> */
.L_x_29868:
[----:B------:R-:W-:Y:S05]  /*2cf0*/  BSYNC.RECONVERGENT B2 ;  /* 0x0000000000027941 */ /* 0x000fea0003800200 */
.L_x_29867:
        /* <DEDUP_REMOVED lines=13> */
.L_x_29870:
[----:B------:R-:W-:Y:S05]  /*2dd0*/  BSYNC.RECONVERGENT B2 ;  /* 0x0000000000027941 */ /* 0x000fea0003800200 */
.L_x_29869:
        /* <DEDUP_REMOVED lines=13> */
.L_x_29872:
[----:B------:R-:W-:Y:S05]  /*2eb0*/  BSYNC.RECONVERGENT B2 ;  /* 0x0000000000027941 */ /* 0x000fea0003800200 */
.L_x_29871:
        /* <DEDUP_REMOVED lines=13> */
.L_x_29874:
[----:B------:R-:W-:Y:S05]  /*2f90*/  BSYNC.RECONVERGENT B2 ;  /* 0x0000000000027941 */ /* 0x000fea0003800200 */
.L_x_29873:
        /* <DEDUP_REMOVED lines=13> */
.L_x_29876:
[----:B------:R-:W-:Y:S05]  /*3070*/  BSYNC.RECONVERGENT B2 ;  /* 0x0000000000027941 */ /* 0x000fea0003800200 */
.L_x_29875:
        /* <DEDUP_REMOVED lines=13> */
.L_x_29878:
[----:B------:R-:W-:Y:S05]  /*3150*/  BSYNC.RECONVERGENT B2 ;  /* 0x0000000000027941 */ /* 0x000fea0003800200 */
.L_x_29877:
        /* <DEDUP_REMOVED lines=13> */
.L_x_29880:
[----:B------:R-:W-:Y:S05]  /*3230*/  BSYNC.RECONVERGENT B2 ;  /* 0x0000000000027941 */ /* 0x000fea0003800200 */
.L_x_29879:
        /* <DEDUP_REMOVED lines=13> */
.L_x_29882:
[----:B------:R-:W-:Y:S05]  /*3310*/  BSYNC.RECONVERGENT B2 ;  /* 0x0000000000027941 */ /* 0x000fea0003800200 */
.L_x_29881:
        /* <DEDUP_REMOVED lines=13> */
.L_x_29884:
[----:B------:R-:W-:Y:S05]  /*33f0*/  BSYNC.RECONVERGENT B2 ;  /* 0x0000000000027941 */ /* 0x000fea0003800200 */
.L_x_29883:
        /* <DEDUP_REMOVED lines=13> */
.L_x_29886:
[----:B------:R-:W-:Y:S05]  /*34d0*/  BSYNC.RECONVERGENT B2 ;  /* 0x0000000000027941 */ /* 0x000fea0003800200 */
.L_x_29885:
        /* <DEDUP_REMOVED lines=13> */
.L_x_29888:
[----:B------:R-:W-:Y:S05]  /*35b0*/  BSYNC.RECONVERGENT B2 ;  /* 0x0000000000027941 */ /* 0x000fea0003800200 */
.L_x_29887:
        /* <DEDUP_REMOVED lines=13> */
.L_x_29890:
[----:B------:R-:W-:Y:S05]  /*3690*/  BSYNC.RECONVERGENT B2 ;  /* 0x0000000000027941 */ /* 0x000fea0003800200 */
.L_x_29889:
        /* <DEDUP_REMOVED lines=13> */
.L_x_29892:
[----:B------:R-:W-:Y:S05]  /*3770*/  BSYNC.RECONVERGENT B2 ;  /* 0x0000000000027941 */ /* 0x000fea0003800200 */
.L_x_29891:
        /* <DEDUP_REMOVED lines=13> */
.L_x_29894:
[----:B------:R-:W-:Y:S05]  /*3850*/  BSYNC.RECONVERGENT B2 ;  /* 0x0000000000027941 */ /* 0x000fea0003800200 */
.L_x_29893:
        /* <DEDUP_REMOVED lines=13> */
.L_x_29896:
[----:B------:R-:W-:Y:S05]  /*3930*/  BSYNC.RECONVERGENT B2 ;  /* 0x0000000000027941 */ /* 0x000fea0003800200 */
.L_x_29895:
        /* <DEDUP_REMOVED lines=13> */
.L_x_29898:
[----:B------:R-:W-:Y:S05]  /*3a10*/  BSYNC.RECONVERGENT B2 ;  /* 0x0000000000027941 */ /* 0x000fea0003800200 */
.L_x_29897:
        /* <DEDUP_REMOVED lines=13> */
.L_x_29900:
[----:B------:R-:W-:Y:S05]  /*3af0*/  BSYNC.RECONVERGENT B2 ;  /* 0x0000000000027941 */ /* 0x000fea0003800200 */
.L_x_29899:
[----:B------:R-:W-:Y:S02]  /*3b00*/  HFMA2 R45, -RZ, RZ, 0, 0 ;  /* 0x00000000ff2d7431 */ /* 0x000fe400000001ff */
        /* <DEDUP_REMOVED lines=67> */
.L_x_29842:
[----:B------:R-:W-:Y:S01]  /*3f40*/  HFMA2 R11, -RZ, RZ, 0, 1.847743988037109375e-06 ;  /* 0x0000001fff0b7431 */ /* 0x000fe200000001ff */
[----:B------:R-:W-:Y:S01]  /*3f50*/  BSSY B0, `(.L_x_29902) ;  /* 0x0000006000007945 */ /* 0x000fe20003800000 */
[----:B------:R-:W-:Y:S02]  /*3f60*/  MOV R12, 0x10 ;  /* 0x00000010000c7802 */ /* 0x000fe40000000f00 */
[----:B------:R-:W-:-:S07]  /*3f70*/  MOV R15, 0xffffffff ;  /* 0xffffffff000f7802 */ /* 0x000fce0000000f00 */
[----:B0-----:R-:W-:Y:S05]  /*3f80*/  WARPSYNC.COLLECTIVE R15, `(.L_x_29903) ;  /* 0x000000000f087348 */ /* 0x001fea0003c00000 */
[----:B------:R1:W2:Y:S02]  /*3f90*/  SHFL.BFLY P6, R14, R13, R12, R11 ;  /* 0x0c00000c0d0e7389 */ /* 0x0002a400000c000b */
[----:B012---:R-:W-:Y:S05]  /*3fa0*/  ENDCOLLECTIVE ;  /* 0x000000000000791b */ /* 0x007fea0003800000 */
.L_x_29903:
[----:B------:R-:W-:Y:S05]  /*3fb0*/  BSYNC B0 ;  /* 0x0000000000007941 */ /* 0x000fea0003800000 */
.L_x_29902:
[----:B------:R-:W-:Y:S01]  /*3fc0*/  HFMA2 R12, -RZ, RZ, 0, 4.76837158203125e-07 ;  /* 0x00000008ff0c7431 */ /* 0x000fe200000001ff */
        /* <DEDUP_REMOVED lines=8> */
.L_x_29904:
[----:B------:R-:W-:Y:S01]  /*4050*/  HFMA2 R12, -RZ, RZ, 0, 2.384185791015625e-07 ;  /* 0x00000004ff0c7431 */ /* 0x000fe200000001ff */
[----:B------:R-:W-:-:S04]  /*4060*/  FMNMX R0, R13, R14, !PT ;  /* 0x0000000e0d007209 */ /* 0x000fc80007800000 */
[----:B------:R-:W-:-:S07]  /*4070*/  MOV R13, R0 ;  /* 0x00000000000d7202 */ /* 0x000fce0000000f00 */
[----:B------:R-:W-:Y:S05]  /*4080*/  WARPSYNC.COLLECTIVE R15, `(.L_x_29905) ;  /* 0x000000000f087348 */ /* 0x000fea0003c00000 */
[----:B------:R0:W1:Y:S02]  /*4090*/  SHFL.BFLY P6, R14, R13, R12, R11 ;  /* 0x0c00000c0d0e7389 */ /* 0x00006400000c000b */
[----:B01----:R-:W-:Y:S05]  /*40a0*/  ENDCOLLECTIVE ;  /* 0x000000000000791b */ /* 0x003fea0003800000 */
.L_x_29905:
[----:B------:R-:W-:Y:S01]  /*40b0*/  HFMA2 R12, -RZ, RZ, 0, 1.1920928955078125e-07 ;  /* 0x00000002ff0c7431 */ /* 0x000fe200000001ff */
[----:B------:R-:W-:-:S04]  /*40c0*/  FMNMX R2, R0, R14, !PT ;  /* 0x0000000e00027209 */ /* 0x000fc80007800000 */
[----:B------:R-:W-:-:S07]  /*40d0*/  MOV R13, R2 ;  /* 0x00000002000d7202 */ /* 0x000fce0000000f00 */
[----:B------:R-:W-:Y:S05]  /*40e0*/  WARPSYNC.COLLECTIVE R15, `(.L_x_29906) ;  /* 0x000000000f087348 */ /* 0x000fea0003c00000 */
[----:B------:R0:W1:Y:S02]  /*40f0*/  SHFL.BFLY P6, R14, R13, R12, R11 ;  /* 0x0c00000c0d0e7389 */ /* 0x00006400000c000b */
[----:B01----:R-:W-:Y:S05]  /*4100*/  ENDCOLLECTIVE ;  /* 0x000000000000791b */ /* 0x003fea0003800000 */
.L_x_29906:
[----:B------:R-:W-:Y:S01]  /*4110*/  HFMA2 R12, -RZ, RZ, 0, 5.9604644775390625e-08 ;  /* 0x00000001ff0c7431 */ /* 0x000fe200000001ff */
[----:B------:R-:W-:-:S04]  /*4120*/  FMNMX R3, R2, R14, !PT ;  /* 0x0000000e02037209 */ /* 0x000fc80007800000 */
[----:B------:R-:W-:-:S07]  /*4130*/  MOV R13, R3 ;  /* 0x00000003000d7202 */ /* 0x000fce0000000f00 */
[----:B------:R-:W-:Y:S05]  /*4140*/  WARPSYNC.COLLECTIVE R15, `(.L_x_29907) ;  /* 0x000000000f087348 */ /* 0x000fea0003c00000 */
[----:B------:R0:W1:Y:S02]  /*4150*/  SHFL.BFLY P6, R14, R13, R12, R11 ;  /* 0x0c00000c0d0e7389 */ /* 0x00006400000c000b */
[----:B01----:R-:W-:Y:S05]  /*4160*/  ENDCOLLECTIVE ;  /* 0x000000000000791b */ /* 0x003fea0003800000 */
.L_x_29907:
        /* <DEDUP_REMOVED lines=35> */
[-C--:B------:R-:W-:Y:S02]  /*43a0*/  FFMA.RM R25, R25, R50.reuse, 12582913 ;  /* 0x4b40000119197423 */ /* 0x080fe40000004032 */
[C---:B------:R-:W-:Y:S01]  /*43b0*/  FADD R17, R9.reuse, -12583039 ;  /* 0xcb40007f09117421 */ /* 0x040fe20000000000 */
[----:B------:R-:W-:Y:S01]  /*43c0*/  SHF.L.U32 R6, R9, 0x17, RZ ;  /* 0x0000001709067819 */ /* 0x000fe200000006ff */
[----:B------:R-:W-:Y:S02]  /*43d0*/  FFMA.SAT R9, R10, R49, 0.5 ;  /* 0x3f0000000a097423 */ /* 0x000fe40000002031 */
[----:B------:R-:W-:Y:S02]  /*43e0*/  FFMA R17, R0, 1.4426950216293334961, -R17 ;  /* 0x3fb8aa3b00117823 */ /* 0x000fe40000000811 */
[----:B------:R-:W-:-:S02]  /*43f0*/  FFMA.RM R9, R9, R50, 12582913 ;  /* 0x4b40000109097423 */ /* 0x000fc40000004032 */
[----:B------:R-:W-:Y:S02]  /*4400*/  FFMA R17, R0, 1.925963033500011079e-08, R17 ;  /* 0x32a5706000117823 */ /* 0x000fe40000000011 */
        /* <DEDUP_REMOVED lines=81> */
[----:B------:R-:W-:Y:S01]  /*4920*/  FFMA R18, R33, 1.4426950216293334961, -R18 ;  /* 0x3fb8aa3b21127823 */ /* 0x000fe20000000812 */
[----:B------:R-:W1:Y:S01]  /*4930*/  MUFU.EX2 R21, R21 ;  /* 0x0000001500157308 */ /* 0x000e620000000800 */
[----:B0-----:R-:W-:Y:S01]  /*4940*/  FMUL R10, R10, R19 ;  /* 0x000000130a0a7220 */ /* 0x001fe20000400000 */
[----:B------:R-:W-:Y:S01]  /*4950*/  FFMA.SAT R19, R31, R49, 0.5 ;  /* 0x3f0000001f137423 */ /* 0x000fe20000002031 */
[----:B------:R-:W-:-:S03]  /*4960*/  FFMA R33, R33, 1.925963033500011079e-08, R18 ;  /* 0x32a5706021217823 */ /* 0x000fc60000000012 */
        /* <DEDUP_REMOVED lines=169> */
.L_x_29908:
[----:B------:R-:W-:Y:S02]  /*5400*/  HFMA2 R12, -RZ, RZ, 0, 4.76837158203125e-07 ;  /* 0x00000008ff0c7431 */ /* 0x000fe400000001ff */
[----:B------:R-:W-:-:S05]  /*5410*/  FADD R35, R13, R14 ;  /* 0x0000000e0d237221 */ /* 0x000fca0000000000 */
[----:B------:R-:W-:-:S07]  /*5420*/  MOV R13, R35 ;  /* 0x00000023000d7202 */ /* 0x000fce0000000f00 */
[----:B------:R-:W-:Y:S05]  /*5430*/  WARPSYNC.COLLECTIVE R15, `(.L_x_29909) ;  /* 0x000000000f087348 */ /* 0x000fea0003c00000 */
[----:B------:R0:W1:Y:S02]  /*5440*/  SHFL.BFLY P6, R14, R13, R12, R11 ;  /* 0x0c00000c0d0e7389 */ /* 0x00006400000c000b */
[----:B01----:R-:W-:Y:S05]  /*5450*/  ENDCOLLECTIVE ;  /* 0x000000000000791b */ /* 0x003fea0003800000 */
.L_x_29909:
[----:B------:R-:W-:Y:S02]  /*5460*/  HFMA2 R12, -RZ, RZ, 0, 2.384185791015625e-07 ;  /* 0x00000004ff0c7431 */ /* 0x000fe400000001ff */
[----:B------:R-:W-:-:S05]  /*5470*/  FADD R38, R35, R14 ;  /* 0x0000000e23267221 */ /* 0x000fca0000000000 */
[----:B------:R-:W-:-:S07]  /*5480*/  MOV R13, R38 ;  /* 0x00000026000d7202 */ /* 0x000fce0000000f00 */
[----:B------:R-:W-:Y:S05]  /*5490*/  WARPSYNC.COLLECTIVE R15, `(.L_x_29910) ;  /* 0x000000000f087348 */ /* 0x000fea0003c00000 */
[----:B------:R0:W1:Y:S02]  /*54a0*/  SHFL.BFLY P6, R14, R13, R12, R11 ;  /* 0x0c00000c0d0e7389 */ /* 0x00006400000c000b */
[----:B01----:R-:W-:Y:S05]  /*54b0*/  ENDCOLLECTIVE ;  /* 0x000000000000791b */ /* 0x003fea0003800000 */
.L_x_29910:
[----:B------:R-:W-:Y:S02]  /*54c0*/  HFMA2 R12, -RZ, RZ, 0, 1.1920928955078125e-07 ;  /* 0x00000002ff0c7431 */ /* 0x000fe400000001ff */
[----:B------:R-:W-:-:S05]  /*54d0*/  FADD R39, R38, R14 ;  /* 0x0000000e26277221 */ /* 0x000fca0000000000 */
[----:B------:R-:W-:-:S07]  /*54e0*/  MOV R13, R39 ;  /* 0x00000027000d7202 */ /* 0x000fce0000000f00 */
[----:B------:R-:W-:Y:S05]  /*54f0*/  WARPSYNC.COLLECTIVE R15, `(.L_x_29911) ;  /* 0x000000000f087348 */ /* 0x000fea0003c00000 */
[----:B------:R0:W1:Y:S02]  /*5500*/  SHFL.BFLY P6, R14, R13, R12, R11 ;  /* 0x0c00000c0d0e7389 */ /* 0x00006400000c000b */
[----:B01----:R-:W-:Y:S05]  /*5510*/  ENDCOLLECTIVE ;  /* 0x000000000000791b */ /* 0x003fea0003800000 */
.L_x_29911:
[----:B------:R-:W-:Y:S02]  /*5520*/  HFMA2 R12, -RZ, RZ, 0, 5.9604644775390625e-08 ;  /* 0x00000001ff0c7431 */ /* 0x000fe400000001ff */
[----:B------:R-:W-:-:S05]  /*5530*/  FADD R40, R39, R14 ;  /* 0x0000000e27287221 */ /* 0x000fca0000000000 */
[----:B------:R-:W-:-:S07]  /*5540*/  MOV R13, R40 ;  /* 0x00000028000d7202 */ /* 0x000fce0000000f00 */
[----:B------:R-:W-:Y:S05]  /*5550*/  WARPSYNC.COLLECTIVE R15, `(.L_x_29912) ;  /* 0x000000000f087348 */ /* 0x000fea0003c00000 */
[----:B------:R0:W1:Y:S02]  /*5560*/  SHFL.BFLY P6, R14, R13, R12, R11 ;  /* 0x0c00000c0d0e7389 */ /* 0x00006400000c000b */
[----:B01----:R-:W-:Y:S05]  /*5570*/  ENDCOLLECTIVE ;  /* 0x000000000000791b */ /* 0x003fea0003800000 */
.L_x_29912:
[----:B------:R-:W-:Y:S05]  /*5580*/  BRA `(.L_x_29913) ;  /* 0xffffffcc00047947 */ /* 0x000fea000383ffff */
        .weak           $__internal_483_$__cuda_sm3x_div_rn_noftz_f32_slowpath
        .type           $__internal_483_$__cuda_sm3x_div_rn_noftz_f32_slowpath,@function
        .size           $__internal_483_$__cuda_sm3x_div_rn_noftz_f32_slowpath,(.L_x_37860 - $__internal_483_$__cuda_sm3x_div_rn_noftz_f32_slowpath)
$__internal_483_$__cuda_sm3x_div_rn_noftz_f32_slowpath:
        /* <DEDUP_REMOVED lines=35> */
.L_x_29915:
        /* <DEDUP_REMOVED lines=51> */
.L_x_29922:
[----:B------:R-:W-:-:S04]  /*5af0*/  LOP3.LUT R6, R6, 0x80000000, RZ, 0xc0, !PT ;  /* 0x8000000006067812 */ /* 0x000fc800078ec0ff */
[----:B------:R-:W-:Y:S01]  /*5b00*/  LOP3.LUT R6, R6, 0x7f800000, RZ, 0xfc, !PT ;  /* 0x7f80000006067812 */ /* 0x000fe200078efcff */
[----:B------:R-:W-:Y:S06]  /*5b10*/  BRA `(.L_x_29923) ;  /* 0x0000000000047947 */ /* 0x000fec0003800000 */
.L_x_29921:
[----:B------:R-:W-:-:S07]  /*5b20*/  LEA R6, R48, R6, 0x17 ;  /* 0x0000000630067211 */ /* 0x000fce00078eb8ff */
.L_x_29923:
[----:B------:R-:W-:Y:S05]  /*5b30*/  BSYNC.RECONVERGENT B1 ;  /* 0x0000000000017941 */ /* 0x000fea0003800200 */
.L_x_29920:
[----:B------:R-:W-:Y:S05]  /*5b40*/  BRA `(.L_x_29924) ;  /* 0x0000000000207947 */ /* 0x000fea0003800000 */
.L_x_29919:
[----:B------:R-:W-:-:S04]  /*5b50*/  LOP3.LUT R6, R39, 0x80000000, R6, 0x48, !PT ;  /* 0x8000000027067812 */ /* 0x000fc800078e4806 */
[----:B------:R-:W-:Y:S01]  /*5b60*/  LOP3.LUT R6, R6, 0x7f800000, RZ, 0xfc, !PT ;  /* 0x7f80000006067812 */ /* 0x000fe200078efcff */
[----:B------:R-:W-:Y:S06]  /*5b70*/  BRA `(.L_x_29924) ;  /* 0x0000000000147947 */ /* 0x000fec0003800000 */
.L_x_29918:
[----:B------:R-:W-:Y:S01]  /*5b80*/  LOP3.LUT R6, R39, 0x80000000, R6, 0x48, !PT ;  /* 0x8000000027067812 */ /* 0x000fe200078e4806 */
[----:B------:R-:W-:Y:S06]  /*5b90*/  BRA `(.L_x_29924) ;  /* 0x00000000000c7947 */ /* 0x000fec0003800000 */
.L_x_29917:
[----:B------:R-:W0:Y:S01]  /*5ba0*/  MUFU.RSQ R6, -QNAN ;  /* 0xffc0000000067908 */ /* 0x000e220000001400 */
[----:B------:R-:W-:Y:S05]  /*5bb0*/  BRA `(.L_x_29924) ;  /* 0x0000000000047947 */ /* 0x000fea0003800000 */
.L_x_29916:
[----:B------:R-:W-:-:S07]  /*5bc0*/  FADD.FTZ R6, R6, R11 ;  /* 0x0000000b06067221 */ /* 0x000fce0000010000 */
.L_x_29924:
[----:B------:R-:W-:Y:S05]  /*5bd0*/  BSYNC.RECONVERGENT B0 ;  /* 0x0000000000007941 */ /* 0x000fea0003800200 */
.L_x_29914:
[----:B------:R-:W-:-:S04]  /*5be0*/  HFMA2 R13, -RZ, RZ, 0, 0 ;  /* 0x00000000ff0d7431 */ /* 0x000fc800000001ff */
[----:B0-----:R-:W-:Y:S05]  /*5bf0*/  RET.REL.NODEC R12 `(_Z15SoftmaxWarpImplI24ElementwiseScaleMaskLoadIffbE11DirectStoreIffEfLi1ELi29ELi32ELi1ELb0EL9Algorithm0EEvT_T0_ll) ;  /* 0xffffffa40c007950 */ /* 0x001fea0003c3ffff */
.L_x_29925:
        /* <DEDUP_REMOVED lines=16> */
.L_x_37860:


//--------------------- .text._Z15SoftmaxWarpImplI24ElementwiseScaleMaskLoadIffbE11DirectStoreIffEfLi1ELi28ELi32ELi1ELb1EL9Algorithm0EEvT_T0_ll --------------------------
	.section	.text._Z15SoftmaxWarpImplI24ElementwiseScaleMaskLoadIffbE11DirectStoreIffEfLi1ELi28ELi32ELi1ELb1EL9Algorithm0EEvT_T0_ll,"ax",@progbits
	.align	128
        .global         _Z15SoftmaxWarpImplI24ElementwiseScaleMaskLoadIffbE11DirectStoreIffEfLi1ELi28ELi32ELi1ELb1EL9Algorithm0EEvT_T0_ll
        .type           _Z15SoftmaxWarpImplI24ElementwiseScaleMaskLoadIffbE11DirectStoreIffEfLi1ELi28ELi32ELi1ELb1EL9Algorithm0EEvT_T0_ll,@function
        .size           _Z15SoftmaxWarpImplI24ElementwiseScaleMaskLoadIffbE11DirectStoreIffEfLi1ELi28ELi32ELi1ELb1EL9Algorithm0EEvT_T0_ll,(.L_x_37861 - _Z15SoftmaxWarpImplI24ElementwiseScaleMaskLoadIffbE11DirectStoreIffEfLi1ELi28ELi32ELi1ELb1EL9Algorithm0EEvT_T0_ll)
        .other          _Z15SoftmaxWarpImplI24ElementwiseScaleMaskLoadIffbE11DirectStoreIffEfLi1ELi28ELi32ELi1ELb1EL9Algorithm0EEvT_T0_ll,@"STO_CUDA_ENTRY STV_DEFAULT"
_Z15SoftmaxWarpImplI24ElementwiseScaleMaskLoadIffbE11DirectStoreIffEfLi1ELi28ELi32ELi1ELb1EL9Algorithm0EEvT_T0_ll:
.text._Z15SoftmaxWarpImplI24ElementwiseScaleMaskLoadIffbE11DirectStoreIffEfLi1ELi28ELi32ELi1ELb1EL9Algorithm0EEvT_T0_ll:
        /* <DEDUP_REMOVED lines=26> */
.L_x_29926:
        /* <DEDUP_REMOVED lines=35> */
.L_x_29985:
[----:B------:R-:W-:Y:S01]  /*03d0*/  ISETP.GE.U32.AND P0, PT, R40, UR44, PT ;  /* 0x0000002c28007c0c */ /* 0x000fe2000bf06070 */
[----:B-1----:R-:W-:Y:S01]  /*03e0*/  HFMA2 R3, -RZ, RZ, 0, 0 ;  /* 0x00000000ff037431 */ /* 0x002fe200000001ff */
[----:B------:R-:W-:Y:S01]  /*03f0*/  MOV R2, R40 ;  /* 0x0000002800027202 */ /* 0x000fe20000000f00 */
[----:B------:R-:W-:Y:S01]  /*0400*/  IMAD R4, R42, UR48, RZ ;  /* 0x000000302a047c24 */ /* 0x000fe2000f8e02ff */
[----:B------:R-:W-:Y:S02]  /*0410*/  ISETP.GE.AND.EX P0, PT, RZ, UR45, PT, P0 ;  /* 0x0000002dff007c0c */ /* 0x000fe4000bf06300 */
[----:B------:R-:W-:Y:S01]  /*0420*/  ISETP.GE.U32.AND P4, PT, R43, UR44, PT ;  /* 0x0000002c2b007c0c */ /* 0x000fe2000bf86070 */
[----:B------:R-:W-:-:S03]  /*0430*/  IMAD R5, R41, UR49, R4 ;  /* 0x0000003129057c24 */ /* 0x000fc6000f8e0204 */
[----:B------:R-:W-:Y:S01]  /*0440*/  ISETP.GE.AND.EX P4, PT, RZ, UR45, PT, P4 ;  /* 0x0000002dff007c0c */ /* 0x000fe2000bf86340 */
[----:B------:R-:W-:-:S05]  /*0450*/  IMAD.WIDE.U32 R6, R41, UR48, R2 ;  /* 0x0000003029067c25 */ /* 0x000fca000f8e0002 */
[----:B------:R-:W-:Y:S02]  /*0460*/  IADD3 R5, PT, PT, R7, R5, RZ ;  /* 0x0000000507057210 */ /* 0x000fe40007ffe0ff */
        /* <DEDUP_REMOVED lines=15> */
[----:B------:R-:W-:-:S09]  /*0560*/  ISETP.GE.U32.AND P5, PT, R44, UR44, PT ;  /* 0x0000002c2c007c0c */ /* 0x000fd2000bfa6070 */
        /* <DEDUP_REMOVED lines=8> */
[----:B------:R-:W-:Y:S02]  /*05f0*/  ISETP.GE.U32.AND P6, PT, R8, UR44, PT ;  /* 0x0000002c08007c0c */ /* 0x000fe4000bfc6070 */
[----:B------:R-:W-:Y:S01]  /*0600*/  ISETP.GE.U32.AND P1, PT, R9, UR44, PT ;  /* 0x0000002c09007c0c */ /* 0x000fe2000bf26070 */
[----:B------:R-:W5:Y:S01]  /*0610*/  @!P4 LDC R8, c[0x0][0x39c] ;  /* 0x0000e700ff08cb82 */ /* 0x000f620000000800 */
[----:B------:R-:W-:Y:S02]  /*0620*/  ISETP.GE.AND.EX P6, PT, RZ, UR45, PT, P6 ;  /* 0x0000002dff007c0c */ /* 0x000fe4000bfc6360 */
[----:B------:R-:W-:-:S05]  /*0630*/  ISETP.GE.U32.AND P2, PT, R10, UR44, PT ;  /* 0x0000002c0a007c0c */ /* 0x000fca000bf46070 */
[----:B------:R-:W3:Y:S06]  /*0640*/  @!P0 LDC R9, c[0x0][0x39c] ;  /* 0x0000e700ff098b82 */ /* 0x000eec0000000800 */
[C---:B------:R-:W-:Y:S02]  /*0650*/  @!P6 R2UR UR6, R34.reuse ;  /* 0x000000002206e2ca */ /* 0x040fe400000e0000 */
[----:B------:R-:W-:Y:S01]  /*0660*/  @!P6 R2UR UR7, R35 ;  /* 0x000000002307e2ca */ /* 0x000fe200000e0000 */
[----:B------:R-:W0:Y:S01]  /*0670*/  @!P6 LDC R19, c[0x0][0x39c] ;  /* 0x0000e700ff13eb82 */ /* 0x000e220000000800 */
[----:B------:R-:W-:-:S02]  /*0680*/  @!P6 R2UR UR4, R34 ;  /* 0x000000002204e2ca */ /* 0x000fc400000e0000 */
[----:B------:R-:W-:-:S09]  /*0690*/  @!P6 R2UR UR5, R35 ;  /* 0x000000002305e2ca */ /* 0x000fd200000e0000 */
[----:B------:R-:W5:Y:S04]  /*06a0*/  @!P6 LDG.E.U8 R17, desc[UR6][R2.64+0x60] ;  /* 0x000060060211e981 */ /* 0x000f68000c1e1100 */
        /* <DEDUP_REMOVED lines=10> */
[C---:B------:R-:W-:Y:S02]  /*0750*/  @!P2 R2UR UR6, R34.reuse ;  /* 0x000000002206a2ca */ /* 0x040fe400000e0000 */
[C---:B------:R-:W-:Y:S02]  /*0760*/  @!P2 R2UR UR7, R35.reuse ;  /* 0x000000002307a2ca */ /* 0x040fe400000e0000 */
[----:B------:R-:W-:Y:S02]  /*0770*/  @!P2 R2UR UR4, R34 ;  /* 0x000000002204a2ca */ /* 0x000fe400000e0000 */
[----:B------:R-:W-:Y:S02]  /*0780*/  @!P2 R2UR UR5, R35 ;  /* 0x000000002305a2ca */ /* 0x000fe400000e0000 */
[----:B------:R-:W-:Y:S02]  /*0790*/  MOV R71, 0xff800000 ;  /* 0xff80000000477802 */ /* 0x000fe40000000f00 */
[----:B--2---:R-:W-:Y:S01]  /*07a0*/  ISETP.NE.OR P3, PT, R13, RZ, P0 ;  /* 0x000000ff0d00720c */ /* 0x004fe20000765670 */
[----:B---3--:R-:W-:-:S12]  /*07b0*/  @!P0 FMUL R6, R6, R9 ;  /* 0x0000000906068220 */ /* 0x008fd80000400000 */
[----:B------:R-:W2:Y:S01]  /*07c0*/  @!P3 LDC R6, c[0x0][0x398] ;  /* 0x0000e600ff06bb82 */ /* 0x000ea20000000800 */
[----:B----4-:R-:W-:Y:S02]  /*07d0*/  ISETP.NE.OR P3, PT, R12, RZ, P4 ;  /* 0x000000ff0c00720c */ /* 0x010fe40002765670 */
[----:B------:R-:W3:Y:S01]  /*07e0*/  @!P2 LDG.E.U8 R12, desc[UR6][R2.64+0xa0] ;  /* 0x0000a006020ca981 */ /* 0x000ee2000c1e1100 */
[----:B-----5:R-:W-:-:S03]  /*07f0*/  @!P4 FMUL R8, R7, R8 ;  /* 0x000000080708c220 */ /* 0x020fc60000400000 */
[----:B------:R-:W4:Y:S07]  /*0800*/  @!P2 LDG.E R7, desc[UR4][R4.64+0x280] ;  /* 0x000280040407a981 */ /* 0x000f2e000c1e1900 */
[----:B------:R-:W5:Y:S01]  /*0810*/  @!P3 LDC R8, c[0x0][0x398] ;  /* 0x0000e600ff08bb82 */ /* 0x000f620000000800 */
[----:B------:R-:W-:-:S04]  /*0820*/  ISETP.GE.U32.AND P3, PT, R11, UR44, PT ;  /* 0x0000002c0b007c0c */ /* 0x000fc8000bf66070 */
[----:B------:R-:W-:-:S03]  /*0830*/  ISETP.GE.AND.EX P3, PT, RZ, UR45, PT, P3 ;  /* 0x0000002dff007c0c */ /* 0x000fc6000bf66330 */
[----:B------:R-:W0:Y:S01]  /*0840*/  @!P5 LDC R11, c[0x0][0x39c] ;  /* 0x0000e700ff0bdb82 */ /* 0x000e220000000800 */
[----:B------:R-:W-:Y:S01]  /*0850*/  IMAD.MOV.U32 R13, RZ, RZ, -0x800000 ;  /* 0xff800000ff0d7424 */ /* 0x000fe200078e00ff */
[----:B--2---:R-:W-:Y:S02]  /*0860*/  @!P0 FMNMX R13, R6, -INF , !PT ;  /* 0xff800000060d8809 */ /* 0x004fe40007800000 */
[----:B------:R-:W-:-:S06]  /*0870*/  MOV R9, 0xff800000 ;  /* 0xff80000000097802 */ /* 0x000fcc0000000f00 */
[C---:B------:R-:W-:Y:S02]  /*0880*/  @!P3 R2UR UR6, R34.reuse ;  /* 0x000000002206b2ca */ /* 0x040fe400000e0000 */
[----:B------:R-:W-:Y:S02]  /*0890*/  @!P3 R2UR UR7, R35 ;  /* 0x000000002307b2ca */ /* 0x000fe400000e0000 */
[----:B------:R-:W-:Y:S02]  /*08a0*/  @!P3 R2UR UR4, R34 ;  /* 0x000000002204b2ca */ /* 0x000fe400000e0000 */
[-C--:B-----5:R-:W-:Y:S02]  /*08b0*/  @!P4 FMNMX R13, R13, R8.reuse, !PT ;  /* 0x000000080d0dc209 */ /* 0x0a0fe40007800000 */
[----:B------:R-:W-:Y:S02]  /*08c0*/  @!P4 MOV R9, R8 ;  /* 0x000000080009c202 */ /* 0x000fe40000000f00 */
[----:B------:R-:W-:Y:S01]  /*08d0*/  @!P3 R2UR UR5, R35 ;  /* 0x000000002305b2ca */ /* 0x000fe200000e0000 */
[----:B------:R-:W4:Y:S01]  /*08e0*/  @!P2 LDC R8, c[0x0][0x39c] ;  /* 0x0000e700ff08ab82 */ /* 0x000f220000000800 */
[----:B------:R-:W-:-:S03]  /*08f0*/  ISETP.NE.OR P4, PT, R15, RZ, P5 ;  /* 0x000000ff0f00720c */ /* 0x000fc60002f85670 */
[----:B------:R-:W2:Y:S01]  /*0900*/  @!P3 LDG.E.U8 R20, desc[UR6][R2.64+0xc0] ;  /* 0x0000c0060214b981 */ /* 0x000ea2000c1e1100 */
[----:B0-----:R-:W-:-:S07]  /*0910*/  @!P5 FMUL R14, R14, R11 ;  /* 0x0000000b0e0ed220 */ /* 0x001fce0000400000 */
[----:B------:R-:W5:Y:S02]  /*0920*/  @!P3 LDG.E R11, desc[UR4][R4.64+0x300] ;  /* 0x00030004040bb981 */ /* 0x000f64000c1e1900 */
[----:B------:R-:W0:Y:S01]  /*0930*/  @!P4 LDC R14, c[0x0][0x398] ;  /* 0x0000e600ff0ecb82 */ /* 0x000e220000000800 */
[----:B------:R-:W-:-:S04]  /*0940*/  ISETP.GE.U32.AND P4, PT, R45, UR44, PT ;  /* 0x0000002c2d007c0c */ /* 0x000fc8000bf86070 */
        /* <DEDUP_REMOVED lines=9> */
[----:B------:R-:W-:-:S03]  /*09e0*/  @!P6 FMUL R16, R16, R19 ;  /* 0x000000131010e220 */ /* 0x000fc60000400000 */
[----:B------:R-:W5:Y:S06]  /*09f0*/  @!P4 LDG.E R14, desc[UR4][R4.64+0x380] ;  /* 0x00038004040ec981 */ /* 0x000f6c000c1e1900 */
        /* <DEDUP_REMOVED lines=9> */
[----:B------:R-:W-:Y:S02]  /*0a90*/  MOV R73, 0xff800000 ;  /* 0xff80000000497802 */ /* 0x000fe40000000f00 */
[-C--:B0-----:R-:W-:Y:S02]  /*0aa0*/  @!P6 FMNMX R13, R13, R16.reuse, !PT ;  /* 0x000000100d0de209 */ /* 0x081fe40007800000 */
[----:B------:R-:W-:Y:S02]  /*0ab0*/  @!P6 MOV R73, R16 ;  /* 0x000000100049e202 */ /* 0x000fe40000000f00 */
[----:B------:R-:W-:Y:S01]  /*0ac0*/  ISETP.NE.OR P6, PT, R18, RZ, P1 ;  /* 0x000000ff1200720c */ /* 0x000fe20000fc5670 */
[----:B-1----:R-:W-:-:S12]  /*0ad0*/  @!P1 FMUL R10, R10, R21 ;  /* 0x000000150a0a9220 */ /* 0x002fd80000400000 */
[----:B------:R-:W0:Y:S01]  /*0ae0*/  @!P6 LDC R10, c[0x0][0x398] ;  /* 0x0000e600ff0aeb82 */ /* 0x000e220000000800 */
[----:B------:R-:W-:-:S04]  /*0af0*/  ISETP.GE.U32.AND P6, PT, R47, UR44, PT ;  /* 0x0000002c2f007c0c */ /* 0x000fc8000bfc6070 */
[----:B------:R-:W-:Y:S01]  /*0b00*/  ISETP.GE.AND.EX P6, PT, RZ, UR45, PT, P6 ;  /* 0x0000002dff007c0c */ /* 0x000fe2000bfc6360 */
[----:B------:R-:W-:-:S12]  /*0b10*/  IMAD.MOV.U32 R75, RZ, RZ, -0x800000 ;  /* 0xff800000ff4b7424 */ /* 0x000fd800078e00ff */
[C---:B------:R-:W-:Y:S02]  /*0b20*/  @!P6 R2UR UR6, R34.reuse ;  /* 0x000000002206e2ca */ /* 0x040fe400000e0000 */
[----:B------:R-:W-:Y:S02]  /*0b30*/  @!P6 R2UR UR7, R35 ;  /* 0x000000002307e2ca */ /* 0x000fe400000e0000 */
[----:B------:R-:W-:Y:S02]  /*0b40*/  @!P6 R2UR UR4, R34 ;  /* 0x000000002204e2ca */ /* 0x000fe400000e0000 */
[-C--:B0-----:R-:W-:Y:S02]  /*0b50*/  @!P1 FMNMX R13, R13, R10.reuse, !PT ;  /* 0x0000000a0d0d9209 */ /* 0x081fe40007800000 */
[----:B------:R-:W-:Y:S02]  /*0b60*/  @!P1 MOV R75, R10 ;  /* 0x0000000a004b9202 */ /* 0x000fe40000000f00 */
[----:B------:R-:W-:Y:S01]  /*0b70*/  @!P6 R2UR UR5, R35 ;  /* 0x000000002305e2ca */ /* 0x000fe200000e0000 */
[----:B------:R-:W5:Y:S04]  /*0b80*/  @!P3 LDC R10, c[0x0][0x39c] ;  /* 0x0000e700ff0abb82 */ /* 0x000f680000000800 */
[----:B------:R-:W5:Y:S01]  /*0b90*/  @!P6 LDG.E.U8 R21, desc[UR6][R2.64+0x120] ;  /* 0x000120060215e981 */ /* 0x000f62000c1e1100 */
[----:B------:R-:W-:-:S02]  /*0ba0*/  MOV R79, 0xff800000 ;  /* 0xff800000004f7802 */ /* 0x000fc40000000f00 */
[----:B------:R-:W-:Y:S02]  /*0bb0*/  MOV R77, 0xff800000 ;  /* 0xff800000004d7802 */ /* 0x000fe40000000f00 */
[----:B---3--:R-:W-:Y:S01]  /*0bc0*/  ISETP.NE.OR P1, PT, R12, RZ, P2 ;  /* 0x000000ff0c00720c */ /* 0x008fe20001725670 */
[----:B----4-:R-:W-:Y:S02]  /*0bd0*/  @!P2 FMUL R8, R7, R8 ;  /* 0x000000080708a220 */ /* 0x010fe40000400000 */
[----:B------:R-:W3:Y:S10]  /*0be0*/  @!P6 LDG.E R7, desc[UR4][R4.64+0x480] ;  /* 0x000480040407e981 */ /* 0x000ef4000c1e1900 */
        /* <DEDUP_REMOVED lines=9> */
[----:B--2---:R-:W-:-:S03]  /*0c80*/  ISETP.NE.OR P2, PT, R20, RZ, P3 ;  /* 0x000000ff1400720c */ /* 0x004fc60001f45670 */
[----:B------:R-:W2:Y:S01]  /*0c90*/  @!P1 LDG.E.U8 R12, desc[UR6][R2.64+0x140] ;  /* 0x00014006020c9981 */ /* 0x000ea2000c1e1100 */
[----:B------:R-:W-:Y:S01]  /*0ca0*/  MOV R81, 0xff800000 ;  /* 0xff80000000517802 */ /* 0x000fe20000000f00 */
[----:B------:R-:W3:Y:S01]  /*0cb0*/  @!P6 LDC R20, c[0x0][0x39c] ;  /* 0x0000e700ff14eb82 */ /* 0x000ee20000000800 */
[----:B-----5:R-:W-:-:S05]  /*0cc0*/  @!P3 FMUL R8, R11, R10 ;  /* 0x0000000a0b08b220 */ /* 0x020fca0000400000 */
[----:B------:R-:W4:Y:S02]  /*0cd0*/  @!P1 LDG.E R10, desc[UR4][R4.64+0x500] ;  /* 0x00050004040a9981 */ /* 0x000f24000c1e1900 */
[----:B------:R-:W0:Y:S08]  /*0ce0*/  @!P4 LDC R11, c[0x0][0x39c] ;  /* 0x0000e700ff0bcb82 */ /* 0x000e300000000800 */
        /* <DEDUP_REMOVED lines=9> */
[----:B0-----:R-:W-:Y:S01]  /*0d80*/  @!P4 FMUL R14, R14, R11 ;  /* 0x0000000b0e0ec220 */ /* 0x001fe20000400000 */
[----:B------:R-:W-:Y:S01]  /*0d90*/  ISETP.NE.OR P3, PT, R15, RZ, P4 ;  /* 0x000000ff0f00720c */ /* 0x000fe20002765670 */
[----:B------:R-:W0:Y:S02]  /*0da0*/  @!P5 LDC R8, c[0x0][0x39c] ;  /* 0x0000e700ff08db82 */ /* 0x000e240000000800 */
[----:B------:R-:W5:Y:S08]  /*0db0*/  @!P2 LDG.E.U8 R15, desc[UR6][R2.64+0x160] ;  /* 0x00016006020fa981 */ /* 0x000f70000c1e1100 */
[----:B------:R-:W5:Y:S02]  /*0dc0*/  @!P2 LDG.E R11, desc[UR4][R4.64+0x580] ;  /* 0x00058004040ba981 */ /* 0x000f64000c1e1900 */
[----:B------:R-:W1:Y:S01]  /*0dd0*/  @!P3 LDC R14, c[0x0][0x398] ;  /* 0x0000e600ff0ebb82 */ /* 0x000e620000000800 */
[----:B------:R-:W-:-:S04]  /*0de0*/  ISETP.GE.U32.AND P3, PT, R50, UR44, PT ;  /* 0x0000002c32007c0c */ /* 0x000fc8000bf66070 */
[----:B------:R-:W-:-:S13]  /*0df0*/  ISETP.GE.AND.EX P3, PT, RZ, UR45, PT, P3 ;  /* 0x0000002dff007c0c */ /* 0x000fda000bf66330 */
[C---:B------:R-:W-:Y:S02]  /*0e00*/  @!P3 R2UR UR6, R34.reuse ;  /* 0x000000002206b2ca */ /* 0x040fe400000e0000 */
[C---:B------:R-:W-:Y:S02]  /*0e10*/  @!P3 R2UR UR7, R35.reuse ;  /* 0x000000002307b2ca */ /* 0x040fe400000e0000 */
[----:B------:R-:W-:Y:S02]  /*0e20*/  @!P3 R2UR UR4, R34 ;  /* 0x000000002204b2ca */ /* 0x000fe400000e0000 */
[----:B------:R-:W-:Y:S02]  /*0e30*/  @!P3 R2UR UR5, R35 ;  /* 0x000000002305b2ca */ /* 0x000fe400000e0000 */
[-C--:B-1----:R-:W-:Y:S02]  /*0e40*/  @!P4 FMNMX R13, R13, R14.reuse, !PT ;  /* 0x0000000e0d0dc209 */ /* 0x082fe40007800000 */
[----:B------:R-:W-:-:S02]  /*0e50*/  @!P4 MOV R81, R14 ;  /* 0x0000000e0051c202 */ /* 0x000fc40000000f00 */
[----:B------:R-:W-:Y:S01]  /*0e60*/  ISETP.NE.OR P4, PT, R19, RZ, P5 ;  /* 0x000000ff1300720c */ /* 0x000fe20002f85670 */
[----:B0-----:R-:W-:Y:S01]  /*0e70*/  @!P5 FMUL R8, R17, R8 ;  /* 0x000000081108d220 */ /* 0x001fe20000400000 */
[----:B------:R-:W-:Y:S01]  /*0e80*/  IMAD.MOV.U32 R83, RZ, RZ, -0x800000 ;  /* 0xff800000ff537424 */ /* 0x000fe200078e00ff */
[----:B------:R-:W5:Y:S01]  /*0e90*/  @!P3 LDG.E.U8 R16, desc[UR6][R2.64+0x180] ;  /* 0x000180060210b981 */ /* 0x000f62000c1e1100 */
[----:B------:R-:W-:Y:S01]  /*0ea0*/  MOV R85, 0xff800000 ;  /* 0xff80000000557802 */ /* 0x000fe20000000f00 */
[----:B------:R-:W0:Y:S02]  /*0eb0*/  @!P3 LDC R19, c[0x0][0x39c] ;  /* 0x0000e700ff13bb82 */ /* 0x000e240000000800 */
[----:B------:R-:W0:Y:S06]  /*0ec0*/  @!P3 LDG.E R14, desc[UR4][R4.64+0x600] ;  /* 0x00060004040eb981 */ /* 0x000e2c000c1e1900 */
        /* <DEDUP_REMOVED lines=9> */
[-C--:B-1----:R-:W-:Y:S02]  /*0f60*/  @!P5 FMNMX R13, R13, R8.reuse, !PT ;  /* 0x000000080d0dd209 */ /* 0x082fe40007800000 */
[----:B------:R-:W-:Y:S02]  /*0f70*/  @!P5 MOV R83, R8 ;  /* 0x000000080053d202 */ /* 0x000fe40000000f00 */
[----:B------:R-:W-:Y:S02]  /*0f80*/  ISETP.NE.OR P5, PT, R21, RZ, P6 ;  /* 0x000000ff1500720c */ /* 0x000fe400037a5670 */
[----:B------:R-:W-:-:S02]  /*0f90*/  MOV R87, 0xff800000 ;  /* 0xff80000000577802 */ /* 0x000fc40000000f00 */
[----:B------:R-:W-:Y:S01]  /*0fa0*/  MOV R69, 0xff800000 ;  /* 0xff80000000457802 */ /* 0x000fe20000000f00 */
[----:B---3--:R-:W-:Y:S02]  /*0fb0*/  @!P6 FMUL R8, R7, R20 ;  /* 0x000000140708e220 */ /* 0x008fe40000400000 */
[----:B------:R-:W4:Y:S08]  /*0fc0*/  @!P1 LDC R7, c[0x0][0x39c] ;  /* 0x0000e700ff079b82 */ /* 0x000f300000000800 */
[----:B------:R-:W1:Y:S01]  /*0fd0*/  @!P5 LDC R8, c[0x0][0x398] ;  /* 0x0000e600ff08db82 */ /* 0x000e620000000800 */
[----:B------:R-:W-:-:S04]  /*0fe0*/  ISETP.GE.U32.AND P5, PT, R52, UR44, PT ;  /* 0x0000002c34007c0c */ /* 0x000fc8000bfa6070 */
[----:B------:R-:W-:-:S13]  /*0ff0*/  ISETP.GE.AND.EX P5, PT, RZ, UR45, PT, P5 ;  /* 0x0000002dff007c0c */ /* 0x000fda000bfa6350 */
[----:B------:R-:W-:Y:S02]  /*1000*/  @!P5 R2UR UR6, R34 ;  /* 0x000000002206d2ca */ /* 0x000fe400000e0000 */
[----:B------:R-:W-:Y:S02]  /*1010*/  @!P5 R2UR UR7, R35 ;  /* 0x000000002307d2ca */ /* 0x000fe400000e0000 */
[-C--:B-1----:R-:W-:Y:S02]  /*1020*/  @!P6 FMNMX R13, R13, R8.reuse, !PT ;  /* 0x000000080d0de209 */ /* 0x082fe40007800000 */
[----:B------:R-:W-:Y:S02]  /*1030*/  @!P6 MOV R85, R8 ;  /* 0x000000080055e202 */ /* 0x000fe40000000f00 */
[----:B--2---:R-:W-:Y:S01]  /*1040*/  ISETP.NE.OR P6, PT, R12, RZ, P1 ;  /* 0x000000ff0c00720c */ /* 0x004fe20000fc5670 */
[----:B------:R-:W1:Y:S01]  /*1050*/  @!P2 LDC R8, c[0x0][0x39c] ;  /* 0x0000e700ff08ab82 */ /* 0x000e620000000800 */
[----:B------:R-:W-:-:S02]  /*1060*/  @!P5 R2UR UR4, R34 ;  /* 0x000000002204d2ca */ /* 0x000fc400000e0000 */
[----:B------:R-:W-:-:S03]  /*1070*/  @!P5 R2UR UR5, R35 ;  /* 0x000000002305d2ca */ /* 0x000fc600000e0000 */
[----:B------:R-:W2:Y:S01]  /*1080*/  @!P5 LDG.E.U8 R20, desc[UR6][R2.64+0x1c0] ;  /* 0x0001c0060214d981 */ /* 0x000ea2000c1e1100 */
[----:B----4-:R-:W-:-:S06]  /*1090*/  @!P1 FMUL R10, R10, R7 ;  /* 0x000000070a0a9220 */ /* 0x010fcc0000400000 */
[----:B------:R-:W3:Y:S01]  /*10a0*/  @!P6 LDC R10, c[0x0][0x398] ;  /* 0x0000e600ff0aeb82 */ /* 0x000ee20000000800 */
[----:B------:R-:W-:Y:S02]  /*10b0*/  ISETP.GE.U32.AND P6, PT, R53, UR44, PT ;  /* 0x0000002c35007c0c */ /* 0x000fe4000bfc6070 */
[----:B------:R-:W4:Y:S02]  /*10c0*/  @!P5 LDG.E R7, desc[UR4][R4.64+0x700] ;  /* 0x000700040407d981 */ /* 0x000f24000c1e1900 */
[----:B------:R-:W-:-:S13]  /*10d0*/  ISETP.GE.AND.EX P6, PT, RZ, UR45, PT, P6 ;  /* 0x0000002dff007c0c */ /* 0x000fda000bfc6360 */
[C---:B------:R-:W-:Y:S02]  /*10e0*/  @!P6 R2UR UR6, R34.reuse ;  /* 0x000000002206e2ca */ /* 0x040fe400000e0000 */
[----:B------:R-:W-:Y:S02]  /*10f0*/  @!P6 R2UR UR7, R35 ;  /* 0x000000002307e2ca */ /* 0x000fe400000e0000 */
[-C--:B---3--:R-:W-:Y:S02]  /*1100*/  @!P1 FMNMX R13, R13, R10.reuse, !PT ;  /* 0x0000000a0d0d9209 */ /* 0x088fe40007800000 */
[----:B------:R-:W-:Y:S02]  /*1110*/  @!P1 MOV R87, R10 ;  /* 0x0000000a00579202 */ /* 0x000fe40000000f00 */
[----:B------:R-:W-:Y:S02]  /*1120*/  @!P6 R2UR UR4, R34 ;  /* 0x000000002204e2ca */ /* 0x000fe400000e0000 */
[----:B------:R-:W-:-:S02]  /*1130*/  @!P6 R2UR UR5, R35 ;  /* 0x000000002305e2ca */ /* 0x000fc400000e0000 */
[----:B-----5:R-:W-:-:S11]  /*1140*/  ISETP.NE.OR P1, PT, R15, RZ, P2 ;  /* 0x000000ff0f00720c */ /* 0x020fd60001725670 */
[----:B------:R-:W3:Y:S01]  /*1150*/  @!P6 LDG.E R10, desc[UR4][R4.64+0x780] ;  /* 0x00078004040ae981 */ /* 0x000ee2000c1e1900 */
[----:B-1----:R-:W-:-:S03]  /*1160*/  @!P2 FMUL R8, R11, R8 ;  /* 0x000000080b08a220 */ /* 0x002fc60000400000 */
[----:B------:R-:W5:Y:S03]  /*1170*/  @!P6 LDG.E.U8 R11, desc[UR6][R2.64+0x1e0] ;  /* 0x0001e006020be981 */ /* 0x000f66000c1e1100 */
        /* <DEDUP_REMOVED lines=10> */
[----:B------:R-:W1:Y:S02]  /*1220*/  @!P4 LDC R8, c[0x0][0x39c] ;  /* 0x0000e700ff08cb82 */ /* 0x000e640000000800 */
[----:B------:R-:W3:Y:S01]  /*1230*/  @!P1 LDG.E R12, desc[UR4][R4.64+0x800] ;  /* 0x00080004040c9981 */ /* 0x000ee2000c1e1900 */
[----:B0-----:R-:W-:-:S03]  /*1240*/  @!P3 FMUL R14, R14, R19 ;  /* 0x000000130e0eb220 */ /* 0x001fc60000400000 */
[----:B------:R-:W3:Y:S01]  /*1250*/  @!P1 LDG.E.U8 R15, desc[UR6][R2.64+0x200] ;  /* 0x00020006020f9981 */ /* 0x000ee2000c1e1100 */
[----:B------:R-:W-:Y:S01]  /*1260*/  IMAD.MOV.U32 R65, RZ, RZ, -0x800000 ;  /* 0xff800000ff417424 */ /* 0x000fe200078e00ff */
[----:B------:R-:W-:Y:S01]  /*1270*/  MOV R67, 0xff800000 ;  /* 0xff80000000437802 */ /* 0x000fe20000000f00 */
[----:B------:R-:W3:Y:S08]  /*1280*/  @!P6 LDC R19, c[0x0][0x39c] ;  /* 0x0000e700ff13eb82 */ /* 0x000ef00000000800 */
        /* <DEDUP_REMOVED lines=10> */
[----:B------:R-:W3:Y:S01]  /*1330*/  @!P2 LDG.E.U8 R16, desc[UR6][R2.64+0x220] ;  /* 0x000220060210a981 */ /* 0x000ee2000c1e1100 */
[----:B-1----:R-:W-:-:S03]  /*1340*/  @!P4 FMUL R8, R17, R8 ;  /* 0x000000081108c220 */ /* 0x002fc60000400000 */
[----:B------:R-:W3:Y:S06]  /*1350*/  @!P2 LDG.E R14, desc[UR4][R4.64+0x880] ;  /* 0x00088004040ea981 */ /* 0x000eec000c1e1900 */
[----:B------:R-:W0:Y:S01]  /*1360*/  @!P3 LDC R8, c[0x0][0x398] ;  /* 0x0000e600ff08bb82 */ /* 0x000e220000000800 */
[----:B------:R-:W-:-:S04]  /*1370*/  ISETP.GE.U32.AND P3, PT, R0, UR44, PT ;  /* 0x0000002c00007c0c */ /* 0x000fc8000bf66070 */
[----:B------:R-:W-:-:S03]  /*1380*/  ISETP.GE.AND.EX P3, PT, RZ, UR45, PT, P3 ;  /* 0x0000002dff007c0c */ /* 0x000fc6000bf66330 */
[----:B------:R-:W4:Y:S10]  /*1390*/  @!P5 LDC R0, c[0x0][0x39c] ;  /* 0x0000e700ff00db82 */ /* 0x000f340000000800 */
[----:B------:R-:W-:-:S02]  /*13a0*/  @!P3 R2UR UR6, R34 ;  /* 0x000000002206b2ca */ /* 0x000fc400000e0000 */
[C---:B------:R-:W-:Y:S02]  /*13b0*/  @!P3 R2UR UR7, R35.reuse ;  /* 0x000000002307b2ca */ /* 0x040fe400000e0000 */
[----:B------:R-:W-:Y:S02]  /*13c0*/  @!P3 R2UR UR4, R34 ;  /* 0x000000002204b2ca */ /* 0x000fe400000e0000 */
[----:B------:R-:W-:-:S09]  /*13d0*/  @!P3 R2UR UR5, R35 ;  /* 0x000000002305b2ca */ /* 0x000fd200000e0000 */
[----:B------:R-:W3:Y:S04]  /*13e0*/  @!P3 LDG.E.U8 R18, desc[UR6][R2.64+0x240] ;  /* 0x000240060212b981 */ /* 0x000ee8000c1e1100 */
[----:B------:R-:W3:Y:S01]  /*13f0*/  @!P3 LDG.E R17, desc[UR4][R4.64+0x900] ;  /* 0x000900040411b981 */ /* 0x000ee2000c1e1900 */
[-C--:B0-----:R-:W-:Y:S02]  /*1400*/  @!P4 FMNMX R13, R13, R8.reuse, !PT ;  /* 0x000000080d0dc209 */ /* 0x081fe40007800000 */
[----:B------:R-:W-:Y:S02]  /*1410*/  @!P4 MOV R67, R8 ;  /* 0x000000080043c202 */ /* 0x000fe40000000f00 */
[----:B------:R-:W-:Y:S02]  /*1420*/  MOV R63, 0xff800000 ;  /* 0xff800000003f7802 */ /* 0x000fe40000000f00 */
[----:B------:R-:W-:-:S02]  /*1430*/  MOV R61, 0xff800000 ;  /* 0xff800000003d7802 */ /* 0x000fc40000000f00 */
[----:B--2---:R-:W-:Y:S01]  /*1440*/  ISETP.NE.OR P4, PT, R20, RZ, P5 ;  /* 0x000000ff1400720c */ /* 0x004fe20002f85670 */
[----:B----4-:R-:W-:-:S12]  /*1450*/  @!P5 FMUL R0, R7, R0 ;  /* 0x000000000700d220 */ /* 0x010fd80000400000 */
[----:B------:R-:W0:Y:S01]  /*1460*/  @!P4 LDC R0, c[0x0][0x398] ;  /* 0x0000e600ff00cb82 */ /* 0x000e220000000800 */
[----:B------:R-:W-:Y:S02]  /*1470*/  IADD3 R7, PT, PT, R40, 0x260, RZ ;  /* 0x0000026028077810 */ /* 0x000fe40007ffe0ff */
[-C--:B0-----:R-:W-:Y:S02]  /*1480*/  @!P5 FMNMX R13, R13, R0.reuse, !PT ;  /* 0x000000000d0dd209 */ /* 0x081fe40007800000 */
[----:B------:R-:W-:Y:S02]  /*1490*/  @!P5 MOV R63, R0 ;  /* 0x00000000003fd202 */ /* 0x000fe40000000f00 */
[----:B------:R-:W-:Y:S02]  /*14a0*/  ISETP.GE.U32.AND P5, PT, R7, UR44, PT ;  /* 0x0000002c07007c0c */ /* 0x000fe4000bfa6070 */
[----:B------:R-:W0:Y:S02]  /*14b0*/  @!P1 LDC R7, c[0x0][0x39c] ;  /* 0x0000e700ff079b82 */ /* 0x000e240000000800 */
[----:B------:R-:W-:-:S02]  /*14c0*/  ISETP.GE.AND.EX P5, PT, RZ, UR45, PT, P5 ;  /* 0x0000002dff007c0c */ /* 0x000fc4000bfa6350 */
[----:B-----5:R-:W-:Y:S01]  /*14d0*/  ISETP.NE.OR P4, PT, R11, RZ, P6 ;  /* 0x000000ff0b00720c */ /* 0x020fe20003785670 */
[----:B---3--:R-:W-:Y:S01]  /*14e0*/  @!P6 FMUL R10, R10, R19 ;  /* 0x000000130a0ae220 */ /* 0x008fe20000400000 */
[----:B------:R-:W-:Y:S02]  /*14f0*/  VIADD R0, R40, 0x280 ;  /* 0x0000028028007836 */ /* 0x000fe40000000000 */
[----:B------:R-:W1:Y:S07]  /*1500*/  @!P2 LDC R11, c[0x0][0x39c] ;  /* 0x0000e700ff0bab82 */ /* 0x000e6e0000000800 */
[----:B------:R-:W-:-:S02]  /*1510*/  @!P5 R2UR UR6, R34 ;  /* 0x000000002206d2ca */ /* 0x000fc400000e0000 */
[----:B------:R-:W2:Y:S01]  /*1520*/  @!P4 LDC R10, c[0x0][0x398] ;  /* 0x0000e600ff0acb82 */ /* 0x000ea20000000800 */
[C---:B------:R-:W-:Y:S02]  /*1530*/  @!P5 R2UR UR7, R35.reuse ;  /* 0x000000002307d2ca */ /* 0x040fe400000e0000 */
[----:B------:R-:W-:Y:S02]  /*1540*/  @!P5 R2UR UR4, R34 ;  /* 0x000000002204d2ca */ /* 0x000fe400000e0000 */
[----:B------:R-:W-:-:S09]  /*1550*/  @!P5 R2UR UR5, R35 ;  /* 0x000000002305d2ca */ /* 0x000fd200000e0000 */
[----:B------:R-:W3:Y:S01]  /*1560*/  @!P5 LDG.E.U8 R19, desc[UR6][R2.64+0x260] ;  /* 0x000260060213d981 */ /* 0x000ee2000c1e1100 */
[----:B0-----:R-:W-:Y:S01]  /*1570*/  @!P1 FMUL R12, R12, R7 ;  /* 0x000000070c0c9220 */ /* 0x001fe20000400000 */
[-C--:B--2---:R-:W-:Y:S02]  /*1580*/  @!P6 FMNMX R13, R13, R10.reuse, !PT ;  /* 0x0000000a0d0de209 */ /* 0x084fe40007800000 */
[----:B------:R-:W2:Y:S01]  /*1590*/  @!P5 LDG.E R7, desc[UR4][R4.64+0x980] ;  /* 0x000980040407d981 */ /* 0x000ea2000c1e1900 */
[----:B------:R-:W-:Y:S02]  /*15a0*/  @!P6 MOV R61, R10 ;  /* 0x0000000a003de202 */ /* 0x000fe40000000f00 */
[----:B------:R-:W-:Y:S02]  /*15b0*/  ISETP.NE.OR P4, PT, R15, RZ, P1 ;  /* 0x000000ff0f00720c */ /* 0x000fe40000f85670 */
[----:B------:R-:W-:-:S04]  /*15c0*/  ISETP.GE.U32.AND P6, PT, R0, UR44, PT ;  /* 0x0000002c00007c0c */ /* 0x000fc8000bfc6070 */
[----:B------:R-:W-:Y:S02]  /*15d0*/  ISETP.GE.AND.EX P6, PT, RZ, UR45, PT, P6 ;  /* 0x0000002dff007c0c */ /* 0x000fe4000bfc6360 */
[----:B------:R-:W-:-:S05]  /*15e0*/  IADD3 R0, PT, PT, R40, 0x2a0, RZ ;  /* 0x000002a028007810 */ /* 0x000fca0007ffe0ff */
[----:B------:R-:W0:Y:S01]  /*15f0*/  @!P4 LDC R12, c[0x0][0x398] ;  /* 0x0000e600ff0ccb82 */ /* 0x000e220000000800 */
[----:B------:R-:W-:-:S04]  /*1600*/  ISETP.GE.U32.AND P4, PT, R0, UR44, PT ;  /* 0x0000002c00007c0c */ /* 0x000fc8000bf86070 */
[----:B------:R-:W-:Y:S02]  /*1610*/  ISETP.GE.AND.EX P4, PT, RZ, UR45, PT, P4 ;  /* 0x0000002dff007c0c */ /* 0x000fe4000bf86340 */
[C---:B------:R-:W-:Y:S02]  /*1620*/  @!P6 R2UR UR6, R34.reuse ;  /* 0x000000002206e2ca */ /* 0x040fe400000e0000 */
[C---:B------:R-:W-:Y:S02]  /*1630*/  @!P6 R2UR UR7, R35.reuse ;  /* 0x000000002307e2ca */ /* 0x040fe400000e0000 */
[----:B------:R-:W-:Y:S02]  /*1640*/  @!P6 R2UR UR4, R34 ;  /* 0x000000002204e2ca */ /* 0x000fe400000e0000 */
[----:B------:R-:W-:-:S05]  /*1650*/  @!P6 R2UR UR5, R35 ;  /* 0x000000002305e2ca */ /* 0x000fca00000e0000 */
[C---:B------:R-:W-:Y:S02]  /*1660*/  @!P4 R2UR UR8, R34.reuse ;  /* 0x000000002208c2ca */ /* 0x040fe400000e0000 */
[----:B------:R-:W-:Y:S02]  /*1670*/  @!P4 R2UR UR9, R35 ;  /* 0x000000002309c2ca */ /* 0x000fe400000e0000 */
[----:B------:R-:W4:Y:S01]  /*1680*/  @!P6 LDG.E.U8 R20, desc[UR6][R2.64+0x280] ;  /* 0x000280060214e981 */ /* 0x000f22000c1e1100 */
[----:B------:R-:W-:Y:S02]  /*1690*/  MOV R39, 0xff800000 ;  /* 0xff80000000277802 */ /* 0x000fe40000000f00 */
[-C--:B0-----:R-:W-:Y:S01]  /*16a0*/  @!P1 FMNMX R13, R13, R12.reuse, !PT ;  /* 0x0000000c0d0d9209 */ /* 0x081fe20007800000 */
[----:B------:R-:W5:Y:S01]  /*16b0*/  @!P6 LDG.E R8, desc[UR4][R4.64+0xa00] ;  /* 0x000a00040408e981 */ /* 0x000f62000c1e1900 */
[----:B------:R-:W-:Y:S02]  /*16c0*/  @!P1 MOV R39, R12 ;  /* 0x0000000c00279202 */ /* 0x000fe40000000f00 */
[----:B------:R-:W-:-:S02]  /*16d0*/  @!P4 R2UR UR6, R34 ;  /* 0x000000002206c2ca */ /* 0x000fc400000e0000 */
[----:B------:R-:W-:Y:S02]  /*16e0*/  ISETP.NE.OR P1, PT, R16, RZ, P2 ;  /* 0x000000ff1000720c */ /* 0x000fe40001725670 */
[----:B------:R-:W-:Y:S01]  /*16f0*/  @!P4 R2UR UR7, R35 ;  /* 0x000000002307c2ca */ /* 0x000fe200000e0000 */
[----:B-1----:R-:W-:Y:S02]  /*1700*/  @!P2 FMUL R14, R14, R11 ;  /* 0x0000000b0e0ea220 */ /* 0x002fe40000400000 */
[----:B------:R-:W5:Y:S01]  /*1710*/  @!P4 LDG.E.U8 R11, desc[UR8][R2.64+0x2a0] ;  /* 0x0002a008020bc981 */ /* 0x000f62000c1e1100 */
[----:B------:R-:W-:-:S07]  /*1720*/  IADD3 R0, PT, PT, R40, 0x2c0, RZ ;  /* 0x000002c028007810 */ /* 0x000fce0007ffe0ff */
[----:B------:R-:W0:Y:S01]  /*1730*/  @!P1 LDC R14, c[0x0][0x398] ;  /* 0x0000e600ff0e9b82 */ /* 0x000e220000000800 */
[----:B------:R-:W-:Y:S01]  /*1740*/  ISETP.GE.U32.AND P1, PT, R0, UR44, PT ;  /* 0x0000002c00007c0c */ /* 0x000fe2000bf26070 */
[----:B------:R-:W5:Y:S03]  /*1750*/  @!P4 LDG.E R10, desc[UR6][R4.64+0xa80] ;  /* 0x000a8006040ac981 */ /* 0x000f66000c1e1900 */
[----:B------:R-:W-:-:S03]  /*1760*/  ISETP.GE.AND.EX P1, PT, RZ, UR45, PT, P1 ;  /* 0x0000002dff007c0c */ /* 0x000fc6000bf26310 */
[----:B------:R-:W1:Y:S10]  /*1770*/  @!P3 LDC R0, c[0x0][0x39c] ;  /* 0x0000e700ff00bb82 */ /* 0x000e740000000800 */
[----:B------:R-:W-:-:S02]  /*1780*/  @!P1 R2UR UR6, R34 ;  /* 0x00000000220692ca */ /* 0x000fc400000e0000 */
[C---:B------:R-:W-:Y:S02]  /*1790*/  @!P1 R2UR UR7, R35.reuse ;  /* 0x00000000230792ca */ /* 0x040fe400000e0000 */
[----:B------:R-:W-:Y:S02]  /*17a0*/  @!P1 R2UR UR4, R34 ;  /* 0x00000000220492ca */ /* 0x000fe400000e0000 */
[----:B------:R-:W-:Y:S02]  /*17b0*/  @!P1 R2UR UR5, R35 ;  /* 0x00000000230592ca */ /* 0x000fe400000e0000 */
[----:B------:R-:W-:Y:S02]  /*17c0*/  MOV R37, 0xff800000 ;  /* 0xff80000000257802 */ /* 0x000fe40000000f00 */
[-C--:B0-----:R-:W-:Y:S02]  /*17d0*/  @!P2 FMNMX R13, R13, R14.reuse, !PT ;  /* 0x0000000e0d0da209 */ /* 0x081fe40007800000 */
[----:B------:R-:W-:-:S02]  /*17e0*/  @!P2 MOV R37, R14 ;  /* 0x0000000e0025a202 */ /* 0x000fc40000000f00 */
[----:B------:R-:W-:Y:S01]  /*17f0*/  ISETP.NE.OR P2, PT, R18, RZ, P3 ;  /* 0x000000ff1200720c */ /* 0x000fe20001f45670 */
[----:B------:R-:W5:Y:S01]  /*1800*/  @!P1 LDG.E.U8 R14, desc[UR6][R2.64+0x2c0] ;  /* 0x0002c006020e9981 */ /* 0x000f62000c1e1100 */
[----:B-1----:R-:W-:Y:S01]  /*1810*/  @!P3 FMUL R0, R17, R0 ;  /* 0x000000001100b220 */ /* 0x002fe20000400000 */
[----:B------:R-:W-:Y:S01]  /*1820*/  IMAD.MOV.U32 R33, RZ, RZ, -0x800000 ;  /* 0xff800000ff217424 */ /* 0x000fe200078e00ff */
[----:B------:R-:W0:Y:S01]  /*1830*/  @!P4 LDC R17, c[0x0][0x39c] ;  /* 0x0000e700ff11cb82 */ /* 0x000e220000000800 */
[----:B------:R-:W5:Y:S08]  /*1840*/  @!P1 LDG.E R12, desc[UR4][R4.64+0xb00] ;  /* 0x000b0004040c9981 */ /* 0x000f70000c1e1900 */
[----:B------:R-:W1:Y:S01]  /*1850*/  @!P2 LDC R0, c[0x0][0x398] ;  /* 0x0000e600ff00ab82 */ /* 0x000e620000000800 */
[----:B------:R-:W-:-:S04]  /*1860*/  ISETP.GE.U32.AND P2, PT, R56, UR44, PT ;  /* 0x0000002c38007c0c */ /* 0x000fc8000bf46070 */
[----:B------:R-:W-:-:S13]  /*1870*/  ISETP.GE.AND.EX P2, PT, RZ, UR45, PT, P2 ;  /* 0x0000002dff007c0c */ /* 0x000fda000bf46320 */
[----:B------:R-:W-:Y:S02]  /*1880*/  @!P2 R2UR UR4, R34 ;  /* 0x000000002204a2ca */ /* 0x000fe400000e0000 */
[----:B------:R-:W-:-:S13]  /*1890*/  @!P2 R2UR UR5, R35 ;  /* 0x000000002305a2ca */ /* 0x000fda00000e0000 */
[----:B------:R-:W5:Y:S04]  /*18a0*/  @!P2 LDG.E.U8 R16, desc[UR4][R2.64+0x2e0] ;  /* 0x0002e0040210a981 */ /* 0x000f68000c1e1100 */
[----:B------:R-:W5:Y:S01]  /*18b0*/  @!P2 LDG.E R15, desc[UR4][R4.64+0xb80] ;  /* 0x000b8004040fa981 */ /* 0x000f62000c1e1900 */
[-C--:B-1----:R-:W-:Y:S02]  /*18c0*/  @!P3 FMNMX R13, R13, R0.reuse, !PT ;  /* 0x000000000d0db209 */ /* 0x082fe40007800000 */
[----:B------:R-:W-:Y:S02]  /*18d0*/  @!P3 MOV R33, R0 ;  /* 0x000000000021b202 */ /* 0x000fe40000000f00 */
[----:B------:R-:W2:Y:S01]  /*18e0*/  @!P5 LDC R0, c[0x0][0x39c] ;  /* 0x0000e700ff00db82 */ /* 0x000ea20000000800 */
[----:B------:R-:W-:-:S02]  /*18f0*/  MOV R25, 0xff800000 ;  /* 0xff80000000197802 */ /* 0x000fc40000000f00 */
[----:B------:R-:W-:Y:S02]  /*1900*/  MOV R21, 0xff800000 ;  /* 0xff80000000157802 */ /* 0x000fe40000000f00 */
[----:B---3--:R-:W-:Y:S01]  /*1910*/  ISETP.NE.OR P3, PT, R19, RZ, P5 ;  /* 0x000000ff1300720c */ /* 0x008fe20002f65670 */
[----:B--2---:R-:W-:Y:S02]  /*1920*/  @!P5 FMUL R0, R7, R0 ;  /* 0x000000000700d220 */ /* 0x004fe40000400000 */
[----:B------:R-:W5:Y:S10]  /*1930*/  @!P6 LDC R7, c[0x0][0x39c] ;  /* 0x0000e700ff07eb82 */ /* 0x000f740000000800 */
[----:B------:R-:W1:Y:S01]  /*1940*/  @!P3 LDC R0, c[0x0][0x398] ;  /* 0x0000e600ff00bb82 */ /* 0x000e620000000800 */
[----:B------:R-:W-:-:S04]  /*1950*/  ISETP.GE.U32.AND P3, PT, R57, UR44, PT ;  /* 0x0000002c39007c0c */ /* 0x000fc8000bf66070 */
[----:B------:R-:W-:Y:S02]  /*1960*/  ISETP.GE.AND.EX P3, PT, RZ, UR45, PT, P3 ;  /* 0x0000002dff007c0c */ /* 0x000fe4000bf66330 */
[-C--:B-1----:R-:W-:Y:S02]  /*1970*/  @!P5 MOV R25, R0.reuse ;  /* 0x000000000019d202 */ /* 0x082fe40000000f00 */
[----:B------:R-:W-:Y:S02]  /*1980*/  @!P5 FMNMX R13, R13, R0, !PT ;  /* 0x000000000d0dd209 */ /* 0x000fe40007800000 */
[----:B----4-:R-:W-:Y:S01]  /*1990*/  ISETP.NE.OR P5, PT, R20, RZ, P6 ;  /* 0x000000ff1400720c */ /* 0x010fe200037a5670 */
[----:B------:R-:W1:Y:S01]  /*19a0*/  @!P2 LDC R0, c[0x0][0x39c] ;  /* 0x0000e700ff00ab82 */ /* 0x000e620000000800 */
[----:B-----5:R-:W-:-:S05]  /*19b0*/  @!P6 FMUL R8, R8, R7 ;  /* 0x000000070808e220 */ /* 0x020fca0000400000 */
[----:B------:R-:W-:Y:S02]  /*19c0*/  @!P3 R2UR UR4, R34 ;  /* 0x000000002204b2ca */ /* 0x000fe400000e0000 */
[----:B------:R-:W-:Y:S01]  /*19d0*/  @!P3 R2UR UR5, R35 ;  /* 0x000000002305b2ca */ /* 0x000fe200000e0000 */
[----:B------:R-:W2:Y:S08]  /*19e0*/  @!P1 LDC R7, c[0x0][0x39c] ;  /* 0x0000e700ff079b82 */ /* 0x000eb00000000800 */
[----:B------:R-:W3:Y:S01]  /*19f0*/  @!P5 LDC R8, c[0x0][0x398] ;  /* 0x0000e600ff08db82 */ /* 0x000ee20000000800 */
[----:B------:R-:W-:Y:S01]  /*1a00*/  ISETP.NE.OR P5, PT, R11, RZ, P4 ;  /* 0x000000ff0b00720c */ /* 0x000fe200027a5670 */
[----:B0-----:R-:W-:-:S02]  /*1a10*/  @!P4 FMUL R10, R10, R17 ;  /* 0x000000110a0ac220 */ /* 0x001fc40000400000 */
[----:B------:R-:W4:Y:S10]  /*1a20*/  @!P3 LDG.E.U8 R17, desc[UR4][R2.64+0x300] ;  /* 0x000300040211b981 */ /* 0x000f34000c1e1100 */
[----:B------:R-:W0:Y:S01]  /*1a30*/  @!P5 LDC R10, c[0x0][0x398] ;  /* 0x0000e600ff0adb82 */ /* 0x000e220000000800 */
[----:B------:R-:W-:-:S04]  /*1a40*/  ISETP.GE.U32.AND P5, PT, R58, UR44, PT ;  /* 0x0000002c3a007c0c */ /* 0x000fc8000bfa6070 */
[----:B------:R-:W-:Y:S02]  /*1a50*/  ISETP.GE.AND.EX P5, PT, RZ, UR45, PT, P5 ;  /* 0x0000002dff007c0c */ /* 0x000fe4000bfa6350 */
[----:B------:R-:W-:Y:S02]  /*1a60*/  MOV R19, 0xff800000 ;  /* 0xff80000000137802 */ /* 0x000fe40000000f00 */
[-C--:B---3--:R-:W-:Y:S02]  /*1a70*/  @!P6 FMNMX R13, R13, R8.reuse, !PT ;  /* 0x000000080d0de209 */ /* 0x088fe40007800000 */
[----:B------:R-:W-:Y:S02]  /*1a80*/  @!P6 MOV R21, R8 ;  /* 0x000000080015e202 */ /* 0x000fe40000000f00 */
[----:B------:R-:W3:Y:S05]  /*1a90*/  @!P3 LDG.E R8, desc[UR4][R4.64+0xc00] ;  /* 0x000c00040408b981 */ /* 0x000eea000c1e1900 */
[----:B------:R-:W-:-:S02]  /*1aa0*/  @!P5 R2UR UR6, R34 ;  /* 0x000000002206d2ca */ /* 0x000fc400000e0000 */
[----:B------:R-:W-:Y:S02]  /*1ab0*/  @!P5 R2UR UR7, R35 ;  /* 0x000000002307d2ca */ /* 0x000fe400000e0000 */
[----:B------:R-:W-:Y:S02]  /*1ac0*/  ISETP.NE.OR P6, PT, R14, RZ, P1 ;  /* 0x000000ff0e00720c */ /* 0x000fe40000fc5670 */
[-C--:B0-----:R-:W-:Y:S02]  /*1ad0*/  @!P4 FMNMX R13, R13, R10.reuse, !PT ;  /* 0x0000000a0d0dc209 */ /* 0x081fe40007800000 */
[----:B------:R-:W-:Y:S02]  /*1ae0*/  @!P4 MOV R19, R10 ;  /* 0x0000000a0013c202 */ /* 0x000fe40000000f00 */
[----:B------:R-:W-:Y:S01]  /*1af0*/  ISETP.GE.U32.AND P4, PT, R59, UR44, PT ;  /* 0x0000002c3b007c0c */ /* 0x000fe2000bf86070 */
[----:B--2---:R-:W-:Y:S01]  /*1b00*/  @!P1 FMUL R12, R12, R7 ;  /* 0x000000070c0c9220 */ /* 0x004fe20000400000 */
[----:B------:R-:W-:-:S03]  /*1b10*/  @!P5 R2UR UR4, R34 ;  /* 0x000000002204d2ca */ /* 0x000fc600000e0000 */
[----:B------:R-:W2:Y:S01]  /*1b20*/  @!P5 LDG.E.U8 R11, desc[UR6][R2.64+0x320] ;  /* 0x00032006020bd981 */ /* 0x000ea2000c1e1100 */
[----:B------:R-:W-:Y:S02]  /*1b30*/  ISETP.GE.AND.EX P4, PT, RZ, UR45, PT, P4 ;  /* 0x0000002dff007c0c */ /* 0x000fe4000bf86340 */
[----:B------:R-:W-:Y:S01]  /*1b40*/  @!P5 R2UR UR5, R35 ;  /* 0x000000002305d2ca */ /* 0x000fe200000e0000 */
[----:B------:R-:W0:Y:S01]  /*1b50*/  @!P6 LDC R12, c[0x0][0x398] ;  /* 0x0000e600ff0ceb82 */ /* 0x000e220000000800 */
[----:B------:R-:W-:-:S04]  /*1b60*/  ISETP.GE.U32.AND P6, PT, R60, UR44, PT ;  /* 0x0000002c3c007c0c */ /* 0x000fc8000bfc6070 */
[----:B------:R-:W-:-:S05]  /*1b70*/  ISETP.GE.AND.EX P6, PT, RZ, UR45, PT, P6 ;  /* 0x0000002dff007c0c */ /* 0x000fca000bfc6360 */
[C---:B------:R-:W-:Y:S02]  /*1b80*/  @!P4 R2UR UR8, R34.reuse ;  /* 0x000000002208c2ca */ /* 0x040fe400000e0000 */
[C---:B------:R-:W-:Y:S01]  /*1b90*/  @!P4 R2UR UR9, R35.reuse ;  /* 0x000000002309c2ca */ /* 0x040fe200000e0000 */
[----:B------:R-:W5:Y:S01]  /*1ba0*/  @!P5 LDG.E R10, desc[UR4][R4.64+0xc80] ;  /* 0x000c8004040ad981 */ /* 0x000f62000c1e1900 */
[----:B------:R-:W-:Y:S02]  /*1bb0*/  @!P4 R2UR UR4, R34 ;  /* 0x000000002204c2ca */ /* 0x000fe400000e0000 */
[----:B------:R-:W-:Y:S01]  /*1bc0*/  @!P4 R2UR UR5, R35 ;  /* 0x000000002305c2ca */ /* 0x000fe200000e0000 */
[----:B------:R-:W-:-:S08]  /*1bd0*/  IMAD.MOV.U32 R7, RZ, RZ, -0x800000 ;  /* 0xff800000ff077424 */ /* 0x000fd000078e00ff */
[----:B------:R-:W5:Y:S01]  /*1be0*/  @!P4 LDG.E.U8 R14, desc[UR8][R2.64+0x340] ;  /* 0x00034008020ec981 */ /* 0x000f62000c1e1100 */
[C---:B------:R-:W-:Y:S02]  /*1bf0*/  @!P6 R2UR UR8, R34.reuse ;  /* 0x000000002208e2ca */ /* 0x040fe400000e0000 */
[----:B------:R-:W-:Y:S02]  /*1c00*/  @!P6 R2UR UR9, R35 ;  /* 0x000000002309e2ca */ /* 0x000fe400000e0000 */
[-C--:B0-----:R-:W-:Y:S02]  /*1c10*/  @!P1 FMNMX R13, R13, R12.reuse, !PT ;  /* 0x0000000c0d0d9209 */ /* 0x081fe40007800000 */
[----:B------:R-:W-:Y:S02]  /*1c20*/  @!P1 MOV R7, R12 ;  /* 0x0000000c00079202 */ /* 0x000fe40000000f00 */
[----:B------:R-:W5:Y:S01]  /*1c30*/  @!P4 LDG.E R12, desc[UR4][R4.64+0xd00] ;  /* 0x000d0004040cc981 */ /* 0x000f62000c1e1900 */
[----:B------:R-:W-:-:S02]  /*1c40*/  @!P6 R2UR UR6, R34 ;  /* 0x000000002206e2ca */ /* 0x000fc400000e0000 */
[----:B------:R-:W-:Y:S02]  /*1c50*/  @!P6 R2UR UR7, R35 ;  /* 0x000000002307e2ca */ /* 0x000fe400000e0000 */
[----:B------:R-:W-:Y:S02]  /*1c60*/  ISETP.NE.OR P1, PT, R16, RZ, P2 ;  /* 0x000000ff1000720c */ /* 0x000fe40001725670 */
[----:B------:R0:W5:Y:S01]  /*1c70*/  @!P6 LDG.E.U8 R16, desc[UR8][R2.64+0x360] ;  /* 0x000360080210e981 */ /* 0x000162000c1e1100 */
[----:B-1----:R-:W-:-:S08]  /*1c80*/  @!P2 FMUL R0, R15, R0 ;  /* 0x000000000f00a220 */ /* 0x002fd00000400000 */
[----:B------:R1:W5:Y:S01]  /*1c90*/  @!P6 LDG.E R15, desc[UR6][R4.64+0xd80] ;  /* 0x000d8006040fe981 */ /* 0x000362000c1e1900 */
[----:B0-----:R-:W0:Y:S08]  /*1ca0*/  @!P6 LDC R2, c[0x0][0x39c] ;  /* 0x0000e700ff02eb82 */ /* 0x001e300000000800 */
[----:B------:R-:W0:Y:S01]  /*1cb0*/  @!P1 LDC R0, c[0x0][0x398] ;  /* 0x0000e600ff009b82 */ /* 0x000e220000000800 */
[----:B------:R-:W-:Y:S01]  /*1cc0*/  UMOV UR4, 0xffffffff ;  /* 0xffffffff00047882 */ /* 0x000fe20000000000 */
[----:B-1----:R-:W-:-:S02]  /*1cd0*/  MOV R5, 0xff800000 ;  /* 0xff80000000057802 */ /* 0x002fc40000000f00 */
[----:B------:R-:W-:Y:S02]  /*1ce0*/  MOV R31, 0xff800000 ;  /* 0xff800000001f7802 */ /* 0x000fe40000000f00 */
[----:B------:R-:W-:Y:S02]  /*1cf0*/  MOV R29, 0xff800000 ;  /* 0xff800000001d7802 */ /* 0x000fe40000000f00 */
[----:B------:R-:W-:Y:S02]  /*1d00*/  MOV R27, 0xff800000 ;  /* 0xff800000001b7802 */ /* 0x000fe40000000f00 */
[----:B0-----:R-:W-:Y:S02]  /*1d10*/  @!P2 FMNMX R13, R13, R0, !PT ;  /* 0x000000000d0da209 */ /* 0x001fe40007800000 */
[----:B------:R-:W-:Y:S02]  /*1d20*/  MOV R23, 0xff800000 ;  /* 0xff80000000177802 */ /* 0x000fe40000000f00 */
[----:B------:R-:W-:-:S02]  /*1d30*/  @!P0 MOV R5, R6 ;  /* 0x0000000600058202 */ /* 0x000fc40000000f00 */
[----:B------:R-:W-:Y:S02]  /*1d40*/  @!P2 MOV R31, R0 ;  /* 0x00000000001fa202 */ /* 0x000fe40000000f00 */
[----:B----4-:R-:W-:Y:S02]  /*1d50*/  ISETP.NE.OR P1, PT, R17, RZ, P3 ;  /* 0x000000ff1100720c */ /* 0x010fe40001f25670 */
[----:B------:R-:W3:Y:S02]  /*1d60*/  @!P3 LDC R17, c[0x0][0x39c] ;  /* 0x0000e700ff11bb82 */ /* 0x000ee40000000800 */
[----:B---3--:R-:W-:-:S06]  /*1d70*/  @!P3 FMUL R8, R8, R17 ;  /* 0x000000110808b220 */ /* 0x008fcc0000400000 */
[----:B------:R-:W5:Y:S08]  /*1d80*/  @!P5 LDC R17, c[0x0][0x39c] ;  /* 0x0000e700ff11db82 */ /* 0x000f700000000800 */
[----:B------:R-:W0:Y:S01]  /*1d90*/  @!P1 LDC R8, c[0x0][0x398] ;  /* 0x0000e600ff089b82 */ /* 0x000e220000000800 */
[----:B--2---:R-:W-:-:S07]  /*1da0*/  ISETP.NE.OR P1, PT, R11, RZ, P5 ;  /* 0x000000ff0b00720c */ /* 0x004fce0002f25670 */
[----:B------:R-:W1:Y:S01]  /*1db0*/  @!P4 LDC R11, c[0x0][0x39c] ;  /* 0x0000e700ff0bcb82 */ /* 0x000e620000000800 */
[----:B-----5:R-:W-:-:S07]  /*1dc0*/  @!P5 FMUL R10, R10, R17 ;  /* 0x000000110a0ad220 */ /* 0x020fce0000400000 */
[----:B------:R-:W2:Y:S01]  /*1dd0*/  @!P1 LDC R10, c[0x0][0x398] ;  /* 0x0000e600ff0a9b82 */ /* 0x000ea20000000800 */
[----:B------:R-:W-:Y:S01]  /*1de0*/  ISETP.NE.OR P1, PT, R14, RZ, P4 ;  /* 0x000000ff0e00720c */ /* 0x000fe20002725670 */
[----:B-1----:R-:W-:-:S12]  /*1df0*/  @!P4 FMUL R12, R12, R11 ;  /* 0x0000000b0c0cc220 */ /* 0x002fd80000400000 */
[----:B------:R-:W1:Y:S01]  /*1e00*/  @!P1 LDC R12, c[0x0][0x398] ;  /* 0x0000e600ff0c9b82 */ /* 0x000e620000000800 */
[----:B------:R-:W-:Y:S01]  /*1e10*/  ISETP.NE.OR P1, PT, R16, RZ, P6 ;  /* 0x000000ff1000720c */ /* 0x000fe20003725670 */
[----:B------:R-:W-:-:S12]  /*1e20*/  @!P6 FMUL R2, R15, R2 ;  /* 0x000000020f02e220 */ /* 0x000fd80000400000 */
[----:B------:R-:W3:Y:S01]  /*1e30*/  @!P1 LDC R2, c[0x0][0x398] ;  /* 0x0000e600ff029b82 */ /* 0x000ee20000000800 */
[----:B0-----:R-:W-:-:S04]  /*1e40*/  @!P3 FMNMX R13, R13, R8, !PT ;  /* 0x000000080d0db209 */ /* 0x001fc80007800000 */
[----:B--2---:R-:W-:-:S04]  /*1e50*/  @!P5 FMNMX R13, R13, R10, !PT ;  /* 0x0000000a0d0dd209 */ /* 0x004fc80007800000 */
[----:B-1----:R-:W-:Y:S01]  /*1e60*/  @!P4 FMNMX R13, R13, R12, !PT ;  /* 0x0000000c0d0dc209 */ /* 0x002fe20007800000 */
[----:B------:R-:W-:Y:S01]  /*1e70*/  @!P3 IMAD.MOV.U32 R29, RZ, RZ, R8 ;  /* 0x000000ffff1db224 */ /* 0x000fe200078e0008 */
[----:B------:R-:W-:Y:S02]  /*1e80*/  MOV R17, 0xff800000 ;  /* 0xff80000000117802 */ /* 0x000fe40000000f00 */
[----:B------:R-:W-:Y:S02]  /*1e90*/  @!P5 MOV R27, R10 ;  /* 0x0000000a001bd202 */ /* 0x000fe40000000f00 */
[----:B------:R-:W-:Y:S02]  /*1ea0*/  @!P4 MOV R23, R12 ;  /* 0x0000000c0017c202 */ /* 0x000fe40000000f00 */
[-C--:B---3--:R-:W-:Y:S02]  /*1eb0*/  @!P6 MOV R17, R2.reuse ;  /* 0x000000020011e202 */ /* 0x088fe40000000f00 */
[----:B------:R-:W-:Y:S01]  /*1ec0*/  @!P6 FMNMX R13, R13, R2, !PT ;  /* 0x000000020d0de209 */ /* 0x000fe20007800000 */
[----:B------:R-:W-:Y:S06]  /*1ed0*/  BRA.DIV UR4, `(.L_x_29928) ;  /* 0x0000003604d47947 */ /* 0x000fec000b800000 */
[----:B------:R-:W0:Y:S01]  /*1ee0*/  SHFL.BFLY PT, R14, R13, 0x10, 0x1f ;  /* 0x0e001f000d0e7f89 */ /* 0x000e2200000e0000 */
[----:B------:R-:W-:Y:S02]  /*1ef0*/  MOV R11, 0x3bbb989d ;  /* 0x3bbb989d000b7802 */ /* 0x000fe40000000f00 */
        /* <DEDUP_REMOVED lines=24> */
[----:B------:R-:W-:-:S02]  /*2080*/  IMAD.SHL.U32 R2, R2, 0x800000, RZ ;  /* 0x0080000002027824 */ /* 0x000fc400078e00ff */
[----:B------:R-:W-:Y:S01]  /*2090*/  FADD R6, -R28, R81 ;  /* 0x000000511c067221 */ /* 0x000fe20000000100 */
[----:B------:R-:W-:Y:S01]  /*20a0*/  FFMA R3, R78, 1.4426950216293334961, -R3 ;  /* 0x3fb8aa3b4e037823 */ /* 0x000fe20000000803 */
[----:B------:R-:W-:Y:S01]  /*20b0*/  FFMA R5, R80, 1.4426950216293334961, -R5 ;  /* 0x3fb8aa3b50057823 */ /* 0x000fe20000000805 */
[C---:B------:R-:W-:Y:S01]  /*20c0*/  FADD R24, -R28.reuse, R83 ;  /* 0x000000531c187221 */ /* 0x040fe20000000100 */
[----:B------:R-:W-:Y:S01]  /*20d0*/  FADD R8, -R28, R85 ;  /* 0x000000551c087221 */ /* 0x000fe20000000100 */
[----:B------:R-:W-:Y:S01]  /*20e0*/  FFMA R3, R78, 1.925963033500011079e-08, R3 ;  /* 0x32a570604e037823 */ /* 0x000fe20000000003 */
[-C--:B------:R-:W-:Y:S01]  /*20f0*/  FFMA.SAT R78, R76, R11.reuse, 0.5 ;  /* 0x3f0000004c4e7423 */ /* 0x080fe2000000200b */
[----:B------:R-:W-:Y:S01]  /*2100*/  FFMA R5, R80, 1.925963033500011079e-08, R5 ;  /* 0x32a5706050057823 */ /* 0x000fe20000000005 */
[----:B------:R-:W-:Y:S01]  /*2110*/  FFMA.SAT R80, R74, R11, 0.5 ;  /* 0x3f0000004a507423 */ /* 0x000fe2000000200b */
[----:B------:R-:W-:Y:S01]  /*2120*/  FADD R38, -R28, R87 ;  /* 0x000000571c267221 */ /* 0x000fe20000000100 */
[-C--:B------:R-:W-:Y:S01]  /*2130*/  FFMA.RM R78, R78, R13.reuse, 12582913 ;  /* 0x4b4000014e4e7423 */ /* 0x080fe2000000400d */
[----:B------:R-:W0:Y:S01]  /*2140*/  MUFU.EX2 R3, R3 ;  /* 0x0000000300037308 */ /* 0x000e220000000800 */
[----:B------:R-:W-:Y:S01]  /*2150*/  FFMA.RM R80, R80, R13, 12582913 ;  /* 0x4b40000150507423 */ /* 0x000fe2000000400d */
        /* <DEDUP_REMOVED lines=19> */
[----:B0-----:R-:W-:Y:S01]  /*2290*/  FMUL R7, R2, R3 ;  /* 0x0000000302077220 */ /* 0x001fe20000400000 */
[----:B------:R-:W-:Y:S01]  /*22a0*/  FFMA.SAT R2, R0, R11, 0.5 ;  /* 0x3f00000000027423 */ /* 0x000fe2000000200b */
[C---:B------:R-:W-:Y:S01]  /*22b0*/  FADD R14, -R28.reuse, R27 ;  /* 0x0000001b1c0e7221 */ /* 0x040fe20000000100 */
[C---:B------:R-:W-:Y:S01]  /*22c0*/  FADD R12, -R28.reuse, R23 ;  /* 0x000000171c0c7221 */ /* 0x040fe20000000100 */
[----:B------:R-:W-:Y:S01]  /*22d0*/  FADD R28, -R28, R17 ;  /* 0x000000111c1c7221 */ /* 0x000fe20000000100 */
[----:B------:R-:W-:Y:S01]  /*22e0*/  FFMA.RM R9, R2, R13, 12582913 ;  /* 0x4b40000102097423 */ /* 0x000fe2000000400d */
[----:B------:R-:W-:Y:S01]  /*22f0*/  FFMA.SAT R2, R4, R11, 0.5 ;  /* 0x3f00000004027423 */ /* 0x000fe2000000200b */
[----:B------:R-:W0:Y:S02]  /*2300*/  MUFU.EX2 R5, R5 ;  /* 0x0000000500057308 */ /* 0x000e240000000800 */
[----:B------:R-:W-:Y:S01]  /*2310*/  FADD R3, R9, -12583039 ;  /* 0xcb40007f09037421 */ /* 0x000fe20000000000 */
[----:B------:R-:W-:Y:S01]  /*2320*/  FFMA.RM R17, R2, R13, 12582913 ;  /* 0x4b40000102117423 */ /* 0x000fe2000000400d */
[----:B------:R-:W-:-:S02]  /*2330*/  SHF.L.U32 R2, R78, 0x17, RZ ;  /* 0x000000174e027819 */ /* 0x000fc400000006ff */
[C---:B------:R-:W-:Y:S01]  /*2340*/  FFMA R3, R0.reuse, 1.4426950216293334961, -R3 ;  /* 0x3fb8aa3b00037823 */ /* 0x040fe20000000803 */
[----:B------:R-:W-:Y:S01]  /*2350*/  FADD R19, R17, -12583039 ;  /* 0xcb40007f11137421 */ /* 0x000fe20000000000 */
[----:B------:R-:W-:Y:S02]  /*2360*/  MUFU.EX2 R74, R74 ;  /* 0x0000004a004a7308 */ /* 0x000fe40000000800 */
[----:B------:R-:W-:Y:S01]  /*2370*/  FFMA R15, R0, 1.925963033500011079e-08, R3 ;  /* 0x32a57060000f7823 */ /* 0x000fe20000000003 */
[----:B------:R-:W-:Y:S01]  /*2380*/  FFMA R19, R4, 1.4426950216293334961, -R19 ;  /* 0x3fb8aa3b04137823 */ /* 0x000fe20000000813 */
[----:B------:R-:W-:-:S03]  /*2390*/  SHF.L.U32 R0, R82, 0x17, RZ ;  /* 0x0000001752007819 */ /* 0x000fc600000006ff */
[----:B------:R-:W-:Y:S01]  /*23a0*/  FFMA R19, R4, 1.925963033500011079e-08, R19 ;  /* 0x32a5706004137823 */ /* 0x000fe20000000013 */
[----:B------:R-:W1:Y:S01]  /*23b0*/  MUFU.EX2 R3, R76 ;  /* 0x0000004c00037308 */ /* 0x000e620000000800 */
[----:B------:R-:W-:Y:S01]  /*23c0*/  FFMA.SAT R4, R20, R11, 0.5 ;  /* 0x3f00000014047423 */ /* 0x000fe2000000200b */
[----:B0-----:R-:W-:-:S03]  /*23d0*/  FMUL R0, R0, R5 ;  /* 0x0000000500007220 */ /* 0x001fc60000400000 */
[----:B------:R-:W-:Y:S01]  /*23e0*/  FFMA.RM R21, R4, R13, 12582913 ;  /* 0x4b40000104157423 */ /* 0x000fe2000000400d */
[----:B------:R-:W-:Y:S02]  /*23f0*/  FFMA.SAT R4, R6, R11, 0.5 ;  /* 0x3f00000006047423 */ /* 0x000fe4000000200b */
[----:B------:R-:W0:Y:S02]  /*2400*/  MUFU.EX2 R15, R15 ;  /* 0x0000000f000f7308 */ /* 0x000e240000000800 */
[----:B------:R-:W-:Y:S01]  /*2410*/  FFMA.RM R23, R4, R13, 12582913 ;  /* 0x4b40000104177423 */ /* 0x000fe2000000400d */
[----:B------:R-:W-:-:S03]  /*2420*/  SHF.L.U32 R4, R9, 0x17, RZ ;  /* 0x0000001709047819 */ /* 0x000fc600000006ff */
[----:B------:R-:W-:Y:S01]  /*2430*/  FADD R5, R23, -12583039 ;  /* 0xcb40007f17057421 */ /* 0x000fe20000000000 */
[----:B-1----:R-:W-:Y:S01]  /*2440*/  FMUL R2, R2, R3 ;  /* 0x0000000302027220 */ /* 0x002fe20000400000 */
[----:B------:R-:W-:Y:S02]  /*2450*/  FADD R3, R21, -12583039 ;  /* 0xcb40007f15037421 */ /* 0x000fe40000000000 */
[----:B------:R-:W-:Y:S02]  /*2460*/  FFMA R5, R6, 1.4426950216293334961, -R5 ;  /* 0x3fb8aa3b06057823 */ /* 0x000fe40000000805 */
[----:B------:R-:W-:Y:S02]  /*2470*/  FFMA R3, R20, 1.4426950216293334961, -R3 ;  /* 0x3fb8aa3b14037823 */ /* 0x000fe40000000803 */
[----:B------:R-:W-:Y:S01]  /*2480*/  FFMA R25, R6, 1.925963033500011079e-08, R5 ;  /* 0x32a5706006197823 */ /* 0x000fe20000000005 */
[----:B------:R-:W-:Y:S01]  /*2490*/  FFMA.SAT R6, R24, R11, 0.5 ;  /* 0x3f00000018067423 */ /* 0x000fe2000000200b */
[----:B0-----:R-:W-:Y:S01]  /*24a0*/  FMUL R4, R4, R15 ;  /* 0x0000000f04047220 */ /* 0x001fe20000400000 */
[----:B------:R-:W-:Y:S01]  /*24b0*/  FFMA R20, R20, 1.925963033500011079e-08, R3 ;  /* 0x32a5706014147823 */ /* 0x000fe20000000003 */
[----:B------:R-:W-:Y:S01]  /*24c0*/  SHF.L.U32 R3, R80, 0x17, RZ ;  /* 0x0000001750037819 */ /* 0x000fe200000006ff */
[----:B------:R-:W-:Y:S01]  /*24d0*/  FFMA.RM R15, R6, R13, 12582913 ;  /* 0x4b400001060f7423 */ /* 0x000fe2000000400d */
[----:B------:R-:W-:Y:S03]  /*24e0*/  MUFU.EX2 R25, R25 ;  /* 0x0000001900197308 */ /* 0x000fe60000000800 */
[----:B------:R-:W-:Y:S01]  /*24f0*/  FADD R5, R15, -12583039 ;  /* 0xcb40007f0f057421 */ /* 0x000fe20000000000 */
[----:B------:R-:W-:Y:S01]  /*2500*/  FMUL R3, R3, R74 ;  /* 0x0000004a03037220 */ /* 0x000fe20000400000 */
[----:B------:R-:W-:-:S02]  /*2510*/  FFMA.SAT R74, R8, R11, 0.5 ;  /* 0x3f000000084a7423 */ /* 0x000fc4000000200b */
[----:B------:R-:W-:Y:S01]  /*2520*/  FFMA R5, R24, 1.4426950216293334961, -R5 ;  /* 0x3fb8aa3b18057823 */ /* 0x000fe20000000805 */
[----:B------:R-:W0:Y:S01]  /*2530*/  MUFU.EX2 R6, R19 ;  /* 0x0000001300067308 */ /* 0x000e220000000800 */
[----:B------:R-:W-:Y:S02]  /*2540*/  FFMA.RM R74, R74, R13, 12582913 ;  /* 0x4b4000014a4a7423 */ /* 0x000fe4000000400d */
[----:B------:R-:W-:Y:S01]  /*2550*/  FFMA R24, R24, 1.925963033500011079e-08, R5 ;  /* 0x32a5706018187823 */ /* 0x000fe20000000005 */
[----:B------:R-:W-:Y:S01]  /*2560*/  SHF.L.U32 R5, R17, 0x17, RZ ;  /* 0x0000001711057819 */ /* 0x000fe200000006ff */
[----:B------:R-:W-:-:S03]  /*2570*/  FADD R17, R74, -12583039 ;  /* 0xcb40007f4a117421 */ /* 0x000fc60000000000 */
[----:B------:R1:W2:Y:S01]  /*2580*/  MUFU.EX2 R9, R20 ;  /* 0x0000001400097308 */ /* 0x0002a20000000800 */
[----:B------:R-:W-:-:S04]  /*2590*/  FFMA R17, R8, 1.4426950216293334961, -R17 ;  /* 0x3fb8aa3b08117823 */ /* 0x000fc80000000811 */
[----:B------:R-:W-:Y:S01]  /*25a0*/  FFMA R17, R8, 1.925963033500011079e-08, R17 ;  /* 0x32a5706008117823 */ /* 0x000fe20000000011 */
[-C--:B------:R-:W-:Y:S02]  /*25b0*/  FFMA.SAT R8, R38, R11.reuse, 0.5 ;  /* 0x3f00000026087423 */ /* 0x080fe4000000200b */
[----:B------:R-:W3:Y:S01]  /*25c0*/  MUFU.EX2 R24, R24 ;  /* 0x0000001800187308 */ /* 0x000ee20000000800 */
[----:B0-----:R-:W-:Y:S01]  /*25d0*/  FMUL R5, R5, R6 ;  /* 0x0000000605057220 */ /* 0x001fe20000400000 */
[----:B------:R-:W-:Y:S01]  /*25e0*/  SHF.L.U32 R6, R21, 0x17, RZ ;  /* 0x0000001715067819 */ /* 0x000fe200000006ff */
[----:B-1----:R-:W-:Y:S01]  /*25f0*/  FFMA.SAT R20, R10, R11, 0.5 ;  /* 0x3f0000000a147423 */ /* 0x002fe2000000200b */
[-C--:B------:R-:W-:Y:S01]  /*2600*/  FFMA.RM R19, R8, R13.reuse, 12582913 ;  /* 0x4b40000108137423 */ /* 0x080fe2000000400d */
[----:B------:R-:W-:Y:S02]  /*2610*/  SHF.L.U32 R8, R23, 0x17, RZ ;  /* 0x0000001717087819 */ /* 0x000fe400000006ff */
[----:B------:R-:W-:Y:S01]  /*2620*/  FFMA.RM R20, R20, R13, 12582913 ;  /* 0x4b40000114147423 */ /* 0x000fe2000000400d */
[----:B------:R-:W0:Y:S01]  /*2630*/  MUFU.EX2 R17, R17 ;  /* 0x0000001100117308 */ /* 0x000e220000000800 */
[----:B--2---:R-:W-:Y:S01]  /*2640*/  FMUL R6, R6, R9 ;  /* 0x0000000906067220 */ /* 0x004fe20000400000 */
[C---:B------:R-:W-:Y:S01]  /*2650*/  FADD R9, R19.reuse, -12583039 ;  /* 0xcb40007f13097421 */ /* 0x040fe20000000000 */
[----:B------:R-:W-:Y:S01]  /*2660*/  FADD R21, R20, -12583039 ;  /* 0xcb40007f14157421 */ /* 0x000fe20000000000 */
[----:B------:R-:W-:Y:S01]  /*2670*/  FMUL R8, R8, R25 ;  /* 0x0000001908087220 */ /* 0x000fe20000400000 */
[----:B------:R-:W-:Y:S01]  /*2680*/  SHF.L.U32 R19, R19, 0x17, RZ ;  /* 0x0000001713137819 */ /* 0x000fe200000006ff */
[----:B------:R-:W-:Y:S01]  /*2690*/  FFMA R9, R38, 1.4426950216293334961, -R9 ;  /* 0x3fb8aa3b26097823 */ /* 0x000fe20000000809 */
[----:B------:R-:W-:-:S03]  /*26a0*/  FFMA R21, R10, 1.4426950216293334961, -R21 ;  /* 0x3fb8aa3b0a157823 */ /* 0x000fc60000000815 */
[----:B------:R-:W-:Y:S01]  /*26b0*/  FFMA R38, R38, 1.925963033500011079e-08, R9 ;  /* 0x32a5706026267823 */ /* 0x000fe20000000009 */
[----:B------:R-:W-:Y:S02]  /*26c0*/  IMAD.SHL.U32 R9, R15, 0x800000, RZ ;  /* 0x008000000f097824 */ /* 0x000fe400078e00ff */
[----:B------:R-:W-:Y:S01]  /*26d0*/  FFMA R21, R10, 1.925963033500011079e-08, R21 ;  /* 0x32a570600a157823 */ /* 0x000fe20000000015 */
[-C--:B------:R-:W-:Y:S01]  /*26e0*/  FFMA.SAT R10, R64, R11.reuse, 0.5 ;  /* 0x3f000000400a7423 */ /* 0x080fe2000000200b */
[----:B---3--:R-:W-:Y:S01]  /*26f0*/  FMUL R9, R9, R24 ;  /* 0x0000001809097220 */ /* 0x008fe20000400000 */
[----:B------:R-:W1:Y:S01]  /*2700*/  MUFU.EX2 R38, R38 ;  /* 0x0000002600267308 */ /* 0x000e620000000800 */
[----:B------:R-:W-:Y:S01]  /*2710*/  FFMA.SAT R24, R16, R11, 0.5 ;  /* 0x3f00000010187423 */ /* 0x000fe2000000200b */
[-C--:B------:R-:W-:Y:S01]  /*2720*/  FFMA.RM R15, R10, R13.reuse, 12582913 ;  /* 0x4b4000010a0f7423 */ /* 0x080fe2000000400d */
[----:B------:R-:W-:Y:S02]  /*2730*/  SHF.L.U32 R10, R74, 0x17, RZ ;  /* 0x000000174a0a7819 */ /* 0x000fe400000006ff */
[----:B------:R-:W-:Y:S01]  /*2740*/  FFMA.RM R25, R24, R13, 12582913 ;  /* 0x4b40000118197423 */ /* 0x000fe2000000400d */
[----:B------:R-:W-:Y:S01]  /*2750*/  FADD R23, R15, -12583039 ;  /* 0xcb40007f0f177421 */ /* 0x000fe20000000000 */
[----:B------:R-:W-:Y:S01]  /*2760*/  FFMA.SAT R24, R68, R11, 0.5 ;  /* 0x3f00000044187423 */ /* 0x000fe2000000200b */
        /* <DEDUP_REMOVED lines=8> */
[----:B------:R-:W-:Y:S01]  /*27f0*/  FADD R17, R29, -12583039 ;  /* 0xcb40007f1d117421 */ /* 0x000fe20000000000 */
[----:B------:R-:W-:Y:S01]  /*2800*/  FFMA R27, R16, 1.925963033500011079e-08, R27 ;  /* 0x32a57060101b7823 */ /* 0x000fe2000000001b */
[----:B-1----:R-:W-:Y:S01]  /*2810*/  FMUL R16, R19, R38 ;  /* 0x0000002613107220 */ /* 0x002fe20000400000 */
[----:B------:R-:W-:Y:S01]  /*2820*/  FFMA.SAT R64, R18, R11, 0.5 ;  /* 0x3f00000012407423 */ /* 0x000fe2000000200b */
[----:B------:R-:W-:-:S03]  /*2830*/  FFMA R17, R68, 1.4426950216293334961, -R17 ;  /* 0x3fb8aa3b44117823 */ /* 0x000fc60000000811 */
[----:B------:R1:W2:Y:S01]  /*2840*/  MUFU.EX2 R38, R23 ;  /* 0x0000001700267308 */ /* 0x0002a20000000800 */
[----:B------:R-:W-:Y:S01]  /*2850*/  FFMA.RM R64, R64, R13, 12582913 ;  /* 0x4b40000140407423 */ /* 0x000fe2000000400d */
[----:B------:R-:W-:Y:S01]  /*2860*/  FFMA R68, R68, 1.925963033500011079e-08, R17 ;  /* 0x32a5706044447823 */ /* 0x000fe20000000011 */
[----:B------:R-:W-:Y:S01]  /*2870*/  SHF.L.U32 R17, R20, 0x17, RZ ;  /* 0x0000001714117819 */ /* 0x000fe200000006ff */
[----:B------:R-:W-:Y:S01]  /*2880*/  FFMA.SAT R20, R70, R11, 0.5 ;  /* 0x3f00000046147423 */ /* 0x000fe2000000200b */
[----:B------:R-:W-:-:S04]  /*2890*/  FADD R19, R64, -12583039 ;  /* 0xcb40007f40137421 */ /* 0x000fc80000000000 */
[----:B------:R-:W-:Y:S01]  /*28a0*/  FFMA R19, R18, 1.4426950216293334961, -R19 ;  /* 0x3fb8aa3b12137823 */ /* 0x000fe20000000813 */
[----:B-1----:R-:W-:Y:S01]  /*28b0*/  FFMA.RM R23, R20, R13, 12582913 ;  /* 0x4b40000114177423 */ /* 0x002fe2000000400d */
[----:B0-----:R-:W-:Y:S01]  /*28c0*/  FMUL R17, R17, R24 ;  /* 0x0000001811117220 */ /* 0x001fe20000400000 */
[----:B------:R-:W0:Y:S01]  /*28d0*/  MUFU.EX2 R20, R27 ;  /* 0x0000001b00147308 */ /* 0x000e220000000800 */
[----:B------:R-:W-:Y:S01]  /*28e0*/  FFMA R24, R18, 1.925963033500011079e-08, R19 ;  /* 0x32a5706012187823 */ /* 0x000fe20000000013 */
[----:B------:R-:W-:Y:S01]  /*28f0*/  SHF.L.U32 R19, R25, 0x17, RZ ;  /* 0x0000001719137819 */ /* 0x000fe200000006ff */
[----:B--2---:R-:W-:Y:S01]  /*2900*/  FMUL R18, R15, R38 ;  /* 0x000000260f127220 */ /* 0x004fe20000400000 */
[----:B------:R-:W-:Y:S01]  /*2910*/  FADD R15, R23, -12583039 ;  /* 0xcb40007f170f7421 */ /* 0x000fe20000000000 */
[----:B------:R-:W-:-:S03]  /*2920*/  FFMA.SAT R38, R22, R11, 0.5 ;  /* 0x3f00000016267423 */ /* 0x000fc6000000200b */
[----:B------:R-:W1:Y:S01]  /*2930*/  MUFU.EX2 R24, R24 ;  /* 0x0000001800187308 */ /* 0x000e620000000800 */
[----:B------:R-:W-:Y:S01]  /*2940*/  FFMA R15, R70, 1.4426950216293334961, -R15 ;  /* 0x3fb8aa3b460f7823 */ /* 0x000fe2000000080f */
[----:B------:R-:W-:-:S03]  /*2950*/  FFMA.RM R38, R38, R13, 12582913 ;  /* 0x4b40000126267423 */ /* 0x000fc6000000400d */
[----:B------:R-:W-:Y:S01]  /*2960*/  FFMA R70, R70, 1.925963033500011079e-08, R15 ;  /* 0x32a5706046467823 */ /* 0x000fe2000000000f */
[----:B------:R-:W-:Y:S02]  /*2970*/  FADD R21, R38, -12583039 ;  /* 0xcb40007f26157421 */ /* 0x000fe40000000000 */
[----:B------:R-:W2:Y:S01]  /*2980*/  MUFU.EX2 R15, R68 ;  /* 0x00000044000f7308 */ /* 0x000ea20000000800 */
[----:B0-----:R-:W-:Y:S01]  /*2990*/  FMUL R19, R19, R20 ;  /* 0x0000001413137220 */ /* 0x001fe20000400000 */
[----:B------:R-:W-:Y:S01]  /*29a0*/  SHF.L.U32 R20, R29, 0x17, RZ ;  /* 0x000000171d147819 */ /* 0x000fe200000006ff */
[----:B------:R-:W-:-:S04]  /*29b0*/  FFMA R21, R22, 1.4426950216293334961, -R21 ;  /* 0x3fb8aa3b16157823 */ /* 0x000fc80000000815 */
[----:B------:R-:W-:Y:S01]  /*29c0*/  FFMA R25, R22, 1.925963033500011079e-08, R21 ;  /* 0x32a5706016197823 */ /* 0x000fe20000000015 */
[----:B------:R-:W-:Y:S01]  /*29d0*/  FFMA.SAT R22, R66, R11, 0.5 ;  /* 0x3f00000042167423 */ /* 0x000fe2000000200b */
[----:B------:R-:W-:-:S03]  /*29e0*/  SHF.L.U32 R21, R64, 0x17, RZ ;  /* 0x0000001740157819 */ /* 0x000fc600000006ff */
[----:B------:R-:W-:Y:S01]  /*29f0*/  FFMA.RM R27, R22, R13, 12582913 ;  /* 0x4b400001161b7423 */ /* 0x000fe2000000400d */
[-C--:B------:R-:W-:Y:S01]  /*2a00*/  FFMA.SAT R22, R36, R11.reuse, 0.5 ;  /* 0x3f00000024167423 */ /* 0x080fe2000000200b */
[----:B-1----:R-:W-:Y:S01]  /*2a10*/  FMUL R21, R21, R24 ;  /* 0x0000001815157220 */ /* 0x002fe20000400000 */
[----:B------:R-:W-:Y:S01]  /*2a20*/  FFMA.SAT R24, R72, R11, 0.5 ;  /* 0x3f00000048187423 */ /* 0x000fe2000000200b */
[----:B--2---:R-:W-:Y:S01]  /*2a30*/  FMUL R20, R20, R15 ;  /* 0x0000000f14147220 */ /* 0x004fe20000400000 */
[----:B------:R-:W-:Y:S01]  /*2a40*/  FADD R15, R27, -12583039 ;  /* 0xcb40007f1b0f7421 */ /* 0x000fe20000000000 */
[-C--:B------:R-:W-:Y:S01]  /*2a50*/  FFMA.RM R29, R22, R13.reuse, 12582913 ;  /* 0x4b400001161d7423 */ /* 0x080fe2000000400d */
[----:B------:R-:W-:Y:S02]  /*2a60*/  IMAD.SHL.U32 R22, R23, 0x800000, RZ ;  /* 0x0080000017167824 */ /* 0x000fe400078e00ff */
[----:B------:R-:W-:Y:S01]  /*2a70*/  FFMA.RM R37, R24, R13, 12582913 ;  /* 0x4b40000118257423 */ /* 0x000fe2000000400d */
[----:B------:R-:W-:Y:S01]  /*2a80*/  FFMA R15, R66, 1.4426950216293334961, -R15 ;  /* 0x3fb8aa3b420f7823 */ /* 0x000fe2000000080f */
[----:B------:R-:W0:Y:S01]  /*2a90*/  MUFU.EX2 R24, R25 ;  /* 0x0000001900187308 */ /* 0x000e220000000800 */
[----:B------:R-:W-:Y:S01]  /*2aa0*/  FADD R31, R29, -12583039 ;  /* 0xcb40007f1d1f7421 */ /* 0x000fe20000000000 */
[----:B------:R-:W-:Y:S01]  /*2ab0*/  SHF.L.U32 R23, R38, 0x17, RZ ;  /* 0x0000001726177819 */ /* 0x000fe200000006ff */
[----:B------:R-:W-:-:S02]  /*2ac0*/  FFMA R66, R66, 1.925963033500011079e-08, R15 ;  /* 0x32a5706042427823 */ /* 0x000fc4000000000f */
[----:B------:R-:W-:-:S03]  /*2ad0*/  FFMA R31, R36, 1.4426950216293334961, -R31 ;  /* 0x3fb8aa3b241f7823 */ /* 0x000fc6000000081f */
[----:B------:R-:W1:Y:S01]  /*2ae0*/  MUFU.EX2 R15, R70 ;  /* 0x00000046000f7308 */ /* 0x000e620000000800 */
[----:B------:R-:W-:Y:S01]  /*2af0*/  FFMA R31, R36, 1.925963033500011079e-08, R31 ;  /* 0x32a57060241f7823 */ /* 0x000fe2000000001f */
[----:B------:R-:W-:-:S04]  /*2b00*/  FFMA.SAT R36, R62, R11, 0.5 ;  /* 0x3f0000003e247423 */ /* 0x000fc8000000200b */
[----:B------:R-:W-:Y:S01]  /*2b10*/  FFMA.RM R38, R36, R13, 12582913 ;  /* 0x4b40000124267423 */ /* 0x000fe2000000400d */
[----:B------:R-:W-:Y:S01]  /*2b20*/  FFMA.SAT R36, R32, R11, 0.5 ;  /* 0x3f00000020247423 */ /* 0x000fe2000000200b */
[----:B0-----:R-:W-:Y:S01]  /*2b30*/  FMUL R23, R23, R24 ;  /* 0x0000001817177220 */ /* 0x001fe20000400000 */
[----:B------:R-:W-:Y:S01]  /*2b40*/  SHF.L.U32 R24, R27, 0x17, RZ ;  /* 0x000000171b187819 */ /* 0x000fe200000006ff */
[----:B------:R-:W-:-:S04]  /*2b50*/  FADD R33, R38, -12583039 ;  /* 0xcb40007f26217421 */ /* 0x000fc80000000000 */
[----:B------:R-:W-:Y:S01]  /*2b60*/  FFMA R33, R62, 1.4426950216293334961, -R33 ;  /* 0x3fb8aa3b3e217823 */ /* 0x000fe20000000821 */
[----:B-1----:R-:W-:Y:S01]  /*2b70*/  FMUL R22, R22, R15 ;  /* 0x0000000f16167220 */ /* 0x002fe20000400000 */
[C---:B------:R-:W-:Y:S02]  /*2b80*/  FADD R15, R37.reuse, -12583039 ;  /* 0xcb40007f250f7421 */ /* 0x040fe40000000000 */
[----:B------:R-:W-:Y:S01]  /*2b90*/  FFMA R62, R62, 1.925963033500011079e-08, R33 ;  /* 0x32a570603e3e7823 */ /* 0x000fe20000000021 */
[----:B------:R-:W-:Y:S01]  /*2ba0*/  SHF.L.U32 R37, R37, 0x17, RZ ;  /* 0x0000001725257819 */ /* 0x000fe200000006ff */
[----:B------:R-:W-:-:S04]  /*2bb0*/  FFMA R15, R72, 1.4426950216293334961, -R15 ;  /* 0x3fb8aa3b480f7823 */ /* 0x000fc8000000080f */
[----:B------:R-:W-:Y:S01]  /*2bc0*/  MUFU.EX2 R62, R62 ;  /* 0x0000003e003e7308 */ /* 0x000fe20000000800 */
[----:B------:R-:W-:-:S07]  /*2bd0*/  FFMA R72, R72, 1.925963033500011079e-08, R15 ;  /* 0x32a5706048487823 */ /* 0x000fce000000000f */
[----:B------:R-:W0:Y:S08]  /*2be0*/  MUFU.EX2 R15, R66 ;  /* 0x00000042000f7308 */ /* 0x000e300000000800 */
[----:B------:R-:W-:Y:S01]  /*2bf0*/  MUFU.EX2 R72, R72 ;  /* 0x0000004800487308 */ /* 0x000fe20000000800 */
[----:B0-----:R-:W-:Y:S01]  /*2c00*/  FMUL R24, R24, R15 ;  /* 0x0000000f18187220 */ /* 0x001fe20000400000 */
[----:B------:R-:W-:-:S06]  /*2c10*/  FFMA.RM R15, R36, R13, 12582913 ;  /* 0x4b400001240f7423 */ /* 0x000fcc000000400d */
[----:B------:R-:W0:Y:S01]  /*2c20*/  MUFU.EX2 R36, R31 ;  /* 0x0000001f00247308 */ /* 0x000e220000000800 */
[C---:B------:R-:W-:Y:S01]  /*2c30*/  FADD R25, R15.reuse, -12583039 ;  /* 0xcb40007f0f197421 */ /* 0x040fe20000000000 */
[----:B------:R-:W-:-:S03]  /*2c40*/  SHF.L.U32 R15, R15, 0x17, RZ ;  /* 0x000000170f0f7819 */ /* 0x000fc600000006ff */
[----:B------:R-:W-:-:S04]  /*2c50*/  FFMA R25, R32, 1.4426950216293334961, -R25 ;  /* 0x3fb8aa3b20197823 */ /* 0x000fc80000000819 */
[----:B------:R-:W-:Y:S01]  /*2c60*/  FFMA R33, R32, 1.925963033500011079e-08, R25 ;  /* 0x32a5706020217823 */ /* 0x000fe20000000019 */
[----:B------:R-:W-:Y:S01]  /*2c70*/  FFMA.SAT R32, R26, R11, 0.5 ;  /* 0x3f0000001a207423 */ /* 0x000fe2000000200b */
[----:B------:R-:W-:-:S03]  /*2c80*/  SHF.L.U32 R25, R29, 0x17, RZ ;  /* 0x000000171d197819 */ /* 0x000fc600000006ff */
[----:B------:R-:W-:Y:S01]  /*2c90*/  FFMA.RM R29, R32, R13, 12582913 ;  /* 0x4b400001201d7423 */ /* 0x000fe2000000400d */
[----:B------:R-:W-:Y:S01]  /*2ca0*/  FFMA.SAT R32, R30, R11, 0.5 ;  /* 0x3f0000001e207423 */ /* 0x000fe2000000200b */
[----:B0-----:R-:W-:Y:S02]  /*2cb0*/  FMUL R25, R25, R36 ;  /* 0x0000002419197220 */ /* 0x001fe40000400000 */
[C---:B------:R-:W-:Y:S01]  /*2cc0*/  FADD R27, R29.reuse, -12583039 ;  /* 0xcb40007f1d1b7421 */ /* 0x040fe20000000000 */
[----:B------:R-:W-:Y:S01]  /*2cd0*/  FFMA.RM R31, R32, R13, 12582913 ;  /* 0x4b400001201f7423 */ /* 0x000fe2000000400d */
[----:B------:R-:W-:Y:S01]  /*2ce0*/  FFMA.SAT R32, R14, R11, 0.5 ;  /* 0x3f0000000e207423 */ /* 0x000fe2000000200b */
[----:B------:R-:W-:Y:S01]  /*2cf0*/  SHF.L.U32 R29, R29, 0x17, RZ ;  /* 0x000000171d1d7819 */ /* 0x000fe200000006ff */
[----:B------:R-:W-:Y:S02]  /*2d00*/  FFMA R27, R26, 1.4426950216293334961, -R27 ;  /* 0x3fb8aa3b1a1b7823 */ /* 0x000fe4000000081b */
[----:B------:R-:W-:-:S02]  /*2d10*/  FFMA.RM R32, R32, R13, 12582913 ;  /* 0x4b40000120207423 */ /* 0x000fc4000000400d */
[----:B------:R-:W-:Y:S01]  /*2d20*/  FFMA R36, R26, 1.925963033500011079e-08, R27 ;  /* 0x32a570601a247823 */ /* 0x000fe2000000001b */
[----:B------:R-:W-:Y:S01]  /*2d30*/  FADD R27, R31, -12583039 ;  /* 0xcb40007f1f1b7421 */ /* 0x000fe20000000000 */
[----:B------:R-:W-:Y:S01]  /*2d40*/  FMUL R26, R37, R72 ;  /* 0x00000048251a7220 */ /* 0x000fe20000400000 */
[----:B------:R-:W-:Y:S01]  /*2d50*/  FADD R37, R32, -12583039 ;  /* 0xcb40007f20257421 */ /* 0x000fe20000000000 */
[----:B------:R-:W-:Y:S02]  /*2d60*/  IMAD.SHL.U32 R31, R31, 0x800000, RZ ;  /* 0x008000001f1f7824 */ /* 0x000fe400078e00ff */
[----:B------:R-:W-:Y:S01]  /*2d70*/  FFMA R27, R30, 1.4426950216293334961, -R27 ;  /* 0x3fb8aa3b1e1b7823 */ /* 0x000fe2000000081b */
[----:B------:R-:W0:Y:S01]  /*2d80*/  MUFU.EX2 R36, R36 ;  /* 0x0000002400247308 */ /* 0x000e220000000800 */
[----:B------:R-:W-:Y:S02]  /*2d90*/  FFMA R37, R14, 1.4426950216293334961, -R37 ;  /* 0x3fb8aa3b0e257823 */ /* 0x000fe40000000825 */
[----:B------:R-:W-:Y:S01]  /*2da0*/  FFMA R30, R30, 1.925963033500011079e-08, R27 ;  /* 0x32a570601e1e7823 */ /* 0x000fe2000000001b */
[----:B------:R-:W-:Y:S01]  /*2db0*/  SHF.L.U32 R27, R38, 0x17, RZ ;  /* 0x00000017261b7819 */ /* 0x000fe200000006ff */
[----:B------:R-:W-:Y:S01]  /*2dc0*/  FFMA.SAT R38, R12, R11, 0.5 ;  /* 0x3f0000000c267423 */ /* 0x000fe2000000200b */
[----:B------:R-:W-:-:S03]  /*2dd0*/  FFMA R14, R14, 1.925963033500011079e-08, R37 ;  /* 0x32a570600e0e7823 */ /* 0x000fc60000000025 */
[----:B------:R-:W-:Y:S01]  /*2de0*/  FMUL R27, R27, R62 ;  /* 0x0000003e1b1b7220 */ /* 0x000fe20000400000 */
[----:B------:R-:W-:Y:S01]  /*2df0*/  FFMA.SAT R62, R28, R11, 0.5 ;  /* 0x3f0000001c3e7423 */ /* 0x000fe2000000200b */
[-C--:B------:R-:W-:Y:S01]  /*2e00*/  FFMA.RM R11, R38, R13.reuse, 12582913 ;  /* 0x4b400001260b7423 */ /* 0x080fe2000000400d */
[----:B------:R-:W1:Y:S02]  /*2e10*/  MUFU.EX2 R30, R30 ;  /* 0x0000001e001e7308 */ /* 0x000e640000000800 */
[----:B------:R-:W-:Y:S01]  /*2e20*/  FFMA.RM R13, R62, R13, 12582913 ;  /* 0x4b4000013e0d7423 */ /* 0x000fe2000000400d */
[C---:B------:R-:W-:Y:S01]  /*2e30*/  FADD R37, R11.reuse, -12583039 ;  /* 0xcb40007f0b257421 */ /* 0x040fe20000000000 */
[----:B------:R-:W-:Y:S01]  /*2e40*/  SHF.L.U32 R11, R11, 0x17, RZ ;  /* 0x000000170b0b7819 */ /* 0x000fe200000006ff */
[----:B0-----:R-:W-:Y:S02]  /*2e50*/  FMUL R29, R29, R36 ;  /* 0x000000241d1d7220 */ /* 0x001fe40000400000 */
[C---:B------:R-:W-:Y:S01]  /*2e60*/  FFMA R37, R12.reuse, 1.4426950216293334961, -R37 ;  /* 0x3fb8aa3b0c257823 */ /* 0x040fe20000000825 */
[----:B------:R-:W0:Y:S03]  /*2e70*/  MUFU.EX2 R14, R14 ;  /* 0x0000000e000e7308 */ /* 0x000e260000000800 */
[----:B------:R-:W-:Y:S01]  /*2e80*/  FFMA R38, R12, 1.925963033500011079e-08, R37 ;  /* 0x32a570600c267823 */ /* 0x000fe20000000025 */
[C---:B------:R-:W-:Y:S01]  /*2e90*/  FADD R37, R13.reuse, -12583039 ;  /* 0xcb40007f0d257421 */ /* 0x040fe20000000000 */
[----:B------:R-:W-:-:S03]  /*2ea0*/  SHF.L.U32 R13, R13, 0x17, RZ ;  /* 0x000000170d0d7819 */ /* 0x000fc600000006ff */
[----:B------:R-:W-:Y:S01]  /*2eb0*/  FFMA R37, R28, 1.4426950216293334961, -R37 ;  /* 0x3fb8aa3b1c257823 */ /* 0x000fe20000000825 */
[----:B------:R-:W2:Y:S01]  /*2ec0*/  MUFU.EX2 R38, R38 ;  /* 0x0000002600267308 */ /* 0x000ea20000000800 */
[----:B-1----:R-:W-:Y:S01]  /*2ed0*/  FMUL R30, R31, R30 ;  /* 0x0000001e1f1e7220 */ /* 0x002fe20000400000 */
[----:B------:R-:W-:Y:S01]  /*2ee0*/  SHF.L.U32 R31, R32, 0x17, RZ ;  /* 0x00000017201f7819 */ /* 0x000fe200000006ff */
[----:B------:R-:W-:Y:S01]  /*2ef0*/  FFMA R39, R28, 1.925963033500011079e-08, R37 ;  /* 0x32a570601c277823 */ /* 0x000fe20000000025 */
[----:B------:R-:W-:-:S04]  /*2f00*/  FADD R37, RZ, R7 ;  /* 0x00000007ff257221 */ /* 0x000fc80000000000 */
[----:B------:R-:W-:Y:S01]  /*2f10*/  FADD R37, R37, R0 ;  /* 0x0000000025257221 */ /* 0x000fe20000000000 */
[----:B------:R2:W1:Y:S01]  /*2f20*/  MUFU.EX2 R28, R33 ;  /* 0x00000021001c7308 */ /* 0x0004620000000800 */
[----:B0-----:R-:W-:Y:S02]  /*2f30*/  FMUL R31, R31, R14 ;  /* 0x0000000e1f1f7220 */ /* 0x001fe40000400000 */
[----:B------:R-:W-:-:S04]  /*2f40*/  FADD R12, R37, R2 ;  /* 0x00000002250c7221 */ /* 0x000fc80000000000 */
        /* <DEDUP_REMOVED lines=38> */
.L_x_29997:
        /* <DEDUP_REMOVED lines=12> */
[----:B0-----:R-:W-:Y:S05]  /*3270*/  CALL.REL.NOINC `($__internal_484_$__cuda_sm3x_div_rn_noftz_f32_slowpath) ;  /* 0x0000003800587944 */ /* 0x001fea0003c00000 */
[----:B------:R-:W-:-:S07]  /*3280*/  MOV R11, R7 ;  /* 0x00000007000b7202 */ /* 0x000fce0000000f00 */
.L_x_29930:
[----:B------:R-:W-:Y:S05]  /*3290*/  BSYNC.RECONVERGENT B3 ;  /* 0x0000000000037941 */ /* 0x000fea0003800200 */
.L_x_29929:
        /* <DEDUP_REMOVED lines=12> */
[----:B0-----:R-:W-:Y:S05]  /*3360*/  CALL.REL.NOINC `($__internal_484_$__cuda_sm3x_div_rn_noftz_f32_slowpath) ;  /* 0x00000038001c7944 */ /* 0x001fea0003c00000 */
[----:B------:R-:W-:-:S07]  /*3370*/  IMAD.MOV.U32 R15, RZ, RZ, R7 ;  /* 0x000000ffff0f7224 */ /* 0x000fce00078e0007 */
.L_x_29932:
[----:B------:R-:W-:Y:S05]  /*3380*/  BSYNC.RECONVERGENT B3 ;  /* 0x0000000000037941 */ /* 0x000fea0003800200 */
.L_x_29931:
        /* <DEDUP_REMOVED lines=12> */
[----:B------:R-:W-:Y:S05]  /*3450*/  CALL.REL.NOINC `($__internal_484_$__cuda_sm3x_div_rn_noftz_f32_slowpath) ;  /* 0x0000003400e07944 */ /* 0x000fea0003c00000 */
[----:B------:R-:W-:-:S07]  /*3460*/  MOV R39, R7 ;  /* 0x0000000700277202 */ /* 0x000fce0000000f00 */
.L_x_29934:
[----:B------:R-:W-:Y:S05]  /*3470*/  BSYNC.RECONVERGENT B3 ;  /* 0x0000000000037941 */ /* 0x000fea0003800200 */
.L_x_29933:
        /* <DEDUP_REMOVED lines=12> */
[----:B------:R-:W-:Y:S05]  /*3540*/  CALL.REL.NOINC `($__internal_484_$__cuda_sm3x_div_rn_noftz_f32_slowpath) ;  /* 0x0000003400a47944 */ /* 0x000fea0003c00000 */
[----:B------:R-:W-:-:S07]  /*3550*/  MOV R37, R7 ;  /* 0x0000000700257202 */ /* 0x000fce0000000f00 */
.L_x_29936:
[----:B------:R-:W-:Y:S05]  /*3560*/  BSYNC.RECONVERGENT B3 ;  /* 0x0000000000037941 */ /* 0x000fea0003800200 */
.L_x_29935:
        /* <DEDUP_REMOVED lines=12> */
[----:B------:R-:W-:Y:S05]  /*3630*/  CALL.REL.NOINC `($__internal_484_$__cuda_sm3x_div_rn_noftz_f32_slowpath) ;  /* 0x0000003400687944 */ /* 0x000fea0003c00000 */
[----:B------:R-:W-:-:S07]  /*3640*/  MOV R61, R7 ;  /* 0x00000007003d7202 */ /* 0x000fce0000000f00 */
.L_x_29938:
[----:B------:R-:W-:Y:S05]  /*3650*/  BSYNC.RECONVERGENT B3 ;  /* 0x0000000000037941 */ /* 0x000fea0003800200 */
.L_x_29937:
        /* <DEDUP_REMOVED lines=14> */
.L_x_29940:
[----:B------:R-:W-:Y:S05]  /*3740*/  BSYNC.RECONVERGENT B3 ;  /* 0x0000000000037941 */ /* 0x000fea0003800200 */
.L_x_29939:
        /* <DEDUP_REMOVED lines=14> */
.L_x_29942:
[----:B------:R-:W-:Y:S05]  /*3830*/  BSYNC.RECONVERGENT B3 ;  /* 0x0000000000037941 */ /* 0x000fea0003800200 */
.L_x_29941:
        /* <DEDUP_REMOVED lines=12> */
[----:B------:R-:W-:Y:S05]  /*3900*/  CALL.REL.NOINC `($__internal_484_$__cuda_sm3x_div_rn_noftz_f32_slowpath) ;  /* 0x0000003000b47944 */ /* 0x000fea0003c00000 */
[----:B------:R-:W-:-:S07]  /*3910*/  MOV R69, R7 ;  /* 0x0000000700457202 */ /* 0x000fce0000000f00 */
.L_x_29944:
[----:B------:R-:W-:Y:S05]  /*3920*/  BSYNC.RECONVERGENT B3 ;  /* 0x0000000000037941 */ /* 0x000fea0003800200 */
.L_x_29943:
        /* <DEDUP_REMOVED lines=14> */
.L_x_29946:
[----:B------:R-:W-:Y:S05]  /*3a10*/  BSYNC.RECONVERGENT B3 ;  /* 0x0000000000037941 */ /* 0x000fea0003800200 */
.L_x_29945:
        /* <DEDUP_REMOVED lines=13> */
[----:B------:R-:W-:-:S07]  /*3af0*/  IMAD.MOV.U32 R9, RZ, RZ, R7 ;  /* 0x000000ffff097224 */ /* 0x000fce00078e0007 */
.L_x_29948:
[----:B------:R-:W-:Y:S05]  /*3b00*/  BSYNC.RECONVERGENT B3 ;  /* 0x0000000000037941 */ /* 0x000fea0003800200 */
.L_x_29947:
        /* <DEDUP_REMOVED lines=14> */
.L_x_29950:
[----:B------:R-:W-:Y:S05]  /*3bf0*/  BSYNC.RECONVERGENT B3 ;  /* 0x0000000000037941 */ /* 0x000fea0003800200 */
.L_x_29949:
        /* <DEDUP_REMOVED lines=14> */
.L_x_29952:
[----:B------:R-:W-:Y:S05]  /*3ce0*/  BSYNC.RECONVERGENT B3 ;  /* 0x0000000000037941 */ /* 0x000fea0003800200 */
.L_x_29951:
        /* <DEDUP_REMOVED lines=14> */
.L_x_29954:
[----:B------:R-:W-:Y:S05]  /*3dd0*/  BSYNC.RECONVERGENT B3 ;  /* 0x0000000000037941 */ /* 0x000fea0003800200 */
.L_x_29953:
        /* <DEDUP_REMOVED lines=14> */
.L_x_29956:
[----:B------:R-:W-:Y:S05]  /*3ec0*/  BSYNC.RECONVERGENT B3 ;  /* 0x0000000000037941 */ /* 0x000fea0003800200 */
.L_x_29955:
        /* <DEDUP_REMOVED lines=14> */
.L_x_29958:
[----:B------:R-:W-:Y:S05]  /*3fb0*/  BSYNC.RECONVERGENT B3 ;  /* 0x0000000000037941 */ /* 0x000fea0003800200 */
.L_x_29957:
        /* <DEDUP_REMOVED lines=14> */
.L_x_29960:
[----:B------:R-:W-:Y:S05]  /*40a0*/  BSYNC.RECONVERGENT B3 ;  /* 0x0000000000037941 */ /* 0x000fea0003800200 */
.L_x_29959:
        /* <DEDUP_REMOVED lines=14> */
.L_x_29962:
[----:B------:R-:W-:Y:S05]  /*4190*/  BSYNC.RECONVERGENT B3 ;  /* 0x0000000000037941 */ /* 0x000fea0003800200 */
.L_x_29961:
        /* <DEDUP_REMOVED lines=14> */
.L_x_29964:
[----:B------:R-:W-:Y:S05]  /*4280*/  BSYNC.RECONVERGENT B3 ;  /* 0x0000000000037941 */ /* 0x000fea0003800200 */
.L_x_29963:
        /* <DEDUP_REMOVED lines=14> */
.L_x_29966:
[----:B------:R-:W-:Y:S05]  /*4370*/  BSYNC.RECONVERGENT B3 ;  /* 0x0000000000037941 */ /* 0x000fea0003800200 */
.L_x_29965:
        /* <DEDUP_REMOVED lines=14> */
.L_x_29968:
[----:B------:R-:W-:Y:S05]  /*4460*/  BSYNC.RECONVERGENT B3 ;  /* 0x0000000000037941 */ /* 0x000fea0003800200 */
.L_x_29967:
        /* <DEDUP_REMOVED lines=14> */
.L_x_29970:
[----:B------:R-:W-:Y:S05]  /*4550*/  BSYNC.RECONVERGENT B3 ;  /* 0x0000000000037941 */ /* 0x000fea0003800200 */
.L_x_29969:
        /* <DEDUP_REMOVED lines=14> */
.L_x_29972:
[----:B------:R-:W-:Y:S05]  /*4640*/  BSYNC.RECONVERGENT B3 ;  /* 0x0000000000037941 */ /* 0x000fea0003800200 */
.L_x_29971:
        /* <DEDUP_REMOVED lines=14> */
.L_x_29974:
[----:B------:R-:W-:Y:S05]  /*4730*/  BSYNC.RECONVERGENT B3 ;  /* 0x0000000000037941 */ /* 0x000fea0003800200 */
.L_x_29973:
        /* <DEDUP_REMOVED lines=14> */
.L_x_29976:
[----:B------:R-:W-:Y:S05]  /*4820*/  BSYNC.RECONVERGENT B3 ;  /* 0x0000000000037941 */ /* 0x000fea0003800200 */
.L_x_29975:
        /* <DEDUP_REMOVED lines=14> */
.L_x_29978:
[----:B------:R-:W-:Y:S05]  /*4910*/  BSYNC.RECONVERGENT B3 ;  /* 0x0000000000037941 */ /* 0x000fea0003800200 */
.L_x_29977:
        /* <DEDUP_REMOVED lines=14> */
.L_x_29980:
[----:B------:R-:W-:Y:S05]  /*4a00*/  BSYNC.RECONVERGENT B3 ;  /* 0x0000000000037941 */ /* 0x000fea0003800200 */
.L_x_29979:
        /* <DEDUP_REMOVED lines=14> */
.L_x_29982:
[----:B------:R-:W-:Y:S05]  /*4af0*/  BSYNC.RECONVERGENT B3 ;  /* 0x0000000000037941 */ /* 0x000fea0003800200 */
.L_x_29981:
        /* <DEDUP_REMOVED lines=13> */
.L_x_29984:
[----:B------:R-:W-:Y:S05]  /*4bd0*/  BSYNC.RECONVERGENT B3 ;  /* 0x0000000000037941 */ /* 0x000fea0003800200 */
.L_x_29983:
[----:B------:R-:W-:Y:S01]  /*4be0*/  HFMA2 R3, -RZ, RZ, 0, 0 ;  /* 0x00000000ff037431 */ /* 0x000fe200000001ff */
[----:B------:R-:W-:Y:S01]  /*4bf0*/  MOV R2, R40 ;  /* 0x0000002800027202 */ /* 0x000fe20000000f00 */
[----:B------:R-:W-:Y:S01]  /*4c00*/  IMAD R0, R42, UR38, RZ ;  /* 0x000000262a007c24 */ /* 0x000fe2000f8e02ff */
[----:B------:R-:W-:Y:S02]  /*4c10*/  @!P0 R2UR UR4, R34 ;  /* 0x00000000220482ca */ /* 0x000fe400000e0000 */
[----:B------:R-:W-:Y:S02]  /*4c20*/  @!P0 R2UR UR5, R35 ;  /* 0x00000000230582ca */ /* 0x000fe400000e0000 */
[----:B------:R-:W-:Y:S02]  /*4c30*/  ISETP.GE.U32.AND P2, PT, R45, UR44, PT ;  /* 0x0000002c2d007c0c */ /* 0x000fe4000bf46070 */
[----:B------:R-:W-:Y:S01]  /*4c40*/  ISETP.GE.U32.AND P5, PT, R48, UR44, PT ;  /* 0x0000002c30007c0c */ /* 0x000fe2000bfa6070 */
[----:B------:R-:W-:Y:S01]  /*4c50*/  IMAD.WIDE.U32 R4, R41, UR38, R2 ;  /* 0x0000002629047c25 */ /* 0x000fe2000f8e0002 */
[----:B------:R-:W-:-:S02]  /*4c60*/  ISETP.GE.AND.EX P2, PT, RZ, UR45, PT, P2 ;  /* 0x0000002dff007c0c */ /* 0x000fc4000bf46320 */
[----:B------:R-:W-:Y:S01]  /*4c70*/  ISETP.GE.U32.AND P6, PT, R44, UR44, PT ;  /* 0x0000002c2c007c0c */ /* 0x000fe2000bfc6070 */
[----:B------:R-:W-:Y:S01]  /*4c80*/  IMAD R3, R41, UR39, R0 ;  /* 0x0000002729037c24 */ /* 0x000fe2000f8e0200 */
[----:B------:R-:W-:Y:S02]  /*4c90*/  LEA R2, P1, R4, UR36, 0x2 ;  /* 0x0000002404027c11 */ /* 0x000fe4000f8210ff */
[----:B------:R-:W-:Y:S01]  /*4ca0*/  ISETP.GE.U32.AND P3, PT, R46, UR44, PT ;  /* 0x0000002c2e007c0c */ /* 0x000fe2000bf66070 */
[----:B------:R-:W-:Y:S01]  /*4cb0*/  IMAD.IADD R3, R5, 0x1, R3 ;  /* 0x0000000105037824 */ /* 0x000fe200078e0203 */
[----:B------:R-:W-:Y:S02]  /*4cc0*/  ISETP.GE.U32.AND P4, PT, R47, UR44, PT ;  /* 0x0000002c2f007c0c */ /* 0x000fe4000bf86070 */
[----:B------:R-:W-:Y:S02]  /*4cd0*/  ISETP.GE.AND.EX P5, PT, RZ, UR45, PT, P5 ;  /* 0x0000002dff007c0c */ /* 0x000fe4000bfa6350 */
[----:B------:R-:W-:-:S02]  /*4ce0*/  LEA.HI.X R3, R4, UR37, R3, 0x2, P1 ;  /* 0x0000002504037c11 */ /* 0x000fc400088f1403 */
[----:B------:R-:W-:Y:S02]  /*4cf0*/  ISETP.GE.U32.AND P1, PT, R43, UR44, PT ;  /* 0x0000002c2b007c0c */ /* 0x000fe4000bf26070 */
[----:B------:R-:W-:Y:S01]  /*4d00*/  ISETP.GE.AND.EX P6, PT, RZ, UR45, PT, P6 ;  /* 0x0000002dff007c0c */ /* 0x000fe2000bfc6360 */
[----:B------:R0:W-:Y:S01]  /*4d10*/  @!P0 STG.E desc[UR4][R2.64], R11 ;  /* 0x0000000b02008986 */ /* 0x0001e2000c101904 */
[----:B------:R-:W-:Y:S02]  /*4d20*/  ISETP.GE.AND.EX P1, PT, RZ, UR45, PT, P1 ;  /* 0x0000002dff007c0c */ /* 0x000fe4000bf26310 */
[----:B------:R-:W-:Y:S02]  /*4d30*/  ISETP.GE.AND.EX P3, PT, RZ, UR45, PT, P3 ;  /* 0x0000002dff007c0c */ /* 0x000fe4000bf66330 */
[----:B------:R-:W-:Y:S02]  /*4d40*/  ISETP.GE.AND.EX P4, PT, RZ, UR45, PT, P4 ;  /* 0x0000002dff007c0c */ /* 0x000fe4000bf86340 */
[----:B------:R-:W-:-:S02]  /*4d50*/  ISETP.GE.U32.AND P0, PT, R49, UR44, PT ;  /* 0x0000002c31007c0c */ /* 0x000fc4000bf06070 */
[----:B------:R-:W-:Y:S02]  /*4d60*/  @!P2 R2UR UR10, R34 ;  /* 0x00000000220aa2ca */ /* 0x000fe400000e0000 */
[C---:B------:R-:W-:Y:S01]  /*4d70*/  @!P2 R2UR UR11, R35.reuse ;  /* 0x00000000230ba2ca */ /* 0x040fe200000e0000 */
[----:B0-----:R-:W-:Y:S01]  /*4d80*/  VIADD R11, R40, 0xc0 ;  /* 0x000000c0280b7836 */ /* 0x001fe20000000000 */
[C---:B------:R-:W-:Y:S02]  /*4d90*/  @!P5 R2UR UR16, R34.reuse ;  /* 0x000000002210d2ca */ /* 0x040fe400000e0000 */
[----:B------:R-:W-:Y:S02]  /*4da0*/  @!P1 R2UR UR6, R34 ;  /* 0x00000000220692ca */ /* 0x000fe400000e0000 */
[C---:B------:R-:W-:Y:S02]  /*4db0*/  @!P1 R2UR UR7, R35.reuse ;  /* 0x00000000230792ca */ /* 0x040fe400000e0000 */
[----:B------:R-:W-:-:S02]  /*4dc0*/  @!P5 R2UR UR17, R35 ;  /* 0x000000002311d2ca */ /* 0x000fc400000e0000 */
[C---:B------:R-:W-:Y:S02]  /*4dd0*/  @!P6 R2UR UR8, R34.reuse ;  /* 0x000000002208e2ca */ /* 0x040fe400000e0000 */
[C---:B------:R-:W-:Y:S01]  /*4de0*/  @!P6 R2UR UR9, R35.reuse ;  /* 0x000000002309e2ca */ /* 0x040fe200000e0000 */
[----:B------:R-:W-:Y:S01]  /*4df0*/  @!P2 STG.E desc[UR10][R2.64+0x380], R69 ;  /* 0x000380450200a986 */ /* 0x000fe2000c10190a */
[C---:B------:R-:W-:Y:S02]  /*4e00*/  @!P3 R2UR UR12, R34.reuse ;  /* 0x00000000220cb2ca */ /* 0x040fe400000e0000 */
[----:B------:R-:W-:Y:S02]  /*4e10*/  @!P3 R2UR UR13, R35 ;  /* 0x00000000230db2ca */ /* 0x000fe400000e0000 */
[----:B------:R-:W-:Y:S01]  /*4e20*/  @!P4 R2UR UR14, R34 ;  /* 0x00000000220ec2ca */ /* 0x000fe200000e0000 */
[----:B------:R-:W-:Y:S01]  /*4e30*/  @!P1 STG.E desc[UR6][R2.64+0x80], R15 ;  /* 0x0000800f02009986 */ /* 0x000fe2000c101906 */
[----:B------:R-:W-:-:S02]  /*4e40*/  ISETP.GE.AND.EX P1, PT, RZ, UR45, PT, P0 ;  /* 0x0000002dff007c0c */ /* 0x000fc4000bf26300 */
[----:B------:R-:W-:Y:S01]  /*4e50*/  ISETP.GE.U32.AND P0, PT, R50, UR44, PT ;  /* 0x0000002c32007c0c */ /* 0x000fe2000bf06070 */
[----:B------:R-:W-:Y:S01]  /*4e60*/  @!P5 STG.E desc[UR16][R2.64+0x500], R73 ;  /* 0x000500490200d986 */ /* 0x000fe2000c101910 */
[----:B------:R-:W-:Y:S02]  /*4e70*/  @!P4 R2UR UR15, R35 ;  /* 0x00000000230fc2ca */ /* 0x000fe400000e0000 */
[----:B------:R-:W-:Y:S01]  /*4e80*/  ISETP.GE.AND.EX P0, PT, RZ, UR45, PT, P0 ;  /* 0x0000002dff007c0c */ /* 0x000fe2000bf06300 */
[----:B------:R-:W-:Y:S01]  /*4e90*/  @!P6 STG.E desc[UR8][R2.64+0x100], R39 ;  /* 0x000100270200e986 */ /* 0x000fe2000c101908 */
[----:B------:R-:W-:Y:S02]  /*4ea0*/  ISETP.GE.U32.AND P2, PT, R53, UR44, PT ;  /* 0x0000002c35007c0c */ /* 0x000fe4000bf46070 */
[----:B------:R-:W-:Y:S01]  /*4eb0*/  ISETP.GE.U32.AND P5, PT, R52, UR44, PT ;  /* 0x0000002c34007c0c */ /* 0x000fe2000bfa6070 */
[----:B------:R-:W-:Y:S01]  /*4ec0*/  @!P3 STG.E desc[UR12][R2.64+0x400], R71 ;  /* 0x000400470200b986 */ /* 0x000fe2000c10190c */
[----:B------:R-:W-:-:S02]  /*4ed0*/  ISETP.GE.AND.EX P2, PT, RZ, UR45, PT, P2 ;  /* 0x0000002dff007c0c */ /* 0x000fc4000bf46320 */
[C---:B------:R-:W-:Y:S02]  /*4ee0*/  @!P1 R2UR UR4, R34.reuse ;  /* 0x00000000220492ca */ /* 0x040fe400000e0000 */
[----:B------:R-:W-:Y:S01]  /*4ef0*/  @!P1 R2UR UR5, R35 ;  /* 0x00000000230592ca */ /* 0x000fe200000e0000 */
[----:B------:R0:W-:Y:S01]  /*4f00*/  @!P4 STG.E desc[UR14][R2.64+0x480], R9 ;  /* 0x000480090200c986 */ /* 0x0001e2000c10190e */
[----:B------:R-:W-:Y:S02]  /*4f10*/  ISETP.GE.U32.AND P6, PT, R51, UR44, PT ;  /* 0x0000002c33007c0c */ /* 0x000fe4000bfc6070 */
[----:B------:R-:W-:Y:S02]  /*4f20*/  @!P0 R2UR UR6, R34 ;  /* 0x00000000220682ca */ /* 0x000fe400000e0000 */
[----:B------:R-:W-:Y:S02]  /*4f30*/  @!P0 R2UR UR7, R35 ;  /* 0x00000000230782ca */ /* 0x000fe400000e0000 */
[----:B------:R-:W-:-:S02]  /*4f40*/  ISETP.GE.U32.AND P4, PT, R54, UR44, PT ;  /* 0x0000002c36007c0c */ /* 0x000fc4000bf86070 */
[----:B------:R-:W-:Y:S02]  /*4f50*/  ISETP.GE.U32.AND P3, PT, R55, UR44, PT ;  /* 0x0000002c37007c0c */ /* 0x000fe4000bf66070 */
[----:B------:R-:W-:Y:S01]  /*4f60*/  ISETP.GE.AND.EX P5, PT, RZ, UR45, PT, P5 ;  /* 0x0000002dff007c0c */ /* 0x000fe2000bfa6350 */
[----:B------:R1:W-:Y:S01]  /*4f70*/  @!P1 STG.E desc[UR4][R2.64+0x580], R75 ;  /* 0x0005804b02009986 */ /* 0x0003e2000c101904 */
[----:B------:R-:W-:Y:S02]  /*4f80*/  ISETP.GE.AND.EX P6, PT, RZ, UR45, PT, P6 ;  /* 0x0000002dff007c0c */ /* 0x000fe4000bfc6360 */
[----:B------:R-:W-:Y:S02]  /*4f90*/  ISETP.GE.AND.EX P4, PT, RZ, UR45, PT, P4 ;  /* 0x0000002dff007c0c */ /* 0x000fe4000bf86340 */
[----:B------:R-:W-:Y:S01]  /*4fa0*/  ISETP.GE.AND.EX P3, PT, RZ, UR45, PT, P3 ;  /* 0x0000002dff007c0c */ /* 0x000fe2000bf66330 */
[----:B------:R1:W-:Y:S01]  /*4fb0*/  @!P0 STG.E desc[UR6][R2.64+0x600], R17 ;  /* 0x0006001102008986 */ /* 0x0003e2000c101906 */
[----:B------:R-:W-:-:S02]  /*4fc0*/  IADD3 R4, PT, PT, R40, 0x280, RZ ;  /* 0x0000028028047810 */ /* 0x000fc40007ffe0ff */
[----:B------:R-:W-:Y:S02]  /*4fd0*/  IADD3 R0, PT, PT, R40, 0x260, RZ ;  /* 0x0000026028007810 */ /* 0x000fe40007ffe0ff */
[----:B------:R-:W-:Y:S02]  /*4fe0*/  ISETP.GE.U32.AND P0, PT, R4, UR44, PT ;  /* 0x0000002c04007c0c */ /* 0x000fe4000bf06070 */
[----:B------:R-:W-:Y:S02]  /*4ff0*/  ISETP.GE.U32.AND P1, PT, R0, UR44, PT ;  /* 0x0000002c00007c0c */ /* 0x000fe4000bf26070 */
[C---:B------:R-:W-:Y:S02]  /*5000*/  @!P2 R2UR UR10, R34.reuse ;  /* 0x00000000220aa2ca */ /* 0x040fe400000e0000 */
        /* <DEDUP_REMOVED lines=11> */
[----:B------:R-:W-:Y:S02]  /*50c0*/  @!P3 R2UR UR14, R34 ;  /* 0x00000000220eb2ca */ /* 0x000fe400000e0000 */
[C---:B------:R-:W-:Y:S02]  /*50d0*/  @!P3 R2UR UR15, R35.reuse ;  /* 0x00000000230fb2ca */ /* 0x040fe400000e0000 */
[----:B------:R-:W-:Y:S02]  /*50e0*/  ISETP.GE.U32.AND P2, PT, R58, UR44, PT ;  /* 0x0000002c3a007c0c */ /* 0x000fe4000bf46070 */
[----:B------:R-:W-:Y:S01]  /*50f0*/  @!P0 R2UR UR6, R34 ;  /* 0x00000000220682ca */ /* 0x000fe200000e0000 */
[----:B------:R1:W-:Y:S01]  /*5100*/  @!P6 STG.E desc[UR8][R2.64+0x680], R77 ;  /* 0x0006804d0200e986 */ /* 0x0003e2000c101908 */
[----:B------:R-:W-:-:S02]  /*5110*/  @!P0 R2UR UR7, R35 ;  /* 0x00000000230782ca */ /* 0x000fc400000e0000 */
[C---:B------:R-:W-:Y:S01]  /*5120*/  IADD3 R0, PT, PT, R40.reuse, 0x2a0, RZ ;  /* 0x000002a028007810 */ /* 0x040fe20007ffe0ff */
[----:B------:R1:W-:Y:S01]  /*5130*/  @!P4 STG.E desc[UR12][R2.64+0x800], R21 ;  /* 0x000800150200c986 */ /* 0x0003e2000c10190c */
[----:B------:R-:W-:Y:S02]  /*5140*/  IADD3 R4, PT, PT, R40, 0x2c0, RZ ;  /* 0x000002c028047810 */ /* 0x000fe40007ffe0ff */
[----:B------:R-:W-:Y:S01]  /*5150*/  @!P1 R2UR UR4, R34 ;  /* 0x00000000220492ca */ /* 0x000fe200000e0000 */
[----:B------:R1:W-:Y:S01]  /*5160*/  @!P3 STG.E desc[UR14][R2.64+0x880], R81 ;  /* 0x000880510200b986 */ /* 0x0003e2000c10190e */
[----:B------:R-:W-:Y:S02]  /*5170*/  @!P1 R2UR UR5, R35 ;  /* 0x00000000230592ca */ /* 0x000fe400000e0000 */
[----:B------:R-:W-:Y:S02]  /*5180*/  ISETP.GE.AND.EX P2, PT, RZ, UR45, PT, P2 ;  /* 0x0000002dff007c0c */ /* 0x000fe4000bf46320 */
[----:B------:R-:W-:Y:S01]  /*5190*/  ISETP.GE.U32.AND P6, PT, R0, UR44, PT ;  /* 0x0000002c00007c0c */ /* 0x000fe2000bfc6070 */
[----:B------:R1:W-:Y:S01]  /*51a0*/  @!P0 STG.E desc[UR6][R2.64+0xa00], R25 ;  /* 0x000a001902008986 */ /* 0x0003e2000c101906 */
[----:B------:R-:W-:-:S02]  /*51b0*/  ISETP.GE.U32.AND P5, PT, R4, UR44, PT ;  /* 0x0000002c04007c0c */ /* 0x000fc4000bfa6070 */
[----:B------:R-:W-:Y:S02]  /*51c0*/  ISETP.GE.U32.AND P4, PT, R56, UR44, PT ;  /* 0x0000002c38007c0c */ /* 0x000fe4000bf86070 */
        /* <DEDUP_REMOVED lines=20> */
[----:B--2---:R-:W-:Y:S01]  /*5310*/  IMAD R4, R4, UR4, RZ ;  /* 0x0000000404047c24 */ /* 0x004fe2000f8e02ff */
[----:B------:R-:W-:Y:S01]  /*5320*/  @!P3 R2UR UR15, R35 ;  /* 0x00000000230fb2ca */ /* 0x000fe200000e0000 */
[----:B------:R1:W-:Y:S01]  /*5330*/  @!P6 STG.E desc[UR8][R2.64+0xa80], R85 ;  /* 0x000a80550200e986 */ /* 0x0003e2000c101908 */
[----:B------:R-:W-:-:S02]  /*5340*/  @!P0 R2UR UR16, R34 ;  /* 0x00000000221082ca */ /* 0x000fc400000e0000 */
[----:B------:R-:W-:Y:S01]  /*5350*/  @!P0 R2UR UR17, R35 ;  /* 0x00000000231182ca */ /* 0x000fe200000e0000 */
[----:B------:R1:W-:Y:S01]  /*5360*/  @!P5 STG.E desc[UR10][R2.64+0xb00], R27 ;  /* 0x000b001b0200d986 */ /* 0x0003e2000c10190a */
[C---:B------:R-:W-:Y:S02]  /*5370*/  IADD3 R8, PT, PT, R40.reuse, 0x60, RZ ;  /* 0x0000006028087810 */ /* 0x040fe40007ffe0ff */
[C---:B0-----:R-:W-:Y:S01]  /*5380*/  IADD3 R9, PT, PT, R40.reuse, 0x80, RZ ;  /* 0x0000008028097810 */ /* 0x041fe20007ffe0ff */
[----:B------:R1:W-:Y:S01]  /*5390*/  @!P4 STG.E desc[UR12][R2.64+0xb80], R87 ;  /* 0x000b80570200c986 */ /* 0x0003e2000c10190c */
[C---:B------:R-:W-:Y:S02]  /*53a0*/  IADD3 R10, PT, PT, R40.reuse, 0xa0, RZ ;  /* 0x000000a0280a7810 */ /* 0x040fe40007ffe0ff */
[----:B------:R-:W-:Y:S01]  /*53b0*/  IADD3 R0, PT, PT, R40, 0x240, RZ ;  /* 0x0000024028007810 */ /* 0x000fe20007ffe0ff */
[----:B------:R1:W-:Y:S01]  /*53c0*/  @!P3 STG.E desc[UR14][R2.64+0xc00], R29 ;  /* 0x000c001d0200b986 */ /* 0x0003e2000c10190e */
[----:B------:R-:W-:-:S02]  /*53d0*/  ISETP.GE.U32.AND P1, PT, R60, UR44, PT ;  /* 0x0000002c3c007c0c */ /* 0x000fc4000bf26070 */
[----:B------:R-:W-:Y:S01]  /*53e0*/  ISETP.GE.U32.AND P4, PT, R8, UR44, PT ;  /* 0x0000002c08007c0c */ /* 0x000fe2000bf86070 */
[----:B------:R1:W-:Y:S01]  /*53f0*/  @!P0 STG.E desc[UR16][R2.64+0xd00], R31 ;  /* 0x000d001f02008986 */ /* 0x0003e2000c101910 */
[----:B------:R-:W-:Y:S02]  /*5400*/  ISETP.GE.U32.AND P5, PT, R9, UR44, PT ;  /* 0x0000002c09007c0c */ /* 0x000fe4000bfa6070 */
[----:B------:R-:W-:Y:S02]  /*5410*/  ISETP.GE.U32.AND P6, PT, R10, UR44, PT ;  /* 0x0000002c0a007c0c */ /* 0x000fe4000bfc6070 */
[----:B------:R-:W-:Y:S02]  /*5420*/  ISETP.GE.U32.AND P2, PT, R11, UR44, PT ;  /* 0x0000002c0b007c0c */ /* 0x000fe4000bf46070 */
[----:B------:R-:W-:Y:S02]  /*5430*/  ISETP.GE.U32.AND P3, PT, R0, UR44, PT ;  /* 0x0000002c00007c0c */ /* 0x000fe4000bf66070 */
        /* <DEDUP_REMOVED lines=30> */
.L_x_29927:
[----:B------:R-:W-:Y:S05]  /*5620*/  EXIT ;  /* 0x000000000000794d */ /* 0x000fea0003800000 */
.L_x_29928:
[----:B------:R-:W-:Y:S01]  /*5630*/  BSSY B1, `(.L_x_29986) ;  /* 0x0000007000017945 */ /* 0x000fe20003800000 */
[----:B------:R-:W-:Y:S02]  /*5640*/  MOV R12, 0x10 ;  /* 0x00000010000c7802 */ /* 0x000fe40000000f00 */
[----:B------:R-:W-:Y:S02]  /*5650*/  MOV R11, 0x1f ;  /* 0x0000001f000b7802 */ /* 0x000fe40000000f00 */
[----:B------:R-:W-:-:S07]  /*5660*/  MOV R15, 0xffffffff ;  /* 0xffffffff000f7802 */ /* 0x000fce0000000f00 */
[----:B------:R-:W-:Y:S05]  /*5670*/  WARPSYNC.COLLECTIVE R15, `(.L_x_29987) ;  /* 0x000000000f087348 */ /* 0x000fea0003c00000 */
[----:B------:R0:W1:Y:S02]  /*5680*/  SHFL.BFLY P6, R14, R13, R12, R11 ;  /* 0x0c00000c0d0e7389 */ /* 0x00006400000c000b */
[----:B01----:R-:W-:Y:S05]  /*5690*/  ENDCOLLECTIVE ;  /* 0x000000000000791b */ /* 0x003fea0003800000 */
.L_x_29987:
[----:B------:R-:W-:Y:S05]  /*56a0*/  BSYNC B1 ;  /* 0x0000000000017941 */ /* 0x000fea0003800000 */
.L_x_29986:
        /* <DEDUP_REMOVED lines=9> */
.L_x_29988:
[----:B------:R-:W-:Y:S01]  /*5740*/  HFMA2 R12, -RZ, RZ, 0, 2.384185791015625e-07 ;  /* 0x00000004ff0c7431 */ /* 0x000fe200000001ff */
[----:B------:R-:W-:-:S05]  /*5750*/  FMNMX R0, R13, R14, !PT ;  /* 0x0000000e0d007209 */ /* 0x000fca0007800000 */
[----:B------:R-:W-:-:S07]  /*5760*/  IMAD.MOV.U32 R13, RZ, RZ, R0 ;  /* 0x000000ffff0d7224 */ /* 0x000fce00078e0000 */
[----:B------:R-:W-:Y:S05]  /*5770*/  WARPSYNC.COLLECTIVE R15, `(.L_x_29989) ;  /* 0x000000000f087348 */ /* 0x000fea0003c00000 */
[----:B------:R0:W1:Y:S02]  /*5780*/  SHFL.BFLY P6, R14, R13, R12, R11 ;  /* 0x0c00000c0d0e7389 */ /* 0x00006400000c000b */
[----:B01----:R-:W-:Y:S05]  /*5790*/  ENDCOLLECTIVE ;  /* 0x000000000000791b */ /* 0x003fea0003800000 */
.L_x_29989:
[----:B------:R-:W-:Y:S01]  /*57a0*/  HFMA2 R12, -RZ, RZ, 0, 1.1920928955078125e-07 ;  /* 0x00000002ff0c7431 */ /* 0x000fe200000001ff */
[----:B------:R-:W-:-:S04]  /*57b0*/  FMNMX R2, R0, R14, !PT ;  /* 0x0000000e00027209 */ /* 0x000fc80007800000 */
[----:B------:R-:W-:-:S07]  /*57c0*/  MOV R13, R2 ;  /* 0x00000002000d7202 */ /* 0x000fce0000000f00 */
[----:B------:R-:W-:Y:S05]  /*57d0*/  WARPSYNC.COLLECTIVE R15, `(.L_x_29990) ;  /* 0x000000000f087348 */ /* 0x000fea0003c00000 */
[----:B------:R0:W1:Y:S02]  /*57e0*/  SHFL.BFLY P6, R14, R13, R12, R11 ;  /* 0x0c00000c0d0e7389 */ /* 0x00006400000c000b */
[----:B01----:R-:W-:Y:S05]  /*57f0*/  ENDCOLLECTIVE ;  /* 0x000000000000791b */ /* 0x003fea0003800000 */
.L_x_29990:
[----:B------:R-:W-:Y:S01]  /*5800*/  HFMA2 R12, -RZ, RZ, 0, 5.9604644775390625e-08 ;  /* 0x00000001ff0c7431 */ /* 0x000fe200000001ff */
[----:B------:R-:W-:-:S04]  /*5810*/  FMNMX R3, R2, R14, !PT ;  /* 0x0000000e02037209 */ /* 0x000fc80007800000 */
[----:B------:R-:W-:-:S07]  /*5820*/  MOV R13, R3 ;  /* 0x00000003000d7202 */ /* 0x000fce0000000f00 */
[----:B------:R-:W-:Y:S05]  /*5830*/  WARPSYNC.COLLECTIVE R15, `(.L_x_29991) ;  /* 0x000000000f087348 */ /* 0x000fea0003c00000 */
[----:B------:R0:W1:Y:S02]  /*5840*/  SHFL.BFLY P6, R14, R13, R12, R11 ;  /* 0x0c00000c0d0e7389 */ /* 0x00006400000c000b */
[----:B01----:R-:W-:Y:S05]  /*5850*/  ENDCOLLECTIVE ;  /* 0x000000000000791b */ /* 0x003fea0003800000 */
.L_x_29991:
        /* <DEDUP_REMOVED lines=32> */
[----:B------:R-:W-:Y:S01]  /*5a60*/  FFMA.SAT R19, R9, R38, 0.5 ;  /* 0x3f00000009137423 */ /* 0x000fe20000002026 */
[----:B------:R-:W-:-:S02]  /*5a70*/  IMAD.SHL.U32 R7, R7, 0x800000, RZ ;  /* 0x0080000007077824 */ /* 0x000fc400078e00ff */
[----:B------:R-:W-:Y:S01]  /*5a80*/  FFMA.SAT R21, R63, R38, 0.5 ;  /* 0x3f0000003f157423 */ /* 0x000fe20000002026 */
[C---:B------:R-:W-:Y:S01]  /*5a90*/  FFMA R17, R0.reuse, 1.4426950216293334961, -R17 ;  /* 0x3fb8aa3b00117823 */ /* 0x040fe20000000811 */
[----:B------:R-:W-:Y:S01]  /*5aa0*/  FFMA.RM R19, R19, R62, 12582913 ;  /* 0x4b40000113137423 */ /* 0x000fe2000000403e */
[----:B------:R-:W-:Y:S01]  /*5ab0*/  FFMA.SAT R23, R39, R38, 0.5 ;  /* 0x3f00000027177423 */ /* 0x000fe20000002026 */
[----:B------:R-:W-:Y:S01]  /*5ac0*/  FFMA.RM R21, R21, R62, 12582913 ;  /* 0x4b40000115157423 */ /* 0x000fe2000000403e */
[----:B------:R-:W-:Y:S01]  /*5ad0*/  FFMA R17, R0, 1.925963033500011079e-08, R17 ;  /* 0x32a5706000117823 */ /* 0x000fe20000000011 */
[----:B------:R-:W-:Y:S01]  /*5ae0*/  FFMA.SAT R27, R33, R38, 0.5 ;  /* 0x3f000000211b7423 */ /* 0x000fe20000002026 */
[-C--:B------:R-:W-:Y:S02]  /*5af0*/  FFMA.RM R23, R23, R62.reuse, 12582913 ;  /* 0x4b40000117177423 */ /* 0x080fe4000000403e */
[----:B------:R0:W1:Y:S01]  /*5b00*/  MUFU.EX2 R0, R17 ;  /* 0x0000001100007308 */ /* 0x0000620000000800 */
[----:B------:R-:W-:Y:S01]  /*5b10*/  FFMA.RM R27, R27, R62, 12582913 ;  /* 0x4b4000011b1b7423 */ /* 0x000fe2000000403e */
        /* <DEDUP_REMOVED lines=243> */
.L_x_29992:
[----:B------:R-:W-:Y:S02]  /*6a50*/  IMAD.MOV.U32 R12, RZ, RZ, 0x8 ;  /* 0x00000008ff0c7424 */ /* 0x000fe400078e00ff */
[----:B------:R-:W-:-:S05]  /*6a60*/  FADD R36, R13, R14 ;  /* 0x0000000e0d247221 */ /* 0x000fca0000000000 */
[----:B------:R-:W-:-:S07]  /*6a70*/  MOV R13, R36 ;  /* 0x00000024000d7202 */ /* 0x000fce0000000f00 */
[----:B------:R-:W-:Y:S05]  /*6a80*/  WARPSYNC.COLLECTIVE R15, `(.L_x_29993) ;  /* 0x000000000f087348 */ /* 0x000fea0003c00000 */
[----:B------:R0:W1:Y:S02]  /*6a90*/  SHFL.BFLY P6, R14, R13, R12, R11 ;  /* 0x0c00000c0d0e7389 */ /* 0x00006400000c000b */
[----:B01----:R-:W-:Y:S05]  /*6aa0*/  ENDCOLLECTIVE ;  /* 0x000000000000791b */ /* 0x003fea0003800000 */
.L_x_29993:
[----:B------:R-:W-:Y:S02]  /*6ab0*/  HFMA2 R12, -RZ, RZ, 0, 2.384185791015625e-07 ;  /* 0x00000004ff0c7431 */ /* 0x000fe400000001ff */
[----:B------:R-:W-:-:S05]  /*6ac0*/  FADD R37, R36, R14 ;  /* 0x0000000e24257221 */ /* 0x000fca0000000000 */
[----:B------:R-:W-:-:S07]  /*6ad0*/  MOV R13, R37 ;  /* 0x00000025000d7202 */ /* 0x000fce0000000f00 */
[----:B------:R-:W-:Y:S05]  /*6ae0*/  WARPSYNC.COLLECTIVE R15, `(.L_x_29994) ;  /* 0x000000000f087348 */ /* 0x000fea0003c00000 */
[----:B------:R0:W1:Y:S02]  /*6af0*/  SHFL.BFLY P6, R14, R13, R12, R11 ;  /* 0x0c00000c0d0e7389 */ /* 0x00006400000c000b */
[----:B01----:R-:W-:Y:S05]  /*6b00*/  ENDCOLLECTIVE ;  /* 0x000000000000791b */ /* 0x003fea0003800000 */
.L_x_29994:
[----:B------:R-:W-:Y:S02]  /*6b10*/  HFMA2 R12, -RZ, RZ, 0, 1.1920928955078125e-07 ;  /* 0x00000002ff0c7431 */ /* 0x000fe400000001ff */
[----:B------:R-:W-:-:S05]  /*6b20*/  FADD R38, R37, R14 ;  /* 0x0000000e25267221 */ /* 0x000fca0000000000 */
[----:B------:R-:W-:-:S07]  /*6b30*/  MOV R13, R38 ;  /* 0x00000026000d7202 */ /* 0x000fce0000000f00 */
[----:B------:R-:W-:Y:S05]  /*6b40*/  WARPSYNC.COLLECTIVE R15, `(.L_x_29995) ;  /* 0x000000000f087348 */ /* 0x000fea0003c00000 */
[----:B------:R0:W1:Y:S02]  /*6b50*/  SHFL.BFLY P6, R14, R13, R12, R11 ;  /* 0x0c00000c0d0e7389 */ /* 0x00006400000c000b */
[----:B01----:R-:W-:Y:S05]  /*6b60*/  ENDCOLLECTIVE ;  /* 0x000000000000791b */ /* 0x003fea0003800000 */
.L_x_29995:
[----:B------:R-:W-:Y:S02]  /*6b70*/  HFMA2 R12, -RZ, RZ, 0, 5.9604644775390625e-08 ;  /* 0x00000001ff0c7431 */ /* 0x000fe400000001ff */
[----:B------:R-:W-:-:S05]  /*6b80*/  FADD R39, R38, R14 ;  /* 0x0000000e26277221 */ /* 0x000fca0000000000 */
[----:B------:R-:W-:-:S07]  /*6b90*/  MOV R13, R39 ;  /* 0x00000027000d7202 */ /* 0x000fce0000000f00 */
[----:B------:R-:W-:Y:S05]  /*6ba0*/  WARPSYNC.COLLECTIVE R15, `(.L_x_29996) ;  /* 0x000000000f087348 */ /* 0x000fea0003c00000 */
[----:B------:R0:W1:Y:S02]  /*6bb0*/  SHFL.BFLY P6, R14, R13, R12, R11 ;  /* 0x0c00000c0d0e7389 */ /* 0x00006400000c000b */
[----:B01----:R-:W-:Y:S05]  /*6bc0*/  ENDCOLLECTIVE ;  /* 0x000000000000791b */ /* 0x003fea0003800000 */
.L_x_29996:
[----:B------:R-:W-:Y:S05]  /*6bd0*/  BRA `(.L_x_29997) ;  /* 0xffffffc400747947 */ /* 0x000fea000383ffff */
        .weak           $__internal_484_$__cuda_sm3x_div_rn_noftz_f32_slowpath
        .type           $__internal_484_$__cuda_sm3x_div_rn_noftz_f32_slowpath,@function
        .size           $__internal_484_$__cuda_sm3x_div_rn_noftz_f32_slowpath,(.L_x_37861 - $__internal_484_$__cuda_sm3x_div_rn_noftz_f32_slowpath)
$__internal_484_$__cuda_sm3x_div_rn_noftz_f32_slowpath:
        /* <DEDUP_REMOVED lines=34> */
.L_x_29999:
        /* <DEDUP_REMOVED lines=35> */
[----:B------:R-:W-:Y:S02]  /*7030*/  FSETP.NEU.FTZ.AND P1, PT, R36, R91, PT ;  /* 0x0000005b2400720b */ /* 0x000fe40003f3d000 */
[----:B------:R-:W-:-:S02]  /*7040*/  LOP3.LUT R12, R12, 0x800000, RZ, 0xfc, !PT ;  /* 0x008000000c0c7812 */ /* 0x000fc400078efcff */
[----:B------:R-:W-:Y:S02]  /*7050*/  ISETP.NE.AND P3, PT, R38, RZ, PT ;  /* 0x000000ff2600720c */ /* 0x000fe40003f65270 */
[----:B------:R-:W-:Y:S02]  /*7060*/  SHF.L.U32 R13, R12, R13, RZ ;  /* 0x0000000d0c0d7219 */ /* 0x000fe400000006ff */
[----:B------:R-:W-:Y:S02]  /*7070*/  IADD3 R36, PT, PT, -R38, RZ, RZ ;  /* 0x000000ff26247210 */ /* 0x000fe40007ffe1ff */
        /* <DEDUP_REMOVED lines=11> */
.L_x_30006:
[----:B------:R-:W-:-:S04]  /*7130*/  LOP3.LUT R7, R7, 0x80000000, RZ, 0xc0, !PT ;  /* 0x8000000007077812 */ /* 0x000fc800078ec0ff */
[----:B------:R-:W-:Y:S01]  /*7140*/  LOP3.LUT R7, R7, 0x7f800000, RZ, 0xfc, !PT ;  /* 0x7f80000007077812 */ /* 0x000fe200078efcff */
[----:B------:R-:W-:Y:S06]  /*7150*/  BRA `(.L_x_30007) ;  /* 0x0000000000047947 */ /* 0x000fec0003800000 */
.L_x_30005:
[----:B------:R-:W-:-:S07]  /*7160*/  LEA R7, R93, R7, 0x17 ;  /* 0x000000075d077211 */ /* 0x000fce00078eb8ff */
.L_x_30007:
[----:B------:R-:W-:Y:S05]  /*7170*/  BSYNC.RECONVERGENT B2 ;  /* 0x0000000000027941 */ /* 0x000fea0003800200 */
.L_x_30004:
[----:B------:R-:W-:Y:S05]  /*7180*/  BRA `(.L_x_30008) ;  /* 0x0000000000207947 */ /* 0x000fea0003800000 */
.L_x_30003:
[----:B------:R-:W-:-:S04]  /*7190*/  LOP3.LUT R7, R12, 0x80000000, R7, 0x48, !PT ;  /* 0x800000000c077812 */ /* 0x000fc800078e4807 */
[----:B------:R-:W-:Y:S01]  /*71a0*/  LOP3.LUT R7, R7, 0x7f800000, RZ, 0xfc, !PT ;  /* 0x7f80000007077812 */ /* 0x000fe200078efcff */
[----:B------:R-:W-:Y:S06]  /*71b0*/  BRA `(.L_x_30008) ;  /* 0x0000000000147947 */ /* 0x000fec0003800000 */
.L_x_30002:
[----:B------:R-:W-:Y:S01]  /*71c0*/  LOP3.LUT R7, R12, 0x80000000, R7, 0x48, !PT ;  /* 0x800000000c077812 */ /* 0x000fe200078e4807 */
[----:B------:R-:W-:Y:S06]  /*71d0*/  BRA `(.L_x_30008) ;  /* 0x00000000000c7947 */ /* 0x000fec0003800000 */
.L_x_30001:
[----:B------:R-:W0:Y:S01]  /*71e0*/  MUFU.RSQ R7, -QNAN ;  /* 0xffc0000000077908 */ /* 0x000e220000001400 */
[----:B------:R-:W-:Y:S05]  /*71f0*/  BRA `(.L_x_30008) ;  /* 0x0000000000047947 */ /* 0x000fea0003800000 */
.L_x_30000:
[----:B------:R-:W-:-:S07]  /*7200*/  FADD.FTZ R7, R7, R12 ;  /* 0x0000000c07077221 */ /* 0x000fce0000010000 */
.L_x_30008:
[----:B------:R-:W-:Y:S05]  /*7210*/  BSYNC.RECONVERGENT B1 ;  /* 0x0000000000017941 */ /* 0x000fea0003800200 */
.L_x_29998:
[----:B------:R-:W-:Y:S01]  /*7220*/  HFMA2 R13, -RZ, RZ, 0, 0 ;  /* 0x00000000ff0d7431 */ /* 0x000fe200000001ff */
[----:B------:R-:W-:-:S04]  /*7230*/  MOV R12, R14 ;  /* 0x0000000e000c7202 */ /* 0x000fc80000000f00 */
[----:B0-----:R-:W-:Y:S05]  /*7240*/  RET.REL.NODEC R12 `(_Z15SoftmaxWarpImplI24ElementwiseScaleMaskLoadIffbE11DirectStoreIffEfLi1ELi28ELi32ELi1ELb1EL9Algorithm0EEvT_T0_ll) ;  /* 0xffffff8c0c6c7950 */ /* 0x001fea0003c3ffff */
.L_x_30009:
        /* <DEDUP_REMOVED lines=11> */
.L_x_37861:


//--------------------- .text._Z15SoftmaxWarpImplI24ElementwiseScaleMaskLoadIffbE11DirectStoreIffEfLi1ELi28ELi32ELi1ELb0EL9Algorithm0EEvT_T0_ll --------------------------
	.section	.text._Z15SoftmaxWarpImplI24ElementwiseScaleMaskLoadIffbE11DirectStoreIffEfLi1ELi28ELi32ELi1ELb0EL9Algorithm0EEvT_T0_ll,"ax",@progbits
	.align	128
        .global         _Z15SoftmaxWarpImplI24ElementwiseScaleMaskLoadIffbE11DirectStoreIffEfLi1ELi28ELi32ELi1ELb0EL9Algorithm0EEvT_T0_ll
        .type           _Z15SoftmaxWarpImplI24ElementwiseScaleMaskLoadIffbE11DirectStoreIffEfLi1ELi28ELi32ELi1ELb0EL9Algorithm0EEvT_T0_ll,@function
        .size           _Z15SoftmaxWarpImplI24ElementwiseScaleMaskLoadIffbE11DirectStoreIffEfLi1ELi28ELi32ELi1ELb0EL9Algorithm0EEvT_T0_ll,(.L_x_37862 - _Z15SoftmaxWarpImplI24ElementwiseScaleMaskLoadIffbE11DirectStoreIffEfLi1ELi28ELi32ELi1ELb0EL9Algorithm0EEvT_T0_ll)
        .other          _Z15SoftmaxWarpImplI24ElementwiseScaleMaskLoadIffbE11DirectStoreIffEfLi1ELi28ELi32ELi1ELb0EL9Algorithm0EEvT_T0_ll,@"STO_CUDA_ENTRY STV_DEFAULT"
_Z15SoftmaxWarpImplI24ElementwiseScaleMaskLoadIffbE11DirectStoreIffEfLi1ELi28ELi32ELi1ELb0EL9Algorithm0EEvT_T0_ll:
.text._Z15SoftmaxWarpImplI24ElementwiseScaleMaskLoadIffbE11DirectStoreIffEfLi1ELi28ELi32ELi1ELb0EL9Algorithm0EEvT_T0_ll:
        /* <DEDUP_REMOVED lines=24> */
.L_x_30010:
        /* <DEDUP_REMOVED lines=13> */
.L_x_30068:
        /* <DEDUP_REMOVED lines=16> */
[----:B------:R-:W3:Y:S04]  /*0350*/  LDG.E.U8 R12, desc[UR8][R4.64+0xa0] ;  /* 0x0000a008040c7981 */ /* 0x000ee8000c1e1100 */
[----:B------:R-:W4:Y:S01]  /*0360*/  LDG.E.U8 R7, desc[UR8][R4.64+0x40] ;  /* 0x0000400804077981 */ /* 0x000f22000c1e1100 */
[----:B------:R-:W-:Y:S02]  /*0370*/  R2UR UR10, R34 ;  /* 0x00000000220a72ca */ /* 0x000fe400000e0000 */
[----:B------:R-:W-:Y:S01]  /*0380*/  R2UR UR11, R35 ;  /* 0x00000000230b72ca */ /* 0x000fe200000e0000 */
[----:B------:R-:W5:Y:S01]  /*0390*/  LDG.E.U8 R0, desc[UR6][R4.64+0x20] ;  /* 0x0000200604007981 */ /* 0x000f62000c1e1100 */
[----:B------:R-:W-:-:S03]  /*03a0*/  LEA R2, P0, R6, UR36, 0x2 ;  /* 0x0000002406027c11 */ /* 0x000fc6000f8010ff */
[----:B------:R-:W5:Y:S01]  /*03b0*/  LDG.E.U8 R11, desc[UR6][R4.64+0x80] ;  /* 0x00008006040b7981 */ /* 0x000f62000c1e1100 */
[----:B------:R-:W-:Y:S02]  /*03c0*/  LEA.HI.X R3, R6, UR37, R3, 0x2, P0 ;  /* 0x0000002506037c11 */ /* 0x000fe400080f1403 */
[----:B------:R-:W-:Y:S01]  /*03d0*/  R2UR UR14, R34 ;  /* 0x00000000220e72ca */ /* 0x000fe200000e0000 */
[----:B------:R-:W5:Y:S04]  /*03e0*/  LDG.E.U8 R9, desc[UR4][R4.64+0x60] ;  /* 0x0000600404097981 */ /* 0x000f68000c1e1100 */
[----:B------:R-:W5:Y:S04]  /*03f0*/  LDG.E.U8 R13, desc[UR10][R4.64+0xc0] ;  /* 0x0000c00a040d7981 */ /* 0x000f68000c1e1100 */
[----:B------:R-:W5:Y:S01]  /*0400*/  LDG.E R10, desc[UR6][R2.64+0x80] ;  /* 0x00008006020a7981 */ /* 0x000f62000c1e1900 */
[----:B------:R-:W-:-:S03]  /*0410*/  R2UR UR15, R35 ;  /* 0x00000000230f72ca */ /* 0x000fc600000e0000 */
[----:B------:R-:W5:Y:S04]  /*0420*/  LDG.E R8, desc[UR4][R2.64] ;  /* 0x0000000402087981 */ /* 0x000f68000c1e1900 */
[----:B------:R-:W5:Y:S04]  /*0430*/  LDG.E R16, desc[UR6][R2.64+0x180] ;  /* 0x0001800602107981 */ /* 0x000f68000c1e1900 */
[----:B------:R-:W5:Y:S04]  /*0440*/  LDG.E.U8 R15, desc[UR8][R4.64+0xe0] ;  /* 0x0000e008040f7981 */ /* 0x000f68000c1e1100 */
[----:B------:R-:W5:Y:S04]  /*0450*/  LDG.E R14, desc[UR4][R2.64+0x100] ;  /* 0x00010004020e7981 */ /* 0x000f68000c1e1900 */
[----:B------:R-:W5:Y:S04]  /*0460*/  LDG.E R18, desc[UR8][R2.64+0x200] ;  /* 0x0002000802127981 */ /* 0x000f68000c1e1900 */
[----:B------:R-:W5:Y:S04]  /*0470*/  LDG.E R24, desc[UR8][R2.64+0x380] ;  /* 0x0003800802187981 */ /* 0x000f68000c1e1900 */
[----:B------:R-:W5:Y:S01]  /*0480*/  LDG.E.U8 R19, desc[UR10][R4.64+0x120] ;  /* 0x0001200a04137981 */ /* 0x000f62000c1e1100 */
[----:B------:R-:W-:-:S03]  /*0490*/  R2UR UR12, R34 ;  /* 0x00000000220c72ca */ /* 0x000fc600000e0000 */
[----:B------:R-:W5:Y:S01]  /*04a0*/  LDG.E R32, desc[UR4][R2.64+0x580] ;  /* 0x0005800402207981 */ /* 0x000f62000c1e1900 */
[----:B------:R-:W-:-:S03]  /*04b0*/  R2UR UR13, R35 ;  /* 0x00000000230d72ca */ /* 0x000fc600000e0000 */
[----:B------:R-:W5:Y:S04]  /*04c0*/  LDG.E.U8 R23, desc[UR14][R4.64+0x160] ;  /* 0x0001600e04177981 */ /* 0x000f68000c1e1100 */
[----:B------:R-:W5:Y:S04]  /*04d0*/  LDG.E.U8 R17, desc[UR10][R4.64+0x100] ;  /* 0x0001000a04117981 */ /* 0x000f68000c1e1100 */
[----:B------:R-:W5:Y:S04]  /*04e0*/  LDG.E.U8 R29, desc[UR14][R4.64+0x1c0] ;  /* 0x0001c00e041d7981 */ /* 0x000f68000c1e1100 */
[----:B------:R-:W5:Y:S04]  /*04f0*/  LDG.E R28, desc[UR6][R2.64+0x480] ;  /* 0x00048006021c7981 */ /* 0x000f68000c1e1900 */
[----:B------:R-:W5:Y:S04]  /*0500*/  LDG.E R30, desc[UR8][R2.64+0x500] ;  /* 0x00050008021e7981 */ /* 0x000f68000c1e1900 */
[----:B------:R-:W5:Y:S04]  /*0510*/  LDG.E R52, desc[UR4][R2.64+0x700] ;  /* 0x0007000402347981 */ /* 0x000f68000c1e1900 */
[----:B------:R-:W5:Y:S04]  /*0520*/  LDG.E R48, desc[UR10][R2.64+0x600] ;  /* 0x0006000a02307981 */ /* 0x000f68000c1e1900 */
[----:B------:R-:W5:Y:S04]  /*0530*/  LDG.E.U8 R21, desc[UR12][R4.64+0x140] ;  /* 0x0001400c04157981 */ /* 0x000f68000c1e1100 */
[----:B------:R-:W5:Y:S04]  /*0540*/  LDG.E R50, desc[UR6][R2.64+0x680] ;  /* 0x0006800602327981 */ /* 0x000f68000c1e1900 */
[----:B------:R-:W5:Y:S01]  /*0550*/  LDG.E R54, desc[UR6][R2.64+0x780] ;  /* 0x0007800602367981 */ /* 0x000f62000c1e1900 */
[----:B------:R-:W-:-:S02]  /*0560*/  R2UR UR16, R34 ;  /* 0x00000000221072ca */ /* 0x000fc400000e0000 */
[----:B------:R-:W-:Y:S01]  /*0570*/  R2UR UR17, R35 ;  /* 0x00000000231172ca */ /* 0x000fe200000e0000 */
        /* <DEDUP_REMOVED lines=11> */
[----:B--2---:R-:W-:-:S03]  /*0630*/  ISETP.NE.AND P1, PT, R20, RZ, PT ;  /* 0x000000ff1400720c */ /* 0x004fc60003f25270 */
[----:B------:R-:W2:Y:S01]  /*0640*/  LDG.E R20, desc[UR4][R2.64+0x280] ;  /* 0x0002800402147981 */ /* 0x000ea2000c1e1900 */
[----:B---3--:R-:W-:-:S03]  /*0650*/  ISETP.NE.AND P3, PT, R12, RZ, PT ;  /* 0x000000ff0c00720c */ /* 0x008fc60003f65270 */
[----:B------:R-:W3:Y:S01]  /*0660*/  LDG.E.U8 R12, desc[UR8][R4.64+0x2a0] ;  /* 0x0002a008040c7981 */ /* 0x000ee2000c1e1100 */
[----:B----4-:R-:W-:Y:S02]  /*0670*/  ISETP.NE.AND P4, PT, R7, RZ, PT ;  /* 0x000000ff0700720c */ /* 0x010fe40003f85270 */
[----:B------:R-:W1:Y:S01]  /*0680*/  LDC.64 R6, c[0x0][0x398] ;  /* 0x0000e600ff067b82 */ /* 0x000e620000000a00 */
[----:B-----5:R-:W-:Y:S02]  /*0690*/  ISETP.NE.AND P0, PT, R0, RZ, PT ;  /* 0x000000ff0000720c */ /* 0x020fe40003f05270 */
[----:B------:R-:W4:Y:S01]  /*06a0*/  LDG.E.U8 R0, desc[UR16][R4.64+0x260] ;  /* 0x0002601004007981 */ /* 0x000f22000c1e1100 */
[----:B------:R-:W-:Y:S02]  /*06b0*/  ISETP.NE.AND P5, PT, R11, RZ, PT ;  /* 0x000000ff0b00720c */ /* 0x000fe40003fa5270 */
[----:B------:R-:W-:Y:S02]  /*06c0*/  ISETP.NE.AND P2, PT, R13, RZ, PT ;  /* 0x000000ff0d00720c */ /* 0x000fe40003f45270 */
[----:B------:R-:W-:-:S02]  /*06d0*/  ISETP.NE.AND P6, PT, R9, RZ, PT ;  /* 0x000000ff0900720c */ /* 0x000fc40003fc5270 */
[----:B------:R-:W5:Y:S01]  /*06e0*/  LDG.E.U8 R9, desc[UR12][R4.64+0x280] ;  /* 0x0002800c04097981 */ /* 0x000f62000c1e1100 */
[-C--:B-1----:R-:W-:Y:S01]  /*06f0*/  FMUL R13, R10, R7.reuse ;  /* 0x000000070a0d7220 */ /* 0x082fe20000400000 */
[----:B------:R-:W-:-:S04]  /*0700*/  FMUL R11, R8, R7 ;  /* 0x00000007080b7220 */ /* 0x000fc80000400000 */
[-C--:B------:R-:W-:Y:S01]  /*0710*/  FSEL R10, R13, R6.reuse, P0 ;  /* 0x000000060d0a7208 */ /* 0x080fe20000000000 */
[-C--:B------:R-:W-:Y:S01]  /*0720*/  FMUL R13, R16, R7.reuse ;  /* 0x00000007100d7220 */ /* 0x080fe20000400000 */
[-C--:B------:R-:W-:Y:S01]  /*0730*/  FSEL R38, R11, R6.reuse, P1 ;  /* 0x000000060b267208 */ /* 0x080fe20000800000 */
[----:B------:R-:W5:Y:S01]  /*0740*/  LDG.E.U8 R16, desc[UR8][R4.64+0x300] ;  /* 0x0003000804107981 */ /* 0x000f62000c1e1100 */
[----:B------:R-:W-:Y:S01]  /*0750*/  ISETP.NE.AND P1, PT, R15, RZ, PT ;  /* 0x000000ff0f00720c */ /* 0x000fe20003f25270 */
[-C--:B------:R-:W-:Y:S01]  /*0760*/  FMUL R45, R14, R7.reuse ;  /* 0x000000070e2d7220 */ /* 0x080fe20000400000 */
[-C--:B------:R-:W-:Y:S01]  /*0770*/  FSEL R46, R13, R6.reuse, P6 ;  /* 0x000000060d2e7208 */ /* 0x080fe20003000000 */
[----:B------:R-:W5:Y:S01]  /*0780*/  LDG.E.U8 R11, desc[UR10][R4.64+0x2c0] ;  /* 0x0002c00a040b7981 */ /* 0x000f62000c1e1100 */
[-C--:B------:R-:W-:Y:S02]  /*0790*/  FMUL R15, R18, R7.reuse ;  /* 0x00000007120f7220 */ /* 0x080fe40000400000 */
[-C--:B------:R-:W-:Y:S01]  /*07a0*/  FSEL R45, R45, R6.reuse, P4 ;  /* 0x000000062d2d7208 */ /* 0x080fe20002000000 */
[----:B------:R-:W5:Y:S01]  /*07b0*/  LDG.E.U8 R14, desc[UR14][R4.64+0x360] ;  /* 0x0003600e040e7981 */ /* 0x000f62000c1e1100 */
[----:B------:R-:W-:Y:S01]  /*07c0*/  FMUL R13, R24, R7 ;  /* 0x00000007180d7220 */ /* 0x000fe20000400000 */
[----:B------:R-:W-:-:S02]  /*07d0*/  FSEL R44, R15, R6, P5 ;  /* 0x000000060f2c7208 */ /* 0x000fc40002800000 */
[----:B------:R-:W5:Y:S01]  /*07e0*/  LDG.E R18, desc[UR4][R2.64+0x800] ;  /* 0x0008000402127981 */ /* 0x000f62000c1e1900 */
[----:B------:R-:W-:Y:S02]  /*07f0*/  ISETP.NE.AND P4, PT, R19, RZ, PT ;  /* 0x000000ff1300720c */ /* 0x000fe40003f85270 */
[----:B------:R-:W-:Y:S01]  /*0800*/  FSEL R8, R13, R6, P1 ;  /* 0x000000060d087208 */ /* 0x000fe20000800000 */
[----:B------:R-:W5:Y:S04]  /*0810*/  LDG.E.U8 R19, desc[UR6][R4.64+0x2e0] ;  /* 0x0002e00604137981 */ /* 0x000f68000c1e1100 */
[----:B------:R-:W5:Y:S01]  /*0820*/  LDG.E.U8 R15, desc[UR10][R4.64+0x320] ;  /* 0x0003200a040f7981 */ /* 0x000f62000c1e1100 */
[----:B------:R-:W-:-:S03]  /*0830*/  ISETP.NE.AND P5, PT, R23, RZ, PT ;  /* 0x000000ff1700720c */ /* 0x000fc60003fa5270 */
[----:B------:R1:W5:Y:S01]  /*0840*/  LDG.E.U8 R13, desc[UR12][R4.64+0x340] ;  /* 0x0003400c040d7981 */ /* 0x000362000c1e1100 */
[----:B------:R-:W-:Y:S02]  /*0850*/  ISETP.NE.AND P0, PT, R17, RZ, PT ;  /* 0x000000ff1100720c */ /* 0x000fe40003f05270 */
[----:B------:R-:W-:Y:S01]  /*0860*/  ISETP.NE.AND P1, PT, R29, RZ, PT ;  /* 0x000000ff1d00720c */ /* 0x000fe20003f25270 */
[-C--:B-1----:R-:W-:Y:S01]  /*0870*/  FMUL R5, R32, R7.reuse ;  /* 0x0000000720057220 */ /* 0x082fe20000400000 */
[-C--:B------:R-:W-:Y:S01]  /*0880*/  FMUL R17, R28, R7.reuse ;  /* 0x000000071c117220 */ /* 0x080fe20000400000 */
[----:B------:R-:W5:Y:S01]  /*0890*/  LDG.E R4, desc[UR6][R2.64+0x880] ;  /* 0x0008800602047981 */ /* 0x000f62000c1e1900 */
[-C--:B------:R-:W-:Y:S02]  /*08a0*/  FMUL R29, R30, R7.reuse ;  /* 0x000000071e1d7220 */ /* 0x080fe40000400000 */
[-C--:B------:R-:W-:Y:S01]  /*08b0*/  FSEL R30, R5, R6.reuse, P5 ;  /* 0x00000006051e7208 */ /* 0x080fe20002800000 */
[----:B------:R-:W5:Y:S01]  /*08c0*/  LDG.E R28, desc[UR4][R2.64+0x980] ;  /* 0x00098004021c7981 */ /* 0x000f62000c1e1900 */
[----:B------:R-:W-:Y:S01]  /*08d0*/  FMUL R5, R52, R7 ;  /* 0x0000000734057220 */ /* 0x000fe20000400000 */
[----:B------:R-:W-:-:S02]  /*08e0*/  FSEL R36, R17, R6, P4 ;  /* 0x0000000611247208 */ /* 0x000fc40002000000 */
[----:B------:R-:W5:Y:S01]  /*08f0*/  LDG.E R52, desc[UR12][R2.64+0xb80] ;  /* 0x000b800c02347981 */ /* 0x000f62000c1e1900 */
[-C--:B------:R-:W-:Y:S01]  /*0900*/  FMUL R17, R48, R7.reuse ;  /* 0x0000000730117220 */ /* 0x080fe20000400000 */
[----:B------:R-:W-:Y:S02]  /*0910*/  FSEL R24, R5, R6, P1 ;  /* 0x0000000605187208 */ /* 0x000fe40000800000 */
[----:B------:R-:W5:Y:S01]  /*0920*/  LDG.E R48, desc[UR10][R2.64+0xa00] ;  /* 0x000a000a02307981 */ /* 0x000f62000c1e1900 */
[----:B------:R-:W-:Y:S01]  /*0930*/  ISETP.NE.AND P6, PT, R21, RZ, PT ;  /* 0x000000ff1500720c */ /* 0x000fe20003fc5270 */
[-C--:B------:R-:W-:Y:S02]  /*0940*/  FMUL R21, R50, R7.reuse ;  /* 0x0000000732157220 */ /* 0x080fe40000400000 */
[----:B------:R-:W5:Y:S01]  /*0950*/  LDG.E R50, desc[UR8][R2.64+0xb00] ;  /* 0x000b000802327981 */ /* 0x000f62000c1e1900 */
[----:B------:R-:W-:-:S03]  /*0960*/  FMUL R23, R54, R7 ;  /* 0x0000000736177220 */ /* 0x000fc60000400000 */
[----:B------:R-:W5:Y:S01]  /*0970*/  LDG.E R54, desc[UR4][R2.64+0xc00] ;  /* 0x000c000402367981 */ /* 0x000f62000c1e1900 */
[----:B--2---:R-:W-:-:S03]  /*0980*/  FMUL R39, R20, R7 ;  /* 0x0000000714277220 */ /* 0x004fc60000400000 */
[----:B------:R-:W2:Y:S01]  /*0990*/  LDG.E R20, desc[UR8][R2.64+0x900] ;  /* 0x0009000802147981 */ /* 0x000ea2000c1e1900 */
[----:B---3--:R-:W-:-:S03]  /*09a0*/  ISETP.NE.AND P1, PT, R12, RZ, PT ;  /* 0x000000ff0c00720c */ /* 0x008fc60003f25270 */
[----:B------:R1:W3:Y:S01]  /*09b0*/  LDG.E R12, desc[UR6][R2.64+0xa80] ;  /* 0x000a8006020c7981 */ /* 0x0002e2000c1e1900 */
[----:B------:R-:W-:Y:S02]  /*09c0*/  FSEL R39, R39, R6, P3 ;  /* 0x0000000627277208 */ /* 0x000fe40001800000 */
[----:B------:R-:W-:Y:S01]  /*09d0*/  ISETP.NE.AND P3, PT, R25, RZ, PT ;  /* 0x000000ff1900720c */ /* 0x000fe20003f65270 */
[----:B------:R-:W-:-:S03]  /*09e0*/  FMUL R37, R22, R7 ;  /* 0x0000000716257220 */ /* 0x000fc60000400000 */
[----:B------:R-:W-:Y:S02]  /*09f0*/  FSEL R22, R17, R6, P3 ;  /* 0x0000000611167208 */ /* 0x000fe40001800000 */
[----:B----4-:R-:W-:Y:S02]  /*0a00*/  ISETP.NE.AND P3, PT, R0, RZ, PT ;  /* 0x000000ff0000720c */ /* 0x010fe40003f65270 */
[----:B------:R-:W-:Y:S01]  /*0a10*/  FMNMX3 R0, R38, -INF , R10, !PT ;  /* 0xff80000026007876 */ /* 0x000fe2000780000a */
[----:B------:R-:W-:-:S03]  /*0a20*/  FMUL R33, R26, R7 ;  /* 0x000000071a217220 */ /* 0x000fc60000400000 */
[----:B------:R-:W-:Y:S02]  /*0a30*/  FMNMX3 R0, R0, R45, R46, !PT ;  /* 0x0000002d00007276 */ /* 0x000fe4000780002e */
[----:B------:R-:W-:Y:S02]  /*0a40*/  FSEL R37, R37, R6, P2 ;  /* 0x0000000625257208 */ /* 0x000fe40001000000 */
[----:B------:R-:W-:Y:S02]  /*0a50*/  FMNMX3 R0, R0, R44, R39, !PT ;  /* 0x0000002c00007276 */ /* 0x000fe40007800027 */
[----:B------:R-:W-:Y:S02]  /*0a60*/  FSEL R33, R33, R6, P0 ;  /* 0x0000000621217208 */ /* 0x000fe40000000000 */
[----:B------:R-:W-:Y:S02]  /*0a70*/  FMNMX3 R0, R0, R37, R8, !PT ;  /* 0x0000002500007276 */ /* 0x000fe40007800008 */
[----:B------:R-:W-:-:S02]  /*0a80*/  ISETP.NE.AND P2, PT, R27, RZ, PT ;  /* 0x000000ff1b00720c */ /* 0x000fc40003f45270 */
[-C--:B------:R-:W-:Y:S02]  /*0a90*/  FSEL R29, R29, R6.reuse, P6 ;  /* 0x000000061d1d7208 */ /* 0x080fe40003000000 */
[----:B------:R-:W-:Y:S02]  /*0aa0*/  FMNMX3 R0, R0, R33, R36, !PT ;  /* 0x0000002100007276 */ /* 0x000fe40007800024 */
[----:B------:R-:W-:Y:S02]  /*0ab0*/  ISETP.NE.AND P0, PT, R31, RZ, PT ;  /* 0x000000ff1f00720c */ /* 0x000fe40003f05270 */
[----:B------:R-:W-:Y:S02]  /*0ac0*/  FSEL R21, R21, R6, P2 ;  /* 0x0000000615157208 */ /* 0x000fe40001000000 */
[----:B------:R-:W-:Y:S02]  /*0ad0*/  FMNMX3 R0, R0, R29, R30, !PT ;  /* 0x0000001d00007276 */ /* 0x000fe4000780001e */
[----:B------:R-:W-:-:S02]  /*0ae0*/  ISETP.NE.AND P4, PT, R47, RZ, PT ;  /* 0x000000ff2f00720c */ /* 0x000fc40003f85270 */
[----:B------:R-:W-:Y:S02]  /*0af0*/  ISETP.NE.AND P6, PT, R49, RZ, PT ;  /* 0x000000ff3100720c */ /* 0x000fe40003fc5270 */
[----:B------:R-:W-:Y:S02]  /*0b00*/  FSEL R23, R23, R6, P0 ;  /* 0x0000000617177208 */ /* 0x000fe40000000000 */
[----:B------:R-:W-:Y:S01]  /*0b10*/  FMNMX3 R0, R0, R22, R21, !PT ;  /* 0x0000001600007276 */ /* 0x000fe20007800015 */
[----:B-----5:R-:W-:Y:S01]  /*0b20*/  FMUL R31, R18, R7 ;  /* 0x00000007121f7220 */ /* 0x020fe20000400000 */
[----:B------:R-:W-:Y:S02]  /*0b30*/  ISETP.NE.AND P2, PT, R9, RZ, PT ;  /* 0x000000ff0900720c */ /* 0x000fe40003f45270 */
[----:B------:R-:W-:Y:S02]  /*0b40*/  ISETP.NE.AND P5, PT, R51, RZ, PT ;  /* 0x000000ff3300720c */ /* 0x000fe40003fa5270 */
[----:B------:R-:W-:-:S02]  /*0b50*/  FSEL R31, R31, R6, P4 ;  /* 0x000000061f1f7208 */ /* 0x000fc40002000000 */
[----:B------:R-:W-:Y:S02]  /*0b60*/  FMNMX3 R0, R0, R24, R23, !PT ;  /* 0x0000001800007276 */ /* 0x000fe40007800017 */
[----:B------:R-:W-:Y:S02]  /*0b70*/  ISETP.NE.AND P4, PT, R19, RZ, PT ;  /* 0x000000ff1300720c */ /* 0x000fe40003f85270 */
[----:B------:R-:W-:Y:S01]  /*0b80*/  ISETP.NE.AND P0, PT, R11, RZ, PT ;  /* 0x000000ff0b00720c */ /* 0x000fe20003f05270 */
[-C--:B------:R-:W-:Y:S01]  /*0b90*/  FMUL R5, R4, R7.reuse ;  /* 0x0000000704057220 */ /* 0x080fe20000400000 */
[----:B------:R-:W-:-:S04]  /*0ba0*/  FMUL R25, R28, R7 ;  /* 0x000000071c197220 */ /* 0x000fc80000400000 */
[-C--:B------:R-:W-:Y:S01]  /*0bb0*/  FSEL R32, R5, R6.reuse, P6 ;  /* 0x0000000605207208 */ /* 0x080fe20003000000 */
[----:B-1----:R-:W-:Y:S01]  /*0bc0*/  FMUL R3, R48, R7 ;  /* 0x0000000730037220 */ /* 0x002fe20000400000 */
[-C--:B------:R-:W-:Y:S02]  /*0bd0*/  FSEL R25, R25, R6.reuse, P3 ;  /* 0x0000000619197208 */ /* 0x080fe40001800000 */
[----:B------:R-:W-:Y:S02]  /*0be0*/  FMNMX3 R0, R0, R31, R32, !PT ;  /* 0x0000001f00007276 */ /* 0x000fe40007800020 */
[----:B------:R-:W-:Y:S01]  /*0bf0*/  FSEL R28, R3, R6, P2 ;  /* 0x00000006031c7208 */ /* 0x000fe20001000000 */
[-C--:B------:R-:W-:Y:S01]  /*0c00*/  FMUL R3, R52, R7.reuse ;  /* 0x0000000734037220 */ /* 0x080fe20000400000 */
[----:B------:R-:W-:Y:S01]  /*0c10*/  ISETP.NE.AND P2, PT, R14, RZ, PT ;  /* 0x000000ff0e00720c */ /* 0x000fe20003f45270 */
[-C--:B------:R-:W-:Y:S01]  /*0c20*/  FMUL R19, R50, R7.reuse ;  /* 0x0000000732137220 */ /* 0x080fe20000400000 */
[-C--:B------:R-:W-:Y:S01]  /*0c30*/  FMUL R5, R56, R7.reuse ;  /* 0x0000000738057220 */ /* 0x080fe20000400000 */
[----:B------:R-:W-:Y:S01]  /*0c40*/  ISETP.NE.AND P6, PT, R16, RZ, PT ;  /* 0x000000ff1000720c */ /* 0x000fe20003fc5270 */
[----:B------:R-:W-:-:S02]  /*0c50*/  FMUL R17, R54, R7 ;  /* 0x0000000736117220 */ /* 0x000fc40000400000 */
[-C--:B------:R-:W-:Y:S02]  /*0c60*/  FSEL R19, R19, R6.reuse, P0 ;  /* 0x0000000613137208 */ /* 0x080fe40000000000 */
[----:B------:R-:W-:Y:S02]  /*0c70*/  ISETP.NE.AND P3, PT, R13, RZ, PT ;  /* 0x000000ff0d00720c */ /* 0x000fe40003f65270 */
[----:B------:R-:W-:Y:S01]  /*0c80*/  FSEL R17, R17, R6, P6 ;  /* 0x0000000611117208 */ /* 0x000fe20003000000 */
[----:B------:R-:W-:Y:S01]  /*0c90*/  UMOV UR4, 0xffffffff ;  /* 0xffffffff00047882 */ /* 0x000fe20000000000 */
[-C--:B--2---:R-:W-:Y:S01]  /*0ca0*/  FMUL R9, R20, R7.reuse ;  /* 0x0000000714097220 */ /* 0x084fe20000400000 */
[----:B---3--:R-:W-:-:S04]  /*0cb0*/  FMUL R27, R12, R7 ;  /* 0x000000070c1b7220 */ /* 0x008fc80000400000 */
[-C--:B------:R-:W-:Y:S02]  /*0cc0*/  FSEL R26, R9, R6.reuse, P5 ;  /* 0x00000006091a7208 */ /* 0x080fe40002800000 */
[----:B------:R-:W-:Y:S02]  /*0cd0*/  FSEL R27, R27, R6, P1 ;  /* 0x000000061b1b7208 */ /* 0x000fe40000800000 */
[----:B------:R-:W-:Y:S02]  /*0ce0*/  FMNMX3 R0, R0, R26, R25, !PT ;  /* 0x0000001a00007276 */ /* 0x000fe40007800019 */
[----:B------:R-:W-:Y:S02]  /*0cf0*/  ISETP.NE.AND P5, PT, R15, RZ, PT ;  /* 0x000000ff0f00720c */ /* 0x000fe40003fa5270 */
[----:B------:R-:W-:Y:S01]  /*0d00*/  FSEL R20, R3, R6, P4 ;  /* 0x0000000603147208 */ /* 0x000fe20002000000 */
[----:B------:R-:W-:Y:S01]  /*0d10*/  FMUL R3, R58, R7 ;  /* 0x000000073a037220 */ /* 0x000fe20000400000 */
[----:B------:R-:W-:-:S02]  /*0d20*/  FMNMX3 R0, R0, R28, R27, !PT ;  /* 0x0000001c00007276 */ /* 0x000fc4000780001b */
[-C--:B------:R-:W-:Y:S02]  /*0d30*/  FSEL R18, R5, R6.reuse, P5 ;  /* 0x0000000605127208 */ /* 0x080fe40002800000 */
        /* <DEDUP_REMOVED lines=57> */
[C---:B------:R-:W-:Y:S01]  /*10d0*/  FADD R9, R7.reuse, -12583039 ;  /* 0xcb40007f07097421 */ /* 0x040fe20000000000 */
[----:B------:R-:W-:Y:S01]  /*10e0*/  SHF.L.U32 R7, R7, 0x17, RZ ;  /* 0x0000001707077819 */ /* 0x000fe200000006ff */
[----:B------:R-:W-:Y:S01]  /*10f0*/  FFMA.SAT R5, R64, R11, 0.5 ;  /* 0x3f00000040057423 */ /* 0x000fe2000000200b */
[-C--:B------:R-:W-:Y:S01]  /*1100*/  FFMA.RM R15, R15, R12.reuse, 12582913 ;  /* 0x4b4000010f0f7423 */ /* 0x080fe2000000400c */
[C---:B------:R-:W-:Y:S01]  /*1110*/  FFMA R9, R70.reuse, 1.4426950216293334961, -R9 ;  /* 0x3fb8aa3b46097823 */ /* 0x040fe20000000809 */
[----:B------:R-:W1:Y:S01]  /*1120*/  MUFU.EX2 R68, R68 ;  /* 0x0000004400447308 */ /* 0x000e620000000800 */
[----:B------:R-:W-:Y:S01]  /*1130*/  FFMA.RM R13, R5, R12, 12582913 ;  /* 0x4b400001050d7423 */ /* 0x000fe2000000400c */
[----:B------:R-:W-:Y:S01]  /*1140*/  FADD R17, R15, -12583039 ;  /* 0xcb40007f0f117421 */ /* 0x000fe20000000000 */
[----:B------:R-:W-:-:S02]  /*1150*/  FFMA R9, R70, 1.925963033500011079e-08, R9 ;  /* 0x32a5706046097823 */ /* 0x000fc40000000009 */
[----:B------:R-:W-:Y:S01]  /*1160*/  FADD R5, R13, -12583039 ;  /* 0xcb40007f0d057421 */ /* 0x000fe20000000000 */
[----:B------:R-:W-:Y:S02]  /*1170*/  FFMA R17, R66, 1.4426950216293334961, -R17 ;  /* 0x3fb8aa3b42117823 */ /* 0x000fe40000000811 */
[----:B------:R-:W2:Y:S01]  /*1180*/  MUFU.EX2 R16, R9 ;  /* 0x0000000900107308 */ /* 0x000ea20000000800 */
[----:B------:R-:W-:Y:S01]  /*1190*/  FFMA R5, R64, 1.4426950216293334961, -R5 ;  /* 0x3fb8aa3b40057823 */ /* 0x000fe20000000805 */
[----:B------:R-:W-:-:S03]  /*11a0*/  FFMA R17, R66, 1.925963033500011079e-08, R17 ;  /* 0x32a5706042117823 */ /* 0x000fc60000000011 */
[----:B------:R-:W-:Y:S01]  /*11b0*/  FFMA R64, R64, 1.925963033500011079e-08, R5 ;  /* 0x32a5706040407823 */ /* 0x000fe20000000005 */
[-C--:B------:R-:W-:Y:S01]  /*11c0*/  FFMA.SAT R5, R62, R11.reuse, 0.5 ;  /* 0x3f0000003e057423 */ /* 0x080fe2000000200b */
[----:B-1----:R-:W-:Y:S01]  /*11d0*/  FMUL R6, R3, R68 ;  /* 0x0000004403067220 */ /* 0x002fe20000400000 */
[----:B------:R-:W-:Y:S02]  /*11e0*/  FADD R3, R21, -12583039 ;  /* 0xcb40007f15037421 */ /* 0x000fe40000000000 */
[----:B------:R-:W-:Y:S02]  /*11f0*/  FFMA.RM R5, R5, R12, 12582913 ;  /* 0x4b40000105057423 */ /* 0x000fe4000000400c */
[C---:B------:R-:W-:Y:S02]  /*1200*/  FFMA R3, R0.reuse, 1.4426950216293334961, -R3 ;  /* 0x3fb8aa3b00037823 */ /* 0x040fe40000000803 */
[----:B------:R-:W-:Y:S02]  /*1210*/  FADD R19, R5, -12583039 ;  /* 0xcb40007f05137421 */ /* 0x000fe40000000000 */
[----:B------:R-:W-:Y:S01]  /*1220*/  FFMA R18, R0, 1.925963033500011079e-08, R3 ;  /* 0x32a5706000127823 */ /* 0x000fe20000000003 */
[----:B--2---:R-:W-:Y:S01]  /*1230*/  FMUL R0, R7, R16 ;  /* 0x0000001007007220 */ /* 0x004fe20000400000 */
[----:B------:R-:W-:Y:S01]  /*1240*/  FFMA.SAT R7, R2, R11, 0.5 ;  /* 0x3f00000002077423 */ /* 0x000fe2000000200b */
[----:B------:R-:W1:Y:S01]  /*1250*/  MUFU.EX2 R3, R64 ;  /* 0x0000004000037308 */ /* 0x000e620000000800 */
[----:B------:R-:W-:-:S02]  /*1260*/  FFMA R19, R62, 1.4426950216293334961, -R19 ;  /* 0x3fb8aa3b3e137823 */ /* 0x000fc40000000813 */
[----:B------:R-:W-:Y:S02]  /*1270*/  FFMA.RM R7, R7, R12, 12582913 ;  /* 0x4b40000107077423 */ /* 0x000fe4000000400c */
[----:B------:R-:W-:Y:S02]  /*1280*/  FFMA R19, R62, 1.925963033500011079e-08, R19 ;  /* 0x32a570603e137823 */ /* 0x000fe40000000013 */
[C---:B------:R-:W-:Y:S01]  /*1290*/  FADD R9, R7.reuse, -12583039 ;  /* 0xcb40007f07097421 */ /* 0x040fe20000000000 */
[----:B------:R-:W2:Y:S01]  /*12a0*/  MUFU.EX2 R16, R17 ;  /* 0x0000001100107308 */ /* 0x000ea20000000800 */
[----:B------:R-:W-:Y:S02]  /*12b0*/  SHF.L.U32 R7, R7, 0x17, RZ ;  /* 0x0000001707077819 */ /* 0x000fe400000006ff */
[----:B------:R-:W-:-:S04]  /*12c0*/  FFMA R9, R2, 1.4426950216293334961, -R9 ;  /* 0x3fb8aa3b02097823 */ /* 0x000fc80000000809 */
[----:B------:R-:W-:Y:S01]  /*12d0*/  FFMA R20, R2, 1.925963033500011079e-08, R9 ;  /* 0x32a5706002147823 */ /* 0x000fe20000000009 */
[----:B------:R-:W-:Y:S01]  /*12e0*/  FFMA.SAT R9, R60, R11, 0.5 ;  /* 0x3f0000003c097423 */ /* 0x000fe2000000200b */
[----:B------:R-:W-:Y:S01]  /*12f0*/  SHF.L.U32 R2, R13, 0x17, RZ ;  /* 0x000000170d027819 */ /* 0x000fe200000006ff */
[----:B------:R-:W-:Y:S02]  /*1300*/  MUFU.EX2 R18, R18 ;  /* 0x0000001200127308 */ /* 0x000fe40000000800 */
[----:B------:R-:W-:Y:S02]  /*1310*/  FFMA.RM R23, R9, R12, 12582913 ;  /* 0x4b40000109177423 */ /* 0x000fe4000000400c */
[----:B-1----:R-:W-:Y:S01]  /*1320*/  FMUL R2, R2, R3 ;  /* 0x0000000302027220 */ /* 0x002fe20000400000 */
[----:B------:R-:W-:Y:S01]  /*1330*/  SHF.L.U32 R3, R15, 0x17, RZ ;  /* 0x000000170f037819 */ /* 0x000fe200000006ff */
[C---:B------:R-:W-:Y:S01]  /*1340*/  FADD R9, R23.reuse, -12583039 ;  /* 0xcb40007f17097421 */ /* 0x040fe20000000000 */
[----:B------:R-:W-:Y:S01]  /*1350*/  SHF.L.U32 R23, R23, 0x17, RZ ;  /* 0x0000001717177819 */ /* 0x000fe200000006ff */
[----:B------:R-:W-:Y:S02]  /*1360*/  MUFU.EX2 R19, R19 ;  /* 0x0000001300137308 */ /* 0x000fe40000000800 */
[----:B------:R-:W-:Y:S01]  /*1370*/  FFMA R9, R60, 1.4426950216293334961, -R9 ;  /* 0x3fb8aa3b3c097823 */ /* 0x000fe20000000809 */
[----:B--2---:R-:W-:-:S03]  /*1380*/  FMUL R3, R3, R16 ;  /* 0x0000001003037220 */ /* 0x004fc60000400000 */
[----:B------:R-:W-:Y:S01]  /*1390*/  FFMA R60, R60, 1.925963033500011079e-08, R9 ;  /* 0x32a570603c3c7823 */ /* 0x000fe20000000009 */
[----:B------:R-:W-:Y:S01]  /*13a0*/  FFMA.SAT R9, R4, R11, 0.5 ;  /* 0x3f00000004097423 */ /* 0x000fe2000000200b */
[----:B------:R-:W1:Y:S03]  /*13b0*/  MUFU.EX2 R20, R20 ;  /* 0x0000001400147308 */ /* 0x000e660000000800 */
[----:B------:R-:W-:-:S04]  /*13c0*/  FFMA.RM R9, R9, R12, 12582913 ;  /* 0x4b40000109097423 */ /* 0x000fc8000000400c */
[C---:B------:R-:W-:Y:S01]  /*13d0*/  FADD R13, R9.reuse, -12583039 ;  /* 0xcb40007f090d7421 */ /* 0x040fe20000000000 */
[----:B------:R-:W-:Y:S01]  /*13e0*/  MUFU.EX2 R60, R60 ;  /* 0x0000003c003c7308 */ /* 0x000fe20000000800 */
[----:B------:R-:W-:Y:S02]  /*13f0*/  SHF.L.U32 R9, R9, 0x17, RZ ;  /* 0x0000001709097819 */ /* 0x000fe400000006ff */
[----:B------:R-:W-:-:S04]  /*1400*/  FFMA R13, R4, 1.4426950216293334961, -R13 ;  /* 0x3fb8aa3b040d7823 */ /* 0x000fc8000000080d */
[----:B------:R-:W-:Y:S01]  /*1410*/  FFMA R16, R4, 1.925963033500011079e-08, R13 ;  /* 0x32a5706004107823 */ /* 0x000fe2000000000d */
[----:B------:R-:W-:Y:S01]  /*1420*/  FFMA.SAT R13, R58, R11, 0.5 ;  /* 0x3f0000003a0d7423 */ /* 0x000fe2000000200b */
[----:B------:R-:W-:Y:S01]  /*1430*/  SHF.L.U32 R4, R5, 0x17, RZ ;  /* 0x0000001705047819 */ /* 0x000fe200000006ff */
[----:B-1----:R-:W-:Y:S01]  /*1440*/  FMUL R7, R7, R20 ;  /* 0x0000001407077220 */ /* 0x002fe20000400000 */
[----:B------:R-:W-:Y:S01]  /*1450*/  SHF.L.U32 R5, R21, 0x17, RZ ;  /* 0x0000001715057819 */ /* 0x000fe200000006ff */
[----:B------:R-:W-:Y:S01]  /*1460*/  FFMA.RM R17, R13, R12, 12582913 ;  /* 0x4b4000010d117423 */ /* 0x000fe2000000400c */
[----:B------:R-:W1:Y:S01]  /*1470*/  MUFU.EX2 R16, R16 ;  /* 0x0000001000107308 */ /* 0x000e620000000800 */
[----:B------:R-:W-:Y:S02]  /*1480*/  FMUL R4, R4, R19 ;  /* 0x0000001304047220 */ /* 0x000fe40000400000 */
[----:B------:R-:W-:Y:S01]  /*1490*/  FADD R13, R17, -12583039 ;  /* 0xcb40007f110d7421 */ /* 0x000fe20000000000 */
[----:B------:R-:W-:Y:S01]  /*14a0*/  FMUL R5, R5, R18 ;  /* 0x0000001205057220 */ /* 0x000fe20000400000 */
[----:B------:R-:W-:-:S02]  /*14b0*/  SHF.L.U32 R17, R17, 0x17, RZ ;  /* 0x0000001711117819 */ /* 0x000fc400000006ff */
[----:B------:R-:W-:-:S04]  /*14c0*/  FFMA R13, R58, 1.4426950216293334961, -R13 ;  /* 0x3fb8aa3b3a0d7823 */ /* 0x000fc8000000080d */
[----:B------:R-:W-:Y:S01]  /*14d0*/  FFMA R58, R58, 1.925963033500011079e-08, R13 ;  /* 0x32a570603a3a7823 */ /* 0x000fe2000000000d */
[----:B------:R-:W-:-:S04]  /*14e0*/  FFMA.SAT R13, R56, R11, 0.5 ;  /* 0x3f000000380d7423 */ /* 0x000fc8000000200b */
[----:B------:R-:W-:Y:S01]  /*14f0*/  FFMA.RM R13, R13, R12, 12582913 ;  /* 0x4b4000010d0d7423 */ /* 0x000fe2000000400c */
[----:B------:R-:W-:Y:S01]  /*1500*/  MUFU.EX2 R58, R58 ;  /* 0x0000003a003a7308 */ /* 0x000fe20000000800 */
[----:B-1----:R-:W-:Y:S02]  /*1510*/  FMUL R9, R9, R16 ;  /* 0x0000001009097220 */ /* 0x002fe40000400000 */
        /* <DEDUP_REMOVED lines=10> */
[----:B------:R-:W-:Y:S01]  /*15c0*/  FMUL R8, R23, R60 ;  /* 0x0000003c17087220 */ /* 0x000fe20000400000 */
[-C--:B------:R-:W-:Y:S01]  /*15d0*/  FFMA.SAT R23, R10, R11.reuse, 0.5 ;  /* 0x3f0000000a177423 */ /* 0x080fe2000000200b */
[----:B------:R-:W-:-:S03]  /*15e0*/  FFMA.SAT R15, R54, R11, 0.5 ;  /* 0x3f000000360f7423 */ /* 0x000fc6000000200b */
[----:B------:R-:W-:Y:S01]  /*15f0*/  FFMA.RM R23, R23, R12, 12582913 ;  /* 0x4b40000117177423 */ /* 0x000fe2000000400c */
[----:B-1----:R-:W-:Y:S01]  /*1600*/  FMUL R16, R13, R56 ;  /* 0x000000380d107220 */ /* 0x002fe20000400000 */
[----:B------:R-:W-:Y:S02]  /*1610*/  FFMA.RM R15, R15, R12, 12582913 ;  /* 0x4b4000010f0f7423 */ /* 0x000fe4000000400c */
[----:B------:R-:W-:Y:S02]  /*1620*/  FADD R25, R23, -12583039 ;  /* 0xcb40007f17197421 */ /* 0x000fe40000000000 */
[C---:B------:R-:W-:Y:S01]  /*1630*/  FADD R21, R15.reuse, -12583039 ;  /* 0xcb40007f0f157421 */ /* 0x040fe20000000000 */
[----:B------:R-:W-:Y:S01]  /*1640*/  SHF.L.U32 R15, R15, 0x17, RZ ;  /* 0x000000170f0f7819 */ /* 0x000fe200000006ff */
[----:B------:R-:W-:Y:S02]  /*1650*/  FFMA R25, R10, 1.4426950216293334961, -R25 ;  /* 0x3fb8aa3b0a197823 */ /* 0x000fe40000000819 */
[----:B------:R-:W-:-:S02]  /*1660*/  FFMA R21, R54, 1.4426950216293334961, -R21 ;  /* 0x3fb8aa3b36157823 */ /* 0x000fc40000000815 */
[----:B------:R-:W-:Y:S01]  /*1670*/  FFMA R25, R10, 1.925963033500011079e-08, R25 ;  /* 0x32a570600a197823 */ /* 0x000fe20000000019 */
[----:B------:R-:W-:Y:S01]  /*1680*/  FMUL R10, R17, R58 ;  /* 0x0000003a110a7220 */ /* 0x000fe20000400000 */
[----:B------:R-:W-:Y:S01]  /*1690*/  FFMA.SAT R17, R52, R11, 0.5 ;  /* 0x3f00000034117423 */ /* 0x000fe2000000200b */
[----:B------:R-:W-:-:S03]  /*16a0*/  FFMA R21, R54, 1.925963033500011079e-08, R21 ;  /* 0x32a5706036157823 */ /* 0x000fc60000000015 */
[----:B------:R-:W-:-:S04]  /*16b0*/  FFMA.RM R20, R17, R12, 12582913 ;  /* 0x4b40000111147423 */ /* 0x000fc8000000400c */
[C---:B------:R-:W-:Y:S01]  /*16c0*/  FADD R17, R20.reuse, -12583039 ;  /* 0xcb40007f14117421 */ /* 0x040fe20000000000 */
[----:B------:R-:W-:-:S03]  /*16d0*/  SHF.L.U32 R20, R20, 0x17, RZ ;  /* 0x0000001714147819 */ /* 0x000fc600000006ff */
[----:B------:R-:W-:-:S04]  /*16e0*/  FFMA R17, R52, 1.4426950216293334961, -R17 ;  /* 0x3fb8aa3b34117823 */ /* 0x000fc80000000811 */
[----:B------:R-:W-:Y:S01]  /*16f0*/  FFMA R27, R52, 1.925963033500011079e-08, R17 ;  /* 0x32a57060341b7823 */ /* 0x000fe20000000011 */
[----:B------:R-:W-:Y:S01]  /*1700*/  FFMA.SAT R17, R50, R11, 0.5 ;  /* 0x3f00000032117423 */ /* 0x000fe2000000200b */
[----:B------:R-:W1:Y:S03]  /*1710*/  MUFU.EX2 R52, R19 ;  /* 0x0000001300347308 */ /* 0x000e660000000800 */
[----:B------:R-:W-:Y:S01]  /*1720*/  FFMA.RM R29, R17, R12, 12582913 ;  /* 0x4b400001111d7423 */ /* 0x000fe2000000400c */
[----:B------:R-:W-:-:S03]  /*1730*/  SHF.L.U32 R17, R18, 0x17, RZ ;  /* 0x0000001712117819 */ /* 0x000fc600000006ff */
[----:B------:R-:W-:Y:S01]  /*1740*/  FADD R13, R29, -12583039 ;  /* 0xcb40007f1d0d7421 */ /* 0x000fe20000000000 */
[----:B------:R2:W3:Y:S03]  /*1750*/  MUFU.EX2 R18, R21 ;  /* 0x0000001500127308 */ /* 0x0004e60000000800 */
[----:B------:R-:W-:-:S04]  /*1760*/  FFMA R13, R50, 1.4426950216293334961, -R13 ;  /* 0x3fb8aa3b320d7823 */ /* 0x000fc8000000080d */
[----:B------:R-:W-:Y:S01]  /*1770*/  FFMA R50, R50, 1.925963033500011079e-08, R13 ;  /* 0x32a5706032327823 */ /* 0x000fe2000000000d */
[-C--:B------:R-:W-:Y:S01]  /*1780*/  FFMA.SAT R13, R48, R11.reuse, 0.5 ;  /* 0x3f000000300d7423 */ /* 0x080fe2000000200b */
[----:B--2---:R-:W-:Y:S01]  /*1790*/  FFMA.SAT R21, R44, R11, 0.5 ;  /* 0x3f0000002c157423 */ /* 0x004fe2000000200b */
[----:B------:R-:W2:Y:S01]  /*17a0*/  MUFU.EX2 R27, R27 ;  /* 0x0000001b001b7308 */ /* 0x000ea20000000800 */
[----:B-1----:R-:W-:Y:S01]  /*17b0*/  FMUL R17, R17, R52 ;  /* 0x0000003411117220 */ /* 0x002fe20000400000 */
[----:B------:R-:W-:-:S04]  /*17c0*/  FFMA.RM R13, R13, R12, 12582913 ;  /* 0x4b4000010d0d7423 */ /* 0x000fc8000000400c */
[----:B------:R-:W-:Y:S01]  /*17d0*/  FADD R19, R13, -12583039 ;  /* 0xcb40007f0d137421 */ /* 0x000fe20000000000 */
[----:B---3--:R-:W-:Y:S01]  /*17e0*/  FMUL R18, R15, R18 ;  /* 0x000000120f127220 */ /* 0x008fe20000400000 */
[----:B------:R-:W-:Y:S02]  /*17f0*/  MUFU.EX2 R50, R50 ;  /* 0x0000003200327308 */ /* 0x000fe40000000800 */
[----:B------:R-:W-:-:S04]  /*1800*/  FFMA R19, R48, 1.4426950216293334961, -R19 ;  /* 0x3fb8aa3b30137823 */ /* 0x000fc80000000813 */
[----:B------:R-:W-:Y:S01]  /*1810*/  FFMA R31, R48, 1.925963033500011079e-08, R19 ;  /* 0x32a57060301f7823 */ /* 0x000fe20000000013 */
[----:B------:R-:W-:Y:S01]  /*1820*/  FFMA.SAT R19, R46, R11, 0.5 ;  /* 0x3f0000002e137423 */ /* 0x000fe2000000200b */
[----:B------:R1:W3:Y:S01]  /*1830*/  MUFU.EX2 R48, R25 ;  /* 0x0000001900307308 */ /* 0x0002e20000000800 */
[----:B--2---:R-:W-:Y:S01]  /*1840*/  FMUL R20, R20, R27 ;  /* 0x0000001b14147220 */ /* 0x004fe20000400000 */
[----:B------:R-:W-:Y:S01]  /*1850*/  FFMA.SAT R27, R22, R11, 0.5 ;  /* 0x3f000000161b7423 */ /* 0x000fe2000000200b */
[-C--:B------:R-:W-:Y:S01]  /*1860*/  FFMA.RM R33, R19, R12.reuse, 12582913 ;  /* 0x4b40000113217423 */ /* 0x080fe2000000400c */
[----:B------:R-:W-:Y:S02]  /*1870*/  SHF.L.U32 R19, R23, 0x17, RZ ;  /* 0x0000001717137819 */ /* 0x000fe400000006ff */
[-C--:B------:R-:W-:Y:S01]  /*1880*/  FFMA.RM R27, R27, R12.reuse, 12582913 ;  /* 0x4b4000011b1b7423 */ /* 0x080fe2000000400c */
[----:B------:R-:W-:Y:S01]  /*1890*/  FADD R15, R33, -12583039 ;  /* 0xcb40007f210f7421 */ /* 0x000fe20000000000 */
[----:B------:R-:W2:Y:S01]  /*18a0*/  MUFU.EX2 R31, R31 ;  /* 0x0000001f001f7308 */ /* 0x000ea20000000800 */
[----:B-1----:R-:W-:-:S02]  /*18b0*/  FFMA.RM R25, R21, R12, 12582913 ;  /* 0x4b40000115197423 */ /* 0x002fc4000000400c */
[C---:B------:R-:W-:Y:S02]  /*18c0*/  FFMA R15, R46.reuse, 1.4426950216293334961, -R15 ;  /* 0x3fb8aa3b2e0f7823 */ /* 0x040fe4000000080f */
[----:B------:R-:W-:Y:S02]  /*18d0*/  FADD R21, R25, -12583039 ;  /* 0xcb40007f19157421 */ /* 0x000fe40000000000 */
[----:B------:R-:W-:Y:S02]  /*18e0*/  FFMA R15, R46, 1.925963033500011079e-08, R15 ;  /* 0x32a570602e0f7823 */ /* 0x000fe4000000000f */
[----:B------:R-:W-:Y:S01]  /*18f0*/  FFMA R21, R44, 1.4426950216293334961, -R21 ;  /* 0x3fb8aa3b2c157823 */ /* 0x000fe20000000815 */
[----:B---3--:R-:W-:-:S03]  /*1900*/  FMUL R19, R19, R48 ;  /* 0x0000003013137220 */ /* 0x008fc60000400000 */
        /* <DEDUP_REMOVED lines=8> */
[----:B------:R-:W-:Y:S01]  /*1990*/  FADD R23, R27, -12583039 ;  /* 0xcb40007f1b177421 */ /* 0x000fe20000000000 */
[----:B------:R-:W1:Y:S03]  /*19a0*/  MUFU.EX2 R38, R15 ;  /* 0x0000000f00267308 */ /* 0x000e660000000800 */
[----:B------:R-:W-:-:S04]  /*19b0*/  FFMA R23, R22, 1.4426950216293334961, -R23 ;  /* 0x3fb8aa3b16177823 */ /* 0x000fc80000000817 */
[----:B------:R-:W-:Y:S01]  /*19c0*/  FFMA R45, R22, 1.925963033500011079e-08, R23 ;  /* 0x32a57060162d7823 */ /* 0x000fe20000000017 */
[----:B------:R-:W-:Y:S01]  /*19d0*/  FFMA.SAT R23, R36, R11, 0.5 ;  /* 0x3f00000024177423 */ /* 0x000fe2000000200b */
[----:B------:R-:W-:-:S03]  /*19e0*/  SHF.L.U32 R22, R13, 0x17, RZ ;  /* 0x000000170d167819 */ /* 0x000fc600000006ff */
[----:B------:R-:W-:Y:S01]  /*19f0*/  FFMA.RM R13, R23, R12, 12582913 ;  /* 0x4b400001170d7423 */ /* 0x000fe2000000400c */
[----:B------:R-:W-:Y:S01]  /*1a00*/  SHF.L.U32 R23, R33, 0x17, RZ ;  /* 0x0000001721177819 */ /* 0x000fe200000006ff */
[----:B--2---:R-:W-:Y:S01]  /*1a10*/  FMUL R22, R22, R31 ;  /* 0x0000001f16167220 */ /* 0x004fe20000400000 */
[----:B------:R-:W-:Y:S01]  /*1a20*/  MUFU.EX2 R45, R45 ;  /* 0x0000002d002d7308 */ /* 0x000fe20000000800 */
[C---:B------:R-:W-:Y:S01]  /*1a30*/  FADD R29, R13.reuse, -12583039 ;  /* 0xcb40007f0d1d7421 */ /* 0x040fe20000000000 */
[----:B------:R-:W-:Y:S01]  /*1a40*/  SHF.L.U32 R13, R13, 0x17, RZ ;  /* 0x000000170d0d7819 */ /* 0x000fe200000006ff */
[----:B-1----:R-:W-:Y:S02]  /*1a50*/  FMUL R23, R23, R38 ;  /* 0x0000002617177220 */ /* 0x002fe40000400000 */
[----:B------:R-:W-:-:S03]  /*1a60*/  FFMA R29, R36, 1.4426950216293334961, -R29 ;  /* 0x3fb8aa3b241d7823 */ /* 0x000fc6000000081d */
[----:B------:R-:W1:Y:S01]  /*1a70*/  MUFU.EX2 R31, R44 ;  /* 0x0000002c001f7308 */ /* 0x000e620000000800 */
[----:B------:R-:W-:Y:S01]  /*1a80*/  FFMA R36, R36, 1.925963033500011079e-08, R29 ;  /* 0x32a5706024247823 */ /* 0x000fe2000000001d */
        /* <DEDUP_REMOVED lines=8> */
[----:B------:R-:W-:Y:S01]  /*1b10*/  FFMA.SAT R29, R32, R11, 0.5 ;  /* 0x3f000000201d7423 */ /* 0x000fe2000000200b */
[----:B------:R-:W-:Y:S02]  /*1b20*/  SHF.L.U32 R24, R25, 0x17, RZ ;  /* 0x0000001719187819 */ /* 0x000fe400000006ff */
[----:B------:R-:W-:Y:S01]  /*1b30*/  SHF.L.U32 R25, R37, 0x17, RZ ;  /* 0x0000001725197819 */ /* 0x000fe200000006ff */
[----:B------:R-:W-:Y:S02]  /*1b40*/  FFMA.RM R29, R29, R12, 12582913 ;  /* 0x4b4000011d1d7423 */ /* 0x000fe4000000400c */
[----:B-1----:R-:W-:-:S02]  /*1b50*/  FMUL R24, R24, R31 ;  /* 0x0000001f18187220 */ /* 0x002fc40000400000 */
[----:B------:R-:W-:Y:S01]  /*1b60*/  FADD R31, R29, -12583039 ;  /* 0xcb40007f1d1f7421 */ /* 0x000fe20000000000 */
[----:B--2---:R-:W-:Y:S01]  /*1b70*/  FMUL R25, R25, R38 ;  /* 0x0000002619197220 */ /* 0x004fe20000400000 */
[----:B------:R-:W-:Y:S02]  /*1b80*/  SHF.L.U32 R29, R29, 0x17, RZ ;  /* 0x000000171d1d7819 */ /* 0x000fe400000006ff */
        /* <DEDUP_REMOVED lines=10> */
[----:B------:R-:W-:Y:S01]  /*1c30*/  FFMA.SAT R39, R30, R11, 0.5 ;  /* 0x3f0000001e277423 */ /* 0x000fe2000000200b */
[----:B------:R-:W-:Y:S02]  /*1c40*/  FMUL R26, R26, R45 ;  /* 0x0000002d1a1a7220 */ /* 0x000fe40000400000 */
        /* <DEDUP_REMOVED lines=13> */
[----:B------:R-:W-:Y:S01]  /*1d20*/  MUFU.EX2 R44, R44 ;  /* 0x0000002c002c7308 */ /* 0x000fe20000000800 */
[----:B-1----:R-:W-:Y:S01]  /*1d30*/  FMUL R28, R15, R28 ;  /* 0x0000001c0f1c7220 */ /* 0x002fe20000400000 */
[----:B------:R-:W-:Y:S01]  /*1d40*/  SHF.L.U32 R12, R12, 0x17, RZ ;  /* 0x000000170c0c7819 */ /* 0x000fe200000006ff */
[----:B------:R-:W-:-:S04]  /*1d50*/  FFMA R27, R30, 1.4426950216293334961, -R27 ;  /* 0x3fb8aa3b1e1b7823 */ /* 0x000fc8000000081b */
[----:B------:R-:W-:Y:S01]  /*1d60*/  FFMA R46, R30, 1.925963033500011079e-08, R27 ;  /* 0x32a570601e2e7823 */ /* 0x000fe2000000001b */
[----:B------:R-:W-:Y:S01]  /*1d70*/  FADD R27, RZ, R6 ;  /* 0x00000006ff1b7221 */ /* 0x000fe20000000000 */
[----:B------:R-:W1:Y:S03]  /*1d80*/  MUFU.EX2 R30, R37 ;  /* 0x00000025001e7308 */ /* 0x000e660000000800 */
[----:B------:R-:W-:-:S04]  /*1d90*/  FADD R27, R27, R0 ;  /* 0x000000001b1b7221 */ /* 0x000fc80000000000 */
[----:B------:R-:W-:Y:S01]  /*1da0*/  FADD R14, R27, R2 ;  /* 0x000000021b0e7221 */ /* 0x000fe20000000000 */
[----:B------:R-:W2:Y:S03]  /*1db0*/  MUFU.EX2 R33, R46 ;  /* 0x0000002e00217308 */ /* 0x000ea60000000800 */
[----:B------:R-:W-:-:S04]  /*1dc0*/  FADD R27, R14, R3 ;  /* 0x000000030e1b7221 */ /* 0x000fc80000000000 */
[----:B------:R-:W-:Y:S01]  /*1dd0*/  FADD R14, R27, R4 ;  /* 0x000000041b0e7221 */ /* 0x000fe20000000000 */
[----:B-1----:R-:W-:Y:S01]  /*1de0*/  FMUL R29, R29, R30 ;  /* 0x0000001e1d1d7220 */ /* 0x002fe20000400000 */
[----:B------:R-:W-:Y:S02]  /*1df0*/  SHF.L.U32 R30, R31, 0x17, RZ ;  /* 0x000000171f1e7819 */ /* 0x000fe400000006ff */
[----:B------:R-:W-:Y:S01]  /*1e00*/  FADD R14, R14, R5 ;  /* 0x000000050e0e7221 */ /* 0x000fe20000000000 */
[----:B------:R-:W-:-:S03]  /*1e10*/  SHF.L.U32 R31, R32, 0x17, RZ ;  /* 0x00000017201f7819 */ /* 0x000fc600000006ff */
[----:B------:R-:W-:Y:S01]  /*1e20*/  FADD R27, R14, R7 ;  /* 0x000000070e1b7221 */ /* 0x000fe20000000000 */
[----:B------:R-:W-:Y:S01]  /*1e30*/  FMUL R30, R30, R39 ;  /* 0x000000271e1e7220 */ /* 0x000fe20000400000 */
        /* <DEDUP_REMOVED lines=35> */
.L_x_30080:
        /* <DEDUP_REMOVED lines=11> */
[----:B01----:R-:W-:Y:S05]  /*2120*/  CALL.REL.NOINC `($__internal_485_$__cuda_sm3x_div_rn_noftz_f32_slowpath) ;  /* 0x00000030006c7944 */ /* 0x003fea0003c00000 */
[----:B------:R-:W-:-:S07]  /*2130*/  MOV R15, R6 ;  /* 0x00000006000f7202 */ /* 0x000fce0000000f00 */
.L_x_30013:
[----:B------:R-:W-:Y:S05]  /*2140*/  BSYNC.RECONVERGENT B2 ;  /* 0x0000000000027941 */ /* 0x000fea0003800200 */
.L_x_30012:
        /* <DEDUP_REMOVED lines=11> */
[----:B01----:R-:W-:Y:S05]  /*2200*/  CALL.REL.NOINC `($__internal_485_$__cuda_sm3x_div_rn_noftz_f32_slowpath) ;  /* 0x0000003000347944 */ /* 0x003fea0003c00000 */
[----:B------:R-:W-:-:S07]  /*2210*/  MOV R14, R6 ;  /* 0x00000006000e7202 */ /* 0x000fce0000000f00 */
.L_x_30015:
[----:B------:R-:W-:Y:S05]  /*2220*/  BSYNC.RECONVERGENT B2 ;  /* 0x0000000000027941 */ /* 0x000fea0003800200 */
.L_x_30014:
        /* <DEDUP_REMOVED lines=13> */
.L_x_30017:
[----:B------:R-:W-:Y:S05]  /*2300*/  BSYNC.RECONVERGENT B2 ;  /* 0x0000000000027941 */ /* 0x000fea0003800200 */
.L_x_30016:
        /* <DEDUP_REMOVED lines=13> */
.L_x_30019:
[----:B------:R-:W-:Y:S05]  /*23e0*/  BSYNC.RECONVERGENT B2 ;  /* 0x0000000000027941 */ /* 0x000fea0003800200 */
.L_x_30018:
        /* <DEDUP_REMOVED lines=13> */
.L_x_30021:
[----:B------:R-:W-:Y:S05]  /*24c0*/  BSYNC.RECONVERGENT B2 ;  /* 0x0000000000027941 */ /* 0x000fea0003800200 */
.L_x_30020:
        /* <DEDUP_REMOVED lines=13> */
.L_x_30023:
[----:B------:R-:W-:Y:S05]  /*25a0*/  BSYNC.RECONVERGENT B2 ;  /* 0x0000000000027941 */ /* 0x000fea0003800200 */
.L_x_30022:
        /* <DEDUP_REMOVED lines=13> */
.L_x_30025:
[----:B------:R-:W-:Y:S05]  /*2680*/  BSYNC.RECONVERGENT B2 ;  /* 0x0000000000027941 */ /* 0x000fea0003800200 */
.L_x_30024:
        /* <DEDUP_REMOVED lines=13> */
.L_x_30027:
[----:B------:R-:W-:Y:S05]  /*2760*/  BSYNC.RECONVERGENT B2 ;  /* 0x0000000000027941 */ /* 0x000fea0003800200 */
.L_x_30026:
        /* <DEDUP_REMOVED lines=13> */
.L_x_30029:
[----:B------:R-:W-:Y:S05]  /*2840*/  BSYNC.RECONVERGENT B2 ;  /* 0x0000000000027941 */ /* 0x000fea0003800200 */
.L_x_30028:
        /* <DEDUP_REMOVED lines=13> */
.L_x_30031:
[----:B------:R-:W-:Y:S05]  /*2920*/  BSYNC.RECONVERGENT B2 ;  /* 0x0000000000027941 */ /* 0x000fea0003800200 */
.L_x_30030:
        /* <DEDUP_REMOVED lines=13> */
.L_x_30033:
[----:B------:R-:W-:Y:S05]  /*2a00*/  BSYNC.RECONVERGENT B2 ;  /* 0x0000000000027941 */ /* 0x000fea0003800200 */
.L_x_30032:
        /* <DEDUP_REMOVED lines=13> */
.L_x_30035:
[----:B------:R-:W-:Y:S05]  /*2ae0*/  BSYNC.RECONVERGENT B2 ;  /* 0x0000000000027941 */ /* 0x000fea0003800200 */
.L_x_30034:
        /* <DEDUP_REMOVED lines=13> */
.L_x_30037:
[----:B------:R-:W-:Y:S05]  /*2bc0*/  BSYNC.RECONVERGENT B2 ;  /* 0x0000000000027941 */ /* 0x000fea0003800200 */
.L_x_30036:
        /* <DEDUP_REMOVED lines=13> */
.L_x_30039:
[----:B------:R-:W-:Y:S05]  /*2ca0*/  BSYNC.RECONVERGENT B2 ;  /* 0x0000000000027941 */ /* 0x000fea0003800200 */
.L_x_30038:
        /* <DEDUP_REMOVED lines=13> */
.L_x_30041:
[----:B------:R-:W-:Y:S05]  /*2d80*/  BSYNC.RECONVERGENT B2 ;  /* 0x0000000000027941 */ /* 0x000fea0003800200 */
.L_x_30040:
        /* <DEDUP_REMOVED lines=13> */
.L_x_30043:
[----:B------:R-:W-:Y:S05]  /*2e60*/  BSYNC.RECONVERGENT B2 ;  /* 0x0000000000027941 */ /* 0x000fea0003800200 */
.L_x_30042:
        /* <DEDUP_REMOVED lines=13> */
.L_x_30045:
[----:B------:R-:W-:Y:S05]  /*2f40*/  BSYNC.RECONVERGENT B2 ;  /* 0x0000000000027941 */ /* 0x000fea0003800200 */
.L_x_30044:
        /* <DEDUP_REMOVED lines=13> */
.L_x_30047:
[----:B------:R-:W-:Y:S05]  /*3020*/  BSYNC.RECONVERGENT B2 ;  /* 0x0000000000027941 */ /* 0x000fea0003800200 */
.L_x_30046:
        /* <DEDUP_REMOVED lines=13> */
.L_x_30049:
[----:B------:R-:W-:Y:S05]  /*3100*/  BSYNC.RECONVERGENT B2 ;  /* 0x0000000000027941 */ /* 0x000fea0003800200 */
.L_x_30048:
        /* <DEDUP_REMOVED lines=13> */
.L_x_30051:
[----:B------:R-:W-:Y:S05]  /*31e0*/  BSYNC.RECONVERGENT B2 ;  /* 0x0000000000027941 */ /* 0x000fea0003800200 */
.L_x_30050:
        /* <DEDUP_REMOVED lines=13> */
.L_x_30053:
[----:B------:R-:W-:Y:S05]  /*32c0*/  BSYNC.RECONVERGENT B2 ;  /* 0x0000000000027941 */ /* 0x000fea0003800200 */
.L_x_30052:
        /* <DEDUP_REMOVED lines=13> */
.L_x_30055:
[----:B------:R-:W-:Y:S05]  /*33a0*/  BSYNC.RECONVERGENT B2 ;  /* 0x0000000000027941 */ /* 0x000fea0003800200 */
.L_x_30054:
        /* <DEDUP_REMOVED lines=13> */
.L_x_30057:
[----:B------:R-:W-:Y:S05]  /*3480*/  BSYNC.RECONVERGENT B2 ;  /* 0x0000000000027941 */ /* 0x000fea0003800200 */
.L_x_30056:
        /* <DEDUP_REMOVED lines=13> */
.L_x_30059:
[----:B------:R-:W-:Y:S05]  /*3560*/  BSYNC.RECONVERGENT B2 ;  /* 0x0000000000027941 */ /* 0x000fea0003800200 */
.L_x_30058:
        /* <DEDUP_REMOVED lines=13> */
.L_x_30061:
[----:B------:R-:W-:Y:S05]  /*3640*/  BSYNC.RECONVERGENT B2 ;  /* 0x0000000000027941 */ /* 0x000fea0003800200 */
.L_x_30060:
        /* <DEDUP_REMOVED lines=13> */
.L_x_30063:
[----:B------:R-:W-:Y:S05]  /*3720*/  BSYNC.RECONVERGENT B2 ;  /* 0x0000000000027941 */ /* 0x000fea0003800200 */
.L_x_30062:
        /* <DEDUP_REMOVED lines=13> */
.L_x_30065:
[----:B------:R-:W-:Y:S05]  /*3800*/  BSYNC.RECONVERGENT B2 ;  /* 0x0000000000027941 */ /* 0x000fea0003800200 */
.L_x_30064:
        /* <DEDUP_REMOVED lines=13> */
.L_x_30067:
[----:B------:R-:W-:Y:S05]  /*38e0*/  BSYNC.RECONVERGENT B2 ;  /* 0x0000000000027941 */ /* 0x000fea0003800200 */
.L_x_30066:
        /* <DEDUP_REMOVED lines=68> */
.L_x_30011:
[----:B------:R-:W-:Y:S01]  /*3d30*/  BSSY B0, `(.L_x_30069) ;  /* 0x0000007000007945 */ /* 0x000fe20003800000 */
[----:B------:R-:W-:Y:S02]  /*3d40*/  MOV R12, 0x10 ;  /* 0x00000010000c7802 */ /* 0x000fe40000000f00 */
[----:B------:R-:W-:Y:S02]  /*3d50*/  MOV R11, 0x1f ;  /* 0x0000001f000b7802 */ /* 0x000fe40000000f00 */
[----:B------:R-:W-:-:S07]  /*3d60*/  MOV R15, 0xffffffff ;  /* 0xffffffff000f7802 */ /* 0x000fce0000000f00 */
[----:B0-----:R-:W-:Y:S05]  /*3d70*/  WARPSYNC.COLLECTIVE R15, `(.L_x_30070) ;  /* 0x000000000f087348 */ /* 0x001fea0003c00000 */
[----:B------:R1:W2:Y:S02]  /*3d80*/  SHFL.BFLY P6, R14, R13, R12, R11 ;  /* 0x0c00000c0d0e7389 */ /* 0x0002a400000c000b */
[----:B012---:R-:W-:Y:S05]  /*3d90*/  ENDCOLLECTIVE ;  /* 0x000000000000791b */ /* 0x007fea0003800000 */
.L_x_30070:
[----:B------:R-:W-:Y:S05]  /*3da0*/  BSYNC B0 ;  /* 0x0000000000007941 */ /* 0x000fea0003800000 */
.L_x_30069:
[----:B------:R-:W-:Y:S01]  /*3db0*/  HFMA2 R11, -RZ, RZ, 0, 1.847743988037109375e-06 ;  /* 0x0000001fff0b7431 */ /* 0x000fe200000001ff */
[----:B------:R-:W-:Y:S02]  /*3dc0*/  FMNMX R13, R13, R14, !PT ;  /* 0x0000000e0d0d7209 */ /* 0x000fe40007800000 */
[----:B------:R-:W-:Y:S02]  /*3dd0*/  MOV R12, 0x8 ;  /* 0x00000008000c7802 */ /* 0x000fe40000000f00 */
[----:B------:R-:W-:-:S07]  /*3de0*/  MOV R15, 0xffffffff ;  /* 0xffffffff000f7802 */ /* 0x000fce0000000f00 */
[----:B------:R-:W-:Y:S05]  /*3df0*/  WARPSYNC.COLLECTIVE R15, `(.L_x_30071) ;  /* 0x000000000f087348 */ /* 0x000fea0003c00000 */
[----:B------:R0:W1:Y:S02]  /*3e00*/  SHFL.BFLY P6, R14, R13, R12, R11 ;  /* 0x0c00000c0d0e7389 */ /* 0x00006400000c000b */
[----:B01----:R-:W-:Y:S05]  /*3e10*/  ENDCOLLECTIVE ;  /* 0x000000000000791b */ /* 0x003fea0003800000 */
.L_x_30071:
[----:B------:R-:W-:Y:S01]  /*3e20*/  HFMA2 R12, -RZ, RZ, 0, 2.384185791015625e-07 ;  /* 0x00000004ff0c7431 */ /* 0x000fe200000001ff */
[----:B------:R-:W-:-:S04]  /*3e30*/  FMNMX R0, R13, R14, !PT ;  /* 0x0000000e0d007209 */ /* 0x000fc80007800000 */
[----:B------:R-:W-:-:S07]  /*3e40*/  MOV R13, R0 ;  /* 0x00000000000d7202 */ /* 0x000fce0000000f00 */
[----:B------:R-:W-:Y:S05]  /*3e50*/  WARPSYNC.COLLECTIVE R15, `(.L_x_30072) ;  /* 0x000000000f087348 */ /* 0x000fea0003c00000 */
[----:B------:R0:W1:Y:S02]  /*3e60*/  SHFL.BFLY P6, R14, R13, R12, R11 ;  /* 0x0c00000c0d0e7389 */ /* 0x00006400000c000b */
[----:B01----:R-:W-:Y:S05]  /*3e70*/  ENDCOLLECTIVE ;  /* 0x000000000000791b */ /* 0x003fea0003800000 */
.L_x_30072:
[----:B------:R-:W-:Y:S01]  /*3e80*/  HFMA2 R12, -RZ, RZ, 0, 1.1920928955078125e-07 ;  /* 0x00000002ff0c7431 */ /* 0x000fe200000001ff */
[----:B------:R-:W-:-:S04]  /*3e90*/  FMNMX R2, R0, R14, !PT ;  /* 0x0000000e00027209 */ /* 0x000fc80007800000 */
[----:B------:R-:W-:-:S07]  /*3ea0*/  MOV R13, R2 ;  /* 0x00000002000d7202 */ /* 0x000fce0000000f00 */
[----:B------:R-:W-:Y:S05]  /*3eb0*/  WARPSYNC.COLLECTIVE R15, `(.L_x_30073) ;  /* 0x000000000f087348 */ /* 0x000fea0003c00000 */
[----:B------:R0:W1:Y:S02]  /*3ec0*/  SHFL.BFLY P6, R14, R13, R12, R11 ;  /* 0x0c00000c0d0e7389 */ /* 0x00006400000c000b */
[----:B01----:R-:W-:Y:S05]  /*3ed0*/  ENDCOLLECTIVE ;  /* 0x000000000000791b */ /* 0x003fea0003800000 */
.L_x_30073:
[----:B------:R-:W-:Y:S01]  /*3ee0*/  HFMA2 R12, -RZ, RZ, 0, 5.9604644775390625e-08 ;  /* 0x00000001ff0c7431 */ /* 0x000fe200000001ff */
[----:B------:R-:W-:-:S04]  /*3ef0*/  FMNMX R3, R2, R14, !PT ;  /* 0x0000000e02037209 */ /* 0x000fc80007800000 */
[----:B------:R-:W-:-:S07]  /*3f00*/  MOV R13, R3 ;  /* 0x00000003000d7202 */ /* 0x000fce0000000f00 */
[----:B------:R-:W-:Y:S05]  /*3f10*/  WARPSYNC.COLLECTIVE R15, `(.L_x_30074) ;  /* 0x000000000f087348 */ /* 0x000fea0003c00000 */
[----:B------:R0:W1:Y:S02]  /*3f20*/  SHFL.BFLY P6, R14, R13, R12, R11 ;  /* 0x0c00000c0d0e7389 */ /* 0x00006400000c000b */
[----:B01----:R-:W-:Y:S05]  /*3f30*/  ENDCOLLECTIVE ;  /* 0x000000000000791b */ /* 0x003fea0003800000 */
.L_x_30074:
[----:B------:R-:W-:-:S05]  /*3f40*/  FMNMX R9, R3, R14, !PT ;  /* 0x0000000e03097209 */ /* 0x000fca0007800000 */
[--C-:B------:R-:W-:Y:S01]  /*3f50*/  FADD R5, R39, -R9.reuse ;  /* 0x8000000927057221 */ /* 0x100fe20000000000 */
[--C-:B------:R-:W-:Y:S01]  /*3f60*/  FADD R0, R38, -R9.reuse ;  /* 0x8000000926007221 */ /* 0x100fe20000000000 */
[----:B------:R-:W-:Y:S01]  /*3f70*/  HFMA2 R39, -RZ, RZ, 3.7421875, 0 ;  /* 0x437c0000ff277431 */ /* 0x000fe200000001ff */
[----:B------:R-:W-:Y:S01]  /*3f80*/  MOV R38, 0x3bbb989d ;  /* 0x3bbb989d00267802 */ /* 0x000fe20000000f00 */
        /* <DEDUP_REMOVED lines=90> */
[----:B------:R1:W2:Y:S02]  /*4530*/  MUFU.EX2 R9, R16 ;  /* 0x0000001000097308 */ /* 0x0002a40000000800 */
[----:B------:R-:W-:Y:S01]  /*4540*/  FFMA.RM R10, R10, R39, 12582913 ;  /* 0x4b4000010a0a7423 */ /* 0x000fe20000004027 */
[----:B0-----:R-:W-:-:S03]  /*4550*/  FMUL R7, R7, R18 ;  /* 0x0000001207077220 */ /* 0x001fc60000400000 */
[----:B------:R-:W-:Y:S01]  /*4560*/  FADD R18, R10, -12583039 ;  /* 0xcb40007f0a127421 */ /* 0x000fe20000000000 */
[----:B-1----:R-:W-:-:S03]  /*4570*/  FFMA.SAT R16, R29, R38, 0.5 ;  /* 0x3f0000001d107423 */ /* 0x002fc60000002026 */
[----:B------:R-:W-:Y:S01]  /*4580*/  FFMA R18, R33, 1.4426950216293334961, -R18 ;  /* 0x3fb8aa3b21127823 */ /* 0x000fe20000000812 */
[----:B------:R-:W-:-:S03]  /*4590*/  FFMA.RM R16, R16, R39, 12582913 ;  /* 0x4b40000110107423 */ /* 0x000fc60000004027 */
[----:B------:R-:W-:Y:S01]  /*45a0*/  FFMA R18, R33, 1.925963033500011079e-08, R18 ;  /* 0x32a5706021127823 */ /* 0x000fe20000000012 */
[----:B--2---:R-:W-:Y:S01]  /*45b0*/  FMUL R8, R8, R9 ;  /* 0x0000000908087220 */ /* 0x004fe20000400000 */
[----:B------:R-:W-:Y:S01]  /*45c0*/  SHF.L.U32 R9, R10, 0x17, RZ ;  /* 0x000000170a097819 */ /* 0x000fe200000006ff */
        /* <DEDUP_REMOVED lines=9> */
[----:B------:R-:W-:-:S03]  /*4660*/  SHF.L.U32 R16, R16, 0x17, RZ ;  /* 0x0000001710107819 */ /* 0x000fc600000006ff */
[----:B------:R-:W0:Y:S01]  /*4670*/  MUFU.EX2 R17, R17 ;  /* 0x0000001100117308 */ /* 0x000e220000000800 */
[----:B------:R-:W-:-:S04]  /*4680*/  FFMA R18, R29, 1.4426950216293334961, -R18 ;  /* 0x3fb8aa3b1d127823 */ /* 0x000fc80000000812 */
[----:B------:R-:W-:-:S04]  /*4690*/  FFMA R18, R29, 1.925963033500011079e-08, R18 ;  /* 0x32a570601d127823 */ /* 0x000fc80000000012 */
[----:B------:R1:W2:Y:S01]  /*46a0*/  MUFU.EX2 R19, R18 ;  /* 0x0000001200137308 */ /* 0x0002a20000000800 */
[----:B0-----:R-:W-:Y:S01]  /*46b0*/  FMUL R10, R10, R17 ;  /* 0x000000110a0a7220 */ /* 0x001fe20000400000 */
[----:B-1----:R-:W-:Y:S01]  /*46c0*/  FFMA.SAT R18, R22, R38, 0.5 ;  /* 0x3f00000016127423 */ /* 0x002fe20000002026 */
[----:B------:R-:W-:-:S03]  /*46d0*/  FADD R17, R20, -12583039 ;  /* 0xcb40007f14117421 */ /* 0x000fc60000000000 */
[----:B------:R-:W-:Y:S01]  /*46e0*/  FFMA.RM R18, R18, R39, 12582913 ;  /* 0x4b40000112127423 */ /* 0x000fe20000004027 */
[----:B------:R-:W-:Y:S01]  /*46f0*/  FFMA R17, R30, 1.4426950216293334961, -R17 ;  /* 0x3fb8aa3b1e117823 */ /* 0x000fe20000000811 */
[----:B--2---:R-:W-:Y:S02]  /*4700*/  FMUL R16, R16, R19 ;  /* 0x0000001310107220 */ /* 0x004fe40000400000 */
[----:B------:R-:W-:Y:S01]  /*4710*/  FADD R19, R18, -12583039 ;  /* 0xcb40007f12137421 */ /* 0x000fe20000000000 */
[----:B------:R-:W-:Y:S01]  /*4720*/  FFMA R30, R30, 1.925963033500011079e-08, R17 ;  /* 0x32a570601e1e7823 */ /* 0x000fe20000000011 */
[----:B------:R-:W-:Y:S01]  /*4730*/  SHF.L.U32 R17, R20, 0x17, RZ ;  /* 0x0000001714117819 */ /* 0x000fe200000006ff */
[----:B------:R-:W-:Y:S01]  /*4740*/  FFMA.SAT R20, R21, R38, 0.5 ;  /* 0x3f00000015147423 */ /* 0x000fe20000002026 */
[----:B------:R-:W-:Y:S01]  /*4750*/  FFMA R19, R22, 1.4426950216293334961, -R19 ;  /* 0x3fb8aa3b16137823 */ /* 0x000fe20000000813 */
[----:B------:R-:W-:Y:S02]  /*4760*/  SHF.L.U32 R18, R18, 0x17, RZ ;  /* 0x0000001712127819 */ /* 0x000fe400000006ff */
[----:B------:R-:W0:Y:S01]  /*4770*/  MUFU.EX2 R30, R30 ;  /* 0x0000001e001e7308 */ /* 0x000e220000000800 */
[----:B------:R-:W-:Y:S01]  /*4780*/  FFMA R22, R22, 1.925963033500011079e-08, R19 ;  /* 0x32a5706016167823 */ /* 0x000fe20000000013 */
[----:B------:R-:W-:-:S06]  /*4790*/  FFMA.RM R20, R20, R39, 12582913 ;  /* 0x4b40000114147423 */ /* 0x000fcc0000004027 */
[----:B------:R1:W2:Y:S01]  /*47a0*/  MUFU.EX2 R19, R22 ;  /* 0x0000001600137308 */ /* 0x0002a20000000800 */
[----:B0-----:R-:W-:Y:S01]  /*47b0*/  FMUL R17, R17, R30 ;  /* 0x0000001e11117220 */ /* 0x001fe20000400000 */
[----:B------:R-:W-:Y:S01]  /*47c0*/  FADD R30, R20, -12583039 ;  /* 0xcb40007f141e7421 */ /* 0x000fe20000000000 */
[----:B-1----:R-:W-:-:S03]  /*47d0*/  FFMA.SAT R22, R23, R38, 0.5 ;  /* 0x3f00000017167423 */ /* 0x002fc60000002026 */
[C---:B------:R-:W-:Y:S01]  /*47e0*/  FFMA R30, R21.reuse, 1.4426950216293334961, -R30 ;  /* 0x3fb8aa3b151e7823 */ /* 0x040fe2000000081e */
[----:B------:R-:W-:Y:S01]  /*47f0*/  FFMA.RM R22, R22, R39, 12582913 ;  /* 0x4b40000116167423 */ /* 0x000fe20000004027 */
[----:B--2---:R-:W-:Y:S01]  /*4800*/  FMUL R18, R18, R19 ;  /* 0x0000001312127220 */ /* 0x004fe20000400000 */
        /* <DEDUP_REMOVED lines=14> */
[----:B-1----:R-:W-:Y:S01]  /*48f0*/  FMUL R20, R20, R21 ;  /* 0x0000001514147220 */ /* 0x002fe20000400000 */
        /* <DEDUP_REMOVED lines=9> */
[-C--:B------:R-:W-:Y:S02]  /*4990*/  FFMA.SAT R30, R32, R38.reuse, 0.5 ;  /* 0x3f000000201e7423 */ /* 0x080fe40000002026 */
[----:B------:R0:W1:Y:S02]  /*49a0*/  MUFU.EX2 R23, R24 ;  /* 0x0000001800177308 */ /* 0x0000640000000800 */
[----:B------:R-:W-:Y:S01]  /*49b0*/  FFMA.RM R30, R30, R39, 12582913 ;  /* 0x4b4000011e1e7423 */ /* 0x000fe20000004027 */
[----:B0-----:R-:W-:-:S04]  /*49c0*/  FFMA.SAT R24, R26, R38, 0.5 ;  /* 0x3f0000001a187423 */ /* 0x001fc80000002026 */
[----:B------:R-:W-:-:S04]  /*49d0*/  FFMA.RM R24, R24, R39, 12582913 ;  /* 0x4b40000118187423 */ /* 0x000fc80000004027 */
[----:B------:R-:W-:Y:S01]  /*49e0*/  FADD R29, R24, -12583039 ;  /* 0xcb40007f181d7421 */ /* 0x000fe20000000000 */
[----:B-1----:R-:W-:Y:S01]  /*49f0*/  FMUL R22, R22, R23 ;  /* 0x0000001716167220 */ /* 0x002fe20000400000 */
[----:B------:R-:W-:Y:S01]  /*4a00*/  FADD R23, R30, -12583039 ;  /* 0xcb40007f1e177421 */ /* 0x000fe20000000000 */
[----:B------:R-:W-:Y:S01]  /*4a10*/  SHF.L.U32 R24, R24, 0x17, RZ ;  /* 0x0000001718187819 */ /* 0x000fe200000006ff */
[----:B------:R-:W-:Y:S02]  /*4a20*/  FFMA R29, R26, 1.4426950216293334961, -R29 ;  /* 0x3fb8aa3b1a1d7823 */ /* 0x000fe4000000081d */
[----:B------:R-:W-:Y:S02]  /*4a30*/  FFMA R23, R32, 1.4426950216293334961, -R23 ;  /* 0x3fb8aa3b20177823 */ /* 0x000fe40000000817 */
[----:B------:R-:W-:Y:S01]  /*4a40*/  FFMA R29, R26, 1.925963033500011079e-08, R29 ;  /* 0x32a570601a1d7823 */ /* 0x000fe2000000001d */
        /* <DEDUP_REMOVED lines=16> */
[----:B------:R-:W-:Y:S01]  /*4b50*/  FFMA R29, R28, 1.4426950216293334961, -R29 ;  /* 0x3fb8aa3b1c1d7823 */ /* 0x000fe2000000081d */
[----:B-1----:R-:W-:-:S03]  /*4b60*/  FMUL R23, R23, R32 ;  /* 0x0000002017177220 */ /* 0x002fc60000400000 */
        /* <DEDUP_REMOVED lines=20> */
[----:B------:R-:W-:-:S05]  /*4cb0*/  FFMA.RM R30, R30, R39, 12582913 ;  /* 0x4b4000011e1e7423 */ /* 0x000fca0000004027 */
[----:B------:R-:W-:Y:S01]  /*4cc0*/  SHF.L.U32 R29, R30, 0x17, RZ ;  /* 0x000000171e1d7819 */ /* 0x000fe200000006ff */
        /* <DEDUP_REMOVED lines=26> */
[----:B------:R-:W-:Y:S01]  /*4e70*/  FFMA.RM R38, R38, R39, 12582913 ;  /* 0x4b40000126267423 */ /* 0x000fe20000004027 */
[----:B------:R-:W-:Y:S02]  /*4e80*/  FADD R11, R11, R0 ;  /* 0x000000000b0b7221 */ /* 0x000fe40000000000 */
[C---:B------:R-:W-:Y:S01]  /*4e90*/  FADD R14, R12.reuse, -12583039 ;  /* 0xcb40007f0c0e7421 */ /* 0x040fe20000000000 */
[----:B------:R-:W-:-:S02]  /*4ea0*/  SHF.L.U32 R12, R12, 0x17, RZ ;  /* 0x000000170c0c7819 */ /* 0x000fc400000006ff */
[----:B------:R-:W-:Y:S01]  /*4eb0*/  SHF.L.U32 R33, R38, 0x17, RZ ;  /* 0x0000001726217819 */ /* 0x000fe200000006ff */
        /* <DEDUP_REMOVED lines=41> */
.L_x_30075:
[----:B------:R-:W-:Y:S02]  /*5150*/  HFMA2 R12, -RZ, RZ, 0, 4.76837158203125e-07 ;  /* 0x00000008ff0c7431 */ /* 0x000fe400000001ff */
[----:B------:R-:W-:-:S05]  /*5160*/  FADD R36, R13, R14 ;  /* 0x0000000e0d247221 */ /* 0x000fca0000000000 */
[----:B------:R-:W-:-:S07]  /*5170*/  MOV R13, R36 ;  /* 0x00000024000d7202 */ /* 0x000fce0000000f00 */
[----:B------:R-:W-:Y:S05]  /*5180*/  WARPSYNC.COLLECTIVE R15, `(.L_x_30076) ;  /* 0x000000000f087348 */ /* 0x000fea0003c00000 */
[----:B------:R0:W1:Y:S02]  /*5190*/  SHFL.BFLY P6, R14, R13, R12, R11 ;  /* 0x0c00000c0d0e7389 */ /* 0x00006400000c000b */
[----:B01----:R-:W-:Y:S05]  /*51a0*/  ENDCOLLECTIVE ;  /* 0x000000000000791b */ /* 0x003fea0003800000 */
.L_x_30076:
[----:B------:R-:W-:Y:S02]  /*51b0*/  HFMA2 R12, -RZ, RZ, 0, 2.384185791015625e-07 ;  /* 0x00000004ff0c7431 */ /* 0x000fe400000001ff */
[----:B------:R-:W-:-:S05]  /*51c0*/  FADD R37, R36, R14 ;  /* 0x0000000e24257221 */ /* 0x000fca0000000000 */
[----:B------:R-:W-:-:S07]  /*51d0*/  MOV R13, R37 ;  /* 0x00000025000d7202 */ /* 0x000fce0000000f00 */
[----:B------:R-:W-:Y:S05]  /*51e0*/  WARPSYNC.COLLECTIVE R15, `(.L_x_30077) ;  /* 0x000000000f087348 */ /* 0x000fea0003c00000 */
[----:B------:R0:W1:Y:S02]  /*51f0*/  SHFL.BFLY P6, R14, R13, R12, R11 ;  /* 0x0c00000c0d0e7389 */ /* 0x00006400000c000b */
[----:B01----:R-:W-:Y:S05]  /*5200*/  ENDCOLLECTIVE ;  /* 0x000000000000791b */ /* 0x003fea0003800000 */
.L_x_30077:
[----:B------:R-:W-:Y:S02]  /*5210*/  HFMA2 R12, -RZ, RZ, 0, 1.1920928955078125e-07 ;  /* 0x00000002ff0c7431 */ /* 0x000fe400000001ff */
[----:B------:R-:W-:-:S05]  /*5220*/  FADD R38, R37, R14 ;  /* 0x0000000e25267221 */ /* 0x000fca0000000000 */
[----:B------:R-:W-:-:S07]  /*5230*/  MOV R13, R38 ;  /* 0x00000026000d7202 */ /* 0x000fce0000000f00 */
[----:B------:R-:W-:Y:S05]  /*5240*/  WARPSYNC.COLLECTIVE R15, `(.L_x_30078) ;  /* 0x000000000f087348 */ /* 0x000fea0003c00000 */
[----:B------:R0:W1:Y:S02]  /*5250*/  SHFL.BFLY P6, R14, R13, R12, R11 ;  /* 0x0c00000c0d0e7389 */ /* 0x00006400000c000b */
[----:B01----:R-:W-:Y:S05]  /*5260*/  ENDCOLLECTIVE ;  /* 0x000000000000791b */ /* 0x003fea0003800000 */
.L_x_30078:
[----:B------:R-:W-:Y:S02]  /*5270*/  HFMA2 R12, -RZ, RZ, 0, 5.9604644775390625e-08 ;  /* 0x00000001ff0c7431 */ /* 0x000fe400000001ff */
[----:B------:R-:W-:-:S05]  /*5280*/  FADD R39, R38, R14 ;  /* 0x0000000e26277221 */ /* 0x000fca0000000000 */
[----:B------:R-:W-:-:S07]  /*5290*/  MOV R13, R39 ;  /* 0x00000027000d7202 */ /* 0x000fce0000000f00 */
[----:B------:R-:W-:Y:S05]  /*52a0*/  WARPSYNC.COLLECTIVE R15, `(.L_x_30079) ;  /* 0x000000000f087348 */ /* 0x000fea0003c00000 */
[----:B------:R0:W1:Y:S02]  /*52b0*/  SHFL.BFLY P6, R14, R13, R12, R11 ;  /* 0x0c00000c0d0e7389 */ /* 0x00006400000c000b */
[----:B01----:R-:W-:Y:S05]  /*52c0*/  ENDCOLLECTIVE ;  /* 0x000000000000791b */ /* 0x003fea0003800000 */
.L_x_30079:
[----:B------:R-:W-:Y:S05]  /*52d0*/  BRA `(.L_x_30080) ;  /* 0xffffffcc00647947 */ /* 0x000fea000383ffff */
        .weak           $__internal_485_$__cuda_sm3x_div_rn_noftz_f32_slowpath
        .type           $__internal_485_$__cuda_sm3x_div_rn_noftz_f32_slowpath,@function
        .size           $__internal_485_$__cuda_sm3x_div_rn_noftz_f32_slowpath,(.L_x_37862 - $__internal_485_$__cuda_sm3x_div_rn_noftz_f32_slowpath)
$__internal_485_$__cuda_sm3x_div_rn_noftz_f32_slowpath:
        /* <DEDUP_REMOVED lines=35> */
.L_x_30082:
        /* <DEDUP_REMOVED lines=51> */
.L_x_30089:
[----:B------:R-:W-:-:S04]  /*5840*/  LOP3.LUT R6, R6, 0x80000000, RZ, 0xc0, !PT ;  /* 0x8000000006067812 */ /* 0x000fc800078ec0ff */
[----:B------:R-:W-:Y:S01]  /*5850*/  LOP3.LUT R6, R6, 0x7f800000, RZ, 0xfc, !PT ;  /* 0x7f80000006067812 */ /* 0x000fe200078efcff */
[----:B------:R-:W-:Y:S06]  /*5860*/  BRA `(.L_x_30090) ;  /* 0x0000000000047947 */ /* 0x000fec0003800000 */
.L_x_30088:
[----:B------:R-:W-:-:S07]  /*5870*/  LEA R6, R36, R6, 0x17 ;  /* 0x0000000624067211 */ /* 0x000fce00078eb8ff */
.L_x_30090:
[----:B------:R-:W-:Y:S05]  /*5880*/  BSYNC.RECONVERGENT B1 ;  /* 0x0000000000017941 */ /* 0x000fea0003800200 */
.L_x_30087:
[----:B------:R-:W-:Y:S05]  /*5890*/  BRA `(.L_x_30091) ;  /* 0x0000000000207947 */ /* 0x000fea0003800000 */
.L_x_30086:
[----:B------:R-:W-:-:S04]  /*58a0*/  LOP3.LUT R6, R37, 0x80000000, R6, 0x48, !PT ;  /* 0x8000000025067812 */ /* 0x000fc800078e4806 */
[----:B------:R-:W-:Y:S01]  /*58b0*/  LOP3.LUT R6, R6, 0x7f800000, RZ, 0xfc, !PT ;  /* 0x7f80000006067812 */ /* 0x000fe200078efcff */
[----:B------:R-:W-:Y:S06]  /*58c0*/  BRA `(.L_x_30091) ;  /* 0x0000000000147947 */ /* 0x000fec0003800000 */
.L_x_30085:
[----:B------:R-:W-:Y:S01]  /*58d0*/  LOP3.LUT R6, R37, 0x80000000, R6, 0x48, !PT ;  /* 0x8000000025067812 */ /* 0x000fe200078e4806 */
[----:B------:R-:W-:Y:S06]  /*58e0*/  BRA `(.L_x_30091) ;  /* 0x00000000000c7947 */ /* 0x000fec0003800000 */
.L_x_30084:
[----:B------:R-:W0:Y:S01]  /*58f0*/  MUFU.RSQ R6, -QNAN ;  /* 0xffc0000000067908 */ /* 0x000e220000001400 */
[----:B------:R-:W-:Y:S05]  /*5900*/  BRA `(.L_x_30091) ;  /* 0x0000000000047947 */ /* 0x000fea0003800000 */
.L_x_30083:
[----:B------:R-:W-:-:S07]  /*5910*/  FADD.FTZ R6, R6, R11 ;  /* 0x0000000b06067221 */ /* 0x000fce0000010000 */
.L_x_30091:
[----:B------:R-:W-:Y:S05]  /*5920*/  BSYNC.RECONVERGENT B0 ;  /* 0x0000000000007941 */ /* 0x000fea0003800200 */
.L_x_30081:
[----:B------:R-:W-:-:S04]  /*5930*/  HFMA2 R13, -RZ, RZ, 0, 0 ;  /* 0x00000000ff0d7431 */ /* 0x000fc800000001ff */
[----:B0-----:R-:W-:Y:S05]  /*5940*/  RET.REL.NODEC R12 `(_Z15SoftmaxWarpImplI24ElementwiseScaleMaskLoadIffbE11DirectStoreIffEfLi1ELi28ELi32ELi1ELb0EL9Algorithm0EEvT_T0_ll) ;  /* 0xffffffa40cac7950 */ /* 0x001fea0003c3ffff */
.L_x_30092:
        /* <DEDUP_REMOVED lines=11> */
.L_x_37862:


//--------------------- .text._Z15SoftmaxWarpImplI24ElementwiseScaleMaskLoadIffbE11DirectStoreIffEfLi1ELi27ELi32ELi1ELb1EL9Algorithm0EEvT_T0_ll --------------------------
	.section	.text._Z15SoftmaxWarpImplI24ElementwiseScaleMaskLoadIffbE11DirectStoreIffEfLi1ELi27ELi32ELi1ELb1EL9Algorithm0EEvT_T0_ll,"ax",@progbits
	.align	128
        .global         _Z15SoftmaxWarpImplI24ElementwiseScaleMaskLoadIffbE11DirectStoreIffEfLi1ELi27ELi32ELi1ELb1EL9Algorithm0EEvT_T0_ll
        .type           _Z15SoftmaxWarpImplI24ElementwiseScaleMaskLoadIffbE11DirectStoreIffEfLi1ELi27ELi32ELi1ELb1EL9Algorithm0EEvT_T0_ll,@function
        .size           _Z15SoftmaxWarpImplI24ElementwiseScaleMaskLoadIffbE11DirectStoreIffEfLi1ELi27ELi32ELi1ELb1EL9Algorithm0EEvT_T0_ll,(.L_x_37863 - _Z15SoftmaxWarpImplI24ElementwiseScaleMaskLoadIffbE11DirectStoreIffEfLi1ELi27ELi32ELi1ELb1EL9Algorithm0EEvT_T0_ll)
        .other          _Z15SoftmaxWarpImplI24ElementwiseScaleMaskLoadIffbE11DirectStoreIffEfLi1ELi27ELi32ELi1ELb1EL9Algorithm0EEvT_T0_ll,@"STO_CUDA_ENTRY STV_DEFAULT"
_Z15SoftmaxWarpImplI24ElementwiseScaleMaskLoadIffbE11DirectStoreIffEfLi1ELi27ELi32ELi1ELb1EL9Algorithm0EEvT_T0_ll:
.text._Z15SoftmaxWarpImplI24ElementwiseScaleMaskLoadIffbE11DirectStoreIffEfLi1ELi27ELi32ELi1ELb1EL9Algorithm0EEvT_T0_ll:
        /* <DEDUP_REMOVED lines=26> */
.L_x_30093:
        /* <DEDUP_REMOVED lines=35> */
[----:B-1----:R-:W-:-:S07]  /*03d0*/  IADD3 R0, PT, PT, R40, 0x280, RZ ;  /* 0x0000028028007810 */ /* 0x002fce0007ffe0ff */
.L_x_30150:
        /* <DEDUP_REMOVED lines=36> */
[----:B------:R-:W3:Y:S01]  /*0620*/  @!P0 LDC R7, c[0x0][0x39c] ;  /* 0x0000e700ff078b82 */ /* 0x000ee20000000800 */
[----:B------:R-:W-:-:S13]  /*0630*/  ISETP.GE.AND.EX P6, PT, RZ, UR45, PT, P6 ;  /* 0x0000002dff007c0c */ /* 0x000fda000bfc6360 */
[C---:B------:R-:W-:Y:S01]  /*0640*/  @!P6 R2UR UR6, R34.reuse ;  /* 0x000000002206e2ca */ /* 0x040fe200000e0000 */
[----:B0-----:R-:W0:Y:S01]  /*0650*/  @!P6 LDC R23, c[0x0][0x39c] ;  /* 0x0000e700ff17eb82 */ /* 0x001e220000000800 */
[C---:B------:R-:W-:Y:S02]  /*0660*/  @!P6 R2UR UR7, R35.reuse ;  /* 0x000000002307e2ca */ /* 0x040fe400000e0000 */
[----:B------:R-:W-:Y:S02]  /*0670*/  @!P6 R2UR UR4, R34 ;  /* 0x000000002204e2ca */ /* 0x000fe400000e0000 */
[----:B------:R-:W-:-:S09]  /*0680*/  @!P6 R2UR UR5, R35 ;  /* 0x000000002305e2ca */ /* 0x000fd200000e0000 */
[----:B------:R-:W5:Y:S04]  /*0690*/  @!P6 LDG.E.U8 R17, desc[UR6][R2.64+0x60] ;  /* 0x000060060211e981 */ /* 0x000f68000c1e1100 */
[----:B------:R-:W0:Y:S01]  /*06a0*/  @!P6 LDG.E R16, desc[UR4][R4.64+0x180] ;  /* 0x000180040410e981 */ /* 0x000e22000c1e1900 */
[----:B------:R-:W-:-:S13]  /*06b0*/  ISETP.GE.AND.EX P5, PT, RZ, UR45, PT, P5 ;  /* 0x0000002dff007c0c */ /* 0x000fda000bfa6350 */
[C---:B------:R-:W-:Y:S02]  /*06c0*/  @!P5 R2UR UR6, R34.reuse ;  /* 0x000000002206d2ca */ /* 0x040fe400000e0000 */
[C---:B------:R-:W-:Y:S02]  /*06d0*/  @!P5 R2UR UR7, R35.reuse ;  /* 0x000000002307d2ca */ /* 0x040fe400000e0000 */
[----:B------:R-:W-:Y:S02]  /*06e0*/  @!P5 R2UR UR4, R34 ;  /* 0x000000002204d2ca */ /* 0x000fe400000e0000 */
[----:B------:R-:W-:-:S09]  /*06f0*/  @!P5 R2UR UR5, R35 ;  /* 0x000000002305d2ca */ /* 0x000fd200000e0000 */
[----:B------:R-:W5:Y:S01]  /*0700*/  @!P5 LDG.E.U8 R19, desc[UR6][R2.64+0x80] ;  /* 0x000080060213d981 */ /* 0x000f62000c1e1100 */
[----:B------:R-:W-:Y:S02]  /*0710*/  ISETP.GE.U32.AND P1, PT, R10, UR44, PT ;  /* 0x0000002c0a007c0c */ /* 0x000fe4000bf26070 */
[----:B------:R-:W5:Y:S01]  /*0720*/  @!P3 LDC R10, c[0x0][0x39c] ;  /* 0x0000e700ff0abb82 */ /* 0x000f620000000800 */
[----:B------:R-:W5:Y:S01]  /*0730*/  @!P5 LDG.E R18, desc[UR4][R4.64+0x200] ;  /* 0x000200040412d981 */ /* 0x000f62000c1e1900 */
[----:B------:R-:W-:-:S13]  /*0740*/  ISETP.GE.AND.EX P1, PT, RZ, UR45, PT, P1 ;  /* 0x0000002dff007c0c */ /* 0x000fda000bf26310 */
[C---:B------:R-:W-:Y:S02]  /*0750*/  @!P1 R2UR UR6, R34.reuse ;  /* 0x00000000220692ca */ /* 0x040fe400000e0000 */
[C---:B------:R-:W-:Y:S02]  /*0760*/  @!P1 R2UR UR7, R35.reuse ;  /* 0x00000000230792ca */ /* 0x040fe400000e0000 */
[----:B------:R-:W-:Y:S02]  /*0770*/  @!P1 R2UR UR4, R34 ;  /* 0x00000000220492ca */ /* 0x000fe400000e0000 */
[----:B------:R-:W-:Y:S02]  /*0780*/  @!P1 R2UR UR5, R35 ;  /* 0x00000000230592ca */ /* 0x000fe400000e0000 */
[----:B--2---:R-:W-:Y:S01]  /*0790*/  ISETP.NE.OR P2, PT, R13, RZ, P0 ;  /* 0x000000ff0d00720c */ /* 0x004fe20000745670 */
[----:B---3--:R-:W-:Y:S02]  /*07a0*/  @!P0 FMUL R8, R8, R7 ;  /* 0x0000000708088220 */ /* 0x008fe40000400000 */
[----:B------:R-:W1:Y:S10]  /*07b0*/  @!P4 LDC R7, c[0x0][0x39c] ;  /* 0x0000e700ff07cb82 */ /* 0x000e740000000800 */
[----:B------:R-:W2:Y:S01]  /*07c0*/  @!P2 LDC R8, c[0x0][0x398] ;  /* 0x0000e600ff08ab82 */ /* 0x000ea20000000800 */
[----:B----4-:R-:W-:-:S02]  /*07d0*/  ISETP.NE.OR P2, PT, R12, RZ, P3 ;  /* 0x000000ff0c00720c */ /* 0x010fc40001f45670 */
[----:B------:R-:W3:Y:S01]  /*07e0*/  @!P1 LDG.E.U8 R12, desc[UR6][R2.64+0xa0] ;  /* 0x0000a006020c9981 */ /* 0x000ee2000c1e1100 */
[----:B-----5:R-:W-:-:S10]  /*07f0*/  @!P3 FMUL R10, R9, R10 ;  /* 0x0000000a090ab220 */ /* 0x020fd40000400000 */
[----:B------:R-:W4:Y:S01]  /*0800*/  @!P2 LDC R10, c[0x0][0x398] ;  /* 0x0000e600ff0aab82 */ /* 0x000f220000000800 */
[----:B------:R-:W-:Y:S02]  /*0810*/  ISETP.GE.U32.AND P2, PT, R11, UR44, PT ;  /* 0x0000002c0b007c0c */ /* 0x000fe4000bf46070 */
[----:B------:R-:W5:Y:S01]  /*0820*/  @!P1 LDG.E R11, desc[UR4][R4.64+0x280] ;  /* 0x00028004040b9981 */ /* 0x000f62000c1e1900 */
[----:B------:R-:W-:Y:S02]  /*0830*/  MOV R13, 0xff800000 ;  /* 0xff800000000d7802 */ /* 0x000fe40000000f00 */
[----:B------:R-:W-:Y:S02]  /*0840*/  ISETP.GE.AND.EX P2, PT, RZ, UR45, PT, P2 ;  /* 0x0000002dff007c0c */ /* 0x000fe4000bf46320 */
[----:B------:R-:W-:Y:S02]  /*0850*/  MOV R9, 0xff800000 ;  /* 0xff80000000097802 */ /* 0x000fe40000000f00 */
[----:B--2---:R-:W-:-:S09]  /*0860*/  @!P0 FMNMX R13, R8, -INF , !PT ;  /* 0xff800000080d8809 */ /* 0x004fd20007800000 */
[C---:B------:R-:W-:Y:S02]  /*0870*/  @!P2 R2UR UR6, R34.reuse ;  /* 0x000000002206a2ca */ /* 0x040fe400000e0000 */
[C---:B------:R-:W-:Y:S02]  /*0880*/  @!P2 R2UR UR7, R35.reuse ;  /* 0x000000002307a2ca */ /* 0x040fe400000e0000 */
[----:B------:R-:W-:Y:S02]  /*0890*/  @!P2 R2UR UR4, R34 ;  /* 0x000000002204a2ca */ /* 0x000fe400000e0000 */
[----:B------:R-:W-:Y:S02]  /*08a0*/  @!P2 R2UR UR5, R35 ;  /* 0x000000002305a2ca */ /* 0x000fe400000e0000 */
[-C--:B----4-:R-:W-:Y:S02]  /*08b0*/  @!P3 FMNMX R13, R13, R10.reuse, !PT ;  /* 0x0000000a0d0db209 */ /* 0x090fe40007800000 */
[----:B------:R-:W-:-:S02]  /*08c0*/  @!P3 MOV R9, R10 ;  /* 0x0000000a0009b202 */ /* 0x000fc40000000f00 */
[----:B------:R-:W-:Y:S01]  /*08d0*/  ISETP.NE.OR P3, PT, R15, RZ, P4 ;  /* 0x000000ff0f00720c */ /* 0x000fe20002765670 */
[----:B-1----:R-:W-:Y:S01]  /*08e0*/  @!P4 FMUL R14, R14, R7 ;  /* 0x000000070e0ec220 */ /* 0x002fe20000400000 */
[----:B------:R-:W-:Y:S01]  /*08f0*/  MOV R73, 0xff800000 ;  /* 0xff80000000497802 */ /* 0x000fe20000000f00 */
[----:B------:R-:W2:Y:S01]  /*0900*/  @!P2 LDG.E.U8 R22, desc[UR6][R2.64+0xc0] ;  /* 0x0000c0060216a981 */ /* 0x000ea2000c1e1100 */
[----:B------:R-:W5:Y:S03]  /*0910*/  @!P1 LDC R10, c[0x0][0x39c] ;  /* 0x0000e700ff0a9b82 */ /* 0x000f660000000800 */
[----:B------:R-:W4:Y:S06]  /*0920*/  @!P2 LDG.E R15, desc[UR4][R4.64+0x300] ;  /* 0x00030004040fa981 */ /* 0x000f2c000c1e1900 */
[----:B------:R-:W1:Y:S01]  /*0930*/  @!P3 LDC R14, c[0x0][0x398] ;  /* 0x0000e600ff0ebb82 */ /* 0x000e620000000800 */
        /* <DEDUP_REMOVED lines=9> */
[----:B-1----:R-:W-:Y:S01]  /*09d0*/  @!P4 IMAD.MOV.U32 R7, RZ, RZ, R14 ;  /* 0x000000ffff07c224 */ /* 0x002fe200078e000e */
[----:B------:R-:W-:Y:S01]  /*09e0*/  @!P4 FMNMX R13, R13, R14, !PT ;  /* 0x0000000e0d0dc209 */ /* 0x000fe20007800000 */
[----:B0-----:R-:W-:Y:S01]  /*09f0*/  @!P6 FMUL R16, R16, R23 ;  /* 0x000000171010e220 */ /* 0x001fe20000400000 */
[----:B------:R-:W-:Y:S02]  /*0a00*/  ISETP.NE.OR P4, PT, R17, RZ, P6 ;  /* 0x000000ff1100720c */ /* 0x000fe40003785670 */
[----:B------:R-:W0:Y:S11]  /*0a10*/  @!P5 LDC R17, c[0x0][0x39c] ;  /* 0x0000e700ff11db82 */ /* 0x000e360000000800 */
[----:B------:R-:W1:Y:S01]  /*0a20*/  @!P4 LDC R16, c[0x0][0x398] ;  /* 0x0000e600ff10cb82 */ /* 0x000e620000000800 */
[----:B------:R-:W-:-:S04]  /*0a30*/  ISETP.GE.U32.AND P4, PT, R46, UR44, PT ;  /* 0x0000002c2e007c0c */ /* 0x000fc8000bf86070 */
[----:B------:R-:W-:-:S13]  /*0a40*/  ISETP.GE.AND.EX P4, PT, RZ, UR45, PT, P4 ;  /* 0x0000002dff007c0c */ /* 0x000fda000bf86340 */
[----:B------:R-:W-:Y:S01]  /*0a50*/  @!P4 R2UR UR6, R34 ;  /* 0x000000002206c2ca */ /* 0x000fe200000e0000 */
[----:B0-----:R-:W-:Y:S01]  /*0a60*/  @!P5 FMUL R18, R18, R17 ;  /* 0x000000111212d220 */ /* 0x001fe20000400000 */
[----:B------:R-:W-:Y:S01]  /*0a70*/  @!P4 R2UR UR7, R35 ;  /* 0x000000002307c2ca */ /* 0x000fe200000e0000 */
[----:B------:R-:W0:Y:S01]  /*0a80*/  @!P3 LDC R17, c[0x0][0x39c] ;  /* 0x0000e700ff11bb82 */ /* 0x000e220000000800 */
[----:B------:R-:W-:Y:S02]  /*0a90*/  @!P4 R2UR UR4, R34 ;  /* 0x000000002204c2ca */ /* 0x000fe400000e0000 */
[-C--:B-1----:R-:W-:Y:S02]  /*0aa0*/  @!P6 FMNMX R13, R13, R16.reuse, !PT ;  /* 0x000000100d0de209 */ /* 0x082fe40007800000 */
[----:B------:R-:W-:Y:S02]  /*0ab0*/  @!P6 MOV R73, R16 ;  /* 0x000000100049e202 */ /* 0x000fe40000000f00 */
[----:B------:R-:W-:Y:S01]  /*0ac0*/  ISETP.NE.OR P6, PT, R19, RZ, P5 ;  /* 0x000000ff1300720c */ /* 0x000fe20002fc5670 */
[----:B------:R-:W1:Y:S01]  /*0ad0*/  @!P4 LDC R23, c[0x0][0x39c] ;  /* 0x0000e700ff17cb82 */ /* 0x000e620000000800 */
[----:B------:R-:W-:-:S03]  /*0ae0*/  @!P4 R2UR UR5, R35 ;  /* 0x000000002305c2ca */ /* 0x000fc600000e0000 */
[----:B------:R-:W4:Y:S08]  /*0af0*/  @!P4 LDG.E.U8 R24, desc[UR6][R2.64+0x100] ;  /* 0x000100060218c981 */ /* 0x000f30000c1e1100 */
[----:B------:R-:W0:Y:S01]  /*0b00*/  @!P6 LDC R18, c[0x0][0x398] ;  /* 0x0000e600ff12eb82 */ /* 0x000e220000000800 */
[----:B------:R-:W-:Y:S01]  /*0b10*/  ISETP.GE.U32.AND P6, PT, R47, UR44, PT ;  /* 0x0000002c2f007c0c */ /* 0x000fe2000bfc6070 */
[----:B------:R-:W1:Y:S01]  /*0b20*/  @!P4 LDG.E R14, desc[UR4][R4.64+0x400] ;  /* 0x00040004040ec981 */ /* 0x000e62000c1e1900 */
[----:B------:R-:W-:-:S02]  /*0b30*/  MOV R75, 0xff800000 ;  /* 0xff800000004b7802 */ /* 0x000fc40000000f00 */
[----:B------:R-:W-:-:S13]  /*0b40*/  ISETP.GE.AND.EX P6, PT, RZ, UR45, PT, P6 ;  /* 0x0000002dff007c0c */ /* 0x000fda000bfc6360 */
[C---:B------:R-:W-:Y:S02]  /*0b50*/  @!P6 R2UR UR6, R34.reuse ;  /* 0x000000002206e2ca */ /* 0x040fe400000e0000 */
[----:B------:R-:W-:Y:S02]  /*0b60*/  @!P6 R2UR UR7, R35 ;  /* 0x000000002307e2ca */ /* 0x000fe400000e0000 */
[----:B------:R-:W-:Y:S02]  /*0b70*/  @!P6 R2UR UR4, R34 ;  /* 0x000000002204e2ca */ /* 0x000fe400000e0000 */
[-C--:B0-----:R-:W-:Y:S02]  /*0b80*/  @!P5 FMNMX R13, R13, R18.reuse, !PT ;  /* 0x000000120d0dd209 */ /* 0x081fe40007800000 */
[----:B------:R-:W-:Y:S02]  /*0b90*/  @!P5 MOV R75, R18 ;  /* 0x00000012004bd202 */ /* 0x000fe40000000f00 */
[----:B------:R-:W-:Y:S01]  /*0ba0*/  @!P6 R2UR UR5, R35 ;  /* 0x000000002305e2ca */ /* 0x000fe200000e0000 */
[----:B------:R-:W4:Y:S01]  /*0bb0*/  @!P2 LDC R18, c[0x0][0x39c] ;  /* 0x0000e700ff12ab82 */ /* 0x000f220000000800 */
[----:B------:R-:W-:-:S02]  /*0bc0*/  MOV R77, 0xff800000 ;  /* 0xff800000004d7802 */ /* 0x000fc40000000f00 */
[----:B------:R-:W-:Y:S02]  /*0bd0*/  MOV R79, 0xff800000 ;  /* 0xff800000004f7802 */ /* 0x000fe40000000f00 */
[----:B---3--:R-:W-:Y:S02]  /*0be0*/  ISETP.NE.OR P5, PT, R12, RZ, P1 ;  /* 0x000000ff0c00720c */ /* 0x008fe40000fa5670 */
[----:B------:R-:W3:Y:S01]  /*0bf0*/  @!P6 LDG.E.U8 R12, desc[UR6][R2.64+0x120] ;  /* 0x00012006020ce981 */ /* 0x000ee2000c1e1100 */
[----:B-----5:R-:W-:-:S04]  /*0c00*/  @!P1 FMUL R10, R11, R10 ;  /* 0x0000000a0b0a9220 */ /* 0x020fc80000400000 */
[----:B------:R-:W5:Y:S06]  /*0c10*/  @!P6 LDG.E R11, desc[UR4][R4.64+0x480] ;  /* 0x00048004040be981 */ /* 0x000f6c000c1e1900 */
        /* <DEDUP_REMOVED lines=8> */
[----:B--2---:R-:W-:-:S02]  /*0ca0*/  ISETP.NE.OR P1, PT, R22, RZ, P2 ;  /* 0x000000ff1600720c */ /* 0x004fc40001725670 */
[----:B------:R-:W-:Y:S01]  /*0cb0*/  @!P5 R2UR UR5, R35 ;  /* 0x000000002305d2ca */ /* 0x000fe200000e0000 */
[----:B----4-:R-:W-:Y:S02]  /*0cc0*/  @!P2 FMUL R10, R15, R18 ;  /* 0x000000120f0aa220 */ /* 0x010fe40000400000 */
[----:B------:R-:W2:Y:S08]  /*0cd0*/  @!P5 LDG.E.U8 R16, desc[UR6][R2.64+0x140] ;  /* 0x000140060210d981 */ /* 0x000eb0000c1e1100 */
[----:B------:R-:W0:Y:S01]  /*0ce0*/  @!P1 LDC R10, c[0x0][0x398] ;  /* 0x0000e600ff0a9b82 */ /* 0x000e220000000800 */
[----:B------:R-:W-:Y:S01]  /*0cf0*/  ISETP.GE.U32.AND P1, PT, R49, UR44, PT ;  /* 0x0000002c31007c0c */ /* 0x000fe2000bf26070 */
[----:B------:R-:W4:Y:S03]  /*0d00*/  @!P5 LDG.E R15, desc[UR4][R4.64+0x500] ;  /* 0x00050004040fd981 */ /* 0x000f26000c1e1900 */
[----:B------:R-:W-:-:S13]  /*0d10*/  ISETP.GE.AND.EX P1, PT, RZ, UR45, PT, P1 ;  /* 0x0000002dff007c0c */ /* 0x000fda000bf26310 */
[C---:B------:R-:W-:Y:S02]  /*0d20*/  @!P1 R2UR UR6, R34.reuse ;  /* 0x00000000220692ca */ /* 0x040fe400000e0000 */
[C---:B------:R-:W-:Y:S02]  /*0d30*/  @!P1 R2UR UR7, R35.reuse ;  /* 0x00000000230792ca */ /* 0x040fe400000e0000 */
[----:B------:R-:W-:Y:S02]  /*0d40*/  @!P1 R2UR UR4, R34 ;  /* 0x00000000220492ca */ /* 0x000fe400000e0000 */
[----:B------:R-:W-:Y:S02]  /*0d50*/  @!P1 R2UR UR5, R35 ;  /* 0x00000000230592ca */ /* 0x000fe400000e0000 */
[-C--:B0-----:R-:W-:Y:S02]  /*0d60*/  @!P2 FMNMX R13, R13, R10.reuse, !PT ;  /* 0x0000000a0d0da209 */ /* 0x081fe40007800000 */
[----:B------:R-:W-:-:S02]  /*0d70*/  @!P2 MOV R79, R10 ;  /* 0x0000000a004fa202 */ /* 0x000fc40000000f00 */
[----:B------:R-:W-:Y:S01]  /*0d80*/  ISETP.NE.OR P2, PT, R21, RZ, P3 ;  /* 0x000000ff1500720c */ /* 0x000fe20001f45670 */
[----:B------:R-:W-:Y:S01]  /*0d90*/  @!P3 FMUL R20, R20, R17 ;  /* 0x000000111414b220 */ /* 0x000fe20000400000 */
[----:B------:R-:W-:Y:S01]  /*0da0*/  MOV R83, 0xff800000 ;  /* 0xff80000000537802 */ /* 0x000fe20000000f00 */
[----:B------:R-:W4:Y:S01]  /*0db0*/  @!P1 LDG.E.U8 R18, desc[UR6][R2.64+0x160] ;  /* 0x0001600602129981 */ /* 0x000f22000c1e1100 */
[----:B------:R-:W5:Y:S03]  /*0dc0*/  @!P6 LDC R10, c[0x0][0x39c] ;  /* 0x0000e700ff0aeb82 */ /* 0x000f660000000800 */
        /* <DEDUP_REMOVED lines=10> */
[----:B0-----:R-:W-:Y:S01]  /*0e70*/  @!P3 FMNMX R13, R13, R20, !PT ;  /* 0x000000140d0db209 */ /* 0x001fe20007800000 */
[----:B------:R-:W-:Y:S01]  /*0e80*/  @!P3 IMAD.MOV.U32 R83, RZ, RZ, R20 ;  /* 0x000000ffff53b224 */ /* 0x000fe200078e0014 */
[----:B------:R-:W-:Y:S01]  /*0e90*/  ISETP.NE.OR P3, PT, R24, RZ, P4 ;  /* 0x000000ff1800720c */ /* 0x000fe20002765670 */
[----:B------:R-:W0:Y:S01]  /*0ea0*/  @!P1 LDC R20, c[0x0][0x39c] ;  /* 0x0000e700ff149b82 */ /* 0x000e220000000800 */
[----:B-1----:R-:W-:-:S11]  /*0eb0*/  @!P4 FMUL R14, R14, R23 ;  /* 0x000000170e0ec220 */ /* 0x002fd60000400000 */
[----:B------:R-:W1:Y:S01]  /*0ec0*/  @!P3 LDC R14, c[0x0][0x398] ;  /* 0x0000e600ff0ebb82 */ /* 0x000e620000000800 */
[----:B------:R-:W-:-:S04]  /*0ed0*/  ISETP.GE.U32.AND P3, PT, R51, UR44, PT ;  /* 0x0000002c33007c0c */ /* 0x000fc8000bf66070 */
[----:B------:R-:W-:Y:S02]  /*0ee0*/  ISETP.GE.AND.EX P3, PT, RZ, UR45, PT, P3 ;  /* 0x0000002dff007c0c */ /* 0x000fe4000bf66330 */
[----:B------:R-:W-:-:S11]  /*0ef0*/  MOV R81, 0xff800000 ;  /* 0xff80000000517802 */ /* 0x000fd60000000f00 */
[C---:B------:R-:W-:Y:S01]  /*0f00*/  @!P3 R2UR UR6, R34.reuse ;  /* 0x000000002206b2ca */ /* 0x040fe200000e0000 */
[----:B------:R-:W0:Y:S01]  /*0f10*/  @!P3 LDC R22, c[0x0][0x39c] ;  /* 0x0000e700ff16bb82 */ /* 0x000e220000000800 */
[----:B------:R-:W-:Y:S02]  /*0f20*/  @!P3 R2UR UR7, R35 ;  /* 0x000000002307b2ca */ /* 0x000fe400000e0000 */
[-C--:B-1----:R-:W-:Y:S02]  /*0f30*/  @!P4 FMNMX R13, R13, R14.reuse, !PT ;  /* 0x0000000e0d0dc209 */ /* 0x082fe40007800000 */
[----:B------:R-:W-:Y:S02]  /*0f40*/  @!P4 MOV R81, R14 ;  /* 0x0000000e0051c202 */ /* 0x000fe40000000f00 */
[----:B------:R-:W-:Y:S02]  /*0f50*/  @!P3 R2UR UR4, R34 ;  /* 0x000000002204b2ca */ /* 0x000fe400000e0000 */
[----:B------:R-:W-:-:S05]  /*0f60*/  @!P3 R2UR UR5, R35 ;  /* 0x000000002305b2ca */ /* 0x000fca00000e0000 */
[----:B------:R-:W4:Y:S01]  /*0f70*/  @!P3 LDG.E.U8 R23, desc[UR6][R2.64+0x1a0] ;  /* 0x0001a0060217b981 */ /* 0x000f22000c1e1100 */
[----:B------:R-:W-:Y:S02]  /*0f80*/  MOV R85, 0xff800000 ;  /* 0xff80000000557802 */ /* 0x000fe40000000f00 */
[----:B------:R-:W-:Y:S02]  /*0f90*/  MOV R87, 0xff800000 ;  /* 0xff80000000577802 */ /* 0x000fe40000000f00 */
[----:B---3--:R-:W-:Y:S02]  /*0fa0*/  ISETP.NE.OR P4, PT, R12, RZ, P6 ;  /* 0x000000ff0c00720c */ /* 0x008fe40003785670 */
[----:B------:R-:W4:Y:S01]  /*0fb0*/  @!P5 LDC R12, c[0x0][0x39c] ;  /* 0x0000e700ff0cdb82 */ /* 0x000f220000000800 */
[----:B-----5:R-:W-:Y:S02]  /*0fc0*/  @!P6 FMUL R10, R11, R10 ;  /* 0x0000000a0b0ae220 */ /* 0x020fe40000400000 */
[----:B------:R-:W3:Y:S08]  /*0fd0*/  @!P3 LDG.E R11, desc[UR4][R4.64+0x680] ;  /* 0x00068004040bb981 */ /* 0x000ef0000c1e1900 */
        /* <DEDUP_REMOVED lines=9> */
[----:B--2---:R-:W-:-:S03]  /*1070*/  ISETP.NE.OR P6, PT, R16, RZ, P5 ;  /* 0x000000ff1000720c */ /* 0x004fc60002fc5670 */
[----:B------:R-:W2:Y:S01]  /*1080*/  @!P4 LDG.E.U8 R14, desc[UR6][R2.64+0x1c0] ;  /* 0x0001c006020ec981 */ /* 0x000ea2000c1e1100 */
[----:B----4-:R-:W-:-:S07]  /*1090*/  @!P5 FMUL R10, R15, R12 ;  /* 0x0000000c0f0ad220 */ /* 0x010fce0000400000 */
        /* <DEDUP_REMOVED lines=12> */
[----:B------:R-:W5:Y:S01]  /*1160*/  @!P6 LDG.E.U8 R16, desc[UR6][R2.64+0x1e0] ;  /* 0x0001e0060210e981 */ /* 0x000f62000c1e1100 */
[----:B------:R-:W0:Y:S08]  /*1170*/  @!P2 LDC R20, c[0x0][0x39c] ;  /* 0x0000e700ff14ab82 */ /* 0x000e300000000800 */
[----:B------:R-:W1:Y:S01]  /*1180*/  @!P5 LDC R10, c[0x0][0x398] ;  /* 0x0000e600ff0adb82 */ /* 0x000e620000000800 */
[----:B------:R-:W5:Y:S01]  /*1190*/  @!P6 LDG.E R15, desc[UR4][R4.64+0x780] ;  /* 0x00078004040fe981 */ /* 0x000f62000c1e1900 */
[----:B------:R-:W-:-:S04]  /*11a0*/  ISETP.GE.U32.AND P5, PT, R54, UR44, PT ;  /* 0x0000002c36007c0c */ /* 0x000fc8000bfa6070 */
[----:B------:R-:W-:Y:S02]  /*11b0*/  ISETP.GE.AND.EX P5, PT, RZ, UR45, PT, P5 ;  /* 0x0000002dff007c0c */ /* 0x000fe4000bfa6350 */
[----:B------:R-:W-:-:S11]  /*11c0*/  MOV R71, 0xff800000 ;  /* 0xff80000000477802 */ /* 0x000fd60000000f00 */
[C---:B------:R-:W-:Y:S02]  /*11d0*/  @!P5 R2UR UR6, R34.reuse ;  /* 0x000000002206d2ca */ /* 0x040fe400000e0000 */
[C---:B------:R-:W-:Y:S02]  /*11e0*/  @!P5 R2UR UR7, R35.reuse ;  /* 0x000000002307d2ca */ /* 0x040fe400000e0000 */
[----:B------:R-:W-:Y:S02]  /*11f0*/  @!P5 R2UR UR4, R34 ;  /* 0x000000002204d2ca */ /* 0x000fe400000e0000 */
[----:B------:R-:W-:Y:S02]  /*1200*/  @!P5 R2UR UR5, R35 ;  /* 0x000000002305d2ca */ /* 0x000fe400000e0000 */
[-C--:B-1----:R-:W-:Y:S02]  /*1210*/  @!P1 FMNMX R13, R13, R10.reuse, !PT ;  /* 0x0000000a0d0d9209 */ /* 0x082fe40007800000 */
[----:B------:R-:W-:-:S02]  /*1220*/  @!P1 MOV R71, R10 ;  /* 0x0000000a00479202 */ /* 0x000fc40000000f00 */
[----:B------:R-:W-:-:S03]  /*1230*/  ISETP.NE.OR P1, PT, R21, RZ, P2 ;  /* 0x000000ff1500720c */ /* 0x000fc60001725670 */
[----:B------:R-:W5:Y:S01]  /*1240*/  @!P5 LDG.E.U8 R18, desc[UR6][R2.64+0x200] ;  /* 0x000200060212d981 */ /* 0x000f62000c1e1100 */
[----:B0-----:R-:W-:-:S03]  /*1250*/  @!P2 FMUL R10, R19, R20 ;  /* 0x00000014130aa220 */ /* 0x001fc60000400000 */
        /* <DEDUP_REMOVED lines=15> */
[----:B------:R-:W-:Y:S02]  /*1350*/  MOV R63, 0xff800000 ;  /* 0xff800000003f7802 */ /* 0x000fe40000000f00 */
[----:B------:R-:W-:Y:S01]  /*1360*/  MOV R67, 0xff800000 ;  /* 0xff80000000437802 */ /* 0x000fe20000000f00 */
[----:B---3--:R-:W-:Y:S02]  /*1370*/  @!P3 FMUL R10, R11, R22 ;  /* 0x000000160b0ab220 */ /* 0x008fe40000400000 */
[----:B------:R-:W4:Y:S08]  /*1380*/  @!P4 LDC R11, c[0x0][0x39c] ;  /* 0x0000e700ff0bcb82 */ /* 0x000f300000000800 */
[----:B------:R-:W0:Y:S02]  /*1390*/  @!P2 LDC R10, c[0x0][0x398] ;  /* 0x0000e600ff0aab82 */ /* 0x000e240000000800 */
[----:B0-----:R-:W-:-:S02]  /*13a0*/  @!P3 FMNMX R13, R13, R10, !PT ;  /* 0x0000000a0d0db209 */ /* 0x001fc40007800000 */
[----:B------:R-:W-:Y:S02]  /*13b0*/  @!P3 MOV R65, R10 ;  /* 0x0000000a0041b202 */ /* 0x000fe40000000f00 */
[----:B--2---:R-:W-:Y:S02]  /*13c0*/  ISETP.NE.OR P2, PT, R14, RZ, P4 ;  /* 0x000000ff0e00720c */ /* 0x004fe40002745670 */
[----:B------:R-:W0:Y:S01]  /*13d0*/  @!P6 LDC R10, c[0x0][0x39c] ;  /* 0x0000e700ff0aeb82 */ /* 0x000e220000000800 */
[----:B------:R-:W-:-:S04]  /*13e0*/  ISETP.GE.U32.AND P3, PT, R56, UR44, PT ;  /* 0x0000002c38007c0c */ /* 0x000fc8000bf66070 */
[----:B------:R-:W-:Y:S01]  /*13f0*/  ISETP.GE.AND.EX P3, PT, RZ, UR45, PT, P3 ;  /* 0x0000002dff007c0c */ /* 0x000fe2000bf66330 */
[----:B----4-:R-:W-:Y:S02]  /*1400*/  @!P4 FMUL R12, R12, R11 ;  /* 0x0000000b0c0cc220 */ /* 0x010fe40000400000 */
[----:B------:R-:W1:Y:S08]  /*1410*/  @!P1 LDC R14, c[0x0][0x39c] ;  /* 0x0000e700ff0e9b82 */ /* 0x000e700000000800 */
[----:B------:R-:W2:Y:S02]  /*1420*/  @!P2 LDC R12, c[0x0][0x398] ;  /* 0x0000e600ff0cab82 */ /* 0x000ea40000000800 */
[----:B------:R-:W-:-:S02]  /*1430*/  @!P3 R2UR UR6, R34 ;  /* 0x000000002206b2ca */ /* 0x000fc400000e0000 */
[C---:B------:R-:W-:Y:S02]  /*1440*/  @!P3 R2UR UR7, R35.reuse ;  /* 0x000000002307b2ca */ /* 0x040fe400000e0000 */
[----:B------:R-:W-:Y:S02]  /*1450*/  @!P3 R2UR UR4, R34 ;  /* 0x000000002204b2ca */ /* 0x000fe400000e0000 */
[----:B------:R-:W-:-:S09]  /*1460*/  @!P3 R2UR UR5, R35 ;  /* 0x000000002305b2ca */ /* 0x000fd200000e0000 */
[----:B------:R-:W3:Y:S01]  /*1470*/  @!P3 LDG.E.U8 R21, desc[UR6][R2.64+0x240] ;  /* 0x000240060215b981 */ /* 0x000ee2000c1e1100 */
[-C--:B--2---:R-:W-:Y:S02]  /*1480*/  @!P4 FMNMX R13, R13, R12.reuse, !PT ;  /* 0x0000000c0d0dc209 */ /* 0x084fe40007800000 */
[----:B------:R-:W-:Y:S02]  /*1490*/  @!P4 MOV R63, R12 ;  /* 0x0000000c003fc202 */ /* 0x000fe40000000f00 */
[----:B-----5:R-:W-:Y:S01]  /*14a0*/  ISETP.NE.OR P2, PT, R16, RZ, P6 ;  /* 0x000000ff1000720c */ /* 0x020fe20003745670 */
[----:B------:R-:W2:Y:S01]  /*14b0*/  @!P5 LDC R12, c[0x0][0x39c] ;  /* 0x0000e700ff0cdb82 */ /* 0x000ea20000000800 */
[----:B------:R-:W-:Y:S02]  /*14c0*/  ISETP.GE.U32.AND P4, PT, R6, UR44, PT ;  /* 0x0000002c06007c0c */ /* 0x000fe4000bf86070 */
[----:B------:R-:W4:Y:S02]  /*14d0*/  @!P3 LDG.E R6, desc[UR4][R4.64+0x900] ;  /* 0x000900040406b981 */ /* 0x000f24000c1e1900 */
[----:B------:R-:W-:Y:S01]  /*14e0*/  ISETP.GE.AND.EX P4, PT, RZ, UR45, PT, P4 ;  /* 0x0000002dff007c0c */ /* 0x000fe2000bf86340 */
[----:B0-----:R-:W-:-:S06]  /*14f0*/  @!P6 FMUL R10, R15, R10 ;  /* 0x0000000a0f0ae220 */ /* 0x001fcc0000400000 */
[----:B------:R-:W0:Y:S01]  /*1500*/  @!P2 LDC R10, c[0x0][0x398] ;  /* 0x0000e600ff0aab82 */ /* 0x000e220000000800 */
[----:B------:R-:W-:-:S05]  /*1510*/  ISETP.GE.U32.AND P2, PT, R0, UR44, PT ;  /* 0x0000002c00007c0c */ /* 0x000fca000bf46070 */
[C---:B------:R-:W-:Y:S02]  /*1520*/  @!P4 R2UR UR6, R34.reuse ;  /* 0x000000002206c2ca */ /* 0x040fe400000e0000 */
[C---:B------:R-:W-:Y:S02]  /*1530*/  @!P4 R2UR UR7, R35.reuse ;  /* 0x000000002307c2ca */ /* 0x040fe400000e0000 */
[----:B------:R-:W-:Y:S02]  /*1540*/  ISETP.GE.AND.EX P2, PT, RZ, UR45, PT, P2 ;  /* 0x0000002dff007c0c */ /* 0x000fe4000bf46320 */
[----:B------:R-:W-:Y:S02]  /*1550*/  @!P4 R2UR UR4, R34 ;  /* 0x000000002204c2ca */ /* 0x000fe400000e0000 */
[----:B------:R-:W-:-:S07]  /*1560*/  @!P4 R2UR UR5, R35 ;  /* 0x000000002305c2ca */ /* 0x000fce00000e0000 */
[----:B------:R-:W5:Y:S02]  /*1570*/  @!P4 LDG.E.U8 R22, desc[UR6][R2.64+0x260] ;  /* 0x000260060216c981 */ /* 0x000f64000c1e1100 */
[----:B------:R-:W-:Y:S02]  /*1580*/  @!P2 R2UR UR8, R34 ;  /* 0x000000002208a2ca */ /* 0x000fe400000e0000 */
[----:B------:R-:W-:Y:S02]  /*1590*/  @!P2 R2UR UR9, R35 ;  /* 0x000000002309a2ca */ /* 0x000fe400000e0000 */
[-C--:B0-----:R-:W-:Y:S02]  /*15a0*/  @!P6 FMNMX R13, R13, R10.reuse, !PT ;  /* 0x0000000a0d0de209 */ /* 0x081fe40007800000 */
[----:B------:R-:W-:Y:S02]  /*15b0*/  @!P6 MOV R67, R10 ;  /* 0x0000000a0043e202 */ /* 0x000fe40000000f00 */
[----:B------:R-:W-:Y:S01]  /*15c0*/  ISETP.NE.OR P6, PT, R18, RZ, P5 ;  /* 0x000000ff1200720c */ /* 0x000fe20002fc5670 */
[----:B------:R-:W5:Y:S01]  /*15d0*/  @!P4 LDG.E R10, desc[UR4][R4.64+0x980] ;  /* 0x00098004040ac981 */ /* 0x000f62000c1e1900 */
[----:B------:R-:W-:-:S02]  /*15e0*/  @!P2 R2UR UR6, R34 ;  /* 0x000000002206a2ca */ /* 0x000fc400000e0000 */
[----:B------:R-:W-:Y:S01]  /*15f0*/  @!P2 R2UR UR7, R35 ;  /* 0x000000002307a2ca */ /* 0x000fe200000e0000 */
[----:B--2---:R-:W-:Y:S01]  /*1600*/  @!P5 FMUL R0, R17, R12 ;  /* 0x0000000c1100d220 */ /* 0x004fe20000400000 */
[C---:B------:R-:W-:Y:S01]  /*1610*/  IADD3 R11, PT, PT, R40.reuse, 0x2a0, RZ ;  /* 0x000002a0280b7810 */ /* 0x040fe20007ffe0ff */
[----:B------:R-:W2:Y:S01]  /*1620*/  @!P2 LDG.E.U8 R12, desc[UR8][R2.64+0x280] ;  /* 0x00028008020ca981 */ /* 0x000ea2000c1e1100 */
[----:B------:R-:W-:Y:S01]  /*1630*/  MOV R61, 0xff800000 ;  /* 0xff800000003d7802 */ /* 0x000fe20000000f00 */
[----:B------:R-:W-:Y:S01]  /*1640*/  VIADD R16, R40, 0x2c0 ;  /* 0x000002c028107836 */ /* 0x000fe20000000000 */
[----:B------:R-:W4:Y:S08]  /*1650*/  @!P3 LDC R17, c[0x0][0x39c] ;  /* 0x0000e700ff11bb82 */ /* 0x000f300000000800 */
[----:B------:R-:W0:Y:S01]  /*1660*/  @!P6 LDC R0, c[0x0][0x398] ;  /* 0x0000e600ff00eb82 */ /* 0x000e220000000800 */
[----:B------:R-:W-:-:S02]  /*1670*/  ISETP.GE.U32.AND P6, PT, R11, UR44, PT ;  /* 0x0000002c0b007c0c */ /* 0x000fc4000bfc6070 */
[----:B------:R-:W2:Y:S02]  /*1680*/  @!P2 LDG.E R11, desc[UR6][R4.64+0xa00] ;  /* 0x000a0006040ba981 */ /* 0x000ea4000c1e1900 */
[----:B------:R-:W-:-:S13]  /*1690*/  ISETP.GE.AND.EX P6, PT, RZ, UR45, PT, P6 ;  /* 0x0000002dff007c0c */ /* 0x000fda000bfc6360 */
[----:B------:R-:W-:Y:S02]  /*16a0*/  @!P6 R2UR UR6, R34 ;  /* 0x000000002206e2ca */ /* 0x000fe400000e0000 */
[----:B------:R-:W-:Y:S02]  /*16b0*/  @!P6 R2UR UR7, R35 ;  /* 0x000000002307e2ca */ /* 0x000fe400000e0000 */
[-C--:B0-----:R-:W-:Y:S02]  /*16c0*/  @!P5 FMNMX R13, R13, R0.reuse, !PT ;  /* 0x000000000d0dd209 */ /* 0x081fe40007800000 */
[----:B------:R-:W-:Y:S02]  /*16d0*/  @!P5 MOV R61, R0 ;  /* 0x00000000003dd202 */ /* 0x000fe40000000f00 */
[----:B------:R-:W-:Y:S02]  /*16e0*/  ISETP.NE.OR P5, PT, R20, RZ, P1 ;  /* 0x000000ff1400720c */ /* 0x000fe40000fa5670 */
[----:B------:R-:W-:-:S02]  /*16f0*/  @!P6 R2UR UR4, R34 ;  /* 0x000000002204e2ca */ /* 0x000fc400000e0000 */
[----:B------:R-:W-:Y:S01]  /*1700*/  @!P6 R2UR UR5, R35 ;  /* 0x000000002305e2ca */ /* 0x000fe200000e0000 */
[----:B-1----:R-:W-:Y:S02]  /*1710*/  @!P1 FMUL R0, R19, R14 ;  /* 0x0000000e13009220 */ /* 0x002fe40000400000 */
[----:B------:R-:W2:Y:S06]  /*1720*/  @!P6 LDG.E.U8 R15, desc[UR6][R2.64+0x2a0] ;  /* 0x0002a006020fe981 */ /* 0x000eac000c1e1100 */
[----:B------:R-:W0:Y:S01]  /*1730*/  @!P5 LDC R0, c[0x0][0x398] ;  /* 0x0000e600ff00db82 */ /* 0x000e220000000800 */
[----:B------:R-:W-:-:S03]  /*1740*/  ISETP.GE.U32.AND P5, PT, R16, UR44, PT ;  /* 0x0000002c10007c0c */ /* 0x000fc6000bfa6070 */
[----:B------:R-:W2:Y:S01]  /*1750*/  @!P6 LDG.E R14, desc[UR4][R4.64+0xa80] ;  /* 0x000a8004040ee981 */ /* 0x000ea2000c1e1900 */
[----:B------:R-:W-:-:S13]  /*1760*/  ISETP.GE.AND.EX P5, PT, RZ, UR45, PT, P5 ;  /* 0x0000002dff007c0c */ /* 0x000fda000bfa6350 */
[----:B------:R-:W-:Y:S02]  /*1770*/  @!P5 R2UR UR4, R34 ;  /* 0x000000002204d2ca */ /* 0x000fe400000e0000 */
[----:B------:R-:W-:-:S13]  /*1780*/  @!P5 R2UR UR5, R35 ;  /* 0x000000002305d2ca */ /* 0x000fda00000e0000 */
[----:B------:R-:W2:Y:S01]  /*1790*/  @!P5 LDG.E R16, desc[UR4][R4.64+0xb00] ;  /* 0x000b00040410d981 */ /* 0x000ea2000c1e1900 */
[----:B------:R-:W-:Y:S02]  /*17a0*/  MOV R31, 0xff800000 ;  /* 0xff800000001f7802 */ /* 0x000fe40000000f00 */
[-C--:B0-----:R-:W-:Y:S01]  /*17b0*/  @!P1 FMNMX R13, R13, R0.reuse, !PT ;  /* 0x000000000d0d9209 */ /* 0x081fe20007800000 */
[----:B------:R-:W2:Y:S01]  /*17c0*/  @!P5 LDG.E.U8 R18, desc[UR4][R2.64+0x2c0] ;  /* 0x0002c0040212d981 */ /* 0x000ea2000c1e1100 */
[----:B------:R-:W-:Y:S02]  /*17d0*/  @!P1 MOV R31, R0 ;  /* 0x00000000001f9202 */ /* 0x000fe40000000f00 */
[----:B------:R-:W0:Y:S01]  /*17e0*/  @!P2 LDC R0, c[0x0][0x39c] ;  /* 0x0000e700ff00ab82 */ /* 0x000e220000000800 */
[----:B------:R-:W-:Y:S02]  /*17f0*/  MOV R23, 0xff800000 ;  /* 0xff80000000177802 */ /* 0x000fe40000000f00 */
[----:B------:R-:W-:-:S02]  /*1800*/  MOV R19, 0xff800000 ;  /* 0xff80000000137802 */ /* 0x000fc40000000f00 */
[----:B---3--:R-:W-:Y:S01]  /*1810*/  ISETP.NE.OR P1, PT, R21, RZ, P3 ;  /* 0x000000ff1500720c */ /* 0x008fe20001f25670 */
[----:B----4-:R-:W-:Y:S02]  /*1820*/  @!P3 FMUL R6, R6, R17 ;  /* 0x000000110606b220 */ /* 0x010fe40000400000 */
[----:B------:R-:W1:Y:S10]  /*1830*/  @!P4 LDC R17, c[0x0][0x39c] ;  /* 0x0000e700ff11cb82 */ /* 0x000e740000000800 */
[----:B------:R-:W3:Y:S01]  /*1840*/  @!P1 LDC R6, c[0x0][0x398] ;  /* 0x0000e600ff069b82 */ /* 0x000ee20000000800 */
[----:B------:R-:W-:-:S02]  /*1850*/  ISETP.GE.U32.AND P1, PT, R57, UR44, PT ;  /* 0x0000002c39007c0c */ /* 0x000fc4000bf26070 */
[-C--:B---3--:R-:W-:Y:S02]  /*1860*/  @!P3 MOV R23, R6.reuse ;  /* 0x000000060017b202 */ /* 0x088fe40000000f00 */
[----:B------:R-:W-:Y:S02]  /*1870*/  @!P3 FMNMX R13, R13, R6, !PT ;  /* 0x000000060d0db209 */ /* 0x000fe40007800000 */
[----:B-----5:R-:W-:Y:S01]  /*1880*/  ISETP.NE.OR P3, PT, R22, RZ, P4 ;  /* 0x000000ff1600720c */ /* 0x020fe20002765670 */
[----:B-1----:R-:W-:-:S12]  /*1890*/  @!P4 FMUL R10, R10, R17 ;  /* 0x000000110a0ac220 */ /* 0x002fd80000400000 */
[----:B------:R-:W1:Y:S01]  /*18a0*/  @!P3 LDC R10, c[0x0][0x398] ;  /* 0x0000e600ff0abb82 */ /* 0x000e620000000800 */
[----:B--2---:R-:W-:Y:S02]  /*18b0*/  ISETP.NE.OR P3, PT, R12, RZ, P2 ;  /* 0x000000ff0c00720c */ /* 0x004fe40001765670 */
[----:B------:R-:W-:Y:S01]  /*18c0*/  ISETP.GE.AND.EX P1, PT, RZ, UR45, PT, P1 ;  /* 0x0000002dff007c0c */ /* 0x000fe2000bf26310 */
[----:B0-----:R-:W-:-:S04]  /*18d0*/  @!P2 FMUL R0, R11, R0 ;  /* 0x000000000b00a220 */ /* 0x001fc80000400000 */
[----:B------:R-:W0:Y:S08]  /*18e0*/  @!P6 LDC R11, c[0x0][0x39c] ;  /* 0x0000e700ff0beb82 */ /* 0x000e300000000800 */
[----:B------:R-:W2:Y:S01]  /*18f0*/  @!P3 LDC R0, c[0x0][0x398] ;  /* 0x0000e600ff00bb82 */ /* 0x000ea20000000800 */
[----:B------:R-:W-:Y:S02]  /*1900*/  ISETP.GE.U32.AND P3, PT, R58, UR44, PT ;  /* 0x0000002c3a007c0c */ /* 0x000fe4000bf66070 */
[----:B------:R-:W-:-:S02]  /*1910*/  @!P1 R2UR UR4, R34 ;  /* 0x00000000220492ca */ /* 0x000fc400000e0000 */
[----:B------:R-:W-:Y:S02]  /*1920*/  @!P1 R2UR UR5, R35 ;  /* 0x00000000230592ca */ /* 0x000fe400000e0000 */
[----:B------:R-:W-:Y:S01]  /*1930*/  ISETP.GE.AND.EX P3, PT, RZ, UR45, PT, P3 ;  /* 0x0000002dff007c0c */ /* 0x000fe2000bf66330 */
[----:B------:R-:W3:Y:S01]  /*1940*/  @!P1 LDC R25, c[0x0][0x39c] ;  /* 0x0000e700ff199b82 */ /* 0x000ee20000000800 */
[-C--:B-1----:R-:W-:Y:S02]  /*1950*/  @!P4 FMNMX R13, R13, R10.reuse, !PT ;  /* 0x0000000a0d0dc209 */ /* 0x082fe40007800000 */
[----:B------:R-:W-:Y:S02]  /*1960*/  MOV R17, 0xff800000 ;  /* 0xff80000000117802 */ /* 0x000fe40000000f00 */
[----:B------:R-:W-:-:S05]  /*1970*/  @!P4 MOV R19, R10 ;  /* 0x0000000a0013c202 */ /* 0x000fca0000000f00 */
[----:B------:R-:W4:Y:S02]  /*1980*/  @!P1 LDG.E.U8 R20, desc[UR4][R2.64+0x2e0] ;  /* 0x0002e00402149981 */ /* 0x000f24000c1e1100 */
[----:B------:R-:W-:Y:S02]  /*1990*/  @!P3 R2UR UR6, R34 ;  /* 0x000000002206b2ca */ /* 0x000fe400000e0000 */
[----:B------:R-:W-:Y:S02]  /*19a0*/  @!P3 R2UR UR7, R35 ;  /* 0x000000002307b2ca */ /* 0x000fe400000e0000 */
[-C--:B--2---:R-:W-:Y:S02]  /*19b0*/  @!P2 FMNMX R13, R13, R0.reuse, !PT ;  /* 0x000000000d0da209 */ /* 0x084fe40007800000 */
[----:B------:R-:W-:Y:S02]  /*19c0*/  @!P2 MOV R17, R0 ;  /* 0x000000000011a202 */ /* 0x000fe40000000f00 */
[----:B------:R-:W3:Y:S01]  /*19d0*/  @!P1 LDG.E R0, desc[UR4][R4.64+0xb80] ;  /* 0x000b800404009981 */ /* 0x000ee2000c1e1900 */
[----:B------:R-:W-:-:S02]  /*19e0*/  ISETP.NE.OR P4, PT, R15, RZ, P6 ;  /* 0x000000ff0f00720c */ /* 0x000fc40003785670 */
[----:B------:R-:W-:Y:S01]  /*19f0*/  ISETP.GE.U32.AND P2, PT, R59, UR44, PT ;  /* 0x0000002c3b007c0c */ /* 0x000fe2000bf46070 */
[----:B0-----:R-:W-:Y:S01]  /*1a00*/  @!P6 FMUL R14, R14, R11 ;  /* 0x0000000b0e0ee220 */ /* 0x001fe20000400000 */
[----:B------:R-:W-:Y:S01]  /*1a10*/  @!P3 R2UR UR4, R34 ;  /* 0x000000002204b2ca */ /* 0x000fe200000e0000 */
[----:B------:R-:W0:Y:S01]  /*1a20*/  @!P5 LDC R11, c[0x0][0x39c] ;  /* 0x0000e700ff0bdb82 */ /* 0x000e220000000800 */
[----:B------:R-:W-:Y:S01]  /*1a30*/  ISETP.GE.AND.EX P2, PT, RZ, UR45, PT, P2 ;  /* 0x0000002dff007c0c */ /* 0x000fe2000bf46320 */
[----:B------:R-:W2:Y:S01]  /*1a40*/  @!P3 LDG.E.U8 R10, desc[UR6][R2.64+0x300] ;  /* 0x00030006020ab981 */ /* 0x000ea2000c1e1100 */
[----:B------:R-:W-:-:S05]  /*1a50*/  @!P3 R2UR UR5, R35 ;  /* 0x000000002305b2ca */ /* 0x000fca00000e0000 */
[----:B------:R-:W1:Y:S01]  /*1a60*/  @!P4 LDC R14, c[0x0][0x398] ;  /* 0x0000e600ff0ecb82 */ /* 0x000e620000000800 */
[----:B------:R-:W-:-:S04]  /*1a70*/  ISETP.GE.U32.AND P4, PT, R60, UR44, PT ;  /* 0x0000002c3c007c0c */ /* 0x000fc8000bf86070 */
[----:B------:R-:W-:Y:S02]  /*1a80*/  ISETP.GE.AND.EX P4, PT, RZ, UR45, PT, P4 ;  /* 0x0000002dff007c0c */ /* 0x000fe4000bf86340 */
[C---:B------:R-:W-:Y:S01]  /*1a90*/  @!P2 R2UR UR8, R34.reuse ;  /* 0x000000002208a2ca */ /* 0x040fe200000e0000 */
[----:B------:R-:W5:Y:S01]  /*1aa0*/  @!P3 LDG.E R6, desc[UR4][R4.64+0xc00] ;  /* 0x000c00040406b981 */ /* 0x000f62000c1e1900 */
[C---:B------:R-:W-:Y:S02]  /*1ab0*/  @!P2 R2UR UR9, R35.reuse ;  /* 0x000000002309a2ca */ /* 0x040fe400000e0000 */
[----:B------:R-:W-:Y:S02]  /*1ac0*/  @!P2 R2UR UR4, R34 ;  /* 0x000000002204a2ca */ /* 0x000fe400000e0000 */
[----:B------:R-:W-:-:S09]  /*1ad0*/  @!P2 R2UR UR5, R35 ;  /* 0x000000002305a2ca */ /* 0x000fd200000e0000 */
[----:B------:R-:W5:Y:S01]  /*1ae0*/  @!P2 LDG.E.U8 R12, desc[UR8][R2.64+0x320] ;  /* 0x00032008020ca981 */ /* 0x000f62000c1e1100 */
[----:B------:R-:W-:Y:S02]  /*1af0*/  @!P4 R2UR UR8, R34 ;  /* 0x000000002208c2ca */ /* 0x000fe400000e0000 */
[C---:B------:R-:W-:Y:S01]  /*1b00*/  @!P4 R2UR UR9, R35.reuse ;  /* 0x000000002309c2ca */ /* 0x040fe200000e0000 */
[----:B0-----:R-:W-:Y:S01]  /*1b10*/  @!P5 FMUL R16, R16, R11 ;  /* 0x0000000b1010d220 */ /* 0x001fe20000400000 */
[----:B------:R-:W-:Y:S01]  /*1b20*/  @!P4 R2UR UR6, R34 ;  /* 0x000000002206c2ca */ /* 0x000fe200000e0000 */
[----:B------:R-:W5:Y:S01]  /*1b30*/  @!P2 LDG.E R11, desc[UR4][R4.64+0xc80] ;  /* 0x000c8004040ba981 */ /* 0x000f62000c1e1900 */
[----:B------:R-:W-:Y:S02]  /*1b40*/  @!P4 R2UR UR7, R35 ;  /* 0x000000002307c2ca */ /* 0x000fe400000e0000 */
[----:B------:R-:W-:Y:S01]  /*1b50*/  MOV R21, 0xff800000 ;  /* 0xff80000000157802 */ /* 0x000fe20000000f00 */
[----:B-1----:R-:W-:-:S06]  /*1b60*/  @!P6 IMAD.MOV.U32 R21, RZ, RZ, R14 ;  /* 0x000000ffff15e224 */ /* 0x002fcc00078e000e */
[----:B------:R0:W5:Y:S01]  /*1b70*/  @!P4 LDG.E.U8 R15, desc[UR8][R2.64+0x340] ;  /* 0x00034008020fc981 */ /* 0x000162000c1e1100 */
[----:B------:R-:W-:-:S03]  /*1b80*/  @!P6 FMNMX R13, R13, R14, !PT ;  /* 0x0000000e0d0de209 */ /* 0x000fc60007800000 */
[----:B------:R1:W5:Y:S01]  /*1b90*/  @!P4 LDG.E R14, desc[UR6][R4.64+0xd00] ;  /* 0x000d0006040ec981 */ /* 0x000362000c1e1900 */
[----:B------:R-:W-:Y:S01]  /*1ba0*/  ISETP.NE.OR P6, PT, R18, RZ, P5 ;  /* 0x000000ff1200720c */ /* 0x000fe20002fc5670 */
[----:B0-----:R-:W0:-:S12]  /*1bb0*/  @!P4 LDC R3, c[0x0][0x39c] ;  /* 0x0000e700ff03cb82 */ /* 0x001e180000000800 */
[----:B------:R-:W0:Y:S01]  /*1bc0*/  @!P6 LDC R16, c[0x0][0x398] ;  /* 0x0000e600ff10eb82 */ /* 0x000e220000000800 */
[----:B------:R-:W-:Y:S01]  /*1bd0*/  UMOV UR4, 0xffffffff ;  /* 0xffffffff00047882 */ /* 0x000fe20000000000 */
[----:B-1----:R-:W-:Y:S02]  /*1be0*/  MOV R5, 0xff800000 ;  /* 0xff80000000057802 */ /* 0x002fe40000000f00 */
[----:B------:R-:W-:Y:S02]  /*1bf0*/  MOV R37, 0xff800000 ;  /* 0xff80000000257802 */ /* 0x000fe40000000f00 */
[----:B------:R-:W-:Y:S02]  /*1c00*/  MOV R33, 0xff800000 ;  /* 0xff80000000217802 */ /* 0x000fe40000000f00 */
[----:B------:R-:W-:Y:S02]  /*1c10*/  MOV R29, 0xff800000 ;  /* 0xff800000001d7802 */ /* 0x000fe40000000f00 */
[----:B0-----:R-:W-:-:S02]  /*1c20*/  @!P5 FMNMX R13, R13, R16, !PT ;  /* 0x000000100d0dd209 */ /* 0x001fc40007800000 */
[----:B------:R-:W-:Y:S02]  /*1c30*/  MOV R27, 0xff800000 ;  /* 0xff800000001b7802 */ /* 0x000fe40000000f00 */
[----:B------:R-:W-:Y:S02]  /*1c40*/  @!P0 MOV R5, R8 ;  /* 0x0000000800058202 */ /* 0x000fe40000000f00 */
[----:B------:R-:W-:Y:S02]  /*1c50*/  @!P5 MOV R37, R16 ;  /* 0x000000100025d202 */ /* 0x000fe40000000f00 */
[----:B----4-:R-:W-:Y:S01]  /*1c60*/  ISETP.NE.OR P6, PT, R20, RZ, P1 ;  /* 0x000000ff1400720c */ /* 0x010fe20000fc5670 */
[----:B---3--:R-:W-:Y:S02]  /*1c70*/  @!P1 FMUL R0, R0, R25 ;  /* 0x0000001900009220 */ /* 0x008fe40000400000 */
[----:B------:R-:W5:Y:S10]  /*1c80*/  @!P3 LDC R25, c[0x0][0x39c] ;  /* 0x0000e700ff19bb82 */ /* 0x000f740000000800 */
        /* <DEDUP_REMOVED lines=12> */
[----:B--2---:R-:W-:Y:S01]  /*1d50*/  @!P3 FMNMX R13, R13, R6, !PT ;  /* 0x000000060d0db209 */ /* 0x004fe20007800000 */
[----:B------:R-:W-:-:S03]  /*1d60*/  IMAD.MOV.U32 R25, RZ, RZ, -0x800000 ;  /* 0xff800000ff197424 */ /* 0x000fc600078e00ff */
[----:B-1----:R-:W-:Y:S02]  /*1d70*/  @!P2 FMNMX R13, R13, R2, !PT ;  /* 0x000000020d0da209 */ /* 0x002fe40007800000 */
[----:B------:R-:W-:Y:S02]  /*1d80*/  @!P1 MOV R33, R0 ;  /* 0x0000000000219202 */ /* 0x000fe40000000f00 */
[----:B------:R-:W-:Y:S02]  /*1d90*/  @!P3 MOV R29, R6 ;  /* 0x00000006001db202 */ /* 0x000fe40000000f00 */
[----:B------:R-:W-:Y:S02]  /*1da0*/  @!P2 MOV R27, R2 ;  /* 0x00000002001ba202 */ /* 0x000fe40000000f00 */
[-C--:B---3--:R-:W-:Y:S02]  /*1db0*/  @!P4 MOV R25, R14.reuse ;  /* 0x0000000e0019c202 */ /* 0x088fe40000000f00 */
        /* <DEDUP_REMOVED lines=27> */
[----:B------:R-:W-:Y:S01]  /*1f70*/  FADD R9, R7, -12583039 ;  /* 0xcb40007f07097421 */ /* 0x000fe20000000000 */
[----:B------:R-:W-:Y:S01]  /*1f80*/  FADD R0, -R30, R75 ;  /* 0x0000004b1e007221 */ /* 0x000fe20000000100 */
[-C--:B------:R-:W-:Y:S01]  /*1f90*/  FFMA.RM R17, R17, R12.reuse, 12582913 ;  /* 0x4b40000111117423 */ /* 0x080fe2000000400c */
[----:B------:R-:W-:Y:S01]  /*1fa0*/  FFMA R5, R74, 1.4426950216293334961, -R5 ;  /* 0x3fb8aa3b4a057823 */ /* 0x000fe20000000805 */
[----:B------:R-:W-:Y:S01]  /*1fb0*/  FFMA R9, R76, 1.4426950216293334961, -R9 ;  /* 0x3fb8aa3b4c097823 */ /* 0x000fe20000000809 */
[----:B------:R-:W-:Y:S01]  /*1fc0*/  FADD R72, -R30, R19 ;  /* 0x000000131e487221 */ /* 0x000fe20000000100 */
[----:B------:R-:W-:Y:S01]  /*1fd0*/  FADD R19, R17, -12583039 ;  /* 0xcb40007f11137421 */ /* 0x000fe20000000000 */
[----:B------:R-:W-:Y:S01]  /*1fe0*/  FFMA R5, R74, 1.925963033500011079e-08, R5 ;  /* 0x32a570604a057823 */ /* 0x000fe20000000005 */
[----:B------:R-:W-:Y:S01]  /*1ff0*/  FADD R66, -R30, R21 ;  /* 0x000000151e427221 */ /* 0x000fe20000000100 */
[----:B------:R-:W-:Y:S01]  /*2000*/  FFMA R9, R76, 1.925963033500011079e-08, R9 ;  /* 0x32a570604c097823 */ /* 0x000fe20000000009 */
[-C--:B------:R-:W-:Y:S01]  /*2010*/  FFMA.SAT R21, R0, R11.reuse, 0.5 ;  /* 0x3f00000000157423 */ /* 0x080fe2000000200b */
[----:B------:R-:W0:Y:S01]  /*2020*/  MUFU.EX2 R74, R5 ;  /* 0x00000005004a7308 */ /* 0x000e220000000800 */
[----:B------:R-:W-:Y:S01]  /*2030*/  FFMA R19, R4, 1.4426950216293334961, -R19 ;  /* 0x3fb8aa3b04137823 */ /* 0x000fe20000000813 */
[----:B------:R-:W-:Y:S01]  /*2040*/  SHF.L.U32 R3, R3, 0x17, RZ ;  /* 0x0000001703037819 */ /* 0x000fe200000006ff */
[----:B------:R-:W-:Y:S01]  /*2050*/  FFMA.RM R21, R21, R12, 12582913 ;  /* 0x4b40000115157423 */ /* 0x000fe2000000400c */
[----:B------:R-:W-:Y:S01]  /*2060*/  FADD R2, -R30, R77 ;  /* 0x0000004d1e027221 */ /* 0x000fe20000000100 */
[----:B------:R-:W-:Y:S01]  /*2070*/  FFMA R19, R4, 1.925963033500011079e-08, R19 ;  /* 0x32a5706004137823 */ /* 0x000fe20000000013 */
[C---:B------:R-:W-:Y:S01]  /*2080*/  FADD R24, -R30.reuse, R23 ;  /* 0x000000171e187221 */ /* 0x040fe20000000100 */
[----:B------:R-:W-:Y:S01]  /*2090*/  SHF.L.U32 R7, R7, 0x17, RZ ;  /* 0x0000001707077819 */ /* 0x000fe200000006ff */
[----:B------:R-:W1:Y:S01]  /*20a0*/  MUFU.EX2 R76, R9 ;  /* 0x00000009004c7308 */ /* 0x000e620000000800 */
        /* <DEDUP_REMOVED lines=8> */
[----:B0-----:R-:W-:Y:S01]  /*2130*/  FMUL R4, R3, R74 ;  /* 0x0000004a03047220 */ /* 0x001fe20000400000 */
[----:B------:R-:W-:Y:S01]  /*2140*/  FADD R3, R21, -12583039 ;  /* 0xcb40007f15037421 */ /* 0x000fe20000000000 */
[----:B------:R-:W-:Y:S01]  /*2150*/  FFMA R15, R78, 1.925963033500011079e-08, R15 ;  /* 0x32a570604e0f7823 */ /* 0x000fe2000000000f */
[----:B------:R0:W-:Y:S01]  /*2160*/  MUFU.EX2 R74, R19 ;  /* 0x00000013004a7308 */ /* 0x0001e20000000800 */
[----:B------:R-:W-:Y:S01]  /*2170*/  FADD R16, -R30, R69 ;  /* 0x000000451e107221 */ /* 0x000fe20000000100 */
[----:B------:R-:W-:Y:S01]  /*2180*/  FFMA R3, R0, 1.4426950216293334961, -R3 ;  /* 0x3fb8aa3b00037823 */ /* 0x000fe20000000803 */
[C---:B------:R-:W-:Y:S01]  /*2190*/  FADD R64, -R30.reuse, R65 ;  /* 0x000000411e407221 */ /* 0x040fe20000000100 */
[C---:B------:R-:W-:Y:S01]  /*21a0*/  FADD R18, -R30.reuse, R63 ;  /* 0x0000003f1e127221 */ /* 0x040fe20000000100 */
[----:B------:R-:W-:Y:S01]  /*21b0*/  FADD R68, -R30, R67 ;  /* 0x000000431e447221 */ /* 0x000fe20000000100 */
[----:B------:R-:W-:Y:S01]  /*21c0*/  FFMA R23, R0, 1.925963033500011079e-08, R3 ;  /* 0x32a5706000177823 */ /* 0x000fe20000000003 */
[-C--:B------:R-:W-:Y:S01]  /*21d0*/  FFMA.SAT R3, R2, R11.reuse, 0.5 ;  /* 0x3f00000002037423 */ /* 0x080fe2000000200b */
[----:B-1----:R-:W-:Y:S01]  /*21e0*/  FMUL R0, R7, R76 ;  /* 0x0000004c07007220 */ /* 0x002fe20000400000 */
[----:B------:R-:W1:Y:S01]  /*21f0*/  MUFU.EX2 R15, R15 ;  /* 0x0000000f000f7308 */ /* 0x000e620000000800 */
[-C--:B0-----:R-:W-:Y:S01]  /*2200*/  FFMA.SAT R19, R8, R11.reuse, 0.5 ;  /* 0x3f00000008137423 */ /* 0x081fe2000000200b */
[-C--:B------:R-:W-:Y:S01]  /*2210*/  FFMA.RM R7, R3, R12.reuse, 12582913 ;  /* 0x4b40000103077423 */ /* 0x080fe2000000400c */
[C---:B------:R-:W-:Y:S01]  /*2220*/  FADD R20, -R30.reuse, R61 ;  /* 0x0000003d1e147221 */ /* 0x040fe20000000100 */
[C---:B------:R-:W-:Y:S01]  /*2230*/  FADD R62, -R30.reuse, R31 ;  /* 0x0000001f1e3e7221 */ /* 0x040fe20000000100 */
[-C--:B------:R-:W-:Y:S01]  /*2240*/  FFMA.RM R19, R19, R12.reuse, 12582913 ;  /* 0x4b40000113137423 */ /* 0x080fe2000000400c */
[----:B------:R-:W-:Y:S01]  /*2250*/  FADD R3, R7, -12583039 ;  /* 0xcb40007f07037421 */ /* 0x000fe20000000000 */
[C---:B------:R-:W-:Y:S01]  /*2260*/  FADD R32, -R30.reuse, R37 ;  /* 0x000000251e207221 */ /* 0x040fe20000000100 */
        /* <DEDUP_REMOVED lines=8> */
[----:B------:R-:W-:Y:S01]  /*22f0*/  SHF.L.U32 R2, R13, 0x17, RZ ;  /* 0x000000170d027819 */ /* 0x000fe200000006ff */
[-C--:B------:R-:W-:Y:S01]  /*2300*/  FFMA.RM R25, R25, R12.reuse, 12582913 ;  /* 0x4b40000119197423 */ /* 0x080fe2000000400c */
[----:B------:R-:W-:Y:S01]  /*2310*/  FFMA.SAT R27, R16, R11, 0.5 ;  /* 0x3f000000101b7423 */ /* 0x000fe2000000200b */
[-C--:B------:R-:W-:Y:S01]  /*2320*/  FFMA.RM R13, R3, R12.reuse, 12582913 ;  /* 0x4b400001030d7423 */ /* 0x080fe2000000400c */
[----:B------:R-:W-:Y:S01]  /*2330*/  SHF.L.U32 R3, R17, 0x17, RZ ;  /* 0x0000001711037819 */ /* 0x000fe200000006ff */
[----:B-1----:R-:W-:Y:S01]  /*2340*/  FMUL R2, R2, R15 ;  /* 0x0000000f02027220 */ /* 0x002fe20000400000 */
[----:B------:R-:W-:Y:S01]  /*2350*/  MUFU.EX2 R9, R9 ;  /* 0x0000000900097308 */ /* 0x000fe20000000800 */
[----:B------:R-:W-:Y:S01]  /*2360*/  FADD R5, R13, -12583039 ;  /* 0xcb40007f0d057421 */ /* 0x000fe20000000000 */
[----:B------:R-:W-:Y:S01]  /*2370*/  FFMA.RM R27, R27, R12, 12582913 ;  /* 0x4b4000011b1b7423 */ /* 0x000fe2000000400c */
[-C--:B------:R-:W-:Y:S01]  /*2380*/  FFMA.SAT R31, R20, R11.reuse, 0.5 ;  /* 0x3f000000141f7423 */ /* 0x080fe2000000200b */
[----:B------:R-:W-:Y:S01]  /*2390*/  FFMA.SAT R37, R28, R11, 0.5 ;  /* 0x3f0000001c257423 */ /* 0x000fe2000000200b */
[----:B------:R-:W-:Y:S01]  /*23a0*/  FFMA R5, R6, 1.4426950216293334961, -R5 ;  /* 0x3fb8aa3b06057823 */ /* 0x000fe20000000805 */
[----:B------:R-:W-:Y:S01]  /*23b0*/  FMUL R3, R3, R74 ;  /* 0x0000004a03037220 */ /* 0x000fe20000400000 */
[----:B------:R-:W-:-:S02]  /*23c0*/  FFMA.RM R31, R31, R12, 12582913 ;  /* 0x4b4000011f1f7423 */ /* 0x000fc4000000400c */
[----:B------:R-:W-:Y:S01]  /*23d0*/  FFMA R15, R6, 1.925963033500011079e-08, R5 ;  /* 0x32a57060060f7823 */ /* 0x000fe20000000005 */
[----:B------:R-:W-:Y:S01]  /*23e0*/  FFMA.SAT R5, R22, R11, 0.5 ;  /* 0x3f00000016057423 */ /* 0x000fe2000000200b */
[----:B------:R-:W0:Y:S03]  /*23f0*/  MUFU.EX2 R6, R23 ;  /* 0x0000001700067308 */ /* 0x000e260000000800 */
[----:B------:R-:W-:-:S04]  /*2400*/  FFMA.RM R17, R5, R12, 12582913 ;  /* 0x4b40000105117423 */ /* 0x000fc8000000400c */
[----:B------:R-:W-:-:S04]  /*2410*/  FADD R5, R17, -12583039 ;  /* 0xcb40007f11057421 */ /* 0x000fc80000000000 */
[----:B------:R-:W-:-:S04]  /*2420*/  FFMA R5, R22, 1.4426950216293334961, -R5 ;  /* 0x3fb8aa3b16057823 */ /* 0x000fc80000000805 */
[----:B------:R-:W-:Y:S01]  /*2430*/  FFMA R22, R22, 1.925963033500011079e-08, R5 ;  /* 0x32a5706016167823 */ /* 0x000fe20000000005 */
[----:B------:R-:W-:Y:S01]  /*2440*/  SHF.L.U32 R5, R21, 0x17, RZ ;  /* 0x0000001715057819 */ /* 0x000fe200000006ff */
[----:B------:R-:W-:-:S04]  /*2450*/  FADD R21, R19, -12583039 ;  /* 0xcb40007f13157421 */ /* 0x000fc80000000000 */
[----:B0-----:R-:W-:Y:S01]  /*2460*/  FMUL R5, R5, R6 ;  /* 0x0000000605057220 */ /* 0x001fe20000400000 */
[----:B------:R-:W-:Y:S02]  /*2470*/  IMAD.SHL.U32 R6, R7, 0x800000, RZ ;  /* 0x0080000007067824 */ /* 0x000fe400078e00ff */
[----:B------:R-:W-:Y:S01]  /*2480*/  FFMA R21, R8, 1.4426950216293334961, -R21 ;  /* 0x3fb8aa3b08157823 */ /* 0x000fe20000000815 */
[----:B------:R-:W-:Y:S01]  /*2490*/  FFMA.SAT R7, R36, R11, 0.5 ;  /* 0x3f00000024077423 */ /* 0x000fe2000000200b */
[----:B------:R-:W-:Y:S02]  /*24a0*/  FMUL R6, R6, R9 ;  /* 0x0000000906067220 */ /* 0x000fe40000400000 */
[----:B------:R-:W-:Y:S01]  /*24b0*/  FFMA R21, R8, 1.925963033500011079e-08, R21 ;  /* 0x32a5706008157823 */ /* 0x000fe20000000015 */
[----:B------:R-:W-:Y:S01]  /*24c0*/  FFMA.RM R23, R7, R12, 12582913 ;  /* 0x4b40000107177423 */ /* 0x000fe2000000400c */
[----:B------:R-:W0:Y:S03]  /*24d0*/  MUFU.EX2 R8, R15 ;  /* 0x0000000f00087308 */ /* 0x000e260000000800 */
[----:B------:R-:W-:-:S04]  /*24e0*/  FADD R7, R23, -12583039 ;  /* 0xcb40007f17077421 */ /* 0x000fc80000000000 */
[C---:B------:R-:W-:Y:S01]  /*24f0*/  FFMA R7, R36.reuse, 1.4426950216293334961, -R7 ;  /* 0x3fb8aa3b24077823 */ /* 0x040fe20000000807 */
[----:B------:R-:W1:Y:S03]  /*2500*/  MUFU.EX2 R9, R22 ;  /* 0x0000001600097308 */ /* 0x000e660000000800 */
[----:B------:R-:W-:Y:S01]  /*2510*/  FFMA R36, R36, 1.925963033500011079e-08, R7 ;  /* 0x32a5706024247823 */ /* 0x000fe20000000007 */
[----:B------:R-:W-:Y:S01]  /*2520*/  SHF.L.U32 R7, R13, 0x17, RZ ;  /* 0x000000170d077819 */ /* 0x000fe200000006ff */
[----:B------:R-:W-:-:S04]  /*2530*/  FADD R13, R25, -12583039 ;  /* 0xcb40007f190d7421 */ /* 0x000fc80000000000 */
[----:B0-----:R-:W-:Y:S01]  /*2540*/  FMUL R7, R7, R8 ;  /* 0x0000000807077220 */ /* 0x001fe20000400000 */
[----:B------:R-:W-:Y:S01]  /*2550*/  SHF.L.U32 R8, R17, 0x17, RZ ;  /* 0x0000001711087819 */ /* 0x000fe200000006ff */
[----:B------:R-:W-:-:S04]  /*2560*/  FFMA R13, R10, 1.4426950216293334961, -R13 ;  /* 0x3fb8aa3b0a0d7823 */ /* 0x000fc8000000080d */
[----:B------:R-:W-:Y:S01]  /*2570*/  FFMA R15, R10, 1.925963033500011079e-08, R13 ;  /* 0x32a570600a0f7823 */ /* 0x000fe2000000000d */
[----:B-1----:R-:W-:Y:S01]  /*2580*/  FMUL R8, R8, R9 ;  /* 0x0000000908087220 */ /* 0x002fe20000400000 */
        /* <DEDUP_REMOVED lines=9> */
[----:B------:R-:W-:Y:S01]  /*2620*/  FADD R19, R27, -12583039 ;  /* 0xcb40007f1b137421 */ /* 0x000fe20000000000 */
[----:B------:R-:W2:Y:S03]  /*2630*/  MUFU.EX2 R15, R15 ;  /* 0x0000000f000f7308 */ /* 0x000ea60000000800 */
[----:B0-----:R-:W-:Y:S01]  /*2640*/  FMUL R9, R9, R10 ;  /* 0x0000000a09097220 */ /* 0x001fe20000400000 */
[----:B------:R-:W-:Y:S01]  /*2650*/  SHF.L.U32 R10, R23, 0x17, RZ ;  /* 0x00000017170a7819 */ /* 0x000fe200000006ff */
[----:B------:R-:W-:Y:S01]  /*2660*/  FFMA R19, R16, 1.4426950216293334961, -R19 ;  /* 0x3fb8aa3b10137823 */ /* 0x000fe20000000813 */
[----:B------:R-:W-:Y:S02]  /*2670*/  FFMA.SAT R23, R18, R11, 0.5 ;  /* 0x3f00000012177423 */ /* 0x000fe4000000200b */
[----:B------:R-:W0:Y:S01]  /*2680*/  MUFU.EX2 R38, R38 ;  /* 0x0000002600267308 */ /* 0x000e220000000800 */
[----:B-1----:R-:W-:Y:S01]  /*2690*/  FMUL R10, R10, R13 ;  /* 0x0000000d0a0a7220 */ /* 0x002fe20000400000 */
[----:B------:R-:W-:Y:S01]  /*26a0*/  FFMA.SAT R13, R64, R11, 0.5 ;  /* 0x3f000000400d7423 */ /* 0x000fe2000000200b */
[----:B------:R-:W-:Y:S01]  /*26b0*/  FFMA R19, R16, 1.925963033500011079e-08, R19 ;  /* 0x32a5706010137823 */ /* 0x000fe20000000013 */
[-C--:B------:R-:W-:Y:S01]  /*26c0*/  FFMA.RM R23, R23, R12.reuse, 12582913 ;  /* 0x4b40000117177423 */ /* 0x080fe2000000400c */
[----:B------:R-:W-:Y:S01]  /*26d0*/  SHF.L.U32 R16, R25, 0x17, RZ ;  /* 0x0000001719107819 */ /* 0x000fe200000006ff */
[----:B------:R-:W-:-:S02]  /*26e0*/  FFMA.RM R13, R13, R12, 12582913 ;  /* 0x4b4000010d0d7423 */ /* 0x000fc4000000400c */
[----:B------:R-:W-:Y:S01]  /*26f0*/  FADD R25, R23, -12583039 ;  /* 0xcb40007f17197421 */ /* 0x000fe20000000000 */
[----:B------:R-:W1:Y:S01]  /*2700*/  MUFU.EX2 R19, R19 ;  /* 0x0000001300137308 */ /* 0x000e620000000800 */
[C---:B------:R-:W-:Y:S01]  /*2710*/  FADD R21, R13.reuse, -12583039 ;  /* 0xcb40007f0d157421 */ /* 0x040fe20000000000 */
[----:B------:R-:W-:Y:S01]  /*2720*/  SHF.L.U32 R13, R13, 0x17, RZ ;  /* 0x000000170d0d7819 */ /* 0x000fe200000006ff */
[----:B------:R-:W-:Y:S01]  /*2730*/  FFMA R25, R18, 1.4426950216293334961, -R25 ;  /* 0x3fb8aa3b12197823 */ /* 0x000fe20000000819 */
[----:B--2---:R-:W-:Y:S01]  /*2740*/  FMUL R16, R16, R15 ;  /* 0x0000000f10107220 */ /* 0x004fe20000400000 */
[----:B------:R-:W-:Y:S01]  /*2750*/  FFMA R21, R64, 1.4426950216293334961, -R21 ;  /* 0x3fb8aa3b40157823 */ /* 0x000fe20000000815 */
[----:B------:R-:W-:Y:S01]  /*2760*/  FFMA.SAT R15, R68, R11, 0.5 ;  /* 0x3f000000440f7423 */ /* 0x000fe2000000200b */
[----:B------:R-:W-:Y:S01]  /*2770*/  FFMA R25, R18, 1.925963033500011079e-08, R25 ;  /* 0x32a5706012197823 */ /* 0x000fe20000000019 */
[----:B------:R-:W-:Y:S01]  /*2780*/  SHF.L.U32 R18, R27, 0x17, RZ ;  /* 0x000000171b127819 */ /* 0x000fe200000006ff */
[----:B------:R-:W-:Y:S01]  /*2790*/  FFMA R21, R64, 1.925963033500011079e-08, R21 ;  /* 0x32a5706040157823 */ /* 0x000fe20000000015 */
[----:B------:R-:W-:Y:S01]  /*27a0*/  FFMA.RM R15, R15, R12, 12582913 ;  /* 0x4b4000010f0f7423 */ /* 0x000fe2000000400c */
[----:B------:R-:W-:Y:S01]  /*27b0*/  FADD R27, R31, -12583039 ;  /* 0xcb40007f1f1b7421 */ /* 0x000fe20000000000 */
[----:B0-----:R-:W-:Y:S01]  /*27c0*/  FMUL R17, R17, R38 ;  /* 0x0000002611117220 */ /* 0x001fe20000400000 */
[----:B------:R-:W0:Y:S01]  /*27d0*/  MUFU.EX2 R22, R21 ;  /* 0x0000001500167308 */ /* 0x000e220000000800 */
[C---:B------:R-:W-:Y:S01]  /*27e0*/  FADD R29, R15.reuse, -12583039 ;  /* 0xcb40007f0f1d7421 */ /* 0x040fe20000000000 */
[----:B------:R-:W-:Y:S01]  /*27f0*/  FFMA R27, R20, 1.4426950216293334961, -R27 ;  /* 0x3fb8aa3b141b7823 */ /* 0x000fe2000000081b */
[----:B------:R-:W-:Y:S01]  /*2800*/  SHF.L.U32 R15, R15, 0x17, RZ ;  /* 0x000000170f0f7819 */ /* 0x000fe200000006ff */
[----:B-1----:R-:W-:Y:S01]  /*2810*/  FMUL R18, R18, R19 ;  /* 0x0000001312127220 */ /* 0x002fe20000400000 */
[----:B------:R-:W-:Y:S01]  /*2820*/  FFMA R29, R68, 1.4426950216293334961, -R29 ;  /* 0x3fb8aa3b441d7823 */ /* 0x000fe2000000081d */
[----:B------:R-:W-:Y:S01]  /*2830*/  FFMA R27, R20, 1.925963033500011079e-08, R27 ;  /* 0x32a57060141b7823 */ /* 0x000fe2000000001b */
[----:B------:R-:W-:Y:S01]  /*2840*/  SHF.L.U32 R20, R23, 0x17, RZ ;  /* 0x0000001717147819 */ /* 0x000fe200000006ff */
[----:B------:R-:W1:Y:S01]  /*2850*/  MUFU.EX2 R25, R25 ;  /* 0x0000001900197308 */ /* 0x000e620000000800 */
[----:B------:R-:W-:-:S07]  /*2860*/  FFMA R29, R68, 1.925963033500011079e-08, R29 ;  /* 0x32a57060441d7823 */ /* 0x000fce000000001d */
[----:B------:R-:W-:Y:S01]  /*2870*/  MUFU.EX2 R27, R27 ;  /* 0x0000001b001b7308 */ /* 0x000fe20000000800 */
[----:B0-----:R-:W-:Y:S01]  /*2880*/  FMUL R19, R13, R22 ;  /* 0x000000160d137220 */ /* 0x001fe20000400000 */
[----:B------:R-:W-:-:S04]  /*2890*/  FFMA.SAT R13, R62, R11, 0.5 ;  /* 0x3f0000003e0d7423 */ /* 0x000fc8000000200b */
[----:B------:R-:W-:Y:S02]  /*28a0*/  FFMA.RM R13, R13, R12, 12582913 ;  /* 0x4b4000010d0d7423 */ /* 0x000fe4000000400c */
[----:B------:R-:W0:Y:S01]  /*28b0*/  MUFU.EX2 R22, R29 ;  /* 0x0000001d00167308 */ /* 0x000e220000000800 */
        /* <DEDUP_REMOVED lines=11> */
[----:B0-----:R-:W-:Y:S01]  /*2970*/  FMUL R21, R15, R22 ;  /* 0x000000160f157220 */ /* 0x001fe20000400000 */
[-C--:B------:R-:W-:Y:S01]  /*2980*/  FFMA.SAT R15, R72, R11.reuse, 0.5 ;  /* 0x3f000000480f7423 */ /* 0x080fe2000000200b */
[----:B------:R-:W-:Y:S01]  /*2990*/  IMAD.SHL.U32 R22, R31, 0x800000, RZ ;  /* 0x008000001f167824 */ /* 0x000fe200078e00ff */
[----:B------:R-:W-:Y:S02]  /*29a0*/  SHF.L.U32 R24, R33, 0x17, RZ ;  /* 0x0000001721187819 */ /* 0x000fe400000006ff */
[----:B------:R-:W-:Y:S01]  /*29b0*/  FFMA.RM R29, R15, R12, 12582913 ;  /* 0x4b4000010f1d7423 */ /* 0x000fe2000000400c */
[----:B-1----:R-:W-:Y:S01]  /*29c0*/  FMUL R23, R13, R62 ;  /* 0x0000003e0d177220 */ /* 0x002fe20000400000 */
[----:B------:R-:W-:Y:S01]  /*29d0*/  FFMA.SAT R13, R66, R11, 0.5 ;  /* 0x3f000000420d7423 */ /* 0x000fe2000000200b */
[----:B------:R-:W0:Y:S01]  /*29e0*/  MUFU.EX2 R25, R25 ;  /* 0x0000001900197308 */ /* 0x000e220000000800 */
[----:B------:R-:W-:Y:S01]  /*29f0*/  FADD R15, R29, -12583039 ;  /* 0xcb40007f1d0f7421 */ /* 0x000fe20000000000 */
[----:B------:R-:W-:Y:S01]  /*2a00*/  FMUL R22, R22, R27 ;  /* 0x0000001b16167220 */ /* 0x000fe20000400000 */
[----:B------:R-:W-:Y:S01]  /*2a10*/  FFMA.RM R13, R13, R12, 12582913 ;  /* 0x4b4000010d0d7423 */ /* 0x000fe2000000400c */
[----:B------:R-:W-:Y:S01]  /*2a20*/  SHF.L.U32 R29, R29, 0x17, RZ ;  /* 0x000000171d1d7819 */ /* 0x000fe200000006ff */
        /* <DEDUP_REMOVED lines=9> */
[----:B------:R-:W-:-:S04]  /*2ac0*/  FADD R15, R13, -12583039 ;  /* 0xcb40007f0d0f7421 */ /* 0x000fc80000000000 */
[----:B------:R-:W-:Y:S01]  /*2ad0*/  FFMA R15, R66, 1.4426950216293334961, -R15 ;  /* 0x3fb8aa3b420f7823 */ /* 0x000fe2000000080f */
[----:B-1----:R-:W-:Y:S01]  /*2ae0*/  FMUL R25, R29, R72 ;  /* 0x000000481d197220 */ /* 0x002fe20000400000 */
[-C--:B------:R-:W-:Y:S02]  /*2af0*/  FFMA.SAT R29, R26, R11.reuse, 0.5 ;  /* 0x3f0000001a1d7423 */ /* 0x080fe4000000200b */
[----:B------:R-:W-:Y:S01]  /*2b00*/  FFMA R66, R66, 1.925963033500011079e-08, R15 ;  /* 0x32a5706042427823 */ /* 0x000fe2000000000f */
[----:B------:R-:W-:Y:S01]  /*2b10*/  FFMA.SAT R15, R32, R11, 0.5 ;  /* 0x3f000000200f7423 */ /* 0x000fe2000000200b */
[----:B------:R-:W-:-:S03]  /*2b20*/  FFMA.RM R29, R29, R12, 12582913 ;  /* 0x4b4000011d1d7423 */ /* 0x000fc6000000400c */
[-C--:B------:R-:W-:Y:S01]  /*2b30*/  FFMA.RM R15, R15, R12.reuse, 12582913 ;  /* 0x4b4000010f0f7423 */ /* 0x080fe2000000400c */
[C---:B------:R-:W-:Y:S01]  /*2b40*/  FADD R33, R29.reuse, -12583039 ;  /* 0xcb40007f1d217421 */ /* 0x040fe20000000000 */
[----:B------:R-:W-:Y:S01]  /*2b50*/  MUFU.EX2 R66, R66 ;  /* 0x0000004200427308 */ /* 0x000fe20000000800 */
[----:B------:R-:W-:Y:S01]  /*2b60*/  SHF.L.U32 R29, R29, 0x17, RZ ;  /* 0x000000171d1d7819 */ /* 0x000fe200000006ff */
        /* <DEDUP_REMOVED lines=8> */
[----:B------:R-:W-:Y:S01]  /*2bf0*/  FFMA.SAT R37, R30, R11, 0.5 ;  /* 0x3f0000001e257423 */ /* 0x000fe2000000200b */
[----:B------:R-:W0:Y:S08]  /*2c00*/  MUFU.EX2 R27, R70 ;  /* 0x00000046001b7308 */ /* 0x000e300000000800 */
        /* <DEDUP_REMOVED lines=8> */
[----:B------:R-:W-:Y:S02]  /*2c90*/  FFMA.RM R12, R37, R12, 12582913 ;  /* 0x4b400001250c7423 */ /* 0x000fe4000000400c */
[----:B------:R-:W-:Y:S01]  /*2ca0*/  MUFU.EX2 R37, R36 ;  /* 0x0000002400257308 */ /* 0x000fe20000000800 */
[----:B------:R-:W-:Y:S02]  /*2cb0*/  FADD R27, R11, -12583039 ;  /* 0xcb40007f0b1b7421 */ /* 0x000fe40000000000 */
[----:B------:R-:W-:Y:S02]  /*2cc0*/  SHF.L.U32 R32, R12, 0x17, RZ ;  /* 0x000000170c207819 */ /* 0x000fe400000006ff */
[----:B------:R-:W-:-:S04]  /*2cd0*/  FFMA R27, R14, 1.4426950216293334961, -R27 ;  /* 0x3fb8aa3b0e1b7823 */ /* 0x000fc8000000081b */
        /* <DEDUP_REMOVED lines=14> */
[----:B------:R-:W-:Y:S02]  /*2dc0*/  SHF.L.U32 R30, R31, 0x17, RZ ;  /* 0x000000171f1e7819 */ /* 0x000fe400000006ff */
[----:B------:R-:W-:Y:S01]  /*2dd0*/  FADD R27, R14, R7 ;  /* 0x000000070e1b7221 */ /* 0x000fe20000000000 */
[----:B------:R-:W-:-:S03]  /*2de0*/  SHF.L.U32 R31, R11, 0x17, RZ ;  /* 0x000000170b1f7819 */ /* 0x000fc600000006ff */
[----:B------:R-:W-:Y:S01]  /*2df0*/  FADD R14, R27, R8 ;  /* 0x000000081b0e7221 */ /* 0x000fe20000000000 */
[----:B------:R-:W-:Y:S01]  /*2e00*/  FMUL R30, R30, R37 ;  /* 0x000000251e1e7220 */ /* 0x000fe20000400000 */
[----:B------:R-:W-:Y:S01]  /*2e10*/  FMUL R31, R31, R38 ;  /* 0x000000261f1f7220 */ /* 0x000fe20000400000 */
[----:B-1----:R-:W-:Y:S01]  /*2e20*/  FMUL R32, R32, R61 ;  /* 0x0000003d20207220 */ /* 0x002fe20000400000 */
        /* <DEDUP_REMOVED lines=30> */
.L_x_30162:
        /* <DEDUP_REMOVED lines=11> */
[----:B0-----:R-:W-:Y:S05]  /*30c0*/  CALL.REL.NOINC `($__internal_486_$__cuda_sm3x_div_rn_noftz_f32_slowpath) ;  /* 0x0000003400747944 */ /* 0x001fea0003c00000 */
[----:B------:R-:W-:-:S07]  /*30d0*/  IMAD.MOV.U32 R15, RZ, RZ, R4 ;  /* 0x000000ffff0f7224 */ /* 0x000fce00078e0004 */
.L_x_30097:
[----:B------:R-:W-:Y:S05]  /*30e0*/  BSYNC.RECONVERGENT B3 ;  /* 0x0000000000037941 */ /* 0x000fea0003800200 */
.L_x_30096:
        /* <DEDUP_REMOVED lines=11> */
[----:B0-----:R-:W-:Y:S05]  /*31a0*/  CALL.REL.NOINC `($__internal_486_$__cuda_sm3x_div_rn_noftz_f32_slowpath) ;  /* 0x00000034003c7944 */ /* 0x001fea0003c00000 */
[----:B------:R-:W-:-:S07]  /*31b0*/  MOV R61, R4 ;  /* 0x00000004003d7202 */ /* 0x000fce0000000f00 */
.L_x_30099:
[----:B------:R-:W-:Y:S05]  /*31c0*/  BSYNC.RECONVERGENT B3 ;  /* 0x0000000000037941 */ /* 0x000fea0003800200 */
.L_x_30098:
        /* <DEDUP_REMOVED lines=13> */
.L_x_30101:
[----:B------:R-:W-:Y:S05]  /*32a0*/  BSYNC.RECONVERGENT B3 ;  /* 0x0000000000037941 */ /* 0x000fea0003800200 */
.L_x_30100:
        /* <DEDUP_REMOVED lines=13> */
.L_x_30103:
[----:B------:R-:W-:Y:S05]  /*3380*/  BSYNC.RECONVERGENT B3 ;  /* 0x0000000000037941 */ /* 0x000fea0003800200 */
.L_x_30102:
        /* <DEDUP_REMOVED lines=13> */
.L_x_30105:
[----:B------:R-:W-:Y:S05]  /*3460*/  BSYNC.RECONVERGENT B3 ;  /* 0x0000000000037941 */ /* 0x000fea0003800200 */
.L_x_30104:
        /* <DEDUP_REMOVED lines=13> */
.L_x_30107:
[----:B------:R-:W-:Y:S05]  /*3540*/  BSYNC.RECONVERGENT B3 ;  /* 0x0000000000037941 */ /* 0x000fea0003800200 */
.L_x_30106:
        /* <DEDUP_REMOVED lines=11> */
[----:B0-----:R-:W-:Y:S05]  /*3600*/  CALL.REL.NOINC `($__internal_486_$__cuda_sm3x_div_rn_noftz_f32_slowpath) ;  /* 0x0000003000247944 */ /* 0x001fea0003c00000 */
[----:B------:R-:W-:-:S07]  /*3610*/  MOV R67, R4 ;  /* 0x0000000400437202 */ /* 0x000fce0000000f00 */
.L_x_30109:
[----:B------:R-:W-:Y:S05]  /*3620*/  BSYNC.RECONVERGENT B3 ;  /* 0x0000000000037941 */ /* 0x000fea0003800200 */
.L_x_30108:
        /* <DEDUP_REMOVED lines=13> */
.L_x_30111:
[----:B------:R-:W-:Y:S05]  /*3700*/  BSYNC.RECONVERGENT B3 ;  /* 0x0000000000037941 */ /* 0x000fea0003800200 */
.L_x_30110:
        /* <DEDUP_REMOVED lines=13> */
.L_x_30113:
[----:B------:R-:W-:Y:S05]  /*37e0*/  BSYNC.RECONVERGENT B3 ;  /* 0x0000000000037941 */ /* 0x000fea0003800200 */
.L_x_30112:
        /* <DEDUP_REMOVED lines=13> */
.L_x_30115:
[----:B------:R-:W-:Y:S05]  /*38c0*/  BSYNC.RECONVERGENT B3 ;  /* 0x0000000000037941 */ /* 0x000fea0003800200 */
.L_x_30114:
        /* <DEDUP_REMOVED lines=13> */
.L_x_30117:
[----:B------:R-:W-:Y:S05]  /*39a0*/  BSYNC.RECONVERGENT B3 ;  /* 0x0000000000037941 */ /* 0x000fea0003800200 */
.L_x_30116:
        /* <DEDUP_REMOVED lines=12> */
[----:B------:R-:W-:-:S07]  /*3a70*/  IMAD.MOV.U32 R73, RZ, RZ, R4 ;  /* 0x000000ffff497224 */ /* 0x000fce00078e0004 */
.L_x_30119:
[----:B------:R-:W-:Y:S05]  /*3a80*/  BSYNC.RECONVERGENT B3 ;  /* 0x0000000000037941 */ /* 0x000fea0003800200 */
.L_x_30118:
        /* <DEDUP_REMOVED lines=13> */
.L_x_30121:
[----:B------:R-:W-:Y:S05]  /*3b60*/  BSYNC.RECONVERGENT B3 ;  /* 0x0000000000037941 */ /* 0x000fea0003800200 */
.L_x_30120:
        /* <DEDUP_REMOVED lines=13> */
.L_x_30123:
[----:B------:R-:W-:Y:S05]  /*3c40*/  BSYNC.RECONVERGENT B3 ;  /* 0x0000000000037941 */ /* 0x000fea0003800200 */
.L_x_30122:
        /* <DEDUP_REMOVED lines=13> */
.L_x_30125:
[----:B------:R-:W-:Y:S05]  /*3d20*/  BSYNC.RECONVERGENT B3 ;  /* 0x0000000000037941 */ /* 0x000fea0003800200 */
.L_x_30124:
        /* <DEDUP_REMOVED lines=13> */
.L_x_30127:
[----:B------:R-:W-:Y:S05]  /*3e00*/  BSYNC.RECONVERGENT B3 ;  /* 0x0000000000037941 */ /* 0x000fea0003800200 */
.L_x_30126:
        /* <DEDUP_REMOVED lines=13> */
.L_x_30129:
[----:B------:R-:W-:Y:S05]  /*3ee0*/  BSYNC.RECONVERGENT B3 ;  /* 0x0000000000037941 */ /* 0x000fea0003800200 */
.L_x_30128:
        /* <DEDUP_REMOVED lines=13> */
.L_x_30131:
[----:B------:R-:W-:Y:S05]  /*3fc0*/  BSYNC.RECONVERGENT B3 ;  /* 0x0000000000037941 */ /* 0x000fea0003800200 */
.L_x_30130:
        /* <DEDUP_REMOVED lines=13> */
.L_x_30133:
[----:B------:R-:W-:Y:S05]  /*40a0*/  BSYNC.RECONVERGENT B3 ;  /* 0x0000000000037941 */ /* 0x000fea0003800200 */
.L_x_30132:
        /* <DEDUP_REMOVED lines=13> */
.L_x_30135:
[----:B------:R-:W-:Y:S05]  /*4180*/  BSYNC.RECONVERGENT B3 ;  /* 0x0000000000037941 */ /* 0x000fea0003800200 */
.L_x_30134:
        /* <DEDUP_REMOVED lines=13> */
.L_x_30137:
[----:B------:R-:W-:Y:S05]  /*4260*/  BSYNC.RECONVERGENT B3 ;  /* 0x0000000000037941 */ /* 0x000fea0003800200 */
.L_x_30136:
        /* <DEDUP_REMOVED lines=13> */
.L_x_30139:
[----:B------:R-:W-:Y:S05]  /*4340*/  BSYNC.RECONVERGENT B3 ;  /* 0x0000000000037941 */ /* 0x000fea0003800200 */
.L_x_30138:
        /* <DEDUP_REMOVED lines=13> */
.L_x_30141:
[----:B------:R-:W-:Y:S05]  /*4420*/  BSYNC.RECONVERGENT B3 ;  /* 0x0000000000037941 */ /* 0x000fea0003800200 */
.L_x_30140:
        /* <DEDUP_REMOVED lines=13> */
.L_x_30143:
[----:B------:R-:W-:Y:S05]  /*4500*/  BSYNC.RECONVERGENT B3 ;  /* 0x0000000000037941 */ /* 0x000fea0003800200 */
.L_x_30142:
        /* <DEDUP_REMOVED lines=13> */
.L_x_30145:
[----:B------:R-:W-:Y:S05]  /*45e0*/  BSYNC.RECONVERGENT B3 ;  /* 0x0000000000037941 */ /* 0x000fea0003800200 */
.L_x_30144:
        /* <DEDUP_REMOVED lines=13> */
.L_x_30147:
[----:B------:R-:W-:Y:S05]  /*46c0*/  BSYNC.RECONVERGENT B3 ;  /* 0x0000000000037941 */ /* 0x000fea0003800200 */
.L_x_30146:
        /* <DEDUP_REMOVED lines=13> */
.L_x_30149:
[----:B------:R-:W-:Y:S05]  /*47a0*/  BSYNC.RECONVERGENT B3 ;  /* 0x0000000000037941 */ /* 0x000fea0003800200 */
.L_x_30148:
[----:B------:R-:W-:Y:S01]  /*47b0*/  HFMA2 R3, -RZ, RZ, 0, 0 ;  /* 0x00000000ff037431 */ /* 0x000fe200000001ff */
[----:B------:R-:W-:Y:S01]  /*47c0*/  MOV R2, R40 ;  /* 0x0000002800027202 */ /* 0x000fe20000000f00 */
[----:B------:R-:W-:Y:S01]  /*47d0*/  IMAD R0, R41, UR38, RZ ;  /* 0x0000002629007c24 */ /* 0x000fe2000f8e02ff */
[----:B------:R-:W-:Y:S02]  /*47e0*/  ISETP.GE.U32.AND P1, PT, R43, UR44, PT ;  /* 0x0000002c2b007c0c */ /* 0x000fe4000bf26070 */
[----:B------:R-:W-:Y:S02]  /*47f0*/  @!P0 R2UR UR4, R34 ;  /* 0x00000000220482ca */ /* 0x000fe400000e0000 */
[----:B------:R-:W-:Y:S02]  /*4800*/  @!P0 R2UR UR5, R35 ;  /* 0x00000000230582ca */ /* 0x000fe400000e0000 */
[----:B------:R-:W-:Y:S01]  /*4810*/  ISETP.GE.AND.EX P1, PT, RZ, UR45, PT, P1 ;  /* 0x0000002dff007c0c */ /* 0x000fe2000bf26310 */
[----:B------:R-:W-:Y:S01]  /*4820*/  IMAD.WIDE.U32 R4, R39, UR38, R2 ;  /* 0x0000002627047c25 */ /* 0x000fe2000f8e0002 */
[----:B------:R-:W-:-:S02]  /*4830*/  ISETP.GE.U32.AND P2, PT, R42, UR44, PT ;  /* 0x0000002c2a007c0c */ /* 0x000fc4000bf46070 */
        /* <DEDUP_REMOVED lines=8> */
[----:B------:R-:W-:Y:S02]  /*48c0*/  ISETP.GE.AND.EX P5, PT, RZ, UR45, PT, P5 ;  /* 0x0000002dff007c0c */ /* 0x000fe4000bfa6350 */
[----:B------:R-:W-:Y:S01]  /*48d0*/  ISETP.GE.AND.EX P4, PT, RZ, UR45, PT, P4 ;  /* 0x0000002dff007c0c */ /* 0x000fe2000bf86340 */
[----:B------:R-:W-:Y:S01]  /*48e0*/  @!P0 STG.E desc[UR4][R2.64], R15 ;  /* 0x0000000f02008986 */ /* 0x000fe2000c101904 */
        /* <DEDUP_REMOVED lines=13> */
[----:B------:R-:W-:Y:S01]  /*49c0*/  @!P3 R2UR UR15, R35 ;  /* 0x00000000230fb2ca */ /* 0x000fe200000e0000 */
[----:B------:R-:W-:Y:S01]  /*49d0*/  @!P2 STG.E desc[UR6][R2.64+0x80], R61 ;  /* 0x0000803d0200a986 */ /* 0x000fe2000c101906 */
[----:B------:R-:W-:Y:S02]  /*49e0*/  ISETP.GE.U32.AND P6, PT, R47, UR44, PT ;  /* 0x0000002c2f007c0c */ /* 0x000fe4000bfc6070 */
[----:B------:R-:W-:Y:S01]  /*49f0*/  ISETP.GE.U32.AND P1, PT, R53, UR44, PT ;  /* 0x0000002c35007c0c */ /* 0x000fe2000bf26070 */
[----:B------:R-:W-:Y:S01]  /*4a00*/  @!P5 STG.E desc[UR10][R2.64+0x200], R65 ;  /* 0x000200410200d986 */ /* 0x000fe2000c10190a */
        /* <DEDUP_REMOVED lines=15> */
[----:B------:R-:W-:Y:S02]  /*4b00*/  ISETP.GE.U32.AND P0, PT, R54, UR44, PT ;  /* 0x0000002c36007c0c */ /* 0x000fe4000bf06070 */
[----:B------:R-:W-:Y:S02]  /*4b10*/  @!P6 R2UR UR4, R34 ;  /* 0x000000002204e2ca */ /* 0x000fe400000e0000 */
[----:B------:R-:W-:-:S02]  /*4b20*/  @!P6 R2UR UR5, R35 ;  /* 0x000000002305e2ca */ /* 0x000fc400000e0000 */
[C---:B------:R-:W-:Y:S02]  /*4b30*/  @!P1 R2UR UR16, R34.reuse ;  /* 0x00000000221092ca */ /* 0x040fe400000e0000 */
[C---:B------:R-:W-:Y:S02]  /*4b40*/  @!P1 R2UR UR17, R35.reuse ;  /* 0x00000000231192ca */ /* 0x040fe400000e0000 */
[----:B------:R-:W-:Y:S02]  /*4b50*/  ISETP.GE.AND.EX P0, PT, RZ, UR45, PT, P0 ;  /* 0x0000002dff007c0c */ /* 0x000fe4000bf06300 */
        /* <DEDUP_REMOVED lines=15> */
[C---:B------:R-:W-:Y:S01]  /*4c50*/  IADD3 R0, PT, PT, R40.reuse, 0x2a0, RZ ;  /* 0x000002a028007810 */ /* 0x040fe20007ffe0ff */
[----:B------:R2:W-:Y:S01]  /*4c60*/  @!P3 STG.E desc[UR12][R2.64+0x680], R75 ;  /* 0x0006804b0200b986 */ /* 0x0005e2000c10190c */
[----:B------:R-:W-:Y:S02]  /*4c70*/  IADD3 R4, PT, PT, R40, 0x2c0, RZ ;  /* 0x000002c028047810 */ /* 0x000fe40007ffe0ff */
[----:B------:R-:W-:Y:S01]  /*4c80*/  ISETP.GE.AND.EX P1, PT, RZ, UR45, PT, P1 ;  /* 0x0000002dff007c0c */ /* 0x000fe2000bf26310 */
[----:B------:R2:W-:Y:S01]  /*4c90*/  @!P2 STG.E desc[UR14][R2.64+0x700], R19 ;  /* 0x000700130200a986 */ /* 0x0005e2000c10190e */
[----:B------:R-:W-:Y:S02]  /*4ca0*/  ISETP.GE.U32.AND P6, PT, R0, UR44, PT ;  /* 0x0000002c00007c0c */ /* 0x000fe4000bfc6070 */
[----:B------:R-:W-:Y:S02]  /*4cb0*/  ISETP.GE.U32.AND P5, PT, R4, UR44, PT ;  /* 0x0000002c04007c0c */ /* 0x000fe4000bfa6070 */
[----:B------:R-:W-:Y:S01]  /*4cc0*/  ISETP.GE.U32.AND P4, PT, R55, UR44, PT ;  /* 0x0000002c37007c0c */ /* 0x000fe2000bf86070 */
[----:B------:R2:W-:Y:S01]  /*4cd0*/  @!P0 STG.E desc[UR4][R2.64+0x800], R21 ;  /* 0x0008001502008986 */ /* 0x0005e2000c101904 */
[----:B------:R-:W-:Y:S01]  /*4ce0*/  ISETP.GE.U32.AND P3, PT, R56, UR44, PT ;  /* 0x0000002c38007c0c */ /* 0x000fe2000bf66070 */
[----:B------:R-:W3:Y:S01]  /*4cf0*/  LDCU UR4, c[0x0][0x370] ;  /* 0x00006e00ff0477ac */ /* 0x000ee20008000800 */
[----:B------:R-:W-:Y:S01]  /*4d00*/  ISETP.GE.U32.AND P2, PT, R57, UR44, PT ;  /* 0x0000002c39007c0c */ /* 0x000fe2000bf46070 */
[----:B------:R-:W3:Y:S01]  /*4d10*/  LDC R4, c[0x0][0x364] ;  /* 0x0000d900ff047b82 */ /* 0x000ee20000000800 */
        /* <DEDUP_REMOVED lines=11> */
[----:B------:R-:W-:Y:S01]  /*4dd0*/  @!P3 R2UR UR8, R34 ;  /* 0x000000002208b2ca */ /* 0x000fe200000e0000 */
[----:B---3--:R-:W-:Y:S01]  /*4de0*/  IMAD R4, R4, UR4, RZ ;  /* 0x0000000404047c24 */ /* 0x008fe2000f8e02ff */
        /* <DEDUP_REMOVED lines=13> */
[C---:B-1----:R-:W-:Y:S02]  /*4ec0*/  IADD3 R7, PT, PT, R40.reuse, 0x60, RZ ;  /* 0x0000006028077810 */ /* 0x042fe40007ffe0ff */
[C---:B------:R-:W-:Y:S01]  /*4ed0*/  IADD3 R10, PT, PT, R40.reuse, 0xa0, RZ ;  /* 0x000000a0280a7810 */ /* 0x040fe20007ffe0ff */
[----:B------:R2:W-:Y:S01]  /*4ee0*/  @!P5 STG.E desc[UR12][R2.64+0xb00], R27 ;  /* 0x000b001b0200d986 */ /* 0x0005e2000c10190c */
[C---:B------:R-:W-:Y:S02]  /*4ef0*/  IADD3 R11, PT, PT, R40.reuse, 0xc0, RZ ;  /* 0x000000c0280b7810 */ /* 0x040fe40007ffe0ff */
[C---:B------:R-:W-:Y:S01]  /*4f00*/  IADD3 R6, PT, PT, R40.reuse, 0x260, RZ ;  /* 0x0000026028067810 */ /* 0x040fe20007ffe0ff */
[----:B------:R2:W-:Y:S01]  /*4f10*/  @!P2 STG.E desc[UR14][R2.64+0xb80], R85 ;  /* 0x000b80550200a986 */ /* 0x0005e2000c10190e */
[----:B------:R-:W-:-:S02]  /*4f20*/  IADD3 R0, PT, PT, R40, 0x280, RZ ;  /* 0x0000028028007810 */ /* 0x000fc40007ffe0ff */
[----:B------:R-:W-:Y:S01]  /*4f30*/  ISETP.GE.U32.AND P1, PT, R60, UR44, PT ;  /* 0x0000002c3c007c0c */ /* 0x000fe2000bf26070 */
[----:B------:R2:W-:Y:S01]  /*4f40*/  @!P0 STG.E desc[UR16][R2.64+0xc80], R29 ;  /* 0x000c801d02008986 */ /* 0x0005e2000c101910 */
[----:B------:R-:W-:Y:S02]  /*4f50*/  ISETP.GE.U32.AND P4, PT, R7, UR44, PT ;  /* 0x0000002c07007c0c */ /* 0x000fe4000bf86070 */
[----:B------:R-:W-:Y:S02]  /*4f60*/  ISETP.GE.U32.AND P5, PT, R10, UR44, PT ;  /* 0x0000002c0a007c0c */ /* 0x000fe4000bfa6070 */
[----:B------:R-:W-:Y:S02]  /*4f70*/  ISETP.GE.U32.AND P6, PT, R11, UR44, PT ;  /* 0x0000002c0b007c0c */ /* 0x000fe4000bfc6070 */
[----:B------:R-:W-:Y:S02]  /*4f80*/  ISETP.GE.U32.AND P2, PT, R6, UR44, PT ;  /* 0x0000002c06007c0c */ /* 0x000fe4000bf46070 */
        /* <DEDUP_REMOVED lines=31> */
.L_x_30094:
[----:B------:R-:W-:Y:S05]  /*5180*/  EXIT ;  /* 0x000000000000794d */ /* 0x000fea0003800000 */
.L_x_30095:
[----:B------:R-:W-:Y:S01]  /*5190*/  BSSY B1, `(.L_x_30151) ;  /* 0x0000007000017945 */ /* 0x000fe20003800000 */
[----:B------:R-:W-:Y:S02]  /*51a0*/  MOV R12, 0x10 ;  /* 0x00000010000c7802 */ /* 0x000fe40000000f00 */
[----:B------:R-:W-:Y:S02]  /*51b0*/  MOV R11, 0x1f ;  /* 0x0000001f000b7802 */ /* 0x000fe40000000f00 */
[----:B------:R-:W-:-:S07]  /*51c0*/  MOV R15, 0xffffffff ;  /* 0xffffffff000f7802 */ /* 0x000fce0000000f00 */
[----:B------:R-:W-:Y:S05]  /*51d0*/  WARPSYNC.COLLECTIVE R15, `(.L_x_30152) ;  /* 0x000000000f087348 */ /* 0x000fea0003c00000 */
[----:B------:R0:W1:Y:S02]  /*51e0*/  SHFL.BFLY P6, R14, R13, R12, R11 ;  /* 0x0c00000c0d0e7389 */ /* 0x00006400000c000b */
[----:B01----:R-:W-:Y:S05]  /*51f0*/  ENDCOLLECTIVE ;  /* 0x000000000000791b */ /* 0x003fea0003800000 */
.L_x_30152:
[----:B------:R-:W-:Y:S05]  /*5200*/  BSYNC B1 ;  /* 0x0000000000017941 */ /* 0x000fea0003800000 */
.L_x_30151:
[----:B------:R-:W-:Y:S01]  /*5210*/  FMNMX R13, R14, R13, !PT ;  /* 0x0000000d0e0d7209 */ /* 0x000fe20007800000 */
[----:B------:R-:W-:Y:S01]  /*5220*/  IMAD.MOV.U32 R12, RZ, RZ, 0x8 ;  /* 0x00000008ff0c7424 */ /* 0x000fe200078e00ff */
[----:B------:R-:W-:Y:S01]  /*5230*/  MOV R11, 0x1f ;  /* 0x0000001f000b7802 */ /* 0x000fe20000000f00 */
[----:B------:R-:W-:Y:S01]  /*5240*/  HFMA2 R38, -RZ, RZ, 3.7421875, 0 ;  /* 0x437c0000ff267431 */ /* 0x000fe200000001ff */
[----:B------:R-:W-:Y:S02]  /*5250*/  MOV R15, 0xffffffff ;  /* 0xffffffff000f7802 */ /* 0x000fe40000000f00 */
[----:B------:R-:W-:-:S07]  /*5260*/  MOV R36, 0x3bbb989d ;  /* 0x3bbb989d00247802 */ /* 0x000fce0000000f00 */
[----:B------:R-:W-:Y:S05]  /*5270*/  WARPSYNC.COLLECTIVE R15, `(.L_x_30153) ;  /* 0x000000000f087348 */ /* 0x000fea0003c00000 */
[----:B------:R0:W1:Y:S02]  /*5280*/  SHFL.BFLY P6, R14, R13, R12, R11 ;  /* 0x0c00000c0d0e7389 */ /* 0x00006400000c000b */
[----:B01----:R-:W-:Y:S05]  /*5290*/  ENDCOLLECTIVE ;  /* 0x000000000000791b */ /* 0x003fea0003800000 */
.L_x_30153:
[----:B------:R-:W-:Y:S01]  /*52a0*/  HFMA2 R12, -RZ, RZ, 0, 2.384185791015625e-07 ;  /* 0x00000004ff0c7431 */ /* 0x000fe200000001ff */
[----:B------:R-:W-:-:S04]  /*52b0*/  FMNMX R0, R13, R14, !PT ;  /* 0x0000000e0d007209 */ /* 0x000fc80007800000 */
[----:B------:R-:W-:-:S07]  /*52c0*/  MOV R13, R0 ;  /* 0x00000000000d7202 */ /* 0x000fce0000000f00 */
[----:B------:R-:W-:Y:S05]  /*52d0*/  WARPSYNC.COLLECTIVE R15, `(.L_x_30154) ;  /* 0x000000000f087348 */ /* 0x000fea0003c00000 */
[----:B------:R0:W1:Y:S02]  /*52e0*/  SHFL.BFLY P6, R14, R13, R12, R11 ;  /* 0x0c00000c0d0e7389 */ /* 0x00006400000c000b */
[----:B01----:R-:W-:Y:S05]  /*52f0*/  ENDCOLLECTIVE ;  /* 0x000000000000791b */ /* 0x003fea0003800000 */
.L_x_30154:
[----:B------:R-:W-:Y:S01]  /*5300*/  HFMA2 R12, -RZ, RZ, 0, 1.1920928955078125e-07 ;  /* 0x00000002ff0c7431 */ /* 0x000fe200000001ff */
[----:B------:R-:W-:-:S04]  /*5310*/  FMNMX R2, R0, R14, !PT ;  /* 0x0000000e00027209 */ /* 0x000fc80007800000 */
[----:B------:R-:W-:-:S07]  /*5320*/  MOV R13, R2 ;  /* 0x00000002000d7202 */ /* 0x000fce0000000f00 */
[----:B------:R-:W-:Y:S05]  /*5330*/  WARPSYNC.COLLECTIVE R15, `(.L_x_30155) ;  /* 0x000000000f087348 */ /* 0x000fea0003c00000 */
[----:B------:R0:W1:Y:S02]  /*5340*/  SHFL.BFLY P6, R14, R13, R12, R11 ;  /* 0x0c00000c0d0e7389 */ /* 0x00006400000c000b */
[----:B01----:R-:W-:Y:S05]  /*5350*/  ENDCOLLECTIVE ;  /* 0x000000000000791b */ /* 0x003fea0003800000 */
.L_x_30155:
[----:B------:R-:W-:Y:S01]  /*5360*/  HFMA2 R12, -RZ, RZ, 0, 5.9604644775390625e-08 ;  /* 0x00000001ff0c7431 */ /* 0x000fe200000001ff */
[----:B------:R-:W-:-:S04]  /*5370*/  FMNMX R3, R2, R14, !PT ;  /* 0x0000000e02037209 */ /* 0x000fc80007800000 */
[----:B------:R-:W-:-:S07]  /*5380*/  MOV R13, R3 ;  /* 0x00000003000d7202 */ /* 0x000fce0000000f00 */
[----:B------:R-:W-:Y:S05]  /*5390*/  WARPSYNC.COLLECTIVE R15, `(.L_x_30156) ;  /* 0x000000000f087348 */ /* 0x000fea0003c00000 */
[----:B------:R0:W1:Y:S02]  /*53a0*/  SHFL.BFLY P6, R14, R13, R12, R11 ;  /* 0x0c00000c0d0e7389 */ /* 0x00006400000c000b */
[----:B01----:R-:W-:Y:S05]  /*53b0*/  ENDCOLLECTIVE ;  /* 0x000000000000791b */ /* 0x003fea0003800000 */
.L_x_30156:
        /* <DEDUP_REMOVED lines=15> */
[----:B------:R-:W-:Y:S01]  /*54b0*/  FFMA.SAT R17, R9, R36, 0.5 ;  /* 0x3f00000009117423 */ /* 0x000fe20000002024 */
        /* <DEDUP_REMOVED lines=11> */
[----:B------:R-:W-:Y:S01]  /*5570*/  FFMA R0, R9, 1.4426950216293334961, -R0 ;  /* 0x3fb8aa3b09007823 */ /* 0x000fe20000000800 */
[----:B------:R-:W0:Y:S01]  /*5580*/  MUFU.EX2 R19, R19 ;  /* 0x0000001300137308 */ /* 0x000e220000000800 */
[----:B------:R-:W-:Y:S01]  /*5590*/  FADD R15, -R14, R21 ;  /* 0x000000150e0f7221 */ /* 0x000fe20000000100 */
[-C--:B------:R-:W-:Y:S01]  /*55a0*/  FFMA.SAT R21, R63, R36.reuse, 0.5 ;  /* 0x3f0000003f157423 */ /* 0x080fe20000002024 */
[----:B------:R-:W-:Y:S01]  /*55b0*/  FFMA R9, R9, 1.925963033500011079e-08, R0 ;  /* 0x32a5706009097823 */ /* 0x000fe20000000000 */
[----:B------:R-:W-:Y:S01]  /*55c0*/  SHF.L.U32 R0, R17, 0x17, RZ ;  /* 0x0000001711007819 */ /* 0x000fe200000006ff */
[----:B------:R-:W-:Y:S01]  /*55d0*/  FFMA.SAT R17, R2, R36, 0.5 ;  /* 0x3f00000002117423 */ /* 0x000fe20000002024 */
[-C--:B------:R-:W-:Y:S01]  /*55e0*/  FFMA.RM R21, R21, R38.reuse, 12582913 ;  /* 0x4b40000115157423 */ /* 0x080fe20000004026 */
[C---:B------:R-:W-:Y:S01]  /*55f0*/  FADD R67, -R14.reuse, R67 ;  /* 0x000000430e437221 */ /* 0x040fe20000000100 */
[C---:B------:R-:W-:Y:S01]  /*5600*/  FADD R61, -R14.reuse, R61 ;  /* 0x0000003d0e3d7221 */ /* 0x040fe20000000100 */
[----:B------:R-:W1:Y:S01]  /*5610*/  MUFU.EX2 R9, R9 ;  /* 0x0000000900097308 */ /* 0x000e620000000800 */
[----:B------:R-:W-:Y:S01]  /*5620*/  FFMA.RM R17, R17, R38, 12582913 ;  /* 0x4b40000111117423 */ /* 0x000fe20000004026 */
[C---:B------:R-:W-:Y:S01]  /*5630*/  FADD R11, -R14.reuse, R23 ;  /* 0x000000170e0b7221 */ /* 0x040fe20000000100 */
[----:B------:R-:W-:Y:S01]  /*5640*/  FFMA.SAT R23, R61, R36, 0.5 ;  /* 0x3f0000003d177423 */ /* 0x000fe20000002024 */
[C---:B------:R-:W-:Y:S01]  /*5650*/  FADD R31, -R14.reuse, R31 ;  /* 0x0000001f0e1f7221 */ /* 0x040fe20000000100 */
[C---:B------:R-:W-:Y:S01]  /*5660*/  FADD R37, -R14.reuse, R37 ;  /* 0x000000250e257221 */ /* 0x040fe20000000100 */
[----:B------:R-:W-:Y:S01]  /*5670*/  FADD R33, -R14, R33 ;  /* 0x000000210e217221 */ /* 0x000fe20000000100 */
[----:B------:R-:W-:Y:S01]  /*5680*/  FFMA.RM R23, R23, R38, 12582913 ;  /* 0x4b40000117177423 */ /* 0x000fe20000004026 */
[----:B0-----:R-:W-:Y:S01]  /*5690*/  FMUL R4, R4, R19 ;  /* 0x0000001304047220 */ /* 0x001fe20000400000 */
[----:B------:R-:W-:Y:S01]  /*56a0*/  FADD R19, R17, -12583039 ;  /* 0xcb40007f11137421 */ /* 0x000fe20000000000 */
[C---:B------:R-:W-:Y:S01]  /*56b0*/  FADD R30, -R14.reuse, R29 ;  /* 0x0000001d0e1e7221 */ /* 0x040fe20000000100 */
[C---:B------:R-:W-:Y:S01]  /*56c0*/  FADD R32, -R14.reuse, R27 ;  /* 0x0000001b0e207221 */ /* 0x040fe20000000100 */
[----:B------:R-:W-:Y:S01]  /*56d0*/  FADD R14, -R14, R25 ;  /* 0x000000190e0e7221 */ /* 0x000fe20000000100 */
[----:B------:R-:W-:Y:S01]  /*56e0*/  FFMA R19, R2, 1.4426950216293334961, -R19 ;  /* 0x3fb8aa3b02137823 */ /* 0x000fe20000000813 */
[-C--:B------:R-:W-:Y:S01]  /*56f0*/  FFMA.SAT R25, R11, R36.reuse, 0.5 ;  /* 0x3f0000000b197423 */ /* 0x080fe20000002024 */
[----:B-1----:R-:W-:Y:S01]  /*5700*/  FMUL R0, R0, R9 ;  /* 0x0000000900007220 */ /* 0x002fe20000400000 */
[----:B------:R-:W-:Y:S01]  /*5710*/  FFMA.SAT R9, R3, R36, 0.5 ;  /* 0x3f00000003097423 */ /* 0x000fe20000002024 */
[----:B------:R-:W-:Y:S01]  /*5720*/  FFMA R19, R2, 1.925963033500011079e-08, R19 ;  /* 0x32a5706002137823 */ /* 0x000fe20000000013 */
[----:B------:R-:W-:Y:S01]  /*5730*/  SHF.L.U32 R2, R17, 0x17, RZ ;  /* 0x0000001711027819 */ /* 0x000fe200000006ff */
[-C--:B------:R-:W-:Y:S01]  /*5740*/  FFMA.RM R25, R25, R38.reuse, 12582913 ;  /* 0x4b40000119197423 */ /* 0x080fe20000004026 */
        /* <DEDUP_REMOVED lines=176> */
[----:B------:R-:W-:-:S03]  /*6250*/  SHF.L.U32 R11, R11, 0x17, RZ ;  /* 0x000000170b0b7819 */ /* 0x000fc600000006ff */
[----:B------:R-:W-:-:S04]  /*6260*/  FFMA R15, R32, 1.4426950216293334961, -R15 ;  /* 0x3fb8aa3b200f7823 */ /* 0x000fc8000000080f */
[----:B------:R-:W-:Y:S01]  /*6270*/  FFMA R15, R32, 1.925963033500011079e-08, R15 ;  /* 0x32a57060200f7823 */ /* 0x000fe2000000000f */
[----:B------:R-:W-:-:S03]  /*6280*/  SHF.L.U32 R32, R38, 0x17, RZ ;  /* 0x0000001726207819 */ /* 0x000fc600000006ff */
        /* <DEDUP_REMOVED lines=40> */
.L_x_30157:
[----:B------:R-:W-:Y:S02]  /*6510*/  HFMA2 R12, -RZ, RZ, 0, 4.76837158203125e-07 ;  /* 0x00000008ff0c7431 */ /* 0x000fe400000001ff */
[----:B------:R-:W-:-:S05]  /*6520*/  FADD R33, R13, R14 ;  /* 0x0000000e0d217221 */ /* 0x000fca0000000000 */
[----:B------:R-:W-:-:S07]  /*6530*/  MOV R13, R33 ;  /* 0x00000021000d7202 */ /* 0x000fce0000000f00 */
[----:B------:R-:W-:Y:S05]  /*6540*/  WARPSYNC.COLLECTIVE R15, `(.L_x_30158) ;  /* 0x000000000f087348 */ /* 0x000fea0003c00000 */
[----:B------:R0:W1:Y:S02]  /*6550*/  SHFL.BFLY P6, R14, R13, R12, R11 ;  /* 0x0c00000c0d0e7389 */ /* 0x00006400000c000b */
[----:B01----:R-:W-:Y:S05]  /*6560*/  ENDCOLLECTIVE ;  /* 0x000000000000791b */ /* 0x003fea0003800000 */
.L_x_30158:
[----:B------:R-:W-:Y:S02]  /*6570*/  IMAD.MOV.U32 R12, RZ, RZ, 0x4 ;  /* 0x00000004ff0c7424 */ /* 0x000fe400078e00ff */
[----:B------:R-:W-:-:S05]  /*6580*/  FADD R36, R33, R14 ;  /* 0x0000000e21247221 */ /* 0x000fca0000000000 */
[----:B------:R-:W-:-:S07]  /*6590*/  MOV R13, R36 ;  /* 0x00000024000d7202 */ /* 0x000fce0000000f00 */
[----:B------:R-:W-:Y:S05]  /*65a0*/  WARPSYNC.COLLECTIVE R15, `(.L_x_30159) ;  /* 0x000000000f087348 */ /* 0x000fea0003c00000 */
[----:B------:R0:W1:Y:S02]  /*65b0*/  SHFL.BFLY P6, R14, R13, R12, R11 ;  /* 0x0c00000c0d0e7389 */ /* 0x00006400000c000b */
[----:B01----:R-:W-:Y:S05]  /*65c0*/  ENDCOLLECTIVE ;  /* 0x000000000000791b */ /* 0x003fea0003800000 */
.L_x_30159:
[----:B------:R-:W-:Y:S02]  /*65d0*/  HFMA2 R12, -RZ, RZ, 0, 1.1920928955078125e-07 ;  /* 0x00000002ff0c7431 */ /* 0x000fe400000001ff */
[----:B------:R-:W-:-:S05]  /*65e0*/  FADD R37, R36, R14 ;  /* 0x0000000e24257221 */ /* 0x000fca0000000000 */
[----:B------:R-:W-:-:S07]  /*65f0*/  MOV R13, R37 ;  /* 0x00000025000d7202 */ /* 0x000fce0000000f00 */
[----:B------:R-:W-:Y:S05]  /*6600*/  WARPSYNC.COLLECTIVE R15, `(.L_x_30160) ;  /* 0x000000000f087348 */ /* 0x000fea0003c00000 */
[----:B------:R0:W1:Y:S02]  /*6610*/  SHFL.BFLY P6, R14, R13, R12, R11 ;  /* 0x0c00000c0d0e7389 */ /* 0x00006400000c000b */
[----:B01----:R-:W-:Y:S05]  /*6620*/  ENDCOLLECTIVE ;  /* 0x000000000000791b */ /* 0x003fea0003800000 */
.L_x_30160:
[----:B------:R-:W-:Y:S02]  /*6630*/  HFMA2 R12, -RZ, RZ, 0, 5.9604644775390625e-08 ;  /* 0x00000001ff0c7431 */ /* 0x000fe400000001ff */
[----:B------:R-:W-:-:S05]  /*6640*/  FADD R38, R37, R14 ;  /* 0x0000000e25267221 */ /* 0x000fca0000000000 */
[----:B------:R-:W-:-:S07]  /*6650*/  MOV R13, R38 ;  /* 0x00000026000d7202 */ /* 0x000fce0000000f00 */
[----:B------:R-:W-:Y:S05]  /*6660*/  WARPSYNC.COLLECTIVE R15, `(.L_x_30161) ;  /* 0x000000000f087348 */ /* 0x000fea0003c00000 */
[----:B------:R0:W1:Y:S02]  /*6670*/  SHFL.BFLY P6, R14, R13, R12, R11 ;  /* 0x0c00000c0d0e7389 */ /* 0x00006400000c000b */
[----:B01----:R-:W-:Y:S05]  /*6680*/  ENDCOLLECTIVE ;  /* 0x000000000000791b */ /* 0x003fea0003800000 */
.L_x_30161:
[----:B------:R-:W-:Y:S05]  /*6690*/  BRA `(.L_x_30162) ;  /* 0xffffffc8005c7947 */ /* 0x000fea000383ffff */
        .weak           $__internal_486_$__cuda_sm3x_div_rn_noftz_f32_slowpath
        .type           $__internal_486_$__cuda_sm3x_div_rn_noftz_f32_slowpath,@function
        .size           $__internal_486_$__cuda_sm3x_div_rn_noftz_f32_slowpath,(.L_x_37863 - $__internal_486_$__cuda_sm3x_div_rn_noftz_f32_slowpath)
$__internal_486_$__cuda_sm3x_div_rn_noftz_f32_slowpath:
        /* <DEDUP_REMOVED lines=35> */
.L_x_30164:
        /* <DEDUP_REMOVED lines=51> */
.L_x_30171:
[----:B------:R-:W-:-:S04]  /*6c00*/  LOP3.LUT R4, R4, 0x80000000, RZ, 0xc0, !PT ;  /* 0x8000000004047812 */ /* 0x000fc800078ec0ff */
[----:B------:R-:W-:Y:S01]  /*6c10*/  LOP3.LUT R4, R4, 0x7f800000, RZ, 0xfc, !PT ;  /* 0x7f80000004047812 */ /* 0x000fe200078efcff */
[----:B------:R-:W-:Y:S06]  /*6c20*/  BRA `(.L_x_30172) ;  /* 0x0000000000047947 */ /* 0x000fec0003800000 */
.L_x_30170:
[----:B------:R-:W-:-:S07]  /*6c30*/  LEA R4, R62, R4, 0x17 ;  /* 0x000000043e047211 */ /* 0x000fce00078eb8ff */
.L_x_30172:
[----:B------:R-:W-:Y:S05]  /*6c40*/  BSYNC.RECONVERGENT B2 ;  /* 0x0000000000027941 */ /* 0x000fea0003800200 */
.L_x_30169:
[----:B------:R-:W-:Y:S05]  /*6c50*/  BRA `(.L_x_30173) ;  /* 0x0000000000207947 */ /* 0x000fea0003800000 */
.L_x_30168:
[----:B------:R-:W-:-:S04]  /*6c60*/  LOP3.LUT R4, R89, 0x80000000, R4, 0x48, !PT ;  /* 0x8000000059047812 */ /* 0x000fc800078e4804 */
[----:B------:R-:W-:Y:S01]  /*6c70*/  LOP3.LUT R4, R4, 0x7f800000, RZ, 0xfc, !PT ;  /* 0x7f80000004047812 */ /* 0x000fe200078efcff */
[----:B------:R-:W-:Y:S06]  /*6c80*/  BRA `(.L_x_30173) ;  /* 0x0000000000147947 */ /* 0x000fec0003800000 */
.L_x_30167:
[----:B------:R-:W-:Y:S01]  /*6c90*/  LOP3.LUT R4, R89, 0x80000000, R4, 0x48, !PT ;  /* 0x8000000059047812 */ /* 0x000fe200078e4804 */
[----:B------:R-:W-:Y:S06]  /*6ca0*/  BRA `(.L_x_30173) ;  /* 0x00000000000c7947 */ /* 0x000fec0003800000 */
.L_x_30166:
[----:B------:R-:W0:Y:S01]  /*6cb0*/  MUFU.RSQ R4, -QNAN ;  /* 0xffc0000000047908 */ /* 0x000e220000001400 */
[----:B------:R-:W-:Y:S05]  /*6cc0*/  BRA `(.L_x_30173) ;  /* 0x0000000000047947 */ /* 0x000fea0003800000 */
.L_x_30165:
[----:B------:R-:W-:-:S07]  /*6cd0*/  FADD.FTZ R4, R4, R11 ;  /* 0x0000000b04047221 */ /* 0x000fce0000010000 */
.L_x_30173:
[----:B------:R-:W-:Y:S05]  /*6ce0*/  BSYNC.RECONVERGENT B1 ;  /* 0x0000000000017941 */ /* 0x000fea0003800200 */
.L_x_30163:
[----:B------:R-:W-:-:S04]  /*6cf0*/  HFMA2 R13, -RZ, RZ, 0, 0 ;  /* 0x00000000ff0d7431 */ /* 0x000fc800000001ff */
[----:B0-----:R-:W-:Y:S05]  /*6d00*/  RET.REL.NODEC R12 `(_Z15SoftmaxWarpImplI24ElementwiseScaleMaskLoadIffbE11DirectStoreIffEfLi1ELi27ELi32ELi1ELb1EL9Algorithm0EEvT_T0_ll) ;  /* 0xffffff900cbc7950 */ /* 0x001fea0003c3ffff */
.L_x_30174:
        /* <DEDUP_REMOVED lines=15> */
.L_x_37863:


//--------------------- .text._Z15SoftmaxWarpImplI24ElementwiseScaleMaskLoadIffbE11DirectStoreIffEfLi1ELi27ELi32ELi1ELb0EL9Algorithm0EEvT_T0_ll --------------------------
	.section	.text._Z15SoftmaxWarpImplI24ElementwiseScaleMaskLoadIffbE11DirectStoreIffEfLi1ELi27ELi32ELi1ELb0EL9Algorithm0EEvT_T0_ll,"ax",@progbits
	.align	128
        .global         _Z15SoftmaxWarpImplI24ElementwiseScaleMaskLoadIffbE11DirectStoreIffEfLi1ELi27ELi32ELi1ELb0EL9Algorithm0EEvT_T0_ll
        .type           _Z15SoftmaxWarpImplI24ElementwiseScaleMaskLoadIffbE11DirectStoreIffEfLi1ELi27ELi32ELi1ELb0EL9Algorithm0EEvT_T0_ll,@function
        .size           _Z15SoftmaxWarpImplI24ElementwiseScaleMaskLoadIffbE11DirectStoreIffEfLi1ELi27ELi32ELi1ELb0EL9Algorithm0EEvT_T0_ll,(.L_x_37864 - _Z15SoftmaxWarpImplI24ElementwiseScaleMaskLoadIffbE11DirectStoreIffEfLi1ELi27ELi32ELi1ELb0EL9Algorithm0EEvT_T0_ll)
        .other          _Z15SoftmaxWarpImplI24ElementwiseScaleMaskLoadIffbE11DirectStoreIffEfLi1ELi27ELi32ELi1ELb0EL9Algorithm0EEvT_T0_ll,@"STO_CUDA_ENTRY STV_DEFAULT"
_Z15SoftmaxWarpImplI24ElementwiseScaleMaskLoadIffbE11DirectStoreIffEfLi1ELi27ELi32ELi1ELb0EL9Algorithm0EEvT_T0_ll:
.text._Z15SoftmaxWarpImplI24ElementwiseScaleMaskLoadIffbE11DirectStoreIffEfLi1ELi27ELi32ELi1ELb0EL9Algorithm0EEvT_T0_ll:
        /* <DEDUP_REMOVED lines=24> */
.L_x_30175:
        /* <DEDUP_REMOVED lines=13> */
.L_x_30231:
        /* <DEDUP_REMOVED lines=18> */
[C---:B------:R-:W-:Y:S02]  /*0370*/  R2UR UR16, R34.reuse ;  /* 0x00000000221072ca */ /* 0x040fe400000e0000 */
[----:B------:R-:W-:Y:S01]  /*0380*/  R2UR UR17, R35 ;  /* 0x00000000231172ca */ /* 0x000fe200000e0000 */
[----:B------:R-:W5:Y:S01]  /*0390*/  LDG.E.U8 R9, desc[UR4][R12.64+0x60] ;  /* 0x000060040c097981 */ /* 0x000f62000c1e1100 */
[----:B------:R-:W-:-:S02]  /*03a0*/  R2UR UR10, R34 ;  /* 0x00000000220a72ca */ /* 0x000fc400000e0000 */
[C---:B------:R-:W-:Y:S01]  /*03b0*/  R2UR UR11, R35.reuse ;  /* 0x00000000230b72ca */ /* 0x040fe200000e0000 */
[----:B------:R-:W5:Y:S01]  /*03c0*/  LDG.E.U8 R7, desc[UR8][R12.64+0x40] ;  /* 0x000040080c077981 */ /* 0x000f62000c1e1100 */
[----:B------:R-:W-:Y:S02]  /*03d0*/  LEA R2, P0, R4, UR36, 0x2 ;  /* 0x0000002404027c11 */ /* 0x000fe4000f8010ff */
[C---:B------:R-:W-:Y:S01]  /*03e0*/  R2UR UR18, R34.reuse ;  /* 0x00000000221272ca */ /* 0x040fe200000e0000 */
[----:B------:R-:W5:Y:S01]  /*03f0*/  LDG.E.U8 R43, desc[UR8][R12.64+0x180] ;  /* 0x000180080c2b7981 */ /* 0x000f62000c1e1100 */
[C---:B------:R-:W-:Y:S02]  /*0400*/  R2UR UR19, R35.reuse ;  /* 0x00000000231372ca */ /* 0x040fe400000e0000 */
[----:B------:R-:W-:Y:S01]  /*0410*/  R2UR UR12, R34 ;  /* 0x00000000220c72ca */ /* 0x000fe200000e0000 */
[----:B------:R-:W5:Y:S01]  /*0420*/  LDG.E.U8 R25, desc[UR16][R12.64+0xc0] ;  /* 0x0000c0100c197981 */ /* 0x000f62000c1e1100 */
[----:B------:R-:W-:-:S02]  /*0430*/  R2UR UR13, R35 ;  /* 0x00000000230d72ca */ /* 0x000fc400000e0000 */
[----:B------:R-:W-:Y:S01]  /*0440*/  LEA.HI.X R3, R4, UR37, R3, 0x2, P0 ;  /* 0x0000002504037c11 */ /* 0x000fe200080f1403 */
[----:B------:R-:W5:Y:S01]  /*0450*/  LDG.E.U8 R45, desc[UR10][R12.64+0x1a0] ;  /* 0x0001a00a0c2d7981 */ /* 0x000f62000c1e1100 */
[C---:B------:R-:W-:Y:S02]  /*0460*/  R2UR UR14, R34.reuse ;  /* 0x00000000220e72ca */ /* 0x040fe400000e0000 */
[----:B------:R-:W-:Y:S01]  /*0470*/  R2UR UR15, R35 ;  /* 0x00000000230f72ca */ /* 0x000fe200000e0000 */
[----:B------:R-:W5:Y:S04]  /*0480*/  LDG.E R4, desc[UR4][R2.64] ;  /* 0x0000000402047981 */ /* 0x000f68000c1e1900 */
[----:B------:R-:W5:Y:S01]  /*0490*/  LDG.E R26, desc[UR10][R2.64+0x180] ;  /* 0x0001800a021a7981 */ /* 0x000f62000c1e1900 */
[----:B------:R-:W-:-:S03]  /*04a0*/  R2UR UR22, R34 ;  /* 0x00000000221672ca */ /* 0x000fc600000e0000 */
[----:B------:R-:W5:Y:S01]  /*04b0*/  LDG.E.U8 R27, desc[UR18][R12.64+0xe0] ;  /* 0x0000e0120c1b7981 */ /* 0x000f62000c1e1100 */
[----:B------:R-:W-:-:S03]  /*04c0*/  R2UR UR23, R35 ;  /* 0x00000000231772ca */ /* 0x000fc600000e0000 */
[----:B------:R-:W5:Y:S01]  /*04d0*/  LDG.E R28, desc[UR12][R2.64+0x200] ;  /* 0x0002000c021c7981 */ /* 0x000f62000c1e1900 */
[----:B------:R-:W-:-:S03]  /*04e0*/  R2UR UR24, R34 ;  /* 0x00000000221872ca */ /* 0x000fc600000e0000 */
[----:B------:R-:W5:Y:S01]  /*04f0*/  LDG.E R36, desc[UR6][R2.64+0x300] ;  /* 0x0003000602247981 */ /* 0x000f62000c1e1900 */
[----:B------:R-:W-:-:S03]  /*0500*/  R2UR UR25, R35 ;  /* 0x00000000231972ca */ /* 0x000fc600000e0000 */
[----:B------:R-:W5:Y:S01]  /*0510*/  LDG.E.U8 R23, desc[UR14][R12.64+0xa0] ;  /* 0x0000a00e0c177981 */ /* 0x000f62000c1e1100 */
[C---:B------:R-:W-:Y:S02]  /*0520*/  R2UR UR20, R34.reuse ;  /* 0x00000000221472ca */ /* 0x040fe400000e0000 */
[----:B------:R-:W-:Y:S01]  /*0530*/  R2UR UR21, R35 ;  /* 0x00000000231572ca */ /* 0x000fe200000e0000 */
[----:B------:R-:W5:Y:S04]  /*0540*/  LDG.E R6, desc[UR6][R2.64+0x80] ;  /* 0x0000800602067981 */ /* 0x000f68000c1e1900 */
[----:B------:R-:W5:Y:S04]  /*0550*/  LDG.E R8, desc[UR8][R2.64+0x100] ;  /* 0x0001000802087981 */ /* 0x000f68000c1e1900 */
[----:B------:R-:W5:Y:S04]  /*0560*/  LDG.E R38, desc[UR4][R2.64+0x380] ;  /* 0x0003800402267981 */ /* 0x000f68000c1e1900 */
[----:B------:R-:W5:Y:S04]  /*0570*/  LDG.E R32, desc[UR4][R2.64+0x280] ;  /* 0x0002800402207981 */ /* 0x000f68000c1e1900 */
[----:B------:R-:W5:Y:S04]  /*0580*/  LDG.E.U8 R31, desc[UR22][R12.64+0x120] ;  /* 0x000120160c1f7981 */ /* 0x000f68000c1e1100 */
[----:B------:R-:W5:Y:S04]  /*0590*/  LDG.E.U8 R21, desc[UR12][R12.64+0x1c0] ;  /* 0x0001c00c0c157981 */ /* 0x000f68000c1e1100 */
[----:B------:R-:W5:Y:S04]  /*05a0*/  LDG.E R22, desc[UR10][R2.64+0x500] ;  /* 0x0005000a02167981 */ /* 0x000f68000c1e1900 */
[----:B------:R-:W5:Y:S04]  /*05b0*/  LDG.E.U8 R33, desc[UR24][R12.64+0x140] ;  /* 0x000140180c217981 */ /* 0x000f68000c1e1100 */
[----:B------:R-:W5:Y:S04]  /*05c0*/  LDG.E R44, desc[UR6][R2.64+0x400] ;  /* 0x00040006022c7981 */ /* 0x000f68000c1e1900 */
[----:B------:R-:W5:Y:S04]  /*05d0*/  LDG.E R18, desc[UR6][R2.64+0x600] ;  /* 0x0006000602127981 */ /* 0x000f68000c1e1900 */
[----:B------:R-:W5:Y:S04]  /*05e0*/  LDG.E.U8 R29, desc[UR20][R12.64+0x100] ;  /* 0x000100140c1d7981 */ /* 0x000f68000c1e1100 */
[----:B------:R-:W5:Y:S04]  /*05f0*/  LDG.E R16, desc[UR4][R2.64+0x580] ;  /* 0x0005800402107981 */ /* 0x000f68000c1e1900 */
[----:B------:R-:W5:Y:S04]  /*0600*/  LDG.E.U8 R19, desc[UR14][R12.64+0x1e0] ;  /* 0x0001e00e0c137981 */ /* 0x000f68000c1e1100 */
[----:B------:R-:W5:Y:S04]  /*0610*/  LDG.E.U8 R14, desc[UR12][R12.64+0x260] ;  /* 0x0002600c0c0e7981 */ /* 0x000f68000c1e1100 */
[----:B------:R-:W5:Y:S04]  /*0620*/  LDG.E R24, desc[UR8][R2.64+0x480] ;  /* 0x0004800802187981 */ /* 0x000f68000c1e1900 */
[----:B------:R-:W5:Y:S04]  /*0630*/  LDG.E.U8 R5, desc[UR18][R12.64+0x220] ;  /* 0x000220120c057981 */ /* 0x000f68000c1e1100 */
[----:B------:R-:W5:Y:S04]  /*0640*/  LDG.E R20, desc[UR8][R2.64+0x680] ;  /* 0x0006800802147981 */ /* 0x000f68000c1e1900 */
[----:B------:R-:W5:Y:S01]  /*0650*/  LDG.E R48, desc[UR6][R2.64+0x780] ;  /* 0x0007800602307981 */ /* 0x000f62000c1e1900 */
[----:B------:R-:W-:-:S02]  /*0660*/  R2UR UR26, R34 ;  /* 0x00000000221a72ca */ /* 0x000fc400000e0000 */
[----:B------:R-:W-:Y:S01]  /*0670*/  R2UR UR27, R35 ;  /* 0x00000000231b72ca */ /* 0x000fe200000e0000 */
[----:B------:R-:W5:Y:S04]  /*0680*/  LDG.E R46, desc[UR4][R2.64+0x700] ;  /* 0x00070004022e7981 */ /* 0x000f68000c1e1900 */
[----:B------:R-:W5:Y:S04]  /*0690*/  LDG.E.U8 R15, desc[UR16][R12.64+0x200] ;  /* 0x000200100c0f7981 */ /* 0x000f68000c1e1100 */
[----:B------:R-:W5:Y:S04]  /*06a0*/  LDG.E R50, desc[UR4][R2.64+0x880] ;  /* 0x0008800402327981 */ /* 0x000f68000c1e1900 */
[----:B------:R-:W5:Y:S04]  /*06b0*/  LDG.E.U8 R37, desc[UR26][R12.64+0x160] ;  /* 0x0001601a0c257981 */ /* 0x000f68000c1e1100 */
[----:B------:R-:W5:Y:S04]  /*06c0*/  LDG.E R52, desc[UR10][R2.64+0x980] ;  /* 0x0009800a02347981 */ /* 0x000f68000c1e1900 */
[----:B------:R-:W5:Y:S04]  /*06d0*/  LDG.E.U8 R17, desc[UR10][R12.64+0x240] ;  /* 0x0002400a0c117981 */ /* 0x000f68000c1e1100 */
[----:B------:R-:W5:Y:S04]  /*06e0*/  LDG.E R54, desc[UR16][R2.64+0xb80] ;  /* 0x000b801002367981 */ /* 0x000f68000c1e1900 */
[----:B------:R-:W5:Y:S01]  /*06f0*/  LDG.E R56, desc[UR4][R2.64+0xc00] ;  /* 0x000c000402387981 */ /* 0x000f62000c1e1900 */
[----:B--2---:R-:W-:-:S03]  /*0700*/  ISETP.NE.AND P5, PT, R0, RZ, PT ;  /* 0x000000ff0000720c */ /* 0x004fc60003fa5270 */
[----:B------:R-:W2:Y:S01]  /*0710*/  LDG.E.U8 R0, desc[UR14][R12.64+0x280] ;  /* 0x0002800e0c007981 */ /* 0x000ea2000c1e1100 */
[----:B---3--:R-:W-:Y:S02]  /*0720*/  ISETP.NE.AND P4, PT, R11, RZ, PT ;  /* 0x000000ff0b00720c */ /* 0x008fe40003f85270 */
[----:B----4-:R-:W-:Y:S02]  /*0730*/  ISETP.NE.AND P1, PT, R10, RZ, PT ;  /* 0x000000ff0a00720c */ /* 0x010fe40003f25270 */
[----:B------:R-:W1:Y:S01]  /*0740*/  LDC.64 R10, c[0x0][0x398] ;  /* 0x0000e600ff0a7b82 */ /* 0x000e620000000a00 */
[----:B-----5:R-:W-:Y:S02]  /*0750*/  ISETP.NE.AND P0, PT, R9, RZ, PT ;  /* 0x000000ff0900720c */ /* 0x020fe40003f05270 */
[----:B------:R-:W-:Y:S01]  /*0760*/  ISETP.NE.AND P3, PT, R25, RZ, PT ;  /* 0x000000ff1900720c */ /* 0x000fe20003f65270 */
[-C--:B-1----:R-:W-:Y:S01]  /*0770*/  FMUL R9, R4, R11.reuse ;  /* 0x0000000b04097220 */ /* 0x082fe20000400000 */
[----:B------:R-:W-:-:S04]  /*0780*/  FMUL R25, R26, R11 ;  /* 0x0000000b1a197220 */ /* 0x000fc80000400000 */
[-C--:B------:R-:W-:Y:S02]  /*0790*/  FSEL R9, R9, R10.reuse, P4 ;  /* 0x0000000a09097208 */ /* 0x080fe40002000000 */
[----:B------:R-:W-:Y:S01]  /*07a0*/  ISETP.NE.AND P4, PT, R27, RZ, PT ;  /* 0x000000ff1b00720c */ /* 0x000fe20003f85270 */
[-C--:B------:R-:W-:Y:S01]  /*07b0*/  FMUL R27, R28, R11.reuse ;  /* 0x0000000b1c1b7220 */ /* 0x080fe20000400000 */
[-C--:B------:R-:W-:Y:S01]  /*07c0*/  FSEL R28, R25, R10.reuse, P0 ;  /* 0x0000000a191c7208 */ /* 0x080fe20000000000 */
[-C--:B------:R-:W-:Y:S01]  /*07d0*/  FMUL R25, R36, R11.reuse ;  /* 0x0000000b24197220 */ /* 0x080fe20000400000 */
[----:B------:R-:W-:Y:S02]  /*07e0*/  ISETP.NE.AND P6, PT, R7, RZ, PT ;  /* 0x000000ff0700720c */ /* 0x000fe40003fc5270 */
[----:B------:R-:W-:Y:S01]  /*07f0*/  ISETP.NE.AND P2, PT, R23, RZ, PT ;  /* 0x000000ff1700720c */ /* 0x000fe20003f45270 */
[-C--:B------:R-:W-:Y:S01]  /*0800*/  FMUL R7, R6, R11.reuse ;  /* 0x0000000b06077220 */ /* 0x080fe20000400000 */
[-C--:B------:R-:W-:Y:S01]  /*0810*/  FMUL R23, R8, R11.reuse ;  /* 0x0000000b08177220 */ /* 0x080fe20000400000 */
[----:B------:R-:W-:Y:S01]  /*0820*/  FSEL R8, R25, R10, P3 ;  /* 0x0000000a19087208 */ /* 0x000fe20001800000 */
[----:B------:R-:W-:-:S02]  /*0830*/  FMUL R25, R38, R11 ;  /* 0x0000000b26197220 */ /* 0x000fc40000400000 */
[-C--:B------:R-:W-:Y:S02]  /*0840*/  FSEL R30, R7, R10.reuse, P5 ;  /* 0x0000000a071e7208 */ /* 0x080fe40002800000 */
[-C--:B------:R-:W-:Y:S01]  /*0850*/  FSEL R7, R23, R10.reuse, P6 ;  /* 0x0000000a17077208 */ /* 0x080fe20003000000 */
[----:B------:R-:W-:Y:S01]  /*0860*/  FMUL R23, R32, R11 ;  /* 0x0000000b20177220 */ /* 0x000fe20000400000 */
[----:B------:R-:W-:Y:S01]  /*0870*/  FSEL R25, R25, R10, P4 ;  /* 0x0000000a19197208 */ /* 0x000fe20002000000 */
[----:B------:R-:W3:Y:S01]  /*0880*/  LDG.E.U8 R32, desc[UR14][R12.64+0x2e0] ;  /* 0x0002e00e0c207981 */ /* 0x000ee2000c1e1100 */
[----:B------:R-:W-:-:S03]  /*0890*/  ISETP.NE.AND P6, PT, R31, RZ, PT ;  /* 0x000000ff1f00720c */ /* 0x000fc60003fc5270 */
[----:B------:R-:W4:Y:S01]  /*08a0*/  LDG.E.U8 R31, desc[UR12][R12.64+0x2c0] ;  /* 0x0002c00c0c1f7981 */ /* 0x000f22000c1e1100 */
[----:B------:R-:W-:Y:S01]  /*08b0*/  ISETP.NE.AND P4, PT, R21, RZ, PT ;  /* 0x000000ff1500720c */ /* 0x000fe20003f85270 */
[-C--:B------:R-:W-:Y:S02]  /*08c0*/  FMUL R21, R22, R11.reuse ;  /* 0x0000000b16157220 */ /* 0x080fe40000400000 */
[----:B------:R-:W5:Y:S01]  /*08d0*/  LDG.E R22, desc[UR8][R2.64+0x800] ;  /* 0x0008000802167981 */ /* 0x000f62000c1e1900 */
[-C--:B------:R-:W-:Y:S02]  /*08e0*/  FSEL R6, R23, R10.reuse, P2 ;  /* 0x0000000a17067208 */ /* 0x080fe40001000000 */
[----:B------:R-:W-:Y:S02]  /*08f0*/  ISETP.NE.AND P0, PT, R33, RZ, PT ;  /* 0x000000ff2100720c */ /* 0x000fe40003f05270 */
[----:B------:R-:W-:Y:S01]  /*0900*/  ISETP.NE.AND P2, PT, R43, RZ, PT ;  /* 0x000000ff2b00720c */ /* 0x000fe20003f45270 */
[-C--:B------:R-:W-:Y:S01]  /*0910*/  FMUL R23, R44, R11.reuse ;  /* 0x0000000b2c177220 */ /* 0x080fe20000400000 */
[----:B------:R-:W-:Y:S01]  /*0920*/  FSEL R4, R27, R10, P1 ;  /* 0x0000000a1b047208 */ /* 0x000fe20000800000 */
[----:B------:R-:W3:Y:S01]  /*0930*/  LDG.E.U8 R44, desc[UR20][R12.64+0x340] ;  /* 0x000340140c2c7981 */ /* 0x000ee2000c1e1100 */
[----:B------:R-:W-:Y:S01]  /*0940*/  FMUL R33, R18, R11 ;  /* 0x0000000b12217220 */ /* 0x000fe20000400000 */
[----:B------:R-:W-:-:S02]  /*0950*/  ISETP.NE.AND P3, PT, R45, RZ, PT ;  /* 0x000000ff2d00720c */ /* 0x000fc40003f65270 */
[----:B------:R-:W3:Y:S01]  /*0960*/  LDG.E.U8 R27, desc[UR16][R12.64+0x300] ;  /* 0x000300100c1b7981 */ /* 0x000ee2000c1e1100 */
[----:B------:R-:W-:Y:S02]  /*0970*/  ISETP.NE.AND P5, PT, R29, RZ, PT ;  /* 0x000000ff1d00720c */ /* 0x000fe40003fa5270 */
[-C--:B------:R-:W-:Y:S01]  /*0980*/  FSEL R33, R33, R10.reuse, P2 ;  /* 0x0000000a21217208 */ /* 0x080fe20001000000 */
[----:B------:R-:W3:Y:S01]  /*0990*/  LDG.E R18, desc[UR12][R2.64+0xa80] ;  /* 0x000a800c02127981 */ /* 0x000ee2000c1e1900 */
[----:B------:R-:W-:Y:S01]  /*09a0*/  FMUL R29, R16, R11 ;  /* 0x0000000b101d7220 */ /* 0x000fe20000400000 */
[----:B------:R-:W-:Y:S02]  /*09b0*/  FSEL R23, R23, R10, P5 ;  /* 0x0000000a17177208 */ /* 0x000fe40002800000 */
[----:B------:R-:W3:Y:S01]  /*09c0*/  LDG.E R16, desc[UR6][R2.64+0x900] ;  /* 0x0009000602107981 */ /* 0x000ee2000c1e1900 */
[----:B------:R-:W-:-:S03]  /*09d0*/  ISETP.NE.AND P5, PT, R19, RZ, PT ;  /* 0x000000ff1300720c */ /* 0x000fc60003fa5270 */
[----:B------:R-:W3:Y:S01]  /*09e0*/  LDG.E.U8 R45, desc[UR10][R12.64+0x2a0] ;  /* 0x0002a00a0c2d7981 */ /* 0x000ee2000c1e1100 */
[----:B------:R-:W-:-:S03]  /*09f0*/  ISETP.NE.AND P2, PT, R14, RZ, PT ;  /* 0x000000ff0e00720c */ /* 0x000fc60003f45270 */
[----:B------:R-:W3:Y:S01]  /*0a00*/  LDG.E R14, desc[UR8][R2.64+0xa00] ;  /* 0x000a0008020e7981 */ /* 0x000ee2000c1e1900 */
[-C--:B------:R-:W-:Y:S01]  /*0a10*/  FMUL R19, R24, R11.reuse ;  /* 0x0000000b18137220 */ /* 0x080fe20000400000 */
[-C--:B------:R-:W-:Y:S02]  /*0a20*/  FSEL R24, R21, R10.reuse, P0 ;  /* 0x0000000a15187208 */ /* 0x080fe40000000000 */
[----:B------:R-:W3:Y:S01]  /*0a30*/  LDG.E.U8 R43, desc[UR18][R12.64+0x320] ;  /* 0x000320120c2b7981 */ /* 0x000ee2000c1e1100 */
[----:B------:R-:W-:Y:S01]  /*0a40*/  ISETP.NE.AND P0, PT, R5, RZ, PT ;  /* 0x000000ff0500720c */ /* 0x000fe20003f05270 */
[----:B------:R-:W-:Y:S02]  /*0a50*/  FMUL R5, R20, R11 ;  /* 0x0000000b14057220 */ /* 0x000fe40000400000 */
[----:B------:R-:W3:Y:S04]  /*0a60*/  LDG.E R20, desc[UR14][R2.64+0xb00] ;  /* 0x000b000e02147981 */ /* 0x000ee8000c1e1900 */
[----:B------:R-:W3:Y:S01]  /*0a70*/  LDG.E R12, desc[UR6][R2.64+0xc80] ;  /* 0x000c8006020c7981 */ /* 0x000ee2000c1e1900 */
[----:B------:R-:W-:-:S02]  /*0a80*/  FSEL R36, R5, R10, P3 ;  /* 0x0000000a05247208 */ /* 0x000fc40001800000 */
[----:B--2---:R-:W-:Y:S02]  /*0a90*/  ISETP.NE.AND P3, PT, R0, RZ, PT ;  /* 0x000000ff0000720c */ /* 0x004fe40003f65270 */
[----:B------:R1:W2:Y:S01]  /*0aa0*/  LDG.E R0, desc[UR8][R2.64+0xd00] ;  /* 0x000d000802007981 */ /* 0x0002a2000c1e1900 */
[----:B------:R-:W-:-:S05]  /*0ab0*/  FMUL R5, R48, R11 ;  /* 0x0000000b30057220 */ /* 0x000fca0000400000 */
[----:B------:R-:W-:Y:S02]  /*0ac0*/  FSEL R38, R5, R10, P5 ;  /* 0x0000000a05267208 */ /* 0x000fe40002800000 */
[----:B------:R-:W-:-:S04]  /*0ad0*/  FMNMX3 R5, R9, -INF , R30, !PT ;  /* 0xff80000009057876 */ /* 0x000fc8000780001e */
[----:B------:R-:W-:-:S04]  /*0ae0*/  FMNMX3 R5, R5, R7, R28, !PT ;  /* 0x0000000705057276 */ /* 0x000fc8000780001c */
[----:B------:R-:W-:Y:S02]  /*0af0*/  FMNMX3 R5, R5, R4, R6, !PT ;  /* 0x0000000405057276 */ /* 0x000fe40007800006 */
[----:B------:R-:W-:Y:S02]  /*0b00*/  ISETP.NE.AND P1, PT, R37, RZ, PT ;  /* 0x000000ff2500720c */ /* 0x000fe40003f25270 */
[----:B------:R-:W-:Y:S02]  /*0b10*/  FSEL R26, R19, R10, P6 ;  /* 0x0000000a131a7208 */ /* 0x000fe40003000000 */
[----:B------:R-:W-:Y:S02]  /*0b20*/  FMNMX3 R5, R5, R8, R25, !PT ;  /* 0x0000000805057276 */ /* 0x000fe40007800019 */
[----:B------:R-:W-:Y:S02]  /*0b30*/  FSEL R29, R29, R10, P1 ;  /* 0x0000000a1d1d7208 */ /* 0x000fe40000800000 */
[----:B------:R-:W-:Y:S01]  /*0b40*/  FMNMX3 R5, R5, R23, R26, !PT ;  /* 0x0000001705057276 */ /* 0x000fe2000780001a */
[----:B------:R-:W-:Y:S01]  /*0b50*/  FMUL R37, R46, R11 ;  /* 0x0000000b2e257220 */ /* 0x000fe20000400000 */
[----:B------:R-:W-:-:S02]  /*0b60*/  ISETP.NE.AND P6, PT, R15, RZ, PT ;  /* 0x000000ff0f00720c */ /* 0x000fc40003fc5270 */
[----:B------:R-:W-:Y:S01]  /*0b70*/  FMNMX3 R5, R5, R24, R29, !PT ;  /* 0x0000001805057276 */ /* 0x000fe2000780001d */
[----:B-1----:R-:W-:Y:S01]  /*0b80*/  FMUL R3, R50, R11 ;  /* 0x0000000b32037220 */ /* 0x002fe20000400000 */
[----:B------:R-:W-:Y:S02]  /*0b90*/  FSEL R37, R37, R10, P4 ;  /* 0x0000000a25257208 */ /* 0x000fe40002000000 */
[----:B------:R-:W-:Y:S01]  /*0ba0*/  FMNMX3 R5, R5, R33, R36, !PT ;  /* 0x0000002105057276 */ /* 0x000fe20007800024 */
[----:B------:R-:W-:Y:S01]  /*0bb0*/  FMUL R15, R52, R11 ;  /* 0x0000000b340f7220 */ /* 0x000fe20000400000 */
[----:B------:R-:W-:Y:S02]  /*0bc0*/  ISETP.NE.AND P1, PT, R17, RZ, PT ;  /* 0x000000ff1100720c */ /* 0x000fe40003f25270 */
[----:B------:R-:W-:Y:S01]  /*0bd0*/  FMNMX3 R5, R5, R37, R38, !PT ;  /* 0x0000002505057276 */ /* 0x000fe20007800026 */
[-C--:B------:R-:W-:Y:S01]  /*0be0*/  FMUL R17, R56, R11.reuse ;  /* 0x0000000b38117220 */ /* 0x080fe20000400000 */
[----:B------:R-:W-:Y:S01]  /*0bf0*/  UMOV UR4, 0xffffffff ;  /* 0xffffffff00047882 */ /* 0x000fe20000000000 */
[----:B----4-:R-:W-:Y:S01]  /*0c00*/  ISETP.NE.AND P5, PT, R31, RZ, PT ;  /* 0x000000ff1f00720c */ /* 0x010fe20003fa5270 */
[----:B-----5:R-:W-:-:S05]  /*0c10*/  FMUL R31, R22, R11 ;  /* 0x0000000b161f7220 */ /* 0x020fca0000400000 */
[-C--:B------:R-:W-:Y:S02]  /*0c20*/  FSEL R31, R31, R10.reuse, P6 ;  /* 0x0000000a1f1f7208 */ /* 0x080fe40003000000 */
[----:B---3--:R-:W-:Y:S02]  /*0c30*/  ISETP.NE.AND P6, PT, R32, RZ, PT ;  /* 0x000000ff2000720c */ /* 0x008fe40003fc5270 */
[-C--:B------:R-:W-:Y:S02]  /*0c40*/  FSEL R32, R3, R10.reuse, P0 ;  /* 0x0000000a03207208 */ /* 0x080fe40000000000 */
[----:B------:R-:W-:Y:S02]  /*0c50*/  FSEL R22, R15, R10, P2 ;  /* 0x0000000a0f167208 */ /* 0x000fe40001000000 */
[----:B------:R-:W-:Y:S02]  /*0c60*/  ISETP.NE.AND P0, PT, R27, RZ, PT ;  /* 0x000000ff1b00720c */ /* 0x000fe40003f05270 */
[----:B------:R-:W-:Y:S01]  /*0c70*/  FMNMX3 R5, R5, R31, R32, !PT ;  /* 0x0000001f05057276 */ /* 0x000fe20007800020 */
[-C--:B------:R-:W-:Y:S01]  /*0c80*/  FMUL R3, R18, R11.reuse ;  /* 0x0000000b12037220 */ /* 0x080fe20000400000 */
[----:B------:R-:W-:Y:S01]  /*0c90*/  FMUL R13, R16, R11 ;  /* 0x0000000b100d7220 */ /* 0x000fe20000400000 */
[----:B------:R-:W-:-:S02]  /*0ca0*/  ISETP.NE.AND P2, PT, R44, RZ, PT ;  /* 0x000000ff2c00720c */ /* 0x000fc40003f45270 */
[----:B------:R-:W-:Y:S02]  /*0cb0*/  ISETP.NE.AND P4, PT, R45, RZ, PT ;  /* 0x000000ff2d00720c */ /* 0x000fe40003f85270 */
[-C--:B------:R-:W-:Y:S01]  /*0cc0*/  FSEL R27, R13, R10.reuse, P1 ;  /* 0x0000000a0d1b7208 */ /* 0x080fe20000800000 */
[-C--:B------:R-:W-:Y:S01]  /*0cd0*/  FMUL R21, R14, R11.reuse ;  /* 0x0000000b0e157220 */ /* 0x080fe20000400000 */
[----:B------:R-:W-:Y:S02]  /*0ce0*/  FMUL R13, R54, R11 ;  /* 0x0000000b360d7220 */ /* 0x000fe40000400000 */
[----:B------:R-:W-:Y:S02]  /*0cf0*/  FMNMX3 R5, R5, R27, R22, !PT ;  /* 0x0000001b05057276 */ /* 0x000fe40007800016 */
[-C--:B------:R-:W-:Y:S01]  /*0d00*/  FSEL R21, R21, R10.reuse, P3 ;  /* 0x0000000a15157208 */ /* 0x080fe20001800000 */
[----:B------:R-:W-:Y:S01]  /*0d10*/  FMUL R19, R20, R11 ;  /* 0x0000000b14137220 */ /* 0x000fe20000400000 */
[----:B------:R-:W-:-:S02]  /*0d20*/  FSEL R20, R3, R10, P4 ;  /* 0x0000000a03147208 */ /* 0x000fc40002000000 */
[----:B------:R-:W-:Y:S01]  /*0d30*/  ISETP.NE.AND P1, PT, R43, RZ, PT ;  /* 0x000000ff2b00720c */ /* 0x000fe20003f25270 */
[----:B------:R-:W-:Y:S01]  /*0d40*/  FMUL R3, R12, R11 ;  /* 0x0000000b0c037220 */ /* 0x000fe20000400000 */
[-C--:B------:R-:W-:Y:S02]  /*0d50*/  FSEL R19, R19, R10.reuse, P5 ;  /* 0x0000000a13137208 */ /* 0x080fe40002800000 */
[-C--:B------:R-:W-:Y:S02]  /*0d60*/  FSEL R18, R13, R10.reuse, P6 ;  /* 0x0000000a0d127208 */ /* 0x080fe40003000000 */
[----:B------:R-:W-:Y:S02]  /*0d70*/  FMNMX3 R5, R5, R21, R20, !PT ;  /* 0x0000001505057276 */ /* 0x000fe40007800014 */
[-C--:B------:R-:W-:Y:S02]  /*0d80*/  FSEL R17, R17, R10.reuse, P0 ;  /* 0x0000000a11117208 */ /* 0x080fe40000000000 */
[----:B------:R-:W-:-:S02]  /*0d90*/  FSEL R16, R3, R10, P1 ;  /* 0x0000000a03107208 */ /* 0x000fc40000800000 */
[----:B------:R-:W-:-:S04]  /*0da0*/  FMNMX3 R5, R5, R19, R18, !PT ;  /* 0x0000001305057276 */ /* 0x000fc80007800012 */
[----:B------:R-:W-:Y:S01]  /*0db0*/  FMNMX3 R5, R5, R17, R16, !PT ;  /* 0x0000001105057276 */ /* 0x000fe20007800010 */
[----:B--2---:R-:W-:-:S05]  /*0dc0*/  @P2 FMUL R10, R0, R11 ;  /* 0x0000000b000a2220 */ /* 0x004fca0000400000 */
        /* <DEDUP_REMOVED lines=65> */
[----:B------:R-:W1:Y:S01]  /*11e0*/  MUFU.EX2 R67, R67 ;  /* 0x0000004300437308 */ /* 0x000e620000000800 */
[C---:B------:R-:W-:Y:S01]  /*11f0*/  FFMA R10, R63.reuse, 1.4426950216293334961, -R10 ;  /* 0x3fb8aa3b3f0a7823 */ /* 0x040fe2000000080a */
[----:B------:R-:W-:Y:S01]  /*1200*/  SHF.L.U32 R0, R0, 0x17, RZ ;  /* 0x0000001700007819 */ /* 0x000fe200000006ff */
[-C--:B------:R-:W-:Y:S01]  /*1210*/  FFMA.RM R6, R6, R11.reuse, 12582913 ;  /* 0x4b40000106067423 */ /* 0x080fe2000000400b */
[----:B------:R-:W-:Y:S01]  /*1220*/  SHF.L.U32 R8, R8, 0x17, RZ ;  /* 0x0000001708087819 */ /* 0x000fe200000006ff */
[----:B------:R-:W-:Y:S01]  /*1230*/  FFMA R63, R63, 1.925963033500011079e-08, R10 ;  /* 0x32a570603f3f7823 */ /* 0x000fe2000000000a */
[-C--:B------:R-:W-:Y:S01]  /*1240*/  FFMA.SAT R26, R37, R12.reuse, 0.5 ;  /* 0x3f000000251a7423 */ /* 0x080fe2000000200c */
[C---:B------:R-:W-:Y:S01]  /*1250*/  FADD R10, R6.reuse, -12583039 ;  /* 0xcb40007f060a7421 */ /* 0x040fe20000000000 */
[----:B------:R-:W-:Y:S01]  /*1260*/  MUFU.EX2 R59, R59 ;  /* 0x0000003b003b7308 */ /* 0x000fe20000000800 */
[----:B------:R-:W-:Y:S01]  /*1270*/  SHF.L.U32 R6, R6, 0x17, RZ ;  /* 0x0000001706067819 */ /* 0x000fe200000006ff */
[----:B------:R-:W-:Y:S01]  /*1280*/  FFMA.RM R26, R26, R11, 12582913 ;  /* 0x4b4000011a1a7423 */ /* 0x000fe2000000400b */
[----:B------:R-:W-:Y:S01]  /*1290*/  FFMA R10, R5, 1.4426950216293334961, -R10 ;  /* 0x3fb8aa3b050a7823 */ /* 0x000fe2000000080a */
[-C--:B------:R-:W-:Y:S01]  /*12a0*/  FFMA.SAT R28, R49, R12.reuse, 0.5 ;  /* 0x3f000000311c7423 */ /* 0x080fe2000000200c */
[-C--:B------:R-:W-:Y:S01]  /*12b0*/  FFMA.SAT R32, R31, R12.reuse, 0.5 ;  /* 0x3f0000001f207423 */ /* 0x080fe2000000200c */
[-C--:B------:R-:W-:Y:S01]  /*12c0*/  FFMA.SAT R46, R13, R12.reuse, 0.5 ;  /* 0x3f0000000d2e7423 */ /* 0x080fe2000000200c */
[----:B------:R-:W-:Y:S01]  /*12d0*/  FFMA R17, R5, 1.925963033500011079e-08, R10 ;  /* 0x32a5706005117823 */ /* 0x000fe2000000000a */
[-C--:B------:R-:W-:Y:S01]  /*12e0*/  FFMA.SAT R10, R57, R12.reuse, 0.5 ;  /* 0x3f000000390a7423 */ /* 0x080fe2000000200c */
[----:B-1----:R-:W-:Y:S01]  /*12f0*/  FMUL R5, R0, R67 ;  /* 0x0000004300057220 */ /* 0x002fe20000400000 */
[----:B------:R-:W-:Y:S01]  /*1300*/  SHF.L.U32 R0, R14, 0x17, RZ ;  /* 0x000000170e007819 */ /* 0x000fe200000006ff */
[----:B------:R-:W-:Y:S01]  /*1310*/  FFMA.SAT R14, R55, R12, 0.5 ;  /* 0x3f000000370e7423 */ /* 0x000fe2000000200c */
[-C--:B------:R-:W-:Y:S01]  /*1320*/  FFMA.RM R10, R10, R11.reuse, 12582913 ;  /* 0x4b4000010a0a7423 */ /* 0x080fe2000000400b */
[----:B------:R-:W1:Y:S01]  /*1330*/  MUFU.EX2 R17, R17 ;  /* 0x0000001100117308 */ /* 0x000e620000000800 */
[-C--:B------:R-:W-:Y:S01]  /*1340*/  FFMA.RM R28, R28, R11.reuse, 12582913 ;  /* 0x4b4000011c1c7423 */ /* 0x080fe2000000400b */
[-C--:B------:R-:W-:Y:S01]  /*1350*/  FFMA.RM R14, R14, R11.reuse, 12582913 ;  /* 0x4b4000010e0e7423 */ /* 0x080fe2000000400b */
[----:B------:R-:W-:Y:S01]  /*1360*/  FADD R16, R10, -12583039 ;  /* 0xcb40007f0a107421 */ /* 0x000fe20000000000 */
[----:B------:R-:W-:Y:S01]  /*1370*/  FFMA.RM R32, R32, R11, 12582913 ;  /* 0x4b40000120207423 */ /* 0x000fe2000000400b */
[----:B------:R-:W-:-:S02]  /*1380*/  SHF.L.U32 R2, R2, 0x17, RZ ;  /* 0x0000001702027819 */ /* 0x000fc400000006ff */
[C---:B------:R-:W-:Y:S01]  /*1390*/  FFMA R16, R57.reuse, 1.4426950216293334961, -R16 ;  /* 0x3fb8aa3b39107823 */ /* 0x040fe20000000810 */
[----:B------:R-:W2:Y:S01]  /*13a0*/  MUFU.EX2 R61, R61 ;  /* 0x0000003d003d7308 */ /* 0x000ea20000000800 */
[----:B------:R-:W-:Y:S02]  /*13b0*/  SHF.L.U32 R4, R4, 0x17, RZ ;  /* 0x0000001704047819 */ /* 0x000fe400000006ff */
[----:B------:R-:W-:Y:S01]  /*13c0*/  FFMA R57, R57, 1.925963033500011079e-08, R16 ;  /* 0x32a5706039397823 */ /* 0x000fe20000000010 */
[----:B------:R-:W-:-:S04]  /*13d0*/  FADD R16, R14, -12583039 ;  /* 0xcb40007f0e107421 */ /* 0x000fc80000000000 */
[C---:B------:R-:W-:Y:S01]  /*13e0*/  FFMA R16, R55.reuse, 1.4426950216293334961, -R16 ;  /* 0x3fb8aa3b37107823 */ /* 0x040fe20000000810 */
[----:B-1----:R-:W-:Y:S01]  /*13f0*/  FMUL R6, R6, R17 ;  /* 0x0000001106067220 */ /* 0x002fe20000400000 */
[----:B------:R-:W1:Y:S02]  /*1400*/  MUFU.EX2 R65, R65 ;  /* 0x0000004100417308 */ /* 0x000e640000000800 */
[----:B------:R-:W-:Y:S01]  /*1410*/  FFMA R55, R55, 1.925963033500011079e-08, R16 ;  /* 0x32a5706037377823 */ /* 0x000fe20000000010 */
[----:B------:R-:W-:-:S04]  /*1420*/  FFMA.SAT R16, R3, R12, 0.5 ;  /* 0x3f00000003107423 */ /* 0x000fc8000000200c */
[----:B------:R-:W-:Y:S01]  /*1430*/  FFMA.RM R16, R16, R11, 12582913 ;  /* 0x4b40000110107423 */ /* 0x000fe2000000400b */
[----:B------:R-:W3:Y:S01]  /*1440*/  MUFU.EX2 R63, R63 ;  /* 0x0000003f003f7308 */ /* 0x000ee20000000800 */
[----:B--2---:R-:W-:Y:S02]  /*1450*/  FMUL R0, R0, R61 ;  /* 0x0000003d00007220 */ /* 0x004fe40000400000 */
[----:B------:R-:W-:-:S04]  /*1460*/  FADD R18, R16, -12583039 ;  /* 0xcb40007f10127421 */ /* 0x000fc80000000000 */
[C---:B------:R-:W-:Y:S01]  /*1470*/  FFMA R18, R3.reuse, 1.4426950216293334961, -R18 ;  /* 0x3fb8aa3b03127823 */ /* 0x040fe20000000812 */
[----:B------:R-:W-:Y:S01]  /*1480*/  MUFU.EX2 R55, R55 ;  /* 0x0000003700377308 */ /* 0x000fe20000000800 */
[----:B-1----:R-:W-:Y:S02]  /*1490*/  FMUL R2, R2, R65 ;  /* 0x0000004102027220 */ /* 0x002fe40000400000 */
[----:B------:R-:W-:Y:S01]  /*14a0*/  FFMA R20, R3, 1.925963033500011079e-08, R18 ;  /* 0x32a5706003147823 */ /* 0x000fe20000000012 */
[----:B------:R-:W-:Y:S01]  /*14b0*/  FFMA.SAT R18, R53, R12, 0.5 ;  /* 0x3f00000035127423 */ /* 0x000fe2000000200c */
[----:B------:R-:W-:-:S03]  /*14c0*/  FMUL R3, R8, R59 ;  /* 0x0000003b08037220 */ /* 0x000fc60000400000 */
[----:B------:R-:W-:Y:S01]  /*14d0*/  FFMA.RM R18, R18, R11, 12582913 ;  /* 0x4b40000112127423 */ /* 0x000fe2000000400b */
[----:B------:R-:W-:Y:S01]  /*14e0*/  MUFU.EX2 R20, R20 ;  /* 0x0000001400147308 */ /* 0x000fe20000000800 */
[----:B---3--:R-:W-:Y:S02]  /*14f0*/  FMUL R4, R4, R63 ;  /* 0x0000003f04047220 */ /* 0x008fe40000400000 */
        /* <DEDUP_REMOVED lines=10> */
[----:B------:R-:W-:-:S03]  /*15a0*/  SHF.L.U32 R7, R10, 0x17, RZ ;  /* 0x000000170a077819 */ /* 0x000fc600000006ff */
[----:B------:R-:W-:Y:S02]  /*15b0*/  FFMA.RM R17, R8, R11, 12582913 ;  /* 0x4b40000108117423 */ /* 0x000fe4000000400b */
[----:B------:R-:W1:Y:S02]  /*15c0*/  MUFU.EX2 R8, R57 ;  /* 0x0000003900087308 */ /* 0x000e640000000800 */
[C---:B------:R-:W-:Y:S01]  /*15d0*/  FADD R22, R17.reuse, -12583039 ;  /* 0xcb40007f11167421 */ /* 0x040fe20000000000 */
[----:B------:R-:W-:-:S03]  /*15e0*/  SHF.L.U32 R17, R17, 0x17, RZ ;  /* 0x0000001711117819 */ /* 0x000fc600000006ff */
[----:B------:R-:W-:-:S04]  /*15f0*/  FFMA R22, R45, 1.4426950216293334961, -R22 ;  /* 0x3fb8aa3b2d167823 */ /* 0x000fc80000000816 */
[----:B------:R-:W-:Y:S01]  /*1600*/  FFMA R45, R45, 1.925963033500011079e-08, R22 ;  /* 0x32a570602d2d7823 */ /* 0x000fe20000000016 */
[----:B------:R-:W-:-:S04]  /*1610*/  FFMA.SAT R22, R33, R12, 0.5 ;  /* 0x3f00000021167423 */ /* 0x000fc8000000200c */
[----:B------:R-:W-:Y:S01]  /*1620*/  FFMA.RM R22, R22, R11, 12582913 ;  /* 0x4b40000116167423 */ /* 0x000fe2000000400b */
[----:B-1----:R-:W-:Y:S01]  /*1630*/  FMUL R7, R7, R8 ;  /* 0x0000000807077220 */ /* 0x002fe20000400000 */
[----:B------:R-:W-:Y:S02]  /*1640*/  SHF.L.U32 R8, R14, 0x17, RZ ;  /* 0x000000170e087819 */ /* 0x000fe400000006ff */
[----:B------:R-:W-:Y:S01]  /*1650*/  FADD R10, R22, -12583039 ;  /* 0xcb40007f160a7421 */ /* 0x000fe20000000000 */
[----:B------:R-:W-:-:S03]  /*1660*/  FFMA.SAT R14, R9, R12, 0.5 ;  /* 0x3f000000090e7423 */ /* 0x000fc6000000200c */
[C---:B------:R-:W-:Y:S01]  /*1670*/  FFMA R10, R33.reuse, 1.4426950216293334961, -R10 ;  /* 0x3fb8aa3b210a7823 */ /* 0x040fe2000000080a */
[----:B------:R-:W-:Y:S01]  /*1680*/  FFMA.RM R14, R14, R11, 12582913 ;  /* 0x4b4000010e0e7423 */ /* 0x000fe2000000400b */
[----:B------:R-:W-:Y:S02]  /*1690*/  FMUL R8, R8, R55 ;  /* 0x0000003708087220 */ /* 0x000fe40000400000 */
[----:B------:R-:W-:Y:S01]  /*16a0*/  FFMA R33, R33, 1.925963033500011079e-08, R10 ;  /* 0x32a5706021217823 */ /* 0x000fe2000000000a */
[C---:B------:R-:W-:Y:S01]  /*16b0*/  FADD R10, R14.reuse, -12583039 ;  /* 0xcb40007f0e0a7421 */ /* 0x040fe20000000000 */
[----:B------:R-:W-:-:S03]  /*16c0*/  SHF.L.U32 R14, R14, 0x17, RZ ;  /* 0x000000170e0e7819 */ /* 0x000fc600000006ff */
[C---:B------:R-:W-:Y:S01]  /*16d0*/  FFMA R10, R9.reuse, 1.4426950216293334961, -R10 ;  /* 0x3fb8aa3b090a7823 */ /* 0x040fe2000000080a */
[----:B------:R-:W-:Y:S03]  /*16e0*/  MUFU.EX2 R33, R33 ;  /* 0x0000002100217308 */ /* 0x000fe60000000800 */
[----:B------:R-:W-:Y:S01]  /*16f0*/  FFMA R30, R9, 1.925963033500011079e-08, R10 ;  /* 0x32a57060091e7823 */ /* 0x000fe2000000000a */
[----:B------:R-:W-:Y:S01]  /*1700*/  SHF.L.U32 R9, R16, 0x17, RZ ;  /* 0x0000001710097819 */ /* 0x000fe200000006ff */
[----:B------:R-:W-:Y:S01]  /*1710*/  FADD R16, R26, -12583039 ;  /* 0xcb40007f1a107421 */ /* 0x000fe20000000000 */
[----:B------:R-:W-:Y:S02]  /*1720*/  SHF.L.U32 R10, R18, 0x17, RZ ;  /* 0x00000017120a7819 */ /* 0x000fe400000006ff */
[----:B------:R-:W1:Y:S01]  /*1730*/  MUFU.EX2 R18, R45 ;  /* 0x0000002d00127308 */ /* 0x000e620000000800 */
[----:B------:R-:W-:Y:S01]  /*1740*/  FFMA R16, R37, 1.4426950216293334961, -R16 ;  /* 0x3fb8aa3b25107823 */ /* 0x000fe20000000810 */
[----:B------:R-:W-:Y:S01]  /*1750*/  FMUL R9, R9, R20 ;  /* 0x0000001409097220 */ /* 0x000fe20000400000 */
[----:B------:R-:W-:Y:S01]  /*1760*/  FADD R20, R32, -12583039 ;  /* 0xcb40007f20147421 */ /* 0x000fe20000000000 */
[----:B------:R-:W-:Y:S01]  /*1770*/  FMUL R10, R10, R53 ;  /* 0x000000350a0a7220 */ /* 0x000fe20000400000 */
[----:B------:R-:W-:Y:S01]  /*1780*/  FFMA R37, R37, 1.925963033500011079e-08, R16 ;  /* 0x32a5706025257823 */ /* 0x000fe20000000010 */
[C---:B------:R-:W-:Y:S01]  /*1790*/  FADD R16, R28.reuse, -12583039 ;  /* 0xcb40007f1c107421 */ /* 0x040fe20000000000 */
[----:B------:R-:W-:Y:S01]  /*17a0*/  FFMA R20, R31, 1.4426950216293334961, -R20 ;  /* 0x3fb8aa3b1f147823 */ /* 0x000fe20000000814 */
[----:B------:R2:W3:Y:S01]  /*17b0*/  MUFU.EX2 R53, R24 ;  /* 0x0000001800357308 */ /* 0x0004e20000000800 */
[----:B------:R-:W-:Y:S01]  /*17c0*/  SHF.L.U32 R28, R28, 0x17, RZ ;  /* 0x000000171c1c7819 */ /* 0x000fe200000006ff */
[----:B------:R-:W-:Y:S01]  /*17d0*/  FFMA R16, R49, 1.4426950216293334961, -R16 ;  /* 0x3fb8aa3b31107823 */ /* 0x000fe20000000810 */
[----:B------:R-:W-:Y:S01]  /*17e0*/  FFMA R36, R31, 1.925963033500011079e-08, R20 ;  /* 0x32a570601f247823 */ /* 0x000fe20000000014 */
[----:B------:R-:W-:-:S02]  /*17f0*/  FFMA.SAT R20, R29, R12, 0.5 ;  /* 0x3f0000001d147423 */ /* 0x000fc4000000200c */
[----:B------:R-:W-:Y:S01]  /*1800*/  FFMA R49, R49, 1.925963033500011079e-08, R16 ;  /* 0x32a5706031317823 */ /* 0x000fe20000000010 */
[----:B------:R-:W-:Y:S01]  /*1810*/  SHF.L.U32 R16, R19, 0x17, RZ ;  /* 0x0000001713107819 */ /* 0x000fe200000006ff */
[-C--:B------:R-:W-:Y:S01]  /*1820*/  FFMA.RM R31, R20, R11.reuse, 12582913 ;  /* 0x4b400001141f7423 */ /* 0x080fe2000000400b */
[----:B------:R-:W4:Y:S01]  /*1830*/  MUFU.EX2 R19, R30 ;  /* 0x0000001e00137308 */ /* 0x000f220000000800 */
[----:B--2---:R-:W-:Y:S01]  /*1840*/  FFMA.SAT R24, R43, R12, 0.5 ;  /* 0x3f0000002b187423 */ /* 0x004fe2000000200c */
[----:B-1----:R-:W-:Y:S01]  /*1850*/  FMUL R17, R17, R18 ;  /* 0x0000001211117220 */ /* 0x002fe20000400000 */
[----:B------:R-:W-:Y:S02]  /*1860*/  FADD R20, R31, -12583039 ;  /* 0xcb40007f1f147421 */ /* 0x000fe40000000000 */
[----:B------:R-:W-:Y:S02]  /*1870*/  FFMA.RM R24, R24, R11, 12582913 ;  /* 0x4b40000118187423 */ /* 0x000fe4000000400b */
[C---:B------:R-:W-:Y:S01]  /*1880*/  FFMA R20, R29.reuse, 1.4426950216293334961, -R20 ;  /* 0x3fb8aa3b1d147823 */ /* 0x040fe20000000814 */
[----:B------:R-:W-:Y:S01]  /*1890*/  MUFU.EX2 R49, R49 ;  /* 0x0000003100317308 */ /* 0x000fe20000000800 */
[----:B------:R-:W-:Y:S01]  /*18a0*/  FADD R18, R24, -12583039 ;  /* 0xcb40007f18127421 */ /* 0x000fe20000000000 */
[----:B---3--:R-:W-:Y:S01]  /*18b0*/  FMUL R16, R16, R53 ;  /* 0x0000003510107220 */ /* 0x008fe20000400000 */
[----:B------:R-:W-:-:S02]  /*18c0*/  FFMA R38, R29, 1.925963033500011079e-08, R20 ;  /* 0x32a570601d267823 */ /* 0x000fc40000000014 */
[----:B------:R-:W-:-:S03]  /*18d0*/  FFMA R18, R43, 1.4426950216293334961, -R18 ;  /* 0x3fb8aa3b2b127823 */ /* 0x000fc60000000812 */
[----:B------:R-:W1:Y:S01]  /*18e0*/  MUFU.EX2 R37, R37 ;  /* 0x0000002500257308 */ /* 0x000e620000000800 */
[----:B----4-:R-:W-:Y:S01]  /*18f0*/  FMUL R19, R14, R19 ;  /* 0x000000130e137220 */ /* 0x010fe20000400000 */
[-C--:B------:R-:W-:Y:S01]  /*1900*/  FFMA.SAT R14, R23, R12.reuse, 0.5 ;  /* 0x3f000000170e7423 */ /* 0x080fe2000000200c */
[----:B------:R-:W-:Y:S01]  /*1910*/  FFMA R43, R43, 1.925963033500011079e-08, R18 ;  /* 0x32a570602b2b7823 */ /* 0x000fe20000000012 */
[----:B------:R-:W-:Y:S01]  /*1920*/  SHF.L.U32 R18, R22, 0x17, RZ ;  /* 0x0000001716127819 */ /* 0x000fe200000006ff */
[----:B------:R-:W-:Y:S01]  /*1930*/  FFMA.SAT R22, R21, R12, 0.5 ;  /* 0x3f00000015167423 */ /* 0x000fe2000000200c */
[----:B------:R-:W-:Y:S02]  /*1940*/  FFMA.RM R14, R14, R11, 12582913 ;  /* 0x4b4000010e0e7423 */ /* 0x000fe4000000400b */
[----:B------:R-:W-:Y:S01]  /*1950*/  MUFU.EX2 R44, R43 ;  /* 0x0000002b002c7308 */ /* 0x000fe20000000800 */
[----:B------:R-:W-:Y:S01]  /*1960*/  FMUL R18, R18, R33 ;  /* 0x0000002112127220 */ /* 0x000fe20000400000 */
[C---:B------:R-:W-:Y:S01]  /*1970*/  FADD R20, R14.reuse, -12583039 ;  /* 0xcb40007f0e147421 */ /* 0x040fe20000000000 */
[----:B------:R-:W-:-:S03]  /*1980*/  SHF.L.U32 R14, R14, 0x17, RZ ;  /* 0x000000170e0e7819 */ /* 0x000fc600000006ff */
[C---:B------:R-:W-:Y:S02]  /*1990*/  FFMA R20, R23.reuse, 1.4426950216293334961, -R20 ;  /* 0x3fb8aa3b17147823 */ /* 0x040fe40000000814 */
[----:B------:R2:W-:Y:S02]  /*19a0*/  MUFU.EX2 R43, R38 ;  /* 0x00000026002b7308 */ /* 0x0005e40000000800 */
[----:B------:R-:W-:Y:S01]  /*19b0*/  FFMA R29, R23, 1.925963033500011079e-08, R20 ;  /* 0x32a57060171d7823 */ /* 0x000fe20000000014 */
[----:B------:R-:W-:Y:S01]  /*19c0*/  SHF.L.U32 R20, R26, 0x17, RZ ;  /* 0x000000171a147819 */ /* 0x000fe200000006ff */
[----:B------:R-:W-:-:S04]  /*19d0*/  FFMA.RM R26, R22, R11, 12582913 ;  /* 0x4b400001161a7423 */ /* 0x000fc8000000400b */
[----:B------:R-:W-:Y:S01]  /*19e0*/  FADD R22, R26, -12583039 ;  /* 0xcb40007f1a167421 */ /* 0x000fe20000000000 */
[----:B------:R-:W3:Y:S01]  /*19f0*/  MUFU.EX2 R23, R36 ;  /* 0x0000002400177308 */ /* 0x000ee20000000800 */
[----:B-1----:R-:W-:Y:S01]  /*1a00*/  FMUL R20, R20, R37 ;  /* 0x0000002514147220 */ /* 0x002fe20000400000 */
[----:B--2---:R-:W-:Y:S01]  /*1a10*/  FFMA.SAT R38, R51, R12, 0.5 ;  /* 0x3f00000033267423 */ /* 0x004fe2000000200c */
[----:B------:R-:W-:Y:S01]  /*1a20*/  FFMA R22, R21, 1.4426950216293334961, -R22 ;  /* 0x3fb8aa3b15167823 */ /* 0x000fe20000000816 */
[----:B------:R-:W-:-:S03]  /*1a30*/  SHF.L.U32 R26, R26, 0x17, RZ ;  /* 0x000000171a1a7819 */ /* 0x000fc600000006ff */
[----:B------:R-:W-:Y:S01]  /*1a40*/  FFMA R30, R21, 1.925963033500011079e-08, R22 ;  /* 0x32a57060151e7823 */ /* 0x000fe20000000016 */
[----:B------:R-:W-:Y:S01]  /*1a50*/  FMUL R21, R28, R49 ;  /* 0x000000311c157220 */ /* 0x000fe20000400000 */
        /* <DEDUP_REMOVED lines=9> */
[----:B------:R-:W-:Y:S01]  /*1af0*/  FADD R32, R27, -12583039 ;  /* 0xcb40007f1b207421 */ /* 0x000fe20000000000 */
[----:B------:R-:W1:Y:S01]  /*1b00*/  MUFU.EX2 R33, R33 ;  /* 0x0000002100217308 */ /* 0x000e620000000800 */
[----:B---3--:R-:W-:Y:S01]  /*1b10*/  FMUL R22, R22, R23 ;  /* 0x0000001716167220 */ /* 0x008fe20000400000 */
[----:B------:R-:W-:Y:S01]  /*1b20*/  SHF.L.U32 R23, R24, 0x17, RZ ;  /* 0x0000001718177819 */ /* 0x000fe200000006ff */
[----:B------:R-:W-:Y:S01]  /*1b30*/  FFMA R32, R13, 1.4426950216293334961, -R32 ;  /* 0x3fb8aa3b0d207823 */ /* 0x000fe20000000820 */
[----:B------:R-:W-:-:S03]  /*1b40*/  FFMA.SAT R24, R25, R12, 0.5 ;  /* 0x3f00000019187423 */ /* 0x000fc6000000200c */
[----:B------:R-:W-:Y:S01]  /*1b50*/  FFMA R37, R13, 1.925963033500011079e-08, R32 ;  /* 0x32a570600d257823 */ /* 0x000fe20000000020 */
[----:B------:R-:W-:Y:S01]  /*1b60*/  FFMA.RM R13, R24, R11, 12582913 ;  /* 0x4b400001180d7423 */ /* 0x000fe2000000400b */
[----:B------:R-:W-:Y:S01]  /*1b70*/  FFMA.SAT R32, R15, R12, 0.5 ;  /* 0x3f0000000f207423 */ /* 0x000fe2000000200c */
[----:B------:R-:W-:Y:S02]  /*1b80*/  FMUL R23, R23, R44 ;  /* 0x0000002c17177220 */ /* 0x000fe40000400000 */
[C---:B------:R-:W-:Y:S01]  /*1b90*/  FADD R24, R13.reuse, -12583039 ;  /* 0xcb40007f0d187421 */ /* 0x040fe20000000000 */
[----:B------:R-:W-:-:S03]  /*1ba0*/  SHF.L.U32 R13, R13, 0x17, RZ ;  /* 0x000000170d0d7819 */ /* 0x000fc600000006ff */
[----:B------:R-:W-:Y:S01]  /*1bb0*/  FFMA R24, R25, 1.4426950216293334961, -R24 ;  /* 0x3fb8aa3b19187823 */ /* 0x000fe20000000818 */
[----:B-1----:R-:W-:-:S03]  /*1bc0*/  FMUL R30, R28, R33 ;  /* 0x000000211c1e7220 */ /* 0x002fc60000400000 */
[----:B------:R-:W-:Y:S01]  /*1bd0*/  FFMA R36, R25, 1.925963033500011079e-08, R24 ;  /* 0x32a5706019247823 */ /* 0x000fe20000000018 */
[----:B------:R-:W-:Y:S01]  /*1be0*/  FFMA.RM R25, R32, R11, 12582913 ;  /* 0x4b40000120197423 */ /* 0x000fe2000000400b */
[----:B------:R-:W-:Y:S01]  /*1bf0*/  SHF.L.U32 R24, R31, 0x17, RZ ;  /* 0x000000171f187819 */ /* 0x000fe200000006ff */
[----:B------:R-:W-:Y:S02]  /*1c00*/  FADD R31, RZ, R5 ;  /* 0x00000005ff1f7221 */ /* 0x000fe40000000000 */
[----:B------:R-:W-:Y:S01]  /*1c10*/  FADD R32, R25, -12583039 ;  /* 0xcb40007f19207421 */ /* 0x000fe20000000000 */
[----:B------:R-:W1:Y:S01]  /*1c20*/  MUFU.EX2 R36, R36 ;  /* 0x0000002400247308 */ /* 0x000e620000000800 */
[----:B------:R-:W-:Y:S01]  /*1c30*/  FADD R31, R31, R0 ;  /* 0x000000001f1f7221 */ /* 0x000fe20000000000 */
[----:B------:R-:W-:Y:S01]  /*1c40*/  FMUL R24, R24, R43 ;  /* 0x0000002b18187220 */ /* 0x000fe20000400000 */
[----:B------:R-:W-:Y:S01]  /*1c50*/  FFMA R32, R15, 1.4426950216293334961, -R32 ;  /* 0x3fb8aa3b0f207823 */ /* 0x000fe20000000820 */
[----:B------:R-:W-:-:S03]  /*1c60*/  SHF.L.U32 R25, R25, 0x17, RZ ;  /* 0x0000001719197819 */ /* 0x000fc600000006ff */
[----:B------:R-:W-:Y:S01]  /*1c70*/  FFMA R15, R15, 1.925963033500011079e-08, R32 ;  /* 0x32a570600f0f7823 */ /* 0x000fe20000000020 */
[----:B------:R-:W-:Y:S01]  /*1c80*/  FFMA.SAT R32, R47, R12, 0.5 ;  /* 0x3f0000002f207423 */ /* 0x000fe2000000200c */
[----:B------:R2:W3:Y:S03]  /*1c90*/  MUFU.EX2 R43, R29 ;  /* 0x0000001d002b7308 */ /* 0x0004e60000000800 */
[-C--:B------:R-:W-:Y:S01]  /*1ca0*/  FFMA.RM R12, R32, R11.reuse, 12582913 ;  /* 0x4b400001200c7423 */ /* 0x080fe2000000400b */
[----:B------:R-:W-:-:S03]  /*1cb0*/  FFMA.RM R11, R38, R11, 12582913 ;  /* 0x4b400001260b7423 */ /* 0x000fc6000000400b */
[----:B------:R-:W-:Y:S01]  /*1cc0*/  FADD R32, R12, -12583039 ;  /* 0xcb40007f0c207421 */ /* 0x000fe20000000000 */
[----:B------:R-:W4:Y:S01]  /*1cd0*/  MUFU.EX2 R38, R37 ;  /* 0x0000002500267308 */ /* 0x000f220000000800 */
[----:B-1----:R-:W-:Y:S02]  /*1ce0*/  FMUL R28, R13, R36 ;  /* 0x000000240d1c7220 */ /* 0x002fe40000400000 */
[----:B------:R-:W-:-:S04]  /*1cf0*/  FFMA R32, R47, 1.4426950216293334961, -R32 ;  /* 0x3fb8aa3b2f207823 */ /* 0x000fc80000000820 */
[----:B------:R-:W-:Y:S01]  /*1d00*/  FFMA R47, R47, 1.925963033500011079e-08, R32 ;  /* 0x32a570602f2f7823 */ /* 0x000fe20000000020 */
[----:B------:R-:W-:-:S04]  /*1d10*/  FADD R32, R11, -12583039 ;  /* 0xcb40007f0b207421 */ /* 0x000fc80000000000 */
        /* <DEDUP_REMOVED lines=17> */
[----:B--2---:R-:W-:Y:S01]  /*1e30*/  FADD R29, R32, R19 ;  /* 0x00000013201d7221 */ /* 0x004fe20000000000 */
[----:B---3--:R-:W-:-:S03]  /*1e40*/  FMUL R32, R14, R43 ;  /* 0x0000002b0e207220 */ /* 0x008fc60000400000 */
        /* <DEDUP_REMOVED lines=8> */
[----:B----4-:R-:W-:Y:S02]  /*1ed0*/  FMUL R29, R29, R38 ;  /* 0x000000261d1d7220 */ /* 0x010fe40000400000 */
[----:B------:R-:W-:Y:S01]  /*1ee0*/  FADD R14, R27, R30 ;  /* 0x0000001e1b0e7221 */ /* 0x000fe20000000000 */
[----:B-1----:R-:W-:Y:S01]  /*1ef0*/  FMUL R27, R25, R26 ;  /* 0x0000001a191b7220 */ /* 0x002fe20000400000 */
[----:B------:R-:W-:Y:S02]  /*1f00*/  SHF.L.U32 R25, R11, 0x17, RZ ;  /* 0x000000170b197819 */ /* 0x000fe400000006ff */
[----:B------:R-:W-:Y:S01]  /*1f10*/  FADD R13, R14, R29 ;  /* 0x0000001d0e0d7221 */ /* 0x000fe20000000000 */
[----:B------:R-:W-:Y:S02]  /*1f20*/  SHF.L.U32 R14, R12, 0x17, RZ ;  /* 0x000000170c0e7819 */ /* 0x000fe400000006ff */
[----:B------:R-:W-:Y:S01]  /*1f30*/  FMUL R25, R25, R44 ;  /* 0x0000002c19197220 */ /* 0x000fe20000400000 */
[----:B------:R-:W-:-:S02]  /*1f40*/  FADD R12, R13, R28 ;  /* 0x0000001c0d0c7221 */ /* 0x000fc40000000000 */
[----:B------:R-:W-:Y:S02]  /*1f50*/  FMUL R26, R14, R47 ;  /* 0x0000002f0e1a7220 */ /* 0x000fe40000400000 */
        /* <DEDUP_REMOVED lines=12> */
.L_x_30243:
        /* <DEDUP_REMOVED lines=12> */
[----:B01----:R-:W-:Y:S05]  /*20e0*/  CALL.REL.NOINC `($__internal_487_$__cuda_sm3x_div_rn_noftz_f32_slowpath) ;  /* 0x00000030006c7944 */ /* 0x003fea0003c00000 */
[----:B------:R-:W-:-:S07]  /*20f0*/  MOV R11, R5 ;  /* 0x00000005000b7202 */ /* 0x000fce0000000f00 */
.L_x_30178:
[----:B------:R-:W-:Y:S05]  /*2100*/  BSYNC.RECONVERGENT B2 ;  /* 0x0000000000027941 */ /* 0x000fea0003800200 */
.L_x_30177:
        /* <DEDUP_REMOVED lines=12> */
[----:B01----:R-:W-:Y:S05]  /*21d0*/  CALL.REL.NOINC `($__internal_487_$__cuda_sm3x_div_rn_noftz_f32_slowpath) ;  /* 0x0000003000307944 */ /* 0x003fea0003c00000 */
[----:B------:R-:W-:-:S07]  /*21e0*/  MOV R14, R5 ;  /* 0x00000005000e7202 */ /* 0x000fce0000000f00 */
.L_x_30180:
[----:B------:R-:W-:Y:S05]  /*21f0*/  BSYNC.RECONVERGENT B2 ;  /* 0x0000000000027941 */ /* 0x000fea0003800200 */
.L_x_30179:
        /* <DEDUP_REMOVED lines=14> */
.L_x_30182:
[----:B------:R-:W-:Y:S05]  /*22e0*/  BSYNC.RECONVERGENT B2 ;  /* 0x0000000000027941 */ /* 0x000fea0003800200 */
.L_x_30181:
        /* <DEDUP_REMOVED lines=14> */
.L_x_30184:
[----:B------:R-:W-:Y:S05]  /*23d0*/  BSYNC.RECONVERGENT B2 ;  /* 0x0000000000027941 */ /* 0x000fea0003800200 */
.L_x_30183:
        /* <DEDUP_REMOVED lines=14> */
.L_x_30186:
[----:B------:R-:W-:Y:S05]  /*24c0*/  BSYNC.RECONVERGENT B2 ;  /* 0x0000000000027941 */ /* 0x000fea0003800200 */
.L_x_30185:
        /* <DEDUP_REMOVED lines=14> */
.L_x_30188:
[----:B------:R-:W-:Y:S05]  /*25b0*/  BSYNC.RECONVERGENT B2 ;  /* 0x0000000000027941 */ /* 0x000fea0003800200 */
.L_x_30187:
        /* <DEDUP_REMOVED lines=14> */
.L_x_30190:
[----:B------:R-:W-:Y:S05]  /*26a0*/  BSYNC.RECONVERGENT B2 ;  /* 0x0000000000027941 */ /* 0x000fea0003800200 */
.L_x_30189:
        /* <DEDUP_REMOVED lines=14> */
.L_x_30192:
[----:B------:R-:W-:Y:S05]  /*2790*/  BSYNC.RECONVERGENT B2 ;  /* 0x0000000000027941 */ /* 0x000fea0003800200 */
.L_x_30191:
        /* <DEDUP_REMOVED lines=14> */
.L_x_30194:
[----:B------:R-:W-:Y:S05]  /*2880*/  BSYNC.RECONVERGENT B2 ;  /* 0x0000000000027941 */ /* 0x000fea0003800200 */
.L_x_30193:
        /* <DEDUP_REMOVED lines=14> */
.L_x_30196:
[----:B------:R-:W-:Y:S05]  /*2970*/  BSYNC.RECONVERGENT B2 ;  /* 0x0000000000027941 */ /* 0x000fea0003800200 */
.L_x_30195:
        /* <DEDUP_REMOVED lines=14> */
.L_x_30198:
[----:B------:R-:W-:Y:S05]  /*2a60*/  BSYNC.RECONVERGENT B2 ;  /* 0x0000000000027941 */ /* 0x000fea0003800200 */
.L_x_30197:
        /* <DEDUP_REMOVED lines=14> */
.L_x_30200:
[----:B------:R-:W-:Y:S05]  /*2b50*/  BSYNC.RECONVERGENT B2 ;  /* 0x0000000000027941 */ /* 0x000fea0003800200 */
.L_x_30199:
        /* <DEDUP_REMOVED lines=14> */
.L_x_30202:
[----:B------:R-:W-:Y:S05]  /*2c40*/  BSYNC.RECONVERGENT B2 ;  /* 0x0000000000027941 */ /* 0x000fea0003800200 */
.L_x_30201:
        /* <DEDUP_REMOVED lines=14> */
.L_x_30204:
[----:B------:R-:W-:Y:S05]  /*2d30*/  BSYNC.RECONVERGENT B2 ;  /* 0x0000000000027941 */ /* 0x000fea0003800200 */
.L_x_30203:
        /* <DEDUP_REMOVED lines=14> */
.L_x_30206:
[----:B------:R-:W-:Y:S05]  /*2e20*/  BSYNC.RECONVERGENT B2 ;  /* 0x0000000000027941 */ /* 0x000fea0003800200 */
.L_x_30205:
        /* <DEDUP_REMOVED lines=14> */
.L_x_30208:
[----:B------:R-:W-:Y:S05]  /*2f10*/  BSYNC.RECONVERGENT B2 ;  /* 0x0000000000027941 */ /* 0x000fea0003800200 */
.L_x_30207:
        /* <DEDUP_REMOVED lines=14> */
.L_x_30210:
[----:B------:R-:W-:Y:S05]  /*3000*/  BSYNC.RECONVERGENT B2 ;  /* 0x0000000000027941 */ /* 0x000fea0003800200 */
.L_x_30209:
        /* <DEDUP_REMOVED lines=14> */
.L_x_30212:
[----:B------:R-:W-:Y:S05]  /*30f0*/  BSYNC.RECONVERGENT B2 ;  /* 0x0000000000027941 */ /* 0x000fea0003800200 */
.L_x_30211:
        /* <DEDUP_REMOVED lines=14> */
.L_x_30214:
[----:B------:R-:W-:Y:S05]  /*31e0*/  BSYNC.RECONVERGENT B2 ;  /* 0x0000000000027941 */ /* 0x000fea0003800200 */
.L_x_30213:
        /* <DEDUP_REMOVED lines=14> */
.L_x_30216:
[----:B------:R-:W-:Y:S05]  /*32d0*/  BSYNC.RECONVERGENT B2 ;  /* 0x0000000000027941 */ /* 0x000fea0003800200 */
.L_x_30215:
        /* <DEDUP_REMOVED lines=14> */
.L_x_30218:
[----:B------:R-:W-:Y:S05]  /*33c0*/  BSYNC.RECONVERGENT B2 ;  /* 0x0000000000027941 */ /* 0x000fea0003800200 */
.L_x_30217:
        /* <DEDUP_REMOVED lines=14> */
.L_x_30220:
[----:B------:R-:W-:Y:S05]  /*34b0*/  BSYNC.RECONVERGENT B2 ;  /* 0x0000000000027941 */ /* 0x000fea0003800200 */
.L_x_30219:
        /* <DEDUP_REMOVED lines=14> */
.L_x_30222:
[----:B------:R-:W-:Y:S05]  /*35a0*/  BSYNC.RECONVERGENT B2 ;  /* 0x0000000000027941 */ /* 0x000fea0003800200 */
.L_x_30221:
        /* <DEDUP_REMOVED lines=14> */
.L_x_30224:
[----:B------:R-:W-:Y:S05]  /*3690*/  BSYNC.RECONVERGENT B2 ;  /* 0x0000000000027941 */ /* 0x000fea0003800200 */
.L_x_30223:
        /* <DEDUP_REMOVED lines=14> */
.L_x_30226:
[----:B------:R-:W-:Y:S05]  /*3780*/  BSYNC.RECONVERGENT B2 ;  /* 0x0000000000027941 */ /* 0x000fea0003800200 */
.L_x_30225:
        /* <DEDUP_REMOVED lines=14> */
.L_x_30228:
[----:B------:R-:W-:Y:S05]  /*3870*/  BSYNC.RECONVERGENT B2 ;  /* 0x0000000000027941 */ /* 0x000fea0003800200 */
.L_x_30227:
        /* <DEDUP_REMOVED lines=13> */
.L_x_30230:
[----:B------:R-:W-:Y:S05]  /*3950*/  BSYNC.RECONVERGENT B2 ;  /* 0x0000000000027941 */ /* 0x000fea0003800200 */
.L_x_30229:
        /* <DEDUP_REMOVED lines=67> */
.L_x_30176:
[----:B------:R-:W-:Y:S01]  /*3d90*/  BSSY B0, `(.L_x_30232) ;  /* 0x0000007000007945 */ /* 0x000fe20003800000 */
[----:B------:R-:W-:Y:S02]  /*3da0*/  MOV R12, 0x10 ;  /* 0x00000010000c7802 */ /* 0x000fe40000000f00 */
[----:B------:R-:W-:Y:S02]  /*3db0*/  MOV R11, 0x1f ;  /* 0x0000001f000b7802 */ /* 0x000fe40000000f00 */
[----:B------:R-:W-:-:S07]  /*3dc0*/  MOV R15, 0xffffffff ;  /* 0xffffffff000f7802 */ /* 0x000fce0000000f00 */
[----:B0-----:R-:W-:Y:S05]  /*3dd0*/  WARPSYNC.COLLECTIVE R15, `(.L_x_30233) ;  /* 0x000000000f087348 */ /* 0x001fea0003c00000 */
[----:B------:R1:W2:Y:S02]  /*3de0*/  SHFL.BFLY P6, R14, R13, R12, R11 ;  /* 0x0c00000c0d0e7389 */ /* 0x0002a400000c000b */
[----:B012---:R-:W-:Y:S05]  /*3df0*/  ENDCOLLECTIVE ;  /* 0x000000000000791b */ /* 0x007fea0003800000 */
.L_x_30233:
[----:B------:R-:W-:Y:S05]  /*3e00*/  BSYNC B0 ;  /* 0x0000000000007941 */ /* 0x000fea0003800000 */
.L_x_30232:
        /* <DEDUP_REMOVED lines=9> */
.L_x_30234:
[----:B------:R-:W-:Y:S01]  /*3ea0*/  HFMA2 R12, -RZ, RZ, 0, 2.384185791015625e-07 ;  /* 0x00000004ff0c7431 */ /* 0x000fe200000001ff */
[----:B------:R-:W-:-:S04]  /*3eb0*/  FMNMX R0, R13, R14, !PT ;  /* 0x0000000e0d007209 */ /* 0x000fc80007800000 */
[----:B------:R-:W-:-:S07]  /*3ec0*/  MOV R13, R0 ;  /* 0x00000000000d7202 */ /* 0x000fce0000000f00 */
[----:B------:R-:W-:Y:S05]  /*3ed0*/  WARPSYNC.COLLECTIVE R15, `(.L_x_30235) ;  /* 0x000000000f087348 */ /* 0x000fea0003c00000 */
[----:B------:R0:W1:Y:S02]  /*3ee0*/  SHFL.BFLY P6, R14, R13, R12, R11 ;  /* 0x0c00000c0d0e7389 */ /* 0x00006400000c000b */
[----:B01----:R-:W-:Y:S05]  /*3ef0*/  ENDCOLLECTIVE ;  /* 0x000000000000791b */ /* 0x003fea0003800000 */
.L_x_30235:
[----:B------:R-:W-:Y:S01]  /*3f00*/  HFMA2 R12, -RZ, RZ, 0, 1.1920928955078125e-07 ;  /* 0x00000002ff0c7431 */ /* 0x000fe200000001ff */
[----:B------:R-:W-:-:S04]  /*3f10*/  FMNMX R2, R0, R14, !PT ;  /* 0x0000000e00027209 */ /* 0x000fc80007800000 */
[----:B------:R-:W-:-:S07]  /*3f20*/  MOV R13, R2 ;  /* 0x00000002000d7202 */ /* 0x000fce0000000f00 */
[----:B------:R-:W-:Y:S05]  /*3f30*/  WARPSYNC.COLLECTIVE R15, `(.L_x_30236) ;  /* 0x000000000f087348 */ /* 0x000fea0003c00000 */
[----:B------:R0:W1:Y:S02]  /*3f40*/  SHFL.BFLY P6, R14, R13, R12, R11 ;  /* 0x0c00000c0d0e7389 */ /* 0x00006400000c000b */
[----:B01----:R-:W-:Y:S05]  /*3f50*/  ENDCOLLECTIVE ;  /* 0x000000000000791b */ /* 0x003fea0003800000 */
.L_x_30236:
[----:B------:R-:W-:Y:S01]  /*3f60*/  HFMA2 R12, -RZ, RZ, 0, 5.9604644775390625e-08 ;  /* 0x00000001ff0c7431 */ /* 0x000fe200000001ff */
[----:B------:R-:W-:-:S04]  /*3f70*/  FMNMX R3, R2, R14, !PT ;  /* 0x0000000e02037209 */ /* 0x000fc80007800000 */
[----:B------:R-:W-:-:S07]  /*3f80*/  MOV R13, R3 ;  /* 0x00000003000d7202 */ /* 0x000fce0000000f00 */
[----:B------:R-:W-:Y:S05]  /*3f90*/  WARPSYNC.COLLECTIVE R15, `(.L_x_30237) ;  /* 0x000000000f087348 */ /* 0x000fea0003c00000 */
[----:B------:R0:W1:Y:S02]  /*3fa0*/  SHFL.BFLY P6, R14, R13, R12, R11 ;  /* 0x0c00000c0d0e7389 */ /* 0x00006400000c000b */
[----:B01----:R-:W-:Y:S05]  /*3fb0*/  ENDCOLLECTIVE ;  /* 0x000000000000791b */ /* 0x003fea0003800000 */
.L_x_30237:
        /* <DEDUP_REMOVED lines=34> */
[----:B------:R-:W-:Y:S01]  /*41e0*/  FFMA R16, R9, 1.4426950216293334961, -R16 ;  /* 0x3fb8aa3b09107823 */ /* 0x000fe20000000810 */
        /* <DEDUP_REMOVED lines=8> */
[C---:B------:R-:W-:Y:S01]  /*4270*/  FFMA R9, R0.reuse, 1.4426950216293334961, -R9 ;  /* 0x3fb8aa3b00097823 */ /* 0x040fe20000000809 */
[----:B------:R-:W0:Y:S01]  /*4280*/  MUFU.EX2 R16, R16 ;  /* 0x0000001000107308 */ /* 0x000e220000000800 */
[----:B------:R-:W-:Y:S01]  /*4290*/  FFMA R20, R29, 1.4426950216293334961, -R20 ;  /* 0x3fb8aa3b1d147823 */ /* 0x000fe20000000814 */
[----:B------:R-:W-:Y:S01]  /*42a0*/  FFMA R30, R11, 1.4426950216293334961, -R30 ;  /* 0x3fb8aa3b0b1e7823 */ /* 0x000fe2000000081e */
[----:B------:R-:W-:Y:S01]  /*42b0*/  FFMA R9, R0, 1.925963033500011079e-08, R9 ;  /* 0x32a5706000097823 */ /* 0x000fe20000000009 */
[----:B------:R-:W-:Y:S01]  /*42c0*/  SHF.L.U32 R0, R10, 0x17, RZ ;  /* 0x000000170a007819 */ /* 0x000fe200000006ff */
[----:B------:R-:W-:Y:S01]  /*42d0*/  FFMA.SAT R10, R2, R46, 0.5 ;  /* 0x3f000000020a7423 */ /* 0x000fe2000000202e */
[----:B------:R-:W-:Y:S01]  /*42e0*/  FFMA R20, R29, 1.925963033500011079e-08, R20 ;  /* 0x32a570601d147823 */ /* 0x000fe20000000014 */
[----:B------:R-:W-:Y:S01]  /*42f0*/  FFMA R30, R11, 1.925963033500011079e-08, R30 ;  /* 0x32a570600b1e7823 */ /* 0x000fe2000000001e */
[----:B------:R-:W-:Y:S01]  /*4300*/  SHF.L.U32 R28, R28, 0x17, RZ ;  /* 0x000000171c1c7819 */ /* 0x000fe200000006ff */
[----:B------:R-:W-:Y:S01]  /*4310*/  FFMA.RM R10, R10, R45, 12582913 ;  /* 0x4b4000010a0a7423 */ /* 0x000fe2000000402d */
[----:B------:R-:W1:Y:S03]  /*4320*/  MUFU.EX2 R9, R9 ;  /* 0x0000000900097308 */ /* 0x000e660000000800 */
[----:B------:R-:W-:-:S04]  /*4330*/  FADD R17, R10, -12583039 ;  /* 0xcb40007f0a117421 */ /* 0x000fc80000000000 */
        /* <DEDUP_REMOVED lines=11> */
[----:B------:R-:W-:Y:S02]  /*43f0*/  MUFU.EX2 R11, R30 ;  /* 0x0000001e000b7308 */ /* 0x000fe40000000800 */
        /* <DEDUP_REMOVED lines=51> */
[----:B------:R-:W-:Y:S01]  /*4730*/  FFMA.RM R26, R26, R45, 12582913 ;  /* 0x4b4000011a1a7423 */ /* 0x000fe2000000402d */
[----:B------:R-:W0:Y:S01]  /*4740*/  MUFU.EX2 R17, R17 ;  /* 0x0000001100117308 */ /* 0x000e220000000800 */
[----:B-1----:R-:W-:Y:S01]  /*4750*/  FMUL R9, R9, R16 ;  /* 0x0000001009097220 */ /* 0x002fe20000400000 */
[----:B------:R-:W-:-:S04]  /*4760*/  FFMA.SAT R16, R24, R46, 0.5 ;  /* 0x3f00000018107423 */ /* 0x000fc8000000202e */
[----:B------:R-:W-:-:S04]  /*4770*/  FFMA.RM R16, R16, R45, 12582913 ;  /* 0x4b40000110107423 */ /* 0x000fc8000000402d */
[C---:B------:R-:W-:Y:S01]  /*4780*/  FADD R19, R16.reuse, -12583039 ;  /* 0xcb40007f10137421 */ /* 0x040fe20000000000 */
[----:B------:R-:W-:-:S03]  /*4790*/  SHF.L.U32 R16, R16, 0x17, RZ ;  /* 0x0000001710107819 */ /* 0x000fc600000006ff */
[----:B------:R-:W-:Y:S01]  /*47a0*/  FFMA R19, R24, 1.4426950216293334961, -R19 ;  /* 0x3fb8aa3b18137823 */ /* 0x000fe20000000813 */
[----:B0-----:R-:W-:-:S03]  /*47b0*/  FMUL R10, R10, R17 ;  /* 0x000000110a0a7220 */ /* 0x001fc60000400000 */
[----:B------:R-:W-:Y:S01]  /*47c0*/  FFMA R19, R24, 1.925963033500011079e-08, R19 ;  /* 0x32a5706018137823 */ /* 0x000fe20000000013 */
[----:B------:R-:W-:Y:S01]  /*47d0*/  SHF.L.U32 R17, R18, 0x17, RZ ;  /* 0x0000001712117819 */ /* 0x000fe200000006ff */
[-C--:B------:R-:W-:Y:S01]  /*47e0*/  FFMA.SAT R18, R33, R46.reuse, 0.5 ;  /* 0x3f00000021127423 */ /* 0x080fe2000000202e */
[----:B------:R-:W-:-:S03]  /*47f0*/  FFMA.SAT R24, R38, R46, 0.5 ;  /* 0x3f00000026187423 */ /* 0x000fc6000000202e */
[----:B------:R-:W0:Y:S01]  /*4800*/  MUFU.EX2 R19, R19 ;  /* 0x0000001300137308 */ /* 0x000e220000000800 */
[-C--:B------:R-:W-:Y:S01]  /*4810*/  FFMA.RM R18, R18, R45.reuse, 12582913 ;  /* 0x4b40000112127423 */ /* 0x080fe2000000402d */
[----:B------:R-:W-:Y:S01]  /*4820*/  FMUL R17, R17, R20 ;  /* 0x0000001411117220 */ /* 0x000fe20000400000 */
[----:B------:R-:W-:Y:S01]  /*4830*/  FFMA.SAT R20, R36, R46, 0.5 ;  /* 0x3f00000024147423 */ /* 0x000fe2000000202e */
[-C--:B------:R-:W-:Y:S01]  /*4840*/  FFMA.RM R24, R24, R45.reuse, 12582913 ;  /* 0x4b40000118187423 */ /* 0x080fe2000000402d */
[C---:B------:R-:W-:Y:S01]  /*4850*/  FADD R22, R18.reuse, -12583039 ;  /* 0xcb40007f12167421 */ /* 0x040fe20000000000 */
[----:B------:R-:W-:Y:S01]  /*4860*/  SHF.L.U32 R18, R18, 0x17, RZ ;  /* 0x0000001712127819 */ /* 0x000fe200000006ff */
[----:B------:R-:W-:Y:S02]  /*4870*/  FFMA.RM R20, R20, R45, 12582913 ;  /* 0x4b40000114147423 */ /* 0x000fe4000000402d */
[----:B------:R-:W-:-:S04]  /*4880*/  FFMA R22, R33, 1.4426950216293334961, -R22 ;  /* 0x3fb8aa3b21167823 */ /* 0x000fc80000000816 */
[----:B------:R-:W-:Y:S01]  /*4890*/  FFMA R22, R33, 1.925963033500011079e-08, R22 ;  /* 0x32a5706021167823 */ /* 0x000fe20000000016 */
[----:B0-----:R-:W-:-:S03]  /*48a0*/  FMUL R16, R16, R19 ;  /* 0x0000001310107220 */ /* 0x001fc60000400000 */
        /* <DEDUP_REMOVED lines=44> */
[----:B------:R-:W-:-:S03]  /*4b70*/  FMUL R32, R28, R11 ;  /* 0x0000000b1c207220 */ /* 0x000fc60000400000 */
        /* <DEDUP_REMOVED lines=89> */
.L_x_30238:
[----:B------:R-:W-:Y:S02]  /*5110*/  HFMA2 R12, -RZ, RZ, 0, 4.76837158203125e-07 ;  /* 0x00000008ff0c7431 */ /* 0x000fe400000001ff */
[----:B------:R-:W-:-:S05]  /*5120*/  FADD R33, R13, R14 ;  /* 0x0000000e0d217221 */ /* 0x000fca0000000000 */
[----:B------:R-:W-:-:S07]  /*5130*/  MOV R13, R33 ;  /* 0x00000021000d7202 */ /* 0x000fce0000000f00 */
[----:B------:R-:W-:Y:S05]  /*5140*/  WARPSYNC.COLLECTIVE R15, `(.L_x_30239) ;  /* 0x000000000f087348 */ /* 0x000fea0003c00000 */
[----:B------:R0:W1:Y:S02]  /*5150*/  SHFL.BFLY P6, R14, R13, R12, R11 ;  /* 0x0c00000c0d0e7389 */ /* 0x00006400000c000b */
[----:B01----:R-:W-:Y:S05]  /*5160*/  ENDCOLLECTIVE ;  /* 0x000000000000791b */ /* 0x003fea0003800000 */
.L_x_30239:
[----:B------:R-:W-:Y:S02]  /*5170*/  HFMA2 R12, -RZ, RZ, 0, 2.384185791015625e-07 ;  /* 0x00000004ff0c7431 */ /* 0x000fe400000001ff */
[----:B------:R-:W-:-:S05]  /*5180*/  FADD R36, R33, R14 ;  /* 0x0000000e21247221 */ /* 0x000fca0000000000 */
[----:B------:R-:W-:-:S07]  /*5190*/  MOV R13, R36 ;  /* 0x00000024000d7202 */ /* 0x000fce0000000f00 */
[----:B------:R-:W-:Y:S05]  /*51a0*/  WARPSYNC.COLLECTIVE R15, `(.L_x_30240) ;  /* 0x000000000f087348 */ /* 0x000fea0003c00000 */
[----:B------:R0:W1:Y:S02]  /*51b0*/  SHFL.BFLY P6, R14, R13, R12, R11 ;  /* 0x0c00000c0d0e7389 */ /* 0x00006400000c000b */
[----:B01----:R-:W-:Y:S05]  /*51c0*/  ENDCOLLECTIVE ;  /* 0x000000000000791b */ /* 0x003fea0003800000 */
.L_x_30240:
[----:B------:R-:W-:Y:S02]  /*51d0*/  HFMA2 R12, -RZ, RZ, 0, 1.1920928955078125e-07 ;  /* 0x00000002ff0c7431 */ /* 0x000fe400000001ff */
[----:B------:R-:W-:-:S05]  /*51e0*/  FADD R37, R36, R14 ;  /* 0x0000000e24257221 */ /* 0x000fca0000000000 */
[----:B------:R-:W-:-:S07]  /*51f0*/  MOV R13, R37 ;  /* 0x00000025000d7202 */ /* 0x000fce0000000f00 */
[----:B------:R-:W-:Y:S05]  /*5200*/  WARPSYNC.COLLECTIVE R15, `(.L_x_30241) ;  /* 0x000000000f087348 */ /* 0x000fea0003c00000 */
[----:B------:R0:W1:Y:S02]  /*5210*/  SHFL.BFLY P6, R14, R13, R12, R11 ;  /* 0x0c00000c0d0e7389 */ /* 0x00006400000c000b */
[----:B01----:R-:W-:Y:S05]  /*5220*/  ENDCOLLECTIVE ;  /* 0x000000000000791b */ /* 0x003fea0003800000 */
.L_x_30241:
[----:B------:R-:W-:Y:S02]  /*5230*/  HFMA2 R12, -RZ, RZ, 0, 5.9604644775390625e-08 ;  /* 0x00000001ff0c7431 */ /* 0x000fe400000001ff */
[----:B------:R-:W-:-:S05]  /*5240*/  FADD R38, R37, R14 ;  /* 0x0000000e25267221 */ /* 0x000fca0000000000 */
[----:B------:R-:W-:-:S07]  /*5250*/  MOV R13, R38 ;  /* 0x00000026000d7202 */ /* 0x000fce0000000f00 */
[----:B------:R-:W-:Y:S05]  /*5260*/  WARPSYNC.COLLECTIVE R15, `(.L_x_30242) ;  /* 0x000000000f087348 */ /* 0x000fea0003c00000 */
[----:B------:R0:W1:Y:S02]  /*5270*/  SHFL.BFLY P6, R14, R13, R12, R11 ;  /* 0x0c00000c0d0e7389 */ /* 0x00006400000c000b */
[----:B01----:R-:W-:Y:S05]  /*5280*/  ENDCOLLECTIVE ;  /* 0x000000000000791b */ /* 0x003fea0003800000 */
.L_x_30242:
[----:B------:R-:W-:Y:S05]  /*5290*/  BRA `(.L_x_30243) ;  /* 0xffffffcc00607947 */ /* 0x000fea000383ffff */
        .weak           $__internal_487_$__cuda_sm3x_div_rn_noftz_f32_slowpath
        .type           $__internal_487_$__cuda_sm3x_div_rn_noftz_f32_slowpath,@function
        .size           $__internal_487_$__cuda_sm3x_div_rn_noftz_f32_slowpath,(.L_x_37864 - $__internal_487_$__cuda_sm3x_div_rn_noftz_f32_slowpath)
$__internal_487_$__cuda_sm3x_div_rn_noftz_f32_slowpath:
        /* <DEDUP_REMOVED lines=35> */
.L_x_30245:
        /* <DEDUP_REMOVED lines=51> */
.L_x_30252:
[----:B------:R-:W-:-:S04]  /*5800*/  LOP3.LUT R5, R5, 0x80000000, RZ, 0xc0, !PT ;  /* 0x8000000005057812 */ /* 0x000fc800078ec0ff */
[----:B------:R-:W-:Y:S01]  /*5810*/  LOP3.LUT R5, R5, 0x7f800000, RZ, 0xfc, !PT ;  /* 0x7f80000005057812 */ /* 0x000fe200078efcff */
[----:B------:R-:W-:Y:S06]  /*5820*/  BRA `(.L_x_30253) ;  /* 0x0000000000047947 */ /* 0x000fec0003800000 */
.L_x_30251:
[----:B------:R-:W-:-:S07]  /*5830*/  LEA R5, R36, R5, 0x17 ;  /* 0x0000000524057211 */ /* 0x000fce00078eb8ff */
.L_x_30253:
[----:B------:R-:W-:Y:S05]  /*5840*/  BSYNC.RECONVERGENT B1 ;  /* 0x0000000000017941 */ /* 0x000fea0003800200 */
.L_x_30250:
[----:B------:R-:W-:Y:S05]  /*5850*/  BRA `(.L_x_30254) ;  /* 0x0000000000207947 */ /* 0x000fea0003800000 */
.L_x_30249:
[----:B------:R-:W-:-:S04]  /*5860*/  LOP3.LUT R5, R12, 0x80000000, R5, 0x48, !PT ;  /* 0x800000000c057812 */ /* 0x000fc800078e4805 */
[----:B------:R-:W-:Y:S01]  /*5870*/  LOP3.LUT R5, R5, 0x7f800000, RZ, 0xfc, !PT ;  /* 0x7f80000005057812 */ /* 0x000fe200078efcff */
[----:B------:R-:W-:Y:S06]  /*5880*/  BRA `(.L_x_30254) ;  /* 0x0000000000147947 */ /* 0x000fec0003800000 */
.L_x_30248:
[----:B------:R-:W-:Y:S01]  /*5890*/  LOP3.LUT R5, R12, 0x80000000, R5, 0x48, !PT ;  /* 0x800000000c057812 */ /* 0x000fe200078e4805 */
[----:B------:R-:W-:Y:S06]  /*58a0*/  BRA `(.L_x_30254) ;  /* 0x00000000000c7947 */ /* 0x000fec0003800000 */
.L_x_30247:
[----:B------:R-:W0:Y:S01]  /*58b0*/  MUFU.RSQ R5, -QNAN ;  /* 0xffc0000000057908 */ /* 0x000e220000001400 */
[----:B------:R-:W-:Y:S05]  /*58c0*/  BRA `(.L_x_30254) ;  /* 0x0000000000047947 */ /* 0x000fea0003800000 */
.L_x_30246:
[----:B------:R-:W-:-:S07]  /*58d0*/  FADD.FTZ R5, R5, R12 ;  /* 0x0000000c05057221 */ /* 0x000fce0000010000 */
.L_x_30254:
[----:B------:R-:W-:Y:S05]  /*58e0*/  BSYNC.RECONVERGENT B0 ;  /* 0x0000000000007941 */ /* 0x000fea0003800200 */
.L_x_30244:
[----:B------:R-:W-:Y:S01]  /*58f0*/  HFMA2 R13, -RZ, RZ, 0, 0 ;  /* 0x00000000ff0d7431 */ /* 0x000fe200000001ff */
[----:B------:R-:W-:-:S04]  /*5900*/  MOV R12, R33 ;  /* 0x00000021000c7202 */ /* 0x000fc80000000f00 */
[----:B0-----:R-:W-:Y:S05]  /*5910*/  RET.REL.NODEC R12 `(_Z15SoftmaxWarpImplI24ElementwiseScaleMaskLoadIffbE11DirectStoreIffEfLi1ELi27ELi32ELi1ELb0EL9Algorithm0EEvT_T0_ll) ;  /* 0xffffffa40cb87950 */ /* 0x001fea0003c3ffff */
.L_x_30255:
        /* <DEDUP_REMOVED lines=14> */
.L_x_37864:


//--------------------- .text._Z15SoftmaxWarpImplI24ElementwiseScaleMaskLoadIffbE11DirectStoreIffEfLi1ELi26ELi32ELi1ELb1EL9Algorithm0EEvT_T0_ll --------------------------
	.section	.text._Z15SoftmaxWarpImplI24ElementwiseScaleMaskLoadIffbE11DirectStoreIffEfLi1ELi26ELi32ELi1ELb1EL9Algorithm0EEvT_T0_ll,"ax",@progbits
	.align	128
        .global         _Z15SoftmaxWarpImplI24ElementwiseScaleMaskLoadIffbE11DirectStoreIffEfLi1ELi26ELi32ELi1ELb1EL9Algorithm0EEvT_T0_ll
        .type           _Z15SoftmaxWarpImplI24ElementwiseScaleMaskLoadIffbE11DirectStoreIffEfLi1ELi26ELi32ELi1ELb1EL9Algorithm0EEvT_T0_ll,@function
        .size           _Z15SoftmaxWarpImplI24ElementwiseScaleMaskLoadIffbE11DirectStoreIffEfLi1ELi26ELi32ELi1ELb1EL9Algorithm0EEvT_T0_ll,(.L_x_37865 - _Z15SoftmaxWarpImplI24ElementwiseScaleMaskLoadIffbE11DirectStoreIffEfLi1ELi26ELi32ELi1ELb1EL9Algorithm0EEvT_T0_ll)
        .other          _Z15SoftmaxWarpImplI24ElementwiseScaleMaskLoadIffbE11DirectStoreIffEfLi1ELi26ELi32ELi1ELb1EL9Algorithm0EEvT_T0_ll,@"STO_CUDA_ENTRY STV_DEFAULT"
_Z15SoftmaxWarpImplI24ElementwiseScaleMaskLoadIffbE11DirectStoreIffEfLi1ELi26ELi32ELi1ELb1EL9Algorithm0EEvT_T0_ll:
.text._Z15SoftmaxWarpImplI24ElementwiseScaleMaskLoadIffbE11DirectStoreIffEfLi1ELi26ELi32ELi1ELb1EL9Algorithm0EEvT_T0_ll:
        /* <DEDUP_REMOVED lines=26> */
.L_x_30256:
        /* <DEDUP_REMOVED lines=35> */
[----:B-1----:R-:W-:-:S07]  /*03d0*/  IADD3 R0, PT, PT, R40, 0x280, RZ ;  /* 0x0000028028007810 */ /* 0x002fce0007ffe0ff */
.L_x_30311:
        /* <DEDUP_REMOVED lines=12> */
[----:B------:R-:W-:Y:S01]  /*04a0*/  IADD3 R2, P1, PT, R10, UR42, RZ ;  /* 0x0000002a0a027c10 */ /* 0x000fe2000ff3e0ff */
[----:B------:R-:W0:Y:S01]  /*04b0*/  @!P5 LDC R22, c[0x0][0x39c] ;  /* 0x0000e700ff16db82 */ /* 0x000e220000000800 */
        /* <DEDUP_REMOVED lines=12> */
[----:B------:R-:W-:-:S04]  /*0580*/  ISETP.GE.U32.AND P6, PT, R58, UR44, PT ;  /* 0x0000002c3a007c0c */ /* 0x000fc8000bfc6070 */
[----:B------:R-:W-:-:S05]  /*0590*/  ISETP.GE.AND.EX P6, PT, RZ, UR45, PT, P6 ;  /* 0x0000002dff007c0c */ /* 0x000fca000bfc6360 */
[----:B------:R-:W0:Y:S08]  /*05a0*/  @!P5 LDG.E R11, desc[UR4][R4.64+0x80] ;  /* 0x00008004040bd981 */ /* 0x000e30000c1e1900 */
[----:B------:R-:W-:Y:S02]  /*05b0*/  @!P6 R2UR UR6, R32 ;  /* 0x000000002006e2ca */ /* 0x000fe400000e0000 */
[----:B------:R-:W-:-:S02]  /*05c0*/  @!P6 R2UR UR7, R33 ;  /* 0x000000002107e2ca */ /* 0x000fc400000e0000 */
[----:B------:R-:W-:Y:S02]  /*05d0*/  @!P6 R2UR UR4, R32 ;  /* 0x000000002004e2ca */ /* 0x000fe400000e0000 */
[----:B------:R-:W-:-:S09]  /*05e0*/  @!P6 R2UR UR5, R33 ;  /* 0x000000002105e2ca */ /* 0x000fd200000e0000 */
[----:B------:R-:W5:Y:S01]  /*05f0*/  @!P6 LDG.E.U8 R15, desc[UR6][R2.64+0x40] ;  /* 0x00004006020fe981 */ /* 0x000f62000c1e1100 */
[----:B------:R-:W-:-:S03]  /*0600*/  ISETP.GE.U32.AND P1, PT, R57, UR44, PT ;  /* 0x0000002c39007c0c */ /* 0x000fc6000bf26070 */
[----:B------:R-:W5:Y:S01]  /*0610*/  @!P6 LDG.E R14, desc[UR4][R4.64+0x100] ;  /* 0x00010004040ee981 */ /* 0x000f62000c1e1900 */
[----:B------:R-:W-:-:S13]  /*0620*/  ISETP.GE.AND.EX P1, PT, RZ, UR45, PT, P1 ;  /* 0x0000002dff007c0c */ /* 0x000fda000bf26310 */
[C---:B------:R-:W-:Y:S01]  /*0630*/  @!P1 R2UR UR6, R32.reuse ;  /* 0x00000000200692ca */ /* 0x040fe200000e0000 */
[----:B------:R-:W1:Y:S01]  /*0640*/  @!P1 LDC R23, c[0x0][0x39c] ;  /* 0x0000e700ff179b82 */ /* 0x000e620000000800 */
[C---:B------:R-:W-:Y:S02]  /*0650*/  @!P1 R2UR UR7, R33.reuse ;  /* 0x00000000210792ca */ /* 0x040fe400000e0000 */
[----:B------:R-:W-:Y:S02]  /*0660*/  @!P1 R2UR UR4, R32 ;  /* 0x00000000200492ca */ /* 0x000fe400000e0000 */
[----:B------:R-:W-:-:S09]  /*0670*/  @!P1 R2UR UR5, R33 ;  /* 0x00000000210592ca */ /* 0x000fd200000e0000 */
[----:B------:R-:W5:Y:S01]  /*0680*/  @!P1 LDG.E.U8 R17, desc[UR6][R2.64+0x60] ;  /* 0x0000600602119981 */ /* 0x000f62000c1e1100 */
[----:B------:R-:W-:Y:S02]  /*0690*/  ISETP.GE.U32.AND P2, PT, R7, UR44, PT ;  /* 0x0000002c07007c0c */ /* 0x000fe4000bf46070 */
[----:B------:R-:W-:Y:S01]  /*06a0*/  ISETP.GE.U32.AND P3, PT, R9, UR44, PT ;  /* 0x0000002c09007c0c */ /* 0x000fe2000bf66070 */
[----:B------:R-:W1:Y:S01]  /*06b0*/  @!P1 LDG.E R16, desc[UR4][R4.64+0x180] ;  /* 0x0001800404109981 */ /* 0x000e62000c1e1900 */
[----:B------:R-:W-:Y:S01]  /*06c0*/  ISETP.GE.AND.EX P2, PT, RZ, UR45, PT, P2 ;  /* 0x0000002dff007c0c */ /* 0x000fe2000bf46320 */
[----:B------:R-:W3:-:S12]  /*06d0*/  @!P0 LDC R7, c[0x0][0x39c] ;  /* 0x0000e700ff078b82 */ /* 0x000ed80000000800 */
        /* <DEDUP_REMOVED lines=14> */
[----:B------:R-:W-:Y:S02]  /*07c0*/  MOV R73, 0xff800000 ;  /* 0xff80000000497802 */ /* 0x000fe40000000f00 */
[----:B--2---:R-:W-:Y:S01]  /*07d0*/  ISETP.NE.OR P4, PT, R13, RZ, P0 ;  /* 0x000000ff0d00720c */ /* 0x004fe20000785670 */
[----:B------:R-:W-:-:S02]  /*07e0*/  IMAD.MOV.U32 R13, RZ, RZ, -0x800000 ;  /* 0xff800000ff0d7424 */ /* 0x000fc400078e00ff */
[----:B---3--:R-:W-:Y:S02]  /*07f0*/  @!P0 FMUL R10, R10, R7 ;  /* 0x000000070a0a8220 */ /* 0x008fe40000400000 */
[----:B------:R-:W2:Y:S08]  /*0800*/  @!P6 LDC R7, c[0x0][0x39c] ;  /* 0x0000e700ff07eb82 */ /* 0x000eb00000000800 */
[----:B------:R-:W3:Y:S01]  /*0810*/  @!P4 LDC R10, c[0x0][0x398] ;  /* 0x0000e600ff0acb82 */ /* 0x000ee20000000800 */
[----:B----4-:R-:W-:Y:S01]  /*0820*/  ISETP.NE.OR P4, PT, R12, RZ, P5 ;  /* 0x000000ff0c00720c */ /* 0x010fe20002f85670 */
[----:B0-----:R-:W-:-:S12]  /*0830*/  @!P5 FMUL R12, R11, R22 ;  /* 0x000000160b0cd220 */ /* 0x001fd80000400000 */
[----:B------:R-:W0:Y:S01]  /*0840*/  @!P4 LDC R12, c[0x0][0x398] ;  /* 0x0000e600ff0ccb82 */ /* 0x000e220000000800 */
[----:B------:R-:W-:-:S04]  /*0850*/  ISETP.GE.U32.AND P4, PT, R56, UR44, PT ;  /* 0x0000002c38007c0c */ /* 0x000fc8000bf86070 */
[----:B------:R-:W-:Y:S02]  /*0860*/  ISETP.GE.AND.EX P4, PT, RZ, UR45, PT, P4 ;  /* 0x0000002dff007c0c */ /* 0x000fe4000bf86340 */
[----:B---3--:R-:W-:-:S11]  /*0870*/  @!P0 FMNMX R13, R10, -INF , !PT ;  /* 0xff8000000a0d8809 */ /* 0x008fd60007800000 */
[C---:B------:R-:W-:Y:S02]  /*0880*/  @!P4 R2UR UR6, R32.reuse ;  /* 0x000000002006c2ca */ /* 0x040fe400000e0000 */
[----:B------:R-:W-:Y:S02]  /*0890*/  @!P4 R2UR UR7, R33 ;  /* 0x000000002107c2ca */ /* 0x000fe400000e0000 */
[----:B------:R-:W-:Y:S02]  /*08a0*/  @!P4 R2UR UR4, R32 ;  /* 0x000000002004c2ca */ /* 0x000fe400000e0000 */
[-C--:B0-----:R-:W-:Y:S02]  /*08b0*/  @!P5 FMNMX R13, R13, R12.reuse, !PT ;  /* 0x0000000c0d0dd209 */ /* 0x081fe40007800000 */
[----:B------:R-:W-:Y:S02]  /*08c0*/  @!P5 MOV R9, R12 ;  /* 0x0000000c0009d202 */ /* 0x000fe40000000f00 */
[----:B-----5:R-:W-:Y:S01]  /*08d0*/  ISETP.NE.OR P5, PT, R15, RZ, P6 ;  /* 0x000000ff0f00720c */ /* 0x020fe200037a5670 */
[----:B--2---:R-:W-:Y:S01]  /*08e0*/  @!P6 FMUL R14, R14, R7 ;  /* 0x000000070e0ee220 */ /* 0x004fe20000400000 */
[----:B------:R-:W-:Y:S01]  /*08f0*/  @!P4 R2UR UR5, R33 ;  /* 0x000000002105c2ca */ /* 0x000fe200000e0000 */
[----:B------:R-:W0:Y:S02]  /*0900*/  @!P4 LDC R12, c[0x0][0x39c] ;  /* 0x0000e700ff0ccb82 */ /* 0x000e240000000800 */
[----:B------:R-:W2:Y:S08]  /*0910*/  @!P4 LDG.E.U8 R22, desc[UR6][R2.64+0xc0] ;  /* 0x0000c0060216c981 */ /* 0x000eb0000c1e1100 */
[----:B------:R-:W3:Y:S01]  /*0920*/  @!P5 LDC R14, c[0x0][0x398] ;  /* 0x0000e600ff0edb82 */ /* 0x000ee20000000800 */
[----:B------:R-:W-:Y:S01]  /*0930*/  ISETP.GE.U32.AND P5, PT, R55, UR44, PT ;  /* 0x0000002c37007c0c */ /* 0x000fe2000bfa6070 */
[----:B------:R-:W0:Y:S01]  /*0940*/  @!P4 LDG.E R11, desc[UR4][R4.64+0x300] ;  /* 0x00030004040bc981 */ /* 0x000e22000c1e1900 */
[----:B------:R-:W-:-:S02]  /*0950*/  MOV R7, 0xff800000 ;  /* 0xff80000000077802 */ /* 0x000fc40000000f00 */
[----:B------:R-:W-:-:S13]  /*0960*/  ISETP.GE.AND.EX P5, PT, RZ, UR45, PT, P5 ;  /* 0x0000002dff007c0c */ /* 0x000fda000bfa6350 */
[C---:B------:R-:W-:Y:S02]  /*0970*/  @!P5 R2UR UR6, R32.reuse ;  /* 0x000000002006d2ca */ /* 0x040fe400000e0000 */
[----:B------:R-:W-:Y:S02]  /*0980*/  @!P5 R2UR UR7, R33 ;  /* 0x000000002107d2ca */ /* 0x000fe400000e0000 */
[----:B------:R-:W-:Y:S02]  /*0990*/  @!P5 R2UR UR4, R32 ;  /* 0x000000002004d2ca */ /* 0x000fe400000e0000 */
[-C--:B---3--:R-:W-:Y:S02]  /*09a0*/  @!P6 FMNMX R13, R13, R14.reuse, !PT ;  /* 0x0000000e0d0de209 */ /* 0x088fe40007800000 */
[----:B------:R-:W-:Y:S02]  /*09b0*/  @!P6 MOV R7, R14 ;  /* 0x0000000e0007e202 */ /* 0x000fe40000000f00 */
[----:B------:R-:W-:-:S02]  /*09c0*/  ISETP.NE.OR P6, PT, R17, RZ, P1 ;  /* 0x000000ff1100720c */ /* 0x000fc40000fc5670 */
[----:B------:R-:W-:Y:S01]  /*09d0*/  @!P5 R2UR UR5, R33 ;  /* 0x000000002105d2ca */ /* 0x000fe200000e0000 */
[----:B-1----:R-:W-:Y:S02]  /*09e0*/  @!P1 FMUL R16, R16, R23 ;  /* 0x0000001710109220 */ /* 0x002fe40000400000 */
[----:B------:R-:W3:Y:S01]  /*09f0*/  @!P5 LDG.E.U8 R15, desc[UR6][R2.64+0xe0] ;  /* 0x0000e006020fd981 */ /* 0x000ee2000c1e1100 */
[----:B------:R-:W1:Y:S08]  /*0a00*/  @!P2 LDC R23, c[0x0][0x39c] ;  /* 0x0000e700ff17ab82 */ /* 0x000e700000000800 */
[----:B------:R-:W4:Y:S01]  /*0a10*/  @!P6 LDC R16, c[0x0][0x398] ;  /* 0x0000e600ff10eb82 */ /* 0x000f220000000800 */
[----:B------:R-:W5:Y:S01]  /*0a20*/  @!P5 LDG.E R14, desc[UR4][R4.64+0x380] ;  /* 0x00038004040ed981 */ /* 0x000f62000c1e1900 */
[----:B------:R-:W-:-:S04]  /*0a30*/  ISETP.GE.U32.AND P6, PT, R54, UR44, PT ;  /* 0x0000002c36007c0c */ /* 0x000fc8000bfc6070 */
[----:B------:R-:W-:-:S13]  /*0a40*/  ISETP.GE.AND.EX P6, PT, RZ, UR45, PT, P6 ;  /* 0x0000002dff007c0c */ /* 0x000fda000bfc6360 */
[C---:B------:R-:W-:Y:S02]  /*0a50*/  @!P6 R2UR UR6, R32.reuse ;  /* 0x000000002006e2ca */ /* 0x040fe400000e0000 */
[----:B------:R-:W-:Y:S02]  /*0a60*/  @!P6 R2UR UR7, R33 ;  /* 0x000000002107e2ca */ /* 0x000fe400000e0000 */
[----:B------:R-:W-:Y:S02]  /*0a70*/  @!P6 R2UR UR4, R32 ;  /* 0x000000002004e2ca */ /* 0x000fe400000e0000 */
[-C--:B----4-:R-:W-:Y:S02]  /*0a80*/  @!P1 FMNMX R13, R13, R16.reuse, !PT ;  /* 0x000000100d0d9209 */ /* 0x090fe40007800000 */
[----:B------:R-:W-:Y:S02]  /*0a90*/  @!P1 MOV R73, R16 ;  /* 0x0000001000499202 */ /* 0x000fe40000000f00 */
[----:B------:R-:W-:-:S02]  /*0aa0*/  @!P6 R2UR UR5, R33 ;  /* 0x000000002105e2ca */ /* 0x000fc400000e0000 */
[----:B------:R-:W-:Y:S01]  /*0ab0*/  ISETP.NE.OR P1, PT, R19, RZ, P2 ;  /* 0x000000ff1300720c */ /* 0x000fe20001725670 */
[----:B-1----:R-:W-:Y:S01]  /*0ac0*/  @!P2 FMUL R18, R18, R23 ;  /* 0x000000171212a220 */ /* 0x002fe20000400000 */
[----:B------:R-:W1:Y:S01]  /*0ad0*/  @!P3 LDC R19, c[0x0][0x39c] ;  /* 0x0000e700ff13bb82 */ /* 0x000e620000000800 */
[----:B------:R-:W4:Y:S08]  /*0ae0*/  @!P6 LDG.E.U8 R17, desc[UR6][R2.64+0x100] ;  /* 0x000100060211e981 */ /* 0x000f30000c1e1100 */
[----:B------:R-:W4:Y:S02]  /*0af0*/  @!P6 LDG.E R16, desc[UR4][R4.64+0x400] ;  /* 0x000400040410e981 */ /* 0x000f24000c1e1900 */
[----:B------:R-:W1:Y:S01]  /*0b00*/  @!P1 LDC R18, c[0x0][0x398] ;  /* 0x0000e600ff129b82 */ /* 0x000e620000000800 */
[----:B------:R-:W-:-:S04]  /*0b10*/  ISETP.GE.U32.AND P1, PT, R53, UR44, PT ;  /* 0x0000002c35007c0c */ /* 0x000fc8000bf26070 */
[----:B------:R-:W-:Y:S02]  /*0b20*/  ISETP.GE.AND.EX P1, PT, RZ, UR45, PT, P1 ;  /* 0x0000002dff007c0c */ /* 0x000fe4000bf26310 */
[----:B------:R-:W-:-:S11]  /*0b30*/  MOV R75, 0xff800000 ;  /* 0xff800000004b7802 */ /* 0x000fd60000000f00 */
[----:B------:R-:W-:Y:S01]  /*0b40*/  @!P1 R2UR UR6, R32 ;  /* 0x00000000200692ca */ /* 0x000fe200000e0000 */
[----:B-1----:R-:W-:Y:S01]  /*0b50*/  @!P3 FMUL R20, R20, R19 ;  /* 0x000000131414b220 */ /* 0x002fe20000400000 */
[----:B------:R-:W-:Y:S01]  /*0b60*/  @!P1 R2UR UR7, R33 ;  /* 0x00000000210792ca */ /* 0x000fe200000e0000 */
[----:B------:R-:W1:Y:S01]  /*0b70*/  @!P1 LDC R23, c[0x0][0x39c] ;  /* 0x0000e700ff179b82 */ /* 0x000e620000000800 */
[----:B------:R-:W-:Y:S02]  /*0b80*/  @!P1 R2UR UR4, R32 ;  /* 0x00000000200492ca */ /* 0x000fe400000e0000 */
[-C--:B------:R-:W-:Y:S02]  /*0b90*/  @!P2 FMNMX R13, R13, R18.reuse, !PT ;  /* 0x000000120d0da209 */ /* 0x080fe40007800000 */
[----:B------:R-:W-:Y:S02]  /*0ba0*/  @!P2 MOV R75, R18 ;  /* 0x00000012004ba202 */ /* 0x000fe40000000f00 */
[----:B------:R-:W-:-:S02]  /*0bb0*/  @!P1 R2UR UR5, R33 ;  /* 0x00000000210592ca */ /* 0x000fc400000e0000 */
[----:B------:R-:W-:-:S03]  /*0bc0*/  ISETP.NE.OR P2, PT, R21, RZ, P3 ;  /* 0x000000ff1500720c */ /* 0x000fc60001f45670 */
[----:B------:R-:W4:Y:S08]  /*0bd0*/  @!P1 LDG.E.U8 R24, desc[UR6][R2.64+0x120] ;  /* 0x0001200602189981 */ /* 0x000f30000c1e1100 */
[----:B------:R-:W1:Y:S02]  /*0be0*/  @!P1 LDG.E R18, desc[UR4][R4.64+0x480] ;  /* 0x0004800404129981 */ /* 0x000e64000c1e1900 */
[----:B------:R-:W2:Y:S01]  /*0bf0*/  @!P2 LDC R20, c[0x0][0x398] ;  /* 0x0000e600ff14ab82 */ /* 0x000ea20000000800 */
        /* <DEDUP_REMOVED lines=9> */
[----:B--2---:R-:W-:Y:S01]  /*0c90*/  @!P3 IMAD.MOV.U32 R79, RZ, RZ, R20 ;  /* 0x000000ffff4fb224 */ /* 0x004fe200078e0014 */
[----:B------:R-:W-:Y:S02]  /*0ca0*/  @!P3 FMNMX R13, R13, R20, !PT ;  /* 0x000000140d0db209 */ /* 0x000fe40007800000 */
[----:B------:R-:W-:Y:S02]  /*0cb0*/  MOV R77, 0xff800000 ;  /* 0xff800000004d7802 */ /* 0x000fe40000000f00 */
[----:B------:R-:W-:-:S02]  /*0cc0*/  MOV R81, 0xff800000 ;  /* 0xff80000000517802 */ /* 0x000fc40000000f00 */
[----:B------:R-:W-:Y:S02]  /*0cd0*/  MOV R85, 0xff800000 ;  /* 0xff80000000557802 */ /* 0x000fe40000000f00 */
[----:B------:R-:W-:Y:S01]  /*0ce0*/  ISETP.NE.OR P3, PT, R22, RZ, P4 ;  /* 0x000000ff1600720c */ /* 0x000fe20002765670 */
[----:B0-----:R-:W-:Y:S02]  /*0cf0*/  @!P4 FMUL R12, R11, R12 ;  /* 0x0000000c0b0cc220 */ /* 0x001fe40000400000 */
[----:B------:R-:W5:Y:S10]  /*0d00*/  @!P5 LDC R11, c[0x0][0x39c] ;  /* 0x0000e700ff0bdb82 */ /* 0x000f740000000800 */
[----:B------:R-:W0:Y:S01]  /*0d10*/  @!P3 LDC R12, c[0x0][0x398] ;  /* 0x0000e600ff0cbb82 */ /* 0x000e220000000800 */
[----:B------:R-:W-:-:S04]  /*0d20*/  ISETP.GE.U32.AND P3, PT, R51, UR44, PT ;  /* 0x0000002c33007c0c */ /* 0x000fc8000bf66070 */
[----:B------:R-:W-:Y:S02]  /*0d30*/  ISETP.GE.AND.EX P3, PT, RZ, UR45, PT, P3 ;  /* 0x0000002dff007c0c */ /* 0x000fe4000bf66330 */
[----:B0-----:R-:W-:-:S11]  /*0d40*/  @!P4 FMNMX R13, R13, R12, !PT ;  /* 0x0000000c0d0dc209 */ /* 0x001fd60007800000 */
[----:B------:R-:W0:Y:S01]  /*0d50*/  @!P3 LDC R22, c[0x0][0x39c] ;  /* 0x0000e700ff16bb82 */ /* 0x000e220000000800 */
[----:B------:R-:W-:Y:S02]  /*0d60*/  @!P4 MOV R77, R12 ;  /* 0x0000000c004dc202 */ /* 0x000fe40000000f00 */
[----:B---3--:R-:W-:Y:S01]  /*0d70*/  ISETP.NE.OR P4, PT, R15, RZ, P5 ;  /* 0x000000ff0f00720c */ /* 0x008fe20002f85670 */
[----:B-----5:R-:W-:-:S04]  /*0d80*/  @!P5 FMUL R14, R14, R11 ;  /* 0x0000000b0e0ed220 */ /* 0x020fc80000400000 */
[----:B------:R-:W2:Y:S08]  /*0d90*/  @!P6 LDC R15, c[0x0][0x39c] ;  /* 0x0000e700ff0feb82 */ /* 0x000eb00000000800 */
[----:B------:R-:W3:Y:S01]  /*0da0*/  @!P4 LDC R14, c[0x0][0x398] ;  /* 0x0000e600ff0ecb82 */ /* 0x000ee20000000800 */
[----:B------:R-:W-:Y:S02]  /*0db0*/  @!P3 R2UR UR6, R32 ;  /* 0x000000002006b2ca */ /* 0x000fe400000e0000 */
[----:B------:R-:W-:-:S02]  /*0dc0*/  @!P3 R2UR UR7, R33 ;  /* 0x000000002107b2ca */ /* 0x000fc400000e0000 */
[----:B------:R-:W-:Y:S02]  /*0dd0*/  @!P3 R2UR UR4, R32 ;  /* 0x000000002004b2ca */ /* 0x000fe400000e0000 */
[----:B------:R-:W-:Y:S01]  /*0de0*/  @!P3 R2UR UR5, R33 ;  /* 0x000000002105b2ca */ /* 0x000fe200000e0000 */
[----:B------:R-:W5:Y:S01]  /*0df0*/  @!P2 LDC R12, c[0x0][0x39c] ;  /* 0x0000e700ff0cab82 */ /* 0x000f620000000800 */
[----:B------:R-:W-:-:S04]  /*0e00*/  ISETP.GE.U32.AND P4, PT, R50, UR44, PT ;  /* 0x0000002c32007c0c */ /* 0x000fc8000bf86070 */
[----:B------:R-:W-:-:S03]  /*0e10*/  ISETP.GE.AND.EX P4, PT, RZ, UR45, PT, P4 ;  /* 0x0000002dff007c0c */ /* 0x000fc6000bf86340 */
[----:B------:R-:W5:Y:S04]  /*0e20*/  @!P3 LDG.E.U8 R25, desc[UR6][R2.64+0x160] ;  /* 0x000160060219b981 */ /* 0x000f68000c1e1100 */
[----:B------:R-:W0:Y:S01]  /*0e30*/  @!P3 LDG.E R11, desc[UR4][R4.64+0x580] ;  /* 0x00058004040bb981 */ /* 0x000e22000c1e1900 */
[-C--:B---3--:R-:W-:Y:S02]  /*0e40*/  @!P5 FMNMX R13, R13, R14.reuse, !PT ;  /* 0x0000000e0d0dd209 */ /* 0x088fe40007800000 */
[----:B------:R-:W-:Y:S02]  /*0e50*/  @!P5 MOV R81, R14 ;  /* 0x0000000e0051d202 */ /* 0x000fe40000000f00 */
[----:B----4-:R-:W-:Y:S02]  /*0e60*/  ISETP.NE.OR P5, PT, R17, RZ, P6 ;  /* 0x000000ff1100720c */ /* 0x010fe400037a5670 */
[----:B------:R-:W-:Y:S01]  /*0e70*/  @!P4 R2UR UR6, R32 ;  /* 0x000000002006c2ca */ /* 0x000fe200000e0000 */
[----:B--2---:R-:W-:Y:S01]  /*0e80*/  @!P6 FMUL R16, R16, R15 ;  /* 0x0000000f1010e220 */ /* 0x004fe20000400000 */
[----:B------:R-:W-:-:S02]  /*0e90*/  @!P4 R2UR UR7, R33 ;  /* 0x000000002107c2ca */ /* 0x000fc400000e0000 */
[----:B------:R-:W-:Y:S02]  /*0ea0*/  @!P4 R2UR UR4, R32 ;  /* 0x000000002004c2ca */ /* 0x000fe400000e0000 */
[----:B------:R-:W-:-:S05]  /*0eb0*/  @!P4 R2UR UR5, R33 ;  /* 0x000000002105c2ca */ /* 0x000fca00000e0000 */
[----:B------:R-:W2:Y:S01]  /*0ec0*/  @!P5 LDC R16, c[0x0][0x398] ;  /* 0x0000e600ff10db82 */ /* 0x000ea20000000800 */
[----:B------:R-:W-:-:S03]  /*0ed0*/  ISETP.GE.U32.AND P5, PT, R49, UR44, PT ;  /* 0x0000002c31007c0c */ /* 0x000fc6000bfa6070 */
[----:B------:R-:W3:Y:S01]  /*0ee0*/  @!P4 LDG.E.U8 R15, desc[UR6][R2.64+0x180] ;  /* 0x00018006020fc981 */ /* 0x000ee2000c1e1100 */
[----:B------:R-:W-:-:S03]  /*0ef0*/  ISETP.GE.AND.EX P5, PT, RZ, UR45, PT, P5 ;  /* 0x0000002dff007c0c */ /* 0x000fc6000bfa6350 */
[----:B------:R-:W4:Y:S10]  /*0f00*/  @!P4 LDG.E R14, desc[UR4][R4.64+0x600] ;  /* 0x00060004040ec981 */ /* 0x000f34000c1e1900 */
[----:B------:R-:W-:-:S02]  /*0f10*/  @!P5 R2UR UR6, R32 ;  /* 0x000000002006d2ca */ /* 0x000fc400000e0000 */
[----:B------:R-:W-:Y:S02]  /*0f20*/  @!P5 R2UR UR7, R33 ;  /* 0x000000002107d2ca */ /* 0x000fe400000e0000 */
[----:B------:R-:W-:Y:S02]  /*0f30*/  @!P5 R2UR UR4, R32 ;  /* 0x000000002004d2ca */ /* 0x000fe400000e0000 */
[-C--:B--2---:R-:W-:Y:S02]  /*0f40*/  @!P6 FMNMX R13, R13, R16.reuse, !PT ;  /* 0x000000100d0de209 */ /* 0x084fe40007800000 */
[----:B------:R-:W-:Y:S02]  /*0f50*/  @!P6 MOV R85, R16 ;  /* 0x000000100055e202 */ /* 0x000fe40000000f00 */
[----:B------:R-:W-:Y:S02]  /*0f60*/  @!P5 R2UR UR5, R33 ;  /* 0x000000002105d2ca */ /* 0x000fe400000e0000 */
[----:B------:R-:W-:-:S03]  /*0f70*/  ISETP.NE.OR P6, PT, R24, RZ, P1 ;  /* 0x000000ff1800720c */ /* 0x000fc60000fc5670 */
[----:B------:R-:W2:Y:S01]  /*0f80*/  @!P5 LDG.E.U8 R17, desc[UR6][R2.64+0x1a0] ;  /* 0x0001a0060211d981 */ /* 0x000ea2000c1e1100 */
[----:B-1----:R-:W-:-:S07]  /*0f90*/  @!P1 FMUL R18, R18, R23 ;  /* 0x0000001712129220 */ /* 0x002fce0000400000 */
[----:B------:R-:W2:Y:S02]  /*0fa0*/  @!P5 LDG.E R16, desc[UR4][R4.64+0x680] ;  /* 0x000680040410d981 */ /* 0x000ea4000c1e1900 */
        /* <DEDUP_REMOVED lines=9> */
[----:B------:R-:W-:-:S02]  /*1040*/  @!P6 R2UR UR5, R33 ;  /* 0x000000002105e2ca */ /* 0x000fc400000e0000 */
[----:B------:R-:W-:Y:S01]  /*1050*/  ISETP.NE.OR P1, PT, R21, RZ, P2 ;  /* 0x000000ff1500720c */ /* 0x000fe20001725670 */
[----:B-----5:R-:W-:Y:S02]  /*1060*/  @!P2 FMUL R12, R19, R12 ;  /* 0x0000000c130ca220 */ /* 0x020fe40000400000 */
        /* <DEDUP_REMOVED lines=14> */
[----:B------:R-:W-:Y:S02]  /*1150*/  MOV R69, 0xff800000 ;  /* 0xff80000000457802 */ /* 0x000fe40000000f00 */
[----:B------:R-:W-:-:S02]  /*1160*/  MOV R63, 0xff800000 ;  /* 0xff800000003f7802 */ /* 0x000fc40000000f00 */
[----:B------:R-:W-:Y:S02]  /*1170*/  MOV R61, 0xff800000 ;  /* 0xff800000003d7802 */ /* 0x000fe40000000f00 */
[----:B------:R-:W-:Y:S02]  /*1180*/  MOV R65, 0xff800000 ;  /* 0xff80000000417802 */ /* 0x000fe40000000f00 */
[----:B------:R-:W-:Y:S01]  /*1190*/  ISETP.NE.OR P2, PT, R25, RZ, P3 ;  /* 0x000000ff1900720c */ /* 0x000fe20001f45670 */
[----:B0-----:R-:W-:Y:S02]  /*11a0*/  @!P3 FMUL R12, R11, R22 ;  /* 0x000000160b0cb220 */ /* 0x001fe40000400000 */
[----:B------:R-:W4:Y:S10]  /*11b0*/  @!P4 LDC R11, c[0x0][0x39c] ;  /* 0x0000e700ff0bcb82 */ /* 0x000f340000000800 */
[----:B------:R-:W0:Y:S01]  /*11c0*/  @!P2 LDC R12, c[0x0][0x398] ;  /* 0x0000e600ff0cab82 */ /* 0x000e220000000800 */
[----:B---3--:R-:W-:-:S07]  /*11d0*/  ISETP.NE.OR P2, PT, R15, RZ, P4 ;  /* 0x000000ff0f00720c */ /* 0x008fce0002745670 */
[----:B------:R-:W1:Y:S01]  /*11e0*/  @!P6 LDC R15, c[0x0][0x39c] ;  /* 0x0000e700ff0feb82 */ /* 0x000e620000000800 */
[----:B----4-:R-:W-:-:S07]  /*11f0*/  @!P4 FMUL R14, R14, R11 ;  /* 0x0000000b0e0ec220 */ /* 0x010fce0000400000 */
[----:B------:R-:W3:Y:S01]  /*1200*/  @!P5 LDC R11, c[0x0][0x39c] ;  /* 0x0000e700ff0bdb82 */ /* 0x000ee20000000800 */
[-C--:B0-----:R-:W-:Y:S02]  /*1210*/  @!P3 FMNMX R13, R13, R12.reuse, !PT ;  /* 0x0000000c0d0db209 */ /* 0x081fe40007800000 */
[----:B------:R-:W-:-:S05]  /*1220*/  @!P3 MOV R69, R12 ;  /* 0x0000000c0045b202 */ /* 0x000fca0000000f00 */
[----:B------:R-:W0:Y:S01]  /*1230*/  @!P2 LDC R14, c[0x0][0x398] ;  /* 0x0000e600ff0eab82 */ /* 0x000e220000000800 */
[----:B------:R-:W-:-:S04]  /*1240*/  ISETP.GE.U32.AND P3, PT, R46, UR44, PT ;  /* 0x0000002c2e007c0c */ /* 0x000fc8000bf66070 */
[----:B------:R-:W-:Y:S02]  /*1250*/  ISETP.GE.AND.EX P2, PT, RZ, UR45, PT, P3 ;  /* 0x0000002dff007c0c */ /* 0x000fe4000bf46330 */
[----:B--2---:R-:W-:Y:S01]  /*1260*/  ISETP.NE.OR P3, PT, R17, RZ, P5 ;  /* 0x000000ff1100720c */ /* 0x004fe20002f65670 */
[----:B---3--:R-:W-:-:S10]  /*1270*/  @!P5 FMUL R16, R16, R11 ;  /* 0x0000000b1010d220 */ /* 0x008fd40000400000 */
[C---:B------:R-:W-:Y:S02]  /*1280*/  @!P2 R2UR UR4, R32.reuse ;  /* 0x000000002004a2ca */ /* 0x040fe400000e0000 */
[----:B------:R-:W-:Y:S02]  /*1290*/  @!P2 R2UR UR5, R33 ;  /* 0x000000002105a2ca */ /* 0x000fe400000e0000 */
[-C--:B0-----:R-:W-:Y:S01]  /*12a0*/  @!P4 FMNMX R13, R13, R14.reuse, !PT ;  /* 0x0000000e0d0dc209 */ /* 0x081fe20007800000 */
[----:B------:R-:W0:Y:S01]  /*12b0*/  @!P3 LDC R16, c[0x0][0x398] ;  /* 0x0000e600ff10bb82 */ /* 0x000e220000000800 */
[----:B------:R-:W-:Y:S02]  /*12c0*/  @!P4 MOV R63, R14 ;  /* 0x0000000e003fc202 */ /* 0x000fe40000000f00 */
[----:B------:R-:W-:Y:S02]  /*12d0*/  ISETP.GE.U32.AND P4, PT, R45, UR44, PT ;  /* 0x0000002c2d007c0c */ /* 0x000fe4000bf86070 */
[----:B------:R-:W-:-:S02]  /*12e0*/  @!P2 R2UR UR6, R32 ;  /* 0x000000002006a2ca */ /* 0x000fc400000e0000 */
[----:B------:R-:W-:Y:S02]  /*12f0*/  @!P2 R2UR UR7, R33 ;  /* 0x000000002107a2ca */ /* 0x000fe400000e0000 */
[----:B------:R-:W-:Y:S01]  /*1300*/  ISETP.GE.AND.EX P3, PT, RZ, UR45, PT, P4 ;  /* 0x0000002dff007c0c */ /* 0x000fe2000bf66340 */
[----:B------:R-:W2:Y:S01]  /*1310*/  @!P2 LDG.E R11, desc[UR4][R4.64+0x800] ;  /* 0x00080004040ba981 */ /* 0x000ea2000c1e1900 */
[----:B------:R-:W-:Y:S02]  /*1320*/  ISETP.GE.U32.AND P4, PT, R6, UR44, PT ;  /* 0x0000002c06007c0c */ /* 0x000fe4000bf86070 */
[----:B------:R-:W3:Y:S07]  /*1330*/  @!P1 LDC R6, c[0x0][0x39c] ;  /* 0x0000e700ff069b82 */ /* 0x000eee0000000800 */
[----:B------:R-:W4:Y:S02]  /*1340*/  @!P2 LDG.E.U8 R22, desc[UR6][R2.64+0x200] ;  /* 0x000200060216a981 */ /* 0x000f24000c1e1100 */
[----:B------:R-:W-:-:S02]  /*1350*/  @!P3 R2UR UR6, R32 ;  /* 0x000000002006b2ca */ /* 0x000fc400000e0000 */
[----:B------:R-:W-:Y:S02]  /*1360*/  @!P3 R2UR UR7, R33 ;  /* 0x000000002107b2ca */ /* 0x000fe400000e0000 */
[-C--:B0-----:R-:W-:Y:S02]  /*1370*/  @!P5 FMNMX R13, R13, R16.reuse, !PT ;  /* 0x000000100d0dd209 */ /* 0x081fe40007800000 */
[----:B------:R-:W-:Y:S02]  /*1380*/  @!P5 MOV R61, R16 ;  /* 0x00000010003dd202 */ /* 0x000fe40000000f00 */
[----:B------:R-:W-:Y:S02]  /*1390*/  @!P3 R2UR UR4, R32 ;  /* 0x000000002004b2ca */ /* 0x000fe400000e0000 */
[----:B------:R-:W-:Y:S02]  /*13a0*/  @!P3 R2UR UR5, R33 ;  /* 0x000000002105b2ca */ /* 0x000fe400000e0000 */
[----:B-----5:R-:W-:-:S02]  /*13b0*/  ISETP.NE.OR P5, PT, R21, RZ, P6 ;  /* 0x000000ff1500720c */ /* 0x020fc400037a5670 */
[----:B------:R-:W-:Y:S01]  /*13c0*/  ISETP.GE.AND.EX P4, PT, RZ, UR45, PT, P4 ;  /* 0x0000002dff007c0c */ /* 0x000fe2000bf86340 */
[----:B------:R-:W5:Y:S01]  /*13d0*/  @!P3 LDG.E.U8 R14, desc[UR6][R2.64+0x220] ;  /* 0x00022006020eb981 */ /* 0x000f62000c1e1100 */
[----:B-1----:R-:W-:-:S07]  /*13e0*/  @!P6 FMUL R18, R18, R15 ;  /* 0x0000000f1212e220 */ /* 0x002fce0000400000 */
[----:B------:R-:W5:Y:S02]  /*13f0*/  @!P3 LDG.E R12, desc[UR4][R4.64+0x880] ;  /* 0x00088004040cb981 */ /* 0x000f64000c1e1900 */
[----:B------:R-:W0:Y:S01]  /*1400*/  @!P5 LDC R18, c[0x0][0x398] ;  /* 0x0000e600ff12db82 */ /* 0x000e220000000800 */
[----:B------:R-:W-:Y:S02]  /*1410*/  ISETP.GE.U32.AND P5, PT, R8, UR44, PT ;  /* 0x0000002c08007c0c */ /* 0x000fe4000bfa6070 */
[C---:B------:R-:W-:Y:S02]  /*1420*/  @!P4 R2UR UR6, R32.reuse ;  /* 0x000000002006c2ca */ /* 0x040fe400000e0000 */
[----:B------:R-:W-:Y:S02]  /*1430*/  @!P4 R2UR UR7, R33 ;  /* 0x000000002107c2ca */ /* 0x000fe400000e0000 */
[----:B------:R-:W-:Y:S02]  /*1440*/  ISETP.GE.AND.EX P5, PT, RZ, UR45, PT, P5 ;  /* 0x0000002dff007c0c */ /* 0x000fe4000bfa6350 */
[----:B------:R-:W-:-:S02]  /*1450*/  @!P4 R2UR UR4, R32 ;  /* 0x000000002004c2ca */ /* 0x000fc400000e0000 */
[----:B------:R-:W-:-:S07]  /*1460*/  @!P4 R2UR UR5, R33 ;  /* 0x000000002105c2ca */ /* 0x000fce00000e0000 */
[----:B------:R-:W5:Y:S02]  /*1470*/  @!P4 LDG.E.U8 R15, desc[UR6][R2.64+0x240] ;  /* 0x00024006020fc981 */ /* 0x000f64000c1e1100 */
[C---:B------:R-:W-:Y:S01]  /*1480*/  @!P5 R2UR UR6, R32.reuse ;  /* 0x000000002006d2ca */ /* 0x040fe200000e0000 */
[----:B------:R-:W1:Y:S01]  /*1490*/  @!P5 LDC R21, c[0x0][0x39c] ;  /* 0x0000e700ff15db82 */ /* 0x000e620000000800 */
[----:B------:R-:W-:Y:S02]  /*14a0*/  @!P5 R2UR UR7, R33 ;  /* 0x000000002107d2ca */ /* 0x000fe400000e0000 */
[-C--:B0-----:R-:W-:Y:S01]  /*14b0*/  @!P6 FMNMX R13, R13, R18.reuse, !PT ;  /* 0x000000120d0de209 */ /* 0x081fe20007800000 */
[----:B------:R-:W5:Y:S01]  /*14c0*/  @!P4 LDG.E R8, desc[UR4][R4.64+0x900] ;  /* 0x000900040408c981 */ /* 0x000f62000c1e1900 */
[----:B------:R-:W-:Y:S02]  /*14d0*/  @!P6 MOV R65, R18 ;  /* 0x000000120041e202 */ /* 0x000fe40000000f00 */
[----:B------:R-:W-:-:S02]  /*14e0*/  @!P5 R2UR UR4, R32 ;  /* 0x000000002004d2ca */ /* 0x000fc400000e0000 */
[----:B------:R-:W-:Y:S02]  /*14f0*/  @!P5 R2UR UR5, R33 ;  /* 0x000000002105d2ca */ /* 0x000fe400000e0000 */
[----:B------:R-:W-:Y:S01]  /*1500*/  ISETP.NE.OR P6, PT, R20, RZ, P1 ;  /* 0x000000ff1400720c */ /* 0x000fe20000fc5670 */
[----:B---3--:R-:W-:Y:S02]  /*1510*/  @!P1 FMUL R6, R19, R6 ;  /* 0x0000000613069220 */ /* 0x008fe40000400000 */
[----:B------:R-:W3:Y:S08]  /*1520*/  @!P5 LDG.E.U8 R17, desc[UR6][R2.64+0x260] ;  /* 0x000260060211d981 */ /* 0x000ef0000c1e1100 */
[----:B------:R-:W1:Y:S02]  /*1530*/  @!P5 LDG.E R16, desc[UR4][R4.64+0x980] ;  /* 0x000980040410d981 */ /* 0x000e64000c1e1900 */
[----:B------:R-:W0:Y:S01]  /*1540*/  @!P6 LDC R6, c[0x0][0x398] ;  /* 0x0000e600ff06eb82 */ /* 0x000e220000000800 */
[----:B------:R-:W-:-:S04]  /*1550*/  ISETP.GE.U32.AND P6, PT, R0, UR44, PT ;  /* 0x0000002c00007c0c */ /* 0x000fc8000bfc6070 */
[----:B------:R-:W-:-:S03]  /*1560*/  ISETP.GE.AND.EX P6, PT, RZ, UR45, PT, P6 ;  /* 0x0000002dff007c0c */ /* 0x000fc6000bfc6360 */
[----:B------:R-:W2:Y:S10]  /*1570*/  @!P2 LDC R0, c[0x0][0x39c] ;  /* 0x0000e700ff00ab82 */ /* 0x000eb40000000800 */
[----:B------:R-:W-:-:S02]  /*1580*/  @!P6 R2UR UR6, R32 ;  /* 0x000000002006e2ca */ /* 0x000fc400000e0000 */
[C---:B------:R-:W-:Y:S02]  /*1590*/  @!P6 R2UR UR7, R33.reuse ;  /* 0x000000002107e2ca */ /* 0x040fe400000e0000 */
[----:B------:R-:W-:Y:S02]  /*15a0*/  @!P6 R2UR UR4, R32 ;  /* 0x000000002004e2ca */ /* 0x000fe400000e0000 */
[----:B------:R-:W-:-:S09]  /*15b0*/  @!P6 R2UR UR5, R33 ;  /* 0x000000002105e2ca */ /* 0x000fd200000e0000 */
[----:B------:R-:W3:Y:S04]  /*15c0*/  @!P6 LDG.E.U8 R19, desc[UR6][R2.64+0x280] ;  /* 0x000280060213e981 */ /* 0x000ee8000c1e1100 */
[----:B------:R-:W3:Y:S01]  /*15d0*/  @!P6 LDG.E R18, desc[UR4][R4.64+0xa00] ;  /* 0x000a00040412e981 */ /* 0x000ee2000c1e1900 */
[----:B------:R-:W-:Y:S01]  /*15e0*/  MOV R67, 0xff800000 ;  /* 0xff80000000437802 */ /* 0x000fe20000000f00 */
[----:B0-----:R-:W-:Y:S01]  /*15f0*/  @!P1 IMAD.MOV.U32 R67, RZ, RZ, R6 ;  /* 0x000000ffff439224 */ /* 0x001fe200078e0006 */
[----:B------:R-:W-:Y:S02]  /*1600*/  @!P1 FMNMX R13, R13, R6, !PT ;  /* 0x000000060d0d9209 */ /* 0x000fe40007800000 */
[----:B------:R-:W-:Y:S02]  /*1610*/  IADD3 R6, PT, PT, R40, 0x2a0, RZ ;  /* 0x000002a028067810 */ /* 0x000fe40007ffe0ff */
[----:B------:R-:W-:-:S02]  /*1620*/  MOV R37, 0xff800000 ;  /* 0xff80000000257802 */ /* 0x000fc40000000f00 */
[----:B------:R-:W-:Y:S02]  /*1630*/  MOV R31, 0xff800000 ;  /* 0xff800000001f7802 */ /* 0x000fe40000000f00 */
[----:B------:R-:W-:Y:S01]  /*1640*/  MOV R25, 0xff800000 ;  /* 0xff80000000197802 */ /* 0x000fe20000000f00 */
[----:B--2---:R-:W-:Y:S02]  /*1650*/  @!P2 FMUL R0, R11, R0 ;  /* 0x000000000b00a220 */ /* 0x004fe40000400000 */
[----:B------:R-:W0:Y:S01]  /*1660*/  @!P3 LDC R11, c[0x0][0x39c] ;  /* 0x0000e700ff0bbb82 */ /* 0x000e220000000800 */
[----:B----4-:R-:W-:-:S13]  /*1670*/  ISETP.NE.OR P1, PT, R22, RZ, P2 ;  /* 0x000000ff1600720c */ /* 0x010fda0001725670 */
[----:B------:R-:W2:Y:S01]  /*1680*/  @!P1 LDC R0, c[0x0][0x398] ;  /* 0x0000e600ff009b82 */ /* 0x000ea20000000800 */
[----:B-----5:R-:W-:Y:S01]  /*1690*/  ISETP.NE.OR P1, PT, R14, RZ, P3 ;  /* 0x000000ff0e00720c */ /* 0x020fe20001f25670 */
[----:B0-----:R-:W-:-:S06]  /*16a0*/  @!P3 FMUL R12, R12, R11 ;  /* 0x0000000b0c0cb220 */ /* 0x001fcc0000400000 */
[----:B------:R-:W0:Y:S08]  /*16b0*/  @!P4 LDC R11, c[0x0][0x39c] ;  /* 0x0000e700ff0bcb82 */ /* 0x000e300000000800 */
[----:B------:R-:W4:Y:S01]  /*16c0*/  @!P1 LDC R12, c[0x0][0x398] ;  /* 0x0000e600ff0c9b82 */ /* 0x000f220000000800 */
[-C--:B--2---:R-:W-:Y:S02]  /*16d0*/  @!P2 FMNMX R13, R13, R0.reuse, !PT ;  /* 0x000000000d0da209 */ /* 0x084fe40007800000 */
[----:B------:R-:W-:-:S02]  /*16e0*/  @!P2 MOV R37, R0 ;  /* 0x000000000025a202 */ /* 0x000fc40000000f00 */
[----:B------:R-:W-:-:S04]  /*16f0*/  ISETP.GE.U32.AND P2, PT, R6, UR44, PT ;  /* 0x0000002c06007c0c */ /* 0x000fc8000bf46070 */
[----:B------:R-:W-:Y:S02]  /*1700*/  ISETP.GE.AND.EX P1, PT, RZ, UR45, PT, P2 ;  /* 0x0000002dff007c0c */ /* 0x000fe4000bf26320 */
[----:B------:R-:W-:Y:S01]  /*1710*/  ISETP.NE.OR P2, PT, R15, RZ, P4 ;  /* 0x000000ff0f00720c */ /* 0x000fe20002745670 */
[----:B0-----:R-:W-:Y:S02]  /*1720*/  @!P4 FMUL R8, R8, R11 ;  /* 0x0000000b0808c220 */ /* 0x001fe40000400000 */
[----:B------:R-:W0:Y:S01]  /*1730*/  @!P6 LDC R11, c[0x0][0x39c] ;  /* 0x0000e700ff0beb82 */ /* 0x000e220000000800 */
[-C--:B----4-:R-:W-:Y:S02]  /*1740*/  @!P3 FMNMX R13, R13, R12.reuse, !PT ;  /* 0x0000000c0d0db209 */ /* 0x090fe40007800000 */
[----:B------:R-:W-:-:S07]  /*1750*/  @!P3 MOV R31, R12 ;  /* 0x0000000c001fb202 */ /* 0x000fce0000000f00 */
[----:B------:R-:W2:Y:S01]  /*1760*/  @!P2 LDC R8, c[0x0][0x398] ;  /* 0x0000e600ff08ab82 */ /* 0x000ea20000000800 */
[----:B---3--:R-:W-:Y:S02]  /*1770*/  ISETP.NE.OR P3, PT, R17, RZ, P5 ;  /* 0x000000ff1100720c */ /* 0x008fe40002f65670 */
[----:B------:R-:W-:Y:S02]  /*1780*/  ISETP.GE.U32.AND P2, PT, R44, UR44, PT ;  /* 0x0000002c2c007c0c */ /* 0x000fe4000bf46070 */
[----:B------:R-:W-:Y:S01]  /*1790*/  @!P1 R2UR UR4, R32 ;  /* 0x00000000200492ca */ /* 0x000fe200000e0000 */
[----:B-1----:R-:W-:Y:S01]  /*17a0*/  @!P5 FMUL R16, R16, R21 ;  /* 0x000000151010d220 */ /* 0x002fe20000400000 */
[----:B------:R-:W-:Y:S02]  /*17b0*/  @!P1 R2UR UR5, R33 ;  /* 0x00000000210592ca */ /* 0x000fe400000e0000 */
[----:B------:R-:W-:-:S05]  /*17c0*/  ISETP.GE.AND.EX P2, PT, RZ, UR45, PT, P2 ;  /* 0x0000002dff007c0c */ /* 0x000fca000bf46320 */
[----:B------:R-:W1:Y:S01]  /*17d0*/  @!P3 LDC R16, c[0x0][0x398] ;  /* 0x0000e600ff10bb82 */ /* 0x000e620000000800 */
[----:B------:R-:W-:-:S05]  /*17e0*/  ISETP.GE.U32.AND P3, PT, R43, UR44, PT ;  /* 0x0000002c2b007c0c */ /* 0x000fca000bf66070 */
[----:B------:R-:W3:Y:S02]  /*17f0*/  @!P1 LDG.E.U8 R20, desc[UR4][R2.64+0x2a0] ;  /* 0x0002a00402149981 */ /* 0x000ee4000c1e1100 */
[C---:B------:R-:W-:Y:S02]  /*1800*/  @!P2 R2UR UR6, R32.reuse ;  /* 0x000000002006a2ca */ /* 0x040fe400000e0000 */
[----:B------:R-:W4:Y:S01]  /*1810*/  @!P1 LDG.E R0, desc[UR4][R4.64+0xa80] ;  /* 0x000a800404009981 */ /* 0x000f22000c1e1900 */
[----:B------:R-:W-:Y:S02]  /*1820*/  @!P2 R2UR UR7, R33 ;  /* 0x000000002107a2ca */ /* 0x000fe400000e0000 */
[----:B------:R-:W-:Y:S02]  /*1830*/  ISETP.GE.AND.EX P3, PT, RZ, UR45, PT, P3 ;  /* 0x0000002dff007c0c */ /* 0x000fe4000bf66330 */
[----:B--2---:R-:W-:Y:S02]  /*1840*/  @!P4 FMNMX R13, R13, R8, !PT ;  /* 0x000000080d0dc209 */ /* 0x004fe40007800000 */
[----:B------:R-:W-:-:S02]  /*1850*/  @!P2 R2UR UR4, R32 ;  /* 0x000000002004a2ca */ /* 0x000fc400000e0000 */
[----:B------:R-:W-:Y:S02]  /*1860*/  @!P2 R2UR UR5, R33 ;  /* 0x000000002105a2ca */ /* 0x000fe400000e0000 */
[----:B------:R-:W-:Y:S02]  /*1870*/  @!P4 MOV R25, R8 ;  /* 0x000000080019c202 */ /* 0x000fe40000000f00 */
[----:B------:R-:W-:Y:S01]  /*1880*/  MOV R21, 0xff800000 ;  /* 0xff80000000157802 */ /* 0x000fe20000000f00 */
[----:B------:R-:W2:Y:S01]  /*1890*/  @!P2 LDG.E.U8 R8, desc[UR6][R2.64+0x2c0] ;  /* 0x0002c0060208a981 */ /* 0x000ea2000c1e1100 */
[-C--:B-1----:R-:W-:Y:S02]  /*18a0*/  @!P5 MOV R21, R16.reuse ;  /* 0x000000100015d202 */ /* 0x082fe40000000f00 */
[----:B------:R-:W-:Y:S02]  /*18b0*/  @!P5 FMNMX R13, R13, R16, !PT ;  /* 0x000000100d0dd209 */ /* 0x000fe40007800000 */
[----:B------:R-:W-:-:S02]  /*18c0*/  ISETP.GE.U32.AND P4, PT, R42, UR44, PT ;  /* 0x0000002c2a007c0c */ /* 0x000fc4000bf86070 */
[----:B------:R-:W-:Y:S01]  /*18d0*/  ISETP.NE.OR P5, PT, R19, RZ, P6 ;  /* 0x000000ff1300720c */ /* 0x000fe200037a5670 */
[----:B0-----:R-:W-:Y:S01]  /*18e0*/  @!P6 FMUL R18, R18, R11 ;  /* 0x0000000b1212e220 */ /* 0x001fe20000400000 */
[C---:B------:R-:W-:Y:S01]  /*18f0*/  @!P3 R2UR UR6, R32.reuse ;  /* 0x000000002006b2ca */ /* 0x040fe200000e0000 */
[----:B------:R-:W5:Y:S01]  /*1900*/  @!P2 LDG.E R6, desc[UR4][R4.64+0xb00] ;  /* 0x000b00040406a981 */ /* 0x000f62000c1e1900 */
[C---:B------:R-:W-:Y:S01]  /*1910*/  @!P3 R2UR UR7, R33.reuse ;  /* 0x000000002107b2ca */ /* 0x040fe200000e0000 */
[----:B------:R-:W-:Y:S01]  /*1920*/  IMAD.MOV.U32 R17, RZ, RZ, -0x800000 ;  /* 0xff800000ff117424 */ /* 0x000fe200078e00ff */
[----:B------:R-:W-:Y:S01]  /*1930*/  ISETP.GE.AND.EX P4, PT, RZ, UR45, PT, P4 ;  /* 0x0000002dff007c0c */ /* 0x000fe2000bf86340 */
[----:B------:R-:W4:Y:S01]  /*1940*/  @!P1 LDC R19, c[0x0][0x39c] ;  /* 0x0000e700ff139b82 */ /* 0x000f220000000800 */
[----:B------:R-:W-:Y:S02]  /*1950*/  @!P3 R2UR UR4, R32 ;  /* 0x000000002004b2ca */ /* 0x000fe400000e0000 */
[----:B------:R-:W-:-:S05]  /*1960*/  @!P3 R2UR UR5, R33 ;  /* 0x000000002105b2ca */ /* 0x000fca00000e0000 */
[----:B------:R-:W0:Y:S01]  /*1970*/  @!P5 LDC R18, c[0x0][0x398] ;  /* 0x0000e600ff12db82 */ /* 0x000e220000000800 */
[----:B------:R-:W-:Y:S01]  /*1980*/  ISETP.GE.U32.AND P5, PT, R41, UR44, PT ;  /* 0x0000002c29007c0c */ /* 0x000fe2000bfa6070 */
[----:B------:R-:W5:Y:S02]  /*1990*/  @!P3 LDG.E.U8 R12, desc[UR6][R2.64+0x2e0] ;  /* 0x0002e006020cb981 */ /* 0x000f64000c1e1100 */
[C---:B------:R-:W-:Y:S02]  /*19a0*/  @!P4 R2UR UR6, R32.reuse ;  /* 0x000000002006c2ca */ /* 0x040fe400000e0000 */
[----:B------:R-:W-:Y:S02]  /*19b0*/  @!P4 R2UR UR7, R33 ;  /* 0x000000002107c2ca */ /* 0x000fe400000e0000 */
[----:B------:R-:W-:Y:S01]  /*19c0*/  ISETP.GE.AND.EX P5, PT, RZ, UR45, PT, P5 ;  /* 0x0000002dff007c0c */ /* 0x000fe2000bfa6350 */
[----:B------:R-:W5:Y:S01]  /*19d0*/  @!P3 LDG.E R11, desc[UR4][R4.64+0xb80] ;  /* 0x000b8004040bb981 */ /* 0x000f62000c1e1900 */
[----:B------:R-:W-:-:S02]  /*19e0*/  @!P4 R2UR UR4, R32 ;  /* 0x000000002004c2ca */ /* 0x000fc400000e0000 */
[----:B------:R-:W-:-:S07]  /*19f0*/  @!P4 R2UR UR5, R33 ;  /* 0x000000002105c2ca */ /* 0x000fce00000e0000 */
[----:B------:R-:W5:Y:S02]  /*1a00*/  @!P4 LDG.E.U8 R15, desc[UR6][R2.64+0x300] ;  /* 0x00030006020fc981 */ /* 0x000f64000c1e1100 */
[C---:B------:R-:W-:Y:S02]  /*1a10*/  @!P5 R2UR UR8, R32.reuse ;  /* 0x000000002008d2ca */ /* 0x040fe400000e0000 */
[C---:B------:R-:W-:Y:S02]  /*1a20*/  @!P5 R2UR UR9, R33.reuse ;  /* 0x000000002109d2ca */ /* 0x040fe400000e0000 */
[----:B------:R-:W5:Y:S01]  /*1a30*/  @!P4 LDG.E R14, desc[UR4][R4.64+0xc00] ;  /* 0x000c0004040ec981 */ /* 0x000f62000c1e1900 */
[----:B------:R-:W-:Y:S02]  /*1a40*/  @!P5 R2UR UR6, R32 ;  /* 0x000000002006d2ca */ /* 0x000fe400000e0000 */
[----:B------:R-:W-:Y:S02]  /*1a50*/  @!P5 R2UR UR7, R33 ;  /* 0x000000002107d2ca */ /* 0x000fe400000e0000 */
[----:B0-----:R-:W-:-:S02]  /*1a60*/  @!P6 FMNMX R13, R13, R18, !PT ;  /* 0x000000120d0de209 */ /* 0x001fc40007800000 */
[----:B------:R-:W-:-:S04]  /*1a70*/  @!P6 MOV R17, R18 ;  /* 0x000000120011e202 */ /* 0x000fc80000000f00 */
[----:B------:R0:W5:Y:S05]  /*1a80*/  @!P5 LDG.E.U8 R18, desc[UR8][R2.64+0x320] ;  /* 0x000320080212d981 */ /* 0x00016a000c1e1100 */
[----:B------:R1:W5:Y:S01]  /*1a90*/  @!P5 LDG.E R16, desc[UR6][R4.64+0xc80] ;  /* 0x000c80060410d981 */ /* 0x000362000c1e1900 */
[----:B0-----:R-:W0:Y:S08]  /*1aa0*/  @!P4 LDC R3, c[0x0][0x39c] ;  /* 0x0000e700ff03cb82 */ /* 0x001e300000000800 */
[----:B-1----:R-:W1:Y:S01]  /*1ab0*/  @!P5 LDC R5, c[0x0][0x39c] ;  /* 0x0000e700ff05db82 */ /* 0x002e620000000800 */
[----:B------:R-:W-:Y:S01]  /*1ac0*/  UMOV UR4, 0xffffffff ;  /* 0xffffffff00047882 */ /* 0x000fe20000000000 */
[----:B------:R-:W-:-:S02]  /*1ad0*/  MOV R35, 0xff800000 ;  /* 0xff80000000237802 */ /* 0x000fc40000000f00 */
[----:B------:R-:W-:Y:S02]  /*1ae0*/  MOV R29, 0xff800000 ;  /* 0xff800000001d7802 */ /* 0x000fe40000000f00 */
[----:B------:R-:W-:Y:S02]  /*1af0*/  MOV R27, 0xff800000 ;  /* 0xff800000001b7802 */ /* 0x000fe40000000f00 */
[----:B------:R-:W-:Y:S02]  /*1b00*/  MOV R23, 0xff800000 ;  /* 0xff80000000177802 */ /* 0x000fe40000000f00 */
[----:B---3--:R-:W-:Y:S01]  /*1b10*/  ISETP.NE.OR P6, PT, R20, RZ, P1 ;  /* 0x000000ff1400720c */ /* 0x008fe20000fc5670 */
[----:B----4-:R-:W-:Y:S02]  /*1b20*/  @!P1 FMUL R0, R0, R19 ;  /* 0x0000001300009220 */ /* 0x010fe40000400000 */
[----:B------:R-:W5:Y:S10]  /*1b30*/  @!P2 LDC R19, c[0x0][0x39c] ;  /* 0x0000e700ff13ab82 */ /* 0x000f740000000800 */
[----:B------:R-:W3:Y:S01]  /*1b40*/  @!P6 LDC R0, c[0x0][0x398] ;  /* 0x0000e600ff00eb82 */ /* 0x000ee20000000800 */
[----:B--2---:R-:W-:-:S07]  /*1b50*/  ISETP.NE.OR P6, PT, R8, RZ, P2 ;  /* 0x000000ff0800720c */ /* 0x004fce00017c5670 */
[----:B------:R-:W2:Y:S01]  /*1b60*/  @!P3 LDC R8, c[0x0][0x39c] ;  /* 0x0000e700ff08bb82 */ /* 0x000ea20000000800 */
[----:B-----5:R-:W-:-:S07]  /*1b70*/  @!P2 FMUL R6, R6, R19 ;  /* 0x000000130606a220 */ /* 0x020fce0000400000 */
[----:B------:R-:W4:Y:S01]  /*1b80*/  @!P6 LDC R6, c[0x0][0x398] ;  /* 0x0000e600ff06eb82 */ /* 0x000f220000000800 */
[----:B------:R-:W-:Y:S01]  /*1b90*/  ISETP.NE.OR P6, PT, R12, RZ, P3 ;  /* 0x000000ff0c00720c */ /* 0x000fe20001fc5670 */
[----:B--2---:R-:W-:-:S12]  /*1ba0*/  @!P3 FMUL R2, R11, R8 ;  /* 0x000000080b02b220 */ /* 0x004fd80000400000 */
[----:B------:R-:W2:Y:S01]  /*1bb0*/  @!P6 LDC R2, c[0x0][0x398] ;  /* 0x0000e600ff02eb82 */ /* 0x000ea20000000800 */
[----:B------:R-:W-:Y:S01]  /*1bc0*/  ISETP.NE.OR P6, PT, R15, RZ, P4 ;  /* 0x000000ff0f00720c */ /* 0x000fe200027c5670 */
[----:B0-----:R-:W-:-:S12]  /*1bd0*/  @!P4 FMUL R14, R14, R3 ;  /* 0x000000030e0ec220 */ /* 0x001fd80000400000 */
[----:B------:R-:W0:Y:S01]  /*1be0*/  @!P6 LDC R14, c[0x0][0x398] ;  /* 0x0000e600ff0eeb82 */ /* 0x000e220000000800 */
[----:B------:R-:W-:Y:S01]  /*1bf0*/  ISETP.NE.OR P6, PT, R18, RZ, P5 ;  /* 0x000000ff1200720c */ /* 0x000fe20002fc5670 */
[----:B-1----:R-:W-:-:S12]  /*1c00*/  @!P5 FMUL R16, R16, R5 ;  /* 0x000000051010d220 */ /* 0x002fd80000400000 */
[----:B------:R-:W1:Y:S01]  /*1c10*/  @!P6 LDC R16, c[0x0][0x398] ;  /* 0x0000e600ff10eb82 */ /* 0x000e620000000800 */
[----:B---3--:R-:W-:-:S04]  /*1c20*/  @!P1 FMNMX R13, R13, R0, !PT ;  /* 0x000000000d0d9209 */ /* 0x008fc80007800000 */
[----:B----4-:R-:W-:-:S04]  /*1c30*/  @!P2 FMNMX R13, R13, R6, !PT ;  /* 0x000000060d0da209 */ /* 0x010fc80007800000 */
[----:B--2---:R-:W-:Y:S01]  /*1c40*/  @!P3 FMNMX R13, R13, R2, !PT ;  /* 0x000000020d0db209 */ /* 0x004fe20007800000 */
[----:B------:R-:W-:-:S03]  /*1c50*/  IMAD.MOV.U32 R19, RZ, RZ, -0x800000 ;  /* 0xff800000ff137424 */ /* 0x000fc600078e00ff */
[----:B0-----:R-:W-:Y:S02]  /*1c60*/  @!P4 FMNMX R13, R13, R14, !PT ;  /* 0x0000000e0d0dc209 */ /* 0x001fe40007800000 */
[----:B------:R-:W-:Y:S02]  /*1c70*/  MOV R5, 0xff800000 ;  /* 0xff80000000057802 */ /* 0x000fe40000000f00 */
[----:B------:R-:W-:Y:S02]  /*1c80*/  @!P0 MOV R5, R10 ;  /* 0x0000000a00058202 */ /* 0x000fe40000000f00 */
[----:B------:R-:W-:Y:S02]  /*1c90*/  @!P1 MOV R35, R0 ;  /* 0x0000000000239202 */ /* 0x000fe40000000f00 */
[----:B------:R-:W-:Y:S02]  /*1ca0*/  @!P2 MOV R29, R6 ;  /* 0x00000006001da202 */ /* 0x000fe40000000f00 */
[----:B------:R-:W-:-:S02]  /*1cb0*/  @!P3 MOV R27, R2 ;  /* 0x00000002001bb202 */ /* 0x000fc40000000f00 */
[----:B------:R-:W-:Y:S02]  /*1cc0*/  @!P4 MOV R23, R14 ;  /* 0x0000000e0017c202 */ /* 0x000fe40000000f00 */
[-C--:B-1----:R-:W-:Y:S02]  /*1cd0*/  @!P5 MOV R19, R16.reuse ;  /* 0x000000100013d202 */ /* 0x082fe40000000f00 */
        /* <DEDUP_REMOVED lines=28> */
[----:B------:R-:W-:Y:S01]  /*1ea0*/  FADD R0, -R28, R79 ;  /* 0x0000004f1c007221 */ /* 0x000fe20000000100 */
[----:B------:R-:W-:Y:S01]  /*1eb0*/  FADD R17, R15, -12583039 ;  /* 0xcb40007f0f117421 */ /* 0x000fe20000000000 */
[----:B------:R-:W-:Y:S01]  /*1ec0*/  FFMA R5, R74, 1.4426950216293334961, -R5 ;  /* 0x3fb8aa3b4a057823 */ /* 0x000fe20000000805 */
[----:B------:R-:W-:Y:S01]  /*1ed0*/  FFMA R9, R76, 1.4426950216293334961, -R9 ;  /* 0x3fb8aa3b4c097823 */ /* 0x000fe20000000809 */
[----:B------:R-:W-:Y:S01]  /*1ee0*/  FADD R2, -R28, R77 ;  /* 0x0000004d1c027221 */ /* 0x000fe20000000100 */
[----:B------:R-:W-:Y:S01]  /*1ef0*/  FFMA R17, R70, 1.4426950216293334961, -R17 ;  /* 0x3fb8aa3b46117823 */ /* 0x000fe20000000811 */
[----:B------:R-:W-:Y:S01]  /*1f00*/  FFMA R74, R74, 1.925963033500011079e-08, R5 ;  /* 0x32a570604a4a7823 */ /* 0x000fe20000000005 */
[-C--:B------:R-:W-:Y:S01]  /*1f10*/  FFMA.SAT R5, R72, R11.reuse, 0.5 ;  /* 0x3f00000048057423 */ /* 0x080fe2000000200b */
[C---:B------:R-:W-:Y:S01]  /*1f20*/  FADD R68, -R28.reuse, R81 ;  /* 0x000000511c447221 */ /* 0x040fe20000000100 */
[C---:B------:R-:W-:Y:S01]  /*1f30*/  FADD R66, -R28.reuse, R85 ;  /* 0x000000551c427221 */ /* 0x040fe20000000100 */
[C---:B------:R-:W-:Y:S01]  /*1f40*/  FADD R6, -R28.reuse, R83 ;  /* 0x000000531c067221 */ /* 0x040fe20000000100 */
[-C--:B------:R-:W-:Y:S01]  /*1f50*/  FFMA.RM R13, R5, R12.reuse, 12582913 ;  /* 0x4b400001050d7423 */ /* 0x080fe2000000400c */
[----:B------:R-:W0:Y:S01]  /*1f60*/  MUFU.EX2 R74, R74 ;  /* 0x0000004a004a7308 */ /* 0x000e220000000800 */
[C---:B------:R-:W-:Y:S01]  /*1f70*/  FADD R64, -R28.reuse, R71 ;  /* 0x000000471c407221 */ /* 0x040fe20000000100 */
        /* <DEDUP_REMOVED lines=18> */
[----:B------:R-:W-:Y:S01]  /*20a0*/  FFMA R9, R76, 1.925963033500011079e-08, R9 ;  /* 0x32a570604c097823 */ /* 0x000fe20000000009 */
[----:B------:R-:W-:Y:S01]  /*20b0*/  FADD R28, -R28, R19 ;  /* 0x000000131c1c7221 */ /* 0x000fe20000000100 */
[----:B------:R-:W-:Y:S01]  /*20c0*/  FADD R19, R5, -12583039 ;  /* 0xcb40007f05137421 */ /* 0x000fe20000000000 */
[----:B------:R-:W-:Y:S01]  /*20d0*/  FFMA R17, R70, 1.925963033500011079e-08, R17 ;  /* 0x32a5706046117823 */ /* 0x000fe20000000011 */
[----:B------:R-:W-:Y:S01]  /*20e0*/  FFMA.SAT R21, R0, R11, 0.5 ;  /* 0x3f00000000157423 */ /* 0x000fe2000000200b */
[----:B------:R-:W1:Y:S01]  /*20f0*/  MUFU.EX2 R70, R9 ;  /* 0x0000000900467308 */ /* 0x000e620000000800 */
[C---:B------:R-:W-:Y:S01]  /*2100*/  FFMA R19, R4.reuse, 1.4426950216293334961, -R19 ;  /* 0x3fb8aa3b04137823 */ /* 0x040fe20000000813 */
[----:B------:R-:W-:Y:S01]  /*2110*/  SHF.L.U32 R3, R3, 0x17, RZ ;  /* 0x0000001703037819 */ /* 0x000fe200000006ff */
[----:B------:R-:W-:Y:S01]  /*2120*/  FFMA.RM R21, R21, R12, 12582913 ;  /* 0x4b40000115157423 */ /* 0x000fe2000000400c */
[----:B------:R-:W-:Y:S01]  /*2130*/  SHF.L.U32 R7, R7, 0x17, RZ ;  /* 0x0000001707077819 */ /* 0x000fe200000006ff */
[----:B------:R-:W-:Y:S01]  /*2140*/  FFMA R19, R4, 1.925963033500011079e-08, R19 ;  /* 0x32a5706004137823 */ /* 0x000fe20000000013 */
[----:B------:R-:W-:-:S02]  /*2150*/  IMAD.SHL.U32 R5, R5, 0x800000, RZ ;  /* 0x0080000005057824 */ /* 0x000fc400078e00ff */
[----:B0-----:R-:W-:Y:S01]  /*2160*/  FMUL R4, R3, R74 ;  /* 0x0000004a03047220 */ /* 0x001fe20000400000 */
[C---:B------:R-:W-:Y:S01]  /*2170*/  FADD R3, R21.reuse, -12583039 ;  /* 0xcb40007f15037421 */ /* 0x040fe20000000000 */
[----:B------:R-:W-:-:S03]  /*2180*/  SHF.L.U32 R21, R21, 0x17, RZ ;  /* 0x0000001715157819 */ /* 0x000fc600000006ff */
        /* <DEDUP_REMOVED lines=11> */
[----:B------:R-:W-:Y:S01]  /*2240*/  FFMA.SAT R9, R68, R11, 0.5 ;  /* 0x3f00000044097423 */ /* 0x000fe2000000200b */
[----:B------:R-:W-:-:S03]  /*2250*/  SHF.L.U32 R2, R13, 0x17, RZ ;  /* 0x000000170d027819 */ /* 0x000fc600000006ff */
[----:B------:R-:W-:Y:S02]  /*2260*/  FFMA.RM R27, R9, R12, 12582913 ;  /* 0x4b400001091b7423 */ /* 0x000fe4000000400c */
[----:B0-----:R-:W-:Y:S01]  /*2270*/  FMUL R2, R2, R3 ;  /* 0x0000000302027220 */ /* 0x001fe20000400000 */
[----:B------:R-:W-:Y:S01]  /*2280*/  SHF.L.U32 R3, R15, 0x17, RZ ;  /* 0x000000170f037819 */ /* 0x000fe200000006ff */
[C---:B------:R-:W-:Y:S01]  /*2290*/  FADD R9, R27.reuse, -12583039 ;  /* 0xcb40007f1b097421 */ /* 0x040fe20000000000 */
[----:B------:R-:W-:-:S03]  /*22a0*/  SHF.L.U32 R27, R27, 0x17, RZ ;  /* 0x000000171b1b7819 */ /* 0x000fc600000006ff */
[----:B------:R-:W-:Y:S01]  /*22b0*/  FFMA R9, R68, 1.4426950216293334961, -R9 ;  /* 0x3fb8aa3b44097823 */ /* 0x000fe20000000809 */
[----:B-1----:R-:W-:-:S03]  /*22c0*/  FMUL R3, R3, R70 ;  /* 0x0000004603037220 */ /* 0x002fc60000400000 */
        /* <DEDUP_REMOVED lines=9> */
[----:B------:R-:W1:Y:S01]  /*2360*/  MUFU.EX2 R66, R23 ;  /* 0x0000001700427308 */ /* 0x000e620000000800 */
[----:B0-----:R-:W-:Y:S02]  /*2370*/  FMUL R5, R5, R68 ;  /* 0x0000004405057220 */ /* 0x001fe40000400000 */
[----:B------:R-:W-:-:S04]  /*2380*/  FFMA.RM R29, R13, R12, 12582913 ;  /* 0x4b4000010d1d7423 */ /* 0x000fc8000000400c */
[C---:B------:R-:W-:Y:S01]  /*2390*/  FADD R13, R29.reuse, -12583039 ;  /* 0xcb40007f1d0d7421 */ /* 0x040fe20000000000 */
[----:B------:R-:W-:-:S03]  /*23a0*/  SHF.L.U32 R29, R29, 0x17, RZ ;  /* 0x000000171d1d7819 */ /* 0x000fc600000006ff */
[----:B------:R-:W-:-:S04]  /*23b0*/  FFMA R13, R6, 1.4426950216293334961, -R13 ;  /* 0x3fb8aa3b060d7823 */ /* 0x000fc8000000080d */
[----:B------:R-:W-:Y:S01]  /*23c0*/  FFMA R19, R6, 1.925963033500011079e-08, R13 ;  /* 0x32a5706006137823 */ /* 0x000fe2000000000d */
[----:B------:R-:W-:Y:S01]  /*23d0*/  FFMA.SAT R13, R64, R11, 0.5 ;  /* 0x3f000000400d7423 */ /* 0x000fe2000000200b */
[----:B-1----:R-:W-:Y:S02]  /*23e0*/  FMUL R6, R21, R66 ;  /* 0x0000004215067220 */ /* 0x002fe40000400000 */
[----:B------:R-:W0:Y:S01]  /*23f0*/  MUFU.EX2 R66, R25 ;  /* 0x0000001900427308 */ /* 0x000e220000000800 */
        /* <DEDUP_REMOVED lines=21> */
[----:B------:R1:W2:Y:S01]  /*2550*/  MUFU.EX2 R62, R19 ;  /* 0x00000013003e7308 */ /* 0x0002a20000000800 */
[----:B0-----:R-:W-:Y:S02]  /*2560*/  FMUL R9, R9, R64 ;  /* 0x0000004009097220 */ /* 0x001fe40000400000 */
[----:B------:R-:W-:-:S04]  /*2570*/  FFMA.RM R35, R21, R12, 12582913 ;  /* 0x4b40000115237423 */ /* 0x000fc8000000400c */
[C---:B------:R-:W-:Y:S01]  /*2580*/  FADD R21, R35.reuse, -12583039 ;  /* 0xcb40007f23157421 */ /* 0x040fe20000000000 */
[----:B------:R0:W-:Y:S01]  /*2590*/  MUFU.EX2 R64, R25 ;  /* 0x0000001900407308 */ /* 0x0001e20000000800 */
[----:B-1----:R-:W-:Y:S02]  /*25a0*/  SHF.L.U32 R19, R35, 0x17, RZ ;  /* 0x0000001723137819 */ /* 0x002fe400000006ff */
[----:B------:R-:W-:-:S04]  /*25b0*/  FFMA R21, R10, 1.4426950216293334961, -R21 ;  /* 0x3fb8aa3b0a157823 */ /* 0x000fc80000000815 */
[----:B------:R-:W-:Y:S01]  /*25c0*/  FFMA R37, R10, 1.925963033500011079e-08, R21 ;  /* 0x32a570600a257823 */ /* 0x000fe20000000015 */
[-C--:B------:R-:W-:Y:S01]  /*25d0*/  FFMA.SAT R21, R16, R11.reuse, 0.5 ;  /* 0x3f00000010157423 */ /* 0x080fe2000000200b */
[----:B--2---:R-:W-:Y:S01]  /*25e0*/  FMUL R10, R29, R62 ;  /* 0x0000003e1d0a7220 */ /* 0x004fe20000400000 */
[----:B0-----:R-:W-:Y:S01]  /*25f0*/  FFMA.SAT R25, R20, R11, 0.5 ;  /* 0x3f00000014197423 */ /* 0x001fe2000000200b */
[----:B------:R0:W1:Y:S01]  /*2600*/  MUFU.EX2 R62, R23 ;  /* 0x00000017003e7308 */ /* 0x0000620000000800 */
[-C--:B------:R-:W-:Y:S02]  /*2610*/  FFMA.RM R21, R21, R12.reuse, 12582913 ;  /* 0x4b40000115157423 */ /* 0x080fe4000000400c */
[----:B------:R-:W-:Y:S02]  /*2620*/  FFMA.RM R25, R25, R12, 12582913 ;  /* 0x4b40000119197423 */ /* 0x000fe4000000400c */
[----:B------:R-:W-:-:S04]  /*2630*/  FADD R17, R21, -12583039 ;  /* 0xcb40007f15117421 */ /* 0x000fc80000000000 */
[----:B------:R-:W-:Y:S01]  /*2640*/  FFMA R17, R16, 1.4426950216293334961, -R17 ;  /* 0x3fb8aa3b10117823 */ /* 0x000fe20000000811 */
[----:B0-----:R-:W-:-:S03]  /*2650*/  FFMA.SAT R23, R18, R11, 0.5 ;  /* 0x3f00000012177423 */ /* 0x001fc6000000200b */
[----:B------:R-:W-:Y:S01]  /*2660*/  FFMA R29, R16, 1.925963033500011079e-08, R17 ;  /* 0x32a57060101d7823 */ /* 0x000fe20000000011 */
[----:B------:R-:W-:Y:S01]  /*2670*/  FFMA.SAT R17, R60, R11, 0.5 ;  /* 0x3f0000003c117423 */ /* 0x000fe2000000200b */
[----:B------:R-:W-:Y:S01]  /*2680*/  FFMA.RM R23, R23, R12, 12582913 ;  /* 0x4b40000117177423 */ /* 0x000fe2000000400c */
[----:B-1----:R-:W-:Y:S02]  /*2690*/  FMUL R16, R13, R62 ;  /* 0x0000003e0d107220 */ /* 0x002fe40000400000 */
[----:B------:R-:W-:Y:S01]  /*26a0*/  FFMA.RM R61, R17, R12, 12582913 ;  /* 0x4b400001113d7423 */ /* 0x000fe2000000400c */
[----:B------:R-:W-:Y:S01]  /*26b0*/  SHF.L.U32 R17, R31, 0x17, RZ ;  /* 0x000000171f117819 */ /* 0x000fe200000006ff */
[----:B------:R-:W0:Y:S02]  /*26c0*/  MUFU.EX2 R62, R37 ;  /* 0x00000025003e7308 */ /* 0x000e240000000800 */
[----:B------:R-:W-:Y:S02]  /*26d0*/  FADD R13, R61, -12583039 ;  /* 0xcb40007f3d0d7421 */ /* 0x000fe40000000000 */
[----:B------:R-:W-:-:S02]  /*26e0*/  FMUL R17, R17, R64 ;  /* 0x0000004011117220 */ /* 0x000fc40000400000 */
[C---:B------:R-:W-:Y:S02]  /*26f0*/  FFMA R13, R60.reuse, 1.4426950216293334961, -R13 ;  /* 0x3fb8aa3b3c0d7823 */ /* 0x040fe4000000080d */
[----:B------:R-:W-:Y:S02]  /*2700*/  MUFU.EX2 R29, R29 ;  /* 0x0000001d001d7308 */ /* 0x000fe40000000800 */
[----:B------:R-:W-:Y:S01]  /*2710*/  FFMA R31, R60, 1.925963033500011079e-08, R13 ;  /* 0x32a570603c1f7823 */ /* 0x000fe2000000000d */
[----:B------:R-:W-:-:S04]  /*2720*/  FADD R13, R23, -12583039 ;  /* 0xcb40007f170d7421 */ /* 0x000fc80000000000 */
[C---:B------:R-:W-:Y:S01]  /*2730*/  FFMA R13, R18.reuse, 1.4426950216293334961, -R13 ;  /* 0x3fb8aa3b120d7823 */ /* 0x040fe2000000080d */
[----:B------:R-:W1:Y:S01]  /*2740*/  MUFU.EX2 R60, R27 ;  /* 0x0000001b003c7308 */ /* 0x000e620000000800 */
[----:B0-----:R-:W-:Y:S02]  /*2750*/  FMUL R19, R19, R62 ;  /* 0x0000003e13137220 */ /* 0x001fe40000400000 */
        /* <DEDUP_REMOVED lines=8> */
[----:B------:R-:W-:Y:S01]  /*27e0*/  FADD R13, R25, -12583039 ;  /* 0xcb40007f190d7421 */ /* 0x000fe20000000000 */
[----:B------:R-:W0:Y:S03]  /*27f0*/  MUFU.EX2 R36, R31 ;  /* 0x0000001f00247308 */ /* 0x000e260000000800 */
[----:B------:R-:W-:-:S04]  /*2800*/  FFMA R13, R20, 1.4426950216293334961, -R13 ;  /* 0x3fb8aa3b140d7823 */ /* 0x000fc8000000080d */
[----:B------:R-:W-:Y:S01]  /*2810*/  FFMA R37, R20, 1.925963033500011079e-08, R13 ;  /* 0x32a5706014257823 */ /* 0x000fe2000000000d */
[----:B------:R-:W-:Y:S01]  /*2820*/  FFMA.SAT R13, R34, R11, 0.5 ;  /* 0x3f000000220d7423 */ /* 0x000fe2000000200b */
[----:B------:R-:W-:Y:S01]  /*2830*/  IMAD.SHL.U32 R20, R21, 0x800000, RZ ;  /* 0x0080000015147824 */ /* 0x000fe200078e00ff */
[----:B------:R-:W-:Y:S01]  /*2840*/  SHF.L.U32 R21, R61, 0x17, RZ ;  /* 0x000000173d157819 */ /* 0x000fe200000006ff */
[----:B------:R-:W1:Y:S01]  /*2850*/  MUFU.EX2 R60, R60 ;  /* 0x0000003c003c7308 */ /* 0x000e620000000800 */
[----:B------:R-:W-:Y:S01]  /*2860*/  FFMA.RM R13, R13, R12, 12582913 ;  /* 0x4b4000010d0d7423 */ /* 0x000fe2000000400c */
[----:B------:R-:W-:-:S03]  /*2870*/  FMUL R20, R20, R29 ;  /* 0x0000001d14147220 */ /* 0x000fc60000400000 */
[----:B------:R-:W-:Y:S01]  /*2880*/  FADD R15, R13, -12583039 ;  /* 0xcb40007f0d0f7421 */ /* 0x000fe20000000000 */
[----:B0-----:R-:W-:Y:S01]  /*2890*/  FMUL R21, R21, R36 ;  /* 0x0000002415157220 */ /* 0x001fe20000400000 */
[----:B------:R-:W-:Y:S01]  /*28a0*/  SHF.L.U32 R13, R13, 0x17, RZ ;  /* 0x000000170d0d7819 */ /* 0x000fe200000006ff */
[----:B------:R-:W0:Y:S01]  /*28b0*/  MUFU.EX2 R37, R37 ;  /* 0x0000002500257308 */ /* 0x000e220000000800 */
        /* <DEDUP_REMOVED lines=10> */
[----:B------:R-:W-:Y:S02]  /*2960*/  SHF.L.U32 R22, R23, 0x17, RZ ;  /* 0x0000001717167819 */ /* 0x000fe400000006ff */
[----:B------:R-:W-:Y:S01]  /*2970*/  SHF.L.U32 R23, R64, 0x17, RZ ;  /* 0x0000001740177819 */ /* 0x000fe200000006ff */
[----:B------:R-:W-:Y:S02]  /*2980*/  FFMA.RM R27, R27, R12, 12582913 ;  /* 0x4b4000011b1b7423 */ /* 0x000fe4000000400c */
[----:B------:R-:W-:Y:S02]  /*2990*/  FMUL R22, R22, R63 ;  /* 0x0000003f16167220 */ /* 0x000fe40000400000 */
[----:B------:R-:W-:Y:S01]  /*29a0*/  FADD R29, R27, -12583039 ;  /* 0xcb40007f1b1d7421 */ /* 0x000fe20000000000 */
[----:B-1----:R-:W-:Y:S01]  /*29b0*/  FMUL R23, R23, R60 ;  /* 0x0000003c17177220 */ /* 0x002fe20000400000 */
[----:B------:R-:W-:-:S02]  /*29c0*/  SHF.L.U32 R27, R27, 0x17, RZ ;  /* 0x000000171b1b7819 */ /* 0x000fc400000006ff */
        /* <DEDUP_REMOVED lines=9> */
[----:B------:R-:W-:Y:S02]  /*2a60*/  FFMA.RM R30, R61, R12, 12582913 ;  /* 0x4b4000013d1e7423 */ /* 0x000fe4000000400c */
[----:B0-----:R-:W-:Y:S01]  /*2a70*/  FMUL R24, R24, R37 ;  /* 0x0000002518187220 */ /* 0x001fe20000400000 */
[----:B------:R-:W-:Y:S01]  /*2a80*/  FFMA.SAT R37, R28, R11, 0.5 ;  /* 0x3f0000001c257423 */ /* 0x000fe2000000200b */
        /* <DEDUP_REMOVED lines=10> */
[----:B------:R-:W-:Y:S02]  /*2b30*/  MUFU.EX2 R37, R36 ;  /* 0x0000002400257308 */ /* 0x000fe40000000800 */
        /* <DEDUP_REMOVED lines=11> */
[----:B0-----:R-:W-:Y:S02]  /*2bf0*/  FMUL R26, R15, R26 ;  /* 0x0000001a0f1a7220 */ /* 0x001fe40000400000 */
[----:B------:R-:W0:Y:S01]  /*2c00*/  MUFU.EX2 R15, R62 ;  /* 0x0000003e000f7308 */ /* 0x000e220000000800 */
        /* <DEDUP_REMOVED lines=8> */
[----:B------:R-:W-:Y:S02]  /*2c90*/  FMUL R29, R29, R60 ;  /* 0x0000003c1d1d7220 */ /* 0x000fe40000400000 */
[----:B------:R-:W-:Y:S01]  /*2ca0*/  FADD R25, R14, R9 ;  /* 0x000000090e197221 */ /* 0x000fe20000000000 */
[----:B0-----:R-:W-:-:S03]  /*2cb0*/  FMUL R30, R12, R15 ;  /* 0x0000000f0c1e7220 */ /* 0x001fc60000400000 */
        /* <DEDUP_REMOVED lines=29> */
.L_x_30323:
        /* <DEDUP_REMOVED lines=11> */
[----:B0-----:R-:W-:Y:S05]  /*2f40*/  CALL.REL.NOINC `($__internal_488_$__cuda_sm3x_div_rn_noftz_f32_slowpath) ;  /* 0x0000003000fc7944 */ /* 0x001fea0003c00000 */
[----:B------:R-:W-:-:S07]  /*2f50*/  MOV R15, R4 ;  /* 0x00000004000f7202 */ /* 0x000fce0000000f00 */
.L_x_30260:
[----:B------:R-:W-:Y:S05]  /*2f60*/  BSYNC.RECONVERGENT B3 ;  /* 0x0000000000037941 */ /* 0x000fea0003800200 */
.L_x_30259:
        /* <DEDUP_REMOVED lines=11> */
[----:B0-----:R-:W-:Y:S05]  /*3020*/  CALL.REL.NOINC `($__internal_488_$__cuda_sm3x_div_rn_noftz_f32_slowpath) ;  /* 0x0000003000c47944 */ /* 0x001fea0003c00000 */
[----:B------:R-:W-:-:S07]  /*3030*/  MOV R35, R4 ;  /* 0x0000000400237202 */ /* 0x000fce0000000f00 */
.L_x_30262:
[----:B------:R-:W-:Y:S05]  /*3040*/  BSYNC.RECONVERGENT B3 ;  /* 0x0000000000037941 */ /* 0x000fea0003800200 */
.L_x_30261:
        /* <DEDUP_REMOVED lines=11> */
[----:B------:R-:W-:Y:S05]  /*3100*/  CALL.REL.NOINC `($__internal_488_$__cuda_sm3x_div_rn_noftz_f32_slowpath) ;  /* 0x00000030008c7944 */ /* 0x000fea0003c00000 */
[----:B------:R-:W-:-:S07]  /*3110*/  MOV R37, R4 ;  /* 0x0000000400257202 */ /* 0x000fce0000000f00 */
.L_x_30264:
[----:B------:R-:W-:Y:S05]  /*3120*/  BSYNC.RECONVERGENT B3 ;  /* 0x0000000000037941 */ /* 0x000fea0003800200 */
.L_x_30263:
        /* <DEDUP_REMOVED lines=11> */
[----:B------:R-:W-:Y:S05]  /*31e0*/  CALL.REL.NOINC `($__internal_488_$__cuda_sm3x_div_rn_noftz_f32_slowpath) ;  /* 0x0000003000547944 */ /* 0x000fea0003c00000 */
[----:B------:R-:W-:-:S07]  /*31f0*/  MOV R63, R4 ;  /* 0x00000004003f7202 */ /* 0x000fce0000000f00 */
.L_x_30266:
[----:B------:R-:W-:Y:S05]  /*3200*/  BSYNC.RECONVERGENT B3 ;  /* 0x0000000000037941 */ /* 0x000fea0003800200 */
.L_x_30265:
        /* <DEDUP_REMOVED lines=12> */
[----:B------:R-:W-:-:S07]  /*32d0*/  IMAD.MOV.U32 R61, RZ, RZ, R4 ;  /* 0x000000ffff3d7224 */ /* 0x000fce00078e0004 */
.L_x_30268:
[----:B------:R-:W-:Y:S05]  /*32e0*/  BSYNC.RECONVERGENT B3 ;  /* 0x0000000000037941 */ /* 0x000fea0003800200 */
.L_x_30267:
        /* <DEDUP_REMOVED lines=13> */
.L_x_30270:
[----:B------:R-:W-:Y:S05]  /*33c0*/  BSYNC.RECONVERGENT B3 ;  /* 0x0000000000037941 */ /* 0x000fea0003800200 */
.L_x_30269:
        /* <DEDUP_REMOVED lines=13> */
.L_x_30272:
[----:B------:R-:W-:Y:S05]  /*34a0*/  BSYNC.RECONVERGENT B3 ;  /* 0x0000000000037941 */ /* 0x000fea0003800200 */
.L_x_30271:
        /* <DEDUP_REMOVED lines=13> */
.L_x_30274:
[----:B------:R-:W-:Y:S05]  /*3580*/  BSYNC.RECONVERGENT B3 ;  /* 0x0000000000037941 */ /* 0x000fea0003800200 */
.L_x_30273:
        /* <DEDUP_REMOVED lines=13> */
.L_x_30276:
[----:B------:R-:W-:Y:S05]  /*3660*/  BSYNC.RECONVERGENT B3 ;  /* 0x0000000000037941 */ /* 0x000fea0003800200 */
.L_x_30275:
        /* <DEDUP_REMOVED lines=13> */
.L_x_30278:
[----:B------:R-:W-:Y:S05]  /*3740*/  BSYNC.RECONVERGENT B3 ;  /* 0x0000000000037941 */ /* 0x000fea0003800200 */
.L_x_30277:
        /* <DEDUP_REMOVED lines=13> */
.L_x_30280:
[----:B------:R-:W-:Y:S05]  /*3820*/  BSYNC.RECONVERGENT B3 ;  /* 0x0000000000037941 */ /* 0x000fea0003800200 */
.L_x_30279:
        /* <DEDUP_REMOVED lines=13> */
.L_x_30282:
[----:B------:R-:W-:Y:S05]  /*3900*/  BSYNC.RECONVERGENT B3 ;  /* 0x0000000000037941 */ /* 0x000fea0003800200 */
.L_x_30281:
        /* <DEDUP_REMOVED lines=13> */
.L_x_30284:
[----:B------:R-:W-:Y:S05]  /*39e0*/  BSYNC.RECONVERGENT B3 ;  /* 0x0000000000037941 */ /* 0x000fea0003800200 */
.L_x_30283:
        /* <DEDUP_REMOVED lines=13> */
.L_x_30286:
[----:B------:R-:W-:Y:S05]  /*3ac0*/  BSYNC.RECONVERGENT B3 ;  /* 0x0000000000037941 */ /* 0x000fea0003800200 */
.L_x_30285:
        /* <DEDUP_REMOVED lines=13> */
.L_x_30288:
[----:B------:R-:W-:Y:S05]  /*3ba0*/  BSYNC.RECONVERGENT B3 ;  /* 0x0000000000037941 */ /* 0x000fea0003800200 */
.L_x_30287:
        /* <DEDUP_REMOVED lines=13> */
.L_x_30290:
[----:B------:R-:W-:Y:S05]  /*3c80*/  BSYNC.RECONVERGENT B3 ;  /* 0x0000000000037941 */ /* 0x000fea0003800200 */
.L_x_30289:
        /* <DEDUP_REMOVED lines=13> */
.L_x_30292:
[----:B------:R-:W-:Y:S05]  /*3d60*/  BSYNC.RECONVERGENT B3 ;  /* 0x0000000000037941 */ /* 0x000fea0003800200 */
.L_x_30291:
        /* <DEDUP_REMOVED lines=13> */
.L_x_30294:
[----:B------:R-:W-:Y:S05]  /*3e40*/  BSYNC.RECONVERGENT B3 ;  /* 0x0000000000037941 */ /* 0x000fea0003800200 */
.L_x_30293:
        /* <DEDUP_REMOVED lines=13> */
.L_x_30296:
[----:B------:R-:W-:Y:S05]  /*3f20*/  BSYNC.RECONVERGENT B3 ;  /* 0x0000000000037941 */ /* 0x000fea0003800200 */
.L_x_30295:
        /* <DEDUP_REMOVED lines=13> */
.L_x_30298:
[----:B------:R-:W-:Y:S05]  /*4000*/  BSYNC.RECONVERGENT B3 ;  /* 0x0000000000037941 */ /* 0x000fea0003800200 */
.L_x_30297:
        /* <DEDUP_REMOVED lines=13> */
.L_x_30300:
[----:B------:R-:W-:Y:S05]  /*40e0*/  BSYNC.RECONVERGENT B3 ;  /* 0x0000000000037941 */ /* 0x000fea0003800200 */
.L_x_30299:
        /* <DEDUP_REMOVED lines=13> */
.L_x_30302:
[----:B------:R-:W-:Y:S05]  /*41c0*/  BSYNC.RECONVERGENT B3 ;  /* 0x0000000000037941 */ /* 0x000fea0003800200 */
.L_x_30301:
        /* <DEDUP_REMOVED lines=13> */
.L_x_30304:
[----:B------:R-:W-:Y:S05]  /*42a0*/  BSYNC.RECONVERGENT B3 ;  /* 0x0000000000037941 */ /* 0x000fea0003800200 */
.L_x_30303:
        /* <DEDUP_REMOVED lines=13> */
.L_x_30306:
[----:B------:R-:W-:Y:S05]  /*4380*/  BSYNC.RECONVERGENT B3 ;  /* 0x0000000000037941 */ /* 0x000fea0003800200 */
.L_x_30305:
        /* <DEDUP_REMOVED lines=13> */
.L_x_30308:
[----:B------:R-:W-:Y:S05]  /*4460*/  BSYNC.RECONVERGENT B3 ;  /* 0x0000000000037941 */ /* 0x000fea0003800200 */
.L_x_30307:
        /* <DEDUP_REMOVED lines=13> */
.L_x_30310:
[----:B------:R-:W-:Y:S05]  /*4540*/  BSYNC.RECONVERGENT B3 ;  /* 0x0000000000037941 */ /* 0x000fea0003800200 */
.L_x_30309:
[----:B------:R-:W-:Y:S01]  /*4550*/  HFMA2 R3, -RZ, RZ, 0, 0 ;  /* 0x00000000ff037431 */ /* 0x000fe200000001ff */
[----:B------:R-:W-:Y:S01]  /*4560*/  MOV R2, R40 ;  /* 0x0000002800027202 */ /* 0x000fe20000000f00 */
[----:B------:R-:W-:Y:S01]  /*4570*/  IMAD R0, R38, UR38, RZ ;  /* 0x0000002626007c24 */ /* 0x000fe2000f8e02ff */
[----:B------:R-:W-:Y:S01]  /*4580*/  ISETP.GE.U32.AND P2, PT, R59, UR44, PT ;  /* 0x0000002c3b007c0c */ /* 0x000fe2000bf46070 */
[----:B------:R-:W-:Y:S01]  /*4590*/  VIADD R8, R40, 0x260 ;  /* 0x0000026028087836 */ /* 0x000fe20000000000 */
[----:B------:R-:W-:Y:S02]  /*45a0*/  ISETP.GE.U32.AND P1, PT, R56, UR44, PT ;  /* 0x0000002c38007c0c */ /* 0x000fe4000bf26070 */
[----:B------:R-:W-:Y:S02]  /*45b0*/  @!P0 R2UR UR4, R32 ;  /* 0x00000000200482ca */ /* 0x000fe400000e0000 */
[----:B------:R-:W-:Y:S01]  /*45c0*/  @!P0 R2UR UR5, R33 ;  /* 0x00000000210582ca */ /* 0x000fe200000e0000 */
[----:B------:R-:W-:Y:S01]  /*45d0*/  IMAD.WIDE.U32 R4, R39, UR38, R2 ;  /* 0x0000002627047c25 */ /* 0x000fe2000f8e0002 */
[----:B------:R-:W-:-:S02]  /*45e0*/  ISETP.GE.AND.EX P2, PT, RZ, UR45, PT, P2 ;  /* 0x0000002dff007c0c */ /* 0x000fc4000bf46320 */
[----:B------:R-:W-:Y:S01]  /*45f0*/  ISETP.GE.AND.EX P1, PT, RZ, UR45, PT, P1 ;  /* 0x0000002dff007c0c */ /* 0x000fe2000bf26310 */
[----:B------:R-:W-:Y:S01]  /*4600*/  IMAD R3, R39, UR39, R0 ;  /* 0x0000002727037c24 */ /* 0x000fe2000f8e0200 */
[----:B------:R-:W-:Y:S02]  /*4610*/  LEA R2, P5, R4, UR36, 0x2 ;  /* 0x0000002404027c11 */ /* 0x000fe4000f8a10ff */
[----:B------:R-:W-:Y:S02]  /*4620*/  ISETP.GE.U32.AND P3, PT, R58, UR44, PT ;  /* 0x0000002c3a007c0c */ /* 0x000fe4000bf66070 */
[----:B------:R-:W-:Y:S02]  /*4630*/  IADD3 R3, PT, PT, R5, R3, RZ ;  /* 0x0000000305037210 */ /* 0x000fe40007ffe0ff */
[----:B------:R-:W-:Y:S02]  /*4640*/  ISETP.GE.U32.AND P4, PT, R57, UR44, PT ;  /* 0x0000002c39007c0c */ /* 0x000fe4000bf86070 */
[----:B------:R-:W-:-:S02]  /*4650*/  LEA.HI.X R3, R4, UR37, R3, 0x2, P5 ;  /* 0x0000002504037c11 */ /* 0x000fc4000a8f1403 */
[----:B------:R-:W-:Y:S02]  /*4660*/  ISETP.GE.AND.EX P3, PT, RZ, UR45, PT, P3 ;  /* 0x0000002dff007c0c */ /* 0x000fe4000bf66330 */
[----:B------:R-:W-:Y:S01]  /*4670*/  ISETP.GE.AND.EX P4, PT, RZ, UR45, PT, P4 ;  /* 0x0000002dff007c0c */ /* 0x000fe2000bf86340 */
[----:B------:R-:W-:Y:S01]  /*4680*/  @!P0 STG.E desc[UR4][R2.64], R15 ;  /* 0x0000000f02008986 */ /* 0x000fe2000c101904 */
[----:B------:R-:W-:Y:S02]  /*4690*/  ISETP.GE.U32.AND P0, PT, R54, UR44, PT ;  /* 0x0000002c36007c0c */ /* 0x000fe4000bf06070 */
[C---:B------:R-:W-:Y:S02]  /*46a0*/  @!P2 R2UR UR6, R32.reuse ;  /* 0x000000002006a2ca */ /* 0x040fe400000e0000 */
[----:B------:R-:W-:Y:S02]  /*46b0*/  @!P2 R2UR UR7, R33 ;  /* 0x000000002107a2ca */ /* 0x000fe400000e0000 */
[----:B------:R-:W-:-:S02]  /*46c0*/  @!P1 R2UR UR12, R32 ;  /* 0x00000000200c92ca */ /* 0x000fc400000e0000 */
[C---:B------:R-:W-:Y:S02]  /*46d0*/  @!P1 R2UR UR13, R33.reuse ;  /* 0x00000000210d92ca */ /* 0x040fe400000e0000 */
[----:B------:R-:W-:Y:S02]  /*46e0*/  ISETP.GE.AND.EX P0, PT, RZ, UR45, PT, P0 ;  /* 0x0000002dff007c0c */ /* 0x000fe4000bf06300 */
[C---:B------:R-:W-:Y:S02]  /*46f0*/  @!P3 R2UR UR8, R32.reuse ;  /* 0x000000002008b2ca */ /* 0x040fe400000e0000 */
[C---:B------:R-:W-:Y:S02]  /*4700*/  @!P3 R2UR UR9, R33.reuse ;  /* 0x000000002109b2ca */ /* 0x040fe400000e0000 */
[----:B------:R-:W-:Y:S01]  /*4710*/  @!P4 R2UR UR10, R32 ;  /* 0x00000000200ac2ca */ /* 0x000fe200000e0000 */
[----:B------:R-:W-:Y:S01]  /*4720*/  @!P2 STG.E desc[UR6][R2.64+0x80], R35 ;  /* 0x000080230200a986 */ /* 0x000fe2000c101906 */
[----:B------:R-:W-:-:S02]  /*4730*/  @!P4 R2UR UR11, R33 ;  /* 0x00000000210bc2ca */ /* 0x000fc400000e0000 */
[----:B------:R-:W-:Y:S01]  /*4740*/  ISETP.GE.U32.AND P5, PT, R55, UR44, PT ;  /* 0x0000002c37007c0c */ /* 0x000fe2000bfa6070 */
[----:B------:R-:W-:Y:S01]  /*4750*/  @!P1 STG.E desc[UR12][R2.64+0x300], R67 ;  /* 0x0003004302009986 */ /* 0x000fe2000c10190c */
[----:B------:R-:W-:Y:S02]  /*4760*/  ISETP.GE.U32.AND P1, PT, R50, UR44, PT ;  /* 0x0000002c32007c0c */ /* 0x000fe4000bf26070 */
[----:B------:R-:W-:Y:S02]  /*4770*/  @!P0 R2UR UR6, R32 ;  /* 0x00000000200682ca */ /* 0x000fe400000e0000 */
[----:B------:R-:W-:Y:S01]  /*4780*/  @!P0 R2UR UR7, R33 ;  /* 0x00000000210782ca */ /* 0x000fe200000e0000 */
[----:B------:R-:W-:Y:S01]  /*4790*/  @!P3 STG.E desc[UR8][R2.64+0x100], R37 ;  /* 0x000100250200b986 */ /* 0x000fe2000c101908 */
[----:B------:R-:W-:Y:S02]  /*47a0*/  ISETP.GE.AND.EX P5, PT, RZ, UR45, PT, P5 ;  /* 0x0000002dff007c0c */ /* 0x000fe4000bfa6350 */
[----:B------:R-:W-:Y:S01]  /*47b0*/  ISETP.GE.AND.EX P1, PT, RZ, UR45, PT, P1 ;  /* 0x0000002dff007c0c */ /* 0x000fe2000bf26310 */
[----:B------:R-:W-:Y:S01]  /*47c0*/  @!P4 STG.E desc[UR10][R2.64+0x180], R63 ;  /* 0x0001803f0200c986 */ /* 0x000fe2000c10190a */
[----:B------:R-:W-:-:S02]  /*47d0*/  ISETP.GE.U32.AND P4, PT, R53, UR44, PT ;  /* 0x0000002c35007c0c */ /* 0x000fc4000bf86070 */
[----:B------:R-:W-:Y:S02]  /*47e0*/  ISETP.GE.U32.AND P3, PT, R52, UR44, PT ;  /* 0x0000002c34007c0c */ /* 0x000fe4000bf66070 */
[----:B------:R-:W-:Y:S02]  /*47f0*/  ISETP.GE.U32.AND P2, PT, R51, UR44, PT ;  /* 0x0000002c33007c0c */ /* 0x000fe4000bf46070 */
[----:B------:R-:W-:Y:S01]  /*4800*/  ISETP.GE.U32.AND P6, PT, R49, UR44, PT ;  /* 0x0000002c31007c0c */ /* 0x000fe2000bfc6070 */
[----:B------:R-:W-:Y:S01]  /*4810*/  @!P0 STG.E desc[UR6][R2.64+0x400], R69 ;  /* 0x0004004502008986 */ /* 0x000fe2000c101906 */
[----:B------:R-:W-:Y:S02]  /*4820*/  ISETP.GE.AND.EX P4, PT, RZ, UR45, PT, P4 ;  /* 0x0000002dff007c0c */ /* 0x000fe4000bf86340 */
[----:B------:R-:W-:Y:S02]  /*4830*/  ISETP.GE.AND.EX P3, PT, RZ, UR45, PT, P3 ;  /* 0x0000002dff007c0c */ /* 0x000fe4000bf66330 */
        /* <DEDUP_REMOVED lines=12> */
[C---:B------:R-:W-:Y:S02]  /*4900*/  @!P3 R2UR UR11, R33.reuse ;  /* 0x00000000210bb2ca */ /* 0x040fe400000e0000 */
[----:B------:R-:W-:Y:S01]  /*4910*/  @!P2 R2UR UR12, R32 ;  /* 0x00000000200ca2ca */ /* 0x000fe200000e0000 */
[----:B------:R-:W-:Y:S01]  /*4920*/  @!P1 STG.E desc[UR14][R2.64+0x600], R17 ;  /* 0x0006001102009986 */ /* 0x000fe2000c10190e */
        /* <DEDUP_REMOVED lines=11> */
[----:B------:R-:W-:Y:S01]  /*49e0*/  ISETP.GE.U32.AND P5, PT, R0, UR44, PT ;  /* 0x0000002c00007c0c */ /* 0x000fe2000bfa6070 */
[----:B------:R2:W-:Y:S01]  /*49f0*/  @!P6 STG.E desc[UR16][R2.64+0x680], R75 ;  /* 0x0006804b0200e986 */ /* 0x0005e2000c101910 */
[----:B------:R-:W-:Y:S02]  /*4a00*/  ISETP.GE.U32.AND P4, PT, R47, UR44, PT ;  /* 0x0000002c2f007c0c */ /* 0x000fe4000bf86070 */
[----:B------:R-:W-:Y:S02]  /*4a10*/  ISETP.GE.U32.AND P3, PT, R46, UR44, PT ;  /* 0x0000002c2e007c0c */ /* 0x000fe4000bf66070 */
[----:B------:R-:W-:Y:S01]  /*4a20*/  ISETP.GE.U32.AND P6, PT, R45, UR44, PT ;  /* 0x0000002c2d007c0c */ /* 0x000fe2000bfc6070 */
[----:B------:R2:W-:Y:S01]  /*4a30*/  @!P0 STG.E desc[UR4][R2.64+0x700], R19 ;  /* 0x0007001302008986 */ /* 0x0005e2000c101904 */
[----:B------:R-:W-:Y:S01]  /*4a40*/  ISETP.GE.U32.AND P2, PT, R44, UR44, PT ;  /* 0x0000002c2c007c0c */ /* 0x000fe2000bf46070 */
[----:B------:R-:W3:Y:S01]  /*4a50*/  LDCU UR4, c[0x0][0x370] ;  /* 0x00006e00ff0477ac */ /* 0x000ee20008000800 */
[----:B------:R-:W-:Y:S01]  /*4a60*/  ISETP.GE.AND.EX P4, PT, RZ, UR45, PT, P4 ;  /* 0x0000002dff007c0c */ /* 0x000fe2000bf86340 */
[----:B------:R-:W3:Y:S01]  /*4a70*/  LDC R4, c[0x0][0x364] ;  /* 0x0000d900ff047b82 */ /* 0x000ee20000000800 */
        /* <DEDUP_REMOVED lines=10> */
[----:B------:R-:W-:Y:S02]  /*4b20*/  @!P3 R2UR UR8, R32 ;  /* 0x000000002008b2ca */ /* 0x000fe400000e0000 */
[C---:B------:R-:W-:Y:S01]  /*4b30*/  @!P3 R2UR UR9, R33.reuse ;  /* 0x000000002109b2ca */ /* 0x040fe200000e0000 */
[----:B---3--:R-:W-:Y:S01]  /*4b40*/  IMAD R4, R4, UR4, RZ ;  /* 0x0000000404047c24 */ /* 0x008fe2000f8e02ff */
        /* <DEDUP_REMOVED lines=12> */
[----:B0-----:R-:W-:-:S02]  /*4c10*/  IADD3 R7, PT, PT, R40, 0x80, RZ ;  /* 0x0000008028077810 */ /* 0x001fc40007ffe0ff */
        /* <DEDUP_REMOVED lines=42> */
.L_x_30257:
[----:B------:R-:W-:Y:S05]  /*4ec0*/  EXIT ;  /* 0x000000000000794d */ /* 0x000fea0003800000 */
.L_x_30258:
[----:B------:R-:W-:Y:S01]  /*4ed0*/  BSSY B1, `(.L_x_30312) ;  /* 0x0000007000017945 */ /* 0x000fe20003800000 */
[----:B------:R-:W-:Y:S02]  /*4ee0*/  MOV R12, 0x10 ;  /* 0x00000010000c7802 */ /* 0x000fe40000000f00 */
[----:B------:R-:W-:Y:S02]  /*4ef0*/  MOV R11, 0x1f ;  /* 0x0000001f000b7802 */ /* 0x000fe40000000f00 */
[----:B------:R-:W-:-:S07]  /*4f00*/  MOV R15, 0xffffffff ;  /* 0xffffffff000f7802 */ /* 0x000fce0000000f00 */
[----:B------:R-:W-:Y:S05]  /*4f10*/  WARPSYNC.COLLECTIVE R15, `(.L_x_30313) ;  /* 0x000000000f087348 */ /* 0x000fea0003c00000 */
[----:B------:R0:W1:Y:S02]  /*4f20*/  SHFL.BFLY P6, R14, R13, R12, R11 ;  /* 0x0c00000c0d0e7389 */ /* 0x00006400000c000b */
[----:B01----:R-:W-:Y:S05]  /*4f30*/  ENDCOLLECTIVE ;  /* 0x000000000000791b */ /* 0x003fea0003800000 */
.L_x_30313:
[----:B------:R-:W-:Y:S05]  /*4f40*/  BSYNC B1 ;  /* 0x0000000000017941 */ /* 0x000fea0003800000 */
.L_x_30312:
        /* <DEDUP_REMOVED lines=9> */
.L_x_30314:
[----:B------:R-:W-:Y:S01]  /*4fe0*/  HFMA2 R12, -RZ, RZ, 0, 2.384185791015625e-07 ;  /* 0x00000004ff0c7431 */ /* 0x000fe200000001ff */
[----:B------:R-:W-:-:S04]  /*4ff0*/  FMNMX R0, R13, R14, !PT ;  /* 0x0000000e0d007209 */ /* 0x000fc80007800000 */
[----:B------:R-:W-:-:S07]  /*5000*/  MOV R13, R0 ;  /* 0x00000000000d7202 */ /* 0x000fce0000000f00 */
[----:B------:R-:W-:Y:S05]  /*5010*/  WARPSYNC.COLLECTIVE R15, `(.L_x_30315) ;  /* 0x000000000f087348 */ /* 0x000fea0003c00000 */
[----:B------:R0:W1:Y:S02]  /*5020*/  SHFL.BFLY P6, R14, R13, R12, R11 ;  /* 0x0c00000c0d0e7389 */ /* 0x00006400000c000b */
[----:B01----:R-:W-:Y:S05]  /*5030*/  ENDCOLLECTIVE ;  /* 0x000000000000791b */ /* 0x003fea0003800000 */
.L_x_30315:
[----:B------:R-:W-:Y:S02]  /*5040*/  MOV R12, 0x2 ;  /* 0x00000002000c7802 */ /* 0x000fe40000000f00 */
[----:B------:R-:W-:-:S05]  /*5050*/  FMNMX R2, R0, R14, !PT ;  /* 0x0000000e00027209 */ /* 0x000fca0007800000 */
[----:B------:R-:W-:-:S07]  /*5060*/  IMAD.MOV.U32 R13, RZ, RZ, R2 ;  /* 0x000000ffff0d7224 */ /* 0x000fce00078e0002 */
[----:B------:R-:W-:Y:S05]  /*5070*/  WARPSYNC.COLLECTIVE R15, `(.L_x_30316) ;  /* 0x000000000f087348 */ /* 0x000fea0003c00000 */
[----:B------:R0:W1:Y:S02]  /*5080*/  SHFL.BFLY P6, R14, R13, R12, R11 ;  /* 0x0c00000c0d0e7389 */ /* 0x00006400000c000b */
[----:B01----:R-:W-:Y:S05]  /*5090*/  ENDCOLLECTIVE ;  /* 0x000000000000791b */ /* 0x003fea0003800000 */
.L_x_30316:
[----:B------:R-:W-:Y:S01]  /*50a0*/  HFMA2 R12, -RZ, RZ, 0, 5.9604644775390625e-08 ;  /* 0x00000001ff0c7431 */ /* 0x000fe200000001ff */
[----:B------:R-:W-:-:S04]  /*50b0*/  FMNMX R3, R2, R14, !PT ;  /* 0x0000000e02037209 */ /* 0x000fc80007800000 */
[----:B------:R-:W-:-:S07]  /*50c0*/  MOV R13, R3 ;  /* 0x00000003000d7202 */ /* 0x000fce0000000f00 */
[----:B------:R-:W-:Y:S05]  /*50d0*/  WARPSYNC.COLLECTIVE R15, `(.L_x_30317) ;  /* 0x000000000f087348 */ /* 0x000fea0003c00000 */
[----:B------:R0:W1:Y:S02]  /*50e0*/  SHFL.BFLY P6, R14, R13, R12, R11 ;  /* 0x0c00000c0d0e7389 */ /* 0x00006400000c000b */
[----:B01----:R-:W-:Y:S05]  /*50f0*/  ENDCOLLECTIVE ;  /* 0x000000000000791b */ /* 0x003fea0003800000 */
.L_x_30317:
        /* <DEDUP_REMOVED lines=40> */
[----:B------:R-:W-:-:S03]  /*5380*/  FFMA.SAT R27, R25, R30, 0.5 ;  /* 0x3f000000191b7423 */ /* 0x000fc6000000201e */
[----:B------:R-:W-:Y:S01]  /*5390*/  FFMA R0, R9, 1.4426950216293334961, -R0 ;  /* 0x3fb8aa3b09007823 */ /* 0x000fe20000000800 */
[----:B------:R-:W0:Y:S01]  /*53a0*/  MUFU.EX2 R19, R19 ;  /* 0x0000001300137308 */ /* 0x000e220000000800 */
[----:B------:R-:W-:Y:S02]  /*53b0*/  FFMA.RM R27, R27, R34, 12582913 ;  /* 0x4b4000011b1b7423 */ /* 0x000fe40000004022 */
[----:B------:R-:W-:Y:S01]  /*53c0*/  FFMA R9, R9, 1.925963033500011079e-08, R0 ;  /* 0x32a5706009097823 */ /* 0x000fe20000000000 */
[----:B------:R-:W-:Y:S01]  /*53d0*/  SHF.L.U32 R0, R17, 0x17, RZ ;  /* 0x0000001711007819 */ /* 0x000fe200000006ff */
[----:B------:R-:W-:-:S04]  /*53e0*/  FFMA.SAT R17, R2, R30, 0.5 ;  /* 0x3f00000002117423 */ /* 0x000fc8000000201e */
[----:B------:R-:W1:Y:S01]  /*53f0*/  MUFU.EX2 R9, R9 ;  /* 0x0000000900097308 */ /* 0x000e620000000800 */
[----:B------:R-:W-:Y:S01]  /*5400*/  FFMA.RM R17, R17, R34, 12582913 ;  /* 0x4b40000111117423 */ /* 0x000fe20000004022 */
[----:B0-----:R-:W-:-:S03]  /*5410*/  FMUL R4, R4, R19 ;  /* 0x0000001304047220 */ /* 0x001fc60000400000 */
[----:B------:R-:W-:-:S04]  /*5420*/  FADD R19, R17, -12583039 ;  /* 0xcb40007f11137421 */ /* 0x000fc80000000000 */
[----:B------:R-:W-:Y:S01]  /*5430*/  FFMA R19, R2, 1.4426950216293334961, -R19 ;  /* 0x3fb8aa3b02137823 */ /* 0x000fe20000000813 */
[----:B-1----:R-:W-:Y:S01]  /*5440*/  FMUL R0, R0, R9 ;  /* 0x0000000900007220 */ /* 0x002fe20000400000 */
[----:B------:R-:W-:Y:S02]  /*5450*/  FFMA.SAT R9, R3, R30, 0.5 ;  /* 0x3f00000003097423 */ /* 0x000fe4000000201e */
[----:B------:R-:W-:Y:S01]  /*5460*/  FFMA R19, R2, 1.925963033500011079e-08, R19 ;  /* 0x32a5706002137823 */ /* 0x000fe20000000013 */
[----:B------:R-:W-:Y:S01]  /*5470*/  SHF.L.U32 R2, R17, 0x17, RZ ;  /* 0x0000001711027819 */ /* 0x000fe200000006ff */
        /* <DEDUP_REMOVED lines=211> */
.L_x_30318:
[----:B------:R-:W-:Y:S02]  /*61b0*/  HFMA2 R12, -RZ, RZ, 0, 4.76837158203125e-07 ;  /* 0x00000008ff0c7431 */ /* 0x000fe400000001ff */
[----:B------:R-:W-:-:S05]  /*61c0*/  FADD R34, R13, R14 ;  /* 0x0000000e0d227221 */ /* 0x000fca0000000000 */
[----:B------:R-:W-:-:S07]  /*61d0*/  MOV R13, R34 ;  /* 0x00000022000d7202 */ /* 0x000fce0000000f00 */
[----:B------:R-:W-:Y:S05]  /*61e0*/  WARPSYNC.COLLECTIVE R15, `(.L_x_30319) ;  /* 0x000000000f087348 */ /* 0x000fea0003c00000 */
[----:B------:R0:W1:Y:S02]  /*61f0*/  SHFL.BFLY P6, R14, R13, R12, R11 ;  /* 0x0c00000c0d0e7389 */ /* 0x00006400000c000b */
[----:B01----:R-:W-:Y:S05]  /*6200*/  ENDCOLLECTIVE ;  /* 0x000000000000791b */ /* 0x003fea0003800000 */
.L_x_30319:
[----:B------:R-:W-:Y:S02]  /*6210*/  HFMA2 R12, -RZ, RZ, 0, 2.384185791015625e-07 ;  /* 0x00000004ff0c7431 */ /* 0x000fe400000001ff */
[----:B------:R-:W-:-:S05]  /*6220*/  FADD R35, R34, R14 ;  /* 0x0000000e22237221 */ /* 0x000fca0000000000 */
[----:B------:R-:W-:-:S07]  /*6230*/  MOV R13, R35 ;  /* 0x00000023000d7202 */ /* 0x000fce0000000f00 */
[----:B------:R-:W-:Y:S05]  /*6240*/  WARPSYNC.COLLECTIVE R15, `(.L_x_30320) ;  /* 0x000000000f087348 */ /* 0x000fea0003c00000 */
[----:B------:R0:W1:Y:S02]  /*6250*/  SHFL.BFLY P6, R14, R13, R12, R11 ;  /* 0x0c00000c0d0e7389 */ /* 0x00006400000c000b */
[----:B01----:R-:W-:Y:S05]  /*6260*/  ENDCOLLECTIVE ;  /* 0x000000000000791b */ /* 0x003fea0003800000 */
.L_x_30320:
[----:B------:R-:W-:Y:S02]  /*6270*/  IMAD.MOV.U32 R12, RZ, RZ, 0x2 ;  /* 0x00000002ff0c7424 */ /* 0x000fe400078e00ff */
[----:B------:R-:W-:-:S05]  /*6280*/  FADD R36, R35, R14 ;  /* 0x0000000e23247221 */ /* 0x000fca0000000000 */
[----:B------:R-:W-:-:S07]  /*6290*/  MOV R13, R36 ;  /* 0x00000024000d7202 */ /* 0x000fce0000000f00 */
[----:B------:R-:W-:Y:S05]  /*62a0*/  WARPSYNC.COLLECTIVE R15, `(.L_x_30321) ;  /* 0x000000000f087348 */ /* 0x000fea0003c00000 */
[----:B------:R0:W1:Y:S02]  /*62b0*/  SHFL.BFLY P6, R14, R13, R12, R11 ;  /* 0x0c00000c0d0e7389 */ /* 0x00006400000c000b */
[----:B01----:R-:W-:Y:S05]  /*62c0*/  ENDCOLLECTIVE ;  /* 0x000000000000791b */ /* 0x003fea0003800000 */
.L_x_30321:
[----:B------:R-:W-:Y:S02]  /*62d0*/  HFMA2 R12, -RZ, RZ, 0, 5.9604644775390625e-08 ;  /* 0x00000001ff0c7431 */ /* 0x000fe400000001ff */
[----:B------:R-:W-:-:S05]  /*62e0*/  FADD R37, R36, R14 ;  /* 0x0000000e24257221 */ /* 0x000fca0000000000 */
[----:B------:R-:W-:-:S07]  /*62f0*/  MOV R13, R37 ;  /* 0x00000025000d7202 */ /* 0x000fce0000000f00 */
[----:B------:R-:W-:Y:S05]  /*6300*/  WARPSYNC.COLLECTIVE R15, `(.L_x_30322) ;  /* 0x000000000f087348 */ /* 0x000fea0003c00000 */
[----:B------:R0:W1:Y:S02]  /*6310*/  SHFL.BFLY P6, R14, R13, R12, R11 ;  /* 0x0c00000c0d0e7389 */ /* 0x00006400000c000b */
[----:B01----:R-:W-:Y:S05]  /*6320*/  ENDCOLLECTIVE ;  /* 0x000000000000791b */ /* 0x003fea0003800000 */
.L_x_30322:
[----:B------:R-:W-:Y:S05]  /*6330*/  BRA `(.L_x_30323) ;  /* 0xffffffc800d47947 */ /* 0x000fea000383ffff */
        .weak           $__internal_488_$__cuda_sm3x_div_rn_noftz_f32_slowpath
        .type           $__internal_488_$__cuda_sm3x_div_rn_noftz_f32_slowpath,@function
        .size           $__internal_488_$__cuda_sm3x_div_rn_noftz_f32_slowpath,(.L_x_37865 - $__internal_488_$__cuda_sm3x_div_rn_noftz_f32_slowpath)
$__internal_488_$__cuda_sm3x_div_rn_noftz_f32_slowpath:
        /* <DEDUP_REMOVED lines=35> */
.L_x_30325:
        /* <DEDUP_REMOVED lines=51> */
.L_x_30332:
[----:B------:R-:W-:-:S04]  /*68a0*/  LOP3.LUT R4, R4, 0x80000000, RZ, 0xc0, !PT ;  /* 0x8000000004047812 */ /* 0x000fc800078ec0ff */
[----:B------:R-:W-:Y:S01]  /*68b0*/  LOP3.LUT R4, R4, 0x7f800000, RZ, 0xfc, !PT ;  /* 0x7f80000004047812 */ /* 0x000fe200078efcff */
[----:B------:R-:W-:Y:S06]  /*68c0*/  BRA `(.L_x_30333) ;  /* 0x0000000000047947 */ /* 0x000fec0003800000 */
.L_x_30331:
[----:B------:R-:W-:-:S07]  /*68d0*/  LEA R4, R14, R4, 0x17 ;  /* 0x000000040e047211 */ /* 0x000fce00078eb8ff */
.L_x_30333:
[----:B------:R-:W-:Y:S05]  /*68e0*/  BSYNC.RECONVERGENT B2 ;  /* 0x0000000000027941 */ /* 0x000fea0003800200 */
.L_x_30330:
[----:B------:R-:W-:Y:S05]  /*68f0*/  BRA `(.L_x_30334) ;  /* 0x0000000000207947 */ /* 0x000fea0003800000 */
.L_x_30329:
[----:B------:R-:W-:-:S04]  /*6900*/  LOP3.LUT R4, R87, 0x80000000, R4, 0x48, !PT ;  /* 0x8000000057047812 */ /* 0x000fc800078e4804 */
[----:B------:R-:W-:Y:S01]  /*6910*/  LOP3.LUT R4, R4, 0x7f800000, RZ, 0xfc, !PT ;  /* 0x7f80000004047812 */ /* 0x000fe200078efcff */
[----:B------:R-:W-:Y:S06]  /*6920*/  BRA `(.L_x_30334) ;  /* 0x0000000000147947 */ /* 0x000fec0003800000 */
.L_x_30328:
[----:B------:R-:W-:Y:S01]  /*6930*/  LOP3.LUT R4, R87, 0x80000000, R4, 0x48, !PT ;  /* 0x8000000057047812 */ /* 0x000fe200078e4804 */
[----:B------:R-:W-:Y:S06]  /*6940*/  BRA `(.L_x_30334) ;  /* 0x00000000000c7947 */ /* 0x000fec0003800000 */
.L_x_30327:
[----:B------:R-:W0:Y:S01]  /*6950*/  MUFU.RSQ R4, -QNAN ;  /* 0xffc0000000047908 */ /* 0x000e220000001400 */
[----:B------:R-:W-:Y:S05]  /*6960*/  BRA `(.L_x_30334) ;  /* 0x0000000000047947 */ /* 0x000fea0003800000 */
.L_x_30326:
[----:B------:R-:W-:-:S07]  /*6970*/  FADD.FTZ R4, R4, R11 ;  /* 0x0000000b04047221 */ /* 0x000fce0000010000 */
.L_x_30334:
[----:B------:R-:W-:Y:S05]  /*6980*/  BSYNC.RECONVERGENT B1 ;  /* 0x0000000000017941 */ /* 0x000fea0003800200 */
.L_x_30324:
[----:B------:R-:W-:-:S04]  /*6990*/  HFMA2 R13, -RZ, RZ, 0, 0 ;  /* 0x00000000ff0d7431 */ /* 0x000fc800000001ff */
[----:B0-----:R-:W-:Y:S05]  /*69a0*/  RET.REL.NODEC R12 `(_Z15SoftmaxWarpImplI24ElementwiseScaleMaskLoadIffbE11DirectStoreIffEfLi1ELi26ELi32ELi1ELb1EL9Algorithm0EEvT_T0_ll) ;  /* 0xffffff940c947950 */ /* 0x001fea0003c3ffff */
.L_x_30335:
        /* <DEDUP_REMOVED lines=13> */
.L_x_37865:


//--------------------- .text._Z15SoftmaxWarpImplI24ElementwiseScaleMaskLoadIffbE11DirectStoreIffEfLi1ELi26ELi32ELi1ELb0EL9Algorithm0EEvT_T0_ll --------------------------
	.section	.text._Z15SoftmaxWarpImplI24ElementwiseScaleMaskLoadIffbE11DirectStoreIffEfLi1ELi26ELi32ELi1ELb0EL9Algorithm0EEvT_T0_ll,"ax",@progbits
	.align	128
        .global         _Z15SoftmaxWarpImplI24ElementwiseScaleMaskLoadIffbE11DirectStoreIffEfLi1ELi26ELi32ELi1ELb0EL9Algorithm0EEvT_T0_ll
        .type           _Z15SoftmaxWarpImplI24ElementwiseScaleMaskLoadIffbE11DirectStoreIffEfLi1ELi26ELi32ELi1ELb0EL9Algorithm0EEvT_T0_ll,@function
        .size           _Z15SoftmaxWarpImplI24ElementwiseScaleMaskLoadIffbE11DirectStoreIffEfLi1ELi26ELi32ELi1ELb0EL9Algorithm0EEvT_T0_ll,(.L_x_37866 - _Z15SoftmaxWarpImplI24ElementwiseScaleMaskLoadIffbE11DirectStoreIffEfLi1ELi26ELi32ELi1ELb0EL9Algorithm0EEvT_T0_ll)
        .other          _Z15SoftmaxWarpImplI24ElementwiseScaleMaskLoadIffbE11DirectStoreIffEfLi1ELi26ELi32ELi1ELb0EL9Algorithm0EEvT_T0_ll,@"STO_CUDA_ENTRY STV_DEFAULT"
_Z15SoftmaxWarpImplI24ElementwiseScaleMaskLoadIffbE11DirectStoreIffEfLi1ELi26ELi32ELi1ELb0EL9Algorithm0EEvT_T0_ll:
.text._Z15SoftmaxWarpImplI24ElementwiseScaleMaskLoadIffbE11DirectStoreIffEfLi1ELi26ELi32ELi1ELb0EL9Algorithm0EEvT_T0_ll:
        /* <DEDUP_REMOVED lines=24> */
.L_x_30336:
        /* <DEDUP_REMOVED lines=13> */
.L_x_30390:
[----:B---3--:R-:W3:Y:S01]  /*0250*/  LDC.64 R6, c[0x0][0x390] ;  /* 0x0000e400ff067b82 */ /* 0x008ee20000000a00 */
[----:B------:R-:W-:Y:S01]  /*0260*/  HFMA2 R3, -RZ, RZ, 0, 0 ;  /* 0x00000000ff037431 */ /* 0x000fe200000001ff */
[----:B-1----:R-:W-:Y:S02]  /*0270*/  MOV R2, R40 ;  /* 0x0000002800027202 */ /* 0x002fe40000000f00 */
[----:B--2---:R-:W-:Y:S02]  /*0280*/  R2UR UR4, R32 ;  /* 0x00000000200472ca */ /* 0x004fe400000e0000 */
[----:B------:R-:W-:Y:S01]  /*0290*/  R2UR UR5, R33 ;  /* 0x00000000210572ca */ /* 0x000fe200000e0000 */
[-C--:B---3--:R-:W-:Y:S02]  /*02a0*/  IMAD R0, R41, R6.reuse, RZ ;  /* 0x0000000629007224 */ /* 0x088fe400078e02ff */
[----:B------:R-:W-:-:S04]  /*02b0*/  IMAD.WIDE.U32 R4, R39, R6, R2 ;  /* 0x0000000627047225 */ /* 0x000fc800078e0002 */
[----:B------:R-:W-:Y:S01]  /*02c0*/  IMAD R3, R39, R7, R0 ;  /* 0x0000000727037224 */ /* 0x000fe200078e0200 */
[----:B------:R-:W-:-:S04]  /*02d0*/  IADD3 R6, P0, PT, R4, UR38, RZ ;  /* 0x0000002604067c10 */ /* 0x000fc8000ff1e0ff */
[----:B------:R-:W-:-:S04]  /*02e0*/  IADD3 R3, PT, PT, R5, R3, RZ ;  /* 0x0000000305037210 */ /* 0x000fc80007ffe0ff */
[----:B------:R-:W-:-:S05]  /*02f0*/  IADD3.X R7, PT, PT, R3, UR39, RZ, P0, !PT ;  /* 0x0000002703077c10 */ /* 0x000fca00087fe4ff */
[----:B------:R-:W2:Y:S01]  /*0300*/  LDG.E.U8 R10, desc[UR4][R6.64] ;  /* 0x00000004060a7981 */ /* 0x000ea2000c1e1100 */
[----:B------:R-:W-:Y:S02]  /*0310*/  R2UR UR8, R32 ;  /* 0x00000000200872ca */ /* 0x000fe400000e0000 */
[C---:B------:R-:W-:Y:S02]  /*0320*/  R2UR UR9, R33.reuse ;  /* 0x00000000210972ca */ /* 0x040fe400000e0000 */
[----:B------:R-:W-:Y:S02]  /*0330*/  LEA R2, P0, R4, UR36, 0x2 ;  /* 0x0000002404027c11 */ /* 0x000fe4000f8010ff */
[----:B------:R-:W-:Y:S02]  /*0340*/  R2UR UR10, R32 ;  /* 0x00000000200a72ca */ /* 0x000fe400000e0000 */
[----:B------:R-:W-:Y:S02]  /*0350*/  R2UR UR11, R33 ;  /* 0x00000000210b72ca */ /* 0x000fe400000e0000 */
[----:B------:R-:W-:-:S02]  /*0360*/  LEA.HI.X R3, R4, UR37, R3, 0x2, P0 ;  /* 0x0000002504037c11 */ /* 0x000fc400080f1403 */
[C---:B------:R-:W-:Y:S02]  /*0370*/  R2UR UR6, R32.reuse ;  /* 0x00000000200672ca */ /* 0x040fe400000e0000 */
[C---:B------:R-:W-:Y:S01]  /*0380*/  R2UR UR7, R33.reuse ;  /* 0x00000000210772ca */ /* 0x040fe200000e0000 */
[----:B------:R-:W3:Y:S01]  /*0390*/  LDG.E.U8 R25, desc[UR8][R6.64+0x20] ;  /* 0x0000200806197981 */ /* 0x000ee2000c1e1100 */
[C---:B------:R-:W-:Y:S02]  /*03a0*/  R2UR UR22, R32.reuse ;  /* 0x00000000201672ca */ /* 0x040fe400000e0000 */
[C---:B------:R-:W-:Y:S01]  /*03b0*/  R2UR UR23, R33.reuse ;  /* 0x00000000211772ca */ /* 0x040fe200000e0000 */
[----:B------:R-:W4:Y:S01]  /*03c0*/  LDG.E R28, desc[UR8][R2.64+0x200] ;  /* 0x00020008021c7981 */ /* 0x000f22000c1e1900 */
        /* <DEDUP_REMOVED lines=41> */
[----:B------:R-:W5:Y:S04]  /*0660*/  LDG.E R50, desc[UR6][R2.64+0x800] ;  /* 0x0008000602327981 */ /* 0x000f68000c1e1900 */
[----:B------:R-:W5:Y:S04]  /*0670*/  LDG.E R54, desc[UR12][R2.64+0x900] ;  /* 0x0009000c02367981 */ /* 0x000f68000c1e1900 */
[----:B------:R-:W5:Y:S04]  /*0680*/  LDG.E R56, desc[UR4][R2.64+0x980] ;  /* 0x0009800402387981 */ /* 0x000f68000c1e1900 */
[----:B------:R-:W5:Y:S04]  /*0690*/  LDG.E R58, desc[UR8][R2.64+0xa00] ;  /* 0x000a0008023a7981 */ /* 0x000f68000c1e1900 */
[----:B------:R-:W5:Y:S04]  /*06a0*/  LDG.E R60, desc[UR14][R2.64+0xa80] ;  /* 0x000a800e023c7981 */ /* 0x000f68000c1e1900 */
[----:B------:R-:W5:Y:S01]  /*06b0*/  LDG.E R62, desc[UR6][R2.64+0xb00] ;  /* 0x000b0006023e7981 */ /* 0x000f62000c1e1900 */
[----:B--2---:R-:W-:-:S02]  /*06c0*/  ISETP.NE.AND P4, PT, R10, RZ, PT ;  /* 0x000000ff0a00720c */ /* 0x004fc40003f85270 */
[----:B------:R-:W4:Y:S01]  /*06d0*/  LDC.64 R10, c[0x0][0x398] ;  /* 0x0000e600ff0a7b82 */ /* 0x000f220000000a00 */
[----:B---3--:R-:W-:Y:S01]  /*06e0*/  ISETP.NE.AND P3, PT, R25, RZ, PT ;  /* 0x000000ff1900720c */ /* 0x008fe20003f65270 */
[-C--:B----4-:R-:W-:Y:S02]  /*06f0*/  FMUL R25, R28, R11.reuse ;  /* 0x0000000b1c197220 */ /* 0x090fe40000400000 */
[----:B------:R-:W2:Y:S01]  /*0700*/  LDG.E R28, desc[UR6][R2.64+0x680] ;  /* 0x00068006021c7981 */ /* 0x000ea2000c1e1900 */
[----:B-----5:R-:W-:Y:S01]  /*0710*/  ISETP.NE.AND P6, PT, R5, RZ, PT ;  /* 0x000000ff0500720c */ /* 0x020fe20003fc5270 */
[----:B------:R-:W-:-:S05]  /*0720*/  FMUL R5, R4, R11 ;  /* 0x0000000b04057220 */ /* 0x000fca0000400000 */
[----:B------:R-:W-:Y:S02]  /*0730*/  FSEL R36, R5, R10, P3 ;  /* 0x0000000a05247208 */ /* 0x000fe40001800000 */
[----:B------:R-:W-:Y:S01]  /*0740*/  ISETP.NE.AND P3, PT, R23, RZ, PT ;  /* 0x000000ff1700720c */ /* 0x000fe20003f65270 */
[----:B------:R-:W-:Y:S01]  /*0750*/  FMUL R23, R26, R11 ;  /* 0x0000000b1a177220 */ /* 0x000fe20000400000 */
[----:B------:R-:W3:Y:S01]  /*0760*/  LDG.E.U8 R5, desc[UR16][R6.64+0x300] ;  /* 0x0003001006057981 */ /* 0x000ee2000c1e1100 */
[----:B------:R-:W-:-:S03]  /*0770*/  ISETP.NE.AND P5, PT, R9, RZ, PT ;  /* 0x000000ff0900720c */ /* 0x000fc60003fa5270 */
[----:B------:R-:W4:Y:S01]  /*0780*/  LDG.E R26, desc[UR4][R2.64+0x600] ;  /* 0x00060004021a7981 */ /* 0x000f22000c1e1900 */
[-C--:B------:R-:W-:Y:S01]  /*0790*/  FMUL R9, R0, R11.reuse ;  /* 0x0000000b00097220 */ /* 0x080fe20000400000 */
[-C--:B------:R-:W-:Y:S02]  /*07a0*/  FSEL R42, R23, R10.reuse, P5 ;  /* 0x0000000a172a7208 */ /* 0x080fe40002800000 */
[----:B------:R-:W5:Y:S01]  /*07b0*/  LDG.E.U8 R0, desc[UR14][R6.64+0x2e0] ;  /* 0x0002e00e06007981 */ /* 0x000f62000c1e1100 */
[----:B------:R-:W-:Y:S01]  /*07c0*/  FMUL R23, R30, R11 ;  /* 0x0000000b1e177220 */ /* 0x000fe20000400000 */
[----:B------:R-:W-:Y:S02]  /*07d0*/  FSEL R9, R9, R10, P4 ;  /* 0x0000000a09097208 */ /* 0x000fe40002000000 */
[----:B------:R-:W3:Y:S01]  /*07e0*/  LDG.E R30, desc[UR8][R2.64+0x700] ;  /* 0x00070008021e7981 */ /* 0x000ee2000c1e1900 */
[----:B------:R-:W-:-:S03]  /*07f0*/  ISETP.NE.AND P1, PT, R14, RZ, PT ;  /* 0x000000ff0e00720c */ /* 0x000fc60003f25270 */
[----:B------:R-:W5:Y:S01]  /*0800*/  LDG.E.U8 R14, desc[UR12][R6.64+0x2c0] ;  /* 0x0002c00c060e7981 */ /* 0x000f62000c1e1100 */
[----:B------:R-:W-:-:S03]  /*0810*/  ISETP.NE.AND P2, PT, R12, RZ, PT ;  /* 0x000000ff0c00720c */ /* 0x000fc60003f45270 */
[----:B------:R-:W5:Y:S01]  /*0820*/  LDG.E.U8 R12, desc[UR18][R6.64+0x320] ;  /* 0x00032012060c7981 */ /* 0x000f62000c1e1100 */
[----:B------:R-:W-:-:S03]  /*0830*/  ISETP.NE.AND P0, PT, R16, RZ, PT ;  /* 0x000000ff1000720c */ /* 0x000fc60003f05270 */
[----:B------:R-:W5:Y:S01]  /*0840*/  LDG.E.U8 R16, desc[UR10][R6.64+0x2a0] ;  /* 0x0002a00a06107981 */ /* 0x000f62000c1e1100 */
[----:B------:R-:W-:-:S03]  /*0850*/  ISETP.NE.AND P4, PT, R20, RZ, PT ;  /* 0x000000ff1400720c */ /* 0x000fc60003f85270 */
[----:B------:R1:W5:Y:S01]  /*0860*/  LDG.E.U8 R20, desc[UR8][R6.64+0x280] ;  /* 0x0002800806147981 */ /* 0x000362000c1e1100 */
[-C--:B------:R-:W-:Y:S01]  /*0870*/  FSEL R4, R25, R10.reuse, P2 ;  /* 0x0000000a19047208 */ /* 0x080fe20001000000 */
[-C--:B------:R-:W-:Y:S02]  /*0880*/  FMUL R25, R46, R11.reuse ;  /* 0x0000000b2e197220 */ /* 0x080fe40000400000 */
[----:B------:R-:W5:Y:S01]  /*0890*/  LDG.E R46, desc[UR10][R2.64+0xb80] ;  /* 0x000b800a022e7981 */ /* 0x000f62000c1e1900 */
[-C--:B-1----:R-:W-:Y:S01]  /*08a0*/  FSEL R6, R23, R10.reuse, P1 ;  /* 0x0000000a17067208 */ /* 0x082fe20000800000 */
[-C--:B------:R-:W-:Y:S01]  /*08b0*/  FMUL R23, R44, R11.reuse ;  /* 0x0000000b2c177220 */ /* 0x080fe20000400000 */
[----:B------:R-:W-:Y:S01]  /*08c0*/  FMUL R35, R8, R11 ;  /* 0x0000000b08237220 */ /* 0x000fe20000400000 */
[----:B------:R-:W5:Y:S03]  /*08d0*/  LDG.E R44, desc[UR4][R2.64+0xc80] ;  /* 0x000c8004022c7981 */ /* 0x000f66000c1e1900 */
[----:B------:R-:W-:-:S02]  /*08e0*/  FSEL R8, R23, R10, P4 ;  /* 0x0000000a17087208 */ /* 0x000fc40002000000 */
[----:B------:R-:W-:Y:S02]  /*08f0*/  ISETP.NE.AND P4, PT, R19, RZ, PT ;  /* 0x000000ff1300720c */ /* 0x000fe40003f85270 */
[-C--:B------:R-:W-:Y:S02]  /*0900*/  FSEL R19, R25, R10.reuse, P3 ;  /* 0x0000000a19137208 */ /* 0x080fe40001800000 */
[----:B------:R-:W-:Y:S01]  /*0910*/  ISETP.NE.AND P3, PT, R21, RZ, PT ;  /* 0x000000ff1500720c */ /* 0x000fe20003f65270 */
[-C--:B------:R-:W-:Y:S01]  /*0920*/  FMUL R21, R24, R11.reuse ;  /* 0x0000000b18157220 */ /* 0x080fe20000400000 */
[----:B------:R-:W-:Y:S02]  /*0930*/  FSEL R35, R35, R10, P6 ;  /* 0x0000000a23237208 */ /* 0x000fe40003000000 */
[----:B------:R-:W-:Y:S01]  /*0940*/  ISETP.NE.AND P6, PT, R27, RZ, PT ;  /* 0x000000ff1b00720c */ /* 0x000fe20003fc5270 */
[----:B------:R-:W-:-:S03]  /*0950*/  FMUL R23, R22, R11 ;  /* 0x0000000b16177220 */ /* 0x000fc60000400000 */
[-C--:B------:R-:W-:Y:S02]  /*0960*/  FSEL R22, R21, R10.reuse, P6 ;  /* 0x0000000a15167208 */ /* 0x080fe40003000000 */
[----:B------:R-:W-:Y:S01]  /*0970*/  ISETP.NE.AND P6, PT, R17, RZ, PT ;  /* 0x000000ff1100720c */ /* 0x000fe20003fc5270 */
[-C--:B------:R-:W-:Y:S02]  /*0980*/  FMUL R17, R18, R11.reuse ;  /* 0x0000000b12117220 */ /* 0x080fe40000400000 */
[----:B------:R1:W5:Y:S01]  /*0990*/  LDG.E R18, desc[UR12][R2.64+0xc00] ;  /* 0x000c000c02127981 */ /* 0x000362000c1e1900 */
[----:B------:R-:W-:Y:S02]  /*09a0*/  ISETP.NE.AND P5, PT, R29, RZ, PT ;  /* 0x000000ff1d00720c */ /* 0x000fe40003fa5270 */
[----:B------:R-:W-:Y:S02]  /*09b0*/  ISETP.NE.AND P2, PT, R31, RZ, PT ;  /* 0x000000ff1f00720c */ /* 0x000fe40003f45270 */
[-C--:B------:R-:W-:Y:S01]  /*09c0*/  FSEL R24, R23, R10.reuse, P5 ;  /* 0x0000000a17187208 */ /* 0x080fe20002800000 */
[----:B------:R-:W-:Y:S01]  /*09d0*/  FMUL R7, R34, R11 ;  /* 0x0000000b22077220 */ /* 0x000fe20000400000 */
[----:B------:R-:W-:-:S02]  /*09e0*/  FSEL R23, R17, R10, P2 ;  /* 0x0000000a11177208 */ /* 0x000fc40001000000 */
[----:B------:R-:W-:Y:S02]  /*09f0*/  ISETP.NE.AND P2, PT, R13, RZ, PT ;  /* 0x000000ff0d00720c */ /* 0x000fe40003f45270 */
[----:B------:R-:W-:Y:S02]  /*0a00*/  FSEL R7, R7, R10, P0 ;  /* 0x0000000a07077208 */ /* 0x000fe40000000000 */
[----:B------:R-:W-:Y:S02]  /*0a10*/  ISETP.NE.AND P0, PT, R43, RZ, PT ;  /* 0x000000ff2b00720c */ /* 0x000fe40003f05270 */
[----:B------:R-:W-:Y:S02]  /*0a20*/  ISETP.NE.AND P1, PT, R37, RZ, PT ;  /* 0x000000ff2500720c */ /* 0x000fe40003f25270 */
[----:B------:R-:W-:Y:S01]  /*0a30*/  ISETP.NE.AND P5, PT, R15, RZ, PT ;  /* 0x000000ff0f00720c */ /* 0x000fe20003fa5270 */
[-C--:B------:R-:W-:Y:S01]  /*0a40*/  FMUL R15, R48, R11.reuse ;  /* 0x0000000b300f7220 */ /* 0x080fe20000400000 */
[-C--:B-1----:R-:W-:Y:S01]  /*0a50*/  FMUL R3, R52, R11.reuse ;  /* 0x0000000b34037220 */ /* 0x082fe20000400000 */
[-C--:B------:R-:W-:Y:S01]  /*0a60*/  FMUL R27, R50, R11.reuse ;  /* 0x0000000b321b7220 */ /* 0x080fe20000400000 */
[----:B------:R-:W-:-:S04]  /*0a70*/  FMUL R25, R54, R11 ;  /* 0x0000000b36197220 */ /* 0x000fc80000400000 */
[-C--:B------:R-:W-:Y:S02]  /*0a80*/  FSEL R27, R27, R10.reuse, P6 ;  /* 0x0000000a1b1b7208 */ /* 0x080fe40003000000 */
[----:B------:R-:W-:Y:S01]  /*0a90*/  FSEL R25, R25, R10, P2 ;  /* 0x0000000a19197208 */ /* 0x000fe20001000000 */
[-C--:B------:R-:W-:Y:S01]  /*0aa0*/  FMUL R21, R58, R11.reuse ;  /* 0x0000000b3a157220 */ /* 0x080fe20000400000 */
[-C--:B------:R-:W-:Y:S01]  /*0ab0*/  FMUL R17, R62, R11.reuse ;  /* 0x0000000b3e117220 */ /* 0x080fe20000400000 */
[----:B------:R-:W-:Y:S01]  /*0ac0*/  UMOV UR4, 0xffffffff ;  /* 0xffffffff00047882 */ /* 0x000fe20000000000 */
[----:B--2---:R-:W-:-:S05]  /*0ad0*/  FMUL R13, R28, R11 ;  /* 0x0000000b1c0d7220 */ /* 0x004fca0000400000 */
[----:B------:R-:W-:Y:S02]  /*0ae0*/  FSEL R34, R13, R10, P0 ;  /* 0x0000000a0d227208 */ /* 0x000fe40000000000 */
[----:B------:R-:W-:-:S04]  /*0af0*/  FMNMX3 R13, R9, -INF , R36, !PT ;  /* 0xff800000090d7876 */ /* 0x000fc80007800024 */
[----:B------:R-:W-:-:S04]  /*0b00*/  FMNMX3 R13, R13, R35, R42, !PT ;  /* 0x000000230d0d7276 */ /* 0x000fc8000780002a */
[----:B------:R-:W-:Y:S01]  /*0b10*/  FMNMX3 R13, R13, R4, R6, !PT ;  /* 0x000000040d0d7276 */ /* 0x000fe20007800006 */
[----:B----4-:R-:W-:-:S03]  /*0b20*/  FMUL R31, R26, R11 ;  /* 0x0000000b1a1f7220 */ /* 0x010fc60000400000 */
[----:B------:R-:W-:-:S04]  /*0b30*/  FMNMX3 R13, R13, R7, R8, !PT ;  /* 0x000000070d0d7276 */ /* 0x000fc80007800008 */
[----:B------:R-:W-:Y:S01]  /*0b40*/  FMNMX3 R13, R13, R19, R22, !PT ;  /* 0x000000130d0d7276 */ /* 0x000fe20007800016 */
[----:B---3--:R-:W-:Y:S01]  /*0b50*/  FMUL R29, R30, R11 ;  /* 0x0000000b1e1d7220 */ /* 0x008fe20000400000 */
[----:B------:R-:W-:Y:S02]  /*0b60*/  FSEL R31, R31, R10, P1 ;  /* 0x0000000a1f1f7208 */ /* 0x000fe40000800000 */
[----:B------:R-:W-:Y:S02]  /*0b70*/  FMNMX3 R13, R13, R24, R23, !PT ;  /* 0x000000180d0d7276 */ /* 0x000fe40007800017 */
[-C--:B------:R-:W-:Y:S02]  /*0b80*/  FSEL R29, R29, R10.reuse, P4 ;  /* 0x0000000a1d1d7208 */ /* 0x080fe40002000000 */
[----:B------:R-:W-:Y:S02]  /*0b90*/  FSEL R30, R15, R10, P3 ;  /* 0x0000000a0f1e7208 */ /* 0x000fe40001800000 */
[----:B------:R-:W-:-:S02]  /*0ba0*/  FMNMX3 R13, R13, R31, R34, !PT ;  /* 0x0000001f0d0d7276 */ /* 0x000fc40007800022 */
[----:B------:R-:W-:Y:S01]  /*0bb0*/  FSEL R28, R3, R10, P5 ;  /* 0x0000000a031c7208 */ /* 0x000fe20002800000 */
[----:B------:R-:W-:Y:S01]  /*0bc0*/  FMUL R3, R56, R11 ;  /* 0x0000000b38037220 */ /* 0x000fe20000400000 */
[----:B------:R-:W-:Y:S02]  /*0bd0*/  ISETP.NE.AND P1, PT, R45, RZ, PT ;  /* 0x000000ff2d00720c */ /* 0x000fe40003f25270 */
[----:B------:R-:W-:Y:S02]  /*0be0*/  FMNMX3 R13, R13, R29, R30, !PT ;  /* 0x0000001d0d0d7276 */ /* 0x000fe4000780001e */
[----:B------:R-:W-:Y:S01]  /*0bf0*/  ISETP.NE.AND P5, PT, R5, RZ, PT ;  /* 0x000000ff0500720c */ /* 0x000fe20003fa5270 */
[----:B------:R-:W-:Y:S01]  /*0c00*/  FMUL R5, R60, R11 ;  /* 0x0000000b3c057220 */ /* 0x000fe20000400000 */
[----:B-----5:R-:W-:Y:S02]  /*0c10*/  ISETP.NE.AND P2, PT, R12, RZ, PT ;  /* 0x000000ff0c00720c */ /* 0x020fe40003f45270 */
[----:B------:R-:W-:-:S02]  /*0c20*/  ISETP.NE.AND P0, PT, R20, RZ, PT ;  /* 0x000000ff1400720c */ /* 0x000fc40003f05270 */
[----:B------:R-:W-:Y:S02]  /*0c30*/  ISETP.NE.AND P4, PT, R16, RZ, PT ;  /* 0x000000ff1000720c */ /* 0x000fe40003f85270 */
[-C--:B------:R-:W-:Y:S02]  /*0c40*/  FSEL R26, R3, R10.reuse, P1 ;  /* 0x0000000a031a7208 */ /* 0x080fe40000800000 */
[----:B------:R-:W-:Y:S01]  /*0c50*/  FMNMX3 R13, R13, R27, R28, !PT ;  /* 0x0000001b0d0d7276 */ /* 0x000fe2000780001c */
[----:B------:R-:W-:Y:S01]  /*0c60*/  FMUL R3, R46, R11 ;  /* 0x0000000b2e037220 */ /* 0x000fe20000400000 */
[----:B------:R-:W-:Y:S02]  /*0c70*/  ISETP.NE.AND P3, PT, R14, RZ, PT ;  /* 0x000000ff0e00720c */ /* 0x000fe40003f65270 */
[----:B------:R-:W-:Y:S02]  /*0c80*/  ISETP.NE.AND P6, PT, R0, RZ, PT ;  /* 0x000000ff0000720c */ /* 0x000fe40003fc5270 */
[----:B------:R-:W-:-:S02]  /*0c90*/  FSEL R21, R21, R10, P0 ;  /* 0x0000000a15157208 */ /* 0x000fc40000000000 */
[-C--:B------:R-:W-:Y:S02]  /*0ca0*/  FSEL R20, R5, R10.reuse, P4 ;  /* 0x0000000a05147208 */ /* 0x080fe40002000000 */
[----:B------:R-:W-:Y:S02]  /*0cb0*/  FMNMX3 R13, R13, R25, R26, !PT ;  /* 0x000000190d0d7276 */ /* 0x000fe4000780001a */
[-C--:B------:R-:W-:Y:S02]  /*0cc0*/  FSEL R17, R17, R10.reuse, P3 ;  /* 0x0000000a11117208 */ /* 0x080fe40001800000 */
[----:B------:R-:W-:Y:S01]  /*0cd0*/  FMNMX3 R13, R13, R21, R20, !PT ;  /* 0x000000150d0d7276 */ /* 0x000fe20007800014 */
[----:B------:R-:W-:Y:S01]  /*0ce0*/  FMUL R5, R18, R11 ;  /* 0x0000000b12057220 */ /* 0x000fe20000400000 */
[----:B------:R-:W-:-:S04]  /*0cf0*/  FSEL R18, R3, R10, P6 ;  /* 0x0000000a03127208 */ /* 0x000fc80003000000 */
        /* <DEDUP_REMOVED lines=54> */
[----:B------:R-:W-:Y:S01]  /*1060*/  FADD R9, R7, -12583039 ;  /* 0xcb40007f07097421 */ /* 0x000fe20000000000 */
[----:B------:R-:W1:Y:S01]  /*1070*/  MUFU.EX2 R66, R66 ;  /* 0x0000004200427308 */ /* 0x000e620000000800 */
        /* <DEDUP_REMOVED lines=8> */
[----:B------:R-:W-:Y:S01]  /*1100*/  SHF.L.U32 R3, R3, 0x17, RZ ;  /* 0x0000001703037819 */ /* 0x000fe200000006ff */
[C---:B------:R-:W-:Y:S01]  /*1110*/  FFMA R5, R62.reuse, 1.4426950216293334961, -R5 ;  /* 0x3fb8aa3b3e057823 */ /* 0x040fe20000000805 */
[----:B------:R-:W2:Y:S01]  /*1120*/  MUFU.EX2 R60, R60 ;  /* 0x0000003c003c7308 */ /* 0x000ea20000000800 */
[-C--:B------:R-:W-:Y:S01]  /*1130*/  FFMA.RM R10, R9, R12.reuse, 12582913 ;  /* 0x4b400001090a7423 */ /* 0x080fe2000000400c */
[-C--:B------:R-:W-:Y:S01]  /*1140*/  FFMA.RM R17, R17, R12.reuse, 12582913 ;  /* 0x4b40000111117423 */ /* 0x080fe2000000400c */
[----:B------:R-:W-:Y:S01]  /*1150*/  FFMA R62, R62, 1.925963033500011079e-08, R5 ;  /* 0x32a570603e3e7823 */ /* 0x000fe20000000005 */
[-C--:B------:R-:W-:Y:S01]  /*1160*/  FFMA.SAT R5, R58, R11.reuse, 0.5 ;  /* 0x3f0000003a057423 */ /* 0x080fe2000000200b */
[----:B------:R-:W-:Y:S01]  /*1170*/  FADD R9, R10, -12583039 ;  /* 0xcb40007f0a097421 */ /* 0x000fe20000000000 */
[----:B------:R-:W-:Y:S01]  /*1180*/  SHF.L.U32 R13, R13, 0x17, RZ ;  /* 0x000000170d0d7819 */ /* 0x000fe200000006ff */
[-C--:B------:R-:W-:Y:S01]  /*1190*/  FFMA.SAT R21, R52, R11.reuse, 0.5 ;  /* 0x3f00000034157423 */ /* 0x080fe2000000200b */
[-C--:B------:R-:W-:Y:S01]  /*11a0*/  FFMA.RM R16, R5, R12.reuse, 12582913 ;  /* 0x4b40000105107423 */ /* 0x080fe2000000400c */
[----:B------:R-:W-:Y:S01]  /*11b0*/  FFMA R9, R56, 1.4426950216293334961, -R9 ;  /* 0x3fb8aa3b38097823 */ /* 0x000fe20000000809 */
[----:B------:R-:W-:Y:S01]  /*11c0*/  SHF.L.U32 R10, R10, 0x17, RZ ;  /* 0x000000170a0a7819 */ /* 0x000fe200000006ff */
[-C--:B------:R-:W-:Y:S01]  /*11d0*/  FFMA.SAT R27, R8, R11.reuse, 0.5 ;  /* 0x3f000000081b7423 */ /* 0x080fe2000000200b */
[----:B------:R-:W-:Y:S01]  /*11e0*/  FADD R5, R16, -12583039 ;  /* 0xcb40007f10057421 */ /* 0x000fe20000000000 */
[----:B------:R-:W-:Y:S01]  /*11f0*/  FFMA R56, R56, 1.925963033500011079e-08, R9 ;  /* 0x32a5706038387823 */ /* 0x000fe20000000009 */
[-C--:B------:R-:W-:Y:S01]  /*1200*/  FFMA.SAT R9, R54, R11.reuse, 0.5 ;  /* 0x3f00000036097423 */ /* 0x080fe2000000200b */
[-C--:B------:R-:W-:Y:S01]  /*1210*/  FFMA.RM R27, R27, R12.reuse, 12582913 ;  /* 0x4b4000011b1b7423 */ /* 0x080fe2000000400c */
[----:B------:R-:W-:Y:S01]  /*1220*/  FFMA R5, R58, 1.4426950216293334961, -R5 ;  /* 0x3fb8aa3b3a057823 */ /* 0x000fe20000000805 */
[----:B------:R-:W-:Y:S01]  /*1230*/  MUFU.EX2 R23, R56 ;  /* 0x0000003800177308 */ /* 0x000fe20000000800 */
[-C--:B------:R-:W-:Y:S01]  /*1240*/  FFMA.RM R9, R9, R12.reuse, 12582913 ;  /* 0x4b40000109097423 */ /* 0x080fe2000000400c */
[-C--:B------:R-:W-:Y:S01]  /*1250*/  FFMA.SAT R31, R42, R11.reuse, 0.5 ;  /* 0x3f0000002a1f7423 */ /* 0x080fe2000000200b */
[----:B------:R-:W-:Y:S01]  /*1260*/  FFMA R58, R58, 1.925963033500011079e-08, R5 ;  /* 0x32a570603a3a7823 */ /* 0x000fe20000000005 */
[----:B------:R-:W-:Y:S01]  /*1270*/  FFMA.SAT R35, R48, R11, 0.5 ;  /* 0x3f00000030237423 */ /* 0x000fe2000000200b */
[----:B------:R-:W-:Y:S01]  /*1280*/  FADD R5, R9, -12583039 ;  /* 0xcb40007f09057421 */ /* 0x000fe20000000000 */
[----:B------:R-:W-:-:S02]  /*1290*/  FFMA.RM R31, R31, R12, 12582913 ;  /* 0x4b4000011f1f7423 */ /* 0x000fc4000000400c */
[----:B------:R-:W-:Y:S01]  /*12a0*/  FFMA.RM R35, R35, R12, 12582913 ;  /* 0x4b40000123237423 */ /* 0x000fe2000000400c */
[C---:B------:R-:W-:Y:S01]  /*12b0*/  FFMA R5, R54.reuse, 1.4426950216293334961, -R5 ;  /* 0x3fb8aa3b36057823 */ /* 0x040fe20000000805 */
[----:B------:R-:W-:Y:S03]  /*12c0*/  MUFU.EX2 R64, R64 ;  /* 0x0000004000407308 */ /* 0x000fe60000000800 */
[----:B------:R-:W-:Y:S01]  /*12d0*/  FFMA R54, R54, 1.925963033500011079e-08, R5 ;  /* 0x32a5706036367823 */ /* 0x000fe20000000005 */
[----:B-1----:R-:W-:Y:S01]  /*12e0*/  FMUL R5, R3, R66 ;  /* 0x0000004203057220 */ /* 0x002fe20000400000 */
[C---:B------:R-:W-:Y:S01]  /*12f0*/  FADD R3, R17.reuse, -12583039 ;  /* 0xcb40007f11037421 */ /* 0x040fe20000000000 */
[----:B------:R-:W-:-:S03]  /*1300*/  SHF.L.U32 R17, R17, 0x17, RZ ;  /* 0x0000001711117819 */ /* 0x000fc600000006ff */
[C---:B------:R-:W-:Y:S01]  /*1310*/  FFMA R3, R0.reuse, 1.4426950216293334961, -R3 ;  /* 0x3fb8aa3b00037823 */ /* 0x040fe20000000803 */
[----:B------:R-:W-:Y:S03]  /*1320*/  MUFU.EX2 R54, R54 ;  /* 0x0000003600367308 */ /* 0x000fe60000000800 */
[----:B------:R-:W-:Y:S01]  /*1330*/  FFMA R20, R0, 1.925963033500011079e-08, R3 ;  /* 0x32a5706000147823 */ /* 0x000fe20000000003 */
[----:B--2---:R-:W-:Y:S01]  /*1340*/  FMUL R0, R13, R60 ;  /* 0x0000003c0d007220 */ /* 0x004fe20000400000 */
[----:B------:R-:W-:-:S03]  /*1350*/  FFMA.SAT R13, R2, R11, 0.5 ;  /* 0x3f000000020d7423 */ /* 0x000fc6000000200b */
[----:B------:R-:W1:Y:S01]  /*1360*/  MUFU.EX2 R3, R62 ;  /* 0x0000003e00037308 */ /* 0x000e620000000800 */
[----:B------:R-:W-:-:S04]  /*1370*/  FFMA.RM R13, R13, R12, 12582913 ;  /* 0x4b4000010d0d7423 */ /* 0x000fc8000000400c */
[----:B------:R-:W-:-:S03]  /*1380*/  FADD R19, R13, -12583039 ;  /* 0xcb40007f0d137421 */ /* 0x000fc60000000000 */
[----:B------:R-:W-:Y:S01]  /*1390*/  MUFU.EX2 R20, R20 ;  /* 0x0000001400147308 */ /* 0x000fe20000000800 */
[----:B------:R-:W-:-:S04]  /*13a0*/  FFMA R19, R2, 1.4426950216293334961, -R19 ;  /* 0x3fb8aa3b02137823 */ /* 0x000fc80000000813 */
[----:B------:R-:W-:Y:S01]  /*13b0*/  FFMA R19, R2, 1.925963033500011079e-08, R19 ;  /* 0x32a5706002137823 */ /* 0x000fe20000000013 */
[----:B------:R-:W-:Y:S01]  /*13c0*/  SHF.L.U32 R2, R15, 0x17, RZ ;  /* 0x000000170f027819 */ /* 0x000fe200000006ff */
[----:B------:R-:W-:-:S04]  /*13d0*/  FFMA.RM R15, R21, R12, 12582913 ;  /* 0x4b400001150f7423 */ /* 0x000fc8000000400c */
[----:B-1----:R-:W-:Y:S01]  /*13e0*/  FMUL R2, R2, R3 ;  /* 0x0000000302027220 */ /* 0x002fe20000400000 */
[----:B------:R-:W-:Y:S01]  /*13f0*/  FADD R21, R15, -12583039 ;  /* 0xcb40007f0f157421 */ /* 0x000fe20000000000 */
[----:B------:R-:W-:Y:S01]  /*1400*/  SHF.L.U32 R3, R7, 0x17, RZ ;  /* 0x0000001707037819 */ /* 0x000fe200000006ff */
[----:B------:R-:W-:Y:S02]  /*1410*/  FFMA.SAT R7, R4, R11, 0.5 ;  /* 0x3f00000004077423 */ /* 0x000fe4000000200b */
[C---:B------:R-:W-:Y:S02]  /*1420*/  FFMA R21, R52.reuse, 1.4426950216293334961, -R21 ;  /* 0x3fb8aa3b34157823 */ /* 0x040fe40000000815 */
[----:B------:R-:W-:Y:S01]  /*1430*/  FFMA.RM R18, R7, R12, 12582913 ;  /* 0x4b40000107127423 */ /* 0x000fe2000000400c */
[----:B------:R-:W-:Y:S01]  /*1440*/  FMUL R3, R3, R64 ;  /* 0x0000004003037220 */ /* 0x000fe20000400000 */
[----:B------:R-:W-:Y:S01]  /*1450*/  FFMA R52, R52, 1.925963033500011079e-08, R21 ;  /* 0x32a5706034347823 */ /* 0x000fe20000000015 */
[----:B------:R-:W1:Y:S01]  /*1460*/  MUFU.EX2 R7, R58 ;  /* 0x0000003a00077308 */ /* 0x000e620000000800 */
[----:B------:R-:W-:-:S04]  /*1470*/  FADD R21, R18, -12583039 ;  /* 0xcb40007f12157421 */ /* 0x000fc80000000000 */
[----:B------:R-:W-:-:S04]  /*1480*/  FFMA R21, R4, 1.4426950216293334961, -R21 ;  /* 0x3fb8aa3b04157823 */ /* 0x000fc80000000815 */
[----:B------:R-:W-:Y:S01]  /*1490*/  FFMA R25, R4, 1.925963033500011079e-08, R21 ;  /* 0x32a5706004197823 */ /* 0x000fe20000000015 */
[----:B------:R-:W-:Y:S01]  /*14a0*/  FFMA.SAT R21, R6, R11, 0.5 ;  /* 0x3f00000006157423 */ /* 0x000fe2000000200b */
[----:B------:R-:W-:Y:S02]  /*14b0*/  SHF.L.U32 R4, R16, 0x17, RZ ;  /* 0x0000001710047819 */ /* 0x000fe400000006ff */
[----:B------:R-:W-:Y:S01]  /*14c0*/  SHF.L.U32 R16, R18, 0x17, RZ ;  /* 0x0000001712107819 */ /* 0x000fe200000006ff */
[----:B------:R-:W-:Y:S01]  /*14d0*/  FFMA.RM R21, R21, R12, 12582913 ;  /* 0x4b40000115157423 */ /* 0x000fe2000000400c */
[----:B------:R-:W2:Y:S01]  /*14e0*/  MUFU.EX2 R25, R25 ;  /* 0x0000001900197308 */ /* 0x000ea20000000800 */
[----:B-1----:R-:W-:Y:S02]  /*14f0*/  FMUL R4, R4, R7 ;  /* 0x0000000704047220 */ /* 0x002fe40000400000 */
[----:B------:R-:W-:-:S04]  /*1500*/  FADD R7, R21, -12583039 ;  /* 0xcb40007f15077421 */ /* 0x000fc80000000000 */
[----:B------:R-:W-:-:S04]  /*1510*/  FFMA R7, R6, 1.4426950216293334961, -R7 ;  /* 0x3fb8aa3b06077823 */ /* 0x000fc80000000807 */
[----:B------:R-:W-:Y:S01]  /*1520*/  FFMA R29, R6, 1.925963033500011079e-08, R7 ;  /* 0x32a57060061d7823 */ /* 0x000fe20000000007 */
[----:B------:R-:W-:Y:S01]  /*1530*/  FMUL R6, R10, R23 ;  /* 0x000000170a067220 */ /* 0x000fe20000400000 */
[----:B------:R-:W-:Y:S01]  /*1540*/  FFMA.SAT R23, R44, R11, 0.5 ;  /* 0x3f0000002c177423 */ /* 0x000fe2000000200b */
[----:B------:R-:W-:Y:S03]  /*1550*/  MUFU.EX2 R10, R19 ;  /* 0x00000013000a7308 */ /* 0x000fe60000000800 */
[-C--:B------:R-:W-:Y:S01]  /*1560*/  FFMA.RM R23, R23, R12.reuse, 12582913 ;  /* 0x4b40000117177423 */ /* 0x080fe2000000400c */
[----:B--2---:R-:W-:Y:S01]  /*1570*/  FMUL R16, R16, R25 ;  /* 0x0000001910107220 */ /* 0x004fe20000400000 */
[----:B------:R-:W-:Y:S02]  /*1580*/  FFMA.SAT R25, R26, R11, 0.5 ;  /* 0x3f0000001a197423 */ /* 0x000fe4000000200b */
[C---:B------:R-:W-:Y:S01]  /*1590*/  FADD R7, R23.reuse, -12583039 ;  /* 0xcb40007f17077421 */ /* 0x040fe20000000000 */
[----:B------:R-:W-:Y:S01]  /*15a0*/  SHF.L.U32 R18, R23, 0x17, RZ ;  /* 0x0000001717127819 */ /* 0x000fe200000006ff */
[----:B------:R-:W-:-:S02]  /*15b0*/  FFMA.RM R25, R25, R12, 12582913 ;  /* 0x4b40000119197423 */ /* 0x000fc4000000400c */
[----:B------:R-:W-:-:S04]  /*15c0*/  FFMA R7, R44, 1.4426950216293334961, -R7 ;  /* 0x3fb8aa3b2c077823 */ /* 0x000fc80000000807 */
[----:B------:R-:W-:Y:S01]  /*15d0*/  FFMA R44, R44, 1.925963033500011079e-08, R7 ;  /* 0x32a570602c2c7823 */ /* 0x000fe20000000007 */
[----:B------:R-:W-:Y:S01]  /*15e0*/  SHF.L.U32 R7, R9, 0x17, RZ ;  /* 0x0000001709077819 */ /* 0x000fe200000006ff */
[----:B------:R-:W-:Y:S02]  /*15f0*/  FADD R9, R27, -12583039 ;  /* 0xcb40007f1b097421 */ /* 0x000fe40000000000 */
[----:B------:R-:W1:Y:S02]  /*1600*/  MUFU.EX2 R19, R44 ;  /* 0x0000002c00137308 */ /* 0x000e640000000800 */
[----:B------:R-:W-:Y:S01]  /*1610*/  FFMA R9, R8, 1.4426950216293334961, -R9 ;  /* 0x3fb8aa3b08097823 */ /* 0x000fe20000000809 */
[----:B------:R-:W-:-:S03]  /*1620*/  FMUL R7, R7, R54 ;  /* 0x0000003607077220 */ /* 0x000fc60000400000 */
[----:B------:R-:W-:Y:S01]  /*1630*/  FFMA R37, R8, 1.925963033500011079e-08, R9 ;  /* 0x32a5706008257823 */ /* 0x000fe20000000009 */
[----:B------:R-:W-:Y:S01]  /*1640*/  FFMA.SAT R9, R46, R11, 0.5 ;  /* 0x3f0000002e097423 */ /* 0x000fe2000000200b */
[----:B------:R-:W-:Y:S02]  /*1650*/  FMUL R8, R17, R20 ;  /* 0x0000001411087220 */ /* 0x000fe40000400000 */
[----:B------:R-:W2:Y:S01]  /*1660*/  MUFU.EX2 R17, R52 ;  /* 0x0000003400117308 */ /* 0x000ea20000000800 */
[----:B------:R-:W-:-:S04]  /*1670*/  FFMA.RM R20, R9, R12, 12582913 ;  /* 0x4b40000109147423 */ /* 0x000fc8000000400c */
[C---:B------:R-:W-:Y:S01]  /*1680*/  FADD R9, R20.reuse, -12583039 ;  /* 0xcb40007f14097421 */ /* 0x040fe20000000000 */
[----:B------:R-:W-:Y:S01]  /*1690*/  SHF.L.U32 R20, R20, 0x17, RZ ;  /* 0x0000001714147819 */ /* 0x000fe200000006ff */
[----:B-1----:R-:W-:Y:S01]  /*16a0*/  FMUL R18, R18, R19 ;  /* 0x0000001312127220 */ /* 0x002fe20000400000 */
[----:B------:R-:W1:Y:S01]  /*16b0*/  MUFU.EX2 R52, R29 ;  /* 0x0000001d00347308 */ /* 0x000e620000000800 */
[----:B------:R-:W-:Y:S01]  /*16c0*/  FFMA R9, R46, 1.4426950216293334961, -R9 ;  /* 0x3fb8aa3b2e097823 */ /* 0x000fe20000000809 */
[----:B------:R-:W-:Y:S01]  /*16d0*/  SHF.L.U32 R19, R27, 0x17, RZ ;  /* 0x000000171b137819 */ /* 0x000fe200000006ff */
[----:B------:R-:W-:Y:S02]  /*16e0*/  FFMA.SAT R27, R14, R11, 0.5 ;  /* 0x3f0000000e1b7423 */ /* 0x000fe4000000200b */
[----:B------:R-:W-:Y:S01]  /*16f0*/  FFMA R46, R46, 1.925963033500011079e-08, R9 ;  /* 0x32a570602e2e7823 */ /* 0x000fe20000000009 */
[----:B------:R-:W-:Y:S01]  /*1700*/  SHF.L.U32 R9, R13, 0x17, RZ ;  /* 0x000000170d097819 */ /* 0x000fe200000006ff */
[----:B------:R-:W-:Y:S01]  /*1710*/  FADD R13, R31, -12583039 ;  /* 0xcb40007f1f0d7421 */ /* 0x000fe20000000000 */
[----:B------:R-:W-:-:S03]  /*1720*/  FFMA.RM R27, R27, R12, 12582913 ;  /* 0x4b4000011b1b7423 */ /* 0x000fc6000000400c */
[C---:B------:R-:W-:Y:S01]  /*1730*/  FFMA R13, R42.reuse, 1.4426950216293334961, -R13 ;  /* 0x3fb8aa3b2a0d7823 */ /* 0x040fe2000000080d */
[----:B------:R-:W-:Y:S01]  /*1740*/  FMUL R9, R9, R10 ;  /* 0x0000000a09097220 */ /* 0x000fe20000400000 */
[----:B------:R-:W-:Y:S02]  /*1750*/  SHF.L.U32 R10, R15, 0x17, RZ ;  /* 0x000000170f0a7819 */ /* 0x000fe400000006ff */
[----:B------:R-:W-:Y:S01]  /*1760*/  FFMA R42, R42, 1.925963033500011079e-08, R13 ;  /* 0x32a570602a2a7823 */ /* 0x000fe2000000000d */
[----:B------:R-:W-:Y:S02]  /*1770*/  FADD R13, R35, -12583039 ;  /* 0xcb40007f230d7421 */ /* 0x000fe40000000000 */
[----:B--2---:R-:W-:Y:S01]  /*1780*/  FMUL R10, R10, R17 ;  /* 0x000000110a0a7220 */ /* 0x004fe20000400000 */
[----:B------:R-:W-:Y:S01]  /*1790*/  SHF.L.U32 R17, R21, 0x17, RZ ;  /* 0x0000001715117819 */ /* 0x000fe200000006ff */
[C---:B------:R-:W-:Y:S01]  /*17a0*/  FFMA R13, R48.reuse, 1.4426950216293334961, -R13 ;  /* 0x3fb8aa3b300d7823 */ /* 0x040fe2000000080d */
[----:B------:R-:W-:Y:S03]  /*17b0*/  MUFU.EX2 R42, R42 ;  /* 0x0000002a002a7308 */ /* 0x000fe60000000800 */
[----:B------:R-:W-:Y:S01]  /*17c0*/  FFMA R48, R48, 1.925963033500011079e-08, R13 ;  /* 0x32a5706030307823 */ /* 0x000fe2000000000d */
[----:B------:R-:W-:Y:S01]  /*17d0*/  FFMA.SAT R13, R34, R11, 0.5 ;  /* 0x3f000000220d7423 */ /* 0x000fe2000000200b */
[----:B-1----:R-:W-:-:S03]  /*17e0*/  FMUL R17, R17, R52 ;  /* 0x0000003411117220 */ /* 0x002fc60000400000 */
[----:B------:R-:W-:Y:S01]  /*17f0*/  FFMA.RM R13, R13, R12, 12582913 ;  /* 0x4b4000010d0d7423 */ /* 0x000fe2000000400c */
[----:B------:R-:W1:Y:S03]  /*1800*/  MUFU.EX2 R52, R37 ;  /* 0x0000002500347308 */ /* 0x000e660000000800 */
[C---:B------:R-:W-:Y:S01]  /*1810*/  FADD R15, R13.reuse, -12583039 ;  /* 0xcb40007f0d0f7421 */ /* 0x040fe20000000000 */
[----:B------:R-:W-:-:S03]  /*1820*/  SHF.L.U32 R13, R13, 0x17, RZ ;  /* 0x000000170d0d7819 */ /* 0x000fc600000006ff */
        /* <DEDUP_REMOVED lines=16> */
[----:B------:R-:W-:Y:S02]  /*1930*/  FFMA.RM R26, R21, R12, 12582913 ;  /* 0x4b400001151a7423 */ /* 0x000fe4000000400c */
[----:B------:R-:W1:Y:S02]  /*1940*/  MUFU.EX2 R21, R46 ;  /* 0x0000002e00157308 */ /* 0x000e640000000800 */
[C---:B------:R-:W-:Y:S01]  /*1950*/  FADD R23, R26.reuse, -12583039 ;  /* 0xcb40007f1a177421 */ /* 0x040fe20000000000 */
[----:B------:R-:W-:-:S03]  /*1960*/  SHF.L.U32 R26, R26, 0x17, RZ ;  /* 0x000000171a1a7819 */ /* 0x000fc600000006ff */
[C---:B------:R-:W-:Y:S02]  /*1970*/  FFMA R23, R22.reuse, 1.4426950216293334961, -R23 ;  /* 0x3fb8aa3b16177823 */ /* 0x040fe40000000817 */
[----:B------:R-:W2:Y:S02]  /*1980*/  MUFU.EX2 R46, R29 ;  /* 0x0000001d002e7308 */ /* 0x000ea40000000800 */
[----:B------:R-:W-:Y:S01]  /*1990*/  FFMA R37, R22, 1.925963033500011079e-08, R23 ;  /* 0x32a5706016257823 */ /* 0x000fe20000000017 */
[----:B------:R-:W-:Y:S01]  /*19a0*/  FADD R23, R27, -12583039 ;  /* 0xcb40007f1b177421 */ /* 0x000fe20000000000 */
[----:B------:R-:W-:Y:S01]  /*19b0*/  SHF.L.U32 R22, R35, 0x17, RZ ;  /* 0x0000001723167819 */ /* 0x000fe200000006ff */
[----:B------:R-:W-:Y:S01]  /*19c0*/  FFMA.SAT R35, R50, R11, 0.5 ;  /* 0x3f00000032237423 */ /* 0x000fe2000000200b */
[----:B------:R-:W-:Y:S01]  /*19d0*/  SHF.L.U32 R27, R27, 0x17, RZ ;  /* 0x000000171b1b7819 */ /* 0x000fe200000006ff */
[----:B------:R-:W-:Y:S01]  /*19e0*/  FFMA R23, R14, 1.4426950216293334961, -R23 ;  /* 0x3fb8aa3b0e177823 */ /* 0x000fe20000000817 */
[----:B------:R-:W3:Y:S01]  /*19f0*/  MUFU.EX2 R37, R37 ;  /* 0x0000002500257308 */ /* 0x000ee20000000800 */
[----:B-1----:R-:W-:Y:S01]  /*1a00*/  FMUL R20, R20, R21 ;  /* 0x0000001514147220 */ /* 0x002fe20000400000 */
[----:B------:R-:W-:Y:S01]  /*1a10*/  SHF.L.U32 R21, R31, 0x17, RZ ;  /* 0x000000171f157819 */ /* 0x000fe200000006ff */
[----:B------:R-:W-:Y:S01]  /*1a20*/  FFMA R43, R14, 1.925963033500011079e-08, R23 ;  /* 0x32a570600e2b7823 */ /* 0x000fe20000000017 */
[----:B------:R-:W-:-:S03]  /*1a30*/  FFMA.SAT R23, R28, R11, 0.5 ;  /* 0x3f0000001c177423 */ /* 0x000fc6000000200b */
[----:B------:R-:W-:Y:S01]  /*1a40*/  FMUL R21, R21, R42 ;  /* 0x0000002a15157220 */ /* 0x000fe20000400000 */
[----:B------:R-:W-:Y:S01]  /*1a50*/  FFMA.RM R14, R23, R12, 12582913 ;  /* 0x4b400001170e7423 */ /* 0x000fe2000000400c */
[----:B--2---:R-:W-:Y:S01]  /*1a60*/  FMUL R25, R25, R46 ;  /* 0x0000002e19197220 */ /* 0x004fe20000400000 */
[----:B------:R-:W1:Y:S02]  /*1a70*/  MUFU.EX2 R23, R48 ;  /* 0x0000003000177308 */ /* 0x000e640000000800 */
[----:B------:R-:W-:-:S04]  /*1a80*/  FADD R31, R14, -12583039 ;  /* 0xcb40007f0e1f7421 */ /* 0x000fc80000000000 */
[----:B------:R-:W-:Y:S01]  /*1a90*/  FFMA R31, R28, 1.4426950216293334961, -R31 ;  /* 0x3fb8aa3b1c1f7823 */ /* 0x000fe2000000081f */
[----:B---3--:R-:W-:Y:S01]  /*1aa0*/  FMUL R26, R26, R37 ;  /* 0x000000251a1a7220 */ /* 0x008fe20000400000 */
[----:B------:R-:W2:Y:S02]  /*1ab0*/  MUFU.EX2 R48, R43 ;  /* 0x0000002b00307308 */ /* 0x000ea40000000800 */
[----:B------:R-:W-:Y:S01]  /*1ac0*/  FFMA R42, R28, 1.925963033500011079e-08, R31 ;  /* 0x32a570601c2a7823 */ /* 0x000fe2000000001f */
[----:B------:R-:W-:-:S04]  /*1ad0*/  FFMA.SAT R31, R24, R11, 0.5 ;  /* 0x3f000000181f7423 */ /* 0x000fc8000000200b */
[----:B------:R-:W-:Y:S01]  /*1ae0*/  FFMA.RM R28, R31, R12, 12582913 ;  /* 0x4b4000011f1c7423 */ /* 0x000fe2000000400c */
[----:B------:R-:W3:Y:S01]  /*1af0*/  MUFU.EX2 R42, R42 ;  /* 0x0000002a002a7308 */ /* 0x000ee20000000800 */
[----:B-1----:R-:W-:Y:S02]  /*1b00*/  FMUL R22, R22, R23 ;  /* 0x0000001716167220 */ /* 0x002fe40000400000 */
[C---:B------:R-:W-:Y:S01]  /*1b10*/  FADD R23, R28.reuse, -12583039 ;  /* 0xcb40007f1c177421 */ /* 0x040fe20000000000 */
[----:B------:R-:W-:-:S03]  /*1b20*/  SHF.L.U32 R29, R28, 0x17, RZ ;  /* 0x000000171c1d7819 */ /* 0x000fc600000006ff */
[----:B------:R-:W-:Y:S01]  /*1b30*/  FFMA R23, R24, 1.4426950216293334961, -R23 ;  /* 0x3fb8aa3b18177823 */ /* 0x000fe20000000817 */
[----:B--2---:R-:W-:-:S03]  /*1b40*/  FMUL R27, R27, R48 ;  /* 0x000000301b1b7220 */ /* 0x004fc60000400000 */
[----:B------:R-:W-:Y:S01]  /*1b50*/  FFMA R31, R24, 1.925963033500011079e-08, R23 ;  /* 0x32a57060181f7823 */ /* 0x000fe20000000017 */
[----:B------:R-:W-:-:S04]  /*1b60*/  FFMA.SAT R23, R36, R11, 0.5 ;  /* 0x3f00000024177423 */ /* 0x000fc8000000200b */
[-C--:B------:R-:W-:Y:S01]  /*1b70*/  FFMA.RM R11, R23, R12.reuse, 12582913 ;  /* 0x4b400001170b7423 */ /* 0x080fe2000000400c */
[----:B------:R-:W-:-:S03]  /*1b80*/  FFMA.RM R12, R35, R12, 12582913 ;  /* 0x4b400001230c7423 */ /* 0x000fc6000000400c */
[C---:B------:R-:W-:Y:S01]  /*1b90*/  FADD R23, R11.reuse, -12583039 ;  /* 0xcb40007f0b177421 */ /* 0x040fe20000000000 */
[----:B------:R-:W-:-:S03]  /*1ba0*/  SHF.L.U32 R11, R11, 0x17, RZ ;  /* 0x000000170b0b7819 */ /* 0x000fc600000006ff */
[----:B------:R-:W-:-:S04]  /*1bb0*/  FFMA R23, R36, 1.4426950216293334961, -R23 ;  /* 0x3fb8aa3b24177823 */ /* 0x000fc80000000817 */
        /* <DEDUP_REMOVED lines=21> */
[----:B------:R1:W2:Y:S01]  /*1d10*/  MUFU.EX2 R34, R31 ;  /* 0x0000001f00227308 */ /* 0x0002a20000000800 */
[----:B------:R-:W-:Y:S01]  /*1d20*/  FADD R13, R24, R19 ;  /* 0x00000013180d7221 */ /* 0x000fe20000000000 */
[----:B------:R-:W-:Y:S01]  /*1d30*/  FMUL R24, R15, R44 ;  /* 0x0000002c0f187220 */ /* 0x000fe20000400000 */
[----:B------:R-:W-:Y:S02]  /*1d40*/  SHF.L.U32 R15, R14, 0x17, RZ ;  /* 0x000000170e0f7819 */ /* 0x000fe400000006ff */
[----:B------:R-:W-:-:S03]  /*1d50*/  FADD R30, R13, R20 ;  /* 0x000000140d1e7221 */ /* 0x000fc60000000000 */
[----:B---3--:R-:W-:Y:S01]  /*1d60*/  FMUL R28, R15, R42 ;  /* 0x0000002a0f1c7220 */ /* 0x008fe20000400000 */
[----:B------:R-:W-:Y:S01]  /*1d70*/  FADD R13, R30, R21 ;  /* 0x000000151e0d7221 */ /* 0x000fe20000000000 */
[----:B-1----:R-:W-:-:S03]  /*1d80*/  FMUL R31, R11, R36 ;  /* 0x000000240b1f7220 */ /* 0x002fc60000400000 */
[----:B------:R-:W-:-:S04]  /*1d90*/  FADD R30, R13, R22 ;  /* 0x000000160d1e7221 */ /* 0x000fc80000000000 */
[----:B------:R-:W-:Y:S01]  /*1da0*/  FADD R13, R30, R23 ;  /* 0x000000171e0d7221 */ /* 0x000fe20000000000 */
[----:B--2---:R-:W-:-:S03]  /*1db0*/  FMUL R29, R29, R34 ;  /* 0x000000221d1d7220 */ /* 0x004fc60000400000 */
        /* <DEDUP_REMOVED lines=18> */
.L_x_30402:
        /* <DEDUP_REMOVED lines=12> */
[----:B0-----:R-:W-:Y:S05]  /*1fa0*/  CALL.REL.NOINC `($__internal_489_$__cuda_sm3x_div_rn_noftz_f32_slowpath) ;  /* 0x0000003000047944 */ /* 0x001fea0003c00000 */
[----:B------:R-:W-:-:S07]  /*1fb0*/  MOV R11, R5 ;  /* 0x00000005000b7202 */ /* 0x000fce0000000f00 */
.L_x_30339:
[----:B------:R-:W-:Y:S05]  /*1fc0*/  BSYNC.RECONVERGENT B2 ;  /* 0x0000000000027941 */ /* 0x000fea0003800200 */
.L_x_30338:
        /* <DEDUP_REMOVED lines=12> */
[----:B0-----:R-:W-:Y:S05]  /*2090*/  CALL.REL.NOINC `($__internal_489_$__cuda_sm3x_div_rn_noftz_f32_slowpath) ;  /* 0x0000002c00c87944 */ /* 0x001fea0003c00000 */
[----:B------:R-:W-:-:S07]  /*20a0*/  MOV R14, R5 ;  /* 0x00000005000e7202 */ /* 0x000fce0000000f00 */
.L_x_30341:
[----:B------:R-:W-:Y:S05]  /*20b0*/  BSYNC.RECONVERGENT B2 ;  /* 0x0000000000027941 */ /* 0x000fea0003800200 */
.L_x_30340:
        /* <DEDUP_REMOVED lines=14> */
.L_x_30343:
[----:B------:R-:W-:Y:S05]  /*21a0*/  BSYNC.RECONVERGENT B2 ;  /* 0x0000000000027941 */ /* 0x000fea0003800200 */
.L_x_30342:
        /* <DEDUP_REMOVED lines=14> */
.L_x_30345:
[----:B------:R-:W-:Y:S05]  /*2290*/  BSYNC.RECONVERGENT B2 ;  /* 0x0000000000027941 */ /* 0x000fea0003800200 */
.L_x_30344:
        /* <DEDUP_REMOVED lines=14> */
.L_x_30347:
[----:B------:R-:W-:Y:S05]  /*2380*/  BSYNC.RECONVERGENT B2 ;  /* 0x0000000000027941 */ /* 0x000fea0003800200 */
.L_x_30346:
        /* <DEDUP_REMOVED lines=14> */
.L_x_30349:
[----:B------:R-:W-:Y:S05]  /*2470*/  BSYNC.RECONVERGENT B2 ;  /* 0x0000000000027941 */ /* 0x000fea0003800200 */
.L_x_30348:
        /* <DEDUP_REMOVED lines=14> */
.L_x_30351:
[----:B------:R-:W-:Y:S05]  /*2560*/  BSYNC.RECONVERGENT B2 ;  /* 0x0000000000027941 */ /* 0x000fea0003800200 */
.L_x_30350:
        /* <DEDUP_REMOVED lines=14> */
.L_x_30353:
[----:B------:R-:W-:Y:S05]  /*2650*/  BSYNC.RECONVERGENT B2 ;  /* 0x0000000000027941 */ /* 0x000fea0003800200 */
.L_x_30352:
        /* <DEDUP_REMOVED lines=14> */
.L_x_30355:
[----:B------:R-:W-:Y:S05]  /*2740*/  BSYNC.RECONVERGENT B2 ;  /* 0x0000000000027941 */ /* 0x000fea0003800200 */
.L_x_30354:
        /* <DEDUP_REMOVED lines=14> */
.L_x_30357:
[----:B------:R-:W-:Y:S05]  /*2830*/  BSYNC.RECONVERGENT B2 ;  /* 0x0000000000027941 */ /* 0x000fea0003800200 */
.L_x_30356:
        /* <DEDUP_REMOVED lines=14> */
.L_x_30359:
[----:B------:R-:W-:Y:S05]  /*2920*/  BSYNC.RECONVERGENT B2 ;  /* 0x0000000000027941 */ /* 0x000fea0003800200 */
.L_x_30358:
        /* <DEDUP_REMOVED lines=14> */
.L_x_30361:
[----:B------:R-:W-:Y:S05]  /*2a10*/  BSYNC.RECONVERGENT B2 ;  /* 0x0000000000027941 */ /* 0x000fea0003800200 */
.L_x_30360:
        /* <DEDUP_REMOVED lines=14> */
.L_x_30363:
[----:B------:R-:W-:Y:S05]  /*2b00*/  BSYNC.RECONVERGENT B2 ;  /* 0x0000000000027941 */ /* 0x000fea0003800200 */
.L_x_30362:
        /* <DEDUP_REMOVED lines=14> */
.L_x_30365:
[----:B------:R-:W-:Y:S05]  /*2bf0*/  BSYNC.RECONVERGENT B2 ;  /* 0x0000000000027941 */ /* 0x000fea0003800200 */
.L_x_30364:
        /* <DEDUP_REMOVED lines=14> */
.L_x_30367:
[----:B------:R-:W-:Y:S05]  /*2ce0*/  BSYNC.RECONVERGENT B2 ;  /* 0x0000000000027941 */ /* 0x000fea0003800200 */
.L_x_30366:
        /* <DEDUP_REMOVED lines=14> */
.L_x_30369:
[----:B------:R-:W-:Y:S05]  /*2dd0*/  BSYNC.RECONVERGENT B2 ;  /* 0x0000000000027941 */ /* 0x000fea0003800200 */
.L_x_30368:
        /* <DEDUP_REMOVED lines=14> */
.L_x_30371:
[----:B------:R-:W-:Y:S05]  /*2ec0*/  BSYNC.RECONVERGENT B2 ;  /* 0x0000000000027941 */ /* 0x000fea0003800200 */
.L_x_30370:
        /* <DEDUP_REMOVED lines=14> */
.L_x_30373:
[----:B------:R-:W-:Y:S05]  /*2fb0*/  BSYNC.RECONVERGENT B2 ;  /* 0x0000000000027941 */ /* 0x000fea0003800200 */
.L_x_30372:
        /* <DEDUP_REMOVED lines=14> */
.L_x_30375:
[----:B------:R-:W-:Y:S05]  /*30a0*/  BSYNC.RECONVERGENT B2 ;  /* 0x0000000000027941 */ /* 0x000fea0003800200 */
.L_x_30374:
        /* <DEDUP_REMOVED lines=14> */
.L_x_30377:
[----:B------:R-:W-:Y:S05]  /*3190*/  BSYNC.RECONVERGENT B2 ;  /* 0x0000000000027941 */ /* 0x000fea0003800200 */
.L_x_30376:
        /* <DEDUP_REMOVED lines=14> */
.L_x_30379:
[----:B------:R-:W-:Y:S05]  /*3280*/  BSYNC.RECONVERGENT B2 ;  /* 0x0000000000027941 */ /* 0x000fea0003800200 */
.L_x_30378:
        /* <DEDUP_REMOVED lines=14> */
.L_x_30381:
[----:B------:R-:W-:Y:S05]  /*3370*/  BSYNC.RECONVERGENT B2 ;  /* 0x0000000000027941 */ /* 0x000fea0003800200 */
.L_x_30380:
        /* <DEDUP_REMOVED lines=14> */
.L_x_30383:
[----:B------:R-:W-:Y:S05]  /*3460*/  BSYNC.RECONVERGENT B2 ;  /* 0x0000000000027941 */ /* 0x000fea0003800200 */
.L_x_30382:
        /* <DEDUP_REMOVED lines=14> */
.L_x_30385:
[----:B------:R-:W-:Y:S05]  /*3550*/  BSYNC.RECONVERGENT B2 ;  /* 0x0000000000027941 */ /* 0x000fea0003800200 */
.L_x_30384:
        /* <DEDUP_REMOVED lines=14> */
.L_x_30387:
[----:B------:R-:W-:Y:S05]  /*3640*/  BSYNC.RECONVERGENT B2 ;  /* 0x0000000000027941 */ /* 0x000fea0003800200 */
.L_x_30386:
        /* <DEDUP_REMOVED lines=13> */
.L_x_30389:
[----:B------:R-:W-:Y:S05]  /*3720*/  BSYNC.RECONVERGENT B2 ;  /* 0x0000000000027941 */ /* 0x000fea0003800200 */
.L_x_30388:
        /* <DEDUP_REMOVED lines=66> */
.L_x_30337:
[----:B------:R-:W-:Y:S01]  /*3b50*/  BSSY B0, `(.L_x_30391) ;  /* 0x0000007000007945 */ /* 0x000fe20003800000 */
[----:B------:R-:W-:Y:S02]  /*3b60*/  MOV R12, 0x10 ;  /* 0x00000010000c7802 */ /* 0x000fe40000000f00 */
[----:B------:R-:W-:Y:S02]  /*3b70*/  MOV R11, 0x1f ;  /* 0x0000001f000b7802 */ /* 0x000fe40000000f00 */
[----:B------:R-:W-:-:S07]  /*3b80*/  MOV R15, 0xffffffff ;  /* 0xffffffff000f7802 */ /* 0x000fce0000000f00 */
[----:B0-----:R-:W-:Y:S05]  /*3b90*/  WARPSYNC.COLLECTIVE R15, `(.L_x_30392) ;  /* 0x000000000f087348 */ /* 0x001fea0003c00000 */
[----:B------:R1:W2:Y:S02]  /*3ba0*/  SHFL.BFLY P6, R14, R13, R12, R11 ;  /* 0x0c00000c0d0e7389 */ /* 0x0002a400000c000b */
[----:B012---:R-:W-:Y:S05]  /*3bb0*/  ENDCOLLECTIVE ;  /* 0x000000000000791b */ /* 0x007fea0003800000 */
.L_x_30392:
[----:B------:R-:W-:Y:S05]  /*3bc0*/  BSYNC B0 ;  /* 0x0000000000007941 */ /* 0x000fea0003800000 */
.L_x_30391:
[----:B------:R-:W-:Y:S01]  /*3bd0*/  HFMA2 R11, -RZ, RZ, 0, 1.847743988037109375e-06 ;  /* 0x0000001fff0b7431 */ /* 0x000fe200000001ff */
[----:B------:R-:W-:Y:S01]  /*3be0*/  FMNMX R13, R13, R14, !PT ;  /* 0x0000000e0d0d7209 */ /* 0x000fe20007800000 */
[----:B------:R-:W-:Y:S01]  /*3bf0*/  HFMA2 R37, -RZ, RZ, 3.7421875, 0 ;  /* 0x437c0000ff257431 */ /* 0x000fe200000001ff */
[----:B------:R-:W-:Y:S02]  /*3c00*/  MOV R12, 0x8 ;  /* 0x00000008000c7802 */ /* 0x000fe40000000f00 */
[----:B------:R-:W-:-:S07]  /*3c10*/  MOV R15, 0xffffffff ;  /* 0xffffffff000f7802 */ /* 0x000fce0000000f00 */
[----:B------:R-:W-:Y:S05]  /*3c20*/  WARPSYNC.COLLECTIVE R15, `(.L_x_30393) ;  /* 0x000000000f087348 */ /* 0x000fea0003c00000 */
[----:B------:R0:W1:Y:S02]  /*3c30*/  SHFL.BFLY P6, R14, R13, R12, R11 ;  /* 0x0c00000c0d0e7389 */ /* 0x00006400000c000b */
[----:B01----:R-:W-:Y:S05]  /*3c40*/  ENDCOLLECTIVE ;  /* 0x000000000000791b */ /* 0x003fea0003800000 */
.L_x_30393:
[----:B------:R-:W-:Y:S01]  /*3c50*/  HFMA2 R12, -RZ, RZ, 0, 2.384185791015625e-07 ;  /* 0x00000004ff0c7431 */ /* 0x000fe200000001ff */
[----:B------:R-:W-:-:S04]  /*3c60*/  FMNMX R0, R13, R14, !PT ;  /* 0x0000000e0d007209 */ /* 0x000fc80007800000 */
[----:B------:R-:W-:-:S07]  /*3c70*/  MOV R13, R0 ;  /* 0x00000000000d7202 */ /* 0x000fce0000000f00 */
[----:B------:R-:W-:Y:S05]  /*3c80*/  WARPSYNC.COLLECTIVE R15, `(.L_x_30394) ;  /* 0x000000000f087348 */ /* 0x000fea0003c00000 */
[----:B------:R0:W1:Y:S02]  /*3c90*/  SHFL.BFLY P6, R14, R13, R12, R11 ;  /* 0x0c00000c0d0e7389 */ /* 0x00006400000c000b */
[----:B01----:R-:W-:Y:S05]  /*3ca0*/  ENDCOLLECTIVE ;  /* 0x000000000000791b */ /* 0x003fea0003800000 */
.L_x_30394:
[----:B------:R-:W-:Y:S01]  /*3cb0*/  HFMA2 R12, -RZ, RZ, 0, 1.1920928955078125e-07 ;  /* 0x00000002ff0c7431 */ /* 0x000fe200000001ff */
[----:B------:R-:W-:-:S04]  /*3cc0*/  FMNMX R2, R0, R14, !PT ;  /* 0x0000000e00027209 */ /* 0x000fc80007800000 */
[----:B------:R-:W-:-:S07]  /*3cd0*/  MOV R13, R2 ;  /* 0x00000002000d7202 */ /* 0x000fce0000000f00 */
[----:B------:R-:W-:Y:S05]  /*3ce0*/  WARPSYNC.COLLECTIVE R15, `(.L_x_30395) ;  /* 0x000000000f087348 */ /* 0x000fea0003c00000 */
[----:B------:R0:W1:Y:S02]  /*3cf0*/  SHFL.BFLY P6, R14, R13, R12, R11 ;  /* 0x0c00000c0d0e7389 */ /* 0x00006400000c000b */
[----:B01----:R-:W-:Y:S05]  /*3d00*/  ENDCOLLECTIVE ;  /* 0x000000000000791b */ /* 0x003fea0003800000 */
.L_x_30395:
[----:B------:R-:W-:Y:S01]  /*3d10*/  HFMA2 R12, -RZ, RZ, 0, 5.9604644775390625e-08 ;  /* 0x00000001ff0c7431 */ /* 0x000fe200000001ff */
[----:B------:R-:W-:-:S04]  /*3d20*/  FMNMX R3, R2, R14, !PT ;  /* 0x0000000e02037209 */ /* 0x000fc80007800000 */
[----:B------:R-:W-:-:S07]  /*3d30*/  MOV R13, R3 ;  /* 0x00000003000d7202 */ /* 0x000fce0000000f00 */
[----:B------:R-:W-:Y:S05]  /*3d40*/  WARPSYNC.COLLECTIVE R15, `(.L_x_30396) ;  /* 0x000000000f087348 */ /* 0x000fea0003c00000 */
[----:B------:R0:W1:Y:S02]  /*3d50*/  SHFL.BFLY P6, R14, R13, R12, R11 ;  /* 0x0c00000c0d0e7389 */ /* 0x00006400000c000b */
[----:B01----:R-:W-:Y:S05]  /*3d60*/  ENDCOLLECTIVE ;  /* 0x000000000000791b */ /* 0x003fea0003800000 */
.L_x_30396:
[----:B------:R-:W-:-:S05]  /*3d70*/  FMNMX R5, R3, R14, !PT ;  /* 0x0000000e03057209 */ /* 0x000fca0007800000 */
[--C-:B------:R-:W-:Y:S01]  /*3d80*/  FADD R0, R36, -R5.reuse ;  /* 0x8000000524007221 */ /* 0x100fe20000000000 */
        /* <DEDUP_REMOVED lines=40> */
[C---:B------:R-:W-:Y:S02]  /*4010*/  FFMA R20, R23.reuse, 1.4426950216293334961, -R20 ;  /* 0x3fb8aa3b17147823 */ /* 0x040fe40000000814 */
[----:B------:R-:W-:Y:S01]  /*4020*/  FFMA R9, R0, 1.925963033500011079e-08, R9 ;  /* 0x32a5706000097823 */ /* 0x000fe20000000009 */
[----:B------:R-:W-:Y:S01]  /*4030*/  SHF.L.U32 R0, R10, 0x17, RZ ;  /* 0x000000170a007819 */ /* 0x000fe200000006ff */
[----:B------:R-:W-:Y:S01]  /*4040*/  FFMA.SAT R10, R2, R36, 0.5 ;  /* 0x3f000000020a7423 */ /* 0x000fe20000002024 */
[----:B------:R-:W-:-:S03]  /*4050*/  FFMA R20, R23, 1.925963033500011079e-08, R20 ;  /* 0x32a5706017147823 */ /* 0x000fc60000000014 */
        /* <DEDUP_REMOVED lines=140> */
[----:B------:R-:W-:-:S03]  /*4920*/  SHF.L.U32 R25, R28, 0x17, RZ ;  /* 0x000000171c197819 */ /* 0x000fc600000006ff */
[----:B------:R0:W1:Y:S02]  /*4930*/  MUFU.EX2 R26, R27 ;  /* 0x0000001b001a7308 */ /* 0x0000640000000800 */
        /* <DEDUP_REMOVED lines=79> */
.L_x_30397:
[----:B------:R-:W-:Y:S02]  /*4e30*/  HFMA2 R12, -RZ, RZ, 0, 4.76837158203125e-07 ;  /* 0x00000008ff0c7431 */ /* 0x000fe400000001ff */
[----:B------:R-:W-:-:S05]  /*4e40*/  FADD R34, R13, R14 ;  /* 0x0000000e0d227221 */ /* 0x000fca0000000000 */
[----:B------:R-:W-:-:S07]  /*4e50*/  MOV R13, R34 ;  /* 0x00000022000d7202 */ /* 0x000fce0000000f00 */
[----:B------:R-:W-:Y:S05]  /*4e60*/  WARPSYNC.COLLECTIVE R15, `(.L_x_30398) ;  /* 0x000000000f087348 */ /* 0x000fea0003c00000 */
[----:B------:R0:W1:Y:S02]  /*4e70*/  SHFL.BFLY P6, R14, R13, R12, R11 ;  /* 0x0c00000c0d0e7389 */ /* 0x00006400000c000b */
[----:B01----:R-:W-:Y:S05]  /*4e80*/  ENDCOLLECTIVE ;  /* 0x000000000000791b */ /* 0x003fea0003800000 */
.L_x_30398:
[----:B------:R-:W-:Y:S02]  /*4e90*/  HFMA2 R12, -RZ, RZ, 0, 2.384185791015625e-07 ;  /* 0x00000004ff0c7431 */ /* 0x000fe400000001ff */
[----:B------:R-:W-:-:S05]  /*4ea0*/  FADD R35, R34, R14 ;  /* 0x0000000e22237221 */ /* 0x000fca0000000000 */
[----:B------:R-:W-:-:S07]  /*4eb0*/  MOV R13, R35 ;  /* 0x00000023000d7202 */ /* 0x000fce0000000f00 */
[----:B------:R-:W-:Y:S05]  /*4ec0*/  WARPSYNC.COLLECTIVE R15, `(.L_x_30399) ;  /* 0x000000000f087348 */ /* 0x000fea0003c00000 */
[----:B------:R0:W1:Y:S02]  /*4ed0*/  SHFL.BFLY P6, R14, R13, R12, R11 ;  /* 0x0c00000c0d0e7389 */ /* 0x00006400000c000b */
[----:B01----:R-:W-:Y:S05]  /*4ee0*/  ENDCOLLECTIVE ;  /* 0x000000000000791b */ /* 0x003fea0003800000 */
.L_x_30399:
[----:B------:R-:W-:Y:S02]  /*4ef0*/  HFMA2 R12, -RZ, RZ, 0, 1.1920928955078125e-07 ;  /* 0x00000002ff0c7431 */ /* 0x000fe400000001ff */
[----:B------:R-:W-:-:S05]  /*4f00*/  FADD R36, R35, R14 ;  /* 0x0000000e23247221 */ /* 0x000fca0000000000 */
[----:B------:R-:W-:-:S07]  /*4f10*/  MOV R13, R36 ;  /* 0x00000024000d7202 */ /* 0x000fce0000000f00 */
[----:B------:R-:W-:Y:S05]  /*4f20*/  WARPSYNC.COLLECTIVE R15, `(.L_x_30400) ;  /* 0x000000000f087348 */ /* 0x000fea0003c00000 */
[----:B------:R0:W1:Y:S02]  /*4f30*/  SHFL.BFLY P6, R14, R13, R12, R11 ;  /* 0x0c00000c0d0e7389 */ /* 0x00006400000c000b */
[----:B01----:R-:W-:Y:S05]  /*4f40*/  ENDCOLLECTIVE ;  /* 0x000000000000791b */ /* 0x003fea0003800000 */
.L_x_30400:
[----:B------:R-:W-:Y:S02]  /*4f50*/  HFMA2 R12, -RZ, RZ, 0, 5.9604644775390625e-08 ;  /* 0x00000001ff0c7431 */ /* 0x000fe400000001ff */
[----:B------:R-:W-:-:S05]  /*4f60*/  FADD R37, R36, R14 ;  /* 0x0000000e24257221 */ /* 0x000fca0000000000 */
[----:B------:R-:W-:-:S07]  /*4f70*/  MOV R13, R37 ;  /* 0x00000025000d7202 */ /* 0x000fce0000000f00 */
[----:B------:R-:W-:Y:S05]  /*4f80*/  WARPSYNC.COLLECTIVE R15, `(.L_x_30401) ;  /* 0x000000000f087348 */ /* 0x000fea0003c00000 */
[----:B------:R0:W1:Y:S02]  /*4f90*/  SHFL.BFLY P6, R14, R13, R12, R11 ;  /* 0x0c00000c0d0e7389 */ /* 0x00006400000c000b */
[----:B01----:R-:W-:Y:S05]  /*4fa0*/  ENDCOLLECTIVE ;  /* 0x000000000000791b */ /* 0x003fea0003800000 */
.L_x_30401:
[----:B------:R-:W-:Y:S05]  /*4fb0*/  BRA `(.L_x_30402) ;  /* 0xffffffcc00c87947 */ /* 0x000fea000383ffff */
        .weak           $__internal_489_$__cuda_sm3x_div_rn_noftz_f32_slowpath
        .type           $__internal_489_$__cuda_sm3x_div_rn_noftz_f32_slowpath,@function
        .size           $__internal_489_$__cuda_sm3x_div_rn_noftz_f32_slowpath,(.L_x_37866 - $__internal_489_$__cuda_sm3x_div_rn_noftz_f32_slowpath)
$__internal_489_$__cuda_sm3x_div_rn_noftz_f32_slowpath:
        /* <DEDUP_REMOVED lines=34> */
.L_x_30404:
[----:B------:R-:W-:Y:S01]  /*51e0*/  LEA R43, R15, 0xc0800000, 0x17 ;  /* 0xc08000000f2b7811 */ /* 0x000fe200078eb8ff */
[----:B------:R-:W-:Y:S03]  /*51f0*/  BSSY.RECONVERGENT B1, `(.L_x_30409) ;  /* 0x0000036000017945 */ /* 0x000fe60003800200 */
[----:B------:R-:W-:Y:S02]  /*5200*/  IADD3 R44, PT, PT, -R43, R12, RZ ;  /* 0x0000000c2b2c7210 */ /* 0x000fe40007ffe1ff */
[----:B------:R-:W-:Y:S02]  /*5210*/  IADD3 R12, PT, PT, R36, -0x7f, RZ ;  /* 0xffffff81240c7810 */ /* 0x000fe40007ffe0ff */
[----:B------:R0:W1:Y:S01]  /*5220*/  MUFU.RCP R43, R44 ;  /* 0x0000002c002b7308 */ /* 0x0000620000001000 */
[----:B------:R-:W-:Y:S02]  /*5230*/  FADD.FTZ R42, -R44, -RZ ;  /* 0x800000ff2c2a7221 */ /* 0x000fe40000010100 */
        /* <DEDUP_REMOVED lines=45> */
.L_x_30411:
[----:B------:R-:W-:-:S04]  /*5510*/  LOP3.LUT R5, R5, 0x80000000, RZ, 0xc0, !PT ;  /* 0x8000000005057812 */ /* 0x000fc800078ec0ff */
[----:B------:R-:W-:Y:S01]  /*5520*/  LOP3.LUT R5, R5, 0x7f800000, RZ, 0xfc, !PT ;  /* 0x7f80000005057812 */ /* 0x000fe200078efcff */
[----:B------:R-:W-:Y:S06]  /*5530*/  BRA `(.L_x_30412) ;  /* 0x0000000000047947 */ /* 0x000fec0003800000 */
.L_x_30410:
[----:B------:R-:W-:-:S07]  /*5540*/  LEA R5, R44, R5, 0x17 ;  /* 0x000000052c057211 */ /* 0x000fce00078eb8ff */
.L_x_30412:
[----:B------:R-:W-:Y:S05]  /*5550*/  BSYNC.RECONVERGENT B1 ;  /* 0x0000000000017941 */ /* 0x000fea0003800200 */
.L_x_30409:
[----:B------:R-:W-:Y:S05]  /*5560*/  BRA `(.L_x_30413) ;  /* 0x0000000000207947 */ /* 0x000fea0003800000 */
.L_x_30408:
[----:B------:R-:W-:-:S04]  /*5570*/  LOP3.LUT R5, R12, 0x80000000, R5, 0x48, !PT ;  /* 0x800000000c057812 */ /* 0x000fc800078e4805 */
[----:B------:R-:W-:Y:S01]  /*5580*/  LOP3.LUT R5, R5, 0x7f800000, RZ, 0xfc, !PT ;  /* 0x7f80000005057812 */ /* 0x000fe200078efcff */
[----:B------:R-:W-:Y:S06]  /*5590*/  BRA `(.L_x_30413) ;  /* 0x0000000000147947 */ /* 0x000fec0003800000 */
.L_x_30407:
[----:B------:R-:W-:Y:S01]  /*55a0*/  LOP3.LUT R5, R12, 0x80000000, R5, 0x48, !PT ;  /* 0x800000000c057812 */ /* 0x000fe200078e4805 */
[----:B------:R-:W-:Y:S06]  /*55b0*/  BRA `(.L_x_30413) ;  /* 0x00000000000c7947 */ /* 0x000fec0003800000 */
.L_x_30406:
[----:B------:R-:W0:Y:S01]  /*55c0*/  MUFU.RSQ R5, -QNAN ;  /* 0xffc0000000057908 */ /* 0x000e220000001400 */
[----:B------:R-:W-:Y:S05]  /*55d0*/  BRA `(.L_x_30413) ;  /* 0x0000000000047947 */ /* 0x000fea0003800000 */
.L_x_30405:
[----:B------:R-:W-:-:S07]  /*55e0*/  FADD.FTZ R5, R5, R12 ;  /* 0x0000000c05057221 */ /* 0x000fce0000010000 */
.L_x_30413:
[----:B------:R-:W-:Y:S05]  /*55f0*/  BSYNC.RECONVERGENT B0 ;  /* 0x0000000000007941 */ /* 0x000fea0003800200 */
.L_x_30403:
[----:B------:R-:W-:Y:S01]  /*5600*/  HFMA2 R13, -RZ, RZ, 0, 0 ;  /* 0x00000000ff0d7431 */ /* 0x000fe200000001ff */
[----:B------:R-:W-:-:S04]  /*5610*/  MOV R12, R34 ;  /* 0x00000022000c7202 */ /* 0x000fc80000000f00 */
[----:B0-----:R-:W-:Y:S05]  /*5620*/  RET.REL.NODEC R12 `(_Z15SoftmaxWarpImplI24ElementwiseScaleMaskLoadIffbE11DirectStoreIffEfLi1ELi26ELi32ELi1ELb0EL9Algorithm0EEvT_T0_ll) ;  /* 0xffffffa80c747950 */ /* 0x001fea0003c3ffff */
.L_x_30414:
        /* <DEDUP_REMOVED lines=13> */
.L_x_37866:


//--------------------- .text._Z15SoftmaxWarpImplI24ElementwiseScaleMaskLoadIffbE11DirectStoreIffEfLi1ELi25ELi32ELi1ELb1EL9Algorithm0EEvT_T0_ll --------------------------
	.section	.text._Z15SoftmaxWarpImplI24ElementwiseScaleMaskLoadIffbE11DirectStoreIffEfLi1ELi25ELi32ELi1ELb1EL9Algorithm0EEvT_T0_ll,"ax",@progbits
	.align	128
        .global         _Z15SoftmaxWarpImplI24ElementwiseScaleMaskLoadIffbE11DirectStoreIffEfLi1ELi25ELi32ELi1ELb1EL9Algorithm0EEvT_T0_ll
        .type           _Z15SoftmaxWarpImplI24ElementwiseScaleMaskLoadIffbE11DirectStoreIffEfLi1ELi25ELi32ELi1ELb1EL9Algorithm0EEvT_T0_ll,@function
        .size           _Z15SoftmaxWarpImplI24ElementwiseScaleMaskLoadIffbE11DirectStoreIffEfLi1ELi25ELi32ELi1ELb1EL9Algorithm0EEvT_T0_ll,(.L_x_37867 - _Z15SoftmaxWarpImplI24ElementwiseScaleMaskLoadIffbE11DirectStoreIffEfLi1ELi25ELi32ELi1ELb1EL9Algorithm0EEvT_T0_ll)
        .other          _Z15SoftmaxWarpImplI24ElementwiseScaleMaskLoadIffbE11DirectStoreIffEfLi1ELi25ELi32ELi1ELb1EL9Algorithm0EEvT_T0_ll,@"STO_CUDA_ENTRY STV_DEFAULT"
_Z15SoftmaxWarpImplI24ElementwiseScaleMaskLoadIffbE11DirectStoreIffEfLi1ELi25ELi32ELi1ELb1EL9Algorithm0EEvT_T0_ll:
.text._Z15SoftmaxWarpImplI24ElementwiseScaleMaskLoadIffbE11DirectStoreIffEfLi1ELi25ELi32ELi1ELb1EL9Algorithm0EEvT_T0_ll:
        /* <DEDUP_REMOVED lines=26> */
.L_x_30415:
        /* <DEDUP_REMOVED lines=13> */
[C---:B0-----:R-:W-:Y:S01]  /*0270*/  IADD3 R41, PT, PT, R38.reuse, 0x20, RZ ;  /* 0x0000002026297810 */ /* 0x041fe20007ffe0ff */
        /* <DEDUP_REMOVED lines=22> */
[----:B-12---:R-:W-:-:S07]  /*03e0*/  IADD3 R64, PT, PT, R38, 0x2a0, RZ ;  /* 0x000002a026407810 */ /* 0x006fce0007ffe0ff */
.L_x_30468:
[----:B------:R-:W-:Y:S01]  /*03f0*/  ISETP.GE.U32.AND P0, PT, R38, UR44, PT ;  /* 0x0000002c26007c0c */ /* 0x000fe2000bf06070 */
[----:B------:R-:W-:Y:S01]  /*0400*/  IMAD R0, R39, UR48, RZ ;  /* 0x0000003027007c24 */ /* 0x000fe2000f8e02ff */
[----:B------:R-:W-:Y:S01]  /*0410*/  MOV R2, R38 ;  /* 0x0000002600027202 */ /* 0x000fe20000000f00 */
[----:B------:R-:W-:Y:S01]  /*0420*/  IMAD.MOV.U32 R3, RZ, RZ, RZ ;  /* 0x000000ffff037224 */ /* 0x000fe200078e00ff */
[----:B------:R-:W-:Y:S01]  /*0430*/  ISETP.GE.AND.EX P0, PT, RZ, UR45, PT, P0 ;  /* 0x0000002dff007c0c */ /* 0x000fe2000bf06300 */
[----:B-1----:R-:W-:Y:S01]  /*0440*/  IMAD R5, R37, UR49, R0 ;  /* 0x0000003125057c24 */ /* 0x002fe2000f8e0200 */
[----:B------:R-:W-:Y:S01]  /*0450*/  ISETP.GE.U32.AND P5, PT, R41, UR44, PT ;  /* 0x0000002c29007c0c */ /* 0x000fe2000bfa6070 */
[----:B------:R-:W-:-:S03]  /*0460*/  IMAD.WIDE.U32 R6, R37, UR48, R2 ;  /* 0x0000003025067c25 */ /* 0x000fc6000f8e0002 */
[----:B------:R-:W-:Y:S02]  /*0470*/  ISETP.GE.AND.EX P5, PT, RZ, UR45, PT, P5 ;  /* 0x0000002dff007c0c */ /* 0x000fe4000bfa6350 */
[----:B------:R-:W-:Y:S02]  /*0480*/  IADD3 R5, PT, PT, R7, R5, RZ ;  /* 0x0000000507057210 */ /* 0x000fe40007ffe0ff */
[----:B------:R-:W-:-:S03]  /*0490*/  IADD3 R2, P1, PT, R6, UR42, RZ ;  /* 0x0000002a06027c10 */ /* 0x000fc6000ff3e0ff */
[C---:B------:R-:W-:Y:S01]  /*04a0*/  @!P0 R2UR UR6, R32.reuse ;  /* 0x00000000200682ca */ /* 0x040fe200000e0000 */
[----:B0-----:R-:W0:Y:S01]  /*04b0*/  @!P0 LDC R9, c[0x0][0x39c] ;  /* 0x0000e700ff098b82 */ /* 0x001e220000000800 */
[C---:B------:R-:W-:Y:S02]  /*04c0*/  @!P0 R2UR UR7, R33.reuse ;  /* 0x00000000210782ca */ /* 0x040fe400000e0000 */
[----:B------:R-:W-:Y:S02]  /*04d0*/  @!P0 R2UR UR4, R32 ;  /* 0x00000000200482ca */ /* 0x000fe400000e0000 */
[----:B------:R-:W-:Y:S02]  /*04e0*/  @!P0 R2UR UR5, R33 ;  /* 0x00000000210582ca */ /* 0x000fe400000e0000 */
[----:B------:R-:W-:Y:S01]  /*04f0*/  IADD3.X R3, PT, PT, R5, UR43, RZ, P1, !PT ;  /* 0x0000002b05037c10 */ /* 0x000fe20008ffe4ff */
[----:B------:R-:W1:Y:S01]  /*0500*/  @!P5 LDC R13, c[0x0][0x39c] ;  /* 0x0000e700ff0ddb82 */ /* 0x000e620000000800 */
[----:B------:R-:W-:-:S05]  /*0510*/  LEA R4, P1, R6, UR40, 0x2 ;  /* 0x0000002806047c11 */ /* 0x000fca000f8210ff */
        /* <DEDUP_REMOVED lines=27> */
[C---:B------:R-:W-:Y:S01]  /*06d0*/  @!P2 R2UR UR6, R32.reuse ;  /* 0x000000002006a2ca */ /* 0x040fe200000e0000 */
[----:B------:R-:W5:Y:S01]  /*06e0*/  @!P2 LDC R19, c[0x0][0x39c] ;  /* 0x0000e700ff13ab82 */ /* 0x000f620000000800 */
        /* <DEDUP_REMOVED lines=12> */
[----:B------:R-:W-:Y:S01]  /*07b0*/  IMAD.MOV.U32 R77, RZ, RZ, -0x800000 ;  /* 0xff800000ff4d7424 */ /* 0x000fe200078e00ff */
[----:B--2---:R-:W-:Y:S02]  /*07c0*/  ISETP.NE.OR P4, PT, R16, RZ, P0 ;  /* 0x000000ff1000720c */ /* 0x004fe40000785670 */
[----:B------:R-:W2:Y:S01]  /*07d0*/  @!P3 LDG.E R16, desc[UR4][R4.64+0x280] ;  /* 0x000280040410b981 */ /* 0x000ea2000c1e1900 */
[----:B0-----:R-:W-:-:S10]  /*07e0*/  @!P0 FMUL R0, R0, R9 ;  /* 0x0000000900008220 */ /* 0x001fd40000400000 */
[----:B------:R-:W0:Y:S01]  /*07f0*/  @!P4 LDC R0, c[0x0][0x398] ;  /* 0x0000e600ff00cb82 */ /* 0x000e220000000800 */
[----:B---3--:R-:W-:-:S07]  /*0800*/  ISETP.NE.OR P4, PT, R7, RZ, P5 ;  /* 0x000000ff0700720c */ /* 0x008fce0002f85670 */
[----:B------:R-:W5:Y:S01]  /*0810*/  @!P6 LDC R7, c[0x0][0x39c] ;  /* 0x0000e700ff07eb82 */ /* 0x000f620000000800 */
[----:B-1----:R-:W-:-:S07]  /*0820*/  @!P5 FMUL R6, R6, R13 ;  /* 0x0000000d0606d220 */ /* 0x002fce0000400000 */
[----:B------:R-:W1:Y:S01]  /*0830*/  @!P4 LDC R6, c[0x0][0x398] ;  /* 0x0000e600ff06cb82 */ /* 0x000e620000000800 */
[----:B------:R-:W-:-:S04]  /*0840*/  ISETP.GE.U32.AND P4, PT, R44, UR44, PT ;  /* 0x0000002c2c007c0c */ /* 0x000fc8000bf86070 */
[----:B------:R-:W-:Y:S02]  /*0850*/  ISETP.GE.AND.EX P4, PT, RZ, UR45, PT, P4 ;  /* 0x0000002dff007c0c */ /* 0x000fe4000bf86340 */
[----:B------:R-:W-:Y:S02]  /*0860*/  MOV R13, 0xff800000 ;  /* 0xff800000000d7802 */ /* 0x000fe40000000f00 */
[----:B0-----:R-:W-:Y:S02]  /*0870*/  @!P0 FMNMX R13, R0, -INF , !PT ;  /* 0xff800000000d8809 */ /* 0x001fe40007800000 */
[----:B------:R-:W-:-:S07]  /*0880*/  MOV R9, 0xff800000 ;  /* 0xff80000000097802 */ /* 0x000fce0000000f00 */
[C---:B------:R-:W-:Y:S01]  /*0890*/  @!P4 R2UR UR6, R32.reuse ;  /* 0x000000002006c2ca */ /* 0x040fe200000e0000 */
[----:B------:R-:W0:Y:S01]  /*08a0*/  @!P4 LDC R21, c[0x0][0x39c] ;  /* 0x0000e700ff15cb82 */ /* 0x000e220000000800 */
[----:B------:R-:W-:Y:S02]  /*08b0*/  @!P4 R2UR UR7, R33 ;  /* 0x000000002107c2ca */ /* 0x000fe400000e0000 */
[----:B------:R-:W-:Y:S02]  /*08c0*/  @!P4 R2UR UR4, R32 ;  /* 0x000000002004c2ca */ /* 0x000fe400000e0000 */
[-C--:B-1----:R-:W-:Y:S02]  /*08d0*/  @!P5 FMNMX R13, R13, R6.reuse, !PT ;  /* 0x000000060d0dd209 */ /* 0x082fe40007800000 */
[----:B------:R-:W-:Y:S02]  /*08e0*/  @!P5 MOV R9, R6 ;  /* 0x000000060009d202 */ /* 0x000fe40000000f00 */
[----:B----4-:R-:W-:Y:S01]  /*08f0*/  ISETP.NE.OR P5, PT, R10, RZ, P6 ;  /* 0x000000ff0a00720c */ /* 0x010fe200037a5670 */
[----:B-----5:R-:W-:Y:S01]  /*0900*/  @!P6 FMUL R8, R8, R7 ;  /* 0x000000070808e220 */ /* 0x020fe20000400000 */
[----:B------:R-:W-:Y:S01]  /*0910*/  @!P4 R2UR UR5, R33 ;  /* 0x000000002105c2ca */ /* 0x000fe200000e0000 */
[----:B------:R-:W1:Y:S02]  /*0920*/  @!P1 LDC R6, c[0x0][0x39c] ;  /* 0x0000e700ff069b82 */ /* 0x000e640000000800 */
[----:B------:R-:W3:Y:S08]  /*0930*/  @!P4 LDG.E.U8 R17, desc[UR6][R2.64+0xc0] ;  /* 0x0000c0060211c981 */ /* 0x000ef0000c1e1100 */
[----:B------:R-:W4:Y:S01]  /*0940*/  @!P5 LDC R8, c[0x0][0x398] ;  /* 0x0000e600ff08db82 */ /* 0x000f220000000800 */
[----:B------:R-:W-:Y:S01]  /*0950*/  ISETP.GE.U32.AND P5, PT, R45, UR44, PT ;  /* 0x0000002c2d007c0c */ /* 0x000fe2000bfa6070 */
[----:B------:R-:W0:Y:S03]  /*0960*/  @!P4 LDG.E R10, desc[UR4][R4.64+0x300] ;  /* 0x00030004040ac981 */ /* 0x000e26000c1e1900 */
[----:B------:R-:W-:-:S02]  /*0970*/  ISETP.GE.AND.EX P5, PT, RZ, UR45, PT, P5 ;  /* 0x0000002dff007c0c */ /* 0x000fc4000bfa6350 */
[----:B------:R-:W-:-:S11]  /*0980*/  MOV R7, 0xff800000 ;  /* 0xff80000000077802 */ /* 0x000fd60000000f00 */
[C---:B------:R-:W-:Y:S02]  /*0990*/  @!P5 R2UR UR6, R32.reuse ;  /* 0x000000002006d2ca */ /* 0x040fe400000e0000 */
[----:B------:R-:W-:Y:S02]  /*09a0*/  @!P5 R2UR UR7, R33 ;  /* 0x000000002107d2ca */ /* 0x000fe400000e0000 */
[----:B------:R-:W-:Y:S02]  /*09b0*/  @!P5 R2UR UR4, R32 ;  /* 0x000000002004d2ca */ /* 0x000fe400000e0000 */
[-C--:B----4-:R-:W-:Y:S02]  /*09c0*/  @!P6 FMNMX R13, R13, R8.reuse, !PT ;  /* 0x000000080d0de209 */ /* 0x090fe40007800000 */
[----:B------:R-:W-:Y:S02]  /*09d0*/  @!P6 MOV R7, R8 ;  /* 0x000000080007e202 */ /* 0x000fe40000000f00 */
[----:B------:R-:W-:-:S02]  /*09e0*/  ISETP.NE.OR P6, PT, R12, RZ, P1 ;  /* 0x000000ff0c00720c */ /* 0x000fc40000fc5670 */
[----:B------:R-:W-:Y:S01]  /*09f0*/  @!P5 R2UR UR5, R33 ;  /* 0x000000002105d2ca */ /* 0x000fe200000e0000 */
[----:B-1----:R-:W-:Y:S02]  /*0a00*/  @!P1 FMUL R6, R11, R6 ;  /* 0x000000060b069220 */ /* 0x002fe40000400000 */
[----:B------:R-:W4:Y:S08]  /*0a10*/  @!P5 LDG.E.U8 R12, desc[UR6][R2.64+0xe0] ;  /* 0x0000e006020cd981 */ /* 0x000f30000c1e1100 */
[----:B------:R-:W1:Y:S01]  /*0a20*/  @!P6 LDC R6, c[0x0][0x398] ;  /* 0x0000e600ff06eb82 */ /* 0x000e620000000800 */
[----:B------:R-:W-:Y:S01]  /*0a30*/  ISETP.GE.U32.AND P6, PT, R46, UR44, PT ;  /* 0x0000002c2e007c0c */ /* 0x000fe2000bfc6070 */
[----:B------:R-:W5:Y:S03]  /*0a40*/  @!P5 LDG.E R8, desc[UR4][R4.64+0x380] ;  /* 0x000380040408d981 */ /* 0x000f66000c1e1900 */
        /* <DEDUP_REMOVED lines=8> */
[----:B------:R-:W-:Y:S02]  /*0ad0*/  @!P2 FMUL R14, R14, R19 ;  /* 0x000000130e0ea220 */ /* 0x000fe40000400000 */
[----:B------:R-:W5:Y:S01]  /*0ae0*/  @!P6 LDG.E.U8 R11, desc[UR6][R2.64+0x100] ;  /* 0x00010006020be981 */ /* 0x000f62000c1e1100 */
[----:B------:R-:W2:Y:S08]  /*0af0*/  @!P3 LDC R19, c[0x0][0x39c] ;  /* 0x0000e700ff13bb82 */ /* 0x000eb00000000800 */
[----:B------:R-:W1:Y:S01]  /*0b00*/  @!P1 LDC R14, c[0x0][0x398] ;  /* 0x0000e600ff0e9b82 */ /* 0x000e620000000800 */
        /* <DEDUP_REMOVED lines=10> */
[-C--:B-1----:R-:W-:Y:S02]  /*0bb0*/  @!P2 FMNMX R13, R13, R14.reuse, !PT ;  /* 0x0000000e0d0da209 */ /* 0x082fe40007800000 */
[----:B------:R-:W-:Y:S02]  /*0bc0*/  @!P2 MOV R79, R14 ;  /* 0x0000000e004fa202 */ /* 0x000fe40000000f00 */
[----:B------:R-:W-:-:S02]  /*0bd0*/  ISETP.NE.OR P2, PT, R20, RZ, P3 ;  /* 0x000000ff1400720c */ /* 0x000fc40001f45670 */
[----:B------:R-:W-:Y:S01]  /*0be0*/  MOV R81, 0xff800000 ;  /* 0xff80000000517802 */ /* 0x000fe20000000f00 */
[----:B------:R-:W1:Y:S01]  /*0bf0*/  @!P1 LDC R20, c[0x0][0x39c] ;  /* 0x0000e700ff149b82 */ /* 0x000e620000000800 */
[----:B------:R-:W-:Y:S02]  /*0c00*/  MOV R85, 0xff800000 ;  /* 0xff80000000557802 */ /* 0x000fe40000000f00 */
[----:B------:R-:W-:Y:S01]  /*0c10*/  MOV R83, 0xff800000 ;  /* 0xff80000000537802 */ /* 0x000fe20000000f00 */
[----:B--2---:R-:W-:-:S06]  /*0c20*/  @!P3 FMUL R16, R16, R19 ;  /* 0x000000131010b220 */ /* 0x004fcc0000400000 */
[----:B------:R-:W2:Y:S02]  /*0c30*/  @!P2 LDC R16, c[0x0][0x398] ;  /* 0x0000e600ff10ab82 */ /* 0x000ea40000000800 */
[----:B--2---:R-:W-:Y:S02]  /*0c40*/  @!P3 FMNMX R13, R13, R16, !PT ;  /* 0x000000100d0db209 */ /* 0x004fe40007800000 */
[----:B---3--:R-:W-:-:S04]  /*0c50*/  ISETP.NE.OR P2, PT, R17, RZ, P4 ;  /* 0x000000ff1100720c */ /* 0x008fc80002745670 */
[----:B------:R-:W5:Y:S01]  /*0c60*/  @!P5 LDC R17, c[0x0][0x39c] ;  /* 0x0000e700ff11db82 */ /* 0x000f620000000800 */
[----:B0-----:R-:W-:-:S08]  /*0c70*/  @!P4 FMUL R10, R10, R21 ;  /* 0x000000150a0ac220 */ /* 0x001fd00000400000 */
[----:B------:R-:W0:Y:S01]  /*0c80*/  @!P2 LDC R10, c[0x0][0x398] ;  /* 0x0000e600ff0aab82 */ /* 0x000e220000000800 */
[----:B------:R-:W-:-:S04]  /*0c90*/  ISETP.GE.U32.AND P2, PT, R48, UR44, PT ;  /* 0x0000002c30007c0c */ /* 0x000fc8000bf46070 */
[----:B------:R-:W-:Y:S02]  /*0ca0*/  ISETP.GE.AND.EX P2, PT, RZ, UR45, PT, P2 ;  /* 0x0000002dff007c0c */ /* 0x000fe4000bf46320 */
[----:B------:R-:W-:Y:S02]  /*0cb0*/  @!P3 MOV R85, R16 ;  /* 0x000000100055b202 */ /* 0x000fe40000000f00 */
[----:B------:R-:W-:-:S09]  /*0cc0*/  ISETP.GE.U32.AND P3, PT, R49, UR44, PT ;  /* 0x0000002c31007c0c */ /* 0x000fd2000bf66070 */
[----:B------:R-:W-:Y:S01]  /*0cd0*/  @!P2 R2UR UR6, R32 ;  /* 0x000000002006a2ca */ /* 0x000fe200000e0000 */
[----:B------:R-:W2:Y:S01]  /*0ce0*/  @!P2 LDC R19, c[0x0][0x39c] ;  /* 0x0000e700ff13ab82 */ /* 0x000ea20000000800 */
[----:B------:R-:W-:Y:S02]  /*0cf0*/  @!P2 R2UR UR7, R33 ;  /* 0x000000002107a2ca */ /* 0x000fe400000e0000 */
[----:B0-----:R-:W-:Y:S01]  /*0d00*/  @!P4 FMNMX R13, R13, R10, !PT ;  /* 0x0000000a0d0dc209 */ /* 0x001fe20007800000 */
[----:B------:R-:W-:Y:S01]  /*0d10*/  @!P4 IMAD.MOV.U32 R81, RZ, RZ, R10 ;  /* 0x000000ffff51c224 */ /* 0x000fe200078e000a */
[----:B----4-:R-:W-:Y:S02]  /*0d20*/  ISETP.NE.OR P4, PT, R12, RZ, P5 ;  /* 0x000000ff0c00720c */ /* 0x010fe40002f85670 */
[----:B------:R-:W-:Y:S02]  /*0d30*/  @!P2 R2UR UR4, R32 ;  /* 0x000000002004a2ca */ /* 0x000fe400000e0000 */
[----:B------:R-:W-:-:S02]  /*0d40*/  @!P2 R2UR UR5, R33 ;  /* 0x000000002105a2ca */ /* 0x000fc400000e0000 */
[----:B------:R-:W-:-:S03]  /*0d50*/  ISETP.GE.AND.EX P3, PT, RZ, UR45, PT, P3 ;  /* 0x0000002dff007c0c */ /* 0x000fc6000bf66330 */
[----:B------:R-:W3:Y:S01]  /*0d60*/  @!P2 LDG.E.U8 R21, desc[UR6][R2.64+0x140] ;  /* 0x000140060215a981 */ /* 0x000ee2000c1e1100 */
[----:B-----5:R-:W-:Y:S02]  /*0d70*/  @!P5 FMUL R8, R8, R17 ;  /* 0x000000110808d220 */ /* 0x020fe40000400000 */
[----:B------:R-:W0:Y:S05]  /*0d80*/  @!P6 LDC R17, c[0x0][0x39c] ;  /* 0x0000e700ff11eb82 */ /* 0x000e2a0000000800 */
[----:B------:R-:W2:Y:S03]  /*0d90*/  @!P2 LDG.E R10, desc[UR4][R4.64+0x500] ;  /* 0x00050004040aa981 */ /* 0x000ea6000c1e1900 */
[----:B------:R-:W4:Y:S01]  /*0da0*/  @!P4 LDC R8, c[0x0][0x398] ;  /* 0x0000e600ff08cb82 */ /* 0x000f220000000800 */
[----:B------:R-:W-:-:S02]  /*0db0*/  ISETP.GE.U32.AND P4, PT, R50, UR44, PT ;  /* 0x0000002c32007c0c */ /* 0x000fc4000bf86070 */
        /* <DEDUP_REMOVED lines=8> */
[-C--:B----4-:R-:W-:Y:S01]  /*0e40*/  @!P5 FMNMX R13, R13, R8.reuse, !PT ;  /* 0x000000080d0dd209 */ /* 0x090fe20007800000 */
[----:B------:R-:W4:Y:S01]  /*0e50*/  @!P3 LDG.E R12, desc[UR4][R4.64+0x580] ;  /* 0x00058004040cb981 */ /* 0x000f22000c1e1900 */
[----:B------:R-:W-:Y:S02]  /*0e60*/  @!P5 MOV R83, R8 ;  /* 0x000000080053d202 */ /* 0x000fe40000000f00 */
[----:B------:R-:W-:-:S02]  /*0e70*/  ISETP.NE.OR P5, PT, R11, RZ, P6 ;  /* 0x000000ff0b00720c */ /* 0x000fc400037a5670 */
[----:B------:R-:W-:Y:S02]  /*0e80*/  @!P4 R2UR UR4, R32 ;  /* 0x000000002004c2ca */ /* 0x000fe400000e0000 */
[----:B------:R-:W-:Y:S01]  /*0e90*/  @!P4 R2UR UR5, R33 ;  /* 0x000000002105c2ca */ /* 0x000fe200000e0000 */
[----:B0-----:R-:W-:Y:S02]  /*0ea0*/  @!P6 FMUL R6, R6, R17 ;  /* 0x000000110606e220 */ /* 0x001fe40000400000 */
[----:B------:R-:W4:Y:S06]  /*0eb0*/  @!P4 LDG.E.U8 R11, desc[UR6][R2.64+0x180] ;  /* 0x00018006020bc981 */ /* 0x000f2c000c1e1100 */
[----:B------:R-:W0:Y:S01]  /*0ec0*/  @!P5 LDC R6, c[0x0][0x398] ;  /* 0x0000e600ff06db82 */ /* 0x000e220000000800 */
[----:B------:R-:W-:-:S03]  /*0ed0*/  ISETP.GE.U32.AND P5, PT, R51, UR44, PT ;  /* 0x0000002c33007c0c */ /* 0x000fc6000bfa6070 */
[----:B------:R-:W4:Y:S01]  /*0ee0*/  @!P4 LDG.E R8, desc[UR4][R4.64+0x600] ;  /* 0x000600040408c981 */ /* 0x000f22000c1e1900 */
[----:B------:R-:W-:Y:S02]  /*0ef0*/  ISETP.GE.AND.EX P5, PT, RZ, UR45, PT, P5 ;  /* 0x0000002dff007c0c */ /* 0x000fe4000bfa6350 */
[----:B------:R-:W-:-:S11]  /*0f00*/  MOV R87, 0xff800000 ;  /* 0xff80000000577802 */ /* 0x000fd60000000f00 */
[C---:B------:R-:W-:Y:S02]  /*0f10*/  @!P5 R2UR UR6, R32.reuse ;  /* 0x000000002006d2ca */ /* 0x040fe400000e0000 */
[----:B------:R-:W-:Y:S02]  /*0f20*/  @!P5 R2UR UR7, R33 ;  /* 0x000000002107d2ca */ /* 0x000fe400000e0000 */
[----:B------:R-:W-:Y:S02]  /*0f30*/  @!P5 R2UR UR4, R32 ;  /* 0x000000002004d2ca */ /* 0x000fe400000e0000 */
[-C--:B0-----:R-:W-:Y:S02]  /*0f40*/  @!P6 FMNMX R13, R13, R6.reuse, !PT ;  /* 0x000000060d0de209 */ /* 0x081fe40007800000 */
[----:B------:R-:W-:Y:S02]  /*0f50*/  @!P6 MOV R87, R6 ;  /* 0x000000060057e202 */ /* 0x000fe40000000f00 */
[----:B------:R-:W-:-:S02]  /*0f60*/  ISETP.NE.OR P6, PT, R18, RZ, P1 ;  /* 0x000000ff1200720c */ /* 0x000fc40000fc5670 */
[----:B------:R-:W-:Y:S01]  /*0f70*/  @!P5 R2UR UR5, R33 ;  /* 0x000000002105d2ca */ /* 0x000fe200000e0000 */
[----:B-1----:R-:W-:Y:S02]  /*0f80*/  @!P1 FMUL R6, R15, R20 ;  /* 0x000000140f069220 */ /* 0x002fe40000400000 */
[----:B------:R-:W4:Y:S08]  /*0f90*/  @!P5 LDG.E.U8 R16, desc[UR6][R2.64+0x1a0] ;  /* 0x0001a0060210d981 */ /* 0x000f30000c1e1100 */
[----:B------:R-:W0:Y:S01]  /*0fa0*/  @!P6 LDC R6, c[0x0][0x398] ;  /* 0x0000e600ff06eb82 */ /* 0x000e220000000800 */
[----:B------:R-:W-:Y:S01]  /*0fb0*/  ISETP.GE.U32.AND P6, PT, R52, UR44, PT ;  /* 0x0000002c34007c0c */ /* 0x000fe2000bfc6070 */
[----:B------:R-:W4:Y:S03]  /*0fc0*/  @!P5 LDG.E R15, desc[UR4][R4.64+0x680] ;  /* 0x00068004040fd981 */ /* 0x000f26000c1e1900 */
[----:B------:R-:W-:-:S13]  /*0fd0*/  ISETP.GE.AND.EX P6, PT, RZ, UR45, PT, P6 ;  /* 0x0000002dff007c0c */ /* 0x000fda000bfc6360 */
[C---:B------:R-:W-:Y:S02]  /*0fe0*/  @!P6 R2UR UR6, R32.reuse ;  /* 0x000000002006e2ca */ /* 0x040fe400000e0000 */
[C---:B------:R-:W-:Y:S02]  /*0ff0*/  @!P6 R2UR UR7, R33.reuse ;  /* 0x000000002107e2ca */ /* 0x040fe400000e0000 */
[----:B------:R-:W-:Y:S02]  /*1000*/  @!P6 R2UR UR4, R32 ;  /* 0x000000002004e2ca */ /* 0x000fe400000e0000 */
[----:B------:R-:W-:-:S09]  /*1010*/  @!P6 R2UR UR5, R33 ;  /* 0x000000002105e2ca */ /* 0x000fd200000e0000 */
[----:B------:R-:W4:Y:S04]  /*1020*/  @!P6 LDG.E.U8 R18, desc[UR6][R2.64+0x1c0] ;  /* 0x0001c0060212e981 */ /* 0x000f28000c1e1100 */
[----:B------:R-:W4:Y:S01]  /*1030*/  @!P6 LDG.E R17, desc[UR4][R4.64+0x700] ;  /* 0x000700040411e981 */ /* 0x000f22000c1e1900 */
[----:B------:R-:W-:Y:S02]  /*1040*/  MOV R75, 0xff800000 ;  /* 0xff800000004b7802 */ /* 0x000fe40000000f00 */
[-C--:B0-----:R-:W-:Y:S02]  /*1050*/  @!P1 FMNMX R13, R13, R6.reuse, !PT ;  /* 0x000000060d0d9209 */ /* 0x081fe40007800000 */
[----:B------:R-:W-:Y:S01]  /*1060*/  @!P1 MOV R75, R6 ;  /* 0x00000006004b9202 */ /* 0x000fe20000000f00 */
[----:B------:R-:W-:Y:S01]  /*1070*/  IMAD.MOV.U32 R73, RZ, RZ, -0x800000 ;  /* 0xff800000ff497424 */ /* 0x000fe200078e00ff */
[----:B------:R-:W0:Y:S01]  /*1080*/  @!P5 LDC R6, c[0x0][0x39c] ;  /* 0x0000e700ff06db82 */ /* 0x000e220000000800 */
[----:B------:R-:W-:-:S02]  /*1090*/  MOV R71, 0xff800000 ;  /* 0xff80000000477802 */ /* 0x000fc40000000f00 */
[----:B------:R-:W-:Y:S02]  /*10a0*/  MOV R69, 0xff800000 ;  /* 0xff80000000457802 */ /* 0x000fe40000000f00 */
[----:B------:R-:W-:Y:S02]  /*10b0*/  MOV R67, 0xff800000 ;  /* 0xff80000000437802 */ /* 0x000fe40000000f00 */
[----:B---3--:R-:W-:Y:S02]  /*10c0*/  ISETP.NE.OR P1, PT, R21, RZ, P2 ;  /* 0x000000ff1500720c */ /* 0x008fe40001725670 */
[----:B------:R-:W4:Y:S01]  /*10d0*/  @!P3 LDC R21, c[0x0][0x39c] ;  /* 0x0000e700ff15bb82 */ /* 0x000f220000000800 */
[----:B--2---:R-:W-:-:S07]  /*10e0*/  @!P2 FMUL R10, R10, R19 ;  /* 0x000000130a0aa220 */ /* 0x004fce0000400000 */
[----:B------:R-:W1:Y:S08]  /*10f0*/  @!P4 LDC R19, c[0x0][0x39c] ;  /* 0x0000e700ff13cb82 */ /* 0x000e700000000800 */
[----:B------:R-:W2:Y:S01]  /*1100*/  @!P1 LDC R10, c[0x0][0x398] ;  /* 0x0000e600ff0a9b82 */ /* 0x000ea20000000800 */
[----:B-----5:R-:W-:Y:S01]  /*1110*/  ISETP.NE.OR P1, PT, R14, RZ, P3 ;  /* 0x000000ff0e00720c */ /* 0x020fe20001f25670 */
[----:B----4-:R-:W-:-:S12]  /*1120*/  @!P3 FMUL R12, R12, R21 ;  /* 0x000000150c0cb220 */ /* 0x010fd80000400000 */
[----:B------:R-:W3:Y:S01]  /*1130*/  @!P1 LDC R12, c[0x0][0x398] ;  /* 0x0000e600ff0c9b82 */ /* 0x000ee20000000800 */
[-C--:B--2---:R-:W-:Y:S02]  /*1140*/  @!P2 MOV R73, R10.reuse ;  /* 0x0000000a0049a202 */ /* 0x084fe40000000f00 */
[----:B------:R-:W-:Y:S02]  /*1150*/  @!P2 FMNMX R13, R13, R10, !PT ;  /* 0x0000000a0d0da209 */ /* 0x000fe40007800000 */
[----:B------:R-:W-:Y:S02]  /*1160*/  ISETP.NE.OR P2, PT, R11, RZ, P4 ;  /* 0x000000ff0b00720c */ /* 0x000fe40002745670 */
[----:B------:R-:W-:-:S04]  /*1170*/  ISETP.GE.U32.AND P1, PT, R53, UR44, PT ;  /* 0x0000002c35007c0c */ /* 0x000fc8000bf26070 */
[----:B------:R-:W-:Y:S01]  /*1180*/  ISETP.GE.AND.EX P1, PT, RZ, UR45, PT, P1 ;  /* 0x0000002dff007c0c */ /* 0x000fe2000bf26310 */
[----:B-1----:R-:W-:-:S06]  /*1190*/  @!P4 FMUL R8, R8, R19 ;  /* 0x000000130808c220 */ /* 0x002fcc0000400000 */
[----:B------:R-:W1:Y:S01]  /*11a0*/  @!P2 LDC R8, c[0x0][0x398] ;  /* 0x0000e600ff08ab82 */ /* 0x000e620000000800 */
[----:B------:R-:W-:-:S05]  /*11b0*/  ISETP.GE.U32.AND P2, PT, R54, UR44, PT ;  /* 0x0000002c36007c0c */ /* 0x000fca000bf46070 */
[C---:B------:R-:W-:Y:S02]  /*11c0*/  @!P1 R2UR UR6, R32.reuse ;  /* 0x00000000200692ca */ /* 0x040fe400000e0000 */
[C---:B------:R-:W-:Y:S02]  /*11d0*/  @!P1 R2UR UR7, R33.reuse ;  /* 0x00000000210792ca */ /* 0x040fe400000e0000 */
[----:B------:R-:W-:Y:S01]  /*11e0*/  ISETP.GE.AND.EX P2, PT, RZ, UR45, PT, P2 ;  /* 0x0000002dff007c0c */ /* 0x000fe2000bf46320 */
[----:B------:R-:W2:Y:S01]  /*11f0*/  @!P1 LDC R19, c[0x0][0x39c] ;  /* 0x0000e700ff139b82 */ /* 0x000ea20000000800 */
[----:B------:R-:W-:Y:S02]  /*1200*/  @!P1 R2UR UR4, R32 ;  /* 0x00000000200492ca */ /* 0x000fe400000e0000 */
[----:B------:R-:W-:Y:S02]  /*1210*/  @!P1 R2UR UR5, R33 ;  /* 0x00000000210592ca */ /* 0x000fe400000e0000 */
[----:B---3--:R-:W-:-:S02]  /*1220*/  @!P3 FMNMX R13, R13, R12, !PT ;  /* 0x0000000c0d0db209 */ /* 0x008fc40007800000 */
[----:B------:R-:W-:-:S03]  /*1230*/  @!P3 MOV R71, R12 ;  /* 0x0000000c0047b202 */ /* 0x000fc60000000f00 */
[----:B------:R-:W3:Y:S02]  /*1240*/  @!P1 LDG.E.U8 R20, desc[UR6][R2.64+0x1e0] ;  /* 0x0001e00602149981 */ /* 0x000ee4000c1e1100 */
[----:B------:R-:W-:Y:S01]  /*1250*/  @!P2 R2UR UR6, R32 ;  /* 0x000000002006a2ca */ /* 0x000fe200000e0000 */
[----:B------:R-:W4:Y:S01]  /*1260*/  @!P2 LDC R21, c[0x0][0x39c] ;  /* 0x0000e700ff15ab82 */ /* 0x000f220000000800 */
[----:B------:R-:W-:Y:S02]  /*1270*/  ISETP.NE.OR P3, PT, R16, RZ, P5 ;  /* 0x000000ff1000720c */ /* 0x000fe40002f65670 */
[----:B------:R-:W-:Y:S02]  /*1280*/  @!P2 R2UR UR7, R33 ;  /* 0x000000002107a2ca */ /* 0x000fe400000e0000 */
[-C--:B-1----:R-:W-:Y:S02]  /*1290*/  @!P4 MOV R69, R8.reuse ;  /* 0x000000080045c202 */ /* 0x082fe40000000f00 */
[----:B------:R-:W-:Y:S01]  /*12a0*/  @!P4 FMNMX R13, R13, R8, !PT ;  /* 0x000000080d0dc209 */ /* 0x000fe20007800000 */
[----:B------:R-:W1:Y:S01]  /*12b0*/  @!P6 LDC R16, c[0x0][0x39c] ;  /* 0x0000e700ff10eb82 */ /* 0x000e620000000800 */
[----:B------:R-:W-:Y:S01]  /*12c0*/  ISETP.GE.U32.AND P4, PT, R55, UR44, PT ;  /* 0x0000002c37007c0c */ /* 0x000fe2000bf86070 */
[----:B------:R-:W2:Y:S01]  /*12d0*/  @!P1 LDG.E R8, desc[UR4][R4.64+0x780] ;  /* 0x0007800404089981 */ /* 0x000ea2000c1e1900 */
[----:B0-----:R-:W-:-:S02]  /*12e0*/  @!P5 FMUL R6, R15, R6 ;  /* 0x000000060f06d220 */ /* 0x001fc40000400000 */
[----:B------:R-:W-:Y:S02]  /*12f0*/  ISETP.GE.AND.EX P4, PT, RZ, UR45, PT, P4 ;  /* 0x0000002dff007c0c */ /* 0x000fe4000bf86340 */
[----:B------:R-:W-:Y:S01]  /*1300*/  @!P2 R2UR UR4, R32 ;  /* 0x000000002004a2ca */ /* 0x000fe200000e0000 */
[----:B------:R-:W5:Y:S01]  /*1310*/  @!P2 LDG.E.U8 R11, desc[UR6][R2.64+0x200] ;  /* 0x00020006020ba981 */ /* 0x000f62000c1e1100 */
[----:B------:R-:W-:Y:S01]  /*1320*/  @!P2 R2UR UR5, R33 ;  /* 0x000000002105a2ca */ /* 0x000fe200000e0000 */
[----:B------:R-:W0:Y:S01]  /*1330*/  @!P3 LDC R6, c[0x0][0x398] ;  /* 0x0000e600ff06bb82 */ /* 0x000e220000000800 */
[----:B------:R-:W-:-:S04]  /*1340*/  ISETP.GE.U32.AND P3, PT, R56, UR44, PT ;  /* 0x0000002c38007c0c */ /* 0x000fc8000bf66070 */
[----:B------:R-:W-:-:S03]  /*1350*/  ISETP.GE.AND.EX P3, PT, RZ, UR45, PT, P3 ;  /* 0x0000002dff007c0c */ /* 0x000fc6000bf66330 */
[C---:B------:R-:W-:Y:S02]  /*1360*/  @!P4 R2UR UR6, R32.reuse ;  /* 0x000000002006c2ca */ /* 0x040fe400000e0000 */
[C---:B------:R-:W-:Y:S02]  /*1370*/  @!P4 R2UR UR7, R33.reuse ;  /* 0x000000002107c2ca */ /* 0x040fe400000e0000 */
[----:B------:R-:W4:Y:S01]  /*1380*/  @!P2 LDG.E R10, desc[UR4][R4.64+0x800] ;  /* 0x00080004040aa981 */ /* 0x000f22000c1e1900 */
[----:B------:R-:W-:Y:S02]  /*1390*/  @!P4 R2UR UR4, R32 ;  /* 0x000000002004c2ca */ /* 0x000fe400000e0000 */
[----:B------:R-:W-:-:S08]  /*13a0*/  @!P4 R2UR UR5, R33 ;  /* 0x000000002105c2ca */ /* 0x000fd000000e0000 */
[----:B------:R-:W4:Y:S01]  /*13b0*/  @!P4 LDG.E.U8 R14, desc[UR6][R2.64+0x220] ;  /* 0x00022006020ec981 */ /* 0x000f22000c1e1100 */
[----:B------:R-:W-:Y:S02]  /*13c0*/  @!P3 R2UR UR6, R32 ;  /* 0x000000002006b2ca */ /* 0x000fe400000e0000 */
[----:B------:R-:W-:Y:S01]  /*13d0*/  @!P3 R2UR UR7, R33 ;  /* 0x000000002107b2ca */ /* 0x000fe200000e0000 */
[----:B0-----:R-:W-:Y:S01]  /*13e0*/  @!P5 IMAD.MOV.U32 R67, RZ, RZ, R6 ;  /* 0x000000ffff43d224 */ /* 0x001fe200078e0006 */
[----:B------:R-:W-:Y:S01]  /*13f0*/  @!P5 FMNMX R13, R13, R6, !PT ;  /* 0x000000060d0dd209 */ /* 0x000fe20007800000 */
[----:B------:R-:W4:Y:S01]  /*1400*/  @!P4 LDG.E R12, desc[UR4][R4.64+0x880] ;  /* 0x00088004040cc981 */ /* 0x000f22000c1e1900 */
[----:B------:R-:W-:Y:S02]  /*1410*/  ISETP.NE.OR P5, PT, R18, RZ, P6 ;  /* 0x000000ff1200720c */ /* 0x000fe400037a5670 */
[----:B------:R-:W-:Y:S02]  /*1420*/  @!P3 R2UR UR4, R32 ;  /* 0x000000002004b2ca */ /* 0x000fe400000e0000 */
[----:B------:R-:W-:Y:S01]  /*1430*/  @!P3 R2UR UR5, R33 ;  /* 0x000000002105b2ca */ /* 0x000fe200000e0000 */
[----:B-1----:R-:W-:-:S04]  /*1440*/  @!P6 FMUL R6, R17, R16 ;  /* 0x000000101106e220 */ /* 0x002fc80000400000 */
[----:B------:R-:W4:Y:S04]  /*1450*/  @!P3 LDG.E.U8 R16, desc[UR6][R2.64+0x240] ;  /* 0x000240060210b981 */ /* 0x000f28000c1e1100 */
[----:B------:R-:W0:Y:S01]  /*1460*/  @!P5 LDC R6, c[0x0][0x398] ;  /* 0x0000e600ff06db82 */ /* 0x000e220000000800 */
[----:B------:R-:W-:-:S03]  /*1470*/  ISETP.GE.U32.AND P5, PT, R57, UR44, PT ;  /* 0x0000002c39007c0c */ /* 0x000fc6000bfa6070 */
[----:B------:R-:W4:Y:S01]  /*1480*/  @!P3 LDG.E R15, desc[UR4][R4.64+0x900] ;  /* 0x00090004040fb981 */ /* 0x000f22000c1e1900 */
        /* <DEDUP_REMOVED lines=9> */
[----:B------:R-:W-:Y:S02]  /*1520*/  @!P6 MOV R65, R6 ;  /* 0x000000060041e202 */ /* 0x000fe40000000f00 */
[----:B------:R-:W0:Y:S01]  /*1530*/  @!P3 LDC R6, c[0x0][0x39c] ;  /* 0x0000e700ff06bb82 */ /* 0x000e220000000800 */
[----:B------:R-:W-:-:S02]  /*1540*/  MOV R31, 0xff800000 ;  /* 0xff800000001f7802 */ /* 0x000fc40000000f00 */
[----:B------:R-:W-:Y:S02]  /*1550*/  MOV R27, 0xff800000 ;  /* 0xff800000001b7802 */ /* 0x000fe40000000f00 */
[----:B---3--:R-:W-:Y:S01]  /*1560*/  ISETP.NE.OR P6, PT, R20, RZ, P1 ;  /* 0x000000ff1400720c */ /* 0x008fe20000fc5670 */
[----:B--2---:R-:W-:-:S12]  /*1570*/  @!P1 FMUL R8, R8, R19 ;  /* 0x0000001308089220 */ /* 0x004fd80000400000 */
[----:B------:R-:W1:Y:S01]  /*1580*/  @!P6 LDC R8, c[0x0][0x398] ;  /* 0x0000e600ff08eb82 */ /* 0x000e620000000800 */
[----:B-----5:R-:W-:-:S07]  /*1590*/  ISETP.NE.OR P6, PT, R11, RZ, P2 ;  /* 0x000000ff0b00720c */ /* 0x020fce00017c5670 */
[----:B------:R-:W2:Y:S01]  /*15a0*/  @!P4 LDC R11, c[0x0][0x39c] ;  /* 0x0000e700ff0bcb82 */ /* 0x000ea20000000800 */
[----:B----4-:R-:W-:-:S07]  /*15b0*/  @!P2 FMUL R10, R10, R21 ;  /* 0x000000150a0aa220 */ /* 0x010fce0000400000 */
[----:B------:R-:W3:Y:S01]  /*15c0*/  @!P6 LDC R10, c[0x0][0x398] ;  /* 0x0000e600ff0aeb82 */ /* 0x000ee20000000800 */
[----:B------:R-:W-:Y:S02]  /*15d0*/  ISETP.NE.OR P6, PT, R14, RZ, P4 ;  /* 0x000000ff0e00720c */ /* 0x000fe400027c5670 */
[-C--:B-1----:R-:W-:Y:S02]  /*15e0*/  @!P1 MOV R31, R8.reuse ;  /* 0x00000008001f9202 */ /* 0x082fe40000000f00 */
[----:B------:R-:W-:Y:S01]  /*15f0*/  @!P1 FMNMX R13, R13, R8, !PT ;  /* 0x000000080d0d9209 */ /* 0x000fe20007800000 */
[----:B--2---:R-:W-:Y:S01]  /*1600*/  @!P4 FMUL R12, R12, R11 ;  /* 0x0000000b0c0cc220 */ /* 0x004fe20000400000 */
[----:B------:R-:W-:Y:S01]  /*1610*/  ISETP.GE.U32.AND P1, PT, R63, UR44, PT ;  /* 0x0000002c3f007c0c */ /* 0x000fe2000bf26070 */
[----:B------:R-:W1:Y:S03]  /*1620*/  @!P5 LDC R11, c[0x0][0x39c] ;  /* 0x0000e700ff0bdb82 */ /* 0x000e660000000800 */
[----:B------:R-:W-:-:S05]  /*1630*/  ISETP.GE.AND.EX P1, PT, RZ, UR45, PT, P1 ;  /* 0x0000002dff007c0c */ /* 0x000fca000bf26310 */
[----:B------:R-:W2:Y:S01]  /*1640*/  @!P6 LDC R12, c[0x0][0x398] ;  /* 0x0000e600ff0ceb82 */ /* 0x000ea20000000800 */
[----:B------:R-:W-:Y:S02]  /*1650*/  ISETP.NE.OR P6, PT, R16, RZ, P3 ;  /* 0x000000ff1000720c */ /* 0x000fe40001fc5670 */
[-C--:B---3--:R-:W-:Y:S02]  /*1660*/  @!P2 MOV R27, R10.reuse ;  /* 0x0000000a001ba202 */ /* 0x088fe40000000f00 */
[----:B------:R-:W-:Y:S01]  /*1670*/  @!P2 FMNMX R13, R13, R10, !PT ;  /* 0x0000000a0d0da209 */ /* 0x000fe20007800000 */
[----:B0-----:R-:W-:Y:S01]  /*1680*/  @!P3 FMUL R6, R15, R6 ;  /* 0x000000060f06b220 */ /* 0x001fe20000400000 */
[----:B------:R-:W-:Y:S01]  /*1690*/  ISETP.GE.U32.AND P2, PT, R64, UR44, PT ;  /* 0x0000002c40007c0c */ /* 0x000fe2000bf46070 */
[----:B------:R-:W-:Y:S01]  /*16a0*/  IMAD.MOV.U32 R21, RZ, RZ, -0x800000 ;  /* 0xff800000ff157424 */ /* 0x000fe200078e00ff */
[----:B------:R-:W-:Y:S01]  /*16b0*/  @!P1 R2UR UR6, R32 ;  /* 0x00000000200692ca */ /* 0x000fe200000e0000 */
[----:B------:R-:W0:Y:S01]  /*16c0*/  @!P1 LDC R23, c[0x0][0x39c] ;  /* 0x0000e700ff179b82 */ /* 0x000e220000000800 */
[----:B------:R-:W-:-:S02]  /*16d0*/  @!P1 R2UR UR7, R33 ;  /* 0x00000000210792ca */ /* 0x000fc400000e0000 */
[----:B------:R-:W-:-:S05]  /*16e0*/  ISETP.GE.AND.EX P2, PT, RZ, UR45, PT, P2 ;  /* 0x0000002dff007c0c */ /* 0x000fca000bf46320 */
[----:B------:R-:W3:Y:S01]  /*16f0*/  @!P6 LDC R6, c[0x0][0x398] ;  /* 0x0000e600ff06eb82 */ /* 0x000ee20000000800 */
[----:B------:R-:W-:Y:S02]  /*1700*/  @!P1 R2UR UR4, R32 ;  /* 0x00000000200492ca */ /* 0x000fe400000e0000 */
[----:B------:R-:W-:Y:S02]  /*1710*/  @!P1 R2UR UR5, R33 ;  /* 0x00000000210592ca */ /* 0x000fe400000e0000 */
[-C--:B--2---:R-:W-:Y:S01]  /*1720*/  @!P4 MOV R21, R12.reuse ;  /* 0x0000000c0015c202 */ /* 0x084fe20000000f00 */
[----:B------:R-:W2:Y:S01]  /*1730*/  @!P1 LDG.E.U8 R20, desc[UR6][R2.64+0x280] ;  /* 0x0002800602149981 */ /* 0x000ea2000c1e1100 */
[----:B------:R-:W-:Y:S01]  /*1740*/  @!P4 FMNMX R13, R13, R12, !PT ;  /* 0x0000000c0d0dc209 */ /* 0x000fe20007800000 */
[----:B------:R-:W4:Y:S01]  /*1750*/  @!P2 LDC R25, c[0x0][0x39c] ;  /* 0x0000e700ff19ab82 */ /* 0x000f220000000800 */
[----:B------:R-:W-:Y:S02]  /*1760*/  ISETP.GE.U32.AND P4, PT, R58, UR44, PT ;  /* 0x0000002c3a007c0c */ /* 0x000fe4000bf86070 */
[----:B------:R-:W-:-:S02]  /*1770*/  @!P2 R2UR UR6, R32 ;  /* 0x000000002006a2ca */ /* 0x000fc400000e0000 */
[C---:B------:R-:W-:Y:S02]  /*1780*/  @!P2 R2UR UR7, R33.reuse ;  /* 0x000000002107a2ca */ /* 0x040fe400000e0000 */
[----:B------:R-:W-:Y:S01]  /*1790*/  ISETP.GE.AND.EX P4, PT, RZ, UR45, PT, P4 ;  /* 0x0000002dff007c0c */ /* 0x000fe2000bf86340 */
[----:B------:R-:W0:Y:S01]  /*17a0*/  @!P1 LDG.E R8, desc[UR4][R4.64+0xa00] ;  /* 0x000a000404089981 */ /* 0x000e22000c1e1900 */
[----:B------:R-:W-:Y:S02]  /*17b0*/  @!P2 R2UR UR4, R32 ;  /* 0x000000002004a2ca */ /* 0x000fe400000e0000 */
[----:B------:R-:W-:Y:S02]  /*17c0*/  @!P2 R2UR UR5, R33 ;  /* 0x000000002105a2ca */ /* 0x000fe400000e0000 */
[----:B------:R-:W-:Y:S02]  /*17d0*/  ISETP.NE.OR P6, PT, R17, RZ, P5 ;  /* 0x000000ff1100720c */ /* 0x000fe40002fc5670 */
[----:B------:R-:W-:-:S02]  /*17e0*/  MOV R17, 0xff800000 ;  /* 0xff80000000117802 */ /* 0x000fc40000000f00 */
[-C--:B---3--:R-:W-:Y:S01]  /*17f0*/  @!P3 FMNMX R13, R13, R6.reuse, !PT ;  /* 0x000000060d0db209 */ /* 0x088fe20007800000 */
[----:B------:R-:W3:Y:S01]  /*1800*/  @!P2 LDG.E.U8 R10, desc[UR6][R2.64+0x2a0] ;  /* 0x0002a006020aa981 */ /* 0x000ee2000c1e1100 */
[----:B------:R-:W-:Y:S02]  /*1810*/  @!P3 MOV R17, R6 ;  /* 0x000000060011b202 */ /* 0x000fe40000000f00 */
[----:B------:R-:W-:Y:S02]  /*1820*/  ISETP.GE.U32.AND P3, PT, R59, UR44, PT ;  /* 0x0000002c3b007c0c */ /* 0x000fe4000bf66070 */
[----:B------:R-:W-:Y:S01]  /*1830*/  @!P4 R2UR UR6, R32 ;  /* 0x000000002006c2ca */ /* 0x000fe200000e0000 */
[----:B-1----:R-:W-:Y:S01]  /*1840*/  @!P5 FMUL R18, R18, R11 ;  /* 0x0000000b1212d220 */ /* 0x002fe20000400000 */
[----:B------:R-:W-:Y:S01]  /*1850*/  @!P4 R2UR UR7, R33 ;  /* 0x000000002107c2ca */ /* 0x000fe200000e0000 */
[----:B------:R-:W4:Y:S01]  /*1860*/  @!P2 LDG.E R6, desc[UR4][R4.64+0xa80] ;  /* 0x000a80040406a981 */ /* 0x000f22000c1e1900 */
[----:B------:R-:W-:-:S02]  /*1870*/  ISETP.GE.AND.EX P3, PT, RZ, UR45, PT, P3 ;  /* 0x0000002dff007c0c */ /* 0x000fc4000bf66330 */
[----:B------:R-:W-:Y:S01]  /*1880*/  @!P4 R2UR UR4, R32 ;  /* 0x000000002004c2ca */ /* 0x000fe200000e0000 */
[----:B------:R-:W1:Y:S01]  /*1890*/  @!P6 LDC R18, c[0x0][0x398] ;  /* 0x0000e600ff12eb82 */ /* 0x000e620000000800 */
[----:B------:R-:W-:Y:S02]  /*18a0*/  @!P4 R2UR UR5, R33 ;  /* 0x000000002105c2ca */ /* 0x000fe400000e0000 */
[----:B------:R-:W-:-:S05]  /*18b0*/  ISETP.GE.U32.AND P6, PT, R60, UR44, PT ;  /* 0x0000002c3c007c0c */ /* 0x000fca000bfc6070 */
[----:B------:R-:W5:Y:S01]  /*18c0*/  @!P4 LDG.E.U8 R12, desc[UR6][R2.64+0x2c0] ;  /* 0x0002c006020cc981 */ /* 0x000f62000c1e1100 */
[----:B------:R-:W-:Y:S02]  /*18d0*/  ISETP.GE.AND.EX P6, PT, RZ, UR45, PT, P6 ;  /* 0x0000002dff007c0c */ /* 0x000fe4000bfc6360 */
[C---:B------:R-:W-:Y:S02]  /*18e0*/  @!P3 R2UR UR6, R32.reuse ;  /* 0x000000002006b2ca */ /* 0x040fe400000e0000 */
[C---:B------:R-:W-:Y:S01]  /*18f0*/  @!P3 R2UR UR7, R33.reuse ;  /* 0x000000002107b2ca */ /* 0x040fe200000e0000 */
[----:B------:R-:W5:Y:S01]  /*1900*/  @!P4 LDG.E R11, desc[UR4][R4.64+0xb00] ;  /* 0x000b0004040bc981 */ /* 0x000f62000c1e1900 */
[----:B------:R-:W-:Y:S02]  /*1910*/  @!P3 R2UR UR4, R32 ;  /* 0x000000002004b2ca */ /* 0x000fe400000e0000 */
[----:B------:R-:W-:-:S05]  /*1920*/  @!P3 R2UR UR5, R33 ;  /* 0x000000002105b2ca */ /* 0x000fca00000e0000 */
[C---:B------:R-:W-:Y:S02]  /*1930*/  @!P6 R2UR UR8, R32.reuse ;  /* 0x000000002008e2ca */ /* 0x040fe400000e0000 */
[C---:B------:R-:W-:Y:S02]  /*1940*/  @!P6 R2UR UR9, R33.reuse ;  /* 0x000000002109e2ca */ /* 0x040fe400000e0000 */
[----:B------:R-:W5:Y:S01]  /*1950*/  @!P3 LDG.E.U8 R15, desc[UR6][R2.64+0x2e0] ;  /* 0x0002e006020fb981 */ /* 0x000f62000c1e1100 */
[----:B------:R-:W-:Y:S02]  /*1960*/  @!P6 R2UR UR6, R32 ;  /* 0x000000002006e2ca */ /* 0x000fe400000e0000 */
[----:B------:R-:W-:Y:S01]  /*1970*/  @!P6 R2UR UR7, R33 ;  /* 0x000000002107e2ca */ /* 0x000fe200000e0000 */
[----:B------:R-:W5:Y:S07]  /*1980*/  @!P3 LDG.E R14, desc[UR4][R4.64+0xb80] ;  /* 0x000b8004040eb981 */ /* 0x000f6e000c1e1900 */
[----:B------:R1:W5:Y:S05]  /*1990*/  @!P6 LDG.E.U8 R19, desc[UR8][R2.64+0x300] ;  /* 0x000300080213e981 */ /* 0x00036a000c1e1100 */
[----:B------:R1:W5:Y:S01]  /*19a0*/  @!P6 LDG.E R16, desc[UR6][R4.64+0xc00] ;  /* 0x000c00060410e981 */ /* 0x000362000c1e1900 */
[----:B------:R-:W-:-:S02]  /*19b0*/  MOV R35, 0xff800000 ;  /* 0xff80000000237802 */ /* 0x000fc40000000f00 */
[-C--:B-1----:R-:W-:Y:S02]  /*19c0*/  @!P5 FMNMX R13, R13, R18.reuse, !PT ;  /* 0x000000120d0dd209 */ /* 0x082fe40007800000 */
[----:B------:R-:W-:Y:S01]  /*19d0*/  @!P5 MOV R35, R18 ;  /* 0x000000120023d202 */ /* 0x000fe20000000f00 */
[----:B------:R-:W1:Y:S08]  /*19e0*/  @!P4 LDC R2, c[0x0][0x39c] ;  /* 0x0000e700ff02cb82 */ /* 0x000e700000000800 */
[----:B------:R-:W1:Y:S08]  /*19f0*/  @!P3 LDC R3, c[0x0][0x39c] ;  /* 0x0000e700ff03bb82 */ /* 0x000e700000000800 */
[----:B------:R-:W1:Y:S01]  /*1a00*/  @!P6 LDC R5, c[0x0][0x39c] ;  /* 0x0000e700ff05eb82 */ /* 0x000e620000000800 */
[----:B------:R-:W-:Y:S01]  /*1a10*/  UMOV UR4, 0xffffffff ;  /* 0xffffffff00047882 */ /* 0x000fe20000000000 */
[----:B------:R-:W-:Y:S01]  /*1a20*/  MOV R89, 0xff800000 ;  /* 0xff80000000597802 */ /* 0x000fe20000000f00 */
[----:B------:R-:W-:Y:S01]  /*1a30*/  IMAD.MOV.U32 R29, RZ, RZ, -0x800000 ;  /* 0xff800000ff1d7424 */ /* 0x000fe200078e00ff */
[----:B------:R-:W-:-:S02]  /*1a40*/  @!P0 MOV R89, R0 ;  /* 0x0000000000598202 */ /* 0x000fc40000000f00 */
[----:B--2---:R-:W-:Y:S01]  /*1a50*/  ISETP.NE.OR P5, PT, R20, RZ, P1 ;  /* 0x000000ff1400720c */ /* 0x004fe20000fa5670 */
[----:B0-----:R-:W-:-:S12]  /*1a60*/  @!P1 FMUL R8, R8, R23 ;  /* 0x0000001708089220 */ /* 0x001fd80000400000 */
[----:B------:R-:W0:Y:S01]  /*1a70*/  @!P5 LDC R8, c[0x0][0x398] ;  /* 0x0000e600ff08db82 */ /* 0x000e220000000800 */
[----:B---3--:R-:W-:Y:S01]  /*1a80*/  ISETP.NE.OR P5, PT, R10, RZ, P2 ;  /* 0x000000ff0a00720c */ /* 0x008fe200017a5670 */
[----:B----4-:R-:W-:-:S12]  /*1a90*/  @!P2 FMUL R6, R6, R25 ;  /* 0x000000190606a220 */ /* 0x010fd80000400000 */
[----:B------:R-:W2:Y:S01]  /*1aa0*/  @!P5 LDC R6, c[0x0][0x398] ;  /* 0x0000e600ff06db82 */ /* 0x000ea20000000800 */
[----:B-----5:R-:W-:Y:S01]  /*1ab0*/  ISETP.NE.OR P5, PT, R12, RZ, P4 ;  /* 0x000000ff0c00720c */ /* 0x020fe200027a5670 */
[----:B-1----:R-:W-:-:S12]  /*1ac0*/  @!P4 FMUL R2, R11, R2 ;  /* 0x000000020b02c220 */ /* 0x002fd80000400000 */
[----:B------:R-:W1:Y:S01]  /*1ad0*/  @!P5 LDC R2, c[0x0][0x398] ;  /* 0x0000e600ff02db82 */ /* 0x000e620000000800 */
[----:B------:R-:W-:Y:S01]  /*1ae0*/  ISETP.NE.OR P5, PT, R15, RZ, P3 ;  /* 0x000000ff0f00720c */ /* 0x000fe20001fa5670 */
[----:B------:R-:W-:-:S12]  /*1af0*/  @!P3 FMUL R14, R14, R3 ;  /* 0x000000030e0eb220 */ /* 0x000fd80000400000 */
[----:B------:R-:W3:Y:S01]  /*1b00*/  @!P5 LDC R14, c[0x0][0x398] ;  /* 0x0000e600ff0edb82 */ /* 0x000ee20000000800 */
[----:B------:R-:W-:Y:S01]  /*1b10*/  ISETP.NE.OR P5, PT, R19, RZ, P6 ;  /* 0x000000ff1300720c */ /* 0x000fe200037a5670 */
[----:B------:R-:W-:Y:S01]  /*1b20*/  @!P6 FMUL R16, R16, R5 ;  /* 0x000000051010e220 */ /* 0x000fe20000400000 */
[----:B0-----:R-:W-:-:S11]  /*1b30*/  @!P1 FMNMX R13, R13, R8, !PT ;  /* 0x000000080d0d9209 */ /* 0x001fd60007800000 */
[----:B------:R-:W0:Y:S01]  /*1b40*/  @!P5 LDC R16, c[0x0][0x398] ;  /* 0x0000e600ff10db82 */ /* 0x000e220000000800 */
[----:B--2---:R-:W-:-:S04]  /*1b50*/  @!P2 FMNMX R13, R13, R6, !PT ;  /* 0x000000060d0da209 */ /* 0x004fc80007800000 */
[----:B-1----:R-:W-:Y:S01]  /*1b60*/  @!P4 FMNMX R13, R13, R2, !PT ;  /* 0x000000020d0dc209 */ /* 0x002fe20007800000 */
[----:B------:R-:W-:Y:S01]  /*1b70*/  IMAD.MOV.U32 R5, RZ, RZ, -0x800000 ;  /* 0xff800000ff057424 */ /* 0x000fe200078e00ff */
[----:B------:R-:W-:Y:S02]  /*1b80*/  MOV R23, 0xff800000 ;  /* 0xff80000000177802 */ /* 0x000fe40000000f00 */
[----:B---3--:R-:W-:Y:S02]  /*1b90*/  @!P3 FMNMX R13, R13, R14, !PT ;  /* 0x0000000e0d0db209 */ /* 0x008fe40007800000 */
[----:B------:R-:W-:Y:S02]  /*1ba0*/  MOV R25, 0xff800000 ;  /* 0xff80000000197802 */ /* 0x000fe40000000f00 */
[----:B------:R-:W-:Y:S02]  /*1bb0*/  MOV R19, 0xff800000 ;  /* 0xff80000000137802 */ /* 0x000fe40000000f00 */
[----:B------:R-:W-:-:S02]  /*1bc0*/  @!P1 MOV R29, R8 ;  /* 0x00000008001d9202 */ /* 0x000fc40000000f00 */
[----:B------:R-:W-:Y:S02]  /*1bd0*/  @!P2 MOV R23, R6 ;  /* 0x000000060017a202 */ /* 0x000fe40000000f00 */
[----:B------:R-:W-:Y:S02]  /*1be0*/  @!P4 MOV R25, R2 ;  /* 0x000000020019c202 */ /* 0x000fe40000000f00 */
[----:B------:R-:W-:Y:S02]  /*1bf0*/  @!P3 MOV R19, R14 ;  /* 0x0000000e0013b202 */ /* 0x000fe40000000f00 */
[-C--:B0-----:R-:W-:Y:S02]  /*1c00*/  @!P6 MOV R5, R16.reuse ;  /* 0x000000100005e202 */ /* 0x081fe40000000f00 */
        /* <DEDUP_REMOVED lines=23> */
[C---:B------:R-:W-:Y:S01]  /*1d80*/  FADD R83, -R14.reuse, R83 ;  /* 0x000000530e537221 */ /* 0x040fe20000000100 */
[C---:B------:R-:W-:Y:S01]  /*1d90*/  FADD R7, -R14.reuse, R71 ;  /* 0x000000470e077221 */ /* 0x040fe20000000100 */
[----:B------:R-:W-:Y:S01]  /*1da0*/  FADD R71, -R14, R5 ;  /* 0x000000050e477221 */ /* 0x000fe20000000100 */
[C---:B------:R-:W-:Y:S01]  /*1db0*/  FADD R0, R10.reuse, -12583039 ;  /* 0xcb40007f0a007421 */ /* 0x040fe20000000000 */
[----:B------:R-:W-:Y:S01]  /*1dc0*/  SHF.L.U32 R5, R10, 0x17, RZ ;  /* 0x000000170a057819 */ /* 0x000fe200000006ff */
[-C--:B------:R-:W-:Y:S01]  /*1dd0*/  FFMA.SAT R10, R83, R12.reuse, 0.5 ;  /* 0x3f000000530a7423 */ /* 0x080fe2000000200c */
        /* <DEDUP_REMOVED lines=18> */
[-C--:B------:R-:W-:Y:S01]  /*1f00*/  FFMA.RM R9, R10, R11.reuse, 12582913 ;  /* 0x4b4000010a097423 */ /* 0x080fe2000000400b */
[-C--:B------:R-:W-:Y:S01]  /*1f10*/  FFMA.RM R3, R4, R11.reuse, 12582913 ;  /* 0x4b40000104037423 */ /* 0x080fe2000000400b */
[----:B------:R-:W-:Y:S01]  /*1f20*/  FADD R67, -R14, R67 ;  /* 0x000000430e437221 */ /* 0x000fe20000000100 */
[-C--:B------:R-:W-:Y:S01]  /*1f30*/  FFMA.RM R4, R6, R11.reuse, 12582913 ;  /* 0x4b40000106047423 */ /* 0x080fe2000000400b */
        /* <DEDUP_REMOVED lines=12> */
[----:B------:R-:W0:Y:S01]  /*2000*/  MUFU.EX2 R14, R91 ;  /* 0x0000005b000e7308 */ /* 0x000e220000000800 */
[----:B------:R-:W-:Y:S01]  /*2010*/  FFMA R6, R77, 1.4426950216293334961, -R6 ;  /* 0x3fb8aa3b4d067823 */ /* 0x000fe20000000806 */
[----:B------:R-:W-:Y:S01]  /*2020*/  FADD R8, R4, -12583039 ;  /* 0xcb40007f04087421 */ /* 0x000fe20000000000 */
[----:B------:R-:W-:Y:S01]  /*2030*/  FFMA R10, R83, 1.4426950216293334961, -R10 ;  /* 0x3fb8aa3b530a7823 */ /* 0x000fe2000000080a */
[-C--:B------:R-:W-:Y:S01]  /*2040*/  FFMA.SAT R20, R81, R12.reuse, 0.5 ;  /* 0x3f00000051147423 */ /* 0x080fe2000000200c */
[----:B------:R-:W-:Y:S01]  /*2050*/  FFMA R77, R77, 1.925963033500011079e-08, R6 ;  /* 0x32a570604d4d7823 */ /* 0x000fe20000000006 */
[-C--:B------:R-:W-:Y:S01]  /*2060*/  FFMA.SAT R6, R85, R12.reuse, 0.5 ;  /* 0x3f00000055067423 */ /* 0x080fe2000000200c */
[----:B------:R-:W-:Y:S01]  /*2070*/  FFMA R83, R83, 1.925963033500011079e-08, R10 ;  /* 0x32a5706053537823 */ /* 0x000fe2000000000a */
[----:B------:R-:W-:Y:S01]  /*2080*/  FFMA R8, R79, 1.4426950216293334961, -R8 ;  /* 0x3fb8aa3b4f087823 */ /* 0x000fe20000000808 */
[-C--:B------:R-:W-:Y:S01]  /*2090*/  FFMA.SAT R10, R87, R12.reuse, 0.5 ;  /* 0x3f000000570a7423 */ /* 0x080fe2000000200c */
[-C--:B------:R-:W-:Y:S01]  /*20a0*/  FFMA.RM R6, R6, R11.reuse, 12582913 ;  /* 0x4b40000106067423 */ /* 0x080fe2000000400b */
[----:B------:R-:W1:Y:S01]  /*20b0*/  MUFU.EX2 R17, R16 ;  /* 0x0000001000117308 */ /* 0x000e620000000800 */
[----:B------:R-:W-:Y:S01]  /*20c0*/  FFMA R79, R79, 1.925963033500011079e-08, R8 ;  /* 0x32a570604f4f7823 */ /* 0x000fe20000000008 */
[-C--:B------:R-:W-:Y:S01]  /*20d0*/  FFMA.RM R10, R10, R11.reuse, 12582913 ;  /* 0x4b4000010a0a7423 */ /* 0x080fe2000000400b */
[----:B------:R-:W-:Y:S01]  /*20e0*/  FADD R8, R6, -12583039 ;  /* 0xcb40007f06087421 */ /* 0x000fe20000000000 */
[----:B------:R-:W-:Y:S01]  /*20f0*/  SHF.L.U32 R3, R3, 0x17, RZ ;  /* 0x0000001703037819 */ /* 0x000fe200000006ff */
[----:B------:R-:W-:Y:S01]  /*2100*/  FFMA.SAT R34, R31, R12, 0.5 ;  /* 0x3f0000001f227423 */ /* 0x000fe2000000200c */
[----:B0-----:R-:W-:Y:S01]  /*2110*/  FMUL R5, R5, R14 ;  /* 0x0000000e05057220 */ /* 0x001fe20000400000 */
[----:B------:R-:W-:Y:S01]  /*2120*/  FADD R14, R10, -12583039 ;  /* 0xcb40007f0a0e7421 */ /* 0x000fe20000000000 */
[----:B------:R-:W-:Y:S01]  /*2130*/  FFMA R18, R85, 1.4426950216293334961, -R8 ;  /* 0x3fb8aa3b55127823 */ /* 0x000fe20000000808 */
[-C--:B------:R-:W-:Y:S01]  /*2140*/  FFMA.RM R8, R20, R11.reuse, 12582913 ;  /* 0x4b40000114087423 */ /* 0x080fe2000000400b */
[----:B------:R-:W-:Y:S01]  /*2150*/  SHF.L.U32 R2, R2, 0x17, RZ ;  /* 0x0000001702027819 */ /* 0x000fe200000006ff */
[----:B------:R-:W-:Y:S01]  /*2160*/  FFMA R14, R87, 1.4426950216293334961, -R14 ;  /* 0x3fb8aa3b570e7823 */ /* 0x000fe2000000080e */
[----:B------:R-:W-:Y:S01]  /*2170*/  FFMA R85, R85, 1.925963033500011079e-08, R18 ;  /* 0x32a5706055557823 */ /* 0x000fe20000000012 */
[----:B------:R-:W-:Y:S01]  /*2180*/  FADD R18, R8, -12583039 ;  /* 0xcb40007f08127421 */ /* 0x000fe20000000000 */
[----:B------:R-:W-:Y:S01]  /*2190*/  FFMA.RM R34, R34, R11, 12582913 ;  /* 0x4b40000122227423 */ /* 0x000fe2000000400b */
[----:B------:R-:W-:Y:S01]  /*21a0*/  FFMA R87, R87, 1.925963033500011079e-08, R14 ;  /* 0x32a5706057577823 */ /* 0x000fe2000000000e */
[-C--:B------:R-:W-:Y:S01]  /*21b0*/  FFMA.SAT R14, R75, R12.reuse, 0.5 ;  /* 0x3f0000004b0e7423 */ /* 0x080fe2000000200c */
[C---:B------:R-:W-:Y:S01]  /*21c0*/  FFMA R18, R81.reuse, 1.4426950216293334961, -R18 ;  /* 0x3fb8aa3b51127823 */ /* 0x040fe20000000812 */
[----:B-1----:R-:W-:Y:S01]  /*21d0*/  FMUL R2, R2, R17 ;  /* 0x0000001102027220 */ /* 0x002fe20000400000 */
[----:B------:R-:W-:Y:S01]  /*21e0*/  MUFU.EX2 R24, R87 ;  /* 0x0000005700187308 */ /* 0x000fe20000000800 */
[----:B------:R-:W-:Y:S01]  /*21f0*/  FFMA.RM R14, R14, R11, 12582913 ;  /* 0x4b4000010e0e7423 */ /* 0x000fe2000000400b */
[----:B------:R-:W-:Y:S01]  /*2200*/  FFMA R81, R81, 1.925963033500011079e-08, R18 ;  /* 0x32a5706051517823 */ /* 0x000fe20000000012 */
[----:B------:R-:W-:Y:S01]  /*2210*/  FFMA.SAT R68, R25, R12, 0.5 ;  /* 0x3f00000019447423 */ /* 0x000fe2000000200c */
[----:B------:R-:W-:-:S02]  /*2220*/  IMAD.SHL.U32 R0, R0, 0x800000, RZ ;  /* 0x0080000000007824 */ /* 0x000fc400078e00ff */
[----:B------:R-:W-:Y:S01]  /*2230*/  FADD R16, R14, -12583039 ;  /* 0xcb40007f0e107421 */ /* 0x000fe20000000000 */
[----:B------:R-:W-:Y:S01]  /*2240*/  SHF.L.U32 R4, R4, 0x17, RZ ;  /* 0x0000001704047819 */ /* 0x000fe200000006ff */
[----:B------:R-:W0:Y:S02]  /*2250*/  MUFU.EX2 R18, R77 ;  /* 0x0000004d00127308 */ /* 0x000e240000000800 */
[----:B------:R-:W-:Y:S01]  /*2260*/  FFMA R16, R75, 1.4426950216293334961, -R16 ;  /* 0x3fb8aa3b4b107823 */ /* 0x000fe20000000810 */
[----:B------:R-:W-:-:S03]  /*2270*/  SHF.L.U32 R6, R6, 0x17, RZ ;  /* 0x0000001706067819 */ /* 0x000fc600000006ff */
[----:B------:R-:W-:Y:S01]  /*2280*/  FFMA R75, R75, 1.925963033500011079e-08, R16 ;  /* 0x32a570604b4b7823 */ /* 0x000fe20000000010 */
[----:B------:R-:W-:Y:S01]  /*2290*/  FFMA.SAT R16, R73, R12, 0.5 ;  /* 0x3f00000049107423 */ /* 0x000fe2000000200c */
[----:B------:R-:W-:Y:S03]  /*22a0*/  MUFU.EX2 R20, R81 ;  /* 0x0000005100147308 */ /* 0x000fe60000000800 */
[----:B------:R-:W-:-:S05]  /*22b0*/  FFMA.RM R16, R16, R11, 12582913 ;  /* 0x4b40000110107423 */ /* 0x000fca000000400b */
[----:B------:R-:W1:Y:S01]  /*22c0*/  MUFU.EX2 R89, R89 ;  /* 0x0000005900597308 */ /* 0x000e620000000800 */
[----:B0-----:R-:W-:Y:S01]  /*22d0*/  FMUL R3, R3, R18 ;  /* 0x0000001203037220 */ /* 0x001fe20000400000 */
[C---:B------:R-:W-:Y:S01]  /*22e0*/  FADD R18, R16.reuse, -12583039 ;  /* 0xcb40007f10127421 */ /* 0x040fe20000000000 */
[----:B------:R-:W-:-:S03]  /*22f0*/  SHF.L.U32 R16, R16, 0x17, RZ ;  /* 0x0000001710107819 */ /* 0x000fc600000006ff */
[C---:B------:R-:W-:Y:S02]  /*2300*/  FFMA R18, R73.reuse, 1.4426950216293334961, -R18 ;  /* 0x3fb8aa3b49127823 */ /* 0x040fe40000000812 */
[----:B------:R-:W0:Y:S02]  /*2310*/  MUFU.EX2 R79, R79 ;  /* 0x0000004f004f7308 */ /* 0x000e240000000800 */
[----:B------:R-:W-:Y:S01]  /*2320*/  FFMA R73, R73, 1.925963033500011079e-08, R18 ;  /* 0x32a5706049497823 */ /* 0x000fe20000000012 */
[----:B------:R-:W-:-:S04]  /*2330*/  FFMA.SAT R18, R7, R12, 0.5 ;  /* 0x3f00000007127423 */ /* 0x000fc8000000200c */
[----:B------:R-:W-:Y:S01]  /*2340*/  FFMA.RM R17, R18, R11, 12582913 ;  /* 0x4b40000112117423 */ /* 0x000fe2000000400b */
[----:B------:R-:W2:Y:S01]  /*2350*/  MUFU.EX2 R85, R85 ;  /* 0x0000005500557308 */ /* 0x000ea20000000800 */
[----:B-1----:R-:W-:Y:S02]  /*2360*/  FMUL R0, R0, R89 ;  /* 0x0000005900007220 */ /* 0x002fe40000400000 */
[C---:B------:R-:W-:Y:S01]  /*2370*/  FADD R18, R17.reuse, -12583039 ;  /* 0xcb40007f11127421 */ /* 0x040fe20000000000 */
[----:B------:R-:W-:-:S03]  /*2380*/  SHF.L.U32 R17, R17, 0x17, RZ ;  /* 0x0000001711117819 */ /* 0x000fc600000006ff */
[C---:B------:R-:W-:Y:S01]  /*2390*/  FFMA R18, R7.reuse, 1.4426950216293334961, -R18 ;  /* 0x3fb8aa3b07127823 */ /* 0x040fe20000000812 */
[----:B------:R-:W-:Y:S01]  /*23a0*/  MUFU.EX2 R83, R83 ;  /* 0x0000005300537308 */ /* 0x000fe20000000800 */
[----:B0-----:R-:W-:Y:S02]  /*23b0*/  FMUL R4, R4, R79 ;  /* 0x0000004f04047220 */ /* 0x001fe40000400000 */
[----:B------:R-:W-:Y:S01]  /*23c0*/  FFMA R19, R7, 1.925963033500011079e-08, R18 ;  /* 0x32a5706007137823 */ /* 0x000fe20000000012 */
[----:B------:R-:W-:Y:S01]  /*23d0*/  SHF.L.U32 R7, R8, 0x17, RZ ;  /* 0x0000001708077819 */ /* 0x000fe200000006ff */
[----:B------:R-:W-:-:S03]  /*23e0*/  FFMA.SAT R18, R69, R12, 0.5 ;  /* 0x3f00000045127423 */ /* 0x000fc6000000200c */
[----:B------:R0:W1:Y:S01]  /*23f0*/  MUFU.EX2 R28, R19 ;  /* 0x00000013001c7308 */ /* 0x0000620000000800 */
[----:B------:R-:W-:Y:S01]  /*2400*/  FMUL R7, R7, R20 ;  /* 0x0000001407077220 */ /* 0x000fe20000400000 */
[----:B------:R-:W-:Y:S01]  /*2410*/  FFMA.SAT R20, R67, R12, 0.5 ;  /* 0x3f00000043147423 */ /* 0x000fe2000000200c */
[----:B------:R-:W-:Y:S01]  /*2420*/  FFMA.RM R18, R18, R11, 12582913 ;  /* 0x4b40000112127423 */ /* 0x000fe2000000400b */
[----:B--2---:R-:W-:Y:S02]  /*2430*/  FMUL R6, R6, R85 ;  /* 0x0000005506067220 */ /* 0x004fe40000400000 */
[----:B------:R-:W-:Y:S01]  /*2440*/  FFMA.RM R20, R20, R11, 12582913 ;  /* 0x4b40000114147423 */ /* 0x000fe2000000400b */
[C---:B------:R-:W-:Y:S01]  /*2450*/  FADD R22, R18.reuse, -12583039 ;  /* 0xcb40007f12167421 */ /* 0x040fe20000000000 */
[----:B------:R-:W2:Y:S01]  /*2460*/  MUFU.EX2 R75, R75 ;  /* 0x0000004b004b7308 */ /* 0x000ea20000000800 */
[----:B------:R-:W-:Y:S01]  /*2470*/  SHF.L.U32 R18, R18, 0x17, RZ ;  /* 0x0000001712127819 */ /* 0x000fe200000006ff */
[C---:B------:R-:W-:Y:S01]  /*2480*/  FADD R8, R20.reuse, -12583039 ;  /* 0xcb40007f14087421 */ /* 0x040fe20000000000 */
[----:B------:R-:W-:Y:S01]  /*2490*/  FFMA R22, R69, 1.4426950216293334961, -R22 ;  /* 0x3fb8aa3b45167823 */ /* 0x000fe20000000816 */
[----:B0-----:R-:W-:-:S02]  /*24a0*/  SHF.L.U32 R19, R20, 0x17, RZ ;  /* 0x0000001714137819 */ /* 0x001fc400000006ff */
[----:B------:R-:W-:Y:S01]  /*24b0*/  FFMA R8, R67, 1.4426950216293334961, -R8 ;  /* 0x3fb8aa3b43087823 */ /* 0x000fe20000000808 */
[----:B------:R-:W-:Y:S01]  /*24c0*/  FFMA R69, R69, 1.925963033500011079e-08, R22 ;  /* 0x32a5706045457823 */ /* 0x000fe20000000016 */
[----:B------:R-:W-:Y:S01]  /*24d0*/  FFMA.SAT R22, R65, R12, 0.5 ;  /* 0x3f00000041167423 */ /* 0x000fe2000000200c */
[----:B-1----:R-:W-:Y:S01]  /*24e0*/  FMUL R17, R17, R28 ;  /* 0x0000001c11117220 */ /* 0x002fe20000400000 */
[----:B------:R-:W-:Y:S01]  /*24f0*/  FFMA R67, R67, 1.925963033500011079e-08, R8 ;  /* 0x32a5706043437823 */ /* 0x000fe20000000008 */
[----:B------:R-:W-:Y:S01]  /*2500*/  SHF.L.U32 R8, R9, 0x17, RZ ;  /* 0x0000001709087819 */ /* 0x000fe200000006ff */
[----:B------:R-:W-:Y:S02]  /*2510*/  IMAD.SHL.U32 R9, R10, 0x800000, RZ ;  /* 0x008000000a097824 */ /* 0x000fe400078e00ff */
[----:B------:R-:W-:Y:S01]  /*2520*/  FADD R10, R34, -12583039 ;  /* 0xcb40007f220a7421 */ /* 0x000fe20000000000 */
[-C--:B------:R-:W-:Y:S01]  /*2530*/  FFMA.RM R22, R22, R11.reuse, 12582913 ;  /* 0x4b40000116167423 */ /* 0x080fe2000000400b */
[----:B------:R-:W0:Y:S01]  /*2540*/  MUFU.EX2 R66, R67 ;  /* 0x0000004300427308 */ /* 0x000e220000000800 */
[----:B------:R-:W-:Y:S01]  /*2550*/  FMUL R9, R9, R24 ;  /* 0x0000001809097220 */ /* 0x000fe20000400000 */
[----:B------:R-:W-:Y:S01]  /*2560*/  FFMA R10, R31, 1.4426950216293334961, -R10 ;  /* 0x3fb8aa3b1f0a7823 */ /* 0x000fe2000000080a */
[-C--:B------:R-:W-:Y:S01]  /*2570*/  FFMA.SAT R24, R27, R12.reuse, 0.5 ;  /* 0x3f0000001b187423 */ /* 0x080fe2000000200c */
[C---:B------:R-:W-:Y:S01]  /*2580*/  FADD R26, R22.reuse, -12583039 ;  /* 0xcb40007f161a7421 */ /* 0x040fe20000000000 */
[----:B------:R-:W-:Y:S01]  /*2590*/  SHF.L.U32 R20, R22, 0x17, RZ ;  /* 0x0000001716147819 */ /* 0x000fe200000006ff */
[----:B------:R-:W-:Y:S01]  /*25a0*/  FFMA R31, R31, 1.925963033500011079e-08, R10 ;  /* 0x32a570601f1f7823 */ /* 0x000fe2000000000a */
[----:B------:R-:W-:Y:S01]  /*25b0*/  SHF.L.U32 R10, R14, 0x17, RZ ;  /* 0x000000170e0a7819 */ /* 0x000fe200000006ff */
[----:B------:R-:W-:Y:S01]  /*25c0*/  FFMA.RM R14, R24, R11, 12582913 ;  /* 0x4b400001180e7423 */ /* 0x000fe2000000400b */
[----:B------:R-:W-:Y:S01]  /*25d0*/  FFMA R26, R65, 1.4426950216293334961, -R26 ;  /* 0x3fb8aa3b411a7823 */ /* 0x000fe2000000081a */
[----:B------:R-:W-:Y:S01]  /*25e0*/  FFMA.SAT R22, R23, R12, 0.5 ;  /* 0x3f00000017167423 */ /* 0x000fe2000000200c */
[----:B------:R-:W1:Y:S01]  /*25f0*/  MUFU.EX2 R73, R73 ;  /* 0x0000004900497308 */ /* 0x000e620000000800 */
[----:B------:R-:W-:Y:S01]  /*2600*/  FADD R24, R14, -12583039 ;  /* 0xcb40007f0e187421 */ /* 0x000fe20000000000 */
[----:B------:R-:W-:Y:S01]  /*2610*/  FFMA R65, R65, 1.925963033500011079e-08, R26 ;  /* 0x32a5706041417823 */ /* 0x000fe2000000001a */
[----:B------:R-:W-:Y:S01]  /*2620*/  FMUL R8, R8, R83 ;  /* 0x0000005308087220 */ /* 0x000fe20000400000 */
[----:B--2---:R-:W-:Y:S01]  /*2630*/  FMUL R10, R10, R75 ;  /* 0x0000004b0a0a7220 */ /* 0x004fe20000400000 */
[----:B------:R-:W-:Y:S01]  /*2640*/  FFMA R24, R27, 1.4426950216293334961, -R24 ;  /* 0x3fb8aa3b1b187823 */ /* 0x000fe20000000818 */
[----:B0-----:R-:W-:Y:S01]  /*2650*/  FMUL R19, R19, R66 ;  /* 0x0000004213137220 */ /* 0x001fe20000400000 */
[----:B------:R-:W-:Y:S01]  /*2660*/  SHF.L.U32 R14, R14, 0x17, RZ ;  /* 0x000000170e0e7819 */ /* 0x000fe200000006ff */
[----:B------:R-:W0:Y:S01]  /*2670*/  MUFU.EX2 R65, R65 ;  /* 0x0000004100417308 */ /* 0x000e220000000800 */
[----:B------:R-:W-:Y:S01]  /*2680*/  FFMA R27, R27, 1.925963033500011079e-08, R24 ;  /* 0x32a570601b1b7823 */ /* 0x000fe20000000018 */
[----:B------:R-:W-:-:S04]  /*2690*/  FFMA.SAT R24, R21, R12, 0.5 ;  /* 0x3f00000015187423 */ /* 0x000fc8000000200c */
[----:B------:R-:W-:Y:S02]  /*26a0*/  FFMA.RM R24, R24, R11, 12582913 ;  /* 0x4b40000118187423 */ /* 0x000fe4000000400b */
[----:B------:R-:W-:Y:S01]  /*26b0*/  MUFU.EX2 R27, R27 ;  /* 0x0000001b001b7308 */ /* 0x000fe20000000800 */
[----:B-1----:R-:W-:Y:S01]  /*26c0*/  FMUL R16, R16, R73 ;  /* 0x0000004910107220 */ /* 0x002fe20000400000 */
[----:B------:R-:W-:-:S04]  /*26d0*/  FADD R26, R24, -12583039 ;  /* 0xcb40007f181a7421 */ /* 0x000fc80000000000 */
[C---:B------:R-:W-:Y:S02]  /*26e0*/  FFMA R26, R21.reuse, 1.4426950216293334961, -R26 ;  /* 0x3fb8aa3b151a7823 */ /* 0x040fe4000000081a */
[----:B------:R-:W1:Y:S01]  /*26f0*/  MUFU.EX2 R69, R69 ;  /* 0x0000004500457308 */ /* 0x000e620000000800 */
[----:B0-----:R-:W-:Y:S01]  /*2700*/  FMUL R20, R20, R65 ;  /* 0x0000004114147220 */ /* 0x001fe20000400000 */
[----:B------:R-:W-:Y:S01]  /*2710*/  FFMA R30, R21, 1.925963033500011079e-08, R26 ;  /* 0x32a57060151e7823 */ /* 0x000fe2000000001a */
[-C--:B------:R-:W-:Y:S01]  /*2720*/  FFMA.SAT R26, R13, R12.reuse, 0.5 ;  /* 0x3f0000000d1a7423 */ /* 0x080fe2000000200c */
[----:B------:R-:W-:Y:S02]  /*2730*/  IMAD.SHL.U32 R21, R34, 0x800000, RZ ;  /* 0x0080000022157824 */ /* 0x000fe400078e00ff */
[-C--:B------:R-:W-:Y:S01]  /*2740*/  FFMA.RM R34, R68, R11.reuse, 12582913 ;  /* 0x4b40000144227423 */ /* 0x080fe2000000400b */
[----:B------:R-:W-:Y:S01]  /*2750*/  FFMA.SAT R68, R71, R12, 0.5 ;  /* 0x3f00000047447423 */ /* 0x000fe2000000200c */
[----:B------:R-:W-:Y:S01]  /*2760*/  FFMA.RM R26, R26, R11, 12582913 ;  /* 0x4b4000011a1a7423 */ /* 0x000fe2000000400b */
[----:B------:R-:W-:Y:S03]  /*2770*/  MUFU.EX2 R30, R30 ;  /* 0x0000001e001e7308 */ /* 0x000fe60000000800 */
[----:B------:R-:W-:-:S04]  /*2780*/  FADD R28, R26, -12583039 ;  /* 0xcb40007f1a1c7421 */ /* 0x000fc80000000000 */
[----:B------:R-:W-:Y:S01]  /*2790*/  FFMA R28, R13, 1.4426950216293334961, -R28 ;  /* 0x3fb8aa3b0d1c7823 */ /* 0x000fe2000000081c */
[----:B-1----:R-:W-:-:S03]  /*27a0*/  FMUL R18, R18, R69 ;  /* 0x0000004512127220 */ /* 0x002fc60000400000 */
        /* <DEDUP_REMOVED lines=17> */
[----:B------:R-:W-:-:S04]  /*28c0*/  FADD R23, RZ, R5 ;  /* 0x00000005ff177221 */ /* 0x000fc80000000000 */
[----:B------:R-:W-:Y:S01]  /*28d0*/  FADD R23, R23, R0 ;  /* 0x0000000017177221 */ /* 0x000fe20000000000 */
[----:B------:R-:W-:Y:S01]  /*28e0*/  MUFU.EX2 R67, R67 ;  /* 0x0000004300437308 */ /* 0x000fe20000000800 */
[----:B0-----:R-:W-:Y:S01]  /*28f0*/  FMUL R21, R21, R22 ;  /* 0x0000001615157220 */ /* 0x001fe20000400000 */
        /* <DEDUP_REMOVED lines=11> */
[----:B------:R-:W-:Y:S02]  /*29b0*/  MUFU.EX2 R68, R35 ;  /* 0x0000002300447308 */ /* 0x000fe40000000800 */
[----:B------:R-:W-:Y:S01]  /*29c0*/  FFMA R15, R15, 1.925963033500011079e-08, R22 ;  /* 0x32a570600f0f7823 */ /* 0x000fe20000000016 */
[C---:B------:R-:W-:Y:S01]  /*29d0*/  FADD R22, R11.reuse, -12583039 ;  /* 0xcb40007f0b167421 */ /* 0x040fe20000000000 */
[----:B------:R-:W-:-:S03]  /*29e0*/  SHF.L.U32 R11, R11, 0x17, RZ ;  /* 0x000000170b0b7819 */ /* 0x000fc600000006ff */
[C---:B------:R-:W-:Y:S01]  /*29f0*/  FFMA R22, R71.reuse, 1.4426950216293334961, -R22 ;  /* 0x3fb8aa3b47167823 */ /* 0x040fe20000000816 */
[----:B------:R-:W-:Y:S03]  /*2a00*/  MUFU.EX2 R15, R15 ;  /* 0x0000000f000f7308 */ /* 0x000fe60000000800 */
[----:B------:R-:W-:Y:S01]  /*2a10*/  FFMA R71, R71, 1.925963033500011079e-08, R22 ;  /* 0x32a5706047477823 */ /* 0x000fe20000000016 */
        /* <DEDUP_REMOVED lines=8> */
[----:B------:R-:W-:Y:S01]  /*2aa0*/  FMUL R22, R14, R27 ;  /* 0x0000001b0e167220 */ /* 0x000fe20000400000 */
[----:B------:R-:W-:Y:S01]  /*2ab0*/  SHF.L.U32 R27, R29, 0x17, RZ ;  /* 0x000000171d1b7819 */ /* 0x000fe200000006ff */
[----:B0-----:R-:W-:Y:S01]  /*2ac0*/  FMUL R29, R11, R36 ;  /* 0x000000240b1d7220 */ /* 0x001fe20000400000 */
[----:B------:R-:W-:-:S03]  /*2ad0*/  FADD R23, R23, R10 ;  /* 0x0000000a17177221 */ /* 0x000fc60000000000 */
[----:B------:R-:W-:Y:S01]  /*2ae0*/  FMUL R27, R27, R66 ;  /* 0x000000421b1b7220 */ /* 0x000fe20000400000 */
[----:B------:R-:W-:Y:S01]  /*2af0*/  FADD R14, R23, R16 ;  /* 0x00000010170e7221 */ /* 0x000fe20000000000 */
[----:B------:R-:W-:Y:S02]  /*2b00*/  SHF.L.U32 R23, R24, 0x17, RZ ;  /* 0x0000001718177819 */ /* 0x000fe400000006ff */
[----:B------:R-:W-:Y:S01]  /*2b10*/  SHF.L.U32 R24, R26, 0x17, RZ ;  /* 0x000000171a187819 */ /* 0x000fe200000006ff */
[----:B------:R-:W-:Y:S01]  /*2b20*/  FADD R25, R14, R17 ;  /* 0x000000110e197221 */ /* 0x000fe20000000000 */
[----:B------:R-:W-:Y:S01]  /*2b30*/  SHF.L.U32 R26, R28, 0x17, RZ ;  /* 0x000000171c1a7819 */ /* 0x000fe200000006ff */
[----:B------:R-:W-:Y:S01]  /*2b40*/  FMUL R23, R23, R30 ;  /* 0x0000001e17177220 */ /* 0x000fe20000400000 */
[----:B------:R-:W-:Y:S02]  /*2b50*/  IMAD.SHL.U32 R28, R34, 0x800000, RZ ;  /* 0x00800000221c7824 */ /* 0x000fe400078e00ff */
[----:B------:R-:W-:Y:S01]  /*2b60*/  FADD R14, R25, R18 ;  /* 0x00000012190e7221 */ /* 0x000fe20000000000 */
[----:B------:R-:W-:Y:S01]  /*2b70*/  FMUL R24, R24, R31 ;  /* 0x0000001f18187220 */ /* 0x000fe20000400000 */
[----:B------:R-:W-:Y:S01]  /*2b80*/  FMUL R26, R26, R67 ;  /* 0x000000431a1a7220 */ /* 0x000fe20000400000 */
[----:B------:R-:W-:Y:S01]  /*2b90*/  FMUL R28, R28, R65 ;  /* 0x000000411c1c7220 */ /* 0x000fe20000400000 */
        /* <DEDUP_REMOVED lines=24> */
.L_x_30480:
        /* <DEDUP_REMOVED lines=12> */
[----:B0-----:R-:W-:Y:S05]  /*2de0*/  CALL.REL.NOINC `($__internal_490_$__cuda_sm3x_div_rn_noftz_f32_slowpath) ;  /* 0x0000003000cc7944 */ /* 0x001fea0003c00000 */
[----:B------:R-:W-:-:S07]  /*2df0*/  MOV R11, R5 ;  /* 0x00000005000b7202 */ /* 0x000fce0000000f00 */
.L_x_30419:
[----:B------:R-:W-:Y:S05]  /*2e00*/  BSYNC.RECONVERGENT B3 ;  /* 0x0000000000037941 */ /* 0x000fea0003800200 */
.L_x_30418:
        /* <DEDUP_REMOVED lines=12> */
[----:B0-----:R-:W-:Y:S05]  /*2ed0*/  CALL.REL.NOINC `($__internal_490_$__cuda_sm3x_div_rn_noftz_f32_slowpath) ;  /* 0x0000003000907944 */ /* 0x001fea0003c00000 */
[----:B------:R-:W-:-:S07]  /*2ee0*/  IMAD.MOV.U32 R15, RZ, RZ, R5 ;  /* 0x000000ffff0f7224 */ /* 0x000fce00078e0005 */
.L_x_30421:
[----:B------:R-:W-:Y:S05]  /*2ef0*/  BSYNC.RECONVERGENT B3 ;  /* 0x0000000000037941 */ /* 0x000fea0003800200 */
.L_x_30420:
        /* <DEDUP_REMOVED lines=13> */
[----:B------:R-:W-:-:S07]  /*2fd0*/  MOV R31, R5 ;  /* 0x00000005001f7202 */ /* 0x000fce0000000f00 */
.L_x_30423:
[----:B------:R-:W-:Y:S05]  /*2fe0*/  BSYNC.RECONVERGENT B3 ;  /* 0x0000000000037941 */ /* 0x000fea0003800200 */
.L_x_30422:
        /* <DEDUP_REMOVED lines=14> */
.L_x_30425:
[----:B------:R-:W-:Y:S05]  /*30d0*/  BSYNC.RECONVERGENT B3 ;  /* 0x0000000000037941 */ /* 0x000fea0003800200 */
.L_x_30424:
        /* <DEDUP_REMOVED lines=12> */
[----:B0-----:R-:W-:Y:S05]  /*31a0*/  CALL.REL.NOINC `($__internal_490_$__cuda_sm3x_div_rn_noftz_f32_slowpath) ;  /* 0x0000002c00dc7944 */ /* 0x001fea0003c00000 */
[----:B------:R-:W-:-:S07]  /*31b0*/  MOV R65, R5 ;  /* 0x0000000500417202 */ /* 0x000fce0000000f00 */
.L_x_30427:
[----:B------:R-:W-:Y:S05]  /*31c0*/  BSYNC.RECONVERGENT B3 ;  /* 0x0000000000037941 */ /* 0x000fea0003800200 */
.L_x_30426:
        /* <DEDUP_REMOVED lines=14> */
.L_x_30429:
[----:B------:R-:W-:Y:S05]  /*32b0*/  BSYNC.RECONVERGENT B3 ;  /* 0x0000000000037941 */ /* 0x000fea0003800200 */
.L_x_30428:
        /* <DEDUP_REMOVED lines=12> */
[----:B0-----:R-:W-:Y:S05]  /*3380*/  CALL.REL.NOINC `($__internal_490_$__cuda_sm3x_div_rn_noftz_f32_slowpath) ;  /* 0x0000002c00647944 */ /* 0x001fea0003c00000 */
[----:B------:R-:W-:-:S07]  /*3390*/  MOV R71, R5 ;  /* 0x0000000500477202 */ /* 0x000fce0000000f00 */
.L_x_30431:
[----:B------:R-:W-:Y:S05]  /*33a0*/  BSYNC.RECONVERGENT B3 ;  /* 0x0000000000037941 */ /* 0x000fea0003800200 */
.L_x_30430:
        /* <DEDUP_REMOVED lines=14> */
.L_x_30433:
[----:B------:R-:W-:Y:S05]  /*3490*/  BSYNC.RECONVERGENT B3 ;  /* 0x0000000000037941 */ /* 0x000fea0003800200 */
.L_x_30432:
        /* <DEDUP_REMOVED lines=14> */
.L_x_30435:
[----:B------:R-:W-:Y:S05]  /*3580*/  BSYNC.RECONVERGENT B3 ;  /* 0x0000000000037941 */ /* 0x000fea0003800200 */
.L_x_30434:
        /* <DEDUP_REMOVED lines=14> */
.L_x_30437:
[----:B------:R-:W-:Y:S05]  /*3670*/  BSYNC.RECONVERGENT B3 ;  /* 0x0000000000037941 */ /* 0x000fea0003800200 */
.L_x_30436:
        /* <DEDUP_REMOVED lines=14> */
.L_x_30439:
[----:B------:R-:W-:Y:S05]  /*3760*/  BSYNC.RECONVERGENT B3 ;  /* 0x0000000000037941 */ /* 0x000fea0003800200 */
.L_x_30438:
        /* <DEDUP_REMOVED lines=14> */
.L_x_30441:
[----:B------:R-:W-:Y:S05]  /*3850*/  BSYNC.RECONVERGENT B3 ;  /* 0x0000000000037941 */ /* 0x000fea0003800200 */
.L_x_30440:
        /* <DEDUP_REMOVED lines=14> */
.L_x_30443:
[----:B------:R-:W-:Y:S05]  /*3940*/  BSYNC.RECONVERGENT B3 ;  /* 0x0000000000037941 */ /* 0x000fea0003800200 */
.L_x_30442:
        /* <DEDUP_REMOVED lines=14> */
.L_x_30445:
[----:B------:R-:W-:Y:S05]  /*3a30*/  BSYNC.RECONVERGENT B3 ;  /* 0x0000000000037941 */ /* 0x000fea0003800200 */
.L_x_30444:
        /* <DEDUP_REMOVED lines=14> */
.L_x_30447:
[----:B------:R-:W-:Y:S05]  /*3b20*/  BSYNC.RECONVERGENT B3 ;  /* 0x0000000000037941 */ /* 0x000fea0003800200 */
.L_x_30446:
        /* <DEDUP_REMOVED lines=14> */
.L_x_30449:
[----:B------:R-:W-:Y:S05]  /*3c10*/  BSYNC.RECONVERGENT B3 ;  /* 0x0000000000037941 */ /* 0x000fea0003800200 */
.L_x_30448:
        /* <DEDUP_REMOVED lines=14> */
.L_x_30451:
[----:B------:R-:W-:Y:S05]  /*3d00*/  BSYNC.RECONVERGENT B3 ;  /* 0x0000000000037941 */ /* 0x000fea0003800200 */
.L_x_30450:
        /* <DEDUP_REMOVED lines=14> */
.L_x_30453:
[----:B------:R-:W-:Y:S05]  /*3df0*/  BSYNC.RECONVERGENT B3 ;  /* 0x0000000000037941 */ /* 0x000fea0003800200 */
.L_x_30452:
        /* <DEDUP_REMOVED lines=14> */
.L_x_30455:
[----:B------:R-:W-:Y:S05]  /*3ee0*/  BSYNC.RECONVERGENT B3 ;  /* 0x0000000000037941 */ /* 0x000fea0003800200 */
.L_x_30454:
        /* <DEDUP_REMOVED lines=14> */
.L_x_30457:
[----:B------:R-:W-:Y:S05]  /*3fd0*/  BSYNC.RECONVERGENT B3 ;  /* 0x0000000000037941 */ /* 0x000fea0003800200 */
.L_x_30456:
        /* <DEDUP_REMOVED lines=14> */
.L_x_30459:
[----:B------:R-:W-:Y:S05]  /*40c0*/  BSYNC.RECONVERGENT B3 ;  /* 0x0000000000037941 */ /* 0x000fea0003800200 */
.L_x_30458:
        /* <DEDUP_REMOVED lines=14> */
.L_x_30461:
[----:B------:R-:W-:Y:S05]  /*41b0*/  BSYNC.RECONVERGENT B3 ;  /* 0x0000000000037941 */ /* 0x000fea0003800200 */
.L_x_30460:
        /* <DEDUP_REMOVED lines=14> */
.L_x_30463:
[----:B------:R-:W-:Y:S05]  /*42a0*/  BSYNC.RECONVERGENT B3 ;  /* 0x0000000000037941 */ /* 0x000fea0003800200 */
.L_x_30462:
        /* <DEDUP_REMOVED lines=14> */
.L_x_30465:
[----:B------:R-:W-:Y:S05]  /*4390*/  BSYNC.RECONVERGENT B3 ;  /* 0x0000000000037941 */ /* 0x000fea0003800200 */
.L_x_30464:
        /* <DEDUP_REMOVED lines=14> */
.L_x_30467:
[----:B------:R-:W-:Y:S05]  /*4480*/  BSYNC.RECONVERGENT B3 ;  /* 0x0000000000037941 */ /* 0x000fea0003800200 */
.L_x_30466:
[----:B------:R-:W-:Y:S02]  /*4490*/  HFMA2 R3, -RZ, RZ, 0, 0 ;  /* 0x00000000ff037431 */ /* 0x000fe400000001ff */
[----:B------:R-:W-:Y:S01]  /*44a0*/  IMAD R0, R39, UR38, RZ ;  /* 0x0000002627007c24 */ /* 0x000fe2000f8e02ff */
[----:B------:R-:W-:Y:S01]  /*44b0*/  @!P0 R2UR UR4, R32 ;  /* 0x00000000200482ca */ /* 0x000fe200000e0000 */
[----:B------:R-:W-:Y:S01]  /*44c0*/  IMAD.MOV.U32 R2, RZ, RZ, R38 ;  /* 0x000000ffff027224 */ /* 0x000fe200078e0026 */
[----:B------:R-:W-:Y:S01]  /*44d0*/  @!P0 R2UR UR5, R33 ;  /* 0x00000000210582ca */ /* 0x000fe200000e0000 */
[----:B------:R-:W-:Y:S01]  /*44e0*/  IMAD R5, R37, UR39, R0 ;  /* 0x0000002725057c24 */ /* 0x000fe2000f8e0200 */
[----:B------:R-:W-:Y:S02]  /*44f0*/  ISETP.GE.U32.AND P1, PT, R41, UR44, PT ;  /* 0x0000002c29007c0c */ /* 0x000fe4000bf26070 */
        /* <DEDUP_REMOVED lines=9> */
[----:B------:R-:W-:Y:S01]  /*4590*/  ISETP.GE.U32.AND P4, PT, R62, UR44, PT ;  /* 0x0000002c3e007c0c */ /* 0x000fe2000bf86070 */
[----:B------:R1:W-:Y:S01]  /*45a0*/  @!P0 STG.E desc[UR4][R4.64], R11 ;  /* 0x0000000b04008986 */ /* 0x0003e2000c101904 */
        /* <DEDUP_REMOVED lines=8> */
[----:B------:R-:W-:Y:S02]  /*4630*/  ISETP.GE.AND.EX P4, PT, RZ, UR45, PT, P4 ;  /* 0x0000002dff007c0c */ /* 0x000fe4000bf86340 */
        /* <DEDUP_REMOVED lines=31> */
[C---:B------:R-:W-:Y:S01]  /*4830*/  @!P1 R2UR UR17, R33.reuse ;  /* 0x00000000211192ca */ /* 0x040fe200000e0000 */
        /* <DEDUP_REMOVED lines=15> */
[----:B------:R-:W2:Y:S01]  /*4930*/  LDCU UR4, c[0x0][0x364] ;  /* 0x00006c80ff0477ac */ /* 0x000ea20008000800 */
        /* <DEDUP_REMOVED lines=8> */
[----:B------:R-:W-:Y:S01]  /*49c0*/  @!P3 R2UR UR8, R32 ;  /* 0x000000002008b2ca */ /* 0x000fe200000e0000 */
[----:B--2---:R-:W-:Y:S01]  /*49d0*/  IMAD R0, R40, UR4, RZ ;  /* 0x0000000428007c24 */ /* 0x004fe2000f8e02ff */
        /* <DEDUP_REMOVED lines=54> */
.L_x_30416:
[----:B------:R-:W-:Y:S05]  /*4d40*/  EXIT ;  /* 0x000000000000794d */ /* 0x000fea0003800000 */
.L_x_30417:
[----:B------:R-:W-:Y:S01]  /*4d50*/  HFMA2 R11, -RZ, RZ, 0, 1.847743988037109375e-06 ;  /* 0x0000001fff0b7431 */ /* 0x000fe200000001ff */
[----:B------:R-:W-:Y:S01]  /*4d60*/  BSSY B1, `(.L_x_30469) ;  /* 0x0000006000017945 */ /* 0x000fe20003800000 */
[----:B------:R-:W-:Y:S02]  /*4d70*/  MOV R12, 0x10 ;  /* 0x00000010000c7802 */ /* 0x000fe40000000f00 */
[----:B------:R-:W-:-:S07]  /*4d80*/  MOV R15, 0xffffffff ;  /* 0xffffffff000f7802 */ /* 0x000fce0000000f00 */
[----:B------:R-:W-:Y:S05]  /*4d90*/  WARPSYNC.COLLECTIVE R15, `(.L_x_30470) ;  /* 0x000000000f087348 */ /* 0x000fea0003c00000 */
[----:B------:R0:W1:Y:S02]  /*4da0*/  SHFL.BFLY P6, R14, R13, R12, R11 ;  /* 0x0c00000c0d0e7389 */ /* 0x00006400000c000b */
[----:B01----:R-:W-:Y:S05]  /*4db0*/  ENDCOLLECTIVE ;  /* 0x000000000000791b */ /* 0x003fea0003800000 */
.L_x_30470:
[----:B------:R-:W-:Y:S05]  /*4dc0*/  BSYNC B1 ;  /* 0x0000000000017941 */ /* 0x000fea0003800000 */
.L_x_30469:
        /* <DEDUP_REMOVED lines=9> */
.L_x_30471:
[----:B------:R-:W-:Y:S01]  /*4e60*/  HFMA2 R12, -RZ, RZ, 0, 2.384185791015625e-07 ;  /* 0x00000004ff0c7431 */ /* 0x000fe200000001ff */
[----:B------:R-:W-:-:S04]  /*4e70*/  FMNMX R0, R13, R14, !PT ;  /* 0x0000000e0d007209 */ /* 0x000fc80007800000 */
[----:B------:R-:W-:-:S07]  /*4e80*/  MOV R13, R0 ;  /* 0x00000000000d7202 */ /* 0x000fce0000000f00 */
[----:B------:R-:W-:Y:S05]  /*4e90*/  WARPSYNC.COLLECTIVE R15, `(.L_x_30472) ;  /* 0x000000000f087348 */ /* 0x000fea0003c00000 */
[----:B------:R0:W1:Y:S02]  /*4ea0*/  SHFL.BFLY P6, R14, R13, R12, R11 ;  /* 0x0c00000c0d0e7389 */ /* 0x00006400000c000b */
[----:B01----:R-:W-:Y:S05]  /*4eb0*/  ENDCOLLECTIVE ;  /* 0x000000000000791b */ /* 0x003fea0003800000 */
.L_x_30472:
[----:B------:R-:W-:Y:S01]  /*4ec0*/  HFMA2 R12, -RZ, RZ, 0, 1.1920928955078125e-07 ;  /* 0x00000002ff0c7431 */ /* 0x000fe200000001ff */
[----:B------:R-:W-:-:S04]  /*4ed0*/  FMNMX R2, R0, R14, !PT ;  /* 0x0000000e00027209 */ /* 0x000fc80007800000 */
[----:B------:R-:W-:-:S07]  /*4ee0*/  MOV R13, R2 ;  /* 0x00000002000d7202 */ /* 0x000fce0000000f00 */
[----:B------:R-:W-:Y:S05]  /*4ef0*/  WARPSYNC.COLLECTIVE R15, `(.L_x_30473) ;  /* 0x000000000f087348 */ /* 0x000fea0003c00000 */
[----:B------:R0:W1:Y:S02]  /*4f00*/  SHFL.BFLY P6, R14, R13, R12, R11 ;  /* 0x0c00000c0d0e7389 */ /* 0x00006400000c000b */
[----:B01----:R-:W-:Y:S05]  /*4f10*/  ENDCOLLECTIVE ;  /* 0x000000000000791b */ /* 0x003fea0003800000 */
.L_x_30473:
[----:B------:R-:W-:Y:S01]  /*4f20*/  IMAD.MOV.U32 R12, RZ, RZ, 0x1 ;  /* 0x00000001ff0c7424 */ /* 0x000fe200078e00ff */
[----:B------:R-:W-:-:S04]  /*4f30*/  FMNMX R3, R2, R14, !PT ;  /* 0x0000000e02037209 */ /* 0x000fc80007800000 */
[----:B------:R-:W-:-:S07]  /*4f40*/  MOV R13, R3 ;  /* 0x00000003000d7202 */ /* 0x000fce0000000f00 */
[----:B------:R-:W-:Y:S05]  /*4f50*/  WARPSYNC.COLLECTIVE R15, `(.L_x_30474) ;  /* 0x000000000f087348 */ /* 0x000fea0003c00000 */
[----:B------:R0:W1:Y:S02]  /*4f60*/  SHFL.BFLY P6, R14, R13, R12, R11 ;  /* 0x0c00000c0d0e7389 */ /* 0x00006400000c000b */
[----:B01----:R-:W-:Y:S05]  /*4f70*/  ENDCOLLECTIVE ;  /* 0x000000000000791b */ /* 0x003fea0003800000 */
.L_x_30474:
        /* <DEDUP_REMOVED lines=34> */
[C---:B------:R-:W-:Y:S01]  /*51a0*/  FADD R17, R5.reuse, -12583039 ;  /* 0xcb40007f05117421 */ /* 0x040fe20000000000 */
[----:B------:R-:W-:Y:S01]  /*51b0*/  SHF.L.U32 R5, R5, 0x17, RZ ;  /* 0x0000001705057819 */ /* 0x000fe200000006ff */
[----:B------:R-:W-:-:S02]  /*51c0*/  FFMA.SAT R25, R12, R34, 0.5 ;  /* 0x3f0000000c197423 */ /* 0x000fc40000002022 */
[C---:B------:R-:W-:Y:S02]  /*51d0*/  FFMA R17, R0.reuse, 1.4426950216293334961, -R17 ;  /* 0x3fb8aa3b00117823 */ /* 0x040fe40000000811 */
[----:B------:R-:W-:Y:S02]  /*51e0*/  FFMA.RM R25, R25, R36, 12582913 ;  /* 0x4b40000119197423 */ /* 0x000fe40000004024 */
        /* <DEDUP_REMOVED lines=218> */
.L_x_30475:
[----:B------:R-:W-:Y:S02]  /*5f90*/  HFMA2 R12, -RZ, RZ, 0, 4.76837158203125e-07 ;  /* 0x00000008ff0c7431 */ /* 0x000fe400000001ff */
[----:B------:R-:W-:-:S05]  /*5fa0*/  FADD R31, R13, R14 ;  /* 0x0000000e0d1f7221 */ /* 0x000fca0000000000 */
[----:B------:R-:W-:-:S07]  /*5fb0*/  MOV R13, R31 ;  /* 0x0000001f000d7202 */ /* 0x000fce0000000f00 */
[----:B------:R-:W-:Y:S05]  /*5fc0*/  WARPSYNC.COLLECTIVE R15, `(.L_x_30476) ;  /* 0x000000000f087348 */ /* 0x000fea0003c00000 */
[----:B------:R0:W1:Y:S02]  /*5fd0*/  SHFL.BFLY P6, R14, R13, R12, R11 ;  /* 0x0c00000c0d0e7389 */ /* 0x00006400000c000b */
[----:B01----:R-:W-:Y:S05]  /*5fe0*/  ENDCOLLECTIVE ;  /* 0x000000000000791b */ /* 0x003fea0003800000 */
.L_x_30476:
[----:B------:R-:W-:Y:S02]  /*5ff0*/  HFMA2 R12, -RZ, RZ, 0, 2.384185791015625e-07 ;  /* 0x00000004ff0c7431 */ /* 0x000fe400000001ff */
[----:B------:R-:W-:-:S05]  /*6000*/  FADD R34, R31, R14 ;  /* 0x0000000e1f227221 */ /* 0x000fca0000000000 */
[----:B------:R-:W-:-:S07]  /*6010*/  MOV R13, R34 ;  /* 0x00000022000d7202 */ /* 0x000fce0000000f00 */
[----:B------:R-:W-:Y:S05]  /*6020*/  WARPSYNC.COLLECTIVE R15, `(.L_x_30477) ;  /* 0x000000000f087348 */ /* 0x000fea0003c00000 */
[----:B------:R0:W1:Y:S02]  /*6030*/  SHFL.BFLY P6, R14, R13, R12, R11 ;  /* 0x0c00000c0d0e7389 */ /* 0x00006400000c000b */
[----:B01----:R-:W-:Y:S05]  /*6040*/  ENDCOLLECTIVE ;  /* 0x000000000000791b */ /* 0x003fea0003800000 */
.L_x_30477:
[----:B------:R-:W-:Y:S01]  /*6050*/  MOV R12, 0x2 ;  /* 0x00000002000c7802 */ /* 0x000fe20000000f00 */
[----:B------:R-:W-:-:S04]  /*6060*/  FADD R35, R34, R14 ;  /* 0x0000000e22237221 */ /* 0x000fc80000000000 */
[----:B------:R-:W-:-:S07]  /*6070*/  IMAD.MOV.U32 R13, RZ, RZ, R35 ;  /* 0x000000ffff0d7224 */ /* 0x000fce00078e0023 */
[----:B------:R-:W-:Y:S05]  /*6080*/  WARPSYNC.COLLECTIVE R15, `(.L_x_30478) ;  /* 0x000000000f087348 */ /* 0x000fea0003c00000 */
[----:B------:R0:W1:Y:S02]  /*6090*/  SHFL.BFLY P6, R14, R13, R12, R11 ;  /* 0x0c00000c0d0e7389 */ /* 0x00006400000c000b */
[----:B01----:R-:W-:Y:S05]  /*60a0*/  ENDCOLLECTIVE ;  /* 0x000000000000791b */ /* 0x003fea0003800000 */
.L_x_30478:
[----:B------:R-:W-:Y:S02]  /*60b0*/  HFMA2 R12, -RZ, RZ, 0, 5.9604644775390625e-08 ;  /* 0x00000001ff0c7431 */ /* 0x000fe400000001ff */
[----:B------:R-:W-:-:S05]  /*60c0*/  FADD R36, R35, R14 ;  /* 0x0000000e23247221 */ /* 0x000fca0000000000 */
[----:B------:R-:W-:-:S07]  /*60d0*/  MOV R13, R36 ;  /* 0x00000024000d7202 */ /* 0x000fce0000000f00 */
[----:B------:R-:W-:Y:S05]  /*60e0*/  WARPSYNC.COLLECTIVE R15, `(.L_x_30479) ;  /* 0x000000000f087348 */ /* 0x000fea0003c00000 */
[----:B------:R0:W1:Y:S02]  /*60f0*/  SHFL.BFLY P6, R14, R13, R12, R11 ;  /* 0x0c00000c0d0e7389 */ /* 0x00006400000c000b */
[----:B01----:R-:W-:Y:S05]  /*6100*/  ENDCOLLECTIVE ;  /* 0x000000000000791b */ /* 0x003fea0003800000 */
.L_x_30479:
[----:B------:R-:W-:Y:S05]  /*6110*/  BRA `(.L_x_30480) ;  /* 0xffffffcc00007947 */ /* 0x000fea000383ffff */
        .weak           $__internal_490_$__cuda_sm3x_div_rn_noftz_f32_slowpath
        .type           $__internal_490_$__cuda_sm3x_div_rn_noftz_f32_slowpath,@function
        .size           $__internal_490_$__cuda_sm3x_div_rn_noftz_f32_slowpath,(.L_x_37867 - $__internal_490_$__cuda_sm3x_div_rn_noftz_f32_slowpath)
$__internal_490_$__cuda_sm3x_div_rn_noftz_f32_slowpath:
        /* <DEDUP_REMOVED lines=34> */
.L_x_30482:
        /* <DEDUP_REMOVED lines=51> */
.L_x_30489:
[----:B------:R-:W-:-:S04]  /*6670*/  LOP3.LUT R5, R5, 0x80000000, RZ, 0xc0, !PT ;  /* 0x8000000005057812 */ /* 0x000fc800078ec0ff */
[----:B------:R-:W-:Y:S01]  /*6680*/  LOP3.LUT R5, R5, 0x7f800000, RZ, 0xfc, !PT ;  /* 0x7f80000005057812 */ /* 0x000fe200078efcff */
[----:B------:R-:W-:Y:S06]  /*6690*/  BRA `(.L_x_30490) ;  /* 0x0000000000047947 */ /* 0x000fec0003800000 */
.L_x_30488:
[----:B------:R-:W-:-:S07]  /*66a0*/  LEA R5, R34, R5, 0x17 ;  /* 0x0000000522057211 */ /* 0x000fce00078eb8ff */
.L_x_30490:
[----:B------:R-:W-:Y:S05]  /*66b0*/  BSYNC.RECONVERGENT B2 ;  /* 0x0000000000027941 */ /* 0x000fea0003800200 */
.L_x_30487:
[----:B------:R-:W-:Y:S05]  /*66c0*/  BRA `(.L_x_30491) ;  /* 0x0000000000207947 */ /* 0x000fea0003800000 */
.L_x_30486:
[----:B------:R-:W-:-:S04]  /*66d0*/  LOP3.LUT R5, R12, 0x80000000, R5, 0x48, !PT ;  /* 0x800000000c057812 */ /* 0x000fc800078e4805 */
[----:B------:R-:W-:Y:S01]  /*66e0*/  LOP3.LUT R5, R5, 0x7f800000, RZ, 0xfc, !PT ;  /* 0x7f80000005057812 */ /* 0x000fe200078efcff */
[----:B------:R-:W-:Y:S06]  /*66f0*/  BRA `(.L_x_30491) ;  /* 0x0000000000147947 */ /* 0x000fec0003800000 */
.L_x_30485:
[----:B------:R-:W-:Y:S01]  /*6700*/  LOP3.LUT R5, R12, 0x80000000, R5, 0x48, !PT ;  /* 0x800000000c057812 */ /* 0x000fe200078e4805 */
[----:B------:R-:W-:Y:S06]  /*6710*/  BRA `(.L_x_30491) ;  /* 0x00000000000c7947 */ /* 0x000fec0003800000 */
.L_x_30484:
[----:B------:R-:W0:Y:S01]  /*6720*/  MUFU.RSQ R5, -QNAN ;  /* 0xffc0000000057908 */ /* 0x000e220000001400 */
[----:B------:R-:W-:Y:S05]  /*6730*/  BRA `(.L_x_30491) ;  /* 0x0000000000047947 */ /* 0x000fea0003800000 */
.L_x_30483:
[----:B------:R-:W-:-:S07]  /*6740*/  FADD.FTZ R5, R5, R12 ;  /* 0x0000000c05057221 */ /* 0x000fce0000010000 */
.L_x_30491:
[----:B------:R-:W-:Y:S05]  /*6750*/  BSYNC.RECONVERGENT B1 ;  /* 0x0000000000017941 */ /* 0x000fea0003800200 */
.L_x_30481:
[----:B------:R-:W-:Y:S01]  /*6760*/  HFMA2 R13, -RZ, RZ, 0, 0 ;  /* 0x00000000ff0d7431 */ /* 0x000fe200000001ff */
[----:B------:R-:W-:-:S04]  /*6770*/  MOV R12, R14 ;  /* 0x0000000e000c7202 */ /* 0x000fc80000000f00 */
[----:B0-----:R-:W-:Y:S05]  /*6780*/  RET.REL.NODEC R12 `(_Z15SoftmaxWarpImplI24ElementwiseScaleMaskLoadIffbE11DirectStoreIffEfLi1ELi25ELi32ELi1ELb1EL9Algorithm0EEvT_T0_ll) ;  /* 0xffffff980c1c7950 */ /* 0x001fea0003c3ffff */
.L_x_30492:
        /* <DEDUP_REMOVED lines=15> */
.L_x_37867:


//--------------------- .text._Z15SoftmaxWarpImplI24ElementwiseScaleMaskLoadIffbE11DirectStoreIffEfLi1ELi25ELi32ELi1ELb0EL9Algorithm0EEvT_T0_ll --------------------------
	.section	.text._Z15SoftmaxWarpImplI24ElementwiseScaleMaskLoadIffbE11DirectStoreIffEfLi1ELi25ELi32ELi1ELb0EL9Algorithm0EEvT_T0_ll,"ax",@progbits
	.align	128
        .global         _Z15SoftmaxWarpImplI24ElementwiseScaleMaskLoadIffbE11DirectStoreIffEfLi1ELi25ELi32ELi1ELb0EL9Algorithm0EEvT_T0_ll
        .type           _Z15SoftmaxWarpImplI24ElementwiseScaleMaskLoadIffbE11DirectStoreIffEfLi1ELi25ELi32ELi1ELb0EL9Algorithm0EEvT_T0_ll,@function
        .size           _Z15SoftmaxWarpImplI24ElementwiseScaleMaskLoadIffbE11DirectStoreIffEfLi1ELi25ELi32ELi1ELb0EL9Algorithm0EEvT_T0_ll,(.L_x_37868 - _Z15SoftmaxWarpImplI24ElementwiseScaleMaskLoadIffbE11DirectStoreIffEfLi1ELi25ELi32ELi1ELb0EL9Algorithm0EEvT_T0_ll)
        .other          _Z15SoftmaxWarpImplI24ElementwiseScaleMaskLoadIffbE11DirectStoreIffEfLi1ELi25ELi32ELi1ELb0EL9Algorithm0EEvT_T0_ll,@"STO_CUDA_ENTRY STV_DEFAULT"
_Z15SoftmaxWarpImplI24ElementwiseScaleMaskLoadIffbE11DirectStoreIffEfLi1ELi25ELi32ELi1ELb0EL9Algorithm0EEvT_T0_ll:
.text._Z15SoftmaxWarpImplI24ElementwiseScaleMaskLoadIffbE11DirectStoreIffEfLi1ELi25ELi32ELi1ELb0EL9Algorithm0EEvT_T0_ll:
        /* <DEDUP_REMOVED lines=24> */
.L_x_30493:
        /* <DEDUP_REMOVED lines=13> */
.L_x_30545:
        /* <DEDUP_REMOVED lines=17> */
[----:B------:R-:W-:-:S03]  /*0360*/  R2UR UR17, R33 ;  /* 0x00000000211172ca */ /* 0x000fc600000e0000 */
[----:B------:R-:W-:Y:S01]  /*0370*/  IMAD R3, R40, R5, R0 ;  /* 0x0000000528037224 */ /* 0x000fe200078e0200 */
[----:B------:R-:W-:-:S04]  /*0380*/  IADD3 R4, P0, PT, R6, UR38, RZ ;  /* 0x0000002606047c10 */ /* 0x000fc8000ff1e0ff */
[----:B------:R-:W-:-:S04]  /*0390*/  IADD3 R3, PT, PT, R7, R3, RZ ;  /* 0x0000000307037210 */ /* 0x000fc80007ffe0ff */
[----:B------:R-:W-:Y:S02]  /*03a0*/  IADD3.X R5, PT, PT, R3, UR39, RZ, P0, !PT ;  /* 0x0000002703057c10 */ /* 0x000fe400087fe4ff */
[----:B------:R-:W-:-:S03]  /*03b0*/  LEA R2, P0, R6, UR36, 0x2 ;  /* 0x0000002406027c11 */ /* 0x000fc6000f8010ff */
[----:B------:R-:W2:Y:S01]  /*03c0*/  LDG.E.U8 R7, desc[UR8][R4.64+0x20] ;  /* 0x0000200804077981 */ /* 0x000ea2000c1e1100 */
[----:B------:R-:W-:-:S03]  /*03d0*/  LEA.HI.X R3, R6, UR37, R3, 0x2, P0 ;  /* 0x0000002506037c11 */ /* 0x000fc600080f1403 */
[----:B------:R-:W3:Y:S01]  /*03e0*/  LDG.E.U8 R15, desc[UR4][R4.64] ;  /* 0x00000004040f7981 */ /* 0x000ee2000c1e1100 */
[C---:B------:R-:W-:Y:S02]  /*03f0*/  R2UR UR6, R32.reuse ;  /* 0x00000000200672ca */ /* 0x040fe400000e0000 */
[C---:B------:R-:W-:Y:S01]  /*0400*/  R2UR UR7, R33.reuse ;  /* 0x00000000210772ca */ /* 0x040fe200000e0000 */
[----:B------:R-:W1:Y:S01]  /*0410*/  LDG.E R0, desc[UR4][R2.64] ;  /* 0x0000000402007981 */ /* 0x000e62000c1e1900 */
[C---:B------:R-:W-:Y:S02]  /*0420*/  R2UR UR18, R32.reuse ;  /* 0x00000000201272ca */ /* 0x040fe400000e0000 */
[----:B------:R-:W-:Y:S01]  /*0430*/  R2UR UR19, R33 ;  /* 0x00000000211372ca */ /* 0x000fe200000e0000 */
[----:B------:R-:W4:Y:S04]  /*0440*/  LDG.E R26, desc[UR10][R2.64+0x180] ;  /* 0x0001800a021a7981 */ /* 0x000f28000c1e1900 */
[----:B------:R-:W5:Y:S04]  /*0450*/  LDG.E R24, desc[UR8][R2.64+0x100] ;  /* 0x0001000802187981 */ /* 0x000f68000c1e1900 */
[----:B------:R-:W5:Y:S04]  /*0460*/  LDG.E.U8 R12, desc[UR12][R4.64+0x60] ;  /* 0x0000600c040c7981 */ /* 0x000f68000c1e1100 */
[----:B------:R-:W5:Y:S04]  /*0470*/  LDG.E.U8 R13, desc[UR14][R4.64+0x80] ;  /* 0x0000800e040d7981 */ /* 0x000f68000c1e1100 */
[----:B------:R-:W5:Y:S01]  /*0480*/  LDG.E.U8 R14, desc[UR16][R4.64+0xa0] ;  /* 0x0000a010040e7981 */ /* 0x000f62000c1e1100 */
[----:B------:R-:W-:-:S03]  /*0490*/  R2UR UR20, R32 ;  /* 0x00000000201472ca */ /* 0x000fc600000e0000 */
[----:B------:R-:W5:Y:S01]  /*04a0*/  LDG.E R28, desc[UR4][R2.64+0x200] ;  /* 0x00020004021c7981 */ /* 0x000f62000c1e1900 */
[----:B------:R-:W-:-:S03]  /*04b0*/  R2UR UR21, R33 ;  /* 0x00000000211572ca */ /* 0x000fc600000e0000 */
[----:B------:R-:W5:Y:S04]  /*04c0*/  LDG.E R30, desc[UR6][R2.64+0x280] ;  /* 0x00028006021e7981 */ /* 0x000f68000c1e1900 */
[----:B------:R-:W5:Y:S04]  /*04d0*/  LDG.E.U8 R9, desc[UR10][R4.64+0x40] ;  /* 0x0000400a04097981 */ /* 0x000f68000c1e1100 */
        /* <DEDUP_REMOVED lines=8> */
[----:B------:R-:W5:Y:S04]  /*0560*/  LDG.E.U8 R18, desc[UR10][R4.64+0x1c0] ;  /* 0x0001c00a04127981 */ /* 0x000f68000c1e1100 */
        /* <DEDUP_REMOVED lines=18> */
[----:B---3--:R-:W-:Y:S02]  /*0690*/  ISETP.NE.AND P5, PT, R15, RZ, PT ;  /* 0x000000ff0f00720c */ /* 0x008fe40003fa5270 */
[----:B------:R-:W2:Y:S01]  /*06a0*/  LDG.E.U8 R15, desc[UR10][R4.64+0x280] ;  /* 0x0002800a040f7981 */ /* 0x000ea2000c1e1100 */
[----:B-1----:R-:W-:-:S03]  /*06b0*/  FMUL R7, R0, R11 ;  /* 0x0000000b00077220 */ /* 0x002fc60000400000 */
[----:B------:R-:W3:Y:S02]  /*06c0*/  LDG.E.U8 R0, desc[UR16][R4.64+0x2e0] ;  /* 0x0002e01004007981 */ /* 0x000ee4000c1e1100 */
[----:B------:R-:W-:Y:S01]  /*06d0*/  FSEL R36, R7, R10, P5 ;  /* 0x0000000a07247208 */ /* 0x000fe20002800000 */
[-C--:B----4-:R-:W-:Y:S02]  /*06e0*/  FMUL R7, R26, R11.reuse ;  /* 0x0000000b1a077220 */ /* 0x090fe40000400000 */
[----:B------:R-:W4:Y:S01]  /*06f0*/  LDG.E R26, desc[UR6][R2.64+0x580] ;  /* 0x00058006021a7981 */ /* 0x000f22000c1e1900 */
[----:B-----5:R-:W-:-:S03]  /*0700*/  FMUL R35, R24, R11 ;  /* 0x0000000b18237220 */ /* 0x020fc60000400000 */
[----:B------:R-:W5:Y:S01]  /*0710*/  LDG.E R24, desc[UR4][R2.64+0x500] ;  /* 0x0005000402187981 */ /* 0x000f62000c1e1900 */
[----:B------:R-:W-:Y:S02]  /*0720*/  ISETP.NE.AND P1, PT, R12, RZ, PT ;  /* 0x000000ff0c00720c */ /* 0x000fe40003f25270 */
[----:B------:R-:W-:Y:S01]  /*0730*/  ISETP.NE.AND P2, PT, R13, RZ, PT ;  /* 0x000000ff0d00720c */ /* 0x000fe20003f45270 */
[----:B------:R-:W3:Y:S01]  /*0740*/  LDG.E.U8 R12, desc[UR14][R4.64+0x2c0] ;  /* 0x0002c00e040c7981 */ /* 0x000ee2000c1e1100 */
[----:B------:R-:W-:-:S03]  /*0750*/  ISETP.NE.AND P3, PT, R14, RZ, PT ;  /* 0x000000ff0e00720c */ /* 0x000fc60003f65270 */
[----:B------:R-:W2:Y:S04]  /*0760*/  LDG.E.U8 R13, desc[UR18][R4.64+0x300] ;  /* 0x00030012040d7981 */ /* 0x000ea8000c1e1100 */
[----:B------:R1:W3:Y:S02]  /*0770*/  LDG.E.U8 R14, desc[UR12][R4.64+0x2a0] ;  /* 0x0002a00c040e7981 */ /* 0x0002e4000c1e1100 */
[-C--:B-1----:R-:W-:Y:S02]  /*0780*/  FMUL R5, R28, R11.reuse ;  /* 0x0000000b1c057220 */ /* 0x082fe40000400000 */
[----:B------:R-:W2:Y:S03]  /*0790*/  LDG.E R28, desc[UR8][R2.64+0x600] ;  /* 0x00060008021c7981 */ /* 0x000ea6000c1e1900 */
[----:B------:R-:W-:Y:S01]  /*07a0*/  FSEL R4, R5, R10, P2 ;  /* 0x0000000a05047208 */ /* 0x000fe20001000000 */
[----:B------:R-:W-:-:S02]  /*07b0*/  FMUL R5, R30, R11 ;  /* 0x0000000b1e057220 */ /* 0x000fc40000400000 */
[----:B------:R-:W3:Y:S01]  /*07c0*/  LDG.E R30, desc[UR10][R2.64+0x680] ;  /* 0x0006800a021e7981 */ /* 0x000ee2000c1e1900 */
[----:B------:R-:W-:Y:S01]  /*07d0*/  ISETP.NE.AND P0, PT, R9, RZ, PT ;  /* 0x000000ff0900720c */ /* 0x000fe20003f05270 */
[-C--:B------:R-:W-:Y:S01]  /*07e0*/  FMUL R9, R6, R11.reuse ;  /* 0x0000000b06097220 */ /* 0x080fe20000400000 */
[-C--:B------:R-:W-:Y:S01]  /*07f0*/  FSEL R6, R5, R10.reuse, P3 ;  /* 0x0000000a05067208 */ /* 0x080fe20001800000 */
[-C--:B------:R-:W-:Y:S01]  /*0800*/  FMUL R5, R44, R11.reuse ;  /* 0x0000000b2c057220 */ /* 0x080fe20000400000 */
[----:B------:R-:W-:Y:S01]  /*0810*/  ISETP.NE.AND P5, PT, R23, RZ, PT ;  /* 0x000000ff1700720c */ /* 0x000fe20003fa5270 */
[----:B------:R-:W3:Y:S01]  /*0820*/  LDG.E R44, desc[UR12][R2.64+0x800] ;  /* 0x0008000c022c7981 */ /* 0x000ee2000c1e1900 */
[----:B------:R-:W-:Y:S02]  /*0830*/  ISETP.NE.AND P4, PT, R21, RZ, PT ;  /* 0x000000ff1500720c */ /* 0x000fe40003f85270 */
[-C--:B------:R-:W-:Y:S01]  /*0840*/  FSEL R9, R9, R10.reuse, P6 ;  /* 0x0000000a09097208 */ /* 0x080fe20003000000 */
[----:B------:R-:W-:Y:S01]  /*0850*/  FMUL R21, R8, R11 ;  /* 0x0000000b08157220 */ /* 0x000fe20000400000 */
[----:B------:R-:W-:-:S02]  /*0860*/  FSEL R8, R5, R10, P5 ;  /* 0x0000000a05087208 */ /* 0x000fc40002800000 */
[----:B------:R-:W-:Y:S02]  /*0870*/  ISETP.NE.AND P6, PT, R25, RZ, PT ;  /* 0x000000ff1900720c */ /* 0x000fe40003fc5270 */
[-C--:B------:R-:W-:Y:S01]  /*0880*/  FSEL R35, R35, R10.reuse, P0 ;  /* 0x0000000a23237208 */ /* 0x080fe20000000000 */
[----:B------:R-:W-:Y:S02]  /*0890*/  FMUL R5, R22, R11 ;  /* 0x0000000b16057220 */ /* 0x000fe40000400000 */
[----:B------:R-:W3:Y:S01]  /*08a0*/  LDG.E R22, desc[UR16][R2.64+0xb00] ;  /* 0x000b001002167981 */ /* 0x000ee2000c1e1900 */
[----:B------:R-:W-:Y:S02]  /*08b0*/  ISETP.NE.AND P0, PT, R27, RZ, PT ;  /* 0x000000ff1b00720c */ /* 0x000fe40003f05270 */
[----:B------:R-:W-:Y:S02]  /*08c0*/  ISETP.NE.AND P5, PT, R18, RZ, PT ;  /* 0x000000ff1200720c */ /* 0x000fe40003fa5270 */
[----:B------:R-:W-:-:S02]  /*08d0*/  FSEL R18, R21, R10, P6 ;  /* 0x0000000a15127208 */ /* 0x000fc40003000000 */
[----:B------:R-:W-:Y:S02]  /*08e0*/  ISETP.NE.AND P6, PT, R17, RZ, PT ;  /* 0x000000ff1100720c */ /* 0x000fe40003fc5270 */
[-C--:B------:R-:W-:Y:S02]  /*08f0*/  FSEL R17, R5, R10.reuse, P0 ;  /* 0x0000000a05117208 */ /* 0x080fe40000000000 */
[----:B------:R-:W-:Y:S02]  /*0900*/  ISETP.NE.AND P0, PT, R20, RZ, PT ;  /* 0x000000ff1400720c */ /* 0x000fe40003f05270 */
[----:B------:R-:W3:Y:S01]  /*0910*/  LDG.E R20, desc[UR8][R2.64+0xb80] ;  /* 0x000b800802147981 */ /* 0x000ee2000c1e1900 */
[----:B------:R-:W-:Y:S01]  /*0920*/  FSEL R34, R7, R10, P1 ;  /* 0x0000000a07227208 */ /* 0x000fe20000800000 */
[----:B------:R-:W-:Y:S02]  /*0930*/  FMUL R7, R42, R11 ;  /* 0x0000000b2a077220 */ /* 0x000fe40000400000 */
[----:B------:R1:W3:Y:S01]  /*0940*/  LDG.E R42, desc[UR4][R2.64+0xc00] ;  /* 0x000c0004022a7981 */ /* 0x0002e2000c1e1900 */
[----:B------:R-:W-:-:S02]  /*0950*/  ISETP.NE.AND P2, PT, R31, RZ, PT ;  /* 0x000000ff1f00720c */ /* 0x000fc40003f45270 */
[----:B------:R-:W-:Y:S02]  /*0960*/  ISETP.NE.AND P1, PT, R29, RZ, PT ;  /* 0x000000ff1d00720c */ /* 0x000fe40003f25270 */
[----:B------:R-:W-:Y:S02]  /*0970*/  FSEL R7, R7, R10, P4 ;  /* 0x0000000a07077208 */ /* 0x000fe40002000000 */
[----:B------:R-:W-:Y:S02]  /*0980*/  ISETP.NE.AND P3, PT, R41, RZ, PT ;  /* 0x000000ff2900720c */ /* 0x000fe40003f65270 */
[----:B------:R-:W-:Y:S01]  /*0990*/  ISETP.NE.AND P4, PT, R45, RZ, PT ;  /* 0x000000ff2d00720c */ /* 0x000fe20003f85270 */
[-C--:B-1----:R-:W-:Y:S01]  /*09a0*/  FMUL R3, R46, R11.reuse ;  /* 0x0000000b2e037220 */ /* 0x082fe20000400000 */
[----:B------:R-:W-:-:S05]  /*09b0*/  FMUL R21, R48, R11 ;  /* 0x0000000b30157220 */ /* 0x000fca0000400000 */
[----:B------:R-:W-:Y:S01]  /*09c0*/  FSEL R21, R21, R10, P6 ;  /* 0x0000000a15157208 */ /* 0x000fe20003000000 */
[-C--:B------:R-:W-:Y:S01]  /*09d0*/  FMUL R31, R52, R11.reuse ;  /* 0x0000000b341f7220 */ /* 0x080fe20000400000 */
[-C--:B------:R-:W-:Y:S01]  /*09e0*/  FMUL R23, R56, R11.reuse ;  /* 0x0000000b38177220 */ /* 0x080fe20000400000 */
[----:B------:R-:W-:Y:S01]  /*09f0*/  UMOV UR4, 0xffffffff ;  /* 0xffffffff00047882 */ /* 0x000fe20000000000 */
[-C--:B----4-:R-:W-:Y:S01]  /*0a00*/  FMUL R5, R26, R11.reuse ;  /* 0x0000000b1a057220 */ /* 0x090fe20000400000 */
[----:B-----5:R-:W-:-:S04]  /*0a10*/  FMUL R29, R24, R11 ;  /* 0x0000000b181d7220 */ /* 0x020fc80000400000 */
[----:B------:R-:W-:Y:S02]  /*0a20*/  FSEL R24, R5, R10, P2 ;  /* 0x0000000a05187208 */ /* 0x000fe40001000000 */
[----:B------:R-:W-:-:S04]  /*0a30*/  FMNMX3 R5, R36, -INF , R9, !PT ;  /* 0xff80000024057876 */ /* 0x000fc80007800009 */
[----:B------:R-:W-:-:S04]  /*0a40*/  FMNMX3 R5, R5, R35, R34, !PT ;  /* 0x0000002305057276 */ /* 0x000fc80007800022 */
[----:B------:R-:W-:Y:S02]  /*0a50*/  FMNMX3 R5, R5, R4, R6, !PT ;  /* 0x0000000405057276 */ /* 0x000fe40007800006 */
[----:B------:R-:W-:Y:S02]  /*0a60*/  ISETP.NE.AND P2, PT, R19, RZ, PT ;  /* 0x000000ff1300720c */ /* 0x000fe40003f45270 */
[----:B------:R-:W-:Y:S02]  /*0a70*/  FMNMX3 R5, R5, R7, R8, !PT ;  /* 0x0000000705057276 */ /* 0x000fe40007800008 */
[----:B------:R-:W-:Y:S02]  /*0a80*/  FSEL R29, R29, R10, P1 ;  /* 0x0000000a1d1d7208 */ /* 0x000fe40000800000 */
[----:B------:R-:W-:Y:S01]  /*0a90*/  FMNMX3 R5, R5, R18, R17, !PT ;  /* 0x0000001205057276 */ /* 0x000fe20007800011 */
[-C--:B--2---:R-:W-:Y:S01]  /*0aa0*/  FMUL R25, R28, R11.reuse ;  /* 0x0000000b1c197220 */ /* 0x084fe20000400000 */
[----:B------:R-:W-:Y:S01]  /*0ab0*/  FSEL R26, R3, R10, P5 ;  /* 0x0000000a031a7208 */ /* 0x000fe20002800000 */
[----:B---3--:R-:W-:-:S03]  /*0ac0*/  FMUL R19, R30, R11 ;  /* 0x0000000b1e137220 */ /* 0x008fc60000400000 */
[-C--:B------:R-:W-:Y:S01]  /*0ad0*/  FSEL R25, R25, R10.reuse, P3 ;  /* 0x0000000a19197208 */ /* 0x080fe20001800000 */
[----:B------:R-:W-:Y:S01]  /*0ae0*/  FMUL R3, R50, R11 ;  /* 0x0000000b32037220 */ /* 0x000fe20000400000 */
[----:B------:R-:W-:Y:S02]  /*0af0*/  FMNMX3 R5, R5, R29, R24, !PT ;  /* 0x0000001d05057276 */ /* 0x000fe40007800018 */
[-C--:B------:R-:W-:Y:S01]  /*0b00*/  FSEL R28, R19, R10.reuse, P4 ;  /* 0x0000000a131c7208 */ /* 0x080fe20002000000 */
[----:B------:R-:W-:Y:S01]  /*0b10*/  FMUL R27, R44, R11 ;  /* 0x0000000b2c1b7220 */ /* 0x000fe20000400000 */
[----:B------:R-:W-:Y:S02]  /*0b20*/  ISETP.NE.AND P1, PT, R43, RZ, PT ;  /* 0x000000ff2b00720c */ /* 0x000fe40003f25270 */
[----:B------:R-:W-:Y:S02]  /*0b30*/  FMNMX3 R5, R5, R25, R28, !PT ;  /* 0x0000001905057276 */ /* 0x000fe4000780001c */
[----:B------:R-:W-:Y:S01]  /*0b40*/  FSEL R30, R3, R10, P1 ;  /* 0x0000000a031e7208 */ /* 0x000fe20000800000 */
[----:B------:R-:W-:Y:S01]  /*0b50*/  FMUL R3, R54, R11 ;  /* 0x0000000b36037220 */ /* 0x000fe20000400000 */
[----:B------:R-:W-:-:S02]  /*0b60*/  ISETP.NE.AND P3, PT, R16, RZ, PT ;  /* 0x000000ff1000720c */ /* 0x000fc40003f65270 */
[----:B------:R-:W-:Y:S02]  /*0b70*/  FSEL R27, R27, R10, P0 ;  /* 0x0000000a1b1b7208 */ /* 0x000fe40000000000 */
[----:B------:R-:W-:Y:S02]  /*0b80*/  FMNMX3 R5, R5, R26, R21, !PT ;  /* 0x0000001a05057276 */ /* 0x000fe40007800015 */
[----:B------:R-:W-:Y:S01]  /*0b90*/  ISETP.NE.AND P1, PT, R13, RZ, PT ;  /* 0x000000ff0d00720c */ /* 0x000fe20003f25270 */
[-C--:B------:R-:W-:Y:S01]  /*0ba0*/  FMUL R13, R58, R11.reuse ;  /* 0x0000000b3a0d7220 */ /* 0x080fe20000400000 */
[----:B------:R-:W-:Y:S01]  /*0bb0*/  FMUL R19, R22, R11 ;  /* 0x0000000b16137220 */ /* 0x000fe20000400000 */
[----:B------:R-:W-:Y:S02]  /*0bc0*/  ISETP.NE.AND P4, PT, R15, RZ, PT ;  /* 0x000000ff0f00720c */ /* 0x000fe40003f85270 */
[----:B------:R-:W-:Y:S02]  /*0bd0*/  ISETP.NE.AND P5, PT, R14, RZ, PT ;  /* 0x000000ff0e00720c */ /* 0x000fe40003fa5270 */
[----:B------:R-:W-:-:S02]  /*0be0*/  FSEL R31, R31, R10, P2 ;  /* 0x0000000a1f1f7208 */ /* 0x000fc40001000000 */
[-C--:B------:R-:W-:Y:S02]  /*0bf0*/  FSEL R22, R3, R10.reuse, P3 ;  /* 0x0000000a03167208 */ /* 0x080fe40001800000 */
[----:B------:R-:W-:Y:S02]  /*0c00*/  FMNMX3 R5, R5, R27, R30, !PT ;  /* 0x0000001b05057276 */ /* 0x000fe4000780001e */
[----:B------:R-:W-:Y:S02]  /*0c10*/  ISETP.NE.AND P6, PT, R12, RZ, PT ;  /* 0x000000ff0c00720c */ /* 0x000fe40003fc5270 */
[----:B------:R-:W-:Y:S01]  /*0c20*/  ISETP.NE.AND P0, PT, R0, RZ, PT ;  /* 0x000000ff0000720c */ /* 0x000fe20003f05270 */
[----:B------:R-:W-:Y:S01]  /*0c30*/  FMUL R3, R20, R11 ;  /* 0x0000000b14037220 */ /* 0x000fe20000400000 */
[-C--:B------:R-:W-:Y:S02]  /*0c40*/  FSEL R23, R23, R10.reuse, P4 ;  /* 0x0000000a17177208 */ /* 0x080fe40002000000 */
[----:B------:R-:W-:-:S02]  /*0c50*/  FSEL R20, R13, R10, P5 ;  /* 0x0000000a0d147208 */ /* 0x000fc40002800000 */
[----:B------:R-:W-:Y:S02]  /*0c60*/  FMNMX3 R5, R5, R31, R22, !PT ;  /* 0x0000001f05057276 */ /* 0x000fe40007800016 */
        /* <DEDUP_REMOVED lines=32> */
[----:B------:R-:W-:Y:S01]  /*0e70*/  FADD R9, R15, -12583039 ;  /* 0xcb40007f0f097421 */ /* 0x000fe20000000000 */
[-C--:B------:R-:W-:Y:S01]  /*0e80*/  FFMA.SAT R17, R52, R11.reuse, 0.5 ;  /* 0x3f00000034117423 */ /* 0x080fe2000000200b */
[----:B------:R-:W-:Y:S01]  /*0e90*/  FADD R34, R16, -R41 ;  /* 0x8000002910227221 */ /* 0x000fe20000000000 */
[----:B------:R-:W-:Y:S01]  /*0ea0*/  FFMA R7, R58, 1.4426950216293334961, -R3 ;  /* 0x3fb8aa3b3a077823 */ /* 0x000fe20000000803 */
[-C--:B------:R-:W-:Y:S01]  /*0eb0*/  FFMA.RM R3, R13, R12.reuse, 12582913 ;  /* 0x4b4000010d037423 */ /* 0x080fe2000000400c */
[----:B------:R-:W-:Y:S01]  /*0ec0*/  FFMA R9, R60, 1.4426950216293334961, -R9 ;  /* 0x3fb8aa3b3c097823 */ /* 0x000fe20000000809 */
[-C--:B------:R-:W-:Y:S01]  /*0ed0*/  FFMA.SAT R13, R54, R11.reuse, 0.5 ;  /* 0x3f000000360d7423 */ /* 0x080fe2000000200b */
[----:B------:R-:W-:Y:S01]  /*0ee0*/  FFMA R58, R58, 1.925963033500011079e-08, R7 ;  /* 0x32a570603a3a7823 */ /* 0x000fe20000000007 */
[----:B------:R-:W-:Y:S01]  /*0ef0*/  FADD R7, R3, -12583039 ;  /* 0xcb40007f03077421 */ /* 0x000fe20000000000 */
[----:B------:R-:W-:Y:S01]  /*0f00*/  FFMA R60, R60, 1.925963033500011079e-08, R9 ;  /* 0x32a570603c3c7823 */ /* 0x000fe20000000009 */
[-C--:B------:R-:W-:Y:S01]  /*0f10*/  FFMA.RM R16, R13, R12.reuse, 12582913 ;  /* 0x4b4000010d107423 */ /* 0x080fe2000000400c */
[----:B------:R-:W-:Y:S01]  /*0f20*/  FADD R48, R6, -R41 ;  /* 0x8000002906307221 */ /* 0x000fe20000000000 */
[----:B------:R-:W-:Y:S01]  /*0f30*/  FFMA R9, R56, 1.4426950216293334961, -R7 ;  /* 0x3fb8aa3b38097823 */ /* 0x000fe20000000807 */
[-C--:B------:R-:W-:Y:S01]  /*0f40*/  FFMA.RM R7, R17, R12.reuse, 12582913 ;  /* 0x4b40000111077423 */ /* 0x080fe2000000400c */
[----:B------:R-:W-:Y:S01]  /*0f50*/  FADD R46, R8, -R41 ;  /* 0x80000029082e7221 */ /* 0x000fe20000000000 */
[-C--:B------:R-:W-:Y:S01]  /*0f60*/  FFMA.SAT R17, R48, R11.reuse, 0.5 ;  /* 0x3f00000030117423 */ /* 0x080fe2000000200b */
[----:B------:R-:W-:Y:S01]  /*0f70*/  FFMA R56, R56, 1.925963033500011079e-08, R9 ;  /* 0x32a5706038387823 */ /* 0x000fe20000000009 */
[----:B------:R-:W-:Y:S01]  /*0f80*/  FADD R9, R16, -12583039 ;  /* 0xcb40007f10097421 */ /* 0x000fe20000000000 */
[----:B------:R-:W-:Y:S01]  /*0f90*/  FADD R13, R7, -12583039 ;  /* 0xcb40007f070d7421 */ /* 0x000fe20000000000 */
[-C--:B------:R-:W-:Y:S01]  /*0fa0*/  FFMA.RM R17, R17, R12.reuse, 12582913 ;  /* 0x4b40000111117423 */ /* 0x080fe2000000400c */
        /* <DEDUP_REMOVED lines=8> */
[----:B------:R-:W-:Y:S01]  /*1030*/  FADD R9, R17, -12583039 ;  /* 0xcb40007f11097421 */ /* 0x000fe20000000000 */
[----:B------:R-:W1:Y:S01]  /*1040*/  MUFU.EX2 R60, R60 ;  /* 0x0000003c003c7308 */ /* 0x000e620000000800 */
[----:B------:R-:W-:Y:S01]  /*1050*/  FADD R14, R10, -R41 ;  /* 0x800000290a0e7221 */ /* 0x000fe20000000000 */
[-C--:B------:R-:W-:Y:S01]  /*1060*/  FFMA.RM R13, R13, R12.reuse, 12582913 ;  /* 0x4b4000010d0d7423 */ /* 0x080fe2000000400c */
[----:B------:R-:W-:Y:S01]  /*1070*/  FFMA R9, R48, 1.4426950216293334961, -R9 ;  /* 0x3fb8aa3b30097823 */ /* 0x000fe20000000809 */
[----:B------:R-:W-:Y:S01]  /*1080*/  FADD R6, R25, -R41 ;  /* 0x8000002919067221 */ /* 0x000fe20000000000 */
[-C--:B------:R-:W-:Y:S01]  /*1090*/  FFMA.SAT R25, R4, R11.reuse, 0.5 ;  /* 0x3f00000004197423 */ /* 0x080fe2000000200b */
[----:B------:R-:W-:Y:S01]  /*10a0*/  FADD R19, R13, -12583039 ;  /* 0xcb40007f0d137421 */ /* 0x000fe20000000000 */
[----:B------:R-:W-:Y:S01]  /*10b0*/  FFMA R48, R48, 1.925963033500011079e-08, R9 ;  /* 0x32a5706030307823 */ /* 0x000fe20000000009 */
[-C--:B------:R-:W-:Y:S01]  /*10c0*/  FFMA.SAT R9, R46, R11.reuse, 0.5 ;  /* 0x3f0000002e097423 */ /* 0x080fe2000000200b */
[----:B------:R-:W-:Y:S01]  /*10d0*/  SHF.L.U32 R15, R15, 0x17, RZ ;  /* 0x000000170f0f7819 */ /* 0x000fe200000006ff */
[C---:B------:R-:W-:Y:S01]  /*10e0*/  FFMA R19, R50.reuse, 1.4426950216293334961, -R19 ;  /* 0x3fb8aa3b32137823 */ /* 0x040fe20000000813 */
[-C--:B------:R-:W-:Y:S01]  /*10f0*/  FFMA.RM R25, R25, R12.reuse, 12582913 ;  /* 0x4b40000119197423 */ /* 0x080fe2000000400c */
[-C--:B------:R-:W-:Y:S01]  /*1100*/  FFMA.RM R9, R9, R12.reuse, 12582913 ;  /* 0x4b40000109097423 */ /* 0x080fe2000000400c */
[----:B------:R-:W-:Y:S01]  /*1110*/  FADD R36, R21, -R41 ;  /* 0x8000002915247221 */ /* 0x000fe20000000000 */
[----:B------:R-:W-:Y:S01]  /*1120*/  FFMA R50, R50, 1.925963033500011079e-08, R19 ;  /* 0x32a5706032327823 */ /* 0x000fe20000000013 */
[--C-:B------:R-:W-:Y:S01]  /*1130*/  FADD R8, R28, -R41.reuse ;  /* 0x800000291c087221 */ /* 0x100fe20000000000 */
[----:B------:R-:W-:Y:S01]  /*1140*/  FADD R19, R9, -12583039 ;  /* 0xcb40007f09137421 */ /* 0x000fe20000000000 */
[--C-:B------:R-:W-:Y:S01]  /*1150*/  FADD R28, R27, -R41.reuse ;  /* 0x800000291b1c7221 */ /* 0x100fe20000000000 */
[----:B------:R-:W-:Y:S01]  /*1160*/  FADD R27, R25, -12583039 ;  /* 0xcb40007f191b7421 */ /* 0x000fe20000000000 */
[----:B------:R-:W-:Y:S01]  /*1170*/  FADD R42, R26, -R41 ;  /* 0x800000291a2a7221 */ /* 0x000fe20000000000 */
[----:B------:R-:W-:Y:S01]  /*1180*/  FFMA R19, R46, 1.4426950216293334961, -R19 ;  /* 0x3fb8aa3b2e137823 */ /* 0x000fe20000000813 */
[----:B------:R-:W-:Y:S01]  /*1190*/  FADD R26, R22, -R41 ;  /* 0x80000029161a7221 */ /* 0x000fe20000000000 */
[----:B------:R-:W-:Y:S01]  /*11a0*/  FFMA R27, R4, 1.4426950216293334961, -R27 ;  /* 0x3fb8aa3b041b7823 */ /* 0x000fe2000000081b */
[----:B------:R-:W-:Y:S01]  /*11b0*/  FADD R22, R23, -R41 ;  /* 0x8000002917167221 */ /* 0x000fe20000000000 */
[----:B------:R-:W-:Y:S01]  /*11c0*/  FFMA R46, R46, 1.925963033500011079e-08, R19 ;  /* 0x32a570602e2e7823 */ /* 0x000fe20000000013 */
[-C--:B------:R-:W-:Y:S01]  /*11d0*/  FFMA.SAT R19, R0, R11.reuse, 0.5 ;  /* 0x3f00000000137423 */ /* 0x080fe2000000200b */
[----:B------:R-:W-:Y:S01]  /*11e0*/  MUFU.EX2 R23, R56 ;  /* 0x0000003800177308 */ /* 0x000fe20000000800 */
[----:B------:R-:W-:Y:S01]  /*11f0*/  FFMA R35, R4, 1.925963033500011079e-08, R27 ;  /* 0x32a5706004237823 */ /* 0x000fe2000000001b */
[-C--:B------:R-:W-:Y:S01]  /*1200*/  FFMA.SAT R27, R6, R11.reuse, 0.5 ;  /* 0x3f000000061b7423 */ /* 0x080fe2000000200b */
[-C--:B------:R-:W-:Y:S01]  /*1210*/  FFMA.RM R10, R19, R12.reuse, 12582913 ;  /* 0x4b400001130a7423 */ /* 0x080fe2000000400c */
[--C-:B------:R-:W-:Y:S01]  /*1220*/  FADD R44, R29, -R41.reuse ;  /* 0x800000291d2c7221 */ /* 0x100fe20000000000 */
[----:B------:R-:W-:Y:S01]  /*1230*/  SHF.L.U32 R4, R7, 0x17, RZ ;  /* 0x0000001707047819 */ /* 0x000fe200000006ff */
[-C--:B------:R-:W-:Y:S01]  /*1240*/  FFMA.RM R27, R27, R12.reuse, 12582913 ;  /* 0x4b4000011b1b7423 */ /* 0x080fe2000000400c */
[----:B------:R-:W-:Y:S01]  /*1250*/  FADD R19, R10, -12583039 ;  /* 0xcb40007f0a137421 */ /* 0x000fe20000000000 */
[----:B------:R-:W-:Y:S01]  /*1260*/  FADD R18, R31, -R41 ;  /* 0x800000291f127221 */ /* 0x000fe20000000000 */
[-C--:B------:R-:W-:Y:S01]  /*1270*/  FFMA.SAT R31, R8, R11.reuse, 0.5 ;  /* 0x3f000000081f7423 */ /* 0x080fe2000000200b */
[----:B------:R-:W-:Y:S01]  /*1280*/  FADD R7, R27, -12583039 ;  /* 0xcb40007f1b077421 */ /* 0x000fe20000000000 */
[----:B------:R-:W-:Y:S01]  /*1290*/  FFMA R19, R0, 1.4426950216293334961, -R19 ;  /* 0x3fb8aa3b00137823 */ /* 0x000fe20000000813 */
[----:B------:R-:W2:Y:S01]  /*12a0*/  MUFU.EX2 R48, R48 ;  /* 0x0000003000307308 */ /* 0x000ea20000000800 */
[----:B------:R-:W-:Y:S01]  /*12b0*/  FFMA.RM R31, R31, R12, 12582913 ;  /* 0x4b4000011f1f7423 */ /* 0x000fe2000000400c */
[----:B------:R-:W-:Y:S01]  /*12c0*/  FFMA R7, R6, 1.4426950216293334961, -R7 ;  /* 0x3fb8aa3b06077823 */ /* 0x000fe20000000807 */
[----:B------:R-:W-:Y:S01]  /*12d0*/  FFMA R21, R0, 1.925963033500011079e-08, R19 ;  /* 0x32a5706000157823 */ /* 0x000fe20000000013 */
[----:B-1----:R-:W-:Y:S01]  /*12e0*/  FMUL R0, R15, R60 ;  /* 0x0000003c0f007220 */ /* 0x002fe20000400000 */
[-C--:B------:R-:W-:Y:S01]  /*12f0*/  FFMA.SAT R15, R2, R11.reuse, 0.5 ;  /* 0x3f000000020f7423 */ /* 0x080fe2000000200b */
[----:B------:R-:W-:Y:S01]  /*1300*/  FFMA R43, R6, 1.925963033500011079e-08, R7 ;  /* 0x32a57060062b7823 */ /* 0x000fe20000000007 */
[----:B------:R-:W-:Y:S01]  /*1310*/  FADD R7, R31, -12583039 ;  /* 0xcb40007f1f077421 */ /* 0x000fe20000000000 */
[--C-:B------:R-:W-:Y:S01]  /*1320*/  FADD R30, R30, -R41.reuse ;  /* 0x800000291e1e7221 */ /* 0x100fe20000000000 */
[-C--:B------:R-:W-:Y:S01]  /*1330*/  FFMA.RM R15, R15, R12.reuse, 12582913 ;  /* 0x4b4000010f0f7423 */ /* 0x080fe2000000400c */
[----:B------:R-:W-:Y:S01]  /*1340*/  FADD R20, R20, -R41 ;  /* 0x8000002914147221 */ /* 0x000fe20000000000 */
[-C--:B------:R-:W-:Y:S01]  /*1350*/  FFMA.SAT R41, R42, R11.reuse, 0.5 ;  /* 0x3f0000002a297423 */ /* 0x080fe2000000200b */
[C---:B------:R-:W-:Y:S01]  /*1360*/  FFMA R7, R8.reuse, 1.4426950216293334961, -R7 ;  /* 0x3fb8aa3b08077823 */ /* 0x040fe20000000807 */
[----:B------:R-:W-:Y:S01]  /*1370*/  FADD R19, R15, -12583039 ;  /* 0xcb40007f0f137421 */ /* 0x000fe20000000000 */
[----:B------:R-:W-:Y:S01]  /*1380*/  SHF.L.U32 R17, R17, 0x17, RZ ;  /* 0x0000001711117819 */ /* 0x000fe200000006ff */
[----:B------:R-:W-:Y:S01]  /*1390*/  FFMA.RM R41, R41, R12, 12582913 ;  /* 0x4b40000129297423 */ /* 0x000fe2000000400c */
[----:B------:R-:W-:Y:S01]  /*13a0*/  FFMA R45, R8, 1.925963033500011079e-08, R7 ;  /* 0x32a57060082d7823 */ /* 0x000fe20000000007 */
[C---:B------:R-:W-:Y:S01]  /*13b0*/  FFMA R19, R2.reuse, 1.4426950216293334961, -R19 ;  /* 0x3fb8aa3b02137823 */ /* 0x040fe20000000813 */
[----:B------:R-:W-:Y:S01]  /*13c0*/  SHF.L.U32 R7, R13, 0x17, RZ ;  /* 0x000000170d077819 */ /* 0x000fe200000006ff */
[----:B------:R-:W-:Y:S01]  /*13d0*/  FADD R13, R41, -12583039 ;  /* 0xcb40007f290d7421 */ /* 0x000fe20000000000 */
[----:B--2---:R-:W-:Y:S01]  /*13e0*/  FMUL R6, R17, R48 ;  /* 0x0000003011067220 */ /* 0x004fe20000400000 */
[----:B------:R-:W-:Y:S01]  /*13f0*/  FFMA R29, R2, 1.925963033500011079e-08, R19 ;  /* 0x32a57060021d7823 */ /* 0x000fe20000000013 */
[----:B------:R-:W-:Y:S01]  /*1400*/  FFMA.SAT R19, R44, R11, 0.5 ;  /* 0x3f0000002c137423 */ /* 0x000fe2000000200b */
[----:B------:R-:W-:Y:S01]  /*1410*/  SHF.L.U32 R2, R3, 0x17, RZ ;  /* 0x0000001703027819 */ /* 0x000fe200000006ff */
[----:B------:R-:W-:Y:S01]  /*1420*/  FFMA R13, R42, 1.4426950216293334961, -R13 ;  /* 0x3fb8aa3b2a0d7823 */ /* 0x000fe2000000080d */
[----:B------:R-:W1:Y:S01]  /*1430*/  MUFU.EX2 R17, R46 ;  /* 0x0000002e00117308 */ /* 0x000e620000000800 */
[-C--:B------:R-:W-:Y:S01]  /*1440*/  FFMA.RM R19, R19, R12.reuse, 12582913 ;  /* 0x4b40000113137423 */ /* 0x080fe2000000400c */
[----:B------:R-:W-:Y:S01]  /*1450*/  SHF.L.U32 R8, R9, 0x17, RZ ;  /* 0x0000001709087819 */ /* 0x000fe200000006ff */
[----:B------:R-:W-:Y:S01]  /*1460*/  FMUL R2, R2, R23 ;  /* 0x0000001702027220 */ /* 0x000fe20000400000 */
[----:B------:R-:W-:Y:S01]  /*1470*/  FFMA R42, R42, 1.925963033500011079e-08, R13 ;  /* 0x32a570602a2a7823 */ /* 0x000fe2000000000d */
[----:B------:R-:W-:Y:S01]  /*1480*/  FADD R23, R19, -12583039 ;  /* 0xcb40007f13177421 */ /* 0x000fe20000000000 */
[----:B------:R-:W-:Y:S01]  /*1490*/  FFMA.SAT R13, R36, R11, 0.5 ;  /* 0x3f000000240d7423 */ /* 0x000fe2000000200b */
[----:B------:R-:W-:Y:S01]  /*14a0*/  SHF.L.U32 R3, R16, 0x17, RZ ;  /* 0x0000001710037819 */ /* 0x000fe200000006ff */
[----:B------:R-:W2:Y:S01]  /*14b0*/  MUFU.EX2 R29, R29 ;  /* 0x0000001d001d7308 */ /* 0x000ea20000000800 */
[----:B------:R-:W-:Y:S01]  /*14c0*/  FFMA R23, R44, 1.4426950216293334961, -R23 ;  /* 0x3fb8aa3b2c177823 */ /* 0x000fe20000000817 */
[----:B------:R-:W-:Y:S01]  /*14d0*/  FFMA.RM R13, R13, R12, 12582913 ;  /* 0x4b4000010d0d7423 */ /* 0x000fe2000000400c */
[----:B------:R-:W-:-:S02]  /*14e0*/  SHF.L.U32 R5, R5, 0x17, RZ ;  /* 0x0000001705057819 */ /* 0x000fc400000006ff */
[----:B------:R-:W-:Y:S01]  /*14f0*/  FFMA R44, R44, 1.925963033500011079e-08, R23 ;  /* 0x32a570602c2c7823 */ /* 0x000fe20000000017 */
[C---:B------:R-:W-:Y:S01]  /*1500*/  FADD R9, R13.reuse, -12583039 ;  /* 0xcb40007f0d097421 */ /* 0x040fe20000000000 */
[----:B------:R-:W-:Y:S01]  /*1510*/  SHF.L.U32 R13, R13, 0x17, RZ ;  /* 0x000000170d0d7819 */ /* 0x000fe200000006ff */
[----:B------:R-:W3:Y:S01]  /*1520*/  MUFU.EX2 R23, R52 ;  /* 0x0000003400177308 */ /* 0x000ee20000000800 */
[----:B-1----:R-:W-:Y:S01]  /*1530*/  FMUL R8, R8, R17 ;  /* 0x0000001108087220 */ /* 0x002fe20000400000 */
[----:B------:R-:W-:-:S04]  /*1540*/  FFMA R9, R36, 1.4426950216293334961, -R9 ;  /* 0x3fb8aa3b24097823 */ /* 0x000fc80000000809 */
[----:B------:R-:W-:Y:S01]  /*1550*/  FFMA R36, R36, 1.925963033500011079e-08, R9 ;  /* 0x32a5706024247823 */ /* 0x000fe20000000009 */
[----:B------:R-:W-:Y:S01]  /*1560*/  SHF.L.U32 R9, R10, 0x17, RZ ;  /* 0x000000170a097819 */ /* 0x000fe200000006ff */
[----:B------:R-:W1:Y:S01]  /*1570*/  MUFU.EX2 R16, R21 ;  /* 0x0000001500107308 */ /* 0x000e620000000800 */
[----:B------:R-:W-:Y:S01]  /*1580*/  SHF.L.U32 R10, R15, 0x17, RZ ;  /* 0x000000170f0a7819 */ /* 0x000fe200000006ff */
[----:B------:R-:W-:-:S04]  /*1590*/  FFMA.SAT R15, R30, R11, 0.5 ;  /* 0x3f0000001e0f7423 */ /* 0x000fc8000000200b */
[-C--:B------:R-:W-:Y:S01]  /*15a0*/  FFMA.RM R15, R15, R12.reuse, 12582913 ;  /* 0x4b4000010f0f7423 */ /* 0x080fe2000000400c */
[----:B--2---:R-:W-:Y:S01]  /*15b0*/  FMUL R10, R10, R29 ;  /* 0x0000001d0a0a7220 */ /* 0x004fe20000400000 */
[----:B------:R-:W-:Y:S01]  /*15c0*/  MUFU.EX2 R46, R35 ;  /* 0x00000023002e7308 */ /* 0x000fe20000000800 */
[----:B---3--:R-:W-:Y:S01]  /*15d0*/  FMUL R4, R4, R23 ;  /* 0x0000001704047220 */ /* 0x008fe20000400000 */
[-C--:B------:R-:W-:Y:S01]  /*15e0*/  FFMA.SAT R23, R28, R11.reuse, 0.5 ;  /* 0x3f0000001c177423 */ /* 0x080fe2000000200b */
[C---:B------:R-:W-:Y:S01]  /*15f0*/  FADD R29, R15.reuse, -12583039 ;  /* 0xcb40007f0f1d7421 */ /* 0x040fe20000000000 */
[----:B------:R-:W-:Y:S02]  /*1600*/  SHF.L.U32 R15, R15, 0x17, RZ ;  /* 0x000000170f0f7819 */ /* 0x000fe400000006ff */
[----:B------:R-:W-:Y:S01]  /*1610*/  FFMA.RM R23, R23, R12, 12582913 ;  /* 0x4b40000117177423 */ /* 0x000fe2000000400c */
[C---:B------:R-:W-:Y:S01]  /*1620*/  FFMA R29, R30.reuse, 1.4426950216293334961, -R29 ;  /* 0x3fb8aa3b1e1d7823 */ /* 0x040fe2000000081d */
[----:B------:R-:W-:Y:S01]  /*1630*/  MUFU.EX2 R43, R43 ;  /* 0x0000002b002b7308 */ /* 0x000fe20000000800 */
[----:B-1----:R-:W-:Y:S01]  /*1640*/  FMUL R9, R9, R16 ;  /* 0x0000001009097220 */ /* 0x002fe20000400000 */
[----:B------:R-:W-:Y:S01]  /*1650*/  FADD R17, R23, -12583039 ;  /* 0xcb40007f17117421 */ /* 0x000fe20000000000 */
[----:B------:R-:W-:Y:S01]  /*1660*/  FFMA R30, R30, 1.925963033500011079e-08, R29 ;  /* 0x32a570601e1e7823 */ /* 0x000fe2000000001d */
[----:B------:R-:W-:Y:S01]  /*1670*/  FFMA.SAT R29, R18, R11, 0.5 ;  /* 0x3f000000121d7423 */ /* 0x000fe2000000200b */
[----:B------:R-:W-:Y:S01]  /*1680*/  SHF.L.U32 R16, R19, 0x17, RZ ;  /* 0x0000001713107819 */ /* 0x000fe200000006ff */
[C---:B------:R-:W-:Y:S01]  /*1690*/  FFMA R17, R28.reuse, 1.4426950216293334961, -R17 ;  /* 0x3fb8aa3b1c117823 */ /* 0x040fe20000000811 */
[----:B------:R-:W-:Y:S01]  /*16a0*/  SHF.L.U32 R23, R23, 0x17, RZ ;  /* 0x0000001717177819 */ /* 0x000fe200000006ff */
[----:B------:R-:W1:Y:S02]  /*16b0*/  MUFU.EX2 R58, R58 ;  /* 0x0000003a003a7308 */ /* 0x000e640000000800 */
[----:B------:R-:W-:Y:S01]  /*16c0*/  FFMA R21, R28, 1.925963033500011079e-08, R17 ;  /* 0x32a570601c157823 */ /* 0x000fe20000000011 */
[----:B------:R-:W-:-:S04]  /*16d0*/  FFMA.RM R28, R29, R12, 12582913 ;  /* 0x4b4000011d1c7423 */ /* 0x000fc8000000400c */
[C---:B------:R-:W-:Y:S01]  /*16e0*/  FADD R19, R28.reuse, -12583039 ;  /* 0xcb40007f1c137421 */ /* 0x040fe20000000000 */
[----:B------:R2:W3:Y:S01]  /*16f0*/  MUFU.EX2 R17, R44 ;  /* 0x0000002c00117308 */ /* 0x0004e20000000800 */
[----:B------:R-:W-:Y:S02]  /*1700*/  SHF.L.U32 R28, R28, 0x17, RZ ;  /* 0x000000171c1c7819 */ /* 0x000fe400000006ff */
[----:B------:R-:W-:-:S05]  /*1710*/  FFMA R19, R18, 1.4426950216293334961, -R19 ;  /* 0x3fb8aa3b12137823 */ /* 0x000fca0000000813 */
[----:B------:R4:W-:Y:S01]  /*1720*/  MUFU.EX2 R48, R45 ;  /* 0x0000002d00307308 */ /* 0x0009e20000000800 */
[----:B--2---:R-:W-:Y:S01]  /*1730*/  FFMA R44, R18, 1.925963033500011079e-08, R19 ;  /* 0x32a57060122c7823 */ /* 0x004fe20000000013 */
[----:B------:R-:W-:Y:S01]  /*1740*/  SHF.L.U32 R18, R27, 0x17, RZ ;  /* 0x000000171b127819 */ /* 0x000fe200000006ff */
[----:B-1----:R-:W-:-:S04]  /*1750*/  FMUL R5, R5, R58 ;  /* 0x0000003a05057220 */ /* 0x002fc80000400000 */
[----:B------:R-:W-:Y:S01]  /*1760*/  FMUL R18, R18, R43 ;  /* 0x0000002b12127220 */ /* 0x000fe20000400000 */
[----:B------:R-:W1:Y:S01]  /*1770*/  MUFU.EX2 R54, R54 ;  /* 0x0000003600367308 */ /* 0x000e620000000800 */
[----:B---3--:R-:W-:Y:S01]  /*1780*/  FMUL R16, R16, R17 ;  /* 0x0000001110107220 */ /* 0x008fe20000400000 */
[----:B------:R-:W-:Y:S01]  /*1790*/  SHF.L.U32 R17, R25, 0x17, RZ ;  /* 0x0000001719117819 */ /* 0x000fe200000006ff */
[-C--:B------:R-:W-:Y:S01]  /*17a0*/  FFMA.SAT R25, R26, R11.reuse, 0.5 ;  /* 0x3f0000001a197423 */ /* 0x080fe2000000200b */
[----:B----4-:R-:W-:-:S03]  /*17b0*/  FFMA.SAT R45, R14, R11, 0.5 ;  /* 0x3f0000000e2d7423 */ /* 0x010fc6000000200b */
[----:B------:R-:W-:Y:S01]  /*17c0*/  FFMA.RM R25, R25, R12, 12582913 ;  /* 0x4b40000119197423 */ /* 0x000fe2000000400c */
[----:B------:R-:W-:Y:S01]  /*17d0*/  FMUL R17, R17, R46 ;  /* 0x0000002e11117220 */ /* 0x000fe20000400000 */
[----:B------:R-:W2:Y:S02]  /*17e0*/  MUFU.EX2 R50, R50 ;  /* 0x0000003200327308 */ /* 0x000ea40000000800 */
[C---:B------:R-:W-:Y:S01]  /*17f0*/  FADD R19, R25.reuse, -12583039 ;  /* 0xcb40007f19137421 */ /* 0x040fe20000000000 */
[----:B------:R-:W-:-:S03]  /*1800*/  SHF.L.U32 R25, R25, 0x17, RZ ;  /* 0x0000001719197819 */ /* 0x000fc600000006ff */
[C---:B------:R-:W-:Y:S01]  /*1810*/  FFMA R19, R26.reuse, 1.4426950216293334961, -R19 ;  /* 0x3fb8aa3b1a137823 */ /* 0x040fe20000000813 */
[----:B-1----:R-:W-:Y:S01]  /*1820*/  FMUL R3, R3, R54 ;  /* 0x0000003603037220 */ /* 0x002fe20000400000 */
[----:B------:R-:W-:Y:S02]  /*1830*/  MUFU.EX2 R36, R36 ;  /* 0x0000002400247308 */ /* 0x000fe40000000800 */
[----:B------:R-:W-:Y:S01]  /*1840*/  FFMA R35, R26, 1.925963033500011079e-08, R19 ;  /* 0x32a570601a237823 */ /* 0x000fe20000000013 */
[----:B------:R-:W-:-:S04]  /*1850*/  FFMA.SAT R19, R22, R11, 0.5 ;  /* 0x3f00000016137423 */ /* 0x000fc8000000200b */
[----:B------:R-:W-:Y:S01]  /*1860*/  FFMA.RM R26, R19, R12, 12582913 ;  /* 0x4b400001131a7423 */ /* 0x000fe2000000400c */
[----:B------:R-:W-:Y:S01]  /*1870*/  SHF.L.U32 R19, R31, 0x17, RZ ;  /* 0x000000171f137819 */ /* 0x000fe200000006ff */
[----:B--2---:R-:W-:Y:S01]  /*1880*/  FMUL R7, R7, R50 ;  /* 0x0000003207077220 */ /* 0x004fe20000400000 */
[----:B------:R-:W1:Y:S01]  /*1890*/  MUFU.EX2 R31, R42 ;  /* 0x0000002a001f7308 */ /* 0x000e620000000800 */
[C---:B------:R-:W-:Y:S01]  /*18a0*/  FADD R27, R26.reuse, -12583039 ;  /* 0xcb40007f1a1b7421 */ /* 0x040fe20000000000 */
[----:B------:R-:W-:Y:S01]  /*18b0*/  SHF.L.U32 R26, R26, 0x17, RZ ;  /* 0x000000171a1a7819 */ /* 0x000fe200000006ff */
[----:B------:R-:W-:Y:S02]  /*18c0*/  FMUL R19, R19, R48 ;  /* 0x0000003013137220 */ /* 0x000fe40000400000 */
[----:B------:R-:W-:-:S03]  /*18d0*/  FFMA R27, R22, 1.4426950216293334961, -R27 ;  /* 0x3fb8aa3b161b7823 */ /* 0x000fc6000000081b */
[----:B------:R-:W-:Y:S01]  /*18e0*/  MUFU.EX2 R30, R30 ;  /* 0x0000001e001e7308 */ /* 0x000fe20000000800 */
[----:B------:R-:W-:Y:S01]  /*18f0*/  FFMA R46, R22, 1.925963033500011079e-08, R27 ;  /* 0x32a57060162e7823 */ /* 0x000fe2000000001b */
[----:B------:R-:W-:-:S04]  /*1900*/  FFMA.SAT R27, R20, R11, 0.5 ;  /* 0x3f000000141b7423 */ /* 0x000fc8000000200b */
[----:B------:R-:W-:Y:S02]  /*1910*/  FFMA.RM R27, R27, R12, 12582913 ;  /* 0x4b4000011b1b7423 */ /* 0x000fe4000000400c */
[----:B------:R-:W2:Y:S02]  /*1920*/  MUFU.EX2 R42, R35 ;  /* 0x00000023002a7308 */ /* 0x000ea40000000800 */
[C---:B------:R-:W-:Y:S01]  /*1930*/  FADD R29, R27.reuse, -12583039 ;  /* 0xcb40007f1b1d7421 */ /* 0x040fe20000000000 */
[----:B------:R-:W-:-:S03]  /*1940*/  SHF.L.U32 R27, R27, 0x17, RZ ;  /* 0x000000171b1b7819 */ /* 0x000fc600000006ff */
[----:B------:R-:W-:-:S04]  /*1950*/  FFMA R29, R20, 1.4426950216293334961, -R29 ;  /* 0x3fb8aa3b141d7823 */ /* 0x000fc8000000081d */
[----:B------:R-:W-:Y:S01]  /*1960*/  FFMA R43, R20, 1.925963033500011079e-08, R29 ;  /* 0x32a57060142b7823 */ /* 0x000fe2000000001d */
[----:B------:R-:W-:Y:S01]  /*1970*/  SHF.L.U32 R20, R41, 0x17, RZ ;  /* 0x0000001729147819 */ /* 0x000fe200000006ff */
[-C--:B------:R-:W-:Y:S01]  /*1980*/  FFMA.SAT R41, R34, R11.reuse, 0.5 ;  /* 0x3f00000022297423 */ /* 0x080fe2000000200b */
[----:B------:R-:W-:-:S03]  /*1990*/  FFMA.SAT R29, R24, R11, 0.5 ;  /* 0x3f000000181d7423 */ /* 0x000fc6000000200b */
[-C--:B------:R-:W-:Y:S01]  /*19a0*/  FFMA.RM R11, R41, R12.reuse, 12582913 ;  /* 0x4b400001290b7423 */ /* 0x080fe2000000400c */
[-C--:B------:R-:W-:Y:S01]  /*19b0*/  FFMA.RM R29, R29, R12.reuse, 12582913 ;  /* 0x4b4000011d1d7423 */ /* 0x080fe2000000400c */
[----:B-1----:R-:W-:Y:S01]  /*19c0*/  FMUL R20, R20, R31 ;  /* 0x0000001f14147220 */ /* 0x002fe20000400000 */
[----:B------:R-:W-:Y:S01]  /*19d0*/  FFMA.RM R12, R45, R12, 12582913 ;  /* 0x4b4000012d0c7423 */ /* 0x000fe2000000400c */
[----:B------:R-:W-:Y:S01]  /*19e0*/  FADD R41, R11, -12583039 ;  /* 0xcb40007f0b297421 */ /* 0x000fe20000000000 */
[----:B------:R-:W-:Y:S01]  /*19f0*/  FADD R31, R29, -12583039 ;  /* 0xcb40007f1d1f7421 */ /* 0x000fe20000000000 */
[----:B------:R-:W-:Y:S01]  /*1a00*/  MUFU.EX2 R45, R44 ;  /* 0x0000002c002d7308 */ /* 0x000fe20000000800 */
[----:B--2---:R-:W-:Y:S01]  /*1a10*/  FMUL R25, R25, R42 ;  /* 0x0000002a19197220 */ /* 0x004fe20000400000 */
[----:B------:R-:W-:Y:S01]  /*1a20*/  FFMA R41, R34, 1.4426950216293334961, -R41 ;  /* 0x3fb8aa3b22297823 */ /* 0x000fe20000000829 */
[----:B------:R-:W-:-:S03]  /*1a30*/  FFMA R31, R24, 1.4426950216293334961, -R31 ;  /* 0x3fb8aa3b181f7823 */ /* 0x000fc6000000081f */
[----:B------:R-:W-:Y:S01]  /*1a40*/  FFMA R34, R34, 1.925963033500011079e-08, R41 ;  /* 0x32a5706022227823 */ /* 0x000fe20000000029 */
[----:B------:R-:W-:Y:S01]  /*1a50*/  FADD R41, RZ, R5 ;  /* 0x00000005ff297221 */ /* 0x000fe20000000000 */
[----:B------:R-:W-:Y:S02]  /*1a60*/  FFMA R31, R24, 1.925963033500011079e-08, R31 ;  /* 0x32a57060181f7823 */ /* 0x000fe4000000001f */
[----:B------:R1:W-:Y:S01]  /*1a70*/  MUFU.EX2 R24, R21 ;  /* 0x0000001500187308 */ /* 0x0003e20000000800 */
[----:B------:R-:W-:-:S04]  /*1a80*/  FADD R41, R41, R0 ;  /* 0x0000000029297221 */ /* 0x000fc80000000000 */
[----:B------:R-:W-:-:S03]  /*1a90*/  FADD R22, R41, R2 ;  /* 0x0000000229167221 */ /* 0x000fc60000000000 */
[----:B------:R-:W-:Y:S01]  /*1aa0*/  MUFU.EX2 R31, R31 ;  /* 0x0000001f001f7308 */ /* 0x000fe20000000800 */
[----:B------:R-:W-:Y:S01]  /*1ab0*/  FADD R41, R22, R3 ;  /* 0x0000000316297221 */ /* 0x000fe20000000000 */
[----:B-1----:R-:W-:-:S03]  /*1ac0*/  FMUL R21, R13, R36 ;  /* 0x000000240d157220 */ /* 0x002fc60000400000 */
[----:B------:R-:W-:-:S03]  /*1ad0*/  FADD R41, R41, R4 ;  /* 0x0000000429297221 */ /* 0x000fc60000000000 */
[----:B------:R-:W1:Y:S01]  /*1ae0*/  MUFU.EX2 R36, R43 ;  /* 0x0000002b00247308 */ /* 0x000e620000000800 */
[----:B------:R-:W-:-:S04]  /*1af0*/  FADD R22, R41, R6 ;  /* 0x0000000629167221 */ /* 0x000fc80000000000 */
[----:B------:R-:W-:-:S03]  /*1b00*/  FADD R41, R22, R7 ;  /* 0x0000000716297221 */ /* 0x000fc60000000000 */
[----:B------:R-:W-:Y:S01]  /*1b10*/  MUFU.EX2 R34, R34 ;  /* 0x0000002200227308 */ /* 0x000fe20000000800 */
[----:B------:R-:W-:-:S04]  /*1b20*/  FADD R22, R41, R8 ;  /* 0x0000000829167221 */ /* 0x000fc80000000000 */
[----:B------:R-:W-:-:S04]  /*1b30*/  FADD R41, R22, R9 ;  /* 0x0000000916297221 */ /* 0x000fc80000000000 */
[----:B------:R-:W-:Y:S01]  /*1b40*/  FADD R41, R41, R10 ;  /* 0x0000000a29297221 */ /* 0x000fe20000000000 */
[----:B-1----:R-:W-:-:S03]  /*1b50*/  FMUL R27, R27, R36 ;  /* 0x000000241b1b7220 */ /* 0x002fc60000400000 */
[----:B------:R-:W-:Y:S02]  /*1b60*/  FADD R22, R41, R16 ;  /* 0x0000001029167221 */ /* 0x000fe40000000000 */
[----:B------:R-:W1:Y:S02]  /*1b70*/  MUFU.EX2 R41, R46 ;  /* 0x0000002e00297308 */ /* 0x000e640000000800 */
[----:B------:R-:W-:Y:S01]  /*1b80*/  FADD R13, R22, R17 ;  /* 0x00000011160d7221 */ /* 0x000fe20000000000 */
[----:B------:R-:W-:Y:S01]  /*1b90*/  FMUL R22, R23, R24 ;  /* 0x0000001817167220 */ /* 0x000fe20000400000 */
[----:B------:R-:W-:Y:S01]  /*1ba0*/  FMUL R23, R15, R30 ;  /* 0x0000001e0f177220 */ /* 0x000fe20000400000 */
[C---:B------:R-:W-:Y:S01]  /*1bb0*/  FADD R15, R12.reuse, -12583039 ;  /* 0xcb40007f0c0f7421 */ /* 0x040fe20000000000 */
[----:B------:R-:W-:Y:S01]  /*1bc0*/  FADD R24, R13, R18 ;  /* 0x000000120d187221 */ /* 0x000fe20000000000 */
[----:B------:R-:W-:Y:S02]  /*1bd0*/  SHF.L.U32 R30, R12, 0x17, RZ ;  /* 0x000000170c1e7819 */ /* 0x000fe400000006ff */
[----:B------:R-:W-:Y:S01]  /*1be0*/  FFMA R15, R14, 1.4426950216293334961, -R15 ;  /* 0x3fb8aa3b0e0f7823 */ /* 0x000fe2000000080f */
[----:B------:R-:W-:-:S03]  /*1bf0*/  FADD R13, R24, R19 ;  /* 0x00000013180d7221 */ /* 0x000fc60000000000 */
[----:B------:R-:W-:Y:S01]  /*1c00*/  FFMA R15, R14, 1.925963033500011079e-08, R15 ;  /* 0x32a570600e0f7823 */ /* 0x000fe2000000000f */
[----:B------:R-:W-:Y:S01]  /*1c10*/  FADD R24, R13, R20 ;  /* 0x000000140d187221 */ /* 0x000fe20000000000 */
[----:B-1----:R-:W-:-:S03]  /*1c20*/  FMUL R26, R26, R41 ;  /* 0x000000291a1a7220 */ /* 0x002fc60000400000 */
[----:B------:R-:W-:Y:S01]  /*1c30*/  FADD R13, R24, R21 ;  /* 0x00000015180d7221 */ /* 0x000fe20000000000 */
[----:B------:R-:W-:Y:S01]  /*1c40*/  FMUL R24, R28, R45 ;  /* 0x0000002d1c187220 */ /* 0x000fe20000400000 */
[----:B------:R-:W1:Y:S02]  /*1c50*/  MUFU.EX2 R15, R15 ;  /* 0x0000000f000f7308 */ /* 0x000e640000000800 */
[----:B------:R-:W-:-:S04]  /*1c60*/  FADD R28, R13, R22 ;  /* 0x000000160d1c7221 */ /* 0x000fc80000000000 */
[----:B------:R-:W-:Y:S01]  /*1c70*/  FADD R13, R28, R23 ;  /* 0x000000171c0d7221 */ /* 0x000fe20000000000 */
[----:B------:R-:W-:Y:S02]  /*1c80*/  SHF.L.U32 R28, R29, 0x17, RZ ;  /* 0x000000171d1c7819 */ /* 0x000fe400000006ff */
[----:B------:R-:W-:Y:S01]  /*1c90*/  SHF.L.U32 R29, R11, 0x17, RZ ;  /* 0x000000170b1d7819 */ /* 0x000fe200000006ff */
[----:B------:R-:W-:Y:S02]  /*1ca0*/  FADD R14, R13, R24 ;  /* 0x000000180d0e7221 */ /* 0x000fe40000000000 */
[----:B------:R-:W-:Y:S02]  /*1cb0*/  FMUL R28, R28, R31 ;  /* 0x0000001f1c1c7220 */ /* 0x000fe40000400000 */
[----:B------:R-:W-:Y:S01]  /*1cc0*/  FADD R13, R14, R25 ;  /* 0x000000190e0d7221 */ /* 0x000fe20000000000 */
[----:B------:R-:W-:Y:S01]  /*1cd0*/  FMUL R29, R29, R34 ;  /* 0x000000221d1d7220 */ /* 0x000fe20000400000 */
[----:B-1----:R-:W-:-:S02]  /*1ce0*/  FMUL R30, R30, R15 ;  /* 0x0000000f1e1e7220 */ /* 0x002fc40000400000 */
        /* <DEDUP_REMOVED lines=14> */
.L_x_30557:
        /* <DEDUP_REMOVED lines=12> */
[----:B01----:R-:W-:Y:S05]  /*1e90*/  CALL.REL.NOINC `($__internal_491_$__cuda_sm3x_div_rn_noftz_f32_slowpath) ;  /* 0x0000002c009c7944 */ /* 0x003fea0003c00000 */
[----:B------:R-:W-:-:S07]  /*1ea0*/  MOV R11, R5 ;  /* 0x00000005000b7202 */ /* 0x000fce0000000f00 */
.L_x_30496:
[----:B------:R-:W-:Y:S05]  /*1eb0*/  BSYNC.RECONVERGENT B2 ;  /* 0x0000000000027941 */ /* 0x000fea0003800200 */
.L_x_30495:
        /* <DEDUP_REMOVED lines=12> */
[----:B01----:R-:W-:Y:S05]  /*1f80*/  CALL.REL.NOINC `($__internal_491_$__cuda_sm3x_div_rn_noftz_f32_slowpath) ;  /* 0x0000002c00607944 */ /* 0x003fea0003c00000 */
[----:B------:R-:W-:-:S07]  /*1f90*/  MOV R14, R5 ;  /* 0x00000005000e7202 */ /* 0x000fce0000000f00 */
.L_x_30498:
[----:B------:R-:W-:Y:S05]  /*1fa0*/  BSYNC.RECONVERGENT B2 ;  /* 0x0000000000027941 */ /* 0x000fea0003800200 */
.L_x_30497:
        /* <DEDUP_REMOVED lines=14> */
.L_x_30500:
[----:B------:R-:W-:Y:S05]  /*2090*/  BSYNC.RECONVERGENT B2 ;  /* 0x0000000000027941 */ /* 0x000fea0003800200 */
.L_x_30499:
        /* <DEDUP_REMOVED lines=14> */
.L_x_30502:
[----:B------:R-:W-:Y:S05]  /*2180*/  BSYNC.RECONVERGENT B2 ;  /* 0x0000000000027941 */ /* 0x000fea0003800200 */
.L_x_30501:
        /* <DEDUP_REMOVED lines=14> */
.L_x_30504:
[----:B------:R-:W-:Y:S05]  /*2270*/  BSYNC.RECONVERGENT B2 ;  /* 0x0000000000027941 */ /* 0x000fea0003800200 */
.L_x_30503:
        /* <DEDUP_REMOVED lines=14> */
.L_x_30506:
[----:B------:R-:W-:Y:S05]  /*2360*/  BSYNC.RECONVERGENT B2 ;  /* 0x0000000000027941 */ /* 0x000fea0003800200 */
.L_x_30505:
        /* <DEDUP_REMOVED lines=14> */
.L_x_30508:
[----:B------:R-:W-:Y:S05]  /*2450*/  BSYNC.RECONVERGENT B2 ;  /* 0x0000000000027941 */ /* 0x000fea0003800200 */
.L_x_30507:
        /* <DEDUP_REMOVED lines=14> */
.L_x_30510:
[----:B------:R-:W-:Y:S05]  /*2540*/  BSYNC.RECONVERGENT B2 ;  /* 0x0000000000027941 */ /* 0x000fea0003800200 */
.L_x_30509:
        /* <DEDUP_REMOVED lines=14> */
.L_x_30512:
[----:B------:R-:W-:Y:S05]  /*2630*/  BSYNC.RECONVERGENT B2 ;  /* 0x0000000000027941 */ /* 0x000fea0003800200 */
.L_x_30511:
        /* <DEDUP_REMOVED lines=14> */
.L_x_30514:
[----:B------:R-:W-:Y:S05]  /*2720*/  BSYNC.RECONVERGENT B2 ;  /* 0x0000000000027941 */ /* 0x000fea0003800200 */
.L_x_30513:
        /* <DEDUP_REMOVED lines=14> */
.L_x_30516:
[----:B------:R-:W-:Y:S05]  /*2810*/  BSYNC.RECONVERGENT B2 ;  /* 0x0000000000027941 */ /* 0x000fea0003800200 */
.L_x_30515:
        /* <DEDUP_REMOVED lines=14> */
.L_x_30518:
[----:B------:R-:W-:Y:S05]  /*2900*/  BSYNC.RECONVERGENT B2 ;  /* 0x0000000000027941 */ /* 0x000fea0003800200 */
.L_x_30517:
        /* <DEDUP_REMOVED lines=14> */
.L_x_30520:
[----:B------:R-:W-:Y:S05]  /*29f0*/  BSYNC.RECONVERGENT B2 ;  /* 0x0000000000027941 */ /* 0x000fea0003800200 */
.L_x_30519:
        /* <DEDUP_REMOVED lines=14> */
.L_x_30522:
[----:B------:R-:W-:Y:S05]  /*2ae0*/  BSYNC.RECONVERGENT B2 ;  /* 0x0000000000027941 */ /* 0x000fea0003800200 */
.L_x_30521:
        /* <DEDUP_REMOVED lines=14> */
.L_x_30524:
[----:B------:R-:W-:Y:S05]  /*2bd0*/  BSYNC.RECONVERGENT B2 ;  /* 0x0000000000027941 */ /* 0x000fea0003800200 */
.L_x_30523:
        /* <DEDUP_REMOVED lines=14> */
.L_x_30526:
[----:B------:R-:W-:Y:S05]  /*2cc0*/  BSYNC.RECONVERGENT B2 ;  /* 0x0000000000027941 */ /* 0x000fea0003800200 */
.L_x_30525:
        /* <DEDUP_REMOVED lines=14> */
.L_x_30528:
[----:B------:R-:W-:Y:S05]  /*2db0*/  BSYNC.RECONVERGENT B2 ;  /* 0x0000000000027941 */ /* 0x000fea0003800200 */
.L_x_30527:
        /* <DEDUP_REMOVED lines=14> */
.L_x_30530:
[----:B------:R-:W-:Y:S05]  /*2ea0*/  BSYNC.RECONVERGENT B2 ;  /* 0x0000000000027941 */ /* 0x000fea0003800200 */
.L_x_30529:
        /* <DEDUP_REMOVED lines=14> */
.L_x_30532:
[----:B------:R-:W-:Y:S05]  /*2f90*/  BSYNC.RECONVERGENT B2 ;  /* 0x0000000000027941 */ /* 0x000fea0003800200 */
.L_x_30531:
        /* <DEDUP_REMOVED lines=14> */
.L_x_30534:
[----:B------:R-:W-:Y:S05]  /*3080*/  BSYNC.RECONVERGENT B2 ;  /* 0x0000000000027941 */ /* 0x000fea0003800200 */
.L_x_30533:
        /* <DEDUP_REMOVED lines=14> */
.L_x_30536:
[----:B------:R-:W-:Y:S05]  /*3170*/  BSYNC.RECONVERGENT B2 ;  /* 0x0000000000027941 */ /* 0x000fea0003800200 */
.L_x_30535:
        /* <DEDUP_REMOVED lines=14> */
.L_x_30538:
[----:B------:R-:W-:Y:S05]  /*3260*/  BSYNC.RECONVERGENT B2 ;  /* 0x0000000000027941 */ /* 0x000fea0003800200 */
.L_x_30537:
        /* <DEDUP_REMOVED lines=14> */
.L_x_30540:
[----:B------:R-:W-:Y:S05]  /*3350*/  BSYNC.RECONVERGENT B2 ;  /* 0x0000000000027941 */ /* 0x000fea0003800200 */
.L_x_30539:
        /* <DEDUP_REMOVED lines=14> */
.L_x_30542:
[----:B------:R-:W-:Y:S05]  /*3440*/  BSYNC.RECONVERGENT B2 ;  /* 0x0000000000027941 */ /* 0x000fea0003800200 */
.L_x_30541:
        /* <DEDUP_REMOVED lines=13> */
.L_x_30544:
[----:B------:R-:W-:Y:S05]  /*3520*/  BSYNC.RECONVERGENT B2 ;  /* 0x0000000000027941 */ /* 0x000fea0003800200 */
.L_x_30543:
        /* <DEDUP_REMOVED lines=65> */
.L_x_30494:
[----:B------:R-:W-:Y:S01]  /*3940*/  BSSY B0, `(.L_x_30546) ;  /* 0x0000007000007945 */ /* 0x000fe20003800000 */
[----:B------:R-:W-:Y:S02]  /*3950*/  MOV R12, 0x10 ;  /* 0x00000010000c7802 */ /* 0x000fe40000000f00 */
[----:B------:R-:W-:Y:S02]  /*3960*/  MOV R11, 0x1f ;  /* 0x0000001f000b7802 */ /* 0x000fe40000000f00 */
[----:B------:R-:W-:-:S07]  /*3970*/  MOV R15, 0xffffffff ;  /* 0xffffffff000f7802 */ /* 0x000fce0000000f00 */
[----:B0-----:R-:W-:Y:S05]  /*3980*/  WARPSYNC.COLLECTIVE R15, `(.L_x_30547) ;  /* 0x000000000f087348 */ /* 0x001fea0003c00000 */
[----:B------:R1:W2:Y:S02]  /*3990*/  SHFL.BFLY P6, R14, R13, R12, R11 ;  /* 0x0c00000c0d0e7389 */ /* 0x0002a400000c000b */
[----:B012---:R-:W-:Y:S05]  /*39a0*/  ENDCOLLECTIVE ;  /* 0x000000000000791b */ /* 0x007fea0003800000 */
.L_x_30547:
[----:B------:R-:W-:Y:S05]  /*39b0*/  BSYNC B0 ;  /* 0x0000000000007941 */ /* 0x000fea0003800000 */
.L_x_30546:
[----:B------:R-:W-:Y:S01]  /*39c0*/  HFMA2 R11, -RZ, RZ, 0, 1.847743988037109375e-06 ;  /* 0x0000001fff0b7431 */ /* 0x000fe200000001ff */
[----:B------:R-:W-:Y:S02]  /*39d0*/  FMNMX R13, R13, R14, !PT ;  /* 0x0000000e0d0d7209 */ /* 0x000fe40007800000 */
[----:B------:R-:W-:Y:S02]  /*39e0*/  MOV R12, 0x8 ;  /* 0x00000008000c7802 */ /* 0x000fe40000000f00 */
[----:B------:R-:W-:-:S07]  /*39f0*/  MOV R15, 0xffffffff ;  /* 0xffffffff000f7802 */ /* 0x000fce0000000f00 */
[----:B------:R-:W-:Y:S05]  /*3a00*/  WARPSYNC.COLLECTIVE R15, `(.L_x_30548) ;  /* 0x000000000f087348 */ /* 0x000fea0003c00000 */
[----:B------:R0:W1:Y:S02]  /*3a10*/  SHFL.BFLY P6, R14, R13, R12, R11 ;  /* 0x0c00000c0d0e7389 */ /* 0x00006400000c000b */
[----:B01----:R-:W-:Y:S05]  /*3a20*/  ENDCOLLECTIVE ;  /* 0x000000000000791b */ /* 0x003fea0003800000 */
.L_x_30548:
[----:B------:R-:W-:Y:S01]  /*3a30*/  HFMA2 R12, -RZ, RZ, 0, 2.384185791015625e-07 ;  /* 0x00000004ff0c7431 */ /* 0x000fe200000001ff */
[----:B------:R-:W-:-:S04]  /*3a40*/  FMNMX R0, R13, R14, !PT ;  /* 0x0000000e0d007209 */ /* 0x000fc80007800000 */
[----:B------:R-:W-:-:S07]  /*3a50*/  MOV R13, R0 ;  /* 0x00000000000d7202 */ /* 0x000fce0000000f00 */
[----:B------:R-:W-:Y:S05]  /*3a60*/  WARPSYNC.COLLECTIVE R15, `(.L_x_30549) ;  /* 0x000000000f087348 */ /* 0x000fea0003c00000 */
[----:B------:R0:W1:Y:S02]  /*3a70*/  SHFL.BFLY P6, R14, R13, R12, R11 ;  /* 0x0c00000c0d0e7389 */ /* 0x00006400000c000b */
[----:B01----:R-:W-:Y:S05]  /*3a80*/  ENDCOLLECTIVE ;  /* 0x000000000000791b */ /* 0x003fea0003800000 */
.L_x_30549:
[----:B------:R-:W-:Y:S01]  /*3a90*/  HFMA2 R12, -RZ, RZ, 0, 1.1920928955078125e-07 ;  /* 0x00000002ff0c7431 */ /* 0x000fe200000001ff */
[----:B------:R-:W-:-:S04]  /*3aa0*/  FMNMX R2, R0, R14, !PT ;  /* 0x0000000e00027209 */ /* 0x000fc80007800000 */
[----:B------:R-:W-:-:S07]  /*3ab0*/  MOV R13, R2 ;  /* 0x00000002000d7202 */ /* 0x000fce0000000f00 */
[----:B------:R-:W-:Y:S05]  /*3ac0*/  WARPSYNC.COLLECTIVE R15, `(.L_x_30550) ;  /* 0x000000000f087348 */ /* 0x000fea0003c00000 */
[----:B------:R0:W1:Y:S02]  /*3ad0*/  SHFL.BFLY P6, R14, R13, R12, R11 ;  /* 0x0c00000c0d0e7389 */ /* 0x00006400000c000b */
[----:B01----:R-:W-:Y:S05]  /*3ae0*/  ENDCOLLECTIVE ;  /* 0x000000000000791b */ /* 0x003fea0003800000 */
.L_x_30550:
[----:B------:R-:W-:Y:S01]  /*3af0*/  HFMA2 R12, -RZ, RZ, 0, 5.9604644775390625e-08 ;  /* 0x00000001ff0c7431 */ /* 0x000fe200000001ff */
[----:B------:R-:W-:-:S04]  /*3b00*/  FMNMX R3, R2, R14, !PT ;  /* 0x0000000e02037209 */ /* 0x000fc80007800000 */
[----:B------:R-:W-:-:S07]  /*3b10*/  MOV R13, R3 ;  /* 0x00000003000d7202 */ /* 0x000fce0000000f00 */
[----:B------:R-:W-:Y:S05]  /*3b20*/  WARPSYNC.COLLECTIVE R15, `(.L_x_30551) ;  /* 0x000000000f087348 */ /* 0x000fea0003c00000 */
[----:B------:R0:W1:Y:S02]  /*3b30*/  SHFL.BFLY P6, R14, R13, R12, R11 ;  /* 0x0c00000c0d0e7389 */ /* 0x00006400000c000b */
[----:B01----:R-:W-:Y:S05]  /*3b40*/  ENDCOLLECTIVE ;  /* 0x000000000000791b */ /* 0x003fea0003800000 */
.L_x_30551:
        /* <DEDUP_REMOVED lines=140> */
[----:B------:R-:W-:Y:S02]  /*4410*/  FFMA.SAT R25, R26, R35, 0.5 ;  /* 0x3f0000001a197423 */ /* 0x000fe40000002023 */
[-C--:B------:R-:W-:Y:S02]  /*4420*/  FFMA.RM R23, R23, R36.reuse, 12582913 ;  /* 0x4b40000117177423 */ /* 0x080fe40000004024 */
[----:B------:R-:W-:Y:S02]  /*4430*/  FFMA.RM R25, R25, R36, 12582913 ;  /* 0x4b40000119197423 */ /* 0x000fe40000004024 */
[----:B------:R-:W-:Y:S01]  /*4440*/  FADD R22, R23, -12583039 ;  /* 0xcb40007f17167421 */ /* 0x000fe20000000000 */
[----:B--2---:R-:W-:Y:S01]  /*4450*/  FMUL R19, R19, R20 ;  /* 0x0000001413137220 */ /* 0x004fe20000400000 */
[C---:B------:R-:W-:Y:S01]  /*4460*/  FADD R29, R25.reuse, -12583039 ;  /* 0xcb40007f191d7421 */ /* 0x040fe20000000000 */
[----:B------:R-:W-:Y:S01]  /*4470*/  SHF.L.U32 R20, R25, 0x17, RZ ;  /* 0x0000001719147819 */ /* 0x000fe200000006ff */
[----:B------:R-:W-:-:S02]  /*4480*/  FFMA R22, R21, 1.4426950216293334961, -R22 ;  /* 0x3fb8aa3b15167823 */ /* 0x000fc40000000816 */
[C---:B------:R-:W-:Y:S02]  /*4490*/  FFMA R29, R26.reuse, 1.4426950216293334961, -R29 ;  /* 0x3fb8aa3b1a1d7823 */ /* 0x040fe4000000081d */
[----:B------:R-:W-:Y:S01]  /*44a0*/  FFMA R24, R21, 1.925963033500011079e-08, R22 ;  /* 0x32a5706015187823 */ /* 0x000fe20000000016 */
[----:B------:R-:W-:Y:S01]  /*44b0*/  SHF.L.U32 R21, R23, 0x17, RZ ;  /* 0x0000001717157819 */ /* 0x000fe200000006ff */
[----:B------:R-:W-:Y:S01]  /*44c0*/  FFMA.SAT R23, R27, R35, 0.5 ;  /* 0x3f0000001b177423 */ /* 0x000fe20000002023 */
[----:B------:R-:W-:-:S03]  /*44d0*/  FFMA R29, R26, 1.925963033500011079e-08, R29 ;  /* 0x32a570601a1d7823 */ /* 0x000fc6000000001d */
        /* <DEDUP_REMOVED lines=10> */
[----:B0-----:R-:W-:Y:S02]  /*4580*/  FMUL R21, R21, R24 ;  /* 0x0000001815157220 */ /* 0x001fe40000400000 */
[C---:B------:R-:W-:Y:S01]  /*4590*/  FADD R25, R23.reuse, -12583039 ;  /* 0xcb40007f17197421 */ /* 0x040fe20000000000 */
        /* <DEDUP_REMOVED lines=21> */
[----:B------:R0:W1:Y:S03]  /*46f0*/  MUFU.EX2 R26, R11 ;  /* 0x0000000b001a7308 */ /* 0x0000660000000800 */
[----:B------:R-:W-:-:S04]  /*4700*/  FADD R29, R27, -12583039 ;  /* 0xcb40007f1b1d7421 */ /* 0x000fc80000000000 */
[C---:B------:R-:W-:Y:S01]  /*4710*/  FFMA R29, R12.reuse, 1.4426950216293334961, -R29 ;  /* 0x3fb8aa3b0c1d7823 */ /* 0x040fe2000000081d */
[----:B------:R-:W2:Y:S01]  /*4720*/  MUFU.EX2 R31, R31 ;  /* 0x0000001f001f7308 */ /* 0x000ea20000000800 */
[----:B0-----:R-:W-:Y:S02]  /*4730*/  FFMA.SAT R11, R13, R35, 0.5 ;  /* 0x3f0000000d0b7423 */ /* 0x001fe40000002023 */
[----:B------:R-:W-:Y:S02]  /*4740*/  FFMA R29, R12, 1.925963033500011079e-08, R29 ;  /* 0x32a570600c1d7823 */ /* 0x000fe4000000001d */
[----:B------:R-:W-:-:S04]  /*4750*/  FFMA.RM R11, R11, R36, 12582913 ;  /* 0x4b4000010b0b7423 */ /* 0x000fc80000004024 */
[C---:B------:R-:W-:Y:S01]  /*4760*/  FADD R12, R11.reuse, -12583039 ;  /* 0xcb40007f0b0c7421 */ /* 0x040fe20000000000 */
[----:B------:R-:W-:Y:S01]  /*4770*/  SHF.L.U32 R11, R11, 0x17, RZ ;  /* 0x000000170b0b7819 */ /* 0x000fe200000006ff */
[----:B-1----:R-:W-:Y:S01]  /*4780*/  FMUL R25, R25, R26 ;  /* 0x0000001a19197220 */ /* 0x002fe20000400000 */
[----:B------:R-:W-:Y:S01]  /*4790*/  SHF.L.U32 R26, R27, 0x17, RZ ;  /* 0x000000171b1a7819 */ /* 0x000fe200000006ff */
[C---:B------:R-:W-:Y:S01]  /*47a0*/  FFMA R12, R13.reuse, 1.4426950216293334961, -R12 ;  /* 0x3fb8aa3b0d0c7823 */ /* 0x040fe2000000080c */
[----:B------:R-:W0:Y:S03]  /*47b0*/  MUFU.EX2 R29, R29 ;  /* 0x0000001d001d7308 */ /* 0x000e260000000800 */
[----:B------:R-:W-:Y:S01]  /*47c0*/  FFMA R12, R13, 1.925963033500011079e-08, R12 ;  /* 0x32a570600d0c7823 */ /* 0x000fe2000000000c */
[----:B--2---:R-:W-:-:S05]  /*47d0*/  FMUL R24, R24, R31 ;  /* 0x0000001f18187220 */ /* 0x004fca0000400000 */
        /* <DEDUP_REMOVED lines=58> */
.L_x_30552:
[----:B------:R-:W-:Y:S02]  /*4b80*/  HFMA2 R12, -RZ, RZ, 0, 4.76837158203125e-07 ;  /* 0x00000008ff0c7431 */ /* 0x000fe400000001ff */
[----:B------:R-:W-:-:S05]  /*4b90*/  FADD R31, R13, R14 ;  /* 0x0000000e0d1f7221 */ /* 0x000fca0000000000 */
[----:B------:R-:W-:-:S07]  /*4ba0*/  MOV R13, R31 ;  /* 0x0000001f000d7202 */ /* 0x000fce0000000f00 */
[----:B------:R-:W-:Y:S05]  /*4bb0*/  WARPSYNC.COLLECTIVE R15, `(.L_x_30553) ;  /* 0x000000000f087348 */ /* 0x000fea0003c00000 */
[----:B------:R0:W1:Y:S02]  /*4bc0*/  SHFL.BFLY P6, R14, R13, R12, R11 ;  /* 0x0c00000c0d0e7389 */ /* 0x00006400000c000b */
[----:B01----:R-:W-:Y:S05]  /*4bd0*/  ENDCOLLECTIVE ;  /* 0x000000000000791b */ /* 0x003fea0003800000 */
.L_x_30553:
[----:B------:R-:W-:Y:S02]  /*4be0*/  HFMA2 R12, -RZ, RZ, 0, 2.384185791015625e-07 ;  /* 0x00000004ff0c7431 */ /* 0x000fe400000001ff */
[----:B------:R-:W-:-:S05]  /*4bf0*/  FADD R34, R31, R14 ;  /* 0x0000000e1f227221 */ /* 0x000fca0000000000 */
[----:B------:R-:W-:-:S07]  /*4c00*/  MOV R13, R34 ;  /* 0x00000022000d7202 */ /* 0x000fce0000000f00 */
[----:B------:R-:W-:Y:S05]  /*4c10*/  WARPSYNC.COLLECTIVE R15, `(.L_x_30554) ;  /* 0x000000000f087348 */ /* 0x000fea0003c00000 */
[----:B------:R0:W1:Y:S02]  /*4c20*/  SHFL.BFLY P6, R14, R13, R12, R11 ;  /* 0x0c00000c0d0e7389 */ /* 0x00006400000c000b */
[----:B01----:R-:W-:Y:S05]  /*4c30*/  ENDCOLLECTIVE ;  /* 0x000000000000791b */ /* 0x003fea0003800000 */
.L_x_30554:
[----:B------:R-:W-:Y:S02]  /*4c40*/  HFMA2 R12, -RZ, RZ, 0, 1.1920928955078125e-07 ;  /* 0x00000002ff0c7431 */ /* 0x000fe400000001ff */
[----:B------:R-:W-:-:S05]  /*4c50*/  FADD R35, R34, R14 ;  /* 0x0000000e22237221 */ /* 0x000fca0000000000 */
[----:B------:R-:W-:-:S07]  /*4c60*/  MOV R13, R35 ;  /* 0x00000023000d7202 */ /* 0x000fce0000000f00 */
[----:B------:R-:W-:Y:S05]  /*4c70*/  WARPSYNC.COLLECTIVE R15, `(.L_x_30555) ;  /* 0x000000000f087348 */ /* 0x000fea0003c00000 */
[----:B------:R0:W1:Y:S02]  /*4c80*/  SHFL.BFLY P6, R14, R13, R12, R11 ;  /* 0x0c00000c0d0e7389 */ /* 0x00006400000c000b */
[----:B01----:R-:W-:Y:S05]  /*4c90*/  ENDCOLLECTIVE ;  /* 0x000000000000791b */ /* 0x003fea0003800000 */
.L_x_30555:
[----:B------:R-:W-:Y:S02]  /*4ca0*/  HFMA2 R12, -RZ, RZ, 0, 5.9604644775390625e-08 ;  /* 0x00000001ff0c7431 */ /* 0x000fe400000001ff */
[----:B------:R-:W-:-:S05]  /*4cb0*/  FADD R36, R35, R14 ;  /* 0x0000000e23247221 */ /* 0x000fca0000000000 */
[----:B------:R-:W-:-:S07]  /*4cc0*/  MOV R13, R36 ;  /* 0x00000024000d7202 */ /* 0x000fce0000000f00 */
[----:B------:R-:W-:Y:S05]  /*4cd0*/  WARPSYNC.COLLECTIVE R15, `(.L_x_30556) ;  /* 0x000000000f087348 */ /* 0x000fea0003c00000 */
[----:B------:R0:W1:Y:S02]  /*4ce0*/  SHFL.BFLY P6, R14, R13, R12, R11 ;  /* 0x0c00000c0d0e7389 */ /* 0x00006400000c000b */
[----:B01----:R-:W-:Y:S05]  /*4cf0*/  ENDCOLLECTIVE ;  /* 0x000000000000791b */ /* 0x003fea0003800000 */
.L_x_30556:
[----:B------:R-:W-:Y:S05]  /*4d00*/  BRA `(.L_x_30557) ;  /* 0xffffffd000307947 */ /* 0x000fea000383ffff */
        .weak           $__internal_491_$__cuda_sm3x_div_rn_noftz_f32_slowpath
        .type           $__internal_491_$__cuda_sm3x_div_rn_noftz_f32_slowpath,@function
        .size           $__internal_491_$__cuda_sm3x_div_rn_noftz_f32_slowpath,(.L_x_37868 - $__internal_491_$__cuda_sm3x_div_rn_noftz_f32_slowpath)
$__internal_491_$__cuda_sm3x_div_rn_noftz_f32_slowpath:
        /* <DEDUP_REMOVED lines=34> */
.L_x_30559:
        /* <DEDUP_REMOVED lines=51> */
.L_x_30566:
[----:B------:R-:W-:-:S04]  /*5260*/  LOP3.LUT R5, R5, 0x80000000, RZ, 0xc0, !PT ;  /* 0x8000000005057812 */ /* 0x000fc800078ec0ff */
[----:B------:R-:W-:Y:S01]  /*5270*/  LOP3.LUT R5, R5, 0x7f800000, RZ, 0xfc, !PT ;  /* 0x7f80000005057812 */ /* 0x000fe200078efcff */
[----:B------:R-:W-:Y:S06]  /*5280*/  BRA `(.L_x_30567) ;  /* 0x0000000000047947 */ /* 0x000fec0003800000 */
.L_x_30565:
[----:B------:R-:W-:-:S07]  /*5290*/  LEA R5, R44, R5, 0x17 ;  /* 0x000000052c057211 */ /* 0x000fce00078eb8ff */
.L_x_30567:
[----:B------:R-:W-:Y:S05]  /*52a0*/  BSYNC.RECONVERGENT B1 ;  /* 0x0000000000017941 */ /* 0x000fea0003800200 */
.L_x_30564:
[----:B------:R-:W-:Y:S05]  /*52b0*/  BRA `(.L_x_30568) ;  /* 0x0000000000207947 */ /* 0x000fea0003800000 */
.L_x_30563:
[----:B------:R-:W-:-:S04]  /*52c0*/  LOP3.LUT R5, R12, 0x80000000, R5, 0x48, !PT ;  /* 0x800000000c057812 */ /* 0x000fc800078e4805 */
[----:B------:R-:W-:Y:S01]  /*52d0*/  LOP3.LUT R5, R5, 0x7f800000, RZ, 0xfc, !PT ;  /* 0x7f80000005057812 */ /* 0x000fe200078efcff */
[----:B------:R-:W-:Y:S06]  /*52e0*/  BRA `(.L_x_30568) ;  /* 0x0000000000147947 */ /* 0x000fec0003800000 */
.L_x_30562:
[----:B------:R-:W-:Y:S01]  /*52f0*/  LOP3.LUT R5, R12, 0x80000000, R5, 0x48, !PT ;  /* 0x800000000c057812 */ /* 0x000fe200078e4805 */
[----:B------:R-:W-:Y:S06]  /*5300*/  BRA `(.L_x_30568) ;  /* 0x00000000000c7947 */ /* 0x000fec0003800000 */
.L_x_30561:
[----:B------:R-:W0:Y:S01]  /*5310*/  MUFU.RSQ R5, -QNAN ;  /* 0xffc0000000057908 */ /* 0x000e220000001400 */
[----:B------:R-:W-:Y:S05]  /*5320*/  BRA `(.L_x_30568) ;  /* 0x0000000000047947 */ /* 0x000fea0003800000 */
.L_x_30560:
[----:B------:R-:W-:-:S07]  /*5330*/  FADD.FTZ R5, R5, R12 ;  /* 0x0000000c05057221 */ /* 0x000fce0000010000 */
.L_x_30568:
[----:B------:R-:W-:Y:S05]  /*5340*/  BSYNC.RECONVERGENT B0 ;  /* 0x0000000000007941 */ /* 0x000fea0003800200 */
.L_x_30558:
[----:B------:R-:W-:Y:S01]  /*5350*/  HFMA2 R13, -RZ, RZ, 0, 0 ;  /* 0x00000000ff0d7431 */ /* 0x000fe200000001ff */
[----:B------:R-:W-:-:S04]  /*5360*/  MOV R12, R34 ;  /* 0x00000022000c7202 */ /* 0x000fc80000000f00 */
[----:B0-----:R-:W-:Y:S05]  /*5370*/  RET.REL.NODEC R12 `(_Z15SoftmaxWarpImplI24ElementwiseScaleMaskLoadIffbE11DirectStoreIffEfLi1ELi25ELi32ELi1ELb0EL9Algorithm0EEvT_T0_ll) ;  /* 0xffffffac0c207950 */ /* 0x001fea0003c3ffff */
.L_x_30569:
        /* <DEDUP_REMOVED lines=16> */
.L_x_37868:


//--------------------- .text._Z15SoftmaxWarpImplI24ElementwiseScaleMaskLoadIffbE11DirectStoreIffEfLi1ELi24ELi32ELi1ELb1EL9Algorithm0EEvT_T0_ll --------------------------
	.section	.text._Z15SoftmaxWarpImplI24ElementwiseScaleMaskLoadIffbE11DirectStoreIffEfLi1ELi24ELi32ELi1ELb1EL9Algorithm0EEvT_T0_ll,"ax",@progbits
	.align	128
        .global         _Z15SoftmaxWarpImplI24ElementwiseScaleMaskLoadIffbE11DirectStoreIffEfLi1ELi24ELi32ELi1ELb1EL9Algorithm0EEvT_T0_ll
        .type           _Z15SoftmaxWarpImplI24ElementwiseScaleMaskLoadIffbE11DirectStoreIffEfLi1ELi24ELi32ELi1ELb1EL9Algorithm0EEvT_T0_ll,@function
        .size           _Z15SoftmaxWarpImplI24ElementwiseScaleMaskLoadIffbE11DirectStoreIffEfLi1ELi24ELi32ELi1ELb1EL9Algorithm0EEvT_T0_ll,(.L_x_37869 - _Z15SoftmaxWarpImplI24ElementwiseScaleMaskLoadIffbE11DirectStoreIffEfLi1ELi24ELi32ELi1ELb1EL9Algorithm0EEvT_T0_ll)
        .other          _Z15SoftmaxWarpImplI24ElementwiseScaleMaskLoadIffbE11DirectStoreIffEfLi1ELi24ELi32ELi1ELb1EL9Algorithm0EEvT_T0_ll,@"STO_CUDA_ENTRY STV_DEFAULT"
_Z15SoftmaxWarpImplI24ElementwiseScaleMaskLoadIffbE11DirectStoreIffEfLi1ELi24ELi32ELi1ELb1EL9Algorithm0EEvT_T0_ll:
.text._Z15SoftmaxWarpImplI24ElementwiseScaleMaskLoadIffbE11DirectStoreIffEfLi1ELi24ELi32ELi1ELb1EL9Algorithm0EEvT_T0_ll:
        /* <DEDUP_REMOVED lines=26> */
.L_x_30570:
        /* <DEDUP_REMOVED lines=11> */
[----:B------:R-:W2:Y:S01]  /*0250*/  LDCU UR4, c[0x0][0x370] ;  /* 0x00006e00ff0477ac */ /* 0x000ea20008000800 */
[----:B------:R-:W-:Y:S01]  /*0260*/  BSSY B0, `(.L_x_30571) ;  /* 0x000047e000007945 */ /* 0x000fe20003800000 */
[----:B--2---:R-:W-:Y:S01]  /*0270*/  IMAD R39, R39, UR4, RZ ;  /* 0x0000000427277c24 */ /* 0x004fe2000f8e02ff */
[C---:B0-----:R-:W-:Y:S01]  /*0280*/  IADD3 R40, PT, PT, R36.reuse, 0x20, RZ ;  /* 0x0000002024287810 */ /* 0x041fe20007ffe0ff */
        /* <DEDUP_REMOVED lines=22> */
.L_x_30621:
[----:B------:R-:W-:Y:S01]  /*03f0*/  ISETP.GE.U32.AND P0, PT, R36, UR44, PT ;  /* 0x0000002c24007c0c */ /* 0x000fe2000bf06070 */
[----:B------:R-:W-:Y:S01]  /*0400*/  HFMA2 R3, -RZ, RZ, 0, 0 ;  /* 0x00000000ff037431 */ /* 0x000fe200000001ff */
[----:B------:R-:W-:Y:S01]  /*0410*/  MOV R2, R36 ;  /* 0x0000002400027202 */ /* 0x000fe20000000f00 */
[----:B------:R-:W-:Y:S01]  /*0420*/  IMAD R0, R38, UR48, RZ ;  /* 0x0000003026007c24 */ /* 0x000fe2000f8e02ff */
[----:B------:R-:W-:Y:S02]  /*0430*/  ISETP.GE.AND.EX P0, PT, RZ, UR45, PT, P0 ;  /* 0x0000002dff007c0c */ /* 0x000fe4000bf06300 */
[----:B------:R-:W-:Y:S01]  /*0440*/  ISETP.GE.U32.AND P6, PT, R40, UR44, PT ;  /* 0x0000002c28007c0c */ /* 0x000fe2000bfc6070 */
[----:B0-----:R-:W-:-:S03]  /*0450*/  IMAD R5, R37, UR49, R0 ;  /* 0x0000003125057c24 */ /* 0x001fc6000f8e0200 */
[----:B------:R-:W-:Y:S01]  /*0460*/  ISETP.GE.AND.EX P6, PT, RZ, UR45, PT, P6 ;  /* 0x0000002dff007c0c */ /* 0x000fe2000bfc6360 */
[----:B------:R-:W-:-:S05]  /*0470*/  IMAD.WIDE.U32 R6, R37, UR48, R2 ;  /* 0x0000003025067c25 */ /* 0x000fca000f8e0002 */
[----:B------:R-:W-:Y:S01]  /*0480*/  IADD3 R5, PT, PT, R7, R5, RZ ;  /* 0x0000000507057210 */ /* 0x000fe20007ffe0ff */
[----:B------:R-:W0:Y:S01]  /*0490*/  @!P0 LDC R13, c[0x0][0x39c] ;  /* 0x0000e700ff0d8b82 */ /* 0x000e220000000800 */
[----:B------:R-:W-:Y:S02]  /*04a0*/  @!P0 R2UR UR6, R30 ;  /* 0x000000001e0682ca */ /* 0x000fe400000e0000 */
[C---:B------:R-:W-:Y:S02]  /*04b0*/  @!P0 R2UR UR7, R31.reuse ;  /* 0x000000001f0782ca */ /* 0x040fe400000e0000 */
[----:B------:R-:W-:Y:S02]  /*04c0*/  IADD3 R2, P1, PT, R6, UR42, RZ ;  /* 0x0000002a06027c10 */ /* 0x000fe4000ff3e0ff */
[----:B------:R-:W-:Y:S01]  /*04d0*/  @!P0 R2UR UR4, R30 ;  /* 0x000000001e0482ca */ /* 0x000fe200000e0000 */
[----:B------:R-:W1:Y:S01]  /*04e0*/  @!P6 LDC R17, c[0x0][0x39c] ;  /* 0x0000e700ff11eb82 */ /* 0x000e620000000800 */
        /* <DEDUP_REMOVED lines=19> */
[----:B------:R-:W5:Y:S04]  /*0620*/  @!P5 LDG.E.U8 R10, desc[UR6][R2.64+0x40] ;  /* 0x00004006020ad981 */ /* 0x000f68000c1e1100 */
[----:B------:R-:W4:Y:S01]  /*0630*/  @!P5 LDG.E R9, desc[UR4][R4.64+0x100] ;  /* 0x000100040409d981 */ /* 0x000f22000c1e1900 */
        /* <DEDUP_REMOVED lines=8> */
[----:B------:R-:W-:Y:S02]  /*06c0*/  ISETP.GE.U32.AND P4, PT, R60, UR44, PT ;  /* 0x0000002c3c007c0c */ /* 0x000fe4000bf86070 */
[----:B------:R-:W-:Y:S02]  /*06d0*/  ISETP.GE.U32.AND P1, PT, R61, UR44, PT ;  /* 0x0000002c3d007c0c */ /* 0x000fe4000bf26070 */
[----:B------:R-:W-:Y:S02]  /*06e0*/  ISETP.GE.AND.EX P4, PT, RZ, UR45, PT, P4 ;  /* 0x0000002dff007c0c */ /* 0x000fe4000bf86340 */
[----:B------:R-:W-:-:S11]  /*06f0*/  ISETP.GE.AND.EX P1, PT, RZ, UR45, PT, P1 ;  /* 0x0000002dff007c0c */ /* 0x000fd6000bf26310 */
[C---:B------:R-:W-:Y:S01]  /*0700*/  @!P4 R2UR UR6, R30.reuse ;  /* 0x000000001e06c2ca */ /* 0x040fe200000e0000 */
[----:B------:R-:W4:Y:S01]  /*0710*/  @!P4 LDC R19, c[0x0][0x39c] ;  /* 0x0000e700ff13cb82 */ /* 0x000f220000000800 */
[C---:B------:R-:W-:Y:S02]  /*0720*/  @!P4 R2UR UR7, R31.reuse ;  /* 0x000000001f07c2ca */ /* 0x040fe400000e0000 */
[----:B------:R-:W-:Y:S02]  /*0730*/  @!P4 R2UR UR4, R30 ;  /* 0x000000001e04c2ca */ /* 0x000fe400000e0000 */
[----:B------:R-:W-:-:S09]  /*0740*/  @!P4 R2UR UR5, R31 ;  /* 0x000000001f05c2ca */ /* 0x000fd200000e0000 */
[----:B------:R-:W4:Y:S04]  /*0750*/  @!P4 LDG.E.U8 R15, desc[UR6][R2.64+0x80] ;  /* 0x00008006020fc981 */ /* 0x000f28000c1e1100 */
[----:B------:R-:W4:Y:S01]  /*0760*/  @!P4 LDG.E R14, desc[UR4][R4.64+0x200] ;  /* 0x00020004040ec981 */ /* 0x000f22000c1e1900 */
[C---:B------:R-:W-:Y:S02]  /*0770*/  @!P1 R2UR UR6, R30.reuse ;  /* 0x000000001e0692ca */ /* 0x040fe400000e0000 */
[C---:B------:R-:W-:Y:S02]  /*0780*/  @!P1 R2UR UR7, R31.reuse ;  /* 0x000000001f0792ca */ /* 0x040fe400000e0000 */
[----:B------:R-:W-:Y:S02]  /*0790*/  @!P1 R2UR UR4, R30 ;  /* 0x000000001e0492ca */ /* 0x000fe400000e0000 */
[----:B------:R-:W-:-:S09]  /*07a0*/  @!P1 R2UR UR5, R31 ;  /* 0x000000001f0592ca */ /* 0x000fd200000e0000 */
[----:B------:R-:W4:Y:S01]  /*07b0*/  @!P1 LDG.E.U8 R16, desc[UR6][R2.64+0xa0] ;  /* 0x0000a00602109981 */ /* 0x000f22000c1e1100 */
[----:B--2---:R-:W-:Y:S01]  /*07c0*/  ISETP.NE.OR P2, PT, R8, RZ, P0 ;  /* 0x000000ff0800720c */ /* 0x004fe20000745670 */
[----:B0-----:R-:W-:-:S12]  /*07d0*/  @!P0 FMUL R0, R0, R13 ;  /* 0x0000000d00008220 */ /* 0x001fd80000400000 */
[----:B------:R-:W0:Y:S01]  /*07e0*/  @!P2 LDC R0, c[0x0][0x398] ;  /* 0x0000e600ff00ab82 */ /* 0x000e220000000800 */
[----:B---3--:R-:W-:Y:S02]  /*07f0*/  ISETP.NE.OR P2, PT, R7, RZ, P6 ;  /* 0x000000ff0700720c */ /* 0x008fe40003745670 */
[----:B------:R-:W2:Y:S01]  /*0800*/  @!P1 LDG.E R7, desc[UR4][R4.64+0x280] ;  /* 0x0002800404079981 */ /* 0x000ea2000c1e1900 */
[----:B-1----:R-:W-:-:S10]  /*0810*/  @!P6 FMUL R8, R6, R17 ;  /* 0x000000110608e220 */ /* 0x002fd40000400000 */
[----:B------:R-:W1:Y:S01]  /*0820*/  @!P2 LDC R8, c[0x0][0x398] ;  /* 0x0000e600ff08ab82 */ /* 0x000e620000000800 */
[----:B------:R-:W-:-:S04]  /*0830*/  ISETP.GE.U32.AND P2, PT, R43, UR44, PT ;  /* 0x0000002c2b007c0c */ /* 0x000fc8000bf46070 */
[----:B------:R-:W-:Y:S01]  /*0840*/  ISETP.GE.AND.EX P2, PT, RZ, UR45, PT, P2 ;  /* 0x0000002dff007c0c */ /* 0x000fe2000bf46320 */
[----:B------:R-:W-:Y:S01]  /*0850*/  IMAD.MOV.U32 R13, RZ, RZ, -0x800000 ;  /* 0xff800000ff0d7424 */ /* 0x000fe200078e00ff */
[----:B0-----:R-:W-:Y:S02]  /*0860*/  @!P0 FMNMX R13, R0, -INF , !PT ;  /* 0xff800000000d8809 */ /* 0x001fe40007800000 */
[----:B------:R-:W-:-:S09]  /*0870*/  MOV R6, 0xff800000 ;  /* 0xff80000000067802 */ /* 0x000fd20000000f00 */
[C---:B------:R-:W-:Y:S02]  /*0880*/  @!P2 R2UR UR6, R30.reuse ;  /* 0x000000001e06a2ca */ /* 0x040fe400000e0000 */
[----:B------:R-:W-:Y:S02]  /*0890*/  @!P2 R2UR UR7, R31 ;  /* 0x000000001f07a2ca */ /* 0x000fe400000e0000 */
[----:B------:R-:W-:Y:S02]  /*08a0*/  @!P2 R2UR UR4, R30 ;  /* 0x000000001e04a2ca */ /* 0x000fe400000e0000 */
[-C--:B-1----:R-:W-:Y:S02]  /*08b0*/  @!P6 FMNMX R13, R13, R8.reuse, !PT ;  /* 0x000000080d0de209 */ /* 0x082fe40007800000 */
[----:B------:R-:W-:Y:S02]  /*08c0*/  @!P6 MOV R6, R8 ;  /* 0x000000080006e202 */ /* 0x000fe40000000f00 */
[----:B------:R-:W-:-:S02]  /*08d0*/  @!P2 R2UR UR5, R31 ;  /* 0x000000001f05a2ca */ /* 0x000fc400000e0000 */
[----:B-----5:R-:W-:Y:S01]  /*08e0*/  ISETP.NE.OR P6, PT, R10, RZ, P5 ;  /* 0x000000ff0a00720c */ /* 0x020fe20002fc5670 */
[----:B----4-:R-:W-:Y:S02]  /*08f0*/  @!P5 FMUL R10, R9, R18 ;  /* 0x00000012090ad220 */ /* 0x010fe40000400000 */
[----:B------:R-:W3:Y:S01]  /*0900*/  @!P2 LDG.E.U8 R20, desc[UR6][R2.64+0xc0] ;  /* 0x0000c0060214a981 */ /* 0x000ee2000c1e1100 */
[----:B------:R-:W0:Y:S07]  /*0910*/  @!P3 LDC R18, c[0x0][0x39c] ;  /* 0x0000e700ff12bb82 */ /* 0x000e2e0000000800 */
[----:B------:R-:W4:Y:S02]  /*0920*/  @!P2 LDG.E R9, desc[UR4][R4.64+0x300] ;  /* 0x000300040409a981 */ /* 0x000f24000c1e1900 */
[----:B------:R-:W1:Y:S01]  /*0930*/  @!P6 LDC R10, c[0x0][0x398] ;  /* 0x0000e600ff0aeb82 */ /* 0x000e620000000800 */
        /* <DEDUP_REMOVED lines=25> */
[----:B------:R-:W-:Y:S01]  /*0ad0*/  ISETP.NE.OR P3, PT, R15, RZ, P4 ;  /* 0x000000ff0f00720c */ /* 0x000fe20002765670 */
[----:B------:R-:W2:Y:S01]  /*0ae0*/  @!P1 LDC R10, c[0x0][0x39c] ;  /* 0x0000e700ff0a9b82 */ /* 0x000ea20000000800 */
[----:B------:R-:W-:Y:S01]  /*0af0*/  @!P4 FMUL R14, R14, R19 ;  /* 0x000000130e0ec220 */ /* 0x000fe20000400000 */
[----:B------:R-:W-:-:S02]  /*0b00*/  MOV R82, 0xff800000 ;  /* 0xff80000000527802 */ /* 0x000fc40000000f00 */
[----:B------:R-:W-:Y:S02]  /*0b10*/  MOV R74, 0xff800000 ;  /* 0xff800000004a7802 */ /* 0x000fe40000000f00 */
[----:B------:R-:W-:Y:S02]  /*0b20*/  MOV R76, 0xff800000 ;  /* 0xff800000004c7802 */ /* 0x000fe40000000f00 */
[----:B------:R-:W0:Y:S08]  /*0b30*/  @!P5 LDC R19, c[0x0][0x39c] ;  /* 0x0000e700ff13db82 */ /* 0x000e300000000800 */
[----:B------:R-:W1:Y:S01]  /*0b40*/  @!P3 LDC R14, c[0x0][0x398] ;  /* 0x0000e600ff0ebb82 */ /* 0x000e620000000800 */
[----:B------:R-:W-:-:S07]  /*0b50*/  ISETP.NE.OR P3, PT, R16, RZ, P1 ;  /* 0x000000ff1000720c */ /* 0x000fce0000f65670 */
[----:B------:R-:W0:Y:S01]  /*0b60*/  @!P6 LDC R16, c[0x0][0x39c] ;  /* 0x0000e700ff10eb82 */ /* 0x000e220000000800 */
[-C--:B-1----:R-:W-:Y:S02]  /*0b70*/  @!P4 MOV R82, R14.reuse ;  /* 0x0000000e0052c202 */ /* 0x082fe40000000f00 */
[----:B------:R-:W-:Y:S02]  /*0b80*/  @!P4 FMNMX R13, R13, R14, !PT ;  /* 0x0000000e0d0dc209 */ /* 0x000fe40007800000 */
[----:B------:R-:W-:-:S03]  /*0b90*/  ISETP.GE.U32.AND P4, PT, R46, UR44, PT ;  /* 0x0000002c2e007c0c */ /* 0x000fc6000bf86070 */
[----:B------:R-:W4:Y:S01]  /*0ba0*/  @!P2 LDC R14, c[0x0][0x39c] ;  /* 0x0000e700ff0eab82 */ /* 0x000f220000000800 */
[----:B------:R-:W-:-:S13]  /*0bb0*/  ISETP.GE.AND.EX P4, PT, RZ, UR45, PT, P4 ;  /* 0x0000002dff007c0c */ /* 0x000fda000bf86340 */
[C---:B------:R-:W-:Y:S02]  /*0bc0*/  @!P4 R2UR UR6, R30.reuse ;  /* 0x000000001e06c2ca */ /* 0x040fe400000e0000 */
[C---:B------:R-:W-:Y:S02]  /*0bd0*/  @!P4 R2UR UR7, R31.reuse ;  /* 0x000000001f07c2ca */ /* 0x040fe400000e0000 */
[----:B------:R-:W-:Y:S02]  /*0be0*/  @!P4 R2UR UR4, R30 ;  /* 0x000000001e04c2ca */ /* 0x000fe400000e0000 */
[----:B------:R-:W-:Y:S01]  /*0bf0*/  @!P4 R2UR UR5, R31 ;  /* 0x000000001f05c2ca */ /* 0x000fe200000e0000 */
[----:B--2---:R-:W-:-:S12]  /*0c00*/  @!P1 FMUL R10, R7, R10 ;  /* 0x0000000a070a9220 */ /* 0x004fd80000400000 */
[----:B------:R-:W2:Y:S01]  /*0c10*/  @!P4 LDG.E R7, desc[UR4][R4.64+0x480] ;  /* 0x000480040407c981 */ /* 0x000ea2000c1e1900 */
[----:B------:R-:W1:Y:S01]  /*0c20*/  @!P3 LDC R10, c[0x0][0x398] ;  /* 0x0000e600ff0abb82 */ /* 0x000e620000000800 */
[----:B------:R-:W-:-:S04]  /*0c30*/  ISETP.GE.U32.AND P3, PT, R47, UR44, PT ;  /* 0x0000002c2f007c0c */ /* 0x000fc8000bf66070 */
[----:B------:R-:W-:Y:S02]  /*0c40*/  ISETP.GE.AND.EX P3, PT, RZ, UR45, PT, P3 ;  /* 0x0000002dff007c0c */ /* 0x000fe4000bf66330 */
[-C--:B-1----:R-:W-:Y:S02]  /*0c50*/  @!P1 FMNMX R13, R13, R10.reuse, !PT ;  /* 0x0000000a0d0d9209 */ /* 0x082fe40007800000 */
[----:B------:R-:W-:Y:S02]  /*0c60*/  @!P1 MOV R74, R10 ;  /* 0x0000000a004a9202 */ /* 0x000fe40000000f00 */
[----:B---3--:R-:W-:Y:S02]  /*0c70*/  ISETP.NE.OR P1, PT, R20, RZ, P2 ;  /* 0x000000ff1400720c */ /* 0x008fe40001725670 */
[----:B------:R-:W3:Y:S05]  /*0c80*/  @!P4 LDG.E.U8 R20, desc[UR6][R2.64+0x120] ;  /* 0x000120060214c981 */ /* 0x000eea000c1e1100 */
[----:B------:R-:W-:-:S02]  /*0c90*/  @!P3 R2UR UR6, R30 ;  /* 0x000000001e06b2ca */ /* 0x000fc400000e0000 */
[----:B------:R-:W-:Y:S01]  /*0ca0*/  @!P3 R2UR UR7, R31 ;  /* 0x000000001f07b2ca */ /* 0x000fe200000e0000 */
[----:B----4-:R-:W-:Y:S01]  /*0cb0*/  @!P2 FMUL R10, R9, R14 ;  /* 0x0000000e090aa220 */ /* 0x010fe20000400000 */
[----:B------:R-:W-:Y:S02]  /*0cc0*/  @!P3 R2UR UR4, R30 ;  /* 0x000000001e04b2ca */ /* 0x000fe400000e0000 */
[----:B------:R-:W-:-:S03]  /*0cd0*/  @!P3 R2UR UR5, R31 ;  /* 0x000000001f05b2ca */ /* 0x000fc600000e0000 */
[----:B------:R-:W1:Y:S01]  /*0ce0*/  @!P1 LDC R10, c[0x0][0x398] ;  /* 0x0000e600ff0a9b82 */ /* 0x000e620000000800 */
[----:B------:R-:W-:-:S05]  /*0cf0*/  ISETP.GE.U32.AND P1, PT, R48, UR44, PT ;  /* 0x0000002c30007c0c */ /* 0x000fca000bf26070 */
[----:B------:R-:W4:Y:S01]  /*0d00*/  @!P3 LDG.E.U8 R14, desc[UR6][R2.64+0x140] ;  /* 0x00014006020eb981 */ /* 0x000f22000c1e1100 */
[----:B------:R-:W-:-:S03]  /*0d10*/  ISETP.GE.AND.EX P1, PT, RZ, UR45, PT, P1 ;  /* 0x0000002dff007c0c */ /* 0x000fc6000bf26310 */
[----:B------:R-:W4:Y:S10]  /*0d20*/  @!P3 LDG.E R9, desc[UR4][R4.64+0x500] ;  /* 0x000500040409b981 */ /* 0x000f34000c1e1900 */
[----:B------:R-:W-:-:S02]  /*0d30*/  @!P1 R2UR UR6, R30 ;  /* 0x000000001e0692ca */ /* 0x000fc400000e0000 */
[----:B------:R-:W-:Y:S02]  /*0d40*/  @!P1 R2UR UR7, R31 ;  /* 0x000000001f0792ca */ /* 0x000fe400000e0000 */
[----:B------:R-:W-:Y:S02]  /*0d50*/  @!P1 R2UR UR4, R30 ;  /* 0x000000001e0492ca */ /* 0x000fe400000e0000 */
[----:B-1----:R-:W-:Y:S01]  /*0d60*/  @!P2 FMNMX R13, R13, R10, !PT ;  /* 0x0000000a0d0da209 */ /* 0x002fe20007800000 */
[----:B------:R-:W-:Y:S01]  /*0d70*/  @!P2 IMAD.MOV.U32 R76, RZ, RZ, R10 ;  /* 0x000000ffff4ca224 */ /* 0x000fe200078e000a */
[----:B------:R-:W-:Y:S02]  /*0d80*/  @!P1 R2UR UR5, R31 ;  /* 0x000000001f0592ca */ /* 0x000fe400000e0000 */
[----:B-----5:R-:W-:-:S05]  /*0d90*/  ISETP.NE.OR P2, PT, R21, RZ, P6 ;  /* 0x000000ff1500720c */ /* 0x020fca0003745670 */
[----:B------:R-:W5:Y:S01]  /*0da0*/  @!P1 LDG.E.U8 R15, desc[UR6][R2.64+0x160] ;  /* 0x00016006020f9981 */ /* 0x000f62000c1e1100 */
[----:B0-----:R-:W-:-:S05]  /*0db0*/  @!P6 FMUL R10, R11, R16 ;  /* 0x000000100b0ae220 */ /* 0x001fca0000400000 */
[----:B------:R-:W5:Y:S02]  /*0dc0*/  @!P1 LDG.E R11, desc[UR4][R4.64+0x580] ;  /* 0x00058004040b9981 */ /* 0x000f64000c1e1900 */
[----:B------:R-:W0:Y:S01]  /*0dd0*/  @!P2 LDC R10, c[0x0][0x398] ;  /* 0x0000e600ff0aab82 */ /* 0x000e220000000800 */
[----:B------:R-:W-:-:S04]  /*0de0*/  ISETP.GE.U32.AND P2, PT, R49, UR44, PT ;  /* 0x0000002c31007c0c */ /* 0x000fc8000bf46070 */
[----:B------:R-:W-:Y:S02]  /*0df0*/  ISETP.GE.AND.EX P2, PT, RZ, UR45, PT, P2 ;  /* 0x0000002dff007c0c */ /* 0x000fe4000bf46320 */
[----:B------:R-:W-:-:S11]  /*0e00*/  MOV R78, 0xff800000 ;  /* 0xff800000004e7802 */ /* 0x000fd60000000f00 */
[C---:B------:R-:W-:Y:S02]  /*0e10*/  @!P2 R2UR UR6, R30.reuse ;  /* 0x000000001e06a2ca */ /* 0x040fe400000e0000 */
[C---:B------:R-:W-:Y:S02]  /*0e20*/  @!P2 R2UR UR7, R31.reuse ;  /* 0x000000001f07a2ca */ /* 0x040fe400000e0000 */
[----:B------:R-:W-:Y:S02]  /*0e30*/  @!P2 R2UR UR4, R30 ;  /* 0x000000001e04a2ca */ /* 0x000fe400000e0000 */
[----:B------:R-:W-:Y:S02]  /*0e40*/  @!P2 R2UR UR5, R31 ;  /* 0x000000001f05a2ca */ /* 0x000fe400000e0000 */
[-C--:B0-----:R-:W-:Y:S02]  /*0e50*/  @!P6 FMNMX R13, R13, R10.reuse, !PT ;  /* 0x0000000a0d0de209 */ /* 0x081fe40007800000 */
[----:B------:R-:W-:-:S02]  /*0e60*/  @!P6 MOV R78, R10 ;  /* 0x0000000a004ee202 */ /* 0x000fc40000000f00 */
[----:B------:R-:W-:Y:S01]  /*0e70*/  ISETP.NE.OR P6, PT, R17, RZ, P5 ;  /* 0x000000ff1100720c */ /* 0x000fe20002fc5670 */
[----:B------:R-:W2:Y:S02]  /*0e80*/  @!P4 LDC R10, c[0x0][0x39c] ;  /* 0x0000e700ff0acb82 */ /* 0x000ea40000000800 */
        /* <DEDUP_REMOVED lines=15> */
[----:B------:R-:W0:Y:S01]  /*0f80*/  @!P3 LDC R12, c[0x0][0x39c] ;  /* 0x0000e700ff0cbb82 */ /* 0x000e220000000800 */
[----:B------:R-:W-:Y:S01]  /*0f90*/  MOV R84, 0xff800000 ;  /* 0xff80000000547802 */ /* 0x000fe20000000f00 */
[----:B------:R-:W-:Y:S01]  /*0fa0*/  IMAD.MOV.U32 R70, RZ, RZ, -0x800000 ;  /* 0xff800000ff467424 */ /* 0x000fe200078e00ff */
[----:B------:R-:W-:Y:S01]  /*0fb0*/  MOV R68, 0xff800000 ;  /* 0xff80000000447802 */ /* 0x000fe20000000f00 */
[----:B--2---:R-:W-:Y:S01]  /*0fc0*/  @!P4 FMUL R10, R7, R10 ;  /* 0x0000000a070ac220 */ /* 0x004fe20000400000 */
[----:B---3--:R-:W-:-:S13]  /*0fd0*/  ISETP.NE.OR P5, PT, R20, RZ, P4 ;  /* 0x000000ff1400720c */ /* 0x008fda00027a5670 */
[----:B------:R-:W1:Y:S01]  /*0fe0*/  @!P5 LDC R10, c[0x0][0x398] ;  /* 0x0000e600ff0adb82 */ /* 0x000e620000000800 */
[----:B----4-:R-:W-:-:S07]  /*0ff0*/  ISETP.NE.OR P5, PT, R14, RZ, P3 ;  /* 0x000000ff0e00720c */ /* 0x010fce0001fa5670 */
[----:B------:R-:W2:Y:S01]  /*1000*/  @!P1 LDC R14, c[0x0][0x39c] ;  /* 0x0000e700ff0e9b82 */ /* 0x000ea20000000800 */
[----:B0-----:R-:W-:-:S07]  /*1010*/  @!P3 FMUL R12, R9, R12 ;  /* 0x0000000c090cb220 */ /* 0x001fce0000400000 */
[----:B------:R-:W0:Y:S01]  /*1020*/  @!P5 LDC R12, c[0x0][0x398] ;  /* 0x0000e600ff0cdb82 */ /* 0x000e220000000800 */
[----:B-1----:R-:W-:-:S07]  /*1030*/  @!P4 MOV R84, R10 ;  /* 0x0000000a0054c202 */ /* 0x002fce0000000f00 */
[----:B------:R-:W1:Y:S01]  /*1040*/  @!P2 LDC R9, c[0x0][0x39c] ;  /* 0x0000e700ff09ab82 */ /* 0x000e620000000800 */
[----:B------:R-:W-:Y:S02]  /*1050*/  @!P4 FMNMX R13, R13, R10, !PT ;  /* 0x0000000a0d0dc209 */ /* 0x000fe40007800000 */
[----:B------:R-:W-:Y:S02]  /*1060*/  ISETP.GE.U32.AND P4, PT, R51, UR44, PT ;  /* 0x0000002c33007c0c */ /* 0x000fe4000bf86070 */
[----:B-----5:R-:W-:Y:S02]  /*1070*/  ISETP.NE.OR P5, PT, R15, RZ, P1 ;  /* 0x000000ff0f00720c */ /* 0x020fe40000fa5670 */
[----:B------:R-:W-:Y:S01]  /*1080*/  ISETP.GE.AND.EX P4, PT, RZ, UR45, PT, P4 ;  /* 0x0000002dff007c0c */ /* 0x000fe2000bf86340 */
[----:B--2---:R-:W-:Y:S01]  /*1090*/  @!P1 FMUL R10, R11, R14 ;  /* 0x0000000e0b0a9220 */ /* 0x004fe20000400000 */
[-C--:B0-----:R-:W-:Y:S02]  /*10a0*/  @!P3 MOV R70, R12.reuse ;  /* 0x0000000c0046b202 */ /* 0x081fe40000000f00 */
[----:B------:R-:W-:-:S02]  /*10b0*/  @!P3 FMNMX R13, R13, R12, !PT ;  /* 0x0000000c0d0db209 */ /* 0x000fc40007800000 */
[----:B------:R-:W-:-:S05]  /*10c0*/  ISETP.GE.U32.AND P3, PT, R52, UR44, PT ;  /* 0x0000002c34007c0c */ /* 0x000fca000bf66070 */
[----:B------:R-:W0:Y:S02]  /*10d0*/  @!P5 LDC R10, c[0x0][0x398] ;  /* 0x0000e600ff0adb82 */ /* 0x000e240000000800 */
[C---:B------:R-:W-:Y:S02]  /*10e0*/  @!P4 R2UR UR6, R30.reuse ;  /* 0x000000001e06c2ca */ /* 0x040fe400000e0000 */
[C---:B------:R-:W-:Y:S02]  /*10f0*/  @!P4 R2UR UR7, R31.reuse ;  /* 0x000000001f07c2ca */ /* 0x040fe400000e0000 */
[----:B------:R-:W-:Y:S02]  /*1100*/  ISETP.GE.AND.EX P3, PT, RZ, UR45, PT, P3 ;  /* 0x0000002dff007c0c */ /* 0x000fe4000bf66330 */
[----:B------:R-:W-:Y:S01]  /*1110*/  @!P4 R2UR UR4, R30 ;  /* 0x000000001e04c2ca */ /* 0x000fe200000e0000 */
[----:B------:R-:W2:Y:S01]  /*1120*/  @!P4 LDC R12, c[0x0][0x39c] ;  /* 0x0000e700ff0ccb82 */ /* 0x000ea20000000800 */
[----:B------:R-:W-:-:S07]  /*1130*/  @!P4 R2UR UR5, R31 ;  /* 0x000000001f05c2ca */ /* 0x000fce00000e0000 */
[----:B------:R-:W3:Y:S02]  /*1140*/  @!P4 LDG.E.U8 R22, desc[UR6][R2.64+0x1c0] ;  /* 0x0001c0060216c981 */ /* 0x000ee4000c1e1100 */
[C---:B------:R-:W-:Y:S01]  /*1150*/  @!P3 R2UR UR6, R30.reuse ;  /* 0x000000001e06b2ca */ /* 0x040fe200000e0000 */
[----:B------:R-:W4:Y:S01]  /*1160*/  @!P3 LDC R20, c[0x0][0x39c] ;  /* 0x0000e700ff14bb82 */ /* 0x000f220000000800 */
[----:B------:R-:W-:Y:S02]  /*1170*/  @!P3 R2UR UR7, R31 ;  /* 0x000000001f07b2ca */ /* 0x000fe400000e0000 */
[----:B------:R-:W2:Y:S01]  /*1180*/  @!P4 LDG.E R7, desc[UR4][R4.64+0x700] ;  /* 0x000700040407c981 */ /* 0x000ea2000c1e1900 */
[-C--:B0-----:R-:W-:Y:S02]  /*1190*/  @!P1 MOV R68, R10.reuse ;  /* 0x0000000a00449202 */ /* 0x081fe40000000f00 */
[----:B------:R-:W-:Y:S02]  /*11a0*/  @!P1 FMNMX R13, R13, R10, !PT ;  /* 0x0000000a0d0d9209 */ /* 0x000fe40007800000 */
[----:B------:R-:W-:Y:S01]  /*11b0*/  @!P3 R2UR UR4, R30 ;  /* 0x000000001e04b2ca */ /* 0x000fe200000e0000 */
[----:B------:R-:W0:Y:S01]  /*11c0*/  @!P6 LDC R10, c[0x0][0x39c] ;  /* 0x0000e700ff0aeb82 */ /* 0x000e220000000800 */
[----:B------:R-:W-:-:S02]  /*11d0*/  ISETP.NE.OR P1, PT, R21, RZ, P2 ;  /* 0x000000ff1500720c */ /* 0x000fc40001725670 */
[----:B------:R-:W-:Y:S02]  /*11e0*/  @!P3 R2UR UR5, R31 ;  /* 0x000000001f05b2ca */ /* 0x000fe400000e0000 */
[----:B------:R-:W-:Y:S01]  /*11f0*/  ISETP.GE.U32.AND P5, PT, R53, UR44, PT ;  /* 0x0000002c35007c0c */ /* 0x000fe2000bfa6070 */
[----:B------:R-:W5:Y:S03]  /*1200*/  @!P3 LDG.E.U8 R11, desc[UR6][R2.64+0x1e0] ;  /* 0x0001e006020bb981 */ /* 0x000f66000c1e1100 */
[----:B------:R-:W-:Y:S01]  /*1210*/  ISETP.GE.AND.EX P5, PT, RZ, UR45, PT, P5 ;  /* 0x0000002dff007c0c */ /* 0x000fe2000bfa6350 */
[----:B-1----:R-:W-:-:S06]  /*1220*/  @!P2 FMUL R16, R16, R9 ;  /* 0x000000091010a220 */ /* 0x002fcc0000400000 */
[----:B------:R-:W4:Y:S01]  /*1230*/  @!P3 LDG.E R9, desc[UR4][R4.64+0x780] ;  /* 0x000780040409b981 */ /* 0x000f22000c1e1900 */
[----:B------:R-:W1:Y:S01]  /*1240*/  @!P1 LDC R16, c[0x0][0x398] ;  /* 0x0000e600ff109b82 */ /* 0x000e620000000800 */
[----:B------:R-:W-:-:S04]  /*1250*/  ISETP.GE.U32.AND P1, PT, R54, UR44, PT ;  /* 0x0000002c36007c0c */ /* 0x000fc8000bf26070 */
[C---:B------:R-:W-:Y:S02]  /*1260*/  @!P5 R2UR UR6, R30.reuse ;  /* 0x000000001e06d2ca */ /* 0x040fe400000e0000 */
[C---:B------:R-:W-:Y:S02]  /*1270*/  @!P5 R2UR UR7, R31.reuse ;  /* 0x000000001f07d2ca */ /* 0x040fe400000e0000 */
[----:B------:R-:W-:Y:S02]  /*1280*/  ISETP.GE.AND.EX P1, PT, RZ, UR45, PT, P1 ;  /* 0x0000002dff007c0c */ /* 0x000fe4000bf26310 */
[----:B------:R-:W-:Y:S02]  /*1290*/  @!P5 R2UR UR4, R30 ;  /* 0x000000001e04d2ca */ /* 0x000fe400000e0000 */
[----:B------:R-:W-:-:S07]  /*12a0*/  @!P5 R2UR UR5, R31 ;  /* 0x000000001f05d2ca */ /* 0x000fce00000e0000 */
[----:B------:R-:W4:Y:S02]  /*12b0*/  @!P5 LDG.E.U8 R15, desc[UR6][R2.64+0x200] ;  /* 0x00020006020fd981 */ /* 0x000f24000c1e1100 */
[C---:B------:R-:W-:Y:S02]  /*12c0*/  @!P1 R2UR UR6, R30.reuse ;  /* 0x000000001e0692ca */ /* 0x040fe400000e0000 */
[C---:B------:R-:W-:Y:S02]  /*12d0*/  @!P1 R2UR UR7, R31.reuse ;  /* 0x000000001f0792ca */ /* 0x040fe400000e0000 */
[----:B------:R-:W4:Y:S01]  /*12e0*/  @!P5 LDG.E R14, desc[UR4][R4.64+0x800] ;  /* 0x00080004040ed981 */ /* 0x000f22000c1e1900 */
[----:B------:R-:W-:Y:S02]  /*12f0*/  @!P1 R2UR UR4, R30 ;  /* 0x000000001e0492ca */ /* 0x000fe400000e0000 */
[----:B------:R-:W-:Y:S02]  /*1300*/  @!P1 R2UR UR5, R31 ;  /* 0x000000001f0592ca */ /* 0x000fe400000e0000 */
[----:B------:R-:W-:-:S02]  /*1310*/  MOV R66, 0xff800000 ;  /* 0xff80000000427802 */ /* 0x000fc40000000f00 */
[-C--:B-1----:R-:W-:Y:S02]  /*1320*/  @!P2 FMNMX R13, R13, R16.reuse, !PT ;  /* 0x000000100d0da209 */ /* 0x082fe40007800000 */
[----:B------:R-:W-:Y:S02]  /*1330*/  @!P2 MOV R66, R16 ;  /* 0x000000100042a202 */ /* 0x000fe40000000f00 */
[----:B------:R-:W-:Y:S02]  /*1340*/  ISETP.NE.OR P2, PT, R18, RZ, P6 ;  /* 0x000000ff1200720c */ /* 0x000fe40003745670 */
[----:B------:R-:W4:Y:S01]  /*1350*/  @!P1 LDG.E.U8 R18, desc[UR6][R2.64+0x220] ;  /* 0x0002200602129981 */ /* 0x000f22000c1e1100 */
[----:B0-----:R-:W-:-:S03]  /*1360*/  @!P6 FMUL R10, R17, R10 ;  /* 0x0000000a110ae220 */ /* 0x001fc60000400000 */
[----:B------:R-:W4:Y:S07]  /*1370*/  @!P1 LDG.E R16, desc[UR4][R4.64+0x880] ;  /* 0x0008800404109981 */ /* 0x000f2e000c1e1900 */
        /* <DEDUP_REMOVED lines=12> */
[----:B------:R-:W-:Y:S02]  /*1440*/  MOV R34, 0xff800000 ;  /* 0xff80000000227802 */ /* 0x000fe40000000f00 */
[----:B------:R-:W-:-:S02]  /*1450*/  MOV R28, 0xff800000 ;  /* 0xff800000001c7802 */ /* 0x000fc40000000f00 */
[----:B---3--:R-:W-:Y:S01]  /*1460*/  ISETP.NE.OR P6, PT, R22, RZ, P4 ;  /* 0x000000ff1600720c */ /* 0x008fe200027c5670 */
[----:B--2---:R-:W-:Y:S02]  /*1470*/  @!P4 FMUL R10, R7, R12 ;  /* 0x0000000c070ac220 */ /* 0x004fe40000400000 */
[----:B------:R-:W0:Y:S10]  /*1480*/  @!P5 LDC R7, c[0x0][0x39c] ;  /* 0x0000e700ff07db82 */ /* 0x000e340000000800 */
[----:B------:R-:W1:Y:S01]  /*1490*/  @!P6 LDC R10, c[0x0][0x398] ;  /* 0x0000e600ff0aeb82 */ /* 0x000e620000000800 */
[----:B-----5:R-:W-:Y:S01]  /*14a0*/  ISETP.NE.OR P6, PT, R11, RZ, P3 ;  /* 0x000000ff0b00720c */ /* 0x020fe20001fc5670 */
[----:B----4-:R-:W-:-:S06]  /*14b0*/  @!P3 FMUL R12, R9, R20 ;  /* 0x00000014090cb220 */ /* 0x010fcc0000400000 */
[----:B------:R-:W2:Y:S08]  /*14c0*/  @!P1 LDC R9, c[0x0][0x39c] ;  /* 0x0000e700ff099b82 */ /* 0x000eb00000000800 */
[----:B------:R-:W3:Y:S01]  /*14d0*/  @!P6 LDC R12, c[0x0][0x398] ;  /* 0x0000e600ff0ceb82 */ /* 0x000ee20000000800 */
[----:B-1----:R-:W-:Y:S02]  /*14e0*/  @!P4 FMNMX R13, R13, R10, !PT ;  /* 0x0000000a0d0dc209 */ /* 0x002fe40007800000 */
[----:B------:R-:W-:-:S02]  /*14f0*/  ISETP.NE.OR P6, PT, R15, RZ, P5 ;  /* 0x000000ff0f00720c */ /* 0x000fc40002fc5670 */
[----:B------:R-:W-:Y:S01]  /*1500*/  @!P4 MOV R34, R10 ;  /* 0x0000000a0022c202 */ /* 0x000fe20000000f00 */
[----:B0-----:R-:W-:Y:S01]  /*1510*/  @!P5 FMUL R14, R14, R7 ;  /* 0x000000070e0ed220 */ /* 0x001fe20000400000 */
[----:B------:R-:W-:Y:S01]  /*1520*/  ISETP.GE.U32.AND P4, PT, R56, UR44, PT ;  /* 0x0000002c38007c0c */ /* 0x000fe2000bf86070 */
[----:B------:R-:W0:Y:S01]  /*1530*/  @!P2 LDC R10, c[0x0][0x39c] ;  /* 0x0000e700ff0aab82 */ /* 0x000e220000000800 */
[-C--:B---3--:R-:W-:Y:S02]  /*1540*/  @!P3 MOV R28, R12.reuse ;  /* 0x0000000c001cb202 */ /* 0x088fe40000000f00 */
[----:B------:R-:W-:-:S05]  /*1550*/  @!P3 FMNMX R13, R13, R12, !PT ;  /* 0x0000000c0d0db209 */ /* 0x000fca0007800000 */
[----:B------:R-:W1:Y:S01]  /*1560*/  @!P6 LDC R14, c[0x0][0x398] ;  /* 0x0000e600ff0eeb82 */ /* 0x000e620000000800 */
[----:B------:R-:W-:Y:S02]  /*1570*/  ISETP.NE.OR P3, PT, R18, RZ, P1 ;  /* 0x000000ff1200720c */ /* 0x000fe40000f65670 */
[----:B------:R-:W-:Y:S01]  /*1580*/  ISETP.GE.AND.EX P4, PT, RZ, UR45, PT, P4 ;  /* 0x0000002dff007c0c */ /* 0x000fe2000bf86340 */
[----:B--2---:R-:W-:-:S10]  /*1590*/  @!P1 FMUL R16, R16, R9 ;  /* 0x0000000910109220 */ /* 0x004fd40000400000 */
[----:B------:R-:W2:Y:S01]  /*15a0*/  @!P3 LDC R16, c[0x0][0x398] ;  /* 0x0000e600ff10bb82 */ /* 0x000ea20000000800 */
[----:B------:R-:W-:Y:S02]  /*15b0*/  ISETP.GE.U32.AND P3, PT, R57, UR44, PT ;  /* 0x0000002c39007c0c */ /* 0x000fe4000bf66070 */
[C---:B------:R-:W-:Y:S02]  /*15c0*/  @!P4 R2UR UR6, R30.reuse ;  /* 0x000000001e06c2ca */ /* 0x040fe400000e0000 */
[----:B------:R-:W-:Y:S02]  /*15d0*/  @!P4 R2UR UR7, R31 ;  /* 0x000000001f07c2ca */ /* 0x000fe400000e0000 */
[----:B------:R-:W-:Y:S02]  /*15e0*/  ISETP.GE.AND.EX P3, PT, RZ, UR45, PT, P3 ;  /* 0x0000002dff007c0c */ /* 0x000fe4000bf66330 */
[----:B------:R-:W-:Y:S02]  /*15f0*/  MOV R20, 0xff800000 ;  /* 0xff80000000147802 */ /* 0x000fe40000000f00 */
[----:B-1----:R-:W-:Y:S01]  /*1600*/  @!P5 FMNMX R13, R13, R14, !PT ;  /* 0x0000000e0d0dd209 */ /* 0x002fe20007800000 */
[----:B------:R-:W-:Y:S01]  /*1610*/  IMAD.MOV.U32 R18, RZ, RZ, -0x800000 ;  /* 0xff800000ff127424 */ /* 0x000fe200078e00ff */
[----:B------:R-:W-:Y:S01]  /*1620*/  @!P4 R2UR UR4, R30 ;  /* 0x000000001e04c2ca */ /* 0x000fe200000e0000 */
[----:B------:R-:W1:Y:S01]  /*1630*/  @!P4 LDC R22, c[0x0][0x39c] ;  /* 0x0000e700ff16cb82 */ /* 0x000e620000000800 */
[----:B------:R-:W-:-:S02]  /*1640*/  @!P4 R2UR UR5, R31 ;  /* 0x000000001f05c2ca */ /* 0x000fc400000e0000 */
[----:B------:R-:W-:Y:S01]  /*1650*/  @!P5 MOV R20, R14 ;  /* 0x0000000e0014d202 */ /* 0x000fe20000000f00 */
[----:B------:R-:W3:Y:S01]  /*1660*/  @!P4 LDG.E.U8 R21, desc[UR6][R2.64+0x260] ;  /* 0x000260060215c981 */ /* 0x000ee2000c1e1100 */
[----:B------:R-:W-:Y:S02]  /*1670*/  ISETP.GE.U32.AND P5, PT, R62, UR44, PT ;  /* 0x0000002c3e007c0c */ /* 0x000fe4000bfa6070 */
[----:B------:R-:W-:Y:S01]  /*1680*/  @!P3 R2UR UR6, R30 ;  /* 0x000000001e06b2ca */ /* 0x000fe200000e0000 */
[----:B------:R-:W4:Y:S01]  /*1690*/  @!P3 LDC R24, c[0x0][0x39c] ;  /* 0x0000e700ff18bb82 */ /* 0x000f220000000800 */
[----:B------:R-:W-:Y:S02]  /*16a0*/  @!P3 R2UR UR7, R31 ;  /* 0x000000001f07b2ca */ /* 0x000fe400000e0000 */
[----:B------:R-:W-:-:S03]  /*16b0*/  ISETP.GE.AND.EX P5, PT, RZ, UR45, PT, P5 ;  /* 0x0000002dff007c0c */ /* 0x000fc6000bfa6350 */
[----:B------:R-:W1:Y:S01]  /*16c0*/  @!P4 LDG.E R7, desc[UR4][R4.64+0x980] ;  /* 0x000980040407c981 */ /* 0x000e62000c1e1900 */
[----:B------:R-:W-:Y:S02]  /*16d0*/  @!P3 R2UR UR4, R30 ;  /* 0x000000001e04b2ca */ /* 0x000fe400000e0000 */
[----:B------:R-:W-:Y:S02]  /*16e0*/  @!P3 R2UR UR5, R31 ;  /* 0x000000001f05b2ca */ /* 0x000fe400000e0000 */
[-C--:B--2---:R-:W-:Y:S02]  /*16f0*/  @!P1 MOV R18, R16.reuse ;  /* 0x0000001000129202 */ /* 0x084fe40000000f00 */
[----:B------:R-:W-:Y:S01]  /*1700*/  @!P1 FMNMX R13, R13, R16, !PT ;  /* 0x000000100d0d9209 */ /* 0x000fe20007800000 */
[----:B------:R-:W2:Y:S01]  /*1710*/  @!P3 LDG.E.U8 R11, desc[UR6][R2.64+0x280] ;  /* 0x00028006020bb981 */ /* 0x000ea2000c1e1100 */
[----:B------:R-:W-:Y:S02]  /*1720*/  ISETP.NE.OR P6, PT, R19, RZ, P2 ;  /* 0x000000ff1300720c */ /* 0x000fe400017c5670 */
[----:B------:R-:W-:-:S02]  /*1730*/  ISETP.GE.U32.AND P1, PT, R58, UR44, PT ;  /* 0x0000002c3a007c0c */ /* 0x000fc4000bf26070 */
[C---:B------:R-:W-:Y:S02]  /*1740*/  @!P5 R2UR UR6, R30.reuse ;  /* 0x000000001e06d2ca */ /* 0x040fe400000e0000 */
[----:B------:R-:W-:Y:S01]  /*1750*/  @!P5 R2UR UR7, R31 ;  /* 0x000000001f07d2ca */ /* 0x000fe200000e0000 */
[----:B0-----:R-:W-:Y:S01]  /*1760*/  @!P2 FMUL R10, R17, R10 ;  /* 0x0000000a110aa220 */ /* 0x001fe20000400000 */
[----:B------:R-:W-:Y:S01]  /*1770*/  ISETP.GE.AND.EX P1, PT, RZ, UR45, PT, P1 ;  /* 0x0000002dff007c0c */ /* 0x000fe2000bf26310 */
[----:B------:R-:W4:Y:S01]  /*1780*/  @!P3 LDG.E R9, desc[UR4][R4.64+0xa00] ;  /* 0x000a00040409b981 */ /* 0x000f22000c1e1900 */
[----:B------:R-:W-:Y:S02]  /*1790*/  @!P5 R2UR UR4, R30 ;  /* 0x000000001e04d2ca */ /* 0x000fe400000e0000 */
[----:B------:R-:W-:Y:S01]  /*17a0*/  @!P5 R2UR UR5, R31 ;  /* 0x000000001f05d2ca */ /* 0x000fe200000e0000 */
[----:B------:R-:W0:Y:S01]  /*17b0*/  @!P6 LDC R10, c[0x0][0x398] ;  /* 0x0000e600ff0aeb82 */ /* 0x000e220000000800 */
[----:B------:R-:W-:-:S05]  /*17c0*/  ISETP.GE.U32.AND P6, PT, R59, UR44, PT ;  /* 0x0000002c3b007c0c */ /* 0x000fca000bfc6070 */
[----:B------:R-:W5:Y:S01]  /*17d0*/  @!P5 LDG.E.U8 R14, desc[UR6][R2.64+0x2a0] ;  /* 0x0002a006020ed981 */ /* 0x000f62000c1e1100 */
[----:B------:R-:W-:Y:S02]  /*17e0*/  ISETP.GE.AND.EX P6, PT, RZ, UR45, PT, P6 ;  /* 0x0000002dff007c0c */ /* 0x000fe4000bfc6360 */
[C---:B------:R-:W-:Y:S02]  /*17f0*/  @!P1 R2UR UR6, R30.reuse ;  /* 0x000000001e0692ca */ /* 0x040fe400000e0000 */
[C---:B------:R-:W-:Y:S01]  /*1800*/  @!P1 R2UR UR7, R31.reuse ;  /* 0x000000001f0792ca */ /* 0x040fe200000e0000 */
[----:B------:R-:W5:Y:S01]  /*1810*/  @!P5 LDG.E R12, desc[UR4][R4.64+0xa80] ;  /* 0x000a8004040cd981 */ /* 0x000f62000c1e1900 */
[----:B------:R-:W-:Y:S02]  /*1820*/  @!P1 R2UR UR4, R30 ;  /* 0x000000001e0492ca */ /* 0x000fe400000e0000 */
[----:B------:R-:W-:Y:S02]  /*1830*/  @!P1 R2UR UR5, R31 ;  /* 0x000000001f0592ca */ /* 0x000fe400000e0000 */
[----:B------:R-:W-:-:S03]  /*1840*/  MOV R32, 0xff800000 ;  /* 0xff80000000207802 */ /* 0x000fc60000000f00 */
[----:B------:R-:W5:Y:S04]  /*1850*/  @!P6 LDC R86, c[0x0][0x39c] ;  /* 0x0000e700ff56eb82 */ /* 0x000f680000000800 */
[----:B------:R-:W5:Y:S01]  /*1860*/  @!P1 LDG.E.U8 R16, desc[UR6][R2.64+0x2c0] ;  /* 0x0002c00602109981 */ /* 0x000f62000c1e1100 */
[C---:B------:R-:W-:Y:S02]  /*1870*/  @!P6 R2UR UR6, R30.reuse ;  /* 0x000000001e06e2ca */ /* 0x040fe400000e0000 */
[C---:B------:R-:W-:Y:S01]  /*1880*/  @!P6 R2UR UR7, R31.reuse ;  /* 0x000000001f07e2ca */ /* 0x040fe200000e0000 */
[----:B------:R-:W5:Y:S01]  /*1890*/  @!P1 LDG.E R15, desc[UR4][R4.64+0xb00] ;  /* 0x000b0004040f9981 */ /* 0x000f62000c1e1900 */
[----:B------:R-:W-:Y:S02]  /*18a0*/  @!P6 R2UR UR4, R30 ;  /* 0x000000001e04e2ca */ /* 0x000fe400000e0000 */
[----:B------:R-:W-:-:S09]  /*18b0*/  @!P6 R2UR UR5, R31 ;  /* 0x000000001f05e2ca */ /* 0x000fd200000e0000 */
[----:B------:R-:W5:Y:S04]  /*18c0*/  @!P6 LDG.E.U8 R19, desc[UR6][R2.64+0x2e0] ;  /* 0x0002e0060213e981 */ /* 0x000f68000c1e1100 */
[----:B------:R0:W5:Y:S02]  /*18d0*/  @!P6 LDG.E R17, desc[UR4][R4.64+0xb80] ;  /* 0x000b80040411e981 */ /* 0x000164000c1e1900 */
[-C--:B0-----:R-:W-:Y:S02]  /*18e0*/  @!P2 FMNMX R13, R13, R10.reuse, !PT ;  /* 0x0000000a0d0da209 */ /* 0x081fe40007800000 */
[----:B------:R-:W-:Y:S01]  /*18f0*/  @!P2 MOV R32, R10 ;  /* 0x0000000a0020a202 */ /* 0x000fe20000000f00 */
[----:B------:R-:W0:Y:S01]  /*1900*/  @!P1 LDC R4, c[0x0][0x39c] ;  /* 0x0000e700ff049b82 */ /* 0x000e220000000800 */
[----:B------:R-:W-:Y:S01]  /*1910*/  UMOV UR4, 0xffffffff ;  /* 0xffffffff00047882 */ /* 0x000fe20000000000 */
[----:B------:R-:W-:-:S02]  /*1920*/  MOV R26, 0xff800000 ;  /* 0xff800000001a7802 */ /* 0x000fc40000000f00 */
[----:B---3--:R-:W-:Y:S01]  /*1930*/  ISETP.NE.OR P2, PT, R21, RZ, P4 ;  /* 0x000000ff1500720c */ /* 0x008fe20002745670 */
[----:B-1----:R-:W-:-:S03]  /*1940*/  @!P4 FMUL R10, R7, R22 ;  /* 0x00000016070ac220 */ /* 0x002fc60000400000 */
[----:B------:R-:W1:Y:S09]  /*1950*/  @!P5 LDC R7, c[0x0][0x39c] ;  /* 0x0000e700ff07db82 */ /* 0x000e720000000800 */
[----:B------:R-:W3:Y:S01]  /*1960*/  @!P2 LDC R10, c[0x0][0x398] ;  /* 0x0000e600ff0aab82 */ /* 0x000ee20000000800 */
[----:B--2---:R-:W-:Y:S01]  /*1970*/  ISETP.NE.OR P2, PT, R11, RZ, P3 ;  /* 0x000000ff0b00720c */ /* 0x004fe20001f45670 */
[----:B----4-:R-:W-:-:S12]  /*1980*/  @!P3 FMUL R2, R9, R24 ;  /* 0x000000180902b220 */ /* 0x010fd80000400000 */
[----:B------:R-:W2:Y:S01]  /*1990*/  @!P2 LDC R2, c[0x0][0x398] ;  /* 0x0000e600ff02ab82 */ /* 0x000ea20000000800 */
[----:B-----5:R-:W-:Y:S01]  /*19a0*/  ISETP.NE.OR P2, PT, R14, RZ, P5 ;  /* 0x000000ff0e00720c */ /* 0x020fe20002f45670 */
[----:B-1----:R-:W-:-:S12]  /*19b0*/  @!P5 FMUL R12, R12, R7 ;  /* 0x000000070c0cd220 */ /* 0x002fd80000400000 */
[----:B------:R-:W1:Y:S01]  /*19c0*/  @!P2 LDC R12, c[0x0][0x398] ;  /* 0x0000e600ff0cab82 */ /* 0x000e620000000800 */
[----:B------:R-:W-:Y:S01]  /*19d0*/  ISETP.NE.OR P2, PT, R16, RZ, P1 ;  /* 0x000000ff1000720c */ /* 0x000fe20000f45670 */
[----:B0-----:R-:W-:-:S12]  /*19e0*/  @!P1 FMUL R14, R15, R4 ;  /* 0x000000040f0e9220 */ /* 0x001fd80000400000 */
[----:B------:R-:W0:Y:S01]  /*19f0*/  @!P2 LDC R14, c[0x0][0x398] ;  /* 0x0000e600ff0eab82 */ /* 0x000e220000000800 */
[----:B------:R-:W-:Y:S01]  /*1a00*/  ISETP.NE.OR P2, PT, R19, RZ, P6 ;  /* 0x000000ff1300720c */ /* 0x000fe20003745670 */
[----:B------:R-:W-:Y:S01]  /*1a10*/  @!P6 FMUL R86, R17, R86 ;  /* 0x000000561156e220 */ /* 0x000fe20000400000 */
[----:B---3--:R-:W-:-:S11]  /*1a20*/  @!P4 FMNMX R13, R13, R10, !PT ;  /* 0x0000000a0d0dc209 */ /* 0x008fd60007800000 */
[----:B------:R-:W3:Y:S01]  /*1a30*/  @!P2 LDC R86, c[0x0][0x398] ;  /* 0x0000e600ff56ab82 */ /* 0x000ee20000000800 */
[----:B--2---:R-:W-:-:S04]  /*1a40*/  @!P3 FMNMX R13, R13, R2, !PT ;  /* 0x000000020d0db209 */ /* 0x004fc80007800000 */
[----:B-1----:R-:W-:Y:S02]  /*1a50*/  @!P5 FMNMX R13, R13, R12, !PT ;  /* 0x0000000c0d0dd209 */ /* 0x002fe40007800000 */
[----:B------:R-:W-:Y:S02]  /*1a60*/  @!P4 MOV R26, R10 ;  /* 0x0000000a001ac202 */ /* 0x000fe40000000f00 */
[----:B0-----:R-:W-:Y:S02]  /*1a70*/  @!P1 FMNMX R13, R13, R14, !PT ;  /* 0x0000000e0d0d9209 */ /* 0x001fe40007800000 */
[----:B------:R-:W-:Y:S01]  /*1a80*/  MOV R4, 0xff800000 ;  /* 0xff80000000047802 */ /* 0x000fe20000000f00 */
[----:B------:R-:W-:Y:S01]  /*1a90*/  @!P0 IMAD.MOV.U32 R4, RZ, RZ, R0 ;  /* 0x000000ffff048224 */ /* 0x000fe200078e0000 */
[----:B------:R-:W-:Y:S02]  /*1aa0*/  MOV R22, 0xff800000 ;  /* 0xff80000000167802 */ /* 0x000fe40000000f00 */
[----:B------:R-:W-:-:S02]  /*1ab0*/  MOV R24, 0xff800000 ;  /* 0xff80000000187802 */ /* 0x000fc40000000f00 */
[----:B------:R-:W-:Y:S01]  /*1ac0*/  MOV R16, 0xff800000 ;  /* 0xff80000000107802 */ /* 0x000fe20000000f00 */
        /* <DEDUP_REMOVED lines=30> */
[C---:B------:R-:W-:Y:S01]  /*1cb0*/  FADD R69, -R27.reuse, R74 ;  /* 0x0000004a1b457221 */ /* 0x040fe20000000100 */
[----:B------:R-:W-:Y:S01]  /*1cc0*/  FADD R2, R0, -12583039 ;  /* 0xcb40007f00027421 */ /* 0x000fe20000000000 */
[----:B------:R-:W-:Y:S01]  /*1cd0*/  FADD R9, -R27, R20 ;  /* 0x000000141b097221 */ /* 0x000fe20000000100 */
[-C--:B------:R-:W-:Y:S01]  /*1ce0*/  FFMA.SAT R20, R71, R12.reuse, 0.5 ;  /* 0x3f00000047147423 */ /* 0x080fe2000000200c */
[----:B------:R-:W-:Y:S01]  /*1cf0*/  FADD R67, -R27, R76 ;  /* 0x0000004c1b437221 */ /* 0x000fe20000000100 */
[----:B------:R-:W-:Y:S01]  /*1d00*/  FFMA R2, R77, 1.4426950216293334961, -R2 ;  /* 0x3fb8aa3b4d027823 */ /* 0x000fe20000000802 */
[C---:B------:R-:W-:Y:S01]  /*1d10*/  FADD R65, -R27.reuse, R78 ;  /* 0x0000004e1b417221 */ /* 0x040fe20000000100 */
[-C--:B------:R-:W-:Y:S01]  /*1d20*/  FFMA.RM R20, R20, R11.reuse, 12582913 ;  /* 0x4b40000114147423 */ /* 0x080fe2000000400b */
[----:B------:R-:W-:Y:S01]  /*1d30*/  FADD R3, -R27, R80 ;  /* 0x000000501b037221 */ /* 0x000fe20000000100 */
[----:B------:R-:W-:Y:S01]  /*1d40*/  FFMA R77, R77, 1.925963033500011079e-08, R2 ;  /* 0x32a570604d4d7823 */ /* 0x000fe20000000002 */
[----:B------:R-:W-:Y:S01]  /*1d50*/  FADD R2, R14, -12583039 ;  /* 0xcb40007f0e027421 */ /* 0x000fe20000000000 */
[C---:B------:R-:W-:Y:S01]  /*1d60*/  FADD R63, -R27.reuse, R84 ;  /* 0x000000541b3f7221 */ /* 0x040fe20000000100 */
[C---:B------:R-:W-:Y:S01]  /*1d70*/  FADD R35, -R27.reuse, R70 ;  /* 0x000000461b237221 */ /* 0x040fe20000000100 */
[----:B------:R-:W-:Y:S01]  /*1d80*/  FADD R33, -R27, R68 ;  /* 0x000000441b217221 */ /* 0x000fe20000000100 */
[----:B------:R-:W-:Y:S01]  /*1d90*/  FFMA R6, R79, 1.4426950216293334961, -R2 ;  /* 0x3fb8aa3b4f067823 */ /* 0x000fe20000000802 */
[-C--:B------:R-:W-:Y:S01]  /*1da0*/  FFMA.RM R2, R4, R11.reuse, 12582913 ;  /* 0x4b40000104027423 */ /* 0x080fe2000000400b */
[-C--:B------:R-:W-:Y:S01]  /*1db0*/  FFMA.RM R4, R8, R11.reuse, 12582913 ;  /* 0x4b40000108047423 */ /* 0x080fe2000000400b */
        /* <DEDUP_REMOVED lines=20> */
[----:B------:R-:W-:Y:S01]  /*1f00*/  FADD R8, R20, -12583039 ;  /* 0xcb40007f14087421 */ /* 0x000fe20000000000 */
[----:B------:R-:W-:Y:S01]  /*1f10*/  FADD R10, R6, -12583039 ;  /* 0xcb40007f060a7421 */ /* 0x000fe20000000000 */
[-C--:B------:R-:W-:Y:S01]  /*1f20*/  FFMA.SAT R22, R67, R12.reuse, 0.5 ;  /* 0x3f00000043167423 */ /* 0x080fe2000000200c */
[----:B------:R-:W0:Y:S01]  /*1f30*/  MUFU.EX2 R77, R77 ;  /* 0x0000004d004d7308 */ /* 0x000e220000000800 */
[----:B------:R-:W-:Y:S01]  /*1f40*/  FFMA R8, R71, 1.4426950216293334961, -R8 ;  /* 0x3fb8aa3b47087823 */ /* 0x000fe20000000808 */
[----:B------:R-:W-:Y:S01]  /*1f50*/  FFMA R10, R69, 1.4426950216293334961, -R10 ;  /* 0x3fb8aa3b450a7823 */ /* 0x000fe2000000080a */
[-C--:B------:R-:W-:Y:S01]  /*1f60*/  FFMA.RM R22, R22, R11.reuse, 12582913 ;  /* 0x4b40000116167423 */ /* 0x080fe2000000400b */
[----:B------:R-:W-:Y:S01]  /*1f70*/  SHF.L.U32 R0, R0, 0x17, RZ ;  /* 0x0000001700007819 */ /* 0x000fe200000006ff */
[----:B------:R-:W-:Y:S01]  /*1f80*/  FFMA R71, R71, 1.925963033500011079e-08, R8 ;  /* 0x32a5706047477823 */ /* 0x000fe20000000008 */
[----:B------:R-:W-:Y:S01]  /*1f90*/  FFMA R69, R69, 1.925963033500011079e-08, R10 ;  /* 0x32a5706045457823 */ /* 0x000fe2000000000a */
[-C--:B------:R-:W-:Y:S01]  /*1fa0*/  FFMA.SAT R8, R65, R12.reuse, 0.5 ;  /* 0x3f00000041087423 */ /* 0x080fe2000000200c */
        /* <DEDUP_REMOVED lines=9> */
[-C--:B------:R-:W-:Y:S01]  /*2040*/  FFMA.SAT R10, R3, R12.reuse, 0.5 ;  /* 0x3f000000030a7423 */ /* 0x080fe2000000200c */
[----:B------:R-:W-:Y:S01]  /*2050*/  MUFU.EX2 R34, R71 ;  /* 0x0000004700227308 */ /* 0x000fe20000000800 */
[----:B------:R-:W-:Y:S01]  /*2060*/  FFMA R16, R65, 1.4426950216293334961, -R16 ;  /* 0x3fb8aa3b41107823 */ /* 0x000fe20000000810 */
[----:B------:R-:W-:Y:S01]  /*2070*/  FFMA.SAT R66, R23, R12, 0.5 ;  /* 0x3f00000017427423 */ /* 0x000fe2000000200c */
[----:B------:R-:W-:Y:S01]  /*2080*/  FFMA.RM R10, R10, R11, 12582913 ;  /* 0x4b4000010a0a7423 */ /* 0x000fe2000000400b */
[----:B------:R-:W-:Y:S01]  /*2090*/  SHF.L.U32 R8, R8, 0x17, RZ ;  /* 0x0000001708087819 */ /* 0x000fe200000006ff */
[----:B------:R-:W-:Y:S01]  /*20a0*/  FFMA R65, R65, 1.925963033500011079e-08, R16 ;  /* 0x32a5706041417823 */ /* 0x000fe20000000010 */
[----:B------:R-:W-:Y:S01]  /*20b0*/  SHF.L.U32 R2, R2, 0x17, RZ ;  /* 0x0000001702027819 */ /* 0x000fe200000006ff */
[----:B------:R-:W-:Y:S01]  /*20c0*/  FADD R16, R10, -12583039 ;  /* 0xcb40007f0a107421 */ /* 0x000fe20000000000 */
[----:B------:R-:W-:Y:S01]  /*20d0*/  MUFU.EX2 R64, R67 ;  /* 0x0000004300407308 */ /* 0x000fe20000000800 */
[----:B------:R-:W-:Y:S01]  /*20e0*/  IMAD.SHL.U32 R4, R4, 0x800000, RZ ;  /* 0x0080000004047824 */ /* 0x000fe200078e00ff */
[----:B------:R-:W-:Y:S01]  /*20f0*/  SHF.L.U32 R6, R6, 0x17, RZ ;  /* 0x0000001706067819 */ /* 0x000fe200000006ff */
        /* <DEDUP_REMOVED lines=8> */
[----:B------:R-:W-:Y:S01]  /*2180*/  MUFU.EX2 R18, R18 ;  /* 0x0000001200127308 */ /* 0x000fe20000000800 */
[----:B------:R-:W-:-:S04]  /*2190*/  FFMA R24, R63, 1.4426950216293334961, -R24 ;  /* 0x3fb8aa3b3f187823 */ /* 0x000fc80000000818 */
[----:B------:R-:W-:Y:S01]  /*21a0*/  FFMA R63, R63, 1.925963033500011079e-08, R24 ;  /* 0x32a570603f3f7823 */ /* 0x000fe20000000018 */
[----:B------:R-:W-:Y:S02]  /*21b0*/  FFMA.SAT R24, R35, R12, 0.5 ;  /* 0x3f00000023187423 */ /* 0x000fe4000000200c */
[----:B------:R-:W1:Y:S01]  /*21c0*/  MUFU.EX2 R79, R79 ;  /* 0x0000004f004f7308 */ /* 0x000e620000000800 */
[----:B0-----:R-:W-:Y:S01]  /*21d0*/  FMUL R8, R8, R65 ;  /* 0x0000004108087220 */ /* 0x001fe20000400000 */
[----:B------:R-:W-:-:S04]  /*21e0*/  FFMA.RM R24, R24, R11, 12582913 ;  /* 0x4b40000118187423 */ /* 0x000fc8000000400b */
[----:B------:R-:W-:Y:S02]  /*21f0*/  FADD R14, R24, -12583039 ;  /* 0xcb40007f180e7421 */ /* 0x000fe40000000000 */
[----:B------:R-:W-:Y:S02]  /*2200*/  MUFU.EX2 R63, R63 ;  /* 0x0000003f003f7308 */ /* 0x000fe40000000800 */
[----:B------:R-:W-:-:S04]  /*2210*/  FFMA R14, R35, 1.4426950216293334961, -R14 ;  /* 0x3fb8aa3b230e7823 */ /* 0x000fc8000000080e */
[----:B------:R-:W-:Y:S01]  /*2220*/  FFMA R35, R35, 1.925963033500011079e-08, R14 ;  /* 0x32a5706023237823 */ /* 0x000fe2000000000e */
[----:B------:R-:W-:Y:S01]  /*2230*/  FADD R14, R26, -12583039 ;  /* 0xcb40007f1a0e7421 */ /* 0x000fe20000000000 */
[----:B------:R-:W0:Y:S01]  /*2240*/  MUFU.EX2 R75, R75 ;  /* 0x0000004b004b7308 */ /* 0x000e220000000800 */
[----:B-1----:R-:W-:Y:S02]  /*2250*/  FMUL R0, R0, R79 ;  /* 0x0000004f00007220 */ /* 0x002fe40000400000 */
[----:B------:R-:W-:-:S04]  /*2260*/  FFMA R14, R33, 1.4426950216293334961, -R14 ;  /* 0x3fb8aa3b210e7823 */ /* 0x000fc8000000080e */
[----:B------:R-:W-:Y:S01]  /*2270*/  FFMA R33, R33, 1.925963033500011079e-08, R14 ;  /* 0x32a5706021217823 */ /* 0x000fe2000000000e */
[----:B------:R-:W-:Y:S01]  /*2280*/  FADD R14, R28, -12583039 ;  /* 0xcb40007f1c0e7421 */ /* 0x000fe20000000000 */
[----:B------:R-:W-:Y:S03]  /*2290*/  MUFU.EX2 R35, R35 ;  /* 0x0000002300237308 */ /* 0x000fe60000000800 */
[----:B------:R-:W-:-:S04]  /*22a0*/  FFMA R14, R5, 1.4426950216293334961, -R14 ;  /* 0x3fb8aa3b050e7823 */ /* 0x000fc8000000080e */
[----:B------:R-:W-:Y:S01]  /*22b0*/  FFMA R32, R5, 1.925963033500011079e-08, R14 ;  /* 0x32a5706005207823 */ /* 0x000fe2000000000e */
[----:B------:R-:W-:Y:S01]  /*22c0*/  FFMA.SAT R14, R29, R12, 0.5 ;  /* 0x3f0000001d0e7423 */ /* 0x000fe2000000200c */
[----:B------:R-:W-:Y:S01]  /*22d0*/  SHF.L.U32 R5, R20, 0x17, RZ ;  /* 0x0000001714057819 */ /* 0x000fe200000006ff */
[----:B------:R-:W1:Y:S01]  /*22e0*/  MUFU.EX2 R73, R73 ;  /* 0x0000004900497308 */ /* 0x000e620000000800 */
[----:B0-----:R-:W-:Y:S01]  /*22f0*/  FMUL R2, R2, R75 ;  /* 0x0000004b02027220 */ /* 0x001fe20000400000 */
[----:B------:R-:W-:Y:S02]  /*2300*/  FFMA.RM R14, R14, R11, 12582913 ;  /* 0x4b4000010e0e7423 */ /* 0x000fe4000000400b */
[----:B------:R-:W-:Y:S02]  /*2310*/  FMUL R5, R5, R34 ;  /* 0x0000002205057220 */ /* 0x000fe40000400000 */
[C---:B------:R-:W-:Y:S01]  /*2320*/  FADD R20, R14.reuse, -12583039 ;  /* 0xcb40007f0e147421 */ /* 0x040fe20000000000 */
[----:B------:R-:W-:Y:S01]  /*2330*/  SHF.L.U32 R14, R14, 0x17, RZ ;  /* 0x000000170e0e7819 */ /* 0x000fe200000006ff */
[----:B------:R-:W0:Y:S02]  /*2340*/  MUFU.EX2 R69, R69 ;  /* 0x0000004500457308 */ /* 0x000e240000000800 */
[----:B------:R-:W-:-:S04]  /*2350*/  FFMA R20, R29, 1.4426950216293334961, -R20 ;  /* 0x3fb8aa3b1d147823 */ /* 0x000fc80000000814 */
[----:B------:R-:W-:Y:S01]  /*2360*/  FFMA R29, R29, 1.925963033500011079e-08, R20 ;  /* 0x32a570601d1d7823 */ /* 0x000fe20000000014 */
[----:B------:R-:W-:Y:S01]  /*2370*/  FFMA.SAT R20, R7, R12, 0.5 ;  /* 0x3f00000007147423 */ /* 0x000fe2000000200c */
[----:B-1----:R-:W-:-:S03]  /*2380*/  FMUL R4, R4, R73 ;  /* 0x0000004904047220 */ /* 0x002fc60000400000 */
[----:B------:R-:W-:Y:S01]  /*2390*/  FFMA.RM R20, R20, R11, 12582913 ;  /* 0x4b40000114147423 */ /* 0x000fe2000000400b */
[----:B------:R-:W-:Y:S03]  /*23a0*/  MUFU.EX2 R29, R29 ;  /* 0x0000001d001d7308 */ /* 0x000fe60000000800 */
[C---:B------:R-:W-:Y:S01]  /*23b0*/  FADD R34, R20.reuse, -12583039 ;  /* 0xcb40007f14227421 */ /* 0x040fe20000000000 */
[----:B------:R-:W-:Y:S01]  /*23c0*/  SHF.L.U32 R20, R20, 0x17, RZ ;  /* 0x0000001714147819 */ /* 0x000fe200000006ff */
[----:B0-----:R-:W-:Y:S02]  /*23d0*/  FMUL R6, R6, R69 ;  /* 0x0000004506067220 */ /* 0x001fe40000400000 */
[C---:B------:R-:W-:Y:S01]  /*23e0*/  FFMA R34, R7.reuse, 1.4426950216293334961, -R34 ;  /* 0x3fb8aa3b07227823 */ /* 0x040fe20000000822 */
[----:B------:R0:W-:Y:S03]  /*23f0*/  MUFU.EX2 R69, R32 ;  /* 0x0000002000457308 */ /* 0x0001e60000000800 */
[----:B------:R-:W-:Y:S01]  /*2400*/  FFMA R34, R7, 1.925963033500011079e-08, R34 ;  /* 0x32a5706007227823 */ /* 0x000fe20000000022 */
[----:B------:R-:W-:Y:S01]  /*2410*/  SHF.L.U32 R7, R22, 0x17, RZ ;  /* 0x0000001716077819 */ /* 0x000fe200000006ff */
[----:B------:R-:W-:-:S04]  /*2420*/  FFMA.RM R22, R66, R11, 12582913 ;  /* 0x4b40000142167423 */ /* 0x000fc8000000400b */
[----:B------:R-:W-:Y:S01]  /*2430*/  FMUL R7, R7, R64 ;  /* 0x0000004007077220 */ /* 0x000fe20000400000 */
[C---:B------:R-:W-:Y:S01]  /*2440*/  FADD R64, R22.reuse, -12583039 ;  /* 0xcb40007f16407421 */ /* 0x040fe20000000000 */
[----:B0-----:R-:W-:Y:S01]  /*2450*/  FFMA.SAT R32, R27, R12, 0.5 ;  /* 0x3f0000001b207423 */ /* 0x001fe2000000200c */
        /* <DEDUP_REMOVED lines=8> */
[-C--:B------:R-:W-:Y:S01]  /*24e0*/  FFMA.SAT R64, R13, R12.reuse, 0.5 ;  /* 0x3f0000000d407423 */ /* 0x080fe2000000200c */
[----:B------:R-:W-:Y:S02]  /*24f0*/  SHF.L.U32 R9, R10, 0x17, RZ ;  /* 0x000000170a097819 */ /* 0x000fe400000006ff */
[----:B------:R-:W-:Y:S01]  /*2500*/  SHF.L.U32 R10, R16, 0x17, RZ ;  /* 0x00000017100a7819 */ /* 0x000fe200000006ff */
[----:B------:R-:W-:Y:S01]  /*2510*/  FFMA.RM R64, R64, R11, 12582913 ;  /* 0x4b40000140407423 */ /* 0x000fe2000000400b */
[----:B------:R-:W-:Y:S01]  /*2520*/  FFMA.SAT R16, R17, R12, 0.5 ;  /* 0x3f00000011107423 */ /* 0x000fe2000000200c */
[----:B------:R-:W-:Y:S01]  /*2530*/  FMUL R9, R9, R18 ;  /* 0x0000001209097220 */ /* 0x000fe20000400000 */
[----:B------:R-:W-:Y:S01]  /*2540*/  MUFU.EX2 R65, R65 ;  /* 0x0000004100417308 */ /* 0x000fe20000000800 */
[----:B------:R-:W-:Y:S01]  /*2550*/  FADD R68, R64, -12583039 ;  /* 0xcb40007f40447421 */ /* 0x000fe20000000000 */
[----:B------:R-:W-:Y:S01]  /*2560*/  FMUL R10, R10, R63 ;  /* 0x0000003f0a0a7220 */ /* 0x000fe20000400000 */
[----:B------:R-:W-:-:S02]  /*2570*/  IMAD.SHL.U32 R64, R64, 0x800000, RZ ;  /* 0x0080000040407824 */ /* 0x000fc400078e00ff */
[----:B------:R-:W-:-:S03]  /*2580*/  FFMA R68, R13, 1.4426950216293334961, -R68 ;  /* 0x3fb8aa3b0d447823 */ /* 0x000fc60000000844 */
[----:B------:R-:W0:Y:S01]  /*2590*/  MUFU.EX2 R18, R33 ;  /* 0x0000002100127308 */ /* 0x000e220000000800 */
[----:B------:R-:W-:Y:S01]  /*25a0*/  FFMA R67, R13, 1.925963033500011079e-08, R68 ;  /* 0x32a570600d437823 */ /* 0x000fe20000000044 */
[----:B------:R-:W-:Y:S01]  /*25b0*/  FFMA.RM R13, R16, R11, 12582913 ;  /* 0x4b400001100d7423 */ /* 0x000fe2000000400b */
[----:B------:R-:W-:-:S03]  /*25c0*/  FFMA.SAT R68, R15, R12, 0.5 ;  /* 0x3f0000000f447423 */ /* 0x000fc6000000200c */
[C---:B------:R-:W-:Y:S01]  /*25d0*/  FADD R16, R13.reuse, -12583039 ;  /* 0xcb40007f0d107421 */ /* 0x040fe20000000000 */
[----:B------:R-:W-:Y:S01]  /*25e0*/  SHF.L.U32 R13, R13, 0x17, RZ ;  /* 0x000000170d0d7819 */ /* 0x000fe200000006ff */
[----:B------:R-:W-:Y:S02]  /*25f0*/  MUFU.EX2 R67, R67 ;  /* 0x0000004300437308 */ /* 0x000fe40000000800 */
[----:B------:R-:W-:-:S04]  /*2600*/  FFMA R16, R17, 1.4426950216293334961, -R16 ;  /* 0x3fb8aa3b11107823 */ /* 0x000fc80000000810 */
[----:B------:R-:W-:Y:S01]  /*2610*/  FFMA R63, R17, 1.925963033500011079e-08, R16 ;  /* 0x32a57060113f7823 */ /* 0x000fe20000000010 */
[----:B------:R-:W-:Y:S02]  /*2620*/  IMAD.SHL.U32 R16, R24, 0x800000, RZ ;  /* 0x0080000018107824 */ /* 0x000fe400078e00ff */
[----:B------:R-:W-:Y:S01]  /*2630*/  FFMA.RM R24, R68, R11, 12582913 ;  /* 0x4b40000144187423 */ /* 0x000fe2000000400b */
[----:B------:R-:W-:Y:S01]  /*2640*/  SHF.L.U32 R17, R26, 0x17, RZ ;  /* 0x000000171a117819 */ /* 0x000fe200000006ff */
[----:B------:R-:W-:Y:S01]  /*2650*/  FFMA.SAT R26, R19, R12, 0.5 ;  /* 0x3f000000131a7423 */ /* 0x000fe2000000200c */
[----:B------:R-:W-:Y:S01]  /*2660*/  FMUL R16, R16, R35 ;  /* 0x0000002310107220 */ /* 0x000fe20000400000 */
[----:B------:R-:W-:Y:S02]  /*2670*/  FADD R68, R24, -12583039 ;  /* 0xcb40007f18447421 */ /* 0x000fe40000000000 */
[----:B0-----:R-:W-:Y:S01]  /*2680*/  FMUL R17, R17, R18 ;  /* 0x0000001211117220 */ /* 0x001fe20000400000 */
[----:B------:R-:W-:Y:S01]  /*2690*/  FFMA.SAT R18, R21, R12, 0.5 ;  /* 0x3f00000015127423 */ /* 0x000fe2000000200c */
[----:B------:R-:W-:Y:S01]  /*26a0*/  FFMA R68, R15, 1.4426950216293334961, -R68 ;  /* 0x3fb8aa3b0f447823 */ /* 0x000fe20000000844 */
[----:B------:R-:W-:-:S03]  /*26b0*/  FFMA.RM R26, R26, R11, 12582913 ;  /* 0x4b4000011a1a7423 */ /* 0x000fc6000000400b */
[----:B------:R-:W-:Y:S01]  /*26c0*/  FFMA R35, R15, 1.925963033500011079e-08, R68 ;  /* 0x32a570600f237823 */ /* 0x000fe20000000044 */
[----:B------:R-:W-:-:S04]  /*26d0*/  FFMA.RM R15, R18, R11, 12582913 ;  /* 0x4b400001120f7423 */ /* 0x000fc8000000400b */
        /* <DEDUP_REMOVED lines=16> */
[----:B------:R-:W-:Y:S01]  /*27e0*/  FADD R28, R12, -12583039 ;  /* 0xcb40007f0c1c7421 */ /* 0x000fe20000000000 */
[----:B------:R-:W-:Y:S02]  /*27f0*/  FADD R32, R11, -12583039 ;  /* 0xcb40007f0b207421 */ /* 0x000fe40000000000 */
[----:B------:R-:W-:Y:S01]  /*2800*/  FADD R70, R19, R4 ;  /* 0x0000000413467221 */ /* 0x000fe20000000000 */
[----:B------:R-:W-:Y:S01]  /*2810*/  FFMA R28, R25, 1.4426950216293334961, -R28 ;  /* 0x3fb8aa3b191c7823 */ /* 0x000fe2000000081c */
[----:B------:R-:W-:-:S02]  /*2820*/  FFMA R32, R27, 1.4426950216293334961, -R32 ;  /* 0x3fb8aa3b1b207823 */ /* 0x000fc40000000820 */
[----:B------:R-:W-:Y:S01]  /*2830*/  FADD R19, R70, R5 ;  /* 0x0000000546137221 */ /* 0x000fe20000000000 */
[----:B------:R-:W-:Y:S01]  /*2840*/  FFMA R28, R25, 1.925963033500011079e-08, R28 ;  /* 0x32a57060191c7823 */ /* 0x000fe2000000001c */
[----:B------:R-:W-:Y:S01]  /*2850*/  FFMA R32, R27, 1.925963033500011079e-08, R32 ;  /* 0x32a570601b207823 */ /* 0x000fe20000000020 */
[----:B------:R-:W0:Y:S01]  /*2860*/  MUFU.EX2 R25, R34 ;  /* 0x0000002200197308 */ /* 0x000e220000000800 */
[----:B------:R-:W-:Y:S01]  /*2870*/  FADD R70, R19, R6 ;  /* 0x0000000613467221 */ /* 0x000fe20000000000 */
[----:B------:R-:W-:-:S03]  /*2880*/  FMUL R19, R14, R29 ;  /* 0x0000001d0e137220 */ /* 0x000fc60000400000 */
[----:B------:R-:W-:-:S03]  /*2890*/  FADD R21, R70, R7 ;  /* 0x0000000746157221 */ /* 0x000fc60000000000 */
[----:B------:R-:W1:Y:S01]  /*28a0*/  MUFU.EX2 R27, R66 ;  /* 0x00000042001b7308 */ /* 0x000e620000000800 */
[----:B------:R-:W-:-:S04]  /*28b0*/  FADD R14, R21, R8 ;  /* 0x00000008150e7221 */ /* 0x000fc80000000000 */
[----:B------:R-:W-:-:S03]  /*28c0*/  FADD R21, R14, R9 ;  /* 0x000000090e157221 */ /* 0x000fc60000000000 */
[----:B------:R-:W2:Y:S01]  /*28d0*/  MUFU.EX2 R34, R63 ;  /* 0x0000003f00227308 */ /* 0x000ea20000000800 */
[----:B------:R-:W-:Y:S01]  /*28e0*/  FADD R21, R21, R10 ;  /* 0x0000000a15157221 */ /* 0x000fe20000000000 */
[----:B0-----:R-:W-:-:S03]  /*28f0*/  FMUL R20, R20, R25 ;  /* 0x0000001914147220 */ /* 0x001fc60000400000 */
[----:B------:R-:W-:-:S03]  /*2900*/  FADD R14, R21, R16 ;  /* 0x00000010150e7221 */ /* 0x000fc60000000000 */
[----:B------:R-:W-:Y:S01]  /*2910*/  MUFU.EX2 R66, R35 ;  /* 0x0000002300427308 */ /* 0x000fe20000000800 */
[----:B------:R-:W-:Y:S01]  /*2920*/  FADD R25, R14, R17 ;  /* 0x000000110e197221 */ /* 0x000fe20000000000 */
[----:B-1----:R-:W-:Y:S01]  /*2930*/  FMUL R21, R22, R27 ;  /* 0x0000001b16157220 */ /* 0x002fe20000400000 */
[----:B------:R-:W-:Y:S02]  /*2940*/  SHF.L.U32 R22, R23, 0x17, RZ ;  /* 0x0000001717167819 */ /* 0x000fe400000006ff */
[----:B------:R-:W-:Y:S01]  /*2950*/  FADD R14, R25, R18 ;  /* 0x00000012190e7221 */ /* 0x000fe20000000000 */
[----:B------:R-:W-:Y:S02]  /*2960*/  SHF.L.U32 R27, R26, 0x17, RZ ;  /* 0x000000171a1b7819 */ /* 0x000fe400000006ff */
[----:B------:R-:W0:Y:S01]  /*2970*/  MUFU.EX2 R70, R33 ;  /* 0x0000002100467308 */ /* 0x000e220000000800 */
[----:B------:R-:W-:Y:S01]  /*2980*/  FADD R23, R14, R19 ;  /* 0x000000130e177221 */ /* 0x000fe20000000000 */
[----:B------:R-:W-:Y:S01]  /*2990*/  FMUL R22, R22, R65 ;  /* 0x0000004116167220 */ /* 0x000fe20000400000 */
[----:B------:R-:W-:-:S02]  /*29a0*/  FMUL R27, R27, R68 ;  /* 0x000000441b1b7220 */ /* 0x000fc40000400000 */
[----:B------:R-:W-:Y:S01]  /*29b0*/  FADD R14, R23, R20 ;  /* 0x00000014170e7221 */ /* 0x000fe20000000000 */
[----:B------:R-:W-:Y:S02]  /*29c0*/  FMUL R23, R64, R67 ;  /* 0x0000004340177220 */ /* 0x000fe40000400000 */
[----:B------:R1:W3:Y:S01]  /*29d0*/  MUFU.EX2 R29, R28 ;  /* 0x0000001c001d7308 */ /* 0x0002e20000000800 */
[----:B------:R-:W-:-:S04]  /*29e0*/  FADD R25, R14, R21 ;  /* 0x000000150e197221 */ /* 0x000fc80000000000 */
[----:B------:R-:W-:Y:S01]  /*29f0*/  FADD R14, R25, R22 ;  /* 0x00000016190e7221 */ /* 0x000fe20000000000 */
[----:B------:R-:W-:Y:S01]  /*2a00*/  SHF.L.U32 R25, R24, 0x17, RZ ;  /* 0x0000001718197819 */ /* 0x000fe200000006ff */
[----:B--2---:R-:W-:Y:S01]  /*2a10*/  FMUL R24, R13, R34 ;  /* 0x000000220d187220 */ /* 0x004fe20000400000 */
[----:B------:R-:W2:Y:S01]  /*2a20*/  MUFU.EX2 R32, R32 ;  /* 0x0000002000207308 */ /* 0x000ea20000000800 */
[----:B------:R-:W-:Y:S01]  /*2a30*/  FADD R13, R14, R23 ;  /* 0x000000170e0d7221 */ /* 0x000fe20000000000 */
[----:B0-----:R-:W-:Y:S01]  /*2a40*/  FMUL R26, R15, R70 ;  /* 0x000000460f1a7220 */ /* 0x001fe20000400000 */
[----:B------:R-:W-:Y:S01]  /*2a50*/  FMUL R25, R25, R66 ;  /* 0x0000004219197220 */ /* 0x000fe20000400000 */
[----:B-1----:R-:W-:Y:S01]  /*2a60*/  SHF.L.U32 R28, R12, 0x17, RZ ;  /* 0x000000170c1c7819 */ /* 0x002fe200000006ff */
[----:B------:R-:W-:-:S04]  /*2a70*/  FADD R14, R13, R24 ;  /* 0x000000180d0e7221 */ /* 0x000fc80000000000 */
[----:B------:R-:W-:Y:S01]  /*2a80*/  FADD R13, R14, R25 ;  /* 0x000000190e0d7221 */ /* 0x000fe20000000000 */
[----:B---3--:R-:W-:-:S03]  /*2a90*/  FMUL R28, R28, R29 ;  /* 0x0000001d1c1c7220 */ /* 0x008fc60000400000 */
[----:B------:R-:W-:Y:S01]  /*2aa0*/  FADD R12, R13, R26 ;  /* 0x0000001a0d0c7221 */ /* 0x000fe20000000000 */
[----:B------:R-:W-:-:S03]  /*2ab0*/  SHF.L.U32 R13, R11, 0x17, RZ ;  /* 0x000000170b0d7819 */ /* 0x000fc600000006ff */
        /* <DEDUP_REMOVED lines=13> */
.L_x_30633:
        /* <DEDUP_REMOVED lines=12> */
[----:B------:R-:W-:Y:S05]  /*2c50*/  CALL.REL.NOINC `($__internal_492_$__cuda_sm3x_div_rn_noftz_f32_slowpath) ;  /* 0x00000030004c7944 */ /* 0x000fea0003c00000 */
[----:B------:R-:W-:-:S07]  /*2c60*/  MOV R11, R3 ;  /* 0x00000003000b7202 */ /* 0x000fce0000000f00 */
.L_x_30574:
[----:B------:R-:W-:Y:S05]  /*2c70*/  BSYNC.RECONVERGENT B3 ;  /* 0x0000000000037941 */ /* 0x000fea0003800200 */
.L_x_30573:
        /* <DEDUP_REMOVED lines=12> */
[----:B------:R-:W-:Y:S05]  /*2d40*/  CALL.REL.NOINC `($__internal_492_$__cuda_sm3x_div_rn_noftz_f32_slowpath) ;  /* 0x0000003000107944 */ /* 0x000fea0003c00000 */
[----:B------:R-:W-:-:S07]  /*2d50*/  MOV R15, R3 ;  /* 0x00000003000f7202 */ /* 0x000fce0000000f00 */
.L_x_30576:
[----:B------:R-:W-:Y:S05]  /*2d60*/  BSYNC.RECONVERGENT B3 ;  /* 0x0000000000037941 */ /* 0x000fea0003800200 */
.L_x_30575:
        /* <DEDUP_REMOVED lines=13> */
[----:B------:R-:W-:-:S07]  /*2e40*/  IMAD.MOV.U32 R33, RZ, RZ, R3 ;  /* 0x000000ffff217224 */ /* 0x000fce00078e0003 */
.L_x_30578:
[----:B------:R-:W-:Y:S05]  /*2e50*/  BSYNC.RECONVERGENT B3 ;  /* 0x0000000000037941 */ /* 0x000fea0003800200 */
.L_x_30577:
        /* <DEDUP_REMOVED lines=14> */
.L_x_30580:
[----:B------:R-:W-:Y:S05]  /*2f40*/  BSYNC.RECONVERGENT B3 ;  /* 0x0000000000037941 */ /* 0x000fea0003800200 */
.L_x_30579:
        /* <DEDUP_REMOVED lines=14> */
.L_x_30582:
[----:B------:R-:W-:Y:S05]  /*3030*/  BSYNC.RECONVERGENT B3 ;  /* 0x0000000000037941 */ /* 0x000fea0003800200 */
.L_x_30581:
        /* <DEDUP_REMOVED lines=12> */
[----:B------:R-:W-:Y:S05]  /*3100*/  CALL.REL.NOINC `($__internal_492_$__cuda_sm3x_div_rn_noftz_f32_slowpath) ;  /* 0x0000002c00207944 */ /* 0x000fea0003c00000 */
[----:B------:R-:W-:-:S07]  /*3110*/  MOV R67, R3 ;  /* 0x0000000300437202 */ /* 0x000fce0000000f00 */
.L_x_30584:
[----:B------:R-:W-:Y:S05]  /*3120*/  BSYNC.RECONVERGENT B3 ;  /* 0x0000000000037941 */ /* 0x000fea0003800200 */
.L_x_30583:
        /* <DEDUP_REMOVED lines=14> */
.L_x_30586:
[----:B------:R-:W-:Y:S05]  /*3210*/  BSYNC.RECONVERGENT B3 ;  /* 0x0000000000037941 */ /* 0x000fea0003800200 */
.L_x_30585:
        /* <DEDUP_REMOVED lines=12> */
[----:B------:R-:W-:Y:S05]  /*32e0*/  CALL.REL.NOINC `($__internal_492_$__cuda_sm3x_div_rn_noftz_f32_slowpath) ;  /* 0x0000002800a87944 */ /* 0x000fea0003c00000 */
[----:B------:R-:W-:-:S07]  /*32f0*/  MOV R7, R3 ;  /* 0x0000000300077202 */ /* 0x000fce0000000f00 */
.L_x_30588:
[----:B------:R-:W-:Y:S05]  /*3300*/  BSYNC.RECONVERGENT B3 ;  /* 0x0000000000037941 */ /* 0x000fea0003800200 */
.L_x_30587:
        /* <DEDUP_REMOVED lines=14> */
.L_x_30590:
[----:B------:R-:W-:Y:S05]  /*33f0*/  BSYNC.RECONVERGENT B3 ;  /* 0x0000000000037941 */ /* 0x000fea0003800200 */
.L_x_30589:
        /* <DEDUP_REMOVED lines=14> */
.L_x_30592:
[----:B------:R-:W-:Y:S05]  /*34e0*/  BSYNC.RECONVERGENT B3 ;  /* 0x0000000000037941 */ /* 0x000fea0003800200 */
.L_x_30591:
        /* <DEDUP_REMOVED lines=14> */
.L_x_30594:
[----:B------:R-:W-:Y:S05]  /*35d0*/  BSYNC.RECONVERGENT B3 ;  /* 0x0000000000037941 */ /* 0x000fea0003800200 */
.L_x_30593:
        /* <DEDUP_REMOVED lines=14> */
.L_x_30596:
[----:B------:R-:W-:Y:S05]  /*36c0*/  BSYNC.RECONVERGENT B3 ;  /* 0x0000000000037941 */ /* 0x000fea0003800200 */
.L_x_30595:
        /* <DEDUP_REMOVED lines=14> */
.L_x_30598:
[----:B------:R-:W-:Y:S05]  /*37b0*/  BSYNC.RECONVERGENT B3 ;  /* 0x0000000000037941 */ /* 0x000fea0003800200 */
.L_x_30597:
        /* <DEDUP_REMOVED lines=14> */
.L_x_30600:
[----:B------:R-:W-:Y:S05]  /*38a0*/  BSYNC.RECONVERGENT B3 ;  /* 0x0000000000037941 */ /* 0x000fea0003800200 */
.L_x_30599:
        /* <DEDUP_REMOVED lines=14> */
.L_x_30602:
[----:B------:R-:W-:Y:S05]  /*3990*/  BSYNC.RECONVERGENT B3 ;  /* 0x0000000000037941 */ /* 0x000fea0003800200 */
.L_x_30601:
        /* <DEDUP_REMOVED lines=14> */
.L_x_30604:
[----:B------:R-:W-:Y:S05]  /*3a80*/  BSYNC.RECONVERGENT B3 ;  /* 0x0000000000037941 */ /* 0x000fea0003800200 */
.L_x_30603:
        /* <DEDUP_REMOVED lines=14> */
.L_x_30606:
[----:B------:R-:W-:Y:S05]  /*3b70*/  BSYNC.RECONVERGENT B3 ;  /* 0x0000000000037941 */ /* 0x000fea0003800200 */
.L_x_30605:
        /* <DEDUP_REMOVED lines=14> */
.L_x_30608:
[----:B------:R-:W-:Y:S05]  /*3c60*/  BSYNC.RECONVERGENT B3 ;  /* 0x0000000000037941 */ /* 0x000fea0003800200 */
.L_x_30607:
        /* <DEDUP_REMOVED lines=14> */
.L_x_30610:
[----:B------:R-:W-:Y:S05]  /*3d50*/  BSYNC.RECONVERGENT B3 ;  /* 0x0000000000037941 */ /* 0x000fea0003800200 */
.L_x_30609:
        /* <DEDUP_REMOVED lines=14> */
.L_x_30612:
[----:B------:R-:W-:Y:S05]  /*3e40*/  BSYNC.RECONVERGENT B3 ;  /* 0x0000000000037941 */ /* 0x000fea0003800200 */
.L_x_30611:
        /* <DEDUP_REMOVED lines=14> */
.L_x_30614:
[----:B------:R-:W-:Y:S05]  /*3f30*/  BSYNC.RECONVERGENT B3 ;  /* 0x0000000000037941 */ /* 0x000fea0003800200 */
.L_x_30613:
        /* <DEDUP_REMOVED lines=14> */
.L_x_30616:
[----:B------:R-:W-:Y:S05]  /*4020*/  BSYNC.RECONVERGENT B3 ;  /* 0x0000000000037941 */ /* 0x000fea0003800200 */
.L_x_30615:
        /* <DEDUP_REMOVED lines=14> */
.L_x_30618:
[----:B------:R-:W-:Y:S05]  /*4110*/  BSYNC.RECONVERGENT B3 ;  /* 0x0000000000037941 */ /* 0x000fea0003800200 */
.L_x_30617:
        /* <DEDUP_REMOVED lines=14> */
.L_x_30620:
[----:B------:R-:W-:Y:S05]  /*4200*/  BSYNC.RECONVERGENT B3 ;  /* 0x0000000000037941 */ /* 0x000fea0003800200 */
.L_x_30619:
[----:B------:R-:W-:Y:S01]  /*4210*/  HFMA2 R3, -RZ, RZ, 0, 0 ;  /* 0x00000000ff037431 */ /* 0x000fe200000001ff */
[----:B------:R-:W-:Y:S01]  /*4220*/  MOV R2, R36 ;  /* 0x0000002400027202 */ /* 0x000fe20000000f00 */
[----:B------:R-:W-:Y:S01]  /*4230*/  IMAD R0, R38, UR38, RZ ;  /* 0x0000002626007c24 */ /* 0x000fe2000f8e02ff */
[----:B------:R-:W-:Y:S02]  /*4240*/  @!P0 R2UR UR4, R30 ;  /* 0x000000001e0482ca */ /* 0x000fe400000e0000 */
[----:B------:R-:W-:Y:S01]  /*4250*/  @!P0 R2UR UR5, R31 ;  /* 0x000000001f0582ca */ /* 0x000fe200000e0000 */
[----:B------:R-:W-:Y:S01]  /*4260*/  IMAD R5, R37, UR39, R0 ;  /* 0x0000002725057c24 */ /* 0x000fe2000f8e0200 */
[----:B------:R-:W-:Y:S02]  /*4270*/  ISETP.GE.U32.AND P1, PT, R40, UR44, PT ;  /* 0x0000002c28007c0c */ /* 0x000fe4000bf26070 */
        /* <DEDUP_REMOVED lines=8> */
[----:B------:R-:W-:-:S02]  /*4300*/  ISETP.GE.U32.AND P3, PT, R61, UR44, PT ;  /* 0x0000002c3d007c0c */ /* 0x000fc4000bf66070 */
[----:B------:R-:W-:Y:S01]  /*4310*/  @!P1 R2UR UR6, R30 ;  /* 0x000000001e0692ca */ /* 0x000fe200000e0000 */
[----:B------:R0:W-:Y:S01]  /*4320*/  @!P0 STG.E desc[UR4][R4.64], R11 ;  /* 0x0000000b04008986 */ /* 0x0001e2000c101904 */
[----:B------:R-:W-:Y:S02]  /*4330*/  ISETP.GE.U32.AND P0, PT, R42, UR44, PT ;  /* 0x0000002c2a007c0c */ /* 0x000fe4000bf06070 */
[C---:B------:R-:W-:Y:S02]  /*4340*/  @!P1 R2UR UR7, R31.reuse ;  /* 0x000000001f0792ca */ /* 0x040fe400000e0000 */
[----:B------:R-:W-:Y:S02]  /*4350*/  ISETP.GE.AND.EX P0, PT, RZ, UR45, PT, P0 ;  /* 0x0000002dff007c0c */ /* 0x000fe4000bf06300 */
[----:B------:R-:W-:Y:S02]  /*4360*/  @!P2 R2UR UR8, R30 ;  /* 0x000000001e08a2ca */ /* 0x000fe400000e0000 */
[----:B------:R-:W-:-:S02]  /*4370*/  @!P2 R2UR UR9, R31 ;  /* 0x000000001f09a2ca */ /* 0x000fc400000e0000 */
[----:B------:R-:W-:Y:S02]  /*4380*/  ISETP.GE.U32.AND P6, PT, R43, UR44, PT ;  /* 0x0000002c2b007c0c */ /* 0x000fe4000bfc6070 */
[----:B------:R-:W-:Y:S02]  /*4390*/  ISETP.GE.U32.AND P5, PT, R44, UR44, PT ;  /* 0x0000002c2c007c0c */ /* 0x000fe4000bfa6070 */
[----:B------:R-:W-:Y:S01]  /*43a0*/  ISETP.GE.AND.EX P4, PT, RZ, UR45, PT, P4 ;  /* 0x0000002dff007c0c */ /* 0x000fe2000bf86340 */
[----:B------:R0:W-:Y:S01]  /*43b0*/  @!P1 STG.E desc[UR6][R4.64+0x80], R15 ;  /* 0x0000800f04009986 */ /* 0x0001e2000c101906 */
[----:B------:R-:W-:Y:S02]  /*43c0*/  ISETP.GE.U32.AND P1, PT, R46, UR44, PT ;  /* 0x0000002c2e007c0c */ /* 0x000fe4000bf26070 */
[----:B------:R-:W-:Y:S02]  /*43d0*/  @!P0 R2UR UR4, R30 ;  /* 0x000000001e0482ca */ /* 0x000fe400000e0000 */
[----:B------:R-:W-:Y:S01]  /*43e0*/  @!P0 R2UR UR5, R31 ;  /* 0x000000001f0582ca */ /* 0x000fe200000e0000 */
[----:B------:R0:W-:Y:S01]  /*43f0*/  @!P2 STG.E desc[UR8][R4.64+0x100], R33 ;  /* 0x000100210400a986 */ /* 0x0001e2000c101908 */
[----:B------:R-:W-:-:S02]  /*4400*/  ISETP.GE.U32.AND P2, PT, R45, UR44, PT ;  /* 0x0000002c2d007c0c */ /* 0x000fc4000bf46070 */
[----:B------:R-:W-:Y:S02]  /*4410*/  ISETP.GE.AND.EX P3, PT, RZ, UR45, PT, P3 ;  /* 0x0000002dff007c0c */ /* 0x000fe4000bf66330 */
[----:B------:R-:W-:Y:S02]  /*4420*/  ISETP.GE.AND.EX P6, PT, RZ, UR45, PT, P6 ;  /* 0x0000002dff007c0c */ /* 0x000fe4000bfc6360 */
[----:B------:R-:W-:Y:S02]  /*4430*/  ISETP.GE.AND.EX P5, PT, RZ, UR45, PT, P5 ;  /* 0x0000002dff007c0c */ /* 0x000fe4000bfa6350 */
[----:B------:R-:W-:Y:S02]  /*4440*/  ISETP.GE.AND.EX P2, PT, RZ, UR45, PT, P2 ;  /* 0x0000002dff007c0c */ /* 0x000fe4000bf46320 */
[----:B------:R-:W-:Y:S01]  /*4450*/  ISETP.GE.AND.EX P1, PT, RZ, UR45, PT, P1 ;  /* 0x0000002dff007c0c */ /* 0x000fe2000bf26310 */
        /* <DEDUP_REMOVED lines=95> */
.L_x_30571:
[----:B------:R-:W-:Y:S05]  /*4a50*/  EXIT ;  /* 0x000000000000794d */ /* 0x000fea0003800000 */
.L_x_30572:
[----:B------:R-:W-:Y:S01]  /*4a60*/  BSSY B1, `(.L_x_30622) ;  /* 0x0000007000017945 */ /* 0x000fe20003800000 */
[----:B------:R-:W-:Y:S02]  /*4a70*/  MOV R12, 0x10 ;  /* 0x00000010000c7802 */ /* 0x000fe40000000f00 */
[----:B------:R-:W-:Y:S02]  /*4a80*/  MOV R11, 0x1f ;  /* 0x0000001f000b7802 */ /* 0x000fe40000000f00 */
[----:B------:R-:W-:-:S07]  /*4a90*/  MOV R15, 0xffffffff ;  /* 0xffffffff000f7802 */ /* 0x000fce0000000f00 */
[----:B------:R-:W-:Y:S05]  /*4aa0*/  WARPSYNC.COLLECTIVE R15, `(.L_x_30623) ;  /* 0x000000000f087348 */ /* 0x000fea0003c00000 */
[----:B------:R0:W1:Y:S02]  /*4ab0*/  SHFL.BFLY P6, R14, R13, R12, R11 ;  /* 0x0c00000c0d0e7389 */ /* 0x00006400000c000b */
[----:B01----:R-:W-:Y:S05]  /*4ac0*/  ENDCOLLECTIVE ;  /* 0x000000000000791b */ /* 0x003fea0003800000 */
.L_x_30623:
[----:B------:R-:W-:Y:S05]  /*4ad0*/  BSYNC B1 ;  /* 0x0000000000017941 */ /* 0x000fea0003800000 */
.L_x_30622:
[----:B------:R-:W-:Y:S01]  /*4ae0*/  FMNMX R13, R14, R13, !PT ;  /* 0x0000000d0e0d7209 */ /* 0x000fe20007800000 */
[----:B------:R-:W-:Y:S01]  /*4af0*/  IMAD.MOV.U32 R12, RZ, RZ, 0x8 ;  /* 0x00000008ff0c7424 */ /* 0x000fe200078e00ff */
[----:B------:R-:W-:Y:S01]  /*4b00*/  MOV R11, 0x1f ;  /* 0x0000001f000b7802 */ /* 0x000fe20000000f00 */
[----:B------:R-:W-:Y:S01]  /*4b10*/  HFMA2 R33, -RZ, RZ, 0.96630859375, -0.0022525787353515625 ;  /* 0x3bbb989dff217431 */ /* 0x000fe200000001ff */
[----:B------:R-:W-:Y:S02]  /*4b20*/  MOV R15, 0xffffffff ;  /* 0xffffffff000f7802 */ /* 0x000fe40000000f00 */
[----:B------:R-:W-:-:S07]  /*4b30*/  MOV R35, 0x437c0000 ;  /* 0x437c000000237802 */ /* 0x000fce0000000f00 */
[----:B------:R-:W-:Y:S05]  /*4b40*/  WARPSYNC.COLLECTIVE R15, `(.L_x_30624) ;  /* 0x000000000f087348 */ /* 0x000fea0003c00000 */
[----:B------:R0:W1:Y:S02]  /*4b50*/  SHFL.BFLY P6, R14, R13, R12, R11 ;  /* 0x0c00000c0d0e7389 */ /* 0x00006400000c000b */
[----:B01----:R-:W-:Y:S05]  /*4b60*/  ENDCOLLECTIVE ;  /* 0x000000000000791b */ /* 0x003fea0003800000 */
.L_x_30624:
[----:B------:R-:W-:Y:S01]  /*4b70*/  HFMA2 R12, -RZ, RZ, 0, 2.384185791015625e-07 ;  /* 0x00000004ff0c7431 */ /* 0x000fe200000001ff */
[----:B------:R-:W-:-:S04]  /*4b80*/  FMNMX R0, R13, R14, !PT ;  /* 0x0000000e0d007209 */ /* 0x000fc80007800000 */
[----:B------:R-:W-:-:S07]  /*4b90*/  MOV R13, R0 ;  /* 0x00000000000d7202 */ /* 0x000fce0000000f00 */
[----:B------:R-:W-:Y:S05]  /*4ba0*/  WARPSYNC.COLLECTIVE R15, `(.L_x_30625) ;  /* 0x000000000f087348 */ /* 0x000fea0003c00000 */
[----:B------:R0:W1:Y:S02]  /*4bb0*/  SHFL.BFLY P6, R14, R13, R12, R11 ;  /* 0x0c00000c0d0e7389 */ /* 0x00006400000c000b */
[----:B01----:R-:W-:Y:S05]  /*4bc0*/  ENDCOLLECTIVE ;  /* 0x000000000000791b */ /* 0x003fea0003800000 */
.L_x_30625:
[----:B------:R-:W-:Y:S01]  /*4bd0*/  HFMA2 R12, -RZ, RZ, 0, 1.1920928955078125e-07 ;  /* 0x00000002ff0c7431 */ /* 0x000fe200000001ff */
[----:B------:R-:W-:-:S04]  /*4be0*/  FMNMX R2, R0, R14, !PT ;  /* 0x0000000e00027209 */ /* 0x000fc80007800000 */
[----:B------:R-:W-:-:S07]  /*4bf0*/  MOV R13, R2 ;  /* 0x00000002000d7202 */ /* 0x000fce0000000f00 */
[----:B------:R-:W-:Y:S05]  /*4c00*/  WARPSYNC.COLLECTIVE R15, `(.L_x_30626) ;  /* 0x000000000f087348 */ /* 0x000fea0003c00000 */
[----:B------:R0:W1:Y:S02]  /*4c10*/  SHFL.BFLY P6, R14, R13, R12, R11 ;  /* 0x0c00000c0d0e7389 */ /* 0x00006400000c000b */
[----:B01----:R-:W-:Y:S05]  /*4c20*/  ENDCOLLECTIVE ;  /* 0x000000000000791b */ /* 0x003fea0003800000 */
.L_x_30626:
[----:B------:R-:W-:Y:S02]  /*4c30*/  MOV R12, 0x1 ;  /* 0x00000001000c7802 */ /* 0x000fe40000000f00 */
[----:B------:R-:W-:-:S05]  /*4c40*/  FMNMX R3, R2, R14, !PT ;  /* 0x0000000e02037209 */ /* 0x000fca0007800000 */
[----:B------:R-:W-:-:S07]  /*4c50*/  IMAD.MOV.U32 R13, RZ, RZ, R3 ;  /* 0x000000ffff0d7224 */ /* 0x000fce00078e0003 */
[----:B------:R-:W-:Y:S05]  /*4c60*/  WARPSYNC.COLLECTIVE R15, `(.L_x_30627) ;  /* 0x000000000f087348 */ /* 0x000fea0003c00000 */
[----:B------:R0:W1:Y:S02]  /*4c70*/  SHFL.BFLY P6, R14, R13, R12, R11 ;  /* 0x0c00000c0d0e7389 */ /* 0x00006400000c000b */
[----:B01----:R-:W-:Y:S05]  /*4c80*/  ENDCOLLECTIVE ;  /* 0x000000000000791b */ /* 0x003fea0003800000 */
.L_x_30627:
        /* <DEDUP_REMOVED lines=37> */
[----:B------:R-:W-:-:S03]  /*4ee0*/  SHF.L.U32 R3, R10, 0x17, RZ ;  /* 0x000000170a037819 */ /* 0x000fc600000006ff */
        /* <DEDUP_REMOVED lines=165> */
[----:B------:R-:W-:-:S03]  /*5940*/  FADD R11, RZ, R3 ;  /* 0x00000003ff0b7221 */ /* 0x000fc60000000000 */
[-C--:B------:R-:W-:Y:S01]  /*5950*/  FFMA.RM R12, R12, R35.reuse, 12582913 ;  /* 0x4b4000010c0c7423 */ /* 0x080fe20000004023 */
[----:B------:R-:W-:Y:S01]  /*5960*/  FFMA.RM R35, R14, R35, 12582913 ;  /* 0x4b4000010e237423 */ /* 0x000fe20000004023 */
[----:B------:R-:W-:Y:S02]  /*5970*/  FADD R11, R11, R0 ;  /* 0x000000000b0b7221 */ /* 0x000fe40000000000 */
[C---:B------:R-:W-:Y:S01]  /*5980*/  FADD R14, R12.reuse, -12583039 ;  /* 0xcb40007f0c0e7421 */ /* 0x040fe20000000000 */
[----:B------:R-:W-:Y:S01]  /*5990*/  SHF.L.U32 R12, R12, 0x17, RZ ;  /* 0x000000170c0c7819 */ /* 0x000fe200000006ff */
[----:B------:R-:W-:Y:S02]  /*59a0*/  FADD R11, R11, R2 ;  /* 0x000000020b0b7221 */ /* 0x000fe40000000000 */
        /* <DEDUP_REMOVED lines=37> */
.L_x_30628:
[----:B------:R-:W-:Y:S02]  /*5c00*/  HFMA2 R12, -RZ, RZ, 0, 4.76837158203125e-07 ;  /* 0x00000008ff0c7431 */ /* 0x000fe400000001ff */
[----:B------:R-:W-:-:S05]  /*5c10*/  FADD R32, R13, R14 ;  /* 0x0000000e0d207221 */ /* 0x000fca0000000000 */
[----:B------:R-:W-:-:S07]  /*5c20*/  MOV R13, R32 ;  /* 0x00000020000d7202 */ /* 0x000fce0000000f00 */
[----:B------:R-:W-:Y:S05]  /*5c30*/  WARPSYNC.COLLECTIVE R15, `(.L_x_30629) ;  /* 0x000000000f087348 */ /* 0x000fea0003c00000 */
[----:B------:R0:W1:Y:S02]  /*5c40*/  SHFL.BFLY P6, R14, R13, R12, R11 ;  /* 0x0c00000c0d0e7389 */ /* 0x00006400000c000b */
[----:B01----:R-:W-:Y:S05]  /*5c50*/  ENDCOLLECTIVE ;  /* 0x000000000000791b */ /* 0x003fea0003800000 */
.L_x_30629:
[----:B------:R-:W-:Y:S02]  /*5c60*/  HFMA2 R12, -RZ, RZ, 0, 2.384185791015625e-07 ;  /* 0x00000004ff0c7431 */ /* 0x000fe400000001ff */
[----:B------:R-:W-:-:S05]  /*5c70*/  FADD R33, R32, R14 ;  /* 0x0000000e20217221 */ /* 0x000fca0000000000 */
[----:B------:R-:W-:-:S07]  /*5c80*/  MOV R13, R33 ;  /* 0x00000021000d7202 */ /* 0x000fce0000000f00 */
[----:B------:R-:W-:Y:S05]  /*5c90*/  WARPSYNC.COLLECTIVE R15, `(.L_x_30630) ;  /* 0x000000000f087348 */ /* 0x000fea0003c00000 */
[----:B------:R0:W1:Y:S02]  /*5ca0*/  SHFL.BFLY P6, R14, R13, R12, R11 ;  /* 0x0c00000c0d0e7389 */ /* 0x00006400000c000b */
[----:B01----:R-:W-:Y:S05]  /*5cb0*/  ENDCOLLECTIVE ;  /* 0x000000000000791b */ /* 0x003fea0003800000 */
.L_x_30630:
[----:B------:R-:W-:Y:S01]  /*5cc0*/  MOV R12, 0x2 ;  /* 0x00000002000c7802 */ /* 0x000fe20000000f00 */
[----:B------:R-:W-:-:S04]  /*5cd0*/  FADD R34, R33, R14 ;  /* 0x0000000e21227221 */ /* 0x000fc80000000000 */
[----:B------:R-:W-:-:S07]  /*5ce0*/  IMAD.MOV.U32 R13, RZ, RZ, R34 ;  /* 0x000000ffff0d7224 */ /* 0x000fce00078e0022 */
[----:B------:R-:W-:Y:S05]  /*5cf0*/  WARPSYNC.COLLECTIVE R15, `(.L_x_30631) ;  /* 0x000000000f087348 */ /* 0x000fea0003c00000 */
[----:B------:R0:W1:Y:S02]  /*5d00*/  SHFL.BFLY P6, R14, R13, R12, R11 ;  /* 0x0c00000c0d0e7389 */ /* 0x00006400000c000b */
[----:B01----:R-:W-:Y:S05]  /*5d10*/  ENDCOLLECTIVE ;  /* 0x000000000000791b */ /* 0x003fea0003800000 */
.L_x_30631:
[----:B------:R-:W-:Y:S02]  /*5d20*/  HFMA2 R12, -RZ, RZ, 0, 5.9604644775390625e-08 ;  /* 0x00000001ff0c7431 */ /* 0x000fe400000001ff */
[----:B------:R-:W-:-:S05]  /*5d30*/  FADD R35, R34, R14 ;  /* 0x0000000e22237221 */ /* 0x000fca0000000000 */
[----:B------:R-:W-:-:S07]  /*5d40*/  MOV R13, R35 ;  /* 0x00000023000d7202 */ /* 0x000fce0000000f00 */
[----:B------:R-:W-:Y:S05]  /*5d50*/  WARPSYNC.COLLECTIVE R15, `(.L_x_30632) ;  /* 0x000000000f087348 */ /* 0x000fea0003c00000 */
[----:B------:R0:W1:Y:S02]  /*5d60*/  SHFL.BFLY P6, R14, R13, R12, R11 ;  /* 0x0c00000c0d0e7389 */ /* 0x00006400000c000b */
[----:B01----:R-:W-:Y:S05]  /*5d70*/  ENDCOLLECTIVE ;  /* 0x000000000000791b */ /* 0x003fea0003800000 */
.L_x_30632:
[----:B------:R-:W-:Y:S05]  /*5d80*/  BRA `(.L_x_30633) ;  /* 0xffffffcc00807947 */ /* 0x000fea000383ffff */
        .weak           $__internal_492_$__cuda_sm3x_div_rn_noftz_f32_slowpath
        .type           $__internal_492_$__cuda_sm3x_div_rn_noftz_f32_slowpath,@function
        .size           $__internal_492_$__cuda_sm3x_div_rn_noftz_f32_slowpath,(.L_x_37869 - $__internal_492_$__cuda_sm3x_div_rn_noftz_f32_slowpath)
$__internal_492_$__cuda_sm3x_div_rn_noftz_f32_slowpath:
        /* <DEDUP_REMOVED lines=34> */
.L_x_30635:
        /* <DEDUP_REMOVED lines=51> */
.L_x_30642:
[----:B------:R-:W-:-:S04]  /*62e0*/  LOP3.LUT R3, R3, 0x80000000, RZ, 0xc0, !PT ;  /* 0x8000000003037812 */ /* 0x000fc800078ec0ff */
[----:B------:R-:W-:Y:S01]  /*62f0*/  LOP3.LUT R3, R3, 0x7f800000, RZ, 0xfc, !PT ;  /* 0x7f80000003037812 */ /* 0x000fe200078efcff */
[----:B------:R-:W-:Y:S06]  /*6300*/  BRA `(.L_x_30643) ;  /* 0x0000000000047947 */ /* 0x000fec0003800000 */
.L_x_30641:
[----:B------:R-:W-:-:S07]  /*6310*/  LEA R3, R32, R3, 0x17 ;  /* 0x0000000320037211 */ /* 0x000fce00078eb8ff */
.L_x_30643:
[----:B------:R-:W-:Y:S05]  /*6320*/  BSYNC.RECONVERGENT B2 ;  /* 0x0000000000027941 */ /* 0x000fea0003800200 */
.L_x_30640:
[----:B------:R-:W-:Y:S05]  /*6330*/  BRA `(.L_x_30644) ;  /* 0x0000000000207947 */ /* 0x000fea0003800000 */
.L_x_30639:
[----:B------:R-:W-:-:S04]  /*6340*/  LOP3.LUT R3, R12, 0x80000000, R3, 0x48, !PT ;  /* 0x800000000c037812 */ /* 0x000fc800078e4803 */
[----:B------:R-:W-:Y:S01]  /*6350*/  LOP3.LUT R3, R3, 0x7f800000, RZ, 0xfc, !PT ;  /* 0x7f80000003037812 */ /* 0x000fe200078efcff */
[----:B------:R-:W-:Y:S06]  /*6360*/  BRA `(.L_x_30644) ;  /* 0x0000000000147947 */ /* 0x000fec0003800000 */
.L_x_30638:
[----:B------:R-:W-:Y:S01]  /*6370*/  LOP3.LUT R3, R12, 0x80000000, R3, 0x48, !PT ;  /* 0x800000000c037812 */ /* 0x000fe200078e4803 */
[----:B------:R-:W-:Y:S06]  /*6380*/  BRA `(.L_x_30644) ;  /* 0x00000000000c7947 */ /* 0x000fec0003800000 */
.L_x_30637:
[----:B------:R-:W0:Y:S01]  /*6390*/  MUFU.RSQ R3, -QNAN ;  /* 0xffc0000000037908 */ /* 0x000e220000001400 */
[----:B------:R-:W-:Y:S05]  /*63a0*/  BRA `(.L_x_30644) ;  /* 0x0000000000047947 */ /* 0x000fea0003800000 */
.L_x_30636:
[----:B------:R-:W-:-:S07]  /*63b0*/  FADD.FTZ R3, R3, R12 ;  /* 0x0000000c03037221 */ /* 0x000fce0000010000 */
.L_x_30644:
[----:B------:R-:W-:Y:S05]  /*63c0*/  BSYNC.RECONVERGENT B1 ;  /* 0x0000000000017941 */ /* 0x000fea0003800200 */
.L_x_30634:
[----:B------:R-:W-:Y:S01]  /*63d0*/  HFMA2 R13, -RZ, RZ, 0, 0 ;  /* 0x00000000ff0d7431 */ /* 0x000fe200000001ff */
[----:B------:R-:W-:-:S04]  /*63e0*/  MOV R12, R14 ;  /* 0x0000000e000c7202 */ /* 0x000fc80000000f00 */
[----:B0-----:R-:W-:Y:S05]  /*63f0*/  RET.REL.NODEC R12 `(_Z15SoftmaxWarpImplI24ElementwiseScaleMaskLoadIffbE11DirectStoreIffEfLi1ELi24ELi32ELi1ELb1EL9Algorithm0EEvT_T0_ll) ;  /* 0xffffff9c0c007950 */ /* 0x001fea0003c3ffff */
.L_x_30645:
        /* <DEDUP_REMOVED lines=16> */
.L_x_37869:


//--------------------- .text._Z15SoftmaxWarpImplI24ElementwiseScaleMaskLoadIffbE11DirectStoreIffEfLi1ELi24ELi32ELi1ELb0EL9Algorithm0EEvT_T0_ll --------------------------
	.section	.text._Z15SoftmaxWarpImplI24ElementwiseScaleMaskLoadIffbE11DirectStoreIffEfLi1ELi24ELi32ELi1ELb0EL9Algorithm0EEvT_T0_ll,"ax",@progbits
	.align	128
        .global         _Z15SoftmaxWarpImplI24ElementwiseScaleMaskLoadIffbE11DirectStoreIffEfLi1ELi24ELi32ELi1ELb0EL9Algorithm0EEvT_T0_ll
        .type           _Z15SoftmaxWarpImplI24ElementwiseScaleMaskLoadIffbE11DirectStoreIffEfLi1ELi24ELi32ELi1ELb0EL9Algorithm0EEvT_T0_ll,@function
        .size           _Z15SoftmaxWarpImplI24ElementwiseScaleMaskLoadIffbE11DirectStoreIffEfLi1ELi24ELi32ELi1ELb0EL9Algorithm0EEvT_T0_ll,(.L_x_37870 - _Z15SoftmaxWarpImplI24ElementwiseScaleMaskLoadIffbE11DirectStoreIffEfLi1ELi24ELi32ELi1ELb0EL9Algorithm0EEvT_T0_ll)
        .other          _Z15SoftmaxWarpImplI24ElementwiseScaleMaskLoadIffbE11DirectStoreIffEfLi1ELi24ELi32ELi1ELb0EL9Algorithm0EEvT_T0_ll,@"STO_CUDA_ENTRY STV_DEFAULT"
_Z15SoftmaxWarpImplI24ElementwiseScaleMaskLoadIffbE11DirectStoreIffEfLi1ELi24ELi32ELi1ELb0EL9Algorithm0EEvT_T0_ll:
.text._Z15SoftmaxWarpImplI24ElementwiseScaleMaskLoadIffbE11DirectStoreIffEfLi1ELi24ELi32ELi1ELb0EL9Algorithm0EEvT_T0_ll:
        /* <DEDUP_REMOVED lines=24> */
.L_x_30646:
        /* <DEDUP_REMOVED lines=13> */
.L_x_30696:
[----:B---3--:R-:W3:Y:S01]  /*0250*/  LDC.64 R6, c[0x0][0x390] ;  /* 0x0000e400ff067b82 */ /* 0x008ee20000000a00 */
[----:B------:R-:W-:Y:S01]  /*0260*/  HFMA2 R3, -RZ, RZ, 0, 0 ;  /* 0x00000000ff037431 */ /* 0x000fe200000001ff */
[----:B-1----:R-:W-:Y:S02]  /*0270*/  MOV R2, R38 ;  /* 0x0000002600027202 */ /* 0x002fe40000000f00 */
[C---:B--2---:R-:W-:Y:S02]  /*0280*/  R2UR UR8, R30.reuse ;  /* 0x000000001e0872ca */ /* 0x044fe400000e0000 */
[C---:B------:R-:W-:Y:S02]  /*0290*/  R2UR UR9, R31.reuse ;  /* 0x000000001f0972ca */ /* 0x040fe400000e0000 */
[----:B------:R-:W-:Y:S02]  /*02a0*/  R2UR UR4, R30 ;  /* 0x000000001e0472ca */ /* 0x000fe400000e0000 */
        /* <DEDUP_REMOVED lines=15> */
[----:B------:R-:W-:Y:S02]  /*03a0*/  LEA R2, P0, R4, UR36, 0x2 ;  /* 0x0000002404027c11 */ /* 0x000fe4000f8010ff */
[----:B------:R-:W-:Y:S01]  /*03b0*/  R2UR UR18, R30 ;  /* 0x000000001e1272ca */ /* 0x000fe200000e0000 */
[----:B------:R-:W2:Y:S01]  /*03c0*/  LDG.E.U8 R11, desc[UR4][R6.64] ;  /* 0x00000004060b7981 */ /* 0x000ea2000c1e1100 */
[----:B------:R-:W-:Y:S02]  /*03d0*/  LEA.HI.X R3, R4, UR37, R3, 0x2, P0 ;  /* 0x0000002504037c11 */ /* 0x000fe400080f1403 */
[----:B------:R-:W-:Y:S01]  /*03e0*/  R2UR UR19, R31 ;  /* 0x000000001f1372ca */ /* 0x000fe200000e0000 */
[----:B------:R-:W3:Y:S01]  /*03f0*/  LDG.E.U8 R0, desc[UR6][R6.64+0x20] ;  /* 0x0000200606007981 */ /* 0x000ee2000c1e1100 */
[----:B------:R-:W1:Y:S03]  /*0400*/  LDC.64 R4, c[0x0][0x398] ;  /* 0x0000e600ff047b82 */ /* 0x000e660000000a00 */
[----:B------:R-:W1:Y:S04]  /*0410*/  LDG.E R16, desc[UR8][R2.64+0x100] ;  /* 0x0001000802107981 */ /* 0x000e68000c1e1900 */
[----:B------:R-:W4:Y:S01]  /*0420*/  LDG.E.U8 R9, desc[UR8][R6.64+0x40] ;  /* 0x0000400806097981 */ /* 0x000f22000c1e1100 */
[----:B------:R-:W-:-:S02]  /*0430*/  R2UR UR16, R30 ;  /* 0x000000001e1072ca */ /* 0x000fc400000e0000 */
[C---:B------:R-:W-:Y:S01]  /*0440*/  R2UR UR17, R31.reuse ;  /* 0x000000001f1172ca */ /* 0x040fe200000e0000 */
[----:B------:R-:W5:Y:S01]  /*0450*/  LDG.E R20, desc[UR4][R2.64+0x180] ;  /* 0x0001800402147981 */ /* 0x000f62000c1e1900 */
[C---:B------:R-:W-:Y:S02]  /*0460*/  R2UR UR20, R30.reuse ;  /* 0x000000001e1472ca */ /* 0x040fe400000e0000 */
[----:B------:R-:W-:Y:S01]  /*0470*/  R2UR UR21, R31 ;  /* 0x000000001f1572ca */ /* 0x000fe200000e0000 */
[----:B------:R-:W5:Y:S04]  /*0480*/  LDG.E R22, desc[UR6][R2.64+0x200] ;  /* 0x0002000602167981 */ /* 0x000f68000c1e1900 */
[----:B------:R-:W5:Y:S04]  /*0490*/  LDG.E.U8 R17, desc[UR10][R6.64+0x60] ;  /* 0x0000600a06117981 */ /* 0x000f68000c1e1100 */
[----:B------:R-:W5:Y:S04]  /*04a0*/  LDG.E.U8 R19, desc[UR12][R6.64+0x80] ;  /* 0x0000800c06137981 */ /* 0x000f68000c1e1100 */
[----:B------:R-:W5:Y:S04]  /*04b0*/  LDG.E R10, desc[UR6][R2.64+0x80] ;  /* 0x00008006020a7981 */ /* 0x000f68000c1e1900 */
[----:B------:R-:W5:Y:S04]  /*04c0*/  LDG.E R8, desc[UR4][R2.64] ;  /* 0x0000000402087981 */ /* 0x000f68000c1e1900 */
[----:B------:R-:W5:Y:S04]  /*04d0*/  LDG.E R24, desc[UR4][R2.64+0x280] ;  /* 0x0002800402187981 */ /* 0x000f68000c1e1900 */
[----:B------:R-:W5:Y:S04]  /*04e0*/  LDG.E R28, desc[UR8][R2.64+0x380] ;  /* 0x00038008021c7981 */ /* 0x000f68000c1e1900 */
[----:B------:R-:W5:Y:S04]  /*04f0*/  LDG.E.U8 R25, desc[UR18][R6.64+0xe0] ;  /* 0x0000e01206197981 */ /* 0x000f68000c1e1100 */
[----:B------:R-:W5:Y:S04]  /*0500*/  LDG.E.U8 R44, desc[UR14][R6.64+0x1c0] ;  /* 0x0001c00e062c7981 */ /* 0x000f68000c1e1100 */
[----:B------:R-:W5:Y:S04]  /*0510*/  LDG.E.U8 R32, desc[UR12][R6.64+0x140] ;  /* 0x0001400c06207981 */ /* 0x000f68000c1e1100 */
[----:B------:R-:W5:Y:S04]  /*0520*/  LDG.E.U8 R21, desc[UR14][R6.64+0xa0] ;  /* 0x0000a00e06157981 */ /* 0x000f68000c1e1100 */
[----:B------:R-:W5:Y:S01]  /*0530*/  LDG.E.U8 R42, desc[UR12][R6.64+0x180] ;  /* 0x0001800c062a7981 */ /* 0x000f62000c1e1100 */
[----:B------:R-:W-:-:S02]  /*0540*/  R2UR UR22, R30 ;  /* 0x000000001e1672ca */ /* 0x000fc400000e0000 */
[----:B------:R-:W-:Y:S01]  /*0550*/  R2UR UR23, R31 ;  /* 0x000000001f1772ca */ /* 0x000fe200000e0000 */
        /* <DEDUP_REMOVED lines=20> */
[----:B--2---:R-:W-:-:S03]  /*06a0*/  ISETP.NE.AND P2, PT, R11, RZ, PT ;  /* 0x000000ff0b00720c */ /* 0x004fc60003f45270 */
[----:B------:R-:W2:Y:S01]  /*06b0*/  LDG.E.U8 R11, desc[UR22][R6.64+0x2e0] ;  /* 0x0002e016060b7981 */ /* 0x000ea2000c1e1100 */
[----:B---3--:R-:W-:-:S03]  /*06c0*/  ISETP.NE.AND P6, PT, R0, RZ, PT ;  /* 0x000000ff0000720c */ /* 0x008fc60003fc5270 */
[----:B------:R-:W3:Y:S01]  /*06d0*/  LDG.E.U8 R0, desc[UR20][R6.64+0x2c0] ;  /* 0x0002c01406007981 */ /* 0x000ee2000c1e1100 */
[----:B-1----:R-:W-:-:S03]  /*06e0*/  FMUL R35, R16, R5 ;  /* 0x0000000510237220 */ /* 0x002fc60000400000 */
[----:B------:R-:W2:Y:S01]  /*06f0*/  LDG.E R16, desc[UR6][R2.64+0x480] ;  /* 0x0004800602107981 */ /* 0x000ea2000c1e1900 */
[----:B----4-:R-:W-:-:S03]  /*0700*/  ISETP.NE.AND P5, PT, R9, RZ, PT ;  /* 0x000000ff0900720c */ /* 0x010fc60003fa5270 */
[----:B------:R1:W4:Y:S01]  /*0710*/  LDG.E.U8 R9, desc[UR18][R6.64+0x2a0] ;  /* 0x0002a01206097981 */ /* 0x000322000c1e1100 */
[----:B-----5:R-:W-:-:S03]  /*0720*/  FMUL R33, R22, R5 ;  /* 0x0000000516217220 */ /* 0x020fc60000400000 */
[----:B------:R-:W5:Y:S01]  /*0730*/  LDG.E R22, desc[UR4][R2.64+0x600] ;  /* 0x0006000402167981 */ /* 0x000f62000c1e1900 */
[----:B-1----:R-:W-:-:S03]  /*0740*/  FMUL R7, R20, R5 ;  /* 0x0000000514077220 */ /* 0x002fc60000400000 */
[----:B------:R-:W3:Y:S01]  /*0750*/  LDG.E R20, desc[UR10][R2.64+0x580] ;  /* 0x0005800a02147981 */ /* 0x000ee2000c1e1900 */
[----:B------:R-:W-:Y:S02]  /*0760*/  ISETP.NE.AND P1, PT, R17, RZ, PT ;  /* 0x000000ff1100720c */ /* 0x000fe40003f25270 */
[----:B------:R-:W-:Y:S01]  /*0770*/  ISETP.NE.AND P0, PT, R19, RZ, PT ;  /* 0x000000ff1300720c */ /* 0x000fe20003f05270 */
[-C--:B------:R-:W-:Y:S01]  /*0780*/  FMUL R19, R10, R5.reuse ;  /* 0x000000050a137220 */ /* 0x080fe20000400000 */
[----:B------:R-:W-:Y:S01]  /*0790*/  FSEL R34, R7, R4, P1 ;  /* 0x0000000407227208 */ /* 0x000fe20000800000 */
[----:B------:R-:W-:-:S03]  /*07a0*/  FMUL R17, R8, R5 ;  /* 0x0000000508117220 */ /* 0x000fc60000400000 */
[-C--:B------:R-:W-:Y:S01]  /*07b0*/  FSEL R10, R19, R4.reuse, P6 ;  /* 0x00000004130a7208 */ /* 0x080fe20003000000 */
[-C--:B------:R-:W-:Y:S01]  /*07c0*/  FMUL R7, R24, R5.reuse ;  /* 0x0000000518077220 */ /* 0x080fe20000400000 */
[----:B------:R-:W-:Y:S01]  /*07d0*/  FSEL R40, R17, R4, P2 ;  /* 0x0000000411287208 */ /* 0x000fe20001000000 */
[----:B------:R-:W4:Y:S01]  /*07e0*/  LDG.E R24, desc[UR8][R2.64+0x780] ;  /* 0x0007800802187981 */ /* 0x000f22000c1e1900 */
[----:B------:R-:W-:-:S03]  /*07f0*/  FMUL R19, R28, R5 ;  /* 0x000000051c137220 */ /* 0x000fc60000400000 */
[----:B------:R-:W4:Y:S01]  /*0800*/  LDG.E R28, desc[UR10][R2.64+0xb00] ;  /* 0x000b000a021c7981 */ /* 0x000f22000c1e1900 */
[----:B------:R-:W-:-:S04]  /*0810*/  ISETP.NE.AND P2, PT, R25, RZ, PT ;  /* 0x000000ff1900720c */ /* 0x000fc80003f45270 */
[----:B------:R-:W-:Y:S02]  /*0820*/  FSEL R8, R19, R4, P2 ;  /* 0x0000000413087208 */ /* 0x000fe40001000000 */
[----:B------:R-:W-:Y:S02]  /*0830*/  ISETP.NE.AND P2, PT, R44, RZ, PT ;  /* 0x000000ff2c00720c */ /* 0x000fe40003f45270 */
[----:B------:R-:W4:Y:S01]  /*0840*/  LDG.E R44, desc[UR14][R2.64+0x980] ;  /* 0x0009800e022c7981 */ /* 0x000f22000c1e1900 */
[----:B------:R-:W-:-:S03]  /*0850*/  ISETP.NE.AND P1, PT, R32, RZ, PT ;  /* 0x000000ff2000720c */ /* 0x000fc60003f25270 */
[----:B------:R-:W4:Y:S01]  /*0860*/  LDG.E R32, desc[UR8][R2.64+0xa80] ;  /* 0x000a800802207981 */ /* 0x000f22000c1e1900 */
[----:B------:R-:W-:-:S04]  /*0870*/  ISETP.NE.AND P4, PT, R21, RZ, PT ;  /* 0x000000ff1500720c */ /* 0x000fc80003f85270 */
[-C--:B------:R-:W-:Y:S02]  /*0880*/  FSEL R6, R7, R4.reuse, P4 ;  /* 0x0000000407067208 */ /* 0x080fe40002000000 */
[----:B------:R-:W-:Y:S02]  /*0890*/  ISETP.NE.AND P4, PT, R42, RZ, PT ;  /* 0x000000ff2a00720c */ /* 0x000fe40003f85270 */
[----:B------:R1:W4:Y:S01]  /*08a0*/  LDG.E R42, desc[UR4][R2.64+0xb80] ;  /* 0x000b8004022a7981 */ /* 0x000322000c1e1900 */
[-C--:B------:R-:W-:Y:S01]  /*08b0*/  FSEL R35, R35, R4.reuse, P5 ;  /* 0x0000000423237208 */ /* 0x080fe20002800000 */
[----:B------:R-:W-:Y:S01]  /*08c0*/  FMUL R17, R26, R5 ;  /* 0x000000051a117220 */ /* 0x000fe20000400000 */
[----:B------:R-:W-:Y:S02]  /*08d0*/  ISETP.NE.AND P3, PT, R23, RZ, PT ;  /* 0x000000ff1700720c */ /* 0x000fe40003f65270 */
[----:B------:R-:W-:Y:S02]  /*08e0*/  FSEL R33, R33, R4, P0 ;  /* 0x0000000421217208 */ /* 0x000fe40000000000 */
[----:B-1----:R-:W-:-:S02]  /*08f0*/  FMNMX3 R2, R40, -INF , R10, !PT ;  /* 0xff80000028027876 */ /* 0x002fc4000780000a */
[----:B------:R-:W-:Y:S02]  /*0900*/  ISETP.NE.AND P5, PT, R29, RZ, PT ;  /* 0x000000ff1d00720c */ /* 0x000fe40003fa5270 */
[----:B------:R-:W-:Y:S02]  /*0910*/  FMNMX3 R2, R2, R35, R34, !PT ;  /* 0x0000002302027276 */ /* 0x000fe40007800022 */
[----:B------:R-:W-:Y:S01]  /*0920*/  FSEL R7, R17, R4, P3 ;  /* 0x0000000411077208 */ /* 0x000fe20001800000 */
[----:B------:R-:W-:Y:S01]  /*0930*/  FMUL R17, R48, R5 ;  /* 0x0000000530117220 */ /* 0x000fe20000400000 */
[----:B------:R-:W-:Y:S02]  /*0940*/  ISETP.NE.AND P6, PT, R27, RZ, PT ;  /* 0x000000ff1b00720c */ /* 0x000fe40003fc5270 */
[----:B------:R-:W-:Y:S02]  /*0950*/  FMNMX3 R2, R2, R33, R6, !PT ;  /* 0x0000002102027276 */ /* 0x000fe40007800006 */
[----:B------:R-:W-:-:S02]  /*0960*/  ISETP.NE.AND P0, PT, R41, RZ, PT ;  /* 0x000000ff2900720c */ /* 0x000fc40003f05270 */
[----:B------:R-:W-:Y:S02]  /*0970*/  FSEL R17, R17, R4, P6 ;  /* 0x0000000411117208 */ /* 0x000fe40003000000 */
[----:B------:R-:W-:Y:S02]  /*0980*/  FMNMX3 R2, R2, R7, R8, !PT ;  /* 0x0000000702027276 */ /* 0x000fe40007800008 */
[----:B------:R-:W-:Y:S02]  /*0990*/  ISETP.NE.AND P3, PT, R43, RZ, PT ;  /* 0x000000ff2b00720c */ /* 0x000fe40003f65270 */
[----:B------:R-:W-:Y:S01]  /*09a0*/  ISETP.NE.AND P6, PT, R45, RZ, PT ;  /* 0x000000ff2d00720c */ /* 0x000fe20003fc5270 */
[-C--:B------:R-:W-:Y:S01]  /*09b0*/  FMUL R23, R50, R5.reuse ;  /* 0x0000000532177220 */ /* 0x080fe20000400000 */
[----:B------:R-:W-:-:S04]  /*09c0*/  FMUL R21, R52, R5 ;  /* 0x0000000534157220 */ /* 0x000fc80000400000 */
[-C--:B------:R-:W-:Y:S02]  /*09d0*/  FSEL R23, R23, R4.reuse, P1 ;  /* 0x0000000417177208 */ /* 0x080fe40000800000 */
[----:B------:R-:W-:Y:S02]  /*09e0*/  FSEL R21, R21, R4, P3 ;  /* 0x0000000415157208 */ /* 0x000fe40001800000 */
[----:B------:R-:W-:Y:S01]  /*09f0*/  ISETP.NE.AND P1, PT, R15, RZ, PT ;  /* 0x000000ff0f00720c */ /* 0x000fe20003f25270 */
[-C--:B------:R-:W-:Y:S01]  /*0a00*/  FMUL R29, R58, R5.reuse ;  /* 0x000000053a1d7220 */ /* 0x080fe20000400000 */
[----:B------:R-:W-:-:S04]  /*0a10*/  FMUL R27, R60, R5 ;  /* 0x000000053c1b7220 */ /* 0x000fc80000400000 */
[----:B------:R-:W-:Y:S02]  /*0a20*/  FSEL R29, R29, R4, P1 ;  /* 0x000000041d1d7208 */ /* 0x000fe40000800000 */
[----:B------:R-:W-:Y:S01]  /*0a30*/  ISETP.NE.AND P3, PT, R12, RZ, PT ;  /* 0x000000ff0c00720c */ /* 0x000fe20003f65270 */
[----:B------:R-:W-:Y:S01]  /*0a40*/  FMUL R25, R46, R5 ;  /* 0x000000052e197220 */ /* 0x000fe20000400000 */
[----:B------:R-:W-:-:S04]  /*0a50*/  UMOV UR4, 0xffffffff ;  /* 0xffffffff00047882 */ /* 0x000fc80000000000 */
[----:B------:R-:W-:Y:S01]  /*0a60*/  FSEL R25, R25, R4, P3 ;  /* 0x0000000419197208 */ /* 0x000fe20001800000 */
[----:B--2---:R-:W-:-:S05]  /*0a70*/  FMUL R19, R16, R5 ;  /* 0x0000000510137220 */ /* 0x004fca0000400000 */
[----:B------:R-:W-:-:S04]  /*0a80*/  FSEL R16, R19, R4, P5 ;  /* 0x0000000413107208 */ /* 0x000fc80002800000 */
[----:B------:R-:W-:Y:S01]  /*0a90*/  FMNMX3 R2, R2, R17, R16, !PT ;  /* 0x0000001102027276 */ /* 0x000fe20007800010 */
[-C--:B-----5:R-:W-:Y:S01]  /*0aa0*/  FMUL R3, R22, R5.reuse ;  /* 0x0000000516037220 */ /* 0x0a0fe20000400000 */
[----:B---3--:R-:W-:-:S04]  /*0ab0*/  FMUL R19, R20, R5 ;  /* 0x0000000514137220 */ /* 0x008fc80000400000 */
[-C--:B------:R-:W-:Y:S01]  /*0ac0*/  FSEL R20, R3, R4.reuse, P4 ;  /* 0x0000000403147208 */ /* 0x080fe20002000000 */
[-C--:B------:R-:W-:Y:S01]  /*0ad0*/  FMUL R3, R54, R5.reuse ;  /* 0x0000000536037220 */ /* 0x080fe20000400000 */
[-C--:B------:R-:W-:Y:S02]  /*0ae0*/  FSEL R26, R19, R4.reuse, P0 ;  /* 0x00000004131a7208 */ /* 0x080fe40000000000 */
[----:B------:R-:W-:Y:S01]  /*0af0*/  ISETP.NE.AND P4, PT, R13, RZ, PT ;  /* 0x000000ff0d00720c */ /* 0x000fe20003f85270 */
[----:B------:R-:W-:Y:S01]  /*0b00*/  FMUL R13, R56, R5 ;  /* 0x00000005380d7220 */ /* 0x000fe20000400000 */
[----:B------:R-:W-:Y:S02]  /*0b10*/  FMNMX3 R2, R2, R23, R26, !PT ;  /* 0x0000001702027276 */ /* 0x000fe4000780001a */
[----:B------:R-:W-:Y:S01]  /*0b20*/  ISETP.NE.AND P5, PT, R18, RZ, PT ;  /* 0x000000ff1200720c */ /* 0x000fe20003fa5270 */
[----:B----4-:R-:W-:Y:S01]  /*0b30*/  FMUL R19, R24, R5 ;  /* 0x0000000518137220 */ /* 0x010fe20000400000 */
[----:B------:R-:W-:-:S02]  /*0b40*/  FSEL R22, R3, R4, P2 ;  /* 0x0000000403167208 */ /* 0x000fc40001000000 */
[----:B------:R-:W-:Y:S02]  /*0b50*/  FMNMX3 R2, R2, R20, R21, !PT ;  /* 0x0000001402027276 */ /* 0x000fe40007800015 */
[-C--:B------:R-:W-:Y:S02]  /*0b60*/  FSEL R19, R19, R4.reuse, P6 ;  /* 0x0000000413137208 */ /* 0x080fe40003000000 */
[----:B------:R-:W-:Y:S02]  /*0b70*/  FSEL R24, R13, R4, P5 ;  /* 0x000000040d187208 */ /* 0x000fe40002800000 */
[----:B------:R-:W-:Y:S02]  /*0b80*/  ISETP.NE.AND P5, PT, R11, RZ, PT ;  /* 0x000000ff0b00720c */ /* 0x000fe40003fa5270 */
[----:B------:R-:W-:Y:S02]  /*0b90*/  ISETP.NE.AND P0, PT, R14, RZ, PT ;  /* 0x000000ff0e00720c */ /* 0x000fe40003f05270 */
[----:B------:R-:W-:Y:S01]  /*0ba0*/  FMNMX3 R2, R2, R22, R19, !PT ;  /* 0x0000001602027276 */ /* 0x000fe20007800013 */
[----:B------:R-:W-:Y:S01]  /*0bb0*/  FMUL R3, R44, R5 ;  /* 0x000000052c037220 */ /* 0x000fe20000400000 */
[----:B------:R-:W-:-:S02]  /*0bc0*/  ISETP.NE.AND P2, PT, R9, RZ, PT ;  /* 0x000000ff0900720c */ /* 0x000fc40003f45270 */
[-C--:B------:R-:W-:Y:S01]  /*0bd0*/  FSEL R27, R27, R4.reuse, P0 ;  /* 0x000000041b1b7208 */ /* 0x080fe20000000000 */
[-C--:B------:R-:W-:Y:S01]  /*0be0*/  FMUL R9, R32, R5.reuse ;  /* 0x0000000520097220 */ /* 0x080fe20000400000 */
[----:B------:R-:W-:Y:S01]  /*0bf0*/  FSEL R32, R3, R4, P4 ;  /* 0x0000000403207208 */ /* 0x000fe20002000000 */
[----:B------:R-:W-:Y:S01]  /*0c00*/  FMUL R3, R28, R5 ;  /* 0x000000051c037220 */ /* 0x000fe20000400000 */
[----:B------:R-:W-:Y:S02]  /*0c10*/  FMNMX3 R2, R2, R24, R29, !PT ;  /* 0x0000001802027276 */ /* 0x000fe4000780001d */
[----:B------:R-:W-:Y:S02]  /*0c20*/  ISETP.NE.AND P6, PT, R0, RZ, PT ;  /* 0x000000ff0000720c */ /* 0x000fe40003fc5270 */
        /* <DEDUP_REMOVED lines=48> */
[-C--:B------:R-:W-:Y:S01]  /*0f30*/  FFMA.RM R13, R13, R12.reuse, 12582913 ;  /* 0x4b4000010d0d7423 */ /* 0x080fe2000000400c */
        /* <DEDUP_REMOVED lines=20> */
[-C--:B------:R-:W-:Y:S01]  /*1080*/  FFMA.RM R19, R19, R12.reuse, 12582913 ;  /* 0x4b40000113137423 */ /* 0x080fe2000000400c */
[----:B------:R-:W-:Y:S01]  /*1090*/  FADD R9, R21, -12583039 ;  /* 0xcb40007f15097421 */ /* 0x000fe20000000000 */
[----:B------:R-:W-:Y:S01]  /*10a0*/  MUFU.EX2 R56, R56 ;  /* 0x0000003800387308 */ /* 0x000fe20000000800 */
[----:B------:R-:W-:Y:S01]  /*10b0*/  FFMA R15, R52, 1.4426950216293334961, -R15 ;  /* 0x3fb8aa3b340f7823 */ /* 0x000fe2000000080f */
[----:B------:R-:W-:Y:S01]  /*10c0*/  SHF.L.U32 R4, R17, 0x17, RZ ;  /* 0x0000001711047819 */ /* 0x000fe200000006ff */
[----:B------:R-:W-:Y:S01]  /*10d0*/  FFMA R9, R50, 1.4426950216293334961, -R9 ;  /* 0x3fb8aa3b32097823 */ /* 0x000fe20000000809 */
[----:B------:R-:W-:Y:S01]  /*10e0*/  SHF.L.U32 R13, R13, 0x17, RZ ;  /* 0x000000170d0d7819 */ /* 0x000fe200000006ff */
[----:B------:R-:W-:Y:S01]  /*10f0*/  FFMA R52, R52, 1.925963033500011079e-08, R15 ;  /* 0x32a5706034347823 */ /* 0x000fe2000000000f */
[-C--:B------:R-:W-:Y:S01]  /*1100*/  FFMA.SAT R15, R44, R11.reuse, 0.5 ;  /* 0x3f0000002c0f7423 */ /* 0x080fe2000000200b */
[----:B------:R-:W-:Y:S01]  /*1110*/  FFMA R50, R50, 1.925963033500011079e-08, R9 ;  /* 0x32a5706032327823 */ /* 0x000fe20000000009 */
[----:B------:R-:W-:Y:S01]  /*1120*/  FADD R9, R19, -12583039 ;  /* 0xcb40007f13097421 */ /* 0x000fe20000000000 */
[-C--:B------:R-:W-:Y:S01]  /*1130*/  FFMA.SAT R27, R34, R11.reuse, 0.5 ;  /* 0x3f000000221b7423 */ /* 0x080fe2000000200b */
[-C--:B------:R-:W-:Y:S01]  /*1140*/  FFMA.RM R15, R15, R12.reuse, 12582913 ;  /* 0x4b4000010f0f7423 */ /* 0x080fe2000000400c */
[----:B------:R-:W-:Y:S01]  /*1150*/  MUFU.EX2 R52, R52 ;  /* 0x0000003400347308 */ /* 0x000fe20000000800 */
[C---:B------:R-:W-:Y:S01]  /*1160*/  FFMA R9, R46.reuse, 1.4426950216293334961, -R9 ;  /* 0x3fb8aa3b2e097823 */ /* 0x040fe20000000809 */
[-C--:B------:R-:W-:Y:S01]  /*1170*/  FFMA.RM R27, R27, R12.reuse, 12582913 ;  /* 0x4b4000011b1b7423 */ /* 0x080fe2000000400c */
[----:B------:R-:W-:Y:S01]  /*1180*/  FADD R23, R15, -12583039 ;  /* 0xcb40007f0f177421 */ /* 0x000fe20000000000 */
[----:B------:R-:W-:Y:S01]  /*1190*/  SHF.L.U32 R7, R7, 0x17, RZ ;  /* 0x0000001707077819 */ /* 0x000fe200000006ff */
[----:B------:R-:W-:Y:S01]  /*11a0*/  FFMA R46, R46, 1.925963033500011079e-08, R9 ;  /* 0x32a570602e2e7823 */ /* 0x000fe20000000009 */
[-C--:B------:R-:W-:Y:S01]  /*11b0*/  FFMA.SAT R9, R42, R11.reuse, 0.5 ;  /* 0x3f0000002a097423 */ /* 0x080fe2000000200b */
[----:B------:R-:W-:Y:S01]  /*11c0*/  FFMA R23, R44, 1.4426950216293334961, -R23 ;  /* 0x3fb8aa3b2c177823 */ /* 0x000fe20000000817 */
[-C--:B------:R-:W-:Y:S01]  /*11d0*/  FFMA.SAT R41, R8, R11.reuse, 0.5 ;  /* 0x3f00000008297423 */ /* 0x080fe2000000200b */
[----:B------:R-:W-:Y:S01]  /*11e0*/  SHF.L.U32 R15, R15, 0x17, RZ ;  /* 0x000000170f0f7819 */ /* 0x000fe200000006ff */
[----:B------:R-:W-:Y:S01]  /*11f0*/  FFMA.RM R9, R9, R12, 12582913 ;  /* 0x4b40000109097423 */ /* 0x000fe2000000400c */
[----:B------:R-:W-:Y:S01]  /*1200*/  FFMA R44, R44, 1.925963033500011079e-08, R23 ;  /* 0x32a570602c2c7823 */ /* 0x000fe20000000017 */
[----:B------:R-:W-:Y:S01]  /*1210*/  MUFU.EX2 R46, R46 ;  /* 0x0000002e002e7308 */ /* 0x000fe20000000800 */
[----:B------:R-:W-:Y:S01]  /*1220*/  FFMA.SAT R47, R28, R11, 0.5 ;  /* 0x3f0000001c2f7423 */ /* 0x000fe2000000200b */
[C---:B------:R-:W-:Y:S01]  /*1230*/  FADD R25, R9.reuse, -12583039 ;  /* 0xcb40007f09197421 */ /* 0x040fe20000000000 */
[----:B------:R-:W-:-:S03]  /*1240*/  SHF.L.U32 R9, R9, 0x17, RZ ;  /* 0x0000001709097819 */ /* 0x000fc600000006ff */
[C---:B------:R-:W-:Y:S02]  /*1250*/  FFMA R25, R42.reuse, 1.4426950216293334961, -R25 ;  /* 0x3fb8aa3b2a197823 */ /* 0x040fe40000000819 */
[----:B------:R-:W1:Y:S02]  /*1260*/  MUFU.EX2 R23, R58 ;  /* 0x0000003a00177308 */ /* 0x000e640000000800 */
[----:B------:R-:W-:Y:S01]  /*1270*/  FFMA R42, R42, 1.925963033500011079e-08, R25 ;  /* 0x32a570602a2a7823 */ /* 0x000fe20000000019 */
[----:B------:R-:W-:-:S04]  /*1280*/  FFMA.SAT R25, R0, R11, 0.5 ;  /* 0x3f00000000197423 */ /* 0x000fc8000000200b */
[----:B------:R-:W-:Y:S01]  /*1290*/  FFMA.RM R17, R25, R12, 12582913 ;  /* 0x4b40000119117423 */ /* 0x000fe2000000400c */
[----:B------:R-:W-:Y:S08]  /*12a0*/  MUFU.EX2 R44, R44 ;  /* 0x0000002c002c7308 */ /* 0x000ff00000000800 */
[----:B------:R-:W2:Y:S01]  /*12b0*/  MUFU.EX2 R42, R42 ;  /* 0x0000002a002a7308 */ /* 0x000ea20000000800 */
[----:B-1----:R-:W-:Y:S01]  /*12c0*/  FMUL R4, R4, R23 ;  /* 0x0000001704047220 */ /* 0x002fe20000400000 */
[C---:B------:R-:W-:Y:S01]  /*12d0*/  FADD R23, R17.reuse, -12583039 ;  /* 0xcb40007f11177421 */ /* 0x040fe20000000000 */
[----:B------:R-:W-:-:S03]  /*12e0*/  SHF.L.U32 R17, R17, 0x17, RZ ;  /* 0x0000001711117819 */ /* 0x000fc600000006ff */
[C---:B------:R-:W-:Y:S02]  /*12f0*/  FFMA R23, R0.reuse, 1.4426950216293334961, -R23 ;  /* 0x3fb8aa3b00177823 */ /* 0x040fe40000000817 */
[----:B------:R-:W-:Y:S02]  /*1300*/  MUFU.EX2 R48, R48 ;  /* 0x0000003000307308 */ /* 0x000fe40000000800 */
[----:B------:R-:W-:Y:S01]  /*1310*/  FFMA R29, R0, 1.925963033500011079e-08, R23 ;  /* 0x32a57060001d7823 */ /* 0x000fe20000000017 */
[----:B------:R-:W-:Y:S01]  /*1320*/  FMUL R0, R13, R56 ;  /* 0x000000380d007220 */ /* 0x000fe20000400000 */
[----:B------:R-:W-:-:S04]  /*1330*/  FFMA.SAT R13, R2, R11, 0.5 ;  /* 0x3f000000020d7423 */ /* 0x000fc8000000200b */
[----:B------:R-:W-:Y:S01]  /*1340*/  FFMA.RM R18, R13, R12, 12582913 ;  /* 0x4b4000010d127423 */ /* 0x000fe2000000400c */
[----:B--2---:R-:W-:Y:S01]  /*1350*/  FMUL R9, R9, R42 ;  /* 0x0000002a09097220 */ /* 0x004fe20000400000 */
[----:B------:R-:W1:Y:S02]  /*1360*/  MUFU.EX2 R13, R54 ;  /* 0x00000036000d7308 */ /* 0x000e640000000800 */
[----:B------:R-:W-:-:S04]  /*1370*/  FADD R23, R18, -12583039 ;  /* 0xcb40007f12177421 */ /* 0x000fc80000000000 */
[C---:B------:R-:W-:Y:S02]  /*1380*/  FFMA R23, R2.reuse, 1.4426950216293334961, -R23 ;  /* 0x3fb8aa3b02177823 */ /* 0x040fe40000000817 */
[----:B------:R-:W2:Y:S02]  /*1390*/  MUFU.EX2 R50, R50 ;  /* 0x0000003200327308 */ /* 0x000ea40000000800 */
[----:B------:R-:W-:Y:S01]  /*13a0*/  FFMA R25, R2, 1.925963033500011079e-08, R23 ;  /* 0x32a5706002197823 */ /* 0x000fe20000000017 */
[----:B------:R-:W-:Y:S01]  /*13b0*/  FFMA.SAT R23, R40, R11, 0.5 ;  /* 0x3f00000028177423 */ /* 0x000fe2000000200b */
[----:B------:R-:W-:Y:S02]  /*13c0*/  SHF.L.U32 R2, R3, 0x17, RZ ;  /* 0x0000001703027819 */ /* 0x000fe400000006ff */
[----:B------:R-:W-:Y:S01]  /*13d0*/  SHF.L.U32 R3, R5, 0x17, RZ ;  /* 0x0000001705037819 */ /* 0x000fe200000006ff */
[----:B------:R-:W-:Y:S01]  /*13e0*/  FFMA.RM R23, R23, R12, 12582913 ;  /* 0x4b40000117177423 */ /* 0x000fe2000000400c */
[----:B------:R-:W-:Y:S01]  /*13f0*/  FADD R5, R27, -12583039 ;  /* 0xcb40007f1b057421 */ /* 0x000fe20000000000 */
[----:B-1----:R-:W-:Y:S01]  /*1400*/  FMUL R2, R2, R13 ;  /* 0x0000000d02027220 */ /* 0x002fe20000400000 */
[----:B------:R-:W-:Y:S01]  /*1410*/  MUFU.EX2 R25, R25 ;  /* 0x0000001900197308 */ /* 0x000fe20000000800 */
[----:B------:R-:W-:Y:S01]  /*1420*/  FADD R13, R23, -12583039 ;  /* 0xcb40007f170d7421 */ /* 0x000fe20000000000 */
[----:B------:R-:W-:Y:S01]  /*1430*/  FFMA R5, R34, 1.4426950216293334961, -R5 ;  /* 0x3fb8aa3b22057823 */ /* 0x000fe20000000805 */
[----:B------:R-:W-:-:S02]  /*1440*/  FMUL R3, R3, R48 ;  /* 0x0000003003037220 */ /* 0x000fc40000400000 */
[----:B------:R-:W-:Y:S01]  /*1450*/  FFMA R13, R40, 1.4426950216293334961, -R13 ;  /* 0x3fb8aa3b280d7823 */ /* 0x000fe2000000080d */
[----:B------:R-:W-:Y:S01]  /*1460*/  FFMA R34, R34, 1.925963033500011079e-08, R5 ;  /* 0x32a5706022227823 */ /* 0x000fe20000000005 */
[----:B------:R-:W-:Y:S02]  /*1470*/  SHF.L.U32 R5, R21, 0x17, RZ ;  /* 0x0000001715057819 */ /* 0x000fe400000006ff */
[----:B------:R-:W-:Y:S01]  /*1480*/  FFMA R40, R40, 1.925963033500011079e-08, R13 ;  /* 0x32a5706028287823 */ /* 0x000fe2000000000d */
[----:B------:R-:W-:Y:S02]  /*1490*/  FFMA.SAT R13, R6, R11, 0.5 ;  /* 0x3f000000060d7423 */ /* 0x000fe4000000200b */
[----:B--2---:R-:W-:Y:S02]  /*14a0*/  FMUL R5, R5, R50 ;  /* 0x0000003205057220 */ /* 0x004fe40000400000 */
[----:B------:R-:W-:Y:S01]  /*14b0*/  FFMA.RM R13, R13, R12, 12582913 ;  /* 0x4b4000010d0d7423 */ /* 0x000fe2000000400c */
[----:B------:R-:W-:Y:S03]  /*14c0*/  MUFU.EX2 R40, R40 ;  /* 0x0000002800287308 */ /* 0x000fe60000000800 */
[----:B------:R-:W-:-:S04]  /*14d0*/  FADD R21, R13, -12583039 ;  /* 0xcb40007f0d157421 */ /* 0x000fc80000000000 */
[----:B------:R-:W-:-:S04]  /*14e0*/  FFMA R21, R6, 1.4426950216293334961, -R21 ;  /* 0x3fb8aa3b06157823 */ /* 0x000fc80000000815 */
[----:B------:R-:W-:Y:S01]  /*14f0*/  FFMA R33, R6, 1.925963033500011079e-08, R21 ;  /* 0x32a5706006217823 */ /* 0x000fe20000000015 */
[----:B------:R-:W-:Y:S01]  /*1500*/  FFMA.SAT R21, R26, R11, 0.5 ;  /* 0x3f0000001a157423 */ /* 0x000fe2000000200b */
[----:B------:R-:W-:-:S03]  /*1510*/  FMUL R6, R7, R52 ;  /* 0x0000003407067220 */ /* 0x000fc60000400000 */
[----:B------:R-:W-:-:S04]  /*1520*/  FFMA.RM R21, R21, R12, 12582913 ;  /* 0x4b40000115157423 */ /* 0x000fc8000000400c */
[C---:B------:R-:W-:Y:S01]  /*1530*/  FADD R7, R21.reuse, -12583039 ;  /* 0xcb40007f15077421 */ /* 0x040fe20000000000 */
[----:B------:R-:W-:-:S03]  /*1540*/  SHF.L.U32 R21, R21, 0x17, RZ ;  /* 0x0000001715157819 */ /* 0x000fc600000006ff */
[----:B------:R-:W-:-:S04]  /*1550*/  FFMA R7, R26, 1.4426950216293334961, -R7 ;  /* 0x3fb8aa3b1a077823 */ /* 0x000fc80000000807 */
[----:B------:R-:W-:Y:S01]  /*1560*/  FFMA R35, R26, 1.925963033500011079e-08, R7 ;  /* 0x32a570601a237823 */ /* 0x000fe20000000007 */
[----:B------:R-:W-:Y:S01]  /*1570*/  FFMA.RM R26, R41, R12, 12582913 ;  /* 0x4b400001291a7423 */ /* 0x000fe2000000400c */
[----:B------:R-:W-:-:S03]  /*1580*/  SHF.L.U32 R7, R19, 0x17, RZ ;  /* 0x0000001713077819 */ /* 0x000fc600000006ff */
[----:B------:R-:W-:Y:S02]  /*1590*/  FADD R19, R26, -12583039 ;  /* 0xcb40007f1a137421 */ /* 0x000fe40000000000 */
[----:B------:R-:W-:Y:S02]  /*15a0*/  FMUL R7, R7, R46 ;  /* 0x0000002e07077220 */ /* 0x000fe40000400000 */
[C---:B------:R-:W-:Y:S01]  /*15b0*/  FFMA R19, R8.reuse, 1.4426950216293334961, -R19 ;  /* 0x3fb8aa3b08137823 */ /* 0x040fe20000000813 */
[----:B------:R-:W1:Y:S03]  /*15c0*/  MUFU.EX2 R46, R29 ;  /* 0x0000001d002e7308 */ /* 0x000e660000000800 */
        /* <DEDUP_REMOVED lines=15> */
[----:B-1----:R-:W-:Y:S01]  /*16c0*/  FMUL R10, R17, R46 ;  /* 0x0000002e110a7220 */ /* 0x002fe20000400000 */
[----:B------:R-:W-:Y:S01]  /*16d0*/  FFMA.SAT R17, R16, R11, 0.5 ;  /* 0x3f00000010117423 */ /* 0x000fe2000000200b */
[----:B------:R-:W-:Y:S03]  /*16e0*/  MUFU.EX2 R46, R41 ;  /* 0x00000029002e7308 */ /* 0x000fe60000000800 */
[----:B------:R-:W-:-:S04]  /*16f0*/  FFMA.RM R29, R17, R12, 12582913 ;  /* 0x4b400001111d7423 */ /* 0x000fc8000000400c */
[C---:B------:R-:W-:Y:S01]  /*1700*/  FADD R17, R29.reuse, -12583039 ;  /* 0xcb40007f1d117421 */ /* 0x040fe20000000000 */
[----:B------:R-:W-:-:S03]  /*1710*/  SHF.L.U32 R29, R29, 0x17, RZ ;  /* 0x000000171d1d7819 */ /* 0x000fc600000006ff */
[----:B------:R-:W-:-:S04]  /*1720*/  FFMA R17, R16, 1.4426950216293334961, -R17 ;  /* 0x3fb8aa3b10117823 */ /* 0x000fc80000000811 */
[----:B------:R-:W-:Y:S01]  /*1730*/  FFMA R45, R16, 1.925963033500011079e-08, R17 ;  /* 0x32a57060102d7823 */ /* 0x000fe20000000011 */
[----:B------:R-:W-:Y:S01]  /*1740*/  FFMA.SAT R17, R32, R11, 0.5 ;  /* 0x3f00000020117423 */ /* 0x000fe2000000200b */
[----:B------:R-:W-:Y:S02]  /*1750*/  SHF.L.U32 R16, R18, 0x17, RZ ;  /* 0x0000001712107819 */ /* 0x000fe400000006ff */
[----:B------:R-:W-:Y:S01]  /*1760*/  SHF.L.U32 R18, R27, 0x17, RZ ;  /* 0x000000171b127819 */ /* 0x000fe200000006ff */
[-C--:B------:R-:W-:Y:S01]  /*1770*/  FFMA.RM R42, R17, R12.reuse, 12582913 ;  /* 0x4b400001112a7423 */ /* 0x080fe2000000400c */
[-C--:B------:R-:W-:Y:S01]  /*1780*/  FFMA.RM R27, R47, R12.reuse, 12582913 ;  /* 0x4b4000012f1b7423 */ /* 0x080fe2000000400c */
[----:B------:R-:W-:Y:S01]  /*1790*/  FMUL R16, R16, R25 ;  /* 0x0000001910107220 */ /* 0x000fe20000400000 */
[-C--:B------:R-:W-:Y:S01]  /*17a0*/  FFMA.SAT R25, R20, R11.reuse, 0.5 ;  /* 0x3f00000014197423 */ /* 0x080fe2000000200b */
[----:B------:R-:W-:Y:S01]  /*17b0*/  FADD R19, R42, -12583039 ;  /* 0xcb40007f2a137421 */ /* 0x000fe20000000000 */
[----:B------:R-:W-:Y:S01]  /*17c0*/  FFMA.SAT R47, R14, R11, 0.5 ;  /* 0x3f0000000e2f7423 */ /* 0x000fe2000000200b */
[----:B------:R-:W-:Y:S01]  /*17d0*/  SHF.L.U32 R17, R23, 0x17, RZ ;  /* 0x0000001717117819 */ /* 0x000fe200000006ff */
[----:B------:R-:W-:Y:S01]  /*17e0*/  FFMA.RM R25, R25, R12, 12582913 ;  /* 0x4b40000119197423 */ /* 0x000fe2000000400c */
[----:B------:R-:W-:Y:S01]  /*17f0*/  FFMA R19, R32, 1.4426950216293334961, -R19 ;  /* 0x3fb8aa3b20137823 */ /* 0x000fe20000000813 */
[----:B------:R-:W-:-:S02]  /*1800*/  SHF.L.U32 R42, R42, 0x17, RZ ;  /* 0x000000172a2a7819 */ /* 0x000fc400000006ff */
[----:B------:R-:W-:Y:S01]  /*1810*/  FADD R23, R25, -12583039 ;  /* 0xcb40007f19177421 */ /* 0x000fe20000000000 */
[----:B------:R-:W-:Y:S01]  /*1820*/  FFMA R32, R32, 1.925963033500011079e-08, R19 ;  /* 0x32a5706020207823 */ /* 0x000fe20000000013 */
[----:B------:R-:W-:Y:S01]  /*1830*/  FMUL R17, R17, R40 ;  /* 0x0000002811117220 */ /* 0x000fe20000400000 */
[----:B------:R-:W1:Y:S01]  /*1840*/  MUFU.EX2 R19, R34 ;  /* 0x0000002200137308 */ /* 0x000e620000000800 */
[----:B------:R-:W-:-:S04]  /*1850*/  FFMA R23, R20, 1.4426950216293334961, -R23 ;  /* 0x3fb8aa3b14177823 */ /* 0x000fc80000000817 */
[----:B------:R-:W-:-:S03]  /*1860*/  FFMA R23, R20, 1.925963033500011079e-08, R23 ;  /* 0x32a5706014177823 */ /* 0x000fc60000000017 */
[----:B------:R-:W-:Y:S08]  /*1870*/  MUFU.EX2 R40, R33 ;  /* 0x0000002100287308 */ /* 0x000ff00000000800 */
[----:B------:R-:W2:Y:S01]  /*1880*/  MUFU.EX2 R33, R44 ;  /* 0x0000002c00217308 */ /* 0x000ea20000000800 */
[----:B-1----:R-:W-:Y:S01]  /*1890*/  FMUL R18, R18, R19 ;  /* 0x0000001312127220 */ /* 0x002fe20000400000 */
[C---:B------:R-:W-:Y:S01]  /*18a0*/  FADD R19, R27.reuse, -12583039 ;  /* 0xcb40007f1b137421 */ /* 0x040fe20000000000 */
[----:B------:R-:W-:-:S03]  /*18b0*/  SHF.L.U32 R27, R27, 0x17, RZ ;  /* 0x000000171b1b7819 */ /* 0x000fc600000006ff */
[C---:B------:R-:W-:Y:S02]  /*18c0*/  FFMA R19, R28.reuse, 1.4426950216293334961, -R19 ;  /* 0x3fb8aa3b1c137823 */ /* 0x040fe40000000813 */
[----:B------:R2:W-:Y:S02]  /*18d0*/  MUFU.EX2 R41, R23 ;  /* 0x0000001700297308 */ /* 0x0005e40000000800 */
[----:B------:R-:W-:Y:S01]  /*18e0*/  FFMA R28, R28, 1.925963033500011079e-08, R19 ;  /* 0x32a570601c1c7823 */ /* 0x000fe20000000013 */
[----:B------:R-:W-:-:S04]  /*18f0*/  FFMA.SAT R19, R22, R11, 0.5 ;  /* 0x3f00000016137423 */ /* 0x000fc8000000200b */
[-C--:B------:R-:W-:Y:S01]  /*1900*/  FFMA.RM R11, R19, R12.reuse, 12582913 ;  /* 0x4b400001130b7423 */ /* 0x080fe2000000400c */
[----:B------:R-:W-:Y:S01]  /*1910*/  FFMA.RM R12, R47, R12, 12582913 ;  /* 0x4b4000012f0c7423 */ /* 0x000fe2000000400c */
[----:B------:R-:W1:Y:S01]  /*1920*/  MUFU.EX2 R28, R28 ;  /* 0x0000001c001c7308 */ /* 0x000e620000000800 */
[----:B--2---:R-:W-:Y:S01]  /*1930*/  FMUL R23, R24, R33 ;  /* 0x0000002118177220 */ /* 0x004fe20000400000 */
[C---:B------:R-:W-:Y:S01]  /*1940*/  FADD R19, R11.reuse, -12583039 ;  /* 0xcb40007f0b137421 */ /* 0x040fe20000000000 */
[----:B------:R-:W-:-:S03]  /*1950*/  SHF.L.U32 R11, R11, 0x17, RZ ;  /* 0x000000170b0b7819 */ /* 0x000fc600000006ff */
[----:B------:R-:W-:-:S04]  /*1960*/  FFMA R19, R22, 1.4426950216293334961, -R19 ;  /* 0x3fb8aa3b16137823 */ /* 0x000fc80000000813 */
[----:B------:R-:W-:Y:S01]  /*1970*/  FFMA R34, R22, 1.925963033500011079e-08, R19 ;  /* 0x32a5706016227823 */ /* 0x000fe20000000013 */
[----:B------:R-:W-:Y:S01]  /*1980*/  FADD R19, RZ, R4 ;  /* 0x00000004ff137221 */ /* 0x000fe20000000000 */
[----:B------:R-:W2:Y:S03]  /*1990*/  MUFU.EX2 R22, R35 ;  /* 0x0000002300167308 */ /* 0x000ea60000000800 */
[----:B------:R-:W-:Y:S01]  /*19a0*/  FADD R19, R19, R0 ;  /* 0x0000000013137221 */ /* 0x000fe20000000000 */
[----:B-1----:R-:W-:-:S03]  /*19b0*/  FMUL R27, R27, R28 ;  /* 0x0000001c1b1b7220 */ /* 0x002fc60000400000 */
        /* <DEDUP_REMOVED lines=10> */
[----:B------:R-:W1:Y:S03]  /*1a60*/  MUFU.EX2 R40, R45 ;  /* 0x0000002d00287308 */ /* 0x000e660000000800 */
[----:B------:R-:W-:Y:S01]  /*1a70*/  FADD R13, R20, R9 ;  /* 0x00000009140d7221 */ /* 0x000fe20000000000 */
[----:B--2---:R-:W-:Y:S01]  /*1a80*/  FMUL R20, R21, R22 ;  /* 0x0000001615147220 */ /* 0x004fe20000400000 */
[----:B------:R-:W-:-:S02]  /*1a90*/  SHF.L.U32 R21, R26, 0x17, RZ ;  /* 0x000000171a157819 */ /* 0x000fc400000006ff */
[----:B------:R-:W-:-:S03]  /*1aa0*/  FADD R13, R13, R10 ;  /* 0x0000000a0d0d7221 */ /* 0x000fc60000000000 */
[----:B------:R-:W-:Y:S01]  /*1ab0*/  FMUL R21, R21, R46 ;  /* 0x0000002e15157220 */ /* 0x000fe20000400000 */
[----:B------:R-:W-:-:S04]  /*1ac0*/  FADD R22, R13, R16 ;  /* 0x000000100d167221 */ /* 0x000fc80000000000 */
[----:B------:R-:W-:Y:S01]  /*1ad0*/  FADD R13, R22, R17 ;  /* 0x00000011160d7221 */ /* 0x000fe20000000000 */
[----:B-1----:R-:W-:Y:S01]  /*1ae0*/  FMUL R24, R29, R40 ;  /* 0x000000281d187220 */ /* 0x002fe20000400000 */
[----:B------:R-:W-:Y:S02]  /*1af0*/  FMUL R29, R11, R34 ;  /* 0x000000220b1d7220 */ /* 0x000fe40000400000 */
[----:B------:R-:W-:-:S04]  /*1b00*/  FADD R22, R13, R18 ;  /* 0x000000120d167221 */ /* 0x000fc80000000000 */
        /* <DEDUP_REMOVED lines=11> */
[----:B------:R-:W1:Y:S01]  /*1bc0*/  MUFU.EX2 R15, R15 ;  /* 0x0000000f000f7308 */ /* 0x000e620000000800 */
[----:B------:R-:W-:Y:S01]  /*1bd0*/  FMUL R25, R42, R35 ;  /* 0x000000232a197220 */ /* 0x000fe20000400000 */
[----:B------:R-:W-:Y:S02]  /*1be0*/  FADD R14, R13, R24 ;  /* 0x000000180d0e7221 */ /* 0x000fe40000000000 */
[----:B------:R-:W-:Y:S02]  /*1bf0*/  FMUL R26, R26, R41 ;  /* 0x000000291a1a7220 */ /* 0x000fe40000400000 */
[----:B------:R-:W-:-:S04]  /*1c00*/  FADD R13, R14, R25 ;  /* 0x000000190e0d7221 */ /* 0x000fc80000000000 */
        /* <DEDUP_REMOVED lines=14> */
.L_x_30708:
        /* <DEDUP_REMOVED lines=11> */
[----:B01----:R-:W-:Y:S05]  /*1da0*/  CALL.REL.NOINC `($__internal_493_$__cuda_sm3x_div_rn_noftz_f32_slowpath) ;  /* 0x0000002800dc7944 */ /* 0x003fea0003c00000 */
[----:B------:R-:W-:-:S07]  /*1db0*/  MOV R14, R4 ;  /* 0x00000004000e7202 */ /* 0x000fce0000000f00 */
.L_x_30649:
[----:B------:R-:W-:Y:S05]  /*1dc0*/  BSYNC.RECONVERGENT B2 ;  /* 0x0000000000027941 */ /* 0x000fea0003800200 */
.L_x_30648:
        /* <DEDUP_REMOVED lines=11> */
[----:B01----:R-:W-:Y:S05]  /*1e80*/  CALL.REL.NOINC `($__internal_493_$__cuda_sm3x_div_rn_noftz_f32_slowpath) ;  /* 0x0000002800a47944 */ /* 0x003fea0003c00000 */
[----:B------:R-:W-:-:S07]  /*1e90*/  MOV R15, R4 ;  /* 0x00000004000f7202 */ /* 0x000fce0000000f00 */
.L_x_30651:
[----:B------:R-:W-:Y:S05]  /*1ea0*/  BSYNC.RECONVERGENT B2 ;  /* 0x0000000000027941 */ /* 0x000fea0003800200 */
.L_x_30650:
        /* <DEDUP_REMOVED lines=13> */
.L_x_30653:
[----:B------:R-:W-:Y:S05]  /*1f80*/  BSYNC.RECONVERGENT B2 ;  /* 0x0000000000027941 */ /* 0x000fea0003800200 */
.L_x_30652:
        /* <DEDUP_REMOVED lines=13> */
.L_x_30655:
[----:B------:R-:W-:Y:S05]  /*2060*/  BSYNC.RECONVERGENT B2 ;  /* 0x0000000000027941 */ /* 0x000fea0003800200 */
.L_x_30654:
        /* <DEDUP_REMOVED lines=13> */
.L_x_30657:
[----:B------:R-:W-:Y:S05]  /*2140*/  BSYNC.RECONVERGENT B2 ;  /* 0x0000000000027941 */ /* 0x000fea0003800200 */
.L_x_30656:
        /* <DEDUP_REMOVED lines=13> */
.L_x_30659:
[----:B------:R-:W-:Y:S05]  /*2220*/  BSYNC.RECONVERGENT B2 ;  /* 0x0000000000027941 */ /* 0x000fea0003800200 */
.L_x_30658:
        /* <DEDUP_REMOVED lines=13> */
.L_x_30661:
[----:B------:R-:W-:Y:S05]  /*2300*/  BSYNC.RECONVERGENT B2 ;  /* 0x0000000000027941 */ /* 0x000fea0003800200 */
.L_x_30660:
        /* <DEDUP_REMOVED lines=13> */
.L_x_30663:
[----:B------:R-:W-:Y:S05]  /*23e0*/  BSYNC.RECONVERGENT B2 ;  /* 0x0000000000027941 */ /* 0x000fea0003800200 */
.L_x_30662:
        /* <DEDUP_REMOVED lines=13> */
.L_x_30665:
[----:B------:R-:W-:Y:S05]  /*24c0*/  BSYNC.RECONVERGENT B2 ;  /* 0x0000000000027941 */ /* 0x000fea0003800200 */
.L_x_30664:
        /* <DEDUP_REMOVED lines=13> */
.L_x_30667:
[----:B------:R-:W-:Y:S05]  /*25a0*/  BSYNC.RECONVERGENT B2 ;  /* 0x0000000000027941 */ /* 0x000fea0003800200 */
.L_x_30666:
        /* <DEDUP_REMOVED lines=13> */
.L_x_30669:
[----:B------:R-:W-:Y:S05]  /*2680*/  BSYNC.RECONVERGENT B2 ;  /* 0x0000000000027941 */ /* 0x000fea0003800200 */
.L_x_30668:
        /* <DEDUP_REMOVED lines=13> */
.L_x_30671:
[----:B------:R-:W-:Y:S05]  /*2760*/  BSYNC.RECONVERGENT B2 ;  /* 0x0000000000027941 */ /* 0x000fea0003800200 */
.L_x_30670:
        /* <DEDUP_REMOVED lines=13> */
.L_x_30673:
[----:B------:R-:W-:Y:S05]  /*2840*/  BSYNC.RECONVERGENT B2 ;  /* 0x0000000000027941 */ /* 0x000fea0003800200 */
.L_x_30672:
        /* <DEDUP_REMOVED lines=13> */
.L_x_30675:
[----:B------:R-:W-:Y:S05]  /*2920*/  BSYNC.RECONVERGENT B2 ;  /* 0x0000000000027941 */ /* 0x000fea0003800200 */
.L_x_30674:
        /* <DEDUP_REMOVED lines=13> */
.L_x_30677:
[----:B------:R-:W-:Y:S05]  /*2a00*/  BSYNC.RECONVERGENT B2 ;  /* 0x0000000000027941 */ /* 0x000fea0003800200 */
.L_x_30676:
        /* <DEDUP_REMOVED lines=13> */
.L_x_30679:
[----:B------:R-:W-:Y:S05]  /*2ae0*/  BSYNC.RECONVERGENT B2 ;  /* 0x0000000000027941 */ /* 0x000fea0003800200 */
.L_x_30678:
        /* <DEDUP_REMOVED lines=13> */
.L_x_30681:
[----:B------:R-:W-:Y:S05]  /*2bc0*/  BSYNC.RECONVERGENT B2 ;  /* 0x0000000000027941 */ /* 0x000fea0003800200 */
.L_x_30680:
        /* <DEDUP_REMOVED lines=13> */
.L_x_30683:
[----:B------:R-:W-:Y:S05]  /*2ca0*/  BSYNC.RECONVERGENT B2 ;  /* 0x0000000000027941 */ /* 0x000fea0003800200 */
.L_x_30682:
        /* <DEDUP_REMOVED lines=13> */
.L_x_30685:
[----:B------:R-:W-:Y:S05]  /*2d80*/  BSYNC.RECONVERGENT B2 ;  /* 0x0000000000027941 */ /* 0x000fea0003800200 */
.L_x_30684:
        /* <DEDUP_REMOVED lines=13> */
.L_x_30687:
[----:B------:R-:W-:Y:S05]  /*2e60*/  BSYNC.RECONVERGENT B2 ;  /* 0x0000000000027941 */ /* 0x000fea0003800200 */
.L_x_30686:
        /* <DEDUP_REMOVED lines=13> */
.L_x_30689:
[----:B------:R-:W-:Y:S05]  /*2f40*/  BSYNC.RECONVERGENT B2 ;  /* 0x0000000000027941 */ /* 0x000fea0003800200 */
.L_x_30688:
        /* <DEDUP_REMOVED lines=13> */
.L_x_30691:
[----:B------:R-:W-:Y:S05]  /*3020*/  BSYNC.RECONVERGENT B2 ;  /* 0x0000000000027941 */ /* 0x000fea0003800200 */
.L_x_30690:
        /* <DEDUP_REMOVED lines=13> */
.L_x_30693:
[----:B------:R-:W-:Y:S05]  /*3100*/  BSYNC.RECONVERGENT B2 ;  /* 0x0000000000027941 */ /* 0x000fea0003800200 */
.L_x_30692:
        /* <DEDUP_REMOVED lines=13> */
.L_x_30695:
[----:B------:R-:W-:Y:S05]  /*31e0*/  BSYNC.RECONVERGENT B2 ;  /* 0x0000000000027941 */ /* 0x000fea0003800200 */
.L_x_30694:
        /* <DEDUP_REMOVED lines=64> */
.L_x_30647:
[----:B------:R-:W-:Y:S01]  /*35f0*/  BSSY B0, `(.L_x_30697) ;  /* 0x0000007000007945 */ /* 0x000fe20003800000 */
[----:B------:R-:W-:Y:S02]  /*3600*/  MOV R12, 0x10 ;  /* 0x00000010000c7802 */ /* 0x000fe40000000f00 */
[----:B------:R-:W-:Y:S02]  /*3610*/  MOV R11, 0x1f ;  /* 0x0000001f000b7802 */ /* 0x000fe40000000f00 */
[----:B------:R-:W-:-:S07]  /*3620*/  MOV R15, 0xffffffff ;  /* 0xffffffff000f7802 */ /* 0x000fce0000000f00 */
[----:B0-----:R-:W-:Y:S05]  /*3630*/  WARPSYNC.COLLECTIVE R15, `(.L_x_30698) ;  /* 0x000000000f087348 */ /* 0x001fea0003c00000 */
[----:B------:R1:W2:Y:S02]  /*3640*/  SHFL.BFLY P6, R14, R13, R12, R11 ;  /* 0x0c00000c0d0e7389 */ /* 0x0002a400000c000b */
[----:B012---:R-:W-:Y:S05]  /*3650*/  ENDCOLLECTIVE ;  /* 0x000000000000791b */ /* 0x007fea0003800000 */
.L_x_30698:
[----:B------:R-:W-:Y:S05]  /*3660*/  BSYNC B0 ;  /* 0x0000000000007941 */ /* 0x000fea0003800000 */
.L_x_30697:
[----:B------:R-:W-:Y:S01]  /*3670*/  HFMA2 R11, -RZ, RZ, 0, 1.847743988037109375e-06 ;  /* 0x0000001fff0b7431 */ /* 0x000fe200000001ff */
[----:B------:R-:W-:Y:S02]  /*3680*/  FMNMX R13, R13, R14, !PT ;  /* 0x0000000e0d0d7209 */ /* 0x000fe40007800000 */
[----:B------:R-:W-:Y:S02]  /*3690*/  MOV R12, 0x8 ;  /* 0x00000008000c7802 */ /* 0x000fe40000000f00 */
[----:B------:R-:W-:-:S07]  /*36a0*/  MOV R15, 0xffffffff ;  /* 0xffffffff000f7802 */ /* 0x000fce0000000f00 */
[----:B------:R-:W-:Y:S05]  /*36b0*/  WARPSYNC.COLLECTIVE R15, `(.L_x_30699) ;  /* 0x000000000f087348 */ /* 0x000fea0003c00000 */
[----:B------:R0:W1:Y:S02]  /*36c0*/  SHFL.BFLY P6, R14, R13, R12, R11 ;  /* 0x0c00000c0d0e7389 */ /* 0x00006400000c000b */
[----:B01----:R-:W-:Y:S05]  /*36d0*/  ENDCOLLECTIVE ;  /* 0x000000000000791b */ /* 0x003fea0003800000 */
.L_x_30699:
[----:B------:R-:W-:Y:S01]  /*36e0*/  HFMA2 R12, -RZ, RZ, 0, 2.384185791015625e-07 ;  /* 0x00000004ff0c7431 */ /* 0x000fe200000001ff */
[----:B------:R-:W-:-:S04]  /*36f0*/  FMNMX R0, R13, R14, !PT ;  /* 0x0000000e0d007209 */ /* 0x000fc80007800000 */
[----:B------:R-:W-:-:S07]  /*3700*/  MOV R13, R0 ;  /* 0x00000000000d7202 */ /* 0x000fce0000000f00 */
[----:B------:R-:W-:Y:S05]  /*3710*/  WARPSYNC.COLLECTIVE R15, `(.L_x_30700) ;  /* 0x000000000f087348 */ /* 0x000fea0003c00000 */
[----:B------:R0:W1:Y:S02]  /*3720*/  SHFL.BFLY P6, R14, R13, R12, R11 ;  /* 0x0c00000c0d0e7389 */ /* 0x00006400000c000b */
[----:B01----:R-:W-:Y:S05]  /*3730*/  ENDCOLLECTIVE ;  /* 0x000000000000791b */ /* 0x003fea0003800000 */
.L_x_30700:
[----:B------:R-:W-:Y:S01]  /*3740*/  HFMA2 R12, -RZ, RZ, 0, 1.1920928955078125e-07 ;  /* 0x00000002ff0c7431 */ /* 0x000fe200000001ff */
[----:B------:R-:W-:-:S04]  /*3750*/  FMNMX R2, R0, R14, !PT ;  /* 0x0000000e00027209 */ /* 0x000fc80007800000 */
[----:B------:R-:W-:-:S07]  /*3760*/  MOV R13, R2 ;  /* 0x00000002000d7202 */ /* 0x000fce0000000f00 */
[----:B------:R-:W-:Y:S05]  /*3770*/  WARPSYNC.COLLECTIVE R15, `(.L_x_30701) ;  /* 0x000000000f087348 */ /* 0x000fea0003c00000 */
[----:B------:R0:W1:Y:S02]  /*3780*/  SHFL.BFLY P6, R14, R13, R12, R11 ;  /* 0x0c00000c0d0e7389 */ /* 0x00006400000c000b */
[----:B01----:R-:W-:Y:S05]  /*3790*/  ENDCOLLECTIVE ;  /* 0x000000000000791b */ /* 0x003fea0003800000 */
.L_x_30701:
[----:B------:R-:W-:Y:S01]  /*37a0*/  HFMA2 R12, -RZ, RZ, 0, 5.9604644775390625e-08 ;  /* 0x00000001ff0c7431 */ /* 0x000fe200000001ff */
[----:B------:R-:W-:-:S04]  /*37b0*/  FMNMX R3, R2, R14, !PT ;  /* 0x0000000e02037209 */ /* 0x000fc80007800000 */
[----:B------:R-:W-:-:S07]  /*37c0*/  MOV R13, R3 ;  /* 0x00000003000d7202 */ /* 0x000fce0000000f00 */
[----:B------:R-:W-:Y:S05]  /*37d0*/  WARPSYNC.COLLECTIVE R15, `(.L_x_30702) ;  /* 0x000000000f087348 */ /* 0x000fea0003c00000 */
[----:B------:R0:W1:Y:S02]  /*37e0*/  SHFL.BFLY P6, R14, R13, R12, R11 ;  /* 0x0c00000c0d0e7389 */ /* 0x00006400000c000b */
[----:B01----:R-:W-:Y:S05]  /*37f0*/  ENDCOLLECTIVE ;  /* 0x000000000000791b */ /* 0x003fea0003800000 */
.L_x_30702:
[----:B------:R-:W-:Y:S02]  /*3800*/  MOV R15, 0x3bbb989d ;  /* 0x3bbb989d000f7802 */ /* 0x000fe40000000f00 */
[----:B------:R-:W-:-:S05]  /*3810*/  FMNMX R9, R3, R14, !PT ;  /* 0x0000000e03097209 */ /* 0x000fca0007800000 */
[--C-:B------:R-:W-:Y:S01]  /*3820*/  FADD R5, R33, -R9.reuse ;  /* 0x8000000921057221 */ /* 0x100fe20000000000 */
[----:B------:R-:W-:Y:S02]  /*3830*/  HFMA2 R33, -RZ, RZ, 3.7421875, 0 ;  /* 0x437c0000ff217431 */ /* 0x000fe400000001ff */
        /* <DEDUP_REMOVED lines=98> */
[----:B------:R-:W-:Y:S01]  /*3e60*/  FFMA R17, R16, 1.4426950216293334961, -R17 ;  /* 0x3fb8aa3b10117823 */ /* 0x000fe20000000811 */
[----:B------:R-:W1:Y:S01]  /*3e70*/  MUFU.EX2 R18, R18 ;  /* 0x0000001200127308 */ /* 0x000e620000000800 */
[----:B0-----:R-:W-:Y:S02]  /*3e80*/  FMUL R8, R8, R19 ;  /* 0x0000001308087220 */ /* 0x001fe40000400000 */
[----:B------:R-:W-:Y:S01]  /*3e90*/  FFMA R17, R16, 1.925963033500011079e-08, R17 ;  /* 0x32a5706010117823 */ /* 0x000fe20000000011 */
[----:B------:R-:W-:-:S04]  /*3ea0*/  FFMA.SAT R16, R23, R15, 0.5 ;  /* 0x3f00000017107423 */ /* 0x000fc8000000200f */
[----:B------:R-:W-:Y:S01]  /*3eb0*/  FFMA.RM R16, R16, R33, 12582913 ;  /* 0x4b40000110107423 */ /* 0x000fe20000004021 */
[----:B------:R-:W0:Y:S01]  /*3ec0*/  MUFU.EX2 R17, R17 ;  /* 0x0000001100117308 */ /* 0x000e220000000800 */
[----:B-1----:R-:W-:Y:S02]  /*3ed0*/  FMUL R9, R9, R18 ;  /* 0x0000001209097220 */ /* 0x002fe40000400000 */
[C---:B------:R-:W-:Y:S01]  /*3ee0*/  FADD R18, R16.reuse, -12583039 ;  /* 0xcb40007f10127421 */ /* 0x040fe20000000000 */
[----:B------:R-:W-:-:S03]  /*3ef0*/  SHF.L.U32 R16, R16, 0x17, RZ ;  /* 0x0000001710107819 */ /* 0x000fc600000006ff */
[C---:B------:R-:W-:Y:S01]  /*3f00*/  FFMA R18, R23.reuse, 1.4426950216293334961, -R18 ;  /* 0x3fb8aa3b17127823 */ /* 0x040fe20000000812 */
[----:B0-----:R-:W-:Y:S01]  /*3f10*/  FMUL R10, R10, R17 ;  /* 0x000000110a0a7220 */ /* 0x001fe20000400000 */
[----:B------:R-:W-:Y:S02]  /*3f20*/  FADD R17, R34, -12583039 ;  /* 0xcb40007f22117421 */ /* 0x000fe40000000000 */
[----:B------:R-:W-:Y:S02]  /*3f30*/  FFMA R18, R23, 1.925963033500011079e-08, R18 ;  /* 0x32a5706017127823 */ /* 0x000fe40000000012 */
[C---:B------:R-:W-:Y:S02]  /*3f40*/  FFMA R17, R26.reuse, 1.4426950216293334961, -R17 ;  /* 0x3fb8aa3b1a117823 */ /* 0x040fe40000000811 */
[----:B------:R0:W1:Y:S02]  /*3f50*/  MUFU.EX2 R19, R18 ;  /* 0x0000001200137308 */ /* 0x0000640000000800 */
[----:B------:R-:W-:Y:S01]  /*3f60*/  FFMA R26, R26, 1.925963033500011079e-08, R17 ;  /* 0x32a570601a1a7823 */ /* 0x000fe20000000011 */
[----:B------:R-:W-:-:S05]  /*3f70*/  SHF.L.U32 R17, R34, 0x17, RZ ;  /* 0x0000001722117819 */ /* 0x000fca00000006ff */
[----:B------:R-:W2:Y:S01]  /*3f80*/  MUFU.EX2 R26, R26 ;  /* 0x0000001a001a7308 */ /* 0x000ea20000000800 */
[----:B0-----:R-:W-:-:S04]  /*3f90*/  FFMA.SAT R18, R20, R15, 0.5 ;  /* 0x3f00000014127423 */ /* 0x001fc8000000200f */
[----:B------:R-:W-:Y:S01]  /*3fa0*/  FFMA.RM R18, R18, R33, 12582913 ;  /* 0x4b40000112127423 */ /* 0x000fe20000004021 */
[----:B-1----:R-:W-:-:S03]  /*3fb0*/  FMUL R16, R16, R19 ;  /* 0x0000001310107220 */ /* 0x002fc60000400000 */
[C---:B------:R-:W-:Y:S01]  /*3fc0*/  FADD R19, R18.reuse, -12583039 ;  /* 0xcb40007f12137421 */ /* 0x040fe20000000000 */
[----:B------:R-:W-:-:S03]  /*3fd0*/  SHF.L.U32 R18, R18, 0x17, RZ ;  /* 0x0000001712127819 */ /* 0x000fc600000006ff */
[C---:B------:R-:W-:Y:S01]  /*3fe0*/  FFMA R19, R20.reuse, 1.4426950216293334961, -R19 ;  /* 0x3fb8aa3b14137823 */ /* 0x040fe20000000813 */
[----:B--2---:R-:W-:Y:S01]  /*3ff0*/  FMUL R17, R17, R26 ;  /* 0x0000001a11117220 */ /* 0x004fe20000400000 */
        /* <DEDUP_REMOVED lines=10> */
[----:B------:R-:W-:Y:S01]  /*40a0*/  FADD R21, R20, -12583039 ;  /* 0xcb40007f14157421 */ /* 0x000fe20000000000 */
[----:B-1----:R-:W-:Y:S01]  /*40b0*/  FMUL R18, R18, R19 ;  /* 0x0000001312127220 */ /* 0x002fe20000400000 */
[----:B------:R-:W-:Y:S01]  /*40c0*/  SHF.L.U32 R19, R26, 0x17, RZ ;  /* 0x000000171a137819 */ /* 0x000fe200000006ff */
[----:B------:R-:W-:Y:S01]  /*40d0*/  FFMA.SAT R26, R11, R15, 0.5 ;  /* 0x3f0000000b1a7423 */ /* 0x000fe2000000200f */
[----:B------:R-:W-:Y:S01]  /*40e0*/  FFMA R21, R22, 1.4426950216293334961, -R21 ;  /* 0x3fb8aa3b16157823 */ /* 0x000fe20000000815 */
[----:B------:R-:W-:Y:S02]  /*40f0*/  SHF.L.U32 R20, R20, 0x17, RZ ;  /* 0x0000001714147819 */ /* 0x000fe400000006ff */
[----:B------:R-:W-:Y:S01]  /*4100*/  FFMA.RM R26, R26, R33, 12582913 ;  /* 0x4b4000011a1a7423 */ /* 0x000fe20000004021 */
        /* <DEDUP_REMOVED lines=8> */
[----:B------:R-:W-:Y:S01]  /*4190*/  FADD R11, R22, -12583039 ;  /* 0xcb40007f160b7421 */ /* 0x000fe20000000000 */
[----:B--2---:R-:W-:Y:S01]  /*41a0*/  FMUL R20, R20, R21 ;  /* 0x0000001514147220 */ /* 0x004fe20000400000 */
[----:B------:R-:W-:-:S03]  /*41b0*/  SHF.L.U32 R21, R26, 0x17, RZ ;  /* 0x000000171a157819 */ /* 0x000fc600000006ff */
[----:B------:R-:W0:Y:S01]  /*41c0*/  MUFU.EX2 R34, R34 ;  /* 0x0000002200227308 */ /* 0x000e220000000800 */
[----:B------:R-:W-:Y:S01]  /*41d0*/  FFMA R11, R24, 1.4426950216293334961, -R11 ;  /* 0x3fb8aa3b180b7823 */ /* 0x000fe2000000080b */
[----:B------:R-:W-:-:S03]  /*41e0*/  SHF.L.U32 R22, R22, 0x17, RZ ;  /* 0x0000001716167819 */ /* 0x000fc600000006ff */
[----:B------:R-:W-:Y:S01]  /*41f0*/  FFMA R11, R24, 1.925963033500011079e-08, R11 ;  /* 0x32a57060180b7823 */ /* 0x000fe2000000000b */
[----:B------:R-:W-:-:S04]  /*4200*/  FFMA.SAT R24, R29, R15, 0.5 ;  /* 0x3f0000001d187423 */ /* 0x000fc8000000200f */
[----:B------:R-:W-:Y:S01]  /*4210*/  FFMA.RM R24, R24, R33, 12582913 ;  /* 0x4b40000118187423 */ /* 0x000fe20000004021 */
[----:B------:R-:W1:Y:S03]  /*4220*/  MUFU.EX2 R11, R11 ;  /* 0x0000000b000b7308 */ /* 0x000e660000000800 */
[C---:B------:R-:W-:Y:S01]  /*4230*/  FADD R26, R24.reuse, -12583039 ;  /* 0xcb40007f181a7421 */ /* 0x040fe20000000000 */
[----:B------:R-:W-:Y:S01]  /*4240*/  SHF.L.U32 R23, R24, 0x17, RZ ;  /* 0x0000001718177819 */ /* 0x000fe200000006ff */
[----:B------:R-:W-:Y:S01]  /*4250*/  FFMA.SAT R24, R27, R15, 0.5 ;  /* 0x3f0000001b187423 */ /* 0x000fe2000000200f */
[----:B0-----:R-:W-:Y:S01]  /*4260*/  FMUL R21, R21, R34 ;  /* 0x0000002215157220 */ /* 0x001fe20000400000 */
[----:B------:R-:W-:Y:S02]  /*4270*/  FFMA R26, R29, 1.4426950216293334961, -R26 ;  /* 0x3fb8aa3b1d1a7823 */ /* 0x000fe4000000081a */
[----:B------:R-:W-:-:S02]  /*4280*/  FFMA.RM R24, R24, R33, 12582913 ;  /* 0x4b40000118187423 */ /* 0x000fc40000004021 */
[----:B------:R-:W-:Y:S02]  /*4290*/  FFMA R26, R29, 1.925963033500011079e-08, R26 ;  /* 0x32a570601d1a7823 */ /* 0x000fe4000000001a */
[C---:B------:R-:W-:Y:S01]  /*42a0*/  FADD R34, R24.reuse, -12583039 ;  /* 0xcb40007f18227421 */ /* 0x040fe20000000000 */
[----:B------:R-:W-:-:S03]  /*42b0*/  SHF.L.U32 R24, R24, 0x17, RZ ;  /* 0x0000001718187819 */ /* 0x000fc600000006ff */
[----:B------:R-:W0:Y:S01]  /*42c0*/  MUFU.EX2 R26, R26 ;  /* 0x0000001a001a7308 */ /* 0x000e220000000800 */
[----:B------:R-:W-:Y:S01]  /*42d0*/  FFMA R34, R27, 1.4426950216293334961, -R34 ;  /* 0x3fb8aa3b1b227823 */ /* 0x000fe20000000822 */
[----:B-1----:R-:W-:-:S03]  /*42e0*/  FMUL R22, R22, R11 ;  /* 0x0000000b16167220 */ /* 0x002fc60000400000 */
[----:B------:R-:W-:-:S04]  /*42f0*/  FFMA R34, R27, 1.925963033500011079e-08, R34 ;  /* 0x32a570601b227823 */ /* 0x000fc80000000022 */
[----:B------:R-:W1:Y:S01]  /*4300*/  MUFU.EX2 R11, R34 ;  /* 0x00000022000b7308 */ /* 0x000e620000000800 */
[----:B0-----:R-:W-:Y:S01]  /*4310*/  FMUL R23, R23, R26 ;  /* 0x0000001a17177220 */ /* 0x001fe20000400000 */
[----:B------:R-:W-:-:S04]  /*4320*/  FFMA.SAT R26, R32, R15, 0.5 ;  /* 0x3f000000201a7423 */ /* 0x000fc8000000200f */
[----:B------:R-:W-:Y:S01]  /*4330*/  FFMA.RM R26, R26, R33, 12582913 ;  /* 0x4b4000011a1a7423 */ /* 0x000fe20000004021 */
[----:B-1----:R-:W-:-:S03]  /*4340*/  FMUL R24, R24, R11 ;  /* 0x0000000b18187220 */ /* 0x002fc60000400000 */
[C---:B------:R-:W-:Y:S01]  /*4350*/  FADD R11, R26.reuse, -12583039 ;  /* 0xcb40007f1a0b7421 */ /* 0x040fe20000000000 */
[----:B------:R-:W-:Y:S01]  /*4360*/  SHF.L.U32 R25, R26, 0x17, RZ ;  /* 0x000000171a197819 */ /* 0x000fe200000006ff */
[----:B------:R-:W-:Y:S02]  /*4370*/  FFMA.SAT R26, R12, R15, 0.5 ;  /* 0x3f0000000c1a7423 */ /* 0x000fe4000000200f */
[----:B------:R-:W-:Y:S02]  /*4380*/  FFMA R11, R32, 1.4426950216293334961, -R11 ;  /* 0x3fb8aa3b200b7823 */ /* 0x000fe4000000080b */
[----:B------:R-:W-:Y:S02]  /*4390*/  FFMA.RM R26, R26, R33, 12582913 ;  /* 0x4b4000011a1a7423 */ /* 0x000fe40000004021 */
[----:B------:R-:W-:Y:S02]  /*43a0*/  FFMA R11, R32, 1.925963033500011079e-08, R11 ;  /* 0x32a57060200b7823 */ /* 0x000fe4000000000b */
[C---:B------:R-:W-:Y:S01]  /*43b0*/  FADD R27, R26.reuse, -12583039 ;  /* 0xcb40007f1a1b7421 */ /* 0x040fe20000000000 */
[----:B------:R-:W-:Y:S01]  /*43c0*/  SHF.L.U32 R26, R26, 0x17, RZ ;  /* 0x000000171a1a7819 */ /* 0x000fe200000006ff */
[----:B------:R-:W0:Y:S02]  /*43d0*/  MUFU.EX2 R32, R11 ;  /* 0x0000000b00207308 */ /* 0x000e240000000800 */
[----:B------:R-:W-:-:S04]  /*43e0*/  FFMA R27, R12, 1.4426950216293334961, -R27 ;  /* 0x3fb8aa3b0c1b7823 */ /* 0x000fc8000000081b */
[----:B------:R-:W-:-:S04]  /*43f0*/  FFMA R12, R12, 1.925963033500011079e-08, R27 ;  /* 0x32a570600c0c7823 */ /* 0x000fc8000000001b */
[----:B------:R1:W2:Y:S01]  /*4400*/  MUFU.EX2 R27, R12 ;  /* 0x0000000c001b7308 */ /* 0x0002a20000000800 */
[----:B0-----:R-:W-:Y:S01]  /*4410*/  FMUL R25, R25, R32 ;  /* 0x0000002019197220 */ /* 0x001fe20000400000 */
[-C--:B------:R-:W-:Y:S01]  /*4420*/  FFMA.SAT R32, R28, R15.reuse, 0.5 ;  /* 0x3f0000001c207423 */ /* 0x080fe2000000200f */
[----:B-1----:R-:W-:-:S03]  /*4430*/  FFMA.SAT R12, R13, R15, 0.5 ;  /* 0x3f0000000d0c7423 */ /* 0x002fc6000000200f */
[----:B------:R-:W-:-:S04]  /*4440*/  FFMA.RM R32, R32, R33, 12582913 ;  /* 0x4b40000120207423 */ /* 0x000fc80000004021 */
[----:B------:R-:W-:Y:S01]  /*4450*/  FADD R11, R32, -12583039 ;  /* 0xcb40007f200b7421 */ /* 0x000fe20000000000 */
[----:B--2---:R-:W-:Y:S01]  /*4460*/  FMUL R26, R26, R27 ;  /* 0x0000001b1a1a7220 */ /* 0x004fe20000400000 */
[----:B------:R-:W-:Y:S02]  /*4470*/  SHF.L.U32 R27, R32, 0x17, RZ ;  /* 0x00000017201b7819 */ /* 0x000fe400000006ff */
[----:B------:R-:W-:-:S04]  /*4480*/  FFMA R11, R28, 1.4426950216293334961, -R11 ;  /* 0x3fb8aa3b1c0b7823 */ /* 0x000fc8000000080b */
[----:B------:R-:W-:-:S04]  /*4490*/  FFMA R11, R28, 1.925963033500011079e-08, R11 ;  /* 0x32a570601c0b7823 */ /* 0x000fc8000000000b */
[----:B------:R0:W1:Y:S02]  /*44a0*/  MUFU.EX2 R28, R11 ;  /* 0x0000000b001c7308 */ /* 0x0000640000000800 */
[----:B0-----:R-:W-:-:S04]  /*44b0*/  FADD R11, RZ, R4 ;  /* 0x00000004ff0b7221 */ /* 0x001fc80000000000 */
[----:B------:R-:W-:Y:S01]  /*44c0*/  FADD R11, R11, R0 ;  /* 0x000000000b0b7221 */ /* 0x000fe20000000000 */
[----:B-1----:R-:W-:Y:S01]  /*44d0*/  FMUL R27, R27, R28 ;  /* 0x0000001c1b1b7220 */ /* 0x002fe20000400000 */
[----:B------:R-:W-:Y:S01]  /*44e0*/  FFMA.SAT R28, R14, R15, 0.5 ;  /* 0x3f0000000e1c7423 */ /* 0x000fe2000000200f */
[----:B------:R-:W-:-:S03]  /*44f0*/  FFMA.RM R15, R12, R33, 12582913 ;  /* 0x4b4000010c0f7423 */ /* 0x000fc60000004021 */
[----:B------:R-:W-:Y:S01]  /*4500*/  FFMA.RM R28, R28, R33, 12582913 ;  /* 0x4b4000011c1c7423 */ /* 0x000fe20000004021 */
[C---:B------:R-:W-:Y:S01]  /*4510*/  FADD R12, R15.reuse, -12583039 ;  /* 0xcb40007f0f0c7421 */ /* 0x040fe20000000000 */
[----:B------:R-:W-:Y:S02]  /*4520*/  SHF.L.U32 R15, R15, 0x17, RZ ;  /* 0x000000170f0f7819 */ /* 0x000fe400000006ff */
[C---:B------:R-:W-:Y:S01]  /*4530*/  FADD R29, R28.reuse, -12583039 ;  /* 0xcb40007f1c1d7421 */ /* 0x040fe20000000000 */
[C---:B------:R-:W-:Y:S01]  /*4540*/  FFMA R12, R13.reuse, 1.4426950216293334961, -R12 ;  /* 0x3fb8aa3b0d0c7823 */ /* 0x040fe2000000080c */
[----:B------:R-:W-:Y:S02]  /*4550*/  SHF.L.U32 R28, R28, 0x17, RZ ;  /* 0x000000171c1c7819 */ /* 0x000fe400000006ff */
[----:B------:R-:W-:Y:S01]  /*4560*/  FFMA R29, R14, 1.4426950216293334961, -R29 ;  /* 0x3fb8aa3b0e1d7823 */ /* 0x000fe2000000081d */
[----:B------:R-:W-:Y:S01]  /*4570*/  FFMA R13, R13, 1.925963033500011079e-08, R12 ;  /* 0x32a570600d0d7823 */ /* 0x000fe2000000000c */
[----:B------:R-:W-:-:S02]  /*4580*/  FADD R12, R11, R2 ;  /* 0x000000020b0c7221 */ /* 0x000fc40000000000 */
[----:B------:R-:W-:Y:S02]  /*4590*/  FFMA R32, R14, 1.925963033500011079e-08, R29 ;  /* 0x32a570600e207823 */ /* 0x000fe4000000001d */
        /* <DEDUP_REMOVED lines=31> */
.L_x_30703:
[----:B------:R-:W-:Y:S02]  /*4790*/  HFMA2 R12, -RZ, RZ, 0, 4.76837158203125e-07 ;  /* 0x00000008ff0c7431 */ /* 0x000fe400000001ff */
[----:B------:R-:W-:-:S05]  /*47a0*/  FADD R32, R13, R14 ;  /* 0x0000000e0d207221 */ /* 0x000fca0000000000 */
[----:B------:R-:W-:-:S07]  /*47b0*/  MOV R13, R32 ;  /* 0x00000020000d7202 */ /* 0x000fce0000000f00 */
[----:B------:R-:W-:Y:S05]  /*47c0*/  WARPSYNC.COLLECTIVE R15, `(.L_x_30704) ;  /* 0x000000000f087348 */ /* 0x000fea0003c00000 */
[----:B------:R0:W1:Y:S02]  /*47d0*/  SHFL.BFLY P6, R14, R13, R12, R11 ;  /* 0x0c00000c0d0e7389 */ /* 0x00006400000c000b */
[----:B01----:R-:W-:Y:S05]  /*47e0*/  ENDCOLLECTIVE ;  /* 0x000000000000791b */ /* 0x003fea0003800000 */
.L_x_30704:
[----:B------:R-:W-:Y:S02]  /*47f0*/  HFMA2 R12, -RZ, RZ, 0, 2.384185791015625e-07 ;  /* 0x00000004ff0c7431 */ /* 0x000fe400000001ff */
[----:B------:R-:W-:-:S05]  /*4800*/  FADD R33, R32, R14 ;  /* 0x0000000e20217221 */ /* 0x000fca0000000000 */
[----:B------:R-:W-:-:S07]  /*4810*/  MOV R13, R33 ;  /* 0x00000021000d7202 */ /* 0x000fce0000000f00 */
[----:B------:R-:W-:Y:S05]  /*4820*/  WARPSYNC.COLLECTIVE R15, `(.L_x_30705) ;  /* 0x000000000f087348 */ /* 0x000fea0003c00000 */
[----:B------:R0:W1:Y:S02]  /*4830*/  SHFL.BFLY P6, R14, R13, R12, R11 ;  /* 0x0c00000c0d0e7389 */ /* 0x00006400000c000b */
[----:B01----:R-:W-:Y:S05]  /*4840*/  ENDCOLLECTIVE ;  /* 0x000000000000791b */ /* 0x003fea0003800000 */
.L_x_30705:
[----:B------:R-:W-:Y:S02]  /*4850*/  HFMA2 R12, -RZ, RZ, 0, 1.1920928955078125e-07 ;  /* 0x00000002ff0c7431 */ /* 0x000fe400000001ff */
[----:B------:R-:W-:-:S05]  /*4860*/  FADD R34, R33, R14 ;  /* 0x0000000e21227221 */ /* 0x000fca0000000000 */
[----:B------:R-:W-:-:S07]  /*4870*/  MOV R13, R34 ;  /* 0x00000022000d7202 */ /* 0x000fce0000000f00 */
[----:B------:R-:W-:Y:S05]  /*4880*/  WARPSYNC.COLLECTIVE R15, `(.L_x_30706) ;  /* 0x000000000f087348 */ /* 0x000fea0003c00000 */
[----:B------:R0:W1:Y:S02]  /*4890*/  SHFL.BFLY P6, R14, R13, R12, R11 ;  /* 0x0c00000c0d0e7389 */ /* 0x00006400000c000b */
[----:B01----:R-:W-:Y:S05]  /*48a0*/  ENDCOLLECTIVE ;  /* 0x000000000000791b */ /* 0x003fea0003800000 */
.L_x_30706:
[----:B------:R-:W-:Y:S02]  /*48b0*/  HFMA2 R12, -RZ, RZ, 0, 5.9604644775390625e-08 ;  /* 0x00000001ff0c7431 */ /* 0x000fe400000001ff */
[----:B------:R-:W-:-:S05]  /*48c0*/  FADD R35, R34, R14 ;  /* 0x0000000e22237221 */ /* 0x000fca0000000000 */
[----:B------:R-:W-:-:S07]  /*48d0*/  MOV R13, R35 ;  /* 0x00000023000d7202 */ /* 0x000fce0000000f00 */
[----:B------:R-:W-:Y:S05]  /*48e0*/  WARPSYNC.COLLECTIVE R15, `(.L_x_30707) ;  /* 0x000000000f087348 */ /* 0x000fea0003c00000 */
[----:B------:R0:W1:Y:S02]  /*48f0*/  SHFL.BFLY P6, R14, R13, R12, R11 ;  /* 0x0c00000c0d0e7389 */ /* 0x00006400000c000b */
[----:B01----:R-:W-:Y:S05]  /*4900*/  ENDCOLLECTIVE ;  /* 0x000000000000791b */ /* 0x003fea0003800000 */
.L_x_30707:
[----:B------:R-:W-:Y:S05]  /*4910*/  BRA `(.L_x_30708) ;  /* 0xffffffd000f47947 */ /* 0x000fea000383ffff */
        .weak           $__internal_493_$__cuda_sm3x_div_rn_noftz_f32_slowpath
        .type           $__internal_493_$__cuda_sm3x_div_rn_noftz_f32_slowpath,@function
        .size           $__internal_493_$__cuda_sm3x_div_rn_noftz_f32_slowpath,(.L_x_37870 - $__internal_493_$__cuda_sm3x_div_rn_noftz_f32_slowpath)
$__internal_493_$__cuda_sm3x_div_rn_noftz_f32_slowpath:
        /* <DEDUP_REMOVED lines=35> */
.L_x_30710:
        /* <DEDUP_REMOVED lines=51> */
.L_x_30717:
[----:B------:R-:W-:-:S04]  /*4e80*/  LOP3.LUT R4, R4, 0x80000000, RZ, 0xc0, !PT ;  /* 0x8000000004047812 */ /* 0x000fc800078ec0ff */
[----:B------:R-:W-:Y:S01]  /*4e90*/  LOP3.LUT R4, R4, 0x7f800000, RZ, 0xfc, !PT ;  /* 0x7f80000004047812 */ /* 0x000fe200078efcff */
[----:B------:R-:W-:Y:S06]  /*4ea0*/  BRA `(.L_x_30718) ;  /* 0x0000000000047947 */ /* 0x000fec0003800000 */
.L_x_30716:
[----:B------:R-:W-:-:S07]  /*4eb0*/  LEA R4, R41, R4, 0x17 ;  /* 0x0000000429047211 */ /* 0x000fce00078eb8ff */
.L_x_30718:
[----:B------:R-:W-:Y:S05]  /*4ec0*/  BSYNC.RECONVERGENT B1 ;  /* 0x0000000000017941 */ /* 0x000fea0003800200 */
.L_x_30715:
[----:B------:R-:W-:Y:S05]  /*4ed0*/  BRA `(.L_x_30719) ;  /* 0x0000000000207947 */ /* 0x000fea0003800000 */
.L_x_30714:
[----:B------:R-:W-:-:S04]  /*4ee0*/  LOP3.LUT R4, R33, 0x80000000, R4, 0x48, !PT ;  /* 0x8000000021047812 */ /* 0x000fc800078e4804 */
[----:B------:R-:W-:Y:S01]  /*4ef0*/  LOP3.LUT R4, R4, 0x7f800000, RZ, 0xfc, !PT ;  /* 0x7f80000004047812 */ /* 0x000fe200078efcff */
[----:B------:R-:W-:Y:S06]  /*4f00*/  BRA `(.L_x_30719) ;  /* 0x0000000000147947 */ /* 0x000fec0003800000 */
.L_x_30713:
[----:B------:R-:W-:Y:S01]  /*4f10*/  LOP3.LUT R4, R33, 0x80000000, R4, 0x48, !PT ;  /* 0x8000000021047812 */ /* 0x000fe200078e4804 */
[----:B------:R-:W-:Y:S06]  /*4f20*/  BRA `(.L_x_30719) ;  /* 0x00000000000c7947 */ /* 0x000fec0003800000 */
.L_x_30712:
[----:B------:R-:W0:Y:S01]  /*4f30*/  MUFU.RSQ R4, -QNAN ;  /* 0xffc0000000047908 */ /* 0x000e220000001400 */
[----:B------:R-:W-:Y:S05]  /*4f40*/  BRA `(.L_x_30719) ;  /* 0x0000000000047947 */ /* 0x000fea0003800000 */
.L_x_30711:
[----:B------:R-:W-:-:S07]  /*4f50*/  FADD.FTZ R4, R4, R11 ;  /* 0x0000000b04047221 */ /* 0x000fce0000010000 */
.L_x_30719:
[----:B------:R-:W-:Y:S05]  /*4f60*/  BSYNC.RECONVERGENT B0 ;  /* 0x0000000000007941 */ /* 0x000fea0003800200 */
.L_x_30709:
[----:B------:R-:W-:-:S04]  /*4f70*/  HFMA2 R13, -RZ, RZ, 0, 0 ;  /* 0x00000000ff0d7431 */ /* 0x000fc800000001ff */
[----:B0-----:R-:W-:Y:S05]  /*4f80*/  RET.REL.NODEC R12 `(_Z15SoftmaxWarpImplI24ElementwiseScaleMaskLoadIffbE11DirectStoreIffEfLi1ELi24ELi32ELi1ELb0EL9Algorithm0EEvT_T0_ll) ;  /* 0xffffffb00c1c7950 */ /* 0x001fea0003c3ffff */
.L_x_30720:
        /* <DEDUP_REMOVED lines=15> */
.L_x_37870:


//--------------------- .text._Z15SoftmaxWarpImplI24ElementwiseScaleMaskLoadIffbE11DirectStoreIffEfLi1ELi23ELi32ELi1ELb1EL9Algorithm0EEvT_T0_ll --------------------------
	.section	.text._Z15SoftmaxWarpImplI24ElementwiseScaleMaskLoadIffbE11DirectStoreIffEfLi1ELi23ELi32ELi1ELb1EL9Algorithm0EEvT_T0_ll,"ax",@progbits
	.align	128
        .global         _Z15SoftmaxWarpImplI24ElementwiseScaleMaskLoadIffbE11DirectStoreIffEfLi1ELi23ELi32ELi1ELb1EL9Algorithm0EEvT_T0_ll
        .type           _Z15SoftmaxWarpImplI24ElementwiseScaleMaskLoadIffbE11DirectStoreIffEfLi1ELi23ELi32ELi1ELb1EL9Algorithm0EEvT_T0_ll,@function
        .size           _Z15SoftmaxWarpImplI24ElementwiseScaleMaskLoadIffbE11DirectStoreIffEfLi1ELi23ELi32ELi1ELb1EL9Algorithm0EEvT_T0_ll,(.L_x_37871 - _Z15SoftmaxWarpImplI24ElementwiseScaleMaskLoadIffbE11DirectStoreIffEfLi1ELi23ELi32ELi1ELb1EL9Algorithm0EEvT_T0_ll)
        .other          _Z15SoftmaxWarpImplI24ElementwiseScaleMaskLoadIffbE11DirectStoreIffEfLi1ELi23ELi32ELi1ELb1EL9Algorithm0EEvT_T0_ll,@"STO_CUDA_ENTRY STV_DEFAULT"
_Z15SoftmaxWarpImplI24ElementwiseScaleMaskLoadIffbE11DirectStoreIffEfLi1ELi23ELi32ELi1ELb1EL9Algorithm0EEvT_T0_ll:
.text._Z15SoftmaxWarpImplI24ElementwiseScaleMaskLoadIffbE11DirectStoreIffEfLi1ELi23ELi32ELi1ELb1EL9Algorithm0EEvT_T0_ll:
        /* <DEDUP_REMOVED lines=26> */
.L_x_30721:
        /* <DEDUP_REMOVED lines=35> */
[----:B-1----:R-:W-:-:S07]  /*03d0*/  IADD3 R60, PT, PT, R36, 0x80, RZ ;  /* 0x00000080243c7810 */ /* 0x002fce0007ffe0ff */
.L_x_30770:
[----:B------:R-:W-:Y:S01]  /*03e0*/  ISETP.GE.U32.AND P0, PT, R36, UR44, PT ;  /* 0x0000002c24007c0c */ /* 0x000fe2000bf06070 */
[----:B------:R-:W-:Y:S01]  /*03f0*/  HFMA2 R3, -RZ, RZ, 0, 0 ;  /* 0x00000000ff037431 */ /* 0x000fe200000001ff */
[----:B------:R-:W-:Y:S01]  /*0400*/  MOV R2, R36 ;  /* 0x0000002400027202 */ /* 0x000fe20000000f00 */
[----:B------:R-:W-:Y:S01]  /*0410*/  IMAD R0, R37, UR48, RZ ;  /* 0x0000003025007c24 */ /* 0x000fe2000f8e02ff */
[----:B------:R-:W-:Y:S02]  /*0420*/  ISETP.GE.AND.EX P0, PT, RZ, UR45, PT, P0 ;  /* 0x0000002dff007c0c */ /* 0x000fe4000bf06300 */
[----:B------:R-:W-:Y:S01]  /*0430*/  ISETP.GE.U32.AND P6, PT, R39, UR44, PT ;  /* 0x0000002c27007c0c */ /* 0x000fe2000bfc6070 */
[----:B-1----:R-:W-:-:S03]  /*0440*/  IMAD R5, R35, UR49, R0 ;  /* 0x0000003123057c24 */ /* 0x002fc6000f8e0200 */
[----:B------:R-:W-:Y:S01]  /*0450*/  ISETP.GE.AND.EX P6, PT, RZ, UR45, PT, P6 ;  /* 0x0000002dff007c0c */ /* 0x000fe2000bfc6360 */
[----:B------:R-:W-:-:S05]  /*0460*/  IMAD.WIDE.U32 R6, R35, UR48, R2 ;  /* 0x0000003023067c25 */ /* 0x000fca000f8e0002 */
[----:B------:R-:W-:Y:S01]  /*0470*/  IADD3 R5, PT, PT, R7, R5, RZ ;  /* 0x0000000507057210 */ /* 0x000fe20007ffe0ff */
[----:B0-----:R-:W0:Y:S01]  /*0480*/  @!P0 LDC R13, c[0x0][0x39c] ;  /* 0x0000e700ff0d8b82 */ /* 0x001e220000000800 */
        /* <DEDUP_REMOVED lines=34> */
[----:B------:R-:W-:-:S04]  /*06b0*/  ISETP.GE.U32.AND P4, PT, R60, UR44, PT ;  /* 0x0000002c3c007c0c */ /* 0x000fc8000bf86070 */
[----:B------:R-:W-:-:S13]  /*06c0*/  ISETP.GE.AND.EX P4, PT, RZ, UR45, PT, P4 ;  /* 0x0000002dff007c0c */ /* 0x000fda000bf86340 */
[C---:B------:R-:W-:Y:S01]  /*06d0*/  @!P4 R2UR UR6, R30.reuse ;  /* 0x000000001e06c2ca */ /* 0x040fe200000e0000 */
[----:B------:R-:W4:Y:S01]  /*06e0*/  @!P4 LDC R19, c[0x0][0x39c] ;  /* 0x0000e700ff13cb82 */ /* 0x000f220000000800 */
[C---:B------:R-:W-:Y:S02]  /*06f0*/  @!P4 R2UR UR7, R31.reuse ;  /* 0x000000001f07c2ca */ /* 0x040fe400000e0000 */
[----:B------:R-:W-:Y:S02]  /*0700*/  @!P4 R2UR UR4, R30 ;  /* 0x000000001e04c2ca */ /* 0x000fe400000e0000 */
[----:B------:R-:W-:-:S09]  /*0710*/  @!P4 R2UR UR5, R31 ;  /* 0x000000001f05c2ca */ /* 0x000fd200000e0000 */
[----:B------:R-:W4:Y:S01]  /*0720*/  @!P4 LDG.E.U8 R15, desc[UR6][R2.64+0x80] ;  /* 0x00008006020fc981 */ /* 0x000f22000c1e1100 */
[----:B------:R-:W-:-:S03]  /*0730*/  ISETP.GE.U32.AND P2, PT, R42, UR44, PT ;  /* 0x0000002c2a007c0c */ /* 0x000fc6000bf46070 */
[----:B------:R-:W4:Y:S01]  /*0740*/  @!P4 LDG.E R14, desc[UR4][R4.64+0x200] ;  /* 0x00020004040ec981 */ /* 0x000f22000c1e1900 */
[----:B------:R-:W-:-:S13]  /*0750*/  ISETP.GE.AND.EX P2, PT, RZ, UR45, PT, P2 ;  /* 0x0000002dff007c0c */ /* 0x000fda000bf46320 */
        /* <DEDUP_REMOVED lines=13> */
[----:B------:R-:W-:Y:S02]  /*0830*/  ISETP.GE.AND.EX P1, PT, RZ, UR45, PT, P1 ;  /* 0x0000002dff007c0c */ /* 0x000fe4000bf26310 */
[----:B------:R-:W-:Y:S02]  /*0840*/  MOV R13, 0xff800000 ;  /* 0xff800000000d7802 */ /* 0x000fe40000000f00 */
[----:B0-----:R-:W-:Y:S01]  /*0850*/  @!P0 FMNMX R13, R0, -INF , !PT ;  /* 0xff800000000d8809 */ /* 0x001fe20007800000 */
[----:B------:R-:W-:-:S08]  /*0860*/  IMAD.MOV.U32 R6, RZ, RZ, -0x800000 ;  /* 0xff800000ff067424 */ /* 0x000fd000078e00ff */
[C---:B------:R-:W-:Y:S02]  /*0870*/  @!P1 R2UR UR6, R30.reuse ;  /* 0x000000001e0692ca */ /* 0x040fe400000e0000 */
[----:B------:R-:W-:Y:S02]  /*0880*/  @!P1 R2UR UR7, R31 ;  /* 0x000000001f0792ca */ /* 0x000fe400000e0000 */
[----:B------:R-:W-:Y:S02]  /*0890*/  @!P1 R2UR UR4, R30 ;  /* 0x000000001e0492ca */ /* 0x000fe400000e0000 */
[-C--:B-1----:R-:W-:Y:S02]  /*08a0*/  @!P6 FMNMX R13, R13, R8.reuse, !PT ;  /* 0x000000080d0de209 */ /* 0x082fe40007800000 */
[----:B------:R-:W-:Y:S02]  /*08b0*/  @!P6 MOV R6, R8 ;  /* 0x000000080006e202 */ /* 0x000fe40000000f00 */
[----:B-----5:R-:W-:-:S02]  /*08c0*/  ISETP.NE.OR P6, PT, R10, RZ, P5 ;  /* 0x000000ff0a00720c */ /* 0x020fc40002fc5670 */
[----:B------:R-:W-:Y:S01]  /*08d0*/  @!P1 R2UR UR5, R31 ;  /* 0x000000001f0592ca */ /* 0x000fe200000e0000 */
[----:B----4-:R-:W-:Y:S02]  /*08e0*/  @!P5 FMUL R10, R9, R18 ;  /* 0x00000012090ad220 */ /* 0x010fe40000400000 */
[----:B------:R-:W3:Y:S01]  /*08f0*/  @!P1 LDG.E.U8 R20, desc[UR6][R2.64+0xc0] ;  /* 0x0000c00602149981 */ /* 0x000ee2000c1e1100 */
[----:B------:R-:W0:Y:S08]  /*0900*/  @!P3 LDC R18, c[0x0][0x39c] ;  /* 0x0000e700ff12bb82 */ /* 0x000e300000000800 */
[----:B------:R-:W1:Y:S01]  /*0910*/  @!P6 LDC R10, c[0x0][0x398] ;  /* 0x0000e600ff0aeb82 */ /* 0x000e620000000800 */
[----:B------:R-:W4:Y:S01]  /*0920*/  @!P1 LDG.E R9, desc[UR4][R4.64+0x300] ;  /* 0x0003000404099981 */ /* 0x000f22000c1e1900 */
        /* <DEDUP_REMOVED lines=10> */
[----:B0-----:R-:W-:Y:S02]  /*09d0*/  @!P3 FMUL R10, R11, R18 ;  /* 0x000000120b0ab220 */ /* 0x001fe40000400000 */
[----:B------:R-:W5:Y:S08]  /*09e0*/  @!P6 LDG.E.U8 R12, desc[UR6][R2.64+0xe0] ;  /* 0x0000e006020ce981 */ /* 0x000f70000c1e1100 */
        /* <DEDUP_REMOVED lines=14> */
[----:B------:R-:W-:Y:S01]  /*0ad0*/  @!P4 FMUL R14, R14, R19 ;  /* 0x000000130e0ec220 */ /* 0x000fe20000400000 */
[----:B------:R-:W2:Y:S11]  /*0ae0*/  @!P2 LDC R10, c[0x0][0x39c] ;  /* 0x0000e700ff0aab82 */ /* 0x000eb60000000800 */
[----:B------:R-:W0:Y:S01]  /*0af0*/  @!P3 LDC R14, c[0x0][0x398] ;  /* 0x0000e600ff0ebb82 */ /* 0x000e220000000800 */
[----:B------:R-:W-:-:S04]  /*0b00*/  ISETP.GE.U32.AND P3, PT, R46, UR44, PT ;  /* 0x0000002c2e007c0c */ /* 0x000fc8000bf66070 */
[----:B------:R-:W-:Y:S01]  /*0b10*/  ISETP.GE.AND.EX P3, PT, RZ, UR45, PT, P3 ;  /* 0x0000002dff007c0c */ /* 0x000fe2000bf66330 */
[----:B------:R-:W-:Y:S01]  /*0b20*/  IMAD.MOV.U32 R66, RZ, RZ, -0x800000 ;  /* 0xff800000ff427424 */ /* 0x000fe200078e00ff */
[-C--:B0-----:R-:W-:Y:S02]  /*0b30*/  @!P4 FMNMX R13, R13, R14.reuse, !PT ;  /* 0x0000000e0d0dc209 */ /* 0x081fe40007800000 */
[----:B------:R-:W-:Y:S02]  /*0b40*/  @!P4 MOV R66, R14 ;  /* 0x0000000e0042c202 */ /* 0x000fe40000000f00 */
[----:B------:R-:W-:Y:S01]  /*0b50*/  ISETP.NE.OR P4, PT, R16, RZ, P2 ;  /* 0x000000ff1000720c */ /* 0x000fe20001785670 */
[----:B------:R-:W4:Y:S06]  /*0b60*/  @!P1 LDC R14, c[0x0][0x39c] ;  /* 0x0000e700ff0e9b82 */ /* 0x000f2c0000000800 */
[----:B------:R-:W-:-:S02]  /*0b70*/  @!P3 R2UR UR6, R30 ;  /* 0x000000001e06b2ca */ /* 0x000fc400000e0000 */
[C---:B------:R-:W-:Y:S02]  /*0b80*/  @!P3 R2UR UR7, R31.reuse ;  /* 0x000000001f07b2ca */ /* 0x040fe400000e0000 */
[----:B------:R-:W-:Y:S02]  /*0b90*/  @!P3 R2UR UR4, R30 ;  /* 0x000000001e04b2ca */ /* 0x000fe400000e0000 */
[----:B------:R-:W-:Y:S01]  /*0ba0*/  @!P3 R2UR UR5, R31 ;  /* 0x000000001f05b2ca */ /* 0x000fe200000e0000 */
[----:B------:R-:W0:Y:S08]  /*0bb0*/  @!P6 LDC R16, c[0x0][0x39c] ;  /* 0x0000e700ff10eb82 */ /* 0x000e300000000800 */
[----:B------:R-:W5:Y:S01]  /*0bc0*/  @!P3 LDG.E.U8 R19, desc[UR6][R2.64+0x120] ;  /* 0x000120060213b981 */ /* 0x000f62000c1e1100 */
[----:B------:R-:W-:-:S02]  /*0bd0*/  MOV R68, 0xff800000 ;  /* 0xff80000000447802 */ /* 0x000fc40000000f00 */
[----:B------:R-:W-:Y:S01]  /*0be0*/  MOV R70, 0xff800000 ;  /* 0xff80000000467802 */ /* 0x000fe20000000f00 */
[----:B--2---:R-:W-:Y:S02]  /*0bf0*/  @!P2 FMUL R10, R7, R10 ;  /* 0x0000000a070aa220 */ /* 0x004fe40000400000 */
[----:B------:R-:W2:Y:S04]  /*0c00*/  @!P3 LDG.E R7, desc[UR4][R4.64+0x480] ;  /* 0x000480040407b981 */ /* 0x000ea8000c1e1900 */
[----:B------:R-:W1:Y:S01]  /*0c10*/  @!P4 LDC R10, c[0x0][0x398] ;  /* 0x0000e600ff0acb82 */ /* 0x000e620000000800 */
[----:B------:R-:W-:-:S04]  /*0c20*/  ISETP.GE.U32.AND P4, PT, R47, UR44, PT ;  /* 0x0000002c2f007c0c */ /* 0x000fc8000bf86070 */
[----:B------:R-:W-:-:S13]  /*0c30*/  ISETP.GE.AND.EX P4, PT, RZ, UR45, PT, P4 ;  /* 0x0000002dff007c0c */ /* 0x000fda000bf86340 */
[C---:B------:R-:W-:Y:S02]  /*0c40*/  @!P4 R2UR UR6, R30.reuse ;  /* 0x000000001e06c2ca */ /* 0x040fe400000e0000 */
[----:B------:R-:W-:Y:S02]  /*0c50*/  @!P4 R2UR UR7, R31 ;  /* 0x000000001f07c2ca */ /* 0x000fe400000e0000 */
[-C--:B-1----:R-:W-:Y:S02]  /*0c60*/  @!P2 FMNMX R13, R13, R10.reuse, !PT ;  /* 0x0000000a0d0da209 */ /* 0x082fe40007800000 */
[----:B------:R-:W-:Y:S02]  /*0c70*/  @!P2 MOV R68, R10 ;  /* 0x0000000a0044a202 */ /* 0x000fe40000000f00 */
[----:B------:R-:W-:Y:S02]  /*0c80*/  @!P4 R2UR UR4, R30 ;  /* 0x000000001e04c2ca */ /* 0x000fe400000e0000 */
[----:B------:R-:W-:-:S02]  /*0c90*/  @!P4 R2UR UR5, R31 ;  /* 0x000000001f05c2ca */ /* 0x000fc400000e0000 */
[----:B---3--:R-:W-:Y:S02]  /*0ca0*/  ISETP.NE.OR P2, PT, R20, RZ, P1 ;  /* 0x000000ff1400720c */ /* 0x008fe40000f45670 */
[----:B------:R-:W1:Y:S01]  /*0cb0*/  @!P5 LDC R20, c[0x0][0x39c] ;  /* 0x0000e700ff14db82 */ /* 0x000e620000000800 */
[----:B----4-:R-:W-:Y:S02]  /*0cc0*/  @!P1 FMUL R10, R9, R14 ;  /* 0x0000000e090a9220 */ /* 0x010fe40000400000 */
[----:B------:R-:W3:Y:S08]  /*0cd0*/  @!P4 LDG.E.U8 R14, desc[UR6][R2.64+0x140] ;  /* 0x00014006020ec981 */ /* 0x000ef0000c1e1100 */
[----:B------:R-:W4:Y:S01]  /*0ce0*/  @!P2 LDC R10, c[0x0][0x398] ;  /* 0x0000e600ff0aab82 */ /* 0x000f220000000800 */
[----:B------:R-:W-:Y:S01]  /*0cf0*/  ISETP.GE.U32.AND P2, PT, R48, UR44, PT ;  /* 0x0000002c30007c0c */ /* 0x000fe2000bf46070 */
[----:B------:R-:W3:Y:S03]  /*0d00*/  @!P4 LDG.E R9, desc[UR4][R4.64+0x500] ;  /* 0x000500040409c981 */ /* 0x000ee6000c1e1900 */
[----:B------:R-:W-:-:S13]  /*0d10*/  ISETP.GE.AND.EX P2, PT, RZ, UR45, PT, P2 ;  /* 0x0000002dff007c0c */ /* 0x000fda000bf46320 */
[C---:B------:R-:W-:Y:S02]  /*0d20*/  @!P2 R2UR UR6, R30.reuse ;  /* 0x000000001e06a2ca */ /* 0x040fe400000e0000 */
[----:B------:R-:W-:Y:S02]  /*0d30*/  @!P2 R2UR UR7, R31 ;  /* 0x000000001f07a2ca */ /* 0x000fe400000e0000 */
[----:B------:R-:W-:Y:S02]  /*0d40*/  @!P2 R2UR UR4, R30 ;  /* 0x000000001e04a2ca */ /* 0x000fe400000e0000 */
[-C--:B----4-:R-:W-:Y:S02]  /*0d50*/  @!P1 FMNMX R13, R13, R10.reuse, !PT ;  /* 0x0000000a0d0d9209 */ /* 0x090fe40007800000 */
[----:B------:R-:W-:Y:S02]  /*0d60*/  @!P1 MOV R70, R10 ;  /* 0x0000000a00469202 */ /* 0x000fe40000000f00 */
[----:B-----5:R-:W-:-:S02]  /*0d70*/  ISETP.NE.OR P1, PT, R12, RZ, P6 ;  /* 0x000000ff0c00720c */ /* 0x020fc40003725670 */
[----:B------:R-:W-:-:S03]  /*0d80*/  @!P2 R2UR UR5, R31 ;  /* 0x000000001f05a2ca */ /* 0x000fc600000e0000 */
[----:B------:R-:W4:Y:S01]  /*0d90*/  @!P2 LDG.E.U8 R12, desc[UR6][R2.64+0x160] ;  /* 0x00016006020ca981 */ /* 0x000f22000c1e1100 */
[----:B0-----:R-:W-:-:S07]  /*0da0*/  @!P6 FMUL R10, R11, R16 ;  /* 0x000000100b0ae220 */ /* 0x001fce0000400000 */
[----:B------:R-:W0:Y:S01]  /*0db0*/  @!P1 LDC R10, c[0x0][0x398] ;  /* 0x0000e600ff0a9b82 */ /* 0x000e220000000800 */
[----:B------:R-:W-:Y:S01]  /*0dc0*/  ISETP.GE.U32.AND P1, PT, R49, UR44, PT ;  /* 0x0000002c31007c0c */ /* 0x000fe2000bf26070 */
[----:B------:R-:W5:Y:S03]  /*0dd0*/  @!P2 LDG.E R11, desc[UR4][R4.64+0x580] ;  /* 0x00058004040ba981 */ /* 0x000f66000c1e1900 */
[----:B------:R-:W-:Y:S01]  /*0de0*/  ISETP.GE.AND.EX P1, PT, RZ, UR45, PT, P1 ;  /* 0x0000002dff007c0c */ /* 0x000fe2000bf26310 */
[----:B------:R-:W-:-:S12]  /*0df0*/  IMAD.MOV.U32 R72, RZ, RZ, -0x800000 ;  /* 0xff800000ff487424 */ /* 0x000fd800078e00ff */
[C---:B------:R-:W-:Y:S02]  /*0e00*/  @!P1 R2UR UR6, R30.reuse ;  /* 0x000000001e0692ca */ /* 0x040fe400000e0000 */
[----:B------:R-:W-:Y:S02]  /*0e10*/  @!P1 R2UR UR7, R31 ;  /* 0x000000001f0792ca */ /* 0x000fe400000e0000 */
[----:B------:R-:W-:Y:S02]  /*0e20*/  @!P1 R2UR UR4, R30 ;  /* 0x000000001e0492ca */ /* 0x000fe400000e0000 */
[-C--:B0-----:R-:W-:Y:S02]  /*0e30*/  @!P6 FMNMX R13, R13, R10.reuse, !PT ;  /* 0x0000000a0d0de209 */ /* 0x081fe40007800000 */
[----:B------:R-:W-:Y:S02]  /*0e40*/  @!P6 MOV R72, R10 ;  /* 0x0000000a0048e202 */ /* 0x000fe40000000f00 */
[----:B------:R-:W-:-:S02]  /*0e50*/  @!P1 R2UR UR5, R31 ;  /* 0x000000001f0592ca */ /* 0x000fc400000e0000 */
[----:B------:R-:W-:-:S03]  /*0e60*/  ISETP.NE.OR P6, PT, R18, RZ, P5 ;  /* 0x000000ff1200720c */ /* 0x000fc60002fc5670 */
[----:B------:R-:W5:Y:S01]  /*0e70*/  @!P1 LDG.E.U8 R16, desc[UR6][R2.64+0x180] ;  /* 0x0001800602109981 */ /* 0x000f62000c1e1100 */
[----:B-1----:R-:W-:Y:S02]  /*0e80*/  @!P5 FMUL R10, R17, R20 ;  /* 0x00000014110ad220 */ /* 0x002fe40000400000 */
[----:B------:R-:W2:Y:S05]  /*0e90*/  @!P3 LDC R20, c[0x0][0x39c] ;  /* 0x0000e700ff14bb82 */ /* 0x000eaa0000000800 */
[----:B------:R-:W5:Y:S03]  /*0ea0*/  @!P1 LDG.E R15, desc[UR4][R4.64+0x600] ;  /* 0x00060004040f9981 */ /* 0x000f66000c1e1900 */
        /* <DEDUP_REMOVED lines=12> */
[----:B------:R-:W-:-:S02]  /*0f70*/  ISETP.NE.OR P5, PT, R19, RZ, P3 ;  /* 0x000000ff1300720c */ /* 0x000fc40001fa5670 */
[----:B------:R-:W-:Y:S01]  /*0f80*/  MOV R74, 0xff800000 ;  /* 0xff800000004a7802 */ /* 0x000fe20000000f00 */
[----:B------:R-:W-:Y:S01]  /*0f90*/  IMAD.MOV.U32 R80, RZ, RZ, -0x800000 ;  /* 0xff800000ff507424 */ /* 0x000fe200078e00ff */
[----:B------:R-:W-:Y:S01]  /*0fa0*/  MOV R78, 0xff800000 ;  /* 0xff800000004e7802 */ /* 0x000fe20000000f00 */
[----:B--2---:R-:W-:Y:S02]  /*0fb0*/  @!P3 FMUL R10, R7, R20 ;  /* 0x00000014070ab220 */ /* 0x004fe40000400000 */
[----:B------:R-:W0:Y:S08]  /*0fc0*/  @!P4 LDC R20, c[0x0][0x39c] ;  /* 0x0000e700ff14cb82 */ /* 0x000e300000000800 */
[----:B------:R-:W1:Y:S02]  /*0fd0*/  @!P5 LDC R10, c[0x0][0x398] ;  /* 0x0000e600ff0adb82 */ /* 0x000e640000000800 */
[----:B-1----:R-:W-:-:S02]  /*0fe0*/  @!P3 FMNMX R13, R13, R10, !PT ;  /* 0x0000000a0d0db209 */ /* 0x002fc40007800000 */
[----:B------:R-:W-:Y:S02]  /*0ff0*/  @!P3 MOV R74, R10 ;  /* 0x0000000a004ab202 */ /* 0x000fe40000000f00 */
[----:B------:R-:W-:Y:S02]  /*1000*/  ISETP.GE.U32.AND P3, PT, R51, UR44, PT ;  /* 0x0000002c33007c0c */ /* 0x000fe4000bf66070 */
[----:B---3--:R-:W-:Y:S02]  /*1010*/  ISETP.NE.OR P5, PT, R14, RZ, P4 ;  /* 0x000000ff0e00720c */ /* 0x008fe400027a5670 */
[----:B------:R-:W5:Y:S01]  /*1020*/  @!P2 LDC R14, c[0x0][0x39c] ;  /* 0x0000e700ff0eab82 */ /* 0x000f620000000800 */
[----:B0-----:R-:W-:-:S10]  /*1030*/  @!P4 FMUL R10, R9, R20 ;  /* 0x00000014090ac220 */ /* 0x001fd40000400000 */
[----:B------:R-:W0:Y:S01]  /*1040*/  @!P5 LDC R10, c[0x0][0x398] ;  /* 0x0000e600ff0adb82 */ /* 0x000e220000000800 */
[----:B------:R-:W-:-:S13]  /*1050*/  ISETP.GE.AND.EX P3, PT, RZ, UR45, PT, P3 ;  /* 0x0000002dff007c0c */ /* 0x000fda000bf66330 */
[----:B------:R-:W-:Y:S02]  /*1060*/  @!P3 R2UR UR6, R30 ;  /* 0x000000001e06b2ca */ /* 0x000fe400000e0000 */
[----:B------:R-:W-:Y:S02]  /*1070*/  @!P3 R2UR UR7, R31 ;  /* 0x000000001f07b2ca */ /* 0x000fe400000e0000 */
[----:B----4-:R-:W-:Y:S02]  /*1080*/  ISETP.NE.OR P5, PT, R12, RZ, P2 ;  /* 0x000000ff0c00720c */ /* 0x010fe400017a5670 */
[-C--:B0-----:R-:W-:Y:S01]  /*1090*/  @!P4 FMNMX R13, R13, R10.reuse, !PT ;  /* 0x0000000a0d0dc209 */ /* 0x081fe20007800000 */
[----:B------:R-:W0:Y:S01]  /*10a0*/  @!P1 LDC R12, c[0x0][0x39c] ;  /* 0x0000e700ff0c9b82 */ /* 0x000e220000000800 */
[----:B------:R-:W-:-:S07]  /*10b0*/  @!P4 MOV R80, R10 ;  /* 0x0000000a0050c202 */ /* 0x000fce0000000f00 */
[----:B------:R-:W2:Y:S01]  /*10c0*/  @!P3 LDG.E.U8 R19, desc[UR6][R2.64+0x1c0] ;  /* 0x0001c0060213b981 */ /* 0x000ea2000c1e1100 */
[----:B------:R-:W-:Y:S02]  /*10d0*/  @!P3 R2UR UR4, R30 ;  /* 0x000000001e04b2ca */ /* 0x000fe400000e0000 */
[----:B------:R-:W-:Y:S01]  /*10e0*/  @!P3 R2UR UR5, R31 ;  /* 0x000000001f05b2ca */ /* 0x000fe200000e0000 */
[----:B-----5:R-:W-:Y:S01]  /*10f0*/  @!P2 FMUL R10, R11, R14 ;  /* 0x0000000e0b0aa220 */ /* 0x020fe20000400000 */
[----:B------:R-:W-:Y:S01]  /*1100*/  ISETP.GE.U32.AND P4, PT, R52, UR44, PT ;  /* 0x0000002c34007c0c */ /* 0x000fe2000bf86070 */
[----:B------:R-:W1:Y:S08]  /*1110*/  @!P6 LDC R14, c[0x0][0x39c] ;  /* 0x0000e700ff0eeb82 */ /* 0x000e700000000800 */
[----:B------:R-:W3:Y:S01]  /*1120*/  @!P5 LDC R10, c[0x0][0x398] ;  /* 0x0000e600ff0adb82 */ /* 0x000ee20000000800 */
[----:B------:R-:W-:Y:S01]  /*1130*/  ISETP.GE.AND.EX P5, PT, RZ, UR45, PT, P4 ;  /* 0x0000002dff007c0c */ /* 0x000fe2000bfa6340 */
[----:B------:R-:W4:Y:S01]  /*1140*/  @!P3 LDG.E R7, desc[UR4][R4.64+0x700] ;  /* 0x000700040407b981 */ /* 0x000f22000c1e1900 */
[----:B------:R-:W-:-:S04]  /*1150*/  ISETP.GE.U32.AND P4, PT, R53, UR44, PT ;  /* 0x0000002c35007c0c */ /* 0x000fc8000bf86070 */
[----:B------:R-:W-:-:S07]  /*1160*/  ISETP.GE.AND.EX P4, PT, RZ, UR45, PT, P4 ;  /* 0x0000002dff007c0c */ /* 0x000fce000bf86340 */
[C---:B------:R-:W-:Y:S02]  /*1170*/  @!P5 R2UR UR6, R30.reuse ;  /* 0x000000001e06d2ca */ /* 0x040fe400000e0000 */
[C---:B------:R-:W-:Y:S02]  /*1180*/  @!P5 R2UR UR7, R31.reuse ;  /* 0x000000001f07d2ca */ /* 0x040fe400000e0000 */
[----:B------:R-:W-:Y:S02]  /*1190*/  @!P5 R2UR UR4, R30 ;  /* 0x000000001e04d2ca */ /* 0x000fe400000e0000 */
[----:B------:R-:W-:Y:S02]  /*11a0*/  @!P5 R2UR UR5, R31 ;  /* 0x000000001f05d2ca */ /* 0x000fe400000e0000 */
[-C--:B---3--:R-:W-:Y:S02]  /*11b0*/  @!P2 FMNMX R13, R13, R10.reuse, !PT ;  /* 0x0000000a0d0da209 */ /* 0x088fe40007800000 */
[----:B------:R-:W-:-:S02]  /*11c0*/  @!P2 MOV R78, R10 ;  /* 0x0000000a004ea202 */ /* 0x000fc40000000f00 */
[----:B------:R-:W-:-:S03]  /*11d0*/  ISETP.NE.OR P2, PT, R16, RZ, P1 ;  /* 0x000000ff1000720c */ /* 0x000fc60000f45670 */
[----:B------:R-:W3:Y:S01]  /*11e0*/  @!P5 LDG.E.U8 R20, desc[UR6][R2.64+0x1e0] ;  /* 0x0001e0060214d981 */ /* 0x000ee2000c1e1100 */
[----:B0-----:R-:W-:Y:S01]  /*11f0*/  @!P1 FMUL R10, R15, R12 ;  /* 0x0000000c0f0a9220 */ /* 0x001fe20000400000 */
[C---:B------:R-:W-:Y:S02]  /*1200*/  @!P4 R2UR UR8, R30.reuse ;  /* 0x000000001e08c2ca */ /* 0x040fe400000e0000 */
[C---:B------:R-:W-:Y:S01]  /*1210*/  @!P4 R2UR UR9, R31.reuse ;  /* 0x000000001f09c2ca */ /* 0x040fe200000e0000 */
[----:B------:R-:W5:Y:S01]  /*1220*/  @!P5 LDG.E R9, desc[UR4][R4.64+0x780] ;  /* 0x000780040409d981 */ /* 0x000f62000c1e1900 */
[----:B------:R-:W-:Y:S02]  /*1230*/  @!P4 R2UR UR6, R30 ;  /* 0x000000001e06c2ca */ /* 0x000fe400000e0000 */
[----:B------:R-:W-:Y:S02]  /*1240*/  @!P4 R2UR UR7, R31 ;  /* 0x000000001f07c2ca */ /* 0x000fe400000e0000 */
[----:B------:R-:W0:Y:S07]  /*1250*/  @!P2 LDC R10, c[0x0][0x398] ;  /* 0x0000e600ff0aab82 */ /* 0x000e2e0000000800 */
[----:B------:R-:W5:Y:S01]  /*1260*/  @!P4 LDG.E.U8 R12, desc[UR8][R2.64+0x200] ;  /* 0x00020008020cc981 */ /* 0x000f62000c1e1100 */
[----:B------:R-:W-:-:S03]  /*1270*/  ISETP.GE.U32.AND P2, PT, R54, UR44, PT ;  /* 0x0000002c36007c0c */ /* 0x000fc6000bf46070 */
[----:B------:R-:W5:Y:S01]  /*1280*/  @!P4 LDG.E R11, desc[UR6][R4.64+0x800] ;  /* 0x00080006040bc981 */ /* 0x000f62000c1e1900 */
[----:B------:R-:W-:Y:S02]  /*1290*/  ISETP.GE.AND.EX P2, PT, RZ, UR45, PT, P2 ;  /* 0x0000002dff007c0c */ /* 0x000fe4000bf46320 */
[----:B------:R-:W-:Y:S02]  /*12a0*/  MOV R62, 0xff800000 ;  /* 0xff800000003e7802 */ /* 0x000fe40000000f00 */
[-C--:B0-----:R-:W-:Y:S02]  /*12b0*/  @!P1 FMNMX R13, R13, R10.reuse, !PT ;  /* 0x0000000a0d0d9209 */ /* 0x081fe40007800000 */
[----:B------:R-:W-:Y:S02]  /*12c0*/  @!P1 MOV R62, R10 ;  /* 0x0000000a003e9202 */ /* 0x000fe40000000f00 */
[----:B------:R-:W-:Y:S01]  /*12d0*/  ISETP.NE.OR P1, PT, R18, RZ, P6 ;  /* 0x000000ff1200720c */ /* 0x000fe20003725670 */
[----:B-1----:R-:W-:-:S04]  /*12e0*/  @!P6 FMUL R10, R17, R14 ;  /* 0x0000000e110ae220 */ /* 0x002fc80000400000 */
[C---:B------:R-:W-:Y:S01]  /*12f0*/  @!P2 R2UR UR6, R30.reuse ;  /* 0x000000001e06a2ca */ /* 0x040fe200000e0000 */
[----:B------:R-:W5:Y:S01]  /*1300*/  @!P5 LDC R18, c[0x0][0x39c] ;  /* 0x0000e700ff12db82 */ /* 0x000f620000000800 */
[C---:B------:R-:W-:Y:S02]  /*1310*/  @!P2 R2UR UR7, R31.reuse ;  /* 0x000000001f07a2ca */ /* 0x040fe400000e0000 */
[----:B------:R-:W-:Y:S02]  /*1320*/  @!P2 R2UR UR4, R30 ;  /* 0x000000001e04a2ca */ /* 0x000fe400000e0000 */
[----:B------:R-:W-:-:S03]  /*1330*/  @!P2 R2UR UR5, R31 ;  /* 0x000000001f05a2ca */ /* 0x000fc600000e0000 */
[----:B------:R-:W0:Y:S01]  /*1340*/  @!P1 LDC R10, c[0x0][0x398] ;  /* 0x0000e600ff0a9b82 */ /* 0x000e220000000800 */
[----:B------:R-:W-:-:S05]  /*1350*/  ISETP.GE.U32.AND P1, PT, R55, UR44, PT ;  /* 0x0000002c37007c0c */ /* 0x000fca000bf26070 */
[----:B------:R-:W5:Y:S01]  /*1360*/  @!P2 LDG.E.U8 R15, desc[UR6][R2.64+0x220] ;  /* 0x00022006020fa981 */ /* 0x000f62000c1e1100 */
[----:B------:R-:W-:-:S03]  /*1370*/  ISETP.GE.AND.EX P1, PT, RZ, UR45, PT, P1 ;  /* 0x0000002dff007c0c */ /* 0x000fc6000bf26310 */
[----:B------:R-:W5:Y:S10]  /*1380*/  @!P2 LDG.E R14, desc[UR4][R4.64+0x880] ;  /* 0x00088004040ea981 */ /* 0x000f74000c1e1900 */
[----:B------:R-:W-:-:S02]  /*1390*/  @!P1 R2UR UR4, R30 ;  /* 0x000000001e0492ca */ /* 0x000fc400000e0000 */
[----:B------:R-:W-:-:S13]  /*13a0*/  @!P1 R2UR UR5, R31 ;  /* 0x000000001f0592ca */ /* 0x000fda00000e0000 */
[----:B------:R-:W5:Y:S04]  /*13b0*/  @!P1 LDG.E R16, desc[UR4][R4.64+0x900] ;  /* 0x0009000404109981 */ /* 0x000f68000c1e1900 */
[----:B------:R-:W5:Y:S01]  /*13c0*/  @!P1 LDG.E.U8 R17, desc[UR4][R2.64+0x240] ;  /* 0x0002400402119981 */ /* 0x000f62000c1e1100 */
[----:B------:R-:W-:Y:S01]  /*13d0*/  MOV R34, 0xff800000 ;  /* 0xff80000000227802 */ /* 0x000fe20000000f00 */
[----:B0-----:R-:W-:Y:S01]  /*13e0*/  @!P6 IMAD.MOV.U32 R34, RZ, RZ, R10 ;  /* 0x000000ffff22e224 */ /* 0x001fe200078e000a */
[----:B------:R-:W-:Y:S02]  /*13f0*/  @!P6 FMNMX R13, R13, R10, !PT ;  /* 0x0000000a0d0de209 */ /* 0x000fe40007800000 */
[----:B------:R-:W4:Y:S01]  /*1400*/  @!P3 LDC R10, c[0x0][0x39c] ;  /* 0x0000e700ff0abb82 */ /* 0x000f220000000800 */
[----:B------:R-:W-:-:S02]  /*1410*/  MOV R26, 0xff800000 ;  /* 0xff800000001a7802 */ /* 0x000fc40000000f00 */
[----:B------:R-:W-:Y:S02]  /*1420*/  MOV R22, 0xff800000 ;  /* 0xff80000000167802 */ /* 0x000fe40000000f00 */
[----:B--2---:R-:W-:Y:S01]  /*1430*/  ISETP.NE.OR P6, PT, R19, RZ, P3 ;  /* 0x000000ff1300720c */ /* 0x004fe20001fc5670 */
[----:B----4-:R-:W-:Y:S02]  /*1440*/  @!P3 FMUL R10, R7, R10 ;  /* 0x0000000a070ab220 */ /* 0x010fe40000400000 */
[----:B------:R-:W0:Y:S10]  /*1450*/  @!P2 LDC R7, c[0x0][0x39c] ;  /* 0x0000e700ff07ab82 */ /* 0x000e340000000800 */
[----:B------:R-:W1:Y:S01]  /*1460*/  @!P6 LDC R10, c[0x0][0x398] ;  /* 0x0000e600ff0aeb82 */ /* 0x000e620000000800 */
[----:B---3--:R-:W-:-:S07]  /*1470*/  ISETP.NE.OR P6, PT, R20, RZ, P5 ;  /* 0x000000ff1400720c */ /* 0x008fce0002fc5670 */
[----:B------:R-:W2:Y:S01]  /*1480*/  @!P4 LDC R20, c[0x0][0x39c] ;  /* 0x0000e700ff14cb82 */ /* 0x000ea20000000800 */
[-C--:B-1----:R-:W-:Y:S02]  /*1490*/  @!P3 MOV R26, R10.reuse ;  /* 0x0000000a001ab202 */ /* 0x082fe40000000f00 */
[----:B------:R-:W-:Y:S01]  /*14a0*/  @!P3 FMNMX R13, R13, R10, !PT ;  /* 0x0000000a0d0db209 */ /* 0x000fe20007800000 */
[----:B-----5:R-:W-:Y:S01]  /*14b0*/  @!P5 FMUL R10, R9, R18 ;  /* 0x00000012090ad220 */ /* 0x020fe20000400000 */
[----:B------:R-:W-:-:S03]  /*14c0*/  ISETP.GE.U32.AND P3, PT, R56, UR44, PT ;  /* 0x0000002c38007c0c */ /* 0x000fc6000bf66070 */
[----:B------:R-:W1:Y:S08]  /*14d0*/  @!P1 LDC R9, c[0x0][0x39c] ;  /* 0x0000e700ff099b82 */ /* 0x000e700000000800 */
[----:B------:R-:W3:Y:S01]  /*14e0*/  @!P6 LDC R10, c[0x0][0x398] ;  /* 0x0000e600ff0aeb82 */ /* 0x000ee20000000800 */
[----:B------:R-:W-:Y:S01]  /*14f0*/  ISETP.NE.OR P6, PT, R12, RZ, P4 ;  /* 0x000000ff0c00720c */ /* 0x000fe200027c5670 */
[----:B--2---:R-:W-:Y:S01]  /*1500*/  @!P4 FMUL R12, R11, R20 ;  /* 0x000000140b0cc220 */ /* 0x004fe20000400000 */
[----:B------:R-:W-:-:S11]  /*1510*/  ISETP.GE.AND.EX P3, PT, RZ, UR45, PT, P3 ;  /* 0x0000002dff007c0c */ /* 0x000fd6000bf66330 */
[----:B------:R-:W2:Y:S02]  /*1520*/  @!P6 LDC R12, c[0x0][0x398] ;  /* 0x0000e600ff0ceb82 */ /* 0x000ea40000000800 */
[----:B------:R-:W-:Y:S02]  /*1530*/  @!P3 R2UR UR4, R30 ;  /* 0x000000001e04b2ca */ /* 0x000fe400000e0000 */
[-C--:B---3--:R-:W-:Y:S02]  /*1540*/  @!P5 MOV R22, R10.reuse ;  /* 0x0000000a0016d202 */ /* 0x088fe40000000f00 */
[----:B------:R-:W-:Y:S02]  /*1550*/  @!P5 FMNMX R13, R13, R10, !PT ;  /* 0x0000000a0d0dd209 */ /* 0x000fe40007800000 */
[----:B------:R-:W-:Y:S02]  /*1560*/  ISETP.GE.U32.AND P5, PT, R57, UR44, PT ;  /* 0x0000002c39007c0c */ /* 0x000fe4000bfa6070 */
[----:B------:R-:W-:-:S02]  /*1570*/  @!P3 R2UR UR5, R31 ;  /* 0x000000001f05b2ca */ /* 0x000fc400000e0000 */
[----:B------:R-:W-:Y:S02]  /*1580*/  ISETP.GE.AND.EX P5, PT, RZ, UR45, PT, P5 ;  /* 0x0000002dff007c0c */ /* 0x000fe4000bfa6350 */
[----:B------:R-:W-:Y:S02]  /*1590*/  MOV R18, 0xff800000 ;  /* 0xff80000000127802 */ /* 0x000fe40000000f00 */
[----:B------:R-:W-:Y:S02]  /*15a0*/  ISETP.NE.OR P6, PT, R15, RZ, P2 ;  /* 0x000000ff0f00720c */ /* 0x000fe400017c5670 */
[-C--:B--2---:R-:W-:Y:S02]  /*15b0*/  @!P4 FMNMX R13, R13, R12.reuse, !PT ;  /* 0x0000000c0d0dc209 */ /* 0x084fe40007800000 */
[----:B------:R-:W-:Y:S02]  /*15c0*/  @!P4 MOV R18, R12 ;  /* 0x0000000c0012c202 */ /* 0x000fe40000000f00 */
[----:B------:R-:W-:Y:S01]  /*15d0*/  ISETP.GE.U32.AND P4, PT, R58, UR44, PT ;  /* 0x0000002c3a007c0c */ /* 0x000fe2000bf86070 */
[----:B------:R-:W2:Y:S02]  /*15e0*/  @!P3 LDG.E.U8 R21, desc[UR4][R2.64+0x260] ;  /* 0x000260040215b981 */ /* 0x000ea4000c1e1100 */
[----:B------:R-:W-:Y:S01]  /*15f0*/  @!P5 R2UR UR6, R30 ;  /* 0x000000001e06d2ca */ /* 0x000fe200000e0000 */
[----:B0-----:R-:W-:Y:S01]  /*1600*/  @!P2 FMUL R14, R14, R7 ;  /* 0x000000070e0ea220 */ /* 0x001fe20000400000 */
[C---:B------:R-:W-:Y:S01]  /*1610*/  @!P5 R2UR UR7, R31.reuse ;  /* 0x000000001f07d2ca */ /* 0x040fe200000e0000 */
[----:B------:R-:W3:Y:S01]  /*1620*/  @!P3 LDG.E R7, desc[UR4][R4.64+0x980] ;  /* 0x000980040407b981 */ /* 0x000ee2000c1e1900 */
[----:B------:R-:W-:Y:S01]  /*1630*/  ISETP.GE.AND.EX P4, PT, RZ, UR45, PT, P4 ;  /* 0x0000002dff007c0c */ /* 0x000fe2000bf86340 */
[----:B-1----:R-:W-:Y:S01]  /*1640*/  @!P1 FMUL R16, R16, R9 ;  /* 0x0000000910109220 */ /* 0x002fe20000400000 */
[----:B------:R-:W-:Y:S01]  /*1650*/  @!P5 R2UR UR4, R30 ;  /* 0x000000001e04d2ca */ /* 0x000fe200000e0000 */
[----:B------:R-:W0:Y:S01]  /*1660*/  @!P6 LDC R14, c[0x0][0x398] ;  /* 0x0000e600ff0eeb82 */ /* 0x000e220000000800 */
[----:B------:R-:W-:-:S07]  /*1670*/  @!P5 R2UR UR5, R31 ;  /* 0x000000001f05d2ca */ /* 0x000fce00000e0000 */
[----:B------:R-:W4:Y:S01]  /*1680*/  @!P5 LDG.E.U8 R11, desc[UR6][R2.64+0x280] ;  /* 0x00028006020bd981 */ /* 0x000f22000c1e1100 */
[----:B------:R-:W-:Y:S02]  /*1690*/  ISETP.GE.U32.AND P6, PT, R59, UR44, PT ;  /* 0x0000002c3b007c0c */ /* 0x000fe4000bfc6070 */
[C---:B------:R-:W-:Y:S02]  /*16a0*/  @!P4 R2UR UR8, R30.reuse ;  /* 0x000000001e08c2ca */ /* 0x040fe400000e0000 */
[----:B------:R-:W-:Y:S01]  /*16b0*/  @!P4 R2UR UR9, R31 ;  /* 0x000000001f09c2ca */ /* 0x000fe200000e0000 */
[----:B------:R-:W-:Y:S01]  /*16c0*/  IMAD.MOV.U32 R10, RZ, RZ, -0x800000 ;  /* 0xff800000ff0a7424 */ /* 0x000fe200078e00ff */
[----:B------:R-:W-:Y:S01]  /*16d0*/  ISETP.GE.AND.EX P6, PT, RZ, UR45, PT, P6 ;  /* 0x0000002dff007c0c */ /* 0x000fe2000bfc6360 */
[----:B------:R-:W3:Y:S01]  /*16e0*/  @!P3 LDC R12, c[0x0][0x39c] ;  /* 0x0000e700ff0cbb82 */ /* 0x000ee20000000800 */
[----:B------:R-:W5:Y:S01]  /*16f0*/  @!P5 LDG.E R9, desc[UR4][R4.64+0xa00] ;  /* 0x000a00040409d981 */ /* 0x000f62000c1e1900 */
[----:B------:R-:W-:-:S02]  /*1700*/  @!P4 R2UR UR4, R30 ;  /* 0x000000001e04c2ca */ /* 0x000fc400000e0000 */
[----:B------:R-:W-:-:S04]  /*1710*/  @!P4 R2UR UR5, R31 ;  /* 0x000000001f05c2ca */ /* 0x000fc800000e0000 */
[----:B------:R-:W1:Y:S02]  /*1720*/  @!P4 LDC R24, c[0x0][0x39c] ;  /* 0x0000e700ff18cb82 */ /* 0x000e640000000800 */
[----:B------:R-:W5:Y:S02]  /*1730*/  @!P4 LDG.E.U8 R19, desc[UR8][R2.64+0x2a0] ;  /* 0x0002a0080213c981 */ /* 0x000f64000c1e1100 */
[C---:B------:R-:W-:Y:S02]  /*1740*/  @!P6 R2UR UR8, R30.reuse ;  /* 0x000000001e08e2ca */ /* 0x040fe400000e0000 */
[C---:B------:R-:W-:Y:S02]  /*1750*/  @!P6 R2UR UR9, R31.reuse ;  /* 0x000000001f09e2ca */ /* 0x040fe400000e0000 */
[----:B------:R-:W-:Y:S01]  /*1760*/  @!P6 R2UR UR6, R30 ;  /* 0x000000001e06e2ca */ /* 0x000fe200000e0000 */
[----:B------:R-:W1:Y:S01]  /*1770*/  @!P6 LDC R82, c[0x0][0x39c] ;  /* 0x0000e700ff52eb82 */ /* 0x000e620000000800 */
[----:B------:R-:W-:Y:S01]  /*1780*/  @!P6 R2UR UR7, R31 ;  /* 0x000000001f07e2ca */ /* 0x000fe200000e0000 */
[----:B------:R-:W1:Y:S01]  /*1790*/  @!P4 LDG.E R15, desc[UR4][R4.64+0xa80] ;  /* 0x000a8004040fc981 */ /* 0x000e62000c1e1900 */
[----:B0-----:R-:W-:-:S07]  /*17a0*/  @!P2 FMNMX R13, R13, R14, !PT ;  /* 0x0000000e0d0da209 */ /* 0x001fce0007800000 */
[----:B------:R-:W5:Y:S01]  /*17b0*/  @!P6 LDG.E.U8 R20, desc[UR8][R2.64+0x2c0] ;  /* 0x0002c0080214e981 */ /* 0x000f62000c1e1100 */
[----:B------:R-:W-:Y:S02]  /*17c0*/  @!P2 MOV R10, R14 ;  /* 0x0000000e000aa202 */ /* 0x000fe40000000f00 */
[----:B------:R-:W-:Y:S01]  /*17d0*/  ISETP.NE.OR P2, PT, R17, RZ, P1 ;  /* 0x000000ff1100720c */ /* 0x000fe20000f45670 */
[----:B------:R-:W5:Y:S01]  /*17e0*/  @!P5 LDC R14, c[0x0][0x39c] ;  /* 0x0000e700ff0edb82 */ /* 0x000f620000000800 */
[----:B------:R0:W5:Y:S11]  /*17f0*/  @!P6 LDG.E R17, desc[UR6][R4.64+0xb00] ;  /* 0x000b00060411e981 */ /* 0x000176000c1e1900 */
[----:B------:R-:W0:Y:S01]  /*1800*/  @!P2 LDC R16, c[0x0][0x398] ;  /* 0x0000e600ff10ab82 */ /* 0x000e220000000800 */
[----:B------:R-:W-:Y:S01]  /*1810*/  UMOV UR4, 0xffffffff ;  /* 0xffffffff00047882 */ /* 0x000fe20000000000 */
[----:B------:R-:W-:-:S02]  /*1820*/  MOV R28, 0xff800000 ;  /* 0xff800000001c7802 */ /* 0x000fc40000000f00 */
[----:B0-----:R-:W-:Y:S02]  /*1830*/  MOV R4, 0xff800000 ;  /* 0xff80000000047802 */ /* 0x001fe40000000f00 */
[----:B------:R-:W-:Y:S02]  /*1840*/  MOV R32, 0xff800000 ;  /* 0xff80000000207802 */ /* 0x000fe40000000f00 */
[----:B------:R-:W-:Y:S02]  /*1850*/  @!P0 MOV R4, R0 ;  /* 0x0000000000048202 */ /* 0x000fe40000000f00 */
[-C--:B------:R-:W-:Y:S02]  /*1860*/  @!P1 FMNMX R13, R13, R16.reuse, !PT ;  /* 0x000000100d0d9209 */ /* 0x080fe40007800000 */
[----:B------:R-:W-:Y:S02]  /*1870*/  @!P1 MOV R28, R16 ;  /* 0x00000010001c9202 */ /* 0x000fe40000000f00 */
[----:B------:R-:W-:-:S02]  /*1880*/  MOV R16, 0xff800000 ;  /* 0xff80000000107802 */ /* 0x000fc40000000f00 */
[----:B--2---:R-:W-:Y:S01]  /*1890*/  ISETP.NE.OR P2, PT, R21, RZ, P3 ;  /* 0x000000ff1500720c */ /* 0x004fe20001f45670 */
[----:B---3--:R-:W-:-:S12]  /*18a0*/  @!P3 FMUL R12, R7, R12 ;  /* 0x0000000c070cb220 */ /* 0x008fd80000400000 */
[----:B------:R-:W0:Y:S01]  /*18b0*/  @!P2 LDC R12, c[0x0][0x398] ;  /* 0x0000e600ff0cab82 */ /* 0x000e220000000800 */
[----:B----4-:R-:W-:Y:S01]  /*18c0*/  ISETP.NE.OR P2, PT, R11, RZ, P5 ;  /* 0x000000ff0b00720c */ /* 0x010fe20002f45670 */
[----:B-----5:R-:W-:-:S12]  /*18d0*/  @!P5 FMUL R14, R9, R14 ;  /* 0x0000000e090ed220 */ /* 0x020fd80000400000 */
        /* <DEDUP_REMOVED lines=9> */
[----:B------:R-:W-:Y:S01]  /*1970*/  IMAD.MOV.U32 R24, RZ, RZ, -0x800000 ;  /* 0xff800000ff187424 */ /* 0x000fe200078e00ff */
[----:B------:R-:W-:Y:S02]  /*1980*/  MOV R20, 0xff800000 ;  /* 0xff80000000147802 */ /* 0x000fe40000000f00 */
[----:B-1----:R-:W-:Y:S02]  /*1990*/  @!P4 FMNMX R13, R13, R2, !PT ;  /* 0x000000020d0dc209 */ /* 0x002fe40007800000 */
[----:B------:R-:W-:Y:S02]  /*19a0*/  @!P3 MOV R32, R12 ;  /* 0x0000000c0020b202 */ /* 0x000fe40000000f00 */
[----:B------:R-:W-:Y:S02]  /*19b0*/  @!P5 MOV R24, R14 ;  /* 0x0000000e0018d202 */ /* 0x000fe40000000f00 */
[----:B------:R-:W-:-:S02]  /*19c0*/  @!P4 MOV R20, R2 ;  /* 0x000000020014c202 */ /* 0x000fc40000000f00 */
[-C--:B---3--:R-:W-:Y:S02]  /*19d0*/  @!P6 MOV R16, R82.reuse ;  /* 0x000000520010e202 */ /* 0x088fe40000000f00 */
[----:B------:R-:W-:Y:S01]  /*19e0*/  @!P6 FMNMX R13, R13, R82, !PT ;  /* 0x000000520d0de209 */ /* 0x000fe20007800000 */
        /* <DEDUP_REMOVED lines=32> */
[----:B------:R-:W-:Y:S01]  /*1bf0*/  FADD R10, R8, -12583039 ;  /* 0xcb40007f080a7421 */ /* 0x000fe20000000000 */
[----:B------:R-:W-:Y:S01]  /*1c00*/  FFMA R2, R73, 1.925963033500011079e-08, R2 ;  /* 0x32a5706049027823 */ /* 0x000fe20000000002 */
[----:B------:R-:W-:Y:S01]  /*1c10*/  FFMA R6, R75, 1.925963033500011079e-08, R6 ;  /* 0x32a570604b067823 */ /* 0x000fe20000000006 */
[----:B------:R-:W-:Y:S01]  /*1c20*/  FADD R13, -R25, R20 ;  /* 0x00000014190d7221 */ /* 0x000fe20000000100 */
[----:B------:R-:W-:Y:S01]  /*1c30*/  FADD R20, R18, -12583039 ;  /* 0xcb40007f12147421 */ /* 0x000fe20000000000 */
[----:B------:R0:W1:Y:S01]  /*1c40*/  MUFU.EX2 R3, R2 ;  /* 0x0000000200037308 */ /* 0x0000620000000800 */
[----:B------:R-:W-:Y:S01]  /*1c50*/  FFMA R10, R77, 1.4426950216293334961, -R10 ;  /* 0x3fb8aa3b4d0a7823 */ /* 0x000fe2000000080a */
[----:B------:R-:W-:Y:S01]  /*1c60*/  FADD R79, -R25, R64 ;  /* 0x00000040194f7221 */ /* 0x000fe20000000100 */
[----:B------:R-:W-:Y:S01]  /*1c70*/  FFMA R20, R71, 1.4426950216293334961, -R20 ;  /* 0x3fb8aa3b47147823 */ /* 0x000fe20000000814 */
[----:B------:R-:W-:Y:S01]  /*1c80*/  SHF.L.U32 R0, R0, 0x17, RZ ;  /* 0x0000001700007819 */ /* 0x000fe200000006ff */
[----:B------:R-:W-:Y:S01]  /*1c90*/  FFMA R10, R77, 1.925963033500011079e-08, R10 ;  /* 0x32a570604d0a7823 */ /* 0x000fe2000000000a */
[C---:B------:R-:W-:Y:S01]  /*1ca0*/  FADD R7, -R25.reuse, R72 ;  /* 0x0000004819077221 */ /* 0x040fe20000000100 */
[----:B------:R-:W-:Y:S01]  /*1cb0*/  FADD R5, -R25, R70 ;  /* 0x0000004619057221 */ /* 0x000fe20000000100 */
[----:B------:R2:W3:Y:S01]  /*1cc0*/  MUFU.EX2 R73, R6 ;  /* 0x0000000600497308 */ /* 0x0004e20000000800 */
[-C--:B0-----:R-:W-:Y:S01]  /*1cd0*/  FFMA.SAT R2, R65, R12.reuse, 0.5 ;  /* 0x3f00000041027423 */ /* 0x081fe2000000200c */
[-C--:B------:R-:W-:Y:S01]  /*1ce0*/  FFMA.SAT R14, R79, R12.reuse, 0.5 ;  /* 0x3f0000004f0e7423 */ /* 0x080fe2000000200c */
[----:B------:R-:W-:Y:S01]  /*1cf0*/  FFMA R20, R71, 1.925963033500011079e-08, R20 ;  /* 0x32a5706047147823 */ /* 0x000fe20000000014 */
[C---:B------:R-:W-:Y:S01]  /*1d00*/  FADD R69, -R25.reuse, R22 ;  /* 0x0000001619457221 */ /* 0x040fe20000000100 */
[C---:B------:R-:W-:Y:S01]  /*1d10*/  FADD R9, -R25.reuse, R76 ;  /* 0x0000004c19097221 */ /* 0x040fe20000000100 */
[-C--:B------:R-:W-:Y:S01]  /*1d20*/  FFMA.RM R14, R14, R11.reuse, 12582913 ;  /* 0x4b4000010e0e7423 */ /* 0x080fe2000000400b */
[----:B------:R-:W-:Y:S01]  /*1d30*/  FADD R17, -R25, R74 ;  /* 0x0000004a19117221 */ /* 0x000fe20000000100 */
[----:B------:R0:W4:Y:S01]  /*1d40*/  MUFU.EX2 R71, R10 ;  /* 0x0000000a00477308 */ /* 0x0001220000000800 */
[----:B--2---:R-:W-:Y:S01]  /*1d50*/  FFMA.RM R6, R2, R11, 12582913 ;  /* 0x4b40000102067423 */ /* 0x004fe2000000400b */
[----:B-1----:R-:W-:Y:S01]  /*1d60*/  FMUL R3, R0, R3 ;  /* 0x0000000300037220 */ /* 0x002fe20000400000 */
[----:B------:R-:W-:Y:S01]  /*1d70*/  SHF.L.U32 R0, R4, 0x17, RZ ;  /* 0x0000001704007819 */ /* 0x000fe200000006ff */
[-C--:B------:R-:W-:Y:S01]  /*1d80*/  FFMA.SAT R4, R5, R12.reuse, 0.5 ;  /* 0x3f00000005047423 */ /* 0x080fe2000000200c */
[----:B------:R-:W-:Y:S01]  /*1d90*/  FADD R2, R6, -12583039 ;  /* 0xcb40007f06027421 */ /* 0x000fe20000000000 */
[C---:B------:R-:W-:Y:S01]  /*1da0*/  FADD R19, -R25.reuse, R80 ;  /* 0x0000005019137221 */ /* 0x040fe20000000100 */
[C---:B------:R-:W-:Y:S01]  /*1db0*/  FADD R27, -R25.reuse, R78 ;  /* 0x0000004e191b7221 */ /* 0x040fe20000000100 */
[----:B------:R-:W-:Y:S01]  /*1dc0*/  FADD R29, -R25, R62 ;  /* 0x0000003e191d7221 */ /* 0x000fe20000000100 */
[----:B------:R-:W-:Y:S01]  /*1dd0*/  FFMA R2, R65, 1.4426950216293334961, -R2 ;  /* 0x3fb8aa3b41027823 */ /* 0x000fe20000000802 */
[----:B0-----:R-:W-:Y:S01]  /*1de0*/  FFMA.SAT R10, R7, R12, 0.5 ;  /* 0x3f000000070a7423 */ /* 0x001fe2000000200c */
[C---:B------:R-:W-:Y:S01]  /*1df0*/  FADD R33, -R25.reuse, R34 ;  /* 0x0000002219217221 */ /* 0x040fe20000000100 */
[----:B------:R-:W-:Y:S01]  /*1e00*/  FADD R61, -R25, R26 ;  /* 0x0000001a193d7221 */ /* 0x000fe20000000100 */
[----:B------:R-:W-:Y:S01]  /*1e10*/  FFMA R22, R65, 1.925963033500011079e-08, R2 ;  /* 0x32a5706041167823 */ /* 0x000fe20000000002 */
[-C--:B------:R-:W-:Y:S01]  /*1e20*/  FFMA.RM R10, R10, R11.reuse, 12582913 ;  /* 0x4b4000010a0a7423 */ /* 0x080fe2000000400b */
[C---:B------:R-:W-:Y:S01]  /*1e30*/  FADD R21, -R25.reuse, R28 ;  /* 0x0000001c19157221 */ /* 0x040fe20000000100 */
[C---:B------:R-:W-:Y:S01]  /*1e40*/  FADD R23, -R25.reuse, R32 ;  /* 0x0000002019177221 */ /* 0x040fe20000000100 */
[C---:B------:R-:W-:Y:S01]  /*1e50*/  FADD R15, -R25.reuse, R24 ;  /* 0x00000018190f7221 */ /* 0x040fe20000000100 */
[----:B------:R-:W-:Y:S01]  /*1e60*/  SHF.L.U32 R2, R8, 0x17, RZ ;  /* 0x0000001708027819 */ /* 0x000fe200000006ff */
[----:B------:R-:W-:Y:S01]  /*1e70*/  FADD R25, -R25, R16 ;  /* 0x0000001019197221 */ /* 0x000fe20000000100 */
[----:B------:R-:W-:Y:S01]  /*1e80*/  FFMA.RM R8, R4, R11, 12582913 ;  /* 0x4b40000104087423 */ /* 0x000fe2000000400b */
[C---:B------:R-:W-:Y:S01]  /*1e90*/  FADD R16, R14.reuse, -12583039 ;  /* 0xcb40007f0e107421 */ /* 0x040fe20000000000 */
[----:B------:R-:W-:Y:S01]  /*1ea0*/  SHF.L.U32 R4, R14, 0x17, RZ ;  /* 0x000000170e047819 */ /* 0x000fe200000006ff */
[----:B------:R-:W-:Y:S01]  /*1eb0*/  FADD R14, R10, -12583039 ;  /* 0xcb40007f0a0e7421 */ /* 0x000fe20000000000 */
[----:B------:R-:W0:Y:S01]  /*1ec0*/  MUFU.EX2 R20, R20 ;  /* 0x0000001400147308 */ /* 0x000e220000000800 */
[----:B------:R-:W-:Y:S01]  /*1ed0*/  FFMA R16, R79, 1.4426950216293334961, -R16 ;  /* 0x3fb8aa3b4f107823 */ /* 0x000fe20000000810 */
[----:B------:R-:W-:Y:S01]  /*1ee0*/  FADD R24, R8, -12583039 ;  /* 0xcb40007f08187421 */ /* 0x000fe20000000000 */
[----:B------:R-:W-:Y:S01]  /*1ef0*/  FFMA R14, R7, 1.4426950216293334961, -R14 ;  /* 0x3fb8aa3b070e7823 */ /* 0x000fe2000000080e */
[----:B------:R-:W-:-:S02]  /*1f00*/  IMAD.SHL.U32 R6, R6, 0x800000, RZ ;  /* 0x0080000006067824 */ /* 0x000fc400078e00ff */
[----:B------:R-:W-:Y:S01]  /*1f10*/  FFMA R16, R79, 1.925963033500011079e-08, R16 ;  /* 0x32a570604f107823 */ /* 0x000fe20000000010 */
[----:B------:R-:W-:Y:S01]  /*1f20*/  FFMA R24, R5, 1.4426950216293334961, -R24 ;  /* 0x3fb8aa3b05187823 */ /* 0x000fe20000000818 */
[----:B------:R-:W-:Y:S01]  /*1f30*/  FFMA R14, R7, 1.925963033500011079e-08, R14 ;  /* 0x32a57060070e7823 */ /* 0x000fe2000000000e */
[-C--:B------:R-:W-:Y:S01]  /*1f40*/  FFMA.SAT R26, R19, R12.reuse, 0.5 ;  /* 0x3f000000131a7423 */ /* 0x080fe2000000200c */
[----:B------:R-:W1:Y:S01]  /*1f50*/  MUFU.EX2 R7, R22 ;  /* 0x0000001600077308 */ /* 0x000e620000000800 */
[----:B------:R-:W-:Y:S01]  /*1f60*/  FFMA R24, R5, 1.925963033500011079e-08, R24 ;  /* 0x32a5706005187823 */ /* 0x000fe20000000018 */
[----:B------:R-:W-:Y:S01]  /*1f70*/  SHF.L.U32 R5, R18, 0x17, RZ ;  /* 0x0000001712057819 */ /* 0x000fe200000006ff */
[----:B------:R-:W-:Y:S01]  /*1f80*/  FFMA.RM R26, R26, R11, 12582913 ;  /* 0x4b4000011a1a7423 */ /* 0x000fe2000000400b */
[----:B------:R-:W-:Y:S01]  /*1f90*/  FFMA.SAT R34, R25, R12, 0.5 ;  /* 0x3f00000019227423 */ /* 0x000fe2000000200c */
[----:B---3--:R-:W-:Y:S01]  /*1fa0*/  FMUL R0, R0, R73 ;  /* 0x0000004900007220 */ /* 0x008fe20000400000 */
[----:B----4-:R-:W-:Y:S01]  /*1fb0*/  FMUL R2, R2, R71 ;  /* 0x0000004702027220 */ /* 0x010fe20000400000 */
[----:B------:R-:W-:Y:S01]  /*1fc0*/  FADD R28, R26, -12583039 ;  /* 0xcb40007f1a1c7421 */ /* 0x000fe20000000000 */
[----:B------:R2:W3:Y:S01]  /*1fd0*/  MUFU.EX2 R65, R16 ;  /* 0x0000001000417308 */ /* 0x0004e20000000800 */
[----:B0-----:R-:W-:Y:S01]  /*1fe0*/  FMUL R5, R5, R20 ;  /* 0x0000001405057220 */ /* 0x001fe20000400000 */
[----:B------:R-:W-:Y:S01]  /*1ff0*/  FFMA.SAT R20, R17, R12, 0.5 ;  /* 0x3f00000011147423 */ /* 0x000fe2000000200c */
[----:B------:R-:W-:-:S03]  /*2000*/  FFMA R28, R19, 1.4426950216293334961, -R28 ;  /* 0x3fb8aa3b131c7823 */ /* 0x000fc6000000081c */
[----:B------:R-:W-:Y:S01]  /*2010*/  FFMA.RM R20, R20, R11, 12582913 ;  /* 0x4b40000114147423 */ /* 0x000fe2000000400b */
[----:B------:R-:W-:Y:S01]  /*2020*/  FFMA R28, R19, 1.925963033500011079e-08, R28 ;  /* 0x32a57060131c7823 */ /* 0x000fe2000000001c */
[----:B------:R-:W0:Y:S01]  /*2030*/  MUFU.EX2 R24, R24 ;  /* 0x0000001800187308 */ /* 0x000e220000000800 */
[-C--:B--2---:R-:W-:Y:S01]  /*2040*/  FFMA.SAT R16, R9, R12.reuse, 0.5 ;  /* 0x3f00000009107423 */ /* 0x084fe2000000200c */
[----:B-1----:R-:W-:Y:S01]  /*2050*/  FMUL R6, R6, R7 ;  /* 0x0000000706067220 */ /* 0x002fe20000400000 */
[----:B------:R-:W-:Y:S01]  /*2060*/  SHF.L.U32 R7, R8, 0x17, RZ ;  /* 0x0000001708077819 */ /* 0x000fe200000006ff */
[----:B------:R-:W-:Y:S01]  /*2070*/  FADD R22, R20, -12583039 ;  /* 0xcb40007f14167421 */ /* 0x000fe20000000000 */
[----:B------:R-:W-:Y:S01]  /*2080*/  FFMA.RM R16, R16, R11, 12582913 ;  /* 0x4b40000110107423 */ /* 0x000fe2000000400b */
[----:B------:R-:W-:Y:S01]  /*2090*/  SHF.L.U32 R8, R10, 0x17, RZ ;  /* 0x000000170a087819 */ /* 0x000fe200000006ff */
[----:B------:R-:W-:Y:S01]  /*20a0*/  FFMA.SAT R10, R27, R12, 0.5 ;  /* 0x3f0000001b0a7423 */ /* 0x000fe2000000200c */
[----:B------:R-:W-:Y:S01]  /*20b0*/  FFMA R22, R17, 1.4426950216293334961, -R22 ;  /* 0x3fb8aa3b11167823 */ /* 0x000fe20000000816 */
[----:B------:R-:W-:Y:S01]  /*20c0*/  FADD R18, R16, -12583039 ;  /* 0xcb40007f10127421 */ /* 0x000fe20000000000 */
[----:B---3--:R-:W-:-:S02]  /*20d0*/  FMUL R4, R4, R65 ;  /* 0x0000004104047220 */ /* 0x008fc40000400000 */
[----:B------:R-:W-:Y:S01]  /*20e0*/  FFMA R22, R17, 1.925963033500011079e-08, R22 ;  /* 0x32a5706011167823 */ /* 0x000fe20000000016 */
[----:B------:R-:W-:-:S03]  /*20f0*/  FFMA R18, R9, 1.4426950216293334961, -R18 ;  /* 0x3fb8aa3b09127823 */ /* 0x000fc60000000812 */
[----:B------:R-:W-:Y:S01]  /*2100*/  MUFU.EX2 R17, R22 ;  /* 0x0000001600117308 */ /* 0x000fe20000000800 */
[----:B------:R-:W-:Y:S01]  /*2110*/  FFMA R18, R9, 1.925963033500011079e-08, R18 ;  /* 0x32a5706009127823 */ /* 0x000fe20000000012 */
[----:B0-----:R-:W-:Y:S01]  /*2120*/  FMUL R7, R7, R24 ;  /* 0x0000001807077220 */ /* 0x001fe20000400000 */
[----:B------:R-:W-:-:S05]  /*2130*/  FFMA.SAT R24, R67, R12, 0.5 ;  /* 0x3f00000043187423 */ /* 0x000fca000000200c */
[----:B------:R0:W1:Y:S08]  /*2140*/  MUFU.EX2 R9, R14 ;  /* 0x0000000e00097308 */ /* 0x0000700000000800 */
[----:B------:R-:W2:Y:S01]  /*2150*/  MUFU.EX2 R18, R18 ;  /* 0x0000001200127308 */ /* 0x000ea20000000800 */
[----:B0-----:R-:W-:-:S04]  /*2160*/  FFMA.RM R14, R10, R11, 12582913 ;  /* 0x4b4000010a0e7423 */ /* 0x001fc8000000400b */
[C---:B------:R-:W-:Y:S01]  /*2170*/  FADD R10, R14.reuse, -12583039 ;  /* 0xcb40007f0e0a7421 */ /* 0x040fe20000000000 */
[----:B------:R-:W-:-:S03]  /*2180*/  SHF.L.U32 R14, R14, 0x17, RZ ;  /* 0x000000170e0e7819 */ /* 0x000fc600000006ff */
[C---:B------:R-:W-:Y:S01]  /*2190*/  FFMA R10, R27.reuse, 1.4426950216293334961, -R10 ;  /* 0x3fb8aa3b1b0a7823 */ /* 0x040fe2000000080a */
[----:B-1----:R-:W-:Y:S01]  /*21a0*/  FMUL R8, R8, R9 ;  /* 0x0000000908087220 */ /* 0x002fe20000400000 */
[----:B------:R-:W-:Y:S02]  /*21b0*/  SHF.L.U32 R9, R16, 0x17, RZ ;  /* 0x0000001710097819 */ /* 0x000fe400000006ff */
[----:B------:R-:W-:Y:S01]  /*21c0*/  FFMA R27, R27, 1.925963033500011079e-08, R10 ;  /* 0x32a570601b1b7823 */ /* 0x000fe2000000000a */
[----:B------:R-:W-:Y:S02]  /*21d0*/  FFMA.SAT R10, R29, R12, 0.5 ;  /* 0x3f0000001d0a7423 */ /* 0x000fe4000000200c */
[----:B--2---:R-:W-:Y:S02]  /*21e0*/  FMUL R9, R9, R18 ;  /* 0x0000001209097220 */ /* 0x004fe40000400000 */
[----:B------:R-:W-:Y:S01]  /*21f0*/  FFMA.RM R19, R10, R11, 12582913 ;  /* 0x4b4000010a137423 */ /* 0x000fe2000000400b */
[----:B------:R-:W-:Y:S01]  /*2200*/  SHF.L.U32 R10, R20, 0x17, RZ ;  /* 0x00000017140a7819 */ /* 0x000fe200000006ff */
[----:B------:R-:W-:Y:S01]  /*2210*/  MUFU.EX2 R27, R27 ;  /* 0x0000001b001b7308 */ /* 0x000fe20000000800 */
[----:B------:R-:W-:Y:S01]  /*2220*/  FFMA.SAT R18, R61, R12, 0.5 ;  /* 0x3f0000003d127423 */ /* 0x000fe2000000200c */
[----:B------:R-:W-:-:S02]  /*2230*/  FADD R16, R19, -12583039 ;  /* 0xcb40007f13107421 */ /* 0x000fc40000000000 */
[----:B------:R-:W-:Y:S01]  /*2240*/  FMUL R10, R10, R17 ;  /* 0x000000110a0a7220 */ /* 0x000fe20000400000 */
[-C--:B------:R-:W-:Y:S01]  /*2250*/  FFMA.RM R22, R18, R11.reuse, 12582913 ;  /* 0x4b40000112167423 */ /* 0x080fe2000000400b */
[C---:B------:R-:W-:Y:S02]  /*2260*/  FFMA R16, R29.reuse, 1.4426950216293334961, -R16 ;  /* 0x3fb8aa3b1d107823 */ /* 0x040fe40000000810 */
[----:B------:R0:W1:Y:S01]  /*2270*/  MUFU.EX2 R17, R28 ;  /* 0x0000001c00117308 */ /* 0x0000620000000800 */
[----:B------:R-:W-:Y:S01]  /*2280*/  FADD R18, R22, -12583039 ;  /* 0xcb40007f16127421 */ /* 0x000fe20000000000 */
[----:B------:R-:W-:Y:S01]  /*2290*/  FFMA R29, R29, 1.925963033500011079e-08, R16 ;  /* 0x32a570601d1d7823 */ /* 0x000fe20000000010 */
[----:B------:R-:W-:Y:S02]  /*22a0*/  FFMA.SAT R16, R33, R12, 0.5 ;  /* 0x3f00000021107423 */ /* 0x000fe4000000200c */
[C---:B------:R-:W-:Y:S02]  /*22b0*/  FFMA R18, R61.reuse, 1.4426950216293334961, -R18 ;  /* 0x3fb8aa3b3d127823 */ /* 0x040fe40000000812 */
[----:B------:R-:W-:Y:S01]  /*22c0*/  FFMA.RM R20, R16, R11, 12582913 ;  /* 0x4b40000110147423 */ /* 0x000fe2000000400b */
[----:B------:R-:W2:Y:S01]  /*22d0*/  MUFU.EX2 R29, R29 ;  /* 0x0000001d001d7308 */ /* 0x000ea20000000800 */
[----:B------:R-:W-:Y:S01]  /*22e0*/  FFMA R61, R61, 1.925963033500011079e-08, R18 ;  /* 0x32a570603d3d7823 */ /* 0x000fe20000000012 */
[----:B------:R-:W-:-:S02]  /*22f0*/  IMAD.SHL.U32 R18, R19, 0x800000, RZ ;  /* 0x0080000013127824 */ /* 0x000fc400078e00ff */
[C---:B------:R-:W-:Y:S01]  /*2300*/  FADD R16, R20.reuse, -12583039 ;  /* 0xcb40007f14107421 */ /* 0x040fe20000000000 */
[----:B------:R-:W-:Y:S01]  /*2310*/  SHF.L.U32 R19, R20, 0x17, RZ ;  /* 0x0000001714137819 */ /* 0x000fe200000006ff */
[----:B0-----:R-:W-:Y:S02]  /*2320*/  FFMA.SAT R28, R15, R12, 0.5 ;  /* 0x3f0000000f1c7423 */ /* 0x001fe4000000200c */
[C---:B------:R-:W-:Y:S01]  /*2330*/  FFMA R16, R33.reuse, 1.4426950216293334961, -R16 ;  /* 0x3fb8aa3b21107823 */ /* 0x040fe20000000810 */
[----:B------:R-:W-:Y:S03]  /*2340*/  MUFU.EX2 R61, R61 ;  /* 0x0000003d003d7308 */ /* 0x000fe60000000800 */
[----:B------:R-:W-:Y:S01]  /*2350*/  FFMA R33, R33, 1.925963033500011079e-08, R16 ;  /* 0x32a5706021217823 */ /* 0x000fe20000000010 */
[----:B------:R-:W-:-:S05]  /*2360*/  SHF.L.U32 R16, R26, 0x17, RZ ;  /* 0x000000171a107819 */ /* 0x000fca00000006ff */
[----:B-1----:R-:W-:Y:S01]  /*2370*/  FMUL R16, R16, R17 ;  /* 0x0000001110107220 */ /* 0x002fe20000400000 */
[----:B------:R-:W-:Y:S01]  /*2380*/  FMUL R17, R14, R27 ;  /* 0x0000001b0e117220 */ /* 0x000fe20000400000 */
[----:B------:R-:W-:Y:S01]  /*2390*/  FFMA.SAT R14, R69, R12, 0.5 ;  /* 0x3f000000450e7423 */ /* 0x000fe2000000200c */
[----:B------:R-:W-:Y:S01]  /*23a0*/  FFMA.RM R27, R24, R11, 12582913 ;  /* 0x4b400001181b7423 */ /* 0x000fe2000000400b */
[----:B--2---:R-:W-:Y:S02]  /*23b0*/  FMUL R18, R18, R29 ;  /* 0x0000001d12127220 */ /* 0x004fe40000400000 */
[----:B------:R-:W-:Y:S01]  /*23c0*/  FFMA.RM R26, R14, R11, 12582913 ;  /* 0x4b4000010e1a7423 */ /* 0x000fe2000000400b */
[----:B------:R-:W-:-:S03]  /*23d0*/  FADD R24, R27, -12583039 ;  /* 0xcb40007f1b187421 */ /* 0x000fc60000000000 */
[C---:B------:R-:W-:Y:S01]  /*23e0*/  FADD R14, R26.reuse, -12583039 ;  /* 0xcb40007f1a0e7421 */ /* 0x040fe20000000000 */
[----:B------:R-:W-:Y:S01]  /*23f0*/  FFMA R24, R67, 1.4426950216293334961, -R24 ;  /* 0x3fb8aa3b43187823 */ /* 0x000fe20000000818 */
[----:B------:R-:W-:Y:S02]  /*2400*/  SHF.L.U32 R26, R26, 0x17, RZ ;  /* 0x000000171a1a7819 */ /* 0x000fe400000006ff */
[----:B------:R-:W-:Y:S01]  /*2410*/  FFMA R14, R69, 1.4426950216293334961, -R14 ;  /* 0x3fb8aa3b450e7823 */ /* 0x000fe2000000080e */
[----:B------:R-:W-:Y:S01]  /*2420*/  FFMA R67, R67, 1.925963033500011079e-08, R24 ;  /* 0x32a5706043437823 */ /* 0x000fe20000000018 */
[----:B------:R-:W-:Y:S02]  /*2430*/  FFMA.SAT R24, R21, R12, 0.5 ;  /* 0x3f00000015187423 */ /* 0x000fe4000000200c */
[----:B------:R-:W-:Y:S02]  /*2440*/  FFMA R69, R69, 1.925963033500011079e-08, R14 ;  /* 0x32a5706045457823 */ /* 0x000fe4000000000e */
[----:B------:R-:W0:Y:S01]  /*2450*/  MUFU.EX2 R14, R33 ;  /* 0x00000021000e7308 */ /* 0x000e220000000800 */
[----:B------:R-:W-:-:S07]  /*2460*/  FFMA.RM R24, R24, R11, 12582913 ;  /* 0x4b40000118187423 */ /* 0x000fce000000400b */
[----:B------:R-:W1:Y:S08]  /*2470*/  MUFU.EX2 R69, R69 ;  /* 0x0000004500457308 */ /* 0x000e700000000800 */
        /* <DEDUP_REMOVED lines=9> */
[C---:B------:R-:W-:Y:S01]  /*2510*/  FADD R22, R24.reuse, -12583039 ;  /* 0xcb40007f18167421 */ /* 0x040fe20000000000 */
[----:B------:R-:W-:-:S03]  /*2520*/  SHF.L.U32 R24, R24, 0x17, RZ ;  /* 0x0000001718187819 */ /* 0x000fc600000006ff */
[C---:B------:R-:W-:Y:S01]  /*2530*/  FFMA R22, R21.reuse, 1.4426950216293334961, -R22 ;  /* 0x3fb8aa3b15167823 */ /* 0x040fe20000000816 */
[----:B------:R-:W0:Y:S01]  /*2540*/  MUFU.EX2 R63, R63 ;  /* 0x0000003f003f7308 */ /* 0x000e220000000800 */
[----:B------:R-:W-:Y:S02]  /*2550*/  FMUL R20, R20, R61 ;  /* 0x0000003d14147220 */ /* 0x000fe40000400000 */
        /* <DEDUP_REMOVED lines=10> */
[----:B0-----:R-:W-:-:S03]  /*2600*/  FMUL R23, R14, R63 ;  /* 0x0000003f0e177220 */ /* 0x001fc60000400000 */
[----:B------:R-:W-:Y:S01]  /*2610*/  FADD R28, R27, -12583039 ;  /* 0xcb40007f1b1c7421 */ /* 0x000fe20000000000 */
[----:B------:R-:W0:Y:S01]  /*2620*/  MUFU.EX2 R32, R32 ;  /* 0x0000002000207308 */ /* 0x000e220000000800 */
[----:B------:R-:W-:Y:S01]  /*2630*/  FMUL R22, R22, R67 ;  /* 0x0000004316167220 */ /* 0x000fe20000400000 */
[----:B-1----:R-:W-:Y:S01]  /*2640*/  FMUL R24, R24, R29 ;  /* 0x0000001d18187220 */ /* 0x002fe20000400000 */
[----:B------:R-:W-:-:S04]  /*2650*/  FFMA R28, R15, 1.4426950216293334961, -R28 ;  /* 0x3fb8aa3b0f1c7823 */ /* 0x000fc8000000081c */
[----:B------:R-:W-:Y:S01]  /*2660*/  FFMA R15, R15, 1.925963033500011079e-08, R28 ;  /* 0x32a570600f0f7823 */ /* 0x000fe2000000001c */
[----:B------:R-:W-:-:S04]  /*2670*/  FFMA.SAT R28, R13, R12, 0.5 ;  /* 0x3f0000000d1c7423 */ /* 0x000fc8000000200c */
[-C--:B------:R-:W-:Y:S01]  /*2680*/  FFMA.RM R12, R28, R11.reuse, 12582913 ;  /* 0x4b4000011c0c7423 */ /* 0x080fe2000000400b */
[----:B------:R-:W-:Y:S01]  /*2690*/  FFMA.RM R11, R34, R11, 12582913 ;  /* 0x4b400001220b7423 */ /* 0x000fe2000000400b */
[----:B------:R-:W1:Y:S02]  /*26a0*/  MUFU.EX2 R15, R15 ;  /* 0x0000000f000f7308 */ /* 0x000e640000000800 */
[C---:B------:R-:W-:Y:S01]  /*26b0*/  FADD R28, R12.reuse, -12583039 ;  /* 0xcb40007f0c1c7421 */ /* 0x040fe20000000000 */
[----:B------:R-:W-:-:S03]  /*26c0*/  SHF.L.U32 R12, R12, 0x17, RZ ;  /* 0x000000170c0c7819 */ /* 0x000fc600000006ff */
[----:B------:R-:W-:-:S04]  /*26d0*/  FFMA R28, R13, 1.4426950216293334961, -R28 ;  /* 0x3fb8aa3b0d1c7823 */ /* 0x000fc8000000081c */
[----:B------:R-:W-:Y:S01]  /*26e0*/  FFMA R33, R13, 1.925963033500011079e-08, R28 ;  /* 0x32a570600d217823 */ /* 0x000fe2000000001c */
[----:B------:R-:W-:Y:S01]  /*26f0*/  FADD R13, RZ, R3 ;  /* 0x00000003ff0d7221 */ /* 0x000fe20000000000 */
[C---:B------:R-:W-:Y:S01]  /*2700*/  FADD R28, R11.reuse, -12583039 ;  /* 0xcb40007f0b1c7421 */ /* 0x040fe20000000000 */
[----:B------:R-:W-:Y:S02]  /*2710*/  SHF.L.U32 R11, R11, 0x17, RZ ;  /* 0x000000170b0b7819 */ /* 0x000fe400000006ff */
[----:B------:R-:W-:Y:S01]  /*2720*/  FADD R13, R13, R0 ;  /* 0x000000000d0d7221 */ /* 0x000fe20000000000 */
[----:B------:R-:W-:Y:S01]  /*2730*/  FFMA R28, R25, 1.4426950216293334961, -R28 ;  /* 0x3fb8aa3b191c7823 */ /* 0x000fe2000000081c */
[----:B------:R-:W-:Y:S02]  /*2740*/  MUFU.EX2 R33, R33 ;  /* 0x0000002100217308 */ /* 0x000fe40000000800 */
[----:B------:R-:W-:Y:S01]  /*2750*/  FADD R13, R13, R2 ;  /* 0x000000020d0d7221 */ /* 0x000fe20000000000 */
[----:B------:R-:W-:Y:S01]  /*2760*/  FFMA R34, R25, 1.925963033500011079e-08, R28 ;  /* 0x32a5706019227823 */ /* 0x000fe2000000001c */
[----:B------:R-:W-:Y:S01]  /*2770*/  IMAD.SHL.U32 R25, R26, 0x800000, RZ ;  /* 0x008000001a197824 */ /* 0x000fe200078e00ff */
[----:B------:R-:W-:Y:S01]  /*2780*/  SHF.L.U32 R26, R27, 0x17, RZ ;  /* 0x000000171b1a7819 */ /* 0x000fe200000006ff */
[----:B------:R-:W-:-:S02]  /*2790*/  FADD R28, R13, R4 ;  /* 0x000000040d1c7221 */ /* 0x000fc40000000000 */
[----:B0-----:R-:W-:Y:S01]  /*27a0*/  FMUL R25, R25, R32 ;  /* 0x0000002019197220 */ /* 0x001fe20000400000 */
[----:B------:R-:W0:Y:S01]  /*27b0*/  MUFU.EX2 R34, R34 ;  /* 0x0000002200227308 */ /* 0x000e220000000800 */
[----:B------:R-:W-:Y:S01]  /*27c0*/  FADD R13, R28, R5 ;  /* 0x000000051c0d7221 */ /* 0x000fe20000000000 */
[----:B-1----:R-:W-:-:S03]  /*27d0*/  FMUL R26, R26, R15 ;  /* 0x0000000f1a1a7220 */ /* 0x002fc60000400000 */
        /* <DEDUP_REMOVED lines=29> */
.L_x_30782:
        /* <DEDUP_REMOVED lines=12> */
[----:B0-----:R-:W-:Y:S05]  /*2a70*/  CALL.REL.NOINC `($__internal_494_$__cuda_sm3x_div_rn_noftz_f32_slowpath) ;  /* 0x0000002c00d47944 */ /* 0x001fea0003c00000 */
[----:B------:R-:W-:-:S07]  /*2a80*/  MOV R11, R3 ;  /* 0x00000003000b7202 */ /* 0x000fce0000000f00 */
.L_x_30725:
[----:B------:R-:W-:Y:S05]  /*2a90*/  BSYNC.RECONVERGENT B3 ;  /* 0x0000000000037941 */ /* 0x000fea0003800200 */
.L_x_30724:
        /* <DEDUP_REMOVED lines=12> */
[----:B0-----:R-:W-:Y:S05]  /*2b60*/  CALL.REL.NOINC `($__internal_494_$__cuda_sm3x_div_rn_noftz_f32_slowpath) ;  /* 0x0000002c00987944 */ /* 0x001fea0003c00000 */
[----:B------:R-:W-:-:S07]  /*2b70*/  MOV R29, R3 ;  /* 0x00000003001d7202 */ /* 0x000fce0000000f00 */
.L_x_30727:
[----:B------:R-:W-:Y:S05]  /*2b80*/  BSYNC.RECONVERGENT B3 ;  /* 0x0000000000037941 */ /* 0x000fea0003800200 */
.L_x_30726:
        /* <DEDUP_REMOVED lines=12> */
[----:B0-----:R-:W-:Y:S05]  /*2c50*/  CALL.REL.NOINC `($__internal_494_$__cuda_sm3x_div_rn_noftz_f32_slowpath) ;  /* 0x0000002c005c7944 */ /* 0x001fea0003c00000 */
[----:B------:R-:W-:-:S07]  /*2c60*/  MOV R33, R3 ;  /* 0x0000000300217202 */ /* 0x000fce0000000f00 */
.L_x_30729:
[----:B------:R-:W-:Y:S05]  /*2c70*/  BSYNC.RECONVERGENT B3 ;  /* 0x0000000000037941 */ /* 0x000fea0003800200 */
.L_x_30728:
        /* <DEDUP_REMOVED lines=13> */
[----:B------:R-:W-:-:S07]  /*2d50*/  IMAD.MOV.U32 R61, RZ, RZ, R3 ;  /* 0x000000ffff3d7224 */ /* 0x000fce00078e0003 */
.L_x_30731:
[----:B------:R-:W-:Y:S05]  /*2d60*/  BSYNC.RECONVERGENT B3 ;  /* 0x0000000000037941 */ /* 0x000fea0003800200 */
.L_x_30730:
        /* <DEDUP_REMOVED lines=14> */
.L_x_30733:
[----:B------:R-:W-:Y:S05]  /*2e50*/  BSYNC.RECONVERGENT B3 ;  /* 0x0000000000037941 */ /* 0x000fea0003800200 */
.L_x_30732:
        /* <DEDUP_REMOVED lines=14> */
.L_x_30735:
[----:B------:R-:W-:Y:S05]  /*2f40*/  BSYNC.RECONVERGENT B3 ;  /* 0x0000000000037941 */ /* 0x000fea0003800200 */
.L_x_30734:
        /* <DEDUP_REMOVED lines=12> */
[----:B0-----:R-:W-:Y:S05]  /*3010*/  CALL.REL.NOINC `($__internal_494_$__cuda_sm3x_div_rn_noftz_f32_slowpath) ;  /* 0x00000028006c7944 */ /* 0x001fea0003c00000 */
[----:B------:R-:W-:-:S07]  /*3020*/  MOV R67, R3 ;  /* 0x0000000300437202 */ /* 0x000fce0000000f00 */
.L_x_30737:
[----:B------:R-:W-:Y:S05]  /*3030*/  BSYNC.RECONVERGENT B3 ;  /* 0x0000000000037941 */ /* 0x000fea0003800200 */
.L_x_30736:
        /* <DEDUP_REMOVED lines=14> */
.L_x_30739:
[----:B------:R-:W-:Y:S05]  /*3120*/  BSYNC.RECONVERGENT B3 ;  /* 0x0000000000037941 */ /* 0x000fea0003800200 */
.L_x_30738:
        /* <DEDUP_REMOVED lines=14> */
.L_x_30741:
[----:B------:R-:W-:Y:S05]  /*3210*/  BSYNC.RECONVERGENT B3 ;  /* 0x0000000000037941 */ /* 0x000fea0003800200 */
.L_x_30740:
        /* <DEDUP_REMOVED lines=14> */
.L_x_30743:
[----:B------:R-:W-:Y:S05]  /*3300*/  BSYNC.RECONVERGENT B3 ;  /* 0x0000000000037941 */ /* 0x000fea0003800200 */
.L_x_30742:
        /* <DEDUP_REMOVED lines=14> */
.L_x_30745:
[----:B------:R-:W-:Y:S05]  /*33f0*/  BSYNC.RECONVERGENT B3 ;  /* 0x0000000000037941 */ /* 0x000fea0003800200 */
.L_x_30744:
        /* <DEDUP_REMOVED lines=14> */
.L_x_30747:
[----:B------:R-:W-:Y:S05]  /*34e0*/  BSYNC.RECONVERGENT B3 ;  /* 0x0000000000037941 */ /* 0x000fea0003800200 */
.L_x_30746:
        /* <DEDUP_REMOVED lines=14> */
.L_x_30749:
[----:B------:R-:W-:Y:S05]  /*35d0*/  BSYNC.RECONVERGENT B3 ;  /* 0x0000000000037941 */ /* 0x000fea0003800200 */
.L_x_30748:
        /* <DEDUP_REMOVED lines=14> */
.L_x_30751:
[----:B------:R-:W-:Y:S05]  /*36c0*/  BSYNC.RECONVERGENT B3 ;  /* 0x0000000000037941 */ /* 0x000fea0003800200 */
.L_x_30750:
        /* <DEDUP_REMOVED lines=14> */
.L_x_30753:
[----:B------:R-:W-:Y:S05]  /*37b0*/  BSYNC.RECONVERGENT B3 ;  /* 0x0000000000037941 */ /* 0x000fea0003800200 */
.L_x_30752:
        /* <DEDUP_REMOVED lines=14> */
.L_x_30755:
[----:B------:R-:W-:Y:S05]  /*38a0*/  BSYNC.RECONVERGENT B3 ;  /* 0x0000000000037941 */ /* 0x000fea0003800200 */
.L_x_30754:
        /* <DEDUP_REMOVED lines=14> */
.L_x_30757:
[----:B------:R-:W-:Y:S05]  /*3990*/  BSYNC.RECONVERGENT B3 ;  /* 0x0000000000037941 */ /* 0x000fea0003800200 */
.L_x_30756:
        /* <DEDUP_REMOVED lines=14> */
.L_x_30759:
[----:B------:R-:W-:Y:S05]  /*3a80*/  BSYNC.RECONVERGENT B3 ;  /* 0x0000000000037941 */ /* 0x000fea0003800200 */
.L_x_30758:
        /* <DEDUP_REMOVED lines=14> */
.L_x_30761:
[----:B------:R-:W-:Y:S05]  /*3b70*/  BSYNC.RECONVERGENT B3 ;  /* 0x0000000000037941 */ /* 0x000fea0003800200 */
.L_x_30760:
        /* <DEDUP_REMOVED lines=14> */
.L_x_30763:
[----:B------:R-:W-:Y:S05]  /*3c60*/  BSYNC.RECONVERGENT B3 ;  /* 0x0000000000037941 */ /* 0x000fea0003800200 */
.L_x_30762:
        /* <DEDUP_REMOVED lines=14> */
.L_x_30765:
[----:B------:R-:W-:Y:S05]  /*3d50*/  BSYNC.RECONVERGENT B3 ;  /* 0x0000000000037941 */ /* 0x000fea0003800200 */
.L_x_30764:
        /* <DEDUP_REMOVED lines=14> */
.L_x_30767:
[----:B------:R-:W-:Y:S05]  /*3e40*/  BSYNC.RECONVERGENT B3 ;  /* 0x0000000000037941 */ /* 0x000fea0003800200 */
.L_x_30766:
        /* <DEDUP_REMOVED lines=14> */
.L_x_30769:
[----:B------:R-:W-:Y:S05]  /*3f30*/  BSYNC.RECONVERGENT B3 ;  /* 0x0000000000037941 */ /* 0x000fea0003800200 */
.L_x_30768:
        /* <DEDUP_REMOVED lines=15> */
[----:B------:R-:W-:-:S02]  /*4030*/  @!P2 R2UR UR6, R30 ;  /* 0x000000001e06a2ca */ /* 0x000fc400000e0000 */
[----:B------:R-:W-:Y:S01]  /*4040*/  @!P2 R2UR UR7, R31 ;  /* 0x000000001f07a2ca */ /* 0x000fe200000e0000 */
[----:B------:R1:W-:Y:S01]  /*4050*/  @!P0 STG.E desc[UR4][R4.64], R11 ;  /* 0x0000000b04008986 */ /* 0x0003e2000c101904 */
[----:B------:R-:W-:Y:S02]  /*4060*/  ISETP.GE.U32.AND P0, PT, R45, UR44, PT ;  /* 0x0000002c2d007c0c */ /* 0x000fe4000bf06070 */
[----:B------:R-:W-:Y:S02]  /*4070*/  ISETP.GE.U32.AND P1, PT, R40, UR44, PT ;  /* 0x0000002c28007c0c */ /* 0x000fe4000bf26070 */
[----:B------:R-:W-:Y:S02]  /*4080*/  ISETP.GE.AND.EX P0, PT, RZ, UR45, PT, P0 ;  /* 0x0000002dff007c0c */ /* 0x000fe4000bf06300 */
[----:B------:R-:W-:Y:S02]  /*4090*/  ISETP.GE.AND.EX P1, PT, RZ, UR45, PT, P1 ;  /* 0x0000002dff007c0c */ /* 0x000fe4000bf26310 */
[----:B------:R-:W-:-:S02]  /*40a0*/  ISETP.GE.U32.AND P3, PT, R43, UR44, PT ;  /* 0x0000002c2b007c0c */ /* 0x000fc4000bf66070 */
[----:B------:R-:W-:Y:S01]  /*40b0*/  ISETP.GE.AND.EX P6, PT, RZ, UR45, PT, P6 ;  /* 0x0000002dff007c0c */ /* 0x000fe2000bfc6360 */
[----:B------:R1:W-:Y:S01]  /*40c0*/  @!P2 STG.E desc[UR6][R4.64+0x80], R29 ;  /* 0x0000801d0400a986 */ /* 0x0003e2000c101906 */
        /* <DEDUP_REMOVED lines=11> */
[----:B------:R1:W-:Y:S01]  /*4180*/  @!P0 STG.E desc[UR16][R4.64+0x400], R69 ;  /* 0x0004004504008986 */ /* 0x0003e2000c101910 */
        /* <DEDUP_REMOVED lines=90> */
.L_x_30722:
[----:B------:R-:W-:Y:S05]  /*4730*/  EXIT ;  /* 0x000000000000794d */ /* 0x000fea0003800000 */
.L_x_30723:
[----:B------:R-:W-:Y:S01]  /*4740*/  BSSY B1, `(.L_x_30771) ;  /* 0x0000007000017945 */ /* 0x000fe20003800000 */
[----:B------:R-:W-:Y:S01]  /*4750*/  MOV R12, 0x10 ;  /* 0x00000010000c7802 */ /* 0x000fe20000000f00 */
[----:B------:R-:W-:Y:S01]  /*4760*/  IMAD.MOV.U32 R15, RZ, RZ, -0x1 ;  /* 0xffffffffff0f7424 */ /* 0x000fe200078e00ff */
[----:B------:R-:W-:-:S07]  /*4770*/  MOV R11, 0x1f ;  /* 0x0000001f000b7802 */ /* 0x000fce0000000f00 */
[----:B------:R-:W-:Y:S05]  /*4780*/  WARPSYNC.COLLECTIVE R15, `(.L_x_30772) ;  /* 0x000000000f087348 */ /* 0x000fea0003c00000 */
[----:B------:R0:W1:Y:S02]  /*4790*/  SHFL.BFLY P6, R14, R13, R12, R11 ;  /* 0x0c00000c0d0e7389 */ /* 0x00006400000c000b */
[----:B01----:R-:W-:Y:S05]  /*47a0*/  ENDCOLLECTIVE ;  /* 0x000000000000791b */ /* 0x003fea0003800000 */
.L_x_30772:
[----:B------:R-:W-:Y:S05]  /*47b0*/  BSYNC B1 ;  /* 0x0000000000017941 */ /* 0x000fea0003800000 */
.L_x_30771:
        /* <DEDUP_REMOVED lines=9> */
.L_x_30773:
[----:B------:R-:W-:Y:S01]  /*4850*/  HFMA2 R12, -RZ, RZ, 0, 2.384185791015625e-07 ;  /* 0x00000004ff0c7431 */ /* 0x000fe200000001ff */
[----:B------:R-:W-:-:S04]  /*4860*/  FMNMX R0, R13, R14, !PT ;  /* 0x0000000e0d007209 */ /* 0x000fc80007800000 */
[----:B------:R-:W-:-:S07]  /*4870*/  MOV R13, R0 ;  /* 0x00000000000d7202 */ /* 0x000fce0000000f00 */
[----:B------:R-:W-:Y:S05]  /*4880*/  WARPSYNC.COLLECTIVE R15, `(.L_x_30774) ;  /* 0x000000000f087348 */ /* 0x000fea0003c00000 */
[----:B------:R0:W1:Y:S02]  /*4890*/  SHFL.BFLY P6, R14, R13, R12, R11 ;  /* 0x0c00000c0d0e7389 */ /* 0x00006400000c000b */
[----:B01----:R-:W-:Y:S05]  /*48a0*/  ENDCOLLECTIVE ;  /* 0x000000000000791b */ /* 0x003fea0003800000 */
.L_x_30774:
[----:B------:R-:W-:Y:S01]  /*48b0*/  IMAD.MOV.U32 R12, RZ, RZ, 0x2 ;  /* 0x00000002ff0c7424 */ /* 0x000fe200078e00ff */
[----:B------:R-:W-:-:S04]  /*48c0*/  FMNMX R2, R0, R14, !PT ;  /* 0x0000000e00027209 */ /* 0x000fc80007800000 */
[----:B------:R-:W-:-:S07]  /*48d0*/  MOV R13, R2 ;  /* 0x00000002000d7202 */ /* 0x000fce0000000f00 */
[----:B------:R-:W-:Y:S05]  /*48e0*/  WARPSYNC.COLLECTIVE R15, `(.L_x_30775) ;  /* 0x000000000f087348 */ /* 0x000fea0003c00000 */
[----:B------:R0:W1:Y:S02]  /*48f0*/  SHFL.BFLY P6, R14, R13, R12, R11 ;  /* 0x0c00000c0d0e7389 */ /* 0x00006400000c000b */
[----:B01----:R-:W-:Y:S05]  /*4900*/  ENDCOLLECTIVE ;  /* 0x000000000000791b */ /* 0x003fea0003800000 */
.L_x_30775:
[----:B------:R-:W-:Y:S01]  /*4910*/  HFMA2 R12, -RZ, RZ, 0, 5.9604644775390625e-08 ;  /* 0x00000001ff0c7431 */ /* 0x000fe200000001ff */
[----:B------:R-:W-:-:S04]  /*4920*/  FMNMX R3, R2, R14, !PT ;  /* 0x0000000e02037209 */ /* 0x000fc80007800000 */
[----:B------:R-:W-:-:S07]  /*4930*/  MOV R13, R3 ;  /* 0x00000003000d7202 */ /* 0x000fce0000000f00 */
[----:B------:R-:W-:Y:S05]  /*4940*/  WARPSYNC.COLLECTIVE R15, `(.L_x_30776) ;  /* 0x000000000f087348 */ /* 0x000fea0003c00000 */
[----:B------:R0:W1:Y:S02]  /*4950*/  SHFL.BFLY P6, R14, R13, R12, R11 ;  /* 0x0c00000c0d0e7389 */ /* 0x00006400000c000b */
[----:B01----:R-:W-:Y:S05]  /*4960*/  ENDCOLLECTIVE ;  /* 0x000000000000791b */ /* 0x003fea0003800000 */
.L_x_30776:
        /* <DEDUP_REMOVED lines=55> */
[----:B------:R-:W-:Y:S01]  /*4ce0*/  SHF.L.U32 R4, R10, 0x17, RZ ;  /* 0x000000170a047819 */ /* 0x000fe200000006ff */
[----:B------:R-:W-:Y:S01]  /*4cf0*/  FFMA.SAT R10, R5, R27, 0.5 ;  /* 0x3f000000050a7423 */ /* 0x000fe2000000201b */
[----:B------:R-:W-:Y:S01]  /*4d00*/  FFMA R9, R2, 1.925963033500011079e-08, R9 ;  /* 0x32a5706002097823 */ /* 0x000fe20000000009 */
[----:B------:R-:W-:-:S02]  /*4d10*/  IMAD.SHL.U32 R2, R16, 0x800000, RZ ;  /* 0x0080000010027824 */ /* 0x000fc400078e00ff */
        /* <DEDUP_REMOVED lines=146> */
[----:B------:R-:W-:Y:S01]  /*5640*/  FFMA R12, R15, 1.4426950216293334961, -R12 ;  /* 0x3fb8aa3b0f0c7823 */ /* 0x000fe2000000080c */
[----:B------:R-:W-:-:S03]  /*5650*/  FADD R11, R11, R0 ;  /* 0x000000000b0b7221 */ /* 0x000fc60000000000 */
[----:B------:R-:W-:Y:S01]  /*5660*/  FFMA R15, R15, 1.925963033500011079e-08, R12 ;  /* 0x32a570600f0f7823 */ /* 0x000fe2000000000c */
[----:B------:R-:W-:-:S03]  /*5670*/  FADD R11, R11, R2 ;  /* 0x000000020b0b7221 */ /* 0x000fc60000000000 */
[----:B------:R0:W1:Y:S02]  /*5680*/  MUFU.EX2 R12, R15 ;  /* 0x0000000f000c7308 */ /* 0x0000640000000800 */
[----:B0-----:R-:W-:Y:S01]  /*5690*/  MOV R15, 0xffffffff ;  /* 0xffffffff000f7802 */ /* 0x001fe20000000f00 */
        /* <DEDUP_REMOVED lines=26> */
.L_x_30777:
[----:B------:R-:W-:Y:S02]  /*5840*/  HFMA2 R12, -RZ, RZ, 0, 4.76837158203125e-07 ;  /* 0x00000008ff0c7431 */ /* 0x000fe400000001ff */
[----:B------:R-:W-:-:S05]  /*5850*/  FADD R29, R13, R14 ;  /* 0x0000000e0d1d7221 */ /* 0x000fca0000000000 */
[----:B------:R-:W-:-:S07]  /*5860*/  MOV R13, R29 ;  /* 0x0000001d000d7202 */ /* 0x000fce0000000f00 */
[----:B------:R-:W-:Y:S05]  /*5870*/  WARPSYNC.COLLECTIVE R15, `(.L_x_30778) ;  /* 0x000000000f087348 */ /* 0x000fea0003c00000 */
[----:B------:R0:W1:Y:S02]  /*5880*/  SHFL.BFLY P6, R14, R13, R12, R11 ;  /* 0x0c00000c0d0e7389 */ /* 0x00006400000c000b */
[----:B01----:R-:W-:Y:S05]  /*5890*/  ENDCOLLECTIVE ;  /* 0x000000000000791b */ /* 0x003fea0003800000 */
.L_x_30778:
[----:B------:R-:W-:Y:S02]  /*58a0*/  HFMA2 R12, -RZ, RZ, 0, 2.384185791015625e-07 ;  /* 0x00000004ff0c7431 */ /* 0x000fe400000001ff */
[----:B------:R-:W-:-:S05]  /*58b0*/  FADD R32, R29, R14 ;  /* 0x0000000e1d207221 */ /* 0x000fca0000000000 */
[----:B------:R-:W-:-:S07]  /*58c0*/  MOV R13, R32 ;  /* 0x00000020000d7202 */ /* 0x000fce0000000f00 */
[----:B------:R-:W-:Y:S05]  /*58d0*/  WARPSYNC.COLLECTIVE R15, `(.L_x_30779) ;  /* 0x000000000f087348 */ /* 0x000fea0003c00000 */
[----:B------:R0:W1:Y:S02]  /*58e0*/  SHFL.BFLY P6, R14, R13, R12, R11 ;  /* 0x0c00000c0d0e7389 */ /* 0x00006400000c000b */
[----:B01----:R-:W-:Y:S05]  /*58f0*/  ENDCOLLECTIVE ;  /* 0x000000000000791b */ /* 0x003fea0003800000 */
.L_x_30779:
[----:B------:R-:W-:Y:S01]  /*5900*/  MOV R12, 0x2 ;  /* 0x00000002000c7802 */ /* 0x000fe20000000f00 */
[----:B------:R-:W-:-:S04]  /*5910*/  FADD R33, R32, R14 ;  /* 0x0000000e20217221 */ /* 0x000fc80000000000 */
[----:B------:R-:W-:-:S07]  /*5920*/  IMAD.MOV.U32 R13, RZ, RZ, R33 ;  /* 0x000000ffff0d7224 */ /* 0x000fce00078e0021 */
[----:B------:R-:W-:Y:S05]  /*5930*/  WARPSYNC.COLLECTIVE R15, `(.L_x_30780) ;  /* 0x000000000f087348 */ /* 0x000fea0003c00000 */
[----:B------:R0:W1:Y:S02]  /*5940*/  SHFL.BFLY P6, R14, R13, R12, R11 ;  /* 0x0c00000c0d0e7389 */ /* 0x00006400000c000b */
[----:B01----:R-:W-:Y:S05]  /*5950*/  ENDCOLLECTIVE ;  /* 0x000000000000791b */ /* 0x003fea0003800000 */
.L_x_30780:
[----:B------:R-:W-:Y:S02]  /*5960*/  HFMA2 R12, -RZ, RZ, 0, 5.9604644775390625e-08 ;  /* 0x00000001ff0c7431 */ /* 0x000fe400000001ff */
[----:B------:R-:W-:-:S05]  /*5970*/  FADD R34, R33, R14 ;  /* 0x0000000e21227221 */ /* 0x000fca0000000000 */
[----:B------:R-:W-:-:S07]  /*5980*/  MOV R13, R34 ;  /* 0x00000022000d7202 */ /* 0x000fce0000000f00 */
[----:B------:R-:W-:Y:S05]  /*5990*/  WARPSYNC.COLLECTIVE R15, `(.L_x_30781) ;  /* 0x000000000f087348 */ /* 0x000fea0003c00000 */
[----:B------:R0:W1:Y:S02]  /*59a0*/  SHFL.BFLY P6, R14, R13, R12, R11 ;  /* 0x0c00000c0d0e7389 */ /* 0x00006400000c000b */
[----:B01----:R-:W-:Y:S05]  /*59b0*/  ENDCOLLECTIVE ;  /* 0x000000000000791b */ /* 0x003fea0003800000 */
.L_x_30781:
[----:B------:R-:W-:Y:S05]  /*59c0*/  BRA `(.L_x_30782) ;  /* 0xffffffcc00f87947 */ /* 0x000fea000383ffff */
        .weak           $__internal_494_$__cuda_sm3x_div_rn_noftz_f32_slowpath
        .type           $__internal_494_$__cuda_sm3x_div_rn_noftz_f32_slowpath,@function
        .size           $__internal_494_$__cuda_sm3x_div_rn_noftz_f32_slowpath,(.L_x_37871 - $__internal_494_$__cuda_sm3x_div_rn_noftz_f32_slowpath)
$__internal_494_$__cuda_sm3x_div_rn_noftz_f32_slowpath:
        /* <DEDUP_REMOVED lines=34> */
.L_x_30784:
        /* <DEDUP_REMOVED lines=51> */
.L_x_30791:
[----:B------:R-:W-:-:S04]  /*5f20*/  LOP3.LUT R3, R3, 0x80000000, RZ, 0xc0, !PT ;  /* 0x8000000003037812 */ /* 0x000fc800078ec0ff */
[----:B------:R-:W-:Y:S01]  /*5f30*/  LOP3.LUT R3, R3, 0x7f800000, RZ, 0xfc, !PT ;  /* 0x7f80000003037812 */ /* 0x000fe200078efcff */
[----:B------:R-:W-:Y:S06]  /*5f40*/  BRA `(.L_x_30792) ;  /* 0x0000000000047947 */ /* 0x000fec0003800000 */
.L_x_30790:
[----:B------:R-:W-:-:S07]  /*5f50*/  LEA R3, R62, R3, 0x17 ;  /* 0x000000033e037211 */ /* 0x000fce00078eb8ff */
.L_x_30792:
[----:B------:R-:W-:Y:S05]  /*5f60*/  BSYNC.RECONVERGENT B2 ;  /* 0x0000000000027941 */ /* 0x000fea0003800200 */
.L_x_30789:
[----:B------:R-:W-:Y:S05]  /*5f70*/  BRA `(.L_x_30793) ;  /* 0x0000000000207947 */ /* 0x000fea0003800000 */
.L_x_30788:
[----:B------:R-:W-:-:S04]  /*5f80*/  LOP3.LUT R3, R12, 0x80000000, R3, 0x48, !PT ;  /* 0x800000000c037812 */ /* 0x000fc800078e4803 */
[----:B------:R-:W-:Y:S01]  /*5f90*/  LOP3.LUT R3, R3, 0x7f800000, RZ, 0xfc, !PT ;  /* 0x7f80000003037812 */ /* 0x000fe200078efcff */
[----:B------:R-:W-:Y:S06]  /*5fa0*/  BRA `(.L_x_30793) ;  /* 0x0000000000147947 */ /* 0x000fec0003800000 */
.L_x_30787:
[----:B------:R-:W-:Y:S01]  /*5fb0*/  LOP3.LUT R3, R12, 0x80000000, R3, 0x48, !PT ;  /* 0x800000000c037812 */ /* 0x000fe200078e4803 */
[----:B------:R-:W-:Y:S06]  /*5fc0*/  BRA `(.L_x_30793) ;  /* 0x00000000000c7947 */ /* 0x000fec0003800000 */
.L_x_30786:
[----:B------:R-:W0:Y:S01]  /*5fd0*/  MUFU.RSQ R3, -QNAN ;  /* 0xffc0000000037908 */ /* 0x000e220000001400 */
[----:B------:R-:W-:Y:S05]  /*5fe0*/  BRA `(.L_x_30793) ;  /* 0x0000000000047947 */ /* 0x000fea0003800000 */
.L_x_30785:
[----:B------:R-:W-:-:S07]  /*5ff0*/  FADD.FTZ R3, R3, R12 ;  /* 0x0000000c03037221 */ /* 0x000fce0000010000 */
.L_x_30793:
[----:B------:R-:W-:Y:S05]  /*6000*/  BSYNC.RECONVERGENT B1 ;  /* 0x0000000000017941 */ /* 0x000fea0003800200 */
.L_x_30783:
[----:B------:R-:W-:Y:S01]  /*6010*/  HFMA2 R13, -RZ, RZ, 0, 0 ;  /* 0x00000000ff0d7431 */ /* 0x000fe200000001ff */
[----:B------:R-:W-:-:S04]  /*6020*/  MOV R12, R14 ;  /* 0x0000000e000c7202 */ /* 0x000fc80000000f00 */
[----:B0-----:R-:W-:Y:S05]  /*6030*/  RET.REL.NODEC R12 `(_Z15SoftmaxWarpImplI24ElementwiseScaleMaskLoadIffbE11DirectStoreIffEfLi1ELi23ELi32ELi1ELb1EL9Algorithm0EEvT_T0_ll) ;  /* 0xffffff9c0cf07950 */ /* 0x001fea0003c3ffff */
.L_x_30794:
        /* <DEDUP_REMOVED lines=12> */
.L_x_37871:


//--------------------- .text._Z15SoftmaxWarpImplI24ElementwiseScaleMaskLoadIffbE11DirectStoreIffEfLi1ELi23ELi32ELi1ELb0EL9Algorithm0EEvT_T0_ll --------------------------
	.section	.text._Z15SoftmaxWarpImplI24ElementwiseScaleMaskLoadIffbE11DirectStoreIffEfLi1ELi23ELi32ELi1ELb0EL9Algorithm0EEvT_T0_ll,"ax",@progbits
	.align	128
        .global         _Z15SoftmaxWarpImplI24ElementwiseScaleMaskLoadIffbE11DirectStoreIffEfLi1ELi23ELi32ELi1ELb0EL9Algorithm0EEvT_T0_ll
        .type           _Z15SoftmaxWarpImplI24ElementwiseScaleMaskLoadIffbE11DirectStoreIffEfLi1ELi23ELi32ELi1ELb0EL9Algorithm0EEvT_T0_ll,@function
        .size           _Z15SoftmaxWarpImplI24ElementwiseScaleMaskLoadIffbE11DirectStoreIffEfLi1ELi23ELi32ELi1ELb0EL9Algorithm0EEvT_T0_ll,(.L_x_37872 - _Z15SoftmaxWarpImplI24ElementwiseScaleMaskLoadIffbE11DirectStoreIffEfLi1ELi23ELi32ELi1ELb0EL9Algorithm0EEvT_T0_ll)
        .other          _Z15SoftmaxWarpImplI24ElementwiseScaleMaskLoadIffbE11DirectStoreIffEfLi1ELi23ELi32ELi1ELb0EL9Algorithm0EEvT_T0_ll,@"STO_CUDA_ENTRY STV_DEFAULT"
_Z15SoftmaxWarpImplI24ElementwiseScaleMaskLoadIffbE11DirectStoreIffEfLi1ELi23ELi32ELi1ELb0EL9Algorithm0EEvT_T0_ll:
.text._Z15SoftmaxWarpImplI24ElementwiseScaleMaskLoadIffbE11DirectStoreIffEfLi1ELi23ELi32ELi1ELb0EL9Algorithm0EEvT_T0_ll:
        /* <DEDUP_REMOVED lines=24> */
.L_x_30795:
        /* <DEDUP_REMOVED lines=13> */
.L_x_30843:
        /* <DEDUP_REMOVED lines=20> */
[C---:B------:R-:W-:Y:S02]  /*0390*/  IADD3 R8, P1, PT, R4.reuse, UR38, RZ ;  /* 0x0000002604087c10 */ /* 0x040fe4000ff3e0ff */
[----:B------:R-:W-:Y:S02]  /*03a0*/  LEA R2, P0, R4, UR36, 0x2 ;  /* 0x0000002404027c11 */ /* 0x000fe4000f8010ff */
[----:B------:R-:W-:Y:S02]  /*03b0*/  IADD3 R5, PT, PT, R5, R3, RZ ;  /* 0x0000000305057210 */ /* 0x000fe40007ffe0ff */
[----:B------:R-:W-:Y:S02]  /*03c0*/  R2UR UR9, R31 ;  /* 0x000000001f0972ca */ /* 0x000fe400000e0000 */
[----:B------:R-:W-:-:S02]  /*03d0*/  IADD3.X R9, PT, PT, R5, UR39, RZ, P1, !PT ;  /* 0x0000002705097c10 */ /* 0x000fc40008ffe4ff */
[----:B------:R-:W-:Y:S02]  /*03e0*/  LEA.HI.X R3, R4, UR37, R5, 0x2, P0 ;  /* 0x0000002504037c11 */ /* 0x000fe400080f1405 */
[C---:B------:R-:W-:Y:S01]  /*03f0*/  R2UR UR20, R30.reuse ;  /* 0x000000001e1472ca */ /* 0x040fe200000e0000 */
[----:B------:R-:W2:Y:S01]  /*0400*/  LDG.E.U8 R5, desc[UR10][R8.64+0x20] ;  /* 0x0000200a08057981 */ /* 0x000ea2000c1e1100 */
[C---:B------:R-:W-:Y:S02]  /*0410*/  R2UR UR21, R31.reuse ;  /* 0x000000001f1572ca */ /* 0x040fe400000e0000 */
[C---:B------:R-:W-:Y:S01]  /*0420*/  R2UR UR26, R30.reuse ;  /* 0x000000001e1a72ca */ /* 0x040fe200000e0000 */
[----:B------:R-:W1:Y:S01]  /*0430*/  LDG.E R0, desc[UR4][R2.64] ;  /* 0x0000000402007981 */ /* 0x000e62000c1e1900 */
[C---:B------:R-:W-:Y:S02]  /*0440*/  R2UR UR27, R31.reuse ;  /* 0x000000001f1b72ca */ /* 0x040fe400000e0000 */
[----:B------:R-:W-:Y:S01]  /*0450*/  R2UR UR22, R30 ;  /* 0x000000001e1672ca */ /* 0x000fe200000e0000 */
[----:B------:R-:W3:Y:S01]  /*0460*/  LDG.E.U8 R25, desc[UR6][R8.64] ;  /* 0x0000000608197981 */ /* 0x000ee2000c1e1100 */
[----:B------:R-:W-:-:S02]  /*0470*/  R2UR UR23, R31 ;  /* 0x000000001f1772ca */ /* 0x000fc400000e0000 */
[C---:B------:R-:W-:Y:S01]  /*0480*/  R2UR UR24, R30.reuse ;  /* 0x000000001e1872ca */ /* 0x040fe200000e0000 */
[----:B------:R-:W4:Y:S01]  /*0490*/  LDG.E.U8 R13, desc[UR16][R8.64+0x60] ;  /* 0x00006010080d7981 */ /* 0x000f22000c1e1100 */
[C---:B------:R-:W-:Y:S02]  /*04a0*/  R2UR UR25, R31.reuse ;  /* 0x000000001f1972ca */ /* 0x040fe400000e0000 */
[----:B------:R-:W-:Y:S01]  /*04b0*/  R2UR UR18, R30 ;  /* 0x000000001e1272ca */ /* 0x000fe200000e0000 */
[----:B------:R-:W5:Y:S01]  /*04c0*/  LDG.E.U8 R7, desc[UR14][R8.64+0x40] ;  /* 0x0000400e08077981 */ /* 0x000f62000c1e1100 */
[----:B------:R-:W-:-:S03]  /*04d0*/  R2UR UR19, R31 ;  /* 0x000000001f1372ca */ /* 0x000fc600000e0000 */
[----:B------:R-:W5:Y:S04]  /*04e0*/  LDG.E R6, desc[UR12][R2.64+0x100] ;  /* 0x0001000c02067981 */ /* 0x000f68000c1e1900 */
[----:B------:R-:W5:Y:S04]  /*04f0*/  LDG.E R4, desc[UR8][R2.64+0x80] ;  /* 0x0000800802047981 */ /* 0x000f68000c1e1900 */
[----:B------:R-:W5:Y:S04]  /*0500*/  LDG.E.U8 R17, desc[UR20][R8.64+0xa0] ;  /* 0x0000a01408117981 */ /* 0x000f68000c1e1100 */
[----:B------:R-:W5:Y:S04]  /*0510*/  LDG.E.U8 R20, desc[UR26][R8.64+0x100] ;  /* 0x0001001a08147981 */ /* 0x000f68000c1e1100 */
[----:B------:R-:W5:Y:S04]  /*0520*/  LDG.E R12, desc[UR4][R2.64+0x180] ;  /* 0x00018004020c7981 */ /* 0x000f68000c1e1900 */
[----:B------:R-:W5:Y:S04]  /*0530*/  LDG.E.U8 R18, desc[UR22][R8.64+0xc0] ;  /* 0x0000c01608127981 */ /* 0x000f68000c1e1100 */
        /* <DEDUP_REMOVED lines=14> */
[----:B--2---:R-:W-:Y:S01]  /*0620*/  ISETP.NE.AND P0, PT, R5, RZ, PT ;  /* 0x000000ff0500720c */ /* 0x004fe20003f05270 */
[----:B-1----:R-:W-:-:S02]  /*0630*/  FMUL R5, R0, R11 ;  /* 0x0000000b00057220 */ /* 0x002fc40000400000 */
[----:B------:R-:W2:Y:S01]  /*0640*/  LDG.E R0, desc[UR4][R2.64+0x300] ;  /* 0x0003000402007981 */ /* 0x000ea2000c1e1900 */
[----:B---3--:R-:W-:-:S03]  /*0650*/  ISETP.NE.AND P6, PT, R25, RZ, PT ;  /* 0x000000ff1900720c */ /* 0x008fc60003fc5270 */
[----:B------:R-:W3:Y:S01]  /*0660*/  LDG.E.U8 R25, desc[UR18][R8.64+0x220] ;  /* 0x0002201208197981 */ /* 0x000ee2000c1e1100 */
[----:B----4-:R-:W-:Y:S02]  /*0670*/  ISETP.NE.AND P2, PT, R13, RZ, PT ;  /* 0x000000ff0d00720c */ /* 0x010fe40003f45270 */
[----:B------:R-:W-:Y:S01]  /*0680*/  FSEL R32, R5, R10, P6 ;  /* 0x0000000a05207208 */ /* 0x000fe20003000000 */
[----:B------:R-:W4:Y:S01]  /*0690*/  LDG.E.U8 R13, desc[UR12][R8.64+0x1a0] ;  /* 0x0001a00c080d7981 */ /* 0x000f22000c1e1100 */
[----:B-----5:R-:W-:Y:S01]  /*06a0*/  ISETP.NE.AND P1, PT, R7, RZ, PT ;  /* 0x000000ff0700720c */ /* 0x020fe20003f25270 */
[-C--:B------:R-:W-:Y:S02]  /*06b0*/  FMUL R5, R6, R11.reuse ;  /* 0x0000000b06057220 */ /* 0x080fe40000400000 */
[----:B------:R-:W5:Y:S01]  /*06c0*/  LDG.E R6, desc[UR6][R2.64+0x380] ;  /* 0x0003800602067981 */ /* 0x000f62000c1e1900 */
[----:B------:R-:W-:Y:S01]  /*06d0*/  FMUL R7, R4, R11 ;  /* 0x0000000b04077220 */ /* 0x000fe20000400000 */
[----:B------:R-:W-:-:S04]  /*06e0*/  ISETP.NE.AND P4, PT, R17, RZ, PT ;  /* 0x000000ff1100720c */ /* 0x000fc80003f85270 */
[----:B------:R-:W-:Y:S01]  /*06f0*/  FSEL R7, R7, R10, P0 ;  /* 0x0000000a07077208 */ /* 0x000fe20000000000 */
[----:B------:R-:W3:Y:S01]  /*0700*/  LDG.E.U8 R17, desc[UR14][R8.64+0x1c0] ;  /* 0x0001c00e08117981 */ /* 0x000ee2000c1e1100 */
[----:B------:R-:W-:-:S03]  /*0710*/  ISETP.NE.AND P0, PT, R20, RZ, PT ;  /* 0x000000ff1400720c */ /* 0x000fc60003f05270 */
[----:B------:R-:W3:Y:S01]  /*0720*/  LDG.E R20, desc[UR4][R2.64+0x480] ;  /* 0x0004800402147981 */ /* 0x000ee2000c1e1900 */
[----:B------:R-:W-:Y:S01]  /*0730*/  FMUL R33, R12, R11 ;  /* 0x0000000b0c217220 */ /* 0x000fe20000400000 */
[----:B------:R-:W-:Y:S02]  /*0740*/  FSEL R38, R5, R10, P1 ;  /* 0x0000000a05267208 */ /* 0x000fe40000800000 */
[----:B------:R-:W3:Y:S01]  /*0750*/  LDG.E R12, desc[UR10][R2.64+0x500] ;  /* 0x0005000a020c7981 */ /* 0x000ee2000c1e1900 */
[----:B------:R-:W-:-:S03]  /*0760*/  ISETP.NE.AND P5, PT, R18, RZ, PT ;  /* 0x000000ff1200720c */ /* 0x000fc60003fa5270 */
[----:B------:R-:W3:Y:S01]  /*0770*/  LDG.E R18, desc[UR8][R2.64+0x400] ;  /* 0x0004000802127981 */ /* 0x000ee2000c1e1900 */
[----:B------:R-:W-:Y:S02]  /*0780*/  ISETP.NE.AND P1, PT, R21, RZ, PT ;  /* 0x000000ff1500720c */ /* 0x000fe40003f25270 */
[----:B------:R-:W-:Y:S01]  /*0790*/  FSEL R33, R33, R10, P2 ;  /* 0x0000000a21217208 */ /* 0x000fe20001000000 */
[----:B------:R-:W3:Y:S01]  /*07a0*/  LDG.E.U8 R21, desc[UR12][R8.64+0x200] ;  /* 0x0002000c08157981 */ /* 0x000ee2000c1e1100 */
[----:B------:R-:W-:-:S03]  /*07b0*/  ISETP.NE.AND P2, PT, R22, RZ, PT ;  /* 0x000000ff1600720c */ /* 0x000fc60003f45270 */
[----:B------:R-:W3:Y:S01]  /*07c0*/  LDG.E R22, desc[UR4][R2.64+0x600] ;  /* 0x0006000402167981 */ /* 0x000ee2000c1e1900 */
[-C--:B------:R-:W-:Y:S01]  /*07d0*/  FMUL R5, R16, R11.reuse ;  /* 0x0000000b10057220 */ /* 0x080fe20000400000 */
[----:B------:R-:W-:Y:S02]  /*07e0*/  ISETP.NE.AND P6, PT, R19, RZ, PT ;  /* 0x000000ff1300720c */ /* 0x000fe40003fc5270 */
[----:B------:R-:W3:Y:S01]  /*07f0*/  LDG.E.U8 R19, desc[UR16][R8.64+0x1e0] ;  /* 0x0001e01008137981 */ /* 0x000ee2000c1e1100 */
[----:B------:R-:W-:-:S03]  /*0800*/  FMUL R39, R14, R11 ;  /* 0x0000000b0e277220 */ /* 0x000fc60000400000 */
[----:B------:R-:W3:Y:S01]  /*0810*/  LDG.E R14, desc[UR6][R2.64+0x580] ;  /* 0x00058006020e7981 */ /* 0x000ee2000c1e1900 */
[----:B------:R-:W-:Y:S02]  /*0820*/  FSEL R4, R5, R10, P4 ;  /* 0x0000000a05047208 */ /* 0x000fe40002000000 */
[----:B------:R-:W-:Y:S02]  /*0830*/  ISETP.NE.AND P4, PT, R24, RZ, PT ;  /* 0x000000ff1800720c */ /* 0x000fe40003f85270 */
[----:B------:R-:W3:Y:S01]  /*0840*/  LDG.E R24, desc[UR8][R2.64+0x680] ;  /* 0x0006800802187981 */ /* 0x000ee2000c1e1900 */
[----:B------:R-:W-:-:S04]  /*0850*/  ISETP.NE.AND P3, PT, R15, RZ, PT ;  /* 0x000000ff0f00720c */ /* 0x000fc80003f65270 */
[----:B------:R-:W-:Y:S02]  /*0860*/  FSEL R39, R39, R10, P3 ;  /* 0x0000000a27277208 */ /* 0x000fe40001800000 */
[----:B------:R-:W-:Y:S02]  /*0870*/  ISETP.NE.AND P3, PT, R23, RZ, PT ;  /* 0x000000ff1700720c */ /* 0x000fe40003f65270 */
[----:B------:R-:W3:Y:S01]  /*0880*/  LDG.E.U8 R23, desc[UR10][R8.64+0x240] ;  /* 0x0002400a08177981 */ /* 0x000ee2000c1e1100 */
[----:B--2---:R-:W-:-:S03]  /*0890*/  FMUL R5, R0, R11 ;  /* 0x0000000b00057220 */ /* 0x004fc60000400000 */
[----:B------:R-:W2:Y:S02]  /*08a0*/  LDG.E R0, desc[UR4][R2.64+0x700] ;  /* 0x0007000402007981 */ /* 0x000ea4000c1e1900 */
[----:B------:R-:W-:Y:S02]  /*08b0*/  FSEL R5, R5, R10, P5 ;  /* 0x0000000a05057208 */ /* 0x000fe40002800000 */
[----:B----4-:R-:W-:Y:S01]  /*08c0*/  ISETP.NE.AND P5, PT, R13, RZ, PT ;  /* 0x000000ff0d00720c */ /* 0x010fe20003fa5270 */
[----:B-----5:R-:W-:-:S05]  /*08d0*/  FMUL R13, R6, R11 ;  /* 0x0000000b060d7220 */ /* 0x020fca0000400000 */
[----:B------:R-:W-:Y:S02]  /*08e0*/  FSEL R6, R13, R10, P6 ;  /* 0x0000000a0d067208 */ /* 0x000fe40003000000 */
[----:B---3--:R-:W-:Y:S01]  /*08f0*/  ISETP.NE.AND P6, PT, R17, RZ, PT ;  /* 0x000000ff1100720c */ /* 0x008fe20003fc5270 */
[-C--:B------:R-:W-:Y:S01]  /*0900*/  FMUL R17, R20, R11.reuse ;  /* 0x0000000b14117220 */ /* 0x080fe20000400000 */
[----:B------:R-:W-:-:S04]  /*0910*/  FMUL R13, R12, R11 ;  /* 0x0000000b0c0d7220 */ /* 0x000fc80000400000 */
[----:B------:R-:W-:Y:S01]  /*0920*/  FSEL R17, R17, R10, P1 ;  /* 0x0000000a11117208 */ /* 0x000fe20000800000 */
[----:B------:R-:W3:Y:S01]  /*0930*/  LDG.E R12, desc[UR6][R2.64+0x780] ;  /* 0x00078006020c7981 */ /* 0x000ee2000c1e1900 */
[----:B------:R-:W-:Y:S01]  /*0940*/  FMUL R15, R18, R11 ;  /* 0x0000000b120f7220 */ /* 0x000fe20000400000 */
[----:B------:R-:W-:-:S04]  /*0950*/  ISETP.NE.AND P1, PT, R21, RZ, PT ;  /* 0x000000ff1500720c */ /* 0x000fc80003f25270 */
[-C--:B------:R-:W-:Y:S01]  /*0960*/  FSEL R16, R15, R10.reuse, P0 ;  /* 0x0000000a0f107208 */ /* 0x080fe20000000000 */
[-C--:B------:R-:W-:Y:S01]  /*0970*/  FMUL R21, R22, R11.reuse ;  /* 0x0000000b16157220 */ /* 0x080fe20000400000 */
[----:B------:R1:W4:Y:S01]  /*0980*/  LDG.E.U8 R15, desc[UR8][R8.64+0x2a0] ;  /* 0x0002a008080f7981 */ /* 0x000322000c1e1100 */
[----:B------:R-:W-:Y:S01]  /*0990*/  ISETP.NE.AND P0, PT, R19, RZ, PT ;  /* 0x000000ff1300720c */ /* 0x000fe20003f05270 */
[----:B------:R-:W-:Y:S02]  /*09a0*/  FMUL R19, R14, R11 ;  /* 0x0000000b0e137220 */ /* 0x000fe40000400000 */
[----:B------:R-:W5:Y:S01]  /*09b0*/  LDG.E R8, desc[UR4][R2.64+0x800] ;  /* 0x0008000402087981 */ /* 0x000f62000c1e1900 */
[----:B------:R-:W-:-:S03]  /*09c0*/  FSEL R21, R21, R10, P4 ;  /* 0x0000000a15157208 */ /* 0x000fc60002000000 */
[----:B------:R-:W5:Y:S01]  /*09d0*/  LDG.E R14, desc[UR8][R2.64+0x880] ;  /* 0x00088008020e7981 */ /* 0x000f62000c1e1900 */
[----:B-1----:R-:W-:Y:S01]  /*09e0*/  FMUL R9, R24, R11 ;  /* 0x0000000b18097220 */ /* 0x002fe20000400000 */
[----:B------:R-:W-:Y:S02]  /*09f0*/  ISETP.NE.AND P4, PT, R26, RZ, PT ;  /* 0x000000ff1a00720c */ /* 0x000fe40003f85270 */
[----:B------:R-:W5:Y:S04]  /*0a00*/  LDG.E R24, desc[UR10][R2.64+0x900] ;  /* 0x0009000a02187981 */ /* 0x000f68000c1e1900 */
[----:B------:R5:W5:Y:S01]  /*0a10*/  LDG.E R26, desc[UR12][R2.64+0x980] ;  /* 0x0009800c021a7981 */ /* 0x000b62000c1e1900 */
[-C--:B------:R-:W-:Y:S02]  /*0a20*/  FSEL R18, R9, R10.reuse, P5 ;  /* 0x0000000a09127208 */ /* 0x080fe40002800000 */
[----:B------:R-:W-:-:S02]  /*0a30*/  FSEL R20, R13, R10, P2 ;  /* 0x0000000a0d147208 */ /* 0x000fc40001000000 */
[----:B------:R-:W-:Y:S02]  /*0a40*/  FSEL R19, R19, R10, P3 ;  /* 0x0000000a13137208 */ /* 0x000fe40001800000 */
[----:B------:R-:W-:Y:S02]  /*0a50*/  ISETP.NE.AND P5, PT, R27, RZ, PT ;  /* 0x000000ff1b00720c */ /* 0x000fe40003fa5270 */
[----:B------:R-:W-:Y:S02]  /*0a60*/  ISETP.NE.AND P3, PT, R23, RZ, PT ;  /* 0x000000ff1700720c */ /* 0x000fe40003f65270 */
[----:B------:R-:W-:Y:S01]  /*0a70*/  ISETP.NE.AND P2, PT, R25, RZ, PT ;  /* 0x000000ff1900720c */ /* 0x000fe20003f45270 */
[-C--:B------:R-:W-:Y:S01]  /*0a80*/  FMUL R13, R28, R11.reuse ;  /* 0x0000000b1c0d7220 */ /* 0x080fe20000400000 */
[----:B------:R-:W-:Y:S01]  /*0a90*/  FMUL R25, R40, R11 ;  /* 0x0000000b28197220 */ /* 0x000fe20000400000 */
[----:B------:R-:W-:-:S03]  /*0aa0*/  UMOV UR4, 0xffffffff ;  /* 0xffffffff00047882 */ /* 0x000fc60000000000 */
[----:B------:R-:W-:Y:S01]  /*0ab0*/  FSEL R28, R13, R10, P5 ;  /* 0x0000000a0d1c7208 */ /* 0x000fe20002800000 */
[----:B--2---:R-:W-:Y:S01]  /*0ac0*/  FMUL R9, R0, R11 ;  /* 0x0000000b00097220 */ /* 0x004fe20000400000 */
[----:B------:R-:W-:-:S04]  /*0ad0*/  FMNMX3 R0, R32, -INF , R7, !PT ;  /* 0xff80000020007876 */ /* 0x000fc80007800007 */
[----:B------:R-:W-:-:S04]  /*0ae0*/  FMNMX3 R0, R0, R38, R33, !PT ;  /* 0x0000002600007276 */ /* 0x000fc80007800021 */
[----:B------:R-:W-:-:S04]  /*0af0*/  FMNMX3 R0, R0, R39, R4, !PT ;  /* 0x0000002700007276 */ /* 0x000fc80007800004 */
[----:B------:R-:W-:-:S04]  /*0b00*/  FMNMX3 R0, R0, R5, R6, !PT ;  /* 0x0000000500007276 */ /* 0x000fc80007800006 */
[----:B------:R-:W-:-:S04]  /*0b10*/  FMNMX3 R0, R0, R16, R17, !PT ;  /* 0x0000001000007276 */ /* 0x000fc80007800011 */
[----:B------:R-:W-:Y:S02]  /*0b20*/  FMNMX3 R0, R0, R20, R19, !PT ;  /* 0x0000001400007276 */ /* 0x000fe40007800013 */
[----:B------:R-:W-:Y:S02]  /*0b30*/  FSEL R22, R9, R10, P6 ;  /* 0x0000000a09167208 */ /* 0x000fe40003000000 */
[----:B------:R-:W-:Y:S01]  /*0b40*/  FMNMX3 R0, R0, R21, R18, !PT ;  /* 0x0000001500007276 */ /* 0x000fe20007800012 */
[----:B---3--:R-:W-:-:S05]  /*0b50*/  FMUL R27, R12, R11 ;  /* 0x0000000b0c1b7220 */ /* 0x008fca0000400000 */
[----:B------:R-:W-:Y:S02]  /*0b60*/  FSEL R27, R27, R10, P0 ;  /* 0x0000000a1b1b7208 */ /* 0x000fe40000000000 */
[----:B------:R-:W-:Y:S02]  /*0b70*/  ISETP.NE.AND P0, PT, R29, RZ, PT ;  /* 0x000000ff1d00720c */ /* 0x000fe40003f05270 */
[----:B------:R-:W-:Y:S02]  /*0b80*/  FMNMX3 R0, R0, R22, R27, !PT ;  /* 0x0000001600007276 */ /* 0x000fe4000780001b */
[----:B----4-:R-:W-:Y:S01]  /*0b90*/  ISETP.NE.AND P6, PT, R15, RZ, PT ;  /* 0x000000ff0f00720c */ /* 0x010fe20003fc5270 */
[-C--:B-----5:R-:W-:Y:S01]  /*0ba0*/  FMUL R3, R8, R11.reuse ;  /* 0x0000000b08037220 */ /* 0x0a0fe20000400000 */
[-C--:B------:R-:W-:Y:S01]  /*0bb0*/  FMUL R23, R14, R11.reuse ;  /* 0x0000000b0e177220 */ /* 0x080fe20000400000 */
[----:B------:R-:W-:-:S03]  /*0bc0*/  FMUL R29, R24, R11 ;  /* 0x0000000b181d7220 */ /* 0x000fc60000400000 */
[-C--:B------:R-:W-:Y:S02]  /*0bd0*/  FSEL R24, R3, R10.reuse, P1 ;  /* 0x0000000a03187208 */ /* 0x080fe40000800000 */
[-C--:B------:R-:W-:Y:S01]  /*0be0*/  FSEL R23, R23, R10.reuse, P2 ;  /* 0x0000000a17177208 */ /* 0x080fe20001000000 */
[----:B------:R-:W-:Y:S01]  /*0bf0*/  FMUL R9, R26, R11 ;  /* 0x0000000b1a097220 */ /* 0x000fe20000400000 */
[----:B------:R-:W-:Y:S02]  /*0c00*/  FSEL R29, R29, R10, P3 ;  /* 0x0000000a1d1d7208 */ /* 0x000fe40001800000 */
[----:B------:R-:W-:Y:S02]  /*0c10*/  FMNMX3 R0, R0, R24, R23, !PT ;  /* 0x0000001800007276 */ /* 0x000fe40007800017 */
[-C--:B------:R-:W-:Y:S02]  /*0c20*/  FSEL R26, R9, R10.reuse, P4 ;  /* 0x0000000a091a7208 */ /* 0x080fe40002000000 */
[----:B------:R-:W-:-:S02]  /*0c30*/  FSEL R25, R25, R10, P6 ;  /* 0x0000000a19197208 */ /* 0x000fc40003000000 */
        /* <DEDUP_REMOVED lines=30> */
[----:B------:R-:W-:Y:S01]  /*0e20*/  FADD R7, R5, -12583039 ;  /* 0xcb40007f05077421 */ /* 0x000fe20000000000 */
[--C-:B------:R-:W-:Y:S01]  /*0e30*/  FADD R4, R4, -R9.reuse ;  /* 0x8000000904047221 */ /* 0x100fe20000000000 */
        /* <DEDUP_REMOVED lines=10> */
[----:B------:R1:W2:Y:S01]  /*0ee0*/  MUFU.EX2 R10, R7 ;  /* 0x00000007000a7308 */ /* 0x0002a20000000800 */
[--C-:B------:R-:W-:Y:S01]  /*0ef0*/  FADD R18, R18, -R9.reuse ;  /* 0x8000000912127221 */ /* 0x100fe20000000000 */
[--C-:B------:R-:W-:Y:S01]  /*0f00*/  FADD R50, R27, -R9.reuse ;  /* 0x800000091b327221 */ /* 0x100fe20000000000 */
[--C-:B------:R-:W-:Y:S01]  /*0f10*/  FADD R52, R24, -R9.reuse ;  /* 0x8000000918347221 */ /* 0x100fe20000000000 */
[--C-:B------:R-:W-:Y:S01]  /*0f20*/  FADD R54, R23, -R9.reuse ;  /* 0x8000000917367221 */ /* 0x100fe20000000000 */
[--C-:B------:R-:W-:Y:S01]  /*0f30*/  FADD R56, R29, -R9.reuse ;  /* 0x800000091d387221 */ /* 0x100fe20000000000 */
[--C-:B------:R-:W-:Y:S01]  /*0f40*/  FADD R48, R26, -R9.reuse ;  /* 0x800000091a307221 */ /* 0x100fe20000000000 */
[--C-:B------:R-:W-:Y:S01]  /*0f50*/  FADD R46, R28, -R9.reuse ;  /* 0x800000091c2e7221 */ /* 0x100fe20000000000 */
[----:B------:R-:W3:Y:S01]  /*0f60*/  MUFU.EX2 R22, R22 ;  /* 0x0000001600167308 */ /* 0x000ee20000000800 */
[----:B------:R-:W-:Y:S01]  /*0f70*/  FADD R14, R25, -R9 ;  /* 0x80000009190e7221 */ /* 0x000fe20000000000 */
[-C--:B------:R-:W-:Y:S01]  /*0f80*/  FFMA.SAT R9, R38, R11.reuse, 0.5 ;  /* 0x3f00000026097423 */ /* 0x080fe2000000200b */
[----:B------:R-:W-:Y:S01]  /*0f90*/  SHF.L.U32 R3, R3, 0x17, RZ ;  /* 0x0000001703037819 */ /* 0x000fe200000006ff */
[-C--:B------:R-:W-:Y:S01]  /*0fa0*/  FFMA.SAT R13, R8, R11.reuse, 0.5 ;  /* 0x3f000000080d7423 */ /* 0x080fe2000000200b */
[----:B------:R-:W-:Y:S01]  /*0fb0*/  SHF.L.U32 R5, R5, 0x17, RZ ;  /* 0x0000001705057819 */ /* 0x000fe200000006ff */
[-C--:B------:R-:W-:Y:S01]  /*0fc0*/  FFMA.RM R9, R9, R12.reuse, 12582913 ;  /* 0x4b40000109097423 */ /* 0x080fe2000000400c */
[-C--:B-1----:R-:W-:Y:S01]  /*0fd0*/  FFMA.SAT R7, R0, R11.reuse, 0.5 ;  /* 0x3f00000000077423 */ /* 0x082fe2000000200b */
[----:B------:R-:W-:Y:S01]  /*0fe0*/  FFMA.RM R13, R13, R12, 12582913 ;  /* 0x4b4000010d0d7423 */ /* 0x000fe2000000400c */
[-C--:B------:R-:W-:Y:S01]  /*0ff0*/  FFMA.SAT R19, R54, R11.reuse, 0.5 ;  /* 0x3f00000036137423 */ /* 0x080fe2000000200b */
[----:B--2---:R-:W-:Y:S01]  /*1000*/  FMUL R27, R5, R10 ;  /* 0x0000000a051b7220 */ /* 0x004fe20000400000 */
[-C--:B------:R-:W-:Y:S01]  /*1010*/  FFMA.RM R7, R7, R12.reuse, 12582913 ;  /* 0x4b40000107077423 */ /* 0x080fe2000000400c */
[C---:B------:R-:W-:Y:S01]  /*1020*/  FADD R5, R13.reuse, -12583039 ;  /* 0xcb40007f0d057421 */ /* 0x040fe20000000000 */
[----:B------:R-:W-:Y:S01]  /*1030*/  SHF.L.U32 R13, R13, 0x17, RZ ;  /* 0x000000170d0d7819 */ /* 0x000fe200000006ff */
[----:B------:R-:W-:Y:S01]  /*1040*/  FFMA.RM R19, R19, R12, 12582913 ;  /* 0x4b40000113137423 */ /* 0x000fe2000000400c */
[----:B------:R-:W-:Y:S01]  /*1050*/  FFMA.SAT R29, R56, R11, 0.5 ;  /* 0x3f000000381d7423 */ /* 0x000fe2000000200b */
[C---:B------:R-:W-:Y:S01]  /*1060*/  FFMA R5, R8.reuse, 1.4426950216293334961, -R5 ;  /* 0x3fb8aa3b08057823 */ /* 0x040fe20000000805 */
[----:B---3--:R-:W-:Y:S01]  /*1070*/  FMUL R28, R3, R22 ;  /* 0x00000016031c7220 */ /* 0x008fe20000400000 */
[C---:B------:R-:W-:Y:S01]  /*1080*/  FADD R3, R9.reuse, -12583039 ;  /* 0xcb40007f09037421 */ /* 0x040fe20000000000 */
[----:B------:R-:W-:Y:S01]  /*1090*/  SHF.L.U32 R9, R9, 0x17, RZ ;  /* 0x0000001709097819 */ /* 0x000fe200000006ff */
[----:B------:R-:W-:Y:S01]  /*10a0*/  FFMA R5, R8, 1.925963033500011079e-08, R5 ;  /* 0x32a5706008057823 */ /* 0x000fe20000000005 */
[----:B------:R-:W-:Y:S01]  /*10b0*/  FFMA.RM R29, R29, R12, 12582913 ;  /* 0x4b4000011d1d7423 */ /* 0x000fe2000000400c */
[----:B------:R-:W-:-:S02]  /*10c0*/  FFMA R3, R38, 1.4426950216293334961, -R3 ;  /* 0x3fb8aa3b26037823 */ /* 0x000fc40000000803 */
[----:B------:R1:W2:Y:S02]  /*10d0*/  MUFU.EX2 R8, R5 ;  /* 0x0000000500087308 */ /* 0x0002a40000000800 */
[----:B------:R-:W-:-:S06]  /*10e0*/  FFMA R3, R38, 1.925963033500011079e-08, R3 ;  /* 0x32a5706026037823 */ /* 0x000fcc0000000003 */
[----:B------:R3:W4:Y:S01]  /*10f0*/  MUFU.EX2 R26, R3 ;  /* 0x00000003001a7308 */ /* 0x0007220000000800 */
[----:B-1----:R-:W-:-:S04]  /*1100*/  FFMA.SAT R5, R2, R11, 0.5 ;  /* 0x3f00000002057423 */ /* 0x002fc8000000200b */
[----:B------:R-:W-:Y:S01]  /*1110*/  FFMA.RM R5, R5, R12, 12582913 ;  /* 0x4b40000105057423 */ /* 0x000fe2000000400c */
[----:B---3--:R-:W-:Y:S01]  /*1120*/  FADD R3, R7, -12583039 ;  /* 0xcb40007f07037421 */ /* 0x008fe20000000000 */
[----:B--2---:R-:W-:Y:S01]  /*1130*/  FMUL R25, R13, R8 ;  /* 0x000000080d197220 */ /* 0x004fe20000400000 */
[----:B------:R-:W-:Y:S02]  /*1140*/  SHF.L.U32 R7, R7, 0x17, RZ ;  /* 0x0000001707077819 */ /* 0x000fe400000006ff */
[----:B------:R-:W-:Y:S01]  /*1150*/  FFMA R3, R0, 1.4426950216293334961, -R3 ;  /* 0x3fb8aa3b00037823 */ /* 0x000fe20000000803 */
[----:B----4-:R-:W-:Y:S01]  /*1160*/  FMUL R26, R9, R26 ;  /* 0x0000001a091a7220 */ /* 0x010fe20000400000 */
[----:B------:R-:W-:Y:S02]  /*1170*/  FFMA.SAT R9, R4, R11, 0.5 ;  /* 0x3f00000004097423 */ /* 0x000fe4000000200b */
[----:B------:R-:W-:Y:S02]  /*1180*/  FFMA R3, R0, 1.925963033500011079e-08, R3 ;  /* 0x32a5706000037823 */ /* 0x000fe40000000003 */
[----:B------:R-:W-:-:S02]  /*1190*/  FFMA.RM R9, R9, R12, 12582913 ;  /* 0x4b40000109097423 */ /* 0x000fc4000000400c */
        /* <DEDUP_REMOVED lines=14> */
[----:B------:R-:W-:-:S03]  /*1280*/  FFMA.RM R13, R13, R12, 12582913 ;  /* 0x4b4000010d0d7423 */ /* 0x000fc6000000400c */
[----:B------:R1:W2:Y:S01]  /*1290*/  MUFU.EX2 R22, R7 ;  /* 0x0000000700167308 */ /* 0x0002a20000000800 */
[----:B---3--:R-:W-:Y:S01]  /*12a0*/  FMUL R23, R9, R0 ;  /* 0x0000000009177220 */ /* 0x008fe20000400000 */
        /* <DEDUP_REMOVED lines=24> */
[----:B--2---:R-:W-:Y:S01]  /*1430*/  FMUL R16, R13, R16 ;  /* 0x000000100d107220 */ /* 0x004fe20000400000 */
[----:B------:R-:W-:Y:S01]  /*1440*/  FFMA.SAT R13, R40, R11, 0.5 ;  /* 0x3f000000280d7423 */ /* 0x000fe2000000200b */
[----:B------:R-:W-:-:S03]  /*1450*/  FFMA R5, R20, 1.925963033500011079e-08, R5 ;  /* 0x32a5706014057823 */ /* 0x000fc60000000005 */
[-C--:B------:R-:W-:Y:S02]  /*1460*/  FFMA.RM R13, R13, R12.reuse, 12582913 ;  /* 0x4b4000010d0d7423 */ /* 0x080fe4000000400c */
[----:B------:R2:W4:Y:S01]  /*1470*/  MUFU.EX2 R0, R5 ;  /* 0x0000000500007308 */ /* 0x0005220000000800 */
[-C--:B-1----:R-:W-:Y:S02]  /*1480*/  FFMA.SAT R3, R42, R11.reuse, 0.5 ;  /* 0x3f0000002a037423 */ /* 0x082fe4000000200b */
[----:B------:R-:W-:Y:S02]  /*1490*/  SHF.L.U32 R8, R13, 0x17, RZ ;  /* 0x000000170d087819 */ /* 0x000fe400000006ff */
[----:B------:R-:W-:Y:S01]  /*14a0*/  FFMA.RM R3, R3, R12, 12582913 ;  /* 0x4b40000103037423 */ /* 0x000fe2000000400c */
[----:B---3--:R-:W-:Y:S01]  /*14b0*/  FMUL R10, R7, R10 ;  /* 0x0000000a070a7220 */ /* 0x008fe20000400000 */
[----:B------:R-:W-:Y:S02]  /*14c0*/  FADD R7, R13, -12583039 ;  /* 0xcb40007f0d077421 */ /* 0x000fe40000000000 */
[C---:B------:R-:W-:Y:S01]  /*14d0*/  FADD R15, R3.reuse, -12583039 ;  /* 0xcb40007f030f7421 */ /* 0x040fe20000000000 */
[-C--:B--2---:R-:W-:Y:S01]  /*14e0*/  FFMA.SAT R5, R18, R11.reuse, 0.5 ;  /* 0x3f00000012057423 */ /* 0x084fe2000000200b */
[----:B------:R-:W-:Y:S01]  /*14f0*/  SHF.L.U32 R3, R3, 0x17, RZ ;  /* 0x0000001703037819 */ /* 0x000fe200000006ff */
[----:B------:R-:W-:Y:S01]  /*1500*/  FFMA R7, R40, 1.4426950216293334961, -R7 ;  /* 0x3fb8aa3b28077823 */ /* 0x000fe20000000807 */
[----:B------:R-:W-:Y:S01]  /*1510*/  FFMA R15, R42, 1.4426950216293334961, -R15 ;  /* 0x3fb8aa3b2a0f7823 */ /* 0x000fe2000000080f */
[----:B------:R-:W-:Y:S01]  /*1520*/  FFMA.RM R5, R5, R12, 12582913 ;  /* 0x4b40000105057423 */ /* 0x000fe2000000400c */
[----:B----4-:R-:W-:Y:S01]  /*1530*/  FMUL R9, R9, R0 ;  /* 0x0000000009097220 */ /* 0x010fe20000400000 */
[----:B------:R-:W-:Y:S01]  /*1540*/  FFMA R7, R40, 1.925963033500011079e-08, R7 ;  /* 0x32a5706028077823 */ /* 0x000fe20000000007 */
[----:B------:R-:W-:Y:S01]  /*1550*/  FFMA R15, R42, 1.925963033500011079e-08, R15 ;  /* 0x32a570602a0f7823 */ /* 0x000fe2000000000f */
[----:B------:R-:W-:-:S03]  /*1560*/  FFMA.SAT R13, R50, R11, 0.5 ;  /* 0x3f000000320d7423 */ /* 0x000fc6000000200b */
[----:B------:R1:W-:Y:S01]  /*1570*/  MUFU.EX2 R0, R15 ;  /* 0x0000000f00007308 */ /* 0x0003e20000000800 */
[----:B------:R-:W-:-:S05]  /*1580*/  FFMA.RM R13, R13, R12, 12582913 ;  /* 0x4b4000010d0d7423 */ /* 0x000fca000000400c */
[----:B------:R-:W-:Y:S02]  /*1590*/  SHF.L.U32 R4, R13, 0x17, RZ ;  /* 0x000000170d047819 */ /* 0x000fe400000006ff */
[----:B------:R-:W2:Y:S01]  /*15a0*/  MUFU.EX2 R7, R7 ;  /* 0x0000000700077308 */ /* 0x000ea20000000800 */
[----:B-1----:R-:W-:-:S04]  /*15b0*/  FFMA.SAT R15, R52, R11, 0.5 ;  /* 0x3f000000340f7423 */ /* 0x002fc8000000200b */
[----:B------:R-:W-:-:S04]  /*15c0*/  FFMA.RM R15, R15, R12, 12582913 ;  /* 0x4b4000010f0f7423 */ /* 0x000fc8000000400c */
[----:B------:R-:W-:-:S04]  /*15d0*/  FADD R17, R15, -12583039 ;  /* 0xcb40007f0f117421 */ /* 0x000fc80000000000 */
[----:B------:R-:W-:Y:S01]  /*15e0*/  FFMA R17, R52, 1.4426950216293334961, -R17 ;  /* 0x3fb8aa3b34117823 */ /* 0x000fe20000000811 */
[----:B--2---:R-:W-:Y:S01]  /*15f0*/  FMUL R8, R8, R7 ;  /* 0x0000000708087220 */ /* 0x004fe20000400000 */
[C---:B------:R-:W-:Y:S01]  /*1600*/  FADD R7, R5.reuse, -12583039 ;  /* 0xcb40007f05077421 */ /* 0x040fe20000000000 */
[----:B------:R-:W-:Y:S01]  /*1610*/  SHF.L.U32 R5, R5, 0x17, RZ ;  /* 0x0000001705057819 */ /* 0x000fe200000006ff */
[----:B------:R-:W-:Y:S02]  /*1620*/  FFMA R17, R52, 1.925963033500011079e-08, R17 ;  /* 0x32a5706034117823 */ /* 0x000fe40000000011 */
[----:B------:R-:W-:-:S04]  /*1630*/  FFMA R7, R18, 1.4426950216293334961, -R7 ;  /* 0x3fb8aa3b12077823 */ /* 0x000fc80000000807 */
[----:B------:R-:W-:Y:S01]  /*1640*/  FFMA R18, R18, 1.925963033500011079e-08, R7 ;  /* 0x32a5706012127823 */ /* 0x000fe20000000007 */
[----:B------:R-:W-:-:S04]  /*1650*/  FFMA.SAT R7, R44, R11, 0.5 ;  /* 0x3f0000002c077423 */ /* 0x000fc8000000200b */
[----:B------:R-:W-:Y:S01]  /*1660*/  FFMA.RM R2, R7, R12, 12582913 ;  /* 0x4b40000107027423 */ /* 0x000fe2000000400c */
[----:B------:R-:W-:Y:S01]  /*1670*/  FMUL R7, R3, R0 ;  /* 0x0000000003077220 */ /* 0x000fe20000400000 */
[----:B------:R-:W1:Y:S02]  /*1680*/  MUFU.EX2 R18, R18 ;  /* 0x0000001200127308 */ /* 0x000e640000000800 */
[C---:B------:R-:W-:Y:S01]  /*1690*/  FADD R3, R2.reuse, -12583039 ;  /* 0xcb40007f02037421 */ /* 0x040fe20000000000 */
[----:B------:R-:W-:-:S03]  /*16a0*/  SHF.L.U32 R2, R2, 0x17, RZ ;  /* 0x0000001702027819 */ /* 0x000fc600000006ff */
[C---:B------:R-:W-:Y:S02]  /*16b0*/  FFMA R3, R44.reuse, 1.4426950216293334961, -R3 ;  /* 0x3fb8aa3b2c037823 */ /* 0x040fe40000000803 */
[----:B------:R-:W-:Y:S02]  /*16c0*/  MUFU.EX2 R0, R17 ;  /* 0x0000001100007308 */ /* 0x000fe40000000800 */
[----:B------:R-:W-:-:S06]  /*16d0*/  FFMA R3, R44, 1.925963033500011079e-08, R3 ;  /* 0x32a570602c037823 */ /* 0x000fcc0000000003 */
[----:B------:R-:W2:Y:S01]  /*16e0*/  MUFU.EX2 R3, R3 ;  /* 0x0000000300037308 */ /* 0x000ea20000000800 */
[----:B-1----:R-:W-:Y:S01]  /*16f0*/  FMUL R6, R5, R18 ;  /* 0x0000001205067220 */ /* 0x002fe20000400000 */
[----:B------:R-:W-:-:S04]  /*1700*/  FADD R5, R13, -12583039 ;  /* 0xcb40007f0d057421 */ /* 0x000fc80000000000 */
[----:B------:R-:W-:-:S04]  /*1710*/  FFMA R5, R50, 1.4426950216293334961, -R5 ;  /* 0x3fb8aa3b32057823 */ /* 0x000fc80000000805 */
[----:B------:R-:W-:Y:S01]  /*1720*/  FFMA R50, R50, 1.925963033500011079e-08, R5 ;  /* 0x32a5706032327823 */ /* 0x000fe20000000005 */
[----:B--2---:R-:W-:Y:S01]  /*1730*/  FMUL R5, R2, R3 ;  /* 0x0000000302057220 */ /* 0x004fe20000400000 */
[C---:B------:R-:W-:Y:S02]  /*1740*/  SHF.L.U32 R2, R19.reuse, 0x17, RZ ;  /* 0x0000001713027819 */ /* 0x040fe400000006ff */
[----:B------:R-:W1:Y:S02]  /*1750*/  MUFU.EX2 R3, R50 ;  /* 0x0000003200037308 */ /* 0x000e640000000800 */
[----:B-1----:R-:W-:Y:S01]  /*1760*/  FMUL R4, R4, R3 ;  /* 0x0000000304047220 */ /* 0x002fe20000400000 */
[----:B------:R-:W-:Y:S01]  /*1770*/  FADD R3, R19, -12583039 ;  /* 0xcb40007f13037421 */ /* 0x000fe20000000000 */
[----:B------:R-:W-:-:S03]  /*1780*/  FFMA.SAT R19, R58, R11, 0.5 ;  /* 0x3f0000003a137423 */ /* 0x000fc6000000200b */
[----:B------:R-:W-:-:S04]  /*1790*/  FFMA R3, R54, 1.4426950216293334961, -R3 ;  /* 0x3fb8aa3b36037823 */ /* 0x000fc80000000803 */
[----:B------:R-:W-:Y:S01]  /*17a0*/  FFMA R54, R54, 1.925963033500011079e-08, R3 ;  /* 0x32a5706036367823 */ /* 0x000fe20000000003 */
[----:B------:R-:W-:Y:S01]  /*17b0*/  SHF.L.U32 R3, R15, 0x17, RZ ;  /* 0x000000170f037819 */ /* 0x000fe200000006ff */
[----:B------:R-:W-:Y:S02]  /*17c0*/  FADD R15, R29, -12583039 ;  /* 0xcb40007f1d0f7421 */ /* 0x000fe40000000000 */
[----:B------:R-:W1:Y:S02]  /*17d0*/  MUFU.EX2 R13, R54 ;  /* 0x00000036000d7308 */ /* 0x000e640000000800 */
[C---:B------:R-:W-:Y:S01]  /*17e0*/  FFMA R15, R56.reuse, 1.4426950216293334961, -R15 ;  /* 0x3fb8aa3b380f7823 */ /* 0x040fe2000000080f */
[----:B------:R-:W-:Y:S01]  /*17f0*/  FMUL R3, R3, R0 ;  /* 0x0000000003037220 */ /* 0x000fe20000400000 */
[----:B------:R-:W-:Y:S02]  /*1800*/  SHF.L.U32 R0, R29, 0x17, RZ ;  /* 0x000000171d007819 */ /* 0x000fe400000006ff */
[----:B------:R-:W-:-:S04]  /*1810*/  FFMA R56, R56, 1.925963033500011079e-08, R15 ;  /* 0x32a5706038387823 */ /* 0x000fc8000000000f */
[----:B------:R-:W2:Y:S01]  /*1820*/  MUFU.EX2 R17, R56 ;  /* 0x0000003800117308 */ /* 0x000ea20000000800 */
[----:B-1----:R-:W-:Y:S01]  /*1830*/  FMUL R2, R2, R13 ;  /* 0x0000000d02027220 */ /* 0x002fe20000400000 */
[----:B------:R-:W-:-:S04]  /*1840*/  FFMA.SAT R13, R48, R11, 0.5 ;  /* 0x3f000000300d7423 */ /* 0x000fc8000000200b */
[----:B------:R-:W-:-:S04]  /*1850*/  FFMA.RM R13, R13, R12, 12582913 ;  /* 0x4b4000010d0d7423 */ /* 0x000fc8000000400c */
[C---:B------:R-:W-:Y:S01]  /*1860*/  FADD R15, R13.reuse, -12583039 ;  /* 0xcb40007f0d0f7421 */ /* 0x040fe20000000000 */
[----:B--2---:R-:W-:Y:S01]  /*1870*/  FMUL R0, R0, R17 ;  /* 0x0000001100007220 */ /* 0x004fe20000400000 */
[----:B------:R-:W-:Y:S02]  /*1880*/  SHF.L.U32 R13, R13, 0x17, RZ ;  /* 0x000000170d0d7819 */ /* 0x000fe400000006ff */
[----:B------:R-:W-:-:S04]  /*1890*/  FFMA R15, R48, 1.4426950216293334961, -R15 ;  /* 0x3fb8aa3b300f7823 */ /* 0x000fc8000000080f */
        /* <DEDUP_REMOVED lines=12> */
[----:B------:R-:W1:Y:S01]  /*1960*/  MUFU.EX2 R46, R46 ;  /* 0x0000002e002e7308 */ /* 0x000e620000000800 */
[C---:B------:R-:W-:Y:S01]  /*1970*/  FADD R17, R11.reuse, -12583039 ;  /* 0xcb40007f0b117421 */ /* 0x040fe20000000000 */
[----:B------:R-:W-:-:S03]  /*1980*/  SHF.L.U32 R11, R11, 0x17, RZ ;  /* 0x000000170b0b7819 */ /* 0x000fc600000006ff */
[----:B------:R-:W-:-:S04]  /*1990*/  FFMA R17, R14, 1.4426950216293334961, -R17 ;  /* 0x3fb8aa3b0e117823 */ /* 0x000fc80000000811 */
[----:B------:R-:W-:Y:S01]  /*19a0*/  FFMA R29, R14, 1.925963033500011079e-08, R17 ;  /* 0x32a570600e1d7823 */ /* 0x000fe20000000011 */
[C---:B------:R-:W-:Y:S01]  /*19b0*/  FADD R17, R12.reuse, -12583039 ;  /* 0xcb40007f0c117421 */ /* 0x040fe20000000000 */
[----:B------:R-:W-:Y:S01]  /*19c0*/  FADD R14, RZ, R28 ;  /* 0x0000001cff0e7221 */ /* 0x000fe20000000000 */
[----:B------:R-:W-:Y:S01]  /*19d0*/  SHF.L.U32 R12, R12, 0x17, RZ ;  /* 0x000000170c0c7819 */ /* 0x000fe200000006ff */
[----:B------:R-:W2:Y:S01]  /*19e0*/  MUFU.EX2 R18, R29 ;  /* 0x0000001d00127308 */ /* 0x000ea20000000800 */
[----:B------:R-:W-:Y:S01]  /*19f0*/  FFMA R17, R58, 1.4426950216293334961, -R17 ;  /* 0x3fb8aa3b3a117823 */ /* 0x000fe20000000811 */
[----:B-1----:R-:W-:-:S03]  /*1a00*/  FMUL R19, R15, R46 ;  /* 0x0000002e0f137220 */ /* 0x002fc60000400000 */
[----:B------:R-:W-:Y:S01]  /*1a10*/  FFMA R58, R58, 1.925963033500011079e-08, R17 ;  /* 0x32a570603a3a7823 */ /* 0x000fe20000000011 */
        /* <DEDUP_REMOVED lines=14> */
[----:B------:R-:W1:Y:S02]  /*1b00*/  MUFU.EX2 R17, R58 ;  /* 0x0000003a00117308 */ /* 0x000e640000000800 */
        /* <DEDUP_REMOVED lines=19> */
.L_x_30855:
        /* <DEDUP_REMOVED lines=12> */
[----:B01----:R-:W-:Y:S05]  /*1d00*/  CALL.REL.NOINC `($__internal_495_$__cuda_sm3x_div_rn_noftz_f32_slowpath) ;  /* 0x0000002800d07944 */ /* 0x003fea0003c00000 */
[----:B------:R-:W-:-:S07]  /*1d10*/  MOV R14, R32 ;  /* 0x00000020000e7202 */ /* 0x000fce0000000f00 */
.L_x_30798:
[----:B------:R-:W-:Y:S05]  /*1d20*/  BSYNC.RECONVERGENT B2 ;  /* 0x0000000000027941 */ /* 0x000fea0003800200 */
.L_x_30797:
        /* <DEDUP_REMOVED lines=12> */
[----:B01----:R-:W-:Y:S05]  /*1df0*/  CALL.REL.NOINC `($__internal_495_$__cuda_sm3x_div_rn_noftz_f32_slowpath) ;  /* 0x0000002800947944 */ /* 0x003fea0003c00000 */
[----:B------:R-:W-:-:S07]  /*1e00*/  MOV R29, R32 ;  /* 0x00000020001d7202 */ /* 0x000fce0000000f00 */
.L_x_30800:
[----:B------:R-:W-:Y:S05]  /*1e10*/  BSYNC.RECONVERGENT B2 ;  /* 0x0000000000027941 */ /* 0x000fea0003800200 */
.L_x_30799:
        /* <DEDUP_REMOVED lines=14> */
.L_x_30802:
[----:B------:R-:W-:Y:S05]  /*1f00*/  BSYNC.RECONVERGENT B2 ;  /* 0x0000000000027941 */ /* 0x000fea0003800200 */
.L_x_30801:
        /* <DEDUP_REMOVED lines=14> */
.L_x_30804:
[----:B------:R-:W-:Y:S05]  /*1ff0*/  BSYNC.RECONVERGENT B2 ;  /* 0x0000000000027941 */ /* 0x000fea0003800200 */
.L_x_30803:
        /* <DEDUP_REMOVED lines=14> */
.L_x_30806:
[----:B------:R-:W-:Y:S05]  /*20e0*/  BSYNC.RECONVERGENT B2 ;  /* 0x0000000000027941 */ /* 0x000fea0003800200 */
.L_x_30805:
        /* <DEDUP_REMOVED lines=14> */
.L_x_30808:
[----:B------:R-:W-:Y:S05]  /*21d0*/  BSYNC.RECONVERGENT B2 ;  /* 0x0000000000027941 */ /* 0x000fea0003800200 */
.L_x_30807:
        /* <DEDUP_REMOVED lines=14> */
.L_x_30810:
[----:B------:R-:W-:Y:S05]  /*22c0*/  BSYNC.RECONVERGENT B2 ;  /* 0x0000000000027941 */ /* 0x000fea0003800200 */
.L_x_30809:
        /* <DEDUP_REMOVED lines=14> */
.L_x_30812:
[----:B------:R-:W-:Y:S05]  /*23b0*/  BSYNC.RECONVERGENT B2 ;  /* 0x0000000000027941 */ /* 0x000fea0003800200 */
.L_x_30811:
        /* <DEDUP_REMOVED lines=14> */
.L_x_30814:
[----:B------:R-:W-:Y:S05]  /*24a0*/  BSYNC.RECONVERGENT B2 ;  /* 0x0000000000027941 */ /* 0x000fea0003800200 */
.L_x_30813:
        /* <DEDUP_REMOVED lines=14> */
.L_x_30816:
[----:B------:R-:W-:Y:S05]  /*2590*/  BSYNC.RECONVERGENT B2 ;  /* 0x0000000000027941 */ /* 0x000fea0003800200 */
.L_x_30815:
        /* <DEDUP_REMOVED lines=14> */
.L_x_30818:
[----:B------:R-:W-:Y:S05]  /*2680*/  BSYNC.RECONVERGENT B2 ;  /* 0x0000000000027941 */ /* 0x000fea0003800200 */
.L_x_30817:
        /* <DEDUP_REMOVED lines=14> */
.L_x_30820:
[----:B------:R-:W-:Y:S05]  /*2770*/  BSYNC.RECONVERGENT B2 ;  /* 0x0000000000027941 */ /* 0x000fea0003800200 */
.L_x_30819:
        /* <DEDUP_REMOVED lines=14> */
.L_x_30822:
[----:B------:R-:W-:Y:S05]  /*2860*/  BSYNC.RECONVERGENT B2 ;  /* 0x0000000000027941 */ /* 0x000fea0003800200 */
.L_x_30821:
        /* <DEDUP_REMOVED lines=14> */
.L_x_30824:
[----:B------:R-:W-:Y:S05]  /*2950*/  BSYNC.RECONVERGENT B2 ;  /* 0x0000000000027941 */ /* 0x000fea0003800200 */
.L_x_30823:
        /* <DEDUP_REMOVED lines=14> */
.L_x_30826:
[----:B------:R-:W-:Y:S05]  /*2a40*/  BSYNC.RECONVERGENT B2 ;  /* 0x0000000000027941 */ /* 0x000fea0003800200 */
.L_x_30825:
        /* <DEDUP_REMOVED lines=14> */
.L_x_30828:
[----:B------:R-:W-:Y:S05]  /*2b30*/  BSYNC.RECONVERGENT B2 ;  /* 0x0000000000027941 */ /* 0x000fea0003800200 */
.L_x_30827:
        /* <DEDUP_REMOVED lines=14> */
.L_x_30830:
[----:B------:R-:W-:Y:S05]  /*2c20*/  BSYNC.RECONVERGENT B2 ;  /* 0x0000000000027941 */ /* 0x000fea0003800200 */
.L_x_30829:
        /* <DEDUP_REMOVED lines=14> */
.L_x_30832:
[----:B------:R-:W-:Y:S05]  /*2d10*/  BSYNC.RECONVERGENT B2 ;  /* 0x0000000000027941 */ /* 0x000fea0003800200 */
.L_x_30831:
        /* <DEDUP_REMOVED lines=14> */
.L_x_30834:
[----:B------:R-:W-:Y:S05]  /*2e00*/  BSYNC.RECONVERGENT B2 ;  /* 0x0000000000027941 */ /* 0x000fea0003800200 */
.L_x_30833:
        /* <DEDUP_REMOVED lines=14> */
.L_x_30836:
[----:B------:R-:W-:Y:S05]  /*2ef0*/  BSYNC.RECONVERGENT B2 ;  /* 0x0000000000027941 */ /* 0x000fea0003800200 */
.L_x_30835:
        /* <DEDUP_REMOVED lines=14> */
.L_x_30838:
[----:B------:R-:W-:Y:S05]  /*2fe0*/  BSYNC.RECONVERGENT B2 ;  /* 0x0000000000027941 */ /* 0x000fea0003800200 */
.L_x_30837:
        /* <DEDUP_REMOVED lines=14> */
.L_x_30840:
[----:B------:R-:W-:Y:S05]  /*30d0*/  BSYNC.RECONVERGENT B2 ;  /* 0x0000000000027941 */ /* 0x000fea0003800200 */
.L_x_30839:
        /* <DEDUP_REMOVED lines=14> */
.L_x_30842:
[----:B------:R-:W-:Y:S05]  /*31c0*/  BSYNC.RECONVERGENT B2 ;  /* 0x0000000000027941 */ /* 0x000fea0003800200 */
.L_x_30841:
        /* <DEDUP_REMOVED lines=63> */
.L_x_30796:
[----:B------:R-:W-:Y:S01]  /*35c0*/  BSSY B0, `(.L_x_30844) ;  /* 0x0000007000007945 */ /* 0x000fe20003800000 */
[----:B------:R-:W-:Y:S02]  /*35d0*/  MOV R12, 0x10 ;  /* 0x00000010000c7802 */ /* 0x000fe40000000f00 */
[----:B------:R-:W-:Y:S02]  /*35e0*/  MOV R11, 0x1f ;  /* 0x0000001f000b7802 */ /* 0x000fe40000000f00 */
[----:B------:R-:W-:-:S07]  /*35f0*/  MOV R15, 0xffffffff ;  /* 0xffffffff000f7802 */ /* 0x000fce0000000f00 */
[----:B0-----:R-:W-:Y:S05]  /*3600*/  WARPSYNC.COLLECTIVE R15, `(.L_x_30845) ;  /* 0x000000000f087348 */ /* 0x001fea0003c00000 */
[----:B------:R1:W2:Y:S02]  /*3610*/  SHFL.BFLY P6, R14, R13, R12, R11 ;  /* 0x0c00000c0d0e7389 */ /* 0x0002a400000c000b */
[----:B012---:R-:W-:Y:S05]  /*3620*/  ENDCOLLECTIVE ;  /* 0x000000000000791b */ /* 0x007fea0003800000 */
.L_x_30845:
[----:B------:R-:W-:Y:S05]  /*3630*/  BSYNC B0 ;  /* 0x0000000000007941 */ /* 0x000fea0003800000 */
.L_x_30844:
        /* <DEDUP_REMOVED lines=9> */
.L_x_30846:
[----:B------:R-:W-:Y:S01]  /*36d0*/  HFMA2 R12, -RZ, RZ, 0, 2.384185791015625e-07 ;  /* 0x00000004ff0c7431 */ /* 0x000fe200000001ff */
[----:B------:R-:W-:-:S04]  /*36e0*/  FMNMX R0, R13, R14, !PT ;  /* 0x0000000e0d007209 */ /* 0x000fc80007800000 */
[----:B------:R-:W-:-:S07]  /*36f0*/  MOV R13, R0 ;  /* 0x00000000000d7202 */ /* 0x000fce0000000f00 */
[----:B------:R-:W-:Y:S05]  /*3700*/  WARPSYNC.COLLECTIVE R15, `(.L_x_30847) ;  /* 0x000000000f087348 */ /* 0x000fea0003c00000 */
[----:B------:R0:W1:Y:S02]  /*3710*/  SHFL.BFLY P6, R14, R13, R12, R11 ;  /* 0x0c00000c0d0e7389 */ /* 0x00006400000c000b */
[----:B01----:R-:W-:Y:S05]  /*3720*/  ENDCOLLECTIVE ;  /* 0x000000000000791b */ /* 0x003fea0003800000 */
.L_x_30847:
[----:B------:R-:W-:Y:S01]  /*3730*/  HFMA2 R12, -RZ, RZ, 0, 1.1920928955078125e-07 ;  /* 0x00000002ff0c7431 */ /* 0x000fe200000001ff */
[----:B------:R-:W-:-:S04]  /*3740*/  FMNMX R2, R0, R14, !PT ;  /* 0x0000000e00027209 */ /* 0x000fc80007800000 */
[----:B------:R-:W-:-:S07]  /*3750*/  MOV R13, R2 ;  /* 0x00000002000d7202 */ /* 0x000fce0000000f00 */
[----:B------:R-:W-:Y:S05]  /*3760*/  WARPSYNC.COLLECTIVE R15, `(.L_x_30848) ;  /* 0x000000000f087348 */ /* 0x000fea0003c00000 */
[----:B------:R0:W1:Y:S02]  /*3770*/  SHFL.BFLY P6, R14, R13, R12, R11 ;  /* 0x0c00000c0d0e7389 */ /* 0x00006400000c000b */
[----:B01----:R-:W-:Y:S05]  /*3780*/  ENDCOLLECTIVE ;  /* 0x000000000000791b */ /* 0x003fea0003800000 */
.L_x_30848:
[----:B------:R-:W-:Y:S01]  /*3790*/  HFMA2 R12, -RZ, RZ, 0, 5.9604644775390625e-08 ;  /* 0x00000001ff0c7431 */ /* 0x000fe200000001ff */
[----:B------:R-:W-:-:S04]  /*37a0*/  FMNMX R3, R2, R14, !PT ;  /* 0x0000000e02037209 */ /* 0x000fc80007800000 */
[----:B------:R-:W-:-:S07]  /*37b0*/  MOV R13, R3 ;  /* 0x00000003000d7202 */ /* 0x000fce0000000f00 */
[----:B------:R-:W-:Y:S05]  /*37c0*/  WARPSYNC.COLLECTIVE R15, `(.L_x_30849) ;  /* 0x000000000f087348 */ /* 0x000fea0003c00000 */
[----:B------:R0:W1:Y:S02]  /*37d0*/  SHFL.BFLY P6, R14, R13, R12, R11 ;  /* 0x0c00000c0d0e7389 */ /* 0x00006400000c000b */
[----:B01----:R-:W-:Y:S05]  /*37e0*/  ENDCOLLECTIVE ;  /* 0x000000000000791b */ /* 0x003fea0003800000 */
.L_x_30849:
        /* <DEDUP_REMOVED lines=161> */
[----:B------:R-:W-:-:S03]  /*4200*/  FFMA R11, R14, 1.4426950216293334961, -R11 ;  /* 0x3fb8aa3b0e0b7823 */ /* 0x000fc6000000080b */
[----:B------:R-:W-:Y:S01]  /*4210*/  MUFU.EX2 R15, R15 ;  /* 0x0000000f000f7308 */ /* 0x000fe20000000800 */
[----:B------:R-:W-:-:S07]  /*4220*/  FFMA R11, R14, 1.925963033500011079e-08, R11 ;  /* 0x32a570600e0b7823 */ /* 0x000fce000000000b */
        /* <DEDUP_REMOVED lines=9> */
[----:B------:R-:W-:Y:S01]  /*42c0*/  SHF.L.U32 R0, R11, 0x17, RZ ;  /* 0x000000170b007819 */ /* 0x000fe200000006ff */
[----:B------:R-:W-:Y:S01]  /*42d0*/  FFMA.SAT R11, R32, R41, 0.5 ;  /* 0x3f000000200b7423 */ /* 0x000fe20000002029 */
[----:B------:R-:W-:-:S03]  /*42e0*/  MOV R15, 0xffffffff ;  /* 0xffffffff000f7802 */ /* 0x000fc60000000f00 */
        /* <DEDUP_REMOVED lines=28> */
[----:B------:R-:W-:-:S03]  /*44b0*/  FFMA R39, R39, 1.925963033500011079e-08, R12 ;  /* 0x32a5706027277823 */ /* 0x000fc6000000000c */
        /* <DEDUP_REMOVED lines=32> */
.L_x_30850:
[----:B------:R-:W-:Y:S02]  /*46c0*/  HFMA2 R12, -RZ, RZ, 0, 4.76837158203125e-07 ;  /* 0x00000008ff0c7431 */ /* 0x000fe400000001ff */
[----:B------:R-:W-:-:S05]  /*46d0*/  FADD R29, R13, R14 ;  /* 0x0000000e0d1d7221 */ /* 0x000fca0000000000 */
[----:B------:R-:W-:-:S07]  /*46e0*/  MOV R13, R29 ;  /* 0x0000001d000d7202 */ /* 0x000fce0000000f00 */
[----:B------:R-:W-:Y:S05]  /*46f0*/  WARPSYNC.COLLECTIVE R15, `(.L_x_30851) ;  /* 0x000000000f087348 */ /* 0x000fea0003c00000 */
[----:B------:R0:W1:Y:S02]  /*4700*/  SHFL.BFLY P6, R14, R13, R12, R11 ;  /* 0x0c00000c0d0e7389 */ /* 0x00006400000c000b */
[----:B01----:R-:W-:Y:S05]  /*4710*/  ENDCOLLECTIVE ;  /* 0x000000000000791b */ /* 0x003fea0003800000 */
.L_x_30851:
[----:B------:R-:W-:Y:S02]  /*4720*/  HFMA2 R12, -RZ, RZ, 0, 2.384185791015625e-07 ;  /* 0x00000004ff0c7431 */ /* 0x000fe400000001ff */
[----:B------:R-:W-:-:S05]  /*4730*/  FADD R32, R29, R14 ;  /* 0x0000000e1d207221 */ /* 0x000fca0000000000 */
[----:B------:R-:W-:-:S07]  /*4740*/  MOV R13, R32 ;  /* 0x00000020000d7202 */ /* 0x000fce0000000f00 */
[----:B------:R-:W-:Y:S05]  /*4750*/  WARPSYNC.COLLECTIVE R15, `(.L_x_30852) ;  /* 0x000000000f087348 */ /* 0x000fea0003c00000 */
[----:B------:R0:W1:Y:S02]  /*4760*/  SHFL.BFLY P6, R14, R13, R12, R11 ;  /* 0x0c00000c0d0e7389 */ /* 0x00006400000c000b */
[----:B01----:R-:W-:Y:S05]  /*4770*/  ENDCOLLECTIVE ;  /* 0x000000000000791b */ /* 0x003fea0003800000 */
.L_x_30852:
[----:B------:R-:W-:Y:S02]  /*4780*/  HFMA2 R12, -RZ, RZ, 0, 1.1920928955078125e-07 ;  /* 0x00000002ff0c7431 */ /* 0x000fe400000001ff */
[----:B------:R-:W-:-:S05]  /*4790*/  FADD R33, R32, R14 ;  /* 0x0000000e20217221 */ /* 0x000fca0000000000 */
[----:B------:R-:W-:-:S07]  /*47a0*/  MOV R13, R33 ;  /* 0x00000021000d7202 */ /* 0x000fce0000000f00 */
[----:B------:R-:W-:Y:S05]  /*47b0*/  WARPSYNC.COLLECTIVE R15, `(.L_x_30853) ;  /* 0x000000000f087348 */ /* 0x000fea0003c00000 */
[----:B------:R0:W1:Y:S02]  /*47c0*/  SHFL.BFLY P6, R14, R13, R12, R11 ;  /* 0x0c00000c0d0e7389 */ /* 0x00006400000c000b */
[----:B01----:R-:W-:Y:S05]  /*47d0*/  ENDCOLLECTIVE ;  /* 0x000000000000791b */ /* 0x003fea0003800000 */
.L_x_30853:
[----:B------:R-:W-:Y:S02]  /*47e0*/  HFMA2 R12, -RZ, RZ, 0, 5.9604644775390625e-08 ;  /* 0x00000001ff0c7431 */ /* 0x000fe400000001ff */
[----:B------:R-:W-:-:S05]  /*47f0*/  FADD R38, R33, R14 ;  /* 0x0000000e21267221 */ /* 0x000fca0000000000 */
[----:B------:R-:W-:-:S07]  /*4800*/  MOV R13, R38 ;  /* 0x00000026000d7202 */ /* 0x000fce0000000f00 */
[----:B------:R-:W-:Y:S05]  /*4810*/  WARPSYNC.COLLECTIVE R15, `(.L_x_30854) ;  /* 0x000000000f087348 */ /* 0x000fea0003c00000 */
[----:B------:R0:W1:Y:S02]  /*4820*/  SHFL.BFLY P6, R14, R13, R12, R11 ;  /* 0x0c00000c0d0e7389 */ /* 0x00006400000c000b */
[----:B01----:R-:W-:Y:S05]  /*4830*/  ENDCOLLECTIVE ;  /* 0x000000000000791b */ /* 0x003fea0003800000 */
.L_x_30854:
[----:B------:R-:W-:Y:S05]  /*4840*/  BRA `(.L_x_30855) ;  /* 0xffffffd000fc7947 */ /* 0x000fea000383ffff */
        .weak           $__internal_495_$__cuda_sm3x_div_rn_noftz_f32_slowpath
        .type           $__internal_495_$__cuda_sm3x_div_rn_noftz_f32_slowpath,@function
        .size           $__internal_495_$__cuda_sm3x_div_rn_noftz_f32_slowpath,(.L_x_37872 - $__internal_495_$__cuda_sm3x_div_rn_noftz_f32_slowpath)
$__internal_495_$__cuda_sm3x_div_rn_noftz_f32_slowpath:
        /* <DEDUP_REMOVED lines=35> */
.L_x_30857:
        /* <DEDUP_REMOVED lines=51> */
.L_x_30864:
[----:B------:R-:W-:-:S04]  /*4db0*/  LOP3.LUT R32, R32, 0x80000000, RZ, 0xc0, !PT ;  /* 0x8000000020207812 */ /* 0x000fc800078ec0ff */
[----:B------:R-:W-:Y:S01]  /*4dc0*/  LOP3.LUT R32, R32, 0x7f800000, RZ, 0xfc, !PT ;  /* 0x7f80000020207812 */ /* 0x000fe200078efcff */
[----:B------:R-:W-:Y:S06]  /*4dd0*/  BRA `(.L_x_30865) ;  /* 0x0000000000047947 */ /* 0x000fec0003800000 */
.L_x_30863:
[----:B------:R-:W-:-:S07]  /*4de0*/  LEA R32, R13, R32, 0x17 ;  /* 0x000000200d207211 */ /* 0x000fce00078eb8ff */
.L_x_30865:
[----:B------:R-:W-:Y:S05]  /*4df0*/  BSYNC.RECONVERGENT B1 ;  /* 0x0000000000017941 */ /* 0x000fea0003800200 */
.L_x_30862:
[----:B------:R-:W-:Y:S05]  /*4e00*/  BRA `(.L_x_30866) ;  /* 0x0000000000207947 */ /* 0x000fea0003800000 */
.L_x_30861:
[----:B------:R-:W-:-:S04]  /*4e10*/  LOP3.LUT R11, R11, 0x80000000, R28, 0x48, !PT ;  /* 0x800000000b0b7812 */ /* 0x000fc800078e481c */
[----:B------:R-:W-:Y:S01]  /*4e20*/  LOP3.LUT R32, R11, 0x7f800000, RZ, 0xfc, !PT ;  /* 0x7f8000000b207812 */ /* 0x000fe200078efcff */
[----:B------:R-:W-:Y:S06]  /*4e30*/  BRA `(.L_x_30866) ;  /* 0x0000000000147947 */ /* 0x000fec0003800000 */
.L_x_30860:
[----:B------:R-:W-:Y:S01]  /*4e40*/  LOP3.LUT R32, R11, 0x80000000, R28, 0x48, !PT ;  /* 0x800000000b207812 */ /* 0x000fe200078e481c */
[----:B------:R-:W-:Y:S06]  /*4e50*/  BRA `(.L_x_30866) ;  /* 0x00000000000c7947 */ /* 0x000fec0003800000 */
.L_x_30859:
[----:B------:R-:W0:Y:S01]  /*4e60*/  MUFU.RSQ R32, -QNAN ;  /* 0xffc0000000207908 */ /* 0x000e220000001400 */
[----:B------:R-:W-:Y:S05]  /*4e70*/  BRA `(.L_x_30866) ;  /* 0x0000000000047947 */ /* 0x000fea0003800000 */
.L_x_30858:
[----:B------:R-:W-:-:S07]  /*4e80*/  FADD.FTZ R32, R28, R11 ;  /* 0x0000000b1c207221 */ /* 0x000fce0000010000 */
.L_x_30866:
[----:B------:R-:W-:Y:S05]  /*4e90*/  BSYNC.RECONVERGENT B0 ;  /* 0x0000000000007941 */ /* 0x000fea0003800200 */
.L_x_30856:
[----:B------:R-:W-:-:S04]  /*4ea0*/  HFMA2 R13, -RZ, RZ, 0, 0 ;  /* 0x00000000ff0d7431 */ /* 0x000fc800000001ff */
[----:B0-----:R-:W-:Y:S05]  /*4eb0*/  RET.REL.NODEC R12 `(_Z15SoftmaxWarpImplI24ElementwiseScaleMaskLoadIffbE11DirectStoreIffEfLi1ELi23ELi32ELi1ELb0EL9Algorithm0EEvT_T0_ll) ;  /* 0xffffffb00c507950 */ /* 0x001fea0003c3ffff */
.L_x_30867:
        /* <DEDUP_REMOVED lines=12> */
.L_x_37872:


//--------------------- .text._Z15SoftmaxWarpImplI24ElementwiseScaleMaskLoadIffbE11DirectStoreIffEfLi1ELi22ELi32ELi1ELb1EL9Algorithm0EEvT_T0_ll --------------------------
	.section	.text._Z15SoftmaxWarpImplI24ElementwiseScaleMaskLoadIffbE11DirectStoreIffEfLi1ELi22ELi32ELi1ELb1EL9Algorithm0EEvT_T0_ll,"ax",@progbits
	.align	128
        .global         _Z15SoftmaxWarpImplI24ElementwiseScaleMaskLoadIffbE11DirectStoreIffEfLi1ELi22ELi32ELi1ELb1EL9Algorithm0EEvT_T0_ll
        .type           _Z15SoftmaxWarpImplI24ElementwiseScaleMaskLoadIffbE11DirectStoreIffEfLi1ELi22ELi32ELi1ELb1EL9Algorithm0EEvT_T0_ll,@function
        .size           _Z15SoftmaxWarpImplI24ElementwiseScaleMaskLoadIffbE11DirectStoreIffEfLi1ELi22ELi32ELi1ELb1EL9Algorithm0EEvT_T0_ll,(.L_x_37873 - _Z15SoftmaxWarpImplI24ElementwiseScaleMaskLoadIffbE11DirectStoreIffEfLi1ELi22ELi32ELi1ELb1EL9Algorithm0EEvT_T0_ll)
        .other          _Z15SoftmaxWarpImplI24ElementwiseScaleMaskLoadIffbE11DirectStoreIffEfLi1ELi22ELi32ELi1ELb1EL9Algorithm0EEvT_T0_ll,@"STO_CUDA_ENTRY STV_DEFAULT"
_Z15SoftmaxWarpImplI24ElementwiseScaleMaskLoadIffbE11DirectStoreIffEfLi1ELi22ELi32ELi1ELb1EL9Algorithm0EEvT_T0_ll:
.text._Z15SoftmaxWarpImplI24ElementwiseScaleMaskLoadIffbE11DirectStoreIffEfLi1ELi22ELi32ELi1ELb1EL9Algorithm0EEvT_T0_ll:
        /* <DEDUP_REMOVED lines=26> */
.L_x_30868:
        /* <DEDUP_REMOVED lines=34> */
[----:B-1----:R-:W-:-:S07]  /*03c0*/  IADD3 R58, PT, PT, R34, 0x280, RZ ;  /* 0x00000280223a7810 */ /* 0x002fce0007ffe0ff */
.L_x_30915:
        /* <DEDUP_REMOVED lines=27> */
[----:B------:R-:W1:Y:S01]  /*0580*/  @!P4 LDG.E R6, desc[UR4][R4.64+0x80] ;  /* 0x000080040406c981 */ /* 0x000e62000c1e1900 */
[----:B------:R-:W-:-:S02]  /*0590*/  ISETP.GE.U32.AND P6, PT, R40, UR44, PT ;  /* 0x0000002c28007c0c */ /* 0x000fc4000bfc6070 */
        /* <DEDUP_REMOVED lines=8> */
[----:B------:R-:W5:Y:S04]  /*0620*/  @!P6 LDG.E.U8 R10, desc[UR6][R2.64+0x40] ;  /* 0x00004006020ae981 */ /* 0x000f68000c1e1100 */
[----:B------:R-:W4:Y:S01]  /*0630*/  @!P6 LDG.E R9, desc[UR4][R4.64+0x100] ;  /* 0x000100040409e981 */ /* 0x000f22000c1e1900 */
[C---:B------:R-:W-:Y:S02]  /*0640*/  @!P5 R2UR UR6, R30.reuse ;  /* 0x000000001e06d2ca */ /* 0x040fe400000e0000 */
        /* <DEDUP_REMOVED lines=36> */
[----:B0-----:R-:W-:Y:S02]  /*0890*/  @!P2 FMNMX R13, R0, -INF , !PT ;  /* 0xff800000000da809 */ /* 0x001fe40007800000 */
[----:B------:R-:W-:Y:S01]  /*08a0*/  MOV R6, 0xff800000 ;  /* 0xff80000000067802 */ /* 0x000fe20000000f00 */
[----:B-1----:R-:W-:Y:S01]  /*08b0*/  @!P4 IMAD.MOV.U32 R6, RZ, RZ, R8 ;  /* 0x000000ffff06c224 */ /* 0x002fe200078e0008 */
[----:B------:R-:W-:-:S02]  /*08c0*/  @!P4 FMNMX R13, R13, R8, !PT ;  /* 0x000000080d0dc209 */ /* 0x000fc40007800000 */
[----:B-----5:R-:W-:Y:S01]  /*08d0*/  ISETP.NE.OR P4, PT, R10, RZ, P6 ;  /* 0x000000ff0a00720c */ /* 0x020fe20003785670 */
[----:B------:R-:W0:Y:S01]  /*08e0*/  @!P5 LDC R8, c[0x0][0x39c] ;  /* 0x0000e700ff08db82 */ /* 0x000e220000000800 */
[----:B----4-:R-:W-:-:S07]  /*08f0*/  @!P6 FMUL R10, R9, R20 ;  /* 0x00000014090ae220 */ /* 0x010fce0000400000 */
[----:B------:R-:W1:Y:S08]  /*0900*/  @!P3 LDC R9, c[0x0][0x39c] ;  /* 0x0000e700ff09bb82 */ /* 0x000e700000000800 */
[----:B------:R-:W4:Y:S01]  /*0910*/  @!P4 LDC R10, c[0x0][0x398] ;  /* 0x0000e600ff0acb82 */ /* 0x000f220000000800 */
[----:B------:R-:W-:Y:S01]  /*0920*/  ISETP.NE.OR P4, PT, R12, RZ, P5 ;  /* 0x000000ff0c00720c */ /* 0x000fe20002f85670 */
[----:B0-----:R-:W-:Y:S01]  /*0930*/  @!P5 FMUL R12, R11, R8 ;  /* 0x000000080b0cd220 */ /* 0x001fe20000400000 */
[----:B------:R-:W-:-:S05]  /*0940*/  MOV R8, 0xff800000 ;  /* 0xff80000000087802 */ /* 0x000fca0000000f00 */
[----:B------:R-:W0:Y:S08]  /*0950*/  @!P1 LDC R20, c[0x0][0x39c] ;  /* 0x0000e700ff149b82 */ /* 0x000e300000000800 */
[----:B------:R-:W5:Y:S01]  /*0960*/  @!P4 LDC R12, c[0x0][0x398] ;  /* 0x0000e600ff0ccb82 */ /* 0x000f620000000800 */
[-C--:B----4-:R-:W-:Y:S02]  /*0970*/  @!P6 MOV R8, R10.reuse ;  /* 0x0000000a0008e202 */ /* 0x090fe40000000f00 */
[----:B------:R-:W-:-:S02]  /*0980*/  @!P6 FMNMX R13, R13, R10, !PT ;  /* 0x0000000a0d0de209 */ /* 0x000fc40007800000 */
[----:B------:R-:W-:Y:S02]  /*0990*/  ISETP.GE.U32.AND P6, PT, R45, UR44, PT ;  /* 0x0000002c2d007c0c */ /* 0x000fe4000bfc6070 */
[----:B------:R-:W-:Y:S01]  /*09a0*/  MOV R60, 0xff800000 ;  /* 0xff800000003c7802 */ /* 0x000fe20000000f00 */
[----:B-1----:R-:W-:Y:S01]  /*09b0*/  @!P3 FMUL R14, R14, R9 ;  /* 0x000000090e0eb220 */ /* 0x002fe20000400000 */
[----:B------:R-:W-:Y:S01]  /*09c0*/  ISETP.GE.AND.EX P6, PT, RZ, UR45, PT, P6 ;  /* 0x0000002dff007c0c */ /* 0x000fe2000bfc6360 */
[----:B------:R-:W2:Y:S01]  /*09d0*/  @!P0 LDC R10, c[0x0][0x39c] ;  /* 0x0000e700ff0a8b82 */ /* 0x000ea20000000800 */
[----:B------:R-:W-:-:S04]  /*09e0*/  ISETP.GE.U32.AND P4, PT, R46, UR44, PT ;  /* 0x0000002c2e007c0c */ /* 0x000fc8000bf86070 */
[----:B------:R-:W-:-:S07]  /*09f0*/  ISETP.GE.AND.EX P4, PT, RZ, UR45, PT, P4 ;  /* 0x0000002dff007c0c */ /* 0x000fce000bf86340 */
[C---:B------:R-:W-:Y:S02]  /*0a00*/  @!P6 R2UR UR6, R30.reuse ;  /* 0x000000001e06e2ca */ /* 0x040fe400000e0000 */
[----:B------:R-:W-:Y:S02]  /*0a10*/  @!P6 R2UR UR7, R31 ;  /* 0x000000001f07e2ca */ /* 0x000fe400000e0000 */
[-C--:B-----5:R-:W-:Y:S02]  /*0a20*/  @!P5 FMNMX R13, R13, R12.reuse, !PT ;  /* 0x0000000c0d0dd209 */ /* 0x0a0fe40007800000 */
[----:B------:R-:W-:Y:S01]  /*0a30*/  @!P5 MOV R60, R12 ;  /* 0x0000000c003cd202 */ /* 0x000fe20000000f00 */
[----:B------:R-:W1:Y:S01]  /*0a40*/  @!P4 LDC R22, c[0x0][0x39c] ;  /* 0x0000e700ff16cb82 */ /* 0x000e620000000800 */
[----:B------:R-:W-:Y:S02]  /*0a50*/  ISETP.NE.OR P5, PT, R15, RZ, P3 ;  /* 0x000000ff0f00720c */ /* 0x000fe40001fa5670 */
[----:B------:R-:W-:-:S02]  /*0a60*/  @!P6 R2UR UR4, R30 ;  /* 0x000000001e04e2ca */ /* 0x000fc400000e0000 */
[----:B------:R-:W-:-:S03]  /*0a70*/  @!P6 R2UR UR5, R31 ;  /* 0x000000001f05e2ca */ /* 0x000fc600000e0000 */
[----:B------:R-:W4:Y:S01]  /*0a80*/  @!P6 LDG.E.U8 R19, desc[UR6][R2.64+0xe0] ;  /* 0x0000e0060213e981 */ /* 0x000f22000c1e1100 */
[----:B------:R-:W-:Y:S02]  /*0a90*/  @!P4 R2UR UR6, R30 ;  /* 0x000000001e06c2ca */ /* 0x000fe400000e0000 */
[----:B------:R-:W-:-:S03]  /*0aa0*/  @!P4 R2UR UR7, R31 ;  /* 0x000000001f07c2ca */ /* 0x000fc600000e0000 */
[----:B------:R-:W5:Y:S01]  /*0ab0*/  @!P5 LDC R14, c[0x0][0x398] ;  /* 0x0000e600ff0edb82 */ /* 0x000f620000000800 */
[----:B------:R-:W-:-:S03]  /*0ac0*/  ISETP.GE.U32.AND P5, PT, R47, UR44, PT ;  /* 0x0000002c2f007c0c */ /* 0x000fc6000bfa6070 */
[----:B------:R-:W4:Y:S01]  /*0ad0*/  @!P6 LDG.E R9, desc[UR4][R4.64+0x380] ;  /* 0x000380040409e981 */ /* 0x000f22000c1e1900 */
[----:B------:R-:W-:Y:S02]  /*0ae0*/  @!P4 R2UR UR4, R30 ;  /* 0x000000001e04c2ca */ /* 0x000fe400000e0000 */
[----:B------:R-:W-:Y:S02]  /*0af0*/  @!P4 R2UR UR5, R31 ;  /* 0x000000001f05c2ca */ /* 0x000fe400000e0000 */
[----:B------:R-:W-:Y:S01]  /*0b00*/  ISETP.GE.AND.EX P5, PT, RZ, UR45, PT, P5 ;  /* 0x0000002dff007c0c */ /* 0x000fe2000bfa6350 */
[----:B------:R-:W4:Y:S01]  /*0b10*/  @!P4 LDG.E.U8 R12, desc[UR6][R2.64+0x100] ;  /* 0x00010006020cc981 */ /* 0x000f22000c1e1100 */
[----:B------:R-:W-:-:S09]  /*0b20*/  MOV R62, 0xff800000 ;  /* 0xff800000003e7802 */ /* 0x000fd20000000f00 */
[----:B------:R-:W1:Y:S02]  /*0b30*/  @!P4 LDG.E R11, desc[UR4][R4.64+0x400] ;  /* 0x00040004040bc981 */ /* 0x000e64000c1e1900 */
[----:B------:R-:W-:Y:S02]  /*0b40*/  @!P5 R2UR UR6, R30 ;  /* 0x000000001e06d2ca */ /* 0x000fe400000e0000 */
[----:B------:R-:W-:Y:S01]  /*0b50*/  @!P5 R2UR UR7, R31 ;  /* 0x000000001f07d2ca */ /* 0x000fe200000e0000 */
[----:B-----5:R-:W-:Y:S01]  /*0b60*/  @!P3 IMAD.MOV.U32 R62, RZ, RZ, R14 ;  /* 0x000000ffff3eb224 */ /* 0x020fe200078e000e */
[----:B------:R-:W-:Y:S02]  /*0b70*/  @!P3 FMNMX R13, R13, R14, !PT ;  /* 0x0000000e0d0db209 */ /* 0x000fe40007800000 */
[----:B------:R-:W-:Y:S02]  /*0b80*/  ISETP.NE.OR P3, PT, R16, RZ, P0 ;  /* 0x000000ff1000720c */ /* 0x000fe40000765670 */
[----:B------:R-:W-:-:S02]  /*0b90*/  @!P5 R2UR UR4, R30 ;  /* 0x000000001e04d2ca */ /* 0x000fc400000e0000 */
[----:B------:R-:W-:-:S05]  /*0ba0*/  @!P5 R2UR UR5, R31 ;  /* 0x000000001f05d2ca */ /* 0x000fca00000e0000 */
[----:B------:R-:W5:Y:S01]  /*0bb0*/  @!P5 LDG.E.U8 R14, desc[UR6][R2.64+0x120] ;  /* 0x00012006020ed981 */ /* 0x000f62000c1e1100 */
        /* <DEDUP_REMOVED lines=11> */
[----:B------:R-:W-:-:S05]  /*0c70*/  @!P3 R2UR UR5, R31 ;  /* 0x000000001f05b2ca */ /* 0x000fca00000e0000 */
[----:B------:R-:W2:Y:S01]  /*0c80*/  @!P3 LDG.E.U8 R16, desc[UR6][R2.64+0x140] ;  /* 0x000140060210b981 */ /* 0x000ea2000c1e1100 */
[----:B---3--:R-:W-:-:S07]  /*0c90*/  ISETP.NE.OR P0, PT, R18, RZ, P1 ;  /* 0x000000ff1200720c */ /* 0x008fce0000f05670 */
[----:B------:R-:W3:Y:S01]  /*0ca0*/  @!P3 LDG.E R15, desc[UR4][R4.64+0x500] ;  /* 0x00050004040fb981 */ /* 0x000ee2000c1e1900 */
[----:B------:R-:W-:Y:S02]  /*0cb0*/  @!P1 FMUL R10, R17, R20 ;  /* 0x00000014110a9220 */ /* 0x000fe40000400000 */
[----:B------:R-:W0:Y:S08]  /*0cc0*/  @!P6 LDC R20, c[0x0][0x39c] ;  /* 0x0000e700ff14eb82 */ /* 0x000e300000000800 */
        /* <DEDUP_REMOVED lines=12> */
[----:B----4-:R-:W-:Y:S01]  /*0d90*/  ISETP.NE.OR P1, PT, R19, RZ, P6 ;  /* 0x000000ff1300720c */ /* 0x010fe20003725670 */
[----:B------:R-:W-:-:S02]  /*0da0*/  @!P6 FMUL R10, R9, R20 ;  /* 0x00000014090ae220 */ /* 0x000fc40000400000 */
[----:B------:R-:W2:Y:S10]  /*0db0*/  @!P5 LDC R20, c[0x0][0x39c] ;  /* 0x0000e700ff14db82 */ /* 0x000eb40000000800 */
[----:B------:R-:W0:Y:S01]  /*0dc0*/  @!P1 LDC R10, c[0x0][0x398] ;  /* 0x0000e600ff0a9b82 */ /* 0x000e220000000800 */
[----:B------:R-:W-:Y:S01]  /*0dd0*/  ISETP.NE.OR P1, PT, R12, RZ, P4 ;  /* 0x000000ff0c00720c */ /* 0x000fe20002725670 */
[----:B-1----:R-:W-:-:S12]  /*0de0*/  @!P4 FMUL R12, R11, R22 ;  /* 0x000000160b0cc220 */ /* 0x002fd80000400000 */
[----:B------:R-:W1:Y:S01]  /*0df0*/  @!P1 LDC R12, c[0x0][0x398] ;  /* 0x0000e600ff0c9b82 */ /* 0x000e620000000800 */
[----:B------:R-:W-:Y:S02]  /*0e00*/  ISETP.GE.U32.AND P1, PT, R50, UR44, PT ;  /* 0x0000002c32007c0c */ /* 0x000fe4000bf26070 */
[----:B------:R-:W-:Y:S02]  /*0e10*/  MOV R68, 0xff800000 ;  /* 0xff80000000447802 */ /* 0x000fe40000000f00 */
[----:B------:R-:W-:Y:S01]  /*0e20*/  ISETP.GE.AND.EX P1, PT, RZ, UR45, PT, P1 ;  /* 0x0000002dff007c0c */ /* 0x000fe2000bf26310 */
[----:B0-----:R-:W-:Y:S01]  /*0e30*/  @!P6 IMAD.MOV.U32 R68, RZ, RZ, R10 ;  /* 0x000000ffff44e224 */ /* 0x001fe200078e000a */
[----:B------:R-:W-:Y:S02]  /*0e40*/  @!P6 FMNMX R13, R13, R10, !PT ;  /* 0x0000000a0d0de209 */ /* 0x000fe40007800000 */
[----:B-----5:R-:W-:Y:S02]  /*0e50*/  ISETP.NE.OR P6, PT, R14, RZ, P5 ;  /* 0x000000ff0e00720c */ /* 0x020fe40002fc5670 */
[----:B------:R-:W-:-:S07]  /*0e60*/  MOV R72, 0xff800000 ;  /* 0xff80000000487802 */ /* 0x000fce0000000f00 */
[----:B------:R-:W-:Y:S02]  /*0e70*/  @!P1 R2UR UR6, R30 ;  /* 0x000000001e0692ca */ /* 0x000fe400000e0000 */
[----:B------:R-:W-:Y:S02]  /*0e80*/  @!P1 R2UR UR7, R31 ;  /* 0x000000001f0792ca */ /* 0x000fe400000e0000 */
[-C--:B-1----:R-:W-:Y:S02]  /*0e90*/  @!P4 MOV R72, R12.reuse ;  /* 0x0000000c0048c202 */ /* 0x082fe40000000f00 */
[----:B------:R-:W-:Y:S02]  /*0ea0*/  @!P4 FMNMX R13, R13, R12, !PT ;  /* 0x0000000c0d0dc209 */ /* 0x000fe40007800000 */
[----:B------:R-:W-:Y:S01]  /*0eb0*/  ISETP.GE.U32.AND P4, PT, R51, UR44, PT ;  /* 0x0000002c33007c0c */ /* 0x000fe2000bf86070 */
[----:B------:R-:W3:Y:S03]  /*0ec0*/  @!P3 LDC R12, c[0x0][0x39c] ;  /* 0x0000e700ff0cbb82 */ /* 0x000ee60000000800 */
[----:B------:R-:W-:-:S02]  /*0ed0*/  ISETP.GE.AND.EX P4, PT, RZ, UR45, PT, P4 ;  /* 0x0000002dff007c0c */ /* 0x000fc4000bf86340 */
[C---:B------:R-:W-:Y:S02]  /*0ee0*/  @!P1 R2UR UR4, R30.reuse ;  /* 0x000000001e0492ca */ /* 0x040fe400000e0000 */
[----:B------:R-:W-:Y:S02]  /*0ef0*/  @!P1 R2UR UR5, R31 ;  /* 0x000000001f0592ca */ /* 0x000fe400000e0000 */
[----:B------:R-:W-:Y:S02]  /*0f00*/  MOV R70, 0xff800000 ;  /* 0xff80000000467802 */ /* 0x000fe40000000f00 */
[----:B------:R-:W-:Y:S01]  /*0f10*/  MOV R74, 0xff800000 ;  /* 0xff800000004a7802 */ /* 0x000fe20000000f00 */
[----:B--2---:R-:W-:Y:S02]  /*0f20*/  @!P5 FMUL R10, R7, R20 ;  /* 0x00000014070ad220 */ /* 0x004fe40000400000 */
[----:B------:R-:W2:Y:S04]  /*0f30*/  @!P1 LDG.E.U8 R20, desc[UR6][R2.64+0x180] ;  /* 0x0001800602149981 */ /* 0x000ea8000c1e1100 */
[----:B------:R-:W0:Y:S01]  /*0f40*/  @!P6 LDC R10, c[0x0][0x398] ;  /* 0x0000e600ff0aeb82 */ /* 0x000e220000000800 */
[----:B------:R-:W-:Y:S01]  /*0f50*/  @!P4 R2UR UR6, R30 ;  /* 0x000000001e06c2ca */ /* 0x000fe200000e0000 */
[----:B------:R-:W4:Y:S01]  /*0f60*/  @!P1 LDG.E R7, desc[UR4][R4.64+0x600] ;  /* 0x0006000404079981 */ /* 0x000f22000c1e1900 */
[----:B------:R-:W-:-:S02]  /*0f70*/  @!P4 R2UR UR7, R31 ;  /* 0x000000001f07c2ca */ /* 0x000fc400000e0000 */
[----:B------:R-:W-:Y:S02]  /*0f80*/  ISETP.GE.U32.AND P6, PT, R52, UR44, PT ;  /* 0x0000002c34007c0c */ /* 0x000fe4000bfc6070 */
[----:B------:R-:W-:Y:S02]  /*0f90*/  @!P4 R2UR UR4, R30 ;  /* 0x000000001e04c2ca */ /* 0x000fe400000e0000 */
[----:B------:R-:W-:Y:S02]  /*0fa0*/  @!P4 R2UR UR5, R31 ;  /* 0x000000001f05c2ca */ /* 0x000fe400000e0000 */
[----:B------:R-:W-:-:S05]  /*0fb0*/  ISETP.GE.AND.EX P6, PT, RZ, UR45, PT, P6 ;  /* 0x0000002dff007c0c */ /* 0x000fca000bfc6360 */
[----:B------:R-:W5:Y:S06]  /*0fc0*/  @!P4 LDG.E.U8 R11, desc[UR6][R2.64+0x1a0] ;  /* 0x0001a006020bc981 */ /* 0x000f6c000c1e1100 */
[----:B------:R-:W5:Y:S01]  /*0fd0*/  @!P4 LDG.E R9, desc[UR4][R4.64+0x680] ;  /* 0x000680040409c981 */ /* 0x000f62000c1e1900 */
[-C--:B0-----:R-:W-:Y:S02]  /*0fe0*/  @!P5 MOV R70, R10.reuse ;  /* 0x0000000a0046d202 */ /* 0x081fe40000000f00 */
[----:B------:R-:W-:Y:S02]  /*0ff0*/  @!P5 FMNMX R13, R13, R10, !PT ;  /* 0x0000000a0d0dd209 */ /* 0x000fe40007800000 */
[----:B------:R-:W-:Y:S01]  /*1000*/  ISETP.NE.OR P5, PT, R16, RZ, P3 ;  /* 0x000000ff1000720c */ /* 0x000fe20001fa5670 */
[----:B---3--:R-:W-:Y:S01]  /*1010*/  @!P3 FMUL R10, R15, R12 ;  /* 0x0000000c0f0ab220 */ /* 0x008fe20000400000 */
[----:B------:R-:W-:Y:S01]  /*1020*/  @!P6 R2UR UR6, R30 ;  /* 0x000000001e06e2ca */ /* 0x000fe200000e0000 */
[----:B------:R-:W0:Y:S01]  /*1030*/  @!P0 LDC R12, c[0x0][0x39c] ;  /* 0x0000e700ff0c8b82 */ /* 0x000e220000000800 */
[----:B------:R-:W-:-:S09]  /*1040*/  @!P6 R2UR UR7, R31 ;  /* 0x000000001f07e2ca */ /* 0x000fd200000e0000 */
[----:B------:R-:W1:Y:S01]  /*1050*/  @!P5 LDC R10, c[0x0][0x398] ;  /* 0x0000e600ff0adb82 */ /* 0x000e620000000800 */
[----:B------:R-:W-:-:S04]  /*1060*/  ISETP.GE.U32.AND P5, PT, R53, UR44, PT ;  /* 0x0000002c35007c0c */ /* 0x000fc8000bfa6070 */
[----:B------:R-:W-:Y:S01]  /*1070*/  ISETP.GE.AND.EX P5, PT, RZ, UR45, PT, P5 ;  /* 0x0000002dff007c0c */ /* 0x000fe2000bfa6350 */
[----:B------:R-:W3:Y:S01]  /*1080*/  @!P6 LDG.E.U8 R15, desc[UR6][R2.64+0x1c0] ;  /* 0x0001c006020fe981 */ /* 0x000ee2000c1e1100 */
[----:B------:R-:W-:Y:S02]  /*1090*/  @!P6 R2UR UR4, R30 ;  /* 0x000000001e04e2ca */ /* 0x000fe400000e0000 */
[----:B------:R-:W-:-:S09]  /*10a0*/  @!P6 R2UR UR5, R31 ;  /* 0x000000001f05e2ca */ /* 0x000fd200000e0000 */
[C---:B------:R-:W-:Y:S02]  /*10b0*/  @!P5 R2UR UR6, R30.reuse ;  /* 0x000000001e06d2ca */ /* 0x040fe400000e0000 */
[----:B------:R-:W-:Y:S02]  /*10c0*/  @!P5 R2UR UR7, R31 ;  /* 0x000000001f07d2ca */ /* 0x000fe400000e0000 */
[----:B------:R-:W3:Y:S01]  /*10d0*/  @!P6 LDG.E R14, desc[UR4][R4.64+0x700] ;  /* 0x00070004040ee981 */ /* 0x000ee2000c1e1900 */
[----:B------:R-:W-:Y:S01]  /*10e0*/  @!P5 R2UR UR4, R30 ;  /* 0x000000001e04d2ca */ /* 0x000fe200000e0000 */
[----:B-1----:R-:W-:Y:S01]  /*10f0*/  @!P3 IMAD.MOV.U32 R74, RZ, RZ, R10 ;  /* 0x000000ffff4ab224 */ /* 0x002fe200078e000a */
[----:B------:R-:W-:Y:S02]  /*1100*/  @!P3 FMNMX R13, R13, R10, !PT ;  /* 0x0000000a0d0db209 */ /* 0x000fe40007800000 */
[----:B------:R-:W-:Y:S02]  /*1110*/  @!P5 R2UR UR5, R31 ;  /* 0x000000001f05d2ca */ /* 0x000fe400000e0000 */
[----:B------:R-:W-:Y:S01]  /*1120*/  ISETP.NE.OR P3, PT, R18, RZ, P0 ;  /* 0x000000ff1200720c */ /* 0x000fe20000765670 */
[----:B0-----:R-:W-:-:S10]  /*1130*/  @!P0 FMUL R10, R17, R12 ;  /* 0x0000000c110a8220 */ /* 0x001fd40000400000 */
[----:B------:R-:W3:Y:S01]  /*1140*/  @!P5 LDG.E R16, desc[UR4][R4.64+0x780] ;  /* 0x000780040410d981 */ /* 0x000ee2000c1e1900 */
[----:B------:R-:W4:Y:S03]  /*1150*/  @!P1 LDC R12, c[0x0][0x39c] ;  /* 0x0000e700ff0c9b82 */ /* 0x000f260000000800 */
[----:B------:R-:W3:Y:S05]  /*1160*/  @!P5 LDG.E.U8 R17, desc[UR6][R2.64+0x1e0] ;  /* 0x0001e0060211d981 */ /* 0x000eea000c1e1100 */
        /* <DEDUP_REMOVED lines=14> */
[----:B--2---:R-:W-:Y:S02]  /*1250*/  ISETP.NE.OR P0, PT, R20, RZ, P1 ;  /* 0x000000ff1400720c */ /* 0x004fe40000f05670 */
[----:B------:R-:W0:Y:S01]  /*1260*/  @!P4 LDC R20, c[0x0][0x39c] ;  /* 0x0000e700ff14cb82 */ /* 0x000e220000000800 */
[----:B----4-:R-:W-:-:S07]  /*1270*/  @!P1 FMUL R10, R7, R12 ;  /* 0x0000000c070a9220 */ /* 0x010fce0000400000 */
[----:B------:R-:W1:Y:S08]  /*1280*/  @!P6 LDC R7, c[0x0][0x39c] ;  /* 0x0000e700ff07eb82 */ /* 0x000e700000000800 */
[----:B------:R-:W2:Y:S01]  /*1290*/  @!P0 LDC R10, c[0x0][0x398] ;  /* 0x0000e600ff0a8b82 */ /* 0x000ea20000000800 */
[----:B-----5:R-:W-:Y:S01]  /*12a0*/  ISETP.NE.OR P0, PT, R11, RZ, P4 ;  /* 0x000000ff0b00720c */ /* 0x020fe20002705670 */
[----:B0-----:R-:W-:-:S06]  /*12b0*/  @!P4 FMUL R12, R9, R20 ;  /* 0x00000014090cc220 */ /* 0x001fcc0000400000 */
[----:B------:R-:W0:Y:S08]  /*12c0*/  @!P5 LDC R9, c[0x0][0x39c] ;  /* 0x0000e700ff09db82 */ /* 0x000e300000000800 */
[----:B------:R-:W4:Y:S01]  /*12d0*/  @!P0 LDC R12, c[0x0][0x398] ;  /* 0x0000e600ff0c8b82 */ /* 0x000f220000000800 */
[----:B------:R-:W-:Y:S02]  /*12e0*/  ISETP.GE.U32.AND P0, PT, R55, UR44, PT ;  /* 0x0000002c37007c0c */ /* 0x000fe4000bf06070 */
[----:B--2---:R-:W-:-:S02]  /*12f0*/  @!P1 MOV R78, R10 ;  /* 0x0000000a004e9202 */ /* 0x004fc40000000f00 */
[----:B------:R-:W-:Y:S02]  /*1300*/  @!P1 FMNMX R13, R13, R10, !PT ;  /* 0x0000000a0d0d9209 */ /* 0x000fe40007800000 */
[----:B------:R-:W-:Y:S02]  /*1310*/  ISETP.GE.AND.EX P0, PT, RZ, UR45, PT, P0 ;  /* 0x0000002dff007c0c */ /* 0x000fe4000bf06300 */
[----:B---3--:R-:W-:Y:S01]  /*1320*/  ISETP.NE.OR P1, PT, R15, RZ, P6 ;  /* 0x000000ff0f00720c */ /* 0x008fe20003725670 */
[----:B----4-:R-:W-:Y:S01]  /*1330*/  @!P4 IMAD.MOV.U32 R32, RZ, RZ, R12 ;  /* 0x000000ffff20c224 */ /* 0x010fe200078e000c */
[----:B------:R-:W-:-:S09]  /*1340*/  @!P4 FMNMX R13, R13, R12, !PT ;  /* 0x0000000c0d0dc209 */ /* 0x000fd20007800000 */
[----:B------:R-:W-:Y:S02]  /*1350*/  @!P0 R2UR UR6, R30 ;  /* 0x000000001e0682ca */ /* 0x000fe400000e0000 */
[C---:B------:R-:W-:Y:S01]  /*1360*/  @!P0 R2UR UR7, R31.reuse ;  /* 0x000000001f0782ca */ /* 0x040fe200000e0000 */
[----:B-1----:R-:W-:Y:S01]  /*1370*/  @!P6 FMUL R14, R14, R7 ;  /* 0x000000070e0ee220 */ /* 0x002fe20000400000 */
[----:B------:R-:W-:Y:S02]  /*1380*/  @!P0 R2UR UR4, R30 ;  /* 0x000000001e0482ca */ /* 0x000fe400000e0000 */
[----:B------:R-:W-:-:S09]  /*1390*/  @!P0 R2UR UR5, R31 ;  /* 0x000000001f0582ca */ /* 0x000fd200000e0000 */
[----:B------:R-:W2:Y:S01]  /*13a0*/  @!P0 LDG.E.U8 R22, desc[UR6][R2.64+0x220] ;  /* 0x0002200602168981 */ /* 0x000ea2000c1e1100 */
[----:B------:R-:W1:Y:S01]  /*13b0*/  @!P1 LDC R14, c[0x0][0x398] ;  /* 0x0000e600ff0e9b82 */ /* 0x000e620000000800 */
[----:B------:R-:W-:-:S04]  /*13c0*/  ISETP.GE.U32.AND P1, PT, R56, UR44, PT ;  /* 0x0000002c38007c0c */ /* 0x000fc8000bf26070 */
[----:B------:R-:W-:Y:S01]  /*13d0*/  ISETP.GE.AND.EX P1, PT, RZ, UR45, PT, P1 ;  /* 0x0000002dff007c0c */ /* 0x000fe2000bf26310 */
[----:B------:R-:W3:Y:S01]  /*13e0*/  @!P0 LDG.E R7, desc[UR4][R4.64+0x880] ;  /* 0x0008800404078981 */ /* 0x000ee2000c1e1900 */
[----:B------:R-:W-:Y:S01]  /*13f0*/  ISETP.NE.OR P4, PT, R17, RZ, P5 ;  /* 0x000000ff1100720c */ /* 0x000fe20002f85670 */
[----:B0-----:R-:W-:Y:S02]  /*1400*/  @!P5 FMUL R10, R16, R9 ;  /* 0x00000009100ad220 */ /* 0x001fe40000400000 */
[----:B------:R-:W0:Y:S10]  /*1410*/  @!P3 LDC R9, c[0x0][0x39c] ;  /* 0x0000e700ff09bb82 */ /* 0x000e340000000800 */
[----:B------:R-:W4:Y:S01]  /*1420*/  @!P4 LDC R10, c[0x0][0x398] ;  /* 0x0000e600ff0acb82 */ /* 0x000f220000000800 */
[----:B------:R-:W-:-:S02]  /*1430*/  ISETP.GE.U32.AND P4, PT, R57, UR44, PT ;  /* 0x0000002c39007c0c */ /* 0x000fc4000bf86070 */
[C---:B------:R-:W-:Y:S02]  /*1440*/  @!P1 R2UR UR6, R30.reuse ;  /* 0x000000001e0692ca */ /* 0x040fe400000e0000 */
[C---:B------:R-:W-:Y:S02]  /*1450*/  @!P1 R2UR UR7, R31.reuse ;  /* 0x000000001f0792ca */ /* 0x040fe400000e0000 */
[----:B------:R-:W-:Y:S02]  /*1460*/  ISETP.GE.AND.EX P4, PT, RZ, UR45, PT, P4 ;  /* 0x0000002dff007c0c */ /* 0x000fe4000bf86340 */
[----:B------:R-:W-:Y:S02]  /*1470*/  @!P1 R2UR UR4, R30 ;  /* 0x000000001e0492ca */ /* 0x000fe400000e0000 */
[----:B------:R-:W-:Y:S02]  /*1480*/  @!P1 R2UR UR5, R31 ;  /* 0x000000001f0592ca */ /* 0x000fe400000e0000 */
[----:B-1----:R-:W-:-:S02]  /*1490*/  @!P6 FMNMX R13, R13, R14, !PT ;  /* 0x0000000e0d0de209 */ /* 0x002fc40007800000 */
[----:B------:R-:W-:Y:S02]  /*14a0*/  MOV R20, 0xff800000 ;  /* 0xff80000000147802 */ /* 0x000fe40000000f00 */
[----:B------:R-:W-:Y:S01]  /*14b0*/  MOV R16, 0xff800000 ;  /* 0xff80000000107802 */ /* 0x000fe20000000f00 */
[----:B------:R-:W5:Y:S01]  /*14c0*/  @!P1 LDG.E.U8 R11, desc[UR6][R2.64+0x240] ;  /* 0x00024006020b9981 */ /* 0x000f62000c1e1100 */
[----:B------:R-:W-:Y:S02]  /*14d0*/  @!P6 MOV R20, R14 ;  /* 0x0000000e0014e202 */ /* 0x000fe40000000f00 */
[----:B------:R-:W-:Y:S02]  /*14e0*/  @!P4 R2UR UR6, R30 ;  /* 0x000000001e06c2ca */ /* 0x000fe400000e0000 */
[----:B------:R-:W-:Y:S02]  /*14f0*/  @!P4 R2UR UR7, R31 ;  /* 0x000000001f07c2ca */ /* 0x000fe400000e0000 */
[----:B----4-:R-:W-:-:S02]  /*1500*/  @!P5 FMNMX R13, R13, R10, !PT ;  /* 0x0000000a0d0dd209 */ /* 0x010fc40007800000 */
[----:B------:R-:W-:Y:S02]  /*1510*/  @!P5 MOV R16, R10 ;  /* 0x0000000a0010d202 */ /* 0x000fe40000000f00 */
[----:B------:R-:W-:Y:S01]  /*1520*/  ISETP.NE.OR P6, PT, R19, RZ, P3 ;  /* 0x000000ff1300720c */ /* 0x000fe20001fc5670 */
[----:B0-----:R-:W-:Y:S01]  /*1530*/  @!P3 FMUL R18, R18, R9 ;  /* 0x000000091212b220 */ /* 0x001fe20000400000 */
[----:B------:R-:W-:Y:S01]  /*1540*/  ISETP.GE.U32.AND P5, PT, R58, UR44, PT ;  /* 0x0000002c3a007c0c */ /* 0x000fe2000bfa6070 */
[----:B------:R-:W4:Y:S01]  /*1550*/  @!P1 LDG.E R9, desc[UR4][R4.64+0x900] ;  /* 0x0009000404099981 */ /* 0x000f22000c1e1900 */
[----:B------:R-:W3:Y:S02]  /*1560*/  @!P0 LDC R10, c[0x0][0x39c] ;  /* 0x0000e700ff0a8b82 */ /* 0x000ee40000000800 */
[----:B------:R-:W-:Y:S01]  /*1570*/  ISETP.GE.AND.EX P5, PT, RZ, UR45, PT, P5 ;  /* 0x0000002dff007c0c */ /* 0x000fe2000bfa6350 */
[----:B------:R-:W4:Y:S01]  /*1580*/  @!P4 LDG.E.U8 R14, desc[UR6][R2.64+0x260] ;  /* 0x00026006020ec981 */ /* 0x000f22000c1e1100 */
[----:B------:R-:W-:-:S02]  /*1590*/  @!P4 R2UR UR4, R30 ;  /* 0x000000001e04c2ca */ /* 0x000fc400000e0000 */
[----:B------:R-:W-:-:S03]  /*15a0*/  @!P4 R2UR UR5, R31 ;  /* 0x000000001f05c2ca */ /* 0x000fc600000e0000 */
[----:B------:R-:W0:Y:S01]  /*15b0*/  @!P6 LDC R18, c[0x0][0x398] ;  /* 0x0000e600ff12eb82 */ /* 0x000e220000000800 */
[----:B------:R-:W-:-:S04]  /*15c0*/  ISETP.GE.U32.AND P6, PT, R38, UR44, PT ;  /* 0x0000002c26007c0c */ /* 0x000fc8000bfc6070 */
[----:B------:R-:W-:Y:S02]  /*15d0*/  ISETP.GE.AND.EX P6, PT, RZ, UR45, PT, P6 ;  /* 0x0000002dff007c0c */ /* 0x000fe4000bfc6360 */
[C---:B------:R-:W-:Y:S02]  /*15e0*/  @!P5 R2UR UR6, R30.reuse ;  /* 0x000000001e06d2ca */ /* 0x040fe400000e0000 */
[C---:B------:R-:W-:Y:S01]  /*15f0*/  @!P5 R2UR UR7, R31.reuse ;  /* 0x000000001f07d2ca */ /* 0x040fe200000e0000 */
[----:B------:R-:W4:Y:S01]  /*1600*/  @!P4 LDG.E R12, desc[UR4][R4.64+0x980] ;  /* 0x00098004040cc981 */ /* 0x000f22000c1e1900 */
[----:B------:R-:W-:Y:S02]  /*1610*/  @!P5 R2UR UR4, R30 ;  /* 0x000000001e04d2ca */ /* 0x000fe400000e0000 */
[----:B------:R-:W-:-:S05]  /*1620*/  @!P5 R2UR UR5, R31 ;  /* 0x000000001f05d2ca */ /* 0x000fca00000e0000 */
[C---:B------:R-:W-:Y:S01]  /*1630*/  @!P6 R2UR UR8, R30.reuse ;  /* 0x000000001e08e2ca */ /* 0x040fe200000e0000 */
[----:B------:R-:W1:Y:S01]  /*1640*/  @!P6 LDC R80, c[0x0][0x39c] ;  /* 0x0000e700ff50eb82 */ /* 0x000e620000000800 */
[C---:B------:R-:W-:Y:S02]  /*1650*/  @!P6 R2UR UR9, R31.reuse ;  /* 0x000000001f09e2ca */ /* 0x040fe400000e0000 */
[----:B------:R-:W4:Y:S01]  /*1660*/  @!P5 LDG.E.U8 R17, desc[UR6][R2.64+0x280] ;  /* 0x000280060211d981 */ /* 0x000f22000c1e1100 */
[----:B------:R-:W-:Y:S02]  /*1670*/  @!P6 R2UR UR6, R30 ;  /* 0x000000001e06e2ca */ /* 0x000fe400000e0000 */
[----:B------:R-:W-:Y:S01]  /*1680*/  @!P6 R2UR UR7, R31 ;  /* 0x000000001f07e2ca */ /* 0x000fe200000e0000 */
[----:B------:R-:W4:Y:S07]  /*1690*/  @!P5 LDG.E R15, desc[UR4][R4.64+0xa00] ;  /* 0x000a0004040fd981 */ /* 0x000f2e000c1e1900 */
[----:B------:R0:W4:Y:S05]  /*16a0*/  @!P6 LDG.E.U8 R21, desc[UR8][R2.64+0x2a0] ;  /* 0x0002a0080215e981 */ /* 0x00012a000c1e1100 */
[----:B------:R0:W1:Y:S01]  /*16b0*/  @!P6 LDG.E R19, desc[UR6][R4.64+0xa80] ;  /* 0x000a80060413e981 */ /* 0x000062000c1e1900 */
[----:B------:R-:W-:Y:S01]  /*16c0*/  MOV R28, 0xff800000 ;  /* 0xff800000001c7802 */ /* 0x000fe20000000f00 */
[----:B0-----:R-:W-:Y:S01]  /*16d0*/  @!P3 IMAD.MOV.U32 R28, RZ, RZ, R18 ;  /* 0x000000ffff1cb224 */ /* 0x001fe200078e0012 */
[----:B------:R-:W-:-:S02]  /*16e0*/  @!P3 FMNMX R13, R13, R18, !PT ;  /* 0x000000120d0db209 */ /* 0x000fc40007800000 */
[----:B------:R-:W4:Y:S08]  /*16f0*/  @!P1 LDC R18, c[0x0][0x39c] ;  /* 0x0000e700ff129b82 */ /* 0x000f300000000800 */
[----:B------:R-:W0:Y:S01]  /*1700*/  @!P4 LDC R3, c[0x0][0x39c] ;  /* 0x0000e700ff03cb82 */ /* 0x000e220000000800 */
[----:B------:R-:W-:Y:S01]  /*1710*/  UMOV UR4, 0xffffffff ;  /* 0xffffffff00047882 */ /* 0x000fe20000000000 */
[----:B------:R-:W-:-:S02]  /*1720*/  MOV R26, 0xff800000 ;  /* 0xff800000001a7802 */ /* 0x000fc40000000f00 */
[----:B------:R-:W-:Y:S02]  /*1730*/  MOV R4, 0xff800000 ;  /* 0xff80000000047802 */ /* 0x000fe40000000f00 */
[----:B------:R-:W-:Y:S02]  /*1740*/  MOV R24, 0xff800000 ;  /* 0xff80000000187802 */ /* 0x000fe40000000f00 */
[----:B------:R-:W-:Y:S02]  /*1750*/  @!P2 MOV R4, R0 ;  /* 0x000000000004a202 */ /* 0x000fe40000000f00 */
[----:B--2---:R-:W-:Y:S01]  /*1760*/  ISETP.NE.OR P3, PT, R22, RZ, P0 ;  /* 0x000000ff1600720c */ /* 0x004fe20000765670 */
[----:B---3--:R-:W-:-:S12]  /*1770*/  @!P0 FMUL R10, R7, R10 ;  /* 0x0000000a070a8220 */ /* 0x008fd80000400000 */
[----:B------:R-:W2:Y:S01]  /*1780*/  @!P3 LDC R10, c[0x0][0x398] ;  /* 0x0000e600ff0abb82 */ /* 0x000ea20000000800 */
[----:B-----5:R-:W-:Y:S01]  /*1790*/  ISETP.NE.OR P3, PT, R11, RZ, P1 ;  /* 0x000000ff0b00720c */ /* 0x020fe20000f65670 */
[----:B----4-:R-:W-:-:S12]  /*17a0*/  @!P1 FMUL R2, R9, R18 ;  /* 0x0000001209029220 */ /* 0x010fd80000400000 */
[----:B------:R-:W3:Y:S01]  /*17b0*/  @!P3 LDC R2, c[0x0][0x398] ;  /* 0x0000e600ff02bb82 */ /* 0x000ee20000000800 */
[----:B------:R-:W-:-:S07]  /*17c0*/  ISETP.NE.OR P3, PT, R14, RZ, P4 ;  /* 0x000000ff0e00720c */ /* 0x000fce0002765670 */
[----:B------:R-:W4:Y:S01]  /*17d0*/  @!P5 LDC R14, c[0x0][0x39c] ;  /* 0x0000e700ff0edb82 */ /* 0x000f220000000800 */
[----:B0-----:R-:W-:-:S07]  /*17e0*/  @!P4 FMUL R12, R12, R3 ;  /* 0x000000030c0cc220 */ /* 0x001fce0000400000 */
[----:B------:R-:W0:Y:S01]  /*17f0*/  @!P3 LDC R12, c[0x0][0x398] ;  /* 0x0000e600ff0cbb82 */ /* 0x000e220000000800 */
[----:B------:R-:W-:Y:S01]  /*1800*/  ISETP.NE.OR P3, PT, R17, RZ, P5 ;  /* 0x000000ff1100720c */ /* 0x000fe20002f65670 */
[----:B----4-:R-:W-:-:S12]  /*1810*/  @!P5 FMUL R14, R15, R14 ;  /* 0x0000000e0f0ed220 */ /* 0x010fd80000400000 */
[----:B------:R-:W4:Y:S01]  /*1820*/  @!P3 LDC R14, c[0x0][0x398] ;  /* 0x0000e600ff0ebb82 */ /* 0x000f220000000800 */
[----:B------:R-:W-:Y:S01]  /*1830*/  ISETP.NE.OR P3, PT, R21, RZ, P6 ;  /* 0x000000ff1500720c */ /* 0x000fe20003765670 */
[----:B-1----:R-:W-:Y:S01]  /*1840*/  @!P6 FMUL R80, R19, R80 ;  /* 0x000000501350e220 */ /* 0x002fe20000400000 */
[----:B--2---:R-:W-:-:S11]  /*1850*/  @!P0 FMNMX R13, R13, R10, !PT ;  /* 0x0000000a0d0d8209 */ /* 0x004fd60007800000 */
[----:B------:R-:W1:Y:S01]  /*1860*/  @!P3 LDC R80, c[0x0][0x398] ;  /* 0x0000e600ff50bb82 */ /* 0x000e620000000800 */
[----:B---3--:R-:W-:-:S04]  /*1870*/  @!P1 FMNMX R13, R13, R2, !PT ;  /* 0x000000020d0d9209 */ /* 0x008fc80007800000 */
[----:B0-----:R-:W-:Y:S02]  /*1880*/  @!P4 FMNMX R13, R13, R12, !PT ;  /* 0x0000000c0d0dc209 */ /* 0x001fe40007800000 */
[----:B------:R-:W-:Y:S02]  /*1890*/  @!P0 MOV R26, R10 ;  /* 0x0000000a001a8202 */ /* 0x000fe40000000f00 */
[----:B----4-:R-:W-:Y:S02]  /*18a0*/  @!P5 FMNMX R13, R13, R14, !PT ;  /* 0x0000000e0d0dd209 */ /* 0x010fe40007800000 */
[----:B------:R-:W-:Y:S01]  /*18b0*/  MOV R22, 0xff800000 ;  /* 0xff80000000167802 */ /* 0x000fe20000000f00 */
[----:B------:R-:W-:Y:S01]  /*18c0*/  @!P1 IMAD.MOV.U32 R22, RZ, RZ, R2 ;  /* 0x000000ffff169224 */ /* 0x000fe200078e0002 */
[----:B------:R-:W-:Y:S02]  /*18d0*/  MOV R18, 0xff800000 ;  /* 0xff80000000127802 */ /* 0x000fe40000000f00 */
[----:B------:R-:W-:-:S02]  /*18e0*/  MOV R10, 0xff800000 ;  /* 0xff800000000a7802 */ /* 0x000fc40000000f00 */
[----:B------:R-:W-:Y:S02]  /*18f0*/  @!P4 MOV R24, R12 ;  /* 0x0000000c0018c202 */ /* 0x000fe40000000f00 */
[----:B------:R-:W-:Y:S01]  /*1900*/  @!P5 MOV R18, R14 ;  /* 0x0000000e0012d202 */ /* 0x000fe20000000f00 */
[----:B-1----:R-:W-:Y:S01]  /*1910*/  @!P6 IMAD.MOV.U32 R10, RZ, RZ, R80 ;  /* 0x000000ffff0ae224 */ /* 0x002fe200078e0050 */
        /* <DEDUP_REMOVED lines=25> */
[----:B------:R-:W-:Y:S01]  /*1ab0*/  FADD R21, -R23, R18 ;  /* 0x0000001217157221 */ /* 0x000fe20000000100 */
[----:B------:R-:W-:Y:S01]  /*1ac0*/  FADD R4, R14, -12583039 ;  /* 0xcb40007f0e047421 */ /* 0x000fe20000000000 */
[-C--:B------:R-:W-:Y:S01]  /*1ad0*/  FFMA.RM R0, R0, R11.reuse, 12582913 ;  /* 0x4b40000100007423 */ /* 0x080fe2000000400b */
[-C--:B------:R-:W-:Y:S01]  /*1ae0*/  FFMA.SAT R18, R65, R12.reuse, 0.5 ;  /* 0x3f00000041127423 */ /* 0x080fe2000000200c */
[----:B------:R-:W-:Y:S01]  /*1af0*/  FADD R63, -R23, R66 ;  /* 0x00000042173f7221 */ /* 0x000fe20000000100 */
[----:B------:R-:W-:Y:S01]  /*1b00*/  FFMA R4, R71, 1.4426950216293334961, -R4 ;  /* 0x3fb8aa3b47047823 */ /* 0x000fe20000000804 */
[----:B------:R-:W-:Y:S01]  /*1b10*/  FADD R2, R0, -12583039 ;  /* 0xcb40007f00027421 */ /* 0x000fe20000000000 */
[C---:B------:R-:W-:Y:S01]  /*1b20*/  FADD R61, -R23.reuse, R68 ;  /* 0x00000044173d7221 */ /* 0x040fe20000000100 */
[----:B------:R-:W-:Y:S01]  /*1b30*/  FADD R59, -R23, R72 ;  /* 0x00000048173b7221 */ /* 0x000fe20000000100 */
[----:B------:R-:W-:Y:S01]  /*1b40*/  FFMA R71, R71, 1.925963033500011079e-08, R4 ;  /* 0x32a5706047477823 */ /* 0x000fe20000000004 */
[-C--:B------:R-:W-:Y:S01]  /*1b50*/  FFMA.SAT R4, R73, R12.reuse, 0.5 ;  /* 0x3f00000049047423 */ /* 0x080fe2000000200c */
[----:B------:R-:W-:Y:S01]  /*1b60*/  FFMA R2, R69, 1.4426950216293334961, -R2 ;  /* 0x3fb8aa3b45027823 */ /* 0x000fe20000000802 */
[C---:B------:R-:W-:Y:S01]  /*1b70*/  FADD R5, -R23.reuse, R70 ;  /* 0x0000004617057221 */ /* 0x040fe20000000100 */
[C---:B------:R-:W-:Y:S01]  /*1b80*/  FADD R33, -R23.reuse, R74 ;  /* 0x0000004a17217221 */ /* 0x040fe20000000100 */
[-C--:B------:R-:W-:Y:S01]  /*1b90*/  FFMA.RM R16, R4, R11.reuse, 12582913 ;  /* 0x4b40000104107423 */ /* 0x080fe2000000400b */
[-C--:B------:R-:W-:Y:S01]  /*1ba0*/  FFMA.RM R4, R6, R11.reuse, 12582913 ;  /* 0x4b40000106047423 */ /* 0x080fe2000000400b */
[C---:B------:R-:W-:Y:S01]  /*1bb0*/  FADD R7, -R23.reuse, R76 ;  /* 0x0000004c17077221 */ /* 0x040fe20000000100 */
        /* <DEDUP_REMOVED lines=10> */
[----:B------:R-:W-:Y:S01]  /*1c60*/  FFMA R75, R75, 1.925963033500011079e-08, R8 ;  /* 0x32a570604b4b7823 */ /* 0x000fe20000000008 */
[-C--:B------:R-:W-:Y:S01]  /*1c70*/  FFMA.SAT R8, R67, R12.reuse, 0.5 ;  /* 0x3f00000043087423 */ /* 0x080fe2000000200c */
[C---:B------:R-:W-:Y:S01]  /*1c80*/  FADD R15, -R23.reuse, R22 ;  /* 0x00000016170f7221 */ /* 0x040fe20000000100 */
[C---:B------:R-:W-:Y:S01]  /*1c90*/  FADD R13, -R23.reuse, R24 ;  /* 0x00000018170d7221 */ /* 0x040fe20000000100 */
[----:B------:R-:W-:Y:S01]  /*1ca0*/  FADD R23, -R23, R10 ;  /* 0x0000000a17177221 */ /* 0x000fe20000000100 */
[-C--:B------:R-:W-:Y:S01]  /*1cb0*/  FFMA.RM R8, R8, R11.reuse, 12582913 ;  /* 0x4b40000108087423 */ /* 0x080fe2000000400b */
[----:B------:R-:W-:Y:S01]  /*1cc0*/  FFMA R2, R69, 1.925963033500011079e-08, R2 ;  /* 0x32a5706045027823 */ /* 0x000fe20000000002 */
[----:B------:R-:W-:Y:S01]  /*1cd0*/  SHF.L.U32 R0, R0, 0x17, RZ ;  /* 0x0000001700007819 */ /* 0x000fe200000006ff */
[-C--:B------:R-:W-:Y:S01]  /*1ce0*/  FFMA.SAT R22, R7, R12.reuse, 0.5 ;  /* 0x3f00000007167423 */ /* 0x080fe2000000200c */
[C---:B------:R-:W-:Y:S01]  /*1cf0*/  FADD R6, R8.reuse, -12583039 ;  /* 0xcb40007f08067421 */ /* 0x040fe20000000000 */
[----:B------:R0:W1:Y:S01]  /*1d00*/  MUFU.EX2 R3, R2 ;  /* 0x0000000200037308 */ /* 0x0000620000000800 */
[----:B------:R-:W-:Y:S01]  /*1d10*/  SHF.L.U32 R8, R8, 0x17, RZ ;  /* 0x0000001708087819 */ /* 0x000fe200000006ff */
[-C--:B------:R-:W-:Y:S01]  /*1d20*/  FFMA.RM R22, R22, R11.reuse, 12582913 ;  /* 0x4b40000116167423 */ /* 0x080fe2000000400b */
[----:B------:R-:W-:Y:S01]  /*1d30*/  FFMA R10, R67, 1.4426950216293334961, -R6 ;  /* 0x3fb8aa3b430a7823 */ /* 0x000fe20000000806 */
[-C--:B------:R-:W-:Y:S01]  /*1d40*/  FFMA.RM R6, R18, R11.reuse, 12582913 ;  /* 0x4b40000112067423 */ /* 0x080fe2000000400b */
[-C--:B------:R-:W-:Y:S01]  /*1d50*/  FFMA.SAT R24, R29, R12.reuse, 0.5 ;  /* 0x3f0000001d187423 */ /* 0x080fe2000000200c */
[-C--:B------:R-:W-:Y:S01]  /*1d60*/  FFMA.SAT R28, R9, R12.reuse, 0.5 ;  /* 0x3f000000091c7423 */ /* 0x080fe2000000200c */
[----:B------:R-:W-:Y:S01]  /*1d70*/  FFMA R67, R67, 1.925963033500011079e-08, R10 ;  /* 0x32a5706043437823 */ /* 0x000fe2000000000a */
[----:B------:R-:W-:Y:S01]  /*1d80*/  FADD R10, R6, -12583039 ;  /* 0xcb40007f060a7421 */ /* 0x000fe20000000000 */
[-C--:B0-----:R-:W-:Y:S01]  /*1d90*/  FFMA.SAT R2, R61, R12.reuse, 0.5 ;  /* 0x3f0000003d027423 */ /* 0x081fe2000000200c */
[-C--:B------:R-:W-:Y:S01]  /*1da0*/  FFMA.RM R24, R24, R11.reuse, 12582913 ;  /* 0x4b40000118187423 */ /* 0x080fe2000000400b */
[----:B------:R-:W-:Y:S01]  /*1db0*/  FFMA.RM R28, R28, R11, 12582913 ;  /* 0x4b4000011c1c7423 */ /* 0x000fe2000000400b */
[----:B------:R-:W-:Y:S01]  /*1dc0*/  FFMA R10, R65, 1.4426950216293334961, -R10 ;  /* 0x3fb8aa3b410a7823 */ /* 0x000fe2000000080a */
[----:B------:R-:W-:Y:S01]  /*1dd0*/  MUFU.EX2 R67, R67 ;  /* 0x0000004300437308 */ /* 0x000fe20000000800 */
[----:B------:R-:W-:Y:S01]  /*1de0*/  FFMA.SAT R26, R25, R12, 0.5 ;  /* 0x3f000000191a7423 */ /* 0x000fe2000000200c */
[----:B------:R-:W-:-:S02]  /*1df0*/  IMAD.SHL.U32 R4, R4, 0x800000, RZ ;  /* 0x0080000004047824 */ /* 0x000fc400078e00ff */
[----:B------:R-:W-:Y:S01]  /*1e00*/  FFMA R65, R65, 1.925963033500011079e-08, R10 ;  /* 0x32a5706041417823 */ /* 0x000fe2000000000a */
[----:B------:R-:W-:Y:S01]  /*1e10*/  FFMA.SAT R10, R63, R12, 0.5 ;  /* 0x3f0000003f0a7423 */ /* 0x000fe2000000200c */
[----:B-1----:R-:W-:Y:S01]  /*1e20*/  FMUL R3, R0, R3 ;  /* 0x0000000300037220 */ /* 0x002fe20000400000 */
[-C--:B------:R-:W-:Y:S01]  /*1e30*/  FFMA.RM R26, R26, R11.reuse, 12582913 ;  /* 0x4b4000011a1a7423 */ /* 0x080fe2000000400b */
[----:B------:R-:W-:Y:S01]  /*1e40*/  SHF.L.U32 R6, R6, 0x17, RZ ;  /* 0x0000001706067819 */ /* 0x000fe200000006ff */
        /* <DEDUP_REMOVED lines=8> */
[----:B------:R-:W-:Y:S01]  /*1ed0*/  FFMA.RM R14, R2, R11, 12582913 ;  /* 0x4b400001020e7423 */ /* 0x000fe2000000400b */
[----:B------:R-:W-:Y:S01]  /*1ee0*/  SHF.L.U32 R2, R16, 0x17, RZ ;  /* 0x0000001710027819 */ /* 0x000fe200000006ff */
[----:B------:R-:W-:Y:S01]  /*1ef0*/  FFMA.SAT R16, R59, R12, 0.5 ;  /* 0x3f0000003b107423 */ /* 0x000fe2000000200c */
[----:B------:R-:W2:Y:S01]  /*1f00*/  MUFU.EX2 R75, R75 ;  /* 0x0000004b004b7308 */ /* 0x000ea20000000800 */
[----:B------:R-:W-:Y:S01]  /*1f10*/  FADD R18, R14, -12583039 ;  /* 0xcb40007f0e127421 */ /* 0x000fe20000000000 */
[----:B0-----:R-:W-:Y:S01]  /*1f20*/  FMUL R0, R0, R71 ;  /* 0x0000004700007220 */ /* 0x001fe20000400000 */
[----:B------:R-:W-:-:S02]  /*1f30*/  FFMA.RM R16, R16, R11, 12582913 ;  /* 0x4b40000110107423 */ /* 0x000fc4000000400b */
[----:B------:R-:W-:-:S03]  /*1f40*/  FFMA R18, R61, 1.4426950216293334961, -R18 ;  /* 0x3fb8aa3b3d127823 */ /* 0x000fc60000000812 */
[----:B------:R-:W-:Y:S01]  /*1f50*/  MUFU.EX2 R63, R63 ;  /* 0x0000003f003f7308 */ /* 0x000fe20000000800 */
[----:B------:R-:W-:Y:S01]  /*1f60*/  FFMA R61, R61, 1.925963033500011079e-08, R18 ;  /* 0x32a570603d3d7823 */ /* 0x000fe20000000012 */
[C---:B------:R-:W-:Y:S01]  /*1f70*/  FADD R18, R16.reuse, -12583039 ;  /* 0xcb40007f10127421 */ /* 0x040fe20000000000 */
[----:B------:R-:W-:Y:S01]  /*1f80*/  SHF.L.U32 R16, R16, 0x17, RZ ;  /* 0x0000001710107819 */ /* 0x000fe200000006ff */
[----:B-1----:R-:W-:Y:S02]  /*1f90*/  FMUL R2, R2, R73 ;  /* 0x0000004902027220 */ /* 0x002fe40000400000 */
[C---:B------:R-:W-:Y:S02]  /*1fa0*/  FFMA R18, R59.reuse, 1.4426950216293334961, -R18 ;  /* 0x3fb8aa3b3b127823 */ /* 0x040fe40000000812 */
[----:B------:R-:W-:Y:S01]  /*1fb0*/  MUFU.EX2 R61, R61 ;  /* 0x0000003d003d7308 */ /* 0x000fe20000000800 */
[----:B--2---:R-:W-:Y:S01]  /*1fc0*/  FMUL R4, R4, R75 ;  /* 0x0000004b04047220 */ /* 0x004fe20000400000 */
        /* <DEDUP_REMOVED lines=10> */
[----:B------:R-:W-:-:S04]  /*2070*/  FFMA.RM R20, R20, R11, 12582913 ;  /* 0x4b40000114147423 */ /* 0x000fc8000000400b */
[----:B------:R-:W-:-:S04]  /*2080*/  FADD R8, R20, -12583039 ;  /* 0xcb40007f14087421 */ /* 0x000fc80000000000 */
[----:B------:R-:W-:Y:S01]  /*2090*/  FFMA R8, R33, 1.4426950216293334961, -R8 ;  /* 0x3fb8aa3b21087823 */ /* 0x000fe20000000808 */
[----:B0-----:R-:W-:-:S03]  /*20a0*/  FMUL R6, R6, R65 ;  /* 0x0000004106067220 */ /* 0x001fc60000400000 */
[----:B------:R-:W-:Y:S01]  /*20b0*/  FFMA R33, R33, 1.925963033500011079e-08, R8 ;  /* 0x32a5706021217823 */ /* 0x000fe20000000008 */
[----:B------:R-:W-:-:S04]  /*20c0*/  FADD R8, R22, -12583039 ;  /* 0xcb40007f16087421 */ /* 0x000fc80000000000 */
[C---:B------:R-:W-:Y:S01]  /*20d0*/  FFMA R8, R7.reuse, 1.4426950216293334961, -R8 ;  /* 0x3fb8aa3b07087823 */ /* 0x040fe20000000808 */
[----:B------:R-:W0:Y:S03]  /*20e0*/  MUFU.EX2 R33, R33 ;  /* 0x0000002100217308 */ /* 0x000e260000000800 */
[----:B------:R-:W-:Y:S01]  /*20f0*/  FFMA R60, R7, 1.925963033500011079e-08, R8 ;  /* 0x32a57060073c7823 */ /* 0x000fe20000000008 */
[----:B------:R-:W-:Y:S01]  /*2100*/  FADD R8, R24, -12583039 ;  /* 0xcb40007f18087421 */ /* 0x000fe20000000000 */
[----:B------:R-:W-:Y:S01]  /*2110*/  FMUL R7, R10, R63 ;  /* 0x0000003f0a077220 */ /* 0x000fe20000400000 */
[----:B------:R-:W-:Y:S02]  /*2120*/  FADD R10, R28, -12583039 ;  /* 0xcb40007f1c0a7421 */ /* 0x000fe40000000000 */
[----:B------:R-:W-:Y:S01]  /*2130*/  FFMA R8, R29, 1.4426950216293334961, -R8 ;  /* 0x3fb8aa3b1d087823 */ /* 0x000fe20000000808 */
[----:B------:R-:W-:Y:S01]  /*2140*/  MUFU.EX2 R60, R60 ;  /* 0x0000003c003c7308 */ /* 0x000fe20000000800 */
[----:B------:R-:W-:-:S02]  /*2150*/  FFMA R10, R9, 1.4426950216293334961, -R10 ;  /* 0x3fb8aa3b090a7823 */ /* 0x000fc4000000080a */
[----:B------:R-:W-:Y:S01]  /*2160*/  FFMA R62, R29, 1.925963033500011079e-08, R8 ;  /* 0x32a570601d3e7823 */ /* 0x000fe20000000008 */
[----:B------:R-:W-:Y:S01]  /*2170*/  SHF.L.U32 R8, R14, 0x17, RZ ;  /* 0x000000170e087819 */ /* 0x000fe200000006ff */
[----:B------:R-:W-:-:S03]  /*2180*/  FFMA.SAT R14, R27, R12, 0.5 ;  /* 0x3f0000001b0e7423 */ /* 0x000fc6000000200c */
[----:B------:R-:W1:Y:S01]  /*2190*/  MUFU.EX2 R29, R32 ;  /* 0x00000020001d7308 */ /* 0x000e620000000800 */
[----:B------:R-:W-:Y:S01]  /*21a0*/  FFMA.RM R14, R14, R11, 12582913 ;  /* 0x4b4000010e0e7423 */ /* 0x000fe2000000400b */
[----:B------:R-:W-:Y:S01]  /*21b0*/  FMUL R8, R8, R61 ;  /* 0x0000003d08087220 */ /* 0x000fe20000400000 */
[----:B------:R-:W-:Y:S01]  /*21c0*/  FFMA R61, R9, 1.925963033500011079e-08, R10 ;  /* 0x32a57060093d7823 */ /* 0x000fe2000000000a */
[----:B------:R-:W-:Y:S01]  /*21d0*/  FMUL R9, R16, R59 ;  /* 0x0000003b10097220 */ /* 0x000fe20000400000 */
[----:B------:R-:W-:Y:S01]  /*21e0*/  FADD R10, R14, -12583039 ;  /* 0xcb40007f0e0a7421 */ /* 0x000fe20000000000 */
[----:B------:R-:W-:Y:S01]  /*21f0*/  SHF.L.U32 R16, R20, 0x17, RZ ;  /* 0x0000001714107819 */ /* 0x000fe200000006ff */
[----:B------:R-:W-:Y:S01]  /*2200*/  FFMA.SAT R20, R17, R12, 0.5 ;  /* 0x3f00000011147423 */ /* 0x000fe2000000200c */
[----:B------:R-:W-:Y:S01]  /*2210*/  SHF.L.U32 R14, R14, 0x17, RZ ;  /* 0x000000170e0e7819 */ /* 0x000fe200000006ff */
[C---:B------:R-:W-:Y:S02]  /*2220*/  FFMA R10, R27.reuse, 1.4426950216293334961, -R10 ;  /* 0x3fb8aa3b1b0a7823 */ /* 0x040fe4000000080a */
[----:B------:R-:W-:Y:S01]  /*2230*/  FFMA.RM R20, R20, R11, 12582913 ;  /* 0x4b40000114147423 */ /* 0x000fe2000000400b */
[----:B0-----:R-:W-:Y:S01]  /*2240*/  FMUL R16, R16, R33 ;  /* 0x0000002110107220 */ /* 0x001fe20000400000 */
[----:B------:R-:W-:Y:S01]  /*2250*/  FFMA R27, R27, 1.925963033500011079e-08, R10 ;  /* 0x32a570601b1b7823 */ /* 0x000fe2000000000a */
[----:B------:R-:W-:-:S02]  /*2260*/  IMAD.SHL.U32 R10, R18, 0x800000, RZ ;  /* 0x00800000120a7824 */ /* 0x000fc400078e00ff */
[----:B------:R-:W-:Y:S01]  /*2270*/  FADD R18, R26, -12583039 ;  /* 0xcb40007f1a127421 */ /* 0x000fe20000000000 */
[----:B------:R0:W2:Y:S01]  /*2280*/  MUFU.EX2 R33, R62 ;  /* 0x0000003e00217308 */ /* 0x0000a20000000800 */
[----:B-1----:R-:W-:Y:S02]  /*2290*/  FMUL R10, R10, R29 ;  /* 0x0000001d0a0a7220 */ /* 0x002fe40000400000 */
[----:B------:R-:W-:-:S04]  /*22a0*/  FFMA R18, R25, 1.4426950216293334961, -R18 ;  /* 0x3fb8aa3b19127823 */ /* 0x000fc80000000812 */
[----:B------:R-:W-:Y:S01]  /*22b0*/  FFMA R29, R25, 1.925963033500011079e-08, R18 ;  /* 0x32a57060191d7823 */ /* 0x000fe20000000012 */
[C---:B------:R-:W-:Y:S01]  /*22c0*/  FADD R18, R20.reuse, -12583039 ;  /* 0xcb40007f14127421 */ /* 0x040fe20000000000 */
[----:B0-----:R-:W-:Y:S01]  /*22d0*/  FFMA.SAT R62, R13, R12, 0.5 ;  /* 0x3f0000000d3e7423 */ /* 0x001fe2000000200c */
[----:B------:R-:W-:Y:S01]  /*22e0*/  MUFU.EX2 R27, R27 ;  /* 0x0000001b001b7308 */ /* 0x000fe20000000800 */
[----:B------:R-:W-:Y:S01]  /*22f0*/  SHF.L.U32 R20, R20, 0x17, RZ ;  /* 0x0000001714147819 */ /* 0x000fe200000006ff */
[----:B------:R-:W-:-:S04]  /*2300*/  FFMA R18, R17, 1.4426950216293334961, -R18 ;  /* 0x3fb8aa3b11127823 */ /* 0x000fc80000000812 */
[----:B------:R-:W-:Y:S01]  /*2310*/  FFMA R32, R17, 1.925963033500011079e-08, R18 ;  /* 0x32a5706011207823 */ /* 0x000fe20000000012 */
[-C--:B------:R-:W-:Y:S01]  /*2320*/  FFMA.SAT R18, R19, R12.reuse, 0.5 ;  /* 0x3f00000013127423 */ /* 0x080fe2000000200c */
[----:B------:R-:W-:Y:S01]  /*2330*/  SHF.L.U32 R17, R22, 0x17, RZ ;  /* 0x0000001716117819 */ /* 0x000fe200000006ff */
[----:B------:R-:W-:Y:S02]  /*2340*/  MUFU.EX2 R29, R29 ;  /* 0x0000001d001d7308 */ /* 0x000fe40000000800 */
[-C--:B------:R-:W-:Y:S01]  /*2350*/  FFMA.RM R25, R18, R11.reuse, 12582913 ;  /* 0x4b40000112197423 */ /* 0x080fe2000000400b */
[----:B------:R-:W-:Y:S01]  /*2360*/  SHF.L.U32 R18, R24, 0x17, RZ ;  /* 0x0000001718127819 */ /* 0x000fe200000006ff */
[----:B------:R-:W-:Y:S01]  /*2370*/  FFMA.SAT R24, R15, R12, 0.5 ;  /* 0x3f0000000f187423 */ /* 0x000fe2000000200c */
[----:B------:R-:W-:Y:S01]  /*2380*/  FMUL R17, R17, R60 ;  /* 0x0000003c11117220 */ /* 0x000fe20000400000 */
[----:B------:R-:W-:Y:S02]  /*2390*/  FADD R22, R25, -12583039 ;  /* 0xcb40007f19167421 */ /* 0x000fe40000000000 */
[----:B------:R-:W-:Y:S01]  /*23a0*/  FFMA.RM R24, R24, R11, 12582913 ;  /* 0x4b40000118187423 */ /* 0x000fe2000000400b */
[----:B--2---:R-:W-:Y:S01]  /*23b0*/  FMUL R18, R18, R33 ;  /* 0x0000002112127220 */ /* 0x004fe20000400000 */
[----:B------:R-:W-:-:S02]  /*23c0*/  FFMA R22, R19, 1.4426950216293334961, -R22 ;  /* 0x3fb8aa3b13167823 */ /* 0x000fc40000000816 */
[C---:B------:R-:W-:Y:S01]  /*23d0*/  FADD R60, R24.reuse, -12583039 ;  /* 0xcb40007f183c7421 */ /* 0x040fe20000000000 */
[----:B------:R-:W-:Y:S01]  /*23e0*/  SHF.L.U32 R24, R24, 0x17, RZ ;  /* 0x0000001718187819 */ /* 0x000fe200000006ff */
[----:B------:R-:W-:Y:S01]  /*23f0*/  FFMA R59, R19, 1.925963033500011079e-08, R22 ;  /* 0x32a57060133b7823 */ /* 0x000fe20000000016 */
[----:B------:R-:W-:Y:S01]  /*2400*/  SHF.L.U32 R19, R28, 0x17, RZ ;  /* 0x000000171c137819 */ /* 0x000fe200000006ff */
[----:B------:R-:W0:Y:S01]  /*2410*/  MUFU.EX2 R22, R61 ;  /* 0x0000003d00167308 */ /* 0x000e220000000800 */
[----:B------:R-:W-:-:S04]  /*2420*/  FFMA R60, R15, 1.4426950216293334961, -R60 ;  /* 0x3fb8aa3b0f3c7823 */ /* 0x000fc8000000083c */
[----:B------:R-:W-:Y:S01]  /*2430*/  FFMA R60, R15, 1.925963033500011079e-08, R60 ;  /* 0x32a570600f3c7823 */ /* 0x000fe2000000003c */
[----:B------:R-:W-:Y:S01]  /*2440*/  FFMA.RM R15, R62, R11, 12582913 ;  /* 0x4b4000013e0f7423 */ /* 0x000fe2000000400b */
[----:B------:R-:W-:Y:S01]  /*2450*/  FFMA.SAT R62, R23, R12, 0.5 ;  /* 0x3f000000173e7423 */ /* 0x000fe2000000200c */
[----:B------:R-:W-:Y:S01]  /*2460*/  MUFU.EX2 R59, R59 ;  /* 0x0000003b003b7308 */ /* 0x000fe20000000800 */
[----:B0-----:R-:W-:Y:S01]  /*2470*/  FMUL R19, R19, R22 ;  /* 0x0000001613137220 */ /* 0x001fe20000400000 */
        /* <DEDUP_REMOVED lines=9> */
[----:B------:R-:W-:Y:S01]  /*2510*/  MUFU.EX2 R28, R28 ;  /* 0x0000001c001c7308 */ /* 0x000fe20000000800 */
[----:B------:R-:W-:Y:S02]  /*2520*/  FADD R22, R12, -12583039 ;  /* 0xcb40007f0c167421 */ /* 0x000fe40000000000 */
[----:B------:R-:W-:Y:S02]  /*2530*/  FADD R13, R13, R2 ;  /* 0x000000020d0d7221 */ /* 0x000fe40000000000 */
[----:B------:R-:W-:-:S04]  /*2540*/  FFMA R22, R21, 1.4426950216293334961, -R22 ;  /* 0x3fb8aa3b15167823 */ /* 0x000fc80000000816 */
[----:B------:R-:W-:Y:S01]  /*2550*/  FFMA R33, R21, 1.925963033500011079e-08, R22 ;  /* 0x32a5706015217823 */ /* 0x000fe20000000016 */
[----:B------:R-:W-:Y:S01]  /*2560*/  FADD R22, R11, -12583039 ;  /* 0xcb40007f0b167421 */ /* 0x000fe20000000000 */
[----:B------:R-:W0:Y:S03]  /*2570*/  MUFU.EX2 R21, R32 ;  /* 0x0000002000157308 */ /* 0x000e260000000800 */
[----:B------:R-:W-:-:S04]  /*2580*/  FFMA R22, R23, 1.4426950216293334961, -R22 ;  /* 0x3fb8aa3b17167823 */ /* 0x000fc80000000816 */
[----:B------:R-:W-:Y:S01]  /*2590*/  FFMA R61, R23, 1.925963033500011079e-08, R22 ;  /* 0x32a57060173d7823 */ /* 0x000fe20000000016 */
[----:B------:R-:W-:Y:S01]  /*25a0*/  FADD R22, R13, R4 ;  /* 0x000000040d167221 */ /* 0x000fe20000000000 */
[----:B------:R-:W-:Y:S01]  /*25b0*/  FMUL R23, R14, R27 ;  /* 0x0000001b0e177220 */ /* 0x000fe20000400000 */
[----:B------:R-:W-:Y:S02]  /*25c0*/  MUFU.EX2 R33, R33 ;  /* 0x0000002100217308 */ /* 0x000fe40000000800 */
[----:B------:R-:W-:-:S04]  /*25d0*/  FADD R13, R22, R5 ;  /* 0x00000005160d7221 */ /* 0x000fc80000000000 */
[----:B------:R-:W-:Y:S01]  /*25e0*/  FADD R22, R13, R6 ;  /* 0x000000060d167221 */ /* 0x000fe20000000000 */
[----:B0-----:R-:W-:Y:S01]  /*25f0*/  FMUL R21, R20, R21 ;  /* 0x0000001514157220 */ /* 0x001fe20000400000 */
[----:B------:R-:W0:Y:S01]  /*2600*/  MUFU.EX2 R27, R60 ;  /* 0x0000003c001b7308 */ /* 0x000e220000000800 */
[----:B------:R-:W-:Y:S01]  /*2610*/  SHF.L.U32 R20, R25, 0x17, RZ ;  /* 0x0000001719147819 */ /* 0x000fe200000006ff */
[----:B------:R-:W-:Y:S01]  /*2620*/  FADD R13, R22, R7 ;  /* 0x00000007160d7221 */ /* 0x000fe20000000000 */
[----:B------:R-:W-:-:S03]  /*2630*/  FMUL R25, R15, R28 ;  /* 0x0000001c0f197220 */ /* 0x000fc60000400000 */
[----:B------:R-:W-:Y:S01]  /*2640*/  FADD R22, R13, R8 ;  /* 0x000000080d167221 */ /* 0x000fe20000000000 */
[----:B------:R-:W-:Y:S01]  /*2650*/  FMUL R20, R20, R59 ;  /* 0x0000003b14147220 */ /* 0x000fe20000400000 */
[----:B------:R-:W1:Y:S02]  /*2660*/  MUFU.EX2 R32, R61 ;  /* 0x0000003d00207308 */ /* 0x000e640000000800 */
[----:B------:R-:W-:Y:S01]  /*2670*/  FADD R13, R22, R9 ;  /* 0x00000009160d7221 */ /* 0x000fe20000000000 */
[----:B------:R-:W-:Y:S01]  /*2680*/  IMAD.SHL.U32 R22, R26, 0x800000, RZ ;  /* 0x008000001a167824 */ /* 0x000fe200078e00ff */
[----:B------:R-:W-:Y:S02]  /*2690*/  SHF.L.U32 R26, R12, 0x17, RZ ;  /* 0x000000170c1a7819 */ /* 0x000fe400000006ff */
[----:B------:R-:W-:Y:S01]  /*26a0*/  FADD R13, R13, R10 ;  /* 0x0000000a0d0d7221 */ /* 0x000fe20000000000 */
[----:B------:R-:W-:Y:S01]  /*26b0*/  FMUL R22, R22, R29 ;  /* 0x0000001d16167220 */ /* 0x000fe20000400000 */
[----:B0-----:R-:W-:-:S02]  /*26c0*/  FMUL R24, R24, R27 ;  /* 0x0000001b18187220 */ /* 0x001fc40000400000 */
[----:B------:R-:W-:Y:S01]  /*26d0*/  FADD R14, R13, R16 ;  /* 0x000000100d0e7221 */ /* 0x000fe20000000000 */
[----:B------:R-:W-:Y:S02]  /*26e0*/  IMAD.SHL.U32 R27, R11, 0x800000, RZ ;  /* 0x008000000b1b7824 */ /* 0x000fe400078e00ff */
[----:B------:R-:W-:Y:S01]  /*26f0*/  FMUL R26, R26, R33 ;  /* 0x000000211a1a7220 */ /* 0x000fe20000400000 */
        /* <DEDUP_REMOVED lines=21> */
.L_x_30927:
        /* <DEDUP_REMOVED lines=12> */
[----:B------:R-:W-:Y:S05]  /*2910*/  CALL.REL.NOINC `($__internal_496_$__cuda_sm3x_div_rn_noftz_f32_slowpath) ;  /* 0x0000002c005c7944 */ /* 0x000fea0003c00000 */
[----:B------:R-:W-:-:S07]  /*2920*/  MOV R11, R3 ;  /* 0x00000003000b7202 */ /* 0x000fce0000000f00 */
.L_x_30872:
[----:B------:R-:W-:Y:S05]  /*2930*/  BSYNC.RECONVERGENT B3 ;  /* 0x0000000000037941 */ /* 0x000fea0003800200 */
.L_x_30871:
        /* <DEDUP_REMOVED lines=12> */
[----:B------:R-:W-:Y:S05]  /*2a00*/  CALL.REL.NOINC `($__internal_496_$__cuda_sm3x_div_rn_noftz_f32_slowpath) ;  /* 0x0000002c00207944 */ /* 0x000fea0003c00000 */
[----:B------:R-:W-:-:S07]  /*2a10*/  MOV R15, R3 ;  /* 0x00000003000f7202 */ /* 0x000fce0000000f00 */
.L_x_30874:
[----:B------:R-:W-:Y:S05]  /*2a20*/  BSYNC.RECONVERGENT B3 ;  /* 0x0000000000037941 */ /* 0x000fea0003800200 */
.L_x_30873:
        /* <DEDUP_REMOVED lines=12> */
[----:B------:R-:W-:Y:S05]  /*2af0*/  CALL.REL.NOINC `($__internal_496_$__cuda_sm3x_div_rn_noftz_f32_slowpath) ;  /* 0x0000002800e47944 */ /* 0x000fea0003c00000 */
[----:B------:R-:W-:-:S07]  /*2b00*/  MOV R29, R3 ;  /* 0x00000003001d7202 */ /* 0x000fce0000000f00 */
.L_x_30876:
[----:B------:R-:W-:Y:S05]  /*2b10*/  BSYNC.RECONVERGENT B3 ;  /* 0x0000000000037941 */ /* 0x000fea0003800200 */
.L_x_30875:
        /* <DEDUP_REMOVED lines=14> */
.L_x_30878:
[----:B------:R-:W-:Y:S05]  /*2c00*/  BSYNC.RECONVERGENT B3 ;  /* 0x0000000000037941 */ /* 0x000fea0003800200 */
.L_x_30877:
        /* <DEDUP_REMOVED lines=14> */
.L_x_30880:
[----:B------:R-:W-:Y:S05]  /*2cf0*/  BSYNC.RECONVERGENT B3 ;  /* 0x0000000000037941 */ /* 0x000fea0003800200 */
.L_x_30879:
        /* <DEDUP_REMOVED lines=14> */
.L_x_30882:
[----:B------:R-:W-:Y:S05]  /*2de0*/  BSYNC.RECONVERGENT B3 ;  /* 0x0000000000037941 */ /* 0x000fea0003800200 */
.L_x_30881:
        /* <DEDUP_REMOVED lines=14> */
.L_x_30884:
[----:B------:R-:W-:Y:S05]  /*2ed0*/  BSYNC.RECONVERGENT B3 ;  /* 0x0000000000037941 */ /* 0x000fea0003800200 */
.L_x_30883:
        /* <DEDUP_REMOVED lines=14> */
.L_x_30886:
[----:B------:R-:W-:Y:S05]  /*2fc0*/  BSYNC.RECONVERGENT B3 ;  /* 0x0000000000037941 */ /* 0x000fea0003800200 */
.L_x_30885:
        /* <DEDUP_REMOVED lines=14> */
.L_x_30888:
[----:B------:R-:W-:Y:S05]  /*30b0*/  BSYNC.RECONVERGENT B3 ;  /* 0x0000000000037941 */ /* 0x000fea0003800200 */
.L_x_30887:
        /* <DEDUP_REMOVED lines=14> */
.L_x_30890:
[----:B------:R-:W-:Y:S05]  /*31a0*/  BSYNC.RECONVERGENT B3 ;  /* 0x0000000000037941 */ /* 0x000fea0003800200 */
.L_x_30889:
        /* <DEDUP_REMOVED lines=14> */
.L_x_30892:
[----:B------:R-:W-:Y:S05]  /*3290*/  BSYNC.RECONVERGENT B3 ;  /* 0x0000000000037941 */ /* 0x000fea0003800200 */
.L_x_30891:
        /* <DEDUP_REMOVED lines=14> */
.L_x_30894:
[----:B------:R-:W-:Y:S05]  /*3380*/  BSYNC.RECONVERGENT B3 ;  /* 0x0000000000037941 */ /* 0x000fea0003800200 */
.L_x_30893:
        /* <DEDUP_REMOVED lines=14> */
.L_x_30896:
[----:B------:R-:W-:Y:S05]  /*3470*/  BSYNC.RECONVERGENT B3 ;  /* 0x0000000000037941 */ /* 0x000fea0003800200 */
.L_x_30895:
        /* <DEDUP_REMOVED lines=14> */
.L_x_30898:
[----:B------:R-:W-:Y:S05]  /*3560*/  BSYNC.RECONVERGENT B3 ;  /* 0x0000000000037941 */ /* 0x000fea0003800200 */
.L_x_30897:
        /* <DEDUP_REMOVED lines=14> */
.L_x_30900:
[----:B------:R-:W-:Y:S05]  /*3650*/  BSYNC.RECONVERGENT B3 ;  /* 0x0000000000037941 */ /* 0x000fea0003800200 */
.L_x_30899:
        /* <DEDUP_REMOVED lines=14> */
.L_x_30902:
[----:B------:R-:W-:Y:S05]  /*3740*/  BSYNC.RECONVERGENT B3 ;  /* 0x0000000000037941 */ /* 0x000fea0003800200 */
.L_x_30901:
        /* <DEDUP_REMOVED lines=14> */
.L_x_30904:
[----:B------:R-:W-:Y:S05]  /*3830*/  BSYNC.RECONVERGENT B3 ;  /* 0x0000000000037941 */ /* 0x000fea0003800200 */
.L_x_30903:
        /* <DEDUP_REMOVED lines=14> */
.L_x_30906:
[----:B------:R-:W-:Y:S05]  /*3920*/  BSYNC.RECONVERGENT B3 ;  /* 0x0000000000037941 */ /* 0x000fea0003800200 */
.L_x_30905:
        /* <DEDUP_REMOVED lines=14> */
.L_x_30908:
[----:B------:R-:W-:Y:S05]  /*3a10*/  BSYNC.RECONVERGENT B3 ;  /* 0x0000000000037941 */ /* 0x000fea0003800200 */
.L_x_30907:
        /* <DEDUP_REMOVED lines=14> */
.L_x_30910:
[----:B------:R-:W-:Y:S05]  /*3b00*/  BSYNC.RECONVERGENT B3 ;  /* 0x0000000000037941 */ /* 0x000fea0003800200 */
.L_x_30909:
        /* <DEDUP_REMOVED lines=14> */
.L_x_30912:
[----:B------:R-:W-:Y:S05]  /*3bf0*/  BSYNC.RECONVERGENT B3 ;  /* 0x0000000000037941 */ /* 0x000fea0003800200 */
.L_x_30911:
        /* <DEDUP_REMOVED lines=14> */
.L_x_30914:
[----:B------:R-:W-:Y:S05]  /*3ce0*/  BSYNC.RECONVERGENT B3 ;  /* 0x0000000000037941 */ /* 0x000fea0003800200 */
.L_x_30913:
        /* <DEDUP_REMOVED lines=9> */
[----:B------:R-:W-:-:S02]  /*3d80*/  ISETP.GE.AND.EX P1, PT, RZ, UR45, PT, P1 ;  /* 0x0000002dff007c0c */ /* 0x000fc4000bf26310 */
[----:B------:R-:W-:Y:S02]  /*3d90*/  ISETP.GE.U32.AND P5, PT, R42, UR44, PT ;  /* 0x0000002c2a007c0c */ /* 0x000fe4000bfa6070 */
[----:B------:R-:W-:Y:S02]  /*3da0*/  IADD3 R3, PT, PT, R3, R5, RZ ;  /* 0x0000000503037210 */ /* 0x000fe40007ffe0ff */
[C---:B------:R-:W-:Y:S02]  /*3db0*/  LEA R4, P0, R2.reuse, UR36, 0x2 ;  /* 0x0000002402047c11 */ /* 0x040fe4000f8010ff */
[----:B------:R-:W-:Y:S02]  /*3dc0*/  ISETP.GE.U32.AND P4, PT, R43, UR44, PT ;  /* 0x0000002c2b007c0c */ /* 0x000fe4000bf86070 */
[----:B------:R-:W-:Y:S02]  /*3dd0*/  LEA.HI.X R5, R2, UR37, R3, 0x2, P0 ;  /* 0x0000002502057c11 */ /* 0x000fe400080f1403 */
[----:B------:R-:W-:-:S02]  /*3de0*/  ISETP.GE.U32.AND P0, PT, R40, UR44, PT ;  /* 0x0000002c28007c0c */ /* 0x000fc4000bf06070 */
[----:B------:R-:W-:Y:S01]  /*3df0*/  ISETP.GE.U32.AND P3, PT, R44, UR44, PT ;  /* 0x0000002c2c007c0c */ /* 0x000fe2000bf66070 */
[----:B------:R0:W-:Y:S01]  /*3e00*/  @!P2 STG.E desc[UR4][R4.64], R11 ;  /* 0x0000000b0400a986 */ /* 0x0001e2000c101904 */
[----:B------:R-:W-:Y:S02]  /*3e10*/  ISETP.GE.AND.EX P0, PT, RZ, UR45, PT, P0 ;  /* 0x0000002dff007c0c */ /* 0x000fe4000bf06300 */
[----:B------:R-:W-:Y:S02]  /*3e20*/  ISETP.GE.U32.AND P2, PT, R45, UR44, PT ;  /* 0x0000002c2d007c0c */ /* 0x000fe4000bf46070 */
[----:B------:R-:W-:Y:S02]  /*3e30*/  ISETP.GE.AND.EX P6, PT, RZ, UR45, PT, P6 ;  /* 0x0000002dff007c0c */ /* 0x000fe4000bfc6360 */
[----:B------:R-:W-:Y:S02]  /*3e40*/  ISETP.GE.AND.EX P5, PT, RZ, UR45, PT, P5 ;  /* 0x0000002dff007c0c */ /* 0x000fe4000bfa6350 */
[----:B------:R-:W-:-:S02]  /*3e50*/  ISETP.GE.AND.EX P4, PT, RZ, UR45, PT, P4 ;  /* 0x0000002dff007c0c */ /* 0x000fc4000bf86340 */
[----:B------:R-:W-:Y:S02]  /*3e60*/  ISETP.GE.AND.EX P3, PT, RZ, UR45, PT, P3 ;  /* 0x0000002dff007c0c */ /* 0x000fe4000bf66330 */
        /* <DEDUP_REMOVED lines=17> */
[C---:B------:R-:W-:Y:S01]  /*3f80*/  @!P3 R2UR UR15, R31.reuse ;  /* 0x000000001f0fb2ca */ /* 0x040fe200000e0000 */
[----:B------:R0:W-:Y:S01]  /*3f90*/  @!P5 STG.E desc[UR10][R4.64+0x200], R61 ;  /* 0x0002003d0400d986 */ /* 0x0001e2000c10190a */
[----:B------:R-:W-:Y:S02]  /*3fa0*/  @!P2 R2UR UR16, R30 ;  /* 0x000000001e10a2ca */ /* 0x000fe400000e0000 */
[----:B------:R-:W-:Y:S02]  /*3fb0*/  @!P2 R2UR UR17, R31 ;  /* 0x000000001f11a2ca */ /* 0x000fe400000e0000 */
[----:B------:R-:W-:-:S02]  /*3fc0*/  ISETP.GE.U32.AND P6, PT, R49, UR44, PT ;  /* 0x0000002c31007c0c */ /* 0x000fc4000bfc6070 */
[----:B------:R-:W-:Y:S01]  /*3fd0*/  @!P0 R2UR UR4, R30 ;  /* 0x000000001e0482ca */ /* 0x000fe200000e0000 */
[----:B------:R0:W-:Y:S01]  /*3fe0*/  @!P4 STG.E desc[UR12][R4.64+0x280], R63 ;  /* 0x0002803f0400c986 */ /* 0x0001e2000c10190c */
[----:B------:R-:W-:Y:S02]  /*3ff0*/  @!P0 R2UR UR5, R31 ;  /* 0x000000001f0582ca */ /* 0x000fe400000e0000 */
[----:B------:R-:W-:Y:S01]  /*4000*/  ISETP.GE.U32.AND P4, PT, R47, UR44, PT ;  /* 0x0000002c2f007c0c */ /* 0x000fe2000bf86070 */
[----:B------:R0:W-:Y:S01]  /*4010*/  @!P3 STG.E desc[UR14][R4.64+0x300], R65 ;  /* 0x000300410400b986 */ /* 0x0001e2000c10190e */
[----:B------:R-:W-:Y:S02]  /*4020*/  ISETP.GE.U32.AND P3, PT, R48, UR44, PT ;  /* 0x0000002c30007c0c */ /* 0x000fe4000bf66070 */
[----:B------:R-:W-:Y:S01]  /*4030*/  ISETP.GE.U32.AND P5, PT, R50, UR44, PT ;  /* 0x0000002c32007c0c */ /* 0x000fe2000bfa6070 */
[----:B------:R0:W-:Y:S01]  /*4040*/  @!P2 STG.E desc[UR16][R4.64+0x380], R7 ;  /* 0x000380070400a986 */ /* 0x0001e2000c101910 */
[----:B------:R-:W-:-:S02]  /*4050*/  ISETP.GE.U32.AND P2, PT, R51, UR44, PT ;  /* 0x0000002c33007c0c */ /* 0x000fc4000bf46070 */
[----:B------:R-:W-:Y:S02]  /*4060*/  ISETP.GE.U32.AND P1, PT, R52, UR44, PT ;  /* 0x0000002c34007c0c */ /* 0x000fe4000bf26070 */
[----:B------:R-:W-:Y:S01]  /*4070*/  ISETP.GE.AND.EX P4, PT, RZ, UR45, PT, P4 ;  /* 0x0000002dff007c0c */ /* 0x000fe2000bf86340 */
        /* <DEDUP_REMOVED lines=65> */
.L_x_30869:
[----:B------:R-:W-:Y:S05]  /*4490*/  EXIT ;  /* 0x000000000000794d */ /* 0x000fea0003800000 */
.L_x_30870:
[----:B------:R-:W-:Y:S01]  /*44a0*/  BSSY B1, `(.L_x_30916) ;  /* 0x0000007000017945 */ /* 0x000fe20003800000 */
[----:B------:R-:W-:Y:S02]  /*44b0*/  MOV R12, 0x10 ;  /* 0x00000010000c7802 */ /* 0x000fe40000000f00 */
[----:B------:R-:W-:Y:S02]  /*44c0*/  MOV R11, 0x1f ;  /* 0x0000001f000b7802 */ /* 0x000fe40000000f00 */
[----:B------:R-:W-:-:S07]  /*44d0*/  MOV R15, 0xffffffff ;  /* 0xffffffff000f7802 */ /* 0x000fce0000000f00 */
[----:B------:R-:W-:Y:S05]  /*44e0*/  WARPSYNC.COLLECTIVE R15, `(.L_x_30917) ;  /* 0x000000000f087348 */ /* 0x000fea0003c00000 */
[----:B------:R0:W1:Y:S02]  /*44f0*/  SHFL.BFLY P6, R14, R13, R12, R11 ;  /* 0x0c00000c0d0e7389 */ /* 0x00006400000c000b */
[----:B01----:R-:W-:Y:S05]  /*4500*/  ENDCOLLECTIVE ;  /* 0x000000000000791b */ /* 0x003fea0003800000 */
.L_x_30917:
[----:B------:R-:W-:Y:S05]  /*4510*/  BSYNC B1 ;  /* 0x0000000000017941 */ /* 0x000fea0003800000 */
.L_x_30916:
        /* <DEDUP_REMOVED lines=9> */
.L_x_30918:
[----:B------:R-:W-:Y:S01]  /*45b0*/  HFMA2 R12, -RZ, RZ, 0, 2.384185791015625e-07 ;  /* 0x00000004ff0c7431 */ /* 0x000fe200000001ff */
[----:B------:R-:W-:-:S04]  /*45c0*/  FMNMX R0, R13, R14, !PT ;  /* 0x0000000e0d007209 */ /* 0x000fc80007800000 */
[----:B------:R-:W-:-:S07]  /*45d0*/  MOV R13, R0 ;  /* 0x00000000000d7202 */ /* 0x000fce0000000f00 */
[----:B------:R-:W-:Y:S05]  /*45e0*/  WARPSYNC.COLLECTIVE R15, `(.L_x_30919) ;  /* 0x000000000f087348 */ /* 0x000fea0003c00000 */
[----:B------:R0:W1:Y:S02]  /*45f0*/  SHFL.BFLY P6, R14, R13, R12, R11 ;  /* 0x0c00000c0d0e7389 */ /* 0x00006400000c000b */
[----:B01----:R-:W-:Y:S05]  /*4600*/  ENDCOLLECTIVE ;  /* 0x000000000000791b */ /* 0x003fea0003800000 */
.L_x_30919:
[----:B------:R-:W-:Y:S01]  /*4610*/  IMAD.MOV.U32 R12, RZ, RZ, 0x2 ;  /* 0x00000002ff0c7424 */ /* 0x000fe200078e00ff */
[----:B------:R-:W-:-:S04]  /*4620*/  FMNMX R2, R0, R14, !PT ;  /* 0x0000000e00027209 */ /* 0x000fc80007800000 */
[----:B------:R-:W-:-:S07]  /*4630*/  MOV R13, R2 ;  /* 0x00000002000d7202 */ /* 0x000fce0000000f00 */
[----:B------:R-:W-:Y:S05]  /*4640*/  WARPSYNC.COLLECTIVE R15, `(.L_x_30920) ;  /* 0x000000000f087348 */ /* 0x000fea0003c00000 */
[----:B------:R0:W1:Y:S02]  /*4650*/  SHFL.BFLY P6, R14, R13, R12, R11 ;  /* 0x0c00000c0d0e7389 */ /* 0x00006400000c000b */
[----:B01----:R-:W-:Y:S05]  /*4660*/  ENDCOLLECTIVE ;  /* 0x000000000000791b */ /* 0x003fea0003800000 */
.L_x_30920:
[----:B------:R-:W-:Y:S01]  /*4670*/  HFMA2 R12, -RZ, RZ, 0, 5.9604644775390625e-08 ;  /* 0x00000001ff0c7431 */ /* 0x000fe200000001ff */
[----:B------:R-:W-:-:S04]  /*4680*/  FMNMX R3, R2, R14, !PT ;  /* 0x0000000e02037209 */ /* 0x000fc80007800000 */
[----:B------:R-:W-:-:S07]  /*4690*/  MOV R13, R3 ;  /* 0x00000003000d7202 */ /* 0x000fce0000000f00 */
[----:B------:R-:W-:Y:S05]  /*46a0*/  WARPSYNC.COLLECTIVE R15, `(.L_x_30921) ;  /* 0x000000000f087348 */ /* 0x000fea0003c00000 */
[----:B------:R0:W1:Y:S02]  /*46b0*/  SHFL.BFLY P6, R14, R13, R12, R11 ;  /* 0x0c00000c0d0e7389 */ /* 0x00006400000c000b */
[----:B01----:R-:W-:Y:S05]  /*46c0*/  ENDCOLLECTIVE ;  /* 0x000000000000791b */ /* 0x003fea0003800000 */
.L_x_30921:
        /* <DEDUP_REMOVED lines=35> */
[----:B------:R-:W-:Y:S01]  /*4900*/  SHF.L.U32 R3, R10, 0x17, RZ ;  /* 0x000000170a037819 */ /* 0x000fe200000006ff */
[C---:B------:R-:W-:Y:S01]  /*4910*/  FADD R25, R24.reuse, -12583039 ;  /* 0xcb40007f18197421 */ /* 0x040fe20000000000 */
[----:B------:R-:W-:Y:S01]  /*4920*/  SHF.L.U32 R24, R24, 0x17, RZ ;  /* 0x0000001718187819 */ /* 0x000fe200000006ff */
[----:B------:R-:W-:Y:S01]  /*4930*/  FFMA.RM R0, R0, R29, 12582913 ;  /* 0x4b40000100007423 */ /* 0x000fe2000000401d */
[----:B------:R-:W0:Y:S01]  /*4940*/  MUFU.EX2 R16, R16 ;  /* 0x0000001000107308 */ /* 0x000e220000000800 */
[----:B------:R-:W-:-:S02]  /*4950*/  FFMA R25, R12, 1.4426950216293334961, -R25 ;  /* 0x3fb8aa3b0c197823 */ /* 0x000fc40000000819 */
[C---:B------:R-:W-:Y:S01]  /*4960*/  FADD R17, R0.reuse, -12583039 ;  /* 0xcb40007f00117421 */ /* 0x040fe20000000000 */
[----:B------:R-:W-:Y:S02]  /*4970*/  IMAD.SHL.U32 R0, R0, 0x800000, RZ ;  /* 0x0080000000007824 */ /* 0x000fe400078e00ff */
[----:B------:R-:W-:Y:S01]  /*4980*/  FFMA R12, R12, 1.925963033500011079e-08, R25 ;  /* 0x32a570600c0c7823 */ /* 0x000fe20000000019 */
[----:B------:R-:W-:-:S03]  /*4990*/  FFMA R17, R2, 1.4426950216293334961, -R17 ;  /* 0x3fb8aa3b02117823 */ /* 0x000fc60000000811 */
[----:B------:R1:W2:Y:S01]  /*49a0*/  MUFU.EX2 R25, R12 ;  /* 0x0000000c00197308 */ /* 0x0002a20000000800 */
[----:B------:R-:W-:Y:S01]  /*49b0*/  FFMA R17, R2, 1.925963033500011079e-08, R17 ;  /* 0x32a5706002117823 */ /* 0x000fe20000000011 */
[----:B------:R-:W-:-:S04]  /*49c0*/  FFMA.SAT R2, R9, R27, 0.5 ;  /* 0x3f00000009027423 */ /* 0x000fc8000000201b */
[----:B------:R-:W-:Y:S01]  /*49d0*/  FFMA.RM R2, R2, R29, 12582913 ;  /* 0x4b40000102027423 */ /* 0x000fe2000000401d */
[----:B0-----:R-:W-:Y:S01]  /*49e0*/  FMUL R3, R3, R16 ;  /* 0x0000001003037220 */ /* 0x001fe20000400000 */
[----:B------:R-:W-:Y:S01]  /*49f0*/  FFMA.SAT R16, R4, R27, 0.5 ;  /* 0x3f00000004107423 */ /* 0x000fe2000000201b */
[----:B------:R-:W0:Y:S01]  /*4a00*/  MUFU.EX2 R17, R17 ;  /* 0x0000001100117308 */ /* 0x000e220000000800 */
[C---:B------:R-:W-:Y:S01]  /*4a10*/  FADD R10, R2.reuse, -12583039 ;  /* 0xcb40007f020a7421 */ /* 0x040fe20000000000 */
[----:B------:R-:W-:Y:S01]  /*4a20*/  SHF.L.U32 R2, R2, 0x17, RZ ;  /* 0x0000001702027819 */ /* 0x000fe200000006ff */
[----:B------:R-:W-:Y:S01]  /*4a30*/  FFMA.RM R16, R16, R29, 12582913 ;  /* 0x4b40000110107423 */ /* 0x000fe2000000401d */
[----:B-1----:R-:W-:Y:S01]  /*4a40*/  FFMA.SAT R12, R14, R27, 0.5 ;  /* 0x3f0000000e0c7423 */ /* 0x002fe2000000201b */
[C---:B------:R-:W-:Y:S01]  /*4a50*/  FFMA R10, R9.reuse, 1.4426950216293334961, -R10 ;  /* 0x3fb8aa3b090a7823 */ /* 0x040fe2000000080a */
[----:B--2---:R-:W-:Y:S02]  /*4a60*/  FMUL R24, R24, R25 ;  /* 0x0000001918187220 */ /* 0x004fe40000400000 */
[----:B------:R-:W-:Y:S01]  /*4a70*/  FFMA.RM R12, R12, R29, 12582913 ;  /* 0x4b4000010c0c7423 */ /* 0x000fe2000000401d */
        /* <DEDUP_REMOVED lines=120> */
[----:B------:R-:W-:Y:S01]  /*5200*/  SHF.L.U32 R25, R26, 0x17, RZ ;  /* 0x000000171a197819 */ /* 0x000fe200000006ff */
[----:B------:R-:W-:Y:S02]  /*5210*/  FFMA.SAT R26, R15, R27, 0.5 ;  /* 0x3f0000000f1a7423 */ /* 0x000fe4000000201b */
[----:B------:R-:W-:Y:S02]  /*5220*/  FFMA R28, R13, 1.4426950216293334961, -R28 ;  /* 0x3fb8aa3b0d1c7823 */ /* 0x000fe4000000081c */
[----:B------:R-:W-:-:S02]  /*5230*/  FFMA.RM R29, R26, R29, 12582913 ;  /* 0x4b4000011a1d7423 */ /* 0x000fc4000000401d */
[----:B------:R-:W-:-:S03]  /*5240*/  FFMA R28, R13, 1.925963033500011079e-08, R28 ;  /* 0x32a570600d1c7823 */ /* 0x000fc6000000001c */
[----:B------:R-:W-:Y:S01]  /*5250*/  SHF.L.U32 R27, R29, 0x17, RZ ;  /* 0x000000171d1b7819 */ /* 0x000fe200000006ff */
[----:B0-----:R-:W-:Y:S01]  /*5260*/  FMUL R20, R20, R11 ;  /* 0x0000000b14147220 */ /* 0x001fe20000400000 */
[C---:B------:R-:W-:Y:S01]  /*5270*/  FADD R11, R12.reuse, -12583039 ;  /* 0xcb40007f0c0b7421 */ /* 0x040fe20000000000 */
[----:B------:R-:W-:Y:S01]  /*5280*/  SHF.L.U32 R12, R12, 0x17, RZ ;  /* 0x000000170c0c7819 */ /* 0x000fe200000006ff */
[----:B------:R-:W0:Y:S02]  /*5290*/  MUFU.EX2 R28, R28 ;  /* 0x0000001c001c7308 */ /* 0x000e240000000800 */
[----:B------:R-:W-:-:S04]  /*52a0*/  FFMA R11, R14, 1.4426950216293334961, -R11 ;  /* 0x3fb8aa3b0e0b7823 */ /* 0x000fc8000000080b */
[----:B------:R-:W-:-:S04]  /*52b0*/  FFMA R14, R14, 1.925963033500011079e-08, R11 ;  /* 0x32a570600e0e7823 */ /* 0x000fc8000000000b */
[----:B------:R-:W1:Y:S01]  /*52c0*/  MUFU.EX2 R11, R14 ;  /* 0x0000000e000b7308 */ /* 0x000e620000000800 */
[----:B0-----:R-:W-:Y:S01]  /*52d0*/  FMUL R25, R25, R28 ;  /* 0x0000001c19197220 */ /* 0x001fe20000400000 */
[----:B-1----:R-:W-:Y:S01]  /*52e0*/  FMUL R26, R12, R11 ;  /* 0x0000000b0c1a7220 */ /* 0x002fe20000400000 */
        /* <DEDUP_REMOVED lines=33> */
.L_x_30922:
[----:B------:R-:W-:Y:S02]  /*5500*/  HFMA2 R12, -RZ, RZ, 0, 4.76837158203125e-07 ;  /* 0x00000008ff0c7431 */ /* 0x000fe400000001ff */
[----:B------:R-:W-:-:S05]  /*5510*/  FADD R28, R13, R14 ;  /* 0x0000000e0d1c7221 */ /* 0x000fca0000000000 */
[----:B------:R-:W-:-:S07]  /*5520*/  MOV R13, R28 ;  /* 0x0000001c000d7202 */ /* 0x000fce0000000f00 */
[----:B------:R-:W-:Y:S05]  /*5530*/  WARPSYNC.COLLECTIVE R15, `(.L_x_30923) ;  /* 0x000000000f087348 */ /* 0x000fea0003c00000 */
[----:B------:R0:W1:Y:S02]  /*5540*/  SHFL.BFLY P6, R14, R13, R12, R11 ;  /* 0x0c00000c0d0e7389 */ /* 0x00006400000c000b */
[----:B01----:R-:W-:Y:S05]  /*5550*/  ENDCOLLECTIVE ;  /* 0x000000000000791b */ /* 0x003fea0003800000 */
.L_x_30923:
[----:B------:R-:W-:Y:S02]  /*5560*/  HFMA2 R12, -RZ, RZ, 0, 2.384185791015625e-07 ;  /* 0x00000004ff0c7431 */ /* 0x000fe400000001ff */
[----:B------:R-:W-:-:S05]  /*5570*/  FADD R29, R28, R14 ;  /* 0x0000000e1c1d7221 */ /* 0x000fca0000000000 */
[----:B------:R-:W-:-:S07]  /*5580*/  MOV R13, R29 ;  /* 0x0000001d000d7202 */ /* 0x000fce0000000f00 */
[----:B------:R-:W-:Y:S05]  /*5590*/  WARPSYNC.COLLECTIVE R15, `(.L_x_30924) ;  /* 0x000000000f087348 */ /* 0x000fea0003c00000 */
[----:B------:R0:W1:Y:S02]  /*55a0*/  SHFL.BFLY P6, R14, R13, R12, R11 ;  /* 0x0c00000c0d0e7389 */ /* 0x00006400000c000b */
[----:B01----:R-:W-:Y:S05]  /*55b0*/  ENDCOLLECTIVE ;  /* 0x000000000000791b */ /* 0x003fea0003800000 */
.L_x_30924:
[----:B------:R-:W-:Y:S01]  /*55c0*/  MOV R12, 0x2 ;  /* 0x00000002000c7802 */ /* 0x000fe20000000f00 */
[----:B------:R-:W-:-:S04]  /*55d0*/  FADD R32, R29, R14 ;  /* 0x0000000e1d207221 */ /* 0x000fc80000000000 */
[----:B------:R-:W-:-:S07]  /*55e0*/  IMAD.MOV.U32 R13, RZ, RZ, R32 ;  /* 0x000000ffff0d7224 */ /* 0x000fce00078e0020 */
[----:B------:R-:W-:Y:S05]  /*55f0*/  WARPSYNC.COLLECTIVE R15, `(.L_x_30925) ;  /* 0x000000000f087348 */ /* 0x000fea0003c00000 */
[----:B------:R0:W1:Y:S02]  /*5600*/  SHFL.BFLY P6, R14, R13, R12, R11 ;  /* 0x0c00000c0d0e7389 */ /* 0x00006400000c000b */
[----:B01----:R-:W-:Y:S05]  /*5610*/  ENDCOLLECTIVE ;  /* 0x000000000000791b */ /* 0x003fea0003800000 */
.L_x_30925:
[----:B------:R-:W-:Y:S02]  /*5620*/  HFMA2 R12, -RZ, RZ, 0, 5.9604644775390625e-08 ;  /* 0x00000001ff0c7431 */ /* 0x000fe400000001ff */
[----:B------:R-:W-:-:S05]  /*5630*/  FADD R33, R32, R14 ;  /* 0x0000000e20217221 */ /* 0x000fca0000000000 */
[----:B------:R-:W-:-:S07]  /*5640*/  MOV R13, R33 ;  /* 0x00000021000d7202 */ /* 0x000fce0000000f00 */
[----:B------:R-:W-:Y:S05]  /*5650*/  WARPSYNC.COLLECTIVE R15, `(.L_x_30926) ;  /* 0x000000000f087348 */ /* 0x000fea0003c00000 */
[----:B------:R0:W1:Y:S02]  /*5660*/  SHFL.BFLY P6, R14, R13, R12, R11 ;  /* 0x0c00000c0d0e7389 */ /* 0x00006400000c000b */
[----:B01----:R-:W-:Y:S05]  /*5670*/  ENDCOLLECTIVE ;  /* 0x000000000000791b */ /* 0x003fea0003800000 */
.L_x_30926:
[----:B------:R-:W-:Y:S05]  /*5680*/  BRA `(.L_x_30927) ;  /* 0xffffffd000707947 */ /* 0x000fea000383ffff */
        .weak           $__internal_496_$__cuda_sm3x_div_rn_noftz_f32_slowpath
        .type           $__internal_496_$__cuda_sm3x_div_rn_noftz_f32_slowpath,@function
        .size           $__internal_496_$__cuda_sm3x_div_rn_noftz_f32_slowpath,(.L_x_37873 - $__internal_496_$__cuda_sm3x_div_rn_noftz_f32_slowpath)
$__internal_496_$__cuda_sm3x_div_rn_noftz_f32_slowpath:
[----:B------:R-:W-:Y:S01]  /*5690*/  SHF.R.U32.HI R13, RZ, 0x17, R12 ;  /* 0x00000017ff0d7819 */ /* 0x000fe2000001160c */
[----:B------:R-:W-:Y:S03]  /*56a0*/  BSSY.RECONVERGENT B1, `(.L_x_30928) ;  /* 0x0000062000017945 */ /* 0x000fe60003800200 */
[----:B------:R-:W-:Y:S02]  /*56b0*/  LOP3.LUT R85, R13, 0xff, RZ, 0xc0, !PT ;  /* 0x000000ff0d557812 */ /* 0x000fe400078ec0ff */
[----:B------:R-:W-:Y:S02]  /*56c0*/  SHF.R.U32.HI R13, RZ, 0x17, R3 ;  /* 0x00000017ff0d7819 */ /* 0x000fe40000011603 */
[----:B------:R-:W-:Y:S02]  /*56d0*/  IADD3 R32, PT, PT, R85, -0x1, RZ ;  /* 0xffffffff55207810 */ /* 0x000fe40007ffe0ff */
[----:B------:R-:W-:-:S02]  /*56e0*/  LOP3.LUT R60, R13, 0xff, RZ, 0xc0, !PT ;  /* 0x000000ff0d3c7812 */ /* 0x000fc400078ec0ff */
        /* <DEDUP_REMOVED lines=28> */
.L_x_30929:
[----:B------:R-:W-:Y:S01]  /*58b0*/  LEA R81, R85, 0xc0800000, 0x17 ;  /* 0xc080000055517811 */ /* 0x000fe200078eb8ff */
[----:B------:R-:W-:Y:S03]  /*58c0*/  BSSY.RECONVERGENT B2, `(.L_x_30934) ;  /* 0x0000036000027945 */ /* 0x000fe60003800200 */
[----:B------:R-:W-:Y:S02]  /*58d0*/  IADD3 R81, PT, PT, -R81, R12, RZ ;  /* 0x0000000c51517210 */ /* 0x000fe40007ffe1ff */
[----:B------:R-:W-:Y:S02]  /*58e0*/  IADD3 R12, PT, PT, R60, -0x7f, RZ ;  /* 0xffffff813c0c7810 */ /* 0x000fe40007ffe0ff */
[----:B------:R-:W0:Y:S01]  /*58f0*/  MUFU.RCP R28, R81 ;  /* 0x00000051001c7308 */ /* 0x000e220000001000 */
[----:B------:R-:W-:Y:S02]  /*5900*/  FADD.FTZ R32, -R81, -RZ ;  /* 0x800000ff51207221 */ /* 0x000fe40000010100 */
        /* <DEDUP_REMOVED lines=45> */
.L_x_30936:
[----:B------:R-:W-:-:S04]  /*5be0*/  LOP3.LUT R3, R3, 0x80000000, RZ, 0xc0, !PT ;  /* 0x8000000003037812 */ /* 0x000fc800078ec0ff */
[----:B------:R-:W-:Y:S01]  /*5bf0*/  LOP3.LUT R3, R3, 0x7f800000, RZ, 0xfc, !PT ;  /* 0x7f80000003037812 */ /* 0x000fe200078efcff */
[----:B------:R-:W-:Y:S06]  /*5c00*/  BRA `(.L_x_30937) ;  /* 0x0000000000047947 */ /* 0x000fec0003800000 */
.L_x_30935:
[----:B------:R-:W-:-:S07]  /*5c10*/  LEA R3, R13, R3, 0x17 ;  /* 0x000000030d037211 */ /* 0x000fce00078eb8ff */
.L_x_30937:
[----:B------:R-:W-:Y:S05]  /*5c20*/  BSYNC.RECONVERGENT B2 ;  /* 0x0000000000027941 */ /* 0x000fea0003800200 */
.L_x_30934:
[----:B------:R-:W-:Y:S05]  /*5c30*/  BRA `(.L_x_30938) ;  /* 0x0000000000207947 */ /* 0x000fea0003800000 */
.L_x_30933:
[----:B------:R-:W-:-:S04]  /*5c40*/  LOP3.LUT R3, R12, 0x80000000, R3, 0x48, !PT ;  /* 0x800000000c037812 */ /* 0x000fc800078e4803 */
[----:B------:R-:W-:Y:S01]  /*5c50*/  LOP3.LUT R3, R3, 0x7f800000, RZ, 0xfc, !PT ;  /* 0x7f80000003037812 */ /* 0x000fe200078efcff */
[----:B------:R-:W-:Y:S06]  /*5c60*/  BRA `(.L_x_30938) ;  /* 0x0000000000147947 */ /* 0x000fec0003800000 */
.L_x_30932:
[----:B------:R-:W-:Y:S01]  /*5c70*/  LOP3.LUT R3, R12, 0x80000000, R3, 0x48, !PT ;  /* 0x800000000c037812 */ /* 0x000fe200078e4803 */
[----:B------:R-:W-:Y:S06]  /*5c80*/  BRA `(.L_x_30938) ;  /* 0x00000000000c7947 */ /* 0x000fec0003800000 */
.L_x_30931:
[----:B------:R-:W0:Y:S01]  /*5c90*/  MUFU.RSQ R3, -QNAN ;  /* 0xffc0000000037908 */ /* 0x000e220000001400 */
[----:B------:R-:W-:Y:S05]  /*5ca0*/  BRA `(.L_x_30938) ;  /* 0x0000000000047947 */ /* 0x000fea0003800000 */
.L_x_30930:
[----:B------:R-:W-:-:S07]  /*5cb0*/  FADD.FTZ R3, R3, R12 ;  /* 0x0000000c03037221 */ /* 0x000fce0000010000 */
.L_x_30938:
[----:B------:R-:W-:Y:S05]  /*5cc0*/  BSYNC.RECONVERGENT B1 ;  /* 0x0000000000017941 */ /* 0x000fea0003800200 */
.L_x_30928:
[----:B------:R-:W-:Y:S01]  /*5cd0*/  HFMA2 R13, -RZ, RZ, 0, 0 ;  /* 0x00000000ff0d7431 */ /* 0x000fe200000001ff */
[----:B------:R-:W-:-:S04]  /*5ce0*/  MOV R12, R14 ;  /* 0x0000000e000c7202 */ /* 0x000fc80000000f00 */
[----:B0-----:R-:W-:Y:S05]  /*5cf0*/  RET.REL.NODEC R12 `(_Z15SoftmaxWarpImplI24ElementwiseScaleMaskLoadIffbE11DirectStoreIffEfLi1ELi22ELi32ELi1ELb1EL9Algorithm0EEvT_T0_ll) ;  /* 0xffffffa00cc07950 */ /* 0x001fea0003c3ffff */
.L_x_30939:
        /* <DEDUP_REMOVED lines=16> */
.L_x_37873:


//--------------------- .text._Z15SoftmaxWarpImplI24ElementwiseScaleMaskLoadIffbE11DirectStoreIffEfLi1ELi22ELi32ELi1ELb0EL9Algorithm0EEvT_T0_ll --------------------------
	.section	.text._Z15SoftmaxWarpImplI24ElementwiseScaleMaskLoadIffbE11DirectStoreIffEfLi1ELi22ELi32ELi1ELb0EL9Algorithm0EEvT_T0_ll,"ax",@progbits
	.align	128
        .global         _Z15SoftmaxWarpImplI24ElementwiseScaleMaskLoadIffbE11DirectStoreIffEfLi1ELi22ELi32ELi1ELb0EL9Algorithm0EEvT_T0_ll
        .type           _Z15SoftmaxWarpImplI24ElementwiseScaleMaskLoadIffbE11DirectStoreIffEfLi1ELi22ELi32ELi1ELb0EL9Algorithm0EEvT_T0_ll,@function
        .size           _Z15SoftmaxWarpImplI24ElementwiseScaleMaskLoadIffbE11DirectStoreIffEfLi1ELi22ELi32ELi1ELb0EL9Algorithm0EEvT_T0_ll,(.L_x_37874 - _Z15SoftmaxWarpImplI24ElementwiseScaleMaskLoadIffbE11DirectStoreIffEfLi1ELi22ELi32ELi1ELb0EL9Algorithm0EEvT_T0_ll)
        .other          _Z15SoftmaxWarpImplI24ElementwiseScaleMaskLoadIffbE11DirectStoreIffEfLi1ELi22ELi32ELi1ELb0EL9Algorithm0EEvT_T0_ll,@"STO_CUDA_ENTRY STV_DEFAULT"
_Z15SoftmaxWarpImplI24ElementwiseScaleMaskLoadIffbE11DirectStoreIffEfLi1ELi22ELi32ELi1ELb0EL9Algorithm0EEvT_T0_ll:
.text._Z15SoftmaxWarpImplI24ElementwiseScaleMaskLoadIffbE11DirectStoreIffEfLi1ELi22ELi32ELi1ELb0EL9Algorithm0EEvT_T0_ll:
        /* <DEDUP_REMOVED lines=24> */
.L_x_30940:
        /* <DEDUP_REMOVED lines=13> */
.L_x_30986:
        /* <DEDUP_REMOVED lines=16> */
[----:B------:R-:W-:-:S03]  /*0350*/  LEA R2, P0, R6, UR36, 0x2 ;  /* 0x0000002406027c11 */ /* 0x000fc6000f8010ff */
[----:B------:R-:W3:Y:S01]  /*0360*/  LDG.E.U8 R7, desc[UR6][R4.64+0x20] ;  /* 0x0000200604077981 */ /* 0x000ee2000c1e1100 */
[----:B------:R-:W-:Y:S02]  /*0370*/  LEA.HI.X R3, R6, UR37, R3, 0x2, P0 ;  /* 0x0000002506037c11 */ /* 0x000fe400080f1403 */
[----:B------:R-:W-:Y:S01]  /*0380*/  R2UR UR10, R28 ;  /* 0x000000001c0a72ca */ /* 0x000fe200000e0000 */
[----:B------:R-:W4:Y:S01]  /*0390*/  LDG.E.U8 R9, desc[UR4][R4.64+0x60] ;  /* 0x0000600404097981 */ /* 0x000f22000c1e1100 */
[----:B------:R-:W-:-:S03]  /*03a0*/  R2UR UR11, R29 ;  /* 0x000000001d0b72ca */ /* 0x000fc600000e0000 */
[----:B------:R-:W5:Y:S01]  /*03b0*/  LDG.E R0, desc[UR4][R2.64] ;  /* 0x0000000402007981 */ /* 0x000f62000c1e1900 */
[C---:B------:R-:W-:Y:S02]  /*03c0*/  R2UR UR12, R28.reuse ;  /* 0x000000001c0c72ca */ /* 0x040fe400000e0000 */
[----:B------:R-:W-:Y:S01]  /*03d0*/  R2UR UR13, R29 ;  /* 0x000000001d0d72ca */ /* 0x000fe200000e0000 */
        /* <DEDUP_REMOVED lines=13> */
[----:B------:R-:W5:Y:S01]  /*04b0*/  LDG.E.U8 R40, desc[UR12][R4.64+0x1a0] ;  /* 0x0001a00c04287981 */ /* 0x000f62000c1e1100 */
[----:B------:R-:W-:-:S02]  /*04c0*/  R2UR UR18, R28 ;  /* 0x000000001c1272ca */ /* 0x000fc400000e0000 */
[C---:B------:R-:W-:Y:S01]  /*04d0*/  R2UR UR19, R29.reuse ;  /* 0x000000001d1372ca */ /* 0x040fe200000e0000 */
[----:B------:R-:W5:Y:S01]  /*04e0*/  LDG.E R18, desc[UR10][R2.64+0x280] ;  /* 0x0002800a02127981 */ /* 0x000f62000c1e1900 */
[C---:B------:R-:W-:Y:S02]  /*04f0*/  R2UR UR16, R28.reuse ;  /* 0x000000001c1072ca */ /* 0x040fe400000e0000 */
[C---:B------:R-:W-:Y:S01]  /*0500*/  R2UR UR17, R29.reuse ;  /* 0x000000001d1172ca */ /* 0x040fe200000e0000 */
[----:B------:R-:W5:Y:S01]  /*0510*/  LDG.E R22, desc[UR6][R2.64+0x380] ;  /* 0x0003800602167981 */ /* 0x000f62000c1e1900 */
[----:B------:R-:W-:Y:S02]  /*0520*/  R2UR UR14, R28 ;  /* 0x000000001c0e72ca */ /* 0x000fe400000e0000 */
        /* <DEDUP_REMOVED lines=9> */
[----:B------:R-:W5:Y:S04]  /*05c0*/  LDG.E R44, desc[UR14][R2.64+0xa00] ;  /* 0x000a000e022c7981 */ /* 0x000f68000c1e1900 */
[----:B------:R-:W5:Y:S01]  /*05d0*/  LDG.E R46, desc[UR4][R2.64+0xa80] ;  /* 0x000a8004022e7981 */ /* 0x000f62000c1e1900 */
[----:B--2---:R-:W-:-:S02]  /*05e0*/  ISETP.NE.AND P6, PT, R10, RZ, PT ;  /* 0x000000ff0a00720c */ /* 0x004fc40003fc5270 */
[----:B------:R-:W5:Y:S01]  /*05f0*/  LDC.64 R10, c[0x0][0x398] ;  /* 0x0000e600ff0a7b82 */ /* 0x000f620000000a00 */
[----:B---3--:R-:W-:Y:S02]  /*0600*/  ISETP.NE.AND P5, PT, R7, RZ, PT ;  /* 0x000000ff0700720c */ /* 0x008fe40003fa5270 */
[----:B----4-:R-:W-:Y:S01]  /*0610*/  ISETP.NE.AND P4, PT, R9, RZ, PT ;  /* 0x000000ff0900720c */ /* 0x010fe20003f85270 */
[-C--:B-----5:R-:W-:Y:S02]  /*0620*/  FMUL R7, R0, R11.reuse ;  /* 0x0000000b00077220 */ /* 0x0a0fe40000400000 */
[----:B------:R-:W2:Y:S01]  /*0630*/  LDG.E R0, desc[UR4][R2.64+0x480] ;  /* 0x0004800402007981 */ /* 0x000ea2000c1e1900 */
[-C--:B------:R-:W-:Y:S01]  /*0640*/  FMUL R9, R6, R11.reuse ;  /* 0x0000000b06097220 */ /* 0x080fe20000400000 */
[----:B------:R-:W-:Y:S01]  /*0650*/  ISETP.NE.AND P0, PT, R8, RZ, PT ;  /* 0x000000ff0800720c */ /* 0x000fe20003f05270 */
[----:B------:R-:W-:Y:S01]  /*0660*/  FMUL R33, R12, R11 ;  /* 0x0000000b0c217220 */ /* 0x000fe20000400000 */
[----:B------:R-:W-:Y:S01]  /*0670*/  FSEL R8, R7, R10, P6 ;  /* 0x0000000a07087208 */ /* 0x000fe20003000000 */
[----:B------:R-:W3:Y:S01]  /*0680*/  LDG.E R12, desc[UR4][R2.64+0x600] ;  /* 0x00060004020c7981 */ /* 0x000ee2000c1e1900 */
[----:B------:R-:W-:-:S02]  /*0690*/  ISETP.NE.AND P3, PT, R13, RZ, PT ;  /* 0x000000ff0d00720c */ /* 0x000fc40003f65270 */
[----:B------:R-:W-:Y:S01]  /*06a0*/  FSEL R7, R9, R10, P5 ;  /* 0x0000000a09077208 */ /* 0x000fe20002800000 */
[-C--:B------:R-:W-:Y:S01]  /*06b0*/  FMUL R9, R14, R11.reuse ;  /* 0x0000000b0e097220 */ /* 0x080fe20000400000 */
[----:B------:R-:W-:Y:S01]  /*06c0*/  ISETP.NE.AND P1, PT, R17, RZ, PT ;  /* 0x000000ff1100720c */ /* 0x000fe20003f25270 */
[----:B------:R-:W4:Y:S01]  /*06d0*/  LDG.E R14, desc[UR6][R2.64+0x680] ;  /* 0x00068006020e7981 */ /* 0x000f22000c1e1900 */
[----:B------:R-:W-:-:S03]  /*06e0*/  FMUL R13, R20, R11 ;  /* 0x0000000b140d7220 */ /* 0x000fc60000400000 */
[----:B------:R-:W5:Y:S01]  /*06f0*/  LDG.E.U8 R17, desc[UR14][R4.64+0x1e0] ;  /* 0x0001e00e04117981 */ /* 0x000f62000c1e1100 */
[-C--:B------:R-:W-:Y:S02]  /*0700*/  FSEL R33, R33, R10.reuse, P0 ;  /* 0x0000000a21217208 */ /* 0x080fe40000000000 */
[----:B------:R-:W-:Y:S01]  /*0710*/  ISETP.NE.AND P2, PT, R15, RZ, PT ;  /* 0x000000ff0f00720c */ /* 0x000fe20003f45270 */
[----:B------:R-:W3:Y:S01]  /*0720*/  LDG.E R20, desc[UR6][R2.64+0x800] ;  /* 0x0008000602147981 */ /* 0x000ee2000c1e1900 */
[----:B------:R-:W-:Y:S02]  /*0730*/  ISETP.NE.AND P6, PT, R19, RZ, PT ;  /* 0x000000ff1300720c */ /* 0x000fe40003fc5270 */
[----:B------:R-:W-:Y:S01]  /*0740*/  FSEL R6, R13, R10, P1 ;  /* 0x0000000a0d067208 */ /* 0x000fe20000800000 */
[----:B------:R-:W3:Y:S01]  /*0750*/  LDG.E.U8 R15, desc[UR10][R4.64+0x1c0] ;  /* 0x0001c00a040f7981 */ /* 0x000ee2000c1e1100 */
[----:B------:R-:W-:-:S03]  /*0760*/  ISETP.NE.AND P5, PT, R21, RZ, PT ;  /* 0x000000ff1500720c */ /* 0x000fc60003fa5270 */
[----:B------:R-:W3:Y:S01]  /*0770*/  LDG.E.U8 R19, desc[UR12][R4.64+0x200] ;  /* 0x0002000c04137981 */ /* 0x000ee2000c1e1100 */
[----:B------:R-:W-:-:S03]  /*0780*/  ISETP.NE.AND P0, PT, R23, RZ, PT ;  /* 0x000000ff1700720c */ /* 0x000fc60003f05270 */
[----:B------:R-:W3:Y:S01]  /*0790*/  LDG.E.U8 R21, desc[UR10][R4.64+0x220] ;  /* 0x0002200a04157981 */ /* 0x000ee2000c1e1100 */
[----:B------:R-:W-:-:S03]  /*07a0*/  FMUL R39, R16, R11 ;  /* 0x0000000b10277220 */ /* 0x000fc60000400000 */
[----:B------:R-:W3:Y:S04]  /*07b0*/  LDG.E.U8 R13, desc[UR10][R4.64+0x260] ;  /* 0x0002600a040d7981 */ /* 0x000ee8000c1e1100 */
[----:B------:R1:W3:Y:S04]  /*07c0*/  LDG.E.U8 R23, desc[UR12][R4.64+0x280] ;  /* 0x0002800c04177981 */ /* 0x0002e8000c1e1100 */
[----:B------:R-:W3:Y:S04]  /*07d0*/  LDG.E R16, desc[UR4][R2.64+0x780] ;  /* 0x0007800402107981 */ /* 0x000ee8000c1e1900 */
[----:B------:R-:W3:Y:S01]  /*07e0*/  LDG.E R4, desc[UR8][R2.64+0x700] ;  /* 0x0007000802047981 */ /* 0x000ee2000c1e1900 */
[----:B-1----:R-:W-:-:S03]  /*07f0*/  FMUL R5, R30, R11 ;  /* 0x0000000b1e057220 */ /* 0x002fc60000400000 */
[----:B------:R-:W3:Y:S01]  /*0800*/  LDG.E R30, desc[UR10][R2.64+0x880] ;  /* 0x0008800a021e7981 */ /* 0x000ee2000c1e1900 */
[----:B------:R-:W-:-:S03]  /*0810*/  ISETP.NE.AND P1, PT, R40, RZ, PT ;  /* 0x000000ff2800720c */ /* 0x000fc60003f25270 */
[----:B------:R1:W3:Y:S01]  /*0820*/  LDG.E R40, desc[UR12][R2.64+0x900] ;  /* 0x0009000c02287981 */ /* 0x0002e2000c1e1900 */
[-C--:B------:R-:W-:Y:S01]  /*0830*/  FSEL R32, R9, R10.reuse, P4 ;  /* 0x0000000a09207208 */ /* 0x080fe20002000000 */
[----:B------:R-:W-:Y:S01]  /*0840*/  FMUL R9, R18, R11 ;  /* 0x0000000b12097220 */ /* 0x000fe20000400000 */
[----:B------:R-:W-:-:S04]  /*0850*/  FSEL R39, R39, R10, P3 ;  /* 0x0000000a27277208 */ /* 0x000fc80001800000 */
[----:B------:R-:W-:Y:S02]  /*0860*/  FSEL R38, R9, R10, P2 ;  /* 0x0000000a09267208 */ /* 0x000fe40001000000 */
[----:B------:R-:W-:Y:S01]  /*0870*/  ISETP.NE.AND P2, PT, R31, RZ, PT ;  /* 0x000000ff1f00720c */ /* 0x000fe20003f45270 */
[-C--:B------:R-:W-:Y:S01]  /*0880*/  FMUL R31, R22, R11.reuse ;  /* 0x0000000b161f7220 */ /* 0x080fe20000400000 */
[----:B------:R-:W-:Y:S01]  /*0890*/  ISETP.NE.AND P3, PT, R27, RZ, PT ;  /* 0x000000ff1b00720c */ /* 0x000fe20003f65270 */
[----:B------:R-:W-:-:S03]  /*08a0*/  FMUL R27, R24, R11 ;  /* 0x0000000b181b7220 */ /* 0x000fc60000400000 */
[-C--:B------:R-:W-:Y:S02]  /*08b0*/  FSEL R31, R31, R10.reuse, P6 ;  /* 0x0000000a1f1f7208 */ /* 0x080fe40003000000 */
[-C--:B------:R-:W-:Y:S02]  /*08c0*/  FSEL R27, R27, R10.reuse, P5 ;  /* 0x0000000a1b1b7208 */ /* 0x080fe40002800000 */
[----:B------:R-:W-:Y:S02]  /*08d0*/  FSEL R18, R5, R10, P3 ;  /* 0x0000000a05127208 */ /* 0x000fe40001800000 */
[----:B------:R-:W-:Y:S02]  /*08e0*/  ISETP.NE.AND P4, PT, R25, RZ, PT ;  /* 0x000000ff1900720c */ /* 0x000fe40003f85270 */
[----:B------:R-:W-:Y:S01]  /*08f0*/  ISETP.NE.AND P3, PT, R41, RZ, PT ;  /* 0x000000ff2900720c */ /* 0x000fe20003f65270 */
[----:B------:R-:W-:Y:S01]  /*0900*/  UMOV UR4, 0xffffffff ;  /* 0xffffffff00047882 */ /* 0x000fe20000000000 */
[----:B--2---:R-:W-:Y:S01]  /*0910*/  FMUL R9, R0, R11 ;  /* 0x0000000b00097220 */ /* 0x004fe20000400000 */
[----:B------:R-:W-:-:S04]  /*0920*/  FMNMX3 R0, R8, -INF , R7, !PT ;  /* 0xff80000008007876 */ /* 0x000fc80007800007 */
[----:B------:R-:W-:-:S04]  /*0930*/  FMNMX3 R0, R0, R33, R32, !PT ;  /* 0x0000002100007276 */ /* 0x000fc80007800020 */
[----:B------:R-:W-:Y:S01]  /*0940*/  FMNMX3 R0, R0, R39, R38, !PT ;  /* 0x0000002700007276 */ /* 0x000fe20007800026 */
[-C--:B----4-:R-:W-:Y:S01]  /*0950*/  FMUL R5, R14, R11.reuse ;  /* 0x0000000b0e057220 */ /* 0x090fe20000400000 */
[----:B------:R-:W-:Y:S02]  /*0960*/  FSEL R22, R9, R10, P0 ;  /* 0x0000000a09167208 */ /* 0x000fe40000000000 */
[----:B-----5:R-:W-:Y:S01]  /*0970*/  ISETP.NE.AND P5, PT, R17, RZ, PT ;  /* 0x000000ff1100720c */ /* 0x020fe20003fa5270 */
[-C--:B------:R-:W-:Y:S01]  /*0980*/  FMUL R17, R26, R11.reuse ;  /* 0x0000000b1a117220 */ /* 0x080fe20000400000 */
[----:B------:R-:W-:Y:S01]  /*0990*/  FMNMX3 R0, R0, R6, R31, !PT ;  /* 0x0000000600007276 */ /* 0x000fe2000780001f */
[----:B---3--:R-:W-:Y:S01]  /*09a0*/  FMUL R25, R12, R11 ;  /* 0x0000000b0c197220 */ /* 0x008fe20000400000 */
[-C--:B------:R-:W-:Y:S02]  /*09b0*/  FSEL R26, R5, R10.reuse, P1 ;  /* 0x0000000a051a7208 */ /* 0x080fe40000800000 */
[----:B------:R-:W-:-:S02]  /*09c0*/  FSEL R17, R17, R10, P4 ;  /* 0x0000000a11117208 */ /* 0x000fc40002000000 */
[----:B------:R-:W-:Y:S02]  /*09d0*/  FMNMX3 R0, R0, R27, R22, !PT ;  /* 0x0000001b00007276 */ /* 0x000fe40007800016 */
[----:B------:R-:W-:Y:S02]  /*09e0*/  ISETP.NE.AND P6, PT, R15, RZ, PT ;  /* 0x000000ff0f00720c */ /* 0x000fe40003fc5270 */
[----:B------:R-:W-:Y:S02]  /*09f0*/  FSEL R25, R25, R10, P2 ;  /* 0x0000000a19197208 */ /* 0x000fe40001000000 */
[----:B------:R-:W-:Y:S02]  /*0a00*/  FMNMX3 R0, R0, R17, R18, !PT ;  /* 0x0000001100007276 */ /* 0x000fe40007800012 */
[----:B------:R-:W-:Y:S01]  /*0a10*/  ISETP.NE.AND P4, PT, R21, RZ, PT ;  /* 0x000000ff1500720c */ /* 0x000fe20003f85270 */
[----:B-1----:R-:W-:Y:S01]  /*0a20*/  FMUL R3, R20, R11 ;  /* 0x0000000b14037220 */ /* 0x002fe20000400000 */
[----:B------:R-:W-:-:S02]  /*0a30*/  ISETP.NE.AND P0, PT, R19, RZ, PT ;  /* 0x000000ff1300720c */ /* 0x000fc40003f05270 */
[----:B------:R-:W-:Y:S02]  /*0a40*/  FMNMX3 R0, R0, R25, R26, !PT ;  /* 0x0000001900007276 */ /* 0x000fe4000780001a */
[----:B------:R-:W-:Y:S01]  /*0a50*/  ISETP.NE.AND P1, PT, R23, RZ, PT ;  /* 0x000000ff1700720c */ /* 0x000fe20003f25270 */
[-C--:B------:R-:W-:Y:S01]  /*0a60*/  FMUL R21, R16, R11.reuse ;  /* 0x0000000b10157220 */ /* 0x080fe20000400000 */
[----:B------:R-:W-:-:S04]  /*0a70*/  FMUL R5, R4, R11 ;  /* 0x0000000b04057220 */ /* 0x000fc80000400000 */
[-C--:B------:R-:W-:Y:S02]  /*0a80*/  FSEL R21, R21, R10.reuse, P5 ;  /* 0x0000000a15157208 */ /* 0x080fe40002800000 */
[-C--:B------:R-:W-:Y:S01]  /*0a90*/  FSEL R24, R5, R10.reuse, P6 ;  /* 0x0000000a05187208 */ /* 0x080fe20003000000 */
[-C--:B------:R-:W-:Y:S01]  /*0aa0*/  FMUL R23, R30, R11.reuse ;  /* 0x0000000b1e177220 */ /* 0x080fe20000400000 */
[----:B------:R-:W-:Y:S01]  /*0ab0*/  ISETP.NE.AND P6, PT, R43, RZ, PT ;  /* 0x000000ff2b00720c */ /* 0x000fe20003fc5270 */
[-C--:B------:R-:W-:Y:S01]  /*0ac0*/  FMUL R19, R40, R11.reuse ;  /* 0x0000000b28137220 */ /* 0x080fe20000400000 */
[-C--:B------:R-:W-:Y:S01]  /*0ad0*/  FMUL R5, R42, R11.reuse ;  /* 0x0000000b2a057220 */ /* 0x080fe20000400000 */
[----:B------:R-:W-:Y:S02]  /*0ae0*/  ISETP.NE.AND P2, PT, R13, RZ, PT ;  /* 0x000000ff0d00720c */ /* 0x000fe40003f45270 */
[-C--:B------:R-:W-:Y:S01]  /*0af0*/  FSEL R30, R3, R10.reuse, P0 ;  /* 0x0000000a031e7208 */ /* 0x080fe20000000000 */
[----:B------:R-:W-:Y:S01]  /*0b00*/  FMUL R3, R44, R11 ;  /* 0x0000000b2c037220 */ /* 0x000fe20000400000 */
[----:B------:R-:W-:-:S02]  /*0b10*/  FSEL R23, R23, R10, P4 ;  /* 0x0000000a17177208 */ /* 0x000fc40002000000 */
[----:B------:R-:W-:Y:S02]  /*0b20*/  FMNMX3 R0, R0, R24, R21, !PT ;  /* 0x0000001800007276 */ /* 0x000fe40007800015 */
        /* <DEDUP_REMOVED lines=29> */
[-C--:B------:R-:W-:Y:S01]  /*0d00*/  FFMA.SAT R20, R32, R11.reuse, 0.5 ;  /* 0x3f00000020147423 */ /* 0x080fe2000000200b */
[--C-:B------:R-:W-:Y:S01]  /*0d10*/  FADD R40, R22, -R5.reuse ;  /* 0x8000000516287221 */ /* 0x100fe20000000000 */
[--C-:B------:R-:W-:Y:S01]  /*0d20*/  FADD R12, R16, -R5.reuse ;  /* 0x80000005100c7221 */ /* 0x100fe20000000000 */
[C---:B------:R-:W-:Y:S01]  /*0d30*/  FADD R3, R10.reuse, -12583039 ;  /* 0xcb40007f0a037421 */ /* 0x040fe20000000000 */
[----:B------:R-:W-:Y:S01]  /*0d40*/  SHF.L.U32 R10, R10, 0x17, RZ ;  /* 0x000000170a0a7819 */ /* 0x000fe200000006ff */
[----:B------:R-:W-:Y:S01]  /*0d50*/  FADD R54, R33, -R5 ;  /* 0x8000000521367221 */ /* 0x000fe20000000000 */
[----:B------:R-:W-:Y:S01]  /*0d60*/  FFMA.SAT R16, R58, R11, 0.5 ;  /* 0x3f0000003a107423 */ /* 0x000fe2000000200b */
[----:B------:R-:W-:Y:S01]  /*0d70*/  FFMA R3, R56, 1.4426950216293334961, -R3 ;  /* 0x3fb8aa3b38037823 */ /* 0x000fe20000000803 */
[-C--:B------:R-:W-:Y:S01]  /*0d80*/  FFMA.RM R9, R20, R13.reuse, 12582913 ;  /* 0x4b40000114097423 */ /* 0x080fe2000000400d */
[----:B------:R-:W-:Y:S01]  /*0d90*/  FADD R44, R18, -R5 ;  /* 0x80000005122c7221 */ /* 0x000fe20000000000 */
[----:B------:R-:W-:Y:S01]  /*0da0*/  FFMA.RM R16, R16, R13, 12582913 ;  /* 0x4b40000110107423 */ /* 0x000fe2000000400d */
[----:B------:R-:W-:Y:S01]  /*0db0*/  FFMA R3, R56, 1.925963033500011079e-08, R3 ;  /* 0x32a5706038037823 */ /* 0x000fe20000000003 */
[----:B------:R-:W-:Y:S01]  /*0dc0*/  FFMA.SAT R18, R54, R11, 0.5 ;  /* 0x3f00000036127423 */ /* 0x000fe2000000200b */
[--C-:B------:R-:W-:Y:S01]  /*0dd0*/  FADD R8, R6, -R5.reuse ;  /* 0x8000000506087221 */ /* 0x100fe20000000000 */
[----:B------:R-:W-:Y:S01]  /*0de0*/  FADD R15, R9, -12583039 ;  /* 0xcb40007f090f7421 */ /* 0x000fe20000000000 */
[--C-:B------:R-:W-:Y:S01]  /*0df0*/  FADD R38, R38, -R5.reuse ;  /* 0x8000000526267221 */ /* 0x100fe20000000000 */
[--C-:B------:R-:W-:Y:S01]  /*0e00*/  FADD R6, R31, -R5.reuse ;  /* 0x800000051f067221 */ /* 0x100fe20000000000 */
[----:B------:R-:W1:Y:S01]  /*0e10*/  MUFU.EX2 R3, R3 ;  /* 0x0000000300037308 */ /* 0x000e620000000800 */
        /* <DEDUP_REMOVED lines=9> */
[----:B------:R-:W-:Y:S01]  /*0eb0*/  FFMA.RM R18, R18, R13, 12582913 ;  /* 0x4b40000112127423 */ /* 0x000fe2000000400d */
[----:B------:R-:W-:Y:S01]  /*0ec0*/  FFMA R15, R32, 1.4426950216293334961, -R15 ;  /* 0x3fb8aa3b200f7823 */ /* 0x000fe2000000080f */
[----:B------:R-:W-:Y:S01]  /*0ed0*/  SHF.L.U32 R9, R9, 0x17, RZ ;  /* 0x0000001709097819 */ /* 0x000fe200000006ff */
[----:B------:R-:W-:Y:S01]  /*0ee0*/  FFMA R5, R58, 1.4426950216293334961, -R5 ;  /* 0x3fb8aa3b3a057823 */ /* 0x000fe20000000805 */
[----:B------:R-:W-:Y:S01]  /*0ef0*/  FADD R7, R18, -12583039 ;  /* 0xcb40007f12077421 */ /* 0x000fe20000000000 */
[----:B------:R-:W-:Y:S01]  /*0f00*/  FFMA R15, R32, 1.925963033500011079e-08, R15 ;  /* 0x32a57060200f7823 */ /* 0x000fe2000000000f */
[----:B------:R-:W-:Y:S01]  /*0f10*/  SHF.L.U32 R16, R16, 0x17, RZ ;  /* 0x0000001710107819 */ /* 0x000fe200000006ff */
[----:B-1----:R-:W-:Y:S01]  /*0f20*/  FMUL R22, R10, R3 ;  /* 0x000000030a167220 */ /* 0x002fe20000400000 */
        /* <DEDUP_REMOVED lines=8> */
[C---:B------:R-:W-:Y:S01]  /*0fb0*/  FADD R3, R10.reuse, -12583039 ;  /* 0xcb40007f0a037421 */ /* 0x040fe20000000000 */
[----:B------:R-:W-:Y:S01]  /*0fc0*/  SHF.L.U32 R10, R10, 0x17, RZ ;  /* 0x000000170a0a7819 */ /* 0x000fe200000006ff */
[----:B------:R-:W-:-:S02]  /*0fd0*/  FFMA.RM R32, R32, R13, 12582913 ;  /* 0x4b40000120207423 */ /* 0x000fc4000000400d */
        /* <DEDUP_REMOVED lines=15> */
[----:B------:R-:W-:Y:S01]  /*10d0*/  FFMA.SAT R38, R2, R11, 0.5 ;  /* 0x3f00000002267423 */ /* 0x000fe2000000200b */
[----:B------:R-:W-:-:S04]  /*10e0*/  FFMA.RM R4, R4, R13, 12582913 ;  /* 0x4b40000104047423 */ /* 0x000fc8000000400d */
[----:B------:R-:W2:Y:S01]  /*10f0*/  MUFU.EX2 R5, R5 ;  /* 0x0000000500057308 */ /* 0x000ea20000000800 */
[----:B------:R-:W-:Y:S01]  /*1100*/  FADD R7, R4, -12583039 ;  /* 0xcb40007f04077421 */ /* 0x000fe20000000000 */
[----:B-1----:R-:W-:Y:S01]  /*1110*/  FMUL R18, R10, R3 ;  /* 0x000000030a127220 */ /* 0x002fe20000400000 */
[----:B------:R-:W-:Y:S01]  /*1120*/  FFMA.SAT R10, R40, R11, 0.5 ;  /* 0x3f000000280a7423 */ /* 0x000fe2000000200b */
[----:B------:R-:W-:Y:S01]  /*1130*/  SHF.L.U32 R4, R4, 0x17, RZ ;  /* 0x0000001704047819 */ /* 0x000fe200000006ff */
[----:B------:R-:W-:-:S04]  /*1140*/  FFMA R7, R8, 1.4426950216293334961, -R7 ;  /* 0x3fb8aa3b08077823 */ /* 0x000fc80000000807 */
[----:B------:R-:W-:Y:S01]  /*1150*/  FFMA R7, R8, 1.925963033500011079e-08, R7 ;  /* 0x32a5706008077823 */ /* 0x000fe20000000007 */
[----:B------:R-:W-:-:S04]  /*1160*/  FFMA.SAT R8, R6, R11, 0.5 ;  /* 0x3f00000006087423 */ /* 0x000fc8000000200b */
[----:B------:R-:W-:Y:S01]  /*1170*/  FFMA.RM R8, R8, R13, 12582913 ;  /* 0x4b40000108087423 */ /* 0x000fe2000000400d */
[----:B------:R-:W1:Y:S01]  /*1180*/  MUFU.EX2 R7, R7 ;  /* 0x0000000700077308 */ /* 0x000e620000000800 */
[----:B--2---:R-:W-:Y:S02]  /*1190*/  FMUL R17, R16, R5 ;  /* 0x0000000510117220 */ /* 0x004fe40000400000 */
[----:B------:R-:W-:Y:S01]  /*11a0*/  FADD R9, R8, -12583039 ;  /* 0xcb40007f08097421 */ /* 0x000fe20000000000 */
[----:B------:R-:W-:Y:S01]  /*11b0*/  FFMA.RM R5, R10, R13, 12582913 ;  /* 0x4b4000010a057423 */ /* 0x000fe2000000400d */
[----:B------:R-:W-:Y:S02]  /*11c0*/  SHF.L.U32 R8, R8, 0x17, RZ ;  /* 0x0000001708087819 */ /* 0x000fe400000006ff */
[----:B------:R-:W-:Y:S01]  /*11d0*/  FFMA R9, R6, 1.4426950216293334961, -R9 ;  /* 0x3fb8aa3b06097823 */ /* 0x000fe20000000809 */
[C---:B------:R-:W-:Y:S01]  /*11e0*/  FADD R15, R5.reuse, -12583039 ;  /* 0xcb40007f050f7421 */ /* 0x040fe20000000000 */
[----:B------:R-:W-:-:S02]  /*11f0*/  SHF.L.U32 R5, R5, 0x17, RZ ;  /* 0x0000001705057819 */ /* 0x000fc400000006ff */
[----:B------:R-:W-:Y:S01]  /*1200*/  FFMA R9, R6, 1.925963033500011079e-08, R9 ;  /* 0x32a5706006097823 */ /* 0x000fe20000000009 */
[----:B------:R-:W-:Y:S01]  /*1210*/  FFMA.SAT R6, R42, R11, 0.5 ;  /* 0x3f0000002a067423 */ /* 0x000fe2000000200b */
[----:B------:R-:W-:-:S03]  /*1220*/  FFMA R15, R40, 1.4426950216293334961, -R15 ;  /* 0x3fb8aa3b280f7823 */ /* 0x000fc6000000080f */
[----:B------:R-:W-:Y:S01]  /*1230*/  FFMA.RM R6, R6, R13, 12582913 ;  /* 0x4b40000106067423 */ /* 0x000fe2000000400d */
[----:B------:R-:W2:Y:S01]  /*1240*/  MUFU.EX2 R9, R9 ;  /* 0x0000000900097308 */ /* 0x000ea20000000800 */
[----:B------:R-:W-:Y:S01]  /*1250*/  FFMA R15, R40, 1.925963033500011079e-08, R15 ;  /* 0x32a57060280f7823 */ /* 0x000fe2000000000f */
[----:B-1----:R-:W-:Y:S01]  /*1260*/  FMUL R16, R4, R7 ;  /* 0x0000000704107220 */ /* 0x002fe20000400000 */
[----:B------:R-:W-:Y:S01]  /*1270*/  FADD R3, R6, -12583039 ;  /* 0xcb40007f06037421 */ /* 0x000fe20000000000 */
[----:B------:R-:W-:Y:S01]  /*1280*/  FFMA.SAT R4, R46, R11, 0.5 ;  /* 0x3f0000002e047423 */ /* 0x000fe2000000200b */
[----:B------:R-:W-:Y:S02]  /*1290*/  SHF.L.U32 R6, R6, 0x17, RZ ;  /* 0x0000001706067819 */ /* 0x000fe400000006ff */
[----:B------:R-:W-:Y:S01]  /*12a0*/  FFMA R3, R42, 1.4426950216293334961, -R3 ;  /* 0x3fb8aa3b2a037823 */ /* 0x000fe20000000803 */
[----:B------:R-:W-:-:S03]  /*12b0*/  FFMA.RM R4, R4, R13, 12582913 ;  /* 0x4b40000104047423 */ /* 0x000fc6000000400d */
[----:B------:R-:W-:Y:S01]  /*12c0*/  FFMA R3, R42, 1.925963033500011079e-08, R3 ;  /* 0x32a570602a037823 */ /* 0x000fe20000000003 */
[C---:B------:R-:W-:Y:S01]  /*12d0*/  FADD R7, R4.reuse, -12583039 ;  /* 0xcb40007f04077421 */ /* 0x040fe20000000000 */
[----:B------:R-:W-:-:S03]  /*12e0*/  SHF.L.U32 R4, R4, 0x17, RZ ;  /* 0x0000001704047819 */ /* 0x000fc600000006ff */
[----:B------:R-:W-:Y:S01]  /*12f0*/  FFMA R7, R46, 1.4426950216293334961, -R7 ;  /* 0x3fb8aa3b2e077823 */ /* 0x000fe20000000807 */
[----:B------:R-:W1:Y:S01]  /*1300*/  MUFU.EX2 R3, R3 ;  /* 0x0000000300037308 */ /* 0x000e620000000800 */
[----:B--2---:R-:W-:Y:S02]  /*1310*/  FMUL R10, R8, R9 ;  /* 0x00000009080a7220 */ /* 0x004fe40000400000 */
[----:B------:R-:W-:Y:S01]  /*1320*/  FFMA R46, R46, 1.925963033500011079e-08, R7 ;  /* 0x32a570602e2e7823 */ /* 0x000fe20000000007 */
[----:B------:R-:W-:-:S04]  /*1330*/  FADD R7, R32, -12583039 ;  /* 0xcb40007f20077421 */ /* 0x000fc80000000000 */
[----:B------:R-:W2:Y:S01]  /*1340*/  MUFU.EX2 R8, R15 ;  /* 0x0000000f00087308 */ /* 0x000ea20000000800 */
[----:B------:R-:W-:-:S04]  /*1350*/  FFMA R7, R44, 1.4426950216293334961, -R7 ;  /* 0x3fb8aa3b2c077823 */ /* 0x000fc80000000807 */
[----:B------:R-:W-:-:S03]  /*1360*/  FFMA R44, R44, 1.925963033500011079e-08, R7 ;  /* 0x32a570602c2c7823 */ /* 0x000fc60000000007 */
[----:B------:R-:W3:Y:S01]  /*1370*/  MUFU.EX2 R7, R46 ;  /* 0x0000002e00077308 */ /* 0x000ee20000000800 */
[----:B-1----:R-:W-:Y:S01]  /*1380*/  FMUL R9, R6, R3 ;  /* 0x0000000306097220 */ /* 0x002fe20000400000 */
[----:B------:R-:W-:Y:S01]  /*1390*/  FFMA.SAT R6, R48, R11, 0.5 ;  /* 0x3f00000030067423 */ /* 0x000fe2000000200b */
[----:B--2---:R-:W-:-:S03]  /*13a0*/  FMUL R8, R5, R8 ;  /* 0x0000000805087220 */ /* 0x004fc60000400000 */
[----:B------:R-:W-:Y:S01]  /*13b0*/  FFMA.RM R5, R6, R13, 12582913 ;  /* 0x4b40000106057423 */ /* 0x000fe2000000400d */
[----:B------:R-:W-:-:S03]  /*13c0*/  FFMA.SAT R6, R26, R11, 0.5 ;  /* 0x3f0000001a067423 */ /* 0x000fc6000000200b */
[----:B------:R-:W-:Y:S01]  /*13d0*/  FADD R3, R5, -12583039 ;  /* 0xcb40007f05037421 */ /* 0x000fe20000000000 */
[----:B------:R-:W-:Y:S01]  /*13e0*/  FFMA.RM R15, R6, R13, 12582913 ;  /* 0x4b400001060f7423 */ /* 0x000fe2000000400d */
[----:B------:R-:W-:Y:S01]  /*13f0*/  SHF.L.U32 R6, R32, 0x17, RZ ;  /* 0x0000001720067819 */ /* 0x000fe200000006ff */
[----:B---3--:R-:W-:Y:S01]  /*1400*/  FMUL R7, R4, R7 ;  /* 0x0000000704077220 */ /* 0x008fe20000400000 */
[----:B------:R-:W-:Y:S01]  /*1410*/  FFMA R3, R48, 1.4426950216293334961, -R3 ;  /* 0x3fb8aa3b30037823 */ /* 0x000fe20000000803 */
[----:B------:R-:W-:Y:S01]  /*1420*/  FFMA.SAT R4, R52, R11, 0.5 ;  /* 0x3f00000034047423 */ /* 0x000fe2000000200b */
[----:B------:R-:W-:Y:S01]  /*1430*/  FADD R23, R15, -12583039 ;  /* 0xcb40007f0f177421 */ /* 0x000fe20000000000 */
[----:B------:R-:W-:Y:S01]  /*1440*/  SHF.L.U32 R5, R5, 0x17, RZ ;  /* 0x0000001705057819 */ /* 0x000fe200000006ff */
[----:B------:R-:W-:Y:S02]  /*1450*/  FFMA R48, R48, 1.925963033500011079e-08, R3 ;  /* 0x32a5706030307823 */ /* 0x000fe40000000003 */
        /* <DEDUP_REMOVED lines=8> */
[----:B------:R-:W-:Y:S01]  /*14e0*/  FFMA.RM R3, R4, R13, 12582913 ;  /* 0x4b40000104037423 */ /* 0x000fe2000000400d */
[----:B------:R-:W-:-:S03]  /*14f0*/  FFMA.SAT R4, R50, R11, 0.5 ;  /* 0x3f00000032047423 */ /* 0x000fc6000000200b */
[----:B------:R-:W-:Y:S01]  /*1500*/  FADD R25, R3, -12583039 ;  /* 0xcb40007f03197421 */ /* 0x000fe20000000000 */
[-C--:B------:R-:W-:Y:S01]  /*1510*/  FFMA.RM R27, R4, R13.reuse, 12582913 ;  /* 0x4b400001041b7423 */ /* 0x080fe2000000400d */
[----:B------:R-:W-:Y:S01]  /*1520*/  SHF.L.U32 R4, R15, 0x17, RZ ;  /* 0x000000170f047819 */ /* 0x000fe200000006ff */
[----:B------:R-:W-:Y:S01]  /*1530*/  FADD R15, R32, -12583039 ;  /* 0xcb40007f200f7421 */ /* 0x000fe20000000000 */
[----:B------:R-:W-:Y:S01]  /*1540*/  FFMA R25, R52, 1.4426950216293334961, -R25 ;  /* 0x3fb8aa3b34197823 */ /* 0x000fe20000000819 */
[----:B------:R-:W-:Y:S01]  /*1550*/  FADD R31, R27, -12583039 ;  /* 0xcb40007f1b1f7421 */ /* 0x000fe20000000000 */
[----:B------:R-:W-:Y:S01]  /*1560*/  SHF.L.U32 R3, R3, 0x17, RZ ;  /* 0x0000001703037819 */ /* 0x000fe200000006ff */
[----:B------:R-:W-:Y:S01]  /*1570*/  FFMA R15, R30, 1.4426950216293334961, -R15 ;  /* 0x3fb8aa3b1e0f7823 */ /* 0x000fe2000000080f */
[----:B------:R-:W-:Y:S01]  /*1580*/  FFMA R25, R52, 1.925963033500011079e-08, R25 ;  /* 0x32a5706034197823 */ /* 0x000fe20000000019 */
[----:B------:R-:W-:Y:S01]  /*1590*/  FFMA R31, R50, 1.4426950216293334961, -R31 ;  /* 0x3fb8aa3b321f7823 */ /* 0x000fe2000000081f */
[----:B--2---:R-:W-:Y:S01]  /*15a0*/  FMUL R5, R5, R48 ;  /* 0x0000003005057220 */ /* 0x004fe20000400000 */
[----:B------:R-:W-:Y:S01]  /*15b0*/  FFMA R33, R30, 1.925963033500011079e-08, R15 ;  /* 0x32a570601e217823 */ /* 0x000fe2000000000f */
[----:B------:R-:W1:Y:S01]  /*15c0*/  MUFU.EX2 R26, R25 ;  /* 0x00000019001a7308 */ /* 0x000e620000000800 */
[----:B------:R-:W-:Y:S01]  /*15d0*/  FFMA R31, R50, 1.925963033500011079e-08, R31 ;  /* 0x32a57060321f7823 */ /* 0x000fe2000000001f */
[----:B------:R-:W-:Y:S01]  /*15e0*/  FFMA.RM R15, R38, R13, 12582913 ;  /* 0x4b400001260f7423 */ /* 0x000fe2000000400d */
[----:B---3--:R-:W-:Y:S01]  /*15f0*/  FMUL R4, R4, R23 ;  /* 0x0000001704047220 */ /* 0x008fe20000400000 */
[----:B------:R-:W-:Y:S01]  /*1600*/  SHF.L.U32 R23, R27, 0x17, RZ ;  /* 0x000000171b177819 */ /* 0x000fe200000006ff */
[----:B------:R-:W-:Y:S01]  /*1610*/  FFMA.SAT R38, R24, R11, 0.5 ;  /* 0x3f00000018267423 */ /* 0x000fe2000000200b */
[----:B------:R-:W-:-:S02]  /*1620*/  FADD R39, R15, -12583039 ;  /* 0xcb40007f0f277421 */ /* 0x000fc40000000000 */
[----:B------:R-:W2:Y:S02]  /*1630*/  MUFU.EX2 R30, R31 ;  /* 0x0000001f001e7308 */ /* 0x000ea40000000800 */
[----:B------:R-:W-:-:S04]  /*1640*/  FFMA R27, R2, 1.4426950216293334961, -R39 ;  /* 0x3fb8aa3b021b7823 */ /* 0x000fc80000000827 */
[----:B------:R-:W-:Y:S02]  /*1650*/  FFMA R27, R2, 1.925963033500011079e-08, R27 ;  /* 0x32a57060021b7823 */ /* 0x000fe4000000001b */
[----:B------:R-:W3:Y:S01]  /*1660*/  MUFU.EX2 R33, R33 ;  /* 0x0000002100217308 */ /* 0x000ee20000000800 */
[----:B-1----:R-:W-:Y:S01]  /*1670*/  FMUL R3, R3, R26 ;  /* 0x0000001a03037220 */ /* 0x002fe20000400000 */
[----:B------:R-:W-:-:S04]  /*1680*/  FFMA.SAT R26, R0, R11, 0.5 ;  /* 0x3f000000001a7423 */ /* 0x000fc8000000200b */
[----:B------:R-:W-:Y:S01]  /*1690*/  FFMA.RM R25, R26, R13, 12582913 ;  /* 0x4b4000011a197423 */ /* 0x000fe2000000400d */
[----:B------:R-:W-:Y:S01]  /*16a0*/  FFMA.SAT R26, R14, R11, 0.5 ;  /* 0x3f0000000e1a7423 */ /* 0x000fe2000000200b */
[----:B--2---:R-:W-:Y:S02]  /*16b0*/  FMUL R2, R23, R30 ;  /* 0x0000001e17027220 */ /* 0x004fe40000400000 */
[----:B------:R-:W-:Y:S01]  /*16c0*/  FADD R23, R25, -12583039 ;  /* 0xcb40007f19177421 */ /* 0x000fe20000000000 */
[----:B------:R-:W-:-:S03]  /*16d0*/  FFMA.RM R26, R26, R13, 12582913 ;  /* 0x4b4000011a1a7423 */ /* 0x000fc6000000400d */
[----:B------:R-:W-:-:S04]  /*16e0*/  FFMA R23, R0, 1.4426950216293334961, -R23 ;  /* 0x3fb8aa3b00177823 */ /* 0x000fc80000000817 */
[----:B------:R-:W-:Y:S01]  /*16f0*/  FFMA R30, R0, 1.925963033500011079e-08, R23 ;  /* 0x32a57060001e7823 */ /* 0x000fe20000000017 */
[----:B------:R-:W-:Y:S01]  /*1700*/  FADD R23, R26, -12583039 ;  /* 0xcb40007f1a177421 */ /* 0x000fe20000000000 */
[----:B------:R-:W-:Y:S02]  /*1710*/  SHF.L.U32 R0, R32, 0x17, RZ ;  /* 0x0000001720007819 */ /* 0x000fe400000006ff */
[----:B------:R-:W1:Y:S01]  /*1720*/  MUFU.EX2 R31, R30 ;  /* 0x0000001e001f7308 */ /* 0x000e620000000800 */
[----:B------:R-:W-:Y:S02]  /*1730*/  FFMA R23, R14, 1.4426950216293334961, -R23 ;  /* 0x3fb8aa3b0e177823 */ /* 0x000fe40000000817 */
[----:B---3--:R-:W-:Y:S02]  /*1740*/  FMUL R0, R0, R33 ;  /* 0x0000002100007220 */ /* 0x008fe40000400000 */
        /* <DEDUP_REMOVED lines=8> */
[----:B------:R-:W2:Y:S02]  /*17d0*/  MUFU.EX2 R32, R32 ;  /* 0x0000002000207308 */ /* 0x000ea40000000800 */
[----:B------:R-:W-:Y:S01]  /*17e0*/  FFMA R33, R12, 1.925963033500011079e-08, R23 ;  /* 0x32a570600c217823 */ /* 0x000fe20000000017 */
[C---:B------:R-:W-:Y:S01]  /*17f0*/  FADD R23, R13.reuse, -12583039 ;  /* 0xcb40007f0d177421 */ /* 0x040fe20000000000 */
[----:B------:R-:W-:Y:S01]  /*1800*/  FADD R12, RZ, R22 ;  /* 0x00000016ff0c7221 */ /* 0x000fe20000000000 */
[----:B------:R-:W-:Y:S02]  /*1810*/  SHF.L.U32 R13, R13, 0x17, RZ ;  /* 0x000000170d0d7819 */ /* 0x000fe400000006ff */
[----:B------:R-:W-:-:S04]  /*1820*/  FFMA R23, R24, 1.4426950216293334961, -R23 ;  /* 0x3fb8aa3b18177823 */ /* 0x000fc80000000817 */
[----:B------:R-:W-:Y:S01]  /*1830*/  FFMA R38, R24, 1.925963033500011079e-08, R23 ;  /* 0x32a5706018267823 */ /* 0x000fe20000000017 */
[----:B------:R-:W-:Y:S01]  /*1840*/  FADD R23, R12, R21 ;  /* 0x000000150c177221 */ /* 0x000fe20000000000 */
        /* <DEDUP_REMOVED lines=20> */
[----:B------:R-:W1:Y:S03]  /*1990*/  MUFU.EX2 R14, R33 ;  /* 0x00000021000e7308 */ /* 0x000e660000000800 */
        /* <DEDUP_REMOVED lines=18> */
.L_x_30998:
        /* <DEDUP_REMOVED lines=12> */
[----:B0-----:R-:W-:Y:S05]  /*1b80*/  CALL.REL.NOINC `($__internal_497_$__cuda_sm3x_div_rn_noftz_f32_slowpath) ;  /* 0x0000002800647944 */ /* 0x001fea0003c00000 */
[----:B------:R-:W-:-:S07]  /*1b90*/  MOV R14, R11 ;  /* 0x0000000b000e7202 */ /* 0x000fce0000000f00 */
.L_x_30943:
[----:B------:R-:W-:Y:S05]  /*1ba0*/  BSYNC.RECONVERGENT B2 ;  /* 0x0000000000027941 */ /* 0x000fea0003800200 */
.L_x_30942:
        /* <DEDUP_REMOVED lines=12> */
[----:B0-----:R-:W-:Y:S05]  /*1c70*/  CALL.REL.NOINC `($__internal_497_$__cuda_sm3x_div_rn_noftz_f32_slowpath) ;  /* 0x0000002800287944 */ /* 0x001fea0003c00000 */
[----:B------:R-:W-:-:S07]  /*1c80*/  MOV R30, R11 ;  /* 0x0000000b001e7202 */ /* 0x000fce0000000f00 */
.L_x_30945:
[----:B------:R-:W-:Y:S05]  /*1c90*/  BSYNC.RECONVERGENT B2 ;  /* 0x0000000000027941 */ /* 0x000fea0003800200 */
.L_x_30944:
        /* <DEDUP_REMOVED lines=14> */
.L_x_30947:
[----:B------:R-:W-:Y:S05]  /*1d80*/  BSYNC.RECONVERGENT B2 ;  /* 0x0000000000027941 */ /* 0x000fea0003800200 */
.L_x_30946:
        /* <DEDUP_REMOVED lines=14> */
.L_x_30949:
[----:B------:R-:W-:Y:S05]  /*1e70*/  BSYNC.RECONVERGENT B2 ;  /* 0x0000000000027941 */ /* 0x000fea0003800200 */
.L_x_30948:
        /* <DEDUP_REMOVED lines=14> */
.L_x_30951:
[----:B------:R-:W-:Y:S05]  /*1f60*/  BSYNC.RECONVERGENT B2 ;  /* 0x0000000000027941 */ /* 0x000fea0003800200 */
.L_x_30950:
        /* <DEDUP_REMOVED lines=14> */
.L_x_30953:
[----:B------:R-:W-:Y:S05]  /*2050*/  BSYNC.RECONVERGENT B2 ;  /* 0x0000000000027941 */ /* 0x000fea0003800200 */
.L_x_30952:
        /* <DEDUP_REMOVED lines=14> */
.L_x_30955:
[----:B------:R-:W-:Y:S05]  /*2140*/  BSYNC.RECONVERGENT B2 ;  /* 0x0000000000027941 */ /* 0x000fea0003800200 */
.L_x_30954:
        /* <DEDUP_REMOVED lines=14> */
.L_x_30957:
[----:B------:R-:W-:Y:S05]  /*2230*/  BSYNC.RECONVERGENT B2 ;  /* 0x0000000000027941 */ /* 0x000fea0003800200 */
.L_x_30956:
        /* <DEDUP_REMOVED lines=14> */
.L_x_30959:
[----:B------:R-:W-:Y:S05]  /*2320*/  BSYNC.RECONVERGENT B2 ;  /* 0x0000000000027941 */ /* 0x000fea0003800200 */
.L_x_30958:
        /* <DEDUP_REMOVED lines=14> */
.L_x_30961:
[----:B------:R-:W-:Y:S05]  /*2410*/  BSYNC.RECONVERGENT B2 ;  /* 0x0000000000027941 */ /* 0x000fea0003800200 */
.L_x_30960:
        /* <DEDUP_REMOVED lines=14> */
.L_x_30963:
[----:B------:R-:W-:Y:S05]  /*2500*/  BSYNC.RECONVERGENT B2 ;  /* 0x0000000000027941 */ /* 0x000fea0003800200 */
.L_x_30962:
        /* <DEDUP_REMOVED lines=14> */
.L_x_30965:
[----:B------:R-:W-:Y:S05]  /*25f0*/  BSYNC.RECONVERGENT B2 ;  /* 0x0000000000027941 */ /* 0x000fea0003800200 */
.L_x_30964:
        /* <DEDUP_REMOVED lines=14> */
.L_x_30967:
[----:B------:R-:W-:Y:S05]  /*26e0*/  BSYNC.RECONVERGENT B2 ;  /* 0x0000000000027941 */ /* 0x000fea0003800200 */
.L_x_30966:
        /* <DEDUP_REMOVED lines=14> */
.L_x_30969:
[----:B------:R-:W-:Y:S05]  /*27d0*/  BSYNC.RECONVERGENT B2 ;  /* 0x0000000000027941 */ /* 0x000fea0003800200 */
.L_x_30968:
        /* <DEDUP_REMOVED lines=14> */
.L_x_30971:
[----:B------:R-:W-:Y:S05]  /*28c0*/  BSYNC.RECONVERGENT B2 ;  /* 0x0000000000027941 */ /* 0x000fea0003800200 */
.L_x_30970:
        /* <DEDUP_REMOVED lines=14> */
.L_x_30973:
[----:B------:R-:W-:Y:S05]  /*29b0*/  BSYNC.RECONVERGENT B2 ;  /* 0x0000000000027941 */ /* 0x000fea0003800200 */
.L_x_30972:
        /* <DEDUP_REMOVED lines=14> */
.L_x_30975:
[----:B------:R-:W-:Y:S05]  /*2aa0*/  BSYNC.RECONVERGENT B2 ;  /* 0x0000000000027941 */ /* 0x000fea0003800200 */
.L_x_30974:
        /* <DEDUP_REMOVED lines=14> */
.L_x_30977:
[----:B------:R-:W-:Y:S05]  /*2b90*/  BSYNC.RECONVERGENT B2 ;  /* 0x0000000000027941 */ /* 0x000fea0003800200 */
.L_x_30976:
        /* <DEDUP_REMOVED lines=14> */
.L_x_30979:
[----:B------:R-:W-:Y:S05]  /*2c80*/  BSYNC.RECONVERGENT B2 ;  /* 0x0000000000027941 */ /* 0x000fea0003800200 */
.L_x_30978:
        /* <DEDUP_REMOVED lines=14> */
.L_x_30981:
[----:B------:R-:W-:Y:S05]  /*2d70*/  BSYNC.RECONVERGENT B2 ;  /* 0x0000000000027941 */ /* 0x000fea0003800200 */
.L_x_30980:
        /* <DEDUP_REMOVED lines=14> */
.L_x_30983:
[----:B------:R-:W-:Y:S05]  /*2e60*/  BSYNC.RECONVERGENT B2 ;  /* 0x0000000000027941 */ /* 0x000fea0003800200 */
.L_x_30982:
        /* <DEDUP_REMOVED lines=13> */
.L_x_30985:
[----:B------:R-:W-:Y:S05]  /*2f40*/  BSYNC.RECONVERGENT B2 ;  /* 0x0000000000027941 */ /* 0x000fea0003800200 */
.L_x_30984:
        /* <DEDUP_REMOVED lines=62> */
.L_x_30941:
[----:B------:R-:W-:Y:S01]  /*3330*/  BSSY B0, `(.L_x_30987) ;  /* 0x0000007000007945 */ /* 0x000fe20003800000 */
[----:B------:R-:W-:Y:S02]  /*3340*/  MOV R12, 0x10 ;  /* 0x00000010000c7802 */ /* 0x000fe40000000f00 */
[----:B------:R-:W-:Y:S02]  /*3350*/  MOV R11, 0x1f ;  /* 0x0000001f000b7802 */ /* 0x000fe40000000f00 */
[----:B------:R-:W-:-:S07]  /*3360*/  MOV R15, 0xffffffff ;  /* 0xffffffff000f7802 */ /* 0x000fce0000000f00 */
[----:B0-----:R-:W-:Y:S05]  /*3370*/  WARPSYNC.COLLECTIVE R15, `(.L_x_30988) ;  /* 0x000000000f087348 */ /* 0x001fea0003c00000 */
[----:B------:R1:W2:Y:S02]  /*3380*/  SHFL.BFLY P6, R14, R13, R12, R11 ;  /* 0x0c00000c0d0e7389 */ /* 0x0002a400000c000b */
[----:B012---:R-:W-:Y:S05]  /*3390*/  ENDCOLLECTIVE ;  /* 0x000000000000791b */ /* 0x007fea0003800000 */
.L_x_30988:
[----:B------:R-:W-:Y:S05]  /*33a0*/  BSYNC B0 ;  /* 0x0000000000007941 */ /* 0x000fea0003800000 */
.L_x_30987:
[----:B------:R-:W-:Y:S01]  /*33b0*/  HFMA2 R11, -RZ, RZ, 0, 1.847743988037109375e-06 ;  /* 0x0000001fff0b7431 */ /* 0x000fe200000001ff */
[----:B------:R-:W-:Y:S02]  /*33c0*/  FMNMX R13, R13, R14, !PT ;  /* 0x0000000e0d0d7209 */ /* 0x000fe40007800000 */
[----:B------:R-:W-:Y:S02]  /*33d0*/  MOV R12, 0x8 ;  /* 0x00000008000c7802 */ /* 0x000fe40000000f00 */
[----:B------:R-:W-:-:S07]  /*33e0*/  MOV R15, 0xffffffff ;  /* 0xffffffff000f7802 */ /* 0x000fce0000000f00 */
[----:B------:R-:W-:Y:S05]  /*33f0*/  WARPSYNC.COLLECTIVE R15, `(.L_x_30989) ;  /* 0x000000000f087348 */ /* 0x000fea0003c00000 */
[----:B------:R0:W1:Y:S02]  /*3400*/  SHFL.BFLY P6, R14, R13, R12, R11 ;  /* 0x0c00000c0d0e7389 */ /* 0x00006400000c000b */
[----:B01----:R-:W-:Y:S05]  /*3410*/  ENDCOLLECTIVE ;  /* 0x000000000000791b */ /* 0x003fea0003800000 */
.L_x_30989:
[----:B------:R-:W-:Y:S01]  /*3420*/  HFMA2 R12, -RZ, RZ, 0, 2.384185791015625e-07 ;  /* 0x00000004ff0c7431 */ /* 0x000fe200000001ff */
[----:B------:R-:W-:-:S04]  /*3430*/  FMNMX R0, R13, R14, !PT ;  /* 0x0000000e0d007209 */ /* 0x000fc80007800000 */
[----:B------:R-:W-:-:S07]  /*3440*/  MOV R13, R0 ;  /* 0x00000000000d7202 */ /* 0x000fce0000000f00 */
[----:B------:R-:W-:Y:S05]  /*3450*/  WARPSYNC.COLLECTIVE R15, `(.L_x_30990) ;  /* 0x000000000f087348 */ /* 0x000fea0003c00000 */
[----:B------:R0:W1:Y:S02]  /*3460*/  SHFL.BFLY P6, R14, R13, R12, R11 ;  /* 0x0c00000c0d0e7389 */ /* 0x00006400000c000b */
[----:B01----:R-:W-:Y:S05]  /*3470*/  ENDCOLLECTIVE ;  /* 0x000000000000791b */ /* 0x003fea0003800000 */
.L_x_30990:
[----:B------:R-:W-:Y:S01]  /*3480*/  HFMA2 R12, -RZ, RZ, 0, 1.1920928955078125e-07 ;  /* 0x00000002ff0c7431 */ /* 0x000fe200000001ff */
[----:B------:R-:W-:-:S04]  /*3490*/  FMNMX R2, R0, R14, !PT ;  /* 0x0000000e00027209 */ /* 0x000fc80007800000 */
[----:B------:R-:W-:-:S07]  /*34a0*/  MOV R13, R2 ;  /* 0x00000002000d7202 */ /* 0x000fce0000000f00 */
[----:B------:R-:W-:Y:S05]  /*34b0*/  WARPSYNC.COLLECTIVE R15, `(.L_x_30991) ;  /* 0x000000000f087348 */ /* 0x000fea0003c00000 */
[----:B------:R0:W1:Y:S02]  /*34c0*/  SHFL.BFLY P6, R14, R13, R12, R11 ;  /* 0x0c00000c0d0e7389 */ /* 0x00006400000c000b */
[----:B01----:R-:W-:Y:S05]  /*34d0*/  ENDCOLLECTIVE ;  /* 0x000000000000791b */ /* 0x003fea0003800000 */
.L_x_30991:
[----:B------:R-:W-:Y:S01]  /*34e0*/  HFMA2 R12, -RZ, RZ, 0, 5.9604644775390625e-08 ;  /* 0x00000001ff0c7431 */ /* 0x000fe200000001ff */
[----:B------:R-:W-:-:S04]  /*34f0*/  FMNMX R3, R2, R14, !PT ;  /* 0x0000000e02037209 */ /* 0x000fc80007800000 */
[----:B------:R-:W-:-:S07]  /*3500*/  MOV R13, R3 ;  /* 0x00000003000d7202 */ /* 0x000fce0000000f00 */
[----:B------:R-:W-:Y:S05]  /*3510*/  WARPSYNC.COLLECTIVE R15, `(.L_x_30992) ;  /* 0x000000000f087348 */ /* 0x000fea0003c00000 */
[----:B------:R0:W1:Y:S02]  /*3520*/  SHFL.BFLY P6, R14, R13, R12, R11 ;  /* 0x0c00000c0d0e7389 */ /* 0x00006400000c000b */
[----:B01----:R-:W-:Y:S05]  /*3530*/  ENDCOLLECTIVE ;  /* 0x000000000000791b */ /* 0x003fea0003800000 */
.L_x_30992:
        /* <DEDUP_REMOVED lines=169> */
[----:B------:R-:W-:Y:S01]  /*3fd0*/  SHF.L.U32 R12, R12, 0x17, RZ ;  /* 0x000000170c0c7819 */ /* 0x000fe200000006ff */
[----:B------:R-:W-:-:S02]  /*3fe0*/  FFMA R13, R30, 1.925963033500011079e-08, R13 ;  /* 0x32a570601e0d7823 */ /* 0x000fc4000000000d */
[----:B------:R-:W-:-:S04]  /*3ff0*/  FFMA R24, R15, 1.4426950216293334961, -R24 ;  /* 0x3fb8aa3b0f187823 */ /* 0x000fc80000000818 */
[----:B------:R-:W-:Y:S01]  /*4000*/  FFMA R15, R15, 1.925963033500011079e-08, R24 ;  /* 0x32a570600f0f7823 */ /* 0x000fe20000000018 */
[----:B------:R-:W0:Y:S08]  /*4010*/  MUFU.EX2 R13, R13 ;  /* 0x0000000d000d7308 */ /* 0x000e300000000800 */
[----:B------:R-:W1:Y:S01]  /*4020*/  MUFU.EX2 R15, R15 ;  /* 0x0000000f000f7308 */ /* 0x000e620000000800 */
[----:B0-----:R-:W-:Y:S01]  /*4030*/  FMUL R0, R0, R13 ;  /* 0x0000000d00007220 */ /* 0x001fe20000400000 */
[----:B-1----:R-:W-:Y:S01]  /*4040*/  FMUL R24, R12, R15 ;  /* 0x0000000f0c187220 */ /* 0x002fe20000400000 */
        /* <DEDUP_REMOVED lines=52> */
.L_x_30993:
[----:B------:R-:W-:Y:S02]  /*4390*/  HFMA2 R12, -RZ, RZ, 0, 4.76837158203125e-07 ;  /* 0x00000008ff0c7431 */ /* 0x000fe400000001ff */
[----:B------:R-:W-:-:S05]  /*43a0*/  FADD R30, R13, R14 ;  /* 0x0000000e0d1e7221 */ /* 0x000fca0000000000 */
[----:B------:R-:W-:-:S07]  /*43b0*/  MOV R13, R30 ;  /* 0x0000001e000d7202 */ /* 0x000fce0000000f00 */
[----:B------:R-:W-:Y:S05]  /*43c0*/  WARPSYNC.COLLECTIVE R15, `(.L_x_30994) ;  /* 0x000000000f087348 */ /* 0x000fea0003c00000 */
[----:B------:R0:W1:Y:S02]  /*43d0*/  SHFL.BFLY P6, R14, R13, R12, R11 ;  /* 0x0c00000c0d0e7389 */ /* 0x00006400000c000b */
[----:B01----:R-:W-:Y:S05]  /*43e0*/  ENDCOLLECTIVE ;  /* 0x000000000000791b */ /* 0x003fea0003800000 */
.L_x_30994:
[----:B------:R-:W-:Y:S02]  /*43f0*/  HFMA2 R12, -RZ, RZ, 0, 2.384185791015625e-07 ;  /* 0x00000004ff0c7431 */ /* 0x000fe400000001ff */
[----:B------:R-:W-:-:S05]  /*4400*/  FADD R31, R30, R14 ;  /* 0x0000000e1e1f7221 */ /* 0x000fca0000000000 */
[----:B------:R-:W-:-:S07]  /*4410*/  MOV R13, R31 ;  /* 0x0000001f000d7202 */ /* 0x000fce0000000f00 */
[----:B------:R-:W-:Y:S05]  /*4420*/  WARPSYNC.COLLECTIVE R15, `(.L_x_30995) ;  /* 0x000000000f087348 */ /* 0x000fea0003c00000 */
[----:B------:R0:W1:Y:S02]  /*4430*/  SHFL.BFLY P6, R14, R13, R12, R11 ;  /* 0x0c00000c0d0e7389 */ /* 0x00006400000c000b */
[----:B01----:R-:W-:Y:S05]  /*4440*/  ENDCOLLECTIVE ;  /* 0x000000000000791b */ /* 0x003fea0003800000 */
.L_x_30995:
[----:B------:R-:W-:Y:S02]  /*4450*/  HFMA2 R12, -RZ, RZ, 0, 1.1920928955078125e-07 ;  /* 0x00000002ff0c7431 */ /* 0x000fe400000001ff */
[----:B------:R-:W-:-:S05]  /*4460*/  FADD R32, R31, R14 ;  /* 0x0000000e1f207221 */ /* 0x000fca0000000000 */
[----:B------:R-:W-:-:S07]  /*4470*/  MOV R13, R32 ;  /* 0x00000020000d7202 */ /* 0x000fce0000000f00 */
[----:B------:R-:W-:Y:S05]  /*4480*/  WARPSYNC.COLLECTIVE R15, `(.L_x_30996) ;  /* 0x000000000f087348 */ /* 0x000fea0003c00000 */
[----:B------:R0:W1:Y:S02]  /*4490*/  SHFL.BFLY P6, R14, R13, R12, R11 ;  /* 0x0c00000c0d0e7389 */ /* 0x00006400000c000b */
[----:B01----:R-:W-:Y:S05]  /*44a0*/  ENDCOLLECTIVE ;  /* 0x000000000000791b */ /* 0x003fea0003800000 */
.L_x_30996:
[----:B------:R-:W-:Y:S02]  /*44b0*/  HFMA2 R12, -RZ, RZ, 0, 5.9604644775390625e-08 ;  /* 0x00000001ff0c7431 */ /* 0x000fe400000001ff */
[----:B------:R-:W-:-:S05]  /*44c0*/  FADD R33, R32, R14 ;  /* 0x0000000e20217221 */ /* 0x000fca0000000000 */
[----:B------:R-:W-:-:S07]  /*44d0*/  MOV R13, R33 ;  /* 0x00000021000d7202 */ /* 0x000fce0000000f00 */
[----:B------:R-:W-:Y:S05]  /*44e0*/  WARPSYNC.COLLECTIVE R15, `(.L_x_30997) ;  /* 0x000000000f087348 */ /* 0x000fea0003c00000 */
[----:B------:R0:W1:Y:S02]  /*44f0*/  SHFL.BFLY P6, R14, R13, R12, R11 ;  /* 0x0c00000c0d0e7389 */ /* 0x00006400000c000b */
[----:B01----:R-:W-:Y:S05]  /*4500*/  ENDCOLLECTIVE ;  /* 0x000000000000791b */ /* 0x003fea0003800000 */
.L_x_30997:
[----:B------:R-:W-:Y:S05]  /*4510*/  BRA `(.L_x_30998) ;  /* 0xffffffd400687947 */ /* 0x000fea000383ffff */
        .weak           $__internal_497_$__cuda_sm3x_div_rn_noftz_f32_slowpath
        .type           $__internal_497_$__cuda_sm3x_div_rn_noftz_f32_slowpath,@function
        .size           $__internal_497_$__cuda_sm3x_div_rn_noftz_f32_slowpath,(.L_x_37874 - $__internal_497_$__cuda_sm3x_div_rn_noftz_f32_slowpath)
$__internal_497_$__cuda_sm3x_div_rn_noftz_f32_slowpath:
        /* <DEDUP_REMOVED lines=35> */
.L_x_31000:
        /* <DEDUP_REMOVED lines=51> */
.L_x_31007:
[----:B------:R-:W-:-:S04]  /*4a80*/  LOP3.LUT R11, R11, 0x80000000, RZ, 0xc0, !PT ;  /* 0x800000000b0b7812 */ /* 0x000fc800078ec0ff */
[----:B------:R-:W-:Y:S01]  /*4a90*/  LOP3.LUT R11, R11, 0x7f800000, RZ, 0xfc, !PT ;  /* 0x7f8000000b0b7812 */ /* 0x000fe200078efcff */
[----:B------:R-:W-:Y:S06]  /*4aa0*/  BRA `(.L_x_31008) ;  /* 0x0000000000047947 */ /* 0x000fec0003800000 */
.L_x_31006:
[----:B------:R-:W-:-:S07]  /*4ab0*/  LEA R11, R38, R11, 0x17 ;  /* 0x0000000b260b7211 */ /* 0x000fce00078eb8ff */
.L_x_31008:
[----:B------:R-:W-:Y:S05]  /*4ac0*/  BSYNC.RECONVERGENT B1 ;  /* 0x0000000000017941 */ /* 0x000fea0003800200 */
.L_x_31005:
[----:B------:R-:W-:Y:S05]  /*4ad0*/  BRA `(.L_x_31009) ;  /* 0x0000000000207947 */ /* 0x000fea0003800000 */
.L_x_31004:
[----:B------:R-:W-:-:S04]  /*4ae0*/  LOP3.LUT R11, R11, 0x80000000, R32, 0x48, !PT ;  /* 0x800000000b0b7812 */ /* 0x000fc800078e4820 */
[----:B------:R-:W-:Y:S01]  /*4af0*/  LOP3.LUT R11, R11, 0x7f800000, RZ, 0xfc, !PT ;  /* 0x7f8000000b0b7812 */ /* 0x000fe200078efcff */
[----:B------:R-:W-:Y:S06]  /*4b00*/  BRA `(.L_x_31009) ;  /* 0x0000000000147947 */ /* 0x000fec0003800000 */
.L_x_31003:
[----:B------:R-:W-:Y:S01]  /*4b10*/  LOP3.LUT R11, R11, 0x80000000, R32, 0x48, !PT ;  /* 0x800000000b0b7812 */ /* 0x000fe200078e4820 */
[----:B------:R-:W-:Y:S06]  /*4b20*/  BRA `(.L_x_31009) ;  /* 0x00000000000c7947 */ /* 0x000fec0003800000 */
.L_x_31002:
[----:B------:R-:W0:Y:S01]  /*4b30*/  MUFU.RSQ R11, -QNAN ;  /* 0xffc00000000b7908 */ /* 0x000e220000001400 */
[----:B------:R-:W-:Y:S05]  /*4b40*/  BRA `(.L_x_31009) ;  /* 0x0000000000047947 */ /* 0x000fea0003800000 */
.L_x_31001:
[----:B------:R-:W-:-:S07]  /*4b50*/  FADD.FTZ R11, R22, R11 ;  /* 0x0000000b160b7221 */ /* 0x000fce0000010000 */
.L_x_31009:
[----:B------:R-:W-:Y:S05]  /*4b60*/  BSYNC.RECONVERGENT B0 ;  /* 0x0000000000007941 */ /* 0x000fea0003800200 */
.L_x_30999:
[----:B------:R-:W-:-:S04]  /*4b70*/  HFMA2 R13, -RZ, RZ, 0, 0 ;  /* 0x00000000ff0d7431 */ /* 0x000fc800000001ff */
[----:B0-----:R-:W-:Y:S05]  /*4b80*/  RET.REL.NODEC R12 `(_Z15SoftmaxWarpImplI24ElementwiseScaleMaskLoadIffbE11DirectStoreIffEfLi1ELi22ELi32ELi1ELb0EL9Algorithm0EEvT_T0_ll) ;  /* 0xffffffb40c1c7950 */ /* 0x001fea0003c3ffff */
.L_x_31010:
        /* <DEDUP_REMOVED lines=15> */
.L_x_37874:


//--------------------- .text._Z15SoftmaxWarpImplI24ElementwiseScaleMaskLoadIffbE11DirectStoreIffEfLi1ELi21ELi32ELi1ELb1EL9Algorithm0EEvT_T0_ll --------------------------
	.section	.text._Z15SoftmaxWarpImplI24ElementwiseScaleMaskLoadIffbE11DirectStoreIffEfLi1ELi21ELi32ELi1ELb1EL9Algorithm0EEvT_T0_ll,"ax",@progbits
	.align	128
        .global         _Z15SoftmaxWarpImplI24ElementwiseScaleMaskLoadIffbE11DirectStoreIffEfLi1ELi21ELi32ELi1ELb1EL9Algorithm0EEvT_T0_ll
        .type           _Z15SoftmaxWarpImplI24ElementwiseScaleMaskLoadIffbE11DirectStoreIffEfLi1ELi21ELi32ELi1ELb1EL9Algorithm0EEvT_T0_ll,@function
        .size           _Z15SoftmaxWarpImplI24ElementwiseScaleMaskLoadIffbE11DirectStoreIffEfLi1ELi21ELi32ELi1ELb1EL9Algorithm0EEvT_T0_ll,(.L_x_37875 - _Z15SoftmaxWarpImplI24ElementwiseScaleMaskLoadIffbE11DirectStoreIffEfLi1ELi21ELi32ELi1ELb1EL9Algorithm0EEvT_T0_ll)
        .other          _Z15SoftmaxWarpImplI24ElementwiseScaleMaskLoadIffbE11DirectStoreIffEfLi1ELi21ELi32ELi1ELb1EL9Algorithm0EEvT_T0_ll,@"STO_CUDA_ENTRY STV_DEFAULT"
_Z15SoftmaxWarpImplI24ElementwiseScaleMaskLoadIffbE11DirectStoreIffEfLi1ELi21ELi32ELi1ELb1EL9Algorithm0EEvT_T0_ll:
.text._Z15SoftmaxWarpImplI24ElementwiseScaleMaskLoadIffbE11DirectStoreIffEfLi1ELi21ELi32ELi1ELb1EL9Algorithm0EEvT_T0_ll:
        /* <DEDUP_REMOVED lines=26> */
.L_x_31011:
        /* <DEDUP_REMOVED lines=34> */
.L_x_31056:
[----:B------:R-:W-:Y:S01]  /*03c0*/  ISETP.GE.U32.AND P0, PT, R32, UR44, PT ;  /* 0x0000002c20007c0c */ /* 0x000fe2000bf06070 */
[----:B-1----:R-:W-:Y:S01]  /*03d0*/  IMAD R0, R30, UR48, RZ ;  /* 0x000000301e007c24 */ /* 0x002fe2000f8e02ff */
[----:B------:R-:W-:Y:S01]  /*03e0*/  MOV R3, RZ ;  /* 0x000000ff00037202 */ /* 0x000fe20000000f00 */
[----:B------:R-:W-:Y:S01]  /*03f0*/  IMAD.MOV.U32 R2, RZ, RZ, R32 ;  /* 0x000000ffff027224 */ /* 0x000fe200078e0020 */
[----:B------:R-:W-:Y:S01]  /*0400*/  ISETP.GE.AND.EX P0, PT, RZ, UR45, PT, P0 ;  /* 0x0000002dff007c0c */ /* 0x000fe2000bf06300 */
[----:B------:R-:W-:Y:S01]  /*0410*/  IMAD R5, R31, UR49, R0 ;  /* 0x000000311f057c24 */ /* 0x000fe2000f8e0200 */
        /* <DEDUP_REMOVED lines=12> */
[----:B------:R-:W-:-:S02]  /*04e0*/  LEA R4, P1, R6, UR40, 0x2 ;  /* 0x0000002806047c11 */ /* 0x000fc4000f8210ff */
[----:B------:R-:W-:-:S03]  /*04f0*/  ISETP.GE.U32.AND P2, PT, R52, UR44, PT ;  /* 0x0000002c34007c0c */ /* 0x000fc6000bf46070 */
[----:B------:R-:W2:Y:S01]  /*0500*/  @!P0 LDG.E.U8 R18, desc[UR6][R2.64] ;  /* 0x0000000602128981 */ /* 0x000ea2000c1e1100 */
[----:B------:R-:W-:Y:S02]  /*0510*/  @!P4 R2UR UR6, R28 ;  /* 0x000000001c06c2ca */ /* 0x000fe400000e0000 */
[----:B------:R-:W-:Y:S02]  /*0520*/  @!P4 R2UR UR7, R29 ;  /* 0x000000001d07c2ca */ /* 0x000fe400000e0000 */
[----:B------:R-:W-:Y:S02]  /*0530*/  LEA.HI.X R5, R6, UR41, R5, 0x2, P1 ;  /* 0x0000002906057c11 */ /* 0x000fe400088f1405 */
[----:B------:R-:W-:-:S03]  /*0540*/  ISETP.GE.AND.EX P2, PT, RZ, UR45, PT, P2 ;  /* 0x0000002dff007c0c */ /* 0x000fc6000bf46320 */
[----:B------:R-:W0:Y:S01]  /*0550*/  @!P0 LDG.E R0, desc[UR4][R4.64] ;  /* 0x0000000404008981 */ /* 0x000e22000c1e1900 */
[----:B------:R-:W-:Y:S02]  /*0560*/  @!P4 R2UR UR4, R28 ;  /* 0x000000001c04c2ca */ /* 0x000fe400000e0000 */
[----:B------:R-:W-:-:S03]  /*0570*/  @!P4 R2UR UR5, R29 ;  /* 0x000000001d05c2ca */ /* 0x000fc600000e0000 */
[----:B------:R-:W3:Y:S04]  /*0580*/  @!P4 LDG.E.U8 R7, desc[UR6][R2.64+0x20] ;  /* 0x000020060207c981 */ /* 0x000ee8000c1e1100 */
[----:B------:R-:W-:Y:S02]  /*0590*/  @!P2 R2UR UR6, R28 ;  /* 0x000000001c06a2ca */ /* 0x000fe400000e0000 */
[----:B------:R-:W-:-:S04]  /*05a0*/  @!P2 R2UR UR7, R29 ;  /* 0x000000001d07a2ca */ /* 0x000fc800000e0000 */
[----:B------:R-:W1:Y:S01]  /*05b0*/  @!P4 LDG.E R6, desc[UR4][R4.64+0x80] ;  /* 0x000080040406c981 */ /* 0x000e62000c1e1900 */
[----:B------:R-:W-:Y:S02]  /*05c0*/  @!P2 R2UR UR4, R28 ;  /* 0x000000001c04a2ca */ /* 0x000fe400000e0000 */
[----:B------:R-:W-:-:S06]  /*05d0*/  @!P2 R2UR UR5, R29 ;  /* 0x000000001d05a2ca */ /* 0x000fcc00000e0000 */
[----:B------:R-:W4:Y:S01]  /*05e0*/  @!P2 LDG.E.U8 R9, desc[UR6][R2.64+0x40] ;  /* 0x000040060209a981 */ /* 0x000f22000c1e1100 */
[----:B------:R-:W-:-:S06]  /*05f0*/  ISETP.GE.U32.AND P3, PT, R51, UR44, PT ;  /* 0x0000002c33007c0c */ /* 0x000fcc000bf66070 */
        /* <DEDUP_REMOVED lines=26> */
[----:B------:R-:W-:Y:S01]  /*07a0*/  MOV R75, 0xff800000 ;  /* 0xff800000004b7802 */ /* 0x000fe20000000f00 */
[----:B------:R-:W-:Y:S01]  /*07b0*/  IMAD.MOV.U32 R71, RZ, RZ, -0x800000 ;  /* 0xff800000ff477424 */ /* 0x000fe200078e00ff */
[----:B--2---:R-:W-:Y:S01]  /*07c0*/  ISETP.NE.OR P6, PT, R18, RZ, P0 ;  /* 0x000000ff1200720c */ /* 0x004fe200007c5670 */
[----:B0-----:R-:W-:Y:S01]  /*07d0*/  @!P0 FMUL R0, R0, R13 ;  /* 0x0000000d00008220 */ /* 0x001fe20000400000 */
[----:B------:R-:W-:-:S11]  /*07e0*/  MOV R13, 0xff800000 ;  /* 0xff800000000d7802 */ /* 0x000fd60000000f00 */
[----:B------:R-:W0:Y:S01]  /*07f0*/  @!P6 LDC R0, c[0x0][0x398] ;  /* 0x0000e600ff00eb82 */ /* 0x000e220000000800 */
[----:B---3--:R-:W-:-:S07]  /*0800*/  ISETP.NE.OR P6, PT, R7, RZ, P4 ;  /* 0x000000ff0700720c */ /* 0x008fce00027c5670 */
[----:B------:R-:W5:Y:S01]  /*0810*/  @!P2 LDC R7, c[0x0][0x39c] ;  /* 0x0000e700ff07ab82 */ /* 0x000f620000000800 */
[----:B-1----:R-:W-:-:S07]  /*0820*/  @!P4 FMUL R6, R6, R17 ;  /* 0x000000110606c220 */ /* 0x002fce0000400000 */
[----:B------:R-:W1:Y:S01]  /*0830*/  @!P6 LDC R6, c[0x0][0x398] ;  /* 0x0000e600ff06eb82 */ /* 0x000e620000000800 */
[----:B----4-:R-:W-:Y:S02]  /*0840*/  ISETP.NE.OR P6, PT, R9, RZ, P2 ;  /* 0x000000ff0900720c */ /* 0x010fe400017c5670 */
[----:B0-----:R-:W-:-:S05]  /*0850*/  @!P0 FMNMX R13, R0, -INF , !PT ;  /* 0xff800000000d8809 */ /* 0x001fca0007800000 */
[----:B------:R-:W0:Y:S01]  /*0860*/  @!P1 LDC R17, c[0x0][0x39c] ;  /* 0x0000e700ff119b82 */ /* 0x000e220000000800 */
[----:B-----5:R-:W-:-:S07]  /*0870*/  @!P2 FMUL R8, R8, R7 ;  /* 0x000000070808a220 */ /* 0x020fce0000400000 */
[----:B------:R-:W2:Y:S01]  /*0880*/  @!P3 LDC R7, c[0x0][0x39c] ;  /* 0x0000e700ff07bb82 */ /* 0x000ea20000000800 */
[----:B-1----:R-:W-:Y:S01]  /*0890*/  @!P4 IMAD.MOV.U32 R77, RZ, RZ, R6 ;  /* 0x000000ffff4dc224 */ /* 0x002fe200078e0006 */
[----:B------:R-:W-:-:S06]  /*08a0*/  @!P4 FMNMX R13, R13, R6, !PT ;  /* 0x000000060d0dc209 */ /* 0x000fcc0007800000 */
[----:B------:R-:W1:Y:S01]  /*08b0*/  @!P6 LDC R8, c[0x0][0x398] ;  /* 0x0000e600ff08eb82 */ /* 0x000e620000000800 */
[----:B------:R-:W-:Y:S02]  /*08c0*/  ISETP.GE.U32.AND P6, PT, R48, UR44, PT ;  /* 0x0000002c30007c0c */ /* 0x000fe4000bfc6070 */
[----:B------:R-:W-:Y:S02]  /*08d0*/  ISETP.GE.U32.AND P4, PT, R47, UR44, PT ;  /* 0x0000002c2f007c0c */ /* 0x000fe4000bf86070 */
[----:B------:R-:W-:Y:S02]  /*08e0*/  ISETP.GE.AND.EX P6, PT, RZ, UR45, PT, P6 ;  /* 0x0000002dff007c0c */ /* 0x000fe4000bfc6360 */
[----:B------:R-:W-:Y:S01]  /*08f0*/  ISETP.GE.AND.EX P4, PT, RZ, UR45, PT, P4 ;  /* 0x0000002dff007c0c */ /* 0x000fe2000bf86340 */
[----:B------:R-:W3:Y:S10]  /*0900*/  @!P5 LDC R6, c[0x0][0x39c] ;  /* 0x0000e700ff06db82 */ /* 0x000ef40000000800 */
[----:B------:R-:W-:-:S02]  /*0910*/  @!P6 R2UR UR6, R28 ;  /* 0x000000001c06e2ca */ /* 0x000fc400000e0000 */
[----:B------:R-:W-:Y:S02]  /*0920*/  @!P6 R2UR UR7, R29 ;  /* 0x000000001d07e2ca */ /* 0x000fe400000e0000 */
[----:B------:R-:W-:Y:S02]  /*0930*/  @!P6 R2UR UR4, R28 ;  /* 0x000000001c04e2ca */ /* 0x000fe400000e0000 */
[-C--:B-1----:R-:W-:Y:S02]  /*0940*/  @!P2 FMNMX R13, R13, R8.reuse, !PT ;  /* 0x000000080d0da209 */ /* 0x082fe40007800000 */
[----:B------:R-:W-:Y:S02]  /*0950*/  @!P2 MOV R73, R8 ;  /* 0x000000080049a202 */ /* 0x000fe40000000f00 */
[----:B------:R-:W-:Y:S02]  /*0960*/  ISETP.NE.OR P2, PT, R11, RZ, P3 ;  /* 0x000000ff0b00720c */ /* 0x000fe40001f45670 */
[----:B------:R-:W-:Y:S01]  /*0970*/  @!P6 R2UR UR5, R29 ;  /* 0x000000001d05e2ca */ /* 0x000fe200000e0000 */
[----:B--2---:R-:W-:-:S02]  /*0980*/  @!P3 FMUL R10, R10, R7 ;  /* 0x000000070a0ab220 */ /* 0x004fc40000400000 */
[----:B------:R-:W2:Y:S01]  /*0990*/  @!P6 LDG.E.U8 R18, desc[UR6][R2.64+0xc0] ;  /* 0x0000c0060212e981 */ /* 0x000ea2000c1e1100 */
[----:B------:R-:W-:Y:S02]  /*09a0*/  @!P4 R2UR UR6, R28 ;  /* 0x000000001c06c2ca */ /* 0x000fe400000e0000 */
[----:B------:R-:W-:-:S05]  /*09b0*/  @!P4 R2UR UR7, R29 ;  /* 0x000000001d07c2ca */ /* 0x000fca00000e0000 */
[----:B------:R-:W1:Y:S01]  /*09c0*/  @!P2 LDC R10, c[0x0][0x398] ;  /* 0x0000e600ff0aab82 */ /* 0x000e620000000800 */
[----:B------:R-:W-:Y:S01]  /*09d0*/  ISETP.GE.U32.AND P2, PT, R46, UR44, PT ;  /* 0x0000002c2e007c0c */ /* 0x000fe2000bf46070 */
[----:B------:R-:W4:Y:S01]  /*09e0*/  @!P6 LDG.E R7, desc[UR4][R4.64+0x300] ;  /* 0x000300040407e981 */ /* 0x000f22000c1e1900 */
[C---:B------:R-:W-:Y:S02]  /*09f0*/  @!P4 R2UR UR4, R28.reuse ;  /* 0x000000001c04c2ca */ /* 0x040fe400000e0000 */
[----:B------:R-:W-:Y:S02]  /*0a00*/  @!P4 R2UR UR5, R29 ;  /* 0x000000001d05c2ca */ /* 0x000fe400000e0000 */
[----:B------:R-:W-:Y:S01]  /*0a10*/  ISETP.GE.AND.EX P2, PT, RZ, UR45, PT, P2 ;  /* 0x0000002dff007c0c */ /* 0x000fe2000bf46320 */
[----:B------:R-:W5:Y:S10]  /*0a20*/  @!P4 LDG.E.U8 R9, desc[UR6][R2.64+0xe0] ;  /* 0x0000e0060209c981 */ /* 0x000f74000c1e1100 */
[----:B------:R-:W5:Y:S02]  /*0a30*/  @!P4 LDG.E R8, desc[UR4][R4.64+0x380] ;  /* 0x000380040408c981 */ /* 0x000f64000c1e1900 */
[----:B------:R-:W-:-:S02]  /*0a40*/  @!P2 R2UR UR6, R28 ;  /* 0x000000001c06a2ca */ /* 0x000fc400000e0000 */
[----:B------:R-:W-:Y:S02]  /*0a50*/  @!P2 R2UR UR7, R29 ;  /* 0x000000001d07a2ca */ /* 0x000fe400000e0000 */
[-C--:B-1----:R-:W-:Y:S02]  /*0a60*/  @!P3 FMNMX R13, R13, R10.reuse, !PT ;  /* 0x0000000a0d0db209 */ /* 0x082fe40007800000 */
[----:B------:R-:W-:Y:S02]  /*0a70*/  @!P3 MOV R75, R10 ;  /* 0x0000000a004bb202 */ /* 0x000fe40000000f00 */
[----:B------:R-:W-:Y:S02]  /*0a80*/  @!P2 R2UR UR4, R28 ;  /* 0x000000001c04a2ca */ /* 0x000fe400000e0000 */
[----:B------:R-:W-:Y:S02]  /*0a90*/  @!P2 R2UR UR5, R29 ;  /* 0x000000001d05a2ca */ /* 0x000fe400000e0000 */
[----:B------:R-:W-:Y:S01]  /*0aa0*/  ISETP.NE.OR P3, PT, R14, RZ, P1 ;  /* 0x000000ff0e00720c */ /* 0x000fe20000f65670 */
[----:B0-----:R-:W-:-:S02]  /*0ab0*/  @!P1 FMUL R12, R12, R17 ;  /* 0x000000110c0c9220 */ /* 0x001fc40000400000 */
[----:B------:R-:W5:Y:S01]  /*0ac0*/  @!P2 LDG.E.U8 R11, desc[UR6][R2.64+0x100] ;  /* 0x00010006020ba981 */ /* 0x000f62000c1e1100 */
[----:B------:R-:W0:Y:S07]  /*0ad0*/  @!P4 LDC R17, c[0x0][0x39c] ;  /* 0x0000e700ff11cb82 */ /* 0x000e2e0000000800 */
        /* <DEDUP_REMOVED lines=11> */
[----:B---3--:R-:W-:Y:S01]  /*0b90*/  @!P5 FMUL R6, R15, R6 ;  /* 0x000000060f06d220 */ /* 0x008fe20000400000 */
[----:B------:R-:W4:Y:S01]  /*0ba0*/  @!P6 LDC R16, c[0x0][0x39c] ;  /* 0x0000e700ff10eb82 */ /* 0x000f220000000800 */
[----:B------:R-:W3:Y:S04]  /*0bb0*/  @!P3 LDG.E.U8 R19, desc[UR6][R2.64+0x120] ;  /* 0x000120060213b981 */ /* 0x000ee8000c1e1100 */
[----:B------:R-:W3:Y:S06]  /*0bc0*/  @!P3 LDG.E R12, desc[UR4][R4.64+0x480] ;  /* 0x00048004040cb981 */ /* 0x000eec000c1e1900 */
        /* <DEDUP_REMOVED lines=10> */
[-C--:B-1----:R-:W-:Y:S02]  /*0c70*/  @!P5 FMNMX R13, R13, R6.reuse, !PT ;  /* 0x000000060d0dd209 */ /* 0x082fe40007800000 */
[----:B------:R-:W-:Y:S02]  /*0c80*/  @!P5 MOV R69, R6 ;  /* 0x000000060045d202 */ /* 0x000fe40000000f00 */
[----:B------:R-:W-:-:S02]  /*0c90*/  MOV R67, 0xff800000 ;  /* 0xff80000000437802 */ /* 0x000fc40000000f00 */
[----:B------:R-:W-:Y:S01]  /*0ca0*/  MOV R65, 0xff800000 ;  /* 0xff80000000417802 */ /* 0x000fe20000000f00 */
[----:B------:R-:W-:Y:S01]  /*0cb0*/  IMAD.MOV.U32 R63, RZ, RZ, -0x800000 ;  /* 0xff800000ff3f7424 */ /* 0x000fe200078e00ff */
[----:B--2---:R-:W-:Y:S01]  /*0cc0*/  ISETP.NE.OR P5, PT, R18, RZ, P6 ;  /* 0x000000ff1200720c */ /* 0x004fe200037a5670 */
[----:B----4-:R-:W-:Y:S01]  /*0cd0*/  @!P6 FMUL R6, R7, R16 ;  /* 0x000000100706e220 */ /* 0x010fe20000400000 */
[----:B------:R-:W-:-:S11]  /*0ce0*/  MOV R7, 0xff800000 ;  /* 0xff80000000077802 */ /* 0x000fd60000000f00 */
[----:B------:R-:W1:Y:S01]  /*0cf0*/  @!P5 LDC R6, c[0x0][0x398] ;  /* 0x0000e600ff06db82 */ /* 0x000e620000000800 */
[----:B-----5:R-:W-:-:S07]  /*0d00*/  ISETP.NE.OR P5, PT, R9, RZ, P4 ;  /* 0x000000ff0900720c */ /* 0x020fce00027a5670 */
[----:B------:R-:W2:Y:S01]  /*0d10*/  @!P2 LDC R9, c[0x0][0x39c] ;  /* 0x0000e700ff09ab82 */ /* 0x000ea20000000800 */
[----:B0-----:R-:W-:-:S07]  /*0d20*/  @!P4 FMUL R8, R8, R17 ;  /* 0x000000110808c220 */ /* 0x001fce0000400000 */
[----:B------:R-:W0:Y:S01]  /*0d30*/  @!P5 LDC R8, c[0x0][0x398] ;  /* 0x0000e600ff08db82 */ /* 0x000e220000000800 */
[----:B------:R-:W-:-:S04]  /*0d40*/  ISETP.GE.U32.AND P5, PT, R43, UR44, PT ;  /* 0x0000002c2b007c0c */ /* 0x000fc8000bfa6070 */
[----:B------:R-:W-:Y:S01]  /*0d50*/  ISETP.GE.AND.EX P5, PT, RZ, UR45, PT, P5 ;  /* 0x0000002dff007c0c */ /* 0x000fe2000bfa6350 */
[----:B-1----:R-:W-:Y:S01]  /*0d60*/  @!P6 IMAD.MOV.U32 R7, RZ, RZ, R6 ;  /* 0x000000ffff07e224 */ /* 0x002fe200078e0006 */
[----:B------:R-:W-:Y:S01]  /*0d70*/  @!P6 FMNMX R13, R13, R6, !PT ;  /* 0x000000060d0de209 */ /* 0x000fe20007800000 */
[----:B------:R-:W1:Y:S01]  /*0d80*/  @!P1 LDC R17, c[0x0][0x39c] ;  /* 0x0000e700ff119b82 */ /* 0x000e620000000800 */
[----:B------:R-:W-:-:S09]  /*0d90*/  ISETP.NE.OR P6, PT, R11, RZ, P2 ;  /* 0x000000ff0b00720c */ /* 0x000fd200017c5670 */
[----:B------:R-:W-:Y:S01]  /*0da0*/  @!P5 R2UR UR6, R28 ;  /* 0x000000001c06d2ca */ /* 0x000fe200000e0000 */
[----:B--2---:R-:W-:Y:S01]  /*0db0*/  @!P2 FMUL R10, R10, R9 ;  /* 0x000000090a0aa220 */ /* 0x004fe20000400000 */
[----:B------:R-:W-:Y:S01]  /*0dc0*/  @!P5 R2UR UR7, R29 ;  /* 0x000000001d07d2ca */ /* 0x000fe200000e0000 */
[----:B------:R-:W2:Y:S01]  /*0dd0*/  @!P3 LDC R11, c[0x0][0x39c] ;  /* 0x0000e700ff0bbb82 */ /* 0x000ea20000000800 */
[----:B------:R-:W-:Y:S02]  /*0de0*/  @!P5 R2UR UR4, R28 ;  /* 0x000000001c04d2ca */ /* 0x000fe400000e0000 */
[-C--:B0-----:R-:W-:Y:S02]  /*0df0*/  @!P4 MOV R67, R8.reuse ;  /* 0x000000080043c202 */ /* 0x081fe40000000f00 */
[----:B------:R-:W-:Y:S02]  /*0e00*/  @!P4 FMNMX R13, R13, R8, !PT ;  /* 0x000000080d0dc209 */ /* 0x000fe40007800000 */
[----:B------:R-:W-:Y:S01]  /*0e10*/  ISETP.GE.U32.AND P4, PT, R42, UR44, PT ;  /* 0x0000002c2a007c0c */ /* 0x000fe2000bf86070 */
[----:B------:R-:W0:Y:S01]  /*0e20*/  @!P6 LDC R10, c[0x0][0x398] ;  /* 0x0000e600ff0aeb82 */ /* 0x000e220000000800 */
[----:B------:R-:W-:-:S02]  /*0e30*/  @!P5 R2UR UR5, R29 ;  /* 0x000000001d05d2ca */ /* 0x000fc400000e0000 */
[----:B------:R-:W-:Y:S01]  /*0e40*/  ISETP.GE.AND.EX P4, PT, RZ, UR45, PT, P4 ;  /* 0x0000002dff007c0c */ /* 0x000fe2000bf86340 */
[----:B------:R-:W4:Y:S01]  /*0e50*/  @!P5 LDG.E.U8 R18, desc[UR6][R2.64+0x160] ;  /* 0x000160060212d981 */ /* 0x000f22000c1e1100 */
[----:B------:R-:W-:-:S09]  /*0e60*/  ISETP.GE.U32.AND P6, PT, R41, UR44, PT ;  /* 0x0000002c29007c0c */ /* 0x000fd2000bfc6070 */
[----:B------:R-:W5:Y:S02]  /*0e70*/  @!P5 LDG.E R6, desc[UR4][R4.64+0x580] ;  /* 0x000580040406d981 */ /* 0x000f64000c1e1900 */
[C---:B------:R-:W-:Y:S01]  /*0e80*/  @!P4 R2UR UR6, R28.reuse ;  /* 0x000000001c06c2ca */ /* 0x040fe200000e0000 */
[----:B------:R-:W5:Y:S01]  /*0e90*/  @!P4 LDC R21, c[0x0][0x39c] ;  /* 0x0000e700ff15cb82 */ /* 0x000f620000000800 */
[C---:B------:R-:W-:Y:S02]  /*0ea0*/  @!P4 R2UR UR7, R29.reuse ;  /* 0x000000001d07c2ca */ /* 0x040fe400000e0000 */
[----:B------:R-:W-:Y:S02]  /*0eb0*/  @!P4 R2UR UR4, R28 ;  /* 0x000000001c04c2ca */ /* 0x000fe400000e0000 */
[----:B------:R-:W-:Y:S02]  /*0ec0*/  @!P4 R2UR UR5, R29 ;  /* 0x000000001d05c2ca */ /* 0x000fe400000e0000 */
[----:B0-----:R-:W-:-:S02]  /*0ed0*/  @!P2 MOV R65, R10 ;  /* 0x0000000a0041a202 */ /* 0x001fc40000000f00 */
[----:B------:R-:W-:Y:S02]  /*0ee0*/  @!P2 FMNMX R13, R13, R10, !PT ;  /* 0x0000000a0d0da209 */ /* 0x000fe40007800000 */
[----:B---3--:R-:W-:Y:S02]  /*0ef0*/  ISETP.NE.OR P2, PT, R19, RZ, P3 ;  /* 0x000000ff1300720c */ /* 0x008fe40001f45670 */
[----:B------:R-:W-:Y:S01]  /*0f00*/  ISETP.GE.AND.EX P6, PT, RZ, UR45, PT, P6 ;  /* 0x0000002dff007c0c */ /* 0x000fe2000bfc6360 */
[----:B------:R-:W3:Y:S01]  /*0f10*/  @!P4 LDG.E.U8 R9, desc[UR6][R2.64+0x180] ;  /* 0x000180060209c981 */ /* 0x000ee2000c1e1100 */
[----:B--2---:R-:W-:Y:S01]  /*0f20*/  @!P3 FMUL R12, R12, R11 ;  /* 0x0000000b0c0cb220 */ /* 0x004fe20000400000 */
[----:B------:R-:W5:Y:S02]  /*0f30*/  @!P5 LDC R19, c[0x0][0x39c] ;  /* 0x0000e700ff13db82 */ /* 0x000f640000000800 */
[----:B------:R-:W2:Y:S06]  /*0f40*/  @!P4 LDG.E R8, desc[UR4][R4.64+0x600] ;  /* 0x000600040408c981 */ /* 0x000eac000c1e1900 */
[----:B------:R-:W0:Y:S01]  /*0f50*/  @!P2 LDC R12, c[0x0][0x398] ;  /* 0x0000e600ff0cab82 */ /* 0x000e220000000800 */
[----:B------:R-:W-:-:S02]  /*0f60*/  ISETP.GE.U32.AND P2, PT, R40, UR44, PT ;  /* 0x0000002c28007c0c */ /* 0x000fc4000bf46070 */
[C---:B------:R-:W-:Y:S02]  /*0f70*/  @!P6 R2UR UR6, R28.reuse ;  /* 0x000000001c06e2ca */ /* 0x040fe400000e0000 */
[C---:B------:R-:W-:Y:S02]  /*0f80*/  @!P6 R2UR UR7, R29.reuse ;  /* 0x000000001d07e2ca */ /* 0x040fe400000e0000 */
[----:B------:R-:W-:Y:S02]  /*0f90*/  ISETP.GE.AND.EX P2, PT, RZ, UR45, PT, P2 ;  /* 0x0000002dff007c0c */ /* 0x000fe4000bf46320 */
[----:B------:R-:W-:Y:S02]  /*0fa0*/  @!P6 R2UR UR4, R28 ;  /* 0x000000001c04e2ca */ /* 0x000fe400000e0000 */
[----:B------:R-:W-:-:S07]  /*0fb0*/  @!P6 R2UR UR5, R29 ;  /* 0x000000001d05e2ca */ /* 0x000fce00000e0000 */
[----:B------:R-:W2:Y:S02]  /*0fc0*/  @!P6 LDG.E.U8 R11, desc[UR6][R2.64+0x1a0] ;  /* 0x0001a006020be981 */ /* 0x000ea4000c1e1100 */
[C---:B------:R-:W-:Y:S02]  /*0fd0*/  @!P2 R2UR UR6, R28.reuse ;  /* 0x000000001c06a2ca */ /* 0x040fe400000e0000 */
[C---:B------:R-:W-:Y:S02]  /*0fe0*/  @!P2 R2UR UR7, R29.reuse ;  /* 0x000000001d07a2ca */ /* 0x040fe400000e0000 */
[----:B------:R-:W2:Y:S01]  /*0ff0*/  @!P6 LDG.E R10, desc[UR4][R4.64+0x680] ;  /* 0x00068004040ae981 */ /* 0x000ea2000c1e1900 */
[----:B------:R-:W-:Y:S02]  /*1000*/  @!P2 R2UR UR4, R28 ;  /* 0x000000001c04a2ca */ /* 0x000fe400000e0000 */
[----:B------:R-:W-:Y:S02]  /*1010*/  @!P2 R2UR UR5, R29 ;  /* 0x000000001d05a2ca */ /* 0x000fe400000e0000 */
[----:B0-----:R-:W-:-:S02]  /*1020*/  @!P3 FMNMX R13, R13, R12, !PT ;  /* 0x0000000c0d0db209 */ /* 0x001fc40007800000 */
[----:B------:R-:W-:Y:S02]  /*1030*/  @!P3 MOV R63, R12 ;  /* 0x0000000c003fb202 */ /* 0x000fe40000000f00 */
[----:B------:R-:W-:Y:S02]  /*1040*/  ISETP.NE.OR P3, PT, R15, RZ, P1 ;  /* 0x000000ff0f00720c */ /* 0x000fe40000f65670 */
[----:B------:R-:W2:Y:S01]  /*1050*/  @!P2 LDG.E.U8 R15, desc[UR6][R2.64+0x1c0] ;  /* 0x0001c006020fa981 */ /* 0x000ea2000c1e1100 */
[----:B-1----:R-:W-:-:S04]  /*1060*/  @!P1 FMUL R14, R14, R17 ;  /* 0x000000110e0e9220 */ /* 0x002fc80000400000 */
        /* <DEDUP_REMOVED lines=13> */
[----:B------:R-:W-:-:S02]  /*1140*/  MOV R27, 0xff800000 ;  /* 0xff800000001b7802 */ /* 0x000fc40000000f00 */
[----:B------:R-:W-:Y:S02]  /*1150*/  MOV R57, 0xff800000 ;  /* 0xff80000000397802 */ /* 0x000fe40000000f00 */
[----:B------:R-:W-:Y:S02]  /*1160*/  MOV R23, 0xff800000 ;  /* 0xff80000000177802 */ /* 0x000fe40000000f00 */
[----:B----4-:R-:W-:Y:S01]  /*1170*/  ISETP.NE.OR P1, PT, R18, RZ, P5 ;  /* 0x000000ff1200720c */ /* 0x010fe20002f25670 */
[----:B-----5:R-:W-:Y:S02]  /*1180*/  @!P5 FMUL R6, R6, R19 ;  /* 0x000000130606d220 */ /* 0x020fe40000400000 */
[----:B------:R-:W0:Y:S10]  /*1190*/  @!P2 LDC R19, c[0x0][0x39c] ;  /* 0x0000e700ff13ab82 */ /* 0x000e340000000800 */
[----:B------:R-:W1:Y:S01]  /*11a0*/  @!P1 LDC R6, c[0x0][0x398] ;  /* 0x0000e600ff069b82 */ /* 0x000e620000000800 */
[----:B---3--:R-:W-:-:S07]  /*11b0*/  ISETP.NE.OR P1, PT, R9, RZ, P4 ;  /* 0x000000ff0900720c */ /* 0x008fce0002725670 */
[----:B------:R-:W3:Y:S01]  /*11c0*/  @!P6 LDC R9, c[0x0][0x39c] ;  /* 0x0000e700ff09eb82 */ /* 0x000ee20000000800 */
[----:B--2---:R-:W-:-:S07]  /*11d0*/  @!P4 FMUL R8, R8, R21 ;  /* 0x000000150808c220 */ /* 0x004fce0000400000 */
[----:B------:R-:W2:Y:S01]  /*11e0*/  @!P1 LDC R8, c[0x0][0x398] ;  /* 0x0000e600ff089b82 */ /* 0x000ea20000000800 */
[----:B-1----:R-:W-:Y:S02]  /*11f0*/  @!P5 FMNMX R13, R13, R6, !PT ;  /* 0x000000060d0dd209 */ /* 0x002fe40007800000 */
[----:B------:R-:W-:-:S05]  /*1200*/  ISETP.NE.OR P1, PT, R11, RZ, P6 ;  /* 0x000000ff0b00720c */ /* 0x000fca0003725670 */
[----:B------:R-:W1:Y:S01]  /*1210*/  @!P3 LDC R11, c[0x0][0x39c] ;  /* 0x0000e700ff0bbb82 */ /* 0x000e620000000800 */
[----:B---3--:R-:W-:Y:S01]  /*1220*/  @!P6 FMUL R10, R10, R9 ;  /* 0x000000090a0ae220 */ /* 0x008fe20000400000 */
[-C--:B--2---:R-:W-:Y:S02]  /*1230*/  @!P4 MOV R27, R8.reuse ;  /* 0x00000008001bc202 */ /* 0x084fe40000000f00 */
[----:B------:R-:W-:-:S04]  /*1240*/  @!P4 FMNMX R13, R13, R8, !PT ;  /* 0x000000080d0dc209 */ /* 0x000fc80007800000 */
[----:B------:R-:W2:Y:S01]  /*1250*/  @!P1 LDC R10, c[0x0][0x398] ;  /* 0x0000e600ff0a9b82 */ /* 0x000ea20000000800 */
[----:B------:R-:W-:Y:S02]  /*1260*/  ISETP.GE.U32.AND P4, PT, R38, UR44, PT ;  /* 0x0000002c26007c0c */ /* 0x000fe4000bf86070 */
[----:B------:R-:W-:Y:S02]  /*1270*/  ISETP.NE.OR P1, PT, R15, RZ, P2 ;  /* 0x000000ff0f00720c */ /* 0x000fe40001725670 */
[----:B------:R-:W-:Y:S01]  /*1280*/  ISETP.GE.AND.EX P4, PT, RZ, UR45, PT, P4 ;  /* 0x0000002dff007c0c */ /* 0x000fe2000bf86340 */
[----:B0-----:R-:W-:-:S10]  /*1290*/  @!P2 FMUL R12, R12, R19 ;  /* 0x000000130c0ca220 */ /* 0x001fd40000400000 */
[----:B------:R-:W0:Y:S01]  /*12a0*/  @!P1 LDC R12, c[0x0][0x398] ;  /* 0x0000e600ff0c9b82 */ /* 0x000e220000000800 */
[----:B------:R-:W-:Y:S02]  /*12b0*/  ISETP.GE.U32.AND P1, PT, R37, UR44, PT ;  /* 0x0000002c25007c0c */ /* 0x000fe4000bf26070 */
[C---:B------:R-:W-:Y:S02]  /*12c0*/  @!P4 R2UR UR6, R28.reuse ;  /* 0x000000001c06c2ca */ /* 0x040fe400000e0000 */
[C---:B------:R-:W-:Y:S02]  /*12d0*/  @!P4 R2UR UR7, R29.reuse ;  /* 0x000000001d07c2ca */ /* 0x040fe400000e0000 */
[----:B------:R-:W-:Y:S01]  /*12e0*/  ISETP.GE.AND.EX P1, PT, RZ, UR45, PT, P1 ;  /* 0x0000002dff007c0c */ /* 0x000fe2000bf26310 */
[----:B------:R-:W-:Y:S01]  /*12f0*/  @!P5 IMAD.MOV.U32 R57, RZ, RZ, R6 ;  /* 0x000000ffff39d224 */ /* 0x000fe200078e0006 */
[----:B------:R-:W-:Y:S01]  /*1300*/  @!P4 R2UR UR4, R28 ;  /* 0x000000001c04c2ca */ /* 0x000fe200000e0000 */
[----:B------:R-:W3:Y:S01]  /*1310*/  @!P4 LDC R19, c[0x0][0x39c] ;  /* 0x0000e700ff13cb82 */ /* 0x000ee20000000800 */
[----:B------:R-:W-:-:S02]  /*1320*/  @!P4 R2UR UR5, R29 ;  /* 0x000000001d05c2ca */ /* 0x000fc400000e0000 */
[----:B------:R-:W-:-:S05]  /*1330*/  ISETP.GE.U32.AND P5, PT, R36, UR44, PT ;  /* 0x0000002c24007c0c */ /* 0x000fca000bfa6070 */
[----:B------:R-:W4:Y:S01]  /*1340*/  @!P4 LDG.E.U8 R18, desc[UR6][R2.64+0x200] ;  /* 0x000200060212c981 */ /* 0x000f22000c1e1100 */
[----:B------:R-:W-:Y:S01]  /*1350*/  ISETP.GE.AND.EX P5, PT, RZ, UR45, PT, P5 ;  /* 0x0000002dff007c0c */ /* 0x000fe2000bfa6350 */
[----:B------:R-:W5:Y:S01]  /*1360*/  @!P1 LDC R25, c[0x0][0x39c] ;  /* 0x0000e700ff199b82 */ /* 0x000f620000000800 */
[C---:B------:R-:W-:Y:S02]  /*1370*/  @!P1 R2UR UR6, R28.reuse ;  /* 0x000000001c0692ca */ /* 0x040fe400000e0000 */
[----:B------:R-:W-:Y:S01]  /*1380*/  @!P1 R2UR UR7, R29 ;  /* 0x000000001d0792ca */ /* 0x000fe200000e0000 */
[----:B------:R-:W3:Y:S01]  /*1390*/  @!P4 LDG.E R6, desc[UR4][R4.64+0x800] ;  /* 0x000800040406c981 */ /* 0x000ee2000c1e1900 */
[----:B--2---:R-:W-:Y:S02]  /*13a0*/  @!P6 FMNMX R13, R13, R10, !PT ;  /* 0x0000000a0d0de209 */ /* 0x004fe40007800000 */
[----:B------:R-:W-:Y:S02]  /*13b0*/  @!P1 R2UR UR4, R28 ;  /* 0x000000001c0492ca */ /* 0x000fe400000e0000 */
[----:B------:R-:W-:-:S02]  /*13c0*/  @!P1 R2UR UR5, R29 ;  /* 0x000000001d0592ca */ /* 0x000fc400000e0000 */
[----:B------:R-:W-:Y:S01]  /*13d0*/  MOV R21, 0xff800000 ;  /* 0xff80000000157802 */ /* 0x000fe20000000f00 */
[----:B0-----:R-:W-:Y:S01]  /*13e0*/  @!P2 IMAD.MOV.U32 R21, RZ, RZ, R12 ;  /* 0x000000ffff15a224 */ /* 0x001fe200078e000c */
[----:B------:R-:W-:Y:S02]  /*13f0*/  @!P6 MOV R23, R10 ;  /* 0x0000000a0017e202 */ /* 0x000fe40000000f00 */
[----:B------:R-:W-:Y:S01]  /*1400*/  @!P2 FMNMX R13, R13, R12, !PT ;  /* 0x0000000c0d0da209 */ /* 0x000fe20007800000 */
[----:B------:R-:W2:Y:S01]  /*1410*/  @!P1 LDG.E.U8 R9, desc[UR6][R2.64+0x220] ;  /* 0x0002200602099981 */ /* 0x000ea2000c1e1100 */
[----:B------:R-:W-:Y:S02]  /*1420*/  ISETP.NE.OR P6, PT, R17, RZ, P3 ;  /* 0x000000ff1100720c */ /* 0x000fe40001fc5670 */
[----:B------:R-:W-:Y:S02]  /*1430*/  ISETP.GE.U32.AND P2, PT, R35, UR44, PT ;  /* 0x0000002c23007c0c */ /* 0x000fe4000bf46070 */
[----:B------:R-:W-:Y:S01]  /*1440*/  @!P5 R2UR UR6, R28 ;  /* 0x000000001c06d2ca */ /* 0x000fe200000e0000 */
[----:B-1----:R-:W-:Y:S01]  /*1450*/  @!P3 FMUL R16, R16, R11 ;  /* 0x0000000b1010b220 */ /* 0x002fe20000400000 */
[----:B------:R-:W-:Y:S01]  /*1460*/  @!P5 R2UR UR7, R29 ;  /* 0x000000001d07d2ca */ /* 0x000fe200000e0000 */
[----:B------:R-:W5:Y:S01]  /*1470*/  @!P1 LDG.E R8, desc[UR4][R4.64+0x880] ;  /* 0x0008800404089981 */ /* 0x000f62000c1e1900 */
[----:B------:R-:W-:-:S02]  /*1480*/  ISETP.GE.AND.EX P2, PT, RZ, UR45, PT, P2 ;  /* 0x0000002dff007c0c */ /* 0x000fc4000bf46320 */
        /* <DEDUP_REMOVED lines=10> */
[----:B------:R-:W-:-:S09]  /*1530*/  @!P2 R2UR UR5, R29 ;  /* 0x000000001d05a2ca */ /* 0x000fd200000e0000 */
[----:B------:R-:W5:Y:S01]  /*1540*/  @!P2 LDG.E.U8 R14, desc[UR6][R2.64+0x260] ;  /* 0x00026006020ea981 */ /* 0x000f62000c1e1100 */
[C---:B------:R-:W-:Y:S02]  /*1550*/  @!P6 R2UR UR6, R28.reuse ;  /* 0x000000001c06e2ca */ /* 0x040fe400000e0000 */
[C---:B------:R-:W-:Y:S01]  /*1560*/  @!P6 R2UR UR7, R29.reuse ;  /* 0x000000001d07e2ca */ /* 0x040fe200000e0000 */
[----:B------:R-:W5:Y:S01]  /*1570*/  @!P2 LDG.E R12, desc[UR4][R4.64+0x980] ;  /* 0x00098004040ca981 */ /* 0x000f62000c1e1900 */
[----:B------:R-:W-:Y:S02]  /*1580*/  @!P6 R2UR UR4, R28 ;  /* 0x000000001c04e2ca */ /* 0x000fe400000e0000 */
[----:B------:R-:W-:-:S09]  /*1590*/  @!P6 R2UR UR5, R29 ;  /* 0x000000001d05e2ca */ /* 0x000fd200000e0000 */
[----:B------:R1:W5:Y:S04]  /*15a0*/  @!P6 LDG.E.U8 R17, desc[UR6][R2.64+0x280] ;  /* 0x000280060211e981 */ /* 0x000368000c1e1100 */
[----:B------:R1:W5:Y:S01]  /*15b0*/  @!P6 LDG.E R15, desc[UR4][R4.64+0xa00] ;  /* 0x000a0004040fe981 */ /* 0x000362000c1e1900 */
[----:B------:R-:W-:Y:S02]  /*15c0*/  MOV R59, 0xff800000 ;  /* 0xff800000003b7802 */ /* 0x000fe40000000f00 */
[-C--:B0-----:R-:W-:Y:S02]  /*15d0*/  @!P3 FMNMX R13, R13, R16.reuse, !PT ;  /* 0x000000100d0db209 */ /* 0x081fe40007800000 */
[----:B------:R-:W-:Y:S01]  /*15e0*/  @!P3 MOV R59, R16 ;  /* 0x00000010003bb202 */ /* 0x000fe20000000f00 */
[----:B-1----:R-:W0:Y:S08]  /*15f0*/  @!P2 LDC R3, c[0x0][0x39c] ;  /* 0x0000e700ff03ab82 */ /* 0x002e300000000800 */
[----:B------:R-:W1:Y:S01]  /*1600*/  @!P6 LDC R2, c[0x0][0x39c] ;  /* 0x0000e700ff02eb82 */ /* 0x000e620000000800 */
[----:B------:R-:W-:Y:S01]  /*1610*/  UMOV UR4, 0xffffffff ;  /* 0xffffffff00047882 */ /* 0x000fe20000000000 */
[----:B------:R-:W-:Y:S01]  /*1620*/  MOV R5, 0xff800000 ;  /* 0xff80000000057802 */ /* 0x000fe20000000f00 */
[----:B------:R-:W-:Y:S01]  /*1630*/  @!P0 IMAD.MOV.U32 R5, RZ, RZ, R0 ;  /* 0x000000ffff058224 */ /* 0x000fe200078e0000 */
[----:B------:R-:W-:-:S02]  /*1640*/  MOV R55, 0xff800000 ;  /* 0xff80000000377802 */ /* 0x000fc40000000f00 */
[----:B----4-:R-:W-:Y:S01]  /*1650*/  ISETP.NE.OR P3, PT, R18, RZ, P4 ;  /* 0x000000ff1200720c */ /* 0x010fe20002765670 */
[----:B---3--:R-:W-:Y:S02]  /*1660*/  @!P4 FMUL R6, R6, R19 ;  /* 0x000000130606c220 */ /* 0x008fe40000400000 */
[----:B------:R-:W3:Y:S10]  /*1670*/  @!P5 LDC R19, c[0x0][0x39c] ;  /* 0x0000e700ff13db82 */ /* 0x000ef40000000800 */
[----:B------:R-:W4:Y:S01]  /*1680*/  @!P3 LDC R6, c[0x0][0x398] ;  /* 0x0000e600ff06bb82 */ /* 0x000f220000000800 */
[----:B--2---:R-:W-:Y:S01]  /*1690*/  ISETP.NE.OR P3, PT, R9, RZ, P1 ;  /* 0x000000ff0900720c */ /* 0x004fe20000f65670 */
[----:B-----5:R-:W-:-:S12]  /*16a0*/  @!P1 FMUL R8, R8, R25 ;  /* 0x0000001908089220 */ /* 0x020fd80000400000 */
[----:B------:R-:W2:Y:S01]  /*16b0*/  @!P3 LDC R8, c[0x0][0x398] ;  /* 0x0000e600ff08bb82 */ /* 0x000ea20000000800 */
[----:B------:R-:W-:Y:S01]  /*16c0*/  ISETP.NE.OR P3, PT, R11, RZ, P5 ;  /* 0x000000ff0b00720c */ /* 0x000fe20002f65670 */
[----:B---3--:R-:W-:-:S12]  /*16d0*/  @!P5 FMUL R10, R10, R19 ;  /* 0x000000130a0ad220 */ /* 0x008fd80000400000 */
[----:B------:R-:W3:Y:S01]  /*16e0*/  @!P3 LDC R10, c[0x0][0x398] ;  /* 0x0000e600ff0abb82 */ /* 0x000ee20000000800 */
[----:B------:R-:W-:Y:S01]  /*16f0*/  ISETP.NE.OR P3, PT, R14, RZ, P2 ;  /* 0x000000ff0e00720c */ /* 0x000fe20001765670 */
[----:B0-----:R-:W-:-:S12]  /*1700*/  @!P2 FMUL R12, R12, R3 ;  /* 0x000000030c0ca220 */ /* 0x001fd80000400000 */
[----:B------:R-:W0:Y:S01]  /*1710*/  @!P3 LDC R12, c[0x0][0x398] ;  /* 0x0000e600ff0cbb82 */ /* 0x000e220000000800 */
[----:B------:R-:W-:Y:S01]  /*1720*/  ISETP.NE.OR P3, PT, R17, RZ, P6 ;  /* 0x000000ff1100720c */ /* 0x000fe20003765670 */
[----:B-1----:R-:W-:Y:S01]  /*1730*/  @!P6 FMUL R2, R15, R2 ;  /* 0x000000020f02e220 */ /* 0x002fe20000400000 */
[----:B----4-:R-:W-:-:S11]  /*1740*/  @!P4 FMNMX R13, R13, R6, !PT ;  /* 0x000000060d0dc209 */ /* 0x010fd60007800000 */
[----:B------:R-:W1:Y:S01]  /*1750*/  @!P3 LDC R2, c[0x0][0x398] ;  /* 0x0000e600ff02bb82 */ /* 0x000e620000000800 */
[----:B--2---:R-:W-:-:S04]  /*1760*/  @!P1 FMNMX R13, R13, R8, !PT ;  /* 0x000000080d0d9209 */ /* 0x004fc80007800000 */
[----:B---3--:R-:W-:-:S04]  /*1770*/  @!P5 FMNMX R13, R13, R10, !PT ;  /* 0x0000000a0d0dd209 */ /* 0x008fc80007800000 */
[----:B0-----:R-:W-:Y:S02]  /*1780*/  @!P2 FMNMX R13, R13, R12, !PT ;  /* 0x0000000c0d0da209 */ /* 0x001fe40007800000 */
[----:B------:R-:W-:Y:S02]  /*1790*/  MOV R25, 0xff800000 ;  /* 0xff80000000197802 */ /* 0x000fe40000000f00 */
[----:B------:R-:W-:Y:S01]  /*17a0*/  MOV R19, 0xff800000 ;  /* 0xff80000000137802 */ /* 0x000fe20000000f00 */
[----:B------:R-:W-:Y:S01]  /*17b0*/  @!P5 IMAD.MOV.U32 R19, RZ, RZ, R10 ;  /* 0x000000ffff13d224 */ /* 0x000fe200078e000a */
[----:B------:R-:W-:Y:S02]  /*17c0*/  MOV R17, 0xff800000 ;  /* 0xff80000000117802 */ /* 0x000fe40000000f00 */
[----:B------:R-:W-:Y:S02]  /*17d0*/  MOV R9, 0xff800000 ;  /* 0xff80000000097802 */ /* 0x000fe40000000f00 */
[----:B------:R-:W-:-:S02]  /*17e0*/  @!P4 MOV R55, R6 ;  /* 0x000000060037c202 */ /* 0x000fc40000000f00 */
[----:B------:R-:W-:Y:S02]  /*17f0*/  @!P1 MOV R25, R8 ;  /* 0x0000000800199202 */ /* 0x000fe40000000f00 */
        /* <DEDUP_REMOVED lines=50> */
[----:B------:R-:W-:Y:S01]  /*1b20*/  FFMA R77, R77, 1.925963033500011079e-08, R6 ;  /* 0x32a570604d4d7823 */ /* 0x000fe20000000006 */
[----:B------:R-:W-:Y:S01]  /*1b30*/  FFMA.SAT R8, R71, R12, 0.5 ;  /* 0x3f00000047087423 */ /* 0x000fe2000000200c */
[C---:B------:R-:W-:Y:S01]  /*1b40*/  FFMA R6, R73.reuse, 1.4426950216293334961, -R0 ;  /* 0x3fb8aa3b49067823 */ /* 0x040fe20000000800 */
[-C--:B------:R-:W-:Y:S01]  /*1b50*/  FFMA.RM R14, R14, R11.reuse, 12582913 ;  /* 0x4b4000010e0e7423 */ /* 0x080fe2000000400b */
[----:B------:R0:W1:Y:S01]  /*1b60*/  MUFU.EX2 R9, R10 ;  /* 0x0000000a00097308 */ /* 0x0000620000000800 */
[----:B------:R-:W-:Y:S01]  /*1b70*/  FFMA.RM R0, R8, R11, 12582913 ;  /* 0x4b40000108007423 */ /* 0x000fe2000000400b */
[----:B------:R-:W-:Y:S01]  /*1b80*/  FFMA R73, R73, 1.925963033500011079e-08, R6 ;  /* 0x32a5706049497823 */ /* 0x000fe20000000006 */
[----:B------:R-:W-:Y:S01]  /*1b90*/  FADD R6, R14, -12583039 ;  /* 0xcb40007f0e067421 */ /* 0x000fe20000000000 */
[----:B------:R-:W-:Y:S01]  /*1ba0*/  SHF.L.U32 R4, R4, 0x17, RZ ;  /* 0x0000001704047819 */ /* 0x000fe200000006ff */
[----:B------:R-:W-:Y:S01]  /*1bb0*/  FADD R8, R0, -12583039 ;  /* 0xcb40007f00087421 */ /* 0x000fe20000000000 */
[----:B------:R-:W-:-:S02]  /*1bc0*/  IMAD.SHL.U32 R2, R2, 0x800000, RZ ;  /* 0x0080000002027824 */ /* 0x000fc400078e00ff */
[----:B------:R-:W-:Y:S01]  /*1bd0*/  FFMA R6, R75, 1.4426950216293334961, -R6 ;  /* 0x3fb8aa3b4b067823 */ /* 0x000fe20000000806 */
[----:B------:R-:W-:Y:S01]  /*1be0*/  MUFU.EX2 R77, R77 ;  /* 0x0000004d004d7308 */ /* 0x000fe20000000800 */
[----:B------:R-:W-:Y:S01]  /*1bf0*/  FFMA R8, R71, 1.4426950216293334961, -R8 ;  /* 0x3fb8aa3b47087823 */ /* 0x000fe20000000808 */
[-C--:B0-----:R-:W-:Y:S01]  /*1c00*/  FFMA.SAT R10, R63, R12.reuse, 0.5 ;  /* 0x3f0000003f0a7423 */ /* 0x081fe2000000200c */
[----:B------:R-:W-:Y:S01]  /*1c10*/  FFMA R75, R75, 1.925963033500011079e-08, R6 ;  /* 0x32a570604b4b7823 */ /* 0x000fe20000000006 */
[-C--:B------:R-:W-:Y:S01]  /*1c20*/  FFMA.SAT R6, R69, R12.reuse, 0.5 ;  /* 0x3f00000045067423 */ /* 0x080fe2000000200c */
[----:B------:R-:W-:Y:S01]  /*1c30*/  FFMA R71, R71, 1.925963033500011079e-08, R8 ;  /* 0x32a5706047477823 */ /* 0x000fe20000000008 */
[-C--:B------:R-:W-:Y:S01]  /*1c40*/  FFMA.SAT R8, R7, R12.reuse, 0.5 ;  /* 0x3f00000007087423 */ /* 0x080fe2000000200c */
[-C--:B------:R-:W-:Y:S01]  /*1c50*/  FFMA.RM R10, R10, R11.reuse, 12582913 ;  /* 0x4b4000010a0a7423 */ /* 0x080fe2000000400b */
[----:B------:R-:W-:Y:S01]  /*1c60*/  FFMA.RM R5, R6, R11, 12582913 ;  /* 0x4b40000106057423 */ /* 0x000fe2000000400b */
[----:B-1----:R-:W-:Y:S01]  /*1c70*/  FMUL R9, R4, R9 ;  /* 0x0000000904097220 */ /* 0x002fe20000400000 */
[-C--:B------:R-:W-:Y:S01]  /*1c80*/  FFMA.RM R6, R8, R11.reuse, 12582913 ;  /* 0x4b40000108067423 */ /* 0x080fe2000000400b */
[----:B------:R-:W-:Y:S01]  /*1c90*/  FADD R18, R10, -12583039 ;  /* 0xcb40007f0a127421 */ /* 0x000fe20000000000 */
[----:B------:R-:W-:Y:S01]  /*1ca0*/  FADD R8, R5, -12583039 ;  /* 0xcb40007f05087421 */ /* 0x000fe20000000000 */
[----:B------:R-:W-:Y:S01]  /*1cb0*/  SHF.L.U32 R3, R3, 0x17, RZ ;  /* 0x0000001703037819 */ /* 0x000fe200000006ff */
[----:B------:R-:W-:Y:S01]  /*1cc0*/  FADD R16, R6, -12583039 ;  /* 0xcb40007f06107421 */ /* 0x000fe20000000000 */
[----:B------:R-:W-:Y:S01]  /*1cd0*/  FFMA R18, R63, 1.4426950216293334961, -R18 ;  /* 0x3fb8aa3b3f127823 */ /* 0x000fe20000000812 */
[----:B------:R-:W-:Y:S01]  /*1ce0*/  FFMA R8, R69, 1.4426950216293334961, -R8 ;  /* 0x3fb8aa3b45087823 */ /* 0x000fe20000000808 */
[----:B------:R-:W-:Y:S01]  /*1cf0*/  SHF.L.U32 R5, R5, 0x17, RZ ;  /* 0x0000001705057819 */ /* 0x000fe200000006ff */
[----:B------:R-:W-:Y:S01]  /*1d00*/  FFMA R16, R7, 1.4426950216293334961, -R16 ;  /* 0x3fb8aa3b07107823 */ /* 0x000fe20000000810 */
[----:B------:R-:W-:Y:S01]  /*1d10*/  FFMA R63, R63, 1.925963033500011079e-08, R18 ;  /* 0x32a570603f3f7823 */ /* 0x000fe20000000012 */
[----:B------:R-:W-:Y:S01]  /*1d20*/  FFMA R69, R69, 1.925963033500011079e-08, R8 ;  /* 0x32a5706045457823 */ /* 0x000fe20000000008 */
[-C--:B------:R-:W-:Y:S01]  /*1d30*/  FFMA.SAT R8, R67, R12.reuse, 0.5 ;  /* 0x3f00000043087423 */ /* 0x080fe2000000200c */
[----:B------:R-:W-:Y:S01]  /*1d40*/  FFMA R16, R7, 1.925963033500011079e-08, R16 ;  /* 0x32a5706007107823 */ /* 0x000fe20000000010 */
[-C--:B------:R-:W-:Y:S01]  /*1d50*/  FFMA.SAT R18, R61, R12.reuse, 0.5 ;  /* 0x3f0000003d127423 */ /* 0x080fe2000000200c */
[----:B------:R-:W0:Y:S01]  /*1d60*/  MUFU.EX2 R20, R69 ;  /* 0x0000004500147308 */ /* 0x000e220000000800 */
[-C--:B------:R-:W-:Y:S01]  /*1d70*/  FFMA.RM R7, R8, R11.reuse, 12582913 ;  /* 0x4b40000108077423 */ /* 0x080fe2000000400b */
[-C--:B------:R-:W-:Y:S01]  /*1d80*/  FFMA.SAT R58, R17, R12.reuse, 0.5 ;  /* 0x3f000000113a7423 */ /* 0x080fe2000000200c */
[----:B------:R-:W-:Y:S01]  /*1d90*/  FFMA.RM R15, R18, R11, 12582913 ;  /* 0x4b400001120f7423 */ /* 0x000fe2000000400b */
[----:B------:R-:W-:Y:S01]  /*1da0*/  FFMA.SAT R56, R19, R12, 0.5 ;  /* 0x3f00000013387423 */ /* 0x000fe2000000200c */
[C---:B------:R-:W-:Y:S01]  /*1db0*/  FADD R8, R7.reuse, -12583039 ;  /* 0xcb40007f07087421 */ /* 0x040fe20000000000 */
[----:B------:R-:W-:-:S02]  /*1dc0*/  IMAD.SHL.U32 R7, R7, 0x800000, RZ ;  /* 0x0080000007077824 */ /* 0x000fc400078e00ff */
[----:B------:R-:W-:Y:S01]  /*1dd0*/  FADD R18, R15, -12583039 ;  /* 0xcb40007f0f127421 */ /* 0x000fe20000000000 */
[----:B------:R1:W2:Y:S01]  /*1de0*/  MUFU.EX2 R69, R16 ;  /* 0x0000001000457308 */ /* 0x0002a20000000800 */
[----:B------:R-:W-:Y:S01]  /*1df0*/  FFMA R8, R67, 1.4426950216293334961, -R8 ;  /* 0x3fb8aa3b43087823 */ /* 0x000fe20000000808 */
[-C--:B------:R-:W-:Y:S01]  /*1e00*/  FFMA.SAT R60, R13, R12.reuse, 0.5 ;  /* 0x3f0000000d3c7423 */ /* 0x080fe2000000200c */
[----:B------:R-:W-:Y:S01]  /*1e10*/  FFMA R18, R61, 1.4426950216293334961, -R18 ;  /* 0x3fb8aa3b3d127823 */ /* 0x000fe20000000812 */
[----:B------:R-:W-:Y:S01]  /*1e20*/  SHF.L.U32 R0, R0, 0x17, RZ ;  /* 0x0000001700007819 */ /* 0x000fe200000006ff */
[----:B------:R-:W-:Y:S01]  /*1e30*/  FFMA R67, R67, 1.925963033500011079e-08, R8 ;  /* 0x32a5706043437823 */ /* 0x000fe20000000008 */
[----:B------:R-:W-:Y:S01]  /*1e40*/  FFMA.SAT R8, R65, R12, 0.5 ;  /* 0x3f00000041087423 */ /* 0x000fe2000000200c */
[----:B------:R-:W-:Y:S01]  /*1e50*/  FFMA R61, R61, 1.925963033500011079e-08, R18 ;  /* 0x32a570603d3d7823 */ /* 0x000fe20000000012 */
[----:B------:R-:W-:Y:S01]  /*1e60*/  MUFU.EX2 R75, R75 ;  /* 0x0000004b004b7308 */ /* 0x000fe20000000800 */
[----:B0-----:R-:W-:Y:S01]  /*1e70*/  FMUL R5, R5, R20 ;  /* 0x0000001405057220 */ /* 0x001fe20000400000 */
[-C--:B------:R-:W-:Y:S01]  /*1e80*/  FFMA.RM R8, R8, R11.reuse, 12582913 ;  /* 0x4b40000108087423 */ /* 0x080fe2000000400b */
[-C--:B------:R-:W-:Y:S01]  /*1e90*/  FFMA.SAT R20, R23, R12.reuse, 0.5 ;  /* 0x3f00000017147423 */ /* 0x080fe2000000200c */
[----:B-1----:R-:W-:Y:S01]  /*1ea0*/  FFMA.SAT R16, R59, R12, 0.5 ;  /* 0x3f0000003b107423 */ /* 0x002fe2000000200c */
[----:B------:R-:W-:Y:S01]  /*1eb0*/  SHF.L.U32 R6, R6, 0x17, RZ ;  /* 0x0000001706067819 */ /* 0x000fe200000006ff */
[----:B------:R-:W-:Y:S01]  /*1ec0*/  FADD R4, R8, -12583039 ;  /* 0xcb40007f08047421 */ /* 0x000fe20000000000 */
[----:B------:R-:W-:Y:S01]  /*1ed0*/  FFMA.RM R20, R20, R11, 12582913 ;  /* 0x4b40000114147423 */ /* 0x000fe2000000400b */
[----:B------:R-:W0:Y:S01]  /*1ee0*/  MUFU.EX2 R24, R67 ;  /* 0x0000004300187308 */ /* 0x000e220000000800 */
[----:B------:R-:W-:Y:S01]  /*1ef0*/  SHF.L.U32 R8, R8, 0x17, RZ ;  /* 0x0000001708087819 */ /* 0x000fe200000006ff */
[----:B------:R-:W-:Y:S01]  /*1f00*/  FFMA R4, R65, 1.4426950216293334961, -R4 ;  /* 0x3fb8aa3b41047823 */ /* 0x000fe20000000804 */
[----:B--2---:R-:W-:Y:S01]  /*1f10*/  FMUL R6, R6, R69 ;  /* 0x0000004506067220 */ /* 0x004fe20000400000 */
[----:B------:R-:W-:-:S02]  /*1f20*/  SHF.L.U32 R10, R10, 0x17, RZ ;  /* 0x000000170a0a7819 */ /* 0x000fc400000006ff */
[----:B------:R-:W-:Y:S01]  /*1f30*/  FFMA R65, R65, 1.925963033500011079e-08, R4 ;  /* 0x32a5706041417823 */ /* 0x000fe20000000004 */
[----:B------:R-:W-:Y:S01]  /*1f40*/  FMUL R4, R2, R77 ;  /* 0x0000004d02047220 */ /* 0x000fe20000400000 */
[----:B------:R-:W1:Y:S08]  /*1f50*/  MUFU.EX2 R71, R71 ;  /* 0x0000004700477308 */ /* 0x000e700000000800 */
[----:B------:R-:W2:Y:S01]  /*1f60*/  MUFU.EX2 R2, R73 ;  /* 0x0000004900027308 */ /* 0x000ea20000000800 */
[----:B0-----:R-:W-:Y:S01]  /*1f70*/  FMUL R7, R7, R24 ;  /* 0x0000001807077220 */ /* 0x001fe20000400000 */
[----:B------:R-:W-:-:S04]  /*1f80*/  FFMA.SAT R24, R25, R12, 0.5 ;  /* 0x3f00000019187423 */ /* 0x000fc8000000200c */
[----:B------:R-:W-:Y:S02]  /*1f90*/  FFMA.RM R24, R24, R11, 12582913 ;  /* 0x4b40000118187423 */ /* 0x000fe4000000400b */
[----:B------:R-:W0:Y:S01]  /*1fa0*/  MUFU.EX2 R65, R65 ;  /* 0x0000004100417308 */ /* 0x000e220000000800 */
[----:B-1----:R-:W-:-:S07]  /*1fb0*/  FMUL R0, R0, R71 ;  /* 0x0000004700007220 */ /* 0x002fce0000400000 */
[----:B------:R-:W-:Y:S01]  /*1fc0*/  MUFU.EX2 R61, R61 ;  /* 0x0000003d003d7308 */ /* 0x000fe20000000800 */
[----:B--2---:R-:W-:Y:S01]  /*1fd0*/  FMUL R3, R3, R2 ;  /* 0x0000000203037220 */ /* 0x004fe20000400000 */
[----:B------:R-:W-:Y:S01]  /*1fe0*/  SHF.L.U32 R2, R14, 0x17, RZ ;  /* 0x000000170e027819 */ /* 0x000fe200000006ff */
[----:B------:R-:W-:-:S04]  /*1ff0*/  FFMA.SAT R14, R57, R12, 0.5 ;  /* 0x3f000000390e7423 */ /* 0x000fc8000000200c */
[----:B------:R-:W-:Y:S01]  /*2000*/  FFMA.RM R14, R14, R11, 12582913 ;  /* 0x4b4000010e0e7423 */ /* 0x000fe2000000400b */
[----:B------:R-:W-:Y:S01]  /*2010*/  FMUL R2, R2, R75 ;  /* 0x0000004b02027220 */ /* 0x000fe20000400000 */
        /* <DEDUP_REMOVED lines=20> */
[----:B------:R-:W-:-:S04]  /*2160*/  FFMA.RM R22, R22, R11, 12582913 ;  /* 0x4b40000116167423 */ /* 0x000fc8000000400b */
[----:B------:R-:W-:-:S04]  /*2170*/  FADD R54, R22, -12583039 ;  /* 0xcb40007f16367421 */ /* 0x000fc80000000000 */
[----:B------:R-:W-:Y:S01]  /*2180*/  FFMA R54, R21, 1.4426950216293334961, -R54 ;  /* 0x3fb8aa3b15367823 */ /* 0x000fe20000000836 */
[----:B0-----:R-:W-:-:S03]  /*2190*/  FMUL R18, R18, R27 ;  /* 0x0000001b12127220 */ /* 0x001fc60000400000 */
[----:B------:R-:W-:Y:S01]  /*21a0*/  FFMA R54, R21, 1.925963033500011079e-08, R54 ;  /* 0x32a5706015367823 */ /* 0x000fe20000000036 */
[----:B------:R-:W-:-:S04]  /*21b0*/  FFMA.RM R21, R16, R11, 12582913 ;  /* 0x4b40000110157423 */ /* 0x000fc8000000400b */
[----:B------:R-:W-:Y:S01]  /*21c0*/  FADD R16, R21, -12583039 ;  /* 0xcb40007f15107421 */ /* 0x000fe20000000000 */
[----:B------:R-:W-:Y:S03]  /*21d0*/  MUFU.EX2 R54, R54 ;  /* 0x0000003600367308 */ /* 0x000fe60000000800 */
[----:B------:R-:W-:-:S04]  /*21e0*/  FFMA R16, R59, 1.4426950216293334961, -R16 ;  /* 0x3fb8aa3b3b107823 */ /* 0x000fc80000000810 */
[----:B------:R-:W-:Y:S01]  /*21f0*/  FFMA R59, R59, 1.925963033500011079e-08, R16 ;  /* 0x32a570603b3b7823 */ /* 0x000fe20000000010 */
[----:B------:R-:W-:Y:S01]  /*2200*/  FFMA.SAT R16, R55, R12, 0.5 ;  /* 0x3f00000037107423 */ /* 0x000fe2000000200c */
[----:B------:R-:W-:-:S03]  /*2210*/  FFMA.RM R12, R58, R11, 12582913 ;  /* 0x4b4000013a0c7423 */ /* 0x000fc6000000400b */
[----:B------:R-:W-:Y:S01]  /*2220*/  FFMA.RM R23, R16, R11, 12582913 ;  /* 0x4b40000110177423 */ /* 0x000fe2000000400b */
[----:B------:R-:W-:Y:S01]  /*2230*/  FADD R58, R12, -12583039 ;  /* 0xcb40007f0c3a7421 */ /* 0x000fe20000000000 */
[----:B------:R-:W-:Y:S02]  /*2240*/  MUFU.EX2 R59, R59 ;  /* 0x0000003b003b7308 */ /* 0x000fe40000000800 */
[----:B------:R-:W-:Y:S01]  /*2250*/  FADD R16, R23, -12583039 ;  /* 0xcb40007f17107421 */ /* 0x000fe20000000000 */
[----:B------:R-:W-:-:S03]  /*2260*/  FFMA R58, R17, 1.4426950216293334961, -R58 ;  /* 0x3fb8aa3b113a7823 */ /* 0x000fc6000000083a */
[----:B------:R-:W-:Y:S01]  /*2270*/  FFMA R16, R55, 1.4426950216293334961, -R16 ;  /* 0x3fb8aa3b37107823 */ /* 0x000fe20000000810 */
[----:B------:R-:W-:Y:S01]  /*2280*/  FFMA R58, R17, 1.925963033500011079e-08, R58 ;  /* 0x32a57060113a7823 */ /* 0x000fe2000000003a */
[----:B------:R-:W-:Y:S02]  /*2290*/  FADD R17, RZ, R9 ;  /* 0x00000009ff117221 */ /* 0x000fe40000000000 */
[----:B------:R-:W-:Y:S01]  /*22a0*/  FFMA R55, R55, 1.925963033500011079e-08, R16 ;  /* 0x32a5706037377823 */ /* 0x000fe20000000010 */
[C---:B------:R-:W-:Y:S01]  /*22b0*/  FADD R16, R24.reuse, -12583039 ;  /* 0xcb40007f18107421 */ /* 0x040fe20000000000 */
[----:B------:R-:W-:-:S03]  /*22c0*/  SHF.L.U32 R24, R24, 0x17, RZ ;  /* 0x0000001718187819 */ /* 0x000fc600000006ff */
[C---:B------:R-:W-:Y:S01]  /*22d0*/  FFMA R16, R25.reuse, 1.4426950216293334961, -R16 ;  /* 0x3fb8aa3b19107823 */ /* 0x040fe20000000810 */
[----:B------:R-:W-:Y:S03]  /*22e0*/  MUFU.EX2 R55, R55 ;  /* 0x0000003700377308 */ /* 0x000fe60000000800 */
[----:B------:R-:W-:Y:S01]  /*22f0*/  FFMA R25, R25, 1.925963033500011079e-08, R16 ;  /* 0x32a5706019197823 */ /* 0x000fe20000000010 */
[----:B------:R-:W-:Y:S01]  /*2300*/  SHF.L.U32 R16, R15, 0x17, RZ ;  /* 0x000000170f107819 */ /* 0x000fe200000006ff */
[-C--:B------:R-:W-:Y:S01]  /*2310*/  FFMA.RM R15, R56, R11.reuse, 12582913 ;  /* 0x4b400001380f7423 */ /* 0x080fe2000000400b */
[----:B------:R-:W-:Y:S02]  /*2320*/  FFMA.RM R11, R60, R11, 12582913 ;  /* 0x4b4000013c0b7423 */ /* 0x000fe4000000400b */
[----:B------:R-:W0:Y:S01]  /*2330*/  MUFU.EX2 R63, R25 ;  /* 0x00000019003f7308 */ /* 0x000e220000000800 */
[----:B------:R-:W-:Y:S01]  /*2340*/  FADD R56, R15, -12583039 ;  /* 0xcb40007f0f387421 */ /* 0x000fe20000000000 */
[----:B------:R-:W-:Y:S01]  /*2350*/  FADD R60, R11, -12583039 ;  /* 0xcb40007f0b3c7421 */ /* 0x000fe20000000000 */
[----:B------:R-:W-:-:S02]  /*2360*/  FMUL R16, R16, R61 ;  /* 0x0000003d10107220 */ /* 0x000fc40000400000 */
[----:B------:R-:W-:Y:S01]  /*2370*/  FFMA R56, R19, 1.4426950216293334961, -R56 ;  /* 0x3fb8aa3b13387823 */ /* 0x000fe20000000838 */
[----:B------:R-:W-:Y:S02]  /*2380*/  FFMA R60, R13, 1.4426950216293334961, -R60 ;  /* 0x3fb8aa3b0d3c7823 */ /* 0x000fe4000000083c */
[----:B------:R1:W2:Y:S01]  /*2390*/  MUFU.EX2 R61, R26 ;  /* 0x0000001a003d7308 */ /* 0x0002a20000000800 */
[----:B------:R-:W-:Y:S01]  /*23a0*/  FFMA R56, R19, 1.925963033500011079e-08, R56 ;  /* 0x32a5706013387823 */ /* 0x000fe20000000038 */
[----:B------:R-:W-:Y:S01]  /*23b0*/  FFMA R13, R13, 1.925963033500011079e-08, R60 ;  /* 0x32a570600d0d7823 */ /* 0x000fe2000000003c */
[----:B------:R-:W-:-:S04]  /*23c0*/  FADD R60, R17, R4 ;  /* 0x00000004113c7221 */ /* 0x000fc80000000000 */
[----:B------:R-:W-:Y:S01]  /*23d0*/  FADD R17, R60, R3 ;  /* 0x000000033c117221 */ /* 0x000fe20000000000 */
[----:B------:R-:W3:Y:S01]  /*23e0*/  MUFU.EX2 R56, R56 ;  /* 0x0000003800387308 */ /* 0x000ee20000000800 */
[----:B-1----:R-:W-:Y:S01]  /*23f0*/  SHF.L.U32 R26, R21, 0x17, RZ ;  /* 0x00000017151a7819 */ /* 0x002fe200000006ff */
[----:B0-----:R-:W-:Y:S01]  /*2400*/  FMUL R24, R24, R63 ;  /* 0x0000003f18187220 */ /* 0x001fe20000400000 */
[----:B------:R-:W-:-:S03]  /*2410*/  FADD R17, R17, R2 ;  /* 0x0000000211117221 */ /* 0x000fc60000000000 */
[----:B------:R-:W-:Y:S01]  /*2420*/  FMUL R26, R26, R59 ;  /* 0x0000003b1a1a7220 */ /* 0x000fe20000400000 */
[----:B------:R-:W-:Y:S01]  /*2430*/  FADD R60, R17, R0 ;  /* 0x00000000113c7221 */ /* 0x000fe20000000000 */
[----:B------:R-:W-:Y:S01]  /*2440*/  FMUL R17, R14, R57 ;  /* 0x000000390e117220 */ /* 0x000fe20000400000 */
[----:B------:R-:W-:Y:S01]  /*2450*/  SHF.L.U32 R57, R22, 0x17, RZ ;  /* 0x0000001716397819 */ /* 0x000fe200000006ff */
[----:B------:R-:W-:Y:S02]  /*2460*/  IMAD.SHL.U32 R22, R12, 0x800000, RZ ;  /* 0x008000000c167824 */ /* 0x000fe400078e00ff */
[----:B------:R-:W-:-:S04]  /*2470*/  FADD R19, R60, R5 ;  /* 0x000000053c137221 */ /* 0x000fc80000000000 */
[----:B------:R-:W-:-:S04]  /*2480*/  FADD R14, R19, R6 ;  /* 0x00000006130e7221 */ /* 0x000fc80000000000 */
[----:B------:R-:W-:-:S04]  /*2490*/  FADD R19, R14, R7 ;  /* 0x000000070e137221 */ /* 0x000fc80000000000 */
[----:B------:R-:W-:-:S04]  /*24a0*/  FADD R19, R19, R8 ;  /* 0x0000000813137221 */ /* 0x000fc80000000000 */
[----:B------:R-:W-:Y:S01]  /*24b0*/  FADD R27, R19, R10 ;  /* 0x0000000a131b7221 */ /* 0x000fe20000000000 */
[----:B--2---:R-:W-:Y:S01]  /*24c0*/  FMUL R19, R20, R61 ;  /* 0x0000003d14137220 */ /* 0x004fe20000400000 */
[----:B------:R-:W-:Y:S02]  /*24d0*/  FMUL R20, R57, R54 ;  /* 0x0000003639147220 */ /* 0x000fe40000400000 */
[----:B------:R-:W-:Y:S01]  /*24e0*/  FADD R14, R27, R16 ;  /* 0x000000101b0e7221 */ /* 0x000fe20000000000 */
[----:B------:R-:W-:Y:S03]  /*24f0*/  MUFU.EX2 R54, R13 ;  /* 0x0000000d00367308 */ /* 0x000fe60000000800 */
[----:B------:R-:W-:-:S04]  /*2500*/  FADD R27, R14, R17 ;  /* 0x000000110e1b7221 */ /* 0x000fc80000000000 */
[----:B------:R-:W-:Y:S02]  /*2510*/  FADD R14, R27, R18 ;  /* 0x000000121b0e7221 */ /* 0x000fe40000000000 */
[----:B------:R-:W0:Y:S02]  /*2520*/  MUFU.EX2 R27, R58 ;  /* 0x0000003a001b7308 */ /* 0x000e240000000800 */
[----:B------:R-:W-:Y:S01]  /*2530*/  FADD R21, R14, R19 ;  /* 0x000000130e157221 */ /* 0x000fe20000000000 */
[----:B------:R-:W-:Y:S02]  /*2540*/  SHF.L.U32 R14, R23, 0x17, RZ ;  /* 0x00000017170e7819 */ /* 0x000fe400000006ff */
[----:B------:R-:W-:Y:S01]  /*2550*/  SHF.L.U32 R23, R15, 0x17, RZ ;  /* 0x000000170f177819 */ /* 0x000fe200000006ff */
[----:B------:R-:W-:Y:S02]  /*2560*/  FADD R21, R21, R20 ;  /* 0x0000001415157221 */ /* 0x000fe40000000000 */
[----:B------:R-:W-:-:S02]  /*2570*/  FMUL R25, R14, R55 ;  /* 0x000000370e197220 */ /* 0x000fc40000400000 */
[----:B------:R-:W-:Y:S01]  /*2580*/  FADD R14, R21, R26 ;  /* 0x0000001a150e7221 */ /* 0x000fe20000000000 */
[----:B---3--:R-:W-:Y:S01]  /*2590*/  FMUL R23, R23, R56 ;  /* 0x0000003817177220 */ /* 0x008fe20000400000 */
[----:B------:R-:W-:Y:S02]  /*25a0*/  SHF.L.U32 R21, R11, 0x17, RZ ;  /* 0x000000170b157819 */ /* 0x000fe400000006ff */
[----:B------:R-:W-:Y:S01]  /*25b0*/  FADD R15, R14, R25 ;  /* 0x000000190e0f7221 */ /* 0x000fe20000000000 */
[----:B0-----:R-:W-:-:S03]  /*25c0*/  FMUL R22, R22, R27 ;  /* 0x0000001b16167220 */ /* 0x001fc60000400000 */
        /* <DEDUP_REMOVED lines=14> */
.L_x_31068:
        /* <DEDUP_REMOVED lines=12> */
[----:B0-----:R-:W-:Y:S05]  /*2770*/  CALL.REL.NOINC `($__internal_498_$__cuda_sm3x_div_rn_noftz_f32_slowpath) ;  /* 0x0000002800e07944 */ /* 0x001fea0003c00000 */
[----:B------:R-:W-:-:S07]  /*2780*/  MOV R11, R9 ;  /* 0x00000009000b7202 */ /* 0x000fce0000000f00 */
.L_x_31015:
[----:B------:R-:W-:Y:S05]  /*2790*/  BSYNC.RECONVERGENT B3 ;  /* 0x0000000000037941 */ /* 0x000fea0003800200 */
.L_x_31014:
        /* <DEDUP_REMOVED lines=12> */
[----:B0-----:R-:W-:Y:S05]  /*2860*/  CALL.REL.NOINC `($__internal_498_$__cuda_sm3x_div_rn_noftz_f32_slowpath) ;  /* 0x0000002800a47944 */ /* 0x001fea0003c00000 */
[----:B------:R-:W-:-:S07]  /*2870*/  IMAD.MOV.U32 R15, RZ, RZ, R9 ;  /* 0x000000ffff0f7224 */ /* 0x000fce00078e0009 */
.L_x_31017:
[----:B------:R-:W-:Y:S05]  /*2880*/  BSYNC.RECONVERGENT B3 ;  /* 0x0000000000037941 */ /* 0x000fea0003800200 */
.L_x_31016:
        /* <DEDUP_REMOVED lines=13> */
[----:B------:R-:W-:-:S07]  /*2960*/  MOV R27, R9 ;  /* 0x00000009001b7202 */ /* 0x000fce0000000f00 */
.L_x_31019:
[----:B------:R-:W-:Y:S05]  /*2970*/  BSYNC.RECONVERGENT B3 ;  /* 0x0000000000037941 */ /* 0x000fea0003800200 */
.L_x_31018:
        /* <DEDUP_REMOVED lines=14> */
.L_x_31021:
[----:B------:R-:W-:Y:S05]  /*2a60*/  BSYNC.RECONVERGENT B3 ;  /* 0x0000000000037941 */ /* 0x000fea0003800200 */
.L_x_31020:
        /* <DEDUP_REMOVED lines=14> */
.L_x_31023:
[----:B------:R-:W-:Y:S05]  /*2b50*/  BSYNC.RECONVERGENT B3 ;  /* 0x0000000000037941 */ /* 0x000fea0003800200 */
.L_x_31022:
        /* <DEDUP_REMOVED lines=14> */
.L_x_31025:
[----:B------:R-:W-:Y:S05]  /*2c40*/  BSYNC.RECONVERGENT B3 ;  /* 0x0000000000037941 */ /* 0x000fea0003800200 */
.L_x_31024:
        /* <DEDUP_REMOVED lines=14> */
.L_x_31027:
[----:B------:R-:W-:Y:S05]  /*2d30*/  BSYNC.RECONVERGENT B3 ;  /* 0x0000000000037941 */ /* 0x000fea0003800200 */
.L_x_31026:
        /* <DEDUP_REMOVED lines=14> */
.L_x_31029:
[----:B------:R-:W-:Y:S05]  /*2e20*/  BSYNC.RECONVERGENT B3 ;  /* 0x0000000000037941 */ /* 0x000fea0003800200 */
.L_x_31028:
        /* <DEDUP_REMOVED lines=14> */
.L_x_31031:
[----:B------:R-:W-:Y:S05]  /*2f10*/  BSYNC.RECONVERGENT B3 ;  /* 0x0000000000037941 */ /* 0x000fea0003800200 */
.L_x_31030:
        /* <DEDUP_REMOVED lines=14> */
.L_x_31033:
[----:B------:R-:W-:Y:S05]  /*3000*/  BSYNC.RECONVERGENT B3 ;  /* 0x0000000000037941 */ /* 0x000fea0003800200 */
.L_x_31032:
        /* <DEDUP_REMOVED lines=14> */
.L_x_31035:
[----:B------:R-:W-:Y:S05]  /*30f0*/  BSYNC.RECONVERGENT B3 ;  /* 0x0000000000037941 */ /* 0x000fea0003800200 */
.L_x_31034:
        /* <DEDUP_REMOVED lines=14> */
.L_x_31037:
[----:B------:R-:W-:Y:S05]  /*31e0*/  BSYNC.RECONVERGENT B3 ;  /* 0x0000000000037941 */ /* 0x000fea0003800200 */
.L_x_31036:
        /* <DEDUP_REMOVED lines=14> */
.L_x_31039:
[----:B------:R-:W-:Y:S05]  /*32d0*/  BSYNC.RECONVERGENT B3 ;  /* 0x0000000000037941 */ /* 0x000fea0003800200 */
.L_x_31038:
        /* <DEDUP_REMOVED lines=14> */
.L_x_31041:
[----:B------:R-:W-:Y:S05]  /*33c0*/  BSYNC.RECONVERGENT B3 ;  /* 0x0000000000037941 */ /* 0x000fea0003800200 */
.L_x_31040:
        /* <DEDUP_REMOVED lines=14> */
.L_x_31043:
[----:B------:R-:W-:Y:S05]  /*34b0*/  BSYNC.RECONVERGENT B3 ;  /* 0x0000000000037941 */ /* 0x000fea0003800200 */
.L_x_31042:
        /* <DEDUP_REMOVED lines=14> */
.L_x_31045:
[----:B------:R-:W-:Y:S05]  /*35a0*/  BSYNC.RECONVERGENT B3 ;  /* 0x0000000000037941 */ /* 0x000fea0003800200 */
.L_x_31044:
        /* <DEDUP_REMOVED lines=14> */
.L_x_31047:
[----:B------:R-:W-:Y:S05]  /*3690*/  BSYNC.RECONVERGENT B3 ;  /* 0x0000000000037941 */ /* 0x000fea0003800200 */
.L_x_31046:
        /* <DEDUP_REMOVED lines=14> */
.L_x_31049:
[----:B------:R-:W-:Y:S05]  /*3780*/  BSYNC.RECONVERGENT B3 ;  /* 0x0000000000037941 */ /* 0x000fea0003800200 */
.L_x_31048:
        /* <DEDUP_REMOVED lines=14> */
.L_x_31051:
[----:B------:R-:W-:Y:S05]  /*3870*/  BSYNC.RECONVERGENT B3 ;  /* 0x0000000000037941 */ /* 0x000fea0003800200 */
.L_x_31050:
        /* <DEDUP_REMOVED lines=14> */
.L_x_31053:
[----:B------:R-:W-:Y:S05]  /*3960*/  BSYNC.RECONVERGENT B3 ;  /* 0x0000000000037941 */ /* 0x000fea0003800200 */
.L_x_31052:
        /* <DEDUP_REMOVED lines=13> */
.L_x_31055:
[----:B------:R-:W-:Y:S05]  /*3a40*/  BSYNC.RECONVERGENT B3 ;  /* 0x0000000000037941 */ /* 0x000fea0003800200 */
.L_x_31054:
        /* <DEDUP_REMOVED lines=23> */
[----:B------:R-:W-:Y:S02]  /*3bc0*/  ISETP.GE.U32.AND P0, PT, R47, UR44, PT ;  /* 0x0000002c2f007c0c */ /* 0x000fe4000bf06070 */
[C---:B------:R-:W-:Y:S02]  /*3bd0*/  @!P4 R2UR UR6, R28.reuse ;  /* 0x000000001c06c2ca */ /* 0x040fe400000e0000 */
[----:B------:R-:W-:Y:S02]  /*3be0*/  ISETP.GE.AND.EX P0, PT, RZ, UR45, PT, P0 ;  /* 0x0000002dff007c0c */ /* 0x000fe4000bf06300 */
        /* <DEDUP_REMOVED lines=91> */
.L_x_31012:
[----:B------:R-:W-:Y:S05]  /*41a0*/  EXIT ;  /* 0x000000000000794d */ /* 0x000fea0003800000 */
.L_x_31013:
[----:B------:R-:W-:Y:S01]  /*41b0*/  BSSY B1, `(.L_x_31057) ;  /* 0x0000007000017945 */ /* 0x000fe20003800000 */
[----:B------:R-:W-:Y:S01]  /*41c0*/  IMAD.MOV.U32 R12, RZ, RZ, 0x10 ;  /* 0x00000010ff0c7424 */ /* 0x000fe200078e00ff */
[----:B------:R-:W-:Y:S02]  /*41d0*/  MOV R11, 0x1f ;  /* 0x0000001f000b7802 */ /* 0x000fe40000000f00 */
[----:B------:R-:W-:-:S07]  /*41e0*/  MOV R15, 0xffffffff ;  /* 0xffffffff000f7802 */ /* 0x000fce0000000f00 */
[----:B------:R-:W-:Y:S05]  /*41f0*/  WARPSYNC.COLLECTIVE R15, `(.L_x_31058) ;  /* 0x000000000f087348 */ /* 0x000fea0003c00000 */
[----:B------:R0:W1:Y:S02]  /*4200*/  SHFL.BFLY P6, R14, R13, R12, R11 ;  /* 0x0c00000c0d0e7389 */ /* 0x00006400000c000b */
[----:B01----:R-:W-:Y:S05]  /*4210*/  ENDCOLLECTIVE ;  /* 0x000000000000791b */ /* 0x003fea0003800000 */
.L_x_31058:
[----:B------:R-:W-:Y:S05]  /*4220*/  BSYNC B1 ;  /* 0x0000000000017941 */ /* 0x000fea0003800000 */
.L_x_31057:
        /* <DEDUP_REMOVED lines=8> */
.L_x_31059:
[----:B------:R-:W-:Y:S01]  /*42b0*/  HFMA2 R12, -RZ, RZ, 0, 2.384185791015625e-07 ;  /* 0x00000004ff0c7431 */ /* 0x000fe200000001ff */
[----:B------:R-:W-:-:S05]  /*42c0*/  FMNMX R0, R13, R14, !PT ;  /* 0x0000000e0d007209 */ /* 0x000fca0007800000 */
[----:B------:R-:W-:-:S07]  /*42d0*/  IMAD.MOV.U32 R13, RZ, RZ, R0 ;  /* 0x000000ffff0d7224 */ /* 0x000fce00078e0000 */
[----:B------:R-:W-:Y:S05]  /*42e0*/  WARPSYNC.COLLECTIVE R15, `(.L_x_31060) ;  /* 0x000000000f087348 */ /* 0x000fea0003c00000 */
[----:B------:R0:W1:Y:S02]  /*42f0*/  SHFL.BFLY P6, R14, R13, R12, R11 ;  /* 0x0c00000c0d0e7389 */ /* 0x00006400000c000b */
[----:B01----:R-:W-:Y:S05]  /*4300*/  ENDCOLLECTIVE ;  /* 0x000000000000791b */ /* 0x003fea0003800000 */
.L_x_31060:
[----:B------:R-:W-:Y:S01]  /*4310*/  HFMA2 R12, -RZ, RZ, 0, 1.1920928955078125e-07 ;  /* 0x00000002ff0c7431 */ /* 0x000fe200000001ff */
[----:B------:R-:W-:-:S04]  /*4320*/  FMNMX R2, R0, R14, !PT ;  /* 0x0000000e00027209 */ /* 0x000fc80007800000 */
[----:B------:R-:W-:-:S07]  /*4330*/  MOV R13, R2 ;  /* 0x00000002000d7202 */ /* 0x000fce0000000f00 */
[----:B------:R-:W-:Y:S05]  /*4340*/  WARPSYNC.COLLECTIVE R15, `(.L_x_31061) ;  /* 0x000000000f087348 */ /* 0x000fea0003c00000 */
[----:B------:R0:W1:Y:S02]  /*4350*/  SHFL.BFLY P6, R14, R13, R12, R11 ;  /* 0x0c00000c0d0e7389 */ /* 0x00006400000c000b */
[----:B01----:R-:W-:Y:S05]  /*4360*/  ENDCOLLECTIVE ;  /* 0x000000000000791b */ /* 0x003fea0003800000 */
.L_x_31061:
[----:B------:R-:W-:Y:S01]  /*4370*/  HFMA2 R12, -RZ, RZ, 0, 5.9604644775390625e-08 ;  /* 0x00000001ff0c7431 */ /* 0x000fe200000001ff */
[----:B------:R-:W-:-:S04]  /*4380*/  FMNMX R3, R2, R14, !PT ;  /* 0x0000000e02037209 */ /* 0x000fc80007800000 */
[----:B------:R-:W-:-:S07]  /*4390*/  MOV R13, R3 ;  /* 0x00000003000d7202 */ /* 0x000fce0000000f00 */
[----:B------:R-:W-:Y:S05]  /*43a0*/  WARPSYNC.COLLECTIVE R15, `(.L_x_31062) ;  /* 0x000000000f087348 */ /* 0x000fea0003c00000 */
[----:B------:R0:W1:Y:S02]  /*43b0*/  SHFL.BFLY P6, R14, R13, R12, R11 ;  /* 0x0c00000c0d0e7389 */ /* 0x00006400000c000b */
[----:B01----:R-:W-:Y:S05]  /*43c0*/  ENDCOLLECTIVE ;  /* 0x000000000000791b */ /* 0x003fea0003800000 */
.L_x_31062:
        /* <DEDUP_REMOVED lines=26> */
[----:B------:R-:W-:-:S03]  /*4570*/  FFMA.SAT R20, R57, R22, 0.5 ;  /* 0x3f00000039147423 */ /* 0x000fc60000002016 */
[----:B------:R-:W-:Y:S01]  /*4580*/  FFMA R9, R4, 1.4426950216293334961, -R9 ;  /* 0x3fb8aa3b04097823 */ /* 0x000fe20000000809 */
[----:B------:R-:W-:-:S03]  /*4590*/  FFMA.RM R20, R20, R15, 12582913 ;  /* 0x4b40000114147423 */ /* 0x000fc6000000400f */
[----:B------:R-:W-:Y:S01]  /*45a0*/  FFMA R16, R4, 1.925963033500011079e-08, R9 ;  /* 0x32a5706004107823 */ /* 0x000fe20000000009 */
[----:B------:R-:W-:Y:S01]  /*45b0*/  FFMA.SAT R4, R3, R22, 0.5 ;  /* 0x3f00000003047423 */ /* 0x000fe20000002016 */
[----:B------:R-:W-:Y:S01]  /*45c0*/  SHF.L.U32 R9, R10, 0x17, RZ ;  /* 0x000000170a097819 */ /* 0x000fe200000006ff */
[----:B------:R-:W-:Y:S02]  /*45d0*/  FADD R24, R20, -12583039 ;  /* 0xcb40007f14187421 */ /* 0x000fe40000000000 */
[----:B------:R-:W-:Y:S01]  /*45e0*/  FFMA.RM R4, R4, R15, 12582913 ;  /* 0x4b40000104047423 */ /* 0x000fe2000000400f */
[----:B------:R-:W0:Y:S01]  /*45f0*/  MUFU.EX2 R16, R16 ;  /* 0x0000001000107308 */ /* 0x000e220000000800 */
[C---:B------:R-:W-:Y:S02]  /*4600*/  FFMA R24, R57.reuse, 1.4426950216293334961, -R24 ;  /* 0x3fb8aa3b39187823 */ /* 0x040fe40000000818 */
[C---:B------:R-:W-:Y:S01]  /*4610*/  FADD R10, R4.reuse, -12583039 ;  /* 0xcb40007f040a7421 */ /* 0x040fe20000000000 */
[----:B------:R-:W-:Y:S01]  /*4620*/  SHF.L.U32 R4, R4, 0x17, RZ ;  /* 0x0000001704047819 */ /* 0x000fe200000006ff */
[----:B------:R-:W-:-:S02]  /*4630*/  FFMA R24, R57, 1.925963033500011079e-08, R24 ;  /* 0x32a5706039187823 */ /* 0x000fc40000000018 */
[----:B------:R-:W-:-:S04]  /*4640*/  FFMA R10, R3, 1.4426950216293334961, -R10 ;  /* 0x3fb8aa3b030a7823 */ /* 0x000fc8000000080a */
[----:B------:R-:W-:Y:S01]  /*4650*/  FFMA R10, R3, 1.925963033500011079e-08, R10 ;  /* 0x32a57060030a7823 */ /* 0x000fe2000000000a */
[----:B------:R-:W-:Y:S01]  /*4660*/  MUFU.EX2 R24, R24 ;  /* 0x0000001800187308 */ /* 0x000fe20000000800 */
[----:B0-----:R-:W-:Y:S01]  /*4670*/  FMUL R9, R9, R16 ;  /* 0x0000001009097220 */ /* 0x001fe20000400000 */
[----:B------:R-:W-:-:S06]  /*4680*/  FFMA.SAT R16, R0, R22, 0.5 ;  /* 0x3f00000000107423 */ /* 0x000fcc0000002016 */
[----:B------:R0:W1:Y:S01]  /*4690*/  MUFU.EX2 R3, R10 ;  /* 0x0000000a00037308 */ /* 0x0000620000000800 */
[----:B------:R-:W-:Y:S01]  /*46a0*/  FFMA.RM R16, R16, R15, 12582913 ;  /* 0x4b40000110107423 */ /* 0x000fe2000000400f */
        /* <DEDUP_REMOVED lines=8> */
[----:B------:R-:W-:Y:S01]  /*4730*/  SHF.L.U32 R3, R16, 0x17, RZ ;  /* 0x0000001710037819 */ /* 0x000fe200000006ff */
[----:B------:R-:W-:Y:S01]  /*4740*/  FFMA R17, R2, 1.925963033500011079e-08, R17 ;  /* 0x32a5706002117823 */ /* 0x000fe20000000011 */
[----:B------:R-:W-:Y:S01]  /*4750*/  SHF.L.U32 R2, R10, 0x17, RZ ;  /* 0x000000170a027819 */ /* 0x000fe200000006ff */
[----:B------:R-:W-:-:S02]  /*4760*/  FFMA.SAT R16, R6, R22, 0.5 ;  /* 0x3f00000006107423 */ /* 0x000fc40000002016 */
[----:B------:R-:W0:Y:S02]  /*4770*/  MUFU.EX2 R0, R0 ;  /* 0x0000000000007308 */ /* 0x000e240000000800 */
[----:B------:R-:W-:-:S06]  /*4780*/  FFMA.RM R16, R16, R15, 12582913 ;  /* 0x4b40000110107423 */ /* 0x000fcc000000400f */
        /* <DEDUP_REMOVED lines=16> */
[----:B------:R-:W0:Y:S02]  /*4890*/  MUFU.EX2 R6, R17 ;  /* 0x0000001100067308 */ /* 0x000e240000000800 */
        /* <DEDUP_REMOVED lines=39> */
[----:B0-----:R-:W-:-:S04]  /*4b10*/  FFMA.SAT R18, R27, R22, 0.5 ;  /* 0x3f0000001b127423 */ /* 0x001fc80000002016 */
[----:B------:R-:W-:Y:S01]  /*4b20*/  FFMA.RM R18, R18, R15, 12582913 ;  /* 0x4b40000112127423 */ /* 0x000fe2000000400f */
[----:B--2---:R-:W-:Y:S01]  /*4b30*/  FMUL R16, R16, R17 ;  /* 0x0000001110107220 */ /* 0x004fe20000400000 */
[----:B------:R-:W-:Y:S02]  /*4b40*/  SHF.L.U32 R17, R20, 0x17, RZ ;  /* 0x0000001714117819 */ /* 0x000fe400000006ff */
[C---:B------:R-:W-:Y:S01]  /*4b50*/  FADD R20, R18.reuse, -12583039 ;  /* 0xcb40007f12147421 */ /* 0x040fe20000000000 */
[----:B------:R-:W-:-:S03]  /*4b60*/  SHF.L.U32 R18, R18, 0x17, RZ ;  /* 0x0000001712127819 */ /* 0x000fc600000006ff */
[----:B------:R-:W-:Y:S01]  /*4b70*/  FFMA R20, R27, 1.4426950216293334961, -R20 ;  /* 0x3fb8aa3b1b147823 */ /* 0x000fe20000000814 */
[----:B------:R-:W-:Y:S01]  /*4b80*/  FMUL R17, R17, R24 ;  /* 0x0000001811117220 */ /* 0x000fe20000400000 */
        /* <DEDUP_REMOVED lines=11> */
[----:B------:R-:W-:Y:S01]  /*4c40*/  SHF.L.U32 R19, R24, 0x17, RZ ;  /* 0x0000001718137819 */ /* 0x000fe200000006ff */
        /* <DEDUP_REMOVED lines=9> */
[C---:B------:R-:W-:Y:S01]  /*4ce0*/  FADD R54, R26.reuse, -12583039 ;  /* 0xcb40007f1a367421 */ /* 0x040fe20000000000 */
[----:B------:R-:W-:Y:S01]  /*4cf0*/  SHF.L.U32 R26, R26, 0x17, RZ ;  /* 0x000000171a1a7819 */ /* 0x000fe200000006ff */
[----:B------:R-:W-:Y:S02]  /*4d00*/  FFMA.RM R24, R24, R15, 12582913 ;  /* 0x4b40000118187423 */ /* 0x000fe4000000400f */
[C---:B------:R-:W-:Y:S02]  /*4d10*/  FFMA R54, R59.reuse, 1.4426950216293334961, -R54 ;  /* 0x3fb8aa3b3b367823 */ /* 0x040fe40000000836 */
[C---:B------:R-:W-:Y:S01]  /*4d20*/  FADD R56, R24.reuse, -12583039 ;  /* 0xcb40007f18387421 */ /* 0x040fe20000000000 */
[----:B------:R-:W-:Y:S02]  /*4d30*/  IMAD.SHL.U32 R24, R24, 0x800000, RZ ;  /* 0x0080000018187824 */ /* 0x000fe400078e00ff */
[----:B------:R-:W-:Y:S01]  /*4d40*/  FFMA R54, R59, 1.925963033500011079e-08, R54 ;  /* 0x32a570603b367823 */ /* 0x000fe20000000036 */
[----:B--2---:R-:W-:Y:S01]  /*4d50*/  FMUL R20, R20, R21 ;  /* 0x0000001514147220 */ /* 0x004fe20000400000 */
[----:B------:R-:W-:-:S02]  /*4d60*/  FFMA R56, R55, 1.4426950216293334961, -R56 ;  /* 0x3fb8aa3b37387823 */ /* 0x000fc40000000838 */
[----:B------:R-:W0:Y:S02]  /*4d70*/  MUFU.EX2 R21, R54 ;  /* 0x0000003600157308 */ /* 0x000e240000000800 */
[----:B------:R-:W-:-:S06]  /*4d80*/  FFMA R56, R55, 1.925963033500011079e-08, R56 ;  /* 0x32a5706037387823 */ /* 0x000fcc0000000038 */
[----:B------:R1:W2:Y:S02]  /*4d90*/  MUFU.EX2 R25, R56 ;  /* 0x0000003800197308 */ /* 0x0002a40000000800 */
[----:B-1----:R-:W-:Y:S01]  /*4da0*/  FFMA.SAT R56, R12, R22, 0.5 ;  /* 0x3f0000000c387423 */ /* 0x002fe20000002016 */
[----:B0-----:R-:W-:-:S03]  /*4db0*/  FMUL R26, R26, R21 ;  /* 0x000000151a1a7220 */ /* 0x001fc60000400000 */
[----:B------:R-:W-:Y:S01]  /*4dc0*/  FFMA.RM R56, R56, R15, 12582913 ;  /* 0x4b40000138387423 */ /* 0x000fe2000000400f */
[----:B--2---:R-:W-:Y:S01]  /*4dd0*/  FMUL R25, R24, R25 ;  /* 0x0000001918197220 */ /* 0x004fe20000400000 */
[----:B------:R-:W-:-:S03]  /*4de0*/  FFMA.SAT R24, R11, R22, 0.5 ;  /* 0x3f0000000b187423 */ /* 0x000fc60000002016 */
[----:B------:R-:W-:Y:S01]  /*4df0*/  SHF.L.U32 R23, R56, 0x17, RZ ;  /* 0x0000001738177819 */ /* 0x000fe200000006ff */
        /* <DEDUP_REMOVED lines=20> */
[C---:B------:R-:W-:Y:S01]  /*4f40*/  FFMA R11, R14.reuse, 1.4426950216293334961, -R11 ;  /* 0x3fb8aa3b0e0b7823 */ /* 0x040fe2000000080b */
        /* <DEDUP_REMOVED lines=34> */
.L_x_31063:
[----:B------:R-:W-:Y:S02]  /*5170*/  HFMA2 R12, -RZ, RZ, 0, 4.76837158203125e-07 ;  /* 0x00000008ff0c7431 */ /* 0x000fe400000001ff */
[----:B------:R-:W-:-:S05]  /*5180*/  FADD R27, R13, R14 ;  /* 0x0000000e0d1b7221 */ /* 0x000fca0000000000 */
[----:B------:R-:W-:-:S07]  /*5190*/  MOV R13, R27 ;  /* 0x0000001b000d7202 */ /* 0x000fce0000000f00 */
[----:B------:R-:W-:Y:S05]  /*51a0*/  WARPSYNC.COLLECTIVE R15, `(.L_x_31064) ;  /* 0x000000000f087348 */ /* 0x000fea0003c00000 */
[----:B------:R0:W1:Y:S02]  /*51b0*/  SHFL.BFLY P6, R14, R13, R12, R11 ;  /* 0x0c00000c0d0e7389 */ /* 0x00006400000c000b */
[----:B01----:R-:W-:Y:S05]  /*51c0*/  ENDCOLLECTIVE ;  /* 0x000000000000791b */ /* 0x003fea0003800000 */
.L_x_31064:
[----:B------:R-:W-:Y:S02]  /*51d0*/  HFMA2 R12, -RZ, RZ, 0, 2.384185791015625e-07 ;  /* 0x00000004ff0c7431 */ /* 0x000fe400000001ff */
[----:B------:R-:W-:-:S05]  /*51e0*/  FADD R54, R27, R14 ;  /* 0x0000000e1b367221 */ /* 0x000fca0000000000 */
[----:B------:R-:W-:-:S07]  /*51f0*/  MOV R13, R54 ;  /* 0x00000036000d7202 */ /* 0x000fce0000000f00 */
[----:B------:R-:W-:Y:S05]  /*5200*/  WARPSYNC.COLLECTIVE R15, `(.L_x_31065) ;  /* 0x000000000f087348 */ /* 0x000fea0003c00000 */
[----:B------:R0:W1:Y:S02]  /*5210*/  SHFL.BFLY P6, R14, R13, R12, R11 ;  /* 0x0c00000c0d0e7389 */ /* 0x00006400000c000b */
[----:B01----:R-:W-:Y:S05]  /*5220*/  ENDCOLLECTIVE ;  /* 0x000000000000791b */ /* 0x003fea0003800000 */
.L_x_31065:
[----:B------:R-:W-:Y:S01]  /*5230*/  MOV R12, 0x2 ;  /* 0x00000002000c7802 */ /* 0x000fe20000000f00 */
[----:B------:R-:W-:-:S04]  /*5240*/  FADD R55, R54, R14 ;  /* 0x0000000e36377221 */ /* 0x000fc80000000000 */
[----:B------:R-:W-:-:S07]  /*5250*/  IMAD.MOV.U32 R13, RZ, RZ, R55 ;  /* 0x000000ffff0d7224 */ /* 0x000fce00078e0037 */
[----:B------:R-:W-:Y:S05]  /*5260*/  WARPSYNC.COLLECTIVE R15, `(.L_x_31066) ;  /* 0x000000000f087348 */ /* 0x000fea0003c00000 */
[----:B------:R0:W1:Y:S02]  /*5270*/  SHFL.BFLY P6, R14, R13, R12, R11 ;  /* 0x0c00000c0d0e7389 */ /* 0x00006400000c000b */
[----:B01----:R-:W-:Y:S05]  /*5280*/  ENDCOLLECTIVE ;  /* 0x000000000000791b */ /* 0x003fea0003800000 */
.L_x_31066:
[----:B------:R-:W-:Y:S02]  /*5290*/  HFMA2 R12, -RZ, RZ, 0, 5.9604644775390625e-08 ;  /* 0x00000001ff0c7431 */ /* 0x000fe400000001ff */
[----:B------:R-:W-:-:S05]  /*52a0*/  FADD R56, R55, R14 ;  /* 0x0000000e37387221 */ /* 0x000fca0000000000 */
[----:B------:R-:W-:-:S07]  /*52b0*/  MOV R13, R56 ;  /* 0x00000038000d7202 */ /* 0x000fce0000000f00 */
[----:B------:R-:W-:Y:S05]  /*52c0*/  WARPSYNC.COLLECTIVE R15, `(.L_x_31067) ;  /* 0x000000000f087348 */ /* 0x000fea0003c00000 */
[----:B------:R0:W1:Y:S02]  /*52d0*/  SHFL.BFLY P6, R14, R13, R12, R11 ;  /* 0x0c00000c0d0e7389 */ /* 0x00006400000c000b */
[----:B01----:R-:W-:Y:S05]  /*52e0*/  ENDCOLLECTIVE ;  /* 0x000000000000791b */ /* 0x003fea0003800000 */
.L_x_31067:
[----:B------:R-:W-:Y:S05]  /*52f0*/  BRA `(.L_x_31068) ;  /* 0xffffffd000ec7947 */ /* 0x000fea000383ffff */
        .weak           $__internal_498_$__cuda_sm3x_div_rn_noftz_f32_slowpath
        .type           $__internal_498_$__cuda_sm3x_div_rn_noftz_f32_slowpath,@function
        .size           $__internal_498_$__cuda_sm3x_div_rn_noftz_f32_slowpath,(.L_x_37875 - $__internal_498_$__cuda_sm3x_div_rn_noftz_f32_slowpath)
$__internal_498_$__cuda_sm3x_div_rn_noftz_f32_slowpath:
        /* <DEDUP_REMOVED lines=36> */
.L_x_31070:
        /* <DEDUP_REMOVED lines=51> */
.L_x_31077:
[----:B------:R-:W-:-:S04]  /*5870*/  LOP3.LUT R12, R12, 0x80000000, RZ, 0xc0, !PT ;  /* 0x800000000c0c7812 */ /* 0x000fc800078ec0ff */
[----:B------:R-:W-:Y:S01]  /*5880*/  LOP3.LUT R12, R12, 0x7f800000, RZ, 0xfc, !PT ;  /* 0x7f8000000c0c7812 */ /* 0x000fe200078efcff */
[----:B------:R-:W-:Y:S06]  /*5890*/  BRA `(.L_x_31078) ;  /* 0x0000000000047947 */ /* 0x000fec0003800000 */
.L_x_31076:
[----:B------:R-:W-:-:S07]  /*58a0*/  LEA R12, R56, R12, 0x17 ;  /* 0x0000000c380c7211 */ /* 0x000fce00078eb8ff */
.L_x_31078:
[----:B------:R-:W-:Y:S05]  /*58b0*/  BSYNC.RECONVERGENT B2 ;  /* 0x0000000000027941 */ /* 0x000fea0003800200 */
.L_x_31075:
[----:B------:R-:W-:Y:S05]  /*58c0*/  BRA `(.L_x_31079) ;  /* 0x0000000000207947 */ /* 0x000fea0003800000 */
.L_x_31074:
[----:B------:R-:W-:-:S04]  /*58d0*/  LOP3.LUT R12, R12, 0x80000000, R9, 0x48, !PT ;  /* 0x800000000c0c7812 */ /* 0x000fc800078e4809 */
[----:B------:R-:W-:Y:S01]  /*58e0*/  LOP3.LUT R12, R12, 0x7f800000, RZ, 0xfc, !PT ;  /* 0x7f8000000c0c7812 */ /* 0x000fe200078efcff */
[----:B------:R-:W-:Y:S06]  /*58f0*/  BRA `(.L_x_31079) ;  /* 0x0000000000147947 */ /* 0x000fec0003800000 */
.L_x_31073:
[----:B------:R-:W-:Y:S01]  /*5900*/  LOP3.LUT R12, R12, 0x80000000, R9, 0x48, !PT ;  /* 0x800000000c0c7812 */ /* 0x000fe200078e4809 */
[----:B------:R-:W-:Y:S06]  /*5910*/  BRA `(.L_x_31079) ;  /* 0x00000000000c7947 */ /* 0x000fec0003800000 */
.L_x_31072:
[----:B------:R-:W0:Y:S01]  /*5920*/  MUFU.RSQ R12, -QNAN ;  /* 0xffc00000000c7908 */ /* 0x000e220000001400 */
[----:B------:R-:W-:Y:S05]  /*5930*/  BRA `(.L_x_31079) ;  /* 0x0000000000047947 */ /* 0x000fea0003800000 */
.L_x_31071:
[----:B------:R-:W-:-:S07]  /*5940*/  FADD.FTZ R12, R9, R12 ;  /* 0x0000000c090c7221 */ /* 0x000fce0000010000 */
.L_x_31079:
[----:B------:R-:W-:Y:S05]  /*5950*/  BSYNC.RECONVERGENT B1 ;  /* 0x0000000000017941 */ /* 0x000fea0003800200 */
.L_x_31069:
[----:B------:R-:W-:Y:S01]  /*5960*/  HFMA2 R13, -RZ, RZ, 0, 0 ;  /* 0x00000000ff0d7431 */ /* 0x000fe200000001ff */
[----:B0-----:R-:W-:Y:S02]  /*5970*/  MOV R9, R12 ;  /* 0x0000000c00097202 */ /* 0x001fe40000000f00 */
[----:B------:R-:W-:-:S04]  /*5980*/  MOV R12, R14 ;  /* 0x0000000e000c7202 */ /* 0x000fc80000000f00 */
[----:B------:R-:W-:Y:S05]  /*5990*/  RET.REL.NODEC R12 `(_Z15SoftmaxWarpImplI24ElementwiseScaleMaskLoadIffbE11DirectStoreIffEfLi1ELi21ELi32ELi1ELb1EL9Algorithm0EEvT_T0_ll) ;  /* 0xffffffa40c987950 */ /* 0x000fea0003c3ffff */
.L_x_31080:
        /* <DEDUP_REMOVED lines=14> */
.L_x_37875:


//--------------------- .text._Z15SoftmaxWarpImplI24ElementwiseScaleMaskLoadIffbE11DirectStoreIffEfLi1ELi21ELi32ELi1ELb0EL9Algorithm0EEvT_T0_ll --------------------------
	.section	.text._Z15SoftmaxWarpImplI24ElementwiseScaleMaskLoadIffbE11DirectStoreIffEfLi1ELi21ELi32ELi1ELb0EL9Algorithm0EEvT_T0_ll,"ax",@progbits
	.align	128
        .global         _Z15SoftmaxWarpImplI24ElementwiseScaleMaskLoadIffbE11DirectStoreIffEfLi1ELi21ELi32ELi1ELb0EL9Algorithm0EEvT_T0_ll
        .type           _Z15SoftmaxWarpImplI24ElementwiseScaleMaskLoadIffbE11DirectStoreIffEfLi1ELi21ELi32ELi1ELb0EL9Algorithm0EEvT_T0_ll,@function
        .size           _Z15SoftmaxWarpImplI24ElementwiseScaleMaskLoadIffbE11DirectStoreIffEfLi1ELi21ELi32ELi1ELb0EL9Algorithm0EEvT_T0_ll,(.L_x_37876 - _Z15SoftmaxWarpImplI24ElementwiseScaleMaskLoadIffbE11DirectStoreIffEfLi1ELi21ELi32ELi1ELb0EL9Algorithm0EEvT_T0_ll)
        .other          _Z15SoftmaxWarpImplI24ElementwiseScaleMaskLoadIffbE11DirectStoreIffEfLi1ELi21ELi32ELi1ELb0EL9Algorithm0EEvT_T0_ll,@"STO_CUDA_ENTRY STV_DEFAULT"
_Z15SoftmaxWarpImplI24ElementwiseScaleMaskLoadIffbE11DirectStoreIffEfLi1ELi21ELi32ELi1ELb0EL9Algorithm0EEvT_T0_ll:
.text._Z15SoftmaxWarpImplI24ElementwiseScaleMaskLoadIffbE11DirectStoreIffEfLi1ELi21ELi32ELi1ELb0EL9Algorithm0EEvT_T0_ll:
        /* <DEDUP_REMOVED lines=24> */
.L_x_31081:
        /* <DEDUP_REMOVED lines=13> */
.L_x_31125:
        /* <DEDUP_REMOVED lines=17> */
[----:B------:R-:W-:-:S03]  /*0360*/  LEA R2, P0, R4, UR36, 0x2 ;  /* 0x0000002404027c11 */ /* 0x000fc6000f8010ff */
[----:B------:R-:W4:Y:S01]  /*0370*/  LDG.E.U8 R7, desc[UR4][R12.64+0x60] ;  /* 0x000060040c077981 */ /* 0x000f22000c1e1100 */
[----:B------:R-:W-:Y:S02]  /*0380*/  LEA.HI.X R3, R4, UR37, R3, 0x2, P0 ;  /* 0x0000002504037c11 */ /* 0x000fe400080f1403 */
[----:B------:R-:W-:Y:S01]  /*0390*/  R2UR UR12, R28 ;  /* 0x000000001c0c72ca */ /* 0x000fe200000e0000 */
[----:B------:R-:W5:Y:S01]  /*03a0*/  LDG.E.U8 R5, desc[UR8][R12.64+0x40] ;  /* 0x000040080c057981 */ /* 0x000f62000c1e1100 */
[----:B------:R-:W-:-:S03]  /*03b0*/  R2UR UR13, R29 ;  /* 0x000000001d0d72ca */ /* 0x000fc600000e0000 */
[----:B------:R-:W5:Y:S01]  /*03c0*/  LDG.E R4, desc[UR4][R2.64] ;  /* 0x0000000402047981 */ /* 0x000f62000c1e1900 */
[----:B------:R-:W-:-:S03]  /*03d0*/  R2UR UR10, R28 ;  /* 0x000000001c0a72ca */ /* 0x000fc600000e0000 */
[----:B------:R-:W5:Y:S01]  /*03e0*/  LDG.E R16, desc[UR6][R2.64+0x200] ;  /* 0x0002000602107981 */ /* 0x000f62000c1e1900 */
[C---:B------:R-:W-:Y:S02]  /*03f0*/  R2UR UR11, R29.reuse ;  /* 0x000000001d0b72ca */ /* 0x040fe400000e0000 */
[C---:B------:R-:W-:Y:S01]  /*0400*/  R2UR UR14, R28.reuse ;  /* 0x000000001c0e72ca */ /* 0x040fe200000e0000 */
[----:B------:R-:W5:Y:S01]  /*0410*/  LDG.E.U8 R9, desc[UR6][R12.64+0x80] ;  /* 0x000080060c097981 */ /* 0x000f62000c1e1100 */
        /* <DEDUP_REMOVED lines=28> */
[----:B------:R-:W5:Y:S01]  /*05e0*/  LDG.E R48, desc[UR8][R2.64+0x980] ;  /* 0x0009800802307981 */ /* 0x000f62000c1e1900 */
[----:B--2---:R-:W-:-:S03]  /*05f0*/  ISETP.NE.AND P1, PT, R0, RZ, PT ;  /* 0x000000ff0000720c */ /* 0x004fc60003f25270 */
[----:B------:R-:W2:Y:S01]  /*0600*/  LDG.E.U8 R0, desc[UR12][R12.64+0x200] ;  /* 0x0002000c0c007981 */ /* 0x000ea2000c1e1100 */
[----:B---3--:R-:W-:Y:S02]  /*0610*/  ISETP.NE.AND P0, PT, R10, RZ, PT ;  /* 0x000000ff0a00720c */ /* 0x008fe40003f05270 */
[----:B------:R-:W1:Y:S01]  /*0620*/  LDC.64 R10, c[0x0][0x398] ;  /* 0x0000e600ff0a7b82 */ /* 0x000e620000000a00 */
[----:B----4-:R-:W-:Y:S02]  /*0630*/  ISETP.NE.AND P3, PT, R7, RZ, PT ;  /* 0x000000ff0700720c */ /* 0x010fe40003f65270 */
[----:B-----5:R-:W-:Y:S02]  /*0640*/  ISETP.NE.AND P2, PT, R5, RZ, PT ;  /* 0x000000ff0500720c */ /* 0x020fe40003f45270 */
[----:B------:R-:W3:Y:S01]  /*0650*/  LDG.E.U8 R5, desc[UR10][R12.64+0x1e0] ;  /* 0x0001e00a0c057981 */ /* 0x000ee2000c1e1100 */
[----:B-1----:R-:W-:-:S05]  /*0660*/  FMUL R7, R4, R11 ;  /* 0x0000000b04077220 */ /* 0x002fca0000400000 */
[-C--:B------:R-:W-:Y:S01]  /*0670*/  FSEL R4, R7, R10.reuse, P0 ;  /* 0x0000000a07047208 */ /* 0x080fe20000000000 */
[-C--:B------:R-:W-:Y:S02]  /*0680*/  FMUL R7, R16, R11.reuse ;  /* 0x0000000b10077220 */ /* 0x080fe40000400000 */
[----:B------:R-:W4:Y:S01]  /*0690*/  LDG.E R16, desc[UR6][R2.64+0x580] ;  /* 0x0005800602107981 */ /* 0x000f22000c1e1900 */
[----:B------:R-:W-:Y:S01]  /*06a0*/  ISETP.NE.AND P4, PT, R9, RZ, PT ;  /* 0x000000ff0900720c */ /* 0x000fe20003f85270 */
[-C--:B------:R-:W-:Y:S01]  /*06b0*/  FMUL R9, R6, R11.reuse ;  /* 0x0000000b06097220 */ /* 0x080fe20000400000 */
[----:B------:R-:W-:Y:S01]  /*06c0*/  ISETP.NE.AND P6, PT, R15, RZ, PT ;  /* 0x000000ff0f00720c */ /* 0x000fe20003fc5270 */
[----:B------:R-:W-:Y:S01]  /*06d0*/  FMUL R15, R8, R11 ;  /* 0x0000000b080f7220 */ /* 0x000fe20000400000 */
[----:B------:R-:W-:Y:S02]  /*06e0*/  ISETP.NE.AND P5, PT, R32, RZ, PT ;  /* 0x000000ff2000720c */ /* 0x000fe40003fa5270 */
[----:B------:R-:W-:-:S02]  /*06f0*/  FSEL R38, R9, R10, P1 ;  /* 0x0000000a09267208 */ /* 0x000fc40000800000 */
[-C--:B------:R-:W-:Y:S02]  /*0700*/  FSEL R32, R15, R10.reuse, P2 ;  /* 0x0000000a0f207208 */ /* 0x080fe40001000000 */
[----:B------:R-:W-:Y:S02]  /*0710*/  ISETP.NE.AND P0, PT, R17, RZ, PT ;  /* 0x000000ff1100720c */ /* 0x000fe40003f05270 */
[----:B------:R-:W-:Y:S01]  /*0720*/  ISETP.NE.AND P1, PT, R19, RZ, PT ;  /* 0x000000ff1300720c */ /* 0x000fe20003f25270 */
[----:B------:R-:W5:Y:S01]  /*0730*/  LDG.E.U8 R17, desc[UR12][R12.64+0x220] ;  /* 0x0002200c0c117981 */ /* 0x000f62000c1e1100 */
[----:B------:R-:W-:Y:S01]  /*0740*/  ISETP.NE.AND P2, PT, R21, RZ, PT ;  /* 0x000000ff1500720c */ /* 0x000fe20003f45270 */
[----:B------:R-:W-:Y:S02]  /*0750*/  FMUL R9, R14, R11 ;  /* 0x0000000b0e097220 */ /* 0x000fe40000400000 */
[----:B------:R-:W5:Y:S01]  /*0760*/  LDG.E.U8 R19, desc[UR14][R12.64+0x240] ;  /* 0x0002400e0c137981 */ /* 0x000f62000c1e1100 */
[----:B------:R-:W-:-:S03]  /*0770*/  FSEL R6, R7, R10, P4 ;  /* 0x0000000a07067208 */ /* 0x000fc60002000000 */
[----:B------:R-:W5:Y:S01]  /*0780*/  LDG.E R14, desc[UR4][R2.64+0x500] ;  /* 0x00050004020e7981 */ /* 0x000f62000c1e1900 */
[----:B------:R-:W-:-:S03]  /*0790*/  FMUL R7, R18, R11 ;  /* 0x0000000b12077220 */ /* 0x000fc60000400000 */
[----:B------:R1:W5:Y:S01]  /*07a0*/  LDG.E.U8 R21, desc[UR16][R12.64+0x260] ;  /* 0x000260100c157981 */ /* 0x000362000c1e1100 */
[----:B------:R-:W-:-:S03]  /*07b0*/  FMUL R15, R20, R11 ;  /* 0x0000000b140f7220 */ /* 0x000fc60000400000 */
[----:B------:R-:W5:Y:S04]  /*07c0*/  LDG.E R18, desc[UR10][R2.64+0x680] ;  /* 0x0006800a02127981 */ /* 0x000f68000c1e1900 */
[----:B------:R-:W5:Y:S04]  /*07d0*/  LDG.E R20, desc[UR4][R2.64+0x700] ;  /* 0x0007000402147981 */ /* 0x000f68000c1e1900 */
[----:B------:R-:W5:Y:S01]  /*07e0*/  LDG.E R12, desc[UR8][R2.64+0x600] ;  /* 0x00060008020c7981 */ /* 0x000f62000c1e1900 */
[-C--:B-1----:R-:W-:Y:S01]  /*07f0*/  FMUL R13, R26, R11.reuse ;  /* 0x0000000b1a0d7220 */ /* 0x082fe20000400000 */
[----:B------:R-:W-:Y:S01]  /*0800*/  ISETP.NE.AND P4, PT, R25, RZ, PT ;  /* 0x000000ff1900720c */ /* 0x000fe20003f85270 */
[----:B------:R-:W-:-:S03]  /*0810*/  FMUL R25, R24, R11 ;  /* 0x0000000b18197220 */ /* 0x000fc60000400000 */
[-C--:B------:R-:W-:Y:S02]  /*0820*/  FSEL R24, R13, R10.reuse, P2 ;  /* 0x0000000a0d187208 */ /* 0x080fe40001000000 */
[----:B--2---:R-:W-:Y:S02]  /*0830*/  ISETP.NE.AND P2, PT, R0, RZ, PT ;  /* 0x000000ff0000720c */ /* 0x004fe40003f45270 */
[----:B------:R1:W2:Y:S01]  /*0840*/  LDG.E R0, desc[UR4][R2.64+0xa00] ;  /* 0x000a000402007981 */ /* 0x0002a2000c1e1900 */
[-C--:B------:R-:W-:Y:S02]  /*0850*/  FSEL R25, R25, R10.reuse, P1 ;  /* 0x0000000a19197208 */ /* 0x080fe40000800000 */
[-C--:B------:R-:W-:Y:S02]  /*0860*/  FSEL R9, R9, R10.reuse, P3 ;  /* 0x0000000a09097208 */ /* 0x080fe40001800000 */
[----:B---3--:R-:W-:Y:S02]  /*0870*/  ISETP.NE.AND P1, PT, R5, RZ, PT ;  /* 0x000000ff0500720c */ /* 0x008fe40003f25270 */
[-C--:B------:R-:W-:Y:S01]  /*0880*/  FSEL R8, R15, R10.reuse, P6 ;  /* 0x0000000a0f087208 */ /* 0x080fe20003000000 */
[----:B------:R-:W-:Y:S01]  /*0890*/  FMUL R15, R22, R11 ;  /* 0x0000000b160f7220 */ /* 0x000fe20000400000 */
[----:B------:R-:W-:-:S02]  /*08a0*/  FSEL R7, R7, R10, P5 ;  /* 0x0000000a07077208 */ /* 0x000fc40002800000 */
[----:B------:R-:W-:Y:S02]  /*08b0*/  ISETP.NE.AND P6, PT, R30, RZ, PT ;  /* 0x000000ff1e00720c */ /* 0x000fe40003fc5270 */
[----:B------:R-:W-:Y:S01]  /*08c0*/  FSEL R30, R15, R10, P0 ;  /* 0x0000000a0f1e7208 */ /* 0x000fe20000000000 */
[----:B----4-:R-:W-:-:S05]  /*08d0*/  FMUL R5, R16, R11 ;  /* 0x0000000b10057220 */ /* 0x010fca0000400000 */
[----:B------:R-:W-:Y:S02]  /*08e0*/  FSEL R26, R5, R10, P4 ;  /* 0x0000000a051a7208 */ /* 0x000fe40002000000 */
[----:B------:R-:W-:-:S04]  /*08f0*/  FMNMX3 R5, R4, -INF , R38, !PT ;  /* 0xff80000004057876 */ /* 0x000fc80007800026 */
[----:B------:R-:W-:Y:S02]  /*0900*/  FMNMX3 R5, R5, R32, R9, !PT ;  /* 0x0000002005057276 */ /* 0x000fe40007800009 */
[----:B------:R-:W-:Y:S02]  /*0910*/  ISETP.NE.AND P5, PT, R27, RZ, PT ;  /* 0x000000ff1b00720c */ /* 0x000fe40003fa5270 */
[----:B------:R-:W-:Y:S02]  /*0920*/  FMNMX3 R5, R5, R6, R7, !PT ;  /* 0x0000000605057276 */ /* 0x000fe40007800007 */
[----:B------:R-:W-:Y:S02]  /*0930*/  ISETP.NE.AND P3, PT, R23, RZ, PT ;  /* 0x000000ff1700720c */ /* 0x000fe40003f65270 */
[----:B------:R-:W-:Y:S01]  /*0940*/  FMNMX3 R5, R5, R8, R30, !PT ;  /* 0x0000000805057276 */ /* 0x000fe2000780001e */
[----:B-----5:R-:W-:-:S03]  /*0950*/  FMUL R27, R14, R11 ;  /* 0x0000000b0e1b7220 */ /* 0x020fc60000400000 */
[----:B------:R-:W-:Y:S01]  /*0960*/  FMNMX3 R5, R5, R25, R24, !PT ;  /* 0x0000001905057276 */ /* 0x000fe20007800018 */
[-C--:B-1----:R-:W-:Y:S01]  /*0970*/  FMUL R3, R40, R11.reuse ;  /* 0x0000000b28037220 */ /* 0x082fe20000400000 */
[----:B------:R-:W-:Y:S01]  /*0980*/  FSEL R27, R27, R10, P3 ;  /* 0x0000000a1b1b7208 */ /* 0x000fe20001800000 */
[-C--:B------:R-:W-:Y:S01]  /*0990*/  FMUL R13, R18, R11.reuse ;  /* 0x0000000b120d7220 */ /* 0x080fe20000400000 */
[----:B------:R-:W-:Y:S01]  /*09a0*/  FMUL R23, R12, R11 ;  /* 0x0000000b0c177220 */ /* 0x000fe20000400000 */
[----:B------:R-:W-:-:S04]  /*09b0*/  ISETP.NE.AND P0, PT, R31, RZ, PT ;  /* 0x000000ff1f00720c */ /* 0x000fc80003f05270 */
[-C--:B------:R-:W-:Y:S02]  /*09c0*/  FSEL R23, R23, R10.reuse, P5 ;  /* 0x0000000a17177208 */ /* 0x080fe40002800000 */
[----:B------:R-:W-:Y:S01]  /*09d0*/  ISETP.NE.AND P5, PT, R21, RZ, PT ;  /* 0x000000ff1500720c */ /* 0x000fe20003fa5270 */
[----:B------:R-:W-:Y:S01]  /*09e0*/  FMUL R21, R20, R11 ;  /* 0x0000000b14157220 */ /* 0x000fe20000400000 */
[----:B------:R-:W-:Y:S02]  /*09f0*/  FSEL R22, R13, R10, P6 ;  /* 0x0000000a0d167208 */ /* 0x000fe40003000000 */
[----:B------:R-:W-:Y:S01]  /*0a00*/  FMNMX3 R5, R5, R27, R26, !PT ;  /* 0x0000001b05057276 */ /* 0x000fe2000780001a */
[-C--:B------:R-:W-:Y:S01]  /*0a10*/  FMUL R13, R44, R11.reuse ;  /* 0x0000000b2c0d7220 */ /* 0x080fe20000400000 */
[----:B------:R-:W-:Y:S01]  /*0a20*/  ISETP.NE.AND P4, PT, R19, RZ, PT ;  /* 0x000000ff1300720c */ /* 0x000fe20003f85270 */
[----:B------:R-:W-:Y:S01]  /*0a30*/  FMUL R19, R42, R11 ;  /* 0x0000000b2a137220 */ /* 0x000fe20000400000 */
[----:B------:R-:W-:-:S02]  /*0a40*/  ISETP.NE.AND P6, PT, R37, RZ, PT ;  /* 0x000000ff2500720c */ /* 0x000fc40003fc5270 */
[----:B------:R-:W-:Y:S02]  /*0a50*/  ISETP.NE.AND P3, PT, R17, RZ, PT ;  /* 0x000000ff1100720c */ /* 0x000fe40003f65270 */
[-C--:B------:R-:W-:Y:S02]  /*0a60*/  FSEL R21, R21, R10.reuse, P0 ;  /* 0x0000000a15157208 */ /* 0x080fe40000000000 */
[-C--:B------:R-:W-:Y:S02]  /*0a70*/  FSEL R20, R3, R10.reuse, P1 ;  /* 0x0000000a03147208 */ /* 0x080fe40000800000 */
[----:B------:R-:W-:Y:S01]  /*0a80*/  FMNMX3 R5, R5, R23, R22, !PT ;  /* 0x0000001705057276 */ /* 0x000fe20007800016 */
[-C--:B------:R-:W-:Y:S01]  /*0a90*/  FMUL R17, R46, R11.reuse ;  /* 0x0000000b2e117220 */ /* 0x080fe20000400000 */
[----:B------:R-:W-:Y:S01]  /*0aa0*/  FMUL R3, R48, R11 ;  /* 0x0000000b30037220 */ /* 0x000fe20000400000 */
[-C--:B------:R-:W-:Y:S02]  /*0ab0*/  FSEL R19, R19, R10.reuse, P2 ;  /* 0x0000000a13137208 */ /* 0x080fe40001000000 */
[----:B------:R-:W-:-:S02]  /*0ac0*/  FSEL R18, R13, R10, P3 ;  /* 0x0000000a0d127208 */ /* 0x000fc40001800000 */
[----:B------:R-:W-:Y:S02]  /*0ad0*/  FMNMX3 R5, R5, R21, R20, !PT ;  /* 0x0000001505057276 */ /* 0x000fe40007800014 */
[-C--:B------:R-:W-:Y:S02]  /*0ae0*/  FSEL R17, R17, R10.reuse, P4 ;  /* 0x0000000a11117208 */ /* 0x080fe40002000000 */
[----:B------:R-:W-:Y:S02]  /*0af0*/  FSEL R16, R3, R10, P5 ;  /* 0x0000000a03107208 */ /* 0x000fe40002800000 */
[----:B------:R-:W-:Y:S01]  /*0b00*/  FMNMX3 R5, R5, R19, R18, !PT ;  /* 0x0000001305057276 */ /* 0x000fe20007800012 */
[----:B------:R-:W-:-:S03]  /*0b10*/  UMOV UR4, 0xffffffff ;  /* 0xffffffff00047882 */ /* 0x000fc60000000000 */
        /* <DEDUP_REMOVED lines=32> */
[C---:B------:R-:W-:Y:S01]  /*0d20*/  FFMA R3, R54.reuse, 1.4426950216293334961, -R3 ;  /* 0x3fb8aa3b36037823 */ /* 0x040fe20000000803 */
        /* <DEDUP_REMOVED lines=14> */
[-C--:B------:R-:W-:Y:S01]  /*0e10*/  FFMA.RM R3, R5, R12.reuse, 12582913 ;  /* 0x4b40000105037423 */ /* 0x080fe2000000400c */
[----:B------:R-:W-:Y:S01]  /*0e20*/  FADD R5, R9, -12583039 ;  /* 0xcb40007f09057421 */ /* 0x000fe20000000000 */
[-C--:B------:R-:W-:Y:S01]  /*0e30*/  FFMA.SAT R37, R24, R11.reuse, 0.5 ;  /* 0x3f00000018257423 */ /* 0x080fe2000000200b */
[----:B------:R-:W-:Y:S01]  /*0e40*/  FFMA.RM R7, R19, R12, 12582913 ;  /* 0x4b40000113077423 */ /* 0x000fe2000000400c */
[C---:B------:R-:W-:Y:S01]  /*0e50*/  FADD R13, R3.reuse, -12583039 ;  /* 0xcb40007f030d7421 */ /* 0x040fe20000000000 */
[----:B------:R-:W-:Y:S01]  /*0e60*/  FFMA R5, R52, 1.4426950216293334961, -R5 ;  /* 0x3fb8aa3b34057823 */ /* 0x000fe20000000805 */
[----:B------:R-:W-:Y:S01]  /*0e70*/  SHF.L.U32 R3, R3, 0x17, RZ ;  /* 0x0000001703037819 */ /* 0x000fe200000006ff */
[----:B------:R-:W-:Y:S01]  /*0e80*/  FADD R19, R7, -12583039 ;  /* 0xcb40007f07137421 */ /* 0x000fe20000000000 */
[----:B------:R-:W-:Y:S01]  /*0e90*/  FFMA R13, R50, 1.4426950216293334961, -R13 ;  /* 0x3fb8aa3b320d7823 */ /* 0x000fe2000000080d */
[----:B------:R-:W-:Y:S01]  /*0ea0*/  FFMA R52, R52, 1.925963033500011079e-08, R5 ;  /* 0x32a5706034347823 */ /* 0x000fe20000000005 */
[----:B------:R-:W-:Y:S01]  /*0eb0*/  FFMA.SAT R5, R48, R11, 0.5 ;  /* 0x3f00000030057423 */ /* 0x000fe2000000200b */
[----:B------:R-:W-:Y:S01]  /*0ec0*/  FFMA R19, R46, 1.4426950216293334961, -R19 ;  /* 0x3fb8aa3b2e137823 */ /* 0x000fe20000000813 */
[----:B------:R-:W-:-:S02]  /*0ed0*/  FFMA R13, R50, 1.925963033500011079e-08, R13 ;  /* 0x32a57060320d7823 */ /* 0x000fc4000000000d */
[----:B------:R-:W-:Y:S01]  /*0ee0*/  FFMA.RM R15, R5, R12, 12582913 ;  /* 0x4b400001050f7423 */ /* 0x000fe2000000400c */
[----:B------:R-:W-:Y:S01]  /*0ef0*/  FFMA R19, R46, 1.925963033500011079e-08, R19 ;  /* 0x32a570602e137823 */ /* 0x000fe20000000013 */
[----:B------:R-:W1:Y:S02]  /*0f00*/  MUFU.EX2 R5, R54 ;  /* 0x0000003600057308 */ /* 0x000e640000000800 */
[----:B------:R-:W-:-:S04]  /*0f10*/  FADD R17, R15, -12583039 ;  /* 0xcb40007f0f117421 */ /* 0x000fc80000000000 */
[C---:B------:R-:W-:Y:S02]  /*0f20*/  FFMA R17, R48.reuse, 1.4426950216293334961, -R17 ;  /* 0x3fb8aa3b30117823 */ /* 0x040fe40000000811 */
[----:B------:R2:W3:Y:S02]  /*0f30*/  MUFU.EX2 R10, R13 ;  /* 0x0000000d000a7308 */ /* 0x0004e40000000800 */
[----:B------:R-:W-:-:S06]  /*0f40*/  FFMA R17, R48, 1.925963033500011079e-08, R17 ;  /* 0x32a5706030117823 */ /* 0x000fcc0000000011 */
[----:B------:R-:W4:Y:S01]  /*0f50*/  MUFU.EX2 R18, R17 ;  /* 0x0000001100127308 */ /* 0x000f220000000800 */
[----:B-1----:R-:W-:Y:S01]  /*0f60*/  FMUL R16, R16, R5 ;  /* 0x0000000510107220 */ /* 0x002fe20000400000 */
[----:B------:R-:W-:Y:S01]  /*0f70*/  SHF.L.U32 R5, R9, 0x17, RZ ;  /* 0x0000001709057819 */ /* 0x000fe200000006ff */
[-C--:B------:R-:W-:Y:S01]  /*0f80*/  FFMA.SAT R9, R4, R11.reuse, 0.5 ;  /* 0x3f00000004097423 */ /* 0x080fe2000000200b */
[----:B--2---:R-:W-:-:S03]  /*0f90*/  FFMA.SAT R13, R44, R11, 0.5 ;  /* 0x3f0000002c0d7423 */ /* 0x004fc6000000200b */
[----:B------:R-:W-:Y:S01]  /*0fa0*/  FFMA.RM R21, R9, R12, 12582913 ;  /* 0x4b40000109157423 */ /* 0x000fe2000000400c */
[----:B------:R-:W-:Y:S03]  /*0fb0*/  MUFU.EX2 R19, R19 ;  /* 0x0000001300137308 */ /* 0x000fe60000000800 */
[C---:B------:R-:W-:Y:S01]  /*0fc0*/  FADD R9, R21.reuse, -12583039 ;  /* 0xcb40007f15097421 */ /* 0x040fe20000000000 */
[----:B------:R-:W-:-:S03]  /*0fd0*/  SHF.L.U32 R21, R21, 0x17, RZ ;  /* 0x0000001715157819 */ /* 0x000fc600000006ff */
[C---:B------:R-:W-:Y:S01]  /*0fe0*/  FFMA R9, R4.reuse, 1.4426950216293334961, -R9 ;  /* 0x3fb8aa3b04097823 */ /* 0x040fe20000000809 */
[----:B------:R-:W1:Y:S03]  /*0ff0*/  MUFU.EX2 R52, R52 ;  /* 0x0000003400347308 */ /* 0x000e660000000800 */
[----:B------:R-:W-:Y:S01]  /*1000*/  FFMA R23, R4, 1.925963033500011079e-08, R9 ;  /* 0x32a5706004177823 */ /* 0x000fe20000000009 */
[----:B---3--:R-:W-:Y:S01]  /*1010*/  FMUL R4, R3, R10 ;  /* 0x0000000a03047220 */ /* 0x008fe20000400000 */
[----:B------:R-:W-:Y:S01]  /*1020*/  FFMA.SAT R9, R2, R11, 0.5 ;  /* 0x3f00000002097423 */ /* 0x000fe2000000200b */
[----:B------:R-:W-:Y:S01]  /*1030*/  SHF.L.U32 R3, R15, 0x17, RZ ;  /* 0x000000170f037819 */ /* 0x000fe200000006ff */
[-C--:B------:R-:W-:Y:S01]  /*1040*/  FFMA.RM R15, R13, R12.reuse, 12582913 ;  /* 0x4b4000010d0f7423 */ /* 0x080fe2000000400c */
[----:B------:R-:W2:Y:S01]  /*1050*/  MUFU.EX2 R10, R23 ;  /* 0x00000017000a7308 */ /* 0x000ea20000000800 */
[----:B------:R-:W-:-:S02]  /*1060*/  FFMA.RM R9, R9, R12, 12582913 ;  /* 0x4b40000109097423 */ /* 0x000fc4000000400c */
[----:B------:R-:W-:Y:S01]  /*1070*/  FADD R13, R15, -12583039 ;  /* 0xcb40007f0f0d7421 */ /* 0x000fe20000000000 */
[----:B----4-:R-:W-:Y:S01]  /*1080*/  FMUL R3, R3, R18 ;  /* 0x0000001203037220 */ /* 0x010fe20000400000 */
[----:B------:R-:W-:Y:S02]  /*1090*/  FADD R25, R9, -12583039 ;  /* 0xcb40007f09197421 */ /* 0x000fe40000000000 */
[----:B------:R-:W-:Y:S02]  /*10a0*/  FFMA R13, R44, 1.4426950216293334961, -R13 ;  /* 0x3fb8aa3b2c0d7823 */ /* 0x000fe4000000080d */
[----:B------:R-:W-:Y:S01]  /*10b0*/  FFMA R25, R2, 1.4426950216293334961, -R25 ;  /* 0x3fb8aa3b02197823 */ /* 0x000fe20000000819 */
[----:B-1----:R-:W-:Y:S01]  /*10c0*/  FMUL R5, R5, R52 ;  /* 0x0000003405057220 */ /* 0x002fe20000400000 */
[----:B------:R-:W-:Y:S01]  /*10d0*/  FFMA R44, R44, 1.925963033500011079e-08, R13 ;  /* 0x32a570602c2c7823 */ /* 0x000fe2000000000d */
[----:B------:R-:W-:Y:S01]  /*10e0*/  FFMA.SAT R13, R0, R11, 0.5 ;  /* 0x3f000000000d7423 */ /* 0x000fe2000000200b */
[----:B------:R-:W-:Y:S01]  /*10f0*/  FFMA R25, R2, 1.925963033500011079e-08, R25 ;  /* 0x32a5706002197823 */ /* 0x000fe20000000019 */
[----:B------:R-:W-:Y:S01]  /*1100*/  SHF.L.U32 R2, R7, 0x17, RZ ;  /* 0x0000001707027819 */ /* 0x000fe200000006ff */
[----:B------:R-:W1:Y:S01]  /*1110*/  MUFU.EX2 R17, R44 ;  /* 0x0000002c00117308 */ /* 0x000e620000000800 */
[----:B------:R-:W-:-:S03]  /*1120*/  FFMA.RM R7, R13, R12, 12582913 ;  /* 0x4b4000010d077423 */ /* 0x000fc6000000400c */
[----:B------:R-:W-:Y:S01]  /*1130*/  FMUL R2, R2, R19 ;  /* 0x0000001302027220 */ /* 0x000fe20000400000 */
[C---:B------:R-:W-:Y:S01]  /*1140*/  FADD R13, R7.reuse, -12583039 ;  /* 0xcb40007f070d7421 */ /* 0x040fe20000000000 */
[----:B------:R-:W-:Y:S02]  /*1150*/  SHF.L.U32 R7, R7, 0x17, RZ ;  /* 0x0000001707077819 */ /* 0x000fe400000006ff */
[----:B------:R-:W3:Y:S01]  /*1160*/  MUFU.EX2 R25, R25 ;  /* 0x0000001900197308 */ /* 0x000ee20000000800 */
[----:B------:R-:W-:-:S04]  /*1170*/  FFMA R13, R0, 1.4426950216293334961, -R13 ;  /* 0x3fb8aa3b000d7823 */ /* 0x000fc8000000080d */
[----:B------:R-:W-:Y:S01]  /*1180*/  FFMA R18, R0, 1.925963033500011079e-08, R13 ;  /* 0x32a5706000127823 */ /* 0x000fe2000000000d */
[-C--:B------:R-:W-:Y:S01]  /*1190*/  FFMA.SAT R13, R6, R11.reuse, 0.5 ;  /* 0x3f000000060d7423 */ /* 0x080fe2000000200b */
[----:B--2---:R-:W-:Y:S01]  /*11a0*/  FMUL R0, R21, R10 ;  /* 0x0000000a15007220 */ /* 0x004fe20000400000 */
[----:B------:R-:W-:Y:S01]  /*11b0*/  SHF.L.U32 R10, R15, 0x17, RZ ;  /* 0x000000170f0a7819 */ /* 0x000fe200000006ff */
[----:B------:R-:W-:Y:S01]  /*11c0*/  FFMA.SAT R15, R38, R11, 0.5 ;  /* 0x3f000000260f7423 */ /* 0x000fe2000000200b */
[-C--:B------:R-:W-:Y:S01]  /*11d0*/  FFMA.RM R19, R13, R12.reuse, 12582913 ;  /* 0x4b4000010d137423 */ /* 0x080fe2000000400c */
[----:B------:R-:W-:Y:S02]  /*11e0*/  MUFU.EX2 R18, R18 ;  /* 0x0000001200127308 */ /* 0x000fe40000000800 */
[----:B-1----:R-:W-:Y:S01]  /*11f0*/  FMUL R10, R10, R17 ;  /* 0x000000110a0a7220 */ /* 0x002fe20000400000 */
[----:B------:R-:W-:Y:S01]  /*1200*/  FADD R13, R19, -12583039 ;  /* 0xcb40007f130d7421 */ /* 0x000fe20000000000 */
[----:B------:R-:W-:-:S03]  /*1210*/  FFMA.RM R15, R15, R12, 12582913 ;  /* 0x4b4000010f0f7423 */ /* 0x000fc6000000400c */
[----:B------:R-:W-:-:S04]  /*1220*/  FFMA R13, R6, 1.4426950216293334961, -R13 ;  /* 0x3fb8aa3b060d7823 */ /* 0x000fc8000000080d */
[----:B------:R-:W-:Y:S01]  /*1230*/  FFMA R21, R6, 1.925963033500011079e-08, R13 ;  /* 0x32a5706006157823 */ /* 0x000fe2000000000d */
[----:B------:R-:W-:Y:S01]  /*1240*/  FFMA.SAT R13, R8, R11, 0.5 ;  /* 0x3f000000080d7423 */ /* 0x000fe2000000200b */
[----:B------:R-:W-:-:S03]  /*1250*/  SHF.L.U32 R6, R9, 0x17, RZ ;  /* 0x0000001709067819 */ /* 0x000fc600000006ff */
[----:B------:R-:W-:Y:S01]  /*1260*/  FFMA.RM R13, R13, R12, 12582913 ;  /* 0x4b4000010d0d7423 */ /* 0x000fe2000000400c */
[----:B------:R-:W1:Y:S01]  /*1270*/  MUFU.EX2 R21, R21 ;  /* 0x0000001500157308 */ /* 0x000e620000000800 */
[----:B---3--:R-:W-:Y:S02]  /*1280*/  FMUL R6, R6, R25 ;  /* 0x0000001906067220 */ /* 0x008fe40000400000 */
[----:B------:R-:W-:-:S04]  /*1290*/  FADD R9, R13, -12583039 ;  /* 0xcb40007f0d097421 */ /* 0x000fc80000000000 */
[----:B------:R-:W-:-:S04]  /*12a0*/  FFMA R9, R8, 1.4426950216293334961, -R9 ;  /* 0x3fb8aa3b08097823 */ /* 0x000fc80000000809 */
[----:B------:R-:W-:Y:S01]  /*12b0*/  FFMA R23, R8, 1.925963033500011079e-08, R9 ;  /* 0x32a5706008177823 */ /* 0x000fe20000000009 */
[----:B------:R-:W-:Y:S01]  /*12c0*/  FFMA.SAT R9, R40, R11, 0.5 ;  /* 0x3f00000028097423 */ /* 0x000fe2000000200b */
[----:B------:R-:W-:-:S03]  /*12d0*/  SHF.L.U32 R8, R19, 0x17, RZ ;  /* 0x0000001713087819 */ /* 0x000fc600000006ff */
[-C--:B------:R-:W-:Y:S02]  /*12e0*/  FFMA.RM R17, R9, R12.reuse, 12582913 ;  /* 0x4b40000109117423 */ /* 0x080fe4000000400c */
[----:B-1----:R-:W-:Y:S01]  /*12f0*/  FMUL R8, R8, R21 ;  /* 0x0000001508087220 */ /* 0x002fe20000400000 */
        /* <DEDUP_REMOVED lines=8> */
[----:B------:R-:W-:Y:S03]  /*1380*/  MUFU.EX2 R18, R23 ;  /* 0x0000001700127308 */ /* 0x000fe60000000800 */
[----:B------:R-:W-:-:S04]  /*1390*/  FFMA R7, R38, 1.4426950216293334961, -R7 ;  /* 0x3fb8aa3b26077823 */ /* 0x000fc80000000807 */
[----:B------:R-:W-:Y:S01]  /*13a0*/  FFMA R38, R38, 1.925963033500011079e-08, R7 ;  /* 0x32a5706026267823 */ /* 0x000fe20000000007 */
[----:B------:R-:W-:Y:S01]  /*13b0*/  FFMA.SAT R7, R42, R11, 0.5 ;  /* 0x3f0000002a077423 */ /* 0x000fe2000000200b */
[----:B------:R-:W1:Y:S03]  /*13c0*/  MUFU.EX2 R40, R40 ;  /* 0x0000002800287308 */ /* 0x000e660000000800 */
[----:B------:R-:W-:-:S04]  /*13d0*/  FFMA.RM R25, R7, R12, 12582913 ;  /* 0x4b40000107197423 */ /* 0x000fc8000000400c */
[----:B------:R-:W-:Y:S01]  /*13e0*/  FADD R7, R25, -12583039 ;  /* 0xcb40007f19077421 */ /* 0x000fe20000000000 */
[----:B------:R-:W2:Y:S03]  /*13f0*/  MUFU.EX2 R19, R38 ;  /* 0x0000002600137308 */ /* 0x000ea60000000800 */
[----:B------:R-:W-:-:S04]  /*1400*/  FFMA R7, R42, 1.4426950216293334961, -R7 ;  /* 0x3fb8aa3b2a077823 */ /* 0x000fc80000000807 */
[----:B------:R-:W-:Y:S01]  /*1410*/  FFMA R42, R42, 1.925963033500011079e-08, R7 ;  /* 0x32a570602a2a7823 */ /* 0x000fe20000000007 */
[----:B------:R-:W-:Y:S01]  /*1420*/  SHF.L.U32 R7, R13, 0x17, RZ ;  /* 0x000000170d077819 */ /* 0x000fe200000006ff */
[----:B------:R-:W-:Y:S01]  /*1430*/  FADD R13, R21, -12583039 ;  /* 0xcb40007f150d7421 */ /* 0x000fe20000000000 */
[----:B-1----:R-:W-:-:S03]  /*1440*/  FMUL R17, R17, R40 ;  /* 0x0000002811117220 */ /* 0x002fc60000400000 */
[C---:B------:R-:W-:Y:S01]  /*1450*/  FFMA R13, R32.reuse, 1.4426950216293334961, -R13 ;  /* 0x3fb8aa3b200d7823 */ /* 0x040fe2000000080d */
[----:B------:R-:W-:Y:S01]  /*1460*/  FMUL R7, R7, R18 ;  /* 0x0000001207077220 */ /* 0x000fe20000400000 */
[----:B------:R-:W-:Y:S01]  /*1470*/  SHF.L.U32 R18, R15, 0x17, RZ ;  /* 0x000000170f127819 */ /* 0x000fe200000006ff */
[----:B------:R-:W1:Y:S01]  /*1480*/  MUFU.EX2 R42, R42 ;  /* 0x0000002a002a7308 */ /* 0x000e620000000800 */
[----:B------:R-:W-:Y:S01]  /*1490*/  FFMA R32, R32, 1.925963033500011079e-08, R13 ;  /* 0x32a5706020207823 */ /* 0x000fe2000000000d */
[----:B------:R-:W-:Y:S02]  /*14a0*/  FFMA.SAT R13, R30, R11, 0.5 ;  /* 0x3f0000001e0d7423 */ /* 0x000fe4000000200b */
[----:B--2---:R-:W-:Y:S01]  /*14b0*/  FMUL R18, R18, R19 ;  /* 0x0000001312127220 */ /* 0x004fe20000400000 */
[----:B------:R-:W-:Y:S01]  /*14c0*/  SHF.L.U32 R19, R25, 0x17, RZ ;  /* 0x0000001719137819 */ /* 0x000fe200000006ff */
[----:B------:R-:W-:Y:S02]  /*14d0*/  FFMA.RM R13, R13, R12, 12582913 ;  /* 0x4b4000010d0d7423 */ /* 0x000fe4000000400c */
[----:B------:R-:W2:Y:S02]  /*14e0*/  MUFU.EX2 R31, R32 ;  /* 0x00000020001f7308 */ /* 0x000ea40000000800 */
[C---:B------:R-:W-:Y:S01]  /*14f0*/  FADD R23, R13.reuse, -12583039 ;  /* 0xcb40007f0d177421 */ /* 0x040fe20000000000 */
[----:B------:R-:W-:-:S03]  /*1500*/  SHF.L.U32 R13, R13, 0x17, RZ ;  /* 0x000000170d0d7819 */ /* 0x000fc600000006ff */
[----:B------:R-:W-:Y:S01]  /*1510*/  FFMA R23, R30, 1.4426950216293334961, -R23 ;  /* 0x3fb8aa3b1e177823 */ /* 0x000fe20000000817 */
[----:B-1----:R-:W-:-:S03]  /*1520*/  FMUL R19, R19, R42 ;  /* 0x0000002a13137220 */ /* 0x002fc60000400000 */
        /* <DEDUP_REMOVED lines=16> */
[----:B------:R-:W-:-:S03]  /*1630*/  SHF.L.U32 R20, R21, 0x17, RZ ;  /* 0x0000001715147819 */ /* 0x000fc600000006ff */
[----:B------:R-:W-:Y:S02]  /*1640*/  FFMA.RM R25, R25, R12, 12582913 ;  /* 0x4b40000119197423 */ /* 0x000fe4000000400c */
[----:B--2---:R-:W-:Y:S02]  /*1650*/  FMUL R20, R20, R31 ;  /* 0x0000001f14147220 */ /* 0x004fe40000400000 */
        /* <DEDUP_REMOVED lines=13> */
[----:B------:R-:W-:Y:S01]  /*1730*/  FADD R14, RZ, R16 ;  /* 0x00000010ff0e7221 */ /* 0x000fe20000000000 */
[----:B------:R-:W-:Y:S01]  /*1740*/  SHF.L.U32 R12, R12, 0x17, RZ ;  /* 0x000000170c0c7819 */ /* 0x000fe200000006ff */
[----:B------:R-:W1:Y:S01]  /*1750*/  MUFU.EX2 R15, R32 ;  /* 0x00000020000f7308 */ /* 0x000e620000000800 */
[----:B------:R-:W-:-:S04]  /*1760*/  FFMA R21, R24, 1.4426950216293334961, -R21 ;  /* 0x3fb8aa3b18157823 */ /* 0x000fc80000000815 */
[----:B------:R-:W-:Y:S01]  /*1770*/  FFMA R37, R24, 1.925963033500011079e-08, R21 ;  /* 0x32a5706018257823 */ /* 0x000fe20000000015 */
[----:B------:R-:W-:Y:S02]  /*1780*/  FADD R21, R14, R5 ;  /* 0x000000050e157221 */ /* 0x000fe40000000000 */
[----:B------:R-:W2:Y:S02]  /*1790*/  MUFU.EX2 R24, R27 ;  /* 0x0000001b00187308 */ /* 0x000ea40000000800 */
[----:B------:R-:W-:-:S04]  /*17a0*/  FADD R14, R21, R4 ;  /* 0x00000004150e7221 */ /* 0x000fc80000000000 */
[----:B------:R-:W-:Y:S02]  /*17b0*/  FADD R21, R14, R3 ;  /* 0x000000030e157221 */ /* 0x000fe40000000000 */
[----:B------:R-:W3:Y:S01]  /*17c0*/  MUFU.EX2 R37, R37 ;  /* 0x0000002500257308 */ /* 0x000ee20000000800 */
[----:B-1----:R-:W-:Y:S01]  /*17d0*/  FMUL R26, R26, R15 ;  /* 0x0000000f1a1a7220 */ /* 0x002fe20000400000 */
[----:B------:R-:W-:-:S04]  /*17e0*/  FADD R21, R21, R2 ;  /* 0x0000000215157221 */ /* 0x000fc80000000000 */
[----:B------:R-:W-:Y:S01]  /*17f0*/  FADD R21, R21, R0 ;  /* 0x0000000015157221 */ /* 0x000fe20000000000 */
[----:B--2---:R-:W-:-:S03]  /*1800*/  FMUL R23, R23, R24 ;  /* 0x0000001817177220 */ /* 0x004fc60000400000 */
[----:B------:R-:W-:Y:S01]  /*1810*/  FADD R21, R21, R6 ;  /* 0x0000000615157221 */ /* 0x000fe20000000000 */
[----:B------:R-:W-:-:S03]  /*1820*/  SHF.L.U32 R24, R25, 0x17, RZ ;  /* 0x0000001719187819 */ /* 0x000fc600000006ff */
[----:B------:R-:W-:Y:S02]  /*1830*/  FADD R14, R21, R10 ;  /* 0x0000000a150e7221 */ /* 0x000fe40000000000 */
[----:B------:R-:W-:Y:S01]  /*1840*/  FMUL R24, R24, R31 ;  /* 0x0000001f18187220 */ /* 0x000fe20000400000 */
[----:B---3--:R-:W-:Y:S01]  /*1850*/  FMUL R25, R12, R37 ;  /* 0x000000250c197220 */ /* 0x008fe20000400000 */
        /* <DEDUP_REMOVED lines=23> */
.L_x_31137:
        /* <DEDUP_REMOVED lines=12> */
[----:B01----:R-:W-:Y:S05]  /*1a90*/  CALL.REL.NOINC `($__internal_499_$__cuda_sm3x_div_rn_noftz_f32_slowpath) ;  /* 0x0000002400fc7944 */ /* 0x003fea0003c00000 */
[----:B------:R-:W-:-:S07]  /*1aa0*/  MOV R14, R11 ;  /* 0x0000000b000e7202 */ /* 0x000fce0000000f00 */
.L_x_31084:
[----:B------:R-:W-:Y:S05]  /*1ab0*/  BSYNC.RECONVERGENT B2 ;  /* 0x0000000000027941 */ /* 0x000fea0003800200 */
.L_x_31083:
        /* <DEDUP_REMOVED lines=12> */
[----:B01----:R-:W-:Y:S05]  /*1b80*/  CALL.REL.NOINC `($__internal_499_$__cuda_sm3x_div_rn_noftz_f32_slowpath) ;  /* 0x0000002400c07944 */ /* 0x003fea0003c00000 */
[----:B------:R-:W-:-:S07]  /*1b90*/  MOV R15, R11 ;  /* 0x0000000b000f7202 */ /* 0x000fce0000000f00 */
.L_x_31086:
[----:B------:R-:W-:Y:S05]  /*1ba0*/  BSYNC.RECONVERGENT B2 ;  /* 0x0000000000027941 */ /* 0x000fea0003800200 */
.L_x_31085:
        /* <DEDUP_REMOVED lines=14> */
.L_x_31088:
[----:B------:R-:W-:Y:S05]  /*1c90*/  BSYNC.RECONVERGENT B2 ;  /* 0x0000000000027941 */ /* 0x000fea0003800200 */
.L_x_31087:
        /* <DEDUP_REMOVED lines=14> */
.L_x_31090:
[----:B------:R-:W-:Y:S05]  /*1d80*/  BSYNC.RECONVERGENT B2 ;  /* 0x0000000000027941 */ /* 0x000fea0003800200 */
.L_x_31089:
        /* <DEDUP_REMOVED lines=14> */
.L_x_31092:
[----:B------:R-:W-:Y:S05]  /*1e70*/  BSYNC.RECONVERGENT B2 ;  /* 0x0000000000027941 */ /* 0x000fea0003800200 */
.L_x_31091:
        /* <DEDUP_REMOVED lines=14> */
.L_x_31094:
[----:B------:R-:W-:Y:S05]  /*1f60*/  BSYNC.RECONVERGENT B2 ;  /* 0x0000000000027941 */ /* 0x000fea0003800200 */
.L_x_31093:
        /* <DEDUP_REMOVED lines=14> */
.L_x_31096:
[----:B------:R-:W-:Y:S05]  /*2050*/  BSYNC.RECONVERGENT B2 ;  /* 0x0000000000027941 */ /* 0x000fea0003800200 */
.L_x_31095:
        /* <DEDUP_REMOVED lines=14> */
.L_x_31098:
[----:B------:R-:W-:Y:S05]  /*2140*/  BSYNC.RECONVERGENT B2 ;  /* 0x0000000000027941 */ /* 0x000fea0003800200 */
.L_x_31097:
        /* <DEDUP_REMOVED lines=14> */
.L_x_31100:
[----:B------:R-:W-:Y:S05]  /*2230*/  BSYNC.RECONVERGENT B2 ;  /* 0x0000000000027941 */ /* 0x000fea0003800200 */
.L_x_31099:
        /* <DEDUP_REMOVED lines=14> */
.L_x_31102:
[----:B------:R-:W-:Y:S05]  /*2320*/  BSYNC.RECONVERGENT B2 ;  /* 0x0000000000027941 */ /* 0x000fea0003800200 */
.L_x_31101:
        /* <DEDUP_REMOVED lines=14> */
.L_x_31104:
[----:B------:R-:W-:Y:S05]  /*2410*/  BSYNC.RECONVERGENT B2 ;  /* 0x0000000000027941 */ /* 0x000fea0003800200 */
.L_x_31103:
        /* <DEDUP_REMOVED lines=14> */
.L_x_31106:
[----:B------:R-:W-:Y:S05]  /*2500*/  BSYNC.RECONVERGENT B2 ;  /* 0x0000000000027941 */ /* 0x000fea0003800200 */
.L_x_31105:
        /* <DEDUP_REMOVED lines=14> */
.L_x_31108:
[----:B------:R-:W-:Y:S05]  /*25f0*/  BSYNC.RECONVERGENT B2 ;  /* 0x0000000000027941 */ /* 0x000fea0003800200 */
.L_x_31107:
        /* <DEDUP_REMOVED lines=14> */
.L_x_31110:
[----:B------:R-:W-:Y:S05]  /*26e0*/  BSYNC.RECONVERGENT B2 ;  /* 0x0000000000027941 */ /* 0x000fea0003800200 */
.L_x_31109:
        /* <DEDUP_REMOVED lines=14> */
.L_x_31112:
[----:B------:R-:W-:Y:S05]  /*27d0*/  BSYNC.RECONVERGENT B2 ;  /* 0x0000000000027941 */ /* 0x000fea0003800200 */
.L_x_31111:
        /* <DEDUP_REMOVED lines=14> */
.L_x_31114:
[----:B------:R-:W-:Y:S05]  /*28c0*/  BSYNC.RECONVERGENT B2 ;  /* 0x0000000000027941 */ /* 0x000fea0003800200 */
.L_x_31113:
        /* <DEDUP_REMOVED lines=14> */
.L_x_31116:
[----:B------:R-:W-:Y:S05]  /*29b0*/  BSYNC.RECONVERGENT B2 ;  /* 0x0000000000027941 */ /* 0x000fea0003800200 */
.L_x_31115:
        /* <DEDUP_REMOVED lines=14> */
.L_x_31118:
[----:B------:R-:W-:Y:S05]  /*2aa0*/  BSYNC.RECONVERGENT B2 ;  /* 0x0000000000027941 */ /* 0x000fea0003800200 */
.L_x_31117:
        /* <DEDUP_REMOVED lines=14> */
.L_x_31120:
[----:B------:R-:W-:Y:S05]  /*2b90*/  BSYNC.RECONVERGENT B2 ;  /* 0x0000000000027941 */ /* 0x000fea0003800200 */
.L_x_31119:
        /* <DEDUP_REMOVED lines=14> */
.L_x_31122:
[----:B------:R-:W-:Y:S05]  /*2c80*/  BSYNC.RECONVERGENT B2 ;  /* 0x0000000000027941 */ /* 0x000fea0003800200 */
.L_x_31121:
        /* <DEDUP_REMOVED lines=13> */
.L_x_31124:
[----:B------:R-:W-:Y:S05]  /*2d60*/  BSYNC.RECONVERGENT B2 ;  /* 0x0000000000027941 */ /* 0x000fea0003800200 */
.L_x_31123:
        /* <DEDUP_REMOVED lines=61> */
.L_x_31082:
[----:B------:R-:W-:Y:S01]  /*3140*/  BSSY B0, `(.L_x_31126) ;  /* 0x0000007000007945 */ /* 0x000fe20003800000 */
[----:B------:R-:W-:Y:S02]  /*3150*/  MOV R12, 0x10 ;  /* 0x00000010000c7802 */ /* 0x000fe40000000f00 */
[----:B------:R-:W-:Y:S02]  /*3160*/  MOV R11, 0x1f ;  /* 0x0000001f000b7802 */ /* 0x000fe40000000f00 */
[----:B------:R-:W-:-:S07]  /*3170*/  MOV R15, 0xffffffff ;  /* 0xffffffff000f7802 */ /* 0x000fce0000000f00 */
[----:B0-----:R-:W-:Y:S05]  /*3180*/  WARPSYNC.COLLECTIVE R15, `(.L_x_31127) ;  /* 0x000000000f087348 */ /* 0x001fea0003c00000 */
[----:B------:R1:W2:Y:S02]  /*3190*/  SHFL.BFLY P6, R14, R13, R12, R11 ;  /* 0x0c00000c0d0e7389 */ /* 0x0002a400000c000b */
[----:B012---:R-:W-:Y:S05]  /*31a0*/  ENDCOLLECTIVE ;  /* 0x000000000000791b */ /* 0x007fea0003800000 */
.L_x_31127:
[----:B------:R-:W-:Y:S05]  /*31b0*/  BSYNC B0 ;  /* 0x0000000000007941 */ /* 0x000fea0003800000 */
.L_x_31126:
        /* <DEDUP_REMOVED lines=8> */
.L_x_31128:
[----:B------:R-:W-:Y:S01]  /*3240*/  HFMA2 R12, -RZ, RZ, 0, 2.384185791015625e-07 ;  /* 0x00000004ff0c7431 */ /* 0x000fe200000001ff */
[----:B------:R-:W-:-:S04]  /*3250*/  FMNMX R0, R13, R14, !PT ;  /* 0x0000000e0d007209 */ /* 0x000fc80007800000 */
[----:B------:R-:W-:-:S07]  /*3260*/  MOV R13, R0 ;  /* 0x00000000000d7202 */ /* 0x000fce0000000f00 */
[----:B------:R-:W-:Y:S05]  /*3270*/  WARPSYNC.COLLECTIVE R15, `(.L_x_31129) ;  /* 0x000000000f087348 */ /* 0x000fea0003c00000 */
[----:B------:R0:W1:Y:S02]  /*3280*/  SHFL.BFLY P6, R14, R13, R12, R11 ;  /* 0x0c00000c0d0e7389 */ /* 0x00006400000c000b */
[----:B01----:R-:W-:Y:S05]  /*3290*/  ENDCOLLECTIVE ;  /* 0x000000000000791b */ /* 0x003fea0003800000 */
.L_x_31129:
[----:B------:R-:W-:Y:S01]  /*32a0*/  HFMA2 R12, -RZ, RZ, 0, 1.1920928955078125e-07 ;  /* 0x00000002ff0c7431 */ /* 0x000fe200000001ff */
[----:B------:R-:W-:-:S04]  /*32b0*/  FMNMX R2, R0, R14, !PT ;  /* 0x0000000e00027209 */ /* 0x000fc80007800000 */
[----:B------:R-:W-:-:S07]  /*32c0*/  MOV R13, R2 ;  /* 0x00000002000d7202 */ /* 0x000fce0000000f00 */
[----:B------:R-:W-:Y:S05]  /*32d0*/  WARPSYNC.COLLECTIVE R15, `(.L_x_31130) ;  /* 0x000000000f087348 */ /* 0x000fea0003c00000 */
[----:B------:R0:W1:Y:S02]  /*32e0*/  SHFL.BFLY P6, R14, R13, R12, R11 ;  /* 0x0c00000c0d0e7389 */ /* 0x00006400000c000b */
[----:B01----:R-:W-:Y:S05]  /*32f0*/  ENDCOLLECTIVE ;  /* 0x000000000000791b */ /* 0x003fea0003800000 */
.L_x_31130:
[----:B------:R-:W-:Y:S01]  /*3300*/  HFMA2 R12, -RZ, RZ, 0, 5.9604644775390625e-08 ;  /* 0x00000001ff0c7431 */ /* 0x000fe200000001ff */
[----:B------:R-:W-:-:S04]  /*3310*/  FMNMX R3, R2, R14, !PT ;  /* 0x0000000e02037209 */ /* 0x000fc80007800000 */
[----:B------:R-:W-:-:S07]  /*3320*/  MOV R13, R3 ;  /* 0x00000003000d7202 */ /* 0x000fce0000000f00 */
[----:B------:R-:W-:Y:S05]  /*3330*/  WARPSYNC.COLLECTIVE R15, `(.L_x_31131) ;  /* 0x000000000f087348 */ /* 0x000fea0003c00000 */
[----:B------:R0:W1:Y:S02]  /*3340*/  SHFL.BFLY P6, R14, R13, R12, R11 ;  /* 0x0c00000c0d0e7389 */ /* 0x00006400000c000b */
[----:B01----:R-:W-:Y:S05]  /*3350*/  ENDCOLLECTIVE ;  /* 0x000000000000791b */ /* 0x003fea0003800000 */
.L_x_31131:
[----:B------:R-:W-:-:S05]  /*3360*/  FMNMX R3, R3, R14, !PT ;  /* 0x0000000e03037209 */ /* 0x000fca0007800000 */
        /* <DEDUP_REMOVED lines=118> */
[----:B0-----:R-:W-:-:S04]  /*3ad0*/  FFMA.SAT R19, R22, R31, 0.5 ;  /* 0x3f00000016137423 */ /* 0x001fc8000000201f */
[----:B------:R-:W-:Y:S01]  /*3ae0*/  FFMA.RM R19, R19, R32, 12582913 ;  /* 0x4b40000113137423 */ /* 0x000fe20000004020 */
[----:B-1----:R-:W-:Y:S01]  /*3af0*/  FMUL R17, R17, R20 ;  /* 0x0000001411117220 */ /* 0x002fe20000400000 */
        /* <DEDUP_REMOVED lines=61> */
[----:B------:R-:W-:Y:S01]  /*3ed0*/  FFMA R15, R15, 1.925963033500011079e-08, R12 ;  /* 0x32a570600f0f7823 */ /* 0x000fe2000000000c */
[----:B------:R-:W-:-:S03]  /*3ee0*/  FADD R12, RZ, R16 ;  /* 0x00000010ff0c7221 */ /* 0x000fc60000000000 */
[----:B------:R0:W1:Y:S02]  /*3ef0*/  MUFU.EX2 R26, R15 ;  /* 0x0000000f001a7308 */ /* 0x0000640000000800 */
[----:B0-----:R-:W-:Y:S01]  /*3f00*/  MOV R15, 0xffffffff ;  /* 0xffffffff000f7802 */ /* 0x001fe20000000f00 */
[----:B-1----:R-:W-:Y:S01]  /*3f10*/  FMUL R26, R11, R26 ;  /* 0x0000001a0b1a7220 */ /* 0x002fe20000400000 */
        /* <DEDUP_REMOVED lines=30> */
.L_x_31132:
[----:B------:R-:W-:Y:S02]  /*4100*/  HFMA2 R12, -RZ, RZ, 0, 4.76837158203125e-07 ;  /* 0x00000008ff0c7431 */ /* 0x000fe400000001ff */
[----:B------:R-:W-:-:S05]  /*4110*/  FADD R27, R13, R14 ;  /* 0x0000000e0d1b7221 */ /* 0x000fca0000000000 */
[----:B------:R-:W-:-:S07]  /*4120*/  MOV R13, R27 ;  /* 0x0000001b000d7202 */ /* 0x000fce0000000f00 */
[----:B------:R-:W-:Y:S05]  /*4130*/  WARPSYNC.COLLECTIVE R15, `(.L_x_31133) ;  /* 0x000000000f087348 */ /* 0x000fea0003c00000 */
[----:B------:R0:W1:Y:S02]  /*4140*/  SHFL.BFLY P6, R14, R13, R12, R11 ;  /* 0x0c00000c0d0e7389 */ /* 0x00006400000c000b */
[----:B01----:R-:W-:Y:S05]  /*4150*/  ENDCOLLECTIVE ;  /* 0x000000000000791b */ /* 0x003fea0003800000 */
.L_x_31133:
[----:B------:R-:W-:Y:S02]  /*4160*/  HFMA2 R12, -RZ, RZ, 0, 2.384185791015625e-07 ;  /* 0x00000004ff0c7431 */ /* 0x000fe400000001ff */
[----:B------:R-:W-:-:S05]  /*4170*/  FADD R30, R27, R14 ;  /* 0x0000000e1b1e7221 */ /* 0x000fca0000000000 */
[----:B------:R-:W-:-:S07]  /*4180*/  MOV R13, R30 ;  /* 0x0000001e000d7202 */ /* 0x000fce0000000f00 */
[----:B------:R-:W-:Y:S05]  /*4190*/  WARPSYNC.COLLECTIVE R15, `(.L_x_31134) ;  /* 0x000000000f087348 */ /* 0x000fea0003c00000 */
[----:B------:R0:W1:Y:S02]  /*41a0*/  SHFL.BFLY P6, R14, R13, R12, R11 ;  /* 0x0c00000c0d0e7389 */ /* 0x00006400000c000b */
[----:B01----:R-:W-:Y:S05]  /*41b0*/  ENDCOLLECTIVE ;  /* 0x000000000000791b */ /* 0x003fea0003800000 */
.L_x_31134:
[----:B------:R-:W-:Y:S02]  /*41c0*/  HFMA2 R12, -RZ, RZ, 0, 1.1920928955078125e-07 ;  /* 0x00000002ff0c7431 */ /* 0x000fe400000001ff */
[----:B------:R-:W-:-:S05]  /*41d0*/  FADD R31, R30, R14 ;  /* 0x0000000e1e1f7221 */ /* 0x000fca0000000000 */
[----:B------:R-:W-:-:S07]  /*41e0*/  MOV R13, R31 ;  /* 0x0000001f000d7202 */ /* 0x000fce0000000f00 */
[----:B------:R-:W-:Y:S05]  /*41f0*/  WARPSYNC.COLLECTIVE R15, `(.L_x_31135) ;  /* 0x000000000f087348 */ /* 0x000fea0003c00000 */
[----:B------:R0:W1:Y:S02]  /*4200*/  SHFL.BFLY P6, R14, R13, R12, R11 ;  /* 0x0c00000c0d0e7389 */ /* 0x00006400000c000b */
[----:B01----:R-:W-:Y:S05]  /*4210*/  ENDCOLLECTIVE ;  /* 0x000000000000791b */ /* 0x003fea0003800000 */
.L_x_31135:
[----:B------:R-:W-:Y:S02]  /*4220*/  HFMA2 R12, -RZ, RZ, 0, 5.9604644775390625e-08 ;  /* 0x00000001ff0c7431 */ /* 0x000fe400000001ff */
[----:B------:R-:W-:-:S05]  /*4230*/  FADD R32, R31, R14 ;  /* 0x0000000e1f207221 */ /* 0x000fca0000000000 */
[----:B------:R-:W-:-:S07]  /*4240*/  MOV R13, R32 ;  /* 0x00000020000d7202 */ /* 0x000fce0000000f00 */
[----:B------:R-:W-:Y:S05]  /*4250*/  WARPSYNC.COLLECTIVE R15, `(.L_x_31136) ;  /* 0x000000000f087348 */ /* 0x000fea0003c00000 */
[----:B------:R0:W1:Y:S02]  /*4260*/  SHFL.BFLY P6, R14, R13, R12, R11 ;  /* 0x0c00000c0d0e7389 */ /* 0x00006400000c000b */
[----:B01----:R-:W-:Y:S05]  /*4270*/  ENDCOLLECTIVE ;  /* 0x000000000000791b */ /* 0x003fea0003800000 */
.L_x_31136:
[----:B------:R-:W-:Y:S05]  /*4280*/  BRA `(.L_x_31137) ;  /* 0xffffffd400d07947 */ /* 0x000fea000383ffff */
        .weak           $__internal_499_$__cuda_sm3x_div_rn_noftz_f32_slowpath
        .type           $__internal_499_$__cuda_sm3x_div_rn_noftz_f32_slowpath,@function
        .size           $__internal_499_$__cuda_sm3x_div_rn_noftz_f32_slowpath,(.L_x_37876 - $__internal_499_$__cuda_sm3x_div_rn_noftz_f32_slowpath)
$__internal_499_$__cuda_sm3x_div_rn_noftz_f32_slowpath:
        /* <DEDUP_REMOVED lines=35> */
.L_x_31139:
        /* <DEDUP_REMOVED lines=51> */
.L_x_31146:
[----:B------:R-:W-:-:S04]  /*47f0*/  LOP3.LUT R11, R11, 0x80000000, RZ, 0xc0, !PT ;  /* 0x800000000b0b7812 */ /* 0x000fc800078ec0ff */
[----:B------:R-:W-:Y:S01]  /*4800*/  LOP3.LUT R11, R11, 0x7f800000, RZ, 0xfc, !PT ;  /* 0x7f8000000b0b7812 */ /* 0x000fe200078efcff */
[----:B------:R-:W-:Y:S06]  /*4810*/  BRA `(.L_x_31147) ;  /* 0x0000000000047947 */ /* 0x000fec0003800000 */
.L_x_31145:
[----:B------:R-:W-:-:S07]  /*4820*/  LEA R11, R40, R11, 0x17 ;  /* 0x0000000b280b7211 */ /* 0x000fce00078eb8ff */
.L_x_31147:
[----:B------:R-:W-:Y:S05]  /*4830*/  BSYNC.RECONVERGENT B1 ;  /* 0x0000000000017941 */ /* 0x000fea0003800200 */
.L_x_31144:
[----:B------:R-:W-:Y:S05]  /*4840*/  BRA `(.L_x_31148) ;  /* 0x0000000000207947 */ /* 0x000fea0003800000 */
.L_x_31143:
[----:B------:R-:W-:-:S04]  /*4850*/  LOP3.LUT R11, R11, 0x80000000, R31, 0x48, !PT ;  /* 0x800000000b0b7812 */ /* 0x000fc800078e481f */
[----:B------:R-:W-:Y:S01]  /*4860*/  LOP3.LUT R11, R11, 0x7f800000, RZ, 0xfc, !PT ;  /* 0x7f8000000b0b7812 */ /* 0x000fe200078efcff */
[----:B------:R-:W-:Y:S06]  /*4870*/  BRA `(.L_x_31148) ;  /* 0x0000000000147947 */ /* 0x000fec0003800000 */
.L_x_31142:
[----:B------:R-:W-:Y:S01]  /*4880*/  LOP3.LUT R11, R11, 0x80000000, R31, 0x48, !PT ;  /* 0x800000000b0b7812 */ /* 0x000fe200078e481f */
[----:B------:R-:W-:Y:S06]  /*4890*/  BRA `(.L_x_31148) ;  /* 0x00000000000c7947 */ /* 0x000fec0003800000 */
.L_x_31141:
[----:B------:R-:W0:Y:S01]  /*48a0*/  MUFU.RSQ R11, -QNAN ;  /* 0xffc00000000b7908 */ /* 0x000e220000001400 */
[----:B------:R-:W-:Y:S05]  /*48b0*/  BRA `(.L_x_31148) ;  /* 0x0000000000047947 */ /* 0x000fea0003800000 */
.L_x_31140:
[----:B------:R-:W-:-:S07]  /*48c0*/  FADD.FTZ R11, R16, R11 ;  /* 0x0000000b100b7221 */ /* 0x000fce0000010000 */
.L_x_31148:
[----:B------:R-:W-:Y:S05]  /*48d0*/  BSYNC.RECONVERGENT B0 ;  /* 0x0000000000007941 */ /* 0x000fea0003800200 */
.L_x_31138:
[----:B------:R-:W-:-:S04]  /*48e0*/  HFMA2 R13, -RZ, RZ, 0, 0 ;  /* 0x00000000ff0d7431 */ /* 0x000fc800000001ff */
[----:B0-----:R-:W-:Y:S05]  /*48f0*/  RET.REL.NODEC R12 `(_Z15SoftmaxWarpImplI24ElementwiseScaleMaskLoadIffbE11DirectStoreIffEfLi1ELi21ELi32ELi1ELb0EL9Algorithm0EEvT_T0_ll) ;  /* 0xffffffb40cc07950 */ /* 0x001fea0003c3ffff */
.L_x_31149:
        /* <DEDUP_REMOVED lines=16> */
.L_x_37876:


//--------------------- .text._Z15SoftmaxWarpImplI24ElementwiseScaleMaskLoadIffbE11DirectStoreIffEfLi1ELi20ELi32ELi1ELb1EL9Algorithm0EEvT_T0_ll --------------------------
	.section	.text._Z15SoftmaxWarpImplI24ElementwiseScaleMaskLoadIffbE11DirectStoreIffEfLi1ELi20ELi32ELi1ELb1EL9Algorithm0EEvT_T0_ll,"ax",@progbits
	.align	128
        .global         _Z15SoftmaxWarpImplI24ElementwiseScaleMaskLoadIffbE11DirectStoreIffEfLi1ELi20ELi32ELi1ELb1EL9Algorithm0EEvT_T0_ll
        .type           _Z15SoftmaxWarpImplI24ElementwiseScaleMaskLoadIffbE11DirectStoreIffEfLi1ELi20ELi32ELi1ELb1EL9Algorithm0EEvT_T0_ll,@function
        .size           _Z15SoftmaxWarpImplI24ElementwiseScaleMaskLoadIffbE11DirectStoreIffEfLi1ELi20ELi32ELi1ELb1EL9Algorithm0EEvT_T0_ll,(.L_x_37877 - _Z15SoftmaxWarpImplI24ElementwiseScaleMaskLoadIffbE11DirectStoreIffEfLi1ELi20ELi32ELi1ELb1EL9Algorithm0EEvT_T0_ll)
        .other          _Z15SoftmaxWarpImplI24ElementwiseScaleMaskLoadIffbE11DirectStoreIffEfLi1ELi20ELi32ELi1ELb1EL9Algorithm0EEvT_T0_ll,@"STO_CUDA_ENTRY STV_DEFAULT"
_Z15SoftmaxWarpImplI24ElementwiseScaleMaskLoadIffbE11DirectStoreIffEfLi1ELi20ELi32ELi1ELb1EL9Algorithm0EEvT_T0_ll:
.text._Z15SoftmaxWarpImplI24ElementwiseScaleMaskLoadIffbE11DirectStoreIffEfLi1ELi20ELi32ELi1ELb1EL9Algorithm0EEvT_T0_ll:
        /* <DEDUP_REMOVED lines=26> */
.L_x_31150:
        /* <DEDUP_REMOVED lines=33> */
.L_x_31193:
[----:B------:R-:W-:Y:S01]  /*03b0*/  ISETP.GE.U32.AND P0, PT, R34, UR44, PT ;  /* 0x0000002c22007c0c */ /* 0x000fe2000bf06070 */
[----:B------:R-:W-:Y:S01]  /*03c0*/  HFMA2 R3, -RZ, RZ, 0, 0 ;  /* 0x00000000ff037431 */ /* 0x000fe200000001ff */
[----:B------:R-:W-:Y:S01]  /*03d0*/  ISETP.GE.U32.AND P4, PT, R53, UR44, PT ;  /* 0x0000002c35007c0c */ /* 0x000fe2000bf86070 */
[----:B-1----:R-:W-:Y:S01]  /*03e0*/  IMAD R5, R31, UR48, RZ ;  /* 0x000000301f057c24 */ /* 0x002fe2000f8e02ff */
[----:B------:R-:W-:Y:S02]  /*03f0*/  ISETP.GE.AND.EX P0, PT, RZ, UR45, PT, P0 ;  /* 0x0000002dff007c0c */ /* 0x000fe4000bf06300 */
[----:B------:R-:W-:Y:S01]  /*0400*/  ISETP.GE.AND.EX P4, PT, RZ, UR45, PT, P4 ;  /* 0x0000002dff007c0c */ /* 0x000fe2000bf86340 */
[----:B------:R-:W-:Y:S01]  /*0410*/  IMAD R5, R32, UR49, R5 ;  /* 0x0000003120057c24 */ /* 0x000fe2000f8e0205 */
[----:B------:R-:W-:-:S05]  /*0420*/  MOV R2, R34 ;  /* 0x0000002200027202 */ /* 0x000fca0000000f00 */
[----:B------:R-:W-:-:S04]  /*0430*/  IMAD.WIDE.U32 R6, R32, UR48, R2 ;  /* 0x0000003020067c25 */ /* 0x000fc8000f8e0002 */
[----:B------:R-:W-:Y:S01]  /*0440*/  @!P0 R2UR UR6, R26 ;  /* 0x000000001a0682ca */ /* 0x000fe200000e0000 */
[----:B------:R-:W-:Y:S01]  /*0450*/  IMAD.IADD R5, R7, 0x1, R5 ;  /* 0x0000000107057824 */ /* 0x000fe200078e0205 */
[C---:B------:R-:W-:Y:S01]  /*0460*/  @!P0 R2UR UR7, R27.reuse ;  /* 0x000000001b0782ca */ /* 0x040fe200000e0000 */
[----:B0-----:R-:W0:Y:S01]  /*0470*/  @!P0 LDC R13, c[0x0][0x39c] ;  /* 0x0000e700ff0d8b82 */ /* 0x001e220000000800 */
[----:B------:R-:W-:Y:S02]  /*0480*/  IADD3 R2, P1, PT, R6, UR42, RZ ;  /* 0x0000002a06027c10 */ /* 0x000fe4000ff3e0ff */
[C---:B------:R-:W-:Y:S02]  /*0490*/  @!P4 R2UR UR10, R26.reuse ;  /* 0x000000001a0ac2ca */ /* 0x040fe400000e0000 */
[C---:B------:R-:W-:Y:S02]  /*04a0*/  @!P4 R2UR UR11, R27.reuse ;  /* 0x000000001b0bc2ca */ /* 0x040fe400000e0000 */
[----:B------:R-:W-:Y:S01]  /*04b0*/  @!P0 R2UR UR4, R26 ;  /* 0x000000001a0482ca */ /* 0x000fe200000e0000 */
[----:B------:R-:W1:Y:S01]  /*04c0*/  @!P4 LDC R15, c[0x0][0x39c] ;  /* 0x0000e700ff0fcb82 */ /* 0x000e620000000800 */
[----:B------:R-:W-:-:S02]  /*04d0*/  @!P0 R2UR UR5, R27 ;  /* 0x000000001b0582ca */ /* 0x000fc400000e0000 */
[----:B------:R-:W-:Y:S02]  /*04e0*/  IADD3.X R3, PT, PT, R5, UR43, RZ, P1, !PT ;  /* 0x0000002b05037c10 */ /* 0x000fe40008ffe4ff */
[----:B------:R-:W-:Y:S02]  /*04f0*/  @!P4 R2UR UR8, R26 ;  /* 0x000000001a08c2ca */ /* 0x000fe400000e0000 */
[----:B------:R-:W-:Y:S01]  /*0500*/  @!P4 R2UR UR9, R27 ;  /* 0x000000001b09c2ca */ /* 0x000fe200000e0000 */
[----:B------:R-:W2:Y:S01]  /*0510*/  @!P0 LDG.E.U8 R16, desc[UR6][R2.64] ;  /* 0x0000000602108981 */ /* 0x000ea2000c1e1100 */
[----:B------:R-:W-:-:S03]  /*0520*/  LEA R4, P1, R6, UR40, 0x2 ;  /* 0x0000002806047c11 */ /* 0x000fc6000f8210ff */
[----:B------:R-:W3:Y:S01]  /*0530*/  @!P4 LDG.E.U8 R7, desc[UR10][R2.64+0x20] ;  /* 0x0000200a0207c981 */ /* 0x000ee2000c1e1100 */
[----:B------:R-:W-:-:S05]  /*0540*/  LEA.HI.X R5, R6, UR41, R5, 0x2, P1 ;  /* 0x0000002906057c11 */ /* 0x000fca00088f1405 */
[----:B------:R-:W0:Y:S01]  /*0550*/  @!P0 LDG.E R0, desc[UR4][R4.64] ;  /* 0x0000000404008981 */ /* 0x000e22000c1e1900 */
[----:B------:R-:W-:-:S03]  /*0560*/  ISETP.GE.U32.AND P2, PT, R52, UR44, PT ;  /* 0x0000002c34007c0c */ /* 0x000fc6000bf46070 */
[----:B------:R-:W1:Y:S01]  /*0570*/  @!P4 LDG.E R6, desc[UR8][R4.64+0x80] ;  /* 0x000080080406c981 */ /* 0x000e62000c1e1900 */
[----:B------:R-:W-:-:S13]  /*0580*/  ISETP.GE.AND.EX P2, PT, RZ, UR45, PT, P2 ;  /* 0x0000002dff007c0c */ /* 0x000fda000bf46320 */
[C---:B------:R-:W-:Y:S02]  /*0590*/  @!P2 R2UR UR6, R26.reuse ;  /* 0x000000001a06a2ca */ /* 0x040fe400000e0000 */
[C---:B------:R-:W-:Y:S02]  /*05a0*/  @!P2 R2UR UR7, R27.reuse ;  /* 0x000000001b07a2ca */ /* 0x040fe400000e0000 */
        /* <DEDUP_REMOVED lines=21> */
[----:B------:R-:W-:Y:S02]  /*0700*/  MOV R69, 0xff800000 ;  /* 0xff80000000457802 */ /* 0x000fe40000000f00 */
[----:B------:R-:W-:Y:S02]  /*0710*/  MOV R71, 0xff800000 ;  /* 0xff80000000477802 */ /* 0x000fe40000000f00 */
[----:B------:R-:W-:Y:S02]  /*0720*/  MOV R73, 0xff800000 ;  /* 0xff80000000497802 */ /* 0x000fe40000000f00 */
[----:B--2---:R-:W-:-:S02]  /*0730*/  ISETP.NE.OR P5, PT, R16, RZ, P0 ;  /* 0x000000ff1000720c */ /* 0x004fc400007a5670 */
[----:B---3--:R-:W-:Y:S02]  /*0740*/  ISETP.NE.OR P6, PT, R7, RZ, P4 ;  /* 0x000000ff0700720c */ /* 0x008fe400027c5670 */
[----:B------:R-:W5:Y:S01]  /*0750*/  @!P2 LDC R7, c[0x0][0x39c] ;  /* 0x0000e700ff07ab82 */ /* 0x000f620000000800 */
[----:B0-----:R-:W-:Y:S01]  /*0760*/  @!P0 FMUL R0, R0, R13 ;  /* 0x0000000d00008220 */ /* 0x001fe20000400000 */
[----:B-1----:R-:W-:-:S07]  /*0770*/  @!P4 FMUL R6, R6, R15 ;  /* 0x0000000f0606c220 */ /* 0x002fce0000400000 */
[----:B------:R-:W0:Y:S08]  /*0780*/  @!P5 LDC R0, c[0x0][0x398] ;  /* 0x0000e600ff00db82 */ /* 0x000e300000000800 */
[----:B------:R-:W1:Y:S01]  /*0790*/  @!P6 LDC R6, c[0x0][0x398] ;  /* 0x0000e600ff06eb82 */ /* 0x000e620000000800 */
[----:B------:R-:W-:-:S04]  /*07a0*/  ISETP.GE.U32.AND P6, PT, R49, UR44, PT ;  /* 0x0000002c31007c0c */ /* 0x000fc8000bfc6070 */
[----:B------:R-:W-:Y:S02]  /*07b0*/  ISETP.GE.AND.EX P6, PT, RZ, UR45, PT, P6 ;  /* 0x0000002dff007c0c */ /* 0x000fe4000bfc6360 */
[----:B------:R-:W-:Y:S01]  /*07c0*/  ISETP.GE.U32.AND P5, PT, R48, UR44, PT ;  /* 0x0000002c30007c0c */ /* 0x000fe2000bfa6070 */
[----:B------:R-:W2:Y:S01]  /*07d0*/  @!P1 LDC R15, c[0x0][0x39c] ;  /* 0x0000e700ff0f9b82 */ /* 0x000ea20000000800 */
[----:B------:R-:W-:Y:S02]  /*07e0*/  MOV R13, 0xff800000 ;  /* 0xff800000000d7802 */ /* 0x000fe40000000f00 */
[----:B------:R-:W-:Y:S02]  /*07f0*/  ISETP.GE.AND.EX P5, PT, RZ, UR45, PT, P5 ;  /* 0x0000002dff007c0c */ /* 0x000fe4000bfa6350 */
[----:B0-----:R-:W-:-:S05]  /*0800*/  @!P0 FMNMX R13, R0, -INF , !PT ;  /* 0xff800000000d8809 */ /* 0x001fca0007800000 */
[C---:B------:R-:W-:Y:S01]  /*0810*/  @!P6 R2UR UR6, R26.reuse ;  /* 0x000000001a06e2ca */ /* 0x040fe200000e0000 */
[----:B------:R-:W0:Y:S01]  /*0820*/  @!P6 LDC R19, c[0x0][0x39c] ;  /* 0x0000e700ff13eb82 */ /* 0x000e220000000800 */
[----:B------:R-:W-:Y:S02]  /*0830*/  @!P6 R2UR UR7, R27 ;  /* 0x000000001b07e2ca */ /* 0x000fe400000e0000 */
[----:B------:R-:W-:Y:S02]  /*0840*/  @!P6 R2UR UR4, R26 ;  /* 0x000000001a04e2ca */ /* 0x000fe400000e0000 */
[-C--:B-1----:R-:W-:Y:S02]  /*0850*/  @!P4 FMNMX R13, R13, R6.reuse, !PT ;  /* 0x000000060d0dc209 */ /* 0x082fe40007800000 */
[----:B------:R-:W-:Y:S02]  /*0860*/  @!P4 MOV R69, R6 ;  /* 0x000000060045c202 */ /* 0x000fe40000000f00 */
[----:B----4-:R-:W-:-:S02]  /*0870*/  ISETP.NE.OR P4, PT, R9, RZ, P2 ;  /* 0x000000ff0900720c */ /* 0x010fc40001785670 */
[C---:B------:R-:W-:Y:S01]  /*0880*/  @!P6 R2UR UR5, R27.reuse ;  /* 0x000000001b05e2ca */ /* 0x040fe200000e0000 */
[----:B-----5:R-:W-:Y:S02]  /*0890*/  @!P2 FMUL R8, R8, R7 ;  /* 0x000000070808a220 */ /* 0x020fe40000400000 */
[----:B------:R-:W3:Y:S01]  /*08a0*/  @!P6 LDG.E.U8 R18, desc[UR6][R2.64+0xa0] ;  /* 0x0000a0060212e981 */ /* 0x000ee2000c1e1100 */
[----:B------:R-:W-:Y:S02]  /*08b0*/  @!P5 R2UR UR6, R26 ;  /* 0x000000001a06d2ca */ /* 0x000fe400000e0000 */
[----:B------:R-:W-:-:S05]  /*08c0*/  @!P5 R2UR UR7, R27 ;  /* 0x000000001b07d2ca */ /* 0x000fca00000e0000 */
[----:B------:R-:W1:Y:S02]  /*08d0*/  @!P4 LDC R8, c[0x0][0x398] ;  /* 0x0000e600ff08cb82 */ /* 0x000e640000000800 */
[----:B------:R-:W0:Y:S01]  /*08e0*/  @!P6 LDG.E R6, desc[UR4][R4.64+0x280] ;  /* 0x000280040406e981 */ /* 0x000e22000c1e1900 */
[----:B------:R-:W-:Y:S02]  /*08f0*/  @!P5 R2UR UR4, R26 ;  /* 0x000000001a04d2ca */ /* 0x000fe400000e0000 */
[----:B------:R-:W-:Y:S02]  /*0900*/  @!P5 R2UR UR5, R27 ;  /* 0x000000001b05d2ca */ /* 0x000fe400000e0000 */
[----:B------:R-:W-:Y:S01]  /*0910*/  ISETP.GE.U32.AND P4, PT, R47, UR44, PT ;  /* 0x0000002c2f007c0c */ /* 0x000fe2000bf86070 */
[----:B------:R-:W4:Y:S03]  /*0920*/  @!P5 LDG.E.U8 R9, desc[UR6][R2.64+0xc0] ;  /* 0x0000c0060209d981 */ /* 0x000f26000c1e1100 */
[----:B------:R-:W-:-:S07]  /*0930*/  ISETP.GE.AND.EX P4, PT, RZ, UR45, PT, P4 ;  /* 0x0000002dff007c0c */ /* 0x000fce000bf86340 */
[----:B------:R-:W5:Y:S06]  /*0940*/  @!P5 LDG.E R7, desc[UR4][R4.64+0x300] ;  /* 0x000300040407d981 */ /* 0x000f6c000c1e1900 */
[----:B------:R-:W-:Y:S02]  /*0950*/  @!P4 R2UR UR6, R26 ;  /* 0x000000001a06c2ca */ /* 0x000fe400000e0000 */
[----:B------:R-:W-:Y:S02]  /*0960*/  @!P4 R2UR UR7, R27 ;  /* 0x000000001b07c2ca */ /* 0x000fe400000e0000 */
[----:B-1----:R-:W-:-:S02]  /*0970*/  @!P2 FMNMX R13, R13, R8, !PT ;  /* 0x000000080d0da209 */ /* 0x002fc40007800000 */
[----:B------:R-:W-:Y:S02]  /*0980*/  @!P2 MOV R71, R8 ;  /* 0x000000080047a202 */ /* 0x000fe40000000f00 */
[----:B------:R-:W-:Y:S01]  /*0990*/  ISETP.NE.OR P2, PT, R11, RZ, P1 ;  /* 0x000000ff0b00720c */ /* 0x000fe20000f45670 */
[----:B--2---:R-:W-:Y:S01]  /*09a0*/  @!P1 FMUL R10, R10, R15 ;  /* 0x0000000f0a0a9220 */ /* 0x004fe20000400000 */
[----:B------:R-:W-:Y:S01]  /*09b0*/  @!P4 R2UR UR4, R26 ;  /* 0x000000001a04c2ca */ /* 0x000fe200000e0000 */
[----:B------:R-:W5:Y:S01]  /*09c0*/  @!P5 LDC R8, c[0x0][0x39c] ;  /* 0x0000e700ff08db82 */ /* 0x000f620000000800 */
[----:B------:R-:W-:-:S03]  /*09d0*/  @!P4 R2UR UR5, R27 ;  /* 0x000000001b05c2ca */ /* 0x000fc600000e0000 */
[----:B------:R-:W2:Y:S06]  /*09e0*/  @!P4 LDG.E.U8 R15, desc[UR6][R2.64+0xe0] ;  /* 0x0000e006020fc981 */ /* 0x000eac000c1e1100 */
[----:B------:R-:W1:Y:S01]  /*09f0*/  @!P2 LDC R10, c[0x0][0x398] ;  /* 0x0000e600ff0aab82 */ /* 0x000e620000000800 */
[----:B------:R-:W-:-:S03]  /*0a00*/  ISETP.GE.U32.AND P2, PT, R46, UR44, PT ;  /* 0x0000002c2e007c0c */ /* 0x000fc6000bf46070 */
[----:B------:R-:W2:Y:S01]  /*0a10*/  @!P4 LDG.E R11, desc[UR4][R4.64+0x380] ;  /* 0x00038004040bc981 */ /* 0x000ea2000c1e1900 */
[----:B------:R-:W-:-:S13]  /*0a20*/  ISETP.GE.AND.EX P2, PT, RZ, UR45, PT, P2 ;  /* 0x0000002dff007c0c */ /* 0x000fda000bf46320 */
[C---:B------:R-:W-:Y:S02]  /*0a30*/  @!P2 R2UR UR6, R26.reuse ;  /* 0x000000001a06a2ca */ /* 0x040fe400000e0000 */
[C---:B------:R-:W-:Y:S02]  /*0a40*/  @!P2 R2UR UR7, R27.reuse ;  /* 0x000000001b07a2ca */ /* 0x040fe400000e0000 */
[----:B------:R-:W-:Y:S02]  /*0a50*/  @!P2 R2UR UR4, R26 ;  /* 0x000000001a04a2ca */ /* 0x000fe400000e0000 */
[----:B------:R-:W-:Y:S01]  /*0a60*/  @!P2 R2UR UR5, R27 ;  /* 0x000000001b05a2ca */ /* 0x000fe200000e0000 */
[----:B-1----:R-:W-:Y:S01]  /*0a70*/  @!P1 IMAD.MOV.U32 R73, RZ, RZ, R10 ;  /* 0x000000ffff499224 */ /* 0x002fe200078e000a */
[----:B------:R-:W-:Y:S02]  /*0a80*/  @!P1 FMNMX R13, R13, R10, !PT ;  /* 0x0000000a0d0d9209 */ /* 0x000fe40007800000 */
[----:B------:R-:W-:-:S05]  /*0a90*/  ISETP.NE.OR P1, PT, R14, RZ, P3 ;  /* 0x000000ff0e00720c */ /* 0x000fca0001f25670 */
[----:B------:R-:W2:Y:S01]  /*0aa0*/  @!P2 LDG.E.U8 R16, desc[UR6][R2.64+0x100] ;  /* 0x000100060210a981 */ /* 0x000ea2000c1e1100 */
[----:B------:R-:W-:-:S03]  /*0ab0*/  @!P3 FMUL R12, R12, R17 ;  /* 0x000000110c0cb220 */ /* 0x000fc60000400000 */
[----:B------:R-:W2:Y:S04]  /*0ac0*/  @!P2 LDG.E R10, desc[UR4][R4.64+0x400] ;  /* 0x00040004040aa981 */ /* 0x000ea8000c1e1900 */
        /* <DEDUP_REMOVED lines=11> */
[----:B------:R-:W-:Y:S02]  /*0b80*/  @!P3 MOV R75, R12 ;  /* 0x0000000c004bb202 */ /* 0x000fe40000000f00 */
[----:B------:R-:W1:Y:S01]  /*0b90*/  @!P4 LDC R12, c[0x0][0x39c] ;  /* 0x0000e700ff0ccb82 */ /* 0x000e620000000800 */
[----:B------:R-:W-:Y:S01]  /*0ba0*/  MOV R67, 0xff800000 ;  /* 0xff80000000437802 */ /* 0x000fe20000000f00 */
[----:B------:R-:W-:Y:S01]  /*0bb0*/  IMAD.MOV.U32 R65, RZ, RZ, -0x800000 ;  /* 0xff800000ff417424 */ /* 0x000fe200078e00ff */
[----:B------:R-:W-:-:S02]  /*0bc0*/  MOV R63, 0xff800000 ;  /* 0xff800000003f7802 */ /* 0x000fc40000000f00 */
[----:B---3--:R-:W-:Y:S01]  /*0bd0*/  ISETP.NE.OR P3, PT, R18, RZ, P6 ;  /* 0x000000ff1200720c */ /* 0x008fe20003765670 */
[----:B0-----:R-:W-:Y:S02]  /*0be0*/  @!P6 FMUL R6, R6, R19 ;  /* 0x000000130606e220 */ /* 0x001fe40000400000 */
[----:B------:R-:W0:Y:S10]  /*0bf0*/  @!P1 LDC R19, c[0x0][0x39c] ;  /* 0x0000e700ff139b82 */ /* 0x000e340000000800 */
[----:B------:R-:W3:Y:S01]  /*0c00*/  @!P3 LDC R6, c[0x0][0x398] ;  /* 0x0000e600ff06bb82 */ /* 0x000ee20000000800 */
[----:B----4-:R-:W-:Y:S01]  /*0c10*/  ISETP.NE.OR P3, PT, R9, RZ, P5 ;  /* 0x000000ff0900720c */ /* 0x010fe20002f65670 */
[----:B-----5:R-:W-:-:S12]  /*0c20*/  @!P5 FMUL R8, R7, R8 ;  /* 0x000000080708d220 */ /* 0x020fd80000400000 */
[----:B------:R-:W4:Y:S01]  /*0c30*/  @!P3 LDC R8, c[0x0][0x398] ;  /* 0x0000e600ff08bb82 */ /* 0x000f220000000800 */
[----:B------:R-:W-:-:S04]  /*0c40*/  ISETP.GE.U32.AND P3, PT, R44, UR44, PT ;  /* 0x0000002c2c007c0c */ /* 0x000fc8000bf66070 */
[----:B------:R-:W-:Y:S02]  /*0c50*/  ISETP.GE.AND.EX P3, PT, RZ, UR45, PT, P3 ;  /* 0x0000002dff007c0c */ /* 0x000fe4000bf66330 */
[-C--:B---3--:R-:W-:Y:S02]  /*0c60*/  @!P6 MOV R67, R6.reuse ;  /* 0x000000060043e202 */ /* 0x088fe40000000f00 */
[----:B------:R-:W-:Y:S02]  /*0c70*/  @!P6 FMNMX R13, R13, R6, !PT ;  /* 0x000000060d0de209 */ /* 0x000fe40007800000 */
[----:B--2---:R-:W-:Y:S02]  /*0c80*/  ISETP.NE.OR P6, PT, R15, RZ, P4 ;  /* 0x000000ff0f00720c */ /* 0x004fe400027c5670 */
[----:B------:R-:W-:Y:S01]  /*0c90*/  MOV R7, 0xff800000 ;  /* 0xff80000000077802 */ /* 0x000fe20000000f00 */
[----:B-1----:R-:W-:Y:S01]  /*0ca0*/  @!P4 FMUL R6, R11, R12 ;  /* 0x0000000c0b06c220 */ /* 0x002fe20000400000 */
[-C--:B----4-:R-:W-:Y:S01]  /*0cb0*/  @!P5 FMNMX R13, R13, R8.reuse, !PT ;  /* 0x000000080d0dd209 */ /* 0x090fe20007800000 */
[----:B------:R-:W1:Y:S01]  /*0cc0*/  @!P2 LDC R11, c[0x0][0x39c] ;  /* 0x0000e700ff0bab82 */ /* 0x000e620000000800 */
[----:B------:R-:W-:-:S02]  /*0cd0*/  @!P5 MOV R7, R8 ;  /* 0x000000080007d202 */ /* 0x000fc40000000f00 */
[----:B------:R-:W-:Y:S02]  /*0ce0*/  ISETP.GE.U32.AND P5, PT, R43, UR44, PT ;  /* 0x0000002c2b007c0c */ /* 0x000fe4000bfa6070 */
[C---:B------:R-:W-:Y:S02]  /*0cf0*/  @!P3 R2UR UR6, R26.reuse ;  /* 0x000000001a06b2ca */ /* 0x040fe400000e0000 */
[C---:B------:R-:W-:Y:S01]  /*0d00*/  @!P3 R2UR UR7, R27.reuse ;  /* 0x000000001b07b2ca */ /* 0x040fe200000e0000 */
[----:B------:R-:W2:Y:S01]  /*0d10*/  @!P6 LDC R6, c[0x0][0x398] ;  /* 0x0000e600ff06eb82 */ /* 0x000ea20000000800 */
[----:B------:R-:W-:Y:S02]  /*0d20*/  ISETP.GE.AND.EX P5, PT, RZ, UR45, PT, P5 ;  /* 0x0000002dff007c0c */ /* 0x000fe4000bfa6350 */
[----:B------:R-:W-:Y:S02]  /*0d30*/  @!P3 R2UR UR4, R26 ;  /* 0x000000001a04b2ca */ /* 0x000fe400000e0000 */
[----:B------:R-:W-:-:S07]  /*0d40*/  @!P3 R2UR UR5, R27 ;  /* 0x000000001b05b2ca */ /* 0x000fce00000e0000 */
[----:B------:R-:W3:Y:S02]  /*0d50*/  @!P3 LDG.E.U8 R18, desc[UR6][R2.64+0x140] ;  /* 0x000140060212b981 */ /* 0x000ee4000c1e1100 */
[----:B------:R-:W-:Y:S01]  /*0d60*/  @!P5 R2UR UR8, R26 ;  /* 0x000000001a08d2ca */ /* 0x000fe200000e0000 */
[----:B------:R-:W4:Y:S01]  /*0d70*/  @!P5 LDC R21, c[0x0][0x39c] ;  /* 0x0000e700ff15db82 */ /* 0x000f220000000800 */
[C---:B------:R-:W-:Y:S02]  /*0d80*/  @!P5 R2UR UR9, R27.reuse ;  /* 0x000000001b09d2ca */ /* 0x040fe400000e0000 */
[----:B------:R-:W5:Y:S01]  /*0d90*/  @!P3 LDG.E R8, desc[UR4][R4.64+0x500] ;  /* 0x000500040408b981 */ /* 0x000f62000c1e1900 */
[----:B------:R-:W-:Y:S02]  /*0da0*/  ISETP.NE.OR P6, PT, R16, RZ, P2 ;  /* 0x000000ff1000720c */ /* 0x000fe400017c5670 */
[----:B------:R-:W-:Y:S02]  /*0db0*/  @!P5 R2UR UR6, R26 ;  /* 0x000000001a06d2ca */ /* 0x000fe400000e0000 */
[----:B------:R-:W-:-:S02]  /*0dc0*/  @!P5 R2UR UR7, R27 ;  /* 0x000000001b07d2ca */ /* 0x000fc400000e0000 */
[-C--:B--2---:R-:W-:Y:S02]  /*0dd0*/  @!P4 FMNMX R13, R13, R6.reuse, !PT ;  /* 0x000000060d0dc209 */ /* 0x084fe40007800000 */
[----:B------:R-:W-:Y:S02]  /*0de0*/  @!P4 MOV R65, R6 ;  /* 0x000000060041c202 */ /* 0x000fe40000000f00 */
[----:B------:R-:W-:Y:S01]  /*0df0*/  ISETP.GE.U32.AND P4, PT, R42, UR44, PT ;  /* 0x0000002c2a007c0c */ /* 0x000fe2000bf86070 */
[----:B------:R-:W2:Y:S01]  /*0e00*/  @!P5 LDG.E.U8 R9, desc[UR8][R2.64+0x160] ;  /* 0x000160080209d981 */ /* 0x000ea2000c1e1100 */
[----:B-1----:R-:W-:Y:S02]  /*0e10*/  @!P2 FMUL R10, R10, R11 ;  /* 0x0000000b0a0aa220 */ /* 0x002fe40000400000 */
[----:B------:R-:W-:-:S03]  /*0e20*/  ISETP.GE.AND.EX P4, PT, RZ, UR45, PT, P4 ;  /* 0x0000002dff007c0c */ /* 0x000fc6000bf86340 */
[----:B------:R-:W4:Y:S01]  /*0e30*/  @!P5 LDG.E R6, desc[UR6][R4.64+0x580] ;  /* 0x000580060406d981 */ /* 0x000f22000c1e1900 */
[----:B------:R-:W1:Y:S01]  /*0e40*/  @!P6 LDC R10, c[0x0][0x398] ;  /* 0x0000e600ff0aeb82 */ /* 0x000e620000000800 */
[----:B------:R-:W-:-:S04]  /*0e50*/  ISETP.GE.U32.AND P6, PT, R41, UR44, PT ;  /* 0x0000002c29007c0c */ /* 0x000fc8000bfc6070 */
[----:B------:R-:W-:-:S04]  /*0e60*/  ISETP.GE.AND.EX P6, PT, RZ, UR45, PT, P6 ;  /* 0x0000002dff007c0c */ /* 0x000fc8000bfc6360 */
[C---:B------:R-:W-:Y:S02]  /*0e70*/  @!P4 R2UR UR6, R26.reuse ;  /* 0x000000001a06c2ca */ /* 0x040fe400000e0000 */
[C---:B------:R-:W-:Y:S02]  /*0e80*/  @!P4 R2UR UR7, R27.reuse ;  /* 0x000000001b07c2ca */ /* 0x040fe400000e0000 */
[----:B------:R-:W-:Y:S02]  /*0e90*/  @!P4 R2UR UR4, R26 ;  /* 0x000000001a04c2ca */ /* 0x000fe400000e0000 */
[----:B------:R-:W-:-:S03]  /*0ea0*/  @!P4 R2UR UR5, R27 ;  /* 0x000000001b05c2ca */ /* 0x000fc600000e0000 */
[----:B------:R-:W-:Y:S02]  /*0eb0*/  @!P6 R2UR UR8, R26 ;  /* 0x000000001a08e2ca */ /* 0x000fe400000e0000 */
[----:B------:R-:W-:-:S04]  /*0ec0*/  @!P6 R2UR UR9, R27 ;  /* 0x000000001b09e2ca */ /* 0x000fc800000e0000 */
[----:B------:R-:W4:Y:S01]  /*0ed0*/  @!P4 LDG.E.U8 R11, desc[UR6][R2.64+0x180] ;  /* 0x00018006020bc981 */ /* 0x000f22000c1e1100 */
[-C--:B-1----:R-:W-:Y:S02]  /*0ee0*/  @!P2 FMNMX R13, R13, R10.reuse, !PT ;  /* 0x0000000a0d0da209 */ /* 0x082fe40007800000 */
[----:B------:R-:W-:Y:S02]  /*0ef0*/  @!P2 MOV R63, R10 ;  /* 0x0000000a003fa202 */ /* 0x000fe40000000f00 */
[----:B------:R-:W4:Y:S01]  /*0f00*/  @!P4 LDG.E R10, desc[UR4][R4.64+0x600] ;  /* 0x00060004040ac981 */ /* 0x000f22000c1e1900 */
[----:B------:R-:W-:Y:S02]  /*0f10*/  @!P6 R2UR UR4, R26 ;  /* 0x000000001a04e2ca */ /* 0x000fe400000e0000 */
[----:B------:R-:W-:Y:S01]  /*0f20*/  @!P6 R2UR UR5, R27 ;  /* 0x000000001b05e2ca */ /* 0x000fe200000e0000 */
[----:B------:R-:W4:Y:S01]  /*0f30*/  @!P6 LDG.E.U8 R15, desc[UR8][R2.64+0x1a0] ;  /* 0x0001a008020fe981 */ /* 0x000f22000c1e1100 */
[----:B------:R-:W-:Y:S01]  /*0f40*/  ISETP.NE.OR P2, PT, R17, RZ, P1 ;  /* 0x000000ff1100720c */ /* 0x000fe20000f45670 */
[----:B0-----:R-:W-:-:S02]  /*0f50*/  @!P1 FMUL R14, R14, R19 ;  /* 0x000000130e0e9220 */ /* 0x001fc40000400000 */
[----:B------:R-:W5:Y:S08]  /*0f60*/  @!P3 LDC R19, c[0x0][0x39c] ;  /* 0x0000e700ff13bb82 */ /* 0x000f700000000800 */
[----:B------:R-:W4:Y:S02]  /*0f70*/  @!P6 LDG.E R12, desc[UR4][R4.64+0x680] ;  /* 0x00068004040ce981 */ /* 0x000f24000c1e1900 */
        /* <DEDUP_REMOVED lines=12> */
[----:B------:R-:W-:-:S02]  /*1040*/  MOV R59, 0xff800000 ;  /* 0xff800000003b7802 */ /* 0x000fc40000000f00 */
[----:B------:R-:W-:Y:S02]  /*1050*/  MOV R29, 0xff800000 ;  /* 0xff800000001d7802 */ /* 0x000fe40000000f00 */
[----:B---3--:R-:W-:Y:S01]  /*1060*/  ISETP.NE.OR P1, PT, R18, RZ, P3 ;  /* 0x000000ff1200720c */ /* 0x008fe20001f25670 */
[----:B-----5:R-:W-:Y:S02]  /*1070*/  @!P3 FMUL R8, R8, R19 ;  /* 0x000000130808b220 */ /* 0x020fe40000400000 */
[----:B------:R-:W0:Y:S10]  /*1080*/  @!P6 LDC R19, c[0x0][0x39c] ;  /* 0x0000e700ff13eb82 */ /* 0x000e340000000800 */
[----:B------:R-:W1:Y:S01]  /*1090*/  @!P1 LDC R8, c[0x0][0x398] ;  /* 0x0000e600ff089b82 */ /* 0x000e620000000800 */
[----:B--2---:R-:W-:Y:S01]  /*10a0*/  ISETP.NE.OR P1, PT, R9, RZ, P5 ;  /* 0x000000ff0900720c */ /* 0x004fe20002f25670 */
[----:B----4-:R-:W-:-:S06]  /*10b0*/  @!P5 FMUL R6, R6, R21 ;  /* 0x000000150606d220 */ /* 0x010fcc0000400000 */
[----:B------:R-:W2:Y:S08]  /*10c0*/  @!P4 LDC R9, c[0x0][0x39c] ;  /* 0x0000e700ff09cb82 */ /* 0x000eb00000000800 */
[----:B------:R-:W3:Y:S01]  /*10d0*/  @!P1 LDC R6, c[0x0][0x398] ;  /* 0x0000e600ff069b82 */ /* 0x000ee20000000800 */
[----:B-1----:R-:W-:Y:S01]  /*10e0*/  @!P3 IMAD.MOV.U32 R59, RZ, RZ, R8 ;  /* 0x000000ffff3bb224 */ /* 0x002fe200078e0008 */
[----:B------:R-:W-:-:S02]  /*10f0*/  @!P3 FMNMX R13, R13, R8, !PT ;  /* 0x000000080d0db209 */ /* 0x000fc40007800000 */
[----:B------:R-:W-:-:S04]  /*1100*/  ISETP.NE.OR P3, PT, R11, RZ, P4 ;  /* 0x000000ff0b00720c */ /* 0x000fc80002765670 */
[----:B------:R-:W1:Y:S01]  /*1110*/  @!P2 LDC R11, c[0x0][0x39c] ;  /* 0x0000e700ff0bab82 */ /* 0x000e620000000800 */
[----:B--2---:R-:W-:Y:S01]  /*1120*/  @!P4 FMUL R10, R10, R9 ;  /* 0x000000090a0ac220 */ /* 0x004fe20000400000 */
[-C--:B---3--:R-:W-:Y:S02]  /*1130*/  @!P5 MOV R29, R6.reuse ;  /* 0x00000006001dd202 */ /* 0x088fe40000000f00 */
[----:B------:R-:W-:Y:S02]  /*1140*/  @!P5 FMNMX R13, R13, R6, !PT ;  /* 0x000000060d0dd209 */ /* 0x000fe40007800000 */
[----:B------:R-:W-:-:S03]  /*1150*/  ISETP.NE.OR P1, PT, R15, RZ, P6 ;  /* 0x000000ff0f00720c */ /* 0x000fc60003725670 */
[----:B------:R-:W2:Y:S01]  /*1160*/  @!P3 LDC R10, c[0x0][0x398] ;  /* 0x0000e600ff0abb82 */ /* 0x000ea20000000800 */
[----:B------:R-:W-:-:S04]  /*1170*/  ISETP.GE.U32.AND P5, PT, R39, UR44, PT ;  /* 0x0000002c27007c0c */ /* 0x000fc8000bfa6070 */
[----:B------:R-:W-:Y:S01]  /*1180*/  ISETP.GE.AND.EX P3, PT, RZ, UR45, PT, P5 ;  /* 0x0000002dff007c0c */ /* 0x000fe2000bf66350 */
[----:B0-----:R-:W-:-:S06]  /*1190*/  @!P6 FMUL R12, R12, R19 ;  /* 0x000000130c0ce220 */ /* 0x001fcc0000400000 */
[----:B------:R-:W0:Y:S01]  /*11a0*/  @!P1 LDC R12, c[0x0][0x398] ;  /* 0x0000e600ff0c9b82 */ /* 0x000e220000000800 */
[----:B------:R-:W-:-:S05]  /*11b0*/  ISETP.GE.U32.AND P1, PT, R38, UR44, PT ;  /* 0x0000002c26007c0c */ /* 0x000fca000bf26070 */
[C---:B------:R-:W-:Y:S02]  /*11c0*/  @!P3 R2UR UR6, R26.reuse ;  /* 0x000000001a06b2ca */ /* 0x040fe400000e0000 */
[C---:B------:R-:W-:Y:S02]  /*11d0*/  @!P3 R2UR UR7, R27.reuse ;  /* 0x000000001b07b2ca */ /* 0x040fe400000e0000 */
[----:B------:R-:W-:Y:S01]  /*11e0*/  ISETP.GE.AND.EX P1, PT, RZ, UR45, PT, P1 ;  /* 0x0000002dff007c0c */ /* 0x000fe2000bf26310 */
[----:B------:R-:W3:Y:S01]  /*11f0*/  @!P3 LDC R23, c[0x0][0x39c] ;  /* 0x0000e700ff17bb82 */ /* 0x000ee20000000800 */
[----:B------:R-:W-:Y:S02]  /*1200*/  @!P3 R2UR UR4, R26 ;  /* 0x000000001a04b2ca */ /* 0x000fe400000e0000 */
[----:B------:R-:W-:Y:S02]  /*1210*/  @!P3 R2UR UR5, R27 ;  /* 0x000000001b05b2ca */ /* 0x000fe400000e0000 */
[----:B------:R-:W-:-:S02]  /*1220*/  MOV R21, 0xff800000 ;  /* 0xff80000000157802 */ /* 0x000fc40000000f00 */
[-C--:B--2---:R-:W-:Y:S02]  /*1230*/  @!P4 MOV R21, R10.reuse ;  /* 0x0000000a0015c202 */ /* 0x084fe40000000f00 */
[----:B------:R-:W-:Y:S01]  /*1240*/  @!P4 FMNMX R13, R13, R10, !PT ;  /* 0x0000000a0d0dc209 */ /* 0x000fe20007800000 */
[----:B------:R-:W2:Y:S01]  /*1250*/  @!P3 LDG.E.U8 R18, desc[UR6][R2.64+0x1e0] ;  /* 0x0001e0060212b981 */ /* 0x000ea2000c1e1100 */
[----:B------:R-:W-:Y:S01]  /*1260*/  ISETP.GE.U32.AND P4, PT, R37, UR44, PT ;  /* 0x0000002c25007c0c */ /* 0x000fe2000bf86070 */
[----:B------:R-:W4:Y:S01]  /*1270*/  @!P1 LDC R25, c[0x0][0x39c] ;  /* 0x0000e700ff199b82 */ /* 0x000f220000000800 */
[----:B------:R-:W-:Y:S02]  /*1280*/  @!P1 R2UR UR6, R26 ;  /* 0x000000001a0692ca */ /* 0x000fe400000e0000 */
[----:B------:R-:W-:Y:S01]  /*1290*/  @!P1 R2UR UR7, R27 ;  /* 0x000000001b0792ca */ /* 0x000fe200000e0000 */
[----:B------:R-:W3:Y:S01]  /*12a0*/  @!P3 LDG.E R6, desc[UR4][R4.64+0x780] ;  /* 0x000780040406b981 */ /* 0x000ee2000c1e1900 */
[----:B------:R-:W-:-:S02]  /*12b0*/  ISETP.GE.AND.EX P4, PT, RZ, UR45, PT, P4 ;  /* 0x0000002dff007c0c */ /* 0x000fc4000bf86340 */
[----:B------:R-:W-:Y:S02]  /*12c0*/  @!P1 R2UR UR4, R26 ;  /* 0x000000001a0492ca */ /* 0x000fe400000e0000 */
[----:B------:R-:W-:Y:S02]  /*12d0*/  @!P1 R2UR UR5, R27 ;  /* 0x000000001b0592ca */ /* 0x000fe400000e0000 */
[----:B------:R-:W-:Y:S02]  /*12e0*/  MOV R19, 0xff800000 ;  /* 0xff80000000137802 */ /* 0x000fe40000000f00 */
[-C--:B0-----:R-:W-:Y:S02]  /*12f0*/  @!P6 MOV R19, R12.reuse ;  /* 0x0000000c0013e202 */ /* 0x081fe40000000f00 */
[----:B------:R-:W-:Y:S01]  /*1300*/  @!P6 FMNMX R13, R13, R12, !PT ;  /* 0x0000000c0d0de209 */ /* 0x000fe20007800000 */
[----:B------:R-:W5:Y:S01]  /*1310*/  @!P1 LDG.E.U8 R9, desc[UR6][R2.64+0x200] ;  /* 0x0002000602099981 */ /* 0x000f62000c1e1100 */
[----:B------:R-:W-:-:S02]  /*1320*/  ISETP.NE.OR P6, PT, R17, RZ, P2 ;  /* 0x000000ff1100720c */ /* 0x000fc400017c5670 */
[----:B------:R-:W-:Y:S02]  /*1330*/  ISETP.GE.U32.AND P5, PT, R36, UR44, PT ;  /* 0x0000002c24007c0c */ /* 0x000fe4000bfa6070 */
[----:B------:R-:W-:Y:S01]  /*1340*/  @!P4 R2UR UR6, R26 ;  /* 0x000000001a06c2ca */ /* 0x000fe200000e0000 */
[----:B-1----:R-:W-:Y:S01]  /*1350*/  @!P2 FMUL R16, R16, R11 ;  /* 0x0000000b1010a220 */ /* 0x002fe20000400000 */
[C---:B------:R-:W-:Y:S01]  /*1360*/  @!P4 R2UR UR7, R27.reuse ;  /* 0x000000001b07c2ca */ /* 0x040fe200000e0000 */
[----:B------:R-:W4:Y:S01]  /*1370*/  @!P1 LDG.E R8, desc[UR4][R4.64+0x800] ;  /* 0x0008000404089981 */ /* 0x000f22000c1e1900 */
[----:B------:R-:W-:Y:S02]  /*1380*/  ISETP.GE.AND.EX P5, PT, RZ, UR45, PT, P5 ;  /* 0x0000002dff007c0c */ /* 0x000fe4000bfa6350 */
[----:B------:R-:W-:Y:S02]  /*1390*/  @!P4 R2UR UR4, R26 ;  /* 0x000000001a04c2ca */ /* 0x000fe400000e0000 */
[----:B------:R-:W-:Y:S01]  /*13a0*/  @!P4 R2UR UR5, R27 ;  /* 0x000000001b05c2ca */ /* 0x000fe200000e0000 */
[----:B------:R-:W0:Y:S01]  /*13b0*/  @!P6 LDC R16, c[0x0][0x398] ;  /* 0x0000e600ff10eb82 */ /* 0x000e220000000800 */
[----:B------:R-:W-:-:S05]  /*13c0*/  ISETP.GE.U32.AND P6, PT, R35, UR44, PT ;  /* 0x0000002c23007c0c */ /* 0x000fca000bfc6070 */
[----:B------:R-:W4:Y:S01]  /*13d0*/  @!P4 LDG.E.U8 R11, desc[UR6][R2.64+0x220] ;  /* 0x00022006020bc981 */ /* 0x000f22000c1e1100 */
[----:B------:R-:W-:Y:S02]  /*13e0*/  ISETP.GE.AND.EX P6, PT, RZ, UR45, PT, P6 ;  /* 0x0000002dff007c0c */ /* 0x000fe4000bfc6360 */
[C---:B------:R-:W-:Y:S02]  /*13f0*/  @!P5 R2UR UR6, R26.reuse ;  /* 0x000000001a06d2ca */ /* 0x040fe400000e0000 */
[C---:B------:R-:W-:Y:S01]  /*1400*/  @!P5 R2UR UR7, R27.reuse ;  /* 0x000000001b07d2ca */ /* 0x040fe200000e0000 */
[----:B------:R-:W4:Y:S01]  /*1410*/  @!P4 LDG.E R10, desc[UR4][R4.64+0x880] ;  /* 0x00088004040ac981 */ /* 0x000f22000c1e1900 */
[----:B------:R-:W-:Y:S02]  /*1420*/  @!P5 R2UR UR4, R26 ;  /* 0x000000001a04d2ca */ /* 0x000fe400000e0000 */
[----:B------:R-:W-:-:S09]  /*1430*/  @!P5 R2UR UR5, R27 ;  /* 0x000000001b05d2ca */ /* 0x000fd200000e0000 */
[----:B------:R-:W4:Y:S01]  /*1440*/  @!P5 LDG.E.U8 R14, desc[UR6][R2.64+0x240] ;  /* 0x00024006020ed981 */ /* 0x000f22000c1e1100 */
[C---:B------:R-:W-:Y:S02]  /*1450*/  @!P6 R2UR UR6, R26.reuse ;  /* 0x000000001a06e2ca */ /* 0x040fe400000e0000 */
[C---:B------:R-:W-:Y:S01]  /*1460*/  @!P6 R2UR UR7, R27.reuse ;  /* 0x000000001b07e2ca */ /* 0x040fe200000e0000 */
[----:B------:R-:W4:Y:S01]  /*1470*/  @!P5 LDG.E R12, desc[UR4][R4.64+0x900] ;  /* 0x00090004040cd981 */ /* 0x000f22000c1e1900 */
[----:B------:R-:W-:Y:S02]  /*1480*/  @!P6 R2UR UR4, R26 ;  /* 0x000000001a04e2ca */ /* 0x000fe400000e0000 */
[----:B------:R-:W-:-:S09]  /*1490*/  @!P6 R2UR UR5, R27 ;  /* 0x000000001b05e2ca */ /* 0x000fd200000e0000 */
[----:B------:R1:W4:Y:S04]  /*14a0*/  @!P6 LDG.E.U8 R17, desc[UR6][R2.64+0x260] ;  /* 0x000260060211e981 */ /* 0x000328000c1e1100 */
[----:B------:R-:W4:Y:S01]  /*14b0*/  @!P6 LDG.E R15, desc[UR4][R4.64+0x980] ;  /* 0x00098004040fe981 */ /* 0x000f22000c1e1900 */
[----:B------:R-:W-:Y:S01]  /*14c0*/  IMAD.MOV.U32 R57, RZ, RZ, -0x800000 ;  /* 0xff800000ff397424 */ /* 0x000fe200078e00ff */
[-C--:B0-----:R-:W-:Y:S02]  /*14d0*/  @!P2 FMNMX R13, R13, R16.reuse, !PT ;  /* 0x000000100d0da209 */ /* 0x081fe40007800000 */
[----:B------:R-:W-:Y:S01]  /*14e0*/  @!P2 MOV R57, R16 ;  /* 0x000000100039a202 */ /* 0x000fe20000000f00 */
[----:B-1----:R-:W0:Y:S08]  /*14f0*/  @!P5 LDC R3, c[0x0][0x39c] ;  /* 0x0000e700ff03db82 */ /* 0x002e300000000800 */
[----:B------:R-:W1:Y:S01]  /*1500*/  @!P6 LDC R2, c[0x0][0x39c] ;  /* 0x0000e700ff02eb82 */ /* 0x000e620000000800 */
[----:B------:R-:W-:Y:S01]  /*1510*/  UMOV UR4, 0xffffffff ;  /* 0xffffffff00047882 */ /* 0x000fe20000000000 */
[----:B------:R-:W-:-:S02]  /*1520*/  MOV R77, 0xff800000 ;  /* 0xff800000004d7802 */ /* 0x000fc40000000f00 */
[----:B------:R-:W-:Y:S02]  /*1530*/  MOV R55, 0xff800000 ;  /* 0xff80000000377802 */ /* 0x000fe40000000f00 */
[----:B------:R-:W-:Y:S02]  /*1540*/  @!P0 MOV R77, R0 ;  /* 0x00000000004d8202 */ /* 0x000fe40000000f00 */
[----:B--2---:R-:W-:Y:S01]  /*1550*/  ISETP.NE.OR P2, PT, R18, RZ, P3 ;  /* 0x000000ff1200720c */ /* 0x004fe20001f45670 */
[----:B---3--:R-:W-:Y:S02]  /*1560*/  @!P3 FMUL R6, R6, R23 ;  /* 0x000000170606b220 */ /* 0x008fe40000400000 */
[----:B------:R-:W2:Y:S10]  /*1570*/  @!P4 LDC R23, c[0x0][0x39c] ;  /* 0x0000e700ff17cb82 */ /* 0x000eb40000000800 */
[----:B------:R-:W3:Y:S01]  /*1580*/  @!P2 LDC R6, c[0x0][0x398] ;  /* 0x0000e600ff06ab82 */ /* 0x000ee20000000800 */
[----:B-----5:R-:W-:Y:S01]  /*1590*/  ISETP.NE.OR P2, PT, R9, RZ, P1 ;  /* 0x000000ff0900720c */ /* 0x020fe20000f45670 */
[----:B----4-:R-:W-:-:S12]  /*15a0*/  @!P1 FMUL R8, R8, R25 ;  /* 0x0000001908089220 */ /* 0x010fd80000400000 */
        /* <DEDUP_REMOVED lines=8> */
[----:B-1----:R-:W-:Y:S01]  /*1630*/  @!P6 FMUL R2, R15, R2 ;  /* 0x000000020f02e220 */ /* 0x002fe20000400000 */
[----:B---3--:R-:W-:-:S11]  /*1640*/  @!P3 FMNMX R13, R13, R6, !PT ;  /* 0x000000060d0db209 */ /* 0x008fd60007800000 */
[----:B------:R-:W1:Y:S01]  /*1650*/  @!P2 LDC R2, c[0x0][0x398] ;  /* 0x0000e600ff02ab82 */ /* 0x000e620000000800 */
[----:B----4-:R-:W-:-:S04]  /*1660*/  @!P1 FMNMX R13, R13, R8, !PT ;  /* 0x000000080d0d9209 */ /* 0x010fc80007800000 */
[----:B--2---:R-:W-:-:S04]  /*1670*/  @!P4 FMNMX R13, R13, R10, !PT ;  /* 0x0000000a0d0dc209 */ /* 0x004fc80007800000 */
[----:B0-----:R-:W-:Y:S02]  /*1680*/  @!P5 FMNMX R13, R13, R12, !PT ;  /* 0x0000000c0d0dd209 */ /* 0x001fe40007800000 */
[----:B------:R-:W-:Y:S01]  /*1690*/  MOV R23, 0xff800000 ;  /* 0xff80000000177802 */ /* 0x000fe20000000f00 */
[----:B------:R-:W-:Y:S01]  /*16a0*/  @!P1 IMAD.MOV.U32 R23, RZ, RZ, R8 ;  /* 0x000000ffff179224 */ /* 0x000fe200078e0008 */
[----:B------:R-:W-:Y:S02]  /*16b0*/  MOV R25, 0xff800000 ;  /* 0xff80000000197802 */ /* 0x000fe40000000f00 */
        /* <DEDUP_REMOVED lines=45> */
[----:B------:R-:W-:Y:S01]  /*1990*/  FADD R13, -R14, R9 ;  /* 0x000000090e0d7221 */ /* 0x000fe20000000100 */
        /* <DEDUP_REMOVED lines=20> */
[----:B------:R-:W-:Y:S01]  /*1ae0*/  SHF.L.U32 R3, R3, 0x17, RZ ;  /* 0x0000001703037819 */ /* 0x000fe200000006ff */
[----:B------:R-:W-:Y:S01]  /*1af0*/  FADD R12, R6, -12583039 ;  /* 0xcb40007f060c7421 */ /* 0x000fe20000000000 */
[----:B------:R-:W0:Y:S01]  /*1b00*/  MUFU.EX2 R54, R73 ;  /* 0x0000004900367308 */ /* 0x000e220000000800 */
[----:B------:R-:W-:Y:S01]  /*1b10*/  FFMA R8, R75, 1.4426950216293334961, -R8 ;  /* 0x3fb8aa3b4b087823 */ /* 0x000fe20000000808 */
[----:B------:R-:W-:Y:S01]  /*1b20*/  SHF.L.U32 R4, R4, 0x17, RZ ;  /* 0x0000001704047819 */ /* 0x000fe200000006ff */
[----:B------:R-:W-:Y:S01]  /*1b30*/  FFMA R12, R67, 1.4426950216293334961, -R12 ;  /* 0x3fb8aa3b430c7823 */ /* 0x000fe2000000080c */
[----:B------:R-:W-:Y:S01]  /*1b40*/  SHF.L.U32 R0, R0, 0x17, RZ ;  /* 0x0000001700007819 */ /* 0x000fe200000006ff */
[----:B------:R-:W-:Y:S01]  /*1b50*/  FFMA R75, R75, 1.925963033500011079e-08, R8 ;  /* 0x32a570604b4b7823 */ /* 0x000fe20000000008 */
[-C--:B------:R-:W-:Y:S01]  /*1b60*/  FFMA.SAT R8, R5, R10.reuse, 0.5 ;  /* 0x3f00000005087423 */ /* 0x080fe2000000200a */
[----:B------:R-:W-:Y:S01]  /*1b70*/  FFMA R67, R67, 1.925963033500011079e-08, R12 ;  /* 0x32a5706043437823 */ /* 0x000fe2000000000c */
[----:B------:R-:W-:Y:S01]  /*1b80*/  FFMA.SAT R12, R65, R10, 0.5 ;  /* 0x3f000000410c7423 */ /* 0x000fe2000000200a */
[----:B------:R-:W1:Y:S01]  /*1b90*/  MUFU.EX2 R56, R75 ;  /* 0x0000004b00387308 */ /* 0x000e620000000800 */
[-C--:B------:R-:W-:Y:S01]  /*1ba0*/  FFMA.RM R7, R8, R11.reuse, 12582913 ;  /* 0x4b40000108077423 */ /* 0x080fe2000000400b */
[----:B------:R-:W-:Y:S01]  /*1bb0*/  SHF.L.U32 R2, R2, 0x17, RZ ;  /* 0x0000001702027819 */ /* 0x000fe200000006ff */
[----:B------:R-:W-:Y:S01]  /*1bc0*/  FFMA.RM R8, R12, R11, 12582913 ;  /* 0x4b4000010c087423 */ /* 0x000fe2000000400b */
[----:B------:R-:W-:-:S02]  /*1bd0*/  IMAD.SHL.U32 R6, R6, 0x800000, RZ ;  /* 0x0080000006067824 */ /* 0x000fc400078e00ff */
[C---:B------:R-:W-:Y:S01]  /*1be0*/  FADD R12, R7.reuse, -12583039 ;  /* 0xcb40007f070c7421 */ /* 0x040fe20000000000 */
[----:B------:R-:W-:Y:S01]  /*1bf0*/  SHF.L.U32 R7, R7, 0x17, RZ ;  /* 0x0000001707077819 */ /* 0x000fe200000006ff */
[C---:B------:R-:W-:Y:S01]  /*1c00*/  FADD R14, R8.reuse, -12583039 ;  /* 0xcb40007f080e7421 */ /* 0x040fe20000000000 */
[----:B0-----:R-:W-:Y:S01]  /*1c10*/  FMUL R3, R3, R54 ;  /* 0x0000003603037220 */ /* 0x001fe20000400000 */
[----:B------:R-:W-:Y:S01]  /*1c20*/  FFMA R12, R5, 1.4426950216293334961, -R12 ;  /* 0x3fb8aa3b050c7823 */ /* 0x000fe2000000080c */
[----:B------:R-:W0:Y:S01]  /*1c30*/  MUFU.EX2 R77, R77 ;  /* 0x0000004d004d7308 */ /* 0x000e220000000800 */
[----:B------:R-:W-:Y:S01]  /*1c40*/  FFMA R14, R65, 1.4426950216293334961, -R14 ;  /* 0x3fb8aa3b410e7823 */ /* 0x000fe2000000080e */
[----:B------:R-:W-:Y:S01]  /*1c50*/  SHF.L.U32 R8, R8, 0x17, RZ ;  /* 0x0000001708087819 */ /* 0x000fe200000006ff */
[----:B------:R-:W-:Y:S01]  /*1c60*/  FFMA R28, R5, 1.925963033500011079e-08, R12 ;  /* 0x32a57060051c7823 */ /* 0x000fe2000000000c */
[-C--:B------:R-:W-:Y:S01]  /*1c70*/  FFMA.SAT R12, R63, R10.reuse, 0.5 ;  /* 0x3f0000003f0c7423 */ /* 0x080fe2000000200a */
[----:B------:R-:W-:Y:S01]  /*1c80*/  FFMA R18, R65, 1.925963033500011079e-08, R14 ;  /* 0x32a5706041127823 */ /* 0x000fe2000000000e */
[-C--:B------:R-:W-:Y:S01]  /*1c90*/  FFMA.SAT R14, R15, R10.reuse, 0.5 ;  /* 0x3f0000000f0e7423 */ /* 0x080fe2000000200a */
[----:B------:R-:W-:Y:S01]  /*1ca0*/  SHF.L.U32 R5, R24, 0x17, RZ ;  /* 0x0000001718057819 */ /* 0x000fe200000006ff */
[----:B------:R-:W-:Y:S01]  /*1cb0*/  FFMA.RM R9, R12, R11, 12582913 ;  /* 0x4b4000010c097423 */ /* 0x000fe2000000400b */
[----:B------:R-:W-:Y:S01]  /*1cc0*/  FFMA.SAT R24, R57, R10, 0.5 ;  /* 0x3f00000039187423 */ /* 0x000fe2000000200a */
[----:B------:R-:W2:Y:S02]  /*1cd0*/  MUFU.EX2 R28, R28 ;  /* 0x0000001c001c7308 */ /* 0x000ea40000000800 */
[----:B------:R-:W-:Y:S01]  /*1ce0*/  FADD R12, R9, -12583039 ;  /* 0xcb40007f090c7421 */ /* 0x000fe20000000000 */
[----:B-1----:R-:W-:Y:S01]  /*1cf0*/  FMUL R5, R5, R56 ;  /* 0x0000003805057220 */ /* 0x002fe20000400000 */
[----:B------:R-:W-:-:S02]  /*1d00*/  SHF.L.U32 R9, R9, 0x17, RZ ;  /* 0x0000001709097819 */ /* 0x000fc400000006ff */
[C---:B------:R-:W-:Y:S01]  /*1d10*/  FFMA R16, R63.reuse, 1.4426950216293334961, -R12 ;  /* 0x3fb8aa3b3f107823 */ /* 0x040fe2000000080c */
[----:B------:R-:W-:Y:S01]  /*1d20*/  FFMA.RM R12, R14, R11, 12582913 ;  /* 0x4b4000010e0c7423 */ /* 0x000fe2000000400b */
[----:B------:R1:W3:Y:S01]  /*1d30*/  MUFU.EX2 R61, R18 ;  /* 0x00000012003d7308 */ /* 0x0002e20000000800 */
[----:B0-----:R-:W-:Y:S01]  /*1d40*/  FMUL R4, R4, R77 ;  /* 0x0000004d04047220 */ /* 0x001fe20000400000 */
[----:B------:R-:W-:Y:S01]  /*1d50*/  FFMA R16, R63, 1.925963033500011079e-08, R16 ;  /* 0x32a570603f107823 */ /* 0x000fe20000000010 */
[----:B------:R-:W-:-:S04]  /*1d60*/  FADD R14, R12, -12583039 ;  /* 0xcb40007f0c0e7421 */ /* 0x000fc80000000000 */
[----:B------:R-:W-:Y:S01]  /*1d70*/  FFMA R14, R15, 1.4426950216293334961, -R14 ;  /* 0x3fb8aa3b0f0e7823 */ /* 0x000fe2000000080e */
[----:B------:R-:W0:Y:S01]  /*1d80*/  MUFU.EX2 R69, R69 ;  /* 0x0000004500457308 */ /* 0x000e220000000800 */
[----:B--2---:R-:W-:Y:S01]  /*1d90*/  FMUL R7, R7, R28 ;  /* 0x0000001c07077220 */ /* 0x004fe20000400000 */
[-C--:B-1----:R-:W-:Y:S01]  /*1da0*/  FFMA.SAT R18, R17, R10.reuse, 0.5 ;  /* 0x3f00000011127423 */ /* 0x082fe2000000200a */
[----:B------:R-:W-:Y:S01]  /*1db0*/  FFMA R15, R15, 1.925963033500011079e-08, R14 ;  /* 0x32a570600f0f7823 */ /* 0x000fe2000000000e */
[----:B------:R-:W-:-:S04]  /*1dc0*/  FFMA.SAT R14, R59, R10, 0.5 ;  /* 0x3f0000003b0e7423 */ /* 0x000fc8000000200a */
[----:B------:R-:W-:Y:S01]  /*1dd0*/  FFMA.RM R14, R14, R11, 12582913 ;  /* 0x4b4000010e0e7423 */ /* 0x000fe2000000400b */
[----:B------:R-:W1:Y:S01]  /*1de0*/  MUFU.EX2 R71, R71 ;  /* 0x0000004700477308 */ /* 0x000e620000000800 */
[----:B---3--:R-:W-:Y:S02]  /*1df0*/  FMUL R8, R8, R61 ;  /* 0x0000003d08087220 */ /* 0x008fe40000400000 */
[C---:B------:R-:W-:Y:S01]  /*1e00*/  FADD R20, R14.reuse, -12583039 ;  /* 0xcb40007f0e147421 */ /* 0x040fe20000000000 */
[----:B------:R-:W-:-:S03]  /*1e10*/  SHF.L.U32 R14, R14, 0x17, RZ ;  /* 0x000000170e0e7819 */ /* 0x000fc600000006ff */
[C---:B------:R-:W-:Y:S01]  /*1e20*/  FFMA R20, R59.reuse, 1.4426950216293334961, -R20 ;  /* 0x3fb8aa3b3b147823 */ /* 0x040fe20000000814 */
[----:B------:R-:W-:Y:S01]  /*1e30*/  MUFU.EX2 R61, R15 ;  /* 0x0000000f003d7308 */ /* 0x000fe20000000800 */
        /* <DEDUP_REMOVED lines=15> */
[----:B------:R-:W-:-:S04]  /*1f30*/  FADD R30, R22, -12583039 ;  /* 0xcb40007f161e7421 */ /* 0x000fc80000000000 */
[----:B------:R-:W-:Y:S01]  /*1f40*/  FFMA R30, R21, 1.4426950216293334961, -R30 ;  /* 0x3fb8aa3b151e7823 */ /* 0x000fe2000000081e */
[----:B------:R-:W0:Y:S01]  /*1f50*/  MUFU.EX2 R59, R59 ;  /* 0x0000003b003b7308 */ /* 0x000e220000000800 */
[----:B-1----:R-:W-:Y:S02]  /*1f60*/  FMUL R9, R9, R16 ;  /* 0x0000001009097220 */ /* 0x002fe40000400000 */
[----:B------:R-:W-:Y:S01]  /*1f70*/  FFMA R30, R21, 1.925963033500011079e-08, R30 ;  /* 0x32a57060151e7823 */ /* 0x000fe2000000001e */
[----:B------:R-:W-:Y:S01]  /*1f80*/  FFMA.RM R21, R58, R11, 12582913 ;  /* 0x4b4000013a157423 */ /* 0x000fe2000000400b */
[----:B------:R-:W-:-:S03]  /*1f90*/  FFMA.SAT R58, R23, R10, 0.5 ;  /* 0x3f000000173a7423 */ /* 0x000fc6000000200a */
[----:B------:R-:W-:Y:S01]  /*1fa0*/  FADD R54, R21, -12583039 ;  /* 0xcb40007f15367421 */ /* 0x000fe20000000000 */
[----:B------:R-:W-:Y:S01]  /*1fb0*/  FFMA.RM R28, R58, R11, 12582913 ;  /* 0x4b4000013a1c7423 */ /* 0x000fe2000000400b */
[----:B------:R-:W1:Y:S02]  /*1fc0*/  MUFU.EX2 R30, R30 ;  /* 0x0000001e001e7308 */ /* 0x000e640000000800 */
[----:B------:R-:W-:Y:S01]  /*1fd0*/  FFMA R54, R19, 1.4426950216293334961, -R54 ;  /* 0x3fb8aa3b13367823 */ /* 0x000fe20000000836 */
[----:B------:R-:W-:-:S03]  /*1fe0*/  FADD R58, R28, -12583039 ;  /* 0xcb40007f1c3a7421 */ /* 0x000fc60000000000 */
[----:B------:R-:W-:Y:S01]  /*1ff0*/  FFMA R54, R19, 1.925963033500011079e-08, R54 ;  /* 0x32a5706013367823 */ /* 0x000fe20000000036 */
[----:B------:R-:W-:Y:S01]  /*2000*/  FFMA.RM R19, R24, R11, 12582913 ;  /* 0x4b40000118137423 */ /* 0x000fe2000000400b */
[----:B------:R-:W-:Y:S01]  /*2010*/  FFMA R58, R23, 1.4426950216293334961, -R58 ;  /* 0x3fb8aa3b173a7823 */ /* 0x000fe2000000083a */
[----:B0-----:R-:W-:Y:S01]  /*2020*/  FMUL R16, R14, R59 ;  /* 0x0000003b0e107220 */ /* 0x001fe20000400000 */
[----:B------:R-:W-:Y:S02]  /*2030*/  IMAD.SHL.U32 R59, R22, 0x800000, RZ ;  /* 0x00800000163b7824 */ /* 0x000fe400078e00ff */
[----:B------:R-:W-:Y:S01]  /*2040*/  FADD R24, R19, -12583039 ;  /* 0xcb40007f13187421 */ /* 0x000fe20000000000 */
[----:B------:R-:W-:Y:S01]  /*2050*/  MUFU.EX2 R54, R54 ;  /* 0x0000003600367308 */ /* 0x000fe20000000800 */
[----:B------:R-:W-:Y:S02]  /*2060*/  SHF.L.U32 R22, R28, 0x17, RZ ;  /* 0x000000171c167819 */ /* 0x000fe400000006ff */
        /* <DEDUP_REMOVED lines=8> */
[----:B------:R-:W-:Y:S01]  /*20f0*/  FFMA R55, R23, 1.925963033500011079e-08, R58 ;  /* 0x32a5706017377823 */ /* 0x000fe2000000003a */
[-C--:B------:R-:W-:Y:S01]  /*2100*/  FFMA.SAT R58, R25, R10.reuse, 0.5 ;  /* 0x3f000000193a7423 */ /* 0x080fe2000000200a */
[----:B------:R-:W-:-:S03]  /*2110*/  FFMA.SAT R10, R13, R10, 0.5 ;  /* 0x3f0000000d0a7423 */ /* 0x000fc6000000200a */
[----:B------:R-:W-:Y:S01]  /*2120*/  FFMA.RM R23, R58, R11, 12582913 ;  /* 0x4b4000013a177423 */ /* 0x000fe2000000400b */
[----:B------:R-:W-:Y:S03]  /*2130*/  MUFU.EX2 R56, R56 ;  /* 0x0000003800387308 */ /* 0x000fe60000000800 */
[C---:B------:R-:W-:Y:S01]  /*2140*/  FADD R58, R23.reuse, -12583039 ;  /* 0xcb40007f173a7421 */ /* 0x040fe20000000000 */
[----:B------:R-:W-:-:S03]  /*2150*/  SHF.L.U32 R23, R23, 0x17, RZ ;  /* 0x0000001717177819 */ /* 0x000fc600000006ff */
[C---:B------:R-:W-:Y:S01]  /*2160*/  FFMA R58, R25.reuse, 1.4426950216293334961, -R58 ;  /* 0x3fb8aa3b193a7823 */ /* 0x040fe2000000083a */
[----:B------:R-:W0:Y:S03]  /*2170*/  MUFU.EX2 R55, R55 ;  /* 0x0000003700377308 */ /* 0x000e260000000800 */
[----:B------:R-:W-:Y:S01]  /*2180*/  FFMA R58, R25, 1.925963033500011079e-08, R58 ;  /* 0x32a57060193a7823 */ /* 0x000fe2000000003a */
[-C--:B------:R-:W-:Y:S01]  /*2190*/  FFMA.RM R25, R18, R11.reuse, 12582913 ;  /* 0x4b40000112197423 */ /* 0x080fe2000000400b */
[----:B------:R-:W-:Y:S01]  /*21a0*/  FFMA.RM R11, R10, R11, 12582913 ;  /* 0x4b4000010a0b7423 */ /* 0x000fe2000000400b */
[----:B-1----:R-:W-:Y:S02]  /*21b0*/  FMUL R18, R59, R30 ;  /* 0x0000001e3b127220 */ /* 0x002fe40000400000 */
[----:B------:R-:W-:Y:S01]  /*21c0*/  FADD R10, R25, -12583039 ;  /* 0xcb40007f190a7421 */ /* 0x000fe20000000000 */
[----:B------:R-:W-:Y:S01]  /*21d0*/  FADD R14, R11, -12583039 ;  /* 0xcb40007f0b0e7421 */ /* 0x000fe20000000000 */
[----:B------:R-:W1:Y:S02]  /*21e0*/  MUFU.EX2 R58, R58 ;  /* 0x0000003a003a7308 */ /* 0x000e640000000800 */
[----:B------:R-:W-:Y:S01]  /*21f0*/  FFMA R10, R17, 1.4426950216293334961, -R10 ;  /* 0x3fb8aa3b110a7823 */ /* 0x000fe2000000080a */
[----:B------:R-:W-:-:S03]  /*2200*/  FFMA R14, R13, 1.4426950216293334961, -R14 ;  /* 0x3fb8aa3b0d0e7823 */ /* 0x000fc6000000080e */
[----:B------:R-:W-:Y:S01]  /*2210*/  FFMA R15, R17, 1.925963033500011079e-08, R10 ;  /* 0x32a57060110f7823 */ /* 0x000fe2000000000a */
[----:B------:R-:W-:Y:S01]  /*2220*/  FADD R17, RZ, R4 ;  /* 0x00000004ff117221 */ /* 0x000fe20000000000 */
[----:B------:R-:W-:Y:S01]  /*2230*/  SHF.L.U32 R10, R12, 0x17, RZ ;  /* 0x000000170c0a7819 */ /* 0x000fe200000006ff */
[----:B------:R-:W-:Y:S01]  /*2240*/  FFMA R14, R13, 1.925963033500011079e-08, R14 ;  /* 0x32a570600d0e7823 */ /* 0x000fe2000000000e */
[----:B0-----:R-:W-:Y:S01]  /*2250*/  FMUL R22, R22, R55 ;  /* 0x0000003716167220 */ /* 0x001fe20000400000 */
[----:B------:R-:W-:Y:S01]  /*2260*/  FADD R17, R17, R0 ;  /* 0x0000000011117221 */ /* 0x000fe20000000000 */
[----:B------:R-:W0:Y:S01]  /*2270*/  MUFU.EX2 R15, R15 ;  /* 0x0000000f000f7308 */ /* 0x000e220000000800 */
[----:B------:R-:W-:Y:S02]  /*2280*/  FMUL R10, R10, R61 ;  /* 0x0000003d0a0a7220 */ /* 0x000fe40000400000 */
[----:B------:R-:W-:Y:S01]  /*2290*/  FADD R12, R17, R2 ;  /* 0x00000002110c7221 */ /* 0x000fe20000000000 */
[----:B-1----:R-:W-:-:S03]  /*22a0*/  FMUL R23, R23, R58 ;  /* 0x0000003a17177220 */ /* 0x002fc60000400000 */
[----:B------:R-:W-:Y:S01]  /*22b0*/  FADD R12, R12, R3 ;  /* 0x000000030c0c7221 */ /* 0x000fe20000000000 */
[----:B------:R-:W1:Y:S03]  /*22c0*/  MUFU.EX2 R14, R14 ;  /* 0x0000000e000e7308 */ /* 0x000e660000000800 */
[----:B------:R-:W-:-:S04]  /*22d0*/  FADD R17, R12, R5 ;  /* 0x000000050c117221 */ /* 0x000fc80000000000 */
        /* <DEDUP_REMOVED lines=8> */
[----:B------:R-:W-:Y:S01]  /*2360*/  FADD R12, R29, R16 ;  /* 0x000000101d0c7221 */ /* 0x000fe20000000000 */
[----:B------:R-:W-:-:S03]  /*2370*/  SHF.L.U32 R29, R21, 0x17, RZ ;  /* 0x00000017151d7819 */ /* 0x000fc600000006ff */
[----:B------:R-:W-:Y:S02]  /*2380*/  FADD R21, R12, R17 ;  /* 0x000000110c157221 */ /* 0x000fe40000000000 */
[----:B------:R-:W-:Y:S02]  /*2390*/  FMUL R19, R29, R54 ;  /* 0x000000361d137220 */ /* 0x000fe40000400000 */
[----:B------:R-:W-:Y:S01]  /*23a0*/  FADD R12, R21, R18 ;  /* 0x00000012150c7221 */ /* 0x000fe20000000000 */
[----:B------:R-:W-:Y:S02]  /*23b0*/  SHF.L.U32 R21, R24, 0x17, RZ ;  /* 0x0000001718157819 */ /* 0x000fe400000006ff */
[----:B------:R-:W-:Y:S01]  /*23c0*/  SHF.L.U32 R24, R25, 0x17, RZ ;  /* 0x0000001719187819 */ /* 0x000fe200000006ff */
[----:B------:R-:W-:Y:S01]  /*23d0*/  FADD R13, R12, R19 ;  /* 0x000000130c0d7221 */ /* 0x000fe20000000000 */
[----:B------:R-:W-:Y:S02]  /*23e0*/  IMAD.SHL.U32 R25, R11, 0x800000, RZ ;  /* 0x008000000b197824 */ /* 0x000fe400078e00ff */
[----:B------:R-:W-:Y:S01]  /*23f0*/  FMUL R21, R21, R56 ;  /* 0x0000003815157220 */ /* 0x000fe20000400000 */
[----:B------:R-:W-:Y:S01]  /*2400*/  FADD R12, R13, R20 ;  /* 0x000000140d0c7221 */ /* 0x000fe20000000000 */
[----:B0-----:R-:W-:Y:S01]  /*2410*/  FMUL R24, R24, R15 ;  /* 0x0000000f18187220 */ /* 0x001fe20000400000 */
[----:B-1----:R-:W-:-:S02]  /*2420*/  FMUL R25, R25, R14 ;  /* 0x0000000e19197220 */ /* 0x002fc40000400000 */
        /* <DEDUP_REMOVED lines=14> */
.L_x_31205:
        /* <DEDUP_REMOVED lines=11> */
[----:B0-----:R-:W-:Y:S05]  /*25c0*/  CALL.REL.NOINC `($__internal_500_$__cuda_sm3x_div_rn_noftz_f32_slowpath) ;  /* 0x0000002800207944 */ /* 0x001fea0003c00000 */
[----:B------:R-:W-:-:S07]  /*25d0*/  MOV R15, R4 ;  /* 0x00000004000f7202 */ /* 0x000fce0000000f00 */
.L_x_31154:
[----:B------:R-:W-:Y:S05]  /*25e0*/  BSYNC.RECONVERGENT B3 ;  /* 0x0000000000037941 */ /* 0x000fea0003800200 */
.L_x_31153:
        /* <DEDUP_REMOVED lines=11> */
[----:B0-----:R-:W-:Y:S05]  /*26a0*/  CALL.REL.NOINC `($__internal_500_$__cuda_sm3x_div_rn_noftz_f32_slowpath) ;  /* 0x0000002400e87944 */ /* 0x001fea0003c00000 */
[----:B------:R-:W-:-:S07]  /*26b0*/  MOV R29, R4 ;  /* 0x00000004001d7202 */ /* 0x000fce0000000f00 */
.L_x_31156:
[----:B------:R-:W-:Y:S05]  /*26c0*/  BSYNC.RECONVERGENT B3 ;  /* 0x0000000000037941 */ /* 0x000fea0003800200 */
.L_x_31155:
        /* <DEDUP_REMOVED lines=13> */
.L_x_31158:
[----:B------:R-:W-:Y:S05]  /*27a0*/  BSYNC.RECONVERGENT B3 ;  /* 0x0000000000037941 */ /* 0x000fea0003800200 */
.L_x_31157:
        /* <DEDUP_REMOVED lines=12> */
[----:B------:R-:W-:-:S07]  /*2870*/  IMAD.MOV.U32 R57, RZ, RZ, R4 ;  /* 0x000000ffff397224 */ /* 0x000fce00078e0004 */
.L_x_31160:
[----:B------:R-:W-:Y:S05]  /*2880*/  BSYNC.RECONVERGENT B3 ;  /* 0x0000000000037941 */ /* 0x000fea0003800200 */
.L_x_31159:
        /* <DEDUP_REMOVED lines=13> */
.L_x_31162:
[----:B------:R-:W-:Y:S05]  /*2960*/  BSYNC.RECONVERGENT B3 ;  /* 0x0000000000037941 */ /* 0x000fea0003800200 */
.L_x_31161:
        /* <DEDUP_REMOVED lines=13> */
.L_x_31164:
[----:B------:R-:W-:Y:S05]  /*2a40*/  BSYNC.RECONVERGENT B3 ;  /* 0x0000000000037941 */ /* 0x000fea0003800200 */
.L_x_31163:
        /* <DEDUP_REMOVED lines=13> */
.L_x_31166:
[----:B------:R-:W-:Y:S05]  /*2b20*/  BSYNC.RECONVERGENT B3 ;  /* 0x0000000000037941 */ /* 0x000fea0003800200 */
.L_x_31165:
        /* <DEDUP_REMOVED lines=11> */
[----:B0-----:R-:W-:Y:S05]  /*2be0*/  CALL.REL.NOINC `($__internal_500_$__cuda_sm3x_div_rn_noftz_f32_slowpath) ;  /* 0x0000002000987944 */ /* 0x001fea0003c00000 */
[----:B------:R-:W-:-:S07]  /*2bf0*/  MOV R7, R4 ;  /* 0x0000000400077202 */ /* 0x000fce0000000f00 */
.L_x_31168:
[----:B------:R-:W-:Y:S05]  /*2c00*/  BSYNC.RECONVERGENT B3 ;  /* 0x0000000000037941 */ /* 0x000fea0003800200 */
.L_x_31167:
        /* <DEDUP_REMOVED lines=13> */
.L_x_31170:
[----:B------:R-:W-:Y:S05]  /*2ce0*/  BSYNC.RECONVERGENT B3 ;  /* 0x0000000000037941 */ /* 0x000fea0003800200 */
.L_x_31169:
        /* <DEDUP_REMOVED lines=13> */
.L_x_31172:
[----:B------:R-:W-:Y:S05]  /*2dc0*/  BSYNC.RECONVERGENT B3 ;  /* 0x0000000000037941 */ /* 0x000fea0003800200 */
.L_x_31171:
        /* <DEDUP_REMOVED lines=13> */
.L_x_31174:
[----:B------:R-:W-:Y:S05]  /*2ea0*/  BSYNC.RECONVERGENT B3 ;  /* 0x0000000000037941 */ /* 0x000fea0003800200 */
.L_x_31173:
        /* <DEDUP_REMOVED lines=13> */
.L_x_31176:
[----:B------:R-:W-:Y:S05]  /*2f80*/  BSYNC.RECONVERGENT B3 ;  /* 0x0000000000037941 */ /* 0x000fea0003800200 */
.L_x_31175:
        /* <DEDUP_REMOVED lines=13> */
.L_x_31178:
[----:B------:R-:W-:Y:S05]  /*3060*/  BSYNC.RECONVERGENT B3 ;  /* 0x0000000000037941 */ /* 0x000fea0003800200 */
.L_x_31177:
        /* <DEDUP_REMOVED lines=13> */
.L_x_31180:
[----:B------:R-:W-:Y:S05]  /*3140*/  BSYNC.RECONVERGENT B3 ;  /* 0x0000000000037941 */ /* 0x000fea0003800200 */
.L_x_31179:
        /* <DEDUP_REMOVED lines=13> */
.L_x_31182:
[----:B------:R-:W-:Y:S05]  /*3220*/  BSYNC.RECONVERGENT B3 ;  /* 0x0000000000037941 */ /* 0x000fea0003800200 */
.L_x_31181:
        /* <DEDUP_REMOVED lines=13> */
.L_x_31184:
[----:B------:R-:W-:Y:S05]  /*3300*/  BSYNC.RECONVERGENT B3 ;  /* 0x0000000000037941 */ /* 0x000fea0003800200 */
.L_x_31183:
        /* <DEDUP_REMOVED lines=13> */
.L_x_31186:
[----:B------:R-:W-:Y:S05]  /*33e0*/  BSYNC.RECONVERGENT B3 ;  /* 0x0000000000037941 */ /* 0x000fea0003800200 */
.L_x_31185:
        /* <DEDUP_REMOVED lines=13> */
.L_x_31188:
[----:B------:R-:W-:Y:S05]  /*34c0*/  BSYNC.RECONVERGENT B3 ;  /* 0x0000000000037941 */ /* 0x000fea0003800200 */
.L_x_31187:
        /* <DEDUP_REMOVED lines=13> */
.L_x_31190:
[----:B------:R-:W-:Y:S05]  /*35a0*/  BSYNC.RECONVERGENT B3 ;  /* 0x0000000000037941 */ /* 0x000fea0003800200 */
.L_x_31189:
        /* <DEDUP_REMOVED lines=13> */
.L_x_31192:
[----:B------:R-:W-:Y:S05]  /*3680*/  BSYNC.RECONVERGENT B3 ;  /* 0x0000000000037941 */ /* 0x000fea0003800200 */
.L_x_31191:
        /* <DEDUP_REMOVED lines=112> */
.L_x_31151:
[----:B------:R-:W-:Y:S05]  /*3d90*/  EXIT ;  /* 0x000000000000794d */ /* 0x000fea0003800000 */
.L_x_31152:
[----:B------:R-:W-:Y:S01]  /*3da0*/  BSSY B1, `(.L_x_31194) ;  /* 0x0000007000017945 */ /* 0x000fe20003800000 */
[----:B------:R-:W-:Y:S02]  /*3db0*/  MOV R12, 0x10 ;  /* 0x00000010000c7802 */ /* 0x000fe40000000f00 */
[----:B------:R-:W-:Y:S02]  /*3dc0*/  MOV R11, 0x1f ;  /* 0x0000001f000b7802 */ /* 0x000fe40000000f00 */
[----:B------:R-:W-:-:S07]  /*3dd0*/  MOV R15, 0xffffffff ;  /* 0xffffffff000f7802 */ /* 0x000fce0000000f00 */
[----:B------:R-:W-:Y:S05]  /*3de0*/  WARPSYNC.COLLECTIVE R15, `(.L_x_31195) ;  /* 0x000000000f087348 */ /* 0x000fea0003c00000 */
[----:B------:R0:W1:Y:S02]  /*3df0*/  SHFL.BFLY P6, R14, R13, R12, R11 ;  /* 0x0c00000c0d0e7389 */ /* 0x00006400000c000b */
[----:B01----:R-:W-:Y:S05]  /*3e00*/  ENDCOLLECTIVE ;  /* 0x000000000000791b */ /* 0x003fea0003800000 */
.L_x_31195:
[----:B------:R-:W-:Y:S05]  /*3e10*/  BSYNC B1 ;  /* 0x0000000000017941 */ /* 0x000fea0003800000 */
.L_x_31194:
[----:B------:R-:W-:Y:S01]  /*3e20*/  HFMA2 R11, -RZ, RZ, 0, 1.847743988037109375e-06 ;  /* 0x0000001fff0b7431 */ /* 0x000fe200000001ff */
[----:B------:R-:W-:Y:S02]  /*3e30*/  FMNMX R13, R14, R13, !PT ;  /* 0x0000000d0e0d7209 */ /* 0x000fe40007800000 */
[----:B------:R-:W-:Y:S02]  /*3e40*/  MOV R12, 0x8 ;  /* 0x00000008000c7802 */ /* 0x000fe40000000f00 */
[----:B------:R-:W-:-:S07]  /*3e50*/  MOV R15, 0xffffffff ;  /* 0xffffffff000f7802 */ /* 0x000fce0000000f00 */
[----:B------:R-:W-:Y:S05]  /*3e60*/  WARPSYNC.COLLECTIVE R15, `(.L_x_31196) ;  /* 0x000000000f087348 */ /* 0x000fea0003c00000 */
[----:B------:R0:W1:Y:S02]  /*3e70*/  SHFL.BFLY P6, R14, R13, R12, R11 ;  /* 0x0c00000c0d0e7389 */ /* 0x00006400000c000b */
[----:B01----:R-:W-:Y:S05]  /*3e80*/  ENDCOLLECTIVE ;  /* 0x000000000000791b */ /* 0x003fea0003800000 */
.L_x_31196:
[----:B------:R-:W-:Y:S01]  /*3e90*/  HFMA2 R12, -RZ, RZ, 0, 2.384185791015625e-07 ;  /* 0x00000004ff0c7431 */ /* 0x000fe200000001ff */
[----:B------:R-:W-:-:S05]  /*3ea0*/  FMNMX R0, R13, R14, !PT ;  /* 0x0000000e0d007209 */ /* 0x000fca0007800000 */
[----:B------:R-:W-:-:S07]  /*3eb0*/  IMAD.MOV.U32 R13, RZ, RZ, R0 ;  /* 0x000000ffff0d7224 */ /* 0x000fce00078e0000 */
[----:B------:R-:W-:Y:S05]  /*3ec0*/  WARPSYNC.COLLECTIVE R15, `(.L_x_31197) ;  /* 0x000000000f087348 */ /* 0x000fea0003c00000 */
[----:B------:R0:W1:Y:S02]  /*3ed0*/  SHFL.BFLY P6, R14, R13, R12, R11 ;  /* 0x0c00000c0d0e7389 */ /* 0x00006400000c000b */
[----:B01----:R-:W-:Y:S05]  /*3ee0*/  ENDCOLLECTIVE ;  /* 0x000000000000791b */ /* 0x003fea0003800000 */
.L_x_31197:
[----:B------:R-:W-:Y:S01]  /*3ef0*/  HFMA2 R12, -RZ, RZ, 0, 1.1920928955078125e-07 ;  /* 0x00000002ff0c7431 */ /* 0x000fe200000001ff */
[----:B------:R-:W-:-:S04]  /*3f00*/  FMNMX R2, R0, R14, !PT ;  /* 0x0000000e00027209 */ /* 0x000fc80007800000 */
[----:B------:R-:W-:-:S07]  /*3f10*/  MOV R13, R2 ;  /* 0x00000002000d7202 */ /* 0x000fce0000000f00 */
[----:B------:R-:W-:Y:S05]  /*3f20*/  WARPSYNC.COLLECTIVE R15, `(.L_x_31198) ;  /* 0x000000000f087348 */ /* 0x000fea0003c00000 */
[----:B------:R0:W1:Y:S02]  /*3f30*/  SHFL.BFLY P6, R14, R13, R12, R11 ;  /* 0x0c00000c0d0e7389 */ /* 0x00006400000c000b */
[----:B01----:R-:W-:Y:S05]  /*3f40*/  ENDCOLLECTIVE ;  /* 0x000000000000791b */ /* 0x003fea0003800000 */
.L_x_31198:
[----:B------:R-:W-:Y:S01]  /*3f50*/  HFMA2 R12, -RZ, RZ, 0, 5.9604644775390625e-08 ;  /* 0x00000001ff0c7431 */ /* 0x000fe200000001ff */
[----:B------:R-:W-:-:S04]  /*3f60*/  FMNMX R3, R2, R14, !PT ;  /* 0x0000000e02037209 */ /* 0x000fc80007800000 */
[----:B------:R-:W-:-:S07]  /*3f70*/  MOV R13, R3 ;  /* 0x00000003000d7202 */ /* 0x000fce0000000f00 */
[----:B------:R-:W-:Y:S05]  /*3f80*/  WARPSYNC.COLLECTIVE R15, `(.L_x_31199) ;  /* 0x000000000f087348 */ /* 0x000fea0003c00000 */
[----:B------:R0:W1:Y:S02]  /*3f90*/  SHFL.BFLY P6, R14, R13, R12, R11 ;  /* 0x0c00000c0d0e7389 */ /* 0x00006400000c000b */
[----:B01----:R-:W-:Y:S05]  /*3fa0*/  ENDCOLLECTIVE ;  /* 0x000000000000791b */ /* 0x003fea0003800000 */
.L_x_31199:
        /* <DEDUP_REMOVED lines=96> */
[C---:B------:R-:W-:Y:S01]  /*45b0*/  FFMA R18, R61.reuse, 1.4426950216293334961, -R18 ;  /* 0x3fb8aa3b3d127823 */ /* 0x040fe20000000812 */
[----:B0-----:R-:W-:Y:S01]  /*45c0*/  FMUL R8, R8, R15 ;  /* 0x0000000f08087220 */ /* 0x001fe20000400000 */
[----:B------:R-:W0:Y:S02]  /*45d0*/  MUFU.EX2 R16, R16 ;  /* 0x0000001000107308 */ /* 0x000e240000000800 */
[----:B------:R-:W-:-:S06]  /*45e0*/  FFMA R18, R61, 1.925963033500011079e-08, R18 ;  /* 0x32a570603d127823 */ /* 0x000fcc0000000012 */
[----:B------:R1:W2:Y:S02]  /*45f0*/  MUFU.EX2 R15, R18 ;  /* 0x00000012000f7308 */ /* 0x0002a40000000800 */
[----:B-1----:R-:W-:Y:S01]  /*4600*/  FFMA.SAT R18, R29, R12, 0.5 ;  /* 0x3f0000001d127423 */ /* 0x002fe2000000200c */
[----:B0-----:R-:W-:Y:S01]  /*4610*/  FMUL R9, R9, R16 ;  /* 0x0000001009097220 */ /* 0x001fe20000400000 */
[-C--:B------:R-:W-:Y:S02]  /*4620*/  FFMA.SAT R16, R59, R12.reuse, 0.5 ;  /* 0x3f0000003b107423 */ /* 0x080fe4000000200c */
[-C--:B------:R-:W-:Y:S02]  /*4630*/  FFMA.RM R18, R18, R13.reuse, 12582913 ;  /* 0x4b40000112127423 */ /* 0x080fe4000000400d */
[----:B------:R-:W-:Y:S02]  /*4640*/  FFMA.RM R16, R16, R13, 12582913 ;  /* 0x4b40000110107423 */ /* 0x000fe4000000400d */
[C---:B------:R-:W-:Y:S01]  /*4650*/  FADD R22, R18.reuse, -12583039 ;  /* 0xcb40007f12167421 */ /* 0x040fe20000000000 */
[----:B------:R-:W-:Y:S01]  /*4660*/  SHF.L.U32 R17, R18, 0x17, RZ ;  /* 0x0000001712117819 */ /* 0x000fe200000006ff */
[----:B------:R-:W-:Y:S01]  /*4670*/  FADD R20, R16, -12583039 ;  /* 0xcb40007f10147421 */ /* 0x000fe20000000000 */
[----:B------:R-:W-:Y:S01]  /*4680*/  FFMA.SAT R18, R21, R12, 0.5 ;  /* 0x3f00000015127423 */ /* 0x000fe2000000200c */
[----:B------:R-:W-:Y:S01]  /*4690*/  FFMA R22, R29, 1.4426950216293334961, -R22 ;  /* 0x3fb8aa3b1d167823 */ /* 0x000fe20000000816 */
[----:B--2---:R-:W-:Y:S01]  /*46a0*/  FMUL R10, R10, R15 ;  /* 0x0000000f0a0a7220 */ /* 0x004fe20000400000 */
[----:B------:R-:W-:Y:S01]  /*46b0*/  FFMA R20, R59, 1.4426950216293334961, -R20 ;  /* 0x3fb8aa3b3b147823 */ /* 0x000fe20000000814 */
[----:B------:R-:W-:Y:S01]  /*46c0*/  FFMA.RM R18, R18, R13, 12582913 ;  /* 0x4b40000112127423 */ /* 0x000fe2000000400d */
[----:B------:R-:W-:Y:S01]  /*46d0*/  FFMA R22, R29, 1.925963033500011079e-08, R22 ;  /* 0x32a570601d167823 */ /* 0x000fe20000000016 */
[----:B------:R-:W-:Y:S01]  /*46e0*/  SHF.L.U32 R16, R16, 0x17, RZ ;  /* 0x0000001710107819 */ /* 0x000fe200000006ff */
[----:B------:R-:W-:-:S04]  /*46f0*/  FFMA R20, R59, 1.925963033500011079e-08, R20 ;  /* 0x32a570603b147823 */ /* 0x000fc80000000014 */
[----:B------:R-:W0:Y:S08]  /*4700*/  MUFU.EX2 R22, R22 ;  /* 0x0000001600167308 */ /* 0x000e300000000800 */
[----:B------:R1:W2:Y:S01]  /*4710*/  MUFU.EX2 R15, R20 ;  /* 0x00000014000f7308 */ /* 0x0002a20000000800 */
[----:B0-----:R-:W-:Y:S01]  /*4720*/  FMUL R17, R17, R22 ;  /* 0x0000001611117220 */ /* 0x001fe20000400000 */
[----:B------:R-:W-:Y:S01]  /*4730*/  FFMA.SAT R22, R19, R12, 0.5 ;  /* 0x3f00000013167423 */ /* 0x000fe2000000200c */
[C---:B-1----:R-:W-:Y:S01]  /*4740*/  FADD R20, R18.reuse, -12583039 ;  /* 0xcb40007f12147421 */ /* 0x042fe20000000000 */
[----:B------:R-:W-:-:S02]  /*4750*/  SHF.L.U32 R18, R18, 0x17, RZ ;  /* 0x0000001712127819 */ /* 0x000fc400000006ff */
[----:B------:R-:W-:Y:S01]  /*4760*/  FFMA.RM R22, R22, R13, 12582913 ;  /* 0x4b40000116167423 */ /* 0x000fe2000000400d */
[C---:B------:R-:W-:Y:S01]  /*4770*/  FFMA R20, R21.reuse, 1.4426950216293334961, -R20 ;  /* 0x3fb8aa3b15147823 */ /* 0x040fe20000000814 */
[----:B--2---:R-:W-:Y:S02]  /*4780*/  FMUL R16, R16, R15 ;  /* 0x0000000f10107220 */ /* 0x004fe40000400000 */
[----:B------:R-:W-:Y:S01]  /*4790*/  FADD R24, R22, -12583039 ;  /* 0xcb40007f16187421 */ /* 0x000fe20000000000 */
[----:B------:R-:W-:-:S03]  /*47a0*/  FFMA R20, R21, 1.925963033500011079e-08, R20 ;  /* 0x32a5706015147823 */ /* 0x000fc60000000014 */
[C---:B------:R-:W-:Y:S01]  /*47b0*/  FFMA R24, R19.reuse, 1.4426950216293334961, -R24 ;  /* 0x3fb8aa3b13187823 */ /* 0x040fe20000000818 */
[----:B------:R0:W1:Y:S03]  /*47c0*/  MUFU.EX2 R15, R20 ;  /* 0x00000014000f7308 */ /* 0x0000660000000800 */
[----:B------:R-:W-:Y:S01]  /*47d0*/  FFMA R24, R19, 1.925963033500011079e-08, R24 ;  /* 0x32a5706013187823 */ /* 0x000fe20000000018 */
[----:B------:R-:W-:-:S05]  /*47e0*/  IMAD.SHL.U32 R19, R22, 0x800000, RZ ;  /* 0x0080000016137824 */ /* 0x000fca00078e00ff */
[----:B------:R-:W2:Y:S01]  /*47f0*/  MUFU.EX2 R24, R24 ;  /* 0x0000001800187308 */ /* 0x000ea20000000800 */
[----:B0-----:R-:W-:-:S04]  /*4800*/  FFMA.SAT R20, R57, R12, 0.5 ;  /* 0x3f00000039147423 */ /* 0x001fc8000000200c */
[----:B------:R-:W-:Y:S01]  /*4810*/  FFMA.RM R20, R20, R13, 12582913 ;  /* 0x4b40000114147423 */ /* 0x000fe2000000400d */
[----:B-1----:R-:W-:-:S03]  /*4820*/  FMUL R18, R18, R15 ;  /* 0x0000000f12127220 */ /* 0x002fc60000400000 */
[C---:B------:R-:W-:Y:S01]  /*4830*/  FADD R22, R20.reuse, -12583039 ;  /* 0xcb40007f14167421 */ /* 0x040fe20000000000 */
[----:B------:R-:W-:-:S03]  /*4840*/  SHF.L.U32 R20, R20, 0x17, RZ ;  /* 0x0000001714147819 */ /* 0x000fc600000006ff */
[----:B------:R-:W-:Y:S01]  /*4850*/  FFMA R22, R57, 1.4426950216293334961, -R22 ;  /* 0x3fb8aa3b39167823 */ /* 0x000fe20000000816 */
[----:B--2---:R-:W-:Y:S01]  /*4860*/  FMUL R19, R19, R24 ;  /* 0x0000001813137220 */ /* 0x004fe20000400000 */
[----:B------:R-:W-:Y:S02]  /*4870*/  FFMA.SAT R24, R55, R12, 0.5 ;  /* 0x3f00000037187423 */ /* 0x000fe4000000200c */
[----:B------:R-:W-:Y:S02]  /*4880*/  FFMA R22, R57, 1.925963033500011079e-08, R22 ;  /* 0x32a5706039167823 */ /* 0x000fe40000000016 */
[----:B------:R-:W-:Y:S02]  /*4890*/  FFMA.RM R24, R24, R13, 12582913 ;  /* 0x4b40000118187423 */ /* 0x000fe4000000400d */
[----:B------:R0:W1:Y:S02]  /*48a0*/  MUFU.EX2 R15, R22 ;  /* 0x00000016000f7308 */ /* 0x0000640000000800 */
[C---:B------:R-:W-:Y:S01]  /*48b0*/  FADD R28, R24.reuse, -12583039 ;  /* 0xcb40007f181c7421 */ /* 0x040fe20000000000 */
[----:B------:R-:W-:-:S03]  /*48c0*/  SHF.L.U32 R21, R24, 0x17, RZ ;  /* 0x0000001718157819 */ /* 0x000fc600000006ff */
[----:B------:R-:W-:Y:S01]  /*48d0*/  FFMA R28, R55, 1.4426950216293334961, -R28 ;  /* 0x3fb8aa3b371c7823 */ /* 0x000fe2000000081c */
[----:B0-----:R-:W-:-:S03]  /*48e0*/  FFMA.SAT R22, R23, R12, 0.5 ;  /* 0x3f00000017167423 */ /* 0x001fc6000000200c */
[----:B------:R-:W-:Y:S01]  /*48f0*/  FFMA R28, R55, 1.925963033500011079e-08, R28 ;  /* 0x32a57060371c7823 */ /* 0x000fe2000000001c */
[----:B------:R-:W-:-:S05]  /*4900*/  FFMA.RM R22, R22, R13, 12582913 ;  /* 0x4b40000116167423 */ /* 0x000fca000000400d */
[----:B------:R-:W0:Y:S01]  /*4910*/  MUFU.EX2 R28, R28 ;  /* 0x0000001c001c7308 */ /* 0x000e220000000800 */
[----:B------:R-:W-:Y:S01]  /*4920*/  FADD R24, R22, -12583039 ;  /* 0xcb40007f16187421 */ /* 0x000fe20000000000 */
[----:B-1----:R-:W-:Y:S01]  /*4930*/  FMUL R20, R20, R15 ;  /* 0x0000000f14147220 */ /* 0x002fe20000400000 */
[----:B------:R-:W-:Y:S02]  /*4940*/  SHF.L.U32 R22, R22, 0x17, RZ ;  /* 0x0000001716167819 */ /* 0x000fe400000006ff */
[----:B------:R-:W-:-:S04]  /*4950*/  FFMA R24, R23, 1.4426950216293334961, -R24 ;  /* 0x3fb8aa3b17187823 */ /* 0x000fc80000000818 */
[----:B------:R-:W-:-:S04]  /*4960*/  FFMA R24, R23, 1.925963033500011079e-08, R24 ;  /* 0x32a5706017187823 */ /* 0x000fc80000000018 */
[----:B------:R1:W2:Y:S01]  /*4970*/  MUFU.EX2 R15, R24 ;  /* 0x00000018000f7308 */ /* 0x0002a20000000800 */
[----:B0-----:R-:W-:Y:S01]  /*4980*/  FMUL R21, R21, R28 ;  /* 0x0000001c15157220 */ /* 0x001fe20000400000 */
[----:B------:R-:W-:-:S04]  /*4990*/  FFMA.SAT R28, R25, R12, 0.5 ;  /* 0x3f000000191c7423 */ /* 0x000fc8000000200c */
[-C--:B------:R-:W-:Y:S01]  /*49a0*/  FFMA.RM R28, R28, R13.reuse, 12582913 ;  /* 0x4b4000011c1c7423 */ /* 0x080fe2000000400d */
[-C--:B-1----:R-:W-:Y:S01]  /*49b0*/  FFMA.SAT R24, R11, R12.reuse, 0.5 ;  /* 0x3f0000000b187423 */ /* 0x082fe2000000200c */
[----:B------:R-:W-:Y:S02]  /*49c0*/  FFMA.SAT R12, R14, R12, 0.5 ;  /* 0x3f0000000e0c7423 */ /* 0x000fe4000000200c */
[----:B------:R-:W-:Y:S01]  /*49d0*/  FADD R30, R28, -12583039 ;  /* 0xcb40007f1c1e7421 */ /* 0x000fe20000000000 */
[----:B------:R-:W-:Y:S01]  /*49e0*/  FFMA.RM R24, R24, R13, 12582913 ;  /* 0x4b40000118187423 */ /* 0x000fe2000000400d */
[----:B------:R-:W-:Y:S02]  /*49f0*/  SHF.L.U32 R23, R28, 0x17, RZ ;  /* 0x000000171c177819 */ /* 0x000fe400000006ff */
[----:B------:R-:W-:Y:S01]  /*4a00*/  FFMA R30, R25, 1.4426950216293334961, -R30 ;  /* 0x3fb8aa3b191e7823 */ /* 0x000fe2000000081e */
[----:B--2---:R-:W-:-:S03]  /*4a10*/  FMUL R22, R22, R15 ;  /* 0x0000000f16167220 */ /* 0x004fc60000400000 */
[----:B------:R-:W-:Y:S01]  /*4a20*/  FFMA R30, R25, 1.925963033500011079e-08, R30 ;  /* 0x32a57060191e7823 */ /* 0x000fe2000000001e */
[----:B------:R-:W-:Y:S01]  /*4a30*/  FFMA.RM R25, R12, R13, 12582913 ;  /* 0x4b4000010c197423 */ /* 0x000fe2000000400d */
[C---:B------:R-:W-:Y:S01]  /*4a40*/  FADD R12, R24.reuse, -12583039 ;  /* 0xcb40007f180c7421 */ /* 0x040fe20000000000 */
[----:B------:R-:W-:Y:S01]  /*4a50*/  FADD R13, RZ, R4 ;  /* 0x00000004ff0d7221 */ /* 0x000fe20000000000 */
[----:B------:R-:W-:Y:S02]  /*4a60*/  SHF.L.U32 R24, R24, 0x17, RZ ;  /* 0x0000001718187819 */ /* 0x000fe400000006ff */
[----:B------:R-:W-:Y:S01]  /*4a70*/  FFMA R12, R11, 1.4426950216293334961, -R12 ;  /* 0x3fb8aa3b0b0c7823 */ /* 0x000fe2000000080c */
[----:B------:R-:W-:Y:S01]  /*4a80*/  FADD R13, R13, R0 ;  /* 0x000000000d0d7221 */ /* 0x000fe20000000000 */
[----:B------:R-:W0:Y:S02]  /*4a90*/  MUFU.EX2 R30, R30 ;  /* 0x0000001e001e7308 */ /* 0x000e240000000800 */
[----:B------:R-:W-:Y:S01]  /*4aa0*/  FFMA R15, R11, 1.925963033500011079e-08, R12 ;  /* 0x32a570600b0f7823 */ /* 0x000fe2000000000c */
[----:B------:R-:W-:Y:S01]  /*4ab0*/  FADD R12, R13, R2 ;  /* 0x000000020d0c7221 */ /* 0x000fe20000000000 */
[C---:B------:R-:W-:Y:S01]  /*4ac0*/  FADD R11, R25.reuse, -12583039 ;  /* 0xcb40007f190b7421 */ /* 0x040fe20000000000 */
[----:B------:R-:W-:-:S02]  /*4ad0*/  SHF.L.U32 R25, R25, 0x17, RZ ;  /* 0x0000001719197819 */ /* 0x000fc400000006ff */
[----:B------:R-:W-:Y:S01]  /*4ae0*/  FADD R12, R12, R3 ;  /* 0x000000030c0c7221 */ /* 0x000fe20000000000 */
[----:B------:R-:W-:Y:S01]  /*4af0*/  FFMA R11, R14, 1.4426950216293334961, -R11 ;  /* 0x3fb8aa3b0e0b7823 */ /* 0x000fe2000000080b */
[----:B------:R-:W1:Y:S02]  /*4b00*/  MUFU.EX2 R15, R15 ;  /* 0x0000000f000f7308 */ /* 0x000e640000000800 */
[----:B------:R-:W-:Y:S01]  /*4b10*/  FADD R13, R12, R5 ;  /* 0x000000050c0d7221 */ /* 0x000fe20000000000 */
[----:B------:R-:W-:-:S03]  /*4b20*/  FFMA R11, R14, 1.925963033500011079e-08, R11 ;  /* 0x32a570600e0b7823 */ /* 0x000fc6000000000b */
[----:B------:R-:W-:Y:S02]  /*4b30*/  FADD R12, R13, R6 ;  /* 0x000000060d0c7221 */ /* 0x000fe40000000000 */
[----:B------:R2:W3:Y:S01]  /*4b40*/  MUFU.EX2 R14, R11 ;  /* 0x0000000b000e7308 */ /* 0x0004e20000000800 */
[----:B0-----:R-:W-:Y:S01]  /*4b50*/  FMUL R23, R23, R30 ;  /* 0x0000001e17177220 */ /* 0x001fe20000400000 */
[----:B------:R-:W-:-:S04]  /*4b60*/  FADD R13, R12, R7 ;  /* 0x000000070c0d7221 */ /* 0x000fc80000000000 */
[----:B------:R-:W-:Y:S01]  /*4b70*/  FADD R12, R13, R8 ;  /* 0x000000080d0c7221 */ /* 0x000fe20000000000 */
[----:B-1----:R-:W-:-:S03]  /*4b80*/  FMUL R24, R24, R15 ;  /* 0x0000000f18187220 */ /* 0x002fc60000400000 */
[----:B------:R-:W-:Y:S01]  /*4b90*/  FADD R13, R12, R9 ;  /* 0x000000090c0d7221 */ /* 0x000fe20000000000 */
[----:B--2---:R-:W-:Y:S01]  /*4ba0*/  HFMA2 R11, -RZ, RZ, 0, 1.847743988037109375e-06 ;  /* 0x0000001fff0b7431 */ /* 0x004fe200000001ff */
[----:B------:R-:W-:Y:S02]  /*4bb0*/  MOV R15, 0xffffffff ;  /* 0xffffffff000f7802 */ /* 0x000fe40000000f00 */
        /* <DEDUP_REMOVED lines=16> */
.L_x_31200:
[----:B------:R-:W-:Y:S02]  /*4cc0*/  HFMA2 R12, -RZ, RZ, 0, 4.76837158203125e-07 ;  /* 0x00000008ff0c7431 */ /* 0x000fe400000001ff */
[----:B------:R-:W-:-:S05]  /*4cd0*/  FADD R28, R13, R14 ;  /* 0x0000000e0d1c7221 */ /* 0x000fca0000000000 */
[----:B------:R-:W-:-:S07]  /*4ce0*/  MOV R13, R28 ;  /* 0x0000001c000d7202 */ /* 0x000fce0000000f00 */
[----:B------:R-:W-:Y:S05]  /*4cf0*/  WARPSYNC.COLLECTIVE R15, `(.L_x_31201) ;  /* 0x000000000f087348 */ /* 0x000fea0003c00000 */
[----:B------:R0:W1:Y:S02]  /*4d00*/  SHFL.BFLY P6, R14, R13, R12, R11 ;  /* 0x0c00000c0d0e7389 */ /* 0x00006400000c000b */
[----:B01----:R-:W-:Y:S05]  /*4d10*/  ENDCOLLECTIVE ;  /* 0x000000000000791b */ /* 0x003fea0003800000 */
.L_x_31201:
[----:B------:R-:W-:Y:S02]  /*4d20*/  HFMA2 R12, -RZ, RZ, 0, 2.384185791015625e-07 ;  /* 0x00000004ff0c7431 */ /* 0x000fe400000001ff */
[----:B------:R-:W-:-:S05]  /*4d30*/  FADD R29, R28, R14 ;  /* 0x0000000e1c1d7221 */ /* 0x000fca0000000000 */
[----:B------:R-:W-:-:S07]  /*4d40*/  MOV R13, R29 ;  /* 0x0000001d000d7202 */ /* 0x000fce0000000f00 */
[----:B------:R-:W-:Y:S05]  /*4d50*/  WARPSYNC.COLLECTIVE R15, `(.L_x_31202) ;  /* 0x000000000f087348 */ /* 0x000fea0003c00000 */
[----:B------:R0:W1:Y:S02]  /*4d60*/  SHFL.BFLY P6, R14, R13, R12, R11 ;  /* 0x0c00000c0d0e7389 */ /* 0x00006400000c000b */
[----:B01----:R-:W-:Y:S05]  /*4d70*/  ENDCOLLECTIVE ;  /* 0x000000000000791b */ /* 0x003fea0003800000 */
.L_x_31202:
[----:B------:R-:W-:Y:S01]  /*4d80*/  MOV R12, 0x2 ;  /* 0x00000002000c7802 */ /* 0x000fe20000000f00 */
[----:B------:R-:W-:-:S04]  /*4d90*/  FADD R30, R29, R14 ;  /* 0x0000000e1d1e7221 */ /* 0x000fc80000000000 */
[----:B------:R-:W-:-:S07]  /*4da0*/  IMAD.MOV.U32 R13, RZ, RZ, R30 ;  /* 0x000000ffff0d7224 */ /* 0x000fce00078e001e */
[----:B------:R-:W-:Y:S05]  /*4db0*/  WARPSYNC.COLLECTIVE R15, `(.L_x_31203) ;  /* 0x000000000f087348 */ /* 0x000fea0003c00000 */
[----:B------:R0:W1:Y:S02]  /*4dc0*/  SHFL.BFLY P6, R14, R13, R12, R11 ;  /* 0x0c00000c0d0e7389 */ /* 0x00006400000c000b */
[----:B01----:R-:W-:Y:S05]  /*4dd0*/  ENDCOLLECTIVE ;  /* 0x000000000000791b */ /* 0x003fea0003800000 */
.L_x_31203:
[----:B------:R-:W-:Y:S02]  /*4de0*/  HFMA2 R12, -RZ, RZ, 0, 5.9604644775390625e-08 ;  /* 0x00000001ff0c7431 */ /* 0x000fe400000001ff */
[----:B------:R-:W-:-:S05]  /*4df0*/  FADD R54, R30, R14 ;  /* 0x0000000e1e367221 */ /* 0x000fca0000000000 */
[----:B------:R-:W-:-:S07]  /*4e00*/  MOV R13, R54 ;  /* 0x00000036000d7202 */ /* 0x000fce0000000f00 */
[----:B------:R-:W-:Y:S05]  /*4e10*/  WARPSYNC.COLLECTIVE R15, `(.L_x_31204) ;  /* 0x000000000f087348 */ /* 0x000fea0003c00000 */
[----:B------:R0:W1:Y:S02]  /*4e20*/  SHFL.BFLY P6, R14, R13, R12, R11 ;  /* 0x0c00000c0d0e7389 */ /* 0x00006400000c000b */
[----:B01----:R-:W-:Y:S05]  /*4e30*/  ENDCOLLECTIVE ;  /* 0x000000000000791b */ /* 0x003fea0003800000 */
.L_x_31204:
[----:B------:R-:W-:Y:S05]  /*4e40*/  BRA `(.L_x_31205) ;  /* 0xffffffd400b07947 */ /* 0x000fea000383ffff */
        .weak           $__internal_500_$__cuda_sm3x_div_rn_noftz_f32_slowpath
        .type           $__internal_500_$__cuda_sm3x_div_rn_noftz_f32_slowpath,@function
        .size           $__internal_500_$__cuda_sm3x_div_rn_noftz_f32_slowpath,(.L_x_37877 - $__internal_500_$__cuda_sm3x_div_rn_noftz_f32_slowpath)
$__internal_500_$__cuda_sm3x_div_rn_noftz_f32_slowpath:
        /* <DEDUP_REMOVED lines=35> */
.L_x_31207:
[----:B------:R-:W-:Y:S01]  /*5080*/  LEA R30, R13, 0xc0800000, 0x17 ;  /* 0xc08000000d1e7811 */ /* 0x000fe200078eb8ff */
[----:B------:R-:W-:Y:S01]  /*5090*/  BSSY.RECONVERGENT B2, `(.L_x_31212) ;  /* 0x0000036000027945 */ /* 0x000fe20003800200 */
[----:B------:R-:W-:Y:S02]  /*50a0*/  IADD3 R28, PT, PT, R28, -0x7f, RZ ;  /* 0xffffff811c1c7810 */ /* 0x000fe40007ffe0ff */
[----:B------:R-:W-:-:S03]  /*50b0*/  IADD3 R56, PT, PT, -R30, R77, RZ ;  /* 0x0000004d1e387210 */ /* 0x000fc60007ffe1ff */
[----:B------:R-:W-:Y:S01]  /*50c0*/  IMAD R4, R28, -0x800000, R4 ;  /* 0xff8000001c047824 */ /* 0x000fe200078e0204 */
        /* <DEDUP_REMOVED lines=46> */
.L_x_31214:
[----:B------:R-:W-:-:S04]  /*53b0*/  LOP3.LUT R4, R4, 0x80000000, RZ, 0xc0, !PT ;  /* 0x8000000004047812 */ /* 0x000fc800078ec0ff */
[----:B------:R-:W-:Y:S01]  /*53c0*/  LOP3.LUT R4, R4, 0x7f800000, RZ, 0xfc, !PT ;  /* 0x7f80000004047812 */ /* 0x000fe200078efcff */
[----:B------:R-:W-:Y:S06]  /*53d0*/  BRA `(.L_x_31215) ;  /* 0x0000000000047947 */ /* 0x000fec0003800000 */
.L_x_31213:
[----:B------:R-:W-:-:S07]  /*53e0*/  LEA R4, R28, R4, 0x17 ;  /* 0x000000041c047211 */ /* 0x000fce00078eb8ff */
.L_x_31215:
[----:B------:R-:W-:Y:S05]  /*53f0*/  BSYNC.RECONVERGENT B2 ;  /* 0x0000000000027941 */ /* 0x000fea0003800200 */
.L_x_31212:
[----:B------:R-:W-:Y:S05]  /*5400*/  BRA `(.L_x_31216) ;  /* 0x0000000000207947 */ /* 0x000fea0003800000 */
.L_x_31211:
[----:B------:R-:W-:-:S04]  /*5410*/  LOP3.LUT R4, R77, 0x80000000, R4, 0x48, !PT ;  /* 0x800000004d047812 */ /* 0x000fc800078e4804 */
[----:B------:R-:W-:Y:S01]  /*5420*/  LOP3.LUT R4, R4, 0x7f800000, RZ, 0xfc, !PT ;  /* 0x7f80000004047812 */ /* 0x000fe200078efcff */
[----:B------:R-:W-:Y:S06]  /*5430*/  BRA `(.L_x_31216) ;  /* 0x0000000000147947 */ /* 0x000fec0003800000 */
.L_x_31210:
[----:B------:R-:W-:Y:S01]  /*5440*/  LOP3.LUT R4, R77, 0x80000000, R4, 0x48, !PT ;  /* 0x800000004d047812 */ /* 0x000fe200078e4804 */
[----:B------:R-:W-:Y:S06]  /*5450*/  BRA `(.L_x_31216) ;  /* 0x00000000000c7947 */ /* 0x000fec0003800000 */
.L_x_31209:
[----:B------:R-:W0:Y:S01]  /*5460*/  MUFU.RSQ R4, -QNAN ;  /* 0xffc0000000047908 */ /* 0x000e220000001400 */
[----:B------:R-:W-:Y:S05]  /*5470*/  BRA `(.L_x_31216) ;  /* 0x0000000000047947 */ /* 0x000fea0003800000 */
.L_x_31208:
[----:B------:R-:W-:-:S07]  /*5480*/  FADD.FTZ R4, R4, R11 ;  /* 0x0000000b04047221 */ /* 0x000fce0000010000 */
.L_x_31216:
[----:B------:R-:W-:Y:S05]  /*5490*/  BSYNC.RECONVERGENT B1 ;  /* 0x0000000000017941 */ /* 0x000fea0003800200 */
.L_x_31206:
[----:B------:R-:W-:-:S04]  /*54a0*/  HFMA2 R13, -RZ, RZ, 0, 0 ;  /* 0x00000000ff0d7431 */ /* 0x000fc800000001ff */
[----:B0-----:R-:W-:Y:S05]  /*54b0*/  RET.REL.NODEC R12 `(_Z15SoftmaxWarpImplI24ElementwiseScaleMaskLoadIffbE11DirectStoreIffEfLi1ELi20ELi32ELi1ELb1EL9Algorithm0EEvT_T0_ll) ;  /* 0xffffffa80cd07950 */ /* 0x001fea0003c3ffff */
.L_x_31217:
        /* <DEDUP_REMOVED lines=12> */
.L_x_37877:


//--------------------- .text._Z15SoftmaxWarpImplI24ElementwiseScaleMaskLoadIffbE11DirectStoreIffEfLi1ELi20ELi32ELi1ELb0EL9Algorithm0EEvT_T0_ll --------------------------
	.section	.text._Z15SoftmaxWarpImplI24ElementwiseScaleMaskLoadIffbE11DirectStoreIffEfLi1ELi20ELi32ELi1ELb0EL9Algorithm0EEvT_T0_ll,"ax",@progbits
	.align	128
        .global         _Z15SoftmaxWarpImplI24ElementwiseScaleMaskLoadIffbE11DirectStoreIffEfLi1ELi20ELi32ELi1ELb0EL9Algorithm0EEvT_T0_ll
        .type           _Z15SoftmaxWarpImplI24ElementwiseScaleMaskLoadIffbE11DirectStoreIffEfLi1ELi20ELi32ELi1ELb0EL9Algorithm0EEvT_T0_ll,@function
        .size           _Z15SoftmaxWarpImplI24ElementwiseScaleMaskLoadIffbE11DirectStoreIffEfLi1ELi20ELi32ELi1ELb0EL9Algorithm0EEvT_T0_ll,(.L_x_37878 - _Z15SoftmaxWarpImplI24ElementwiseScaleMaskLoadIffbE11DirectStoreIffEfLi1ELi20ELi32ELi1ELb0EL9Algorithm0EEvT_T0_ll)
        .other          _Z15SoftmaxWarpImplI24ElementwiseScaleMaskLoadIffbE11DirectStoreIffEfLi1ELi20ELi32ELi1ELb0EL9Algorithm0EEvT_T0_ll,@"STO_CUDA_ENTRY STV_DEFAULT"
_Z15SoftmaxWarpImplI24ElementwiseScaleMaskLoadIffbE11DirectStoreIffEfLi1ELi20ELi32ELi1ELb0EL9Algorithm0EEvT_T0_ll:
.text._Z15SoftmaxWarpImplI24ElementwiseScaleMaskLoadIffbE11DirectStoreIffEfLi1ELi20ELi32ELi1ELb0EL9Algorithm0EEvT_T0_ll:
        /* <DEDUP_REMOVED lines=24> */
.L_x_31218:
        /* <DEDUP_REMOVED lines=13> */
.L_x_31260:
        /* <DEDUP_REMOVED lines=10> */
[----:B------:R-:W-:-:S04]  /*02f0*/  IADD3 R8, P0, PT, R4, UR38, RZ ;  /* 0x0000002604087c10 */ /* 0x000fc8000ff1e0ff */
[----:B------:R-:W-:-:S04]  /*0300*/  IADD3 R3, PT, PT, R5, R3, RZ ;  /* 0x0000000305037210 */ /* 0x000fc80007ffe0ff */
[----:B------:R-:W-:-:S05]  /*0310*/  IADD3.X R9, PT, PT, R3, UR39, RZ, P0, !PT ;  /* 0x0000002703097c10 */ /* 0x000fca00087fe4ff */
[----:B------:R-:W2:Y:S01]  /*0320*/  LDG.E.U8 R6, desc[UR4][R8.64] ;  /* 0x0000000408067981 */ /* 0x000ea2000c1e1100 */
[----:B------:R-:W-:Y:S02]  /*0330*/  R2UR UR16, R26 ;  /* 0x000000001a1072ca */ /* 0x000fe400000e0000 */
[C---:B------:R-:W-:Y:S01]  /*0340*/  R2UR UR17, R27.reuse ;  /* 0x000000001b1172ca */ /* 0x040fe200000e0000 */
[----:B------:R-:W3:Y:S01]  /*0350*/  LDG.E.U8 R5, desc[UR6][R8.64+0x20] ;  /* 0x0000200608057981 */ /* 0x000ee2000c1e1100 */
[----:B------:R-:W-:Y:S02]  /*0360*/  LEA R2, P0, R4, UR36, 0x2 ;  /* 0x0000002404027c11 */ /* 0x000fe4000f8010ff */
[C---:B------:R-:W-:Y:S01]  /*0370*/  R2UR UR10, R26.reuse ;  /* 0x000000001a0a72ca */ /* 0x040fe200000e0000 */
[----:B------:R-:W4:Y:S01]  /*0380*/  LDG.E.U8 R41, desc[UR6][R8.64+0x1e0] ;  /* 0x0001e00608297981 */ /* 0x000f22000c1e1100 */
[----:B------:R-:W-:Y:S02]  /*0390*/  R2UR UR11, R27 ;  /* 0x000000001b0b72ca */ /* 0x000fe400000e0000 */
[----:B------:R-:W-:-:S02]  /*03a0*/  R2UR UR14, R26 ;  /* 0x000000001a0e72ca */ /* 0x000fc400000e0000 */
[C---:B------:R-:W-:Y:S02]  /*03b0*/  R2UR UR15, R27.reuse ;  /* 0x000000001b0f72ca */ /* 0x040fe400000e0000 */
[----:B------:R-:W-:Y:S01]  /*03c0*/  LEA.HI.X R3, R4, UR37, R3, 0x2, P0 ;  /* 0x0000002504037c11 */ /* 0x000fe200080f1403 */
[----:B------:R-:W5:Y:S01]  /*03d0*/  LDG.E.U8 R15, desc[UR16][R8.64+0xa0] ;  /* 0x0000a010080f7981 */ /* 0x000f62000c1e1100 */
[C---:B------:R-:W-:Y:S02]  /*03e0*/  R2UR UR12, R26.reuse ;  /* 0x000000001a0c72ca */ /* 0x040fe400000e0000 */
[C---:B------:R-:W-:Y:S01]  /*03f0*/  R2UR UR13, R27.reuse ;  /* 0x000000001b0d72ca */ /* 0x040fe200000e0000 */
[----:B------:R-:W4:Y:S01]  /*0400*/  LDG.E R0, desc[UR4][R2.64] ;  /* 0x0000000402007981 */ /* 0x000f22000c1e1900 */
[C---:B------:R-:W-:Y:S02]  /*0410*/  R2UR UR18, R26.reuse ;  /* 0x000000001a1272ca */ /* 0x040fe400000e0000 */
[----:B------:R-:W-:Y:S01]  /*0420*/  R2UR UR19, R27 ;  /* 0x000000001b1372ca */ /* 0x000fe200000e0000 */
[----:B------:R-:W4:Y:S01]  /*0430*/  LDG.E R4, desc[UR6][R2.64+0x80] ;  /* 0x0000800602047981 */ /* 0x000f22000c1e1900 */
[----:B------:R-:W-:-:S02]  /*0440*/  R2UR UR8, R26 ;  /* 0x000000001a0872ca */ /* 0x000fc400000e0000 */
[----:B------:R-:W-:Y:S01]  /*0450*/  R2UR UR9, R27 ;  /* 0x000000001b0972ca */ /* 0x000fe200000e0000 */
[----:B------:R-:W4:Y:S04]  /*0460*/  LDG.E R16, desc[UR10][R2.64+0x200] ;  /* 0x0002000a02107981 */ /* 0x000f28000c1e1900 */
[----:B------:R-:W4:Y:S04]  /*0470*/  LDG.E.U8 R13, desc[UR14][R8.64+0x80] ;  /* 0x0000800e080d7981 */ /* 0x000f28000c1e1100 */
[----:B------:R-:W4:Y:S04]  /*0480*/  LDG.E.U8 R29, desc[UR12][R8.64+0x160] ;  /* 0x0001600c081d7981 */ /* 0x000f28000c1e1100 */
[----:B------:R-:W4:Y:S04]  /*0490*/  LDG.E.U8 R11, desc[UR10][R8.64+0x40] ;  /* 0x0000400a080b7981 */ /* 0x000f28000c1e1100 */
[----:B------:R-:W4:Y:S04]  /*04a0*/  LDG.E.U8 R12, desc[UR12][R8.64+0x60] ;  /* 0x0000600c080c7981 */ /* 0x000f28000c1e1100 */
[----:B------:R-:W4:Y:S04]  /*04b0*/  LDG.E R20, desc[UR4][R2.64+0x300] ;  /* 0x0003000402147981 */ /* 0x000f28000c1e1900 */
[----:B------:R-:W4:Y:S04]  /*04c0*/  LDG.E.U8 R17, desc[UR18][R8.64+0xc0] ;  /* 0x0000c01208117981 */ /* 0x000f28000c1e1100 */
[----:B------:R-:W4:Y:S04]  /*04d0*/  LDG.E R18, desc[UR6][R2.64+0x280] ;  /* 0x0002800602127981 */ /* 0x000f28000c1e1900 */
[----:B------:R-:W4:Y:S04]  /*04e0*/  LDG.E.U8 R38, desc[UR8][R8.64+0x1a0] ;  /* 0x0001a00808267981 */ /* 0x000f28000c1e1100 */
[----:B------:R-:W4:Y:S01]  /*04f0*/  LDG.E R14, desc[UR4][R2.64+0x180] ;  /* 0x00018004020e7981 */ /* 0x000f22000c1e1900 */
[----:B------:R-:W-:-:S02]  /*0500*/  R2UR UR20, R26 ;  /* 0x000000001a1472ca */ /* 0x000fc400000e0000 */
[----:B------:R-:W-:Y:S01]  /*0510*/  R2UR UR21, R27 ;  /* 0x000000001b1572ca */ /* 0x000fe200000e0000 */
[----:B------:R-:W4:Y:S04]  /*0520*/  LDG.E R22, desc[UR6][R2.64+0x380] ;  /* 0x0003800602167981 */ /* 0x000f28000c1e1900 */
[----:B------:R-:W4:Y:S04]  /*0530*/  LDG.E R10, desc[UR8][R2.64+0x100] ;  /* 0x00010008020a7981 */ /* 0x000f28000c1e1900 */
[----:B------:R-:W4:Y:S04]  /*0540*/  LDG.E R28, desc[UR6][R2.64+0x480] ;  /* 0x00048006021c7981 */ /* 0x000f28000c1e1900 */
[----:B------:R-:W4:Y:S04]  /*0550*/  LDG.E.U8 R19, desc[UR20][R8.64+0xe0] ;  /* 0x0000e01408137981 */ /* 0x000f28000c1e1100 */
[----:B------:R-:W4:Y:S04]  /*0560*/  LDG.E.U8 R23, desc[UR14][R8.64+0x120] ;  /* 0x0001200e08177981 */ /* 0x000f28000c1e1100 */
[----:B------:R-:W4:Y:S04]  /*0570*/  LDG.E.U8 R25, desc[UR8][R8.64+0x140] ;  /* 0x0001400808197981 */ /* 0x000f28000c1e1100 */
[----:B------:R-:W4:Y:S04]  /*0580*/  LDG.E R24, desc[UR4][R2.64+0x400] ;  /* 0x0004000402187981 */ /* 0x000f28000c1e1900 */
[----:B------:R-:W4:Y:S04]  /*0590*/  LDG.E.U8 R21, desc[UR12][R8.64+0x100] ;  /* 0x0001000c08157981 */ /* 0x000f28000c1e1100 */
[----:B------:R-:W4:Y:S04]  /*05a0*/  LDG.E.U8 R37, desc[UR14][R8.64+0x180] ;  /* 0x0001800e08257981 */ /* 0x000f28000c1e1100 */
[----:B------:R-:W4:Y:S04]  /*05b0*/  LDG.E.U8 R39, desc[UR10][R8.64+0x1c0] ;  /* 0x0001c00a08277981 */ /* 0x000f28000c1e1100 */
[----:B------:R-:W4:Y:S04]  /*05c0*/  LDG.E R40, desc[UR8][R2.64+0x700] ;  /* 0x0007000802287981 */ /* 0x000f28000c1e1900 */
[----:B------:R-:W4:Y:S04]  /*05d0*/  LDG.E R42, desc[UR12][R2.64+0x780] ;  /* 0x0007800c022a7981 */ /* 0x000f28000c1e1900 */
[----:B------:R-:W4:Y:S04]  /*05e0*/  LDG.E R44, desc[UR4][R2.64+0x800] ;  /* 0x00080004022c7981 */ /* 0x000f28000c1e1900 */
[----:B------:R-:W4:Y:S04]  /*05f0*/  LDG.E R46, desc[UR10][R2.64+0x880] ;  /* 0x0008800a022e7981 */ /* 0x000f28000c1e1900 */
[----:B------:R-:W4:Y:S01]  /*0600*/  LDG.E R48, desc[UR14][R2.64+0x900] ;  /* 0x0009000e02307981 */ /* 0x000f22000c1e1900 */
[----:B--2---:R-:W-:-:S02]  /*0610*/  ISETP.NE.AND P5, PT, R6, RZ, PT ;  /* 0x000000ff0600720c */ /* 0x004fc40003fa5270 */
[----:B------:R-:W4:Y:S01]  /*0620*/  LDC.64 R6, c[0x0][0x398] ;  /* 0x0000e600ff067b82 */ /* 0x000f220000000a00 */
[----:B---3--:R-:W-:Y:S02]  /*0630*/  ISETP.NE.AND P4, PT, R5, RZ, PT ;  /* 0x000000ff0500720c */ /* 0x008fe40003f85270 */
[----:B-----5:R-:W-:Y:S01]  /*0640*/  ISETP.NE.AND P0, PT, R15, RZ, PT ;  /* 0x000000ff0f00720c */ /* 0x020fe20003f05270 */
[-C--:B----4-:R-:W-:Y:S01]  /*0650*/  FMUL R5, R0, R7.reuse ;  /* 0x0000000700057220 */ /* 0x090fe20000400000 */
[-C--:B------:R-:W-:Y:S01]  /*0660*/  FMUL R15, R4, R7.reuse ;  /* 0x00000007040f7220 */ /* 0x080fe20000400000 */
[----:B------:R-:W2:Y:S03]  /*0670*/  LDG.E.U8 R0, desc[UR12][R8.64+0x240] ;  /* 0x0002400c08007981 */ /* 0x000ea6000c1e1100 */
[-C--:B------:R-:W-:Y:S01]  /*0680*/  FSEL R4, R5, R6.reuse, P5 ;  /* 0x0000000605047208 */ /* 0x080fe20002800000 */
[----:B------:R-:W-:Y:S01]  /*0690*/  FMUL R5, R16, R7 ;  /* 0x0000000710057220 */ /* 0x000fe20000400000 */
[----:B------:R-:W-:Y:S01]  /*06a0*/  ISETP.NE.AND P1, PT, R13, RZ, PT ;  /* 0x000000ff0d00720c */ /* 0x000fe20003f25270 */
[----:B------:R-:W3:Y:S03]  /*06b0*/  LDG.E R16, desc[UR8][R2.64+0x500] ;  /* 0x0005000802107981 */ /* 0x000ee6000c1e1900 */
[----:B------:R-:W-:Y:S01]  /*06c0*/  FSEL R5, R5, R6, P1 ;  /* 0x0000000605057208 */ /* 0x000fe20000800000 */
[----:B------:R-:W4:Y:S01]  /*06d0*/  LDG.E.U8 R13, desc[UR8][R8.64+0x200] ;  /* 0x00020008080d7981 */ /* 0x000f22000c1e1100 */
[----:B------:R-:W-:-:S02]  /*06e0*/  ISETP.NE.AND P1, PT, R29, RZ, PT ;  /* 0x000000ff1d00720c */ /* 0x000fc40003f25270 */
[----:B------:R-:W-:Y:S02]  /*06f0*/  ISETP.NE.AND P3, PT, R11, RZ, PT ;  /* 0x000000ff0b00720c */ /* 0x000fe40003f65270 */
[----:B------:R-:W5:Y:S01]  /*0700*/  LDG.E.U8 R11, desc[UR14][R8.64+0x260] ;  /* 0x0002600e080b7981 */ /* 0x000f62000c1e1100 */
[----:B------:R-:W-:-:S03]  /*0710*/  ISETP.NE.AND P2, PT, R12, RZ, PT ;  /* 0x000000ff0c00720c */ /* 0x000fc60003f45270 */
[----:B------:R1:W2:Y:S01]  /*0720*/  LDG.E.U8 R12, desc[UR10][R8.64+0x220] ;  /* 0x0002200a080c7981 */ /* 0x0002a2000c1e1100 */
[----:B------:R-:W-:-:S03]  /*0730*/  FMUL R29, R20, R7 ;  /* 0x00000007141d7220 */ /* 0x000fc60000400000 */
[----:B------:R-:W4:Y:S01]  /*0740*/  LDG.E R20, desc[UR10][R2.64+0x600] ;  /* 0x0006000a02147981 */ /* 0x000f22000c1e1900 */
[----:B------:R-:W-:Y:S01]  /*0750*/  ISETP.NE.AND P6, PT, R17, RZ, PT ;  /* 0x000000ff1100720c */ /* 0x000fe20003fc5270 */
[-C--:B-1----:R-:W-:Y:S02]  /*0760*/  FMUL R9, R18, R7.reuse ;  /* 0x0000000712097220 */ /* 0x082fe40000400000 */
[----:B------:R-:W5:Y:S01]  /*0770*/  LDG.E R18, desc[UR4][R2.64+0x580] ;  /* 0x0005800402127981 */ /* 0x000f62000c1e1900 */
[----:B------:R-:W-:Y:S02]  /*0780*/  FSEL R29, R29, R6, P6 ;  /* 0x000000061d1d7208 */ /* 0x000fe40003000000 */
[----:B------:R-:W-:Y:S02]  /*0790*/  ISETP.NE.AND P6, PT, R38, RZ, PT ;  /* 0x000000ff2600720c */ /* 0x000fe40003fc5270 */
[----:B------:R-:W2:Y:S01]  /*07a0*/  LDG.E R38, desc[UR6][R2.64+0x680] ;  /* 0x0006800602267981 */ /* 0x000ea2000c1e1900 */
[----:B------:R-:W-:-:S03]  /*07b0*/  FMUL R31, R14, R7 ;  /* 0x000000070e1f7220 */ /* 0x000fc60000400000 */
[----:B------:R4:W2:Y:S01]  /*07c0*/  LDG.E R14, desc[UR6][R2.64+0x980] ;  /* 0x00098006020e7981 */ /* 0x0008a2000c1e1900 */
[-C--:B------:R-:W-:Y:S01]  /*07d0*/  FSEL R30, R9, R6.reuse, P0 ;  /* 0x00000006091e7208 */ /* 0x080fe20000000000 */
[-C--:B------:R-:W-:Y:S01]  /*07e0*/  FMUL R9, R22, R7.reuse ;  /* 0x0000000716097220 */ /* 0x080fe20000400000 */
[-C--:B------:R-:W-:Y:S01]  /*07f0*/  FMUL R17, R10, R7.reuse ;  /* 0x000000070a117220 */ /* 0x080fe20000400000 */
[-C--:B------:R-:W-:Y:S02]  /*0800*/  FSEL R10, R15, R6.reuse, P4 ;  /* 0x000000060f0a7208 */ /* 0x080fe40002000000 */
[----:B------:R-:W-:Y:S02]  /*0810*/  ISETP.NE.AND P5, PT, R19, RZ, PT ;  /* 0x000000ff1300720c */ /* 0x000fe40003fa5270 */
[-C--:B------:R-:W-:Y:S02]  /*0820*/  FSEL R36, R17, R6.reuse, P3 ;  /* 0x0000000611247208 */ /* 0x080fe40001800000 */
[----:B------:R-:W-:Y:S01]  /*0830*/  FSEL R8, R9, R6, P5 ;  /* 0x0000000609087208 */ /* 0x000fe20002800000 */
[----:B------:R-:W-:Y:S01]  /*0840*/  FMUL R9, R28, R7 ;  /* 0x000000071c097220 */ /* 0x000fe20000400000 */
[----:B------:R-:W-:-:S02]  /*0850*/  ISETP.NE.AND P3, PT, R23, RZ, PT ;  /* 0x000000ff1700720c */ /* 0x000fc40003f65270 */
[-C--:B------:R-:W-:Y:S02]  /*0860*/  FSEL R31, R31, R6.reuse, P2 ;  /* 0x000000061f1f7208 */ /* 0x080fe40001000000 */
[----:B------:R-:W-:Y:S02]  /*0870*/  FSEL R28, R9, R6, P3 ;  /* 0x00000006091c7208 */ /* 0x000fe40001800000 */
[----:B------:R-:W-:Y:S02]  /*0880*/  FMNMX3 R9, R4, -INF , R10, !PT ;  /* 0xff80000004097876 */ /* 0x000fe4000780000a */
[----:B------:R-:W-:Y:S02]  /*0890*/  ISETP.NE.AND P2, PT, R25, RZ, PT ;  /* 0x000000ff1900720c */ /* 0x000fe40003f45270 */
[----:B------:R-:W-:Y:S01]  /*08a0*/  FMNMX3 R9, R9, R36, R31, !PT ;  /* 0x0000002409097276 */ /* 0x000fe2000780001f */
[----:B------:R-:W-:Y:S01]  /*08b0*/  FMUL R25, R24, R7 ;  /* 0x0000000718197220 */ /* 0x000fe20000400000 */
[----:B------:R-:W-:-:S02]  /*08c0*/  ISETP.NE.AND P4, PT, R21, RZ, PT ;  /* 0x000000ff1500720c */ /* 0x000fc40003f85270 */
[----:B------:R-:W-:Y:S02]  /*08d0*/  FMNMX3 R9, R9, R5, R30, !PT ;  /* 0x0000000509097276 */ /* 0x000fe4000780001e */
[----:B------:R-:W-:Y:S02]  /*08e0*/  FSEL R25, R25, R6, P4 ;  /* 0x0000000619197208 */ /* 0x000fe40002000000 */
[----:B------:R-:W-:Y:S02]  /*08f0*/  FMNMX3 R9, R9, R29, R8, !PT ;  /* 0x0000001d09097276 */ /* 0x000fe40007800008 */
[----:B------:R-:W-:Y:S02]  /*0900*/  ISETP.NE.AND P0, PT, R37, RZ, PT ;  /* 0x000000ff2500720c */ /* 0x000fe40003f05270 */
[----:B------:R-:W-:Y:S01]  /*0910*/  FMNMX3 R9, R9, R25, R28, !PT ;  /* 0x0000001909097276 */ /* 0x000fe2000780001c */
[----:B------:R-:W-:Y:S01]  /*0920*/  FMUL R19, R40, R7 ;  /* 0x0000000728137220 */ /* 0x000fe20000400000 */
[----:B------:R-:W-:-:S02]  /*0930*/  ISETP.NE.AND P5, PT, R39, RZ, PT ;  /* 0x000000ff2700720c */ /* 0x000fc40003fa5270 */
[----:B------:R-:W-:Y:S02]  /*0940*/  ISETP.NE.AND P4, PT, R41, RZ, PT ;  /* 0x000000ff2900720c */ /* 0x000fe40003f85270 */
[----:B------:R-:W-:Y:S01]  /*0950*/  FSEL R19, R19, R6, P5 ;  /* 0x0000000613137208 */ /* 0x000fe20002800000 */
[-C--:B------:R-:W-:Y:S01]  /*0960*/  FMUL R17, R44, R7.reuse ;  /* 0x000000072c117220 */ /* 0x080fe20000400000 */
[----:B------:R-:W-:Y:S01]  /*0970*/  UMOV UR4, 0xffffffff ;  /* 0xffffffff00047882 */ /* 0x000fe20000000000 */
[----:B---3--:R-:W-:-:S05]  /*0980*/  FMUL R15, R16, R7 ;  /* 0x00000007100f7220 */ /* 0x008fca0000400000 */
[----:B------:R-:W-:Y:S01]  /*0990*/  FSEL R22, R15, R6, P2 ;  /* 0x000000060f167208 */ /* 0x000fe20001000000 */
[-C--:B----4-:R-:W-:Y:S01]  /*09a0*/  FMUL R3, R20, R7.reuse ;  /* 0x0000000714037220 */ /* 0x090fe20000400000 */
[----:B-----5:R-:W-:-:S04]  /*09b0*/  FMUL R21, R18, R7 ;  /* 0x0000000712157220 */ /* 0x020fc80000400000 */
[-C--:B------:R-:W-:Y:S01]  /*09c0*/  FSEL R24, R3, R6.reuse, P0 ;  /* 0x0000000603187208 */ /* 0x080fe20000000000 */
[-C--:B--2---:R-:W-:Y:S01]  /*09d0*/  FMUL R23, R38, R7.reuse ;  /* 0x0000000726177220 */ /* 0x084fe20000400000 */
[-C--:B------:R-:W-:Y:S01]  /*09e0*/  FSEL R21, R21, R6.reuse, P1 ;  /* 0x0000000615157208 */ /* 0x080fe20000800000 */
[-C--:B------:R-:W-:Y:S01]  /*09f0*/  FMUL R3, R42, R7.reuse ;  /* 0x000000072a037220 */ /* 0x080fe20000400000 */
[----:B------:R-:W-:Y:S02]  /*0a00*/  ISETP.NE.AND P0, PT, R11, RZ, PT ;  /* 0x000000ff0b00720c */ /* 0x000fe40003f05270 */
[----:B------:R-:W-:Y:S02]  /*0a10*/  FSEL R23, R23, R6, P6 ;  /* 0x0000000617177208 */ /* 0x000fe40003000000 */
[----:B------:R-:W-:Y:S01]  /*0a20*/  FMNMX3 R9, R9, R22, R21, !PT ;  /* 0x0000001609097276 */ /* 0x000fe20007800015 */
[----:B------:R-:W-:Y:S01]  /*0a30*/  FMUL R11, R46, R7 ;  /* 0x000000072e0b7220 */ /* 0x000fe20000400000 */
[----:B------:R-:W-:-:S02]  /*0a40*/  ISETP.NE.AND P3, PT, R13, RZ, PT ;  /* 0x000000ff0d00720c */ /* 0x000fc40003f65270 */
[----:B------:R-:W-:Y:S02]  /*0a50*/  ISETP.NE.AND P2, PT, R12, RZ, PT ;  /* 0x000000ff0c00720c */ /* 0x000fe40003f45270 */
[----:B------:R-:W-:Y:S01]  /*0a60*/  FSEL R20, R3, R6, P4 ;  /* 0x0000000603147208 */ /* 0x000fe20002000000 */
[----:B------:R-:W-:Y:S01]  /*0a70*/  FMUL R3, R48, R7 ;  /* 0x0000000730037220 */ /* 0x000fe20000400000 */
[----:B------:R-:W-:Y:S02]  /*0a80*/  FMNMX3 R9, R9, R24, R23, !PT ;  /* 0x0000001809097276 */ /* 0x000fe40007800017 */
[----:B------:R-:W-:Y:S02]  /*0a90*/  ISETP.NE.AND P1, PT, R0, RZ, PT ;  /* 0x000000ff0000720c */ /* 0x000fe40003f25270 */
[-C--:B------:R-:W-:Y:S02]  /*0aa0*/  FSEL R17, R17, R6.reuse, P3 ;  /* 0x0000000611117208 */ /* 0x080fe40001800000 */
[----:B------:R-:W-:-:S02]  /*0ab0*/  FSEL R18, R11, R6, P2 ;  /* 0x000000060b127208 */ /* 0x000fc40001000000 */
        /* <DEDUP_REMOVED lines=45> */
[----:B------:R-:W-:Y:S01]  /*0d90*/  FFMA R3, R50, 1.4426950216293334961, -R3 ;  /* 0x3fb8aa3b32037823 */ /* 0x000fe20000000803 */
[----:B------:R-:W-:Y:S01]  /*0da0*/  SHF.L.U32 R6, R9, 0x17, RZ ;  /* 0x0000001709067819 */ /* 0x000fe200000006ff */
[----:B------:R-:W-:Y:S01]  /*0db0*/  FFMA R5, R52, 1.4426950216293334961, -R5 ;  /* 0x3fb8aa3b34057823 */ /* 0x000fe20000000805 */
[-C--:B------:R-:W-:Y:S01]  /*0dc0*/  FFMA.RM R7, R7, R12.reuse, 12582913 ;  /* 0x4b40000107077423 */ /* 0x080fe2000000400c */
[----:B------:R-:W-:Y:S01]  /*0dd0*/  FFMA R50, R50, 1.925963033500011079e-08, R3 ;  /* 0x32a5706032327823 */ /* 0x000fe20000000003 */
[-C--:B------:R-:W-:Y:S01]  /*0de0*/  FFMA.SAT R3, R46, R11.reuse, 0.5 ;  /* 0x3f0000002e037423 */ /* 0x080fe2000000200b */
[----:B------:R-:W-:Y:S01]  /*0df0*/  FFMA R52, R52, 1.925963033500011079e-08, R5 ;  /* 0x32a5706034347823 */ /* 0x000fe20000000005 */
[----:B------:R-:W-:Y:S01]  /*0e00*/  FADD R5, R7, -12583039 ;  /* 0xcb40007f07057421 */ /* 0x000fe20000000000 */
[----:B------:R-:W-:Y:S01]  /*0e10*/  SHF.L.U32 R15, R15, 0x17, RZ ;  /* 0x000000170f0f7819 */ /* 0x000fe200000006ff */
[-C--:B------:R-:W-:Y:S01]  /*0e20*/  FFMA.RM R3, R3, R12.reuse, 12582913 ;  /* 0x4b40000103037423 */ /* 0x080fe2000000400c */
[-C--:B------:R-:W-:Y:S01]  /*0e30*/  FFMA.SAT R19, R8, R11.reuse, 0.5 ;  /* 0x3f00000008137423 */ /* 0x080fe2000000200b */
[C---:B------:R-:W-:Y:S01]  /*0e40*/  FFMA R5, R48.reuse, 1.4426950216293334961, -R5 ;  /* 0x3fb8aa3b30057823 */ /* 0x040fe20000000805 */
[----:B------:R-:W-:Y:S01]  /*0e50*/  MUFU.EX2 R52, R52 ;  /* 0x0000003400347308 */ /* 0x000fe20000000800 */
[----:B------:R-:W-:Y:S01]  /*0e60*/  FADD R13, R3, -12583039 ;  /* 0xcb40007f030d7421 */ /* 0x000fe20000000000 */
[-C--:B------:R-:W-:Y:S01]  /*0e70*/  FFMA.RM R19, R19, R12.reuse, 12582913 ;  /* 0x4b40000113137423 */ /* 0x080fe2000000400c */
[----:B------:R-:W-:Y:S01]  /*0e80*/  FFMA R48, R48, 1.925963033500011079e-08, R5 ;  /* 0x32a5706030307823 */ /* 0x000fe20000000005 */
[-C--:B------:R-:W-:Y:S01]  /*0e90*/  FFMA.SAT R5, R44, R11.reuse, 0.5 ;  /* 0x3f0000002c057423 */ /* 0x080fe2000000200b */
[----:B------:R-:W-:Y:S01]  /*0ea0*/  FFMA R13, R46, 1.4426950216293334961, -R13 ;  /* 0x3fb8aa3b2e0d7823 */ /* 0x000fe2000000080d */
[----:B------:R-:W-:Y:S01]  /*0eb0*/  FFMA.SAT R23, R36, R11, 0.5 ;  /* 0x3f00000024177423 */ /* 0x000fe2000000200b */
[----:B------:R-:W-:Y:S01]  /*0ec0*/  SHF.L.U32 R3, R3, 0x17, RZ ;  /* 0x0000001703037819 */ /* 0x000fe200000006ff */
[-C--:B------:R-:W-:Y:S01]  /*0ed0*/  FFMA.RM R5, R5, R12.reuse, 12582913 ;  /* 0x4b40000105057423 */ /* 0x080fe2000000400c */
[----:B------:R-:W-:Y:S01]  /*0ee0*/  FFMA R46, R46, 1.925963033500011079e-08, R13 ;  /* 0x32a570602e2e7823 */ /* 0x000fe2000000000d */
[----:B------:R-:W-:Y:S01]  /*0ef0*/  FFMA.RM R23, R23, R12, 12582913 ;  /* 0x4b40000117177423 */ /* 0x000fe2000000400c */
[----:B------:R-:W1:Y:S01]  /*0f00*/  MUFU.EX2 R13, R50 ;  /* 0x00000032000d7308 */ /* 0x000e620000000800 */
[----:B------:R-:W-:-:S04]  /*0f10*/  FADD R17, R5, -12583039 ;  /* 0xcb40007f05117421 */ /* 0x000fc80000000000 */
[----:B------:R-:W-:-:S03]  /*0f20*/  FFMA R17, R44, 1.4426950216293334961, -R17 ;  /* 0x3fb8aa3b2c117823 */ /* 0x000fc60000000811 */
[----:B------:R-:W2:Y:S01]  /*0f30*/  MUFU.EX2 R46, R46 ;  /* 0x0000002e002e7308 */ /* 0x000ea20000000800 */
[----:B------:R-:W-:Y:S01]  /*0f40*/  FFMA R44, R44, 1.925963033500011079e-08, R17 ;  /* 0x32a570602c2c7823 */ /* 0x000fe20000000011 */
[----:B------:R-:W-:-:S04]  /*0f50*/  FFMA.SAT R17, R0, R11, 0.5 ;  /* 0x3f00000000117423 */ /* 0x000fc8000000200b */
[----:B------:R-:W-:Y:S02]  /*0f60*/  FFMA.RM R9, R17, R12, 12582913 ;  /* 0x4b40000111097423 */ /* 0x000fe4000000400c */
[----:B------:R-:W3:Y:S01]  /*0f70*/  MUFU.EX2 R17, R48 ;  /* 0x0000003000117308 */ /* 0x000ee20000000800 */
[----:B-1----:R-:W-:Y:S01]  /*0f80*/  FMUL R6, R6, R13 ;  /* 0x0000000d06067220 */ /* 0x002fe20000400000 */
[----:B------:R-:W-:-:S04]  /*0f90*/  FADD R13, R9, -12583039 ;  /* 0xcb40007f090d7421 */ /* 0x000fc80000000000 */
[----:B------:R-:W-:Y:S01]  /*0fa0*/  FFMA R13, R0, 1.4426950216293334961, -R13 ;  /* 0x3fb8aa3b000d7823 */ /* 0x000fe2000000080d */
[----:B--2---:R-:W-:-:S03]  /*0fb0*/  FMUL R3, R3, R46 ;  /* 0x0000002e03037220 */ /* 0x004fc60000400000 */
[----:B------:R-:W-:Y:S01]  /*0fc0*/  FFMA R18, R0, 1.925963033500011079e-08, R13 ;  /* 0x32a5706000127823 */ /* 0x000fe2000000000d */
[----:B------:R-:W-:Y:S01]  /*0fd0*/  FFMA.SAT R13, R2, R11, 0.5 ;  /* 0x3f000000020d7423 */ /* 0x000fe2000000200b */
[----:B------:R-:W-:-:S03]  /*0fe0*/  FMUL R0, R15, R52 ;  /* 0x000000340f007220 */ /* 0x000fc60000400000 */
[----:B------:R-:W-:Y:S01]  /*0ff0*/  FFMA.RM R13, R13, R12, 12582913 ;  /* 0x4b4000010d0d7423 */ /* 0x000fe2000000400c */
[----:B------:R-:W1:Y:S03]  /*1000*/  MUFU.EX2 R18, R18 ;  /* 0x0000001200127308 */ /* 0x000e660000000800 */
[----:B------:R-:W-:-:S04]  /*1010*/  FADD R15, R13, -12583039 ;  /* 0xcb40007f0d0f7421 */ /* 0x000fc80000000000 */
[----:B------:R-:W-:-:S04]  /*1020*/  FFMA R15, R2, 1.4426950216293334961, -R15 ;  /* 0x3fb8aa3b020f7823 */ /* 0x000fc8000000080f */
[----:B------:R-:W-:Y:S01]  /*1030*/  FFMA R21, R2, 1.925963033500011079e-08, R15 ;  /* 0x32a5706002157823 */ /* 0x000fe2000000000f */
[----:B------:R-:W-:Y:S01]  /*1040*/  FFMA.SAT R15, R42, R11, 0.5 ;  /* 0x3f0000002a0f7423 */ /* 0x000fe2000000200b */
[----:B------:R-:W-:-:S03]  /*1050*/  SHF.L.U32 R2, R7, 0x17, RZ ;  /* 0x0000001707027819 */ /* 0x000fc600000006ff */
[----:B------:R-:W-:Y:S02]  /*1060*/  FFMA.RM R15, R15, R12, 12582913 ;  /* 0x4b4000010f0f7423 */ /* 0x000fe4000000400c */
[----:B---3--:R-:W-:Y:S02]  /*1070*/  FMUL R2, R2, R17 ;  /* 0x0000001102027220 */ /* 0x008fe40000400000 */
        /* <DEDUP_REMOVED lines=8> */
[C---:B------:R-:W-:Y:S01]  /*1100*/  FFMA R17, R4.reuse, 1.4426950216293334961, -R17 ;  /* 0x3fb8aa3b04117823 */ /* 0x040fe20000000811 */
[----:B------:R-:W2:Y:S03]  /*1110*/  MUFU.EX2 R7, R44 ;  /* 0x0000002c00077308 */ /* 0x000ea60000000800 */
[----:B------:R-:W-:Y:S01]  /*1120*/  FFMA R25, R4, 1.925963033500011079e-08, R17 ;  /* 0x32a5706004197823 */ /* 0x000fe20000000011 */
[----:B------:R-:W-:Y:S01]  /*1130*/  FFMA.SAT R17, R40, R11, 0.5 ;  /* 0x3f00000028117423 */ /* 0x000fe2000000200b */
[----:B------:R-:W-:Y:S02]  /*1140*/  SHF.L.U32 R4, R5, 0x17, RZ ;  /* 0x0000001705047819 */ /* 0x000fe400000006ff */
[----:B------:R-:W-:Y:S01]  /*1150*/  SHF.L.U32 R5, R9, 0x17, RZ ;  /* 0x0000001709057819 */ /* 0x000fe200000006ff */
[----:B------:R-:W-:Y:S01]  /*1160*/  FFMA.RM R17, R17, R12, 12582913 ;  /* 0x4b40000111117423 */ /* 0x000fe2000000400c */
[----:B------:R-:W-:-:S03]  /*1170*/  FADD R9, R19, -12583039 ;  /* 0xcb40007f13097421 */ /* 0x000fc60000000000 */
[----:B-1----:R-:W-:Y:S01]  /*1180*/  FMUL R5, R5, R18 ;  /* 0x0000001205057220 */ /* 0x002fe20000400000 */
[----:B------:R-:W-:Y:S01]  /*1190*/  FFMA R9, R8, 1.4426950216293334961, -R9 ;  /* 0x3fb8aa3b08097823 */ /* 0x000fe20000000809 */
[----:B--2---:R-:W-:Y:S01]  /*11a0*/  FMUL R4, R4, R7 ;  /* 0x0000000704047220 */ /* 0x004fe20000400000 */
[----:B------:R-:W-:Y:S02]  /*11b0*/  FADD R7, R17, -12583039 ;  /* 0xcb40007f11077421 */ /* 0x000fe40000000000 */
[----:B------:R-:W-:Y:S01]  /*11c0*/  FFMA R39, R8, 1.925963033500011079e-08, R9 ;  /* 0x32a5706008277823 */ /* 0x000fe20000000009 */
[----:B------:R-:W-:Y:S01]  /*11d0*/  FADD R9, R23, -12583039 ;  /* 0xcb40007f17097421 */ /* 0x000fe20000000000 */
[----:B------:R-:W-:Y:S01]  /*11e0*/  FMUL R8, R15, R42 ;  /* 0x0000002a0f087220 */ /* 0x000fe20000400000 */
[----:B------:R-:W-:Y:S01]  /*11f0*/  FFMA R7, R40, 1.4426950216293334961, -R7 ;  /* 0x3fb8aa3b28077823 */ /* 0x000fe20000000807 */
[----:B------:R-:W-:Y:S01]  /*1200*/  SHF.L.U32 R17, R17, 0x17, RZ ;  /* 0x0000001711117819 */ /* 0x000fe200000006ff */
[----:B------:R-:W-:-:S02]  /*1210*/  FFMA R9, R36, 1.4426950216293334961, -R9 ;  /* 0x3fb8aa3b24097823 */ /* 0x000fc40000000809 */
[----:B------:R-:W-:Y:S01]  /*1220*/  FFMA R31, R40, 1.925963033500011079e-08, R7 ;  /* 0x32a57060281f7823 */ /* 0x000fe20000000007 */
[----:B------:R-:W-:Y:S01]  /*1230*/  FFMA.SAT R7, R38, R11, 0.5 ;  /* 0x3f00000026077423 */ /* 0x000fe2000000200b */
[----:B------:R1:W2:Y:S03]  /*1240*/  MUFU.EX2 R40, R21 ;  /* 0x0000001500287308 */ /* 0x0002a60000000800 */
[----:B------:R-:W-:-:S04]  /*1250*/  FFMA.RM R18, R7, R12, 12582913 ;  /* 0x4b40000107127423 */ /* 0x000fc8000000400c */
[----:B------:R-:W-:Y:S01]  /*1260*/  FADD R7, R18, -12583039 ;  /* 0xcb40007f12077421 */ /* 0x000fe20000000000 */
[----:B-1----:R-:W-:-:S03]  /*1270*/  FFMA.SAT R21, R28, R11, 0.5 ;  /* 0x3f0000001c157423 */ /* 0x002fc6000000200b */
[----:B------:R-:W-:Y:S01]  /*1280*/  FFMA R7, R38, 1.4426950216293334961, -R7 ;  /* 0x3fb8aa3b26077823 */ /* 0x000fe20000000807 */
[----:B------:R-:W-:-:S03]  /*1290*/  FFMA.RM R21, R21, R12, 12582913 ;  /* 0x4b40000115157423 */ /* 0x000fc6000000400c */
[----:B------:R-:W-:Y:S01]  /*12a0*/  FFMA R37, R38, 1.925963033500011079e-08, R7 ;  /* 0x32a5706026257823 */ /* 0x000fe20000000007 */
[----:B------:R-:W-:Y:S01]  /*12b0*/  SHF.L.U32 R7, R13, 0x17, RZ ;  /* 0x000000170d077819 */ /* 0x000fe200000006ff */
[-C--:B------:R-:W-:Y:S01]  /*12c0*/  FFMA.SAT R13, R10, R11.reuse, 0.5 ;  /* 0x3f0000000a0d7423 */ /* 0x080fe2000000200b */
[----:B------:R1:W3:Y:S03]  /*12d0*/  MUFU.EX2 R38, R25 ;  /* 0x0000001900267308 */ /* 0x0002e60000000800 */
[----:B------:R-:W-:Y:S01]  /*12e0*/  FFMA.RM R13, R13, R12, 12582913 ;  /* 0x4b4000010d0d7423 */ /* 0x000fe2000000400c */
[----:B--2---:R-:W-:Y:S01]  /*12f0*/  FMUL R7, R7, R40 ;  /* 0x0000002807077220 */ /* 0x004fe20000400000 */
[----:B------:R-:W-:Y:S01]  /*1300*/  FFMA R40, R36, 1.925963033500011079e-08, R9 ;  /* 0x32a5706024287823 */ /* 0x000fe20000000009 */
[----:B------:R-:W-:Y:S01]  /*1310*/  SHF.L.U32 R9, R16, 0x17, RZ ;  /* 0x0000001710097819 */ /* 0x000fe200000006ff */
[----:B------:R-:W-:Y:S01]  /*1320*/  FADD R15, R13, -12583039 ;  /* 0xcb40007f0d0f7421 */ /* 0x000fe20000000000 */
[----:B------:R-:W2:Y:S01]  /*1330*/  MUFU.EX2 R36, R31 ;  /* 0x0000001f00247308 */ /* 0x000ea20000000800 */
[----:B-1----:R-:W-:Y:S01]  /*1340*/  FADD R25, R21, -12583039 ;  /* 0xcb40007f15197421 */ /* 0x002fe20000000000 */
[----:B------:R-:W-:Y:S01]  /*1350*/  SHF.L.U32 R16, R18, 0x17, RZ ;  /* 0x0000001712107819 */ /* 0x000fe200000006ff */
        /* <DEDUP_REMOVED lines=9> */
[----:B------:R-:W-:Y:S01]  /*13f0*/  FFMA.RM R15, R15, R12, 12582913 ;  /* 0x4b4000010f0f7423 */ /* 0x000fe2000000400c */
[----:B---3--:R-:W-:Y:S01]  /*1400*/  FMUL R9, R9, R38 ;  /* 0x0000002609097220 */ /* 0x008fe20000400000 */
[----:B------:R-:W-:Y:S01]  /*1410*/  FFMA.RM R25, R25, R12, 12582913 ;  /* 0x4b40000119197423 */ /* 0x000fe2000000400c */
[----:B--2---:R-:W-:Y:S01]  /*1420*/  FMUL R10, R17, R36 ;  /* 0x00000024110a7220 */ /* 0x004fe20000400000 */
[----:B------:R-:W-:-:S02]  /*1430*/  FADD R17, R15, -12583039 ;  /* 0xcb40007f0f117421 */ /* 0x000fc40000000000 */
[----:B------:R-:W-:Y:S01]  /*1440*/  FADD R31, R25, -12583039 ;  /* 0xcb40007f191f7421 */ /* 0x000fe20000000000 */
[----:B------:R-:W2:Y:S01]  /*1450*/  MUFU.EX2 R36, R39 ;  /* 0x0000002700247308 */ /* 0x000ea20000000800 */
[----:B------:R-:W-:Y:S01]  /*1460*/  SHF.L.U32 R15, R15, 0x17, RZ ;  /* 0x000000170f0f7819 */ /* 0x000fe200000006ff */
[----:B------:R-:W-:Y:S01]  /*1470*/  FFMA R17, R30, 1.4426950216293334961, -R17 ;  /* 0x3fb8aa3b1e117823 */ /* 0x000fe20000000811 */
[----:B------:R-:W-:-:S03]  /*1480*/  FFMA R31, R24, 1.4426950216293334961, -R31 ;  /* 0x3fb8aa3b181f7823 */ /* 0x000fc6000000081f */
[----:B------:R-:W-:Y:S01]  /*1490*/  FFMA R30, R30, 1.925963033500011079e-08, R17 ;  /* 0x32a570601e1e7823 */ /* 0x000fe20000000011 */
[----:B------:R-:W-:Y:S01]  /*14a0*/  SHF.L.U32 R17, R19, 0x17, RZ ;  /* 0x0000001713117819 */ /* 0x000fe200000006ff */
[----:B------:R-:W-:Y:S01]  /*14b0*/  FFMA R24, R24, 1.925963033500011079e-08, R31 ;  /* 0x32a5706018187823 */ /* 0x000fe2000000001f */
[----:B------:R-:W3:Y:S01]  /*14c0*/  MUFU.EX2 R19, R40 ;  /* 0x0000002800137308 */ /* 0x000ee20000000800 */
[----:B------:R-:W-:Y:S01]  /*14d0*/  FFMA.SAT R31, R20, R11, 0.5 ;  /* 0x3f000000141f7423 */ /* 0x000fe2000000200b */
[----:B-1----:R-:W-:-:S03]  /*14e0*/  FMUL R16, R16, R37 ;  /* 0x0000002510107220 */ /* 0x002fc60000400000 */
[----:B------:R-:W-:Y:S01]  /*14f0*/  FFMA.RM R23, R31, R12, 12582913 ;  /* 0x4b4000011f177423 */ /* 0x000fe2000000400c */
[----:B------:R-:W-:Y:S01]  /*1500*/  FFMA.SAT R31, R22, R11, 0.5 ;  /* 0x3f000000161f7423 */ /* 0x000fe2000000200b */
[----:B--2---:R-:W-:Y:S01]  /*1510*/  FMUL R17, R17, R36 ;  /* 0x0000002411117220 */ /* 0x004fe20000400000 */
[----:B------:R-:W-:Y:S01]  /*1520*/  MUFU.EX2 R30, R30 ;  /* 0x0000001e001e7308 */ /* 0x000fe20000000800 */
[----:B---3--:R-:W-:Y:S01]  /*1530*/  FMUL R18, R18, R19 ;  /* 0x0000001312127220 */ /* 0x008fe20000400000 */
[----:B------:R-:W-:-:S06]  /*1540*/  FADD R19, R23, -12583039 ;  /* 0xcb40007f17137421 */ /* 0x000fcc0000000000 */
[----:B------:R-:W1:Y:S01]  /*1550*/  MUFU.EX2 R28, R28 ;  /* 0x0000001c001c7308 */ /* 0x000e620000000800 */
[----:B------:R-:W-:Y:S01]  /*1560*/  SHF.L.U32 R23, R23, 0x17, RZ ;  /* 0x0000001717177819 */ /* 0x000fe200000006ff */
[----:B------:R-:W-:-:S04]  /*1570*/  FFMA R19, R20, 1.4426950216293334961, -R19 ;  /* 0x3fb8aa3b14137823 */ /* 0x000fc80000000813 */
[----:B------:R-:W-:Y:S01]  /*1580*/  FFMA R36, R20, 1.925963033500011079e-08, R19 ;  /* 0x32a5706014247823 */ /* 0x000fe20000000013 */
[----:B------:R-:W-:Y:S01]  /*1590*/  FFMA.SAT R19, R14, R11, 0.5 ;  /* 0x3f0000000e137423 */ /* 0x000fe2000000200b */
[----:B------:R-:W-:Y:S03]  /*15a0*/  MUFU.EX2 R20, R29 ;  /* 0x0000001d00147308 */ /* 0x000fe60000000800 */
[-C--:B------:R-:W-:Y:S01]  /*15b0*/  FFMA.RM R11, R19, R12.reuse, 12582913 ;  /* 0x4b400001130b7423 */ /* 0x080fe2000000400c */
[----:B------:R-:W-:-:S03]  /*15c0*/  FFMA.RM R12, R31, R12, 12582913 ;  /* 0x4b4000011f0c7423 */ /* 0x000fc6000000400c */
[----:B------:R-:W-:Y:S01]  /*15d0*/  FADD R19, R11, -12583039 ;  /* 0xcb40007f0b137421 */ /* 0x000fe20000000000 */
[----:B------:R-:W2:Y:S01]  /*15e0*/  MUFU.EX2 R31, R24 ;  /* 0x00000018001f7308 */ /* 0x000ea20000000800 */
[----:B-1----:R-:W-:Y:S01]  /*15f0*/  FMUL R21, R21, R28 ;  /* 0x0000001c15157220 */ /* 0x002fe20000400000 */
[----:B------:R-:W-:Y:S01]  /*1600*/  SHF.L.U32 R11, R11, 0x17, RZ ;  /* 0x000000170b0b7819 */ /* 0x000fe200000006ff */
[----:B------:R-:W-:-:S04]  /*1610*/  FFMA R19, R14, 1.4426950216293334961, -R19 ;  /* 0x3fb8aa3b0e137823 */ /* 0x000fc80000000813 */
[----:B------:R-:W-:Y:S01]  /*1620*/  FFMA R37, R14, 1.925963033500011079e-08, R19 ;  /* 0x32a570600e257823 */ /* 0x000fe20000000013 */
[C---:B------:R-:W-:Y:S01]  /*1630*/  FADD R19, R12.reuse, -12583039 ;  /* 0xcb40007f0c137421 */ /* 0x040fe20000000000 */
[----:B------:R-:W1:Y:S01]  /*1640*/  MUFU.EX2 R36, R36 ;  /* 0x0000002400247308 */ /* 0x000e620000000800 */
[----:B------:R-:W-:Y:S02]  /*1650*/  SHF.L.U32 R12, R12, 0x17, RZ ;  /* 0x000000170c0c7819 */ /* 0x000fe400000006ff */
[----:B------:R-:W-:-:S04]  /*1660*/  FFMA R19, R22, 1.4426950216293334961, -R19 ;  /* 0x3fb8aa3b16137823 */ /* 0x000fc80000000813 */
[----:B------:R-:W-:Y:S01]  /*1670*/  FFMA R38, R22, 1.925963033500011079e-08, R19 ;  /* 0x32a5706016267823 */ /* 0x000fe20000000013 */
[----:B------:R-:W-:Y:S01]  /*1680*/  FADD R19, RZ, R6 ;  /* 0x00000006ff137221 */ /* 0x000fe20000000000 */
[----:B------:R-:W-:-:S03]  /*1690*/  SHF.L.U32 R22, R25, 0x17, RZ ;  /* 0x0000001719167819 */ /* 0x000fc600000006ff */
[----:B------:R-:W-:Y:S02]  /*16a0*/  FADD R19, R19, R0 ;  /* 0x0000000013137221 */ /* 0x000fe40000000000 */
[----:B--2---:R-:W-:Y:S02]  /*16b0*/  FMUL R22, R22, R31 ;  /* 0x0000001f16167220 */ /* 0x004fe40000400000 */
[----:B------:R-:W-:Y:S01]  /*16c0*/  FADD R14, R19, R2 ;  /* 0x00000002130e7221 */ /* 0x000fe20000000000 */
[----:B-1----:R-:W-:-:S03]  /*16d0*/  FMUL R23, R23, R36 ;  /* 0x0000002417177220 */ /* 0x002fc60000400000 */
        /* <DEDUP_REMOVED lines=10> */
[----:B------:R-:W1:Y:S03]  /*1780*/  MUFU.EX2 R30, R37 ;  /* 0x00000025001e7308 */ /* 0x000e660000000800 */
[----:B------:R-:W-:-:S04]  /*1790*/  FADD R14, R13, R16 ;  /* 0x000000100d0e7221 */ /* 0x000fc80000000000 */
[----:B------:R-:W-:Y:S01]  /*17a0*/  FADD R13, R14, R17 ;  /* 0x000000110e0d7221 */ /* 0x000fe20000000000 */
[----:B------:R-:W2:Y:S03]  /*17b0*/  MUFU.EX2 R15, R38 ;  /* 0x00000026000f7308 */ /* 0x000ea60000000800 */
        /* <DEDUP_REMOVED lines=19> */
.L_x_31272:
        /* <DEDUP_REMOVED lines=11> */
[----:B01----:R-:W-:Y:S05]  /*19a0*/  CALL.REL.NOINC `($__internal_501_$__cuda_sm3x_div_rn_noftz_f32_slowpath) ;  /* 0x00000024004c7944 */ /* 0x003fea0003c00000 */
[----:B------:R-:W-:-:S07]  /*19b0*/  MOV R15, R6 ;  /* 0x00000006000f7202 */ /* 0x000fce0000000f00 */
.L_x_31221:
[----:B------:R-:W-:Y:S05]  /*19c0*/  BSYNC.RECONVERGENT B2 ;  /* 0x0000000000027941 */ /* 0x000fea0003800200 */
.L_x_31220:
        /* <DEDUP_REMOVED lines=11> */
[----:B01----:R-:W-:Y:S05]  /*1a80*/  CALL.REL.NOINC `($__internal_501_$__cuda_sm3x_div_rn_noftz_f32_slowpath) ;  /* 0x0000002400147944 */ /* 0x003fea0003c00000 */
[----:B------:R-:W-:-:S07]  /*1a90*/  MOV R14, R6 ;  /* 0x00000006000e7202 */ /* 0x000fce0000000f00 */
.L_x_31223:
[----:B------:R-:W-:Y:S05]  /*1aa0*/  BSYNC.RECONVERGENT B2 ;  /* 0x0000000000027941 */ /* 0x000fea0003800200 */
.L_x_31222:
        /* <DEDUP_REMOVED lines=13> */
.L_x_31225:
[----:B------:R-:W-:Y:S05]  /*1b80*/  BSYNC.RECONVERGENT B2 ;  /* 0x0000000000027941 */ /* 0x000fea0003800200 */
.L_x_31224:
        /* <DEDUP_REMOVED lines=13> */
.L_x_31227:
[----:B------:R-:W-:Y:S05]  /*1c60*/  BSYNC.RECONVERGENT B2 ;  /* 0x0000000000027941 */ /* 0x000fea0003800200 */
.L_x_31226:
        /* <DEDUP_REMOVED lines=13> */
.L_x_31229:
[----:B------:R-:W-:Y:S05]  /*1d40*/  BSYNC.RECONVERGENT B2 ;  /* 0x0000000000027941 */ /* 0x000fea0003800200 */
.L_x_31228:
        /* <DEDUP_REMOVED lines=13> */
.L_x_31231:
[----:B------:R-:W-:Y:S05]  /*1e20*/  BSYNC.RECONVERGENT B2 ;  /* 0x0000000000027941 */ /* 0x000fea0003800200 */
.L_x_31230:
        /* <DEDUP_REMOVED lines=13> */
.L_x_31233:
[----:B------:R-:W-:Y:S05]  /*1f00*/  BSYNC.RECONVERGENT B2 ;  /* 0x0000000000027941 */ /* 0x000fea0003800200 */
.L_x_31232:
        /* <DEDUP_REMOVED lines=13> */
.L_x_31235:
[----:B------:R-:W-:Y:S05]  /*1fe0*/  BSYNC.RECONVERGENT B2 ;  /* 0x0000000000027941 */ /* 0x000fea0003800200 */
.L_x_31234:
        /* <DEDUP_REMOVED lines=13> */
.L_x_31237:
[----:B------:R-:W-:Y:S05]  /*20c0*/  BSYNC.RECONVERGENT B2 ;  /* 0x0000000000027941 */ /* 0x000fea0003800200 */
.L_x_31236:
        /* <DEDUP_REMOVED lines=13> */
.L_x_31239:
[----:B------:R-:W-:Y:S05]  /*21a0*/  BSYNC.RECONVERGENT B2 ;  /* 0x0000000000027941 */ /* 0x000fea0003800200 */
.L_x_31238:
        /* <DEDUP_REMOVED lines=13> */
.L_x_31241:
[----:B------:R-:W-:Y:S05]  /*2280*/  BSYNC.RECONVERGENT B2 ;  /* 0x0000000000027941 */ /* 0x000fea0003800200 */
.L_x_31240:
        /* <DEDUP_REMOVED lines=13> */
.L_x_31243:
[----:B------:R-:W-:Y:S05]  /*2360*/  BSYNC.RECONVERGENT B2 ;  /* 0x0000000000027941 */ /* 0x000fea0003800200 */
.L_x_31242:
        /* <DEDUP_REMOVED lines=13> */
.L_x_31245:
[----:B------:R-:W-:Y:S05]  /*2440*/  BSYNC.RECONVERGENT B2 ;  /* 0x0000000000027941 */ /* 0x000fea0003800200 */
.L_x_31244:
        /* <DEDUP_REMOVED lines=13> */
.L_x_31247:
[----:B------:R-:W-:Y:S05]  /*2520*/  BSYNC.RECONVERGENT B2 ;  /* 0x0000000000027941 */ /* 0x000fea0003800200 */
.L_x_31246:
        /* <DEDUP_REMOVED lines=13> */
.L_x_31249:
[----:B------:R-:W-:Y:S05]  /*2600*/  BSYNC.RECONVERGENT B2 ;  /* 0x0000000000027941 */ /* 0x000fea0003800200 */
.L_x_31248:
        /* <DEDUP_REMOVED lines=13> */
.L_x_31251:
[----:B------:R-:W-:Y:S05]  /*26e0*/  BSYNC.RECONVERGENT B2 ;  /* 0x0000000000027941 */ /* 0x000fea0003800200 */
.L_x_31250:
        /* <DEDUP_REMOVED lines=13> */
.L_x_31253:
[----:B------:R-:W-:Y:S05]  /*27c0*/  BSYNC.RECONVERGENT B2 ;  /* 0x0000000000027941 */ /* 0x000fea0003800200 */
.L_x_31252:
        /* <DEDUP_REMOVED lines=13> */
.L_x_31255:
[----:B------:R-:W-:Y:S05]  /*28a0*/  BSYNC.RECONVERGENT B2 ;  /* 0x0000000000027941 */ /* 0x000fea0003800200 */
.L_x_31254:
        /* <DEDUP_REMOVED lines=13> */
.L_x_31257:
[----:B------:R-:W-:Y:S05]  /*2980*/  BSYNC.RECONVERGENT B2 ;  /* 0x0000000000027941 */ /* 0x000fea0003800200 */
.L_x_31256:
        /* <DEDUP_REMOVED lines=13> */
.L_x_31259:
[----:B------:R-:W-:Y:S05]  /*2a60*/  BSYNC.RECONVERGENT B2 ;  /* 0x0000000000027941 */ /* 0x000fea0003800200 */
.L_x_31258:
        /* <DEDUP_REMOVED lines=60> */
.L_x_31219:
[----:B------:R-:W-:Y:S01]  /*2e30*/  BSSY B0, `(.L_x_31261) ;  /* 0x0000007000007945 */ /* 0x000fe20003800000 */
[----:B------:R-:W-:Y:S02]  /*2e40*/  MOV R12, 0x10 ;  /* 0x00000010000c7802 */ /* 0x000fe40000000f00 */
[----:B------:R-:W-:Y:S02]  /*2e50*/  MOV R11, 0x1f ;  /* 0x0000001f000b7802 */ /* 0x000fe40000000f00 */
[----:B------:R-:W-:-:S07]  /*2e60*/  MOV R15, 0xffffffff ;  /* 0xffffffff000f7802 */ /* 0x000fce0000000f00 */
[----:B0-----:R-:W-:Y:S05]  /*2e70*/  WARPSYNC.COLLECTIVE R15, `(.L_x_31262) ;  /* 0x000000000f087348 */ /* 0x001fea0003c00000 */
[----:B------:R1:W2:Y:S02]  /*2e80*/  SHFL.BFLY P6, R14, R13, R12, R11 ;  /* 0x0c00000c0d0e7389 */ /* 0x0002a400000c000b */
[----:B012---:R-:W-:Y:S05]  /*2e90*/  ENDCOLLECTIVE ;  /* 0x000000000000791b */ /* 0x007fea0003800000 */
.L_x_31262:
[----:B------:R-:W-:Y:S05]  /*2ea0*/  BSYNC B0 ;  /* 0x0000000000007941 */ /* 0x000fea0003800000 */
.L_x_31261:
[----:B------:R-:W-:Y:S01]  /*2eb0*/  HFMA2 R11, -RZ, RZ, 0, 1.847743988037109375e-06 ;  /* 0x0000001fff0b7431 */ /* 0x000fe200000001ff */
[----:B------:R-:W-:Y:S02]  /*2ec0*/  FMNMX R13, R13, R14, !PT ;  /* 0x0000000e0d0d7209 */ /* 0x000fe40007800000 */
[----:B------:R-:W-:Y:S02]  /*2ed0*/  MOV R12, 0x8 ;  /* 0x00000008000c7802 */ /* 0x000fe40000000f00 */
[----:B------:R-:W-:-:S07]  /*2ee0*/  MOV R15, 0xffffffff ;  /* 0xffffffff000f7802 */ /* 0x000fce0000000f00 */
[----:B------:R-:W-:Y:S05]  /*2ef0*/  WARPSYNC.COLLECTIVE R15, `(.L_x_31263) ;  /* 0x000000000f087348 */ /* 0x000fea0003c00000 */
[----:B------:R0:W1:Y:S02]  /*2f00*/  SHFL.BFLY P6, R14, R13, R12, R11 ;  /* 0x0c00000c0d0e7389 */ /* 0x00006400000c000b */
[----:B01----:R-:W-:Y:S05]  /*2f10*/  ENDCOLLECTIVE ;  /* 0x000000000000791b */ /* 0x003fea0003800000 */
.L_x_31263:
[----:B------:R-:W-:Y:S01]  /*2f20*/  HFMA2 R12, -RZ, RZ, 0, 2.384185791015625e-07 ;  /* 0x00000004ff0c7431 */ /* 0x000fe200000001ff */
[----:B------:R-:W-:-:S04]  /*2f30*/  FMNMX R0, R13, R14, !PT ;  /* 0x0000000e0d007209 */ /* 0x000fc80007800000 */
[----:B------:R-:W-:-:S07]  /*2f40*/  MOV R13, R0 ;  /* 0x00000000000d7202 */ /* 0x000fce0000000f00 */
[----:B------:R-:W-:Y:S05]  /*2f50*/  WARPSYNC.COLLECTIVE R15, `(.L_x_31264) ;  /* 0x000000000f087348 */ /* 0x000fea0003c00000 */
[----:B------:R0:W1:Y:S02]  /*2f60*/  SHFL.BFLY P6, R14, R13, R12, R11 ;  /* 0x0c00000c0d0e7389 */ /* 0x00006400000c000b */
[----:B01----:R-:W-:Y:S05]  /*2f70*/  ENDCOLLECTIVE ;  /* 0x000000000000791b */ /* 0x003fea0003800000 */
.L_x_31264:
[----:B------:R-:W-:Y:S01]  /*2f80*/  HFMA2 R12, -RZ, RZ, 0, 1.1920928955078125e-07 ;  /* 0x00000002ff0c7431 */ /* 0x000fe200000001ff */
[----:B------:R-:W-:-:S04]  /*2f90*/  FMNMX R2, R0, R14, !PT ;  /* 0x0000000e00027209 */ /* 0x000fc80007800000 */
[----:B------:R-:W-:-:S07]  /*2fa0*/  MOV R13, R2 ;  /* 0x00000002000d7202 */ /* 0x000fce0000000f00 */
[----:B------:R-:W-:Y:S05]  /*2fb0*/  WARPSYNC.COLLECTIVE R15, `(.L_x_31265) ;  /* 0x000000000f087348 */ /* 0x000fea0003c00000 */
[----:B------:R0:W1:Y:S02]  /*2fc0*/  SHFL.BFLY P6, R14, R13, R12, R11 ;  /* 0x0c00000c0d0e7389 */ /* 0x00006400000c000b */
[----:B01----:R-:W-:Y:S05]  /*2fd0*/  ENDCOLLECTIVE ;  /* 0x000000000000791b */ /* 0x003fea0003800000 */
.L_x_31265:
[----:B------:R-:W-:Y:S01]  /*2fe0*/  HFMA2 R12, -RZ, RZ, 0, 5.9604644775390625e-08 ;  /* 0x00000001ff0c7431 */ /* 0x000fe200000001ff */
[----:B------:R-:W-:-:S04]  /*2ff0*/  FMNMX R3, R2, R14, !PT ;  /* 0x0000000e02037209 */ /* 0x000fc80007800000 */
[----:B------:R-:W-:-:S07]  /*3000*/  MOV R13, R3 ;  /* 0x00000003000d7202 */ /* 0x000fce0000000f00 */
[----:B------:R-:W-:Y:S05]  /*3010*/  WARPSYNC.COLLECTIVE R15, `(.L_x_31266) ;  /* 0x000000000f087348 */ /* 0x000fea0003c00000 */
[----:B------:R0:W1:Y:S02]  /*3020*/  SHFL.BFLY P6, R14, R13, R12, R11 ;  /* 0x0c00000c0d0e7389 */ /* 0x00006400000c000b */
[----:B01----:R-:W-:Y:S05]  /*3030*/  ENDCOLLECTIVE ;  /* 0x000000000000791b */ /* 0x003fea0003800000 */
.L_x_31266:
[----:B------:R-:W-:-:S05]  /*3040*/  FMNMX R9, R3, R14, !PT ;  /* 0x0000000e03097209 */ /* 0x000fca0007800000 */
[--C-:B------:R-:W-:Y:S01]  /*3050*/  FADD R0, R4, -R9.reuse ;  /* 0x8000000904007221 */ /* 0x100fe20000000000 */
[--C-:B------:R-:W-:Y:S01]  /*3060*/  FADD R3, R31, -R9.reuse ;  /* 0x800000091f037221 */ /* 0x100fe20000000000 */
        /* <DEDUP_REMOVED lines=94> */
[C---:B------:R-:W-:Y:S01]  /*3650*/  FADD R19, R16.reuse, -12583039 ;  /* 0xcb40007f10137421 */ /* 0x040fe20000000000 */
[----:B------:R-:W-:Y:S01]  /*3660*/  SHF.L.U32 R16, R16, 0x17, RZ ;  /* 0x0000001710107819 */ /* 0x000fe200000006ff */
[----:B------:R-:W-:Y:S02]  /*3670*/  FFMA.RM R10, R10, R31, 12582913 ;  /* 0x4b4000010a0a7423 */ /* 0x000fe4000000401f */
[----:B------:R-:W-:Y:S02]  /*3680*/  FFMA R19, R22, 1.4426950216293334961, -R19 ;  /* 0x3fb8aa3b16137823 */ /* 0x000fe40000000813 */
        /* <DEDUP_REMOVED lines=9> */
[----:B------:R-:W0:Y:S02]  /*3720*/  MUFU.EX2 R17, R17 ;  /* 0x0000001100117308 */ /* 0x000e240000000800 */
[----:B------:R-:W-:-:S04]  /*3730*/  FADD R20, R18, -12583039 ;  /* 0xcb40007f12147421 */ /* 0x000fc80000000000 */
[----:B------:R-:W-:Y:S01]  /*3740*/  FFMA R20, R21, 1.4426950216293334961, -R20 ;  /* 0x3fb8aa3b15147823 */ /* 0x000fe20000000814 */
[----:B-1----:R-:W-:-:S03]  /*3750*/  FMUL R16, R16, R19 ;  /* 0x0000001310107220 */ /* 0x002fc60000400000 */
[----:B------:R-:W-:-:S06]  /*3760*/  FFMA R20, R21, 1.925963033500011079e-08, R20 ;  /* 0x32a5706015147823 */ /* 0x000fcc0000000014 */
[----:B------:R-:W1:Y:S01]  /*3770*/  MUFU.EX2 R20, R20 ;  /* 0x0000001400147308 */ /* 0x000e620000000800 */
[----:B0-----:R-:W-:Y:S01]  /*3780*/  FMUL R10, R10, R17 ;  /* 0x000000110a0a7220 */ /* 0x001fe20000400000 */
[----:B------:R-:W-:Y:S01]  /*3790*/  SHF.L.U32 R17, R18, 0x17, RZ ;  /* 0x0000001712117819 */ /* 0x000fe200000006ff */
[----:B------:R-:W-:-:S04]  /*37a0*/  FFMA.SAT R18, R24, R30, 0.5 ;  /* 0x3f00000018127423 */ /* 0x000fc8000000201e */
[----:B------:R-:W-:-:S04]  /*37b0*/  FFMA.RM R18, R18, R31, 12582913 ;  /* 0x4b40000112127423 */ /* 0x000fc8000000401f */
[C---:B------:R-:W-:Y:S01]  /*37c0*/  FADD R19, R18.reuse, -12583039 ;  /* 0xcb40007f12137421 */ /* 0x040fe20000000000 */
[----:B------:R-:W-:-:S03]  /*37d0*/  SHF.L.U32 R18, R18, 0x17, RZ ;  /* 0x0000001712127819 */ /* 0x000fc600000006ff */
[C---:B------:R-:W-:Y:S01]  /*37e0*/  FFMA R19, R24.reuse, 1.4426950216293334961, -R19 ;  /* 0x3fb8aa3b18137823 */ /* 0x040fe20000000813 */
[----:B-1----:R-:W-:Y:S01]  /*37f0*/  FMUL R17, R17, R20 ;  /* 0x0000001411117220 */ /* 0x002fe20000400000 */
[----:B------:R-:W-:Y:S02]  /*3800*/  FFMA.SAT R20, R23, R30, 0.5 ;  /* 0x3f00000017147423 */ /* 0x000fe4000000201e */
[----:B------:R-:W-:Y:S02]  /*3810*/  FFMA R24, R24, 1.925963033500011079e-08, R19 ;  /* 0x32a5706018187823 */ /* 0x000fe40000000013 */
[----:B------:R-:W-:Y:S02]  /*3820*/  FFMA.RM R20, R20, R31, 12582913 ;  /* 0x4b40000114147423 */ /* 0x000fe4000000401f */
[----:B------:R-:W0:Y:S02]  /*3830*/  MUFU.EX2 R19, R24 ;  /* 0x0000001800137308 */ /* 0x000e240000000800 */
[----:B------:R-:W-:-:S04]  /*3840*/  FADD R22, R20, -12583039 ;  /* 0xcb40007f14167421 */ /* 0x000fc80000000000 */
        /* <DEDUP_REMOVED lines=13> */
[----:B------:R-:W0:Y:S02]  /*3920*/  MUFU.EX2 R11, R24 ;  /* 0x00000018000b7308 */ /* 0x000e240000000800 */
[----:B------:R-:W-:-:S05]  /*3930*/  FFMA.RM R22, R22, R31, 12582913 ;  /* 0x4b40000116167423 */ /* 0x000fca000000401f */
[----:B------:R-:W-:Y:S01]  /*3940*/  SHF.L.U32 R21, R22, 0x17, RZ ;  /* 0x0000001716157819 */ /* 0x000fe200000006ff */
        /* <DEDUP_REMOVED lines=64> */
.L_x_31267:
[----:B------:R-:W-:Y:S02]  /*3d50*/  HFMA2 R12, -RZ, RZ, 0, 4.76837158203125e-07 ;  /* 0x00000008ff0c7431 */ /* 0x000fe400000001ff */
[----:B------:R-:W-:-:S05]  /*3d60*/  FADD R28, R13, R14 ;  /* 0x0000000e0d1c7221 */ /* 0x000fca0000000000 */
[----:B------:R-:W-:-:S07]  /*3d70*/  MOV R13, R28 ;  /* 0x0000001c000d7202 */ /* 0x000fce0000000f00 */
[----:B------:R-:W-:Y:S05]  /*3d80*/  WARPSYNC.COLLECTIVE R15, `(.L_x_31268) ;  /* 0x000000000f087348 */ /* 0x000fea0003c00000 */
[----:B------:R0:W1:Y:S02]  /*3d90*/  SHFL.BFLY P6, R14, R13, R12, R11 ;  /* 0x0c00000c0d0e7389 */ /* 0x00006400000c000b */
[----:B01----:R-:W-:Y:S05]  /*3da0*/  ENDCOLLECTIVE ;  /* 0x000000000000791b */ /* 0x003fea0003800000 */
.L_x_31268:
[----:B------:R-:W-:Y:S02]  /*3db0*/  HFMA2 R12, -RZ, RZ, 0, 2.384185791015625e-07 ;  /* 0x00000004ff0c7431 */ /* 0x000fe400000001ff */
[----:B------:R-:W-:-:S05]  /*3dc0*/  FADD R29, R28, R14 ;  /* 0x0000000e1c1d7221 */ /* 0x000fca0000000000 */
[----:B------:R-:W-:-:S07]  /*3dd0*/  MOV R13, R29 ;  /* 0x0000001d000d7202 */ /* 0x000fce0000000f00 */
[----:B------:R-:W-:Y:S05]  /*3de0*/  WARPSYNC.COLLECTIVE R15, `(.L_x_31269) ;  /* 0x000000000f087348 */ /* 0x000fea0003c00000 */
[----:B------:R0:W1:Y:S02]  /*3df0*/  SHFL.BFLY P6, R14, R13, R12, R11 ;  /* 0x0c00000c0d0e7389 */ /* 0x00006400000c000b */
[----:B01----:R-:W-:Y:S05]  /*3e00*/  ENDCOLLECTIVE ;  /* 0x000000000000791b */ /* 0x003fea0003800000 */
.L_x_31269:
[----:B------:R-:W-:Y:S02]  /*3e10*/  HFMA2 R12, -RZ, RZ, 0, 1.1920928955078125e-07 ;  /* 0x00000002ff0c7431 */ /* 0x000fe400000001ff */
[----:B------:R-:W-:-:S05]  /*3e20*/  FADD R30, R29, R14 ;  /* 0x0000000e1d1e7221 */ /* 0x000fca0000000000 */
[----:B------:R-:W-:-:S07]  /*3e30*/  MOV R13, R30 ;  /* 0x0000001e000d7202 */ /* 0x000fce0000000f00 */
[----:B------:R-:W-:Y:S05]  /*3e40*/  WARPSYNC.COLLECTIVE R15, `(.L_x_31270) ;  /* 0x000000000f087348 */ /* 0x000fea0003c00000 */
[----:B------:R0:W1:Y:S02]  /*3e50*/  SHFL.BFLY P6, R14, R13, R12, R11 ;  /* 0x0c00000c0d0e7389 */ /* 0x00006400000c000b */
[----:B01----:R-:W-:Y:S05]  /*3e60*/  ENDCOLLECTIVE ;  /* 0x000000000000791b */ /* 0x003fea0003800000 */
.L_x_31270:
[----:B------:R-:W-:Y:S02]  /*3e70*/  HFMA2 R12, -RZ, RZ, 0, 5.9604644775390625e-08 ;  /* 0x00000001ff0c7431 */ /* 0x000fe400000001ff */
[----:B------:R-:W-:-:S05]  /*3e80*/  FADD R31, R30, R14 ;  /* 0x0000000e1e1f7221 */ /* 0x000fca0000000000 */
[----:B------:R-:W-:-:S07]  /*3e90*/  MOV R13, R31 ;  /* 0x0000001f000d7202 */ /* 0x000fce0000000f00 */
[----:B------:R-:W-:Y:S05]  /*3ea0*/  WARPSYNC.COLLECTIVE R15, `(.L_x_31271) ;  /* 0x000000000f087348 */ /* 0x000fea0003c00000 */
[----:B------:R0:W1:Y:S02]  /*3eb0*/  SHFL.BFLY P6, R14, R13, R12, R11 ;  /* 0x0c00000c0d0e7389 */ /* 0x00006400000c000b */
[----:B01----:R-:W-:Y:S05]  /*3ec0*/  ENDCOLLECTIVE ;  /* 0x000000000000791b */ /* 0x003fea0003800000 */
.L_x_31271:
[----:B------:R-:W-:Y:S05]  /*3ed0*/  BRA `(.L_x_31272) ;  /* 0xffffffd800847947 */ /* 0x000fea000383ffff */
        .weak           $__internal_501_$__cuda_sm3x_div_rn_noftz_f32_slowpath
        .type           $__internal_501_$__cuda_sm3x_div_rn_noftz_f32_slowpath,@function
        .size           $__internal_501_$__cuda_sm3x_div_rn_noftz_f32_slowpath,(.L_x_37878 - $__internal_501_$__cuda_sm3x_div_rn_noftz_f32_slowpath)
$__internal_501_$__cuda_sm3x_div_rn_noftz_f32_slowpath:
        /* <DEDUP_REMOVED lines=35> */
.L_x_31274:
        /* <DEDUP_REMOVED lines=51> */
.L_x_31281:
[----:B------:R-:W-:-:S04]  /*4440*/  LOP3.LUT R6, R6, 0x80000000, RZ, 0xc0, !PT ;  /* 0x8000000006067812 */ /* 0x000fc800078ec0ff */
[----:B------:R-:W-:Y:S01]  /*4450*/  LOP3.LUT R6, R6, 0x7f800000, RZ, 0xfc, !PT ;  /* 0x7f80000006067812 */ /* 0x000fe200078efcff */
[----:B------:R-:W-:Y:S06]  /*4460*/  BRA `(.L_x_31282) ;  /* 0x0000000000047947 */ /* 0x000fec0003800000 */
.L_x_31280:
[----:B------:R-:W-:-:S07]  /*4470*/  LEA R6, R28, R6, 0x17 ;  /* 0x000000061c067211 */ /* 0x000fce00078eb8ff */
.L_x_31282:
[----:B------:R-:W-:Y:S05]  /*4480*/  BSYNC.RECONVERGENT B1 ;  /* 0x0000000000017941 */ /* 0x000fea0003800200 */
.L_x_31279:
[----:B------:R-:W-:Y:S05]  /*4490*/  BRA `(.L_x_31283) ;  /* 0x0000000000207947 */ /* 0x000fea0003800000 */
.L_x_31278:
[----:B------:R-:W-:-:S04]  /*44a0*/  LOP3.LUT R6, R29, 0x80000000, R6, 0x48, !PT ;  /* 0x800000001d067812 */ /* 0x000fc800078e4806 */
[----:B------:R-:W-:Y:S01]  /*44b0*/  LOP3.LUT R6, R6, 0x7f800000, RZ, 0xfc, !PT ;  /* 0x7f80000006067812 */ /* 0x000fe200078efcff */
[----:B------:R-:W-:Y:S06]  /*44c0*/  BRA `(.L_x_31283) ;  /* 0x0000000000147947 */ /* 0x000fec0003800000 */
.L_x_31277:
[----:B------:R-:W-:Y:S01]  /*44d0*/  LOP3.LUT R6, R29, 0x80000000, R6, 0x48, !PT ;  /* 0x800000001d067812 */ /* 0x000fe200078e4806 */
[----:B------:R-:W-:Y:S06]  /*44e0*/  BRA `(.L_x_31283) ;  /* 0x00000000000c7947 */ /* 0x000fec0003800000 */
.L_x_31276:
[----:B------:R-:W0:Y:S01]  /*44f0*/  MUFU.RSQ R6, -QNAN ;  /* 0xffc0000000067908 */ /* 0x000e220000001400 */
[----:B------:R-:W-:Y:S05]  /*4500*/  BRA `(.L_x_31283) ;  /* 0x0000000000047947 */ /* 0x000fea0003800000 */
.L_x_31275:
[----:B------:R-:W-:-:S07]  /*4510*/  FADD.FTZ R6, R6, R11 ;  /* 0x0000000b06067221 */ /* 0x000fce0000010000 */
.L_x_31283:
[----:B------:R-:W-:Y:S05]  /*4520*/  BSYNC.RECONVERGENT B0 ;  /* 0x0000000000007941 */ /* 0x000fea0003800200 */
.L_x_31273:
[----:B------:R-:W-:-:S04]  /*4530*/  HFMA2 R13, -RZ, RZ, 0, 0 ;  /* 0x00000000ff0d7431 */ /* 0x000fc800000001ff */
[----:B0-----:R-:W-:Y:S05]  /*4540*/  RET.REL.NODEC R12 `(_Z15SoftmaxWarpImplI24ElementwiseScaleMaskLoadIffbE11DirectStoreIffEfLi1ELi20ELi32ELi1ELb0EL9Algorithm0EEvT_T0_ll) ;  /* 0xffffffb80cac7950 */ /* 0x001fea0003c3ffff */
.L_x_31284:
        /* <DEDUP_REMOVED lines=11> */
.L_x_37878:


//--------------------- .text._Z15SoftmaxWarpImplI24ElementwiseScaleMaskLoadIffbE11DirectStoreIffEfLi1ELi19ELi32ELi1ELb1EL9Algorithm0EEvT_T0_ll --------------------------
	.section	.text._Z15SoftmaxWarpImplI24ElementwiseScaleMaskLoadIffbE11DirectStoreIffEfLi1ELi19ELi32ELi1ELb1EL9Algorithm0EEvT_T0_ll,"ax",@progbits
	.align	128
        .global         _Z15SoftmaxWarpImplI24ElementwiseScaleMaskLoadIffbE11DirectStoreIffEfLi1ELi19ELi32ELi1ELb1EL9Algorithm0EEvT_T0_ll
        .type           _Z15SoftmaxWarpImplI24ElementwiseScaleMaskLoadIffbE11DirectStoreIffEfLi1ELi19ELi32ELi1ELb1EL9Algorithm0EEvT_T0_ll,@function
        .size           _Z15SoftmaxWarpImplI24ElementwiseScaleMaskLoadIffbE11DirectStoreIffEfLi1ELi19ELi32ELi1ELb1EL9Algorithm0EEvT_T0_ll,(.L_x_37879 - _Z15SoftmaxWarpImplI24ElementwiseScaleMaskLoadIffbE11DirectStoreIffEfLi1ELi19ELi32ELi1ELb1EL9Algorithm0EEvT_T0_ll)
        .other          _Z15SoftmaxWarpImplI24ElementwiseScaleMaskLoadIffbE11DirectStoreIffEfLi1ELi19ELi32ELi1ELb1EL9Algorithm0EEvT_T0_ll,@"STO_CUDA_ENTRY STV_DEFAULT"
_Z15SoftmaxWarpImplI24ElementwiseScaleMaskLoadIffbE11DirectStoreIffEfLi1ELi19ELi32ELi1ELb1EL9Algorithm0EEvT_T0_ll:
.text._Z15SoftmaxWarpImplI24ElementwiseScaleMaskLoadIffbE11DirectStoreIffEfLi1ELi19ELi32ELi1ELb1EL9Algorithm0EEvT_T0_ll:
        /* <DEDUP_REMOVED lines=26> */
.L_x_31285:
        /* <DEDUP_REMOVED lines=32> */
.L_x_31326:
[----:B------:R-:W-:Y:S01]  /*03a0*/  ISETP.GE.U32.AND P0, PT, R34, UR44, PT ;  /* 0x0000002c22007c0c */ /* 0x000fe2000bf06070 */
[----:B------:R-:W-:Y:S01]  /*03b0*/  HFMA2 R3, -RZ, RZ, 0, 0 ;  /* 0x00000000ff037431 */ /* 0x000fe200000001ff */
[----:B------:R-:W-:Y:S01]  /*03c0*/  MOV R2, R34 ;  /* 0x0000002200027202 */ /* 0x000fe20000000f00 */
[----:B-1----:R-:W-:Y:S01]  /*03d0*/  IMAD R5, R31, UR48, RZ ;  /* 0x000000301f057c24 */ /* 0x002fe2000f8e02ff */
[----:B------:R-:W-:Y:S02]  /*03e0*/  ISETP.GE.AND.EX P0, PT, RZ, UR45, PT, P0 ;  /* 0x0000002dff007c0c */ /* 0x000fe4000bf06300 */
[----:B------:R-:W-:Y:S01]  /*03f0*/  ISETP.GE.U32.AND P2, PT, R52, UR44, PT ;  /* 0x0000002c34007c0c */ /* 0x000fe2000bf46070 */
[----:B------:R-:W-:-:S03]  /*0400*/  IMAD R5, R32, UR49, R5 ;  /* 0x0000003120057c24 */ /* 0x000fc6000f8e0205 */
[----:B------:R-:W-:Y:S01]  /*0410*/  ISETP.GE.AND.EX P2, PT, RZ, UR45, PT, P2 ;  /* 0x0000002dff007c0c */ /* 0x000fe2000bf46320 */
[----:B------:R-:W-:-:S04]  /*0420*/  IMAD.WIDE.U32 R6, R32, UR48, R2 ;  /* 0x0000003020067c25 */ /* 0x000fc8000f8e0002 */
[----:B------:R-:W-:Y:S01]  /*0430*/  IMAD.IADD R5, R7, 0x1, R5 ;  /* 0x0000000107057824 */ /* 0x000fe200078e0205 */
[----:B------:R-:W-:Y:S01]  /*0440*/  IADD3 R2, P1, PT, R6, UR42, RZ ;  /* 0x0000002a06027c10 */ /* 0x000fe2000ff3e0ff */
[----:B0-----:R-:W0:Y:S01]  /*0450*/  @!P0 LDC R9, c[0x0][0x39c] ;  /* 0x0000e700ff098b82 */ /* 0x001e220000000800 */
[C---:B------:R-:W-:Y:S02]  /*0460*/  @!P0 R2UR UR6, R26.reuse ;  /* 0x000000001a0682ca */ /* 0x040fe400000e0000 */
[C---:B------:R-:W-:Y:S02]  /*0470*/  @!P0 R2UR UR7, R27.reuse ;  /* 0x000000001b0782ca */ /* 0x040fe400000e0000 */
[----:B------:R-:W-:Y:S02]  /*0480*/  @!P0 R2UR UR4, R26 ;  /* 0x000000001a0482ca */ /* 0x000fe400000e0000 */
[----:B------:R-:W-:Y:S01]  /*0490*/  @!P0 R2UR UR5, R27 ;  /* 0x000000001b0582ca */ /* 0x000fe200000e0000 */
[----:B------:R-:W1:Y:S01]  /*04a0*/  @!P2 LDC R13, c[0x0][0x39c] ;  /* 0x0000e700ff0dab82 */ /* 0x000e620000000800 */
[----:B------:R-:W-:-:S02]  /*04b0*/  IADD3.X R3, PT, PT, R5, UR43, RZ, P1, !PT ;  /* 0x0000002b05037c10 */ /* 0x000fc40008ffe4ff */
        /* <DEDUP_REMOVED lines=42> */
[----:B------:R-:W5:Y:S01]  /*0760*/  @!P5 LDG.E.U8 R18, desc[UR6][R2.64+0xa0] ;  /* 0x0000a0060212d981 */ /* 0x000f62000c1e1100 */
[----:B------:R-:W-:Y:S02]  /*0770*/  MOV R61, 0xff800000 ;  /* 0xff800000003d7802 */ /* 0x000fe40000000f00 */
        /* <DEDUP_REMOVED lines=13> */
[----:B------:R-:W-:Y:S02]  /*0850*/  @!P1 R2UR UR6, R26 ;  /* 0x000000001a0692ca */ /* 0x000fe400000e0000 */
[----:B------:R-:W-:Y:S02]  /*0860*/  @!P1 R2UR UR7, R27 ;  /* 0x000000001b0792ca */ /* 0x000fe400000e0000 */
[-C--:B-1----:R-:W-:Y:S02]  /*0870*/  @!P2 FMNMX R13, R13, R6.reuse, !PT ;  /* 0x000000060d0da209 */ /* 0x082fe40007800000 */
[----:B------:R-:W-:Y:S02]  /*0880*/  @!P2 MOV R9, R6 ;  /* 0x000000060009a202 */ /* 0x000fe40000000f00 */
[----:B----4-:R-:W-:Y:S01]  /*0890*/  ISETP.NE.OR P2, PT, R10, RZ, P3 ;  /* 0x000000ff0a00720c */ /* 0x010fe20001f45670 */
[----:B-----5:R-:W-:Y:S01]  /*08a0*/  @!P3 FMUL R8, R8, R7 ;  /* 0x000000070808b220 */ /* 0x020fe20000400000 */
[----:B------:R-:W-:Y:S01]  /*08b0*/  @!P1 R2UR UR4, R26 ;  /* 0x000000001a0492ca */ /* 0x000fe200000e0000 */
[----:B------:R-:W0:Y:S01]  /*08c0*/  @!P4 LDC R6, c[0x0][0x39c] ;  /* 0x0000e700ff06cb82 */ /* 0x000e220000000800 */
[----:B------:R-:W-:-:S03]  /*08d0*/  @!P1 R2UR UR5, R27 ;  /* 0x000000001b0592ca */ /* 0x000fc600000e0000 */
[----:B------:R-:W3:Y:S06]  /*08e0*/  @!P1 LDG.E.U8 R20, desc[UR6][R2.64+0xc0] ;  /* 0x0000c00602149981 */ /* 0x000eec000c1e1100 */
[----:B------:R-:W1:Y:S01]  /*08f0*/  @!P2 LDC R8, c[0x0][0x398] ;  /* 0x0000e600ff08ab82 */ /* 0x000e620000000800 */
[----:B------:R-:W-:-:S03]  /*0900*/  ISETP.GE.U32.AND P2, PT, R46, UR44, PT ;  /* 0x0000002c2e007c0c */ /* 0x000fc6000bf46070 */
[----:B------:R-:W4:Y:S01]  /*0910*/  @!P1 LDG.E R10, desc[UR4][R4.64+0x300] ;  /* 0x00030004040a9981 */ /* 0x000f22000c1e1900 */
[----:B------:R-:W-:Y:S02]  /*0920*/  ISETP.GE.AND.EX P2, PT, RZ, UR45, PT, P2 ;  /* 0x0000002dff007c0c */ /* 0x000fe4000bf46320 */
[----:B------:R-:W-:-:S11]  /*0930*/  MOV R7, 0xff800000 ;  /* 0xff80000000077802 */ /* 0x000fd60000000f00 */
[C---:B------:R-:W-:Y:S02]  /*0940*/  @!P2 R2UR UR6, R26.reuse ;  /* 0x000000001a06a2ca */ /* 0x040fe400000e0000 */
[C---:B------:R-:W-:Y:S02]  /*0950*/  @!P2 R2UR UR7, R27.reuse ;  /* 0x000000001b07a2ca */ /* 0x040fe400000e0000 */
[----:B------:R-:W-:Y:S02]  /*0960*/  @!P2 R2UR UR4, R26 ;  /* 0x000000001a04a2ca */ /* 0x000fe400000e0000 */
[----:B------:R-:W-:Y:S01]  /*0970*/  @!P2 R2UR UR5, R27 ;  /* 0x000000001b05a2ca */ /* 0x000fe200000e0000 */
[----:B-1----:R-:W-:Y:S01]  /*0980*/  @!P3 IMAD.MOV.U32 R7, RZ, RZ, R8 ;  /* 0x000000ffff07b224 */ /* 0x002fe200078e0008 */
[----:B------:R-:W-:Y:S02]  /*0990*/  @!P3 FMNMX R13, R13, R8, !PT ;  /* 0x000000080d0db209 */ /* 0x000fe40007800000 */
[----:B------:R-:W-:Y:S01]  /*09a0*/  ISETP.NE.OR P3, PT, R12, RZ, P4 ;  /* 0x000000ff0c00720c */ /* 0x000fe20002765670 */
[----:B0-----:R-:W-:-:S04]  /*09b0*/  @!P4 FMUL R6, R11, R6 ;  /* 0x000000060b06c220 */ /* 0x001fc80000400000 */
[----:B------:R-:W5:Y:S04]  /*09c0*/  @!P2 LDG.E.U8 R12, desc[UR6][R2.64+0xe0] ;  /* 0x0000e006020ca981 */ /* 0x000f68000c1e1100 */
[----:B------:R-:W5:Y:S04]  /*09d0*/  @!P2 LDG.E R8, desc[UR4][R4.64+0x380] ;  /* 0x000380040408a981 */ /* 0x000f68000c1e1900 */
        /* <DEDUP_REMOVED lines=8> */
[----:B------:R-:W-:-:S05]  /*0a60*/  @!P4 MOV R61, R6 ;  /* 0x00000006003dc202 */ /* 0x000fca0000000f00 */
[----:B------:R-:W5:Y:S01]  /*0a70*/  @!P3 LDG.E.U8 R11, desc[UR6][R2.64+0x100] ;  /* 0x00010006020bb981 */ /* 0x000f62000c1e1100 */
[----:B------:R-:W-:-:S03]  /*0a80*/  ISETP.NE.OR P4, PT, R15, RZ, P6 ;  /* 0x000000ff0f00720c */ /* 0x000fc60003785670 */
[----:B------:R-:W5:Y:S01]  /*0a90*/  @!P3 LDG.E R6, desc[UR4][R4.64+0x400] ;  /* 0x000400040406b981 */ /* 0x000f62000c1e1900 */
[----:B------:R-:W-:-:S09]  /*0aa0*/  @!P6 FMUL R14, R14, R17 ;  /* 0x000000110e0ee220 */ /* 0x000fd20000400000 */
[----:B------:R-:W0:Y:S01]  /*0ab0*/  @!P4 LDC R14, c[0x0][0x398] ;  /* 0x0000e600ff0ecb82 */ /* 0x000e220000000800 */
[----:B------:R-:W-:-:S04]  /*0ac0*/  ISETP.GE.U32.AND P4, PT, R44, UR44, PT ;  /* 0x0000002c2c007c0c */ /* 0x000fc8000bf86070 */
[----:B------:R-:W-:-:S13]  /*0ad0*/  ISETP.GE.AND.EX P4, PT, RZ, UR45, PT, P4 ;  /* 0x0000002dff007c0c */ /* 0x000fda000bf86340 */
[C---:B------:R-:W-:Y:S02]  /*0ae0*/  @!P4 R2UR UR4, R26.reuse ;  /* 0x000000001a04c2ca */ /* 0x040fe400000e0000 */
[C---:B------:R-:W-:Y:S02]  /*0af0*/  @!P4 R2UR UR5, R27.reuse ;  /* 0x000000001b05c2ca */ /* 0x040fe400000e0000 */
[----:B------:R-:W-:Y:S02]  /*0b00*/  @!P4 R2UR UR6, R26 ;  /* 0x000000001a06c2ca */ /* 0x000fe400000e0000 */
[----:B------:R-:W-:-:S09]  /*0b10*/  @!P4 R2UR UR7, R27 ;  /* 0x000000001b07c2ca */ /* 0x000fd200000e0000 */
[----:B------:R-:W5:Y:S04]  /*0b20*/  @!P4 LDG.E R15, desc[UR4][R4.64+0x480] ;  /* 0x00048004040fc981 */ /* 0x000f68000c1e1900 */
[----:B------:R-:W5:Y:S01]  /*0b30*/  @!P4 LDG.E.U8 R17, desc[UR6][R2.64+0x120] ;  /* 0x000120060211c981 */ /* 0x000f62000c1e1100 */
[----:B------:R-:W-:Y:S02]  /*0b40*/  MOV R65, 0xff800000 ;  /* 0xff80000000417802 */ /* 0x000fe40000000f00 */
[-C--:B0-----:R-:W-:Y:S02]  /*0b50*/  @!P6 FMNMX R13, R13, R14.reuse, !PT ;  /* 0x0000000e0d0de209 */ /* 0x081fe40007800000 */
[----:B------:R-:W-:Y:S02]  /*0b60*/  @!P6 MOV R65, R14 ;  /* 0x0000000e0041e202 */ /* 0x000fe40000000f00 */
[----:B------:R-:W-:Y:S01]  /*0b70*/  ISETP.NE.OR P6, PT, R18, RZ, P5 ;  /* 0x000000ff1200720c */ /* 0x000fe20002fc5670 */
[----:B------:R-:W-:Y:S01]  /*0b80*/  IMAD.MOV.U32 R63, RZ, RZ, -0x800000 ;  /* 0xff800000ff3f7424 */ /* 0x000fe200078e00ff */
[----:B------:R-:W-:Y:S01]  /*0b90*/  MOV R69, 0xff800000 ;  /* 0xff80000000457802 */ /* 0x000fe20000000f00 */
[----:B------:R-:W0:Y:S01]  /*0ba0*/  @!P4 LDC R14, c[0x0][0x39c] ;  /* 0x0000e700ff0ecb82 */ /* 0x000e220000000800 */
[----:B--2---:R-:W-:-:S07]  /*0bb0*/  @!P5 FMUL R16, R16, R19 ;  /* 0x000000131010d220 */ /* 0x004fce0000400000 */
[----:B------:R-:W4:Y:S08]  /*0bc0*/  @!P1 LDC R19, c[0x0][0x39c] ;  /* 0x0000e700ff139b82 */ /* 0x000f300000000800 */
[----:B------:R-:W1:Y:S02]  /*0bd0*/  @!P6 LDC R16, c[0x0][0x398] ;  /* 0x0000e600ff10eb82 */ /* 0x000e640000000800 */
[----:B-1----:R-:W-:-:S02]  /*0be0*/  @!P5 FMNMX R13, R13, R16, !PT ;  /* 0x000000100d0dd209 */ /* 0x002fc40007800000 */
[----:B------:R-:W-:Y:S02]  /*0bf0*/  @!P5 MOV R63, R16 ;  /* 0x00000010003fd202 */ /* 0x000fe40000000f00 */
[----:B------:R-:W-:-:S04]  /*0c00*/  ISETP.GE.U32.AND P5, PT, R43, UR44, PT ;  /* 0x0000002c2b007c0c */ /* 0x000fc8000bfa6070 */
[----:B------:R-:W-:Y:S02]  /*0c10*/  ISETP.GE.AND.EX P5, PT, RZ, UR45, PT, P5 ;  /* 0x0000002dff007c0c */ /* 0x000fe4000bfa6350 */
[----:B---3--:R-:W-:Y:S01]  /*0c20*/  ISETP.NE.OR P6, PT, R20, RZ, P1 ;  /* 0x000000ff1400720c */ /* 0x008fe20000fc5670 */
[----:B----4-:R-:W-:Y:S02]  /*0c30*/  @!P1 FMUL R10, R10, R19 ;  /* 0x000000130a0a9220 */ /* 0x010fe40000400000 */
[----:B------:R-:W1:Y:S08]  /*0c40*/  @!P2 LDC R19, c[0x0][0x39c] ;  /* 0x0000e700ff13ab82 */ /* 0x000e700000000800 */
[----:B------:R-:W-:-:S02]  /*0c50*/  @!P5 R2UR UR6, R26 ;  /* 0x000000001a06d2ca */ /* 0x000fc400000e0000 */
[C---:B------:R-:W-:Y:S01]  /*0c60*/  @!P5 R2UR UR7, R27.reuse ;  /* 0x000000001b07d2ca */ /* 0x040fe200000e0000 */
[----:B------:R-:W2:Y:S01]  /*0c70*/  @!P6 LDC R10, c[0x0][0x398] ;  /* 0x0000e600ff0aeb82 */ /* 0x000ea20000000800 */
[----:B------:R-:W-:Y:S02]  /*0c80*/  @!P5 R2UR UR4, R26 ;  /* 0x000000001a04d2ca */ /* 0x000fe400000e0000 */
[----:B------:R-:W-:-:S09]  /*0c90*/  @!P5 R2UR UR5, R27 ;  /* 0x000000001b05d2ca */ /* 0x000fd200000e0000 */
[----:B------:R-:W3:Y:S01]  /*0ca0*/  @!P5 LDG.E.U8 R20, desc[UR6][R2.64+0x140] ;  /* 0x000140060214d981 */ /* 0x000ee2000c1e1100 */
[----:B-----5:R-:W-:Y:S01]  /*0cb0*/  ISETP.NE.OR P6, PT, R12, RZ, P2 ;  /* 0x000000ff0c00720c */ /* 0x020fe200017c5670 */
[----:B-1----:R-:W-:Y:S01]  /*0cc0*/  @!P2 FMUL R8, R8, R19 ;  /* 0x000000130808a220 */ /* 0x002fe20000400000 */
[-C--:B--2---:R-:W-:Y:S01]  /*0cd0*/  @!P1 FMNMX R13, R13, R10.reuse, !PT ;  /* 0x0000000a0d0d9209 */ /* 0x084fe20007800000 */
[----:B------:R-:W1:Y:S01]  /*0ce0*/  @!P3 LDC R19, c[0x0][0x39c] ;  /* 0x0000e700ff13bb82 */ /* 0x000e620000000800 */
[----:B------:R-:W-:Y:S02]  /*0cf0*/  @!P1 MOV R69, R10 ;  /* 0x0000000a00459202 */ /* 0x000fe40000000f00 */
[----:B------:R-:W2:Y:S01]  /*0d00*/  @!P5 LDG.E R10, desc[UR4][R4.64+0x500] ;  /* 0x00050004040ad981 */ /* 0x000ea2000c1e1900 */
[----:B------:R-:W-:-:S06]  /*0d10*/  ISETP.GE.U32.AND P1, PT, R42, UR44, PT ;  /* 0x0000002c2a007c0c */ /* 0x000fcc000bf26070 */
[----:B------:R-:W4:Y:S01]  /*0d20*/  @!P6 LDC R8, c[0x0][0x398] ;  /* 0x0000e600ff08eb82 */ /* 0x000f220000000800 */
[----:B------:R-:W-:Y:S02]  /*0d30*/  ISETP.GE.AND.EX P6, PT, RZ, UR45, PT, P1 ;  /* 0x0000002dff007c0c */ /* 0x000fe4000bfc6310 */
[----:B------:R-:W-:-:S04]  /*0d40*/  ISETP.GE.U32.AND P1, PT, R41, UR44, PT ;  /* 0x0000002c29007c0c */ /* 0x000fc8000bf26070 */
[----:B------:R-:W-:-:S07]  /*0d50*/  ISETP.GE.AND.EX P1, PT, RZ, UR45, PT, P1 ;  /* 0x0000002dff007c0c */ /* 0x000fce000bf26310 */
[C---:B------:R-:W-:Y:S02]  /*0d60*/  @!P6 R2UR UR6, R26.reuse ;  /* 0x000000001a06e2ca */ /* 0x040fe400000e0000 */
[C---:B------:R-:W-:Y:S02]  /*0d70*/  @!P6 R2UR UR7, R27.reuse ;  /* 0x000000001b07e2ca */ /* 0x040fe400000e0000 */
[C---:B------:R-:W-:Y:S02]  /*0d80*/  @!P6 R2UR UR4, R26.reuse ;  /* 0x000000001a04e2ca */ /* 0x040fe400000e0000 */
[----:B------:R-:W-:Y:S02]  /*0d90*/  @!P6 R2UR UR5, R27 ;  /* 0x000000001b05e2ca */ /* 0x000fe400000e0000 */
[----:B------:R-:W-:Y:S02]  /*0da0*/  MOV R67, 0xff800000 ;  /* 0xff80000000437802 */ /* 0x000fe40000000f00 */
[----:B----4-:R-:W-:Y:S01]  /*0db0*/  @!P2 FMNMX R13, R13, R8, !PT ;  /* 0x000000080d0da209 */ /* 0x010fe20007800000 */
[----:B------:R-:W-:Y:S01]  /*0dc0*/  @!P2 IMAD.MOV.U32 R67, RZ, RZ, R8 ;  /* 0x000000ffff43a224 */ /* 0x000fe200078e0008 */
[----:B------:R-:W-:-:S02]  /*0dd0*/  @!P1 R2UR UR8, R26 ;  /* 0x000000001a0892ca */ /* 0x000fc400000e0000 */
[----:B------:R-:W-:Y:S01]  /*0de0*/  ISETP.NE.OR P2, PT, R11, RZ, P3 ;  /* 0x000000ff0b00720c */ /* 0x000fe20001f45670 */
[----:B------:R-:W4:Y:S01]  /*0df0*/  @!P6 LDG.E.U8 R21, desc[UR6][R2.64+0x160] ;  /* 0x000160060215e981 */ /* 0x000f22000c1e1100 */
[C---:B------:R-:W-:Y:S01]  /*0e00*/  @!P1 R2UR UR9, R27.reuse ;  /* 0x000000001b0992ca */ /* 0x040fe200000e0000 */
[----:B-1----:R-:W-:Y:S01]  /*0e10*/  @!P3 FMUL R6, R6, R19 ;  /* 0x000000130606b220 */ /* 0x002fe20000400000 */
[----:B------:R-:W-:Y:S01]  /*0e20*/  @!P1 R2UR UR6, R26 ;  /* 0x000000001a0692ca */ /* 0x000fe200000e0000 */
[----:B------:R-:W5:Y:S01]  /*0e30*/  @!P6 LDG.E R8, desc[UR4][R4.64+0x580] ;  /* 0x000580040408e981 */ /* 0x000f62000c1e1900 */
[----:B------:R-:W-:-:S07]  /*0e40*/  @!P1 R2UR UR7, R27 ;  /* 0x000000001b0792ca */ /* 0x000fce00000e0000 */
[----:B------:R-:W1:Y:S01]  /*0e50*/  @!P2 LDC R6, c[0x0][0x398] ;  /* 0x0000e600ff06ab82 */ /* 0x000e620000000800 */
[----:B------:R-:W-:Y:S01]  /*0e60*/  ISETP.GE.U32.AND P2, PT, R40, UR44, PT ;  /* 0x0000002c28007c0c */ /* 0x000fe2000bf46070 */
[----:B------:R-:W5:Y:S03]  /*0e70*/  @!P1 LDG.E.U8 R12, desc[UR8][R2.64+0x180] ;  /* 0x00018008020c9981 */ /* 0x000f66000c1e1100 */
[----:B------:R-:W-:Y:S01]  /*0e80*/  ISETP.GE.AND.EX P2, PT, RZ, UR45, PT, P2 ;  /* 0x0000002dff007c0c */ /* 0x000fe2000bf46320 */
[----:B------:R-:W5:-:S12]  /*0e90*/  @!P1 LDG.E R11, desc[UR6][R4.64+0x600] ;  /* 0x00060006040b9981 */ /* 0x000f58000c1e1900 */
[C---:B------:R-:W-:Y:S02]  /*0ea0*/  @!P2 R2UR UR6, R26.reuse ;  /* 0x000000001a06a2ca */ /* 0x040fe400000e0000 */
[C---:B------:R-:W-:Y:S02]  /*0eb0*/  @!P2 R2UR UR7, R27.reuse ;  /* 0x000000001b07a2ca */ /* 0x040fe400000e0000 */
[----:B------:R-:W-:Y:S02]  /*0ec0*/  @!P2 R2UR UR4, R26 ;  /* 0x000000001a04a2ca */ /* 0x000fe400000e0000 */
[----:B------:R-:W-:Y:S02]  /*0ed0*/  @!P2 R2UR UR5, R27 ;  /* 0x000000001b05a2ca */ /* 0x000fe400000e0000 */
[----:B------:R-:W-:Y:S02]  /*0ee0*/  MOV R59, 0xff800000 ;  /* 0xff800000003b7802 */ /* 0x000fe40000000f00 */
[----:B-1----:R-:W-:-:S05]  /*0ef0*/  @!P3 FMNMX R13, R13, R6, !PT ;  /* 0x000000060d0db209 */ /* 0x002fca0007800000 */
[----:B------:R-:W5:Y:S01]  /*0f00*/  @!P2 LDG.E.U8 R16, desc[UR6][R2.64+0x1a0] ;  /* 0x0001a0060210a981 */ /* 0x000f62000c1e1100 */
[----:B------:R-:W-:Y:S01]  /*0f10*/  @!P3 MOV R59, R6 ;  /* 0x00000006003bb202 */ /* 0x000fe20000000f00 */
[----:B0-----:R-:W-:Y:S02]  /*0f20*/  @!P4 FMUL R6, R15, R14 ;  /* 0x0000000e0f06c220 */ /* 0x001fe40000400000 */
[----:B------:R-:W5:Y:S01]  /*0f30*/  @!P2 LDG.E R14, desc[UR4][R4.64+0x680] ;  /* 0x00068004040ea981 */ /* 0x000f62000c1e1900 */
[----:B------:R-:W-:Y:S02]  /*0f40*/  ISETP.NE.OR P3, PT, R17, RZ, P4 ;  /* 0x000000ff1100720c */ /* 0x000fe40002765670 */
[----:B------:R-:W2:Y:S11]  /*0f50*/  @!P5 LDC R17, c[0x0][0x39c] ;  /* 0x0000e700ff11db82 */ /* 0x000eb60000000800 */
[----:B------:R-:W0:Y:S01]  /*0f60*/  @!P3 LDC R6, c[0x0][0x398] ;  /* 0x0000e600ff06bb82 */ /* 0x000e220000000800 */
[----:B------:R-:W-:-:S04]  /*0f70*/  ISETP.GE.U32.AND P3, PT, R39, UR44, PT ;  /* 0x0000002c27007c0c */ /* 0x000fc8000bf66070 */
[----:B------:R-:W-:-:S13]  /*0f80*/  ISETP.GE.AND.EX P3, PT, RZ, UR45, PT, P3 ;  /* 0x0000002dff007c0c */ /* 0x000fda000bf66330 */
[----:B------:R-:W-:Y:S02]  /*0f90*/  @!P3 R2UR UR4, R26 ;  /* 0x000000001a04b2ca */ /* 0x000fe400000e0000 */
[----:B------:R-:W-:-:S13]  /*0fa0*/  @!P3 R2UR UR5, R27 ;  /* 0x000000001b05b2ca */ /* 0x000fda00000e0000 */
[----:B------:R-:W5:Y:S01]  /*0fb0*/  @!P3 LDG.E R15, desc[UR4][R4.64+0x700] ;  /* 0x00070004040fb981 */ /* 0x000f62000c1e1900 */
[----:B------:R-:W-:Y:S02]  /*0fc0*/  MOV R57, 0xff800000 ;  /* 0xff80000000397802 */ /* 0x000fe40000000f00 */
[-C--:B0-----:R-:W-:Y:S01]  /*0fd0*/  @!P4 FMNMX R13, R13, R6.reuse, !PT ;  /* 0x000000060d0dc209 */ /* 0x081fe20007800000 */
[----:B------:R-:W-:Y:S01]  /*0fe0*/  IMAD.MOV.U32 R53, RZ, RZ, -0x800000 ;  /* 0xff800000ff357424 */ /* 0x000fe200078e00ff */
[----:B------:R-:W-:Y:S01]  /*0ff0*/  @!P4 MOV R57, R6 ;  /* 0x000000060039c202 */ /* 0x000fe20000000f00 */
[----:B------:R-:W5:Y:S01]  /*1000*/  @!P3 LDG.E.U8 R18, desc[UR4][R2.64+0x1c0] ;  /* 0x0001c0040212b981 */ /* 0x000f62000c1e1100 */
[----:B------:R-:W0:Y:S01]  /*1010*/  @!P1 LDC R6, c[0x0][0x39c] ;  /* 0x0000e700ff069b82 */ /* 0x000e220000000800 */
[----:B------:R-:W-:Y:S02]  /*1020*/  MOV R25, 0xff800000 ;  /* 0xff80000000197802 */ /* 0x000fe40000000f00 */
[----:B------:R-:W-:-:S02]  /*1030*/  MOV R19, 0xff800000 ;  /* 0xff80000000137802 */ /* 0x000fc40000000f00 */
[----:B---3--:R-:W-:Y:S01]  /*1040*/  ISETP.NE.OR P4, PT, R20, RZ, P5 ;  /* 0x000000ff1400720c */ /* 0x008fe20002f85670 */
[----:B--2---:R-:W-:Y:S02]  /*1050*/  @!P5 FMUL R10, R10, R17 ;  /* 0x000000110a0ad220 */ /* 0x004fe40000400000 */
[----:B------:R-:W5:Y:S10]  /*1060*/  @!P6 LDC R17, c[0x0][0x39c] ;  /* 0x0000e700ff11eb82 */ /* 0x000f740000000800 */
[----:B------:R-:W1:Y:S01]  /*1070*/  @!P4 LDC R10, c[0x0][0x398] ;  /* 0x0000e600ff0acb82 */ /* 0x000e620000000800 */
[----:B------:R-:W-:-:S02]  /*1080*/  ISETP.GE.U32.AND P4, PT, R38, UR44, PT ;  /* 0x0000002c26007c0c */ /* 0x000fc4000bf86070 */
[-C--:B-1----:R-:W-:Y:S02]  /*1090*/  @!P5 MOV R53, R10.reuse ;  /* 0x0000000a0035d202 */ /* 0x082fe40000000f00 */
[----:B------:R-:W-:Y:S02]  /*10a0*/  @!P5 FMNMX R13, R13, R10, !PT ;  /* 0x0000000a0d0dd209 */ /* 0x000fe40007800000 */
[----:B----4-:R-:W-:Y:S01]  /*10b0*/  ISETP.NE.OR P5, PT, R21, RZ, P6 ;  /* 0x000000ff1500720c */ /* 0x010fe200037a5670 */
[----:B-----5:R-:W-:Y:S01]  /*10c0*/  @!P6 FMUL R8, R8, R17 ;  /* 0x000000110808e220 */ /* 0x020fe20000400000 */
[----:B------:R-:W-:-:S11]  /*10d0*/  ISETP.GE.AND.EX P4, PT, RZ, UR45, PT, P4 ;  /* 0x0000002dff007c0c */ /* 0x000fd6000bf86340 */
[----:B------:R-:W1:Y:S01]  /*10e0*/  @!P5 LDC R8, c[0x0][0x398] ;  /* 0x0000e600ff08db82 */ /* 0x000e620000000800 */
[----:B------:R-:W-:Y:S01]  /*10f0*/  ISETP.NE.OR P5, PT, R12, RZ, P1 ;  /* 0x000000ff0c00720c */ /* 0x000fe20000fa5670 */
[----:B0-----:R-:W-:-:S06]  /*1100*/  @!P1 FMUL R6, R11, R6 ;  /* 0x000000060b069220 */ /* 0x001fcc0000400000 */
[----:B------:R-:W0:Y:S08]  /*1110*/  @!P2 LDC R11, c[0x0][0x39c] ;  /* 0x0000e700ff0bab82 */ /* 0x000e300000000800 */
[----:B------:R-:W2:Y:S01]  /*1120*/  @!P5 LDC R6, c[0x0][0x398] ;  /* 0x0000e600ff06db82 */ /* 0x000ea20000000800 */
[----:B------:R-:W-:Y:S02]  /*1130*/  ISETP.GE.U32.AND P5, PT, R37, UR44, PT ;  /* 0x0000002c25007c0c */ /* 0x000fe4000bfa6070 */
[----:B------:R-:W-:-:S02]  /*1140*/  @!P4 R2UR UR4, R26 ;  /* 0x000000001a04c2ca */ /* 0x000fc400000e0000 */
[----:B------:R-:W-:Y:S02]  /*1150*/  @!P4 R2UR UR5, R27 ;  /* 0x000000001b05c2ca */ /* 0x000fe400000e0000 */
[----:B------:R-:W-:Y:S01]  /*1160*/  ISETP.GE.AND.EX P5, PT, RZ, UR45, PT, P5 ;  /* 0x0000002dff007c0c */ /* 0x000fe2000bfa6350 */
[----:B------:R-:W3:Y:S01]  /*1170*/  @!P4 LDC R21, c[0x0][0x39c] ;  /* 0x0000e700ff15cb82 */ /* 0x000ee20000000800 */
[-C--:B-1----:R-:W-:Y:S02]  /*1180*/  @!P6 MOV R25, R8.reuse ;  /* 0x000000080019e202 */ /* 0x082fe40000000f00 */
[----:B------:R-:W-:Y:S02]  /*1190*/  @!P6 FMNMX R13, R13, R8, !PT ;  /* 0x000000080d0de209 */ /* 0x000fe40007800000 */
[----:B------:R-:W-:Y:S01]  /*11a0*/  ISETP.NE.OR P6, PT, R16, RZ, P2 ;  /* 0x000000ff1000720c */ /* 0x000fe200017c5670 */
[----:B0-----:R-:W-:-:S04]  /*11b0*/  @!P2 FMUL R14, R14, R11 ;  /* 0x0000000b0e0ea220 */ /* 0x001fc80000400000 */
[----:B------:R-:W4:Y:S02]  /*11c0*/  @!P4 LDG.E.U8 R20, desc[UR4][R2.64+0x1e0] ;  /* 0x0001e0040214c981 */ /* 0x000f24000c1e1100 */
[----:B------:R-:W-:Y:S02]  /*11d0*/  @!P5 R2UR UR6, R26 ;  /* 0x000000001a06d2ca */ /* 0x000fe400000e0000 */
[----:B------:R-:W3:Y:S01]  /*11e0*/  @!P4 LDG.E R8, desc[UR4][R4.64+0x780] ;  /* 0x000780040408c981 */ /* 0x000ee2000c1e1900 */
[----:B------:R-:W-:Y:S01]  /*11f0*/  @!P5 R2UR UR7, R27 ;  /* 0x000000001b07d2ca */ /* 0x000fe200000e0000 */
[----:B--2---:R-:W-:Y:S01]  /*1200*/  @!P1 IMAD.MOV.U32 R19, RZ, RZ, R6 ;  /* 0x000000ffff139224 */ /* 0x004fe200078e0006 */
[----:B------:R-:W-:Y:S01]  /*1210*/  @!P1 FMNMX R13, R13, R6, !PT ;  /* 0x000000060d0d9209 */ /* 0x000fe20007800000 */
[----:B------:R-:W0:Y:S01]  /*1220*/  @!P6 LDC R14, c[0x0][0x398] ;  /* 0x0000e600ff0eeb82 */ /* 0x000e220000000800 */
[----:B------:R-:W-:-:S04]  /*1230*/  ISETP.GE.U32.AND P1, PT, R36, UR44, PT ;  /* 0x0000002c24007c0c */ /* 0x000fc8000bf26070 */
[----:B------:R-:W-:Y:S02]  /*1240*/  ISETP.GE.AND.EX P1, PT, RZ, UR45, PT, P1 ;  /* 0x0000002dff007c0c */ /* 0x000fe4000bf26310 */
[----:B------:R-:W-:Y:S01]  /*1250*/  @!P5 R2UR UR4, R26 ;  /* 0x000000001a04d2ca */ /* 0x000fe200000e0000 */
[----:B------:R-:W1:Y:S01]  /*1260*/  @!P3 LDC R6, c[0x0][0x39c] ;  /* 0x0000e700ff06bb82 */ /* 0x000e620000000800 */
[----:B------:R-:W-:Y:S01]  /*1270*/  @!P5 R2UR UR5, R27 ;  /* 0x000000001b05d2ca */ /* 0x000fe200000e0000 */
[----:B------:R-:W2:Y:S01]  /*1280*/  @!P5 LDG.E.U8 R11, desc[UR6][R2.64+0x200] ;  /* 0x00020006020bd981 */ /* 0x000ea2000c1e1100 */
[----:B------:R-:W-:-:S04]  /*1290*/  ISETP.GE.U32.AND P6, PT, R35, UR44, PT ;  /* 0x0000002c23007c0c */ /* 0x000fc8000bfc6070 */
[----:B------:R-:W-:-:S03]  /*12a0*/  ISETP.GE.AND.EX P6, PT, RZ, UR45, PT, P6 ;  /* 0x0000002dff007c0c */ /* 0x000fc6000bfc6360 */
[C---:B------:R-:W-:Y:S02]  /*12b0*/  @!P1 R2UR UR8, R26.reuse ;  /* 0x000000001a0892ca */ /* 0x040fe400000e0000 */
[C---:B------:R-:W-:Y:S02]  /*12c0*/  @!P1 R2UR UR9, R27.reuse ;  /* 0x000000001b0992ca */ /* 0x040fe400000e0000 */
[----:B------:R-:W5:Y:S01]  /*12d0*/  @!P5 LDG.E R10, desc[UR4][R4.64+0x800] ;  /* 0x00080004040ad981 */ /* 0x000f62000c1e1900 */
[----:B------:R-:W-:Y:S02]  /*12e0*/  @!P1 R2UR UR4, R26 ;  /* 0x000000001a0492ca */ /* 0x000fe400000e0000 */
[----:B------:R-:W-:Y:S02]  /*12f0*/  @!P1 R2UR UR5, R27 ;  /* 0x000000001b0592ca */ /* 0x000fe400000e0000 */
[----:B------:R-:W-:Y:S02]  /*1300*/  MOV R17, 0xff800000 ;  /* 0xff80000000117802 */ /* 0x000fe40000000f00 */
[----:B0-----:R-:W-:-:S02]  /*1310*/  @!P2 FMNMX R13, R13, R14, !PT ;  /* 0x0000000e0d0da209 */ /* 0x001fc40007800000 */
[----:B------:R-:W-:Y:S02]  /*1320*/  @!P2 MOV R17, R14 ;  /* 0x0000000e0011a202 */ /* 0x000fe40000000f00 */
[----:B------:R-:W5:Y:S01]  /*1330*/  @!P1 LDG.E.U8 R14, desc[UR8][R2.64+0x220] ;  /* 0x00022008020e9981 */ /* 0x000f62000c1e1100 */
[C---:B------:R-:W-:Y:S02]  /*1340*/  @!P6 R2UR UR8, R26.reuse ;  /* 0x000000001a08e2ca */ /* 0x040fe400000e0000 */
[C---:B------:R-:W-:Y:S02]  /*1350*/  @!P6 R2UR UR9, R27.reuse ;  /* 0x000000001b09e2ca */ /* 0x040fe400000e0000 */
[----:B------:R-:W5:Y:S01]  /*1360*/  @!P1 LDG.E R12, desc[UR4][R4.64+0x880] ;  /* 0x00088004040c9981 */ /* 0x000f62000c1e1900 */
[----:B------:R-:W-:Y:S02]  /*1370*/  @!P6 R2UR UR6, R26 ;  /* 0x000000001a06e2ca */ /* 0x000fe400000e0000 */
[----:B------:R-:W-:Y:S01]  /*1380*/  @!P6 R2UR UR7, R27 ;  /* 0x000000001b07e2ca */ /* 0x000fe200000e0000 */
[----:B-1----:R-:W-:-:S07]  /*1390*/  @!P3 FMUL R6, R15, R6 ;  /* 0x000000060f06b220 */ /* 0x002fce0000400000 */
[----:B------:R0:W5:Y:S05]  /*13a0*/  @!P6 LDG.E.U8 R16, desc[UR8][R2.64+0x240] ;  /* 0x000240080210e981 */ /* 0x00016a000c1e1100 */
[----:B------:R1:W5:Y:S01]  /*13b0*/  @!P6 LDG.E R15, desc[UR6][R4.64+0x900] ;  /* 0x00090006040fe981 */ /* 0x000362000c1e1900 */
[----:B------:R-:W-:Y:S01]  /*13c0*/  ISETP.NE.OR P2, PT, R18, RZ, P3 ;  /* 0x000000ff1200720c */ /* 0x000fe20001f45670 */
[----:B0-----:R-:W0:-:S12]  /*13d0*/  @!P6 LDC R2, c[0x0][0x39c] ;  /* 0x0000e700ff02eb82 */ /* 0x001e180000000800 */
[----:B------:R-:W1:Y:S01]  /*13e0*/  @!P2 LDC R6, c[0x0][0x398] ;  /* 0x0000e600ff06ab82 */ /* 0x000e620000000800 */
[----:B------:R-:W-:Y:S01]  /*13f0*/  UMOV UR4, 0xffffffff ;  /* 0xffffffff00047882 */ /* 0x000fe20000000000 */
[----:B------:R-:W-:Y:S01]  /*1400*/  MOV R71, 0xff800000 ;  /* 0xff80000000477802 */ /* 0x000fe20000000f00 */
[----:B------:R-:W-:Y:S01]  /*1410*/  @!P0 IMAD.MOV.U32 R71, RZ, RZ, R0 ;  /* 0x000000ffff478224 */ /* 0x000fe200078e0000 */
[----:B------:R-:W-:Y:S02]  /*1420*/  MOV R55, 0xff800000 ;  /* 0xff80000000377802 */ /* 0x000fe40000000f00 */
[----:B------:R-:W-:Y:S02]  /*1430*/  MOV R29, 0xff800000 ;  /* 0xff800000001d7802 */ /* 0x000fe40000000f00 */
[----:B------:R-:W-:Y:S02]  /*1440*/  MOV R23, 0xff800000 ;  /* 0xff80000000177802 */ /* 0x000fe40000000f00 */
[----:B-1----:R-:W-:-:S02]  /*1450*/  @!P3 FMNMX R13, R13, R6, !PT ;  /* 0x000000060d0db209 */ /* 0x002fc40007800000 */
[----:B------:R-:W-:Y:S02]  /*1460*/  MOV R5, 0xff800000 ;  /* 0xff80000000057802 */ /* 0x000fe40000000f00 */
[----:B------:R-:W-:Y:S02]  /*1470*/  @!P3 MOV R55, R6 ;  /* 0x000000060037b202 */ /* 0x000fe40000000f00 */
[----:B----4-:R-:W-:Y:S01]  /*1480*/  ISETP.NE.OR P2, PT, R20, RZ, P4 ;  /* 0x000000ff1400720c */ /* 0x010fe20002745670 */
[----:B---3--:R-:W-:Y:S02]  /*1490*/  @!P4 FMUL R8, R8, R21 ;  /* 0x000000150808c220 */ /* 0x008fe40000400000 */
[----:B------:R-:W5:Y:S10]  /*14a0*/  @!P5 LDC R21, c[0x0][0x39c] ;  /* 0x0000e700ff15db82 */ /* 0x000f740000000800 */
[----:B------:R-:W1:Y:S01]  /*14b0*/  @!P2 LDC R8, c[0x0][0x398] ;  /* 0x0000e600ff08ab82 */ /* 0x000e620000000800 */
[----:B--2---:R-:W-:-:S07]  /*14c0*/  ISETP.NE.OR P2, PT, R11, RZ, P5 ;  /* 0x000000ff0b00720c */ /* 0x004fce0002f45670 */
[----:B------:R-:W2:Y:S01]  /*14d0*/  @!P1 LDC R11, c[0x0][0x39c] ;  /* 0x0000e700ff0b9b82 */ /* 0x000ea20000000800 */
[----:B-----5:R-:W-:-:S07]  /*14e0*/  @!P5 FMUL R10, R10, R21 ;  /* 0x000000150a0ad220 */ /* 0x020fce0000400000 */
[----:B------:R-:W3:Y:S01]  /*14f0*/  @!P2 LDC R10, c[0x0][0x398] ;  /* 0x0000e600ff0aab82 */ /* 0x000ee20000000800 */
[----:B------:R-:W-:Y:S01]  /*1500*/  ISETP.NE.OR P2, PT, R14, RZ, P1 ;  /* 0x000000ff0e00720c */ /* 0x000fe20000f45670 */
[----:B--2---:R-:W-:-:S12]  /*1510*/  @!P1 FMUL R12, R12, R11 ;  /* 0x0000000b0c0c9220 */ /* 0x004fd80000400000 */
[----:B------:R-:W2:Y:S01]  /*1520*/  @!P2 LDC R12, c[0x0][0x398] ;  /* 0x0000e600ff0cab82 */ /* 0x000ea20000000800 */
[----:B------:R-:W-:Y:S01]  /*1530*/  ISETP.NE.OR P2, PT, R16, RZ, P6 ;  /* 0x000000ff1000720c */ /* 0x000fe20003745670 */
[----:B0-----:R-:W-:-:S12]  /*1540*/  @!P6 FMUL R2, R15, R2 ;  /* 0x000000020f02e220 */ /* 0x001fd80000400000 */
[----:B------:R-:W0:Y:S01]  /*1550*/  @!P2 LDC R2, c[0x0][0x398] ;  /* 0x0000e600ff02ab82 */ /* 0x000e220000000800 */
[----:B-1----:R-:W-:-:S04]  /*1560*/  @!P4 FMNMX R13, R13, R8, !PT ;  /* 0x000000080d0dc209 */ /* 0x002fc80007800000 */
[----:B---3--:R-:W-:-:S04]  /*1570*/  @!P5 FMNMX R13, R13, R10, !PT ;  /* 0x0000000a0d0dd209 */ /* 0x008fc80007800000 */
[----:B--2---:R-:W-:Y:S01]  /*1580*/  @!P1 FMNMX R13, R13, R12, !PT ;  /* 0x0000000c0d0d9209 */ /* 0x004fe20007800000 */
[----:B------:R-:W-:Y:S01]  /*1590*/  @!P5 IMAD.MOV.U32 R23, RZ, RZ, R10 ;  /* 0x000000ffff17d224 */ /* 0x000fe200078e000a */
[----:B------:R-:W-:Y:S02]  /*15a0*/  MOV R21, 0xff800000 ;  /* 0xff80000000157802 */ /* 0x000fe40000000f00 */
[----:B------:R-:W-:Y:S02]  /*15b0*/  @!P4 MOV R29, R8 ;  /* 0x00000008001dc202 */ /* 0x000fe40000000f00 */
[----:B------:R-:W-:Y:S02]  /*15c0*/  @!P1 MOV R21, R12 ;  /* 0x0000000c00159202 */ /* 0x000fe40000000f00 */
[-C--:B0-----:R-:W-:Y:S02]  /*15d0*/  @!P6 MOV R5, R2.reuse ;  /* 0x000000020005e202 */ /* 0x081fe40000000f00 */
        /* <DEDUP_REMOVED lines=39> */
[-C--:B------:R-:W-:Y:S01]  /*1850*/  FFMA.SAT R5, R62, R11.reuse, 0.5 ;  /* 0x3f0000003e057423 */ /* 0x080fe2000000200b */
[-C--:B------:R-:W-:Y:S01]  /*1860*/  FFMA.RM R9, R3, R12.reuse, 12582913 ;  /* 0x4b40000103097423 */ /* 0x080fe2000000400c */
[----:B------:R-:W-:Y:S01]  /*1870*/  FFMA.SAT R17, R0, R11, 0.5 ;  /* 0x3f00000000117423 */ /* 0x000fe2000000200b */
[----:B------:R-:W0:Y:S01]  /*1880*/  MUFU.EX2 R58, R58 ;  /* 0x0000003a003a7308 */ /* 0x000e220000000800 */
[----:B------:R-:W-:Y:S01]  /*1890*/  FFMA.RM R3, R5, R12, 12582913 ;  /* 0x4b40000105037423 */ /* 0x000fe2000000400c */
[C---:B------:R-:W-:Y:S01]  /*18a0*/  FADD R5, R9.reuse, -12583039 ;  /* 0xcb40007f09057421 */ /* 0x040fe20000000000 */
[----:B------:R-:W-:-:S02]  /*18b0*/  SHF.L.U32 R9, R9, 0x17, RZ ;  /* 0x0000001709097819 */ /* 0x000fc400000006ff */
[----:B------:R-:W-:Y:S01]  /*18c0*/  FADD R13, R3, -12583039 ;  /* 0xcb40007f030d7421 */ /* 0x000fe20000000000 */
[----:B------:R-:W-:-:S03]  /*18d0*/  FFMA R5, R60, 1.4426950216293334961, -R5 ;  /* 0x3fb8aa3b3c057823 */ /* 0x000fc60000000805 */
[----:B------:R-:W-:Y:S01]  /*18e0*/  FFMA R13, R62, 1.4426950216293334961, -R13 ;  /* 0x3fb8aa3b3e0d7823 */ /* 0x000fe2000000080d */
[----:B------:R-:W-:Y:S01]  /*18f0*/  FFMA R60, R60, 1.925963033500011079e-08, R5 ;  /* 0x32a570603c3c7823 */ /* 0x000fe20000000005 */
[----:B------:R-:W-:Y:S02]  /*1900*/  FFMA.SAT R5, R56, R11, 0.5 ;  /* 0x3f00000038057423 */ /* 0x000fe4000000200b */
[----:B------:R-:W-:Y:S02]  /*1910*/  FFMA R13, R62, 1.925963033500011079e-08, R13 ;  /* 0x32a570603e0d7823 */ /* 0x000fe4000000000d */
[----:B------:R-:W-:Y:S01]  /*1920*/  FFMA.RM R15, R5, R12, 12582913 ;  /* 0x4b400001050f7423 */ /* 0x000fe2000000400c */
[----:B------:R-:W1:Y:S03]  /*1930*/  MUFU.EX2 R60, R60 ;  /* 0x0000003c003c7308 */ /* 0x000e660000000800 */
[----:B------:R-:W-:-:S04]  /*1940*/  FADD R5, R15, -12583039 ;  /* 0xcb40007f0f057421 */ /* 0x000fc80000000000 */
[C---:B------:R-:W-:Y:S01]  /*1950*/  FFMA R5, R56.reuse, 1.4426950216293334961, -R5 ;  /* 0x3fb8aa3b38057823 */ /* 0x040fe20000000805 */
[----:B------:R-:W2:Y:S03]  /*1960*/  MUFU.EX2 R13, R13 ;  /* 0x0000000d000d7308 */ /* 0x000ea60000000800 */
[----:B------:R-:W-:Y:S01]  /*1970*/  FFMA R56, R56, 1.925963033500011079e-08, R5 ;  /* 0x32a5706038387823 */ /* 0x000fe20000000005 */
[----:B------:R-:W-:Y:S01]  /*1980*/  SHF.L.U32 R5, R7, 0x17, RZ ;  /* 0x0000001707057819 */ /* 0x000fe200000006ff */
[----:B------:R-:W-:-:S04]  /*1990*/  FFMA.RM R7, R17, R12, 12582913 ;  /* 0x4b40000111077423 */ /* 0x000fc8000000400c */
[----:B------:R-:W-:Y:S01]  /*19a0*/  FADD R17, R7, -12583039 ;  /* 0xcb40007f07117421 */ /* 0x000fe20000000000 */
[----:B------:R-:W3:Y:S01]  /*19b0*/  MUFU.EX2 R56, R56 ;  /* 0x0000003800387308 */ /* 0x000ee20000000800 */
[----:B0-----:R-:W-:Y:S02]  /*19c0*/  FMUL R5, R5, R58 ;  /* 0x0000003a05057220 */ /* 0x001fe40000400000 */
[----:B------:R-:W-:-:S04]  /*19d0*/  FFMA R17, R0, 1.4426950216293334961, -R17 ;  /* 0x3fb8aa3b00117823 */ /* 0x000fc80000000811 */
[----:B------:R-:W-:Y:S01]  /*19e0*/  FFMA R17, R0, 1.925963033500011079e-08, R17 ;  /* 0x32a5706000117823 */ /* 0x000fe20000000011 */
[----:B-1----:R-:W-:Y:S01]  /*19f0*/  FMUL R0, R9, R60 ;  /* 0x0000003c09007220 */ /* 0x002fe20000400000 */
[----:B------:R-:W-:-:S04]  /*1a00*/  FFMA.SAT R9, R2, R11, 0.5 ;  /* 0x3f00000002097423 */ /* 0x000fc8000000200b */
[----:B------:R-:W-:Y:S01]  /*1a10*/  FFMA.RM R19, R9, R12, 12582913 ;  /* 0x4b40000109137423 */ /* 0x000fe2000000400c */
[----:B------:R-:W0:Y:S03]  /*1a20*/  MUFU.EX2 R17, R17 ;  /* 0x0000001100117308 */ /* 0x000e260000000800 */
[C---:B------:R-:W-:Y:S01]  /*1a30*/  FADD R9, R19.reuse, -12583039 ;  /* 0xcb40007f13097421 */ /* 0x040fe20000000000 */
[----:B------:R-:W-:-:S03]  /*1a40*/  SHF.L.U32 R19, R19, 0x17, RZ ;  /* 0x0000001713137819 */ /* 0x000fc600000006ff */
[----:B------:R-:W-:-:S04]  /*1a50*/  FFMA R9, R2, 1.4426950216293334961, -R9 ;  /* 0x3fb8aa3b02097823 */ /* 0x000fc80000000809 */
[----:B------:R-:W-:Y:S01]  /*1a60*/  FFMA R21, R2, 1.925963033500011079e-08, R9 ;  /* 0x32a5706002157823 */ /* 0x000fe20000000009 */
[----:B------:R-:W-:Y:S01]  /*1a70*/  SHF.L.U32 R2, R3, 0x17, RZ ;  /* 0x0000001703027819 */ /* 0x000fe200000006ff */
[-C--:B------:R-:W-:Y:S01]  /*1a80*/  FFMA.SAT R9, R4, R11.reuse, 0.5 ;  /* 0x3f00000004097423 */ /* 0x080fe2000000200b */
[----:B------:R-:W-:Y:S02]  /*1a90*/  IMAD.SHL.U32 R3, R15, 0x800000, RZ ;  /* 0x008000000f037824 */ /* 0x000fe400078e00ff */
[----:B------:R-:W-:Y:S01]  /*1aa0*/  FFMA.SAT R15, R8, R11, 0.5 ;  /* 0x3f000000080f7423 */ /* 0x000fe2000000200b */
[----:B--2---:R-:W-:Y:S01]  /*1ab0*/  FMUL R2, R2, R13 ;  /* 0x0000000d02027220 */ /* 0x004fe20000400000 */
[----:B------:R-:W-:Y:S01]  /*1ac0*/  FFMA.SAT R13, R54, R11, 0.5 ;  /* 0x3f000000360d7423 */ /* 0x000fe2000000200b */
[-C--:B------:R-:W-:Y:S01]  /*1ad0*/  FFMA.RM R9, R9, R12.reuse, 12582913 ;  /* 0x4b40000109097423 */ /* 0x080fe2000000400c */
[----:B------:R-:W-:Y:S01]  /*1ae0*/  FFMA.RM R15, R15, R12, 12582913 ;  /* 0x4b4000010f0f7423 */ /* 0x000fe2000000400c */
[----:B---3--:R-:W-:Y:S01]  /*1af0*/  FMUL R3, R3, R56 ;  /* 0x0000003803037220 */ /* 0x008fe20000400000 */
[----:B------:R-:W-:Y:S01]  /*1b00*/  FFMA.RM R25, R13, R12, 12582913 ;  /* 0x4b4000010d197423 */ /* 0x000fe2000000400c */
[----:B------:R-:W-:-:S03]  /*1b10*/  FADD R23, R9, -12583039 ;  /* 0xcb40007f09177421 */ /* 0x000fc60000000000 */
[C---:B------:R-:W-:Y:S01]  /*1b20*/  FADD R13, R25.reuse, -12583039 ;  /* 0xcb40007f190d7421 */ /* 0x040fe20000000000 */
[----:B------:R-:W-:Y:S01]  /*1b30*/  FFMA R23, R4, 1.4426950216293334961, -R23 ;  /* 0x3fb8aa3b04177823 */ /* 0x000fe20000000817 */
[----:B------:R-:W-:Y:S02]  /*1b40*/  SHF.L.U32 R25, R25, 0x17, RZ ;  /* 0x0000001719197819 */ /* 0x000fe400000006ff */
[----:B------:R-:W-:Y:S01]  /*1b50*/  FFMA R13, R54, 1.4426950216293334961, -R13 ;  /* 0x3fb8aa3b360d7823 */ /* 0x000fe2000000080d */
[----:B------:R-:W-:Y:S01]  /*1b60*/  FFMA R23, R4, 1.925963033500011079e-08, R23 ;  /* 0x32a5706004177823 */ /* 0x000fe20000000017 */
[----:B------:R-:W-:Y:S02]  /*1b70*/  SHF.L.U32 R4, R7, 0x17, RZ ;  /* 0x0000001707047819 */ /* 0x000fe400000006ff */
[----:B------:R-:W-:Y:S01]  /*1b80*/  FFMA R29, R54, 1.925963033500011079e-08, R13 ;  /* 0x32a57060361d7823 */ /* 0x000fe2000000000d */
[----:B------:R-:W-:Y:S01]  /*1b90*/  FFMA.SAT R13, R6, R11, 0.5 ;  /* 0x3f000000060d7423 */ /* 0x000fe2000000200b */
[----:B------:R-:W1:Y:S01]  /*1ba0*/  MUFU.EX2 R54, R21 ;  /* 0x0000001500367308 */ /* 0x000e620000000800 */
[----:B0-----:R-:W-:-:S02]  /*1bb0*/  FMUL R4, R4, R17 ;  /* 0x0000001104047220 */ /* 0x001fc40000400000 */
[----:B------:R-:W-:-:S04]  /*1bc0*/  FFMA.RM R13, R13, R12, 12582913 ;  /* 0x4b4000010d0d7423 */ /* 0x000fc8000000400c */
[----:B------:R-:W-:-:S04]  /*1bd0*/  FADD R7, R13, -12583039 ;  /* 0xcb40007f0d077421 */ /* 0x000fc80000000000 */
[----:B------:R-:W-:-:S04]  /*1be0*/  FFMA R7, R6, 1.4426950216293334961, -R7 ;  /* 0x3fb8aa3b06077823 */ /* 0x000fc80000000807 */
[----:B------:R-:W-:Y:S01]  /*1bf0*/  FFMA R17, R6, 1.925963033500011079e-08, R7 ;  /* 0x32a5706006117823 */ /* 0x000fe20000000007 */
[-C--:B------:R-:W-:Y:S01]  /*1c00*/  FFMA.SAT R7, R28, R11.reuse, 0.5 ;  /* 0x3f0000001c077423 */ /* 0x080fe2000000200b */
[----:B-1----:R-:W-:Y:S01]  /*1c10*/  FMUL R6, R19, R54 ;  /* 0x0000003613067220 */ /* 0x002fe20000400000 */
[----:B------:R-:W-:Y:S01]  /*1c20*/  FFMA.SAT R19, R10, R11, 0.5 ;  /* 0x3f0000000a137423 */ /* 0x000fe2000000200b */
[----:B------:R-:W0:Y:S01]  /*1c30*/  MUFU.EX2 R54, R23 ;  /* 0x0000001700367308 */ /* 0x000e220000000800 */
[-C--:B------:R-:W-:Y:S02]  /*1c40*/  FFMA.RM R21, R7, R12.reuse, 12582913 ;  /* 0x4b40000107157423 */ /* 0x080fe4000000400c */
[----:B------:R-:W-:Y:S02]  /*1c50*/  FFMA.RM R19, R19, R12, 12582913 ;  /* 0x4b40000113137423 */ /* 0x000fe4000000400c */
[C---:B------:R-:W-:Y:S01]  /*1c60*/  FADD R7, R21.reuse, -12583039 ;  /* 0xcb40007f15077421 */ /* 0x040fe20000000000 */
[----:B------:R-:W-:-:S03]  /*1c70*/  SHF.L.U32 R21, R21, 0x17, RZ ;  /* 0x0000001715157819 */ /* 0x000fc600000006ff */
[----:B------:R-:W-:-:S04]  /*1c80*/  FFMA R7, R28, 1.4426950216293334961, -R7 ;  /* 0x3fb8aa3b1c077823 */ /* 0x000fc80000000807 */
[----:B------:R-:W-:Y:S01]  /*1c90*/  FFMA R53, R28, 1.925963033500011079e-08, R7 ;  /* 0x32a570601c357823 */ /* 0x000fe20000000007 */
[----:B------:R-:W-:Y:S01]  /*1ca0*/  SHF.L.U32 R7, R9, 0x17, RZ ;  /* 0x0000001709077819 */ /* 0x000fe200000006ff */
[----:B------:R1:W2:Y:S01]  /*1cb0*/  MUFU.EX2 R28, R29 ;  /* 0x0000001d001c7308 */ /* 0x0002a20000000800 */
[----:B------:R-:W-:-:S03]  /*1cc0*/  FADD R9, R15, -12583039 ;  /* 0xcb40007f0f097421 */ /* 0x000fc60000000000 */
[----:B0-----:R-:W-:Y:S01]  /*1cd0*/  FMUL R7, R7, R54 ;  /* 0x0000003607077220 */ /* 0x001fe20000400000 */
[----:B------:R-:W-:-:S04]  /*1ce0*/  FFMA R9, R8, 1.4426950216293334961, -R9 ;  /* 0x3fb8aa3b08097823 */ /* 0x000fc80000000809 */
[----:B------:R-:W-:Y:S01]  /*1cf0*/  FFMA R23, R8, 1.925963033500011079e-08, R9 ;  /* 0x32a5706008177823 */ /* 0x000fe20000000009 */
[----:B------:R-:W-:-:S04]  /*1d00*/  FFMA.SAT R9, R30, R11, 0.5 ;  /* 0x3f0000001e097423 */ /* 0x000fc8000000200b */
[----:B-1----:R-:W-:Y:S01]  /*1d10*/  FFMA.RM R29, R9, R12, 12582913 ;  /* 0x4b400001091d7423 */ /* 0x002fe2000000400c */
[----:B------:R-:W-:Y:S01]  /*1d20*/  MUFU.EX2 R23, R23 ;  /* 0x0000001700177308 */ /* 0x000fe20000000800 */
[----:B--2---:R-:W-:Y:S02]  /*1d30*/  FMUL R8, R25, R28 ;  /* 0x0000001c19087220 */ /* 0x004fe40000400000 */
[----:B------:R-:W-:-:S04]  /*1d40*/  FADD R9, R29, -12583039 ;  /* 0xcb40007f1d097421 */ /* 0x000fc80000000000 */
[C---:B------:R-:W-:Y:S01]  /*1d50*/  FFMA R9, R30.reuse, 1.4426950216293334961, -R9 ;  /* 0x3fb8aa3b1e097823 */ /* 0x040fe20000000809 */
[----:B------:R-:W0:Y:S03]  /*1d60*/  MUFU.EX2 R28, R17 ;  /* 0x00000011001c7308 */ /* 0x000e260000000800 */
[----:B------:R-:W-:Y:S01]  /*1d70*/  FFMA R54, R30, 1.925963033500011079e-08, R9 ;  /* 0x32a570601e367823 */ /* 0x000fe20000000009 */
[----:B------:R-:W-:Y:S02]  /*1d80*/  IMAD.SHL.U32 R9, R13, 0x800000, RZ ;  /* 0x008000000d097824 */ /* 0x000fe400078e00ff */
[----:B------:R-:W-:Y:S02]  /*1d90*/  FADD R13, R19, -12583039 ;  /* 0xcb40007f130d7421 */ /* 0x000fe40000000000 */
[----:B------:R1:W2:Y:S02]  /*1da0*/  MUFU.EX2 R30, R53 ;  /* 0x00000035001e7308 */ /* 0x0002a40000000800 */
[----:B------:R-:W-:-:S06]  /*1db0*/  FFMA R13, R10, 1.4426950216293334961, -R13 ;  /* 0x3fb8aa3b0a0d7823 */ /* 0x000fcc000000080d */
[----:B------:R-:W3:Y:S01]  /*1dc0*/  MUFU.EX2 R54, R54 ;  /* 0x0000003600367308 */ /* 0x000ee20000000800 */
[----:B0-----:R-:W-:Y:S01]  /*1dd0*/  FMUL R9, R9, R28 ;  /* 0x0000001c09097220 */ /* 0x001fe20000400000 */
[----:B------:R-:W-:Y:S01]  /*1de0*/  FFMA R28, R10, 1.925963033500011079e-08, R13 ;  /* 0x32a570600a1c7823 */ /* 0x000fe2000000000d */
[-C--:B------:R-:W-:Y:S01]  /*1df0*/  FFMA.SAT R13, R16, R11.reuse, 0.5 ;  /* 0x3f000000100d7423 */ /* 0x080fe2000000200b */
[----:B-1----:R-:W-:-:S03]  /*1e00*/  FFMA.SAT R53, R22, R11, 0.5 ;  /* 0x3f00000016357423 */ /* 0x002fc6000000200b */
[----:B------:R-:W-:Y:S01]  /*1e10*/  FFMA.RM R13, R13, R12, 12582913 ;  /* 0x4b4000010d0d7423 */ /* 0x000fe2000000400c */
[----:B--2---:R-:W-:-:S03]  /*1e20*/  FMUL R10, R21, R30 ;  /* 0x0000001e150a7220 */ /* 0x004fc60000400000 */
[C---:B------:R-:W-:Y:S01]  /*1e30*/  FADD R17, R13.reuse, -12583039 ;  /* 0xcb40007f0d117421 */ /* 0x040fe20000000000 */
[----:B------:R-:W-:-:S03]  /*1e40*/  IMAD.SHL.U32 R13, R13, 0x800000, RZ ;  /* 0x008000000d0d7824 */ /* 0x000fc600078e00ff */
[----:B------:R-:W-:-:S04]  /*1e50*/  FFMA R17, R16, 1.4426950216293334961, -R17 ;  /* 0x3fb8aa3b10117823 */ /* 0x000fc80000000811 */
[----:B------:R-:W-:Y:S01]  /*1e60*/  FFMA R25, R16, 1.925963033500011079e-08, R17 ;  /* 0x32a5706010197823 */ /* 0x000fe20000000011 */
[----:B------:R-:W-:Y:S01]  /*1e70*/  FFMA.SAT R17, R24, R11, 0.5 ;  /* 0x3f00000018117423 */ /* 0x000fe2000000200b */
[----:B------:R-:W-:-:S03]  /*1e80*/  SHF.L.U32 R16, R15, 0x17, RZ ;  /* 0x000000170f107819 */ /* 0x000fc600000006ff */
[----:B------:R-:W-:Y:S01]  /*1e90*/  FFMA.RM R15, R17, R12, 12582913 ;  /* 0x4b400001110f7423 */ /* 0x000fe2000000400c */
[----:B------:R-:W-:Y:S01]  /*1ea0*/  SHF.L.U32 R17, R29, 0x17, RZ ;  /* 0x000000171d117819 */ /* 0x000fe200000006ff */
[----:B------:R-:W-:Y:S01]  /*1eb0*/  FMUL R16, R16, R23 ;  /* 0x0000001710107220 */ /* 0x000fe20000400000 */
[----:B------:R-:W0:Y:S01]  /*1ec0*/  MUFU.EX2 R29, R28 ;  /* 0x0000001c001d7308 */ /* 0x000e220000000800 */
[C---:B------:R-:W-:Y:S01]  /*1ed0*/  FADD R21, R15.reuse, -12583039 ;  /* 0xcb40007f0f157421 */ /* 0x040fe20000000000 */
[----:B------:R-:W-:Y:S01]  /*1ee0*/  SHF.L.U32 R15, R15, 0x17, RZ ;  /* 0x000000170f0f7819 */ /* 0x000fe200000006ff */
[----:B---3--:R-:W-:Y:S02]  /*1ef0*/  FMUL R17, R17, R54 ;  /* 0x0000003611117220 */ /* 0x008fe40000400000 */
        /* <DEDUP_REMOVED lines=11> */
[----:B------:R-:W-:Y:S01]  /*1fb0*/  FFMA.RM R23, R23, R12, 12582913 ;  /* 0x4b40000117177423 */ /* 0x000fe2000000400c */
[----:B------:R-:W1:Y:S01]  /*1fc0*/  MUFU.EX2 R30, R30 ;  /* 0x0000001e001e7308 */ /* 0x000e620000000800 */
[----:B0-----:R-:W-:Y:S02]  /*1fd0*/  FMUL R18, R18, R29 ;  /* 0x0000001d12127220 */ /* 0x001fe40000400000 */
[----:B------:R-:W-:-:S04]  /*1fe0*/  FADD R19, R23, -12583039 ;  /* 0xcb40007f17137421 */ /* 0x000fc80000000000 */
[----:B------:R-:W-:-:S04]  /*1ff0*/  FFMA R19, R20, 1.4426950216293334961, -R19 ;  /* 0x3fb8aa3b14137823 */ /* 0x000fc80000000813 */
[----:B------:R-:W-:Y:S01]  /*2000*/  FFMA R29, R20, 1.925963033500011079e-08, R19 ;  /* 0x32a57060141d7823 */ /* 0x000fe20000000013 */
[C---:B------:R-:W-:Y:S01]  /*2010*/  FFMA.SAT R19, R14.reuse, R11, 0.5 ;  /* 0x3f0000000e137423 */ /* 0x040fe2000000200b */
[----:B------:R-:W-:Y:S03]  /*2020*/  MUFU.EX2 R20, R25 ;  /* 0x0000001900147308 */ /* 0x000fe60000000800 */
[-C--:B------:R-:W-:Y:S01]  /*2030*/  FFMA.RM R11, R19, R12.reuse, 12582913 ;  /* 0x4b400001130b7423 */ /* 0x080fe2000000400c */
[----:B------:R-:W-:Y:S01]  /*2040*/  FFMA.RM R12, R53, R12, 12582913 ;  /* 0x4b400001350c7423 */ /* 0x000fe2000000400c */
[----:B-1----:R-:W-:Y:S02]  /*2050*/  FMUL R21, R21, R30 ;  /* 0x0000001e15157220 */ /* 0x002fe40000400000 */
[----:B------:R-:W-:Y:S01]  /*2060*/  FADD R19, R11, -12583039 ;  /* 0xcb40007f0b137421 */ /* 0x000fe20000000000 */
[----:B------:R-:W0:Y:S03]  /*2070*/  MUFU.EX2 R29, R29 ;  /* 0x0000001d001d7308 */ /* 0x000e260000000800 */
        /* <DEDUP_REMOVED lines=43> */
.L_x_31338:
        /* <DEDUP_REMOVED lines=12> */
[----:B0-----:R-:W-:Y:S05]  /*23f0*/  CALL.REL.NOINC `($__internal_502_$__cuda_sm3x_div_rn_noftz_f32_slowpath) ;  /* 0x0000002400f47944 */ /* 0x001fea0003c00000 */
[----:B------:R-:W-:-:S07]  /*2400*/  MOV R11, R5 ;  /* 0x00000005000b7202 */ /* 0x000fce0000000f00 */
.L_x_31289:
[----:B------:R-:W-:Y:S05]  /*2410*/  BSYNC.RECONVERGENT B3 ;  /* 0x0000000000037941 */ /* 0x000fea0003800200 */
.L_x_31288:
        /* <DEDUP_REMOVED lines=12> */
[----:B0-----:R-:W-:Y:S05]  /*24e0*/  CALL.REL.NOINC `($__internal_502_$__cuda_sm3x_div_rn_noftz_f32_slowpath) ;  /* 0x0000002400b87944 */ /* 0x001fea0003c00000 */
[----:B------:R-:W-:-:S07]  /*24f0*/  MOV R25, R5 ;  /* 0x0000000500197202 */ /* 0x000fce0000000f00 */
.L_x_31291:
[----:B------:R-:W-:Y:S05]  /*2500*/  BSYNC.RECONVERGENT B3 ;  /* 0x0000000000037941 */ /* 0x000fea0003800200 */
.L_x_31290:
        /* <DEDUP_REMOVED lines=12> */
[----:B0-----:R-:W-:Y:S05]  /*25d0*/  CALL.REL.NOINC `($__internal_502_$__cuda_sm3x_div_rn_noftz_f32_slowpath) ;  /* 0x00000024007c7944 */ /* 0x001fea0003c00000 */
[----:B------:R-:W-:-:S07]  /*25e0*/  MOV R29, R5 ;  /* 0x00000005001d7202 */ /* 0x000fce0000000f00 */
.L_x_31293:
[----:B------:R-:W-:Y:S05]  /*25f0*/  BSYNC.RECONVERGENT B3 ;  /* 0x0000000000037941 */ /* 0x000fea0003800200 */
.L_x_31292:
        /* <DEDUP_REMOVED lines=14> */
.L_x_31295:
[----:B------:R-:W-:Y:S05]  /*26e0*/  BSYNC.RECONVERGENT B3 ;  /* 0x0000000000037941 */ /* 0x000fea0003800200 */
.L_x_31294:
        /* <DEDUP_REMOVED lines=14> */
.L_x_31297:
[----:B------:R-:W-:Y:S05]  /*27d0*/  BSYNC.RECONVERGENT B3 ;  /* 0x0000000000037941 */ /* 0x000fea0003800200 */
.L_x_31296:
        /* <DEDUP_REMOVED lines=14> */
.L_x_31299:
[----:B------:R-:W-:Y:S05]  /*28c0*/  BSYNC.RECONVERGENT B3 ;  /* 0x0000000000037941 */ /* 0x000fea0003800200 */
.L_x_31298:
        /* <DEDUP_REMOVED lines=14> */
.L_x_31301:
[----:B------:R-:W-:Y:S05]  /*29b0*/  BSYNC.RECONVERGENT B3 ;  /* 0x0000000000037941 */ /* 0x000fea0003800200 */
.L_x_31300:
        /* <DEDUP_REMOVED lines=14> */
.L_x_31303:
[----:B------:R-:W-:Y:S05]  /*2aa0*/  BSYNC.RECONVERGENT B3 ;  /* 0x0000000000037941 */ /* 0x000fea0003800200 */
.L_x_31302:
        /* <DEDUP_REMOVED lines=14> */
.L_x_31305:
[----:B------:R-:W-:Y:S05]  /*2b90*/  BSYNC.RECONVERGENT B3 ;  /* 0x0000000000037941 */ /* 0x000fea0003800200 */
.L_x_31304:
        /* <DEDUP_REMOVED lines=14> */
.L_x_31307:
[----:B------:R-:W-:Y:S05]  /*2c80*/  BSYNC.RECONVERGENT B3 ;  /* 0x0000000000037941 */ /* 0x000fea0003800200 */
.L_x_31306:
        /* <DEDUP_REMOVED lines=14> */
.L_x_31309:
[----:B------:R-:W-:Y:S05]  /*2d70*/  BSYNC.RECONVERGENT B3 ;  /* 0x0000000000037941 */ /* 0x000fea0003800200 */
.L_x_31308:
        /* <DEDUP_REMOVED lines=14> */
.L_x_31311:
[----:B------:R-:W-:Y:S05]  /*2e60*/  BSYNC.RECONVERGENT B3 ;  /* 0x0000000000037941 */ /* 0x000fea0003800200 */
.L_x_31310:
        /* <DEDUP_REMOVED lines=14> */
.L_x_31313:
[----:B------:R-:W-:Y:S05]  /*2f50*/  BSYNC.RECONVERGENT B3 ;  /* 0x0000000000037941 */ /* 0x000fea0003800200 */
.L_x_31312:
        /* <DEDUP_REMOVED lines=14> */
.L_x_31315:
[----:B------:R-:W-:Y:S05]  /*3040*/  BSYNC.RECONVERGENT B3 ;  /* 0x0000000000037941 */ /* 0x000fea0003800200 */
.L_x_31314:
        /* <DEDUP_REMOVED lines=14> */
.L_x_31317:
[----:B------:R-:W-:Y:S05]  /*3130*/  BSYNC.RECONVERGENT B3 ;  /* 0x0000000000037941 */ /* 0x000fea0003800200 */
.L_x_31316:
        /* <DEDUP_REMOVED lines=14> */
.L_x_31319:
[----:B------:R-:W-:Y:S05]  /*3220*/  BSYNC.RECONVERGENT B3 ;  /* 0x0000000000037941 */ /* 0x000fea0003800200 */
.L_x_31318:
        /* <DEDUP_REMOVED lines=14> */
.L_x_31321:
[----:B------:R-:W-:Y:S05]  /*3310*/  BSYNC.RECONVERGENT B3 ;  /* 0x0000000000037941 */ /* 0x000fea0003800200 */
.L_x_31320:
        /* <DEDUP_REMOVED lines=14> */
.L_x_31323:
[----:B------:R-:W-:Y:S05]  /*3400*/  BSYNC.RECONVERGENT B3 ;  /* 0x0000000000037941 */ /* 0x000fea0003800200 */
.L_x_31322:
        /* <DEDUP_REMOVED lines=14> */
.L_x_31325:
[----:B------:R-:W-:Y:S05]  /*34f0*/  BSYNC.RECONVERGENT B3 ;  /* 0x0000000000037941 */ /* 0x000fea0003800200 */
.L_x_31324:
        /* <DEDUP_REMOVED lines=107> */
.L_x_31286:
[----:B------:R-:W-:Y:S05]  /*3bb0*/  EXIT ;  /* 0x000000000000794d */ /* 0x000fea0003800000 */
.L_x_31287:
[----:B------:R-:W-:Y:S01]  /*3bc0*/  BSSY B1, `(.L_x_31327) ;  /* 0x0000007000017945 */ /* 0x000fe20003800000 */
[----:B------:R-:W-:Y:S01]  /*3bd0*/  MOV R12, 0x10 ;  /* 0x00000010000c7802 */ /* 0x000fe20000000f00 */
[----:B------:R-:W-:Y:S01]  /*3be0*/  IMAD.MOV.U32 R11, RZ, RZ, 0x1f ;  /* 0x0000001fff0b7424 */ /* 0x000fe200078e00ff */
[----:B------:R-:W-:-:S07]  /*3bf0*/  MOV R15, 0xffffffff ;  /* 0xffffffff000f7802 */ /* 0x000fce0000000f00 */
[----:B------:R-:W-:Y:S05]  /*3c00*/  WARPSYNC.COLLECTIVE R15, `(.L_x_31328) ;  /* 0x000000000f087348 */ /* 0x000fea0003c00000 */
[----:B------:R0:W1:Y:S02]  /*3c10*/  SHFL.BFLY P6, R14, R13, R12, R11 ;  /* 0x0c00000c0d0e7389 */ /* 0x00006400000c000b */
[----:B01----:R-:W-:Y:S05]  /*3c20*/  ENDCOLLECTIVE ;  /* 0x000000000000791b */ /* 0x003fea0003800000 */
.L_x_31328:
[----:B------:R-:W-:Y:S05]  /*3c30*/  BSYNC B1 ;  /* 0x0000000000017941 */ /* 0x000fea0003800000 */
.L_x_31327:
        /* <DEDUP_REMOVED lines=8> */
.L_x_31329:
[----:B------:R-:W-:Y:S01]  /*3cc0*/  IMAD.MOV.U32 R12, RZ, RZ, 0x4 ;  /* 0x00000004ff0c7424 */ /* 0x000fe200078e00ff */
[----:B------:R-:W-:-:S04]  /*3cd0*/  FMNMX R0, R13, R14, !PT ;  /* 0x0000000e0d007209 */ /* 0x000fc80007800000 */
[----:B------:R-:W-:-:S07]  /*3ce0*/  MOV R13, R0 ;  /* 0x00000000000d7202 */ /* 0x000fce0000000f00 */
[----:B------:R-:W-:Y:S05]  /*3cf0*/  WARPSYNC.COLLECTIVE R15, `(.L_x_31330) ;  /* 0x000000000f087348 */ /* 0x000fea0003c00000 */
[----:B------:R0:W1:Y:S02]  /*3d00*/  SHFL.BFLY P6, R14, R13, R12, R11 ;  /* 0x0c00000c0d0e7389 */ /* 0x00006400000c000b */
[----:B01----:R-:W-:Y:S05]  /*3d10*/  ENDCOLLECTIVE ;  /* 0x000000000000791b */ /* 0x003fea0003800000 */
.L_x_31330:
[----:B------:R-:W-:Y:S01]  /*3d20*/  HFMA2 R12, -RZ, RZ, 0, 1.1920928955078125e-07 ;  /* 0x00000002ff0c7431 */ /* 0x000fe200000001ff */
[----:B------:R-:W-:-:S04]  /*3d30*/  FMNMX R2, R0, R14, !PT ;  /* 0x0000000e00027209 */ /* 0x000fc80007800000 */
[----:B------:R-:W-:-:S07]  /*3d40*/  MOV R13, R2 ;  /* 0x00000002000d7202 */ /* 0x000fce0000000f00 */
[----:B------:R-:W-:Y:S05]  /*3d50*/  WARPSYNC.COLLECTIVE R15, `(.L_x_31331) ;  /* 0x000000000f087348 */ /* 0x000fea0003c00000 */
[----:B------:R0:W1:Y:S02]  /*3d60*/  SHFL.BFLY P6, R14, R13, R12, R11 ;  /* 0x0c00000c0d0e7389 */ /* 0x00006400000c000b */
[----:B01----:R-:W-:Y:S05]  /*3d70*/  ENDCOLLECTIVE ;  /* 0x000000000000791b */ /* 0x003fea0003800000 */
.L_x_31331:
[----:B------:R-:W-:Y:S01]  /*3d80*/  HFMA2 R12, -RZ, RZ, 0, 5.9604644775390625e-08 ;  /* 0x00000001ff0c7431 */ /* 0x000fe200000001ff */
[----:B------:R-:W-:-:S04]  /*3d90*/  FMNMX R3, R2, R14, !PT ;  /* 0x0000000e02037209 */ /* 0x000fc80007800000 */
[----:B------:R-:W-:-:S07]  /*3da0*/  MOV R13, R3 ;  /* 0x00000003000d7202 */ /* 0x000fce0000000f00 */
[----:B------:R-:W-:Y:S05]  /*3db0*/  WARPSYNC.COLLECTIVE R15, `(.L_x_31332) ;  /* 0x000000000f087348 */ /* 0x000fea0003c00000 */
[----:B------:R0:W1:Y:S02]  /*3dc0*/  SHFL.BFLY P6, R14, R13, R12, R11 ;  /* 0x0c00000c0d0e7389 */ /* 0x00006400000c000b */
[----:B01----:R-:W-:Y:S05]  /*3dd0*/  ENDCOLLECTIVE ;  /* 0x000000000000791b */ /* 0x003fea0003800000 */
.L_x_31332:
        /* <DEDUP_REMOVED lines=101> */
[----:B------:R-:W-:Y:S02]  /*4430*/  FFMA.SAT R16, R53, R24, 0.5 ;  /* 0x3f00000035107423 */ /* 0x000fe40000002018 */
[-C--:B------:R-:W-:Y:S02]  /*4440*/  FFMA.RM R18, R18, R13.reuse, 12582913 ;  /* 0x4b40000112127423 */ /* 0x080fe4000000400d */
[----:B------:R-:W-:Y:S02]  /*4450*/  FFMA.RM R16, R16, R13, 12582913 ;  /* 0x4b40000110107423 */ /* 0x000fe4000000400d */
[C---:B------:R-:W-:Y:S01]  /*4460*/  FADD R22, R18.reuse, -12583039 ;  /* 0xcb40007f12167421 */ /* 0x040fe20000000000 */
[----:B------:R-:W-:-:S02]  /*4470*/  IMAD.SHL.U32 R17, R18, 0x800000, RZ ;  /* 0x0080000012117824 */ /* 0x000fc400078e00ff */
        /* <DEDUP_REMOVED lines=18> */
[C---:B------:R-:W-:Y:S01]  /*45a0*/  FADD R28, R22.reuse, -12583039 ;  /* 0xcb40007f161c7421 */ /* 0x040fe20000000000 */
[----:B------:R-:W-:Y:S01]  /*45b0*/  FFMA R20, R19, 1.925963033500011079e-08, R20 ;  /* 0x32a5706013147823 */ /* 0x000fe20000000014 */
[----:B------:R-:W-:Y:S02]  /*45c0*/  SHF.L.U32 R19, R22, 0x17, RZ ;  /* 0x0000001716137819 */ /* 0x000fe400000006ff */
[C---:B------:R-:W-:Y:S01]  /*45d0*/  FFMA R28, R11.reuse, 1.4426950216293334961, -R28 ;  /* 0x3fb8aa3b0b1c7823 */ /* 0x040fe2000000081c */
[----:B------:R0:W1:Y:S03]  /*45e0*/  MUFU.EX2 R15, R20 ;  /* 0x00000014000f7308 */ /* 0x0000660000000800 */
[----:B------:R-:W-:-:S06]  /*45f0*/  FFMA R28, R11, 1.925963033500011079e-08, R28 ;  /* 0x32a570600b1c7823 */ /* 0x000fcc000000001c */
[----:B------:R-:W2:Y:S01]  /*4600*/  MUFU.EX2 R28, R28 ;  /* 0x0000001c001c7308 */ /* 0x000ea20000000800 */
[----:B0-----:R-:W-:-:S04]  /*4610*/  FFMA.SAT R20, R55, R24, 0.5 ;  /* 0x3f00000037147423 */ /* 0x001fc80000002018 */
[----:B------:R-:W-:Y:S01]  /*4620*/  FFMA.RM R20, R20, R13, 12582913 ;  /* 0x4b40000114147423 */ /* 0x000fe2000000400d */
[----:B-1----:R-:W-:-:S03]  /*4630*/  FMUL R18, R18, R15 ;  /* 0x0000000f12127220 */ /* 0x002fc60000400000 */
[C---:B------:R-:W-:Y:S01]  /*4640*/  FADD R22, R20.reuse, -12583039 ;  /* 0xcb40007f14167421 */ /* 0x040fe20000000000 */
[----:B------:R-:W-:Y:S02]  /*4650*/  SHF.L.U32 R20, R20, 0x17, RZ ;  /* 0x0000001714147819 */ /* 0x000fe400000006ff */
[----:B------:R-:W-:Y:S01]  /*4660*/  MOV R15, 0xffffffff ;  /* 0xffffffff000f7802 */ /* 0x000fe20000000f00 */
[----:B------:R-:W-:Y:S01]  /*4670*/  FFMA R22, R55, 1.4426950216293334961, -R22 ;  /* 0x3fb8aa3b37167823 */ /* 0x000fe20000000816 */
[----:B--2---:R-:W-:Y:S01]  /*4680*/  FMUL R19, R19, R28 ;  /* 0x0000001c13137220 */ /* 0x004fe20000400000 */
[----:B------:R-:W-:Y:S02]  /*4690*/  FFMA.SAT R28, R29, R24, 0.5 ;  /* 0x3f0000001d1c7423 */ /* 0x000fe40000002018 */
[----:B------:R-:W-:Y:S02]  /*46a0*/  FFMA R22, R55, 1.925963033500011079e-08, R22 ;  /* 0x32a5706037167823 */ /* 0x000fe40000000016 */
[----:B------:R-:W-:-:S02]  /*46b0*/  FFMA.RM R28, R28, R13, 12582913 ;  /* 0x4b4000011c1c7423 */ /* 0x000fc4000000400d */
[----:B------:R0:W1:Y:S02]  /*46c0*/  MUFU.EX2 R11, R22 ;  /* 0x00000016000b7308 */ /* 0x0000640000000800 */
[C---:B------:R-:W-:Y:S01]  /*46d0*/  FADD R30, R28.reuse, -12583039 ;  /* 0xcb40007f1c1e7421 */ /* 0x040fe20000000000 */
[----:B------:R-:W-:-:S03]  /*46e0*/  SHF.L.U32 R21, R28, 0x17, RZ ;  /* 0x000000171c157819 */ /* 0x000fc600000006ff */
[----:B------:R-:W-:Y:S01]  /*46f0*/  FFMA R30, R29, 1.4426950216293334961, -R30 ;  /* 0x3fb8aa3b1d1e7823 */ /* 0x000fe2000000081e */
[----:B0-----:R-:W-:-:S03]  /*4700*/  FFMA.SAT R22, R23, R24, 0.5 ;  /* 0x3f00000017167423 */ /* 0x001fc60000002018 */
[----:B------:R-:W-:Y:S01]  /*4710*/  FFMA R30, R29, 1.925963033500011079e-08, R30 ;  /* 0x32a570601d1e7823 */ /* 0x000fe2000000001e */
[----:B------:R-:W-:-:S04]  /*4720*/  FFMA.RM R22, R22, R13, 12582913 ;  /* 0x4b40000116167423 */ /* 0x000fc8000000400d */
[----:B------:R-:W-:Y:S01]  /*4730*/  FADD R28, R22, -12583039 ;  /* 0xcb40007f161c7421 */ /* 0x000fe20000000000 */
[----:B------:R-:W0:Y:S01]  /*4740*/  MUFU.EX2 R30, R30 ;  /* 0x0000001e001e7308 */ /* 0x000e220000000800 */
[----:B-1----:R-:W-:Y:S01]  /*4750*/  FMUL R20, R20, R11 ;  /* 0x0000000b14147220 */ /* 0x002fe20000400000 */
[----:B------:R-:W-:Y:S01]  /*4760*/  SHF.L.U32 R22, R22, 0x17, RZ ;  /* 0x0000001716167819 */ /* 0x000fe200000006ff */
[----:B------:R-:W-:-:S04]  /*4770*/  FFMA R28, R23, 1.4426950216293334961, -R28 ;  /* 0x3fb8aa3b171c7823 */ /* 0x000fc8000000081c */
[----:B------:R-:W-:-:S04]  /*4780*/  FFMA R28, R23, 1.925963033500011079e-08, R28 ;  /* 0x32a57060171c7823 */ /* 0x000fc8000000001c */
[----:B------:R-:W1:Y:S01]  /*4790*/  MUFU.EX2 R11, R28 ;  /* 0x0000001c000b7308 */ /* 0x000e620000000800 */
[----:B0-----:R-:W-:Y:S01]  /*47a0*/  FMUL R21, R21, R30 ;  /* 0x0000001e15157220 */ /* 0x001fe20000400000 */
[-C--:B------:R-:W-:Y:S01]  /*47b0*/  FFMA.SAT R30, R12, R24.reuse, 0.5 ;  /* 0x3f0000000c1e7423 */ /* 0x080fe20000002018 */
[----:B------:R-:W-:-:S03]  /*47c0*/  FFMA.SAT R24, R14, R24, 0.5 ;  /* 0x3f0000000e187423 */ /* 0x000fc60000002018 */
[-C--:B------:R-:W-:Y:S01]  /*47d0*/  FFMA.RM R30, R30, R13.reuse, 12582913 ;  /* 0x4b4000011e1e7423 */ /* 0x080fe2000000400d */
[----:B------:R-:W-:-:S03]  /*47e0*/  FFMA.RM R13, R24, R13, 12582913 ;  /* 0x4b400001180d7423 */ /* 0x000fc6000000400d */
[----:B------:R-:W-:Y:S02]  /*47f0*/  IMAD.SHL.U32 R24, R30, 0x800000, RZ ;  /* 0x008000001e187824 */ /* 0x000fe400078e00ff */
[----:B-1----:R-:W-:Y:S01]  /*4800*/  FMUL R22, R22, R11 ;  /* 0x0000000b16167220 */ /* 0x002fe20000400000 */
[----:B------:R-:W-:-:S04]  /*4810*/  FADD R11, R30, -12583039 ;  /* 0xcb40007f1e0b7421 */ /* 0x000fc80000000000 */
        /* <DEDUP_REMOVED lines=34> */
.L_x_31333:
[----:B------:R-:W-:Y:S02]  /*4a40*/  IMAD.MOV.U32 R12, RZ, RZ, 0x8 ;  /* 0x00000008ff0c7424 */ /* 0x000fe400078e00ff */
[----:B------:R-:W-:-:S05]  /*4a50*/  FADD R25, R13, R14 ;  /* 0x0000000e0d197221 */ /* 0x000fca0000000000 */
[----:B------:R-:W-:-:S07]  /*4a60*/  MOV R13, R25 ;  /* 0x00000019000d7202 */ /* 0x000fce0000000f00 */
[----:B------:R-:W-:Y:S05]  /*4a70*/  WARPSYNC.COLLECTIVE R15, `(.L_x_31334) ;  /* 0x000000000f087348 */ /* 0x000fea0003c00000 */
[----:B------:R0:W1:Y:S02]  /*4a80*/  SHFL.BFLY P6, R14, R13, R12, R11 ;  /* 0x0c00000c0d0e7389 */ /* 0x00006400000c000b */
[----:B01----:R-:W-:Y:S05]  /*4a90*/  ENDCOLLECTIVE ;  /* 0x000000000000791b */ /* 0x003fea0003800000 */
.L_x_31334:
[----:B------:R-:W-:Y:S02]  /*4aa0*/  HFMA2 R12, -RZ, RZ, 0, 2.384185791015625e-07 ;  /* 0x00000004ff0c7431 */ /* 0x000fe400000001ff */
[----:B------:R-:W-:-:S05]  /*4ab0*/  FADD R28, R25, R14 ;  /* 0x0000000e191c7221 */ /* 0x000fca0000000000 */
[----:B------:R-:W-:-:S07]  /*4ac0*/  MOV R13, R28 ;  /* 0x0000001c000d7202 */ /* 0x000fce0000000f00 */
[----:B------:R-:W-:Y:S05]  /*4ad0*/  WARPSYNC.COLLECTIVE R15, `(.L_x_31335) ;  /* 0x000000000f087348 */ /* 0x000fea0003c00000 */
[----:B------:R0:W1:Y:S02]  /*4ae0*/  SHFL.BFLY P6, R14, R13, R12, R11 ;  /* 0x0c00000c0d0e7389 */ /* 0x00006400000c000b */
[----:B01----:R-:W-:Y:S05]  /*4af0*/  ENDCOLLECTIVE ;  /* 0x000000000000791b */ /* 0x003fea0003800000 */
.L_x_31335:
[----:B------:R-:W-:Y:S02]  /*4b00*/  HFMA2 R12, -RZ, RZ, 0, 1.1920928955078125e-07 ;  /* 0x00000002ff0c7431 */ /* 0x000fe400000001ff */
[----:B------:R-:W-:-:S05]  /*4b10*/  FADD R29, R28, R14 ;  /* 0x0000000e1c1d7221 */ /* 0x000fca0000000000 */
[----:B------:R-:W-:-:S07]  /*4b20*/  MOV R13, R29 ;  /* 0x0000001d000d7202 */ /* 0x000fce0000000f00 */
[----:B------:R-:W-:Y:S05]  /*4b30*/  WARPSYNC.COLLECTIVE R15, `(.L_x_31336) ;  /* 0x000000000f087348 */ /* 0x000fea0003c00000 */
[----:B------:R0:W1:Y:S02]  /*4b40*/  SHFL.BFLY P6, R14, R13, R12, R11 ;  /* 0x0c00000c0d0e7389 */ /* 0x00006400000c000b */
[----:B01----:R-:W-:Y:S05]  /*4b50*/  ENDCOLLECTIVE ;  /* 0x000000000000791b */ /* 0x003fea0003800000 */
.L_x_31336:
[----:B------:R-:W-:Y:S02]  /*4b60*/  IMAD.MOV.U32 R12, RZ, RZ, 0x1 ;  /* 0x00000001ff0c7424 */ /* 0x000fe400078e00ff */
[----:B------:R-:W-:-:S05]  /*4b70*/  FADD R30, R29, R14 ;  /* 0x0000000e1d1e7221 */ /* 0x000fca0000000000 */
[----:B------:R-:W-:-:S07]  /*4b80*/  MOV R13, R30 ;  /* 0x0000001e000d7202 */ /* 0x000fce0000000f00 */
[----:B------:R-:W-:Y:S05]  /*4b90*/  WARPSYNC.COLLECTIVE R15, `(.L_x_31337) ;  /* 0x000000000f087348 */ /* 0x000fea0003c00000 */
[----:B------:R0:W1:Y:S02]  /*4ba0*/  SHFL.BFLY P6, R14, R13, R12, R11 ;  /* 0x0c00000c0d0e7389 */ /* 0x00006400000c000b */
[----:B01----:R-:W-:Y:S05]  /*4bb0*/  ENDCOLLECTIVE ;  /* 0x000000000000791b */ /* 0x003fea0003800000 */
.L_x_31337:
[----:B------:R-:W-:Y:S05]  /*4bc0*/  BRA `(.L_x_31338) ;  /* 0xffffffd400d87947 */ /* 0x000fea000383ffff */
        .weak           $__internal_502_$__cuda_sm3x_div_rn_noftz_f32_slowpath
        .type           $__internal_502_$__cuda_sm3x_div_rn_noftz_f32_slowpath,@function
        .size           $__internal_502_$__cuda_sm3x_div_rn_noftz_f32_slowpath,(.L_x_37879 - $__internal_502_$__cuda_sm3x_div_rn_noftz_f32_slowpath)
$__internal_502_$__cuda_sm3x_div_rn_noftz_f32_slowpath:
        /* <DEDUP_REMOVED lines=34> */
.L_x_31340:
        /* <DEDUP_REMOVED lines=51> */
.L_x_31347:
[----:B------:R-:W-:-:S04]  /*5120*/  LOP3.LUT R5, R5, 0x80000000, RZ, 0xc0, !PT ;  /* 0x8000000005057812 */ /* 0x000fc800078ec0ff */
[----:B------:R-:W-:Y:S01]  /*5130*/  LOP3.LUT R5, R5, 0x7f800000, RZ, 0xfc, !PT ;  /* 0x7f80000005057812 */ /* 0x000fe200078efcff */
[----:B------:R-:W-:Y:S06]  /*5140*/  BRA `(.L_x_31348) ;  /* 0x0000000000047947 */ /* 0x000fec0003800000 */
.L_x_31346:
[----:B------:R-:W-:-:S07]  /*5150*/  LEA R5, R30, R5, 0x17 ;  /* 0x000000051e057211 */ /* 0x000fce00078eb8ff */
.L_x_31348:
[----:B------:R-:W-:Y:S05]  /*5160*/  BSYNC.RECONVERGENT B2 ;  /* 0x0000000000027941 */ /* 0x000fea0003800200 */
.L_x_31345:
[----:B------:R-:W-:Y:S05]  /*5170*/  BRA `(.L_x_31349) ;  /* 0x0000000000207947 */ /* 0x000fea0003800000 */
.L_x_31344:
[----:B------:R-:W-:-:S04]  /*5180*/  LOP3.LUT R5, R12, 0x80000000, R5, 0x48, !PT ;  /* 0x800000000c057812 */ /* 0x000fc800078e4805 */
[----:B------:R-:W-:Y:S01]  /*5190*/  LOP3.LUT R5, R5, 0x7f800000, RZ, 0xfc, !PT ;  /* 0x7f80000005057812 */ /* 0x000fe200078efcff */
[----:B------:R-:W-:Y:S06]  /*51a0*/  BRA `(.L_x_31349) ;  /* 0x0000000000147947 */ /* 0x000fec0003800000 */
.L_x_31343:
[----:B------:R-:W-:Y:S01]  /*51b0*/  LOP3.LUT R5, R12, 0x80000000, R5, 0x48, !PT ;  /* 0x800000000c057812 */ /* 0x000fe200078e4805 */
[----:B------:R-:W-:Y:S06]  /*51c0*/  BRA `(.L_x_31349) ;  /* 0x00000000000c7947 */ /* 0x000fec0003800000 */
.L_x_31342:
[----:B------:R-:W0:Y:S01]  /*51d0*/  MUFU.RSQ R5, -QNAN ;  /* 0xffc0000000057908 */ /* 0x000e220000001400 */
[----:B------:R-:W-:Y:S05]  /*51e0*/  BRA `(.L_x_31349) ;  /* 0x0000000000047947 */ /* 0x000fea0003800000 */
.L_x_31341:
[----:B------:R-:W-:-:S07]  /*51f0*/  FADD.FTZ R5, R5, R12 ;  /* 0x0000000c05057221 */ /* 0x000fce0000010000 */
.L_x_31349:
[----:B------:R-:W-:Y:S05]  /*5200*/  BSYNC.RECONVERGENT B1 ;  /* 0x0000000000017941 */ /* 0x000fea0003800200 */
.L_x_31339:
[----:B------:R-:W-:Y:S01]  /*5210*/  HFMA2 R13, -RZ, RZ, 0, 0 ;  /* 0x00000000ff0d7431 */ /* 0x000fe200000001ff */
[----:B------:R-:W-:-:S04]  /*5220*/  MOV R12, R14 ;  /* 0x0000000e000c7202 */ /* 0x000fc80000000f00 */
[----:B0-----:R-:W-:Y:S05]  /*5230*/  RET.REL.NODEC R12 `(_Z15SoftmaxWarpImplI24ElementwiseScaleMaskLoadIffbE11DirectStoreIffEfLi1ELi19ELi32ELi1ELb1EL9Algorithm0EEvT_T0_ll) ;  /* 0xffffffac0c707950 */ /* 0x001fea0003c3ffff */
.L_x_31350:
        /* <DEDUP_REMOVED lines=12> */
.L_x_37879:


//--------------------- .text._Z15SoftmaxWarpImplI24ElementwiseScaleMaskLoadIffbE11DirectStoreIffEfLi1ELi19ELi32ELi1ELb0EL9Algorithm0EEvT_T0_ll --------------------------
	.section	.text._Z15SoftmaxWarpImplI24ElementwiseScaleMaskLoadIffbE11DirectStoreIffEfLi1ELi19ELi32ELi1ELb0EL9Algorithm0EEvT_T0_ll,"ax",@progbits
	.align	128
        .global         _Z15SoftmaxWarpImplI24ElementwiseScaleMaskLoadIffbE11DirectStoreIffEfLi1ELi19ELi32ELi1ELb0EL9Algorithm0EEvT_T0_ll
        .type           _Z15SoftmaxWarpImplI24ElementwiseScaleMaskLoadIffbE11DirectStoreIffEfLi1ELi19ELi32ELi1ELb0EL9Algorithm0EEvT_T0_ll,@function
        .size           _Z15SoftmaxWarpImplI24ElementwiseScaleMaskLoadIffbE11DirectStoreIffEfLi1ELi19ELi32ELi1ELb0EL9Algorithm0EEvT_T0_ll,(.L_x_37880 - _Z15SoftmaxWarpImplI24ElementwiseScaleMaskLoadIffbE11DirectStoreIffEfLi1ELi19ELi32ELi1ELb0EL9Algorithm0EEvT_T0_ll)
        .other          _Z15SoftmaxWarpImplI24ElementwiseScaleMaskLoadIffbE11DirectStoreIffEfLi1ELi19ELi32ELi1ELb0EL9Algorithm0EEvT_T0_ll,@"STO_CUDA_ENTRY STV_DEFAULT"
_Z15SoftmaxWarpImplI24ElementwiseScaleMaskLoadIffbE11DirectStoreIffEfLi1ELi19ELi32ELi1ELb0EL9Algorithm0EEvT_T0_ll:
.text._Z15SoftmaxWarpImplI24ElementwiseScaleMaskLoadIffbE11DirectStoreIffEfLi1ELi19ELi32ELi1ELb0EL9Algorithm0EEvT_T0_ll:
        /* <DEDUP_REMOVED lines=24> */
.L_x_31351:
        /* <DEDUP_REMOVED lines=13> */
.L_x_31391:
        /* <DEDUP_REMOVED lines=24> */
[C---:B------:R-:W-:Y:S02]  /*03d0*/  LEA R2, P0, R6.reuse, UR36, 0x2 ;  /* 0x0000002406027c11 */ /* 0x040fe4000f8010ff */
[----:B------:R-:W-:Y:S01]  /*03e0*/  R2UR UR19, R27 ;  /* 0x000000001b1372ca */ /* 0x000fe200000e0000 */
[----:B------:R-:W2:Y:S01]  /*03f0*/  LDG.E.U8 R17, desc[UR16][R4.64+0xa0] ;  /* 0x0000a01004117981 */ /* 0x000ea2000c1e1100 */
[----:B------:R-:W-:Y:S02]  /*0400*/  LEA.HI.X R3, R6, UR37, R3, 0x2, P0 ;  /* 0x0000002506037c11 */ /* 0x000fe400080f1403 */
[----:B------:R-:W1:Y:S01]  /*0410*/  LDC.64 R6, c[0x0][0x398] ;  /* 0x0000e600ff067b82 */ /* 0x000e620000000a00 */
[----:B------:R-:W3:Y:S04]  /*0420*/  LDG.E.U8 R0, desc[UR8][R4.64+0x20] ;  /* 0x0000200804007981 */ /* 0x000ee8000c1e1100 */
[----:B------:R-:W1:Y:S04]  /*0430*/  LDG.E R16, desc[UR6][R2.64+0x80] ;  /* 0x0000800602107981 */ /* 0x000e68000c1e1900 */
[----:B------:R-:W4:Y:S04]  /*0440*/  LDG.E.U8 R15, desc[UR14][R4.64+0x80] ;  /* 0x0000800e040f7981 */ /* 0x000f28000c1e1100 */
        /* <DEDUP_REMOVED lines=20> */
[----:B------:R-:W5:Y:S04]  /*0590*/  LDG.E.U8 R23, desc[UR12][R4.64+0x100] ;  /* 0x0001000c04177981 */ /* 0x000f68000c1e1100 */
        /* <DEDUP_REMOVED lines=8> */
[----:B------:R-:W3:Y:S01]  /*0620*/  LDG.E R16, desc[UR10][R2.64+0x880] ;  /* 0x0008800a02107981 */ /* 0x000ee2000c1e1900 */
[----:B----4-:R-:W-:Y:S02]  /*0630*/  ISETP.NE.AND P5, PT, R15, RZ, PT ;  /* 0x000000ff0f00720c */ /* 0x010fe40003fa5270 */
[----:B------:R-:W-:Y:S01]  /*0640*/  FSEL R36, R17, R6, P2 ;  /* 0x0000000611247208 */ /* 0x000fe20001000000 */
[----:B-----5:R-:W-:Y:S01]  /*0650*/  FMUL R15, R10, R7 ;  /* 0x000000070a0f7220 */ /* 0x020fe20000400000 */
[----:B------:R-:W-:Y:S02]  /*0660*/  ISETP.NE.AND P1, PT, R12, RZ, PT ;  /* 0x000000ff0c00720c */ /* 0x000fe40003f25270 */
[----:B------:R-:W4:Y:S01]  /*0670*/  LDG.E.U8 R12, desc[UR10][R4.64+0x1e0] ;  /* 0x0001e00a040c7981 */ /* 0x000f22000c1e1100 */
[----:B------:R-:W-:-:S03]  /*0680*/  ISETP.NE.AND P3, PT, R9, RZ, PT ;  /* 0x000000ff0900720c */ /* 0x000fc60003f65270 */
[----:B------:R-:W5:Y:S01]  /*0690*/  LDG.E.U8 R9, desc[UR16][R4.64+0x240] ;  /* 0x0002401004097981 */ /* 0x000f62000c1e1100 */
[-C--:B------:R-:W-:Y:S01]  /*06a0*/  FMUL R17, R22, R7.reuse ;  /* 0x0000000716117220 */ /* 0x080fe20000400000 */
[----:B------:R-:W-:Y:S02]  /*06b0*/  FSEL R10, R15, R6, P1 ;  /* 0x000000060f0a7208 */ /* 0x000fe40000800000 */
[----:B------:R-:W-:Y:S02]  /*06c0*/  ISETP.NE.AND P4, PT, R11, RZ, PT ;  /* 0x000000ff0b00720c */ /* 0x000fe40003f85270 */
[----:B------:R1:W3:Y:S01]  /*06d0*/  LDG.E.U8 R11, desc[UR12][R4.64+0x200] ;  /* 0x0002000c040b7981 */ /* 0x0002e2000c1e1100 */
[----:B------:R-:W-:-:S03]  /*06e0*/  FMUL R15, R20, R7 ;  /* 0x00000007140f7220 */ /* 0x000fc60000400000 */
[----:B------:R-:W3:Y:S01]  /*06f0*/  LDG.E R20, desc[UR4][R2.64+0x780] ;  /* 0x0007800402147981 */ /* 0x000ee2000c1e1900 */
[----:B-1----:R-:W-:-:S03]  /*0700*/  FSEL R4, R17, R6, P5 ;  /* 0x0000000611047208 */ /* 0x002fc60002800000 */
[----:B------:R-:W3:Y:S01]  /*0710*/  LDG.E R17, desc[UR14][R2.64+0x700] ;  /* 0x0007000e02117981 */ /* 0x000ee2000c1e1900 */
[----:B------:R-:W-:-:S03]  /*0720*/  FMUL R5, R18, R7 ;  /* 0x0000000712057220 */ /* 0x000fc60000400000 */
[----:B------:R-:W3:Y:S01]  /*0730*/  LDG.E R18, desc[UR16][R2.64+0x800] ;  /* 0x0008001002127981 */ /* 0x000ee2000c1e1900 */
[----:B------:R-:W-:-:S03]  /*0740*/  ISETP.NE.AND P5, PT, R14, RZ, PT ;  /* 0x000000ff0e00720c */ /* 0x000fc60003fa5270 */
[----:B------:R1:W3:Y:S01]  /*0750*/  LDG.E R14, desc[UR4][R2.64+0x900] ;  /* 0x00090004020e7981 */ /* 0x0002e2000c1e1900 */
[-C--:B------:R-:W-:Y:S01]  /*0760*/  FSEL R34, R15, R6.reuse, P4 ;  /* 0x000000060f227208 */ /* 0x080fe20002000000 */
[-C--:B------:R-:W-:Y:S01]  /*0770*/  FMUL R15, R24, R7.reuse ;  /* 0x00000007180f7220 */ /* 0x080fe20000400000 */
[-C--:B------:R-:W-:Y:S02]  /*0780*/  FSEL R5, R5, R6.reuse, P3 ;  /* 0x0000000605057208 */ /* 0x080fe40001800000 */
[----:B------:R-:W-:Y:S02]  /*0790*/  ISETP.NE.AND P3, PT, R32, RZ, PT ;  /* 0x000000ff2000720c */ /* 0x000fe40003f65270 */
[----:B------:R-:W-:Y:S01]  /*07a0*/  ISETP.NE.AND P4, PT, R33, RZ, PT ;  /* 0x000000ff2100720c */ /* 0x000fe20003f85270 */
[-C--:B------:R-:W-:Y:S01]  /*07b0*/  FMUL R33, R38, R7.reuse ;  /* 0x0000000726217220 */ /* 0x080fe20000400000 */
[----:B------:R-:W-:Y:S01]  /*07c0*/  FSEL R32, R15, R6, P6 ;  /* 0x000000060f207208 */ /* 0x000fe20003000000 */
[----:B------:R-:W-:Y:S01]  /*07d0*/  FMUL R15, R40, R7 ;  /* 0x00000007280f7220 */ /* 0x000fe20000400000 */
[----:B-1----:R-:W-:-:S02]  /*07e0*/  FMNMX3 R2, R10, -INF , R36, !PT ;  /* 0xff8000000a027876 */ /* 0x002fc40007800024 */
[----:B------:R-:W-:Y:S02]  /*07f0*/  ISETP.NE.AND P0, PT, R19, RZ, PT ;  /* 0x000000ff1300720c */ /* 0x000fe40003f05270 */
[----:B------:R-:W-:Y:S02]  /*0800*/  ISETP.NE.AND P1, PT, R21, RZ, PT ;  /* 0x000000ff1500720c */ /* 0x000fe40003f25270 */
[----:B------:R-:W-:Y:S02]  /*0810*/  FMNMX3 R3, R2, R5, R34, !PT ;  /* 0x0000000502037276 */ /* 0x000fe40007800022 */
[----:B------:R-:W-:Y:S02]  /*0820*/  ISETP.NE.AND P6, PT, R8, RZ, PT ;  /* 0x000000ff0800720c */ /* 0x000fe40003fc5270 */
[-C--:B------:R-:W-:Y:S02]  /*0830*/  FSEL R33, R33, R6.reuse, P0 ;  /* 0x0000000621217208 */ /* 0x080fe40000000000 */
[----:B------:R-:W-:-:S02]  /*0840*/  FSEL R8, R15, R6, P1 ;  /* 0x000000060f087208 */ /* 0x000fc40000800000 */
[----:B------:R-:W-:Y:S02]  /*0850*/  ISETP.NE.AND P0, PT, R25, RZ, PT ;  /* 0x000000ff1900720c */ /* 0x000fe40003f05270 */
[----:B------:R-:W-:Y:S02]  /*0860*/  ISETP.NE.AND P1, PT, R13, RZ, PT ;  /* 0x000000ff0d00720c */ /* 0x000fe40003f25270 */
[----:B------:R-:W-:Y:S01]  /*0870*/  FMNMX3 R3, R3, R4, R32, !PT ;  /* 0x0000000403037276 */ /* 0x000fe20007800020 */
[-C--:B------:R-:W-:Y:S01]  /*0880*/  FMUL R25, R42, R7.reuse ;  /* 0x000000072a197220 */ /* 0x080fe20000400000 */
[-C--:B------:R-:W-:Y:S01]  /*0890*/  FMUL R13, R44, R7.reuse ;  /* 0x000000072c0d7220 */ /* 0x080fe20000400000 */
[----:B------:R-:W-:Y:S01]  /*08a0*/  ISETP.NE.AND P2, PT, R23, RZ, PT ;  /* 0x000000ff1700720c */ /* 0x000fe20003f45270 */
[----:B------:R-:W-:-:S03]  /*08b0*/  FMUL R15, R48, R7 ;  /* 0x00000007300f7220 */ /* 0x000fc60000400000 */
[-C--:B------:R-:W-:Y:S02]  /*08c0*/  FSEL R25, R25, R6.reuse, P2 ;  /* 0x0000000619197208 */ /* 0x080fe40001000000 */
[-C--:B------:R-:W-:Y:S01]  /*08d0*/  FSEL R24, R13, R6.reuse, P3 ;  /* 0x000000060d187208 */ /* 0x080fe20001800000 */
[----:B------:R-:W-:Y:S01]  /*08e0*/  FMUL R23, R46, R7 ;  /* 0x000000072e177220 */ /* 0x000fe20000400000 */
[----:B------:R-:W-:Y:S02]  /*08f0*/  FMNMX3 R3, R3, R33, R8, !PT ;  /* 0x0000002103037276 */ /* 0x000fe40007800008 */
[-C--:B------:R-:W-:Y:S01]  /*0900*/  FSEL R22, R15, R6.reuse, P5 ;  /* 0x000000060f167208 */ /* 0x080fe20002800000 */
[----:B------:R-:W-:Y:S01]  /*0910*/  FMUL R21, R50, R7 ;  /* 0x0000000732157220 */ /* 0x000fe20000400000 */
[----:B------:R-:W-:Y:S02]  /*0920*/  FSEL R23, R23, R6, P4 ;  /* 0x0000000617177208 */ /* 0x000fe40002000000 */
[----:B------:R-:W-:-:S02]  /*0930*/  FMNMX3 R3, R3, R25, R24, !PT ;  /* 0x0000001903037276 */ /* 0x000fc40007800018 */
[-C--:B------:R-:W-:Y:S02]  /*0940*/  FSEL R21, R21, R6.reuse, P6 ;  /* 0x0000000615157208 */ /* 0x080fe40003000000 */
[----:B------:R-:W-:Y:S01]  /*0950*/  FMNMX3 R3, R3, R23, R22, !PT ;  /* 0x0000001703037276 */ /* 0x000fe20007800016 */
[----:B------:R-:W-:Y:S01]  /*0960*/  UMOV UR4, 0xffffffff ;  /* 0xffffffff00047882 */ /* 0x000fe20000000000 */
[----:B--2---:R-:W-:Y:S02]  /*0970*/  ISETP.NE.AND P4, PT, R0, RZ, PT ;  /* 0x000000ff0000720c */ /* 0x004fe40003f85270 */
[----:B-----5:R-:W-:Y:S01]  /*0980*/  ISETP.NE.AND P5, PT, R9, RZ, PT ;  /* 0x000000ff0900720c */ /* 0x020fe20003fa5270 */
[-C--:B------:R-:W-:Y:S01]  /*0990*/  FMUL R9, R52, R7.reuse ;  /* 0x0000000734097220 */ /* 0x080fe20000400000 */
[----:B----4-:R-:W-:Y:S02]  /*09a0*/  ISETP.NE.AND P2, PT, R12, RZ, PT ;  /* 0x000000ff0c00720c */ /* 0x010fe40003f45270 */
[----:B---3--:R-:W-:Y:S01]  /*09b0*/  ISETP.NE.AND P3, PT, R11, RZ, PT ;  /* 0x000000ff0b00720c */ /* 0x008fe20003f65270 */
[-C--:B------:R-:W-:Y:S01]  /*09c0*/  FMUL R11, R20, R7.reuse ;  /* 0x00000007140b7220 */ /* 0x080fe20000400000 */
[----:B------:R-:W-:Y:S01]  /*09d0*/  FSEL R20, R9, R6, P0 ;  /* 0x0000000609147208 */ /* 0x000fe20000000000 */
[-C--:B------:R-:W-:Y:S01]  /*09e0*/  FMUL R9, R16, R7.reuse ;  /* 0x0000000710097220 */ /* 0x080fe20000400000 */
[----:B------:R-:W-:-:S02]  /*09f0*/  FMUL R17, R17, R7 ;  /* 0x0000000711117220 */ /* 0x000fc40000400000 */
[----:B------:R-:W-:Y:S01]  /*0a00*/  FMNMX3 R3, R3, R21, R20, !PT ;  /* 0x0000001503037276 */ /* 0x000fe20007800014 */
[----:B------:R-:W-:Y:S02]  /*0a10*/  FMUL R13, R18, R7 ;  /* 0x00000007120d7220 */ /* 0x000fe40000400000 */
[-C--:B------:R-:W-:Y:S02]  /*0a20*/  FSEL R19, R17, R6.reuse, P1 ;  /* 0x0000000611137208 */ /* 0x080fe40000800000 */
[-C--:B------:R-:W-:Y:S02]  /*0a30*/  FSEL R18, R11, R6.reuse, P2 ;  /* 0x000000060b127208 */ /* 0x080fe40001000000 */
        /* <DEDUP_REMOVED lines=46> */
[----:B------:R-:W1:Y:S01]  /*0d20*/  MUFU.EX2 R47, R47 ;  /* 0x0000002f002f7308 */ /* 0x000e620000000800 */
[-C--:B------:R-:W-:Y:S01]  /*0d30*/  FFMA.SAT R20, R33, R12.reuse, 0.5 ;  /* 0x3f00000021147423 */ /* 0x080fe2000000200c */
        /* <DEDUP_REMOVED lines=8> */
[--C-:B------:R-:W-:Y:S01]  /*0dc0*/  FADD R3, R25, -R49.reuse ;  /* 0x8000003119037221 */ /* 0x100fe20000000000 */
[----:B------:R-:W-:Y:S01]  /*0dd0*/  FADD R8, R4, -12583039 ;  /* 0xcb40007f04087421 */ /* 0x000fe20000000000 */
[--C-:B------:R-:W-:Y:S01]  /*0de0*/  FADD R7, R22, -R49.reuse ;  /* 0x8000003116077221 */ /* 0x100fe20000000000 */
[----:B------:R-:W-:Y:S01]  /*0df0*/  FFMA R39, R39, 1.925963033500011079e-08, R6 ;  /* 0x32a5706027277823 */ /* 0x000fe20000000006 */
[-C--:B------:R-:W-:Y:S01]  /*0e00*/  FFMA.SAT R22, R3, R12.reuse, 0.5 ;  /* 0x3f00000003167423 */ /* 0x080fe2000000200c */
[C---:B------:R-:W-:Y:S01]  /*0e10*/  FFMA R8, R41.reuse, 1.4426950216293334961, -R8 ;  /* 0x3fb8aa3b29087823 */ /* 0x040fe20000000808 */
[----:B------:R-:W-:Y:S01]  /*0e20*/  SHF.L.U32 R16, R16, 0x17, RZ ;  /* 0x0000001710107819 */ /* 0x000fe200000006ff */
[--C-:B------:R-:W-:Y:S01]  /*0e30*/  FADD R25, R24, -R49.reuse ;  /* 0x8000003118197221 */ /* 0x100fe20000000000 */
[-C--:B------:R-:W-:Y:S01]  /*0e40*/  FFMA.RM R22, R22, R11.reuse, 12582913 ;  /* 0x4b40000116167423 */ /* 0x080fe2000000400b */
[----:B------:R-:W-:Y:S01]  /*0e50*/  FFMA R41, R41, 1.925963033500011079e-08, R8 ;  /* 0x32a5706029297823 */ /* 0x000fe20000000008 */
[-C--:B------:R-:W-:Y:S01]  /*0e60*/  FFMA.SAT R8, R37, R12.reuse, 0.5 ;  /* 0x3f00000025087423 */ /* 0x080fe2000000200c */
[----:B------:R-:W2:Y:S01]  /*0e70*/  MUFU.EX2 R39, R39 ;  /* 0x0000002700277308 */ /* 0x000ea20000000800 */
[-C--:B------:R-:W-:Y:S01]  /*0e80*/  FFMA.SAT R24, R5, R12.reuse, 0.5 ;  /* 0x3f00000005187423 */ /* 0x080fe2000000200c */
[----:B------:R-:W-:Y:S01]  /*0e90*/  FFMA.SAT R10, R35, R12, 0.5 ;  /* 0x3f000000230a7423 */ /* 0x000fe2000000200c */
[-C--:B------:R-:W-:Y:S01]  /*0ea0*/  FFMA.RM R8, R8, R11.reuse, 12582913 ;  /* 0x4b40000108087423 */ /* 0x080fe2000000400b */
[--C-:B------:R-:W-:Y:S01]  /*0eb0*/  FADD R13, R18, -R49.reuse ;  /* 0x80000031120d7221 */ /* 0x100fe20000000000 */
[-C--:B------:R-:W-:Y:S01]  /*0ec0*/  FFMA.RM R24, R24, R11.reuse, 12582913 ;  /* 0x4b40000118187423 */ /* 0x080fe2000000400b */
[----:B------:R-:W-:Y:S01]  /*0ed0*/  FFMA.RM R10, R10, R11, 12582913 ;  /* 0x4b4000010a0a7423 */ /* 0x000fe2000000400b */
[C---:B------:R-:W-:Y:S01]  /*0ee0*/  FADD R6, R8.reuse, -12583039 ;  /* 0xcb40007f08067421 */ /* 0x040fe20000000000 */
[----:B------:R-:W-:Y:S01]  /*0ef0*/  SHF.L.U32 R8, R8, 0x17, RZ ;  /* 0x0000001708087819 */ /* 0x000fe200000006ff */
[--C-:B------:R-:W-:Y:S01]  /*0f00*/  FADD R21, R21, -R49.reuse ;  /* 0x8000003115157221 */ /* 0x100fe20000000000 */
[----:B------:R-:W-:Y:S01]  /*0f10*/  FADD R18, R10, -12583039 ;  /* 0xcb40007f0a127421 */ /* 0x000fe20000000000 */
[----:B------:R-:W-:Y:S01]  /*0f20*/  FFMA R6, R37, 1.4426950216293334961, -R6 ;  /* 0x3fb8aa3b25067823 */ /* 0x000fe20000000806 */
[--C-:B------:R-:W-:Y:S01]  /*0f30*/  FADD R19, R19, -R49.reuse ;  /* 0x8000003113137221 */ /* 0x100fe20000000000 */
[----:B------:R-:W-:Y:S01]  /*0f40*/  FADD R17, R17, -R49 ;  /* 0x8000003111117221 */ /* 0x000fe20000000000 */
[----:B------:R-:W-:Y:S01]  /*0f50*/  FFMA R18, R35, 1.4426950216293334961, -R18 ;  /* 0x3fb8aa3b23127823 */ /* 0x000fe20000000812 */
[----:B------:R-:W-:Y:S01]  /*0f60*/  FFMA R37, R37, 1.925963033500011079e-08, R6 ;  /* 0x32a5706025257823 */ /* 0x000fe20000000006 */
[----:B-1----:R-:W-:Y:S01]  /*0f70*/  FMUL R6, R0, R47 ;  /* 0x0000002f00067220 */ /* 0x002fe20000400000 */
[----:B------:R-:W-:Y:S01]  /*0f80*/  SHF.L.U32 R0, R14, 0x17, RZ ;  /* 0x000000170e007819 */ /* 0x000fe200000006ff */
[----:B------:R-:W-:Y:S01]  /*0f90*/  FADD R14, R20, -12583039 ;  /* 0xcb40007f140e7421 */ /* 0x000fe20000000000 */
[----:B------:R-:W-:Y:S01]  /*0fa0*/  FFMA R35, R35, 1.925963033500011079e-08, R18 ;  /* 0x32a5706023237823 */ /* 0x000fe20000000012 */
[----:B------:R-:W1:Y:S01]  /*0fb0*/  MUFU.EX2 R43, R43 ;  /* 0x0000002b002b7308 */ /* 0x000e620000000800 */
[----:B------:R-:W-:Y:S01]  /*0fc0*/  SHF.L.U32 R2, R2, 0x17, RZ ;  /* 0x0000001702027819 */ /* 0x000fe200000006ff */
[----:B------:R-:W-:Y:S01]  /*0fd0*/  FFMA R14, R33, 1.4426950216293334961, -R14 ;  /* 0x3fb8aa3b210e7823 */ /* 0x000fe2000000080e */
[----:B------:R-:W-:-:S03]  /*0fe0*/  SHF.L.U32 R4, R4, 0x17, RZ ;  /* 0x0000001704047819 */ /* 0x000fc600000006ff */
[----:B------:R-:W-:Y:S01]  /*0ff0*/  FFMA R33, R33, 1.925963033500011079e-08, R14 ;  /* 0x32a5706021217823 */ /* 0x000fe2000000000e */
[----:B------:R-:W-:Y:S01]  /*1000*/  FADD R14, R22, -12583039 ;  /* 0xcb40007f160e7421 */ /* 0x000fe20000000000 */
[----:B------:R-:W3:Y:S03]  /*1010*/  MUFU.EX2 R37, R37 ;  /* 0x0000002500257308 */ /* 0x000ee60000000800 */
[----:B------:R-:W-:-:S04]  /*1020*/  FFMA R14, R3, 1.4426950216293334961, -R14 ;  /* 0x3fb8aa3b030e7823 */ /* 0x000fc8000000080e */
[----:B------:R-:W-:Y:S01]  /*1030*/  FFMA R32, R3, 1.925963033500011079e-08, R14 ;  /* 0x32a5706003207823 */ /* 0x000fe2000000000e */
[----:B--2---:R-:W-:Y:S01]  /*1040*/  FMUL R3, R16, R39 ;  /* 0x0000002710037220 */ /* 0x004fe20000400000 */
[----:B------:R-:W-:Y:S01]  /*1050*/  FFMA.SAT R16, R25, R12, 0.5 ;  /* 0x3f00000019107423 */ /* 0x000fe2000000200c */
[----:B------:R-:W-:Y:S01]  /*1060*/  MUFU.EX2 R33, R33 ;  /* 0x0000002100217308 */ /* 0x000fe20000000800 */
[----:B-1----:R-:W-:Y:S02]  /*1070*/  FMUL R0, R0, R43 ;  /* 0x0000002b00007220 */ /* 0x002fe40000400000 */
[----:B------:R-:W-:-:S04]  /*1080*/  FFMA.RM R16, R16, R11, 12582913 ;  /* 0x4b40000110107423 */ /* 0x000fc8000000400b */
[----:B------:R-:W-:Y:S01]  /*1090*/  FADD R14, R16, -12583039 ;  /* 0xcb40007f100e7421 */ /* 0x000fe20000000000 */
[----:B------:R-:W-:Y:S03]  /*10a0*/  MUFU.EX2 R32, R32 ;  /* 0x0000002000207308 */ /* 0x000fe60000000800 */
[----:B------:R-:W-:-:S04]  /*10b0*/  FFMA R14, R25, 1.4426950216293334961, -R14 ;  /* 0x3fb8aa3b190e7823 */ /* 0x000fc8000000080e */
[----:B------:R-:W-:Y:S01]  /*10c0*/  FFMA R36, R25, 1.925963033500011079e-08, R14 ;  /* 0x32a5706019247823 */ /* 0x000fe2000000000e */
[----:B------:R-:W-:Y:S01]  /*10d0*/  FADD R14, R24, -12583039 ;  /* 0xcb40007f180e7421 */ /* 0x000fe20000000000 */
[----:B------:R-:W1:Y:S03]  /*10e0*/  MUFU.EX2 R45, R45 ;  /* 0x0000002d002d7308 */ /* 0x000e660000000800 */
[----:B------:R-:W-:-:S04]  /*10f0*/  FFMA R14, R5, 1.4426950216293334961, -R14 ;  /* 0x3fb8aa3b050e7823 */ /* 0x000fc8000000080e */
[----:B------:R-:W-:Y:S01]  /*1100*/  FFMA R34, R5, 1.925963033500011079e-08, R14 ;  /* 0x32a5706005227823 */ /* 0x000fe2000000000e */
[----:B------:R-:W-:Y:S01]  /*1110*/  FFMA.SAT R14, R7, R12, 0.5 ;  /* 0x3f000000070e7423 */ /* 0x000fe2000000200c */
[----:B---3--:R-:W-:Y:S01]  /*1120*/  FMUL R5, R8, R37 ;  /* 0x0000002508057220 */ /* 0x008fe20000400000 */
[----:B------:R-:W2:Y:S02]  /*1130*/  MUFU.EX2 R41, R41 ;  /* 0x0000002900297308 */ /* 0x000ea40000000800 */
[----:B------:R-:W-:-:S04]  /*1140*/  FFMA.RM R14, R14, R11, 12582913 ;  /* 0x4b4000010e0e7423 */ /* 0x000fc8000000400b */
[----:B------:R-:W-:Y:S01]  /*1150*/  FADD R18, R14, -12583039 ;  /* 0xcb40007f0e127421 */ /* 0x000fe20000000000 */
[----:B-1----:R-:W-:Y:S01]  /*1160*/  FMUL R2, R2, R45 ;  /* 0x0000002d02027220 */ /* 0x002fe20000400000 */
[----:B------:R-:W1:Y:S02]  /*1170*/  MUFU.EX2 R8, R35 ;  /* 0x0000002300087308 */ /* 0x000e640000000800 */
[----:B------:R-:W-:-:S04]  /*1180*/  FFMA R18, R7, 1.4426950216293334961, -R18 ;  /* 0x3fb8aa3b07127823 */ /* 0x000fc80000000812 */
[----:B------:R-:W-:Y:S01]  /*1190*/  FFMA R25, R7, 1.925963033500011079e-08, R18 ;  /* 0x32a5706007197823 */ /* 0x000fe20000000012 */
[----:B------:R-:W-:Y:S01]  /*11a0*/  FFMA.SAT R18, R21, R12, 0.5 ;  /* 0x3f00000015127423 */ /* 0x000fe2000000200c */
[----:B------:R-:W-:Y:S01]  /*11b0*/  SHF.L.U32 R7, R10, 0x17, RZ ;  /* 0x000000170a077819 */ /* 0x000fe200000006ff */
[----:B------:R3:W4:Y:S01]  /*11c0*/  MUFU.EX2 R37, R36 ;  /* 0x0000002400257308 */ /* 0x0007220000000800 */
[----:B--2---:R-:W-:Y:S01]  /*11d0*/  FMUL R4, R4, R41 ;  /* 0x0000002904047220 */ /* 0x004fe20000400000 */
[----:B------:R-:W-:-:S04]  /*11e0*/  FFMA.RM R18, R18, R11, 12582913 ;  /* 0x4b40000112127423 */ /* 0x000fc8000000400b */
[C---:B------:R-:W-:Y:S01]  /*11f0*/  FADD R10, R18.reuse, -12583039 ;  /* 0xcb40007f120a7421 */ /* 0x040fe20000000000 */
[----:B------:R-:W-:Y:S01]  /*1200*/  SHF.L.U32 R18, R18, 0x17, RZ ;  /* 0x0000001712127819 */ /* 0x000fe200000006ff */
[----:B-1----:R-:W-:Y:S01]  /*1210*/  FMUL R7, R7, R8 ;  /* 0x0000000807077220 */ /* 0x002fe20000400000 */
[----:B------:R-:W-:Y:S01]  /*1220*/  SHF.L.U32 R8, R20, 0x17, RZ ;  /* 0x0000001714087819 */ /* 0x000fe200000006ff */
[-C--:B------:R-:W-:Y:S01]  /*1230*/  FFMA.SAT R20, R9, R12.reuse, 0.5 ;  /* 0x3f00000009147423 */ /* 0x080fe2000000200c */
[----:B------:R-:W-:Y:S01]  /*1240*/  FFMA R10, R21, 1.4426950216293334961, -R10 ;  /* 0x3fb8aa3b150a7823 */ /* 0x000fe2000000080a */
[----:B---3--:R-:W-:Y:S02]  /*1250*/  FFMA.SAT R36, R17, R12, 0.5 ;  /* 0x3f00000011247423 */ /* 0x008fe4000000200c */
[----:B------:R-:W-:Y:S01]  /*1260*/  FFMA.RM R20, R20, R11, 12582913 ;  /* 0x4b40000114147423 */ /* 0x000fe2000000400b */
[----:B------:R-:W-:Y:S01]  /*1270*/  FFMA R35, R21, 1.925963033500011079e-08, R10 ;  /* 0x32a5706015237823 */ /* 0x000fe2000000000a */
[----:B------:R-:W-:-:S02]  /*1280*/  FMUL R8, R8, R33 ;  /* 0x0000002108087220 */ /* 0x000fc40000400000 */
[C---:B------:R-:W-:Y:S01]  /*1290*/  FADD R10, R20.reuse, -12583039 ;  /* 0xcb40007f140a7421 */ /* 0x040fe20000000000 */
[----:B------:R-:W-:Y:S02]  /*12a0*/  SHF.L.U32 R20, R20, 0x17, RZ ;  /* 0x0000001714147819 */ /* 0x000fe400000006ff */
[----:B------:R-:W-:Y:S01]  /*12b0*/  MUFU.EX2 R35, R35 ;  /* 0x0000002300237308 */ /* 0x000fe20000000800 */
[----:B------:R-:W-:-:S04]  /*12c0*/  FFMA R10, R9, 1.4426950216293334961, -R10 ;  /* 0x3fb8aa3b090a7823 */ /* 0x000fc8000000080a */
[----:B------:R-:W-:Y:S01]  /*12d0*/  FFMA R33, R9, 1.925963033500011079e-08, R10 ;  /* 0x32a5706009217823 */ /* 0x000fe2000000000a */
[----:B------:R-:W-:Y:S01]  /*12e0*/  FFMA.SAT R10, R19, R12, 0.5 ;  /* 0x3f000000130a7423 */ /* 0x000fe2000000200c */
[----:B------:R-:W-:-:S03]  /*12f0*/  SHF.L.U32 R9, R22, 0x17, RZ ;  /* 0x0000001716097819 */ /* 0x000fc600000006ff */
[----:B------:R-:W-:Y:S01]  /*1300*/  FFMA.RM R21, R10, R11, 12582913 ;  /* 0x4b4000010a157423 */ /* 0x000fe2000000400b */
[----:B------:R-:W-:Y:S01]  /*1310*/  SHF.L.U32 R10, R16, 0x17, RZ ;  /* 0x00000017100a7819 */ /* 0x000fe200000006ff */
[----:B------:R-:W-:Y:S01]  /*1320*/  FFMA.SAT R16, R13, R12, 0.5 ;  /* 0x3f0000000d107423 */ /* 0x000fe2000000200c */
[----:B------:R-:W-:Y:S01]  /*1330*/  FMUL R9, R9, R32 ;  /* 0x0000002009097220 */ /* 0x000fe20000400000 */
[C---:B------:R-:W-:Y:S01]  /*1340*/  FADD R22, R21.reuse, -12583039 ;  /* 0xcb40007f15167421 */ /* 0x040fe20000000000 */
[----:B------:R-:W-:Y:S01]  /*1350*/  MUFU.EX2 R33, R33 ;  /* 0x0000002100217308 */ /* 0x000fe20000000800 */
[----:B----4-:R-:W-:Y:S01]  /*1360*/  FMUL R10, R10, R37 ;  /* 0x000000250a0a7220 */ /* 0x010fe20000400000 */
[----:B------:R-:W-:Y:S01]  /*1370*/  SHF.L.U32 R21, R21, 0x17, RZ ;  /* 0x0000001715157819 */ /* 0x000fe200000006ff */
[----:B------:R-:W-:-:S04]  /*1380*/  FFMA R22, R19, 1.4426950216293334961, -R22 ;  /* 0x3fb8aa3b13167823 */ /* 0x000fc80000000816 */
[----:B------:R-:W-:Y:S01]  /*1390*/  FFMA R22, R19, 1.925963033500011079e-08, R22 ;  /* 0x32a5706013167823 */ /* 0x000fe20000000016 */
[----:B------:R-:W-:Y:S01]  /*13a0*/  FFMA.RM R19, R16, R11, 12582913 ;  /* 0x4b40000110137423 */ /* 0x000fe2000000400b */
[----:B------:R1:W2:Y:S03]  /*13b0*/  MUFU.EX2 R37, R34 ;  /* 0x0000002200257308 */ /* 0x0002a60000000800 */
[C---:B------:R-:W-:Y:S01]  /*13c0*/  FADD R16, R19.reuse, -12583039 ;  /* 0xcb40007f13107421 */ /* 0x040fe20000000000 */
[----:B------:R-:W-:-:S03]  /*13d0*/  SHF.L.U32 R19, R19, 0x17, RZ ;  /* 0x0000001713137819 */ /* 0x000fc600000006ff */
[----:B------:R-:W-:Y:S01]  /*13e0*/  FFMA R16, R13, 1.4426950216293334961, -R16 ;  /* 0x3fb8aa3b0d107823 */ /* 0x000fe20000000810 */
[----:B------:R3:W4:Y:S01]  /*13f0*/  MUFU.EX2 R38, R22 ;  /* 0x0000001600267308 */ /* 0x0007220000000800 */
[----:B-1----:R-:W-:Y:S02]  /*1400*/  FFMA.SAT R34, R23, R12, 0.5 ;  /* 0x3f00000017227423 */ /* 0x002fe4000000200c */
[----:B------:R-:W-:Y:S01]  /*1410*/  FFMA R32, R13, 1.925963033500011079e-08, R16 ;  /* 0x32a570600d207823 */ /* 0x000fe20000000010 */
[----:B------:R-:W-:Y:S01]  /*1420*/  FFMA.RM R13, R36, R11, 12582913 ;  /* 0x4b400001240d7423 */ /* 0x000fe2000000400b */
[----:B------:R-:W-:-:S03]  /*1430*/  SHF.L.U32 R16, R24, 0x17, RZ ;  /* 0x0000001718107819 */ /* 0x000fc600000006ff */
[----:B------:R-:W-:Y:S01]  /*1440*/  FADD R24, R13, -12583039 ;  /* 0xcb40007f0d187421 */ /* 0x000fe20000000000 */
[----:B------:R-:W1:Y:S01]  /*1450*/  MUFU.EX2 R32, R32 ;  /* 0x0000002000207308 */ /* 0x000e620000000800 */
[----:B--2---:R-:W-:Y:S01]  /*1460*/  FMUL R16, R16, R37 ;  /* 0x0000002510107220 */ /* 0x004fe20000400000 */
[----:B---3--:R-:W-:Y:S01]  /*1470*/  FMUL R22, R20, R33 ;  /* 0x0000002114167220 */ /* 0x008fe20000400000 */
[----:B------:R-:W-:-:S04]  /*1480*/  FFMA R24, R17, 1.4426950216293334961, -R24 ;  /* 0x3fb8aa3b11187823 */ /* 0x000fc80000000818 */
[----:B------:R-:W-:Y:S01]  /*1490*/  FFMA R36, R17, 1.925963033500011079e-08, R24 ;  /* 0x32a5706011247823 */ /* 0x000fe20000000018 */
[----:B------:R-:W-:Y:S01]  /*14a0*/  FFMA.SAT R24, R15, R12, 0.5 ;  /* 0x3f0000000f187423 */ /* 0x000fe2000000200c */
[----:B----4-:R-:W-:-:S03]  /*14b0*/  FMUL R21, R21, R38 ;  /* 0x0000002615157220 */ /* 0x010fc60000400000 */
[-C--:B------:R-:W-:Y:S01]  /*14c0*/  FFMA.RM R12, R24, R11.reuse, 12582913 ;  /* 0x4b400001180c7423 */ /* 0x080fe2000000400b */
[----:B------:R-:W-:Y:S02]  /*14d0*/  FFMA.RM R11, R34, R11, 12582913 ;  /* 0x4b400001220b7423 */ /* 0x000fe4000000400b */
[----:B------:R-:W2:Y:S01]  /*14e0*/  MUFU.EX2 R34, R25 ;  /* 0x0000001900227308 */ /* 0x000ea20000000800 */
[----:B------:R-:W-:Y:S01]  /*14f0*/  FADD R24, R12, -12583039 ;  /* 0xcb40007f0c187421 */ /* 0x000fe20000000000 */
[----:B-1----:R-:W-:-:S03]  /*1500*/  FMUL R20, R19, R32 ;  /* 0x0000002013147220 */ /* 0x002fc60000400000 */
[----:B------:R-:W-:-:S04]  /*1510*/  FFMA R24, R15, 1.4426950216293334961, -R24 ;  /* 0x3fb8aa3b0f187823 */ /* 0x000fc80000000818 */
[----:B------:R-:W-:Y:S01]  /*1520*/  FFMA R15, R15, 1.925963033500011079e-08, R24 ;  /* 0x32a570600f0f7823 */ /* 0x000fe20000000018 */
[----:B------:R-:W-:-:S04]  /*1530*/  FADD R24, R11, -12583039 ;  /* 0xcb40007f0b187421 */ /* 0x000fc80000000000 */
[C---:B------:R-:W-:Y:S01]  /*1540*/  FFMA R24, R23.reuse, 1.4426950216293334961, -R24 ;  /* 0x3fb8aa3b17187823 */ /* 0x040fe20000000818 */
[----:B------:R-:W-:Y:S03]  /*1550*/  MUFU.EX2 R15, R15 ;  /* 0x0000000f000f7308 */ /* 0x000fe60000000800 */
[----:B------:R-:W-:Y:S01]  /*1560*/  FFMA R17, R23, 1.925963033500011079e-08, R24 ;  /* 0x32a5706017117823 */ /* 0x000fe20000000018 */
[----:B------:R-:W-:-:S04]  /*1570*/  FADD R23, RZ, R6 ;  /* 0x00000006ff177221 */ /* 0x000fc80000000000 */
[----:B------:R-:W-:-:S04]  /*1580*/  FADD R23, R23, R0 ;  /* 0x0000000017177221 */ /* 0x000fc80000000000 */
[----:B------:R-:W-:-:S04]  /*1590*/  FADD R24, R23, R2 ;  /* 0x0000000217187221 */ /* 0x000fc80000000000 */
[----:B------:R-:W-:-:S04]  /*15a0*/  FADD R23, R24, R3 ;  /* 0x0000000318177221 */ /* 0x000fc80000000000 */
[----:B------:R-:W-:Y:S01]  /*15b0*/  FADD R24, R23, R4 ;  /* 0x0000000417187221 */ /* 0x000fe20000000000 */
[----:B------:R-:W-:-:S03]  /*15c0*/  SHF.L.U32 R23, R14, 0x17, RZ ;  /* 0x000000170e177819 */ /* 0x000fc600000006ff */
[----:B------:R-:W-:Y:S02]  /*15d0*/  FADD R14, R24, R5 ;  /* 0x00000005180e7221 */ /* 0x000fe40000000000 */
[----:B--2---:R-:W-:Y:S02]  /*15e0*/  FMUL R24, R23, R34 ;  /* 0x0000002217187220 */ /* 0x004fe40000400000 */
[----:B------:R-:W-:Y:S01]  /*15f0*/  FADD R23, R14, R7 ;  /* 0x000000070e177221 */ /* 0x000fe20000000000 */
[----:B------:R-:W-:Y:S03]  /*1600*/  MUFU.EX2 R34, R17 ;  /* 0x0000001100227308 */ /* 0x000fe60000000800 */
[----:B------:R-:W-:Y:S01]  /*1610*/  FADD R14, R23, R8 ;  /* 0x00000008170e7221 */ /* 0x000fe20000000000 */
[----:B------:R-:W-:Y:S01]  /*1620*/  FMUL R23, R18, R35 ;  /* 0x0000002312177220 */ /* 0x000fe20000400000 */
[----:B------:R-:W-:-:S02]  /*1630*/  SHF.L.U32 R18, R13, 0x17, RZ ;  /* 0x000000170d127819 */ /* 0x000fc400000006ff */
        /* <DEDUP_REMOVED lines=26> */
.L_x_31403:
        /* <DEDUP_REMOVED lines=11> */
[----:B01----:R-:W-:Y:S05]  /*1890*/  CALL.REL.NOINC `($__internal_503_$__cuda_sm3x_div_rn_noftz_f32_slowpath) ;  /* 0x0000002000e87944 */ /* 0x003fea0003c00000 */
[----:B------:R-:W-:-:S07]  /*18a0*/  MOV R14, R6 ;  /* 0x00000006000e7202 */ /* 0x000fce0000000f00 */
.L_x_31354:
[----:B------:R-:W-:Y:S05]  /*18b0*/  BSYNC.RECONVERGENT B2 ;  /* 0x0000000000027941 */ /* 0x000fea0003800200 */
.L_x_31353:
        /* <DEDUP_REMOVED lines=11> */
[----:B01----:R-:W-:Y:S05]  /*1970*/  CALL.REL.NOINC `($__internal_503_$__cuda_sm3x_div_rn_noftz_f32_slowpath) ;  /* 0x0000002000b07944 */ /* 0x003fea0003c00000 */
[----:B------:R-:W-:-:S07]  /*1980*/  MOV R15, R6 ;  /* 0x00000006000f7202 */ /* 0x000fce0000000f00 */
.L_x_31356:
[----:B------:R-:W-:Y:S05]  /*1990*/  BSYNC.RECONVERGENT B2 ;  /* 0x0000000000027941 */ /* 0x000fea0003800200 */
.L_x_31355:
        /* <DEDUP_REMOVED lines=13> */
.L_x_31358:
[----:B------:R-:W-:Y:S05]  /*1a70*/  BSYNC.RECONVERGENT B2 ;  /* 0x0000000000027941 */ /* 0x000fea0003800200 */
.L_x_31357:
        /* <DEDUP_REMOVED lines=13> */
.L_x_31360:
[----:B------:R-:W-:Y:S05]  /*1b50*/  BSYNC.RECONVERGENT B2 ;  /* 0x0000000000027941 */ /* 0x000fea0003800200 */
.L_x_31359:
        /* <DEDUP_REMOVED lines=13> */
.L_x_31362:
[----:B------:R-:W-:Y:S05]  /*1c30*/  BSYNC.RECONVERGENT B2 ;  /* 0x0000000000027941 */ /* 0x000fea0003800200 */
.L_x_31361:
        /* <DEDUP_REMOVED lines=13> */
.L_x_31364:
[----:B------:R-:W-:Y:S05]  /*1d10*/  BSYNC.RECONVERGENT B2 ;  /* 0x0000000000027941 */ /* 0x000fea0003800200 */
.L_x_31363:
        /* <DEDUP_REMOVED lines=13> */
.L_x_31366:
[----:B------:R-:W-:Y:S05]  /*1df0*/  BSYNC.RECONVERGENT B2 ;  /* 0x0000000000027941 */ /* 0x000fea0003800200 */
.L_x_31365:
        /* <DEDUP_REMOVED lines=13> */
.L_x_31368:
[----:B------:R-:W-:Y:S05]  /*1ed0*/  BSYNC.RECONVERGENT B2 ;  /* 0x0000000000027941 */ /* 0x000fea0003800200 */
.L_x_31367:
        /* <DEDUP_REMOVED lines=13> */
.L_x_31370:
[----:B------:R-:W-:Y:S05]  /*1fb0*/  BSYNC.RECONVERGENT B2 ;  /* 0x0000000000027941 */ /* 0x000fea0003800200 */
.L_x_31369:
        /* <DEDUP_REMOVED lines=9> */
[----:B------:R-:W-:Y:S02]  /*2050*/  MOV R6, R10 ;  /* 0x0000000a00067202 */ /* 0x000fe40000000f00 */
[----:B------:R-:W-:-:S07]  /*2060*/  MOV R25, 0x2080 ;  /* 0x0000208000197802 */ /* 0x000fce0000000f00 */
[----:B0-----:R-:W-:Y:S05]  /*2070*/  CALL.REL.NOINC `($__internal_503_$__cuda_sm3x_div_rn_noftz_f32_slowpath) ;  /* 0x0000001800f07944 */ /* 0x001fea0003c00000 */
[----:B------:R-:W-:-:S07]  /*2080*/  MOV R34, R6 ;  /* 0x0000000600227202 */ /* 0x000fce0000000f00 */
.L_x_31372:
[----:B------:R-:W-:Y:S05]  /*2090*/  BSYNC.RECONVERGENT B2 ;  /* 0x0000000000027941 */ /* 0x000fea0003800200 */
.L_x_31371:
        /* <DEDUP_REMOVED lines=11> */
[----:B0-----:R-:W-:Y:S05]  /*2150*/  CALL.REL.NOINC `($__internal_503_$__cuda_sm3x_div_rn_noftz_f32_slowpath) ;  /* 0x0000001800b87944 */ /* 0x001fea0003c00000 */
[----:B------:R-:W-:-:S07]  /*2160*/  MOV R9, R6 ;  /* 0x0000000600097202 */ /* 0x000fce0000000f00 */
.L_x_31374:
[----:B------:R-:W-:Y:S05]  /*2170*/  BSYNC.RECONVERGENT B2 ;  /* 0x0000000000027941 */ /* 0x000fea0003800200 */
.L_x_31373:
        /* <DEDUP_REMOVED lines=13> */
.L_x_31376:
[----:B------:R-:W-:Y:S05]  /*2250*/  BSYNC.RECONVERGENT B2 ;  /* 0x0000000000027941 */ /* 0x000fea0003800200 */
.L_x_31375:
        /* <DEDUP_REMOVED lines=13> */
.L_x_31378:
[----:B------:R-:W-:Y:S05]  /*2330*/  BSYNC.RECONVERGENT B2 ;  /* 0x0000000000027941 */ /* 0x000fea0003800200 */
.L_x_31377:
        /* <DEDUP_REMOVED lines=13> */
.L_x_31380:
[----:B------:R-:W-:Y:S05]  /*2410*/  BSYNC.RECONVERGENT B2 ;  /* 0x0000000000027941 */ /* 0x000fea0003800200 */
.L_x_31379:
        /* <DEDUP_REMOVED lines=13> */
.L_x_31382:
[----:B------:R-:W-:Y:S05]  /*24f0*/  BSYNC.RECONVERGENT B2 ;  /* 0x0000000000027941 */ /* 0x000fea0003800200 */
.L_x_31381:
        /* <DEDUP_REMOVED lines=13> */
.L_x_31384:
[----:B------:R-:W-:Y:S05]  /*25d0*/  BSYNC.RECONVERGENT B2 ;  /* 0x0000000000027941 */ /* 0x000fea0003800200 */
.L_x_31383:
        /* <DEDUP_REMOVED lines=13> */
.L_x_31386:
[----:B------:R-:W-:Y:S05]  /*26b0*/  BSYNC.RECONVERGENT B2 ;  /* 0x0000000000027941 */ /* 0x000fea0003800200 */
.L_x_31385:
        /* <DEDUP_REMOVED lines=13> */
.L_x_31388:
[----:B------:R-:W-:Y:S05]  /*2790*/  BSYNC.RECONVERGENT B2 ;  /* 0x0000000000027941 */ /* 0x000fea0003800200 */
.L_x_31387:
        /* <DEDUP_REMOVED lines=13> */
.L_x_31390:
[----:B------:R-:W-:Y:S05]  /*2870*/  BSYNC.RECONVERGENT B2 ;  /* 0x0000000000027941 */ /* 0x000fea0003800200 */
.L_x_31389:
        /* <DEDUP_REMOVED lines=59> */
.L_x_31352:
[----:B------:R-:W-:Y:S01]  /*2c30*/  BSSY B0, `(.L_x_31392) ;  /* 0x0000007000007945 */ /* 0x000fe20003800000 */
[----:B------:R-:W-:Y:S02]  /*2c40*/  MOV R12, 0x10 ;  /* 0x00000010000c7802 */ /* 0x000fe40000000f00 */
[----:B------:R-:W-:Y:S02]  /*2c50*/  MOV R11, 0x1f ;  /* 0x0000001f000b7802 */ /* 0x000fe40000000f00 */
[----:B------:R-:W-:-:S07]  /*2c60*/  MOV R15, 0xffffffff ;  /* 0xffffffff000f7802 */ /* 0x000fce0000000f00 */
[----:B0-----:R-:W-:Y:S05]  /*2c70*/  WARPSYNC.COLLECTIVE R15, `(.L_x_31393) ;  /* 0x000000000f087348 */ /* 0x001fea0003c00000 */
[----:B------:R1:W2:Y:S02]  /*2c80*/  SHFL.BFLY P6, R14, R13, R12, R11 ;  /* 0x0c00000c0d0e7389 */ /* 0x0002a400000c000b */
[----:B012---:R-:W-:Y:S05]  /*2c90*/  ENDCOLLECTIVE ;  /* 0x000000000000791b */ /* 0x007fea0003800000 */
.L_x_31393:
[----:B------:R-:W-:Y:S05]  /*2ca0*/  BSYNC B0 ;  /* 0x0000000000007941 */ /* 0x000fea0003800000 */
.L_x_31392:
[----:B------:R-:W-:Y:S01]  /*2cb0*/  HFMA2 R11, -RZ, RZ, 0, 1.847743988037109375e-06 ;  /* 0x0000001fff0b7431 */ /* 0x000fe200000001ff */
[----:B------:R-:W-:Y:S02]  /*2cc0*/  FMNMX R13, R13, R14, !PT ;  /* 0x0000000e0d0d7209 */ /* 0x000fe40007800000 */
[----:B------:R-:W-:Y:S02]  /*2cd0*/  MOV R12, 0x8 ;  /* 0x00000008000c7802 */ /* 0x000fe40000000f00 */
[----:B------:R-:W-:-:S07]  /*2ce0*/  MOV R15, 0xffffffff ;  /* 0xffffffff000f7802 */ /* 0x000fce0000000f00 */
[----:B------:R-:W-:Y:S05]  /*2cf0*/  WARPSYNC.COLLECTIVE R15, `(.L_x_31394) ;  /* 0x000000000f087348 */ /* 0x000fea0003c00000 */
[----:B------:R0:W1:Y:S02]  /*2d00*/  SHFL.BFLY P6, R14, R13, R12, R11 ;  /* 0x0c00000c0d0e7389 */ /* 0x00006400000c000b */
[----:B01----:R-:W-:Y:S05]  /*2d10*/  ENDCOLLECTIVE ;  /* 0x000000000000791b */ /* 0x003fea0003800000 */
.L_x_31394:
[----:B------:R-:W-:Y:S01]  /*2d20*/  HFMA2 R12, -RZ, RZ, 0, 2.384185791015625e-07 ;  /* 0x00000004ff0c7431 */ /* 0x000fe200000001ff */
[----:B------:R-:W-:-:S04]  /*2d30*/  FMNMX R0, R13, R14, !PT ;  /* 0x0000000e0d007209 */ /* 0x000fc80007800000 */
[----:B------:R-:W-:-:S07]  /*2d40*/  MOV R13, R0 ;  /* 0x00000000000d7202 */ /* 0x000fce0000000f00 */
[----:B------:R-:W-:Y:S05]  /*2d50*/  WARPSYNC.COLLECTIVE R15, `(.L_x_31395) ;  /* 0x000000000f087348 */ /* 0x000fea0003c00000 */
[----:B------:R0:W1:Y:S02]  /*2d60*/  SHFL.BFLY P6, R14, R13, R12, R11 ;  /* 0x0c00000c0d0e7389 */ /* 0x00006400000c000b */
[----:B01----:R-:W-:Y:S05]  /*2d70*/  ENDCOLLECTIVE ;  /* 0x000000000000791b */ /* 0x003fea0003800000 */
.L_x_31395:
[----:B------:R-:W-:Y:S01]  /*2d80*/  HFMA2 R12, -RZ, RZ, 0, 1.1920928955078125e-07 ;  /* 0x00000002ff0c7431 */ /* 0x000fe200000001ff */
[----:B------:R-:W-:-:S04]  /*2d90*/  FMNMX R2, R0, R14, !PT ;  /* 0x0000000e00027209 */ /* 0x000fc80007800000 */
[----:B------:R-:W-:-:S07]  /*2da0*/  MOV R13, R2 ;  /* 0x00000002000d7202 */ /* 0x000fce0000000f00 */
[----:B------:R-:W-:Y:S05]  /*2db0*/  WARPSYNC.COLLECTIVE R15, `(.L_x_31396) ;  /* 0x000000000f087348 */ /* 0x000fea0003c00000 */
[----:B------:R0:W1:Y:S02]  /*2dc0*/  SHFL.BFLY P6, R14, R13, R12, R11 ;  /* 0x0c00000c0d0e7389 */ /* 0x00006400000c000b */
[----:B01----:R-:W-:Y:S05]  /*2dd0*/  ENDCOLLECTIVE ;  /* 0x000000000000791b */ /* 0x003fea0003800000 */
.L_x_31396:
[----:B------:R-:W-:Y:S01]  /*2de0*/  HFMA2 R12, -RZ, RZ, 0, 5.9604644775390625e-08 ;  /* 0x00000001ff0c7431 */ /* 0x000fe200000001ff */
[----:B------:R-:W-:-:S04]  /*2df0*/  FMNMX R3, R2, R14, !PT ;  /* 0x0000000e02037209 */ /* 0x000fc80007800000 */
[----:B------:R-:W-:-:S07]  /*2e00*/  MOV R13, R3 ;  /* 0x00000003000d7202 */ /* 0x000fce0000000f00 */
[----:B------:R-:W-:Y:S05]  /*2e10*/  WARPSYNC.COLLECTIVE R15, `(.L_x_31397) ;  /* 0x000000000f087348 */ /* 0x000fea0003c00000 */
[----:B------:R0:W1:Y:S02]  /*2e20*/  SHFL.BFLY P6, R14, R13, R12, R11 ;  /* 0x0c00000c0d0e7389 */ /* 0x00006400000c000b */
[----:B01----:R-:W-:Y:S05]  /*2e30*/  ENDCOLLECTIVE ;  /* 0x000000000000791b */ /* 0x003fea0003800000 */
.L_x_31397:
[----:B------:R-:W-:Y:S02]  /*2e40*/  MOV R13, 0x3bbb989d ;  /* 0x3bbb989d000d7802 */ /* 0x000fe40000000f00 */
[----:B------:R-:W-:Y:S01]  /*2e50*/  FMNMX R9, R3, R14, !PT ;  /* 0x0000000e03097209 */ /* 0x000fe20007800000 */
[----:B------:R-:W-:-:S04]  /*2e60*/  HFMA2 R14, -RZ, RZ, 3.7421875, 0 ;  /* 0x437c0000ff0e7431 */ /* 0x000fc800000001ff */
        /* <DEDUP_REMOVED lines=196> */
.L_x_31398:
[----:B------:R-:W-:Y:S02]  /*3ab0*/  HFMA2 R12, -RZ, RZ, 0, 4.76837158203125e-07 ;  /* 0x00000008ff0c7431 */ /* 0x000fe400000001ff */
[----:B------:R-:W-:-:S05]  /*3ac0*/  FADD R25, R13, R14 ;  /* 0x0000000e0d197221 */ /* 0x000fca0000000000 */
[----:B------:R-:W-:-:S07]  /*3ad0*/  MOV R13, R25 ;  /* 0x00000019000d7202 */ /* 0x000fce0000000f00 */
[----:B------:R-:W-:Y:S05]  /*3ae0*/  WARPSYNC.COLLECTIVE R15, `(.L_x_31399) ;  /* 0x000000000f087348 */ /* 0x000fea0003c00000 */
[----:B------:R0:W1:Y:S02]  /*3af0*/  SHFL.BFLY P6, R14, R13, R12, R11 ;  /* 0x0c00000c0d0e7389 */ /* 0x00006400000c000b */
[----:B01----:R-:W-:Y:S05]  /*3b00*/  ENDCOLLECTIVE ;  /* 0x000000000000791b */ /* 0x003fea0003800000 */
.L_x_31399:
[----:B------:R-:W-:Y:S02]  /*3b10*/  HFMA2 R12, -RZ, RZ, 0, 2.384185791015625e-07 ;  /* 0x00000004ff0c7431 */ /* 0x000fe400000001ff */
[----:B------:R-:W-:-:S05]  /*3b20*/  FADD R32, R25, R14 ;  /* 0x0000000e19207221 */ /* 0x000fca0000000000 */
[----:B------:R-:W-:-:S07]  /*3b30*/  MOV R13, R32 ;  /* 0x00000020000d7202 */ /* 0x000fce0000000f00 */
[----:B------:R-:W-:Y:S05]  /*3b40*/  WARPSYNC.COLLECTIVE R15, `(.L_x_31400) ;  /* 0x000000000f087348 */ /* 0x000fea0003c00000 */
[----:B------:R0:W1:Y:S02]  /*3b50*/  SHFL.BFLY P6, R14, R13, R12, R11 ;  /* 0x0c00000c0d0e7389 */ /* 0x00006400000c000b */
[----:B01----:R-:W-:Y:S05]  /*3b60*/  ENDCOLLECTIVE ;  /* 0x000000000000791b */ /* 0x003fea0003800000 */
.L_x_31400:
[----:B------:R-:W-:Y:S02]  /*3b70*/  HFMA2 R12, -RZ, RZ, 0, 1.1920928955078125e-07 ;  /* 0x00000002ff0c7431 */ /* 0x000fe400000001ff */
[----:B------:R-:W-:-:S05]  /*3b80*/  FADD R33, R32, R14 ;  /* 0x0000000e20217221 */ /* 0x000fca0000000000 */
[----:B------:R-:W-:-:S07]  /*3b90*/  MOV R13, R33 ;  /* 0x00000021000d7202 */ /* 0x000fce0000000f00 */
[----:B------:R-:W-:Y:S05]  /*3ba0*/  WARPSYNC.COLLECTIVE R15, `(.L_x_31401) ;  /* 0x000000000f087348 */ /* 0x000fea0003c00000 */
[----:B------:R0:W1:Y:S02]  /*3bb0*/  SHFL.BFLY P6, R14, R13, R12, R11 ;  /* 0x0c00000c0d0e7389 */ /* 0x00006400000c000b */
[----:B01----:R-:W-:Y:S05]  /*3bc0*/  ENDCOLLECTIVE ;  /* 0x000000000000791b */ /* 0x003fea0003800000 */
.L_x_31401:
[----:B------:R-:W-:Y:S02]  /*3bd0*/  HFMA2 R12, -RZ, RZ, 0, 5.9604644775390625e-08 ;  /* 0x00000001ff0c7431 */ /* 0x000fe400000001ff */
[----:B------:R-:W-:-:S05]  /*3be0*/  FADD R34, R33, R14 ;  /* 0x0000000e21227221 */ /* 0x000fca0000000000 */
[----:B------:R-:W-:-:S07]  /*3bf0*/  MOV R13, R34 ;  /* 0x00000022000d7202 */ /* 0x000fce0000000f00 */
[----:B------:R-:W-:Y:S05]  /*3c00*/  WARPSYNC.COLLECTIVE R15, `(.L_x_31402) ;  /* 0x000000000f087348 */ /* 0x000fea0003c00000 */
[----:B------:R0:W1:Y:S02]  /*3c10*/  SHFL.BFLY P6, R14, R13, R12, R11 ;  /* 0x0c00000c0d0e7389 */ /* 0x00006400000c000b */
[----:B01----:R-:W-:Y:S05]  /*3c20*/  ENDCOLLECTIVE ;  /* 0x000000000000791b */ /* 0x003fea0003800000 */
.L_x_31402:
[----:B------:R-:W-:Y:S05]  /*3c30*/  BRA `(.L_x_31403) ;  /* 0xffffffd800e87947 */ /* 0x000fea000383ffff */
        .weak           $__internal_503_$__cuda_sm3x_div_rn_noftz_f32_slowpath
        .type           $__internal_503_$__cuda_sm3x_div_rn_noftz_f32_slowpath,@function
        .size           $__internal_503_$__cuda_sm3x_div_rn_noftz_f32_slowpath,(.L_x_37880 - $__internal_503_$__cuda_sm3x_div_rn_noftz_f32_slowpath)
$__internal_503_$__cuda_sm3x_div_rn_noftz_f32_slowpath:
        /* <DEDUP_REMOVED lines=36> */
.L_x_31405:
        /* <DEDUP_REMOVED lines=51> */
.L_x_31412:
[----:B------:R-:W-:-:S04]  /*41b0*/  LOP3.LUT R6, R6, 0x80000000, RZ, 0xc0, !PT ;  /* 0x8000000006067812 */ /* 0x000fc800078ec0ff */
[----:B------:R-:W-:Y:S01]  /*41c0*/  LOP3.LUT R6, R6, 0x7f800000, RZ, 0xfc, !PT ;  /* 0x7f80000006067812 */ /* 0x000fe200078efcff */
[----:B------:R-:W-:Y:S06]  /*41d0*/  BRA `(.L_x_31413) ;  /* 0x0000000000047947 */ /* 0x000fec0003800000 */
.L_x_31411:
[----:B------:R-:W-:-:S07]  /*41e0*/  LEA R6, R13, R6, 0x17 ;  /* 0x000000060d067211 */ /* 0x000fce00078eb8ff */
.L_x_31413:
[----:B------:R-:W-:Y:S05]  /*41f0*/  BSYNC.RECONVERGENT B1 ;  /* 0x0000000000017941 */ /* 0x000fea0003800200 */
.L_x_31410:
[----:B------:R-:W-:Y:S05]  /*4200*/  BRA `(.L_x_31414) ;  /* 0x0000000000207947 */ /* 0x000fea0003800000 */
.L_x_31409:
[----:B------:R-:W-:-:S04]  /*4210*/  LOP3.LUT R6, R33, 0x80000000, R6, 0x48, !PT ;  /* 0x8000000021067812 */ /* 0x000fc800078e4806 */
[----:B------:R-:W-:Y:S01]  /*4220*/  LOP3.LUT R6, R6, 0x7f800000, RZ, 0xfc, !PT ;  /* 0x7f80000006067812 */ /* 0x000fe200078efcff */
[----:B------:R-:W-:Y:S06]  /*4230*/  BRA `(.L_x_31414) ;  /* 0x0000000000147947 */ /* 0x000fec0003800000 */
.L_x_31408:
[----:B------:R-:W-:Y:S01]  /*4240*/  LOP3.LUT R6, R33, 0x80000000, R6, 0x48, !PT ;  /* 0x8000000021067812 */ /* 0x000fe200078e4806 */
[----:B------:R-:W-:Y:S06]  /*4250*/  BRA `(.L_x_31414) ;  /* 0x00000000000c7947 */ /* 0x000fec0003800000 */
.L_x_31407:
[----:B------:R-:W0:Y:S01]  /*4260*/  MUFU.RSQ R6, -QNAN ;  /* 0xffc0000000067908 */ /* 0x000e220000001400 */
[----:B------:R-:W-:Y:S05]  /*4270*/  BRA `(.L_x_31414) ;  /* 0x0000000000047947 */ /* 0x000fea0003800000 */
.L_x_31406:
[----:B------:R-:W-:-:S07]  /*4280*/  FADD.FTZ R6, R6, R11 ;  /* 0x0000000b06067221 */ /* 0x000fce0000010000 */
.L_x_31414:
[----:B------:R-:W-:Y:S05]  /*4290*/  BSYNC.RECONVERGENT B0 ;  /* 0x0000000000007941 */ /* 0x000fea0003800200 */
.L_x_31404:
[----:B------:R-:W-:Y:S01]  /*42a0*/  HFMA2 R13, -RZ, RZ, 0, 0 ;  /* 0x00000000ff0d7431 */ /* 0x000fe200000001ff */
[----:B------:R-:W-:-:S04]  /*42b0*/  MOV R12, R25 ;  /* 0x00000019000c7202 */ /* 0x000fc80000000f00 */
[----:B0-----:R-:W-:Y:S05]  /*42c0*/  RET.REL.NODEC R12 `(_Z15SoftmaxWarpImplI24ElementwiseScaleMaskLoadIffbE11DirectStoreIffEfLi1ELi19ELi32ELi1ELb0EL9Algorithm0EEvT_T0_ll) ;  /* 0xffffffbc0c4c7950 */ /* 0x001fea0003c3ffff */
.L_x_31415:
        /* <DEDUP_REMOVED lines=11> */
.L_x_37880:


//--------------------- .text._Z15SoftmaxWarpImplI24ElementwiseScaleMaskLoadIffbE11DirectStoreIffEfLi1ELi18ELi32ELi1ELb1EL9Algorithm0EEvT_T0_ll --------------------------
	.section	.text._Z15SoftmaxWarpImplI24ElementwiseScaleMaskLoadIffbE11DirectStoreIffEfLi1ELi18ELi32ELi1ELb1EL9Algorithm0EEvT_T0_ll,"ax",@progbits
	.align	128
        .global         _Z15SoftmaxWarpImplI24ElementwiseScaleMaskLoadIffbE11DirectStoreIffEfLi1ELi18ELi32ELi1ELb1EL9Algorithm0EEvT_T0_ll
        .type           _Z15SoftmaxWarpImplI24ElementwiseScaleMaskLoadIffbE11DirectStoreIffEfLi1ELi18ELi32ELi1ELb1EL9Algorithm0EEvT_T0_ll,@function
        .size           _Z15SoftmaxWarpImplI24ElementwiseScaleMaskLoadIffbE11DirectStoreIffEfLi1ELi18ELi32ELi1ELb1EL9Algorithm0EEvT_T0_ll,(.L_x_37881 - _Z15SoftmaxWarpImplI24ElementwiseScaleMaskLoadIffbE11DirectStoreIffEfLi1ELi18ELi32ELi1ELb1EL9Algorithm0EEvT_T0_ll)
        .other          _Z15SoftmaxWarpImplI24ElementwiseScaleMaskLoadIffbE11DirectStoreIffEfLi1ELi18ELi32ELi1ELb1EL9Algorithm0EEvT_T0_ll,@"STO_CUDA_ENTRY STV_DEFAULT"
_Z15SoftmaxWarpImplI24ElementwiseScaleMaskLoadIffbE11DirectStoreIffEfLi1ELi18ELi32ELi1ELb1EL9Algorithm0EEvT_T0_ll:
.text._Z15SoftmaxWarpImplI24ElementwiseScaleMaskLoadIffbE11DirectStoreIffEfLi1ELi18ELi32ELi1ELb1EL9Algorithm0EEvT_T0_ll:
        /* <DEDUP_REMOVED lines=26> */
.L_x_31416:
        /* <DEDUP_REMOVED lines=13> */
[----:B--2---:R-:W-:Y:S02]  /*0270*/  IMAD R27, R27, UR4, RZ ;  /* 0x000000041b1b7c24 */ /* 0x004fe4000f8e02ff */
        /* <DEDUP_REMOVED lines=17> */
.L_x_31455:
        /* <DEDUP_REMOVED lines=34> */
[----:B------:R-:W4:Y:S04]  /*05b0*/  @!P2 LDG.E.U8 R9, desc[UR6][R2.64+0x40] ;  /* 0x000040060209a981 */ /* 0x000f28000c1e1100 */
[----:B------:R-:W5:Y:S01]  /*05c0*/  @!P2 LDG.E R8, desc[UR4][R4.64+0x100] ;  /* 0x000100040408a981 */ /* 0x000f62000c1e1900 */
[----:B------:R-:W-:Y:S02]  /*05d0*/  ISETP.GE.U32.AND P5, PT, R45, UR44, PT ;  /* 0x0000002c2d007c0c */ /* 0x000fe4000bfa6070 */
[----:B------:R-:W-:Y:S02]  /*05e0*/  ISETP.GE.U32.AND P3, PT, R31, UR44, PT ;  /* 0x0000002c1f007c0c */ /* 0x000fe4000bf66070 */
[----:B------:R-:W-:Y:S02]  /*05f0*/  ISETP.GE.AND.EX P5, PT, RZ, UR45, PT, P5 ;  /* 0x0000002dff007c0c */ /* 0x000fe4000bfa6350 */
[----:B------:R-:W-:-:S11]  /*0600*/  ISETP.GE.AND.EX P3, PT, RZ, UR45, PT, P3 ;  /* 0x0000002dff007c0c */ /* 0x000fd6000bf66330 */
[C---:B------:R-:W-:Y:S01]  /*0610*/  @!P5 R2UR UR6, R24.reuse ;  /* 0x000000001806d2ca */ /* 0x040fe200000e0000 */
[----:B------:R-:W5:Y:S01]  /*0620*/  @!P5 LDC R19, c[0x0][0x39c] ;  /* 0x0000e700ff13db82 */ /* 0x000f620000000800 */
[C---:B------:R-:W-:Y:S02]  /*0630*/  @!P5 R2UR UR7, R25.reuse ;  /* 0x000000001907d2ca */ /* 0x040fe400000e0000 */
[----:B------:R-:W-:Y:S02]  /*0640*/  @!P5 R2UR UR4, R24 ;  /* 0x000000001804d2ca */ /* 0x000fe400000e0000 */
[----:B------:R-:W-:-:S09]  /*0650*/  @!P5 R2UR UR5, R25 ;  /* 0x000000001905d2ca */ /* 0x000fd200000e0000 */
[----:B------:R-:W5:Y:S01]  /*0660*/  @!P5 LDG.E.U8 R11, desc[UR6][R2.64+0x60] ;  /* 0x00006006020bd981 */ /* 0x000f62000c1e1100 */
[C---:B------:R-:W-:Y:S02]  /*0670*/  @!P3 R2UR UR6, R24.reuse ;  /* 0x000000001806b2ca */ /* 0x040fe400000e0000 */
[----:B------:R-:W-:Y:S01]  /*0680*/  @!P3 R2UR UR7, R25 ;  /* 0x000000001907b2ca */ /* 0x000fe200000e0000 */
[----:B------:R-:W5:Y:S01]  /*0690*/  @!P5 LDG.E R10, desc[UR4][R4.64+0x180] ;  /* 0x00018004040ad981 */ /* 0x000f62000c1e1900 */
[----:B------:R-:W-:Y:S02]  /*06a0*/  ISETP.GE.U32.AND P4, PT, R29, UR44, PT ;  /* 0x0000002c1d007c0c */ /* 0x000fe4000bf86070 */
[----:B------:R-:W-:Y:S02]  /*06b0*/  @!P3 R2UR UR4, R24 ;  /* 0x000000001804b2ca */ /* 0x000fe400000e0000 */
[----:B------:R-:W-:Y:S02]  /*06c0*/  @!P3 R2UR UR5, R25 ;  /* 0x000000001905b2ca */ /* 0x000fe400000e0000 */
[----:B------:R-:W-:-:S05]  /*06d0*/  ISETP.GE.AND.EX P4, PT, RZ, UR45, PT, P4 ;  /* 0x0000002dff007c0c */ /* 0x000fca000bf86340 */
[----:B------:R-:W5:Y:S08]  /*06e0*/  @!P3 LDG.E.U8 R14, desc[UR6][R2.64+0x80] ;  /* 0x00008006020eb981 */ /* 0x000f70000c1e1100 */
[----:B------:R-:W-:Y:S02]  /*06f0*/  @!P4 R2UR UR6, R24 ;  /* 0x000000001806c2ca */ /* 0x000fe400000e0000 */
[----:B------:R-:W-:-:S13]  /*0700*/  @!P4 R2UR UR7, R25 ;  /* 0x000000001907c2ca */ /* 0x000fda00000e0000 */
[----:B------:R-:W5:Y:S01]  /*0710*/  @!P4 LDG.E.U8 R15, desc[UR6][R2.64+0xa0] ;  /* 0x0000a006020fc981 */ /* 0x000f62000c1e1100 */
[----:B------:R-:W-:Y:S02]  /*0720*/  MOV R67, 0xff800000 ;  /* 0xff80000000437802 */ /* 0x000fe40000000f00 */
[----:B--2---:R-:W-:Y:S02]  /*0730*/  ISETP.NE.OR P6, PT, R12, RZ, P0 ;  /* 0x000000ff0c00720c */ /* 0x004fe400007c5670 */
[----:B------:R-:W2:Y:S01]  /*0740*/  @!P3 LDG.E R12, desc[UR4][R4.64+0x200] ;  /* 0x00020004040cb981 */ /* 0x000ea2000c1e1900 */
[----:B------:R-:W-:Y:S02]  /*0750*/  @!P4 R2UR UR4, R24 ;  /* 0x000000001804c2ca */ /* 0x000fe400000e0000 */
[----:B------:R-:W-:Y:S01]  /*0760*/  @!P4 R2UR UR5, R25 ;  /* 0x000000001905c2ca */ /* 0x000fe200000e0000 */
[----:B0-----:R-:W-:-:S07]  /*0770*/  @!P0 FMUL R0, R0, R13 ;  /* 0x0000000d00008220 */ /* 0x001fce0000400000 */
[----:B------:R-:W0:Y:S01]  /*0780*/  @!P6 LDC R0, c[0x0][0x398] ;  /* 0x0000e600ff00eb82 */ /* 0x000e220000000800 */
[----:B---3--:R-:W-:-:S04]  /*0790*/  ISETP.NE.OR P6, PT, R7, RZ, P1 ;  /* 0x000000ff0700720c */ /* 0x008fc80000fc5670 */
[----:B------:R-:W3:Y:S01]  /*07a0*/  @!P4 LDG.E R7, desc[UR4][R4.64+0x280] ;  /* 0x000280040407c981 */ /* 0x000ee2000c1e1900 */
[----:B-1----:R-:W-:Y:S02]  /*07b0*/  @!P1 FMUL R6, R6, R17 ;  /* 0x0000001106069220 */ /* 0x002fe40000400000 */
[----:B------:R-:W5:Y:S08]  /*07c0*/  @!P2 LDC R17, c[0x0][0x39c] ;  /* 0x0000e700ff11ab82 */ /* 0x000f700000000800 */
[----:B------:R-:W1:Y:S01]  /*07d0*/  @!P6 LDC R6, c[0x0][0x398] ;  /* 0x0000e600ff06eb82 */ /* 0x000e620000000800 */
[----:B------:R-:W-:-:S04]  /*07e0*/  ISETP.GE.U32.AND P6, PT, R44, UR44, PT ;  /* 0x0000002c2c007c0c */ /* 0x000fc8000bfc6070 */
[----:B------:R-:W-:Y:S01]  /*07f0*/  ISETP.GE.AND.EX P6, PT, RZ, UR45, PT, P6 ;  /* 0x0000002dff007c0c */ /* 0x000fe2000bfc6360 */
[----:B------:R-:W-:Y:S01]  /*0800*/  IMAD.MOV.U32 R13, RZ, RZ, -0x800000 ;  /* 0xff800000ff0d7424 */ /* 0x000fe200078e00ff */
[----:B0-----:R-:W-:-:S11]  /*0810*/  @!P0 FMNMX R13, R0, -INF , !PT ;  /* 0xff800000000d8809 */ /* 0x001fd60007800000 */
[C---:B------:R-:W-:Y:S02]  /*0820*/  @!P6 R2UR UR6, R24.reuse ;  /* 0x000000001806e2ca */ /* 0x040fe400000e0000 */
[C---:B------:R-:W-:Y:S02]  /*0830*/  @!P6 R2UR UR7, R25.reuse ;  /* 0x000000001907e2ca */ /* 0x040fe400000e0000 */
[----:B------:R-:W-:Y:S02]  /*0840*/  @!P6 R2UR UR4, R24 ;  /* 0x000000001804e2ca */ /* 0x000fe400000e0000 */
[----:B------:R-:W-:Y:S02]  /*0850*/  @!P6 R2UR UR5, R25 ;  /* 0x000000001905e2ca */ /* 0x000fe400000e0000 */
[-C--:B-1----:R-:W-:Y:S02]  /*0860*/  @!P1 FMNMX R13, R13, R6.reuse, !PT ;  /* 0x000000060d0d9209 */ /* 0x082fe40007800000 */
[----:B------:R-:W-:-:S02]  /*0870*/  @!P1 MOV R67, R6 ;  /* 0x0000000600439202 */ /* 0x000fc40000000f00 */
[----:B----4-:R-:W-:Y:S01]  /*0880*/  ISETP.NE.OR P1, PT, R9, RZ, P2 ;  /* 0x000000ff0900720c */ /* 0x010fe20001725670 */
[----:B-----5:R-:W-:Y:S02]  /*0890*/  @!P2 FMUL R8, R8, R17 ;  /* 0x000000110808a220 */ /* 0x020fe40000400000 */
[----:B------:R-:W4:Y:S04]  /*08a0*/  @!P6 LDG.E.U8 R18, desc[UR6][R2.64+0xc0] ;  /* 0x0000c0060212e981 */ /* 0x000f28000c1e1100 */
        /* <DEDUP_REMOVED lines=15> */
[----:B------:R-:W2:Y:S08]  /*09a0*/  @!P3 LDC R11, c[0x0][0x39c] ;  /* 0x0000e700ff0bbb82 */ /* 0x000eb00000000800 */
[----:B------:R-:W3:Y:S08]  /*09b0*/  @!P4 LDC R8, c[0x0][0x39c] ;  /* 0x0000e700ff08cb82 */ /* 0x000ef00000000800 */
[----:B------:R-:W0:Y:S01]  /*09c0*/  @!P2 LDC R10, c[0x0][0x398] ;  /* 0x0000e600ff0aab82 */ /* 0x000e220000000800 */
[----:B------:R-:W-:Y:S01]  /*09d0*/  ISETP.NE.OR P2, PT, R14, RZ, P3 ;  /* 0x000000ff0e00720c */ /* 0x000fe20001f45670 */
[----:B------:R-:W-:Y:S01]  /*09e0*/  IMAD.MOV.U32 R6, RZ, RZ, -0x800000 ;  /* 0xff800000ff067424 */ /* 0x000fe200078e00ff */
[----:B------:R-:W-:-:S02]  /*09f0*/  MOV R65, 0xff800000 ;  /* 0xff80000000417802 */ /* 0x000fc40000000f00 */
[-C--:B0-----:R-:W-:Y:S02]  /*0a00*/  @!P5 MOV R6, R10.reuse ;  /* 0x0000000a0006d202 */ /* 0x081fe40000000f00 */
[----:B------:R-:W-:Y:S02]  /*0a10*/  @!P5 FMNMX R13, R13, R10, !PT ;  /* 0x0000000a0d0dd209 */ /* 0x000fe40007800000 */
[----:B------:R-:W-:Y:S01]  /*0a20*/  ISETP.NE.OR P5, PT, R15, RZ, P4 ;  /* 0x000000ff0f00720c */ /* 0x000fe200027a5670 */
[----:B------:R-:W5:Y:S01]  /*0a30*/  @!P6 LDC R10, c[0x0][0x39c] ;  /* 0x0000e700ff0aeb82 */ /* 0x000f620000000800 */
[----:B------:R-:W-:-:S07]  /*0a40*/  MOV R63, 0xff800000 ;  /* 0xff800000003f7802 */ /* 0x000fce0000000f00 */
[----:B------:R-:W0:Y:S01]  /*0a50*/  @!P1 LDC R15, c[0x0][0x39c] ;  /* 0x0000e700ff0f9b82 */ /* 0x000e220000000800 */
[----:B------:R-:W-:Y:S01]  /*0a60*/  MOV R61, 0xff800000 ;  /* 0xff800000003d7802 */ /* 0x000fe20000000f00 */
[----:B--2---:R-:W-:-:S06]  /*0a70*/  @!P3 FMUL R12, R12, R11 ;  /* 0x0000000b0c0cb220 */ /* 0x004fcc0000400000 */
[----:B------:R-:W1:Y:S01]  /*0a80*/  @!P2 LDC R12, c[0x0][0x398] ;  /* 0x0000e600ff0cab82 */ /* 0x000e620000000800 */
[----:B------:R-:W-:-:S04]  /*0a90*/  ISETP.GE.U32.AND P2, PT, R42, UR44, PT ;  /* 0x0000002c2a007c0c */ /* 0x000fc8000bf46070 */
[----:B------:R-:W-:Y:S01]  /*0aa0*/  ISETP.GE.AND.EX P2, PT, RZ, UR45, PT, P2 ;  /* 0x0000002dff007c0c */ /* 0x000fe2000bf46320 */
[----:B---3--:R-:W-:-:S06]  /*0ab0*/  @!P4 FMUL R8, R7, R8 ;  /* 0x000000080708c220 */ /* 0x008fcc0000400000 */
[----:B------:R-:W2:Y:S06]  /*0ac0*/  @!P5 LDC R8, c[0x0][0x398] ;  /* 0x0000e600ff08db82 */ /* 0x000eac0000000800 */
[----:B------:R-:W-:Y:S02]  /*0ad0*/  @!P2 R2UR UR6, R24 ;  /* 0x000000001806a2ca */ /* 0x000fe400000e0000 */
[----:B------:R-:W-:Y:S02]  /*0ae0*/  @!P2 R2UR UR7, R25 ;  /* 0x000000001907a2ca */ /* 0x000fe400000e0000 */
[----:B-1----:R-:W-:-:S02]  /*0af0*/  @!P3 MOV R65, R12 ;  /* 0x0000000c0041b202 */ /* 0x002fc40000000f00 */
[----:B------:R-:W-:Y:S02]  /*0b00*/  @!P3 FMNMX R13, R13, R12, !PT ;  /* 0x0000000c0d0db209 */ /* 0x000fe40007800000 */
[----:B------:R-:W-:-:S04]  /*0b10*/  ISETP.GE.U32.AND P3, PT, R41, UR44, PT ;  /* 0x0000002c29007c0c */ /* 0x000fc8000bf66070 */
[----:B------:R-:W-:-:S03]  /*0b20*/  ISETP.GE.AND.EX P3, PT, RZ, UR45, PT, P3 ;  /* 0x0000002dff007c0c */ /* 0x000fc6000bf66330 */
[----:B------:R-:W3:Y:S01]  /*0b30*/  @!P2 LDG.E.U8 R19, desc[UR6][R2.64+0x100] ;  /* 0x000100060213a981 */ /* 0x000ee2000c1e1100 */
[----:B------:R-:W-:Y:S02]  /*0b40*/  @!P2 R2UR UR4, R24 ;  /* 0x000000001804a2ca */ /* 0x000fe400000e0000 */
[----:B------:R-:W-:Y:S01]  /*0b50*/  @!P2 R2UR UR5, R25 ;  /* 0x000000001905a2ca */ /* 0x000fe200000e0000 */
[----:B--2---:R-:W-:Y:S01]  /*0b60*/  @!P4 IMAD.MOV.U32 R63, RZ, RZ, R8 ;  /* 0x000000ffff3fc224 */ /* 0x004fe200078e0008 */
[----:B------:R-:W-:-:S05]  /*0b70*/  @!P4 FMNMX R13, R13, R8, !PT ;  /* 0x000000080d0dc209 */ /* 0x000fca0007800000 */
[----:B------:R-:W-:Y:S02]  /*0b80*/  @!P3 R2UR UR6, R24 ;  /* 0x000000001806b2ca */ /* 0x000fe400000e0000 */
[----:B------:R-:W-:-:S04]  /*0b90*/  @!P3 R2UR UR7, R25 ;  /* 0x000000001907b2ca */ /* 0x000fc800000e0000 */
[----:B------:R-:W2:Y:S01]  /*0ba0*/  @!P2 LDG.E R7, desc[UR4][R4.64+0x400] ;  /* 0x000400040407a981 */ /* 0x000ea2000c1e1900 */
[----:B------:R-:W-:Y:S02]  /*0bb0*/  ISETP.GE.U32.AND P4, PT, R40, UR44, PT ;  /* 0x0000002c28007c0c */ /* 0x000fe4000bf86070 */
[----:B------:R-:W-:Y:S02]  /*0bc0*/  @!P3 R2UR UR4, R24 ;  /* 0x000000001804b2ca */ /* 0x000fe400000e0000 */
[----:B------:R-:W-:Y:S02]  /*0bd0*/  @!P3 R2UR UR5, R25 ;  /* 0x000000001905b2ca */ /* 0x000fe400000e0000 */
[----:B------:R-:W-:Y:S02]  /*0be0*/  ISETP.GE.AND.EX P4, PT, RZ, UR45, PT, P4 ;  /* 0x0000002dff007c0c */ /* 0x000fe4000bf86340 */
[----:B----4-:R-:W-:Y:S01]  /*0bf0*/  ISETP.NE.OR P5, PT, R18, RZ, P6 ;  /* 0x000000ff1200720c */ /* 0x010fe200037a5670 */
[----:B-----5:R-:W-:-:S02]  /*0c00*/  @!P6 FMUL R8, R9, R10 ;  /* 0x0000000a0908e220 */ /* 0x020fc40000400000 */
[----:B------:R-:W4:Y:S08]  /*0c10*/  @!P3 LDG.E.U8 R10, desc[UR6][R2.64+0x120] ;  /* 0x00012006020ab981 */ /* 0x000f30000c1e1100 */
[----:B------:R-:W-:Y:S01]  /*0c20*/  @!P4 R2UR UR6, R24 ;  /* 0x000000001806c2ca */ /* 0x000fe200000e0000 */
[----:B------:R-:W1:Y:S01]  /*0c30*/  @!P4 LDC R20, c[0x0][0x39c] ;  /* 0x0000e700ff14cb82 */ /* 0x000e620000000800 */
[----:B------:R-:W5:Y:S01]  /*0c40*/  @!P3 LDG.E R9, desc[UR4][R4.64+0x480] ;  /* 0x000480040409b981 */ /* 0x000f62000c1e1900 */
[----:B------:R-:W-:-:S06]  /*0c50*/  @!P4 R2UR UR7, R25 ;  /* 0x000000001907c2ca */ /* 0x000fcc00000e0000 */
[----:B------:R-:W0:Y:S01]  /*0c60*/  @!P5 LDC R8, c[0x0][0x398] ;  /* 0x0000e600ff08db82 */ /* 0x000e220000000800 */
[----:B------:R-:W-:-:S04]  /*0c70*/  ISETP.GE.U32.AND P5, PT, R39, UR44, PT ;  /* 0x0000002c27007c0c */ /* 0x000fc8000bfa6070 */
[----:B------:R-:W-:Y:S02]  /*0c80*/  ISETP.GE.AND.EX P5, PT, RZ, UR45, PT, P5 ;  /* 0x0000002dff007c0c */ /* 0x000fe4000bfa6350 */
[----:B------:R-:W-:Y:S01]  /*0c90*/  @!P4 R2UR UR4, R24 ;  /* 0x000000001804c2ca */ /* 0x000fe200000e0000 */
[----:B------:R-:W5:Y:S01]  /*0ca0*/  @!P4 LDG.E.U8 R12, desc[UR6][R2.64+0x140] ;  /* 0x00014006020cc981 */ /* 0x000f62000c1e1100 */
[----:B------:R-:W-:-:S09]  /*0cb0*/  @!P4 R2UR UR5, R25 ;  /* 0x000000001905c2ca */ /* 0x000fd200000e0000 */
[C---:B------:R-:W-:Y:S02]  /*0cc0*/  @!P5 R2UR UR6, R24.reuse ;  /* 0x000000001806d2ca */ /* 0x040fe400000e0000 */
[----:B------:R-:W-:Y:S02]  /*0cd0*/  @!P5 R2UR UR7, R25 ;  /* 0x000000001907d2ca */ /* 0x000fe400000e0000 */
[----:B------:R-:W1:Y:S01]  /*0ce0*/  @!P4 LDG.E R11, desc[UR4][R4.64+0x500] ;  /* 0x00050004040bc981 */ /* 0x000e62000c1e1900 */
[----:B------:R-:W-:Y:S02]  /*0cf0*/  @!P5 R2UR UR4, R24 ;  /* 0x000000001804d2ca */ /* 0x000fe400000e0000 */
[-C--:B0-----:R-:W-:Y:S02]  /*0d00*/  @!P6 FMNMX R13, R13, R8.reuse, !PT ;  /* 0x000000080d0de209 */ /* 0x081fe40007800000 */
[----:B------:R-:W-:Y:S02]  /*0d10*/  @!P6 MOV R61, R8 ;  /* 0x00000008003de202 */ /* 0x000fe40000000f00 */
[----:B------:R-:W-:Y:S01]  /*0d20*/  ISETP.NE.OR P6, PT, R17, RZ, P1 ;  /* 0x000000ff1100720c */ /* 0x000fe20000fc5670 */
[----:B------:R-:W-:Y:S01]  /*0d30*/  @!P1 FMUL R16, R16, R15 ;  /* 0x0000000f10109220 */ /* 0x000fe20000400000 */
[----:B------:R-:W-:Y:S01]  /*0d40*/  @!P5 R2UR UR5, R25 ;  /* 0x000000001905d2ca */ /* 0x000fe200000e0000 */
[----:B------:R-:W2:Y:S01]  /*0d50*/  @!P2 LDC R8, c[0x0][0x39c] ;  /* 0x0000e700ff08ab82 */ /* 0x000ea20000000800 */
[----:B------:R-:W5:Y:S09]  /*0d60*/  @!P5 LDG.E.U8 R15, desc[UR6][R2.64+0x160] ;  /* 0x00016006020fd981 */ /* 0x000f72000c1e1100 */
        /* <DEDUP_REMOVED lines=13> */
[----:B------:R-:W5:Y:S01]  /*0e40*/  @!P3 LDC R16, c[0x0][0x39c] ;  /* 0x0000e700ff10bb82 */ /* 0x000f620000000800 */
[----:B------:R-:W-:Y:S01]  /*0e50*/  IMAD.MOV.U32 R51, RZ, RZ, -0x800000 ;  /* 0xff800000ff337424 */ /* 0x000fe200078e00ff */
[----:B------:R-:W-:-:S02]  /*0e60*/  MOV R53, 0xff800000 ;  /* 0xff80000000357802 */ /* 0x000fc40000000f00 */
[----:B------:R-:W-:Y:S02]  /*0e70*/  MOV R23, 0xff800000 ;  /* 0xff80000000177802 */ /* 0x000fe40000000f00 */
[----:B---3--:R-:W-:Y:S01]  /*0e80*/  ISETP.NE.OR P1, PT, R19, RZ, P2 ;  /* 0x000000ff1300720c */ /* 0x008fe20001725670 */
[----:B--2---:R-:W-:Y:S02]  /*0e90*/  @!P2 FMUL R8, R7, R8 ;  /* 0x000000080708a220 */ /* 0x004fe40000400000 */
[----:B------:R-:W0:Y:S10]  /*0ea0*/  @!P5 LDC R7, c[0x0][0x39c] ;  /* 0x0000e700ff07db82 */ /* 0x000e340000000800 */
[----:B------:R-:W2:Y:S01]  /*0eb0*/  @!P1 LDC R8, c[0x0][0x398] ;  /* 0x0000e600ff089b82 */ /* 0x000ea20000000800 */
[----:B----4-:R-:W-:Y:S01]  /*0ec0*/  ISETP.NE.OR P1, PT, R10, RZ, P3 ;  /* 0x000000ff0a00720c */ /* 0x010fe20001f25670 */
[----:B-----5:R-:W-:-:S12]  /*0ed0*/  @!P3 FMUL R10, R9, R16 ;  /* 0x00000010090ab220 */ /* 0x020fd80000400000 */
        /* <DEDUP_REMOVED lines=8> */
[-C--:B---3--:R-:W-:Y:S02]  /*0f60*/  @!P3 MOV R53, R10.reuse ;  /* 0x0000000a0035b202 */ /* 0x088fe40000000f00 */
[----:B------:R-:W-:Y:S02]  /*0f70*/  @!P3 FMNMX R13, R13, R10, !PT ;  /* 0x0000000a0d0db209 */ /* 0x000fe40007800000 */
[----:B------:R-:W-:Y:S02]  /*0f80*/  ISETP.NE.OR P3, PT, R15, RZ, P5 ;  /* 0x000000ff0f00720c */ /* 0x000fe40002f65670 */
[----:B------:R-:W-:Y:S02]  /*0f90*/  ISETP.GE.U32.AND P2, PT, R36, UR44, PT ;  /* 0x0000002c24007c0c */ /* 0x000fe4000bf46070 */
[----:B------:R-:W-:Y:S02]  /*0fa0*/  @!P1 R2UR UR6, R24 ;  /* 0x00000000180692ca */ /* 0x000fe400000e0000 */
[----:B------:R-:W-:-:S02]  /*0fb0*/  @!P1 R2UR UR7, R25 ;  /* 0x00000000190792ca */ /* 0x000fc400000e0000 */
[----:B------:R-:W-:Y:S01]  /*0fc0*/  ISETP.GE.AND.EX P2, PT, RZ, UR45, PT, P2 ;  /* 0x0000002dff007c0c */ /* 0x000fe2000bf46320 */
[----:B0-----:R-:W-:Y:S01]  /*0fd0*/  @!P5 FMUL R14, R14, R7 ;  /* 0x000000070e0ed220 */ /* 0x001fe20000400000 */
[----:B------:R-:W-:Y:S02]  /*0fe0*/  @!P1 R2UR UR4, R24 ;  /* 0x00000000180492ca */ /* 0x000fe400000e0000 */
[----:B------:R-:W-:-:S03]  /*0ff0*/  @!P1 R2UR UR5, R25 ;  /* 0x00000000190592ca */ /* 0x000fc600000e0000 */
[----:B------:R-:W0:Y:S01]  /*1000*/  @!P3 LDC R14, c[0x0][0x398] ;  /* 0x0000e600ff0ebb82 */ /* 0x000e220000000800 */
[----:B-1----:R-:W-:Y:S01]  /*1010*/  @!P4 IMAD.MOV.U32 R23, RZ, RZ, R8 ;  /* 0x000000ffff17c224 */ /* 0x002fe200078e0008 */
[----:B------:R-:W-:Y:S02]  /*1020*/  @!P4 FMNMX R13, R13, R8, !PT ;  /* 0x000000080d0dc209 */ /* 0x000fe40007800000 */
[----:B------:R-:W2:Y:S02]  /*1030*/  @!P1 LDG.E.U8 R20, desc[UR6][R2.64+0x1a0] ;  /* 0x0001a00602149981 */ /* 0x000ea4000c1e1100 */
[----:B------:R-:W-:Y:S02]  /*1040*/  @!P2 R2UR UR6, R24 ;  /* 0x000000001806a2ca */ /* 0x000fe400000e0000 */
[----:B------:R-:W1:Y:S01]  /*1050*/  @!P6 LDC R8, c[0x0][0x39c] ;  /* 0x0000e700ff08eb82 */ /* 0x000e620000000800 */
[----:B------:R-:W-:Y:S01]  /*1060*/  @!P2 R2UR UR7, R25 ;  /* 0x000000001907a2ca */ /* 0x000fe200000e0000 */
[----:B------:R-:W3:Y:S01]  /*1070*/  @!P1 LDG.E R7, desc[UR4][R4.64+0x680] ;  /* 0x0006800404079981 */ /* 0x000ee2000c1e1900 */
[----:B------:R-:W-:-:S04]  /*1080*/  ISETP.GE.U32.AND P3, PT, R35, UR44, PT ;  /* 0x0000002c23007c0c */ /* 0x000fc8000bf66070 */
[----:B------:R-:W-:Y:S02]  /*1090*/  ISETP.GE.AND.EX P3, PT, RZ, UR45, PT, P3 ;  /* 0x0000002dff007c0c */ /* 0x000fe4000bf66330 */
[----:B------:R-:W-:Y:S02]  /*10a0*/  @!P2 R2UR UR4, R24 ;  /* 0x000000001804a2ca */ /* 0x000fe400000e0000 */
[----:B------:R-:W-:Y:S02]  /*10b0*/  @!P2 R2UR UR5, R25 ;  /* 0x000000001905a2ca */ /* 0x000fe400000e0000 */
[----:B------:R-:W-:Y:S01]  /*10c0*/  MOV R19, 0xff800000 ;  /* 0xff80000000137802 */ /* 0x000fe20000000f00 */
[----:B------:R-:W4:Y:S01]  /*10d0*/  @!P2 LDG.E.U8 R10, desc[UR6][R2.64+0x1c0] ;  /* 0x0001c006020aa981 */ /* 0x000f22000c1e1100 */
[-C--:B0-----:R-:W-:Y:S02]  /*10e0*/  @!P5 FMNMX R13, R13, R14.reuse, !PT ;  /* 0x0000000e0d0dd209 */ /* 0x081fe40007800000 */
[----:B------:R-:W-:-:S02]  /*10f0*/  @!P5 MOV R19, R14 ;  /* 0x0000000e0013d202 */ /* 0x000fc40000000f00 */
[----:B------:R-:W-:Y:S02]  /*1100*/  ISETP.NE.OR P4, PT, R18, RZ, P6 ;  /* 0x000000ff1200720c */ /* 0x000fe40003785670 */
[----:B------:R-:W-:Y:S01]  /*1110*/  ISETP.GE.U32.AND P5, PT, R34, UR44, PT ;  /* 0x0000002c22007c0c */ /* 0x000fe2000bfa6070 */
[----:B------:R-:W0:Y:S01]  /*1120*/  @!P2 LDC R18, c[0x0][0x39c] ;  /* 0x0000e700ff12ab82 */ /* 0x000e220000000800 */
[C---:B------:R-:W-:Y:S01]  /*1130*/  @!P3 R2UR UR6, R24.reuse ;  /* 0x000000001806b2ca */ /* 0x040fe200000e0000 */
[----:B-1----:R-:W-:Y:S01]  /*1140*/  @!P6 FMUL R8, R17, R8 ;  /* 0x000000081108e220 */ /* 0x002fe20000400000 */
[----:B------:R-:W-:Y:S01]  /*1150*/  @!P3 R2UR UR7, R25 ;  /* 0x000000001907b2ca */ /* 0x000fe200000e0000 */
[----:B------:R-:W0:Y:S01]  /*1160*/  @!P2 LDG.E R9, desc[UR4][R4.64+0x700] ;  /* 0x000700040409a981 */ /* 0x000e22000c1e1900 */
[----:B------:R-:W-:Y:S02]  /*1170*/  ISETP.GE.AND.EX P5, PT, RZ, UR45, PT, P5 ;  /* 0x0000002dff007c0c */ /* 0x000fe4000bfa6350 */
[----:B------:R-:W-:-:S02]  /*1180*/  @!P3 R2UR UR4, R24 ;  /* 0x000000001804b2ca */ /* 0x000fc400000e0000 */
[----:B------:R-:W-:Y:S01]  /*1190*/  @!P3 R2UR UR5, R25 ;  /* 0x000000001905b2ca */ /* 0x000fe200000e0000 */
[----:B------:R-:W1:Y:S01]  /*11a0*/  @!P4 LDC R8, c[0x0][0x398] ;  /* 0x0000e600ff08cb82 */ /* 0x000e620000000800 */
        /* <DEDUP_REMOVED lines=20> */
[----:B------:R-:W3:Y:S08]  /*12f0*/  @!P1 LDC R8, c[0x0][0x39c] ;  /* 0x0000e700ff089b82 */ /* 0x000ef00000000800 */
[----:B------:R-:W1:Y:S01]  /*1300*/  @!P4 LDC R5, c[0x0][0x39c] ;  /* 0x0000e700ff05cb82 */ /* 0x000e620000000800 */
[----:B------:R-:W-:Y:S01]  /*1310*/  UMOV UR4, 0xffffffff ;  /* 0xffffffff00047882 */ /* 0x000fe20000000000 */
[----:B------:R-:W-:-:S02]  /*1320*/  MOV R55, 0xff800000 ;  /* 0xff80000000377802 */ /* 0x000fc40000000f00 */
[----:B------:R-:W-:Y:S02]  /*1330*/  MOV R49, 0xff800000 ;  /* 0xff80000000317802 */ /* 0x000fe40000000f00 */
[----:B------:R-:W-:Y:S02]  /*1340*/  MOV R21, 0xff800000 ;  /* 0xff80000000157802 */ /* 0x000fe40000000f00 */
[----:B--2---:R-:W-:Y:S01]  /*1350*/  ISETP.NE.OR P6, PT, R20, RZ, P1 ;  /* 0x000000ff1400720c */ /* 0x004fe20000fc5670 */
[----:B---3--:R-:W-:-:S12]  /*1360*/  @!P1 FMUL R8, R7, R8 ;  /* 0x0000000807089220 */ /* 0x008fd80000400000 */
[----:B------:R-:W2:Y:S01]  /*1370*/  @!P6 LDC R8, c[0x0][0x398] ;  /* 0x0000e600ff08eb82 */ /* 0x000ea20000000800 */
[----:B----4-:R-:W-:-:S07]  /*1380*/  ISETP.NE.OR P6, PT, R10, RZ, P2 ;  /* 0x000000ff0a00720c */ /* 0x010fce00017c5670 */
[----:B------:R-:W3:Y:S01]  /*1390*/  @!P3 LDC R10, c[0x0][0x39c] ;  /* 0x0000e700ff0abb82 */ /* 0x000ee20000000800 */
[----:B0-----:R-:W-:-:S07]  /*13a0*/  @!P2 FMUL R2, R9, R18 ;  /* 0x000000120902a220 */ /* 0x001fce0000400000 */
[----:B------:R-:W0:Y:S01]  /*13b0*/  @!P6 LDC R2, c[0x0][0x398] ;  /* 0x0000e600ff02eb82 */ /* 0x000e220000000800 */
[----:B-----5:R-:W-:Y:S01]  /*13c0*/  ISETP.NE.OR P6, PT, R12, RZ, P3 ;  /* 0x000000ff0c00720c */ /* 0x020fe20001fc5670 */
[----:B---3--:R-:W-:-:S12]  /*13d0*/  @!P3 FMUL R4, R11, R10 ;  /* 0x0000000a0b04b220 */ /* 0x008fd80000400000 */
[----:B------:R-:W3:Y:S01]  /*13e0*/  @!P6 LDC R4, c[0x0][0x398] ;  /* 0x0000e600ff04eb82 */ /* 0x000ee20000000800 */
[----:B------:R-:W-:Y:S01]  /*13f0*/  ISETP.NE.OR P6, PT, R15, RZ, P5 ;  /* 0x000000ff0f00720c */ /* 0x000fe20002fc5670 */
[----:B-1----:R-:W-:-:S12]  /*1400*/  @!P5 FMUL R14, R14, R3 ;  /* 0x000000030e0ed220 */ /* 0x002fd80000400000 */
[----:B------:R-:W1:Y:S01]  /*1410*/  @!P6 LDC R14, c[0x0][0x398] ;  /* 0x0000e600ff0eeb82 */ /* 0x000e620000000800 */
[----:B------:R-:W-:Y:S01]  /*1420*/  ISETP.NE.OR P6, PT, R17, RZ, P4 ;  /* 0x000000ff1100720c */ /* 0x000fe200027c5670 */
[----:B------:R-:W-:Y:S01]  /*1430*/  @!P4 FMUL R16, R16, R5 ;  /* 0x000000051010c220 */ /* 0x000fe20000400000 */
[----:B--2---:R-:W-:-:S11]  /*1440*/  @!P1 FMNMX R13, R13, R8, !PT ;  /* 0x000000080d0d9209 */ /* 0x004fd60007800000 */
[----:B------:R-:W2:Y:S01]  /*1450*/  @!P6 LDC R16, c[0x0][0x398] ;  /* 0x0000e600ff10eb82 */ /* 0x000ea20000000800 */
[----:B0-----:R-:W-:-:S04]  /*1460*/  @!P2 FMNMX R13, R13, R2, !PT ;  /* 0x000000020d0da209 */ /* 0x001fc80007800000 */
[----:B---3--:R-:W-:Y:S01]  /*1470*/  @!P3 FMNMX R13, R13, R4, !PT ;  /* 0x000000040d0db209 */ /* 0x008fe20007800000 */
[----:B------:R-:W-:Y:S01]  /*1480*/  IMAD.MOV.U32 R7, RZ, RZ, -0x800000 ;  /* 0xff800000ff077424 */ /* 0x000fe200078e00ff */
[----:B------:R-:W-:Y:S02]  /*1490*/  MOV R17, 0xff800000 ;  /* 0xff80000000117802 */ /* 0x000fe40000000f00 */
[----:B-1----:R-:W-:Y:S01]  /*14a0*/  @!P5 FMNMX R13, R13, R14, !PT ;  /* 0x0000000e0d0dd209 */ /* 0x002fe20007800000 */
[----:B------:R-:W-:Y:S01]  /*14b0*/  @!P2 IMAD.MOV.U32 R49, RZ, RZ, R2 ;  /* 0x000000ffff31a224 */ /* 0x000fe200078e0002 */
[----:B------:R-:W-:Y:S01]  /*14c0*/  MOV R9, 0xff800000 ;  /* 0xff80000000097802 */ /* 0x000fe20000000f00 */
[----:B------:R-:W-:Y:S01]  /*14d0*/  @!P5 IMAD.MOV.U32 R17, RZ, RZ, R14 ;  /* 0x000000ffff11d224 */ /* 0x000fe200078e000e */
[----:B------:R-:W-:Y:S02]  /*14e0*/  @!P0 MOV R7, R0 ;  /* 0x0000000000078202 */ /* 0x000fe40000000f00 */
[----:B------:R-:W-:-:S02]  /*14f0*/  @!P1 MOV R55, R8 ;  /* 0x0000000800379202 */ /* 0x000fc40000000f00 */
[----:B------:R-:W-:Y:S02]  /*1500*/  @!P3 MOV R21, R4 ;  /* 0x000000040015b202 */ /* 0x000fe40000000f00 */
[-C--:B--2---:R-:W-:Y:S02]  /*1510*/  @!P4 MOV R9, R16.reuse ;  /* 0x000000100009c202 */ /* 0x084fe40000000f00 */
        /* <DEDUP_REMOVED lines=38> */
[----:B------:R-:W-:Y:S01]  /*1780*/  FFMA R9, R58, 1.4426950216293334961, -R9 ;  /* 0x3fb8aa3b3a097823 */ /* 0x000fe20000000809 */
[-C--:B------:R-:W-:Y:S01]  /*1790*/  FFMA.RM R7, R7, R12.reuse, 12582913 ;  /* 0x4b40000107077423 */ /* 0x080fe2000000400c */
[-C--:B------:R-:W-:Y:S01]  /*17a0*/  FFMA.RM R19, R19, R12.reuse, 12582913 ;  /* 0x4b40000113137423 */ /* 0x080fe2000000400c */
[-C--:B------:R-:W-:Y:S01]  /*17b0*/  FFMA.SAT R23, R4, R11.reuse, 0.5 ;  /* 0x3f00000004177423 */ /* 0x080fe2000000200b */
[----:B------:R-:W-:Y:S01]  /*17c0*/  FFMA R21, R58, 1.925963033500011079e-08, R9 ;  /* 0x32a570603a157823 */ /* 0x000fe20000000009 */
[----:B------:R-:W-:Y:S01]  /*17d0*/  FFMA.SAT R9, R54, R11, 0.5 ;  /* 0x3f00000036097423 */ /* 0x000fe2000000200b */
[----:B------:R-:W-:Y:S01]  /*17e0*/  FADD R5, R7, -12583039 ;  /* 0xcb40007f07057421 */ /* 0x000fe20000000000 */
[-C--:B------:R-:W-:Y:S01]  /*17f0*/  FFMA.RM R23, R23, R12.reuse, 12582913 ;  /* 0x4b40000117177423 */ /* 0x080fe2000000400c */
[----:B------:R-:W-:Y:S01]  /*1800*/  SHF.L.U32 R7, R7, 0x17, RZ ;  /* 0x0000001707077819 */ /* 0x000fe200000006ff */
[----:B------:R-:W-:Y:S01]  /*1810*/  FFMA.RM R9, R9, R12, 12582913 ;  /* 0x4b40000109097423 */ /* 0x000fe2000000400c */
[C---:B------:R-:W-:Y:S01]  /*1820*/  FFMA R5, R56.reuse, 1.4426950216293334961, -R5 ;  /* 0x3fb8aa3b38057823 */ /* 0x040fe20000000805 */
[----:B------:R-:W-:Y:S02]  /*1830*/  MUFU.EX2 R21, R21 ;  /* 0x0000001500157308 */ /* 0x000fe40000000800 */
[----:B------:R-:W-:Y:S01]  /*1840*/  FADD R13, R9, -12583039 ;  /* 0xcb40007f090d7421 */ /* 0x000fe20000000000 */
[----:B------:R-:W-:Y:S01]  /*1850*/  FFMA R56, R56, 1.925963033500011079e-08, R5 ;  /* 0x32a5706038387823 */ /* 0x000fe20000000005 */
[C---:B------:R-:W-:Y:S01]  /*1860*/  FADD R5, R19.reuse, -12583039 ;  /* 0xcb40007f13057421 */ /* 0x040fe20000000000 */
[----:B------:R-:W-:Y:S01]  /*1870*/  SHF.L.U32 R19, R19, 0x17, RZ ;  /* 0x0000001713137819 */ /* 0x000fe200000006ff */
[----:B------:R-:W-:-:S02]  /*1880*/  FFMA R13, R54, 1.4426950216293334961, -R13 ;  /* 0x3fb8aa3b360d7823 */ /* 0x000fc4000000080d */
[----:B------:R-:W-:Y:S01]  /*1890*/  FFMA R5, R52, 1.4426950216293334961, -R5 ;  /* 0x3fb8aa3b34057823 */ /* 0x000fe20000000805 */
[----:B------:R-:W0:Y:S01]  /*18a0*/  MUFU.EX2 R56, R56 ;  /* 0x0000003800387308 */ /* 0x000e220000000800 */
[----:B------:R-:W-:Y:S01]  /*18b0*/  FFMA R54, R54, 1.925963033500011079e-08, R13 ;  /* 0x32a5706036367823 */ /* 0x000fe2000000000d */
[----:B------:R-:W-:Y:S01]  /*18c0*/  FFMA.SAT R13, R50, R11, 0.5 ;  /* 0x3f000000320d7423 */ /* 0x000fe2000000200b */
[----:B------:R-:W-:-:S03]  /*18d0*/  FFMA R52, R52, 1.925963033500011079e-08, R5 ;  /* 0x32a5706034347823 */ /* 0x000fc60000000005 */
[----:B------:R-:W-:Y:S02]  /*18e0*/  FFMA.RM R13, R13, R12, 12582913 ;  /* 0x4b4000010d0d7423 */ /* 0x000fe4000000400c */
[----:B------:R-:W-:Y:S02]  /*18f0*/  MUFU.EX2 R54, R54 ;  /* 0x0000003600367308 */ /* 0x000fe40000000800 */
[C---:B------:R-:W-:Y:S01]  /*1900*/  FADD R5, R13.reuse, -12583039 ;  /* 0xcb40007f0d057421 */ /* 0x040fe20000000000 */
[----:B------:R-:W-:-:S03]  /*1910*/  SHF.L.U32 R13, R13, 0x17, RZ ;  /* 0x000000170d0d7819 */ /* 0x000fc600000006ff */
[C---:B------:R-:W-:Y:S01]  /*1920*/  FFMA R15, R50.reuse, 1.4426950216293334961, -R5 ;  /* 0x3fb8aa3b320f7823 */ /* 0x040fe20000000805 */
[----:B------:R-:W-:Y:S01]  /*1930*/  FFMA.RM R5, R17, R12, 12582913 ;  /* 0x4b40000111057423 */ /* 0x000fe2000000400c */
[----:B------:R-:W-:Y:S01]  /*1940*/  MUFU.EX2 R52, R52 ;  /* 0x0000003400347308 */ /* 0x000fe20000000800 */
[----:B0-----:R-:W-:Y:S01]  /*1950*/  FMUL R7, R7, R56 ;  /* 0x0000003807077220 */ /* 0x001fe20000400000 */
        /* <DEDUP_REMOVED lines=14> */
[----:B------:R-:W-:-:S03]  /*1a40*/  IMAD.SHL.U32 R2, R3, 0x800000, RZ ;  /* 0x0080000003027824 */ /* 0x000fc600078e00ff */
[----:B------:R-:W-:Y:S01]  /*1a50*/  FFMA.RM R17, R17, R12, 12582913 ;  /* 0x4b40000111117423 */ /* 0x000fe2000000400c */
[----:B------:R-:W-:Y:S01]  /*1a60*/  FMUL R2, R2, R21 ;  /* 0x0000001502027220 */ /* 0x000fe20000400000 */
[----:B------:R-:W-:Y:S01]  /*1a70*/  FFMA.SAT R21, R26, R11, 0.5 ;  /* 0x3f0000001a157423 */ /* 0x000fe2000000200b */
[----:B0-----:R-:W-:Y:S01]  /*1a80*/  FMUL R5, R5, R48 ;  /* 0x0000003005057220 */ /* 0x001fe20000400000 */
[----:B------:R-:W-:Y:S02]  /*1a90*/  FADD R3, R17, -12583039 ;  /* 0xcb40007f11037421 */ /* 0x000fe40000000000 */
[----:B------:R-:W-:Y:S02]  /*1aa0*/  FFMA.RM R21, R21, R12, 12582913 ;  /* 0x4b40000115157423 */ /* 0x000fe4000000400c */
[----:B------:R-:W-:-:S04]  /*1ab0*/  FFMA R3, R0, 1.4426950216293334961, -R3 ;  /* 0x3fb8aa3b00037823 */ /* 0x000fc80000000803 */
[----:B------:R-:W-:Y:S01]  /*1ac0*/  FFMA R49, R0, 1.925963033500011079e-08, R3 ;  /* 0x32a5706000317823 */ /* 0x000fe20000000003 */
[----:B------:R-:W-:Y:S01]  /*1ad0*/  FADD R3, R21, -12583039 ;  /* 0xcb40007f15037421 */ /* 0x000fe20000000000 */
[----:B------:R-:W-:Y:S01]  /*1ae0*/  FMUL R0, R19, R52 ;  /* 0x0000003413007220 */ /* 0x000fe20000400000 */
[----:B------:R-:W-:Y:S02]  /*1af0*/  FFMA.SAT R19, R6, R11, 0.5 ;  /* 0x3f00000006137423 */ /* 0x000fe4000000200b */
[C---:B------:R-:W-:Y:S01]  /*1b00*/  FFMA R3, R26.reuse, 1.4426950216293334961, -R3 ;  /* 0x3fb8aa3b1a037823 */ /* 0x040fe20000000803 */
[----:B------:R-:W-:Y:S01]  /*1b10*/  MUFU.EX2 R49, R49 ;  /* 0x0000003100317308 */ /* 0x000fe20000000800 */
[----:B------:R-:W-:Y:S02]  /*1b20*/  FFMA.RM R19, R19, R12, 12582913 ;  /* 0x4b40000113137423 */ /* 0x000fe4000000400c */
[----:B------:R-:W-:Y:S01]  /*1b30*/  FFMA R52, R26, 1.925963033500011079e-08, R3 ;  /* 0x32a570601a347823 */ /* 0x000fe20000000003 */
[----:B------:R-:W-:Y:S01]  /*1b40*/  SHF.L.U32 R3, R9, 0x17, RZ ;  /* 0x0000001709037819 */ /* 0x000fe200000006ff */
[----:B------:R-:W-:-:S04]  /*1b50*/  FADD R9, R23, -12583039 ;  /* 0xcb40007f17097421 */ /* 0x000fc80000000000 */
[C---:B------:R-:W-:Y:S01]  /*1b60*/  FFMA R9, R4.reuse, 1.4426950216293334961, -R9 ;  /* 0x3fb8aa3b04097823 */ /* 0x040fe20000000809 */
[----:B------:R-:W-:Y:S01]  /*1b70*/  FMUL R3, R3, R54 ;  /* 0x0000003603037220 */ /* 0x000fe20000400000 */
[----:B------:R-:W-:Y:S02]  /*1b80*/  MUFU.EX2 R52, R52 ;  /* 0x0000003400347308 */ /* 0x000fe40000000800 */
[----:B------:R-:W-:Y:S01]  /*1b90*/  FFMA R26, R4, 1.925963033500011079e-08, R9 ;  /* 0x32a57060041a7823 */ /* 0x000fe20000000009 */
[----:B------:R-:W-:Y:S01]  /*1ba0*/  FMUL R4, R13, R50 ;  /* 0x000000320d047220 */ /* 0x000fe20000400000 */
        /* <DEDUP_REMOVED lines=21> */
[----:B------:R-:W-:-:S04]  /*1d00*/  FFMA.SAT R9, R10, R11, 0.5 ;  /* 0x3f0000000a097423 */ /* 0x000fc8000000200b */
[-C--:B------:R-:W-:Y:S01]  /*1d10*/  FFMA.RM R17, R9, R12.reuse, 12582913 ;  /* 0x4b40000109117423 */ /* 0x080fe2000000400c */
[----:B------:R-:W-:Y:S01]  /*1d20*/  FMUL R8, R8, R49 ;  /* 0x0000003108087220 */ /* 0x000fe20000400000 */
[----:B------:R-:W-:Y:S01]  /*1d30*/  FFMA.SAT R49, R16, R11, 0.5 ;  /* 0x3f00000010317423 */ /* 0x000fe2000000200b */
[----:B------:R-:W-:Y:S01]  /*1d40*/  SHF.L.U32 R9, R21, 0x17, RZ ;  /* 0x0000001715097819 */ /* 0x000fe200000006ff */
[C---:B------:R-:W-:Y:S01]  /*1d50*/  FADD R53, R17.reuse, -12583039 ;  /* 0xcb40007f11357421 */ /* 0x040fe20000000000 */
[----:B------:R-:W-:Y:S01]  /*1d60*/  SHF.L.U32 R17, R17, 0x17, RZ ;  /* 0x0000001711117819 */ /* 0x000fe200000006ff */
[----:B------:R-:W-:Y:S02]  /*1d70*/  FFMA.RM R48, R49, R12, 12582913 ;  /* 0x4b40000131307423 */ /* 0x000fe4000000400c */
[----:B------:R-:W-:Y:S01]  /*1d80*/  FFMA R21, R10, 1.4426950216293334961, -R53 ;  /* 0x3fb8aa3b0a157823 */ /* 0x000fe20000000835 */
[----:B------:R-:W-:Y:S01]  /*1d90*/  FMUL R9, R9, R52 ;  /* 0x0000003409097220 */ /* 0x000fe20000400000 */
[----:B------:R-:W-:Y:S01]  /*1da0*/  FADD R53, R48, -12583039 ;  /* 0xcb40007f30357421 */ /* 0x000fe20000000000 */
[----:B------:R-:W0:Y:S01]  /*1db0*/  MUFU.EX2 R49, R26 ;  /* 0x0000001a00317308 */ /* 0x000e220000000800 */
[----:B------:R-:W-:Y:S01]  /*1dc0*/  FFMA R21, R10, 1.925963033500011079e-08, R21 ;  /* 0x32a570600a157823 */ /* 0x000fe20000000015 */
[----:B------:R-:W-:Y:S01]  /*1dd0*/  SHF.L.U32 R10, R23, 0x17, RZ ;  /* 0x00000017170a7819 */ /* 0x000fe200000006ff */
[----:B------:R-:W-:-:S04]  /*1de0*/  FFMA R53, R16, 1.4426950216293334961, -R53 ;  /* 0x3fb8aa3b10357823 */ /* 0x000fc80000000835 */
[----:B------:R-:W-:Y:S01]  /*1df0*/  FFMA R52, R16, 1.925963033500011079e-08, R53 ;  /* 0x32a5706010347823 */ /* 0x000fe20000000035 */
[-C--:B------:R-:W-:Y:S01]  /*1e00*/  FFMA.SAT R53, R14, R11.reuse, 0.5 ;  /* 0x3f0000000e357423 */ /* 0x080fe2000000200b */
[----:B------:R-:W1:Y:S03]  /*1e10*/  MUFU.EX2 R26, R51 ;  /* 0x00000033001a7308 */ /* 0x000e660000000800 */
[----:B------:R-:W-:Y:S01]  /*1e20*/  FFMA.RM R16, R53, R12, 12582913 ;  /* 0x4b40000135107423 */ /* 0x000fe2000000400c */
[----:B------:R-:W-:-:S03]  /*1e30*/  FFMA.SAT R53, R20, R11, 0.5 ;  /* 0x3f00000014357423 */ /* 0x000fc6000000200b */
[----:B------:R-:W-:Y:S01]  /*1e40*/  FADD R23, R16, -12583039 ;  /* 0xcb40007f10177421 */ /* 0x000fe20000000000 */
[----:B0-----:R-:W-:Y:S01]  /*1e50*/  FMUL R10, R10, R49 ;  /* 0x000000310a0a7220 */ /* 0x001fe20000400000 */
[----:B------:R1:W-:Y:S02]  /*1e60*/  MUFU.EX2 R54, R21 ;  /* 0x0000001500367308 */ /* 0x0003e40000000800 */
[----:B------:R-:W-:-:S04]  /*1e70*/  FFMA R23, R14, 1.4426950216293334961, -R23 ;  /* 0x3fb8aa3b0e177823 */ /* 0x000fc80000000817 */
[----:B------:R-:W-:Y:S01]  /*1e80*/  FFMA R49, R14, 1.925963033500011079e-08, R23 ;  /* 0x32a570600e317823 */ /* 0x000fe20000000017 */
[----:B------:R-:W-:Y:S01]  /*1e90*/  FFMA.SAT R23, R18, R11, 0.5 ;  /* 0x3f00000012177423 */ /* 0x000fe2000000200b */
[----:B------:R-:W0:Y:S01]  /*1ea0*/  MUFU.EX2 R52, R52 ;  /* 0x0000003400347308 */ /* 0x000e220000000800 */
[----:B-1----:R-:W-:Y:S01]  /*1eb0*/  FMUL R21, R15, R26 ;  /* 0x0000001a0f157220 */ /* 0x002fe20000400000 */
[----:B------:R-:W-:Y:S01]  /*1ec0*/  SHF.L.U32 R15, R16, 0x17, RZ ;  /* 0x00000017100f7819 */ /* 0x000fe200000006ff */
[-C--:B------:R-:W-:Y:S01]  /*1ed0*/  FFMA.RM R11, R23, R12.reuse, 12582913 ;  /* 0x4b400001170b7423 */ /* 0x080fe2000000400c */
[----:B------:R-:W-:-:S03]  /*1ee0*/  FFMA.RM R12, R53, R12, 12582913 ;  /* 0x4b400001350c7423 */ /* 0x000fc6000000400c */
[----:B------:R-:W-:-:S04]  /*1ef0*/  FADD R23, R11, -12583039 ;  /* 0xcb40007f0b177421 */ /* 0x000fc80000000000 */
[----:B------:R-:W-:-:S04]  /*1f00*/  FFMA R23, R18, 1.4426950216293334961, -R23 ;  /* 0x3fb8aa3b12177823 */ /* 0x000fc80000000817 */
[----:B------:R-:W-:Y:S01]  /*1f10*/  FFMA R18, R18, 1.925963033500011079e-08, R23 ;  /* 0x32a5706012127823 */ /* 0x000fe20000000017 */
[----:B------:R-:W-:-:S03]  /*1f20*/  FADD R23, R12, -12583039 ;  /* 0xcb40007f0c177421 */ /* 0x000fc60000000000 */
[----:B------:R-:W-:Y:S01]  /*1f30*/  MUFU.EX2 R56, R18 ;  /* 0x0000001200387308 */ /* 0x000fe20000000800 */
[----:B------:R-:W-:-:S04]  /*1f40*/  FFMA R23, R20, 1.4426950216293334961, -R23 ;  /* 0x3fb8aa3b14177823 */ /* 0x000fc80000000817 */
[----:B------:R-:W-:Y:S01]  /*1f50*/  FFMA R14, R20, 1.925963033500011079e-08, R23 ;  /* 0x32a57060140e7823 */ /* 0x000fe20000000017 */
[----:B------:R-:W-:-:S03]  /*1f60*/  FADD R23, RZ, R7 ;  /* 0x00000007ff177221 */ /* 0x000fc60000000000 */
[----:B------:R-:W-:Y:S01]  /*1f70*/  MUFU.EX2 R51, R14 ;  /* 0x0000000e00337308 */ /* 0x000fe20000000800 */
        /* <DEDUP_REMOVED lines=14> */
[----:B-1----:R-:W-:-:S03]  /*2060*/  FMUL R18, R15, R50 ;  /* 0x000000320f127220 */ /* 0x002fc60000400000 */
[----:B------:R-:W-:Y:S01]  /*2070*/  FADD R13, R20, R23 ;  /* 0x00000017140d7221 */ /* 0x000fe20000000000 */
[----:B------:R-:W-:Y:S01]  /*2080*/  FMUL R20, R17, R54 ;  /* 0x0000003611147220 */ /* 0x000fe20000400000 */
[----:B------:R-:W-:Y:S02]  /*2090*/  IMAD.SHL.U32 R17, R11, 0x800000, RZ ;  /* 0x008000000b117824 */ /* 0x000fe400078e00ff */
        /* <DEDUP_REMOVED lines=19> */
.L_x_31467:
        /* <DEDUP_REMOVED lines=12> */
[----:B0-----:R-:W-:Y:S05]  /*2290*/  CALL.REL.NOINC `($__internal_504_$__cuda_sm3x_div_rn_noftz_f32_slowpath) ;  /* 0x0000002400787944 */ /* 0x001fea0003c00000 */
[----:B------:R-:W-:-:S07]  /*22a0*/  MOV R11, R7 ;  /* 0x00000007000b7202 */ /* 0x000fce0000000f00 */
.L_x_31420:
[----:B------:R-:W-:Y:S05]  /*22b0*/  BSYNC.RECONVERGENT B3 ;  /* 0x0000000000037941 */ /* 0x000fea0003800200 */
.L_x_31419:
        /* <DEDUP_REMOVED lines=12> */
[----:B0-----:R-:W-:Y:S05]  /*2380*/  CALL.REL.NOINC `($__internal_504_$__cuda_sm3x_div_rn_noftz_f32_slowpath) ;  /* 0x00000024003c7944 */ /* 0x001fea0003c00000 */
[----:B------:R-:W-:-:S07]  /*2390*/  MOV R15, R7 ;  /* 0x00000007000f7202 */ /* 0x000fce0000000f00 */
.L_x_31422:
[----:B------:R-:W-:Y:S05]  /*23a0*/  BSYNC.RECONVERGENT B3 ;  /* 0x0000000000037941 */ /* 0x000fea0003800200 */
.L_x_31421:
        /* <DEDUP_REMOVED lines=12> */
[----:B0-----:R-:W-:Y:S05]  /*2470*/  CALL.REL.NOINC `($__internal_504_$__cuda_sm3x_div_rn_noftz_f32_slowpath) ;  /* 0x0000002400007944 */ /* 0x001fea0003c00000 */
[----:B------:R-:W-:-:S07]  /*2480*/  MOV R49, R7 ;  /* 0x0000000700317202 */ /* 0x000fce0000000f00 */
.L_x_31424:
[----:B------:R-:W-:Y:S05]  /*2490*/  BSYNC.RECONVERGENT B3 ;  /* 0x0000000000037941 */ /* 0x000fea0003800200 */
.L_x_31423:
        /* <DEDUP_REMOVED lines=12> */
[----:B0-----:R-:W-:Y:S05]  /*2560*/  CALL.REL.NOINC `($__internal_504_$__cuda_sm3x_div_rn_noftz_f32_slowpath) ;  /* 0x0000002000c47944 */ /* 0x001fea0003c00000 */
[----:B------:R-:W-:-:S07]  /*2570*/  MOV R51, R7 ;  /* 0x0000000700337202 */ /* 0x000fce0000000f00 */
.L_x_31426:
[----:B------:R-:W-:Y:S05]  /*2580*/  BSYNC.RECONVERGENT B3 ;  /* 0x0000000000037941 */ /* 0x000fea0003800200 */
.L_x_31425:
        /* <DEDUP_REMOVED lines=13> */
[----:B------:R-:W-:-:S07]  /*2660*/  IMAD.MOV.U32 R53, RZ, RZ, R7 ;  /* 0x000000ffff357224 */ /* 0x000fce00078e0007 */
.L_x_31428:
[----:B------:R-:W-:Y:S05]  /*2670*/  BSYNC.RECONVERGENT B3 ;  /* 0x0000000000037941 */ /* 0x000fea0003800200 */
.L_x_31427:
        /* <DEDUP_REMOVED lines=14> */
.L_x_31430:
[----:B------:R-:W-:Y:S05]  /*2760*/  BSYNC.RECONVERGENT B3 ;  /* 0x0000000000037941 */ /* 0x000fea0003800200 */
.L_x_31429:
        /* <DEDUP_REMOVED lines=14> */
.L_x_31432:
[----:B------:R-:W-:Y:S05]  /*2850*/  BSYNC.RECONVERGENT B3 ;  /* 0x0000000000037941 */ /* 0x000fea0003800200 */
.L_x_31431:
        /* <DEDUP_REMOVED lines=14> */
.L_x_31434:
[----:B------:R-:W-:Y:S05]  /*2940*/  BSYNC.RECONVERGENT B3 ;  /* 0x0000000000037941 */ /* 0x000fea0003800200 */
.L_x_31433:
        /* <DEDUP_REMOVED lines=14> */
.L_x_31436:
[----:B------:R-:W-:Y:S05]  /*2a30*/  BSYNC.RECONVERGENT B3 ;  /* 0x0000000000037941 */ /* 0x000fea0003800200 */
.L_x_31435:
        /* <DEDUP_REMOVED lines=14> */
.L_x_31438:
[----:B------:R-:W-:Y:S05]  /*2b20*/  BSYNC.RECONVERGENT B3 ;  /* 0x0000000000037941 */ /* 0x000fea0003800200 */
.L_x_31437:
        /* <DEDUP_REMOVED lines=14> */
.L_x_31440:
[----:B------:R-:W-:Y:S05]  /*2c10*/  BSYNC.RECONVERGENT B3 ;  /* 0x0000000000037941 */ /* 0x000fea0003800200 */
.L_x_31439:
        /* <DEDUP_REMOVED lines=14> */
.L_x_31442:
[----:B------:R-:W-:Y:S05]  /*2d00*/  BSYNC.RECONVERGENT B3 ;  /* 0x0000000000037941 */ /* 0x000fea0003800200 */
.L_x_31441:
        /* <DEDUP_REMOVED lines=14> */
.L_x_31444:
[----:B------:R-:W-:Y:S05]  /*2df0*/  BSYNC.RECONVERGENT B3 ;  /* 0x0000000000037941 */ /* 0x000fea0003800200 */
.L_x_31443:
        /* <DEDUP_REMOVED lines=14> */
.L_x_31446:
[----:B------:R-:W-:Y:S05]  /*2ee0*/  BSYNC.RECONVERGENT B3 ;  /* 0x0000000000037941 */ /* 0x000fea0003800200 */
.L_x_31445:
        /* <DEDUP_REMOVED lines=14> */
.L_x_31448:
[----:B------:R-:W-:Y:S05]  /*2fd0*/  BSYNC.RECONVERGENT B3 ;  /* 0x0000000000037941 */ /* 0x000fea0003800200 */
.L_x_31447:
        /* <DEDUP_REMOVED lines=14> */
.L_x_31450:
[----:B------:R-:W-:Y:S05]  /*30c0*/  BSYNC.RECONVERGENT B3 ;  /* 0x0000000000037941 */ /* 0x000fea0003800200 */
.L_x_31449:
        /* <DEDUP_REMOVED lines=14> */
.L_x_31452:
[----:B------:R-:W-:Y:S05]  /*31b0*/  BSYNC.RECONVERGENT B3 ;  /* 0x0000000000037941 */ /* 0x000fea0003800200 */
.L_x_31451:
        /* <DEDUP_REMOVED lines=13> */
.L_x_31454:
[----:B------:R-:W-:Y:S05]  /*3290*/  BSYNC.RECONVERGENT B3 ;  /* 0x0000000000037941 */ /* 0x000fea0003800200 */
.L_x_31453:
        /* <DEDUP_REMOVED lines=102> */
.L_x_31417:
[----:B------:R-:W-:Y:S05]  /*3900*/  EXIT ;  /* 0x000000000000794d */ /* 0x000fea0003800000 */
.L_x_31418:
[----:B------:R-:W-:Y:S01]  /*3910*/  BSSY B1, `(.L_x_31456) ;  /* 0x0000007000017945 */ /* 0x000fe20003800000 */
[----:B------:R-:W-:Y:S02]  /*3920*/  MOV R12, 0x10 ;  /* 0x00000010000c7802 */ /* 0x000fe40000000f00 */
[----:B------:R-:W-:Y:S02]  /*3930*/  MOV R11, 0x1f ;  /* 0x0000001f000b7802 */ /* 0x000fe40000000f00 */
[----:B------:R-:W-:-:S07]  /*3940*/  MOV R15, 0xffffffff ;  /* 0xffffffff000f7802 */ /* 0x000fce0000000f00 */
[----:B------:R-:W-:Y:S05]  /*3950*/  WARPSYNC.COLLECTIVE R15, `(.L_x_31457) ;  /* 0x000000000f087348 */ /* 0x000fea0003c00000 */
[----:B------:R0:W1:Y:S02]  /*3960*/  SHFL.BFLY P6, R14, R13, R12, R11 ;  /* 0x0c00000c0d0e7389 */ /* 0x00006400000c000b */
[----:B01----:R-:W-:Y:S05]  /*3970*/  ENDCOLLECTIVE ;  /* 0x000000000000791b */ /* 0x003fea0003800000 */
.L_x_31457:
[----:B------:R-:W-:Y:S05]  /*3980*/  BSYNC B1 ;  /* 0x0000000000017941 */ /* 0x000fea0003800000 */
.L_x_31456:
[----:B------:R-:W-:Y:S01]  /*3990*/  HFMA2 R11, -RZ, RZ, 0, 1.847743988037109375e-06 ;  /* 0x0000001fff0b7431 */ /* 0x000fe200000001ff */
[----:B------:R-:W-:Y:S01]  /*39a0*/  FMNMX R13, R14, R13, !PT ;  /* 0x0000000d0e0d7209 */ /* 0x000fe20007800000 */
[----:B------:R-:W-:Y:S01]  /*39b0*/  IMAD.MOV.U32 R12, RZ, RZ, 0x8 ;  /* 0x00000008ff0c7424 */ /* 0x000fe200078e00ff */
[----:B------:R-:W-:-:S07]  /*39c0*/  MOV R15, 0xffffffff ;  /* 0xffffffff000f7802 */ /* 0x000fce0000000f00 */
[----:B------:R-:W-:Y:S05]  /*39d0*/  WARPSYNC.COLLECTIVE R15, `(.L_x_31458) ;  /* 0x000000000f087348 */ /* 0x000fea0003c00000 */
[----:B------:R0:W1:Y:S02]  /*39e0*/  SHFL.BFLY P6, R14, R13, R12, R11 ;  /* 0x0c00000c0d0e7389 */ /* 0x00006400000c000b */
[----:B01----:R-:W-:Y:S05]  /*39f0*/  ENDCOLLECTIVE ;  /* 0x000000000000791b */ /* 0x003fea0003800000 */
.L_x_31458:
[----:B------:R-:W-:Y:S01]  /*3a00*/  HFMA2 R12, -RZ, RZ, 0, 2.384185791015625e-07 ;  /* 0x00000004ff0c7431 */ /* 0x000fe200000001ff */
[----:B------:R-:W-:-:S04]  /*3a10*/  FMNMX R0, R13, R14, !PT ;  /* 0x0000000e0d007209 */ /* 0x000fc80007800000 */
[----:B------:R-:W-:-:S07]  /*3a20*/  MOV R13, R0 ;  /* 0x00000000000d7202 */ /* 0x000fce0000000f00 */
[----:B------:R-:W-:Y:S05]  /*3a30*/  WARPSYNC.COLLECTIVE R15, `(.L_x_31459) ;  /* 0x000000000f087348 */ /* 0x000fea0003c00000 */
[----:B------:R0:W1:Y:S02]  /*3a40*/  SHFL.BFLY P6, R14, R13, R12, R11 ;  /* 0x0c00000c0d0e7389 */ /* 0x00006400000c000b */
[----:B01----:R-:W-:Y:S05]  /*3a50*/  ENDCOLLECTIVE ;  /* 0x000000000000791b */ /* 0x003fea0003800000 */
.L_x_31459:
[----:B------:R-:W-:Y:S02]  /*3a60*/  MOV R12, 0x2 ;  /* 0x00000002000c7802 */ /* 0x000fe40000000f00 */
[----:B------:R-:W-:-:S05]  /*3a70*/  FMNMX R2, R0, R14, !PT ;  /* 0x0000000e00027209 */ /* 0x000fca0007800000 */
[----:B------:R-:W-:-:S07]  /*3a80*/  IMAD.MOV.U32 R13, RZ, RZ, R2 ;  /* 0x000000ffff0d7224 */ /* 0x000fce00078e0002 */
[----:B------:R-:W-:Y:S05]  /*3a90*/  WARPSYNC.COLLECTIVE R15, `(.L_x_31460) ;  /* 0x000000000f087348 */ /* 0x000fea0003c00000 */
[----:B------:R0:W1:Y:S02]  /*3aa0*/  SHFL.BFLY P6, R14, R13, R12, R11 ;  /* 0x0c00000c0d0e7389 */ /* 0x00006400000c000b */
[----:B01----:R-:W-:Y:S05]  /*3ab0*/  ENDCOLLECTIVE ;  /* 0x000000000000791b */ /* 0x003fea0003800000 */
.L_x_31460:
[----:B------:R-:W-:Y:S01]  /*3ac0*/  HFMA2 R12, -RZ, RZ, 0, 5.9604644775390625e-08 ;  /* 0x00000001ff0c7431 */ /* 0x000fe200000001ff */
[----:B------:R-:W-:-:S04]  /*3ad0*/  FMNMX R3, R2, R14, !PT ;  /* 0x0000000e02037209 */ /* 0x000fc80007800000 */
[----:B------:R-:W-:-:S07]  /*3ae0*/  MOV R13, R3 ;  /* 0x00000003000d7202 */ /* 0x000fce0000000f00 */
[----:B------:R-:W-:Y:S05]  /*3af0*/  WARPSYNC.COLLECTIVE R15, `(.L_x_31461) ;  /* 0x000000000f087348 */ /* 0x000fea0003c00000 */
[----:B------:R0:W1:Y:S02]  /*3b00*/  SHFL.BFLY P6, R14, R13, R12, R11 ;  /* 0x0c00000c0d0e7389 */ /* 0x00006400000c000b */
[----:B01----:R-:W-:Y:S05]  /*3b10*/  ENDCOLLECTIVE ;  /* 0x000000000000791b */ /* 0x003fea0003800000 */
.L_x_31461:
[----:B------:R-:W-:Y:S01]  /*3b20*/  MOV R12, 0x3bbb989d ;  /* 0x3bbb989d000c7802 */ /* 0x000fe20000000f00 */
        /* <DEDUP_REMOVED lines=26> */
[----:B------:R-:W-:-:S02]  /*3cd0*/  FADD R14, -R14, R9 ;  /* 0x000000090e0e7221 */ /* 0x000fc40000000100 */
        /* <DEDUP_REMOVED lines=74> */
[C---:B------:R-:W-:Y:S01]  /*4180*/  FADD R20, R16.reuse, -12583039 ;  /* 0xcb40007f10147421 */ /* 0x040fe20000000000 */
[----:B------:R-:W-:Y:S01]  /*4190*/  SHF.L.U32 R16, R16, 0x17, RZ ;  /* 0x0000001710107819 */ /* 0x000fe200000006ff */
[----:B0-----:R-:W-:Y:S02]  /*41a0*/  FMUL R10, R10, R15 ;  /* 0x0000000f0a0a7220 */ /* 0x001fe40000400000 */
        /* <DEDUP_REMOVED lines=57> */
[----:B------:R-:W-:-:S02]  /*4540*/  FADD R11, RZ, R7 ;  /* 0x00000007ff0b7221 */ /* 0x000fc40000000000 */
[----:B------:R0:W1:Y:S02]  /*4550*/  MUFU.EX2 R17, R12 ;  /* 0x0000000c00117308 */ /* 0x0000640000000800 */
[----:B------:R-:W-:-:S06]  /*4560*/  FADD R11, R11, R2 ;  /* 0x000000020b0b7221 */ /* 0x000fcc0000000000 */
[----:B------:R-:W2:Y:S01]  /*4570*/  MUFU.EX2 R14, R14 ;  /* 0x0000000e000e7308 */ /* 0x000ea20000000800 */
[----:B0-----:R-:W-:-:S04]  /*4580*/  FADD R12, R11, R0 ;  /* 0x000000000b0c7221 */ /* 0x001fc80000000000 */
        /* <DEDUP_REMOVED lines=22> */
.L_x_31462:
[----:B------:R-:W-:Y:S02]  /*46f0*/  HFMA2 R12, -RZ, RZ, 0, 4.76837158203125e-07 ;  /* 0x00000008ff0c7431 */ /* 0x000fe400000001ff */
[----:B------:R-:W-:-:S05]  /*4700*/  FADD R26, R13, R14 ;  /* 0x0000000e0d1a7221 */ /* 0x000fca0000000000 */
[----:B------:R-:W-:-:S07]  /*4710*/  MOV R13, R26 ;  /* 0x0000001a000d7202 */ /* 0x000fce0000000f00 */
[----:B------:R-:W-:Y:S05]  /*4720*/  WARPSYNC.COLLECTIVE R15, `(.L_x_31463) ;  /* 0x000000000f087348 */ /* 0x000fea0003c00000 */
[----:B------:R0:W1:Y:S02]  /*4730*/  SHFL.BFLY P6, R14, R13, R12, R11 ;  /* 0x0c00000c0d0e7389 */ /* 0x00006400000c000b */
[----:B01----:R-:W-:Y:S05]  /*4740*/  ENDCOLLECTIVE ;  /* 0x000000000000791b */ /* 0x003fea0003800000 */
.L_x_31463:
[----:B------:R-:W-:Y:S02]  /*4750*/  IMAD.MOV.U32 R12, RZ, RZ, 0x4 ;  /* 0x00000004ff0c7424 */ /* 0x000fe400078e00ff */
[----:B------:R-:W-:-:S05]  /*4760*/  FADD R48, R26, R14 ;  /* 0x0000000e1a307221 */ /* 0x000fca0000000000 */
[----:B------:R-:W-:-:S07]  /*4770*/  MOV R13, R48 ;  /* 0x00000030000d7202 */ /* 0x000fce0000000f00 */
[----:B------:R-:W-:Y:S05]  /*4780*/  WARPSYNC.COLLECTIVE R15, `(.L_x_31464) ;  /* 0x000000000f087348 */ /* 0x000fea0003c00000 */
[----:B------:R0:W1:Y:S02]  /*4790*/  SHFL.BFLY P6, R14, R13, R12, R11 ;  /* 0x0c00000c0d0e7389 */ /* 0x00006400000c000b */
[----:B01----:R-:W-:Y:S05]  /*47a0*/  ENDCOLLECTIVE ;  /* 0x000000000000791b */ /* 0x003fea0003800000 */
.L_x_31464:
[----:B------:R-:W-:Y:S02]  /*47b0*/  HFMA2 R12, -RZ, RZ, 0, 1.1920928955078125e-07 ;  /* 0x00000002ff0c7431 */ /* 0x000fe400000001ff */
[----:B------:R-:W-:-:S05]  /*47c0*/  FADD R49, R48, R14 ;  /* 0x0000000e30317221 */ /* 0x000fca0000000000 */
[----:B------:R-:W-:-:S07]  /*47d0*/  MOV R13, R49 ;  /* 0x00000031000d7202 */ /* 0x000fce0000000f00 */
[----:B------:R-:W-:Y:S05]  /*47e0*/  WARPSYNC.COLLECTIVE R15, `(.L_x_31465) ;  /* 0x000000000f087348 */ /* 0x000fea0003c00000 */
[----:B------:R0:W1:Y:S02]  /*47f0*/  SHFL.BFLY P6, R14, R13, R12, R11 ;  /* 0x0c00000c0d0e7389 */ /* 0x00006400000c000b */
[----:B01----:R-:W-:Y:S05]  /*4800*/  ENDCOLLECTIVE ;  /* 0x000000000000791b */ /* 0x003fea0003800000 */
.L_x_31465:
[----:B------:R-:W-:Y:S02]  /*4810*/  HFMA2 R12, -RZ, RZ, 0, 5.9604644775390625e-08 ;  /* 0x00000001ff0c7431 */ /* 0x000fe400000001ff */
[----:B------:R-:W-:-:S05]  /*4820*/  FADD R50, R49, R14 ;  /* 0x0000000e31327221 */ /* 0x000fca0000000000 */
[----:B------:R-:W-:-:S07]  /*4830*/  MOV R13, R50 ;  /* 0x00000032000d7202 */ /* 0x000fce0000000f00 */
[----:B------:R-:W-:Y:S05]  /*4840*/  WARPSYNC.COLLECTIVE R15, `(.L_x_31466) ;  /* 0x000000000f087348 */ /* 0x000fea0003c00000 */
[----:B------:R0:W1:Y:S02]  /*4850*/  SHFL.BFLY P6, R14, R13, R12, R11 ;  /* 0x0c00000c0d0e7389 */ /* 0x00006400000c000b */
[----:B01----:R-:W-:Y:S05]  /*4860*/  ENDCOLLECTIVE ;  /* 0x000000000000791b */ /* 0x003fea0003800000 */
.L_x_31466:
[----:B------:R-:W-:Y:S05]  /*4870*/  BRA `(.L_x_31467) ;  /* 0xffffffd800547947 */ /* 0x000fea000383ffff */
        .weak           $__internal_504_$__cuda_sm3x_div_rn_noftz_f32_slowpath
        .type           $__internal_504_$__cuda_sm3x_div_rn_noftz_f32_slowpath,@function
        .size           $__internal_504_$__cuda_sm3x_div_rn_noftz_f32_slowpath,(.L_x_37881 - $__internal_504_$__cuda_sm3x_div_rn_noftz_f32_slowpath)
$__internal_504_$__cuda_sm3x_div_rn_noftz_f32_slowpath:
        /* <DEDUP_REMOVED lines=35> */
.L_x_31469:
        /* <DEDUP_REMOVED lines=51> */
.L_x_31476:
[----:B------:R-:W-:-:S04]  /*4de0*/  LOP3.LUT R7, R7, 0x80000000, RZ, 0xc0, !PT ;  /* 0x8000000007077812 */ /* 0x000fc800078ec0ff */
[----:B------:R-:W-:Y:S01]  /*4df0*/  LOP3.LUT R7, R7, 0x7f800000, RZ, 0xfc, !PT ;  /* 0x7f80000007077812 */ /* 0x000fe200078efcff */
[----:B------:R-:W-:Y:S06]  /*4e00*/  BRA `(.L_x_31477) ;  /* 0x0000000000047947 */ /* 0x000fec0003800000 */
.L_x_31475:
[----:B------:R-:W-:-:S07]  /*4e10*/  LEA R7, R48, R7, 0x17 ;  /* 0x0000000730077211 */ /* 0x000fce00078eb8ff */
.L_x_31477:
[----:B------:R-:W-:Y:S05]  /*4e20*/  BSYNC.RECONVERGENT B2 ;  /* 0x0000000000027941 */ /* 0x000fea0003800200 */
.L_x_31474:
[----:B------:R-:W-:Y:S05]  /*4e30*/  BRA `(.L_x_31478) ;  /* 0x0000000000207947 */ /* 0x000fea0003800000 */
.L_x_31473:
[----:B------:R-:W-:-:S04]  /*4e40*/  LOP3.LUT R7, R12, 0x80000000, R7, 0x48, !PT ;  /* 0x800000000c077812 */ /* 0x000fc800078e4807 */
[----:B------:R-:W-:Y:S01]  /*4e50*/  LOP3.LUT R7, R7, 0x7f800000, RZ, 0xfc, !PT ;  /* 0x7f80000007077812 */ /* 0x000fe200078efcff */
[----:B------:R-:W-:Y:S06]  /*4e60*/  BRA `(.L_x_31478) ;  /* 0x0000000000147947 */ /* 0x000fec0003800000 */
.L_x_31472:
[----:B------:R-:W-:Y:S01]  /*4e70*/  LOP3.LUT R7, R12, 0x80000000, R7, 0x48, !PT ;  /* 0x800000000c077812 */ /* 0x000fe200078e4807 */
[----:B------:R-:W-:Y:S06]  /*4e80*/  BRA `(.L_x_31478) ;  /* 0x00000000000c7947 */ /* 0x000fec0003800000 */
.L_x_31471:
[----:B------:R-:W0:Y:S01]  /*4e90*/  MUFU.RSQ R7, -QNAN ;  /* 0xffc0000000077908 */ /* 0x000e220000001400 */
[----:B------:R-:W-:Y:S05]  /*4ea0*/  BRA `(.L_x_31478) ;  /* 0x0000000000047947 */ /* 0x000fea0003800000 */
.L_x_31470:
[----:B------:R-:W-:-:S07]  /*4eb0*/  FADD.FTZ R7, R7, R12 ;  /* 0x0000000c07077221 */ /* 0x000fce0000010000 */
.L_x_31478:
[----:B------:R-:W-:Y:S05]  /*4ec0*/  BSYNC.RECONVERGENT B1 ;  /* 0x0000000000017941 */ /* 0x000fea0003800200 */
.L_x_31468:
[----:B------:R-:W-:Y:S01]  /*4ed0*/  HFMA2 R13, -RZ, RZ, 0, 0 ;  /* 0x00000000ff0d7431 */ /* 0x000fe200000001ff */
[----:B------:R-:W-:-:S04]  /*4ee0*/  MOV R12, R14 ;  /* 0x0000000e000c7202 */ /* 0x000fc80000000f00 */
[----:B0-----:R-:W-:Y:S05]  /*4ef0*/  RET.REL.NODEC R12 `(_Z15SoftmaxWarpImplI24ElementwiseScaleMaskLoadIffbE11DirectStoreIffEfLi1ELi18ELi32ELi1ELb1EL9Algorithm0EEvT_T0_ll) ;  /* 0xffffffb00c407950 */ /* 0x001fea0003c3ffff */
.L_x_31479:
        /* <DEDUP_REMOVED lines=16> */
.L_x_37881:


//--------------------- .text._Z15SoftmaxWarpImplI24ElementwiseScaleMaskLoadIffbE11DirectStoreIffEfLi1ELi18ELi32ELi1ELb0EL9Algorithm0EEvT_T0_ll --------------------------
	.section	.text._Z15SoftmaxWarpImplI24ElementwiseScaleMaskLoadIffbE11DirectStoreIffEfLi1ELi18ELi32ELi1ELb0EL9Algorithm0EEvT_T0_ll,"ax",@progbits
	.align	128
        .global         _Z15SoftmaxWarpImplI24ElementwiseScaleMaskLoadIffbE11DirectStoreIffEfLi1ELi18ELi32ELi1ELb0EL9Algorithm0EEvT_T0_ll
        .type           _Z15SoftmaxWarpImplI24ElementwiseScaleMaskLoadIffbE11DirectStoreIffEfLi1ELi18ELi32ELi1ELb0EL9Algorithm0EEvT_T0_ll,@function
        .size           _Z15SoftmaxWarpImplI24ElementwiseScaleMaskLoadIffbE11DirectStoreIffEfLi1ELi18ELi32ELi1ELb0EL9Algorithm0EEvT_T0_ll,(.L_x_37882 - _Z15SoftmaxWarpImplI24ElementwiseScaleMaskLoadIffbE11DirectStoreIffEfLi1ELi18ELi32ELi1ELb0EL9Algorithm0EEvT_T0_ll)
        .other          _Z15SoftmaxWarpImplI24ElementwiseScaleMaskLoadIffbE11DirectStoreIffEfLi1ELi18ELi32ELi1ELb0EL9Algorithm0EEvT_T0_ll,@"STO_CUDA_ENTRY STV_DEFAULT"
_Z15SoftmaxWarpImplI24ElementwiseScaleMaskLoadIffbE11DirectStoreIffEfLi1ELi18ELi32ELi1ELb0EL9Algorithm0EEvT_T0_ll:
.text._Z15SoftmaxWarpImplI24ElementwiseScaleMaskLoadIffbE11DirectStoreIffEfLi1ELi18ELi32ELi1ELb0EL9Algorithm0EEvT_T0_ll:
        /* <DEDUP_REMOVED lines=24> */
.L_x_31480:
        /* <DEDUP_REMOVED lines=13> */
.L_x_31518:
[----:B---3--:R-:W3:Y:S01]  /*0250*/  LDC.64 R2, c[0x0][0x390] ;  /* 0x0000e400ff027b82 */ /* 0x008ee20000000a00 */
[----:B------:R-:W-:Y:S02]  /*0260*/  MOV R33, RZ ;  /* 0x000000ff00217202 */ /* 0x000fe40000000f00 */
[C---:B--2---:R-:W-:Y:S02]  /*0270*/  R2UR UR12, R24.reuse ;  /* 0x00000000180c72ca */ /* 0x044fe400000e0000 */
[C---:B------:R-:W-:Y:S02]  /*0280*/  R2UR UR13, R25.reuse ;  /* 0x00000000190d72ca */ /* 0x040fe400000e0000 */
[C---:B------:R-:W-:Y:S01]  /*0290*/  R2UR UR6, R24.reuse ;  /* 0x00000000180672ca */ /* 0x040fe200000e0000 */
[----:B------:R-:W2:Y:S01]  /*02a0*/  LDC.64 R10, c[0x0][0x398] ;  /* 0x0000e600ff0a7b82 */ /* 0x000ea20000000a00 */
[----:B------:R-:W-:Y:S02]  /*02b0*/  R2UR UR7, R25 ;  /* 0x00000000190772ca */ /* 0x000fe400000e0000 */
[----:B------:R-:W-:-:S02]  /*02c0*/  R2UR UR4, R24 ;  /* 0x00000000180472ca */ /* 0x000fc400000e0000 */
[C---:B------:R-:W-:Y:S02]  /*02d0*/  R2UR UR5, R25.reuse ;  /* 0x00000000190572ca */ /* 0x040fe400000e0000 */
[C---:B------:R-:W-:Y:S02]  /*02e0*/  R2UR UR8, R24.reuse ;  /* 0x00000000180872ca */ /* 0x040fe400000e0000 */
[C---:B------:R-:W-:Y:S02]  /*02f0*/  R2UR UR9, R25.reuse ;  /* 0x00000000190972ca */ /* 0x040fe400000e0000 */
[----:B------:R-:W-:Y:S02]  /*0300*/  R2UR UR10, R24 ;  /* 0x00000000180a72ca */ /* 0x000fe400000e0000 */
[----:B------:R-:W-:Y:S01]  /*0310*/  R2UR UR11, R25 ;  /* 0x00000000190b72ca */ /* 0x000fe200000e0000 */
[-C--:B---3--:R-:W-:Y:S02]  /*0320*/  IMAD R0, R29, R2.reuse, RZ ;  /* 0x000000021d007224 */ /* 0x088fe400078e02ff */
[----:B-1----:R-:W-:-:S04]  /*0330*/  IMAD.WIDE.U32 R4, R30, R2, R32 ;  /* 0x000000021e047225 */ /* 0x002fc800078e0020 */
[----:B------:R-:W-:Y:S01]  /*0340*/  IMAD R3, R30, R3, R0 ;  /* 0x000000031e037224 */ /* 0x000fe200078e0200 */
[----:B------:R-:W-:-:S04]  /*0350*/  IADD3 R14, P0, PT, R4, UR38, RZ ;  /* 0x00000026040e7c10 */ /* 0x000fc8000ff1e0ff */
[----:B------:R-:W-:-:S04]  /*0360*/  IADD3 R3, PT, PT, R5, R3, RZ ;  /* 0x0000000305037210 */ /* 0x000fc80007ffe0ff */
[----:B------:R-:W-:Y:S02]  /*0370*/  IADD3.X R15, PT, PT, R3, UR39, RZ, P0, !PT ;  /* 0x00000027030f7c10 */ /* 0x000fe400087fe4ff */
[----:B------:R-:W-:Y:S02]  /*0380*/  LEA R2, P0, R4, UR36, 0x2 ;  /* 0x0000002404027c11 */ /* 0x000fe4000f8010ff */
[----:B------:R-:W-:Y:S01]  /*0390*/  R2UR UR18, R24 ;  /* 0x00000000181272ca */ /* 0x000fe200000e0000 */
[----:B------:R-:W3:Y:S01]  /*03a0*/  LDG.E.U8 R20, desc[UR12][R14.64+0x80] ;  /* 0x0000800c0e147981 */ /* 0x000ee2000c1e1100 */
[----:B------:R-:W-:Y:S02]  /*03b0*/  R2UR UR19, R25 ;  /* 0x00000000191372ca */ /* 0x000fe400000e0000 */
[----:B------:R-:W-:Y:S01]  /*03c0*/  LEA.HI.X R3, R4, UR37, R3, 0x2, P0 ;  /* 0x0000002504037c11 */ /* 0x000fe200080f1403 */
[----:B------:R-:W4:Y:S04]  /*03d0*/  LDG.E.U8 R9, desc[UR6][R14.64+0x20] ;  /* 0x000020060e097981 */ /* 0x000f28000c1e1100 */
[----:B------:R-:W2:Y:S04]  /*03e0*/  LDG.E R4, desc[UR4][R2.64] ;  /* 0x0000000402047981 */ /* 0x000ea8000c1e1900 */
[----:B------:R-:W5:Y:S01]  /*03f0*/  LDG.E.U8 R0, desc[UR4][R14.64] ;  /* 0x000000040e007981 */ /* 0x000f62000c1e1100 */
[----:B------:R-:W-:-:S02]  /*0400*/  R2UR UR14, R24 ;  /* 0x00000000180e72ca */ /* 0x000fc400000e0000 */
[C---:B------:R-:W-:Y:S01]  /*0410*/  R2UR UR15, R25.reuse ;  /* 0x00000000190f72ca */ /* 0x040fe200000e0000 */
[----:B------:R-:W5:Y:S01]  /*0420*/  LDG.E.U8 R17, desc[UR8][R14.64+0x40] ;  /* 0x000040080e117981 */ /* 0x000f62000c1e1100 */
[C---:B------:R-:W-:Y:S02]  /*0430*/  R2UR UR16, R24.reuse ;  /* 0x00000000181072ca */ /* 0x040fe400000e0000 */
[----:B------:R-:W-:Y:S01]  /*0440*/  R2UR UR17, R25 ;  /* 0x00000000191172ca */ /* 0x000fe200000e0000 */
[----:B------:R-:W5:Y:S04]  /*0450*/  LDG.E R16, desc[UR4][R2.64+0x100] ;  /* 0x0001000402107981 */ /* 0x000f68000c1e1900 */
[----:B------:R-:W5:Y:S04]  /*0460*/  LDG.E.U8 R26, desc[UR18][R14.64+0xe0] ;  /* 0x0000e0120e1a7981 */ /* 0x000f68000c1e1100 */
[----:B------:R-:W5:Y:S04]  /*0470*/  LDG.E R6, desc[UR6][R2.64+0x80] ;  /* 0x0000800602067981 */ /* 0x000f68000c1e1900 */
[----:B------:R-:W5:Y:S04]  /*0480*/  LDG.E.U8 R28, desc[UR12][R14.64+0x120] ;  /* 0x0001200c0e1c7981 */ /* 0x000f68000c1e1100 */
[----:B------:R-:W5:Y:S04]  /*0490*/  LDG.E R18, desc[UR8][R2.64+0x180] ;  /* 0x0001800802127981 */ /* 0x000f68000c1e1900 */
[----:B------:R-:W5:Y:S01]  /*04a0*/  LDG.E.U8 R19, desc[UR10][R14.64+0x60] ;  /* 0x0000600a0e137981 */ /* 0x000f62000c1e1100 */
[----:B------:R-:W-:-:S02]  /*04b0*/  R2UR UR20, R24 ;  /* 0x00000000181472ca */ /* 0x000fc400000e0000 */
[----:B------:R-:W-:Y:S01]  /*04c0*/  R2UR UR21, R25 ;  /* 0x00000000191572ca */ /* 0x000fe200000e0000 */
[----:B------:R-:W5:Y:S04]  /*04d0*/  LDG.E R38, desc[UR6][R2.64+0x280] ;  /* 0x0002800602267981 */ /* 0x000f68000c1e1900 */
[----:B------:R-:W5:Y:S04]  /*04e0*/  LDG.E.U8 R21, desc[UR14][R14.64+0xa0] ;  /* 0x0000a00e0e157981 */ /* 0x000f68000c1e1100 */
[----:B------:R-:W5:Y:S04]  /*04f0*/  LDG.E.U8 R23, desc[UR16][R14.64+0xc0] ;  /* 0x0000c0100e177981 */ /* 0x000f68000c1e1100 */
[----:B------:R-:W5:Y:S04]  /*0500*/  LDG.E R22, desc[UR4][R2.64+0x200] ;  /* 0x0002000402167981 */ /* 0x000f68000c1e1900 */
[----:B------:R-:W5:Y:S04]  /*0510*/  LDG.E R40, desc[UR8][R2.64+0x300] ;  /* 0x0003000802287981 */ /* 0x000f68000c1e1900 */
[----:B------:R-:W5:Y:S04]  /*0520*/  LDG.E.U8 R27, desc[UR10][R14.64+0x100] ;  /* 0x0001000a0e1b7981 */ /* 0x000f68000c1e1100 */
        /* <DEDUP_REMOVED lines=12> */
[----:B------:R-:W5:Y:S01]  /*05f0*/  LDG.E R36, desc[UR12][R2.64+0x700] ;  /* 0x0007000c02247981 */ /* 0x000f62000c1e1900 */
[----:B---3--:R-:W-:-:S03]  /*0600*/  ISETP.NE.AND P0, PT, R20, RZ, PT ;  /* 0x000000ff1400720c */ /* 0x008fc60003f05270 */
[----:B------:R-:W3:Y:S01]  /*0610*/  LDG.E R20, desc[UR6][R2.64+0x500] ;  /* 0x0005000602147981 */ /* 0x000ee2000c1e1900 */
[----:B----4-:R-:W-:Y:S01]  /*0620*/  ISETP.NE.AND P3, PT, R9, RZ, PT ;  /* 0x000000ff0900720c */ /* 0x010fe20003f65270 */
[-C--:B--2---:R-:W-:Y:S01]  /*0630*/  FMUL R9, R4, R11.reuse ;  /* 0x0000000b04097220 */ /* 0x084fe20000400000 */
[----:B-----5:R-:W-:Y:S02]  /*0640*/  ISETP.NE.AND P4, PT, R0, RZ, PT ;  /* 0x000000ff0000720c */ /* 0x020fe40003f85270 */
[----:B------:R1:W2:Y:S01]  /*0650*/  LDG.E.U8 R0, desc[UR18][R14.64+0x200] ;  /* 0x000200120e007981 */ /* 0x0002a2000c1e1100 */
[----:B------:R-:W-:Y:S01]  /*0660*/  ISETP.NE.AND P2, PT, R17, RZ, PT ;  /* 0x000000ff1100720c */ /* 0x000fe20003f45270 */
[----:B------:R-:W-:Y:S01]  /*0670*/  FMUL R17, R16, R11 ;  /* 0x0000000b10117220 */ /* 0x000fe20000400000 */
[----:B------:R-:W-:Y:S01]  /*0680*/  FSEL R9, R9, R10, P4 ;  /* 0x0000000a09097208 */ /* 0x000fe20002000000 */
[----:B------:R-:W4:Y:S01]  /*0690*/  LDG.E R16, desc[UR6][R2.64+0x800] ;  /* 0x0008000602107981 */ /* 0x000f22000c1e1900 */
[----:B------:R-:W-:-:S02]  /*06a0*/  ISETP.NE.AND P4, PT, R26, RZ, PT ;  /* 0x000000ff1a00720c */ /* 0x000fc40003f85270 */
[-C--:B------:R-:W-:Y:S01]  /*06b0*/  FSEL R26, R17, R10.reuse, P2 ;  /* 0x0000000a111a7208 */ /* 0x080fe20001000000 */
[----:B------:R-:W5:Y:S01]  /*06c0*/  LDG.E R14, desc[UR8][R2.64+0x880] ;  /* 0x00088008020e7981 */ /* 0x000f62000c1e1900 */
[-C--:B-1----:R-:W-:Y:S01]  /*06d0*/  FMUL R15, R6, R11.reuse ;  /* 0x0000000b060f7220 */ /* 0x082fe20000400000 */
[----:B------:R-:W-:Y:S02]  /*06e0*/  ISETP.NE.AND P2, PT, R28, RZ, PT ;  /* 0x000000ff1c00720c */ /* 0x000fe40003f45270 */
[----:B------:R-:W4:Y:S02]  /*06f0*/  LDG.E R28, desc[UR14][R2.64+0x680] ;  /* 0x0006800e021c7981 */ /* 0x000f24000c1e1900 */
[----:B------:R-:W-:Y:S01]  /*0700*/  FSEL R34, R15, R10, P3 ;  /* 0x0000000a0f227208 */ /* 0x000fe20001800000 */
[----:B------:R-:W-:Y:S02]  /*0710*/  FMUL R15, R18, R11 ;  /* 0x0000000b120f7220 */ /* 0x000fe40000400000 */
[----:B------:R1:W5:Y:S01]  /*0720*/  LDG.E R18, desc[UR4][R2.64+0x780] ;  /* 0x0007800402127981 */ /* 0x000362000c1e1900 */
[----:B------:R-:W-:-:S04]  /*0730*/  ISETP.NE.AND P1, PT, R19, RZ, PT ;  /* 0x000000ff1300720c */ /* 0x000fc80003f25270 */
[-C--:B------:R-:W-:Y:S01]  /*0740*/  FSEL R4, R15, R10.reuse, P1 ;  /* 0x0000000a0f047208 */ /* 0x080fe20000800000 */
[-C--:B------:R-:W-:Y:S01]  /*0750*/  FMUL R15, R38, R11.reuse ;  /* 0x0000000b260f7220 */ /* 0x080fe20000400000 */
[----:B------:R-:W-:Y:S02]  /*0760*/  ISETP.NE.AND P6, PT, R21, RZ, PT ;  /* 0x000000ff1500720c */ /* 0x000fe40003fc5270 */
[----:B-1----:R-:W-:Y:S02]  /*0770*/  FMNMX3 R3, R9, -INF , R34, !PT ;  /* 0xff80000009037876 */ /* 0x002fe40007800022 */
[----:B------:R-:W-:Y:S01]  /*0780*/  ISETP.NE.AND P5, PT, R23, RZ, PT ;  /* 0x000000ff1700720c */ /* 0x000fe20003fa5270 */
[-C--:B------:R-:W-:Y:S01]  /*0790*/  FMUL R23, R22, R11.reuse ;  /* 0x0000000b16177220 */ /* 0x080fe20000400000 */
[----:B------:R-:W-:Y:S01]  /*07a0*/  FSEL R6, R15, R10, P6 ;  /* 0x0000000a0f067208 */ /* 0x000fe20003000000 */
[----:B------:R-:W-:-:S03]  /*07b0*/  FMUL R17, R40, R11 ;  /* 0x0000000b28117220 */ /* 0x000fc60000400000 */
[----:B------:R-:W-:Y:S02]  /*07c0*/  FSEL R23, R23, R10, P0 ;  /* 0x0000000a17177208 */ /* 0x000fe40000000000 */
[----:B------:R-:W-:Y:S02]  /*07d0*/  FMNMX3 R3, R3, R26, R4, !PT ;  /* 0x0000001a03037276 */ /* 0x000fe40007800004 */
[----:B------:R-:W-:Y:S01]  /*07e0*/  ISETP.NE.AND P3, PT, R27, RZ, PT ;  /* 0x000000ff1b00720c */ /* 0x000fe20003f65270 */
[----:B------:R-:W-:Y:S01]  /*07f0*/  FMUL R15, R42, R11 ;  /* 0x0000000b2a0f7220 */ /* 0x000fe20000400000 */
[----:B------:R-:W-:Y:S02]  /*0800*/  FMNMX3 R3, R3, R23, R6, !PT ;  /* 0x0000001703037276 */ /* 0x000fe40007800006 */
[----:B------:R-:W-:Y:S02]  /*0810*/  ISETP.NE.AND P1, PT, R35, RZ, PT ;  /* 0x000000ff2300720c */ /* 0x000fe40003f25270 */
[----:B------:R-:W-:-:S02]  /*0820*/  ISETP.NE.AND P6, PT, R7, RZ, PT ;  /* 0x000000ff0700720c */ /* 0x000fc40003fc5270 */
[-C--:B------:R-:W-:Y:S02]  /*0830*/  FSEL R7, R17, R10.reuse, P5 ;  /* 0x0000000a11077208 */ /* 0x080fe40002800000 */
[----:B------:R-:W-:Y:S02]  /*0840*/  ISETP.NE.AND P5, PT, R8, RZ, PT ;  /* 0x000000ff0800720c */ /* 0x000fe40003fa5270 */
[----:B------:R-:W-:Y:S01]  /*0850*/  FSEL R8, R15, R10, P4 ;  /* 0x0000000a0f087208 */ /* 0x000fe20002000000 */
[-C--:B------:R-:W-:Y:S01]  /*0860*/  FMUL R17, R44, R11.reuse ;  /* 0x0000000b2c117220 */ /* 0x080fe20000400000 */
[----:B------:R-:W-:-:S04]  /*0870*/  FMUL R21, R46, R11 ;  /* 0x0000000b2e157220 */ /* 0x000fc80000400000 */
[-C--:B------:R-:W-:Y:S02]  /*0880*/  FSEL R22, R17, R10.reuse, P3 ;  /* 0x0000000a11167208 */ /* 0x080fe40001800000 */
[----:B------:R-:W-:Y:S02]  /*0890*/  FMNMX3 R3, R3, R7, R8, !PT ;  /* 0x0000000703037276 */ /* 0x000fe40007800008 */
[----:B------:R-:W-:Y:S02]  /*08a0*/  FSEL R21, R21, R10, P2 ;  /* 0x0000000a15157208 */ /* 0x000fe40001000000 */
[----:B------:R-:W-:Y:S02]  /*08b0*/  ISETP.NE.AND P0, PT, R33, RZ, PT ;  /* 0x000000ff2100720c */ /* 0x000fe40003f05270 */
[----:B------:R-:W-:Y:S02]  /*08c0*/  FMNMX3 R3, R3, R22, R21, !PT ;  /* 0x0000001603037276 */ /* 0x000fe40007800015 */
[----:B------:R-:W-:-:S02]  /*08d0*/  ISETP.NE.AND P4, PT, R13, RZ, PT ;  /* 0x000000ff0d00720c */ /* 0x000fc40003f85270 */
[----:B------:R-:W-:Y:S01]  /*08e0*/  ISETP.NE.AND P3, PT, R12, RZ, PT ;  /* 0x000000ff0c00720c */ /* 0x000fe20003f65270 */
[-C--:B------:R-:W-:Y:S01]  /*08f0*/  FMUL R19, R50, R11.reuse ;  /* 0x0000000b32137220 */ /* 0x080fe20000400000 */
[----:B------:R-:W-:-:S04]  /*0900*/  FMUL R17, R36, R11 ;  /* 0x0000000b24117220 */ /* 0x000fc80000400000 */
[-C--:B------:R-:W-:Y:S01]  /*0910*/  FSEL R19, R19, R10.reuse, P6 ;  /* 0x0000000a13137208 */ /* 0x080fe20003000000 */
[----:B------:R-:W-:Y:S01]  /*0920*/  UMOV UR4, 0xffffffff ;  /* 0xffffffff00047882 */ /* 0x000fe20000000000 */
[----:B------:R-:W-:Y:S01]  /*0930*/  FSEL R17, R17, R10, P4 ;  /* 0x0000000a11117208 */ /* 0x000fe20002000000 */
[----:B---3--:R-:W-:-:S05]  /*0940*/  FMUL R27, R20, R11 ;  /* 0x0000000b141b7220 */ /* 0x008fca0000400000 */
[----:B------:R-:W-:Y:S02]  /*0950*/  FSEL R27, R27, R10, P1 ;  /* 0x0000000a1b1b7208 */ /* 0x000fe40000800000 */
[----:B------:R-:W-:Y:S01]  /*0960*/  ISETP.NE.AND P1, PT, R5, RZ, PT ;  /* 0x000000ff0500720c */ /* 0x000fe20003f25270 */
[-C--:B------:R-:W-:Y:S01]  /*0970*/  FMUL R5, R48, R11.reuse ;  /* 0x0000000b30057220 */ /* 0x080fe20000400000 */
[----:B--2---:R-:W-:Y:S01]  /*0980*/  ISETP.NE.AND P2, PT, R0, RZ, PT ;  /* 0x000000ff0000720c */ /* 0x004fe20003f45270 */
[----:B----4-:R-:W-:-:S03]  /*0990*/  FMUL R13, R28, R11 ;  /* 0x0000000b1c0d7220 */ /* 0x010fc60000400000 */
[-C--:B------:R-:W-:Y:S01]  /*09a0*/  FSEL R28, R5, R10.reuse, P0 ;  /* 0x0000000a051c7208 */ /* 0x080fe20000000000 */
[-C--:B-----5:R-:W-:Y:S01]  /*09b0*/  FMUL R5, R18, R11.reuse ;  /* 0x0000000b12057220 */ /* 0x0a0fe20000400000 */
[-C--:B------:R-:W-:Y:S01]  /*09c0*/  FSEL R20, R13, R10.reuse, P5 ;  /* 0x0000000a0d147208 */ /* 0x080fe20002800000 */
[----:B------:R-:W-:Y:S01]  /*09d0*/  FMUL R13, R16, R11 ;  /* 0x0000000b100d7220 */ /* 0x000fe20000400000 */
[----:B------:R-:W-:Y:S02]  /*09e0*/  FMNMX3 R3, R3, R27, R28, !PT ;  /* 0x0000001b03037276 */ /* 0x000fe4000780001c */
        /* <DEDUP_REMOVED lines=60> */
[----:B------:R-:W1:Y:S01]  /*0db0*/  MUFU.EX2 R42, R42 ;  /* 0x0000002a002a7308 */ /* 0x000e620000000800 */
[-C--:B------:R-:W-:Y:S01]  /*0dc0*/  FFMA.RM R17, R17, R12.reuse, 12582913 ;  /* 0x4b40000111117423 */ /* 0x080fe2000000400c */
[----:B------:R-:W-:Y:S01]  /*0dd0*/  FFMA R7, R26, 1.4426950216293334961, -R7 ;  /* 0x3fb8aa3b1a077823 */ /* 0x000fe20000000807 */
[----:B------:R-:W-:Y:S01]  /*0de0*/  FFMA R38, R38, 1.925963033500011079e-08, R5 ;  /* 0x32a5706026267823 */ /* 0x000fe20000000005 */
[-C--:B------:R-:W-:Y:S01]  /*0df0*/  FFMA.SAT R19, R0, R11.reuse, 0.5 ;  /* 0x3f00000000137423 */ /* 0x080fe2000000200b */
[----:B------:R-:W-:Y:S01]  /*0e00*/  FADD R5, R17, -12583039 ;  /* 0xcb40007f11057421 */ /* 0x000fe20000000000 */
[----:B------:R-:W-:Y:S01]  /*0e10*/  FFMA R27, R26, 1.925963033500011079e-08, R7 ;  /* 0x32a570601a1b7823 */ /* 0x000fe20000000007 */
[----:B------:R-:W-:Y:S01]  /*0e20*/  FFMA.SAT R7, R2, R11, 0.5 ;  /* 0x3f00000002077423 */ /* 0x000fe2000000200b */
[----:B------:R-:W-:Y:S01]  /*0e30*/  SHF.L.U32 R3, R3, 0x17, RZ ;  /* 0x0000001703037819 */ /* 0x000fe200000006ff */
[C---:B------:R-:W-:Y:S01]  /*0e40*/  FFMA R5, R34.reuse, 1.4426950216293334961, -R5 ;  /* 0x3fb8aa3b22057823 */ /* 0x040fe20000000805 */
[-C--:B------:R-:W-:Y:S01]  /*0e50*/  FFMA.RM R19, R19, R12.reuse, 12582913 ;  /* 0x4b40000113137423 */ /* 0x080fe2000000400c */
[----:B------:R-:W-:Y:S01]  /*0e60*/  FFMA.RM R7, R7, R12, 12582913 ;  /* 0x4b40000107077423 */ /* 0x000fe2000000400c */
[----:B------:R-:W2:Y:S01]  /*0e70*/  MUFU.EX2 R36, R36 ;  /* 0x0000002400247308 */ /* 0x000ea20000000800 */
[----:B------:R-:W-:Y:S01]  /*0e80*/  FFMA R34, R34, 1.925963033500011079e-08, R5 ;  /* 0x32a5706022227823 */ /* 0x000fe20000000005 */
[----:B------:R-:W-:Y:S01]  /*0e90*/  SHF.L.U32 R13, R13, 0x17, RZ ;  /* 0x000000170d0d7819 */ /* 0x000fe200000006ff */
[C---:B------:R-:W-:Y:S01]  /*0ea0*/  FADD R5, R7.reuse, -12583039 ;  /* 0xcb40007f07057421 */ /* 0x040fe20000000000 */
[----:B------:R-:W-:-:S03]  /*0eb0*/  SHF.L.U32 R7, R7, 0x17, RZ ;  /* 0x0000001707077819 */ /* 0x000fc600000006ff */
[C---:B------:R-:W-:Y:S01]  /*0ec0*/  FFMA R5, R2.reuse, 1.4426950216293334961, -R5 ;  /* 0x3fb8aa3b02057823 */ /* 0x040fe20000000805 */
[----:B------:R-:W-:Y:S03]  /*0ed0*/  MUFU.EX2 R27, R27 ;  /* 0x0000001b001b7308 */ /* 0x000fe60000000800 */
[----:B------:R-:W-:Y:S01]  /*0ee0*/  FFMA R21, R2, 1.925963033500011079e-08, R5 ;  /* 0x32a5706002157823 */ /* 0x000fe20000000005 */
[----:B-1----:R-:W-:Y:S01]  /*0ef0*/  FMUL R5, R3, R42 ;  /* 0x0000002a03057220 */ /* 0x002fe20000400000 */
[----:B------:R-:W-:Y:S01]  /*0f00*/  FADD R3, R19, -12583039 ;  /* 0xcb40007f13037421 */ /* 0x000fe20000000000 */
[----:B------:R-:W-:Y:S02]  /*0f10*/  SHF.L.U32 R2, R23, 0x17, RZ ;  /* 0x0000001717027819 */ /* 0x000fe400000006ff */
[----:B------:R-:W-:Y:S01]  /*0f20*/  MUFU.EX2 R40, R40 ;  /* 0x0000002800287308 */ /* 0x000fe20000000800 */
        /* <DEDUP_REMOVED lines=8> */
[----:B------:R-:W1:Y:S03]  /*0fb0*/  MUFU.EX2 R3, R38 ;  /* 0x0000002600037308 */ /* 0x000e660000000800 */
[----:B------:R-:W-:Y:S01]  /*0fc0*/  FFMA R22, R22, 1.925963033500011079e-08, R13 ;  /* 0x32a5706016167823 */ /* 0x000fe2000000000d */
[----:B------:R-:W-:-:S04]  /*0fd0*/  FFMA.SAT R13, R6, R11, 0.5 ;  /* 0x3f000000060d7423 */ /* 0x000fc8000000200b */
[----:B------:R-:W-:Y:S01]  /*0fe0*/  FFMA.RM R13, R13, R12, 12582913 ;  /* 0x4b4000010d0d7423 */ /* 0x000fe2000000400c */
[----:B------:R-:W2:Y:S03]  /*0ff0*/  MUFU.EX2 R38, R21 ;  /* 0x0000001500267308 */ /* 0x000ea60000000800 */
[----:B------:R-:W-:-:S04]  /*1000*/  FADD R23, R13, -12583039 ;  /* 0xcb40007f0d177421 */ /* 0x000fc80000000000 */
[----:B------:R-:W-:Y:S01]  /*1010*/  FFMA R23, R6, 1.4426950216293334961, -R23 ;  /* 0x3fb8aa3b06177823 */ /* 0x000fe20000000817 */
[----:B-1----:R-:W-:Y:S01]  /*1020*/  FMUL R2, R2, R3 ;  /* 0x0000000302027220 */ /* 0x002fe20000400000 */
[----:B------:R-:W-:Y:S01]  /*1030*/  SHF.L.U32 R3, R15, 0x17, RZ ;  /* 0x000000170f037819 */ /* 0x000fe200000006ff */
[----:B------:R-:W-:Y:S01]  /*1040*/  FFMA.SAT R15, R4, R11, 0.5 ;  /* 0x3f000000040f7423 */ /* 0x000fe2000000200b */
[----:B------:R-:W-:Y:S01]  /*1050*/  FFMA R33, R6, 1.925963033500011079e-08, R23 ;  /* 0x32a5706006217823 */ /* 0x000fe20000000017 */
[----:B------:R-:W-:Y:S01]  /*1060*/  SHF.L.U32 R6, R9, 0x17, RZ ;  /* 0x0000001709067819 */ /* 0x000fe200000006ff */
[----:B------:R-:W1:Y:S01]  /*1070*/  MUFU.EX2 R23, R34 ;  /* 0x0000002200177308 */ /* 0x000e620000000800 */
[----:B------:R-:W-:Y:S01]  /*1080*/  FFMA.RM R15, R15, R12, 12582913 ;  /* 0x4b4000010f0f7423 */ /* 0x000fe2000000400c */
[----:B------:R-:W-:Y:S02]  /*1090*/  FMUL R3, R3, R40 ;  /* 0x0000002803037220 */ /* 0x000fe40000400000 */
[----:B------:R-:W-:Y:S01]  /*10a0*/  FMUL R6, R6, R27 ;  /* 0x0000001b06067220 */ /* 0x000fe20000400000 */
[----:B------:R-:W-:Y:S01]  /*10b0*/  FADD R37, R15, -12583039 ;  /* 0xcb40007f0f257421 */ /* 0x000fe20000000000 */
[----:B------:R-:W-:Y:S01]  /*10c0*/  FFMA.SAT R27, R20, R11, 0.5 ;  /* 0x3f000000141b7423 */ /* 0x000fe2000000200b */
[----:B--2---:R-:W-:Y:S01]  /*10d0*/  FMUL R7, R7, R38 ;  /* 0x0000002607077220 */ /* 0x004fe20000400000 */
[----:B------:R-:W2:Y:S01]  /*10e0*/  MUFU.EX2 R22, R22 ;  /* 0x0000001600167308 */ /* 0x000ea20000000800 */
[----:B------:R-:W-:Y:S01]  /*10f0*/  FFMA R37, R4, 1.4426950216293334961, -R37 ;  /* 0x3fb8aa3b04257823 */ /* 0x000fe20000000825 */
[----:B------:R-:W-:-:S03]  /*1100*/  FFMA.RM R27, R27, R12, 12582913 ;  /* 0x4b4000011b1b7423 */ /* 0x000fc6000000400c */
[----:B------:R-:W-:Y:S01]  /*1110*/  FFMA R36, R4, 1.925963033500011079e-08, R37 ;  /* 0x32a5706004247823 */ /* 0x000fe20000000025 */
[-C--:B------:R-:W-:Y:S01]  /*1120*/  FFMA.SAT R37, R28, R11.reuse, 0.5 ;  /* 0x3f0000001c257423 */ /* 0x080fe2000000200b */
[----:B------:R-:W-:Y:S02]  /*1130*/  SHF.L.U32 R4, R17, 0x17, RZ ;  /* 0x0000001711047819 */ /* 0x000fe400000006ff */
[----:B------:R3:W-:Y:S01]  /*1140*/  MUFU.EX2 R39, R36 ;  /* 0x0000002400277308 */ /* 0x0007e20000000800 */
[----:B------:R-:W-:Y:S01]  /*1150*/  FFMA.RM R17, R37, R12, 12582913 ;  /* 0x4b40000125117423 */ /* 0x000fe2000000400c */
[----:B------:R-:W-:Y:S01]  /*1160*/  FFMA.SAT R37, R10, R11, 0.5 ;  /* 0x3f0000000a257423 */ /* 0x000fe2000000200b */
[----:B-1----:R-:W-:Y:S02]  /*1170*/  FMUL R4, R4, R23 ;  /* 0x0000001704047220 */ /* 0x002fe40000400000 */
[C---:B------:R-:W-:Y:S01]  /*1180*/  FADD R23, R17.reuse, -12583039 ;  /* 0xcb40007f11177421 */ /* 0x040fe20000000000 */
[----:B------:R-:W-:-:S03]  /*1190*/  SHF.L.U32 R17, R17, 0x17, RZ ;  /* 0x0000001711117819 */ /* 0x000fc600000006ff */
[----:B------:R-:W-:Y:S01]  /*11a0*/  FFMA R23, R28, 1.4426950216293334961, -R23 ;  /* 0x3fb8aa3b1c177823 */ /* 0x000fe20000000817 */
[----:B---3--:R-:W-:-:S03]  /*11b0*/  SHF.L.U32 R36, R27, 0x17, RZ ;  /* 0x000000171b247819 */ /* 0x008fc600000006ff */
[----:B------:R-:W-:Y:S01]  /*11c0*/  FFMA R28, R28, 1.925963033500011079e-08, R23 ;  /* 0x32a570601c1c7823 */ /* 0x000fe20000000017 */
[----:B------:R-:W-:-:S03]  /*11d0*/  FFMA.SAT R23, R8, R11, 0.5 ;  /* 0x3f00000008177423 */ /* 0x000fc6000000200b */
[----:B------:R1:W-:Y:S01]  /*11e0*/  MUFU.EX2 R38, R28 ;  /* 0x0000001c00267308 */ /* 0x0003e20000000800 */
[----:B------:R-:W-:-:S04]  /*11f0*/  FFMA.RM R23, R23, R12, 12582913 ;  /* 0x4b40000117177423 */ /* 0x000fc8000000400c */
[C---:B------:R-:W-:Y:S01]  /*1200*/  FADD R9, R23.reuse, -12583039 ;  /* 0xcb40007f17097421 */ /* 0x040fe20000000000 */
[----:B------:R-:W-:-:S03]  /*1210*/  SHF.L.U32 R23, R23, 0x17, RZ ;  /* 0x0000001717177819 */ /* 0x000fc600000006ff */
[----:B------:R-:W-:Y:S01]  /*1220*/  FFMA R9, R8, 1.4426950216293334961, -R9 ;  /* 0x3fb8aa3b08097823 */ /* 0x000fe20000000809 */
[----:B-1----:R-:W-:-:S03]  /*1230*/  SHF.L.U32 R28, R15, 0x17, RZ ;  /* 0x000000170f1c7819 */ /* 0x002fc600000006ff */
[----:B------:R-:W-:Y:S01]  /*1240*/  FFMA R34, R8, 1.925963033500011079e-08, R9 ;  /* 0x32a5706008227823 */ /* 0x000fe20000000009 */
[----:B------:R-:W-:Y:S01]  /*1250*/  FADD R9, R27, -12583039 ;  /* 0xcb40007f1b097421 */ /* 0x000fe20000000000 */
[----:B------:R-:W-:Y:S01]  /*1260*/  SHF.L.U32 R8, R19, 0x17, RZ ;  /* 0x0000001713087819 */ /* 0x000fe200000006ff */
[----:B------:R-:W-:Y:S02]  /*1270*/  FFMA.SAT R19, R14, R11, 0.5 ;  /* 0x3f0000000e137423 */ /* 0x000fe4000000200b */
[----:B------:R-:W-:Y:S01]  /*1280*/  FFMA R9, R20, 1.4426950216293334961, -R9 ;  /* 0x3fb8aa3b14097823 */ /* 0x000fe20000000809 */
[----:B------:R-:W1:Y:S01]  /*1290*/  MUFU.EX2 R34, R34 ;  /* 0x0000002200227308 */ /* 0x000e620000000800 */
[----:B------:R-:W-:Y:S01]  /*12a0*/  FFMA.RM R19, R19, R12, 12582913 ;  /* 0x4b40000113137423 */ /* 0x000fe2000000400c */
[----:B------:R-:W-:Y:S01]  /*12b0*/  FMUL R8, R8, R35 ;  /* 0x0000002308087220 */ /* 0x000fe20000400000 */
[----:B------:R-:W-:Y:S01]  /*12c0*/  FFMA R21, R20, 1.925963033500011079e-08, R9 ;  /* 0x32a5706014157823 */ /* 0x000fe20000000009 */
[----:B------:R-:W-:Y:S01]  /*12d0*/  FFMA.SAT R35, R18, R11, 0.5 ;  /* 0x3f00000012237423 */ /* 0x000fe2000000200b */
[----:B------:R-:W-:-:S04]  /*12e0*/  FADD R9, R19, -12583039 ;  /* 0xcb40007f13097421 */ /* 0x000fc80000000000 */
[----:B------:R-:W-:-:S04]  /*12f0*/  FFMA R9, R14, 1.4426950216293334961, -R9 ;  /* 0x3fb8aa3b0e097823 */ /* 0x000fc80000000809 */
[----:B------:R-:W-:Y:S01]  /*1300*/  FFMA R20, R14, 1.925963033500011079e-08, R9 ;  /* 0x32a570600e147823 */ /* 0x000fe20000000009 */
[----:B------:R-:W-:Y:S01]  /*1310*/  FFMA.RM R14, R35, R12, 12582913 ;  /* 0x4b400001230e7423 */ /* 0x000fe2000000400c */
[----:B------:R-:W-:Y:S02]  /*1320*/  SHF.L.U32 R9, R26, 0x17, RZ ;  /* 0x000000171a097819 */ /* 0x000fe400000006ff */
[----:B------:R1:W-:Y:S01]  /*1330*/  MUFU.EX2 R40, R20 ;  /* 0x0000001400287308 */ /* 0x0003e20000000800 */
[C---:B------:R-:W-:Y:S01]  /*1340*/  FADD R35, R14.reuse, -12583039 ;  /* 0xcb40007f0e237421 */ /* 0x040fe20000000000 */
[----:B------:R-:W-:Y:S01]  /*1350*/  SHF.L.U32 R14, R14, 0x17, RZ ;  /* 0x000000170e0e7819 */ /* 0x000fe200000006ff */
[----:B--2---:R-:W-:Y:S02]  /*1360*/  FMUL R9, R9, R22 ;  /* 0x0000001609097220 */ /* 0x004fe40000400000 */
[----:B------:R-:W-:-:S04]  /*1370*/  FFMA R35, R18, 1.4426950216293334961, -R35 ;  /* 0x3fb8aa3b12237823 */ /* 0x000fc80000000823 */
[----:B------:R-:W-:Y:S01]  /*1380*/  FFMA R18, R18, 1.925963033500011079e-08, R35 ;  /* 0x32a5706012127823 */ /* 0x000fe20000000023 */
[----:B------:R-:W-:Y:S01]  /*1390*/  FFMA.SAT R35, R16, R11, 0.5 ;  /* 0x3f00000010237423 */ /* 0x000fe2000000200b */
[----:B-1----:R-:W-:-:S03]  /*13a0*/  FMUL R20, R23, R34 ;  /* 0x0000002217147220 */ /* 0x002fc60000400000 */
[-C--:B------:R-:W-:Y:S01]  /*13b0*/  FFMA.RM R11, R35, R12.reuse, 12582913 ;  /* 0x4b400001230b7423 */ /* 0x080fe2000000400c */
[----:B------:R-:W-:Y:S02]  /*13c0*/  FFMA.RM R12, R37, R12, 12582913 ;  /* 0x4b400001250c7423 */ /* 0x000fe4000000400c */
[----:B------:R1:W-:Y:S01]  /*13d0*/  MUFU.EX2 R37, R33 ;  /* 0x0000002100257308 */ /* 0x0003e20000000800 */
[C---:B------:R-:W-:Y:S01]  /*13e0*/  FADD R35, R11.reuse, -12583039 ;  /* 0xcb40007f0b237421 */ /* 0x040fe20000000000 */
[----:B------:R-:W-:-:S03]  /*13f0*/  SHF.L.U32 R11, R11, 0x17, RZ ;  /* 0x000000170b0b7819 */ /* 0x000fc600000006ff */
        /* <DEDUP_REMOVED lines=8> */
[----:B------:R-:W-:Y:S01]  /*1480*/  FADD R35, R35, R0 ;  /* 0x0000000023237221 */ /* 0x000fe20000000000 */
[----:B------:R-:W3:Y:S03]  /*1490*/  MUFU.EX2 R23, R26 ;  /* 0x0000001a00177308 */ /* 0x000ee60000000800 */
[----:B------:R-:W-:-:S04]  /*14a0*/  FADD R10, R35, R2 ;  /* 0x00000002230a7221 */ /* 0x000fc80000000000 */
[----:B-1----:R-:W-:Y:S01]  /*14b0*/  FADD R33, R10, R3 ;  /* 0x000000030a217221 */ /* 0x002fe20000000000 */
[----:B------:R-:W-:Y:S01]  /*14c0*/  SHF.L.U32 R10, R13, 0x17, RZ ;  /* 0x000000170d0a7819 */ /* 0x000fe200000006ff */
[----:B--2---:R-:W-:Y:S01]  /*14d0*/  FMUL R16, R11, R16 ;  /* 0x000000100b107220 */ /* 0x004fe20000400000 */
[----:B------:R1:W2:Y:S01]  /*14e0*/  MUFU.EX2 R13, R21 ;  /* 0x00000015000d7308 */ /* 0x0002a20000000800 */
[----:B------:R-:W-:Y:S02]  /*14f0*/  FADD R33, R33, R4 ;  /* 0x0000000421217221 */ /* 0x000fe40000000000 */
[----:B------:R-:W-:Y:S02]  /*1500*/  FMUL R10, R10, R37 ;  /* 0x000000250a0a7220 */ /* 0x000fe40000400000 */
[----:B------:R-:W-:Y:S01]  /*1510*/  FADD R22, R33, R6 ;  /* 0x0000000621167221 */ /* 0x000fe20000000000 */
[----:B---3--:R-:W-:Y:S02]  /*1520*/  FMUL R23, R12, R23 ;  /* 0x000000170c177220 */ /* 0x008fe40000400000 */
[----:B------:R3:W4:Y:S01]  /*1530*/  MUFU.EX2 R33, R18 ;  /* 0x0000001200217308 */ /* 0x0007220000000800 */
[----:B------:R-:W-:Y:S01]  /*1540*/  FADD R15, R22, R7 ;  /* 0x00000007160f7221 */ /* 0x000fe20000000000 */
[----:B------:R-:W-:Y:S01]  /*1550*/  FMUL R22, R28, R39 ;  /* 0x000000271c167220 */ /* 0x000fe20000400000 */
[----:B-1----:R-:W-:Y:S01]  /*1560*/  FMUL R21, R17, R38 ;  /* 0x0000002611157220 */ /* 0x002fe20000400000 */
[----:B------:R-:W-:Y:S01]  /*1570*/  SHF.L.U32 R17, R19, 0x17, RZ ;  /* 0x0000001713117819 */ /* 0x000fe200000006ff */
[----:B------:R-:W-:-:S04]  /*1580*/  FADD R28, R15, R8 ;  /* 0x000000080f1c7221 */ /* 0x000fc80000000000 */
[----:B------:R-:W-:Y:S01]  /*1590*/  FADD R15, R28, R9 ;  /* 0x000000091c0f7221 */ /* 0x000fe20000000000 */
[----:B--2---:R-:W-:Y:S01]  /*15a0*/  FMUL R19, R36, R13 ;  /* 0x0000000d24137220 */ /* 0x004fe20000400000 */
[----:B---3--:R-:W-:Y:S02]  /*15b0*/  FMUL R18, R17, R40 ;  /* 0x0000002811127220 */ /* 0x008fe40000400000 */
        /* <DEDUP_REMOVED lines=19> */
.L_x_31530:
        /* <DEDUP_REMOVED lines=12> */
[----:B0-----:R-:W-:Y:S05]  /*17b0*/  CALL.REL.NOINC `($__internal_505_$__cuda_sm3x_div_rn_noftz_f32_slowpath) ;  /* 0x0000002000c07944 */ /* 0x001fea0003c00000 */
[----:B------:R-:W-:-:S07]  /*17c0*/  MOV R11, R5 ;  /* 0x00000005000b7202 */ /* 0x000fce0000000f00 */
.L_x_31483:
[----:B------:R-:W-:Y:S05]  /*17d0*/  BSYNC.RECONVERGENT B2 ;  /* 0x0000000000027941 */ /* 0x000fea0003800200 */
.L_x_31482:
        /* <DEDUP_REMOVED lines=12> */
[----:B0-----:R-:W-:Y:S05]  /*18a0*/  CALL.REL.NOINC `($__internal_505_$__cuda_sm3x_div_rn_noftz_f32_slowpath) ;  /* 0x0000002000847944 */ /* 0x001fea0003c00000 */
[----:B------:R-:W-:-:S07]  /*18b0*/  MOV R14, R5 ;  /* 0x00000005000e7202 */ /* 0x000fce0000000f00 */
.L_x_31485:
[----:B------:R-:W-:Y:S05]  /*18c0*/  BSYNC.RECONVERGENT B2 ;  /* 0x0000000000027941 */ /* 0x000fea0003800200 */
.L_x_31484:
        /* <DEDUP_REMOVED lines=14> */
.L_x_31487:
[----:B------:R-:W-:Y:S05]  /*19b0*/  BSYNC.RECONVERGENT B2 ;  /* 0x0000000000027941 */ /* 0x000fea0003800200 */
.L_x_31486:
        /* <DEDUP_REMOVED lines=14> */
.L_x_31489:
[----:B------:R-:W-:Y:S05]  /*1aa0*/  BSYNC.RECONVERGENT B2 ;  /* 0x0000000000027941 */ /* 0x000fea0003800200 */
.L_x_31488:
        /* <DEDUP_REMOVED lines=14> */
.L_x_31491:
[----:B------:R-:W-:Y:S05]  /*1b90*/  BSYNC.RECONVERGENT B2 ;  /* 0x0000000000027941 */ /* 0x000fea0003800200 */
.L_x_31490:
        /* <DEDUP_REMOVED lines=14> */
.L_x_31493:
[----:B------:R-:W-:Y:S05]  /*1c80*/  BSYNC.RECONVERGENT B2 ;  /* 0x0000000000027941 */ /* 0x000fea0003800200 */
.L_x_31492:
        /* <DEDUP_REMOVED lines=14> */
.L_x_31495:
[----:B------:R-:W-:Y:S05]  /*1d70*/  BSYNC.RECONVERGENT B2 ;  /* 0x0000000000027941 */ /* 0x000fea0003800200 */
.L_x_31494:
        /* <DEDUP_REMOVED lines=14> */
.L_x_31497:
[----:B------:R-:W-:Y:S05]  /*1e60*/  BSYNC.RECONVERGENT B2 ;  /* 0x0000000000027941 */ /* 0x000fea0003800200 */
.L_x_31496:
        /* <DEDUP_REMOVED lines=14> */
.L_x_31499:
[----:B------:R-:W-:Y:S05]  /*1f50*/  BSYNC.RECONVERGENT B2 ;  /* 0x0000000000027941 */ /* 0x000fea0003800200 */
.L_x_31498:
        /* <DEDUP_REMOVED lines=14> */
.L_x_31501:
[----:B------:R-:W-:Y:S05]  /*2040*/  BSYNC.RECONVERGENT B2 ;  /* 0x0000000000027941 */ /* 0x000fea0003800200 */
.L_x_31500:
        /* <DEDUP_REMOVED lines=14> */
.L_x_31503:
[----:B------:R-:W-:Y:S05]  /*2130*/  BSYNC.RECONVERGENT B2 ;  /* 0x0000000000027941 */ /* 0x000fea0003800200 */
.L_x_31502:
        /* <DEDUP_REMOVED lines=14> */
.L_x_31505:
[----:B------:R-:W-:Y:S05]  /*2220*/  BSYNC.RECONVERGENT B2 ;  /* 0x0000000000027941 */ /* 0x000fea0003800200 */
.L_x_31504:
        /* <DEDUP_REMOVED lines=14> */
.L_x_31507:
[----:B------:R-:W-:Y:S05]  /*2310*/  BSYNC.RECONVERGENT B2 ;  /* 0x0000000000027941 */ /* 0x000fea0003800200 */
.L_x_31506:
        /* <DEDUP_REMOVED lines=14> */
.L_x_31509:
[----:B------:R-:W-:Y:S05]  /*2400*/  BSYNC.RECONVERGENT B2 ;  /* 0x0000000000027941 */ /* 0x000fea0003800200 */
.L_x_31508:
        /* <DEDUP_REMOVED lines=14> */
.L_x_31511:
[----:B------:R-:W-:Y:S05]  /*24f0*/  BSYNC.RECONVERGENT B2 ;  /* 0x0000000000027941 */ /* 0x000fea0003800200 */
.L_x_31510:
        /* <DEDUP_REMOVED lines=14> */
.L_x_31513:
[----:B------:R-:W-:Y:S05]  /*25e0*/  BSYNC.RECONVERGENT B2 ;  /* 0x0000000000027941 */ /* 0x000fea0003800200 */
.L_x_31512:
        /* <DEDUP_REMOVED lines=14> */
.L_x_31515:
[----:B------:R-:W-:Y:S05]  /*26d0*/  BSYNC.RECONVERGENT B2 ;  /* 0x0000000000027941 */ /* 0x000fea0003800200 */
.L_x_31514:
        /* <DEDUP_REMOVED lines=13> */
.L_x_31517:
[----:B------:R-:W-:Y:S05]  /*27b0*/  BSYNC.RECONVERGENT B2 ;  /* 0x0000000000027941 */ /* 0x000fea0003800200 */
.L_x_31516:
        /* <DEDUP_REMOVED lines=57> */
.L_x_31481:
[----:B------:R-:W-:Y:S01]  /*2b50*/  HFMA2 R11, -RZ, RZ, 0, 1.847743988037109375e-06 ;  /* 0x0000001fff0b7431 */ /* 0x000fe200000001ff */
[----:B------:R-:W-:Y:S01]  /*2b60*/  BSSY B0, `(.L_x_31519) ;  /* 0x0000006000007945 */ /* 0x000fe20003800000 */
[----:B------:R-:W-:Y:S02]  /*2b70*/  MOV R12, 0x10 ;  /* 0x00000010000c7802 */ /* 0x000fe40000000f00 */
[----:B------:R-:W-:-:S07]  /*2b80*/  MOV R15, 0xffffffff ;  /* 0xffffffff000f7802 */ /* 0x000fce0000000f00 */
[----:B0-----:R-:W-:Y:S05]  /*2b90*/  WARPSYNC.COLLECTIVE R15, `(.L_x_31520) ;  /* 0x000000000f087348 */ /* 0x001fea0003c00000 */
[----:B------:R1:W2:Y:S02]  /*2ba0*/  SHFL.BFLY P6, R14, R13, R12, R11 ;  /* 0x0c00000c0d0e7389 */ /* 0x0002a400000c000b */
[----:B012---:R-:W-:Y:S05]  /*2bb0*/  ENDCOLLECTIVE ;  /* 0x000000000000791b */ /* 0x007fea0003800000 */
.L_x_31520:
[----:B------:R-:W-:Y:S05]  /*2bc0*/  BSYNC B0 ;  /* 0x0000000000007941 */ /* 0x000fea0003800000 */
.L_x_31519:
[----:B------:R-:W-:Y:S01]  /*2bd0*/  HFMA2 R12, -RZ, RZ, 0, 4.76837158203125e-07 ;  /* 0x00000008ff0c7431 */ /* 0x000fe200000001ff */
[----:B------:R-:W-:Y:S02]  /*2be0*/  FMNMX R13, R13, R14, !PT ;  /* 0x0000000e0d0d7209 */ /* 0x000fe40007800000 */
[----:B------:R-:W-:Y:S02]  /*2bf0*/  MOV R11, 0x1f ;  /* 0x0000001f000b7802 */ /* 0x000fe40000000f00 */
[----:B------:R-:W-:-:S07]  /*2c00*/  MOV R15, 0xffffffff ;  /* 0xffffffff000f7802 */ /* 0x000fce0000000f00 */
[----:B------:R-:W-:Y:S05]  /*2c10*/  WARPSYNC.COLLECTIVE R15, `(.L_x_31521) ;  /* 0x000000000f087348 */ /* 0x000fea0003c00000 */
[----:B------:R0:W1:Y:S02]  /*2c20*/  SHFL.BFLY P6, R14, R13, R12, R11 ;  /* 0x0c00000c0d0e7389 */ /* 0x00006400000c000b */
[----:B01----:R-:W-:Y:S05]  /*2c30*/  ENDCOLLECTIVE ;  /* 0x000000000000791b */ /* 0x003fea0003800000 */
.L_x_31521:
[----:B------:R-:W-:Y:S01]  /*2c40*/  HFMA2 R12, -RZ, RZ, 0, 2.384185791015625e-07 ;  /* 0x00000004ff0c7431 */ /* 0x000fe200000001ff */
[----:B------:R-:W-:-:S04]  /*2c50*/  FMNMX R0, R13, R14, !PT ;  /* 0x0000000e0d007209 */ /* 0x000fc80007800000 */
[----:B------:R-:W-:-:S07]  /*2c60*/  MOV R13, R0 ;  /* 0x00000000000d7202 */ /* 0x000fce0000000f00 */
[----:B------:R-:W-:Y:S05]  /*2c70*/  WARPSYNC.COLLECTIVE R15, `(.L_x_31522) ;  /* 0x000000000f087348 */ /* 0x000fea0003c00000 */
[----:B------:R0:W1:Y:S02]  /*2c80*/  SHFL.BFLY P6, R14, R13, R12, R11 ;  /* 0x0c00000c0d0e7389 */ /* 0x00006400000c000b */
[----:B01----:R-:W-:Y:S05]  /*2c90*/  ENDCOLLECTIVE ;  /* 0x000000000000791b */ /* 0x003fea0003800000 */
.L_x_31522:
[----:B------:R-:W-:Y:S01]  /*2ca0*/  HFMA2 R12, -RZ, RZ, 0, 1.1920928955078125e-07 ;  /* 0x00000002ff0c7431 */ /* 0x000fe200000001ff */
[----:B------:R-:W-:-:S04]  /*2cb0*/  FMNMX R2, R0, R14, !PT ;  /* 0x0000000e00027209 */ /* 0x000fc80007800000 */
[----:B------:R-:W-:-:S07]  /*2cc0*/  MOV R13, R2 ;  /* 0x00000002000d7202 */ /* 0x000fce0000000f00 */
[----:B------:R-:W-:Y:S05]  /*2cd0*/  WARPSYNC.COLLECTIVE R15, `(.L_x_31523) ;  /* 0x000000000f087348 */ /* 0x000fea0003c00000 */
[----:B------:R0:W1:Y:S02]  /*2ce0*/  SHFL.BFLY P6, R14, R13, R12, R11 ;  /* 0x0c00000c0d0e7389 */ /* 0x00006400000c000b */
[----:B01----:R-:W-:Y:S05]  /*2cf0*/  ENDCOLLECTIVE ;  /* 0x000000000000791b */ /* 0x003fea0003800000 */
.L_x_31523:
[----:B------:R-:W-:Y:S01]  /*2d00*/  HFMA2 R12, -RZ, RZ, 0, 5.9604644775390625e-08 ;  /* 0x00000001ff0c7431 */ /* 0x000fe200000001ff */
[----:B------:R-:W-:-:S04]  /*2d10*/  FMNMX R3, R2, R14, !PT ;  /* 0x0000000e02037209 */ /* 0x000fc80007800000 */
[----:B------:R-:W-:-:S07]  /*2d20*/  MOV R13, R3 ;  /* 0x00000003000d7202 */ /* 0x000fce0000000f00 */
[----:B------:R-:W-:Y:S05]  /*2d30*/  WARPSYNC.COLLECTIVE R15, `(.L_x_31524) ;  /* 0x000000000f087348 */ /* 0x000fea0003c00000 */
[----:B------:R0:W1:Y:S02]  /*2d40*/  SHFL.BFLY P6, R14, R13, R12, R11 ;  /* 0x0c00000c0d0e7389 */ /* 0x00006400000c000b */
[----:B01----:R-:W-:Y:S05]  /*2d50*/  ENDCOLLECTIVE ;  /* 0x000000000000791b */ /* 0x003fea0003800000 */
.L_x_31524:
[----:B------:R-:W-:Y:S01]  /*2d60*/  HFMA2 R15, -RZ, RZ, 3.7421875, 0 ;  /* 0x437c0000ff0f7431 */ /* 0x000fe200000001ff */
[----:B------:R-:W-:Y:S02]  /*2d70*/  FMNMX R5, R3, R14, !PT ;  /* 0x0000000e03057209 */ /* 0x000fe40007800000 */
[----:B------:R-:W-:-:S03]  /*2d80*/  MOV R14, 0x3bbb989d ;  /* 0x3bbb989d000e7802 */ /* 0x000fc60000000f00 */
        /* <DEDUP_REMOVED lines=80> */
[----:B------:R0:W2:Y:S02]  /*3290*/  MUFU.EX2 R9, R20 ;  /* 0x0000001400097308 */ /* 0x0000a40000000800 */
        /* <DEDUP_REMOVED lines=18> */
[C---:B------:R-:W-:Y:S01]  /*33c0*/  FADD R22, R20.reuse, -12583039 ;  /* 0xcb40007f14167421 */ /* 0x040fe20000000000 */
[----:B------:R-:W-:-:S03]  /*33d0*/  SHF.L.U32 R20, R20, 0x17, RZ ;  /* 0x0000001714147819 */ /* 0x000fc600000006ff */
[----:B------:R-:W-:Y:S01]  /*33e0*/  FFMA R22, R27, 1.4426950216293334961, -R22 ;  /* 0x3fb8aa3b1b167823 */ /* 0x000fe20000000816 */
[----:B-1----:R-:W-:-:S03]  /*33f0*/  FFMA.SAT R18, R28, R14, 0.5 ;  /* 0x3f0000001c127423 */ /* 0x002fc6000000200e */
[----:B------:R-:W-:Y:S01]  /*3400*/  FFMA R27, R27, 1.925963033500011079e-08, R22 ;  /* 0x32a570601b1b7823 */ /* 0x000fe20000000016 */
[----:B------:R-:W-:Y:S01]  /*3410*/  FFMA.RM R18, R18, R15, 12582913 ;  /* 0x4b40000112127423 */ /* 0x000fe2000000400f */
[----:B--2---:R-:W-:-:S03]  /*3420*/  FMUL R10, R10, R21 ;  /* 0x000000150a0a7220 */ /* 0x004fc60000400000 */
[C---:B------:R-:W-:Y:S01]  /*3430*/  FADD R21, R18.reuse, -12583039 ;  /* 0xcb40007f12157421 */ /* 0x040fe20000000000 */
[----:B------:R-:W0:Y:S01]  /*3440*/  MUFU.EX2 R27, R27 ;  /* 0x0000001b001b7308 */ /* 0x000e220000000800 */
[----:B------:R-:W-:Y:S02]  /*3450*/  SHF.L.U32 R18, R18, 0x17, RZ ;  /* 0x0000001712127819 */ /* 0x000fe400000006ff */
        /* <DEDUP_REMOVED lines=47> */
[C---:B------:R-:W-:Y:S01]  /*3750*/  FADD R12, R14.reuse, -12583039 ;  /* 0xcb40007f0e0c7421 */ /* 0x040fe20000000000 */
[----:B------:R-:W-:Y:S02]  /*3760*/  SHF.L.U32 R14, R14, 0x17, RZ ;  /* 0x000000170e0e7819 */ /* 0x000fe400000006ff */
[----:B------:R-:W-:Y:S01]  /*3770*/  MOV R15, 0xffffffff ;  /* 0xffffffff000f7802 */ /* 0x000fe20000000f00 */
        /* <DEDUP_REMOVED lines=27> */
.L_x_31525:
[----:B------:R-:W-:Y:S02]  /*3930*/  HFMA2 R12, -RZ, RZ, 0, 4.76837158203125e-07 ;  /* 0x00000008ff0c7431 */ /* 0x000fe400000001ff */
[----:B------:R-:W-:-:S05]  /*3940*/  FADD R26, R13, R14 ;  /* 0x0000000e0d1a7221 */ /* 0x000fca0000000000 */
[----:B------:R-:W-:-:S07]  /*3950*/  MOV R13, R26 ;  /* 0x0000001a000d7202 */ /* 0x000fce0000000f00 */
[----:B------:R-:W-:Y:S05]  /*3960*/  WARPSYNC.COLLECTIVE R15, `(.L_x_31526) ;  /* 0x000000000f087348 */ /* 0x000fea0003c00000 */
[----:B------:R0:W1:Y:S02]  /*3970*/  SHFL.BFLY P6, R14, R13, R12, R11 ;  /* 0x0c00000c0d0e7389 */ /* 0x00006400000c000b */
[----:B01----:R-:W-:Y:S05]  /*3980*/  ENDCOLLECTIVE ;  /* 0x000000000000791b */ /* 0x003fea0003800000 */
.L_x_31526:
[----:B------:R-:W-:Y:S02]  /*3990*/  HFMA2 R12, -RZ, RZ, 0, 2.384185791015625e-07 ;  /* 0x00000004ff0c7431 */ /* 0x000fe400000001ff */
[----:B------:R-:W-:-:S05]  /*39a0*/  FADD R27, R26, R14 ;  /* 0x0000000e1a1b7221 */ /* 0x000fca0000000000 */
[----:B------:R-:W-:-:S07]  /*39b0*/  MOV R13, R27 ;  /* 0x0000001b000d7202 */ /* 0x000fce0000000f00 */
[----:B------:R-:W-:Y:S05]  /*39c0*/  WARPSYNC.COLLECTIVE R15, `(.L_x_31527) ;  /* 0x000000000f087348 */ /* 0x000fea0003c00000 */
[----:B------:R0:W1:Y:S02]  /*39d0*/  SHFL.BFLY P6, R14, R13, R12, R11 ;  /* 0x0c00000c0d0e7389 */ /* 0x00006400000c000b */
[----:B01----:R-:W-:Y:S05]  /*39e0*/  ENDCOLLECTIVE ;  /* 0x000000000000791b */ /* 0x003fea0003800000 */
.L_x_31527:
[----:B------:R-:W-:Y:S02]  /*39f0*/  HFMA2 R12, -RZ, RZ, 0, 1.1920928955078125e-07 ;  /* 0x00000002ff0c7431 */ /* 0x000fe400000001ff */
[----:B------:R-:W-:-:S05]  /*3a00*/  FADD R28, R27, R14 ;  /* 0x0000000e1b1c7221 */ /* 0x000fca0000000000 */
[----:B------:R-:W-:-:S07]  /*3a10*/  MOV R13, R28 ;  /* 0x0000001c000d7202 */ /* 0x000fce0000000f00 */
[----:B------:R-:W-:Y:S05]  /*3a20*/  WARPSYNC.COLLECTIVE R15, `(.L_x_31528) ;  /* 0x000000000f087348 */ /* 0x000fea0003c00000 */
[----:B------:R0:W1:Y:S02]  /*3a30*/  SHFL.BFLY P6, R14, R13, R12, R11 ;  /* 0x0c00000c0d0e7389 */ /* 0x00006400000c000b */
[----:B01----:R-:W-:Y:S05]  /*3a40*/  ENDCOLLECTIVE ;  /* 0x000000000000791b */ /* 0x003fea0003800000 */
.L_x_31528:
[----:B------:R-:W-:Y:S02]  /*3a50*/  HFMA2 R12, -RZ, RZ, 0, 5.9604644775390625e-08 ;  /* 0x00000001ff0c7431 */ /* 0x000fe400000001ff */
[----:B------:R-:W-:-:S05]  /*3a60*/  FADD R33, R28, R14 ;  /* 0x0000000e1c217221 */ /* 0x000fca0000000000 */
[----:B------:R-:W-:-:S07]  /*3a70*/  MOV R13, R33 ;  /* 0x00000021000d7202 */ /* 0x000fce0000000f00 */
[----:B------:R-:W-:Y:S05]  /*3a80*/  WARPSYNC.COLLECTIVE R15, `(.L_x_31529) ;  /* 0x000000000f087348 */ /* 0x000fea0003c00000 */
[----:B------:R0:W1:Y:S02]  /*3a90*/  SHFL.BFLY P6, R14, R13, R12, R11 ;  /* 0x0c00000c0d0e7389 */ /* 0x00006400000c000b */
[----:B01----:R-:W-:Y:S05]  /*3aa0*/  ENDCOLLECTIVE ;  /* 0x000000000000791b */ /* 0x003fea0003800000 */
.L_x_31529:
[----:B------:R-:W-:Y:S05]  /*3ab0*/  BRA `(.L_x_31530) ;  /* 0xffffffdc000c7947 */ /* 0x000fea000383ffff */
        .weak           $__internal_505_$__cuda_sm3x_div_rn_noftz_f32_slowpath
        .type           $__internal_505_$__cuda_sm3x_div_rn_noftz_f32_slowpath,@function
        .size           $__internal_505_$__cuda_sm3x_div_rn_noftz_f32_slowpath,(.L_x_37882 - $__internal_505_$__cuda_sm3x_div_rn_noftz_f32_slowpath)
$__internal_505_$__cuda_sm3x_div_rn_noftz_f32_slowpath:
        /* <DEDUP_REMOVED lines=34> */
.L_x_31532:
        /* <DEDUP_REMOVED lines=51> */
.L_x_31539:
[----:B------:R-:W-:-:S04]  /*4010*/  LOP3.LUT R5, R5, 0x80000000, RZ, 0xc0, !PT ;  /* 0x8000000005057812 */ /* 0x000fc800078ec0ff */
[----:B------:R-:W-:Y:S01]  /*4020*/  LOP3.LUT R5, R5, 0x7f800000, RZ, 0xfc, !PT ;  /* 0x7f80000005057812 */ /* 0x000fe200078efcff */
[----:B------:R-:W-:Y:S06]  /*4030*/  BRA `(.L_x_31540) ;  /* 0x0000000000047947 */ /* 0x000fec0003800000 */
.L_x_31538:
[----:B------:R-:W-:-:S07]  /*4040*/  LEA R5, R36, R5, 0x17 ;  /* 0x0000000524057211 */ /* 0x000fce00078eb8ff */
.L_x_31540:
[----:B------:R-:W-:Y:S05]  /*4050*/  BSYNC.RECONVERGENT B1 ;  /* 0x0000000000017941 */ /* 0x000fea0003800200 */
.L_x_31537:
[----:B------:R-:W-:Y:S05]  /*4060*/  BRA `(.L_x_31541) ;  /* 0x0000000000207947 */ /* 0x000fea0003800000 */
.L_x_31536:
[----:B------:R-:W-:-:S04]  /*4070*/  LOP3.LUT R5, R12, 0x80000000, R5, 0x48, !PT ;  /* 0x800000000c057812 */ /* 0x000fc800078e4805 */
[----:B------:R-:W-:Y:S01]  /*4080*/  LOP3.LUT R5, R5, 0x7f800000, RZ, 0xfc, !PT ;  /* 0x7f80000005057812 */ /* 0x000fe200078efcff */
[----:B------:R-:W-:Y:S06]  /*4090*/  BRA `(.L_x_31541) ;  /* 0x0000000000147947 */ /* 0x000fec0003800000 */
.L_x_31535:
[----:B------:R-:W-:Y:S01]  /*40a0*/  LOP3.LUT R5, R12, 0x80000000, R5, 0x48, !PT ;  /* 0x800000000c057812 */ /* 0x000fe200078e4805 */
[----:B------:R-:W-:Y:S06]  /*40b0*/  BRA `(.L_x_31541) ;  /* 0x00000000000c7947 */ /* 0x000fec0003800000 */
.L_x_31534:
[----:B------:R-:W0:Y:S01]  /*40c0*/  MUFU.RSQ R5, -QNAN ;  /* 0xffc0000000057908 */ /* 0x000e220000001400 */
[----:B------:R-:W-:Y:S05]  /*40d0*/  BRA `(.L_x_31541) ;  /* 0x0000000000047947 */ /* 0x000fea0003800000 */
.L_x_31533:
[----:B------:R-:W-:-:S07]  /*40e0*/  FADD.FTZ R5, R5, R12 ;  /* 0x0000000c05057221 */ /* 0x000fce0000010000 */
.L_x_31541:
[----:B------:R-:W-:Y:S05]  /*40f0*/  BSYNC.RECONVERGENT B0 ;  /* 0x0000000000007941 */ /* 0x000fea0003800200 */
.L_x_31531:
[----:B------:R-:W-:Y:S01]  /*4100*/  HFMA2 R13, -RZ, RZ, 0, 0 ;  /* 0x00000000ff0d7431 */ /* 0x000fe200000001ff */
[----:B------:R-:W-:-:S04]  /*4110*/  MOV R12, R26 ;  /* 0x0000001a000c7202 */ /* 0x000fc80000000f00 */
[----:B0-----:R-:W-:Y:S05]  /*4120*/  RET.REL.NODEC R12 `(_Z15SoftmaxWarpImplI24ElementwiseScaleMaskLoadIffbE11DirectStoreIffEfLi1ELi18ELi32ELi1ELb0EL9Algorithm0EEvT_T0_ll) ;  /* 0xffffffbc0cb47950 */ /* 0x001fea0003c3ffff */
.L_x_31542:
        /* <DEDUP_REMOVED lines=13> */
.L_x_37882:


//--------------------- .text._Z15SoftmaxWarpImplI24ElementwiseScaleMaskLoadIffbE11DirectStoreIffEfLi1ELi17ELi32ELi1ELb1EL9Algorithm0EEvT_T0_ll --------------------------
	.section	.text._Z15SoftmaxWarpImplI24ElementwiseScaleMaskLoadIffbE11DirectStoreIffEfLi1ELi17ELi32ELi1ELb1EL9Algorithm0EEvT_T0_ll,"ax",@progbits
	.align	128
        .global         _Z15SoftmaxWarpImplI24ElementwiseScaleMaskLoadIffbE11DirectStoreIffEfLi1ELi17ELi32ELi1ELb1EL9Algorithm0EEvT_T0_ll
        .type           _Z15SoftmaxWarpImplI24ElementwiseScaleMaskLoadIffbE11DirectStoreIffEfLi1ELi17ELi32ELi1ELb1EL9Algorithm0EEvT_T0_ll,@function
        .size           _Z15SoftmaxWarpImplI24ElementwiseScaleMaskLoadIffbE11DirectStoreIffEfLi1ELi17ELi32ELi1ELb1EL9Algorithm0EEvT_T0_ll,(.L_x_37883 - _Z15SoftmaxWarpImplI24ElementwiseScaleMaskLoadIffbE11DirectStoreIffEfLi1ELi17ELi32ELi1ELb1EL9Algorithm0EEvT_T0_ll)
        .other          _Z15SoftmaxWarpImplI24ElementwiseScaleMaskLoadIffbE11DirectStoreIffEfLi1ELi17ELi32ELi1ELb1EL9Algorithm0EEvT_T0_ll,@"STO_CUDA_ENTRY STV_DEFAULT"
_Z15SoftmaxWarpImplI24ElementwiseScaleMaskLoadIffbE11DirectStoreIffEfLi1ELi17ELi32ELi1ELb1EL9Algorithm0EEvT_T0_ll:
.text._Z15SoftmaxWarpImplI24ElementwiseScaleMaskLoadIffbE11DirectStoreIffEfLi1ELi17ELi32ELi1ELb1EL9Algorithm0EEvT_T0_ll:
        /* <DEDUP_REMOVED lines=26> */
.L_x_31543:
        /* <DEDUP_REMOVED lines=30> */
.L_x_31580:
        /* <DEDUP_REMOVED lines=37> */
[----:B------:R-:W5:Y:S01]  /*05d0*/  @!P4 LDG.E.U8 R9, desc[UR6][R2.64+0x40] ;  /* 0x000040060209c981 */ /* 0x000f62000c1e1100 */
[----:B------:R-:W-:Y:S02]  /*05e0*/  @!P1 R2UR UR6, R24 ;  /* 0x00000000180692ca */ /* 0x000fe400000e0000 */
[C---:B------:R-:W-:Y:S01]  /*05f0*/  @!P1 R2UR UR7, R25.reuse ;  /* 0x00000000190792ca */ /* 0x040fe200000e0000 */
[----:B------:R-:W4:Y:S01]  /*0600*/  @!P4 LDG.E R8, desc[UR4][R4.64+0x100] ;  /* 0x000100040408c981 */ /* 0x000f22000c1e1900 */
[----:B------:R-:W-:Y:S02]  /*0610*/  ISETP.GE.U32.AND P2, PT, R44, UR44, PT ;  /* 0x0000002c2c007c0c */ /* 0x000fe4000bf46070 */
[----:B------:R-:W-:Y:S02]  /*0620*/  @!P1 R2UR UR4, R24 ;  /* 0x00000000180492ca */ /* 0x000fe400000e0000 */
[----:B------:R-:W-:Y:S02]  /*0630*/  @!P1 R2UR UR5, R25 ;  /* 0x00000000190592ca */ /* 0x000fe400000e0000 */
[----:B------:R-:W-:-:S05]  /*0640*/  ISETP.GE.AND.EX P2, PT, RZ, UR45, PT, P2 ;  /* 0x0000002dff007c0c */ /* 0x000fca000bf46320 */
[----:B------:R-:W4:Y:S06]  /*0650*/  @!P1 LDG.E.U8 R11, desc[UR6][R2.64+0x60] ;  /* 0x00006006020b9981 */ /* 0x000f2c000c1e1100 */
[----:B------:R-:W4:Y:S02]  /*0660*/  @!P1 LDG.E R10, desc[UR4][R4.64+0x180] ;  /* 0x00018004040a9981 */ /* 0x000f24000c1e1900 */
[----:B------:R-:W-:Y:S02]  /*0670*/  @!P2 R2UR UR6, R24 ;  /* 0x000000001806a2ca */ /* 0x000fe400000e0000 */
[----:B------:R-:W-:-:S02]  /*0680*/  @!P2 R2UR UR7, R25 ;  /* 0x000000001907a2ca */ /* 0x000fc400000e0000 */
        /* <DEDUP_REMOVED lines=9> */
[----:B------:R-:W-:Y:S02]  /*0720*/  @!P6 R2UR UR5, R25 ;  /* 0x000000001905e2ca */ /* 0x000fe400000e0000 */
[----:B--2---:R-:W-:-:S07]  /*0730*/  ISETP.NE.OR P5, PT, R15, RZ, P0 ;  /* 0x000000ff0f00720c */ /* 0x004fce00007a5670 */
[----:B------:R-:W2:Y:S01]  /*0740*/  @!P6 LDG.E.U8 R15, desc[UR6][R2.64+0xa0] ;  /* 0x0000a006020fe981 */ /* 0x000ea2000c1e1100 */
[----:B0-----:R-:W-:-:S06]  /*0750*/  @!P0 FMUL R0, R0, R13 ;  /* 0x0000000d00008220 */ /* 0x001fcc0000400000 */
[----:B------:R-:W0:Y:S01]  /*0760*/  @!P5 LDC R0, c[0x0][0x398] ;  /* 0x0000e600ff00db82 */ /* 0x000e220000000800 */
[----:B---3--:R-:W-:Y:S02]  /*0770*/  ISETP.NE.OR P5, PT, R7, RZ, P3 ;  /* 0x000000ff0700720c */ /* 0x008fe40001fa5670 */
[----:B------:R-:W3:Y:S01]  /*0780*/  @!P6 LDG.E R7, desc[UR4][R4.64+0x280] ;  /* 0x000280040407e981 */ /* 0x000ee2000c1e1900 */
        /* <DEDUP_REMOVED lines=12> */
[----:B------:R-:W-:Y:S02]  /*0850*/  MOV R59, 0xff800000 ;  /* 0xff800000003b7802 */ /* 0x000fe40000000f00 */
[----:B-1----:R-:W-:-:S02]  /*0860*/  @!P3 FMNMX R13, R13, R6, !PT ;  /* 0x000000060d0db209 */ /* 0x002fc40007800000 */
[----:B------:R-:W-:Y:S02]  /*0870*/  @!P3 MOV R59, R6 ;  /* 0x00000006003bb202 */ /* 0x000fe40000000f00 */
[----:B-----5:R-:W-:Y:S01]  /*0880*/  ISETP.NE.OR P3, PT, R9, RZ, P4 ;  /* 0x000000ff0900720c */ /* 0x020fe20002765670 */
[----:B----4-:R-:W-:Y:S01]  /*0890*/  @!P4 FMUL R8, R8, R19 ;  /* 0x000000130808c220 */ /* 0x010fe20000400000 */
[----:B------:R-:W0:Y:S01]  /*08a0*/  @!P1 LDC R9, c[0x0][0x39c] ;  /* 0x0000e700ff099b82 */ /* 0x000e220000000800 */
[----:B------:R-:W-:Y:S01]  /*08b0*/  IMAD.MOV.U32 R63, RZ, RZ, -0x800000 ;  /* 0xff800000ff3f7424 */ /* 0x000fe200078e00ff */
[----:B------:R-:W-:-:S06]  /*08c0*/  MOV R65, 0xff800000 ;  /* 0xff80000000417802 */ /* 0x000fcc0000000f00 */
[----:B------:R-:W3:Y:S08]  /*08d0*/  @!P6 LDC R6, c[0x0][0x39c] ;  /* 0x0000e700ff06eb82 */ /* 0x000ef00000000800 */
[----:B------:R-:W1:Y:S01]  /*08e0*/  @!P3 LDC R8, c[0x0][0x398] ;  /* 0x0000e600ff08bb82 */ /* 0x000e620000000800 */
[----:B------:R-:W-:-:S07]  /*08f0*/  ISETP.NE.OR P3, PT, R11, RZ, P1 ;  /* 0x000000ff0b00720c */ /* 0x000fce0000f65670 */
[----:B------:R-:W4:Y:S01]  /*0900*/  @!P2 LDC R11, c[0x0][0x39c] ;  /* 0x0000e700ff0bab82 */ /* 0x000f220000000800 */
[----:B0-----:R-:W-:-:S07]  /*0910*/  @!P1 FMUL R10, R10, R9 ;  /* 0x000000090a0a9220 */ /* 0x001fce0000400000 */
[----:B------:R-:W0:Y:S01]  /*0920*/  @!P3 LDC R10, c[0x0][0x398] ;  /* 0x0000e600ff0abb82 */ /* 0x000e220000000800 */
[----:B------:R-:W-:Y:S02]  /*0930*/  ISETP.NE.OR P3, PT, R14, RZ, P2 ;  /* 0x000000ff0e00720c */ /* 0x000fe40001765670 */
[-C--:B-1----:R-:W-:Y:S02]  /*0940*/  @!P4 MOV R63, R8.reuse ;  /* 0x00000008003fc202 */ /* 0x082fe40000000f00 */
[----:B------:R-:W-:Y:S02]  /*0950*/  @!P4 FMNMX R13, R13, R8, !PT ;  /* 0x000000080d0dc209 */ /* 0x000fe40007800000 */
[----:B------:R-:W-:-:S04]  /*0960*/  ISETP.GE.U32.AND P4, PT, R41, UR44, PT ;  /* 0x0000002c29007c0c */ /* 0x000fc8000bf86070 */
[----:B------:R-:W-:Y:S01]  /*0970*/  ISETP.GE.AND.EX P4, PT, RZ, UR45, PT, P4 ;  /* 0x0000002dff007c0c */ /* 0x000fe2000bf86340 */
[----:B----4-:R-:W-:-:S06]  /*0980*/  @!P2 FMUL R12, R12, R11 ;  /* 0x0000000b0c0ca220 */ /* 0x010fcc0000400000 */
[----:B------:R-:W1:Y:S01]  /*0990*/  @!P3 LDC R12, c[0x0][0x398] ;  /* 0x0000e600ff0cbb82 */ /* 0x000e620000000800 */
[-C--:B0-----:R-:W-:Y:S02]  /*09a0*/  @!P1 MOV R65, R10.reuse ;  /* 0x0000000a00419202 */ /* 0x081fe40000000f00 */
[----:B------:R-:W-:Y:S02]  /*09b0*/  @!P1 FMNMX R13, R13, R10, !PT ;  /* 0x0000000a0d0d9209 */ /* 0x000fe40007800000 */
[----:B------:R-:W-:Y:S02]  /*09c0*/  ISETP.GE.U32.AND P1, PT, R40, UR44, PT ;  /* 0x0000002c28007c0c */ /* 0x000fe4000bf26070 */
[----:B------:R-:W-:Y:S01]  /*09d0*/  @!P4 R2UR UR6, R24 ;  /* 0x000000001806c2ca */ /* 0x000fe200000e0000 */
[----:B------:R-:W-:Y:S01]  /*09e0*/  IMAD.MOV.U32 R61, RZ, RZ, -0x800000 ;  /* 0xff800000ff3d7424 */ /* 0x000fe200078e00ff */
[----:B------:R-:W-:Y:S01]  /*09f0*/  @!P4 R2UR UR7, R25 ;  /* 0x000000001907c2ca */ /* 0x000fe200000e0000 */
[----:B------:R-:W0:Y:S01]  /*0a00*/  @!P4 LDC R19, c[0x0][0x39c] ;  /* 0x0000e700ff13cb82 */ /* 0x000e220000000800 */
[----:B------:R-:W-:-:S02]  /*0a10*/  ISETP.GE.AND.EX P1, PT, RZ, UR45, PT, P1 ;  /* 0x0000002dff007c0c */ /* 0x000fc4000bf26310 */
[----:B------:R-:W-:Y:S02]  /*0a20*/  @!P4 R2UR UR4, R24 ;  /* 0x000000001804c2ca */ /* 0x000fe400000e0000 */
[----:B------:R-:W-:-:S07]  /*0a30*/  @!P4 R2UR UR5, R25 ;  /* 0x000000001905c2ca */ /* 0x000fce00000e0000 */
[----:B------:R-:W4:Y:S02]  /*0a40*/  @!P4 LDG.E.U8 R20, desc[UR6][R2.64+0xe0] ;  /* 0x0000e0060214c981 */ /* 0x000f24000c1e1100 */
[C---:B------:R-:W-:Y:S02]  /*0a50*/  @!P1 R2UR UR6, R24.reuse ;  /* 0x00000000180692ca */ /* 0x040fe400000e0000 */
[----:B------:R-:W-:Y:S02]  /*0a60*/  @!P1 R2UR UR7, R25 ;  /* 0x00000000190792ca */ /* 0x000fe400000e0000 */
[-C--:B-1----:R-:W-:Y:S01]  /*0a70*/  @!P2 MOV R61, R12.reuse ;  /* 0x0000000c003da202 */ /* 0x082fe20000000f00 */
[----:B------:R-:W0:Y:S01]  /*0a80*/  @!P4 LDG.E R8, desc[UR4][R4.64+0x380] ;  /* 0x000380040408c981 */ /* 0x000e22000c1e1900 */
[----:B------:R-:W-:Y:S02]  /*0a90*/  @!P2 FMNMX R13, R13, R12, !PT ;  /* 0x0000000c0d0da209 */ /* 0x000fe40007800000 */
[----:B------:R-:W-:-:S02]  /*0aa0*/  @!P1 R2UR UR4, R24 ;  /* 0x00000000180492ca */ /* 0x000fc400000e0000 */
[----:B------:R-:W-:Y:S02]  /*0ab0*/  @!P1 R2UR UR5, R25 ;  /* 0x00000000190592ca */ /* 0x000fe400000e0000 */
[----:B------:R-:W-:-:S03]  /*0ac0*/  ISETP.GE.U32.AND P3, PT, R39, UR44, PT ;  /* 0x0000002c27007c0c */ /* 0x000fc6000bf66070 */
[----:B------:R-:W5:Y:S01]  /*0ad0*/  @!P1 LDG.E.U8 R10, desc[UR6][R2.64+0x100] ;  /* 0x00010006020a9981 */ /* 0x000f62000c1e1100 */
[----:B------:R-:W-:-:S07]  /*0ae0*/  ISETP.GE.AND.EX P3, PT, RZ, UR45, PT, P3 ;  /* 0x0000002dff007c0c */ /* 0x000fce000bf66330 */
[----:B------:R-:W5:Y:S06]  /*0af0*/  @!P1 LDG.E R9, desc[UR4][R4.64+0x400] ;  /* 0x0004000404099981 */ /* 0x000f6c000c1e1900 */
[C---:B------:R-:W-:Y:S02]  /*0b00*/  @!P3 R2UR UR6, R24.reuse ;  /* 0x000000001806b2ca */ /* 0x040fe400000e0000 */
[----:B------:R-:W-:Y:S02]  /*0b10*/  @!P3 R2UR UR7, R25 ;  /* 0x000000001907b2ca */ /* 0x000fe400000e0000 */
[----:B------:R-:W-:-:S02]  /*0b20*/  @!P3 R2UR UR4, R24 ;  /* 0x000000001804b2ca */ /* 0x000fc400000e0000 */
[----:B------:R-:W-:-:S09]  /*0b30*/  @!P3 R2UR UR5, R25 ;  /* 0x000000001905b2ca */ /* 0x000fd200000e0000 */
[----:B------:R-:W5:Y:S01]  /*0b40*/  @!P3 LDG.E.U8 R12, desc[UR6][R2.64+0x120] ;  /* 0x00012006020cb981 */ /* 0x000f62000c1e1100 */
[----:B------:R-:W-:-:S03]  /*0b50*/  MOV R57, 0xff800000 ;  /* 0xff80000000397802 */ /* 0x000fc60000000f00 */
[----:B------:R-:W5:Y:S01]  /*0b60*/  @!P3 LDG.E R11, desc[UR4][R4.64+0x480] ;  /* 0x00048004040bb981 */ /* 0x000f62000c1e1900 */
[----:B--2---:R-:W-:Y:S01]  /*0b70*/  ISETP.NE.OR P2, PT, R15, RZ, P6 ;  /* 0x000000ff0f00720c */ /* 0x004fe20003745670 */
[----:B---3--:R-:W-:Y:S02]  /*0b80*/  @!P6 FMUL R6, R7, R6 ;  /* 0x000000060706e220 */ /* 0x008fe40000400000 */
[----:B------:R-:W1:Y:S10]  /*0b90*/  @!P5 LDC R7, c[0x0][0x39c] ;  /* 0x0000e700ff07db82 */ /* 0x000e740000000800 */
[----:B------:R-:W2:Y:S01]  /*0ba0*/  @!P2 LDC R6, c[0x0][0x398] ;  /* 0x0000e600ff06ab82 */ /* 0x000ea20000000800 */
[----:B------:R-:W-:-:S04]  /*0bb0*/  ISETP.GE.U32.AND P2, PT, R38, UR44, PT ;  /* 0x0000002c26007c0c */ /* 0x000fc8000bf46070 */
[----:B------:R-:W-:-:S13]  /*0bc0*/  ISETP.GE.AND.EX P2, PT, RZ, UR45, PT, P2 ;  /* 0x0000002dff007c0c */ /* 0x000fda000bf46320 */
[C---:B------:R-:W-:Y:S02]  /*0bd0*/  @!P2 R2UR UR6, R24.reuse ;  /* 0x000000001806a2ca */ /* 0x040fe400000e0000 */
[C---:B------:R-:W-:Y:S02]  /*0be0*/  @!P2 R2UR UR7, R25.reuse ;  /* 0x000000001907a2ca */ /* 0x040fe400000e0000 */
[----:B------:R-:W-:Y:S02]  /*0bf0*/  @!P2 R2UR UR4, R24 ;  /* 0x000000001804a2ca */ /* 0x000fe400000e0000 */
[----:B------:R-:W-:Y:S02]  /*0c00*/  @!P2 R2UR UR5, R25 ;  /* 0x000000001905a2ca */ /* 0x000fe400000e0000 */
[-C--:B--2---:R-:W-:Y:S02]  /*0c10*/  @!P6 FMNMX R13, R13, R6.reuse, !PT ;  /* 0x000000060d0de209 */ /* 0x084fe40007800000 */
[----:B------:R-:W-:-:S02]  /*0c20*/  @!P6 MOV R57, R6 ;  /* 0x000000060039e202 */ /* 0x000fc40000000f00 */
[----:B------:R-:W2:Y:S03]  /*0c30*/  @!P1 LDC R6, c[0x0][0x39c] ;  /* 0x0000e700ff069b82 */ /* 0x000ea60000000800 */
[----:B------:R-:W3:Y:S01]  /*0c40*/  @!P2 LDG.E.U8 R15, desc[UR6][R2.64+0x140] ;  /* 0x00014006020fa981 */ /* 0x000ee2000c1e1100 */
[----:B------:R-:W-:-:S03]  /*0c50*/  ISETP.NE.OR P6, PT, R17, RZ, P5 ;  /* 0x000000ff1100720c */ /* 0x000fc60002fc5670 */
[----:B------:R-:W3:Y:S01]  /*0c60*/  @!P2 LDG.E R14, desc[UR4][R4.64+0x500] ;  /* 0x00050004040ea981 */ /* 0x000ee2000c1e1900 */
[----:B-1----:R-:W-:-:S09]  /*0c70*/  @!P5 FMUL R16, R16, R7 ;  /* 0x000000071010d220 */ /* 0x002fd20000400000 */
        /* <DEDUP_REMOVED lines=9> */
[----:B------:R-:W-:Y:S01]  /*0d10*/  IMAD.MOV.U32 R7, RZ, RZ, -0x800000 ;  /* 0xff800000ff077424 */ /* 0x000fe200078e00ff */
[-C--:B-1----:R-:W-:Y:S02]  /*0d20*/  @!P5 FMNMX R13, R13, R16.reuse, !PT ;  /* 0x000000100d0dd209 */ /* 0x082fe40007800000 */
[----:B------:R-:W-:Y:S02]  /*0d30*/  @!P5 MOV R7, R16 ;  /* 0x000000100007d202 */ /* 0x000fe40000000f00 */
[----:B----4-:R-:W-:Y:S01]  /*0d40*/  ISETP.NE.OR P5, PT, R20, RZ, P4 ;  /* 0x000000ff1400720c */ /* 0x010fe200027a5670 */
[----:B0-----:R-:W-:-:S12]  /*0d50*/  @!P4 FMUL R8, R8, R19 ;  /* 0x000000130808c220 */ /* 0x001fd80000400000 */
[----:B------:R-:W0:Y:S01]  /*0d60*/  @!P5 LDC R8, c[0x0][0x398] ;  /* 0x0000e600ff08db82 */ /* 0x000e220000000800 */
[----:B-----5:R-:W-:-:S07]  /*0d70*/  ISETP.NE.OR P5, PT, R10, RZ, P1 ;  /* 0x000000ff0a00720c */ /* 0x020fce0000fa5670 */
[----:B------:R-:W1:Y:S01]  /*0d80*/  @!P3 LDC R10, c[0x0][0x39c] ;  /* 0x0000e700ff0abb82 */ /* 0x000e620000000800 */
[----:B--2---:R-:W-:-:S07]  /*0d90*/  @!P1 FMUL R6, R9, R6 ;  /* 0x0000000609069220 */ /* 0x004fce0000400000 */
[----:B------:R-:W2:Y:S08]  /*0da0*/  @!P2 LDC R9, c[0x0][0x39c] ;  /* 0x0000e700ff09ab82 */ /* 0x000eb00000000800 */
[----:B------:R-:W4:Y:S01]  /*0db0*/  @!P5 LDC R6, c[0x0][0x398] ;  /* 0x0000e600ff06db82 */ /* 0x000f220000000800 */
[----:B------:R-:W-:Y:S02]  /*0dc0*/  MOV R55, 0xff800000 ;  /* 0xff80000000377802 */ /* 0x000fe40000000f00 */
[----:B0-----:R-:W-:-:S02]  /*0dd0*/  @!P4 FMNMX R13, R13, R8, !PT ;  /* 0x000000080d0dc209 */ /* 0x001fc40007800000 */
[----:B------:R-:W-:Y:S02]  /*0de0*/  ISETP.NE.OR P5, PT, R12, RZ, P3 ;  /* 0x000000ff0c00720c */ /* 0x000fe40001fa5670 */
[----:B------:R-:W-:Y:S01]  /*0df0*/  @!P4 MOV R55, R8 ;  /* 0x000000080037c202 */ /* 0x000fe20000000f00 */
[----:B-1----:R-:W-:Y:S01]  /*0e00*/  @!P3 FMUL R8, R11, R10 ;  /* 0x0000000a0b08b220 */ /* 0x002fe20000400000 */
[----:B------:R-:W-:Y:S02]  /*0e10*/  MOV R51, 0xff800000 ;  /* 0xff80000000337802 */ /* 0x000fe40000000f00 */
[----:B------:R-:W-:-:S07]  /*0e20*/  ISETP.GE.U32.AND P4, PT, R36, UR44, PT ;  /* 0x0000002c24007c0c */ /* 0x000fce000bf86070 */
[----:B------:R-:W0:Y:S01]  /*0e30*/  @!P5 LDC R8, c[0x0][0x398] ;  /* 0x0000e600ff08db82 */ /* 0x000e220000000800 */
[----:B----4-:R-:W-:Y:S01]  /*0e40*/  @!P1 IMAD.MOV.U32 R51, RZ, RZ, R6 ;  /* 0x000000ffff339224 */ /* 0x010fe200078e0006 */
[----:B------:R-:W-:Y:S02]  /*0e50*/  @!P1 FMNMX R13, R13, R6, !PT ;  /* 0x000000060d0d9209 */ /* 0x000fe40007800000 */
[----:B------:R-:W-:Y:S02]  /*0e60*/  ISETP.GE.AND.EX P4, PT, RZ, UR45, PT, P4 ;  /* 0x0000002dff007c0c */ /* 0x000fe4000bf86340 */
[----:B------:R-:W-:Y:S02]  /*0e70*/  MOV R27, 0xff800000 ;  /* 0xff800000001b7802 */ /* 0x000fe40000000f00 */
[----:B------:R-:W1:Y:S09]  /*0e80*/  @!P6 LDC R6, c[0x0][0x39c] ;  /* 0x0000e700ff06eb82 */ /* 0x000e720000000800 */
[----:B------:R-:W-:Y:S01]  /*0e90*/  @!P4 R2UR UR6, R24 ;  /* 0x000000001806c2ca */ /* 0x000fe200000e0000 */
[----:B------:R-:W4:Y:S01]  /*0ea0*/  @!P4 LDC R21, c[0x0][0x39c] ;  /* 0x0000e700ff15cb82 */ /* 0x000f220000000800 */
[----:B------:R-:W-:-:S02]  /*0eb0*/  @!P4 R2UR UR7, R25 ;  /* 0x000000001907c2ca */ /* 0x000fc400000e0000 */
[----:B------:R-:W-:Y:S02]  /*0ec0*/  @!P4 R2UR UR4, R24 ;  /* 0x000000001804c2ca */ /* 0x000fe400000e0000 */
[----:B------:R-:W-:Y:S02]  /*0ed0*/  @!P4 R2UR UR5, R25 ;  /* 0x000000001905c2ca */ /* 0x000fe400000e0000 */
[-C--:B0-----:R-:W-:Y:S02]  /*0ee0*/  @!P3 MOV R27, R8.reuse ;  /* 0x00000008001bb202 */ /* 0x081fe40000000f00 */
[----:B------:R-:W-:Y:S02]  /*0ef0*/  @!P3 FMNMX R13, R13, R8, !PT ;  /* 0x000000080d0db209 */ /* 0x000fe40007800000 */
[----:B------:R-:W-:-:S03]  /*0f00*/  ISETP.GE.U32.AND P3, PT, R34, UR44, PT ;  /* 0x0000002c22007c0c */ /* 0x000fc6000bf66070 */
[----:B------:R-:W5:Y:S01]  /*0f10*/  @!P4 LDG.E.U8 R20, desc[UR6][R2.64+0x180] ;  /* 0x000180060214c981 */ /* 0x000f62000c1e1100 */
[----:B------:R-:W-:-:S03]  /*0f20*/  ISETP.GE.AND.EX P3, PT, RZ, UR45, PT, P3 ;  /* 0x0000002dff007c0c */ /* 0x000fc6000bf66330 */
[----:B------:R-:W4:Y:S01]  /*0f30*/  @!P4 LDG.E R8, desc[UR4][R4.64+0x600] ;  /* 0x000600040408c981 */ /* 0x000f22000c1e1900 */
[----:B------:R-:W-:Y:S02]  /*0f40*/  MOV R19, 0xff800000 ;  /* 0xff80000000137802 */ /* 0x000fe40000000f00 */
[----:B---3--:R-:W-:Y:S01]  /*0f50*/  ISETP.NE.OR P1, PT, R15, RZ, P2 ;  /* 0x000000ff0f00720c */ /* 0x008fe20001725670 */
[----:B--2---:R-:W-:-:S12]  /*0f60*/  @!P2 FMUL R14, R14, R9 ;  /* 0x000000090e0ea220 */ /* 0x004fd80000400000 */
[----:B------:R-:W0:Y:S01]  /*0f70*/  @!P1 LDC R14, c[0x0][0x398] ;  /* 0x0000e600ff0e9b82 */ /* 0x000e220000000800 */
[----:B------:R-:W-:-:S04]  /*0f80*/  ISETP.GE.U32.AND P1, PT, R35, UR44, PT ;  /* 0x0000002c23007c0c */ /* 0x000fc8000bf26070 */
[----:B------:R-:W-:-:S13]  /*0f90*/  ISETP.GE.AND.EX P1, PT, RZ, UR45, PT, P1 ;  /* 0x0000002dff007c0c */ /* 0x000fda000bf26310 */
[C---:B------:R-:W-:Y:S02]  /*0fa0*/  @!P1 R2UR UR6, R24.reuse ;  /* 0x00000000180692ca */ /* 0x040fe400000e0000 */
[C---:B------:R-:W-:Y:S02]  /*0fb0*/  @!P1 R2UR UR7, R25.reuse ;  /* 0x00000000190792ca */ /* 0x040fe400000e0000 */
[----:B------:R-:W-:Y:S02]  /*0fc0*/  @!P1 R2UR UR4, R24 ;  /* 0x00000000180492ca */ /* 0x000fe400000e0000 */
[----:B------:R-:W-:Y:S02]  /*0fd0*/  @!P1 R2UR UR5, R25 ;  /* 0x00000000190592ca */ /* 0x000fe400000e0000 */
[-C--:B0-----:R-:W-:Y:S02]  /*0fe0*/  @!P2 MOV R19, R14.reuse ;  /* 0x0000000e0013a202 */ /* 0x081fe40000000f00 */
[----:B------:R-:W-:-:S02]  /*0ff0*/  @!P2 FMNMX R13, R13, R14, !PT ;  /* 0x0000000e0d0da209 */ /* 0x000fc40007800000 */
[----:B------:R-:W-:-:S03]  /*1000*/  ISETP.GE.U32.AND P2, PT, R33, UR44, PT ;  /* 0x0000002c21007c0c */ /* 0x000fc6000bf46070 */
[----:B------:R-:W2:Y:S01]  /*1010*/  @!P1 LDG.E.U8 R10, desc[UR6][R2.64+0x1a0] ;  /* 0x0001a006020a9981 */ /* 0x000ea2000c1e1100 */
[----:B------:R-:W-:-:S03]  /*1020*/  ISETP.NE.OR P5, PT, R18, RZ, P6 ;  /* 0x000000ff1200720c */ /* 0x000fc600037a5670 */
[----:B------:R-:W3:Y:S01]  /*1030*/  @!P1 LDG.E R9, desc[UR4][R4.64+0x680] ;  /* 0x0006800404099981 */ /* 0x000ee2000c1e1900 */
[C---:B------:R-:W-:Y:S01]  /*1040*/  @!P3 R2UR UR6, R24.reuse ;  /* 0x000000001806b2ca */ /* 0x040fe200000e0000 */
[----:B------:R-:W-:Y:S01]  /*1050*/  IMAD.MOV.U32 R53, RZ, RZ, -0x800000 ;  /* 0xff800000ff357424 */ /* 0x000fe200078e00ff */
[----:B------:R-:W-:Y:S01]  /*1060*/  @!P3 R2UR UR7, R25 ;  /* 0x000000001907b2ca */ /* 0x000fe200000e0000 */
[----:B-1----:R-:W-:Y:S01]  /*1070*/  @!P6 FMUL R6, R17, R6 ;  /* 0x000000061106e220 */ /* 0x002fe20000400000 */
[----:B------:R-:W-:Y:S01]  /*1080*/  ISETP.GE.AND.EX P2, PT, RZ, UR45, PT, P2 ;  /* 0x0000002dff007c0c */ /* 0x000fe2000bf46320 */
[----:B------:R-:W0:Y:S01]  /*1090*/  @!P3 LDC R18, c[0x0][0x39c] ;  /* 0x0000e700ff12bb82 */ /* 0x000e220000000800 */
[----:B------:R-:W-:Y:S02]  /*10a0*/  @!P3 R2UR UR4, R24 ;  /* 0x000000001804b2ca */ /* 0x000fe400000e0000 */
[----:B------:R-:W-:-:S05]  /*10b0*/  @!P3 R2UR UR5, R25 ;  /* 0x000000001905b2ca */ /* 0x000fca00000e0000 */
[----:B------:R-:W1:Y:S01]  /*10c0*/  @!P5 LDC R6, c[0x0][0x398] ;  /* 0x0000e600ff06db82 */ /* 0x000e620000000800 */
[----:B------:R-:W-:Y:S01]  /*10d0*/  ISETP.GE.U32.AND P5, PT, R32, UR44, PT ;  /* 0x0000002c20007c0c */ /* 0x000fe2000bfa6070 */
[----:B------:R-:W3:Y:S02]  /*10e0*/  @!P3 LDG.E.U8 R12, desc[UR6][R2.64+0x1c0] ;  /* 0x0001c006020cb981 */ /* 0x000ee4000c1e1100 */
[C---:B------:R-:W-:Y:S02]  /*10f0*/  @!P2 R2UR UR6, R24.reuse ;  /* 0x000000001806a2ca */ /* 0x040fe400000e0000 */
[----:B------:R-:W-:Y:S02]  /*1100*/  @!P2 R2UR UR7, R25 ;  /* 0x000000001907a2ca */ /* 0x000fe400000e0000 */
[----:B------:R-:W-:Y:S01]  /*1110*/  ISETP.GE.AND.EX P5, PT, RZ, UR45, PT, P5 ;  /* 0x0000002dff007c0c */ /* 0x000fe2000bfa6350 */
[----:B------:R-:W0:Y:S01]  /*1120*/  @!P3 LDG.E R11, desc[UR4][R4.64+0x700] ;  /* 0x00070004040bb981 */ /* 0x000e22000c1e1900 */
[----:B------:R-:W-:-:S02]  /*1130*/  @!P2 R2UR UR4, R24 ;  /* 0x000000001804a2ca */ /* 0x000fc400000e0000 */
[----:B------:R-:W-:-:S07]  /*1140*/  @!P2 R2UR UR5, R25 ;  /* 0x000000001905a2ca */ /* 0x000fce00000e0000 */
[----:B------:R-:W3:Y:S02]  /*1150*/  @!P2 LDG.E.U8 R15, desc[UR6][R2.64+0x1e0] ;  /* 0x0001e006020fa981 */ /* 0x000ee4000c1e1100 */
[C---:B------:R-:W-:Y:S02]  /*1160*/  @!P5 R2UR UR6, R24.reuse ;  /* 0x000000001806d2ca */ /* 0x040fe400000e0000 */
[C---:B------:R-:W-:Y:S02]  /*1170*/  @!P5 R2UR UR7, R25.reuse ;  /* 0x000000001907d2ca */ /* 0x040fe400000e0000 */
[----:B------:R-:W3:Y:S01]  /*1180*/  @!P2 LDG.E R14, desc[UR4][R4.64+0x780] ;  /* 0x00078004040ea981 */ /* 0x000ee2000c1e1900 */
[----:B------:R-:W-:Y:S02]  /*1190*/  @!P5 R2UR UR4, R24 ;  /* 0x000000001804d2ca */ /* 0x000fe400000e0000 */
[----:B------:R-:W-:-:S08]  /*11a0*/  @!P5 R2UR UR5, R25 ;  /* 0x000000001905d2ca */ /* 0x000fd000000e0000 */
[----:B------:R1:W3:Y:S05]  /*11b0*/  @!P5 LDG.E.U8 R17, desc[UR6][R2.64+0x200] ;  /* 0x000200060211d981 */ /* 0x0002ea000c1e1100 */
[----:B------:R1:W3:Y:S02]  /*11c0*/  @!P5 LDG.E R16, desc[UR4][R4.64+0x800] ;  /* 0x000800040410d981 */ /* 0x0002e4000c1e1900 */
[-C--:B-1----:R-:W-:Y:S02]  /*11d0*/  @!P6 FMNMX R13, R13, R6.reuse, !PT ;  /* 0x000000060d0de209 */ /* 0x082fe40007800000 */
[----:B------:R-:W-:Y:S02]  /*11e0*/  @!P6 MOV R53, R6 ;  /* 0x000000060035e202 */ /* 0x000fe40000000f00 */
[----:B------:R-:W3:Y:S08]  /*11f0*/  @!P1 LDC R6, c[0x0][0x39c] ;  /* 0x0000e700ff069b82 */ /* 0x000ef00000000800 */
[----:B------:R-:W1:Y:S08]  /*1200*/  @!P2 LDC R3, c[0x0][0x39c] ;  /* 0x0000e700ff03ab82 */ /* 0x000e700000000800 */
[----:B------:R-:W1:Y:S01]  /*1210*/  @!P5 LDC R5, c[0x0][0x39c] ;  /* 0x0000e700ff05db82 */ /* 0x000e620000000800 */
[----:B-----5:R-:W-:Y:S01]  /*1220*/  ISETP.NE.OR P6, PT, R20, RZ, P4 ;  /* 0x000000ff1400720c */ /* 0x020fe200027c5670 */
[----:B----4-:R-:W-:-:S12]  /*1230*/  @!P4 FMUL R8, R8, R21 ;  /* 0x000000150808c220 */ /* 0x010fd80000400000 */
[----:B------:R-:W4:Y:S01]  /*1240*/  @!P6 LDC R8, c[0x0][0x398] ;  /* 0x0000e600ff08eb82 */ /* 0x000f220000000800 */
[----:B------:R-:W-:Y:S01]  /*1250*/  UMOV UR4, 0xffffffff ;  /* 0xffffffff00047882 */ /* 0x000fe20000000000 */
[----:B------:R-:W-:Y:S01]  /*1260*/  MOV R67, 0xff800000 ;  /* 0xff80000000437802 */ /* 0x000fe20000000f00 */
[----:B------:R-:W-:Y:S01]  /*1270*/  @!P0 IMAD.MOV.U32 R67, RZ, RZ, R0 ;  /* 0x000000ffff438224 */ /* 0x000fe200078e0000 */
[----:B------:R-:W-:Y:S02]  /*1280*/  MOV R49, 0xff800000 ;  /* 0xff80000000317802 */ /* 0x000fe40000000f00 */
[----:B------:R-:W-:Y:S02]  /*1290*/  MOV R23, 0xff800000 ;  /* 0xff80000000177802 */ /* 0x000fe40000000f00 */
[----:B------:R-:W-:Y:S02]  /*12a0*/  MOV R21, 0xff800000 ;  /* 0xff80000000157802 */ /* 0x000fe40000000f00 */
[----:B----4-:R-:W-:-:S02]  /*12b0*/  @!P4 FMNMX R13, R13, R8, !PT ;  /* 0x000000080d0dc209 */ /* 0x010fc40007800000 */
[----:B------:R-:W-:Y:S02]  /*12c0*/  @!P4 MOV R49, R8 ;  /* 0x000000080031c202 */ /* 0x000fe40000000f00 */
[----:B--2---:R-:W-:Y:S01]  /*12d0*/  ISETP.NE.OR P6, PT, R10, RZ, P1 ;  /* 0x000000ff0a00720c */ /* 0x004fe20000fc5670 */
[----:B---3--:R-:W-:-:S12]  /*12e0*/  @!P1 FMUL R2, R9, R6 ;  /* 0x0000000609029220 */ /* 0x008fd80000400000 */
[----:B------:R-:W2:Y:S01]  /*12f0*/  @!P6 LDC R2, c[0x0][0x398] ;  /* 0x0000e600ff02eb82 */ /* 0x000ea20000000800 */
[----:B------:R-:W-:Y:S01]  /*1300*/  ISETP.NE.OR P6, PT, R12, RZ, P3 ;  /* 0x000000ff0c00720c */ /* 0x000fe20001fc5670 */
[----:B0-----:R-:W-:-:S12]  /*1310*/  @!P3 FMUL R4, R11, R18 ;  /* 0x000000120b04b220 */ /* 0x001fd80000400000 */
[----:B------:R-:W0:Y:S01]  /*1320*/  @!P6 LDC R4, c[0x0][0x398] ;  /* 0x0000e600ff04eb82 */ /* 0x000e220000000800 */
[----:B------:R-:W-:Y:S01]  /*1330*/  ISETP.NE.OR P6, PT, R15, RZ, P2 ;  /* 0x000000ff0f00720c */ /* 0x000fe200017c5670 */
[----:B-1----:R-:W-:-:S12]  /*1340*/  @!P2 FMUL R14, R14, R3 ;  /* 0x000000030e0ea220 */ /* 0x002fd80000400000 */
[----:B------:R-:W1:Y:S01]  /*1350*/  @!P6 LDC R14, c[0x0][0x398] ;  /* 0x0000e600ff0eeb82 */ /* 0x000e620000000800 */
[----:B------:R-:W-:Y:S01]  /*1360*/  ISETP.NE.OR P6, PT, R17, RZ, P5 ;  /* 0x000000ff1100720c */ /* 0x000fe20002fc5670 */
[----:B------:R-:W-:-:S12]  /*1370*/  @!P5 FMUL R16, R16, R5 ;  /* 0x000000051010d220 */ /* 0x000fd80000400000 */
[----:B------:R-:W3:Y:S01]  /*1380*/  @!P6 LDC R16, c[0x0][0x398] ;  /* 0x0000e600ff10eb82 */ /* 0x000ee20000000800 */
[----:B--2---:R-:W-:-:S04]  /*1390*/  @!P1 FMNMX R13, R13, R2, !PT ;  /* 0x000000020d0d9209 */ /* 0x004fc80007800000 */
[----:B0-----:R-:W-:Y:S01]  /*13a0*/  @!P3 FMNMX R13, R13, R4, !PT ;  /* 0x000000040d0db209 */ /* 0x001fe20007800000 */
[----:B------:R-:W-:-:S03]  /*13b0*/  IMAD.MOV.U32 R5, RZ, RZ, -0x800000 ;  /* 0xff800000ff057424 */ /* 0x000fc600078e00ff */
[----:B-1----:R-:W-:Y:S02]  /*13c0*/  @!P2 FMNMX R13, R13, R14, !PT ;  /* 0x0000000e0d0da209 */ /* 0x002fe40007800000 */
[----:B------:R-:W-:Y:S02]  /*13d0*/  MOV R17, 0xff800000 ;  /* 0xff80000000117802 */ /* 0x000fe40000000f00 */
[----:B------:R-:W-:Y:S02]  /*13e0*/  @!P1 MOV R23, R2 ;  /* 0x0000000200179202 */ /* 0x000fe40000000f00 */
[----:B------:R-:W-:Y:S02]  /*13f0*/  @!P3 MOV R21, R4 ;  /* 0x000000040015b202 */ /* 0x000fe40000000f00 */
[----:B------:R-:W-:Y:S02]  /*1400*/  @!P2 MOV R17, R14 ;  /* 0x0000000e0011a202 */ /* 0x000fe40000000f00 */
[----:B---3--:R-:W-:-:S02]  /*1410*/  @!P5 MOV R5, R16 ;  /* 0x000000100005d202 */ /* 0x008fc40000000f00 */
[----:B------:R-:W-:Y:S01]  /*1420*/  @!P5 FMNMX R13, R13, R16, !PT ;  /* 0x000000100d0dd209 */ /* 0x000fe20007800000 */
        /* <DEDUP_REMOVED lines=38> */
[----:B------:R-:W-:Y:S01]  /*1690*/  FFMA R4, R59, 1.4426950216293334961, -R4 ;  /* 0x3fb8aa3b3b047823 */ /* 0x000fe20000000804 */
[-C--:B------:R-:W-:Y:S01]  /*16a0*/  FFMA.RM R2, R6, R9.reuse, 12582913 ;  /* 0x4b40000106027423 */ /* 0x080fe20000004009 */
[-C--:B------:R-:W-:Y:S01]  /*16b0*/  FFMA.SAT R12, R61, R8.reuse, 0.5 ;  /* 0x3f0000003d0c7423 */ /* 0x080fe20000002008 */
[----:B------:R-:W-:Y:S01]  /*16c0*/  FFMA.SAT R10, R65, R8, 0.5 ;  /* 0x3f000000410a7423 */ /* 0x000fe20000002008 */
[----:B------:R-:W-:Y:S01]  /*16d0*/  FFMA R20, R59, 1.925963033500011079e-08, R4 ;  /* 0x32a570603b147823 */ /* 0x000fe20000000004 */
[----:B------:R-:W-:Y:S01]  /*16e0*/  FADD R4, R2, -12583039 ;  /* 0xcb40007f02047421 */ /* 0x000fe20000000000 */
[----:B------:R-:W-:Y:S01]  /*16f0*/  FFMA R14, R67, 1.925963033500011079e-08, R14 ;  /* 0x32a57060430e7823 */ /* 0x000fe2000000000e */
[-C--:B------:R-:W-:Y:S01]  /*1700*/  FFMA.RM R15, R10, R9.reuse, 12582913 ;  /* 0x4b4000010a0f7423 */ /* 0x080fe20000004009 */
[----:B------:R-:W-:Y:S01]  /*1710*/  SHF.L.U32 R3, R3, 0x17, RZ ;  /* 0x0000001703037819 */ /* 0x000fe200000006ff */
[C---:B------:R-:W-:Y:S01]  /*1720*/  FFMA R6, R63.reuse, 1.4426950216293334961, -R4 ;  /* 0x3fb8aa3b3f067823 */ /* 0x040fe20000000804 */
[----:B------:R-:W-:Y:S01]  /*1730*/  FFMA.RM R4, R12, R9, 12582913 ;  /* 0x4b4000010c047423 */ /* 0x000fe20000004009 */
[----:B------:R-:W-:Y:S01]  /*1740*/  SHF.L.U32 R0, R0, 0x17, RZ ;  /* 0x0000001700007819 */ /* 0x000fe200000006ff */
        /* <DEDUP_REMOVED lines=8> */
[----:B------:R-:W1:Y:S02]  /*17d0*/  MUFU.EX2 R63, R63 ;  /* 0x0000003f003f7308 */ /* 0x000e640000000800 */
[----:B------:R-:W-:Y:S01]  /*17e0*/  FFMA R61, R61, 1.925963033500011079e-08, R10 ;  /* 0x32a570603d3d7823 */ /* 0x000fe2000000000a */
[-C--:B------:R-:W-:Y:S01]  /*17f0*/  FFMA.SAT R10, R13, R8.reuse, 0.5 ;  /* 0x3f0000000d0a7423 */ /* 0x080fe20000002008 */
[----:B------:R-:W-:Y:S01]  /*1800*/  FFMA R65, R65, 1.925963033500011079e-08, R6 ;  /* 0x32a5706041417823 */ /* 0x000fe20000000006 */
[----:B------:R-:W-:Y:S02]  /*1810*/  FFMA.SAT R6, R57, R8, 0.5 ;  /* 0x3f00000039067423 */ /* 0x000fe40000002008 */
[-C--:B------:R-:W-:Y:S01]  /*1820*/  FFMA.RM R7, R10, R9.reuse, 12582913 ;  /* 0x4b4000010a077423 */ /* 0x080fe20000004009 */
[----:B------:R-:W2:Y:S01]  /*1830*/  MUFU.EX2 R61, R61 ;  /* 0x0000003d003d7308 */ /* 0x000ea20000000800 */
[----:B------:R-:W-:Y:S01]  /*1840*/  FFMA.RM R6, R6, R9, 12582913 ;  /* 0x4b40000106067423 */ /* 0x000fe20000004009 */
[----:B0-----:R-:W-:Y:S01]  /*1850*/  FMUL R5, R3, R14 ;  /* 0x0000000e03057220 */ /* 0x001fe20000400000 */
[----:B------:R-:W-:Y:S01]  /*1860*/  FADD R12, R7, -12583039 ;  /* 0xcb40007f070c7421 */ /* 0x000fe20000000000 */
[-C--:B------:R-:W-:Y:S01]  /*1870*/  FFMA.SAT R14, R27, R8.reuse, 0.5 ;  /* 0x3f0000001b0e7423 */ /* 0x080fe20000002008 */
[----:B------:R-:W-:Y:S01]  /*1880*/  FADD R10, R6, -12583039 ;  /* 0xcb40007f060a7421 */ /* 0x000fe20000000000 */
[----:B------:R-:W-:Y:S01]  /*1890*/  SHF.L.U32 R3, R15, 0x17, RZ ;  /* 0x000000170f037819 */ /* 0x000fe200000006ff */
[----:B------:R-:W-:Y:S01]  /*18a0*/  FFMA R12, R13, 1.4426950216293334961, -R12 ;  /* 0x3fb8aa3b0d0c7823 */ /* 0x000fe2000000080c */
[----:B------:R-:W-:Y:S01]  /*18b0*/  SHF.L.U32 R7, R7, 0x17, RZ ;  /* 0x0000001707077819 */ /* 0x000fe200000006ff */
[----:B------:R-:W-:Y:S01]  /*18c0*/  FFMA R10, R57, 1.4426950216293334961, -R10 ;  /* 0x3fb8aa3b390a7823 */ /* 0x000fe2000000080a */
[----:B-1----:R-:W-:Y:S01]  /*18d0*/  FMUL R2, R2, R63 ;  /* 0x0000003f02027220 */ /* 0x002fe20000400000 */
[----:B------:R-:W-:Y:S01]  /*18e0*/  FFMA R18, R13, 1.925963033500011079e-08, R12 ;  /* 0x32a570600d127823 */ /* 0x000fe2000000000c */
[----:B------:R-:W-:Y:S01]  /*18f0*/  SHF.L.U32 R6, R6, 0x17, RZ ;  /* 0x0000001706067819 */ /* 0x000fe200000006ff */
[----:B------:R-:W0:Y:S01]  /*1900*/  MUFU.EX2 R13, R20 ;  /* 0x00000014000d7308 */ /* 0x000e220000000800 */
[----:B------:R-:W-:Y:S01]  /*1910*/  FFMA R57, R57, 1.925963033500011079e-08, R10 ;  /* 0x32a5706039397823 */ /* 0x000fe2000000000a */
[----:B------:R-:W-:Y:S01]  /*1920*/  FFMA.SAT R10, R55, R8, 0.5 ;  /* 0x3f000000370a7423 */ /* 0x000fe20000002008 */
[----:B--2---:R-:W-:-:S03]  /*1930*/  FMUL R4, R4, R61 ;  /* 0x0000003d04047220 */ /* 0x004fc60000400000 */
[----:B------:R-:W-:Y:S02]  /*1940*/  FFMA.RM R10, R10, R9, 12582913 ;  /* 0x4b4000010a0a7423 */ /* 0x000fe40000004009 */
[----:B------:R-:W1:Y:S02]  /*1950*/  MUFU.EX2 R20, R65 ;  /* 0x0000004100147308 */ /* 0x000e640000000800 */
[----:B------:R-:W-:-:S04]  /*1960*/  FADD R12, R10, -12583039 ;  /* 0xcb40007f0a0c7421 */ /* 0x000fc80000000000 */
[C---:B------:R-:W-:Y:S02]  /*1970*/  FFMA R12, R55.reuse, 1.4426950216293334961, -R12 ;  /* 0x3fb8aa3b370c7823 */ /* 0x040fe4000000080c */
[----:B------:R-:W2:Y:S01]  /*1980*/  MUFU.EX2 R18, R18 ;  /* 0x0000001200127308 */ /* 0x000ea20000000800 */
[----:B0-----:R-:W-:Y:S01]  /*1990*/  FMUL R0, R0, R13 ;  /* 0x0000000d00007220 */ /* 0x001fe20000400000 */
[-C--:B------:R-:W-:Y:S01]  /*19a0*/  FFMA.RM R13, R14, R9.reuse, 12582913 ;  /* 0x4b4000010e0d7423 */ /* 0x080fe20000004009 */
[----:B------:R-:W-:Y:S01]  /*19b0*/  FFMA R16, R55, 1.925963033500011079e-08, R12 ;  /* 0x32a5706037107823 */ /* 0x000fe2000000000c */
[----:B------:R-:W-:Y:S02]  /*19c0*/  FFMA.SAT R12, R51, R8, 0.5 ;  /* 0x3f000000330c7423 */ /* 0x000fe40000002008 */
[----:B------:R-:W-:Y:S02]  /*19d0*/  FADD R14, R13, -12583039 ;  /* 0xcb40007f0d0e7421 */ /* 0x000fe40000000000 */
[-C--:B------:R-:W-:Y:S01]  /*19e0*/  FFMA.RM R12, R12, R9.reuse, 12582913 ;  /* 0x4b4000010c0c7423 */ /* 0x080fe20000004009 */
[----:B-1----:R-:W-:Y:S01]  /*19f0*/  FMUL R3, R3, R20 ;  /* 0x0000001403037220 */ /* 0x002fe20000400000 */
[----:B------:R-:W-:Y:S01]  /*1a00*/  FFMA R14, R27, 1.4426950216293334961, -R14 ;  /* 0x3fb8aa3b1b0e7823 */ /* 0x000fe2000000080e */
[-C--:B------:R-:W-:Y:S01]  /*1a10*/  FFMA.SAT R20, R53, R8.reuse, 0.5 ;  /* 0x3f00000035147423 */ /* 0x080fe20000002008 */
[----:B------:R-:W-:Y:S01]  /*1a20*/  FADD R22, R12, -12583039 ;  /* 0xcb40007f0c167421 */ /* 0x000fe20000000000 */
[----:B------:R-:W0:Y:S01]  /*1a30*/  MUFU.EX2 R57, R57 ;  /* 0x0000003900397308 */ /* 0x000e220000000800 */
[----:B------:R-:W-:Y:S01]  /*1a40*/  FFMA R27, R27, 1.925963033500011079e-08, R14 ;  /* 0x32a570601b1b7823 */ /* 0x000fe2000000000e */
[----:B------:R-:W-:Y:S01]  /*1a50*/  FFMA.SAT R14, R19, R8, 0.5 ;  /* 0x3f000000130e7423 */ /* 0x000fe20000002008 */
[-C--:B------:R-:W-:Y:S01]  /*1a60*/  FFMA.RM R15, R20, R9.reuse, 12582913 ;  /* 0x4b400001140f7423 */ /* 0x080fe20000004009 */
[----:B------:R-:W-:Y:S01]  /*1a70*/  FFMA R22, R51, 1.4426950216293334961, -R22 ;  /* 0x3fb8aa3b33167823 */ /* 0x000fe20000000816 */
[----:B--2---:R-:W-:Y:S01]  /*1a80*/  FMUL R7, R7, R18 ;  /* 0x0000001207077220 */ /* 0x004fe20000400000 */
[----:B------:R-:W-:Y:S01]  /*1a90*/  FFMA.RM R14, R14, R9, 12582913 ;  /* 0x4b4000010e0e7423 */ /* 0x000fe20000004009 */
[----:B------:R-:W-:Y:S01]  /*1aa0*/  FADD R20, R15, -12583039 ;  /* 0xcb40007f0f147421 */ /* 0x000fe20000000000 */
[----:B------:R-:W-:Y:S01]  /*1ab0*/  FFMA R51, R51, 1.925963033500011079e-08, R22 ;  /* 0x32a5706033337823 */ /* 0x000fe20000000016 */
[-C--:B------:R-:W-:Y:S01]  /*1ac0*/  FFMA.SAT R18, R17, R8.reuse, 0.5 ;  /* 0x3f00000011127423 */ /* 0x080fe20000002008 */
[----:B------:R-:W-:Y:S01]  /*1ad0*/  FADD R22, R14, -12583039 ;  /* 0xcb40007f0e167421 */ /* 0x000fe20000000000 */
[----:B------:R-:W-:Y:S01]  /*1ae0*/  FFMA R20, R53, 1.4426950216293334961, -R20 ;  /* 0x3fb8aa3b35147823 */ /* 0x000fe20000000814 */
[----:B------:R-:W1:Y:S02]  /*1af0*/  MUFU.EX2 R55, R16 ;  /* 0x0000001000377308 */ /* 0x000e640000000800 */
[----:B------:R-:W-:Y:S01]  /*1b00*/  FFMA R22, R19, 1.4426950216293334961, -R22 ;  /* 0x3fb8aa3b13167823 */ /* 0x000fe20000000816 */
[----:B------:R-:W-:Y:S01]  /*1b10*/  FFMA R53, R53, 1.925963033500011079e-08, R20 ;  /* 0x32a5706035357823 */ /* 0x000fe20000000014 */
[----:B------:R-:W-:Y:S01]  /*1b20*/  FFMA.SAT R20, R49, R8, 0.5 ;  /* 0x3f00000031147423 */ /* 0x000fe20000002008 */
[----:B0-----:R-:W-:Y:S01]  /*1b30*/  FMUL R6, R6, R57 ;  /* 0x0000003906067220 */ /* 0x001fe20000400000 */
[----:B------:R-:W-:-:S02]  /*1b40*/  FFMA R26, R19, 1.925963033500011079e-08, R22 ;  /* 0x32a57060131a7823 */ /* 0x000fc40000000016 */
[----:B------:R-:W-:Y:S01]  /*1b50*/  FFMA.RM R19, R20, R9, 12582913 ;  /* 0x4b40000114137423 */ /* 0x000fe20000004009 */
[----:B------:R-:W-:Y:S03]  /*1b60*/  MUFU.EX2 R27, R27 ;  /* 0x0000001b001b7308 */ /* 0x000fe60000000800 */
        /* <DEDUP_REMOVED lines=19> */
[----:B------:R-:W-:Y:S01]  /*1ca0*/  FFMA.RM R21, R18, R9, 12582913 ;  /* 0x4b40000112157423 */ /* 0x000fe20000004009 */
[----:B------:R-:W-:Y:S01]  /*1cb0*/  FADD R9, RZ, R5 ;  /* 0x00000005ff097221 */ /* 0x000fe20000000000 */
[----:B------:R-:W0:Y:S02]  /*1cc0*/  MUFU.EX2 R18, R51 ;  /* 0x0000003300127308 */ /* 0x000e240000000800 */
[----:B------:R-:W-:Y:S01]  /*1cd0*/  FADD R8, R21, -12583039 ;  /* 0xcb40007f15087421 */ /* 0x000fe20000000000 */
[----:B------:R-:W-:Y:S01]  /*1ce0*/  FADD R9, R9, R0 ;  /* 0x0000000009097221 */ /* 0x000fe20000000000 */
[----:B------:R-:W-:Y:S02]  /*1cf0*/  SHF.L.U32 R21, R21, 0x17, RZ ;  /* 0x0000001715157819 */ /* 0x000fe400000006ff */
[----:B------:R-:W-:-:S04]  /*1d00*/  FFMA R8, R17, 1.4426950216293334961, -R8 ;  /* 0x3fb8aa3b11087823 */ /* 0x000fc80000000808 */
[----:B------:R-:W-:Y:S01]  /*1d10*/  FFMA R52, R17, 1.925963033500011079e-08, R8 ;  /* 0x32a5706011347823 */ /* 0x000fe20000000008 */
[C---:B------:R-:W-:Y:S01]  /*1d20*/  FADD R8, R23.reuse, -12583039 ;  /* 0xcb40007f17087421 */ /* 0x040fe20000000000 */
[----:B------:R-:W-:-:S03]  /*1d30*/  SHF.L.U32 R23, R23, 0x17, RZ ;  /* 0x0000001717177819 */ /* 0x000fc600000006ff */
[C---:B------:R-:W-:Y:S01]  /*1d40*/  FFMA R8, R11.reuse, 1.4426950216293334961, -R8 ;  /* 0x3fb8aa3b0b087823 */ /* 0x040fe20000000808 */
[----:B------:R-:W2:Y:S03]  /*1d50*/  MUFU.EX2 R52, R52 ;  /* 0x0000003400347308 */ /* 0x000ea60000000800 */
[----:B------:R-:W-:Y:S01]  /*1d60*/  FFMA R11, R11, 1.925963033500011079e-08, R8 ;  /* 0x32a570600b0b7823 */ /* 0x000fe20000000008 */
[----:B------:R-:W-:Y:S01]  /*1d70*/  SHF.L.U32 R8, R10, 0x17, RZ ;  /* 0x000000170a087819 */ /* 0x000fe200000006ff */
[----:B------:R-:W-:Y:S01]  /*1d80*/  FADD R10, R9, R2 ;  /* 0x00000002090a7221 */ /* 0x000fe20000000000 */
[----:B------:R-:W-:-:S03]  /*1d90*/  SHF.L.U32 R9, R12, 0x17, RZ ;  /* 0x000000170c097819 */ /* 0x000fc600000006ff */
[----:B------:R-:W-:Y:S01]  /*1da0*/  FADD R17, R10, R3 ;  /* 0x000000030a117221 */ /* 0x000fe20000000000 */
[----:B------:R-:W-:Y:S02]  /*1db0*/  IMAD.SHL.U32 R10, R13, 0x800000, RZ ;  /* 0x008000000d0a7824 */ /* 0x000fe400078e00ff */
[----:B-1----:R-:W-:Y:S01]  /*1dc0*/  FMUL R8, R8, R55 ;  /* 0x0000003708087220 */ /* 0x002fe20000400000 */
[----:B0-----:R-:W-:Y:S01]  /*1dd0*/  FMUL R9, R9, R18 ;  /* 0x0000001209097220 */ /* 0x001fe20000400000 */
[----:B------:R-:W-:Y:S01]  /*1de0*/  FADD R17, R17, R4 ;  /* 0x0000000411117221 */ /* 0x000fe20000000000 */
[----:B------:R-:W-:Y:S01]  /*1df0*/  FMUL R10, R10, R27 ;  /* 0x0000001b0a0a7220 */ /* 0x000fe20000400000 */
[----:B------:R-:W-:Y:S01]  /*1e00*/  SHF.L.U32 R18, R19, 0x17, RZ ;  /* 0x0000001713127819 */ /* 0x000fe200000006ff */
[----:B------:R-:W0:Y:S01]  /*1e10*/  MUFU.EX2 R27, R50 ;  /* 0x00000032001b7308 */ /* 0x000e220000000800 */
[----:B------:R-:W-:Y:S01]  /*1e20*/  FADD R12, R17, R6 ;  /* 0x00000006110c7221 */ /* 0x000fe20000000000 */
[----:B------:R-:W-:-:S02]  /*1e30*/  SHF.L.U32 R17, R14, 0x17, RZ ;  /* 0x000000170e117819 */ /* 0x000fc400000006ff */
[----:B------:R-:W-:Y:S01]  /*1e40*/  SHF.L.U32 R19, R20, 0x17, RZ ;  /* 0x0000001714137819 */ /* 0x000fe200000006ff */
[----:B------:R-:W-:Y:S01]  /*1e50*/  FADD R13, R12, R7 ;  /* 0x000000070c0d7221 */ /* 0x000fe20000000000 */
[----:B------:R-:W-:Y:S01]  /*1e60*/  FMUL R18, R18, R49 ;  /* 0x0000003112127220 */ /* 0x000fe20000400000 */
[----:B------:R-:W-:Y:S01]  /*1e70*/  FMUL R16, R17, R26 ;  /* 0x0000001a11107220 */ /* 0x000fe20000400000 */
[----:B------:R-:W1:Y:S01]  /*1e80*/  MUFU.EX2 R14, R11 ;  /* 0x0000000b000e7308 */ /* 0x000e620000000800 */
[----:B------:R-:W-:Y:S01]  /*1e90*/  FADD R12, R13, R8 ;  /* 0x000000080d0c7221 */ /* 0x000fe20000000000 */
[----:B------:R-:W-:Y:S02]  /*1ea0*/  IMAD.SHL.U32 R20, R22, 0x800000, RZ ;  /* 0x0080000016147824 */ /* 0x000fe400078e00ff */
[----:B------:R-:W-:Y:S01]  /*1eb0*/  FMUL R19, R19, R48 ;  /* 0x0000003013137220 */ /* 0x000fe20000400000 */
[----:B--2---:R-:W-:Y:S01]  /*1ec0*/  FMUL R22, R21, R52 ;  /* 0x0000003415167220 */ /* 0x004fe20000400000 */
[----:B------:R-:W-:Y:S01]  /*1ed0*/  FADD R13, R12, R9 ;  /* 0x000000090c0d7221 */ /* 0x000fe20000000000 */
[----:B------:R-:W-:-:S03]  /*1ee0*/  SHF.L.U32 R12, R15, 0x17, RZ ;  /* 0x000000170f0c7819 */ /* 0x000fc600000006ff */
[----:B------:R-:W-:Y:S01]  /*1ef0*/  FADD R13, R13, R10 ;  /* 0x0000000a0d0d7221 */ /* 0x000fe20000000000 */
[----:B0-----:R-:W-:Y:S01]  /*1f00*/  FMUL R20, R20, R27 ;  /* 0x0000001b14147220 */ /* 0x001fe20000400000 */
[----:B------:R-:W-:Y:S02]  /*1f10*/  FMUL R17, R12, R53 ;  /* 0x000000350c117220 */ /* 0x000fe40000400000 */
        /* <DEDUP_REMOVED lines=17> */
.L_x_31592:
        /* <DEDUP_REMOVED lines=12> */
[----:B0-----:R-:W-:Y:S05]  /*20f0*/  CALL.REL.NOINC `($__internal_506_$__cuda_sm3x_div_rn_noftz_f32_slowpath) ;  /* 0x0000002400047944 */ /* 0x001fea0003c00000 */
[----:B------:R-:W-:-:S07]  /*2100*/  MOV R11, R5 ;  /* 0x00000005000b7202 */ /* 0x000fce0000000f00 */
.L_x_31547:
[----:B------:R-:W-:Y:S05]  /*2110*/  BSYNC.RECONVERGENT B3 ;  /* 0x0000000000037941 */ /* 0x000fea0003800200 */
.L_x_31546:
        /* <DEDUP_REMOVED lines=12> */
[----:B0-----:R-:W-:Y:S05]  /*21e0*/  CALL.REL.NOINC `($__internal_506_$__cuda_sm3x_div_rn_noftz_f32_slowpath) ;  /* 0x0000002000c87944 */ /* 0x001fea0003c00000 */
[----:B------:R-:W-:-:S07]  /*21f0*/  MOV R15, R5 ;  /* 0x00000005000f7202 */ /* 0x000fce0000000f00 */
.L_x_31549:
[----:B------:R-:W-:Y:S05]  /*2200*/  BSYNC.RECONVERGENT B3 ;  /* 0x0000000000037941 */ /* 0x000fea0003800200 */
.L_x_31548:
        /* <DEDUP_REMOVED lines=12> */
[----:B0-----:R-:W-:Y:S05]  /*22d0*/  CALL.REL.NOINC `($__internal_506_$__cuda_sm3x_div_rn_noftz_f32_slowpath) ;  /* 0x00000020008c7944 */ /* 0x001fea0003c00000 */
[----:B------:R-:W-:-:S07]  /*22e0*/  IMAD.MOV.U32 R23, RZ, RZ, R5 ;  /* 0x000000ffff177224 */ /* 0x000fce00078e0005 */
.L_x_31551:
[----:B------:R-:W-:Y:S05]  /*22f0*/  BSYNC.RECONVERGENT B3 ;  /* 0x0000000000037941 */ /* 0x000fea0003800200 */
.L_x_31550:
        /* <DEDUP_REMOVED lines=13> */
[----:B------:R-:W-:-:S07]  /*23d0*/  MOV R27, R5 ;  /* 0x00000005001b7202 */ /* 0x000fce0000000f00 */
.L_x_31553:
[----:B------:R-:W-:Y:S05]  /*23e0*/  BSYNC.RECONVERGENT B3 ;  /* 0x0000000000037941 */ /* 0x000fea0003800200 */
.L_x_31552:
        /* <DEDUP_REMOVED lines=12> */
[----:B0-----:R-:W-:Y:S05]  /*24b0*/  CALL.REL.NOINC `($__internal_506_$__cuda_sm3x_div_rn_noftz_f32_slowpath) ;  /* 0x0000002000147944 */ /* 0x001fea0003c00000 */
[----:B------:R-:W-:-:S07]  /*24c0*/  MOV R49, R5 ;  /* 0x0000000500317202 */ /* 0x000fce0000000f00 */
.L_x_31555:
[----:B------:R-:W-:Y:S05]  /*24d0*/  BSYNC.RECONVERGENT B3 ;  /* 0x0000000000037941 */ /* 0x000fea0003800200 */
.L_x_31554:
        /* <DEDUP_REMOVED lines=14> */
.L_x_31557:
[----:B------:R-:W-:Y:S05]  /*25c0*/  BSYNC.RECONVERGENT B3 ;  /* 0x0000000000037941 */ /* 0x000fea0003800200 */
.L_x_31556:
        /* <DEDUP_REMOVED lines=14> */
.L_x_31559:
[----:B------:R-:W-:Y:S05]  /*26b0*/  BSYNC.RECONVERGENT B3 ;  /* 0x0000000000037941 */ /* 0x000fea0003800200 */
.L_x_31558:
        /* <DEDUP_REMOVED lines=14> */
.L_x_31561:
[----:B------:R-:W-:Y:S05]  /*27a0*/  BSYNC.RECONVERGENT B3 ;  /* 0x0000000000037941 */ /* 0x000fea0003800200 */
.L_x_31560:
        /* <DEDUP_REMOVED lines=14> */
.L_x_31563:
[----:B------:R-:W-:Y:S05]  /*2890*/  BSYNC.RECONVERGENT B3 ;  /* 0x0000000000037941 */ /* 0x000fea0003800200 */
.L_x_31562:
        /* <DEDUP_REMOVED lines=14> */
.L_x_31565:
[----:B------:R-:W-:Y:S05]  /*2980*/  BSYNC.RECONVERGENT B3 ;  /* 0x0000000000037941 */ /* 0x000fea0003800200 */
.L_x_31564:
        /* <DEDUP_REMOVED lines=14> */
.L_x_31567:
[----:B------:R-:W-:Y:S05]  /*2a70*/  BSYNC.RECONVERGENT B3 ;  /* 0x0000000000037941 */ /* 0x000fea0003800200 */
.L_x_31566:
        /* <DEDUP_REMOVED lines=14> */
.L_x_31569:
[----:B------:R-:W-:Y:S05]  /*2b60*/  BSYNC.RECONVERGENT B3 ;  /* 0x0000000000037941 */ /* 0x000fea0003800200 */
.L_x_31568:
        /* <DEDUP_REMOVED lines=14> */
.L_x_31571:
[----:B------:R-:W-:Y:S05]  /*2c50*/  BSYNC.RECONVERGENT B3 ;  /* 0x0000000000037941 */ /* 0x000fea0003800200 */
.L_x_31570:
        /* <DEDUP_REMOVED lines=14> */
.L_x_31573:
[----:B------:R-:W-:Y:S05]  /*2d40*/  BSYNC.RECONVERGENT B3 ;  /* 0x0000000000037941 */ /* 0x000fea0003800200 */
.L_x_31572:
        /* <DEDUP_REMOVED lines=14> */
.L_x_31575:
[----:B------:R-:W-:Y:S05]  /*2e30*/  BSYNC.RECONVERGENT B3 ;  /* 0x0000000000037941 */ /* 0x000fea0003800200 */
.L_x_31574:
        /* <DEDUP_REMOVED lines=14> */
.L_x_31577:
[----:B------:R-:W-:Y:S05]  /*2f20*/  BSYNC.RECONVERGENT B3 ;  /* 0x0000000000037941 */ /* 0x000fea0003800200 */
.L_x_31576:
        /* <DEDUP_REMOVED lines=14> */
.L_x_31579:
[----:B------:R-:W-:Y:S05]  /*3010*/  BSYNC.RECONVERGENT B3 ;  /* 0x0000000000037941 */ /* 0x000fea0003800200 */
.L_x_31578:
        /* <DEDUP_REMOVED lines=97> */
.L_x_31544:
[----:B------:R-:W-:Y:S05]  /*3630*/  EXIT ;  /* 0x000000000000794d */ /* 0x000fea0003800000 */
.L_x_31545:
[----:B------:R-:W-:Y:S01]  /*3640*/  BSSY B1, `(.L_x_31581) ;  /* 0x0000007000017945 */ /* 0x000fe20003800000 */
[----:B------:R-:W-:Y:S02]  /*3650*/  MOV R12, 0x10 ;  /* 0x00000010000c7802 */ /* 0x000fe40000000f00 */
[----:B------:R-:W-:Y:S02]  /*3660*/  MOV R11, 0x1f ;  /* 0x0000001f000b7802 */ /* 0x000fe40000000f00 */
[----:B------:R-:W-:-:S07]  /*3670*/  MOV R15, 0xffffffff ;  /* 0xffffffff000f7802 */ /* 0x000fce0000000f00 */
[----:B------:R-:W-:Y:S05]  /*3680*/  WARPSYNC.COLLECTIVE R15, `(.L_x_31582) ;  /* 0x000000000f087348 */ /* 0x000fea0003c00000 */
[----:B------:R0:W1:Y:S02]  /*3690*/  SHFL.BFLY P6, R14, R13, R12, R11 ;  /* 0x0c00000c0d0e7389 */ /* 0x00006400000c000b */
[----:B01----:R-:W-:Y:S05]  /*36a0*/  ENDCOLLECTIVE ;  /* 0x000000000000791b */ /* 0x003fea0003800000 */
.L_x_31582:
[----:B------:R-:W-:Y:S05]  /*36b0*/  BSYNC B1 ;  /* 0x0000000000017941 */ /* 0x000fea0003800000 */
.L_x_31581:
[----:B------:R-:W-:Y:S01]  /*36c0*/  FMNMX R13, R14, R13, !PT ;  /* 0x0000000d0e0d7209 */ /* 0x000fe20007800000 */
[----:B------:R-:W-:Y:S01]  /*36d0*/  IMAD.MOV.U32 R11, RZ, RZ, 0x1f ;  /* 0x0000001fff0b7424 */ /* 0x000fe200078e00ff */
[----:B------:R-:W-:Y:S02]  /*36e0*/  MOV R12, 0x8 ;  /* 0x00000008000c7802 */ /* 0x000fe40000000f00 */
[----:B------:R-:W-:-:S07]  /*36f0*/  MOV R15, 0xffffffff ;  /* 0xffffffff000f7802 */ /* 0x000fce0000000f00 */
[----:B------:R-:W-:Y:S05]  /*3700*/  WARPSYNC.COLLECTIVE R15, `(.L_x_31583) ;  /* 0x000000000f087348 */ /* 0x000fea0003c00000 */
[----:B------:R0:W1:Y:S02]  /*3710*/  SHFL.BFLY P6, R14, R13, R12, R11 ;  /* 0x0c00000c0d0e7389 */ /* 0x00006400000c000b */
[----:B01----:R-:W-:Y:S05]  /*3720*/  ENDCOLLECTIVE ;  /* 0x000000000000791b */ /* 0x003fea0003800000 */
.L_x_31583:
[----:B------:R-:W-:Y:S01]  /*3730*/  HFMA2 R12, -RZ, RZ, 0, 2.384185791015625e-07 ;  /* 0x00000004ff0c7431 */ /* 0x000fe200000001ff */
[----:B------:R-:W-:-:S04]  /*3740*/  FMNMX R0, R13, R14, !PT ;  /* 0x0000000e0d007209 */ /* 0x000fc80007800000 */
[----:B------:R-:W-:-:S07]  /*3750*/  MOV R13, R0 ;  /* 0x00000000000d7202 */ /* 0x000fce0000000f00 */
[----:B------:R-:W-:Y:S05]  /*3760*/  WARPSYNC.COLLECTIVE R15, `(.L_x_31584) ;  /* 0x000000000f087348 */ /* 0x000fea0003c00000 */
[----:B------:R0:W1:Y:S02]  /*3770*/  SHFL.BFLY P6, R14, R13, R12, R11 ;  /* 0x0c00000c0d0e7389 */ /* 0x00006400000c000b */
[----:B01----:R-:W-:Y:S05]  /*3780*/  ENDCOLLECTIVE ;  /* 0x000000000000791b */ /* 0x003fea0003800000 */
.L_x_31584:
[----:B------:R-:W-:Y:S01]  /*3790*/  IMAD.MOV.U32 R12, RZ, RZ, 0x2 ;  /* 0x00000002ff0c7424 */ /* 0x000fe200078e00ff */
[----:B------:R-:W-:-:S04]  /*37a0*/  FMNMX R2, R0, R14, !PT ;  /* 0x0000000e00027209 */ /* 0x000fc80007800000 */
[----:B------:R-:W-:-:S07]  /*37b0*/  MOV R13, R2 ;  /* 0x00000002000d7202 */ /* 0x000fce0000000f00 */
[----:B------:R-:W-:Y:S05]  /*37c0*/  WARPSYNC.COLLECTIVE R15, `(.L_x_31585) ;  /* 0x000000000f087348 */ /* 0x000fea0003c00000 */
[----:B------:R0:W1:Y:S02]  /*37d0*/  SHFL.BFLY P6, R14, R13, R12, R11 ;  /* 0x0c00000c0d0e7389 */ /* 0x00006400000c000b */
[----:B01----:R-:W-:Y:S05]  /*37e0*/  ENDCOLLECTIVE ;  /* 0x000000000000791b */ /* 0x003fea0003800000 */
.L_x_31585:
[----:B------:R-:W-:Y:S01]  /*37f0*/  HFMA2 R12, -RZ, RZ, 0, 5.9604644775390625e-08 ;  /* 0x00000001ff0c7431 */ /* 0x000fe200000001ff */
[----:B------:R-:W-:-:S04]  /*3800*/  FMNMX R3, R2, R14, !PT ;  /* 0x0000000e02037209 */ /* 0x000fc80007800000 */
[----:B------:R-:W-:-:S07]  /*3810*/  MOV R13, R3 ;  /* 0x00000003000d7202 */ /* 0x000fce0000000f00 */
[----:B------:R-:W-:Y:S05]  /*3820*/  WARPSYNC.COLLECTIVE R15, `(.L_x_31586) ;  /* 0x000000000f087348 */ /* 0x000fea0003c00000 */
[----:B------:R0:W1:Y:S02]  /*3830*/  SHFL.BFLY P6, R14, R13, R12, R11 ;  /* 0x0c00000c0d0e7389 */ /* 0x00006400000c000b */
[----:B01----:R-:W-:Y:S05]  /*3840*/  ENDCOLLECTIVE ;  /* 0x000000000000791b */ /* 0x003fea0003800000 */
.L_x_31586:
[----:B------:R-:W-:Y:S01]  /*3850*/  HFMA2 R13, -RZ, RZ, 3.7421875, 0 ;  /* 0x437c0000ff0d7431 */ /* 0x000fe200000001ff */
        /* <DEDUP_REMOVED lines=111> */
[----:B------:R-:W-:-:S02]  /*3f50*/  IMAD.SHL.U32 R16, R16, 0x800000, RZ ;  /* 0x0080000010107824 */ /* 0x000fc400078e00ff */
[----:B------:R-:W-:-:S03]  /*3f60*/  FFMA R20, R19, 1.925963033500011079e-08, R20 ;  /* 0x32a5706013147823 */ /* 0x000fc60000000014 */
        /* <DEDUP_REMOVED lines=10> */
[----:B------:R-:W-:Y:S01]  /*4010*/  SHF.L.U32 R19, R22, 0x17, RZ ;  /* 0x0000001716137819 */ /* 0x000fe200000006ff */
[----:B------:R-:W-:Y:S02]  /*4020*/  FFMA R20, R49, 1.925963033500011079e-08, R20 ;  /* 0x32a5706031147823 */ /* 0x000fe40000000014 */
[C---:B------:R-:W-:Y:S02]  /*4030*/  FFMA R26, R23.reuse, 1.4426950216293334961, -R26 ;  /* 0x3fb8aa3b171a7823 */ /* 0x040fe4000000081a */
[----:B------:R0:W1:Y:S02]  /*4040*/  MUFU.EX2 R15, R20 ;  /* 0x00000014000f7308 */ /* 0x0000640000000800 */
[----:B------:R-:W-:-:S06]  /*4050*/  FFMA R26, R23, 1.925963033500011079e-08, R26 ;  /* 0x32a57060171a7823 */ /* 0x000fcc000000001a */
[----:B------:R-:W2:Y:S01]  /*4060*/  MUFU.EX2 R26, R26 ;  /* 0x0000001a001a7308 */ /* 0x000ea20000000800 */
[----:B0-----:R-:W-:-:S04]  /*4070*/  FFMA.SAT R20, R21, R12, 0.5 ;  /* 0x3f00000015147423 */ /* 0x001fc8000000200c */
[----:B------:R-:W-:-:S04]  /*4080*/  FFMA.RM R20, R20, R13, 12582913 ;  /* 0x4b40000114147423 */ /* 0x000fc8000000400d */
[----:B------:R-:W-:Y:S01]  /*4090*/  FADD R22, R20, -12583039 ;  /* 0xcb40007f14167421 */ /* 0x000fe20000000000 */
[----:B-1----:R-:W-:Y:S01]  /*40a0*/  FMUL R18, R18, R15 ;  /* 0x0000000f12127220 */ /* 0x002fe20000400000 */
[----:B------:R-:W-:Y:S02]  /*40b0*/  SHF.L.U32 R20, R20, 0x17, RZ ;  /* 0x0000001714147819 */ /* 0x000fe400000006ff */
[----:B------:R-:W-:Y:S01]  /*40c0*/  FFMA R22, R21, 1.4426950216293334961, -R22 ;  /* 0x3fb8aa3b15167823 */ /* 0x000fe20000000816 */
[----:B--2---:R-:W-:Y:S01]  /*40d0*/  FMUL R19, R19, R26 ;  /* 0x0000001a13137220 */ /* 0x004fe20000400000 */
[-C--:B------:R-:W-:Y:S01]  /*40e0*/  FFMA.SAT R26, R11, R12.reuse, 0.5 ;  /* 0x3f0000000b1a7423 */ /* 0x080fe2000000200c */
[----:B------:R-:W-:Y:S01]  /*40f0*/  FFMA.SAT R12, R14, R12, 0.5 ;  /* 0x3f0000000e0c7423 */ /* 0x000fe2000000200c */
[----:B------:R-:W-:Y:S02]  /*4100*/  FFMA R22, R21, 1.925963033500011079e-08, R22 ;  /* 0x32a5706015167823 */ /* 0x000fe40000000016 */
[-C--:B------:R-:W-:Y:S01]  /*4110*/  FFMA.RM R26, R26, R13.reuse, 12582913 ;  /* 0x4b4000011a1a7423 */ /* 0x080fe2000000400d */
[----:B------:R-:W-:Y:S01]  /*4120*/  FFMA.RM R13, R12, R13, 12582913 ;  /* 0x4b4000010c0d7423 */ /* 0x000fe2000000400d */
[----:B------:R0:W1:Y:S02]  /*4130*/  MUFU.EX2 R15, R22 ;  /* 0x00000016000f7308 */ /* 0x0000640000000800 */
[----:B------:R-:W-:-:S04]  /*4140*/  FADD R12, R26, -12583039 ;  /* 0xcb40007f1a0c7421 */ /* 0x000fc80000000000 */
[----:B------:R-:W-:Y:S01]  /*4150*/  FFMA R12, R11, 1.4426950216293334961, -R12 ;  /* 0x3fb8aa3b0b0c7823 */ /* 0x000fe2000000080c */
[----:B0-----:R-:W-:-:S03]  /*4160*/  IMAD.SHL.U32 R22, R26, 0x800000, RZ ;  /* 0x008000001a167824 */ /* 0x001fc600078e00ff */
[----:B------:R-:W-:-:S04]  /*4170*/  FFMA R12, R11, 1.925963033500011079e-08, R12 ;  /* 0x32a570600b0c7823 */ /* 0x000fc8000000000c */
[----:B------:R-:W0:Y:S01]  /*4180*/  MUFU.EX2 R11, R12 ;  /* 0x0000000c000b7308 */ /* 0x000e220000000800 */
[----:B-1----:R-:W-:Y:S01]  /*4190*/  FMUL R20, R20, R15 ;  /* 0x0000000f14147220 */ /* 0x002fe20000400000 */
[----:B------:R-:W-:Y:S01]  /*41a0*/  MOV R15, 0xffffffff ;  /* 0xffffffff000f7802 */ /* 0x000fe20000000f00 */
        /* <DEDUP_REMOVED lines=29> */
.L_x_31587:
[----:B------:R-:W-:Y:S02]  /*4380*/  HFMA2 R12, -RZ, RZ, 0, 4.76837158203125e-07 ;  /* 0x00000008ff0c7431 */ /* 0x000fe400000001ff */
[----:B------:R-:W-:-:S04]  /*4390*/  FADD R23, R13, R14 ;  /* 0x0000000e0d177221 */ /* 0x000fc80000000000 */
[----:B------:R-:W-:-:S07]  /*43a0*/  IMAD.MOV.U32 R13, RZ, RZ, R23 ;  /* 0x000000ffff0d7224 */ /* 0x000fce00078e0017 */
[----:B------:R-:W-:Y:S05]  /*43b0*/  WARPSYNC.COLLECTIVE R15, `(.L_x_31588) ;  /* 0x000000000f087348 */ /* 0x000fea0003c00000 */
[----:B------:R0:W1:Y:S02]  /*43c0*/  SHFL.BFLY P6, R14, R13, R12, R11 ;  /* 0x0c00000c0d0e7389 */ /* 0x00006400000c000b */
[----:B01----:R-:W-:Y:S05]  /*43d0*/  ENDCOLLECTIVE ;  /* 0x000000000000791b */ /* 0x003fea0003800000 */
.L_x_31588:
[----:B------:R-:W-:Y:S02]  /*43e0*/  HFMA2 R12, -RZ, RZ, 0, 2.384185791015625e-07 ;  /* 0x00000004ff0c7431 */ /* 0x000fe400000001ff */
[----:B------:R-:W-:-:S05]  /*43f0*/  FADD R26, R23, R14 ;  /* 0x0000000e171a7221 */ /* 0x000fca0000000000 */
[----:B------:R-:W-:-:S07]  /*4400*/  MOV R13, R26 ;  /* 0x0000001a000d7202 */ /* 0x000fce0000000f00 */
[----:B------:R-:W-:Y:S05]  /*4410*/  WARPSYNC.COLLECTIVE R15, `(.L_x_31589) ;  /* 0x000000000f087348 */ /* 0x000fea0003c00000 */
[----:B------:R0:W1:Y:S02]  /*4420*/  SHFL.BFLY P6, R14, R13, R12, R11 ;  /* 0x0c00000c0d0e7389 */ /* 0x00006400000c000b */
[----:B01----:R-:W-:Y:S05]  /*4430*/  ENDCOLLECTIVE ;  /* 0x000000000000791b */ /* 0x003fea0003800000 */
.L_x_31589:
[----:B------:R-:W-:Y:S02]  /*4440*/  IMAD.MOV.U32 R12, RZ, RZ, 0x2 ;  /* 0x00000002ff0c7424 */ /* 0x000fe400078e00ff */
[----:B------:R-:W-:-:S05]  /*4450*/  FADD R27, R26, R14 ;  /* 0x0000000e1a1b7221 */ /* 0x000fca0000000000 */
[----:B------:R-:W-:-:S07]  /*4460*/  MOV R13, R27 ;  /* 0x0000001b000d7202 */ /* 0x000fce0000000f00 */
[----:B------:R-:W-:Y:S05]  /*4470*/  WARPSYNC.COLLECTIVE R15, `(.L_x_31590) ;  /* 0x000000000f087348 */ /* 0x000fea0003c00000 */
[----:B------:R0:W1:Y:S02]  /*4480*/  SHFL.BFLY P6, R14, R13, R12, R11 ;  /* 0x0c00000c0d0e7389 */ /* 0x00006400000c000b */
[----:B01----:R-:W-:Y:S05]  /*4490*/  ENDCOLLECTIVE ;  /* 0x000000000000791b */ /* 0x003fea0003800000 */
.L_x_31590:
[----:B------:R-:W-:Y:S02]  /*44a0*/  HFMA2 R12, -RZ, RZ, 0, 5.9604644775390625e-08 ;  /* 0x00000001ff0c7431 */ /* 0x000fe400000001ff */
[----:B------:R-:W-:-:S05]  /*44b0*/  FADD R48, R27, R14 ;  /* 0x0000000e1b307221 */ /* 0x000fca0000000000 */
[----:B------:R-:W-:-:S07]  /*44c0*/  MOV R13, R48 ;  /* 0x00000030000d7202 */ /* 0x000fce0000000f00 */
[----:B------:R-:W-:Y:S05]  /*44d0*/  WARPSYNC.COLLECTIVE R15, `(.L_x_31591) ;  /* 0x000000000f087348 */ /* 0x000fea0003c00000 */
[----:B------:R0:W1:Y:S02]  /*44e0*/  SHFL.BFLY P6, R14, R13, R12, R11 ;  /* 0x0c00000c0d0e7389 */ /* 0x00006400000c000b */
[----:B01----:R-:W-:Y:S05]  /*44f0*/  ENDCOLLECTIVE ;  /* 0x000000000000791b */ /* 0x003fea0003800000 */
.L_x_31591:
[----:B------:R-:W-:Y:S05]  /*4500*/  BRA `(.L_x_31592) ;  /* 0xffffffd800c87947 */ /* 0x000fea000383ffff */
        .weak           $__internal_506_$__cuda_sm3x_div_rn_noftz_f32_slowpath
        .type           $__internal_506_$__cuda_sm3x_div_rn_noftz_f32_slowpath,@function
        .size           $__internal_506_$__cuda_sm3x_div_rn_noftz_f32_slowpath,(.L_x_37883 - $__internal_506_$__cuda_sm3x_div_rn_noftz_f32_slowpath)
$__internal_506_$__cuda_sm3x_div_rn_noftz_f32_slowpath:
        /* <DEDUP_REMOVED lines=34> */
.L_x_31594:
        /* <DEDUP_REMOVED lines=51> */
.L_x_31601:
[----:B------:R-:W-:-:S04]  /*4a60*/  LOP3.LUT R5, R5, 0x80000000, RZ, 0xc0, !PT ;  /* 0x8000000005057812 */ /* 0x000fc800078ec0ff */
[----:B------:R-:W-:Y:S01]  /*4a70*/  LOP3.LUT R5, R5, 0x7f800000, RZ, 0xfc, !PT ;  /* 0x7f80000005057812 */ /* 0x000fe200078efcff */
[----:B------:R-:W-:Y:S06]  /*4a80*/  BRA `(.L_x_31602) ;  /* 0x0000000000047947 */ /* 0x000fec0003800000 */
.L_x_31600:
[----:B------:R-:W-:-:S07]  /*4a90*/  LEA R5, R13, R5, 0x17 ;  /* 0x000000050d057211 */ /* 0x000fce00078eb8ff */
.L_x_31602:
[----:B------:R-:W-:Y:S05]  /*4aa0*/  BSYNC.RECONVERGENT B2 ;  /* 0x0000000000027941 */ /* 0x000fea0003800200 */
.L_x_31599:
[----:B------:R-:W-:Y:S05]  /*4ab0*/  BRA `(.L_x_31603) ;  /* 0x0000000000207947 */ /* 0x000fea0003800000 */
.L_x_31598:
[----:B------:R-:W-:-:S04]  /*4ac0*/  LOP3.LUT R5, R12, 0x80000000, R5, 0x48, !PT ;  /* 0x800000000c057812 */ /* 0x000fc800078e4805 */
[----:B------:R-:W-:Y:S01]  /*4ad0*/  LOP3.LUT R5, R5, 0x7f800000, RZ, 0xfc, !PT ;  /* 0x7f80000005057812 */ /* 0x000fe200078efcff */
[----:B------:R-:W-:Y:S06]  /*4ae0*/  BRA `(.L_x_31603) ;  /* 0x0000000000147947 */ /* 0x000fec0003800000 */
.L_x_31597:
[----:B------:R-:W-:Y:S01]  /*4af0*/  LOP3.LUT R5, R12, 0x80000000, R5, 0x48, !PT ;  /* 0x800000000c057812 */ /* 0x000fe200078e4805 */
[----:B------:R-:W-:Y:S06]  /*4b00*/  BRA `(.L_x_31603) ;  /* 0x00000000000c7947 */ /* 0x000fec0003800000 */
.L_x_31596:
[----:B------:R-:W0:Y:S01]  /*4b10*/  MUFU.RSQ R5, -QNAN ;  /* 0xffc0000000057908 */ /* 0x000e220000001400 */
[----:B------:R-:W-:Y:S05]  /*4b20*/  BRA `(.L_x_31603) ;  /* 0x0000000000047947 */ /* 0x000fea0003800000 */
.L_x_31595:
[----:B------:R-:W-:-:S07]  /*4b30*/  FADD.FTZ R5, R5, R12 ;  /* 0x0000000c05057221 */ /* 0x000fce0000010000 */
.L_x_31603:
[----:B------:R-:W-:Y:S05]  /*4b40*/  BSYNC.RECONVERGENT B1 ;  /* 0x0000000000017941 */ /* 0x000fea0003800200 */
.L_x_31593:
[----:B------:R-:W-:Y:S01]  /*4b50*/  HFMA2 R13, -RZ, RZ, 0, 0 ;  /* 0x00000000ff0d7431 */ /* 0x000fe200000001ff */
[----:B------:R-:W-:-:S04]  /*4b60*/  MOV R12, R14 ;  /* 0x0000000e000c7202 */ /* 0x000fc80000000f00 */
[----:B0-----:R-:W-:Y:S05]  /*4b70*/  RET.REL.NODEC R12 `(_Z15SoftmaxWarpImplI24ElementwiseScaleMaskLoadIffbE11DirectStoreIffEfLi1ELi17ELi32ELi1ELb1EL9Algorithm0EEvT_T0_ll) ;  /* 0xffffffb40c207950 */ /* 0x001fea0003c3ffff */
.L_x_31604:
        /* <DEDUP_REMOVED lines=16> */
.L_x_37883:


//--------------------- .text._Z15SoftmaxWarpImplI24ElementwiseScaleMaskLoadIffbE11DirectStoreIffEfLi1ELi17ELi32ELi1ELb0EL9Algorithm0EEvT_T0_ll --------------------------
	.section	.text._Z15SoftmaxWarpImplI24ElementwiseScaleMaskLoadIffbE11DirectStoreIffEfLi1ELi17ELi32ELi1ELb0EL9Algorithm0EEvT_T0_ll,"ax",@progbits
	.align	128
        .global         _Z15SoftmaxWarpImplI24ElementwiseScaleMaskLoadIffbE11DirectStoreIffEfLi1ELi17ELi32ELi1ELb0EL9Algorithm0EEvT_T0_ll
        .type           _Z15SoftmaxWarpImplI24ElementwiseScaleMaskLoadIffbE11DirectStoreIffEfLi1ELi17ELi32ELi1ELb0EL9Algorithm0EEvT_T0_ll,@function
        .size           _Z15SoftmaxWarpImplI24ElementwiseScaleMaskLoadIffbE11DirectStoreIffEfLi1ELi17ELi32ELi1ELb0EL9Algorithm0EEvT_T0_ll,(.L_x_37884 - _Z15SoftmaxWarpImplI24ElementwiseScaleMaskLoadIffbE11DirectStoreIffEfLi1ELi17ELi32ELi1ELb0EL9Algorithm0EEvT_T0_ll)
        .other          _Z15SoftmaxWarpImplI24ElementwiseScaleMaskLoadIffbE11DirectStoreIffEfLi1ELi17ELi32ELi1ELb0EL9Algorithm0EEvT_T0_ll,@"STO_CUDA_ENTRY STV_DEFAULT"
_Z15SoftmaxWarpImplI24ElementwiseScaleMaskLoadIffbE11DirectStoreIffEfLi1ELi17ELi32ELi1ELb0EL9Algorithm0EEvT_T0_ll:
.text._Z15SoftmaxWarpImplI24ElementwiseScaleMaskLoadIffbE11DirectStoreIffEfLi1ELi17ELi32ELi1ELb0EL9Algorithm0EEvT_T0_ll:
        /* <DEDUP_REMOVED lines=24> */
.L_x_31605:
        /* <DEDUP_REMOVED lines=13> */
.L_x_31641:
        /* <DEDUP_REMOVED lines=16> */
[----:B-1----:R-:W-:-:S04]  /*0350*/  IMAD.WIDE.U32 R4, R30, R2, R32 ;  /* 0x000000021e047225 */ /* 0x002fc800078e0020 */
[----:B------:R-:W-:Y:S01]  /*0360*/  IMAD R3, R30, R3, R0 ;  /* 0x000000031e037224 */ /* 0x000fe200078e0200 */
[----:B------:R-:W-:-:S04]  /*0370*/  IADD3 R14, P0, PT, R4, UR38, RZ ;  /* 0x00000026040e7c10 */ /* 0x000fc8000ff1e0ff */
[----:B------:R-:W-:-:S04]  /*0380*/  IADD3 R3, PT, PT, R5, R3, RZ ;  /* 0x0000000305037210 */ /* 0x000fc80007ffe0ff */
[----:B------:R-:W-:-:S05]  /*0390*/  IADD3.X R15, PT, PT, R3, UR39, RZ, P0, !PT ;  /* 0x00000027030f7c10 */ /* 0x000fca00087fe4ff */
[----:B------:R-:W3:Y:S01]  /*03a0*/  LDG.E.U8 R18, desc[UR12][R14.64+0x80] ;  /* 0x0000800c0e127981 */ /* 0x000ee2000c1e1100 */
[----:B------:R-:W-:-:S03]  /*03b0*/  LEA R2, P0, R4, UR36, 0x2 ;  /* 0x0000002404027c11 */ /* 0x000fc6000f8010ff */
[----:B------:R-:W4:Y:S01]  /*03c0*/  LDG.E.U8 R26, desc[UR4][R14.64] ;  /* 0x000000040e1a7981 */ /* 0x000f22000c1e1100 */
[----:B------:R-:W-:-:S03]  /*03d0*/  LEA.HI.X R3, R4, UR37, R3, 0x2, P0 ;  /* 0x0000002504037c11 */ /* 0x000fc600080f1403 */
[----:B------:R-:W5:Y:S04]  /*03e0*/  LDG.E.U8 R9, desc[UR6][R14.64+0x20] ;  /* 0x000020060e097981 */ /* 0x000f68000c1e1100 */
[----:B------:R-:W2:Y:S04]  /*03f0*/  LDG.E R16, desc[UR4][R2.64] ;  /* 0x0000000402107981 */ /* 0x000ea8000c1e1900 */
[----:B------:R-:W2:Y:S01]  /*0400*/  LDG.E.U8 R13, desc[UR8][R14.64+0x40] ;  /* 0x000040080e0d7981 */ /* 0x000ea2000c1e1100 */
[----:B------:R-:W-:-:S03]  /*0410*/  R2UR UR16, R24 ;  /* 0x00000000181072ca */ /* 0x000fc600000e0000 */
[----:B------:R-:W2:Y:S01]  /*0420*/  LDG.E R20, desc[UR6][R2.64+0x80] ;  /* 0x0000800602147981 */ /* 0x000ea2000c1e1900 */
[C---:B------:R-:W-:Y:S02]  /*0430*/  R2UR UR17, R25.reuse ;  /* 0x00000000191172ca */ /* 0x040fe400000e0000 */
[C---:B------:R-:W-:Y:S01]  /*0440*/  R2UR UR18, R24.reuse ;  /* 0x00000000181272ca */ /* 0x040fe200000e0000 */
[----:B------:R-:W2:Y:S01]  /*0450*/  LDG.E.U8 R22, desc[UR10][R14.64+0xe0] ;  /* 0x0000e00a0e167981 */ /* 0x000ea2000c1e1100 */
[C---:B------:R-:W-:Y:S02]  /*0460*/  R2UR UR19, R25.reuse ;  /* 0x00000000191372ca */ /* 0x040fe400000e0000 */
[----:B------:R-:W-:Y:S01]  /*0470*/  R2UR UR20, R24 ;  /* 0x00000000181472ca */ /* 0x000fe200000e0000 */
[----:B------:R-:W2:Y:S01]  /*0480*/  LDG.E R42, desc[UR6][R2.64+0x180] ;  /* 0x00018006022a7981 */ /* 0x000ea2000c1e1900 */
[----:B------:R-:W-:-:S03]  /*0490*/  R2UR UR21, R25 ;  /* 0x00000000191572ca */ /* 0x000fc600000e0000 */
[----:B------:R-:W2:Y:S01]  /*04a0*/  LDG.E.U8 R17, desc[UR10][R14.64+0x60] ;  /* 0x0000600a0e117981 */ /* 0x000ea2000c1e1100 */
[C---:B------:R-:W-:Y:S02]  /*04b0*/  R2UR UR22, R24.reuse ;  /* 0x00000000181672ca */ /* 0x040fe400000e0000 */
[----:B------:R-:W-:Y:S01]  /*04c0*/  R2UR UR23, R25 ;  /* 0x00000000191772ca */ /* 0x000fe200000e0000 */
[----:B------:R-:W2:Y:S01]  /*04d0*/  LDG.E R44, desc[UR8][R2.64+0x200] ;  /* 0x00020008022c7981 */ /* 0x000ea2000c1e1900 */
[----:B------:R-:W-:-:S03]  /*04e0*/  R2UR UR28, R24 ;  /* 0x00000000181c72ca */ /* 0x000fc600000e0000 */
[----:B------:R-:W2:Y:S01]  /*04f0*/  LDG.E.U8 R21, desc[UR8][R14.64+0xc0] ;  /* 0x0000c0080e157981 */ /* 0x000ea2000c1e1100 */
[----:B------:R-:W-:-:S03]  /*0500*/  R2UR UR29, R25 ;  /* 0x00000000191d72ca */ /* 0x000fc600000e0000 */
[----:B------:R-:W2:Y:S04]  /*0510*/  LDG.E R46, desc[UR10][R2.64+0x280] ;  /* 0x0002800a022e7981 */ /* 0x000ea8000c1e1900 */
[----:B------:R-:W2:Y:S04]  /*0520*/  LDG.E.U8 R19, desc[UR14][R14.64+0xa0] ;  /* 0x0000a00e0e137981 */ /* 0x000ea8000c1e1100 */
[----:B------:R-:W2:Y:S04]  /*0530*/  LDG.E R40, desc[UR4][R2.64+0x100] ;  /* 0x0001000402287981 */ /* 0x000ea8000c1e1900 */
[----:B------:R-:W2:Y:S04]  /*0540*/  LDG.E.U8 R4, desc[UR16][R14.64+0x140] ;  /* 0x000140100e047981 */ /* 0x000ea8000c1e1100 */
[----:B------:R-:W2:Y:S04]  /*0550*/  LDG.E R48, desc[UR12][R2.64+0x300] ;  /* 0x0003000c02307981 */ /* 0x000ea8000c1e1900 */
[----:B------:R-:W2:Y:S04]  /*0560*/  LDG.E.U8 R6, desc[UR18][R14.64+0x160] ;  /* 0x000160120e067981 */ /* 0x000ea8000c1e1100 */
[----:B------:R-:W2:Y:S04]  /*0570*/  LDG.E R50, desc[UR4][R2.64+0x380] ;  /* 0x0003800402327981 */ /* 0x000ea8000c1e1900 */
[----:B------:R-:W2:Y:S04]  /*0580*/  LDG.E.U8 R7, desc[UR20][R14.64+0x180] ;  /* 0x000180140e077981 */ /* 0x000ea8000c1e1100 */
[----:B------:R-:W2:Y:S01]  /*0590*/  LDG.E.U8 R8, desc[UR22][R14.64+0x1a0] ;  /* 0x0001a0160e087981 */ /* 0x000ea2000c1e1100 */
[----:B------:R-:W-:-:S03]  /*05a0*/  R2UR UR24, R24 ;  /* 0x00000000181872ca */ /* 0x000fc600000e0000 */
[----:B------:R-:W2:Y:S01]  /*05b0*/  LDG.E.U8 R27, desc[UR14][R14.64+0x120] ;  /* 0x0001200e0e1b7981 */ /* 0x000ea2000c1e1100 */
[C---:B------:R-:W-:Y:S02]  /*05c0*/  R2UR UR25, R25.reuse ;  /* 0x00000000191972ca */ /* 0x040fe400000e0000 */
[----:B------:R-:W-:Y:S01]  /*05d0*/  R2UR UR26, R24 ;  /* 0x00000000181a72ca */ /* 0x000fe200000e0000 */
[----:B------:R-:W2:Y:S01]  /*05e0*/  LDG.E R52, desc[UR6][R2.64+0x400] ;  /* 0x0004000602347981 */ /* 0x000ea2000c1e1900 */
[----:B------:R-:W-:-:S03]  /*05f0*/  R2UR UR27, R25 ;  /* 0x00000000191b72ca */ /* 0x000fc600000e0000 */
[----:B------:R-:W2:Y:S04]  /*0600*/  LDG.E.U8 R23, desc[UR12][R14.64+0x100] ;  /* 0x0001000c0e177981 */ /* 0x000ea8000c1e1100 */
[----:B------:R-:W2:Y:S04]  /*0610*/  LDG.E.U8 R5, desc[UR28][R14.64+0x200] ;  /* 0x0002001c0e057981 */ /* 0x000ea8000c1e1100 */
[----:B------:R-:W2:Y:S04]  /*0620*/  LDG.E R36, desc[UR10][R2.64+0x580] ;  /* 0x0005800a02247981 */ /* 0x000ea8000c1e1900 */
[----:B------:R-:W2:Y:S04]  /*0630*/  LDG.E R34, desc[UR4][R2.64+0x600] ;  /* 0x0006000402227981 */ /* 0x000ea8000c1e1900 */
[----:B------:R-:W2:Y:S04]  /*0640*/  LDG.E R38, desc[UR12][R2.64+0x680] ;  /* 0x0006800c02267981 */ /* 0x000ea8000c1e1900 */
[----:B------:R-:W2:Y:S04]  /*0650*/  LDG.E R28, desc[UR6][R2.64+0x700] ;  /* 0x00070006021c7981 */ /* 0x000ea8000c1e1900 */
[----:B------:R-:W2:Y:S04]  /*0660*/  LDG.E.U8 R12, desc[UR24][R14.64+0x1c0] ;  /* 0x0001c0180e0c7981 */ /* 0x000ea8000c1e1100 */
[----:B------:R1:W2:Y:S04]  /*0670*/  LDG.E.U8 R0, desc[UR26][R14.64+0x1e0] ;  /* 0x0001e01a0e007981 */ /* 0x0002a8000c1e1100 */
[----:B------:R-:W2:Y:S01]  /*0680*/  LDG.E R14, desc[UR4][R2.64+0x800] ;  /* 0x00080004020e7981 */ /* 0x000ea2000c1e1900 */
[----:B---3--:R-:W-:-:S03]  /*0690*/  ISETP.NE.AND P6, PT, R18, RZ, PT ;  /* 0x000000ff1200720c */ /* 0x008fc60003fc5270 */
[----:B------:R-:W3:Y:S01]  /*06a0*/  LDG.E R18, desc[UR14][R2.64+0x480] ;  /* 0x0004800e02127981 */ /* 0x000ee2000c1e1900 */
[----:B----4-:R-:W-:-:S03]  /*06b0*/  ISETP.NE.AND P2, PT, R26, RZ, PT ;  /* 0x000000ff1a00720c */ /* 0x010fc60003f45270 */
[----:B------:R-:W4:Y:S01]  /*06c0*/  LDG.E R26, desc[UR8][R2.64+0x500] ;  /* 0x00050008021a7981 */ /* 0x000f22000c1e1900 */
[----:B-----5:R-:W-:Y:S01]  /*06d0*/  ISETP.NE.AND P3, PT, R9, RZ, PT ;  /* 0x000000ff0900720c */ /* 0x020fe20003f65270 */
[-C--:B--2---:R-:W-:Y:S02]  /*06e0*/  FMUL R9, R16, R11.reuse ;  /* 0x0000000b10097220 */ /* 0x084fe40000400000 */
[----:B------:R2:W5:Y:S01]  /*06f0*/  LDG.E R16, desc[UR14][R2.64+0x780] ;  /* 0x0007800e02107981 */ /* 0x000562000c1e1900 */
[----:B------:R-:W-:Y:S01]  /*0700*/  ISETP.NE.AND P4, PT, R13, RZ, PT ;  /* 0x000000ff0d00720c */ /* 0x000fe20003f85270 */
[-C--:B------:R-:W-:Y:S01]  /*0710*/  FMUL R13, R20, R11.reuse ;  /* 0x0000000b140d7220 */ /* 0x080fe20000400000 */
[-C--:B------:R-:W-:Y:S02]  /*0720*/  FSEL R9, R9, R10.reuse, P2 ;  /* 0x0000000a09097208 */ /* 0x080fe40001000000 */
[----:B------:R-:W-:Y:S02]  /*0730*/  ISETP.NE.AND P2, PT, R22, RZ, PT ;  /* 0x000000ff1600720c */ /* 0x000fe40003f45270 */
[----:B------:R-:W-:Y:S01]  /*0740*/  FSEL R22, R13, R10, P3 ;  /* 0x0000000a0d167208 */ /* 0x000fe20001800000 */
[----:B------:R-:W-:Y:S01]  /*0750*/  FMUL R13, R42, R11 ;  /* 0x0000000b2a0d7220 */ /* 0x000fe20000400000 */
[----:B------:R-:W-:-:S04]  /*0760*/  ISETP.NE.AND P5, PT, R17, RZ, PT ;  /* 0x000000ff1100720c */ /* 0x000fc80003fa5270 */
[-C--:B------:R-:W-:Y:S01]  /*0770*/  FSEL R20, R13, R10.reuse, P5 ;  /* 0x0000000a0d147208 */ /* 0x080fe20002800000 */
[-C--:B------:R-:W-:Y:S01]  /*0780*/  FMUL R13, R44, R11.reuse ;  /* 0x0000000b2c0d7220 */ /* 0x080fe20000400000 */
[----:B------:R-:W-:Y:S01]  /*0790*/  ISETP.NE.AND P1, PT, R21, RZ, PT ;  /* 0x000000ff1500720c */ /* 0x000fe20003f25270 */
[-C--:B-1----:R-:W-:Y:S01]  /*07a0*/  FMUL R15, R46, R11.reuse ;  /* 0x0000000b2e0f7220 */ /* 0x082fe20000400000 */
[----:B------:R-:W-:Y:S01]  /*07b0*/  ISETP.NE.AND P0, PT, R19, RZ, PT ;  /* 0x000000ff1300720c */ /* 0x000fe20003f05270 */
[-C--:B------:R-:W-:Y:S01]  /*07c0*/  FMUL R21, R40, R11.reuse ;  /* 0x0000000b28157220 */ /* 0x080fe20000400000 */
[----:B------:R-:W-:Y:S02]  /*07d0*/  ISETP.NE.AND P5, PT, R4, RZ, PT ;  /* 0x000000ff0400720c */ /* 0x000fe40003fa5270 */
[-C--:B------:R-:W-:Y:S01]  /*07e0*/  FSEL R4, R13, R10.reuse, P6 ;  /* 0x0000000a0d047208 */ /* 0x080fe20003000000 */
[----:B------:R-:W-:Y:S01]  /*07f0*/  FMUL R17, R48, R11 ;  /* 0x0000000b30117220 */ /* 0x000fe20000400000 */
[----:B------:R-:W-:-:S02]  /*0800*/  FSEL R21, R21, R10, P4 ;  /* 0x0000000a15157208 */ /* 0x000fc40002000000 */
[----:B------:R-:W-:Y:S02]  /*0810*/  ISETP.NE.AND P6, PT, R6, RZ, PT ;  /* 0x000000ff0600720c */ /* 0x000fe40003fc5270 */
[-C--:B------:R-:W-:Y:S01]  /*0820*/  FSEL R6, R15, R10.reuse, P0 ;  /* 0x0000000a0f067208 */ /* 0x080fe20000000000 */
[----:B--2---:R-:W-:Y:S01]  /*0830*/  FMUL R3, R50, R11 ;  /* 0x0000000b32037220 */ /* 0x004fe20000400000 */
[----:B------:R-:W-:Y:S02]  /*0840*/  FMNMX3 R2, R9, -INF , R22, !PT ;  /* 0xff80000009027876 */ /* 0x000fe40007800016 */
[----:B------:R-:W-:Y:S02]  /*0850*/  ISETP.NE.AND P0, PT, R7, RZ, PT ;  /* 0x000000ff0700720c */ /* 0x000fe40003f05270 */
[----:B------:R-:W-:Y:S02]  /*0860*/  FSEL R7, R17, R10, P1 ;  /* 0x0000000a11077208 */ /* 0x000fe40000800000 */
[----:B------:R-:W-:-:S02]  /*0870*/  ISETP.NE.AND P1, PT, R8, RZ, PT ;  /* 0x000000ff0800720c */ /* 0x000fc40003f25270 */
[----:B------:R-:W-:Y:S02]  /*0880*/  FSEL R8, R3, R10, P2 ;  /* 0x0000000a03087208 */ /* 0x000fe40001000000 */
[----:B------:R-:W-:Y:S02]  /*0890*/  FMNMX3 R3, R2, R21, R20, !PT ;  /* 0x0000001502037276 */ /* 0x000fe40007800014 */
[----:B------:R-:W-:Y:S01]  /*08a0*/  ISETP.NE.AND P4, PT, R27, RZ, PT ;  /* 0x000000ff1b00720c */ /* 0x000fe20003f85270 */
[----:B------:R-:W-:Y:S01]  /*08b0*/  FMUL R13, R52, R11 ;  /* 0x0000000b340d7220 */ /* 0x000fe20000400000 */
[----:B------:R-:W-:Y:S02]  /*08c0*/  FMNMX3 R3, R3, R4, R6, !PT ;  /* 0x0000000403037276 */ /* 0x000fe40007800006 */
[----:B------:R-:W-:Y:S02]  /*08d0*/  ISETP.NE.AND P3, PT, R23, RZ, PT ;  /* 0x000000ff1700720c */ /* 0x000fe40003f65270 */
[----:B------:R-:W-:Y:S01]  /*08e0*/  FMNMX3 R3, R3, R7, R8, !PT ;  /* 0x0000000703037276 */ /* 0x000fe20007800008 */
[-C--:B------:R-:W-:Y:S01]  /*08f0*/  FMUL R23, R34, R11.reuse ;  /* 0x0000000b22177220 */ /* 0x080fe20000400000 */
[----:B------:R-:W-:-:S04]  /*0900*/  FMUL R17, R28, R11 ;  /* 0x0000000b1c117220 */ /* 0x000fc80000400000 */
[----:B------:R-:W-:Y:S02]  /*0910*/  FSEL R23, R23, R10, P0 ;  /* 0x0000000a17177208 */ /* 0x000fe40000000000 */
[----:B------:R-:W-:Y:S01]  /*0920*/  ISETP.NE.AND P2, PT, R12, RZ, PT ;  /* 0x000000ff0c00720c */ /* 0x000fe20003f45270 */
[----:B------:R-:W-:-:S03]  /*0930*/  UMOV UR4, 0xffffffff ;  /* 0xffffffff00047882 */ /* 0x000fc60000000000 */
[-C--:B------:R-:W-:Y:S01]  /*0940*/  FSEL R17, R17, R10.reuse, P2 ;  /* 0x0000000a11117208 */ /* 0x080fe20001000000 */
[----:B---3--:R-:W-:Y:S01]  /*0950*/  FMUL R19, R18, R11 ;  /* 0x0000000b12137220 */ /* 0x008fe20000400000 */
[----:B------:R-:W-:-:S04]  /*0960*/  FSEL R18, R13, R10, P3 ;  /* 0x0000000a0d127208 */ /* 0x000fc80001800000 */
[----:B------:R-:W-:Y:S01]  /*0970*/  FSEL R19, R19, R10, P4 ;  /* 0x0000000a13137208 */ /* 0x000fe20002000000 */
[-C--:B----4-:R-:W-:Y:S01]  /*0980*/  FMUL R27, R26, R11.reuse ;  /* 0x0000000b1a1b7220 */ /* 0x090fe20000400000 */
[----:B------:R-:W-:Y:S01]  /*0990*/  ISETP.NE.AND P4, PT, R5, RZ, PT ;  /* 0x000000ff0500720c */ /* 0x000fe20003f85270 */
[-C--:B------:R-:W-:Y:S01]  /*09a0*/  FMUL R5, R36, R11.reuse ;  /* 0x0000000b24057220 */ /* 0x080fe20000400000 */
[-C--:B------:R-:W-:Y:S01]  /*09b0*/  FMUL R13, R38, R11.reuse ;  /* 0x0000000b260d7220 */ /* 0x080fe20000400000 */
[----:B------:R-:W-:Y:S02]  /*09c0*/  FMNMX3 R3, R3, R18, R19, !PT ;  /* 0x0000001203037276 */ /* 0x000fe40007800013 */
[-C--:B------:R-:W-:Y:S02]  /*09d0*/  FSEL R27, R27, R10.reuse, P5 ;  /* 0x0000000a1b1b7208 */ /* 0x080fe40002800000 */
[----:B------:R-:W-:Y:S01]  /*09e0*/  FSEL R28, R5, R10, P6 ;  /* 0x0000000a051c7208 */ /* 0x000fe20003000000 */
[----:B-----5:R-:W-:Y:S01]  /*09f0*/  FMUL R5, R16, R11 ;  /* 0x0000000b10057220 */ /* 0x020fe20000400000 */
[----:B------:R-:W-:-:S02]  /*0a00*/  ISETP.NE.AND P3, PT, R0, RZ, PT ;  /* 0x000000ff0000720c */ /* 0x000fc40003f65270 */
[-C--:B------:R-:W-:Y:S02]  /*0a10*/  FSEL R26, R13, R10.reuse, P1 ;  /* 0x0000000a0d1a7208 */ /* 0x080fe40000800000 */
        /* <DEDUP_REMOVED lines=33> */
[-C--:B------:R-:W-:Y:S01]  /*0c30*/  FFMA.RM R21, R21, R12.reuse, 12582913 ;  /* 0x4b40000115157423 */ /* 0x080fe2000000400c */
[----:B------:R-:W-:Y:S01]  /*0c40*/  FADD R6, R23, -R15 ;  /* 0x8000000f17067221 */ /* 0x000fe20000000000 */
[----:B------:R-:W-:Y:S01]  /*0c50*/  FFMA R7, R42, 1.4426950216293334961, -R3 ;  /* 0x3fb8aa3b2a077823 */ /* 0x000fe20000000803 */
[-C--:B------:R-:W-:Y:S01]  /*0c60*/  FFMA.RM R3, R9, R12.reuse, 12582913 ;  /* 0x4b40000109037423 */ /* 0x080fe2000000400c */
[-C--:B------:R-:W-:Y:S01]  /*0c70*/  FFMA.SAT R23, R22, R11.reuse, 0.5 ;  /* 0x3f00000016177423 */ /* 0x080fe2000000200b */
[----:B------:R-:W-:Y:S01]  /*0c80*/  FADD R0, R8, -R15 ;  /* 0x8000000f08007221 */ /* 0x000fe20000000000 */
[----:B------:R-:W-:Y:S01]  /*0c90*/  FFMA R42, R42, 1.925963033500011079e-08, R7 ;  /* 0x32a570602a2a7823 */ /* 0x000fe20000000007 */
        /* <DEDUP_REMOVED lines=9> */
[----:B------:R-:W-:Y:S01]  /*0d30*/  FADD R7, R21, -12583039 ;  /* 0xcb40007f15077421 */ /* 0x000fe20000000000 */
[----:B------:R-:W-:Y:S01]  /*0d40*/  FFMA R38, R38, 1.925963033500011079e-08, R9 ;  /* 0x32a5706026267823 */ /* 0x000fe20000000009 */
[--C-:B------:R-:W-:Y:S01]  /*0d50*/  FADD R26, R26, -R15.reuse ;  /* 0x8000000f1a1a7221 */ /* 0x100fe20000000000 */
[--C-:B------:R-:W-:Y:S01]  /*0d60*/  FADD R8, R17, -R15.reuse ;  /* 0x8000000f11087221 */ /* 0x100fe20000000000 */
[--C-:B------:R-:W-:Y:S01]  /*0d70*/  FADD R16, R16, -R15.reuse ;  /* 0x8000000f10107221 */ /* 0x100fe20000000000 */
[----:B------:R-:W-:Y:S01]  /*0d80*/  FADD R14, R10, -R15 ;  /* 0x8000000f0a0e7221 */ /* 0x000fe20000000000 */
[----:B------:R-:W-:Y:S01]  /*0d90*/  FFMA R9, R36, 1.4426950216293334961, -R7 ;  /* 0x3fb8aa3b24097823 */ /* 0x000fe20000000807 */
[-C--:B------:R-:W-:Y:S01]  /*0da0*/  FFMA.SAT R15, R34, R11.reuse, 0.5 ;  /* 0x3f000000220f7423 */ /* 0x080fe2000000200b */
[-C--:B------:R-:W-:Y:S01]  /*0db0*/  FFMA.RM R23, R23, R12.reuse, 12582913 ;  /* 0x4b40000117177423 */ /* 0x080fe2000000400c */
[-C--:B------:R-:W-:Y:S01]  /*0dc0*/  FFMA.SAT R17, R20, R11.reuse, 0.5 ;  /* 0x3f00000014117423 */ /* 0x080fe2000000200b */
[----:B------:R-:W-:Y:S01]  /*0dd0*/  FFMA R36, R36, 1.925963033500011079e-08, R9 ;  /* 0x32a5706024247823 */ /* 0x000fe20000000009 */
[-C--:B------:R-:W-:Y:S01]  /*0de0*/  FFMA.RM R7, R15, R12.reuse, 12582913 ;  /* 0x4b4000010f077423 */ /* 0x080fe2000000400c */
[----:B------:R-:W-:Y:S01]  /*0df0*/  FADD R9, R23, -12583039 ;  /* 0xcb40007f17097421 */ /* 0x000fe20000000000 */
[-C--:B------:R-:W-:Y:S01]  /*0e00*/  FFMA.RM R17, R17, R12.reuse, 12582913 ;  /* 0x4b40000111117423 */ /* 0x080fe2000000400c */
[-C--:B------:R-:W-:Y:S01]  /*0e10*/  FFMA.SAT R19, R0, R11.reuse, 0.5 ;  /* 0x3f00000000137423 */ /* 0x080fe2000000200b */
[----:B------:R-:W-:Y:S01]  /*0e20*/  FADD R15, R7, -12583039 ;  /* 0xcb40007f070f7421 */ /* 0x000fe20000000000 */
[----:B------:R-:W-:Y:S01]  /*0e30*/  FFMA R9, R22, 1.4426950216293334961, -R9 ;  /* 0x3fb8aa3b16097823 */ /* 0x000fe20000000809 */
[----:B------:R-:W-:Y:S01]  /*0e40*/  MUFU.EX2 R38, R38 ;  /* 0x0000002600267308 */ /* 0x000fe20000000800 */
[----:B------:R-:W-:Y:S01]  /*0e50*/  SHF.L.U32 R3, R3, 0x17, RZ ;  /* 0x0000001703037819 */ /* 0x000fe200000006ff */
[----:B------:R-:W-:Y:S01]  /*0e60*/  FFMA R15, R34, 1.4426950216293334961, -R15 ;  /* 0x3fb8aa3b220f7823 */ /* 0x000fe2000000080f */
[----:B------:R-:W-:Y:S01]  /*0e70*/  FFMA R33, R22, 1.925963033500011079e-08, R9 ;  /* 0x32a5706016217823 */ /* 0x000fe20000000009 */
[----:B------:R-:W-:Y:S01]  /*0e80*/  FADD R9, R17, -12583039 ;  /* 0xcb40007f11097421 */ /* 0x000fe20000000000 */
[-C--:B------:R-:W-:Y:S01]  /*0e90*/  FFMA.SAT R37, R28, R11.reuse, 0.5 ;  /* 0x3f0000001c257423 */ /* 0x080fe2000000200b */
[----:B------:R-:W-:Y:S01]  /*0ea0*/  FFMA R34, R34, 1.925963033500011079e-08, R15 ;  /* 0x32a5706022227823 */ /* 0x000fe2000000000f */
[----:B------:R-:W-:Y:S01]  /*0eb0*/  FFMA.SAT R39, R14, R11, 0.5 ;  /* 0x3f0000000e277423 */ /* 0x000fe2000000200b */
[C---:B------:R-:W-:Y:S01]  /*0ec0*/  FFMA R15, R20.reuse, 1.4426950216293334961, -R9 ;  /* 0x3fb8aa3b140f7823 */ /* 0x040fe20000000809 */
[----:B------:R-:W-:Y:S01]  /*0ed0*/  FFMA.RM R9, R19, R12, 12582913 ;  /* 0x4b40000113097423 */ /* 0x000fe2000000400c */
[----:B------:R-:W-:Y:S01]  /*0ee0*/  MUFU.EX2 R36, R36 ;  /* 0x0000002400247308 */ /* 0x000fe20000000800 */
[----:B------:R-:W-:Y:S01]  /*0ef0*/  SHF.L.U32 R5, R5, 0x17, RZ ;  /* 0x0000001705057819 */ /* 0x000fe200000006ff */
[----:B------:R-:W-:Y:S01]  /*0f00*/  FFMA R20, R20, 1.925963033500011079e-08, R15 ;  /* 0x32a5706014147823 */ /* 0x000fe2000000000f */
[----:B------:R-:W-:-:S04]  /*0f10*/  FADD R15, R9, -12583039 ;  /* 0xcb40007f090f7421 */ /* 0x000fc80000000000 */
[C---:B------:R-:W-:Y:S01]  /*0f20*/  FFMA R15, R0.reuse, 1.4426950216293334961, -R15 ;  /* 0x3fb8aa3b000f7823 */ /* 0x040fe2000000080f */
[----:B------:R-:W-:Y:S03]  /*0f30*/  MUFU.EX2 R33, R33 ;  /* 0x0000002100217308 */ /* 0x000fe60000000800 */
[----:B------:R-:W-:Y:S01]  /*0f40*/  FFMA R19, R0, 1.925963033500011079e-08, R15 ;  /* 0x32a5706000137823 */ /* 0x000fe2000000000f */
[----:B------:R-:W-:Y:S01]  /*0f50*/  FFMA.SAT R15, R18, R11, 0.5 ;  /* 0x3f000000120f7423 */ /* 0x000fe2000000200b */
[----:B------:R-:W-:-:S03]  /*0f60*/  SHF.L.U32 R0, R13, 0x17, RZ ;  /* 0x000000170d007819 */ /* 0x000fc600000006ff */
[----:B------:R-:W-:Y:S01]  /*0f70*/  FFMA.RM R10, R15, R12, 12582913 ;  /* 0x4b4000010f0a7423 */ /* 0x000fe2000000400c */
[----:B------:R-:W1:Y:S03]  /*0f80*/  MUFU.EX2 R42, R42 ;  /* 0x0000002a002a7308 */ /* 0x000e660000000800 */
[----:B------:R-:W-:-:S04]  /*0f90*/  FADD R27, R10, -12583039 ;  /* 0xcb40007f0a1b7421 */ /* 0x000fc80000000000 */
[C---:B------:R-:W-:Y:S01]  /*0fa0*/  FFMA R27, R18.reuse, 1.4426950216293334961, -R27 ;  /* 0x3fb8aa3b121b7823 */ /* 0x040fe2000000081b */
[----:B------:R-:W2:Y:S03]  /*0fb0*/  MUFU.EX2 R15, R40 ;  /* 0x00000028000f7308 */ /* 0x000ea60000000800 */
[----:B------:R-:W-:Y:S01]  /*0fc0*/  FFMA R22, R18, 1.925963033500011079e-08, R27 ;  /* 0x32a5706012167823 */ /* 0x000fe2000000001b */
[----:B------:R-:W-:Y:S01]  /*0fd0*/  FFMA.SAT R27, R2, R11, 0.5 ;  /* 0x3f000000021b7423 */ /* 0x000fe2000000200b */
[----:B------:R-:W-:-:S03]  /*0fe0*/  FFMA.RM R18, R37, R12, 12582913 ;  /* 0x4b40000125127423 */ /* 0x000fc6000000400c */
[----:B------:R-:W-:Y:S01]  /*0ff0*/  FFMA.RM R13, R27, R12, 12582913 ;  /* 0x4b4000011b0d7423 */ /* 0x000fe2000000400c */
[----:B------:R-:W-:Y:S01]  /*1000*/  MUFU.EX2 R20, R20 ;  /* 0x0000001400147308 */ /* 0x000fe20000000800 */
[----:B-1----:R-:W-:Y:S01]  /*1010*/  FMUL R5, R5, R42 ;  /* 0x0000002a05057220 */ /* 0x002fe20000400000 */
[----:B--2---:R-:W-:Y:S01]  /*1020*/  FMUL R0, R0, R15 ;  /* 0x0000000f00007220 */ /* 0x004fe20000400000 */
[----:B------:R-:W-:-:S05]  /*1030*/  FADD R15, R13, -12583039 ;  /* 0xcb40007f0d0f7421 */ /* 0x000fca0000000000 */
[----:B------:R-:W-:Y:S01]  /*1040*/  MUFU.EX2 R37, R19 ;  /* 0x0000001300257308 */ /* 0x000fe20000000800 */
[----:B------:R-:W-:-:S04]  /*1050*/  FFMA R15, R2, 1.4426950216293334961, -R15 ;  /* 0x3fb8aa3b020f7823 */ /* 0x000fc8000000080f */
[----:B------:R-:W-:Y:S01]  /*1060*/  FFMA R27, R2, 1.925963033500011079e-08, R15 ;  /* 0x32a57060021b7823 */ /* 0x000fe2000000000f */
[----:B------:R-:W-:Y:S01]  /*1070*/  FFMA.SAT R15, R4, R11, 0.5 ;  /* 0x3f000000040f7423 */ /* 0x000fe2000000200b */
[----:B------:R-:W-:Y:S01]  /*1080*/  FMUL R2, R3, R38 ;  /* 0x0000002603027220 */ /* 0x000fe20000400000 */
[----:B------:R-:W-:Y:S02]  /*1090*/  MUFU.EX2 R22, R22 ;  /* 0x0000001600167308 */ /* 0x000fe40000000800 */
[----:B------:R-:W-:-:S04]  /*10a0*/  FFMA.RM R15, R15, R12, 12582913 ;  /* 0x4b4000010f0f7423 */ /* 0x000fc8000000400c */
[----:B------:R-:W-:-:S04]  /*10b0*/  FADD R3, R15, -12583039 ;  /* 0xcb40007f0f037421 */ /* 0x000fc80000000000 */
[----:B------:R-:W-:-:S04]  /*10c0*/  FFMA R3, R4, 1.4426950216293334961, -R3 ;  /* 0x3fb8aa3b04037823 */ /* 0x000fc80000000803 */
[----:B------:R-:W-:Y:S01]  /*10d0*/  FFMA R35, R4, 1.925963033500011079e-08, R3 ;  /* 0x32a5706004237823 */ /* 0x000fe20000000003 */
[----:B------:R-:W-:Y:S01]  /*10e0*/  SHF.L.U32 R3, R21, 0x17, RZ ;  /* 0x0000001715037819 */ /* 0x000fe200000006ff */
[----:B------:R-:W-:Y:S01]  /*10f0*/  FADD R21, R18, -12583039 ;  /* 0xcb40007f12157421 */ /* 0x000fe20000000000 */
[----:B------:R-:W-:-:S03]  /*1100*/  SHF.L.U32 R4, R23, 0x17, RZ ;  /* 0x0000001717047819 */ /* 0x000fc600000006ff */
[----:B------:R-:W-:Y:S01]  /*1110*/  FFMA R21, R28, 1.4426950216293334961, -R21 ;  /* 0x3fb8aa3b1c157823 */ /* 0x000fe20000000815 */
[----:B------:R-:W-:Y:S01]  /*1120*/  FMUL R3, R3, R36 ;  /* 0x0000002403037220 */ /* 0x000fe20000400000 */
[----:B------:R-:W-:Y:S01]  /*1130*/  FMUL R4, R4, R33 ;  /* 0x0000002104047220 */ /* 0x000fe20000400000 */
[----:B------:R-:W-:Y:S01]  /*1140*/  MUFU.EX2 R35, R35 ;  /* 0x0000002300237308 */ /* 0x000fe20000000800 */
[----:B------:R-:W-:Y:S01]  /*1150*/  FFMA R36, R28, 1.925963033500011079e-08, R21 ;  /* 0x32a570601c247823 */ /* 0x000fe20000000015 */
[----:B------:R-:W-:-:S04]  /*1160*/  FFMA.SAT R21, R6, R11, 0.5 ;  /* 0x3f00000006157423 */ /* 0x000fc8000000200b */
[----:B------:R-:W-:Y:S02]  /*1170*/  FFMA.RM R21, R21, R12, 12582913 ;  /* 0x4b40000115157423 */ /* 0x000fe4000000400c */
[----:B------:R-:W1:Y:S02]  /*1180*/  MUFU.EX2 R33, R34 ;  /* 0x0000002200217308 */ /* 0x000e640000000800 */
[C---:B------:R-:W-:Y:S01]  /*1190*/  FADD R23, R21.reuse, -12583039 ;  /* 0xcb40007f15177421 */ /* 0x040fe20000000000 */
[----:B------:R-:W-:-:S03]  /*11a0*/  SHF.L.U32 R21, R21, 0x17, RZ ;  /* 0x0000001715157819 */ /* 0x000fc600000006ff */
[C---:B------:R-:W-:Y:S02]  /*11b0*/  FFMA R23, R6.reuse, 1.4426950216293334961, -R23 ;  /* 0x3fb8aa3b06177823 */ /* 0x040fe40000000817 */
[----:B------:R-:W-:Y:S02]  /*11c0*/  MUFU.EX2 R36, R36 ;  /* 0x0000002400247308 */ /* 0x000fe40000000800 */
[----:B------:R-:W-:Y:S01]  /*11d0*/  FFMA R28, R6, 1.925963033500011079e-08, R23 ;  /* 0x32a57060061c7823 */ /* 0x000fe20000000017 */
[-C--:B------:R-:W-:Y:S01]  /*11e0*/  FFMA.SAT R23, R26, R11.reuse, 0.5 ;  /* 0x3f0000001a177423 */ /* 0x080fe2000000200b */
[----:B------:R-:W-:Y:S02]  /*11f0*/  SHF.L.U32 R6, R7, 0x17, RZ ;  /* 0x0000001707067819 */ /* 0x000fe400000006ff */
[----:B------:R-:W-:Y:S01]  /*1200*/  SHF.L.U32 R7, R17, 0x17, RZ ;  /* 0x0000001711077819 */ /* 0x000fe200000006ff */
[----:B------:R-:W-:Y:S01]  /*1210*/  FFMA.RM R23, R23, R12, 12582913 ;  /* 0x4b40000117177423 */ /* 0x000fe2000000400c */
[----:B------:R-:W-:Y:S01]  /*1220*/  FFMA.SAT R17, R8, R11, 0.5 ;  /* 0x3f00000008117423 */ /* 0x000fe2000000200b */
[----:B-1----:R-:W-:Y:S01]  /*1230*/  FMUL R6, R6, R33 ;  /* 0x0000002106067220 */ /* 0x002fe20000400000 */
[----:B------:R-:W-:Y:S01]  /*1240*/  MUFU.EX2 R28, R28 ;  /* 0x0000001c001c7308 */ /* 0x000fe20000000800 */
[----:B------:R-:W-:Y:S01]  /*1250*/  FADD R33, R23, -12583039 ;  /* 0xcb40007f17217421 */ /* 0x000fe20000000000 */
[----:B------:R-:W-:Y:S01]  /*1260*/  FMUL R7, R7, R20 ;  /* 0x0000001407077220 */ /* 0x000fe20000400000 */
[----:B------:R-:W-:Y:S01]  /*1270*/  FFMA.RM R20, R17, R12, 12582913 ;  /* 0x4b40000111147423 */ /* 0x000fe2000000400c */
[----:B------:R-:W-:Y:S01]  /*1280*/  SHF.L.U32 R23, R23, 0x17, RZ ;  /* 0x0000001717177819 */ /* 0x000fe200000006ff */
[----:B------:R-:W-:-:S02]  /*1290*/  FFMA R33, R26, 1.4426950216293334961, -R33 ;  /* 0x3fb8aa3b1a217823 */ /* 0x000fc40000000821 */
[C---:B------:R-:W-:Y:S01]  /*12a0*/  FADD R17, R20.reuse, -12583039 ;  /* 0xcb40007f14117421 */ /* 0x040fe20000000000 */
[----:B------:R-:W-:Y:S01]  /*12b0*/  SHF.L.U32 R20, R20, 0x17, RZ ;  /* 0x0000001714147819 */ /* 0x000fe200000006ff */
[----:B------:R-:W-:Y:S01]  /*12c0*/  FFMA R26, R26, 1.925963033500011079e-08, R33 ;  /* 0x32a570601a1a7823 */ /* 0x000fe20000000021 */
[----:B------:R-:W-:Y:S01]  /*12d0*/  FFMA.SAT R33, R16, R11, 0.5 ;  /* 0x3f00000010217423 */ /* 0x000fe2000000200b */
[----:B------:R-:W-:-:S03]  /*12e0*/  FFMA R17, R8, 1.4426950216293334961, -R17 ;  /* 0x3fb8aa3b08117823 */ /* 0x000fc60000000811 */
[-C--:B------:R-:W-:Y:S01]  /*12f0*/  FFMA.RM R11, R33, R12.reuse, 12582913 ;  /* 0x4b400001210b7423 */ /* 0x080fe2000000400c */
[----:B------:R-:W-:Y:S01]  /*1300*/  FFMA.RM R12, R39, R12, 12582913 ;  /* 0x4b400001270c7423 */ /* 0x000fe2000000400c */
[----:B------:R-:W-:Y:S01]  /*1310*/  FFMA R17, R8, 1.925963033500011079e-08, R17 ;  /* 0x32a5706008117823 */ /* 0x000fe20000000011 */
[----:B------:R-:W1:Y:S01]  /*1320*/  MUFU.EX2 R39, R27 ;  /* 0x0000001b00277308 */ /* 0x000e620000000800 */
[----:B------:R-:W-:Y:S01]  /*1330*/  FADD R33, R11, -12583039 ;  /* 0xcb40007f0b217421 */ /* 0x000fe20000000000 */
[----:B------:R-:W-:Y:S02]  /*1340*/  SHF.L.U32 R8, R9, 0x17, RZ ;  /* 0x0000001709087819 */ /* 0x000fe400000006ff */
[----:B------:R-:W-:Y:S01]  /*1350*/  SHF.L.U32 R9, R10, 0x17, RZ ;  /* 0x000000170a097819 */ /* 0x000fe200000006ff */
[----:B------:R-:W-:Y:S01]  /*1360*/  FFMA R19, R16, 1.4426950216293334961, -R33 ;  /* 0x3fb8aa3b10137823 */ /* 0x000fe20000000821 */
[----:B------:R-:W-:Y:S01]  /*1370*/  FADD R33, RZ, R5 ;  /* 0x00000005ff217221 */ /* 0x000fe20000000000 */
[----:B------:R-:W-:Y:S01]  /*1380*/  SHF.L.U32 R10, R13, 0x17, RZ ;  /* 0x000000170d0a7819 */ /* 0x000fe200000006ff */
[----:B------:R-:W-:Y:S01]  /*1390*/  FMUL R8, R8, R37 ;  /* 0x0000002508087220 */ /* 0x000fe20000400000 */
[----:B------:R-:W-:Y:S01]  /*13a0*/  FFMA R19, R16, 1.925963033500011079e-08, R19 ;  /* 0x32a5706010137823 */ /* 0x000fe20000000013 */
[----:B------:R-:W-:Y:S01]  /*13b0*/  FADD R33, R33, R0 ;  /* 0x0000000021217221 */ /* 0x000fe20000000000 */
[----:B------:R-:W-:Y:S01]  /*13c0*/  FMUL R9, R9, R22 ;  /* 0x0000001609097220 */ /* 0x000fe20000400000 */
[----:B------:R-:W2:Y:S02]  /*13d0*/  MUFU.EX2 R26, R26 ;  /* 0x0000001a001a7308 */ /* 0x000ea40000000800 */
[----:B------:R-:W-:Y:S01]  /*13e0*/  FADD R16, R33, R2 ;  /* 0x0000000221107221 */ /* 0x000fe20000000000 */
[----:B-1----:R-:W-:-:S03]  /*13f0*/  FMUL R10, R10, R39 ;  /* 0x000000270a0a7220 */ /* 0x002fc60000400000 */
[----:B------:R-:W-:Y:S02]  /*1400*/  FADD R27, R16, R3 ;  /* 0x00000003101b7221 */ /* 0x000fe40000000000 */
[----:B------:R2:W-:Y:S02]  /*1410*/  MUFU.EX2 R33, R19 ;  /* 0x0000001300217308 */ /* 0x0005e40000000800 */
[----:B------:R-:W-:-:S04]  /*1420*/  FADD R27, R27, R4 ;  /* 0x000000041b1b7221 */ /* 0x000fc80000000000 */
[----:B------:R-:W-:Y:S02]  /*1430*/  FADD R16, R27, R6 ;  /* 0x000000061b107221 */ /* 0x000fe40000000000 */
[----:B------:R1:W3:Y:S01]  /*1440*/  MUFU.EX2 R27, R17 ;  /* 0x00000011001b7308 */ /* 0x0002e20000000800 */
[----:B--2---:R-:W-:Y:S01]  /*1450*/  FMUL R19, R23, R26 ;  /* 0x0000001a17137220 */ /* 0x004fe20000400000 */
[----:B------:R-:W-:Y:S01]  /*1460*/  FADD R13, R16, R7 ;  /* 0x00000007100d7221 */ /* 0x000fe20000000000 */
[----:B------:R-:W-:Y:S01]  /*1470*/  SHF.L.U32 R16, R15, 0x17, RZ ;  /* 0x000000170f107819 */ /* 0x000fe200000006ff */
[C---:B------:R-:W-:Y:S01]  /*1480*/  FADD R15, R12.reuse, -12583039 ;  /* 0xcb40007f0c0f7421 */ /* 0x040fe20000000000 */
[----:B------:R-:W-:Y:S01]  /*1490*/  SHF.L.U32 R12, R12, 0x17, RZ ;  /* 0x000000170c0c7819 */ /* 0x000fe200000006ff */
[----:B------:R-:W-:Y:S02]  /*14a0*/  FADD R22, R13, R8 ;  /* 0x000000080d167221 */ /* 0x000fe40000000000 */
[----:B------:R-:W-:Y:S01]  /*14b0*/  FMUL R16, R16, R35 ;  /* 0x0000002310107220 */ /* 0x000fe20000400000 */
[----:B------:R-:W-:Y:S01]  /*14c0*/  FFMA R35, R14, 1.4426950216293334961, -R15 ;  /* 0x3fb8aa3b0e237823 */ /* 0x000fe2000000080f */
[----:B------:R-:W-:Y:S01]  /*14d0*/  FADD R13, R22, R9 ;  /* 0x00000009160d7221 */ /* 0x000fe20000000000 */
[----:B------:R-:W-:Y:S01]  /*14e0*/  SHF.L.U32 R15, R18, 0x17, RZ ;  /* 0x00000017120f7819 */ /* 0x000fe200000006ff */
[----:B------:R-:W-:Y:S01]  /*14f0*/  FMUL R18, R21, R28 ;  /* 0x0000001c15127220 */ /* 0x000fe20000400000 */
[----:B------:R-:W-:Y:S01]  /*1500*/  FFMA R35, R14, 1.925963033500011079e-08, R35 ;  /* 0x32a570600e237823 */ /* 0x000fe20000000023 */
[----:B------:R-:W-:Y:S01]  /*1510*/  FADD R13, R13, R10 ;  /* 0x0000000a0d0d7221 */ /* 0x000fe20000000000 */
[----:B------:R-:W-:Y:S01]  /*1520*/  SHF.L.U32 R22, R11, 0x17, RZ ;  /* 0x000000170b167819 */ /* 0x000fe200000006ff */
[----:B-1----:R-:W-:Y:S01]  /*1530*/  FMUL R17, R15, R36 ;  /* 0x000000240f117220 */ /* 0x002fe20000400000 */
[----:B---3--:R-:W-:Y:S01]  /*1540*/  FMUL R20, R20, R27 ;  /* 0x0000001b14147220 */ /* 0x008fe20000400000 */
[----:B------:R-:W-:Y:S01]  /*1550*/  FADD R14, R13, R16 ;  /* 0x000000100d0e7221 */ /* 0x000fe20000000000 */
[----:B------:R-:W1:Y:S01]  /*1560*/  MUFU.EX2 R35, R35 ;  /* 0x0000002300237308 */ /* 0x000e620000000800 */
[----:B------:R-:W-:-:S02]  /*1570*/  FMUL R22, R22, R33 ;  /* 0x0000002116167220 */ /* 0x000fc40000400000 */
[----:B------:R-:W-:-:S04]  /*1580*/  FADD R13, R14, R17 ;  /* 0x000000110e0d7221 */ /* 0x000fc80000000000 */
        /* <DEDUP_REMOVED lines=15> */
.L_x_31653:
        /* <DEDUP_REMOVED lines=12> */
[----:B01----:R-:W-:Y:S05]  /*1740*/  CALL.REL.NOINC `($__internal_507_$__cuda_sm3x_div_rn_noftz_f32_slowpath) ;  /* 0x0000002000587944 */ /* 0x003fea0003c00000 */
[----:B------:R-:W-:-:S07]  /*1750*/  MOV R11, R5 ;  /* 0x00000005000b7202 */ /* 0x000fce0000000f00 */
.L_x_31608:
[----:B------:R-:W-:Y:S05]  /*1760*/  BSYNC.RECONVERGENT B2 ;  /* 0x0000000000027941 */ /* 0x000fea0003800200 */
.L_x_31607:
        /* <DEDUP_REMOVED lines=12> */
[----:B01----:R-:W-:Y:S05]  /*1830*/  CALL.REL.NOINC `($__internal_507_$__cuda_sm3x_div_rn_noftz_f32_slowpath) ;  /* 0x00000020001c7944 */ /* 0x003fea0003c00000 */
[----:B------:R-:W-:-:S07]  /*1840*/  MOV R14, R5 ;  /* 0x00000005000e7202 */ /* 0x000fce0000000f00 */
.L_x_31610:
[----:B------:R-:W-:Y:S05]  /*1850*/  BSYNC.RECONVERGENT B2 ;  /* 0x0000000000027941 */ /* 0x000fea0003800200 */
.L_x_31609:
        /* <DEDUP_REMOVED lines=14> */
.L_x_31612:
[----:B------:R-:W-:Y:S05]  /*1940*/  BSYNC.RECONVERGENT B2 ;  /* 0x0000000000027941 */ /* 0x000fea0003800200 */
.L_x_31611:
        /* <DEDUP_REMOVED lines=14> */
.L_x_31614:
[----:B------:R-:W-:Y:S05]  /*1a30*/  BSYNC.RECONVERGENT B2 ;  /* 0x0000000000027941 */ /* 0x000fea0003800200 */
.L_x_31613:
        /* <DEDUP_REMOVED lines=14> */
.L_x_31616:
[----:B------:R-:W-:Y:S05]  /*1b20*/  BSYNC.RECONVERGENT B2 ;  /* 0x0000000000027941 */ /* 0x000fea0003800200 */
.L_x_31615:
        /* <DEDUP_REMOVED lines=14> */
.L_x_31618:
[----:B------:R-:W-:Y:S05]  /*1c10*/  BSYNC.RECONVERGENT B2 ;  /* 0x0000000000027941 */ /* 0x000fea0003800200 */
.L_x_31617:
        /* <DEDUP_REMOVED lines=14> */
.L_x_31620:
[----:B------:R-:W-:Y:S05]  /*1d00*/  BSYNC.RECONVERGENT B2 ;  /* 0x0000000000027941 */ /* 0x000fea0003800200 */
.L_x_31619:
        /* <DEDUP_REMOVED lines=14> */
.L_x_31622:
[----:B------:R-:W-:Y:S05]  /*1df0*/  BSYNC.RECONVERGENT B2 ;  /* 0x0000000000027941 */ /* 0x000fea0003800200 */
.L_x_31621:
        /* <DEDUP_REMOVED lines=14> */
.L_x_31624:
[----:B------:R-:W-:Y:S05]  /*1ee0*/  BSYNC.RECONVERGENT B2 ;  /* 0x0000000000027941 */ /* 0x000fea0003800200 */
.L_x_31623:
        /* <DEDUP_REMOVED lines=14> */
.L_x_31626:
[----:B------:R-:W-:Y:S05]  /*1fd0*/  BSYNC.RECONVERGENT B2 ;  /* 0x0000000000027941 */ /* 0x000fea0003800200 */
.L_x_31625:
        /* <DEDUP_REMOVED lines=14> */
.L_x_31628:
[----:B------:R-:W-:Y:S05]  /*20c0*/  BSYNC.RECONVERGENT B2 ;  /* 0x0000000000027941 */ /* 0x000fea0003800200 */
.L_x_31627:
        /* <DEDUP_REMOVED lines=14> */
.L_x_31630:
[----:B------:R-:W-:Y:S05]  /*21b0*/  BSYNC.RECONVERGENT B2 ;  /* 0x0000000000027941 */ /* 0x000fea0003800200 */
.L_x_31629:
        /* <DEDUP_REMOVED lines=14> */
.L_x_31632:
[----:B------:R-:W-:Y:S05]  /*22a0*/  BSYNC.RECONVERGENT B2 ;  /* 0x0000000000027941 */ /* 0x000fea0003800200 */
.L_x_31631:
        /* <DEDUP_REMOVED lines=14> */
.L_x_31634:
[----:B------:R-:W-:Y:S05]  /*2390*/  BSYNC.RECONVERGENT B2 ;  /* 0x0000000000027941 */ /* 0x000fea0003800200 */
.L_x_31633:
        /* <DEDUP_REMOVED lines=14> */
.L_x_31636:
[----:B------:R-:W-:Y:S05]  /*2480*/  BSYNC.RECONVERGENT B2 ;  /* 0x0000000000027941 */ /* 0x000fea0003800200 */
.L_x_31635:
        /* <DEDUP_REMOVED lines=14> */
.L_x_31638:
[----:B------:R-:W-:Y:S05]  /*2570*/  BSYNC.RECONVERGENT B2 ;  /* 0x0000000000027941 */ /* 0x000fea0003800200 */
.L_x_31637:
        /* <DEDUP_REMOVED lines=13> */
.L_x_31640:
[----:B------:R-:W-:Y:S05]  /*2650*/  BSYNC.RECONVERGENT B2 ;  /* 0x0000000000027941 */ /* 0x000fea0003800200 */
.L_x_31639:
        /* <DEDUP_REMOVED lines=56> */
.L_x_31606:
[----:B------:R-:W-:Y:S01]  /*29e0*/  HFMA2 R11, -RZ, RZ, 0, 1.847743988037109375e-06 ;  /* 0x0000001fff0b7431 */ /* 0x000fe200000001ff */
[----:B------:R-:W-:Y:S01]  /*29f0*/  BSSY B0, `(.L_x_31642) ;  /* 0x0000006000007945 */ /* 0x000fe20003800000 */
[----:B------:R-:W-:Y:S02]  /*2a00*/  MOV R12, 0x10 ;  /* 0x00000010000c7802 */ /* 0x000fe40000000f00 */
[----:B------:R-:W-:-:S07]  /*2a10*/  MOV R15, 0xffffffff ;  /* 0xffffffff000f7802 */ /* 0x000fce0000000f00 */
[----:B0-----:R-:W-:Y:S05]  /*2a20*/  WARPSYNC.COLLECTIVE R15, `(.L_x_31643) ;  /* 0x000000000f087348 */ /* 0x001fea0003c00000 */
[----:B------:R1:W2:Y:S02]  /*2a30*/  SHFL.BFLY P6, R14, R13, R12, R11 ;  /* 0x0c00000c0d0e7389 */ /* 0x0002a400000c000b */
[----:B012---:R-:W-:Y:S05]  /*2a40*/  ENDCOLLECTIVE ;  /* 0x000000000000791b */ /* 0x007fea0003800000 */
.L_x_31643:
[----:B------:R-:W-:Y:S05]  /*2a50*/  BSYNC B0 ;  /* 0x0000000000007941 */ /* 0x000fea0003800000 */
.L_x_31642:
[----:B------:R-:W-:Y:S01]  /*2a60*/  HFMA2 R12, -RZ, RZ, 0, 4.76837158203125e-07 ;  /* 0x00000008ff0c7431 */ /* 0x000fe200000001ff */
[----:B------:R-:W-:Y:S02]  /*2a70*/  FMNMX R13, R13, R14, !PT ;  /* 0x0000000e0d0d7209 */ /* 0x000fe40007800000 */
[----:B------:R-:W-:Y:S02]  /*2a80*/  MOV R11, 0x1f ;  /* 0x0000001f000b7802 */ /* 0x000fe40000000f00 */
[----:B------:R-:W-:-:S07]  /*2a90*/  MOV R15, 0xffffffff ;  /* 0xffffffff000f7802 */ /* 0x000fce0000000f00 */
[----:B------:R-:W-:Y:S05]  /*2aa0*/  WARPSYNC.COLLECTIVE R15, `(.L_x_31644) ;  /* 0x000000000f087348 */ /* 0x000fea0003c00000 */
[----:B------:R0:W1:Y:S02]  /*2ab0*/  SHFL.BFLY P6, R14, R13, R12, R11 ;  /* 0x0c00000c0d0e7389 */ /* 0x00006400000c000b */
[----:B01----:R-:W-:Y:S05]  /*2ac0*/  ENDCOLLECTIVE ;  /* 0x000000000000791b */ /* 0x003fea0003800000 */
.L_x_31644:
[----:B------:R-:W-:Y:S01]  /*2ad0*/  HFMA2 R12, -RZ, RZ, 0, 2.384185791015625e-07 ;  /* 0x00000004ff0c7431 */ /* 0x000fe200000001ff */
[----:B------:R-:W-:-:S04]  /*2ae0*/  FMNMX R0, R13, R14, !PT ;  /* 0x0000000e0d007209 */ /* 0x000fc80007800000 */
[----:B------:R-:W-:-:S07]  /*2af0*/  MOV R13, R0 ;  /* 0x00000000000d7202 */ /* 0x000fce0000000f00 */
[----:B------:R-:W-:Y:S05]  /*2b00*/  WARPSYNC.COLLECTIVE R15, `(.L_x_31645) ;  /* 0x000000000f087348 */ /* 0x000fea0003c00000 */
[----:B------:R0:W1:Y:S02]  /*2b10*/  SHFL.BFLY P6, R14, R13, R12, R11 ;  /* 0x0c00000c0d0e7389 */ /* 0x00006400000c000b */
[----:B01----:R-:W-:Y:S05]  /*2b20*/  ENDCOLLECTIVE ;  /* 0x000000000000791b */ /* 0x003fea0003800000 */
.L_x_31645:
[----:B------:R-:W-:Y:S01]  /*2b30*/  HFMA2 R12, -RZ, RZ, 0, 1.1920928955078125e-07 ;  /* 0x00000002ff0c7431 */ /* 0x000fe200000001ff */
[----:B------:R-:W-:-:S04]  /*2b40*/  FMNMX R2, R0, R14, !PT ;  /* 0x0000000e00027209 */ /* 0x000fc80007800000 */
[----:B------:R-:W-:-:S07]  /*2b50*/  MOV R13, R2 ;  /* 0x00000002000d7202 */ /* 0x000fce0000000f00 */
[----:B------:R-:W-:Y:S05]  /*2b60*/  WARPSYNC.COLLECTIVE R15, `(.L_x_31646) ;  /* 0x000000000f087348 */ /* 0x000fea0003c00000 */
[----:B------:R0:W1:Y:S02]  /*2b70*/  SHFL.BFLY P6, R14, R13, R12, R11 ;  /* 0x0c00000c0d0e7389 */ /* 0x00006400000c000b */
[----:B01----:R-:W-:Y:S05]  /*2b80*/  ENDCOLLECTIVE ;  /* 0x000000000000791b */ /* 0x003fea0003800000 */
.L_x_31646:
[----:B------:R-:W-:Y:S01]  /*2b90*/  HFMA2 R12, -RZ, RZ, 0, 5.9604644775390625e-08 ;  /* 0x00000001ff0c7431 */ /* 0x000fe200000001ff */
[----:B------:R-:W-:-:S04]  /*2ba0*/  FMNMX R3, R2, R14, !PT ;  /* 0x0000000e02037209 */ /* 0x000fc80007800000 */
[----:B------:R-:W-:-:S07]  /*2bb0*/  MOV R13, R3 ;  /* 0x00000003000d7202 */ /* 0x000fce0000000f00 */
[----:B------:R-:W-:Y:S05]  /*2bc0*/  WARPSYNC.COLLECTIVE R15, `(.L_x_31647) ;  /* 0x000000000f087348 */ /* 0x000fea0003c00000 */
[----:B------:R0:W1:Y:S02]  /*2bd0*/  SHFL.BFLY P6, R14, R13, R12, R11 ;  /* 0x0c00000c0d0e7389 */ /* 0x00006400000c000b */
[----:B01----:R-:W-:Y:S05]  /*2be0*/  ENDCOLLECTIVE ;  /* 0x000000000000791b */ /* 0x003fea0003800000 */
.L_x_31647:
[----:B------:R-:W-:Y:S01]  /*2bf0*/  HFMA2 R15, -RZ, RZ, 3.7421875, 0 ;  /* 0x437c0000ff0f7431 */ /* 0x000fe200000001ff */
        /* <DEDUP_REMOVED lines=23> */
[----:B------:R-:W-:-:S02]  /*2d70*/  FFMA.SAT R22, R26, R13, 0.5 ;  /* 0x3f0000001a167423 */ /* 0x000fc4000000200d */
[----:B------:R-:W-:Y:S01]  /*2d80*/  FFMA R5, R0, 1.4426950216293334961, -R5 ;  /* 0x3fb8aa3b00057823 */ /* 0x000fe20000000805 */
[-C--:B------:R-:W-:Y:S01]  /*2d90*/  FFMA.RM R20, R20, R15.reuse, 12582913 ;  /* 0x4b40000114147423 */ /* 0x080fe2000000400f */
[----:B------:R-:W-:Y:S02]  /*2da0*/  FFMA.RM R22, R22, R15, 12582913 ;  /* 0x4b40000116167423 */ /* 0x000fe4000000400f */
        /* <DEDUP_REMOVED lines=96> */
[-C--:B-1----:R-:W-:Y:S01]  /*33b0*/  FFMA.SAT R20, R11, R13.reuse, 0.5 ;  /* 0x3f0000000b147423 */ /* 0x082fe2000000200d */
[----:B0-----:R-:W-:Y:S01]  /*33c0*/  FMUL R17, R17, R28 ;  /* 0x0000001c11117220 */ /* 0x001fe20000400000 */
[----:B------:R-:W-:Y:S02]  /*33d0*/  FFMA.SAT R28, R14, R13, 0.5 ;  /* 0x3f0000000e1c7423 */ /* 0x000fe4000000200d */
[-C--:B------:R-:W-:Y:S02]  /*33e0*/  FFMA.RM R20, R20, R15.reuse, 12582913 ;  /* 0x4b40000114147423 */ /* 0x080fe4000000400f */
[----:B------:R-:W-:Y:S01]  /*33f0*/  FFMA.RM R28, R28, R15, 12582913 ;  /* 0x4b4000011c1c7423 */ /* 0x000fe2000000400f */
[----:B--2---:R-:W-:Y:S01]  /*3400*/  FMUL R18, R18, R19 ;  /* 0x0000001312127220 */ /* 0x004fe20000400000 */
[----:B------:R-:W-:-:S03]  /*3410*/  FADD R19, R22, -12583039 ;  /* 0xcb40007f16137421 */ /* 0x000fc60000000000 */
[----:B------:R-:W-:Y:S01]  /*3420*/  SHF.L.U32 R21, R28, 0x17, RZ ;  /* 0x000000171c157819 */ /* 0x000fe200000006ff */
        /* <DEDUP_REMOVED lines=12> */
[----:B------:R-:W-:Y:S01]  /*34f0*/  MOV R15, 0xffffffff ;  /* 0xffffffff000f7802 */ /* 0x000fe20000000f00 */
[----:B-1----:R-:W-:Y:S02]  /*3500*/  FMUL R20, R20, R11 ;  /* 0x0000000b14147220 */ /* 0x002fe40000400000 */
        /* <DEDUP_REMOVED lines=33> */
.L_x_31648:
[----:B------:R-:W-:Y:S02]  /*3720*/  HFMA2 R12, -RZ, RZ, 0, 4.76837158203125e-07 ;  /* 0x00000008ff0c7431 */ /* 0x000fe400000001ff */
[----:B------:R-:W-:-:S05]  /*3730*/  FADD R23, R13, R14 ;  /* 0x0000000e0d177221 */ /* 0x000fca0000000000 */
[----:B------:R-:W-:-:S07]  /*3740*/  MOV R13, R23 ;  /* 0x00000017000d7202 */ /* 0x000fce0000000f00 */
[----:B------:R-:W-:Y:S05]  /*3750*/  WARPSYNC.COLLECTIVE R15, `(.L_x_31649) ;  /* 0x000000000f087348 */ /* 0x000fea0003c00000 */
[----:B------:R0:W1:Y:S02]  /*3760*/  SHFL.BFLY P6, R14, R13, R12, R11 ;  /* 0x0c00000c0d0e7389 */ /* 0x00006400000c000b */
[----:B01----:R-:W-:Y:S05]  /*3770*/  ENDCOLLECTIVE ;  /* 0x000000000000791b */ /* 0x003fea0003800000 */
.L_x_31649:
[----:B------:R-:W-:Y:S02]  /*3780*/  HFMA2 R12, -RZ, RZ, 0, 2.384185791015625e-07 ;  /* 0x00000004ff0c7431 */ /* 0x000fe400000001ff */
[----:B------:R-:W-:-:S05]  /*3790*/  FADD R26, R23, R14 ;  /* 0x0000000e171a7221 */ /* 0x000fca0000000000 */
[----:B------:R-:W-:-:S07]  /*37a0*/  MOV R13, R26 ;  /* 0x0000001a000d7202 */ /* 0x000fce0000000f00 */
[----:B------:R-:W-:Y:S05]  /*37b0*/  WARPSYNC.COLLECTIVE R15, `(.L_x_31650) ;  /* 0x000000000f087348 */ /* 0x000fea0003c00000 */
[----:B------:R0:W1:Y:S02]  /*37c0*/  SHFL.BFLY P6, R14, R13, R12, R11 ;  /* 0x0c00000c0d0e7389 */ /* 0x00006400000c000b */
[----:B01----:R-:W-:Y:S05]  /*37d0*/  ENDCOLLECTIVE ;  /* 0x000000000000791b */ /* 0x003fea0003800000 */
.L_x_31650:
[----:B------:R-:W-:Y:S02]  /*37e0*/  HFMA2 R12, -RZ, RZ, 0, 1.1920928955078125e-07 ;  /* 0x00000002ff0c7431 */ /* 0x000fe400000001ff */
[----:B------:R-:W-:-:S05]  /*37f0*/  FADD R27, R26, R14 ;  /* 0x0000000e1a1b7221 */ /* 0x000fca0000000000 */
[----:B------:R-:W-:-:S07]  /*3800*/  MOV R13, R27 ;  /* 0x0000001b000d7202 */ /* 0x000fce0000000f00 */
[----:B------:R-:W-:Y:S05]  /*3810*/  WARPSYNC.COLLECTIVE R15, `(.L_x_31651) ;  /* 0x000000000f087348 */ /* 0x000fea0003c00000 */
[----:B------:R0:W1:Y:S02]  /*3820*/  SHFL.BFLY P6, R14, R13, R12, R11 ;  /* 0x0c00000c0d0e7389 */ /* 0x00006400000c000b */
[----:B01----:R-:W-:Y:S05]  /*3830*/  ENDCOLLECTIVE ;  /* 0x000000000000791b */ /* 0x003fea0003800000 */
.L_x_31651:
[----:B------:R-:W-:Y:S02]  /*3840*/  HFMA2 R12, -RZ, RZ, 0, 5.9604644775390625e-08 ;  /* 0x00000001ff0c7431 */ /* 0x000fe400000001ff */
[----:B------:R-:W-:-:S05]  /*3850*/  FADD R28, R27, R14 ;  /* 0x0000000e1b1c7221 */ /* 0x000fca0000000000 */
[----:B------:R-:W-:-:S07]  /*3860*/  MOV R13, R28 ;  /* 0x0000001c000d7202 */ /* 0x000fce0000000f00 */
[----:B------:R-:W-:Y:S05]  /*3870*/  WARPSYNC.COLLECTIVE R15, `(.L_x_31652) ;  /* 0x000000000f087348 */ /* 0x000fea0003c00000 */
[----:B------:R0:W1:Y:S02]  /*3880*/  SHFL.BFLY P6, R14, R13, R12, R11 ;  /* 0x0c00000c0d0e7389 */ /* 0x00006400000c000b */
[----:B01----:R-:W-:Y:S05]  /*3890*/  ENDCOLLECTIVE ;  /* 0x000000000000791b */ /* 0x003fea0003800000 */
.L_x_31652:
[----:B------:R-:W-:Y:S05]  /*38a0*/  BRA `(.L_x_31653) ;  /* 0xffffffdc00747947 */ /* 0x000fea000383ffff */
        .weak           $__internal_507_$__cuda_sm3x_div_rn_noftz_f32_slowpath
        .type           $__internal_507_$__cuda_sm3x_div_rn_noftz_f32_slowpath,@function
        .size           $__internal_507_$__cuda_sm3x_div_rn_noftz_f32_slowpath,(.L_x_37884 - $__internal_507_$__cuda_sm3x_div_rn_noftz_f32_slowpath)
$__internal_507_$__cuda_sm3x_div_rn_noftz_f32_slowpath:
        /* <DEDUP_REMOVED lines=34> */
.L_x_31655:
        /* <DEDUP_REMOVED lines=51> */
.L_x_31662:
[----:B------:R-:W-:-:S04]  /*3e00*/  LOP3.LUT R5, R5, 0x80000000, RZ, 0xc0, !PT ;  /* 0x8000000005057812 */ /* 0x000fc800078ec0ff */
[----:B------:R-:W-:Y:S01]  /*3e10*/  LOP3.LUT R5, R5, 0x7f800000, RZ, 0xfc, !PT ;  /* 0x7f80000005057812 */ /* 0x000fe200078efcff */
[----:B------:R-:W-:Y:S06]  /*3e20*/  BRA `(.L_x_31663) ;  /* 0x0000000000047947 */ /* 0x000fec0003800000 */
.L_x_31661:
[----:B------:R-:W-:-:S07]  /*3e30*/  LEA R5, R36, R5, 0x17 ;  /* 0x0000000524057211 */ /* 0x000fce00078eb8ff */
.L_x_31663:
[----:B------:R-:W-:Y:S05]  /*3e40*/  BSYNC.RECONVERGENT B1 ;  /* 0x0000000000017941 */ /* 0x000fea0003800200 */
.L_x_31660:
[----:B------:R-:W-:Y:S05]  /*3e50*/  BRA `(.L_x_31664) ;  /* 0x0000000000207947 */ /* 0x000fea0003800000 */
.L_x_31659:
[----:B------:R-:W-:-:S04]  /*3e60*/  LOP3.LUT R5, R12, 0x80000000, R5, 0x48, !PT ;  /* 0x800000000c057812 */ /* 0x000fc800078e4805 */
[----:B------:R-:W-:Y:S01]  /*3e70*/  LOP3.LUT R5, R5, 0x7f800000, RZ, 0xfc, !PT ;  /* 0x7f80000005057812 */ /* 0x000fe200078efcff */
[----:B------:R-:W-:Y:S06]  /*3e80*/  BRA `(.L_x_31664) ;  /* 0x0000000000147947 */ /* 0x000fec0003800000 */
.L_x_31658:
[----:B------:R-:W-:Y:S01]  /*3e90*/  LOP3.LUT R5, R12, 0x80000000, R5, 0x48, !PT ;  /* 0x800000000c057812 */ /* 0x000fe200078e4805 */
[----:B------:R-:W-:Y:S06]  /*3ea0*/  BRA `(.L_x_31664) ;  /* 0x00000000000c7947 */ /* 0x000fec0003800000 */
.L_x_31657:
[----:B------:R-:W0:Y:S01]  /*3eb0*/  MUFU.RSQ R5, -QNAN ;  /* 0xffc0000000057908 */ /* 0x000e220000001400 */
[----:B------:R-:W-:Y:S05]  /*3ec0*/  BRA `(.L_x_31664) ;  /* 0x0000000000047947 */ /* 0x000fea0003800000 */
.L_x_31656:
[----:B------:R-:W-:-:S07]  /*3ed0*/  FADD.FTZ R5, R5, R12 ;  /* 0x0000000c05057221 */ /* 0x000fce0000010000 */
.L_x_31664:
[----:B------:R-:W-:Y:S05]  /*3ee0*/  BSYNC.RECONVERGENT B0 ;  /* 0x0000000000007941 */ /* 0x000fea0003800200 */
.L_x_31654:
[----:B------:R-:W-:Y:S01]  /*3ef0*/  HFMA2 R13, -RZ, RZ, 0, 0 ;  /* 0x00000000ff0d7431 */ /* 0x000fe200000001ff */
[----:B------:R-:W-:-:S04]  /*3f00*/  MOV R12, R26 ;  /* 0x0000001a000c7202 */ /* 0x000fc80000000f00 */
[----:B0-----:R-:W-:Y:S05]  /*3f10*/  RET.REL.NODEC R12 `(_Z15SoftmaxWarpImplI24ElementwiseScaleMaskLoadIffbE11DirectStoreIffEfLi1ELi17ELi32ELi1ELb0EL9Algorithm0EEvT_T0_ll) ;  /* 0xffffffc00c387950 */ /* 0x001fea0003c3ffff */
.L_x_31665:
        /* <DEDUP_REMOVED lines=14> */
.L_x_37884:


//--------------------- .text._Z15SoftmaxWarpImplI24ElementwiseScaleMaskLoadIffbE11DirectStoreIffEfLi1ELi16ELi32ELi1ELb1EL9Algorithm0EEvT_T0_ll --------------------------
	.section	.text._Z15SoftmaxWarpImplI24ElementwiseScaleMaskLoadIffbE11DirectStoreIffEfLi1ELi16ELi32ELi1ELb1EL9Algorithm0EEvT_T0_ll,"ax",@progbits
	.align	128
        .global         _Z15SoftmaxWarpImplI24ElementwiseScaleMaskLoadIffbE11DirectStoreIffEfLi1ELi16ELi32ELi1ELb1EL9Algorithm0EEvT_T0_ll
        .type           _Z15SoftmaxWarpImplI24ElementwiseScaleMaskLoadIffbE11DirectStoreIffEfLi1ELi16ELi32ELi1ELb1EL9Algorithm0EEvT_T0_ll,@function
        .size           _Z15SoftmaxWarpImplI24ElementwiseScaleMaskLoadIffbE11DirectStoreIffEfLi1ELi16ELi32ELi1ELb1EL9Algorithm0EEvT_T0_ll,(.L_x_37885 - _Z15SoftmaxWarpImplI24ElementwiseScaleMaskLoadIffbE11DirectStoreIffEfLi1ELi16ELi32ELi1ELb1EL9Algorithm0EEvT_T0_ll)
        .other          _Z15SoftmaxWarpImplI24ElementwiseScaleMaskLoadIffbE11DirectStoreIffEfLi1ELi16ELi32ELi1ELb1EL9Algorithm0EEvT_T0_ll,@"STO_CUDA_ENTRY STV_DEFAULT"
_Z15SoftmaxWarpImplI24ElementwiseScaleMaskLoadIffbE11DirectStoreIffEfLi1ELi16ELi32ELi1ELb1EL9Algorithm0EEvT_T0_ll:
.text._Z15SoftmaxWarpImplI24ElementwiseScaleMaskLoadIffbE11DirectStoreIffEfLi1ELi16ELi32ELi1ELb1EL9Algorithm0EEvT_T0_ll:
        /* <DEDUP_REMOVED lines=26> */
.L_x_31666:
        /* <DEDUP_REMOVED lines=29> */
.L_x_31701:
[----:B------:R-:W-:Y:S01]  /*0370*/  ISETP.GE.U32.AND P0, PT, R30, UR44, PT ;  /* 0x0000002c1e007c0c */ /* 0x000fe2000bf06070 */
[----:B------:R-:W-:Y:S01]  /*0380*/  IMAD R0, R28, UR48, RZ ;  /* 0x000000301c007c24 */ /* 0x000fe2000f8e02ff */
[----:B------:R-:W-:Y:S01]  /*0390*/  MOV R3, RZ ;  /* 0x000000ff00037202 */ /* 0x000fe20000000f00 */
[----:B------:R-:W-:Y:S01]  /*03a0*/  IMAD.MOV.U32 R2, RZ, RZ, R30 ;  /* 0x000000ffff027224 */ /* 0x000fe200078e001e */
[----:B------:R-:W-:Y:S01]  /*03b0*/  ISETP.GE.AND.EX P0, PT, RZ, UR45, PT, P0 ;  /* 0x0000002dff007c0c */ /* 0x000fe2000bf06300 */
[C---:B0-----:R-:W-:Y:S01]  /*03c0*/  IMAD R5, R29.reuse, UR49, R0 ;  /* 0x000000311d057c24 */ /* 0x041fe2000f8e0200 */
[----:B------:R-:W-:Y:S01]  /*03d0*/  ISETP.GE.U32.AND P1, PT, R46, UR44, PT ;  /* 0x0000002c2e007c0c */ /* 0x000fe2000bf26070 */
[----:B------:R-:W-:-:S03]  /*03e0*/  IMAD.WIDE.U32 R6, R29, UR48, R2 ;  /* 0x000000301d067c25 */ /* 0x000fc6000f8e0002 */
[----:B------:R-:W-:Y:S02]  /*03f0*/  ISETP.GE.AND.EX P1, PT, RZ, UR45, PT, P1 ;  /* 0x0000002dff007c0c */ /* 0x000fe4000bf26310 */
[----:B------:R-:W-:Y:S02]  /*0400*/  IADD3 R5, PT, PT, R7, R5, RZ ;  /* 0x0000000507057210 */ /* 0x000fe40007ffe0ff */
[C---:B------:R-:W-:Y:S02]  /*0410*/  IADD3 R2, P2, PT, R6.reuse, UR42, RZ ;  /* 0x0000002a06027c10 */ /* 0x040fe4000ff5e0ff */
[----:B------:R-:W-:Y:S01]  /*0420*/  LEA R4, P3, R6, UR40, 0x2 ;  /* 0x0000002806047c11 */ /* 0x000fe2000f8610ff */
[----:B------:R-:W0:Y:S01]  /*0430*/  @!P0 LDC R13, c[0x0][0x39c] ;  /* 0x0000e700ff0d8b82 */ /* 0x000e220000000800 */
[----:B------:R-:W-:Y:S02]  /*0440*/  @!P0 R2UR UR6, R22 ;  /* 0x00000000160682ca */ /* 0x000fe400000e0000 */
[----:B------:R-:W-:-:S02]  /*0450*/  @!P0 R2UR UR7, R23 ;  /* 0x00000000170782ca */ /* 0x000fc400000e0000 */
[----:B------:R-:W-:Y:S02]  /*0460*/  @!P0 R2UR UR4, R22 ;  /* 0x00000000160482ca */ /* 0x000fe400000e0000 */
[----:B------:R-:W-:Y:S01]  /*0470*/  @!P0 R2UR UR5, R23 ;  /* 0x00000000170582ca */ /* 0x000fe200000e0000 */
[----:B------:R-:W1:Y:S01]  /*0480*/  @!P1 LDC R17, c[0x0][0x39c] ;  /* 0x0000e700ff119b82 */ /* 0x000e620000000800 */
[----:B------:R-:W-:Y:S02]  /*0490*/  IADD3.X R3, PT, PT, R5, UR43, RZ, P2, !PT ;  /* 0x0000002b05037c10 */ /* 0x000fe400097fe4ff */
[----:B------:R-:W-:Y:S02]  /*04a0*/  ISETP.GE.U32.AND P2, PT, R45, UR44, PT ;  /* 0x0000002c2d007c0c */ /* 0x000fe4000bf46070 */
[----:B------:R-:W-:-:S03]  /*04b0*/  LEA.HI.X R5, R6, UR41, R5, 0x2, P3 ;  /* 0x0000002906057c11 */ /* 0x000fc600098f1405 */
[----:B------:R-:W2:Y:S01]  /*04c0*/  @!P0 LDG.E.U8 R18, desc[UR6][R2.64] ;  /* 0x0000000602128981 */ /* 0x000ea2000c1e1100 */
[C---:B------:R-:W-:Y:S02]  /*04d0*/  @!P1 R2UR UR6, R22.reuse ;  /* 0x00000000160692ca */ /* 0x040fe400000e0000 */
[C---:B------:R-:W-:Y:S01]  /*04e0*/  @!P1 R2UR UR7, R23.reuse ;  /* 0x00000000170792ca */ /* 0x040fe200000e0000 */
[----:B------:R-:W0:Y:S01]  /*04f0*/  @!P0 LDG.E R0, desc[UR4][R4.64] ;  /* 0x0000000404008981 */ /* 0x000e22000c1e1900 */
[----:B------:R-:W-:Y:S02]  /*0500*/  ISETP.GE.AND.EX P2, PT, RZ, UR45, PT, P2 ;  /* 0x0000002dff007c0c */ /* 0x000fe4000bf46320 */
[----:B------:R-:W-:Y:S02]  /*0510*/  @!P1 R2UR UR4, R22 ;  /* 0x00000000160492ca */ /* 0x000fe400000e0000 */
[----:B------:R-:W-:-:S07]  /*0520*/  @!P1 R2UR UR5, R23 ;  /* 0x00000000170592ca */ /* 0x000fce00000e0000 */
[----:B------:R-:W3:Y:S02]  /*0530*/  @!P1 LDG.E.U8 R7, desc[UR6][R2.64+0x20] ;  /* 0x0000200602079981 */ /* 0x000ee4000c1e1100 */
[C---:B------:R-:W-:Y:S02]  /*0540*/  @!P2 R2UR UR6, R22.reuse ;  /* 0x000000001606a2ca */ /* 0x040fe400000e0000 */
[C---:B------:R-:W-:Y:S02]  /*0550*/  @!P2 R2UR UR7, R23.reuse ;  /* 0x000000001707a2ca */ /* 0x040fe400000e0000 */
[----:B------:R-:W1:Y:S01]  /*0560*/  @!P1 LDG.E R6, desc[UR4][R4.64+0x80] ;  /* 0x0000800404069981 */ /* 0x000e62000c1e1900 */
[----:B------:R-:W-:Y:S02]  /*0570*/  @!P2 R2UR UR4, R22 ;  /* 0x000000001604a2ca */ /* 0x000fe400000e0000 */
[----:B------:R-:W-:Y:S02]  /*0580*/  @!P2 R2UR UR5, R23 ;  /* 0x000000001705a2ca */ /* 0x000fe400000e0000 */
[----:B------:R-:W-:-:S04]  /*0590*/  ISETP.GE.U32.AND P3, PT, R44, UR44, PT ;  /* 0x0000002c2c007c0c */ /* 0x000fc8000bf66070 */
[----:B------:R-:W-:Y:S02]  /*05a0*/  ISETP.GE.AND.EX P3, PT, RZ, UR45, PT, P3 ;  /* 0x0000002dff007c0c */ /* 0x000fe4000bf66330 */
[----:B------:R-:W4:Y:S05]  /*05b0*/  @!P2 LDG.E.U8 R9, desc[UR6][R2.64+0x40] ;  /* 0x000040060209a981 */ /* 0x000f2a000c1e1100 */
[----:B------:R-:W5:Y:S06]  /*05c0*/  @!P2 LDG.E R8, desc[UR4][R4.64+0x100] ;  /* 0x000100040408a981 */ /* 0x000f6c000c1e1900 */
[----:B------:R-:W-:-:S02]  /*05d0*/  @!P3 R2UR UR6, R22 ;  /* 0x000000001606b2ca */ /* 0x000fc400000e0000 */
[C---:B------:R-:W-:Y:S02]  /*05e0*/  @!P3 R2UR UR7, R23.reuse ;  /* 0x000000001707b2ca */ /* 0x040fe400000e0000 */
[----:B------:R-:W-:Y:S02]  /*05f0*/  @!P3 R2UR UR4, R22 ;  /* 0x000000001604b2ca */ /* 0x000fe400000e0000 */
[----:B------:R-:W-:Y:S02]  /*0600*/  @!P3 R2UR UR5, R23 ;  /* 0x000000001705b2ca */ /* 0x000fe400000e0000 */
[----:B------:R-:W-:-:S07]  /*0610*/  ISETP.GE.U32.AND P6, PT, R43, UR44, PT ;  /* 0x0000002c2b007c0c */ /* 0x000fce000bfc6070 */
        /* <DEDUP_REMOVED lines=18> */
[----:B------:R-:W-:Y:S01]  /*0740*/  MOV R57, 0xff800000 ;  /* 0xff80000000397802 */ /* 0x000fe20000000f00 */
[----:B------:R-:W-:Y:S01]  /*0750*/  IMAD.MOV.U32 R59, RZ, RZ, -0x800000 ;  /* 0xff800000ff3b7424 */ /* 0x000fe200078e00ff */
[----:B--2---:R-:W-:Y:S01]  /*0760*/  ISETP.NE.OR P4, PT, R18, RZ, P0 ;  /* 0x000000ff1200720c */ /* 0x004fe20000785670 */
[----:B0-----:R-:W-:-:S02]  /*0770*/  @!P0 FMUL R0, R0, R13 ;  /* 0x0000000d00008220 */ /* 0x001fc40000400000 */
[----:B------:R-:W5:Y:S10]  /*0780*/  @!P2 LDC R13, c[0x0][0x39c] ;  /* 0x0000e700ff0dab82 */ /* 0x000f740000000800 */
[----:B------:R-:W0:Y:S01]  /*0790*/  @!P4 LDC R0, c[0x0][0x398] ;  /* 0x0000e600ff00cb82 */ /* 0x000e220000000800 */
[----:B---3--:R-:W-:Y:S01]  /*07a0*/  ISETP.NE.OR P4, PT, R7, RZ, P1 ;  /* 0x000000ff0700720c */ /* 0x008fe20000f85670 */
[----:B-1----:R-:W-:-:S06]  /*07b0*/  @!P1 FMUL R6, R6, R17 ;  /* 0x0000001106069220 */ /* 0x002fcc0000400000 */
[----:B------:R-:W1:Y:S08]  /*07c0*/  @!P3 LDC R7, c[0x0][0x39c] ;  /* 0x0000e700ff07bb82 */ /* 0x000e700000000800 */
[----:B------:R-:W2:Y:S01]  /*07d0*/  @!P4 LDC R6, c[0x0][0x398] ;  /* 0x0000e600ff06cb82 */ /* 0x000ea20000000800 */
[----:B----4-:R-:W-:Y:S01]  /*07e0*/  ISETP.NE.OR P4, PT, R9, RZ, P2 ;  /* 0x000000ff0900720c */ /* 0x010fe20001785670 */
[----:B-----5:R-:W-:Y:S01]  /*07f0*/  @!P2 FMUL R8, R8, R13 ;  /* 0x0000000d0808a220 */ /* 0x020fe20000400000 */
[----:B------:R-:W-:-:S11]  /*0800*/  MOV R13, 0xff800000 ;  /* 0xff800000000d7802 */ /* 0x000fd60000000f00 */
[----:B------:R-:W3:Y:S01]  /*0810*/  @!P4 LDC R8, c[0x0][0x398] ;  /* 0x0000e600ff08cb82 */ /* 0x000ee20000000800 */
[----:B0-----:R-:W-:Y:S02]  /*0820*/  @!P0 FMNMX R13, R0, -INF , !PT ;  /* 0xff800000000d8809 */ /* 0x001fe40007800000 */
[----:B------:R-:W-:Y:S02]  /*0830*/  MOV R9, 0xff800000 ;  /* 0xff80000000097802 */ /* 0x000fe40000000f00 */
[----:B------:R-:W-:Y:S01]  /*0840*/  ISETP.GE.U32.AND P4, PT, R41, UR44, PT ;  /* 0x0000002c29007c0c */ /* 0x000fe2000bf86070 */
[----:B--2---:R-:W-:Y:S01]  /*0850*/  @!P1 IMAD.MOV.U32 R9, RZ, RZ, R6 ;  /* 0x000000ffff099224 */ /* 0x004fe200078e0006 */
[----:B------:R-:W-:Y:S02]  /*0860*/  @!P1 FMNMX R13, R13, R6, !PT ;  /* 0x000000060d0d9209 */ /* 0x000fe40007800000 */
[----:B------:R-:W-:Y:S01]  /*0870*/  ISETP.GE.AND.EX P4, PT, RZ, UR45, PT, P4 ;  /* 0x0000002dff007c0c */ /* 0x000fe2000bf86340 */
[----:B------:R-:W0:Y:S01]  /*0880*/  @!P5 LDC R6, c[0x0][0x39c] ;  /* 0x0000e700ff06db82 */ /* 0x000e220000000800 */
[----:B------:R-:W-:Y:S01]  /*0890*/  ISETP.NE.OR P1, PT, R11, RZ, P3 ;  /* 0x000000ff0b00720c */ /* 0x000fe20001f25670 */
[----:B-1----:R-:W-:-:S06]  /*08a0*/  @!P3 FMUL R10, R10, R7 ;  /* 0x000000070a0ab220 */ /* 0x002fcc0000400000 */
[----:B------:R-:W1:Y:S01]  /*08b0*/  @!P6 LDC R11, c[0x0][0x39c] ;  /* 0x0000e700ff0beb82 */ /* 0x000e620000000800 */
[-C--:B---3--:R-:W-:Y:S02]  /*08c0*/  @!P2 FMNMX R13, R13, R8.reuse, !PT ;  /* 0x000000080d0da209 */ /* 0x088fe40007800000 */
[----:B------:R-:W-:Y:S02]  /*08d0*/  @!P2 MOV R55, R8 ;  /* 0x000000080037a202 */ /* 0x000fe40000000f00 */
[----:B------:R-:W-:-:S03]  /*08e0*/  ISETP.GE.U32.AND P2, PT, R40, UR44, PT ;  /* 0x0000002c28007c0c */ /* 0x000fc6000bf46070 */
[----:B------:R-:W2:Y:S01]  /*08f0*/  @!P1 LDC R10, c[0x0][0x398] ;  /* 0x0000e600ff0a9b82 */ /* 0x000ea20000000800 */
[C---:B------:R-:W-:Y:S02]  /*0900*/  @!P4 R2UR UR6, R22.reuse ;  /* 0x000000001606c2ca */ /* 0x040fe400000e0000 */
[C---:B------:R-:W-:Y:S02]  /*0910*/  @!P4 R2UR UR7, R23.reuse ;  /* 0x000000001707c2ca */ /* 0x040fe400000e0000 */
[----:B------:R-:W-:Y:S02]  /*0920*/  ISETP.GE.AND.EX P1, PT, RZ, UR45, PT, P2 ;  /* 0x0000002dff007c0c */ /* 0x000fe4000bf26320 */
[----:B------:R-:W-:Y:S01]  /*0930*/  @!P4 R2UR UR4, R22 ;  /* 0x000000001604c2ca */ /* 0x000fe200000e0000 */
[----:B------:R-:W3:Y:S01]  /*0940*/  @!P4 LDC R18, c[0x0][0x39c] ;  /* 0x0000e700ff12cb82 */ /* 0x000ee20000000800 */
[----:B------:R-:W-:-:S07]  /*0950*/  @!P4 R2UR UR5, R23 ;  /* 0x000000001705c2ca */ /* 0x000fce00000e0000 */
[----:B------:R-:W4:Y:S02]  /*0960*/  @!P4 LDG.E.U8 R20, desc[UR6][R2.64+0xc0] ;  /* 0x0000c0060214c981 */ /* 0x000f24000c1e1100 */
[----:B------:R-:W-:Y:S01]  /*0970*/  @!P1 R2UR UR8, R22 ;  /* 0x00000000160892ca */ /* 0x000fe200000e0000 */
[----:B------:R-:W5:Y:S01]  /*0980*/  @!P1 LDC R19, c[0x0][0x39c] ;  /* 0x0000e700ff139b82 */ /* 0x000f620000000800 */
[C---:B------:R-:W-:Y:S02]  /*0990*/  @!P1 R2UR UR9, R23.reuse ;  /* 0x00000000170992ca */ /* 0x040fe400000e0000 */
[----:B------:R-:W3:Y:S01]  /*09a0*/  @!P4 LDG.E R7, desc[UR4][R4.64+0x300] ;  /* 0x000300040407c981 */ /* 0x000ee2000c1e1900 */
        /* <DEDUP_REMOVED lines=9> */
[----:B------:R-:W5:Y:S01]  /*0a40*/  @!P1 LDG.E R8, desc[UR6][R4.64+0x380] ;  /* 0x0003800604089981 */ /* 0x000f62000c1e1900 */
        /* <DEDUP_REMOVED lines=9> */
[----:B------:R-:W5:Y:S04]  /*0ae0*/  @!P3 LDG.E.U8 R14, desc[UR6][R2.64+0x100] ;  /* 0x00010006020eb981 */ /* 0x000f68000c1e1100 */
[----:B------:R-:W5:Y:S01]  /*0af0*/  @!P3 LDG.E R11, desc[UR4][R4.64+0x400] ;  /* 0x00040004040bb981 */ /* 0x000f62000c1e1900 */
[----:B------:R-:W-:Y:S02]  /*0b00*/  @!P2 R2UR UR4, R22 ;  /* 0x000000001604a2ca */ /* 0x000fe400000e0000 */
[----:B------:R-:W-:Y:S02]  /*0b10*/  @!P2 R2UR UR5, R23 ;  /* 0x000000001705a2ca */ /* 0x000fe400000e0000 */
[-C--:B-1----:R-:W-:Y:S02]  /*0b20*/  @!P6 FMNMX R13, R13, R12.reuse, !PT ;  /* 0x0000000c0d0de209 */ /* 0x082fe40007800000 */
[----:B------:R-:W-:-:S02]  /*0b30*/  @!P6 MOV R59, R12 ;  /* 0x0000000c003be202 */ /* 0x000fc40000000f00 */
[----:B------:R-:W-:Y:S02]  /*0b40*/  ISETP.NE.OR P6, PT, R16, RZ, P5 ;  /* 0x000000ff1000720c */ /* 0x000fe40002fc5670 */
[----:B------:R-:W5:Y:S01]  /*0b50*/  @!P2 LDG.E.U8 R16, desc[UR8][R2.64+0x120] ;  /* 0x000120080210a981 */ /* 0x000f62000c1e1100 */
[----:B0-----:R-:W-:-:S04]  /*0b60*/  @!P5 FMUL R6, R15, R6 ;  /* 0x000000060f06d220 */ /* 0x001fc80000400000 */
        /* <DEDUP_REMOVED lines=13> */
[----:B------:R-:W-:-:S02]  /*0c40*/  MOV R51, 0xff800000 ;  /* 0xff80000000337802 */ /* 0x000fc40000000f00 */
[----:B------:R-:W-:Y:S01]  /*0c50*/  MOV R47, 0xff800000 ;  /* 0xff800000002f7802 */ /* 0x000fe20000000f00 */
[----:B------:R-:W-:Y:S01]  /*0c60*/  IMAD.MOV.U32 R21, RZ, RZ, -0x800000 ;  /* 0xff800000ff157424 */ /* 0x000fe200078e00ff */
[----:B----4-:R-:W-:Y:S01]  /*0c70*/  ISETP.NE.OR P5, PT, R20, RZ, P4 ;  /* 0x000000ff1400720c */ /* 0x010fe200027a5670 */
[----:B---3--:R-:W-:-:S12]  /*0c80*/  @!P4 FMUL R6, R7, R18 ;  /* 0x000000120706c220 */ /* 0x008fd80000400000 */
[----:B------:R-:W0:Y:S01]  /*0c90*/  @!P5 LDC R6, c[0x0][0x398] ;  /* 0x0000e600ff06db82 */ /* 0x000e220000000800 */
[----:B--2---:R-:W-:-:S07]  /*0ca0*/  ISETP.NE.OR P5, PT, R10, RZ, P1 ;  /* 0x000000ff0a00720c */ /* 0x004fce0000fa5670 */
[----:B------:R-:W1:Y:S01]  /*0cb0*/  @!P3 LDC R10, c[0x0][0x39c] ;  /* 0x0000e700ff0abb82 */ /* 0x000e620000000800 */
[----:B-----5:R-:W-:Y:S01]  /*0cc0*/  @!P1 FMUL R8, R8, R19 ;  /* 0x0000001308089220 */ /* 0x020fe20000400000 */
[----:B------:R-:W-:-:S06]  /*0cd0*/  MOV R7, 0xff800000 ;  /* 0xff80000000077802 */ /* 0x000fcc0000000f00 */
[----:B------:R-:W2:Y:S08]  /*0ce0*/  @!P2 LDC R19, c[0x0][0x39c] ;  /* 0x0000e700ff13ab82 */ /* 0x000eb00000000800 */
[----:B------:R-:W3:Y:S01]  /*0cf0*/  @!P5 LDC R8, c[0x0][0x398] ;  /* 0x0000e600ff08db82 */ /* 0x000ee20000000800 */
[----:B0-----:R-:W-:Y:S01]  /*0d00*/  @!P4 IMAD.MOV.U32 R7, RZ, RZ, R6 ;  /* 0x000000ffff07c224 */ /* 0x001fe200078e0006 */
[----:B------:R-:W-:-:S02]  /*0d10*/  @!P4 FMNMX R13, R13, R6, !PT ;  /* 0x000000060d0dc209 */ /* 0x000fc40007800000 */
[----:B------:R-:W-:Y:S01]  /*0d20*/  ISETP.NE.OR P4, PT, R14, RZ, P3 ;  /* 0x000000ff0e00720c */ /* 0x000fe20001f85670 */
[----:B-1----:R-:W-:Y:S01]  /*0d30*/  @!P3 FMUL R6, R11, R10 ;  /* 0x0000000a0b06b220 */ /* 0x002fe20000400000 */
[----:B------:R-:W-:Y:S02]  /*0d40*/  ISETP.GE.U32.AND P5, PT, R36, UR44, PT ;  /* 0x0000002c24007c0c */ /* 0x000fe4000bfa6070 */
[----:B---3--:R-:W-:-:S09]  /*0d50*/  @!P1 MOV R51, R8 ;  /* 0x0000000800339202 */ /* 0x008fd20000000f00 */
[----:B------:R-:W0:Y:S01]  /*0d60*/  @!P4 LDC R6, c[0x0][0x398] ;  /* 0x0000e600ff06cb82 */ /* 0x000e220000000800 */
[----:B------:R-:W-:Y:S02]  /*0d70*/  @!P1 FMNMX R13, R13, R8, !PT ;  /* 0x000000080d0d9209 */ /* 0x000fe40007800000 */
[----:B------:R-:W-:Y:S02]  /*0d80*/  ISETP.NE.OR P1, PT, R16, RZ, P2 ;  /* 0x000000ff1000720c */ /* 0x000fe40001725670 */
[----:B------:R-:W-:Y:S01]  /*0d90*/  ISETP.GE.AND.EX P4, PT, RZ, UR45, PT, P5 ;  /* 0x0000002dff007c0c */ /* 0x000fe2000bf86350 */
[----:B--2---:R-:W-:-:S10]  /*0da0*/  @!P2 FMUL R12, R12, R19 ;  /* 0x000000130c0ca220 */ /* 0x004fd40000400000 */
[----:B------:R-:W1:Y:S01]  /*0db0*/  @!P1 LDC R12, c[0x0][0x398] ;  /* 0x0000e600ff0c9b82 */ /* 0x000e620000000800 */
[----:B------:R-:W-:Y:S02]  /*0dc0*/  ISETP.GE.U32.AND P1, PT, R35, UR44, PT ;  /* 0x0000002c23007c0c */ /* 0x000fe4000bf26070 */
[----:B------:R-:W-:Y:S02]  /*0dd0*/  @!P4 R2UR UR6, R22 ;  /* 0x000000001606c2ca */ /* 0x000fe400000e0000 */
[----:B------:R-:W-:Y:S02]  /*0de0*/  @!P4 R2UR UR7, R23 ;  /* 0x000000001707c2ca */ /* 0x000fe400000e0000 */
[----:B------:R-:W-:Y:S01]  /*0df0*/  ISETP.GE.AND.EX P1, PT, RZ, UR45, PT, P1 ;  /* 0x0000002dff007c0c */ /* 0x000fe2000bf26310 */
[----:B------:R-:W2:Y:S01]  /*0e00*/  @!P4 LDC R19, c[0x0][0x39c] ;  /* 0x0000e700ff13cb82 */ /* 0x000ea20000000800 */
[-C--:B0-----:R-:W-:Y:S02]  /*0e10*/  @!P3 MOV R47, R6.reuse ;  /* 0x00000006002fb202 */ /* 0x081fe40000000f00 */
[----:B------:R-:W-:-:S02]  /*0e20*/  @!P3 FMNMX R13, R13, R6, !PT ;  /* 0x000000060d0db209 */ /* 0x000fc40007800000 */
[----:B------:R-:W-:Y:S02]  /*0e30*/  @!P4 R2UR UR4, R22 ;  /* 0x000000001604c2ca */ /* 0x000fe400000e0000 */
[C---:B------:R-:W-:Y:S01]  /*0e40*/  @!P4 R2UR UR5, R23.reuse ;  /* 0x000000001705c2ca */ /* 0x040fe200000e0000 */
[----:B------:R-:W0:Y:S01]  /*0e50*/  @!P6 LDC R6, c[0x0][0x39c] ;  /* 0x0000e700ff06eb82 */ /* 0x000e220000000800 */
[----:B------:R-:W-:Y:S01]  /*0e60*/  ISETP.GE.U32.AND P3, PT, R34, UR44, PT ;  /* 0x0000002c22007c0c */ /* 0x000fe2000bf66070 */
[----:B------:R-:W3:Y:S02]  /*0e70*/  @!P4 LDG.E.U8 R20, desc[UR6][R2.64+0x160] ;  /* 0x000160060214c981 */ /* 0x000ee4000c1e1100 */
[C---:B------:R-:W-:Y:S02]  /*0e80*/  @!P1 R2UR UR6, R22.reuse ;  /* 0x00000000160692ca */ /* 0x040fe400000e0000 */
[----:B------:R-:W-:Y:S02]  /*0e90*/  @!P1 R2UR UR7, R23 ;  /* 0x00000000170792ca */ /* 0x000fe400000e0000 */
[----:B------:R-:W-:Y:S01]  /*0ea0*/  ISETP.GE.AND.EX P3, PT, RZ, UR45, PT, P3 ;  /* 0x0000002dff007c0c */ /* 0x000fe2000bf66330 */
[----:B------:R-:W4:Y:S03]  /*0eb0*/  @!P1 LDC R25, c[0x0][0x39c] ;  /* 0x0000e700ff199b82 */ /* 0x000f260000000800 */
[----:B------:R-:W2:Y:S01]  /*0ec0*/  @!P4 LDG.E R8, desc[UR4][R4.64+0x580] ;  /* 0x000580040408c981 */ /* 0x000ea2000c1e1900 */
[----:B------:R-:W-:-:S02]  /*0ed0*/  @!P1 R2UR UR4, R22 ;  /* 0x00000000160492ca */ /* 0x000fc400000e0000 */
[----:B------:R-:W-:Y:S02]  /*0ee0*/  @!P1 R2UR UR5, R23 ;  /* 0x00000000170592ca */ /* 0x000fe400000e0000 */
[-C--:B-1----:R-:W-:Y:S02]  /*0ef0*/  @!P2 MOV R21, R12.reuse ;  /* 0x0000000c0015a202 */ /* 0x082fe40000000f00 */
[----:B------:R-:W-:Y:S01]  /*0f00*/  @!P2 FMNMX R13, R13, R12, !PT ;  /* 0x0000000c0d0da209 */ /* 0x000fe20007800000 */
[----:B------:R-:W5:Y:S01]  /*0f10*/  @!P1 LDG.E.U8 R11, desc[UR6][R2.64+0x180] ;  /* 0x00018006020b9981 */ /* 0x000f62000c1e1100 */
[----:B------:R-:W-:Y:S02]  /*0f20*/  ISETP.NE.OR P5, PT, R17, RZ, P6 ;  /* 0x000000ff1100720c */ /* 0x000fe400037a5670 */
[----:B------:R-:W-:Y:S02]  /*0f30*/  ISETP.GE.U32.AND P2, PT, R33, UR44, PT ;  /* 0x0000002c21007c0c */ /* 0x000fe4000bf46070 */
[----:B------:R-:W-:-:S02]  /*0f40*/  @!P3 R2UR UR6, R22 ;  /* 0x000000001606b2ca */ /* 0x000fc400000e0000 */
        /* <DEDUP_REMOVED lines=22> */
[----:B------:R1:W4:Y:S01]  /*10b0*/  @!P5 LDG.E R17, desc[UR4][R4.64+0x780] ;  /* 0x000780040411d981 */ /* 0x000322000c1e1900 */
[----:B------:R-:W-:Y:S02]  /*10c0*/  MOV R53, 0xff800000 ;  /* 0xff80000000357802 */ /* 0x000fe40000000f00 */
[-C--:B0-----:R-:W-:Y:S02]  /*10d0*/  @!P6 FMNMX R13, R13, R6.reuse, !PT ;  /* 0x000000060d0de209 */ /* 0x081fe40007800000 */
[----:B------:R-:W-:Y:S01]  /*10e0*/  @!P6 MOV R53, R6 ;  /* 0x000000060035e202 */ /* 0x000fe20000000f00 */
[----:B-1----:R-:W0:Y:S08]  /*10f0*/  @!P2 LDC R2, c[0x0][0x39c] ;  /* 0x0000e700ff02ab82 */ /* 0x002e300000000800 */
[----:B------:R-:W1:Y:S01]  /*1100*/  @!P5 LDC R4, c[0x0][0x39c] ;  /* 0x0000e700ff04db82 */ /* 0x000e620000000800 */
[----:B------:R-:W-:Y:S01]  /*1110*/  UMOV UR4, 0xffffffff ;  /* 0xffffffff00047882 */ /* 0x000fe20000000000 */
[----:B------:R-:W-:Y:S01]  /*1120*/  MOV R63, 0xff800000 ;  /* 0xff800000003f7802 */ /* 0x000fe20000000f00 */
[----:B------:R-:W-:Y:S01]  /*1130*/  IMAD.MOV.U32 R49, RZ, RZ, -0x800000 ;  /* 0xff800000ff317424 */ /* 0x000fe200078e00ff */
[----:B------:R-:W-:-:S02]  /*1140*/  MOV R27, 0xff800000 ;  /* 0xff800000001b7802 */ /* 0x000fc40000000f00 */
[----:B------:R-:W-:Y:S02]  /*1150*/  @!P0 MOV R63, R0 ;  /* 0x00000000003f8202 */ /* 0x000fe40000000f00 */
[----:B---3--:R-:W-:Y:S01]  /*1160*/  ISETP.NE.OR P6, PT, R20, RZ, P4 ;  /* 0x000000ff1400720c */ /* 0x008fe200027c5670 */
[----:B--2---:R-:W-:Y:S02]  /*1170*/  @!P4 FMUL R8, R8, R19 ;  /* 0x000000130808c220 */ /* 0x004fe40000400000 */
        /* <DEDUP_REMOVED lines=16> */
[----:B--2---:R-:W-:Y:S01]  /*1280*/  @!P3 FMNMX R13, R13, R12, !PT ;  /* 0x0000000c0d0db209 */ /* 0x004fe20007800000 */
[----:B------:R-:W-:-:S03]  /*1290*/  IMAD.MOV.U32 R25, RZ, RZ, -0x800000 ;  /* 0xff800000ff197424 */ /* 0x000fc600078e00ff */
[----:B0-----:R-:W-:Y:S02]  /*12a0*/  @!P2 FMNMX R13, R13, R2, !PT ;  /* 0x000000020d0da209 */ /* 0x001fe40007800000 */
[----:B------:R-:W-:Y:S02]  /*12b0*/  MOV R19, 0xff800000 ;  /* 0xff80000000137802 */ /* 0x000fe40000000f00 */
[----:B------:R-:W-:Y:S02]  /*12c0*/  MOV R17, 0xff800000 ;  /* 0xff80000000117802 */ /* 0x000fe40000000f00 */
[----:B------:R-:W-:Y:S02]  /*12d0*/  @!P4 MOV R49, R8 ;  /* 0x000000080031c202 */ /* 0x000fe40000000f00 */
[----:B------:R-:W-:Y:S02]  /*12e0*/  @!P1 MOV R27, R10 ;  /* 0x0000000a001b9202 */ /* 0x000fe40000000f00 */
[----:B------:R-:W-:-:S02]  /*12f0*/  @!P3 MOV R25, R12 ;  /* 0x0000000c0019b202 */ /* 0x000fc40000000f00 */
[----:B------:R-:W-:Y:S01]  /*1300*/  @!P2 MOV R19, R2 ;  /* 0x000000020013a202 */ /* 0x000fe20000000f00 */
[----:B-1----:R-:W-:Y:S01]  /*1310*/  @!P5 IMAD.MOV.U32 R17, RZ, RZ, R4 ;  /* 0x000000ffff11d224 */ /* 0x002fe200078e0004 */
        /* <DEDUP_REMOVED lines=58> */
[-C--:B------:R-:W-:Y:S01]  /*16c0*/  FFMA.RM R12, R16, R5.reuse, 12582913 ;  /* 0x4b400001100c7423 */ /* 0x080fe20000004005 */
[----:B------:R-:W0:Y:S01]  /*16d0*/  MUFU.EX2 R63, R14 ;  /* 0x0000000e003f7308 */ /* 0x000e220000000800 */
        /* <DEDUP_REMOVED lines=10> */
[----:B------:R-:W-:Y:S01]  /*1780*/  FFMA.SAT R10, R51, R6, 0.5 ;  /* 0x3f000000330a7423 */ /* 0x000fe20000002006 */
[----:B------:R-:W-:Y:S01]  /*1790*/  FFMA R16, R9, 1.925963033500011079e-08, R16 ;  /* 0x32a5706009107823 */ /* 0x000fe20000000010 */
[-C--:B------:R-:W-:Y:S01]  /*17a0*/  FFMA.RM R9, R18, R5.reuse, 12582913 ;  /* 0x4b40000112097423 */ /* 0x080fe20000004005 */
[----:B------:R-:W-:Y:S01]  /*17b0*/  SHF.L.U32 R0, R0, 0x17, RZ ;  /* 0x0000001700007819 */ /* 0x000fe200000006ff */
[----:B------:R-:W-:Y:S01]  /*17c0*/  FFMA.RM R11, R10, R5, 12582913 ;  /* 0x4b4000010a0b7423 */ /* 0x000fe20000004005 */
[----:B------:R-:W2:Y:S01]  /*17d0*/  MUFU.EX2 R55, R55 ;  /* 0x0000003700377308 */ /* 0x000ea20000000800 */
[----:B------:R-:W-:Y:S01]  /*17e0*/  FADD R18, R9, -12583039 ;  /* 0xcb40007f09127421 */ /* 0x000fe20000000000 */
[----:B------:R-:W-:-:S02]  /*17f0*/  IMAD.SHL.U32 R2, R2, 0x800000, RZ ;  /* 0x0080000002027824 */ /* 0x000fc400078e00ff */
[----:B------:R-:W-:Y:S01]  /*1800*/  FADD R10, R11, -12583039 ;  /* 0xcb40007f0b0a7421 */ /* 0x000fe20000000000 */
[-C--:B------:R-:W-:Y:S01]  /*1810*/  FFMA.SAT R24, R17, R6.reuse, 0.5 ;  /* 0x3f00000011187423 */ /* 0x080fe20000002006 */
[----:B------:R-:W-:Y:S01]  /*1820*/  FFMA R18, R47, 1.4426950216293334961, -R18 ;  /* 0x3fb8aa3b2f127823 */ /* 0x000fe20000000812 */
[----:B0-----:R-:W-:Y:S01]  /*1830*/  FMUL R0, R0, R63 ;  /* 0x0000003f00007220 */ /* 0x001fe20000400000 */
[----:B------:R-:W-:Y:S01]  /*1840*/  FFMA R10, R51, 1.4426950216293334961, -R10 ;  /* 0x3fb8aa3b330a7823 */ /* 0x000fe2000000080a */
[----:B------:R-:W-:Y:S01]  /*1850*/  MUFU.EX2 R26, R59 ;  /* 0x0000003b001a7308 */ /* 0x000fe20000000800 */
[----:B------:R-:W-:Y:S01]  /*1860*/  FFMA R47, R47, 1.925963033500011079e-08, R18 ;  /* 0x32a570602f2f7823 */ /* 0x000fe20000000012 */
[----:B-1----:R-:W-:Y:S01]  /*1870*/  FMUL R4, R4, R15 ;  /* 0x0000000f04047220 */ /* 0x002fe20000400000 */
[----:B------:R-:W-:Y:S01]  /*1880*/  FFMA R51, R51, 1.925963033500011079e-08, R10 ;  /* 0x32a5706033337823 */ /* 0x000fe2000000000a */
[----:B------:R-:W-:Y:S01]  /*1890*/  FFMA.SAT R10, R21, R6, 0.5 ;  /* 0x3f000000150a7423 */ /* 0x000fe20000002006 */
[-C--:B------:R-:W-:Y:S01]  /*18a0*/  FFMA.RM R15, R20, R5.reuse, 12582913 ;  /* 0x4b400001140f7423 */ /* 0x080fe20000004005 */
[----:B------:R-:W-:-:S02]  /*18b0*/  FFMA.RM R24, R24, R5, 12582913 ;  /* 0x4b40000118187423 */ /* 0x000fc40000004005 */
[----:B------:R-:W-:Y:S01]  /*18c0*/  FFMA.RM R10, R10, R5, 12582913 ;  /* 0x4b4000010a0a7423 */ /* 0x000fe20000004005 */
[----:B------:R-:W-:Y:S01]  /*18d0*/  FADD R20, R15, -12583039 ;  /* 0xcb40007f0f147421 */ /* 0x000fe20000000000 */
[----:B------:R-:W-:Y:S01]  /*18e0*/  MUFU.EX2 R16, R16 ;  /* 0x0000001000107308 */ /* 0x000fe20000000800 */
[----:B--2---:R-:W-:Y:S01]  /*18f0*/  FMUL R2, R2, R55 ;  /* 0x0000003702027220 */ /* 0x004fe20000400000 */
[----:B------:R-:W-:Y:S01]  /*1900*/  FADD R18, R10, -12583039 ;  /* 0xcb40007f0a127421 */ /* 0x000fe20000000000 */
[----:B------:R-:W-:Y:S01]  /*1910*/  FFMA R20, R27, 1.4426950216293334961, -R20 ;  /* 0x3fb8aa3b1b147823 */ /* 0x000fe20000000814 */
[----:B------:R-:W-:Y:S01]  /*1920*/  FADD R55, RZ, R4 ;  /* 0x00000004ff377221 */ /* 0x000fe20000000000 */
[----:B------:R-:W-:Y:S01]  /*1930*/  FADD R50, R24, -12583039 ;  /* 0xcb40007f18327421 */ /* 0x000fe20000000000 */
[----:B------:R-:W-:Y:S01]  /*1940*/  FFMA R18, R21, 1.4426950216293334961, -R18 ;  /* 0x3fb8aa3b15127823 */ /* 0x000fe20000000812 */
[----:B------:R-:W-:Y:S01]  /*1950*/  FFMA R27, R27, 1.925963033500011079e-08, R20 ;  /* 0x32a570601b1b7823 */ /* 0x000fe20000000014 */
[----:B------:R-:W-:Y:S01]  /*1960*/  MUFU.EX2 R61, R61 ;  /* 0x0000003d003d7308 */ /* 0x000fe20000000800 */
[----:B------:R-:W-:Y:S01]  /*1970*/  FADD R55, R55, R0 ;  /* 0x0000000037377221 */ /* 0x000fe20000000000 */
[----:B------:R-:W-:Y:S01]  /*1980*/  FFMA R21, R21, 1.925963033500011079e-08, R18 ;  /* 0x32a5706015157823 */ /* 0x000fe20000000012 */
[----:B------:R-:W-:Y:S01]  /*1990*/  FFMA.SAT R18, R53, R6, 0.5 ;  /* 0x3f00000035127423 */ /* 0x000fe20000002006 */
[----:B------:R-:W-:Y:S01]  /*19a0*/  SHF.L.U32 R10, R10, 0x17, RZ ;  /* 0x000000170a0a7819 */ /* 0x000fe200000006ff */
[----:B------:R-:W-:Y:S01]  /*19b0*/  FFMA R50, R17, 1.4426950216293334961, -R50 ;  /* 0x3fb8aa3b11327823 */ /* 0x000fe20000000832 */
[----:B------:R-:W-:-:S02]  /*19c0*/  IMAD.SHL.U32 R15, R15, 0x800000, RZ ;  /* 0x008000000f0f7824 */ /* 0x000fc400078e00ff */
[----:B------:R-:W-:Y:S01]  /*19d0*/  FFMA.RM R13, R18, R5, 12582913 ;  /* 0x4b400001120d7423 */ /* 0x000fe20000004005 */
[----:B------:R-:W-:Y:S01]  /*19e0*/  MUFU.EX2 R51, R51 ;  /* 0x0000003300337308 */ /* 0x000fe20000000800 */
[----:B------:R-:W-:Y:S01]  /*19f0*/  FFMA R50, R17, 1.925963033500011079e-08, R50 ;  /* 0x32a5706011327823 */ /* 0x000fe20000000032 */
[----:B------:R-:W-:Y:S01]  /*1a00*/  SHF.L.U32 R24, R24, 0x17, RZ ;  /* 0x0000001718187819 */ /* 0x000fe200000006ff */
[----:B------:R-:W-:-:S04]  /*1a10*/  FADD R18, R13, -12583039 ;  /* 0xcb40007f0d127421 */ /* 0x000fc80000000000 */
        /* <DEDUP_REMOVED lines=10> */
[----:B------:R-:W-:-:S05]  /*1ac0*/  FFMA R49, R49, 1.925963033500011079e-08, R18 ;  /* 0x32a5706031317823 */ /* 0x000fca0000000012 */
[----:B------:R-:W1:Y:S01]  /*1ad0*/  MUFU.EX2 R18, R57 ;  /* 0x0000003900127308 */ /* 0x000e620000000800 */
[----:B0-----:R-:W-:-:S07]  /*1ae0*/  FMUL R10, R10, R21 ;  /* 0x000000150a0a7220 */ /* 0x001fce0000400000 */
        /* <DEDUP_REMOVED lines=10> */
[----:B------:R-:W-:Y:S01]  /*1b90*/  FFMA.RM R20, R20, R5, 12582913 ;  /* 0x4b40000114147423 */ /* 0x000fe20000004005 */
[----:B------:R-:W-:Y:S02]  /*1ba0*/  SHF.L.U32 R5, R7, 0x17, RZ ;  /* 0x0000001707057819 */ /* 0x000fe400000006ff */
[----:B------:R-:W-:Y:S01]  /*1bb0*/  SHF.L.U32 R7, R12, 0x17, RZ ;  /* 0x000000170c077819 */ /* 0x000fe200000006ff */
[C---:B------:R-:W-:Y:S01]  /*1bc0*/  FADD R6, R20.reuse, -12583039 ;  /* 0xcb40007f14067421 */ /* 0x040fe20000000000 */
[----:B------:R-:W-:Y:S01]  /*1bd0*/  SHF.L.U32 R20, R20, 0x17, RZ ;  /* 0x0000001714147819 */ /* 0x000fe200000006ff */
[----:B------:R-:W-:Y:S01]  /*1be0*/  FMUL R5, R5, R26 ;  /* 0x0000001a05057220 */ /* 0x000fe20000400000 */
[----:B------:R-:W-:Y:S01]  /*1bf0*/  MUFU.EX2 R25, R50 ;  /* 0x0000003200197308 */ /* 0x000fe20000000800 */
[----:B------:R-:W-:Y:S01]  /*1c00*/  FFMA R6, R19, 1.4426950216293334961, -R6 ;  /* 0x3fb8aa3b13067823 */ /* 0x000fe20000000806 */
[----:B------:R-:W-:Y:S01]  /*1c10*/  FMUL R7, R7, R16 ;  /* 0x0000001007077220 */ /* 0x000fe20000400000 */
[----:B------:R-:W-:-:S02]  /*1c20*/  IMAD.SHL.U32 R16, R11, 0x800000, RZ ;  /* 0x008000000b107824 */ /* 0x000fc400078e00ff */
[----:B------:R-:W-:Y:S01]  /*1c30*/  FFMA R19, R19, 1.925963033500011079e-08, R6 ;  /* 0x32a5706013137823 */ /* 0x000fe20000000006 */
[----:B------:R-:W-:Y:S01]  /*1c40*/  SHF.L.U32 R6, R8, 0x17, RZ ;  /* 0x0000001708067819 */ /* 0x000fe200000006ff */
[----:B------:R-:W-:Y:S01]  /*1c50*/  FADD R8, R55, R2 ;  /* 0x0000000237087221 */ /* 0x000fe20000000000 */
[----:B------:R-:W0:Y:S03]  /*1c60*/  MUFU.EX2 R26, R27 ;  /* 0x0000001b001a7308 */ /* 0x000e260000000800 */
[----:B------:R-:W-:Y:S01]  /*1c70*/  FADD R12, R8, R3 ;  /* 0x00000003080c7221 */ /* 0x000fe20000000000 */
[----:B------:R-:W-:Y:S01]  /*1c80*/  FMUL R6, R6, R61 ;  /* 0x0000003d06067220 */ /* 0x000fe20000400000 */
[----:B------:R-:W-:Y:S01]  /*1c90*/  FMUL R8, R16, R51 ;  /* 0x0000003310087220 */ /* 0x000fe20000400000 */
[----:B------:R-:W-:Y:S01]  /*1ca0*/  SHF.L.U32 R16, R9, 0x17, RZ ;  /* 0x0000001709107819 */ /* 0x000fe200000006ff */
[----:B------:R-:W-:-:S04]  /*1cb0*/  FADD R11, R12, R5 ;  /* 0x000000050c0b7221 */ /* 0x000fc80000000000 */
[----:B------:R-:W-:Y:S01]  /*1cc0*/  FADD R12, R11, R6 ;  /* 0x000000060b0c7221 */ /* 0x000fe20000000000 */
[----:B------:R-:W-:Y:S01]  /*1cd0*/  FMUL R9, R16, R47 ;  /* 0x0000002f10097220 */ /* 0x000fe20000400000 */
[----:B------:R-:W-:Y:S02]  /*1ce0*/  SHF.L.U32 R16, R13, 0x17, RZ ;  /* 0x000000170d107819 */ /* 0x000fe400000006ff */
[----:B------:R-:W-:Y:S01]  /*1cf0*/  FADD R11, R12, R7 ;  /* 0x000000070c0b7221 */ /* 0x000fe20000000000 */
[----:B------:R1:W2:Y:S02]  /*1d00*/  MUFU.EX2 R13, R19 ;  /* 0x00000013000d7308 */ /* 0x0002a40000000800 */
[----:B------:R-:W-:Y:S01]  /*1d10*/  FMUL R16, R16, R53 ;  /* 0x0000003510107220 */ /* 0x000fe20000400000 */
[----:B------:R-:W-:-:S04]  /*1d20*/  FADD R12, R11, R8 ;  /* 0x000000080b0c7221 */ /* 0x000fc80000000000 */
[----:B------:R-:W-:Y:S01]  /*1d30*/  FADD R11, R12, R9 ;  /* 0x000000090c0b7221 */ /* 0x000fe20000000000 */
[----:B-1----:R-:W-:Y:S01]  /*1d40*/  SHF.L.U32 R19, R18, 0x17, RZ ;  /* 0x0000001712137819 */ /* 0x002fe200000006ff */
[----:B0-----:R-:W-:Y:S02]  /*1d50*/  FMUL R18, R15, R26 ;  /* 0x0000001a0f127220 */ /* 0x001fe40000400000 */
[----:B------:R-:W-:Y:S02]  /*1d60*/  FADD R11, R11, R10 ;  /* 0x0000000a0b0b7221 */ /* 0x000fe40000000000 */
[----:B------:R-:W-:Y:S02]  /*1d70*/  FMUL R19, R19, R48 ;  /* 0x0000003013137220 */ /* 0x000fe40000400000 */
[----:B------:R-:W-:Y:S01]  /*1d80*/  FADD R12, R11, R16 ;  /* 0x000000100b0c7221 */ /* 0x000fe20000000000 */
[----:B--2---:R-:W-:Y:S01]  /*1d90*/  FMUL R21, R20, R13 ;  /* 0x0000000d14157220 */ /* 0x004fe20000400000 */
[----:B------:R-:W-:-:S02]  /*1da0*/  FMUL R20, R24, R25 ;  /* 0x0000001918147220 */ /* 0x000fc40000400000 */
        /* <DEDUP_REMOVED lines=14> */
.L_x_31713:
        /* <DEDUP_REMOVED lines=11> */
[----:B0-----:R-:W-:Y:S05]  /*1f40*/  CALL.REL.NOINC `($__internal_508_$__cuda_sm3x_div_rn_noftz_f32_slowpath) ;  /* 0x0000002000507944 */ /* 0x001fea0003c00000 */
[----:B------:R-:W-:-:S07]  /*1f50*/  MOV R15, R4 ;  /* 0x00000004000f7202 */ /* 0x000fce0000000f00 */
.L_x_31670:
[----:B------:R-:W-:Y:S05]  /*1f60*/  BSYNC.RECONVERGENT B3 ;  /* 0x0000000000037941 */ /* 0x000fea0003800200 */
.L_x_31669:
        /* <DEDUP_REMOVED lines=11> */
[----:B0-----:R-:W-:Y:S05]  /*2020*/  CALL.REL.NOINC `($__internal_508_$__cuda_sm3x_div_rn_noftz_f32_slowpath) ;  /* 0x0000002000187944 */ /* 0x001fea0003c00000 */
[----:B------:R-:W-:-:S07]  /*2030*/  MOV R25, R4 ;  /* 0x0000000400197202 */ /* 0x000fce0000000f00 */
.L_x_31672:
[----:B------:R-:W-:Y:S05]  /*2040*/  BSYNC.RECONVERGENT B3 ;  /* 0x0000000000037941 */ /* 0x000fea0003800200 */
.L_x_31671:
        /* <DEDUP_REMOVED lines=11> */
[----:B------:R-:W-:Y:S05]  /*2100*/  CALL.REL.NOINC `($__internal_508_$__cuda_sm3x_div_rn_noftz_f32_slowpath) ;  /* 0x0000001c00e07944 */ /* 0x000fea0003c00000 */
[----:B------:R-:W-:-:S07]  /*2110*/  MOV R27, R4 ;  /* 0x00000004001b7202 */ /* 0x000fce0000000f00 */
.L_x_31674:
[----:B------:R-:W-:Y:S05]  /*2120*/  BSYNC.RECONVERGENT B3 ;  /* 0x0000000000037941 */ /* 0x000fea0003800200 */
.L_x_31673:
        /* <DEDUP_REMOVED lines=11> */
[----:B------:R-:W-:Y:S05]  /*21e0*/  CALL.REL.NOINC `($__internal_508_$__cuda_sm3x_div_rn_noftz_f32_slowpath) ;  /* 0x0000001c00a87944 */ /* 0x000fea0003c00000 */
[----:B------:R-:W-:-:S07]  /*21f0*/  IMAD.MOV.U32 R47, RZ, RZ, R4 ;  /* 0x000000ffff2f7224 */ /* 0x000fce00078e0004 */
.L_x_31676:
[----:B------:R-:W-:Y:S05]  /*2200*/  BSYNC.RECONVERGENT B3 ;  /* 0x0000000000037941 */ /* 0x000fea0003800200 */
.L_x_31675:
        /* <DEDUP_REMOVED lines=12> */
[----:B------:R-:W-:-:S07]  /*22d0*/  MOV R49, R4 ;  /* 0x0000000400317202 */ /* 0x000fce0000000f00 */
.L_x_31678:
[----:B------:R-:W-:Y:S05]  /*22e0*/  BSYNC.RECONVERGENT B3 ;  /* 0x0000000000037941 */ /* 0x000fea0003800200 */
.L_x_31677:
        /* <DEDUP_REMOVED lines=13> */
.L_x_31680:
[----:B------:R-:W-:Y:S05]  /*23c0*/  BSYNC.RECONVERGENT B3 ;  /* 0x0000000000037941 */ /* 0x000fea0003800200 */
.L_x_31679:
        /* <DEDUP_REMOVED lines=11> */
[----:B------:R-:W-:Y:S05]  /*2480*/  CALL.REL.NOINC `($__internal_508_$__cuda_sm3x_div_rn_noftz_f32_slowpath) ;  /* 0x0000001c00007944 */ /* 0x000fea0003c00000 */
[----:B------:R-:W-:-:S07]  /*2490*/  MOV R53, R4 ;  /* 0x0000000400357202 */ /* 0x000fce0000000f00 */
.L_x_31682:
[----:B------:R-:W-:Y:S05]  /*24a0*/  BSYNC.RECONVERGENT B3 ;  /* 0x0000000000037941 */ /* 0x000fea0003800200 */
.L_x_31681:
        /* <DEDUP_REMOVED lines=13> */
.L_x_31684:
[----:B------:R-:W-:Y:S05]  /*2580*/  BSYNC.RECONVERGENT B3 ;  /* 0x0000000000037941 */ /* 0x000fea0003800200 */
.L_x_31683:
        /* <DEDUP_REMOVED lines=13> */
.L_x_31686:
[----:B------:R-:W-:Y:S05]  /*2660*/  BSYNC.RECONVERGENT B3 ;  /* 0x0000000000037941 */ /* 0x000fea0003800200 */
.L_x_31685:
        /* <DEDUP_REMOVED lines=13> */
.L_x_31688:
[----:B------:R-:W-:Y:S05]  /*2740*/  BSYNC.RECONVERGENT B3 ;  /* 0x0000000000037941 */ /* 0x000fea0003800200 */
.L_x_31687:
        /* <DEDUP_REMOVED lines=13> */
.L_x_31690:
[----:B------:R-:W-:Y:S05]  /*2820*/  BSYNC.RECONVERGENT B3 ;  /* 0x0000000000037941 */ /* 0x000fea0003800200 */
.L_x_31689:
        /* <DEDUP_REMOVED lines=13> */
.L_x_31692:
[----:B------:R-:W-:Y:S05]  /*2900*/  BSYNC.RECONVERGENT B3 ;  /* 0x0000000000037941 */ /* 0x000fea0003800200 */
.L_x_31691:
        /* <DEDUP_REMOVED lines=13> */
.L_x_31694:
[----:B------:R-:W-:Y:S05]  /*29e0*/  BSYNC.RECONVERGENT B3 ;  /* 0x0000000000037941 */ /* 0x000fea0003800200 */
.L_x_31693:
        /* <DEDUP_REMOVED lines=13> */
.L_x_31696:
[----:B------:R-:W-:Y:S05]  /*2ac0*/  BSYNC.RECONVERGENT B3 ;  /* 0x0000000000037941 */ /* 0x000fea0003800200 */
.L_x_31695:
        /* <DEDUP_REMOVED lines=13> */
.L_x_31698:
[----:B------:R-:W-:Y:S05]  /*2ba0*/  BSYNC.RECONVERGENT B3 ;  /* 0x0000000000037941 */ /* 0x000fea0003800200 */
.L_x_31697:
        /* <DEDUP_REMOVED lines=13> */
.L_x_31700:
[----:B------:R-:W-:Y:S05]  /*2c80*/  BSYNC.RECONVERGENT B3 ;  /* 0x0000000000037941 */ /* 0x000fea0003800200 */
.L_x_31699:
        /* <DEDUP_REMOVED lines=19> */
[----:B------:R-:W-:Y:S02]  /*2dc0*/  @!P1 R2UR UR7, R23 ;  /* 0x00000000170792ca */ /* 0x000fe400000e0000 */
[----:B------:R-:W-:Y:S02]  /*2dd0*/  ISETP.GE.AND.EX P0, PT, RZ, UR45, PT, P0 ;  /* 0x0000002dff007c0c */ /* 0x000fe4000bf06300 */
[----:B------:R-:W-:Y:S02]  /*2de0*/  ISETP.GE.U32.AND P3, PT, R42, UR44, PT ;  /* 0x0000002c2a007c0c */ /* 0x000fe4000bf66070 */
[----:B------:R-:W-:-:S02]  /*2df0*/  ISETP.GE.U32.AND P2, PT, R41, UR44, PT ;  /* 0x0000002c29007c0c */ /* 0x000fc4000bf46070 */
[----:B------:R-:W-:Y:S02]  /*2e00*/  ISETP.GE.AND.EX P5, PT, RZ, UR45, PT, P5 ;  /* 0x0000002dff007c0c */ /* 0x000fe4000bfa6350 */
[----:B------:R-:W-:Y:S02]  /*2e10*/  ISETP.GE.AND.EX P4, PT, RZ, UR45, PT, P4 ;  /* 0x0000002dff007c0c */ /* 0x000fe4000bf86340 */
[----:B------:R-:W-:Y:S01]  /*2e20*/  ISETP.GE.AND.EX P3, PT, RZ, UR45, PT, P3 ;  /* 0x0000002dff007c0c */ /* 0x000fe2000bf66330 */
[----:B------:R0:W-:Y:S01]  /*2e30*/  @!P1 STG.E desc[UR6][R4.64+0x80], R25 ;  /* 0x0000801904009986 */ /* 0x0001e2000c101906 */
[----:B------:R-:W-:Y:S02]  /*2e40*/  ISETP.GE.U32.AND P1, PT, R40, UR44, PT ;  /* 0x0000002c28007c0c */ /* 0x000fe4000bf26070 */
        /* <DEDUP_REMOVED lines=41> */
[C---:B------:R-:W-:Y:S02]  /*30e0*/  @!P4 R2UR UR6, R22.reuse ;  /* 0x000000001606c2ca */ /* 0x040fe400000e0000 */
        /* <DEDUP_REMOVED lines=22> */
.L_x_31667:
[----:B------:R-:W-:Y:S05]  /*3250*/  EXIT ;  /* 0x000000000000794d */ /* 0x000fea0003800000 */
.L_x_31668:
[----:B------:R-:W-:Y:S01]  /*3260*/  HFMA2 R11, -RZ, RZ, 0, 1.847743988037109375e-06 ;  /* 0x0000001fff0b7431 */ /* 0x000fe200000001ff */
[----:B------:R-:W-:Y:S01]  /*3270*/  BSSY B1, `(.L_x_31702) ;  /* 0x0000006000017945 */ /* 0x000fe20003800000 */
[----:B------:R-:W-:Y:S01]  /*3280*/  MOV R12, 0x10 ;  /* 0x00000010000c7802 */ /* 0x000fe20000000f00 */
[----:B------:R-:W-:-:S07]  /*3290*/  IMAD.MOV.U32 R15, RZ, RZ, -0x1 ;  /* 0xffffffffff0f7424 */ /* 0x000fce00078e00ff */
[----:B------:R-:W-:Y:S05]  /*32a0*/  WARPSYNC.COLLECTIVE R15, `(.L_x_31703) ;  /* 0x000000000f087348 */ /* 0x000fea0003c00000 */
[----:B------:R0:W1:Y:S02]  /*32b0*/  SHFL.BFLY P6, R14, R13, R12, R11 ;  /* 0x0c00000c0d0e7389 */ /* 0x00006400000c000b */
[----:B01----:R-:W-:Y:S05]  /*32c0*/  ENDCOLLECTIVE ;  /* 0x000000000000791b */ /* 0x003fea0003800000 */
.L_x_31703:
[----:B------:R-:W-:Y:S05]  /*32d0*/  BSYNC B1 ;  /* 0x0000000000017941 */ /* 0x000fea0003800000 */
.L_x_31702:
[----:B------:R-:W-:Y:S01]  /*32e0*/  HFMA2 R11, -RZ, RZ, 0, 1.847743988037109375e-06 ;  /* 0x0000001fff0b7431 */ /* 0x000fe200000001ff */
[----:B------:R-:W-:Y:S02]  /*32f0*/  FMNMX R13, R14, R13, !PT ;  /* 0x0000000d0e0d7209 */ /* 0x000fe40007800000 */
[----:B------:R-:W-:Y:S02]  /*3300*/  MOV R12, 0x8 ;  /* 0x00000008000c7802 */ /* 0x000fe40000000f00 */
[----:B------:R-:W-:-:S07]  /*3310*/  MOV R15, 0xffffffff ;  /* 0xffffffff000f7802 */ /* 0x000fce0000000f00 */
[----:B------:R-:W-:Y:S05]  /*3320*/  WARPSYNC.COLLECTIVE R15, `(.L_x_31704) ;  /* 0x000000000f087348 */ /* 0x000fea0003c00000 */
[----:B------:R0:W1:Y:S02]  /*3330*/  SHFL.BFLY P6, R14, R13, R12, R11 ;  /* 0x0c00000c0d0e7389 */ /* 0x00006400000c000b */
[----:B01----:R-:W-:Y:S05]  /*3340*/  ENDCOLLECTIVE ;  /* 0x000000000000791b */ /* 0x003fea0003800000 */
.L_x_31704:
[----:B------:R-:W-:Y:S01]  /*3350*/  IMAD.MOV.U32 R12, RZ, RZ, 0x4 ;  /* 0x00000004ff0c7424 */ /* 0x000fe200078e00ff */
[----:B------:R-:W-:-:S04]  /*3360*/  FMNMX R0, R13, R14, !PT ;  /* 0x0000000e0d007209 */ /* 0x000fc80007800000 */
[----:B------:R-:W-:-:S07]  /*3370*/  MOV R13, R0 ;  /* 0x00000000000d7202 */ /* 0x000fce0000000f00 */
[----:B------:R-:W-:Y:S05]  /*3380*/  WARPSYNC.COLLECTIVE R15, `(.L_x_31705) ;  /* 0x000000000f087348 */ /* 0x000fea0003c00000 */
[----:B------:R0:W1:Y:S02]  /*3390*/  SHFL.BFLY P6, R14, R13, R12, R11 ;  /* 0x0c00000c0d0e7389 */ /* 0x00006400000c000b */
[----:B01----:R-:W-:Y:S05]  /*33a0*/  ENDCOLLECTIVE ;  /* 0x000000000000791b */ /* 0x003fea0003800000 */
.L_x_31705:
[----:B------:R-:W-:Y:S01]  /*33b0*/  HFMA2 R12, -RZ, RZ, 0, 1.1920928955078125e-07 ;  /* 0x00000002ff0c7431 */ /* 0x000fe200000001ff */
[----:B------:R-:W-:-:S04]  /*33c0*/  FMNMX R2, R0, R14, !PT ;  /* 0x0000000e00027209 */ /* 0x000fc80007800000 */
[----:B------:R-:W-:-:S07]  /*33d0*/  MOV R13, R2 ;  /* 0x00000002000d7202 */ /* 0x000fce0000000f00 */
[----:B------:R-:W-:Y:S05]  /*33e0*/  WARPSYNC.COLLECTIVE R15, `(.L_x_31706) ;  /* 0x000000000f087348 */ /* 0x000fea0003c00000 */
[----:B------:R0:W1:Y:S02]  /*33f0*/  SHFL.BFLY P6, R14, R13, R12, R11 ;  /* 0x0c00000c0d0e7389 */ /* 0x00006400000c000b */
[----:B01----:R-:W-:Y:S05]  /*3400*/  ENDCOLLECTIVE ;  /* 0x000000000000791b */ /* 0x003fea0003800000 */
.L_x_31706:
[----:B------:R-:W-:Y:S01]  /*3410*/  HFMA2 R12, -RZ, RZ, 0, 5.9604644775390625e-08 ;  /* 0x00000001ff0c7431 */ /* 0x000fe200000001ff */
[----:B------:R-:W-:-:S04]  /*3420*/  FMNMX R3, R2, R14, !PT ;  /* 0x0000000e02037209 */ /* 0x000fc80007800000 */
[----:B------:R-:W-:-:S07]  /*3430*/  MOV R13, R3 ;  /* 0x00000003000d7202 */ /* 0x000fce0000000f00 */
[----:B------:R-:W-:Y:S05]  /*3440*/  WARPSYNC.COLLECTIVE R15, `(.L_x_31707) ;  /* 0x000000000f087348 */ /* 0x000fea0003c00000 */
[----:B------:R0:W1:Y:S02]  /*3450*/  SHFL.BFLY P6, R14, R13, R12, R11 ;  /* 0x0c00000c0d0e7389 */ /* 0x00006400000c000b */
[----:B01----:R-:W-:Y:S05]  /*3460*/  ENDCOLLECTIVE ;  /* 0x000000000000791b */ /* 0x003fea0003800000 */
.L_x_31707:
        /* <DEDUP_REMOVED lines=137> */
[----:B------:R-:W-:-:S03]  /*3d00*/  IMAD.SHL.U32 R15, R15, 0x800000, RZ ;  /* 0x008000000f0f7824 */ /* 0x000fc600078e00ff */
[----:B------:R-:W-:-:S04]  /*3d10*/  FFMA R12, R11, 1.4426950216293334961, -R12 ;  /* 0x3fb8aa3b0b0c7823 */ /* 0x000fc8000000080c */
[----:B------:R-:W-:Y:S01]  /*3d20*/  FFMA R14, R11, 1.925963033500011079e-08, R12 ;  /* 0x32a570600b0e7823 */ /* 0x000fe2000000000c */
[----:B------:R-:W-:Y:S01]  /*3d30*/  FADD R12, R24, -12583039 ;  /* 0xcb40007f180c7421 */ /* 0x000fe20000000000 */
[----:B------:R-:W-:-:S03]  /*3d40*/  FADD R11, RZ, R4 ;  /* 0x00000004ff0b7221 */ /* 0x000fc60000000000 */
[----:B------:R-:W-:Y:S01]  /*3d50*/  FFMA R12, R13, 1.4426950216293334961, -R12 ;  /* 0x3fb8aa3b0d0c7823 */ /* 0x000fe2000000080c */
[----:B------:R-:W-:Y:S01]  /*3d60*/  FADD R11, R11, R0 ;  /* 0x000000000b0b7221 */ /* 0x000fe20000000000 */
[----:B------:R-:W0:Y:S02]  /*3d70*/  MUFU.EX2 R14, R14 ;  /* 0x0000000e000e7308 */ /* 0x000e240000000800 */
        /* <DEDUP_REMOVED lines=24> */
.L_x_31708:
[----:B------:R-:W-:Y:S02]  /*3f00*/  IMAD.MOV.U32 R12, RZ, RZ, 0x8 ;  /* 0x00000008ff0c7424 */ /* 0x000fe400078e00ff */
[----:B------:R-:W-:-:S05]  /*3f10*/  FADD R24, R13, R14 ;  /* 0x0000000e0d187221 */ /* 0x000fca0000000000 */
[----:B------:R-:W-:-:S07]  /*3f20*/  MOV R13, R24 ;  /* 0x00000018000d7202 */ /* 0x000fce0000000f00 */
[----:B------:R-:W-:Y:S05]  /*3f30*/  WARPSYNC.COLLECTIVE R15, `(.L_x_31709) ;  /* 0x000000000f087348 */ /* 0x000fea0003c00000 */
[----:B------:R0:W1:Y:S02]  /*3f40*/  SHFL.BFLY P6, R14, R13, R12, R11 ;  /* 0x0c00000c0d0e7389 */ /* 0x00006400000c000b */
[----:B01----:R-:W-:Y:S05]  /*3f50*/  ENDCOLLECTIVE ;  /* 0x000000000000791b */ /* 0x003fea0003800000 */
.L_x_31709:
[----:B------:R-:W-:Y:S02]  /*3f60*/  HFMA2 R12, -RZ, RZ, 0, 2.384185791015625e-07 ;  /* 0x00000004ff0c7431 */ /* 0x000fe400000001ff */
[----:B------:R-:W-:-:S05]  /*3f70*/  FADD R25, R24, R14 ;  /* 0x0000000e18197221 */ /* 0x000fca0000000000 */
[----:B------:R-:W-:-:S07]  /*3f80*/  MOV R13, R25 ;  /* 0x00000019000d7202 */ /* 0x000fce0000000f00 */
[----:B------:R-:W-:Y:S05]  /*3f90*/  WARPSYNC.COLLECTIVE R15, `(.L_x_31710) ;  /* 0x000000000f087348 */ /* 0x000fea0003c00000 */
[----:B------:R0:W1:Y:S02]  /*3fa0*/  SHFL.BFLY P6, R14, R13, R12, R11 ;  /* 0x0c00000c0d0e7389 */ /* 0x00006400000c000b */
[----:B01----:R-:W-:Y:S05]  /*3fb0*/  ENDCOLLECTIVE ;  /* 0x000000000000791b */ /* 0x003fea0003800000 */
.L_x_31710:
[----:B------:R-:W-:Y:S02]  /*3fc0*/  HFMA2 R12, -RZ, RZ, 0, 1.1920928955078125e-07 ;  /* 0x00000002ff0c7431 */ /* 0x000fe400000001ff */
[----:B------:R-:W-:-:S05]  /*3fd0*/  FADD R26, R25, R14 ;  /* 0x0000000e191a7221 */ /* 0x000fca0000000000 */
[----:B------:R-:W-:-:S07]  /*3fe0*/  MOV R13, R26 ;  /* 0x0000001a000d7202 */ /* 0x000fce0000000f00 */
[----:B------:R-:W-:Y:S05]  /*3ff0*/  WARPSYNC.COLLECTIVE R15, `(.L_x_31711) ;  /* 0x000000000f087348 */ /* 0x000fea0003c00000 */
[----:B------:R0:W1:Y:S02]  /*4000*/  SHFL.BFLY P6, R14, R13, R12, R11 ;  /* 0x0c00000c0d0e7389 */ /* 0x00006400000c000b */
[----:B01----:R-:W-:Y:S05]  /*4010*/  ENDCOLLECTIVE ;  /* 0x000000000000791b */ /* 0x003fea0003800000 */
.L_x_31711:
[----:B------:R-:W-:Y:S02]  /*4020*/  IMAD.MOV.U32 R12, RZ, RZ, 0x1 ;  /* 0x00000001ff0c7424 */ /* 0x000fe400078e00ff */
[----:B------:R-:W-:-:S05]  /*4030*/  FADD R27, R26, R14 ;  /* 0x0000000e1a1b7221 */ /* 0x000fca0000000000 */
[----:B------:R-:W-:-:S07]  /*4040*/  MOV R13, R27 ;  /* 0x0000001b000d7202 */ /* 0x000fce0000000f00 */
[----:B------:R-:W-:Y:S05]  /*4050*/  WARPSYNC.COLLECTIVE R15, `(.L_x_31712) ;  /* 0x000000000f087348 */ /* 0x000fea0003c00000 */
[----:B------:R0:W1:Y:S02]  /*4060*/  SHFL.BFLY P6, R14, R13, R12, R11 ;  /* 0x0c00000c0d0e7389 */ /* 0x00006400000c000b */
[----:B01----:R-:W-:Y:S05]  /*4070*/  ENDCOLLECTIVE ;  /* 0x000000000000791b */ /* 0x003fea0003800000 */
.L_x_31712:
[----:B------:R-:W-:Y:S05]  /*4080*/  BRA `(.L_x_31713) ;  /* 0xffffffdc00807947 */ /* 0x000fea000383ffff */
        .weak           $__internal_508_$__cuda_sm3x_div_rn_noftz_f32_slowpath
        .type           $__internal_508_$__cuda_sm3x_div_rn_noftz_f32_slowpath,@function
        .size           $__internal_508_$__cuda_sm3x_div_rn_noftz_f32_slowpath,(.L_x_37885 - $__internal_508_$__cuda_sm3x_div_rn_noftz_f32_slowpath)
$__internal_508_$__cuda_sm3x_div_rn_noftz_f32_slowpath:
        /* <DEDUP_REMOVED lines=35> */
.L_x_31715:
        /* <DEDUP_REMOVED lines=51> */
.L_x_31722:
[----:B------:R-:W-:-:S04]  /*45f0*/  LOP3.LUT R4, R4, 0x80000000, RZ, 0xc0, !PT ;  /* 0x8000000004047812 */ /* 0x000fc800078ec0ff */
[----:B------:R-:W-:Y:S01]  /*4600*/  LOP3.LUT R4, R4, 0x7f800000, RZ, 0xfc, !PT ;  /* 0x7f80000004047812 */ /* 0x000fe200078efcff */
[----:B------:R-:W-:Y:S06]  /*4610*/  BRA `(.L_x_31723) ;  /* 0x0000000000047947 */ /* 0x000fec0003800000 */
.L_x_31721:
[----:B------:R-:W-:-:S07]  /*4620*/  LEA R4, R65, R4, 0x17 ;  /* 0x0000000441047211 */ /* 0x000fce00078eb8ff */
.L_x_31723:
[----:B------:R-:W-:Y:S05]  /*4630*/  BSYNC.RECONVERGENT B2 ;  /* 0x0000000000027941 */ /* 0x000fea0003800200 */
.L_x_31720:
[----:B------:R-:W-:Y:S05]  /*4640*/  BRA `(.L_x_31724) ;  /* 0x0000000000207947 */ /* 0x000fea0003800000 */
.L_x_31719:
[----:B------:R-:W-:-:S04]  /*4650*/  LOP3.LUT R4, R63, 0x80000000, R4, 0x48, !PT ;  /* 0x800000003f047812 */ /* 0x000fc800078e4804 */
[----:B------:R-:W-:Y:S01]  /*4660*/  LOP3.LUT R4, R4, 0x7f800000, RZ, 0xfc, !PT ;  /* 0x7f80000004047812 */ /* 0x000fe200078efcff */
[----:B------:R-:W-:Y:S06]  /*4670*/  BRA `(.L_x_31724) ;  /* 0x0000000000147947 */ /* 0x000fec0003800000 */
.L_x_31718:
[----:B------:R-:W-:Y:S01]  /*4680*/  LOP3.LUT R4, R63, 0x80000000, R4, 0x48, !PT ;  /* 0x800000003f047812 */ /* 0x000fe200078e4804 */
[----:B------:R-:W-:Y:S06]  /*4690*/  BRA `(.L_x_31724) ;  /* 0x00000000000c7947 */ /* 0x000fec0003800000 */
.L_x_31717:
[----:B------:R-:W0:Y:S01]  /*46a0*/  MUFU.RSQ R4, -QNAN ;  /* 0xffc0000000047908 */ /* 0x000e220000001400 */
[----:B------:R-:W-:Y:S05]  /*46b0*/  BRA `(.L_x_31724) ;  /* 0x0000000000047947 */ /* 0x000fea0003800000 */
.L_x_31716:
[----:B------:R-:W-:-:S07]  /*46c0*/  FADD.FTZ R4, R4, R11 ;  /* 0x0000000b04047221 */ /* 0x000fce0000010000 */
.L_x_31724:
[----:B------:R-:W-:Y:S05]  /*46d0*/  BSYNC.RECONVERGENT B1 ;  /* 0x0000000000017941 */ /* 0x000fea0003800200 */
.L_x_31714:
[----:B------:R-:W-:-:S04]  /*46e0*/  HFMA2 R13, -RZ, RZ, 0, 0 ;  /* 0x00000000ff0d7431 */ /* 0x000fc800000001ff */
[----:B0-----:R-:W-:Y:S05]  /*46f0*/  RET.REL.NODEC R12 `(_Z15SoftmaxWarpImplI24ElementwiseScaleMaskLoadIffbE11DirectStoreIffEfLi1ELi16ELi32ELi1ELb1EL9Algorithm0EEvT_T0_ll) ;  /* 0xffffffb80c407950 */ /* 0x001fea0003c3ffff */
.L_x_31725:
        /* <DEDUP_REMOVED lines=16> */
.L_x_37885:


//--------------------- .text._Z15SoftmaxWarpImplI24ElementwiseScaleMaskLoadIffbE11DirectStoreIffEfLi1ELi16ELi32ELi1ELb0EL9Algorithm0EEvT_T0_ll --------------------------
	.section	.text._Z15SoftmaxWarpImplI24ElementwiseScaleMaskLoadIffbE11DirectStoreIffEfLi1ELi16ELi32ELi1ELb0EL9Algorithm0EEvT_T0_ll,"ax",@progbits
	.align	128
        .global         _Z15SoftmaxWarpImplI24ElementwiseScaleMaskLoadIffbE11DirectStoreIffEfLi1ELi16ELi32ELi1ELb0EL9Algorithm0EEvT_T0_ll
        .type           _Z15SoftmaxWarpImplI24ElementwiseScaleMaskLoadIffbE11DirectStoreIffEfLi1ELi16ELi32ELi1ELb0EL9Algorithm0EEvT_T0_ll,@function
        .size           _Z15SoftmaxWarpImplI24ElementwiseScaleMaskLoadIffbE11DirectStoreIffEfLi1ELi16ELi32ELi1ELb0EL9Algorithm0EEvT_T0_ll,(.L_x_37886 - _Z15SoftmaxWarpImplI24ElementwiseScaleMaskLoadIffbE11DirectStoreIffEfLi1ELi16ELi32ELi1ELb0EL9Algorithm0EEvT_T0_ll)
        .other          _Z15SoftmaxWarpImplI24ElementwiseScaleMaskLoadIffbE11DirectStoreIffEfLi1ELi16ELi32ELi1ELb0EL9Algorithm0EEvT_T0_ll,@"STO_CUDA_ENTRY STV_DEFAULT"
_Z15SoftmaxWarpImplI24ElementwiseScaleMaskLoadIffbE11DirectStoreIffEfLi1ELi16ELi32ELi1ELb0EL9Algorithm0EEvT_T0_ll:
.text._Z15SoftmaxWarpImplI24ElementwiseScaleMaskLoadIffbE11DirectStoreIffEfLi1ELi16ELi32ELi1ELb0EL9Algorithm0EEvT_T0_ll:
        /* <DEDUP_REMOVED lines=24> */
.L_x_31726:
        /* <DEDUP_REMOVED lines=13> */
.L_x_31760:
[----:B---3--:R-:W3:Y:S01]  /*0250*/  LDC.64 R4, c[0x0][0x390] ;  /* 0x0000e400ff047b82 */ /* 0x008ee20000000a00 */
[----:B------:R-:W-:Y:S01]  /*0260*/  HFMA2 R3, -RZ, RZ, 0, 0 ;  /* 0x00000000ff037431 */ /* 0x000fe200000001ff */
[----:B-1----:R-:W-:Y:S02]  /*0270*/  MOV R2, R30 ;  /* 0x0000001e00027202 */ /* 0x002fe40000000f00 */
[C---:B--2---:R-:W-:Y:S02]  /*0280*/  R2UR UR4, R22.reuse ;  /* 0x00000000160472ca */ /* 0x044fe400000e0000 */
[----:B------:R-:W-:Y:S02]  /*0290*/  R2UR UR5, R23 ;  /* 0x00000000170572ca */ /* 0x000fe400000e0000 */
[C---:B------:R-:W-:Y:S02]  /*02a0*/  R2UR UR8, R22.reuse ;  /* 0x00000000160872ca */ /* 0x040fe400000e0000 */
[----:B------:R-:W-:-:S02]  /*02b0*/  R2UR UR6, R22 ;  /* 0x00000000160672ca */ /* 0x000fc400000e0000 */
[----:B------:R-:W-:Y:S01]  /*02c0*/  R2UR UR7, R23 ;  /* 0x00000000170772ca */ /* 0x000fe200000e0000 */
[-C--:B---3--:R-:W-:Y:S02]  /*02d0*/  IMAD R0, R31, R4.reuse, RZ ;  /* 0x000000041f007224 */ /* 0x088fe400078e02ff */
[----:B------:R-:W-:-:S04]  /*02e0*/  IMAD.WIDE.U32 R6, R29, R4, R2 ;  /* 0x000000041d067225 */ /* 0x000fc800078e0002 */
[----:B------:R-:W-:Y:S01]  /*02f0*/  IMAD R3, R29, R5, R0 ;  /* 0x000000051d037224 */ /* 0x000fe200078e0200 */
[----:B------:R-:W-:-:S04]  /*0300*/  IADD3 R4, P0, PT, R6, UR38, RZ ;  /* 0x0000002606047c10 */ /* 0x000fc8000ff1e0ff */
[----:B------:R-:W-:-:S04]  /*0310*/  IADD3 R3, PT, PT, R7, R3, RZ ;  /* 0x0000000307037210 */ /* 0x000fc80007ffe0ff */
[----:B------:R-:W-:Y:S02]  /*0320*/  IADD3.X R5, PT, PT, R3, UR39, RZ, P0, !PT ;  /* 0x0000002703057c10 */ /* 0x000fe400087fe4ff */
[----:B------:R-:W-:-:S03]  /*0330*/  R2UR UR9, R23 ;  /* 0x00000000170972ca */ /* 0x000fc600000e0000 */
[----:B------:R-:W2:Y:S04]  /*0340*/  LDG.E.U8 R7, desc[UR4][R4.64] ;  /* 0x0000000404077981 */ /* 0x000ea8000c1e1100 */
[----:B------:R-:W3:Y:S04]  /*0350*/  LDG.E.U8 R12, desc[UR4][R4.64+0x40] ;  /* 0x00004004040c7981 */ /* 0x000ee8000c1e1100 */
[----:B------:R-:W4:Y:S04]  /*0360*/  LDG.E.U8 R0, desc[UR6][R4.64+0x20] ;  /* 0x0000200604007981 */ /* 0x000f28000c1e1100 */
[----:B------:R-:W5:Y:S01]  /*0370*/  LDG.E.U8 R14, desc[UR8][R4.64+0x80] ;  /* 0x00008008040e7981 */ /* 0x000f62000c1e1100 */
[----:B------:R-:W-:-:S02]  /*0380*/  LEA R2, P0, R6, UR36, 0x2 ;  /* 0x0000002406027c11 */ /* 0x000fc4000f8010ff */
[C---:B------:R-:W-:Y:S01]  /*0390*/  R2UR UR10, R22.reuse ;  /* 0x00000000160a72ca */ /* 0x040fe200000e0000 */
[----:B------:R-:W4:Y:S01]  /*03a0*/  LDG.E.U8 R13, desc[UR6][R4.64+0x60] ;  /* 0x00006006040d7981 */ /* 0x000f22000c1e1100 */
[C---:B------:R-:W-:Y:S02]  /*03b0*/  R2UR UR11, R23.reuse ;  /* 0x00000000170b72ca */ /* 0x040fe400000e0000 */
[----:B------:R-:W-:Y:S01]  /*03c0*/  R2UR UR20, R22 ;  /* 0x00000000161472ca */ /* 0x000fe200000e0000 */
[----:B------:R-:W4:Y:S01]  /*03d0*/  LDG.E.U8 R15, desc[UR4][R4.64+0xa0] ;  /* 0x0000a004040f7981 */ /* 0x000f22000c1e1100 */
[----:B------:R-:W-:Y:S02]  /*03e0*/  R2UR UR21, R23 ;  /* 0x00000000171572ca */ /* 0x000fe400000e0000 */
[----:B------:R-:W-:Y:S01]  /*03f0*/  LEA.HI.X R3, R6, UR37, R3, 0x2, P0 ;  /* 0x0000002506037c11 */ /* 0x000fe200080f1403 */
[----:B------:R-:W4:Y:S01]  /*0400*/  LDG.E.U8 R17, desc[UR6][R4.64+0xc0] ;  /* 0x0000c00604117981 */ /* 0x000f22000c1e1100 */
[----:B------:R-:W-:-:S02]  /*0410*/  R2UR UR14, R22 ;  /* 0x00000000160e72ca */ /* 0x000fc400000e0000 */
[C---:B------:R-:W-:Y:S01]  /*0420*/  R2UR UR15, R23.reuse ;  /* 0x00000000170f72ca */ /* 0x040fe200000e0000 */
[----:B------:R-:W4:Y:S01]  /*0430*/  LDG.E R6, desc[UR4][R2.64] ;  /* 0x0000000402067981 */ /* 0x000f22000c1e1900 */
[C---:B------:R-:W-:Y:S02]  /*0440*/  R2UR UR12, R22.reuse ;  /* 0x00000000160c72ca */ /* 0x040fe400000e0000 */
[C---:B------:R-:W-:Y:S01]  /*0450*/  R2UR UR13, R23.reuse ;  /* 0x00000000170d72ca */ /* 0x040fe200000e0000 */
[----:B------:R-:W4:Y:S01]  /*0460*/  LDG.E R10, desc[UR6][R2.64+0x80] ;  /* 0x00008006020a7981 */ /* 0x000f22000c1e1900 */
[C---:B------:R-:W-:Y:S02]  /*0470*/  R2UR UR16, R22.reuse ;  /* 0x00000000161072ca */ /* 0x040fe400000e0000 */
[----:B------:R-:W-:Y:S01]  /*0480*/  R2UR UR17, R23 ;  /* 0x00000000171172ca */ /* 0x000fe200000e0000 */
        /* <DEDUP_REMOVED lines=9> */
[----:B------:R-:W4:Y:S01]  /*0520*/  LDG.E R42, desc[UR14][R2.64+0x280] ;  /* 0x0002800e022a7981 */ /* 0x000f22000c1e1900 */
        /* <DEDUP_REMOVED lines=14> */
[----:B------:R-:W4:Y:S01]  /*0610*/  LDG.E.U8 R21, desc[UR24][R4.64+0x100] ;  /* 0x0001001804157981 */ /* 0x000f22000c1e1100 */
[----:B------:R-:W-:Y:S02]  /*0620*/  R2UR UR32, R22 ;  /* 0x00000000162072ca */ /* 0x000fe400000e0000 */
[----:B------:R-:W-:Y:S01]  /*0630*/  R2UR UR33, R23 ;  /* 0x00000000172172ca */ /* 0x000fe200000e0000 */
[----:B------:R-:W4:Y:S04]  /*0640*/  LDG.E R34, desc[UR26][R2.64+0x480] ;  /* 0x0004801a02227981 */ /* 0x000f28000c1e1900 */
[----:B------:R-:W4:Y:S04]  /*0650*/  LDG.E.U8 R25, desc[UR28][R4.64+0x120] ;  /* 0x0001201c04197981 */ /* 0x000f28000c1e1100 */
[----:B------:R-:W4:Y:S04]  /*0660*/  LDG.E.U8 R8, desc[UR46][R4.64+0x1a0] ;  /* 0x0001a02e04087981 */ /* 0x000f28000c1e1100 */
[----:B------:R-:W4:Y:S04]  /*0670*/  LDG.E.U8 R27, desc[UR30][R4.64+0x140] ;  /* 0x0001401e041b7981 */ /* 0x000f28000c1e1100 */
[----:B------:R-:W4:Y:S04]  /*0680*/  LDG.E.U8 R9, desc[UR20][R4.64+0x1c0] ;  /* 0x0001c01404097981 */ /* 0x000f28000c1e1100 */
[----:B------:R-:W4:Y:S04]  /*0690*/  LDG.E.U8 R11, desc[UR12][R4.64+0x1e0] ;  /* 0x0001e00c040b7981 */ /* 0x000f28000c1e1100 */
[----:B------:R-:W4:Y:S04]  /*06a0*/  LDG.E R32, desc[UR4][R2.64+0x500] ;  /* 0x0005000402207981 */ /* 0x000f28000c1e1900 */
[----:B------:R-:W4:Y:S04]  /*06b0*/  LDG.E R24, desc[UR6][R2.64+0x580] ;  /* 0x0005800602187981 */ /* 0x000f28000c1e1900 */
[----:B------:R-:W4:Y:S04]  /*06c0*/  LDG.E.U8 R33, desc[UR32][R4.64+0x160] ;  /* 0x0001602004217981 */ /* 0x000f28000c1e1100 */
[----:B------:R-:W4:Y:S01]  /*06d0*/  LDG.E R26, desc[UR8][R2.64+0x600] ;  /* 0x00060008021a7981 */ /* 0x000f22000c1e1900 */
[----:B--2---:R-:W-:-:S03]  /*06e0*/  ISETP.NE.AND P2, PT, R7, RZ, PT ;  /* 0x000000ff0700720c */ /* 0x004fc60003f45270 */
[----:B------:R1:W2:Y:S01]  /*06f0*/  LDG.E.U8 R7, desc[UR34][R4.64+0x180] ;  /* 0x0001802204077981 */ /* 0x0002a2000c1e1100 */
[----:B---3--:R-:W-:-:S03]  /*0700*/  ISETP.NE.AND P0, PT, R12, RZ, PT ;  /* 0x000000ff0c00720c */ /* 0x008fc60003f05270 */
[----:B------:R-:W3:Y:S01]  /*0710*/  LDG.E R12, desc[UR12][R2.64+0x700] ;  /* 0x0007000c020c7981 */ /* 0x000ee2000c1e1900 */
[----:B-----5:R-:W-:Y:S01]  /*0720*/  ISETP.NE.AND P6, PT, R14, RZ, PT ;  /* 0x000000ff0e00720c */ /* 0x020fe20003fc5270 */
[----:B-1----:R-:W1:Y:S02]  /*0730*/  LDC.64 R4, c[0x0][0x398] ;  /* 0x0000e600ff047b82 */ /* 0x002e640000000a00 */
[----:B------:R-:W5:Y:S01]  /*0740*/  LDG.E R14, desc[UR10][R2.64+0x680] ;  /* 0x0006800a020e7981 */ /* 0x000f62000c1e1900 */
[----:B----4-:R-:W-:-:S03]  /*0750*/  ISETP.NE.AND P1, PT, R0, RZ, PT ;  /* 0x000000ff0000720c */ /* 0x010fc60003f25270 */
[----:B------:R4:W3:Y:S01]  /*0760*/  LDG.E R0, desc[UR4][R2.64+0x780] ;  /* 0x0007800402007981 */ /* 0x0008e2000c1e1900 */
[----:B------:R-:W-:Y:S02]  /*0770*/  ISETP.NE.AND P4, PT, R13, RZ, PT ;  /* 0x000000ff0d00720c */ /* 0x000fe40003f85270 */
[----:B------:R-:W-:Y:S02]  /*0780*/  ISETP.NE.AND P5, PT, R15, RZ, PT ;  /* 0x000000ff0f00720c */ /* 0x000fe40003fa5270 */
[----:B------:R-:W-:Y:S01]  /*0790*/  ISETP.NE.AND P3, PT, R17, RZ, PT ;  /* 0x000000ff1100720c */ /* 0x000fe20003f65270 */
[-C--:B-1----:R-:W-:Y:S01]  /*07a0*/  FMUL R13, R6, R5.reuse ;  /* 0x00000005060d7220 */ /* 0x082fe20000400000 */
[-C--:B------:R-:W-:Y:S01]  /*07b0*/  FMUL R15, R10, R5.reuse ;  /* 0x000000050a0f7220 */ /* 0x080fe20000400000 */
[----:B----4-:R-:W-:-:S03]  /*07c0*/  FMUL R3, R38, R5 ;  /* 0x0000000526037220 */ /* 0x010fc60000400000 */
[-C--:B------:R-:W-:Y:S02]  /*07d0*/  FSEL R20, R13, R4.reuse, P2 ;  /* 0x000000040d147208 */ /* 0x080fe40001000000 */
[----:B------:R-:W-:Y:S01]  /*07e0*/  ISETP.NE.AND P2, PT, R19, RZ, PT ;  /* 0x000000ff1300720c */ /* 0x000fe20003f45270 */
[-C--:B------:R-:W-:Y:S01]  /*07f0*/  FMUL R19, R18, R5.reuse ;  /* 0x0000000512137220 */ /* 0x080fe20000400000 */
[-C--:B------:R-:W-:Y:S01]  /*0800*/  FSEL R10, R15, R4.reuse, P1 ;  /* 0x000000040f0a7208 */ /* 0x080fe20000800000 */
[-C--:B------:R-:W-:Y:S01]  /*0810*/  FMUL R13, R42, R5.reuse ;  /* 0x000000052a0d7220 */ /* 0x080fe20000400000 */
[-C--:B------:R-:W-:Y:S02]  /*0820*/  FSEL R18, R3, R4.reuse, P4 ;  /* 0x0000000403127208 */ /* 0x080fe40002000000 */
[-C--:B------:R-:W-:Y:S01]  /*0830*/  FSEL R19, R19, R4.reuse, P0 ;  /* 0x0000000413137208 */ /* 0x080fe20000000000 */
[-C--:B------:R-:W-:Y:S01]  /*0840*/  FMUL R17, R40, R5.reuse ;  /* 0x0000000528117220 */ /* 0x080fe20000400000 */
[----:B------:R-:W-:Y:S01]  /*0850*/  FMNMX3 R2, R20, -INF , R10, !PT ;  /* 0xff80000014027876 */ /* 0x000fe2000780000a */
[----:B------:R-:W-:Y:S01]  /*0860*/  FMUL R3, R44, R5 ;  /* 0x000000052c037220 */ /* 0x000fe20000400000 */
[----:B------:R-:W-:-:S02]  /*0870*/  FSEL R6, R13, R4, P5 ;  /* 0x000000040d067208 */ /* 0x000fc40002800000 */
[----:B------:R-:W-:Y:S01]  /*0880*/  FSEL R17, R17, R4, P6 ;  /* 0x0000000411117208 */ /* 0x000fe20003000000 */
[----:B------:R-:W-:Y:S01]  /*0890*/  FMUL R13, R36, R5 ;  /* 0x00000005240d7220 */ /* 0x000fe20000400000 */
[----:B------:R-:W-:Y:S01]  /*08a0*/  FMNMX3 R2, R2, R19, R18, !PT ;  /* 0x0000001302027276 */ /* 0x000fe20007800012 */
[----:B------:R-:W-:-:S03]  /*08b0*/  FMUL R15, R16, R5 ;  /* 0x00000005100f7220 */ /* 0x000fc60000400000 */
[----:B------:R-:W-:Y:S02]  /*08c0*/  FMNMX3 R2, R2, R17, R6, !PT ;  /* 0x0000001102027276 */ /* 0x000fe40007800006 */
[----:B------:R-:W-:-:S04]  /*08d0*/  ISETP.NE.AND P1, PT, R21, RZ, PT ;  /* 0x000000ff1500720c */ /* 0x000fc80003f25270 */
[----:B------:R-:W-:Y:S02]  /*08e0*/  FSEL R16, R15, R4, P1 ;  /* 0x000000040f107208 */ /* 0x000fe40000800000 */
[----:B------:R-:W-:Y:S02]  /*08f0*/  ISETP.NE.AND P0, PT, R25, RZ, PT ;  /* 0x000000ff1900720c */ /* 0x000fe40003f05270 */
[----:B------:R-:W-:Y:S02]  /*0900*/  ISETP.NE.AND P4, PT, R27, RZ, PT ;  /* 0x000000ff1b00720c */ /* 0x000fe40003f85270 */
[----:B------:R-:W-:Y:S01]  /*0910*/  ISETP.NE.AND P1, PT, R11, RZ, PT ;  /* 0x000000ff0b00720c */ /* 0x000fe20003f25270 */
[----:B------:R-:W-:Y:S01]  /*0920*/  FMUL R27, R32, R5 ;  /* 0x00000005201b7220 */ /* 0x000fe20000400000 */
[----:B------:R-:W-:-:S04]  /*0930*/  ISETP.NE.AND P6, PT, R33, RZ, PT ;  /* 0x000000ff2100720c */ /* 0x000fc80003fc5270 */
[-C--:B------:R-:W-:Y:S01]  /*0940*/  FSEL R27, R27, R4.reuse, P4 ;  /* 0x000000041b1b7208 */ /* 0x080fe20002000000 */
[-C--:B------:R-:W-:Y:S01]  /*0950*/  FMUL R25, R26, R5.reuse ;  /* 0x000000051a197220 */ /* 0x080fe20000400000 */
[----:B------:R-:W-:Y:S01]  /*0960*/  UMOV UR4, 0xffffffff ;  /* 0xffffffff00047882 */ /* 0x000fe20000000000 */
[----:B--2---:R-:W-:Y:S02]  /*0970*/  ISETP.NE.AND P5, PT, R7, RZ, PT ;  /* 0x000000ff0700720c */ /* 0x004fe40003fa5270 */
[-C--:B------:R-:W-:Y:S01]  /*0980*/  FSEL R7, R3, R4.reuse, P3 ;  /* 0x0000000403077208 */ /* 0x080fe20001800000 */
[-C--:B------:R-:W-:Y:S01]  /*0990*/  FMUL R3, R34, R5.reuse ;  /* 0x0000000522037220 */ /* 0x080fe20000400000 */
[----:B------:R-:W-:Y:S02]  /*09a0*/  ISETP.NE.AND P3, PT, R8, RZ, PT ;  /* 0x000000ff0800720c */ /* 0x000fe40003f65270 */
[-C--:B------:R-:W-:Y:S02]  /*09b0*/  FSEL R8, R13, R4.reuse, P2 ;  /* 0x000000040d087208 */ /* 0x080fe40001000000 */
[----:B------:R-:W-:Y:S01]  /*09c0*/  ISETP.NE.AND P2, PT, R9, RZ, PT ;  /* 0x000000ff0900720c */ /* 0x000fe20003f45270 */
[----:B------:R-:W-:Y:S01]  /*09d0*/  FMUL R9, R24, R5 ;  /* 0x0000000518097220 */ /* 0x000fe20000400000 */
[----:B------:R-:W-:-:S02]  /*09e0*/  FSEL R32, R3, R4, P0 ;  /* 0x0000000403207208 */ /* 0x000fc40000000000 */
[----:B------:R-:W-:Y:S01]  /*09f0*/  FMNMX3 R3, R2, R7, R8, !PT ;  /* 0x0000000702037276 */ /* 0x000fe20007800008 */
[-C--:B-----5:R-:W-:Y:S01]  /*0a00*/  FMUL R11, R14, R5.reuse ;  /* 0x000000050e0b7220 */ /* 0x0a0fe20000400000 */
[----:B------:R-:W-:Y:S01]  /*0a10*/  FSEL R26, R9, R4, P6 ;  /* 0x00000004091a7208 */ /* 0x000fe20003000000 */
[----:B---3--:R-:W-:Y:S01]  /*0a20*/  FMUL R21, R12, R5 ;  /* 0x000000050c157220 */ /* 0x008fe20000400000 */
[----:B------:R-:W-:Y:S02]  /*0a30*/  FMNMX3 R3, R3, R16, R32, !PT ;  /* 0x0000001003037276 */ /* 0x000fe40007800020 */
        /* <DEDUP_REMOVED lines=27> */
[----:B------:R-:W-:Y:S01]  /*0bf0*/  FFMA.SAT R8, R40, R11, 0.5 ;  /* 0x3f00000028087423 */ /* 0x000fe2000000200b */
[----:B------:R-:W-:Y:S01]  /*0c00*/  FFMA.RM R15, R6, R9, 12582913 ;  /* 0x4b400001060f7423 */ /* 0x000fe20000004009 */
[----:B------:R-:W-:Y:S01]  /*0c10*/  FFMA.SAT R4, R36, R11, 0.5 ;  /* 0x3f00000024047423 */ /* 0x000fe2000000200b */
[--C-:B------:R-:W-:Y:S01]  /*0c20*/  FADD R20, R7, -R33.reuse ;  /* 0x8000002107147221 */ /* 0x100fe20000000000 */
[-C--:B------:R-:W-:Y:S01]  /*0c30*/  FFMA.RM R5, R8, R9.reuse, 12582913 ;  /* 0x4b40000108057423 */ /* 0x080fe20000004009 */
[----:B------:R-:W-:Y:S01]  /*0c40*/  FADD R3, R15, -12583039 ;  /* 0xcb40007f0f037421 */ /* 0x000fe20000000000 */
[----:B------:R-:W-:Y:S01]  /*0c50*/  FFMA.RM R19, R4, R9, 12582913 ;  /* 0x4b40000104137423 */ /* 0x000fe20000004009 */
[--C-:B------:R-:W-:Y:S01]  /*0c60*/  FADD R34, R18, -R33.reuse ;  /* 0x8000002112227221 */ /* 0x100fe20000000000 */
[----:B------:R-:W-:Y:S01]  /*0c70*/  FADD R14, R17, -R33 ;  /* 0x80000021110e7221 */ /* 0x000fe20000000000 */
[----:B------:R-:W-:Y:S01]  /*0c80*/  FFMA R7, R38, 1.4426950216293334961, -R3 ;  /* 0x3fb8aa3b26077823 */ /* 0x000fe20000000803 */
[----:B------:R-:W-:Y:S01]  /*0c90*/  FADD R13, R5, -12583039 ;  /* 0xcb40007f050d7421 */ /* 0x000fe20000000000 */
[-C--:B------:R-:W-:Y:S01]  /*0ca0*/  FFMA.SAT R8, R34, R11.reuse, 0.5 ;  /* 0x3f00000022087423 */ /* 0x080fe2000000200b */
[----:B------:R-:W-:Y:S01]  /*0cb0*/  FFMA.SAT R4, R14, R11, 0.5 ;  /* 0x3f0000000e047423 */ /* 0x000fe2000000200b */
[----:B------:R-:W-:Y:S01]  /*0cc0*/  FFMA R38, R38, 1.925963033500011079e-08, R7 ;  /* 0x32a5706026267823 */ /* 0x000fe20000000007 */
[----:B------:R-:W-:Y:S01]  /*0cd0*/  FADD R7, R19, -12583039 ;  /* 0xcb40007f13077421 */ /* 0x000fe20000000000 */
[----:B------:R-:W-:Y:S01]  /*0ce0*/  FFMA R13, R40, 1.4426950216293334961, -R13 ;  /* 0x3fb8aa3b280d7823 */ /* 0x000fe2000000080d */
[-C--:B------:R-:W-:Y:S01]  /*0cf0*/  FFMA.RM R3, R8, R9.reuse, 12582913 ;  /* 0x4b40000108037423 */ /* 0x080fe20000004009 */
[----:B------:R-:W-:Y:S01]  /*0d00*/  FFMA.RM R17, R4, R9, 12582913 ;  /* 0x4b40000104117423 */ /* 0x000fe20000004009 */
[----:B------:R-:W-:Y:S01]  /*0d10*/  FFMA R7, R36, 1.4426950216293334961, -R7 ;  /* 0x3fb8aa3b24077823 */ /* 0x000fe20000000807 */
        /* <DEDUP_REMOVED lines=15> */
[-C--:B------:R-:W-:Y:S01]  /*0e10*/  FFMA.RM R7, R4, R9.reuse, 12582913 ;  /* 0x4b40000104077423 */ /* 0x080fe20000004009 */
[----:B------:R-:W-:Y:S01]  /*0e20*/  FFMA.RM R8, R8, R9, 12582913 ;  /* 0x4b40000108087423 */ /* 0x000fe20000004009 */
[----:B------:R-:W-:Y:S01]  /*0e30*/  FFMA R34, R34, 1.925963033500011079e-08, R13 ;  /* 0x32a5706022227823 */ /* 0x000fe2000000000d */
[-C--:B------:R-:W-:Y:S01]  /*0e40*/  FFMA.SAT R4, R0, R11.reuse, 0.5 ;  /* 0x3f00000000047423 */ /* 0x080fe2000000200b */
[----:B------:R-:W-:Y:S01]  /*0e50*/  FADD R13, R7, -12583039 ;  /* 0xcb40007f070d7421 */ /* 0x000fe20000000000 */
[----:B------:R-:W-:Y:S01]  /*0e60*/  FADD R21, R8, -12583039 ;  /* 0xcb40007f08157421 */ /* 0x000fe20000000000 */
[----:B------:R-:W-:Y:S01]  /*0e70*/  FFMA R35, R14, 1.925963033500011079e-08, R35 ;  /* 0x32a570600e237823 */ /* 0x000fe20000000023 */
[----:B------:R-:W-:Y:S01]  /*0e80*/  FFMA.SAT R14, R32, R11, 0.5 ;  /* 0x3f000000200e7423 */ /* 0x000fe2000000200b */
[----:B------:R-:W-:Y:S01]  /*0e90*/  FFMA R13, R10, 1.4426950216293334961, -R13 ;  /* 0x3fb8aa3b0a0d7823 */ /* 0x000fe2000000080d */
[----:B------:R-:W-:Y:S01]  /*0ea0*/  FFMA R25, R20, 1.4426950216293334961, -R21 ;  /* 0x3fb8aa3b14197823 */ /* 0x000fe20000000815 */
[----:B------:R-:W1:Y:S01]  /*0eb0*/  MUFU.EX2 R33, R33 ;  /* 0x0000002100217308 */ /* 0x000e620000000800 */
[-C--:B------:R-:W-:Y:S01]  /*0ec0*/  FFMA.RM R14, R14, R9.reuse, 12582913 ;  /* 0x4b4000010e0e7423 */ /* 0x080fe20000004009 */
[----:B------:R-:W-:Y:S01]  /*0ed0*/  FFMA R21, R10, 1.925963033500011079e-08, R13 ;  /* 0x32a570600a157823 */ /* 0x000fe2000000000d */
[----:B------:R-:W-:Y:S01]  /*0ee0*/  FFMA.RM R13, R4, R9, 12582913 ;  /* 0x4b400001040d7423 */ /* 0x000fe20000004009 */
[----:B------:R-:W-:Y:S01]  /*0ef0*/  FFMA R20, R20, 1.925963033500011079e-08, R25 ;  /* 0x32a5706014147823 */ /* 0x000fe20000000019 */
[----:B------:R-:W-:Y:S01]  /*0f00*/  FFMA.SAT R10, R16, R11, 0.5 ;  /* 0x3f000000100a7423 */ /* 0x000fe2000000200b */
[----:B------:R-:W-:Y:S01]  /*0f10*/  SHF.L.U32 R4, R15, 0x17, RZ ;  /* 0x000000170f047819 */ /* 0x000fe200000006ff */
[----:B------:R-:W-:Y:S01]  /*0f20*/  FADD R25, R13, -12583039 ;  /* 0xcb40007f0d197421 */ /* 0x000fe20000000000 */
[----:B------:R-:W-:Y:S01]  /*0f30*/  FADD R15, R14, -12583039 ;  /* 0xcb40007f0e0f7421 */ /* 0x000fe20000000000 */
[----:B------:R-:W-:Y:S01]  /*0f40*/  FFMA.RM R10, R10, R9, 12582913 ;  /* 0x4b4000010a0a7423 */ /* 0x000fe20000004009 */
[----:B------:R-:W-:Y:S01]  /*0f50*/  MUFU.EX2 R36, R36 ;  /* 0x0000002400247308 */ /* 0x000fe20000000800 */
[----:B------:R-:W-:Y:S01]  /*0f60*/  FFMA R25, R0, 1.4426950216293334961, -R25 ;  /* 0x3fb8aa3b00197823 */ /* 0x000fe20000000819 */
[----:B------:R-:W-:Y:S01]  /*0f70*/  FFMA R15, R32, 1.4426950216293334961, -R15 ;  /* 0x3fb8aa3b200f7823 */ /* 0x000fe2000000080f */
[----:B------:R-:W-:-:S02]  /*0f80*/  SHF.L.U32 R19, R19, 0x17, RZ ;  /* 0x0000001713137819 */ /* 0x000fc400000006ff */
[----:B------:R-:W-:Y:S01]  /*0f90*/  FFMA R27, R0, 1.925963033500011079e-08, R25 ;  /* 0x32a57060001b7823 */ /* 0x000fe20000000019 */
[----:B------:R-:W-:Y:S01]  /*0fa0*/  FADD R25, R10, -12583039 ;  /* 0xcb40007f0a197421 */ /* 0x000fe20000000000 */
[----:B------:R-:W-:Y:S01]  /*0fb0*/  FFMA R32, R32, 1.925963033500011079e-08, R15 ;  /* 0x32a5706020207823 */ /* 0x000fe2000000000f */
[----:B------:R-:W-:Y:S01]  /*0fc0*/  SHF.L.U32 R0, R5, 0x17, RZ ;  /* 0x0000001705007819 */ /* 0x000fe200000006ff */
[----:B------:R2:W3:Y:S01]  /*0fd0*/  MUFU.EX2 R37, R38 ;  /* 0x0000002600257308 */ /* 0x0004e20000000800 */
[----:B------:R-:W-:Y:S01]  /*0fe0*/  FFMA R25, R16, 1.4426950216293334961, -R25 ;  /* 0x3fb8aa3b10197823 */ /* 0x000fe20000000819 */
[----:B------:R-:W-:Y:S02]  /*0ff0*/  SHF.L.U32 R3, R3, 0x17, RZ ;  /* 0x0000001703037819 */ /* 0x000fe400000006ff */
[----:B-1----:R-:W-:Y:S01]  /*1000*/  FMUL R0, R0, R33 ;  /* 0x0000002100007220 */ /* 0x002fe20000400000 */
[----:B------:R-:W-:Y:S01]  /*1010*/  FFMA R25, R16, 1.925963033500011079e-08, R25 ;  /* 0x32a5706010197823 */ /* 0x000fe20000000019 */
[-C--:B------:R-:W-:Y:S01]  /*1020*/  FFMA.SAT R16, R2, R11.reuse, 0.5 ;  /* 0x3f00000002107423 */ /* 0x080fe2000000200b */
[----:B------:R-:W-:Y:S01]  /*1030*/  SHF.L.U32 R7, R7, 0x17, RZ ;  /* 0x0000001707077819 */ /* 0x000fe200000006ff */
[----:B------:R-:W1:Y:S01]  /*1040*/  MUFU.EX2 R34, R34 ;  /* 0x0000002200227308 */ /* 0x000e620000000800 */
[----:B--2---:R-:W-:Y:S01]  /*1050*/  FFMA.SAT R38, R18, R11, 0.5 ;  /* 0x3f00000012267423 */ /* 0x004fe2000000200b */
[----:B------:R-:W-:Y:S01]  /*1060*/  FFMA.RM R15, R16, R9, 12582913 ;  /* 0x4b400001100f7423 */ /* 0x000fe20000004009 */
[----:B------:R-:W-:Y:S01]  /*1070*/  FFMA.SAT R16, R26, R11, 0.5 ;  /* 0x3f0000001a107423 */ /* 0x000fe2000000200b */
[----:B------:R-:W-:-:S02]  /*1080*/  SHF.L.U32 R8, R8, 0x17, RZ ;  /* 0x0000001708087819 */ /* 0x000fc400000006ff */
[----:B------:R-:W-:Y:S01]  /*1090*/  FADD R5, R15, -12583039 ;  /* 0xcb40007f0f057421 */ /* 0x000fe20000000000 */
[----:B------:R-:W-:Y:S01]  /*10a0*/  FFMA.RM R16, R16, R9, 12582913 ;  /* 0x4b40000110107423 */ /* 0x000fe20000004009 */
[----:B------:R-:W-:Y:S01]  /*10b0*/  MUFU.EX2 R25, R25 ;  /* 0x0000001900197308 */ /* 0x000fe20000000800 */
[----:B---3--:R-:W-:Y:S01]  /*10c0*/  FMUL R4, R4, R37 ;  /* 0x0000002504047220 */ /* 0x008fe20000400000 */
[----:B------:R-:W-:-:S04]  /*10d0*/  FFMA R5, R2, 1.4426950216293334961, -R5 ;  /* 0x3fb8aa3b02057823 */ /* 0x000fc80000000805 */
[----:B------:R-:W-:Y:S01]  /*10e0*/  FFMA R33, R2, 1.925963033500011079e-08, R5 ;  /* 0x32a5706002217823 */ /* 0x000fe20000000005 */
[----:B------:R-:W-:Y:S01]  /*10f0*/  FMUL R2, R19, R36 ;  /* 0x0000002413027220 */ /* 0x000fe20000400000 */
[----:B------:R-:W-:Y:S01]  /*1100*/  FADD R5, R16, -12583039 ;  /* 0xcb40007f10057421 */ /* 0x000fe20000000000 */
[----:B------:R-:W2:Y:S01]  /*1110*/  MUFU.EX2 R36, R35 ;  /* 0x0000002300247308 */ /* 0x000ea20000000800 */
[----:B------:R-:W-:Y:S01]  /*1120*/  FFMA.RM R19, R38, R9, 12582913 ;  /* 0x4b40000126137423 */ /* 0x000fe20000004009 */
[-C--:B------:R-:W-:Y:S01]  /*1130*/  FFMA.SAT R38, R12, R11.reuse, 0.5 ;  /* 0x3f0000000c267423 */ /* 0x080fe2000000200b */
[C---:B------:R-:W-:Y:S01]  /*1140*/  FFMA R5, R26.reuse, 1.4426950216293334961, -R5 ;  /* 0x3fb8aa3b1a057823 */ /* 0x040fe20000000805 */
[----:B-1----:R-:W-:Y:S01]  /*1150*/  FMUL R3, R3, R34 ;  /* 0x0000002203037220 */ /* 0x002fe20000400000 */
[----:B------:R-:W-:Y:S02]  /*1160*/  FADD R37, R19, -12583039 ;  /* 0xcb40007f13257421 */ /* 0x000fe40000000000 */
[----:B------:R-:W-:Y:S01]  /*1170*/  FFMA R26, R26, 1.925963033500011079e-08, R5 ;  /* 0x32a570601a1a7823 */ /* 0x000fe20000000005 */
[----:B------:R-:W-:Y:S01]  /*1180*/  SHF.L.U32 R5, R17, 0x17, RZ ;  /* 0x0000001711057819 */ /* 0x000fe200000006ff */
[C---:B------:R-:W-:Y:S01]  /*1190*/  FFMA R17, R18.reuse, 1.4426950216293334961, -R37 ;  /* 0x3fb8aa3b12117823 */ /* 0x040fe20000000825 */
[----:B------:R1:W3:Y:S03]  /*11a0*/  MUFU.EX2 R34, R21 ;  /* 0x0000001500227308 */ /* 0x0002e60000000800 */
[----:B------:R-:W-:Y:S01]  /*11b0*/  FFMA R17, R18, 1.925963033500011079e-08, R17 ;  /* 0x32a5706012117823 */ /* 0x000fe20000000011 */
[-C--:B------:R-:W-:Y:S01]  /*11c0*/  FFMA.SAT R18, R24, R11.reuse, 0.5 ;  /* 0x3f00000018127423 */ /* 0x080fe2000000200b */
[----:B--2---:R-:W-:Y:S01]  /*11d0*/  FMUL R5, R5, R36 ;  /* 0x0000002405057220 */ /* 0x004fe20000400000 */
[----:B------:R-:W-:-:S02]  /*11e0*/  FFMA.SAT R36, R6, R11, 0.5 ;  /* 0x3f00000006247423 */ /* 0x000fc4000000200b */
[-C--:B------:R-:W-:Y:S01]  /*11f0*/  FFMA.RM R18, R18, R9.reuse, 12582913 ;  /* 0x4b40000112127423 */ /* 0x080fe20000004009 */
[----:B------:R2:W4:Y:S01]  /*1200*/  MUFU.EX2 R35, R20 ;  /* 0x0000001400237308 */ /* 0x0005220000000800 */
[-C--:B-1----:R-:W-:Y:S01]  /*1210*/  FFMA.RM R21, R38, R9.reuse, 12582913 ;  /* 0x4b40000126157423 */ /* 0x082fe20000004009 */
[----:B------:R-:W-:Y:S01]  /*1220*/  FFMA.RM R11, R36, R9, 12582913 ;  /* 0x4b400001240b7423 */ /* 0x000fe20000004009 */
[----:B------:R-:W-:Y:S01]  /*1230*/  FADD R37, R18, -12583039 ;  /* 0xcb40007f12257421 */ /* 0x000fe20000000000 */
[----:B------:R-:W-:Y:S02]  /*1240*/  SHF.L.U32 R36, R13, 0x17, RZ ;  /* 0x000000170d247819 */ /* 0x000fe400000006ff */
[C---:B------:R-:W-:Y:S01]  /*1250*/  FADD R9, R11.reuse, -12583039 ;  /* 0xcb40007f0b097421 */ /* 0x040fe20000000000 */
[----:B------:R-:W-:Y:S01]  /*1260*/  FFMA R37, R24, 1.4426950216293334961, -R37 ;  /* 0x3fb8aa3b18257823 */ /* 0x000fe20000000825 */
[----:B------:R-:W1:Y:S01]  /*1270*/  MUFU.EX2 R27, R27 ;  /* 0x0000001b001b7308 */ /* 0x000e620000000800 */
[----:B------:R-:W-:Y:S01]  /*1280*/  SHF.L.U32 R11, R11, 0x17, RZ ;  /* 0x000000170b0b7819 */ /* 0x000fe200000006ff */
[----:B------:R-:W-:Y:S01]  /*1290*/  FFMA R9, R6, 1.4426950216293334961, -R9 ;  /* 0x3fb8aa3b06097823 */ /* 0x000fe20000000809 */
[----:B------:R-:W-:-:S03]  /*12a0*/  FFMA R24, R24, 1.925963033500011079e-08, R37 ;  /* 0x32a5706018187823 */ /* 0x000fc60000000025 */
[----:B--2---:R-:W-:Y:S01]  /*12b0*/  FFMA R20, R6, 1.925963033500011079e-08, R9 ;  /* 0x32a5706006147823 */ /* 0x004fe20000000009 */
[----:B------:R-:W-:Y:S01]  /*12c0*/  FADD R9, RZ, R4 ;  /* 0x00000004ff097221 */ /* 0x000fe20000000000 */
[----:B---3--:R-:W-:Y:S01]  /*12d0*/  FMUL R6, R7, R34 ;  /* 0x0000002207067220 */ /* 0x008fe20000400000 */
[----:B----4-:R-:W-:Y:S01]  /*12e0*/  FMUL R7, R8, R35 ;  /* 0x0000002308077220 */ /* 0x010fe20000400000 */
[----:B------:R-:W2:Y:S01]  /*12f0*/  MUFU.EX2 R32, R32 ;  /* 0x0000002000207308 */ /* 0x000ea20000000800 */
[----:B------:R-:W-:Y:S01]  /*1300*/  FADD R9, R9, R0 ;  /* 0x0000000009097221 */ /* 0x000fe20000000000 */
[----:B------:R-:W-:-:S03]  /*1310*/  FADD R35, R21, -12583039 ;  /* 0xcb40007f15237421 */ /* 0x000fc60000000000 */
[----:B------:R-:W-:Y:S01]  /*1320*/  FADD R8, R9, R2 ;  /* 0x0000000209087221 */ /* 0x000fe20000000000 */
[----:B------:R-:W-:Y:S02]  /*1330*/  FFMA R35, R12, 1.4426950216293334961, -R35 ;  /* 0x3fb8aa3b0c237823 */ /* 0x000fe40000000823 */
[----:B------:R-:W3:Y:S01]  /*1340*/  MUFU.EX2 R33, R33 ;  /* 0x0000002100217308 */ /* 0x000ee20000000800 */
[----:B------:R-:W-:Y:S01]  /*1350*/  FADD R34, R8, R3 ;  /* 0x0000000308227221 */ /* 0x000fe20000000000 */
[----:B-1----:R-:W-:Y:S01]  /*1360*/  FMUL R8, R36, R27 ;  /* 0x0000001b24087220 */ /* 0x002fe20000400000 */
[----:B------:R-:W-:Y:S01]  /*1370*/  SHF.L.U32 R27, R14, 0x17, RZ ;  /* 0x000000170e1b7819 */ /* 0x000fe200000006ff */
[----:B------:R-:W-:Y:S01]  /*1380*/  FFMA R35, R12, 1.925963033500011079e-08, R35 ;  /* 0x32a570600c237823 */ /* 0x000fe20000000023 */
[----:B------:R-:W-:Y:S01]  /*1390*/  FADD R9, R34, R5 ;  /* 0x0000000522097221 */ /* 0x000fe20000000000 */
[----:B------:R-:W-:Y:S02]  /*13a0*/  SHF.L.U32 R34, R10, 0x17, RZ ;  /* 0x000000170a227819 */ /* 0x000fe400000006ff */
[----:B------:R-:W1:Y:S01]  /*13b0*/  MUFU.EX2 R26, R26 ;  /* 0x0000001a001a7308 */ /* 0x000e620000000800 */
[----:B------:R-:W-:-:S02]  /*13c0*/  FADD R10, R9, R6 ;  /* 0x00000006090a7221 */ /* 0x000fc40000000000 */
[----:B------:R-:W-:Y:S01]  /*13d0*/  FMUL R9, R34, R25 ;  /* 0x0000001922097220 */ /* 0x000fe20000400000 */
[----:B------:R-:W-:Y:S01]  /*13e0*/  SHF.L.U32 R34, R15, 0x17, RZ ;  /* 0x000000170f227819 */ /* 0x000fe200000006ff */
[----:B------:R-:W-:Y:S01]  /*13f0*/  FADD R25, R10, R7 ;  /* 0x000000070a197221 */ /* 0x000fe20000000000 */
[----:B--2---:R-:W-:Y:S02]  /*1400*/  FMUL R10, R27, R32 ;  /* 0x000000201b0a7220 */ /* 0x004fe40000400000 */
[----:B------:R2:W4:Y:S01]  /*1410*/  MUFU.EX2 R13, R17 ;  /* 0x00000011000d7308 */ /* 0x0005220000000800 */
[----:B------:R-:W-:-:S04]  /*1420*/  FADD R14, R25, R8 ;  /* 0x00000008190e7221 */ /* 0x000fc80000000000 */
[----:B------:R-:W-:Y:S01]  /*1430*/  FADD R15, R14, R9 ;  /* 0x000000090e0f7221 */ /* 0x000fe20000000000 */
[----:B------:R-:W-:Y:S02]  /*1440*/  SHF.L.U32 R14, R19, 0x17, RZ ;  /* 0x00000017130e7819 */ /* 0x000fe400000006ff */
[----:B------:R-:W5:Y:S01]  /*1450*/  MUFU.EX2 R24, R24 ;  /* 0x0000001800187308 */ /* 0x000f620000000800 */
[----:B--2---:R-:W-:Y:S01]  /*1460*/  SHF.L.U32 R17, R16, 0x17, RZ ;  /* 0x0000001710117819 */ /* 0x004fe200000006ff */
[----:B---3--:R-:W-:Y:S01]  /*1470*/  FMUL R16, R34, R33 ;  /* 0x0000002122107220 */ /* 0x008fe20000400000 */
[----:B------:R-:W-:Y:S01]  /*1480*/  FADD R15, R15, R10 ;  /* 0x0000000a0f0f7221 */ /* 0x000fe20000000000 */
[----:B------:R-:W-:Y:S02]  /*1490*/  SHF.L.U32 R19, R18, 0x17, RZ ;  /* 0x0000001712137819 */ /* 0x000fe400000006ff */
[----:B-1----:R-:W-:Y:S01]  /*14a0*/  FMUL R17, R17, R26 ;  /* 0x0000001a11117220 */ /* 0x002fe20000400000 */
[----:B------:R-:W-:Y:S01]  /*14b0*/  FADD R12, R15, R16 ;  /* 0x000000100f0c7221 */ /* 0x000fe20000000000 */
[----:B------:R-:W1:Y:S01]  /*14c0*/  MUFU.EX2 R20, R20 ;  /* 0x0000001400147308 */ /* 0x000e620000000800 */
[----:B----4-:R-:W-:-:S02]  /*14d0*/  FMUL R18, R14, R13 ;  /* 0x0000000d0e127220 */ /* 0x010fc40000400000 */
[----:B------:R-:W-:-:S04]  /*14e0*/  FADD R13, R12, R17 ;  /* 0x000000110c0d7221 */ /* 0x000fc80000000000 */
[----:B------:R-:W-:Y:S01]  /*14f0*/  FADD R12, R13, R18 ;  /* 0x000000120d0c7221 */ /* 0x000fe20000000000 */
[----:B------:R-:W2:Y:S01]  /*1500*/  MUFU.EX2 R32, R35 ;  /* 0x0000002300207308 */ /* 0x000ea20000000800 */
[----:B-----5:R-:W-:Y:S01]  /*1510*/  FMUL R19, R19, R24 ;  /* 0x0000001813137220 */ /* 0x020fe20000400000 */
[----:B------:R-:W-:-:S03]  /*1520*/  SHF.L.U32 R13, R21, 0x17, RZ ;  /* 0x00000017150d7819 */ /* 0x000fc600000006ff */
[----:B------:R-:W-:Y:S01]  /*1530*/  FADD R12, R12, R19 ;  /* 0x000000130c0c7221 */ /* 0x000fe20000000000 */
[----:B-1----:R-:W-:Y:S01]  /*1540*/  FMUL R21, R11, R20 ;  /* 0x000000140b157220 */ /* 0x002fe20000400000 */
[----:B--2---:R-:W-:-:S03]  /*1550*/  FMUL R20, R13, R32 ;  /* 0x000000200d147220 */ /* 0x004fc60000400000 */
        /* <DEDUP_REMOVED lines=11> */
.L_x_31772:
        /* <DEDUP_REMOVED lines=11> */
[----:B01----:R-:W-:Y:S05]  /*16c0*/  CALL.REL.NOINC `($__internal_509_$__cuda_sm3x_div_rn_noftz_f32_slowpath) ;  /* 0x0000001c00bc7944 */ /* 0x003fea0003c00000 */
[----:B------:R-:W-:-:S07]  /*16d0*/  MOV R14, R4 ;  /* 0x00000004000e7202 */ /* 0x000fce0000000f00 */
.L_x_31729:
[----:B------:R-:W-:Y:S05]  /*16e0*/  BSYNC.RECONVERGENT B2 ;  /* 0x0000000000027941 */ /* 0x000fea0003800200 */
.L_x_31728:
        /* <DEDUP_REMOVED lines=11> */
[----:B01----:R-:W-:Y:S05]  /*17a0*/  CALL.REL.NOINC `($__internal_509_$__cuda_sm3x_div_rn_noftz_f32_slowpath) ;  /* 0x0000001c00847944 */ /* 0x003fea0003c00000 */
[----:B------:R-:W-:-:S07]  /*17b0*/  MOV R15, R4 ;  /* 0x00000004000f7202 */ /* 0x000fce0000000f00 */
.L_x_31731:
[----:B------:R-:W-:Y:S05]  /*17c0*/  BSYNC.RECONVERGENT B2 ;  /* 0x0000000000027941 */ /* 0x000fea0003800200 */
.L_x_31730:
        /* <DEDUP_REMOVED lines=13> */
.L_x_31733:
[----:B------:R-:W-:Y:S05]  /*18a0*/  BSYNC.RECONVERGENT B2 ;  /* 0x0000000000027941 */ /* 0x000fea0003800200 */
.L_x_31732:
        /* <DEDUP_REMOVED lines=13> */
.L_x_31735:
[----:B------:R-:W-:Y:S05]  /*1980*/  BSYNC.RECONVERGENT B2 ;  /* 0x0000000000027941 */ /* 0x000fea0003800200 */
.L_x_31734:
        /* <DEDUP_REMOVED lines=13> */
.L_x_31737:
[----:B------:R-:W-:Y:S05]  /*1a60*/  BSYNC.RECONVERGENT B2 ;  /* 0x0000000000027941 */ /* 0x000fea0003800200 */
.L_x_31736:
        /* <DEDUP_REMOVED lines=13> */
.L_x_31739:
[----:B------:R-:W-:Y:S05]  /*1b40*/  BSYNC.RECONVERGENT B2 ;  /* 0x0000000000027941 */ /* 0x000fea0003800200 */
.L_x_31738:
        /* <DEDUP_REMOVED lines=13> */
.L_x_31741:
[----:B------:R-:W-:Y:S05]  /*1c20*/  BSYNC.RECONVERGENT B2 ;  /* 0x0000000000027941 */ /* 0x000fea0003800200 */
.L_x_31740:
        /* <DEDUP_REMOVED lines=13> */
.L_x_31743:
[----:B------:R-:W-:Y:S05]  /*1d00*/  BSYNC.RECONVERGENT B2 ;  /* 0x0000000000027941 */ /* 0x000fea0003800200 */
.L_x_31742:
        /* <DEDUP_REMOVED lines=13> */
.L_x_31745:
[----:B------:R-:W-:Y:S05]  /*1de0*/  BSYNC.RECONVERGENT B2 ;  /* 0x0000000000027941 */ /* 0x000fea0003800200 */
.L_x_31744:
        /* <DEDUP_REMOVED lines=13> */
.L_x_31747:
[----:B------:R-:W-:Y:S05]  /*1ec0*/  BSYNC.RECONVERGENT B2 ;  /* 0x0000000000027941 */ /* 0x000fea0003800200 */
.L_x_31746:
        /* <DEDUP_REMOVED lines=13> */
.L_x_31749:
[----:B------:R-:W-:Y:S05]  /*1fa0*/  BSYNC.RECONVERGENT B2 ;  /* 0x0000000000027941 */ /* 0x000fea0003800200 */
.L_x_31748:
        /* <DEDUP_REMOVED lines=13> */
.L_x_31751:
[----:B------:R-:W-:Y:S05]  /*2080*/  BSYNC.RECONVERGENT B2 ;  /* 0x0000000000027941 */ /* 0x000fea0003800200 */
.L_x_31750:
        /* <DEDUP_REMOVED lines=13> */
.L_x_31753:
[----:B------:R-:W-:Y:S05]  /*2160*/  BSYNC.RECONVERGENT B2 ;  /* 0x0000000000027941 */ /* 0x000fea0003800200 */
.L_x_31752:
        /* <DEDUP_REMOVED lines=13> */
.L_x_31755:
[----:B------:R-:W-:Y:S05]  /*2240*/  BSYNC.RECONVERGENT B2 ;  /* 0x0000000000027941 */ /* 0x000fea0003800200 */
.L_x_31754:
        /* <DEDUP_REMOVED lines=13> */
.L_x_31757:
[----:B------:R-:W-:Y:S05]  /*2320*/  BSYNC.RECONVERGENT B2 ;  /* 0x0000000000027941 */ /* 0x000fea0003800200 */
.L_x_31756:
        /* <DEDUP_REMOVED lines=13> */
.L_x_31759:
[----:B------:R-:W-:Y:S05]  /*2400*/  BSYNC.RECONVERGENT B2 ;  /* 0x0000000000027941 */ /* 0x000fea0003800200 */
.L_x_31758:
        /* <DEDUP_REMOVED lines=53> */
[----:B------:R3:W-:Y:S01]  /*2760*/  STG.E desc[UR28][R12.64+0x780], R25 ;  /* 0x000780190c007986 */ /* 0x0007e2000c10191c */
[----:B------:R-:W-:Y:S05]  /*2770*/  @!P0 BRA `(.L_x_31760) ;  /* 0xffffffd800b48947 */ /* 0x000fea000383ffff */
[----:B------:R-:W-:Y:S05]  /*2780*/  EXIT ;  /* 0x000000000000794d */ /* 0x000fea0003800000 */
.L_x_31727:
[----:B------:R-:W-:Y:S01]  /*2790*/  BSSY B0, `(.L_x_31761) ;  /* 0x0000007000007945 */ /* 0x000fe20003800000 */
[----:B------:R-:W-:Y:S02]  /*27a0*/  MOV R12, 0x10 ;  /* 0x00000010000c7802 */ /* 0x000fe40000000f00 */
[----:B------:R-:W-:Y:S02]  /*27b0*/  MOV R11, 0x1f ;  /* 0x0000001f000b7802 */ /* 0x000fe40000000f00 */
[----:B------:R-:W-:-:S07]  /*27c0*/  MOV R15, 0xffffffff ;  /* 0xffffffff000f7802 */ /* 0x000fce0000000f00 */
[----:B0-----:R-:W-:Y:S05]  /*27d0*/  WARPSYNC.COLLECTIVE R15, `(.L_x_31762) ;  /* 0x000000000f087348 */ /* 0x001fea0003c00000 */
[----:B------:R1:W2:Y:S02]  /*27e0*/  SHFL.BFLY P6, R14, R13, R12, R11 ;  /* 0x0c00000c0d0e7389 */ /* 0x0002a400000c000b */
[----:B012---:R-:W-:Y:S05]  /*27f0*/  ENDCOLLECTIVE ;  /* 0x000000000000791b */ /* 0x007fea0003800000 */
.L_x_31762:
[----:B------:R-:W-:Y:S05]  /*2800*/  BSYNC B0 ;  /* 0x0000000000007941 */ /* 0x000fea0003800000 */
.L_x_31761:
[----:B------:R-:W-:Y:S01]  /*2810*/  HFMA2 R11, -RZ, RZ, 0, 1.847743988037109375e-06 ;  /* 0x0000001fff0b7431 */ /* 0x000fe200000001ff */
[----:B------:R-:W-:Y:S02]  /*2820*/  FMNMX R13, R13, R14, !PT ;  /* 0x0000000e0d0d7209 */ /* 0x000fe40007800000 */
[----:B------:R-:W-:Y:S02]  /*2830*/  MOV R12, 0x8 ;  /* 0x00000008000c7802 */ /* 0x000fe40000000f00 */
[----:B------:R-:W-:-:S07]  /*2840*/  MOV R15, 0xffffffff ;  /* 0xffffffff000f7802 */ /* 0x000fce0000000f00 */
[----:B------:R-:W-:Y:S05]  /*2850*/  WARPSYNC.COLLECTIVE R15, `(.L_x_31763) ;  /* 0x000000000f087348 */ /* 0x000fea0003c00000 */
[----:B------:R0:W1:Y:S02]  /*2860*/  SHFL.BFLY P6, R14, R13, R12, R11 ;  /* 0x0c00000c0d0e7389 */ /* 0x00006400000c000b */
[----:B01----:R-:W-:Y:S05]  /*2870*/  ENDCOLLECTIVE ;  /* 0x000000000000791b */ /* 0x003fea0003800000 */
.L_x_31763:
[----:B------:R-:W-:Y:S01]  /*2880*/  HFMA2 R12, -RZ, RZ, 0, 2.384185791015625e-07 ;  /* 0x00000004ff0c7431 */ /* 0x000fe200000001ff */
[----:B------:R-:W-:-:S04]  /*2890*/  FMNMX R0, R13, R14, !PT ;  /* 0x0000000e0d007209 */ /* 0x000fc80007800000 */
[----:B------:R-:W-:-:S07]  /*28a0*/  MOV R13, R0 ;  /* 0x00000000000d7202 */ /* 0x000fce0000000f00 */
[----:B------:R-:W-:Y:S05]  /*28b0*/  WARPSYNC.COLLECTIVE R15, `(.L_x_31764) ;  /* 0x000000000f087348 */ /* 0x000fea0003c00000 */
[----:B------:R0:W1:Y:S02]  /*28c0*/  SHFL.BFLY P6, R14, R13, R12, R11 ;  /* 0x0c00000c0d0e7389 */ /* 0x00006400000c000b */
[----:B01----:R-:W-:Y:S05]  /*28d0*/  ENDCOLLECTIVE ;  /* 0x000000000000791b */ /* 0x003fea0003800000 */
.L_x_31764:
[----:B------:R-:W-:Y:S01]  /*28e0*/  HFMA2 R12, -RZ, RZ, 0, 1.1920928955078125e-07 ;  /* 0x00000002ff0c7431 */ /* 0x000fe200000001ff */
[----:B------:R-:W-:-:S04]  /*28f0*/  FMNMX R2, R0, R14, !PT ;  /* 0x0000000e00027209 */ /* 0x000fc80007800000 */
[----:B------:R-:W-:-:S07]  /*2900*/  MOV R13, R2 ;  /* 0x00000002000d7202 */ /* 0x000fce0000000f00 */
[----:B------:R-:W-:Y:S05]  /*2910*/  WARPSYNC.COLLECTIVE R15, `(.L_x_31765) ;  /* 0x000000000f087348 */ /* 0x000fea0003c00000 */
[----:B------:R0:W1:Y:S02]  /*2920*/  SHFL.BFLY P6, R14, R13, R12, R11 ;  /* 0x0c00000c0d0e7389 */ /* 0x00006400000c000b */
[----:B01----:R-:W-:Y:S05]  /*2930*/  ENDCOLLECTIVE ;  /* 0x000000000000791b */ /* 0x003fea0003800000 */
.L_x_31765:
[----:B------:R-:W-:Y:S01]  /*2940*/  HFMA2 R12, -RZ, RZ, 0, 5.9604644775390625e-08 ;  /* 0x00000001ff0c7431 */ /* 0x000fe200000001ff */
[----:B------:R-:W-:-:S04]  /*2950*/  FMNMX R3, R2, R14, !PT ;  /* 0x0000000e02037209 */ /* 0x000fc80007800000 */
[----:B------:R-:W-:-:S07]  /*2960*/  MOV R13, R3 ;  /* 0x00000003000d7202 */ /* 0x000fce0000000f00 */
[----:B------:R-:W-:Y:S05]  /*2970*/  WARPSYNC.COLLECTIVE R15, `(.L_x_31766) ;  /* 0x000000000f087348 */ /* 0x000fea0003c00000 */
[----:B------:R0:W1:Y:S02]  /*2980*/  SHFL.BFLY P6, R14, R13, R12, R11 ;  /* 0x0c00000c0d0e7389 */ /* 0x00006400000c000b */
[----:B01----:R-:W-:Y:S05]  /*2990*/  ENDCOLLECTIVE ;  /* 0x000000000000791b */ /* 0x003fea0003800000 */
.L_x_31766:
[----:B------:R-:W-:Y:S01]  /*29a0*/  HFMA2 R12, -RZ, RZ, 3.7421875, 0 ;  /* 0x437c0000ff0c7431 */ /* 0x000fe200000001ff */
        /* <DEDUP_REMOVED lines=53> */
[----:B------:R-:W-:Y:S01]  /*2d00*/  SHF.L.U32 R2, R17, 0x17, RZ ;  /* 0x0000001711027819 */ /* 0x000fe200000006ff */
[----:B------:R-:W-:Y:S02]  /*2d10*/  FFMA.SAT R17, R32, R11, 0.5 ;  /* 0x3f00000020117423 */ /* 0x000fe4000000200b */
[----:B------:R-:W1:Y:S01]  /*2d20*/  MUFU.EX2 R9, R9 ;  /* 0x0000000900097308 */ /* 0x000e620000000800 */
[-C--:B------:R-:W-:Y:S01]  /*2d30*/  FFMA.RM R13, R13, R12.reuse, 12582913 ;  /* 0x4b4000010d0d7423 */ /* 0x080fe2000000400c */
[----:B------:R-:W-:-:S03]  /*2d40*/  FFMA.RM R17, R17, R12, 12582913 ;  /* 0x4b40000111117423 */ /* 0x000fc6000000400c */
[----:B------:R-:W-:Y:S01]  /*2d50*/  FADD R36, R13, -12583039 ;  /* 0xcb40007f0d247421 */ /* 0x000fe20000000000 */
[----:B0-----:R-:W-:Y:S01]  /*2d60*/  FMUL R3, R3, R10 ;  /* 0x0000000a03037220 */ /* 0x001fe20000400000 */
[----:B------:R-:W-:Y:S02]  /*2d70*/  FADD R10, R15, -12583039 ;  /* 0xcb40007f0f0a7421 */ /* 0x000fe40000000000 */
        /* <DEDUP_REMOVED lines=34> */
[----:B------:R-:W1:Y:S01]  /*2fa0*/  MUFU.EX2 R16, R16 ;  /* 0x0000001000107308 */ /* 0x000e620000000800 */
[----:B------:R-:W-:Y:S01]  /*2fb0*/  FFMA.RM R15, R15, R12, 12582913 ;  /* 0x4b4000010f0f7423 */ /* 0x000fe2000000400c */
[----:B0-----:R-:W-:Y:S01]  /*2fc0*/  FMUL R8, R8, R13 ;  /* 0x0000000d08087220 */ /* 0x001fe20000400000 */
[----:B------:R-:W-:Y:S02]  /*2fd0*/  FADD R13, R17, -12583039 ;  /* 0xcb40007f110d7421 */ /* 0x000fe40000000000 */
[C---:B------:R-:W-:Y:S01]  /*2fe0*/  FADD R17, R15.reuse, -12583039 ;  /* 0xcb40007f0f117421 */ /* 0x040fe20000000000 */
[----:B------:R-:W-:Y:S01]  /*2ff0*/  SHF.L.U32 R15, R15, 0x17, RZ ;  /* 0x000000170f0f7819 */ /* 0x000fe200000006ff */
[----:B------:R-:W-:Y:S02]  /*3000*/  FFMA R13, R32, 1.4426950216293334961, -R13 ;  /* 0x3fb8aa3b200d7823 */ /* 0x000fe4000000080d */
[----:B------:R-:W-:Y:S02]  /*3010*/  FFMA R17, R14, 1.4426950216293334961, -R17 ;  /* 0x3fb8aa3b0e117823 */ /* 0x000fe40000000811 */
[----:B------:R-:W-:-:S02]  /*3020*/  FFMA R13, R32, 1.925963033500011079e-08, R13 ;  /* 0x32a57060200d7823 */ /* 0x000fc4000000000d */
        /* <DEDUP_REMOVED lines=19> */
[C---:B------:R-:W-:Y:S02]  /*3160*/  FFMA R19, R18.reuse, 1.4426950216293334961, -R19 ;  /* 0x3fb8aa3b12137823 */ /* 0x040fe40000000813 */
[----:B------:R-:W0:Y:S02]  /*3170*/  MUFU.EX2 R14, R13 ;  /* 0x0000000d000e7308 */ /* 0x000e240000000800 */
[----:B------:R-:W-:-:S06]  /*3180*/  FFMA R19, R18, 1.925963033500011079e-08, R19 ;  /* 0x32a5706012137823 */ /* 0x000fcc0000000013 */
[----:B------:R1:W2:Y:S02]  /*3190*/  MUFU.EX2 R18, R19 ;  /* 0x0000001300127308 */ /* 0x0002a40000000800 */
[----:B-1----:R-:W-:-:S05]  /*31a0*/  SHF.L.U32 R19, R21, 0x17, RZ ;  /* 0x0000001715137819 */ /* 0x002fca00000006ff */
[----:B0-----:R-:W-:Y:S01]  /*31b0*/  FMUL R19, R19, R14 ;  /* 0x0000000e13137220 */ /* 0x001fe20000400000 */
[----:B--2---:R-:W-:Y:S01]  /*31c0*/  FMUL R18, R15, R18 ;  /* 0x000000120f127220 */ /* 0x004fe20000400000 */
        /* <DEDUP_REMOVED lines=38> */
.L_x_31767:
[----:B------:R-:W-:Y:S02]  /*3430*/  HFMA2 R12, -RZ, RZ, 0, 4.76837158203125e-07 ;  /* 0x00000008ff0c7431 */ /* 0x000fe400000001ff */
[----:B------:R-:W-:-:S05]  /*3440*/  FADD R24, R13, R14 ;  /* 0x0000000e0d187221 */ /* 0x000fca0000000000 */
[----:B------:R-:W-:-:S07]  /*3450*/  MOV R13, R24 ;  /* 0x00000018000d7202 */ /* 0x000fce0000000f00 */
[----:B------:R-:W-:Y:S05]  /*3460*/  WARPSYNC.COLLECTIVE R15, `(.L_x_31768) ;  /* 0x000000000f087348 */ /* 0x000fea0003c00000 */
[----:B------:R0:W1:Y:S02]  /*3470*/  SHFL.BFLY P6, R14, R13, R12, R11 ;  /* 0x0c00000c0d0e7389 */ /* 0x00006400000c000b */
[----:B01----:R-:W-:Y:S05]  /*3480*/  ENDCOLLECTIVE ;  /* 0x000000000000791b */ /* 0x003fea0003800000 */
.L_x_31768:
[----:B------:R-:W-:Y:S02]  /*3490*/  HFMA2 R12, -RZ, RZ, 0, 2.384185791015625e-07 ;  /* 0x00000004ff0c7431 */ /* 0x000fe400000001ff */
[----:B------:R-:W-:-:S05]  /*34a0*/  FADD R25, R24, R14 ;  /* 0x0000000e18197221 */ /* 0x000fca0000000000 */
[----:B------:R-:W-:-:S07]  /*34b0*/  MOV R13, R25 ;  /* 0x00000019000d7202 */ /* 0x000fce0000000f00 */
[----:B------:R-:W-:Y:S05]  /*34c0*/  WARPSYNC.COLLECTIVE R15, `(.L_x_31769) ;  /* 0x000000000f087348 */ /* 0x000fea0003c00000 */
[----:B------:R0:W1:Y:S02]  /*34d0*/  SHFL.BFLY P6, R14, R13, R12, R11 ;  /* 0x0c00000c0d0e7389 */ /* 0x00006400000c000b */
[----:B01----:R-:W-:Y:S05]  /*34e0*/  ENDCOLLECTIVE ;  /* 0x000000000000791b */ /* 0x003fea0003800000 */
.L_x_31769:
[----:B------:R-:W-:Y:S02]  /*34f0*/  HFMA2 R12, -RZ, RZ, 0, 1.1920928955078125e-07 ;  /* 0x00000002ff0c7431 */ /* 0x000fe400000001ff */
[----:B------:R-:W-:-:S05]  /*3500*/  FADD R26, R25, R14 ;  /* 0x0000000e191a7221 */ /* 0x000fca0000000000 */
[----:B------:R-:W-:-:S07]  /*3510*/  MOV R13, R26 ;  /* 0x0000001a000d7202 */ /* 0x000fce0000000f00 */
[----:B------:R-:W-:Y:S05]  /*3520*/  WARPSYNC.COLLECTIVE R15, `(.L_x_31770) ;  /* 0x000000000f087348 */ /* 0x000fea0003c00000 */
[----:B------:R0:W1:Y:S02]  /*3530*/  SHFL.BFLY P6, R14, R13, R12, R11 ;  /* 0x0c00000c0d0e7389 */ /* 0x00006400000c000b */
[----:B01----:R-:W-:Y:S05]  /*3540*/  ENDCOLLECTIVE ;  /* 0x000000000000791b */ /* 0x003fea0003800000 */
.L_x_31770:
[----:B------:R-:W-:Y:S02]  /*3550*/  HFMA2 R12, -RZ, RZ, 0, 5.9604644775390625e-08 ;  /* 0x00000001ff0c7431 */ /* 0x000fe400000001ff */
[----:B------:R-:W-:-:S05]  /*3560*/  FADD R27, R26, R14 ;  /* 0x0000000e1a1b7221 */ /* 0x000fca0000000000 */
[----:B------:R-:W-:-:S07]  /*3570*/  MOV R13, R27 ;  /* 0x0000001b000d7202 */ /* 0x000fce0000000f00 */
[----:B------:R-:W-:Y:S05]  /*3580*/  WARPSYNC.COLLECTIVE R15, `(.L_x_31771) ;  /* 0x000000000f087348 */ /* 0x000fea0003c00000 */
[----:B------:R0:W1:Y:S02]  /*3590*/  SHFL.BFLY P6, R14, R13, R12, R11 ;  /* 0x0c00000c0d0e7389 */ /* 0x00006400000c000b */
[----:B01----:R-:W-:Y:S05]  /*35a0*/  ENDCOLLECTIVE ;  /* 0x000000000000791b */ /* 0x003fea0003800000 */
.L_x_31771:
[----:B------:R-:W-:Y:S05]  /*35b0*/  BRA `(.L_x_31772) ;  /* 0xffffffe000147947 */ /* 0x000fea000383ffff */
        .weak           $__internal_509_$__cuda_sm3x_div_rn_noftz_f32_slowpath
        .type           $__internal_509_$__cuda_sm3x_div_rn_noftz_f32_slowpath,@function
        .size           $__internal_509_$__cuda_sm3x_div_rn_noftz_f32_slowpath,(.L_x_37886 - $__internal_509_$__cuda_sm3x_div_rn_noftz_f32_slowpath)
$__internal_509_$__cuda_sm3x_div_rn_noftz_f32_slowpath:
        /* <DEDUP_REMOVED lines=35> */
.L_x_31774:
        /* <DEDUP_REMOVED lines=51> */
.L_x_31781:
[----:B------:R-:W-:-:S04]  /*3b20*/  LOP3.LUT R4, R4, 0x80000000, RZ, 0xc0, !PT ;  /* 0x8000000004047812 */ /* 0x000fc800078ec0ff */
[----:B------:R-:W-:Y:S01]  /*3b30*/  LOP3.LUT R4, R4, 0x7f800000, RZ, 0xfc, !PT ;  /* 0x7f80000004047812 */ /* 0x000fe200078efcff */
[----:B------:R-:W-:Y:S06]  /*3b40*/  BRA `(.L_x_31782) ;  /* 0x0000000000047947 */ /* 0x000fec0003800000 */
.L_x_31780:
[----:B------:R-:W-:-:S07]  /*3b50*/  LEA R4, R33, R4, 0x17 ;  /* 0x0000000421047211 */ /* 0x000fce00078eb8ff */
.L_x_31782:
[----:B------:R-:W-:Y:S05]  /*3b60*/  BSYNC.RECONVERGENT B1 ;  /* 0x0000000000017941 */ /* 0x000fea0003800200 */
.L_x_31779:
[----:B------:R-:W-:Y:S05]  /*3b70*/  BRA `(.L_x_31783) ;  /* 0x0000000000207947 */ /* 0x000fea0003800000 */
.L_x_31778:
[----:B------:R-:W-:-:S04]  /*3b80*/  LOP3.LUT R4, R25, 0x80000000, R4, 0x48, !PT ;  /* 0x8000000019047812 */ /* 0x000fc800078e4804 */
[----:B------:R-:W-:Y:S01]  /*3b90*/  LOP3.LUT R4, R4, 0x7f800000, RZ, 0xfc, !PT ;  /* 0x7f80000004047812 */ /* 0x000fe200078efcff */
[----:B------:R-:W-:Y:S06]  /*3ba0*/  BRA `(.L_x_31783) ;  /* 0x0000000000147947 */ /* 0x000fec0003800000 */
.L_x_31777:
[----:B------:R-:W-:Y:S01]  /*3bb0*/  LOP3.LUT R4, R25, 0x80000000, R4, 0x48, !PT ;  /* 0x8000000019047812 */ /* 0x000fe200078e4804 */
[----:B------:R-:W-:Y:S06]  /*3bc0*/  BRA `(.L_x_31783) ;  /* 0x00000000000c7947 */ /* 0x000fec0003800000 */
.L_x_31776:
[----:B------:R-:W0:Y:S01]  /*3bd0*/  MUFU.RSQ R4, -QNAN ;  /* 0xffc0000000047908 */ /* 0x000e220000001400 */
[----:B------:R-:W-:Y:S05]  /*3be0*/  BRA `(.L_x_31783) ;  /* 0x0000000000047947 */ /* 0x000fea0003800000 */
.L_x_31775:
[----:B------:R-:W-:-:S07]  /*3bf0*/  FADD.FTZ R4, R4, R11 ;  /* 0x0000000b04047221 */ /* 0x000fce0000010000 */
.L_x_31783:
[----:B------:R-:W-:Y:S05]  /*3c00*/  BSYNC.RECONVERGENT B0 ;  /* 0x0000000000007941 */ /* 0x000fea0003800200 */
.L_x_31773:
[----:B------:R-:W-:-:S04]  /*3c10*/  HFMA2 R13, -RZ, RZ, 0, 0 ;  /* 0x00000000ff0d7431 */ /* 0x000fc800000001ff */
[----:B0-----:R-:W-:Y:S05]  /*3c20*/  RET.REL.NODEC R12 `(_Z15SoftmaxWarpImplI24ElementwiseScaleMaskLoadIffbE11DirectStoreIffEfLi1ELi16ELi32ELi1ELb0EL9Algorithm0EEvT_T0_ll) ;  /* 0xffffffc00cf47950 */ /* 0x001fea0003c3ffff */
.L_x_31784:
        /* <DEDUP_REMOVED lines=13> */
.L_x_37886:


//--------------------- .text._Z15SoftmaxWarpImplI24ElementwiseScaleMaskLoadIffbE11DirectStoreIffEfLi1ELi15ELi32ELi1ELb1EL9Algorithm0EEvT_T0_ll --------------------------
	.section	.text._Z15SoftmaxWarpImplI24ElementwiseScaleMaskLoadIffbE11DirectStoreIffEfLi1ELi15ELi32ELi1ELb1EL9Algorithm0EEvT_T0_ll,"ax",@progbits
	.align	128
        .global         _Z15SoftmaxWarpImplI24ElementwiseScaleMaskLoadIffbE11DirectStoreIffEfLi1ELi15ELi32ELi1ELb1EL9Algorithm0EEvT_T0_ll
        .type           _Z15SoftmaxWarpImplI24ElementwiseScaleMaskLoadIffbE11DirectStoreIffEfLi1ELi15ELi32ELi1ELb1EL9Algorithm0EEvT_T0_ll,@function
        .size           _Z15SoftmaxWarpImplI24ElementwiseScaleMaskLoadIffbE11DirectStoreIffEfLi1ELi15ELi32ELi1ELb1EL9Algorithm0EEvT_T0_ll,(.L_x_37887 - _Z15SoftmaxWarpImplI24ElementwiseScaleMaskLoadIffbE11DirectStoreIffEfLi1ELi15ELi32ELi1ELb1EL9Algorithm0EEvT_T0_ll)
        .other          _Z15SoftmaxWarpImplI24ElementwiseScaleMaskLoadIffbE11DirectStoreIffEfLi1ELi15ELi32ELi1ELb1EL9Algorithm0EEvT_T0_ll,@"STO_CUDA_ENTRY STV_DEFAULT"
_Z15SoftmaxWarpImplI24ElementwiseScaleMaskLoadIffbE11DirectStoreIffEfLi1ELi15ELi32ELi1ELb1EL9Algorithm0EEvT_T0_ll:
.text._Z15SoftmaxWarpImplI24ElementwiseScaleMaskLoadIffbE11DirectStoreIffEfLi1ELi15ELi32ELi1ELb1EL9Algorithm0EEvT_T0_ll:
        /* <DEDUP_REMOVED lines=26> */
.L_x_31785:
        /* <DEDUP_REMOVED lines=28> */
.L_x_31818:
[----:B------:R-:W-:Y:S01]  /*0360*/  ISETP.GE.U32.AND P0, PT, R26, UR44, PT ;  /* 0x0000002c1a007c0c */ /* 0x000fe2000bf06070 */
[----:B-1----:R-:W-:Y:S01]  /*0370*/  IMAD R5, R21, UR48, RZ ;  /* 0x0000003015057c24 */ /* 0x002fe2000f8e02ff */
[----:B------:R-:W-:Y:S01]  /*0380*/  MOV R2, R26 ;  /* 0x0000001a00027202 */ /* 0x000fe20000000f00 */
[----:B------:R-:W-:Y:S01]  /*0390*/  IMAD.MOV.U32 R3, RZ, RZ, RZ ;  /* 0x000000ffff037224 */ /* 0x000fe200078e00ff */
        /* <DEDUP_REMOVED lines=25> */
[----:B------:R-:W1:Y:S01]  /*0530*/  @!P3 LDG.E R6, desc[UR4][R4.64+0x80] ;  /* 0x000080040406b981 */ /* 0x000e62000c1e1900 */
[----:B------:R-:W-:-:S07]  /*0540*/  ISETP.GE.U32.AND P1, PT, R38, UR44, PT ;  /* 0x0000002c26007c0c */ /* 0x000fce000bf26070 */
[C---:B------:R-:W-:Y:S02]  /*0550*/  @!P2 R2UR UR6, R22.reuse ;  /* 0x000000001606a2ca */ /* 0x040fe400000e0000 */
[C---:B------:R-:W-:Y:S02]  /*0560*/  @!P2 R2UR UR7, R23.reuse ;  /* 0x000000001707a2ca */ /* 0x040fe400000e0000 */
[----:B------:R-:W-:Y:S02]  /*0570*/  @!P2 R2UR UR4, R22 ;  /* 0x000000001604a2ca */ /* 0x000fe400000e0000 */
[----:B------:R-:W-:Y:S02]  /*0580*/  @!P2 R2UR UR5, R23 ;  /* 0x000000001705a2ca */ /* 0x000fe400000e0000 */
[----:B------:R-:W-:-:S07]  /*0590*/  ISETP.GE.AND.EX P1, PT, RZ, UR45, PT, P1 ;  /* 0x0000002dff007c0c */ /* 0x000fce000bf26310 */
[----:B------:R-:W4:Y:S04]  /*05a0*/  @!P2 LDG.E.U8 R9, desc[UR6][R2.64+0x40] ;  /* 0x000040060209a981 */ /* 0x000f28000c1e1100 */
[----:B------:R-:W5:Y:S02]  /*05b0*/  @!P2 LDG.E R8, desc[UR4][R4.64+0x100] ;  /* 0x000100040408a981 */ /* 0x000f64000c1e1900 */
[C---:B------:R-:W-:Y:S02]  /*05c0*/  @!P1 R2UR UR6, R22.reuse ;  /* 0x00000000160692ca */ /* 0x040fe400000e0000 */
[----:B------:R-:W-:Y:S02]  /*05d0*/  @!P1 R2UR UR7, R23 ;  /* 0x00000000170792ca */ /* 0x000fe400000e0000 */
[----:B------:R-:W-:-:S02]  /*05e0*/  @!P1 R2UR UR4, R22 ;  /* 0x00000000160492ca */ /* 0x000fc400000e0000 */
        /* <DEDUP_REMOVED lines=20> */
[----:B------:R-:W-:Y:S01]  /*0730*/  IMAD.MOV.U32 R59, RZ, RZ, -0x800000 ;  /* 0xff800000ff3b7424 */ /* 0x000fe200078e00ff */
[----:B------:R-:W-:Y:S02]  /*0740*/  MOV R55, 0xff800000 ;  /* 0xff80000000377802 */ /* 0x000fe40000000f00 */
        /* <DEDUP_REMOVED lines=8> */
[----:B------:R-:W-:-:S04]  /*07d0*/  ISETP.GE.U32.AND P4, PT, R35, UR44, PT ;  /* 0x0000002c23007c0c */ /* 0x000fc8000bf86070 */
[----:B------:R-:W-:Y:S02]  /*07e0*/  ISETP.GE.AND.EX P4, PT, RZ, UR45, PT, P4 ;  /* 0x0000002dff007c0c */ /* 0x000fe4000bf86340 */
[----:B0-----:R-:W-:-:S11]  /*07f0*/  @!P0 FMNMX R13, R0, -INF , !PT ;  /* 0xff800000000d8809 */ /* 0x001fd60007800000 */
[----:B------:R-:W-:Y:S02]  /*0800*/  @!P4 R2UR UR6, R22 ;  /* 0x000000001606c2ca */ /* 0x000fe400000e0000 */
[----:B------:R-:W-:Y:S01]  /*0810*/  @!P4 R2UR UR7, R23 ;  /* 0x000000001707c2ca */ /* 0x000fe200000e0000 */
[----:B-----5:R-:W-:Y:S01]  /*0820*/  @!P2 FMUL R8, R8, R7 ;  /* 0x000000070808a220 */ /* 0x020fe20000400000 */
[----:B------:R-:W-:Y:S01]  /*0830*/  @!P4 R2UR UR4, R22 ;  /* 0x000000001604c2ca */ /* 0x000fe200000e0000 */
[----:B------:R-:W0:Y:S01]  /*0840*/  @!P1 LDC R7, c[0x0][0x39c] ;  /* 0x0000e700ff079b82 */ /* 0x000e220000000800 */
[-C--:B-1----:R-:W-:Y:S02]  /*0850*/  @!P3 MOV R57, R6.reuse ;  /* 0x000000060039b202 */ /* 0x082fe40000000f00 */
[----:B------:R-:W-:Y:S02]  /*0860*/  @!P3 FMNMX R13, R13, R6, !PT ;  /* 0x000000060d0db209 */ /* 0x000fe40007800000 */
[----:B----4-:R-:W-:-:S02]  /*0870*/  ISETP.NE.OR P3, PT, R9, RZ, P2 ;  /* 0x000000ff0900720c */ /* 0x010fc40001765670 */
[----:B------:R-:W-:Y:S01]  /*0880*/  @!P4 R2UR UR5, R23 ;  /* 0x000000001705c2ca */ /* 0x000fe200000e0000 */
[----:B------:R-:W1:Y:S02]  /*0890*/  @!P6 LDC R9, c[0x0][0x39c] ;  /* 0x0000e700ff09eb82 */ /* 0x000e640000000800 */
[----:B------:R-:W2:Y:S06]  /*08a0*/  @!P4 LDG.E.U8 R17, desc[UR6][R2.64+0xc0] ;  /* 0x0000c0060211c981 */ /* 0x000eac000c1e1100 */
[----:B------:R-:W3:Y:S08]  /*08b0*/  @!P5 LDC R6, c[0x0][0x39c] ;  /* 0x0000e700ff06db82 */ /* 0x000ef00000000800 */
[----:B------:R-:W4:Y:S01]  /*08c0*/  @!P3 LDC R8, c[0x0][0x398] ;  /* 0x0000e600ff08bb82 */ /* 0x000f220000000800 */
[----:B------:R-:W-:Y:S01]  /*08d0*/  ISETP.NE.OR P3, PT, R11, RZ, P1 ;  /* 0x000000ff0b00720c */ /* 0x000fe20000f65670 */
[----:B0-----:R-:W-:-:S02]  /*08e0*/  @!P1 FMUL R10, R10, R7 ;  /* 0x000000070a0a9220 */ /* 0x001fc40000400000 */
[----:B------:R-:W5:Y:S10]  /*08f0*/  @!P4 LDG.E R7, desc[UR4][R4.64+0x300] ;  /* 0x000300040407c981 */ /* 0x000f74000c1e1900 */
[----:B------:R-:W0:Y:S01]  /*0900*/  @!P3 LDC R10, c[0x0][0x398] ;  /* 0x0000e600ff0abb82 */ /* 0x000e220000000800 */
[----:B----4-:R-:W-:-:S02]  /*0910*/  @!P2 FMNMX R13, R13, R8, !PT ;  /* 0x000000080d0da209 */ /* 0x010fc40007800000 */
[----:B------:R-:W-:Y:S02]  /*0920*/  @!P2 MOV R59, R8 ;  /* 0x00000008003ba202 */ /* 0x000fe40000000f00 */
[----:B------:R-:W-:-:S04]  /*0930*/  ISETP.GE.U32.AND P2, PT, R34, UR44, PT ;  /* 0x0000002c22007c0c */ /* 0x000fc8000bf46070 */
[----:B------:R-:W-:Y:S02]  /*0940*/  ISETP.GE.AND.EX P3, PT, RZ, UR45, PT, P2 ;  /* 0x0000002dff007c0c */ /* 0x000fe4000bf66320 */
[----:B------:R-:W-:-:S04]  /*0950*/  ISETP.GE.U32.AND P2, PT, R33, UR44, PT ;  /* 0x0000002c21007c0c */ /* 0x000fc8000bf46070 */
[----:B------:R-:W-:-:S07]  /*0960*/  ISETP.GE.AND.EX P2, PT, RZ, UR45, PT, P2 ;  /* 0x0000002dff007c0c */ /* 0x000fce000bf46320 */
[C---:B------:R-:W-:Y:S02]  /*0970*/  @!P3 R2UR UR6, R22.reuse ;  /* 0x000000001606b2ca */ /* 0x040fe400000e0000 */
[C---:B------:R-:W-:Y:S02]  /*0980*/  @!P3 R2UR UR7, R23.reuse ;  /* 0x000000001707b2ca */ /* 0x040fe400000e0000 */
[----:B------:R-:W-:Y:S02]  /*0990*/  @!P3 R2UR UR4, R22 ;  /* 0x000000001604b2ca */ /* 0x000fe400000e0000 */
[----:B------:R-:W-:Y:S02]  /*09a0*/  @!P3 R2UR UR5, R23 ;  /* 0x000000001705b2ca */ /* 0x000fe400000e0000 */
[-C--:B0-----:R-:W-:Y:S02]  /*09b0*/  @!P1 FMNMX R13, R13, R10.reuse, !PT ;  /* 0x0000000a0d0d9209 */ /* 0x081fe40007800000 */
[----:B------:R-:W-:-:S02]  /*09c0*/  @!P1 MOV R55, R10 ;  /* 0x0000000a00379202 */ /* 0x000fc40000000f00 */
[----:B------:R-:W-:-:S03]  /*09d0*/  ISETP.NE.OR P1, PT, R14, RZ, P6 ;  /* 0x000000ff0e00720c */ /* 0x000fc60003725670 */
[----:B------:R-:W4:Y:S01]  /*09e0*/  @!P3 LDG.E.U8 R18, desc[UR6][R2.64+0xe0] ;  /* 0x0000e0060212b981 */ /* 0x000f22000c1e1100 */
[----:B------:R-:W-:Y:S01]  /*09f0*/  @!P2 R2UR UR6, R22 ;  /* 0x000000001606a2ca */ /* 0x000fe200000e0000 */
[----:B-1----:R-:W-:Y:S01]  /*0a00*/  @!P6 FMUL R12, R12, R9 ;  /* 0x000000090c0ce220 */ /* 0x002fe20000400000 */
[C---:B------:R-:W-:Y:S01]  /*0a10*/  @!P2 R2UR UR7, R23.reuse ;  /* 0x000000001707a2ca */ /* 0x040fe200000e0000 */
[----:B------:R-:W4:Y:S01]  /*0a20*/  @!P3 LDG.E R8, desc[UR4][R4.64+0x380] ;  /* 0x000380040408b981 */ /* 0x000f22000c1e1900 */
[----:B------:R-:W-:Y:S02]  /*0a30*/  @!P2 R2UR UR4, R22 ;  /* 0x000000001604a2ca */ /* 0x000fe400000e0000 */
[----:B------:R-:W-:-:S03]  /*0a40*/  @!P2 R2UR UR5, R23 ;  /* 0x000000001705a2ca */ /* 0x000fc600000e0000 */
[----:B------:R-:W0:Y:S01]  /*0a50*/  @!P1 LDC R12, c[0x0][0x398] ;  /* 0x0000e600ff0c9b82 */ /* 0x000e220000000800 */
[----:B------:R-:W-:-:S04]  /*0a60*/  ISETP.GE.U32.AND P1, PT, R32, UR44, PT ;  /* 0x0000002c20007c0c */ /* 0x000fc8000bf26070 */
[----:B------:R-:W-:Y:S01]  /*0a70*/  ISETP.GE.AND.EX P1, PT, RZ, UR45, PT, P1 ;  /* 0x0000002dff007c0c */ /* 0x000fe2000bf26310 */
[----:B------:R-:W4:Y:S04]  /*0a80*/  @!P2 LDG.E.U8 R10, desc[UR6][R2.64+0x100] ;  /* 0x00010006020aa981 */ /* 0x000f28000c1e1100 */
[----:B------:R-:W4:Y:S08]  /*0a90*/  @!P2 LDG.E R9, desc[UR4][R4.64+0x400] ;  /* 0x000400040409a981 */ /* 0x000f30000c1e1900 */
[----:B------:R-:W-:-:S02]  /*0aa0*/  @!P1 R2UR UR6, R22 ;  /* 0x00000000160692ca */ /* 0x000fc400000e0000 */
[C---:B------:R-:W-:Y:S02]  /*0ab0*/  @!P1 R2UR UR7, R23.reuse ;  /* 0x00000000170792ca */ /* 0x040fe400000e0000 */
[----:B------:R-:W-:Y:S02]  /*0ac0*/  @!P1 R2UR UR4, R22 ;  /* 0x00000000160492ca */ /* 0x000fe400000e0000 */
[----:B------:R-:W-:Y:S02]  /*0ad0*/  @!P1 R2UR UR5, R23 ;  /* 0x00000000170592ca */ /* 0x000fe400000e0000 */
[----:B------:R-:W-:Y:S01]  /*0ae0*/  MOV R53, 0xff800000 ;  /* 0xff80000000357802 */ /* 0x000fe20000000f00 */
[----:B0-----:R-:W-:Y:S01]  /*0af0*/  @!P6 IMAD.MOV.U32 R53, RZ, RZ, R12 ;  /* 0x000000ffff35e224 */ /* 0x001fe200078e000c */
[----:B------:R-:W-:-:S05]  /*0b00*/  @!P6 FMNMX R13, R13, R12, !PT ;  /* 0x0000000c0d0de209 */ /* 0x000fca0007800000 */
[----:B------:R-:W4:Y:S01]  /*0b10*/  @!P1 LDG.E.U8 R12, desc[UR6][R2.64+0x120] ;  /* 0x00012006020c9981 */ /* 0x000f22000c1e1100 */
[----:B------:R-:W-:-:S03]  /*0b20*/  ISETP.NE.OR P6, PT, R16, RZ, P5 ;  /* 0x000000ff1000720c */ /* 0x000fc60002fc5670 */
[----:B------:R-:W4:Y:S01]  /*0b30*/  @!P1 LDG.E R11, desc[UR4][R4.64+0x480] ;  /* 0x00048004040b9981 */ /* 0x000f22000c1e1900 */
[----:B---3--:R-:W-:-:S09]  /*0b40*/  @!P5 FMUL R6, R15, R6 ;  /* 0x000000060f06d220 */ /* 0x008fd20000400000 */
[----:B------:R-:W0:Y:S01]  /*0b50*/  @!P6 LDC R6, c[0x0][0x398] ;  /* 0x0000e600ff06eb82 */ /* 0x000e220000000800 */
[----:B------:R-:W-:-:S04]  /*0b60*/  ISETP.GE.U32.AND P6, PT, R31, UR44, PT ;  /* 0x0000002c1f007c0c */ /* 0x000fc8000bfc6070 */
[----:B------:R-:W-:-:S13]  /*0b70*/  ISETP.GE.AND.EX P6, PT, RZ, UR45, PT, P6 ;  /* 0x0000002dff007c0c */ /* 0x000fda000bfc6360 */
[----:B------:R-:W-:Y:S02]  /*0b80*/  @!P6 R2UR UR4, R22 ;  /* 0x000000001604e2ca */ /* 0x000fe400000e0000 */
[----:B------:R-:W-:-:S13]  /*0b90*/  @!P6 R2UR UR5, R23 ;  /* 0x000000001705e2ca */ /* 0x000fda00000e0000 */
[----:B------:R-:W3:Y:S04]  /*0ba0*/  @!P6 LDG.E R14, desc[UR4][R4.64+0x500] ;  /* 0x00050004040ee981 */ /* 0x000ee8000c1e1900 */
[----:B------:R-:W3:Y:S01]  /*0bb0*/  @!P6 LDG.E.U8 R15, desc[UR4][R2.64+0x140] ;  /* 0x00014004020fe981 */ /* 0x000ee2000c1e1100 */
[----:B------:R-:W-:Y:S02]  /*0bc0*/  MOV R43, 0xff800000 ;  /* 0xff800000002b7802 */ /* 0x000fe40000000f00 */
[-C--:B0-----:R-:W-:Y:S02]  /*0bd0*/  @!P5 FMNMX R13, R13, R6.reuse, !PT ;  /* 0x000000060d0dd209 */ /* 0x081fe40007800000 */
[----:B------:R-:W-:Y:S02]  /*0be0*/  @!P5 MOV R43, R6 ;  /* 0x00000006002bd202 */ /* 0x000fe40000000f00 */
[----:B------:R-:W5:Y:S01]  /*0bf0*/  @!P4 LDC R6, c[0x0][0x39c] ;  /* 0x0000e700ff06cb82 */ /* 0x000f620000000800 */
[----:B------:R-:W-:Y:S01]  /*0c00*/  IMAD.MOV.U32 R19, RZ, RZ, -0x800000 ;  /* 0xff800000ff137424 */ /* 0x000fe200078e00ff */
[----:B--2---:R-:W-:-:S06]  /*0c10*/  ISETP.NE.OR P5, PT, R17, RZ, P4 ;  /* 0x000000ff1100720c */ /* 0x004fcc00027a5670 */
[----:B------:R-:W0:Y:S01]  /*0c20*/  @!P3 LDC R17, c[0x0][0x39c] ;  /* 0x0000e700ff11bb82 */ /* 0x000e220000000800 */
[----:B-----5:R-:W-:-:S07]  /*0c30*/  @!P4 FMUL R6, R7, R6 ;  /* 0x000000060706c220 */ /* 0x020fce0000400000 */
[----:B------:R-:W1:Y:S01]  /*0c40*/  @!P5 LDC R6, c[0x0][0x398] ;  /* 0x0000e600ff06db82 */ /* 0x000e620000000800 */
[----:B------:R-:W-:Y:S02]  /*0c50*/  MOV R7, 0xff800000 ;  /* 0xff80000000077802 */ /* 0x000fe40000000f00 */
[-C--:B-1----:R-:W-:Y:S02]  /*0c60*/  @!P4 MOV R7, R6.reuse ;  /* 0x000000060007c202 */ /* 0x082fe40000000f00 */
[----:B------:R-:W-:-:S03]  /*0c70*/  @!P4 FMNMX R13, R13, R6, !PT ;  /* 0x000000060d0dc209 */ /* 0x000fc60007800000 */
[----:B------:R-:W1:Y:S01]  /*0c80*/  @!P2 LDC R6, c[0x0][0x39c] ;  /* 0x0000e700ff06ab82 */ /* 0x000e620000000800 */
[----:B----4-:R-:W-:Y:S01]  /*0c90*/  ISETP.NE.OR P5, PT, R18, RZ, P3 ;  /* 0x000000ff1200720c */ /* 0x010fe20001fa5670 */
[----:B0-----:R-:W-:-:S12]  /*0ca0*/  @!P3 FMUL R8, R8, R17 ;  /* 0x000000110808b220 */ /* 0x001fd80000400000 */
[----:B------:R-:W0:Y:S01]  /*0cb0*/  @!P5 LDC R8, c[0x0][0x398] ;  /* 0x0000e600ff08db82 */ /* 0x000e220000000800 */
[----:B------:R-:W-:Y:S02]  /*0cc0*/  ISETP.NE.OR P5, PT, R10, RZ, P2 ;  /* 0x000000ff0a00720c */ /* 0x000fe400017a5670 */
[----:B------:R-:W-:Y:S01]  /*0cd0*/  ISETP.GE.U32.AND P4, PT, R30, UR44, PT ;  /* 0x0000002c1e007c0c */ /* 0x000fe2000bf86070 */
[----:B-1----:R-:W-:-:S04]  /*0ce0*/  @!P2 FMUL R6, R9, R6 ;  /* 0x000000060906a220 */ /* 0x002fc80000400000 */
[----:B------:R-:W1:Y:S01]  /*0cf0*/  @!P1 LDC R10, c[0x0][0x39c] ;  /* 0x0000e700ff0a9b82 */ /* 0x000e620000000800 */
[----:B------:R-:W-:-:S07]  /*0d00*/  ISETP.GE.AND.EX P4, PT, RZ, UR45, PT, P4 ;  /* 0x0000002dff007c0c */ /* 0x000fce000bf86340 */
[----:B------:R-:W2:Y:S01]  /*0d10*/  @!P5 LDC R6, c[0x0][0x398] ;  /* 0x0000e600ff06db82 */ /* 0x000ea20000000800 */
[----:B0-----:R-:W-:-:S07]  /*0d20*/  @!P3 MOV R19, R8 ;  /* 0x000000080013b202 */ /* 0x001fce0000000f00 */
[----:B------:R-:W0:Y:S01]  /*0d30*/  @!P4 LDC R41, c[0x0][0x39c] ;  /* 0x0000e700ff29cb82 */ /* 0x000e220000000800 */
[----:B------:R-:W-:Y:S02]  /*0d40*/  @!P3 FMNMX R13, R13, R8, !PT ;  /* 0x000000080d0db209 */ /* 0x000fe40007800000 */
[----:B------:R-:W-:Y:S02]  /*0d50*/  ISETP.GE.U32.AND P3, PT, R29, UR44, PT ;  /* 0x0000002c1d007c0c */ /* 0x000fe4000bf66070 */
[----:B------:R-:W-:Y:S02]  /*0d60*/  @!P4 R2UR UR4, R22 ;  /* 0x000000001604c2ca */ /* 0x000fe400000e0000 */
[----:B------:R-:W-:Y:S02]  /*0d70*/  @!P4 R2UR UR5, R23 ;  /* 0x000000001705c2ca */ /* 0x000fe400000e0000 */
[----:B------:R-:W-:Y:S02]  /*0d80*/  ISETP.NE.OR P5, PT, R12, RZ, P1 ;  /* 0x000000ff0c00720c */ /* 0x000fe40000fa5670 */
[----:B------:R-:W-:Y:S01]  /*0d90*/  ISETP.GE.AND.EX P3, PT, RZ, UR45, PT, P3 ;  /* 0x0000002dff007c0c */ /* 0x000fe2000bf66330 */
[----:B-1----:R-:W-:Y:S01]  /*0da0*/  @!P1 FMUL R8, R11, R10 ;  /* 0x0000000a0b089220 */ /* 0x002fe20000400000 */
[----:B------:R-:W-:Y:S01]  /*0db0*/  MOV R17, 0xff800000 ;  /* 0xff80000000117802 */ /* 0x000fe20000000f00 */
[----:B------:R-:W3:Y:S01]  /*0dc0*/  @!P6 LDC R11, c[0x0][0x39c] ;  /* 0x0000e700ff0beb82 */ /* 0x000ee20000000800 */
[----:B--2---:R-:W-:-:S02]  /*0dd0*/  @!P2 FMNMX R13, R13, R6, !PT ;  /* 0x000000060d0da209 */ /* 0x004fc40007800000 */
[----:B------:R-:W-:-:S03]  /*0de0*/  @!P2 MOV R17, R6 ;  /* 0x000000060011a202 */ /* 0x000fc60000000f00 */
[----:B------:R-:W2:Y:S02]  /*0df0*/  @!P4 LDG.E.U8 R18, desc[UR4][R2.64+0x160] ;  /* 0x000160040212c981 */ /* 0x000ea4000c1e1100 */
[----:B------:R-:W1:Y:S02]  /*0e00*/  @!P5 LDC R8, c[0x0][0x398] ;  /* 0x0000e600ff08db82 */ /* 0x000e640000000800 */
[----:B------:R-:W0:Y:S01]  /*0e10*/  @!P4 LDG.E R6, desc[UR4][R4.64+0x580] ;  /* 0x000580040406c981 */ /* 0x000e22000c1e1900 */
[----:B------:R-:W-:Y:S02]  /*0e20*/  @!P3 R2UR UR6, R22 ;  /* 0x000000001606b2ca */ /* 0x000fe400000e0000 */
[----:B------:R-:W-:Y:S02]  /*0e30*/  @!P3 R2UR UR7, R23 ;  /* 0x000000001707b2ca */ /* 0x000fe400000e0000 */
[----:B------:R-:W-:-:S04]  /*0e40*/  ISETP.GE.U32.AND P2, PT, R28, UR44, PT ;  /* 0x0000002c1c007c0c */ /* 0x000fc8000bf46070 */
[----:B------:R-:W-:Y:S02]  /*0e50*/  ISETP.GE.AND.EX P2, PT, RZ, UR45, PT, P2 ;  /* 0x0000002dff007c0c */ /* 0x000fe4000bf46320 */
[----:B------:R-:W-:Y:S02]  /*0e60*/  @!P3 R2UR UR4, R22 ;  /* 0x000000001604b2ca */ /* 0x000fe400000e0000 */
[----:B------:R-:W-:-:S03]  /*0e70*/  @!P3 R2UR UR5, R23 ;  /* 0x000000001705b2ca */ /* 0x000fc600000e0000 */
[----:B------:R-:W4:Y:S01]  /*0e80*/  @!P3 LDG.E.U8 R10, desc[UR6][R2.64+0x180] ;  /* 0x00018006020ab981 */ /* 0x000f22000c1e1100 */
[----:B------:R-:W-:-:S04]  /*0e90*/  ISETP.GE.U32.AND P5, PT, R27, UR44, PT ;  /* 0x0000002c1b007c0c */ /* 0x000fc8000bfa6070 */
[----:B------:R-:W-:Y:S02]  /*0ea0*/  ISETP.GE.AND.EX P5, PT, RZ, UR45, PT, P5 ;  /* 0x0000002dff007c0c */ /* 0x000fe4000bfa6350 */
[C---:B------:R-:W-:Y:S02]  /*0eb0*/  @!P2 R2UR UR8, R22.reuse ;  /* 0x000000001608a2ca */ /* 0x040fe400000e0000 */
[----:B------:R-:W-:Y:S02]  /*0ec0*/  @!P2 R2UR UR9, R23 ;  /* 0x000000001709a2ca */ /* 0x000fe400000e0000 */
[----:B------:R-:W-:Y:S01]  /*0ed0*/  MOV R9, 0xff800000 ;  /* 0xff80000000097802 */ /* 0x000fe20000000f00 */
[----:B-1----:R-:W-:Y:S01]  /*0ee0*/  @!P1 IMAD.MOV.U32 R9, RZ, RZ, R8 ;  /* 0x000000ffff099224 */ /* 0x002fe200078e0008 */
[----:B------:R-:W-:Y:S02]  /*0ef0*/  @!P1 FMNMX R13, R13, R8, !PT ;  /* 0x000000080d0d9209 */ /* 0x000fe40007800000 */
[----:B------:R-:W5:Y:S01]  /*0f00*/  @!P3 LDG.E R8, desc[UR4][R4.64+0x600] ;  /* 0x000600040408b981 */ /* 0x000f62000c1e1900 */
[----:B------:R-:W-:-:S02]  /*0f10*/  @!P2 R2UR UR4, R22 ;  /* 0x000000001604a2ca */ /* 0x000fc400000e0000 */
[----:B------:R-:W-:-:S04]  /*0f20*/  @!P2 R2UR UR5, R23 ;  /* 0x000000001705a2ca */ /* 0x000fc800000e0000 */
[----:B------:R-:W5:Y:S01]  /*0f30*/  @!P2 LDG.E.U8 R12, desc[UR8][R2.64+0x1a0] ;  /* 0x0001a008020ca981 */ /* 0x000f62000c1e1100 */
[----:B------:R-:W-:Y:S02]  /*0f40*/  @!P5 R2UR UR8, R22 ;  /* 0x000000001608d2ca */ /* 0x000fe400000e0000 */
[C---:B------:R-:W-:Y:S01]  /*0f50*/  @!P5 R2UR UR9, R23.reuse ;  /* 0x000000001709d2ca */ /* 0x040fe200000e0000 */
[----:B---3--:R-:W-:Y:S01]  /*0f60*/  @!P6 FMUL R14, R14, R11 ;  /* 0x0000000b0e0ee220 */ /* 0x008fe20000400000 */
[----:B------:R-:W-:Y:S02]  /*0f70*/  @!P5 R2UR UR6, R22 ;  /* 0x000000001606d2ca */ /* 0x000fe400000e0000 */
[----:B------:R-:W-:Y:S02]  /*0f80*/  @!P5 R2UR UR7, R23 ;  /* 0x000000001707d2ca */ /* 0x000fe400000e0000 */
[----:B------:R-:W3:Y:S01]  /*0f90*/  @!P2 LDG.E R11, desc[UR4][R4.64+0x680] ;  /* 0x00068004040ba981 */ /* 0x000ee2000c1e1900 */
[----:B------:R-:W-:-:S06]  /*0fa0*/  ISETP.NE.OR P1, PT, R15, RZ, P6 ;  /* 0x000000ff0f00720c */ /* 0x000fcc0003725670 */
[----:B------:R-:W3:Y:S04]  /*0fb0*/  @!P5 LDG.E.U8 R16, desc[UR8][R2.64+0x1c0] ;  /* 0x0001c0080210d981 */ /* 0x000ee8000c1e1100 */
[----:B------:R1:W3:Y:S03]  /*0fc0*/  @!P5 LDG.E R15, desc[UR6][R4.64+0x700] ;  /* 0x00070006040fd981 */ /* 0x0002e6000c1e1900 */
[----:B------:R-:W1:Y:S08]  /*0fd0*/  @!P1 LDC R14, c[0x0][0x398] ;  /* 0x0000e600ff0e9b82 */ /* 0x000e700000000800 */
[----:B-1----:R-:W1:Y:S01]  /*0fe0*/  @!P5 LDC R4, c[0x0][0x39c] ;  /* 0x0000e700ff04db82 */ /* 0x002e620000000800 */
[----:B------:R-:W-:Y:S01]  /*0ff0*/  UMOV UR4, 0xffffffff ;  /* 0xffffffff00047882 */ /* 0x000fe20000000000 */
[----:B------:R-:W-:-:S02]  /*1000*/  @!P6 FMNMX R13, R13, R14, !PT ;  /* 0x0000000e0d0de209 */ /* 0x000fc40007800000 */
[----:B------:R-:W-:Y:S02]  /*1010*/  MOV R5, 0xff800000 ;  /* 0xff80000000057802 */ /* 0x000fe40000000f00 */
[----:B------:R-:W-:Y:S01]  /*1020*/  MOV R51, 0xff800000 ;  /* 0xff80000000337802 */ /* 0x000fe20000000f00 */
[----:B------:R-:W-:Y:S01]  /*1030*/  @!P6 IMAD.MOV.U32 R51, RZ, RZ, R14 ;  /* 0x000000ffff33e224 */ /* 0x000fe200078e000e */
[----:B------:R-:W-:Y:S02]  /*1040*/  MOV R49, 0xff800000 ;  /* 0xff80000000317802 */ /* 0x000fe40000000f00 */
[----:B------:R-:W-:Y:S02]  /*1050*/  MOV R47, 0xff800000 ;  /* 0xff800000002f7802 */ /* 0x000fe40000000f00 */
[----:B------:R-:W-:Y:S02]  /*1060*/  MOV R45, 0xff800000 ;  /* 0xff800000002d7802 */ /* 0x000fe40000000f00 */
[----:B------:R-:W-:-:S02]  /*1070*/  @!P0 MOV R5, R0 ;  /* 0x0000000000058202 */ /* 0x000fc40000000f00 */
[----:B--2---:R-:W-:Y:S01]  /*1080*/  ISETP.NE.OR P1, PT, R18, RZ, P4 ;  /* 0x000000ff1200720c */ /* 0x004fe20002725670 */
[----:B0-----:R-:W-:Y:S02]  /*1090*/  @!P4 FMUL R6, R6, R41 ;  /* 0x000000290606c220 */ /* 0x001fe40000400000 */
[----:B------:R-:W5:Y:S10]  /*10a0*/  @!P3 LDC R41, c[0x0][0x39c] ;  /* 0x0000e700ff29bb82 */ /* 0x000f740000000800 */
[----:B------:R-:W0:Y:S01]  /*10b0*/  @!P1 LDC R6, c[0x0][0x398] ;  /* 0x0000e600ff069b82 */ /* 0x000e220000000800 */
[----:B----4-:R-:W-:-:S07]  /*10c0*/  ISETP.NE.OR P1, PT, R10, RZ, P3 ;  /* 0x000000ff0a00720c */ /* 0x010fce0001f25670 */
[----:B------:R-:W3:Y:S01]  /*10d0*/  @!P2 LDC R10, c[0x0][0x39c] ;  /* 0x0000e700ff0aab82 */ /* 0x000ee20000000800 */
[----:B-----5:R-:W-:-:S07]  /*10e0*/  @!P3 FMUL R8, R8, R41 ;  /* 0x000000290808b220 */ /* 0x020fce0000400000 */
[----:B------:R-:W2:Y:S01]  /*10f0*/  @!P1 LDC R8, c[0x0][0x398] ;  /* 0x0000e600ff089b82 */ /* 0x000ea20000000800 */
[----:B------:R-:W-:Y:S01]  /*1100*/  ISETP.NE.OR P1, PT, R12, RZ, P2 ;  /* 0x000000ff0c00720c */ /* 0x000fe20001725670 */
[----:B---3--:R-:W-:-:S12]  /*1110*/  @!P2 FMUL R2, R11, R10 ;  /* 0x0000000a0b02a220 */ /* 0x008fd80000400000 */
[----:B------:R-:W3:Y:S01]  /*1120*/  @!P1 LDC R2, c[0x0][0x398] ;  /* 0x0000e600ff029b82 */ /* 0x000ee20000000800 */
[----:B------:R-:W-:Y:S01]  /*1130*/  ISETP.NE.OR P1, PT, R16, RZ, P5 ;  /* 0x000000ff1000720c */ /* 0x000fe20002f25670 */
[----:B-1----:R-:W-:-:S12]  /*1140*/  @!P5 FMUL R4, R15, R4 ;  /* 0x000000040f04d220 */ /* 0x002fd80000400000 */
[----:B------:R-:W1:Y:S01]  /*1150*/  @!P1 LDC R4, c[0x0][0x398] ;  /* 0x0000e600ff049b82 */ /* 0x000e620000000800 */
[----:B0-----:R-:W-:-:S04]  /*1160*/  @!P4 FMNMX R13, R13, R6, !PT ;  /* 0x000000060d0dc209 */ /* 0x001fc80007800000 */
[----:B--2---:R-:W-:Y:S01]  /*1170*/  @!P3 FMNMX R13, R13, R8, !PT ;  /* 0x000000080d0db209 */ /* 0x004fe20007800000 */
[----:B------:R-:W-:Y:S01]  /*1180*/  @!P3 IMAD.MOV.U32 R47, RZ, RZ, R8 ;  /* 0x000000ffff2fb224 */ /* 0x000fe200078e0008 */
[----:B------:R-:W-:Y:S02]  /*1190*/  MOV R41, 0xff800000 ;  /* 0xff80000000297802 */ /* 0x000fe40000000f00 */
[----:B---3--:R-:W-:Y:S02]  /*11a0*/  @!P2 FMNMX R13, R13, R2, !PT ;  /* 0x000000020d0da209 */ /* 0x008fe40007800000 */
[----:B------:R-:W-:Y:S02]  /*11b0*/  @!P4 MOV R49, R6 ;  /* 0x000000060031c202 */ /* 0x000fe40000000f00 */
[----:B------:R-:W-:Y:S02]  /*11c0*/  @!P2 MOV R45, R2 ;  /* 0x00000002002da202 */ /* 0x000fe40000000f00 */
[----:B-1----:R-:W-:-:S02]  /*11d0*/  @!P5 MOV R41, R4 ;  /* 0x000000040029d202 */ /* 0x002fc40000000f00 */
        /* <DEDUP_REMOVED lines=36> */
[----:B------:R-:W-:Y:S01]  /*1420*/  FADD R41, -R14, R41 ;  /* 0x000000290e297221 */ /* 0x000fe20000000100 */
[----:B------:R-:W-:Y:S02]  /*1430*/  FFMA.SAT R42, R51, R10, 0.5 ;  /* 0x3f000000332a7423 */ /* 0x000fe4000000200a */
[-C--:B------:R-:W-:Y:S01]  /*1440*/  FFMA.RM R8, R2, R11.reuse, 12582913 ;  /* 0x4b40000102087423 */ /* 0x080fe2000000400b */
[-C--:B------:R-:W-:Y:S01]  /*1450*/  FFMA.RM R2, R4, R11.reuse, 12582913 ;  /* 0x4b40000104027423 */ /* 0x080fe2000000400b */
[----:B------:R-:W0:Y:S01]  /*1460*/  MUFU.EX2 R5, R5 ;  /* 0x0000000500057308 */ /* 0x000e220000000800 */
[----:B------:R-:W-:Y:S01]  /*1470*/  FFMA.RM R15, R42, R11, 12582913 ;  /* 0x4b4000012a0f7423 */ /* 0x000fe2000000400b */
[----:B------:R-:W-:Y:S01]  /*1480*/  FADD R4, R8, -12583039 ;  /* 0xcb40007f08047421 */ /* 0x000fe20000000000 */
[C---:B------:R-:W-:Y:S01]  /*1490*/  FADD R6, R2.reuse, -12583039 ;  /* 0xcb40007f02067421 */ /* 0x040fe20000000000 */
[----:B------:R-:W-:-:S02]  /*14a0*/  SHF.L.U32 R2, R2, 0x17, RZ ;  /* 0x0000001702027819 */ /* 0x000fc400000006ff */
[----:B------:R-:W-:Y:S01]  /*14b0*/  FFMA R4, R57, 1.4426950216293334961, -R4 ;  /* 0x3fb8aa3b39047823 */ /* 0x000fe20000000804 */
[----:B------:R-:W-:-:S03]  /*14c0*/  FFMA R6, R59, 1.4426950216293334961, -R6 ;  /* 0x3fb8aa3b3b067823 */ /* 0x000fc60000000806 */
[----:B------:R-:W-:Y:S01]  /*14d0*/  FFMA R57, R57, 1.925963033500011079e-08, R4 ;  /* 0x32a5706039397823 */ /* 0x000fe20000000004 */
[----:B------:R-:W-:Y:S01]  /*14e0*/  FFMA.SAT R4, R55, R10, 0.5 ;  /* 0x3f00000037047423 */ /* 0x000fe2000000200a */
[----:B------:R-:W-:-:S03]  /*14f0*/  FFMA R59, R59, 1.925963033500011079e-08, R6 ;  /* 0x32a570603b3b7823 */ /* 0x000fc60000000006 */
[----:B------:R-:W-:Y:S01]  /*1500*/  FFMA.RM R3, R4, R11, 12582913 ;  /* 0x4b40000104037423 */ /* 0x000fe2000000400b */
[----:B------:R-:W1:Y:S01]  /*1510*/  MUFU.EX2 R57, R57 ;  /* 0x0000003900397308 */ /* 0x000e620000000800 */
[----:B0-----:R-:W-:Y:S01]  /*1520*/  FMUL R6, R0, R5 ;  /* 0x0000000500067220 */ /* 0x001fe20000400000 */
[----:B------:R-:W-:Y:S01]  /*1530*/  SHF.L.U32 R0, R8, 0x17, RZ ;  /* 0x0000001708007819 */ /* 0x000fe200000006ff */
[----:B------:R-:W-:Y:S01]  /*1540*/  FADD R4, R3, -12583039 ;  /* 0xcb40007f03047421 */ /* 0x000fe20000000000 */
[-C--:B------:R-:W-:Y:S01]  /*1550*/  FFMA.SAT R8, R43, R10.reuse, 0.5 ;  /* 0x3f0000002b087423 */ /* 0x080fe2000000200a */
[----:B------:R-:W-:Y:S02]  /*1560*/  SHF.L.U32 R3, R3, 0x17, RZ ;  /* 0x0000001703037819 */ /* 0x000fe400000006ff */
[C---:B------:R-:W-:Y:S01]  /*1570*/  FFMA R4, R55.reuse, 1.4426950216293334961, -R4 ;  /* 0x3fb8aa3b37047823 */ /* 0x040fe20000000804 */
[----:B------:R-:W-:Y:S01]  /*1580*/  FFMA.RM R5, R8, R11, 12582913 ;  /* 0x4b40000108057423 */ /* 0x000fe2000000400b */
[----:B------:R-:W0:Y:S02]  /*1590*/  MUFU.EX2 R59, R59 ;  /* 0x0000003b003b7308 */ /* 0x000e240000000800 */
[----:B------:R-:W-:Y:S01]  /*15a0*/  FFMA R55, R55, 1.925963033500011079e-08, R4 ;  /* 0x32a5706037377823 */ /* 0x000fe20000000004 */
[----:B------:R-:W-:Y:S01]  /*15b0*/  FFMA.SAT R4, R53, R10, 0.5 ;  /* 0x3f00000035047423 */ /* 0x000fe2000000200a */
[C---:B------:R-:W-:Y:S01]  /*15c0*/  FADD R8, R5.reuse, -12583039 ;  /* 0xcb40007f05087421 */ /* 0x040fe20000000000 */
[----:B------:R-:W-:-:S02]  /*15d0*/  IMAD.SHL.U32 R5, R5, 0x800000, RZ ;  /* 0x0080000005057824 */ /* 0x000fc400078e00ff */
[----:B------:R-:W-:Y:S01]  /*15e0*/  FFMA.RM R4, R4, R11, 12582913 ;  /* 0x4b40000104047423 */ /* 0x000fe2000000400b */
[C---:B------:R-:W-:Y:S01]  /*15f0*/  FFMA R8, R43.reuse, 1.4426950216293334961, -R8 ;  /* 0x3fb8aa3b2b087823 */ /* 0x040fe20000000808 */
[----:B-1----:R-:W-:Y:S02]  /*1600*/  FMUL R0, R0, R57 ;  /* 0x0000003900007220 */ /* 0x002fe40000400000 */
[C---:B------:R-:W-:Y:S01]  /*1610*/  FADD R12, R4.reuse, -12583039 ;  /* 0xcb40007f040c7421 */ /* 0x040fe20000000000 */
[----:B------:R-:W-:Y:S01]  /*1620*/  FFMA R43, R43, 1.925963033500011079e-08, R8 ;  /* 0x32a570602b2b7823 */ /* 0x000fe20000000008 */
[----:B------:R-:W-:Y:S01]  /*1630*/  FFMA.SAT R8, R7, R10, 0.5 ;  /* 0x3f00000007087423 */ /* 0x000fe2000000200a */
[----:B------:R-:W-:Y:S01]  /*1640*/  SHF.L.U32 R4, R4, 0x17, RZ ;  /* 0x0000001704047819 */ /* 0x000fe200000006ff */
[C---:B------:R-:W-:Y:S01]  /*1650*/  FFMA R12, R53.reuse, 1.4426950216293334961, -R12 ;  /* 0x3fb8aa3b350c7823 */ /* 0x040fe2000000080c */
[----:B------:R-:W1:Y:S01]  /*1660*/  MUFU.EX2 R16, R43 ;  /* 0x0000002b00107308 */ /* 0x000e620000000800 */
[----:B------:R-:W-:Y:S01]  /*1670*/  FFMA.RM R8, R8, R11, 12582913 ;  /* 0x4b40000108087423 */ /* 0x000fe2000000400b */
[----:B0-----:R-:W-:Y:S01]  /*1680*/  FMUL R2, R2, R59 ;  /* 0x0000003b02027220 */ /* 0x001fe20000400000 */
[----:B------:R-:W-:-:S02]  /*1690*/  FFMA R53, R53, 1.925963033500011079e-08, R12 ;  /* 0x32a5706035357823 */ /* 0x000fc4000000000c */
[----:B------:R-:W-:-:S03]  /*16a0*/  FADD R14, R8, -12583039 ;  /* 0xcb40007f080e7421 */ /* 0x000fc60000000000 */
[----:B------:R-:W0:Y:S01]  /*16b0*/  MUFU.EX2 R12, R55 ;  /* 0x00000037000c7308 */ /* 0x000e220000000800 */
[----:B------:R-:W-:-:S04]  /*16c0*/  FFMA R14, R7, 1.4426950216293334961, -R14 ;  /* 0x3fb8aa3b070e7823 */ /* 0x000fc8000000080e */
[----:B------:R-:W-:Y:S01]  /*16d0*/  FFMA R18, R7, 1.925963033500011079e-08, R14 ;  /* 0x32a5706007127823 */ /* 0x000fe2000000000e */
[----:B------:R-:W-:Y:S01]  /*16e0*/  SHF.L.U32 R7, R8, 0x17, RZ ;  /* 0x0000001708077819 */ /* 0x000fe200000006ff */
[----:B------:R-:W-:Y:S01]  /*16f0*/  FADD R8, R15, -12583039 ;  /* 0xcb40007f0f087421 */ /* 0x000fe20000000000 */
[----:B------:R-:W2:Y:S01]  /*1700*/  MUFU.EX2 R53, R53 ;  /* 0x0000003500357308 */ /* 0x000ea20000000800 */
[----:B-1----:R-:W-:Y:S01]  /*1710*/  FMUL R5, R5, R16 ;  /* 0x0000001005057220 */ /* 0x002fe20000400000 */
[----:B------:R-:W-:Y:S01]  /*1720*/  FFMA.SAT R16, R9, R10, 0.5 ;  /* 0x3f00000009107423 */ /* 0x000fe2000000200a */
[----:B------:R-:W-:Y:S01]  /*1730*/  FFMA R8, R51, 1.4426950216293334961, -R8 ;  /* 0x3fb8aa3b33087823 */ /* 0x000fe20000000808 */
[----:B------:R-:W-:Y:S02]  /*1740*/  IMAD.SHL.U32 R15, R15, 0x800000, RZ ;  /* 0x008000000f0f7824 */ /* 0x000fe400078e00ff */
[----:B------:R-:W-:Y:S01]  /*1750*/  FFMA.RM R13, R16, R11, 12582913 ;  /* 0x4b400001100d7423 */ /* 0x000fe2000000400b */
[----:B------:R-:W-:Y:S01]  /*1760*/  FFMA R51, R51, 1.925963033500011079e-08, R8 ;  /* 0x32a5706033337823 */ /* 0x000fe20000000008 */
[----:B------:R-:W1:Y:S01]  /*1770*/  MUFU.EX2 R18, R18 ;  /* 0x0000001200127308 */ /* 0x000e620000000800 */
[----:B0-----:R-:W-:Y:S01]  /*1780*/  FMUL R3, R3, R12 ;  /* 0x0000000c03037220 */ /* 0x001fe20000400000 */
[----:B------:R-:W-:Y:S01]  /*1790*/  FFMA.SAT R12, R19, R10, 0.5 ;  /* 0x3f000000130c7423 */ /* 0x000fe2000000200a */
[----:B------:R-:W-:-:S03]  /*17a0*/  FADD R16, R13, -12583039 ;  /* 0xcb40007f0d107421 */ /* 0x000fc60000000000 */
[----:B------:R-:W-:Y:S01]  /*17b0*/  FFMA.RM R12, R12, R11, 12582913 ;  /* 0x4b4000010c0c7423 */ /* 0x000fe2000000400b */
[----:B------:R-:W-:Y:S01]  /*17c0*/  FFMA R16, R9, 1.4426950216293334961, -R16 ;  /* 0x3fb8aa3b09107823 */ /* 0x000fe20000000810 */
[----:B--2---:R-:W-:Y:S02]  /*17d0*/  FMUL R4, R4, R53 ;  /* 0x0000003504047220 */ /* 0x004fe40000400000 */
[----:B------:R-:W-:-:S04]  /*17e0*/  FADD R14, R12, -12583039 ;  /* 0xcb40007f0c0e7421 */ /* 0x000fc80000000000 */
[----:B------:R-:W-:Y:S01]  /*17f0*/  FFMA R14, R19, 1.4426950216293334961, -R14 ;  /* 0x3fb8aa3b130e7823 */ /* 0x000fe2000000080e */
[----:B-1----:R-:W-:-:S03]  /*1800*/  FMUL R7, R7, R18 ;  /* 0x0000001207077220 */ /* 0x002fc60000400000 */
[----:B------:R-:W-:Y:S01]  /*1810*/  FFMA R19, R19, 1.925963033500011079e-08, R14 ;  /* 0x32a5706013137823 */ /* 0x000fe2000000000e */
[-C--:B------:R-:W-:Y:S01]  /*1820*/  FFMA.SAT R14, R17, R10.reuse, 0.5 ;  /* 0x3f000000110e7423 */ /* 0x080fe2000000200a */
[----:B------:R-:W-:-:S03]  /*1830*/  FFMA.SAT R18, R41, R10, 0.5 ;  /* 0x3f00000029127423 */ /* 0x000fc6000000200a */
[----:B------:R-:W-:-:S04]  /*1840*/  FFMA.RM R14, R14, R11, 12582913 ;  /* 0x4b4000010e0e7423 */ /* 0x000fc8000000400b */
[----:B------:R-:W-:-:S04]  /*1850*/  FADD R20, R14, -12583039 ;  /* 0xcb40007f0e147421 */ /* 0x000fc80000000000 */
[----:B------:R-:W-:-:S04]  /*1860*/  FFMA R20, R17, 1.4426950216293334961, -R20 ;  /* 0x3fb8aa3b11147823 */ /* 0x000fc80000000814 */
[----:B------:R-:W-:Y:S01]  /*1870*/  FFMA R20, R17, 1.925963033500011079e-08, R20 ;  /* 0x32a5706011147823 */ /* 0x000fe20000000014 */
[----:B------:R-:W-:Y:S01]  /*1880*/  FFMA R17, R9, 1.925963033500011079e-08, R16 ;  /* 0x32a5706009117823 */ /* 0x000fe20000000010 */
[----:B------:R-:W-:Y:S01]  /*1890*/  SHF.L.U32 R9, R12, 0x17, RZ ;  /* 0x000000170c097819 */ /* 0x000fe200000006ff */
[----:B------:R-:W0:Y:S01]  /*18a0*/  MUFU.EX2 R16, R19 ;  /* 0x0000001300107308 */ /* 0x000e220000000800 */
[----:B------:R-:W-:-:S04]  /*18b0*/  FFMA.SAT R12, R47, R10, 0.5 ;  /* 0x3f0000002f0c7423 */ /* 0x000fc8000000200a */
[----:B------:R-:W-:-:S03]  /*18c0*/  FFMA.RM R12, R12, R11, 12582913 ;  /* 0x4b4000010c0c7423 */ /* 0x000fc6000000400b */
[----:B------:R1:W-:Y:S08]  /*18d0*/  MUFU.EX2 R19, R20 ;  /* 0x0000001400137308 */ /* 0x0003f00000000800 */
[----:B------:R-:W2:Y:S01]  /*18e0*/  MUFU.EX2 R17, R17 ;  /* 0x0000001100117308 */ /* 0x000ea20000000800 */
[----:B0-----:R-:W-:Y:S01]  /*18f0*/  FMUL R9, R9, R16 ;  /* 0x0000001009097220 */ /* 0x001fe20000400000 */
[----:B------:R-:W-:Y:S01]  /*1900*/  FFMA.SAT R16, R49, R10, 0.5 ;  /* 0x3f00000031107423 */ /* 0x000fe2000000200a */
[----:B-1----:R-:W-:-:S03]  /*1910*/  SHF.L.U32 R20, R13, 0x17, RZ ;  /* 0x000000170d147819 */ /* 0x002fc600000006ff */
[----:B------:R-:W-:-:S04]  /*1920*/  FFMA.RM R16, R16, R11, 12582913 ;  /* 0x4b40000110107423 */ /* 0x000fc8000000400b */
[C---:B------:R-:W-:Y:S01]  /*1930*/  FADD R8, R16.reuse, -12583039 ;  /* 0xcb40007f10087421 */ /* 0x040fe20000000000 */
[----:B------:R-:W-:-:S03]  /*1940*/  SHF.L.U32 R16, R16, 0x17, RZ ;  /* 0x0000001710107819 */ /* 0x000fc600000006ff */
[----:B------:R-:W-:Y:S01]  /*1950*/  FFMA R8, R49, 1.4426950216293334961, -R8 ;  /* 0x3fb8aa3b31087823 */ /* 0x000fe20000000808 */
[----:B--2---:R-:W-:-:S03]  /*1960*/  FMUL R20, R20, R17 ;  /* 0x0000001114147220 */ /* 0x004fc60000400000 */
[----:B------:R-:W-:Y:S01]  /*1970*/  FFMA R49, R49, 1.925963033500011079e-08, R8 ;  /* 0x32a5706031317823 */ /* 0x000fe20000000008 */
[----:B------:R-:W-:Y:S01]  /*1980*/  SHF.L.U32 R8, R14, 0x17, RZ ;  /* 0x000000170e087819 */ /* 0x000fe200000006ff */
[C---:B------:R-:W-:Y:S01]  /*1990*/  FADD R14, R12.reuse, -12583039 ;  /* 0xcb40007f0c0e7421 */ /* 0x040fe20000000000 */
[----:B------:R-:W-:-:S03]  /*19a0*/  SHF.L.U32 R12, R12, 0x17, RZ ;  /* 0x000000170c0c7819 */ /* 0x000fc600000006ff */
[C---:B------:R-:W-:Y:S01]  /*19b0*/  FFMA R14, R47.reuse, 1.4426950216293334961, -R14 ;  /* 0x3fb8aa3b2f0e7823 */ /* 0x040fe2000000080e */
[----:B------:R-:W-:Y:S01]  /*19c0*/  FMUL R8, R8, R19 ;  /* 0x0000001308087220 */ /* 0x000fe20000400000 */
[----:B------:R-:W-:Y:S01]  /*19d0*/  FADD R19, RZ, R6 ;  /* 0x00000006ff137221 */ /* 0x000fe20000000000 */
[----:B------:R-:W-:Y:S01]  /*19e0*/  MUFU.EX2 R49, R49 ;  /* 0x0000003100317308 */ /* 0x000fe20000000800 */
[----:B------:R-:W-:Y:S01]  /*19f0*/  FFMA R47, R47, 1.925963033500011079e-08, R14 ;  /* 0x32a570602f2f7823 */ /* 0x000fe2000000000e */
[----:B------:R-:W-:Y:S01]  /*1a00*/  FFMA.SAT R14, R45, R10, 0.5 ;  /* 0x3f0000002d0e7423 */ /* 0x000fe2000000200a */
[----:B------:R-:W-:-:S03]  /*1a10*/  FADD R19, R19, R0 ;  /* 0x0000000013137221 */ /* 0x000fc60000000000 */
        /* <DEDUP_REMOVED lines=9> */
[----:B------:R-:W2:Y:S01]  /*1ab0*/  MUFU.EX2 R45, R45 ;  /* 0x0000002d002d7308 */ /* 0x000ea20000000800 */
[----:B0-----:R-:W-:Y:S01]  /*1ac0*/  FMUL R17, R12, R47 ;  /* 0x0000002f0c117220 */ /* 0x001fe20000400000 */
[----:B------:R-:W-:Y:S01]  /*1ad0*/  SHF.L.U32 R12, R11, 0x17, RZ ;  /* 0x000000170b0c7819 */ /* 0x000fe200000006ff */
[----:B------:R-:W-:Y:S01]  /*1ae0*/  FFMA R41, R41, 1.925963033500011079e-08, R14 ;  /* 0x32a5706029297823 */ /* 0x000fe2000000000e */
[----:B------:R-:W-:-:S04]  /*1af0*/  FADD R14, R19, R2 ;  /* 0x00000002130e7221 */ /* 0x000fc80000000000 */
[----:B------:R-:W-:Y:S01]  /*1b00*/  FADD R13, R14, R3 ;  /* 0x000000030e0d7221 */ /* 0x000fe20000000000 */
[----:B------:R-:W0:Y:S01]  /*1b10*/  MUFU.EX2 R41, R41 ;  /* 0x0000002900297308 */ /* 0x000e220000000800 */
[----:B-1----:R-:W-:Y:S01]  /*1b20*/  FMUL R19, R15, R18 ;  /* 0x000000120f137220 */ /* 0x002fe20000400000 */
[----:B------:R-:W-:Y:S01]  /*1b30*/  FMUL R18, R16, R49 ;  /* 0x0000003110127220 */ /* 0x000fe20000400000 */
[----:B------:R-:W-:Y:S01]  /*1b40*/  FADD R14, R13, R4 ;  /* 0x000000040d0e7221 */ /* 0x000fe20000000000 */
[----:B------:R-:W-:-:S03]  /*1b50*/  SHF.L.U32 R16, R10, 0x17, RZ ;  /* 0x000000170a107819 */ /* 0x000fc600000006ff */
[----:B------:R-:W-:Y:S02]  /*1b60*/  FADD R14, R14, R5 ;  /* 0x000000050e0e7221 */ /* 0x000fe40000000000 */
[----:B--2---:R-:W-:Y:S02]  /*1b70*/  FMUL R16, R16, R45 ;  /* 0x0000002d10107220 */ /* 0x004fe40000400000 */
        /* <DEDUP_REMOVED lines=19> */
.L_x_31830:
        /* <DEDUP_REMOVED lines=11> */
[----:B0-----:R-:W-:Y:S05]  /*1d60*/  CALL.REL.NOINC `($__internal_510_$__cuda_sm3x_div_rn_noftz_f32_slowpath) ;  /* 0x0000001c00dc7944 */ /* 0x001fea0003c00000 */
[----:B------:R-:W-:-:S07]  /*1d70*/  IMAD.MOV.U32 R15, RZ, RZ, R6 ;  /* 0x000000ffff0f7224 */ /* 0x000fce00078e0006 */
.L_x_31789:
[----:B------:R-:W-:Y:S05]  /*1d80*/  BSYNC.RECONVERGENT B3 ;  /* 0x0000000000037941 */ /* 0x000fea0003800200 */
.L_x_31788:
        /* <DEDUP_REMOVED lines=11> */
[----:B0-----:R-:W-:Y:S05]  /*1e40*/  CALL.REL.NOINC `($__internal_510_$__cuda_sm3x_div_rn_noftz_f32_slowpath) ;  /* 0x0000001c00a47944 */ /* 0x001fea0003c00000 */
[----:B------:R-:W-:-:S07]  /*1e50*/  MOV R41, R6 ;  /* 0x0000000600297202 */ /* 0x000fce0000000f00 */
.L_x_31791:
[----:B------:R-:W-:Y:S05]  /*1e60*/  BSYNC.RECONVERGENT B3 ;  /* 0x0000000000037941 */ /* 0x000fea0003800200 */
.L_x_31790:
        /* <DEDUP_REMOVED lines=13> */
.L_x_31793:
[----:B------:R-:W-:Y:S05]  /*1f40*/  BSYNC.RECONVERGENT B3 ;  /* 0x0000000000037941 */ /* 0x000fea0003800200 */
.L_x_31792:
        /* <DEDUP_REMOVED lines=11> */
[----:B0-----:R-:W-:Y:S05]  /*2000*/  CALL.REL.NOINC `($__internal_510_$__cuda_sm3x_div_rn_noftz_f32_slowpath) ;  /* 0x0000001c00347944 */ /* 0x001fea0003c00000 */
[----:B------:R-:W-:-:S07]  /*2010*/  MOV R45, R6 ;  /* 0x00000006002d7202 */ /* 0x000fce0000000f00 */
.L_x_31795:
[----:B------:R-:W-:Y:S05]  /*2020*/  BSYNC.RECONVERGENT B3 ;  /* 0x0000000000037941 */ /* 0x000fea0003800200 */
.L_x_31794:
        /* <DEDUP_REMOVED lines=13> */
.L_x_31797:
[----:B------:R-:W-:Y:S05]  /*2100*/  BSYNC.RECONVERGENT B3 ;  /* 0x0000000000037941 */ /* 0x000fea0003800200 */
.L_x_31796:
        /* <DEDUP_REMOVED lines=12> */
[----:B------:R-:W-:-:S07]  /*21d0*/  IMAD.MOV.U32 R49, RZ, RZ, R6 ;  /* 0x000000ffff317224 */ /* 0x000fce00078e0006 */
.L_x_31799:
[----:B------:R-:W-:Y:S05]  /*21e0*/  BSYNC.RECONVERGENT B3 ;  /* 0x0000000000037941 */ /* 0x000fea0003800200 */
.L_x_31798:
        /* <DEDUP_REMOVED lines=13> */
.L_x_31801:
[----:B------:R-:W-:Y:S05]  /*22c0*/  BSYNC.RECONVERGENT B3 ;  /* 0x0000000000037941 */ /* 0x000fea0003800200 */
.L_x_31800:
        /* <DEDUP_REMOVED lines=13> */
.L_x_31803:
[----:B------:R-:W-:Y:S05]  /*23a0*/  BSYNC.RECONVERGENT B3 ;  /* 0x0000000000037941 */ /* 0x000fea0003800200 */
.L_x_31802:
        /* <DEDUP_REMOVED lines=13> */
.L_x_31805:
[----:B------:R-:W-:Y:S05]  /*2480*/  BSYNC.RECONVERGENT B3 ;  /* 0x0000000000037941 */ /* 0x000fea0003800200 */
.L_x_31804:
        /* <DEDUP_REMOVED lines=13> */
.L_x_31807:
[----:B------:R-:W-:Y:S05]  /*2560*/  BSYNC.RECONVERGENT B3 ;  /* 0x0000000000037941 */ /* 0x000fea0003800200 */
.L_x_31806:
        /* <DEDUP_REMOVED lines=13> */
.L_x_31809:
[----:B------:R-:W-:Y:S05]  /*2640*/  BSYNC.RECONVERGENT B3 ;  /* 0x0000000000037941 */ /* 0x000fea0003800200 */
.L_x_31808:
        /* <DEDUP_REMOVED lines=13> */
.L_x_31811:
[----:B------:R-:W-:Y:S05]  /*2720*/  BSYNC.RECONVERGENT B3 ;  /* 0x0000000000037941 */ /* 0x000fea0003800200 */
.L_x_31810:
        /* <DEDUP_REMOVED lines=13> */
.L_x_31813:
[----:B------:R-:W-:Y:S05]  /*2800*/  BSYNC.RECONVERGENT B3 ;  /* 0x0000000000037941 */ /* 0x000fea0003800200 */
.L_x_31812:
        /* <DEDUP_REMOVED lines=13> */
.L_x_31815:
[----:B------:R-:W-:Y:S05]  /*28e0*/  BSYNC.RECONVERGENT B3 ;  /* 0x0000000000037941 */ /* 0x000fea0003800200 */
.L_x_31814:
        /* <DEDUP_REMOVED lines=13> */
.L_x_31817:
[----:B------:R-:W-:Y:S05]  /*29c0*/  BSYNC.RECONVERGENT B3 ;  /* 0x0000000000037941 */ /* 0x000fea0003800200 */
.L_x_31816:
[----:B------:R-:W-:Y:S01]  /*29d0*/  MOV R2, R26 ;  /* 0x0000001a00027202 */ /* 0x000fe20000000f00 */
[----:B------:R-:W-:Y:S01]  /*29e0*/  IMAD R5, R21, UR38, RZ ;  /* 0x0000002615057c24 */ /* 0x000fe2000f8e02ff */
[----:B------:R-:W-:Y:S01]  /*29f0*/  @!P0 R2UR UR4, R22 ;  /* 0x00000000160482ca */ /* 0x000fe200000e0000 */
[----:B------:R-:W-:Y:S01]  /*2a00*/  IMAD.MOV.U32 R3, RZ, RZ, RZ ;  /* 0x000000ffff037224 */ /* 0x000fe200078e00ff */
[----:B------:R-:W-:Y:S01]  /*2a10*/  @!P0 R2UR UR5, R23 ;  /* 0x00000000170582ca */ /* 0x000fe200000e0000 */
[----:B------:R-:W-:Y:S01]  /*2a20*/  IMAD R5, R24, UR39, R5 ;  /* 0x0000002718057c24 */ /* 0x000fe2000f8e0205 */
[----:B------:R-:W-:Y:S01]  /*2a30*/  ISETP.GE.U32.AND P6, PT, R40, UR44, PT ;  /* 0x0000002c28007c0c */ /* 0x000fe2000bfc6070 */
[----:B------:R-:W-:Y:S01]  /*2a40*/  IMAD.WIDE.U32 R2, R24, UR38, R2 ;  /* 0x0000002618027c25 */ /* 0x000fe2000f8e0002 */
[----:B------:R-:W-:Y:S02]  /*2a50*/  ISETP.GE.U32.AND P5, PT, R39, UR44, PT ;  /* 0x0000002c27007c0c */ /* 0x000fe4000bfa6070 */
[----:B------:R-:W-:-:S02]  /*2a60*/  ISETP.GE.AND.EX P6, PT, RZ, UR45, PT, P6 ;  /* 0x0000002dff007c0c */ /* 0x000fc4000bfc6360 */
[----:B------:R-:W-:Y:S02]  /*2a70*/  IADD3 R3, PT, PT, R3, R5, RZ ;  /* 0x0000000503037210 */ /* 0x000fe40007ffe0ff */
[----:B------:R-:W-:Y:S02]  /*2a80*/  LEA R4, P1, R2, UR36, 0x2 ;  /* 0x0000002402047c11 */ /* 0x000fe4000f8210ff */
[----:B------:R-:W-:Y:S02]  /*2a90*/  ISETP.GE.U32.AND P4, PT, R38, UR44, PT ;  /* 0x0000002c26007c0c */ /* 0x000fe4000bf86070 */
[----:B------:R-:W-:Y:S02]  /*2aa0*/  LEA.HI.X R5, R2, UR37, R3, 0x2, P1 ;  /* 0x0000002502057c11 */ /* 0x000fe400088f1403 */
        /* <DEDUP_REMOVED lines=37> */
[----:B------:R-:W-:Y:S02]  /*2d00*/  ISETP.GE.U32.AND P6, PT, R30, UR44, PT ;  /* 0x0000002c1e007c0c */ /* 0x000fe4000bfc6070 */
[----:B------:R-:W-:Y:S01]  /*2d10*/  ISETP.GE.U32.AND P5, PT, R29, UR44, PT ;  /* 0x0000002c1d007c0c */ /* 0x000fe2000bfa6070 */
[----:B------:R1:W-:Y:S01]  /*2d20*/  @!P1 STG.E desc[UR14][R4.64+0x300], R51 ;  /* 0x0003003304009986 */ /* 0x0003e2000c10190e */
[----:B------:R-:W-:Y:S02]  /*2d30*/  ISETP.GE.U32.AND P2, PT, R28, UR44, PT ;  /* 0x0000002c1c007c0c */ /* 0x000fe4000bf46070 */
[----:B------:R-:W-:-:S02]  /*2d40*/  ISETP.GE.U32.AND P1, PT, R27, UR44, PT ;  /* 0x0000002c1b007c0c */ /* 0x000fc4000bf26070 */
[----:B------:R-:W-:Y:S02]  /*2d50*/  ISETP.GE.AND.EX P4, PT, RZ, UR45, PT, P4 ;  /* 0x0000002dff007c0c */ /* 0x000fe4000bf86340 */
[----:B------:R-:W-:Y:S01]  /*2d60*/  ISETP.GE.AND.EX P3, PT, RZ, UR45, PT, P3 ;  /* 0x0000002dff007c0c */ /* 0x000fe2000bf66330 */
[----:B------:R1:W-:Y:S01]  /*2d70*/  @!P0 STG.E desc[UR4][R4.64+0x400], R9 ;  /* 0x0004000904008986 */ /* 0x0003e2000c101904 */
        /* <DEDUP_REMOVED lines=28> */
.L_x_31786:
[----:B------:R-:W-:Y:S05]  /*2f40*/  EXIT ;  /* 0x000000000000794d */ /* 0x000fea0003800000 */
.L_x_31787:
[----:B------:R-:W-:Y:S01]  /*2f50*/  HFMA2 R12, -RZ, RZ, 0, 9.5367431640625e-07 ;  /* 0x00000010ff0c7431 */ /* 0x000fe200000001ff */
[----:B------:R-:W-:Y:S01]  /*2f60*/  BSSY B1, `(.L_x_31819) ;  /* 0x0000006000017945 */ /* 0x000fe20003800000 */
[----:B------:R-:W-:Y:S02]  /*2f70*/  MOV R11, 0x1f ;  /* 0x0000001f000b7802 */ /* 0x000fe40000000f00 */
[----:B------:R-:W-:-:S07]  /*2f80*/  MOV R15, 0xffffffff ;  /* 0xffffffff000f7802 */ /* 0x000fce0000000f00 */
[----:B------:R-:W-:Y:S05]  /*2f90*/  WARPSYNC.COLLECTIVE R15, `(.L_x_31820) ;  /* 0x000000000f087348 */ /* 0x000fea0003c00000 */
[----:B------:R0:W1:Y:S02]  /*2fa0*/  SHFL.BFLY P6, R14, R13, R12, R11 ;  /* 0x0c00000c0d0e7389 */ /* 0x00006400000c000b */
[----:B01----:R-:W-:Y:S05]  /*2fb0*/  ENDCOLLECTIVE ;  /* 0x000000000000791b */ /* 0x003fea0003800000 */
.L_x_31820:
[----:B------:R-:W-:Y:S05]  /*2fc0*/  BSYNC B1 ;  /* 0x0000000000017941 */ /* 0x000fea0003800000 */
.L_x_31819:
[----:B------:R-:W-:Y:S01]  /*2fd0*/  HFMA2 R11, -RZ, RZ, 0, 1.847743988037109375e-06 ;  /* 0x0000001fff0b7431 */ /* 0x000fe200000001ff */
[----:B------:R-:W-:Y:S01]  /*2fe0*/  FMNMX R13, R14, R13, !PT ;  /* 0x0000000d0e0d7209 */ /* 0x000fe20007800000 */
[----:B------:R-:W-:Y:S01]  /*2ff0*/  IMAD.MOV.U32 R12, RZ, RZ, 0x8 ;  /* 0x00000008ff0c7424 */ /* 0x000fe200078e00ff */
[----:B------:R-:W-:-:S07]  /*3000*/  MOV R15, 0xffffffff ;  /* 0xffffffff000f7802 */ /* 0x000fce0000000f00 */
[----:B------:R-:W-:Y:S05]  /*3010*/  WARPSYNC.COLLECTIVE R15, `(.L_x_31821) ;  /* 0x000000000f087348 */ /* 0x000fea0003c00000 */
[----:B------:R0:W1:Y:S02]  /*3020*/  SHFL.BFLY P6, R14, R13, R12, R11 ;  /* 0x0c00000c0d0e7389 */ /* 0x00006400000c000b */
[----:B01----:R-:W-:Y:S05]  /*3030*/  ENDCOLLECTIVE ;  /* 0x000000000000791b */ /* 0x003fea0003800000 */
.L_x_31821:
[----:B------:R-:W-:Y:S01]  /*3040*/  HFMA2 R12, -RZ, RZ, 0, 2.384185791015625e-07 ;  /* 0x00000004ff0c7431 */ /* 0x000fe200000001ff */
[----:B------:R-:W-:-:S04]  /*3050*/  FMNMX R0, R13, R14, !PT ;  /* 0x0000000e0d007209 */ /* 0x000fc80007800000 */
[----:B------:R-:W-:-:S07]  /*3060*/  MOV R13, R0 ;  /* 0x00000000000d7202 */ /* 0x000fce0000000f00 */
[----:B------:R-:W-:Y:S05]  /*3070*/  WARPSYNC.COLLECTIVE R15, `(.L_x_31822) ;  /* 0x000000000f087348 */ /* 0x000fea0003c00000 */
[----:B------:R0:W1:Y:S02]  /*3080*/  SHFL.BFLY P6, R14, R13, R12, R11 ;  /* 0x0c00000c0d0e7389 */ /* 0x00006400000c000b */
[----:B01----:R-:W-:Y:S05]  /*3090*/  ENDCOLLECTIVE ;  /* 0x000000000000791b */ /* 0x003fea0003800000 */
.L_x_31822:
[----:B------:R-:W-:Y:S02]  /*30a0*/  MOV R12, 0x2 ;  /* 0x00000002000c7802 */ /* 0x000fe40000000f00 */
[----:B------:R-:W-:-:S05]  /*30b0*/  FMNMX R2, R0, R14, !PT ;  /* 0x0000000e00027209 */ /* 0x000fca0007800000 */
[----:B------:R-:W-:-:S07]  /*30c0*/  IMAD.MOV.U32 R13, RZ, RZ, R2 ;  /* 0x000000ffff0d7224 */ /* 0x000fce00078e0002 */
[----:B------:R-:W-:Y:S05]  /*30d0*/  WARPSYNC.COLLECTIVE R15, `(.L_x_31823) ;  /* 0x000000000f087348 */ /* 0x000fea0003c00000 */
[----:B------:R0:W1:Y:S02]  /*30e0*/  SHFL.BFLY P6, R14, R13, R12, R11 ;  /* 0x0c00000c0d0e7389 */ /* 0x00006400000c000b */
[----:B01----:R-:W-:Y:S05]  /*30f0*/  ENDCOLLECTIVE ;  /* 0x000000000000791b */ /* 0x003fea0003800000 */
.L_x_31823:
[----:B------:R-:W-:Y:S01]  /*3100*/  HFMA2 R12, -RZ, RZ, 0, 5.9604644775390625e-08 ;  /* 0x00000001ff0c7431 */ /* 0x000fe200000001ff */
[----:B------:R-:W-:-:S04]  /*3110*/  FMNMX R3, R2, R14, !PT ;  /* 0x0000000e02037209 */ /* 0x000fc80007800000 */
[----:B------:R-:W-:-:S07]  /*3120*/  MOV R13, R3 ;  /* 0x00000003000d7202 */ /* 0x000fce0000000f00 */
[----:B------:R-:W-:Y:S05]  /*3130*/  WARPSYNC.COLLECTIVE R15, `(.L_x_31824) ;  /* 0x000000000f087348 */ /* 0x000fea0003c00000 */
[----:B------:R0:W1:Y:S02]  /*3140*/  SHFL.BFLY P6, R14, R13, R12, R11 ;  /* 0x0c00000c0d0e7389 */ /* 0x00006400000c000b */
[----:B01----:R-:W-:Y:S05]  /*3150*/  ENDCOLLECTIVE ;  /* 0x000000000000791b */ /* 0x003fea0003800000 */
.L_x_31824:
        /* <DEDUP_REMOVED lines=21> */
[----:B------:R-:W-:-:S02]  /*32b0*/  FADD R14, -R14, R41 ;  /* 0x000000290e0e7221 */ /* 0x000fc40000000100 */
        /* <DEDUP_REMOVED lines=52> */
[----:B------:R-:W-:Y:S01]  /*3600*/  FFMA.SAT R18, R10, R12, 0.5 ;  /* 0x3f0000000a127423 */ /* 0x000fe2000000200c */
[----:B------:R-:W0:Y:S01]  /*3610*/  MUFU.EX2 R20, R20 ;  /* 0x0000001400147308 */ /* 0x000e220000000800 */
[----:B------:R-:W-:Y:S02]  /*3620*/  FADD R9, R16, -12583039 ;  /* 0xcb40007f10097421 */ /* 0x000fe40000000000 */
[----:B------:R-:W-:Y:S02]  /*3630*/  FFMA.RM R18, R18, R11, 12582913 ;  /* 0x4b40000112127423 */ /* 0x000fe4000000400b */
[----:B------:R-:W-:-:S04]  /*3640*/  FFMA R9, R8, 1.4426950216293334961, -R9 ;  /* 0x3fb8aa3b08097823 */ /* 0x000fc80000000809 */
[----:B------:R-:W-:Y:S01]  /*3650*/  FFMA R13, R8, 1.925963033500011079e-08, R9 ;  /* 0x32a57060080d7823 */ /* 0x000fe20000000009 */
[----:B------:R-:W-:-:S03]  /*3660*/  SHF.L.U32 R9, R16, 0x17, RZ ;  /* 0x0000001710097819 */ /* 0x000fc600000006ff */
[----:B------:R1:W2:Y:S01]  /*3670*/  MUFU.EX2 R8, R13 ;  /* 0x0000000d00087308 */ /* 0x0002a20000000800 */
[----:B0-----:R-:W-:Y:S01]  /*3680*/  FMUL R7, R7, R20 ;  /* 0x0000001407077220 */ /* 0x001fe20000400000 */
[C---:B-1----:R-:W-:Y:S01]  /*3690*/  FADD R13, R18.reuse, -12583039 ;  /* 0xcb40007f120d7421 */ /* 0x042fe20000000000 */
[----:B------:R-:W-:-:S03]  /*36a0*/  IMAD.SHL.U32 R18, R18, 0x800000, RZ ;  /* 0x0080000012127824 */ /* 0x000fc600078e00ff */
[C---:B------:R-:W-:Y:S01]  /*36b0*/  FFMA R13, R10.reuse, 1.4426950216293334961, -R13 ;  /* 0x3fb8aa3b0a0d7823 */ /* 0x040fe2000000080d */
[----:B--2---:R-:W-:Y:S01]  /*36c0*/  FMUL R9, R9, R8 ;  /* 0x0000000809097220 */ /* 0x004fe20000400000 */
[-C--:B------:R-:W-:Y:S02]  /*36d0*/  FFMA.SAT R8, R17, R12.reuse, 0.5 ;  /* 0x3f00000011087423 */ /* 0x080fe4000000200c */
[----:B------:R-:W-:Y:S01]  /*36e0*/  FFMA R13, R10, 1.925963033500011079e-08, R13 ;  /* 0x32a570600a0d7823 */ /* 0x000fe2000000000d */
[----:B------:R-:W-:Y:S01]  /*36f0*/  FFMA.SAT R10, R51, R12, 0.5 ;  /* 0x3f000000330a7423 */ /* 0x000fe2000000200c */
[----:B------:R-:W-:-:S03]  /*3700*/  FFMA.RM R8, R8, R11, 12582913 ;  /* 0x4b40000108087423 */ /* 0x000fc6000000400b */
[----:B------:R-:W-:Y:S01]  /*3710*/  FFMA.RM R10, R10, R11, 12582913 ;  /* 0x4b4000010a0a7423 */ /* 0x000fe2000000400b */
[----:B------:R-:W0:Y:S01]  /*3720*/  MUFU.EX2 R13, R13 ;  /* 0x0000000d000d7308 */ /* 0x000e220000000800 */
[C---:B------:R-:W-:Y:S01]  /*3730*/  FADD R16, R8.reuse, -12583039 ;  /* 0xcb40007f08107421 */ /* 0x040fe20000000000 */
[----:B------:R-:W-:-:S03]  /*3740*/  SHF.L.U32 R8, R8, 0x17, RZ ;  /* 0x0000001708087819 */ /* 0x000fc600000006ff */
[----:B------:R-:W-:-:S04]  /*3750*/  FFMA R16, R17, 1.4426950216293334961, -R16 ;  /* 0x3fb8aa3b11107823 */ /* 0x000fc80000000810 */
[----:B------:R-:W-:-:S04]  /*3760*/  FFMA R16, R17, 1.925963033500011079e-08, R16 ;  /* 0x32a5706011107823 */ /* 0x000fc80000000010 */
[----:B------:R1:W2:Y:S01]  /*3770*/  MUFU.EX2 R15, R16 ;  /* 0x00000010000f7308 */ /* 0x0002a20000000800 */
[----:B0-----:R-:W-:Y:S01]  /*3780*/  FMUL R20, R18, R13 ;  /* 0x0000000d12147220 */ /* 0x001fe20000400000 */
[C---:B-1----:R-:W-:Y:S01]  /*3790*/  FADD R16, R10.reuse, -12583039 ;  /* 0xcb40007f0a107421 */ /* 0x042fe20000000000 */
[----:B------:R-:W-:-:S03]  /*37a0*/  SHF.L.U32 R10, R10, 0x17, RZ ;  /* 0x000000170a0a7819 */ /* 0x000fc600000006ff */
[----:B------:R-:W-:-:S04]  /*37b0*/  FFMA R16, R51, 1.4426950216293334961, -R16 ;  /* 0x3fb8aa3b33107823 */ /* 0x000fc80000000810 */
[----:B------:R-:W-:Y:S01]  /*37c0*/  FFMA R16, R51, 1.925963033500011079e-08, R16 ;  /* 0x32a5706033107823 */ /* 0x000fe20000000010 */
[----:B--2---:R-:W-:Y:S01]  /*37d0*/  FMUL R8, R8, R15 ;  /* 0x0000000f08087220 */ /* 0x004fe20000400000 */
[----:B------:R-:W-:Y:S02]  /*37e0*/  MOV R15, 0xffffffff ;  /* 0xffffffff000f7802 */ /* 0x000fe40000000f00 */
        /* <DEDUP_REMOVED lines=54> */
.L_x_31825:
[----:B------:R-:W-:Y:S02]  /*3b50*/  IMAD.MOV.U32 R12, RZ, RZ, 0x8 ;  /* 0x00000008ff0c7424 */ /* 0x000fe400078e00ff */
[----:B------:R-:W-:-:S05]  /*3b60*/  FADD R41, R13, R14 ;  /* 0x0000000e0d297221 */ /* 0x000fca0000000000 */
[----:B------:R-:W-:-:S07]  /*3b70*/  MOV R13, R41 ;  /* 0x00000029000d7202 */ /* 0x000fce0000000f00 */
[----:B------:R-:W-:Y:S05]  /*3b80*/  WARPSYNC.COLLECTIVE R15, `(.L_x_31826) ;  /* 0x000000000f087348 */ /* 0x000fea0003c00000 */
[----:B------:R0:W1:Y:S02]  /*3b90*/  SHFL.BFLY P6, R14, R13, R12, R11 ;  /* 0x0c00000c0d0e7389 */ /* 0x00006400000c000b */
[----:B01----:R-:W-:Y:S05]  /*3ba0*/  ENDCOLLECTIVE ;  /* 0x000000000000791b */ /* 0x003fea0003800000 */
.L_x_31826:
[----:B------:R-:W-:Y:S02]  /*3bb0*/  HFMA2 R12, -RZ, RZ, 0, 2.384185791015625e-07 ;  /* 0x00000004ff0c7431 */ /* 0x000fe400000001ff */
[----:B------:R-:W-:-:S05]  /*3bc0*/  FADD R42, R41, R14 ;  /* 0x0000000e292a7221 */ /* 0x000fca0000000000 */
[----:B------:R-:W-:-:S07]  /*3bd0*/  MOV R13, R42 ;  /* 0x0000002a000d7202 */ /* 0x000fce0000000f00 */
[----:B------:R-:W-:Y:S05]  /*3be0*/  WARPSYNC.COLLECTIVE R15, `(.L_x_31827) ;  /* 0x000000000f087348 */ /* 0x000fea0003c00000 */
[----:B------:R0:W1:Y:S02]  /*3bf0*/  SHFL.BFLY P6, R14, R13, R12, R11 ;  /* 0x0c00000c0d0e7389 */ /* 0x00006400000c000b */
[----:B01----:R-:W-:Y:S05]  /*3c00*/  ENDCOLLECTIVE ;  /* 0x000000000000791b */ /* 0x003fea0003800000 */
.L_x_31827:
[----:B------:R-:W-:Y:S02]  /*3c10*/  HFMA2 R12, -RZ, RZ, 0, 1.1920928955078125e-07 ;  /* 0x00000002ff0c7431 */ /* 0x000fe400000001ff */
[----:B------:R-:W-:-:S05]  /*3c20*/  FADD R43, R42, R14 ;  /* 0x0000000e2a2b7221 */ /* 0x000fca0000000000 */
[----:B------:R-:W-:-:S07]  /*3c30*/  MOV R13, R43 ;  /* 0x0000002b000d7202 */ /* 0x000fce0000000f00 */
[----:B------:R-:W-:Y:S05]  /*3c40*/  WARPSYNC.COLLECTIVE R15, `(.L_x_31828) ;  /* 0x000000000f087348 */ /* 0x000fea0003c00000 */
[----:B------:R0:W1:Y:S02]  /*3c50*/  SHFL.BFLY P6, R14, R13, R12, R11 ;  /* 0x0c00000c0d0e7389 */ /* 0x00006400000c000b */
[----:B01----:R-:W-:Y:S05]  /*3c60*/  ENDCOLLECTIVE ;  /* 0x000000000000791b */ /* 0x003fea0003800000 */
.L_x_31828:
[----:B------:R-:W-:Y:S02]  /*3c70*/  IMAD.MOV.U32 R12, RZ, RZ, 0x1 ;  /* 0x00000001ff0c7424 */ /* 0x000fe400078e00ff */
[----:B------:R-:W-:-:S05]  /*3c80*/  FADD R44, R43, R14 ;  /* 0x0000000e2b2c7221 */ /* 0x000fca0000000000 */
[----:B------:R-:W-:-:S07]  /*3c90*/  MOV R13, R44 ;  /* 0x0000002c000d7202 */ /* 0x000fce0000000f00 */
[----:B------:R-:W-:Y:S05]  /*3ca0*/  WARPSYNC.COLLECTIVE R15, `(.L_x_31829) ;  /* 0x000000000f087348 */ /* 0x000fea0003c00000 */
[----:B------:R0:W1:Y:S02]  /*3cb0*/  SHFL.BFLY P6, R14, R13, R12, R11 ;  /* 0x0c00000c0d0e7389 */ /* 0x00006400000c000b */
[----:B01----:R-:W-:Y:S05]  /*3cc0*/  ENDCOLLECTIVE ;  /* 0x000000000000791b */ /* 0x003fea0003800000 */
.L_x_31829:
[----:B------:R-:W-:Y:S05]  /*3cd0*/  BRA `(.L_x_31830) ;  /* 0xffffffdc00f47947 */ /* 0x000fea000383ffff */
        .weak           $__internal_510_$__cuda_sm3x_div_rn_noftz_f32_slowpath
        .type           $__internal_510_$__cuda_sm3x_div_rn_noftz_f32_slowpath,@function
        .size           $__internal_510_$__cuda_sm3x_div_rn_noftz_f32_slowpath,(.L_x_37887 - $__internal_510_$__cuda_sm3x_div_rn_noftz_f32_slowpath)
$__internal_510_$__cuda_sm3x_div_rn_noftz_f32_slowpath:
        /* <DEDUP_REMOVED lines=35> */
.L_x_31832:
        /* <DEDUP_REMOVED lines=51> */
.L_x_31839:
[----:B------:R-:W-:-:S04]  /*4240*/  LOP3.LUT R6, R6, 0x80000000, RZ, 0xc0, !PT ;  /* 0x8000000006067812 */ /* 0x000fc800078ec0ff */
[----:B------:R-:W-:Y:S01]  /*4250*/  LOP3.LUT R6, R6, 0x7f800000, RZ, 0xfc, !PT ;  /* 0x7f80000006067812 */ /* 0x000fe200078efcff */
[----:B------:R-:W-:Y:S06]  /*4260*/  BRA `(.L_x_31840) ;  /* 0x0000000000047947 */ /* 0x000fec0003800000 */
.L_x_31838:
[----:B------:R-:W-:-:S07]  /*4270*/  LEA R6, R46, R6, 0x17 ;  /* 0x000000062e067211 */ /* 0x000fce00078eb8ff */
.L_x_31840:
[----:B------:R-:W-:Y:S05]  /*4280*/  BSYNC.RECONVERGENT B2 ;  /* 0x0000000000027941 */ /* 0x000fea0003800200 */
.L_x_31837:
[----:B------:R-:W-:Y:S05]  /*4290*/  BRA `(.L_x_31841) ;  /* 0x0000000000207947 */ /* 0x000fea0003800000 */
.L_x_31836:
[----:B------:R-:W-:-:S04]  /*42a0*/  LOP3.LUT R6, R59, 0x80000000, R6, 0x48, !PT ;  /* 0x800000003b067812 */ /* 0x000fc800078e4806 */
[----:B------:R-:W-:Y:S01]  /*42b0*/  LOP3.LUT R6, R6, 0x7f800000, RZ, 0xfc, !PT ;  /* 0x7f80000006067812 */ /* 0x000fe200078efcff */
[----:B------:R-:W-:Y:S06]  /*42c0*/  BRA `(.L_x_31841) ;  /* 0x0000000000147947 */ /* 0x000fec0003800000 */
.L_x_31835:
[----:B------:R-:W-:Y:S01]  /*42d0*/  LOP3.LUT R6, R59, 0x80000000, R6, 0x48, !PT ;  /* 0x800000003b067812 */ /* 0x000fe200078e4806 */
[----:B------:R-:W-:Y:S06]  /*42e0*/  BRA `(.L_x_31841) ;  /* 0x00000000000c7947 */ /* 0x000fec0003800000 */
.L_x_31834:
[----:B------:R-:W0:Y:S01]  /*42f0*/  MUFU.RSQ R6, -QNAN ;  /* 0xffc0000000067908 */ /* 0x000e220000001400 */
[----:B------:R-:W-:Y:S05]  /*4300*/  BRA `(.L_x_31841) ;  /* 0x0000000000047947 */ /* 0x000fea0003800000 */
.L_x_31833:
[----:B------:R-:W-:-:S07]  /*4310*/  FADD.FTZ R6, R6, R11 ;  /* 0x0000000b06067221 */ /* 0x000fce0000010000 */
.L_x_31841:
[----:B------:R-:W-:Y:S05]  /*4320*/  BSYNC.RECONVERGENT B1 ;  /* 0x0000000000017941 */ /* 0x000fea0003800200 */
.L_x_31831:
[----:B------:R-:W-:-:S04]  /*4330*/  HFMA2 R13, -RZ, RZ, 0, 0 ;  /* 0x00000000ff0d7431 */ /* 0x000fc800000001ff */
[----:B0-----:R-:W-:Y:S05]  /*4340*/  RET.REL.NODEC R12 `(_Z15SoftmaxWarpImplI24ElementwiseScaleMaskLoadIffbE11DirectStoreIffEfLi1ELi15ELi32ELi1ELb1EL9Algorithm0EEvT_T0_ll) ;  /* 0xffffffbc0c2c7950 */ /* 0x001fea0003c3ffff */
.L_x_31842:
        /* <DEDUP_REMOVED lines=11> */
.L_x_37887:


//--------------------- .text._Z15SoftmaxWarpImplI24ElementwiseScaleMaskLoadIffbE11DirectStoreIffEfLi1ELi15ELi32ELi1ELb0EL9Algorithm0EEvT_T0_ll --------------------------
	.section	.text._Z15SoftmaxWarpImplI24ElementwiseScaleMaskLoadIffbE11DirectStoreIffEfLi1ELi15ELi32ELi1ELb0EL9Algorithm0EEvT_T0_ll,"ax",@progbits
	.align	128
        .global         _Z15SoftmaxWarpImplI24ElementwiseScaleMaskLoadIffbE11DirectStoreIffEfLi1ELi15ELi32ELi1ELb0EL9Algorithm0EEvT_T0_ll
        .type           _Z15SoftmaxWarpImplI24ElementwiseScaleMaskLoadIffbE11DirectStoreIffEfLi1ELi15ELi32ELi1ELb0EL9Algorithm0EEvT_T0_ll,@function
        .size           _Z15SoftmaxWarpImplI24ElementwiseScaleMaskLoadIffbE11DirectStoreIffEfLi1ELi15ELi32ELi1ELb0EL9Algorithm0EEvT_T0_ll,(.L_x_37888 - _Z15SoftmaxWarpImplI24ElementwiseScaleMaskLoadIffbE11DirectStoreIffEfLi1ELi15ELi32ELi1ELb0EL9Algorithm0EEvT_T0_ll)
        .other          _Z15SoftmaxWarpImplI24ElementwiseScaleMaskLoadIffbE11DirectStoreIffEfLi1ELi15ELi32ELi1ELb0EL9Algorithm0EEvT_T0_ll,@"STO_CUDA_ENTRY STV_DEFAULT"
_Z15SoftmaxWarpImplI24ElementwiseScaleMaskLoadIffbE11DirectStoreIffEfLi1ELi15ELi32ELi1ELb0EL9Algorithm0EEvT_T0_ll:
.text._Z15SoftmaxWarpImplI24ElementwiseScaleMaskLoadIffbE11DirectStoreIffEfLi1ELi15ELi32ELi1ELb0EL9Algorithm0EEvT_T0_ll:
        /* <DEDUP_REMOVED lines=24> */
.L_x_31843:
        /* <DEDUP_REMOVED lines=13> */
.L_x_31875:
[----:B---3--:R-:W3:Y:S01]  /*0250*/  LDC.64 R2, c[0x0][0x390] ;  /* 0x0000e400ff027b82 */ /* 0x008ee20000000a00 */
[----:B------:R-:W-:Y:S02]  /*0260*/  MOV R27, RZ ;  /* 0x000000ff001b7202 */ /* 0x000fe40000000f00 */
[C---:B--2---:R-:W-:Y:S02]  /*0270*/  R2UR UR4, R22.reuse ;  /* 0x00000000160472ca */ /* 0x044fe400000e0000 */
[C---:B------:R-:W-:Y:S02]  /*0280*/  R2UR UR5, R23.reuse ;  /* 0x00000000170572ca */ /* 0x040fe400000e0000 */
[C---:B------:R-:W-:Y:S02]  /*0290*/  R2UR UR6, R22.reuse ;  /* 0x00000000160672ca */ /* 0x040fe400000e0000 */
[----:B------:R-:W-:Y:S02]  /*02a0*/  R2UR UR7, R23 ;  /* 0x00000000170772ca */ /* 0x000fe400000e0000 */
[----:B------:R-:W-:-:S02]  /*02b0*/  R2UR UR8, R22 ;  /* 0x00000000160872ca */ /* 0x000fc400000e0000 */
[----:B------:R-:W-:Y:S01]  /*02c0*/  R2UR UR9, R23 ;  /* 0x00000000170972ca */ /* 0x000fe200000e0000 */
[-C--:B---3--:R-:W-:Y:S02]  /*02d0*/  IMAD R0, R21, R2.reuse, RZ ;  /* 0x0000000215007224 */ /* 0x088fe400078e02ff */
[----:B-1----:R-:W-:-:S04]  /*02e0*/  IMAD.WIDE.U32 R4, R24, R2, R26 ;  /* 0x0000000218047225 */ /* 0x002fc800078e001a */
[----:B------:R-:W-:Y:S01]  /*02f0*/  IMAD R3, R24, R3, R0 ;  /* 0x0000000318037224 */ /* 0x000fe200078e0200 */
[----:B------:R-:W-:-:S04]  /*0300*/  IADD3 R8, P0, PT, R4, UR38, RZ ;  /* 0x0000002604087c10 */ /* 0x000fc8000ff1e0ff */
[----:B------:R-:W-:-:S04]  /*0310*/  IADD3 R3, PT, PT, R5, R3, RZ ;  /* 0x0000000305037210 */ /* 0x000fc80007ffe0ff */
[----:B------:R-:W-:-:S05]  /*0320*/  IADD3.X R9, PT, PT, R3, UR39, RZ, P0, !PT ;  /* 0x0000002703097c10 */ /* 0x000fca00087fe4ff */
[----:B------:R-:W2:Y:S04]  /*0330*/  LDG.E.U8 R6, desc[UR4][R8.64+0x60] ;  /* 0x0000600408067981 */ /* 0x000ea8000c1e1100 */
[----:B------:R-:W3:Y:S01]  /*0340*/  LDG.E.U8 R7, desc[UR6][R8.64+0x80] ;  /* 0x0000800608077981 */ /* 0x000ee2000c1e1100 */
[C---:B------:R-:W-:Y:S02]  /*0350*/  R2UR UR12, R22.reuse ;  /* 0x00000000160c72ca */ /* 0x040fe400000e0000 */
[C---:B------:R-:W-:Y:S01]  /*0360*/  R2UR UR13, R23.reuse ;  /* 0x00000000170d72ca */ /* 0x040fe200000e0000 */
[----:B------:R-:W4:Y:S01]  /*0370*/  LDG.E.U8 R0, desc[UR6][R8.64+0x20] ;  /* 0x0000200608007981 */ /* 0x000f22000c1e1100 */
[----:B------:R-:W-:Y:S02]  /*0380*/  R2UR UR10, R22 ;  /* 0x00000000160a72ca */ /* 0x000fe400000e0000 */
[----:B------:R-:W-:Y:S01]  /*0390*/  R2UR UR11, R23 ;  /* 0x00000000170b72ca */ /* 0x000fe200000e0000 */
[----:B------:R-:W5:Y:S01]  /*03a0*/  LDG.E.U8 R13, desc[UR4][R8.64] ;  /* 0x00000004080d7981 */ /* 0x000f62000c1e1100 */
[----:B------:R-:W-:-:S02]  /*03b0*/  LEA R2, P0, R4, UR36, 0x2 ;  /* 0x0000002404027c11 */ /* 0x000fc4000f8010ff */
[----:B------:R-:W-:Y:S01]  /*03c0*/  R2UR UR18, R22 ;  /* 0x00000000161272ca */ /* 0x000fe200000e0000 */
[----:B------:R-:W5:Y:S01]  /*03d0*/  LDG.E.U8 R5, desc[UR8][R8.64+0x40] ;  /* 0x0000400808057981 */ /* 0x000f62000c1e1100 */
[----:B------:R-:W-:-:S03]  /*03e0*/  LEA.HI.X R3, R4, UR37, R3, 0x2, P0 ;  /* 0x0000002504037c11 */ /* 0x000fc600080f1403 */
[----:B------:R-:W5:Y:S01]  /*03f0*/  LDG.E.U8 R11, desc[UR12][R8.64+0xc0] ;  /* 0x0000c00c080b7981 */ /* 0x000f62000c1e1100 */
[----:B------:R-:W-:-:S03]  /*0400*/  R2UR UR19, R23 ;  /* 0x00000000171372ca */ /* 0x000fc600000e0000 */
[----:B------:R-:W5:Y:S04]  /*0410*/  LDG.E R14, desc[UR4][R2.64+0x180] ;  /* 0x00018004020e7981 */ /* 0x000f68000c1e1900 */
[----:B------:R-:W5:Y:S04]  /*0420*/  LDG.E R10, desc[UR6][R2.64+0x80] ;  /* 0x00008006020a7981 */ /* 0x000f68000c1e1900 */
[----:B------:R-:W5:Y:S04]  /*0430*/  LDG.E.U8 R15, desc[UR10][R8.64+0xa0] ;  /* 0x0000a00a080f7981 */ /* 0x000f68000c1e1100 */
[----:B------:R-:W5:Y:S04]  /*0440*/  LDG.E R4, desc[UR4][R2.64] ;  /* 0x0000000402047981 */ /* 0x000f68000c1e1900 */
[----:B------:R-:W5:Y:S04]  /*0450*/  LDG.E R12, desc[UR8][R2.64+0x100] ;  /* 0x00010008020c7981 */ /* 0x000f68000c1e1900 */
[----:B------:R-:W5:Y:S04]  /*0460*/  LDG.E R16, desc[UR6][R2.64+0x200] ;  /* 0x0002000602107981 */ /* 0x000f68000c1e1900 */
[----:B------:R-:W5:Y:S04]  /*0470*/  LDG.E R18, desc[UR8][R2.64+0x280] ;  /* 0x0002800802127981 */ /* 0x000f68000c1e1900 */
[----:B------:R-:W5:Y:S01]  /*0480*/  LDG.E.U8 R20, desc[UR18][R8.64+0x120] ;  /* 0x0001201208147981 */ /* 0x000f62000c1e1100 */
[----:B------:R-:W-:-:S02]  /*0490*/  R2UR UR14, R22 ;  /* 0x00000000160e72ca */ /* 0x000fc400000e0000 */
[C---:B------:R-:W-:Y:S01]  /*04a0*/  R2UR UR15, R23.reuse ;  /* 0x00000000170f72ca */ /* 0x040fe200000e0000 */
[----:B------:R-:W5:Y:S01]  /*04b0*/  LDG.E.U8 R27, desc[UR10][R8.64+0x140] ;  /* 0x0001400a081b7981 */ /* 0x000f62000c1e1100 */
[----:B------:R-:W-:Y:S02]  /*04c0*/  R2UR UR16, R22 ;  /* 0x00000000161072ca */ /* 0x000fe400000e0000 */
[----:B------:R-:W-:Y:S01]  /*04d0*/  R2UR UR17, R23 ;  /* 0x00000000171172ca */ /* 0x000fe200000e0000 */
[----:B------:R-:W5:Y:S04]  /*04e0*/  LDG.E.U8 R28, desc[UR12][R8.64+0x160] ;  /* 0x0001600c081c7981 */ /* 0x000f68000c1e1100 */
[----:B------:R-:W5:Y:S04]  /*04f0*/  LDG.E R40, desc[UR4][R2.64+0x680] ;  /* 0x0006800402287981 */ /* 0x000f68000c1e1900 */
[----:B------:R-:W5:Y:S04]  /*0500*/  LDG.E.U8 R17, desc[UR14][R8.64+0xe0] ;  /* 0x0000e00e08117981 */ /* 0x000f68000c1e1100 */
[----:B------:R-:W5:Y:S04]  /*0510*/  LDG.E.U8 R19, desc[UR16][R8.64+0x100] ;  /* 0x0001001008137981 */ /* 0x000f68000c1e1100 */
[----:B------:R-:W5:Y:S04]  /*0520*/  LDG.E.U8 R29, desc[UR14][R8.64+0x180] ;  /* 0x0001800e081d7981 */ /* 0x000f68000c1e1100 */
        /* <DEDUP_REMOVED lines=9> */
[----:B------:R1:W3:Y:S01]  /*05c0*/  LDG.E.U8 R11, desc[UR6][R8.64+0x1c0] ;  /* 0x0001c006080b7981 */ /* 0x0002e2000c1e1100 */
[----:B------:R-:W-:-:S03]  /*05d0*/  ISETP.NE.AND P5, PT, R5, RZ, PT ;  /* 0x000000ff0500720c */ /* 0x000fc60003fa5270 */
[----:B------:R-:W4:Y:S01]  /*05e0*/  LDG.E R8, desc[UR4][R2.64+0x300] ;  /* 0x0003000402087981 */ /* 0x000f22000c1e1900 */
[-C--:B-1----:R-:W-:Y:S01]  /*05f0*/  FMUL R9, R14, R7.reuse ;  /* 0x000000070e097220 */ /* 0x082fe20000400000 */
[-C--:B------:R-:W-:Y:S02]  /*0600*/  FMUL R13, R10, R7.reuse ;  /* 0x000000070a0d7220 */ /* 0x080fe40000400000 */
[----:B------:R-:W5:Y:S01]  /*0610*/  LDG.E R14, desc[UR6][R2.64+0x380] ;  /* 0x00038006020e7981 */ /* 0x000f62000c1e1900 */
[----:B------:R-:W-:Y:S01]  /*0620*/  ISETP.NE.AND P1, PT, R15, RZ, PT ;  /* 0x000000ff0f00720c */ /* 0x000fe20003f25270 */
[-C--:B------:R-:W-:Y:S01]  /*0630*/  FMUL R5, R4, R7.reuse ;  /* 0x0000000704057220 */ /* 0x080fe20000400000 */
[-C--:B------:R-:W-:Y:S01]  /*0640*/  FSEL R34, R13, R6.reuse, P4 ;  /* 0x000000060d227208 */ /* 0x080fe20002000000 */
[-C--:B------:R-:W-:Y:S01]  /*0650*/  FMUL R15, R12, R7.reuse ;  /* 0x000000070c0f7220 */ /* 0x080fe20000400000 */
[-C--:B------:R-:W-:Y:S01]  /*0660*/  FSEL R32, R9, R6.reuse, P6 ;  /* 0x0000000609207208 */ /* 0x080fe20003000000 */
[----:B------:R-:W3:Y:S01]  /*0670*/  LDG.E R12, desc[UR6][R2.64+0x700] ;  /* 0x00070006020c7981 */ /* 0x000ee2000c1e1900 */
[----:B------:R-:W-:Y:S01]  /*0680*/  FMUL R13, R16, R7 ;  /* 0x00000007100d7220 */ /* 0x000fe20000400000 */
[----:B------:R-:W-:-:S02]  /*0690*/  FSEL R10, R5, R6, P3 ;  /* 0x00000006050a7208 */ /* 0x000fc40001800000 */
[----:B------:R-:W3:Y:S01]  /*06a0*/  LDG.E R16, desc[UR8][R2.64+0x400] ;  /* 0x0004000802107981 */ /* 0x000ee2000c1e1900 */
[----:B------:R-:W-:-:S03]  /*06b0*/  FMUL R9, R18, R7 ;  /* 0x0000000712097220 */ /* 0x000fc60000400000 */
[----:B------:R-:W3:Y:S01]  /*06c0*/  LDG.E R18, desc[UR10][R2.64+0x480] ;  /* 0x0004800a02127981 */ /* 0x000ee2000c1e1900 */
[-C--:B------:R-:W-:Y:S02]  /*06d0*/  FSEL R5, R15, R6.reuse, P5 ;  /* 0x000000060f057208 */ /* 0x080fe40002800000 */
[----:B------:R-:W-:Y:S02]  /*06e0*/  ISETP.NE.AND P5, PT, R20, RZ, PT ;  /* 0x000000ff1400720c */ /* 0x000fe40003fa5270 */
[----:B------:R1:W3:Y:S01]  /*06f0*/  LDG.E R20, desc[UR12][R2.64+0x500] ;  /* 0x0005000c02147981 */ /* 0x0002e2000c1e1900 */
[-C--:B------:R-:W-:Y:S02]  /*0700*/  FSEL R30, R9, R6.reuse, P1 ;  /* 0x00000006091e7208 */ /* 0x080fe40000800000 */
[----:B------:R-:W-:Y:S02]  /*0710*/  FSEL R4, R13, R6, P0 ;  /* 0x000000060d047208 */ /* 0x000fe40000000000 */
[----:B------:R-:W-:-:S02]  /*0720*/  ISETP.NE.AND P0, PT, R28, RZ, PT ;  /* 0x000000ff1c00720c */ /* 0x000fc40003f05270 */
[----:B------:R-:W-:Y:S02]  /*0730*/  ISETP.NE.AND P3, PT, R17, RZ, PT ;  /* 0x000000ff1100720c */ /* 0x000fe40003f65270 */
[----:B------:R-:W-:Y:S02]  /*0740*/  ISETP.NE.AND P6, PT, R27, RZ, PT ;  /* 0x000000ff1b00720c */ /* 0x000fe40003fc5270 */
[----:B------:R-:W-:Y:S01]  /*0750*/  ISETP.NE.AND P4, PT, R19, RZ, PT ;  /* 0x000000ff1300720c */ /* 0x000fe20003f85270 */
[-C--:B-1----:R-:W-:Y:S01]  /*0760*/  FMUL R3, R36, R7.reuse ;  /* 0x0000000724037220 */ /* 0x082fe20000400000 */
[----:B------:R-:W-:Y:S01]  /*0770*/  ISETP.NE.AND P1, PT, R29, RZ, PT ;  /* 0x000000ff1d00720c */ /* 0x000fe20003f25270 */
[----:B------:R-:W-:Y:S01]  /*0780*/  FMUL R19, R38, R7 ;  /* 0x0000000726137220 */ /* 0x000fe20000400000 */
[----:B------:R-:W-:-:S04]  /*0790*/  UMOV UR4, 0xffffffff ;  /* 0xffffffff00047882 */ /* 0x000fc80000000000 */
[----:B------:R-:W-:Y:S01]  /*07a0*/  FSEL R19, R19, R6, P1 ;  /* 0x0000000613137208 */ /* 0x000fe20000800000 */
[----:B----4-:R-:W-:-:S05]  /*07b0*/  FMUL R9, R8, R7 ;  /* 0x0000000708097220 */ /* 0x010fca0000400000 */
[-C--:B------:R-:W-:Y:S01]  /*07c0*/  FSEL R28, R9, R6.reuse, P2 ;  /* 0x00000006091c7208 */ /* 0x080fe20001000000 */
[----:B-----5:R-:W-:Y:S01]  /*07d0*/  FMUL R13, R14, R7 ;  /* 0x000000070e0d7220 */ /* 0x020fe20000400000 */
[----:B--2---:R-:W-:Y:S02]  /*07e0*/  ISETP.NE.AND P2, PT, R0, RZ, PT ;  /* 0x000000ff0000720c */ /* 0x004fe40003f45270 */
[----:B------:R-:W-:Y:S02]  /*07f0*/  FMNMX3 R0, R10, -INF , R34, !PT ;  /* 0xff8000000a007876 */ /* 0x000fe40007800022 */
[----:B------:R-:W-:Y:S02]  /*0800*/  FSEL R8, R13, R6, P3 ;  /* 0x000000060d087208 */ /* 0x000fe40001800000 */
[----:B------:R-:W-:Y:S02]  /*0810*/  FMNMX3 R9, R0, R5, R32, !PT ;  /* 0x0000000500097276 */ /* 0x000fe40007800020 */
[----:B---3--:R-:W-:Y:S01]  /*0820*/  ISETP.NE.AND P3, PT, R11, RZ, PT ;  /* 0x000000ff0b00720c */ /* 0x008fe20003f65270 */
[-C--:B------:R-:W-:Y:S01]  /*0830*/  FMUL R11, R16, R7.reuse ;  /* 0x00000007100b7220 */ /* 0x080fe20000400000 */
[----:B------:R-:W-:Y:S01]  /*0840*/  FMNMX3 R9, R9, R4, R30, !PT ;  /* 0x0000000409097276 */ /* 0x000fe2000780001e */
[----:B------:R-:W-:-:S03]  /*0850*/  FMUL R17, R18, R7 ;  /* 0x0000000712117220 */ /* 0x000fc60000400000 */
[-C--:B------:R-:W-:Y:S01]  /*0860*/  FSEL R16, R11, R6.reuse, P4 ;  /* 0x000000060b107208 */ /* 0x080fe20002000000 */
[-C--:B------:R-:W-:Y:S01]  /*0870*/  FMUL R27, R20, R7.reuse ;  /* 0x00000007141b7220 */ /* 0x080fe20000400000 */
[----:B------:R-:W-:Y:S02]  /*0880*/  FSEL R17, R17, R6, P5 ;  /* 0x0000000611117208 */ /* 0x000fe40002800000 */
[----:B------:R-:W-:Y:S01]  /*0890*/  FMNMX3 R9, R9, R28, R8, !PT ;  /* 0x0000001c09097276 */ /* 0x000fe20007800008 */
[----:B------:R-:W-:Y:S01]  /*08a0*/  FMUL R11, R40, R7 ;  /* 0x00000007280b7220 */ /* 0x000fe20000400000 */
[-C--:B------:R-:W-:Y:S02]  /*08b0*/  FSEL R27, R27, R6.reuse, P6 ;  /* 0x000000061b1b7208 */ /* 0x080fe40003000000 */
[----:B------:R-:W-:Y:S02]  /*08c0*/  FSEL R18, R3, R6, P0 ;  /* 0x0000000603127208 */ /* 0x000fe40000000000 */
[----:B------:R-:W-:-:S02]  /*08d0*/  FMNMX3 R9, R9, R16, R17, !PT ;  /* 0x0000001009097276 */ /* 0x000fc40007800011 */
        /* <DEDUP_REMOVED lines=40> */
[----:B------:R-:W-:Y:S01]  /*0b60*/  FADD R5, R3, -12583039 ;  /* 0xcb40007f03057421 */ /* 0x000fe20000000000 */
[-C--:B------:R-:W-:Y:S01]  /*0b70*/  FFMA.SAT R7, R0, R11.reuse, 0.5 ;  /* 0x3f00000000077423 */ /* 0x080fe2000000200b */
[----:B------:R-:W-:Y:S01]  /*0b80*/  SHF.L.U32 R6, R9, 0x17, RZ ;  /* 0x0000001709067819 */ /* 0x000fe200000006ff */
[-C--:B------:R-:W-:Y:S01]  /*0b90*/  FFMA.SAT R15, R28, R11.reuse, 0.5 ;  /* 0x3f0000001c0f7423 */ /* 0x080fe2000000200b */
[----:B------:R-:W1:Y:S01]  /*0ba0*/  MUFU.EX2 R13, R13 ;  /* 0x0000000d000d7308 */ /* 0x000e620000000800 */
        /* <DEDUP_REMOVED lines=8> */
[----:B------:R-:W-:Y:S01]  /*0c30*/  FFMA.SAT R27, R36, R11, 0.5 ;  /* 0x3f000000241b7423 */ /* 0x000fe2000000200b */
[C---:B------:R-:W-:Y:S01]  /*0c40*/  FFMA R9, R0.reuse, 1.4426950216293334961, -R9 ;  /* 0x3fb8aa3b00097823 */ /* 0x040fe20000000809 */
[----:B------:R-:W2:Y:S03]  /*0c50*/  MUFU.EX2 R5, R5 ;  /* 0x0000000500057308 */ /* 0x000ea60000000800 */
[----:B------:R-:W-:Y:S01]  /*0c60*/  FFMA R9, R0, 1.925963033500011079e-08, R9 ;  /* 0x32a5706000097823 */ /* 0x000fe20000000009 */
[----:B------:R-:W-:Y:S01]  /*0c70*/  SHF.L.U32 R0, R3, 0x17, RZ ;  /* 0x0000001703007819 */ /* 0x000fe200000006ff */
[----:B-1----:R-:W-:Y:S01]  /*0c80*/  FMUL R6, R6, R13 ;  /* 0x0000000d06067220 */ /* 0x002fe20000400000 */
[----:B------:R-:W-:-:S03]  /*0c90*/  FFMA.SAT R13, R32, R11, 0.5 ;  /* 0x3f000000200d7423 */ /* 0x000fc6000000200b */
[----:B------:R-:W1:Y:S01]  /*0ca0*/  MUFU.EX2 R9, R9 ;  /* 0x0000000900097308 */ /* 0x000e620000000800 */
[----:B------:R-:W-:-:S04]  /*0cb0*/  FFMA.RM R13, R13, R12, 12582913 ;  /* 0x4b4000010d0d7423 */ /* 0x000fc8000000400c */
[----:B------:R-:W-:Y:S01]  /*0cc0*/  FADD R3, R13, -12583039 ;  /* 0xcb40007f0d037421 */ /* 0x000fe20000000000 */
[----:B--2---:R-:W-:-:S03]  /*0cd0*/  FMUL R0, R0, R5 ;  /* 0x0000000500007220 */ /* 0x004fc60000400000 */
[----:B------:R-:W-:-:S04]  /*0ce0*/  FFMA R3, R32, 1.4426950216293334961, -R3 ;  /* 0x3fb8aa3b20037823 */ /* 0x000fc80000000803 */
[----:B------:R-:W-:Y:S01]  /*0cf0*/  FFMA R32, R32, 1.925963033500011079e-08, R3 ;  /* 0x32a5706020207823 */ /* 0x000fe20000000003 */
[----:B------:R-:W-:Y:S01]  /*0d00*/  FFMA.SAT R3, R4, R11, 0.5 ;  /* 0x3f00000004037423 */ /* 0x000fe2000000200b */
[----:B-1----:R-:W-:Y:S01]  /*0d10*/  FMUL R2, R2, R9 ;  /* 0x0000000902027220 */ /* 0x002fe20000400000 */
[----:B------:R-:W-:Y:S02]  /*0d20*/  FFMA.SAT R9, R30, R11, 0.5 ;  /* 0x3f0000001e097423 */ /* 0x000fe4000000200b */
[-C--:B------:R-:W-:Y:S01]  /*0d30*/  FFMA.RM R5, R3, R12.reuse, 12582913 ;  /* 0x4b40000103057423 */ /* 0x080fe2000000400c */
[----:B------:R-:W-:Y:S01]  /*0d40*/  SHF.L.U32 R3, R13, 0x17, RZ ;  /* 0x000000170d037819 */ /* 0x000fe200000006ff */
[----:B------:R-:W1:Y:S01]  /*0d50*/  MUFU.EX2 R32, R32 ;  /* 0x0000002000207308 */ /* 0x000e620000000800 */
[----:B------:R-:W-:Y:S01]  /*0d60*/  FFMA.RM R9, R9, R12, 12582913 ;  /* 0x4b40000109097423 */ /* 0x000fe2000000400c */
[----:B------:R-:W-:-:S03]  /*0d70*/  FADD R7, R5, -12583039 ;  /* 0xcb40007f05077421 */ /* 0x000fc60000000000 */
[----:B------:R-:W-:Y:S01]  /*0d80*/  FADD R13, R9, -12583039 ;  /* 0xcb40007f090d7421 */ /* 0x000fe20000000000 */
[----:B------:R-:W-:-:S03]  /*0d90*/  FFMA R7, R4, 1.4426950216293334961, -R7 ;  /* 0x3fb8aa3b04077823 */ /* 0x000fc60000000807 */
[----:B------:R-:W-:Y:S01]  /*0da0*/  FFMA R13, R30, 1.4426950216293334961, -R13 ;  /* 0x3fb8aa3b1e0d7823 */ /* 0x000fe2000000080d */
[----:B------:R-:W-:Y:S01]  /*0db0*/  FFMA R7, R4, 1.925963033500011079e-08, R7 ;  /* 0x32a5706004077823 */ /* 0x000fe20000000007 */
[----:B------:R-:W-:Y:S01]  /*0dc0*/  SHF.L.U32 R4, R5, 0x17, RZ ;  /* 0x0000001705047819 */ /* 0x000fe200000006ff */
[----:B------:R-:W-:Y:S01]  /*0dd0*/  FADD R5, R15, -12583039 ;  /* 0xcb40007f0f057421 */ /* 0x000fe20000000000 */
[----:B------:R-:W-:-:S03]  /*0de0*/  FFMA R13, R30, 1.925963033500011079e-08, R13 ;  /* 0x32a570601e0d7823 */ /* 0x000fc6000000000d */
[----:B------:R-:W2:Y:S01]  /*0df0*/  MUFU.EX2 R7, R7 ;  /* 0x0000000700077308 */ /* 0x000ea20000000800 */
[----:B------:R-:W-:Y:S01]  /*0e00*/  FFMA R5, R28, 1.4426950216293334961, -R5 ;  /* 0x3fb8aa3b1c057823 */ /* 0x000fe20000000805 */
[----:B-1----:R-:W-:-:S03]  /*0e10*/  FMUL R3, R3, R32 ;  /* 0x0000002003037220 */ /* 0x002fc60000400000 */
[----:B------:R-:W-:Y:S01]  /*0e20*/  FFMA R28, R28, 1.925963033500011079e-08, R5 ;  /* 0x32a570601c1c7823 */ /* 0x000fe20000000005 */
[----:B------:R-:W-:Y:S02]  /*0e30*/  SHF.L.U32 R5, R9, 0x17, RZ ;  /* 0x0000001709057819 */ /* 0x000fe400000006ff */
[----:B------:R1:W3:Y:S08]  /*0e40*/  MUFU.EX2 R30, R13 ;  /* 0x0000000d001e7308 */ /* 0x0002f00000000800 */
[----:B------:R-:W4:Y:S01]  /*0e50*/  MUFU.EX2 R28, R28 ;  /* 0x0000001c001c7308 */ /* 0x000f220000000800 */
[----:B--2---:R-:W-:Y:S01]  /*0e60*/  FMUL R4, R4, R7 ;  /* 0x0000000704047220 */ /* 0x004fe20000400000 */
[-C--:B------:R-:W-:Y:S01]  /*0e70*/  FFMA.SAT R7, R8, R11.reuse, 0.5 ;  /* 0x3f00000008077423 */ /* 0x080fe2000000200b */
[----:B-1----:R-:W-:-:S03]  /*0e80*/  FFMA.SAT R13, R16, R11, 0.5 ;  /* 0x3f000000100d7423 */ /* 0x002fc6000000200b */
[-C--:B------:R-:W-:Y:S01]  /*0e90*/  FFMA.RM R9, R7, R12.reuse, 12582913 ;  /* 0x4b40000107097423 */ /* 0x080fe2000000400c */
[----:B------:R-:W-:Y:S01]  /*0ea0*/  FFMA.RM R13, R13, R12, 12582913 ;  /* 0x4b4000010d0d7423 */ /* 0x000fe2000000400c */
[----:B------:R-:W-:Y:S01]  /*0eb0*/  SHF.L.U32 R7, R15, 0x17, RZ ;  /* 0x000000170f077819 */ /* 0x000fe200000006ff */
[----:B---3--:R-:W-:Y:S01]  /*0ec0*/  FMUL R5, R5, R30 ;  /* 0x0000001e05057220 */ /* 0x008fe20000400000 */
[----:B------:R-:W-:Y:S01]  /*0ed0*/  FADD R17, R9, -12583039 ;  /* 0xcb40007f09117421 */ /* 0x000fe20000000000 */
[----:B------:R-:W-:Y:S01]  /*0ee0*/  FADD R15, R13, -12583039 ;  /* 0xcb40007f0d0f7421 */ /* 0x000fe20000000000 */
[----:B------:R-:W-:Y:S02]  /*0ef0*/  SHF.L.U32 R9, R9, 0x17, RZ ;  /* 0x0000001709097819 */ /* 0x000fe400000006ff */
[----:B------:R-:W-:Y:S01]  /*0f00*/  FFMA R17, R8, 1.4426950216293334961, -R17 ;  /* 0x3fb8aa3b08117823 */ /* 0x000fe20000000811 */
[----:B------:R-:W-:Y:S01]  /*0f10*/  FFMA R15, R16, 1.4426950216293334961, -R15 ;  /* 0x3fb8aa3b100f7823 */ /* 0x000fe2000000080f */
[----:B----4-:R-:W-:-:S02]  /*0f20*/  FMUL R7, R7, R28 ;  /* 0x0000001c07077220 */ /* 0x010fc40000400000 */
[----:B------:R-:W-:Y:S01]  /*0f30*/  FFMA R17, R8, 1.925963033500011079e-08, R17 ;  /* 0x32a5706008117823 */ /* 0x000fe20000000011 */
[----:B------:R-:W-:-:S03]  /*0f40*/  FFMA R15, R16, 1.925963033500011079e-08, R15 ;  /* 0x32a57060100f7823 */ /* 0x000fc6000000000f */
[----:B------:R-:W1:Y:S08]  /*0f50*/  MUFU.EX2 R8, R17 ;  /* 0x0000001100087308 */ /* 0x000e700000000800 */
[----:B------:R-:W2:Y:S01]  /*0f60*/  MUFU.EX2 R15, R15 ;  /* 0x0000000f000f7308 */ /* 0x000ea20000000800 */
[----:B-1----:R-:W-:Y:S01]  /*0f70*/  FMUL R16, R9, R8 ;  /* 0x0000000809107220 */ /* 0x002fe20000400000 */
[----:B------:R-:W-:-:S04]  /*0f80*/  FADD R9, R19, -12583039 ;  /* 0xcb40007f13097421 */ /* 0x000fc80000000000 */
[----:B------:R-:W-:-:S04]  /*0f90*/  FFMA R9, R10, 1.4426950216293334961, -R9 ;  /* 0x3fb8aa3b0a097823 */ /* 0x000fc80000000809 */
[----:B------:R-:W-:Y:S01]  /*0fa0*/  FFMA R8, R10, 1.925963033500011079e-08, R9 ;  /* 0x32a570600a087823 */ /* 0x000fe20000000009 */
[----:B------:R-:W-:Y:S01]  /*0fb0*/  FFMA.SAT R9, R34, R11, 0.5 ;  /* 0x3f00000022097423 */ /* 0x000fe2000000200b */
[----:B------:R-:W-:-:S03]  /*0fc0*/  SHF.L.U32 R10, R13, 0x17, RZ ;  /* 0x000000170d0a7819 */ /* 0x000fc600000006ff */
[----:B------:R-:W-:Y:S01]  /*0fd0*/  FFMA.RM R17, R9, R12, 12582913 ;  /* 0x4b40000109117423 */ /* 0x000fe2000000400c */
[----:B------:R-:W1:Y:S01]  /*0fe0*/  MUFU.EX2 R8, R8 ;  /* 0x0000000800087308 */ /* 0x000e620000000800 */
[----:B--2---:R-:W-:Y:S01]  /*0ff0*/  FMUL R10, R10, R15 ;  /* 0x0000000f0a0a7220 */ /* 0x004fe20000400000 */
[----:B------:R-:W-:Y:S01]  /*1000*/  SHF.L.U32 R9, R19, 0x17, RZ ;  /* 0x0000001713097819 */ /* 0x000fe200000006ff */
[----:B------:R-:W-:-:S04]  /*1010*/  FADD R13, R17, -12583039 ;  /* 0xcb40007f110d7421 */ /* 0x000fc80000000000 */
[----:B------:R-:W-:-:S04]  /*1020*/  FFMA R13, R34, 1.4426950216293334961, -R13 ;  /* 0x3fb8aa3b220d7823 */ /* 0x000fc8000000080d */
[----:B------:R-:W-:Y:S01]  /*1030*/  FFMA R34, R34, 1.925963033500011079e-08, R13 ;  /* 0x32a5706022227823 */ /* 0x000fe2000000000d */
[----:B------:R-:W-:-:S03]  /*1040*/  FFMA.SAT R13, R18, R11, 0.5 ;  /* 0x3f000000120d7423 */ /* 0x000fc6000000200b */
[----:B------:R-:W2:Y:S01]  /*1050*/  MUFU.EX2 R19, R34 ;  /* 0x0000002200137308 */ /* 0x000ea20000000800 */
[----:B------:R-:W-:Y:S01]  /*1060*/  FFMA.RM R13, R13, R12, 12582913 ;  /* 0x4b4000010d0d7423 */ /* 0x000fe2000000400c */
[----:B-1----:R-:W-:Y:S01]  /*1070*/  FMUL R9, R9, R8 ;  /* 0x0000000809097220 */ /* 0x002fe20000400000 */
[----:B------:R-:W-:Y:S02]  /*1080*/  SHF.L.U32 R8, R17, 0x17, RZ ;  /* 0x0000001711087819 */ /* 0x000fe400000006ff */
[C---:B------:R-:W-:Y:S01]  /*1090*/  FADD R15, R13.reuse, -12583039 ;  /* 0xcb40007f0d0f7421 */ /* 0x040fe20000000000 */
[----:B------:R-:W-:-:S03]  /*10a0*/  SHF.L.U32 R13, R13, 0x17, RZ ;  /* 0x000000170d0d7819 */ /* 0x000fc600000006ff */
[----:B------:R-:W-:-:S04]  /*10b0*/  FFMA R15, R18, 1.4426950216293334961, -R15 ;  /* 0x3fb8aa3b120f7823 */ /* 0x000fc8000000080f */
[----:B------:R-:W-:Y:S01]  /*10c0*/  FFMA R18, R18, 1.925963033500011079e-08, R15 ;  /* 0x32a5706012127823 */ /* 0x000fe2000000000f */
[----:B------:R-:W-:Y:S01]  /*10d0*/  FFMA.SAT R15, R14, R11, 0.5 ;  /* 0x3f0000000e0f7423 */ /* 0x000fe2000000200b */
[----:B--2---:R-:W-:-:S03]  /*10e0*/  FMUL R8, R8, R19 ;  /* 0x0000001308087220 */ /* 0x004fc60000400000 */
[----:B------:R-:W-:Y:S01]  /*10f0*/  FFMA.RM R15, R15, R12, 12582913 ;  /* 0x4b4000010f0f7423 */ /* 0x000fe2000000400c */
[----:B------:R-:W1:Y:S03]  /*1100*/  MUFU.EX2 R18, R18 ;  /* 0x0000001200127308 */ /* 0x000e660000000800 */
[C---:B------:R-:W-:Y:S01]  /*1110*/  FADD R17, R15.reuse, -12583039 ;  /* 0xcb40007f0f117421 */ /* 0x040fe20000000000 */
[----:B------:R-:W-:-:S03]  /*1120*/  SHF.L.U32 R15, R15, 0x17, RZ ;  /* 0x000000170f0f7819 */ /* 0x000fc600000006ff */
[----:B------:R-:W-:-:S04]  /*1130*/  FFMA R17, R14, 1.4426950216293334961, -R17 ;  /* 0x3fb8aa3b0e117823 */ /* 0x000fc80000000811 */
[----:B------:R-:W-:Y:S01]  /*1140*/  FFMA R19, R14, 1.925963033500011079e-08, R17 ;  /* 0x32a570600e137823 */ /* 0x000fe20000000011 */
[----:B------:R-:W-:-:S03]  /*1150*/  FFMA.SAT R17, R20, R11, 0.5 ;  /* 0x3f00000014117423 */ /* 0x000fc6000000200b */
[----:B------:R-:W2:Y:S01]  /*1160*/  MUFU.EX2 R28, R19 ;  /* 0x00000013001c7308 */ /* 0x000ea20000000800 */
[-C--:B------:R-:W-:Y:S01]  /*1170*/  FFMA.RM R11, R17, R12.reuse, 12582913 ;  /* 0x4b400001110b7423 */ /* 0x080fe2000000400c */
[----:B------:R-:W-:-:S03]  /*1180*/  FFMA.RM R12, R27, R12, 12582913 ;  /* 0x4b4000011b0c7423 */ /* 0x000fc6000000400c */
[C---:B------:R-:W-:Y:S01]  /*1190*/  FADD R17, R11.reuse, -12583039 ;  /* 0xcb40007f0b117421 */ /* 0x040fe20000000000 */
[----:B------:R-:W-:-:S03]  /*11a0*/  SHF.L.U32 R11, R11, 0x17, RZ ;  /* 0x000000170b0b7819 */ /* 0x000fc600000006ff */
[----:B------:R-:W-:-:S04]  /*11b0*/  FFMA R17, R20, 1.4426950216293334961, -R17 ;  /* 0x3fb8aa3b14117823 */ /* 0x000fc80000000811 */
[----:B------:R-:W-:Y:S01]  /*11c0*/  FFMA R27, R20, 1.925963033500011079e-08, R17 ;  /* 0x32a57060141b7823 */ /* 0x000fe20000000011 */
[C---:B------:R-:W-:Y:S01]  /*11d0*/  FADD R17, R12.reuse, -12583039 ;  /* 0xcb40007f0c117421 */ /* 0x040fe20000000000 */
[----:B-1----:R-:W-:Y:S01]  /*11e0*/  FMUL R20, R13, R18 ;  /* 0x000000120d147220 */ /* 0x002fe20000400000 */
[----:B------:R-:W-:Y:S01]  /*11f0*/  SHF.L.U32 R12, R12, 0x17, RZ ;  /* 0x000000170c0c7819 */ /* 0x000fe200000006ff */
[----:B------:R-:W1:Y:S01]  /*1200*/  MUFU.EX2 R30, R27 ;  /* 0x0000001b001e7308 */ /* 0x000e620000000800 */
[----:B------:R-:W-:Y:S01]  /*1210*/  FFMA R17, R36, 1.4426950216293334961, -R17 ;  /* 0x3fb8aa3b24117823 */ /* 0x000fe20000000811 */
[----:B--2---:R-:W-:-:S03]  /*1220*/  FMUL R19, R15, R28 ;  /* 0x0000001c0f137220 */ /* 0x004fc60000400000 */
[----:B------:R-:W-:Y:S01]  /*1230*/  FFMA R36, R36, 1.925963033500011079e-08, R17 ;  /* 0x32a5706024247823 */ /* 0x000fe20000000011 */
        /* <DEDUP_REMOVED lines=27> */
.L_x_31887:
        /* <DEDUP_REMOVED lines=11> */
[----:B01----:R-:W-:Y:S05]  /*14a0*/  CALL.REL.NOINC `($__internal_511_$__cuda_sm3x_div_rn_noftz_f32_slowpath) ;  /* 0x0000001c00587944 */ /* 0x003fea0003c00000 */
[----:B------:R-:W-:-:S07]  /*14b0*/  MOV R14, R6 ;  /* 0x00000006000e7202 */ /* 0x000fce0000000f00 */
.L_x_31846:
[----:B------:R-:W-:Y:S05]  /*14c0*/  BSYNC.RECONVERGENT B2 ;  /* 0x0000000000027941 */ /* 0x000fea0003800200 */
.L_x_31845:
        /* <DEDUP_REMOVED lines=11> */
[----:B01----:R-:W-:Y:S05]  /*1580*/  CALL.REL.NOINC `($__internal_511_$__cuda_sm3x_div_rn_noftz_f32_slowpath) ;  /* 0x0000001c00207944 */ /* 0x003fea0003c00000 */
[----:B------:R-:W-:-:S07]  /*1590*/  MOV R15, R6 ;  /* 0x00000006000f7202 */ /* 0x000fce0000000f00 */
.L_x_31848:
[----:B------:R-:W-:Y:S05]  /*15a0*/  BSYNC.RECONVERGENT B2 ;  /* 0x0000000000027941 */ /* 0x000fea0003800200 */
.L_x_31847:
        /* <DEDUP_REMOVED lines=13> */
.L_x_31850:
[----:B------:R-:W-:Y:S05]  /*1680*/  BSYNC.RECONVERGENT B2 ;  /* 0x0000000000027941 */ /* 0x000fea0003800200 */
.L_x_31849:
        /* <DEDUP_REMOVED lines=13> */
.L_x_31852:
[----:B------:R-:W-:Y:S05]  /*1760*/  BSYNC.RECONVERGENT B2 ;  /* 0x0000000000027941 */ /* 0x000fea0003800200 */
.L_x_31851:
        /* <DEDUP_REMOVED lines=13> */
.L_x_31854:
[----:B------:R-:W-:Y:S05]  /*1840*/  BSYNC.RECONVERGENT B2 ;  /* 0x0000000000027941 */ /* 0x000fea0003800200 */
.L_x_31853:
        /* <DEDUP_REMOVED lines=13> */
.L_x_31856:
[----:B------:R-:W-:Y:S05]  /*1920*/  BSYNC.RECONVERGENT B2 ;  /* 0x0000000000027941 */ /* 0x000fea0003800200 */
.L_x_31855:
        /* <DEDUP_REMOVED lines=13> */
.L_x_31858:
[----:B------:R-:W-:Y:S05]  /*1a00*/  BSYNC.RECONVERGENT B2 ;  /* 0x0000000000027941 */ /* 0x000fea0003800200 */
.L_x_31857:
        /* <DEDUP_REMOVED lines=13> */
.L_x_31860:
[----:B------:R-:W-:Y:S05]  /*1ae0*/  BSYNC.RECONVERGENT B2 ;  /* 0x0000000000027941 */ /* 0x000fea0003800200 */
.L_x_31859:
        /* <DEDUP_REMOVED lines=13> */
.L_x_31862:
[----:B------:R-:W-:Y:S05]  /*1bc0*/  BSYNC.RECONVERGENT B2 ;  /* 0x0000000000027941 */ /* 0x000fea0003800200 */
.L_x_31861:
        /* <DEDUP_REMOVED lines=13> */
.L_x_31864:
[----:B------:R-:W-:Y:S05]  /*1ca0*/  BSYNC.RECONVERGENT B2 ;  /* 0x0000000000027941 */ /* 0x000fea0003800200 */
.L_x_31863:
        /* <DEDUP_REMOVED lines=13> */
.L_x_31866:
[----:B------:R-:W-:Y:S05]  /*1d80*/  BSYNC.RECONVERGENT B2 ;  /* 0x0000000000027941 */ /* 0x000fea0003800200 */
.L_x_31865:
        /* <DEDUP_REMOVED lines=13> */
.L_x_31868:
[----:B------:R-:W-:Y:S05]  /*1e60*/  BSYNC.RECONVERGENT B2 ;  /* 0x0000000000027941 */ /* 0x000fea0003800200 */
.L_x_31867:
        /* <DEDUP_REMOVED lines=13> */
.L_x_31870:
[----:B------:R-:W-:Y:S05]  /*1f40*/  BSYNC.RECONVERGENT B2 ;  /* 0x0000000000027941 */ /* 0x000fea0003800200 */
.L_x_31869:
        /* <DEDUP_REMOVED lines=13> */
.L_x_31872:
[----:B------:R-:W-:Y:S05]  /*2020*/  BSYNC.RECONVERGENT B2 ;  /* 0x0000000000027941 */ /* 0x000fea0003800200 */
.L_x_31871:
        /* <DEDUP_REMOVED lines=13> */
.L_x_31874:
[----:B------:R-:W-:Y:S05]  /*2100*/  BSYNC.RECONVERGENT B2 ;  /* 0x0000000000027941 */ /* 0x000fea0003800200 */
.L_x_31873:
        /* <DEDUP_REMOVED lines=52> */
[----:B------:R3:W-:Y:S01]  /*2450*/  STG.E desc[UR28][R28.64+0x700], R31 ;  /* 0x0007001f1c007986 */ /* 0x0007e2000c10191c */
[----:B------:R-:W-:Y:S05]  /*2460*/  @!P0 BRA `(.L_x_31875) ;  /* 0xffffffdc00788947 */ /* 0x000fea000383ffff */
[----:B------:R-:W-:Y:S05]  /*2470*/  EXIT ;  /* 0x000000000000794d */ /* 0x000fea0003800000 */
.L_x_31844:
[----:B------:R-:W-:Y:S01]  /*2480*/  HFMA2 R11, -RZ, RZ, 0, 1.847743988037109375e-06 ;  /* 0x0000001fff0b7431 */ /* 0x000fe200000001ff */
[----:B------:R-:W-:Y:S01]  /*2490*/  BSSY B0, `(.L_x_31876) ;  /* 0x0000006000007945 */ /* 0x000fe20003800000 */
[----:B------:R-:W-:Y:S02]  /*24a0*/  MOV R12, 0x10 ;  /* 0x00000010000c7802 */ /* 0x000fe40000000f00 */
[----:B------:R-:W-:-:S07]  /*24b0*/  MOV R15, 0xffffffff ;  /* 0xffffffff000f7802 */ /* 0x000fce0000000f00 */
[----:B0-----:R-:W-:Y:S05]  /*24c0*/  WARPSYNC.COLLECTIVE R15, `(.L_x_31877) ;  /* 0x000000000f087348 */ /* 0x001fea0003c00000 */
[----:B------:R1:W2:Y:S02]  /*24d0*/  SHFL.BFLY P6, R14, R13, R12, R11 ;  /* 0x0c00000c0d0e7389 */ /* 0x0002a400000c000b */
[----:B012---:R-:W-:Y:S05]  /*24e0*/  ENDCOLLECTIVE ;  /* 0x000000000000791b */ /* 0x007fea0003800000 */
.L_x_31877:
[----:B------:R-:W-:Y:S05]  /*24f0*/  BSYNC B0 ;  /* 0x0000000000007941 */ /* 0x000fea0003800000 */
.L_x_31876:
[----:B------:R-:W-:Y:S01]  /*2500*/  HFMA2 R12, -RZ, RZ, 0, 4.76837158203125e-07 ;  /* 0x00000008ff0c7431 */ /* 0x000fe200000001ff */
[----:B------:R-:W-:Y:S02]  /*2510*/  FMNMX R13, R13, R14, !PT ;  /* 0x0000000e0d0d7209 */ /* 0x000fe40007800000 */
[----:B------:R-:W-:Y:S02]  /*2520*/  MOV R11, 0x1f ;  /* 0x0000001f000b7802 */ /* 0x000fe40000000f00 */
[----:B------:R-:W-:-:S07]  /*2530*/  MOV R15, 0xffffffff ;  /* 0xffffffff000f7802 */ /* 0x000fce0000000f00 */
[----:B------:R-:W-:Y:S05]  /*2540*/  WARPSYNC.COLLECTIVE R15, `(.L_x_31878) ;  /* 0x000000000f087348 */ /* 0x000fea0003c00000 */
[----:B------:R0:W1:Y:S02]  /*2550*/  SHFL.BFLY P6, R14, R13, R12, R11 ;  /* 0x0c00000c0d0e7389 */ /* 0x00006400000c000b */
[----:B01----:R-:W-:Y:S05]  /*2560*/  ENDCOLLECTIVE ;  /* 0x000000000000791b */ /* 0x003fea0003800000 */
.L_x_31878:
[----:B------:R-:W-:Y:S01]  /*2570*/  HFMA2 R12, -RZ, RZ, 0, 2.384185791015625e-07 ;  /* 0x00000004ff0c7431 */ /* 0x000fe200000001ff */
[----:B------:R-:W-:-:S04]  /*2580*/  FMNMX R0, R13, R14, !PT ;  /* 0x0000000e0d007209 */ /* 0x000fc80007800000 */
[----:B------:R-:W-:-:S07]  /*2590*/  MOV R13, R0 ;  /* 0x00000000000d7202 */ /* 0x000fce0000000f00 */
[----:B------:R-:W-:Y:S05]  /*25a0*/  WARPSYNC.COLLECTIVE R15, `(.L_x_31879) ;  /* 0x000000000f087348 */ /* 0x000fea0003c00000 */
[----:B------:R0:W1:Y:S02]  /*25b0*/  SHFL.BFLY P6, R14, R13, R12, R11 ;  /* 0x0c00000c0d0e7389 */ /* 0x00006400000c000b */
[----:B01----:R-:W-:Y:S05]  /*25c0*/  ENDCOLLECTIVE ;  /* 0x000000000000791b */ /* 0x003fea0003800000 */
.L_x_31879:
[----:B------:R-:W-:Y:S01]  /*25d0*/  HFMA2 R12, -RZ, RZ, 0, 1.1920928955078125e-07 ;  /* 0x00000002ff0c7431 */ /* 0x000fe200000001ff */
[----:B------:R-:W-:-:S04]  /*25e0*/  FMNMX R2, R0, R14, !PT ;  /* 0x0000000e00027209 */ /* 0x000fc80007800000 */
[----:B------:R-:W-:-:S07]  /*25f0*/  MOV R13, R2 ;  /* 0x00000002000d7202 */ /* 0x000fce0000000f00 */
[----:B------:R-:W-:Y:S05]  /*2600*/  WARPSYNC.COLLECTIVE R15, `(.L_x_31880) ;  /* 0x000000000f087348 */ /* 0x000fea0003c00000 */
[----:B------:R0:W1:Y:S02]  /*2610*/  SHFL.BFLY P6, R14, R13, R12, R11 ;  /* 0x0c00000c0d0e7389 */ /* 0x00006400000c000b */
[----:B01----:R-:W-:Y:S05]  /*2620*/  ENDCOLLECTIVE ;  /* 0x000000000000791b */ /* 0x003fea0003800000 */
.L_x_31880:
[----:B------:R-:W-:Y:S01]  /*2630*/  HFMA2 R12, -RZ, RZ, 0, 5.9604644775390625e-08 ;  /* 0x00000001ff0c7431 */ /* 0x000fe200000001ff */
[----:B------:R-:W-:-:S04]  /*2640*/  FMNMX R3, R2, R14, !PT ;  /* 0x0000000e02037209 */ /* 0x000fc80007800000 */
[----:B------:R-:W-:-:S07]  /*2650*/  MOV R13, R3 ;  /* 0x00000003000d7202 */ /* 0x000fce0000000f00 */
[----:B------:R-:W-:Y:S05]  /*2660*/  WARPSYNC.COLLECTIVE R15, `(.L_x_31881) ;  /* 0x000000000f087348 */ /* 0x000fea0003c00000 */
[----:B------:R0:W1:Y:S02]  /*2670*/  SHFL.BFLY P6, R14, R13, R12, R11 ;  /* 0x0c00000c0d0e7389 */ /* 0x00006400000c000b */
[----:B01----:R-:W-:Y:S05]  /*2680*/  ENDCOLLECTIVE ;  /* 0x000000000000791b */ /* 0x003fea0003800000 */
.L_x_31881:
[----:B------:R-:W-:Y:S01]  /*2690*/  HFMA2 R15, -RZ, RZ, 3.7421875, 0 ;  /* 0x437c0000ff0f7431 */ /* 0x000fe200000001ff */
[----:B------:R-:W-:Y:S02]  /*26a0*/  FMNMX R9, R3, R14, !PT ;  /* 0x0000000e03097209 */ /* 0x000fe40007800000 */
[----:B------:R-:W-:-:S03]  /*26b0*/  MOV R14, 0x3bbb989d ;  /* 0x3bbb989d000e7802 */ /* 0x000fc60000000f00 */
        /* <DEDUP_REMOVED lines=119> */
[-C--:B------:R-:W-:Y:S01]  /*2e30*/  FFMA.SAT R18, R12, R14.reuse, 0.5 ;  /* 0x3f0000000c127423 */ /* 0x080fe2000000200e */
[----:B------:R-:W-:-:S03]  /*2e40*/  FFMA.SAT R14, R13, R14, 0.5 ;  /* 0x3f0000000d0e7423 */ /* 0x000fc6000000200e */
[-C--:B------:R-:W-:Y:S01]  /*2e50*/  FFMA.RM R18, R18, R15.reuse, 12582913 ;  /* 0x4b40000112127423 */ /* 0x080fe2000000400f */
[----:B------:R-:W-:Y:S01]  /*2e60*/  FFMA.RM R14, R14, R15, 12582913 ;  /* 0x4b4000010e0e7423 */ /* 0x000fe2000000400f */
[----:B------:R-:W-:Y:S02]  /*2e70*/  MOV R15, 0xffffffff ;  /* 0xffffffff000f7802 */ /* 0x000fe40000000f00 */
[C---:B------:R-:W-:Y:S01]  /*2e80*/  FADD R11, R18.reuse, -12583039 ;  /* 0xcb40007f120b7421 */ /* 0x040fe20000000000 */
[----:B------:R-:W-:Y:S01]  /*2e90*/  SHF.L.U32 R18, R18, 0x17, RZ ;  /* 0x0000001712127819 */ /* 0x000fe200000006ff */
[C---:B------:R-:W-:Y:S01]  /*2ea0*/  FADD R28, R14.reuse, -12583039 ;  /* 0xcb40007f0e1c7421 */ /* 0x040fe20000000000 */
[----:B------:R-:W-:Y:S01]  /*2eb0*/  SHF.L.U32 R14, R14, 0x17, RZ ;  /* 0x000000170e0e7819 */ /* 0x000fe200000006ff */
[----:B------:R-:W-:Y:S02]  /*2ec0*/  FFMA R11, R12, 1.4426950216293334961, -R11 ;  /* 0x3fb8aa3b0c0b7823 */ /* 0x000fe4000000080b */
[----:B------:R-:W-:-:S02]  /*2ed0*/  FFMA R28, R13, 1.4426950216293334961, -R28 ;  /* 0x3fb8aa3b0d1c7823 */ /* 0x000fc4000000081c */
[----:B------:R-:W-:Y:S02]  /*2ee0*/  FFMA R12, R12, 1.925963033500011079e-08, R11 ;  /* 0x32a570600c0c7823 */ /* 0x000fe4000000000b */
[----:B------:R-:W-:Y:S02]  /*2ef0*/  FFMA R28, R13, 1.925963033500011079e-08, R28 ;  /* 0x32a570600d1c7823 */ /* 0x000fe4000000001c */
        /* <DEDUP_REMOVED lines=24> */
.L_x_31882:
[----:B------:R-:W-:Y:S02]  /*3080*/  HFMA2 R12, -RZ, RZ, 0, 4.76837158203125e-07 ;  /* 0x00000008ff0c7431 */ /* 0x000fe400000001ff */
[----:B------:R-:W-:-:S05]  /*3090*/  FADD R27, R13, R14 ;  /* 0x0000000e0d1b7221 */ /* 0x000fca0000000000 */
[----:B------:R-:W-:-:S07]  /*30a0*/  MOV R13, R27 ;  /* 0x0000001b000d7202 */ /* 0x000fce0000000f00 */
[----:B------:R-:W-:Y:S05]  /*30b0*/  WARPSYNC.COLLECTIVE R15, `(.L_x_31883) ;  /* 0x000000000f087348 */ /* 0x000fea0003c00000 */
[----:B------:R0:W1:Y:S02]  /*30c0*/  SHFL.BFLY P6, R14, R13, R12, R11 ;  /* 0x0c00000c0d0e7389 */ /* 0x00006400000c000b */
[----:B01----:R-:W-:Y:S05]  /*30d0*/  ENDCOLLECTIVE ;  /* 0x000000000000791b */ /* 0x003fea0003800000 */
.L_x_31883:
[----:B------:R-:W-:Y:S02]  /*30e0*/  HFMA2 R12, -RZ, RZ, 0, 2.384185791015625e-07 ;  /* 0x00000004ff0c7431 */ /* 0x000fe400000001ff */
[----:B------:R-:W-:-:S05]  /*30f0*/  FADD R28, R27, R14 ;  /* 0x0000000e1b1c7221 */ /* 0x000fca0000000000 */
[----:B------:R-:W-:-:S07]  /*3100*/  MOV R13, R28 ;  /* 0x0000001c000d7202 */ /* 0x000fce0000000f00 */
[----:B------:R-:W-:Y:S05]  /*3110*/  WARPSYNC.COLLECTIVE R15, `(.L_x_31884) ;  /* 0x000000000f087348 */ /* 0x000fea0003c00000 */
[----:B------:R0:W1:Y:S02]  /*3120*/  SHFL.BFLY P6, R14, R13, R12, R11 ;  /* 0x0c00000c0d0e7389 */ /* 0x00006400000c000b */
[----:B01----:R-:W-:Y:S05]  /*3130*/  ENDCOLLECTIVE ;  /* 0x000000000000791b */ /* 0x003fea0003800000 */
.L_x_31884:
[----:B------:R-:W-:Y:S02]  /*3140*/  HFMA2 R12, -RZ, RZ, 0, 1.1920928955078125e-07 ;  /* 0x00000002ff0c7431 */ /* 0x000fe400000001ff */
[----:B------:R-:W-:-:S05]  /*3150*/  FADD R29, R28, R14 ;  /* 0x0000000e1c1d7221 */ /* 0x000fca0000000000 */
[----:B------:R-:W-:-:S07]  /*3160*/  MOV R13, R29 ;  /* 0x0000001d000d7202 */ /* 0x000fce0000000f00 */
[----:B------:R-:W-:Y:S05]  /*3170*/  WARPSYNC.COLLECTIVE R15, `(.L_x_31885) ;  /* 0x000000000f087348 */ /* 0x000fea0003c00000 */
[----:B------:R0:W1:Y:S02]  /*3180*/  SHFL.BFLY P6, R14, R13, R12, R11 ;  /* 0x0c00000c0d0e7389 */ /* 0x00006400000c000b */
[----:B01----:R-:W-:Y:S05]  /*3190*/  ENDCOLLECTIVE ;  /* 0x000000000000791b */ /* 0x003fea0003800000 */
.L_x_31885:
[----:B------:R-:W-:Y:S02]  /*31a0*/  HFMA2 R12, -RZ, RZ, 0, 5.9604644775390625e-08 ;  /* 0x00000001ff0c7431 */ /* 0x000fe400000001ff */
[----:B------:R-:W-:-:S05]  /*31b0*/  FADD R30, R29, R14 ;  /* 0x0000000e1d1e7221 */ /* 0x000fca0000000000 */
[----:B------:R-:W-:-:S07]  /*31c0*/  MOV R13, R30 ;  /* 0x0000001e000d7202 */ /* 0x000fce0000000f00 */
[----:B------:R-:W-:Y:S05]  /*31d0*/  WARPSYNC.COLLECTIVE R15, `(.L_x_31886) ;  /* 0x000000000f087348 */ /* 0x000fea0003c00000 */
[----:B------:R0:W1:Y:S02]  /*31e0*/  SHFL.BFLY P6, R14, R13, R12, R11 ;  /* 0x0c00000c0d0e7389 */ /* 0x00006400000c000b */
[----:B01----:R-:W-:Y:S05]  /*31f0*/  ENDCOLLECTIVE ;  /* 0x000000000000791b */ /* 0x003fea0003800000 */
.L_x_31886:
[----:B------:R-:W-:Y:S05]  /*3200*/  BRA `(.L_x_31887) ;  /* 0xffffffe000787947 */ /* 0x000fea000383ffff */
        .weak           $__internal_511_$__cuda_sm3x_div_rn_noftz_f32_slowpath
        .type           $__internal_511_$__cuda_sm3x_div_rn_noftz_f32_slowpath,@function
        .size           $__internal_511_$__cuda_sm3x_div_rn_noftz_f32_slowpath,(.L_x_37888 - $__internal_511_$__cuda_sm3x_div_rn_noftz_f32_slowpath)
$__internal_511_$__cuda_sm3x_div_rn_noftz_f32_slowpath:
        /* <DEDUP_REMOVED lines=36> */
.L_x_31889:
        /* <DEDUP_REMOVED lines=51> */
.L_x_31896:
[----:B------:R-:W-:-:S04]  /*3780*/  LOP3.LUT R6, R6, 0x80000000, RZ, 0xc0, !PT ;  /* 0x8000000006067812 */ /* 0x000fc800078ec0ff */
[----:B------:R-:W-:Y:S01]  /*3790*/  LOP3.LUT R6, R6, 0x7f800000, RZ, 0xfc, !PT ;  /* 0x7f80000006067812 */ /* 0x000fe200078efcff */
[----:B------:R-:W-:Y:S06]  /*37a0*/  BRA `(.L_x_31897) ;  /* 0x0000000000047947 */ /* 0x000fec0003800000 */
.L_x_31895:
[----:B------:R-:W-:-:S07]  /*37b0*/  LEA R6, R13, R6, 0x17 ;  /* 0x000000060d067211 */ /* 0x000fce00078eb8ff */
.L_x_31897:
[----:B------:R-:W-:Y:S05]  /*37c0*/  BSYNC.RECONVERGENT B1 ;  /* 0x0000000000017941 */ /* 0x000fea0003800200 */
.L_x_31894:
[----:B------:R-:W-:Y:S05]  /*37d0*/  BRA `(.L_x_31898) ;  /* 0x0000000000207947 */ /* 0x000fea0003800000 */
.L_x_31893:
[----:B------:R-:W-:-:S04]  /*37e0*/  LOP3.LUT R6, R31, 0x80000000, R6, 0x48, !PT ;  /* 0x800000001f067812 */ /* 0x000fc800078e4806 */
[----:B------:R-:W-:Y:S01]  /*37f0*/  LOP3.LUT R6, R6, 0x7f800000, RZ, 0xfc, !PT ;  /* 0x7f80000006067812 */ /* 0x000fe200078efcff */
[----:B------:R-:W-:Y:S06]  /*3800*/  BRA `(.L_x_31898) ;  /* 0x0000000000147947 */ /* 0x000fec0003800000 */
.L_x_31892:
[----:B------:R-:W-:Y:S01]  /*3810*/  LOP3.LUT R6, R31, 0x80000000, R6, 0x48, !PT ;  /* 0x800000001f067812 */ /* 0x000fe200078e4806 */
[----:B------:R-:W-:Y:S06]  /*3820*/  BRA `(.L_x_31898) ;  /* 0x00000000000c7947 */ /* 0x000fec0003800000 */
.L_x_31891:
[----:B------:R-:W0:Y:S01]  /*3830*/  MUFU.RSQ R6, -QNAN ;  /* 0xffc0000000067908 */ /* 0x000e220000001400 */
[----:B------:R-:W-:Y:S05]  /*3840*/  BRA `(.L_x_31898) ;  /* 0x0000000000047947 */ /* 0x000fea0003800000 */
.L_x_31890:
[----:B------:R-:W-:-:S07]  /*3850*/  FADD.FTZ R6, R6, R11 ;  /* 0x0000000b06067221 */ /* 0x000fce0000010000 */
.L_x_31898:
[----:B------:R-:W-:Y:S05]  /*3860*/  BSYNC.RECONVERGENT B0 ;  /* 0x0000000000007941 */ /* 0x000fea0003800200 */
.L_x_31888:
[----:B------:R-:W-:-:S04]  /*3870*/  HFMA2 R13, -RZ, RZ, 0, 0 ;  /* 0x00000000ff0d7431 */ /* 0x000fc800000001ff */
[----:B0-----:R-:W-:Y:S05]  /*3880*/  RET.REL.NODEC R12 `(_Z15SoftmaxWarpImplI24ElementwiseScaleMaskLoadIffbE11DirectStoreIffEfLi1ELi15ELi32ELi1ELb0EL9Algorithm0EEvT_T0_ll) ;  /* 0xffffffc40cdc7950 */ /* 0x001fea0003c3ffff */
.L_x_31899:
        /* <DEDUP_REMOVED lines=15> */
.L_x_37888:


//--------------------- .text._Z15SoftmaxWarpImplI24ElementwiseScaleMaskLoadIffbE11DirectStoreIffEfLi1ELi14ELi32ELi1ELb1EL9Algorithm0EEvT_T0_ll --------------------------
	.section	.text._Z15SoftmaxWarpImplI24ElementwiseScaleMaskLoadIffbE11DirectStoreIffEfLi1ELi14ELi32ELi1ELb1EL9Algorithm0EEvT_T0_ll,"ax",@progbits
	.align	128
        .global         _Z15SoftmaxWarpImplI24ElementwiseScaleMaskLoadIffbE11DirectStoreIffEfLi1ELi14ELi32ELi1ELb1EL9Algorithm0EEvT_T0_ll
        .type           _Z15SoftmaxWarpImplI24ElementwiseScaleMaskLoadIffbE11DirectStoreIffEfLi1ELi14ELi32ELi1ELb1EL9Algorithm0EEvT_T0_ll,@function
        .size           _Z15SoftmaxWarpImplI24ElementwiseScaleMaskLoadIffbE11DirectStoreIffEfLi1ELi14ELi32ELi1ELb1EL9Algorithm0EEvT_T0_ll,(.L_x_37889 - _Z15SoftmaxWarpImplI24ElementwiseScaleMaskLoadIffbE11DirectStoreIffEfLi1ELi14ELi32ELi1ELb1EL9Algorithm0EEvT_T0_ll)
        .other          _Z15SoftmaxWarpImplI24ElementwiseScaleMaskLoadIffbE11DirectStoreIffEfLi1ELi14ELi32ELi1ELb1EL9Algorithm0EEvT_T0_ll,@"STO_CUDA_ENTRY STV_DEFAULT"
_Z15SoftmaxWarpImplI24ElementwiseScaleMaskLoadIffbE11DirectStoreIffEfLi1ELi14ELi32ELi1ELb1EL9Algorithm0EEvT_T0_ll:
.text._Z15SoftmaxWarpImplI24ElementwiseScaleMaskLoadIffbE11DirectStoreIffEfLi1ELi14ELi32ELi1ELb1EL9Algorithm0EEvT_T0_ll:
        /* <DEDUP_REMOVED lines=26> */
.L_x_31900:
        /* <DEDUP_REMOVED lines=26> */
[----:B-1----:R-:W-:-:S07]  /*0340*/  IADD3 R28, PT, PT, R26, 0x1a0, RZ ;  /* 0x000001a01a1c7810 */ /* 0x002fce0007ffe0ff */
.L_x_31931:
[----:B------:R-:W-:Y:S01]  /*0350*/  ISETP.GE.U32.AND P0, PT, R26, UR44, PT ;  /* 0x0000002c1a007c0c */ /* 0x000fe2000bf06070 */
[----:B------:R-:W-:Y:S01]  /*0360*/  IMAD.MOV.U32 R3, RZ, RZ, RZ ;  /* 0x000000ffff037224 */ /* 0x000fe200078e00ff */
[----:B------:R-:W-:Y:S01]  /*0370*/  ISETP.GE.U32.AND P4, PT, R40, UR44, PT ;  /* 0x0000002c28007c0c */ /* 0x000fe2000bf86070 */
[----:B------:R-:W-:Y:S01]  /*0380*/  IMAD R0, R24, UR48, RZ ;  /* 0x0000003018007c24 */ /* 0x000fe2000f8e02ff */
[----:B------:R-:W-:Y:S02]  /*0390*/  ISETP.GE.AND.EX P0, PT, RZ, UR45, PT, P0 ;  /* 0x0000002dff007c0c */ /* 0x000fe4000bf06300 */
[----:B------:R-:W-:Y:S02]  /*03a0*/  MOV R2, R26 ;  /* 0x0000001a00027202 */ /* 0x000fe40000000f00 */
[----:B------:R-:W-:-:S03]  /*03b0*/  ISETP.GE.AND.EX P4, PT, RZ, UR45, PT, P4 ;  /* 0x0000002dff007c0c */ /* 0x000fc6000bf86340 */
[----:B-1----:R-:W-:-:S04]  /*03c0*/  IMAD.WIDE.U32 R4, R25, UR48, R2 ;  /* 0x0000003019047c25 */ /* 0x002fc8000f8e0002 */
[----:B------:R-:W-:Y:S01]  /*03d0*/  IMAD R3, R25, UR49, R0 ;  /* 0x0000003119037c24 */ /* 0x000fe2000f8e0200 */
[----:B------:R-:W-:Y:S01]  /*03e0*/  IADD3 R8, P1, PT, R4, UR42, RZ ;  /* 0x0000002a04087c10 */ /* 0x000fe2000ff3e0ff */
[----:B0-----:R-:W0:Y:S01]  /*03f0*/  @!P0 LDC R13, c[0x0][0x39c] ;  /* 0x0000e700ff0d8b82 */ /* 0x001e220000000800 */
[C---:B------:R-:W-:Y:S02]  /*0400*/  @!P0 R2UR UR6, R20.reuse ;  /* 0x00000000140682ca */ /* 0x040fe400000e0000 */
[----:B------:R-:W-:Y:S02]  /*0410*/  @!P0 R2UR UR7, R21 ;  /* 0x00000000150782ca */ /* 0x000fe400000e0000 */
[----:B------:R-:W-:Y:S02]  /*0420*/  IADD3 R3, PT, PT, R5, R3, RZ ;  /* 0x0000000305037210 */ /* 0x000fe40007ffe0ff */
[----:B------:R-:W-:Y:S01]  /*0430*/  @!P4 R2UR UR10, R20 ;  /* 0x00000000140ac2ca */ /* 0x000fe200000e0000 */
[----:B------:R-:W1:Y:S01]  /*0440*/  @!P4 LDC R15, c[0x0][0x39c] ;  /* 0x0000e700ff0fcb82 */ /* 0x000e620000000800 */
[----:B------:R-:W-:-:S02]  /*0450*/  @!P4 R2UR UR11, R21 ;  /* 0x00000000150bc2ca */ /* 0x000fc400000e0000 */
[----:B------:R-:W-:Y:S02]  /*0460*/  @!P0 R2UR UR4, R20 ;  /* 0x00000000140482ca */ /* 0x000fe400000e0000 */
[----:B------:R-:W-:Y:S02]  /*0470*/  @!P0 R2UR UR5, R21 ;  /* 0x00000000150582ca */ /* 0x000fe400000e0000 */
[----:B------:R-:W-:Y:S02]  /*0480*/  IADD3.X R9, PT, PT, R3, UR43, RZ, P1, !PT ;  /* 0x0000002b03097c10 */ /* 0x000fe40008ffe4ff */
[----:B------:R-:W-:Y:S02]  /*0490*/  LEA R2, P1, R4, UR40, 0x2 ;  /* 0x0000002804027c11 */ /* 0x000fe4000f8210ff */
[----:B------:R-:W-:Y:S01]  /*04a0*/  @!P4 R2UR UR8, R20 ;  /* 0x000000001408c2ca */ /* 0x000fe200000e0000 */
[----:B------:R-:W2:Y:S01]  /*04b0*/  @!P0 LDG.E.U8 R12, desc[UR6][R8.64] ;  /* 0x00000006080c8981 */ /* 0x000ea2000c1e1100 */
[----:B------:R-:W-:-:S02]  /*04c0*/  @!P4 R2UR UR9, R21 ;  /* 0x000000001509c2ca */ /* 0x000fc400000e0000 */
[----:B------:R-:W-:Y:S01]  /*04d0*/  LEA.HI.X R3, R4, UR41, R3, 0x2, P1 ;  /* 0x0000002904037c11 */ /* 0x000fe200088f1403 */
[----:B------:R-:W3:Y:S01]  /*04e0*/  @!P4 LDG.E.U8 R5, desc[UR10][R8.64+0x20] ;  /* 0x0000200a0805c981 */ /* 0x000ee2000c1e1100 */
[----:B------:R-:W-:-:S03]  /*04f0*/  ISETP.GE.U32.AND P6, PT, R39, UR44, PT ;  /* 0x0000002c27007c0c */ /* 0x000fc6000bfc6070 */
[----:B------:R-:W0:Y:S01]  /*0500*/  @!P0 LDG.E R0, desc[UR4][R2.64] ;  /* 0x0000000402008981 */ /* 0x000e22000c1e1900 */
[----:B------:R-:W-:-:S05]  /*0510*/  ISETP.GE.AND.EX P6, PT, RZ, UR45, PT, P6 ;  /* 0x0000002dff007c0c */ /* 0x000fca000bfc6360 */
[----:B------:R-:W1:Y:S08]  /*0520*/  @!P4 LDG.E R4, desc[UR8][R2.64+0x80] ;  /* 0x000080080204c981 */ /* 0x000e70000c1e1900 */
[----:B------:R-:W-:Y:S02]  /*0530*/  @!P6 R2UR UR4, R20 ;  /* 0x000000001404e2ca */ /* 0x000fe400000e0000 */
[----:B------:R-:W-:-:S02]  /*0540*/  @!P6 R2UR UR5, R21 ;  /* 0x000000001505e2ca */ /* 0x000fc400000e0000 */
[----:B------:R-:W-:-:S11]  /*0550*/  ISETP.GE.U32.AND P1, PT, R38, UR44, PT ;  /* 0x0000002c26007c0c */ /* 0x000fd6000bf26070 */
[----:B------:R-:W4:Y:S04]  /*0560*/  @!P6 LDG.E.U8 R7, desc[UR4][R8.64+0x40] ;  /* 0x000040040807e981 */ /* 0x000f28000c1e1100 */
        /* <DEDUP_REMOVED lines=15> */
[----:B------:R-:W-:Y:S02]  /*0660*/  MOV R51, 0xff800000 ;  /* 0xff80000000337802 */ /* 0x000fe40000000f00 */
[----:B------:R-:W-:Y:S02]  /*0670*/  MOV R53, 0xff800000 ;  /* 0xff80000000357802 */ /* 0x000fe40000000f00 */
[----:B--2---:R-:W-:Y:S02]  /*0680*/  ISETP.NE.OR P3, PT, R12, RZ, P0 ;  /* 0x000000ff0c00720c */ /* 0x004fe40000765670 */
[----:B---3--:R-:W-:Y:S02]  /*0690*/  ISETP.NE.OR P5, PT, R5, RZ, P4 ;  /* 0x000000ff0500720c */ /* 0x008fe400027a5670 */
[----:B------:R-:W2:Y:S01]  /*06a0*/  @!P2 LDG.E R5, desc[UR4][R2.64+0x200] ;  /* 0x000200040205a981 */ /* 0x000ea2000c1e1900 */
[----:B0-----:R-:W-:-:S08]  /*06b0*/  @!P0 FMUL R0, R0, R13 ;  /* 0x0000000d00008220 */ /* 0x001fd00000400000 */
[----:B------:R-:W0:Y:S01]  /*06c0*/  @!P3 LDC R0, c[0x0][0x398] ;  /* 0x0000e600ff00bb82 */ /* 0x000e220000000800 */
[----:B-1----:R-:W-:Y:S01]  /*06d0*/  @!P4 FMUL R4, R4, R15 ;  /* 0x0000000f0404c220 */ /* 0x002fe20000400000 */
[----:B------:R-:W-:-:S04]  /*06e0*/  ISETP.GE.U32.AND P3, PT, R36, UR44, PT ;  /* 0x0000002c24007c0c */ /* 0x000fc8000bf66070 */
[----:B------:R-:W-:Y:S02]  /*06f0*/  ISETP.GE.AND.EX P3, PT, RZ, UR45, PT, P3 ;  /* 0x0000002dff007c0c */ /* 0x000fe4000bf66330 */
[----:B------:R-:W5:Y:S08]  /*0700*/  @!P6 LDC R15, c[0x0][0x39c] ;  /* 0x0000e700ff0feb82 */ /* 0x000f700000000800 */
[----:B------:R-:W1:Y:S03]  /*0710*/  @!P5 LDC R4, c[0x0][0x398] ;  /* 0x0000e600ff04db82 */ /* 0x000e660000000800 */
[----:B------:R-:W-:-:S02]  /*0720*/  @!P3 R2UR UR8, R20 ;  /* 0x000000001408b2ca */ /* 0x000fc400000e0000 */
[----:B------:R-:W-:Y:S02]  /*0730*/  @!P3 R2UR UR9, R21 ;  /* 0x000000001509b2ca */ /* 0x000fe400000e0000 */
[----:B----4-:R-:W-:Y:S02]  /*0740*/  ISETP.NE.OR P5, PT, R7, RZ, P6 ;  /* 0x000000ff0700720c */ /* 0x010fe400037a5670 */
[----:B------:R-:W-:Y:S02]  /*0750*/  @!P3 R2UR UR6, R20 ;  /* 0x000000001406b2ca */ /* 0x000fe400000e0000 */
[----:B------:R-:W-:Y:S02]  /*0760*/  @!P3 R2UR UR7, R21 ;  /* 0x000000001507b2ca */ /* 0x000fe400000e0000 */
[----:B------:R-:W-:Y:S02]  /*0770*/  MOV R13, 0xff800000 ;  /* 0xff800000000d7802 */ /* 0x000fe40000000f00 */
[----:B0-----:R-:W-:Y:S01]  /*0780*/  @!P0 FMNMX R13, R0, -INF , !PT ;  /* 0xff800000000d8809 */ /* 0x001fe20007800000 */
[----:B-----5:R-:W-:-:S02]  /*0790*/  @!P6 FMUL R6, R6, R15 ;  /* 0x0000000f0606e220 */ /* 0x020fc40000400000 */
[----:B------:R-:W3:Y:S01]  /*07a0*/  @!P3 LDG.E.U8 R12, desc[UR8][R8.64+0xa0] ;  /* 0x0000a008080cb981 */ /* 0x000ee2000c1e1100 */
[----:B------:R-:W0:Y:S01]  /*07b0*/  @!P1 LDC R15, c[0x0][0x39c] ;  /* 0x0000e700ff0f9b82 */ /* 0x000e220000000800 */
[----:B-1----:R-:W-:Y:S01]  /*07c0*/  @!P4 FMNMX R13, R13, R4, !PT ;  /* 0x000000040d0dc209 */ /* 0x002fe20007800000 */
[----:B------:R-:W-:Y:S01]  /*07d0*/  @!P4 IMAD.MOV.U32 R51, RZ, RZ, R4 ;  /* 0x000000ffff33c224 */ /* 0x000fe200078e0004 */
[----:B------:R-:W-:-:S05]  /*07e0*/  ISETP.GE.U32.AND P4, PT, R35, UR44, PT ;  /* 0x0000002c23007c0c */ /* 0x000fca000bf86070 */
[----:B------:R-:W1:Y:S01]  /*07f0*/  @!P5 LDC R6, c[0x0][0x398] ;  /* 0x0000e600ff06db82 */ /* 0x000e620000000800 */
[----:B------:R-:W4:Y:S01]  /*0800*/  @!P3 LDG.E R7, desc[UR6][R2.64+0x280] ;  /* 0x000280060207b981 */ /* 0x000f22000c1e1900 */
[----:B------:R-:W-:Y:S02]  /*0810*/  ISETP.GE.AND.EX P4, PT, RZ, UR45, PT, P4 ;  /* 0x0000002dff007c0c */ /* 0x000fe4000bf86340 */
[----:B------:R-:W-:-:S04]  /*0820*/  ISETP.GE.U32.AND P5, PT, R34, UR44, PT ;  /* 0x0000002c22007c0c */ /* 0x000fc8000bfa6070 */
[----:B------:R-:W2:Y:S01]  /*0830*/  @!P2 LDC R4, c[0x0][0x39c] ;  /* 0x0000e700ff04ab82 */ /* 0x000ea20000000800 */
[----:B------:R-:W-:-:S06]  /*0840*/  ISETP.GE.AND.EX P5, PT, RZ, UR45, PT, P5 ;  /* 0x0000002dff007c0c */ /* 0x000fcc000bfa6350 */
[C---:B------:R-:W-:Y:S02]  /*0850*/  @!P4 R2UR UR4, R20.reuse ;  /* 0x000000001404c2ca */ /* 0x040fe400000e0000 */
[C---:B------:R-:W-:Y:S02]  /*0860*/  @!P4 R2UR UR5, R21.reuse ;  /* 0x000000001505c2ca */ /* 0x040fe400000e0000 */
[C---:B------:R-:W-:Y:S02]  /*0870*/  @!P4 R2UR UR6, R20.reuse ;  /* 0x000000001406c2ca */ /* 0x040fe400000e0000 */
[C---:B------:R-:W-:Y:S02]  /*0880*/  @!P4 R2UR UR7, R21.reuse ;  /* 0x000000001507c2ca */ /* 0x040fe400000e0000 */
[----:B------:R-:W-:Y:S02]  /*0890*/  @!P5 R2UR UR8, R20 ;  /* 0x000000001408d2ca */ /* 0x000fe400000e0000 */
[----:B------:R-:W-:-:S02]  /*08a0*/  @!P5 R2UR UR9, R21 ;  /* 0x000000001509d2ca */ /* 0x000fc400000e0000 */
[-C--:B-1----:R-:W-:Y:S02]  /*08b0*/  @!P6 FMNMX R13, R13, R6.reuse, !PT ;  /* 0x000000060d0de209 */ /* 0x082fe40007800000 */
[----:B------:R-:W-:Y:S02]  /*08c0*/  @!P6 MOV R53, R6 ;  /* 0x000000060035e202 */ /* 0x000fe40000000f00 */
[----:B------:R-:W-:Y:S01]  /*08d0*/  ISETP.NE.OR P6, PT, R11, RZ, P1 ;  /* 0x000000ff0b00720c */ /* 0x000fe20000fc5670 */
[----:B0-----:R-:W-:Y:S01]  /*08e0*/  @!P1 FMUL R10, R10, R15 ;  /* 0x0000000f0a0a9220 */ /* 0x001fe20000400000 */
[----:B------:R-:W5:Y:S01]  /*08f0*/  @!P4 LDG.E R11, desc[UR4][R2.64+0x300] ;  /* 0x00030004020bc981 */ /* 0x000f62000c1e1900 */
[----:B------:R-:W-:Y:S01]  /*0900*/  @!P5 R2UR UR4, R20 ;  /* 0x000000001404d2ca */ /* 0x000fe200000e0000 */
[----:B------:R-:W4:Y:S01]  /*0910*/  @!P3 LDC R6, c[0x0][0x39c] ;  /* 0x0000e700ff06bb82 */ /* 0x000f220000000800 */
[----:B------:R-:W-:Y:S01]  /*0920*/  @!P5 R2UR UR5, R21 ;  /* 0x000000001505d2ca */ /* 0x000fe200000e0000 */
[----:B------:R-:W5:Y:S04]  /*0930*/  @!P4 LDG.E.U8 R14, desc[UR6][R8.64+0xc0] ;  /* 0x0000c006080ec981 */ /* 0x000f68000c1e1100 */
[----:B------:R-:W5:Y:S03]  /*0940*/  @!P5 LDG.E.U8 R16, desc[UR8][R8.64+0xe0] ;  /* 0x0000e0080810d981 */ /* 0x000f66000c1e1100 */
[----:B------:R-:W0:Y:S01]  /*0950*/  @!P6 LDC R10, c[0x0][0x398] ;  /* 0x0000e600ff0aeb82 */ /* 0x000e220000000800 */
[----:B------:R-:W-:-:S04]  /*0960*/  ISETP.GE.U32.AND P6, PT, R33, UR44, PT ;  /* 0x0000002c21007c0c */ /* 0x000fc8000bfc6070 */
        /* <DEDUP_REMOVED lines=12> */
[----:B------:R-:W0:Y:S01]  /*0a30*/  @!P4 LDC R10, c[0x0][0x39c] ;  /* 0x0000e700ff0acb82 */ /* 0x000e220000000800 */
[----:B------:R-:W-:-:S02]  /*0a40*/  MOV R49, 0xff800000 ;  /* 0xff80000000317802 */ /* 0x000fc40000000f00 */
[----:B------:R-:W-:Y:S01]  /*0a50*/  MOV R17, 0xff800000 ;  /* 0xff80000000117802 */ /* 0x000fe20000000f00 */
[----:B--2---:R-:W-:-:S08]  /*0a60*/  @!P2 FMUL R4, R5, R4 ;  /* 0x000000040504a220 */ /* 0x004fd00000400000 */
[----:B------:R-:W1:Y:S01]  /*0a70*/  @!P1 LDC R4, c[0x0][0x398] ;  /* 0x0000e600ff049b82 */ /* 0x000e620000000800 */
[----:B---3--:R-:W-:-:S07]  /*0a80*/  ISETP.NE.OR P1, PT, R12, RZ, P3 ;  /* 0x000000ff0c00720c */ /* 0x008fce0001f25670 */
[----:B------:R-:W2:Y:S01]  /*0a90*/  @!P5 LDC R12, c[0x0][0x39c] ;  /* 0x0000e700ff0cdb82 */ /* 0x000ea20000000800 */
[----:B----4-:R-:W-:-:S07]  /*0aa0*/  @!P3 FMUL R6, R7, R6 ;  /* 0x000000060706b220 */ /* 0x010fce0000400000 */
[----:B------:R-:W3:Y:S01]  /*0ab0*/  @!P1 LDC R6, c[0x0][0x398] ;  /* 0x0000e600ff069b82 */ /* 0x000ee20000000800 */
[-C--:B-1----:R-:W-:Y:S02]  /*0ac0*/  @!P2 MOV R49, R4.reuse ;  /* 0x000000040031a202 */ /* 0x082fe40000000f00 */
[----:B------:R-:W-:Y:S02]  /*0ad0*/  @!P2 FMNMX R13, R13, R4, !PT ;  /* 0x000000040d0da209 */ /* 0x000fe40007800000 */
[----:B------:R-:W-:Y:S02]  /*0ae0*/  ISETP.GE.U32.AND P2, PT, R32, UR44, PT ;  /* 0x0000002c20007c0c */ /* 0x000fe4000bf46070 */
[----:B------:R-:W-:Y:S02]  /*0af0*/  MOV R5, 0xff800000 ;  /* 0xff80000000057802 */ /* 0x000fe40000000f00 */
[----:B------:R-:W-:Y:S01]  /*0b00*/  ISETP.GE.AND.EX P2, PT, RZ, UR45, PT, P2 ;  /* 0x0000002dff007c0c */ /* 0x000fe2000bf46320 */
[----:B---3--:R-:W-:Y:S01]  /*0b10*/  @!P3 IMAD.MOV.U32 R5, RZ, RZ, R6 ;  /* 0x000000ffff05b224 */ /* 0x008fe200078e0006 */
[----:B------:R-:W-:-:S11]  /*0b20*/  @!P3 FMNMX R13, R13, R6, !PT ;  /* 0x000000060d0db209 */ /* 0x000fd60007800000 */
[----:B------:R-:W1:Y:S01]  /*0b30*/  @!P2 LDC R23, c[0x0][0x39c] ;  /* 0x0000e700ff17ab82 */ /* 0x000e620000000800 */
[----:B-----5:R-:W-:Y:S01]  /*0b40*/  ISETP.NE.OR P1, PT, R14, RZ, P4 ;  /* 0x000000ff0e00720c */ /* 0x020fe20002725670 */
[----:B0-----:R-:W-:Y:S01]  /*0b50*/  @!P4 FMUL R4, R11, R10 ;  /* 0x0000000a0b04c220 */ /* 0x001fe20000400000 */
[----:B------:R-:W-:-:S05]  /*0b60*/  @!P2 R2UR UR6, R20 ;  /* 0x000000001406a2ca */ /* 0x000fca00000e0000 */
[----:B------:R-:W0:Y:S01]  /*0b70*/  @!P6 LDC R11, c[0x0][0x39c] ;  /* 0x0000e700ff0beb82 */ /* 0x000e220000000800 */
[----:B------:R-:W-:Y:S02]  /*0b80*/  ISETP.NE.OR P3, PT, R16, RZ, P5 ;  /* 0x000000ff1000720c */ /* 0x000fe40002f65670 */
[----:B------:R-:W-:Y:S01]  /*0b90*/  @!P2 R2UR UR7, R21 ;  /* 0x000000001507a2ca */ /* 0x000fe200000e0000 */
[----:B--2---:R-:W-:-:S04]  /*0ba0*/  @!P5 FMUL R6, R15, R12 ;  /* 0x0000000c0f06d220 */ /* 0x004fc80000400000 */
[----:B------:R-:W2:Y:S01]  /*0bb0*/  @!P1 LDC R4, c[0x0][0x398] ;  /* 0x0000e600ff049b82 */ /* 0x000ea20000000800 */
[----:B------:R-:W-:-:S04]  /*0bc0*/  ISETP.GE.U32.AND P1, PT, R31, UR44, PT ;  /* 0x0000002c1f007c0c */ /* 0x000fc8000bf26070 */
[----:B------:R-:W-:-:S03]  /*0bd0*/  ISETP.GE.AND.EX P1, PT, RZ, UR45, PT, P1 ;  /* 0x0000002dff007c0c */ /* 0x000fc6000bf26310 */
[----:B------:R-:W3:Y:S01]  /*0be0*/  @!P2 LDG.E.U8 R22, desc[UR6][R8.64+0x120] ;  /* 0x000120060816a981 */ /* 0x000ee2000c1e1100 */
[----:B------:R-:W4:Y:S01]  /*0bf0*/  @!P3 LDC R6, c[0x0][0x398] ;  /* 0x0000e600ff06bb82 */ /* 0x000f220000000800 */
[----:B------:R-:W-:Y:S02]  /*0c00*/  @!P2 R2UR UR4, R20 ;  /* 0x000000001404a2ca */ /* 0x000fe400000e0000 */
[----:B------:R-:W-:Y:S02]  /*0c10*/  @!P2 R2UR UR5, R21 ;  /* 0x000000001505a2ca */ /* 0x000fe400000e0000 */
[----:B------:R-:W-:-:S04]  /*0c20*/  ISETP.GE.U32.AND P3, PT, R30, UR44, PT ;  /* 0x0000002c1e007c0c */ /* 0x000fc8000bf66070 */
[----:B------:R-:W-:Y:S01]  /*0c30*/  ISETP.GE.AND.EX P3, PT, RZ, UR45, PT, P3 ;  /* 0x0000002dff007c0c */ /* 0x000fe2000bf66330 */
[----:B------:R-:W5:Y:S01]  /*0c40*/  @!P1 LDC R41, c[0x0][0x39c] ;  /* 0x0000e700ff299b82 */ /* 0x000f620000000800 */
[----:B------:R-:W-:Y:S02]  /*0c50*/  @!P1 R2UR UR6, R20 ;  /* 0x00000000140692ca */ /* 0x000fe400000e0000 */
[----:B------:R-:W-:Y:S02]  /*0c60*/  @!P1 R2UR UR7, R21 ;  /* 0x00000000150792ca */ /* 0x000fe400000e0000 */
[----:B------:R-:W-:Y:S02]  /*0c70*/  MOV R7, 0xff800000 ;  /* 0xff80000000077802 */ /* 0x000fe40000000f00 */
[-C--:B--2---:R-:W-:Y:S02]  /*0c80*/  @!P4 MOV R7, R4.reuse ;  /* 0x000000040007c202 */ /* 0x084fe40000000f00 */
[----:B------:R-:W-:-:S02]  /*0c90*/  @!P4 FMNMX R13, R13, R4, !PT ;  /* 0x000000040d0dc209 */ /* 0x000fc40007800000 */
[----:B------:R-:W1:Y:S01]  /*0ca0*/  @!P2 LDG.E R4, desc[UR4][R2.64+0x480] ;  /* 0x000480040204a981 */ /* 0x000e62000c1e1900 */
[C---:B------:R-:W-:Y:S02]  /*0cb0*/  @!P1 R2UR UR4, R20.reuse ;  /* 0x00000000140492ca */ /* 0x040fe400000e0000 */
[----:B------:R-:W-:Y:S01]  /*0cc0*/  @!P1 R2UR UR5, R21 ;  /* 0x00000000150592ca */ /* 0x000fe200000e0000 */
[----:B----4-:R-:W-:Y:S01]  /*0cd0*/  @!P5 IMAD.MOV.U32 R17, RZ, RZ, R6 ;  /* 0x000000ffff11d224 */ /* 0x010fe200078e0006 */
[----:B------:R-:W-:Y:S01]  /*0ce0*/  @!P5 FMNMX R13, R13, R6, !PT ;  /* 0x000000060d0dd209 */ /* 0x000fe20007800000 */
[----:B------:R-:W2:Y:S01]  /*0cf0*/  @!P1 LDG.E.U8 R10, desc[UR6][R8.64+0x140] ;  /* 0x00014006080a9981 */ /* 0x000ea2000c1e1100 */
[----:B------:R-:W-:Y:S02]  /*0d00*/  ISETP.NE.OR P5, PT, R19, RZ, P6 ;  /* 0x000000ff1300720c */ /* 0x000fe400037a5670 */
[----:B------:R-:W-:Y:S02]  /*0d10*/  ISETP.GE.U32.AND P4, PT, R29, UR44, PT ;  /* 0x0000002c1d007c0c */ /* 0x000fe4000bf86070 */
[----:B------:R-:W-:-:S02]  /*0d20*/  @!P3 R2UR UR6, R20 ;  /* 0x000000001406b2ca */ /* 0x000fc400000e0000 */
[C---:B------:R-:W-:Y:S02]  /*0d30*/  @!P3 R2UR UR7, R21.reuse ;  /* 0x000000001507b2ca */ /* 0x040fe400000e0000 */
[----:B------:R-:W-:Y:S01]  /*0d40*/  ISETP.GE.AND.EX P4, PT, RZ, UR45, PT, P4 ;  /* 0x0000002dff007c0c */ /* 0x000fe2000bf86340 */
[----:B0-----:R-:W-:Y:S01]  /*0d50*/  @!P6 FMUL R18, R18, R11 ;  /* 0x0000000b1212e220 */ /* 0x001fe20000400000 */
[----:B------:R-:W5:Y:S01]  /*0d60*/  @!P1 LDG.E R6, desc[UR4][R2.64+0x500] ;  /* 0x0005000402069981 */ /* 0x000f62000c1e1900 */
[----:B------:R-:W-:Y:S02]  /*0d70*/  @!P3 R2UR UR4, R20 ;  /* 0x000000001404b2ca */ /* 0x000fe400000e0000 */
[----:B------:R-:W-:Y:S02]  /*0d80*/  @!P3 R2UR UR5, R21 ;  /* 0x000000001505b2ca */ /* 0x000fe400000e0000 */
[----:B------:R-:W0:Y:S01]  /*0d90*/  @!P5 LDC R18, c[0x0][0x398] ;  /* 0x0000e600ff12db82 */ /* 0x000e220000000800 */
[----:B------:R-:W-:-:S03]  /*0da0*/  ISETP.GE.U32.AND P5, PT, R28, UR44, PT ;  /* 0x0000002c1c007c0c */ /* 0x000fc6000bfa6070 */
[----:B------:R-:W4:Y:S01]  /*0db0*/  @!P3 LDG.E.U8 R12, desc[UR6][R8.64+0x160] ;  /* 0x00016006080cb981 */ /* 0x000f22000c1e1100 */
[----:B------:R-:W-:Y:S02]  /*0dc0*/  ISETP.GE.AND.EX P5, PT, RZ, UR45, PT, P5 ;  /* 0x0000002dff007c0c */ /* 0x000fe4000bfa6350 */
[C---:B------:R-:W-:Y:S02]  /*0dd0*/  @!P4 R2UR UR6, R20.reuse ;  /* 0x000000001406c2ca */ /* 0x040fe400000e0000 */
[C---:B------:R-:W-:Y:S02]  /*0de0*/  @!P4 R2UR UR7, R21.reuse ;  /* 0x000000001507c2ca */ /* 0x040fe400000e0000 */
[----:B------:R-:W4:Y:S01]  /*0df0*/  @!P3 LDG.E R11, desc[UR4][R2.64+0x580] ;  /* 0x00058004020bb981 */ /* 0x000f22000c1e1900 */
[----:B------:R-:W-:Y:S02]  /*0e00*/  @!P4 R2UR UR4, R20 ;  /* 0x000000001404c2ca */ /* 0x000fe400000e0000 */
[----:B------:R-:W-:-:S04]  /*0e10*/  @!P4 R2UR UR5, R21 ;  /* 0x000000001505c2ca */ /* 0x000fc800000e0000 */
[C---:B------:R-:W-:Y:S02]  /*0e20*/  @!P5 R2UR UR8, R20.reuse ;  /* 0x000000001408d2ca */ /* 0x040fe400000e0000 */
[C---:B------:R-:W-:Y:S02]  /*0e30*/  @!P5 R2UR UR9, R21.reuse ;  /* 0x000000001509d2ca */ /* 0x040fe400000e0000 */
[----:B------:R-:W4:Y:S01]  /*0e40*/  @!P4 LDG.E.U8 R15, desc[UR6][R8.64+0x180] ;  /* 0x00018006080fc981 */ /* 0x000f22000c1e1100 */
[----:B------:R-:W-:Y:S02]  /*0e50*/  @!P5 R2UR UR6, R20 ;  /* 0x000000001406d2ca */ /* 0x000fe400000e0000 */
[----:B------:R-:W-:Y:S02]  /*0e60*/  @!P5 R2UR UR7, R21 ;  /* 0x000000001507d2ca */ /* 0x000fe400000e0000 */
[----:B------:R-:W4:Y:S06]  /*0e70*/  @!P4 LDG.E R14, desc[UR4][R2.64+0x600] ;  /* 0x00060004020ec981 */ /* 0x000f2c000c1e1900 */
[----:B------:R0:W4:Y:S05]  /*0e80*/  @!P5 LDG.E.U8 R19, desc[UR8][R8.64+0x1a0] ;  /* 0x0001a0080813d981 */ /* 0x00012a000c1e1100 */
[----:B------:R0:W4:Y:S01]  /*0e90*/  @!P5 LDG.E R16, desc[UR6][R2.64+0x680] ;  /* 0x000680060210d981 */ /* 0x000122000c1e1900 */
[----:B------:R-:W-:-:S02]  /*0ea0*/  MOV R47, 0xff800000 ;  /* 0xff800000002f7802 */ /* 0x000fc40000000f00 */
[-C--:B0-----:R-:W-:Y:S02]  /*0eb0*/  @!P6 FMNMX R13, R13, R18.reuse, !PT ;  /* 0x000000120d0de209 */ /* 0x081fe40007800000 */
[----:B------:R-:W-:Y:S01]  /*0ec0*/  @!P6 MOV R47, R18 ;  /* 0x00000012002fe202 */ /* 0x000fe20000000f00 */
[----:B------:R-:W0:Y:S08]  /*0ed0*/  @!P3 LDC R8, c[0x0][0x39c] ;  /* 0x0000e700ff08bb82 */ /* 0x000e300000000800 */
[----:B------:R-:W0:Y:S08]  /*0ee0*/  @!P4 LDC R3, c[0x0][0x39c] ;  /* 0x0000e700ff03cb82 */ /* 0x000e300000000800 */
[----:B------:R-:W0:Y:S01]  /*0ef0*/  @!P5 LDC R9, c[0x0][0x39c] ;  /* 0x0000e700ff09db82 */ /* 0x000e220000000800 */
[----:B------:R-:W-:Y:S01]  /*0f00*/  UMOV UR4, 0xffffffff ;  /* 0xffffffff00047882 */ /* 0x000fe20000000000 */
[----:B------:R-:W-:Y:S01]  /*0f10*/  MOV R57, 0xff800000 ;  /* 0xff80000000397802 */ /* 0x000fe20000000f00 */
[----:B------:R-:W-:Y:S01]  /*0f20*/  IMAD.MOV.U32 R45, RZ, RZ, -0x800000 ;  /* 0xff800000ff2d7424 */ /* 0x000fe200078e00ff */
[----:B------:R-:W-:-:S02]  /*0f30*/  MOV R43, 0xff800000 ;  /* 0xff800000002b7802 */ /* 0x000fc40000000f00 */
[----:B------:R-:W-:Y:S02]  /*0f40*/  @!P0 MOV R57, R0 ;  /* 0x0000000000398202 */ /* 0x000fe40000000f00 */
[----:B---3--:R-:W-:Y:S01]  /*0f50*/  ISETP.NE.OR P6, PT, R22, RZ, P2 ;  /* 0x000000ff1600720c */ /* 0x008fe200017c5670 */
[----:B-1----:R-:W-:-:S12]  /*0f60*/  @!P2 FMUL R4, R4, R23 ;  /* 0x000000170404a220 */ /* 0x002fd80000400000 */
[----:B------:R-:W1:Y:S01]  /*0f70*/  @!P6 LDC R4, c[0x0][0x398] ;  /* 0x0000e600ff04eb82 */ /* 0x000e620000000800 */
[----:B--2---:R-:W-:Y:S01]  /*0f80*/  ISETP.NE.OR P6, PT, R10, RZ, P1 ;  /* 0x000000ff0a00720c */ /* 0x004fe20000fc5670 */
[----:B-----5:R-:W-:-:S12]  /*0f90*/  @!P1 FMUL R6, R6, R41 ;  /* 0x0000002906069220 */ /* 0x020fd80000400000 */
[----:B------:R-:W2:Y:S01]  /*0fa0*/  @!P6 LDC R6, c[0x0][0x398] ;  /* 0x0000e600ff06eb82 */ /* 0x000ea20000000800 */
[----:B----4-:R-:W-:Y:S01]  /*0fb0*/  ISETP.NE.OR P6, PT, R12, RZ, P3 ;  /* 0x000000ff0c00720c */ /* 0x010fe20001fc5670 */
[----:B0-----:R-:W-:-:S12]  /*0fc0*/  @!P3 FMUL R2, R11, R8 ;  /* 0x000000080b02b220 */ /* 0x001fd80000400000 */
[----:B------:R-:W0:Y:S01]  /*0fd0*/  @!P6 LDC R2, c[0x0][0x398] ;  /* 0x0000e600ff02eb82 */ /* 0x000e220000000800 */
[----:B------:R-:W-:Y:S01]  /*0fe0*/  ISETP.NE.OR P6, PT, R15, RZ, P4 ;  /* 0x000000ff0f00720c */ /* 0x000fe200027c5670 */
[----:B------:R-:W-:-:S12]  /*0ff0*/  @!P4 FMUL R14, R14, R3 ;  /* 0x000000030e0ec220 */ /* 0x000fd80000400000 */
[----:B------:R-:W3:Y:S01]  /*1000*/  @!P6 LDC R14, c[0x0][0x398] ;  /* 0x0000e600ff0eeb82 */ /* 0x000ee20000000800 */
[----:B------:R-:W-:Y:S01]  /*1010*/  ISETP.NE.OR P6, PT, R19, RZ, P5 ;  /* 0x000000ff1300720c */ /* 0x000fe20002fc5670 */
[----:B------:R-:W-:Y:S01]  /*1020*/  @!P5 FMUL R16, R16, R9 ;  /* 0x000000091010d220 */ /* 0x000fe20000400000 */
[----:B-1----:R-:W-:-:S11]  /*1030*/  @!P2 FMNMX R13, R13, R4, !PT ;  /* 0x000000040d0da209 */ /* 0x002fd60007800000 */
[----:B------:R-:W1:Y:S01]  /*1040*/  @!P6 LDC R16, c[0x0][0x398] ;  /* 0x0000e600ff10eb82 */ /* 0x000e620000000800 */
[----:B--2---:R-:W-:-:S04]  /*1050*/  @!P1 FMNMX R13, R13, R6, !PT ;  /* 0x000000060d0d9209 */ /* 0x004fc80007800000 */
[----:B0-----:R-:W-:Y:S01]  /*1060*/  @!P3 FMNMX R13, R13, R2, !PT ;  /* 0x000000020d0db209 */ /* 0x001fe20007800000 */
[----:B------:R-:W-:Y:S01]  /*1070*/  @!P3 IMAD.MOV.U32 R43, RZ, RZ, R2 ;  /* 0x000000ffff2bb224 */ /* 0x000fe200078e0002 */
[----:B------:R-:W-:Y:S02]  /*1080*/  MOV R41, 0xff800000 ;  /* 0xff80000000297802 */ /* 0x000fe40000000f00 */
[----:B---3--:R-:W-:Y:S01]  /*1090*/  @!P4 FMNMX R13, R13, R14, !PT ;  /* 0x0000000e0d0dc209 */ /* 0x008fe20007800000 */
[----:B------:R-:W-:Y:S01]  /*10a0*/  @!P1 IMAD.MOV.U32 R41, RZ, RZ, R6 ;  /* 0x000000ffff299224 */ /* 0x000fe200078e0006 */
[----:B------:R-:W-:Y:S02]  /*10b0*/  MOV R23, 0xff800000 ;  /* 0xff80000000177802 */ /* 0x000fe40000000f00 */
[----:B------:R-:W-:Y:S02]  /*10c0*/  MOV R19, 0xff800000 ;  /* 0xff80000000137802 */ /* 0x000fe40000000f00 */
[----:B------:R-:W-:-:S02]  /*10d0*/  @!P2 MOV R45, R4 ;  /* 0x00000004002da202 */ /* 0x000fc40000000f00 */
[----:B------:R-:W-:Y:S02]  /*10e0*/  @!P4 MOV R23, R14 ;  /* 0x0000000e0017c202 */ /* 0x000fe40000000f00 */
[-C--:B-1----:R-:W-:Y:S02]  /*10f0*/  @!P5 MOV R19, R16.reuse ;  /* 0x000000100013d202 */ /* 0x082fe40000000f00 */
[----:B------:R-:W-:Y:S01]  /*1100*/  @!P5 FMNMX R13, R13, R16, !PT ;  /* 0x000000100d0dd209 */ /* 0x000fe20007800000 */
        /* <DEDUP_REMOVED lines=26> */
[-C--:B------:R-:W-:Y:S01]  /*12b0*/  FFMA.SAT R13, R44, R9.reuse, 0.5 ;  /* 0x3f0000002c0d7423 */ /* 0x080fe20000002009 */
[----:B------:R-:W-:Y:S01]  /*12c0*/  FADD R22, -R12, R49 ;  /* 0x000000310c167221 */ /* 0x000fe20000000100 */
[-C--:B------:R-:W-:Y:S01]  /*12d0*/  FFMA.RM R17, R17, R8.reuse, 12582913 ;  /* 0x4b40000111117423 */ /* 0x080fe20000004008 */
        /* <DEDUP_REMOVED lines=11> */
[----:B------:R-:W-:Y:S01]  /*1390*/  FFMA.SAT R19, R22, R9, 0.5 ;  /* 0x3f00000016137423 */ /* 0x000fe20000002009 */
[----:B------:R-:W0:Y:S01]  /*13a0*/  MUFU.EX2 R46, R46 ;  /* 0x0000002e002e7308 */ /* 0x000e220000000800 */
[----:B------:R-:W-:Y:S01]  /*13b0*/  FFMA R48, R48, 1.925963033500011079e-08, R11 ;  /* 0x32a5706030307823 */ /* 0x000fe2000000000b */
[----:B------:R-:W-:Y:S01]  /*13c0*/  FADD R11, R17, -12583039 ;  /* 0xcb40007f110b7421 */ /* 0x000fe20000000000 */
[----:B------:R-:W-:Y:S01]  /*13d0*/  FADD R13, R5, -12583039 ;  /* 0xcb40007f050d7421 */ /* 0x000fe20000000000 */
[----:B------:R-:W-:Y:S01]  /*13e0*/  FFMA.RM R19, R19, R8, 12582913 ;  /* 0x4b40000113137423 */ /* 0x000fe20000004008 */
[----:B------:R-:W-:Y:S01]  /*13f0*/  SHF.L.U32 R3, R3, 0x17, RZ ;  /* 0x0000001703037819 */ /* 0x000fe200000006ff */
[----:B------:R-:W-:Y:S01]  /*1400*/  FFMA R11, R42, 1.4426950216293334961, -R11 ;  /* 0x3fb8aa3b2a0b7823 */ /* 0x000fe2000000080b */
[----:B------:R-:W-:Y:S01]  /*1410*/  FFMA R13, R44, 1.4426950216293334961, -R13 ;  /* 0x3fb8aa3b2c0d7823 */ /* 0x000fe2000000080d */
[----:B------:R-:W-:-:S02]  /*1420*/  SHF.L.U32 R17, R17, 0x17, RZ ;  /* 0x0000001711117819 */ /* 0x000fc400000006ff */
[----:B------:R-:W-:Y:S01]  /*1430*/  FFMA R43, R42, 1.925963033500011079e-08, R11 ;  /* 0x32a570602a2b7823 */ /* 0x000fe2000000000b */
[----:B------:R-:W-:Y:S01]  /*1440*/  FFMA R44, R44, 1.925963033500011079e-08, R13 ;  /* 0x32a570602c2c7823 */ /* 0x000fe2000000000d */
[C---:B------:R-:W-:Y:S01]  /*1450*/  FADD R11, R19.reuse, -12583039 ;  /* 0xcb40007f130b7421 */ /* 0x040fe20000000000 */
[----:B------:R-:W-:Y:S01]  /*1460*/  FFMA.SAT R13, R6, R9, 0.5 ;  /* 0x3f000000060d7423 */ /* 0x000fe20000002009 */
[----:B------:R-:W-:Y:S02]  /*1470*/  IMAD.SHL.U32 R19, R19, 0x800000, RZ ;  /* 0x0080000013137824 */ /* 0x000fe400078e00ff */
[C---:B------:R-:W-:Y:S01]  /*1480*/  FFMA R41, R22.reuse, 1.4426950216293334961, -R11 ;  /* 0x3fb8aa3b16297823 */ /* 0x040fe2000000080b */
[----:B------:R-:W-:Y:S01]  /*1490*/  FFMA.RM R11, R13, R8, 12582913 ;  /* 0x4b4000010d0b7423 */ /* 0x000fe20000004008 */
[----:B------:R-:W-:Y:S02]  /*14a0*/  MUFU.EX2 R44, R44 ;  /* 0x0000002c002c7308 */ /* 0x000fe40000000800 */
[----:B------:R-:W-:Y:S01]  /*14b0*/  FFMA R41, R22, 1.925963033500011079e-08, R41 ;  /* 0x32a5706016297823 */ /* 0x000fe20000000029 */
[----:B------:R-:W-:-:S04]  /*14c0*/  FADD R13, R11, -12583039 ;  /* 0xcb40007f0b0d7421 */ /* 0x000fc80000000000 */
[----:B------:R-:W-:-:S04]  /*14d0*/  FFMA R13, R6, 1.4426950216293334961, -R13 ;  /* 0x3fb8aa3b060d7823 */ /* 0x000fc8000000080d */
[----:B------:R-:W-:Y:S01]  /*14e0*/  FFMA R22, R6, 1.925963033500011079e-08, R13 ;  /* 0x32a5706006167823 */ /* 0x000fe2000000000d */
[----:B------:R-:W-:Y:S01]  /*14f0*/  FFMA.SAT R13, R0, R9, 0.5 ;  /* 0x3f000000000d7423 */ /* 0x000fe20000002009 */
[----:B0-----:R-:W-:Y:S02]  /*1500*/  FMUL R6, R3, R46 ;  /* 0x0000002e03067220 */ /* 0x001fe40000400000 */
[----:B------:R-:W0:Y:S01]  /*1510*/  MUFU.EX2 R3, R48 ;  /* 0x0000003000037308 */ /* 0x000e220000000800 */
[----:B------:R-:W-:-:S04]  /*1520*/  FFMA.RM R13, R13, R8, 12582913 ;  /* 0x4b4000010d0d7423 */ /* 0x000fc80000004008 */
[----:B------:R-:W-:-:S03]  /*1530*/  FADD R15, R13, -12583039 ;  /* 0xcb40007f0d0f7421 */ /* 0x000fc60000000000 */
[----:B------:R-:W1:Y:S01]  /*1540*/  MUFU.EX2 R46, R43 ;  /* 0x0000002b002e7308 */ /* 0x000e620000000800 */
[----:B------:R-:W-:-:S04]  /*1550*/  FFMA R15, R0, 1.4426950216293334961, -R15 ;  /* 0x3fb8aa3b000f7823 */ /* 0x000fc8000000080f */
[----:B------:R-:W-:Y:S01]  /*1560*/  FFMA R23, R0, 1.925963033500011079e-08, R15 ;  /* 0x32a5706000177823 */ /* 0x000fe2000000000f */
[-C--:B------:R-:W-:Y:S01]  /*1570*/  FFMA.SAT R15, R2, R9.reuse, 0.5 ;  /* 0x3f000000020f7423 */ /* 0x080fe20000002009 */
[----:B------:R-:W-:Y:S01]  /*1580*/  SHF.L.U32 R0, R7, 0x17, RZ ;  /* 0x0000001707007819 */ /* 0x000fe200000006ff */
[----:B------:R-:W-:Y:S01]  /*1590*/  FFMA.SAT R7, R4, R9, 0.5 ;  /* 0x3f00000004077423 */ /* 0x000fe20000002009 */
[----:B------:R-:W-:Y:S01]  /*15a0*/  MUFU.EX2 R22, R22 ;  /* 0x0000001600167308 */ /* 0x000fe20000000800 */
[----:B------:R-:W-:Y:S02]  /*15b0*/  FFMA.RM R15, R15, R8, 12582913 ;  /* 0x4b4000010f0f7423 */ /* 0x000fe40000004008 */
[----:B0-----:R-:W-:Y:S02]  /*15c0*/  FMUL R0, R0, R3 ;  /* 0x0000000300007220 */ /* 0x001fe40000400000 */
[----:B------:R-:W-:-:S04]  /*15d0*/  FADD R3, R15, -12583039 ;  /* 0xcb40007f0f037421 */ /* 0x000fc80000000000 */
[----:B------:R-:W-:-:S04]  /*15e0*/  FFMA R3, R2, 1.4426950216293334961, -R3 ;  /* 0x3fb8aa3b02037823 */ /* 0x000fc80000000803 */
[----:B------:R-:W-:Y:S01]  /*15f0*/  FFMA R42, R2, 1.925963033500011079e-08, R3 ;  /* 0x32a57060022a7823 */ /* 0x000fe20000000003 */
[----:B-1----:R-:W-:Y:S01]  /*1600*/  FMUL R2, R17, R46 ;  /* 0x0000002e11027220 */ /* 0x002fe20000400000 */
        /* <DEDUP_REMOVED lines=8> */
[----:B------:R-:W-:Y:S01]  /*1690*/  SHF.L.U32 R3, R5, 0x17, RZ ;  /* 0x0000001705037819 */ /* 0x000fe200000006ff */
[----:B------:R-:W-:Y:S01]  /*16a0*/  FFMA.SAT R7, R14, R9, 0.5 ;  /* 0x3f0000000e077423 */ /* 0x000fe20000002009 */
[----:B------:R-:W-:Y:S01]  /*16b0*/  MUFU.EX2 R48, R43 ;  /* 0x0000002b00307308 */ /* 0x000fe20000000800 */
[----:B------:R-:W-:Y:S02]  /*16c0*/  FADD R5, R18, -12583039 ;  /* 0xcb40007f12057421 */ /* 0x000fe40000000000 */
[----:B------:R-:W-:Y:S02]  /*16d0*/  FMUL R3, R3, R44 ;  /* 0x0000002c03037220 */ /* 0x000fe40000400000 */
[----:B------:R-:W-:-:S04]  /*16e0*/  FFMA R5, R4, 1.4426950216293334961, -R5 ;  /* 0x3fb8aa3b04057823 */ /* 0x000fc80000000805 */
[----:B------:R-:W-:Y:S01]  /*16f0*/  FFMA R44, R4, 1.925963033500011079e-08, R5 ;  /* 0x32a57060042c7823 */ /* 0x000fe20000000005 */
[----:B0-----:R-:W-:Y:S01]  /*1700*/  FMUL R4, R19, R46 ;  /* 0x0000002e13047220 */ /* 0x001fe20000400000 */
        /* <DEDUP_REMOVED lines=14> */
[-C--:B------:R-:W-:Y:S01]  /*17f0*/  FFMA.SAT R7, R10, R9.reuse, 0.5 ;  /* 0x3f0000000a077423 */ /* 0x080fe20000002009 */
[----:B------:R-:W-:Y:S02]  /*1800*/  FFMA.SAT R9, R12, R9, 0.5 ;  /* 0x3f0000000c097423 */ /* 0x000fe40000002009 */
[----:B------:R-:W-:Y:S01]  /*1810*/  MUFU.EX2 R42, R41 ;  /* 0x00000029002a7308 */ /* 0x000fe20000000800 */
[-C--:B------:R-:W-:Y:S01]  /*1820*/  FFMA.RM R14, R7, R8.reuse, 12582913 ;  /* 0x4b400001070e7423 */ /* 0x080fe20000004008 */
[----:B------:R-:W-:Y:S01]  /*1830*/  FFMA.RM R22, R9, R8, 12582913 ;  /* 0x4b40000109167423 */ /* 0x000fe20000004008 */
[----:B------:R-:W-:Y:S02]  /*1840*/  SHF.L.U32 R8, R15, 0x17, RZ ;  /* 0x000000170f087819 */ /* 0x000fe400000006ff */
[----:B------:R-:W-:Y:S01]  /*1850*/  FADD R7, R14, -12583039 ;  /* 0xcb40007f0e077421 */ /* 0x000fe20000000000 */
[----:B------:R-:W-:Y:S01]  /*1860*/  FADD R9, R22, -12583039 ;  /* 0xcb40007f16097421 */ /* 0x000fe20000000000 */
[----:B------:R-:W-:Y:S01]  /*1870*/  SHF.L.U32 R14, R14, 0x17, RZ ;  /* 0x000000170e0e7819 */ /* 0x000fe200000006ff */
[----:B------:R2:W3:Y:S01]  /*1880*/  MUFU.EX2 R15, R16 ;  /* 0x00000010000f7308 */ /* 0x0004e20000000800 */
[----:B------:R-:W-:Y:S01]  /*1890*/  FFMA R7, R10, 1.4426950216293334961, -R7 ;  /* 0x3fb8aa3b0a077823 */ /* 0x000fe20000000807 */
[----:B------:R-:W-:Y:S01]  /*18a0*/  FFMA R9, R12, 1.4426950216293334961, -R9 ;  /* 0x3fb8aa3b0c097823 */ /* 0x000fe20000000809 */
[----:B-1----:R-:W-:-:S02]  /*18b0*/  FMUL R8, R8, R45 ;  /* 0x0000002d08087220 */ /* 0x002fc40000400000 */
[----:B------:R-:W-:Y:S01]  /*18c0*/  FFMA R47, R10, 1.925963033500011079e-08, R7 ;  /* 0x32a570600a2f7823 */ /* 0x000fe20000000007 */
[----:B------:R-:W-:Y:S01]  /*18d0*/  FFMA R49, R12, 1.925963033500011079e-08, R9 ;  /* 0x32a570600c317823 */ /* 0x000fe20000000009 */
[----:B------:R-:W-:Y:S01]  /*18e0*/  FADD R9, RZ, R6 ;  /* 0x00000006ff097221 */ /* 0x000fe20000000000 */
[----:B------:R-:W-:Y:S02]  /*18f0*/  SHF.L.U32 R7, R13, 0x17, RZ ;  /* 0x000000170d077819 */ /* 0x000fe400000006ff */
[----:B--2---:R-:W-:Y:S01]  /*1900*/  SHF.L.U32 R16, R19, 0x17, RZ ;  /* 0x0000001713107819 */ /* 0x004fe200000006ff */
[----:B------:R-:W-:Y:S01]  /*1910*/  FADD R9, R9, R0 ;  /* 0x0000000009097221 */ /* 0x000fe20000000000 */
[----:B------:R-:W1:Y:S01]  /*1920*/  MUFU.EX2 R47, R47 ;  /* 0x0000002f002f7308 */ /* 0x000e620000000800 */
[----:B0-----:R-:W-:Y:S02]  /*1930*/  FMUL R7, R7, R46 ;  /* 0x0000002e07077220 */ /* 0x001fe40000400000 */
[----:B------:R-:W-:Y:S01]  /*1940*/  FADD R10, R9, R2 ;  /* 0x00000002090a7221 */ /* 0x000fe20000000000 */
[----:B---3--:R-:W-:-:S03]  /*1950*/  FMUL R16, R16, R15 ;  /* 0x0000000f10107220 */ /* 0x008fc60000400000 */
[----:B------:R-:W-:Y:S01]  /*1960*/  FADD R9, R10, R3 ;  /* 0x000000030a097221 */ /* 0x000fe20000000000 */
[----:B------:R-:W0:Y:S03]  /*1970*/  MUFU.EX2 R49, R49 ;  /* 0x0000003100317308 */ /* 0x000e260000000800 */
[----:B------:R-:W-:Y:S01]  /*1980*/  FADD R10, R9, R4 ;  /* 0x00000004090a7221 */ /* 0x000fe20000000000 */
[----:B------:R-:W-:Y:S01]  /*1990*/  SHF.L.U32 R9, R17, 0x17, RZ ;  /* 0x0000001711097819 */ /* 0x000fe200000006ff */
[----:B------:R-:W-:Y:S02]  /*19a0*/  FMUL R17, R11, R42 ;  /* 0x0000002a0b117220 */ /* 0x000fe40000400000 */
[----:B------:R-:W-:Y:S02]  /*19b0*/  FADD R10, R10, R5 ;  /* 0x000000050a0a7221 */ /* 0x000fe40000000000 */
[----:B------:R-:W-:Y:S01]  /*19c0*/  FMUL R9, R9, R48 ;  /* 0x0000003009097220 */ /* 0x000fe20000400000 */
[----:B-1----:R-:W-:Y:S01]  /*19d0*/  FMUL R19, R14, R47 ;  /* 0x0000002f0e137220 */ /* 0x002fe20000400000 */
[----:B------:R-:W-:Y:S01]  /*19e0*/  FADD R13, R10, R7 ;  /* 0x000000070a0d7221 */ /* 0x000fe20000000000 */
[----:B------:R-:W-:Y:S01]  /*19f0*/  IMAD.SHL.U32 R10, R18, 0x800000, RZ ;  /* 0x00800000120a7824 */ /* 0x000fe200078e00ff */
[----:B------:R-:W-:-:S02]  /*1a00*/  SHF.L.U32 R18, R22, 0x17, RZ ;  /* 0x0000001716127819 */ /* 0x000fc400000006ff */
[----:B------:R-:W-:Y:S01]  /*1a10*/  FADD R12, R13, R8 ;  /* 0x000000080d0c7221 */ /* 0x000fe20000000000 */
[----:B------:R-:W-:Y:S02]  /*1a20*/  FMUL R10, R10, R23 ;  /* 0x000000170a0a7220 */ /* 0x000fe40000400000 */
[----:B0-----:R-:W-:Y:S01]  /*1a30*/  FMUL R18, R18, R49 ;  /* 0x0000003112127220 */ /* 0x001fe20000400000 */
        /* <DEDUP_REMOVED lines=15> */
.L_x_31943:
        /* <DEDUP_REMOVED lines=11> */
[----:B0-----:R-:W-:Y:S05]  /*1be0*/  CALL.REL.NOINC `($__internal_512_$__cuda_sm3x_div_rn_noftz_f32_slowpath) ;  /* 0x0000001c00647944 */ /* 0x001fea0003c00000 */
[----:B------:R-:W-:-:S07]  /*1bf0*/  IMAD.MOV.U32 R15, RZ, RZ, R6 ;  /* 0x000000ffff0f7224 */ /* 0x000fce00078e0006 */
.L_x_31904:
[----:B------:R-:W-:Y:S05]  /*1c00*/  BSYNC.RECONVERGENT B3 ;  /* 0x0000000000037941 */ /* 0x000fea0003800200 */
.L_x_31903:
        /* <DEDUP_REMOVED lines=11> */
[----:B0-----:R-:W-:Y:S05]  /*1cc0*/  CALL.REL.NOINC `($__internal_512_$__cuda_sm3x_div_rn_noftz_f32_slowpath) ;  /* 0x0000001c002c7944 */ /* 0x001fea0003c00000 */
[----:B------:R-:W-:-:S07]  /*1cd0*/  MOV R23, R6 ;  /* 0x0000000600177202 */ /* 0x000fce0000000f00 */
.L_x_31906:
[----:B------:R-:W-:Y:S05]  /*1ce0*/  BSYNC.RECONVERGENT B3 ;  /* 0x0000000000037941 */ /* 0x000fea0003800200 */
.L_x_31905:
        /* <DEDUP_REMOVED lines=13> */
.L_x_31908:
[----:B------:R-:W-:Y:S05]  /*1dc0*/  BSYNC.RECONVERGENT B3 ;  /* 0x0000000000037941 */ /* 0x000fea0003800200 */
.L_x_31907:
        /* <DEDUP_REMOVED lines=11> */
[----:B0-----:R-:W-:Y:S05]  /*1e80*/  CALL.REL.NOINC `($__internal_512_$__cuda_sm3x_div_rn_noftz_f32_slowpath) ;  /* 0x0000001800bc7944 */ /* 0x001fea0003c00000 */
[----:B------:R-:W-:-:S07]  /*1e90*/  MOV R43, R6 ;  /* 0x00000006002b7202 */ /* 0x000fce0000000f00 */
.L_x_31910:
[----:B------:R-:W-:Y:S05]  /*1ea0*/  BSYNC.RECONVERGENT B3 ;  /* 0x0000000000037941 */ /* 0x000fea0003800200 */
.L_x_31909:
        /* <DEDUP_REMOVED lines=13> */
.L_x_31912:
[----:B------:R-:W-:Y:S05]  /*1f80*/  BSYNC.RECONVERGENT B3 ;  /* 0x0000000000037941 */ /* 0x000fea0003800200 */
.L_x_31911:
        /* <DEDUP_REMOVED lines=12> */
[----:B------:R-:W-:-:S07]  /*2050*/  IMAD.MOV.U32 R47, RZ, RZ, R6 ;  /* 0x000000ffff2f7224 */ /* 0x000fce00078e0006 */
.L_x_31914:
[----:B------:R-:W-:Y:S05]  /*2060*/  BSYNC.RECONVERGENT B3 ;  /* 0x0000000000037941 */ /* 0x000fea0003800200 */
.L_x_31913:
        /* <DEDUP_REMOVED lines=13> */
.L_x_31916:
[----:B------:R-:W-:Y:S05]  /*2140*/  BSYNC.RECONVERGENT B3 ;  /* 0x0000000000037941 */ /* 0x000fea0003800200 */
.L_x_31915:
        /* <DEDUP_REMOVED lines=13> */
.L_x_31918:
[----:B------:R-:W-:Y:S05]  /*2220*/  BSYNC.RECONVERGENT B3 ;  /* 0x0000000000037941 */ /* 0x000fea0003800200 */
.L_x_31917:
        /* <DEDUP_REMOVED lines=13> */
.L_x_31920:
[----:B------:R-:W-:Y:S05]  /*2300*/  BSYNC.RECONVERGENT B3 ;  /* 0x0000000000037941 */ /* 0x000fea0003800200 */
.L_x_31919:
        /* <DEDUP_REMOVED lines=13> */
.L_x_31922:
[----:B------:R-:W-:Y:S05]  /*23e0*/  BSYNC.RECONVERGENT B3 ;  /* 0x0000000000037941 */ /* 0x000fea0003800200 */
.L_x_31921:
        /* <DEDUP_REMOVED lines=13> */
.L_x_31924:
[----:B------:R-:W-:Y:S05]  /*24c0*/  BSYNC.RECONVERGENT B3 ;  /* 0x0000000000037941 */ /* 0x000fea0003800200 */
.L_x_31923:
        /* <DEDUP_REMOVED lines=13> */
.L_x_31926:
[----:B------:R-:W-:Y:S05]  /*25a0*/  BSYNC.RECONVERGENT B3 ;  /* 0x0000000000037941 */ /* 0x000fea0003800200 */
.L_x_31925:
        /* <DEDUP_REMOVED lines=13> */
.L_x_31928:
[----:B------:R-:W-:Y:S05]  /*2680*/  BSYNC.RECONVERGENT B3 ;  /* 0x0000000000037941 */ /* 0x000fea0003800200 */
.L_x_31927:
        /* <DEDUP_REMOVED lines=13> */
.L_x_31930:
[----:B------:R-:W-:Y:S05]  /*2760*/  BSYNC.RECONVERGENT B3 ;  /* 0x0000000000037941 */ /* 0x000fea0003800200 */
.L_x_31929:
        /* <DEDUP_REMOVED lines=82> */
.L_x_31901:
[----:B------:R-:W-:Y:S05]  /*2c90*/  EXIT ;  /* 0x000000000000794d */ /* 0x000fea0003800000 */
.L_x_31902:
[----:B------:R-:W-:Y:S01]  /*2ca0*/  BSSY B1, `(.L_x_31932) ;  /* 0x0000007000017945 */ /* 0x000fe20003800000 */
[----:B------:R-:W-:Y:S01]  /*2cb0*/  IMAD.MOV.U32 R12, RZ, RZ, 0x10 ;  /* 0x00000010ff0c7424 */ /* 0x000fe200078e00ff */
[----:B------:R-:W-:Y:S02]  /*2cc0*/  MOV R11, 0x1f ;  /* 0x0000001f000b7802 */ /* 0x000fe40000000f00 */
[----:B------:R-:W-:-:S07]  /*2cd0*/  MOV R15, 0xffffffff ;  /* 0xffffffff000f7802 */ /* 0x000fce0000000f00 */
[----:B------:R-:W-:Y:S05]  /*2ce0*/  WARPSYNC.COLLECTIVE R15, `(.L_x_31933) ;  /* 0x000000000f087348 */ /* 0x000fea0003c00000 */
[----:B------:R0:W1:Y:S02]  /*2cf0*/  SHFL.BFLY P6, R14, R13, R12, R11 ;  /* 0x0c00000c0d0e7389 */ /* 0x00006400000c000b */
[----:B01----:R-:W-:Y:S05]  /*2d00*/  ENDCOLLECTIVE ;  /* 0x000000000000791b */ /* 0x003fea0003800000 */
.L_x_31933:
[----:B------:R-:W-:Y:S05]  /*2d10*/  BSYNC B1 ;  /* 0x0000000000017941 */ /* 0x000fea0003800000 */
.L_x_31932:
[----:B------:R-:W-:Y:S01]  /*2d20*/  HFMA2 R12, -RZ, RZ, 0, 4.76837158203125e-07 ;  /* 0x00000008ff0c7431 */ /* 0x000fe200000001ff */
[----:B------:R-:W-:Y:S01]  /*2d30*/  FMNMX R13, R14, R13, !PT ;  /* 0x0000000d0e0d7209 */ /* 0x000fe20007800000 */
[----:B------:R-:W-:Y:S01]  /*2d40*/  IMAD.MOV.U32 R15, RZ, RZ, -0x1 ;  /* 0xffffffffff0f7424 */ /* 0x000fe200078e00ff */
[----:B------:R-:W-:-:S07]  /*2d50*/  MOV R11, 0x1f ;  /* 0x0000001f000b7802 */ /* 0x000fce0000000f00 */
[----:B------:R-:W-:Y:S05]  /*2d60*/  WARPSYNC.COLLECTIVE R15, `(.L_x_31934) ;  /* 0x000000000f087348 */ /* 0x000fea0003c00000 */
[----:B------:R0:W1:Y:S02]  /*2d70*/  SHFL.BFLY P6, R14, R13, R12, R11 ;  /* 0x0c00000c0d0e7389 */ /* 0x00006400000c000b */
[----:B01----:R-:W-:Y:S05]  /*2d80*/  ENDCOLLECTIVE ;  /* 0x000000000000791b */ /* 0x003fea0003800000 */
.L_x_31934:
[----:B------:R-:W-:Y:S01]  /*2d90*/  HFMA2 R12, -RZ, RZ, 0, 2.384185791015625e-07 ;  /* 0x00000004ff0c7431 */ /* 0x000fe200000001ff */
[----:B------:R-:W-:-:S04]  /*2da0*/  FMNMX R0, R13, R14, !PT ;  /* 0x0000000e0d007209 */ /* 0x000fc80007800000 */
[----:B------:R-:W-:-:S07]  /*2db0*/  MOV R13, R0 ;  /* 0x00000000000d7202 */ /* 0x000fce0000000f00 */
[----:B------:R-:W-:Y:S05]  /*2dc0*/  WARPSYNC.COLLECTIVE R15, `(.L_x_31935) ;  /* 0x000000000f087348 */ /* 0x000fea0003c00000 */
[----:B------:R0:W1:Y:S02]  /*2dd0*/  SHFL.BFLY P6, R14, R13, R12, R11 ;  /* 0x0c00000c0d0e7389 */ /* 0x00006400000c000b */
[----:B01----:R-:W-:Y:S05]  /*2de0*/  ENDCOLLECTIVE ;  /* 0x000000000000791b */ /* 0x003fea0003800000 */
.L_x_31935:
[----:B------:R-:W-:Y:S01]  /*2df0*/  HFMA2 R12, -RZ, RZ, 0, 1.1920928955078125e-07 ;  /* 0x00000002ff0c7431 */ /* 0x000fe200000001ff */
[----:B------:R-:W-:-:S04]  /*2e00*/  FMNMX R2, R0, R14, !PT ;  /* 0x0000000e00027209 */ /* 0x000fc80007800000 */
[----:B------:R-:W-:-:S07]  /*2e10*/  MOV R13, R2 ;  /* 0x00000002000d7202 */ /* 0x000fce0000000f00 */
[----:B------:R-:W-:Y:S05]  /*2e20*/  WARPSYNC.COLLECTIVE R15, `(.L_x_31936) ;  /* 0x000000000f087348 */ /* 0x000fea0003c00000 */
[----:B------:R0:W1:Y:S02]  /*2e30*/  SHFL.BFLY P6, R14, R13, R12, R11 ;  /* 0x0c00000c0d0e7389 */ /* 0x00006400000c000b */
[----:B01----:R-:W-:Y:S05]  /*2e40*/  ENDCOLLECTIVE ;  /* 0x000000000000791b */ /* 0x003fea0003800000 */
.L_x_31936:
[----:B------:R-:W-:Y:S02]  /*2e50*/  MOV R12, 0x1 ;  /* 0x00000001000c7802 */ /* 0x000fe40000000f00 */
[----:B------:R-:W-:-:S05]  /*2e60*/  FMNMX R3, R2, R14, !PT ;  /* 0x0000000e02037209 */ /* 0x000fca0007800000 */
[----:B------:R-:W-:-:S07]  /*2e70*/  IMAD.MOV.U32 R13, RZ, RZ, R3 ;  /* 0x000000ffff0d7224 */ /* 0x000fce00078e0003 */
[----:B------:R-:W-:Y:S05]  /*2e80*/  WARPSYNC.COLLECTIVE R15, `(.L_x_31937) ;  /* 0x000000000f087348 */ /* 0x000fea0003c00000 */
[----:B------:R0:W1:Y:S02]  /*2e90*/  SHFL.BFLY P6, R14, R13, R12, R11 ;  /* 0x0c00000c0d0e7389 */ /* 0x00006400000c000b */
[----:B01----:R-:W-:Y:S05]  /*2ea0*/  ENDCOLLECTIVE ;  /* 0x000000000000791b */ /* 0x003fea0003800000 */
.L_x_31937:
[----:B------:R-:W-:Y:S01]  /*2eb0*/  HFMA2 R12, -RZ, RZ, 0.96630859375, -0.0022525787353515625 ;  /* 0x3bbb989dff0c7431 */ /* 0x000fe200000001ff */
[----:B------:R-:W-:Y:S02]  /*2ec0*/  MOV R11, 0x437c0000 ;  /* 0x437c0000000b7802 */ /* 0x000fe40000000f00 */
[----:B------:R-:W-:-:S05]  /*2ed0*/  FMNMX R14, R3, R14, !PT ;  /* 0x0000000e030e7209 */ /* 0x000fca0007800000 */
        /* <DEDUP_REMOVED lines=9> */
[----:B------:R-:W-:Y:S01]  /*2f70*/  FADD R7, -R14, R7 ;  /* 0x000000070e077221 */ /* 0x000fe20000000100 */
[----:B------:R-:W-:Y:S01]  /*2f80*/  FFMA.RM R16, R16, R11, 12582913 ;  /* 0x4b40000110107423 */ /* 0x000fe2000000400b */
        /* <DEDUP_REMOVED lines=11> */
[----:B------:R-:W-:-:S03]  /*3040*/  FADD R14, -R14, R19 ;  /* 0x000000130e0e7221 */ /* 0x000fc60000000100 */
        /* <DEDUP_REMOVED lines=75> */
[C---:B------:R-:W-:Y:S01]  /*3500*/  FADD R42, R18.reuse, -12583039 ;  /* 0xcb40007f122a7421 */ /* 0x040fe20000000000 */
[----:B------:R-:W-:Y:S02]  /*3510*/  IMAD.SHL.U32 R17, R18, 0x800000, RZ ;  /* 0x0080000012117824 */ /* 0x000fe400078e00ff */
[-C--:B------:R-:W-:Y:S01]  /*3520*/  FFMA.SAT R18, R23, R12.reuse, 0.5 ;  /* 0x3f00000017127423 */ /* 0x080fe2000000200c */
[C---:B------:R-:W-:Y:S01]  /*3530*/  FFMA R22, R41.reuse, 1.4426950216293334961, -R22 ;  /* 0x3fb8aa3b29167823 */ /* 0x040fe20000000816 */
[----:B------:R-:W-:Y:S01]  /*3540*/  FFMA.SAT R12, R14, R12, 0.5 ;  /* 0x3f0000000e0c7423 */ /* 0x000fe2000000200c */
[----:B--2---:R-:W-:Y:S01]  /*3550*/  FMUL R10, R10, R13 ;  /* 0x0000000d0a0a7220 */ /* 0x004fe20000400000 */
[-C--:B------:R-:W-:Y:S01]  /*3560*/  FFMA.RM R18, R18, R11.reuse, 12582913 ;  /* 0x4b40000112127423 */ /* 0x080fe2000000400b */
[----:B------:R-:W-:Y:S01]  /*3570*/  FFMA R22, R41, 1.925963033500011079e-08, R22 ;  /* 0x32a5706029167823 */ /* 0x000fe20000000016 */
[----:B------:R-:W-:Y:S01]  /*3580*/  FFMA.RM R11, R12, R11, 12582913 ;  /* 0x4b4000010c0b7423 */ /* 0x000fe2000000400b */
[----:B------:R-:W-:Y:S01]  /*3590*/  SHF.L.U32 R16, R16, 0x17, RZ ;  /* 0x0000001710107819 */ /* 0x000fe200000006ff */
[C---:B------:R-:W-:Y:S01]  /*35a0*/  FADD R12, R18.reuse, -12583039 ;  /* 0xcb40007f120c7421 */ /* 0x040fe20000000000 */
[----:B------:R-:W0:Y:S01]  /*35b0*/  MUFU.EX2 R13, R22 ;  /* 0x00000016000d7308 */ /* 0x000e220000000800 */
[----:B------:R-:W-:Y:S01]  /*35c0*/  SHF.L.U32 R18, R18, 0x17, RZ ;  /* 0x0000001712127819 */ /* 0x000fe200000006ff */
[----:B------:R-:W-:Y:S01]  /*35d0*/  FFMA R42, R43, 1.4426950216293334961, -R42 ;  /* 0x3fb8aa3b2b2a7823 */ /* 0x000fe2000000082a */
[----:B------:R-:W-:-:S03]  /*35e0*/  FFMA R12, R23, 1.4426950216293334961, -R12 ;  /* 0x3fb8aa3b170c7823 */ /* 0x000fc6000000080c */
[----:B------:R-:W-:Y:S01]  /*35f0*/  FFMA R42, R43, 1.925963033500011079e-08, R42 ;  /* 0x32a570602b2a7823 */ /* 0x000fe2000000002a */
[----:B------:R-:W-:-:S04]  /*3600*/  FFMA R12, R23, 1.925963033500011079e-08, R12 ;  /* 0x32a57060170c7823 */ /* 0x000fc8000000000c */
[----:B------:R-:W1:Y:S01]  /*3610*/  MUFU.EX2 R19, R12 ;  /* 0x0000000c00137308 */ /* 0x000e620000000800 */
[----:B0-----:R-:W-:Y:S01]  /*3620*/  FMUL R16, R16, R13 ;  /* 0x0000000d10107220 */ /* 0x001fe20000400000 */
[C---:B------:R-:W-:Y:S01]  /*3630*/  FADD R13, R11.reuse, -12583039 ;  /* 0xcb40007f0b0d7421 */ /* 0x040fe20000000000 */
[----:B------:R-:W-:-:S05]  /*3640*/  SHF.L.U32 R11, R11, 0x17, RZ ;  /* 0x000000170b0b7819 */ /* 0x000fca00000006ff */
[----:B------:R-:W0:Y:S01]  /*3650*/  MUFU.EX2 R42, R42 ;  /* 0x0000002a002a7308 */ /* 0x000e220000000800 */
[----:B------:R-:W-:-:S04]  /*3660*/  FFMA R13, R14, 1.4426950216293334961, -R13 ;  /* 0x3fb8aa3b0e0d7823 */ /* 0x000fc8000000080d */
[----:B------:R-:W-:Y:S01]  /*3670*/  FFMA R13, R14, 1.925963033500011079e-08, R13 ;  /* 0x32a570600e0d7823 */ /* 0x000fe2000000000d */
[----:B-1----:R-:W-:-:S03]  /*3680*/  FMUL R19, R18, R19 ;  /* 0x0000001312137220 */ /* 0x002fc60000400000 */
        /* <DEDUP_REMOVED lines=22> */
.L_x_31938:
[----:B------:R-:W-:Y:S02]  /*37f0*/  HFMA2 R12, -RZ, RZ, 0, 4.76837158203125e-07 ;  /* 0x00000008ff0c7431 */ /* 0x000fe400000001ff */
[----:B------:R-:W-:-:S04]  /*3800*/  FADD R22, R13, R14 ;  /* 0x0000000e0d167221 */ /* 0x000fc80000000000 */
[----:B------:R-:W-:-:S07]  /*3810*/  IMAD.MOV.U32 R13, RZ, RZ, R22 ;  /* 0x000000ffff0d7224 */ /* 0x000fce00078e0016 */
[----:B------:R-:W-:Y:S05]  /*3820*/  WARPSYNC.COLLECTIVE R15, `(.L_x_31939) ;  /* 0x000000000f087348 */ /* 0x000fea0003c00000 */
[----:B------:R0:W1:Y:S02]  /*3830*/  SHFL.BFLY P6, R14, R13, R12, R11 ;  /* 0x0c00000c0d0e7389 */ /* 0x00006400000c000b */
[----:B01----:R-:W-:Y:S05]  /*3840*/  ENDCOLLECTIVE ;  /* 0x000000000000791b */ /* 0x003fea0003800000 */
.L_x_31939:
[----:B------:R-:W-:Y:S02]  /*3850*/  HFMA2 R12, -RZ, RZ, 0, 2.384185791015625e-07 ;  /* 0x00000004ff0c7431 */ /* 0x000fe400000001ff */
[----:B------:R-:W-:-:S05]  /*3860*/  FADD R23, R22, R14 ;  /* 0x0000000e16177221 */ /* 0x000fca0000000000 */
[----:B------:R-:W-:-:S07]  /*3870*/  MOV R13, R23 ;  /* 0x00000017000d7202 */ /* 0x000fce0000000f00 */
[----:B------:R-:W-:Y:S05]  /*3880*/  WARPSYNC.COLLECTIVE R15, `(.L_x_31940) ;  /* 0x000000000f087348 */ /* 0x000fea0003c00000 */
[----:B------:R0:W1:Y:S02]  /*3890*/  SHFL.BFLY P6, R14, R13, R12, R11 ;  /* 0x0c00000c0d0e7389 */ /* 0x00006400000c000b */
[----:B01----:R-:W-:Y:S05]  /*38a0*/  ENDCOLLECTIVE ;  /* 0x000000000000791b */ /* 0x003fea0003800000 */
.L_x_31940:
[----:B------:R-:W-:Y:S02]  /*38b0*/  IMAD.MOV.U32 R12, RZ, RZ, 0x2 ;  /* 0x00000002ff0c7424 */ /* 0x000fe400078e00ff */
[----:B------:R-:W-:-:S05]  /*38c0*/  FADD R41, R23, R14 ;  /* 0x0000000e17297221 */ /* 0x000fca0000000000 */
[----:B------:R-:W-:-:S07]  /*38d0*/  MOV R13, R41 ;  /* 0x00000029000d7202 */ /* 0x000fce0000000f00 */
[----:B------:R-:W-:Y:S05]  /*38e0*/  WARPSYNC.COLLECTIVE R15, `(.L_x_31941) ;  /* 0x000000000f087348 */ /* 0x000fea0003c00000 */
[----:B------:R0:W1:Y:S02]  /*38f0*/  SHFL.BFLY P6, R14, R13, R12, R11 ;  /* 0x0c00000c0d0e7389 */ /* 0x00006400000c000b */
[----:B01----:R-:W-:Y:S05]  /*3900*/  ENDCOLLECTIVE ;  /* 0x000000000000791b */ /* 0x003fea0003800000 */
.L_x_31941:
[----:B------:R-:W-:Y:S02]  /*3910*/  HFMA2 R12, -RZ, RZ, 0, 5.9604644775390625e-08 ;  /* 0x00000001ff0c7431 */ /* 0x000fe400000001ff */
[----:B------:R-:W-:-:S05]  /*3920*/  FADD R42, R41, R14 ;  /* 0x0000000e292a7221 */ /* 0x000fca0000000000 */
[----:B------:R-:W-:-:S07]  /*3930*/  MOV R13, R42 ;  /* 0x0000002a000d7202 */ /* 0x000fce0000000f00 */
[----:B------:R-:W-:Y:S05]  /*3940*/  WARPSYNC.COLLECTIVE R15, `(.L_x_31942) ;  /* 0x000000000f087348 */ /* 0x000fea0003c00000 */
[----:B------:R0:W1:Y:S02]  /*3950*/  SHFL.BFLY P6, R14, R13, R12, R11 ;  /* 0x0c00000c0d0e7389 */ /* 0x00006400000c000b */
[----:B01----:R-:W-:Y:S05]  /*3960*/  ENDCOLLECTIVE ;  /* 0x000000000000791b */ /* 0x003fea0003800000 */
.L_x_31942:
[----:B------:R-:W-:Y:S05]  /*3970*/  BRA `(.L_x_31943) ;  /* 0xffffffe0006c7947 */ /* 0x000fea000383ffff */
        .weak           $__internal_512_$__cuda_sm3x_div_rn_noftz_f32_slowpath
        .type           $__internal_512_$__cuda_sm3x_div_rn_noftz_f32_slowpath,@function
        .size           $__internal_512_$__cuda_sm3x_div_rn_noftz_f32_slowpath,(.L_x_37889 - $__internal_512_$__cuda_sm3x_div_rn_noftz_f32_slowpath)
$__internal_512_$__cuda_sm3x_div_rn_noftz_f32_slowpath:
        /* <DEDUP_REMOVED lines=35> */
.L_x_31945:
        /* <DEDUP_REMOVED lines=51> */
.L_x_31952:
[----:B------:R-:W-:-:S04]  /*3ee0*/  LOP3.LUT R6, R6, 0x80000000, RZ, 0xc0, !PT ;  /* 0x8000000006067812 */ /* 0x000fc800078ec0ff */
[----:B------:R-:W-:Y:S01]  /*3ef0*/  LOP3.LUT R6, R6, 0x7f800000, RZ, 0xfc, !PT ;  /* 0x7f80000006067812 */ /* 0x000fe200078efcff */
[----:B------:R-:W-:Y:S06]  /*3f00*/  BRA `(.L_x_31953) ;  /* 0x0000000000047947 */ /* 0x000fec0003800000 */
.L_x_31951:
[----:B------:R-:W-:-:S07]  /*3f10*/  LEA R6, R61, R6, 0x17 ;  /* 0x000000063d067211 */ /* 0x000fce00078eb8ff */
.L_x_31953:
[----:B------:R-:W-:Y:S05]  /*3f20*/  BSYNC.RECONVERGENT B2 ;  /* 0x0000000000027941 */ /* 0x000fea0003800200 */
.L_x_31950:
[----:B------:R-:W-:Y:S05]  /*3f30*/  BRA `(.L_x_31954) ;  /* 0x0000000000207947 */ /* 0x000fea0003800000 */
.L_x_31949:
[----:B------:R-:W-:-:S04]  /*3f40*/  LOP3.LUT R6, R57, 0x80000000, R6, 0x48, !PT ;  /* 0x8000000039067812 */ /* 0x000fc800078e4806 */
[----:B------:R-:W-:Y:S01]  /*3f50*/  LOP3.LUT R6, R6, 0x7f800000, RZ, 0xfc, !PT ;  /* 0x7f80000006067812 */ /* 0x000fe200078efcff */
[----:B------:R-:W-:Y:S06]  /*3f60*/  BRA `(.L_x_31954) ;  /* 0x0000000000147947 */ /* 0x000fec0003800000 */
.L_x_31948:
[----:B------:R-:W-:Y:S01]  /*3f70*/  LOP3.LUT R6, R57, 0x80000000, R6, 0x48, !PT ;  /* 0x8000000039067812 */ /* 0x000fe200078e4806 */
[----:B------:R-:W-:Y:S06]  /*3f80*/  BRA `(.L_x_31954) ;  /* 0x00000000000c7947 */ /* 0x000fec0003800000 */
.L_x_31947:
[----:B------:R-:W0:Y:S01]  /*3f90*/  MUFU.RSQ R6, -QNAN ;  /* 0xffc0000000067908 */ /* 0x000e220000001400 */
[----:B------:R-:W-:Y:S05]  /*3fa0*/  BRA `(.L_x_31954) ;  /* 0x0000000000047947 */ /* 0x000fea0003800000 */
.L_x_31946:
[----:B------:R-:W-:-:S07]  /*3fb0*/  FADD.FTZ R6, R6, R11 ;  /* 0x0000000b06067221 */ /* 0x000fce0000010000 */
.L_x_31954:
[----:B------:R-:W-:Y:S05]  /*3fc0*/  BSYNC.RECONVERGENT B1 ;  /* 0x0000000000017941 */ /* 0x000fea0003800200 */
.L_x_31944:
[----:B------:R-:W-:-:S04]  /*3fd0*/  HFMA2 R13, -RZ, RZ, 0, 0 ;  /* 0x00000000ff0d7431 */ /* 0x000fc800000001ff */
[----:B0-----:R-:W-:Y:S05]  /*3fe0*/  RET.REL.NODEC R12 `(_Z15SoftmaxWarpImplI24ElementwiseScaleMaskLoadIffbE11DirectStoreIffEfLi1ELi14ELi32ELi1ELb1EL9Algorithm0EEvT_T0_ll) ;  /* 0xffffffc00c047950 */ /* 0x001fea0003c3ffff */
.L_x_31955:
        /* <DEDUP_REMOVED lines=9> */
.L_x_37889:


//--------------------- .text._Z15SoftmaxWarpImplI24ElementwiseScaleMaskLoadIffbE11DirectStoreIffEfLi1ELi14ELi32ELi1ELb0EL9Algorithm0EEvT_T0_ll --------------------------
	.section	.text._Z15SoftmaxWarpImplI24ElementwiseScaleMaskLoadIffbE11DirectStoreIffEfLi1ELi14ELi32ELi1ELb0EL9Algorithm0EEvT_T0_ll,"ax",@progbits
	.align	128
        .global         _Z15SoftmaxWarpImplI24ElementwiseScaleMaskLoadIffbE11DirectStoreIffEfLi1ELi14ELi32ELi1ELb0EL9Algorithm0EEvT_T0_ll
        .type           _Z15SoftmaxWarpImplI24ElementwiseScaleMaskLoadIffbE11DirectStoreIffEfLi1ELi14ELi32ELi1ELb0EL9Algorithm0EEvT_T0_ll,@function
        .size           _Z15SoftmaxWarpImplI24ElementwiseScaleMaskLoadIffbE11DirectStoreIffEfLi1ELi14ELi32ELi1ELb0EL9Algorithm0EEvT_T0_ll,(.L_x_37890 - _Z15SoftmaxWarpImplI24ElementwiseScaleMaskLoadIffbE11DirectStoreIffEfLi1ELi14ELi32ELi1ELb0EL9Algorithm0EEvT_T0_ll)
        .other          _Z15SoftmaxWarpImplI24ElementwiseScaleMaskLoadIffbE11DirectStoreIffEfLi1ELi14ELi32ELi1ELb0EL9Algorithm0EEvT_T0_ll,@"STO_CUDA_ENTRY STV_DEFAULT"
_Z15SoftmaxWarpImplI24ElementwiseScaleMaskLoadIffbE11DirectStoreIffEfLi1ELi14ELi32ELi1ELb0EL9Algorithm0EEvT_T0_ll:
.text._Z15SoftmaxWarpImplI24ElementwiseScaleMaskLoadIffbE11DirectStoreIffEfLi1ELi14ELi32ELi1ELb0EL9Algorithm0EEvT_T0_ll:
        /* <DEDUP_REMOVED lines=24> */
.L_x_31956:
        /* <DEDUP_REMOVED lines=13> */
.L_x_31986:
        /* <DEDUP_REMOVED lines=12> */
[C---:B------:R-:W-:Y:S02]  /*0310*/  R2UR UR6, R20.reuse ;  /* 0x00000000140672ca */ /* 0x040fe400000e0000 */
[C---:B------:R-:W-:Y:S02]  /*0320*/  R2UR UR7, R21.reuse ;  /* 0x00000000150772ca */ /* 0x040fe400000e0000 */
[C---:B------:R-:W-:Y:S02]  /*0330*/  R2UR UR8, R20.reuse ;  /* 0x00000000140872ca */ /* 0x040fe400000e0000 */
[C---:B------:R-:W-:Y:S02]  /*0340*/  R2UR UR9, R21.reuse ;  /* 0x00000000150972ca */ /* 0x040fe400000e0000 */
[----:B------:R-:W-:Y:S02]  /*0350*/  R2UR UR10, R20 ;  /* 0x00000000140a72ca */ /* 0x000fe400000e0000 */
[----:B------:R-:W-:-:S02]  /*0360*/  R2UR UR11, R21 ;  /* 0x00000000150b72ca */ /* 0x000fc400000e0000 */
[----:B------:R-:W-:Y:S02]  /*0370*/  LEA R2, P0, R6, UR36, 0x2 ;  /* 0x0000002406027c11 */ /* 0x000fe4000f8010ff */
[----:B------:R-:W-:Y:S01]  /*0380*/  R2UR UR12, R20 ;  /* 0x00000000140c72ca */ /* 0x000fe200000e0000 */
[----:B------:R-:W3:Y:S01]  /*0390*/  LDG.E.U8 R10, desc[UR6][R4.64+0x20] ;  /* 0x00002006040a7981 */ /* 0x000ee2000c1e1100 */
[C---:B------:R-:W-:Y:S02]  /*03a0*/  R2UR UR13, R21.reuse ;  /* 0x00000000150d72ca */ /* 0x040fe400000e0000 */
[----:B------:R-:W-:Y:S01]  /*03b0*/  LEA.HI.X R3, R6, UR37, R3, 0x2, P0 ;  /* 0x0000002506037c11 */ /* 0x000fe200080f1403 */
[----:B------:R-:W4:Y:S01]  /*03c0*/  LDG.E.U8 R0, desc[UR8][R4.64+0x40] ;  /* 0x0000400804007981 */ /* 0x000f22000c1e1100 */
[C---:B------:R-:W-:Y:S02]  /*03d0*/  R2UR UR14, R20.reuse ;  /* 0x00000000140e72ca */ /* 0x040fe400000e0000 */
[----:B------:R-:W-:Y:S01]  /*03e0*/  R2UR UR15, R21 ;  /* 0x00000000150f72ca */ /* 0x000fe200000e0000 */
[----:B------:R-:W5:Y:S01]  /*03f0*/  LDG.E.U8 R6, desc[UR10][R4.64+0x60] ;  /* 0x0000600a04067981 */ /* 0x000f62000c1e1100 */
[----:B------:R-:W-:-:S02]  /*0400*/  R2UR UR16, R20 ;  /* 0x00000000141072ca */ /* 0x000fc400000e0000 */
[C---:B------:R-:W-:Y:S01]  /*0410*/  R2UR UR17, R21.reuse ;  /* 0x00000000151172ca */ /* 0x040fe200000e0000 */
[----:B------:R-:W5:Y:S01]  /*0420*/  LDG.E R14, desc[UR6][R2.64+0x80] ;  /* 0x00008006020e7981 */ /* 0x000f62000c1e1900 */
[----:B------:R-:W-:Y:S02]  /*0430*/  R2UR UR18, R20 ;  /* 0x00000000141272ca */ /* 0x000fe400000e0000 */
[----:B------:R-:W-:Y:S01]  /*0440*/  R2UR UR19, R21 ;  /* 0x00000000151372ca */ /* 0x000fe200000e0000 */
[----:B------:R-:W5:Y:S04]  /*0450*/  LDG.E.U8 R7, desc[UR12][R4.64+0x80] ;  /* 0x0000800c04077981 */ /* 0x000f68000c1e1100 */
[----:B------:R-:W5:Y:S04]  /*0460*/  LDG.E R16, desc[UR8][R2.64+0x100] ;  /* 0x0001000802107981 */ /* 0x000f68000c1e1900 */
        /* <DEDUP_REMOVED lines=13> */
[----:B------:R-:W5:Y:S01]  /*0540*/  LDG.E R40, desc[UR6][R2.64+0x600] ;  /* 0x0006000602287981 */ /* 0x000f62000c1e1900 */
[----:B--2---:R-:W-:-:S02]  /*0550*/  ISETP.NE.AND P0, PT, R8, RZ, PT ;  /* 0x000000ff0800720c */ /* 0x004fc40003f05270 */
[----:B------:R-:W1:Y:S01]  /*0560*/  LDC.64 R8, c[0x0][0x398] ;  /* 0x0000e600ff087b82 */ /* 0x000e620000000a00 */
[----:B---3--:R-:W-:Y:S02]  /*0570*/  ISETP.NE.AND P4, PT, R10, RZ, PT ;  /* 0x000000ff0a00720c */ /* 0x008fe40003f85270 */
[----:B------:R-:W2:Y:S01]  /*0580*/  LDG.E.U8 R10, desc[UR8][R4.64+0x1a0] ;  /* 0x0001a008040a7981 */ /* 0x000ea2000c1e1100 */
[----:B----4-:R-:W-:-:S03]  /*0590*/  ISETP.NE.AND P3, PT, R0, RZ, PT ;  /* 0x000000ff0000720c */ /* 0x010fc60003f65270 */
[----:B------:R-:W3:Y:S01]  /*05a0*/  LDG.E.U8 R0, desc[UR6][R4.64+0x180] ;  /* 0x0001800604007981 */ /* 0x000ee2000c1e1100 */
[----:B-----5:R-:W-:-:S03]  /*05b0*/  ISETP.NE.AND P6, PT, R6, RZ, PT ;  /* 0x000000ff0600720c */ /* 0x020fc60003fc5270 */
[----:B------:R1:W4:Y:S02]  /*05c0*/  LDG.E.U8 R6, desc[UR4][R4.64+0x160] ;  /* 0x0001600404067981 */ /* 0x000324000c1e1100 */
[-C--:B-1----:R-:W-:Y:S02]  /*05d0*/  FMUL R5, R14, R9.reuse ;  /* 0x000000090e057220 */ /* 0x082fe40000400000 */
[----:B------:R-:W5:Y:S01]  /*05e0*/  LDG.E R14, desc[UR6][R2.64+0x280] ;  /* 0x00028006020e7981 */ /* 0x000f62000c1e1900 */
[----:B------:R-:W-:Y:S01]  /*05f0*/  ISETP.NE.AND P5, PT, R7, RZ, PT ;  /* 0x000000ff0700720c */ /* 0x000fe20003fa5270 */
[-C--:B------:R-:W-:Y:S02]  /*0600*/  FMUL R7, R16, R9.reuse ;  /* 0x0000000910077220 */ /* 0x080fe40000400000 */
[----:B------:R-:W2:Y:S01]  /*0610*/  LDG.E R16, desc[UR8][R2.64+0x300] ;  /* 0x0003000802107981 */ /* 0x000ea2000c1e1900 */
[----:B------:R-:W-:Y:S01]  /*0620*/  FSEL R32, R5, R8, P4 ;  /* 0x0000000805207208 */ /* 0x000fe20002000000 */
[----:B------:R-:W-:-:S02]  /*0630*/  FMUL R5, R18, R9 ;  /* 0x0000000912057220 */ /* 0x000fc40000400000 */
[----:B------:R-:W3:Y:S01]  /*0640*/  LDG.E R18, desc[UR12][R2.64+0x400] ;  /* 0x0004000c02127981 */ /* 0x000ee2000c1e1900 */
[----:B------:R-:W-:-:S03]  /*0650*/  FMUL R27, R12, R9 ;  /* 0x000000090c1b7220 */ /* 0x000fc60000400000 */
[----:B------:R1:W3:Y:S01]  /*0660*/  LDG.E R12, desc[UR8][R2.64+0x680] ;  /* 0x00068008020c7981 */ /* 0x0002e2000c1e1900 */
[----:B------:R-:W-:Y:S02]  /*0670*/  ISETP.NE.AND P2, PT, R11, RZ, PT ;  /* 0x000000ff0b00720c */ /* 0x000fe40003f45270 */
[-C--:B------:R-:W-:Y:S02]  /*0680*/  FSEL R27, R27, R8.reuse, P0 ;  /* 0x000000081b1b7208 */ /* 0x080fe40000000000 */
[-C--:B------:R-:W-:Y:S02]  /*0690*/  FSEL R4, R5, R8.reuse, P6 ;  /* 0x0000000805047208 */ /* 0x080fe40003000000 */
[----:B------:R-:W-:Y:S02]  /*06a0*/  ISETP.NE.AND P1, PT, R13, RZ, PT ;  /* 0x000000ff0d00720c */ /* 0x000fe40003f25270 */
[----:B------:R-:W-:Y:S02]  /*06b0*/  FSEL R7, R7, R8, P3 ;  /* 0x0000000807077208 */ /* 0x000fe40001800000 */
[----:B------:R-:W-:Y:S01]  /*06c0*/  ISETP.NE.AND P0, PT, R15, RZ, PT ;  /* 0x000000ff0f00720c */ /* 0x000fe20003f05270 */
[-C--:B------:R-:W-:Y:S01]  /*06d0*/  FMUL R5, R26, R9.reuse ;  /* 0x000000091a057220 */ /* 0x080fe20000400000 */
[----:B-1----:R-:W-:-:S04]  /*06e0*/  FMUL R3, R28, R9 ;  /* 0x000000091c037220 */ /* 0x002fc80000400000 */
[-C--:B------:R-:W-:Y:S02]  /*06f0*/  FSEL R5, R5, R8.reuse, P5 ;  /* 0x0000000805057208 */ /* 0x080fe40002800000 */
[----:B------:R-:W-:Y:S02]  /*0700*/  ISETP.NE.AND P4, PT, R17, RZ, PT ;  /* 0x000000ff1100720c */ /* 0x000fe40003f85270 */
[----:B------:R-:W-:Y:S02]  /*0710*/  FSEL R28, R3, R8, P0 ;  /* 0x00000008031c7208 */ /* 0x000fe40000000000 */
[----:B------:R-:W-:Y:S01]  /*0720*/  ISETP.NE.AND P3, PT, R19, RZ, PT ;  /* 0x000000ff1300720c */ /* 0x000fe20003f65270 */
[-C--:B------:R-:W-:Y:S01]  /*0730*/  FMUL R17, R36, R9.reuse ;  /* 0x0000000924117220 */ /* 0x080fe20000400000 */
[----:B------:R-:W-:Y:S01]  /*0740*/  ISETP.NE.AND P6, PT, R29, RZ, PT ;  /* 0x000000ff1d00720c */ /* 0x000fe20003fc5270 */
[----:B------:R-:W-:-:S03]  /*0750*/  FMUL R15, R38, R9 ;  /* 0x00000009260f7220 */ /* 0x000fc60000400000 */
[----:B------:R-:W-:Y:S01]  /*0760*/  FSEL R17, R17, R8, P6 ;  /* 0x0000000811117208 */ /* 0x000fe20003000000 */
[-C--:B------:R-:W-:Y:S01]  /*0770*/  FMUL R19, R40, R9.reuse ;  /* 0x0000000928137220 */ /* 0x080fe20000400000 */
[----:B------:R-:W-:Y:S01]  /*0780*/  UMOV UR4, 0xffffffff ;  /* 0xffffffff00047882 */ /* 0x000fe20000000000 */
[----:B----4-:R-:W-:Y:S01]  /*0790*/  ISETP.NE.AND P5, PT, R6, RZ, PT ;  /* 0x000000ff0600720c */ /* 0x010fe20003fa5270 */
[----:B-----5:R-:W-:-:S05]  /*07a0*/  FMUL R11, R14, R9 ;  /* 0x000000090e0b7220 */ /* 0x020fca0000400000 */
[-C--:B------:R-:W-:Y:S01]  /*07b0*/  FSEL R30, R11, R8.reuse, P2 ;  /* 0x000000080b1e7208 */ /* 0x080fe20001000000 */
[----:B--2---:R-:W-:Y:S01]  /*07c0*/  FMUL R13, R16, R9 ;  /* 0x00000009100d7220 */ /* 0x004fe20000400000 */
[----:B---3--:R-:W-:Y:S02]  /*07d0*/  ISETP.NE.AND P2, PT, R0, RZ, PT ;  /* 0x000000ff0000720c */ /* 0x008fe40003f45270 */
[----:B------:R-:W-:Y:S02]  /*07e0*/  FMNMX3 R0, R27, -INF , R32, !PT ;  /* 0xff8000001b007876 */ /* 0x000fe40007800020 */
[----:B------:R-:W-:Y:S02]  /*07f0*/  FSEL R6, R13, R8, P1 ;  /* 0x000000080d067208 */ /* 0x000fe40000800000 */
[----:B------:R-:W-:Y:S01]  /*0800*/  FMNMX3 R0, R0, R7, R4, !PT ;  /* 0x0000000700007276 */ /* 0x000fe20007800004 */
[-C--:B------:R-:W-:Y:S01]  /*0810*/  FMUL R11, R18, R9.reuse ;  /* 0x00000009120b7220 */ /* 0x080fe20000400000 */
[----:B------:R-:W-:Y:S01]  /*0820*/  ISETP.NE.AND P1, PT, R10, RZ, PT ;  /* 0x000000ff0a00720c */ /* 0x000fe20003f25270 */
[----:B------:R-:W-:Y:S01]  /*0830*/  FMUL R13, R34, R9 ;  /* 0x00000009220d7220 */ /* 0x000fe20000400000 */
[----:B------:R-:W-:-:S02]  /*0840*/  FMNMX3 R3, R0, R5, R30, !PT ;  /* 0x0000000500037276 */ /* 0x000fc4000780001e */
[-C--:B------:R-:W-:Y:S02]  /*0850*/  FSEL R16, R11, R8.reuse, P4 ;  /* 0x000000080b107208 */ /* 0x080fe40002000000 */
[----:B------:R-:W-:Y:S02]  /*0860*/  FSEL R26, R13, R8, P3 ;  /* 0x000000080d1a7208 */ /* 0x000fe40001800000 */
[----:B------:R-:W-:Y:S02]  /*0870*/  FMNMX3 R3, R3, R6, R28, !PT ;  /* 0x0000000603037276 */ /* 0x000fe4000780001c */
        /* <DEDUP_REMOVED lines=35> */
[----:B------:R-:W-:Y:S01]  /*0ab0*/  FFMA R2, R37, 1.4426950216293334961, -R2 ;  /* 0x3fb8aa3b25027823 */ /* 0x000fe20000000802 */
        /* <DEDUP_REMOVED lines=9> */
[----:B------:R-:W1:Y:S01]  /*0b50*/  MUFU.EX2 R37, R37 ;  /* 0x0000002500257308 */ /* 0x000e620000000800 */
        /* <DEDUP_REMOVED lines=9> */
[----:B------:R2:W3:Y:S01]  /*0bf0*/  MUFU.EX2 R39, R4 ;  /* 0x0000000400277308 */ /* 0x0004e20000000800 */
[----:B------:R-:W-:Y:S01]  /*0c00*/  FFMA R6, R9, 1.925963033500011079e-08, R6 ;  /* 0x32a5706009067823 */ /* 0x000fe20000000006 */
[----:B------:R-:W-:Y:S01]  /*0c10*/  FFMA.SAT R16, R31, R10, 0.5 ;  /* 0x3f0000001f107423 */ /* 0x000fe2000000200a */
[----:B------:R-:W-:-:S03]  /*0c20*/  FFMA R12, R35, 1.925963033500011079e-08, R12 ;  /* 0x32a57060230c7823 */ /* 0x000fc6000000000c */
[----:B------:R-:W-:Y:S01]  /*0c30*/  FFMA.RM R16, R16, R11, 12582913 ;  /* 0x4b40000110107423 */ /* 0x000fe2000000400b */
[----:B-1----:R-:W-:Y:S01]  /*0c40*/  FMUL R9, R0, R37 ;  /* 0x0000002500097220 */ /* 0x002fe20000400000 */
[----:B------:R-:W-:Y:S01]  /*0c50*/  SHF.L.U32 R0, R3, 0x17, RZ ;  /* 0x0000001703007819 */ /* 0x000fe200000006ff */
[----:B------:R-:W-:Y:S01]  /*0c60*/  MUFU.EX2 R12, R12 ;  /* 0x0000000c000c7308 */ /* 0x000fe20000000800 */
[----:B--2---:R-:W-:Y:S01]  /*0c70*/  FFMA.RM R4, R14, R11, 12582913 ;  /* 0x4b4000010e047423 */ /* 0x004fe2000000400b */
[C---:B------:R-:W-:Y:S01]  /*0c80*/  FADD R18, R16.reuse, -12583039 ;  /* 0xcb40007f10127421 */ /* 0x040fe20000000000 */
[----:B------:R-:W-:Y:S02]  /*0c90*/  SHF.L.U32 R16, R16, 0x17, RZ ;  /* 0x0000001710107819 */ /* 0x000fe400000006ff */
[C---:B------:R-:W-:Y:S01]  /*0ca0*/  FADD R14, R4.reuse, -12583039 ;  /* 0xcb40007f040e7421 */ /* 0x040fe20000000000 */
[----:B------:R-:W-:Y:S01]  /*0cb0*/  FFMA R18, R31, 1.4426950216293334961, -R18 ;  /* 0x3fb8aa3b1f127823 */ /* 0x000fe20000000812 */
[----:B------:R-:W-:Y:S01]  /*0cc0*/  SHF.L.U32 R4, R4, 0x17, RZ ;  /* 0x0000001704047819 */ /* 0x000fe200000006ff */
[----:B------:R1:W2:Y:S01]  /*0cd0*/  MUFU.EX2 R3, R6 ;  /* 0x0000000600037308 */ /* 0x0002a20000000800 */
[----:B------:R-:W-:Y:S01]  /*0ce0*/  FFMA R14, R33, 1.4426950216293334961, -R14 ;  /* 0x3fb8aa3b210e7823 */ /* 0x000fe2000000080e */
[----:B------:R-:W-:Y:S01]  /*0cf0*/  FFMA R18, R31, 1.925963033500011079e-08, R18 ;  /* 0x32a570601f127823 */ /* 0x000fe20000000012 */
[----:B---3--:R-:W-:-:S02]  /*0d00*/  FMUL R0, R0, R39 ;  /* 0x0000002700007220 */ /* 0x008fc40000400000 */
[----:B------:R-:W-:Y:S01]  /*0d10*/  FFMA R14, R33, 1.925963033500011079e-08, R14 ;  /* 0x32a57060210e7823 */ /* 0x000fe2000000000e */
[----:B-1----:R-:W-:-:S03]  /*0d20*/  FFMA.SAT R6, R29, R10, 0.5 ;  /* 0x3f0000001d067423 */ /* 0x002fc6000000200a */
[----:B------:R1:W3:Y:S01]  /*0d30*/  MUFU.EX2 R31, R14 ;  /* 0x0000000e001f7308 */ /* 0x0002e20000000800 */
[----:B------:R-:W-:Y:S01]  /*0d40*/  FFMA.RM R6, R6, R11, 12582913 ;  /* 0x4b40000106067423 */ /* 0x000fe2000000400b */
[----:B--2---:R-:W-:Y:S01]  /*0d50*/  FMUL R2, R2, R3 ;  /* 0x0000000302027220 */ /* 0x004fe20000400000 */
[----:B------:R-:W-:Y:S02]  /*0d60*/  SHF.L.U32 R3, R8, 0x17, RZ ;  /* 0x0000001708037819 */ /* 0x000fe400000006ff */
[C---:B------:R-:W-:Y:S01]  /*0d70*/  FADD R8, R6.reuse, -12583039 ;  /* 0xcb40007f06087421 */ /* 0x040fe20000000000 */
[----:B-1----:R-:W-:Y:S01]  /*0d80*/  FFMA.SAT R14, R27, R10, 0.5 ;  /* 0x3f0000001b0e7423 */ /* 0x002fe2000000200a */
[----:B------:R-:W-:Y:S01]  /*0d90*/  SHF.L.U32 R6, R6, 0x17, RZ ;  /* 0x0000001706067819 */ /* 0x000fe200000006ff */
[----:B------:R-:W-:Y:S01]  /*0da0*/  FMUL R3, R3, R12 ;  /* 0x0000000c03037220 */ /* 0x000fe20000400000 */
[----:B------:R-:W-:Y:S01]  /*0db0*/  FFMA.SAT R12, R5, R10, 0.5 ;  /* 0x3f000000050c7423 */ /* 0x000fe2000000200a */
[C---:B------:R-:W-:Y:S01]  /*0dc0*/  FFMA R8, R29.reuse, 1.4426950216293334961, -R8 ;  /* 0x3fb8aa3b1d087823 */ /* 0x040fe20000000808 */
[----:B------:R-:W-:Y:S01]  /*0dd0*/  FFMA.RM R14, R14, R11, 12582913 ;  /* 0x4b4000010e0e7423 */ /* 0x000fe2000000400b */
[----:B---3--:R-:W-:Y:S01]  /*0de0*/  FMUL R4, R4, R31 ;  /* 0x0000001f04047220 */ /* 0x008fe20000400000 */
[----:B------:R-:W-:Y:S01]  /*0df0*/  FFMA.RM R26, R12, R11, 12582913 ;  /* 0x4b4000010c1a7423 */ /* 0x000fe2000000400b */
[----:B------:R-:W-:-:S02]  /*0e00*/  FFMA R8, R29, 1.925963033500011079e-08, R8 ;  /* 0x32a570601d087823 */ /* 0x000fc40000000008 */
[----:B------:R-:W1:Y:S01]  /*0e10*/  MUFU.EX2 R29, R18 ;  /* 0x00000012001d7308 */ /* 0x000e620000000800 */
[C---:B------:R-:W-:Y:S01]  /*0e20*/  FADD R12, R26.reuse, -12583039 ;  /* 0xcb40007f1a0c7421 */ /* 0x040fe20000000000 */
[----:B------:R-:W-:-:S03]  /*0e30*/  SHF.L.U32 R26, R26, 0x17, RZ ;  /* 0x000000171a1a7819 */ /* 0x000fc600000006ff */
[----:B------:R-:W-:-:S04]  /*0e40*/  FFMA R12, R5, 1.4426950216293334961, -R12 ;  /* 0x3fb8aa3b050c7823 */ /* 0x000fc8000000080c */
[----:B------:R-:W-:Y:S01]  /*0e50*/  FFMA R28, R5, 1.925963033500011079e-08, R12 ;  /* 0x32a57060051c7823 */ /* 0x000fe2000000000c */
[----:B------:R-:W-:-:S04]  /*0e60*/  FADD R12, R14, -12583039 ;  /* 0xcb40007f0e0c7421 */ /* 0x000fc80000000000 */
[----:B------:R-:W-:Y:S01]  /*0e70*/  FFMA R12, R27, 1.4426950216293334961, -R12 ;  /* 0x3fb8aa3b1b0c7823 */ /* 0x000fe2000000080c */
[----:B-1----:R-:W-:-:S03]  /*0e80*/  FMUL R5, R16, R29 ;  /* 0x0000001d10057220 */ /* 0x002fc60000400000 */
[----:B------:R-:W-:Y:S01]  /*0e90*/  FFMA R30, R27, 1.925963033500011079e-08, R12 ;  /* 0x32a570601b1e7823 */ /* 0x000fe2000000000c */
[----:B------:R-:W-:Y:S01]  /*0ea0*/  FFMA.SAT R12, R7, R10, 0.5 ;  /* 0x3f000000070c7423 */ /* 0x000fe2000000200a */
[----:B------:R1:W2:Y:S03]  /*0eb0*/  MUFU.EX2 R27, R28 ;  /* 0x0000001c001b7308 */ /* 0x0002a60000000800 */
[----:B------:R-:W-:-:S04]  /*0ec0*/  FFMA.RM R12, R12, R11, 12582913 ;  /* 0x4b4000010c0c7423 */ /* 0x000fc8000000400b */
[----:B------:R-:W-:Y:S01]  /*0ed0*/  FADD R16, R12, -12583039 ;  /* 0xcb40007f0c107421 */ /* 0x000fe20000000000 */
[----:B------:R2:W3:Y:S01]  /*0ee0*/  MUFU.EX2 R29, R8 ;  /* 0x00000008001d7308 */ /* 0x0004e20000000800 */
[----:B-1----:R-:W-:Y:S02]  /*0ef0*/  FFMA.SAT R28, R15, R10, 0.5 ;  /* 0x3f0000000f1c7423 */ /* 0x002fe4000000200a */
[----:B------:R-:W-:-:S04]  /*0f00*/  FFMA R16, R7, 1.4426950216293334961, -R16 ;  /* 0x3fb8aa3b07107823 */ /* 0x000fc80000000810 */
[----:B------:R-:W-:Y:S01]  /*0f10*/  FFMA R18, R7, 1.925963033500011079e-08, R16 ;  /* 0x32a5706007127823 */ /* 0x000fe20000000010 */
[----:B------:R-:W-:Y:S01]  /*0f20*/  FFMA.SAT R16, R17, R10, 0.5 ;  /* 0x3f00000011107423 */ /* 0x000fe2000000200a */
[----:B--2---:R-:W-:Y:S01]  /*0f30*/  FMUL R8, R26, R27 ;  /* 0x0000001b1a087220 */ /* 0x004fe20000400000 */
[----:B------:R-:W-:Y:S01]  /*0f40*/  SHF.L.U32 R7, R14, 0x17, RZ ;  /* 0x000000170e077819 */ /* 0x000fe200000006ff */
[----:B------:R-:W1:Y:S01]  /*0f50*/  MUFU.EX2 R30, R30 ;  /* 0x0000001e001e7308 */ /* 0x000e620000000800 */
[----:B------:R-:W-:-:S04]  /*0f60*/  FFMA.RM R16, R16, R11, 12582913 ;  /* 0x4b40000110107423 */ /* 0x000fc8000000400b */
[----:B------:R-:W-:Y:S01]  /*0f70*/  FADD R26, R16, -12583039 ;  /* 0xcb40007f101a7421 */ /* 0x000fe20000000000 */
[----:B---3--:R-:W-:Y:S01]  /*0f80*/  FMUL R6, R6, R29 ;  /* 0x0000001d06067220 */ /* 0x008fe20000400000 */
[----:B------:R-:W-:Y:S01]  /*0f90*/  SHF.L.U32 R16, R16, 0x17, RZ ;  /* 0x0000001710107819 */ /* 0x000fe200000006ff */
[----:B------:R-:W2:Y:S01]  /*0fa0*/  MUFU.EX2 R18, R18 ;  /* 0x0000001200127308 */ /* 0x000ea20000000800 */
[----:B------:R-:W-:-:S04]  /*0fb0*/  FFMA R26, R17, 1.4426950216293334961, -R26 ;  /* 0x3fb8aa3b111a7823 */ /* 0x000fc8000000081a */
        /* <DEDUP_REMOVED lines=14> */
[----:B------:R-:W3:Y:S01]  /*10a0*/  MUFU.EX2 R27, R27 ;  /* 0x0000001b001b7308 */ /* 0x000ee20000000800 */
[----:B------:R-:W-:-:S04]  /*10b0*/  FADD R26, R10, -12583039 ;  /* 0xcb40007f0a1a7421 */ /* 0x000fc80000000000 */
[----:B------:R-:W-:-:S04]  /*10c0*/  FFMA R26, R19, 1.4426950216293334961, -R26 ;  /* 0x3fb8aa3b131a7823 */ /* 0x000fc8000000081a */
[----:B------:R-:W-:Y:S01]  /*10d0*/  FFMA R28, R19, 1.925963033500011079e-08, R26 ;  /* 0x32a57060131c7823 */ /* 0x000fe2000000001a */
[----:B------:R-:W-:Y:S01]  /*10e0*/  FADD R26, R11, -12583039 ;  /* 0xcb40007f0b1a7421 */ /* 0x000fe20000000000 */
[----:B------:R-:W-:-:S03]  /*10f0*/  SHF.L.U32 R19, R12, 0x17, RZ ;  /* 0x000000170c137819 */ /* 0x000fc600000006ff */
[----:B------:R-:W-:Y:S02]  /*1100*/  FFMA R26, R15, 1.4426950216293334961, -R26 ;  /* 0x3fb8aa3b0f1a7823 */ /* 0x000fe4000000081a */
[----:B--2---:R-:W-:Y:S01]  /*1110*/  FMUL R19, R19, R18 ;  /* 0x0000001213137220 */ /* 0x004fe20000400000 */
[----:B-1----:R-:W-:Y:S01]  /*1120*/  FMUL R18, R16, R17 ;  /* 0x0000001110127220 */ /* 0x002fe20000400000 */
[----:B------:R-:W-:Y:S01]  /*1130*/  FFMA R29, R15, 1.925963033500011079e-08, R26 ;  /* 0x32a570600f1d7823 */ /* 0x000fe2000000001a */
[----:B------:R-:W-:Y:S01]  /*1140*/  FADD R26, R13, R2 ;  /* 0x000000020d1a7221 */ /* 0x000fe20000000000 */
[----:B------:R-:W1:Y:S01]  /*1150*/  MUFU.EX2 R15, R28 ;  /* 0x0000001c000f7308 */ /* 0x000e620000000800 */
[----:B------:R-:W-:Y:S01]  /*1160*/  SHF.L.U32 R16, R10, 0x17, RZ ;  /* 0x000000170a107819 */ /* 0x000fe200000006ff */
[----:B---3--:R-:W-:Y:S01]  /*1170*/  FMUL R17, R14, R27 ;  /* 0x0000001b0e117220 */ /* 0x008fe20000400000 */
[----:B------:R-:W-:-:S04]  /*1180*/  FADD R13, R26, R3 ;  /* 0x000000031a0d7221 */ /* 0x000fc80000000000 */
        /* <DEDUP_REMOVED lines=23> */
.L_x_31998:
        /* <DEDUP_REMOVED lines=12> */
[----:B0-----:R-:W-:Y:S05]  /*13c0*/  CALL.REL.NOINC `($__internal_513_$__cuda_sm3x_div_rn_noftz_f32_slowpath) ;  /* 0x0000001c00247944 */ /* 0x001fea0003c00000 */
[----:B------:R-:W-:-:S07]  /*13d0*/  MOV R14, R9 ;  /* 0x00000009000e7202 */ /* 0x000fce0000000f00 */
.L_x_31959:
[----:B------:R-:W-:Y:S05]  /*13e0*/  BSYNC.RECONVERGENT B2 ;  /* 0x0000000000027941 */ /* 0x000fea0003800200 */
.L_x_31958:
        /* <DEDUP_REMOVED lines=12> */
[----:B0-----:R-:W-:Y:S05]  /*14b0*/  CALL.REL.NOINC `($__internal_513_$__cuda_sm3x_div_rn_noftz_f32_slowpath) ;  /* 0x0000001800e87944 */ /* 0x001fea0003c00000 */
[----:B------:R-:W-:-:S07]  /*14c0*/  MOV R11, R9 ;  /* 0x00000009000b7202 */ /* 0x000fce0000000f00 */
.L_x_31961:
[----:B------:R-:W-:Y:S05]  /*14d0*/  BSYNC.RECONVERGENT B2 ;  /* 0x0000000000027941 */ /* 0x000fea0003800200 */
.L_x_31960:
        /* <DEDUP_REMOVED lines=14> */
.L_x_31963:
[----:B------:R-:W-:Y:S05]  /*15c0*/  BSYNC.RECONVERGENT B2 ;  /* 0x0000000000027941 */ /* 0x000fea0003800200 */
.L_x_31962:
        /* <DEDUP_REMOVED lines=14> */
.L_x_31965:
[----:B------:R-:W-:Y:S05]  /*16b0*/  BSYNC.RECONVERGENT B2 ;  /* 0x0000000000027941 */ /* 0x000fea0003800200 */
.L_x_31964:
        /* <DEDUP_REMOVED lines=14> */
.L_x_31967:
[----:B------:R-:W-:Y:S05]  /*17a0*/  BSYNC.RECONVERGENT B2 ;  /* 0x0000000000027941 */ /* 0x000fea0003800200 */
.L_x_31966:
        /* <DEDUP_REMOVED lines=14> */
.L_x_31969:
[----:B------:R-:W-:Y:S05]  /*1890*/  BSYNC.RECONVERGENT B2 ;  /* 0x0000000000027941 */ /* 0x000fea0003800200 */
.L_x_31968:
        /* <DEDUP_REMOVED lines=14> */
.L_x_31971:
[----:B------:R-:W-:Y:S05]  /*1980*/  BSYNC.RECONVERGENT B2 ;  /* 0x0000000000027941 */ /* 0x000fea0003800200 */
.L_x_31970:
        /* <DEDUP_REMOVED lines=14> */
.L_x_31973:
[----:B------:R-:W-:Y:S05]  /*1a70*/  BSYNC.RECONVERGENT B2 ;  /* 0x0000000000027941 */ /* 0x000fea0003800200 */
.L_x_31972:
        /* <DEDUP_REMOVED lines=14> */
.L_x_31975:
[----:B------:R-:W-:Y:S05]  /*1b60*/  BSYNC.RECONVERGENT B2 ;  /* 0x0000000000027941 */ /* 0x000fea0003800200 */
.L_x_31974:
        /* <DEDUP_REMOVED lines=14> */
.L_x_31977:
[----:B------:R-:W-:Y:S05]  /*1c50*/  BSYNC.RECONVERGENT B2 ;  /* 0x0000000000027941 */ /* 0x000fea0003800200 */
.L_x_31976:
        /* <DEDUP_REMOVED lines=14> */
.L_x_31979:
[----:B------:R-:W-:Y:S05]  /*1d40*/  BSYNC.RECONVERGENT B2 ;  /* 0x0000000000027941 */ /* 0x000fea0003800200 */
.L_x_31978:
        /* <DEDUP_REMOVED lines=14> */
.L_x_31981:
[----:B------:R-:W-:Y:S05]  /*1e30*/  BSYNC.RECONVERGENT B2 ;  /* 0x0000000000027941 */ /* 0x000fea0003800200 */
.L_x_31980:
        /* <DEDUP_REMOVED lines=14> */
.L_x_31983:
[----:B------:R-:W-:Y:S05]  /*1f20*/  BSYNC.RECONVERGENT B2 ;  /* 0x0000000000027941 */ /* 0x000fea0003800200 */
.L_x_31982:
        /* <DEDUP_REMOVED lines=13> */
.L_x_31985:
[----:B------:R-:W-:Y:S05]  /*2000*/  BSYNC.RECONVERGENT B2 ;  /* 0x0000000000027941 */ /* 0x000fea0003800200 */
.L_x_31984:
        /* <DEDUP_REMOVED lines=53> */
[----:B------:R-:W-:Y:S05]  /*2360*/  EXIT ;  /* 0x000000000000794d */ /* 0x000fea0003800000 */
.L_x_31957:
[----:B------:R-:W-:Y:S01]  /*2370*/  BSSY B0, `(.L_x_31987) ;  /* 0x0000007000007945 */ /* 0x000fe20003800000 */
[----:B------:R-:W-:Y:S02]  /*2380*/  MOV R12, 0x10 ;  /* 0x00000010000c7802 */ /* 0x000fe40000000f00 */
[----:B------:R-:W-:Y:S02]  /*2390*/  MOV R11, 0x1f ;  /* 0x0000001f000b7802 */ /* 0x000fe40000000f00 */
[----:B------:R-:W-:-:S07]  /*23a0*/  MOV R15, 0xffffffff ;  /* 0xffffffff000f7802 */ /* 0x000fce0000000f00 */
[----:B0-----:R-:W-:Y:S05]  /*23b0*/  WARPSYNC.COLLECTIVE R15, `(.L_x_31988) ;  /* 0x000000000f087348 */ /* 0x001fea0003c00000 */
[----:B------:R1:W2:Y:S02]  /*23c0*/  SHFL.BFLY P6, R14, R13, R12, R11 ;  /* 0x0c00000c0d0e7389 */ /* 0x0002a400000c000b */
[----:B012---:R-:W-:Y:S05]  /*23d0*/  ENDCOLLECTIVE ;  /* 0x000000000000791b */ /* 0x007fea0003800000 */
.L_x_31988:
[----:B------:R-:W-:Y:S05]  /*23e0*/  BSYNC B0 ;  /* 0x0000000000007941 */ /* 0x000fea0003800000 */
.L_x_31987:
[----:B------:R-:W-:Y:S01]  /*23f0*/  HFMA2 R11, -RZ, RZ, 0, 1.847743988037109375e-06 ;  /* 0x0000001fff0b7431 */ /* 0x000fe200000001ff */
[----:B------:R-:W-:Y:S02]  /*2400*/  FMNMX R13, R13, R14, !PT ;  /* 0x0000000e0d0d7209 */ /* 0x000fe40007800000 */
[----:B------:R-:W-:Y:S02]  /*2410*/  MOV R12, 0x8 ;  /* 0x00000008000c7802 */ /* 0x000fe40000000f00 */
[----:B------:R-:W-:-:S07]  /*2420*/  MOV R15, 0xffffffff ;  /* 0xffffffff000f7802 */ /* 0x000fce0000000f00 */
[----:B------:R-:W-:Y:S05]  /*2430*/  WARPSYNC.COLLECTIVE R15, `(.L_x_31989) ;  /* 0x000000000f087348 */ /* 0x000fea0003c00000 */
[----:B------:R0:W1:Y:S02]  /*2440*/  SHFL.BFLY P6, R14, R13, R12, R11 ;  /* 0x0c00000c0d0e7389 */ /* 0x00006400000c000b */
[----:B01----:R-:W-:Y:S05]  /*2450*/  ENDCOLLECTIVE ;  /* 0x000000000000791b */ /* 0x003fea0003800000 */
.L_x_31989:
[----:B------:R-:W-:Y:S01]  /*2460*/  HFMA2 R12, -RZ, RZ, 0, 2.384185791015625e-07 ;  /* 0x00000004ff0c7431 */ /* 0x000fe200000001ff */
[----:B------:R-:W-:-:S04]  /*2470*/  FMNMX R0, R13, R14, !PT ;  /* 0x0000000e0d007209 */ /* 0x000fc80007800000 */
[----:B------:R-:W-:-:S07]  /*2480*/  MOV R13, R0 ;  /* 0x00000000000d7202 */ /* 0x000fce0000000f00 */
[----:B------:R-:W-:Y:S05]  /*2490*/  WARPSYNC.COLLECTIVE R15, `(.L_x_31990) ;  /* 0x000000000f087348 */ /* 0x000fea0003c00000 */
[----:B------:R0:W1:Y:S02]  /*24a0*/  SHFL.BFLY P6, R14, R13, R12, R11 ;  /* 0x0c00000c0d0e7389 */ /* 0x00006400000c000b */
[----:B01----:R-:W-:Y:S05]  /*24b0*/  ENDCOLLECTIVE ;  /* 0x000000000000791b */ /* 0x003fea0003800000 */
.L_x_31990:
[----:B------:R-:W-:Y:S01]  /*24c0*/  HFMA2 R12, -RZ, RZ, 0, 1.1920928955078125e-07 ;  /* 0x00000002ff0c7431 */ /* 0x000fe200000001ff */
[----:B------:R-:W-:-:S04]  /*24d0*/  FMNMX R2, R0, R14, !PT ;  /* 0x0000000e00027209 */ /* 0x000fc80007800000 */
[----:B------:R-:W-:-:S07]  /*24e0*/  MOV R13, R2 ;  /* 0x00000002000d7202 */ /* 0x000fce0000000f00 */
[----:B------:R-:W-:Y:S05]  /*24f0*/  WARPSYNC.COLLECTIVE R15, `(.L_x_31991) ;  /* 0x000000000f087348 */ /* 0x000fea0003c00000 */
[----:B------:R0:W1:Y:S02]  /*2500*/  SHFL.BFLY P6, R14, R13, R12, R11 ;  /* 0x0c00000c0d0e7389 */ /* 0x00006400000c000b */
[----:B01----:R-:W-:Y:S05]  /*2510*/  ENDCOLLECTIVE ;  /* 0x000000000000791b */ /* 0x003fea0003800000 */
.L_x_31991:
[----:B------:R-:W-:Y:S01]  /*2520*/  HFMA2 R12, -RZ, RZ, 0, 5.9604644775390625e-08 ;  /* 0x00000001ff0c7431 */ /* 0x000fe200000001ff */
[----:B------:R-:W-:-:S04]  /*2530*/  FMNMX R3, R2, R14, !PT ;  /* 0x0000000e02037209 */ /* 0x000fc80007800000 */
[----:B------:R-:W-:-:S07]  /*2540*/  MOV R13, R3 ;  /* 0x00000003000d7202 */ /* 0x000fce0000000f00 */
[----:B------:R-:W-:Y:S05]  /*2550*/  WARPSYNC.COLLECTIVE R15, `(.L_x_31992) ;  /* 0x000000000f087348 */ /* 0x000fea0003c00000 */
[----:B------:R0:W1:Y:S02]  /*2560*/  SHFL.BFLY P6, R14, R13, R12, R11 ;  /* 0x0c00000c0d0e7389 */ /* 0x00006400000c000b */
[----:B01----:R-:W-:Y:S05]  /*2570*/  ENDCOLLECTIVE ;  /* 0x000000000000791b */ /* 0x003fea0003800000 */
.L_x_31992:
        /* <DEDUP_REMOVED lines=39> */
[----:B--2---:R-:W-:Y:S01]  /*27f0*/  FMUL R0, R0, R29 ;  /* 0x0000001d00007220 */ /* 0x004fe20000400000 */
[----:B------:R-:W-:Y:S02]  /*2800*/  FFMA.SAT R29, R17, R15, 0.5 ;  /* 0x3f000000111d7423 */ /* 0x000fe4000000200f */
[-C--:B------:R-:W-:Y:S01]  /*2810*/  FFMA.RM R19, R19, R14.reuse, 12582913 ;  /* 0x4b40000113137423 */ /* 0x080fe2000000400e */
[----:B------:R-:W0:Y:S01]  /*2820*/  MUFU.EX2 R27, R27 ;  /* 0x0000001b001b7308 */ /* 0x000e220000000800 */
[----:B------:R-:W-:Y:S02]  /*2830*/  FFMA.RM R29, R29, R14, 12582913 ;  /* 0x4b4000011d1d7423 */ /* 0x000fe4000000400e */
[----:B------:R-:W-:-:S03]  /*2840*/  FADD R8, R19, -12583039 ;  /* 0xcb40007f13087421 */ /* 0x000fc60000000000 */
[----:B------:R-:W-:Y:S01]  /*2850*/  SHF.L.U32 R18, R29, 0x17, RZ ;  /* 0x000000171d127819 */ /* 0x000fe200000006ff */
        /* <DEDUP_REMOVED lines=71> */
[----:B------:R-:W-:-:S03]  /*2cd0*/  SHF.L.U32 R11, R11, 0x17, RZ ;  /* 0x000000170b0b7819 */ /* 0x000fc600000006ff */
[----:B------:R-:W-:-:S04]  /*2ce0*/  FFMA R15, R12, 1.4426950216293334961, -R15 ;  /* 0x3fb8aa3b0c0f7823 */ /* 0x000fc8000000080f */
[----:B------:R-:W-:-:S04]  /*2cf0*/  FFMA R15, R12, 1.925963033500011079e-08, R15 ;  /* 0x32a570600c0f7823 */ /* 0x000fc8000000000f */
[----:B------:R1:W2:Y:S01]  /*2d00*/  MUFU.EX2 R10, R15 ;  /* 0x0000000f000a7308 */ /* 0x0002a20000000800 */
[----:B0-----:R-:W-:Y:S01]  /*2d10*/  FMUL R17, R17, R16 ;  /* 0x0000001011117220 */ /* 0x001fe20000400000 */
[----:B-1----:R-:W-:Y:S01]  /*2d20*/  MOV R15, 0xffffffff ;  /* 0xffffffff000f7802 */ /* 0x002fe20000000f00 */
[----:B--2---:R-:W-:Y:S01]  /*2d30*/  FMUL R16, R11, R10 ;  /* 0x0000000a0b107220 */ /* 0x004fe20000400000 */
[----:B------:R-:W-:Y:S01]  /*2d40*/  FADD R11, RZ, R9 ;  /* 0x00000009ff0b7221 */ /* 0x000fe20000000000 */
[----:B------:R-:W-:-:S03]  /*2d50*/  FADD R10, R14, -12583039 ;  /* 0xcb40007f0e0a7421 */ /* 0x000fc60000000000 */
[----:B------:R-:W-:Y:S01]  /*2d60*/  FADD R11, R11, R0 ;  /* 0x000000000b0b7221 */ /* 0x000fe20000000000 */
[----:B------:R-:W-:-:S03]  /*2d70*/  FFMA R10, R13, 1.4426950216293334961, -R10 ;  /* 0x3fb8aa3b0d0a7823 */ /* 0x000fc6000000080a */
[----:B------:R-:W-:Y:S01]  /*2d80*/  FADD R12, R11, R2 ;  /* 0x000000020b0c7221 */ /* 0x000fe20000000000 */
[----:B------:R-:W-:Y:S01]  /*2d90*/  FFMA R13, R13, 1.925963033500011079e-08, R10 ;  /* 0x32a570600d0d7823 */ /* 0x000fe2000000000a */
[----:B------:R-:W-:Y:S02]  /*2da0*/  SHF.L.U32 R10, R14, 0x17, RZ ;  /* 0x000000170e0a7819 */ /* 0x000fe400000006ff */
        /* <DEDUP_REMOVED lines=14> */
[----:B------:R-:W-:-:S07]  /*2e90*/  HFMA2 R11, -RZ, RZ, 0, 1.847743988037109375e-06 ;  /* 0x0000001fff0b7431 */ /* 0x000fce00000001ff */
[----:B------:R-:W-:Y:S05]  /*2ea0*/  WARPSYNC.COLLECTIVE R15, `(.L_x_31993) ;  /* 0x000000000f087348 */ /* 0x000fea0003c00000 */
[----:B------:R0:W1:Y:S02]  /*2eb0*/  SHFL.BFLY P6, R14, R13, R12, R11 ;  /* 0x0c00000c0d0e7389 */ /* 0x00006400000c000b */
[----:B01----:R-:W-:Y:S05]  /*2ec0*/  ENDCOLLECTIVE ;  /* 0x000000000000791b */ /* 0x003fea0003800000 */
.L_x_31993:
[----:B------:R-:W-:Y:S02]  /*2ed0*/  HFMA2 R12, -RZ, RZ, 0, 4.76837158203125e-07 ;  /* 0x00000008ff0c7431 */ /* 0x000fe400000001ff */
[----:B------:R-:W-:-:S05]  /*2ee0*/  FADD R26, R13, R14 ;  /* 0x0000000e0d1a7221 */ /* 0x000fca0000000000 */
[----:B------:R-:W-:-:S07]  /*2ef0*/  MOV R13, R26 ;  /* 0x0000001a000d7202 */ /* 0x000fce0000000f00 */
[----:B------:R-:W-:Y:S05]  /*2f00*/  WARPSYNC.COLLECTIVE R15, `(.L_x_31994) ;  /* 0x000000000f087348 */ /* 0x000fea0003c00000 */
[----:B------:R0:W1:Y:S02]  /*2f10*/  SHFL.BFLY P6, R14, R13, R12, R11 ;  /* 0x0c00000c0d0e7389 */ /* 0x00006400000c000b */
[----:B01----:R-:W-:Y:S05]  /*2f20*/  ENDCOLLECTIVE ;  /* 0x000000000000791b */ /* 0x003fea0003800000 */
.L_x_31994:
[----:B------:R-:W-:Y:S02]  /*2f30*/  HFMA2 R12, -RZ, RZ, 0, 2.384185791015625e-07 ;  /* 0x00000004ff0c7431 */ /* 0x000fe400000001ff */
[----:B------:R-:W-:-:S05]  /*2f40*/  FADD R27, R26, R14 ;  /* 0x0000000e1a1b7221 */ /* 0x000fca0000000000 */
[----:B------:R-:W-:-:S07]  /*2f50*/  MOV R13, R27 ;  /* 0x0000001b000d7202 */ /* 0x000fce0000000f00 */
[----:B------:R-:W-:Y:S05]  /*2f60*/  WARPSYNC.COLLECTIVE R15, `(.L_x_31995) ;  /* 0x000000000f087348 */ /* 0x000fea0003c00000 */
[----:B------:R0:W1:Y:S02]  /*2f70*/  SHFL.BFLY P6, R14, R13, R12, R11 ;  /* 0x0c00000c0d0e7389 */ /* 0x00006400000c000b */
[----:B01----:R-:W-:Y:S05]  /*2f80*/  ENDCOLLECTIVE ;  /* 0x000000000000791b */ /* 0x003fea0003800000 */
.L_x_31995:
[----:B------:R-:W-:Y:S02]  /*2f90*/  HFMA2 R12, -RZ, RZ, 0, 1.1920928955078125e-07 ;  /* 0x00000002ff0c7431 */ /* 0x000fe400000001ff */
[----:B------:R-:W-:-:S05]  /*2fa0*/  FADD R28, R27, R14 ;  /* 0x0000000e1b1c7221 */ /* 0x000fca0000000000 */
[----:B------:R-:W-:-:S07]  /*2fb0*/  MOV R13, R28 ;  /* 0x0000001c000d7202 */ /* 0x000fce0000000f00 */
[----:B------:R-:W-:Y:S05]  /*2fc0*/  WARPSYNC.COLLECTIVE R15, `(.L_x_31996) ;  /* 0x000000000f087348 */ /* 0x000fea0003c00000 */
[----:B------:R0:W1:Y:S02]  /*2fd0*/  SHFL.BFLY P6, R14, R13, R12, R11 ;  /* 0x0c00000c0d0e7389 */ /* 0x00006400000c000b */
[----:B01----:R-:W-:Y:S05]  /*2fe0*/  ENDCOLLECTIVE ;  /* 0x000000000000791b */ /* 0x003fea0003800000 */
.L_x_31996:
[----:B------:R-:W-:Y:S02]  /*2ff0*/  HFMA2 R12, -RZ, RZ, 0, 5.9604644775390625e-08 ;  /* 0x00000001ff0c7431 */ /* 0x000fe400000001ff */
[----:B------:R-:W-:-:S05]  /*3000*/  FADD R29, R28, R14 ;  /* 0x0000000e1c1d7221 */ /* 0x000fca0000000000 */
[----:B------:R-:W-:-:S07]  /*3010*/  MOV R13, R29 ;  /* 0x0000001d000d7202 */ /* 0x000fce0000000f00 */
[----:B------:R-:W-:Y:S05]  /*3020*/  WARPSYNC.COLLECTIVE R15, `(.L_x_31997) ;  /* 0x000000000f087348 */ /* 0x000fea0003c00000 */
[----:B------:R0:W1:Y:S02]  /*3030*/  SHFL.BFLY P6, R14, R13, R12, R11 ;  /* 0x0c00000c0d0e7389 */ /* 0x00006400000c000b */
[----:B01----:R-:W-:Y:S05]  /*3040*/  ENDCOLLECTIVE ;  /* 0x000000000000791b */ /* 0x003fea0003800000 */
.L_x_31997:
[----:B------:R-:W-:Y:S05]  /*3050*/  BRA `(.L_x_31998) ;  /* 0xffffffe000a87947 */ /* 0x000fea000383ffff */
        .weak           $__internal_513_$__cuda_sm3x_div_rn_noftz_f32_slowpath
        .type           $__internal_513_$__cuda_sm3x_div_rn_noftz_f32_slowpath,@function
        .size           $__internal_513_$__cuda_sm3x_div_rn_noftz_f32_slowpath,(.L_x_37890 - $__internal_513_$__cuda_sm3x_div_rn_noftz_f32_slowpath)
$__internal_513_$__cuda_sm3x_div_rn_noftz_f32_slowpath:
        /* <DEDUP_REMOVED lines=34> */
.L_x_32000:
        /* <DEDUP_REMOVED lines=51> */
.L_x_32007:
[----:B------:R-:W-:-:S04]  /*35b0*/  LOP3.LUT R9, R9, 0x80000000, RZ, 0xc0, !PT ;  /* 0x8000000009097812 */ /* 0x000fc800078ec0ff */
[----:B------:R-:W-:Y:S01]  /*35c0*/  LOP3.LUT R9, R9, 0x7f800000, RZ, 0xfc, !PT ;  /* 0x7f80000009097812 */ /* 0x000fe200078efcff */
[----:B------:R-:W-:Y:S06]  /*35d0*/  BRA `(.L_x_32008) ;  /* 0x0000000000047947 */ /* 0x000fec0003800000 */
.L_x_32006:
[----:B------:R-:W-:-:S07]  /*35e0*/  LEA R9, R30, R9, 0x17 ;  /* 0x000000091e097211 */ /* 0x000fce00078eb8ff */
.L_x_32008:
[----:B------:R-:W-:Y:S05]  /*35f0*/  BSYNC.RECONVERGENT B1 ;  /* 0x0000000000017941 */ /* 0x000fea0003800200 */
.L_x_32005:
[----:B------:R-:W-:Y:S05]  /*3600*/  BRA `(.L_x_32009) ;  /* 0x0000000000207947 */ /* 0x000fea0003800000 */
.L_x_32004:
[----:B------:R-:W-:-:S04]  /*3610*/  LOP3.LUT R9, R12, 0x80000000, R9, 0x48, !PT ;  /* 0x800000000c097812 */ /* 0x000fc800078e4809 */
[----:B------:R-:W-:Y:S01]  /*3620*/  LOP3.LUT R9, R9, 0x7f800000, RZ, 0xfc, !PT ;  /* 0x7f80000009097812 */ /* 0x000fe200078efcff */
[----:B------:R-:W-:Y:S06]  /*3630*/  BRA `(.L_x_32009) ;  /* 0x0000000000147947 */ /* 0x000fec0003800000 */
.L_x_32003:
[----:B------:R-:W-:Y:S01]  /*3640*/  LOP3.LUT R9, R12, 0x80000000, R9, 0x48, !PT ;  /* 0x800000000c097812 */ /* 0x000fe200078e4809 */
[----:B------:R-:W-:Y:S06]  /*3650*/  BRA `(.L_x_32009) ;  /* 0x00000000000c7947 */ /* 0x000fec0003800000 */
.L_x_32002:
[----:B------:R-:W0:Y:S01]  /*3660*/  MUFU.RSQ R9, -QNAN ;  /* 0xffc0000000097908 */ /* 0x000e220000001400 */
[----:B------:R-:W-:Y:S05]  /*3670*/  BRA `(.L_x_32009) ;  /* 0x0000000000047947 */ /* 0x000fea0003800000 */
.L_x_32001:
[----:B------:R-:W-:-:S07]  /*3680*/  FADD.FTZ R9, R9, R12 ;  /* 0x0000000c09097221 */ /* 0x000fce0000010000 */
.L_x_32009:
[----:B------:R-:W-:Y:S05]  /*3690*/  BSYNC.RECONVERGENT B0 ;  /* 0x0000000000007941 */ /* 0x000fea0003800200 */
.L_x_31999:
[----:B------:R-:W-:Y:S01]  /*36a0*/  HFMA2 R13, -RZ, RZ, 0, 0 ;  /* 0x00000000ff0d7431 */ /* 0x000fe200000001ff */
[----:B------:R-:W-:-:S04]  /*36b0*/  MOV R12, R15 ;  /* 0x0000000f000c7202 */ /* 0x000fc80000000f00 */
[----:B0-----:R-:W-:Y:S05]  /*36c0*/  RET.REL.NODEC R12 `(_Z15SoftmaxWarpImplI24ElementwiseScaleMaskLoadIffbE11DirectStoreIffEfLi1ELi14ELi32ELi1ELb0EL9Algorithm0EEvT_T0_ll) ;  /* 0xffffffc80c4c7950 */ /* 0x001fea0003c3ffff */
.L_x_32010:
        /* <DEDUP_REMOVED lines=11> */
.L_x_37890:


//--------------------- .text._Z15SoftmaxWarpImplI24ElementwiseScaleMaskLoadIffbE11DirectStoreIffEfLi1ELi13ELi32ELi1ELb1EL9Algorithm0EEvT_T0_ll --------------------------
	.section	.text._Z15SoftmaxWarpImplI24ElementwiseScaleMaskLoadIffbE11DirectStoreIffEfLi1ELi13ELi32ELi1ELb1EL9Algorithm0EEvT_T0_ll,"ax",@progbits
	.align	128
        .global         _Z15SoftmaxWarpImplI24ElementwiseScaleMaskLoadIffbE11DirectStoreIffEfLi1ELi13ELi32ELi1ELb1EL9Algorithm0EEvT_T0_ll
        .type           _Z15SoftmaxWarpImplI24ElementwiseScaleMaskLoadIffbE11DirectStoreIffEfLi1ELi13ELi32ELi1ELb1EL9Algorithm0EEvT_T0_ll,@function
        .size           _Z15SoftmaxWarpImplI24ElementwiseScaleMaskLoadIffbE11DirectStoreIffEfLi1ELi13ELi32ELi1ELb1EL9Algorithm0EEvT_T0_ll,(.L_x_37891 - _Z15SoftmaxWarpImplI24ElementwiseScaleMaskLoadIffbE11DirectStoreIffEfLi1ELi13ELi32ELi1ELb1EL9Algorithm0EEvT_T0_ll)
        .other          _Z15SoftmaxWarpImplI24ElementwiseScaleMaskLoadIffbE11DirectStoreIffEfLi1ELi13ELi32ELi1ELb1EL9Algorithm0EEvT_T0_ll,@"STO_CUDA_ENTRY STV_DEFAULT"
_Z15SoftmaxWarpImplI24ElementwiseScaleMaskLoadIffbE11DirectStoreIffEfLi1ELi13ELi32ELi1ELb1EL9Algorithm0EEvT_T0_ll:
.text._Z15SoftmaxWarpImplI24ElementwiseScaleMaskLoadIffbE11DirectStoreIffEfLi1ELi13ELi32ELi1ELb1EL9Algorithm0EEvT_T0_ll:
        /* <DEDUP_REMOVED lines=26> */
.L_x_32011:
        /* <DEDUP_REMOVED lines=25> */
[----:B------:R-:W-:-:S07]  /*0330*/  IADD3 R26, PT, PT, R24, 0x160, RZ ;  /* 0x00000160181a7810 */ /* 0x000fce0007ffe0ff */
.L_x_32040:
[----:B------:R-:W-:Y:S01]  /*0340*/  ISETP.GE.U32.AND P0, PT, R24, UR44, PT ;  /* 0x0000002c18007c0c */ /* 0x000fe2000bf06070 */
[----:B------:R-:W-:Y:S01]  /*0350*/  HFMA2 R3, -RZ, RZ, 0, 0 ;  /* 0x00000000ff037431 */ /* 0x000fe200000001ff */
[----:B------:R-:W-:Y:S01]  /*0360*/  ISETP.GE.U32.AND P1, PT, R36, UR44, PT ;  /* 0x0000002c24007c0c */ /* 0x000fe2000bf26070 */
[----:B--2---:R-:W-:Y:S01]  /*0370*/  IMAD R5, R19, UR48, RZ ;  /* 0x0000003013057c24 */ /* 0x004fe2000f8e02ff */
[----:B------:R-:W-:Y:S02]  /*0380*/  ISETP.GE.AND.EX P0, PT, RZ, UR45, PT, P0 ;  /* 0x0000002dff007c0c */ /* 0x000fe4000bf06300 */
[----:B------:R-:W-:Y:S02]  /*0390*/  MOV R2, R24 ;  /* 0x0000001800027202 */ /* 0x000fe40000000f00 */
[----:B------:R-:W-:-:S03]  /*03a0*/  ISETP.GE.AND.EX P1, PT, RZ, UR45, PT, P1 ;  /* 0x0000002dff007c0c */ /* 0x000fc6000bf26310 */
[----:B------:R-:W-:-:S04]  /*03b0*/  IMAD.WIDE.U32 R6, R22, UR48, R2 ;  /* 0x0000003016067c25 */ /* 0x000fc8000f8e0002 */
[----:B------:R-:W-:Y:S01]  /*03c0*/  IMAD R3, R22, UR49, R5 ;  /* 0x0000003116037c24 */ /* 0x000fe2000f8e0205 */
[----:B------:R-:W-:Y:S01]  /*03d0*/  IADD3 R4, P2, PT, R6, UR42, RZ ;  /* 0x0000002a06047c10 */ /* 0x000fe2000ff5e0ff */
[----:B0-----:R-:W0:Y:S01]  /*03e0*/  @!P0 LDC R11, c[0x0][0x39c] ;  /* 0x0000e700ff0b8b82 */ /* 0x001e220000000800 */
[C---:B-1----:R-:W-:Y:S01]  /*03f0*/  @!P0 R2UR UR6, R20.reuse ;  /* 0x00000000140682ca */ /* 0x042fe200000e0000 */
[----:B------:R-:W-:Y:S01]  /*0400*/  IMAD.IADD R3, R7, 0x1, R3 ;  /* 0x0000000107037824 */ /* 0x000fe200078e0203 */
[C---:B------:R-:W-:Y:S02]  /*0410*/  @!P0 R2UR UR7, R21.reuse ;  /* 0x00000000150782ca */ /* 0x040fe400000e0000 */
[----:B------:R-:W-:Y:S02]  /*0420*/  @!P0 R2UR UR4, R20 ;  /* 0x00000000140482ca */ /* 0x000fe400000e0000 */
[----:B------:R-:W-:Y:S01]  /*0430*/  @!P0 R2UR UR5, R21 ;  /* 0x00000000150582ca */ /* 0x000fe200000e0000 */
[----:B------:R-:W1:Y:S01]  /*0440*/  @!P1 LDC R13, c[0x0][0x39c] ;  /* 0x0000e700ff0d9b82 */ /* 0x000e620000000800 */
[----:B------:R-:W-:-:S02]  /*0450*/  IADD3.X R5, PT, PT, R3, UR43, RZ, P2, !PT ;  /* 0x0000002b03057c10 */ /* 0x000fc400097fe4ff */
[----:B------:R-:W-:Y:S02]  /*0460*/  @!P1 R2UR UR8, R20 ;  /* 0x00000000140892ca */ /* 0x000fe400000e0000 */
[C---:B------:R-:W-:Y:S02]  /*0470*/  @!P1 R2UR UR9, R21.reuse ;  /* 0x00000000150992ca */ /* 0x040fe400000e0000 */
[----:B------:R-:W-:Y:S01]  /*0480*/  LEA R2, P2, R6, UR40, 0x2 ;  /* 0x0000002806027c11 */ /* 0x000fe2000f8410ff */
[----:B------:R-:W2:Y:S01]  /*0490*/  @!P0 LDG.E.U8 R10, desc[UR6][R4.64] ;  /* 0x00000006040a8981 */ /* 0x000ea2000c1e1100 */
[----:B------:R-:W-:Y:S02]  /*04a0*/  @!P1 R2UR UR6, R20 ;  /* 0x00000000140692ca */ /* 0x000fe400000e0000 */
[----:B------:R-:W-:Y:S02]  /*04b0*/  LEA.HI.X R3, R6, UR41, R3, 0x2, P2 ;  /* 0x0000002906037c11 */ /* 0x000fe400090f1403 */
[----:B------:R-:W-:-:S03]  /*04c0*/  @!P1 R2UR UR7, R21 ;  /* 0x00000000150792ca */ /* 0x000fc600000e0000 */
[----:B------:R-:W0:Y:S04]  /*04d0*/  @!P0 LDG.E R0, desc[UR4][R2.64] ;  /* 0x0000000402008981 */ /* 0x000e28000c1e1900 */
[----:B------:R-:W3:Y:S01]  /*04e0*/  @!P1 LDG.E.U8 R7, desc[UR8][R4.64+0x20] ;  /* 0x0000200804079981 */ /* 0x000ee2000c1e1100 */
[----:B------:R-:W-:-:S05]  /*04f0*/  ISETP.GE.U32.AND P4, PT, R35, UR44, PT ;  /* 0x0000002c23007c0c */ /* 0x000fca000bf86070 */
[----:B------:R-:W1:Y:S01]  /*0500*/  @!P1 LDG.E R6, desc[UR6][R2.64+0x80] ;  /* 0x0000800602069981 */ /* 0x000e62000c1e1900 */
[----:B------:R-:W-:-:S13]  /*0510*/  ISETP.GE.AND.EX P4, PT, RZ, UR45, PT, P4 ;  /* 0x0000002dff007c0c */ /* 0x000fda000bf86340 */
[C---:B------:R-:W-:Y:S01]  /*0520*/  @!P4 R2UR UR6, R20.reuse ;  /* 0x000000001406c2ca */ /* 0x040fe200000e0000 */
[----:B------:R-:W4:Y:S01]  /*0530*/  @!P4 LDC R17, c[0x0][0x39c] ;  /* 0x0000e700ff11cb82 */ /* 0x000f220000000800 */
[C---:B------:R-:W-:Y:S02]  /*0540*/  @!P4 R2UR UR7, R21.reuse ;  /* 0x000000001507c2ca */ /* 0x040fe400000e0000 */
[----:B------:R-:W-:Y:S02]  /*0550*/  @!P4 R2UR UR4, R20 ;  /* 0x000000001404c2ca */ /* 0x000fe400000e0000 */
[----:B------:R-:W-:-:S09]  /*0560*/  @!P4 R2UR UR5, R21 ;  /* 0x000000001505c2ca */ /* 0x000fd200000e0000 */
[----:B------:R-:W5:Y:S04]  /*0570*/  @!P4 LDG.E.U8 R9, desc[UR6][R4.64+0x40] ;  /* 0x000040060409c981 */ /* 0x000f68000c1e1100 */
[----:B------:R-:W4:Y:S01]  /*0580*/  @!P4 LDG.E R8, desc[UR4][R2.64+0x100] ;  /* 0x000100040208c981 */ /* 0x000f22000c1e1900 */
[----:B------:R-:W-:Y:S02]  /*0590*/  ISETP.GE.U32.AND P5, PT, R34, UR44, PT ;  /* 0x0000002c22007c0c */ /* 0x000fe4000bfa6070 */
[----:B------:R-:W-:Y:S02]  /*05a0*/  ISETP.GE.U32.AND P6, PT, R33, UR44, PT ;  /* 0x0000002c21007c0c */ /* 0x000fe4000bfc6070 */
[----:B------:R-:W-:Y:S02]  /*05b0*/  ISETP.GE.AND.EX P5, PT, RZ, UR45, PT, P5 ;  /* 0x0000002dff007c0c */ /* 0x000fe4000bfa6350 */
[----:B------:R-:W-:-:S11]  /*05c0*/  ISETP.GE.AND.EX P6, PT, RZ, UR45, PT, P6 ;  /* 0x0000002dff007c0c */ /* 0x000fd6000bfc6360 */
[C---:B------:R-:W-:Y:S02]  /*05d0*/  @!P5 R2UR UR6, R20.reuse ;  /* 0x000000001406d2ca */ /* 0x040fe400000e0000 */
[C---:B------:R-:W-:Y:S02]  /*05e0*/  @!P5 R2UR UR7, R21.reuse ;  /* 0x000000001507d2ca */ /* 0x040fe400000e0000 */
[----:B------:R-:W-:Y:S02]  /*05f0*/  @!P5 R2UR UR4, R20 ;  /* 0x000000001404d2ca */ /* 0x000fe400000e0000 */
[----:B------:R-:W-:Y:S02]  /*0600*/  @!P5 R2UR UR5, R21 ;  /* 0x000000001505d2ca */ /* 0x000fe400000e0000 */
[----:B------:R-:W-:Y:S02]  /*0610*/  MOV R53, 0xff800000 ;  /* 0xff80000000357802 */ /* 0x000fe40000000f00 */
[----:B--2---:R-:W-:-:S05]  /*0620*/  ISETP.NE.OR P3, PT, R10, RZ, P0 ;  /* 0x000000ff0a00720c */ /* 0x004fca0000765670 */
[----:B------:R-:W2:Y:S01]  /*0630*/  @!P5 LDG.E.U8 R10, desc[UR6][R4.64+0x60] ;  /* 0x00006006040ad981 */ /* 0x000ea2000c1e1100 */
[----:B------:R-:W-:Y:S02]  /*0640*/  @!P6 R2UR UR6, R20 ;  /* 0x000000001406e2ca */ /* 0x000fe400000e0000 */
[----:B------:R-:W-:Y:S01]  /*0650*/  @!P6 R2UR UR7, R21 ;  /* 0x000000001507e2ca */ /* 0x000fe200000e0000 */
[----:B0-----:R-:W-:Y:S01]  /*0660*/  @!P0 FMUL R0, R0, R11 ;  /* 0x0000000b00008220 */ /* 0x001fe20000400000 */
[----:B---3--:R-:W-:Y:S02]  /*0670*/  ISETP.NE.OR P2, PT, R7, RZ, P1 ;  /* 0x000000ff0700720c */ /* 0x008fe40000f45670 */
[----:B------:R-:W3:Y:S01]  /*0680*/  @!P5 LDG.E R7, desc[UR4][R2.64+0x180] ;  /* 0x000180040207d981 */ /* 0x000ee2000c1e1900 */
[----:B------:R-:W-:Y:S02]  /*0690*/  @!P6 R2UR UR4, R20 ;  /* 0x000000001404e2ca */ /* 0x000fe400000e0000 */
[----:B------:R-:W0:Y:S01]  /*06a0*/  @!P3 LDC R0, c[0x0][0x398] ;  /* 0x0000e600ff00bb82 */ /* 0x000e220000000800 */
[----:B------:R-:W-:-:S05]  /*06b0*/  @!P6 R2UR UR5, R21 ;  /* 0x000000001505e2ca */ /* 0x000fca00000e0000 */
[----:B------:R-:W3:Y:S01]  /*06c0*/  @!P6 LDG.E.U8 R12, desc[UR6][R4.64+0x80] ;  /* 0x00008006040ce981 */ /* 0x000ee2000c1e1100 */
[----:B------:R-:W-:Y:S01]  /*06d0*/  ISETP.GE.U32.AND P3, PT, R32, UR44, PT ;  /* 0x0000002c20007c0c */ /* 0x000fe2000bf66070 */
[----:B-1----:R-:W-:-:S03]  /*06e0*/  @!P1 FMUL R6, R6, R13 ;  /* 0x0000000d06069220 */ /* 0x002fc60000400000 */
[----:B------:R-:W-:-:S03]  /*06f0*/  ISETP.GE.AND.EX P3, PT, RZ, UR45, PT, P3 ;  /* 0x0000002dff007c0c */ /* 0x000fc6000bf66330 */
[----:B------:R-:W1:Y:S01]  /*0700*/  @!P2 LDC R6, c[0x0][0x398] ;  /* 0x0000e600ff06ab82 */ /* 0x000e620000000800 */
[----:B------:R-:W-:Y:S01]  /*0710*/  ISETP.GE.U32.AND P2, PT, R31, UR44, PT ;  /* 0x0000002c1f007c0c */ /* 0x000fe2000bf46070 */
[----:B------:R-:W3:Y:S03]  /*0720*/  @!P6 LDG.E R11, desc[UR4][R2.64+0x200] ;  /* 0x00020004020be981 */ /* 0x000ee6000c1e1900 */
[----:B------:R-:W-:-:S05]  /*0730*/  ISETP.GE.AND.EX P2, PT, RZ, UR45, PT, P2 ;  /* 0x0000002dff007c0c */ /* 0x000fca000bf46320 */
[C---:B------:R-:W-:Y:S02]  /*0740*/  @!P3 R2UR UR6, R20.reuse ;  /* 0x000000001406b2ca */ /* 0x040fe400000e0000 */
[C---:B------:R-:W-:Y:S02]  /*0750*/  @!P3 R2UR UR7, R21.reuse ;  /* 0x000000001507b2ca */ /* 0x040fe400000e0000 */
[C---:B------:R-:W-:Y:S02]  /*0760*/  @!P3 R2UR UR4, R20.reuse ;  /* 0x000000001404b2ca */ /* 0x040fe400000e0000 */
[C---:B------:R-:W-:Y:S02]  /*0770*/  @!P3 R2UR UR5, R21.reuse ;  /* 0x000000001505b2ca */ /* 0x040fe400000e0000 */
[----:B------:R-:W-:Y:S02]  /*0780*/  @!P2 R2UR UR8, R20 ;  /* 0x000000001408a2ca */ /* 0x000fe400000e0000 */
[----:B------:R-:W-:-:S02]  /*0790*/  @!P2 R2UR UR9, R21 ;  /* 0x000000001509a2ca */ /* 0x000fc400000e0000 */
[----:B------:R-:W-:-:S03]  /*07a0*/  MOV R13, 0xff800000 ;  /* 0xff800000000d7802 */ /* 0x000fc60000000f00 */
[----:B------:R-:W3:Y:S01]  /*07b0*/  @!P3 LDG.E.U8 R15, desc[UR6][R4.64+0xa0] ;  /* 0x0000a006040fb981 */ /* 0x000ee2000c1e1100 */
[----:B0-----:R-:W-:-:S03]  /*07c0*/  @!P0 FMNMX R13, R0, -INF , !PT ;  /* 0xff800000000d8809 */ /* 0x001fc60007800000 */
[----:B------:R-:W3:Y:S01]  /*07d0*/  @!P3 LDG.E R14, desc[UR4][R2.64+0x280] ;  /* 0x00028004020eb981 */ /* 0x000ee2000c1e1900 */
[----:B------:R-:W-:Y:S02]  /*07e0*/  @!P2 R2UR UR4, R20 ;  /* 0x000000001404a2ca */ /* 0x000fe400000e0000 */
[----:B------:R-:W-:Y:S01]  /*07f0*/  @!P2 R2UR UR5, R21 ;  /* 0x000000001505a2ca */ /* 0x000fe200000e0000 */
[----:B-1----:R-:W-:Y:S01]  /*0800*/  @!P1 IMAD.MOV.U32 R53, RZ, RZ, R6 ;  /* 0x000000ffff359224 */ /* 0x002fe200078e0006 */
[----:B------:R-:W-:Y:S01]  /*0810*/  @!P1 FMNMX R13, R13, R6, !PT ;  /* 0x000000060d0d9209 */ /* 0x000fe20007800000 */
[----:B------:R-:W3:Y:S01]  /*0820*/  @!P2 LDG.E.U8 R16, desc[UR8][R4.64+0xc0] ;  /* 0x0000c0080410a981 */ /* 0x000ee2000c1e1100 */
[----:B-----5:R-:W-:Y:S01]  /*0830*/  ISETP.NE.OR P1, PT, R9, RZ, P4 ;  /* 0x000000ff0900720c */ /* 0x020fe20002725670 */
[----:B----4-:R-:W-:Y:S01]  /*0840*/  @!P4 FMUL R8, R8, R17 ;  /* 0x000000110808c220 */ /* 0x010fe20000400000 */
[----:B------:R-:W3:Y:S07]  /*0850*/  @!P5 LDC R6, c[0x0][0x39c] ;  /* 0x0000e700ff06db82 */ /* 0x000eee0000000800 */
[----:B------:R-:W4:Y:S04]  /*0860*/  @!P2 LDG.E R9, desc[UR4][R2.64+0x300] ;  /* 0x000300040209a981 */ /* 0x000f28000c1e1900 */
        /* <DEDUP_REMOVED lines=13> */
[----:B------:R-:W-:Y:S01]  /*0940*/  IMAD.MOV.U32 R49, RZ, RZ, -0x800000 ;  /* 0xff800000ff317424 */ /* 0x000fe200078e00ff */
[----:B------:R-:W-:Y:S01]  /*0950*/  MOV R47, 0xff800000 ;  /* 0xff800000002f7802 */ /* 0x000fe20000000f00 */
[----:B------:R-:W-:Y:S01]  /*0960*/  IMAD.MOV.U32 R45, RZ, RZ, -0x800000 ;  /* 0xff800000ff2d7424 */ /* 0x000fe200078e00ff */
[----:B--2---:R-:W-:-:S04]  /*0970*/  ISETP.NE.OR P4, PT, R10, RZ, P5 ;  /* 0x000000ff0a00720c */ /* 0x004fc80002f85670 */
[----:B------:R-:W4:Y:S01]  /*0980*/  @!P2 LDC R10, c[0x0][0x39c] ;  /* 0x0000e700ff0aab82 */ /* 0x000f220000000800 */
[----:B---3--:R-:W-:-:S07]  /*0990*/  @!P5 FMUL R6, R7, R6 ;  /* 0x000000060706d220 */ /* 0x008fce0000400000 */
[----:B------:R-:W1:Y:S08]  /*09a0*/  @!P3 LDC R7, c[0x0][0x39c] ;  /* 0x0000e700ff07bb82 */ /* 0x000e700000000800 */
[----:B------:R-:W2:Y:S01]  /*09b0*/  @!P4 LDC R6, c[0x0][0x398] ;  /* 0x0000e600ff06cb82 */ /* 0x000ea20000000800 */
[----:B------:R-:W-:Y:S01]  /*09c0*/  ISETP.NE.OR P4, PT, R12, RZ, P6 ;  /* 0x000000ff0c00720c */ /* 0x000fe20003785670 */
[----:B0-----:R-:W-:-:S06]  /*09d0*/  @!P6 FMUL R8, R11, R8 ;  /* 0x000000080b08e220 */ /* 0x001fcc0000400000 */
[----:B------:R-:W0:Y:S08]  /*09e0*/  @!P1 LDC R12, c[0x0][0x39c] ;  /* 0x0000e700ff0c9b82 */ /* 0x000e300000000800 */
[----:B------:R-:W3:Y:S01]  /*09f0*/  @!P4 LDC R8, c[0x0][0x398] ;  /* 0x0000e600ff08cb82 */ /* 0x000ee20000000800 */
[-C--:B--2---:R-:W-:Y:S02]  /*0a00*/  @!P5 MOV R49, R6.reuse ;  /* 0x000000060031d202 */ /* 0x084fe40000000f00 */
[----:B------:R-:W-:-:S02]  /*0a10*/  @!P5 FMNMX R13, R13, R6, !PT ;  /* 0x000000060d0dd209 */ /* 0x000fc40007800000 */
[----:B------:R-:W-:Y:S01]  /*0a20*/  ISETP.NE.OR P5, PT, R15, RZ, P3 ;  /* 0x000000ff0f00720c */ /* 0x000fe20001fa5670 */
[----:B-1----:R-:W-:Y:S01]  /*0a30*/  @!P3 FMUL R14, R14, R7 ;  /* 0x000000070e0eb220 */ /* 0x002fe20000400000 */
[----:B------:R-:W-:Y:S02]  /*0a40*/  ISETP.NE.OR P4, PT, R16, RZ, P2 ;  /* 0x000000ff1000720c */ /* 0x000fe40001785670 */
[----:B---3--:R-:W-:-:S09]  /*0a50*/  @!P6 MOV R47, R8 ;  /* 0x00000008002fe202 */ /* 0x008fd20000000f00 */
[----:B------:R-:W1:Y:S01]  /*0a60*/  @!P5 LDC R14, c[0x0][0x398] ;  /* 0x0000e600ff0edb82 */ /* 0x000e620000000800 */
[----:B------:R-:W-:Y:S02]  /*0a70*/  @!P6 FMNMX R13, R13, R8, !PT ;  /* 0x000000080d0de209 */ /* 0x000fe40007800000 */
[----:B------:R-:W-:-:S04]  /*0a80*/  ISETP.GE.U32.AND P6, PT, R29, UR44, PT ;  /* 0x0000002c1d007c0c */ /* 0x000fc8000bfc6070 */
[----:B------:R-:W-:Y:S01]  /*0a90*/  ISETP.GE.AND.EX P5, PT, RZ, UR45, PT, P6 ;  /* 0x0000002dff007c0c */ /* 0x000fe2000bfa6360 */
[----:B----4-:R-:W-:-:S06]  /*0aa0*/  @!P2 FMUL R6, R9, R10 ;  /* 0x0000000a0906a220 */ /* 0x010fcc0000400000 */
[----:B------:R-:W2:Y:S01]  /*0ab0*/  @!P4 LDC R6, c[0x0][0x398] ;  /* 0x0000e600ff06cb82 */ /* 0x000ea20000000800 */
[----:B------:R-:W-:-:S04]  /*0ac0*/  ISETP.GE.U32.AND P4, PT, R28, UR44, PT ;  /* 0x0000002c1c007c0c */ /* 0x000fc8000bf86070 */
[----:B------:R-:W-:Y:S02]  /*0ad0*/  ISETP.GE.AND.EX P4, PT, RZ, UR45, PT, P4 ;  /* 0x0000002dff007c0c */ /* 0x000fe4000bf86340 */
[C---:B------:R-:W-:Y:S01]  /*0ae0*/  @!P5 R2UR UR6, R20.reuse ;  /* 0x000000001406d2ca */ /* 0x040fe200000e0000 */
[----:B------:R-:W3:Y:S01]  /*0af0*/  @!P5 LDC R37, c[0x0][0x39c] ;  /* 0x0000e700ff25db82 */ /* 0x000ee20000000800 */
[C---:B------:R-:W-:Y:S02]  /*0b00*/  @!P5 R2UR UR7, R21.reuse ;  /* 0x000000001507d2ca */ /* 0x040fe400000e0000 */
[----:B------:R-:W-:Y:S02]  /*0b10*/  @!P5 R2UR UR4, R20 ;  /* 0x000000001404d2ca */ /* 0x000fe400000e0000 */
[----:B------:R-:W-:Y:S02]  /*0b20*/  @!P5 R2UR UR5, R21 ;  /* 0x000000001505d2ca */ /* 0x000fe400000e0000 */
[----:B-1----:R-:W-:-:S02]  /*0b30*/  @!P3 MOV R45, R14 ;  /* 0x0000000e002db202 */ /* 0x002fc40000000f00 */
[----:B------:R-:W-:Y:S02]  /*0b40*/  @!P3 FMNMX R13, R13, R14, !PT ;  /* 0x0000000e0d0db209 */ /* 0x000fe40007800000 */
[----:B------:R-:W-:-:S03]  /*0b50*/  ISETP.GE.U32.AND P3, PT, R27, UR44, PT ;  /* 0x0000002c1b007c0c */ /* 0x000fc6000bf66070 */
[----:B------:R-:W4:Y:S01]  /*0b60*/  @!P5 LDG.E.U8 R38, desc[UR6][R4.64+0x100] ;  /* 0x000100060426d981 */ /* 0x000f22000c1e1100 */
[C---:B------:R-:W-:Y:S02]  /*0b70*/  @!P4 R2UR UR6, R20.reuse ;  /* 0x000000001406c2ca */ /* 0x040fe400000e0000 */
[C---:B------:R-:W-:Y:S01]  /*0b80*/  @!P4 R2UR UR7, R21.reuse ;  /* 0x000000001507c2ca */ /* 0x040fe200000e0000 */
[----:B------:R-:W3:Y:S01]  /*0b90*/  @!P5 LDG.E R8, desc[UR4][R2.64+0x400] ;  /* 0x000400040208d981 */ /* 0x000ee2000c1e1900 */
[----:B------:R-:W-:Y:S02]  /*0ba0*/  ISETP.GE.AND.EX P3, PT, RZ, UR45, PT, P3 ;  /* 0x0000002dff007c0c */ /* 0x000fe4000bf66330 */
[----:B------:R-:W-:Y:S02]  /*0bb0*/  @!P4 R2UR UR4, R20 ;  /* 0x000000001404c2ca */ /* 0x000fe400000e0000 */
[----:B------:R-:W-:Y:S02]  /*0bc0*/  @!P4 R2UR UR5, R21 ;  /* 0x000000001505c2ca */ /* 0x000fe400000e0000 */
[----:B------:R-:W-:-:S02]  /*0bd0*/  MOV R7, 0xff800000 ;  /* 0xff80000000077802 */ /* 0x000fc40000000f00 */
[-C--:B--2---:R-:W-:Y:S02]  /*0be0*/  @!P2 MOV R7, R6.reuse ;  /* 0x000000060007a202 */ /* 0x084fe40000000f00 */
[----:B------:R-:W-:Y:S01]  /*0bf0*/  @!P2 FMNMX R13, R13, R6, !PT ;  /* 0x000000060d0da209 */ /* 0x000fe20007800000 */
[----:B------:R-:W2:Y:S01]  /*0c00*/  @!P4 LDG.E.U8 R10, desc[UR6][R4.64+0x120] ;  /* 0x00012006040ac981 */ /* 0x000ea2000c1e1100 */
[----:B-----5:R-:W-:Y:S02]  /*0c10*/  ISETP.NE.OR P6, PT, R18, RZ, P1 ;  /* 0x000000ff1200720c */ /* 0x020fe40000fc5670 */
[----:B------:R-:W-:Y:S01]  /*0c20*/  ISETP.GE.U32.AND P2, PT, R26, UR44, PT ;  /* 0x0000002c1a007c0c */ /* 0x000fe2000bf46070 */
[----:B0-----:R-:W-:Y:S01]  /*0c30*/  @!P1 FMUL R6, R17, R12 ;  /* 0x0000000c11069220 */ /* 0x001fe20000400000 */
[C---:B------:R-:W-:Y:S01]  /*0c40*/  @!P3 R2UR UR6, R20.reuse ;  /* 0x000000001406b2ca */ /* 0x040fe200000e0000 */
[----:B------:R-:W5:Y:S01]  /*0c50*/  @!P4 LDG.E R9, desc[UR4][R2.64+0x480] ;  /* 0x000480040209c981 */ /* 0x000f62000c1e1900 */
[----:B------:R-:W-:Y:S01]  /*0c60*/  @!P3 R2UR UR7, R21 ;  /* 0x000000001507b2ca */ /* 0x000fe200000e0000 */
[----:B------:R-:W-:Y:S01]  /*0c70*/  IMAD.MOV.U32 R43, RZ, RZ, -0x800000 ;  /* 0xff800000ff2b7424 */ /* 0x000fe200078e00ff */
[----:B------:R-:W-:Y:S01]  /*0c80*/  ISETP.GE.AND.EX P2, PT, RZ, UR45, PT, P2 ;  /* 0x0000002dff007c0c */ /* 0x000fe2000bf46320 */
[----:B------:R-:W0:Y:S01]  /*0c90*/  @!P3 LDC R18, c[0x0][0x39c] ;  /* 0x0000e700ff12bb82 */ /* 0x000e220000000800 */
[----:B------:R-:W-:-:S02]  /*0ca0*/  @!P3 R2UR UR4, R20 ;  /* 0x000000001404b2ca */ /* 0x000fc400000e0000 */
[----:B------:R-:W-:-:S05]  /*0cb0*/  @!P3 R2UR UR5, R21 ;  /* 0x000000001505b2ca */ /* 0x000fca00000e0000 */
[----:B------:R-:W1:Y:S01]  /*0cc0*/  @!P6 LDC R6, c[0x0][0x398] ;  /* 0x0000e600ff06eb82 */ /* 0x000e620000000800 */
[----:B------:R-:W-:Y:S01]  /*0cd0*/  ISETP.GE.U32.AND P6, PT, R25, UR44, PT ;  /* 0x0000002c19007c0c */ /* 0x000fe2000bfc6070 */
[----:B------:R-:W5:Y:S02]  /*0ce0*/  @!P3 LDG.E.U8 R12, desc[UR6][R4.64+0x140] ;  /* 0x00014006040cb981 */ /* 0x000f64000c1e1100 */
[C---:B------:R-:W-:Y:S02]  /*0cf0*/  @!P2 R2UR UR6, R20.reuse ;  /* 0x000000001406a2ca */ /* 0x040fe400000e0000 */
[----:B------:R-:W-:Y:S02]  /*0d00*/  @!P2 R2UR UR7, R21 ;  /* 0x000000001507a2ca */ /* 0x000fe400000e0000 */
[----:B------:R-:W-:Y:S01]  /*0d10*/  ISETP.GE.AND.EX P6, PT, RZ, UR45, PT, P6 ;  /* 0x0000002dff007c0c */ /* 0x000fe2000bfc6360 */
[----:B------:R-:W0:Y:S01]  /*0d20*/  @!P3 LDG.E R11, desc[UR4][R2.64+0x500] ;  /* 0x00050004020bb981 */ /* 0x000e22000c1e1900 */
[----:B------:R-:W-:-:S02]  /*0d30*/  @!P2 R2UR UR4, R20 ;  /* 0x000000001404a2ca */ /* 0x000fc400000e0000 */
[----:B------:R-:W-:-:S07]  /*0d40*/  @!P2 R2UR UR5, R21 ;  /* 0x000000001505a2ca */ /* 0x000fce00000e0000 */
[----:B------:R-:W5:Y:S02]  /*0d50*/  @!P2 LDG.E.U8 R15, desc[UR6][R4.64+0x160] ;  /* 0x00016006040fa981 */ /* 0x000f64000c1e1100 */
[C---:B------:R-:W-:Y:S02]  /*0d60*/  @!P6 R2UR UR6, R20.reuse ;  /* 0x000000001406e2ca */ /* 0x040fe400000e0000 */
[C---:B------:R-:W-:Y:S02]  /*0d70*/  @!P6 R2UR UR7, R21.reuse ;  /* 0x000000001507e2ca */ /* 0x040fe400000e0000 */
[----:B------:R-:W5:Y:S01]  /*0d80*/  @!P2 LDG.E R14, desc[UR4][R2.64+0x580] ;  /* 0x00058004020ea981 */ /* 0x000f62000c1e1900 */
[----:B------:R-:W-:Y:S02]  /*0d90*/  @!P6 R2UR UR4, R20 ;  /* 0x000000001404e2ca */ /* 0x000fe400000e0000 */
[----:B------:R-:W-:-:S08]  /*0da0*/  @!P6 R2UR UR5, R21 ;  /* 0x000000001505e2ca */ /* 0x000fd000000e0000 */
[----:B------:R-:W5:Y:S05]  /*0db0*/  @!P6 LDG.E.U8 R17, desc[UR6][R4.64+0x180] ;  /* 0x000180060411e981 */ /* 0x000f6a000c1e1100 */
[----:B------:R1:W5:Y:S02]  /*0dc0*/  @!P6 LDG.E R16, desc[UR4][R2.64+0x600] ;  /* 0x000600040210e981 */ /* 0x000364000c1e1900 */
[-C--:B-1----:R-:W-:Y:S02]  /*0dd0*/  @!P1 FMNMX R13, R13, R6.reuse, !PT ;  /* 0x000000060d0d9209 */ /* 0x082fe40007800000 */
[----:B------:R-:W-:Y:S02]  /*0de0*/  @!P1 MOV R43, R6 ;  /* 0x00000006002b9202 */ /* 0x000fe40000000f00 */
[----:B------:R-:W5:Y:S08]  /*0df0*/  @!P4 LDC R6, c[0x0][0x39c] ;  /* 0x0000e700ff06cb82 */ /* 0x000f700000000800 */
[----:B------:R-:W1:Y:S08]  /*0e00*/  @!P2 LDC R3, c[0x0][0x39c] ;  /* 0x0000e700ff03ab82 */ /* 0x000e700000000800 */
[----:B------:R-:W1:Y:S01]  /*0e10*/  @!P6 LDC R5, c[0x0][0x39c] ;  /* 0x0000e700ff05eb82 */ /* 0x000e620000000800 */
[----:B------:R-:W-:Y:S01]  /*0e20*/  UMOV UR4, 0xffffffff ;  /* 0xffffffff00047882 */ /* 0x000fe20000000000 */
[----:B------:R-:W-:Y:S01]  /*0e30*/  MOV R41, 0xff800000 ;  /* 0xff80000000297802 */ /* 0x000fe20000000f00 */
[----:B------:R-:W-:Y:S01]  /*0e40*/  IMAD.MOV.U32 R39, RZ, RZ, -0x800000 ;  /* 0xff800000ff277424 */ /* 0x000fe200078e00ff */
[----:B----4-:R-:W-:Y:S01]  /*0e50*/  ISETP.NE.OR P1, PT, R38, RZ, P5 ;  /* 0x000000ff2600720c */ /* 0x010fe20002f25670 */
[----:B---3--:R-:W-:-:S12]  /*0e60*/  @!P5 FMUL R8, R8, R37 ;  /* 0x000000250808d220 */ /* 0x008fd80000400000 */
[----:B------:R-:W3:Y:S01]  /*0e70*/  @!P1 LDC R8, c[0x0][0x398] ;  /* 0x0000e600ff089b82 */ /* 0x000ee20000000800 */
[----:B--2---:R-:W-:Y:S01]  /*0e80*/  ISETP.NE.OR P1, PT, R10, RZ, P4 ;  /* 0x000000ff0a00720c */ /* 0x004fe20002725670 */
[----:B-----5:R-:W-:-:S12]  /*0e90*/  @!P4 FMUL R2, R9, R6 ;  /* 0x000000060902c220 */ /* 0x020fd80000400000 */
        /* <DEDUP_REMOVED lines=9> */
[----:B------:R-:W4:Y:S01]  /*0f30*/  @!P1 LDC R16, c[0x0][0x398] ;  /* 0x0000e600ff109b82 */ /* 0x000f220000000800 */
[----:B---3--:R-:W-:-:S04]  /*0f40*/  @!P5 FMNMX R13, R13, R8, !PT ;  /* 0x000000080d0dd209 */ /* 0x008fc80007800000 */
[----:B--2---:R-:W-:-:S04]  /*0f50*/  @!P4 FMNMX R13, R13, R2, !PT ;  /* 0x000000020d0dc209 */ /* 0x004fc80007800000 */
[----:B0-----:R-:W-:Y:S01]  /*0f60*/  @!P3 FMNMX R13, R13, R4, !PT ;  /* 0x000000040d0db209 */ /* 0x001fe20007800000 */
[----:B------:R-:W-:-:S03]  /*0f70*/  IMAD.MOV.U32 R17, RZ, RZ, -0x800000 ;  /* 0xff800000ff117424 */ /* 0x000fc600078e00ff */
[----:B-1----:R-:W-:Y:S02]  /*0f80*/  @!P2 FMNMX R13, R13, R14, !PT ;  /* 0x0000000e0d0da209 */ /* 0x002fe40007800000 */
[----:B------:R-:W-:Y:S02]  /*0f90*/  MOV R5, 0xff800000 ;  /* 0xff80000000057802 */ /* 0x000fe40000000f00 */
[----:B------:R-:W-:Y:S01]  /*0fa0*/  MOV R37, 0xff800000 ;  /* 0xff80000000257802 */ /* 0x000fe20000000f00 */
[----:B------:R-:W-:Y:S01]  /*0fb0*/  @!P2 IMAD.MOV.U32 R37, RZ, RZ, R14 ;  /* 0x000000ffff25a224 */ /* 0x000fe200078e000e */
[----:B------:R-:W-:Y:S02]  /*0fc0*/  MOV R9, 0xff800000 ;  /* 0xff80000000097802 */ /* 0x000fe40000000f00 */
[----:B------:R-:W-:Y:S02]  /*0fd0*/  @!P0 MOV R5, R0 ;  /* 0x0000000000058202 */ /* 0x000fe40000000f00 */
[----:B------:R-:W-:-:S02]  /*0fe0*/  @!P5 MOV R41, R8 ;  /* 0x000000080029d202 */ /* 0x000fc40000000f00 */
[----:B------:R-:W-:Y:S02]  /*0ff0*/  @!P4 MOV R39, R2 ;  /* 0x000000020027c202 */ /* 0x000fe40000000f00 */
[----:B------:R-:W-:Y:S02]  /*1000*/  @!P3 MOV R17, R4 ;  /* 0x000000040011b202 */ /* 0x000fe40000000f00 */
[-C--:B----4-:R-:W-:Y:S02]  /*1010*/  @!P6 MOV R9, R16.reuse ;  /* 0x000000100009e202 */ /* 0x090fe40000000f00 */
        /* <DEDUP_REMOVED lines=23> */
[C---:B------:R-:W-:Y:S01]  /*1190*/  FADD R45, -R14.reuse, R45 ;  /* 0x0000002d0e2d7221 */ /* 0x040fe20000000100 */
[----:B------:R-:W-:Y:S01]  /*11a0*/  FADD R47, -R14, R47 ;  /* 0x0000002f0e2f7221 */ /* 0x000fe20000000100 */
[----:B------:R-:W-:Y:S01]  /*11b0*/  FFMA.RM R2, R7, R6, 12582913 ;  /* 0x4b40000107027423 */ /* 0x000fe20000004006 */
[----:B------:R-:W-:Y:S01]  /*11c0*/  FADD R0, R12, -12583039 ;  /* 0xcb40007f0c007421 */ /* 0x000fe20000000000 */
[-C--:B------:R-:W-:Y:S01]  /*11d0*/  FFMA.SAT R7, R45, R4.reuse, 0.5 ;  /* 0x3f0000002d077423 */ /* 0x080fe20000002004 */
[----:B------:R-:W-:Y:S01]  /*11e0*/  FFMA.SAT R15, R5, R4, 0.5 ;  /* 0x3f000000050f7423 */ /* 0x000fe20000002004 */
[----:B------:R-:W-:Y:S01]  /*11f0*/  FADD R10, R2, -12583039 ;  /* 0xcb40007f020a7421 */ /* 0x000fe20000000000 */
[----:B------:R-:W-:Y:S01]  /*1200*/  FFMA R8, R11, 1.4426950216293334961, -R0 ;  /* 0x3fb8aa3b0b087823 */ /* 0x000fe20000000800 */
[----:B------:R-:W-:Y:S01]  /*1210*/  FFMA.RM R0, R3, R6, 12582913 ;  /* 0x4b40000103007423 */ /* 0x000fe20000004006 */
[----:B------:R-:W-:Y:S01]  /*1220*/  FFMA.SAT R3, R49, R4, 0.5 ;  /* 0x3f00000031037423 */ /* 0x000fe20000002004 */
[----:B------:R-:W-:Y:S01]  /*1230*/  FFMA R10, R51, 1.4426950216293334961, -R10 ;  /* 0x3fb8aa3b330a7823 */ /* 0x000fe2000000080a */
[----:B------:R-:W-:Y:S01]  /*1240*/  FFMA R13, R11, 1.925963033500011079e-08, R8 ;  /* 0x32a570600b0d7823 */ /* 0x000fe20000000008 */
[----:B------:R-:W-:Y:S01]  /*1250*/  FADD R8, R0, -12583039 ;  /* 0xcb40007f00087421 */ /* 0x000fe20000000000 */
[----:B------:R-:W-:Y:S01]  /*1260*/  FFMA.RM R3, R3, R6, 12582913 ;  /* 0x4b40000103037423 */ /* 0x000fe20000004006 */
[----:B------:R-:W-:Y:S01]  /*1270*/  FFMA.SAT R11, R47, R4, 0.5 ;  /* 0x3f0000002f0b7423 */ /* 0x000fe20000002004 */
[-C--:B------:R-:W-:Y:S01]  /*1280*/  FFMA.RM R7, R7, R6.reuse, 12582913 ;  /* 0x4b40000107077423 */ /* 0x080fe20000004006 */
[----:B------:R-:W-:Y:S01]  /*1290*/  FFMA R8, R53, 1.4426950216293334961, -R8 ;  /* 0x3fb8aa3b35087823 */ /* 0x000fe20000000808 */
[----:B------:R-:W-:Y:S01]  /*12a0*/  FFMA R51, R51, 1.925963033500011079e-08, R10 ;  /* 0x32a5706033337823 */ /* 0x000fe2000000000a */
[-C--:B------:R-:W-:Y:S01]  /*12b0*/  FFMA.RM R11, R11, R6.reuse, 12582913 ;  /* 0x4b4000010b0b7423 */ /* 0x080fe20000004006 */
[----:B------:R-:W-:Y:S01]  /*12c0*/  FADD R10, R7, -12583039 ;  /* 0xcb40007f070a7421 */ /* 0x000fe20000000000 */
[----:B------:R-:W-:Y:S01]  /*12d0*/  FFMA R53, R53, 1.925963033500011079e-08, R8 ;  /* 0x32a5706035357823 */ /* 0x000fe20000000008 */
[----:B------:R-:W-:Y:S01]  /*12e0*/  FADD R8, R3, -12583039 ;  /* 0xcb40007f03087421 */ /* 0x000fe20000000000 */
[C---:B------:R-:W-:Y:S01]  /*12f0*/  FADD R43, -R14.reuse, R43 ;  /* 0x0000002b0e2b7221 */ /* 0x040fe20000000100 */
[----:B------:R-:W-:Y:S01]  /*1300*/  FFMA R10, R45, 1.4426950216293334961, -R10 ;  /* 0x3fb8aa3b2d0a7823 */ /* 0x000fe2000000080a */
        /* <DEDUP_REMOVED lines=8> */
[----:B------:R-:W-:Y:S01]  /*1390*/  FFMA R16, R45, 1.925963033500011079e-08, R10 ;  /* 0x32a570602d107823 */ /* 0x000fe2000000000a */
[----:B------:R-:W-:Y:S01]  /*13a0*/  FFMA.RM R10, R15, R6, 12582913 ;  /* 0x4b4000010f0a7423 */ /* 0x000fe20000004006 */
[----:B------:R-:W-:Y:S01]  /*13b0*/  FFMA R8, R47, 1.4426950216293334961, -R8 ;  /* 0x3fb8aa3b2f087823 */ /* 0x000fe20000000808 */
[----:B------:R0:W1:Y:S01]  /*13c0*/  MUFU.EX2 R14, R13 ;  /* 0x0000000d000e7308 */ /* 0x0000620000000800 */
[-C--:B------:R-:W-:Y:S01]  /*13d0*/  FFMA.SAT R15, R43, R4.reuse, 0.5 ;  /* 0x3f0000002b0f7423 */ /* 0x080fe20000002004 */
[----:B------:R-:W-:Y:S01]  /*13e0*/  FFMA.SAT R45, R17, R4, 0.5 ;  /* 0x3f000000112d7423 */ /* 0x000fe20000002004 */
[----:B------:R-:W-:Y:S01]  /*13f0*/  FFMA R47, R47, 1.925963033500011079e-08, R8 ;  /* 0x32a570602f2f7823 */ /* 0x000fe20000000008 */
[----:B------:R-:W-:Y:S01]  /*1400*/  FADD R8, R10, -12583039 ;  /* 0xcb40007f0a087421 */ /* 0x000fe20000000000 */
[----:B------:R-:W-:-:S02]  /*1410*/  SHF.L.U32 R2, R2, 0x17, RZ ;  /* 0x0000001702027819 */ /* 0x000fc400000006ff */
[----:B------:R-:W-:Y:S01]  /*1420*/  SHF.L.U32 R0, R0, 0x17, RZ ;  /* 0x0000001700007819 */ /* 0x000fe200000006ff */
[----:B------:R-:W-:Y:S01]  /*1430*/  FFMA R18, R5, 1.4426950216293334961, -R8 ;  /* 0x3fb8aa3b05127823 */ /* 0x000fe20000000808 */
[----:B0-----:R-:W-:Y:S01]  /*1440*/  FFMA.SAT R13, R41, R4, 0.5 ;  /* 0x3f000000290d7423 */ /* 0x001fe20000002004 */
[-C--:B------:R-:W-:Y:S01]  /*1450*/  FFMA.RM R8, R15, R6.reuse, 12582913 ;  /* 0x4b4000010f087423 */ /* 0x080fe20000004006 */
[----:B------:R-:W0:Y:S01]  /*1460*/  MUFU.EX2 R51, R51 ;  /* 0x0000003300337308 */ /* 0x000e220000000800 */
[----:B------:R-:W-:Y:S01]  /*1470*/  FFMA R15, R5, 1.925963033500011079e-08, R18 ;  /* 0x32a57060050f7823 */ /* 0x000fe20000000012 */
[----:B------:R-:W-:Y:S02]  /*1480*/  IMAD.SHL.U32 R5, R12, 0x800000, RZ ;  /* 0x008000000c057824 */ /* 0x000fe400078e00ff */
[----:B------:R-:W-:Y:S01]  /*1490*/  FFMA.RM R12, R13, R6, 12582913 ;  /* 0x4b4000010d0c7423 */ /* 0x000fe20000004006 */
[----:B------:R-:W-:Y:S01]  /*14a0*/  FFMA.SAT R13, R39, R4, 0.5 ;  /* 0x3f000000270d7423 */ /* 0x000fe20000002004 */
[----:B------:R-:W-:Y:S01]  /*14b0*/  FADD R18, R8, -12583039 ;  /* 0xcb40007f08127421 */ /* 0x000fe20000000000 */
[----:B-1----:R-:W-:Y:S01]  /*14c0*/  FMUL R5, R5, R14 ;  /* 0x0000000e05057220 */ /* 0x002fe20000400000 */
[----:B------:R-:W-:Y:S01]  /*14d0*/  FADD R14, R12, -12583039 ;  /* 0xcb40007f0c0e7421 */ /* 0x000fe20000000000 */
[----:B------:R-:W-:Y:S01]  /*14e0*/  FFMA.RM R13, R13, R6, 12582913 ;  /* 0x4b4000010d0d7423 */ /* 0x000fe20000004006 */
[----:B------:R-:W-:Y:S01]  /*14f0*/  FFMA R18, R43, 1.4426950216293334961, -R18 ;  /* 0x3fb8aa3b2b127823 */ /* 0x000fe20000000812 */
[----:B------:R-:W1:Y:S01]  /*1500*/  MUFU.EX2 R53, R53 ;  /* 0x0000003500357308 */ /* 0x000e620000000800 */
[----:B------:R-:W-:Y:S01]  /*1510*/  FFMA R14, R41, 1.4426950216293334961, -R14 ;  /* 0x3fb8aa3b290e7823 */ /* 0x000fe2000000080e */
[----:B------:R-:W-:Y:S01]  /*1520*/  SHF.L.U32 R7, R7, 0x17, RZ ;  /* 0x0000001707077819 */ /* 0x000fe200000006ff */
[----:B------:R-:W-:Y:S01]  /*1530*/  FFMA R43, R43, 1.925963033500011079e-08, R18 ;  /* 0x32a570602b2b7823 */ /* 0x000fe20000000012 */
[----:B------:R-:W-:Y:S01]  /*1540*/  SHF.L.U32 R10, R10, 0x17, RZ ;  /* 0x000000170a0a7819 */ /* 0x000fe200000006ff */
[----:B------:R-:W-:Y:S01]  /*1550*/  FFMA R41, R41, 1.925963033500011079e-08, R14 ;  /* 0x32a5706029297823 */ /* 0x000fe2000000000e */
[----:B------:R-:W-:Y:S01]  /*1560*/  FADD R14, R13, -12583039 ;  /* 0xcb40007f0d0e7421 */ /* 0x000fe20000000000 */
[----:B0-----:R-:W-:Y:S01]  /*1570*/  FMUL R2, R2, R51 ;  /* 0x0000003302027220 */ /* 0x001fe20000400000 */
[----:B------:R-:W0:Y:S01]  /*1580*/  MUFU.EX2 R49, R49 ;  /* 0x0000003100317308 */ /* 0x000e220000000800 */
[----:B------:R-:W-:Y:S01]  /*1590*/  FFMA.SAT R51, R9, R4, 0.5 ;  /* 0x3f00000009337423 */ /* 0x000fe20000002004 */
[----:B------:R-:W-:Y:S01]  /*15a0*/  FFMA R14, R39, 1.4426950216293334961, -R14 ;  /* 0x3fb8aa3b270e7823 */ /* 0x000fe2000000080e */
[----:B------:R-:W-:-:S02]  /*15b0*/  IMAD.SHL.U32 R12, R12, 0x800000, RZ ;  /* 0x008000000c0c7824 */ /* 0x000fc400078e00ff */
[-C--:B------:R-:W-:Y:S01]  /*15c0*/  FFMA.RM R38, R51, R6.reuse, 12582913 ;  /* 0x4b40000133267423 */ /* 0x080fe20000004006 */
[----:B------:R-:W-:Y:S01]  /*15d0*/  FFMA R39, R39, 1.925963033500011079e-08, R14 ;  /* 0x32a5706027277823 */ /* 0x000fe2000000000e */
[----:B------:R-:W-:Y:S01]  /*15e0*/  FFMA.RM R14, R45, R6, 12582913 ;  /* 0x4b4000012d0e7423 */ /* 0x000fe20000004006 */
[----:B------:R-:W-:Y:S01]  /*15f0*/  FFMA.SAT R45, R37, R4, 0.5 ;  /* 0x3f000000252d7423 */ /* 0x000fe20000002004 */
[----:B------:R-:W2:Y:S01]  /*1600*/  MUFU.EX2 R47, R47 ;  /* 0x0000002f002f7308 */ /* 0x000ea20000000800 */
[----:B-1----:R-:W-:Y:S01]  /*1610*/  FMUL R0, R0, R53 ;  /* 0x0000003500007220 */ /* 0x002fe20000400000 */
[C---:B------:R-:W-:Y:S01]  /*1620*/  FADD R18, R14.reuse, -12583039 ;  /* 0xcb40007f0e127421 */ /* 0x040fe20000000000 */
[----:B------:R-:W-:-:S03]  /*1630*/  SHF.L.U32 R14, R14, 0x17, RZ ;  /* 0x000000170e0e7819 */ /* 0x000fc600000006ff */
[C---:B------:R-:W-:Y:S02]  /*1640*/  FFMA R18, R17.reuse, 1.4426950216293334961, -R18 ;  /* 0x3fb8aa3b11127823 */ /* 0x040fe40000000812 */
[----:B------:R-:W1:Y:S02]  /*1650*/  MUFU.EX2 R16, R16 ;  /* 0x0000001000107308 */ /* 0x000e640000000800 */
[----:B------:R-:W-:Y:S01]  /*1660*/  FFMA R17, R17, 1.925963033500011079e-08, R18 ;  /* 0x32a5706011117823 */ /* 0x000fe20000000012 */
[----:B------:R-:W-:Y:S01]  /*1670*/  FFMA.RM R18, R45, R6, 12582913 ;  /* 0x4b4000012d127423 */ /* 0x000fe20000004006 */
[----:B------:R-:W-:Y:S02]  /*1680*/  IMAD.SHL.U32 R6, R11, 0x800000, RZ ;  /* 0x008000000b067824 */ /* 0x000fe400078e00ff */
[----:B------:R-:W-:Y:S01]  /*1690*/  FADD R11, RZ, R5 ;  /* 0x00000005ff0b7221 */ /* 0x000fe20000000000 */
[----:B------:R-:W-:Y:S01]  /*16a0*/  FADD R4, R18, -12583039 ;  /* 0xcb40007f12047421 */ /* 0x000fe20000000000 */
[----:B------:R-:W3:Y:S02]  /*16b0*/  MUFU.EX2 R15, R15 ;  /* 0x0000000f000f7308 */ /* 0x000ee40000000800 */
[----:B------:R-:W-:Y:S01]  /*16c0*/  FADD R11, R11, R0 ;  /* 0x000000000b0b7221 */ /* 0x000fe20000000000 */
[----:B------:R-:W-:-:S04]  /*16d0*/  FFMA R4, R37, 1.4426950216293334961, -R4 ;  /* 0x3fb8aa3b25047823 */ /* 0x000fc80000000804 */
[----:B------:R-:W-:Y:S01]  /*16e0*/  FFMA R37, R37, 1.925963033500011079e-08, R4 ;  /* 0x32a5706025257823 */ /* 0x000fe20000000004 */
[----:B------:R-:W-:Y:S01]  /*16f0*/  SHF.L.U32 R4, R3, 0x17, RZ ;  /* 0x0000001703047819 */ /* 0x000fe200000006ff */
[----:B------:R-:W-:Y:S04]  /*1700*/  MUFU.EX2 R43, R43 ;  /* 0x0000002b002b7308 */ /* 0x000fe80000000800 */
[----:B0-----:R-:W-:Y:S01]  /*1710*/  FMUL R3, R4, R49 ;  /* 0x0000003104037220 */ /* 0x001fe20000400000 */
[----:B--2---:R-:W-:Y:S01]  /*1720*/  FMUL R4, R6, R47 ;  /* 0x0000002f06047220 */ /* 0x004fe20000400000 */
[----:B-1----:R-:W-:Y:S01]  /*1730*/  FMUL R6, R7, R16 ;  /* 0x0000001007067220 */ /* 0x002fe20000400000 */
[----:B------:R-:W-:Y:S01]  /*1740*/  FADD R16, R11, R2 ;  /* 0x000000020b107221 */ /* 0x000fe20000000000 */
[----:B------:R-:W0:Y:S01]  /*1750*/  MUFU.EX2 R41, R41 ;  /* 0x0000002900297308 */ /* 0x000e220000000800 */
[----:B---3--:R-:W-:Y:S01]  /*1760*/  FMUL R7, R10, R15 ;  /* 0x0000000f0a077220 */ /* 0x008fe20000400000 */
[----:B------:R-:W-:Y:S01]  /*1770*/  SHF.L.U32 R10, R8, 0x17, RZ ;  /* 0x00000017080a7819 */ /* 0x000fe200000006ff */
[----:B------:R-:W-:Y:S01]  /*1780*/  FADD R45, R16, R3 ;  /* 0x00000003102d7221 */ /* 0x000fe20000000000 */
[----:B------:R-:W-:-:S03]  /*1790*/  FADD R16, R38, -12583039 ;  /* 0xcb40007f26107421 */ /* 0x000fc60000000000 */
[----:B------:R-:W-:Y:S01]  /*17a0*/  FADD R45, R45, R4 ;  /* 0x000000042d2d7221 */ /* 0x000fe20000000000 */
[----:B------:R-:W1:Y:S01]  /*17b0*/  MUFU.EX2 R39, R39 ;  /* 0x0000002700277308 */ /* 0x000e620000000800 */
[----:B------:R-:W-:Y:S02]  /*17c0*/  FFMA R16, R9, 1.4426950216293334961, -R16 ;  /* 0x3fb8aa3b09107823 */ /* 0x000fe40000000810 */
[----:B------:R-:W-:Y:S02]  /*17d0*/  FADD R8, R45, R6 ;  /* 0x000000062d087221 */ /* 0x000fe40000000000 */
[----:B------:R-:W-:Y:S02]  /*17e0*/  FFMA R15, R9, 1.925963033500011079e-08, R16 ;  /* 0x32a57060090f7823 */ /* 0x000fe40000000010 */
[----:B------:R-:W-:Y:S01]  /*17f0*/  FADD R8, R8, R7 ;  /* 0x0000000708087221 */ /* 0x000fe20000000000 */
[----:B------:R2:W3:Y:S01]  /*1800*/  MUFU.EX2 R11, R17 ;  /* 0x00000011000b7308 */ /* 0x0004e20000000800 */
[----:B0-----:R-:W-:-:S07]  /*1810*/  FMUL R16, R12, R41 ;  /* 0x000000290c107220 */ /* 0x001fce0000400000 */
[----:B------:R-:W0:Y:S01]  /*1820*/  MUFU.EX2 R37, R37 ;  /* 0x0000002500257308 */ /* 0x000e220000000800 */
[----:B--2---:R-:W-:Y:S01]  /*1830*/  FMUL R17, R10, R43 ;  /* 0x0000002b0a117220 */ /* 0x004fe20000400000 */
[----:B------:R-:W-:-:S03]  /*1840*/  SHF.L.U32 R10, R13, 0x17, RZ ;  /* 0x000000170d0a7819 */ /* 0x000fc600000006ff */
[----:B------:R-:W-:Y:S01]  /*1850*/  FADD R9, R8, R17 ;  /* 0x0000001108097221 */ /* 0x000fe20000000000 */
[----:B------:R-:W-:Y:S01]  /*1860*/  SHF.L.U32 R8, R18, 0x17, RZ ;  /* 0x0000001712087819 */ /* 0x000fe200000006ff */
[----:B-1----:R-:W-:Y:S01]  /*1870*/  FMUL R10, R10, R39 ;  /* 0x000000270a0a7220 */ /* 0x002fe20000400000 */
[----:B------:R-:W1:Y:S01]  /*1880*/  MUFU.EX2 R15, R15 ;  /* 0x0000000f000f7308 */ /* 0x000e620000000800 */
[----:B------:R-:W-:Y:S01]  /*1890*/  FADD R13, R9, R16 ;  /* 0x00000010090d7221 */ /* 0x000fe20000000000 */
[----:B---3--:R-:W-:Y:S01]  /*18a0*/  FMUL R9, R14, R11 ;  /* 0x0000000b0e097220 */ /* 0x008fe20000400000 */
[----:B------:R-:W-:Y:S02]  /*18b0*/  IMAD.SHL.U32 R18, R38, 0x800000, RZ ;  /* 0x0080000026127824 */ /* 0x000fe400078e00ff */
[----:B------:R-:W-:Y:S01]  /*18c0*/  FADD R12, R13, R10 ;  /* 0x0000000a0d0c7221 */ /* 0x000fe20000000000 */
[----:B0-----:R-:W-:-:S03]  /*18d0*/  FMUL R8, R8, R37 ;  /* 0x0000002508087220 */ /* 0x001fc60000400000 */
[----:B------:R-:W-:-:S04]  /*18e0*/  FADD R11, R12, R9 ;  /* 0x000000090c0b7221 */ /* 0x000fc80000000000 */
        /* <DEDUP_REMOVED lines=12> */
.L_x_32052:
        /* <DEDUP_REMOVED lines=12> */
[----:B0-----:R-:W-:Y:S05]  /*1a70*/  CALL.REL.NOINC `($__internal_514_$__cuda_sm3x_div_rn_noftz_f32_slowpath) ;  /* 0x0000001c00247944 */ /* 0x001fea0003c00000 */
[----:B------:R-:W-:-:S07]  /*1a80*/  MOV R11, R5 ;  /* 0x00000005000b7202 */ /* 0x000fce0000000f00 */
.L_x_32015:
[----:B------:R-:W-:Y:S05]  /*1a90*/  BSYNC.RECONVERGENT B3 ;  /* 0x0000000000037941 */ /* 0x000fea0003800200 */
.L_x_32014:
        /* <DEDUP_REMOVED lines=12> */
[----:B0-----:R-:W-:Y:S05]  /*1b60*/  CALL.REL.NOINC `($__internal_514_$__cuda_sm3x_div_rn_noftz_f32_slowpath) ;  /* 0x0000001800e87944 */ /* 0x001fea0003c00000 */
[----:B------:R-:W-:-:S07]  /*1b70*/  MOV R15, R5 ;  /* 0x00000005000f7202 */ /* 0x000fce0000000f00 */
.L_x_32017:
[----:B------:R-:W-:Y:S05]  /*1b80*/  BSYNC.RECONVERGENT B3 ;  /* 0x0000000000037941 */ /* 0x000fea0003800200 */
.L_x_32016:
        /* <DEDUP_REMOVED lines=12> */
[----:B0-----:R-:W-:Y:S05]  /*1c50*/  CALL.REL.NOINC `($__internal_514_$__cuda_sm3x_div_rn_noftz_f32_slowpath) ;  /* 0x0000001800ac7944 */ /* 0x001fea0003c00000 */
[----:B------:R-:W-:-:S07]  /*1c60*/  IMAD.MOV.U32 R37, RZ, RZ, R5 ;  /* 0x000000ffff257224 */ /* 0x000fce00078e0005 */
.L_x_32019:
[----:B------:R-:W-:Y:S05]  /*1c70*/  BSYNC.RECONVERGENT B3 ;  /* 0x0000000000037941 */ /* 0x000fea0003800200 */
.L_x_32018:
        /* <DEDUP_REMOVED lines=13> */
[----:B------:R-:W-:-:S07]  /*1d50*/  MOV R39, R5 ;  /* 0x0000000500277202 */ /* 0x000fce0000000f00 */
.L_x_32021:
[----:B------:R-:W-:Y:S05]  /*1d60*/  BSYNC.RECONVERGENT B3 ;  /* 0x0000000000037941 */ /* 0x000fea0003800200 */
.L_x_32020:
        /* <DEDUP_REMOVED lines=12> */
[----:B0-----:R-:W-:Y:S05]  /*1e30*/  CALL.REL.NOINC `($__internal_514_$__cuda_sm3x_div_rn_noftz_f32_slowpath) ;  /* 0x0000001800347944 */ /* 0x001fea0003c00000 */
[----:B------:R-:W-:-:S07]  /*1e40*/  MOV R41, R5 ;  /* 0x0000000500297202 */ /* 0x000fce0000000f00 */
.L_x_32023:
[----:B------:R-:W-:Y:S05]  /*1e50*/  BSYNC.RECONVERGENT B3 ;  /* 0x0000000000037941 */ /* 0x000fea0003800200 */
.L_x_32022:
        /* <DEDUP_REMOVED lines=14> */
.L_x_32025:
[----:B------:R-:W-:Y:S05]  /*1f40*/  BSYNC.RECONVERGENT B3 ;  /* 0x0000000000037941 */ /* 0x000fea0003800200 */
.L_x_32024:
        /* <DEDUP_REMOVED lines=14> */
.L_x_32027:
[----:B------:R-:W-:Y:S05]  /*2030*/  BSYNC.RECONVERGENT B3 ;  /* 0x0000000000037941 */ /* 0x000fea0003800200 */
.L_x_32026:
        /* <DEDUP_REMOVED lines=14> */
.L_x_32029:
[----:B------:R-:W-:Y:S05]  /*2120*/  BSYNC.RECONVERGENT B3 ;  /* 0x0000000000037941 */ /* 0x000fea0003800200 */
.L_x_32028:
        /* <DEDUP_REMOVED lines=14> */
.L_x_32031:
[----:B------:R-:W-:Y:S05]  /*2210*/  BSYNC.RECONVERGENT B3 ;  /* 0x0000000000037941 */ /* 0x000fea0003800200 */
.L_x_32030:
        /* <DEDUP_REMOVED lines=14> */
.L_x_32033:
[----:B------:R-:W-:Y:S05]  /*2300*/  BSYNC.RECONVERGENT B3 ;  /* 0x0000000000037941 */ /* 0x000fea0003800200 */
.L_x_32032:
        /* <DEDUP_REMOVED lines=14> */
.L_x_32035:
[----:B------:R-:W-:Y:S05]  /*23f0*/  BSYNC.RECONVERGENT B3 ;  /* 0x0000000000037941 */ /* 0x000fea0003800200 */
.L_x_32034:
        /* <DEDUP_REMOVED lines=14> */
.L_x_32037:
[----:B------:R-:W-:Y:S05]  /*24e0*/  BSYNC.RECONVERGENT B3 ;  /* 0x0000000000037941 */ /* 0x000fea0003800200 */
.L_x_32036:
        /* <DEDUP_REMOVED lines=14> */
.L_x_32039:
[----:B------:R-:W-:Y:S05]  /*25d0*/  BSYNC.RECONVERGENT B3 ;  /* 0x0000000000037941 */ /* 0x000fea0003800200 */
.L_x_32038:
        /* <DEDUP_REMOVED lines=9> */
[----:B------:R-:W-:-:S02]  /*2670*/  ISETP.GE.U32.AND P5, PT, R34, UR44, PT ;  /* 0x0000002c22007c0c */ /* 0x000fc4000bfa6070 */
[----:B------:R-:W-:Y:S02]  /*2680*/  IADD3 R3, PT, PT, R3, R5, RZ ;  /* 0x0000000503037210 */ /* 0x000fe40007ffe0ff */
[----:B------:R-:W-:Y:S02]  /*2690*/  LEA R4, P6, R2, UR36, 0x2 ;  /* 0x0000002402047c11 */ /* 0x000fe4000f8c10ff */
        /* <DEDUP_REMOVED lines=8> */
[----:B------:R-:W-:Y:S02]  /*2720*/  ISETP.GE.AND.EX P3, PT, RZ, UR45, PT, P3 ;  /* 0x0000002dff007c0c */ /* 0x000fe4000bf66330 */
        /* <DEDUP_REMOVED lines=56> */
.L_x_32012:
[----:B------:R-:W-:Y:S05]  /*2ab0*/  EXIT ;  /* 0x000000000000794d */ /* 0x000fea0003800000 */
.L_x_32013:
[----:B------:R-:W-:Y:S01]  /*2ac0*/  BSSY B1, `(.L_x_32041) ;  /* 0x0000007000017945 */ /* 0x000fe20003800000 */
[----:B------:R-:W-:Y:S01]  /*2ad0*/  MOV R12, 0x10 ;  /* 0x00000010000c7802 */ /* 0x000fe20000000f00 */
[----:B------:R-:W-:Y:S01]  /*2ae0*/  IMAD.MOV.U32 R15, RZ, RZ, -0x1 ;  /* 0xffffffffff0f7424 */ /* 0x000fe200078e00ff */
[----:B------:R-:W-:-:S07]  /*2af0*/  MOV R11, 0x1f ;  /* 0x0000001f000b7802 */ /* 0x000fce0000000f00 */
[----:B------:R-:W-:Y:S05]  /*2b00*/  WARPSYNC.COLLECTIVE R15, `(.L_x_32042) ;  /* 0x000000000f087348 */ /* 0x000fea0003c00000 */
[----:B------:R0:W1:Y:S02]  /*2b10*/  SHFL.BFLY P6, R14, R13, R12, R11 ;  /* 0x0c00000c0d0e7389 */ /* 0x00006400000c000b */
[----:B01----:R-:W-:Y:S05]  /*2b20*/  ENDCOLLECTIVE ;  /* 0x000000000000791b */ /* 0x003fea0003800000 */
.L_x_32042:
[----:B------:R-:W-:Y:S05]  /*2b30*/  BSYNC B1 ;  /* 0x0000000000017941 */ /* 0x000fea0003800000 */
.L_x_32041:
[----:B------:R-:W-:Y:S01]  /*2b40*/  HFMA2 R12, -RZ, RZ, 0, 4.76837158203125e-07 ;  /* 0x00000008ff0c7431 */ /* 0x000fe200000001ff */
[----:B------:R-:W-:Y:S02]  /*2b50*/  FMNMX R13, R14, R13, !PT ;  /* 0x0000000d0e0d7209 */ /* 0x000fe40007800000 */
[----:B------:R-:W-:Y:S02]  /*2b60*/  MOV R11, 0x1f ;  /* 0x0000001f000b7802 */ /* 0x000fe40000000f00 */
[----:B------:R-:W-:-:S07]  /*2b70*/  MOV R15, 0xffffffff ;  /* 0xffffffff000f7802 */ /* 0x000fce0000000f00 */
[----:B------:R-:W-:Y:S05]  /*2b80*/  WARPSYNC.COLLECTIVE R15, `(.L_x_32043) ;  /* 0x000000000f087348 */ /* 0x000fea0003c00000 */
[----:B------:R0:W1:Y:S02]  /*2b90*/  SHFL.BFLY P6, R14, R13, R12, R11 ;  /* 0x0c00000c0d0e7389 */ /* 0x00006400000c000b */
[----:B01----:R-:W-:Y:S05]  /*2ba0*/  ENDCOLLECTIVE ;  /* 0x000000000000791b */ /* 0x003fea0003800000 */
.L_x_32043:
[----:B------:R-:W-:Y:S01]  /*2bb0*/  HFMA2 R12, -RZ, RZ, 0, 2.384185791015625e-07 ;  /* 0x00000004ff0c7431 */ /* 0x000fe200000001ff */
[----:B------:R-:W-:-:S05]  /*2bc0*/  FMNMX R0, R13, R14, !PT ;  /* 0x0000000e0d007209 */ /* 0x000fca0007800000 */
[----:B------:R-:W-:-:S07]  /*2bd0*/  IMAD.MOV.U32 R13, RZ, RZ, R0 ;  /* 0x000000ffff0d7224 */ /* 0x000fce00078e0000 */
[----:B------:R-:W-:Y:S05]  /*2be0*/  WARPSYNC.COLLECTIVE R15, `(.L_x_32044) ;  /* 0x000000000f087348 */ /* 0x000fea0003c00000 */
[----:B------:R0:W1:Y:S02]  /*2bf0*/  SHFL.BFLY P6, R14, R13, R12, R11 ;  /* 0x0c00000c0d0e7389 */ /* 0x00006400000c000b */
[----:B01----:R-:W-:Y:S05]  /*2c00*/  ENDCOLLECTIVE ;  /* 0x000000000000791b */ /* 0x003fea0003800000 */
.L_x_32044:
[----:B------:R-:W-:Y:S01]  /*2c10*/  HFMA2 R12, -RZ, RZ, 0, 1.1920928955078125e-07 ;  /* 0x00000002ff0c7431 */ /* 0x000fe200000001ff */
[----:B------:R-:W-:-:S04]  /*2c20*/  FMNMX R2, R0, R14, !PT ;  /* 0x0000000e00027209 */ /* 0x000fc80007800000 */
[----:B------:R-:W-:-:S07]  /*2c30*/  MOV R13, R2 ;  /* 0x00000002000d7202 */ /* 0x000fce0000000f00 */
[----:B------:R-:W-:Y:S05]  /*2c40*/  WARPSYNC.COLLECTIVE R15, `(.L_x_32045) ;  /* 0x000000000f087348 */ /* 0x000fea0003c00000 */
[----:B------:R0:W1:Y:S02]  /*2c50*/  SHFL.BFLY P6, R14, R13, R12, R11 ;  /* 0x0c00000c0d0e7389 */ /* 0x00006400000c000b */
[----:B01----:R-:W-:Y:S05]  /*2c60*/  ENDCOLLECTIVE ;  /* 0x000000000000791b */ /* 0x003fea0003800000 */
.L_x_32045:
[----:B------:R-:W-:Y:S02]  /*2c70*/  MOV R12, 0x1 ;  /* 0x00000001000c7802 */ /* 0x000fe40000000f00 */
[----:B------:R-:W-:-:S05]  /*2c80*/  FMNMX R3, R2, R14, !PT ;  /* 0x0000000e02037209 */ /* 0x000fca0007800000 */
[----:B------:R-:W-:-:S07]  /*2c90*/  IMAD.MOV.U32 R13, RZ, RZ, R3 ;  /* 0x000000ffff0d7224 */ /* 0x000fce00078e0003 */
[----:B------:R-:W-:Y:S05]  /*2ca0*/  WARPSYNC.COLLECTIVE R15, `(.L_x_32046) ;  /* 0x000000000f087348 */ /* 0x000fea0003c00000 */
[----:B------:R0:W1:Y:S02]  /*2cb0*/  SHFL.BFLY P6, R14, R13, R12, R11 ;  /* 0x0c00000c0d0e7389 */ /* 0x00006400000c000b */
[----:B01----:R-:W-:Y:S05]  /*2cc0*/  ENDCOLLECTIVE ;  /* 0x000000000000791b */ /* 0x003fea0003800000 */
.L_x_32046:
[----:B------:R-:W-:Y:S01]  /*2cd0*/  HFMA2 R12, -RZ, RZ, 0.96630859375, -0.0022525787353515625 ;  /* 0x3bbb989dff0c7431 */ /* 0x000fe200000001ff */
[----:B------:R-:W-:Y:S02]  /*2ce0*/  MOV R13, 0x437c0000 ;  /* 0x437c0000000d7802 */ /* 0x000fe40000000f00 */
        /* <DEDUP_REMOVED lines=108> */
[----:B------:R-:W-:Y:S01]  /*33b0*/  FADD R11, R15, -12583039 ;  /* 0xcb40007f0f0b7421 */ /* 0x000fe20000000000 */
[----:B------:R-:W-:Y:S01]  /*33c0*/  FADD R13, R13, R0 ;  /* 0x000000000d0d7221 */ /* 0x000fe20000000000 */
[----:B------:R-:W-:Y:S01]  /*33d0*/  SHF.L.U32 R8, R8, 0x17, RZ ;  /* 0x0000001708087819 */ /* 0x000fe200000006ff */
[----:B------:R-:W-:Y:S01]  /*33e0*/  FFMA R12, R37, 1.4426950216293334961, -R12 ;  /* 0x3fb8aa3b250c7823 */ /* 0x000fe2000000080c */
[----:B------:R-:W-:Y:S01]  /*33f0*/  FFMA R11, R14, 1.4426950216293334961, -R11 ;  /* 0x3fb8aa3b0e0b7823 */ /* 0x000fe2000000080b */
[----:B------:R-:W-:-:S02]  /*3400*/  IMAD.SHL.U32 R15, R15, 0x800000, RZ ;  /* 0x008000000f0f7824 */ /* 0x000fc400078e00ff */
[----:B------:R-:W-:Y:S01]  /*3410*/  FFMA R37, R37, 1.925963033500011079e-08, R12 ;  /* 0x32a5706025257823 */ /* 0x000fe2000000000c */
[----:B------:R-:W-:Y:S01]  /*3420*/  FADD R12, R13, R2 ;  /* 0x000000020d0c7221 */ /* 0x000fe20000000000 */
[----:B------:R-:W-:-:S03]  /*3430*/  FFMA R11, R14, 1.925963033500011079e-08, R11 ;  /* 0x32a570600e0b7823 */ /* 0x000fc6000000000b */
[----:B------:R-:W-:Y:S01]  /*3440*/  FADD R13, R12, R3 ;  /* 0x000000030c0d7221 */ /* 0x000fe20000000000 */
[----:B------:R-:W0:Y:S03]  /*3450*/  MUFU.EX2 R37, R37 ;  /* 0x0000002500257308 */ /* 0x000e260000000800 */
        /* <DEDUP_REMOVED lines=9> */
[----:B--2---:R-:W-:Y:S01]  /*34f0*/  FMUL R18, R15, R18 ;  /* 0x000000120f127220 */ /* 0x004fe20000400000 */
[----:B------:R-:W-:Y:S02]  /*3500*/  MOV R15, 0xffffffff ;  /* 0xffffffff000f7802 */ /* 0x000fe40000000f00 */
[----:B------:R-:W-:Y:S01]  /*3510*/  FADD R13, R12, R9 ;  /* 0x000000090c0d7221 */ /* 0x000fe20000000000 */
[----:B------:R-:W-:-:S03]  /*3520*/  HFMA2 R12, -RZ, RZ, 0, 9.5367431640625e-07 ;  /* 0x00000010ff0c7431 */ /* 0x000fc600000001ff */
[----:B------:R-:W-:-:S04]  /*3530*/  FADD R13, R13, R8 ;  /* 0x000000080d0d7221 */ /* 0x000fc80000000000 */
[----:B------:R-:W-:-:S07]  /*3540*/  FADD R13, R13, R18 ;  /* 0x000000120d0d7221 */ /* 0x000fce0000000000 */
[----:B------:R-:W-:Y:S05]  /*3550*/  WARPSYNC.COLLECTIVE R15, `(.L_x_32047) ;  /* 0x000000000f087348 */ /* 0x000fea0003c00000 */
[----:B------:R0:W1:Y:S02]  /*3560*/  SHFL.BFLY P6, R14, R13, R12, R11 ;  /* 0x0c00000c0d0e7389 */ /* 0x00006400000c000b */
[----:B01----:R-:W-:Y:S05]  /*3570*/  ENDCOLLECTIVE ;  /* 0x000000000000791b */ /* 0x003fea0003800000 */
.L_x_32047:
[----:B------:R-:W-:Y:S02]  /*3580*/  HFMA2 R12, -RZ, RZ, 0, 4.76837158203125e-07 ;  /* 0x00000008ff0c7431 */ /* 0x000fe400000001ff */
[----:B------:R-:W-:-:S04]  /*3590*/  FADD R37, R13, R14 ;  /* 0x0000000e0d257221 */ /* 0x000fc80000000000 */
[----:B------:R-:W-:-:S07]  /*35a0*/  IMAD.MOV.U32 R13, RZ, RZ, R37 ;  /* 0x000000ffff0d7224 */ /* 0x000fce00078e0025 */
[----:B------:R-:W-:Y:S05]  /*35b0*/  WARPSYNC.COLLECTIVE R15, `(.L_x_32048) ;  /* 0x000000000f087348 */ /* 0x000fea0003c00000 */
[----:B------:R0:W1:Y:S02]  /*35c0*/  SHFL.BFLY P6, R14, R13, R12, R11 ;  /* 0x0c00000c0d0e7389 */ /* 0x00006400000c000b */
[----:B01----:R-:W-:Y:S05]  /*35d0*/  ENDCOLLECTIVE ;  /* 0x000000000000791b */ /* 0x003fea0003800000 */
.L_x_32048:
[----:B------:R-:W-:Y:S02]  /*35e0*/  HFMA2 R12, -RZ, RZ, 0, 2.384185791015625e-07 ;  /* 0x00000004ff0c7431 */ /* 0x000fe400000001ff */
[----:B------:R-:W-:-:S05]  /*35f0*/  FADD R38, R37, R14 ;  /* 0x0000000e25267221 */ /* 0x000fca0000000000 */
[----:B------:R-:W-:-:S07]  /*3600*/  MOV R13, R38 ;  /* 0x00000026000d7202 */ /* 0x000fce0000000f00 */
[----:B------:R-:W-:Y:S05]  /*3610*/  WARPSYNC.COLLECTIVE R15, `(.L_x_32049) ;  /* 0x000000000f087348 */ /* 0x000fea0003c00000 */
[----:B------:R0:W1:Y:S02]  /*3620*/  SHFL.BFLY P6, R14, R13, R12, R11 ;  /* 0x0c00000c0d0e7389 */ /* 0x00006400000c000b */
[----:B01----:R-:W-:Y:S05]  /*3630*/  ENDCOLLECTIVE ;  /* 0x000000000000791b */ /* 0x003fea0003800000 */
.L_x_32049:
[----:B------:R-:W-:Y:S01]  /*3640*/  MOV R12, 0x2 ;  /* 0x00000002000c7802 */ /* 0x000fe20000000f00 */
[----:B------:R-:W-:-:S04]  /*3650*/  FADD R39, R38, R14 ;  /* 0x0000000e26277221 */ /* 0x000fc80000000000 */
[----:B------:R-:W-:-:S07]  /*3660*/  IMAD.MOV.U32 R13, RZ, RZ, R39 ;  /* 0x000000ffff0d7224 */ /* 0x000fce00078e0027 */
[----:B------:R-:W-:Y:S05]  /*3670*/  WARPSYNC.COLLECTIVE R15, `(.L_x_32050) ;  /* 0x000000000f087348 */ /* 0x000fea0003c00000 */
[----:B------:R0:W1:Y:S02]  /*3680*/  SHFL.BFLY P6, R14, R13, R12, R11 ;  /* 0x0c00000c0d0e7389 */ /* 0x00006400000c000b */
[----:B01----:R-:W-:Y:S05]  /*3690*/  ENDCOLLECTIVE ;  /* 0x000000000000791b */ /* 0x003fea0003800000 */
.L_x_32050:
[----:B------:R-:W-:Y:S02]  /*36a0*/  HFMA2 R12, -RZ, RZ, 0, 5.9604644775390625e-08 ;  /* 0x00000001ff0c7431 */ /* 0x000fe400000001ff */
[----:B------:R-:W-:-:S05]  /*36b0*/  FADD R40, R39, R14 ;  /* 0x0000000e27287221 */ /* 0x000fca0000000000 */
[----:B------:R-:W-:-:S07]  /*36c0*/  MOV R13, R40 ;  /* 0x00000028000d7202 */ /* 0x000fce0000000f00 */
[----:B------:R-:W-:Y:S05]  /*36d0*/  WARPSYNC.COLLECTIVE R15, `(.L_x_32051) ;  /* 0x000000000f087348 */ /* 0x000fea0003c00000 */
[----:B------:R0:W1:Y:S02]  /*36e0*/  SHFL.BFLY P6, R14, R13, R12, R11 ;  /* 0x0c00000c0d0e7389 */ /* 0x00006400000c000b */
[----:B01----:R-:W-:Y:S05]  /*36f0*/  ENDCOLLECTIVE ;  /* 0x000000000000791b */ /* 0x003fea0003800000 */
.L_x_32051:
[----:B------:R-:W-:Y:S05]  /*3700*/  BRA `(.L_x_32052) ;  /* 0xffffffe000a87947 */ /* 0x000fea000383ffff */
        .weak           $__internal_514_$__cuda_sm3x_div_rn_noftz_f32_slowpath
        .type           $__internal_514_$__cuda_sm3x_div_rn_noftz_f32_slowpath,@function
        .size           $__internal_514_$__cuda_sm3x_div_rn_noftz_f32_slowpath,(.L_x_37891 - $__internal_514_$__cuda_sm3x_div_rn_noftz_f32_slowpath)
$__internal_514_$__cuda_sm3x_div_rn_noftz_f32_slowpath:
        /* <DEDUP_REMOVED lines=36> */
.L_x_32054:
        /* <DEDUP_REMOVED lines=51> */
.L_x_32061:
[----:B------:R-:W-:-:S04]  /*3c80*/  LOP3.LUT R12, R12, 0x80000000, RZ, 0xc0, !PT ;  /* 0x800000000c0c7812 */ /* 0x000fc800078ec0ff */
[----:B------:R-:W-:Y:S01]  /*3c90*/  LOP3.LUT R12, R12, 0x7f800000, RZ, 0xfc, !PT ;  /* 0x7f8000000c0c7812 */ /* 0x000fe200078efcff */
[----:B------:R-:W-:Y:S06]  /*3ca0*/  BRA `(.L_x_32062) ;  /* 0x0000000000047947 */ /* 0x000fec0003800000 */
.L_x_32060:
[----:B------:R-:W-:-:S07]  /*3cb0*/  IMAD R12, R40, 0x800000, R12 ;  /* 0x00800000280c7824 */ /* 0x000fce00078e020c */
.L_x_32062:
[----:B------:R-:W-:Y:S05]  /*3cc0*/  BSYNC.RECONVERGENT B2 ;  /* 0x0000000000027941 */ /* 0x000fea0003800200 */
.L_x_32059:
[----:B------:R-:W-:Y:S05]  /*3cd0*/  BRA `(.L_x_32063) ;  /* 0x0000000000207947 */ /* 0x000fea0003800000 */
.L_x_32058:
[----:B------:R-:W-:-:S04]  /*3ce0*/  LOP3.LUT R12, R12, 0x80000000, R5, 0x48, !PT ;  /* 0x800000000c0c7812 */ /* 0x000fc800078e4805 */
[----:B------:R-:W-:Y:S01]  /*3cf0*/  LOP3.LUT R12, R12, 0x7f800000, RZ, 0xfc, !PT ;  /* 0x7f8000000c0c7812 */ /* 0x000fe200078efcff */
[----:B------:R-:W-:Y:S06]  /*3d00*/  BRA `(.L_x_32063) ;  /* 0x0000000000147947 */ /* 0x000fec0003800000 */
.L_x_32057:
[----:B------:R-:W-:Y:S01]  /*3d10*/  LOP3.LUT R12, R12, 0x80000000, R5, 0x48, !PT ;  /* 0x800000000c0c7812 */ /* 0x000fe200078e4805 */
[----:B------:R-:W-:Y:S06]  /*3d20*/  BRA `(.L_x_32063) ;  /* 0x00000000000c7947 */ /* 0x000fec0003800000 */
.L_x_32056:
[----:B------:R-:W0:Y:S01]  /*3d30*/  MUFU.RSQ R12, -QNAN ;  /* 0xffc00000000c7908 */ /* 0x000e220000001400 */
[----:B------:R-:W-:Y:S05]  /*3d40*/  BRA `(.L_x_32063) ;  /* 0x0000000000047947 */ /* 0x000fea0003800000 */
.L_x_32055:
[----:B------:R-:W-:-:S07]  /*3d50*/  FADD.FTZ R12, R5, R12 ;  /* 0x0000000c050c7221 */ /* 0x000fce0000010000 */
.L_x_32063:
[----:B------:R-:W-:Y:S05]  /*3d60*/  BSYNC.RECONVERGENT B1 ;  /* 0x0000000000017941 */ /* 0x000fea0003800200 */
.L_x_32053:
[----:B------:R-:W-:Y:S01]  /*3d70*/  HFMA2 R13, -RZ, RZ, 0, 0 ;  /* 0x00000000ff0d7431 */ /* 0x000fe200000001ff */
[----:B0-----:R-:W-:Y:S02]  /*3d80*/  MOV R5, R12 ;  /* 0x0000000c00057202 */ /* 0x001fe40000000f00 */
[----:B------:R-:W-:-:S04]  /*3d90*/  MOV R12, R14 ;  /* 0x0000000e000c7202 */ /* 0x000fc80000000f00 */
[----:B------:R-:W-:Y:S05]  /*3da0*/  RET.REL.NODEC R12 `(_Z15SoftmaxWarpImplI24ElementwiseScaleMaskLoadIffbE11DirectStoreIffEfLi1ELi13ELi32ELi1ELb1EL9Algorithm0EEvT_T0_ll) ;  /* 0xffffffc00c947950 */ /* 0x000fea0003c3ffff */
.L_x_32064:
        /* <DEDUP_REMOVED lines=13> */
.L_x_37891:


//--------------------- .text._Z15SoftmaxWarpImplI24ElementwiseScaleMaskLoadIffbE11DirectStoreIffEfLi1ELi13ELi32ELi1ELb0EL9Algorithm0EEvT_T0_ll --------------------------
	.section	.text._Z15SoftmaxWarpImplI24ElementwiseScaleMaskLoadIffbE11DirectStoreIffEfLi1ELi13ELi32ELi1ELb0EL9Algorithm0EEvT_T0_ll,"ax",@progbits
	.align	128
        .global         _Z15SoftmaxWarpImplI24ElementwiseScaleMaskLoadIffbE11DirectStoreIffEfLi1ELi13ELi32ELi1ELb0EL9Algorithm0EEvT_T0_ll
        .type           _Z15SoftmaxWarpImplI24ElementwiseScaleMaskLoadIffbE11DirectStoreIffEfLi1ELi13ELi32ELi1ELb0EL9Algorithm0EEvT_T0_ll,@function
        .size           _Z15SoftmaxWarpImplI24ElementwiseScaleMaskLoadIffbE11DirectStoreIffEfLi1ELi13ELi32ELi1ELb0EL9Algorithm0EEvT_T0_ll,(.L_x_37892 - _Z15SoftmaxWarpImplI24ElementwiseScaleMaskLoadIffbE11DirectStoreIffEfLi1ELi13ELi32ELi1ELb0EL9Algorithm0EEvT_T0_ll)
        .other          _Z15SoftmaxWarpImplI24ElementwiseScaleMaskLoadIffbE11DirectStoreIffEfLi1ELi13ELi32ELi1ELb0EL9Algorithm0EEvT_T0_ll,@"STO_CUDA_ENTRY STV_DEFAULT"
_Z15SoftmaxWarpImplI24ElementwiseScaleMaskLoadIffbE11DirectStoreIffEfLi1ELi13ELi32ELi1ELb0EL9Algorithm0EEvT_T0_ll:
.text._Z15SoftmaxWarpImplI24ElementwiseScaleMaskLoadIffbE11DirectStoreIffEfLi1ELi13ELi32ELi1ELb0EL9Algorithm0EEvT_T0_ll:
        /* <DEDUP_REMOVED lines=24> */
.L_x_32065:
        /* <DEDUP_REMOVED lines=13> */
.L_x_32093:
        /* <DEDUP_REMOVED lines=21> */
[----:B------:R-:W-:-:S05]  /*03a0*/  IADD3.X R9, PT, PT, R3, UR39, RZ, P0, !PT ;  /* 0x0000002703097c10 */ /* 0x000fca00087fe4ff */
[----:B------:R-:W2:Y:S01]  /*03b0*/  LDG.E.U8 R0, desc[UR4][R8.64] ;  /* 0x0000000408007981 */ /* 0x000ea2000c1e1100 */
[----:B------:R-:W-:-:S03]  /*03c0*/  LEA R2, P0, R4, UR36, 0x2 ;  /* 0x0000002404027c11 */ /* 0x000fc6000f8010ff */
[----:B------:R-:W3:Y:S01]  /*03d0*/  LDG.E.U8 R7, desc[UR8][R8.64+0x40] ;  /* 0x0000400808077981 */ /* 0x000ee2000c1e1100 */
[----:B------:R-:W-:-:S03]  /*03e0*/  LEA.HI.X R3, R4, UR37, R3, 0x2, P0 ;  /* 0x0000002504037c11 */ /* 0x000fc600080f1403 */
[----:B------:R-:W4:Y:S04]  /*03f0*/  LDG.E.U8 R5, desc[UR6][R8.64+0x20] ;  /* 0x0000200608057981 */ /* 0x000f28000c1e1100 */
[----:B------:R-:W1:Y:S04]  /*0400*/  LDG.E R14, desc[UR6][R2.64+0x80] ;  /* 0x00008006020e7981 */ /* 0x000e68000c1e1900 */
        /* <DEDUP_REMOVED lines=21> */
[----:B------:R2:W2:Y:S04]  /*0560*/  LDG.E.U8 R0, desc[UR10][R8.64+0x160] ;  /* 0x0001600a08007981 */ /* 0x0004a8000c1e1100 */
[----:B------:R-:W2:Y:S01]  /*0570*/  LDG.E R8, desc[UR6][R2.64+0x180] ;  /* 0x0001800602087981 */ /* 0x000ea2000c1e1900 */
[----:B---3--:R-:W-:Y:S01]  /*0580*/  ISETP.NE.AND P6, PT, R7, RZ, PT ;  /* 0x000000ff0700720c */ /* 0x008fe20003fc5270 */
[-C--:B-1----:R-:W-:Y:S02]  /*0590*/  FMUL R7, R14, R11.reuse ;  /* 0x0000000b0e077220 */ /* 0x082fe40000400000 */
[----:B------:R-:W3:Y:S01]  /*05a0*/  LDG.E R14, desc[UR4][R2.64+0x300] ;  /* 0x00030004020e7981 */ /* 0x000ee2000c1e1900 */
[----:B----4-:R-:W-:Y:S01]  /*05b0*/  ISETP.NE.AND P5, PT, R5, RZ, PT ;  /* 0x000000ff0500720c */ /* 0x010fe20003fa5270 */
[----:B-----5:R-:W-:-:S02]  /*05c0*/  FMUL R5, R12, R11 ;  /* 0x0000000b0c057220 */ /* 0x020fc40000400000 */
[----:B------:R1:W4:Y:S03]  /*05d0*/  LDG.E R12, desc[UR4][R2.64+0x600] ;  /* 0x00060004020c7981 */ /* 0x000326000c1e1900 */
[-C--:B------:R-:W-:Y:S02]  /*05e0*/  FSEL R30, R5, R10.reuse, P4 ;  /* 0x0000000a051e7208 */ /* 0x080fe40002000000 */
[----:B------:R-:W-:Y:S02]  /*05f0*/  FSEL R5, R7, R10, P5 ;  /* 0x0000000a07057208 */ /* 0x000fe40002800000 */
[----:B------:R-:W-:Y:S02]  /*0600*/  ISETP.NE.AND P0, PT, R13, RZ, PT ;  /* 0x000000ff0d00720c */ /* 0x000fe40003f05270 */
[----:B------:R-:W-:Y:S02]  /*0610*/  ISETP.NE.AND P1, PT, R15, RZ, PT ;  /* 0x000000ff0f00720c */ /* 0x000fe40003f25270 */
[----:B------:R-:W-:-:S02]  /*0620*/  ISETP.NE.AND P4, PT, R27, RZ, PT ;  /* 0x000000ff1b00720c */ /* 0x000fc40003f85270 */
[----:B------:R-:W-:Y:S02]  /*0630*/  ISETP.NE.AND P5, PT, R28, RZ, PT ;  /* 0x000000ff1c00720c */ /* 0x000fe40003fa5270 */
[----:B------:R-:W-:Y:S02]  /*0640*/  ISETP.NE.AND P2, PT, R17, RZ, PT ;  /* 0x000000ff1100720c */ /* 0x000fe40003f45270 */
[----:B------:R-:W-:Y:S01]  /*0650*/  ISETP.NE.AND P3, PT, R19, RZ, PT ;  /* 0x000000ff1300720c */ /* 0x000fe20003f65270 */
[-C--:B--2---:R-:W-:Y:S01]  /*0660*/  FMUL R9, R18, R11.reuse ;  /* 0x0000000b12097220 */ /* 0x084fe20000400000 */
[-C--:B------:R-:W-:Y:S01]  /*0670*/  FMUL R27, R16, R11.reuse ;  /* 0x0000000b101b7220 */ /* 0x080fe20000400000 */
[----:B------:R-:W-:-:S04]  /*0680*/  FMUL R13, R26, R11 ;  /* 0x0000000b1a0d7220 */ /* 0x000fc80000400000 */
[-C--:B------:R-:W-:Y:S02]  /*0690*/  FSEL R27, R27, R10.reuse, P6 ;  /* 0x0000000a1b1b7208 */ /* 0x080fe40003000000 */
[----:B------:R-:W-:Y:S02]  /*06a0*/  FSEL R26, R13, R10, P2 ;  /* 0x0000000a0d1a7208 */ /* 0x000fe40001000000 */
[----:B------:R-:W-:Y:S01]  /*06b0*/  ISETP.NE.AND P2, PT, R6, RZ, PT ;  /* 0x000000ff0600720c */ /* 0x000fe20003f45270 */
[-C--:B------:R-:W-:Y:S01]  /*06c0*/  FMUL R13, R34, R11.reuse ;  /* 0x0000000b220d7220 */ /* 0x080fe20000400000 */
[----:B------:R-:W-:Y:S01]  /*06d0*/  ISETP.NE.AND P6, PT, R29, RZ, PT ;  /* 0x000000ff1d00720c */ /* 0x000fe20003fc5270 */
[----:B------:R-:W-:-:S03]  /*06e0*/  FMUL R17, R36, R11 ;  /* 0x0000000b24117220 */ /* 0x000fc60000400000 */
[-C--:B------:R-:W-:Y:S01]  /*06f0*/  FSEL R16, R13, R10.reuse, P5 ;  /* 0x0000000a0d107208 */ /* 0x080fe20002800000 */
[-C--:B------:R-:W-:Y:S01]  /*0700*/  FMUL R15, R38, R11.reuse ;  /* 0x0000000b260f7220 */ /* 0x080fe20000400000 */
[----:B------:R-:W-:Y:S01]  /*0710*/  FSEL R17, R17, R10, P6 ;  /* 0x0000000a11117208 */ /* 0x000fe20003000000 */
[-C--:B------:R-:W-:Y:S01]  /*0720*/  FMUL R19, R40, R11.reuse ;  /* 0x0000000b28137220 */ /* 0x080fe20000400000 */
[----:B------:R-:W-:Y:S01]  /*0730*/  UMOV UR4, 0xffffffff ;  /* 0xffffffff00047882 */ /* 0x000fe20000000000 */
[----:B------:R-:W-:-:S05]  /*0740*/  FMUL R7, R8, R11 ;  /* 0x0000000b08077220 */ /* 0x000fca0000400000 */
[-C--:B------:R-:W-:Y:S02]  /*0750*/  FSEL R28, R7, R10.reuse, P0 ;  /* 0x0000000a071c7208 */ /* 0x080fe40000000000 */
[----:B------:R-:W-:Y:S02]  /*0760*/  ISETP.NE.AND P0, PT, R4, RZ, PT ;  /* 0x000000ff0400720c */ /* 0x000fe40003f05270 */
[----:B------:R-:W-:Y:S02]  /*0770*/  FSEL R4, R9, R10, P1 ;  /* 0x0000000a09047208 */ /* 0x000fe40000800000 */
[----:B------:R-:W-:Y:S02]  /*0780*/  ISETP.NE.AND P1, PT, R0, RZ, PT ;  /* 0x000000ff0000720c */ /* 0x000fe40003f25270 */
[----:B------:R-:W-:Y:S01]  /*0790*/  FMNMX3 R0, R30, -INF , R5, !PT ;  /* 0xff8000001e007876 */ /* 0x000fe20007800005 */
[-C--:B---3--:R-:W-:Y:S01]  /*07a0*/  FMUL R7, R14, R11.reuse ;  /* 0x0000000b0e077220 */ /* 0x088fe20000400000 */
[----:B------:R-:W-:-:S02]  /*07b0*/  FMUL R9, R32, R11 ;  /* 0x0000000b20097220 */ /* 0x000fc40000400000 */
[----:B-1----:R-:W-:Y:S02]  /*07c0*/  FMNMX3 R3, R0, R27, R28, !PT ;  /* 0x0000001b00037276 */ /* 0x002fe4000780001c */
[-C--:B------:R-:W-:Y:S02]  /*07d0*/  FSEL R6, R7, R10.reuse, P3 ;  /* 0x0000000a07067208 */ /* 0x080fe40001800000 */
[----:B------:R-:W-:Y:S02]  /*07e0*/  FSEL R8, R9, R10, P4 ;  /* 0x0000000a09087208 */ /* 0x000fe40002000000 */
[----:B------:R-:W-:-:S04]  /*07f0*/  FMNMX3 R3, R3, R4, R26, !PT ;  /* 0x0000000403037276 */ /* 0x000fc8000780001a */
[----:B------:R-:W-:Y:S02]  /*0800*/  FMNMX3 R3, R3, R6, R8, !PT ;  /* 0x0000000603037276 */ /* 0x000fe40007800008 */
[-C--:B------:R-:W-:Y:S02]  /*0810*/  FSEL R18, R15, R10.reuse, P0 ;  /* 0x0000000a0f127208 */ /* 0x080fe40000000000 */
[----:B------:R-:W-:Y:S02]  /*0820*/  FSEL R19, R19, R10, P1 ;  /* 0x0000000a13137208 */ /* 0x000fe40000800000 */
[----:B------:R-:W-:Y:S01]  /*0830*/  FMNMX3 R3, R3, R16, R17, !PT ;  /* 0x0000001003037276 */ /* 0x000fe20007800011 */
[----:B----4-:R-:W-:-:S03]  /*0840*/  @P2 FMUL R10, R12, R11 ;  /* 0x0000000b0c0a2220 */ /* 0x010fc60000400000 */
        /* <DEDUP_REMOVED lines=26> */
[--C-:B------:R-:W-:Y:S01]  /*09f0*/  FADD R26, R26, -R7.reuse ;  /* 0x800000071a1a7221 */ /* 0x100fe20000000000 */
[----:B------:R-:W-:Y:S01]  /*0a00*/  FADD R5, R3, -12583039 ;  /* 0xcb40007f03057421 */ /* 0x000fe20000000000 */
[-C--:B------:R-:W-:Y:S01]  /*0a10*/  FFMA.RM R15, R2, R9.reuse, 12582913 ;  /* 0x4b400001020f7423 */ /* 0x080fe20000004009 */
[----:B------:R-:W-:Y:S01]  /*0a20*/  FFMA.RM R2, R34, R9, 12582913 ;  /* 0x4b40000122027423 */ /* 0x000fe20000004009 */
[--C-:B------:R-:W-:Y:S01]  /*0a30*/  FADD R16, R16, -R7.reuse ;  /* 0x8000000710107221 */ /* 0x100fe20000000000 */
[--C-:B------:R-:W-:Y:S01]  /*0a40*/  FADD R6, R17, -R7.reuse ;  /* 0x8000000711067221 */ /* 0x100fe20000000000 */
[--C-:B------:R-:W-:Y:S01]  /*0a50*/  FADD R18, R18, -R7.reuse ;  /* 0x8000000712127221 */ /* 0x100fe20000000000 */
[--C-:B------:R-:W-:Y:S01]  /*0a60*/  FADD R8, R19, -R7.reuse ;  /* 0x8000000713087221 */ /* 0x100fe20000000000 */
[----:B------:R-:W-:Y:S01]  /*0a70*/  FADD R10, R10, -R7 ;  /* 0x800000070a0a7221 */ /* 0x000fe20000000000 */
[----:B------:R-:W-:Y:S01]  /*0a80*/  FFMA R5, R32, 1.4426950216293334961, -R5 ;  /* 0x3fb8aa3b20057823 */ /* 0x000fe20000000805 */
[----:B------:R-:W-:Y:S01]  /*0a90*/  FADD R7, R2, -12583039 ;  /* 0xcb40007f02077421 */ /* 0x000fe20000000000 */
[----:B------:R-:W-:-:S02]  /*0aa0*/  SHF.L.U32 R3, R3, 0x17, RZ ;  /* 0x0000001703037819 */ /* 0x000fc400000006ff */
[----:B------:R-:W-:Y:S01]  /*0ab0*/  FFMA R32, R32, 1.925963033500011079e-08, R5 ;  /* 0x32a5706020207823 */ /* 0x000fe20000000005 */
[C---:B------:R-:W-:Y:S01]  /*0ac0*/  FADD R5, R15.reuse, -12583039 ;  /* 0xcb40007f0f057421 */ /* 0x040fe20000000000 */
[----:B------:R-:W-:Y:S01]  /*0ad0*/  FFMA R7, R14, 1.4426950216293334961, -R7 ;  /* 0x3fb8aa3b0e077823 */ /* 0x000fe20000000807 */
[----:B------:R-:W-:Y:S02]  /*0ae0*/  SHF.L.U32 R15, R15, 0x17, RZ ;  /* 0x000000170f0f7819 */ /* 0x000fe400000006ff */
[----:B------:R-:W-:Y:S01]  /*0af0*/  FFMA R5, R30, 1.4426950216293334961, -R5 ;  /* 0x3fb8aa3b1e057823 */ /* 0x000fe20000000805 */
[----:B------:R-:W-:Y:S01]  /*0b00*/  FFMA R17, R14, 1.925963033500011079e-08, R7 ;  /* 0x32a570600e117823 */ /* 0x000fe20000000007 */
[----:B------:R-:W-:Y:S01]  /*0b10*/  FFMA.SAT R14, R28, R11, 0.5 ;  /* 0x3f0000001c0e7423 */ /* 0x000fe2000000200b */
[----:B------:R-:W1:Y:S01]  /*0b20*/  MUFU.EX2 R32, R32 ;  /* 0x0000002000207308 */ /* 0x000e620000000800 */
[----:B------:R-:W-:Y:S01]  /*0b30*/  FFMA R30, R30, 1.925963033500011079e-08, R5 ;  /* 0x32a570601e1e7823 */ /* 0x000fe20000000005 */
[----:B------:R-:W-:Y:S01]  /*0b40*/  SHF.L.U32 R2, R2, 0x17, RZ ;  /* 0x0000001702027819 */ /* 0x000fe200000006ff */
[----:B------:R-:W-:Y:S01]  /*0b50*/  FFMA.RM R5, R14, R9, 12582913 ;  /* 0x4b4000010e057423 */ /* 0x000fe20000004009 */
[----:B------:R-:W-:-:S03]  /*0b60*/  FFMA.SAT R14, R0, R11, 0.5 ;  /* 0x3f000000000e7423 */ /* 0x000fc6000000200b */
[----:B------:R-:W-:Y:S01]  /*0b70*/  FADD R7, R5, -12583039 ;  /* 0xcb40007f05077421 */ /* 0x000fe20000000000 */
[----:B------:R-:W2:Y:S01]  /*0b80*/  MUFU.EX2 R30, R30 ;  /* 0x0000001e001e7308 */ /* 0x000ea20000000800 */
[----:B------:R-:W-:Y:S01]  /*0b90*/  FFMA.RM R13, R14, R9, 12582913 ;  /* 0x4b4000010e0d7423 */ /* 0x000fe20000004009 */
[----:B------:R-:W-:Y:S01]  /*0ba0*/  FFMA.SAT R14, R26, R11, 0.5 ;  /* 0x3f0000001a0e7423 */ /* 0x000fe2000000200b */
[----:B------:R-:W-:-:S03]  /*0bb0*/  FFMA R7, R28, 1.4426950216293334961, -R7 ;  /* 0x3fb8aa3b1c077823 */ /* 0x000fc60000000807 */
[----:B------:R-:W-:Y:S01]  /*0bc0*/  FFMA.RM R14, R14, R9, 12582913 ;  /* 0x4b4000010e0e7423 */ /* 0x000fe20000004009 */
[----:B------:R-:W-:Y:S01]  /*0bd0*/  FFMA R28, R28, 1.925963033500011079e-08, R7 ;  /* 0x32a570601c1c7823 */ /* 0x000fe20000000007 */
[----:B------:R-:W3:Y:S01]  /*0be0*/  MUFU.EX2 R17, R17 ;  /* 0x0000001100117308 */ /* 0x000ee20000000800 */
[----:B-1----:R-:W-:Y:S01]  /*0bf0*/  FMUL R7, R3, R32 ;  /* 0x0000002003077220 */ /* 0x002fe20000400000 */
[----:B------:R-:W-:-:S04]  /*0c00*/  FADD R3, R13, -12583039 ;  /* 0xcb40007f0d037421 */ /* 0x000fc80000000000 */
[C---:B------:R-:W-:Y:S02]  /*0c10*/  FFMA R3, R0.reuse, 1.4426950216293334961, -R3 ;  /* 0x3fb8aa3b00037823 */ /* 0x040fe40000000803 */
[----:B------:R-:W1:Y:S02]  /*0c20*/  MUFU.EX2 R28, R28 ;  /* 0x0000001c001c7308 */ /* 0x000e640000000800 */
[----:B------:R-:W-:Y:S01]  /*0c30*/  FFMA R19, R0, 1.925963033500011079e-08, R3 ;  /* 0x32a5706000137823 */ /* 0x000fe20000000003 */
[----:B--2---:R-:W-:Y:S01]  /*0c40*/  FMUL R0, R15, R30 ;  /* 0x0000001e0f007220 */ /* 0x004fe20000400000 */
[----:B------:R-:W-:Y:S01]  /*0c50*/  FFMA.SAT R30, R12, R11, 0.5 ;  /* 0x3f0000000c1e7423 */ /* 0x000fe2000000200b */
[----:B------:R-:W-:-:S03]  /*0c60*/  FADD R3, R14, -12583039 ;  /* 0xcb40007f0e037421 */ /* 0x000fc60000000000 */
[----:B------:R-:W-:Y:S01]  /*0c70*/  FFMA.RM R15, R30, R9, 12582913 ;  /* 0x4b4000011e0f7423 */ /* 0x000fe20000004009 */
[----:B------:R-:W-:Y:S01]  /*0c80*/  FFMA R3, R26, 1.4426950216293334961, -R3 ;  /* 0x3fb8aa3b1a037823 */ /* 0x000fe20000000803 */
[----:B------:R-:W-:Y:S01]  /*0c90*/  MUFU.EX2 R19, R19 ;  /* 0x0000001300137308 */ /* 0x000fe20000000800 */
[----:B---3--:R-:W-:Y:S01]  /*0ca0*/  FMUL R2, R2, R17 ;  /* 0x0000001102027220 */ /* 0x008fe20000400000 */
[----:B------:R-:W-:Y:S01]  /*0cb0*/  FADD R27, R15, -12583039 ;  /* 0xcb40007f0f1b7421 */ /* 0x000fe20000000000 */
[----:B------:R-:W-:Y:S01]  /*0cc0*/  FFMA R26, R26, 1.925963033500011079e-08, R3 ;  /* 0x32a570601a1a7823 */ /* 0x000fe20000000003 */
[----:B------:R-:W-:Y:S02]  /*0cd0*/  SHF.L.U32 R3, R5, 0x17, RZ ;  /* 0x0000001705037819 */ /* 0x000fe400000006ff */
[----:B------:R-:W-:-:S03]  /*0ce0*/  FFMA R27, R12, 1.4426950216293334961, -R27 ;  /* 0x3fb8aa3b0c1b7823 */ /* 0x000fc6000000081b */
[----:B------:R-:W2:Y:S01]  /*0cf0*/  MUFU.EX2 R26, R26 ;  /* 0x0000001a001a7308 */ /* 0x000ea20000000800 */
[----:B------:R-:W-:Y:S01]  /*0d00*/  FFMA R27, R12, 1.925963033500011079e-08, R27 ;  /* 0x32a570600c1b7823 */ /* 0x000fe2000000001b */
[-C--:B------:R-:W-:Y:S01]  /*0d10*/  FFMA.SAT R12, R4, R11.reuse, 0.5 ;  /* 0x3f000000040c7423 */ /* 0x080fe2000000200b */
[----:B-1----:R-:W-:Y:S01]  /*0d20*/  FMUL R3, R3, R28 ;  /* 0x0000001c03037220 */ /* 0x002fe20000400000 */
[----:B------:R-:W-:Y:S02]  /*0d30*/  FFMA.SAT R28, R16, R11, 0.5 ;  /* 0x3f000000101c7423 */ /* 0x000fe4000000200b */
[----:B------:R-:W-:Y:S02]  /*0d40*/  FFMA.RM R12, R12, R9, 12582913 ;  /* 0x4b4000010c0c7423 */ /* 0x000fe40000004009 */
[----:B------:R-:W1:Y:S02]  /*0d50*/  MUFU.EX2 R27, R27 ;  /* 0x0000001b001b7308 */ /* 0x000e640000000800 */
[C---:B------:R-:W-:Y:S01]  /*0d60*/  FADD R5, R12.reuse, -12583039 ;  /* 0xcb40007f0c057421 */ /* 0x040fe20000000000 */
[----:B------:R-:W-:-:S03]  /*0d70*/  SHF.L.U32 R12, R12, 0x17, RZ ;  /* 0x000000170c0c7819 */ /* 0x000fc600000006ff */
[----:B------:R-:W-:-:S04]  /*0d80*/  FFMA R5, R4, 1.4426950216293334961, -R5 ;  /* 0x3fb8aa3b04057823 */ /* 0x000fc80000000805 */
[----:B------:R-:W-:Y:S01]  /*0d90*/  FFMA R17, R4, 1.925963033500011079e-08, R5 ;  /* 0x32a5706004117823 */ /* 0x000fe20000000005 */
[----:B------:R-:W-:Y:S01]  /*0da0*/  SHF.L.U32 R5, R14, 0x17, RZ ;  /* 0x000000170e057819 */ /* 0x000fe200000006ff */
[----:B------:R-:W-:Y:S01]  /*0db0*/  FFMA.SAT R14, R6, R11, 0.5 ;  /* 0x3f000000060e7423 */ /* 0x000fe2000000200b */
[----:B------:R-:W-:Y:S01]  /*0dc0*/  SHF.L.U32 R4, R13, 0x17, RZ ;  /* 0x000000170d047819 */ /* 0x000fe200000006ff */
[-C--:B------:R-:W-:Y:S02]  /*0dd0*/  FFMA.RM R13, R28, R9.reuse, 12582913 ;  /* 0x4b4000011c0d7423 */ /* 0x080fe40000004009 */
[----:B------:R-:W-:Y:S01]  /*0de0*/  FFMA.RM R14, R14, R9, 12582913 ;  /* 0x4b4000010e0e7423 */ /* 0x000fe20000004009 */
[----:B--2---:R-:W-:Y:S01]  /*0df0*/  FMUL R5, R5, R26 ;  /* 0x0000001a05057220 */ /* 0x004fe20000400000 */
[----:B------:R-:W-:Y:S01]  /*0e00*/  FMUL R4, R4, R19 ;  /* 0x0000001304047220 */ /* 0x000fe20000400000 */
[----:B------:R-:W-:Y:S01]  /*0e10*/  FADD R29, R13, -12583039 ;  /* 0xcb40007f0d1d7421 */ /* 0x000fe20000000000 */
[----:B------:R-:W-:Y:S01]  /*0e20*/  FADD R19, R14, -12583039 ;  /* 0xcb40007f0e137421 */ /* 0x000fe20000000000 */
[----:B------:R-:W-:Y:S01]  /*0e30*/  FFMA.SAT R26, R18, R11, 0.5 ;  /* 0x3f000000121a7423 */ /* 0x000fe2000000200b */
[----:B------:R-:W2:Y:S01]  /*0e40*/  MUFU.EX2 R17, R17 ;  /* 0x0000001100117308 */ /* 0x000ea20000000800 */
[----:B------:R-:W-:Y:S01]  /*0e50*/  FFMA R29, R16, 1.4426950216293334961, -R29 ;  /* 0x3fb8aa3b101d7823 */ /* 0x000fe2000000081d */
[----:B------:R-:W-:Y:S01]  /*0e60*/  FFMA R19, R6, 1.4426950216293334961, -R19 ;  /* 0x3fb8aa3b06137823 */ /* 0x000fe20000000813 */
[----:B------:R-:W-:-:S02]  /*0e70*/  SHF.L.U32 R14, R14, 0x17, RZ ;  /* 0x000000170e0e7819 */ /* 0x000fc400000006ff */
[----:B------:R-:W-:Y:S01]  /*0e80*/  FFMA R16, R16, 1.925963033500011079e-08, R29 ;  /* 0x32a5706010107823 */ /* 0x000fe2000000001d */
[----:B------:R-:W-:Y:S01]  /*0e90*/  FFMA R19, R6, 1.925963033500011079e-08, R19 ;  /* 0x32a5706006137823 */ /* 0x000fe20000000013 */
[----:B------:R-:W-:Y:S01]  /*0ea0*/  SHF.L.U32 R6, R15, 0x17, RZ ;  /* 0x000000170f067819 */ /* 0x000fe200000006ff */
[----:B------:R-:W-:Y:S01]  /*0eb0*/  FFMA.RM R15, R26, R9, 12582913 ;  /* 0x4b4000011a0f7423 */ /* 0x000fe20000004009 */
[----:B------:R-:W-:Y:S02]  /*0ec0*/  FFMA.SAT R26, R10, R11, 0.5 ;  /* 0x3f0000000a1a7423 */ /* 0x000fe4000000200b */
[----:B------:R-:W-:Y:S01]  /*0ed0*/  MUFU.EX2 R16, R16 ;  /* 0x0000001000107308 */ /* 0x000fe20000000800 */
[C---:B------:R-:W-:Y:S01]  /*0ee0*/  FADD R29, R15.reuse, -12583039 ;  /* 0xcb40007f0f1d7421 */ /* 0x040fe20000000000 */
[----:B-1----:R-:W-:Y:S01]  /*0ef0*/  FMUL R6, R6, R27 ;  /* 0x0000001b06067220 */ /* 0x002fe20000400000 */
[----:B------:R-:W-:Y:S02]  /*0f00*/  SHF.L.U32 R15, R15, 0x17, RZ ;  /* 0x000000170f0f7819 */ /* 0x000fe400000006ff */
[----:B------:R-:W-:-:S03]  /*0f10*/  FFMA R29, R18, 1.4426950216293334961, -R29 ;  /* 0x3fb8aa3b121d7823 */ /* 0x000fc6000000081d */
[----:B------:R-:W-:Y:S01]  /*0f20*/  MUFU.EX2 R19, R19 ;  /* 0x0000001300137308 */ /* 0x000fe20000000800 */
[----:B------:R-:W-:Y:S01]  /*0f30*/  FFMA R29, R18, 1.925963033500011079e-08, R29 ;  /* 0x32a57060121d7823 */ /* 0x000fe2000000001d */
[----:B------:R-:W-:Y:S01]  /*0f40*/  FFMA.SAT R18, R8, R11, 0.5 ;  /* 0x3f00000008127423 */ /* 0x000fe2000000200b */
[----:B------:R-:W-:-:S03]  /*0f50*/  FFMA.RM R11, R26, R9, 12582913 ;  /* 0x4b4000011a0b7423 */ /* 0x000fc60000004009 */
[----:B------:R-:W-:Y:S02]  /*0f60*/  FFMA.RM R18, R18, R9, 12582913 ;  /* 0x4b40000112127423 */ /* 0x000fe40000004009 */
[----:B------:R-:W-:Y:S02]  /*0f70*/  MUFU.EX2 R26, R29 ;  /* 0x0000001d001a7308 */ /* 0x000fe40000000800 */
        /* <DEDUP_REMOVED lines=11> */
[----:B------:R-:W3:Y:S03]  /*1030*/  MUFU.EX2 R28, R28 ;  /* 0x0000001c001c7308 */ /* 0x000ee60000000800 */
[----:B------:R-:W-:-:S04]  /*1040*/  FADD R8, R9, R2 ;  /* 0x0000000209087221 */ /* 0x000fc80000000000 */
[----:B------:R-:W-:Y:S01]  /*1050*/  FADD R9, R8, R3 ;  /* 0x0000000308097221 */ /* 0x000fe20000000000 */
[----:B--2---:R-:W-:Y:S01]  /*1060*/  FMUL R8, R12, R17 ;  /* 0x000000110c087220 */ /* 0x004fe20000400000 */
[----:B-1----:R-:W-:Y:S02]  /*1070*/  FMUL R18, R18, R27 ;  /* 0x0000001b12127220 */ /* 0x002fe40000400000 */
[----:B------:R-:W-:Y:S01]  /*1080*/  FADD R10, R9, R4 ;  /* 0x00000004090a7221 */ /* 0x000fe20000000000 */
[----:B------:R-:W-:-:S03]  /*1090*/  SHF.L.U32 R9, R13, 0x17, RZ ;  /* 0x000000170d097819 */ /* 0x000fc600000006ff */
[----:B------:R-:W-:Y:S02]  /*10a0*/  FADD R13, R10, R5 ;  /* 0x000000050a0d7221 */ /* 0x000fe40000000000 */
[----:B------:R-:W-:Y:S01]  /*10b0*/  FMUL R9, R9, R16 ;  /* 0x0000001009097220 */ /* 0x000fe20000400000 */
[----:B------:R-:W-:Y:S01]  /*10c0*/  FMUL R16, R14, R19 ;  /* 0x000000130e107220 */ /* 0x000fe20000400000 */
[----:B------:R-:W-:Y:S01]  /*10d0*/  FADD R13, R13, R6 ;  /* 0x000000060d0d7221 */ /* 0x000fe20000000000 */
[----:B---3--:R-:W-:-:S03]  /*10e0*/  FMUL R17, R11, R28 ;  /* 0x0000001c0b117220 */ /* 0x008fc60000400000 */
[----:B------:R-:W-:-:S04]  /*10f0*/  FADD R10, R13, R8 ;  /* 0x000000080d0a7221 */ /* 0x000fc80000000000 */
[----:B------:R-:W-:Y:S01]  /*1100*/  FADD R13, R10, R9 ;  /* 0x000000090a0d7221 */ /* 0x000fe20000000000 */
[----:B------:R-:W-:-:S03]  /*1110*/  FMUL R10, R15, R26 ;  /* 0x0000001a0f0a7220 */ /* 0x000fc60000400000 */
        /* <DEDUP_REMOVED lines=13> */
.L_x_32105:
        /* <DEDUP_REMOVED lines=12> */
[----:B01----:R-:W-:Y:S05]  /*12b0*/  CALL.REL.NOINC `($__internal_515_$__cuda_sm3x_div_rn_noftz_f32_slowpath) ;  /* 0x0000001800bc7944 */ /* 0x003fea0003c00000 */
[----:B------:R-:W-:-:S07]  /*12c0*/  MOV R11, R7 ;  /* 0x00000007000b7202 */ /* 0x000fce0000000f00 */
.L_x_32068:
[----:B------:R-:W-:Y:S05]  /*12d0*/  BSYNC.RECONVERGENT B2 ;  /* 0x0000000000027941 */ /* 0x000fea0003800200 */
.L_x_32067:
        /* <DEDUP_REMOVED lines=12> */
[----:B01----:R-:W-:Y:S05]  /*13a0*/  CALL.REL.NOINC `($__internal_515_$__cuda_sm3x_div_rn_noftz_f32_slowpath) ;  /* 0x0000001800807944 */ /* 0x003fea0003c00000 */
[----:B------:R-:W-:-:S07]  /*13b0*/  MOV R14, R7 ;  /* 0x00000007000e7202 */ /* 0x000fce0000000f00 */
.L_x_32070:
[----:B------:R-:W-:Y:S05]  /*13c0*/  BSYNC.RECONVERGENT B2 ;  /* 0x0000000000027941 */ /* 0x000fea0003800200 */
.L_x_32069:
        /* <DEDUP_REMOVED lines=14> */
.L_x_32072:
[----:B------:R-:W-:Y:S05]  /*14b0*/  BSYNC.RECONVERGENT B2 ;  /* 0x0000000000027941 */ /* 0x000fea0003800200 */
.L_x_32071:
        /* <DEDUP_REMOVED lines=14> */
.L_x_32074:
[----:B------:R-:W-:Y:S05]  /*15a0*/  BSYNC.RECONVERGENT B2 ;  /* 0x0000000000027941 */ /* 0x000fea0003800200 */
.L_x_32073:
        /* <DEDUP_REMOVED lines=14> */
.L_x_32076:
[----:B------:R-:W-:Y:S05]  /*1690*/  BSYNC.RECONVERGENT B2 ;  /* 0x0000000000027941 */ /* 0x000fea0003800200 */
.L_x_32075:
        /* <DEDUP_REMOVED lines=14> */
.L_x_32078:
[----:B------:R-:W-:Y:S05]  /*1780*/  BSYNC.RECONVERGENT B2 ;  /* 0x0000000000027941 */ /* 0x000fea0003800200 */
.L_x_32077:
        /* <DEDUP_REMOVED lines=14> */
.L_x_32080:
[----:B------:R-:W-:Y:S05]  /*1870*/  BSYNC.RECONVERGENT B2 ;  /* 0x0000000000027941 */ /* 0x000fea0003800200 */
.L_x_32079:
        /* <DEDUP_REMOVED lines=14> */
.L_x_32082:
[----:B------:R-:W-:Y:S05]  /*1960*/  BSYNC.RECONVERGENT B2 ;  /* 0x0000000000027941 */ /* 0x000fea0003800200 */
.L_x_32081:
        /* <DEDUP_REMOVED lines=14> */
.L_x_32084:
[----:B------:R-:W-:Y:S05]  /*1a50*/  BSYNC.RECONVERGENT B2 ;  /* 0x0000000000027941 */ /* 0x000fea0003800200 */
.L_x_32083:
        /* <DEDUP_REMOVED lines=14> */
.L_x_32086:
[----:B------:R-:W-:Y:S05]  /*1b40*/  BSYNC.RECONVERGENT B2 ;  /* 0x0000000000027941 */ /* 0x000fea0003800200 */
.L_x_32085:
        /* <DEDUP_REMOVED lines=14> */
.L_x_32088:
[----:B------:R-:W-:Y:S05]  /*1c30*/  BSYNC.RECONVERGENT B2 ;  /* 0x0000000000027941 */ /* 0x000fea0003800200 */
.L_x_32087:
        /* <DEDUP_REMOVED lines=14> */
.L_x_32090:
[----:B------:R-:W-:Y:S05]  /*1d20*/  BSYNC.RECONVERGENT B2 ;  /* 0x0000000000027941 */ /* 0x000fea0003800200 */
.L_x_32089:
        /* <DEDUP_REMOVED lines=13> */
.L_x_32092:
[----:B------:R-:W-:Y:S05]  /*1e00*/  BSYNC.RECONVERGENT B2 ;  /* 0x0000000000027941 */ /* 0x000fea0003800200 */
.L_x_32091:
        /* <DEDUP_REMOVED lines=53> */
.L_x_32066:
[----:B------:R-:W-:Y:S01]  /*2160*/  BSSY B0, `(.L_x_32094) ;  /* 0x0000007000007945 */ /* 0x000fe20003800000 */
[----:B------:R-:W-:Y:S02]  /*2170*/  MOV R12, 0x10 ;  /* 0x00000010000c7802 */ /* 0x000fe40000000f00 */
[----:B------:R-:W-:Y:S02]  /*2180*/  MOV R11, 0x1f ;  /* 0x0000001f000b7802 */ /* 0x000fe40000000f00 */
[----:B------:R-:W-:-:S07]  /*2190*/  MOV R15, 0xffffffff ;  /* 0xffffffff000f7802 */ /* 0x000fce0000000f00 */
[----:B0-----:R-:W-:Y:S05]  /*21a0*/  WARPSYNC.COLLECTIVE R15, `(.L_x_32095) ;  /* 0x000000000f087348 */ /* 0x001fea0003c00000 */
[----:B------:R1:W2:Y:S02]  /*21b0*/  SHFL.BFLY P6, R14, R13, R12, R11 ;  /* 0x0c00000c0d0e7389 */ /* 0x0002a400000c000b */
[----:B012---:R-:W-:Y:S05]  /*21c0*/  ENDCOLLECTIVE ;  /* 0x000000000000791b */ /* 0x007fea0003800000 */
.L_x_32095:
[----:B------:R-:W-:Y:S05]  /*21d0*/  BSYNC B0 ;  /* 0x0000000000007941 */ /* 0x000fea0003800000 */
.L_x_32094:
[----:B------:R-:W-:Y:S01]  /*21e0*/  HFMA2 R11, -RZ, RZ, 0, 1.847743988037109375e-06 ;  /* 0x0000001fff0b7431 */ /* 0x000fe200000001ff */
[----:B------:R-:W-:Y:S02]  /*21f0*/  FMNMX R13, R13, R14, !PT ;  /* 0x0000000e0d0d7209 */ /* 0x000fe40007800000 */
[----:B------:R-:W-:Y:S02]  /*2200*/  MOV R12, 0x8 ;  /* 0x00000008000c7802 */ /* 0x000fe40000000f00 */
[----:B------:R-:W-:-:S07]  /*2210*/  MOV R15, 0xffffffff ;  /* 0xffffffff000f7802 */ /* 0x000fce0000000f00 */
[----:B------:R-:W-:Y:S05]  /*2220*/  WARPSYNC.COLLECTIVE R15, `(.L_x_32096) ;  /* 0x000000000f087348 */ /* 0x000fea0003c00000 */
[----:B------:R0:W1:Y:S02]  /*2230*/  SHFL.BFLY P6, R14, R13, R12, R11 ;  /* 0x0c00000c0d0e7389 */ /* 0x00006400000c000b */
[----:B01----:R-:W-:Y:S05]  /*2240*/  ENDCOLLECTIVE ;  /* 0x000000000000791b */ /* 0x003fea0003800000 */
.L_x_32096:
[----:B------:R-:W-:Y:S01]  /*2250*/  HFMA2 R12, -RZ, RZ, 0, 2.384185791015625e-07 ;  /* 0x00000004ff0c7431 */ /* 0x000fe200000001ff */
[----:B------:R-:W-:-:S04]  /*2260*/  FMNMX R0, R13, R14, !PT ;  /* 0x0000000e0d007209 */ /* 0x000fc80007800000 */
[----:B------:R-:W-:-:S07]  /*2270*/  MOV R13, R0 ;  /* 0x00000000000d7202 */ /* 0x000fce0000000f00 */
[----:B------:R-:W-:Y:S05]  /*2280*/  WARPSYNC.COLLECTIVE R15, `(.L_x_32097) ;  /* 0x000000000f087348 */ /* 0x000fea0003c00000 */
[----:B------:R0:W1:Y:S02]  /*2290*/  SHFL.BFLY P6, R14, R13, R12, R11 ;  /* 0x0c00000c0d0e7389 */ /* 0x00006400000c000b */
[----:B01----:R-:W-:Y:S05]  /*22a0*/  ENDCOLLECTIVE ;  /* 0x000000000000791b */ /* 0x003fea0003800000 */
.L_x_32097:
[----:B------:R-:W-:Y:S01]  /*22b0*/  HFMA2 R12, -RZ, RZ, 0, 1.1920928955078125e-07 ;  /* 0x00000002ff0c7431 */ /* 0x000fe200000001ff */
[----:B------:R-:W-:-:S04]  /*22c0*/  FMNMX R2, R0, R14, !PT ;  /* 0x0000000e00027209 */ /* 0x000fc80007800000 */
[----:B------:R-:W-:-:S07]  /*22d0*/  MOV R13, R2 ;  /* 0x00000002000d7202 */ /* 0x000fce0000000f00 */
[----:B------:R-:W-:Y:S05]  /*22e0*/  WARPSYNC.COLLECTIVE R15, `(.L_x_32098) ;  /* 0x000000000f087348 */ /* 0x000fea0003c00000 */
[----:B------:R0:W1:Y:S02]  /*22f0*/  SHFL.BFLY P6, R14, R13, R12, R11 ;  /* 0x0c00000c0d0e7389 */ /* 0x00006400000c000b */
[----:B01----:R-:W-:Y:S05]  /*2300*/  ENDCOLLECTIVE ;  /* 0x000000000000791b */ /* 0x003fea0003800000 */
.L_x_32098:
[----:B------:R-:W-:Y:S01]  /*2310*/  HFMA2 R12, -RZ, RZ, 0, 5.9604644775390625e-08 ;  /* 0x00000001ff0c7431 */ /* 0x000fe200000001ff */
[----:B------:R-:W-:-:S04]  /*2320*/  FMNMX R3, R2, R14, !PT ;  /* 0x0000000e02037209 */ /* 0x000fc80007800000 */
[----:B------:R-:W-:-:S07]  /*2330*/  MOV R13, R3 ;  /* 0x00000003000d7202 */ /* 0x000fce0000000f00 */
[----:B------:R-:W-:Y:S05]  /*2340*/  WARPSYNC.COLLECTIVE R15, `(.L_x_32099) ;  /* 0x000000000f087348 */ /* 0x000fea0003c00000 */
[----:B------:R0:W1:Y:S02]  /*2350*/  SHFL.BFLY P6, R14, R13, R12, R11 ;  /* 0x0c00000c0d0e7389 */ /* 0x00006400000c000b */
[----:B01----:R-:W-:Y:S05]  /*2360*/  ENDCOLLECTIVE ;  /* 0x000000000000791b */ /* 0x003fea0003800000 */
.L_x_32099:
[----:B------:R-:W-:Y:S01]  /*2370*/  HFMA2 R12, -RZ, RZ, 3.7421875, 0 ;  /* 0x437c0000ff0c7431 */ /* 0x000fe200000001ff */
        /* <DEDUP_REMOVED lines=90> */
[----:B------:R-:W-:Y:S01]  /*2920*/  SHF.L.U32 R16, R27, 0x17, RZ ;  /* 0x000000171b107819 */ /* 0x000fe200000006ff */
[----:B--2---:R-:W-:Y:S01]  /*2930*/  FMUL R9, R9, R10 ;  /* 0x0000000a09097220 */ /* 0x004fe20000400000 */
[----:B------:R-:W-:Y:S01]  /*2940*/  FADD R10, R27, -12583039 ;  /* 0xcb40007f1b0a7421 */ /* 0x000fe20000000000 */
[----:B------:R-:W-:-:S03]  /*2950*/  FADD R27, R15, -12583039 ;  /* 0xcb40007f0f1b7421 */ /* 0x000fc60000000000 */
[----:B------:R-:W-:Y:S01]  /*2960*/  FFMA R10, R17, 1.4426950216293334961, -R10 ;  /* 0x3fb8aa3b110a7823 */ /* 0x000fe2000000080a */
[----:B------:R-:W-:-:S03]  /*2970*/  FFMA R27, R18, 1.4426950216293334961, -R27 ;  /* 0x3fb8aa3b121b7823 */ /* 0x000fc6000000081b */
[----:B------:R-:W-:Y:S01]  /*2980*/  FFMA R17, R17, 1.925963033500011079e-08, R10 ;  /* 0x32a5706011117823 */ /* 0x000fe2000000000a */
[----:B------:R-:W-:Y:S01]  /*2990*/  SHF.L.U32 R10, R15, 0x17, RZ ;  /* 0x000000170f0a7819 */ /* 0x000fe200000006ff */
[-C--:B------:R-:W-:Y:S01]  /*29a0*/  FFMA.SAT R15, R19, R13.reuse, 0.5 ;  /* 0x3f000000130f7423 */ /* 0x080fe2000000200d */
[----:B------:R-:W-:Y:S01]  /*29b0*/  FFMA.SAT R13, R11, R13, 0.5 ;  /* 0x3f0000000b0d7423 */ /* 0x000fe2000000200d */
[----:B------:R-:W-:Y:S02]  /*29c0*/  FFMA R27, R18, 1.925963033500011079e-08, R27 ;  /* 0x32a57060121b7823 */ /* 0x000fe4000000001b */
[-C--:B------:R-:W-:Y:S01]  /*29d0*/  FFMA.RM R15, R15, R12.reuse, 12582913 ;  /* 0x4b4000010f0f7423 */ /* 0x080fe2000000400c */
[----:B------:R-:W-:Y:S01]  /*29e0*/  FFMA.RM R13, R13, R12, 12582913 ;  /* 0x4b4000010d0d7423 */ /* 0x000fe2000000400c */
[----:B------:R-:W0:Y:S02]  /*29f0*/  MUFU.EX2 R17, R17 ;  /* 0x0000001100117308 */ /* 0x000e240000000800 */
[----:B------:R-:W-:Y:S01]  /*2a00*/  FADD R12, R15, -12583039 ;  /* 0xcb40007f0f0c7421 */ /* 0x000fe20000000000 */
[----:B------:R-:W-:Y:S01]  /*2a10*/  FADD R14, R13, -12583039 ;  /* 0xcb40007f0d0e7421 */ /* 0x000fe20000000000 */
[----:B------:R-:W-:-:S02]  /*2a20*/  SHF.L.U32 R15, R15, 0x17, RZ ;  /* 0x000000170f0f7819 */ /* 0x000fc400000006ff */
[----:B------:R-:W-:Y:S01]  /*2a30*/  FFMA R12, R19, 1.4426950216293334961, -R12 ;  /* 0x3fb8aa3b130c7823 */ /* 0x000fe2000000080c */
[----:B------:R-:W-:Y:S01]  /*2a40*/  FFMA R14, R11, 1.4426950216293334961, -R14 ;  /* 0x3fb8aa3b0b0e7823 */ /* 0x000fe2000000080e */
[----:B------:R-:W1:Y:S01]  /*2a50*/  MUFU.EX2 R27, R27 ;  /* 0x0000001b001b7308 */ /* 0x000e620000000800 */
[----:B------:R-:W-:Y:S01]  /*2a60*/  SHF.L.U32 R13, R13, 0x17, RZ ;  /* 0x000000170d0d7819 */ /* 0x000fe200000006ff */
[----:B------:R-:W-:Y:S01]  /*2a70*/  FFMA R12, R19, 1.925963033500011079e-08, R12 ;  /* 0x32a57060130c7823 */ /* 0x000fe2000000000c */
[----:B------:R-:W-:Y:S01]  /*2a80*/  FFMA R14, R11, 1.925963033500011079e-08, R14 ;  /* 0x32a570600b0e7823 */ /* 0x000fe2000000000e */
[----:B------:R-:W-:-:S04]  /*2a90*/  FADD R11, RZ, R7 ;  /* 0x00000007ff0b7221 */ /* 0x000fc80000000000 */
[----:B------:R-:W2:Y:S01]  /*2aa0*/  MUFU.EX2 R12, R12 ;  /* 0x0000000c000c7308 */ /* 0x000ea20000000800 */
[----:B------:R-:W-:Y:S01]  /*2ab0*/  FADD R11, R11, R0 ;  /* 0x000000000b0b7221 */ /* 0x000fe20000000000 */
[----:B0-----:R-:W-:-:S06]  /*2ac0*/  FMUL R16, R16, R17 ;  /* 0x0000001110107220 */ /* 0x001fcc0000400000 */
[----:B------:R-:W0:Y:S01]  /*2ad0*/  MUFU.EX2 R14, R14 ;  /* 0x0000000e000e7308 */ /* 0x000e220000000800 */
[----:B-1----:R-:W-:Y:S01]  /*2ae0*/  FMUL R10, R10, R27 ;  /* 0x0000001b0a0a7220 */ /* 0x002fe20000400000 */
[----:B--2---:R-:W-:Y:S01]  /*2af0*/  FMUL R18, R15, R12 ;  /* 0x0000000c0f127220 */ /* 0x004fe20000400000 */
[----:B------:R-:W-:Y:S01]  /*2b00*/  FADD R12, R11, R2 ;  /* 0x000000020b0c7221 */ /* 0x000fe20000000000 */
[----:B------:R-:W-:-:S03]  /*2b10*/  MOV R15, 0xffffffff ;  /* 0xffffffff000f7802 */ /* 0x000fc60000000f00 */
        /* <DEDUP_REMOVED lines=16> */
.L_x_32100:
[----:B------:R-:W-:Y:S02]  /*2c20*/  HFMA2 R12, -RZ, RZ, 0, 4.76837158203125e-07 ;  /* 0x00000008ff0c7431 */ /* 0x000fe400000001ff */
[----:B------:R-:W-:-:S05]  /*2c30*/  FADD R19, R13, R14 ;  /* 0x0000000e0d137221 */ /* 0x000fca0000000000 */
[----:B------:R-:W-:-:S07]  /*2c40*/  MOV R13, R19 ;  /* 0x00000013000d7202 */ /* 0x000fce0000000f00 */
[----:B------:R-:W-:Y:S05]  /*2c50*/  WARPSYNC.COLLECTIVE R15, `(.L_x_32101) ;  /* 0x000000000f087348 */ /* 0x000fea0003c00000 */
[----:B------:R0:W1:Y:S02]  /*2c60*/  SHFL.BFLY P6, R14, R13, R12, R11 ;  /* 0x0c00000c0d0e7389 */ /* 0x00006400000c000b */
[----:B01----:R-:W-:Y:S05]  /*2c70*/  ENDCOLLECTIVE ;  /* 0x000000000000791b */ /* 0x003fea0003800000 */
.L_x_32101:
[----:B------:R-:W-:Y:S02]  /*2c80*/  HFMA2 R12, -RZ, RZ, 0, 2.384185791015625e-07 ;  /* 0x00000004ff0c7431 */ /* 0x000fe400000001ff */
[----:B------:R-:W-:-:S05]  /*2c90*/  FADD R26, R19, R14 ;  /* 0x0000000e131a7221 */ /* 0x000fca0000000000 */
[----:B------:R-:W-:-:S07]  /*2ca0*/  MOV R13, R26 ;  /* 0x0000001a000d7202 */ /* 0x000fce0000000f00 */
[----:B------:R-:W-:Y:S05]  /*2cb0*/  WARPSYNC.COLLECTIVE R15, `(.L_x_32102) ;  /* 0x000000000f087348 */ /* 0x000fea0003c00000 */
[----:B------:R0:W1:Y:S02]  /*2cc0*/  SHFL.BFLY P6, R14, R13, R12, R11 ;  /* 0x0c00000c0d0e7389 */ /* 0x00006400000c000b */
[----:B01----:R-:W-:Y:S05]  /*2cd0*/  ENDCOLLECTIVE ;  /* 0x000000000000791b */ /* 0x003fea0003800000 */
.L_x_32102:
[----:B------:R-:W-:Y:S02]  /*2ce0*/  HFMA2 R12, -RZ, RZ, 0, 1.1920928955078125e-07 ;  /* 0x00000002ff0c7431 */ /* 0x000fe400000001ff */
[----:B------:R-:W-:-:S05]  /*2cf0*/  FADD R27, R26, R14 ;  /* 0x0000000e1a1b7221 */ /* 0x000fca0000000000 */
[----:B------:R-:W-:-:S07]  /*2d00*/  MOV R13, R27 ;  /* 0x0000001b000d7202 */ /* 0x000fce0000000f00 */
[----:B------:R-:W-:Y:S05]  /*2d10*/  WARPSYNC.COLLECTIVE R15, `(.L_x_32103) ;  /* 0x000000000f087348 */ /* 0x000fea0003c00000 */
[----:B------:R0:W1:Y:S02]  /*2d20*/  SHFL.BFLY P6, R14, R13, R12, R11 ;  /* 0x0c00000c0d0e7389 */ /* 0x00006400000c000b */
[----:B01----:R-:W-:Y:S05]  /*2d30*/  ENDCOLLECTIVE ;  /* 0x000000000000791b */ /* 0x003fea0003800000 */
.L_x_32103:
[----:B------:R-:W-:Y:S02]  /*2d40*/  HFMA2 R12, -RZ, RZ, 0, 5.9604644775390625e-08 ;  /* 0x00000001ff0c7431 */ /* 0x000fe400000001ff */
[----:B------:R-:W-:-:S05]  /*2d50*/  FADD R28, R27, R14 ;  /* 0x0000000e1b1c7221 */ /* 0x000fca0000000000 */
[----:B------:R-:W-:-:S07]  /*2d60*/  MOV R13, R28 ;  /* 0x0000001c000d7202 */ /* 0x000fce0000000f00 */
[----:B------:R-:W-:Y:S05]  /*2d70*/  WARPSYNC.COLLECTIVE R15, `(.L_x_32104) ;  /* 0x000000000f087348 */ /* 0x000fea0003c00000 */
[----:B------:R0:W1:Y:S02]  /*2d80*/  SHFL.BFLY P6, R14, R13, R12, R11 ;  /* 0x0c00000c0d0e7389 */ /* 0x00006400000c000b */
[----:B01----:R-:W-:Y:S05]  /*2d90*/  ENDCOLLECTIVE ;  /* 0x000000000000791b */ /* 0x003fea0003800000 */
.L_x_32104:
[----:B------:R-:W-:Y:S05]  /*2da0*/  BRA `(.L_x_32105) ;  /* 0xffffffe400107947 */ /* 0x000fea000383ffff */
        .weak           $__internal_515_$__cuda_sm3x_div_rn_noftz_f32_slowpath
        .type           $__internal_515_$__cuda_sm3x_div_rn_noftz_f32_slowpath,@function
        .size           $__internal_515_$__cuda_sm3x_div_rn_noftz_f32_slowpath,(.L_x_37892 - $__internal_515_$__cuda_sm3x_div_rn_noftz_f32_slowpath)
$__internal_515_$__cuda_sm3x_div_rn_noftz_f32_slowpath:
        /* <DEDUP_REMOVED lines=34> */
.L_x_32107:
        /* <DEDUP_REMOVED lines=51> */
.L_x_32114:
[----:B------:R-:W-:-:S04]  /*3300*/  LOP3.LUT R7, R7, 0x80000000, RZ, 0xc0, !PT ;  /* 0x8000000007077812 */ /* 0x000fc800078ec0ff */
[----:B------:R-:W-:Y:S01]  /*3310*/  LOP3.LUT R7, R7, 0x7f800000, RZ, 0xfc, !PT ;  /* 0x7f80000007077812 */ /* 0x000fe200078efcff */
[----:B------:R-:W-:Y:S06]  /*3320*/  BRA `(.L_x_32115) ;  /* 0x0000000000047947 */ /* 0x000fec0003800000 */
.L_x_32113:
[----:B------:R-:W-:-:S07]  /*3330*/  LEA R7, R32, R7, 0x17 ;  /* 0x0000000720077211 */ /* 0x000fce00078eb8ff */
.L_x_32115:
[----:B------:R-:W-:Y:S05]  /*3340*/  BSYNC.RECONVERGENT B1 ;  /* 0x0000000000017941 */ /* 0x000fea0003800200 */
.L_x_32112:
[----:B------:R-:W-:Y:S05]  /*3350*/  BRA `(.L_x_32116) ;  /* 0x0000000000207947 */ /* 0x000fea0003800000 */
.L_x_32111:
[----:B------:R-:W-:-:S04]  /*3360*/  LOP3.LUT R7, R12, 0x80000000, R7, 0x48, !PT ;  /* 0x800000000c077812 */ /* 0x000fc800078e4807 */
[----:B------:R-:W-:Y:S01]  /*3370*/  LOP3.LUT R7, R7, 0x7f800000, RZ, 0xfc, !PT ;  /* 0x7f80000007077812 */ /* 0x000fe200078efcff */
[----:B------:R-:W-:Y:S06]  /*3380*/  BRA `(.L_x_32116) ;  /* 0x0000000000147947 */ /* 0x000fec0003800000 */
.L_x_32110:
[----:B------:R-:W-:Y:S01]  /*3390*/  LOP3.LUT R7, R12, 0x80000000, R7, 0x48, !PT ;  /* 0x800000000c077812 */ /* 0x000fe200078e4807 */
[----:B------:R-:W-:Y:S06]  /*33a0*/  BRA `(.L_x_32116) ;  /* 0x00000000000c7947 */ /* 0x000fec0003800000 */
.L_x_32109:
[----:B------:R-:W0:Y:S01]  /*33b0*/  MUFU.RSQ R7, -QNAN ;  /* 0xffc0000000077908 */ /* 0x000e220000001400 */
[----:B------:R-:W-:Y:S05]  /*33c0*/  BRA `(.L_x_32116) ;  /* 0x0000000000047947 */ /* 0x000fea0003800000 */
.L_x_32108:
[----:B------:R-:W-:-:S07]  /*33d0*/  FADD.FTZ R7, R7, R12 ;  /* 0x0000000c07077221 */ /* 0x000fce0000010000 */
.L_x_32116:
[----:B------:R-:W-:Y:S05]  /*33e0*/  BSYNC.RECONVERGENT B0 ;  /* 0x0000000000007941 */ /* 0x000fea0003800200 */
.L_x_32106:
[----:B------:R-:W-:Y:S01]  /*33f0*/  HFMA2 R13, -RZ, RZ, 0, 0 ;  /* 0x00000000ff0d7431 */ /* 0x000fe200000001ff */
[----:B------:R-:W-:-:S04]  /*3400*/  MOV R12, R26 ;  /* 0x0000001a000c7202 */ /* 0x000fc80000000f00 */
[----:B0-----:R-:W-:Y:S05]  /*3410*/  RET.REL.NODEC R12 `(_Z15SoftmaxWarpImplI24ElementwiseScaleMaskLoadIffbE11DirectStoreIffEfLi1ELi13ELi32ELi1ELb0EL9Algorithm0EEvT_T0_ll) ;  /* 0xffffffc80cf87950 */ /* 0x001fea0003c3ffff */
.L_x_32117:
        /* <DEDUP_REMOVED lines=14> */
.L_x_37892:


//--------------------- .text._Z15SoftmaxWarpImplI24ElementwiseScaleMaskLoadIffbE11DirectStoreIffEfLi1ELi12ELi32ELi1ELb1EL9Algorithm0EEvT_T0_ll --------------------------
	.section	.text._Z15SoftmaxWarpImplI24ElementwiseScaleMaskLoadIffbE11DirectStoreIffEfLi1ELi12ELi32ELi1ELb1EL9Algorithm0EEvT_T0_ll,"ax",@progbits
	.align	128
        .global         _Z15SoftmaxWarpImplI24ElementwiseScaleMaskLoadIffbE11DirectStoreIffEfLi1ELi12ELi32ELi1ELb1EL9Algorithm0EEvT_T0_ll
        .type           _Z15SoftmaxWarpImplI24ElementwiseScaleMaskLoadIffbE11DirectStoreIffEfLi1ELi12ELi32ELi1ELb1EL9Algorithm0EEvT_T0_ll,@function
        .size           _Z15SoftmaxWarpImplI24ElementwiseScaleMaskLoadIffbE11DirectStoreIffEfLi1ELi12ELi32ELi1ELb1EL9Algorithm0EEvT_T0_ll,(.L_x_37893 - _Z15SoftmaxWarpImplI24ElementwiseScaleMaskLoadIffbE11DirectStoreIffEfLi1ELi12ELi32ELi1ELb1EL9Algorithm0EEvT_T0_ll)
        .other          _Z15SoftmaxWarpImplI24ElementwiseScaleMaskLoadIffbE11DirectStoreIffEfLi1ELi12ELi32ELi1ELb1EL9Algorithm0EEvT_T0_ll,@"STO_CUDA_ENTRY STV_DEFAULT"
_Z15SoftmaxWarpImplI24ElementwiseScaleMaskLoadIffbE11DirectStoreIffEfLi1ELi12ELi32ELi1ELb1EL9Algorithm0EEvT_T0_ll:
.text._Z15SoftmaxWarpImplI24ElementwiseScaleMaskLoadIffbE11DirectStoreIffEfLi1ELi12ELi32ELi1ELb1EL9Algorithm0EEvT_T0_ll:
        /* <DEDUP_REMOVED lines=26> */
.L_x_32118:
        /* <DEDUP_REMOVED lines=24> */
[----:B------:R-:W-:-:S07]  /*0320*/  IADD3 R24, PT, PT, R22, 0xc0, RZ ;  /* 0x000000c016187810 */ /* 0x000fce0007ffe0ff */
.L_x_32145:
[----:B------:R-:W-:Y:S01]  /*0330*/  ISETP.GE.U32.AND P0, PT, R22, UR44, PT ;  /* 0x0000002c16007c0c */ /* 0x000fe2000bf06070 */
[----:B------:R-:W-:Y:S01]  /*0340*/  HFMA2 R3, -RZ, RZ, 0, 0 ;  /* 0x00000000ff037431 */ /* 0x000fe200000001ff */
[----:B------:R-:W-:Y:S01]  /*0350*/  MOV R2, R22 ;  /* 0x0000001600027202 */ /* 0x000fe20000000f00 */
[----:B------:R-:W-:Y:S01]  /*0360*/  IMAD R0, R23, UR48, RZ ;  /* 0x0000003017007c24 */ /* 0x000fe2000f8e02ff */
[----:B------:R-:W-:Y:S02]  /*0370*/  ISETP.GE.AND.EX P0, PT, RZ, UR45, PT, P0 ;  /* 0x0000002dff007c0c */ /* 0x000fe4000bf06300 */
[----:B------:R-:W-:-:S04]  /*0380*/  ISETP.GE.U32.AND P4, PT, R35, UR44, PT ;  /* 0x0000002c23007c0c */ /* 0x000fc8000bf86070 */
[----:B------:R-:W-:Y:S01]  /*0390*/  ISETP.GE.AND.EX P4, PT, RZ, UR45, PT, P4 ;  /* 0x0000002dff007c0c */ /* 0x000fe2000bf86340 */
[----:B--2---:R-:W-:-:S04]  /*03a0*/  IMAD.WIDE.U32 R4, R25, UR48, R2 ;  /* 0x0000003019047c25 */ /* 0x004fc8000f8e0002 */
        /* <DEDUP_REMOVED lines=24> */
[C---:B------:R-:W-:Y:S02]  /*0530*/  @!P5 R2UR UR6, R20.reuse ;  /* 0x000000001406d2ca */ /* 0x040fe400000e0000 */
[C---:B------:R-:W-:Y:S01]  /*0540*/  @!P5 R2UR UR7, R21.reuse ;  /* 0x000000001507d2ca */ /* 0x040fe200000e0000 */
[----:B------:R-:W4:Y:S01]  /*0550*/  @!P6 LDC R37, c[0x0][0x39c] ;  /* 0x0000e700ff25eb82 */ /* 0x000f220000000800 */
[----:B------:R-:W-:Y:S02]  /*0560*/  @!P5 R2UR UR4, R20 ;  /* 0x000000001404d2ca */ /* 0x000fe400000e0000 */
[----:B------:R-:W-:-:S09]  /*0570*/  @!P5 R2UR UR5, R21 ;  /* 0x000000001505d2ca */ /* 0x000fd200000e0000 */
[----:B------:R-:W5:Y:S01]  /*0580*/  @!P5 LDG.E.U8 R7, desc[UR6][R10.64+0x40] ;  /* 0x000040060a07d981 */ /* 0x000f62000c1e1100 */
[C---:B------:R-:W-:Y:S02]  /*0590*/  @!P6 R2UR UR6, R20.reuse ;  /* 0x000000001406e2ca */ /* 0x040fe400000e0000 */
[C---:B------:R-:W-:Y:S01]  /*05a0*/  @!P6 R2UR UR7, R21.reuse ;  /* 0x000000001507e2ca */ /* 0x040fe200000e0000 */
[----:B------:R-:W4:Y:S01]  /*05b0*/  @!P5 LDG.E R6, desc[UR4][R2.64+0x100] ;  /* 0x000100040206d981 */ /* 0x000f22000c1e1900 */
[----:B------:R-:W-:Y:S02]  /*05c0*/  @!P6 R2UR UR4, R20 ;  /* 0x000000001404e2ca */ /* 0x000fe400000e0000 */
[----:B------:R-:W-:Y:S02]  /*05d0*/  @!P6 R2UR UR5, R21 ;  /* 0x000000001505e2ca */ /* 0x000fe400000e0000 */
[----:B------:R-:W-:-:S04]  /*05e0*/  ISETP.GE.U32.AND P3, PT, R32, UR44, PT ;  /* 0x0000002c20007c0c */ /* 0x000fc8000bf66070 */
[----:B------:R-:W-:-:S03]  /*05f0*/  ISETP.GE.AND.EX P3, PT, RZ, UR45, PT, P3 ;  /* 0x0000002dff007c0c */ /* 0x000fc6000bf66330 */
[----:B------:R-:W4:Y:S01]  /*0600*/  @!P6 LDG.E.U8 R9, desc[UR6][R10.64+0x60] ;  /* 0x000060060a09e981 */ /* 0x000f22000c1e1100 */
[----:B------:R-:W-:-:S03]  /*0610*/  ISETP.GE.U32.AND P1, PT, R31, UR44, PT ;  /* 0x0000002c1f007c0c */ /* 0x000fc6000bf26070 */
[----:B------:R-:W4:Y:S01]  /*0620*/  @!P6 LDG.E R8, desc[UR4][R2.64+0x180] ;  /* 0x000180040208e981 */ /* 0x000f22000c1e1900 */
[----:B------:R-:W-:-:S05]  /*0630*/  ISETP.GE.AND.EX P1, PT, RZ, UR45, PT, P1 ;  /* 0x0000002dff007c0c */ /* 0x000fca000bf26310 */
[C---:B------:R-:W-:Y:S02]  /*0640*/  @!P3 R2UR UR6, R20.reuse ;  /* 0x000000001406b2ca */ /* 0x040fe400000e0000 */
[C---:B------:R-:W-:Y:S02]  /*0650*/  @!P3 R2UR UR7, R21.reuse ;  /* 0x000000001507b2ca */ /* 0x040fe400000e0000 */
[C---:B------:R-:W-:Y:S02]  /*0660*/  @!P3 R2UR UR4, R20.reuse ;  /* 0x000000001404b2ca */ /* 0x040fe400000e0000 */
[C---:B------:R-:W-:Y:S02]  /*0670*/  @!P3 R2UR UR5, R21.reuse ;  /* 0x000000001505b2ca */ /* 0x040fe400000e0000 */
[----:B------:R-:W-:Y:S02]  /*0680*/  @!P1 R2UR UR8, R20 ;  /* 0x00000000140892ca */ /* 0x000fe400000e0000 */
[----:B------:R-:W-:-:S05]  /*0690*/  @!P1 R2UR UR9, R21 ;  /* 0x00000000150992ca */ /* 0x000fca00000e0000 */
[----:B------:R-:W4:Y:S01]  /*06a0*/  @!P3 LDG.E.U8 R14, desc[UR6][R10.64+0x80] ;  /* 0x000080060a0eb981 */ /* 0x000f22000c1e1100 */
[----:B------:R-:W-:Y:S02]  /*06b0*/  @!P1 R2UR UR6, R20 ;  /* 0x00000000140692ca */ /* 0x000fe400000e0000 */
[----:B------:R-:W-:-:S05]  /*06c0*/  @!P1 R2UR UR7, R21 ;  /* 0x00000000150792ca */ /* 0x000fca00000e0000 */
[----:B------:R-:W4:Y:S01]  /*06d0*/  @!P1 LDG.E.U8 R16, desc[UR8][R10.64+0xa0] ;  /* 0x0000a0080a109981 */ /* 0x000f22000c1e1100 */
[----:B--2---:R-:W-:-:S03]  /*06e0*/  ISETP.NE.OR P2, PT, R12, RZ, P0 ;  /* 0x000000ff0c00720c */ /* 0x004fc60000745670 */
[----:B------:R-:W2:Y:S01]  /*06f0*/  @!P3 LDG.E R12, desc[UR4][R2.64+0x200] ;  /* 0x00020004020cb981 */ /* 0x000ea2000c1e1900 */
[----:B0-----:R-:W-:-:S09]  /*0700*/  @!P0 FMUL R0, R0, R13 ;  /* 0x0000000d00008220 */ /* 0x001fd20000400000 */
[----:B------:R-:W0:Y:S01]  /*0710*/  @!P2 LDC R0, c[0x0][0x398] ;  /* 0x0000e600ff00ab82 */ /* 0x000e220000000800 */
[----:B---3--:R-:W-:-:S07]  /*0720*/  ISETP.NE.OR P2, PT, R5, RZ, P4 ;  /* 0x000000ff0500720c */ /* 0x008fce0002745670 */
[----:B------:R-:W4:Y:S01]  /*0730*/  @!P5 LDC R5, c[0x0][0x39c] ;  /* 0x0000e700ff05db82 */ /* 0x000f220000000800 */
[----:B-1----:R-:W-:Y:S02]  /*0740*/  @!P4 FMUL R4, R4, R15 ;  /* 0x0000000f0404c220 */ /* 0x002fe40000400000 */
[----:B------:R-:W3:Y:S05]  /*0750*/  @!P1 LDG.E R15, desc[UR6][R2.64+0x280] ;  /* 0x00028006020f9981 */ /* 0x000eea000c1e1900 */
        /* <DEDUP_REMOVED lines=16> */
[----:B------:R-:W-:Y:S01]  /*0860*/  @!P6 FMUL R8, R8, R37 ;  /* 0x000000250808e220 */ /* 0x000fe20000400000 */
[----:B------:R-:W2:Y:S01]  /*0870*/  @!P3 LDC R7, c[0x0][0x39c] ;  /* 0x0000e700ff07bb82 */ /* 0x000ea20000000800 */
[----:B------:R-:W-:-:S07]  /*0880*/  IMAD.MOV.U32 R49, RZ, RZ, -0x800000 ;  /* 0xff800000ff317424 */ /* 0x000fce00078e00ff */
[----:B------:R-:W3:Y:S08]  /*0890*/  @!P1 LDC R4, c[0x0][0x39c] ;  /* 0x0000e700ff049b82 */ /* 0x000ef00000000800 */
[----:B------:R-:W0:Y:S01]  /*08a0*/  @!P4 LDC R6, c[0x0][0x398] ;  /* 0x0000e600ff06cb82 */ /* 0x000e220000000800 */
[----:B------:R-:W-:-:S13]  /*08b0*/  ISETP.NE.OR P4, PT, R9, RZ, P6 ;  /* 0x000000ff0900720c */ /* 0x000fda0003785670 */
[----:B------:R-:W1:Y:S01]  /*08c0*/  @!P4 LDC R8, c[0x0][0x398] ;  /* 0x0000e600ff08cb82 */ /* 0x000e620000000800 */
[----:B------:R-:W-:Y:S02]  /*08d0*/  MOV R5, 0xff800000 ;  /* 0xff80000000057802 */ /* 0x000fe40000000f00 */
[-C--:B0-----:R-:W-:Y:S02]  /*08e0*/  @!P5 MOV R49, R6.reuse ;  /* 0x000000060031d202 */ /* 0x081fe40000000f00 */
[----:B------:R-:W-:Y:S02]  /*08f0*/  @!P5 FMNMX R13, R13, R6, !PT ;  /* 0x000000060d0dd209 */ /* 0x000fe40007800000 */
[----:B------:R-:W-:Y:S02]  /*0900*/  ISETP.NE.OR P5, PT, R14, RZ, P3 ;  /* 0x000000ff0e00720c */ /* 0x000fe40001fa5670 */
[----:B------:R-:W-:Y:S02]  /*0910*/  ISETP.NE.OR P4, PT, R16, RZ, P1 ;  /* 0x000000ff1000720c */ /* 0x000fe40000f85670 */
[----:B-1----:R-:W-:-:S02]  /*0920*/  @!P6 MOV R5, R8 ;  /* 0x000000080005e202 */ /* 0x002fc40000000f00 */
[----:B------:R-:W-:Y:S02]  /*0930*/  @!P6 FMNMX R13, R13, R8, !PT ;  /* 0x000000080d0de209 */ /* 0x000fe40007800000 */
[----:B------:R-:W-:Y:S01]  /*0940*/  ISETP.GE.U32.AND P6, PT, R30, UR44, PT ;  /* 0x0000002c1e007c0c */ /* 0x000fe2000bfc6070 */
[----:B------:R-:W0:Y:S01]  /*0950*/  @!P2 LDC R8, c[0x0][0x39c] ;  /* 0x0000e700ff08ab82 */ /* 0x000e220000000800 */
[----:B------:R-:W-:Y:S01]  /*0960*/  MOV R9, 0xff800000 ;  /* 0xff80000000097802 */ /* 0x000fe20000000f00 */
[----:B--2---:R-:W-:-:S06]  /*0970*/  @!P3 FMUL R12, R12, R7 ;  /* 0x000000070c0cb220 */ /* 0x004fcc0000400000 */
[----:B------:R-:W1:Y:S01]  /*0980*/  @!P5 LDC R12, c[0x0][0x398] ;  /* 0x0000e600ff0cdb82 */ /* 0x000e620000000800 */
[----:B------:R-:W-:Y:S01]  /*0990*/  ISETP.GE.AND.EX P5, PT, RZ, UR45, PT, P6 ;  /* 0x0000002dff007c0c */ /* 0x000fe2000bfa6360 */
[----:B---3--:R-:W-:-:S12]  /*09a0*/  @!P1 FMUL R4, R15, R4 ;  /* 0x000000040f049220 */ /* 0x008fd80000400000 */
[----:B------:R-:W-:Y:S01]  /*09b0*/  @!P5 R2UR UR6, R20 ;  /* 0x000000001406d2ca */ /* 0x000fe200000e0000 */
[----:B------:R-:W-:Y:S01]  /*09c0*/  IMAD.MOV.U32 R7, RZ, RZ, -0x800000 ;  /* 0xff800000ff077424 */ /* 0x000fe200078e00ff */
[----:B------:R-:W2:Y:S01]  /*09d0*/  @!P5 LDC R39, c[0x0][0x39c] ;  /* 0x0000e700ff27db82 */ /* 0x000ea20000000800 */
[----:B------:R-:W-:-:S07]  /*09e0*/  @!P5 R2UR UR7, R21 ;  /* 0x000000001507d2ca */ /* 0x000fce00000e0000 */
[----:B------:R-:W3:Y:S01]  /*09f0*/  @!P4 LDC R4, c[0x0][0x398] ;  /* 0x0000e600ff04cb82 */ /* 0x000ee20000000800 */
[----:B------:R-:W-:-:S04]  /*0a00*/  ISETP.GE.U32.AND P4, PT, R29, UR44, PT ;  /* 0x0000002c1d007c0c */ /* 0x000fc8000bf86070 */
[----:B------:R-:W-:Y:S01]  /*0a10*/  ISETP.GE.AND.EX P4, PT, RZ, UR45, PT, P4 ;  /* 0x0000002dff007c0c */ /* 0x000fe2000bf86340 */
[----:B------:R-:W4:Y:S01]  /*0a20*/  @!P5 LDG.E.U8 R40, desc[UR6][R10.64+0xe0] ;  /* 0x0000e0060a28d981 */ /* 0x000f22000c1e1100 */
[----:B------:R-:W-:Y:S02]  /*0a30*/  @!P5 R2UR UR4, R20 ;  /* 0x000000001404d2ca */ /* 0x000fe400000e0000 */
[----:B------:R-:W-:Y:S02]  /*0a40*/  @!P5 R2UR UR5, R21 ;  /* 0x000000001505d2ca */ /* 0x000fe400000e0000 */
[-C--:B-1----:R-:W-:Y:S02]  /*0a50*/  @!P3 MOV R7, R12.reuse ;  /* 0x0000000c0007b202 */ /* 0x082fe40000000f00 */
[----:B------:R-:W-:Y:S02]  /*0a60*/  @!P3 FMNMX R13, R13, R12, !PT ;  /* 0x0000000c0d0db209 */ /* 0x000fe40007800000 */
[----:B------:R-:W-:-:S03]  /*0a70*/  ISETP.GE.U32.AND P3, PT, R28, UR44, PT ;  /* 0x0000002c1c007c0c */ /* 0x000fc6000bf66070 */
[C---:B------:R-:W-:Y:S01]  /*0a80*/  @!P4 R2UR UR6, R20.reuse ;  /* 0x000000001406c2ca */ /* 0x040fe200000e0000 */
[----:B------:R-:W1:Y:S01]  /*0a90*/  @!P4 LDC R41, c[0x0][0x39c] ;  /* 0x0000e700ff29cb82 */ /* 0x000e620000000800 */
[C---:B------:R-:W-:Y:S02]  /*0aa0*/  @!P4 R2UR UR7, R21.reuse ;  /* 0x000000001507c2ca */ /* 0x040fe400000e0000 */
[----:B------:R-:W-:Y:S01]  /*0ab0*/  ISETP.GE.AND.EX P3, PT, RZ, UR45, PT, P3 ;  /* 0x0000002dff007c0c */ /* 0x000fe2000bf66330 */
[----:B------:R-:W2:Y:S01]  /*0ac0*/  @!P5 LDG.E R6, desc[UR4][R2.64+0x380] ;  /* 0x000380040206d981 */ /* 0x000ea2000c1e1900 */
[----:B------:R-:W-:Y:S02]  /*0ad0*/  @!P4 R2UR UR4, R20 ;  /* 0x000000001404c2ca */ /* 0x000fe400000e0000 */
[----:B------:R-:W-:Y:S02]  /*0ae0*/  @!P4 R2UR UR5, R21 ;  /* 0x000000001505c2ca */ /* 0x000fe400000e0000 */
[----:B---3--:R-:W-:-:S02]  /*0af0*/  @!P1 MOV R9, R4 ;  /* 0x0000000400099202 */ /* 0x008fc40000000f00 */
[----:B------:R-:W-:Y:S02]  /*0b00*/  @!P1 FMNMX R13, R13, R4, !PT ;  /* 0x000000040d0d9209 */ /* 0x000fe40007800000 */
[----:B------:R-:W-:Y:S01]  /*0b10*/  ISETP.NE.OR P6, PT, R36, RZ, P2 ;  /* 0x000000ff2400720c */ /* 0x000fe200017c5670 */
[----:B------:R-:W3:Y:S01]  /*0b20*/  @!P4 LDG.E.U8 R12, desc[UR6][R10.64+0x100] ;  /* 0x000100060a0cc981 */ /* 0x000ee2000c1e1100 */
[----:B------:R-:W-:Y:S02]  /*0b30*/  ISETP.GE.U32.AND P1, PT, R27, UR44, PT ;  /* 0x0000002c1b007c0c */ /* 0x000fe4000bf26070 */
[----:B------:R-:W-:Y:S02]  /*0b40*/  @!P3 R2UR UR6, R20 ;  /* 0x000000001406b2ca */ /* 0x000fe400000e0000 */
[----:B------:R-:W-:Y:S02]  /*0b50*/  @!P3 R2UR UR7, R21 ;  /* 0x000000001507b2ca */ /* 0x000fe400000e0000 */
[----:B------:R-:W-:Y:S01]  /*0b60*/  ISETP.GE.AND.EX P1, PT, RZ, UR45, PT, P1 ;  /* 0x0000002dff007c0c */ /* 0x000fe2000bf26310 */
[----:B0-----:R-:W-:-:S02]  /*0b70*/  @!P2 FMUL R4, R17, R8 ;  /* 0x000000081104a220 */ /* 0x001fc40000400000 */
[----:B------:R-:W1:Y:S01]  /*0b80*/  @!P4 LDG.E R8, desc[UR4][R2.64+0x400] ;  /* 0x000400040208c981 */ /* 0x000e62000c1e1900 */
[----:B------:R-:W-:Y:S02]  /*0b90*/  @!P3 R2UR UR4, R20 ;  /* 0x000000001404b2ca */ /* 0x000fe400000e0000 */
[----:B------:R-:W-:Y:S01]  /*0ba0*/  @!P3 R2UR UR5, R21 ;  /* 0x000000001505b2ca */ /* 0x000fe200000e0000 */
[----:B------:R-:W0:Y:S01]  /*0bb0*/  @!P6 LDC R4, c[0x0][0x398] ;  /* 0x0000e600ff04eb82 */ /* 0x000e220000000800 */
[----:B------:R-:W-:-:S03]  /*0bc0*/  ISETP.GE.U32.AND P6, PT, R26, UR44, PT ;  /* 0x0000002c1a007c0c */ /* 0x000fc6000bfc6070 */
[----:B------:R-:W5:Y:S01]  /*0bd0*/  @!P3 LDG.E.U8 R15, desc[UR6][R10.64+0x120] ;  /* 0x000120060a0fb981 */ /* 0x000f62000c1e1100 */
[----:B------:R-:W-:Y:S02]  /*0be0*/  ISETP.GE.AND.EX P6, PT, RZ, UR45, PT, P6 ;  /* 0x0000002dff007c0c */ /* 0x000fe4000bfc6360 */
[----:B------:R-:W-:Y:S02]  /*0bf0*/  @!P1 R2UR UR6, R20 ;  /* 0x00000000140692ca */ /* 0x000fe400000e0000 */
[----:B------:R-:W-:-:S03]  /*0c00*/  @!P1 R2UR UR7, R21 ;  /* 0x00000000150792ca */ /* 0x000fc600000e0000 */
[----:B------:R-:W5:Y:S01]  /*0c10*/  @!P3 LDG.E R14, desc[UR4][R2.64+0x480] ;  /* 0x00048004020eb981 */ /* 0x000f62000c1e1900 */
[----:B------:R-:W-:Y:S02]  /*0c20*/  @!P1 R2UR UR4, R20 ;  /* 0x00000000140492ca */ /* 0x000fe400000e0000 */
[----:B------:R-:W-:-:S07]  /*0c30*/  @!P1 R2UR UR5, R21 ;  /* 0x00000000150592ca */ /* 0x000fce00000e0000 */
[----:B------:R-:W5:Y:S01]  /*0c40*/  @!P1 LDG.E.U8 R36, desc[UR6][R10.64+0x140] ;  /* 0x000140060a249981 */ /* 0x000f62000c1e1100 */
[----:B------:R-:W-:Y:S02]  /*0c50*/  @!P6 R2UR UR6, R20 ;  /* 0x000000001406e2ca */ /* 0x000fe400000e0000 */
[----:B------:R-:W-:-:S03]  /*0c60*/  @!P6 R2UR UR7, R21 ;  /* 0x000000001507e2ca */ /* 0x000fc600000e0000 */
[----:B------:R-:W5:Y:S01]  /*0c70*/  @!P1 LDG.E R16, desc[UR4][R2.64+0x500] ;  /* 0x0005000402109981 */ /* 0x000f62000c1e1900 */
[----:B------:R-:W-:Y:S02]  /*0c80*/  @!P6 R2UR UR4, R20 ;  /* 0x000000001404e2ca */ /* 0x000fe400000e0000 */
[----:B------:R-:W-:-:S07]  /*0c90*/  @!P6 R2UR UR5, R21 ;  /* 0x000000001505e2ca */ /* 0x000fce00000e0000 */
[----:B------:R-:W5:Y:S06]  /*0ca0*/  @!P6 LDG.E.U8 R38, desc[UR6][R10.64+0x160] ;  /* 0x000160060a26e981 */ /* 0x000f6c000c1e1100 */
[----:B------:R0:W5:Y:S01]  /*0cb0*/  @!P6 LDG.E R37, desc[UR4][R2.64+0x580] ;  /* 0x000580040225e981 */ /* 0x000162000c1e1900 */
[----:B------:R-:W-:Y:S01]  /*0cc0*/  IMAD.MOV.U32 R17, RZ, RZ, -0x800000 ;  /* 0xff800000ff117424 */ /* 0x000fe200078e00ff */
[-C--:B0-----:R-:W-:Y:S02]  /*0cd0*/  @!P2 FMNMX R13, R13, R4.reuse, !PT ;  /* 0x000000040d0da209 */ /* 0x081fe40007800000 */
[----:B------:R-:W-:Y:S01]  /*0ce0*/  @!P2 MOV R17, R4 ;  /* 0x000000040011a202 */ /* 0x000fe20000000f00 */
[----:B------:R-:W0:Y:S08]  /*0cf0*/  @!P1 LDC R3, c[0x0][0x39c] ;  /* 0x0000e700ff039b82 */ /* 0x000e300000000800 */
[----:B------:R-:W0:Y:S01]  /*0d00*/  @!P6 LDC R2, c[0x0][0x39c] ;  /* 0x0000e700ff02eb82 */ /* 0x000e220000000800 */
[----:B------:R-:W-:Y:S01]  /*0d10*/  UMOV UR4, 0xffffffff ;  /* 0xffffffff00047882 */ /* 0x000fe20000000000 */
[----:B------:R-:W-:Y:S01]  /*0d20*/  MOV R45, 0xff800000 ;  /* 0xff800000002d7802 */ /* 0x000fe20000000f00 */
[----:B------:R-:W-:-:S02]  /*0d30*/  IMAD.MOV.U32 R47, RZ, RZ, -0x800000 ;  /* 0xff800000ff2f7424 */ /* 0x000fc400078e00ff */
[----:B------:R-:W-:Y:S01]  /*0d40*/  IMAD.MOV.U32 R43, RZ, RZ, -0x800000 ;  /* 0xff800000ff2b7424 */ /* 0x000fe200078e00ff */
[----:B----4-:R-:W-:Y:S01]  /*0d50*/  ISETP.NE.OR P2, PT, R40, RZ, P5 ;  /* 0x000000ff2800720c */ /* 0x010fe20002f45670 */
[----:B--2---:R-:W-:Y:S02]  /*0d60*/  @!P5 FMUL R6, R6, R39 ;  /* 0x000000270606d220 */ /* 0x004fe40000400000 */
[----:B------:R-:W2:Y:S10]  /*0d70*/  @!P3 LDC R39, c[0x0][0x39c] ;  /* 0x0000e700ff27bb82 */ /* 0x000eb40000000800 */
[----:B------:R-:W4:Y:S01]  /*0d80*/  @!P2 LDC R6, c[0x0][0x398] ;  /* 0x0000e600ff06ab82 */ /* 0x000f220000000800 */
[----:B---3--:R-:W-:Y:S01]  /*0d90*/  ISETP.NE.OR P2, PT, R12, RZ, P4 ;  /* 0x000000ff0c00720c */ /* 0x008fe20002745670 */
[----:B-1----:R-:W-:-:S12]  /*0da0*/  @!P4 FMUL R8, R8, R41 ;  /* 0x000000290808c220 */ /* 0x002fd80000400000 */
[----:B------:R-:W1:Y:S01]  /*0db0*/  @!P2 LDC R8, c[0x0][0x398] ;  /* 0x0000e600ff08ab82 */ /* 0x000e620000000800 */
[----:B-----5:R-:W-:Y:S01]  /*0dc0*/  ISETP.NE.OR P2, PT, R15, RZ, P3 ;  /* 0x000000ff0f00720c */ /* 0x020fe20001f45670 */
[----:B--2---:R-:W-:-:S12]  /*0dd0*/  @!P3 FMUL R14, R14, R39 ;  /* 0x000000270e0eb220 */ /* 0x004fd80000400000 */
[----:B------:R-:W2:Y:S01]  /*0de0*/  @!P2 LDC R14, c[0x0][0x398] ;  /* 0x0000e600ff0eab82 */ /* 0x000ea20000000800 */
[----:B------:R-:W-:Y:S01]  /*0df0*/  ISETP.NE.OR P2, PT, R36, RZ, P1 ;  /* 0x000000ff2400720c */ /* 0x000fe20000f45670 */
[----:B0-----:R-:W-:-:S12]  /*0e00*/  @!P1 FMUL R16, R16, R3 ;  /* 0x0000000310109220 */ /* 0x001fd80000400000 */
[----:B------:R-:W0:Y:S01]  /*0e10*/  @!P2 LDC R16, c[0x0][0x398] ;  /* 0x0000e600ff10ab82 */ /* 0x000e220000000800 */
[----:B------:R-:W-:Y:S01]  /*0e20*/  ISETP.NE.OR P2, PT, R38, RZ, P6 ;  /* 0x000000ff2600720c */ /* 0x000fe20003745670 */
[----:B------:R-:W-:-:S12]  /*0e30*/  @!P6 FMUL R2, R37, R2 ;  /* 0x000000022502e220 */ /* 0x000fd80000400000 */
[----:B------:R-:W3:Y:S01]  /*0e40*/  @!P2 LDC R2, c[0x0][0x398] ;  /* 0x0000e600ff02ab82 */ /* 0x000ee20000000800 */
[----:B----4-:R-:W-:-:S04]  /*0e50*/  @!P5 FMNMX R13, R13, R6, !PT ;  /* 0x000000060d0dd209 */ /* 0x010fc80007800000 */
[----:B-1----:R-:W-:-:S04]  /*0e60*/  @!P4 FMNMX R13, R13, R8, !PT ;  /* 0x000000080d0dc209 */ /* 0x002fc80007800000 */
[----:B--2---:R-:W-:-:S04]  /*0e70*/  @!P3 FMNMX R13, R13, R14, !PT ;  /* 0x0000000e0d0db209 */ /* 0x004fc80007800000 */
[----:B0-----:R-:W-:Y:S02]  /*0e80*/  @!P1 FMNMX R13, R13, R16, !PT ;  /* 0x000000100d0d9209 */ /* 0x001fe40007800000 */
        /* <DEDUP_REMOVED lines=34> */
[----:B------:R-:W-:Y:S01]  /*10b0*/  FADD R9, -R14, R9 ;  /* 0x000000090e097221 */ /* 0x000fe20000000100 */
[----:B------:R-:W-:Y:S01]  /*10c0*/  FADD R2, R0, -12583039 ;  /* 0xcb40007f00027421 */ /* 0x000fe20000000000 */
[C---:B------:R-:W-:Y:S01]  /*10d0*/  FADD R45, -R14.reuse, R45 ;  /* 0x0000002d0e2d7221 */ /* 0x040fe20000000100 */
[C---:B------:R-:W-:Y:S01]  /*10e0*/  FADD R17, -R14.reuse, R47 ;  /* 0x0000002f0e117221 */ /* 0x040fe20000000100 */
[C---:B------:R-:W-:Y:S01]  /*10f0*/  FADD R43, -R14.reuse, R43 ;  /* 0x0000002b0e2b7221 */ /* 0x040fe20000000100 */
[----:B------:R-:W-:Y:S01]  /*1100*/  FFMA R16, R37, 1.4426950216293334961, -R2 ;  /* 0x3fb8aa3b25107823 */ /* 0x000fe20000000802 */
[-C--:B------:R-:W-:Y:S01]  /*1110*/  FFMA.RM R2, R3, R4.reuse, 12582913 ;  /* 0x4b40000103027423 */ /* 0x080fe20000004004 */
[-C--:B------:R-:W-:Y:S01]  /*1120*/  FFMA.RM R3, R7, R4.reuse, 12582913 ;  /* 0x4b40000107037423 */ /* 0x080fe20000004004 */
[C---:B------:R-:W-:Y:S01]  /*1130*/  FADD R39, -R14.reuse, R39 ;  /* 0x000000270e277221 */ /* 0x040fe20000000100 */
[----:B------:R-:W-:Y:S01]  /*1140*/  FADD R41, -R14, R41 ;  /* 0x000000290e297221 */ /* 0x000fe20000000100 */
[----:B------:R-:W-:Y:S01]  /*1150*/  FFMA.RM R10, R5, R4, 12582913 ;  /* 0x4b400001050a7423 */ /* 0x000fe20000004004 */
[----:B------:R-:W-:Y:S01]  /*1160*/  FADD R8, R2, -12583039 ;  /* 0xcb40007f02087421 */ /* 0x000fe20000000000 */
[----:B------:R-:W-:Y:S01]  /*1170*/  FADD R14, R3, -12583039 ;  /* 0xcb40007f030e7421 */ /* 0x000fe20000000000 */
[----:B------:R-:W-:Y:S01]  /*1180*/  FFMA.SAT R5, R13, R6, 0.5 ;  /* 0x3f0000000d057423 */ /* 0x000fe20000002006 */
[----:B------:R-:W-:Y:S01]  /*1190*/  FADD R12, R10, -12583039 ;  /* 0xcb40007f0a0c7421 */ /* 0x000fe20000000000 */
        /* <DEDUP_REMOVED lines=25> */
[----:B------:R-:W-:Y:S01]  /*1330*/  FFMA.SAT R47, R41, R6, 0.5 ;  /* 0x3f000000292f7423 */ /* 0x000fe20000002006 */
[-C--:B------:R-:W-:Y:S01]  /*1340*/  FFMA.RM R9, R9, R4.reuse, 12582913 ;  /* 0x4b40000109097423 */ /* 0x080fe20000004004 */
[----:B------:R-:W-:Y:S01]  /*1350*/  SHF.L.U32 R49, R10, 0x17, RZ ;  /* 0x000000170a317819 */ /* 0x000fe200000006ff */
[----:B------:R-:W-:Y:S01]  /*1360*/  FFMA.RM R11, R11, R4, 12582913 ;  /* 0x4b4000010b0b7423 */ /* 0x000fe20000004004 */
[----:B------:R-:W-:Y:S01]  /*1370*/  MUFU.EX2 R15, R19 ;  /* 0x00000013000f7308 */ /* 0x000fe20000000800 */
[----:B------:R-:W-:-:S02]  /*1380*/  FADD R14, R9, -12583039 ;  /* 0xcb40007f090e7421 */ /* 0x000fc40000000000 */
[----:B------:R-:W-:Y:S02]  /*1390*/  FADD R12, R11, -12583039 ;  /* 0xcb40007f0b0c7421 */ /* 0x000fe40000000000 */
[----:B------:R-:W-:Y:S02]  /*13a0*/  FFMA R14, R17, 1.4426950216293334961, -R14 ;  /* 0x3fb8aa3b110e7823 */ /* 0x000fe4000000080e */
[----:B------:R-:W-:Y:S01]  /*13b0*/  FFMA R12, R45, 1.4426950216293334961, -R12 ;  /* 0x3fb8aa3b2d0c7823 */ /* 0x000fe2000000080c */
[----:B------:R-:W1:Y:S01]  /*13c0*/  MUFU.EX2 R40, R40 ;  /* 0x0000002800287308 */ /* 0x000e620000000800 */
[----:B------:R-:W-:Y:S02]  /*13d0*/  FFMA R17, R17, 1.925963033500011079e-08, R14 ;  /* 0x32a5706011117823 */ /* 0x000fe4000000000e */
[----:B------:R-:W-:Y:S01]  /*13e0*/  FFMA R45, R45, 1.925963033500011079e-08, R12 ;  /* 0x32a570602d2d7823 */ /* 0x000fe2000000000c */
[----:B------:R-:W-:Y:S01]  /*13f0*/  FFMA.RM R12, R13, R4, 12582913 ;  /* 0x4b4000010d0c7423 */ /* 0x000fe20000004004 */
[----:B------:R-:W-:-:S03]  /*1400*/  FFMA.SAT R13, R39, R6, 0.5 ;  /* 0x3f000000270d7423 */ /* 0x000fc60000002006 */
[----:B------:R-:W-:Y:S01]  /*1410*/  FADD R14, R12, -12583039 ;  /* 0xcb40007f0c0e7421 */ /* 0x000fe20000000000 */
[----:B------:R-:W-:Y:S01]  /*1420*/  FFMA.RM R13, R13, R4, 12582913 ;  /* 0x4b4000010d0d7423 */ /* 0x000fe20000004004 */
[----:B------:R-:W2:Y:S02]  /*1430*/  MUFU.EX2 R36, R36 ;  /* 0x0000002400247308 */ /* 0x000ea40000000800 */
[----:B------:R-:W-:-:S04]  /*1440*/  FFMA R14, R43, 1.4426950216293334961, -R14 ;  /* 0x3fb8aa3b2b0e7823 */ /* 0x000fc8000000080e */
[----:B------:R-:W-:Y:S01]  /*1450*/  FFMA R43, R43, 1.925963033500011079e-08, R14 ;  /* 0x32a570602b2b7823 */ /* 0x000fe2000000000e */
[----:B------:R-:W-:Y:S01]  /*1460*/  FFMA.RM R14, R47, R4, 12582913 ;  /* 0x4b4000012f0e7423 */ /* 0x000fe20000004004 */
[----:B------:R-:W-:Y:S01]  /*1470*/  IMAD.SHL.U32 R47, R0, 0x800000, RZ ;  /* 0x00800000002f7824 */ /* 0x000fe200078e00ff */
[----:B------:R-:W-:Y:S01]  /*1480*/  SHF.L.U32 R0, R2, 0x17, RZ ;  /* 0x0000001702007819 */ /* 0x000fe200000006ff */
[----:B------:R-:W-:Y:S01]  /*1490*/  FADD R4, R13, -12583039 ;  /* 0xcb40007f0d047421 */ /* 0x000fe20000000000 */
[----:B------:R-:W3:Y:S01]  /*14a0*/  MUFU.EX2 R19, R44 ;  /* 0x0000002c00137308 */ /* 0x000ee20000000800 */
[----:B0-----:R-:W-:Y:S01]  /*14b0*/  FMUL R6, R47, R16 ;  /* 0x000000102f067220 */ /* 0x001fe20000400000 */
[----:B-1----:R-:W-:Y:S01]  /*14c0*/  FMUL R2, R49, R40 ;  /* 0x0000002831027220 */ /* 0x002fe20000400000 */
[----:B------:R-:W-:Y:S01]  /*14d0*/  FFMA R4, R39, 1.4426950216293334961, -R4 ;  /* 0x3fb8aa3b27047823 */ /* 0x000fe20000000804 */
[----:B------:R-:W-:Y:S01]  /*14e0*/  FMUL R0, R0, R15 ;  /* 0x0000000f00007220 */ /* 0x000fe20000400000 */
[----:B------:R-:W-:Y:S01]  /*14f0*/  SHF.L.U32 R15, R3, 0x17, RZ ;  /* 0x00000017030f7819 */ /* 0x000fe200000006ff */
[----:B------:R-:W-:Y:S01]  /*1500*/  FADD R3, RZ, R6 ;  /* 0x00000006ff037221 */ /* 0x000fe20000000000 */
[----:B------:R-:W-:Y:S01]  /*1510*/  FFMA R42, R39, 1.925963033500011079e-08, R4 ;  /* 0x32a57060272a7823 */ /* 0x000fe20000000004 */
[----:B------:R-:W0:Y:S01]  /*1520*/  MUFU.EX2 R37, R37 ;  /* 0x0000002500257308 */ /* 0x000e220000000800 */
[----:B------:R-:W-:-:S02]  /*1530*/  IMAD.SHL.U32 R4, R5, 0x800000, RZ ;  /* 0x0080000005047824 */ /* 0x000fc400078e00ff */
[----:B------:R-:W-:Y:S01]  /*1540*/  FADD R5, R3, R0 ;  /* 0x0000000003057221 */ /* 0x000fe20000000000 */
[----:B--2---:R-:W-:Y:S01]  /*1550*/  FMUL R3, R15, R36 ;  /* 0x000000240f037220 */ /* 0x004fe20000400000 */
[----:B------:R-:W-:Y:S01]  /*1560*/  FADD R36, R14, -12583039 ;  /* 0xcb40007f0e247421 */ /* 0x000fe20000000000 */
[----:B------:R-:W-:Y:S01]  /*1570*/  SHF.L.U32 R16, R7, 0x17, RZ ;  /* 0x0000001707107819 */ /* 0x000fe200000006ff */
[----:B------:R-:W-:Y:S01]  /*1580*/  FADD R10, R5, R2 ;  /* 0x00000002050a7221 */ /* 0x000fe20000000000 */
[----:B------:R-:W-:Y:S01]  /*1590*/  SHF.L.U32 R15, R8, 0x17, RZ ;  /* 0x00000017080f7819 */ /* 0x000fe200000006ff */
[----:B------:R-:W1:Y:S01]  /*15a0*/  MUFU.EX2 R38, R38 ;  /* 0x0000002600267308 */ /* 0x000e620000000800 */
[----:B---3--:R-:W-:Y:S01]  /*15b0*/  FMUL R4, R4, R19 ;  /* 0x0000001304047220 */ /* 0x008fe20000400000 */
[----:B------:R-:W-:Y:S01]  /*15c0*/  FADD R7, R10, R3 ;  /* 0x000000030a077221 */ /* 0x000fe20000000000 */
[----:B------:R-:W-:Y:S01]  /*15d0*/  FFMA R36, R41, 1.4426950216293334961, -R36 ;  /* 0x3fb8aa3b29247823 */ /* 0x000fe20000000824 */
[----:B------:R-:W-:-:S02]  /*15e0*/  SHF.L.U32 R13, R13, 0x17, RZ ;  /* 0x000000170d0d7819 */ /* 0x000fc400000006ff */
[----:B------:R-:W-:Y:S01]  /*15f0*/  FADD R8, R7, R4 ;  /* 0x0000000407087221 */ /* 0x000fe20000000000 */
[----:B------:R-:W-:Y:S01]  /*1600*/  FFMA R41, R41, 1.925963033500011079e-08, R36 ;  /* 0x32a5706029297823 */ /* 0x000fe20000000024 */
[----:B------:R-:W2:Y:S01]  /*1610*/  MUFU.EX2 R39, R45 ;  /* 0x0000002d00277308 */ /* 0x000ea20000000800 */
[----:B0-----:R-:W-:Y:S01]  /*1620*/  FMUL R5, R16, R37 ;  /* 0x0000002510057220 */ /* 0x001fe20000400000 */
[----:B------:R-:W-:Y:S01]  /*1630*/  SHF.L.U32 R16, R11, 0x17, RZ ;  /* 0x000000170b107819 */ /* 0x000fe200000006ff */
[----:B------:R-:W-:Y:S01]  /*1640*/  IMAD.SHL.U32 R36, R9, 0x800000, RZ ;  /* 0x0080000009247824 */ /* 0x000fe200078e00ff */
[----:B------:R-:W-:Y:S01]  /*1650*/  SHF.L.U32 R14, R14, 0x17, RZ ;  /* 0x000000170e0e7819 */ /* 0x000fe200000006ff */
[----:B------:R-:W-:-:S03]  /*1660*/  FADD R10, R8, R5 ;  /* 0x00000005080a7221 */ /* 0x000fc60000000000 */
[----:B------:R-:W0:Y:S01]  /*1670*/  MUFU.EX2 R17, R17 ;  /* 0x0000001100117308 */ /* 0x000e220000000800 */
[----:B-1----:R-:W-:-:S04]  /*1680*/  FMUL R7, R15, R38 ;  /* 0x000000260f077220 */ /* 0x002fc80000400000 */
[----:B------:R-:W-:Y:S01]  /*1690*/  FADD R11, R10, R7 ;  /* 0x000000070a0b7221 */ /* 0x000fe20000000000 */
[----:B------:R-:W-:Y:S02]  /*16a0*/  SHF.L.U32 R10, R12, 0x17, RZ ;  /* 0x000000170c0a7819 */ /* 0x000fe400000006ff */
        /* <DEDUP_REMOVED lines=22> */
.L_x_32157:
        /* <DEDUP_REMOVED lines=11> */
[----:B0-----:R-:W-:Y:S05]  /*18c0*/  CALL.REL.NOINC `($__internal_516_$__cuda_sm3x_div_rn_noftz_f32_slowpath) ;  /* 0x0000001800807944 */ /* 0x001fea0003c00000 */
[----:B------:R-:W-:-:S07]  /*18d0*/  IMAD.MOV.U32 R15, RZ, RZ, R6 ;  /* 0x000000ffff0f7224 */ /* 0x000fce00078e0006 */
.L_x_32122:
[----:B------:R-:W-:Y:S05]  /*18e0*/  BSYNC.RECONVERGENT B3 ;  /* 0x0000000000037941 */ /* 0x000fea0003800200 */
.L_x_32121:
        /* <DEDUP_REMOVED lines=11> */
[----:B0-----:R-:W-:Y:S05]  /*19a0*/  CALL.REL.NOINC `($__internal_516_$__cuda_sm3x_div_rn_noftz_f32_slowpath) ;  /* 0x0000001800487944 */ /* 0x001fea0003c00000 */
[----:B------:R-:W-:-:S07]  /*19b0*/  MOV R19, R6 ;  /* 0x0000000600137202 */ /* 0x000fce0000000f00 */
.L_x_32124:
[----:B------:R-:W-:Y:S05]  /*19c0*/  BSYNC.RECONVERGENT B3 ;  /* 0x0000000000037941 */ /* 0x000fea0003800200 */
.L_x_32123:
        /* <DEDUP_REMOVED lines=12> */
[----:B------:R-:W-:-:S07]  /*1a90*/  IMAD.MOV.U32 R37, RZ, RZ, R6 ;  /* 0x000000ffff257224 */ /* 0x000fce00078e0006 */
.L_x_32126:
[----:B------:R-:W-:Y:S05]  /*1aa0*/  BSYNC.RECONVERGENT B3 ;  /* 0x0000000000037941 */ /* 0x000fea0003800200 */
.L_x_32125:
        /* <DEDUP_REMOVED lines=13> */
.L_x_32128:
[----:B------:R-:W-:Y:S05]  /*1b80*/  BSYNC.RECONVERGENT B3 ;  /* 0x0000000000037941 */ /* 0x000fea0003800200 */
.L_x_32127:
        /* <DEDUP_REMOVED lines=13> */
.L_x_32130:
[----:B------:R-:W-:Y:S05]  /*1c60*/  BSYNC.RECONVERGENT B3 ;  /* 0x0000000000037941 */ /* 0x000fea0003800200 */
.L_x_32129:
        /* <DEDUP_REMOVED lines=13> */
.L_x_32132:
[----:B------:R-:W-:Y:S05]  /*1d40*/  BSYNC.RECONVERGENT B3 ;  /* 0x0000000000037941 */ /* 0x000fea0003800200 */
.L_x_32131:
        /* <DEDUP_REMOVED lines=13> */
.L_x_32134:
[----:B------:R-:W-:Y:S05]  /*1e20*/  BSYNC.RECONVERGENT B3 ;  /* 0x0000000000037941 */ /* 0x000fea0003800200 */
.L_x_32133:
        /* <DEDUP_REMOVED lines=13> */
.L_x_32136:
[----:B------:R-:W-:Y:S05]  /*1f00*/  BSYNC.RECONVERGENT B3 ;  /* 0x0000000000037941 */ /* 0x000fea0003800200 */
.L_x_32135:
        /* <DEDUP_REMOVED lines=13> */
.L_x_32138:
[----:B------:R-:W-:Y:S05]  /*1fe0*/  BSYNC.RECONVERGENT B3 ;  /* 0x0000000000037941 */ /* 0x000fea0003800200 */
.L_x_32137:
        /* <DEDUP_REMOVED lines=13> */
.L_x_32140:
[----:B------:R-:W-:Y:S05]  /*20c0*/  BSYNC.RECONVERGENT B3 ;  /* 0x0000000000037941 */ /* 0x000fea0003800200 */
.L_x_32139:
        /* <DEDUP_REMOVED lines=13> */
.L_x_32142:
[----:B------:R-:W-:Y:S05]  /*21a0*/  BSYNC.RECONVERGENT B3 ;  /* 0x0000000000037941 */ /* 0x000fea0003800200 */
.L_x_32141:
        /* <DEDUP_REMOVED lines=13> */
.L_x_32144:
[----:B------:R-:W-:Y:S05]  /*2280*/  BSYNC.RECONVERGENT B3 ;  /* 0x0000000000037941 */ /* 0x000fea0003800200 */
.L_x_32143:
        /* <DEDUP_REMOVED lines=72> */
.L_x_32119:
[----:B------:R-:W-:Y:S05]  /*2710*/  EXIT ;  /* 0x000000000000794d */ /* 0x000fea0003800000 */
.L_x_32120:
[----:B------:R-:W-:Y:S01]  /*2720*/  BSSY B1, `(.L_x_32146) ;  /* 0x0000007000017945 */ /* 0x000fe20003800000 */
[----:B------:R-:W-:Y:S01]  /*2730*/  MOV R12, 0x10 ;  /* 0x00000010000c7802 */ /* 0x000fe20000000f00 */
[----:B------:R-:W-:Y:S01]  /*2740*/  IMAD.MOV.U32 R15, RZ, RZ, -0x1 ;  /* 0xffffffffff0f7424 */ /* 0x000fe200078e00ff */
[----:B------:R-:W-:-:S07]  /*2750*/  MOV R11, 0x1f ;  /* 0x0000001f000b7802 */ /* 0x000fce0000000f00 */
[----:B------:R-:W-:Y:S05]  /*2760*/  WARPSYNC.COLLECTIVE R15, `(.L_x_32147) ;  /* 0x000000000f087348 */ /* 0x000fea0003c00000 */
[----:B------:R0:W1:Y:S02]  /*2770*/  SHFL.BFLY P6, R14, R13, R12, R11 ;  /* 0x0c00000c0d0e7389 */ /* 0x00006400000c000b */
[----:B01----:R-:W-:Y:S05]  /*2780*/  ENDCOLLECTIVE ;  /* 0x000000000000791b */ /* 0x003fea0003800000 */
.L_x_32147:
[----:B------:R-:W-:Y:S05]  /*2790*/  BSYNC B1 ;  /* 0x0000000000017941 */ /* 0x000fea0003800000 */
.L_x_32146:
[----:B------:R-:W-:Y:S01]  /*27a0*/  HFMA2 R12, -RZ, RZ, 0, 4.76837158203125e-07 ;  /* 0x00000008ff0c7431 */ /* 0x000fe200000001ff */
[----:B------:R-:W-:Y:S01]  /*27b0*/  FMNMX R13, R14, R13, !PT ;  /* 0x0000000d0e0d7209 */ /* 0x000fe20007800000 */
[----:B------:R-:W-:Y:S01]  /*27c0*/  HFMA2 R10, -RZ, RZ, 0.96630859375, -0.0022525787353515625 ;  /* 0x3bbb989dff0a7431 */ /* 0x000fe200000001ff */
[----:B------:R-:W-:Y:S02]  /*27d0*/  MOV R11, 0x1f ;  /* 0x0000001f000b7802 */ /* 0x000fe40000000f00 */
[----:B------:R-:W-:-:S07]  /*27e0*/  MOV R15, 0xffffffff ;  /* 0xffffffff000f7802 */ /* 0x000fce0000000f00 */
[----:B------:R-:W-:Y:S05]  /*27f0*/  WARPSYNC.COLLECTIVE R15, `(.L_x_32148) ;  /* 0x000000000f087348 */ /* 0x000fea0003c00000 */
[----:B------:R0:W1:Y:S02]  /*2800*/  SHFL.BFLY P6, R14, R13, R12, R11 ;  /* 0x0c00000c0d0e7389 */ /* 0x00006400000c000b */
[----:B01----:R-:W-:Y:S05]  /*2810*/  ENDCOLLECTIVE ;  /* 0x000000000000791b */ /* 0x003fea0003800000 */
.L_x_32148:
[----:B------:R-:W-:Y:S01]  /*2820*/  HFMA2 R12, -RZ, RZ, 0, 2.384185791015625e-07 ;  /* 0x00000004ff0c7431 */ /* 0x000fe200000001ff */
[----:B------:R-:W-:-:S05]  /*2830*/  FMNMX R0, R13, R14, !PT ;  /* 0x0000000e0d007209 */ /* 0x000fca0007800000 */
[----:B------:R-:W-:-:S07]  /*2840*/  IMAD.MOV.U32 R13, RZ, RZ, R0 ;  /* 0x000000ffff0d7224 */ /* 0x000fce00078e0000 */
[----:B------:R-:W-:Y:S05]  /*2850*/  WARPSYNC.COLLECTIVE R15, `(.L_x_32149) ;  /* 0x000000000f087348 */ /* 0x000fea0003c00000 */
[----:B------:R0:W1:Y:S02]  /*2860*/  SHFL.BFLY P6, R14, R13, R12, R11 ;  /* 0x0c00000c0d0e7389 */ /* 0x00006400000c000b */
[----:B01----:R-:W-:Y:S05]  /*2870*/  ENDCOLLECTIVE ;  /* 0x000000000000791b */ /* 0x003fea0003800000 */
.L_x_32149:
[----:B------:R-:W-:Y:S01]  /*2880*/  HFMA2 R12, -RZ, RZ, 0, 1.1920928955078125e-07 ;  /* 0x00000002ff0c7431 */ /* 0x000fe200000001ff */
[----:B------:R-:W-:-:S04]  /*2890*/  FMNMX R2, R0, R14, !PT ;  /* 0x0000000e00027209 */ /* 0x000fc80007800000 */
[----:B------:R-:W-:-:S07]  /*28a0*/  MOV R13, R2 ;  /* 0x00000002000d7202 */ /* 0x000fce0000000f00 */
[----:B------:R-:W-:Y:S05]  /*28b0*/  WARPSYNC.COLLECTIVE R15, `(.L_x_32150) ;  /* 0x000000000f087348 */ /* 0x000fea0003c00000 */
[----:B------:R0:W1:Y:S02]  /*28c0*/  SHFL.BFLY P6, R14, R13, R12, R11 ;  /* 0x0c00000c0d0e7389 */ /* 0x00006400000c000b */
[----:B01----:R-:W-:Y:S05]  /*28d0*/  ENDCOLLECTIVE ;  /* 0x000000000000791b */ /* 0x003fea0003800000 */
.L_x_32150:
[----:B------:R-:W-:Y:S02]  /*28e0*/  MOV R12, 0x1 ;  /* 0x00000001000c7802 */ /* 0x000fe40000000f00 */
[----:B------:R-:W-:-:S05]  /*28f0*/  FMNMX R3, R2, R14, !PT ;  /* 0x0000000e02037209 */ /* 0x000fca0007800000 */
[----:B------:R-:W-:-:S07]  /*2900*/  IMAD.MOV.U32 R13, RZ, RZ, R3 ;  /* 0x000000ffff0d7224 */ /* 0x000fce00078e0003 */
[----:B------:R-:W-:Y:S05]  /*2910*/  WARPSYNC.COLLECTIVE R15, `(.L_x_32151) ;  /* 0x000000000f087348 */ /* 0x000fea0003c00000 */
[----:B------:R0:W1:Y:S02]  /*2920*/  SHFL.BFLY P6, R14, R13, R12, R11 ;  /* 0x0c00000c0d0e7389 */ /* 0x00006400000c000b */
[----:B01----:R-:W-:Y:S05]  /*2930*/  ENDCOLLECTIVE ;  /* 0x000000000000791b */ /* 0x003fea0003800000 */
.L_x_32151:
        /* <DEDUP_REMOVED lines=11> */
[-C--:B------:R-:W-:Y:S01]  /*29f0*/  FFMA.RM R4, R4, R11.reuse, 12582913 ;  /* 0x4b40000104047423 */ /* 0x080fe2000000400b */
[----:B------:R-:W-:Y:S01]  /*2a00*/  FFMA.RM R8, R8, R11, 12582913 ;  /* 0x4b40000108087423 */ /* 0x000fe2000000400b */
        /* <DEDUP_REMOVED lines=10> */
[----:B------:R-:W-:Y:S01]  /*2ab0*/  FADD R41, -R14, R41 ;  /* 0x000000290e297221 */ /* 0x000fe20000000100 */
[-C--:B------:R-:W-:Y:S01]  /*2ac0*/  FFMA.SAT R12, R7, R10.reuse, 0.5 ;  /* 0x3f000000070c7423 */ /* 0x080fe2000000200a */
[-C--:B------:R-:W-:Y:S01]  /*2ad0*/  FFMA.SAT R14, R9, R10.reuse, 0.5 ;  /* 0x3f000000090e7423 */ /* 0x080fe2000000200a */
[----:B------:R0:W1:Y:S01]  /*2ae0*/  MUFU.EX2 R13, R2 ;  /* 0x00000002000d7308 */ /* 0x0000620000000800 */
[----:B------:R-:W-:Y:S01]  /*2af0*/  FFMA.SAT R16, R45, R10, 0.5 ;  /* 0x3f0000002d107423 */ /* 0x000fe2000000200a */
[-C--:B------:R-:W-:Y:S01]  /*2b00*/  FFMA.RM R12, R12, R11.reuse, 12582913 ;  /* 0x4b4000010c0c7423 */ /* 0x080fe2000000400b */
[----:B------:R-:W-:-:S02]  /*2b10*/  FFMA.RM R14, R14, R11, 12582913 ;  /* 0x4b4000010e0e7423 */ /* 0x000fc4000000400b */
[----:B------:R-:W-:Y:S01]  /*2b20*/  FFMA.RM R16, R16, R11, 12582913 ;  /* 0x4b40000110107423 */ /* 0x000fe2000000400b */
[----:B0-----:R-:W-:-:S04]  /*2b30*/  FADD R2, R8, -12583039 ;  /* 0xcb40007f08027421 */ /* 0x001fc80000000000 */
[C---:B------:R-:W-:Y:S01]  /*2b40*/  FFMA R2, R3.reuse, 1.4426950216293334961, -R2 ;  /* 0x3fb8aa3b03027823 */ /* 0x040fe20000000802 */
[----:B-1----:R-:W-:Y:S01]  /*2b50*/  FMUL R6, R0, R13 ;  /* 0x0000000d00067220 */ /* 0x002fe20000400000 */
[----:B------:R-:W-:Y:S02]  /*2b60*/  FADD R0, R4, -12583039 ;  /* 0xcb40007f04007421 */ /* 0x000fe40000000000 */
[----:B------:R-:W-:Y:S01]  /*2b70*/  FFMA R3, R3, 1.925963033500011079e-08, R2 ;  /* 0x32a5706003037823 */ /* 0x000fe20000000002 */
[----:B------:R-:W-:Y:S01]  /*2b80*/  SHF.L.U32 R2, R8, 0x17, RZ ;  /* 0x0000001708027819 */ /* 0x000fe200000006ff */
[----:B------:R-:W-:Y:S01]  /*2b90*/  FADD R13, RZ, R6 ;  /* 0x00000006ff0d7221 */ /* 0x000fe20000000000 */
        /* <DEDUP_REMOVED lines=13> */
[----:B-1----:R-:W-:-:S04]  /*2c70*/  FMUL R0, R0, R19 ;  /* 0x0000001300007220 */ /* 0x002fc80000400000 */
[----:B------:R-:W-:Y:S01]  /*2c80*/  FADD R13, R13, R0 ;  /* 0x000000000d0d7221 */ /* 0x000fe20000000000 */
[----:B0-----:R-:W-:-:S04]  /*2c90*/  FADD R8, R14, -12583039 ;  /* 0xcb40007f0e087421 */ /* 0x001fc80000000000 */
[C---:B------:R-:W-:Y:S01]  /*2ca0*/  FFMA R8, R9.reuse, 1.4426950216293334961, -R8 ;  /* 0x3fb8aa3b09087823 */ /* 0x040fe20000000808 */
[----:B--2---:R-:W-:Y:S01]  /*2cb0*/  FMUL R3, R4, R5 ;  /* 0x0000000504037220 */ /* 0x004fe20000400000 */
        /* <DEDUP_REMOVED lines=15> */
[----:B------:R-:W-:-:S04]  /*2db0*/  FFMA R8, R45, 1.4426950216293334961, -R8 ;  /* 0x3fb8aa3b2d087823 */ /* 0x000fc80000000808 */
[----:B------:R-:W0:Y:S01]  /*2dc0*/  MUFU.EX2 R14, R14 ;  /* 0x0000000e000e7308 */ /* 0x000e220000000800 */
[----:B-1----:R-:W-:Y:S01]  /*2dd0*/  FMUL R4, R4, R7 ;  /* 0x0000000704047220 */ /* 0x002fe20000400000 */
[----:B------:R-:W-:Y:S01]  /*2de0*/  SHF.L.U32 R7, R12, 0x17, RZ ;  /* 0x000000170c077819 */ /* 0x000fe200000006ff */
[----:B------:R-:W-:Y:S01]  /*2df0*/  FFMA R45, R45, 1.925963033500011079e-08, R8 ;  /* 0x32a570602d2d7823 */ /* 0x000fe20000000008 */
[-C--:B------:R-:W-:Y:S01]  /*2e00*/  FFMA.SAT R12, R47, R10.reuse, 0.5 ;  /* 0x3f0000002f0c7423 */ /* 0x080fe2000000200a */
[----:B------:R-:W-:Y:S01]  /*2e10*/  SHF.L.U32 R8, R16, 0x17, RZ ;  /* 0x0000001710087819 */ /* 0x000fe200000006ff */
[----:B------:R-:W-:Y:S02]  /*2e20*/  FFMA.SAT R16, R43, R10, 0.5 ;  /* 0x3f0000002b107423 */ /* 0x000fe4000000200a */
[-C--:B------:R-:W-:Y:S01]  /*2e30*/  FFMA.RM R12, R12, R11.reuse, 12582913 ;  /* 0x4b4000010c0c7423 */ /* 0x080fe2000000400b */
[----:B------:R-:W1:Y:S01]  /*2e40*/  MUFU.EX2 R45, R45 ;  /* 0x0000002d002d7308 */ /* 0x000e620000000800 */
[----:B------:R-:W-:-:S02]  /*2e50*/  FFMA.RM R16, R16, R11, 12582913 ;  /* 0x4b40000110107423 */ /* 0x000fc4000000400b */
[C---:B------:R-:W-:Y:S02]  /*2e60*/  IMAD.SHL.U32 R9, R12.reuse, 0x800000, RZ ;  /* 0x008000000c097824 */ /* 0x040fe400078e00ff */
[----:B0-----:R-:W-:Y:S01]  /*2e70*/  FMUL R7, R7, R14 ;  /* 0x0000000e07077220 */ /* 0x001fe20000400000 */
[----:B------:R-:W-:Y:S01]  /*2e80*/  FADD R14, R12, -12583039 ;  /* 0xcb40007f0c0e7421 */ /* 0x000fe20000000000 */
[----:B------:R-:W-:-:S03]  /*2e90*/  FADD R12, R16, -12583039 ;  /* 0xcb40007f100c7421 */ /* 0x000fc60000000000 */
[----:B------:R-:W-:Y:S01]  /*2ea0*/  FFMA R14, R47, 1.4426950216293334961, -R14 ;  /* 0x3fb8aa3b2f0e7823 */ /* 0x000fe2000000080e */
[----:B------:R-:W-:-:S03]  /*2eb0*/  FFMA R12, R43, 1.4426950216293334961, -R12 ;  /* 0x3fb8aa3b2b0c7823 */ /* 0x000fc6000000080c */
[----:B------:R-:W-:Y:S01]  /*2ec0*/  FFMA R14, R47, 1.925963033500011079e-08, R14 ;  /* 0x32a570602f0e7823 */ /* 0x000fe2000000000e */
[----:B------:R-:W-:Y:S01]  /*2ed0*/  FFMA R43, R43, 1.925963033500011079e-08, R12 ;  /* 0x32a570602b2b7823 */ /* 0x000fe2000000000c */
[-C--:B------:R-:W-:Y:S01]  /*2ee0*/  FFMA.SAT R12, R39, R10.reuse, 0.5 ;  /* 0x3f000000270c7423 */ /* 0x080fe2000000200a */
[----:B------:R-:W-:Y:S01]  /*2ef0*/  FFMA.SAT R10, R41, R10, 0.5 ;  /* 0x3f000000290a7423 */ /* 0x000fe2000000200a */
[----:B-1----:R-:W-:Y:S02]  /*2f00*/  FMUL R8, R8, R45 ;  /* 0x0000002d08087220 */ /* 0x002fe40000400000 */
        /* <DEDUP_REMOVED lines=9> */
[----:B------:R-:W-:-:S03]  /*2fa0*/  SHF.L.U32 R11, R11, 0x17, RZ ;  /* 0x000000170b0b7819 */ /* 0x000fc600000006ff */
[----:B------:R-:W-:Y:S01]  /*2fb0*/  FFMA R10, R41, 1.4426950216293334961, -R10 ;  /* 0x3fb8aa3b290a7823 */ /* 0x000fe2000000080a */
[----:B0-----:R-:W-:-:S03]  /*2fc0*/  FMUL R9, R9, R14 ;  /* 0x0000000e09097220 */ /* 0x001fc60000400000 */
[----:B------:R-:W-:Y:S01]  /*2fd0*/  FFMA R41, R41, 1.925963033500011079e-08, R10 ;  /* 0x32a5706029297823 */ /* 0x000fe2000000000a */
[----:B------:R-:W-:Y:S01]  /*2fe0*/  FADD R10, R13, R2 ;  /* 0x000000020d0a7221 */ /* 0x000fe20000000000 */
[----:B------:R-:W0:Y:S03]  /*2ff0*/  MUFU.EX2 R14, R39 ;  /* 0x00000027000e7308 */ /* 0x000e260000000800 */
[----:B------:R-:W-:Y:S01]  /*3000*/  FADD R13, R10, R3 ;  /* 0x000000030a0d7221 */ /* 0x000fe20000000000 */
[----:B------:R-:W-:-:S03]  /*3010*/  SHF.L.U32 R10, R16, 0x17, RZ ;  /* 0x00000017100a7819 */ /* 0x000fc600000006ff */
[----:B------:R-:W-:Y:S01]  /*3020*/  FADD R12, R13, R4 ;  /* 0x000000040d0c7221 */ /* 0x000fe20000000000 */
[----:B------:R-:W2:Y:S01]  /*3030*/  MUFU.EX2 R16, R41 ;  /* 0x0000002900107308 */ /* 0x000ea20000000800 */
[----:B-1----:R-:W-:Y:S02]  /*3040*/  FMUL R10, R10, R43 ;  /* 0x0000002b0a0a7220 */ /* 0x002fe40000400000 */
[----:B------:R-:W-:-:S04]  /*3050*/  FADD R12, R12, R5 ;  /* 0x000000050c0c7221 */ /* 0x000fc80000000000 */
[----:B------:R-:W-:Y:S01]  /*3060*/  FADD R13, R12, R7 ;  /* 0x000000070c0d7221 */ /* 0x000fe20000000000 */
[----:B0-----:R-:W-:Y:S01]  /*3070*/  FMUL R17, R15, R14 ;  /* 0x0000000e0f117220 */ /* 0x001fe20000400000 */
[----:B------:R-:W-:Y:S02]  /*3080*/  MOV R15, 0xffffffff ;  /* 0xffffffff000f7802 */ /* 0x000fe40000000f00 */
[----:B------:R-:W-:-:S04]  /*3090*/  FADD R12, R13, R8 ;  /* 0x000000080d0c7221 */ /* 0x000fc80000000000 */
[----:B------:R-:W-:Y:S01]  /*30a0*/  FADD R13, R12, R9 ;  /* 0x000000090c0d7221 */ /* 0x000fe20000000000 */
[----:B--2---:R-:W-:Y:S01]  /*30b0*/  FMUL R16, R11, R16 ;  /* 0x000000100b107220 */ /* 0x004fe20000400000 */
[----:B------:R-:W-:Y:S02]  /*30c0*/  HFMA2 R11, -RZ, RZ, 0, 1.847743988037109375e-06 ;  /* 0x0000001fff0b7431 */ /* 0x000fe400000001ff */
[----:B------:R-:W-:-:S04]  /*30d0*/  FADD R12, R13, R10 ;  /* 0x0000000a0d0c7221 */ /* 0x000fc80000000000 */
[----:B------:R-:W-:Y:S01]  /*30e0*/  FADD R13, R12, R17 ;  /* 0x000000110c0d7221 */ /* 0x000fe20000000000 */
[----:B------:R-:W-:-:S03]  /*30f0*/  IMAD.MOV.U32 R12, RZ, RZ, 0x10 ;  /* 0x00000010ff0c7424 */ /* 0x000fc600078e00ff */
[----:B------:R-:W-:-:S07]  /*3100*/  FADD R13, R13, R16 ;  /* 0x000000100d0d7221 */ /* 0x000fce0000000000 */
[----:B------:R-:W-:Y:S05]  /*3110*/  WARPSYNC.COLLECTIVE R15, `(.L_x_32152) ;  /* 0x000000000f087348 */ /* 0x000fea0003c00000 */
[----:B------:R0:W1:Y:S02]  /*3120*/  SHFL.BFLY P6, R14, R13, R12, R11 ;  /* 0x0c00000c0d0e7389 */ /* 0x00006400000c000b */
[----:B01----:R-:W-:Y:S05]  /*3130*/  ENDCOLLECTIVE ;  /* 0x000000000000791b */ /* 0x003fea0003800000 */
.L_x_32152:
[----:B------:R-:W-:Y:S02]  /*3140*/  IMAD.MOV.U32 R12, RZ, RZ, 0x8 ;  /* 0x00000008ff0c7424 */ /* 0x000fe400078e00ff */
[----:B------:R-:W-:-:S05]  /*3150*/  FADD R19, R13, R14 ;  /* 0x0000000e0d137221 */ /* 0x000fca0000000000 */
[----:B------:R-:W-:-:S07]  /*3160*/  MOV R13, R19 ;  /* 0x00000013000d7202 */ /* 0x000fce0000000f00 */
[----:B------:R-:W-:Y:S05]  /*3170*/  WARPSYNC.COLLECTIVE R15, `(.L_x_32153) ;  /* 0x000000000f087348 */ /* 0x000fea0003c00000 */
[----:B------:R0:W1:Y:S02]  /*3180*/  SHFL.BFLY P6, R14, R13, R12, R11 ;  /* 0x0c00000c0d0e7389 */ /* 0x00006400000c000b */
[----:B01----:R-:W-:Y:S05]  /*3190*/  ENDCOLLECTIVE ;  /* 0x000000000000791b */ /* 0x003fea0003800000 */
.L_x_32153:
[----:B------:R-:W-:Y:S02]  /*31a0*/  HFMA2 R12, -RZ, RZ, 0, 2.384185791015625e-07 ;  /* 0x00000004ff0c7431 */ /* 0x000fe400000001ff */
[----:B------:R-:W-:-:S05]  /*31b0*/  FADD R36, R19, R14 ;  /* 0x0000000e13247221 */ /* 0x000fca0000000000 */
[----:B------:R-:W-:-:S07]  /*31c0*/  MOV R13, R36 ;  /* 0x00000024000d7202 */ /* 0x000fce0000000f00 */
[----:B------:R-:W-:Y:S05]  /*31d0*/  WARPSYNC.COLLECTIVE R15, `(.L_x_32154) ;  /* 0x000000000f087348 */ /* 0x000fea0003c00000 */
[----:B------:R0:W1:Y:S02]  /*31e0*/  SHFL.BFLY P6, R14, R13, R12, R11 ;  /* 0x0c00000c0d0e7389 */ /* 0x00006400000c000b */
[----:B01----:R-:W-:Y:S05]  /*31f0*/  ENDCOLLECTIVE ;  /* 0x000000000000791b */ /* 0x003fea0003800000 */
.L_x_32154:
[----:B------:R-:W-:Y:S02]  /*3200*/  IMAD.MOV.U32 R12, RZ, RZ, 0x2 ;  /* 0x00000002ff0c7424 */ /* 0x000fe400078e00ff */
[----:B------:R-:W-:-:S05]  /*3210*/  FADD R37, R36, R14 ;  /* 0x0000000e24257221 */ /* 0x000fca0000000000 */
[----:B------:R-:W-:-:S07]  /*3220*/  MOV R13, R37 ;  /* 0x00000025000d7202 */ /* 0x000fce0000000f00 */
[----:B------:R-:W-:Y:S05]  /*3230*/  WARPSYNC.COLLECTIVE R15, `(.L_x_32155) ;  /* 0x000000000f087348 */ /* 0x000fea0003c00000 */
[----:B------:R0:W1:Y:S02]  /*3240*/  SHFL.BFLY P6, R14, R13, R12, R11 ;  /* 0x0c00000c0d0e7389 */ /* 0x00006400000c000b */
[----:B01----:R-:W-:Y:S05]  /*3250*/  ENDCOLLECTIVE ;  /* 0x000000000000791b */ /* 0x003fea0003800000 */
.L_x_32155:
[----:B------:R-:W-:Y:S02]  /*3260*/  HFMA2 R12, -RZ, RZ, 0, 5.9604644775390625e-08 ;  /* 0x00000001ff0c7431 */ /* 0x000fe400000001ff */
[----:B------:R-:W-:-:S05]  /*3270*/  FADD R38, R37, R14 ;  /* 0x0000000e25267221 */ /* 0x000fca0000000000 */
[----:B------:R-:W-:-:S07]  /*3280*/  MOV R13, R38 ;  /* 0x00000026000d7202 */ /* 0x000fce0000000f00 */
[----:B------:R-:W-:Y:S05]  /*3290*/  WARPSYNC.COLLECTIVE R15, `(.L_x_32156) ;  /* 0x000000000f087348 */ /* 0x000fea0003c00000 */
[----:B------:R0:W1:Y:S02]  /*32a0*/  SHFL.BFLY P6, R14, R13, R12, R11 ;  /* 0x0c00000c0d0e7389 */ /* 0x00006400000c000b */
[----:B01----:R-:W-:Y:S05]  /*32b0*/  ENDCOLLECTIVE ;  /* 0x000000000000791b */ /* 0x003fea0003800000 */
.L_x_32156:
[----:B------:R-:W-:Y:S05]  /*32c0*/  BRA `(.L_x_32157) ;  /* 0xffffffe400507947 */ /* 0x000fea000383ffff */
        .weak           $__internal_516_$__cuda_sm3x_div_rn_noftz_f32_slowpath
        .type           $__internal_516_$__cuda_sm3x_div_rn_noftz_f32_slowpath,@function
        .size           $__internal_516_$__cuda_sm3x_div_rn_noftz_f32_slowpath,(.L_x_37893 - $__internal_516_$__cuda_sm3x_div_rn_noftz_f32_slowpath)
$__internal_516_$__cuda_sm3x_div_rn_noftz_f32_slowpath:
        /* <DEDUP_REMOVED lines=35> */
.L_x_32159:
[----:B------:R-:W-:Y:S01]  /*3500*/  LEA R38, R13, 0xc0800000, 0x17 ;  /* 0xc08000000d267811 */ /* 0x000fe200078eb8ff */
[----:B------:R-:W-:Y:S01]  /*3510*/  BSSY.RECONVERGENT B2, `(.L_x_32164) ;  /* 0x0000036000027945 */ /* 0x000fe20003800200 */
[----:B------:R-:W-:Y:S02]  /*3520*/  IADD3 R36, PT, PT, R36, -0x7f, RZ ;  /* 0xffffff8124247810 */ /* 0x000fe40007ffe0ff */
[----:B------:R-:W-:-:S03]  /*3530*/  IADD3 R40, PT, PT, -R38, R51, RZ ;  /* 0x0000003326287210 */ /* 0x000fc60007ffe1ff */
[----:B------:R-:W-:Y:S01]  /*3540*/  IMAD R6, R36, -0x800000, R6 ;  /* 0xff80000024067824 */ /* 0x000fe200078e0206 */
[----:B------:R-:W0:Y:S01]  /*3550*/  MUFU.RCP R38, R40 ;  /* 0x0000002800267308 */ /* 0x000e220000001000 */
[----:B------:R-:W-:Y:S01]  /*3560*/  FADD.FTZ R51, -R40, -RZ ;  /* 0x800000ff28337221 */ /* 0x000fe20000010100 */
        /* <DEDUP_REMOVED lines=44> */
.L_x_32166:
[----:B------:R-:W-:-:S04]  /*3830*/  LOP3.LUT R6, R6, 0x80000000, RZ, 0xc0, !PT ;  /* 0x8000000006067812 */ /* 0x000fc800078ec0ff */
[----:B------:R-:W-:Y:S01]  /*3840*/  LOP3.LUT R6, R6, 0x7f800000, RZ, 0xfc, !PT ;  /* 0x7f80000006067812 */ /* 0x000fe200078efcff */
[----:B------:R-:W-:Y:S06]  /*3850*/  BRA `(.L_x_32167) ;  /* 0x0000000000047947 */ /* 0x000fec0003800000 */
.L_x_32165:
[----:B------:R-:W-:-:S07]  /*3860*/  LEA R6, R36, R6, 0x17 ;  /* 0x0000000624067211 */ /* 0x000fce00078eb8ff */
.L_x_32167:
[----:B------:R-:W-:Y:S05]  /*3870*/  BSYNC.RECONVERGENT B2 ;  /* 0x0000000000027941 */ /* 0x000fea0003800200 */
.L_x_32164:
[----:B------:R-:W-:Y:S05]  /*3880*/  BRA `(.L_x_32168) ;  /* 0x0000000000207947 */ /* 0x000fea0003800000 */
.L_x_32163:
[----:B------:R-:W-:-:S04]  /*3890*/  LOP3.LUT R6, R51, 0x80000000, R6, 0x48, !PT ;  /* 0x8000000033067812 */ /* 0x000fc800078e4806 */
[----:B------:R-:W-:Y:S01]  /*38a0*/  LOP3.LUT R6, R6, 0x7f800000, RZ, 0xfc, !PT ;  /* 0x7f80000006067812 */ /* 0x000fe200078efcff */
[----:B------:R-:W-:Y:S06]  /*38b0*/  BRA `(.L_x_32168) ;  /* 0x0000000000147947 */ /* 0x000fec0003800000 */
.L_x_32162:
[----:B------:R-:W-:Y:S01]  /*38c0*/  LOP3.LUT R6, R51, 0x80000000, R6, 0x48, !PT ;  /* 0x8000000033067812 */ /* 0x000fe200078e4806 */
[----:B------:R-:W-:Y:S06]  /*38d0*/  BRA `(.L_x_32168) ;  /* 0x00000000000c7947 */ /* 0x000fec0003800000 */
.L_x_32161:
[----:B------:R-:W0:Y:S01]  /*38e0*/  MUFU.RSQ R6, -QNAN ;  /* 0xffc0000000067908 */ /* 0x000e220000001400 */
[----:B------:R-:W-:Y:S05]  /*38f0*/  BRA `(.L_x_32168) ;  /* 0x0000000000047947 */ /* 0x000fea0003800000 */
.L_x_32160:
[----:B------:R-:W-:-:S07]  /*3900*/  FADD.FTZ R6, R6, R11 ;  /* 0x0000000b06067221 */ /* 0x000fce0000010000 */
.L_x_32168:
[----:B------:R-:W-:Y:S05]  /*3910*/  BSYNC.RECONVERGENT B1 ;  /* 0x0000000000017941 */ /* 0x000fea0003800200 */
.L_x_32158:
[----:B------:R-:W-:-:S04]  /*3920*/  HFMA2 R13, -RZ, RZ, 0, 0 ;  /* 0x00000000ff0d7431 */ /* 0x000fc800000001ff */
[----:B0-----:R-:W-:Y:S05]  /*3930*/  RET.REL.NODEC R12 `(_Z15SoftmaxWarpImplI24ElementwiseScaleMaskLoadIffbE11DirectStoreIffEfLi1ELi12ELi32ELi1ELb1EL9Algorithm0EEvT_T0_ll) ;  /* 0xffffffc40cb07950 */ /* 0x001fea0003c3ffff */
.L_x_32169:
        /* <DEDUP_REMOVED lines=12> */
.L_x_37893:


//--------------------- .text._Z15SoftmaxWarpImplI24ElementwiseScaleMaskLoadIffbE11DirectStoreIffEfLi1ELi12ELi32ELi1ELb0EL9Algorithm0EEvT_T0_ll --------------------------
	.section	.text._Z15SoftmaxWarpImplI24ElementwiseScaleMaskLoadIffbE11DirectStoreIffEfLi1ELi12ELi32ELi1ELb0EL9Algorithm0EEvT_T0_ll,"ax",@progbits
	.align	128
        .global         _Z15SoftmaxWarpImplI24ElementwiseScaleMaskLoadIffbE11DirectStoreIffEfLi1ELi12ELi32ELi1ELb0EL9Algorithm0EEvT_T0_ll
        .type           _Z15SoftmaxWarpImplI24ElementwiseScaleMaskLoadIffbE11DirectStoreIffEfLi1ELi12ELi32ELi1ELb0EL9Algorithm0EEvT_T0_ll,@function
        .size           _Z15SoftmaxWarpImplI24ElementwiseScaleMaskLoadIffbE11DirectStoreIffEfLi1ELi12ELi32ELi1ELb0EL9Algorithm0EEvT_T0_ll,(.L_x_37894 - _Z15SoftmaxWarpImplI24ElementwiseScaleMaskLoadIffbE11DirectStoreIffEfLi1ELi12ELi32ELi1ELb0EL9Algorithm0EEvT_T0_ll)
        .other          _Z15SoftmaxWarpImplI24ElementwiseScaleMaskLoadIffbE11DirectStoreIffEfLi1ELi12ELi32ELi1ELb0EL9Algorithm0EEvT_T0_ll,@"STO_CUDA_ENTRY STV_DEFAULT"
_Z15SoftmaxWarpImplI24ElementwiseScaleMaskLoadIffbE11DirectStoreIffEfLi1ELi12ELi32ELi1ELb0EL9Algorithm0EEvT_T0_ll:
.text._Z15SoftmaxWarpImplI24ElementwiseScaleMaskLoadIffbE11DirectStoreIffEfLi1ELi12ELi32ELi1ELb0EL9Algorithm0EEvT_T0_ll:
        /* <DEDUP_REMOVED lines=24> */
.L_x_32170:
        /* <DEDUP_REMOVED lines=13> */
.L_x_32196:
[----:B---3--:R-:W3:Y:S01]  /*0250*/  LDC.64 R2, c[0x0][0x390] ;  /* 0x0000e400ff027b82 */ /* 0x008ee20000000a00 */
[----:B------:R-:W-:Y:S02]  /*0260*/  MOV R25, RZ ;  /* 0x000000ff00197202 */ /* 0x000fe40000000f00 */
[C---:B--2---:R-:W-:Y:S02]  /*0270*/  R2UR UR8, R18.reuse ;  /* 0x00000000120872ca */ /* 0x044fe400000e0000 */
[C---:B------:R-:W-:Y:S02]  /*0280*/  R2UR UR9, R19.reuse ;  /* 0x00000000130972ca */ /* 0x040fe400000e0000 */
[----:B------:R-:W-:Y:S02]  /*0290*/  R2UR UR4, R18 ;  /* 0x00000000120472ca */ /* 0x000fe400000e0000 */
[----:B------:R-:W-:Y:S01]  /*02a0*/  R2UR UR5, R19 ;  /* 0x00000000130572ca */ /* 0x000fe200000e0000 */
[----:B---3--:R-:W-:-:S02]  /*02b0*/  IMAD R0, R21, R2, RZ ;  /* 0x0000000215007224 */ /* 0x008fc400078e02ff */
        /* <DEDUP_REMOVED lines=10> */
[C---:B------:R-:W-:Y:S02]  /*0360*/  R2UR UR10, R18.reuse ;  /* 0x00000000120a72ca */ /* 0x040fe400000e0000 */
[----:B------:R-:W-:Y:S01]  /*0370*/  R2UR UR11, R19 ;  /* 0x00000000130b72ca */ /* 0x000fe200000e0000 */
[----:B------:R-:W5:Y:S08]  /*0380*/  LDG.E.U8 R10, desc[UR4][R4.64+0xa0] ;  /* 0x0000a004040a7981 */ /* 0x000f70000c1e1100 */
[----:B------:R-:W5:Y:S01]  /*0390*/  LDG.E.U8 R11, desc[UR6][R4.64+0xc0] ;  /* 0x0000c006040b7981 */ /* 0x000f62000c1e1100 */
[----:B------:R-:W-:-:S02]  /*03a0*/  R2UR UR12, R18 ;  /* 0x00000000120c72ca */ /* 0x000fc400000e0000 */
[C---:B------:R-:W-:Y:S01]  /*03b0*/  R2UR UR13, R19.reuse ;  /* 0x00000000130d72ca */ /* 0x040fe200000e0000 */
[----:B------:R-:W5:Y:S01]  /*03c0*/  LDG.E.U8 R9, desc[UR10][R4.64+0x80] ;  /* 0x0000800a04097981 */ /* 0x000f62000c1e1100 */
[----:B------:R-:W-:Y:S02]  /*03d0*/  LEA R2, P0, R6, UR36, 0x2 ;  /* 0x0000002406027c11 */ /* 0x000fe4000f8010ff */
[----:B------:R-:W-:Y:S01]  /*03e0*/  R2UR UR14, R18 ;  /* 0x00000000120e72ca */ /* 0x000fe200000e0000 */
[----:B------:R-:W5:Y:S01]  /*03f0*/  LDG.E.U8 R7, desc[UR6][R4.64+0x40] ;  /* 0x0000400604077981 */ /* 0x000f62000c1e1100 */
[----:B------:R-:W-:Y:S02]  /*0400*/  LEA.HI.X R3, R6, UR37, R3, 0x2, P0 ;  /* 0x0000002506037c11 */ /* 0x000fe400080f1403 */
[C---:B------:R-:W-:Y:S02]  /*0410*/  R2UR UR15, R19.reuse ;  /* 0x00000000130f72ca */ /* 0x040fe400000e0000 */
[----:B------:R-:W-:Y:S01]  /*0420*/  R2UR UR28, R18 ;  /* 0x00000000121c72ca */ /* 0x000fe200000e0000 */
[----:B------:R-:W5:Y:S01]  /*0430*/  LDG.E R6, desc[UR4][R2.64] ;  /* 0x0000000402067981 */ /* 0x000f62000c1e1900 */
        /* <DEDUP_REMOVED lines=25> */
[----:B------:R1:W5:Y:S01]  /*05d0*/  LDG.E.U8 R29, desc[UR26][R4.64+0x140] ;  /* 0x0001401a041d7981 */ /* 0x000362000c1e1100 */
[----:B--2---:R-:W-:-:S03]  /*05e0*/  ISETP.NE.AND P5, PT, R8, RZ, PT ;  /* 0x000000ff0800720c */ /* 0x004fc60003fa5270 */
[----:B------:R-:W2:Y:S01]  /*05f0*/  LDG.E R8, desc[UR6][R2.64+0x480] ;  /* 0x0004800602087981 */ /* 0x000ea2000c1e1900 */
[----:B---3--:R-:W-:-:S03]  /*0600*/  ISETP.NE.AND P3, PT, R12, RZ, PT ;  /* 0x000000ff0c00720c */ /* 0x008fc60003f65270 */
[----:B------:R-:W3:Y:S01]  /*0610*/  LDG.E R12, desc[UR8][R2.64+0x500] ;  /* 0x00050008020c7981 */ /* 0x000ee2000c1e1900 */
[----:B----4-:R-:W-:-:S03]  /*0620*/  ISETP.NE.AND P2, PT, R0, RZ, PT ;  /* 0x000000ff0000720c */ /* 0x010fc60003f45270 */
[----:B------:R4:W3:Y:S01]  /*0630*/  LDG.E R0, desc[UR4][R2.64+0x580] ;  /* 0x0005800402007981 */ /* 0x0008e2000c1e1900 */
[----:B-----5:R-:W-:Y:S02]  /*0640*/  ISETP.NE.AND P0, PT, R10, RZ, PT ;  /* 0x000000ff0a00720c */ /* 0x020fe40003f05270 */
[----:B------:R-:W-:Y:S02]  /*0650*/  ISETP.NE.AND P4, PT, R11, RZ, PT ;  /* 0x000000ff0b00720c */ /* 0x000fe40003f85270 */
[----:B------:R-:W1:Y:S01]  /*0660*/  LDC.64 R10, c[0x0][0x398] ;  /* 0x0000e600ff0a7b82 */ /* 0x000e620000000a00 */
[----:B------:R-:W-:Y:S02]  /*0670*/  ISETP.NE.AND P1, PT, R9, RZ, PT ;  /* 0x000000ff0900720c */ /* 0x000fe40003f25270 */
[----:B------:R-:W-:Y:S01]  /*0680*/  ISETP.NE.AND P6, PT, R7, RZ, PT ;  /* 0x000000ff0700720c */ /* 0x000fe20003fc5270 */
[-C--:B-1----:R-:W-:Y:S01]  /*0690*/  FMUL R5, R6, R11.reuse ;  /* 0x0000000b06057220 */ /* 0x082fe20000400000 */
[-C--:B------:R-:W-:Y:S01]  /*06a0*/  FMUL R25, R14, R11.reuse ;  /* 0x0000000b0e197220 */ /* 0x080fe20000400000 */
[-C--:B----4-:R-:W-:Y:S01]  /*06b0*/  FMUL R3, R28, R11.reuse ;  /* 0x0000000b1c037220 */ /* 0x090fe20000400000 */
[----:B------:R-:W-:-:S02]  /*06c0*/  FMUL R27, R16, R11 ;  /* 0x0000000b101b7220 */ /* 0x000fc40000400000 */
[-C--:B------:R-:W-:Y:S01]  /*06d0*/  FSEL R26, R5, R10.reuse, P3 ;  /* 0x0000000a051a7208 */ /* 0x080fe20001800000 */
[-C--:B------:R-:W-:Y:S01]  /*06e0*/  FMUL R5, R20, R11.reuse ;  /* 0x0000000b14057220 */ /* 0x080fe20000400000 */
[-C--:B------:R-:W-:Y:S02]  /*06f0*/  FSEL R25, R25, R10.reuse, P2 ;  /* 0x0000000a19197208 */ /* 0x080fe40001000000 */
[-C--:B------:R-:W-:Y:S01]  /*0700*/  FSEL R4, R3, R10.reuse, P1 ;  /* 0x0000000a03047208 */ /* 0x080fe20000800000 */
[-C--:B------:R-:W-:Y:S01]  /*0710*/  FMUL R3, R30, R11.reuse ;  /* 0x0000000b1e037220 */ /* 0x080fe20000400000 */
[-C--:B------:R-:W-:Y:S02]  /*0720*/  FSEL R27, R27, R10.reuse, P6 ;  /* 0x0000000a1b1b7208 */ /* 0x080fe40003000000 */
[----:B------:R-:W-:Y:S02]  /*0730*/  FSEL R28, R5, R10, P5 ;  /* 0x0000000a051c7208 */ /* 0x000fe40002800000 */
[----:B------:R-:W-:Y:S01]  /*0740*/  FMNMX3 R2, R26, -INF , R25, !PT ;  /* 0xff8000001a027876 */ /* 0x000fe20007800019 */
[----:B------:R-:W-:Y:S01]  /*0750*/  FMUL R7, R32, R11 ;  /* 0x0000000b20077220 */ /* 0x000fe20000400000 */
[----:B------:R-:W-:-:S02]  /*0760*/  ISETP.NE.AND P1, PT, R31, RZ, PT ;  /* 0x000000ff1f00720c */ /* 0x000fc40003f25270 */
[-C--:B------:R-:W-:Y:S01]  /*0770*/  FSEL R6, R3, R10.reuse, P0 ;  /* 0x0000000a03067208 */ /* 0x080fe20000000000 */
[----:B------:R-:W-:Y:S01]  /*0780*/  FMUL R5, R34, R11 ;  /* 0x0000000b22057220 */ /* 0x000fe20000400000 */
[----:B------:R-:W-:Y:S02]  /*0790*/  FMNMX3 R3, R2, R27, R28, !PT ;  /* 0x0000001b02037276 */ /* 0x000fe4000780001c */
[----:B------:R-:W-:Y:S02]  /*07a0*/  ISETP.NE.AND P3, PT, R13, RZ, PT ;  /* 0x000000ff0d00720c */ /* 0x000fe40003f65270 */
[----:B------:R-:W-:Y:S02]  /*07b0*/  FSEL R7, R7, R10, P4 ;  /* 0x0000000a07077208 */ /* 0x000fe40002000000 */
[----:B------:R-:W-:Y:S02]  /*07c0*/  ISETP.NE.AND P6, PT, R17, RZ, PT ;  /* 0x000000ff1100720c */ /* 0x000fe40003fc5270 */
[----:B------:R-:W-:Y:S01]  /*07d0*/  FMNMX3 R3, R3, R4, R6, !PT ;  /* 0x0000000403037276 */ /* 0x000fe20007800006 */
[----:B------:R-:W-:Y:S01]  /*07e0*/  FMUL R17, R36, R11 ;  /* 0x0000000b24117220 */ /* 0x000fe20000400000 */
[----:B------:R-:W-:-:S02]  /*07f0*/  ISETP.NE.AND P2, PT, R15, RZ, PT ;  /* 0x000000ff0f00720c */ /* 0x000fc40003f45270 */
[----:B------:R-:W-:Y:S02]  /*0800*/  ISETP.NE.AND P5, PT, R29, RZ, PT ;  /* 0x000000ff1d00720c */ /* 0x000fe40003fa5270 */
[-C--:B------:R-:W-:Y:S01]  /*0810*/  FSEL R17, R17, R10.reuse, P2 ;  /* 0x0000000a11117208 */ /* 0x080fe20001000000 */
[----:B------:R-:W-:Y:S01]  /*0820*/  UMOV UR4, 0xffffffff ;  /* 0xffffffff00047882 */ /* 0x000fe20000000000 */
[-C--:B--2---:R-:W-:Y:S01]  /*0830*/  FMUL R9, R8, R11.reuse ;  /* 0x0000000b08097220 */ /* 0x084fe20000400000 */
[----:B------:R-:W-:Y:S01]  /*0840*/  FSEL R8, R5, R10, P3 ;  /* 0x0000000a05087208 */ /* 0x000fe20001800000 */
[----:B---3--:R-:W-:-:S03]  /*0850*/  FMUL R5, R12, R11 ;  /* 0x0000000b0c057220 */ /* 0x008fc60000400000 */
        /* <DEDUP_REMOVED lines=28> */
[----:B------:R-:W-:Y:S01]  /*0a20*/  FFMA.SAT R30, R32, R9, 0.5 ;  /* 0x3f000000201e7423 */ /* 0x000fe20000002009 */
[--C-:B------:R-:W-:Y:S01]  /*0a30*/  FADD R8, R8, -R5.reuse ;  /* 0x8000000508087221 */ /* 0x100fe20000000000 */
[--C-:B------:R-:W-:Y:S01]  /*0a40*/  FADD R4, R17, -R5.reuse ;  /* 0x8000000511047221 */ /* 0x100fe20000000000 */
[----:B------:R-:W-:Y:S01]  /*0a50*/  FADD R3, R0, -12583039 ;  /* 0xcb40007f00037421 */ /* 0x000fe20000000000 */
[----:B------:R-:W-:Y:S01]  /*0a60*/  FFMA.RM R7, R30, R11, 12582913 ;  /* 0x4b4000011e077423 */ /* 0x000fe2000000400b */
[----:B------:R-:W-:Y:S01]  /*0a70*/  FFMA.SAT R30, R14, R9, 0.5 ;  /* 0x3f0000000e1e7423 */ /* 0x000fe20000002009 */
        /* <DEDUP_REMOVED lines=14> */
[----:B------:R-:W-:Y:S01]  /*0b60*/  SHF.L.U32 R3, R3, 0x17, RZ ;  /* 0x0000001703037819 */ /* 0x000fe200000006ff */
[----:B------:R-:W-:Y:S01]  /*0b70*/  MUFU.EX2 R17, R32 ;  /* 0x0000002000117308 */ /* 0x000fe20000000800 */
[----:B------:R-:W-:Y:S01]  /*0b80*/  FFMA R5, R14, 1.4426950216293334961, -R5 ;  /* 0x3fb8aa3b0e057823 */ /* 0x000fe20000000805 */
[----:B------:R-:W-:-:S03]  /*0b90*/  FFMA R15, R28, 1.4426950216293334961, -R15 ;  /* 0x3fb8aa3b1c0f7823 */ /* 0x000fc6000000080f */
[----:B------:R-:W-:Y:S01]  /*0ba0*/  FFMA R25, R14, 1.925963033500011079e-08, R5 ;  /* 0x32a570600e197823 */ /* 0x000fe20000000005 */
[----:B------:R-:W-:Y:S01]  /*0bb0*/  FFMA.SAT R14, R12, R9, 0.5 ;  /* 0x3f0000000c0e7423 */ /* 0x000fe20000002009 */
[----:B------:R-:W-:Y:S01]  /*0bc0*/  FFMA R28, R28, 1.925963033500011079e-08, R15 ;  /* 0x32a570601c1c7823 */ /* 0x000fe2000000000f */
[----:B------:R1:W2:Y:S02]  /*0bd0*/  MUFU.EX2 R5, R26 ;  /* 0x0000001a00057308 */ /* 0x0002a40000000800 */
[----:B------:R-:W-:-:S04]  /*0be0*/  FFMA.RM R14, R14, R11, 12582913 ;  /* 0x4b4000010e0e7423 */ /* 0x000fc8000000400b */
[----:B------:R-:W-:Y:S02]  /*0bf0*/  FADD R15, R14, -12583039 ;  /* 0xcb40007f0e0f7421 */ /* 0x000fe40000000000 */
[----:B------:R-:W-:Y:S01]  /*0c00*/  MUFU.EX2 R25, R25 ;  /* 0x0000001900197308 */ /* 0x000fe20000000800 */
[----:B-1----:R-:W-:Y:S01]  /*0c10*/  FFMA.SAT R26, R2, R9, 0.5 ;  /* 0x3f000000021a7423 */ /* 0x002fe20000002009 */
[----:B------:R-:W-:-:S04]  /*0c20*/  FFMA R15, R12, 1.4426950216293334961, -R15 ;  /* 0x3fb8aa3b0c0f7823 */ /* 0x000fc8000000080f */
[----:B------:R-:W-:Y:S01]  /*0c30*/  FFMA R15, R12, 1.925963033500011079e-08, R15 ;  /* 0x32a570600c0f7823 */ /* 0x000fe2000000000f */
[----:B------:R-:W-:Y:S01]  /*0c40*/  FFMA.SAT R12, R6, R9, 0.5 ;  /* 0x3f000000060c7423 */ /* 0x000fe20000002009 */
[----:B------:R-:W1:Y:S01]  /*0c50*/  MUFU.EX2 R28, R28 ;  /* 0x0000001c001c7308 */ /* 0x000e620000000800 */
[----:B--2---:R-:W-:Y:S01]  /*0c60*/  FMUL R5, R0, R5 ;  /* 0x0000000500057220 */ /* 0x004fe20000400000 */
[----:B------:R-:W-:Y:S01]  /*0c70*/  SHF.L.U32 R0, R7, 0x17, RZ ;  /* 0x0000001707007819 */ /* 0x000fe200000006ff */
[-C--:B------:R-:W-:Y:S01]  /*0c80*/  FFMA.RM R7, R26, R11.reuse, 12582913 ;  /* 0x4b4000011a077423 */ /* 0x080fe2000000400b */
[----:B------:R-:W-:Y:S01]  /*0c90*/  FFMA.RM R12, R12, R11, 12582913 ;  /* 0x4b4000010c0c7423 */ /* 0x000fe2000000400b */
[----:B------:R-:W-:Y:S02]  /*0ca0*/  FFMA.SAT R26, R8, R9, 0.5 ;  /* 0x3f000000081a7423 */ /* 0x000fe40000002009 */
[----:B------:R-:W-:Y:S01]  /*0cb0*/  FMUL R0, R0, R17 ;  /* 0x0000001100007220 */ /* 0x000fe20000400000 */
[C---:B------:R-:W-:Y:S01]  /*0cc0*/  FADD R17, R7.reuse, -12583039 ;  /* 0xcb40007f07117421 */ /* 0x040fe20000000000 */
[C---:B------:R-:W-:Y:S01]  /*0cd0*/  FADD R27, R12.reuse, -12583039 ;  /* 0xcb40007f0c1b7421 */ /* 0x040fe20000000000 */
[----:B------:R-:W2:Y:S01]  /*0ce0*/  MUFU.EX2 R15, R15 ;  /* 0x0000000f000f7308 */ /* 0x000ea20000000800 */
[----:B------:R-:W-:Y:S01]  /*0cf0*/  SHF.L.U32 R12, R12, 0x17, RZ ;  /* 0x000000170c0c7819 */ /* 0x000fe200000006ff */
[----:B------:R-:W-:Y:S01]  /*0d00*/  FFMA R17, R2, 1.4426950216293334961, -R17 ;  /* 0x3fb8aa3b02117823 */ /* 0x000fe20000000811 */
[----:B------:R-:W-:Y:S01]  /*0d10*/  FFMA R27, R6, 1.4426950216293334961, -R27 ;  /* 0x3fb8aa3b061b7823 */ /* 0x000fe2000000081b */
[----:B------:R-:W-:-:S02]  /*0d20*/  SHF.L.U32 R7, R7, 0x17, RZ ;  /* 0x0000001707077819 */ /* 0x000fc400000006ff */
[----:B------:R-:W-:Y:S01]  /*0d30*/  FFMA R17, R2, 1.925963033500011079e-08, R17 ;  /* 0x32a5706002117823 */ /* 0x000fe20000000011 */
[----:B------:R-:W-:Y:S01]  /*0d40*/  SHF.L.U32 R2, R13, 0x17, RZ ;  /* 0x000000170d027819 */ /* 0x000fe200000006ff */
[----:B------:R-:W-:Y:S01]  /*0d50*/  FFMA.RM R13, R26, R11, 12582913 ;  /* 0x4b4000011a0d7423 */ /* 0x000fe2000000400b */
[----:B------:R-:W-:Y:S01]  /*0d60*/  FFMA R6, R6, 1.925963033500011079e-08, R27 ;  /* 0x32a5706006067823 */ /* 0x000fe2000000001b */
[----:B-1----:R-:W-:Y:S01]  /*0d70*/  FMUL R3, R3, R28 ;  /* 0x0000001c03037220 */ /* 0x002fe20000400000 */
[----:B------:R-:W-:Y:S01]  /*0d80*/  FFMA.SAT R28, R20, R9, 0.5 ;  /* 0x3f000000141c7423 */ /* 0x000fe20000002009 */
[C---:B------:R-:W-:Y:S01]  /*0d90*/  FADD R27, R13.reuse, -12583039 ;  /* 0xcb40007f0d1b7421 */ /* 0x040fe20000000000 */
[----:B------:R-:W-:Y:S01]  /*0da0*/  FMUL R2, R2, R25 ;  /* 0x0000001902027220 */ /* 0x000fe20000400000 */
        /* <DEDUP_REMOVED lines=8> */
[----:B------:R-:W-:Y:S01]  /*0e30*/  SHF.L.U32 R4, R14, 0x17, RZ ;  /* 0x000000170e047819 */ /* 0x000fe200000006ff */
[----:B------:R-:W-:Y:S01]  /*0e40*/  FFMA.RM R14, R28, R11, 12582913 ;  /* 0x4b4000011c0e7423 */ /* 0x000fe2000000400b */
[----:B------:R-:W-:-:S03]  /*0e50*/  FFMA.SAT R28, R10, R9, 0.5 ;  /* 0x3f0000000a1c7423 */ /* 0x000fc60000002009 */
[----:B------:R-:W-:Y:S01]  /*0e60*/  FADD R27, R14, -12583039 ;  /* 0xcb40007f0e1b7421 */ /* 0x000fe20000000000 */
[----:B--2---:R-:W-:Y:S01]  /*0e70*/  FMUL R4, R4, R15 ;  /* 0x0000000f04047220 */ /* 0x004fe20000400000 */
[----:B------:R-:W-:Y:S02]  /*0e80*/  MUFU.EX2 R26, R26 ;  /* 0x0000001a001a7308 */ /* 0x000fe40000000800 */
[----:B------:R-:W-:-:S04]  /*0e90*/  FFMA R27, R20, 1.4426950216293334961, -R27 ;  /* 0x3fb8aa3b141b7823 */ /* 0x000fc8000000081b */
[----:B------:R-:W-:Y:S01]  /*0ea0*/  FFMA R27, R20, 1.925963033500011079e-08, R27 ;  /* 0x32a57060141b7823 */ /* 0x000fe2000000001b */
[----:B------:R-:W-:Y:S02]  /*0eb0*/  FFMA.SAT R20, R16, R9, 0.5 ;  /* 0x3f00000010147423 */ /* 0x000fe40000002009 */
[----:B------:R-:W1:Y:S02]  /*0ec0*/  MUFU.EX2 R9, R6 ;  /* 0x0000000600097308 */ /* 0x000e640000000800 */
        /* <DEDUP_REMOVED lines=11> */
[----:B------:R-:W3:Y:S01]  /*0f80*/  MUFU.EX2 R16, R25 ;  /* 0x0000001900107308 */ /* 0x000ee20000000800 */
[----:B-1----:R-:W-:Y:S01]  /*0f90*/  FMUL R6, R12, R9 ;  /* 0x000000090c067220 */ /* 0x002fe20000400000 */
[----:B------:R-:W-:-:S04]  /*0fa0*/  FADD R9, RZ, R5 ;  /* 0x00000005ff097221 */ /* 0x000fc80000000000 */
[----:B------:R-:W-:Y:S02]  /*0fb0*/  FADD R9, R9, R0 ;  /* 0x0000000009097221 */ /* 0x000fe40000000000 */
[----:B------:R-:W1:Y:S01]  /*0fc0*/  MUFU.EX2 R27, R27 ;  /* 0x0000001b001b7308 */ /* 0x000e620000000800 */
[----:B--2---:R-:W-:Y:S01]  /*0fd0*/  FMUL R7, R7, R20 ;  /* 0x0000001407077220 */ /* 0x004fe20000400000 */
[----:B------:R-:W-:-:S04]  /*0fe0*/  FADD R10, R9, R2 ;  /* 0x00000002090a7221 */ /* 0x000fc80000000000 */
[----:B------:R-:W-:Y:S02]  /*0ff0*/  FADD R9, R10, R3 ;  /* 0x000000030a097221 */ /* 0x000fe40000000000 */
[----:B------:R-:W2:Y:S02]  /*1000*/  MUFU.EX2 R20, R29 ;  /* 0x0000001d00147308 */ /* 0x000ea40000000800 */
[----:B------:R-:W-:-:S04]  /*1010*/  FADD R9, R9, R4 ;  /* 0x0000000409097221 */ /* 0x000fc80000000000 */
[----:B------:R-:W-:Y:S01]  /*1020*/  FADD R10, R9, R6 ;  /* 0x00000006090a7221 */ /* 0x000fe20000000000 */
[----:B------:R-:W-:Y:S01]  /*1030*/  SHF.L.U32 R9, R8, 0x17, RZ ;  /* 0x0000001708097819 */ /* 0x000fe200000006ff */
[----:B------:R-:W4:Y:S01]  /*1040*/  MUFU.EX2 R28, R31 ;  /* 0x0000001f001c7308 */ /* 0x000f220000000800 */
[----:B---3--:R-:W-:Y:S01]  /*1050*/  FMUL R8, R13, R16 ;  /* 0x000000100d087220 */ /* 0x008fe20000400000 */
[----:B------:R-:W-:Y:S01]  /*1060*/  FADD R13, R10, R7 ;  /* 0x000000070a0d7221 */ /* 0x000fe20000000000 */
[----:B------:R-:W-:Y:S01]  /*1070*/  SHF.L.U32 R10, R14, 0x17, RZ ;  /* 0x000000170e0a7819 */ /* 0x000fe200000006ff */
[----:B------:R-:W-:Y:S02]  /*1080*/  FMUL R9, R9, R26 ;  /* 0x0000001a09097220 */ /* 0x000fe40000400000 */
[----:B------:R-:W-:Y:S02]  /*1090*/  FADD R12, R13, R8 ;  /* 0x000000080d0c7221 */ /* 0x000fe40000000000 */
[----:B-1----:R-:W-:Y:S01]  /*10a0*/  FMUL R10, R10, R27 ;  /* 0x0000001b0a0a7220 */ /* 0x002fe20000400000 */
[----:B--2---:R-:W-:Y:S01]  /*10b0*/  FMUL R17, R15, R20 ;  /* 0x000000140f117220 */ /* 0x004fe20000400000 */
[----:B------:R-:W-:-:S04]  /*10c0*/  FADD R13, R12, R9 ;  /* 0x000000090c0d7221 */ /* 0x000fc80000000000 */
[----:B------:R-:W-:Y:S01]  /*10d0*/  FADD R12, R13, R10 ;  /* 0x0000000a0d0c7221 */ /* 0x000fe20000000000 */
[----:B----4-:R-:W-:-:S03]  /*10e0*/  FMUL R16, R11, R28 ;  /* 0x0000001c0b107220 */ /* 0x010fc60000400000 */
        /* <DEDUP_REMOVED lines=11> */
.L_x_32208:
        /* <DEDUP_REMOVED lines=12> */
[----:B0-----:R-:W-:Y:S05]  /*1260*/  CALL.REL.NOINC `($__internal_517_$__cuda_sm3x_div_rn_noftz_f32_slowpath) ;  /* 0x0000001800487944 */ /* 0x001fea0003c00000 */
[----:B------:R-:W-:-:S07]  /*1270*/  MOV R11, R5 ;  /* 0x00000005000b7202 */ /* 0x000fce0000000f00 */
.L_x_32173:
[----:B------:R-:W-:Y:S05]  /*1280*/  BSYNC.RECONVERGENT B2 ;  /* 0x0000000000027941 */ /* 0x000fea0003800200 */
.L_x_32172:
        /* <DEDUP_REMOVED lines=12> */
[----:B0-----:R-:W-:Y:S05]  /*1350*/  CALL.REL.NOINC `($__internal_517_$__cuda_sm3x_div_rn_noftz_f32_slowpath) ;  /* 0x00000018000c7944 */ /* 0x001fea0003c00000 */
[----:B------:R-:W-:-:S07]  /*1360*/  MOV R14, R5 ;  /* 0x00000005000e7202 */ /* 0x000fce0000000f00 */
.L_x_32175:
[----:B------:R-:W-:Y:S05]  /*1370*/  BSYNC.RECONVERGENT B2 ;  /* 0x0000000000027941 */ /* 0x000fea0003800200 */
.L_x_32174:
        /* <DEDUP_REMOVED lines=14> */
.L_x_32177:
[----:B------:R-:W-:Y:S05]  /*1460*/  BSYNC.RECONVERGENT B2 ;  /* 0x0000000000027941 */ /* 0x000fea0003800200 */
.L_x_32176:
        /* <DEDUP_REMOVED lines=14> */
.L_x_32179:
[----:B------:R-:W-:Y:S05]  /*1550*/  BSYNC.RECONVERGENT B2 ;  /* 0x0000000000027941 */ /* 0x000fea0003800200 */
.L_x_32178:
        /* <DEDUP_REMOVED lines=14> */
.L_x_32181:
[----:B------:R-:W-:Y:S05]  /*1640*/  BSYNC.RECONVERGENT B2 ;  /* 0x0000000000027941 */ /* 0x000fea0003800200 */
.L_x_32180:
        /* <DEDUP_REMOVED lines=14> */
.L_x_32183:
[----:B------:R-:W-:Y:S05]  /*1730*/  BSYNC.RECONVERGENT B2 ;  /* 0x0000000000027941 */ /* 0x000fea0003800200 */
.L_x_32182:
        /* <DEDUP_REMOVED lines=14> */
.L_x_32185:
[----:B------:R-:W-:Y:S05]  /*1820*/  BSYNC.RECONVERGENT B2 ;  /* 0x0000000000027941 */ /* 0x000fea0003800200 */
.L_x_32184:
        /* <DEDUP_REMOVED lines=14> */
.L_x_32187:
[----:B------:R-:W-:Y:S05]  /*1910*/  BSYNC.RECONVERGENT B2 ;  /* 0x0000000000027941 */ /* 0x000fea0003800200 */
.L_x_32186:
        /* <DEDUP_REMOVED lines=14> */
.L_x_32189:
[----:B------:R-:W-:Y:S05]  /*1a00*/  BSYNC.RECONVERGENT B2 ;  /* 0x0000000000027941 */ /* 0x000fea0003800200 */
.L_x_32188:
        /* <DEDUP_REMOVED lines=14> */
.L_x_32191:
[----:B------:R-:W-:Y:S05]  /*1af0*/  BSYNC.RECONVERGENT B2 ;  /* 0x0000000000027941 */ /* 0x000fea0003800200 */
.L_x_32190:
        /* <DEDUP_REMOVED lines=14> */
.L_x_32193:
[----:B------:R-:W-:Y:S05]  /*1be0*/  BSYNC.RECONVERGENT B2 ;  /* 0x0000000000027941 */ /* 0x000fea0003800200 */
.L_x_32192:
        /* <DEDUP_REMOVED lines=13> */
.L_x_32195:
[----:B------:R-:W-:Y:S05]  /*1cc0*/  BSYNC.RECONVERGENT B2 ;  /* 0x0000000000027941 */ /* 0x000fea0003800200 */
.L_x_32194:
        /* <DEDUP_REMOVED lines=49> */
.L_x_32171:
[----:B------:R-:W-:Y:S01]  /*1fe0*/  HFMA2 R11, -RZ, RZ, 0, 1.847743988037109375e-06 ;  /* 0x0000001fff0b7431 */ /* 0x000fe200000001ff */
[----:B------:R-:W-:Y:S01]  /*1ff0*/  BSSY B0, `(.L_x_32197) ;  /* 0x0000006000007945 */ /* 0x000fe20003800000 */
[----:B------:R-:W-:Y:S02]  /*2000*/  MOV R12, 0x10 ;  /* 0x00000010000c7802 */ /* 0x000fe40000000f00 */
[----:B------:R-:W-:-:S07]  /*2010*/  MOV R15, 0xffffffff ;  /* 0xffffffff000f7802 */ /* 0x000fce0000000f00 */
[----:B0-----:R-:W-:Y:S05]  /*2020*/  WARPSYNC.COLLECTIVE R15, `(.L_x_32198) ;  /* 0x000000000f087348 */ /* 0x001fea0003c00000 */
[----:B------:R1:W2:Y:S02]  /*2030*/  SHFL.BFLY P6, R14, R13, R12, R11 ;  /* 0x0c00000c0d0e7389 */ /* 0x0002a400000c000b */
[----:B012---:R-:W-:Y:S05]  /*2040*/  ENDCOLLECTIVE ;  /* 0x000000000000791b */ /* 0x007fea0003800000 */
.L_x_32198:
[----:B------:R-:W-:Y:S05]  /*2050*/  BSYNC B0 ;  /* 0x0000000000007941 */ /* 0x000fea0003800000 */
.L_x_32197:
[----:B------:R-:W-:Y:S01]  /*2060*/  HFMA2 R12, -RZ, RZ, 0, 4.76837158203125e-07 ;  /* 0x00000008ff0c7431 */ /* 0x000fe200000001ff */
[----:B------:R-:W-:Y:S02]  /*2070*/  FMNMX R13, R13, R14, !PT ;  /* 0x0000000e0d0d7209 */ /* 0x000fe40007800000 */
[----:B------:R-:W-:Y:S02]  /*2080*/  MOV R11, 0x1f ;  /* 0x0000001f000b7802 */ /* 0x000fe40000000f00 */
[----:B------:R-:W-:-:S07]  /*2090*/  MOV R15, 0xffffffff ;  /* 0xffffffff000f7802 */ /* 0x000fce0000000f00 */
[----:B------:R-:W-:Y:S05]  /*20a0*/  WARPSYNC.COLLECTIVE R15, `(.L_x_32199) ;  /* 0x000000000f087348 */ /* 0x000fea0003c00000 */
[----:B------:R0:W1:Y:S02]  /*20b0*/  SHFL.BFLY P6, R14, R13, R12, R11 ;  /* 0x0c00000c0d0e7389 */ /* 0x00006400000c000b */
[----:B01----:R-:W-:Y:S05]  /*20c0*/  ENDCOLLECTIVE ;  /* 0x000000000000791b */ /* 0x003fea0003800000 */
.L_x_32199:
[----:B------:R-:W-:Y:S01]  /*20d0*/  HFMA2 R12, -RZ, RZ, 0, 2.384185791015625e-07 ;  /* 0x00000004ff0c7431 */ /* 0x000fe200000001ff */
[----:B------:R-:W-:-:S04]  /*20e0*/  FMNMX R0, R13, R14, !PT ;  /* 0x0000000e0d007209 */ /* 0x000fc80007800000 */
[----:B------:R-:W-:-:S07]  /*20f0*/  MOV R13, R0 ;  /* 0x00000000000d7202 */ /* 0x000fce0000000f00 */
[----:B------:R-:W-:Y:S05]  /*2100*/  WARPSYNC.COLLECTIVE R15, `(.L_x_32200) ;  /* 0x000000000f087348 */ /* 0x000fea0003c00000 */
[----:B------:R0:W1:Y:S02]  /*2110*/  SHFL.BFLY P6, R14, R13, R12, R11 ;  /* 0x0c00000c0d0e7389 */ /* 0x00006400000c000b */
[----:B01----:R-:W-:Y:S05]  /*2120*/  ENDCOLLECTIVE ;  /* 0x000000000000791b */ /* 0x003fea0003800000 */
.L_x_32200:
[----:B------:R-:W-:Y:S01]  /*2130*/  HFMA2 R12, -RZ, RZ, 0, 1.1920928955078125e-07 ;  /* 0x00000002ff0c7431 */ /* 0x000fe200000001ff */
[----:B------:R-:W-:-:S04]  /*2140*/  FMNMX R2, R0, R14, !PT ;  /* 0x0000000e00027209 */ /* 0x000fc80007800000 */
[----:B------:R-:W-:-:S07]  /*2150*/  MOV R13, R2 ;  /* 0x00000002000d7202 */ /* 0x000fce0000000f00 */
[----:B------:R-:W-:Y:S05]  /*2160*/  WARPSYNC.COLLECTIVE R15, `(.L_x_32201) ;  /* 0x000000000f087348 */ /* 0x000fea0003c00000 */
[----:B------:R0:W1:Y:S02]  /*2170*/  SHFL.BFLY P6, R14, R13, R12, R11 ;  /* 0x0c00000c0d0e7389 */ /* 0x00006400000c000b */
[----:B01----:R-:W-:Y:S05]  /*2180*/  ENDCOLLECTIVE ;  /* 0x000000000000791b */ /* 0x003fea0003800000 */
.L_x_32201:
[----:B------:R-:W-:Y:S01]  /*2190*/  HFMA2 R12, -RZ, RZ, 0, 5.9604644775390625e-08 ;  /* 0x00000001ff0c7431 */ /* 0x000fe200000001ff */
[----:B------:R-:W-:-:S04]  /*21a0*/  FMNMX R3, R2, R14, !PT ;  /* 0x0000000e02037209 */ /* 0x000fc80007800000 */
[----:B------:R-:W-:-:S07]  /*21b0*/  MOV R13, R3 ;  /* 0x00000003000d7202 */ /* 0x000fce0000000f00 */
[----:B------:R-:W-:Y:S05]  /*21c0*/  WARPSYNC.COLLECTIVE R15, `(.L_x_32202) ;  /* 0x000000000f087348 */ /* 0x000fea0003c00000 */
[----:B------:R0:W1:Y:S02]  /*21d0*/  SHFL.BFLY P6, R14, R13, R12, R11 ;  /* 0x0c00000c0d0e7389 */ /* 0x00006400000c000b */
[----:B01----:R-:W-:Y:S05]  /*21e0*/  ENDCOLLECTIVE ;  /* 0x000000000000791b */ /* 0x003fea0003800000 */
.L_x_32202:
        /* <DEDUP_REMOVED lines=129> */
.L_x_32203:
[----:B------:R-:W-:Y:S02]  /*2a00*/  HFMA2 R12, -RZ, RZ, 0, 4.76837158203125e-07 ;  /* 0x00000008ff0c7431 */ /* 0x000fe400000001ff */
[----:B------:R-:W-:-:S05]  /*2a10*/  FADD R20, R13, R14 ;  /* 0x0000000e0d147221 */ /* 0x000fca0000000000 */
[----:B------:R-:W-:-:S07]  /*2a20*/  MOV R13, R20 ;  /* 0x00000014000d7202 */ /* 0x000fce0000000f00 */
[----:B------:R-:W-:Y:S05]  /*2a30*/  WARPSYNC.COLLECTIVE R15, `(.L_x_32204) ;  /* 0x000000000f087348 */ /* 0x000fea0003c00000 */
[----:B------:R0:W1:Y:S02]  /*2a40*/  SHFL.BFLY P6, R14, R13, R12, R11 ;  /* 0x0c00000c0d0e7389 */ /* 0x00006400000c000b */
[----:B01----:R-:W-:Y:S05]  /*2a50*/  ENDCOLLECTIVE ;  /* 0x000000000000791b */ /* 0x003fea0003800000 */
.L_x_32204:
[----:B------:R-:W-:Y:S02]  /*2a60*/  HFMA2 R12, -RZ, RZ, 0, 2.384185791015625e-07 ;  /* 0x00000004ff0c7431 */ /* 0x000fe400000001ff */
[----:B------:R-:W-:-:S05]  /*2a70*/  FADD R25, R20, R14 ;  /* 0x0000000e14197221 */ /* 0x000fca0000000000 */
[----:B------:R-:W-:-:S07]  /*2a80*/  MOV R13, R25 ;  /* 0x00000019000d7202 */ /* 0x000fce0000000f00 */
[----:B------:R-:W-:Y:S05]  /*2a90*/  WARPSYNC.COLLECTIVE R15, `(.L_x_32205) ;  /* 0x000000000f087348 */ /* 0x000fea0003c00000 */
[----:B------:R0:W1:Y:S02]  /*2aa0*/  SHFL.BFLY P6, R14, R13, R12, R11 ;  /* 0x0c00000c0d0e7389 */ /* 0x00006400000c000b */
[----:B01----:R-:W-:Y:S05]  /*2ab0*/  ENDCOLLECTIVE ;  /* 0x000000000000791b */ /* 0x003fea0003800000 */
.L_x_32205:
[----:B------:R-:W-:Y:S02]  /*2ac0*/  HFMA2 R12, -RZ, RZ, 0, 1.1920928955078125e-07 ;  /* 0x00000002ff0c7431 */ /* 0x000fe400000001ff */
[----:B------:R-:W-:-:S05]  /*2ad0*/  FADD R26, R25, R14 ;  /* 0x0000000e191a7221 */ /* 0x000fca0000000000 */
[----:B------:R-:W-:-:S07]  /*2ae0*/  MOV R13, R26 ;  /* 0x0000001a000d7202 */ /* 0x000fce0000000f00 */
[----:B------:R-:W-:Y:S05]  /*2af0*/  WARPSYNC.COLLECTIVE R15, `(.L_x_32206) ;  /* 0x000000000f087348 */ /* 0x000fea0003c00000 */
[----:B------:R0:W1:Y:S02]  /*2b00*/  SHFL.BFLY P6, R14, R13, R12, R11 ;  /* 0x0c00000c0d0e7389 */ /* 0x00006400000c000b */
[----:B01----:R-:W-:Y:S05]  /*2b10*/  ENDCOLLECTIVE ;  /* 0x000000000000791b */ /* 0x003fea0003800000 */
.L_x_32206:
[----:B------:R-:W-:Y:S02]  /*2b20*/  HFMA2 R12, -RZ, RZ, 0, 5.9604644775390625e-08 ;  /* 0x00000001ff0c7431 */ /* 0x000fe400000001ff */
[----:B------:R-:W-:-:S05]  /*2b30*/  FADD R27, R26, R14 ;  /* 0x0000000e1a1b7221 */ /* 0x000fca0000000000 */
[----:B------:R-:W-:-:S07]  /*2b40*/  MOV R13, R27 ;  /* 0x0000001b000d7202 */ /* 0x000fce0000000f00 */
[----:B------:R-:W-:Y:S05]  /*2b50*/  WARPSYNC.COLLECTIVE R15, `(.L_x_32207) ;  /* 0x000000000f087348 */ /* 0x000fea0003c00000 */
[----:B------:R0:W1:Y:S02]  /*2b60*/  SHFL.BFLY P6, R14, R13, R12, R11 ;  /* 0x0c00000c0d0e7389 */ /* 0x00006400000c000b */
[----:B01----:R-:W-:Y:S05]  /*2b70*/  ENDCOLLECTIVE ;  /* 0x000000000000791b */ /* 0x003fea0003800000 */
.L_x_32207:
[----:B------:R-:W-:Y:S05]  /*2b80*/  BRA `(.L_x_32208) ;  /* 0xffffffe400847947 */ /* 0x000fea000383ffff */
        .weak           $__internal_517_$__cuda_sm3x_div_rn_noftz_f32_slowpath
        .type           $__internal_517_$__cuda_sm3x_div_rn_noftz_f32_slowpath,@function
        .size           $__internal_517_$__cuda_sm3x_div_rn_noftz_f32_slowpath,(.L_x_37894 - $__internal_517_$__cuda_sm3x_div_rn_noftz_f32_slowpath)
$__internal_517_$__cuda_sm3x_div_rn_noftz_f32_slowpath:
        /* <DEDUP_REMOVED lines=34> */
.L_x_32210:
        /* <DEDUP_REMOVED lines=51> */
.L_x_32217:
[----:B------:R-:W-:-:S04]  /*30e0*/  LOP3.LUT R5, R5, 0x80000000, RZ, 0xc0, !PT ;  /* 0x8000000005057812 */ /* 0x000fc800078ec0ff */
[----:B------:R-:W-:Y:S01]  /*30f0*/  LOP3.LUT R5, R5, 0x7f800000, RZ, 0xfc, !PT ;  /* 0x7f80000005057812 */ /* 0x000fe200078efcff */
[----:B------:R-:W-:Y:S06]  /*3100*/  BRA `(.L_x_32218) ;  /* 0x0000000000047947 */ /* 0x000fec0003800000 */
.L_x_32216:
[----:B------:R-:W-:-:S07]  /*3110*/  LEA R5, R20, R5, 0x17 ;  /* 0x0000000514057211 */ /* 0x000fce00078eb8ff */
.L_x_32218:
[----:B------:R-:W-:Y:S05]  /*3120*/  BSYNC.RECONVERGENT B1 ;  /* 0x0000000000017941 */ /* 0x000fea0003800200 */
.L_x_32215:
[----:B------:R-:W-:Y:S05]  /*3130*/  BRA `(.L_x_32219) ;  /* 0x0000000000207947 */ /* 0x000fea0003800000 */
.L_x_32214:
[----:B------:R-:W-:-:S04]  /*3140*/  LOP3.LUT R5, R12, 0x80000000, R5, 0x48, !PT ;  /* 0x800000000c057812 */ /* 0x000fc800078e4805 */
[----:B------:R-:W-:Y:S01]  /*3150*/  LOP3.LUT R5, R5, 0x7f800000, RZ, 0xfc, !PT ;  /* 0x7f80000005057812 */ /* 0x000fe200078efcff */
[----:B------:R-:W-:Y:S06]  /*3160*/  BRA `(.L_x_32219) ;  /* 0x0000000000147947 */ /* 0x000fec0003800000 */
.L_x_32213:
[----:B------:R-:W-:Y:S01]  /*3170*/  LOP3.LUT R5, R12, 0x80000000, R5, 0x48, !PT ;  /* 0x800000000c057812 */ /* 0x000fe200078e4805 */
[----:B------:R-:W-:Y:S06]  /*3180*/  BRA `(.L_x_32219) ;  /* 0x00000000000c7947 */ /* 0x000fec0003800000 */
.L_x_32212:
[----:B------:R-:W0:Y:S01]  /*3190*/  MUFU.RSQ R5, -QNAN ;  /* 0xffc0000000057908 */ /* 0x000e220000001400 */
[----:B------:R-:W-:Y:S05]  /*31a0*/  BRA `(.L_x_32219) ;  /* 0x0000000000047947 */ /* 0x000fea0003800000 */
.L_x_32211:
[----:B------:R-:W-:-:S07]  /*31b0*/  FADD.FTZ R5, R5, R12 ;  /* 0x0000000c05057221 */ /* 0x000fce0000010000 */
.L_x_32219:
[----:B------:R-:W-:Y:S05]  /*31c0*/  BSYNC.RECONVERGENT B0 ;  /* 0x0000000000007941 */ /* 0x000fea0003800200 */
.L_x_32209:
[----:B------:R-:W-:Y:S01]  /*31d0*/  HFMA2 R13, -RZ, RZ, 0, 0 ;  /* 0x00000000ff0d7431 */ /* 0x000fe200000001ff */
[----:B------:R-:W-:-:S04]  /*31e0*/  MOV R12, R15 ;  /* 0x0000000f000c7202 */ /* 0x000fc80000000f00 */
[----:B0-----:R-:W-:Y:S05]  /*31f0*/  RET.REL.NODEC R12 `(_Z15SoftmaxWarpImplI24ElementwiseScaleMaskLoadIffbE11DirectStoreIffEfLi1ELi12ELi32ELi1ELb0EL9Algorithm0EEvT_T0_ll) ;  /* 0xffffffcc0c807950 */ /* 0x001fea0003c3ffff */
.L_x_32220:
        /* <DEDUP_REMOVED lines=16> */
.L_x_37894:


//--------------------- .text._Z15SoftmaxWarpImplI24ElementwiseScaleMaskLoadIffbE11DirectStoreIffEfLi1ELi11ELi32ELi1ELb1EL9Algorithm0EEvT_T0_ll --------------------------
	.section	.text._Z15SoftmaxWarpImplI24ElementwiseScaleMaskLoadIffbE11DirectStoreIffEfLi1ELi11ELi32ELi1ELb1EL9Algorithm0EEvT_T0_ll,"ax",@progbits
	.align	128
        .global         _Z15SoftmaxWarpImplI24ElementwiseScaleMaskLoadIffbE11DirectStoreIffEfLi1ELi11ELi32ELi1ELb1EL9Algorithm0EEvT_T0_ll
        .type           _Z15SoftmaxWarpImplI24ElementwiseScaleMaskLoadIffbE11DirectStoreIffEfLi1ELi11ELi32ELi1ELb1EL9Algorithm0EEvT_T0_ll,@function
        .size           _Z15SoftmaxWarpImplI24ElementwiseScaleMaskLoadIffbE11DirectStoreIffEfLi1ELi11ELi32ELi1ELb1EL9Algorithm0EEvT_T0_ll,(.L_x_37895 - _Z15SoftmaxWarpImplI24ElementwiseScaleMaskLoadIffbE11DirectStoreIffEfLi1ELi11ELi32ELi1ELb1EL9Algorithm0EEvT_T0_ll)
        .other          _Z15SoftmaxWarpImplI24ElementwiseScaleMaskLoadIffbE11DirectStoreIffEfLi1ELi11ELi32ELi1ELb1EL9Algorithm0EEvT_T0_ll,@"STO_CUDA_ENTRY STV_DEFAULT"
_Z15SoftmaxWarpImplI24ElementwiseScaleMaskLoadIffbE11DirectStoreIffEfLi1ELi11ELi32ELi1ELb1EL9Algorithm0EEvT_T0_ll:
.text._Z15SoftmaxWarpImplI24ElementwiseScaleMaskLoadIffbE11DirectStoreIffEfLi1ELi11ELi32ELi1ELb1EL9Algorithm0EEvT_T0_ll:
        /* <DEDUP_REMOVED lines=26> */
.L_x_32221:
        /* <DEDUP_REMOVED lines=23> */
[----:B------:R-:W-:-:S07]  /*0310*/  IADD3 R25, PT, PT, R24, 0x140, RZ ;  /* 0x0000014018197810 */ /* 0x000fce0007ffe0ff */
.L_x_32246:
[----:B------:R-:W-:Y:S01]  /*0320*/  ISETP.GE.U32.AND P0, PT, R24, UR44, PT ;  /* 0x0000002c18007c0c */ /* 0x000fe2000bf06070 */
[----:B------:R-:W-:Y:S01]  /*0330*/  IMAD.MOV.U32 R3, RZ, RZ, RZ ;  /* 0x000000ffff037224 */ /* 0x000fe200078e00ff */
[----:B------:R-:W-:Y:S01]  /*0340*/  MOV R2, R24 ;  /* 0x0000001800027202 */ /* 0x000fe20000000f00 */
[----:B--2---:R-:W-:Y:S01]  /*0350*/  IMAD R7, R21, UR48, RZ ;  /* 0x0000003015077c24 */ /* 0x004fe2000f8e02ff */
[----:B------:R-:W-:Y:S02]  /*0360*/  ISETP.GE.AND.EX P0, PT, RZ, UR45, PT, P0 ;  /* 0x0000002dff007c0c */ /* 0x000fe4000bf06300 */
[----:B------:R-:W-:Y:S01]  /*0370*/  ISETP.GE.U32.AND P5, PT, R34, UR44, PT ;  /* 0x0000002c22007c0c */ /* 0x000fe2000bfa6070 */
[----:B------:R-:W-:-:S03]  /*0380*/  IMAD.WIDE.U32 R4, R22, UR48, R2 ;  /* 0x0000003016047c25 */ /* 0x000fc6000f8e0002 */
[----:B------:R-:W-:Y:S01]  /*0390*/  ISETP.GE.AND.EX P5, PT, RZ, UR45, PT, P5 ;  /* 0x0000002dff007c0c */ /* 0x000fe2000bfa6350 */
[----:B------:R-:W-:Y:S01]  /*03a0*/  IMAD R3, R22, UR49, R7 ;  /* 0x0000003116037c24 */ /* 0x000fe2000f8e0207 */
[----:B------:R-:W-:-:S04]  /*03b0*/  IADD3 R8, P1, PT, R4, UR42, RZ ;  /* 0x0000002a04087c10 */ /* 0x000fc8000ff3e0ff */
[----:B------:R-:W-:Y:S01]  /*03c0*/  IADD3 R3, PT, PT, R5, R3, RZ ;  /* 0x0000000305037210 */ /* 0x000fe20007ffe0ff */
[----:B0-----:R-:W0:Y:S01]  /*03d0*/  @!P0 LDC R13, c[0x0][0x39c] ;  /* 0x0000e700ff0d8b82 */ /* 0x001e220000000800 */
[C---:B-1----:R-:W-:Y:S02]  /*03e0*/  @!P0 R2UR UR6, R18.reuse ;  /* 0x00000000120682ca */ /* 0x042fe400000e0000 */
[----:B------:R-:W-:Y:S02]  /*03f0*/  @!P0 R2UR UR7, R19 ;  /* 0x00000000130782ca */ /* 0x000fe400000e0000 */
[----:B------:R-:W-:Y:S02]  /*0400*/  IADD3.X R9, PT, PT, R3, UR43, RZ, P1, !PT ;  /* 0x0000002b03097c10 */ /* 0x000fe40008ffe4ff */
[----:B------:R-:W-:Y:S01]  /*0410*/  @!P0 R2UR UR4, R18 ;  /* 0x00000000120482ca */ /* 0x000fe200000e0000 */
[----:B------:R-:W1:Y:S01]  /*0420*/  @!P5 LDC R17, c[0x0][0x39c] ;  /* 0x0000e700ff11db82 */ /* 0x000e620000000800 */
[----:B------:R-:W-:-:S02]  /*0430*/  @!P0 R2UR UR5, R19 ;  /* 0x00000000130582ca */ /* 0x000fc400000e0000 */
        /* <DEDUP_REMOVED lines=10> */
[----:B------:R-:W-:-:S04]  /*04e0*/  ISETP.GE.U32.AND P6, PT, R33, UR44, PT ;  /* 0x0000002c21007c0c */ /* 0x000fc8000bfc6070 */
[----:B------:R-:W-:-:S13]  /*04f0*/  ISETP.GE.AND.EX P6, PT, RZ, UR45, PT, P6 ;  /* 0x0000002dff007c0c */ /* 0x000fda000bfc6360 */
[C---:B------:R-:W-:Y:S01]  /*0500*/  @!P6 R2UR UR6, R18.reuse ;  /* 0x000000001206e2ca */ /* 0x040fe200000e0000 */
[----:B------:R-:W4:Y:S01]  /*0510*/  @!P6 LDC R35, c[0x0][0x39c] ;  /* 0x0000e700ff23eb82 */ /* 0x000f220000000800 */
[C---:B------:R-:W-:Y:S02]  /*0520*/  @!P6 R2UR UR7, R19.reuse ;  /* 0x000000001307e2ca */ /* 0x040fe400000e0000 */
[----:B------:R-:W-:Y:S02]  /*0530*/  @!P6 R2UR UR4, R18 ;  /* 0x000000001204e2ca */ /* 0x000fe400000e0000 */
[----:B------:R-:W-:-:S09]  /*0540*/  @!P6 R2UR UR5, R19 ;  /* 0x000000001305e2ca */ /* 0x000fd200000e0000 */
[----:B------:R-:W5:Y:S01]  /*0550*/  @!P6 LDG.E.U8 R7, desc[UR6][R8.64+0x40] ;  /* 0x000040060807e981 */ /* 0x000f62000c1e1100 */
[----:B------:R-:W-:-:S03]  /*0560*/  ISETP.GE.U32.AND P4, PT, R32, UR44, PT ;  /* 0x0000002c20007c0c */ /* 0x000fc6000bf86070 */
[----:B------:R-:W4:Y:S01]  /*0570*/  @!P6 LDG.E R6, desc[UR4][R2.64+0x100] ;  /* 0x000100040206e981 */ /* 0x000f22000c1e1900 */
[----:B------:R-:W-:Y:S02]  /*0580*/  ISETP.GE.AND.EX P4, PT, RZ, UR45, PT, P4 ;  /* 0x0000002dff007c0c */ /* 0x000fe4000bf86340 */
[----:B------:R-:W-:-:S04]  /*0590*/  ISETP.GE.U32.AND P1, PT, R31, UR44, PT ;  /* 0x0000002c1f007c0c */ /* 0x000fc8000bf26070 */
[----:B------:R-:W-:-:S07]  /*05a0*/  ISETP.GE.AND.EX P1, PT, RZ, UR45, PT, P1 ;  /* 0x0000002dff007c0c */ /* 0x000fce000bf26310 */
[C---:B------:R-:W-:Y:S02]  /*05b0*/  @!P4 R2UR UR6, R18.reuse ;  /* 0x000000001206c2ca */ /* 0x040fe400000e0000 */
[C---:B------:R-:W-:Y:S02]  /*05c0*/  @!P4 R2UR UR7, R19.reuse ;  /* 0x000000001307c2ca */ /* 0x040fe400000e0000 */
[----:B------:R-:W-:Y:S02]  /*05d0*/  @!P4 R2UR UR4, R18 ;  /* 0x000000001204c2ca */ /* 0x000fe400000e0000 */
[----:B------:R-:W-:-:S09]  /*05e0*/  @!P4 R2UR UR5, R19 ;  /* 0x000000001305c2ca */ /* 0x000fd200000e0000 */
[----:B------:R-:W5:Y:S01]  /*05f0*/  @!P4 LDG.E.U8 R11, desc[UR6][R8.64+0x60] ;  /* 0x00006006080bc981 */ /* 0x000f62000c1e1100 */
[----:B------:R-:W-:Y:S02]  /*0600*/  @!P1 R2UR UR6, R18 ;  /* 0x00000000120692ca */ /* 0x000fe400000e0000 */
[C---:B------:R-:W-:Y:S01]  /*0610*/  @!P1 R2UR UR7, R19.reuse ;  /* 0x00000000130792ca */ /* 0x040fe200000e0000 */
        /* <DEDUP_REMOVED lines=9> */
[----:B--2---:R-:W-:-:S03]  /*06b0*/  ISETP.NE.OR P3, PT, R12, RZ, P0 ;  /* 0x000000ff0c00720c */ /* 0x004fc60000765670 */
[----:B------:R-:W2:Y:S01]  /*06c0*/  @!P1 LDG.E R12, desc[UR4][R2.64+0x200] ;  /* 0x00020004020c9981 */ /* 0x000ea2000c1e1900 */
[----:B------:R-:W-:Y:S02]  /*06d0*/  @!P2 R2UR UR4, R18 ;  /* 0x000000001204a2ca */ /* 0x000fe400000e0000 */
[----:B------:R-:W-:Y:S01]  /*06e0*/  @!P2 R2UR UR5, R19 ;  /* 0x000000001305a2ca */ /* 0x000fe200000e0000 */
[----:B0-----:R-:W-:-:S06]  /*06f0*/  @!P0 FMUL R0, R0, R13 ;  /* 0x0000000d00008220 */ /* 0x001fcc0000400000 */
[----:B------:R-:W0:Y:S01]  /*0700*/  @!P3 LDC R0, c[0x0][0x398] ;  /* 0x0000e600ff00bb82 */ /* 0x000e220000000800 */
[----:B---3--:R-:W-:-:S05]  /*0710*/  ISETP.NE.OR P3, PT, R5, RZ, P5 ;  /* 0x000000ff0500720c */ /* 0x008fca0002f65670 */
[----:B------:R-:W3:Y:S01]  /*0720*/  @!P2 LDG.E R5, desc[UR4][R2.64+0x280] ;  /* 0x000280040205a981 */ /* 0x000ee2000c1e1900 */
[----:B-1----:R-:W-:-:S07]  /*0730*/  @!P5 FMUL R4, R4, R17 ;  /* 0x000000110404d220 */ /* 0x002fce0000400000 */
[----:B------:R-:W1:Y:S01]  /*0740*/  @!P3 LDC R4, c[0x0][0x398] ;  /* 0x0000e600ff04bb82 */ /* 0x000e620000000800 */
[----:B------:R-:W-:-:S04]  /*0750*/  ISETP.GE.U32.AND P3, PT, R29, UR44, PT ;  /* 0x0000002c1d007c0c */ /* 0x000fc8000bf66070 */
[----:B------:R-:W-:-:S13]  /*0760*/  ISETP.GE.AND.EX P3, PT, RZ, UR45, PT, P3 ;  /* 0x0000002dff007c0c */ /* 0x000fda000bf66330 */
[----:B------:R-:W-:Y:S02]  /*0770*/  @!P3 R2UR UR4, R18 ;  /* 0x000000001204b2ca */ /* 0x000fe400000e0000 */
[----:B------:R-:W-:-:S13]  /*0780*/  @!P3 R2UR UR5, R19 ;  /* 0x000000001305b2ca */ /* 0x000fda00000e0000 */
[----:B------:R-:W3:Y:S01]  /*0790*/  @!P3 LDG.E R16, desc[UR4][R2.64+0x300] ;  /* 0x000300040210b981 */ /* 0x000ee2000c1e1900 */
[----:B------:R-:W-:Y:S02]  /*07a0*/  MOV R13, 0xff800000 ;  /* 0xff800000000d7802 */ /* 0x000fe40000000f00 */
[----:B0-----:R-:W-:Y:S01]  /*07b0*/  @!P0 FMNMX R13, R0, -INF , !PT ;  /* 0xff800000000d8809 */ /* 0x001fe20007800000 */
[----:B------:R-:W-:Y:S01]  /*07c0*/  IMAD.MOV.U32 R45, RZ, RZ, -0x800000 ;  /* 0xff800000ff2d7424 */ /* 0x000fe200078e00ff */
[-C--:B-1----:R-:W-:Y:S01]  /*07d0*/  @!P5 MOV R45, R4.reuse ;  /* 0x00000004002dd202 */ /* 0x082fe20000000f00 */
[----:B----4-:R-:W-:Y:S01]  /*07e0*/  @!P6 FMUL R6, R6, R35 ;  /* 0x000000230606e220 */ /* 0x010fe20000400000 */
[----:B------:R-:W-:Y:S01]  /*07f0*/  @!P5 FMNMX R13, R13, R4, !PT ;  /* 0x000000040d0dd209 */ /* 0x000fe20007800000 */
[----:B------:R-:W4:Y:S01]  /*0800*/  @!P3 LDG.E.U8 R17, desc[UR4][R8.64+0xc0] ;  /* 0x0000c0040811b981 */ /* 0x000f22000c1e1100 */
[----:B-----5:R-:W-:Y:S01]  /*0810*/  ISETP.NE.OR P5, PT, R7, RZ, P6 ;  /* 0x000000ff0700720c */ /* 0x020fe200037a5670 */
[----:B------:R-:W3:Y:S08]  /*0820*/  @!P2 LDC R4, c[0x0][0x39c] ;  /* 0x0000e700ff04ab82 */ /* 0x000ef00000000800 */
[----:B------:R-:W0:Y:S08]  /*0830*/  @!P4 LDC R7, c[0x0][0x39c] ;  /* 0x0000e700ff07cb82 */ /* 0x000e300000000800 */
[----:B------:R-:W1:Y:S01]  /*0840*/  @!P5 LDC R6, c[0x0][0x398] ;  /* 0x0000e600ff06db82 */ /* 0x000e620000000800 */
[----:B------:R-:W-:Y:S01]  /*0850*/  MOV R47, 0xff800000 ;  /* 0xff800000002f7802 */ /* 0x000fe20000000f00 */
[----:B0-----:R-:W-:Y:S01]  /*0860*/  @!P4 FMUL R10, R10, R7 ;  /* 0x000000070a0ac220 */ /* 0x001fe20000400000 */
[----:B-1----:R-:W-:Y:S01]  /*0870*/  @!P6 IMAD.MOV.U32 R47, RZ, RZ, R6 ;  /* 0x000000ffff2fe224 */ /* 0x002fe200078e0006 */
[----:B------:R-:W-:-:S02]  /*0880*/  @!P6 FMNMX R13, R13, R6, !PT ;  /* 0x000000060d0de209 */ /* 0x000fc40007800000 */
[----:B------:R-:W-:Y:S02]  /*0890*/  ISETP.NE.OR P6, PT, R11, RZ, P4 ;  /* 0x000000ff0b00720c */ /* 0x000fe400027c5670 */
[----:B------:R-:W2:Y:S11]  /*08a0*/  @!P1 LDC R11, c[0x0][0x39c] ;  /* 0x0000e700ff0b9b82 */ /* 0x000eb60000000800 */
[----:B------:R-:W0:Y:S01]  /*08b0*/  @!P6 LDC R10, c[0x0][0x398] ;  /* 0x0000e600ff0aeb82 */ /* 0x000e220000000800 */
[----:B------:R-:W-:-:S02]  /*08c0*/  ISETP.NE.OR P6, PT, R14, RZ, P1 ;  /* 0x000000ff0e00720c */ /* 0x000fc40000fc5670 */
[----:B------:R-:W-:-:S04]  /*08d0*/  ISETP.GE.U32.AND P5, PT, R28, UR44, PT ;  /* 0x0000002c1c007c0c */ /* 0x000fc8000bfa6070 */
[----:B------:R-:W-:Y:S02]  /*08e0*/  ISETP.GE.AND.EX P5, PT, RZ, UR45, PT, P5 ;  /* 0x0000002dff007c0c */ /* 0x000fe4000bfa6350 */
[----:B------:R-:W-:-:S11]  /*08f0*/  MOV R43, 0xff800000 ;  /* 0xff800000002b7802 */ /* 0x000fd60000000f00 */
[----:B------:R-:W-:Y:S02]  /*0900*/  @!P5 R2UR UR4, R18 ;  /* 0x000000001204d2ca */ /* 0x000fe400000e0000 */
[-C--:B0-----:R-:W-:Y:S02]  /*0910*/  @!P4 MOV R43, R10.reuse ;  /* 0x0000000a002bc202 */ /* 0x081fe40000000f00 */
[----:B------:R-:W-:Y:S02]  /*0920*/  @!P4 FMNMX R13, R13, R10, !PT ;  /* 0x0000000a0d0dc209 */ /* 0x000fe40007800000 */
[----:B------:R-:W-:Y:S02]  /*0930*/  ISETP.GE.U32.AND P4, PT, R27, UR44, PT ;  /* 0x0000002c1b007c0c */ /* 0x000fe4000bf86070 */
[----:B------:R-:W-:Y:S02]  /*0940*/  @!P5 R2UR UR5, R19 ;  /* 0x000000001305d2ca */ /* 0x000fe400000e0000 */
[----:B------:R-:W-:Y:S01]  /*0950*/  ISETP.GE.AND.EX P4, PT, RZ, UR45, PT, P4 ;  /* 0x0000002dff007c0c */ /* 0x000fe2000bf86340 */
[----:B------:R-:W-:-:S10]  /*0960*/  IMAD.MOV.U32 R7, RZ, RZ, -0x800000 ;  /* 0xff800000ff077424 */ /* 0x000fd400078e00ff */
[----:B------:R-:W5:Y:S02]  /*0970*/  @!P5 LDG.E.U8 R20, desc[UR4][R8.64+0xe0] ;  /* 0x0000e0040814d981 */ /* 0x000f64000c1e1100 */
[C---:B------:R-:W-:Y:S02]  /*0980*/  @!P4 R2UR UR6, R18.reuse ;  /* 0x000000001206c2ca */ /* 0x040fe400000e0000 */
[----:B------:R-:W5:Y:S01]  /*0990*/  @!P5 LDG.E R6, desc[UR4][R2.64+0x380] ;  /* 0x000380040206d981 */ /* 0x000f62000c1e1900 */
[C---:B------:R-:W-:Y:S02]  /*09a0*/  @!P4 R2UR UR7, R19.reuse ;  /* 0x000000001307c2ca */ /* 0x040fe400000e0000 */
[----:B------:R-:W-:Y:S02]  /*09b0*/  @!P4 R2UR UR4, R18 ;  /* 0x000000001204c2ca */ /* 0x000fe400000e0000 */
[----:B------:R-:W-:-:S09]  /*09c0*/  @!P4 R2UR UR5, R19 ;  /* 0x000000001305c2ca */ /* 0x000fd200000e0000 */
[----:B------:R-:W5:Y:S01]  /*09d0*/  @!P4 LDG.E.U8 R10, desc[UR6][R8.64+0x100] ;  /* 0x00010006080ac981 */ /* 0x000f62000c1e1100 */
[----:B--2---:R-:W-:Y:S02]  /*09e0*/  @!P1 FMUL R12, R12, R11 ;  /* 0x0000000b0c0c9220 */ /* 0x004fe40000400000 */
[----:B------:R-:W0:Y:S08]  /*09f0*/  @!P3 LDC R11, c[0x0][0x39c] ;  /* 0x0000e700ff0bbb82 */ /* 0x000e300000000800 */
[----:B------:R-:W1:Y:S01]  /*0a00*/  @!P6 LDC R12, c[0x0][0x398] ;  /* 0x0000e600ff0ceb82 */ /* 0x000e620000000800 */
[----:B------:R-:W-:Y:S01]  /*0a10*/  ISETP.NE.OR P6, PT, R15, RZ, P2 ;  /* 0x000000ff0f00720c */ /* 0x000fe200017c5670 */
[----:B---3--:R-:W-:-:S12]  /*0a20*/  @!P2 FMUL R4, R5, R4 ;  /* 0x000000040504a220 */ /* 0x008fd80000400000 */
[----:B------:R-:W2:Y:S01]  /*0a30*/  @!P6 LDC R4, c[0x0][0x398] ;  /* 0x0000e600ff04eb82 */ /* 0x000ea20000000800 */
[-C--:B-1----:R-:W-:Y:S02]  /*0a40*/  @!P1 FMNMX R13, R13, R12.reuse, !PT ;  /* 0x0000000c0d0d9209 */ /* 0x082fe40007800000 */
[----:B------:R-:W-:Y:S02]  /*0a50*/  @!P1 MOV R7, R12 ;  /* 0x0000000c00079202 */ /* 0x000fe40000000f00 */
[----:B------:R-:W-:-:S04]  /*0a60*/  ISETP.GE.U32.AND P1, PT, R26, UR44, PT ;  /* 0x0000002c1a007c0c */ /* 0x000fc8000bf26070 */
[----:B------:R-:W-:Y:S02]  /*0a70*/  ISETP.GE.AND.EX P1, PT, RZ, UR45, PT, P1 ;  /* 0x0000002dff007c0c */ /* 0x000fe4000bf26310 */
[----:B------:R-:W-:-:S04]  /*0a80*/  ISETP.GE.U32.AND P6, PT, R25, UR44, PT ;  /* 0x0000002c19007c0c */ /* 0x000fc8000bfc6070 */
[----:B------:R-:W-:Y:S02]  /*0a90*/  ISETP.GE.AND.EX P6, PT, RZ, UR45, PT, P6 ;  /* 0x0000002dff007c0c */ /* 0x000fe4000bfc6360 */
[----:B------:R-:W-:-:S05]  /*0aa0*/  MOV R5, 0xff800000 ;  /* 0xff80000000057802 */ /* 0x000fca0000000f00 */
[C---:B------:R-:W-:Y:S02]  /*0ab0*/  @!P1 R2UR UR8, R18.reuse ;  /* 0x00000000120892ca */ /* 0x040fe400000e0000 */
[----:B------:R-:W-:Y:S01]  /*0ac0*/  @!P1 R2UR UR9, R19 ;  /* 0x00000000130992ca */ /* 0x000fe200000e0000 */
[----:B--2---:R-:W-:Y:S01]  /*0ad0*/  @!P2 IMAD.MOV.U32 R5, RZ, RZ, R4 ;  /* 0x000000ffff05a224 */ /* 0x004fe200078e0004 */
[----:B------:R-:W-:Y:S02]  /*0ae0*/  @!P2 FMNMX R13, R13, R4, !PT ;  /* 0x000000040d0da209 */ /* 0x000fe40007800000 */
[----:B------:R-:W2:Y:S01]  /*0af0*/  @!P4 LDG.E R4, desc[UR4][R2.64+0x400] ;  /* 0x000400040204c981 */ /* 0x000ea2000c1e1900 */
[----:B------:R-:W-:Y:S02]  /*0b00*/  @!P1 R2UR UR4, R18 ;  /* 0x00000000120492ca */ /* 0x000fe400000e0000 */
[----:B------:R-:W-:-:S06]  /*0b10*/  @!P1 R2UR UR5, R19 ;  /* 0x00000000130592ca */ /* 0x000fcc00000e0000 */
[----:B------:R-:W3:Y:S01]  /*0b20*/  @!P1 LDG.E.U8 R12, desc[UR8][R8.64+0x120] ;  /* 0x00012008080c9981 */ /* 0x000ee2000c1e1100 */
[----:B------:R-:W-:Y:S02]  /*0b30*/  @!P6 R2UR UR8, R18 ;  /* 0x000000001208e2ca */ /* 0x000fe400000e0000 */
[C---:B------:R-:W-:Y:S01]  /*0b40*/  @!P6 R2UR UR9, R19.reuse ;  /* 0x000000001309e2ca */ /* 0x040fe200000e0000 */
[----:B0-----:R-:W-:Y:S01]  /*0b50*/  @!P3 FMUL R16, R16, R11 ;  /* 0x0000000b1010b220 */ /* 0x001fe20000400000 */
[----:B------:R-:W-:Y:S02]  /*0b60*/  @!P6 R2UR UR6, R18 ;  /* 0x000000001206e2ca */ /* 0x000fe400000e0000 */
[----:B------:R-:W3:Y:S01]  /*0b70*/  @!P1 LDG.E R11, desc[UR4][R2.64+0x480] ;  /* 0x00048004020b9981 */ /* 0x000ee2000c1e1900 */
[----:B------:R-:W-:-:S08]  /*0b80*/  @!P6 R2UR UR7, R19 ;  /* 0x000000001307e2ca */ /* 0x000fd000000e0000 */
[----:B------:R-:W3:Y:S05]  /*0b90*/  @!P6 LDG.E.U8 R15, desc[UR8][R8.64+0x140] ;  /* 0x00014008080fe981 */ /* 0x000eea000c1e1100 */
[----:B------:R0:W3:Y:S01]  /*0ba0*/  @!P6 LDG.E R14, desc[UR6][R2.64+0x500] ;  /* 0x00050006020ee981 */ /* 0x0000e2000c1e1900 */
[----:B----4-:R-:W-:Y:S02]  /*0bb0*/  ISETP.NE.OR P2, PT, R17, RZ, P3 ;  /* 0x000000ff1100720c */ /* 0x010fe40001f45670 */
[----:B------:R-:W1:Y:S08]  /*0bc0*/  @!P5 LDC R17, c[0x0][0x39c] ;  /* 0x0000e700ff11db82 */ /* 0x000e700000000800 */
[----:B0-----:R-:W0:Y:S08]  /*0bd0*/  @!P6 LDC R3, c[0x0][0x39c] ;  /* 0x0000e700ff03eb82 */ /* 0x001e300000000800 */
[----:B------:R-:W4:Y:S01]  /*0be0*/  @!P2 LDC R16, c[0x0][0x398] ;  /* 0x0000e600ff10ab82 */ /* 0x000f220000000800 */
[----:B-----5:R-:W-:Y:S01]  /*0bf0*/  ISETP.NE.OR P2, PT, R20, RZ, P5 ;  /* 0x000000ff1400720c */ /* 0x020fe20002f45670 */
[----:B-1----:R-:W-:-:S06]  /*0c00*/  @!P5 FMUL R6, R6, R17 ;  /* 0x000000110606d220 */ /* 0x002fcc0000400000 */
[----:B------:R-:W2:Y:S08]  /*0c10*/  @!P4 LDC R17, c[0x0][0x39c] ;  /* 0x0000e700ff11cb82 */ /* 0x000eb00000000800 */
[----:B------:R-:W1:Y:S01]  /*0c20*/  @!P2 LDC R6, c[0x0][0x398] ;  /* 0x0000e600ff06ab82 */ /* 0x000e620000000800 */
[----:B------:R-:W-:-:S07]  /*0c30*/  ISETP.NE.OR P2, PT, R10, RZ, P4 ;  /* 0x000000ff0a00720c */ /* 0x000fce0002745670 */
[----:B------:R-:W5:Y:S01]  /*0c40*/  @!P1 LDC R10, c[0x0][0x39c] ;  /* 0x0000e700ff0a9b82 */ /* 0x000f620000000800 */
[----:B----4-:R-:W-:Y:S01]  /*0c50*/  @!P3 FMNMX R13, R13, R16, !PT ;  /* 0x000000100d0db209 */ /* 0x010fe20007800000 */
[----:B------:R-:W-:Y:S01]  /*0c60*/  UMOV UR4, 0xffffffff ;  /* 0xffffffff00047882 */ /* 0x000fe20000000000 */
[----:B------:R-:W-:Y:S01]  /*0c70*/  MOV R9, 0xff800000 ;  /* 0xff80000000097802 */ /* 0x000fe20000000f00 */
[----:B------:R-:W-:Y:S01]  /*0c80*/  IMAD.MOV.U32 R39, RZ, RZ, -0x800000 ;  /* 0xff800000ff277424 */ /* 0x000fe200078e00ff */
[----:B------:R-:W-:Y:S02]  /*0c90*/  MOV R41, 0xff800000 ;  /* 0xff80000000297802 */ /* 0x000fe40000000f00 */
[----:B-1----:R-:W-:Y:S01]  /*0ca0*/  @!P5 FMNMX R13, R13, R6, !PT ;  /* 0x000000060d0dd209 */ /* 0x002fe20007800000 */
[----:B------:R-:W-:Y:S01]  /*0cb0*/  @!P5 IMAD.MOV.U32 R39, RZ, RZ, R6 ;  /* 0x000000ffff27d224 */ /* 0x000fe200078e0006 */
[----:B------:R-:W-:Y:S02]  /*0cc0*/  MOV R37, 0xff800000 ;  /* 0xff80000000257802 */ /* 0x000fe40000000f00 */
[----:B------:R-:W-:-:S02]  /*0cd0*/  MOV R35, 0xff800000 ;  /* 0xff80000000237802 */ /* 0x000fc40000000f00 */
[----:B------:R-:W-:Y:S02]  /*0ce0*/  @!P0 MOV R9, R0 ;  /* 0x0000000000098202 */ /* 0x000fe40000000f00 */
[----:B------:R-:W-:Y:S01]  /*0cf0*/  @!P3 MOV R41, R16 ;  /* 0x000000100029b202 */ /* 0x000fe20000000f00 */
[----:B--2---:R-:W-:-:S06]  /*0d00*/  @!P4 FMUL R4, R4, R17 ;  /* 0x000000110404c220 */ /* 0x004fcc0000400000 */
[----:B------:R-:W1:Y:S01]  /*0d10*/  @!P2 LDC R4, c[0x0][0x398] ;  /* 0x0000e600ff04ab82 */ /* 0x000e620000000800 */
[----:B---3--:R-:W-:Y:S01]  /*0d20*/  ISETP.NE.OR P2, PT, R12, RZ, P1 ;  /* 0x000000ff0c00720c */ /* 0x008fe20000f45670 */
[----:B-----5:R-:W-:-:S12]  /*0d30*/  @!P1 FMUL R2, R11, R10 ;  /* 0x0000000a0b029220 */ /* 0x020fd80000400000 */
[----:B------:R-:W2:Y:S01]  /*0d40*/  @!P2 LDC R2, c[0x0][0x398] ;  /* 0x0000e600ff02ab82 */ /* 0x000ea20000000800 */
[----:B------:R-:W-:Y:S01]  /*0d50*/  ISETP.NE.OR P2, PT, R15, RZ, P6 ;  /* 0x000000ff0f00720c */ /* 0x000fe20003745670 */
[----:B0-----:R-:W-:-:S12]  /*0d60*/  @!P6 FMUL R14, R14, R3 ;  /* 0x000000030e0ee220 */ /* 0x001fd80000400000 */
[----:B------:R-:W0:Y:S01]  /*0d70*/  @!P2 LDC R14, c[0x0][0x398] ;  /* 0x0000e600ff0eab82 */ /* 0x000e220000000800 */
[-C--:B-1----:R-:W-:Y:S01]  /*0d80*/  @!P4 FMNMX R13, R13, R4.reuse, !PT ;  /* 0x000000040d0dc209 */ /* 0x082fe20007800000 */
[----:B------:R-:W-:Y:S01]  /*0d90*/  IMAD.MOV.U32 R17, RZ, RZ, -0x800000 ;  /* 0xff800000ff117424 */ /* 0x000fe200078e00ff */
[----:B------:R-:W-:Y:S02]  /*0da0*/  @!P4 MOV R37, R4 ;  /* 0x000000040025c202 */ /* 0x000fe40000000f00 */
[-C--:B--2---:R-:W-:Y:S02]  /*0db0*/  @!P1 FMNMX R13, R13, R2.reuse, !PT ;  /* 0x000000020d0d9209 */ /* 0x084fe40007800000 */
[----:B------:R-:W-:Y:S01]  /*0dc0*/  @!P1 MOV R35, R2 ;  /* 0x0000000200239202 */ /* 0x000fe20000000f00 */
[----:B0-----:R-:W-:Y:S01]  /*0dd0*/  @!P6 IMAD.MOV.U32 R17, RZ, RZ, R14 ;  /* 0x000000ffff11e224 */ /* 0x001fe200078e000e */
        /* <DEDUP_REMOVED lines=23> */
[----:B------:R-:W-:Y:S01]  /*0f50*/  FADD R41, -R14, R41 ;  /* 0x000000290e297221 */ /* 0x000fe20000000100 */
[----:B------:R-:W-:Y:S01]  /*0f60*/  FFMA.RM R11, R5, R8, 12582913 ;  /* 0x4b400001050b7423 */ /* 0x000fe20000004008 */
[-C--:B------:R-:W-:Y:S01]  /*0f70*/  FFMA.SAT R5, R43, R6.reuse, 0.5 ;  /* 0x3f0000002b057423 */ /* 0x080fe20000002006 */
[----:B------:R-:W-:Y:S01]  /*0f80*/  FADD R2, R0, -12583039 ;  /* 0xcb40007f00027421 */ /* 0x000fe20000000000 */
[C---:B------:R-:W-:Y:S01]  /*0f90*/  FADD R39, -R14.reuse, R39 ;  /* 0x000000270e277221 */ /* 0x040fe20000000100 */
[----:B------:R-:W-:Y:S01]  /*0fa0*/  FADD R4, R11, -12583039 ;  /* 0xcb40007f0b047421 */ /* 0x000fe20000000000 */
[C---:B------:R-:W-:Y:S01]  /*0fb0*/  FADD R37, -R14.reuse, R37 ;  /* 0x000000250e257221 */ /* 0x040fe20000000100 */
[----:B------:R-:W-:Y:S01]  /*0fc0*/  FFMA R2, R9, 1.4426950216293334961, -R2 ;  /* 0x3fb8aa3b09027823 */ /* 0x000fe20000000802 */
[C---:B------:R-:W-:Y:S01]  /*0fd0*/  FADD R35, -R14.reuse, R35 ;  /* 0x000000230e237221 */ /* 0x040fe20000000100 */
        /* <DEDUP_REMOVED lines=8> */
[----:B------:R-:W-:Y:S01]  /*1060*/  FFMA.SAT R9, R7, R6, 0.5 ;  /* 0x3f00000007097423 */ /* 0x000fe20000002006 */
[----:B------:R-:W0:Y:S01]  /*1070*/  MUFU.EX2 R5, R10 ;  /* 0x0000000a00057308 */ /* 0x000e220000000800 */
[----:B------:R-:W-:Y:S01]  /*1080*/  FADD R14, R4, -12583039 ;  /* 0xcb40007f040e7421 */ /* 0x000fe20000000000 */
[C---:B------:R-:W-:Y:S01]  /*1090*/  FADD R12, R2.reuse, -12583039 ;  /* 0xcb40007f020c7421 */ /* 0x040fe20000000000 */
[----:B------:R-:W-:Y:S01]  /*10a0*/  FFMA.RM R9, R9, R8, 12582913 ;  /* 0x4b40000109097423 */ /* 0x000fe20000004008 */
[----:B------:R-:W-:Y:S01]  /*10b0*/  SHF.L.U32 R2, R2, 0x17, RZ ;  /* 0x0000001702027819 */ /* 0x000fe200000006ff */
[----:B------:R-:W-:Y:S01]  /*10c0*/  FFMA R14, R43, 1.4426950216293334961, -R14 ;  /* 0x3fb8aa3b2b0e7823 */ /* 0x000fe2000000080e */
[----:B------:R-:W-:Y:S01]  /*10d0*/  FFMA R12, R47, 1.4426950216293334961, -R12 ;  /* 0x3fb8aa3b2f0c7823 */ /* 0x000fe2000000080c */
[----:B------:R-:W-:Y:S01]  /*10e0*/  FADD R16, R9, -12583039 ;  /* 0xcb40007f09107421 */ /* 0x000fe20000000000 */
[-C--:B------:R-:W-:Y:S01]  /*10f0*/  FFMA.SAT R15, R37, R6.reuse, 0.5 ;  /* 0x3f000000250f7423 */ /* 0x080fe20000002006 */
[----:B------:R-:W-:Y:S01]  /*1100*/  FFMA R14, R43, 1.925963033500011079e-08, R14 ;  /* 0x32a570602b0e7823 */ /* 0x000fe2000000000e */
[----:B------:R-:W-:Y:S01]  /*1110*/  FFMA R12, R47, 1.925963033500011079e-08, R12 ;  /* 0x32a570602f0c7823 */ /* 0x000fe2000000000c */
[C---:B------:R-:W-:Y:S01]  /*1120*/  FFMA R16, R7.reuse, 1.4426950216293334961, -R16 ;  /* 0x3fb8aa3b07107823 */ /* 0x040fe20000000810 */
[----:B------:R-:W1:Y:S03]  /*1130*/  MUFU.EX2 R45, R45 ;  /* 0x0000002d002d7308 */ /* 0x000e660000000800 */
[----:B------:R-:W-:Y:S01]  /*1140*/  FFMA R16, R7, 1.925963033500011079e-08, R16 ;  /* 0x32a5706007107823 */ /* 0x000fe20000000010 */
[----:B------:R-:W-:Y:S01]  /*1150*/  FFMA.SAT R7, R3, R6, 0.5 ;  /* 0x3f00000003077423 */ /* 0x000fe20000002006 */
[----:B0-----:R-:W-:Y:S01]  /*1160*/  FMUL R5, R0, R5 ;  /* 0x0000000500057220 */ /* 0x001fe20000400000 */
[----:B------:R-:W-:-:S02]  /*1170*/  SHF.L.U32 R0, R11, 0x17, RZ ;  /* 0x000000170b007819 */ /* 0x000fc400000006ff */
[----:B------:R-:W0:Y:S01]  /*1180*/  MUFU.EX2 R13, R12 ;  /* 0x0000000c000d7308 */ /* 0x000e220000000800 */
[----:B------:R-:W-:-:S04]  /*1190*/  FFMA.RM R7, R7, R8, 12582913 ;  /* 0x4b40000107077423 */ /* 0x000fc80000004008 */
[----:B------:R-:W-:-:S03]  /*11a0*/  FADD R10, R7, -12583039 ;  /* 0xcb40007f070a7421 */ /* 0x000fc60000000000 */
[----:B------:R-:W2:Y:S01]  /*11b0*/  MUFU.EX2 R14, R14 ;  /* 0x0000000e000e7308 */ /* 0x000ea20000000800 */
[----:B------:R-:W-:Y:S01]  /*11c0*/  FFMA R10, R3, 1.4426950216293334961, -R10 ;  /* 0x3fb8aa3b030a7823 */ /* 0x000fe2000000080a */
[----:B-1----:R-:W-:-:S03]  /*11d0*/  FMUL R0, R0, R45 ;  /* 0x0000002d00007220 */ /* 0x002fc60000400000 */
[----:B------:R-:W-:Y:S01]  /*11e0*/  FFMA R11, R3, 1.925963033500011079e-08, R10 ;  /* 0x32a57060030b7823 */ /* 0x000fe2000000000a */
[-C--:B------:R-:W-:Y:S01]  /*11f0*/  FFMA.SAT R3, R41, R6.reuse, 0.5 ;  /* 0x3f00000029037423 */ /* 0x080fe20000002006 */
[----:B0-----:R-:W-:Y:S01]  /*1200*/  FMUL R2, R2, R13 ;  /* 0x0000000d02027220 */ /* 0x001fe20000400000 */
[----:B------:R-:W-:Y:S02]  /*1210*/  FFMA.SAT R13, R39, R6, 0.5 ;  /* 0x3f000000270d7423 */ /* 0x000fe40000002006 */
[-C--:B------:R-:W-:Y:S01]  /*1220*/  FFMA.RM R10, R3, R8.reuse, 12582913 ;  /* 0x4b400001030a7423 */ /* 0x080fe20000004008 */
[----:B------:R-:W-:Y:S01]  /*1230*/  IMAD.SHL.U32 R3, R4, 0x800000, RZ ;  /* 0x0080000004037824 */ /* 0x000fe200078e00ff */
[----:B------:R-:W-:Y:S01]  /*1240*/  MUFU.EX2 R11, R11 ;  /* 0x0000000b000b7308 */ /* 0x000fe20000000800 */
[----:B------:R-:W-:Y:S01]  /*1250*/  FFMA.RM R12, R13, R8, 12582913 ;  /* 0x4b4000010d0c7423 */ /* 0x000fe20000004008 */
[C---:B------:R-:W-:Y:S01]  /*1260*/  FADD R20, R10.reuse, -12583039 ;  /* 0xcb40007f0a147421 */ /* 0x040fe20000000000 */
[----:B------:R-:W-:-:S02]  /*1270*/  IMAD.SHL.U32 R10, R10, 0x800000, RZ ;  /* 0x008000000a0a7824 */ /* 0x000fc400078e00ff */
[----:B--2---:R-:W-:Y:S01]  /*1280*/  FMUL R3, R3, R14 ;  /* 0x0000000e03037220 */ /* 0x004fe20000400000 */
[C---:B------:R-:W-:Y:S01]  /*1290*/  FADD R4, R12.reuse, -12583039 ;  /* 0xcb40007f0c047421 */ /* 0x040fe20000000000 */
[----:B------:R-:W-:Y:S01]  /*12a0*/  FFMA R20, R41, 1.4426950216293334961, -R20 ;  /* 0x3fb8aa3b29147823 */ /* 0x000fe20000000814 */
[----:B------:R-:W-:Y:S01]  /*12b0*/  SHF.L.U32 R12, R12, 0x17, RZ ;  /* 0x000000170c0c7819 */ /* 0x000fe200000006ff */
[----:B------:R-:W0:Y:S01]  /*12c0*/  MUFU.EX2 R13, R16 ;  /* 0x00000010000d7308 */ /* 0x000e220000000800 */
[----:B------:R-:W-:Y:S01]  /*12d0*/  FFMA R4, R39, 1.4426950216293334961, -R4 ;  /* 0x3fb8aa3b27047823 */ /* 0x000fe20000000804 */
[----:B------:R-:W-:-:S03]  /*12e0*/  FFMA R41, R41, 1.925963033500011079e-08, R20 ;  /* 0x32a5706029297823 */ /* 0x000fc60000000014 */
[----:B------:R-:W-:Y:S01]  /*12f0*/  FFMA R39, R39, 1.925963033500011079e-08, R4 ;  /* 0x32a5706027277823 */ /* 0x000fe20000000004 */
[----:B------:R-:W-:Y:S01]  /*1300*/  SHF.L.U32 R4, R9, 0x17, RZ ;  /* 0x0000001709047819 */ /* 0x000fe200000006ff */
[----:B------:R-:W-:Y:S01]  /*1310*/  FFMA.RM R9, R15, R8, 12582913 ;  /* 0x4b4000010f097423 */ /* 0x000fe20000004008 */
[----:B------:R-:W-:Y:S01]  /*1320*/  FFMA.SAT R15, R17, R6, 0.5 ;  /* 0x3f000000110f7423 */ /* 0x000fe20000002006 */
[----:B------:R-:W1:Y:S02]  /*1330*/  MUFU.EX2 R41, R41 ;  /* 0x0000002900297308 */ /* 0x000e640000000800 */
[C---:B------:R-:W-:Y:S01]  /*1340*/  FADD R14, R9.reuse, -12583039 ;  /* 0xcb40007f090e7421 */ /* 0x040fe20000000000 */
[----:B------:R-:W-:-:S03]  /*1350*/  SHF.L.U32 R9, R9, 0x17, RZ ;  /* 0x0000001709097819 */ /* 0x000fc600000006ff */
[----:B------:R-:W-:Y:S01]  /*1360*/  FFMA R14, R37, 1.4426950216293334961, -R14 ;  /* 0x3fb8aa3b250e7823 */ /* 0x000fe2000000080e */
[----:B0-----:R-:W-:Y:S01]  /*1370*/  FMUL R4, R4, R13 ;  /* 0x0000000d04047220 */ /* 0x001fe20000400000 */
[----:B------:R-:W-:Y:S02]  /*1380*/  FFMA.SAT R13, R35, R6, 0.5 ;  /* 0x3f000000230d7423 */ /* 0x000fe40000002006 */
[----:B------:R-:W-:Y:S01]  /*1390*/  FFMA R37, R37, 1.925963033500011079e-08, R14 ;  /* 0x32a5706025257823 */ /* 0x000fe2000000000e */
[----:B------:R-:W-:Y:S01]  /*13a0*/  MUFU.EX2 R39, R39 ;  /* 0x0000002700277308 */ /* 0x000fe20000000800 */
[-C--:B------:R-:W-:Y:S01]  /*13b0*/  FFMA.RM R14, R13, R8.reuse, 12582913 ;  /* 0x4b4000010d0e7423 */ /* 0x080fe20000004008 */
[----:B------:R-:W-:-:S03]  /*13c0*/  FFMA.RM R13, R15, R8, 12582913 ;  /* 0x4b4000010f0d7423 */ /* 0x000fc60000004008 */
[C---:B------:R-:W-:Y:S01]  /*13d0*/  FADD R6, R14.reuse, -12583039 ;  /* 0xcb40007f0e067421 */ /* 0x040fe20000000000 */
[----:B------:R-:W-:Y:S02]  /*13e0*/  FADD R8, R13, -12583039 ;  /* 0xcb40007f0d087421 */ /* 0x000fe40000000000 */
[----:B------:R-:W0:Y:S01]  /*13f0*/  MUFU.EX2 R16, R37 ;  /* 0x0000002500107308 */ /* 0x000e220000000800 */
[----:B------:R-:W-:Y:S02]  /*1400*/  IMAD.SHL.U32 R14, R14, 0x800000, RZ ;  /* 0x008000000e0e7824 */ /* 0x000fe400078e00ff */
[----:B------:R-:W-:Y:S01]  /*1410*/  FFMA R6, R35, 1.4426950216293334961, -R6 ;  /* 0x3fb8aa3b23067823 */ /* 0x000fe20000000806 */
[----:B------:R-:W-:Y:S01]  /*1420*/  FFMA R8, R17, 1.4426950216293334961, -R8 ;  /* 0x3fb8aa3b11087823 */ /* 0x000fe20000000808 */
[----:B------:R-:W-:Y:S02]  /*1430*/  SHF.L.U32 R13, R13, 0x17, RZ ;  /* 0x000000170d0d7819 */ /* 0x000fe400000006ff */
[----:B------:R-:W-:Y:S01]  /*1440*/  FFMA R35, R35, 1.925963033500011079e-08, R6 ;  /* 0x32a5706023237823 */ /* 0x000fe20000000006 */
[----:B------:R-:W-:Y:S01]  /*1450*/  SHF.L.U32 R6, R7, 0x17, RZ ;  /* 0x0000001707067819 */ /* 0x000fe200000006ff */
[----:B------:R-:W-:Y:S01]  /*1460*/  FADD R7, RZ, R5 ;  /* 0x00000005ff077221 */ /* 0x000fe20000000000 */
[----:B------:R-:W-:-:S03]  /*1470*/  FFMA R17, R17, 1.925963033500011079e-08, R8 ;  /* 0x32a5706011117823 */ /* 0x000fc60000000008 */
[----:B------:R-:W-:Y:S01]  /*1480*/  FMUL R6, R6, R11 ;  /* 0x0000000b06067220 */ /* 0x000fe20000400000 */
[----:B------:R-:W-:Y:S01]  /*1490*/  FADD R11, R7, R0 ;  /* 0x00000000070b7221 */ /* 0x000fe20000000000 */
[----:B------:R-:W2:Y:S01]  /*14a0*/  MUFU.EX2 R35, R35 ;  /* 0x0000002300237308 */ /* 0x000ea20000000800 */
[----:B-1----:R-:W-:Y:S02]  /*14b0*/  FMUL R7, R10, R41 ;  /* 0x000000290a077220 */ /* 0x002fe40000400000 */
[----:B------:R-:W-:Y:S01]  /*14c0*/  FADD R8, R11, R2 ;  /* 0x000000020b087221 */ /* 0x000fe20000000000 */
[----:B0-----:R-:W-:-:S03]  /*14d0*/  FMUL R9, R9, R16 ;  /* 0x0000001009097220 */ /* 0x001fc60000400000 */
[----:B------:R-:W-:Y:S01]  /*14e0*/  FADD R11, R8, R3 ;  /* 0x00000003080b7221 */ /* 0x000fe20000000000 */
[----:B------:R-:W-:Y:S02]  /*14f0*/  FMUL R8, R12, R39 ;  /* 0x000000270c087220 */ /* 0x000fe40000400000 */
        /* <DEDUP_REMOVED lines=19> */
.L_x_32258:
        /* <DEDUP_REMOVED lines=12> */
[----:B0-----:R-:W-:Y:S05]  /*16f0*/  CALL.REL.NOINC `($__internal_518_$__cuda_sm3x_div_rn_noftz_f32_slowpath) ;  /* 0x0000001800347944 */ /* 0x001fea0003c00000 */
[----:B------:R-:W-:-:S07]  /*1700*/  IMAD.MOV.U32 R11, RZ, RZ, R5 ;  /* 0x000000ffff0b7224 */ /* 0x000fce00078e0005 */
.L_x_32225:
[----:B------:R-:W-:Y:S05]  /*1710*/  BSYNC.RECONVERGENT B3 ;  /* 0x0000000000037941 */ /* 0x000fea0003800200 */
.L_x_32224:
        /* <DEDUP_REMOVED lines=12> */
[----:B0-----:R-:W-:Y:S05]  /*17e0*/  CALL.REL.NOINC `($__internal_518_$__cuda_sm3x_div_rn_noftz_f32_slowpath) ;  /* 0x0000001400f87944 */ /* 0x001fea0003c00000 */
[----:B------:R-:W-:-:S07]  /*17f0*/  IMAD.MOV.U32 R17, RZ, RZ, R5 ;  /* 0x000000ffff117224 */ /* 0x000fce00078e0005 */
.L_x_32227:
[----:B------:R-:W-:Y:S05]  /*1800*/  BSYNC.RECONVERGENT B3 ;  /* 0x0000000000037941 */ /* 0x000fea0003800200 */
.L_x_32226:
        /* <DEDUP_REMOVED lines=13> */
[----:B------:R-:W-:-:S07]  /*18e0*/  MOV R35, R5 ;  /* 0x0000000500237202 */ /* 0x000fce0000000f00 */
.L_x_32229:
[----:B------:R-:W-:Y:S05]  /*18f0*/  BSYNC.RECONVERGENT B3 ;  /* 0x0000000000037941 */ /* 0x000fea0003800200 */
.L_x_32228:
        /* <DEDUP_REMOVED lines=12> */
[----:B0-----:R-:W-:Y:S05]  /*19c0*/  CALL.REL.NOINC `($__internal_518_$__cuda_sm3x_div_rn_noftz_f32_slowpath) ;  /* 0x0000001400807944 */ /* 0x001fea0003c00000 */
[----:B------:R-:W-:-:S07]  /*19d0*/  MOV R37, R5 ;  /* 0x0000000500257202 */ /* 0x000fce0000000f00 */
.L_x_32231:
[----:B------:R-:W-:Y:S05]  /*19e0*/  BSYNC.RECONVERGENT B3 ;  /* 0x0000000000037941 */ /* 0x000fea0003800200 */
.L_x_32230:
        /* <DEDUP_REMOVED lines=12> */
[----:B0-----:R-:W-:Y:S05]  /*1ab0*/  CALL.REL.NOINC `($__internal_518_$__cuda_sm3x_div_rn_noftz_f32_slowpath) ;  /* 0x0000001400447944 */ /* 0x001fea0003c00000 */
[----:B------:R-:W-:-:S07]  /*1ac0*/  MOV R39, R5 ;  /* 0x0000000500277202 */ /* 0x000fce0000000f00 */
.L_x_32233:
[----:B------:R-:W-:Y:S05]  /*1ad0*/  BSYNC.RECONVERGENT B3 ;  /* 0x0000000000037941 */ /* 0x000fea0003800200 */
.L_x_32232:
        /* <DEDUP_REMOVED lines=14> */
.L_x_32235:
[----:B------:R-:W-:Y:S05]  /*1bc0*/  BSYNC.RECONVERGENT B3 ;  /* 0x0000000000037941 */ /* 0x000fea0003800200 */
.L_x_32234:
        /* <DEDUP_REMOVED lines=14> */
.L_x_32237:
[----:B------:R-:W-:Y:S05]  /*1cb0*/  BSYNC.RECONVERGENT B3 ;  /* 0x0000000000037941 */ /* 0x000fea0003800200 */
.L_x_32236:
        /* <DEDUP_REMOVED lines=14> */
.L_x_32239:
[----:B------:R-:W-:Y:S05]  /*1da0*/  BSYNC.RECONVERGENT B3 ;  /* 0x0000000000037941 */ /* 0x000fea0003800200 */
.L_x_32238:
        /* <DEDUP_REMOVED lines=14> */
.L_x_32241:
[----:B------:R-:W-:Y:S05]  /*1e90*/  BSYNC.RECONVERGENT B3 ;  /* 0x0000000000037941 */ /* 0x000fea0003800200 */
.L_x_32240:
        /* <DEDUP_REMOVED lines=14> */
.L_x_32243:
[----:B------:R-:W-:Y:S05]  /*1f80*/  BSYNC.RECONVERGENT B3 ;  /* 0x0000000000037941 */ /* 0x000fea0003800200 */
.L_x_32242:
        /* <DEDUP_REMOVED lines=14> */
.L_x_32245:
[----:B------:R-:W-:Y:S05]  /*2070*/  BSYNC.RECONVERGENT B3 ;  /* 0x0000000000037941 */ /* 0x000fea0003800200 */
.L_x_32244:
        /* <DEDUP_REMOVED lines=24> */
[----:B------:R-:W-:Y:S02]  /*2200*/  @!P3 R2UR UR10, R18 ;  /* 0x00000000120ab2ca */ /* 0x000fe400000e0000 */
[C---:B------:R-:W-:Y:S02]  /*2210*/  @!P3 R2UR UR11, R19.reuse ;  /* 0x00000000130bb2ca */ /* 0x040fe400000e0000 */
        /* <DEDUP_REMOVED lines=41> */
.L_x_32222:
[----:B------:R-:W-:Y:S05]  /*24b0*/  EXIT ;  /* 0x000000000000794d */ /* 0x000fea0003800000 */
.L_x_32223:
[----:B------:R-:W-:Y:S01]  /*24c0*/  BSSY B1, `(.L_x_32247) ;  /* 0x0000007000017945 */ /* 0x000fe20003800000 */
[----:B------:R-:W-:Y:S01]  /*24d0*/  MOV R12, 0x10 ;  /* 0x00000010000c7802 */ /* 0x000fe20000000f00 */
[----:B------:R-:W-:Y:S01]  /*24e0*/  IMAD.MOV.U32 R11, RZ, RZ, 0x1f ;  /* 0x0000001fff0b7424 */ /* 0x000fe200078e00ff */
[----:B------:R-:W-:-:S07]  /*24f0*/  MOV R15, 0xffffffff ;  /* 0xffffffff000f7802 */ /* 0x000fce0000000f00 */
[----:B------:R-:W-:Y:S05]  /*2500*/  WARPSYNC.COLLECTIVE R15, `(.L_x_32248) ;  /* 0x000000000f087348 */ /* 0x000fea0003c00000 */
[----:B------:R0:W1:Y:S02]  /*2510*/  SHFL.BFLY P6, R14, R13, R12, R11 ;  /* 0x0c00000c0d0e7389 */ /* 0x00006400000c000b */
[----:B01----:R-:W-:Y:S05]  /*2520*/  ENDCOLLECTIVE ;  /* 0x000000000000791b */ /* 0x003fea0003800000 */
.L_x_32248:
[----:B------:R-:W-:Y:S05]  /*2530*/  BSYNC B1 ;  /* 0x0000000000017941 */ /* 0x000fea0003800000 */
.L_x_32247:
[----:B------:R-:W-:Y:S01]  /*2540*/  HFMA2 R12, -RZ, RZ, 0, 4.76837158203125e-07 ;  /* 0x00000008ff0c7431 */ /* 0x000fe200000001ff */
[----:B------:R-:W-:Y:S01]  /*2550*/  FMNMX R13, R14, R13, !PT ;  /* 0x0000000d0e0d7209 */ /* 0x000fe20007800000 */
[----:B------:R-:W-:Y:S01]  /*2560*/  IMAD.MOV.U32 R15, RZ, RZ, -0x1 ;  /* 0xffffffffff0f7424 */ /* 0x000fe200078e00ff */
[----:B------:R-:W-:Y:S01]  /*2570*/  MOV R11, 0x1f ;  /* 0x0000001f000b7802 */ /* 0x000fe20000000f00 */
[----:B------:R-:W-:-:S07]  /*2580*/  IMAD.MOV.U32 R10, RZ, RZ, 0x437c0000 ;  /* 0x437c0000ff0a7424 */ /* 0x000fce00078e00ff */
[----:B------:R-:W-:Y:S05]  /*2590*/  WARPSYNC.COLLECTIVE R15, `(.L_x_32249) ;  /* 0x000000000f087348 */ /* 0x000fea0003c00000 */
[----:B------:R0:W1:Y:S02]  /*25a0*/  SHFL.BFLY P6, R14, R13, R12, R11 ;  /* 0x0c00000c0d0e7389 */ /* 0x00006400000c000b */
[----:B01----:R-:W-:Y:S05]  /*25b0*/  ENDCOLLECTIVE ;  /* 0x000000000000791b */ /* 0x003fea0003800000 */
.L_x_32249:
[----:B------:R-:W-:Y:S01]  /*25c0*/  HFMA2 R12, -RZ, RZ, 0, 2.384185791015625e-07 ;  /* 0x00000004ff0c7431 */ /* 0x000fe200000001ff */
[----:B------:R-:W-:-:S04]  /*25d0*/  FMNMX R0, R13, R14, !PT ;  /* 0x0000000e0d007209 */ /* 0x000fc80007800000 */
[----:B------:R-:W-:-:S07]  /*25e0*/  MOV R13, R0 ;  /* 0x00000000000d7202 */ /* 0x000fce0000000f00 */
[----:B------:R-:W-:Y:S05]  /*25f0*/  WARPSYNC.COLLECTIVE R15, `(.L_x_32250) ;  /* 0x000000000f087348 */ /* 0x000fea0003c00000 */
[----:B------:R0:W1:Y:S02]  /*2600*/  SHFL.BFLY P6, R14, R13, R12, R11 ;  /* 0x0c00000c0d0e7389 */ /* 0x00006400000c000b */
[----:B01----:R-:W-:Y:S05]  /*2610*/  ENDCOLLECTIVE ;  /* 0x000000000000791b */ /* 0x003fea0003800000 */
.L_x_32250:
[----:B------:R-:W-:Y:S01]  /*2620*/  IMAD.MOV.U32 R12, RZ, RZ, 0x2 ;  /* 0x00000002ff0c7424 */ /* 0x000fe200078e00ff */
[----:B------:R-:W-:-:S04]  /*2630*/  FMNMX R2, R0, R14, !PT ;  /* 0x0000000e00027209 */ /* 0x000fc80007800000 */
[----:B------:R-:W-:-:S07]  /*2640*/  MOV R13, R2 ;  /* 0x00000002000d7202 */ /* 0x000fce0000000f00 */
[----:B------:R-:W-:Y:S05]  /*2650*/  WARPSYNC.COLLECTIVE R15, `(.L_x_32251) ;  /* 0x000000000f087348 */ /* 0x000fea0003c00000 */
[----:B------:R0:W1:Y:S02]  /*2660*/  SHFL.BFLY P6, R14, R13, R12, R11 ;  /* 0x0c00000c0d0e7389 */ /* 0x00006400000c000b */
[----:B01----:R-:W-:Y:S05]  /*2670*/  ENDCOLLECTIVE ;  /* 0x000000000000791b */ /* 0x003fea0003800000 */
.L_x_32251:
[----:B------:R-:W-:Y:S01]  /*2680*/  HFMA2 R12, -RZ, RZ, 0, 5.9604644775390625e-08 ;  /* 0x00000001ff0c7431 */ /* 0x000fe200000001ff */
[----:B------:R-:W-:-:S04]  /*2690*/  FMNMX R3, R2, R14, !PT ;  /* 0x0000000e02037209 */ /* 0x000fc80007800000 */
[----:B------:R-:W-:-:S07]  /*26a0*/  MOV R13, R3 ;  /* 0x00000003000d7202 */ /* 0x000fce0000000f00 */
[----:B------:R-:W-:Y:S05]  /*26b0*/  WARPSYNC.COLLECTIVE R15, `(.L_x_32252) ;  /* 0x000000000f087348 */ /* 0x000fea0003c00000 */
[----:B------:R0:W1:Y:S02]  /*26c0*/  SHFL.BFLY P6, R14, R13, R12, R11 ;  /* 0x0c00000c0d0e7389 */ /* 0x00006400000c000b */
[----:B01----:R-:W-:Y:S05]  /*26d0*/  ENDCOLLECTIVE ;  /* 0x000000000000791b */ /* 0x003fea0003800000 */
.L_x_32252:
        /* <DEDUP_REMOVED lines=14> */
[C---:B------:R-:W-:Y:S01]  /*27c0*/  FADD R13, R5.reuse, -12583039 ;  /* 0xcb40007f050d7421 */ /* 0x040fe20000000000 */
[----:B------:R-:W-:Y:S01]  /*27d0*/  SHF.L.U32 R5, R5, 0x17, RZ ;  /* 0x0000001705057819 */ /* 0x000fe200000006ff */
[C---:B------:R-:W-:Y:S01]  /*27e0*/  FADD R35, -R14.reuse, R35 ;  /* 0x000000230e237221 */ /* 0x040fe20000000100 */
[----:B------:R-:W-:Y:S01]  /*27f0*/  FADD R37, -R14, R37 ;  /* 0x000000250e257221 */ /* 0x000fe20000000100 */
[----:B------:R-:W-:Y:S01]  /*2800*/  FFMA R13, R0, 1.4426950216293334961, -R13 ;  /* 0x3fb8aa3b000d7823 */ /* 0x000fe2000000080d */
[----:B------:R-:W-:-:S03]  /*2810*/  FADD R14, -R14, R17 ;  /* 0x000000110e0e7221 */ /* 0x000fc60000000100 */
        /* <DEDUP_REMOVED lines=64> */
[-C--:B------:R-:W-:Y:S01]  /*2c20*/  FFMA.SAT R13, R35, R11.reuse, 0.5 ;  /* 0x3f000000230d7423 */ /* 0x080fe2000000200b */
        /* <DEDUP_REMOVED lines=8> */
[----:B------:R-:W-:Y:S01]  /*2cb0*/  SHF.L.U32 R10, R11, 0x17, RZ ;  /* 0x000000170b0a7819 */ /* 0x000fe200000006ff */
[----:B0-----:R-:W-:Y:S02]  /*2cc0*/  FMUL R9, R9, R12 ;  /* 0x0000000c09097220 */ /* 0x001fe40000400000 */
[----:B------:R-:W0:Y:S02]  /*2cd0*/  MUFU.EX2 R16, R35 ;  /* 0x0000002300107308 */ /* 0x000e240000000800 */
[----:B0-----:R-:W-:Y:S01]  /*2ce0*/  FMUL R16, R13, R16 ;  /* 0x000000100d107220 */ /* 0x001fe20000400000 */
[----:B------:R-:W-:Y:S01]  /*2cf0*/  FADD R13, R11, -12583039 ;  /* 0xcb40007f0b0d7421 */ /* 0x000fe20000000000 */
[----:B------:R-:W-:-:S03]  /*2d00*/  FADD R11, RZ, R5 ;  /* 0x00000005ff0b7221 */ /* 0x000fc60000000000 */
        /* <DEDUP_REMOVED lines=19> */
.L_x_32253:
[----:B------:R-:W-:Y:S02]  /*2e40*/  IMAD.MOV.U32 R12, RZ, RZ, 0x8 ;  /* 0x00000008ff0c7424 */ /* 0x000fe400078e00ff */
[----:B------:R-:W-:-:S05]  /*2e50*/  FADD R17, R13, R14 ;  /* 0x0000000e0d117221 */ /* 0x000fca0000000000 */
[----:B------:R-:W-:-:S07]  /*2e60*/  MOV R13, R17 ;  /* 0x00000011000d7202 */ /* 0x000fce0000000f00 */
[----:B------:R-:W-:Y:S05]  /*2e70*/  WARPSYNC.COLLECTIVE R15, `(.L_x_32254) ;  /* 0x000000000f087348 */ /* 0x000fea0003c00000 */
[----:B------:R0:W1:Y:S02]  /*2e80*/  SHFL.BFLY P6, R14, R13, R12, R11 ;  /* 0x0c00000c0d0e7389 */ /* 0x00006400000c000b */
[----:B01----:R-:W-:Y:S05]  /*2e90*/  ENDCOLLECTIVE ;  /* 0x000000000000791b */ /* 0x003fea0003800000 */
.L_x_32254:
[----:B------:R-:W-:Y:S02]  /*2ea0*/  HFMA2 R12, -RZ, RZ, 0, 2.384185791015625e-07 ;  /* 0x00000004ff0c7431 */ /* 0x000fe400000001ff */
[----:B------:R-:W-:-:S05]  /*2eb0*/  FADD R20, R17, R14 ;  /* 0x0000000e11147221 */ /* 0x000fca0000000000 */
[----:B------:R-:W-:-:S07]  /*2ec0*/  MOV R13, R20 ;  /* 0x00000014000d7202 */ /* 0x000fce0000000f00 */
[----:B------:R-:W-:Y:S05]  /*2ed0*/  WARPSYNC.COLLECTIVE R15, `(.L_x_32255) ;  /* 0x000000000f087348 */ /* 0x000fea0003c00000 */
[----:B------:R0:W1:Y:S02]  /*2ee0*/  SHFL.BFLY P6, R14, R13, R12, R11 ;  /* 0x0c00000c0d0e7389 */ /* 0x00006400000c000b */
[----:B01----:R-:W-:Y:S05]  /*2ef0*/  ENDCOLLECTIVE ;  /* 0x000000000000791b */ /* 0x003fea0003800000 */
.L_x_32255:
[----:B------:R-:W-:Y:S02]  /*2f00*/  IMAD.MOV.U32 R12, RZ, RZ, 0x2 ;  /* 0x00000002ff0c7424 */ /* 0x000fe400078e00ff */
[----:B------:R-:W-:-:S05]  /*2f10*/  FADD R35, R20, R14 ;  /* 0x0000000e14237221 */ /* 0x000fca0000000000 */
[----:B------:R-:W-:-:S07]  /*2f20*/  MOV R13, R35 ;  /* 0x00000023000d7202 */ /* 0x000fce0000000f00 */
[----:B------:R-:W-:Y:S05]  /*2f30*/  WARPSYNC.COLLECTIVE R15, `(.L_x_32256) ;  /* 0x000000000f087348 */ /* 0x000fea0003c00000 */
[----:B------:R0:W1:Y:S02]  /*2f40*/  SHFL.BFLY P6, R14, R13, R12, R11 ;  /* 0x0c00000c0d0e7389 */ /* 0x00006400000c000b */
[----:B01----:R-:W-:Y:S05]  /*2f50*/  ENDCOLLECTIVE ;  /* 0x000000000000791b */ /* 0x003fea0003800000 */
.L_x_32256:
[----:B------:R-:W-:Y:S02]  /*2f60*/  HFMA2 R12, -RZ, RZ, 0, 5.9604644775390625e-08 ;  /* 0x00000001ff0c7431 */ /* 0x000fe400000001ff */
[----:B------:R-:W-:-:S05]  /*2f70*/  FADD R36, R35, R14 ;  /* 0x0000000e23247221 */ /* 0x000fca0000000000 */
[----:B------:R-:W-:-:S07]  /*2f80*/  MOV R13, R36 ;  /* 0x00000024000d7202 */ /* 0x000fce0000000f00 */
[----:B------:R-:W-:Y:S05]  /*2f90*/  WARPSYNC.COLLECTIVE R15, `(.L_x_32257) ;  /* 0x000000000f087348 */ /* 0x000fea0003c00000 */
[----:B------:R0:W1:Y:S02]  /*2fa0*/  SHFL.BFLY P6, R14, R13, R12, R11 ;  /* 0x0c00000c0d0e7389 */ /* 0x00006400000c000b */
[----:B01----:R-:W-:Y:S05]  /*2fb0*/  ENDCOLLECTIVE ;  /* 0x000000000000791b */ /* 0x003fea0003800000 */
.L_x_32257:
[----:B------:R-:W-:Y:S05]  /*2fc0*/  BRA `(.L_x_32258) ;  /* 0xffffffe400987947 */ /* 0x000fea000383ffff */
        .weak           $__internal_518_$__cuda_sm3x_div_rn_noftz_f32_slowpath
        .type           $__internal_518_$__cuda_sm3x_div_rn_noftz_f32_slowpath,@function
        .size           $__internal_518_$__cuda_sm3x_div_rn_noftz_f32_slowpath,(.L_x_37895 - $__internal_518_$__cuda_sm3x_div_rn_noftz_f32_slowpath)
$__internal_518_$__cuda_sm3x_div_rn_noftz_f32_slowpath:
        /* <DEDUP_REMOVED lines=34> */
.L_x_32260:
        /* <DEDUP_REMOVED lines=51> */
.L_x_32267:
[----:B------:R-:W-:-:S04]  /*3520*/  LOP3.LUT R5, R5, 0x80000000, RZ, 0xc0, !PT ;  /* 0x8000000005057812 */ /* 0x000fc800078ec0ff */
[----:B------:R-:W-:Y:S01]  /*3530*/  LOP3.LUT R5, R5, 0x7f800000, RZ, 0xfc, !PT ;  /* 0x7f80000005057812 */ /* 0x000fe200078efcff */
[----:B------:R-:W-:Y:S06]  /*3540*/  BRA `(.L_x_32268) ;  /* 0x0000000000047947 */ /* 0x000fec0003800000 */
.L_x_32266:
[----:B------:R-:W-:-:S07]  /*3550*/  LEA R5, R36, R5, 0x17 ;  /* 0x0000000524057211 */ /* 0x000fce00078eb8ff */
.L_x_32268:
[----:B------:R-:W-:Y:S05]  /*3560*/  BSYNC.RECONVERGENT B2 ;  /* 0x0000000000027941 */ /* 0x000fea0003800200 */
.L_x_32265:
[----:B------:R-:W-:Y:S05]  /*3570*/  BRA `(.L_x_32269) ;  /* 0x0000000000207947 */ /* 0x000fea0003800000 */
.L_x_32264:
[----:B------:R-:W-:-:S04]  /*3580*/  LOP3.LUT R5, R12, 0x80000000, R5, 0x48, !PT ;  /* 0x800000000c057812 */ /* 0x000fc800078e4805 */
[----:B------:R-:W-:Y:S01]  /*3590*/  LOP3.LUT R5, R5, 0x7f800000, RZ, 0xfc, !PT ;  /* 0x7f80000005057812 */ /* 0x000fe200078efcff */
[----:B------:R-:W-:Y:S06]  /*35a0*/  BRA `(.L_x_32269) ;  /* 0x0000000000147947 */ /* 0x000fec0003800000 */
.L_x_32263:
[----:B------:R-:W-:Y:S01]  /*35b0*/  LOP3.LUT R5, R12, 0x80000000, R5, 0x48, !PT ;  /* 0x800000000c057812 */ /* 0x000fe200078e4805 */
[----:B------:R-:W-:Y:S06]  /*35c0*/  BRA `(.L_x_32269) ;  /* 0x00000000000c7947 */ /* 0x000fec0003800000 */
.L_x_32262:
[----:B------:R-:W0:Y:S01]  /*35d0*/  MUFU.RSQ R5, -QNAN ;  /* 0xffc0000000057908 */ /* 0x000e220000001400 */
[----:B------:R-:W-:Y:S05]  /*35e0*/  BRA `(.L_x_32269) ;  /* 0x0000000000047947 */ /* 0x000fea0003800000 */
.L_x_32261:
[----:B------:R-:W-:-:S07]  /*35f0*/  FADD.FTZ R5, R5, R12 ;  /* 0x0000000c05057221 */ /* 0x000fce0000010000 */
.L_x_32269:
[----:B------:R-:W-:Y:S05]  /*3600*/  BSYNC.RECONVERGENT B1 ;  /* 0x0000000000017941 */ /* 0x000fea0003800200 */
.L_x_32259:
[----:B------:R-:W-:Y:S01]  /*3610*/  HFMA2 R13, -RZ, RZ, 0, 0 ;  /* 0x00000000ff0d7431 */ /* 0x000fe200000001ff */
[----:B------:R-:W-:-:S04]  /*3620*/  MOV R12, R14 ;  /* 0x0000000e000c7202 */ /* 0x000fc80000000f00 */
[----:B0-----:R-:W-:Y:S05]  /*3630*/  RET.REL.NODEC R12 `(_Z15SoftmaxWarpImplI24ElementwiseScaleMaskLoadIffbE11DirectStoreIffEfLi1ELi11ELi32ELi1ELb1EL9Algorithm0EEvT_T0_ll) ;  /* 0xffffffc80c707950 */ /* 0x001fea0003c3ffff */
.L_x_32270:
        /* <DEDUP_REMOVED lines=12> */
.L_x_37895:


//--------------------- .text._Z15SoftmaxWarpImplI24ElementwiseScaleMaskLoadIffbE11DirectStoreIffEfLi1ELi11ELi32ELi1ELb0EL9Algorithm0EEvT_T0_ll --------------------------
	.section	.text._Z15SoftmaxWarpImplI24ElementwiseScaleMaskLoadIffbE11DirectStoreIffEfLi1ELi11ELi32ELi1ELb0EL9Algorithm0EEvT_T0_ll,"ax",@progbits
	.align	128
        .global         _Z15SoftmaxWarpImplI24ElementwiseScaleMaskLoadIffbE11DirectStoreIffEfLi1ELi11ELi32ELi1ELb0EL9Algorithm0EEvT_T0_ll
        .type           _Z15SoftmaxWarpImplI24ElementwiseScaleMaskLoadIffbE11DirectStoreIffEfLi1ELi11ELi32ELi1ELb0EL9Algorithm0EEvT_T0_ll,@function
        .size           _Z15SoftmaxWarpImplI24ElementwiseScaleMaskLoadIffbE11DirectStoreIffEfLi1ELi11ELi32ELi1ELb0EL9Algorithm0EEvT_T0_ll,(.L_x_37896 - _Z15SoftmaxWarpImplI24ElementwiseScaleMaskLoadIffbE11DirectStoreIffEfLi1ELi11ELi32ELi1ELb0EL9Algorithm0EEvT_T0_ll)
        .other          _Z15SoftmaxWarpImplI24ElementwiseScaleMaskLoadIffbE11DirectStoreIffEfLi1ELi11ELi32ELi1ELb0EL9Algorithm0EEvT_T0_ll,@"STO_CUDA_ENTRY STV_DEFAULT"
_Z15SoftmaxWarpImplI24ElementwiseScaleMaskLoadIffbE11DirectStoreIffEfLi1ELi11ELi32ELi1ELb0EL9Algorithm0EEvT_T0_ll:
.text._Z15SoftmaxWarpImplI24ElementwiseScaleMaskLoadIffbE11DirectStoreIffEfLi1ELi11ELi32ELi1ELb0EL9Algorithm0EEvT_T0_ll:
        /* <DEDUP_REMOVED lines=24> */
.L_x_32271:
        /* <DEDUP_REMOVED lines=13> */
.L_x_32295:
        /* <DEDUP_REMOVED lines=24> */
[C---:B------:R-:W-:Y:S02]  /*03d0*/  R2UR UR12, R18.reuse ;  /* 0x00000000120c72ca */ /* 0x040fe400000e0000 */
[C---:B------:R-:W-:Y:S02]  /*03e0*/  R2UR UR13, R19.reuse ;  /* 0x00000000130d72ca */ /* 0x040fe400000e0000 */
[----:B------:R-:W-:Y:S02]  /*03f0*/  R2UR UR26, R18 ;  /* 0x00000000121a72ca */ /* 0x000fe400000e0000 */
        /* <DEDUP_REMOVED lines=23> */
[----:B------:R-:W5:Y:S04]  /*0570*/  LDG.E R30, desc[UR14][R2.64+0x280] ;  /* 0x0002800e021e7981 */ /* 0x000f68000c1e1900 */
[----:B------:R-:W5:Y:S04]  /*0580*/  LDG.E.U8 R11, desc[UR24][R4.64+0xe0] ;  /* 0x0000e018040b7981 */ /* 0x000f68000c1e1100 */
[----:B------:R-:W5:Y:S04]  /*0590*/  LDG.E.U8 R9, desc[UR30][R4.64+0x140] ;  /* 0x0001401e04097981 */ /* 0x000f68000c1e1100 */
[----:B------:R-:W5:Y:S04]  /*05a0*/  LDG.E.U8 R6, desc[UR28][R4.64+0x120] ;  /* 0x0001201c04067981 */ /* 0x000f68000c1e1100 */
[----:B------:R-:W5:Y:S04]  /*05b0*/  LDG.E R14, desc[UR18][R2.64+0x300] ;  /* 0x00030012020e7981 */ /* 0x000f68000c1e1900 */
[----:B------:R-:W5:Y:S04]  /*05c0*/  LDG.E R16, desc[UR22][R2.64+0x380] ;  /* 0x0003801602107981 */ /* 0x000f68000c1e1900 */
[----:B------:R1:W5:Y:S02]  /*05d0*/  LDG.E.U8 R23, desc[UR20][R4.64+0xc0] ;  /* 0x0000c01404177981 */ /* 0x000364000c1e1100 */
[----:B-1----:R-:W1:Y:S01]  /*05e0*/  LDC.64 R4, c[0x0][0x398] ;  /* 0x0000e600ff047b82 */ /* 0x002e620000000a00 */
[----:B--2---:R-:W-:-:S02]  /*05f0*/  ISETP.NE.AND P5, PT, R12, RZ, PT ;  /* 0x000000ff0c00720c */ /* 0x004fc40003fa5270 */
[----:B------:R-:W2:Y:S01]  /*0600*/  LDG.E R12, desc[UR4][R2.64+0x400] ;  /* 0x00040004020c7981 */ /* 0x000ea2000c1e1900 */
[----:B---3--:R-:W-:-:S03]  /*0610*/  ISETP.NE.AND P0, PT, R8, RZ, PT ;  /* 0x000000ff0800720c */ /* 0x008fc60003f05270 */
[----:B------:R-:W3:Y:S01]  /*0620*/  LDG.E R8, desc[UR6][R2.64+0x480] ;  /* 0x0004800602087981 */ /* 0x000ee2000c1e1900 */
[----:B----4-:R-:W-:-:S03]  /*0630*/  ISETP.NE.AND P6, PT, R0, RZ, PT ;  /* 0x000000ff0000720c */ /* 0x010fc60003fc5270 */
[----:B------:R4:W3:Y:S01]  /*0640*/  LDG.E R0, desc[UR4][R2.64+0x500] ;  /* 0x0005000402007981 */ /* 0x0008e2000c1e1900 */
[----:B-----5:R-:W-:Y:S02]  /*0650*/  ISETP.NE.AND P1, PT, R13, RZ, PT ;  /* 0x000000ff0d00720c */ /* 0x020fe40003f25270 */
[----:B------:R-:W-:Y:S02]  /*0660*/  ISETP.NE.AND P2, PT, R15, RZ, PT ;  /* 0x000000ff0f00720c */ /* 0x000fe40003f45270 */
[----:B------:R-:W-:Y:S01]  /*0670*/  ISETP.NE.AND P3, PT, R25, RZ, PT ;  /* 0x000000ff1900720c */ /* 0x000fe20003f65270 */
[-C--:B-1----:R-:W-:Y:S01]  /*0680*/  FMUL R13, R10, R5.reuse ;  /* 0x000000050a0d7220 */ /* 0x082fe20000400000 */
[-C--:B------:R-:W-:Y:S01]  /*0690*/  FMUL R15, R26, R5.reuse ;  /* 0x000000051a0f7220 */ /* 0x080fe20000400000 */
[----:B----4-:R-:W-:-:S03]  /*06a0*/  FMUL R3, R24, R5 ;  /* 0x0000000518037220 */ /* 0x010fc60000400000 */
[-C--:B------:R-:W-:Y:S01]  /*06b0*/  FSEL R10, R13, R4.reuse, P5 ;  /* 0x000000040d0a7208 */ /* 0x080fe20002800000 */
[-C--:B------:R-:W-:Y:S01]  /*06c0*/  FMUL R25, R28, R5.reuse ;  /* 0x000000051c197220 */ /* 0x080fe20000400000 */
[-C--:B------:R-:W-:Y:S02]  /*06d0*/  FSEL R28, R15, R4.reuse, P6 ;  /* 0x000000040f1c7208 */ /* 0x080fe40003000000 */
[-C--:B------:R-:W-:Y:S02]  /*06e0*/  FSEL R26, R3, R4.reuse, P1 ;  /* 0x00000004031a7208 */ /* 0x080fe40000800000 */
[----:B------:R-:W-:Y:S01]  /*06f0*/  ISETP.NE.AND P6, PT, R7, RZ, PT ;  /* 0x000000ff0700720c */ /* 0x000fe20003fc5270 */
[-C--:B------:R-:W-:Y:S01]  /*0700*/  FMUL R3, R32, R5.reuse ;  /* 0x0000000520037220 */ /* 0x080fe20000400000 */
[-C--:B------:R-:W-:Y:S02]  /*0710*/  FSEL R25, R25, R4.reuse, P0 ;  /* 0x0000000419197208 */ /* 0x080fe40000000000 */
[----:B------:R-:W-:Y:S01]  /*0720*/  FMNMX3 R2, R10, -INF , R28, !PT ;  /* 0xff8000000a027876 */ /* 0x000fe2000780001c */
[----:B------:R-:W-:Y:S01]  /*0730*/  FMUL R7, R30, R5 ;  /* 0x000000051e077220 */ /* 0x000fe20000400000 */
[----:B------:R-:W-:-:S02]  /*0740*/  FSEL R24, R3, R4, P2 ;  /* 0x0000000403187208 */ /* 0x000fc40001000000 */
[----:B------:R-:W-:Y:S02]  /*0750*/  ISETP.NE.AND P5, PT, R11, RZ, PT ;  /* 0x000000ff0b00720c */ /* 0x000fe40003fa5270 */
[----:B------:R-:W-:Y:S02]  /*0760*/  FMNMX3 R3, R2, R25, R26, !PT ;  /* 0x0000001902037276 */ /* 0x000fe4000780001a */
[----:B------:R-:W-:Y:S02]  /*0770*/  ISETP.NE.AND P1, PT, R9, RZ, PT ;  /* 0x000000ff0900720c */ /* 0x000fe40003f25270 */
[----:B------:R-:W-:Y:S02]  /*0780*/  ISETP.NE.AND P0, PT, R6, RZ, PT ;  /* 0x000000ff0600720c */ /* 0x000fe40003f05270 */
[----:B------:R-:W-:Y:S01]  /*0790*/  FSEL R6, R7, R4, P3 ;  /* 0x0000000407067208 */ /* 0x000fe20001800000 */
[-C--:B------:R-:W-:Y:S01]  /*07a0*/  FMUL R9, R14, R5.reuse ;  /* 0x000000050e097220 */ /* 0x080fe20000400000 */
[----:B------:R-:W-:Y:S01]  /*07b0*/  FMUL R11, R16, R5 ;  /* 0x00000005100b7220 */ /* 0x000fe20000400000 */
[----:B------:R-:W-:-:S02]  /*07c0*/  ISETP.NE.AND P4, PT, R23, RZ, PT ;  /* 0x000000ff1700720c */ /* 0x000fc40003f85270 */
[----:B------:R-:W-:Y:S02]  /*07d0*/  FMNMX3 R3, R3, R24, R6, !PT ;  /* 0x0000001803037276 */ /* 0x000fe40007800006 */
[-C--:B------:R-:W-:Y:S01]  /*07e0*/  FSEL R7, R9, R4.reuse, P4 ;  /* 0x0000000409077208 */ /* 0x080fe20002000000 */
[----:B------:R-:W-:Y:S01]  /*07f0*/  UMOV UR4, 0xffffffff ;  /* 0xffffffff00047882 */ /* 0x000fe20000000000 */
[-C--:B--2---:R-:W-:Y:S01]  /*0800*/  FMUL R13, R12, R5.reuse ;  /* 0x000000050c0d7220 */ /* 0x084fe20000400000 */
[----:B---3--:R-:W-:Y:S01]  /*0810*/  FMUL R23, R8, R5 ;  /* 0x0000000508177220 */ /* 0x008fe20000400000 */
[----:B------:R-:W-:-:S03]  /*0820*/  FSEL R8, R11, R4, P5 ;  /* 0x000000040b087208 */ /* 0x000fc60002800000 */
        /* <DEDUP_REMOVED lines=32> */
[----:B------:R-:W-:Y:S01]  /*0a30*/  FFMA.SAT R4, R26, R5, 0.5 ;  /* 0x3f0000001a047423 */ /* 0x000fe20000002005 */
        /* <DEDUP_REMOVED lines=8> */
[C---:B------:R-:W-:Y:S01]  /*0ac0*/  FADD R15, R13.reuse, -12583039 ;  /* 0xcb40007f0d0f7421 */ /* 0x040fe20000000000 */
[----:B------:R-:W-:Y:S01]  /*0ad0*/  SHF.L.U32 R13, R13, 0x17, RZ ;  /* 0x000000170d0d7819 */ /* 0x000fe200000006ff */
[----:B------:R-:W1:Y:S01]  /*0ae0*/  MUFU.EX2 R25, R30 ;  /* 0x0000001e00197308 */ /* 0x000e620000000800 */
[----:B------:R-:W-:Y:S01]  /*0af0*/  FFMA R7, R28, 1.4426950216293334961, -R3 ;  /* 0x3fb8aa3b1c077823 */ /* 0x000fe20000000803 */
[----:B------:R-:W-:Y:S01]  /*0b00*/  FFMA.RM R3, R4, R9, 12582913 ;  /* 0x4b40000104037423 */ /* 0x000fe20000004009 */
[-C--:B------:R-:W-:Y:S01]  /*0b10*/  FFMA.SAT R4, R24, R5.reuse, 0.5 ;  /* 0x3f00000018047423 */ /* 0x080fe20000002005 */
[----:B------:R-:W-:Y:S01]  /*0b20*/  FFMA R15, R10, 1.4426950216293334961, -R15 ;  /* 0x3fb8aa3b0a0f7823 */ /* 0x000fe2000000080f */
[----:B------:R-:W-:Y:S01]  /*0b30*/  FFMA R28, R28, 1.925963033500011079e-08, R7 ;  /* 0x32a570601c1c7823 */ /* 0x000fe20000000007 */
[C---:B------:R-:W-:Y:S01]  /*0b40*/  FADD R7, R3.reuse, -12583039 ;  /* 0xcb40007f03077421 */ /* 0x040fe20000000000 */
[----:B------:R-:W-:Y:S01]  /*0b50*/  SHF.L.U32 R3, R3, 0x17, RZ ;  /* 0x0000001703037819 */ /* 0x000fe200000006ff */
[----:B------:R-:W-:Y:S01]  /*0b60*/  FFMA R15, R10, 1.925963033500011079e-08, R15 ;  /* 0x32a570600a0f7823 */ /* 0x000fe2000000000f */
[----:B------:R-:W-:Y:S01]  /*0b70*/  FFMA.SAT R10, R12, R5, 0.5 ;  /* 0x3f0000000c0a7423 */ /* 0x000fe20000002005 */
[----:B------:R-:W-:Y:S01]  /*0b80*/  FFMA R23, R26, 1.4426950216293334961, -R7 ;  /* 0x3fb8aa3b1a177823 */ /* 0x000fe20000000807 */
[-C--:B------:R-:W-:Y:S01]  /*0b90*/  FFMA.RM R7, R4, R9.reuse, 12582913 ;  /* 0x4b40000104077423 */ /* 0x080fe20000004009 */
[----:B------:R-:W-:Y:S01]  /*0ba0*/  SHF.L.U32 R4, R11, 0x17, RZ ;  /* 0x000000170b047819 */ /* 0x000fe200000006ff */
[----:B------:R-:W-:Y:S01]  /*0bb0*/  FFMA.RM R10, R10, R9, 12582913 ;  /* 0x4b4000010a0a7423 */ /* 0x000fe20000004009 */
[----:B------:R-:W-:Y:S01]  /*0bc0*/  FFMA R26, R26, 1.925963033500011079e-08, R23 ;  /* 0x32a570601a1a7823 */ /* 0x000fe20000000017 */
[C---:B------:R-:W-:Y:S01]  /*0bd0*/  FADD R23, R7.reuse, -12583039 ;  /* 0xcb40007f07177421 */ /* 0x040fe20000000000 */
[----:B------:R-:W-:Y:S01]  /*0be0*/  MUFU.EX2 R27, R28 ;  /* 0x0000001c001b7308 */ /* 0x000fe20000000800 */
[----:B-1----:R-:W-:Y:S01]  /*0bf0*/  FMUL R4, R4, R25 ;  /* 0x0000001904047220 */ /* 0x002fe20000400000 */
[----:B------:R-:W-:Y:S01]  /*0c00*/  SHF.L.U32 R31, R7, 0x17, RZ ;  /* 0x00000017071f7819 */ /* 0x000fe200000006ff */
[----:B------:R-:W-:-:S04]  /*0c10*/  FFMA R23, R24, 1.4426950216293334961, -R23 ;  /* 0x3fb8aa3b18177823 */ /* 0x000fc80000000817 */
[----:B------:R-:W-:Y:S01]  /*0c20*/  FFMA R24, R24, 1.925963033500011079e-08, R23 ;  /* 0x32a5706018187823 */ /* 0x000fe20000000017 */
[C---:B------:R-:W-:Y:S01]  /*0c30*/  FADD R23, R10.reuse, -12583039 ;  /* 0xcb40007f0a177421 */ /* 0x040fe20000000000 */
[----:B------:R-:W-:Y:S01]  /*0c40*/  MUFU.EX2 R30, R15 ;  /* 0x0000000f001e7308 */ /* 0x000fe20000000800 */
[----:B------:R-:W-:Y:S02]  /*0c50*/  SHF.L.U32 R10, R10, 0x17, RZ ;  /* 0x000000170a0a7819 */ /* 0x000fe400000006ff */
[----:B------:R-:W-:-:S04]  /*0c60*/  FFMA R23, R12, 1.4426950216293334961, -R23 ;  /* 0x3fb8aa3b0c177823 */ /* 0x000fc80000000817 */
[----:B------:R-:W-:Y:S01]  /*0c70*/  FFMA R23, R12, 1.925963033500011079e-08, R23 ;  /* 0x32a570600c177823 */ /* 0x000fe20000000017 */
[----:B------:R-:W-:Y:S01]  /*0c80*/  FFMA.SAT R12, R0, R5, 0.5 ;  /* 0x3f000000000c7423 */ /* 0x000fe20000002005 */
[----:B------:R-:W1:Y:S03]  /*0c90*/  MUFU.EX2 R26, R26 ;  /* 0x0000001a001a7308 */ /* 0x000e660000000800 */
[----:B------:R-:W-:Y:S01]  /*0ca0*/  FFMA.RM R11, R12, R9, 12582913 ;  /* 0x4b4000010c0b7423 */ /* 0x000fe20000004009 */
[----:B------:R-:W-:-:S03]  /*0cb0*/  FFMA.SAT R12, R2, R5, 0.5 ;  /* 0x3f000000020c7423 */ /* 0x000fc60000002005 */
[----:B------:R-:W-:Y:S01]  /*0cc0*/  FADD R25, R11, -12583039 ;  /* 0xcb40007f0b197421 */ /* 0x000fe20000000000 */
[----:B------:R-:W-:Y:S01]  /*0cd0*/  FFMA.RM R12, R12, R9, 12582913 ;  /* 0x4b4000010c0c7423 */ /* 0x000fe20000004009 */
[----:B------:R-:W2:Y:S02]  /*0ce0*/  MUFU.EX2 R24, R24 ;  /* 0x0000001800187308 */ /* 0x000ea40000000800 */
[----:B------:R-:W-:-:S04]  /*0cf0*/  FFMA R25, R0, 1.4426950216293334961, -R25 ;  /* 0x3fb8aa3b00197823 */ /* 0x000fc80000000819 */
[----:B------:R-:W-:Y:S01]  /*0d00*/  FFMA R25, R0, 1.925963033500011079e-08, R25 ;  /* 0x32a5706000197823 */ /* 0x000fe20000000019 */
[----:B------:R-:W-:Y:S01]  /*0d10*/  SHF.L.U32 R0, R14, 0x17, RZ ;  /* 0x000000170e007819 */ /* 0x000fe200000006ff */
[----:B------:R-:W-:Y:S01]  /*0d20*/  FFMA.SAT R14, R16, R5, 0.5 ;  /* 0x3f000000100e7423 */ /* 0x000fe20000002005 */
[----:B------:R-:W-:Y:S01]  /*0d30*/  MUFU.EX2 R23, R23 ;  /* 0x0000001700177308 */ /* 0x000fe20000000800 */
[----:B-1----:R-:W-:Y:S02]  /*0d40*/  FMUL R3, R3, R26 ;  /* 0x0000001a03037220 */ /* 0x002fe40000400000 */
[----:B------:R-:W-:Y:S01]  /*0d50*/  FMUL R0, R0, R27 ;  /* 0x0000001b00007220 */ /* 0x000fe20000400000 */
[----:B------:R-:W-:-:S04]  /*0d60*/  FADD R27, R12, -12583039 ;  /* 0xcb40007f0c1b7421 */ /* 0x000fc80000000000 */
[C---:B------:R-:W-:Y:S01]  /*0d70*/  FFMA R27, R2.reuse, 1.4426950216293334961, -R27 ;  /* 0x3fb8aa3b021b7823 */ /* 0x040fe2000000081b */
[----:B------:R-:W1:Y:S03]  /*0d80*/  MUFU.EX2 R25, R25 ;  /* 0x0000001900197308 */ /* 0x000e660000000800 */
[----:B------:R-:W-:Y:S01]  /*0d90*/  FFMA R27, R2, 1.925963033500011079e-08, R27 ;  /* 0x32a57060021b7823 */ /* 0x000fe2000000001b */
[----:B------:R-:W-:Y:S01]  /*0da0*/  FMUL R2, R13, R30 ;  /* 0x0000001e0d027220 */ /* 0x000fe20000400000 */
[----:B------:R-:W-:Y:S01]  /*0db0*/  FFMA.RM R13, R14, R9, 12582913 ;  /* 0x4b4000010e0d7423 */ /* 0x000fe20000004009 */
[----:B------:R-:W-:-:S03]  /*0dc0*/  FFMA.SAT R14, R6, R5, 0.5 ;  /* 0x3f000000060e7423 */ /* 0x000fc60000002005 */
[C---:B------:R-:W-:Y:S01]  /*0dd0*/  FADD R15, R13.reuse, -12583039 ;  /* 0xcb40007f0d0f7421 */ /* 0x040fe20000000000 */
[----:B------:R-:W-:Y:S01]  /*0de0*/  FFMA.RM R14, R14, R9, 12582913 ;  /* 0x4b4000010e0e7423 */ /* 0x000fe20000004009 */
[----:B------:R-:W-:Y:S02]  /*0df0*/  SHF.L.U32 R13, R13, 0x17, RZ ;  /* 0x000000170d0d7819 */ /* 0x000fe400000006ff */
[----:B------:R-:W-:-:S04]  /*0e00*/  FFMA R15, R16, 1.4426950216293334961, -R15 ;  /* 0x3fb8aa3b100f7823 */ /* 0x000fc8000000080f */
[----:B------:R-:W-:Y:S01]  /*0e10*/  FFMA R28, R16, 1.925963033500011079e-08, R15 ;  /* 0x32a57060101c7823 */ /* 0x000fe2000000000f */
[----:B------:R-:W-:Y:S01]  /*0e20*/  FFMA.SAT R16, R8, R5, 0.5 ;  /* 0x3f00000008107423 */ /* 0x000fe20000002005 */
[----:B------:R-:W-:Y:S02]  /*0e30*/  FADD R5, R14, -12583039 ;  /* 0xcb40007f0e057421 */ /* 0x000fe40000000000 */
[----:B------:R-:W-:Y:S01]  /*0e40*/  MUFU.EX2 R26, R28 ;  /* 0x0000001c001a7308 */ /* 0x000fe20000000800 */
[----:B------:R-:W-:Y:S01]  /*0e50*/  FFMA.RM R15, R16, R9, 12582913 ;  /* 0x4b400001100f7423 */ /* 0x000fe20000004009 */
[----:B------:R-:W-:-:S04]  /*0e60*/  FFMA R5, R6, 1.4426950216293334961, -R5 ;  /* 0x3fb8aa3b06057823 */ /* 0x000fc80000000805 */
[----:B------:R-:W-:Y:S01]  /*0e70*/  FFMA R29, R6, 1.925963033500011079e-08, R5 ;  /* 0x32a57060061d7823 */ /* 0x000fe20000000005 */
[C---:B------:R-:W-:Y:S01]  /*0e80*/  FADD R5, R15.reuse, -12583039 ;  /* 0xcb40007f0f057421 */ /* 0x040fe20000000000 */
[----:B------:R-:W3:Y:S01]  /*0e90*/  MUFU.EX2 R9, R27 ;  /* 0x0000001b00097308 */ /* 0x000ee20000000800 */
[----:B------:R-:W-:Y:S02]  /*0ea0*/  SHF.L.U32 R15, R15, 0x17, RZ ;  /* 0x000000170f0f7819 */ /* 0x000fe400000006ff */
[----:B------:R-:W-:-:S04]  /*0eb0*/  FFMA R5, R8, 1.4426950216293334961, -R5 ;  /* 0x3fb8aa3b08057823 */ /* 0x000fc80000000805 */
[----:B------:R-:W-:Y:S01]  /*0ec0*/  FFMA R16, R8, 1.925963033500011079e-08, R5 ;  /* 0x32a5706008107823 */ /* 0x000fe20000000005 */
[----:B------:R-:W-:Y:S01]  /*0ed0*/  FADD R5, RZ, R4 ;  /* 0x00000004ff057221 */ /* 0x000fe20000000000 */
[----:B------:R-:W-:Y:S03]  /*0ee0*/  MUFU.EX2 R29, R29 ;  /* 0x0000001d001d7308 */ /* 0x000fe60000000800 */
[----:B------:R-:W-:Y:S01]  /*0ef0*/  FADD R7, R5, R0 ;  /* 0x0000000005077221 */ /* 0x000fe20000000000 */
[----:B--2---:R-:W-:Y:S01]  /*0f00*/  FMUL R5, R31, R24 ;  /* 0x000000181f057220 */ /* 0x004fe20000400000 */
[----:B------:R-:W-:Y:S02]  /*0f10*/  SHF.L.U32 R24, R11, 0x17, RZ ;  /* 0x000000170b187819 */ /* 0x000fe400000006ff */
[----:B------:R-:W-:Y:S01]  /*0f20*/  FADD R6, R7, R2 ;  /* 0x0000000207067221 */ /* 0x000fe20000000000 */
[----:B------:R-:W2:Y:S02]  /*0f30*/  MUFU.EX2 R16, R16 ;  /* 0x0000001000107308 */ /* 0x000ea40000000800 */
[----:B-1----:R-:W-:Y:S01]  /*0f40*/  FMUL R7, R24, R25 ;  /* 0x0000001918077220 */ /* 0x002fe20000400000 */
[----:B------:R-:W-:Y:S01]  /*0f50*/  FADD R8, R6, R3 ;  /* 0x0000000306087221 */ /* 0x000fe20000000000 */
[----:B------:R-:W-:-:S03]  /*0f60*/  FMUL R6, R10, R23 ;  /* 0x000000170a067220 */ /* 0x000fc60000400000 */
[----:B------:R-:W-:Y:S01]  /*0f70*/  FADD R11, R8, R5 ;  /* 0x00000005080b7221 */ /* 0x000fe20000000000 */
[----:B------:R-:W-:-:S03]  /*0f80*/  SHF.L.U32 R8, R12, 0x17, RZ ;  /* 0x000000170c087819 */ /* 0x000fc600000006ff */
[----:B------:R-:W-:Y:S02]  /*0f90*/  FADD R10, R11, R6 ;  /* 0x000000060b0a7221 */ /* 0x000fe40000000000 */
[----:B---3--:R-:W-:Y:S01]  /*0fa0*/  FMUL R8, R8, R9 ;  /* 0x0000000908087220 */ /* 0x008fe20000400000 */
[----:B------:R-:W-:Y:S01]  /*0fb0*/  FMUL R9, R13, R26 ;  /* 0x0000001a0d097220 */ /* 0x000fe20000400000 */
[----:B------:R-:W-:Y:S01]  /*0fc0*/  FADD R11, R10, R7 ;  /* 0x000000070a0b7221 */ /* 0x000fe20000000000 */
[----:B------:R-:W-:Y:S01]  /*0fd0*/  SHF.L.U32 R10, R14, 0x17, RZ ;  /* 0x000000170e0a7819 */ /* 0x000fe200000006ff */
[----:B--2---:R-:W-:Y:S02]  /*0fe0*/  FMUL R16, R15, R16 ;  /* 0x000000100f107220 */ /* 0x004fe40000400000 */
[----:B------:R-:W-:Y:S02]  /*0ff0*/  FADD R12, R11, R8 ;  /* 0x000000080b0c7221 */ /* 0x000fe40000000000 */
[----:B------:R-:W-:-:S02]  /*1000*/  FMUL R10, R10, R29 ;  /* 0x0000001d0a0a7220 */ /* 0x000fc40000400000 */
        /* <DEDUP_REMOVED lines=12> */
.L_x_32307:
        /* <DEDUP_REMOVED lines=11> */
[----:B01----:R-:W-:Y:S05]  /*1180*/  CALL.REL.NOINC `($__internal_519_$__cuda_sm3x_div_rn_noftz_f32_slowpath) ;  /* 0x0000001400b07944 */ /* 0x003fea0003c00000 */
[----:B------:R-:W-:-:S07]  /*1190*/  MOV R14, R25 ;  /* 0x00000019000e7202 */ /* 0x000fce0000000f00 */
.L_x_32274:
[----:B------:R-:W-:Y:S05]  /*11a0*/  BSYNC.RECONVERGENT B2 ;  /* 0x0000000000027941 */ /* 0x000fea0003800200 */
.L_x_32273:
        /* <DEDUP_REMOVED lines=11> */
[----:B01----:R-:W-:Y:S05]  /*1260*/  CALL.REL.NOINC `($__internal_519_$__cuda_sm3x_div_rn_noftz_f32_slowpath) ;  /* 0x0000001400787944 */ /* 0x003fea0003c00000 */
[----:B------:R-:W-:-:S07]  /*1270*/  MOV R15, R25 ;  /* 0x00000019000f7202 */ /* 0x000fce0000000f00 */
.L_x_32276:
[----:B------:R-:W-:Y:S05]  /*1280*/  BSYNC.RECONVERGENT B2 ;  /* 0x0000000000027941 */ /* 0x000fea0003800200 */
.L_x_32275:
        /* <DEDUP_REMOVED lines=13> */
.L_x_32278:
[----:B------:R-:W-:Y:S05]  /*1360*/  BSYNC.RECONVERGENT B2 ;  /* 0x0000000000027941 */ /* 0x000fea0003800200 */
.L_x_32277:
        /* <DEDUP_REMOVED lines=13> */
.L_x_32280:
[----:B------:R-:W-:Y:S05]  /*1440*/  BSYNC.RECONVERGENT B2 ;  /* 0x0000000000027941 */ /* 0x000fea0003800200 */
.L_x_32279:
        /* <DEDUP_REMOVED lines=13> */
.L_x_32282:
[----:B------:R-:W-:Y:S05]  /*1520*/  BSYNC.RECONVERGENT B2 ;  /* 0x0000000000027941 */ /* 0x000fea0003800200 */
.L_x_32281:
        /* <DEDUP_REMOVED lines=13> */
.L_x_32284:
[----:B------:R-:W-:Y:S05]  /*1600*/  BSYNC.RECONVERGENT B2 ;  /* 0x0000000000027941 */ /* 0x000fea0003800200 */
.L_x_32283:
        /* <DEDUP_REMOVED lines=13> */
.L_x_32286:
[----:B------:R-:W-:Y:S05]  /*16e0*/  BSYNC.RECONVERGENT B2 ;  /* 0x0000000000027941 */ /* 0x000fea0003800200 */
.L_x_32285:
        /* <DEDUP_REMOVED lines=13> */
.L_x_32288:
[----:B------:R-:W-:Y:S05]  /*17c0*/  BSYNC.RECONVERGENT B2 ;  /* 0x0000000000027941 */ /* 0x000fea0003800200 */
.L_x_32287:
        /* <DEDUP_REMOVED lines=13> */
.L_x_32290:
[----:B------:R-:W-:Y:S05]  /*18a0*/  BSYNC.RECONVERGENT B2 ;  /* 0x0000000000027941 */ /* 0x000fea0003800200 */
.L_x_32289:
        /* <DEDUP_REMOVED lines=13> */
.L_x_32292:
[----:B------:R-:W-:Y:S05]  /*1980*/  BSYNC.RECONVERGENT B2 ;  /* 0x0000000000027941 */ /* 0x000fea0003800200 */
.L_x_32291:
        /* <DEDUP_REMOVED lines=12> */
.L_x_32294:
[----:B------:R-:W-:Y:S05]  /*1a50*/  BSYNC.RECONVERGENT B2 ;  /* 0x0000000000027941 */ /* 0x000fea0003800200 */
.L_x_32293:
        /* <DEDUP_REMOVED lines=46> */
.L_x_32272:
[----:B------:R-:W-:Y:S01]  /*1d40*/  HFMA2 R11, -RZ, RZ, 0, 1.847743988037109375e-06 ;  /* 0x0000001fff0b7431 */ /* 0x000fe200000001ff */
[----:B------:R-:W-:Y:S01]  /*1d50*/  BSSY B0, `(.L_x_32296) ;  /* 0x0000006000007945 */ /* 0x000fe20003800000 */
[----:B------:R-:W-:Y:S02]  /*1d60*/  MOV R12, 0x10 ;  /* 0x00000010000c7802 */ /* 0x000fe40000000f00 */
[----:B------:R-:W-:-:S07]  /*1d70*/  MOV R15, 0xffffffff ;  /* 0xffffffff000f7802 */ /* 0x000fce0000000f00 */
[----:B0-----:R-:W-:Y:S05]  /*1d80*/  WARPSYNC.COLLECTIVE R15, `(.L_x_32297) ;  /* 0x000000000f087348 */ /* 0x001fea0003c00000 */
[----:B------:R1:W2:Y:S02]  /*1d90*/  SHFL.BFLY P6, R14, R13, R12, R11 ;  /* 0x0c00000c0d0e7389 */ /* 0x0002a400000c000b */
[----:B012---:R-:W-:Y:S05]  /*1da0*/  ENDCOLLECTIVE ;  /* 0x000000000000791b */ /* 0x007fea0003800000 */
.L_x_32297:
[----:B------:R-:W-:Y:S05]  /*1db0*/  BSYNC B0 ;  /* 0x0000000000007941 */ /* 0x000fea0003800000 */
.L_x_32296:
[----:B------:R-:W-:Y:S01]  /*1dc0*/  HFMA2 R12, -RZ, RZ, 0, 4.76837158203125e-07 ;  /* 0x00000008ff0c7431 */ /* 0x000fe200000001ff */
[----:B------:R-:W-:Y:S02]  /*1dd0*/  FMNMX R13, R13, R14, !PT ;  /* 0x0000000e0d0d7209 */ /* 0x000fe40007800000 */
[----:B------:R-:W-:Y:S02]  /*1de0*/  MOV R11, 0x1f ;  /* 0x0000001f000b7802 */ /* 0x000fe40000000f00 */
[----:B------:R-:W-:-:S07]  /*1df0*/  MOV R15, 0xffffffff ;  /* 0xffffffff000f7802 */ /* 0x000fce0000000f00 */
[----:B------:R-:W-:Y:S05]  /*1e00*/  WARPSYNC.COLLECTIVE R15, `(.L_x_32298) ;  /* 0x000000000f087348 */ /* 0x000fea0003c00000 */
[----:B------:R0:W1:Y:S02]  /*1e10*/  SHFL.BFLY P6, R14, R13, R12, R11 ;  /* 0x0c00000c0d0e7389 */ /* 0x00006400000c000b */
[----:B01----:R-:W-:Y:S05]  /*1e20*/  ENDCOLLECTIVE ;  /* 0x000000000000791b */ /* 0x003fea0003800000 */
.L_x_32298:
[----:B------:R-:W-:Y:S01]  /*1e30*/  HFMA2 R12, -RZ, RZ, 0, 2.384185791015625e-07 ;  /* 0x00000004ff0c7431 */ /* 0x000fe200000001ff */
[----:B------:R-:W-:-:S04]  /*1e40*/  FMNMX R0, R13, R14, !PT ;  /* 0x0000000e0d007209 */ /* 0x000fc80007800000 */
[----:B------:R-:W-:-:S07]  /*1e50*/  MOV R13, R0 ;  /* 0x00000000000d7202 */ /* 0x000fce0000000f00 */
[----:B------:R-:W-:Y:S05]  /*1e60*/  WARPSYNC.COLLECTIVE R15, `(.L_x_32299) ;  /* 0x000000000f087348 */ /* 0x000fea0003c00000 */
[----:B------:R0:W1:Y:S02]  /*1e70*/  SHFL.BFLY P6, R14, R13, R12, R11 ;  /* 0x0c00000c0d0e7389 */ /* 0x00006400000c000b */
[----:B01----:R-:W-:Y:S05]  /*1e80*/  ENDCOLLECTIVE ;  /* 0x000000000000791b */ /* 0x003fea0003800000 */
.L_x_32299:
[----:B------:R-:W-:Y:S01]  /*1e90*/  HFMA2 R12, -RZ, RZ, 0, 1.1920928955078125e-07 ;  /* 0x00000002ff0c7431 */ /* 0x000fe200000001ff */
[----:B------:R-:W-:-:S04]  /*1ea0*/  FMNMX R2, R0, R14, !PT ;  /* 0x0000000e00027209 */ /* 0x000fc80007800000 */
[----:B------:R-:W-:-:S07]  /*1eb0*/  MOV R13, R2 ;  /* 0x00000002000d7202 */ /* 0x000fce0000000f00 */
[----:B------:R-:W-:Y:S05]  /*1ec0*/  WARPSYNC.COLLECTIVE R15, `(.L_x_32300) ;  /* 0x000000000f087348 */ /* 0x000fea0003c00000 */
[----:B------:R0:W1:Y:S02]  /*1ed0*/  SHFL.BFLY P6, R14, R13, R12, R11 ;  /* 0x0c00000c0d0e7389 */ /* 0x00006400000c000b */
[----:B01----:R-:W-:Y:S05]  /*1ee0*/  ENDCOLLECTIVE ;  /* 0x000000000000791b */ /* 0x003fea0003800000 */
.L_x_32300:
[----:B------:R-:W-:Y:S01]  /*1ef0*/  HFMA2 R12, -RZ, RZ, 0, 5.9604644775390625e-08 ;  /* 0x00000001ff0c7431 */ /* 0x000fe200000001ff */
[----:B------:R-:W-:-:S04]  /*1f00*/  FMNMX R3, R2, R14, !PT ;  /* 0x0000000e02037209 */ /* 0x000fc80007800000 */
[----:B------:R-:W-:-:S07]  /*1f10*/  MOV R13, R3 ;  /* 0x00000003000d7202 */ /* 0x000fce0000000f00 */
[----:B------:R-:W-:Y:S05]  /*1f20*/  WARPSYNC.COLLECTIVE R15, `(.L_x_32301) ;  /* 0x000000000f087348 */ /* 0x000fea0003c00000 */
[----:B------:R0:W1:Y:S02]  /*1f30*/  SHFL.BFLY P6, R14, R13, R12, R11 ;  /* 0x0c00000c0d0e7389 */ /* 0x00006400000c000b */
[----:B01----:R-:W-:Y:S05]  /*1f40*/  ENDCOLLECTIVE ;  /* 0x000000000000791b */ /* 0x003fea0003800000 */
.L_x_32301:
        /* <DEDUP_REMOVED lines=85> */
[-C--:B------:R-:W-:Y:S01]  /*24a0*/  FFMA.SAT R15, R23, R13.reuse, 0.5 ;  /* 0x3f000000170f7423 */ /* 0x080fe2000000200d */
[----:B------:R-:W-:-:S03]  /*24b0*/  FFMA.SAT R13, R11, R13, 0.5 ;  /* 0x3f0000000b0d7423 */ /* 0x000fc6000000200d */
[-C--:B------:R-:W-:Y:S01]  /*24c0*/  FFMA.RM R15, R15, R12.reuse, 12582913 ;  /* 0x4b4000010f0f7423 */ /* 0x080fe2000000400c */
[----:B------:R-:W-:Y:S01]  /*24d0*/  FFMA.RM R14, R13, R12, 12582913 ;  /* 0x4b4000010d0e7423 */ /* 0x000fe2000000400c */
[----:B------:R-:W-:-:S03]  /*24e0*/  FADD R13, RZ, R4 ;  /* 0x00000004ff0d7221 */ /* 0x000fc60000000000 */
[C---:B------:R-:W-:Y:S01]  /*24f0*/  FADD R12, R14.reuse, -12583039 ;  /* 0xcb40007f0e0c7421 */ /* 0x040fe20000000000 */
[----:B------:R-:W-:Y:S01]  /*2500*/  FADD R13, R13, R0 ;  /* 0x000000000d0d7221 */ /* 0x000fe20000000000 */
[----:B------:R-:W-:Y:S02]  /*2510*/  SHF.L.U32 R14, R14, 0x17, RZ ;  /* 0x000000170e0e7819 */ /* 0x000fe400000006ff */
[----:B------:R-:W-:Y:S01]  /*2520*/  FFMA R12, R11, 1.4426950216293334961, -R12 ;  /* 0x3fb8aa3b0b0c7823 */ /* 0x000fe2000000080c */
[----:B0-----:R-:W-:Y:S01]  /*2530*/  FMUL R9, R9, R10 ;  /* 0x0000000a09097220 */ /* 0x001fe20000400000 */
[----:B------:R-:W-:Y:S02]  /*2540*/  FADD R10, R15, -12583039 ;  /* 0xcb40007f0f0a7421 */ /* 0x000fe40000000000 */
[----:B------:R-:W-:Y:S01]  /*2550*/  FFMA R11, R11, 1.925963033500011079e-08, R12 ;  /* 0x32a570600b0b7823 */ /* 0x000fe2000000000c */
[----:B------:R-:W-:Y:S01]  /*2560*/  FADD R12, R13, R2 ;  /* 0x000000020d0c7221 */ /* 0x000fe20000000000 */
[----:B------:R-:W-:-:S03]  /*2570*/  FFMA R10, R23, 1.4426950216293334961, -R10 ;  /* 0x3fb8aa3b170a7823 */ /* 0x000fc6000000080a */
[----:B------:R-:W-:Y:S01]  /*2580*/  FADD R12, R12, R3 ;  /* 0x000000030c0c7221 */ /* 0x000fe20000000000 */
[----:B------:R-:W-:Y:S01]  /*2590*/  FFMA R23, R23, 1.925963033500011079e-08, R10 ;  /* 0x32a5706017177823 */ /* 0x000fe2000000000a */
[----:B------:R-:W0:Y:S01]  /*25a0*/  MUFU.EX2 R11, R11 ;  /* 0x0000000b000b7308 */ /* 0x000e220000000800 */
[----:B------:R-:W-:Y:S01]  /*25b0*/  SHF.L.U32 R10, R15, 0x17, RZ ;  /* 0x000000170f0a7819 */ /* 0x000fe200000006ff */
[----:B------:R-:W-:Y:S01]  /*25c0*/  FADD R13, R12, R5 ;  /* 0x000000050c0d7221 */ /* 0x000fe20000000000 */
[----:B------:R-:W-:-:S03]  /*25d0*/  MOV R15, 0xffffffff ;  /* 0xffffffff000f7802 */ /* 0x000fc60000000f00 */
[----:B------:R-:W-:Y:S02]  /*25e0*/  FADD R12, R13, R6 ;  /* 0x000000060d0c7221 */ /* 0x000fe40000000000 */
[----:B------:R-:W1:Y:S02]  /*25f0*/  MUFU.EX2 R23, R23 ;  /* 0x0000001700177308 */ /* 0x000e640000000800 */
[----:B------:R-:W-:-:S04]  /*2600*/  FADD R13, R12, R7 ;  /* 0x000000070c0d7221 */ /* 0x000fc80000000000 */
[----:B------:R-:W-:Y:S01]  /*2610*/  FADD R12, R13, R8 ;  /* 0x000000080d0c7221 */ /* 0x000fe20000000000 */
[----:B0-----:R-:W-:-:S03]  /*2620*/  FMUL R16, R14, R11 ;  /* 0x0000000b0e107220 */ /* 0x001fc60000400000 */
[----:B------:R-:W-:Y:S01]  /*2630*/  FADD R13, R12, R9 ;  /* 0x000000090c0d7221 */ /* 0x000fe20000000000 */
[----:B------:R-:W-:Y:S01]  /*2640*/  HFMA2 R11, -RZ, RZ, 0, 1.847743988037109375e-06 ;  /* 0x0000001fff0b7431 */ /* 0x000fe200000001ff */
[----:B------:R-:W-:Y:S01]  /*2650*/  MOV R12, 0x10 ;  /* 0x00000010000c7802 */ /* 0x000fe20000000f00 */
[----:B-1----:R-:W-:-:S04]  /*2660*/  FMUL R10, R10, R23 ;  /* 0x000000170a0a7220 */ /* 0x002fc80000400000 */
[----:B------:R-:W-:-:S04]  /*2670*/  FADD R13, R13, R10 ;  /* 0x0000000a0d0d7221 */ /* 0x000fc80000000000 */
[----:B------:R-:W-:-:S07]  /*2680*/  FADD R13, R13, R16 ;  /* 0x000000100d0d7221 */ /* 0x000fce0000000000 */
[----:B------:R-:W-:Y:S05]  /*2690*/  WARPSYNC.COLLECTIVE R15, `(.L_x_32302) ;  /* 0x000000000f087348 */ /* 0x000fea0003c00000 */
[----:B------:R0:W1:Y:S02]  /*26a0*/  SHFL.BFLY P6, R14, R13, R12, R11 ;  /* 0x0c00000c0d0e7389 */ /* 0x00006400000c000b */
[----:B01----:R-:W-:Y:S05]  /*26b0*/  ENDCOLLECTIVE ;  /* 0x000000000000791b */ /* 0x003fea0003800000 */
.L_x_32302:
[----:B------:R-:W-:Y:S02]  /*26c0*/  HFMA2 R12, -RZ, RZ, 0, 4.76837158203125e-07 ;  /* 0x00000008ff0c7431 */ /* 0x000fe400000001ff */
[----:B------:R-:W-:-:S05]  /*26d0*/  FADD R23, R13, R14 ;  /* 0x0000000e0d177221 */ /* 0x000fca0000000000 */
[----:B------:R-:W-:-:S07]  /*26e0*/  MOV R13, R23 ;  /* 0x00000017000d7202 */ /* 0x000fce0000000f00 */
[----:B------:R-:W-:Y:S05]  /*26f0*/  WARPSYNC.COLLECTIVE R15, `(.L_x_32303) ;  /* 0x000000000f087348 */ /* 0x000fea0003c00000 */
[----:B------:R0:W1:Y:S02]  /*2700*/  SHFL.BFLY P6, R14, R13, R12, R11 ;  /* 0x0c00000c0d0e7389 */ /* 0x00006400000c000b */
[----:B01----:R-:W-:Y:S05]  /*2710*/  ENDCOLLECTIVE ;  /* 0x000000000000791b */ /* 0x003fea0003800000 */
.L_x_32303:
[----:B------:R-:W-:Y:S02]  /*2720*/  HFMA2 R12, -RZ, RZ, 0, 2.384185791015625e-07 ;  /* 0x00000004ff0c7431 */ /* 0x000fe400000001ff */
[----:B------:R-:W-:-:S05]  /*2730*/  FADD R24, R23, R14 ;  /* 0x0000000e17187221 */ /* 0x000fca0000000000 */
[----:B------:R-:W-:-:S07]  /*2740*/  MOV R13, R24 ;  /* 0x00000018000d7202 */ /* 0x000fce0000000f00 */
[----:B------:R-:W-:Y:S05]  /*2750*/  WARPSYNC.COLLECTIVE R15, `(.L_x_32304) ;  /* 0x000000000f087348 */ /* 0x000fea0003c00000 */
[----:B------:R0:W1:Y:S02]  /*2760*/  SHFL.BFLY P6, R14, R13, R12, R11 ;  /* 0x0c00000c0d0e7389 */ /* 0x00006400000c000b */
[----:B01----:R-:W-:Y:S05]  /*2770*/  ENDCOLLECTIVE ;  /* 0x000000000000791b */ /* 0x003fea0003800000 */
.L_x_32304:
[----:B------:R-:W-:Y:S02]  /*2780*/  HFMA2 R12, -RZ, RZ, 0, 1.1920928955078125e-07 ;  /* 0x00000002ff0c7431 */ /* 0x000fe400000001ff */
[----:B------:R-:W-:-:S05]  /*2790*/  FADD R25, R24, R14 ;  /* 0x0000000e18197221 */ /* 0x000fca0000000000 */
[----:B------:R-:W-:-:S07]  /*27a0*/  MOV R13, R25 ;  /* 0x00000019000d7202 */ /* 0x000fce0000000f00 */
[----:B------:R-:W-:Y:S05]  /*27b0*/  WARPSYNC.COLLECTIVE R15, `(.L_x_32305) ;  /* 0x000000000f087348 */ /* 0x000fea0003c00000 */
[----:B------:R0:W1:Y:S02]  /*27c0*/  SHFL.BFLY P6, R14, R13, R12, R11 ;  /* 0x0c00000c0d0e7389 */ /* 0x00006400000c000b */
[----:B01----:R-:W-:Y:S05]  /*27d0*/  ENDCOLLECTIVE ;  /* 0x000000000000791b */ /* 0x003fea0003800000 */
.L_x_32305:
[----:B------:R-:W-:Y:S02]  /*27e0*/  HFMA2 R12, -RZ, RZ, 0, 5.9604644775390625e-08 ;  /* 0x00000001ff0c7431 */ /* 0x000fe400000001ff */
[----:B------:R-:W-:-:S05]  /*27f0*/  FADD R26, R25, R14 ;  /* 0x0000000e191a7221 */ /* 0x000fca0000000000 */
[----:B------:R-:W-:-:S07]  /*2800*/  MOV R13, R26 ;  /* 0x0000001a000d7202 */ /* 0x000fce0000000f00 */
[----:B------:R-:W-:Y:S05]  /*2810*/  WARPSYNC.COLLECTIVE R15, `(.L_x_32306) ;  /* 0x000000000f087348 */ /* 0x000fea0003c00000 */
[----:B------:R0:W1:Y:S02]  /*2820*/  SHFL.BFLY P6, R14, R13, R12, R11 ;  /* 0x0c00000c0d0e7389 */ /* 0x00006400000c000b */
[----:B01----:R-:W-:Y:S05]  /*2830*/  ENDCOLLECTIVE ;  /* 0x000000000000791b */ /* 0x003fea0003800000 */
.L_x_32306:
[----:B------:R-:W-:Y:S05]  /*2840*/  BRA `(.L_x_32307) ;  /* 0xffffffe800207947 */ /* 0x000fea000383ffff */
        .weak           $__internal_519_$__cuda_sm3x_div_rn_noftz_f32_slowpath
        .type           $__internal_519_$__cuda_sm3x_div_rn_noftz_f32_slowpath,@function
        .size           $__internal_519_$__cuda_sm3x_div_rn_noftz_f32_slowpath,(.L_x_37896 - $__internal_519_$__cuda_sm3x_div_rn_noftz_f32_slowpath)
$__internal_519_$__cuda_sm3x_div_rn_noftz_f32_slowpath:
        /* <DEDUP_REMOVED lines=36> */
.L_x_32309:
        /* <DEDUP_REMOVED lines=51> */
.L_x_32316:
[----:B------:R-:W-:-:S04]  /*2dc0*/  LOP3.LUT R25, R25, 0x80000000, RZ, 0xc0, !PT ;  /* 0x8000000019197812 */ /* 0x000fc800078ec0ff */
[----:B------:R-:W-:Y:S01]  /*2dd0*/  LOP3.LUT R25, R25, 0x7f800000, RZ, 0xfc, !PT ;  /* 0x7f80000019197812 */ /* 0x000fe200078efcff */
[----:B------:R-:W-:Y:S06]  /*2de0*/  BRA `(.L_x_32317) ;  /* 0x0000000000047947 */ /* 0x000fec0003800000 */
.L_x_32315:
[----:B------:R-:W-:-:S07]  /*2df0*/  LEA R25, R26, R25, 0x17 ;  /* 0x000000191a197211 */ /* 0x000fce00078eb8ff */
.L_x_32317:
[----:B------:R-:W-:Y:S05]  /*2e00*/  BSYNC.RECONVERGENT B1 ;  /* 0x0000000000017941 */ /* 0x000fea0003800200 */
.L_x_32314:
[----:B------:R-:W-:Y:S05]  /*2e10*/  BRA `(.L_x_32318) ;  /* 0x0000000000207947 */ /* 0x000fea0003800000 */
.L_x_32313:
[----:B------:R-:W-:-:S04]  /*2e20*/  LOP3.LUT R25, R25, 0x80000000, R4, 0x48, !PT ;  /* 0x8000000019197812 */ /* 0x000fc800078e4804 */
[----:B------:R-:W-:Y:S01]  /*2e30*/  LOP3.LUT R25, R25, 0x7f800000, RZ, 0xfc, !PT ;  /* 0x7f80000019197812 */ /* 0x000fe200078efcff */
[----:B------:R-:W-:Y:S06]  /*2e40*/  BRA `(.L_x_32318) ;  /* 0x0000000000147947 */ /* 0x000fec0003800000 */
.L_x_32312:
[----:B------:R-:W-:Y:S01]  /*2e50*/  LOP3.LUT R25, R25, 0x80000000, R4, 0x48, !PT ;  /* 0x8000000019197812 */ /* 0x000fe200078e4804 */
[----:B------:R-:W-:Y:S06]  /*2e60*/  BRA `(.L_x_32318) ;  /* 0x00000000000c7947 */ /* 0x000fec0003800000 */
.L_x_32311:
[----:B------:R-:W0:Y:S01]  /*2e70*/  MUFU.RSQ R25, -QNAN ;  /* 0xffc0000000197908 */ /* 0x000e220000001400 */
[----:B------:R-:W-:Y:S05]  /*2e80*/  BRA `(.L_x_32318) ;  /* 0x0000000000047947 */ /* 0x000fea0003800000 */
.L_x_32310:
[----:B------:R-:W-:-:S07]  /*2e90*/  FADD.FTZ R25, R4, R11 ;  /* 0x0000000b04197221 */ /* 0x000fce0000010000 */
.L_x_32318:
[----:B------:R-:W-:Y:S05]  /*2ea0*/  BSYNC.RECONVERGENT B0 ;  /* 0x0000000000007941 */ /* 0x000fea0003800200 */
.L_x_32308:
[----:B------:R-:W-:Y:S01]  /*2eb0*/  HFMA2 R13, -RZ, RZ, 0, 0 ;  /* 0x00000000ff0d7431 */ /* 0x000fe200000001ff */
[----:B------:R-:W-:-:S04]  /*2ec0*/  MOV R12, R23 ;  /* 0x00000017000c7202 */ /* 0x000fc80000000f00 */
[----:B0-----:R-:W-:Y:S05]  /*2ed0*/  RET.REL.NODEC R12 `(_Z15SoftmaxWarpImplI24ElementwiseScaleMaskLoadIffbE11DirectStoreIffEfLi1ELi11ELi32ELi1ELb0EL9Algorithm0EEvT_T0_ll) ;  /* 0xffffffd00c487950 */ /* 0x001fea0003c3ffff */
.L_x_32319:
        /* <DEDUP_REMOVED lines=10> */
.L_x_37896:


//--------------------- .text._Z15SoftmaxWarpImplI24ElementwiseScaleMaskLoadIffbE11DirectStoreIffEfLi1ELi10ELi32ELi1ELb1EL9Algorithm0EEvT_T0_ll --------------------------
	.section	.text._Z15SoftmaxWarpImplI24ElementwiseScaleMaskLoadIffbE11DirectStoreIffEfLi1ELi10ELi32ELi1ELb1EL9Algorithm0EEvT_T0_ll,"ax",@progbits
	.align	128
        .global         _Z15SoftmaxWarpImplI24ElementwiseScaleMaskLoadIffbE11DirectStoreIffEfLi1ELi10ELi32ELi1ELb1EL9Algorithm0EEvT_T0_ll
        .type           _Z15SoftmaxWarpImplI24ElementwiseScaleMaskLoadIffbE11DirectStoreIffEfLi1ELi10ELi32ELi1ELb1EL9Algorithm0EEvT_T0_ll,@function
        .size           _Z15SoftmaxWarpImplI24ElementwiseScaleMaskLoadIffbE11DirectStoreIffEfLi1ELi10ELi32ELi1ELb1EL9Algorithm0EEvT_T0_ll,(.L_x_37897 - _Z15SoftmaxWarpImplI24ElementwiseScaleMaskLoadIffbE11DirectStoreIffEfLi1ELi10ELi32ELi1ELb1EL9Algorithm0EEvT_T0_ll)
        .other          _Z15SoftmaxWarpImplI24ElementwiseScaleMaskLoadIffbE11DirectStoreIffEfLi1ELi10ELi32ELi1ELb1EL9Algorithm0EEvT_T0_ll,@"STO_CUDA_ENTRY STV_DEFAULT"
_Z15SoftmaxWarpImplI24ElementwiseScaleMaskLoadIffbE11DirectStoreIffEfLi1ELi10ELi32ELi1ELb1EL9Algorithm0EEvT_T0_ll:
.text._Z15SoftmaxWarpImplI24ElementwiseScaleMaskLoadIffbE11DirectStoreIffEfLi1ELi10ELi32ELi1ELb1EL9Algorithm0EEvT_T0_ll:
        /* <DEDUP_REMOVED lines=26> */
.L_x_32320:
        /* <DEDUP_REMOVED lines=23> */
.L_x_32343:
[----:B------:R-:W-:Y:S01]  /*0310*/  ISETP.GE.U32.AND P0, PT, R20, UR44, PT ;  /* 0x0000002c14007c0c */ /* 0x000fe2000bf06070 */
[----:B------:R-:W-:Y:S01]  /*0320*/  HFMA2 R3, -RZ, RZ, 0, 0 ;  /* 0x00000000ff037431 */ /* 0x000fe200000001ff */
[----:B------:R-:W-:Y:S01]  /*0330*/  ISETP.GE.U32.AND P3, PT, R30, UR44, PT ;  /* 0x0000002c1e007c0c */ /* 0x000fe2000bf66070 */
[----:B------:R-:W-:Y:S01]  /*0340*/  IMAD R0, R18, UR48, RZ ;  /* 0x0000003012007c24 */ /* 0x000fe2000f8e02ff */
[----:B------:R-:W-:Y:S02]  /*0350*/  ISETP.GE.AND.EX P0, PT, RZ, UR45, PT, P0 ;  /* 0x0000002dff007c0c */ /* 0x000fe4000bf06300 */
[----:B------:R-:W-:Y:S02]  /*0360*/  ISETP.GE.AND.EX P3, PT, RZ, UR45, PT, P3 ;  /* 0x0000002dff007c0c */ /* 0x000fe4000bf66330 */
[----:B------:R-:W-:-:S05]  /*0370*/  MOV R2, R20 ;  /* 0x0000001400027202 */ /* 0x000fca0000000f00 */
[----:B--2---:R-:W-:-:S04]  /*0380*/  IMAD.WIDE.U32 R4, R19, UR48, R2 ;  /* 0x0000003013047c25 */ /* 0x004fc8000f8e0002 */
[----:B------:R-:W-:Y:S01]  /*0390*/  IMAD R3, R19, UR49, R0 ;  /* 0x0000003113037c24 */ /* 0x000fe2000f8e0200 */
[C---:B-1----:R-:W-:Y:S01]  /*03a0*/  @!P0 R2UR UR6, R16.reuse ;  /* 0x00000000100682ca */ /* 0x042fe200000e0000 */
[----:B0-----:R-:W0:Y:S01]  /*03b0*/  @!P0 LDC R13, c[0x0][0x39c] ;  /* 0x0000e700ff0d8b82 */ /* 0x001e220000000800 */
[----:B------:R-:W-:Y:S01]  /*03c0*/  @!P0 R2UR UR7, R17 ;  /* 0x00000000110782ca */ /* 0x000fe200000e0000 */
[----:B------:R-:W-:Y:S01]  /*03d0*/  IMAD.IADD R3, R5, 0x1, R3 ;  /* 0x0000000105037824 */ /* 0x000fe200078e0203 */
[----:B------:R-:W-:Y:S02]  /*03e0*/  @!P3 R2UR UR10, R16 ;  /* 0x00000000100ab2ca */ /* 0x000fe400000e0000 */
[----:B------:R-:W-:Y:S02]  /*03f0*/  @!P3 R2UR UR11, R17 ;  /* 0x00000000110bb2ca */ /* 0x000fe400000e0000 */
[----:B------:R-:W-:Y:S01]  /*0400*/  IADD3 R6, P1, PT, R4, UR42, RZ ;  /* 0x0000002a04067c10 */ /* 0x000fe2000ff3e0ff */
[----:B------:R-:W1:Y:S01]  /*0410*/  @!P3 LDC R15, c[0x0][0x39c] ;  /* 0x0000e700ff0fbb82 */ /* 0x000e620000000800 */
[----:B------:R-:W-:-:S02]  /*0420*/  @!P0 R2UR UR4, R16 ;  /* 0x00000000100482ca */ /* 0x000fc400000e0000 */
[----:B------:R-:W-:Y:S02]  /*0430*/  @!P0 R2UR UR5, R17 ;  /* 0x00000000110582ca */ /* 0x000fe400000e0000 */
[----:B------:R-:W-:Y:S02]  /*0440*/  IADD3.X R7, PT, PT, R3, UR43, RZ, P1, !PT ;  /* 0x0000002b03077c10 */ /* 0x000fe40008ffe4ff */
[----:B------:R-:W-:Y:S02]  /*0450*/  @!P3 R2UR UR8, R16 ;  /* 0x000000001008b2ca */ /* 0x000fe400000e0000 */
[----:B------:R-:W-:Y:S01]  /*0460*/  @!P3 R2UR UR9, R17 ;  /* 0x000000001109b2ca */ /* 0x000fe200000e0000 */
[----:B------:R-:W2:Y:S01]  /*0470*/  @!P0 LDG.E.U8 R31, desc[UR6][R6.64] ;  /* 0x00000006061f8981 */ /* 0x000ea2000c1e1100 */
[C---:B------:R-:W-:Y:S02]  /*0480*/  LEA R2, P1, R4.reuse, UR40, 0x2 ;  /* 0x0000002804027c11 */ /* 0x040fe4000f8210ff */
[----:B------:R-:W-:Y:S01]  /*0490*/  ISETP.GE.U32.AND P5, PT, R29, UR44, PT ;  /* 0x0000002c1d007c0c */ /* 0x000fe2000bfa6070 */
[----:B------:R-:W3:Y:S01]  /*04a0*/  @!P3 LDG.E.U8 R5, desc[UR10][R6.64+0x20] ;  /* 0x0000200a0605b981 */ /* 0x000ee2000c1e1100 */
[----:B------:R-:W-:-:S02]  /*04b0*/  LEA.HI.X R3, R4, UR41, R3, 0x2, P1 ;  /* 0x0000002904037c11 */ /* 0x000fc400088f1403 */
[----:B------:R-:W-:-:S03]  /*04c0*/  ISETP.GE.AND.EX P5, PT, RZ, UR45, PT, P5 ;  /* 0x0000002dff007c0c */ /* 0x000fc6000bfa6350 */
[----:B------:R-:W0:Y:S01]  /*04d0*/  @!P0 LDG.E R0, desc[UR4][R2.64] ;  /* 0x0000000402008981 */ /* 0x000e22000c1e1900 */
[----:B------:R-:W-:-:S03]  /*04e0*/  ISETP.GE.U32.AND P1, PT, R28, UR44, PT ;  /* 0x0000002c1c007c0c */ /* 0x000fc6000bf26070 */
[----:B------:R-:W1:Y:S01]  /*04f0*/  @!P3 LDG.E R4, desc[UR8][R2.64+0x80] ;  /* 0x000080080204b981 */ /* 0x000e62000c1e1900 */
[----:B------:R-:W-:-:S05]  /*0500*/  ISETP.GE.AND.EX P1, PT, RZ, UR45, PT, P1 ;  /* 0x0000002dff007c0c */ /* 0x000fca000bf26310 */
[C---:B------:R-:W-:Y:S02]  /*0510*/  @!P5 R2UR UR6, R16.reuse ;  /* 0x000000001006d2ca */ /* 0x040fe400000e0000 */
[C---:B------:R-:W-:Y:S02]  /*0520*/  @!P5 R2UR UR7, R17.reuse ;  /* 0x000000001107d2ca */ /* 0x040fe400000e0000 */
[C---:B------:R-:W-:Y:S02]  /*0530*/  @!P5 R2UR UR4, R16.reuse ;  /* 0x000000001004d2ca */ /* 0x040fe400000e0000 */
[C---:B------:R-:W-:Y:S02]  /*0540*/  @!P5 R2UR UR5, R17.reuse ;  /* 0x000000001105d2ca */ /* 0x040fe400000e0000 */
[----:B------:R-:W-:Y:S02]  /*0550*/  @!P1 R2UR UR8, R16 ;  /* 0x00000000100892ca */ /* 0x000fe400000e0000 */
[----:B------:R-:W-:-:S05]  /*0560*/  @!P1 R2UR UR9, R17 ;  /* 0x00000000110992ca */ /* 0x000fca00000e0000 */
[----:B------:R-:W4:Y:S04]  /*0570*/  @!P5 LDG.E.U8 R9, desc[UR6][R6.64+0x40] ;  /* 0x000040060609d981 */ /* 0x000f28000c1e1100 */
[----:B------:R-:W5:Y:S01]  /*0580*/  @!P5 LDG.E R8, desc[UR4][R2.64+0x100] ;  /* 0x000100040208d981 */ /* 0x000f62000c1e1900 */
[----:B------:R-:W-:Y:S02]  /*0590*/  @!P1 R2UR UR4, R16 ;  /* 0x00000000100492ca */ /* 0x000fe400000e0000 */
[----:B------:R-:W-:Y:S01]  /*05a0*/  @!P1 R2UR UR5, R17 ;  /* 0x00000000110592ca */ /* 0x000fe200000e0000 */
[----:B------:R-:W5:Y:S01]  /*05b0*/  @!P1 LDG.E.U8 R11, desc[UR8][R6.64+0x60] ;  /* 0x00006008060b9981 */ /* 0x000f62000c1e1100 */
[----:B------:R-:W-:-:S04]  /*05c0*/  ISETP.GE.U32.AND P2, PT, R27, UR44, PT ;  /* 0x0000002c1b007c0c */ /* 0x000fc8000bf46070 */
[----:B------:R-:W-:-:S07]  /*05d0*/  ISETP.GE.AND.EX P2, PT, RZ, UR45, PT, P2 ;  /* 0x0000002dff007c0c */ /* 0x000fce000bf46320 */
[----:B------:R-:W5:Y:S06]  /*05e0*/  @!P1 LDG.E R10, desc[UR4][R2.64+0x180] ;  /* 0x00018004020a9981 */ /* 0x000f6c000c1e1900 */
[C---:B------:R-:W-:Y:S02]  /*05f0*/  @!P2 R2UR UR6, R16.reuse ;  /* 0x000000001006a2ca */ /* 0x040fe400000e0000 */
[----:B------:R-:W-:Y:S02]  /*0600*/  @!P2 R2UR UR7, R17 ;  /* 0x000000001107a2ca */ /* 0x000fe400000e0000 */
[----:B------:R-:W-:-:S02]  /*0610*/  @!P2 R2UR UR4, R16 ;  /* 0x000000001004a2ca */ /* 0x000fc400000e0000 */
[----:B------:R-:W-:-:S09]  /*0620*/  @!P2 R2UR UR5, R17 ;  /* 0x000000001105a2ca */ /* 0x000fd200000e0000 */
[----:B------:R-:W5:Y:S04]  /*0630*/  @!P2 LDG.E.U8 R14, desc[UR6][R6.64+0x80] ;  /* 0x00008006060ea981 */ /* 0x000f68000c1e1100 */
[----:B------:R-:W5:Y:S01]  /*0640*/  @!P2 LDG.E R12, desc[UR4][R2.64+0x200] ;  /* 0x00020004020ca981 */ /* 0x000f62000c1e1900 */
[----:B------:R-:W-:Y:S02]  /*0650*/  MOV R41, 0xff800000 ;  /* 0xff80000000297802 */ /* 0x000fe40000000f00 */
[----:B------:R-:W-:Y:S01]  /*0660*/  MOV R39, 0xff800000 ;  /* 0xff80000000277802 */ /* 0x000fe20000000f00 */
[----:B------:R-:W-:Y:S01]  /*0670*/  IMAD.MOV.U32 R37, RZ, RZ, -0x800000 ;  /* 0xff800000ff257424 */ /* 0x000fe200078e00ff */
[----:B--2---:R-:W-:Y:S02]  /*0680*/  ISETP.NE.OR P4, PT, R31, RZ, P0 ;  /* 0x000000ff1f00720c */ /* 0x004fe40000785670 */
[----:B---3--:R-:W-:-:S02]  /*0690*/  ISETP.NE.OR P6, PT, R5, RZ, P3 ;  /* 0x000000ff0500720c */ /* 0x008fc40001fc5670 */
[----:B------:R-:W5:Y:S01]  /*06a0*/  @!P5 LDC R5, c[0x0][0x39c] ;  /* 0x0000e700ff05db82 */ /* 0x000f620000000800 */
[----:B0-----:R-:W-:Y:S01]  /*06b0*/  @!P0 FMUL R0, R0, R13 ;  /* 0x0000000d00008220 */ /* 0x001fe20000400000 */
[----:B-1----:R-:W-:-:S07]  /*06c0*/  @!P3 FMUL R4, R4, R15 ;  /* 0x0000000f0404b220 */ /* 0x002fce0000400000 */
[----:B------:R-:W0:Y:S08]  /*06d0*/  @!P4 LDC R0, c[0x0][0x398] ;  /* 0x0000e600ff00cb82 */ /* 0x000e300000000800 */
[----:B------:R-:W1:Y:S08]  /*06e0*/  @!P6 LDC R4, c[0x0][0x398] ;  /* 0x0000e600ff04eb82 */ /* 0x000e700000000800 */
[----:B------:R-:W2:Y:S01]  /*06f0*/  @!P1 LDC R15, c[0x0][0x39c] ;  /* 0x0000e700ff0f9b82 */ /* 0x000ea20000000800 */
[----:B----4-:R-:W-:-:S02]  /*0700*/  ISETP.NE.OR P4, PT, R9, RZ, P5 ;  /* 0x000000ff0900720c */ /* 0x010fc40002f85670 */
[----:B------:R-:W-:Y:S01]  /*0710*/  MOV R13, 0xff800000 ;  /* 0xff800000000d7802 */ /* 0x000fe20000000f00 */
[----:B-----5:R-:W-:Y:S01]  /*0720*/  @!P5 FMUL R8, R8, R5 ;  /* 0x000000050808d220 */ /* 0x020fe20000400000 */
[----:B0-----:R-:W-:-:S03]  /*0730*/  @!P0 FMNMX R13, R0, -INF , !PT ;  /* 0xff800000000d8809 */ /* 0x001fc60007800000 */
[----:B------:R-:W0:Y:S01]  /*0740*/  @!P2 LDC R5, c[0x0][0x39c] ;  /* 0x0000e700ff05ab82 */ /* 0x000e220000000800 */
[----:B------:R-:W-:Y:S01]  /*0750*/  ISETP.GE.U32.AND P6, PT, R26, UR44, PT ;  /* 0x0000002c1a007c0c */ /* 0x000fe2000bfc6070 */
[----:B-1----:R-:W-:Y:S01]  /*0760*/  @!P3 IMAD.MOV.U32 R41, RZ, RZ, R4 ;  /* 0x000000ffff29b224 */ /* 0x002fe200078e0004 */
[----:B------:R-:W-:-:S05]  /*0770*/  @!P3 FMNMX R13, R13, R4, !PT ;  /* 0x000000040d0db209 */ /* 0x000fca0007800000 */
[----:B------:R-:W1:Y:S01]  /*0780*/  @!P4 LDC R8, c[0x0][0x398] ;  /* 0x0000e600ff08cb82 */ /* 0x000e620000000800 */
[----:B------:R-:W-:Y:S02]  /*0790*/  ISETP.NE.OR P3, PT, R11, RZ, P1 ;  /* 0x000000ff0b00720c */ /* 0x000fe40000f65670 */
[----:B------:R-:W-:Y:S01]  /*07a0*/  ISETP.GE.AND.EX P4, PT, RZ, UR45, PT, P6 ;  /* 0x0000002dff007c0c */ /* 0x000fe2000bf86360 */
[----:B--2---:R-:W-:Y:S01]  /*07b0*/  @!P1 FMUL R10, R10, R15 ;  /* 0x0000000f0a0a9220 */ /* 0x004fe20000400000 */
[----:B------:R-:W-:-:S09]  /*07c0*/  ISETP.GE.U32.AND P6, PT, R25, UR44, PT ;  /* 0x0000002c19007c0c */ /* 0x000fd2000bfc6070 */
[----:B------:R-:W2:Y:S01]  /*07d0*/  @!P3 LDC R10, c[0x0][0x398] ;  /* 0x0000e600ff0abb82 */ /* 0x000ea20000000800 */
[----:B------:R-:W-:Y:S02]  /*07e0*/  ISETP.GE.AND.EX P3, PT, RZ, UR45, PT, P6 ;  /* 0x0000002dff007c0c */ /* 0x000fe4000bf66360 */
[C---:B------:R-:W-:Y:S02]  /*07f0*/  @!P4 R2UR UR6, R16.reuse ;  /* 0x000000001006c2ca */ /* 0x040fe400000e0000 */
[C---:B------:R-:W-:Y:S02]  /*0800*/  @!P4 R2UR UR7, R17.reuse ;  /* 0x000000001107c2ca */ /* 0x040fe400000e0000 */
[----:B------:R-:W-:Y:S01]  /*0810*/  @!P4 R2UR UR4, R16 ;  /* 0x000000001004c2ca */ /* 0x000fe200000e0000 */
[----:B------:R-:W3:Y:S01]  /*0820*/  @!P4 LDC R33, c[0x0][0x39c] ;  /* 0x0000e700ff21cb82 */ /* 0x000ee20000000800 */
[----:B------:R-:W-:Y:S02]  /*0830*/  @!P4 R2UR UR5, R17 ;  /* 0x000000001105c2ca */ /* 0x000fe400000e0000 */
[----:B-1----:R-:W-:-:S02]  /*0840*/  @!P5 MOV R39, R8 ;  /* 0x000000080027d202 */ /* 0x002fc40000000f00 */
[----:B------:R-:W-:Y:S02]  /*0850*/  @!P5 FMNMX R13, R13, R8, !PT ;  /* 0x000000080d0dd209 */ /* 0x000fe40007800000 */
[----:B------:R-:W-:Y:S01]  /*0860*/  ISETP.GE.U32.AND P5, PT, R24, UR44, PT ;  /* 0x0000002c18007c0c */ /* 0x000fe2000bfa6070 */
[----:B0-----:R-:W-:Y:S01]  /*0870*/  @!P2 FMUL R12, R12, R5 ;  /* 0x000000050c0ca220 */ /* 0x001fe20000400000 */
[----:B------:R-:W-:Y:S01]  /*0880*/  ISETP.NE.OR P6, PT, R14, RZ, P2 ;  /* 0x000000ff0e00720c */ /* 0x000fe200017c5670 */
[----:B------:R-:W4:Y:S01]  /*0890*/  @!P4 LDG.E.U8 R34, desc[UR6][R6.64+0xa0] ;  /* 0x0000a0060622c981 */ /* 0x000f22000c1e1100 */
[----:B------:R-:W-:Y:S01]  /*08a0*/  @!P3 R2UR UR6, R16 ;  /* 0x000000001006b2ca */ /* 0x000fe200000e0000 */
[----:B------:R-:W0:Y:S01]  /*08b0*/  @!P3 LDC R35, c[0x0][0x39c] ;  /* 0x0000e700ff23bb82 */ /* 0x000e220000000800 */
[----:B------:R-:W-:Y:S01]  /*08c0*/  @!P3 R2UR UR7, R17 ;  /* 0x000000001107b2ca */ /* 0x000fe200000e0000 */
[----:B------:R-:W3:Y:S01]  /*08d0*/  @!P4 LDG.E R4, desc[UR4][R2.64+0x280] ;  /* 0x000280040204c981 */ /* 0x000ee2000c1e1900 */
[----:B------:R-:W-:-:S02]  /*08e0*/  ISETP.GE.AND.EX P5, PT, RZ, UR45, PT, P5 ;  /* 0x0000002dff007c0c */ /* 0x000fc4000bfa6350 */
[C---:B------:R-:W-:Y:S02]  /*08f0*/  @!P3 R2UR UR4, R16.reuse ;  /* 0x000000001004b2ca */ /* 0x040fe400000e0000 */
[----:B------:R-:W-:Y:S02]  /*0900*/  @!P3 R2UR UR5, R17 ;  /* 0x000000001105b2ca */ /* 0x000fe400000e0000 */
[-C--:B--2---:R-:W-:Y:S01]  /*0910*/  @!P1 MOV R37, R10.reuse ;  /* 0x0000000a00259202 */ /* 0x084fe20000000f00 */
[----:B------:R-:W1:Y:S01]  /*0920*/  @!P6 LDC R12, c[0x0][0x398] ;  /* 0x0000e600ff0ceb82 */ /* 0x000e620000000800 */
[----:B------:R-:W-:Y:S02]  /*0930*/  @!P1 FMNMX R13, R13, R10, !PT ;  /* 0x0000000a0d0d9209 */ /* 0x000fe40007800000 */
[----:B------:R-:W-:Y:S01]  /*0940*/  ISETP.GE.U32.AND P1, PT, R23, UR44, PT ;  /* 0x0000002c17007c0c */ /* 0x000fe2000bf26070 */
[----:B------:R-:W2:Y:S02]  /*0950*/  @!P3 LDG.E.U8 R9, desc[UR6][R6.64+0xc0] ;  /* 0x0000c0060609b981 */ /* 0x000ea4000c1e1100 */
[----:B------:R-:W-:-:S02]  /*0960*/  @!P5 R2UR UR6, R16 ;  /* 0x000000001006d2ca */ /* 0x000fc400000e0000 */
[C---:B------:R-:W-:Y:S02]  /*0970*/  @!P5 R2UR UR7, R17.reuse ;  /* 0x000000001107d2ca */ /* 0x040fe400000e0000 */
[----:B------:R-:W-:Y:S01]  /*0980*/  ISETP.GE.AND.EX P1, PT, RZ, UR45, PT, P1 ;  /* 0x0000002dff007c0c */ /* 0x000fe2000bf26310 */
[----:B------:R-:W0:Y:S01]  /*0990*/  @!P3 LDG.E R8, desc[UR4][R2.64+0x300] ;  /* 0x000300040208b981 */ /* 0x000e22000c1e1900 */
[----:B------:R-:W-:Y:S02]  /*09a0*/  @!P5 R2UR UR4, R16 ;  /* 0x000000001004d2ca */ /* 0x000fe400000e0000 */
        /* <DEDUP_REMOVED lines=17> */
[----:B------:R-:W-:Y:S01]  /*0ac0*/  MOV R5, 0xff800000 ;  /* 0xff80000000057802 */ /* 0x000fe20000000f00 */
[----:B-1----:R-:W-:Y:S01]  /*0ad0*/  @!P2 IMAD.MOV.U32 R5, RZ, RZ, R12 ;  /* 0x000000ffff05a224 */ /* 0x002fe200078e000c */
[----:B------:R-:W-:Y:S01]  /*0ae0*/  @!P2 FMNMX R13, R13, R12, !PT ;  /* 0x0000000c0d0da209 */ /* 0x000fe20007800000 */
[----:B------:R-:W1:Y:S08]  /*0af0*/  @!P5 LDC R7, c[0x0][0x39c] ;  /* 0x0000e700ff07db82 */ /* 0x000e700000000800 */
[----:B------:R-:W1:Y:S08]  /*0b00*/  @!P1 LDC R3, c[0x0][0x39c] ;  /* 0x0000e700ff039b82 */ /* 0x000e700000000800 */
[----:B------:R-:W1:Y:S01]  /*0b10*/  @!P6 LDC R2, c[0x0][0x39c] ;  /* 0x0000e700ff02eb82 */ /* 0x000e620000000800 */
[----:B------:R-:W-:Y:S01]  /*0b20*/  UMOV UR4, 0xffffffff ;  /* 0xffffffff00047882 */ /* 0x000fe20000000000 */
[----:B------:R-:W-:-:S02]  /*0b30*/  MOV R43, 0xff800000 ;  /* 0xff800000002b7802 */ /* 0x000fc40000000f00 */
[----:B------:R-:W-:Y:S02]  /*0b40*/  @!P0 MOV R43, R0 ;  /* 0x00000000002b8202 */ /* 0x000fe40000000f00 */
[----:B----4-:R-:W-:Y:S01]  /*0b50*/  ISETP.NE.OR P2, PT, R34, RZ, P4 ;  /* 0x000000ff2200720c */ /* 0x010fe20002745670 */
[----:B---3--:R-:W-:-:S12]  /*0b60*/  @!P4 FMUL R4, R4, R33 ;  /* 0x000000210404c220 */ /* 0x008fd80000400000 */
[----:B------:R-:W3:Y:S01]  /*0b70*/  @!P2 LDC R4, c[0x0][0x398] ;  /* 0x0000e600ff04ab82 */ /* 0x000ee20000000800 */
[----:B--2---:R-:W-:Y:S01]  /*0b80*/  ISETP.NE.OR P2, PT, R9, RZ, P3 ;  /* 0x000000ff0900720c */ /* 0x004fe20001f45670 */
[----:B0-----:R-:W-:-:S12]  /*0b90*/  @!P3 FMUL R8, R8, R35 ;  /* 0x000000230808b220 */ /* 0x001fd80000400000 */
[----:B------:R-:W0:Y:S01]  /*0ba0*/  @!P2 LDC R8, c[0x0][0x398] ;  /* 0x0000e600ff08ab82 */ /* 0x000e220000000800 */
[----:B-----5:R-:W-:Y:S01]  /*0bb0*/  ISETP.NE.OR P2, PT, R11, RZ, P5 ;  /* 0x000000ff0b00720c */ /* 0x020fe20002f45670 */
[----:B-1----:R-:W-:-:S12]  /*0bc0*/  @!P5 FMUL R10, R10, R7 ;  /* 0x000000070a0ad220 */ /* 0x002fd80000400000 */
[----:B------:R-:W1:Y:S01]  /*0bd0*/  @!P2 LDC R10, c[0x0][0x398] ;  /* 0x0000e600ff0aab82 */ /* 0x000e620000000800 */
[----:B------:R-:W-:Y:S01]  /*0be0*/  ISETP.NE.OR P2, PT, R15, RZ, P1 ;  /* 0x000000ff0f00720c */ /* 0x000fe20000f45670 */
[----:B------:R-:W-:-:S12]  /*0bf0*/  @!P1 FMUL R14, R14, R3 ;  /* 0x000000030e0e9220 */ /* 0x000fd80000400000 */
[----:B------:R-:W2:Y:S01]  /*0c00*/  @!P2 LDC R14, c[0x0][0x398] ;  /* 0x0000e600ff0eab82 */ /* 0x000ea20000000800 */
[----:B------:R-:W-:Y:S01]  /*0c10*/  ISETP.NE.OR P2, PT, R32, RZ, P6 ;  /* 0x000000ff2000720c */ /* 0x000fe20003745670 */
[----:B------:R-:W-:Y:S01]  /*0c20*/  @!P6 FMUL R2, R31, R2 ;  /* 0x000000021f02e220 */ /* 0x000fe20000400000 */
[----:B---3--:R-:W-:-:S11]  /*0c30*/  @!P4 FMNMX R13, R13, R4, !PT ;  /* 0x000000040d0dc209 */ /* 0x008fd60007800000 */
[----:B------:R-:W3:Y:S01]  /*0c40*/  @!P2 LDC R2, c[0x0][0x398] ;  /* 0x0000e600ff02ab82 */ /* 0x000ee20000000800 */
[----:B0-----:R-:W-:-:S04]  /*0c50*/  @!P3 FMNMX R13, R13, R8, !PT ;  /* 0x000000080d0db209 */ /* 0x001fc80007800000 */
[----:B-1----:R-:W-:Y:S01]  /*0c60*/  @!P5 FMNMX R13, R13, R10, !PT ;  /* 0x0000000a0d0dd209 */ /* 0x002fe20007800000 */
[----:B------:R-:W-:Y:S01]  /*0c70*/  IMAD.MOV.U32 R7, RZ, RZ, -0x800000 ;  /* 0xff800000ff077424 */ /* 0x000fe200078e00ff */
[----:B------:R-:W-:Y:S02]  /*0c80*/  MOV R35, 0xff800000 ;  /* 0xff80000000237802 */ /* 0x000fe40000000f00 */
[----:B--2---:R-:W-:Y:S01]  /*0c90*/  @!P1 FMNMX R13, R13, R14, !PT ;  /* 0x0000000e0d0d9209 */ /* 0x004fe20007800000 */
[----:B------:R-:W-:Y:S01]  /*0ca0*/  IMAD.MOV.U32 R31, RZ, RZ, -0x800000 ;  /* 0xff800000ff1f7424 */ /* 0x000fe200078e00ff */
[----:B------:R-:W-:Y:S01]  /*0cb0*/  MOV R33, 0xff800000 ;  /* 0xff80000000217802 */ /* 0x000fe20000000f00 */
[----:B------:R-:W-:Y:S01]  /*0cc0*/  @!P3 IMAD.MOV.U32 R7, RZ, RZ, R8 ;  /* 0x000000ffff07b224 */ /* 0x000fe200078e0008 */
[----:B------:R-:W-:Y:S02]  /*0cd0*/  MOV R9, 0xff800000 ;  /* 0xff80000000097802 */ /* 0x000fe40000000f00 */
[----:B------:R-:W-:-:S02]  /*0ce0*/  @!P4 MOV R35, R4 ;  /* 0x000000040023c202 */ /* 0x000fc40000000f00 */
[----:B------:R-:W-:Y:S02]  /*0cf0*/  @!P5 MOV R33, R10 ;  /* 0x0000000a0021d202 */ /* 0x000fe40000000f00 */
[----:B------:R-:W-:Y:S01]  /*0d00*/  @!P1 MOV R9, R14 ;  /* 0x0000000e00099202 */ /* 0x000fe20000000f00 */
[----:B---3--:R-:W-:Y:S01]  /*0d10*/  @!P6 IMAD.MOV.U32 R31, RZ, RZ, R2 ;  /* 0x000000ffff1fe224 */ /* 0x008fe200078e0002 */
        /* <DEDUP_REMOVED lines=20> */
[----:B------:R-:W-:Y:S01]  /*0e60*/  FFMA.SAT R3, R41, R6, 0.5 ;  /* 0x3f00000029037423 */ /* 0x000fe20000002006 */
[C---:B------:R-:W-:Y:S01]  /*0e70*/  FADD R37, -R14.reuse, R37 ;  /* 0x000000250e257221 */ /* 0x040fe20000000100 */
[-C--:B------:R-:W-:Y:S01]  /*0e80*/  FFMA.RM R0, R43, R8.reuse, 12582913 ;  /* 0x4b4000012b007423 */ /* 0x080fe20000004008 */
[C---:B------:R-:W-:Y:S01]  /*0e90*/  FADD R35, -R14.reuse, R35 ;  /* 0x000000230e237221 */ /* 0x040fe20000000100 */
[C---:B------:R-:W-:Y:S01]  /*0ea0*/  FADD R11, -R14.reuse, R7 ;  /* 0x000000070e0b7221 */ /* 0x040fe20000000100 */
[----:B------:R-:W-:Y:S01]  /*0eb0*/  FADD R33, -R14, R33 ;  /* 0x000000210e217221 */ /* 0x000fe20000000100 */
[----:B------:R-:W-:Y:S01]  /*0ec0*/  FADD R2, R0, -12583039 ;  /* 0xcb40007f00027421 */ /* 0x000fe20000000000 */
[C---:B------:R-:W-:Y:S01]  /*0ed0*/  FADD R9, -R14.reuse, R9 ;  /* 0x000000090e097221 */ /* 0x040fe20000000100 */
[----:B------:R-:W-:Y:S01]  /*0ee0*/  FADD R31, -R14, R31 ;  /* 0x0000001f0e1f7221 */ /* 0x000fe20000000100 */
[-C--:B------:R-:W-:Y:S01]  /*0ef0*/  FFMA.RM R14, R3, R8.reuse, 12582913 ;  /* 0x4b400001030e7423 */ /* 0x080fe20000004008 */
[----:B------:R-:W-:Y:S01]  /*0f00*/  FFMA R4, R15, 1.4426950216293334961, -R2 ;  /* 0x3fb8aa3b0f047823 */ /* 0x000fe20000000802 */
[----:B------:R-:W-:Y:S01]  /*0f10*/  FFMA.RM R2, R5, R8, 12582913 ;  /* 0x4b40000105027423 */ /* 0x000fe20000004008 */
[-C--:B------:R-:W-:Y:S01]  /*0f20*/  FFMA.SAT R5, R13, R6.reuse, 0.5 ;  /* 0x3f0000000d057423 */ /* 0x080fe20000002006 */
        /* <DEDUP_REMOVED lines=8> */
[----:B------:R-:W-:Y:S01]  /*0fb0*/  FFMA.SAT R7, R35, R6, 0.5 ;  /* 0x3f00000023077423 */ /* 0x000fe20000002006 */
[----:B------:R-:W0:Y:S01]  /*0fc0*/  MUFU.EX2 R15, R15 ;  /* 0x0000000f000f7308 */ /* 0x000e220000000800 */
[----:B------:R-:W-:Y:S01]  /*0fd0*/  FFMA R39, R39, 1.925963033500011079e-08, R10 ;  /* 0x32a5706027277823 */ /* 0x000fe2000000000a */
[----:B------:R-:W-:Y:S01]  /*0fe0*/  FFMA R41, R41, 1.925963033500011079e-08, R4 ;  /* 0x32a5706029297823 */ /* 0x000fe20000000004 */
[----:B------:R-:W-:Y:S01]  /*0ff0*/  FADD R10, R5, -12583039 ;  /* 0xcb40007f050a7421 */ /* 0x000fe20000000000 */
[----:B------:R-:W-:Y:S01]  /*1000*/  FADD R4, R3, -12583039 ;  /* 0xcb40007f03047421 */ /* 0x000fe20000000000 */
[----:B------:R-:W-:Y:S01]  /*1010*/  FFMA.RM R7, R7, R8, 12582913 ;  /* 0x4b40000107077423 */ /* 0x000fe20000004008 */
[----:B------:R-:W-:-:S02]  /*1020*/  IMAD.SHL.U32 R0, R0, 0x800000, RZ ;  /* 0x0080000000007824 */ /* 0x000fc400078e00ff */
[----:B------:R-:W-:Y:S01]  /*1030*/  FFMA R10, R13, 1.4426950216293334961, -R10 ;  /* 0x3fb8aa3b0d0a7823 */ /* 0x000fe2000000080a */
[----:B------:R-:W-:Y:S01]  /*1040*/  FFMA R4, R37, 1.4426950216293334961, -R4 ;  /* 0x3fb8aa3b25047823 */ /* 0x000fe20000000804 */
[----:B------:R-:W1:Y:S01]  /*1050*/  MUFU.EX2 R41, R41 ;  /* 0x0000002900297308 */ /* 0x000e620000000800 */
[----:B------:R-:W-:Y:S01]  /*1060*/  SHF.L.U32 R2, R2, 0x17, RZ ;  /* 0x0000001702027819 */ /* 0x000fe200000006ff */
[----:B------:R-:W-:Y:S01]  /*1070*/  FFMA R12, R13, 1.925963033500011079e-08, R10 ;  /* 0x32a570600d0c7823 */ /* 0x000fe2000000000a */
[----:B------:R-:W-:Y:S01]  /*1080*/  FFMA R37, R37, 1.925963033500011079e-08, R4 ;  /* 0x32a5706025257823 */ /* 0x000fe20000000004 */
[----:B------:R-:W-:Y:S01]  /*1090*/  FFMA.SAT R13, R11, R6, 0.5 ;  /* 0x3f0000000b0d7423 */ /* 0x000fe20000002006 */
[----:B------:R-:W-:Y:S01]  /*10a0*/  FADD R4, R7, -12583039 ;  /* 0xcb40007f07047421 */ /* 0x000fe20000000000 */
[----:B------:R-:W-:Y:S02]  /*10b0*/  SHF.L.U32 R5, R5, 0x17, RZ ;  /* 0x0000001705057819 */ /* 0x000fe400000006ff */
[----:B------:R-:W-:Y:S01]  /*10c0*/  FFMA.RM R10, R13, R8, 12582913 ;  /* 0x4b4000010d0a7423 */ /* 0x000fe20000004008 */
[----:B------:R-:W-:Y:S01]  /*10d0*/  FFMA R4, R35, 1.4426950216293334961, -R4 ;  /* 0x3fb8aa3b23047823 */ /* 0x000fe20000000804 */
[----:B------:R-:W-:Y:S01]  /*10e0*/  FFMA.SAT R13, R9, R6, 0.5 ;  /* 0x3f000000090d7423 */ /* 0x000fe20000002006 */
[----:B------:R-:W2:Y:S01]  /*10f0*/  MUFU.EX2 R39, R39 ;  /* 0x0000002700277308 */ /* 0x000ea20000000800 */
[----:B------:R-:W-:Y:S01]  /*1100*/  FADD R32, R10, -12583039 ;  /* 0xcb40007f0a207421 */ /* 0x000fe20000000000 */
[----:B------:R-:W-:Y:S01]  /*1110*/  FFMA R35, R35, 1.925963033500011079e-08, R4 ;  /* 0x32a5706023237823 */ /* 0x000fe20000000004 */
[----:B0-----:R-:W-:Y:S01]  /*1120*/  FMUL R4, R0, R15 ;  /* 0x0000000f00047220 */ /* 0x001fe20000400000 */
[----:B------:R-:W-:Y:S01]  /*1130*/  SHF.L.U32 R0, R14, 0x17, RZ ;  /* 0x000000170e007819 */ /* 0x000fe200000006ff */
[----:B------:R-:W-:Y:S01]  /*1140*/  FFMA R14, R11, 1.4426950216293334961, -R32 ;  /* 0x3fb8aa3b0b0e7823 */ /* 0x000fe20000000820 */
[----:B------:R-:W-:Y:S01]  /*1150*/  FFMA.RM R13, R13, R8, 12582913 ;  /* 0x4b4000010d0d7423 */ /* 0x000fe20000004008 */
[-C--:B------:R-:W-:Y:S01]  /*1160*/  FFMA.SAT R15, R31, R6.reuse, 0.5 ;  /* 0x3f0000001f0f7423 */ /* 0x080fe20000002006 */
[----:B------:R-:W0:Y:S01]  /*1170*/  MUFU.EX2 R37, R37 ;  /* 0x0000002500257308 */ /* 0x000e220000000800 */
[----:B------:R-:W-:Y:S01]  /*1180*/  FFMA R14, R11, 1.925963033500011079e-08, R14 ;  /* 0x32a570600b0e7823 */ /* 0x000fe2000000000e */
[----:B------:R-:W-:Y:S01]  /*1190*/  FFMA.SAT R11, R33, R6, 0.5 ;  /* 0x3f000000210b7423 */ /* 0x000fe20000002006 */
[----:B------:R-:W-:Y:S01]  /*11a0*/  FADD R6, R13, -12583039 ;  /* 0xcb40007f0d067421 */ /* 0x000fe20000000000 */
[----:B-1----:R-:W-:Y:S01]  /*11b0*/  FMUL R0, R0, R41 ;  /* 0x0000002900007220 */ /* 0x002fe20000400000 */
[----:B------:R-:W-:-:S02]  /*11c0*/  IMAD.SHL.U32 R10, R10, 0x800000, RZ ;  /* 0x008000000a0a7824 */ /* 0x000fc400078e00ff */
[-C--:B------:R-:W-:Y:S01]  /*11d0*/  FFMA.RM R11, R11, R8.reuse, 12582913 ;  /* 0x4b4000010b0b7423 */ /* 0x080fe20000004008 */
[----:B------:R-:W-:Y:S01]  /*11e0*/  FFMA R6, R9, 1.4426950216293334961, -R6 ;  /* 0x3fb8aa3b09067823 */ /* 0x000fe20000000806 */
[----:B------:R-:W-:Y:S01]  /*11f0*/  FFMA.RM R8, R15, R8, 12582913 ;  /* 0x4b4000010f087423 */ /* 0x000fe20000004008 */
[----:B------:R-:W1:Y:S01]  /*1200*/  MUFU.EX2 R12, R12 ;  /* 0x0000000c000c7308 */ /* 0x000e620000000800 */
[----:B------:R-:W-:Y:S01]  /*1210*/  FADD R32, R11, -12583039 ;  /* 0xcb40007f0b207421 */ /* 0x000fe20000000000 */
[----:B------:R-:W-:Y:S01]  /*1220*/  FFMA R15, R9, 1.925963033500011079e-08, R6 ;  /* 0x32a57060090f7823 */ /* 0x000fe20000000006 */
[----:B------:R-:W-:Y:S01]  /*1230*/  FADD R6, R8, -12583039 ;  /* 0xcb40007f08067421 */ /* 0x000fe20000000000 */
[----:B--2---:R-:W-:Y:S01]  /*1240*/  FMUL R2, R2, R39 ;  /* 0x0000002702027220 */ /* 0x004fe20000400000 */
[C---:B------:R-:W-:Y:S01]  /*1250*/  FFMA R32, R33.reuse, 1.4426950216293334961, -R32 ;  /* 0x3fb8aa3b21207823 */ /* 0x040fe20000000820 */
[----:B------:R-:W-:Y:S02]  /*1260*/  IMAD.SHL.U32 R8, R8, 0x800000, RZ ;  /* 0x0080000008087824 */ /* 0x000fe400078e00ff */
[----:B------:R-:W2:Y:S01]  /*1270*/  MUFU.EX2 R35, R35 ;  /* 0x0000002300237308 */ /* 0x000ea20000000800 */
[----:B------:R-:W-:Y:S01]  /*1280*/  FFMA R33, R33, 1.925963033500011079e-08, R32 ;  /* 0x32a5706021217823 */ /* 0x000fe20000000020 */
[----:B------:R-:W-:Y:S01]  /*1290*/  FFMA R32, R31, 1.4426950216293334961, -R6 ;  /* 0x3fb8aa3b1f207823 */ /* 0x000fe20000000806 */
[----:B------:R-:W-:-:S03]  /*12a0*/  IMAD.SHL.U32 R6, R3, 0x800000, RZ ;  /* 0x0080000003067824 */ /* 0x000fc600078e00ff */
[----:B------:R-:W-:Y:S01]  /*12b0*/  FFMA R34, R31, 1.925963033500011079e-08, R32 ;  /* 0x32a570601f227823 */ /* 0x000fe20000000020 */
[----:B------:R-:W-:Y:S01]  /*12c0*/  FADD R31, RZ, R4 ;  /* 0x00000004ff1f7221 */ /* 0x000fe20000000000 */
[----:B------:R3:W4:Y:S01]  /*12d0*/  MUFU.EX2 R9, R14 ;  /* 0x0000000e00097308 */ /* 0x0007220000000800 */
[----:B0-----:R-:W-:Y:S01]  /*12e0*/  FMUL R3, R6, R37 ;  /* 0x0000002506037220 */ /* 0x001fe20000400000 */
[----:B-1----:R-:W-:Y:S01]  /*12f0*/  FMUL R5, R5, R12 ;  /* 0x0000000c05057220 */ /* 0x002fe20000400000 */
[----:B------:R-:W-:-:S04]  /*1300*/  FADD R31, R31, R0 ;  /* 0x000000001f1f7221 */ /* 0x000fc80000000000 */
[----:B------:R-:W-:Y:S01]  /*1310*/  FADD R6, R31, R2 ;  /* 0x000000021f067221 */ /* 0x000fe20000000000 */
[----:B------:R-:W0:Y:S01]  /*1320*/  MUFU.EX2 R33, R33 ;  /* 0x0000002100217308 */ /* 0x000e220000000800 */
[----:B---3--:R-:W-:Y:S02]  /*1330*/  SHF.L.U32 R14, R7, 0x17, RZ ;  /* 0x00000017070e7819 */ /* 0x008fe400000006ff */
[----:B------:R-:W-:-:S03]  /*1340*/  FADD R12, R6, R3 ;  /* 0x00000003060c7221 */ /* 0x000fc60000000000 */
[----:B--2---:R-:W-:Y:S01]  /*1350*/  FMUL R6, R14, R35 ;  /* 0x000000230e067220 */ /* 0x004fe20000400000 */
[----:B------:R-:W-:Y:S01]  /*1360*/  FADD R31, R12, R5 ;  /* 0x000000050c1f7221 */ /* 0x000fe20000000000 */
[----:B------:R-:W1:Y:S01]  /*1370*/  MUFU.EX2 R32, R15 ;  /* 0x0000000f00207308 */ /* 0x000e620000000800 */
[----:B------:R-:W-:Y:S01]  /*1380*/  SHF.L.U32 R14, R11, 0x17, RZ ;  /* 0x000000170b0e7819 */ /* 0x000fe200000006ff */
[----:B----4-:R-:W-:Y:S01]  /*1390*/  FMUL R7, R10, R9 ;  /* 0x000000090a077220 */ /* 0x010fe20000400000 */
[----:B------:R-:W-:Y:S01]  /*13a0*/  FADD R12, R31, R6 ;  /* 0x000000061f0c7221 */ /* 0x000fe20000000000 */
[----:B------:R-:W-:-:S03]  /*13b0*/  SHF.L.U32 R9, R13, 0x17, RZ ;  /* 0x000000170d097819 */ /* 0x000fc600000006ff */
[----:B------:R-:W-:Y:S01]  /*13c0*/  FADD R11, R12, R7 ;  /* 0x000000070c0b7221 */ /* 0x000fe20000000000 */
        /* <DEDUP_REMOVED lines=16> */
.L_x_32355:
        /* <DEDUP_REMOVED lines=11> */
[----:B0-----:R-:W-:Y:S05]  /*1580*/  CALL.REL.NOINC `($__internal_520_$__cuda_sm3x_div_rn_noftz_f32_slowpath) ;  /* 0x0000001400987944 */ /* 0x001fea0003c00000 */
[----:B------:R-:W-:-:S07]  /*1590*/  MOV R15, R36 ;  /* 0x00000024000f7202 */ /* 0x000fce0000000f00 */
.L_x_32324:
[----:B------:R-:W-:Y:S05]  /*15a0*/  BSYNC.RECONVERGENT B3 ;  /* 0x0000000000037941 */ /* 0x000fea0003800200 */
.L_x_32323:
        /* <DEDUP_REMOVED lines=11> */
[----:B0-----:R-:W-:Y:S05]  /*1660*/  CALL.REL.NOINC `($__internal_520_$__cuda_sm3x_div_rn_noftz_f32_slowpath) ;  /* 0x0000001400607944 */ /* 0x001fea0003c00000 */
[----:B------:R-:W-:-:S07]  /*1670*/  IMAD.MOV.U32 R31, RZ, RZ, R36 ;  /* 0x000000ffff1f7224 */ /* 0x000fce00078e0024 */
.L_x_32326:
[----:B------:R-:W-:Y:S05]  /*1680*/  BSYNC.RECONVERGENT B3 ;  /* 0x0000000000037941 */ /* 0x000fea0003800200 */
.L_x_32325:
        /* <DEDUP_REMOVED lines=12> */
[----:B------:R-:W-:-:S07]  /*1750*/  MOV R33, R36 ;  /* 0x0000002400217202 */ /* 0x000fce0000000f00 */
.L_x_32328:
[----:B------:R-:W-:Y:S05]  /*1760*/  BSYNC.RECONVERGENT B3 ;  /* 0x0000000000037941 */ /* 0x000fea0003800200 */
.L_x_32327:
        /* <DEDUP_REMOVED lines=11> */
[----:B0-----:R-:W-:Y:S05]  /*1820*/  CALL.REL.NOINC `($__internal_520_$__cuda_sm3x_div_rn_noftz_f32_slowpath) ;  /* 0x0000001000f07944 */ /* 0x001fea0003c00000 */
[----:B------:R-:W-:-:S07]  /*1830*/  MOV R35, R36 ;  /* 0x0000002400237202 */ /* 0x000fce0000000f00 */
.L_x_32330:
[----:B------:R-:W-:Y:S05]  /*1840*/  BSYNC.RECONVERGENT B3 ;  /* 0x0000000000037941 */ /* 0x000fea0003800200 */
.L_x_32329:
        /* <DEDUP_REMOVED lines=13> */
.L_x_32332:
[----:B------:R-:W-:Y:S05]  /*1920*/  BSYNC.RECONVERGENT B3 ;  /* 0x0000000000037941 */ /* 0x000fea0003800200 */
.L_x_32331:
        /* <DEDUP_REMOVED lines=13> */
.L_x_32334:
[----:B------:R-:W-:Y:S05]  /*1a00*/  BSYNC.RECONVERGENT B3 ;  /* 0x0000000000037941 */ /* 0x000fea0003800200 */
.L_x_32333:
        /* <DEDUP_REMOVED lines=13> */
.L_x_32336:
[----:B------:R-:W-:Y:S05]  /*1ae0*/  BSYNC.RECONVERGENT B3 ;  /* 0x0000000000037941 */ /* 0x000fea0003800200 */
.L_x_32335:
        /* <DEDUP_REMOVED lines=13> */
.L_x_32338:
[----:B------:R-:W-:Y:S05]  /*1bc0*/  BSYNC.RECONVERGENT B3 ;  /* 0x0000000000037941 */ /* 0x000fea0003800200 */
.L_x_32337:
        /* <DEDUP_REMOVED lines=13> */
.L_x_32340:
[----:B------:R-:W-:Y:S05]  /*1ca0*/  BSYNC.RECONVERGENT B3 ;  /* 0x0000000000037941 */ /* 0x000fea0003800200 */
.L_x_32339:
        /* <DEDUP_REMOVED lines=13> */
.L_x_32342:
[----:B------:R-:W-:Y:S05]  /*1d80*/  BSYNC.RECONVERGENT B3 ;  /* 0x0000000000037941 */ /* 0x000fea0003800200 */
.L_x_32341:
        /* <DEDUP_REMOVED lines=24> */
[----:B------:R-:W-:Y:S02]  /*1f10*/  ISETP.GE.U32.AND P5, PT, R24, UR44, PT ;  /* 0x0000002c18007c0c */ /* 0x000fe4000bfa6070 */
        /* <DEDUP_REMOVED lines=37> */
.L_x_32321:
[----:B------:R-:W-:Y:S05]  /*2170*/  EXIT ;  /* 0x000000000000794d */ /* 0x000fea0003800000 */
.L_x_32322:
[----:B------:R-:W-:Y:S01]  /*2180*/  BSSY B1, `(.L_x_32344) ;  /* 0x0000007000017945 */ /* 0x000fe20003800000 */
[----:B------:R-:W-:Y:S01]  /*2190*/  MOV R12, 0x10 ;  /* 0x00000010000c7802 */ /* 0x000fe20000000f00 */
[----:B------:R-:W-:Y:S01]  /*21a0*/  IMAD.MOV.U32 R11, RZ, RZ, 0x1f ;  /* 0x0000001fff0b7424 */ /* 0x000fe200078e00ff */
[----:B------:R-:W-:-:S07]  /*21b0*/  MOV R15, 0xffffffff ;  /* 0xffffffff000f7802 */ /* 0x000fce0000000f00 */
[----:B------:R-:W-:Y:S05]  /*21c0*/  WARPSYNC.COLLECTIVE R15, `(.L_x_32345) ;  /* 0x000000000f087348 */ /* 0x000fea0003c00000 */
[----:B------:R0:W1:Y:S02]  /*21d0*/  SHFL.BFLY P6, R14, R13, R12, R11 ;  /* 0x0c00000c0d0e7389 */ /* 0x00006400000c000b */
[----:B01----:R-:W-:Y:S05]  /*21e0*/  ENDCOLLECTIVE ;  /* 0x000000000000791b */ /* 0x003fea0003800000 */
.L_x_32345:
[----:B------:R-:W-:Y:S05]  /*21f0*/  BSYNC B1 ;  /* 0x0000000000017941 */ /* 0x000fea0003800000 */
.L_x_32344:
[----:B------:R-:W-:Y:S01]  /*2200*/  HFMA2 R12, -RZ, RZ, 0, 4.76837158203125e-07 ;  /* 0x00000008ff0c7431 */ /* 0x000fe200000001ff */
[----:B------:R-:W-:Y:S01]  /*2210*/  FMNMX R13, R14, R13, !PT ;  /* 0x0000000d0e0d7209 */ /* 0x000fe20007800000 */
[----:B------:R-:W-:Y:S01]  /*2220*/  IMAD.MOV.U32 R11, RZ, RZ, 0x1f ;  /* 0x0000001fff0b7424 */ /* 0x000fe200078e00ff */
[----:B------:R-:W-:-:S07]  /*2230*/  MOV R15, 0xffffffff ;  /* 0xffffffff000f7802 */ /* 0x000fce0000000f00 */
[----:B------:R-:W-:Y:S05]  /*2240*/  WARPSYNC.COLLECTIVE R15, `(.L_x_32346) ;  /* 0x000000000f087348 */ /* 0x000fea0003c00000 */
[----:B------:R0:W1:Y:S02]  /*2250*/  SHFL.BFLY P6, R14, R13, R12, R11 ;  /* 0x0c00000c0d0e7389 */ /* 0x00006400000c000b */
[----:B01----:R-:W-:Y:S05]  /*2260*/  ENDCOLLECTIVE ;  /* 0x000000000000791b */ /* 0x003fea0003800000 */
.L_x_32346:
[----:B------:R-:W-:Y:S01]  /*2270*/  IMAD.MOV.U32 R12, RZ, RZ, 0x4 ;  /* 0x00000004ff0c7424 */ /* 0x000fe200078e00ff */
[----:B------:R-:W-:-:S04]  /*2280*/  FMNMX R0, R13, R14, !PT ;  /* 0x0000000e0d007209 */ /* 0x000fc80007800000 */
[----:B------:R-:W-:-:S07]  /*2290*/  MOV R13, R0 ;  /* 0x00000000000d7202 */ /* 0x000fce0000000f00 */
[----:B------:R-:W-:Y:S05]  /*22a0*/  WARPSYNC.COLLECTIVE R15, `(.L_x_32347) ;  /* 0x000000000f087348 */ /* 0x000fea0003c00000 */
[----:B------:R0:W1:Y:S02]  /*22b0*/  SHFL.BFLY P6, R14, R13, R12, R11 ;  /* 0x0c00000c0d0e7389 */ /* 0x00006400000c000b */
[----:B01----:R-:W-:Y:S05]  /*22c0*/  ENDCOLLECTIVE ;  /* 0x000000000000791b */ /* 0x003fea0003800000 */
.L_x_32347:
[----:B------:R-:W-:Y:S01]  /*22d0*/  HFMA2 R12, -RZ, RZ, 0, 1.1920928955078125e-07 ;  /* 0x00000002ff0c7431 */ /* 0x000fe200000001ff */
[----:B------:R-:W-:-:S04]  /*22e0*/  FMNMX R2, R0, R14, !PT ;  /* 0x0000000e00027209 */ /* 0x000fc80007800000 */
[----:B------:R-:W-:-:S07]  /*22f0*/  MOV R13, R2 ;  /* 0x00000002000d7202 */ /* 0x000fce0000000f00 */
[----:B------:R-:W-:Y:S05]  /*2300*/  WARPSYNC.COLLECTIVE R15, `(.L_x_32348) ;  /* 0x000000000f087348 */ /* 0x000fea0003c00000 */
[----:B------:R0:W1:Y:S02]  /*2310*/  SHFL.BFLY P6, R14, R13, R12, R11 ;  /* 0x0c00000c0d0e7389 */ /* 0x00006400000c000b */
[----:B01----:R-:W-:Y:S05]  /*2320*/  ENDCOLLECTIVE ;  /* 0x000000000000791b */ /* 0x003fea0003800000 */
.L_x_32348:
[----:B------:R-:W-:Y:S02]  /*2330*/  MOV R12, 0x1 ;  /* 0x00000001000c7802 */ /* 0x000fe40000000f00 */
[----:B------:R-:W-:-:S05]  /*2340*/  FMNMX R3, R2, R14, !PT ;  /* 0x0000000e02037209 */ /* 0x000fca0007800000 */
[----:B------:R-:W-:-:S07]  /*2350*/  IMAD.MOV.U32 R13, RZ, RZ, R3 ;  /* 0x000000ffff0d7224 */ /* 0x000fce00078e0003 */
[----:B------:R-:W-:Y:S05]  /*2360*/  WARPSYNC.COLLECTIVE R15, `(.L_x_32349) ;  /* 0x000000000f087348 */ /* 0x000fea0003c00000 */
[----:B------:R0:W1:Y:S02]  /*2370*/  SHFL.BFLY P6, R14, R13, R12, R11 ;  /* 0x0c00000c0d0e7389 */ /* 0x00006400000c000b */
[----:B01----:R-:W-:Y:S05]  /*2380*/  ENDCOLLECTIVE ;  /* 0x000000000000791b */ /* 0x003fea0003800000 */
.L_x_32349:
        /* <DEDUP_REMOVED lines=75> */
[-C--:B------:R-:W-:Y:S01]  /*2840*/  FFMA.SAT R13, R9, R11.reuse, 0.5 ;  /* 0x3f000000090d7423 */ /* 0x080fe2000000200b */
[----:B------:R-:W-:Y:S01]  /*2850*/  FFMA.SAT R11, R14, R11, 0.5 ;  /* 0x3f0000000e0b7423 */ /* 0x000fe2000000200b */
[----:B------:R-:W0:Y:S02]  /*2860*/  MUFU.EX2 R15, R15 ;  /* 0x0000000f000f7308 */ /* 0x000e240000000800 */
[-C--:B------:R-:W-:Y:S01]  /*2870*/  FFMA.RM R13, R13, R12.reuse, 12582913 ;  /* 0x4b4000010d0d7423 */ /* 0x080fe2000000400c */
[----:B------:R-:W-:-:S03]  /*2880*/  FFMA.RM R11, R11, R12, 12582913 ;  /* 0x4b4000010b0b7423 */ /* 0x000fc6000000400c */
[----:B------:R-:W-:-:S04]  /*2890*/  FADD R8, R13, -12583039 ;  /* 0xcb40007f0d087421 */ /* 0x000fc80000000000 */
[----:B------:R-:W-:-:S04]  /*28a0*/  FFMA R8, R9, 1.4426950216293334961, -R8 ;  /* 0x3fb8aa3b09087823 */ /* 0x000fc80000000808 */
[----:B------:R-:W-:Y:S01]  /*28b0*/  FFMA R12, R9, 1.925963033500011079e-08, R8 ;  /* 0x32a57060090c7823 */ /* 0x000fe20000000008 */
[----:B------:R-:W-:Y:S01]  /*28c0*/  SHF.L.U32 R9, R13, 0x17, RZ ;  /* 0x000000170d097819 */ /* 0x000fe200000006ff */
[C---:B------:R-:W-:Y:S01]  /*28d0*/  FADD R13, R11.reuse, -12583039 ;  /* 0xcb40007f0b0d7421 */ /* 0x040fe20000000000 */
[----:B------:R-:W-:Y:S01]  /*28e0*/  SHF.L.U32 R8, R11, 0x17, RZ ;  /* 0x000000170b087819 */ /* 0x000fe200000006ff */
[----:B------:R-:W-:Y:S01]  /*28f0*/  FADD R11, RZ, R4 ;  /* 0x00000004ff0b7221 */ /* 0x000fe20000000000 */
[----:B0-----:R-:W-:Y:S01]  /*2900*/  FMUL R10, R10, R15 ;  /* 0x0000000f0a0a7220 */ /* 0x001fe20000400000 */
[----:B------:R-:W0:Y:S01]  /*2910*/  MUFU.EX2 R12, R12 ;  /* 0x0000000c000c7308 */ /* 0x000e220000000800 */
[C---:B------:R-:W-:Y:S01]  /*2920*/  FFMA R13, R14.reuse, 1.4426950216293334961, -R13 ;  /* 0x3fb8aa3b0e0d7823 */ /* 0x040fe2000000080d */
[----:B------:R-:W-:Y:S01]  /*2930*/  FADD R11, R11, R0 ;  /* 0x000000000b0b7221 */ /* 0x000fe20000000000 */
[----:B------:R-:W-:Y:S02]  /*2940*/  MOV R15, 0xffffffff ;  /* 0xffffffff000f7802 */ /* 0x000fe40000000f00 */
[----:B------:R-:W-:-:S06]  /*2950*/  FFMA R13, R14, 1.925963033500011079e-08, R13 ;  /* 0x32a570600e0d7823 */ /* 0x000fcc000000000d */
        /* <DEDUP_REMOVED lines=16> */
.L_x_32350:
[----:B------:R-:W-:Y:S02]  /*2a60*/  HFMA2 R12, -RZ, RZ, 0, 4.76837158203125e-07 ;  /* 0x00000008ff0c7431 */ /* 0x000fe400000001ff */
[----:B------:R-:W-:-:S05]  /*2a70*/  FADD R31, R13, R14 ;  /* 0x0000000e0d1f7221 */ /* 0x000fca0000000000 */
[----:B------:R-:W-:-:S07]  /*2a80*/  MOV R13, R31 ;  /* 0x0000001f000d7202 */ /* 0x000fce0000000f00 */
[----:B------:R-:W-:Y:S05]  /*2a90*/  WARPSYNC.COLLECTIVE R15, `(.L_x_32351) ;  /* 0x000000000f087348 */ /* 0x000fea0003c00000 */
[----:B------:R0:W1:Y:S02]  /*2aa0*/  SHFL.BFLY P6, R14, R13, R12, R11 ;  /* 0x0c00000c0d0e7389 */ /* 0x00006400000c000b */
[----:B01----:R-:W-:Y:S05]  /*2ab0*/  ENDCOLLECTIVE ;  /* 0x000000000000791b */ /* 0x003fea0003800000 */
.L_x_32351:
[----:B------:R-:W-:Y:S01]  /*2ac0*/  MOV R12, 0x4 ;  /* 0x00000004000c7802 */ /* 0x000fe20000000f00 */
[----:B------:R-:W-:-:S04]  /*2ad0*/  FADD R32, R31, R14 ;  /* 0x0000000e1f207221 */ /* 0x000fc80000000000 */
[----:B------:R-:W-:-:S07]  /*2ae0*/  IMAD.MOV.U32 R13, RZ, RZ, R32 ;  /* 0x000000ffff0d7224 */ /* 0x000fce00078e0020 */
[----:B------:R-:W-:Y:S05]  /*2af0*/  WARPSYNC.COLLECTIVE R15, `(.L_x_32352) ;  /* 0x000000000f087348 */ /* 0x000fea0003c00000 */
[----:B------:R0:W1:Y:S02]  /*2b00*/  SHFL.BFLY P6, R14, R13, R12, R11 ;  /* 0x0c00000c0d0e7389 */ /* 0x00006400000c000b */
[----:B01----:R-:W-:Y:S05]  /*2b10*/  ENDCOLLECTIVE ;  /* 0x000000000000791b */ /* 0x003fea0003800000 */
.L_x_32352:
[----:B------:R-:W-:Y:S02]  /*2b20*/  HFMA2 R12, -RZ, RZ, 0, 1.1920928955078125e-07 ;  /* 0x00000002ff0c7431 */ /* 0x000fe400000001ff */
[----:B------:R-:W-:-:S05]  /*2b30*/  FADD R33, R32, R14 ;  /* 0x0000000e20217221 */ /* 0x000fca0000000000 */
[----:B------:R-:W-:-:S07]  /*2b40*/  MOV R13, R33 ;  /* 0x00000021000d7202 */ /* 0x000fce0000000f00 */
[----:B------:R-:W-:Y:S05]  /*2b50*/  WARPSYNC.COLLECTIVE R15, `(.L_x_32353) ;  /* 0x000000000f087348 */ /* 0x000fea0003c00000 */
[----:B------:R0:W1:Y:S02]  /*2b60*/  SHFL.BFLY P6, R14, R13, R12, R11 ;  /* 0x0c00000c0d0e7389 */ /* 0x00006400000c000b */
[----:B01----:R-:W-:Y:S05]  /*2b70*/  ENDCOLLECTIVE ;  /* 0x000000000000791b */ /* 0x003fea0003800000 */
.L_x_32353:
[----:B------:R-:W-:Y:S01]  /*2b80*/  MOV R12, 0x1 ;  /* 0x00000001000c7802 */ /* 0x000fe20000000f00 */
[----:B------:R-:W-:-:S04]  /*2b90*/  FADD R34, R33, R14 ;  /* 0x0000000e21227221 */ /* 0x000fc80000000000 */
[----:B------:R-:W-:-:S07]  /*2ba0*/  IMAD.MOV.U32 R13, RZ, RZ, R34 ;  /* 0x000000ffff0d7224 */ /* 0x000fce00078e0022 */
[----:B------:R-:W-:Y:S05]  /*2bb0*/  WARPSYNC.COLLECTIVE R15, `(.L_x_32354) ;  /* 0x000000000f087348 */ /* 0x000fea0003c00000 */
[----:B------:R0:W1:Y:S02]  /*2bc0*/  SHFL.BFLY P6, R14, R13, R12, R11 ;  /* 0x0c00000c0d0e7389 */ /* 0x00006400000c000b */
[----:B01----:R-:W-:Y:S05]  /*2bd0*/  ENDCOLLECTIVE ;  /* 0x000000000000791b */ /* 0x003fea0003800000 */
.L_x_32354:
[----:B------:R-:W-:Y:S05]  /*2be0*/  BRA `(.L_x_32355) ;  /* 0xffffffe800387947 */ /* 0x000fea000383ffff */
        .weak           $__internal_520_$__cuda_sm3x_div_rn_noftz_f32_slowpath
        .type           $__internal_520_$__cuda_sm3x_div_rn_noftz_f32_slowpath,@function
        .size           $__internal_520_$__cuda_sm3x_div_rn_noftz_f32_slowpath,(.L_x_37897 - $__internal_520_$__cuda_sm3x_div_rn_noftz_f32_slowpath)
$__internal_520_$__cuda_sm3x_div_rn_noftz_f32_slowpath:
        /* <DEDUP_REMOVED lines=36> */
.L_x_32357:
        /* <DEDUP_REMOVED lines=51> */
.L_x_32364:
[----:B------:R-:W-:-:S04]  /*3160*/  LOP3.LUT R36, R36, 0x80000000, RZ, 0xc0, !PT ;  /* 0x8000000024247812 */ /* 0x000fc800078ec0ff */
[----:B------:R-:W-:Y:S01]  /*3170*/  LOP3.LUT R36, R36, 0x7f800000, RZ, 0xfc, !PT ;  /* 0x7f80000024247812 */ /* 0x000fe200078efcff */
[----:B------:R-:W-:Y:S06]  /*3180*/  BRA `(.L_x_32365) ;  /* 0x0000000000047947 */ /* 0x000fec0003800000 */
.L_x_32363:
[----:B------:R-:W-:-:S07]  /*3190*/  LEA R36, R34, R36, 0x17 ;  /* 0x0000002422247211 */ /* 0x000fce00078eb8ff */
.L_x_32365:
[----:B------:R-:W-:Y:S05]  /*31a0*/  BSYNC.RECONVERGENT B2 ;  /* 0x0000000000027941 */ /* 0x000fea0003800200 */
.L_x_32362:
[----:B------:R-:W-:Y:S05]  /*31b0*/  BRA `(.L_x_32366) ;  /* 0x0000000000207947 */ /* 0x000fea0003800000 */
.L_x_32361:
[----:B------:R-:W-:-:S04]  /*31c0*/  LOP3.LUT R4, R45, 0x80000000, R4, 0x48, !PT ;  /* 0x800000002d047812 */ /* 0x000fc800078e4804 */
[----:B------:R-:W-:Y:S01]  /*31d0*/  LOP3.LUT R36, R4, 0x7f800000, RZ, 0xfc, !PT ;  /* 0x7f80000004247812 */ /* 0x000fe200078efcff */
[----:B------:R-:W-:Y:S06]  /*31e0*/  BRA `(.L_x_32366) ;  /* 0x0000000000147947 */ /* 0x000fec0003800000 */
.L_x_32360:
[----:B------:R-:W-:Y:S01]  /*31f0*/  LOP3.LUT R36, R45, 0x80000000, R4, 0x48, !PT ;  /* 0x800000002d247812 */ /* 0x000fe200078e4804 */
[----:B------:R-:W-:Y:S06]  /*3200*/  BRA `(.L_x_32366) ;  /* 0x00000000000c7947 */ /* 0x000fec0003800000 */
.L_x_32359:
[----:B------:R-:W0:Y:S01]  /*3210*/  MUFU.RSQ R36, -QNAN ;  /* 0xffc0000000247908 */ /* 0x000e220000001400 */
[----:B------:R-:W-:Y:S05]  /*3220*/  BRA `(.L_x_32366) ;  /* 0x0000000000047947 */ /* 0x000fea0003800000 */
.L_x_32358:
[----:B------:R-:W-:-:S07]  /*3230*/  FADD.FTZ R36, R4, R11 ;  /* 0x0000000b04247221 */ /* 0x000fce0000010000 */
.L_x_32366:
[----:B------:R-:W-:Y:S05]  /*3240*/  BSYNC.RECONVERGENT B1 ;  /* 0x0000000000017941 */ /* 0x000fea0003800200 */
.L_x_32356:
[----:B------:R-:W-:-:S04]  /*3250*/  HFMA2 R13, -RZ, RZ, 0, 0 ;  /* 0x00000000ff0d7431 */ /* 0x000fc800000001ff */
[----:B0-----:R-:W-:Y:S05]  /*3260*/  RET.REL.NODEC R12 `(_Z15SoftmaxWarpImplI24ElementwiseScaleMaskLoadIffbE11DirectStoreIffEfLi1ELi10ELi32ELi1ELb1EL9Algorithm0EEvT_T0_ll) ;  /* 0xffffffcc0c647950 */ /* 0x001fea0003c3ffff */
.L_x_32367:
        /* <DEDUP_REMOVED lines=9> */
.L_x_37897:


//--------------------- .text._Z15SoftmaxWarpImplI24ElementwiseScaleMaskLoadIffbE11DirectStoreIffEfLi1ELi10ELi32ELi1ELb0EL9Algorithm0EEvT_T0_ll --------------------------
	.section	.text._Z15SoftmaxWarpImplI24ElementwiseScaleMaskLoadIffbE11DirectStoreIffEfLi1ELi10ELi32ELi1ELb0EL9Algorithm0EEvT_T0_ll,"ax",@progbits
	.align	128
        .global         _Z15SoftmaxWarpImplI24ElementwiseScaleMaskLoadIffbE11DirectStoreIffEfLi1ELi10ELi32ELi1ELb0EL9Algorithm0EEvT_T0_ll
        .type           _Z15SoftmaxWarpImplI24ElementwiseScaleMaskLoadIffbE11DirectStoreIffEfLi1ELi10ELi32ELi1ELb0EL9Algorithm0EEvT_T0_ll,@function
        .size           _Z15SoftmaxWarpImplI24ElementwiseScaleMaskLoadIffbE11DirectStoreIffEfLi1ELi10ELi32ELi1ELb0EL9Algorithm0EEvT_T0_ll,(.L_x_37898 - _Z15SoftmaxWarpImplI24ElementwiseScaleMaskLoadIffbE11DirectStoreIffEfLi1ELi10ELi32ELi1ELb0EL9Algorithm0EEvT_T0_ll)
        .other          _Z15SoftmaxWarpImplI24ElementwiseScaleMaskLoadIffbE11DirectStoreIffEfLi1ELi10ELi32ELi1ELb0EL9Algorithm0EEvT_T0_ll,@"STO_CUDA_ENTRY STV_DEFAULT"
_Z15SoftmaxWarpImplI24ElementwiseScaleMaskLoadIffbE11DirectStoreIffEfLi1ELi10ELi32ELi1ELb0EL9Algorithm0EEvT_T0_ll:
.text._Z15SoftmaxWarpImplI24ElementwiseScaleMaskLoadIffbE11DirectStoreIffEfLi1ELi10ELi32ELi1ELb0EL9Algorithm0EEvT_T0_ll:
        /* <DEDUP_REMOVED lines=24> */
.L_x_32368:
        /* <DEDUP_REMOVED lines=13> */
.L_x_32390:
[----:B---3--:R-:W3:Y:S01]  /*0250*/  LDC.64 R4, c[0x0][0x390] ;  /* 0x0000e400ff047b82 */ /* 0x008ee20000000a00 */
[----:B------:R-:W-:Y:S01]  /*0260*/  HFMA2 R3, -RZ, RZ, 0, 0 ;  /* 0x00000000ff037431 */ /* 0x000fe200000001ff */
[----:B-1----:R-:W-:Y:S02]  /*0270*/  MOV R2, R22 ;  /* 0x0000001600027202 */ /* 0x002fe40000000f00 */
[C---:B--2---:R-:W-:Y:S02]  /*0280*/  R2UR UR4, R16.reuse ;  /* 0x00000000100472ca */ /* 0x044fe400000e0000 */
[----:B------:R-:W-:Y:S02]  /*0290*/  R2UR UR5, R17 ;  /* 0x00000000110572ca */ /* 0x000fe400000e0000 */
[----:B------:R-:W-:Y:S01]  /*02a0*/  R2UR UR6, R16 ;  /* 0x00000000100672ca */ /* 0x000fe200000e0000 */
[----:B------:R-:W1:Y:S01]  /*02b0*/  LDC.64 R18, c[0x0][0x398] ;  /* 0x0000e600ff127b82 */ /* 0x000e620000000a00 */
[----:B---3--:R-:W-:-:S02]  /*02c0*/  IMAD R0, R21, R4, RZ ;  /* 0x0000000415007224 */ /* 0x008fc400078e02ff */
[----:B------:R-:W-:-:S04]  /*02d0*/  IMAD.WIDE.U32 R6, R20, R4, R2 ;  /* 0x0000000414067225 */ /* 0x000fc800078e0002 */
[----:B------:R-:W-:Y:S01]  /*02e0*/  IMAD R3, R20, R5, R0 ;  /* 0x0000000514037224 */ /* 0x000fe200078e0200 */
[----:B------:R-:W-:-:S04]  /*02f0*/  IADD3 R4, P0, PT, R6, UR38, RZ ;  /* 0x0000002606047c10 */ /* 0x000fc8000ff1e0ff */
[----:B------:R-:W-:-:S04]  /*0300*/  IADD3 R3, PT, PT, R7, R3, RZ ;  /* 0x0000000307037210 */ /* 0x000fc80007ffe0ff */
[----:B------:R-:W-:-:S05]  /*0310*/  IADD3.X R5, PT, PT, R3, UR39, RZ, P0, !PT ;  /* 0x0000002703057c10 */ /* 0x000fca00087fe4ff */
[----:B------:R-:W2:Y:S01]  /*0320*/  LDG.E.U8 R0, desc[UR4][R4.64] ;  /* 0x0000000404007981 */ /* 0x000ea2000c1e1100 */
[C---:B------:R-:W-:Y:S02]  /*0330*/  R2UR UR7, R17.reuse ;  /* 0x00000000110772ca */ /* 0x040fe400000e0000 */
[C---:B------:R-:W-:Y:S01]  /*0340*/  R2UR UR8, R16.reuse ;  /* 0x00000000100872ca */ /* 0x040fe200000e0000 */
[----:B------:R-:W3:Y:S01]  /*0350*/  LDG.E.U8 R7, desc[UR4][R4.64+0x20] ;  /* 0x0000200404077981 */ /* 0x000ee2000c1e1100 */
[C---:B------:R-:W-:Y:S02]  /*0360*/  R2UR UR9, R17.reuse ;  /* 0x00000000110972ca */ /* 0x040fe400000e0000 */
[----:B------:R-:W-:Y:S02]  /*0370*/  R2UR UR10, R16 ;  /* 0x00000000100a72ca */ /* 0x000fe400000e0000 */
[----:B------:R-:W-:Y:S02]  /*0380*/  R2UR UR11, R17 ;  /* 0x00000000110b72ca */ /* 0x000fe400000e0000 */
[----:B------:R-:W-:-:S02]  /*0390*/  LEA R2, P0, R6, UR36, 0x2 ;  /* 0x0000002406027c11 */ /* 0x000fc4000f8010ff */
[C---:B------:R-:W-:Y:S01]  /*03a0*/  R2UR UR12, R16.reuse ;  /* 0x00000000100c72ca */ /* 0x040fe200000e0000 */
[----:B------:R-:W4:Y:S01]  /*03b0*/  LDG.E.U8 R9, desc[UR6][R4.64+0x40] ;  /* 0x0000400604097981 */ /* 0x000f22000c1e1100 */
[C---:B------:R-:W-:Y:S02]  /*03c0*/  R2UR UR13, R17.reuse ;  /* 0x00000000110d72ca */ /* 0x040fe400000e0000 */
[C---:B------:R-:W-:Y:S02]  /*03d0*/  R2UR UR16, R16.reuse ;  /* 0x00000000101072ca */ /* 0x040fe400000e0000 */
[C---:B------:R-:W-:Y:S02]  /*03e0*/  R2UR UR17, R17.reuse ;  /* 0x00000000111172ca */ /* 0x040fe400000e0000 */
[----:B------:R-:W-:Y:S02]  /*03f0*/  R2UR UR22, R16 ;  /* 0x00000000101672ca */ /* 0x000fe400000e0000 */
[----:B------:R-:W-:-:S02]  /*0400*/  R2UR UR23, R17 ;  /* 0x00000000111772ca */ /* 0x000fc400000e0000 */
[----:B------:R-:W-:Y:S02]  /*0410*/  R2UR UR32, R16 ;  /* 0x00000000102072ca */ /* 0x000fe400000e0000 */
[C---:B------:R-:W-:Y:S01]  /*0420*/  R2UR UR33, R17.reuse ;  /* 0x00000000112172ca */ /* 0x040fe200000e0000 */
[----:B------:R-:W5:Y:S01]  /*0430*/  LDG.E.U8 R31, desc[UR12][R4.64+0x60] ;  /* 0x0000600c041f7981 */ /* 0x000f62000c1e1100 */
[----:B------:R-:W-:Y:S02]  /*0440*/  LEA.HI.X R3, R6, UR37, R3, 0x2, P0 ;  /* 0x0000002506037c11 */ /* 0x000fe400080f1403 */
[C---:B------:R-:W-:Y:S01]  /*0450*/  R2UR UR14, R16.reuse ;  /* 0x00000000100e72ca */ /* 0x040fe200000e0000 */
[----:B------:R-:W5:Y:S01]  /*0460*/  LDG.E.U8 R11, desc[UR16][R4.64+0x80] ;  /* 0x00008010040b7981 */ /* 0x000f62000c1e1100 */
[C---:B------:R-:W-:Y:S02]  /*0470*/  R2UR UR15, R17.reuse ;  /* 0x00000000110f72ca */ /* 0x040fe400000e0000 */
[----:B------:R-:W-:Y:S01]  /*0480*/  R2UR UR18, R16 ;  /* 0x00000000101272ca */ /* 0x000fe200000e0000 */
[----:B------:R-:W1:Y:S01]  /*0490*/  LDG.E R14, desc[UR4][R2.64] ;  /* 0x00000004020e7981 */ /* 0x000e62000c1e1900 */
        /* <DEDUP_REMOVED lines=19> */
[----:B------:R-:W5:Y:S04]  /*05d0*/  LDG.E R8, desc[UR26][R2.64+0x380] ;  /* 0x0003801a02087981 */ /* 0x000f68000c1e1900 */
[----:B------:R-:W5:Y:S04]  /*05e0*/  LDG.E.U8 R15, desc[UR24][R4.64+0xc0] ;  /* 0x0000c018040f7981 */ /* 0x000f68000c1e1100 */
[----:B------:R-:W5:Y:S04]  /*05f0*/  LDG.E.U8 R25, desc[UR28][R4.64+0xe0] ;  /* 0x0000e01c04197981 */ /* 0x000f68000c1e1100 */
[----:B------:R-:W5:Y:S04]  /*0600*/  LDG.E R12, desc[UR4][R2.64+0x400] ;  /* 0x00040004020c7981 */ /* 0x000f68000c1e1900 */
[----:B------:R0:W5:Y:S01]  /*0610*/  LDG.E.U8 R27, desc[UR30][R4.64+0x100] ;  /* 0x0001001e041b7981 */ /* 0x000162000c1e1100 */
[----:B--2---:R-:W-:-:S03]  /*0620*/  ISETP.NE.AND P1, PT, R0, RZ, PT ;  /* 0x000000ff0000720c */ /* 0x004fc60003f25270 */
[----:B------:R2:W2:Y:S01]  /*0630*/  LDG.E R0, desc[UR6][R2.64+0x480] ;  /* 0x0004800602007981 */ /* 0x0004a2000c1e1900 */
[----:B---3--:R-:W-:Y:S02]  /*0640*/  ISETP.NE.AND P6, PT, R7, RZ, PT ;  /* 0x000000ff0700720c */ /* 0x008fe40003fc5270 */
[----:B----4-:R-:W-:Y:S02]  /*0650*/  ISETP.NE.AND P5, PT, R9, RZ, PT ;  /* 0x000000ff0900720c */ /* 0x010fe40003fa5270 */
[----:B-----5:R-:W-:Y:S01]  /*0660*/  ISETP.NE.AND P0, PT, R31, RZ, PT ;  /* 0x000000ff1f00720c */ /* 0x020fe20003f05270 */
[-C--:B-1----:R-:W-:Y:S01]  /*0670*/  FMUL R9, R14, R19.reuse ;  /* 0x000000130e097220 */ /* 0x082fe20000400000 */
[-C--:B0-----:R-:W-:Y:S01]  /*0680*/  FMUL R5, R24, R19.reuse ;  /* 0x0000001318057220 */ /* 0x081fe20000400000 */
[----:B------:R-:W-:-:S03]  /*0690*/  FMUL R7, R26, R19 ;  /* 0x000000131a077220 */ /* 0x000fc60000400000 */
[-C--:B------:R-:W-:Y:S01]  /*06a0*/  FSEL R9, R9, R18.reuse, P1 ;  /* 0x0000001209097208 */ /* 0x080fe20000800000 */
[-C--:B--2---:R-:W-:Y:S01]  /*06b0*/  FMUL R3, R28, R19.reuse ;  /* 0x000000131c037220 */ /* 0x084fe20000400000 */
[-C--:B------:R-:W-:Y:S02]  /*06c0*/  FSEL R26, R5, R18.reuse, P6 ;  /* 0x00000012051a7208 */ /* 0x080fe40003000000 */
[----:B------:R-:W-:Y:S02]  /*06d0*/  ISETP.NE.AND P4, PT, R11, RZ, PT ;  /* 0x000000ff0b00720c */ /* 0x000fe40003f85270 */
[-C--:B------:R-:W-:Y:S02]  /*06e0*/  FSEL R4, R7, R18.reuse, P5 ;  /* 0x0000001207047208 */ /* 0x080fe40002800000 */
[----:B------:R-:W-:Y:S01]  /*06f0*/  ISETP.NE.AND P5, PT, R29, RZ, PT ;  /* 0x000000ff1d00720c */ /* 0x000fe20003fa5270 */
[----:B------:R-:W-:Y:S01]  /*0700*/  FMUL R11, R6, R19 ;  /* 0x00000013060b7220 */ /* 0x000fe20000400000 */
[----:B------:R-:W-:-:S02]  /*0710*/  FSEL R6, R3, R18, P0 ;  /* 0x0000001203067208 */ /* 0x000fc40000000000 */
[----:B------:R-:W-:Y:S01]  /*0720*/  FMNMX3 R3, R9, -INF , R26, !PT ;  /* 0xff80000009037876 */ /* 0x000fe2000780001a */
[-C--:B------:R-:W-:Y:S01]  /*0730*/  FMUL R5, R30, R19.reuse ;  /* 0x000000131e057220 */ /* 0x080fe20000400000 */
[-C--:B------:R-:W-:Y:S01]  /*0740*/  FMUL R7, R10, R19.reuse ;  /* 0x000000130a077220 */ /* 0x080fe20000400000 */
[----:B------:R-:W-:Y:S02]  /*0750*/  ISETP.NE.AND P3, PT, R13, RZ, PT ;  /* 0x000000ff0d00720c */ /* 0x000fe40003f65270 */
[----:B------:R-:W-:Y:S01]  /*0760*/  FMNMX3 R3, R3, R4, R6, !PT ;  /* 0x0000000403037276 */ /* 0x000fe20007800006 */
[----:B------:R-:W-:Y:S01]  /*0770*/  FMUL R13, R8, R19 ;  /* 0x00000013080d7220 */ /* 0x000fe20000400000 */
[-C--:B------:R-:W-:Y:S02]  /*0780*/  FSEL R8, R5, R18.reuse, P4 ;  /* 0x0000001205087208 */ /* 0x080fe40002000000 */
[----:B------:R-:W-:Y:S02]  /*0790*/  FSEL R10, R7, R18, P3 ;  /* 0x00000012070a7208 */ /* 0x000fe40001800000 */
[----:B------:R-:W-:-:S02]  /*07a0*/  ISETP.NE.AND P2, PT, R15, RZ, PT ;  /* 0x000000ff0f00720c */ /* 0x000fc40003f45270 */
[----:B------:R-:W-:Y:S01]  /*07b0*/  ISETP.NE.AND P1, PT, R25, RZ, PT ;  /* 0x000000ff1900720c */ /* 0x000fe20003f25270 */
[----:B------:R-:W-:Y:S01]  /*07c0*/  FMUL R5, R12, R19 ;  /* 0x000000130c057220 */ /* 0x000fe20000400000 */
[-C--:B------:R-:W-:Y:S02]  /*07d0*/  FSEL R7, R11, R18.reuse, P2 ;  /* 0x000000120b077208 */ /* 0x080fe40001000000 */
[----:B------:R-:W-:Y:S02]  /*07e0*/  ISETP.NE.AND P6, PT, R27, RZ, PT ;  /* 0x000000ff1b00720c */ /* 0x000fe40003fc5270 */
[----:B------:R-:W-:Y:S02]  /*07f0*/  FSEL R24, R13, R18, P1 ;  /* 0x000000120d187208 */ /* 0x000fe40000800000 */
[----:B------:R-:W-:Y:S01]  /*0800*/  FMNMX3 R3, R3, R8, R10, !PT ;  /* 0x0000000803037276 */ /* 0x000fe2000780000a */
[----:B------:R-:W-:Y:S01]  /*0810*/  UMOV UR4, 0xffffffff ;  /* 0xffffffff00047882 */ /* 0x000fe20000000000 */
[----:B------:R-:W-:-:S02]  /*0820*/  FSEL R5, R5, R18, P6 ;  /* 0x0000001205057208 */ /* 0x000fc40003000000 */
[----:B------:R-:W-:Y:S01]  /*0830*/  FMNMX3 R3, R3, R7, R24, !PT ;  /* 0x0000000703037276 */ /* 0x000fe20007800018 */
[----:B------:R-:W-:-:S05]  /*0840*/  @P5 FMUL R18, R0, R19 ;  /* 0x0000001300125220 */ /* 0x000fca0000400000 */
        /* <DEDUP_REMOVED lines=28> */
[----:B------:R-:W-:Y:S01]  /*0a10*/  FADD R8, R2, -12583039 ;  /* 0xcb40007f02087421 */ /* 0x000fe20000000000 */
[-C--:B------:R-:W-:Y:S01]  /*0a20*/  FFMA.RM R7, R10, R11.reuse, 12582913 ;  /* 0x4b4000010a077423 */ /* 0x080fe2000000400b */
[----:B------:R-:W-:Y:S01]  /*0a30*/  FFMA R6, R31, 1.4426950216293334961, -R4 ;  /* 0x3fb8aa3b1f067823 */ /* 0x000fe20000000804 */
[-C--:B------:R-:W-:Y:S01]  /*0a40*/  FFMA.RM R4, R14, R11.reuse, 12582913 ;  /* 0x4b4000010e047423 */ /* 0x080fe2000000400b */
[--C-:B------:R-:W-:Y:S01]  /*0a50*/  FADD R3, R5, -R33.reuse ;  /* 0x8000002105037221 */ /* 0x100fe20000000000 */
[----:B------:R-:W-:Y:S01]  /*0a60*/  FFMA R8, R29, 1.4426950216293334961, -R8 ;  /* 0x3fb8aa3b1d087823 */ /* 0x000fe20000000808 */
[----:B------:R-:W-:Y:S01]  /*0a70*/  FFMA R31, R31, 1.925963033500011079e-08, R6 ;  /* 0x32a570601f1f7823 */ /* 0x000fe20000000006 */
[--C-:B------:R-:W-:Y:S01]  /*0a80*/  FADD R5, R18, -R33.reuse ;  /* 0x8000002112057221 */ /* 0x100fe20000000000 */
[----:B------:R-:W-:Y:S01]  /*0a90*/  FADD R6, R7, -12583039 ;  /* 0xcb40007f07067421 */ /* 0x000fe20000000000 */
[----:B------:R-:W-:Y:S01]  /*0aa0*/  FADD R10, R4, -12583039 ;  /* 0xcb40007f040a7421 */ /* 0x000fe20000000000 */
[-C--:B------:R-:W-:Y:S01]  /*0ab0*/  FFMA.SAT R18, R25, R12.reuse, 0.5 ;  /* 0x3f00000019127423 */ /* 0x080fe2000000200c */
[----:B------:R-:W-:Y:S01]  /*0ac0*/  FFMA R14, R29, 1.925963033500011079e-08, R8 ;  /* 0x32a570601d0e7823 */ /* 0x000fe20000000008 */
[----:B------:R-:W-:Y:S01]  /*0ad0*/  FFMA R8, R27, 1.4426950216293334961, -R6 ;  /* 0x3fb8aa3b1b087823 */ /* 0x000fe20000000806 */
[----:B------:R-:W-:Y:S01]  /*0ae0*/  FFMA R10, R9, 1.4426950216293334961, -R10 ;  /* 0x3fb8aa3b090a7823 */ /* 0x000fe2000000080a */
[-C--:B------:R-:W-:Y:S01]  /*0af0*/  FFMA.RM R6, R18, R11.reuse, 12582913 ;  /* 0x4b40000112067423 */ /* 0x080fe2000000400b */
[----:B------:R-:W-:Y:S01]  /*0b00*/  FADD R13, R24, -R33 ;  /* 0x80000021180d7221 */ /* 0x000fe20000000000 */
[----:B------:R-:W-:Y:S01]  /*0b10*/  FFMA R27, R27, 1.925963033500011079e-08, R8 ;  /* 0x32a570601b1b7823 */ /* 0x000fe20000000008 */
[----:B------:R-:W-:Y:S01]  /*0b20*/  FFMA R18, R9, 1.925963033500011079e-08, R10 ;  /* 0x32a5706009127823 */ /* 0x000fe2000000000a */
[----:B------:R-:W-:Y:S01]  /*0b30*/  FADD R8, R6, -12583039 ;  /* 0xcb40007f06087421 */ /* 0x000fe20000000000 */
[-C--:B------:R-:W-:Y:S01]  /*0b40*/  FFMA.SAT R10, R19, R12.reuse, 0.5 ;  /* 0x3f000000130a7423 */ /* 0x080fe2000000200c */
[----:B------:R-:W0:Y:S01]  /*0b50*/  MUFU.EX2 R31, R31 ;  /* 0x0000001f001f7308 */ /* 0x000e220000000800 */
[-C--:B------:R-:W-:Y:S01]  /*0b60*/  FFMA.SAT R28, R3, R12.reuse, 0.5 ;  /* 0x3f000000031c7423 */ /* 0x080fe2000000200c */
[----:B------:R-:W-:Y:S01]  /*0b70*/  FFMA R8, R25, 1.4426950216293334961, -R8 ;  /* 0x3fb8aa3b19087823 */ /* 0x000fe20000000808 */
[----:B------:R-:W-:Y:S01]  /*0b80*/  FFMA.RM R9, R10, R11, 12582913 ;  /* 0x4b4000010a097423 */ /* 0x000fe2000000400b */
[-C--:B------:R-:W-:Y:S01]  /*0b90*/  FFMA.SAT R10, R15, R12.reuse, 0.5 ;  /* 0x3f0000000f0a7423 */ /* 0x080fe2000000200c */
[----:B------:R-:W-:Y:S01]  /*0ba0*/  FFMA.SAT R30, R5, R12, 0.5 ;  /* 0x3f000000051e7423 */ /* 0x000fe2000000200c */
[----:B------:R-:W-:Y:S01]  /*0bb0*/  FFMA R25, R25, 1.925963033500011079e-08, R8 ;  /* 0x32a5706019197823 */ /* 0x000fe20000000008 */
[----:B------:R-:W-:Y:S01]  /*0bc0*/  FADD R8, R9, -12583039 ;  /* 0xcb40007f09087421 */ /* 0x000fe20000000000 */
[----:B------:R-:W1:Y:S01]  /*0bd0*/  MUFU.EX2 R14, R14 ;  /* 0x0000000e000e7308 */ /* 0x000e620000000800 */
[----:B------:R-:W-:-:S02]  /*0be0*/  SHF.L.U32 R0, R0, 0x17, RZ ;  /* 0x0000001700007819 */ /* 0x000fc400000006ff */
[C---:B------:R-:W-:Y:S01]  /*0bf0*/  FFMA R24, R19.reuse, 1.4426950216293334961, -R8 ;  /* 0x3fb8aa3b13187823 */ /* 0x040fe20000000808 */
[----:B------:R-:W-:Y:S01]  /*0c00*/  FFMA.RM R8, R10, R11, 12582913 ;  /* 0x4b4000010a087423 */ /* 0x000fe2000000400b */
[----:B------:R-:W-:Y:S02]  /*0c10*/  SHF.L.U32 R29, R2, 0x17, RZ ;  /* 0x00000017021d7819 */ /* 0x000fe400000006ff */
[----:B------:R-:W-:Y:S01]  /*0c20*/  FFMA R24, R19, 1.925963033500011079e-08, R24 ;  /* 0x32a5706013187823 */ /* 0x000fe20000000018 */
[----:B------:R-:W-:Y:S01]  /*0c30*/  FADD R10, R8, -12583039 ;  /* 0xcb40007f080a7421 */ /* 0x000fe20000000000 */
[----:B------:R-:W-:Y:S01]  /*0c40*/  MUFU.EX2 R18, R18 ;  /* 0x0000001200127308 */ /* 0x000fe20000000800 */
[----:B0-----:R-:W-:Y:S01]  /*0c50*/  FMUL R0, R0, R31 ;  /* 0x0000001f00007220 */ /* 0x001fe20000400000 */
[----:B------:R-:W-:Y:S01]  /*0c60*/  SHF.L.U32 R6, R6, 0x17, RZ ;  /* 0x0000001706067819 */ /* 0x000fe200000006ff */
[----:B------:R-:W-:Y:S01]  /*0c70*/  FFMA R10, R15, 1.4426950216293334961, -R10 ;  /* 0x3fb8aa3b0f0a7823 */ /* 0x000fe2000000080a */
[----:B------:R-:W-:-:S03]  /*0c80*/  SHF.L.U32 R8, R8, 0x17, RZ ;  /* 0x0000001708087819 */ /* 0x000fc600000006ff */
[----:B------:R-:W-:Y:S01]  /*0c90*/  FFMA R19, R15, 1.925963033500011079e-08, R10 ;  /* 0x32a570600f137823 */ /* 0x000fe2000000000a */
[----:B------:R-:W-:Y:S01]  /*0ca0*/  FFMA.SAT R10, R13, R12, 0.5 ;  /* 0x3f0000000d0a7423 */ /* 0x000fe2000000200c */
[----:B------:R-:W0:Y:S01]  /*0cb0*/  MUFU.EX2 R27, R27 ;  /* 0x0000001b001b7308 */ /* 0x000e220000000800 */
[-C--:B------:R-:W-:Y:S02]  /*0cc0*/  FFMA.RM R12, R28, R11.reuse, 12582913 ;  /* 0x4b4000011c0c7423 */ /* 0x080fe4000000400b */
[-C--:B------:R-:W-:Y:S01]  /*0cd0*/  FFMA.RM R10, R10, R11.reuse, 12582913 ;  /* 0x4b4000010a0a7423 */ /* 0x080fe2000000400b */
[----:B------:R-:W-:Y:S01]  /*0ce0*/  FFMA.RM R11, R30, R11, 12582913 ;  /* 0x4b4000011e0b7423 */ /* 0x000fe2000000400b */
[----:B------:R-:W-:Y:S02]  /*0cf0*/  FADD R28, R12, -12583039 ;  /* 0xcb40007f0c1c7421 */ /* 0x000fe40000000000 */
[----:B------:R-:W-:Y:S01]  /*0d00*/  FADD R26, R10, -12583039 ;  /* 0xcb40007f0a1a7421 */ /* 0x000fe20000000000 */
[----:B------:R2:W-:Y:S01]  /*0d10*/  MUFU.EX2 R15, R24 ;  /* 0x00000018000f7308 */ /* 0x0005e20000000800 */
[----:B------:R-:W-:Y:S01]  /*0d20*/  FFMA R2, R3, 1.4426950216293334961, -R28 ;  /* 0x3fb8aa3b03027823 */ /* 0x000fe2000000081c */
[----:B------:R-:W-:Y:S01]  /*0d30*/  SHF.L.U32 R28, R7, 0x17, RZ ;  /* 0x00000017071c7819 */ /* 0x000fe200000006ff */
[----:B------:R-:W-:Y:S01]  /*0d40*/  FFMA R26, R13, 1.4426950216293334961, -R26 ;  /* 0x3fb8aa3b0d1a7823 */ /* 0x000fe2000000081a */
[----:B------:R-:W-:Y:S01]  /*0d50*/  FADD R7, RZ, R0 ;  /* 0x00000000ff077221 */ /* 0x000fe20000000000 */
[----:B------:R-:W-:Y:S01]  /*0d60*/  FFMA R30, R3, 1.925963033500011079e-08, R2 ;  /* 0x32a57060031e7823 */ /* 0x000fe20000000002 */
[----:B-1----:R-:W-:Y:S01]  /*0d70*/  FMUL R2, R29, R14 ;  /* 0x0000000e1d027220 */ /* 0x002fe20000400000 */
[----:B------:R-:W-:Y:S01]  /*0d80*/  FFMA R26, R13, 1.925963033500011079e-08, R26 ;  /* 0x32a570600d1a7823 */ /* 0x000fe2000000001a */
[----:B------:R-:W-:Y:S01]  /*0d90*/  FADD R14, R11, -12583039 ;  /* 0xcb40007f0b0e7421 */ /* 0x000fe20000000000 */
[----:B------:R1:W3:Y:S01]  /*0da0*/  MUFU.EX2 R13, R25 ;  /* 0x00000019000d7308 */ /* 0x0002e20000000800 */
[----:B0-----:R-:W-:-:S02]  /*0db0*/  FMUL R3, R28, R27 ;  /* 0x0000001b1c037220 */ /* 0x001fc40000400000 */
[----:B--2---:R-:W-:-:S05]  /*0dc0*/  FFMA R24, R5, 1.4426950216293334961, -R14 ;  /* 0x3fb8aa3b05187823 */ /* 0x004fca000000080e */
[----:B------:R-:W0:Y:S01]  /*0dd0*/  MUFU.EX2 R19, R19 ;  /* 0x0000001300137308 */ /* 0x000e220000000800 */
[----:B-1----:R-:W-:-:S05]  /*0de0*/  SHF.L.U32 R25, R4, 0x17, RZ ;  /* 0x0000001704197819 */ /* 0x002fca00000006ff */
[----:B------:R-:W-:Y:S01]  /*0df0*/  FMUL R4, R25, R18 ;  /* 0x0000001219047220 */ /* 0x000fe20000400000 */
[----:B------:R-:W-:Y:S01]  /*0e00*/  FADD R18, R7, R2 ;  /* 0x0000000207127221 */ /* 0x000fe20000000000 */
[----:B------:R-:W1:Y:S01]  /*0e10*/  MUFU.EX2 R26, R26 ;  /* 0x0000001a001a7308 */ /* 0x000e620000000800 */
[----:B------:R-:W-:Y:S01]  /*0e20*/  FFMA R25, R5, 1.925963033500011079e-08, R24 ;  /* 0x32a5706005197823 */ /* 0x000fe20000000018 */
[----:B------:R-:W-:Y:S01]  /*0e30*/  SHF.L.U32 R24, R9, 0x17, RZ ;  /* 0x0000001709187819 */ /* 0x000fe200000006ff */
[----:B------:R-:W-:Y:S01]  /*0e40*/  FADD R7, R18, R3 ;  /* 0x0000000312077221 */ /* 0x000fe20000000000 */
[----:B---3--:R-:W-:Y:S01]  /*0e50*/  FMUL R5, R6, R13 ;  /* 0x0000000d06057220 */ /* 0x008fe20000400000 */
[----:B------:R-:W-:Y:S02]  /*0e60*/  SHF.L.U32 R13, R10, 0x17, RZ ;  /* 0x000000170a0d7819 */ /* 0x000fe400000006ff */
[----:B------:R-:W-:Y:S01]  /*0e70*/  FADD R18, R7, R4 ;  /* 0x0000000407127221 */ /* 0x000fe20000000000 */
[----:B------:R-:W2:Y:S01]  /*0e80*/  MUFU.EX2 R14, R30 ;  /* 0x0000001e000e7308 */ /* 0x000ea20000000800 */
[----:B------:R-:W-:Y:S01]  /*0e90*/  FMUL R6, R24, R15 ;  /* 0x0000000f18067220 */ /* 0x000fe20000400000 */
[----:B0-----:R-:W-:Y:S01]  /*0ea0*/  FMUL R8, R8, R19 ;  /* 0x0000001308087220 */ /* 0x001fe20000400000 */
[----:B------:R-:W-:Y:S01]  /*0eb0*/  FADD R7, R18, R5 ;  /* 0x0000000512077221 */ /* 0x000fe20000000000 */
[----:B------:R-:W-:-:S03]  /*0ec0*/  SHF.L.U32 R15, R12, 0x17, RZ ;  /* 0x000000170c0f7819 */ /* 0x000fc600000006ff */
[----:B------:R-:W-:Y:S01]  /*0ed0*/  FADD R9, R7, R6 ;  /* 0x0000000607097221 */ /* 0x000fe20000000000 */
[----:B------:R-:W0:Y:S01]  /*0ee0*/  MUFU.EX2 R28, R25 ;  /* 0x00000019001c7308 */ /* 0x000e220000000800 */
[----:B-1----:R-:W-:Y:S02]  /*0ef0*/  FMUL R7, R13, R26 ;  /* 0x0000001a0d077220 */ /* 0x002fe40000400000 */
[----:B------:R-:W-:Y:S01]  /*0f00*/  FADD R12, R9, R8 ;  /* 0x00000008090c7221 */ /* 0x000fe20000000000 */
        /* <DEDUP_REMOVED lines=15> */
.L_x_32402:
        /* <DEDUP_REMOVED lines=11> */
[----:B0-----:R-:W-:Y:S05]  /*10b0*/  CALL.REL.NOINC `($__internal_521_$__cuda_sm3x_div_rn_noftz_f32_slowpath) ;  /* 0x00000014004c7944 */ /* 0x001fea0003c00000 */
[----:B------:R-:W-:-:S07]  /*10c0*/  MOV R14, R0 ;  /* 0x00000000000e7202 */ /* 0x000fce0000000f00 */
.L_x_32371:
[----:B------:R-:W-:Y:S05]  /*10d0*/  BSYNC.RECONVERGENT B0 ;  /* 0x0000000000007941 */ /* 0x000fea0003800200 */
.L_x_32370:
        /* <DEDUP_REMOVED lines=11> */
[----:B0-----:R-:W-:Y:S05]  /*1190*/  CALL.REL.NOINC `($__internal_521_$__cuda_sm3x_div_rn_noftz_f32_slowpath) ;  /* 0x0000001400147944 */ /* 0x001fea0003c00000 */
[----:B------:R-:W-:-:S07]  /*11a0*/  MOV R15, R0 ;  /* 0x00000000000f7202 */ /* 0x000fce0000000f00 */
.L_x_32373:
[----:B------:R-:W-:Y:S05]  /*11b0*/  BSYNC.RECONVERGENT B0 ;  /* 0x0000000000007941 */ /* 0x000fea0003800200 */
.L_x_32372:
        /* <DEDUP_REMOVED lines=13> */
.L_x_32375:
[----:B------:R-:W-:Y:S05]  /*1290*/  BSYNC.RECONVERGENT B0 ;  /* 0x0000000000007941 */ /* 0x000fea0003800200 */
.L_x_32374:
        /* <DEDUP_REMOVED lines=13> */
.L_x_32377:
[----:B------:R-:W-:Y:S05]  /*1370*/  BSYNC.RECONVERGENT B0 ;  /* 0x0000000000007941 */ /* 0x000fea0003800200 */
.L_x_32376:
        /* <DEDUP_REMOVED lines=13> */
.L_x_32379:
[----:B------:R-:W-:Y:S05]  /*1450*/  BSYNC.RECONVERGENT B0 ;  /* 0x0000000000007941 */ /* 0x000fea0003800200 */
.L_x_32378:
        /* <DEDUP_REMOVED lines=13> */
.L_x_32381:
[----:B------:R-:W-:Y:S05]  /*1530*/  BSYNC.RECONVERGENT B0 ;  /* 0x0000000000007941 */ /* 0x000fea0003800200 */
.L_x_32380:
        /* <DEDUP_REMOVED lines=13> */
.L_x_32383:
[----:B------:R-:W-:Y:S05]  /*1610*/  BSYNC.RECONVERGENT B0 ;  /* 0x0000000000007941 */ /* 0x000fea0003800200 */
.L_x_32382:
        /* <DEDUP_REMOVED lines=11> */
[----:B------:R-:W-:Y:S05]  /*16d0*/  CALL.REL.NOINC `($__internal_521_$__cuda_sm3x_div_rn_noftz_f32_slowpath) ;  /* 0x0000000c00c47944 */ /* 0x000fea0003c00000 */
[----:B------:R-:W-:-:S07]  /*16e0*/  MOV R6, R0 ;  /* 0x0000000000067202 */ /* 0x000fce0000000f00 */
.L_x_32385:
[----:B------:R-:W-:Y:S05]  /*16f0*/  BSYNC.RECONVERGENT B0 ;  /* 0x0000000000007941 */ /* 0x000fea0003800200 */
.L_x_32384:
        /* <DEDUP_REMOVED lines=11> */
[----:B------:R-:W-:Y:S05]  /*17b0*/  CALL.REL.NOINC `($__internal_521_$__cuda_sm3x_div_rn_noftz_f32_slowpath) ;  /* 0x0000000c008c7944 */ /* 0x000fea0003c00000 */
[----:B------:R-:W-:-:S07]  /*17c0*/  MOV R7, R0 ;  /* 0x0000000000077202 */ /* 0x000fce0000000f00 */
.L_x_32387:
[----:B------:R-:W-:Y:S05]  /*17d0*/  BSYNC.RECONVERGENT B0 ;  /* 0x0000000000007941 */ /* 0x000fea0003800200 */
.L_x_32386:
        /* <DEDUP_REMOVED lines=13> */
.L_x_32389:
[----:B------:R-:W-:Y:S05]  /*18b0*/  BSYNC.RECONVERGENT B0 ;  /* 0x0000000000007941 */ /* 0x000fea0003800200 */
.L_x_32388:
        /* <DEDUP_REMOVED lines=44> */
.L_x_32369:
[----:B------:R-:W-:Y:S01]  /*1b80*/  BSSY B0, `(.L_x_32391) ;  /* 0x0000007000007945 */ /* 0x000fe20003800000 */
[----:B------:R-:W-:Y:S01]  /*1b90*/  MOV R12, 0x10 ;  /* 0x00000010000c7802 */ /* 0x000fe20000000f00 */
[----:B------:R-:W-:Y:S01]  /*1ba0*/  IMAD.MOV.U32 R15, RZ, RZ, -0x1 ;  /* 0xffffffffff0f7424 */ /* 0x000fe200078e00ff */
[----:B------:R-:W-:-:S07]  /*1bb0*/  MOV R11, 0x1f ;  /* 0x0000001f000b7802 */ /* 0x000fce0000000f00 */
[----:B------:R-:W-:Y:S05]  /*1bc0*/  WARPSYNC.COLLECTIVE R15, `(.L_x_32392) ;  /* 0x000000000f087348 */ /* 0x000fea0003c00000 */
[----:B------:R0:W1:Y:S02]  /*1bd0*/  SHFL.BFLY P6, R14, R13, R12, R11 ;  /* 0x0c00000c0d0e7389 */ /* 0x00006400000c000b */
[----:B01----:R-:W-:Y:S05]  /*1be0*/  ENDCOLLECTIVE ;  /* 0x000000000000791b */ /* 0x003fea0003800000 */
.L_x_32392:
[----:B------:R-:W-:Y:S05]  /*1bf0*/  BSYNC B0 ;  /* 0x0000000000007941 */ /* 0x000fea0003800000 */
.L_x_32391:
[----:B------:R-:W-:Y:S01]  /*1c00*/  HFMA2 R11, -RZ, RZ, 0, 1.847743988037109375e-06 ;  /* 0x0000001fff0b7431 */ /* 0x000fe200000001ff */
[----:B------:R-:W-:Y:S02]  /*1c10*/  FMNMX R13, R13, R14, !PT ;  /* 0x0000000e0d0d7209 */ /* 0x000fe40007800000 */
[----:B------:R-:W-:Y:S02]  /*1c20*/  MOV R12, 0x8 ;  /* 0x00000008000c7802 */ /* 0x000fe40000000f00 */
[----:B------:R-:W-:-:S07]  /*1c30*/  MOV R15, 0xffffffff ;  /* 0xffffffff000f7802 */ /* 0x000fce0000000f00 */
[----:B------:R-:W-:Y:S05]  /*1c40*/  WARPSYNC.COLLECTIVE R15, `(.L_x_32393) ;  /* 0x000000000f087348 */ /* 0x000fea0003c00000 */
[----:B------:R0:W1:Y:S02]  /*1c50*/  SHFL.BFLY P6, R14, R13, R12, R11 ;  /* 0x0c00000c0d0e7389 */ /* 0x00006400000c000b */
[----:B01----:R-:W-:Y:S05]  /*1c60*/  ENDCOLLECTIVE ;  /* 0x000000000000791b */ /* 0x003fea0003800000 */
.L_x_32393:
[----:B------:R-:W-:Y:S01]  /*1c70*/  HFMA2 R12, -RZ, RZ, 0, 2.384185791015625e-07 ;  /* 0x00000004ff0c7431 */ /* 0x000fe200000001ff */
[----:B------:R-:W-:-:S04]  /*1c80*/  FMNMX R0, R13, R14, !PT ;  /* 0x0000000e0d007209 */ /* 0x000fc80007800000 */
[----:B------:R-:W-:-:S07]  /*1c90*/  MOV R13, R0 ;  /* 0x00000000000d7202 */ /* 0x000fce0000000f00 */
[----:B------:R-:W-:Y:S05]  /*1ca0*/  WARPSYNC.COLLECTIVE R15, `(.L_x_32394) ;  /* 0x000000000f087348 */ /* 0x000fea0003c00000 */
[----:B------:R0:W1:Y:S02]  /*1cb0*/  SHFL.BFLY P6, R14, R13, R12, R11 ;  /* 0x0c00000c0d0e7389 */ /* 0x00006400000c000b */
[----:B01----:R-:W-:Y:S05]  /*1cc0*/  ENDCOLLECTIVE ;  /* 0x000000000000791b */ /* 0x003fea0003800000 */
.L_x_32394:
[----:B------:R-:W-:Y:S01]  /*1cd0*/  HFMA2 R12, -RZ, RZ, 0, 1.1920928955078125e-07 ;  /* 0x00000002ff0c7431 */ /* 0x000fe200000001ff */
[----:B------:R-:W-:-:S04]  /*1ce0*/  FMNMX R2, R0, R14, !PT ;  /* 0x0000000e00027209 */ /* 0x000fc80007800000 */
[----:B------:R-:W-:-:S07]  /*1cf0*/  MOV R13, R2 ;  /* 0x00000002000d7202 */ /* 0x000fce0000000f00 */
[----:B------:R-:W-:Y:S05]  /*1d00*/  WARPSYNC.COLLECTIVE R15, `(.L_x_32395) ;  /* 0x000000000f087348 */ /* 0x000fea0003c00000 */
[----:B------:R0:W1:Y:S02]  /*1d10*/  SHFL.BFLY P6, R14, R13, R12, R11 ;  /* 0x0c00000c0d0e7389 */ /* 0x00006400000c000b */
[----:B01----:R-:W-:Y:S05]  /*1d20*/  ENDCOLLECTIVE ;  /* 0x000000000000791b */ /* 0x003fea0003800000 */
.L_x_32395:
[----:B------:R-:W-:Y:S01]  /*1d30*/  HFMA2 R12, -RZ, RZ, 0, 5.9604644775390625e-08 ;  /* 0x00000001ff0c7431 */ /* 0x000fe200000001ff */
[----:B------:R-:W-:-:S04]  /*1d40*/  FMNMX R3, R2, R14, !PT ;  /* 0x0000000e02037209 */ /* 0x000fc80007800000 */
[----:B------:R-:W-:-:S07]  /*1d50*/  MOV R13, R3 ;  /* 0x00000003000d7202 */ /* 0x000fce0000000f00 */
[----:B------:R-:W-:Y:S05]  /*1d60*/  WARPSYNC.COLLECTIVE R15, `(.L_x_32396) ;  /* 0x000000000f087348 */ /* 0x000fea0003c00000 */
[----:B------:R0:W1:Y:S02]  /*1d70*/  SHFL.BFLY P6, R14, R13, R12, R11 ;  /* 0x0c00000c0d0e7389 */ /* 0x00006400000c000b */
[----:B01----:R-:W-:Y:S05]  /*1d80*/  ENDCOLLECTIVE ;  /* 0x000000000000791b */ /* 0x003fea0003800000 */
.L_x_32396:
[----:B------:R-:W-:Y:S01]  /*1d90*/  HFMA2 R11, -RZ, RZ, 3.7421875, 0 ;  /* 0x437c0000ff0b7431 */ /* 0x000fe200000001ff */
[----:B------:R-:W-:-:S05]  /*1da0*/  FMNMX R3, R3, R14, !PT ;  /* 0x0000000e03037209 */ /* 0x000fca0007800000 */
[--C-:B------:R-:W-:Y:S01]  /*1db0*/  FADD R0, R9, -R3.reuse ;  /* 0x8000000309007221 */ /* 0x100fe20000000000 */
        /* <DEDUP_REMOVED lines=11> */
[----:B------:R-:W-:-:S02]  /*1e70*/  FADD R18, R18, -R3 ;  /* 0x8000000312127221 */ /* 0x000fc40000000000 */
        /* <DEDUP_REMOVED lines=41> */
[----:B------:R-:W-:Y:S01]  /*2110*/  FFMA R7, R10, 1.925963033500011079e-08, R7 ;  /* 0x32a570600a077823 */ /* 0x000fe20000000007 */
[----:B------:R-:W-:-:S03]  /*2120*/  FFMA.SAT R10, R24, R9, 0.5 ;  /* 0x3f000000180a7423 */ /* 0x000fc60000002009 */
[----:B------:R-:W0:Y:S01]  /*2130*/  MUFU.EX2 R8, R8 ;  /* 0x0000000800087308 */ /* 0x000e220000000800 */
[----:B------:R-:W-:-:S07]  /*2140*/  FFMA.RM R10, R10, R11, 12582913 ;  /* 0x4b4000010a0a7423 */ /* 0x000fce000000400b */
[----:B------:R-:W1:Y:S01]  /*2150*/  MUFU.EX2 R7, R7 ;  /* 0x0000000700077308 */ /* 0x000e620000000800 */
[----:B0-----:R-:W-:Y:S01]  /*2160*/  FMUL R5, R5, R8 ;  /* 0x0000000805057220 */ /* 0x001fe20000400000 */
[----:B------:R-:W-:-:S04]  /*2170*/  FFMA.SAT R8, R14, R9, 0.5 ;  /* 0x3f0000000e087423 */ /* 0x000fc80000002009 */
[----:B------:R-:W-:Y:S01]  /*2180*/  FFMA.RM R8, R8, R11, 12582913 ;  /* 0x4b40000108087423 */ /* 0x000fe2000000400b */
[----:B-1----:R-:W-:-:S03]  /*2190*/  FMUL R6, R6, R7 ;  /* 0x0000000706067220 */ /* 0x002fc60000400000 */
        /* <DEDUP_REMOVED lines=8> */
[-C--:B------:R-:W-:Y:S01]  /*2220*/  FFMA.SAT R10, R12, R9.reuse, 0.5 ;  /* 0x3f0000000c0a7423 */ /* 0x080fe20000002009 */
[----:B------:R-:W-:Y:S02]  /*2230*/  FFMA.SAT R14, R18, R9, 0.5 ;  /* 0x3f000000120e7423 */ /* 0x000fe40000002009 */
[----:B------:R-:W0:Y:S02]  /*2240*/  MUFU.EX2 R13, R13 ;  /* 0x0000000d000d7308 */ /* 0x000e240000000800 */
[----:B------:R-:W-:-:S06]  /*2250*/  FFMA.RM R15, R14, R11, 12582913 ;  /* 0x4b4000010e0f7423 */ /* 0x000fcc000000400b */
[----:B------:R-:W1:Y:S01]  /*2260*/  MUFU.EX2 R24, R24 ;  /* 0x0000001800187308 */ /* 0x000e620000000800 */
[----:B0-----:R-:W-:Y:S01]  /*2270*/  FMUL R8, R8, R13 ;  /* 0x0000000d08087220 */ /* 0x001fe20000400000 */
[----:B------:R-:W-:-:S04]  /*2280*/  FFMA.RM R13, R10, R11, 12582913 ;  /* 0x4b4000010a0d7423 */ /* 0x000fc8000000400b */
[----:B------:R-:W-:Y:S01]  /*2290*/  FADD R9, R13, -12583039 ;  /* 0xcb40007f0d097421 */ /* 0x000fe20000000000 */
[----:B-1----:R-:W-:-:S03]  /*22a0*/  FMUL R7, R7, R24 ;  /* 0x0000001807077220 */ /* 0x002fc60000400000 */
[----:B------:R-:W-:-:S04]  /*22b0*/  FFMA R9, R12, 1.4426950216293334961, -R9 ;  /* 0x3fb8aa3b0c097823 */ /* 0x000fc80000000809 */
[----:B------:R-:W-:Y:S01]  /*22c0*/  FFMA R14, R12, 1.925963033500011079e-08, R9 ;  /* 0x32a570600c0e7823 */ /* 0x000fe20000000009 */
[----:B------:R-:W-:-:S03]  /*22d0*/  FADD R9, R15, -12583039 ;  /* 0xcb40007f0f097421 */ /* 0x000fc60000000000 */
[----:B------:R-:W0:Y:S01]  /*22e0*/  MUFU.EX2 R11, R14 ;  /* 0x0000000e000b7308 */ /* 0x000e220000000800 */
[----:B------:R-:W-:-:S04]  /*22f0*/  FFMA R9, R18, 1.4426950216293334961, -R9 ;  /* 0x3fb8aa3b12097823 */ /* 0x000fc80000000809 */
[----:B------:R-:W-:Y:S01]  /*2300*/  FFMA R18, R18, 1.925963033500011079e-08, R9 ;  /* 0x32a5706012127823 */ /* 0x000fe20000000009 */
[----:B------:R-:W-:-:S04]  /*2310*/  FADD R9, RZ, R0 ;  /* 0x00000000ff097221 */ /* 0x000fc80000000000 */
[----:B------:R-:W-:Y:S01]  /*2320*/  FADD R10, R9, R2 ;  /* 0x00000002090a7221 */ /* 0x000fe20000000000 */
[----:B------:R-:W1:Y:S03]  /*2330*/  MUFU.EX2 R18, R18 ;  /* 0x0000001200127308 */ /* 0x000e660000000800 */
[----:B------:R-:W-:-:S04]  /*2340*/  FADD R9, R10, R3 ;  /* 0x000000030a097221 */ /* 0x000fc80000000000 */
[----:B------:R-:W-:-:S04]  /*2350*/  FADD R10, R9, R4 ;  /* 0x00000004090a7221 */ /* 0x000fc80000000000 */
[----:B------:R-:W-:Y:S01]  /*2360*/  FADD R9, R10, R5 ;  /* 0x000000050a097221 */ /* 0x000fe20000000000 */
[----:B------:R-:W-:-:S03]  /*2370*/  SHF.L.U32 R10, R13, 0x17, RZ ;  /* 0x000000170d0a7819 */ /* 0x000fc600000006ff */
[----:B------:R-:W-:Y:S02]  /*2380*/  FADD R9, R9, R6 ;  /* 0x0000000609097221 */ /* 0x000fe40000000000 */
[----:B0-----:R-:W-:Y:S02]  /*2390*/  FMUL R10, R10, R11 ;  /* 0x0000000b0a0a7220 */ /* 0x001fe40000400000 */
[----:B------:R-:W-:Y:S01]  /*23a0*/  FADD R12, R9, R8 ;  /* 0x00000008090c7221 */ /* 0x000fe20000000000 */
[----:B------:R-:W-:Y:S02]  /*23b0*/  SHF.L.U32 R9, R15, 0x17, RZ ;  /* 0x000000170f097819 */ /* 0x000fe400000006ff */
[----:B------:R-:W-:Y:S01]  /*23c0*/  MOV R15, 0xffffffff ;  /* 0xffffffff000f7802 */ /* 0x000fe20000000f00 */
[----:B------:R-:W-:Y:S02]  /*23d0*/  FADD R11, R12, R7 ;  /* 0x000000070c0b7221 */ /* 0x000fe40000000000 */
[----:B-1----:R-:W-:-:S02]  /*23e0*/  FMUL R9, R9, R18 ;  /* 0x0000001209097220 */ /* 0x002fc40000400000 */
[----:B------:R-:W-:Y:S01]  /*23f0*/  FADD R12, R11, R10 ;  /* 0x0000000a0b0c7221 */ /* 0x000fe20000000000 */
[----:B------:R-:W-:-:S03]  /*2400*/  HFMA2 R11, -RZ, RZ, 0, 1.847743988037109375e-06 ;  /* 0x0000001fff0b7431 */ /* 0x000fc600000001ff */
[----:B------:R-:W-:Y:S01]  /*2410*/  FADD R13, R12, R9 ;  /* 0x000000090c0d7221 */ /* 0x000fe20000000000 */
[----:B------:R-:W-:-:S07]  /*2420*/  MOV R12, 0x10 ;  /* 0x00000010000c7802 */ /* 0x000fce0000000f00 */
[----:B------:R-:W-:Y:S05]  /*2430*/  WARPSYNC.COLLECTIVE R15, `(.L_x_32397) ;  /* 0x000000000f087348 */ /* 0x000fea0003c00000 */
[----:B------:R0:W1:Y:S02]  /*2440*/  SHFL.BFLY P6, R14, R13, R12, R11 ;  /* 0x0c00000c0d0e7389 */ /* 0x00006400000c000b */
[----:B01----:R-:W-:Y:S05]  /*2450*/  ENDCOLLECTIVE ;  /* 0x000000000000791b */ /* 0x003fea0003800000 */
.L_x_32397:
[----:B------:R-:W-:Y:S02]  /*2460*/  HFMA2 R12, -RZ, RZ, 0, 4.76837158203125e-07 ;  /* 0x00000008ff0c7431 */ /* 0x000fe400000001ff */
[----:B------:R-:W-:-:S04]  /*2470*/  FADD R18, R13, R14 ;  /* 0x0000000e0d127221 */ /* 0x000fc80000000000 */
[----:B------:R-:W-:-:S07]  /*2480*/  IMAD.MOV.U32 R13, RZ, RZ, R18 ;  /* 0x000000ffff0d7224 */ /* 0x000fce00078e0012 */
[----:B------:R-:W-:Y:S05]  /*2490*/  WARPSYNC.COLLECTIVE R15, `(.L_x_32398) ;  /* 0x000000000f087348 */ /* 0x000fea0003c00000 */
[----:B------:R0:W1:Y:S02]  /*24a0*/  SHFL.BFLY P6, R14, R13, R12, R11 ;  /* 0x0c00000c0d0e7389 */ /* 0x00006400000c000b */
[----:B01----:R-:W-:Y:S05]  /*24b0*/  ENDCOLLECTIVE ;  /* 0x000000000000791b */ /* 0x003fea0003800000 */
.L_x_32398:
[----:B------:R-:W-:Y:S02]  /*24c0*/  HFMA2 R12, -RZ, RZ, 0, 2.384185791015625e-07 ;  /* 0x00000004ff0c7431 */ /* 0x000fe400000001ff */
[----:B------:R-:W-:-:S05]  /*24d0*/  FADD R19, R18, R14 ;  /* 0x0000000e12137221 */ /* 0x000fca0000000000 */
[----:B------:R-:W-:-:S07]  /*24e0*/  MOV R13, R19 ;  /* 0x00000013000d7202 */ /* 0x000fce0000000f00 */
[----:B------:R-:W-:Y:S05]  /*24f0*/  WARPSYNC.COLLECTIVE R15, `(.L_x_32399) ;  /* 0x000000000f087348 */ /* 0x000fea0003c00000 */
[----:B------:R0:W1:Y:S02]  /*2500*/  SHFL.BFLY P6, R14, R13, R12, R11 ;  /* 0x0c00000c0d0e7389 */ /* 0x00006400000c000b */
[----:B01----:R-:W-:Y:S05]  /*2510*/  ENDCOLLECTIVE ;  /* 0x000000000000791b */ /* 0x003fea0003800000 */
.L_x_32399:
[----:B------:R-:W-:Y:S02]  /*2520*/  HFMA2 R12, -RZ, RZ, 0, 1.1920928955078125e-07 ;  /* 0x00000002ff0c7431 */ /* 0x000fe400000001ff */
[----:B------:R-:W-:-:S05]  /*2530*/  FADD R24, R19, R14 ;  /* 0x0000000e13187221 */ /* 0x000fca0000000000 */
[----:B------:R-:W-:-:S07]  /*2540*/  MOV R13, R24 ;  /* 0x00000018000d7202 */ /* 0x000fce0000000f00 */
[----:B------:R-:W-:Y:S05]  /*2550*/  WARPSYNC.COLLECTIVE R15, `(.L_x_32400) ;  /* 0x000000000f087348 */ /* 0x000fea0003c00000 */
[----:B------:R0:W1:Y:S02]  /*2560*/  SHFL.BFLY P6, R14, R13, R12, R11 ;  /* 0x0c00000c0d0e7389 */ /* 0x00006400000c000b */
[----:B01----:R-:W-:Y:S05]  /*2570*/  ENDCOLLECTIVE ;  /* 0x000000000000791b */ /* 0x003fea0003800000 */
.L_x_32400:
[----:B------:R-:W-:Y:S02]  /*2580*/  HFMA2 R12, -RZ, RZ, 0, 5.9604644775390625e-08 ;  /* 0x00000001ff0c7431 */ /* 0x000fe400000001ff */
[----:B------:R-:W-:-:S05]  /*2590*/  FADD R25, R24, R14 ;  /* 0x0000000e18197221 */ /* 0x000fca0000000000 */
[----:B------:R-:W-:-:S07]  /*25a0*/  MOV R13, R25 ;  /* 0x00000019000d7202 */ /* 0x000fce0000000f00 */
[----:B------:R-:W-:Y:S05]  /*25b0*/  WARPSYNC.COLLECTIVE R15, `(.L_x_32401) ;  /* 0x000000000f087348 */ /* 0x000fea0003c00000 */
[----:B------:R0:W1:Y:S02]  /*25c0*/  SHFL.BFLY P6, R14, R13, R12, R11 ;  /* 0x0c00000c0d0e7389 */ /* 0x00006400000c000b */
[----:B01----:R-:W-:Y:S05]  /*25d0*/  ENDCOLLECTIVE ;  /* 0x000000000000791b */ /* 0x003fea0003800000 */
.L_x_32401:
[----:B------:R-:W-:Y:S05]  /*25e0*/  BRA `(.L_x_32402) ;  /* 0xffffffe800847947 */ /* 0x000fea000383ffff */
        .weak           $__internal_521_$__cuda_sm3x_div_rn_noftz_f32_slowpath
        .type           $__internal_521_$__cuda_sm3x_div_rn_noftz_f32_slowpath,@function
        .size           $__internal_521_$__cuda_sm3x_div_rn_noftz_f32_slowpath,(.L_x_37898 - $__internal_521_$__cuda_sm3x_div_rn_noftz_f32_slowpath)
$__internal_521_$__cuda_sm3x_div_rn_noftz_f32_slowpath:
        /* <DEDUP_REMOVED lines=35> */
.L_x_32404:
        /* <DEDUP_REMOVED lines=51> */
.L_x_32411:
[----:B------:R-:W-:-:S04]  /*2b50*/  LOP3.LUT R0, R0, 0x80000000, RZ, 0xc0, !PT ;  /* 0x8000000000007812 */ /* 0x000fc800078ec0ff */
[----:B------:R-:W-:Y:S01]  /*2b60*/  LOP3.LUT R0, R0, 0x7f800000, RZ, 0xfc, !PT ;  /* 0x7f80000000007812 */ /* 0x000fe200078efcff */
[----:B------:R-:W-:Y:S06]  /*2b70*/  BRA `(.L_x_32412) ;  /* 0x0000000000047947 */ /* 0x000fec0003800000 */
.L_x_32410:
[----:B------:R-:W-:-:S07]  /*2b80*/  LEA R0, R29, R0, 0x17 ;  /* 0x000000001d007211 */ /* 0x000fce00078eb8ff */
.L_x_32412:
[----:B------:R-:W-:Y:S05]  /*2b90*/  BSYNC.RECONVERGENT B2 ;  /* 0x0000000000027941 */ /* 0x000fea0003800200 */
.L_x_32409:
[----:B------:R-:W-:Y:S05]  /*2ba0*/  BRA `(.L_x_32413) ;  /* 0x0000000000207947 */ /* 0x000fea0003800000 */
.L_x_32408:
[----:B------:R-:W-:-:S04]  /*2bb0*/  LOP3.LUT R0, R25, 0x80000000, R0, 0x48, !PT ;  /* 0x8000000019007812 */ /* 0x000fc800078e4800 */
[----:B------:R-:W-:Y:S01]  /*2bc0*/  LOP3.LUT R0, R0, 0x7f800000, RZ, 0xfc, !PT ;  /* 0x7f80000000007812 */ /* 0x000fe200078efcff */
[----:B------:R-:W-:Y:S06]  /*2bd0*/  BRA `(.L_x_32413) ;  /* 0x0000000000147947 */ /* 0x000fec0003800000 */
.L_x_32407:
[----:B------:R-:W-:Y:S01]  /*2be0*/  LOP3.LUT R0, R25, 0x80000000, R0, 0x48, !PT ;  /* 0x8000000019007812 */ /* 0x000fe200078e4800 */
[----:B------:R-:W-:Y:S06]  /*2bf0*/  BRA `(.L_x_32413) ;  /* 0x00000000000c7947 */ /* 0x000fec0003800000 */
.L_x_32406:
[----:B------:R-:W0:Y:S01]  /*2c00*/  MUFU.RSQ R0, -QNAN ;  /* 0xffc0000000007908 */ /* 0x000e220000001400 */
[----:B------:R-:W-:Y:S05]  /*2c10*/  BRA `(.L_x_32413) ;  /* 0x0000000000047947 */ /* 0x000fea0003800000 */
.L_x_32405:
[----:B------:R-:W-:-:S07]  /*2c20*/  FADD.FTZ R0, R0, R11 ;  /* 0x0000000b00007221 */ /* 0x000fce0000010000 */
.L_x_32413:
[----:B------:R-:W-:Y:S05]  /*2c30*/  BSYNC.RECONVERGENT B1 ;  /* 0x0000000000017941 */ /* 0x000fea0003800200 */
.L_x_32403:
[----:B------:R-:W-:Y:S01]  /*2c40*/  HFMA2 R13, -RZ, RZ, 0, 0 ;  /* 0x00000000ff0d7431 */ /* 0x000fe200000001ff */
[----:B------:R-:W-:-:S04]  /*2c50*/  MOV R12, R18 ;  /* 0x00000012000c7202 */ /* 0x000fc80000000f00 */
[----:B0-----:R-:W-:Y:S05]  /*2c60*/  RET.REL.NODEC R12 `(_Z15SoftmaxWarpImplI24ElementwiseScaleMaskLoadIffbE11DirectStoreIffEfLi1ELi10ELi32ELi1ELb0EL9Algorithm0EEvT_T0_ll) ;  /* 0xffffffd00ce47950 */ /* 0x001fea0003c3ffff */
.L_x_32414:
        /* <DEDUP_REMOVED lines=9> */
.L_x_37898:


//--------------------- .text._Z15SoftmaxWarpImplI24ElementwiseScaleMaskLoadIffbE11DirectStoreIffEfLi1ELi9ELi32ELi1ELb1EL9Algorithm0EEvT_T0_ll --------------------------
	.section	.text._Z15SoftmaxWarpImplI24ElementwiseScaleMaskLoadIffbE11DirectStoreIffEfLi1ELi9ELi32ELi1ELb1EL9Algorithm0EEvT_T0_ll,"ax",@progbits
	.align	128
        .global         _Z15SoftmaxWarpImplI24ElementwiseScaleMaskLoadIffbE11DirectStoreIffEfLi1ELi9ELi32ELi1ELb1EL9Algorithm0EEvT_T0_ll
        .type           _Z15SoftmaxWarpImplI24ElementwiseScaleMaskLoadIffbE11DirectStoreIffEfLi1ELi9ELi32ELi1ELb1EL9Algorithm0EEvT_T0_ll,@function
        .size           _Z15SoftmaxWarpImplI24ElementwiseScaleMaskLoadIffbE11DirectStoreIffEfLi1ELi9ELi32ELi1ELb1EL9Algorithm0EEvT_T0_ll,(.L_x_37899 - _Z15SoftmaxWarpImplI24ElementwiseScaleMaskLoadIffbE11DirectStoreIffEfLi1ELi9ELi32ELi1ELb1EL9Algorithm0EEvT_T0_ll)
        .other          _Z15SoftmaxWarpImplI24ElementwiseScaleMaskLoadIffbE11DirectStoreIffEfLi1ELi9ELi32ELi1ELb1EL9Algorithm0EEvT_T0_ll,@"STO_CUDA_ENTRY STV_DEFAULT"
_Z15SoftmaxWarpImplI24ElementwiseScaleMaskLoadIffbE11DirectStoreIffEfLi1ELi9ELi32ELi1ELb1EL9Algorithm0EEvT_T0_ll:
.text._Z15SoftmaxWarpImplI24ElementwiseScaleMaskLoadIffbE11DirectStoreIffEfLi1ELi9ELi32ELi1ELb1EL9Algorithm0EEvT_T0_ll:
        /* <DEDUP_REMOVED lines=26> */
.L_x_32415:
        /* <DEDUP_REMOVED lines=21> */
[----:B------:R-:W-:-:S07]  /*02f0*/  IADD3 R22, PT, PT, R20, 0xe0, RZ ;  /* 0x000000e014167810 */ /* 0x000fce0007ffe0ff */
.L_x_32436:
[----:B------:R-:W-:Y:S01]  /*0300*/  ISETP.GE.U32.AND P0, PT, R20, UR44, PT ;  /* 0x0000002c14007c0c */ /* 0x000fe2000bf06070 */
[----:B------:R-:W-:Y:S01]  /*0310*/  HFMA2 R3, -RZ, RZ, 0, 0 ;  /* 0x00000000ff037431 */ /* 0x000fe200000001ff */
[----:B------:R-:W-:Y:S01]  /*0320*/  ISETP.GE.U32.AND P4, PT, R28, UR44, PT ;  /* 0x0000002c1c007c0c */ /* 0x000fe2000bf86070 */
[----:B--2---:R-:W-:Y:S01]  /*0330*/  IMAD R5, R10, UR48, RZ ;  /* 0x000000300a057c24 */ /* 0x004fe2000f8e02ff */
[----:B------:R-:W-:Y:S02]  /*0340*/  ISETP.GE.AND.EX P0, PT, RZ, UR45, PT, P0 ;  /* 0x0000002dff007c0c */ /* 0x000fe4000bf06300 */
[----:B------:R-:W-:Y:S01]  /*0350*/  ISETP.GE.AND.EX P4, PT, RZ, UR45, PT, P4 ;  /* 0x0000002dff007c0c */ /* 0x000fe2000bf86340 */
[----:B------:R-:W-:Y:S01]  /*0360*/  IMAD R5, R18, UR49, R5 ;  /* 0x0000003112057c24 */ /* 0x000fe2000f8e0205 */
[----:B------:R-:W-:Y:S02]  /*0370*/  MOV R2, R20 ;  /* 0x0000001400027202 */ /* 0x000fe40000000f00 */
[----:B------:R-:W-:-:S03]  /*0380*/  ISETP.GE.U32.AND P5, PT, R27, UR44, PT ;  /* 0x0000002c1b007c0c */ /* 0x000fc6000bfa6070 */
[----:B------:R-:W-:Y:S01]  /*0390*/  IMAD.WIDE.U32 R6, R18, UR48, R2 ;  /* 0x0000003012067c25 */ /* 0x000fe2000f8e0002 */
[----:B------:R-:W-:-:S03]  /*03a0*/  ISETP.GE.AND.EX P5, PT, RZ, UR45, PT, P5 ;  /* 0x0000002dff007c0c */ /* 0x000fc6000bfa6350 */
[C---:B-1----:R-:W-:Y:S01]  /*03b0*/  @!P0 R2UR UR6, R16.reuse ;  /* 0x00000000100682ca */ /* 0x042fe200000e0000 */
[----:B------:R-:W-:Y:S01]  /*03c0*/  IMAD.IADD R5, R7, 0x1, R5 ;  /* 0x0000000107057824 */ /* 0x000fe200078e0205 */
[C---:B------:R-:W-:Y:S01]  /*03d0*/  @!P0 R2UR UR7, R17.reuse ;  /* 0x00000000110782ca */ /* 0x040fe200000e0000 */
        /* <DEDUP_REMOVED lines=8> */
[----:B------:R-:W-:Y:S02]  /*0460*/  @!P4 R2UR UR8, R16 ;  /* 0x000000001008c2ca */ /* 0x000fe400000e0000 */
[----:B------:R-:W-:Y:S01]  /*0470*/  @!P4 R2UR UR9, R17 ;  /* 0x000000001109c2ca */ /* 0x000fe200000e0000 */
[----:B------:R-:W2:Y:S01]  /*0480*/  @!P0 LDG.E.U8 R14, desc[UR6][R2.64] ;  /* 0x00000006020e8981 */ /* 0x000ea2000c1e1100 */
[----:B------:R-:W-:Y:S01]  /*0490*/  LEA R4, P1, R6, UR40, 0x2 ;  /* 0x0000002806047c11 */ /* 0x000fe2000f8210ff */
[----:B------:R-:W3:Y:S01]  /*04a0*/  @!P5 LDC R29, c[0x0][0x39c] ;  /* 0x0000e700ff1ddb82 */ /* 0x000ee20000000800 */
[----:B------:R-:W-:Y:S01]  /*04b0*/  @!P5 R2UR UR6, R16 ;  /* 0x000000001006d2ca */ /* 0x000fe200000e0000 */
[----:B------:R-:W4:Y:S01]  /*04c0*/  @!P4 LDG.E.U8 R7, desc[UR10][R2.64+0x20] ;  /* 0x0000200a0207c981 */ /* 0x000f22000c1e1100 */
[----:B------:R-:W-:-:S02]  /*04d0*/  LEA.HI.X R5, R6, UR41, R5, 0x2, P1 ;  /* 0x0000002906057c11 */ /* 0x000fc400088f1405 */
[----:B------:R-:W-:-:S03]  /*04e0*/  @!P5 R2UR UR7, R17 ;  /* 0x000000001107d2ca */ /* 0x000fc600000e0000 */
[----:B------:R-:W0:Y:S01]  /*04f0*/  @!P0 LDG.E R0, desc[UR4][R4.64] ;  /* 0x0000000404008981 */ /* 0x000e22000c1e1900 */
[----:B------:R-:W-:Y:S02]  /*0500*/  @!P5 R2UR UR4, R16 ;  /* 0x000000001004d2ca */ /* 0x000fe400000e0000 */
[----:B------:R-:W-:Y:S01]  /*0510*/  @!P5 R2UR UR5, R17 ;  /* 0x000000001105d2ca */ /* 0x000fe200000e0000 */
[----:B------:R-:W1:Y:S06]  /*0520*/  @!P4 LDG.E R6, desc[UR8][R4.64+0x80] ;  /* 0x000080080406c981 */ /* 0x000e6c000c1e1900 */
[----:B------:R-:W5:Y:S01]  /*0530*/  @!P5 LDG.E.U8 R9, desc[UR6][R2.64+0x40] ;  /* 0x000040060209d981 */ /* 0x000f62000c1e1100 */
[----:B------:R-:W-:-:S05]  /*0540*/  ISETP.GE.U32.AND P1, PT, R26, UR44, PT ;  /* 0x0000002c1a007c0c */ /* 0x000fca000bf26070 */
[----:B------:R-:W3:Y:S01]  /*0550*/  @!P5 LDG.E R8, desc[UR4][R4.64+0x100] ;  /* 0x000100040408d981 */ /* 0x000ee2000c1e1900 */
[----:B------:R-:W-:-:S13]  /*0560*/  ISETP.GE.AND.EX P1, PT, RZ, UR45, PT, P1 ;  /* 0x0000002dff007c0c */ /* 0x000fda000bf26310 */
[C---:B------:R-:W-:Y:S02]  /*0570*/  @!P1 R2UR UR6, R16.reuse ;  /* 0x00000000100692ca */ /* 0x040fe400000e0000 */
[C---:B------:R-:W-:Y:S02]  /*0580*/  @!P1 R2UR UR7, R17.reuse ;  /* 0x00000000110792ca */ /* 0x040fe400000e0000 */
[----:B------:R-:W-:Y:S02]  /*0590*/  @!P1 R2UR UR4, R16 ;  /* 0x00000000100492ca */ /* 0x000fe400000e0000 */
[----:B------:R-:W-:-:S09]  /*05a0*/  @!P1 R2UR UR5, R17 ;  /* 0x00000000110592ca */ /* 0x000fd200000e0000 */
[----:B------:R-:W3:Y:S04]  /*05b0*/  @!P1 LDG.E.U8 R12, desc[UR6][R2.64+0x60] ;  /* 0x00006006020c9981 */ /* 0x000ee8000c1e1100 */
[----:B------:R-:W3:Y:S01]  /*05c0*/  @!P1 LDG.E R11, desc[UR4][R4.64+0x180] ;  /* 0x00018004040b9981 */ /* 0x000ee2000c1e1900 */
[----:B------:R-:W-:-:S04]  /*05d0*/  ISETP.GE.U32.AND P3, PT, R25, UR44, PT ;  /* 0x0000002c19007c0c */ /* 0x000fc8000bf66070 */
[----:B------:R-:W-:-:S13]  /*05e0*/  ISETP.GE.AND.EX P3, PT, RZ, UR45, PT, P3 ;  /* 0x0000002dff007c0c */ /* 0x000fda000bf66330 */
[C---:B------:R-:W-:Y:S01]  /*05f0*/  @!P3 R2UR UR6, R16.reuse ;  /* 0x000000001006b2ca */ /* 0x040fe200000e0000 */
[----:B------:R-:W3:Y:S01]  /*0600*/  @!P3 LDC R32, c[0x0][0x39c] ;  /* 0x0000e700ff20bb82 */ /* 0x000ee20000000800 */
[C---:B------:R-:W-:Y:S02]  /*0610*/  @!P3 R2UR UR7, R17.reuse ;  /* 0x000000001107b2ca */ /* 0x040fe400000e0000 */
[----:B------:R-:W-:Y:S02]  /*0620*/  @!P3 R2UR UR4, R16 ;  /* 0x000000001004b2ca */ /* 0x000fe400000e0000 */
[----:B------:R-:W-:-:S09]  /*0630*/  @!P3 R2UR UR5, R17 ;  /* 0x000000001105b2ca */ /* 0x000fd200000e0000 */
[----:B------:R-:W3:Y:S01]  /*0640*/  @!P3 LDG.E.U8 R34, desc[UR6][R2.64+0x80] ;  /* 0x000080060222b981 */ /* 0x000ee2000c1e1100 */
[----:B------:R-:W-:Y:S02]  /*0650*/  MOV R33, 0xff800000 ;  /* 0xff80000000217802 */ /* 0x000fe40000000f00 */
[----:B--2---:R-:W-:Y:S02]  /*0660*/  ISETP.NE.OR P2, PT, R14, RZ, P0 ;  /* 0x000000ff0e00720c */ /* 0x004fe40000745670 */
[----:B----4-:R-:W-:Y:S02]  /*0670*/  ISETP.NE.OR P6, PT, R7, RZ, P4 ;  /* 0x000000ff0700720c */ /* 0x010fe400027c5670 */
[----:B------:R-:W2:Y:S01]  /*0680*/  @!P3 LDG.E R7, desc[UR4][R4.64+0x200] ;  /* 0x000200040407b981 */ /* 0x000ea2000c1e1900 */
[----:B0-----:R-:W-:Y:S01]  /*0690*/  @!P0 FMUL R0, R0, R13 ;  /* 0x0000000d00008220 */ /* 0x001fe20000400000 */
[----:B-1----:R-:W-:-:S07]  /*06a0*/  @!P4 FMUL R6, R6, R15 ;  /* 0x0000000f0606c220 */ /* 0x002fce0000400000 */
[----:B------:R-:W0:Y:S01]  /*06b0*/  @!P2 LDC R0, c[0x0][0x398] ;  /* 0x0000e600ff00ab82 */ /* 0x000e220000000800 */
[----:B-----5:R-:W-:-:S07]  /*06c0*/  ISETP.NE.OR P2, PT, R9, RZ, P5 ;  /* 0x000000ff0900720c */ /* 0x020fce0002f45670 */
[----:B------:R-:W1:Y:S01]  /*06d0*/  @!P6 LDC R6, c[0x0][0x398] ;  /* 0x0000e600ff06eb82 */ /* 0x000e620000000800 */
[----:B---3--:R-:W-:Y:S01]  /*06e0*/  @!P5 FMUL R8, R8, R29 ;  /* 0x0000001d0808d220 */ /* 0x008fe20000400000 */
[----:B------:R-:W-:-:S06]  /*06f0*/  MOV R13, 0xff800000 ;  /* 0xff800000000d7802 */ /* 0x000fcc0000000f00 */
[----:B------:R-:W3:Y:S01]  /*0700*/  @!P2 LDC R8, c[0x0][0x398] ;  /* 0x0000e600ff08ab82 */ /* 0x000ee20000000800 */
[----:B------:R-:W-:-:S04]  /*0710*/  ISETP.GE.U32.AND P2, PT, R24, UR44, PT ;  /* 0x0000002c18007c0c */ /* 0x000fc8000bf46070 */
[----:B------:R-:W-:Y:S02]  /*0720*/  ISETP.GE.AND.EX P2, PT, RZ, UR45, PT, P2 ;  /* 0x0000002dff007c0c */ /* 0x000fe4000bf46320 */
[----:B0-----:R-:W-:Y:S02]  /*0730*/  @!P0 FMNMX R13, R0, -INF , !PT ;  /* 0xff800000000d8809 */ /* 0x001fe40007800000 */
[----:B------:R-:W-:Y:S01]  /*0740*/  MOV R9, 0xff800000 ;  /* 0xff80000000097802 */ /* 0x000fe20000000f00 */
[----:B-1----:R-:W-:Y:S01]  /*0750*/  @!P4 IMAD.MOV.U32 R9, RZ, RZ, R6 ;  /* 0x000000ffff09c224 */ /* 0x002fe200078e0006 */
[----:B------:R-:W-:Y:S02]  /*0760*/  @!P4 FMNMX R13, R13, R6, !PT ;  /* 0x000000060d0dc209 */ /* 0x000fe40007800000 */
[----:B------:R-:W0:Y:S01]  /*0770*/  @!P1 LDC R6, c[0x0][0x39c] ;  /* 0x0000e700ff069b82 */ /* 0x000e220000000800 */
[----:B------:R-:W-:-:S04]  /*0780*/  ISETP.GE.U32.AND P4, PT, R23, UR44, PT ;  /* 0x0000002c17007c0c */ /* 0x000fc8000bf86070 */
[C---:B------:R-:W-:Y:S02]  /*0790*/  @!P2 R2UR UR6, R16.reuse ;  /* 0x000000001006a2ca */ /* 0x040fe400000e0000 */
[C---:B------:R-:W-:Y:S02]  /*07a0*/  @!P2 R2UR UR7, R17.reuse ;  /* 0x000000001107a2ca */ /* 0x040fe400000e0000 */
[----:B------:R-:W-:Y:S01]  /*07b0*/  ISETP.GE.AND.EX P4, PT, RZ, UR45, PT, P4 ;  /* 0x0000002dff007c0c */ /* 0x000fe2000bf86340 */
[----:B------:R-:W1:Y:S01]  /*07c0*/  @!P2 LDC R35, c[0x0][0x39c] ;  /* 0x0000e700ff23ab82 */ /* 0x000e620000000800 */
[----:B------:R-:W-:Y:S02]  /*07d0*/  @!P2 R2UR UR4, R16 ;  /* 0x000000001004a2ca */ /* 0x000fe400000e0000 */
[----:B------:R-:W-:Y:S02]  /*07e0*/  @!P2 R2UR UR5, R17 ;  /* 0x000000001105a2ca */ /* 0x000fe400000e0000 */
[----:B---3--:R-:W-:-:S02]  /*07f0*/  @!P5 MOV R33, R8 ;  /* 0x000000080021d202 */ /* 0x008fc40000000f00 */
[----:B------:R-:W-:Y:S02]  /*0800*/  @!P5 FMNMX R13, R13, R8, !PT ;  /* 0x000000080d0dd209 */ /* 0x000fe40007800000 */
[----:B------:R-:W-:Y:S02]  /*0810*/  ISETP.NE.OR P6, PT, R12, RZ, P1 ;  /* 0x000000ff0c00720c */ /* 0x000fe40000fc5670 */
[----:B------:R-:W-:Y:S01]  /*0820*/  ISETP.GE.U32.AND P5, PT, R22, UR44, PT ;  /* 0x0000002c16007c0c */ /* 0x000fe2000bfa6070 */
[----:B------:R-:W3:Y:S01]  /*0830*/  @!P2 LDG.E.U8 R12, desc[UR6][R2.64+0xa0] ;  /* 0x0000a006020ca981 */ /* 0x000ee2000c1e1100 */
[C---:B------:R-:W-:Y:S02]  /*0840*/  @!P4 R2UR UR6, R16.reuse ;  /* 0x000000001006c2ca */ /* 0x040fe400000e0000 */
[----:B------:R-:W-:Y:S01]  /*0850*/  @!P4 R2UR UR7, R17 ;  /* 0x000000001107c2ca */ /* 0x000fe200000e0000 */
[----:B0-----:R-:W-:Y:S01]  /*0860*/  @!P1 FMUL R6, R11, R6 ;  /* 0x000000060b069220 */ /* 0x001fe20000400000 */
[----:B------:R-:W-:Y:S01]  /*0870*/  ISETP.GE.AND.EX P5, PT, RZ, UR45, PT, P5 ;  /* 0x0000002dff007c0c */ /* 0x000fe2000bfa6350 */
[----:B------:R-:W1:Y:S01]  /*0880*/  @!P2 LDG.E R8, desc[UR4][R4.64+0x280] ;  /* 0x000280040408a981 */ /* 0x000e62000c1e1900 */
[----:B------:R-:W-:-:S02]  /*0890*/  @!P4 R2UR UR4, R16 ;  /* 0x000000001004c2ca */ /* 0x000fc400000e0000 */
[----:B------:R-:W-:Y:S01]  /*08a0*/  @!P4 R2UR UR5, R17 ;  /* 0x000000001105c2ca */ /* 0x000fe200000e0000 */
[----:B------:R-:W0:Y:S01]  /*08b0*/  @!P6 LDC R6, c[0x0][0x398] ;  /* 0x0000e600ff06eb82 */ /* 0x000e220000000800 */
[----:B------:R-:W-:-:S05]  /*08c0*/  ISETP.GE.U32.AND P6, PT, R21, UR44, PT ;  /* 0x0000002c15007c0c */ /* 0x000fca000bfc6070 */
[----:B------:R-:W4:Y:S01]  /*08d0*/  @!P4 LDG.E.U8 R14, desc[UR6][R2.64+0xc0] ;  /* 0x0000c006020ec981 */ /* 0x000f22000c1e1100 */
        /* <DEDUP_REMOVED lines=14> */
[----:B------:R-:W-:Y:S01]  /*09c0*/  IMAD.MOV.U32 R37, RZ, RZ, -0x800000 ;  /* 0xff800000ff257424 */ /* 0x000fe200078e00ff */
[-C--:B0-----:R-:W-:Y:S02]  /*09d0*/  @!P1 FMNMX R13, R13, R6.reuse, !PT ;  /* 0x000000060d0d9209 */ /* 0x081fe40007800000 */
[----:B------:R-:W-:Y:S02]  /*09e0*/  @!P1 MOV R37, R6 ;  /* 0x0000000600259202 */ /* 0x000fe40000000f00 */
[----:B------:R-:W-:Y:S01]  /*09f0*/  ISETP.NE.OR P1, PT, R34, RZ, P3 ;  /* 0x000000ff2200720c */ /* 0x000fe20001f25670 */
[----:B------:R-:W0:Y:S08]  /*0a00*/  @!P6 LDC R3, c[0x0][0x39c] ;  /* 0x0000e700ff03eb82 */ /* 0x000e300000000800 */
[----:B------:R-:W0:Y:S01]  /*0a10*/  @!P5 LDC R4, c[0x0][0x39c] ;  /* 0x0000e700ff04db82 */ /* 0x000e220000000800 */
[----:B------:R-:W-:Y:S01]  /*0a20*/  UMOV UR4, 0xffffffff ;  /* 0xffffffff00047882 */ /* 0x000fe20000000000 */
[----:B------:R-:W-:-:S02]  /*0a30*/  MOV R39, 0xff800000 ;  /* 0xff80000000277802 */ /* 0x000fc40000000f00 */
[----:B------:R-:W-:Y:S02]  /*0a40*/  MOV R5, 0xff800000 ;  /* 0xff80000000057802 */ /* 0x000fe40000000f00 */
[----:B------:R-:W-:Y:S01]  /*0a50*/  @!P0 MOV R39, R0 ;  /* 0x0000000000278202 */ /* 0x000fe20000000f00 */
[----:B--2---:R-:W-:Y:S02]  /*0a60*/  @!P3 FMUL R6, R7, R32 ;  /* 0x000000200706b220 */ /* 0x004fe40000400000 */
[----:B------:R-:W5:Y:S08]  /*0a70*/  @!P4 LDC R32, c[0x0][0x39c] ;  /* 0x0000e700ff20cb82 */ /* 0x000f700000000800 */
[----:B------:R-:W2:Y:S01]  /*0a80*/  @!P1 LDC R6, c[0x0][0x398] ;  /* 0x0000e600ff069b82 */ /* 0x000ea20000000800 */
[----:B---3--:R-:W-:Y:S01]  /*0a90*/  ISETP.NE.OR P1, PT, R12, RZ, P2 ;  /* 0x000000ff0c00720c */ /* 0x008fe20001725670 */
[----:B-1----:R-:W-:-:S12]  /*0aa0*/  @!P2 FMUL R8, R8, R35 ;  /* 0x000000230808a220 */ /* 0x002fd80000400000 */
[----:B------:R-:W1:Y:S01]  /*0ab0*/  @!P1 LDC R8, c[0x0][0x398] ;  /* 0x0000e600ff089b82 */ /* 0x000e620000000800 */
[----:B----4-:R-:W-:Y:S01]  /*0ac0*/  ISETP.NE.OR P1, PT, R14, RZ, P4 ;  /* 0x000000ff0e00720c */ /* 0x010fe20002725670 */
[----:B-----5:R-:W-:-:S12]  /*0ad0*/  @!P4 FMUL R2, R11, R32 ;  /* 0x000000200b02c220 */ /* 0x020fd80000400000 */
[----:B------:R-:W3:Y:S01]  /*0ae0*/  @!P1 LDC R2, c[0x0][0x398] ;  /* 0x0000e600ff029b82 */ /* 0x000ee20000000800 */
[----:B------:R-:W-:Y:S01]  /*0af0*/  ISETP.NE.OR P1, PT, R29, RZ, P5 ;  /* 0x000000ff1d00720c */ /* 0x000fe20002f25670 */
[----:B0-----:R-:W-:-:S12]  /*0b00*/  @!P5 FMUL R4, R15, R4 ;  /* 0x000000040f04d220 */ /* 0x001fd80000400000 */
[----:B------:R-:W0:Y:S01]  /*0b10*/  @!P1 LDC R4, c[0x0][0x398] ;  /* 0x0000e600ff049b82 */ /* 0x000e220000000800 */
[----:B------:R-:W-:Y:S01]  /*0b20*/  ISETP.NE.OR P1, PT, R31, RZ, P6 ;  /* 0x000000ff1f00720c */ /* 0x000fe20003725670 */
[----:B------:R-:W-:Y:S01]  /*0b30*/  @!P6 FMUL R30, R30, R3 ;  /* 0x000000031e1ee220 */ /* 0x000fe20000400000 */
[----:B--2---:R-:W-:-:S11]  /*0b40*/  @!P3 FMNMX R13, R13, R6, !PT ;  /* 0x000000060d0db209 */ /* 0x004fd60007800000 */
[----:B------:R-:W2:Y:S01]  /*0b50*/  @!P1 LDC R30, c[0x0][0x398] ;  /* 0x0000e600ff1e9b82 */ /* 0x000ea20000000800 */
[----:B-1----:R-:W-:-:S04]  /*0b60*/  @!P2 FMNMX R13, R13, R8, !PT ;  /* 0x000000080d0da209 */ /* 0x002fc80007800000 */
[----:B---3--:R-:W-:Y:S01]  /*0b70*/  @!P4 FMNMX R13, R13, R2, !PT ;  /* 0x000000020d0dc209 */ /* 0x008fe20007800000 */
[----:B------:R-:W-:-:S03]  /*0b80*/  IMAD.MOV.U32 R35, RZ, RZ, -0x800000 ;  /* 0xff800000ff237424 */ /* 0x000fc600078e00ff */
[----:B0-----:R-:W-:Y:S01]  /*0b90*/  @!P5 FMNMX R13, R13, R4, !PT ;  /* 0x000000040d0dd209 */ /* 0x001fe20007800000 */
[----:B------:R-:W-:Y:S01]  /*0ba0*/  IMAD.MOV.U32 R29, RZ, RZ, -0x800000 ;  /* 0xff800000ff1d7424 */ /* 0x000fe200078e00ff */
[----:B------:R-:W-:Y:S01]  /*0bb0*/  MOV R31, 0xff800000 ;  /* 0xff800000001f7802 */ /* 0x000fe20000000f00 */
[----:B------:R-:W-:Y:S01]  /*0bc0*/  @!P3 IMAD.MOV.U32 R35, RZ, RZ, R6 ;  /* 0x000000ffff23b224 */ /* 0x000fe200078e0006 */
[----:B------:R-:W-:Y:S01]  /*0bd0*/  MOV R7, 0xff800000 ;  /* 0xff80000000077802 */ /* 0x000fe20000000f00 */
[----:B------:R-:W-:Y:S01]  /*0be0*/  @!P5 IMAD.MOV.U32 R29, RZ, RZ, R4 ;  /* 0x000000ffff1dd224 */ /* 0x000fe200078e0004 */
[----:B------:R-:W-:Y:S02]  /*0bf0*/  @!P2 MOV R31, R8 ;  /* 0x00000008001fa202 */ /* 0x000fe40000000f00 */
[----:B------:R-:W-:Y:S02]  /*0c00*/  @!P4 MOV R7, R2 ;  /* 0x000000020007c202 */ /* 0x000fe40000000f00 */
[----:B--2---:R-:W-:-:S02]  /*0c10*/  @!P6 MOV R5, R30 ;  /* 0x0000001e0005e202 */ /* 0x004fc40000000f00 */
        /* <DEDUP_REMOVED lines=27> */
[----:B------:R-:W-:Y:S01]  /*0dd0*/  FADD R30, R4, -12583039 ;  /* 0xcb40007f041e7421 */ /* 0x000fe20000000000 */
[----:B------:R-:W-:-:S02]  /*0de0*/  SHF.L.U32 R0, R0, 0x17, RZ ;  /* 0x0000001700007819 */ /* 0x000fc400000006ff */
[----:B------:R-:W-:Y:S01]  /*0df0*/  FFMA R12, R39, 1.4426950216293334961, -R2 ;  /* 0x3fb8aa3b270c7823 */ /* 0x000fe20000000802 */
[----:B------:R-:W-:Y:S01]  /*0e00*/  FFMA.RM R2, R3, R8, 12582913 ;  /* 0x4b40000103027423 */ /* 0x000fe20000004008 */
[----:B------:R-:W-:Y:S01]  /*0e10*/  FFMA.SAT R3, R37, R6, 0.5 ;  /* 0x3f00000025037423 */ /* 0x000fe20000002006 */
[----:B------:R-:W-:Y:S01]  /*0e20*/  FFMA R30, R11, 1.4426950216293334961, -R30 ;  /* 0x3fb8aa3b0b1e7823 */ /* 0x000fe2000000081e */
[----:B------:R-:W-:Y:S01]  /*0e30*/  FFMA R9, R39, 1.925963033500011079e-08, R12 ;  /* 0x32a5706027097823 */ /* 0x000fe2000000000c */
[----:B------:R-:W-:Y:S01]  /*0e40*/  FADD R12, R2, -12583039 ;  /* 0xcb40007f020c7421 */ /* 0x000fe20000000000 */
[----:B------:R-:W-:Y:S01]  /*0e50*/  FFMA.RM R3, R3, R8, 12582913 ;  /* 0x4b40000103037423 */ /* 0x000fe20000004008 */
[----:B------:R-:W-:Y:S01]  /*0e60*/  FFMA R15, R11, 1.925963033500011079e-08, R30 ;  /* 0x32a570600b0f7823 */ /* 0x000fe2000000001e */
[----:B------:R-:W-:Y:S01]  /*0e70*/  FFMA.SAT R11, R35, R6, 0.5 ;  /* 0x3f000000230b7423 */ /* 0x000fe20000002006 */
[----:B------:R-:W-:Y:S01]  /*0e80*/  FFMA R12, R33, 1.4426950216293334961, -R12 ;  /* 0x3fb8aa3b210c7823 */ /* 0x000fe2000000080c */
[----:B------:R-:W-:Y:S01]  /*0e90*/  FADD R30, R3, -12583039 ;  /* 0xcb40007f031e7421 */ /* 0x000fe20000000000 */
[C---:B------:R-:W-:Y:S01]  /*0ea0*/  FADD R39, -R14.reuse, R29 ;  /* 0x0000001d0e277221 */ /* 0x040fe20000000100 */
[----:B------:R-:W0:Y:S01]  /*0eb0*/  MUFU.EX2 R9, R9 ;  /* 0x0000000900097308 */ /* 0x000e220000000800 */
[----:B------:R-:W-:Y:S01]  /*0ec0*/  FFMA R12, R33, 1.925963033500011079e-08, R12 ;  /* 0x32a57060210c7823 */ /* 0x000fe2000000000c */
[----:B------:R-:W-:Y:S01]  /*0ed0*/  FADD R33, -R14, R7 ;  /* 0x000000070e217221 */ /* 0x000fe20000000100 */
[----:B------:R-:W-:Y:S01]  /*0ee0*/  FFMA R30, R37, 1.4426950216293334961, -R30 ;  /* 0x3fb8aa3b251e7823 */ /* 0x000fe2000000081e */
[----:B------:R-:W-:Y:S01]  /*0ef0*/  FFMA.RM R7, R11, R8, 12582913 ;  /* 0x4b4000010b077423 */ /* 0x000fe20000004008 */
[-C--:B------:R-:W-:Y:S01]  /*0f00*/  FFMA.SAT R11, R31, R6.reuse, 0.5 ;  /* 0x3f0000001f0b7423 */ /* 0x080fe20000002006 */
[----:B------:R-:W-:Y:S01]  /*0f10*/  FFMA.SAT R5, R33, R6, 0.5 ;  /* 0x3f00000021057423 */ /* 0x000fe20000002006 */
[----:B------:R-:W-:Y:S01]  /*0f20*/  FFMA R14, R37, 1.925963033500011079e-08, R30 ;  /* 0x32a57060250e7823 */ /* 0x000fe2000000001e */
[----:B------:R-:W-:Y:S01]  /*0f30*/  FADD R30, R7, -12583039 ;  /* 0xcb40007f071e7421 */ /* 0x000fe20000000000 */
[----:B------:R-:W1:Y:S01]  /*0f40*/  MUFU.EX2 R15, R15 ;  /* 0x0000000f000f7308 */ /* 0x000e620000000800 */
[----:B------:R-:W-:Y:S01]  /*0f50*/  FFMA.RM R11, R11, R8, 12582913 ;  /* 0x4b4000010b0b7423 */ /* 0x000fe20000004008 */
[----:B------:R-:W-:Y:S01]  /*0f60*/  FFMA.SAT R37, R13, R6, 0.5 ;  /* 0x3f0000000d257423 */ /* 0x000fe20000002006 */
[----:B------:R-:W-:Y:S01]  /*0f70*/  FFMA R30, R35, 1.4426950216293334961, -R30 ;  /* 0x3fb8aa3b231e7823 */ /* 0x000fe2000000081e */
[----:B------:R-:W-:Y:S01]  /*0f80*/  SHF.L.U32 R4, R4, 0x17, RZ ;  /* 0x0000001704047819 */ /* 0x000fe200000006ff */
[----:B------:R-:W-:Y:S01]  /*0f90*/  FADD R32, R11, -12583039 ;  /* 0xcb40007f0b207421 */ /* 0x000fe20000000000 */
[----:B------:R-:W-:-:S02]  /*0fa0*/  IMAD.SHL.U32 R2, R2, 0x800000, RZ ;  /* 0x0080000002027824 */ /* 0x000fc400078e00ff */
[----:B------:R-:W-:Y:S01]  /*0fb0*/  FFMA R30, R35, 1.925963033500011079e-08, R30 ;  /* 0x32a57060231e7823 */ /* 0x000fe2000000001e */
[----:B------:R2:W3:Y:S01]  /*0fc0*/  MUFU.EX2 R29, R12 ;  /* 0x0000000c001d7308 */ /* 0x0004e20000000800 */
[----:B------:R-:W-:Y:S01]  /*0fd0*/  FFMA.SAT R35, R39, R6, 0.5 ;  /* 0x3f00000027237423 */ /* 0x000fe20000002006 */
[----:B------:R-:W-:Y:S01]  /*0fe0*/  FFMA R32, R31, 1.4426950216293334961, -R32 ;  /* 0x3fb8aa3b1f207823 */ /* 0x000fe20000000820 */
[-C--:B------:R-:W-:Y:S01]  /*0ff0*/  FFMA.RM R6, R5, R8.reuse, 12582913 ;  /* 0x4b40000105067423 */ /* 0x080fe20000004008 */
[----:B0-----:R-:W-:Y:S01]  /*1000*/  FMUL R5, R0, R9 ;  /* 0x0000000900057220 */ /* 0x001fe20000400000 */
[----:B------:R-:W-:Y:S01]  /*1010*/  SHF.L.U32 R3, R3, 0x17, RZ ;  /* 0x0000001703037819 */ /* 0x000fe200000006ff */
[----:B------:R-:W-:Y:S01]  /*1020*/  FFMA R31, R31, 1.925963033500011079e-08, R32 ;  /* 0x32a570601f1f7823 */ /* 0x000fe20000000020 */
[----:B------:R-:W-:Y:S01]  /*1030*/  FADD R32, R6, -12583039 ;  /* 0xcb40007f06207421 */ /* 0x000fe20000000000 */
[----:B------:R-:W0:Y:S01]  /*1040*/  MUFU.EX2 R14, R14 ;  /* 0x0000000e000e7308 */ /* 0x000e220000000800 */
[-C--:B--2---:R-:W-:Y:S01]  /*1050*/  FFMA.RM R12, R35, R8.reuse, 12582913 ;  /* 0x4b400001230c7423 */ /* 0x084fe20000004008 */
[----:B------:R-:W-:Y:S01]  /*1060*/  FFMA.RM R8, R37, R8, 12582913 ;  /* 0x4b40000125087423 */ /* 0x000fe20000004008 */
[C---:B------:R-:W-:Y:S01]  /*1070*/  FFMA R32, R33.reuse, 1.4426950216293334961, -R32 ;  /* 0x3fb8aa3b21207823 */ /* 0x040fe20000000820 */
[----:B-1----:R-:W-:Y:S01]  /*1080*/  FMUL R0, R4, R15 ;  /* 0x0000000f04007220 */ /* 0x002fe20000400000 */
[----:B------:R-:W-:Y:S01]  /*1090*/  FADD R34, R12, -12583039 ;  /* 0xcb40007f0c227421 */ /* 0x000fe20000000000 */
[----:B------:R-:W-:Y:S01]  /*10a0*/  FADD R4, R8, -12583039 ;  /* 0xcb40007f08047421 */ /* 0x000fe20000000000 */
[----:B------:R-:W-:Y:S01]  /*10b0*/  FFMA R32, R33, 1.925963033500011079e-08, R32 ;  /* 0x32a5706021207823 */ /* 0x000fe20000000020 */
[----:B------:R-:W1:Y:S01]  /*10c0*/  MUFU.EX2 R30, R30 ;  /* 0x0000001e001e7308 */ /* 0x000e620000000800 */
[----:B------:R-:W-:Y:S01]  /*10d0*/  FFMA R34, R39, 1.4426950216293334961, -R34 ;  /* 0x3fb8aa3b27227823 */ /* 0x000fe20000000822 */
[----:B---3--:R-:W-:Y:S01]  /*10e0*/  FMUL R2, R2, R29 ;  /* 0x0000001d02027220 */ /* 0x008fe20000400000 */
[----:B------:R-:W-:Y:S01]  /*10f0*/  FADD R29, RZ, R5 ;  /* 0x00000005ff1d7221 */ /* 0x000fe20000000000 */
[----:B------:R-:W-:Y:S01]  /*1100*/  FFMA R4, R13, 1.4426950216293334961, -R4 ;  /* 0x3fb8aa3b0d047823 */ /* 0x000fe20000000804 */
[----:B------:R-:W-:Y:S01]  /*1110*/  FFMA R34, R39, 1.925963033500011079e-08, R34 ;  /* 0x32a5706027227823 */ /* 0x000fe20000000022 */
[----:B------:R-:W-:Y:S01]  /*1120*/  SHF.L.U32 R7, R7, 0x17, RZ ;  /* 0x0000001707077819 */ /* 0x000fe200000006ff */
[----:B------:R-:W-:Y:S01]  /*1130*/  FADD R29, R29, R0 ;  /* 0x000000001d1d7221 */ /* 0x000fe20000000000 */
[----:B------:R-:W2:Y:S01]  /*1140*/  MUFU.EX2 R31, R31 ;  /* 0x0000001f001f7308 */ /* 0x000ea20000000800 */
[----:B------:R-:W-:Y:S01]  /*1150*/  FFMA R13, R13, 1.925963033500011079e-08, R4 ;  /* 0x32a570600d0d7823 */ /* 0x000fe20000000004 */
[----:B0-----:R-:W-:Y:S01]  /*1160*/  FMUL R3, R3, R14 ;  /* 0x0000000e03037220 */ /* 0x001fe20000400000 */
[----:B------:R-:W-:Y:S01]  /*1170*/  FADD R14, R29, R2 ;  /* 0x000000021d0e7221 */ /* 0x000fe20000000000 */
[----:B------:R-:W-:-:S04]  /*1180*/  IMAD.SHL.U32 R8, R8, 0x800000, RZ ;  /* 0x0080000008087824 */ /* 0x000fc800078e00ff */
[----:B------:R0:W3:Y:S01]  /*1190*/  MUFU.EX2 R9, R32 ;  /* 0x0000002000097308 */ /* 0x0000e20000000800 */
[----:B-1----:R-:W-:Y:S01]  /*11a0*/  FMUL R4, R7, R30 ;  /* 0x0000001e07047220 */ /* 0x002fe20000400000 */
[----:B------:R-:W-:Y:S01]  /*11b0*/  FADD R7, R14, R3 ;  /* 0x000000030e077221 */ /* 0x000fe20000000000 */
[----:B------:R-:W-:Y:S02]  /*11c0*/  SHF.L.U32 R14, R6, 0x17, RZ ;  /* 0x00000017060e7819 */ /* 0x000fe400000006ff */
[----:B------:R-:W-:-:S03]  /*11d0*/  SHF.L.U32 R30, R12, 0x17, RZ ;  /* 0x000000170c1e7819 */ /* 0x000fc600000006ff */
[----:B------:R-:W1:Y:S01]  /*11e0*/  MUFU.EX2 R15, R34 ;  /* 0x00000022000f7308 */ /* 0x000e620000000800 */
[----:B0-----:R-:W-:Y:S02]  /*11f0*/  IMAD.SHL.U32 R32, R11, 0x800000, RZ ;  /* 0x008000000b207824 */ /* 0x001fe400078e00ff */
[----:B------:R-:W-:Y:S02]  /*1200*/  FADD R11, R7, R4 ;  /* 0x00000004070b7221 */ /* 0x000fe40000000000 */
[----:B--2---:R-:W-:-:S03]  /*1210*/  FMUL R6, R32, R31 ;  /* 0x0000001f20067220 */ /* 0x004fc60000400000 */
[----:B------:R-:W0:Y:S01]  /*1220*/  MUFU.EX2 R13, R13 ;  /* 0x0000000d000d7308 */ /* 0x000e220000000800 */
[----:B---3--:R-:W-:Y:S01]  /*1230*/  FMUL R7, R14, R9 ;  /* 0x000000090e077220 */ /* 0x008fe20000400000 */
[----:B------:R-:W-:-:S04]  /*1240*/  FADD R12, R11, R6 ;  /* 0x000000060b0c7221 */ /* 0x000fc80000000000 */
[----:B------:R-:W-:Y:S01]  /*1250*/  FADD R12, R12, R7 ;  /* 0x000000070c0c7221 */ /* 0x000fe20000000000 */
[----:B-1----:R-:W-:Y:S01]  /*1260*/  FMUL R9, R30, R15 ;  /* 0x0000000f1e097220 */ /* 0x002fe20000400000 */
        /* <DEDUP_REMOVED lines=12> */
.L_x_32448:
        /* <DEDUP_REMOVED lines=12> */
[----:B0-----:R-:W-:Y:S05]  /*13f0*/  CALL.REL.NOINC `($__internal_522_$__cuda_sm3x_div_rn_noftz_f32_slowpath) ;  /* 0x0000001400447944 */ /* 0x001fea0003c00000 */
[----:B------:R-:W-:-:S07]  /*1400*/  MOV R11, R5 ;  /* 0x00000005000b7202 */ /* 0x000fce0000000f00 */
.L_x_32419:
[----:B------:R-:W-:Y:S05]  /*1410*/  BSYNC.RECONVERGENT B1 ;  /* 0x0000000000017941 */ /* 0x000fea0003800200 */
.L_x_32418:
        /* <DEDUP_REMOVED lines=12> */
[----:B0-----:R-:W-:Y:S05]  /*14e0*/  CALL.REL.NOINC `($__internal_522_$__cuda_sm3x_div_rn_noftz_f32_slowpath) ;  /* 0x0000001400087944 */ /* 0x001fea0003c00000 */
[----:B------:R-:W-:-:S07]  /*14f0*/  MOV R15, R5 ;  /* 0x00000005000f7202 */ /* 0x000fce0000000f00 */
.L_x_32421:
[----:B------:R-:W-:Y:S05]  /*1500*/  BSYNC.RECONVERGENT B1 ;  /* 0x0000000000017941 */ /* 0x000fea0003800200 */
.L_x_32420:
        /* <DEDUP_REMOVED lines=14> */
.L_x_32423:
[----:B------:R-:W-:Y:S05]  /*15f0*/  BSYNC.RECONVERGENT B1 ;  /* 0x0000000000017941 */ /* 0x000fea0003800200 */
.L_x_32422:
        /* <DEDUP_REMOVED lines=14> */
.L_x_32425:
[----:B------:R-:W-:Y:S05]  /*16e0*/  BSYNC.RECONVERGENT B1 ;  /* 0x0000000000017941 */ /* 0x000fea0003800200 */
.L_x_32424:
        /* <DEDUP_REMOVED lines=14> */
.L_x_32427:
[----:B------:R-:W-:Y:S05]  /*17d0*/  BSYNC.RECONVERGENT B1 ;  /* 0x0000000000017941 */ /* 0x000fea0003800200 */
.L_x_32426:
        /* <DEDUP_REMOVED lines=14> */
.L_x_32429:
[----:B------:R-:W-:Y:S05]  /*18c0*/  BSYNC.RECONVERGENT B1 ;  /* 0x0000000000017941 */ /* 0x000fea0003800200 */
.L_x_32428:
        /* <DEDUP_REMOVED lines=14> */
.L_x_32431:
[----:B------:R-:W-:Y:S05]  /*19b0*/  BSYNC.RECONVERGENT B1 ;  /* 0x0000000000017941 */ /* 0x000fea0003800200 */
.L_x_32430:
        /* <DEDUP_REMOVED lines=14> */
.L_x_32433:
[----:B------:R-:W-:Y:S05]  /*1aa0*/  BSYNC.RECONVERGENT B1 ;  /* 0x0000000000017941 */ /* 0x000fea0003800200 */
.L_x_32432:
        /* <DEDUP_REMOVED lines=14> */
.L_x_32435:
[----:B------:R-:W-:Y:S05]  /*1b90*/  BSYNC.RECONVERGENT B1 ;  /* 0x0000000000017941 */ /* 0x000fea0003800200 */
.L_x_32434:
        /* <DEDUP_REMOVED lines=22> */
[----:B------:R-:W-:-:S02]  /*1d00*/  ISETP.GE.AND.EX P5, PT, RZ, UR45, PT, P5 ;  /* 0x0000002dff007c0c */ /* 0x000fc4000bfa6350 */
        /* <DEDUP_REMOVED lines=14> */
[----:B------:R-:W-:-:S02]  /*1df0*/  IADD3 R18, P0, PT, R19, R18, RZ ;  /* 0x0000001213127210 */ /* 0x000fc40007f1e0ff */
[----:B------:R-:W-:Y:S02]  /*1e00*/  @!P1 R2UR UR10, R16 ;  /* 0x00000000100a92ca */ /* 0x000fe400000e0000 */
[----:B------:R-:W-:Y:S02]  /*1e10*/  LEA.HI.X.SX32 R10, R19, R10, 0x1, P0 ;  /* 0x0000000a130a7211 */ /* 0x000fe400000f0eff */
[----:B------:R-:W-:Y:S01]  /*1e20*/  ISETP.GE.U32.AND P0, PT, R18, UR46, PT ;  /* 0x0000002e12007c0c */ /* 0x000fe2000bf06070 */
[----:B------:R2:W-:Y:S01]  /*1e30*/  @!P5 STG.E desc[UR4][R4.64+0x100], R29 ;  /* 0x0001001d0400d986 */ /* 0x0005e2000c101904 */
[C---:B------:R-:W-:Y:S02]  /*1e40*/  @!P1 R2UR UR11, R17.reuse ;  /* 0x00000000110b92ca */ /* 0x040fe400000e0000 */
[----:B------:R-:W-:Y:S01]  /*1e50*/  @!P2 R2UR UR12, R16 ;  /* 0x00000000100ca2ca */ /* 0x000fe200000e0000 */
[----:B------:R2:W-:Y:S01]  /*1e60*/  @!P6 STG.E desc[UR6][R4.64+0x180], R31 ;  /* 0x0001801f0400e986 */ /* 0x0005e2000c101906 */
        /* <DEDUP_REMOVED lines=12> */
.L_x_32416:
[----:B------:R-:W-:Y:S05]  /*1f30*/  EXIT ;  /* 0x000000000000794d */ /* 0x000fea0003800000 */
.L_x_32417:
[----:B------:R-:W-:Y:S01]  /*1f40*/  BSSY B1, `(.L_x_32437) ;  /* 0x0000007000017945 */ /* 0x000fe20003800000 */
[----:B------:R-:W-:Y:S01]  /*1f50*/  IMAD.MOV.U32 R12, RZ, RZ, 0x10 ;  /* 0x00000010ff0c7424 */ /* 0x000fe200078e00ff */
[----:B------:R-:W-:Y:S02]  /*1f60*/  MOV R11, 0x1f ;  /* 0x0000001f000b7802 */ /* 0x000fe40000000f00 */
[----:B------:R-:W-:-:S07]  /*1f70*/  MOV R15, 0xffffffff ;  /* 0xffffffff000f7802 */ /* 0x000fce0000000f00 */
[----:B------:R-:W-:Y:S05]  /*1f80*/  WARPSYNC.COLLECTIVE R15, `(.L_x_32438) ;  /* 0x000000000f087348 */ /* 0x000fea0003c00000 */
[----:B------:R0:W1:Y:S02]  /*1f90*/  SHFL.BFLY P6, R14, R13, R12, R11 ;  /* 0x0c00000c0d0e7389 */ /* 0x00006400000c000b */
[----:B01----:R-:W-:Y:S05]  /*1fa0*/  ENDCOLLECTIVE ;  /* 0x000000000000791b */ /* 0x003fea0003800000 */
.L_x_32438:
[----:B------:R-:W-:Y:S05]  /*1fb0*/  BSYNC B1 ;  /* 0x0000000000017941 */ /* 0x000fea0003800000 */
.L_x_32437:
[----:B------:R-:W-:Y:S01]  /*1fc0*/  FMNMX R13, R14, R13, !PT ;  /* 0x0000000d0e0d7209 */ /* 0x000fe20007800000 */
[----:B------:R-:W-:Y:S01]  /*1fd0*/  IMAD.MOV.U32 R12, RZ, RZ, 0x8 ;  /* 0x00000008ff0c7424 */ /* 0x000fe200078e00ff */
[----:B------:R-:W-:Y:S02]  /*1fe0*/  MOV R11, 0x1f ;  /* 0x0000001f000b7802 */ /* 0x000fe40000000f00 */
[----:B------:R-:W-:-:S07]  /*1ff0*/  MOV R15, 0xffffffff ;  /* 0xffffffff000f7802 */ /* 0x000fce0000000f00 */
[----:B------:R-:W-:Y:S05]  /*2000*/  WARPSYNC.COLLECTIVE R15, `(.L_x_32439) ;  /* 0x000000000f087348 */ /* 0x000fea0003c00000 */
[----:B------:R0:W1:Y:S02]  /*2010*/  SHFL.BFLY P6, R14, R13, R12, R11 ;  /* 0x0c00000c0d0e7389 */ /* 0x00006400000c000b */
[----:B01----:R-:W-:Y:S05]  /*2020*/  ENDCOLLECTIVE ;  /* 0x000000000000791b */ /* 0x003fea0003800000 */
.L_x_32439:
[----:B------:R-:W-:Y:S01]  /*2030*/  HFMA2 R12, -RZ, RZ, 0, 2.384185791015625e-07 ;  /* 0x00000004ff0c7431 */ /* 0x000fe200000001ff */
[----:B------:R-:W-:-:S05]  /*2040*/  FMNMX R0, R13, R14, !PT ;  /* 0x0000000e0d007209 */ /* 0x000fca0007800000 */
[----:B------:R-:W-:-:S07]  /*2050*/  IMAD.MOV.U32 R13, RZ, RZ, R0 ;  /* 0x000000ffff0d7224 */ /* 0x000fce00078e0000 */
[----:B------:R-:W-:Y:S05]  /*2060*/  WARPSYNC.COLLECTIVE R15, `(.L_x_32440) ;  /* 0x000000000f087348 */ /* 0x000fea0003c00000 */
[----:B------:R0:W1:Y:S02]  /*2070*/  SHFL.BFLY P6, R14, R13, R12, R11 ;  /* 0x0c00000c0d0e7389 */ /* 0x00006400000c000b */
[----:B01----:R-:W-:Y:S05]  /*2080*/  ENDCOLLECTIVE ;  /* 0x000000000000791b */ /* 0x003fea0003800000 */
.L_x_32440:
[----:B------:R-:W-:Y:S01]  /*2090*/  IMAD.MOV.U32 R12, RZ, RZ, 0x2 ;  /* 0x00000002ff0c7424 */ /* 0x000fe200078e00ff */
[----:B------:R-:W-:-:S04]  /*20a0*/  FMNMX R2, R0, R14, !PT ;  /* 0x0000000e00027209 */ /* 0x000fc80007800000 */
[----:B------:R-:W-:-:S07]  /*20b0*/  MOV R13, R2 ;  /* 0x00000002000d7202 */ /* 0x000fce0000000f00 */
[----:B------:R-:W-:Y:S05]  /*20c0*/  WARPSYNC.COLLECTIVE R15, `(.L_x_32441) ;  /* 0x000000000f087348 */ /* 0x000fea0003c00000 */
[----:B------:R0:W1:Y:S02]  /*20d0*/  SHFL.BFLY P6, R14, R13, R12, R11 ;  /* 0x0c00000c0d0e7389 */ /* 0x00006400000c000b */
[----:B01----:R-:W-:Y:S05]  /*20e0*/  ENDCOLLECTIVE ;  /* 0x000000000000791b */ /* 0x003fea0003800000 */
.L_x_32441:
[----:B------:R-:W-:Y:S01]  /*20f0*/  HFMA2 R12, -RZ, RZ, 0, 5.9604644775390625e-08 ;  /* 0x00000001ff0c7431 */ /* 0x000fe200000001ff */
[----:B------:R-:W-:-:S04]  /*2100*/  FMNMX R3, R2, R14, !PT ;  /* 0x0000000e02037209 */ /* 0x000fc80007800000 */
[----:B------:R-:W-:-:S07]  /*2110*/  MOV R13, R3 ;  /* 0x00000003000d7202 */ /* 0x000fce0000000f00 */
[----:B------:R-:W-:Y:S05]  /*2120*/  WARPSYNC.COLLECTIVE R15, `(.L_x_32442) ;  /* 0x000000000f087348 */ /* 0x000fea0003c00000 */
[----:B------:R0:W1:Y:S02]  /*2130*/  SHFL.BFLY P6, R14, R13, R12, R11 ;  /* 0x0c00000c0d0e7389 */ /* 0x00006400000c000b */
[----:B01----:R-:W-:Y:S05]  /*2140*/  ENDCOLLECTIVE ;  /* 0x000000000000791b */ /* 0x003fea0003800000 */
.L_x_32442:
        /* <DEDUP_REMOVED lines=60> */
[----:B------:R-:W-:Y:S01]  /*2510*/  FFMA.SAT R13, R14, R11, 0.5 ;  /* 0x3f0000000e0d7423 */ /* 0x000fe2000000200b */
[----:B------:R-:W0:Y:S01]  /*2520*/  MUFU.EX2 R15, R15 ;  /* 0x0000000f000f7308 */ /* 0x000e220000000800 */
[----:B------:R-:W-:-:S04]  /*2530*/  FADD R30, R9, -12583039 ;  /* 0xcb40007f091e7421 */ /* 0x000fc80000000000 */
[----:B------:R-:W-:-:S04]  /*2540*/  FFMA R30, R7, 1.4426950216293334961, -R30 ;  /* 0x3fb8aa3b071e7823 */ /* 0x000fc8000000081e */
[----:B------:R-:W-:Y:S01]  /*2550*/  FFMA R30, R7, 1.925963033500011079e-08, R30 ;  /* 0x32a57060071e7823 */ /* 0x000fe2000000001e */
[----:B------:R-:W-:Y:S01]  /*2560*/  SHF.L.U32 R7, R9, 0x17, RZ ;  /* 0x0000001709077819 */ /* 0x000fe200000006ff */
[----:B------:R-:W-:-:S04]  /*2570*/  FFMA.SAT R9, R8, R11, 0.5 ;  /* 0x3f00000008097423 */ /* 0x000fc8000000200b */
[-C--:B------:R-:W-:Y:S01]  /*2580*/  FFMA.RM R11, R9, R12.reuse, 12582913 ;  /* 0x4b400001090b7423 */ /* 0x080fe2000000400c */
[----:B------:R-:W-:Y:S01]  /*2590*/  FFMA.RM R12, R13, R12, 12582913 ;  /* 0x4b4000010d0c7423 */ /* 0x000fe2000000400c */
[----:B------:R-:W1:Y:S01]  /*25a0*/  MUFU.EX2 R30, R30 ;  /* 0x0000001e001e7308 */ /* 0x000e620000000800 */
[----:B0-----:R-:W-:Y:S01]  /*25b0*/  FMUL R6, R6, R15 ;  /* 0x0000000f06067220 */ /* 0x001fe20000400000 */
[----:B------:R-:W-:Y:S01]  /*25c0*/  FADD R9, R11, -12583039 ;  /* 0xcb40007f0b097421 */ /* 0x000fe20000000000 */
[----:B------:R-:W-:-:S03]  /*25d0*/  MOV R15, 0xffffffff ;  /* 0xffffffff000f7802 */ /* 0x000fc60000000f00 */
[----:B------:R-:W-:-:S04]  /*25e0*/  FFMA R9, R8, 1.4426950216293334961, -R9 ;  /* 0x3fb8aa3b08097823 */ /* 0x000fc80000000809 */
[----:B------:R-:W-:Y:S01]  /*25f0*/  FFMA R13, R8, 1.925963033500011079e-08, R9 ;  /* 0x32a57060080d7823 */ /* 0x000fe20000000009 */
[----:B------:R-:W-:-:S04]  /*2600*/  FADD R9, R12, -12583039 ;  /* 0xcb40007f0c097421 */ /* 0x000fc80000000000 */
        /* <DEDUP_REMOVED lines=9> */
[----:B------:R-:W-:-:S03]  /*26a0*/  IMAD.SHL.U32 R8, R11, 0x800000, RZ ;  /* 0x008000000b087824 */ /* 0x000fc600078e00ff */
[----:B------:R-:W-:Y:S01]  /*26b0*/  FADD R11, R9, R4 ;  /* 0x00000004090b7221 */ /* 0x000fe20000000000 */
[----:B0-----:R-:W-:-:S03]  /*26c0*/  FMUL R9, R8, R13 ;  /* 0x0000000d08097220 */ /* 0x001fc60000400000 */
[----:B------:R-:W-:Y:S01]  /*26d0*/  FADD R8, R11, R6 ;  /* 0x000000060b087221 */ /* 0x000fe20000000000 */
[----:B------:R-:W-:-:S03]  /*26e0*/  SHF.L.U32 R11, R12, 0x17, RZ ;  /* 0x000000170c0b7819 */ /* 0x000fc600000006ff */
[----:B------:R-:W-:Y:S02]  /*26f0*/  FADD R12, R8, R7 ;  /* 0x00000007080c7221 */ /* 0x000fe40000000000 */
[----:B-1----:R-:W-:Y:S01]  /*2700*/  FMUL R8, R11, R14 ;  /* 0x0000000e0b087220 */ /* 0x002fe20000400000 */
[----:B------:R-:W-:Y:S02]  /*2710*/  IMAD.MOV.U32 R11, RZ, RZ, 0x1f ;  /* 0x0000001fff0b7424 */ /* 0x000fe400078e00ff */
[----:B------:R-:W-:Y:S01]  /*2720*/  FADD R13, R12, R9 ;  /* 0x000000090c0d7221 */ /* 0x000fe20000000000 */
[----:B------:R-:W-:-:S03]  /*2730*/  HFMA2 R12, -RZ, RZ, 0, 9.5367431640625e-07 ;  /* 0x00000010ff0c7431 */ /* 0x000fc600000001ff */
[----:B------:R-:W-:-:S07]  /*2740*/  FADD R13, R13, R8 ;  /* 0x000000080d0d7221 */ /* 0x000fce0000000000 */
[----:B------:R-:W-:Y:S05]  /*2750*/  WARPSYNC.COLLECTIVE R15, `(.L_x_32443) ;  /* 0x000000000f087348 */ /* 0x000fea0003c00000 */
[----:B------:R0:W1:Y:S02]  /*2760*/  SHFL.BFLY P6, R14, R13, R12, R11 ;  /* 0x0c00000c0d0e7389 */ /* 0x00006400000c000b */
[----:B01----:R-:W-:Y:S05]  /*2770*/  ENDCOLLECTIVE ;  /* 0x000000000000791b */ /* 0x003fea0003800000 */
.L_x_32443:
[----:B------:R-:W-:Y:S02]  /*2780*/  IMAD.MOV.U32 R12, RZ, RZ, 0x8 ;  /* 0x00000008ff0c7424 */ /* 0x000fe400078e00ff */
[----:B------:R-:W-:-:S05]  /*2790*/  FADD R29, R13, R14 ;  /* 0x0000000e0d1d7221 */ /* 0x000fca0000000000 */
[----:B------:R-:W-:-:S07]  /*27a0*/  MOV R13, R29 ;  /* 0x0000001d000d7202 */ /* 0x000fce0000000f00 */
[----:B------:R-:W-:Y:S05]  /*27b0*/  WARPSYNC.COLLECTIVE R15, `(.L_x_32444) ;  /* 0x000000000f087348 */ /* 0x000fea0003c00000 */
[----:B------:R0:W1:Y:S02]  /*27c0*/  SHFL.BFLY P6, R14, R13, R12, R11 ;  /* 0x0c00000c0d0e7389 */ /* 0x00006400000c000b */
[----:B01----:R-:W-:Y:S05]  /*27d0*/  ENDCOLLECTIVE ;  /* 0x000000000000791b */ /* 0x003fea0003800000 */
.L_x_32444:
[----:B------:R-:W-:Y:S02]  /*27e0*/  HFMA2 R12, -RZ, RZ, 0, 2.384185791015625e-07 ;  /* 0x00000004ff0c7431 */ /* 0x000fe400000001ff */
[----:B------:R-:W-:-:S05]  /*27f0*/  FADD R30, R29, R14 ;  /* 0x0000000e1d1e7221 */ /* 0x000fca0000000000 */
[----:B------:R-:W-:-:S07]  /*2800*/  MOV R13, R30 ;  /* 0x0000001e000d7202 */ /* 0x000fce0000000f00 */
[----:B------:R-:W-:Y:S05]  /*2810*/  WARPSYNC.COLLECTIVE R15, `(.L_x_32445) ;  /* 0x000000000f087348 */ /* 0x000fea0003c00000 */
[----:B------:R0:W1:Y:S02]  /*2820*/  SHFL.BFLY P6, R14, R13, R12, R11 ;  /* 0x0c00000c0d0e7389 */ /* 0x00006400000c000b */
[----:B01----:R-:W-:Y:S05]  /*2830*/  ENDCOLLECTIVE ;  /* 0x000000000000791b */ /* 0x003fea0003800000 */
.L_x_32445:
[----:B------:R-:W-:Y:S01]  /*2840*/  MOV R12, 0x2 ;  /* 0x00000002000c7802 */ /* 0x000fe20000000f00 */
[----:B------:R-:W-:-:S04]  /*2850*/  FADD R31, R30, R14 ;  /* 0x0000000e1e1f7221 */ /* 0x000fc80000000000 */
[----:B------:R-:W-:-:S07]  /*2860*/  IMAD.MOV.U32 R13, RZ, RZ, R31 ;  /* 0x000000ffff0d7224 */ /* 0x000fce00078e001f */
[----:B------:R-:W-:Y:S05]  /*2870*/  WARPSYNC.COLLECTIVE R15, `(.L_x_32446) ;  /* 0x000000000f087348 */ /* 0x000fea0003c00000 */
[----:B------:R0:W1:Y:S02]  /*2880*/  SHFL.BFLY P6, R14, R13, R12, R11 ;  /* 0x0c00000c0d0e7389 */ /* 0x00006400000c000b */
[----:B01----:R-:W-:Y:S05]  /*2890*/  ENDCOLLECTIVE ;  /* 0x000000000000791b */ /* 0x003fea0003800000 */
.L_x_32446:
[----:B------:R-:W-:Y:S02]  /*28a0*/  IMAD.MOV.U32 R12, RZ, RZ, 0x1 ;  /* 0x00000001ff0c7424 */ /* 0x000fe400078e00ff */
[----:B------:R-:W-:-:S05]  /*28b0*/  FADD R32, R31, R14 ;  /* 0x0000000e1f207221 */ /* 0x000fca0000000000 */
[----:B------:R-:W-:-:S07]  /*28c0*/  MOV R13, R32 ;  /* 0x00000020000d7202 */ /* 0x000fce0000000f00 */
[----:B------:R-:W-:Y:S05]  /*28d0*/  WARPSYNC.COLLECTIVE R15, `(.L_x_32447) ;  /* 0x000000000f087348 */ /* 0x000fea0003c00000 */
[----:B------:R0:W1:Y:S02]  /*28e0*/  SHFL.BFLY P6, R14, R13, R12, R11 ;  /* 0x0c00000c0d0e7389 */ /* 0x00006400000c000b */
[----:B01----:R-:W-:Y:S05]  /*28f0*/  ENDCOLLECTIVE ;  /* 0x000000000000791b */ /* 0x003fea0003800000 */
.L_x_32447:
[----:B------:R-:W-:Y:S05]  /*2900*/  BRA `(.L_x_32448) ;  /* 0xffffffe800887947 */ /* 0x000fea000383ffff */
        .weak           $__internal_522_$__cuda_sm3x_div_rn_noftz_f32_slowpath
        .type           $__internal_522_$__cuda_sm3x_div_rn_noftz_f32_slowpath,@function
        .size           $__internal_522_$__cuda_sm3x_div_rn_noftz_f32_slowpath,(.L_x_37899 - $__internal_522_$__cuda_sm3x_div_rn_noftz_f32_slowpath)
$__internal_522_$__cuda_sm3x_div_rn_noftz_f32_slowpath:
        /* <DEDUP_REMOVED lines=34> */
.L_x_32450:
        /* <DEDUP_REMOVED lines=51> */
.L_x_32457:
[----:B------:R-:W-:-:S04]  /*2e60*/  LOP3.LUT R5, R5, 0x80000000, RZ, 0xc0, !PT ;  /* 0x8000000005057812 */ /* 0x000fc800078ec0ff */
[----:B------:R-:W-:Y:S01]  /*2e70*/  LOP3.LUT R5, R5, 0x7f800000, RZ, 0xfc, !PT ;  /* 0x7f80000005057812 */ /* 0x000fe200078efcff */
[----:B------:R-:W-:Y:S06]  /*2e80*/  BRA `(.L_x_32458) ;  /* 0x0000000000047947 */ /* 0x000fec0003800000 */
.L_x_32456:
[----:B------:R-:W-:-:S07]  /*2e90*/  IMAD R5, R13, 0x800000, R5 ;  /* 0x008000000d057824 */ /* 0x000fce00078e0205 */
.L_x_32458:
[----:B------:R-:W-:Y:S05]  /*2ea0*/  BSYNC.RECONVERGENT B3 ;  /* 0x0000000000037941 */ /* 0x000fea0003800200 */
.L_x_32455:
[----:B------:R-:W-:Y:S05]  /*2eb0*/  BRA `(.L_x_32459) ;  /* 0x0000000000207947 */ /* 0x000fea0003800000 */
.L_x_32454:
[----:B------:R-:W-:-:S04]  /*2ec0*/  LOP3.LUT R5, R12, 0x80000000, R5, 0x48, !PT ;  /* 0x800000000c057812 */ /* 0x000fc800078e4805 */
[----:B------:R-:W-:Y:S01]  /*2ed0*/  LOP3.LUT R5, R5, 0x7f800000, RZ, 0xfc, !PT ;  /* 0x7f80000005057812 */ /* 0x000fe200078efcff */
[----:B------:R-:W-:Y:S06]  /*2ee0*/  BRA `(.L_x_32459) ;  /* 0x0000000000147947 */ /* 0x000fec0003800000 */
.L_x_32453:
[----:B------:R-:W-:Y:S01]  /*2ef0*/  LOP3.LUT R5, R12, 0x80000000, R5, 0x48, !PT ;  /* 0x800000000c057812 */ /* 0x000fe200078e4805 */
[----:B------:R-:W-:Y:S06]  /*2f00*/  BRA `(.L_x_32459) ;  /* 0x00000000000c7947 */ /* 0x000fec0003800000 */
.L_x_32452:
[----:B------:R-:W0:Y:S01]  /*2f10*/  MUFU.RSQ R5, -QNAN ;  /* 0xffc0000000057908 */ /* 0x000e220000001400 */
[----:B------:R-:W-:Y:S05]  /*2f20*/  BRA `(.L_x_32459) ;  /* 0x0000000000047947 */ /* 0x000fea0003800000 */
.L_x_32451:
[----:B------:R-:W-:-:S07]  /*2f30*/  FADD.FTZ R5, R5, R12 ;  /* 0x0000000c05057221 */ /* 0x000fce0000010000 */
.L_x_32459:
[----:B------:R-:W-:Y:S05]  /*2f40*/  BSYNC.RECONVERGENT B2 ;  /* 0x0000000000027941 */ /* 0x000fea0003800200 */
.L_x_32449:
[----:B------:R-:W-:Y:S01]  /*2f50*/  HFMA2 R13, -RZ, RZ, 0, 0 ;  /* 0x00000000ff0d7431 */ /* 0x000fe200000001ff */
[----:B------:R-:W-:-:S04]  /*2f60*/  MOV R12, R14 ;  /* 0x0000000e000c7202 */ /* 0x000fc80000000f00 */
[----:B0-----:R-:W-:Y:S05]  /*2f70*/  RET.REL.NODEC R12 `(_Z15SoftmaxWarpImplI24ElementwiseScaleMaskLoadIffbE11DirectStoreIffEfLi1ELi9ELi32ELi1ELb1EL9Algorithm0EEvT_T0_ll) ;  /* 0xffffffd00c207950 */ /* 0x001fea0003c3ffff */
.L_x_32460:
        /* <DEDUP_REMOVED lines=16> */
.L_x_37899:


//--------------------- .text._Z15SoftmaxWarpImplI24ElementwiseScaleMaskLoadIffbE11DirectStoreIffEfLi1ELi9ELi32ELi1ELb0EL9Algorithm0EEvT_T0_ll --------------------------
	.section	.text._Z15SoftmaxWarpImplI24ElementwiseScaleMaskLoadIffbE11DirectStoreIffEfLi1ELi9ELi32ELi1ELb0EL9Algorithm0EEvT_T0_ll,"ax",@progbits
	.align	128
        .global         _Z15SoftmaxWarpImplI24ElementwiseScaleMaskLoadIffbE11DirectStoreIffEfLi1ELi9ELi32ELi1ELb0EL9Algorithm0EEvT_T0_ll
        .type           _Z15SoftmaxWarpImplI24ElementwiseScaleMaskLoadIffbE11DirectStoreIffEfLi1ELi9ELi32ELi1ELb0EL9Algorithm0EEvT_T0_ll,@function
        .size           _Z15SoftmaxWarpImplI24ElementwiseScaleMaskLoadIffbE11DirectStoreIffEfLi1ELi9ELi32ELi1ELb0EL9Algorithm0EEvT_T0_ll,(.L_x_37900 - _Z15SoftmaxWarpImplI24ElementwiseScaleMaskLoadIffbE11DirectStoreIffEfLi1ELi9ELi32ELi1ELb0EL9Algorithm0EEvT_T0_ll)
        .other          _Z15SoftmaxWarpImplI24ElementwiseScaleMaskLoadIffbE11DirectStoreIffEfLi1ELi9ELi32ELi1ELb0EL9Algorithm0EEvT_T0_ll,@"STO_CUDA_ENTRY STV_DEFAULT"
_Z15SoftmaxWarpImplI24ElementwiseScaleMaskLoadIffbE11DirectStoreIffEfLi1ELi9ELi32ELi1ELb0EL9Algorithm0EEvT_T0_ll:
.text._Z15SoftmaxWarpImplI24ElementwiseScaleMaskLoadIffbE11DirectStoreIffEfLi1ELi9ELi32ELi1ELb0EL9Algorithm0EEvT_T0_ll:
        /* <DEDUP_REMOVED lines=24> */
.L_x_32461:
        /* <DEDUP_REMOVED lines=13> */
.L_x_32481:
[----:B---3--:R-:W3:Y:S01]  /*0250*/  LDC.64 R2, c[0x0][0x390] ;  /* 0x0000e400ff027b82 */ /* 0x008ee20000000a00 */
[----:B------:R-:W-:Y:S01]  /*0260*/  HFMA2 R19, -RZ, RZ, 0, 0 ;  /* 0x00000000ff137431 */ /* 0x000fe200000001ff */
[----:B--2---:R-:W-:Y:S02]  /*0270*/  R2UR UR4, R16 ;  /* 0x00000000100472ca */ /* 0x004fe400000e0000 */
[----:B------:R-:W-:Y:S01]  /*0280*/  R2UR UR5, R17 ;  /* 0x00000000110572ca */ /* 0x000fe200000e0000 */
[-C--:B---3--:R-:W-:Y:S02]  /*0290*/  IMAD R0, R21, R2.reuse, RZ ;  /* 0x0000000215007224 */ /* 0x088fe400078e02ff */
[----:B-1----:R-:W-:-:S04]  /*02a0*/  IMAD.WIDE.U32 R4, R10, R2, R18 ;  /* 0x000000020a047225 */ /* 0x002fc800078e0012 */
        /* <DEDUP_REMOVED lines=12> */
[C---:B------:R-:W-:Y:S01]  /*0370*/  R2UR UR10, R16.reuse ;  /* 0x00000000100a72ca */ /* 0x040fe200000e0000 */
[----:B------:R-:W3:Y:S01]  /*0380*/  LDG.E.U8 R7, desc[UR12][R8.64+0x40] ;  /* 0x0000400c08077981 */ /* 0x000ee2000c1e1100 */
[C---:B------:R-:W-:Y:S02]  /*0390*/  R2UR UR11, R17.reuse ;  /* 0x00000000110b72ca */ /* 0x040fe400000e0000 */
[C---:B------:R-:W-:Y:S02]  /*03a0*/  R2UR UR14, R16.reuse ;  /* 0x00000000100e72ca */ /* 0x040fe400000e0000 */
[C---:B------:R-:W-:Y:S02]  /*03b0*/  R2UR UR15, R17.reuse ;  /* 0x00000000110f72ca */ /* 0x040fe400000e0000 */
[----:B------:R-:W-:Y:S01]  /*03c0*/  R2UR UR16, R16 ;  /* 0x00000000101072ca */ /* 0x000fe200000e0000 */
[----:B------:R-:W4:Y:S01]  /*03d0*/  LDG.E.U8 R23, desc[UR8][R8.64+0x20] ;  /* 0x0000200808177981 */ /* 0x000f22000c1e1100 */
[----:B------:R-:W-:-:S02]  /*03e0*/  R2UR UR17, R17 ;  /* 0x00000000111172ca */ /* 0x000fc400000e0000 */
[----:B------:R-:W-:Y:S02]  /*03f0*/  LEA.HI.X R3, R4, UR37, R3, 0x2, P0 ;  /* 0x0000002504037c11 */ /* 0x000fe400080f1403 */
        /* <DEDUP_REMOVED lines=26> */
[----:B------:R-:W5:Y:S04]  /*05a0*/  LDG.E R30, desc[UR22][R2.64+0x280] ;  /* 0x00028016021e7981 */ /* 0x000f68000c1e1900 */
[----:B------:R-:W5:Y:S04]  /*05b0*/  LDG.E.U8 R13, desc[UR20][R8.64+0x80] ;  /* 0x00008014080d7981 */ /* 0x000f68000c1e1100 */
[----:B------:R-:W5:Y:S04]  /*05c0*/  LDG.E.U8 R15, desc[UR24][R8.64+0xa0] ;  /* 0x0000a018080f7981 */ /* 0x000f68000c1e1100 */
[----:B------:R-:W5:Y:S04]  /*05d0*/  LDG.E R6, desc[UR30][R2.64+0x380] ;  /* 0x0003801e02067981 */ /* 0x000f68000c1e1900 */
[----:B------:R-:W5:Y:S04]  /*05e0*/  LDG.E.U8 R25, desc[UR32][R8.64+0xe0] ;  /* 0x0000e02008197981 */ /* 0x000f68000c1e1100 */
[----:B------:R-:W5:Y:S04]  /*05f0*/  LDG.E R32, desc[UR26][R2.64+0x300] ;  /* 0x0003001a02207981 */ /* 0x000f68000c1e1900 */
[----:B------:R1:W5:Y:S01]  /*0600*/  LDG.E R0, desc[UR4][R2.64+0x400] ;  /* 0x0004000402007981 */ /* 0x000362000c1e1900 */
[----:B------:R-:W-:Y:S01]  /*0610*/  UMOV UR4, 0xffffffff ;  /* 0xffffffff00047882 */ /* 0x000fe20000000000 */
[----:B--2---:R-:W-:-:S02]  /*0620*/  ISETP.NE.AND P6, PT, R5, RZ, PT ;  /* 0x000000ff0500720c */ /* 0x004fc40003fc5270 */
[----:B------:R-:W5:Y:S01]  /*0630*/  LDC.64 R4, c[0x0][0x398] ;  /* 0x0000e600ff047b82 */ /* 0x000f620000000a00 */
[----:B---3--:R-:W-:Y:S02]  /*0640*/  ISETP.NE.AND P1, PT, R7, RZ, PT ;  /* 0x000000ff0700720c */ /* 0x008fe40003f25270 */
[----:B----4-:R-:W-:Y:S01]  /*0650*/  ISETP.NE.AND P0, PT, R23, RZ, PT ;  /* 0x000000ff1700720c */ /* 0x010fe20003f05270 */
[-C--:B-----5:R-:W-:Y:S01]  /*0660*/  FMUL R7, R14, R5.reuse ;  /* 0x000000050e077220 */ /* 0x0a0fe20000400000 */
[----:B------:R-:W-:-:S04]  /*0670*/  FMUL R23, R12, R5 ;  /* 0x000000050c177220 */ /* 0x000fc80000400000 */
[-C--:B------:R-:W-:Y:S01]  /*0680*/  FSEL R28, R7, R4.reuse, P0 ;  /* 0x00000004071c7208 */ /* 0x080fe20000000000 */
[-C--:B------:R-:W-:Y:S01]  /*0690*/  FMUL R7, R22, R5.reuse ;  /* 0x0000000516077220 */ /* 0x080fe20000400000 */
[-C--:B------:R-:W-:Y:S01]  /*06a0*/  FSEL R23, R23, R4.reuse, P6 ;  /* 0x0000000417177208 */ /* 0x080fe20003000000 */
[----:B-1----:R-:W-:Y:S01]  /*06b0*/  FMUL R3, R24, R5 ;  /* 0x0000000518037220 */ /* 0x002fe20000400000 */
[----:B------:R-:W-:Y:S02]  /*06c0*/  ISETP.NE.AND P2, PT, R11, RZ, PT ;  /* 0x000000ff0b00720c */ /* 0x000fe40003f45270 */
[----:B------:R-:W-:Y:S02]  /*06d0*/  FSEL R7, R7, R4, P1 ;  /* 0x0000000407077208 */ /* 0x000fe40000800000 */
[----:B------:R-:W-:Y:S02]  /*06e0*/  ISETP.NE.AND P5, PT, R19, RZ, PT ;  /* 0x000000ff1300720c */ /* 0x000fe40003fa5270 */
[----:B------:R-:W-:-:S02]  /*06f0*/  FMNMX3 R2, R23, -INF , R28, !PT ;  /* 0xff80000017027876 */ /* 0x000fc4000780001c */
[----:B------:R-:W-:Y:S01]  /*0700*/  ISETP.NE.AND P0, PT, R27, RZ, PT ;  /* 0x000000ff1b00720c */ /* 0x000fe20003f05270 */
[-C--:B------:R-:W-:Y:S01]  /*0710*/  FMUL R19, R26, R5.reuse ;  /* 0x000000051a137220 */ /* 0x080fe20000400000 */
[-C--:B------:R-:W-:Y:S01]  /*0720*/  FSEL R26, R3, R4.reuse, P2 ;  /* 0x00000004031a7208 */ /* 0x080fe20001000000 */
[-C--:B------:R-:W-:Y:S01]  /*0730*/  FMUL R9, R30, R5.reuse ;  /* 0x000000051e097220 */ /* 0x080fe20000400000 */
[----:B------:R-:W-:Y:S02]  /*0740*/  ISETP.NE.AND P3, PT, R13, RZ, PT ;  /* 0x000000ff0d00720c */ /* 0x000fe40003f65270 */
[----:B------:R-:W-:Y:S02]  /*0750*/  ISETP.NE.AND P4, PT, R15, RZ, PT ;  /* 0x000000ff0f00720c */ /* 0x000fe40003f85270 */
[-C--:B------:R-:W-:Y:S01]  /*0760*/  FSEL R19, R19, R4.reuse, P3 ;  /* 0x0000000413137208 */ /* 0x080fe20001800000 */
[----:B------:R-:W-:Y:S01]  /*0770*/  FMUL R3, R6, R5 ;  /* 0x0000000506037220 */ /* 0x000fe20000400000 */
[----:B------:R-:W-:-:S02]  /*0780*/  FSEL R8, R9, R4, P4 ;  /* 0x0000000409087208 */ /* 0x000fc40002000000 */
[----:B------:R-:W-:Y:S02]  /*0790*/  FMNMX3 R2, R2, R7, R26, !PT ;  /* 0x0000000702027276 */ /* 0x000fe4000780001a */
[----:B------:R-:W-:Y:S01]  /*07a0*/  ISETP.NE.AND P6, PT, R25, RZ, PT ;  /* 0x000000ff1900720c */ /* 0x000fe20003fc5270 */
[----:B------:R-:W-:-:S03]  /*07b0*/  FMUL R11, R32, R5 ;  /* 0x00000005200b7220 */ /* 0x000fc60000400000 */
[-C--:B------:R-:W-:Y:S02]  /*07c0*/  FSEL R24, R3, R4.reuse, P6 ;  /* 0x0000000403187208 */ /* 0x080fe40003000000 */
[----:B------:R-:W-:Y:S02]  /*07d0*/  FMNMX3 R3, R2, R19, R8, !PT ;  /* 0x0000001302037276 */ /* 0x000fe40007800008 */
[----:B------:R-:W-:Y:S01]  /*07e0*/  FSEL R22, R11, R4, P5 ;  /* 0x000000040b167208 */ /* 0x000fe20002800000 */
        /* <DEDUP_REMOVED lines=33> */
[-C--:B------:R-:W-:Y:S01]  /*0a00*/  FFMA.RM R4, R22, R5.reuse, 12582913 ;  /* 0x4b40000116047423 */ /* 0x080fe20000004005 */
[----:B------:R-:W-:Y:S01]  /*0a10*/  FFMA R14, R23, 1.4426950216293334961, -R8 ;  /* 0x3fb8aa3b170e7823 */ /* 0x000fe20000000808 */
        /* <DEDUP_REMOVED lines=14> */
[----:B------:R-:W1:Y:S01]  /*0b00*/  MUFU.EX2 R22, R22 ;  /* 0x0000001600167308 */ /* 0x000e620000000800 */
[----:B------:R-:W-:Y:S01]  /*0b10*/  FFMA R14, R19, 1.4426950216293334961, -R14 ;  /* 0x3fb8aa3b130e7823 */ /* 0x000fe2000000080e */
[-C--:B------:R-:W-:Y:S01]  /*0b20*/  FFMA.SAT R30, R9, R6.reuse, 0.5 ;  /* 0x3f000000091e7423 */ /* 0x080fe20000002006 */
[----:B------:R-:W-:Y:S01]  /*0b30*/  FFMA R24, R15, 1.925963033500011079e-08, R24 ;  /* 0x32a570600f187823 */ /* 0x000fe20000000018 */
[-C--:B------:R-:W-:Y:S01]  /*0b40*/  FFMA.SAT R28, R7, R6.reuse, 0.5 ;  /* 0x3f000000071c7423 */ /* 0x080fe20000002006 */
[----:B------:R-:W-:Y:S01]  /*0b50*/  FFMA R15, R19, 1.925963033500011079e-08, R14 ;  /* 0x32a57060130f7823 */ /* 0x000fe2000000000e */
[----:B------:R-:W-:Y:S01]  /*0b60*/  FADD R14, R13, -12583039 ;  /* 0xcb40007f0d0e7421 */ /* 0x000fe20000000000 */
[----:B------:R-:W-:Y:S01]  /*0b70*/  FFMA.SAT R32, R3, R6, 0.5 ;  /* 0x3f00000003207423 */ /* 0x000fe20000002006 */
[----:B------:R-:W2:Y:S01]  /*0b80*/  MUFU.EX2 R25, R25 ;  /* 0x0000001900197308 */ /* 0x000ea20000000800 */
[-C--:B------:R-:W-:Y:S01]  /*0b90*/  FFMA.RM R6, R30, R5.reuse, 12582913 ;  /* 0x4b4000011e067423 */ /* 0x080fe20000004005 */
[C---:B------:R-:W-:Y:S01]  /*0ba0*/  FFMA R26, R11.reuse, 1.4426950216293334961, -R14 ;  /* 0x3fb8aa3b0b1a7823 */ /* 0x040fe2000000080e */
[-C--:B------:R-:W-:Y:S01]  /*0bb0*/  FFMA.RM R14, R28, R5.reuse, 12582913 ;  /* 0x4b4000011c0e7423 */ /* 0x080fe20000004005 */
[----:B------:R-:W-:Y:S01]  /*0bc0*/  SHF.L.U32 R8, R8, 0x17, RZ ;  /* 0x0000001708087819 */ /* 0x000fe200000006ff */
[----:B------:R-:W-:Y:S01]  /*0bd0*/  FADD R30, R6, -12583039 ;  /* 0xcb40007f061e7421 */ /* 0x000fe20000000000 */
[----:B------:R-:W-:Y:S01]  /*0be0*/  FFMA R26, R11, 1.925963033500011079e-08, R26 ;  /* 0x32a570600b1a7823 */ /* 0x000fe2000000001a */
[----:B------:R-:W-:Y:S01]  /*0bf0*/  FADD R28, R14, -12583039 ;  /* 0xcb40007f0e1c7421 */ /* 0x000fe20000000000 */
[----:B------:R-:W3:Y:S01]  /*0c00*/  MUFU.EX2 R23, R23 ;  /* 0x0000001700177308 */ /* 0x000ee20000000800 */
[----:B------:R-:W-:Y:S01]  /*0c10*/  FFMA.RM R11, R32, R5, 12582913 ;  /* 0x4b400001200b7423 */ /* 0x000fe20000004005 */
[----:B------:R-:W-:Y:S01]  /*0c20*/  FFMA R30, R9, 1.4426950216293334961, -R30 ;  /* 0x3fb8aa3b091e7823 */ /* 0x000fe2000000081e */
[----:B------:R-:W-:Y:S01]  /*0c30*/  SHF.L.U32 R5, R0, 0x17, RZ ;  /* 0x0000001700057819 */ /* 0x000fe200000006ff */
[----:B------:R-:W-:Y:S01]  /*0c40*/  FFMA R28, R7, 1.4426950216293334961, -R28 ;  /* 0x3fb8aa3b071c7823 */ /* 0x000fe2000000081c */
[----:B------:R-:W-:-:S02]  /*0c50*/  IMAD.SHL.U32 R0, R2, 0x800000, RZ ;  /* 0x0080000002007824 */ /* 0x000fc400078e00ff */
[----:B------:R-:W-:Y:S01]  /*0c60*/  FFMA R30, R9, 1.925963033500011079e-08, R30 ;  /* 0x32a57060091e7823 */ /* 0x000fe2000000001e */
[----:B------:R-:W-:Y:S01]  /*0c70*/  SHF.L.U32 R2, R4, 0x17, RZ ;  /* 0x0000001704027819 */ /* 0x000fe200000006ff */
[----:B------:R-:W4:Y:S01]  /*0c80*/  MUFU.EX2 R19, R24 ;  /* 0x0000001800137308 */ /* 0x000f220000000800 */
[----:B-1----:R-:W-:Y:S01]  /*0c90*/  FMUL R9, R5, R22 ;  /* 0x0000001605097220 */ /* 0x002fe20000400000 */
[----:B------:R-:W-:Y:S01]  /*0ca0*/  FFMA R28, R7, 1.925963033500011079e-08, R28 ;  /* 0x32a57060071c7823 */ /* 0x000fe2000000001c */
[----:B------:R-:W-:Y:S01]  /*0cb0*/  FADD R22, R11, -12583039 ;  /* 0xcb40007f0b167421 */ /* 0x000fe20000000000 */
[----:B--2---:R-:W-:Y:S01]  /*0cc0*/  FMUL R0, R0, R25 ;  /* 0x0000001900007220 */ /* 0x004fe20000400000 */
[----:B------:R-:W-:Y:S01]  /*0cd0*/  FADD R5, RZ, R9 ;  /* 0x00000009ff057221 */ /* 0x000fe20000000000 */
[----:B------:R-:W-:Y:S01]  /*0ce0*/  SHF.L.U32 R12, R12, 0x17, RZ ;  /* 0x000000170c0c7819 */ /* 0x000fe200000006ff */
[----:B------:R-:W-:Y:S01]  /*0cf0*/  FFMA R4, R3, 1.4426950216293334961, -R22 ;  /* 0x3fb8aa3b03047823 */ /* 0x000fe20000000816 */
[----:B------:R-:W1:Y:S01]  /*0d00*/  MUFU.EX2 R15, R15 ;  /* 0x0000000f000f7308 */ /* 0x000e620000000800 */
[----:B---3--:R-:W-:Y:S01]  /*0d10*/  FMUL R2, R2, R23 ;  /* 0x0000001702027220 */ /* 0x008fe20000400000 */
[----:B------:R-:W-:Y:S01]  /*0d20*/  FADD R5, R5, R0 ;  /* 0x0000000005057221 */ /* 0x000fe20000000000 */
[----:B------:R-:W-:-:S03]  /*0d30*/  FFMA R23, R3, 1.925963033500011079e-08, R4 ;  /* 0x32a5706003177823 */ /* 0x000fc60000000004 */
[----:B------:R-:W-:Y:S02]  /*0d40*/  FADD R4, R5, R2 ;  /* 0x0000000205047221 */ /* 0x000fe40000000000 */
[----:B------:R2:W3:Y:S01]  /*0d50*/  MUFU.EX2 R7, R26 ;  /* 0x0000001a00077308 */ /* 0x0004e20000000800 */
[----:B----4-:R-:W-:-:S04]  /*0d60*/  FMUL R3, R8, R19 ;  /* 0x0000001308037220 */ /* 0x010fc80000400000 */
[----:B------:R-:W-:-:S03]  /*0d70*/  FADD R8, R4, R3 ;  /* 0x0000000304087221 */ /* 0x000fc60000000000 */
[----:B------:R-:W4:Y:S01]  /*0d80*/  MUFU.EX2 R24, R28 ;  /* 0x0000001c00187308 */ /* 0x000f220000000800 */
[----:B--2---:R-:W-:Y:S01]  /*0d90*/  SHF.L.U32 R26, R13, 0x17, RZ ;  /* 0x000000170d1a7819 */ /* 0x004fe200000006ff */
[----:B-1----:R-:W-:Y:S01]  /*0da0*/  FMUL R5, R12, R15 ;  /* 0x0000000f0c057220 */ /* 0x002fe20000400000 */
[----:B------:R-:W-:Y:S02]  /*0db0*/  SHF.L.U32 R13, R14, 0x17, RZ ;  /* 0x000000170e0d7819 */ /* 0x000fe400000006ff */
[----:B------:R-:W-:Y:S01]  /*0dc0*/  SHF.L.U32 R15, R6, 0x17, RZ ;  /* 0x00000017060f7819 */ /* 0x000fe200000006ff */
[----:B------:R-:W-:Y:S02]  /*0dd0*/  IMAD.SHL.U32 R6, R11, 0x800000, RZ ;  /* 0x008000000b067824 */ /* 0x000fe400078e00ff */
[----:B------:R-:W1:Y:S01]  /*0de0*/  MUFU.EX2 R22, R30 ;  /* 0x0000001e00167308 */ /* 0x000e620000000800 */
[----:B---3--:R-:W-:Y:S01]  /*0df0*/  FMUL R4, R26, R7 ;  /* 0x000000071a047220 */ /* 0x008fe20000400000 */
[----:B------:R-:W-:-:S06]  /*0e00*/  FADD R7, R8, R5 ;  /* 0x0000000508077221 */ /* 0x000fcc0000000000 */
[----:B------:R-:W2:Y:S01]  /*0e10*/  MUFU.EX2 R23, R23 ;  /* 0x0000001700177308 */ /* 0x000ea20000000800 */
[----:B----4-:R-:W-:Y:S01]  /*0e20*/  FMUL R8, R13, R24 ;  /* 0x000000180d087220 */ /* 0x010fe20000400000 */
[----:B------:R-:W-:-:S04]  /*0e30*/  FADD R13, R7, R4 ;  /* 0x00000004070d7221 */ /* 0x000fc80000000000 */
        /* <DEDUP_REMOVED lines=14> */
.L_x_32493:
        /* <DEDUP_REMOVED lines=12> */
[----:B01----:R-:W-:Y:S05]  /*0fe0*/  CALL.REL.NOINC `($__internal_523_$__cuda_sm3x_div_rn_noftz_f32_slowpath) ;  /* 0x0000001000fc7944 */ /* 0x003fea0003c00000 */
[----:B------:R-:W-:-:S07]  /*0ff0*/  MOV R11, R9 ;  /* 0x00000009000b7202 */ /* 0x000fce0000000f00 */
.L_x_32464:
[----:B------:R-:W-:Y:S05]  /*1000*/  BSYNC.RECONVERGENT B0 ;  /* 0x0000000000007941 */ /* 0x000fea0003800200 */
.L_x_32463:
        /* <DEDUP_REMOVED lines=12> */
[----:B01----:R-:W-:Y:S05]  /*10d0*/  CALL.REL.NOINC `($__internal_523_$__cuda_sm3x_div_rn_noftz_f32_slowpath) ;  /* 0x0000001000c07944 */ /* 0x003fea0003c00000 */
[----:B------:R-:W-:-:S07]  /*10e0*/  MOV R14, R9 ;  /* 0x00000009000e7202 */ /* 0x000fce0000000f00 */
.L_x_32466:
[----:B------:R-:W-:Y:S05]  /*10f0*/  BSYNC.RECONVERGENT B0 ;  /* 0x0000000000007941 */ /* 0x000fea0003800200 */
.L_x_32465:
        /* <DEDUP_REMOVED lines=13> */
[----:B------:R-:W-:-:S07]  /*11d0*/  IMAD.MOV.U32 R0, RZ, RZ, R9 ;  /* 0x000000ffff007224 */ /* 0x000fce00078e0009 */
.L_x_32468:
[----:B------:R-:W-:Y:S05]  /*11e0*/  BSYNC.RECONVERGENT B0 ;  /* 0x0000000000007941 */ /* 0x000fea0003800200 */
.L_x_32467:
        /* <DEDUP_REMOVED lines=14> */
.L_x_32470:
[----:B------:R-:W-:Y:S05]  /*12d0*/  BSYNC.RECONVERGENT B0 ;  /* 0x0000000000007941 */ /* 0x000fea0003800200 */
.L_x_32469:
        /* <DEDUP_REMOVED lines=14> */
.L_x_32472:
[----:B------:R-:W-:Y:S05]  /*13c0*/  BSYNC.RECONVERGENT B0 ;  /* 0x0000000000007941 */ /* 0x000fea0003800200 */
.L_x_32471:
        /* <DEDUP_REMOVED lines=12> */
[----:B01----:R-:W-:Y:S05]  /*1490*/  CALL.REL.NOINC `($__internal_523_$__cuda_sm3x_div_rn_noftz_f32_slowpath) ;  /* 0x0000000c00d07944 */ /* 0x003fea0003c00000 */
[----:B------:R-:W-:-:S07]  /*14a0*/  MOV R5, R9 ;  /* 0x0000000900057202 */ /* 0x000fce0000000f00 */
.L_x_32474:
[----:B------:R-:W-:Y:S05]  /*14b0*/  BSYNC.RECONVERGENT B0 ;  /* 0x0000000000007941 */ /* 0x000fea0003800200 */
.L_x_32473:
        /* <DEDUP_REMOVED lines=14> */
.L_x_32476:
[----:B------:R-:W-:Y:S05]  /*15a0*/  BSYNC.RECONVERGENT B0 ;  /* 0x0000000000007941 */ /* 0x000fea0003800200 */
.L_x_32475:
        /* <DEDUP_REMOVED lines=14> */
.L_x_32478:
[----:B------:R-:W-:Y:S05]  /*1690*/  BSYNC.RECONVERGENT B0 ;  /* 0x0000000000007941 */ /* 0x000fea0003800200 */
.L_x_32477:
        /* <DEDUP_REMOVED lines=12> */
[----:B01----:R-:W-:Y:S05]  /*1760*/  CALL.REL.NOINC `($__internal_523_$__cuda_sm3x_div_rn_noftz_f32_slowpath) ;  /* 0x0000000c001c7944 */ /* 0x003fea0003c00000 */
[----:B------:R-:W-:-:S07]  /*1770*/  MOV R13, R9 ;  /* 0x00000009000d7202 */ /* 0x000fce0000000f00 */
.L_x_32480:
[----:B------:R-:W-:Y:S05]  /*1780*/  BSYNC.RECONVERGENT B0 ;  /* 0x0000000000007941 */ /* 0x000fea0003800200 */
.L_x_32479:
        /* <DEDUP_REMOVED lines=40> */
.L_x_32462:
[----:B------:R-:W-:Y:S01]  /*1a10*/  BSSY B0, `(.L_x_32482) ;  /* 0x0000007000007945 */ /* 0x000fe20003800000 */
[----:B------:R-:W-:Y:S02]  /*1a20*/  MOV R12, 0x10 ;  /* 0x00000010000c7802 */ /* 0x000fe40000000f00 */
[----:B------:R-:W-:Y:S02]  /*1a30*/  MOV R11, 0x1f ;  /* 0x0000001f000b7802 */ /* 0x000fe40000000f00 */
[----:B------:R-:W-:-:S07]  /*1a40*/  MOV R15, 0xffffffff ;  /* 0xffffffff000f7802 */ /* 0x000fce0000000f00 */
[----:B0-----:R-:W-:Y:S05]  /*1a50*/  WARPSYNC.COLLECTIVE R15, `(.L_x_32483) ;  /* 0x000000000f087348 */ /* 0x001fea0003c00000 */
[----:B------:R1:W2:Y:S02]  /*1a60*/  SHFL.BFLY P6, R14, R13, R12, R11 ;  /* 0x0c00000c0d0e7389 */ /* 0x0002a400000c000b */
[----:B012---:R-:W-:Y:S05]  /*1a70*/  ENDCOLLECTIVE ;  /* 0x000000000000791b */ /* 0x007fea0003800000 */
.L_x_32483:
[----:B------:R-:W-:Y:S05]  /*1a80*/  BSYNC B0 ;  /* 0x0000000000007941 */ /* 0x000fea0003800000 */
.L_x_32482:
        /* <DEDUP_REMOVED lines=8> */
.L_x_32484:
[----:B------:R-:W-:Y:S01]  /*1b10*/  HFMA2 R12, -RZ, RZ, 0, 2.384185791015625e-07 ;  /* 0x00000004ff0c7431 */ /* 0x000fe200000001ff */
[----:B------:R-:W-:-:S04]  /*1b20*/  FMNMX R0, R13, R14, !PT ;  /* 0x0000000e0d007209 */ /* 0x000fc80007800000 */
[----:B------:R-:W-:-:S07]  /*1b30*/  MOV R13, R0 ;  /* 0x00000000000d7202 */ /* 0x000fce0000000f00 */
[----:B------:R-:W-:Y:S05]  /*1b40*/  WARPSYNC.COLLECTIVE R15, `(.L_x_32485) ;  /* 0x000000000f087348 */ /* 0x000fea0003c00000 */
[----:B------:R0:W1:Y:S02]  /*1b50*/  SHFL.BFLY P6, R14, R13, R12, R11 ;  /* 0x0c00000c0d0e7389 */ /* 0x00006400000c000b */
[----:B01----:R-:W-:Y:S05]  /*1b60*/  ENDCOLLECTIVE ;  /* 0x000000000000791b */ /* 0x003fea0003800000 */
.L_x_32485:
[----:B------:R-:W-:Y:S01]  /*1b70*/  HFMA2 R12, -RZ, RZ, 0, 1.1920928955078125e-07 ;  /* 0x00000002ff0c7431 */ /* 0x000fe200000001ff */
[----:B------:R-:W-:-:S04]  /*1b80*/  FMNMX R2, R0, R14, !PT ;  /* 0x0000000e00027209 */ /* 0x000fc80007800000 */
[----:B------:R-:W-:-:S07]  /*1b90*/  MOV R13, R2 ;  /* 0x00000002000d7202 */ /* 0x000fce0000000f00 */
[----:B------:R-:W-:Y:S05]  /*1ba0*/  WARPSYNC.COLLECTIVE R15, `(.L_x_32486) ;  /* 0x000000000f087348 */ /* 0x000fea0003c00000 */
[----:B------:R0:W1:Y:S02]  /*1bb0*/  SHFL.BFLY P6, R14, R13, R12, R11 ;  /* 0x0c00000c0d0e7389 */ /* 0x00006400000c000b */
[----:B01----:R-:W-:Y:S05]  /*1bc0*/  ENDCOLLECTIVE ;  /* 0x000000000000791b */ /* 0x003fea0003800000 */
.L_x_32486:
[----:B------:R-:W-:Y:S01]  /*1bd0*/  IMAD.MOV.U32 R12, RZ, RZ, 0x1 ;  /* 0x00000001ff0c7424 */ /* 0x000fe200078e00ff */
[----:B------:R-:W-:-:S04]  /*1be0*/  FMNMX R3, R2, R14, !PT ;  /* 0x0000000e02037209 */ /* 0x000fc80007800000 */
[----:B------:R-:W-:-:S07]  /*1bf0*/  MOV R13, R3 ;  /* 0x00000003000d7202 */ /* 0x000fce0000000f00 */
[----:B------:R-:W-:Y:S05]  /*1c00*/  WARPSYNC.COLLECTIVE R15, `(.L_x_32487) ;  /* 0x000000000f087348 */ /* 0x000fea0003c00000 */
[----:B------:R0:W1:Y:S02]  /*1c10*/  SHFL.BFLY P6, R14, R13, R12, R11 ;  /* 0x0c00000c0d0e7389 */ /* 0x00006400000c000b */
[----:B01----:R-:W-:Y:S05]  /*1c20*/  ENDCOLLECTIVE ;  /* 0x000000000000791b */ /* 0x003fea0003800000 */
.L_x_32487:
[----:B------:R-:W-:-:S05]  /*1c30*/  FMNMX R9, R3, R14, !PT ;  /* 0x0000000e03097209 */ /* 0x000fca0007800000 */
[--C-:B------:R-:W-:Y:S01]  /*1c40*/  FADD R23, R23, -R9.reuse ;  /* 0x8000000917177221 */ /* 0x100fe20000000000 */
[--C-:B------:R-:W-:Y:S01]  /*1c50*/  FADD R3, R7, -R9.reuse ;  /* 0x8000000907037221 */ /* 0x100fe20000000000 */
[----:B------:R-:W-:Y:S01]  /*1c60*/  MOV R7, 0x437c0000 ;  /* 0x437c000000077802 */ /* 0x000fe20000000f00 */
        /* <DEDUP_REMOVED lines=18> */
[-C--:B------:R-:W-:Y:S01]  /*1d90*/  FFMA.SAT R14, R11, R6.reuse, 0.5 ;  /* 0x3f0000000b0e7423 */ /* 0x080fe20000002006 */
[-C--:B------:R-:W-:Y:S01]  /*1da0*/  FFMA.RM R12, R12, R7.reuse, 12582913 ;  /* 0x4b4000010c0c7423 */ /* 0x080fe20000004007 */
[----:B------:R-:W-:Y:S01]  /*1db0*/  FFMA.SAT R22, R15, R6, 0.5 ;  /* 0x3f0000000f167423 */ /* 0x000fe20000002006 */
[----:B------:R0:W1:Y:S01]  /*1dc0*/  MUFU.EX2 R9, R2 ;  /* 0x0000000200097308 */ /* 0x0000620000000800 */
        /* <DEDUP_REMOVED lines=55> */
[----:B------:R-:W-:Y:S02]  /*2140*/  SHF.L.U32 R7, R22, 0x17, RZ ;  /* 0x0000001716077819 */ /* 0x000fe400000006ff */
[----:B------:R-:W-:Y:S01]  /*2150*/  FADD R6, R6, R3 ;  /* 0x0000000306067221 */ /* 0x000fe20000000000 */
[----:B------:R-:W0:Y:S01]  /*2160*/  MUFU.EX2 R27, R27 ;  /* 0x0000001b001b7308 */ /* 0x000e220000000800 */
[----:B-1----:R-:W-:Y:S02]  /*2170*/  MOV R15, 0xffffffff ;  /* 0xffffffff000f7802 */ /* 0x002fe40000000f00 */
[----:B------:R-:W-:Y:S01]  /*2180*/  FADD R11, R6, R5 ;  /* 0x00000005060b7221 */ /* 0x000fe20000000000 */
[----:B------:R-:W-:Y:S01]  /*2190*/  SHF.L.U32 R6, R13, 0x17, RZ ;  /* 0x000000170d067819 */ /* 0x000fe200000006ff */
[----:B--2---:R-:W-:-:S02]  /*21a0*/  FMUL R7, R7, R12 ;  /* 0x0000000c07077220 */ /* 0x004fc40000400000 */
[----:B------:R-:W-:-:S04]  /*21b0*/  FADD R11, R11, R4 ;  /* 0x000000040b0b7221 */ /* 0x000fc80000000000 */
[----:B------:R-:W-:Y:S01]  /*21c0*/  FADD R12, R11, R8 ;  /* 0x000000080b0c7221 */ /* 0x000fe20000000000 */
[----:B------:R-:W-:-:S03]  /*21d0*/  MOV R11, 0x1f ;  /* 0x0000001f000b7802 */ /* 0x000fc60000000f00 */
[----:B------:R-:W-:Y:S01]  /*21e0*/  FADD R13, R12, R7 ;  /* 0x000000070c0d7221 */ /* 0x000fe20000000000 */
[----:B------:R-:W-:Y:S02]  /*21f0*/  HFMA2 R12, -RZ, RZ, 0, 9.5367431640625e-07 ;  /* 0x00000010ff0c7431 */ /* 0x000fe400000001ff */
[----:B0-----:R-:W-:-:S04]  /*2200*/  FMUL R6, R6, R27 ;  /* 0x0000001b06067220 */ /* 0x001fc80000400000 */
[----:B------:R-:W-:-:S07]  /*2210*/  FADD R13, R13, R6 ;  /* 0x000000060d0d7221 */ /* 0x000fce0000000000 */
[----:B------:R-:W-:Y:S05]  /*2220*/  WARPSYNC.COLLECTIVE R15, `(.L_x_32488) ;  /* 0x000000000f087348 */ /* 0x000fea0003c00000 */
[----:B------:R0:W1:Y:S02]  /*2230*/  SHFL.BFLY P6, R14, R13, R12, R11 ;  /* 0x0c00000c0d0e7389 */ /* 0x00006400000c000b */
[----:B01----:R-:W-:Y:S05]  /*2240*/  ENDCOLLECTIVE ;  /* 0x000000000000791b */ /* 0x003fea0003800000 */
.L_x_32488:
[----:B------:R-:W-:Y:S02]  /*2250*/  IMAD.MOV.U32 R12, RZ, RZ, 0x8 ;  /* 0x00000008ff0c7424 */ /* 0x000fe400078e00ff */
[----:B------:R-:W-:-:S05]  /*2260*/  FADD R19, R13, R14 ;  /* 0x0000000e0d137221 */ /* 0x000fca0000000000 */
[----:B------:R-:W-:-:S07]  /*2270*/  MOV R13, R19 ;  /* 0x00000013000d7202 */ /* 0x000fce0000000f00 */
[----:B------:R-:W-:Y:S05]  /*2280*/  WARPSYNC.COLLECTIVE R15, `(.L_x_32489) ;  /* 0x000000000f087348 */ /* 0x000fea0003c00000 */
[----:B------:R0:W1:Y:S02]  /*2290*/  SHFL.BFLY P6, R14, R13, R12, R11 ;  /* 0x0c00000c0d0e7389 */ /* 0x00006400000c000b */
[----:B01----:R-:W-:Y:S05]  /*22a0*/  ENDCOLLECTIVE ;  /* 0x000000000000791b */ /* 0x003fea0003800000 */
.L_x_32489:
[----:B------:R-:W-:Y:S02]  /*22b0*/  HFMA2 R12, -RZ, RZ, 0, 2.384185791015625e-07 ;  /* 0x00000004ff0c7431 */ /* 0x000fe400000001ff */
[----:B------:R-:W-:-:S05]  /*22c0*/  FADD R22, R19, R14 ;  /* 0x0000000e13167221 */ /* 0x000fca0000000000 */
[----:B------:R-:W-:-:S07]  /*22d0*/  MOV R13, R22 ;  /* 0x00000016000d7202 */ /* 0x000fce0000000f00 */
[----:B------:R-:W-:Y:S05]  /*22e0*/  WARPSYNC.COLLECTIVE R15, `(.L_x_32490) ;  /* 0x000000000f087348 */ /* 0x000fea0003c00000 */
[----:B------:R0:W1:Y:S02]  /*22f0*/  SHFL.BFLY P6, R14, R13, R12, R11 ;  /* 0x0c00000c0d0e7389 */ /* 0x00006400000c000b */
[----:B01----:R-:W-:Y:S05]  /*2300*/  ENDCOLLECTIVE ;  /* 0x000000000000791b */ /* 0x003fea0003800000 */
.L_x_32490:
[----:B------:R-:W-:Y:S02]  /*2310*/  HFMA2 R12, -RZ, RZ, 0, 1.1920928955078125e-07 ;  /* 0x00000002ff0c7431 */ /* 0x000fe400000001ff */
[----:B------:R-:W-:-:S05]  /*2320*/  FADD R23, R22, R14 ;  /* 0x0000000e16177221 */ /* 0x000fca0000000000 */
[----:B------:R-:W-:-:S07]  /*2330*/  MOV R13, R23 ;  /* 0x00000017000d7202 */ /* 0x000fce0000000f00 */
[----:B------:R-:W-:Y:S05]  /*2340*/  WARPSYNC.COLLECTIVE R15, `(.L_x_32491) ;  /* 0x000000000f087348 */ /* 0x000fea0003c00000 */
[----:B------:R0:W1:Y:S02]  /*2350*/  SHFL.BFLY P6, R14, R13, R12, R11 ;  /* 0x0c00000c0d0e7389 */ /* 0x00006400000c000b */
[----:B01----:R-:W-:Y:S05]  /*2360*/  ENDCOLLECTIVE ;  /* 0x000000000000791b */ /* 0x003fea0003800000 */
.L_x_32491:
[----:B------:R-:W-:Y:S02]  /*2370*/  HFMA2 R12, -RZ, RZ, 0, 5.9604644775390625e-08 ;  /* 0x00000001ff0c7431 */ /* 0x000fe400000001ff */
[----:B------:R-:W-:-:S05]  /*2380*/  FADD R24, R23, R14 ;  /* 0x0000000e17187221 */ /* 0x000fca0000000000 */
[----:B------:R-:W-:-:S07]  /*2390*/  MOV R13, R24 ;  /* 0x00000018000d7202 */ /* 0x000fce0000000f00 */
[----:B------:R-:W-:Y:S05]  /*23a0*/  WARPSYNC.COLLECTIVE R15, `(.L_x_32492) ;  /* 0x000000000f087348 */ /* 0x000fea0003c00000 */
[----:B------:R0:W1:Y:S02]  /*23b0*/  SHFL.BFLY P6, R14, R13, R12, R11 ;  /* 0x0c00000c0d0e7389 */ /* 0x00006400000c000b */
[----:B01----:R-:W-:Y:S05]  /*23c0*/  ENDCOLLECTIVE ;  /* 0x000000000000791b */ /* 0x003fea0003800000 */
.L_x_32492:
[----:B------:R-:W-:Y:S05]  /*23d0*/  BRA `(.L_x_32493) ;  /* 0xffffffe800d07947 */ /* 0x000fea000383ffff */
        .weak           $__internal_523_$__cuda_sm3x_div_rn_noftz_f32_slowpath
        .type           $__internal_523_$__cuda_sm3x_div_rn_noftz_f32_slowpath,@function
        .size           $__internal_523_$__cuda_sm3x_div_rn_noftz_f32_slowpath,(.L_x_37900 - $__internal_523_$__cuda_sm3x_div_rn_noftz_f32_slowpath)
$__internal_523_$__cuda_sm3x_div_rn_noftz_f32_slowpath:
        /* <DEDUP_REMOVED lines=34> */
.L_x_32495:
        /* <DEDUP_REMOVED lines=51> */
.L_x_32502:
[----:B------:R-:W-:-:S04]  /*2930*/  LOP3.LUT R9, R9, 0x80000000, RZ, 0xc0, !PT ;  /* 0x8000000009097812 */ /* 0x000fc800078ec0ff */
[----:B------:R-:W-:Y:S01]  /*2940*/  LOP3.LUT R9, R9, 0x7f800000, RZ, 0xfc, !PT ;  /* 0x7f80000009097812 */ /* 0x000fe200078efcff */
[----:B------:R-:W-:Y:S06]  /*2950*/  BRA `(.L_x_32503) ;  /* 0x0000000000047947 */ /* 0x000fec0003800000 */
.L_x_32501:
[----:B------:R-:W-:-:S07]  /*2960*/  LEA R9, R28, R9, 0x17 ;  /* 0x000000091c097211 */ /* 0x000fce00078eb8ff */
.L_x_32503:
[----:B------:R-:W-:Y:S05]  /*2970*/  BSYNC.RECONVERGENT B2 ;  /* 0x0000000000027941 */ /* 0x000fea0003800200 */
.L_x_32500:
[----:B------:R-:W-:Y:S05]  /*2980*/  BRA `(.L_x_32504) ;  /* 0x0000000000207947 */ /* 0x000fea0003800000 */
.L_x_32499:
[----:B------:R-:W-:-:S04]  /*2990*/  LOP3.LUT R9, R12, 0x80000000, R9, 0x48, !PT ;  /* 0x800000000c097812 */ /* 0x000fc800078e4809 */
[----:B------:R-:W-:Y:S01]  /*29a0*/  LOP3.LUT R9, R9, 0x7f800000, RZ, 0xfc, !PT ;  /* 0x7f80000009097812 */ /* 0x000fe200078efcff */
[----:B------:R-:W-:Y:S06]  /*29b0*/  BRA `(.L_x_32504) ;  /* 0x0000000000147947 */ /* 0x000fec0003800000 */
.L_x_32498:
[----:B------:R-:W-:Y:S01]  /*29c0*/  LOP3.LUT R9, R12, 0x80000000, R9, 0x48, !PT ;  /* 0x800000000c097812 */ /* 0x000fe200078e4809 */
[----:B------:R-:W-:Y:S06]  /*29d0*/  BRA `(.L_x_32504) ;  /* 0x00000000000c7947 */ /* 0x000fec0003800000 */
.L_x_32497:
[----:B------:R-:W0:Y:S01]  /*29e0*/  MUFU.RSQ R9, -QNAN ;  /* 0xffc0000000097908 */ /* 0x000e220000001400 */
[----:B------:R-:W-:Y:S05]  /*29f0*/  BRA `(.L_x_32504) ;  /* 0x0000000000047947 */ /* 0x000fea0003800000 */
.L_x_32496:
[----:B------:R-:W-:-:S07]  /*2a00*/  FADD.FTZ R9, R9, R12 ;  /* 0x0000000c09097221 */ /* 0x000fce0000010000 */
.L_x_32504:
[----:B------:R-:W-:Y:S05]  /*2a10*/  BSYNC.RECONVERGENT B1 ;  /* 0x0000000000017941 */ /* 0x000fea0003800200 */
.L_x_32494:
[----:B------:R-:W-:Y:S01]  /*2a20*/  HFMA2 R13, -RZ, RZ, 0, 0 ;  /* 0x00000000ff0d7431 */ /* 0x000fe200000001ff */
[----:B------:R-:W-:-:S04]  /*2a30*/  MOV R12, R22 ;  /* 0x00000016000c7202 */ /* 0x000fc80000000f00 */
[----:B0-----:R-:W-:Y:S05]  /*2a40*/  RET.REL.NODEC R12 `(_Z15SoftmaxWarpImplI24ElementwiseScaleMaskLoadIffbE11DirectStoreIffEfLi1ELi9ELi32ELi1ELb0EL9Algorithm0EEvT_T0_ll) ;  /* 0xffffffd40c6c7950 */ /* 0x001fea0003c3ffff */
.L_x_32505:
        /* <DEDUP_REMOVED lines=11> */
.L_x_37900:


//--------------------- .text._Z15SoftmaxWarpImplI24ElementwiseScaleMaskLoadIffbE11DirectStoreIffEfLi1ELi8ELi32ELi1ELb1EL9Algorithm0EEvT_T0_ll --------------------------
	.section	.text._Z15SoftmaxWarpImplI24ElementwiseScaleMaskLoadIffbE11DirectStoreIffEfLi1ELi8ELi32ELi1ELb1EL9Algorithm0EEvT_T0_ll,"ax",@progbits
	.align	128
        .global         _Z15SoftmaxWarpImplI24ElementwiseScaleMaskLoadIffbE11DirectStoreIffEfLi1ELi8ELi32ELi1ELb1EL9Algorithm0EEvT_T0_ll
        .type           _Z15SoftmaxWarpImplI24ElementwiseScaleMaskLoadIffbE11DirectStoreIffEfLi1ELi8ELi32ELi1ELb1EL9Algorithm0EEvT_T0_ll,@function
        .size           _Z15SoftmaxWarpImplI24ElementwiseScaleMaskLoadIffbE11DirectStoreIffEfLi1ELi8ELi32ELi1ELb1EL9Algorithm0EEvT_T0_ll,(.L_x_37901 - _Z15SoftmaxWarpImplI24ElementwiseScaleMaskLoadIffbE11DirectStoreIffEfLi1ELi8ELi32ELi1ELb1EL9Algorithm0EEvT_T0_ll)
        .other          _Z15SoftmaxWarpImplI24ElementwiseScaleMaskLoadIffbE11DirectStoreIffEfLi1ELi8ELi32ELi1ELb1EL9Algorithm0EEvT_T0_ll,@"STO_CUDA_ENTRY STV_DEFAULT"
_Z15SoftmaxWarpImplI24ElementwiseScaleMaskLoadIffbE11DirectStoreIffEfLi1ELi8ELi32ELi1ELb1EL9Algorithm0EEvT_T0_ll:
.text._Z15SoftmaxWarpImplI24ElementwiseScaleMaskLoadIffbE11DirectStoreIffEfLi1ELi8ELi32ELi1ELb1EL9Algorithm0EEvT_T0_ll:
        /* <DEDUP_REMOVED lines=26> */
.L_x_32506:
        /* <DEDUP_REMOVED lines=20> */
[----:B------:R-:W-:-:S07]  /*02e0*/  VIADD R22, R20, 0xe0 ;  /* 0x000000e014167836 */ /* 0x000fce0000000000 */
.L_x_32525:
[----:B------:R-:W-:Y:S01]  /*02f0*/  ISETP.GE.U32.AND P0, PT, R20, UR44, PT ;  /* 0x0000002c14007c0c */ /* 0x000fe2000bf06070 */
[----:B--2---:R-:W-:Y:S01]  /*0300*/  IMAD.MOV.U32 R3, RZ, RZ, RZ ;  /* 0x000000ffff037224 */ /* 0x004fe200078e00ff */
[----:B------:R-:W-:Y:S01]  /*0310*/  ISETP.GE.U32.AND P5, PT, R28, UR44, PT ;  /* 0x0000002c1c007c0c */ /* 0x000fe2000bfa6070 */
[----:B------:R-:W-:Y:S01]  /*0320*/  IMAD R0, R18, UR48, RZ ;  /* 0x0000003012007c24 */ /* 0x000fe2000f8e02ff */
[----:B------:R-:W-:Y:S02]  /*0330*/  ISETP.GE.AND.EX P0, PT, RZ, UR45, PT, P0 ;  /* 0x0000002dff007c0c */ /* 0x000fe4000bf06300 */
[----:B------:R-:W-:Y:S02]  /*0340*/  ISETP.GE.AND.EX P5, PT, RZ, UR45, PT, P5 ;  /* 0x0000002dff007c0c */ /* 0x000fe4000bfa6350 */
[----:B------:R-:W-:-:S05]  /*0350*/  MOV R2, R20 ;  /* 0x0000001400027202 */ /* 0x000fca0000000f00 */
[----:B------:R-:W-:-:S04]  /*0360*/  IMAD.WIDE.U32 R4, R19, UR48, R2 ;  /* 0x0000003013047c25 */ /* 0x000fc8000f8e0002 */
[----:B------:R-:W-:Y:S01]  /*0370*/  IMAD R3, R19, UR49, R0 ;  /* 0x0000003113037c24 */ /* 0x000fe2000f8e0200 */
[C---:B-1----:R-:W-:Y:S01]  /*0380*/  @!P0 R2UR UR6, R16.reuse ;  /* 0x00000000100682ca */ /* 0x042fe200000e0000 */
[----:B0-----:R-:W0:Y:S01]  /*0390*/  @!P0 LDC R11, c[0x0][0x39c] ;  /* 0x0000e700ff0b8b82 */ /* 0x001e220000000800 */
[C---:B------:R-:W-:Y:S02]  /*03a0*/  @!P0 R2UR UR7, R17.reuse ;  /* 0x00000000110782ca */ /* 0x040fe400000e0000 */
[----:B------:R-:W-:Y:S02]  /*03b0*/  @!P5 R2UR UR10, R16 ;  /* 0x00000000100ad2ca */ /* 0x000fe400000e0000 */
[----:B------:R-:W-:Y:S02]  /*03c0*/  @!P5 R2UR UR11, R17 ;  /* 0x00000000110bd2ca */ /* 0x000fe400000e0000 */
[----:B------:R-:W-:Y:S01]  /*03d0*/  IADD3 R3, PT, PT, R5, R3, RZ ;  /* 0x0000000305037210 */ /* 0x000fe20007ffe0ff */
[----:B------:R-:W1:Y:S01]  /*03e0*/  @!P5 LDC R13, c[0x0][0x39c] ;  /* 0x0000e700ff0ddb82 */ /* 0x000e620000000800 */
[----:B------:R-:W-:-:S02]  /*03f0*/  IADD3 R6, P1, PT, R4, UR42, RZ ;  /* 0x0000002a04067c10 */ /* 0x000fc4000ff3e0ff */
[C---:B------:R-:W-:Y:S02]  /*0400*/  @!P0 R2UR UR4, R16.reuse ;  /* 0x00000000100482ca */ /* 0x040fe400000e0000 */
[C---:B------:R-:W-:Y:S02]  /*0410*/  @!P0 R2UR UR5, R17.reuse ;  /* 0x00000000110582ca */ /* 0x040fe400000e0000 */
[----:B------:R-:W-:Y:S02]  /*0420*/  @!P5 R2UR UR8, R16 ;  /* 0x000000001008d2ca */ /* 0x000fe400000e0000 */
[----:B------:R-:W-:Y:S02]  /*0430*/  @!P5 R2UR UR9, R17 ;  /* 0x000000001109d2ca */ /* 0x000fe400000e0000 */
[----:B------:R-:W-:Y:S02]  /*0440*/  IADD3.X R7, PT, PT, R3, UR43, RZ, P1, !PT ;  /* 0x0000002b03077c10 */ /* 0x000fe40008ffe4ff */
[----:B------:R-:W-:-:S03]  /*0450*/  LEA R2, P1, R4, UR40, 0x2 ;  /* 0x0000002804027c11 */ /* 0x000fc6000f8210ff */
[----:B------:R-:W2:Y:S01]  /*0460*/  @!P0 LDG.E.U8 R8, desc[UR6][R6.64] ;  /* 0x0000000606088981 */ /* 0x000ea2000c1e1100 */
[----:B------:R-:W-:-:S03]  /*0470*/  LEA.HI.X R3, R4, UR41, R3, 0x2, P1 ;  /* 0x0000002904037c11 */ /* 0x000fc600088f1403 */
[----:B------:R-:W3:Y:S04]  /*0480*/  @!P5 LDG.E.U8 R5, desc[UR10][R6.64+0x20] ;  /* 0x0000200a0605d981 */ /* 0x000ee8000c1e1100 */
[----:B------:R-:W0:Y:S04]  /*0490*/  @!P0 LDG.E R0, desc[UR4][R2.64] ;  /* 0x0000000402008981 */ /* 0x000e28000c1e1900 */
        /* <DEDUP_REMOVED lines=18> */
[----:B--2---:R-:W-:Y:S02]  /*05c0*/  ISETP.NE.OR P1, PT, R8, RZ, P0 ;  /* 0x000000ff0800720c */ /* 0x004fe40000725670 */
[----:B---3--:R-:W-:Y:S02]  /*05d0*/  ISETP.NE.OR P2, PT, R5, RZ, P5 ;  /* 0x000000ff0500720c */ /* 0x008fe40002f45670 */
[----:B------:R-:W2:Y:S01]  /*05e0*/  @!P3 LDG.E R5, desc[UR4][R2.64+0x180] ;  /* 0x000180040205b981 */ /* 0x000ea2000c1e1900 */
[----:B0-----:R-:W-:Y:S01]  /*05f0*/  @!P0 FMUL R0, R0, R11 ;  /* 0x0000000b00008220 */ /* 0x001fe20000400000 */
[----:B-1----:R-:W-:Y:S01]  /*0600*/  @!P5 FMUL R8, R4, R13 ;  /* 0x0000000d0408d220 */ /* 0x002fe20000400000 */
[----:B------:R-:W-:-:S06]  /*0610*/  IMAD.MOV.U32 R13, RZ, RZ, -0x800000 ;  /* 0xff800000ff0d7424 */ /* 0x000fcc00078e00ff */
[----:B------:R-:W0:Y:S01]  /*0620*/  @!P1 LDC R0, c[0x0][0x398] ;  /* 0x0000e600ff009b82 */ /* 0x000e220000000800 */
[----:B------:R-:W-:-:S07]  /*0630*/  ISETP.GE.U32.AND P1, PT, R24, UR44, PT ;  /* 0x0000002c18007c0c */ /* 0x000fce000bf26070 */
[----:B------:R-:W1:Y:S01]  /*0640*/  @!P2 LDC R8, c[0x0][0x398] ;  /* 0x0000e600ff08ab82 */ /* 0x000e620000000800 */
[----:B------:R-:W-:-:S04]  /*0650*/  ISETP.GE.U32.AND P2, PT, R25, UR44, PT ;  /* 0x0000002c19007c0c */ /* 0x000fc8000bf46070 */
[----:B------:R-:W-:Y:S02]  /*0660*/  ISETP.GE.AND.EX P2, PT, RZ, UR45, PT, P2 ;  /* 0x0000002dff007c0c */ /* 0x000fe4000bf46320 */
[----:B------:R-:W-:Y:S02]  /*0670*/  ISETP.GE.AND.EX P1, PT, RZ, UR45, PT, P1 ;  /* 0x0000002dff007c0c */ /* 0x000fe4000bf26310 */
[----:B------:R-:W-:-:S09]  /*0680*/  MOV R4, 0xff800000 ;  /* 0xff80000000047802 */ /* 0x000fd20000000f00 */
[----:B------:R-:W-:Y:S01]  /*0690*/  @!P2 R2UR UR6, R16 ;  /* 0x000000001006a2ca */ /* 0x000fe200000e0000 */
[----:B------:R-:W3:Y:S01]  /*06a0*/  @!P2 LDC R34, c[0x0][0x39c] ;  /* 0x0000e700ff22ab82 */ /* 0x000ee20000000800 */
[C---:B------:R-:W-:Y:S02]  /*06b0*/  @!P2 R2UR UR7, R17.reuse ;  /* 0x000000001107a2ca */ /* 0x040fe400000e0000 */
[----:B0-----:R-:W-:Y:S02]  /*06c0*/  @!P0 FMNMX R13, R0, -INF , !PT ;  /* 0xff800000000d8809 */ /* 0x001fe40007800000 */
[----:B------:R-:W-:Y:S02]  /*06d0*/  @!P2 R2UR UR4, R16 ;  /* 0x000000001004a2ca */ /* 0x000fe400000e0000 */
[----:B------:R-:W-:Y:S01]  /*06e0*/  @!P2 R2UR UR5, R17 ;  /* 0x000000001105a2ca */ /* 0x000fe200000e0000 */
[----:B-1----:R-:W-:Y:S01]  /*06f0*/  @!P5 IMAD.MOV.U32 R4, RZ, RZ, R8 ;  /* 0x000000ffff04d224 */ /* 0x002fe200078e0008 */
[----:B------:R-:W-:-:S02]  /*0700*/  @!P5 FMNMX R13, R13, R8, !PT ;  /* 0x000000080d0dd209 */ /* 0x000fc40007800000 */
[----:B-----5:R-:W-:Y:S02]  /*0710*/  ISETP.NE.OR P6, PT, R10, RZ, P4 ;  /* 0x000000ff0a00720c */ /* 0x020fe400027c5670 */
[----:B------:R-:W-:Y:S01]  /*0720*/  ISETP.GE.U32.AND P5, PT, R23, UR44, PT ;  /* 0x0000002c17007c0c */ /* 0x000fe2000bfa6070 */
[----:B------:R-:W5:Y:S01]  /*0730*/  @!P2 LDG.E.U8 R10, desc[UR6][R6.64+0x80] ;  /* 0x00008006060aa981 */ /* 0x000f62000c1e1100 */
[C---:B------:R-:W-:Y:S02]  /*0740*/  @!P1 R2UR UR6, R16.reuse ;  /* 0x00000000100692ca */ /* 0x040fe400000e0000 */
[----:B------:R-:W-:Y:S02]  /*0750*/  @!P1 R2UR UR7, R17 ;  /* 0x00000000110792ca */ /* 0x000fe400000e0000 */
[----:B------:R-:W-:Y:S01]  /*0760*/  ISETP.GE.AND.EX P5, PT, RZ, UR45, PT, P5 ;  /* 0x0000002dff007c0c */ /* 0x000fe2000bfa6350 */
[----:B----4-:R-:W-:Y:S02]  /*0770*/  @!P4 FMUL R8, R9, R12 ;  /* 0x0000000c0908c220 */ /* 0x010fe40000400000 */
[----:B------:R-:W3:Y:S01]  /*0780*/  @!P2 LDG.E R9, desc[UR4][R2.64+0x200] ;  /* 0x000200040209a981 */ /* 0x000ee2000c1e1900 */
[----:B------:R-:W-:-:S02]  /*0790*/  @!P1 R2UR UR4, R16 ;  /* 0x00000000100492ca */ /* 0x000fc400000e0000 */
[----:B------:R-:W-:Y:S01]  /*07a0*/  @!P1 R2UR UR5, R17 ;  /* 0x00000000110592ca */ /* 0x000fe200000e0000 */
[----:B------:R-:W0:Y:S01]  /*07b0*/  @!P6 LDC R8, c[0x0][0x398] ;  /* 0x0000e600ff08eb82 */ /* 0x000e220000000800 */
[----:B------:R-:W-:-:S03]  /*07c0*/  ISETP.GE.U32.AND P6, PT, R22, UR44, PT ;  /* 0x0000002c16007c0c */ /* 0x000fc6000bfc6070 */
[----:B------:R-:W4:Y:S01]  /*07d0*/  @!P1 LDG.E.U8 R12, desc[UR6][R6.64+0xa0] ;  /* 0x0000a006060c9981 */ /* 0x000f22000c1e1100 */
[----:B------:R-:W-:Y:S02]  /*07e0*/  ISETP.GE.AND.EX P6, PT, RZ, UR45, PT, P6 ;  /* 0x0000002dff007c0c */ /* 0x000fe4000bfc6360 */
[----:B------:R-:W-:Y:S02]  /*07f0*/  @!P5 R2UR UR6, R16 ;  /* 0x000000001006d2ca */ /* 0x000fe400000e0000 */
[----:B------:R-:W-:-:S03]  /*0800*/  @!P5 R2UR UR7, R17 ;  /* 0x000000001107d2ca */ /* 0x000fc600000e0000 */
[----:B------:R-:W4:Y:S01]  /*0810*/  @!P1 LDG.E R11, desc[UR4][R2.64+0x280] ;  /* 0x00028004020b9981 */ /* 0x000f22000c1e1900 */
[C---:B------:R-:W-:Y:S02]  /*0820*/  @!P5 R2UR UR4, R16.reuse ;  /* 0x000000001004d2ca */ /* 0x040fe400000e0000 */
[----:B------:R-:W-:Y:S02]  /*0830*/  @!P5 R2UR UR5, R17 ;  /* 0x000000001105d2ca */ /* 0x000fe400000e0000 */
[----:B------:R-:W-:Y:S01]  /*0840*/  MOV R36, 0xff800000 ;  /* 0xff80000000247802 */ /* 0x000fe20000000f00 */
[----:B------:R-:W1:Y:S04]  /*0850*/  @!P6 LDC R38, c[0x0][0x39c] ;  /* 0x0000e700ff26eb82 */ /* 0x000e680000000800 */
[----:B------:R-:W4:Y:S01]  /*0860*/  @!P5 LDG.E.U8 R15, desc[UR6][R6.64+0xc0] ;  /* 0x0000c006060fd981 */ /* 0x000f22000c1e1100 */
[----:B------:R-:W-:-:S02]  /*0870*/  @!P6 R2UR UR6, R16 ;  /* 0x000000001006e2ca */ /* 0x000fc400000e0000 */
[----:B------:R-:W-:-:S03]  /*0880*/  @!P6 R2UR UR7, R17 ;  /* 0x000000001107e2ca */ /* 0x000fc600000e0000 */
[----:B------:R-:W4:Y:S01]  /*0890*/  @!P5 LDG.E R14, desc[UR4][R2.64+0x300] ;  /* 0x00030004020ed981 */ /* 0x000f22000c1e1900 */
[----:B------:R-:W-:Y:S02]  /*08a0*/  @!P6 R2UR UR4, R16 ;  /* 0x000000001004e2ca */ /* 0x000fe400000e0000 */
[----:B------:R-:W-:-:S07]  /*08b0*/  @!P6 R2UR UR5, R17 ;  /* 0x000000001105e2ca */ /* 0x000fce00000e0000 */
[----:B------:R-:W4:Y:S06]  /*08c0*/  @!P6 LDG.E.U8 R30, desc[UR6][R6.64+0xe0] ;  /* 0x0000e006061ee981 */ /* 0x000f2c000c1e1100 */
[----:B------:R0:W1:Y:S02]  /*08d0*/  @!P6 LDG.E R29, desc[UR4][R2.64+0x380] ;  /* 0x00038004021de981 */ /* 0x000064000c1e1900 */
[----:B0-----:R-:W-:Y:S01]  /*08e0*/  @!P4 FMNMX R13, R13, R8, !PT ;  /* 0x000000080d0dc209 */ /* 0x001fe20007800000 */
[----:B------:R-:W-:Y:S01]  /*08f0*/  @!P4 IMAD.MOV.U32 R36, RZ, RZ, R8 ;  /* 0x000000ffff24c224 */ /* 0x000fe200078e0008 */
[----:B------:R-:W-:Y:S01]  /*0900*/  ISETP.NE.OR P4, PT, R31, RZ, P3 ;  /* 0x000000ff1f00720c */ /* 0x000fe20001f85670 */
[----:B------:R-:W0:Y:S01]  /*0910*/  @!P5 LDC R3, c[0x0][0x39c] ;  /* 0x0000e700ff03db82 */ /* 0x000e220000000800 */
[----:B------:R-:W-:Y:S01]  /*0920*/  UMOV UR4, 0xffffffff ;  /* 0xffffffff00047882 */ /* 0x000fe20000000000 */
[----:B------:R-:W-:-:S02]  /*0930*/  MOV R6, 0xff800000 ;  /* 0xff80000000067802 */ /* 0x000fc40000000f00 */
[----:B------:R-:W-:Y:S01]  /*0940*/  @!P0 MOV R6, R0 ;  /* 0x0000000000068202 */ /* 0x000fe20000000f00 */
[----:B--2---:R-:W-:-:S03]  /*0950*/  @!P3 FMUL R8, R5, R32 ;  /* 0x000000200508b220 */ /* 0x004fc60000400000 */
[----:B------:R-:W2:Y:S08]  /*0960*/  @!P1 LDC R32, c[0x0][0x39c] ;  /* 0x0000e700ff209b82 */ /* 0x000eb00000000800 */
[----:B------:R-:W1:Y:S01]  /*0970*/  @!P4 LDC R8, c[0x0][0x398] ;  /* 0x0000e600ff08cb82 */ /* 0x000e620000000800 */
[----:B-----5:R-:W-:Y:S01]  /*0980*/  ISETP.NE.OR P4, PT, R10, RZ, P2 ;  /* 0x000000ff0a00720c */ /* 0x020fe20001785670 */
[----:B---3--:R-:W-:-:S12]  /*0990*/  @!P2 FMUL R2, R9, R34 ;  /* 0x000000220902a220 */ /* 0x008fd80000400000 */
[----:B------:R-:W3:Y:S01]  /*09a0*/  @!P4 LDC R2, c[0x0][0x398] ;  /* 0x0000e600ff02cb82 */ /* 0x000ee20000000800 */
[----:B----4-:R-:W-:Y:S01]  /*09b0*/  ISETP.NE.OR P4, PT, R12, RZ, P1 ;  /* 0x000000ff0c00720c */ /* 0x010fe20000f85670 */
        /* <DEDUP_REMOVED lines=8> */
[----:B------:R-:W-:-:S04]  /*0a40*/  @!P3 FMNMX R13, R13, R8, !PT ;  /* 0x000000080d0db209 */ /* 0x000fc80007800000 */
[----:B---3--:R-:W-:-:S04]  /*0a50*/  @!P2 FMNMX R13, R13, R2, !PT ;  /* 0x000000020d0da209 */ /* 0x008fc80007800000 */
[----:B--2---:R-:W-:Y:S01]  /*0a60*/  @!P1 FMNMX R13, R13, R12, !PT ;  /* 0x0000000c0d0d9209 */ /* 0x004fe20007800000 */
[----:B------:R-:W-:-:S03]  /*0a70*/  IMAD.MOV.U32 R34, RZ, RZ, -0x800000 ;  /* 0xff800000ff227424 */ /* 0x000fc600078e00ff */
[----:B0-----:R-:W-:Y:S01]  /*0a80*/  @!P5 FMNMX R13, R13, R14, !PT ;  /* 0x0000000e0d0dd209 */ /* 0x001fe20007800000 */
[----:B------:R-:W-:Y:S01]  /*0a90*/  @!P3 IMAD.MOV.U32 R34, RZ, RZ, R8 ;  /* 0x000000ffff22b224 */ /* 0x000fe200078e0008 */
[----:B------:R-:W-:Y:S01]  /*0aa0*/  MOV R32, 0xff800000 ;  /* 0xff80000000207802 */ /* 0x000fe20000000f00 */
[----:B------:R-:W-:Y:S01]  /*0ab0*/  IMAD.MOV.U32 R30, RZ, RZ, -0x800000 ;  /* 0xff800000ff1e7424 */ /* 0x000fe200078e00ff */
[----:B------:R-:W-:Y:S01]  /*0ac0*/  MOV R8, 0xff800000 ;  /* 0xff80000000087802 */ /* 0x000fe20000000f00 */
[----:B------:R-:W-:Y:S01]  /*0ad0*/  @!P5 IMAD.MOV.U32 R30, RZ, RZ, R14 ;  /* 0x000000ffff1ed224 */ /* 0x000fe200078e000e */
[----:B------:R-:W-:Y:S02]  /*0ae0*/  MOV R10, 0xff800000 ;  /* 0xff800000000a7802 */ /* 0x000fe40000000f00 */
[----:B------:R-:W-:Y:S02]  /*0af0*/  @!P2 MOV R32, R2 ;  /* 0x000000020020a202 */ /* 0x000fe40000000f00 */
[----:B------:R-:W-:-:S02]  /*0b00*/  @!P1 MOV R8, R12 ;  /* 0x0000000c00089202 */ /* 0x000fc40000000f00 */
[-C--:B-1----:R-:W-:Y:S02]  /*0b10*/  @!P6 MOV R10, R38.reuse ;  /* 0x00000026000ae202 */ /* 0x082fe40000000f00 */
[----:B------:R-:W-:Y:S01]  /*0b20*/  @!P6 FMNMX R13, R13, R38, !PT ;  /* 0x000000260d0de209 */ /* 0x000fe20007800000 */
        /* <DEDUP_REMOVED lines=27> */
[----:B------:R-:W-:Y:S01]  /*0ce0*/  FADD R13, R4, -12583039 ;  /* 0xcb40007f040d7421 */ /* 0x000fe20000000000 */
        /* <DEDUP_REMOVED lines=8> */
[----:B------:R-:W-:Y:S01]  /*0d70*/  FADD R14, -R7, R8 ;  /* 0x00000008070e7221 */ /* 0x000fe20000000100 */
[----:B------:R-:W-:Y:S01]  /*0d80*/  FFMA.RM R9, R9, R6, 12582913 ;  /* 0x4b40000109097423 */ /* 0x000fe20000004006 */
[----:B------:R-:W0:Y:S02]  /*0d90*/  MUFU.EX2 R3, R3 ;  /* 0x0000000300037308 */ /* 0x000e240000000800 */
[----:B------:R-:W-:Y:S01]  /*0da0*/  FFMA.SAT R29, R14, R5, 0.5 ;  /* 0x3f0000000e1d7423 */ /* 0x000fe20000002005 */
[----:B------:R-:W-:-:S04]  /*0db0*/  FADD R11, R9, -12583039 ;  /* 0xcb40007f090b7421 */ /* 0x000fc80000000000 */
[C---:B------:R-:W-:Y:S01]  /*0dc0*/  FFMA R13, R34.reuse, 1.4426950216293334961, -R11 ;  /* 0x3fb8aa3b220d7823 */ /* 0x040fe2000000080b */
[-C--:B------:R-:W-:Y:S01]  /*0dd0*/  FFMA.RM R11, R15, R6.reuse, 12582913 ;  /* 0x4b4000010f0b7423 */ /* 0x080fe20000004006 */
[----:B------:R-:W1:Y:S02]  /*0de0*/  MUFU.EX2 R12, R12 ;  /* 0x0000000c000c7308 */ /* 0x000e640000000800 */
[----:B------:R-:W-:Y:S01]  /*0df0*/  FFMA R13, R34, 1.925963033500011079e-08, R13 ;  /* 0x32a57060220d7823 */ /* 0x000fe2000000000d */
        /* <DEDUP_REMOVED lines=9> */
[----:B------:R-:W2:Y:S01]  /*0e90*/  MUFU.EX2 R8, R36 ;  /* 0x0000002400087308 */ /* 0x000ea20000000800 */
[----:B------:R-:W-:Y:S01]  /*0ea0*/  FFMA R29, R14, 1.4426950216293334961, -R29 ;  /* 0x3fb8aa3b0e1d7823 */ /* 0x000fe2000000081d */
[----:B------:R-:W-:Y:S01]  /*0eb0*/  FFMA R15, R32, 1.925963033500011079e-08, R15 ;  /* 0x32a57060200f7823 */ /* 0x000fe2000000000f */
[----:B------:R-:W-:Y:S01]  /*0ec0*/  FADD R31, R10, -12583039 ;  /* 0xcb40007f0a1f7421 */ /* 0x000fe20000000000 */
[----:B0-----:R-:W-:Y:S01]  /*0ed0*/  FMUL R3, R0, R3 ;  /* 0x0000000300037220 */ /* 0x001fe20000400000 */
[----:B------:R-:W-:Y:S01]  /*0ee0*/  FFMA R32, R14, 1.925963033500011079e-08, R29 ;  /* 0x32a570600e207823 */ /* 0x000fe2000000001d */
[----:B------:R-:W-:Y:S01]  /*0ef0*/  FFMA.RM R14, R5, R6, 12582913 ;  /* 0x4b400001050e7423 */ /* 0x000fe20000004006 */
[----:B------:R-:W-:Y:S01]  /*0f00*/  FFMA R31, R34, 1.4426950216293334961, -R31 ;  /* 0x3fb8aa3b221f7823 */ /* 0x000fe2000000081f */
[----:B------:R-:W0:Y:S01]  /*0f10*/  MUFU.EX2 R13, R13 ;  /* 0x0000000d000d7308 */ /* 0x000e220000000800 */
[----:B------:R-:W-:Y:S01]  /*0f20*/  SHF.L.U32 R5, R2, 0x17, RZ ;  /* 0x0000001702057819 */ /* 0x000fe200000006ff */
[----:B------:R-:W-:Y:S01]  /*0f30*/  FADD R33, R14, -12583039 ;  /* 0xcb40007f0e217421 */ /* 0x000fe20000000000 */
[----:B------:R-:W-:Y:S01]  /*0f40*/  FFMA R29, R34, 1.925963033500011079e-08, R31 ;  /* 0x32a57060221d7823 */ /* 0x000fe2000000001f */
[----:B------:R-:W-:Y:S01]  /*0f50*/  IMAD.SHL.U32 R31, R4, 0x800000, RZ ;  /* 0x00800000041f7824 */ /* 0x000fe200078e00ff */
[----:B------:R-:W-:Y:S01]  /*0f60*/  SHF.L.U32 R4, R9, 0x17, RZ ;  /* 0x0000001709047819 */ /* 0x000fe200000006ff */
[C---:B------:R-:W-:Y:S01]  /*0f70*/  FFMA R33, R30.reuse, 1.4426950216293334961, -R33 ;  /* 0x3fb8aa3b1e217823 */ /* 0x040fe20000000821 */
[----:B-1----:R-:W-:Y:S01]  /*0f80*/  FMUL R0, R5, R12 ;  /* 0x0000000c05007220 */ /* 0x002fe20000400000 */
[----:B------:R-:W1:Y:S01]  /*0f90*/  MUFU.EX2 R15, R15 ;  /* 0x0000000f000f7308 */ /* 0x000e620000000800 */
[----:B------:R-:W-:Y:S01]  /*0fa0*/  FADD R5, RZ, R3 ;  /* 0x00000003ff057221 */ /* 0x000fe20000000000 */
[----:B------:R-:W-:Y:S01]  /*0fb0*/  FFMA R33, R30, 1.925963033500011079e-08, R33 ;  /* 0x32a570601e217823 */ /* 0x000fe20000000021 */
[----:B--2---:R-:W-:Y:S01]  /*0fc0*/  FMUL R2, R31, R8 ;  /* 0x000000081f027220 */ /* 0x004fe20000400000 */
[----:B------:R-:W-:Y:S01]  /*0fd0*/  SHF.L.U32 R8, R11, 0x17, RZ ;  /* 0x000000170b087819 */ /* 0x000fe200000006ff */
[----:B------:R-:W-:Y:S01]  /*0fe0*/  FADD R5, R5, R0 ;  /* 0x0000000005057221 */ /* 0x000fe20000000000 */
[----:B------:R-:W-:Y:S01]  /*0ff0*/  IMAD.SHL.U32 R7, R7, 0x800000, RZ ;  /* 0x0080000007077824 */ /* 0x000fe200078e00ff */
[----:B------:R-:W-:Y:S01]  /*1000*/  SHF.L.U32 R10, R10, 0x17, RZ ;  /* 0x000000170a0a7819 */ /* 0x000fe200000006ff */
[----:B------:R-:W2:Y:S01]  /*1010*/  MUFU.EX2 R6, R32 ;  /* 0x0000002000067308 */ /* 0x000ea20000000800 */
[----:B0-----:R-:W-:Y:S01]  /*1020*/  FMUL R4, R4, R13 ;  /* 0x0000000d04047220 */ /* 0x001fe20000400000 */
[----:B------:R-:W-:Y:S01]  /*1030*/  FADD R9, R5, R2 ;  /* 0x0000000205097221 */ /* 0x000fe20000000000 */
        /* <DEDUP_REMOVED lines=21> */
.L_x_32537:
        /* <DEDUP_REMOVED lines=12> */
[----:B0-----:R-:W-:Y:S05]  /*1250*/  CALL.REL.NOINC `($__internal_524_$__cuda_sm3x_div_rn_noftz_f32_slowpath) ;  /* 0x0000001000c87944 */ /* 0x001fea0003c00000 */
[----:B------:R-:W-:-:S07]  /*1260*/  MOV R9, R3 ;  /* 0x0000000300097202 */ /* 0x000fce0000000f00 */
.L_x_32510:
[----:B------:R-:W-:Y:S05]  /*1270*/  BSYNC.RECONVERGENT B1 ;  /* 0x0000000000017941 */ /* 0x000fea0003800200 */
.L_x_32509:
        /* <DEDUP_REMOVED lines=12> */
[----:B0-----:R-:W-:Y:S05]  /*1340*/  CALL.REL.NOINC `($__internal_524_$__cuda_sm3x_div_rn_noftz_f32_slowpath) ;  /* 0x00000010008c7944 */ /* 0x001fea0003c00000 */
[----:B------:R-:W-:-:S07]  /*1350*/  MOV R12, R3 ;  /* 0x00000003000c7202 */ /* 0x000fce0000000f00 */
.L_x_32512:
[----:B------:R-:W-:Y:S05]  /*1360*/  BSYNC.RECONVERGENT B1 ;  /* 0x0000000000017941 */ /* 0x000fea0003800200 */
.L_x_32511:
        /* <DEDUP_REMOVED lines=14> */
.L_x_32514:
[----:B------:R-:W-:Y:S05]  /*1450*/  BSYNC.RECONVERGENT B1 ;  /* 0x0000000000017941 */ /* 0x000fea0003800200 */
.L_x_32513:
        /* <DEDUP_REMOVED lines=14> */
.L_x_32516:
[----:B------:R-:W-:Y:S05]  /*1540*/  BSYNC.RECONVERGENT B1 ;  /* 0x0000000000017941 */ /* 0x000fea0003800200 */
.L_x_32515:
        /* <DEDUP_REMOVED lines=14> */
.L_x_32518:
[----:B------:R-:W-:Y:S05]  /*1630*/  BSYNC.RECONVERGENT B1 ;  /* 0x0000000000017941 */ /* 0x000fea0003800200 */
.L_x_32517:
        /* <DEDUP_REMOVED lines=14> */
.L_x_32520:
[----:B------:R-:W-:Y:S05]  /*1720*/  BSYNC.RECONVERGENT B1 ;  /* 0x0000000000017941 */ /* 0x000fea0003800200 */
.L_x_32519:
        /* <DEDUP_REMOVED lines=14> */
.L_x_32522:
[----:B------:R-:W-:Y:S05]  /*1810*/  BSYNC.RECONVERGENT B1 ;  /* 0x0000000000017941 */ /* 0x000fea0003800200 */
.L_x_32521:
        /* <DEDUP_REMOVED lines=13> */
.L_x_32524:
[----:B------:R-:W-:Y:S05]  /*18f0*/  BSYNC.RECONVERGENT B1 ;  /* 0x0000000000017941 */ /* 0x000fea0003800200 */
.L_x_32523:
        /* <DEDUP_REMOVED lines=37> */
[C---:B------:R-:W-:Y:S02]  /*1b50*/  IADD3 R19, P0, PT, R21.reuse, R19, RZ ;  /* 0x0000001315137210 */ /* 0x040fe40007f1e0ff */
[----:B------:R-:W-:Y:S01]  /*1b60*/  @!P3 R2UR UR14, R16 ;  /* 0x00000000100eb2ca */ /* 0x000fe200000e0000 */
[----:B------:R2:W-:Y:S01]  /*1b70*/  @!P6 STG.E desc[UR6][R14.64+0x100], R0 ;  /* 0x000100000e00e986 */ /* 0x0005e2000c101906 */
[----:B------:R-:W-:-:S02]  /*1b80*/  LEA.HI.X.SX32 R18, R21, R18, 0x1, P0 ;  /* 0x0000001215127211 */ /* 0x000fc400000f0eff */
[----:B------:R-:W-:Y:S01]  /*1b90*/  ISETP.GE.U32.AND P0, PT, R19, UR46, PT ;  /* 0x0000002e13007c0c */ /* 0x000fe2000bf06070 */
[----:B------:R2:W-:Y:S01]  /*1ba0*/  @!P1 STG.E desc[UR10][R14.64+0x200], R4 ;  /* 0x000200040e009986 */ /* 0x0005e2000c10190a */
[C---:B------:R-:W-:Y:S02]  /*1bb0*/  @!P3 R2UR UR15, R17.reuse ;  /* 0x00000000110fb2ca */ /* 0x040fe400000e0000 */
[----:B------:R-:W-:Y:S01]  /*1bc0*/  @!P4 R2UR UR16, R16 ;  /* 0x000000001010c2ca */ /* 0x000fe200000e0000 */
[----:B------:R2:W-:Y:S01]  /*1bd0*/  @!P2 STG.E desc[UR12][R14.64+0x280], R5 ;  /* 0x000280050e00a986 */ /* 0x0005e2000c10190c */
[----:B------:R-:W-:Y:S02]  /*1be0*/  @!P4 R2UR UR17, R17 ;  /* 0x000000001111c2ca */ /* 0x000fe400000e0000 */
[----:B------:R-:W-:-:S07]  /*1bf0*/  ISETP.GE.AND.EX P0, PT, R18, UR47, PT, P0 ;  /* 0x0000002f12007c0c */ /* 0x000fce000bf06300 */
[----:B------:R2:W-:Y:S04]  /*1c00*/  @!P3 STG.E desc[UR14][R14.64+0x300], R6 ;  /* 0x000300060e00b986 */ /* 0x0005e8000c10190e */
[----:B------:R2:W-:Y:S02]  /*1c10*/  @!P4 STG.E desc[UR16][R14.64+0x380], R3 ;  /* 0x000380030e00c986 */ /* 0x0005e4000c101910 */
[----:B------:R-:W-:Y:S05]  /*1c20*/  @!P0 BRA `(.L_x_32525) ;  /* 0xffffffe400b08947 */ /* 0x000fea000383ffff */
[----:B------:R-:W-:Y:S05]  /*1c30*/  BSYNC B0 ;  /* 0x0000000000007941 */ /* 0x000fea0003800000 */
.L_x_32507:
[----:B------:R-:W-:Y:S05]  /*1c40*/  EXIT ;  /* 0x000000000000794d */ /* 0x000fea0003800000 */
.L_x_32508:
[----:B------:R-:W-:Y:S01]  /*1c50*/  HFMA2 R11, -RZ, RZ, 0, 1.847743988037109375e-06 ;  /* 0x0000001fff0b7431 */ /* 0x000fe200000001ff */
[----:B------:R-:W-:Y:S01]  /*1c60*/  BSSY B1, `(.L_x_32526) ;  /* 0x0000006000017945 */ /* 0x000fe20003800000 */
[----:B------:R-:W-:Y:S01]  /*1c70*/  MOV R12, 0x10 ;  /* 0x00000010000c7802 */ /* 0x000fe20000000f00 */
[----:B------:R-:W-:-:S07]  /*1c80*/  IMAD.MOV.U32 R15, RZ, RZ, -0x1 ;  /* 0xffffffffff0f7424 */ /* 0x000fce00078e00ff */
[----:B------:R-:W-:Y:S05]  /*1c90*/  WARPSYNC.COLLECTIVE R15, `(.L_x_32527) ;  /* 0x000000000f087348 */ /* 0x000fea0003c00000 */
[----:B------:R0:W1:Y:S02]  /*1ca0*/  SHFL.BFLY P6, R14, R13, R12, R11 ;  /* 0x0c00000c0d0e7389 */ /* 0x00006400000c000b */
[----:B01----:R-:W-:Y:S05]  /*1cb0*/  ENDCOLLECTIVE ;  /* 0x000000000000791b */ /* 0x003fea0003800000 */
.L_x_32527:
[----:B------:R-:W-:Y:S05]  /*1cc0*/  BSYNC B1 ;  /* 0x0000000000017941 */ /* 0x000fea0003800000 */
.L_x_32526:
[----:B------:R-:W-:Y:S01]  /*1cd0*/  HFMA2 R11, -RZ, RZ, 0, 1.847743988037109375e-06 ;  /* 0x0000001fff0b7431 */ /* 0x000fe200000001ff */
[----:B------:R-:W-:Y:S01]  /*1ce0*/  FMNMX R13, R14, R13, !PT ;  /* 0x0000000d0e0d7209 */ /* 0x000fe20007800000 */
[----:B------:R-:W-:Y:S01]  /*1cf0*/  IMAD.MOV.U32 R15, RZ, RZ, -0x1 ;  /* 0xffffffffff0f7424 */ /* 0x000fe200078e00ff */
[----:B------:R-:W-:Y:S01]  /*1d00*/  MOV R12, 0x8 ;  /* 0x00000008000c7802 */ /* 0x000fe20000000f00 */
[----:B------:R-:W-:-:S07]  /*1d10*/  HFMA2 R5, -RZ, RZ, 0.96630859375, -0.0022525787353515625 ;  /* 0x3bbb989dff057431 */ /* 0x000fce00000001ff */
[----:B------:R-:W-:Y:S05]  /*1d20*/  WARPSYNC.COLLECTIVE R15, `(.L_x_32528) ;  /* 0x000000000f087348 */ /* 0x000fea0003c00000 */
[----:B------:R0:W1:Y:S02]  /*1d30*/  SHFL.BFLY P6, R14, R13, R12, R11 ;  /* 0x0c00000c0d0e7389 */ /* 0x00006400000c000b */
[----:B01----:R-:W-:Y:S05]  /*1d40*/  ENDCOLLECTIVE ;  /* 0x000000000000791b */ /* 0x003fea0003800000 */
.L_x_32528:
[----:B------:R-:W-:Y:S01]  /*1d50*/  HFMA2 R12, -RZ, RZ, 0, 2.384185791015625e-07 ;  /* 0x00000004ff0c7431 */ /* 0x000fe200000001ff */
[----:B------:R-:W-:-:S04]  /*1d60*/  FMNMX R0, R13, R14, !PT ;  /* 0x0000000e0d007209 */ /* 0x000fc80007800000 */
[----:B------:R-:W-:-:S07]  /*1d70*/  MOV R13, R0 ;  /* 0x00000000000d7202 */ /* 0x000fce0000000f00 */
[----:B------:R-:W-:Y:S05]  /*1d80*/  WARPSYNC.COLLECTIVE R15, `(.L_x_32529) ;  /* 0x000000000f087348 */ /* 0x000fea0003c00000 */
[----:B------:R0:W1:Y:S02]  /*1d90*/  SHFL.BFLY P6, R14, R13, R12, R11 ;  /* 0x0c00000c0d0e7389 */ /* 0x00006400000c000b */
[----:B01----:R-:W-:Y:S05]  /*1da0*/  ENDCOLLECTIVE ;  /* 0x000000000000791b */ /* 0x003fea0003800000 */
.L_x_32529:
[----:B------:R-:W-:Y:S02]  /*1db0*/  MOV R12, 0x2 ;  /* 0x00000002000c7802 */ /* 0x000fe40000000f00 */
[----:B------:R-:W-:-:S05]  /*1dc0*/  FMNMX R2, R0, R14, !PT ;  /* 0x0000000e00027209 */ /* 0x000fca0007800000 */
[----:B------:R-:W-:-:S07]  /*1dd0*/  IMAD.MOV.U32 R13, RZ, RZ, R2 ;  /* 0x000000ffff0d7224 */ /* 0x000fce00078e0002 */
[----:B------:R-:W-:Y:S05]  /*1de0*/  WARPSYNC.COLLECTIVE R15, `(.L_x_32530) ;  /* 0x000000000f087348 */ /* 0x000fea0003c00000 */
[----:B------:R0:W1:Y:S02]  /*1df0*/  SHFL.BFLY P6, R14, R13, R12, R11 ;  /* 0x0c00000c0d0e7389 */ /* 0x00006400000c000b */
[----:B01----:R-:W-:Y:S05]  /*1e00*/  ENDCOLLECTIVE ;  /* 0x000000000000791b */ /* 0x003fea0003800000 */
.L_x_32530:
[----:B------:R-:W-:Y:S01]  /*1e10*/  IMAD.MOV.U32 R12, RZ, RZ, 0x1 ;  /* 0x00000001ff0c7424 */ /* 0x000fe200078e00ff */
[----:B------:R-:W-:-:S04]  /*1e20*/  FMNMX R3, R2, R14, !PT ;  /* 0x0000000e02037209 */ /* 0x000fc80007800000 */
[----:B------:R-:W-:-:S07]  /*1e30*/  MOV R13, R3 ;  /* 0x00000003000d7202 */ /* 0x000fce0000000f00 */
[----:B------:R-:W-:Y:S05]  /*1e40*/  WARPSYNC.COLLECTIVE R15, `(.L_x_32531) ;  /* 0x000000000f087348 */ /* 0x000fea0003c00000 */
[----:B------:R0:W1:Y:S02]  /*1e50*/  SHFL.BFLY P6, R14, R13, R12, R11 ;  /* 0x0c00000c0d0e7389 */ /* 0x00006400000c000b */
[----:B01----:R-:W-:Y:S05]  /*1e60*/  ENDCOLLECTIVE ;  /* 0x000000000000791b */ /* 0x003fea0003800000 */
.L_x_32531:
[----:B------:R-:W-:-:S05]  /*1e70*/  FMNMX R3, R3, R14, !PT ;  /* 0x0000000e03037209 */ /* 0x000fca0007800000 */
[C---:B------:R-:W-:Y:S01]  /*1e80*/  FADD R4, -R3.reuse, R4 ;  /* 0x0000000403047221 */ /* 0x040fe20000000100 */
[C---:B------:R-:W-:Y:S01]  /*1e90*/  FADD R2, -R3.reuse, R6 ;  /* 0x0000000603027221 */ /* 0x040fe20000000100 */
[----:B------:R-:W-:Y:S01]  /*1ea0*/  MOV R6, 0x437c0000 ;  /* 0x437c000000067802 */ /* 0x000fe20000000f00 */
        /* <DEDUP_REMOVED lines=31> */
[----:B------:R-:W-:Y:S01]  /*20a0*/  SHF.L.U32 R2, R13, 0x17, RZ ;  /* 0x000000170d027819 */ /* 0x000fe200000006ff */
[----:B------:R-:W-:Y:S02]  /*20b0*/  IMAD.SHL.U32 R4, R9, 0x800000, RZ ;  /* 0x0080000009047824 */ /* 0x000fe400078e00ff */
        /* <DEDUP_REMOVED lines=20> */
[----:B------:R-:W-:-:S02]  /*2200*/  SHF.L.U32 R6, R15, 0x17, RZ ;  /* 0x000000170f067819 */ /* 0x000fc400000006ff */
[----:B------:R-:W-:Y:S01]  /*2210*/  FADD R5, R11, -12583039 ;  /* 0xcb40007f0b057421 */ /* 0x000fe20000000000 */
[C---:B------:R-:W-:Y:S01]  /*2220*/  FADD R29, R12.reuse, -12583039 ;  /* 0xcb40007f0c1d7421 */ /* 0x040fe20000000000 */
[----:B------:R-:W1:Y:S01]  /*2230*/  MUFU.EX2 R9, R9 ;  /* 0x0000000900097308 */ /* 0x000e620000000800 */
[----:B------:R-:W-:Y:S01]  /*2240*/  SHF.L.U32 R12, R12, 0x17, RZ ;  /* 0x000000170c0c7819 */ /* 0x000fe200000006ff */
[----:B------:R-:W-:Y:S01]  /*2250*/  FFMA R5, R30, 1.4426950216293334961, -R5 ;  /* 0x3fb8aa3b1e057823 */ /* 0x000fe20000000805 */
[----:B------:R-:W-:Y:S01]  /*2260*/  FFMA R29, R10, 1.4426950216293334961, -R29 ;  /* 0x3fb8aa3b0a1d7823 */ /* 0x000fe2000000081d */
[----:B------:R-:W-:Y:S02]  /*2270*/  MOV R15, 0xffffffff ;  /* 0xffffffff000f7802 */ /* 0x000fe40000000f00 */
[----:B------:R-:W-:Y:S01]  /*2280*/  FFMA R30, R30, 1.925963033500011079e-08, R5 ;  /* 0x32a570601e1e7823 */ /* 0x000fe20000000005 */
[----:B------:R-:W-:Y:S01]  /*2290*/  SHF.L.U32 R5, R7, 0x17, RZ ;  /* 0x0000001707057819 */ /* 0x000fe200000006ff */
[----:B------:R-:W-:Y:S01]  /*22a0*/  FADD R7, RZ, R3 ;  /* 0x00000003ff077221 */ /* 0x000fe20000000000 */
[----:B------:R-:W-:Y:S01]  /*22b0*/  FFMA R29, R10, 1.925963033500011079e-08, R29 ;  /* 0x32a570600a1d7823 */ /* 0x000fe2000000001d */
[----:B------:R-:W2:Y:S02]  /*22c0*/  MUFU.EX2 R13, R30 ;  /* 0x0000001e000d7308 */ /* 0x000ea40000000800 */
[----:B------:R-:W-:Y:S01]  /*22d0*/  FADD R7, R7, R0 ;  /* 0x0000000007077221 */ /* 0x000fe20000000000 */
[----:B0-----:R-:W-:Y:S01]  /*22e0*/  FMUL R5, R5, R8 ;  /* 0x0000000805057220 */ /* 0x001fe20000400000 */
[----:B------:R-:W-:-:S02]  /*22f0*/  IMAD.SHL.U32 R8, R11, 0x800000, RZ ;  /* 0x008000000b087824 */ /* 0x000fc400078e00ff */
[----:B------:R-:W-:Y:S01]  /*2300*/  FADD R7, R7, R2 ;  /* 0x0000000207077221 */ /* 0x000fe20000000000 */
[----:B-1----:R-:W-:Y:S01]  /*2310*/  FMUL R6, R6, R9 ;  /* 0x0000000906067220 */ /* 0x002fe20000400000 */
[----:B------:R-:W0:Y:S01]  /*2320*/  MUFU.EX2 R29, R29 ;  /* 0x0000001d001d7308 */ /* 0x000e220000000800 */
[----:B------:R-:W-:Y:S02]  /*2330*/  IMAD.MOV.U32 R11, RZ, RZ, 0x1f ;  /* 0x0000001fff0b7424 */ /* 0x000fe400078e00ff */
[----:B------:R-:W-:-:S04]  /*2340*/  FADD R10, R7, R4 ;  /* 0x00000004070a7221 */ /* 0x000fc80000000000 */
[----:B------:R-:W-:Y:S01]  /*2350*/  FADD R7, R10, R5 ;  /* 0x000000050a077221 */ /* 0x000fe20000000000 */
[----:B--2---:R-:W-:-:S03]  /*2360*/  FMUL R8, R8, R13 ;  /* 0x0000000d08087220 */ /* 0x004fc60000400000 */
[----:B------:R-:W-:-:S04]  /*2370*/  FADD R9, R7, R6 ;  /* 0x0000000607097221 */ /* 0x000fc80000000000 */
[----:B------:R-:W-:Y:S01]  /*2380*/  FADD R10, R9, R8 ;  /* 0x00000008090a7221 */ /* 0x000fe20000000000 */
[----:B0-----:R-:W-:Y:S01]  /*2390*/  FMUL R7, R12, R29 ;  /* 0x0000001d0c077220 */ /* 0x001fe20000400000 */
[----:B------:R-:W-:-:S03]  /*23a0*/  HFMA2 R12, -RZ, RZ, 0, 9.5367431640625e-07 ;  /* 0x00000010ff0c7431 */ /* 0x000fc600000001ff */
[----:B------:R-:W-:-:S07]  /*23b0*/  FADD R13, R10, R7 ;  /* 0x000000070a0d7221 */ /* 0x000fce0000000000 */
[----:B------:R-:W-:Y:S05]  /*23c0*/  WARPSYNC.COLLECTIVE R15, `(.L_x_32532) ;  /* 0x000000000f087348 */ /* 0x000fea0003c00000 */
[----:B------:R0:W1:Y:S02]  /*23d0*/  SHFL.BFLY P6, R14, R13, R12, R11 ;  /* 0x0c00000c0d0e7389 */ /* 0x00006400000c000b */
[----:B01----:R-:W-:Y:S05]  /*23e0*/  ENDCOLLECTIVE ;  /* 0x000000000000791b */ /* 0x003fea0003800000 */
.L_x_32532:
[----:B------:R-:W-:Y:S02]  /*23f0*/  IMAD.MOV.U32 R12, RZ, RZ, 0x8 ;  /* 0x00000008ff0c7424 */ /* 0x000fe400078e00ff */
[----:B------:R-:W-:-:S05]  /*2400*/  FADD R9, R13, R14 ;  /* 0x0000000e0d097221 */ /* 0x000fca0000000000 */
[----:B------:R-:W-:-:S07]  /*2410*/  MOV R13, R9 ;  /* 0x00000009000d7202 */ /* 0x000fce0000000f00 */
[----:B------:R-:W-:Y:S05]  /*2420*/  WARPSYNC.COLLECTIVE R15, `(.L_x_32533) ;  /* 0x000000000f087348 */ /* 0x000fea0003c00000 */
[----:B------:R0:W1:Y:S02]  /*2430*/  SHFL.BFLY P6, R14, R13, R12, R11 ;  /* 0x0c00000c0d0e7389 */ /* 0x00006400000c000b */
[----:B01----:R-:W-:Y:S05]  /*2440*/  ENDCOLLECTIVE ;  /* 0x000000000000791b */ /* 0x003fea0003800000 */
.L_x_32533:
[----:B------:R-:W-:Y:S02]  /*2450*/  HFMA2 R12, -RZ, RZ, 0, 2.384185791015625e-07 ;  /* 0x00000004ff0c7431 */ /* 0x000fe400000001ff */
[----:B------:R-:W-:-:S05]  /*2460*/  FADD R10, R9, R14 ;  /* 0x0000000e090a7221 */ /* 0x000fca0000000000 */
[----:B------:R-:W-:-:S07]  /*2470*/  MOV R13, R10 ;  /* 0x0000000a000d7202 */ /* 0x000fce0000000f00 */
[----:B------:R-:W-:Y:S05]  /*2480*/  WARPSYNC.COLLECTIVE R15, `(.L_x_32534) ;  /* 0x000000000f087348 */ /* 0x000fea0003c00000 */
[----:B------:R0:W1:Y:S02]  /*2490*/  SHFL.BFLY P6, R14, R13, R12, R11 ;  /* 0x0c00000c0d0e7389 */ /* 0x00006400000c000b */
[----:B01----:R-:W-:Y:S05]  /*24a0*/  ENDCOLLECTIVE ;  /* 0x000000000000791b */ /* 0x003fea0003800000 */
.L_x_32534:
[----:B------:R-:W-:Y:S01]  /*24b0*/  MOV R12, 0x2 ;  /* 0x00000002000c7802 */ /* 0x000fe20000000f00 */
[----:B------:R-:W-:-:S04]  /*24c0*/  FADD R29, R10, R14 ;  /* 0x0000000e0a1d7221 */ /* 0x000fc80000000000 */
[----:B------:R-:W-:-:S07]  /*24d0*/  IMAD.MOV.U32 R13, RZ, RZ, R29 ;  /* 0x000000ffff0d7224 */ /* 0x000fce00078e001d */
[----:B------:R-:W-:Y:S05]  /*24e0*/  WARPSYNC.COLLECTIVE R15, `(.L_x_32535) ;  /* 0x000000000f087348 */ /* 0x000fea0003c00000 */
[----:B------:R0:W1:Y:S02]  /*24f0*/  SHFL.BFLY P6, R14, R13, R12, R11 ;  /* 0x0c00000c0d0e7389 */ /* 0x00006400000c000b */
[----:B01----:R-:W-:Y:S05]  /*2500*/  ENDCOLLECTIVE ;  /* 0x000000000000791b */ /* 0x003fea0003800000 */
.L_x_32535:
[----:B------:R-:W-:Y:S02]  /*2510*/  IMAD.MOV.U32 R12, RZ, RZ, 0x1 ;  /* 0x00000001ff0c7424 */ /* 0x000fe400078e00ff */
[----:B------:R-:W-:-:S05]  /*2520*/  FADD R30, R29, R14 ;  /* 0x0000000e1d1e7221 */ /* 0x000fca0000000000 */
[----:B------:R-:W-:-:S07]  /*2530*/  MOV R13, R30 ;  /* 0x0000001e000d7202 */ /* 0x000fce0000000f00 */
[----:B------:R-:W-:Y:S05]  /*2540*/  WARPSYNC.COLLECTIVE R15, `(.L_x_32536) ;  /* 0x000000000f087348 */ /* 0x000fea0003c00000 */
[----:B------:R0:W1:Y:S02]  /*2550*/  SHFL.BFLY P6, R14, R13, R12, R11 ;  /* 0x0c00000c0d0e7389 */ /* 0x00006400000c000b */
[----:B01----:R-:W-:Y:S05]  /*2560*/  ENDCOLLECTIVE ;  /* 0x000000000000791b */ /* 0x003fea0003800000 */
.L_x_32536:
[----:B------:R-:W-:Y:S05]  /*2570*/  BRA `(.L_x_32537) ;  /* 0xffffffec00047947 */ /* 0x000fea000383ffff */
        .weak           $__internal_524_$__cuda_sm3x_div_rn_noftz_f32_slowpath
        .type           $__internal_524_$__cuda_sm3x_div_rn_noftz_f32_slowpath,@function
        .size           $__internal_524_$__cuda_sm3x_div_rn_noftz_f32_slowpath,(.L_x_37901 - $__internal_524_$__cuda_sm3x_div_rn_noftz_f32_slowpath)
$__internal_524_$__cuda_sm3x_div_rn_noftz_f32_slowpath:
        /* <DEDUP_REMOVED lines=34> */
.L_x_32539:
[----:B------:R-:W-:Y:S01]  /*27a0*/  LEA R29, R11, 0xc0800000, 0x17 ;  /* 0xc08000000b1d7811 */ /* 0x000fe200078eb8ff */
[----:B------:R-:W-:Y:S01]  /*27b0*/  BSSY.RECONVERGENT B3, `(.L_x_32544) ;  /* 0x0000036000037945 */ /* 0x000fe20003800200 */
[----:B------:R-:W-:Y:S02]  /*27c0*/  IADD3 R30, PT, PT, R30, -0x7f, RZ ;  /* 0xffffff811e1e7810 */ /* 0x000fe40007ffe0ff */
[----:B------:R-:W-:-:S03]  /*27d0*/  IADD3 R31, PT, PT, -R29, R10, RZ ;  /* 0x0000000a1d1f7210 */ /* 0x000fc60007ffe1ff */
[C---:B------:R-:W-:Y:S01]  /*27e0*/  IMAD R3, R30.reuse, -0x800000, R3 ;  /* 0xff8000001e037824 */ /* 0x040fe200078e0203 */
        /* <DEDUP_REMOVED lines=46> */
.L_x_32546:
[----:B------:R-:W-:-:S04]  /*2ad0*/  LOP3.LUT R3, R3, 0x80000000, RZ, 0xc0, !PT ;  /* 0x8000000003037812 */ /* 0x000fc800078ec0ff */
[----:B------:R-:W-:Y:S01]  /*2ae0*/  LOP3.LUT R3, R3, 0x7f800000, RZ, 0xfc, !PT ;  /* 0x7f80000003037812 */ /* 0x000fe200078efcff */
[----:B------:R-:W-:Y:S06]  /*2af0*/  BRA `(.L_x_32547) ;  /* 0x0000000000047947 */ /* 0x000fec0003800000 */
.L_x_32545:
[----:B------:R-:W-:-:S07]  /*2b00*/  IMAD R3, R30, 0x800000, R3 ;  /* 0x008000001e037824 */ /* 0x000fce00078e0203 */
.L_x_32547:
[----:B------:R-:W-:Y:S05]  /*2b10*/  BSYNC.RECONVERGENT B3 ;  /* 0x0000000000037941 */ /* 0x000fea0003800200 */
.L_x_32544:
[----:B------:R-:W-:Y:S05]  /*2b20*/  BRA `(.L_x_32548) ;  /* 0x0000000000207947 */ /* 0x000fea0003800000 */
.L_x_32543:
[----:B------:R-:W-:-:S04]  /*2b30*/  LOP3.LUT R3, R10, 0x80000000, R3, 0x48, !PT ;  /* 0x800000000a037812 */ /* 0x000fc800078e4803 */
[----:B------:R-:W-:Y:S01]  /*2b40*/  LOP3.LUT R3, R3, 0x7f800000, RZ, 0xfc, !PT ;  /* 0x7f80000003037812 */ /* 0x000fe200078efcff */
[----:B------:R-:W-:Y:S06]  /*2b50*/  BRA `(.L_x_32548) ;  /* 0x0000000000147947 */ /* 0x000fec0003800000 */
.L_x_32542:
[----:B------:R-:W-:Y:S01]  /*2b60*/  LOP3.LUT R3, R10, 0x80000000, R3, 0x48, !PT ;  /* 0x800000000a037812 */ /* 0x000fe200078e4803 */
[----:B------:R-:W-:Y:S06]  /*2b70*/  BRA `(.L_x_32548) ;  /* 0x00000000000c7947 */ /* 0x000fec0003800000 */
.L_x_32541:
[----:B------:R-:W0:Y:S01]  /*2b80*/  MUFU.RSQ R3, -QNAN ;  /* 0xffc0000000037908 */ /* 0x000e220000001400 */
[----:B------:R-:W-:Y:S05]  /*2b90*/  BRA `(.L_x_32548) ;  /* 0x0000000000047947 */ /* 0x000fea0003800000 */
.L_x_32540:
[----:B------:R-:W-:-:S07]  /*2ba0*/  FADD.FTZ R3, R3, R10 ;  /* 0x0000000a03037221 */ /* 0x000fce0000010000 */
.L_x_32548:
[----:B------:R-:W-:Y:S05]  /*2bb0*/  BSYNC.RECONVERGENT B2 ;  /* 0x0000000000027941 */ /* 0x000fea0003800200 */
.L_x_32538:
[----:B------:R-:W-:Y:S01]  /*2bc0*/  HFMA2 R11, -RZ, RZ, 0, 0 ;  /* 0x00000000ff0b7431 */ /* 0x000fe200000001ff */
[----:B------:R-:W-:-:S04]  /*2bd0*/  MOV R10, R14 ;  /* 0x0000000e000a7202 */ /* 0x000fc80000000f00 */
[----:B0-----:R-:W-:Y:S05]  /*2be0*/  RET.REL.NODEC R10 `(_Z15SoftmaxWarpImplI24ElementwiseScaleMaskLoadIffbE11DirectStoreIffEfLi1ELi8ELi32ELi1ELb1EL9Algorithm0EEvT_T0_ll) ;  /* 0xffffffd40a047950 */ /* 0x001fea0003c3ffff */
.L_x_32549:
        /* <DEDUP_REMOVED lines=9> */
.L_x_37901:


//--------------------- .text._Z15SoftmaxWarpImplI24ElementwiseScaleMaskLoadIffbE11DirectStoreIffEfLi1ELi8ELi32ELi1ELb0EL9Algorithm0EEvT_T0_ll --------------------------
	.section	.text._Z15SoftmaxWarpImplI24ElementwiseScaleMaskLoadIffbE11DirectStoreIffEfLi1ELi8ELi32ELi1ELb0EL9Algorithm0EEvT_T0_ll,"ax",@progbits
	.align	128
        .global         _Z15SoftmaxWarpImplI24ElementwiseScaleMaskLoadIffbE11DirectStoreIffEfLi1ELi8ELi32ELi1ELb0EL9Algorithm0EEvT_T0_ll
        .type           _Z15SoftmaxWarpImplI24ElementwiseScaleMaskLoadIffbE11DirectStoreIffEfLi1ELi8ELi32ELi1ELb0EL9Algorithm0EEvT_T0_ll,@function
        .size           _Z15SoftmaxWarpImplI24ElementwiseScaleMaskLoadIffbE11DirectStoreIffEfLi1ELi8ELi32ELi1ELb0EL9Algorithm0EEvT_T0_ll,(.L_x_37902 - _Z15SoftmaxWarpImplI24ElementwiseScaleMaskLoadIffbE11DirectStoreIffEfLi1ELi8ELi32ELi1ELb0EL9Algorithm0EEvT_T0_ll)
        .other          _Z15SoftmaxWarpImplI24ElementwiseScaleMaskLoadIffbE11DirectStoreIffEfLi1ELi8ELi32ELi1ELb0EL9Algorithm0EEvT_T0_ll,@"STO_CUDA_ENTRY STV_DEFAULT"
_Z15SoftmaxWarpImplI24ElementwiseScaleMaskLoadIffbE11DirectStoreIffEfLi1ELi8ELi32ELi1ELb0EL9Algorithm0EEvT_T0_ll:
.text._Z15SoftmaxWarpImplI24ElementwiseScaleMaskLoadIffbE11DirectStoreIffEfLi1ELi8ELi32ELi1ELb0EL9Algorithm0EEvT_T0_ll:
        /* <DEDUP_REMOVED lines=20> */
[----:B-----5:R-:W-:Y:S01]  /*0140*/  MOV R10, UR8 ;  /* 0x00000008000a7c02 */ /* 0x020fe20008000f00 */
[----:B--2---:R-:W-:-:S07]  /*0150*/  IMAD.U32 R11, RZ, RZ, UR9 ;  /* 0x00000009ff0b7e24 */ /* 0x004fce000f8e00ff */
[----:B------:R-:W-:-:S07]  /*0160*/  LEPC R20, `(.L_x_32550) ;  /* 0x000000001014794e */ /* 0x000fce0000000000 */
[----:B0--3--:R-:W-:Y:S05]  /*0170*/  CALL.ABS.NOINC R2 ;  /* 0x0000000002007343 */ /* 0x009fea0003c00000 */
.L_x_32550:
        /* <DEDUP_REMOVED lines=13> */
.L_x_32568:
        /* <DEDUP_REMOVED lines=20> */
[----:B------:R-:W-:Y:S01]  /*0390*/  IADD3 R6, P1, PT, R4, UR38, RZ ;  /* 0x0000002604067c10 */ /* 0x000fe2000ff3e0ff */
[----:B------:R-:W-:Y:S01]  /*03a0*/  IMAD.IADD R5, R5, 0x1, R3 ;  /* 0x0000000105057824 */ /* 0x000fe200078e0203 */
[----:B------:R-:W-:Y:S02]  /*03b0*/  R2UR UR17, R17 ;  /* 0x00000000111172ca */ /* 0x000fe400000e0000 */
[----:B------:R-:W-:Y:S02]  /*03c0*/  R2UR UR14, R16 ;  /* 0x00000000100e72ca */ /* 0x000fe400000e0000 */
[----:B------:R-:W-:-:S02]  /*03d0*/  LEA.HI.X R3, R4, UR37, R5, 0x2, P0 ;  /* 0x0000002504037c11 */ /* 0x000fc400080f1405 */
[C---:B------:R-:W-:Y:S02]  /*03e0*/  R2UR UR15, R17.reuse ;  /* 0x00000000110f72ca */ /* 0x040fe400000e0000 */
[C---:B------:R-:W-:Y:S01]  /*03f0*/  R2UR UR18, R16.reuse ;  /* 0x00000000101272ca */ /* 0x040fe200000e0000 */
[----:B------:R-:W2:Y:S01]  /*0400*/  LDG.E R8, desc[UR4][R2.64] ;  /* 0x0000000402087981 */ /* 0x000ea2000c1e1900 */
[----:B------:R-:W-:Y:S02]  /*0410*/  R2UR UR19, R17 ;  /* 0x00000000111372ca */ /* 0x000fe400000e0000 */
[----:B------:R-:W-:Y:S01]  /*0420*/  IADD3.X R7, PT, PT, R5, UR39, RZ, P1, !PT ;  /* 0x0000002705077c10 */ /* 0x000fe20008ffe4ff */
[----:B------:R-:W3:Y:S01]  /*0430*/  LDG.E R12, desc[UR8][R2.64+0x80] ;  /* 0x00008008020c7981 */ /* 0x000ee2000c1e1900 */
[C---:B------:R-:W-:Y:S01]  /*0440*/  R2UR UR26, R16.reuse ;  /* 0x00000000101a72ca */ /* 0x040fe200000e0000 */
[----:B------:R-:W2:Y:S01]  /*0450*/  LDC.64 R4, c[0x0][0x398] ;  /* 0x0000e600ff047b82 */ /* 0x000ea20000000a00 */
[----:B------:R-:W-:Y:S01]  /*0460*/  R2UR UR27, R17 ;  /* 0x00000000111b72ca */ /* 0x000fe200000e0000 */
[----:B------:R-:W4:Y:S01]  /*0470*/  LDG.E.U8 R27, desc[UR6][R6.64] ;  /* 0x00000006061b7981 */ /* 0x000f22000c1e1100 */
[----:B------:R-:W-:-:S02]  /*0480*/  R2UR UR20, R16 ;  /* 0x00000000101472ca */ /* 0x000fc400000e0000 */
[C---:B------:R-:W-:Y:S01]  /*0490*/  R2UR UR21, R17.reuse ;  /* 0x00000000111572ca */ /* 0x040fe200000e0000 */
[----:B------:R-:W5:Y:S01]  /*04a0*/  LDG.E.U8 R9, desc[UR10][R6.64+0x20] ;  /* 0x0000200a06097981 */ /* 0x000f62000c1e1100 */
[C---:B------:R-:W-:Y:S02]  /*04b0*/  R2UR UR24, R16.reuse ;  /* 0x00000000101872ca */ /* 0x040fe400000e0000 */
[C---:B------:R-:W-:Y:S01]  /*04c0*/  R2UR UR25, R17.reuse ;  /* 0x00000000111972ca */ /* 0x040fe200000e0000 */
[----:B------:R-:W3:Y:S01]  /*04d0*/  LDG.E.U8 R25, desc[UR32][R6.64+0xe0] ;  /* 0x0000e02006197981 */ /* 0x000ee2000c1e1100 */
[C---:B------:R-:W-:Y:S02]  /*04e0*/  R2UR UR22, R16.reuse ;  /* 0x00000000101672ca */ /* 0x040fe400000e0000 */
[----:B------:R-:W-:Y:S01]  /*04f0*/  R2UR UR23, R17 ;  /* 0x00000000111772ca */ /* 0x000fe200000e0000 */
[----:B------:R-:W3:Y:S01]  /*0500*/  LDG.E R14, desc[UR12][R2.64+0x100] ;  /* 0x0001000c020e7981 */ /* 0x000ee2000c1e1900 */
[----:B------:R-:W-:-:S02]  /*0510*/  R2UR UR30, R16 ;  /* 0x00000000101e72ca */ /* 0x000fc400000e0000 */
[C---:B------:R-:W-:Y:S01]  /*0520*/  R2UR UR31, R17.reuse ;  /* 0x00000000111f72ca */ /* 0x040fe200000e0000 */
[----:B------:R-:W3:Y:S01]  /*0530*/  LDG.E R22, desc[UR16][R2.64+0x180] ;  /* 0x0001801002167981 */ /* 0x000ee2000c1e1900 */
[----:B------:R-:W-:Y:S02]  /*0540*/  R2UR UR28, R16 ;  /* 0x00000000101c72ca */ /* 0x000fe400000e0000 */
[----:B------:R-:W-:Y:S01]  /*0550*/  R2UR UR29, R17 ;  /* 0x00000000111d72ca */ /* 0x000fe200000e0000 */
[----:B------:R-:W3:Y:S04]  /*0560*/  LDG.E.U8 R11, desc[UR14][R6.64+0x40] ;  /* 0x0000400e060b7981 */ /* 0x000ee8000c1e1100 */
[----:B------:R-:W3:Y:S04]  /*0570*/  LDG.E.U8 R13, desc[UR18][R6.64+0x60] ;  /* 0x00006012060d7981 */ /* 0x000ee8000c1e1100 */
[----:B------:R-:W3:Y:S04]  /*0580*/  LDG.E.U8 R21, desc[UR26][R6.64+0xa0] ;  /* 0x0000a01a06157981 */ /* 0x000ee8000c1e1100 */
[----:B------:R-:W3:Y:S04]  /*0590*/  LDG.E R24, desc[UR20][R2.64+0x200] ;  /* 0x0002001402187981 */ /* 0x000ee8000c1e1900 */
[----:B------:R-:W3:Y:S04]  /*05a0*/  LDG.E R26, desc[UR24][R2.64+0x280] ;  /* 0x00028018021a7981 */ /* 0x000ee8000c1e1900 */
[----:B------:R-:W3:Y:S04]  /*05b0*/  LDG.E.U8 R15, desc[UR22][R6.64+0x80] ;  /* 0x00008016060f7981 */ /* 0x000ee8000c1e1100 */
[----:B------:R2:W3:Y:S04]  /*05c0*/  LDG.E.U8 R23, desc[UR30][R6.64+0xc0] ;  /* 0x0000c01e06177981 */ /* 0x0004e8000c1e1100 */
[----:B------:R-:W3:Y:S04]  /*05d0*/  LDG.E R28, desc[UR28][R2.64+0x300] ;  /* 0x0003001c021c7981 */ /* 0x000ee8000c1e1900 */
[----:B------:R1:W3:Y:S01]  /*05e0*/  LDG.E R0, desc[UR4][R2.64+0x380] ;  /* 0x0003800402007981 */ /* 0x0002e2000c1e1900 */
[----:B------:R-:W-:Y:S01]  /*05f0*/  UMOV UR4, 0xffffffff ;  /* 0xffffffff00047882 */ /* 0x000fe20000000000 */
[----:B--2---:R-:W-:Y:S01]  /*0600*/  FMUL R7, R8, R5 ;  /* 0x0000000508077220 */ /* 0x004fe20000400000 */
[----:B----4-:R-:W-:-:S02]  /*0610*/  ISETP.NE.AND P6, PT, R27, RZ, PT ;  /* 0x000000ff1b00720c */ /* 0x010fc40003fc5270 */
[----:B-----5:R-:W-:Y:S01]  /*0620*/  ISETP.NE.AND P5, PT, R9, RZ, PT ;  /* 0x000000ff0900720c */ /* 0x020fe20003fa5270 */
[-C--:B---3--:R-:W-:Y:S01]  /*0630*/  FMUL R9, R12, R5.reuse ;  /* 0x000000050c097220 */ /* 0x088fe20000400000 */
[-C--:B------:R-:W-:Y:S02]  /*0640*/  FSEL R6, R7, R4.reuse, P6 ;  /* 0x0000000407067208 */ /* 0x080fe40003000000 */
[----:B------:R-:W-:Y:S02]  /*0650*/  ISETP.NE.AND P6, PT, R25, RZ, PT ;  /* 0x000000ff1900720c */ /* 0x000fe40003fc5270 */
[----:B------:R-:W-:Y:S01]  /*0660*/  FSEL R8, R9, R4, P5 ;  /* 0x0000000409087208 */ /* 0x000fe20002800000 */
[-C--:B-1----:R-:W-:Y:S01]  /*0670*/  FMUL R3, R14, R5.reuse ;  /* 0x000000050e037220 */ /* 0x082fe20000400000 */
[----:B------:R-:W-:Y:S01]  /*0680*/  FMUL R7, R22, R5 ;  /* 0x0000000516077220 */ /* 0x000fe20000400000 */
[----:B------:R-:W-:Y:S02]  /*0690*/  ISETP.NE.AND P4, PT, R11, RZ, PT ;  /* 0x000000ff0b00720c */ /* 0x000fe40003f85270 */
[----:B------:R-:W-:-:S02]  /*06a0*/  ISETP.NE.AND P3, PT, R13, RZ, PT ;  /* 0x000000ff0d00720c */ /* 0x000fc40003f65270 */
[-C--:B------:R-:W-:Y:S02]  /*06b0*/  FSEL R9, R3, R4.reuse, P4 ;  /* 0x0000000403097208 */ /* 0x080fe40002000000 */
[----:B------:R-:W-:Y:S02]  /*06c0*/  ISETP.NE.AND P1, PT, R21, RZ, PT ;  /* 0x000000ff1500720c */ /* 0x000fe40003f25270 */
[-C--:B------:R-:W-:Y:S01]  /*06d0*/  FSEL R22, R7, R4.reuse, P3 ;  /* 0x0000000407167208 */ /* 0x080fe20001800000 */
[-C--:B------:R-:W-:Y:S01]  /*06e0*/  FMUL R11, R24, R5.reuse ;  /* 0x00000005180b7220 */ /* 0x080fe20000400000 */
[----:B------:R-:W-:Y:S01]  /*06f0*/  FMNMX3 R2, R6, -INF , R8, !PT ;  /* 0xff80000006027876 */ /* 0x000fe20007800008 */
[-C--:B------:R-:W-:Y:S01]  /*0700*/  FMUL R21, R26, R5.reuse ;  /* 0x000000051a157220 */ /* 0x080fe20000400000 */
[----:B------:R-:W-:Y:S02]  /*0710*/  ISETP.NE.AND P2, PT, R15, RZ, PT ;  /* 0x000000ff0f00720c */ /* 0x000fe40003f45270 */
[----:B------:R-:W-:Y:S01]  /*0720*/  ISETP.NE.AND P0, PT, R23, RZ, PT ;  /* 0x000000ff1700720c */ /* 0x000fe20003f05270 */
[----:B------:R-:W-:Y:S01]  /*0730*/  FMUL R23, R28, R5 ;  /* 0x000000051c177220 */ /* 0x000fe20000400000 */
[----:B------:R-:W-:-:S02]  /*0740*/  FSEL R24, R11, R4, P2 ;  /* 0x000000040b187208 */ /* 0x000fc40001000000 */
        /* <DEDUP_REMOVED lines=19> */
[----:B------:R-:W-:Y:S01]  /*0880*/  MOV R6, 0x437c0000 ;  /* 0x437c000000067802 */ /* 0x000fe20000000f00 */
        /* <DEDUP_REMOVED lines=23> */
[-C--:B------:R-:W-:Y:S01]  /*0a00*/  FFMA.RM R7, R7, R6.reuse, 12582913 ;  /* 0x4b40000107077423 */ /* 0x080fe20000004006 */
[--C-:B------:R-:W-:Y:S01]  /*0a10*/  FADD R30, R23, -R11.reuse ;  /* 0x8000000b171e7221 */ /* 0x100fe20000000000 */
[----:B------:R-:W-:Y:S01]  /*0a20*/  FADD R26, R4, -R11 ;  /* 0x8000000b041a7221 */ /* 0x000fe20000000000 */
[----:B------:R-:W-:Y:S01]  /*0a30*/  FADD R21, R8, -12583039 ;  /* 0xcb40007f08157421 */ /* 0x000fe20000000000 */
[----:B------:R-:W-:Y:S01]  /*0a40*/  FADD R25, R7, -12583039 ;  /* 0xcb40007f07197421 */ /* 0x000fe20000000000 */
[----:B------:R-:W1:Y:S01]  /*0a50*/  MUFU.EX2 R9, R9 ;  /* 0x0000000900097308 */ /* 0x000e620000000800 */
[----:B------:R-:W-:Y:S01]  /*0a60*/  FFMA.SAT R23, R30, R5, 0.5 ;  /* 0x3f0000001e177423 */ /* 0x000fe20000002005 */
[----:B------:R-:W-:Y:S01]  /*0a70*/  FFMA R21, R24, 1.4426950216293334961, -R21 ;  /* 0x3fb8aa3b18157823 */ /* 0x000fe20000000815 */
[----:B------:R-:W-:Y:S01]  /*0a80*/  FFMA R25, R22, 1.4426950216293334961, -R25 ;  /* 0x3fb8aa3b16197823 */ /* 0x000fe20000000819 */
[----:B------:R-:W-:Y:S01]  /*0a90*/  SHF.L.U32 R0, R0, 0x17, RZ ;  /* 0x0000001700007819 */ /* 0x000fe200000006ff */
[----:B------:R-:W-:-:S02]  /*0aa0*/  FFMA.RM R14, R23, R6, 12582913 ;  /* 0x4b400001170e7423 */ /* 0x000fc40000004006 */
[----:B------:R-:W-:Y:S01]  /*0ab0*/  FFMA R15, R22, 1.925963033500011079e-08, R25 ;  /* 0x32a57060160f7823 */ /* 0x000fe20000000019 */
[-C--:B------:R-:W-:Y:S01]  /*0ac0*/  FFMA.SAT R25, R28, R5.reuse, 0.5 ;  /* 0x3f0000001c197423 */ /* 0x080fe20000002005 */
[----:B------:R-:W-:Y:S01]  /*0ad0*/  FFMA R22, R24, 1.925963033500011079e-08, R21 ;  /* 0x32a5706018167823 */ /* 0x000fe20000000015 */
[----:B------:R-:W2:Y:S01]  /*0ae0*/  MUFU.EX2 R12, R12 ;  /* 0x0000000c000c7308 */ /* 0x000ea20000000800 */
[----:B------:R-:W-:Y:S01]  /*0af0*/  FFMA.SAT R5, R26, R5, 0.5 ;  /* 0x3f0000001a057423 */ /* 0x000fe20000002005 */
[-C--:B------:R-:W-:Y:S01]  /*0b00*/  FFMA.RM R11, R25, R6.reuse, 12582913 ;  /* 0x4b400001190b7423 */ /* 0x080fe20000004006 */
[C---:B------:R-:W-:Y:S01]  /*0b10*/  FADD R23, R14.reuse, -12583039 ;  /* 0xcb40007f0e177421 */ /* 0x040fe20000000000 */
[----:B------:R-:W-:Y:S02]  /*0b20*/  SHF.L.U32 R14, R14, 0x17, RZ ;  /* 0x000000170e0e7819 */ /* 0x000fe400000006ff */
[C---:B------:R-:W-:Y:S01]  /*0b30*/  FADD R21, R11.reuse, -12583039 ;  /* 0xcb40007f0b157421 */ /* 0x040fe20000000000 */
[----:B------:R-:W-:Y:S01]  /*0b40*/  FFMA R23, R30, 1.4426950216293334961, -R23 ;  /* 0x3fb8aa3b1e177823 */ /* 0x000fe20000000817 */
[----:B------:R-:W3:Y:S01]  /*0b50*/  MUFU.EX2 R13, R13 ;  /* 0x0000000d000d7308 */ /* 0x000ee20000000800 */
[----:B-1----:R-:W-:Y:S01]  /*0b60*/  FMUL R4, R0, R9 ;  /* 0x0000000900047220 */ /* 0x002fe20000400000 */
[----:B------:R-:W-:Y:S01]  /*0b70*/  FFMA R21, R28, 1.4426950216293334961, -R21 ;  /* 0x3fb8aa3b1c157823 */ /* 0x000fe20000000815 */
[----:B------:R-:W-:Y:S01]  /*0b80*/  FFMA R23, R30, 1.925963033500011079e-08, R23 ;  /* 0x32a570601e177823 */ /* 0x000fe20000000017 */
[----:B------:R-:W-:Y:S01]  /*0b90*/  SHF.L.U32 R11, R11, 0x17, RZ ;  /* 0x000000170b0b7819 */ /* 0x000fe200000006ff */
[----:B------:R-:W-:Y:S01]  /*0ba0*/  FADD R0, RZ, R4 ;  /* 0x00000004ff007221 */ /* 0x000fe20000000000 */
[----:B------:R-:W-:Y:S01]  /*0bb0*/  FFMA R28, R28, 1.925963033500011079e-08, R21 ;  /* 0x32a570601c1c7823 */ /* 0x000fe20000000015 */
[----:B------:R-:W-:Y:S01]  /*0bc0*/  FFMA.RM R21, R5, R6, 12582913 ;  /* 0x4b40000105157423 */ /* 0x000fe20000004006 */
[----:B------:R-:W1:Y:S01]  /*0bd0*/  MUFU.EX2 R15, R15 ;  /* 0x0000000f000f7308 */ /* 0x000e620000000800 */
[----:B------:R-:W-:-:S02]  /*0be0*/  SHF.L.U32 R5, R2, 0x17, RZ ;  /* 0x0000001702057819 */ /* 0x000fc400000006ff */
[----:B------:R-:W-:Y:S01]  /*0bf0*/  FADD R25, R21, -12583039 ;  /* 0xcb40007f15197421 */ /* 0x000fe20000000000 */
[----:B------:R-:W-:Y:S02]  /*0c00*/  SHF.L.U32 R2, R3, 0x17, RZ ;  /* 0x0000001703027819 */ /* 0x000fe400000006ff */
[----:B--2---:R-:W-:Y:S01]  /*0c10*/  FMUL R3, R5, R12 ;  /* 0x0000000c05037220 */ /* 0x004fe20000400000 */
[----:B------:R-:W-:Y:S01]  /*0c20*/  FFMA R25, R26, 1.4426950216293334961, -R25 ;  /* 0x3fb8aa3b1a197823 */ /* 0x000fe20000000819 */
[----:B------:R-:W2:Y:S01]  /*0c30*/  MUFU.EX2 R22, R22 ;  /* 0x0000001600167308 */ /* 0x000ea20000000800 */
[----:B------:R-:W-:Y:S02]  /*0c40*/  IMAD.SHL.U32 R12, R7, 0x800000, RZ ;  /* 0x00800000070c7824 */ /* 0x000fe400078e00ff */
[----:B---3--:R-:W-:Y:S01]  /*0c50*/  FMUL R2, R2, R13 ;  /* 0x0000000d02027220 */ /* 0x008fe20000400000 */
[----:B------:R-:W-:Y:S01]  /*0c60*/  FFMA R25, R26, 1.925963033500011079e-08, R25 ;  /* 0x32a570601a197823 */ /* 0x000fe20000000019 */
[----:B------:R-:W-:Y:S01]  /*0c70*/  FADD R5, R0, R3 ;  /* 0x0000000300057221 */ /* 0x000fe20000000000 */
[----:B------:R-:W-:-:S02]  /*0c80*/  SHF.L.U32 R13, R8, 0x17, RZ ;  /* 0x00000017080d7819 */ /* 0x000fc400000006ff */
[----:B------:R-:W-:Y:S01]  /*0c90*/  SHF.L.U32 R21, R21, 0x17, RZ ;  /* 0x0000001715157819 */ /* 0x000fe200000006ff */
[----:B------:R-:W3:Y:S01]  /*0ca0*/  MUFU.EX2 R6, R28 ;  /* 0x0000001c00067308 */ /* 0x000ee20000000800 */
[----:B-1----:R-:W-:Y:S01]  /*0cb0*/  FMUL R0, R12, R15 ;  /* 0x0000000f0c007220 */ /* 0x002fe20000400000 */
[----:B------:R-:W-:-:S04]  /*0cc0*/  FADD R7, R5, R2 ;  /* 0x0000000205077221 */ /* 0x000fc80000000000 */
[----:B------:R-:W-:Y:S02]  /*0cd0*/  FADD R8, R7, R0 ;  /* 0x0000000007087221 */ /* 0x000fe40000000000 */
[----:B------:R-:W1:Y:S01]  /*0ce0*/  MUFU.EX2 R9, R23 ;  /* 0x0000001700097308 */ /* 0x000e620000000800 */
[----:B--2---:R-:W-:-:S04]  /*0cf0*/  FMUL R5, R13, R22 ;  /* 0x000000160d057220 */ /* 0x004fc80000400000 */
[----:B------:R-:W-:-:S03]  /*0d00*/  FADD R7, R8, R5 ;  /* 0x0000000508077221 */ /* 0x000fc60000000000 */
[----:B------:R-:W2:Y:S01]  /*0d10*/  MUFU.EX2 R24, R25 ;  /* 0x0000001900187308 */ /* 0x000ea20000000800 */
[----:B---3--:R-:W-:Y:S01]  /*0d20*/  FMUL R6, R11, R6 ;  /* 0x000000060b067220 */ /* 0x008fe20000400000 */
[----:B-1----:R-:W-:-:S03]  /*0d30*/  FMUL R8, R14, R9 ;  /* 0x000000090e087220 */ /* 0x002fc60000400000 */
[----:B------:R-:W-:-:S04]  /*0d40*/  FADD R9, R7, R6 ;  /* 0x0000000607097221 */ /* 0x000fc80000000000 */
        /* <DEDUP_REMOVED lines=12> */
.L_x_32580:
        /* <DEDUP_REMOVED lines=11> */
[----:B01----:R-:W-:Y:S05]  /*0ec0*/  CALL.REL.NOINC `($__internal_525_$__cuda_sm3x_div_rn_noftz_f32_slowpath) ;  /* 0x0000001000747944 */ /* 0x003fea0003c00000 */
[----:B------:R-:W-:-:S07]  /*0ed0*/  MOV R11, R4 ;  /* 0x00000004000b7202 */ /* 0x000fce0000000f00 */
.L_x_32553:
[----:B------:R-:W-:Y:S05]  /*0ee0*/  BSYNC.RECONVERGENT B0 ;  /* 0x0000000000007941 */ /* 0x000fea0003800200 */
.L_x_32552:
        /* <DEDUP_REMOVED lines=11> */
[----:B01----:R-:W-:Y:S05]  /*0fa0*/  CALL.REL.NOINC `($__internal_525_$__cuda_sm3x_div_rn_noftz_f32_slowpath) ;  /* 0x00000010003c7944 */ /* 0x003fea0003c00000 */
[----:B------:R-:W-:-:S07]  /*0fb0*/  MOV R14, R4 ;  /* 0x00000004000e7202 */ /* 0x000fce0000000f00 */
.L_x_32555:
[----:B------:R-:W-:Y:S05]  /*0fc0*/  BSYNC.RECONVERGENT B0 ;  /* 0x0000000000007941 */ /* 0x000fea0003800200 */
.L_x_32554:
        /* <DEDUP_REMOVED lines=11> */
[----:B01----:R-:W-:Y:S05]  /*1080*/  CALL.REL.NOINC `($__internal_525_$__cuda_sm3x_div_rn_noftz_f32_slowpath) ;  /* 0x0000001000047944 */ /* 0x003fea0003c00000 */
[----:B------:R-:W-:-:S07]  /*1090*/  MOV R3, R4 ;  /* 0x0000000400037202 */ /* 0x000fce0000000f00 */
.L_x_32557:
[----:B------:R-:W-:Y:S05]  /*10a0*/  BSYNC.RECONVERGENT B0 ;  /* 0x0000000000007941 */ /* 0x000fea0003800200 */
.L_x_32556:
        /* <DEDUP_REMOVED lines=13> */
.L_x_32559:
[----:B------:R-:W-:Y:S05]  /*1180*/  BSYNC.RECONVERGENT B0 ;  /* 0x0000000000007941 */ /* 0x000fea0003800200 */
.L_x_32558:
        /* <DEDUP_REMOVED lines=13> */
.L_x_32561:
[----:B------:R-:W-:Y:S05]  /*1260*/  BSYNC.RECONVERGENT B0 ;  /* 0x0000000000007941 */ /* 0x000fea0003800200 */
.L_x_32560:
        /* <DEDUP_REMOVED lines=13> */
.L_x_32563:
[----:B------:R-:W-:Y:S05]  /*1340*/  BSYNC.RECONVERGENT B0 ;  /* 0x0000000000007941 */ /* 0x000fea0003800200 */
.L_x_32562:
        /* <DEDUP_REMOVED lines=13> */
.L_x_32565:
[----:B------:R-:W-:Y:S05]  /*1420*/  BSYNC.RECONVERGENT B0 ;  /* 0x0000000000007941 */ /* 0x000fea0003800200 */
.L_x_32564:
        /* <DEDUP_REMOVED lines=13> */
.L_x_32567:
[----:B------:R-:W-:Y:S05]  /*1500*/  BSYNC.RECONVERGENT B0 ;  /* 0x0000000000007941 */ /* 0x000fea0003800200 */
.L_x_32566:
        /* <DEDUP_REMOVED lines=38> */
.L_x_32551:
[----:B------:R-:W-:Y:S01]  /*1770*/  BSSY B0, `(.L_x_32569) ;  /* 0x0000007000007945 */ /* 0x000fe20003800000 */
[----:B------:R-:W-:Y:S01]  /*1780*/  MOV R12, 0x10 ;  /* 0x00000010000c7802 */ /* 0x000fe20000000f00 */
[----:B------:R-:W-:Y:S01]  /*1790*/  IMAD.MOV.U32 R11, RZ, RZ, 0x1f ;  /* 0x0000001fff0b7424 */ /* 0x000fe200078e00ff */
[----:B------:R-:W-:-:S07]  /*17a0*/  MOV R15, 0xffffffff ;  /* 0xffffffff000f7802 */ /* 0x000fce0000000f00 */
[----:B0-----:R-:W-:Y:S05]  /*17b0*/  WARPSYNC.COLLECTIVE R15, `(.L_x_32570) ;  /* 0x000000000f087348 */ /* 0x001fea0003c00000 */
[----:B------:R1:W2:Y:S02]  /*17c0*/  SHFL.BFLY P6, R14, R13, R12, R11 ;  /* 0x0c00000c0d0e7389 */ /* 0x0002a400000c000b */
[----:B012---:R-:W-:Y:S05]  /*17d0*/  ENDCOLLECTIVE ;  /* 0x000000000000791b */ /* 0x007fea0003800000 */
.L_x_32570:
[----:B------:R-:W-:Y:S05]  /*17e0*/  BSYNC B0 ;  /* 0x0000000000007941 */ /* 0x000fea0003800000 */
.L_x_32569:
        /* <DEDUP_REMOVED lines=8> */
.L_x_32571:
[----:B------:R-:W-:Y:S01]  /*1870*/  IMAD.MOV.U32 R12, RZ, RZ, 0x4 ;  /* 0x00000004ff0c7424 */ /* 0x000fe200078e00ff */
[----:B------:R-:W-:-:S04]  /*1880*/  FMNMX R0, R13, R14, !PT ;  /* 0x0000000e0d007209 */ /* 0x000fc80007800000 */
[----:B------:R-:W-:-:S07]  /*1890*/  MOV R13, R0 ;  /* 0x00000000000d7202 */ /* 0x000fce0000000f00 */
[----:B------:R-:W-:Y:S05]  /*18a0*/  WARPSYNC.COLLECTIVE R15, `(.L_x_32572) ;  /* 0x000000000f087348 */ /* 0x000fea0003c00000 */
[----:B------:R0:W1:Y:S02]  /*18b0*/  SHFL.BFLY P6, R14, R13, R12, R11 ;  /* 0x0c00000c0d0e7389 */ /* 0x00006400000c000b */
[----:B01----:R-:W-:Y:S05]  /*18c0*/  ENDCOLLECTIVE ;  /* 0x000000000000791b */ /* 0x003fea0003800000 */
.L_x_32572:
[----:B------:R-:W-:Y:S01]  /*18d0*/  HFMA2 R12, -RZ, RZ, 0, 1.1920928955078125e-07 ;  /* 0x00000002ff0c7431 */ /* 0x000fe200000001ff */
[----:B------:R-:W-:-:S04]  /*18e0*/  FMNMX R2, R0, R14, !PT ;  /* 0x0000000e00027209 */ /* 0x000fc80007800000 */
[----:B------:R-:W-:-:S07]  /*18f0*/  MOV R13, R2 ;  /* 0x00000002000d7202 */ /* 0x000fce0000000f00 */
[----:B------:R-:W-:Y:S05]  /*1900*/  WARPSYNC.COLLECTIVE R15, `(.L_x_32573) ;  /* 0x000000000f087348 */ /* 0x000fea0003c00000 */
[----:B------:R0:W1:Y:S02]  /*1910*/  SHFL.BFLY P6, R14, R13, R12, R11 ;  /* 0x0c00000c0d0e7389 */ /* 0x00006400000c000b */
[----:B01----:R-:W-:Y:S05]  /*1920*/  ENDCOLLECTIVE ;  /* 0x000000000000791b */ /* 0x003fea0003800000 */
.L_x_32573:
[----:B------:R-:W-:Y:S01]  /*1930*/  HFMA2 R12, -RZ, RZ, 0, 5.9604644775390625e-08 ;  /* 0x00000001ff0c7431 */ /* 0x000fe200000001ff */
[----:B------:R-:W-:-:S04]  /*1940*/  FMNMX R3, R2, R14, !PT ;  /* 0x0000000e02037209 */ /* 0x000fc80007800000 */
[----:B------:R-:W-:-:S07]  /*1950*/  MOV R13, R3 ;  /* 0x00000003000d7202 */ /* 0x000fce0000000f00 */
[----:B------:R-:W-:Y:S05]  /*1960*/  WARPSYNC.COLLECTIVE R15, `(.L_x_32574) ;  /* 0x000000000f087348 */ /* 0x000fea0003c00000 */
[----:B------:R0:W1:Y:S02]  /*1970*/  SHFL.BFLY P6, R14, R13, R12, R11 ;  /* 0x0c00000c0d0e7389 */ /* 0x00006400000c000b */
[----:B01----:R-:W-:Y:S05]  /*1980*/  ENDCOLLECTIVE ;  /* 0x000000000000791b */ /* 0x003fea0003800000 */
.L_x_32574:
        /* <DEDUP_REMOVED lines=61> */
[----:B------:R-:W-:Y:S01]  /*1d60*/  SHF.L.U32 R11, R11, 0x17, RZ ;  /* 0x000000170b0b7819 */ /* 0x000fe200000006ff */
[----:B------:R-:W-:Y:S01]  /*1d70*/  FADD R15, R9, -12583039 ;  /* 0xcb40007f090f7421 */ /* 0x000fe20000000000 */
[----:B------:R-:W-:Y:S01]  /*1d80*/  FFMA R12, R12, 1.925963033500011079e-08, R5 ;  /* 0x32a570600c0c7823 */ /* 0x000fe20000000005 */
[----:B------:R-:W-:Y:S01]  /*1d90*/  SHF.L.U32 R5, R7, 0x17, RZ ;  /* 0x0000001707057819 */ /* 0x000fe200000006ff */
[----:B------:R-:W-:Y:S01]  /*1da0*/  FADD R7, R6, R3 ;  /* 0x0000000306077221 */ /* 0x000fe20000000000 */
[----:B------:R-:W-:Y:S01]  /*1db0*/  FFMA R15, R26, 1.4426950216293334961, -R15 ;  /* 0x3fb8aa3b1a0f7823 */ /* 0x000fe2000000080f */
[----:B------:R-:W-:-:S02]  /*1dc0*/  IMAD.SHL.U32 R6, R8, 0x800000, RZ ;  /* 0x0080000008067824 */ /* 0x000fc400078e00ff */
[----:B------:R-:W2:Y:S01]  /*1dd0*/  MUFU.EX2 R12, R12 ;  /* 0x0000000c000c7308 */ /* 0x000ea20000000800 */
[----:B------:R-:W-:Y:S01]  /*1de0*/  FFMA R15, R26, 1.925963033500011079e-08, R15 ;  /* 0x32a570601a0f7823 */ /* 0x000fe2000000000f */
[----:B------:R-:W-:Y:S01]  /*1df0*/  FADD R7, R7, R2 ;  /* 0x0000000207077221 */ /* 0x000fe20000000000 */
[----:B-1----:R-:W-:Y:S01]  /*1e00*/  FMUL R5, R5, R24 ;  /* 0x0000001805057220 */ /* 0x002fe20000400000 */
[----:B0-----:R-:W-:Y:S02]  /*1e10*/  FMUL R6, R6, R13 ;  /* 0x0000000d06067220 */ /* 0x001fe40000400000 */
[----:B------:R-:W-:Y:S01]  /*1e20*/  FADD R8, R7, R0 ;  /* 0x0000000007087221 */ /* 0x000fe20000000000 */
[----:B------:R-:W-:Y:S01]  /*1e30*/  SHF.L.U32 R13, R9, 0x17, RZ ;  /* 0x00000017090d7819 */ /* 0x000fe200000006ff */
[----:B------:R0:W1:Y:S02]  /*1e40*/  MUFU.EX2 R22, R15 ;  /* 0x0000000f00167308 */ /* 0x0000640000000800 */
[----:B------:R-:W-:-:S04]  /*1e50*/  FADD R7, R8, R5 ;  /* 0x0000000508077221 */ /* 0x000fc80000000000 */
[----:B------:R-:W-:Y:S01]  /*1e60*/  FADD R9, R7, R6 ;  /* 0x0000000607097221 */ /* 0x000fe20000000000 */
[----:B--2---:R-:W-:Y:S01]  /*1e70*/  FMUL R8, R11, R12 ;  /* 0x0000000c0b087220 */ /* 0x004fe20000400000 */
[----:B------:R-:W-:Y:S02]  /*1e80*/  MOV R11, 0x1f ;  /* 0x0000001f000b7802 */ /* 0x000fe40000000f00 */
[----:B0-----:R-:W-:Y:S01]  /*1e90*/  MOV R15, 0xffffffff ;  /* 0xffffffff000f7802 */ /* 0x001fe20000000f00 */
[----:B------:R-:W-:Y:S01]  /*1ea0*/  FADD R12, R9, R8 ;  /* 0x00000008090c7221 */ /* 0x000fe20000000000 */
[----:B-1----:R-:W-:-:S04]  /*1eb0*/  FMUL R7, R13, R22 ;  /* 0x000000160d077220 */ /* 0x002fc80000400000 */
[----:B------:R-:W-:Y:S01]  /*1ec0*/  FADD R13, R12, R7 ;  /* 0x000000070c0d7221 */ /* 0x000fe20000000000 */
[----:B------:R-:W-:-:S07]  /*1ed0*/  HFMA2 R12, -RZ, RZ, 0, 9.5367431640625e-07 ;  /* 0x00000010ff0c7431 */ /* 0x000fce00000001ff */
[----:B------:R-:W-:Y:S05]  /*1ee0*/  WARPSYNC.COLLECTIVE R15, `(.L_x_32575) ;  /* 0x000000000f087348 */ /* 0x000fea0003c00000 */
[----:B------:R0:W1:Y:S02]  /*1ef0*/  SHFL.BFLY P6, R14, R13, R12, R11 ;  /* 0x0c00000c0d0e7389 */ /* 0x00006400000c000b */
[----:B01----:R-:W-:Y:S05]  /*1f00*/  ENDCOLLECTIVE ;  /* 0x000000000000791b */ /* 0x003fea0003800000 */
.L_x_32575:
[----:B------:R-:W-:Y:S02]  /*1f10*/  HFMA2 R12, -RZ, RZ, 0, 4.76837158203125e-07 ;  /* 0x00000008ff0c7431 */ /* 0x000fe400000001ff */
[----:B------:R-:W-:-:S04]  /*1f20*/  FADD R9, R13, R14 ;  /* 0x0000000e0d097221 */ /* 0x000fc80000000000 */
[----:B------:R-:W-:-:S07]  /*1f30*/  IMAD.MOV.U32 R13, RZ, RZ, R9 ;  /* 0x000000ffff0d7224 */ /* 0x000fce00078e0009 */
[----:B------:R-:W-:Y:S05]  /*1f40*/  WARPSYNC.COLLECTIVE R15, `(.L_x_32576) ;  /* 0x000000000f087348 */ /* 0x000fea0003c00000 */
[----:B------:R0:W1:Y:S02]  /*1f50*/  SHFL.BFLY P6, R14, R13, R12, R11 ;  /* 0x0c00000c0d0e7389 */ /* 0x00006400000c000b */
[----:B01----:R-:W-:Y:S05]  /*1f60*/  ENDCOLLECTIVE ;  /* 0x000000000000791b */ /* 0x003fea0003800000 */
.L_x_32576:
[----:B------:R-:W-:Y:S02]  /*1f70*/  HFMA2 R12, -RZ, RZ, 0, 2.384185791015625e-07 ;  /* 0x00000004ff0c7431 */ /* 0x000fe400000001ff */
[----:B------:R-:W-:-:S05]  /*1f80*/  FADD R21, R9, R14 ;  /* 0x0000000e09157221 */ /* 0x000fca0000000000 */
[----:B------:R-:W-:-:S07]  /*1f90*/  MOV R13, R21 ;  /* 0x00000015000d7202 */ /* 0x000fce0000000f00 */
[----:B------:R-:W-:Y:S05]  /*1fa0*/  WARPSYNC.COLLECTIVE R15, `(.L_x_32577) ;  /* 0x000000000f087348 */ /* 0x000fea0003c00000 */
[----:B------:R0:W1:Y:S02]  /*1fb0*/  SHFL.BFLY P6, R14, R13, R12, R11 ;  /* 0x0c00000c0d0e7389 */ /* 0x00006400000c000b */
[----:B01----:R-:W-:Y:S05]  /*1fc0*/  ENDCOLLECTIVE ;  /* 0x000000000000791b */ /* 0x003fea0003800000 */
.L_x_32577:
[----:B------:R-:W-:Y:S02]  /*1fd0*/  HFMA2 R12, -RZ, RZ, 0, 1.1920928955078125e-07 ;  /* 0x00000002ff0c7431 */ /* 0x000fe400000001ff */
[----:B------:R-:W-:-:S05]  /*1fe0*/  FADD R22, R21, R14 ;  /* 0x0000000e15167221 */ /* 0x000fca0000000000 */
[----:B------:R-:W-:-:S07]  /*1ff0*/  MOV R13, R22 ;  /* 0x00000016000d7202 */ /* 0x000fce0000000f00 */
[----:B------:R-:W-:Y:S05]  /*2000*/  WARPSYNC.COLLECTIVE R15, `(.L_x_32578) ;  /* 0x000000000f087348 */ /* 0x000fea0003c00000 */
[----:B------:R0:W1:Y:S02]  /*2010*/  SHFL.BFLY P6, R14, R13, R12, R11 ;  /* 0x0c00000c0d0e7389 */ /* 0x00006400000c000b */
[----:B01----:R-:W-:Y:S05]  /*2020*/  ENDCOLLECTIVE ;  /* 0x000000000000791b */ /* 0x003fea0003800000 */
.L_x_32578:
[----:B------:R-:W-:Y:S01]  /*2030*/  MOV R12, 0x1 ;  /* 0x00000001000c7802 */ /* 0x000fe20000000f00 */
[----:B------:R-:W-:-:S04]  /*2040*/  FADD R23, R22, R14 ;  /* 0x0000000e16177221 */ /* 0x000fc80000000000 */
[----:B------:R-:W-:-:S07]  /*2050*/  IMAD.MOV.U32 R13, RZ, RZ, R23 ;  /* 0x000000ffff0d7224 */ /* 0x000fce00078e0017 */
[----:B------:R-:W-:Y:S05]  /*2060*/  WARPSYNC.COLLECTIVE R15, `(.L_x_32579) ;  /* 0x000000000f087348 */ /* 0x000fea0003c00000 */
[----:B------:R0:W1:Y:S02]  /*2070*/  SHFL.BFLY P6, R14, R13, R12, R11 ;  /* 0x0c00000c0d0e7389 */ /* 0x00006400000c000b */
[----:B01----:R-:W-:Y:S05]  /*2080*/  ENDCOLLECTIVE ;  /* 0x000000000000791b */ /* 0x003fea0003800000 */
.L_x_32579:
[----:B------:R-:W-:Y:S05]  /*2090*/  BRA `(.L_x_32580) ;  /* 0xffffffec005c7947 */ /* 0x000fea000383ffff */
        .weak           $__internal_525_$__cuda_sm3x_div_rn_noftz_f32_slowpath
        .type           $__internal_525_$__cuda_sm3x_div_rn_noftz_f32_slowpath,@function
        .size           $__internal_525_$__cuda_sm3x_div_rn_noftz_f32_slowpath,(.L_x_37902 - $__internal_525_$__cuda_sm3x_div_rn_noftz_f32_slowpath)
$__internal_525_$__cuda_sm3x_div_rn_noftz_f32_slowpath:
        /* <DEDUP_REMOVED lines=35> */
.L_x_32582:
        /* <DEDUP_REMOVED lines=51> */
.L_x_32589:
[----:B------:R-:W-:-:S04]  /*2600*/  LOP3.LUT R4, R4, 0x80000000, RZ, 0xc0, !PT ;  /* 0x8000000004047812 */ /* 0x000fc800078ec0ff */
[----:B------:R-:W-:Y:S01]  /*2610*/  LOP3.LUT R4, R4, 0x7f800000, RZ, 0xfc, !PT ;  /* 0x7f80000004047812 */ /* 0x000fe200078efcff */
[----:B------:R-:W-:Y:S06]  /*2620*/  BRA `(.L_x_32590) ;  /* 0x0000000000047947 */ /* 0x000fec0003800000 */
.L_x_32588:
[----:B------:R-:W-:-:S07]  /*2630*/  LEA R4, R24, R4, 0x17 ;  /* 0x0000000418047211 */ /* 0x000fce00078eb8ff */
.L_x_32590:
[----:B------:R-:W-:Y:S05]  /*2640*/  BSYNC.RECONVERGENT B2 ;  /* 0x0000000000027941 */ /* 0x000fea0003800200 */
.L_x_32587:
[----:B------:R-:W-:Y:S05]  /*2650*/  BRA `(.L_x_32591) ;  /* 0x0000000000207947 */ /* 0x000fea0003800000 */
.L_x_32586:
[----:B------:R-:W-:-:S04]  /*2660*/  LOP3.LUT R4, R21, 0x80000000, R4, 0x48, !PT ;  /* 0x8000000015047812 */ /* 0x000fc800078e4804 */
[----:B------:R-:W-:Y:S01]  /*2670*/  LOP3.LUT R4, R4, 0x7f800000, RZ, 0xfc, !PT ;  /* 0x7f80000004047812 */ /* 0x000fe200078efcff */
[----:B------:R-:W-:Y:S06]  /*2680*/  BRA `(.L_x_32591) ;  /* 0x0000000000147947 */ /* 0x000fec0003800000 */
.L_x_32585:
[----:B------:R-:W-:Y:S01]  /*2690*/  LOP3.LUT R4, R21, 0x80000000, R4, 0x48, !PT ;  /* 0x8000000015047812 */ /* 0x000fe200078e4804 */
[----:B------:R-:W-:Y:S06]  /*26a0*/  BRA `(.L_x_32591) ;  /* 0x00000000000c7947 */ /* 0x000fec0003800000 */
.L_x_32584:
[----:B------:R-:W0:Y:S01]  /*26b0*/  MUFU.RSQ R4, -QNAN ;  /* 0xffc0000000047908 */ /* 0x000e220000001400 */
[----:B------:R-:W-:Y:S05]  /*26c0*/  BRA `(.L_x_32591) ;  /* 0x0000000000047947 */ /* 0x000fea0003800000 */
.L_x_32583:
[----:B------:R-:W-:-:S07]  /*26d0*/  FADD.FTZ R4, R4, R9 ;  /* 0x0000000904047221 */ /* 0x000fce0000010000 */
.L_x_32591:
[----:B------:R-:W-:Y:S05]  /*26e0*/  BSYNC.RECONVERGENT B1 ;  /* 0x0000000000017941 */ /* 0x000fea0003800200 */
.L_x_32581:
[----:B------:R-:W-:-:S04]  /*26f0*/  HFMA2 R13, -RZ, RZ, 0, 0 ;  /* 0x00000000ff0d7431 */ /* 0x000fc800000001ff */
[----:B0-----:R-:W-:Y:S05]  /*2700*/  RET.REL.NODEC R12 `(_Z15SoftmaxWarpImplI24ElementwiseScaleMaskLoadIffbE11DirectStoreIffEfLi1ELi8ELi32ELi1ELb0EL9Algorithm0EEvT_T0_ll) ;  /* 0xffffffd80c3c7950 */ /* 0x001fea0003c3ffff */
.L_x_32592:
        /* <DEDUP_REMOVED lines=15> */
.L_x_37902:


//--------------------- .text._Z15SoftmaxWarpImplI24ElementwiseScaleMaskLoadIffbE11DirectStoreIffEfLi1ELi7ELi32ELi1ELb1EL9Algorithm0EEvT_T0_ll --------------------------
	.section	.text._Z15SoftmaxWarpImplI24ElementwiseScaleMaskLoadIffbE11DirectStoreIffEfLi1ELi7ELi32ELi1ELb1EL9Algorithm0EEvT_T0_ll,"ax",@progbits
	.align	128
        .global         _Z15SoftmaxWarpImplI24ElementwiseScaleMaskLoadIffbE11DirectStoreIffEfLi1ELi7ELi32ELi1ELb1EL9Algorithm0EEvT_T0_ll
        .type           _Z15SoftmaxWarpImplI24ElementwiseScaleMaskLoadIffbE11DirectStoreIffEfLi1ELi7ELi32ELi1ELb1EL9Algorithm0EEvT_T0_ll,@function
        .size           _Z15SoftmaxWarpImplI24ElementwiseScaleMaskLoadIffbE11DirectStoreIffEfLi1ELi7ELi32ELi1ELb1EL9Algorithm0EEvT_T0_ll,(.L_x_37903 - _Z15SoftmaxWarpImplI24ElementwiseScaleMaskLoadIffbE11DirectStoreIffEfLi1ELi7ELi32ELi1ELb1EL9Algorithm0EEvT_T0_ll)
        .other          _Z15SoftmaxWarpImplI24ElementwiseScaleMaskLoadIffbE11DirectStoreIffEfLi1ELi7ELi32ELi1ELb1EL9Algorithm0EEvT_T0_ll,@"STO_CUDA_ENTRY STV_DEFAULT"
_Z15SoftmaxWarpImplI24ElementwiseScaleMaskLoadIffbE11DirectStoreIffEfLi1ELi7ELi32ELi1ELb1EL9Algorithm0EEvT_T0_ll:
.text._Z15SoftmaxWarpImplI24ElementwiseScaleMaskLoadIffbE11DirectStoreIffEfLi1ELi7ELi32ELi1ELb1EL9Algorithm0EEvT_T0_ll:
        /* <DEDUP_REMOVED lines=26> */
.L_x_32593:
        /* <DEDUP_REMOVED lines=19> */
[----:B------:R-:W-:-:S07]  /*02d0*/  IADD3 R20, PT, PT, R18, 0xc0, RZ ;  /* 0x000000c012147810 */ /* 0x000fce0007ffe0ff */
.L_x_32610:
        /* <DEDUP_REMOVED lines=8> */
[----:B------:R-:W-:-:S04]  /*0360*/  IMAD.WIDE.U32 R6, R17, UR48, R2 ;  /* 0x0000003011067c25 */ /* 0x000fc8000f8e0002 */
[----:B------:R-:W-:Y:S01]  /*0370*/  IMAD.IADD R5, R7, 0x1, R5 ;  /* 0x0000000107057824 */ /* 0x000fe200078e0205 */
[----:B------:R-:W-:-:S03]  /*0380*/  IADD3 R2, P1, PT, R6, UR42, RZ ;  /* 0x0000002a06027c10 */ /* 0x000fc6000ff3e0ff */
[----:B0-----:R-:W0:Y:S01]  /*0390*/  @!P0 LDC R13, c[0x0][0x39c] ;  /* 0x0000e700ff0d8b82 */ /* 0x001e220000000800 */
[C---:B-1----:R-:W-:Y:S02]  /*03a0*/  @!P0 R2UR UR6, R8.reuse ;  /* 0x00000000080682ca */ /* 0x042fe400000e0000 */
[C---:B------:R-:W-:Y:S02]  /*03b0*/  @!P0 R2UR UR7, R9.reuse ;  /* 0x00000000090782ca */ /* 0x040fe400000e0000 */
[C---:B------:R-:W-:Y:S02]  /*03c0*/  @!P0 R2UR UR4, R8.reuse ;  /* 0x00000000080482ca */ /* 0x040fe400000e0000 */
[C---:B------:R-:W-:Y:S01]  /*03d0*/  @!P0 R2UR UR5, R9.reuse ;  /* 0x00000000090582ca */ /* 0x040fe200000e0000 */
[----:B------:R-:W1:Y:S01]  /*03e0*/  @!P2 LDC R15, c[0x0][0x39c] ;  /* 0x0000e700ff0fab82 */ /* 0x000e620000000800 */
[----:B------:R-:W-:Y:S02]  /*03f0*/  @!P2 R2UR UR10, R8 ;  /* 0x00000000080aa2ca */ /* 0x000fe400000e0000 */
[----:B------:R-:W-:-:S02]  /*0400*/  @!P2 R2UR UR11, R9 ;  /* 0x00000000090ba2ca */ /* 0x000fc400000e0000 */
[----:B------:R-:W-:Y:S02]  /*0410*/  IADD3.X R3, PT, PT, R5, UR43, RZ, P1, !PT ;  /* 0x0000002b05037c10 */ /* 0x000fe40008ffe4ff */
[----:B------:R-:W-:Y:S02]  /*0420*/  LEA R4, P1, R6, UR40, 0x2 ;  /* 0x0000002806047c11 */ /* 0x000fe4000f8210ff */
[----:B------:R-:W-:Y:S01]  /*0430*/  @!P2 R2UR UR8, R8 ;  /* 0x000000000808a2ca */ /* 0x000fe200000e0000 */
[----:B------:R-:W2:Y:S01]  /*0440*/  @!P0 LDG.E.U8 R14, desc[UR6][R2.64] ;  /* 0x00000006020e8981 */ /* 0x000ea2000c1e1100 */
[----:B------:R-:W-:Y:S02]  /*0450*/  @!P2 R2UR UR9, R9 ;  /* 0x000000000909a2ca */ /* 0x000fe400000e0000 */
[----:B------:R-:W-:-:S03]  /*0460*/  LEA.HI.X R5, R6, UR41, R5, 0x2, P1 ;  /* 0x0000002906057c11 */ /* 0x000fc600088f1405 */
[----:B------:R-:W3:Y:S04]  /*0470*/  @!P2 LDG.E.U8 R7, desc[UR10][R2.64+0x20] ;  /* 0x0000200a0207a981 */ /* 0x000ee8000c1e1100 */
[----:B------:R-:W0:Y:S04]  /*0480*/  @!P0 LDG.E R0, desc[UR4][R4.64] ;  /* 0x0000000404008981 */ /* 0x000e28000c1e1900 */
[----:B------:R-:W1:Y:S01]  /*0490*/  @!P2 LDG.E R6, desc[UR8][R4.64+0x80] ;  /* 0x000080080406a981 */ /* 0x000e62000c1e1900 */
[----:B------:R-:W-:-:S04]  /*04a0*/  ISETP.GE.U32.AND P1, PT, R24, UR44, PT ;  /* 0x0000002c18007c0c */ /* 0x000fc8000bf26070 */
[----:B------:R-:W-:Y:S02]  /*04b0*/  ISETP.GE.AND.EX P1, PT, RZ, UR45, PT, P1 ;  /* 0x0000002dff007c0c */ /* 0x000fe4000bf26310 */
[----:B------:R-:W-:-:S11]  /*04c0*/  ISETP.GE.U32.AND P3, PT, R23, UR44, PT ;  /* 0x0000002c17007c0c */ /* 0x000fd6000bf66070 */
[C---:B------:R-:W-:Y:S02]  /*04d0*/  @!P1 R2UR UR4, R8.reuse ;  /* 0x00000000080492ca */ /* 0x040fe400000e0000 */
[C---:B------:R-:W-:Y:S02]  /*04e0*/  @!P1 R2UR UR5, R9.reuse ;  /* 0x00000000090592ca */ /* 0x040fe400000e0000 */
[----:B------:R-:W-:Y:S02]  /*04f0*/  @!P1 R2UR UR6, R8 ;  /* 0x00000000080692ca */ /* 0x000fe400000e0000 */
[----:B------:R-:W-:Y:S02]  /*0500*/  @!P1 R2UR UR7, R9 ;  /* 0x00000000090792ca */ /* 0x000fe400000e0000 */
[----:B------:R-:W-:-:S07]  /*0510*/  ISETP.GE.AND.EX P3, PT, RZ, UR45, PT, P3 ;  /* 0x0000002dff007c0c */ /* 0x000fce000bf66330 */
[----:B------:R-:W4:Y:S04]  /*0520*/  @!P1 LDG.E R10, desc[UR4][R4.64+0x100] ;  /* 0x00010004040a9981 */ /* 0x000f28000c1e1900 */
[----:B------:R-:W5:Y:S02]  /*0530*/  @!P1 LDG.E.U8 R11, desc[UR6][R2.64+0x40] ;  /* 0x00004006020b9981 */ /* 0x000f64000c1e1100 */
[----:B------:R-:W-:Y:S02]  /*0540*/  @!P3 R2UR UR4, R8 ;  /* 0x000000000804b2ca */ /* 0x000fe400000e0000 */
[----:B------:R-:W-:-:S13]  /*0550*/  @!P3 R2UR UR5, R9 ;  /* 0x000000000905b2ca */ /* 0x000fda00000e0000 */
[----:B------:R-:W5:Y:S01]  /*0560*/  @!P3 LDG.E R12, desc[UR4][R4.64+0x180] ;  /* 0x00018004040cb981 */ /* 0x000f62000c1e1900 */
[----:B------:R-:W-:Y:S01]  /*0570*/  IMAD.MOV.U32 R28, RZ, RZ, -0x800000 ;  /* 0xff800000ff1c7424 */ /* 0x000fe200078e00ff */
[----:B--2---:R-:W-:Y:S02]  /*0580*/  ISETP.NE.OR P4, PT, R14, RZ, P0 ;  /* 0x000000ff0e00720c */ /* 0x004fe40000785670 */
[----:B------:R-:W2:Y:S01]  /*0590*/  @!P3 LDG.E.U8 R14, desc[UR4][R2.64+0x60] ;  /* 0x00006004020eb981 */ /* 0x000ea2000c1e1100 */
[----:B---3--:R-:W-:Y:S02]  /*05a0*/  ISETP.NE.OR P5, PT, R7, RZ, P2 ;  /* 0x000000ff0700720c */ /* 0x008fe400017a5670 */
[----:B------:R-:W4:Y:S01]  /*05b0*/  @!P1 LDC R7, c[0x0][0x39c] ;  /* 0x0000e700ff079b82 */ /* 0x000f220000000800 */
[----:B0-----:R-:W-:Y:S01]  /*05c0*/  @!P0 FMUL R0, R0, R13 ;  /* 0x0000000d00008220 */ /* 0x001fe20000400000 */
[----:B-1----:R-:W-:-:S06]  /*05d0*/  @!P2 FMUL R6, R6, R15 ;  /* 0x0000000f0606a220 */ /* 0x002fcc0000400000 */
[----:B------:R-:W0:Y:S01]  /*05e0*/  @!P4 LDC R0, c[0x0][0x398] ;  /* 0x0000e600ff00cb82 */ /* 0x000e220000000800 */
[----:B------:R-:W-:-:S04]  /*05f0*/  ISETP.GE.U32.AND P4, PT, R22, UR44, PT ;  /* 0x0000002c16007c0c */ /* 0x000fc8000bf86070 */
[----:B------:R-:W-:-:S03]  /*0600*/  ISETP.GE.AND.EX P4, PT, RZ, UR45, PT, P4 ;  /* 0x0000002dff007c0c */ /* 0x000fc6000bf86340 */
[----:B------:R-:W1:Y:S01]  /*0610*/  @!P5 LDC R6, c[0x0][0x398] ;  /* 0x0000e600ff06db82 */ /* 0x000e620000000800 */
[----:B------:R-:W-:-:S04]  /*0620*/  ISETP.GE.U32.AND P5, PT, R21, UR44, PT ;  /* 0x0000002c15007c0c */ /* 0x000fc8000bfa6070 */
[----:B------:R-:W-:Y:S02]  /*0630*/  ISETP.GE.AND.EX P5, PT, RZ, UR45, PT, P5 ;  /* 0x0000002dff007c0c */ /* 0x000fe4000bfa6350 */
[----:B------:R-:W-:Y:S01]  /*0640*/  MOV R13, 0xff800000 ;  /* 0xff800000000d7802 */ /* 0x000fe20000000f00 */
[----:B------:R-:W3:Y:S02]  /*0650*/  @!P3 LDC R15, c[0x0][0x39c] ;  /* 0x0000e700ff0fbb82 */ /* 0x000ee40000000800 */
[C---:B------:R-:W-:Y:S02]  /*0660*/  @!P4 R2UR UR6, R8.reuse ;  /* 0x000000000806c2ca */ /* 0x040fe400000e0000 */
[----:B------:R-:W-:Y:S02]  /*0670*/  @!P4 R2UR UR7, R9 ;  /* 0x000000000907c2ca */ /* 0x000fe400000e0000 */
[----:B------:R-:W-:Y:S02]  /*0680*/  @!P4 R2UR UR4, R8 ;  /* 0x000000000804c2ca */ /* 0x000fe400000e0000 */
[----:B0-----:R-:W-:-:S02]  /*0690*/  @!P0 FMNMX R13, R0, -INF , !PT ;  /* 0xff800000000d8809 */ /* 0x001fc40007800000 */
[----:B------:R-:W-:Y:S02]  /*06a0*/  @!P4 R2UR UR5, R9 ;  /* 0x000000000905c2ca */ /* 0x000fe400000e0000 */
[----:B------:R-:W-:Y:S02]  /*06b0*/  @!P5 R2UR UR8, R8 ;  /* 0x000000000808d2ca */ /* 0x000fe400000e0000 */
[----:B-1----:R-:W-:-:S03]  /*06c0*/  @!P2 MOV R28, R6 ;  /* 0x00000006001ca202 */ /* 0x002fc60000000f00 */
[----:B------:R-:W2:Y:S01]  /*06d0*/  @!P4 LDG.E.U8 R27, desc[UR6][R2.64+0x80] ;  /* 0x00008006021bc981 */ /* 0x000ea2000c1e1100 */
[----:B------:R-:W-:Y:S02]  /*06e0*/  @!P2 FMNMX R13, R13, R6, !PT ;  /* 0x000000060d0da209 */ /* 0x000fe40007800000 */
[----:B------:R-:W-:Y:S02]  /*06f0*/  ISETP.GE.U32.AND P2, PT, R20, UR44, PT ;  /* 0x0000002c14007c0c */ /* 0x000fe4000bf46070 */
[C---:B------:R-:W-:Y:S02]  /*0700*/  @!P5 R2UR UR9, R9.reuse ;  /* 0x000000000909d2ca */ /* 0x040fe400000e0000 */
[----:B------:R-:W-:Y:S01]  /*0710*/  ISETP.GE.AND.EX P2, PT, RZ, UR45, PT, P2 ;  /* 0x0000002dff007c0c */ /* 0x000fe2000bf46320 */
[----:B----4-:R-:W-:Y:S01]  /*0720*/  @!P1 FMUL R6, R10, R7 ;  /* 0x000000070a069220 */ /* 0x010fe20000400000 */
[----:B------:R-:W-:Y:S01]  /*0730*/  @!P5 R2UR UR6, R8 ;  /* 0x000000000806d2ca */ /* 0x000fe200000e0000 */
[----:B------:R-:W4:Y:S01]  /*0740*/  @!P4 LDG.E R7, desc[UR4][R4.64+0x200] ;  /* 0x000200040407c981 */ /* 0x000f22000c1e1900 */
[----:B------:R-:W-:-:S02]  /*0750*/  @!P5 R2UR UR7, R9 ;  /* 0x000000000907d2ca */ /* 0x000fc400000e0000 */
[----:B-----5:R-:W-:-:S05]  /*0760*/  ISETP.NE.OR P6, PT, R11, RZ, P1 ;  /* 0x000000ff0b00720c */ /* 0x020fca0000fc5670 */
[----:B------:R-:W5:Y:S02]  /*0770*/  @!P5 LDG.E.U8 R11, desc[UR8][R2.64+0xa0] ;  /* 0x0000a008020bd981 */ /* 0x000f64000c1e1100 */
[----:B------:R-:W-:Y:S01]  /*0780*/  @!P2 R2UR UR10, R8 ;  /* 0x00000000080aa2ca */ /* 0x000fe200000e0000 */
[----:B---3--:R-:W-:Y:S01]  /*0790*/  @!P3 FMUL R12, R12, R15 ;  /* 0x0000000f0c0cb220 */ /* 0x008fe20000400000 */
[C---:B------:R-:W-:Y:S01]  /*07a0*/  @!P2 R2UR UR11, R9.reuse ;  /* 0x00000000090ba2ca */ /* 0x040fe200000e0000 */
[----:B------:R-:W0:Y:S01]  /*07b0*/  @!P2 LDC R34, c[0x0][0x39c] ;  /* 0x0000e700ff22ab82 */ /* 0x000e220000000800 */
[----:B------:R-:W3:Y:S01]  /*07c0*/  @!P5 LDG.E R10, desc[UR6][R4.64+0x280] ;  /* 0x00028006040ad981 */ /* 0x000ee2000c1e1900 */
[----:B------:R-:W-:Y:S02]  /*07d0*/  @!P2 R2UR UR4, R8 ;  /* 0x000000000804a2ca */ /* 0x000fe400000e0000 */
[----:B------:R-:W-:-:S04]  /*07e0*/  @!P2 R2UR UR5, R9 ;  /* 0x000000000905a2ca */ /* 0x000fc800000e0000 */
[----:B------:R-:W1:Y:S04]  /*07f0*/  @!P6 LDC R6, c[0x0][0x398] ;  /* 0x0000e600ff06eb82 */ /* 0x000e680000000800 */
[----:B------:R-:W3:Y:S05]  /*0800*/  @!P2 LDG.E.U8 R26, desc[UR10][R2.64+0xc0] ;  /* 0x0000c00a021aa981 */ /* 0x000eea000c1e1100 */
[----:B------:R1:W0:Y:S01]  /*0810*/  @!P2 LDG.E R15, desc[UR4][R4.64+0x300] ;  /* 0x00030004040fa981 */ /* 0x000222000c1e1900 */
[----:B------:R-:W-:Y:S01]  /*0820*/  UMOV UR4, 0xffffffff ;  /* 0xffffffff00047882 */ /* 0x000fe20000000000 */
[----:B------:R-:W-:-:S02]  /*0830*/  MOV R30, 0xff800000 ;  /* 0xff800000001e7802 */ /* 0x000fc40000000f00 */
[----:B-1----:R-:W-:Y:S01]  /*0840*/  @!P1 FMNMX R13, R13, R6, !PT ;  /* 0x000000060d0d9209 */ /* 0x002fe20007800000 */
[----:B------:R-:W-:Y:S01]  /*0850*/  @!P1 IMAD.MOV.U32 R30, RZ, RZ, R6 ;  /* 0x000000ffff1e9224 */ /* 0x000fe200078e0006 */
[----:B------:R-:W-:Y:S01]  /*0860*/  MOV R6, 0xff800000 ;  /* 0xff80000000067802 */ /* 0x000fe20000000f00 */
[----:B------:R-:W-:Y:S01]  /*0870*/  IMAD.MOV.U32 R32, RZ, RZ, -0x800000 ;  /* 0xff800000ff207424 */ /* 0x000fe200078e00ff */
[----:B------:R-:W-:Y:S01]  /*0880*/  @!P0 MOV R32, R0 ;  /* 0x0000000000208202 */ /* 0x000fe20000000f00 */
[----:B------:R-:W-:Y:S01]  /*0890*/  IMAD.MOV.U32 R4, RZ, RZ, -0x800000 ;  /* 0xff800000ff047424 */ /* 0x000fe200078e00ff */
[----:B--2---:R-:W-:Y:S02]  /*08a0*/  ISETP.NE.OR P6, PT, R14, RZ, P3 ;  /* 0x000000ff0e00720c */ /* 0x004fe40001fc5670 */
[----:B------:R-:W4:Y:S11]  /*08b0*/  @!P4 LDC R14, c[0x0][0x39c] ;  /* 0x0000e700ff0ecb82 */ /* 0x000f360000000800 */
[----:B------:R-:W1:Y:S01]  /*08c0*/  @!P6 LDC R12, c[0x0][0x398] ;  /* 0x0000e600ff0ceb82 */ /* 0x000e620000000800 */
[----:B------:R-:W-:-:S07]  /*08d0*/  ISETP.NE.OR P6, PT, R27, RZ, P4 ;  /* 0x000000ff1b00720c */ /* 0x000fce00027c5670 */
[----:B------:R-:W3:Y:S01]  /*08e0*/  @!P5 LDC R27, c[0x0][0x39c] ;  /* 0x0000e700ff1bdb82 */ /* 0x000ee20000000800 */
[----:B----4-:R-:W-:-:S07]  /*08f0*/  @!P4 FMUL R14, R7, R14 ;  /* 0x0000000e070ec220 */ /* 0x010fce0000400000 */
[----:B------:R-:W2:Y:S01]  /*0900*/  @!P6 LDC R14, c[0x0][0x398] ;  /* 0x0000e600ff0eeb82 */ /* 0x000ea20000000800 */
[----:B-----5:R-:W-:Y:S01]  /*0910*/  ISETP.NE.OR P6, PT, R11, RZ, P5 ;  /* 0x000000ff0b00720c */ /* 0x020fe20002fc5670 */
[----:B---3--:R-:W-:-:S12]  /*0920*/  @!P5 FMUL R2, R10, R27 ;  /* 0x0000001b0a02d220 */ /* 0x008fd80000400000 */
[----:B------:R-:W3:Y:S01]  /*0930*/  @!P6 LDC R2, c[0x0][0x398] ;  /* 0x0000e600ff02eb82 */ /* 0x000ee20000000800 */
[----:B------:R-:W-:Y:S01]  /*0940*/  ISETP.NE.OR P6, PT, R26, RZ, P2 ;  /* 0x000000ff1a00720c */ /* 0x000fe200017c5670 */
[----:B0-----:R-:W-:-:S12]  /*0950*/  @!P2 FMUL R34, R15, R34 ;  /* 0x000000220f22a220 */ /* 0x001fd80000400000 */
[----:B------:R-:W0:Y:S01]  /*0960*/  @!P6 LDC R34, c[0x0][0x398] ;  /* 0x0000e600ff22eb82 */ /* 0x000e220000000800 */
[----:B-1----:R-:W-:-:S04]  /*0970*/  @!P3 FMNMX R13, R13, R12, !PT ;  /* 0x0000000c0d0db209 */ /* 0x002fc80007800000 */
[----:B--2---:R-:W-:Y:S01]  /*0980*/  @!P4 FMNMX R13, R13, R14, !PT ;  /* 0x0000000e0d0dc209 */ /* 0x004fe20007800000 */
[----:B------:R-:W-:-:S03]  /*0990*/  IMAD.MOV.U32 R26, RZ, RZ, -0x800000 ;  /* 0xff800000ff1a7424 */ /* 0x000fc600078e00ff */
[----:B---3--:R-:W-:Y:S01]  /*09a0*/  @!P5 FMNMX R13, R13, R2, !PT ;  /* 0x000000020d0dd209 */ /* 0x008fe20007800000 */
[----:B------:R-:W-:Y:S01]  /*09b0*/  IMAD.MOV.U32 R10, RZ, RZ, -0x800000 ;  /* 0xff800000ff0a7424 */ /* 0x000fe200078e00ff */
[----:B------:R-:W-:Y:S01]  /*09c0*/  @!P3 MOV R4, R12 ;  /* 0x0000000c0004b202 */ /* 0x000fe20000000f00 */
[----:B------:R-:W-:Y:S01]  /*09d0*/  @!P5 IMAD.MOV.U32 R6, RZ, RZ, R2 ;  /* 0x000000ffff06d224 */ /* 0x000fe200078e0002 */
        /* <DEDUP_REMOVED lines=31> */
[----:B------:R-:W-:Y:S01]  /*0bd0*/  SHF.L.U32 R2, R2, 0x17, RZ ;  /* 0x0000001702027819 */ /* 0x000fe200000006ff */
[----:B------:R-:W-:Y:S01]  /*0be0*/  FFMA R15, R28, 1.4426950216293334961, -R3 ;  /* 0x3fb8aa3b1c0f7823 */ /* 0x000fe20000000803 */
[-C--:B------:R-:W-:Y:S01]  /*0bf0*/  FFMA.RM R3, R0, R7.reuse, 12582913 ;  /* 0x4b40000100037423 */ /* 0x080fe20000004007 */
[----:B------:R-:W-:Y:S01]  /*0c00*/  FFMA R13, R32, 1.4426950216293334961, -R13 ;  /* 0x3fb8aa3b200d7823 */ /* 0x000fe2000000080d */
[----:B------:R-:W-:Y:S01]  /*0c10*/  FFMA.RM R12, R12, R7, 12582913 ;  /* 0x4b4000010c0c7423 */ /* 0x000fe20000004007 */
[----:B------:R-:W-:Y:S01]  /*0c20*/  FFMA R15, R28, 1.925963033500011079e-08, R15 ;  /* 0x32a570601c0f7823 */ /* 0x000fe2000000000f */
[----:B------:R-:W-:Y:S01]  /*0c30*/  FADD R27, R3, -12583039 ;  /* 0xcb40007f031b7421 */ /* 0x000fe20000000000 */
[----:B------:R-:W-:Y:S01]  /*0c40*/  FFMA R13, R32, 1.925963033500011079e-08, R13 ;  /* 0x32a57060200d7823 */ /* 0x000fe2000000000d */
[----:B------:R-:W-:Y:S01]  /*0c50*/  FFMA.SAT R28, R6, R5, 0.5 ;  /* 0x3f000000061c7423 */ /* 0x000fe20000002005 */
[----:B------:R-:W-:-:S02]  /*0c60*/  IMAD.SHL.U32 R0, R11, 0x800000, RZ ;  /* 0x008000000b007824 */ /* 0x000fc400078e00ff */
[C---:B------:R-:W-:Y:S01]  /*0c70*/  FFMA R27, R30.reuse, 1.4426950216293334961, -R27 ;  /* 0x3fb8aa3b1e1b7823 */ /* 0x040fe2000000081b */
[----:B------:R-:W0:Y:S01]  /*0c80*/  MUFU.EX2 R11, R15 ;  /* 0x0000000f000b7308 */ /* 0x000e220000000800 */
[----:B------:R-:W-:Y:S02]  /*0c90*/  SHF.L.U32 R3, R3, 0x17, RZ ;  /* 0x0000001703037819 */ /* 0x000fe400000006ff */
[----:B------:R-:W-:Y:S01]  /*0ca0*/  FFMA R14, R30, 1.925963033500011079e-08, R27 ;  /* 0x32a570601e0e7823 */ /* 0x000fe2000000001b */
[----:B------:R-:W-:Y:S01]  /*0cb0*/  FADD R27, R12, -12583039 ;  /* 0xcb40007f0c1b7421 */ /* 0x000fe20000000000 */
[----:B------:R-:W-:Y:S01]  /*0cc0*/  FFMA.SAT R30, R10, R5, 0.5 ;  /* 0x3f0000000a1e7423 */ /* 0x000fe20000002005 */
[----:B------:R-:W-:Y:S02]  /*0cd0*/  IMAD.SHL.U32 R12, R12, 0x800000, RZ ;  /* 0x008000000c0c7824 */ /* 0x000fe400078e00ff */
[----:B------:R-:W1:Y:S01]  /*0ce0*/  MUFU.EX2 R13, R13 ;  /* 0x0000000d000d7308 */ /* 0x000e620000000800 */
[----:B------:R-:W-:-:S04]  /*0cf0*/  FFMA R27, R4, 1.4426950216293334961, -R27 ;  /* 0x3fb8aa3b041b7823 */ /* 0x000fc8000000081b */
[----:B------:R-:W-:Y:S01]  /*0d00*/  FFMA R27, R4, 1.925963033500011079e-08, R27 ;  /* 0x32a57060041b7823 */ /* 0x000fe2000000001b */
[----:B------:R-:W-:Y:S01]  /*0d10*/  FFMA.SAT R4, R26, R5, 0.5 ;  /* 0x3f0000001a047423 */ /* 0x000fe20000002005 */
[----:B------:R-:W-:Y:S01]  /*0d20*/  FFMA.RM R5, R28, R7, 12582913 ;  /* 0x4b4000011c057423 */ /* 0x000fe20000004007 */
[----:B------:R-:W2:Y:S01]  /*0d30*/  MUFU.EX2 R14, R14 ;  /* 0x0000000e000e7308 */ /* 0x000ea20000000800 */
[----:B0-----:R-:W-:Y:S01]  /*0d40*/  FMUL R2, R2, R11 ;  /* 0x0000000b02027220 */ /* 0x001fe20000400000 */
[-C--:B------:R-:W-:Y:S01]  /*0d50*/  FFMA.RM R4, R4, R7.reuse, 12582913 ;  /* 0x4b40000104047423 */ /* 0x080fe20000004007 */
[----:B------:R-:W-:Y:S01]  /*0d60*/  FADD R29, R5, -12583039 ;  /* 0xcb40007f051d7421 */ /* 0x000fe20000000000 */
[----:B------:R-:W-:-:S03]  /*0d70*/  FFMA.RM R7, R30, R7, 12582913 ;  /* 0x4b4000011e077423 */ /* 0x000fc60000004007 */
[----:B------:R-:W-:Y:S01]  /*0d80*/  FFMA R29, R6, 1.4426950216293334961, -R29 ;  /* 0x3fb8aa3b061d7823 */ /* 0x000fe2000000081d */
[----:B-1----:R-:W-:Y:S01]  /*0d90*/  FMUL R0, R0, R13 ;  /* 0x0000000d00007220 */ /* 0x002fe20000400000 */
[----:B------:R-:W-:Y:S02]  /*0da0*/  FADD R13, R4, -12583039 ;  /* 0xcb40007f040d7421 */ /* 0x000fe40000000000 */
[----:B------:R-:W-:Y:S01]  /*0db0*/  FFMA R15, R6, 1.925963033500011079e-08, R29 ;  /* 0x32a57060060f7823 */ /* 0x000fe2000000001d */
[C---:B------:R-:W-:Y:S01]  /*0dc0*/  FADD R29, R7.reuse, -12583039 ;  /* 0xcb40007f071d7421 */ /* 0x040fe20000000000 */
[----:B------:R-:W-:Y:S01]  /*0dd0*/  FADD R11, RZ, R0 ;  /* 0x00000000ff0b7221 */ /* 0x000fe20000000000 */
[----:B------:R-:W-:Y:S01]  /*0de0*/  FFMA R13, R26, 1.4426950216293334961, -R13 ;  /* 0x3fb8aa3b1a0d7823 */ /* 0x000fe2000000080d */
[----:B------:R-:W-:Y:S02]  /*0df0*/  IMAD.SHL.U32 R7, R7, 0x800000, RZ ;  /* 0x0080000007077824 */ /* 0x000fe400078e00ff */
[----:B------:R-:W-:Y:S01]  /*0e00*/  FFMA R29, R10, 1.4426950216293334961, -R29 ;  /* 0x3fb8aa3b0a1d7823 */ /* 0x000fe2000000081d */
[----:B------:R-:W-:Y:S01]  /*0e10*/  MUFU.EX2 R15, R15 ;  /* 0x0000000f000f7308 */ /* 0x000fe20000000800 */
[----:B------:R-:W-:Y:S01]  /*0e20*/  FFMA R26, R26, 1.925963033500011079e-08, R13 ;  /* 0x32a570601a1a7823 */ /* 0x000fe2000000000d */
[----:B--2---:R-:W-:Y:S01]  /*0e30*/  FMUL R3, R3, R14 ;  /* 0x0000000e03037220 */ /* 0x004fe20000400000 */
[----:B------:R-:W-:Y:S01]  /*0e40*/  FFMA R29, R10, 1.925963033500011079e-08, R29 ;  /* 0x32a570600a1d7823 */ /* 0x000fe2000000001d */
[----:B------:R-:W-:-:S04]  /*0e50*/  FADD R10, R11, R2 ;  /* 0x000000020b0a7221 */ /* 0x000fc80000000000 */
[----:B------:R0:W1:Y:S01]  /*0e60*/  MUFU.EX2 R13, R27 ;  /* 0x0000001b000d7308 */ /* 0x0000620000000800 */
[----:B------:R-:W-:-:S07]  /*0e70*/  FADD R11, R10, R3 ;  /* 0x000000030a0b7221 */ /* 0x000fce0000000000 */
[----:B------:R-:W2:Y:S01]  /*0e80*/  MUFU.EX2 R6, R26 ;  /* 0x0000001a00067308 */ /* 0x000ea20000000800 */
[----:B0-----:R-:W-:-:S07]  /*0e90*/  SHF.L.U32 R27, R4, 0x17, RZ ;  /* 0x00000017041b7819 */ /* 0x001fce00000006ff */
[----:B------:R-:W0:Y:S01]  /*0ea0*/  MUFU.EX2 R14, R29 ;  /* 0x0000001d000e7308 */ /* 0x000e220000000800 */
[----:B-1----:R-:W-:Y:S01]  /*0eb0*/  FMUL R4, R12, R13 ;  /* 0x0000000d0c047220 */ /* 0x002fe20000400000 */
[----:B------:R-:W-:-:S03]  /*0ec0*/  SHF.L.U32 R12, R5, 0x17, RZ ;  /* 0x00000017050c7819 */ /* 0x000fc600000006ff */
[----:B------:R-:W-:Y:S01]  /*0ed0*/  FADD R10, R11, R4 ;  /* 0x000000040b0a7221 */ /* 0x000fe20000000000 */
[----:B--2---:R-:W-:Y:S01]  /*0ee0*/  FMUL R5, R27, R6 ;  /* 0x000000061b057220 */ /* 0x004fe20000400000 */
[----:B------:R-:W-:-:S03]  /*0ef0*/  FMUL R6, R12, R15 ;  /* 0x0000000f0c067220 */ /* 0x000fc60000400000 */
        /* <DEDUP_REMOVED lines=13> */
.L_x_32622:
        /* <DEDUP_REMOVED lines=12> */
[----:B0-----:R-:W-:Y:S05]  /*1090*/  CALL.REL.NOINC `($__internal_526_$__cuda_sm3x_div_rn_noftz_f32_slowpath) ;  /* 0x0000001000547944 */ /* 0x001fea0003c00000 */
[----:B------:R-:W-:-:S07]  /*10a0*/  MOV R15, R0 ;  /* 0x00000000000f7202 */ /* 0x000fce0000000f00 */
.L_x_32597:
[----:B------:R-:W-:Y:S05]  /*10b0*/  BSYNC.RECONVERGENT B1 ;  /* 0x0000000000017941 */ /* 0x000fea0003800200 */
.L_x_32596:
        /* <DEDUP_REMOVED lines=12> */
[----:B0-----:R-:W-:Y:S05]  /*1180*/  CALL.REL.NOINC `($__internal_526_$__cuda_sm3x_div_rn_noftz_f32_slowpath) ;  /* 0x0000001000187944 */ /* 0x001fea0003c00000 */
[----:B------:R-:W-:-:S07]  /*1190*/  MOV R13, R0 ;  /* 0x00000000000d7202 */ /* 0x000fce0000000f00 */
.L_x_32599:
[----:B------:R-:W-:Y:S05]  /*11a0*/  BSYNC.RECONVERGENT B1 ;  /* 0x0000000000017941 */ /* 0x000fea0003800200 */
.L_x_32598:
        /* <DEDUP_REMOVED lines=14> */
.L_x_32601:
[----:B------:R-:W-:Y:S05]  /*1290*/  BSYNC.RECONVERGENT B1 ;  /* 0x0000000000017941 */ /* 0x000fea0003800200 */
.L_x_32600:
        /* <DEDUP_REMOVED lines=14> */
.L_x_32603:
[----:B------:R-:W-:Y:S05]  /*1380*/  BSYNC.RECONVERGENT B1 ;  /* 0x0000000000017941 */ /* 0x000fea0003800200 */
.L_x_32602:
        /* <DEDUP_REMOVED lines=14> */
.L_x_32605:
[----:B------:R-:W-:Y:S05]  /*1470*/  BSYNC.RECONVERGENT B1 ;  /* 0x0000000000017941 */ /* 0x000fea0003800200 */
.L_x_32604:
        /* <DEDUP_REMOVED lines=14> */
.L_x_32607:
[----:B------:R-:W-:Y:S05]  /*1560*/  BSYNC.RECONVERGENT B1 ;  /* 0x0000000000017941 */ /* 0x000fea0003800200 */
.L_x_32606:
        /* <DEDUP_REMOVED lines=14> */
.L_x_32609:
[----:B------:R-:W-:Y:S05]  /*1650*/  BSYNC.RECONVERGENT B1 ;  /* 0x0000000000017941 */ /* 0x000fea0003800200 */
.L_x_32608:
        /* <DEDUP_REMOVED lines=24> */
[C---:B------:R-:W-:Y:S02]  /*17e0*/  @!P4 R2UR UR6, R8.reuse ;  /* 0x000000000806c2ca */ /* 0x040fe400000e0000 */
        /* <DEDUP_REMOVED lines=22> */
.L_x_32594:
[----:B------:R-:W-:Y:S05]  /*1950*/  EXIT ;  /* 0x000000000000794d */ /* 0x000fea0003800000 */
.L_x_32595:
[----:B------:R-:W-:Y:S01]  /*1960*/  BSSY B1, `(.L_x_32611) ;  /* 0x0000007000017945 */ /* 0x000fe20003800000 */
[----:B------:R-:W-:Y:S01]  /*1970*/  IMAD.MOV.U32 R12, RZ, RZ, 0x10 ;  /* 0x00000010ff0c7424 */ /* 0x000fe200078e00ff */
[----:B------:R-:W-:Y:S02]  /*1980*/  MOV R11, 0x1f ;  /* 0x0000001f000b7802 */ /* 0x000fe40000000f00 */
[----:B------:R-:W-:-:S07]  /*1990*/  MOV R15, 0xffffffff ;  /* 0xffffffff000f7802 */ /* 0x000fce0000000f00 */
[----:B------:R-:W-:Y:S05]  /*19a0*/  WARPSYNC.COLLECTIVE R15, `(.L_x_32612) ;  /* 0x000000000f087348 */ /* 0x000fea0003c00000 */
[----:B------:R0:W1:Y:S02]  /*19b0*/  SHFL.BFLY P6, R14, R13, R12, R11 ;  /* 0x0c00000c0d0e7389 */ /* 0x00006400000c000b */
[----:B01----:R-:W-:Y:S05]  /*19c0*/  ENDCOLLECTIVE ;  /* 0x000000000000791b */ /* 0x003fea0003800000 */
.L_x_32612:
[----:B------:R-:W-:Y:S05]  /*19d0*/  BSYNC B1 ;  /* 0x0000000000017941 */ /* 0x000fea0003800000 */
.L_x_32611:
[----:B------:R-:W-:Y:S01]  /*19e0*/  FMNMX R13, R14, R13, !PT ;  /* 0x0000000d0e0d7209 */ /* 0x000fe20007800000 */
[----:B------:R-:W-:Y:S01]  /*19f0*/  IMAD.MOV.U32 R12, RZ, RZ, 0x8 ;  /* 0x00000008ff0c7424 */ /* 0x000fe200078e00ff */
[----:B------:R-:W-:Y:S02]  /*1a00*/  MOV R11, 0x1f ;  /* 0x0000001f000b7802 */ /* 0x000fe40000000f00 */
[----:B------:R-:W-:-:S07]  /*1a10*/  MOV R15, 0xffffffff ;  /* 0xffffffff000f7802 */ /* 0x000fce0000000f00 */
[----:B------:R-:W-:Y:S05]  /*1a20*/  WARPSYNC.COLLECTIVE R15, `(.L_x_32613) ;  /* 0x000000000f087348 */ /* 0x000fea0003c00000 */
[----:B------:R0:W1:Y:S02]  /*1a30*/  SHFL.BFLY P6, R14, R13, R12, R11 ;  /* 0x0c00000c0d0e7389 */ /* 0x00006400000c000b */
[----:B01----:R-:W-:Y:S05]  /*1a40*/  ENDCOLLECTIVE ;  /* 0x000000000000791b */ /* 0x003fea0003800000 */
.L_x_32613:
[----:B------:R-:W-:Y:S01]  /*1a50*/  HFMA2 R12, -RZ, RZ, 0, 2.384185791015625e-07 ;  /* 0x00000004ff0c7431 */ /* 0x000fe200000001ff */
[----:B------:R-:W-:-:S05]  /*1a60*/  FMNMX R0, R13, R14, !PT ;  /* 0x0000000e0d007209 */ /* 0x000fca0007800000 */
[----:B------:R-:W-:-:S07]  /*1a70*/  IMAD.MOV.U32 R13, RZ, RZ, R0 ;  /* 0x000000ffff0d7224 */ /* 0x000fce00078e0000 */
[----:B------:R-:W-:Y:S05]  /*1a80*/  WARPSYNC.COLLECTIVE R15, `(.L_x_32614) ;  /* 0x000000000f087348 */ /* 0x000fea0003c00000 */
[----:B------:R0:W1:Y:S02]  /*1a90*/  SHFL.BFLY P6, R14, R13, R12, R11 ;  /* 0x0c00000c0d0e7389 */ /* 0x00006400000c000b */
[----:B01----:R-:W-:Y:S05]  /*1aa0*/  ENDCOLLECTIVE ;  /* 0x000000000000791b */ /* 0x003fea0003800000 */
.L_x_32614:
[----:B------:R-:W-:Y:S01]  /*1ab0*/  IMAD.MOV.U32 R12, RZ, RZ, 0x2 ;  /* 0x00000002ff0c7424 */ /* 0x000fe200078e00ff */
[----:B------:R-:W-:-:S04]  /*1ac0*/  FMNMX R2, R0, R14, !PT ;  /* 0x0000000e00027209 */ /* 0x000fc80007800000 */
[----:B------:R-:W-:-:S07]  /*1ad0*/  MOV R13, R2 ;  /* 0x00000002000d7202 */ /* 0x000fce0000000f00 */
[----:B------:R-:W-:Y:S05]  /*1ae0*/  WARPSYNC.COLLECTIVE R15, `(.L_x_32615) ;  /* 0x000000000f087348 */ /* 0x000fea0003c00000 */
[----:B------:R0:W1:Y:S02]  /*1af0*/  SHFL.BFLY P6, R14, R13, R12, R11 ;  /* 0x0c00000c0d0e7389 */ /* 0x00006400000c000b */
[----:B01----:R-:W-:Y:S05]  /*1b00*/  ENDCOLLECTIVE ;  /* 0x000000000000791b */ /* 0x003fea0003800000 */
.L_x_32615:
[----:B------:R-:W-:Y:S01]  /*1b10*/  HFMA2 R12, -RZ, RZ, 0, 5.9604644775390625e-08 ;  /* 0x00000001ff0c7431 */ /* 0x000fe200000001ff */
[----:B------:R-:W-:-:S04]  /*1b20*/  FMNMX R3, R2, R14, !PT ;  /* 0x0000000e02037209 */ /* 0x000fc80007800000 */
[----:B------:R-:W-:-:S07]  /*1b30*/  MOV R13, R3 ;  /* 0x00000003000d7202 */ /* 0x000fce0000000f00 */
[----:B------:R-:W-:Y:S05]  /*1b40*/  WARPSYNC.COLLECTIVE R15, `(.L_x_32616) ;  /* 0x000000000f087348 */ /* 0x000fea0003c00000 */
[----:B------:R0:W1:Y:S02]  /*1b50*/  SHFL.BFLY P6, R14, R13, R12, R11 ;  /* 0x0c00000c0d0e7389 */ /* 0x00006400000c000b */
[----:B01----:R-:W-:Y:S05]  /*1b60*/  ENDCOLLECTIVE ;  /* 0x000000000000791b */ /* 0x003fea0003800000 */
.L_x_32616:
        /* <DEDUP_REMOVED lines=51> */
[----:B0-----:R-:W-:Y:S01]  /*1ea0*/  FMUL R4, R4, R13 ;  /* 0x0000000d04047220 */ /* 0x001fe20000400000 */
[----:B------:R-:W0:Y:S01]  /*1eb0*/  MUFU.EX2 R14, R14 ;  /* 0x0000000e000e7308 */ /* 0x000e220000000800 */
[----:B------:R-:W-:Y:S01]  /*1ec0*/  FADD R11, R12, -12583039 ;  /* 0xcb40007f0c0b7421 */ /* 0x000fe20000000000 */
[----:B------:R-:W-:-:S03]  /*1ed0*/  FADD R10, R15, -12583039 ;  /* 0xcb40007f0f0a7421 */ /* 0x000fc60000000000 */
[----:B------:R-:W-:Y:S01]  /*1ee0*/  FFMA R11, R6, 1.4426950216293334961, -R11 ;  /* 0x3fb8aa3b060b7823 */ /* 0x000fe2000000080b */
[----:B------:R-:W-:-:S03]  /*1ef0*/  FFMA R10, R7, 1.4426950216293334961, -R10 ;  /* 0x3fb8aa3b070a7823 */ /* 0x000fc6000000080a */
[----:B------:R-:W-:Y:S01]  /*1f00*/  FFMA R13, R6, 1.925963033500011079e-08, R11 ;  /* 0x32a57060060d7823 */ /* 0x000fe2000000000b */
[----:B------:R-:W-:Y:S01]  /*1f10*/  FFMA R10, R7, 1.925963033500011079e-08, R10 ;  /* 0x32a57060070a7823 */ /* 0x000fe2000000000a */
[----:B------:R-:W-:Y:S01]  /*1f20*/  FADD R11, RZ, R0 ;  /* 0x00000000ff0b7221 */ /* 0x000fe20000000000 */
[----:B------:R-:W-:Y:S02]  /*1f30*/  SHF.L.U32 R6, R12, 0x17, RZ ;  /* 0x000000170c067819 */ /* 0x000fe400000006ff */
[----:B------:R-:W-:Y:S01]  /*1f40*/  SHF.L.U32 R7, R15, 0x17, RZ ;  /* 0x000000170f077819 */ /* 0x000fe200000006ff */
        /* <DEDUP_REMOVED lines=8> */
[----:B-1----:R-:W-:-:S04]  /*1fd0*/  FMUL R6, R6, R13 ;  /* 0x0000000d06067220 */ /* 0x002fc80000400000 */
[----:B------:R-:W-:Y:S01]  /*1fe0*/  FADD R12, R11, R6 ;  /* 0x000000060b0c7221 */ /* 0x000fe20000000000 */
[----:B------:R-:W-:Y:S02]  /*1ff0*/  HFMA2 R11, -RZ, RZ, 0, 1.847743988037109375e-06 ;  /* 0x0000001fff0b7431 */ /* 0x000fe400000001ff */
[----:B0-----:R-:W-:-:S04]  /*2000*/  FMUL R7, R7, R10 ;  /* 0x0000000a07077220 */ /* 0x001fc80000400000 */
[----:B------:R-:W-:Y:S01]  /*2010*/  FADD R13, R12, R7 ;  /* 0x000000070c0d7221 */ /* 0x000fe20000000000 */
[----:B------:R-:W-:-:S07]  /*2020*/  IMAD.MOV.U32 R12, RZ, RZ, 0x10 ;  /* 0x00000010ff0c7424 */ /* 0x000fce00078e00ff */
[----:B------:R-:W-:Y:S05]  /*2030*/  WARPSYNC.COLLECTIVE R15, `(.L_x_32617) ;  /* 0x000000000f087348 */ /* 0x000fea0003c00000 */
[----:B------:R0:W1:Y:S02]  /*2040*/  SHFL.BFLY P6, R14, R13, R12, R11 ;  /* 0x0c00000c0d0e7389 */ /* 0x00006400000c000b */
[----:B01----:R-:W-:Y:S05]  /*2050*/  ENDCOLLECTIVE ;  /* 0x000000000000791b */ /* 0x003fea0003800000 */
.L_x_32617:
[----:B------:R-:W-:Y:S02]  /*2060*/  HFMA2 R12, -RZ, RZ, 0, 4.76837158203125e-07 ;  /* 0x00000008ff0c7431 */ /* 0x000fe400000001ff */
[----:B------:R-:W-:-:S04]  /*2070*/  FADD R10, R13, R14 ;  /* 0x0000000e0d0a7221 */ /* 0x000fc80000000000 */
[----:B------:R-:W-:-:S07]  /*2080*/  IMAD.MOV.U32 R13, RZ, RZ, R10 ;  /* 0x000000ffff0d7224 */ /* 0x000fce00078e000a */
[----:B------:R-:W-:Y:S05]  /*2090*/  WARPSYNC.COLLECTIVE R15, `(.L_x_32618) ;  /* 0x000000000f087348 */ /* 0x000fea0003c00000 */
[----:B------:R0:W1:Y:S02]  /*20a0*/  SHFL.BFLY P6, R14, R13, R12, R11 ;  /* 0x0c00000c0d0e7389 */ /* 0x00006400000c000b */
[----:B01----:R-:W-:Y:S05]  /*20b0*/  ENDCOLLECTIVE ;  /* 0x000000000000791b */ /* 0x003fea0003800000 */
.L_x_32618:
[----:B------:R-:W-:Y:S02]  /*20c0*/  IMAD.MOV.U32 R12, RZ, RZ, 0x4 ;  /* 0x00000004ff0c7424 */ /* 0x000fe400078e00ff */
[----:B------:R-:W-:-:S05]  /*20d0*/  FADD R26, R10, R14 ;  /* 0x0000000e0a1a7221 */ /* 0x000fca0000000000 */
[----:B------:R-:W-:-:S07]  /*20e0*/  MOV R13, R26 ;  /* 0x0000001a000d7202 */ /* 0x000fce0000000f00 */
[----:B------:R-:W-:Y:S05]  /*20f0*/  WARPSYNC.COLLECTIVE R15, `(.L_x_32619) ;  /* 0x000000000f087348 */ /* 0x000fea0003c00000 */
[----:B------:R0:W1:Y:S02]  /*2100*/  SHFL.BFLY P6, R14, R13, R12, R11 ;  /* 0x0c00000c0d0e7389 */ /* 0x00006400000c000b */
[----:B01----:R-:W-:Y:S05]  /*2110*/  ENDCOLLECTIVE ;  /* 0x000000000000791b */ /* 0x003fea0003800000 */
.L_x_32619:
[----:B------:R-:W-:Y:S02]  /*2120*/  HFMA2 R12, -RZ, RZ, 0, 1.1920928955078125e-07 ;  /* 0x00000002ff0c7431 */ /* 0x000fe400000001ff */
[----:B------:R-:W-:-:S05]  /*2130*/  FADD R27, R26, R14 ;  /* 0x0000000e1a1b7221 */ /* 0x000fca0000000000 */
[----:B------:R-:W-:-:S07]  /*2140*/  MOV R13, R27 ;  /* 0x0000001b000d7202 */ /* 0x000fce0000000f00 */
[----:B------:R-:W-:Y:S05]  /*2150*/  WARPSYNC.COLLECTIVE R15, `(.L_x_32620) ;  /* 0x000000000f087348 */ /* 0x000fea0003c00000 */
[----:B------:R0:W1:Y:S02]  /*2160*/  SHFL.BFLY P6, R14, R13, R12, R11 ;  /* 0x0c00000c0d0e7389 */ /* 0x00006400000c000b */
[----:B01----:R-:W-:Y:S05]  /*2170*/  ENDCOLLECTIVE ;  /* 0x000000000000791b */ /* 0x003fea0003800000 */
.L_x_32620:
[----:B------:R-:W-:Y:S01]  /*2180*/  MOV R12, 0x1 ;  /* 0x00000001000c7802 */ /* 0x000fe20000000f00 */
[----:B------:R-:W-:-:S04]  /*2190*/  FADD R28, R27, R14 ;  /* 0x0000000e1b1c7221 */ /* 0x000fc80000000000 */
[----:B------:R-:W-:-:S07]  /*21a0*/  IMAD.MOV.U32 R13, RZ, RZ, R28 ;  /* 0x000000ffff0d7224 */ /* 0x000fce00078e001c */
[----:B------:R-:W-:Y:S05]  /*21b0*/  WARPSYNC.COLLECTIVE R15, `(.L_x_32621) ;  /* 0x000000000f087348 */ /* 0x000fea0003c00000 */
[----:B------:R0:W1:Y:S02]  /*21c0*/  SHFL.BFLY P6, R14, R13, R12, R11 ;  /* 0x0c00000c0d0e7389 */ /* 0x00006400000c000b */
[----:B01----:R-:W-:Y:S05]  /*21d0*/  ENDCOLLECTIVE ;  /* 0x000000000000791b */ /* 0x003fea0003800000 */
.L_x_32621:
[----:B------:R-:W-:Y:S05]  /*21e0*/  BRA `(.L_x_32622) ;  /* 0xffffffec00787947 */ /* 0x000fea000383ffff */
        .weak           $__internal_526_$__cuda_sm3x_div_rn_noftz_f32_slowpath
        .type           $__internal_526_$__cuda_sm3x_div_rn_noftz_f32_slowpath,@function
        .size           $__internal_526_$__cuda_sm3x_div_rn_noftz_f32_slowpath,(.L_x_37903 - $__internal_526_$__cuda_sm3x_div_rn_noftz_f32_slowpath)
$__internal_526_$__cuda_sm3x_div_rn_noftz_f32_slowpath:
        /* <DEDUP_REMOVED lines=34> */
.L_x_32624:
        /* <DEDUP_REMOVED lines=51> */
.L_x_32631:
[----:B------:R-:W-:-:S04]  /*2740*/  LOP3.LUT R0, R0, 0x80000000, RZ, 0xc0, !PT ;  /* 0x8000000000007812 */ /* 0x000fc800078ec0ff */
[----:B------:R-:W-:Y:S01]  /*2750*/  LOP3.LUT R0, R0, 0x7f800000, RZ, 0xfc, !PT ;  /* 0x7f80000000007812 */ /* 0x000fe200078efcff */
[----:B------:R-:W-:Y:S06]  /*2760*/  BRA `(.L_x_32632) ;  /* 0x0000000000047947 */ /* 0x000fec0003800000 */
.L_x_32630:
[----:B------:R-:W-:-:S07]  /*2770*/  LEA R0, R30, R0, 0x17 ;  /* 0x000000001e007211 */ /* 0x000fce00078eb8ff */
.L_x_32632:
[----:B------:R-:W-:Y:S05]  /*2780*/  BSYNC.RECONVERGENT B3 ;  /* 0x0000000000037941 */ /* 0x000fea0003800200 */
.L_x_32629:
[----:B------:R-:W-:Y:S05]  /*2790*/  BRA `(.L_x_32633) ;  /* 0x0000000000207947 */ /* 0x000fea0003800000 */
.L_x_32628:
[----:B------:R-:W-:-:S04]  /*27a0*/  LOP3.LUT R0, R11, 0x80000000, R0, 0x48, !PT ;  /* 0x800000000b007812 */ /* 0x000fc800078e4800 */
[----:B------:R-:W-:Y:S01]  /*27b0*/  LOP3.LUT R0, R0, 0x7f800000, RZ, 0xfc, !PT ;  /* 0x7f80000000007812 */ /* 0x000fe200078efcff */
[----:B------:R-:W-:Y:S06]  /*27c0*/  BRA `(.L_x_32633) ;  /* 0x0000000000147947 */ /* 0x000fec0003800000 */
.L_x_32627:
[----:B------:R-:W-:Y:S01]  /*27d0*/  LOP3.LUT R0, R11, 0x80000000, R0, 0x48, !PT ;  /* 0x800000000b007812 */ /* 0x000fe200078e4800 */
[----:B------:R-:W-:Y:S06]  /*27e0*/  BRA `(.L_x_32633) ;  /* 0x00000000000c7947 */ /* 0x000fec0003800000 */
.L_x_32626:
[----:B------:R-:W0:Y:S01]  /*27f0*/  MUFU.RSQ R0, -QNAN ;  /* 0xffc0000000007908 */ /* 0x000e220000001400 */
[----:B------:R-:W-:Y:S05]  /*2800*/  BRA `(.L_x_32633) ;  /* 0x0000000000047947 */ /* 0x000fea0003800000 */
.L_x_32625:
[----:B------:R-:W-:-:S07]  /*2810*/  FADD.FTZ R0, R0, R11 ;  /* 0x0000000b00007221 */ /* 0x000fce0000010000 */
.L_x_32633:
[----:B------:R-:W-:Y:S05]  /*2820*/  BSYNC.RECONVERGENT B2 ;  /* 0x0000000000027941 */ /* 0x000fea0003800200 */
.L_x_32623:
[----:B------:R-:W-:-:S04]  /*2830*/  HFMA2 R11, -RZ, RZ, 0, 0 ;  /* 0x00000000ff0b7431 */ /* 0x000fc800000001ff */
[----:B0-----:R-:W-:Y:S05]  /*2840*/  RET.REL.NODEC R10 `(_Z15SoftmaxWarpImplI24ElementwiseScaleMaskLoadIffbE11DirectStoreIffEfLi1ELi7ELi32ELi1ELb1EL9Algorithm0EEvT_T0_ll) ;  /* 0xffffffd40aec7950 */ /* 0x001fea0003c3ffff */
.L_x_32634:
        /* <DEDUP_REMOVED lines=11> */
.L_x_37903:


//--------------------- .text._Z15SoftmaxWarpImplI24ElementwiseScaleMaskLoadIffbE11DirectStoreIffEfLi1ELi7ELi32ELi1ELb0EL9Algorithm0EEvT_T0_ll --------------------------
	.section	.text._Z15SoftmaxWarpImplI24ElementwiseScaleMaskLoadIffbE11DirectStoreIffEfLi1ELi7ELi32ELi1ELb0EL9Algorithm0EEvT_T0_ll,"ax",@progbits
	.align	128
        .global         _Z15SoftmaxWarpImplI24ElementwiseScaleMaskLoadIffbE11DirectStoreIffEfLi1ELi7ELi32ELi1ELb0EL9Algorithm0EEvT_T0_ll
        .type           _Z15SoftmaxWarpImplI24ElementwiseScaleMaskLoadIffbE11DirectStoreIffEfLi1ELi7ELi32ELi1ELb0EL9Algorithm0EEvT_T0_ll,@function
        .size           _Z15SoftmaxWarpImplI24ElementwiseScaleMaskLoadIffbE11DirectStoreIffEfLi1ELi7ELi32ELi1ELb0EL9Algorithm0EEvT_T0_ll,(.L_x_37904 - _Z15SoftmaxWarpImplI24ElementwiseScaleMaskLoadIffbE11DirectStoreIffEfLi1ELi7ELi32ELi1ELb0EL9Algorithm0EEvT_T0_ll)
        .other          _Z15SoftmaxWarpImplI24ElementwiseScaleMaskLoadIffbE11DirectStoreIffEfLi1ELi7ELi32ELi1ELb0EL9Algorithm0EEvT_T0_ll,@"STO_CUDA_ENTRY STV_DEFAULT"
_Z15SoftmaxWarpImplI24ElementwiseScaleMaskLoadIffbE11DirectStoreIffEfLi1ELi7ELi32ELi1ELb0EL9Algorithm0EEvT_T0_ll:
.text._Z15SoftmaxWarpImplI24ElementwiseScaleMaskLoadIffbE11DirectStoreIffEfLi1ELi7ELi32ELi1ELb0EL9Algorithm0EEvT_T0_ll:
        /* <DEDUP_REMOVED lines=24> */
.L_x_32635:
        /* <DEDUP_REMOVED lines=13> */
.L_x_32651:
        /* <DEDUP_REMOVED lines=20> */
[----:B------:R-:W-:Y:S01]  /*0390*/  LEA R2, P0, R4, UR36, 0x2 ;  /* 0x0000002404027c11 */ /* 0x000fe2000f8010ff */
[----:B------:R-:W-:Y:S01]  /*03a0*/  IMAD.IADD R5, R5, 0x1, R3 ;  /* 0x0000000105057824 */ /* 0x000fe200078e0203 */
        /* <DEDUP_REMOVED lines=9> */
[----:B------:R-:W-:Y:S02]  /*0440*/  IADD3.X R11, PT, PT, R5, UR39, RZ, P1, !PT ;  /* 0x00000027050b7c10 */ /* 0x000fe40008ffe4ff */
[----:B------:R-:W-:Y:S02]  /*0450*/  LEA.HI.X R3, R4, UR37, R5, 0x2, P0 ;  /* 0x0000002504037c11 */ /* 0x000fe400080f1405 */
[C---:B------:R-:W-:Y:S01]  /*0460*/  R2UR UR20, R8.reuse ;  /* 0x00000000081472ca */ /* 0x040fe200000e0000 */
[----:B------:R-:W2:Y:S01]  /*0470*/  LDG.E.U8 R7, desc[UR10][R10.64+0x20] ;  /* 0x0000200a0a077981 */ /* 0x000ea2000c1e1100 */
[C---:B------:R-:W-:Y:S01]  /*0480*/  R2UR UR21, R9.reuse ;  /* 0x00000000091572ca */ /* 0x040fe200000e0000 */
[----:B------:R-:W1:Y:S01]  /*0490*/  LDC.64 R4, c[0x0][0x398] ;  /* 0x0000e600ff047b82 */ /* 0x000e620000000a00 */
[----:B------:R-:W-:Y:S01]  /*04a0*/  R2UR UR24, R8 ;  /* 0x00000000081872ca */ /* 0x000fe200000e0000 */
[----:B------:R-:W3:Y:S01]  /*04b0*/  LDG.E.U8 R23, desc[UR26][R10.64+0xa0] ;  /* 0x0000a01a0a177981 */ /* 0x000ee2000c1e1100 */
[----:B------:R-:W-:-:S03]  /*04c0*/  R2UR UR25, R9 ;  /* 0x00000000091972ca */ /* 0x000fc600000e0000 */
[----:B------:R-:W1:Y:S04]  /*04d0*/  LDG.E R12, desc[UR4][R2.64] ;  /* 0x00000004020c7981 */ /* 0x000e68000c1e1900 */
[----:B------:R-:W4:Y:S04]  /*04e0*/  LDG.E R14, desc[UR8][R2.64+0x80] ;  /* 0x00008008020e7981 */ /* 0x000f28000c1e1900 */
[----:B------:R-:W5:Y:S04]  /*04f0*/  LDG.E.U8 R26, desc[UR6][R10.64] ;  /* 0x000000060a1a7981 */ /* 0x000f68000c1e1100 */
[----:B------:R-:W5:Y:S04]  /*0500*/  LDG.E.U8 R25, desc[UR28][R10.64+0xc0] ;  /* 0x0000c01c0a197981 */ /* 0x000f68000c1e1100 */
[----:B------:R-:W5:Y:S04]  /*0510*/  LDG.E R20, desc[UR12][R2.64+0x100] ;  /* 0x0001000c02147981 */ /* 0x000f68000c1e1900 */
[----:B0-----:R-:W5:Y:S04]  /*0520*/  LDG.E R22, desc[UR16][R2.64+0x180] ;  /* 0x0001801002167981 */ /* 0x001f68000c1e1900 */
[----:B------:R-:W5:Y:S04]  /*0530*/  LDG.E.U8 R13, desc[UR14][R10.64+0x40] ;  /* 0x0000400e0a0d7981 */ /* 0x000f68000c1e1100 */
[----:B------:R-:W5:Y:S04]  /*0540*/  LDG.E.U8 R15, desc[UR18][R10.64+0x60] ;  /* 0x000060120a0f7981 */ /* 0x000f68000c1e1100 */
[----:B------:R-:W5:Y:S04]  /*0550*/  LDG.E.U8 R21, desc[UR22][R10.64+0x80] ;  /* 0x000080160a157981 */ /* 0x000f68000c1e1100 */
[----:B------:R-:W5:Y:S04]  /*0560*/  LDG.E R24, desc[UR20][R2.64+0x200] ;  /* 0x0002001402187981 */ /* 0x000f68000c1e1900 */
[----:B------:R-:W5:Y:S04]  /*0570*/  LDG.E R6, desc[UR24][R2.64+0x280] ;  /* 0x0002801802067981 */ /* 0x000f68000c1e1900 */
[----:B------:R0:W5:Y:S01]  /*0580*/  LDG.E R0, desc[UR6][R2.64+0x300] ;  /* 0x0003000602007981 */ /* 0x000162000c1e1900 */
[----:B------:R-:W-:Y:S01]  /*0590*/  UMOV UR4, 0xffffffff ;  /* 0xffffffff00047882 */ /* 0x000fe20000000000 */
[----:B--2---:R-:W-:-:S02]  /*05a0*/  ISETP.NE.AND P1, PT, R7, RZ, PT ;  /* 0x000000ff0700720c */ /* 0x004fc40003f25270 */
[----:B---3--:R-:W-:Y:S01]  /*05b0*/  ISETP.NE.AND P5, PT, R23, RZ, PT ;  /* 0x000000ff1700720c */ /* 0x008fe20003fa5270 */
[-C--:B-1----:R-:W-:Y:S01]  /*05c0*/  FMUL R23, R12, R5.reuse ;  /* 0x000000050c177220 */ /* 0x082fe20000400000 */
[-C--:B----4-:R-:W-:Y:S01]  /*05d0*/  FMUL R7, R14, R5.reuse ;  /* 0x000000050e077220 */ /* 0x090fe20000400000 */
[----:B-----5:R-:W-:Y:S02]  /*05e0*/  ISETP.NE.AND P0, PT, R26, RZ, PT ;  /* 0x000000ff1a00720c */ /* 0x020fe40003f05270 */
[----:B------:R-:W-:Y:S02]  /*05f0*/  ISETP.NE.AND P6, PT, R25, RZ, PT ;  /* 0x000000ff1900720c */ /* 0x000fe40003fc5270 */
[-C--:B------:R-:W-:Y:S01]  /*0600*/  FSEL R23, R23, R4.reuse, P0 ;  /* 0x0000000417177208 */ /* 0x080fe20000000000 */
[-C--:B0-----:R-:W-:Y:S01]  /*0610*/  FMUL R3, R20, R5.reuse ;  /* 0x0000000514037220 */ /* 0x081fe20000400000 */
[----:B------:R-:W-:Y:S01]  /*0620*/  FSEL R20, R7, R4, P1 ;  /* 0x0000000407147208 */ /* 0x000fe20000800000 */
[----:B------:R-:W-:Y:S01]  /*0630*/  FMUL R11, R22, R5 ;  /* 0x00000005160b7220 */ /* 0x000fe20000400000 */
[----:B------:R-:W-:-:S02]  /*0640*/  ISETP.NE.AND P2, PT, R13, RZ, PT ;  /* 0x000000ff0d00720c */ /* 0x000fc40003f45270 */
[----:B------:R-:W-:Y:S02]  /*0650*/  ISETP.NE.AND P3, PT, R15, RZ, PT ;  /* 0x000000ff0f00720c */ /* 0x000fe40003f65270 */
[----:B------:R-:W-:Y:S02]  /*0660*/  FMNMX3 R2, R23, -INF , R20, !PT ;  /* 0xff80000017027876 */ /* 0x000fe40007800014 */
[----:B------:R-:W-:Y:S02]  /*0670*/  ISETP.NE.AND P4, PT, R21, RZ, PT ;  /* 0x000000ff1500720c */ /* 0x000fe40003f85270 */
[-C--:B------:R-:W-:Y:S01]  /*0680*/  FSEL R7, R11, R4.reuse, P3 ;  /* 0x000000040b077208 */ /* 0x080fe20001800000 */
[-C--:B------:R-:W-:Y:S01]  /*0690*/  FMUL R13, R24, R5.reuse ;  /* 0x00000005180d7220 */ /* 0x080fe20000400000 */
[----:B------:R-:W-:Y:S01]  /*06a0*/  FMUL R21, R6, R5 ;  /* 0x0000000506157220 */ /* 0x000fe20000400000 */
        /* <DEDUP_REMOVED lines=25> */
[--C-:B------:R-:W-:Y:S01]  /*0840*/  FADD R12, R6, -R15.reuse ;  /* 0x8000000f060c7221 */ /* 0x100fe20000000000 */
[----:B------:R-:W-:Y:S01]  /*0850*/  FFMA.RM R3, R22, R11, 12582913 ;  /* 0x4b40000116037423 */ /* 0x000fe2000000400b */
[----:B------:R-:W-:Y:S01]  /*0860*/  FADD R22, R21, -R15 ;  /* 0x8000000f15167221 */ /* 0x000fe20000000000 */
[----:B------:R-:W-:Y:S01]  /*0870*/  FADD R13, R0, -12583039 ;  /* 0xcb40007f000d7421 */ /* 0x000fe20000000000 */
[-C--:B------:R-:W-:Y:S01]  /*0880*/  FFMA.SAT R2, R12, R5.reuse, 0.5 ;  /* 0x3f0000000c027423 */ /* 0x080fe20000002005 */
[----:B------:R-:W-:Y:S01]  /*0890*/  FADD R23, R3, -12583039 ;  /* 0xcb40007f03177421 */ /* 0x000fe20000000000 */
[----:B------:R-:W-:Y:S01]  /*08a0*/  FFMA.SAT R26, R22, R5, 0.5 ;  /* 0x3f000000161a7423 */ /* 0x000fe20000002005 */
[----:B------:R-:W-:Y:S01]  /*08b0*/  FFMA R13, R14, 1.4426950216293334961, -R13 ;  /* 0x3fb8aa3b0e0d7823 */ /* 0x000fe2000000080d */
[----:B------:R-:W-:Y:S01]  /*08c0*/  FFMA.RM R2, R2, R11, 12582913 ;  /* 0x4b40000102027423 */ /* 0x000fe2000000400b */
[----:B------:R-:W-:Y:S01]  /*08d0*/  FFMA R23, R20, 1.4426950216293334961, -R23 ;  /* 0x3fb8aa3b14177823 */ /* 0x000fe20000000817 */
[----:B------:R-:W-:Y:S01]  /*08e0*/  SHF.L.U32 R0, R0, 0x17, RZ ;  /* 0x0000001700007819 */ /* 0x000fe200000006ff */
        /* <DEDUP_REMOVED lines=8> */
[----:B------:R-:W-:Y:S01]  /*0970*/  FFMA.SAT R24, R20, R5, 0.5 ;  /* 0x3f00000014187423 */ /* 0x000fe20000002005 */
[----:B------:R-:W-:Y:S01]  /*0980*/  FFMA.RM R6, R6, R11, 12582913 ;  /* 0x4b40000106067423 */ /* 0x000fe2000000400b */
[----:B------:R-:W-:-:S02]  /*0990*/  FFMA R25, R12, 1.925963033500011079e-08, R25 ;  /* 0x32a570600c197823 */ /* 0x000fc40000000019 */
[-C--:B------:R-:W-:Y:S01]  /*09a0*/  FFMA.RM R12, R24, R11.reuse, 12582913 ;  /* 0x4b400001180c7423 */ /* 0x080fe2000000400b */
[----:B------:R-:W-:Y:S01]  /*09b0*/  FADD R27, R6, -12583039 ;  /* 0xcb40007f061b7421 */ /* 0x000fe20000000000 */
[----:B------:R-:W-:Y:S01]  /*09c0*/  FADD R24, R4, -R15 ;  /* 0x8000000f04187221 */ /* 0x000fe20000000000 */
[----:B------:R-:W1:Y:S01]  /*09d0*/  MUFU.EX2 R10, R23 ;  /* 0x00000017000a7308 */ /* 0x000e620000000800 */
[----:B------:R-:W-:Y:S01]  /*09e0*/  FADD R21, R12, -12583039 ;  /* 0xcb40007f0c157421 */ /* 0x000fe20000000000 */
[----:B------:R-:W-:Y:S01]  /*09f0*/  FFMA R27, R14, 1.4426950216293334961, -R27 ;  /* 0x3fb8aa3b0e1b7823 */ /* 0x000fe2000000081b */
[----:B------:R-:W-:Y:S01]  /*0a00*/  FFMA.RM R4, R26, R11, 12582913 ;  /* 0x4b4000011a047423 */ /* 0x000fe2000000400b */
[----:B------:R-:W-:Y:S01]  /*0a10*/  FFMA.SAT R26, R24, R5, 0.5 ;  /* 0x3f000000181a7423 */ /* 0x000fe20000002005 */
[----:B------:R-:W-:Y:S01]  /*0a20*/  FFMA R21, R20, 1.4426950216293334961, -R21 ;  /* 0x3fb8aa3b14157823 */ /* 0x000fe20000000815 */
[----:B------:R-:W-:Y:S01]  /*0a30*/  FFMA R14, R14, 1.925963033500011079e-08, R27 ;  /* 0x32a570600e0e7823 */ /* 0x000fe2000000001b */
[----:B------:R-:W-:Y:S01]  /*0a40*/  FADD R5, R4, -12583039 ;  /* 0xcb40007f04057421 */ /* 0x000fe20000000000 */
[----:B------:R-:W2:Y:S01]  /*0a50*/  MUFU.EX2 R13, R25 ;  /* 0x00000019000d7308 */ /* 0x000ea20000000800 */
[----:B------:R-:W-:Y:S01]  /*0a60*/  FFMA.RM R11, R26, R11, 12582913 ;  /* 0x4b4000011a0b7423 */ /* 0x000fe2000000400b */
[----:B------:R-:W-:Y:S01]  /*0a70*/  FFMA R15, R20, 1.925963033500011079e-08, R21 ;  /* 0x32a57060140f7823 */ /* 0x000fe20000000015 */
[----:B------:R-:W-:Y:S01]  /*0a80*/  FFMA R5, R22, 1.4426950216293334961, -R5 ;  /* 0x3fb8aa3b16057823 */ /* 0x000fe20000000805 */
[----:B0-----:R-:W-:Y:S01]  /*0a90*/  FMUL R7, R0, R7 ;  /* 0x0000000700077220 */ /* 0x001fe20000400000 */
[----:B------:R-:W-:Y:S01]  /*0aa0*/  FADD R21, R11, -12583039 ;  /* 0xcb40007f0b157421 */ /* 0x000fe20000000000 */
[----:B------:R-:W-:Y:S01]  /*0ab0*/  SHF.L.U32 R20, R2, 0x17, RZ ;  /* 0x0000001702147819 */ /* 0x000fe200000006ff */
[----:B------:R-:W-:Y:S01]  /*0ac0*/  FFMA R22, R22, 1.925963033500011079e-08, R5 ;  /* 0x32a5706016167823 */ /* 0x000fe20000000005 */
[----:B------:R-:W0:Y:S01]  /*0ad0*/  MUFU.EX2 R14, R14 ;  /* 0x0000000e000e7308 */ /* 0x000e220000000800 */
[----:B------:R-:W-:Y:S01]  /*0ae0*/  FFMA R21, R24, 1.4426950216293334961, -R21 ;  /* 0x3fb8aa3b18157823 */ /* 0x000fe20000000815 */
[----:B------:R-:W-:Y:S01]  /*0af0*/  IMAD.SHL.U32 R5, R3, 0x800000, RZ ;  /* 0x0080000003057824 */ /* 0x000fe200078e00ff */
[----:B------:R-:W-:-:S02]  /*0b00*/  SHF.L.U32 R12, R12, 0x17, RZ ;  /* 0x000000170c0c7819 */ /* 0x000fc400000006ff */
[----:B------:R-:W-:Y:S01]  /*0b10*/  FFMA R24, R24, 1.925963033500011079e-08, R21 ;  /* 0x32a5706018187823 */ /* 0x000fe20000000015 */
[----:B-1----:R-:W-:Y:S01]  /*0b20*/  FMUL R0, R5, R10 ;  /* 0x0000000a05007220 */ /* 0x002fe20000400000 */
[----:B------:R-:W-:Y:S01]  /*0b30*/  FADD R5, RZ, R7 ;  /* 0x00000007ff057221 */ /* 0x000fe20000000000 */
[----:B------:R-:W1:Y:S01]  /*0b40*/  MUFU.EX2 R15, R15 ;  /* 0x0000000f000f7308 */ /* 0x000e620000000800 */
[----:B------:R-:W-:Y:S01]  /*0b50*/  SHF.L.U32 R21, R6, 0x17, RZ ;  /* 0x0000001706157819 */ /* 0x000fe200000006ff */
[----:B--2---:R-:W-:Y:S01]  /*0b60*/  FMUL R6, R20, R13 ;  /* 0x0000000d14067220 */ /* 0x004fe20000400000 */
[----:B------:R-:W-:Y:S01]  /*0b70*/  FADD R13, R5, R0 ;  /* 0x00000000050d7221 */ /* 0x000fe20000000000 */
[----:B------:R-:W-:-:S03]  /*0b80*/  SHF.L.U32 R11, R11, 0x17, RZ ;  /* 0x000000170b0b7819 */ /* 0x000fc600000006ff */
[----:B------:R-:W-:Y:S01]  /*0b90*/  FADD R10, R13, R6 ;  /* 0x000000060d0a7221 */ /* 0x000fe20000000000 */
[----:B------:R-:W2:Y:S01]  /*0ba0*/  MUFU.EX2 R3, R22 ;  /* 0x0000001600037308 */ /* 0x000ea20000000800 */
[----:B0-----:R-:W-:Y:S01]  /*0bb0*/  FMUL R5, R21, R14 ;  /* 0x0000000e15057220 */ /* 0x001fe20000400000 */
[----:B------:R-:W-:-:S03]  /*0bc0*/  IMAD.SHL.U32 R14, R4, 0x800000, RZ ;  /* 0x00800000040e7824 */ /* 0x000fc600078e00ff */
        /* <DEDUP_REMOVED lines=17> */
.L_x_32663:
        /* <DEDUP_REMOVED lines=12> */
[----:B0-----:R-:W-:Y:S05]  /*0da0*/  CALL.REL.NOINC `($__internal_527_$__cuda_sm3x_div_rn_noftz_f32_slowpath) ;  /* 0x00000010001c7944 */ /* 0x001fea0003c00000 */
[----:B------:R-:W-:-:S07]  /*0db0*/  MOV R12, R7 ;  /* 0x00000007000c7202 */ /* 0x000fce0000000f00 */
.L_x_32638:
[----:B------:R-:W-:Y:S05]  /*0dc0*/  BSYNC.RECONVERGENT B0 ;  /* 0x0000000000007941 */ /* 0x000fea0003800200 */
.L_x_32637:
        /* <DEDUP_REMOVED lines=12> */
[----:B0-----:R-:W-:Y:S05]  /*0e90*/  CALL.REL.NOINC `($__internal_527_$__cuda_sm3x_div_rn_noftz_f32_slowpath) ;  /* 0x0000000c00e07944 */ /* 0x001fea0003c00000 */
[----:B------:R-:W-:-:S07]  /*0ea0*/  MOV R13, R7 ;  /* 0x00000007000d7202 */ /* 0x000fce0000000f00 */
.L_x_32640:
[----:B------:R-:W-:Y:S05]  /*0eb0*/  BSYNC.RECONVERGENT B0 ;  /* 0x0000000000007941 */ /* 0x000fea0003800200 */
.L_x_32639:
        /* <DEDUP_REMOVED lines=12> */
[----:B0-----:R-:W-:Y:S05]  /*0f80*/  CALL.REL.NOINC `($__internal_527_$__cuda_sm3x_div_rn_noftz_f32_slowpath) ;  /* 0x0000000c00a47944 */ /* 0x001fea0003c00000 */
[----:B------:R-:W-:-:S07]  /*0f90*/  MOV R0, R7 ;  /* 0x0000000700007202 */ /* 0x000fce0000000f00 */
.L_x_32642:
[----:B------:R-:W-:Y:S05]  /*0fa0*/  BSYNC.RECONVERGENT B0 ;  /* 0x0000000000007941 */ /* 0x000fea0003800200 */
.L_x_32641:
        /* <DEDUP_REMOVED lines=12> */
[----:B0-----:R-:W-:Y:S05]  /*1070*/  CALL.REL.NOINC `($__internal_527_$__cuda_sm3x_div_rn_noftz_f32_slowpath) ;  /* 0x0000000c00687944 */ /* 0x001fea0003c00000 */
[----:B------:R-:W-:-:S07]  /*1080*/  IMAD.MOV.U32 R6, RZ, RZ, R7 ;  /* 0x000000ffff067224 */ /* 0x000fce00078e0007 */
.L_x_32644:
[----:B------:R-:W-:Y:S05]  /*1090*/  BSYNC.RECONVERGENT B0 ;  /* 0x0000000000007941 */ /* 0x000fea0003800200 */
.L_x_32643:
        /* <DEDUP_REMOVED lines=13> */
[----:B------:R-:W-:-:S07]  /*1170*/  MOV R5, R7 ;  /* 0x0000000700057202 */ /* 0x000fce0000000f00 */
.L_x_32646:
[----:B------:R-:W-:Y:S05]  /*1180*/  BSYNC.RECONVERGENT B0 ;  /* 0x0000000000007941 */ /* 0x000fea0003800200 */
.L_x_32645:
        /* <DEDUP_REMOVED lines=14> */
.L_x_32648:
[----:B------:R-:W-:Y:S05]  /*1270*/  BSYNC.RECONVERGENT B0 ;  /* 0x0000000000007941 */ /* 0x000fea0003800200 */
.L_x_32647:
        /* <DEDUP_REMOVED lines=13> */
.L_x_32650:
[----:B------:R-:W-:Y:S05]  /*1350*/  BSYNC.RECONVERGENT B0 ;  /* 0x0000000000007941 */ /* 0x000fea0003800200 */
.L_x_32649:
        /* <DEDUP_REMOVED lines=28> */
[----:B------:R-:W-:Y:S02]  /*1520*/  R2UR UR17, R9 ;  /* 0x00000000091172ca */ /* 0x000fe400000e0000 */
[----:B------:R-:W-:-:S03]  /*1530*/  ISETP.GE.AND.EX P0, PT, R17, UR45, PT, P0 ;  /* 0x0000002d11007c0c */ /* 0x000fc6000bf06300 */
[----:B------:R3:W-:Y:S04]  /*1540*/  STG.E desc[UR12][R10.64+0x200], R5 ;  /* 0x000200050a007986 */ /* 0x0007e8000c10190c */
[----:B------:R3:W-:Y:S04]  /*1550*/  STG.E desc[UR14][R10.64+0x280], R4 ;  /* 0x000280040a007986 */ /* 0x0007e8000c10190e */
[----:B------:R3:W-:Y:S02]  /*1560*/  STG.E desc[UR16][R10.64+0x300], R7 ;  /* 0x000300070a007986 */ /* 0x0007e4000c101910 */
[----:B------:R-:W-:Y:S05]  /*1570*/  @!P0 BRA `(.L_x_32651) ;  /* 0xffffffec00348947 */ /* 0x000fea000383ffff */
[----:B------:R-:W-:Y:S05]  /*1580*/  EXIT ;  /* 0x000000000000794d */ /* 0x000fea0003800000 */
.L_x_32636:
[----:B------:R-:W-:Y:S01]  /*1590*/  BSSY B0, `(.L_x_32652) ;  /* 0x0000007000007945 */ /* 0x000fe20003800000 */
[----:B------:R-:W-:Y:S01]  /*15a0*/  IMAD.MOV.U32 R12, RZ, RZ, 0x10 ;  /* 0x00000010ff0c7424 */ /* 0x000fe200078e00ff */
[----:B------:R-:W-:Y:S02]  /*15b0*/  MOV R11, 0x1f ;  /* 0x0000001f000b7802 */ /* 0x000fe40000000f00 */
[----:B------:R-:W-:-:S07]  /*15c0*/  MOV R15, 0xffffffff ;  /* 0xffffffff000f7802 */ /* 0x000fce0000000f00 */
[----:B------:R-:W-:Y:S05]  /*15d0*/  WARPSYNC.COLLECTIVE R15, `(.L_x_32653) ;  /* 0x000000000f087348 */ /* 0x000fea0003c00000 */
[----:B------:R0:W1:Y:S02]  /*15e0*/  SHFL.BFLY P6, R14, R13, R12, R11 ;  /* 0x0c00000c0d0e7389 */ /* 0x00006400000c000b */
[----:B01----:R-:W-:Y:S05]  /*15f0*/  ENDCOLLECTIVE ;  /* 0x000000000000791b */ /* 0x003fea0003800000 */
.L_x_32653:
[----:B------:R-:W-:Y:S05]  /*1600*/  BSYNC B0 ;  /* 0x0000000000007941 */ /* 0x000fea0003800000 */
.L_x_32652:
[----:B------:R-:W-:Y:S01]  /*1610*/  FMNMX R13, R13, R14, !PT ;  /* 0x0000000e0d0d7209 */ /* 0x000fe20007800000 */
[----:B------:R-:W-:Y:S01]  /*1620*/  IMAD.MOV.U32 R11, RZ, RZ, 0x1f ;  /* 0x0000001fff0b7424 */ /* 0x000fe200078e00ff */
[----:B------:R-:W-:Y:S02]  /*1630*/  MOV R12, 0x8 ;  /* 0x00000008000c7802 */ /* 0x000fe40000000f00 */
[----:B------:R-:W-:-:S07]  /*1640*/  MOV R15, 0xffffffff ;  /* 0xffffffff000f7802 */ /* 0x000fce0000000f00 */
[----:B------:R-:W-:Y:S05]  /*1650*/  WARPSYNC.COLLECTIVE R15, `(.L_x_32654) ;  /* 0x000000000f087348 */ /* 0x000fea0003c00000 */
[----:B------:R0:W1:Y:S02]  /*1660*/  SHFL.BFLY P6, R14, R13, R12, R11 ;  /* 0x0c00000c0d0e7389 */ /* 0x00006400000c000b */
[----:B01----:R-:W-:Y:S05]  /*1670*/  ENDCOLLECTIVE ;  /* 0x000000000000791b */ /* 0x003fea0003800000 */
.L_x_32654:
[----:B------:R-:W-:Y:S01]  /*1680*/  HFMA2 R12, -RZ, RZ, 0, 2.384185791015625e-07 ;  /* 0x00000004ff0c7431 */ /* 0x000fe200000001ff */
[----:B------:R-:W-:-:S04]  /*1690*/  FMNMX R0, R13, R14, !PT ;  /* 0x0000000e0d007209 */ /* 0x000fc80007800000 */
[----:B------:R-:W-:-:S07]  /*16a0*/  MOV R13, R0 ;  /* 0x00000000000d7202 */ /* 0x000fce0000000f00 */
[----:B------:R-:W-:Y:S05]  /*16b0*/  WARPSYNC.COLLECTIVE R15, `(.L_x_32655) ;  /* 0x000000000f087348 */ /* 0x000fea0003c00000 */
[----:B------:R0:W1:Y:S02]  /*16c0*/  SHFL.BFLY P6, R14, R13, R12, R11 ;  /* 0x0c00000c0d0e7389 */ /* 0x00006400000c000b */
[----:B01----:R-:W-:Y:S05]  /*16d0*/  ENDCOLLECTIVE ;  /* 0x000000000000791b */ /* 0x003fea0003800000 */
.L_x_32655:
[----:B------:R-:W-:Y:S02]  /*16e0*/  MOV R12, 0x2 ;  /* 0x00000002000c7802 */ /* 0x000fe40000000f00 */
[----:B------:R-:W-:-:S05]  /*16f0*/  FMNMX R2, R0, R14, !PT ;  /* 0x0000000e00027209 */ /* 0x000fca0007800000 */
[----:B------:R-:W-:-:S07]  /*1700*/  IMAD.MOV.U32 R13, RZ, RZ, R2 ;  /* 0x000000ffff0d7224 */ /* 0x000fce00078e0002 */
[----:B------:R-:W-:Y:S05]  /*1710*/  WARPSYNC.COLLECTIVE R15, `(.L_x_32656) ;  /* 0x000000000f087348 */ /* 0x000fea0003c00000 */
[----:B------:R0:W1:Y:S02]  /*1720*/  SHFL.BFLY P6, R14, R13, R12, R11 ;  /* 0x0c00000c0d0e7389 */ /* 0x00006400000c000b */
[----:B01----:R-:W-:Y:S05]  /*1730*/  ENDCOLLECTIVE ;  /* 0x000000000000791b */ /* 0x003fea0003800000 */
.L_x_32656:
[----:B------:R-:W-:Y:S01]  /*1740*/  HFMA2 R12, -RZ, RZ, 0, 5.9604644775390625e-08 ;  /* 0x00000001ff0c7431 */ /* 0x000fe200000001ff */
[----:B------:R-:W-:Y:S01]  /*1750*/  FMNMX R3, R2, R14, !PT ;  /* 0x0000000e02037209 */ /* 0x000fe20007800000 */
[----:B------:R-:W-:-:S03]  /*1760*/  IMAD.MOV.U32 R2, RZ, RZ, 0x3bbb989d ;  /* 0x3bbb989dff027424 */ /* 0x000fc600078e00ff */
[----:B------:R-:W-:-:S07]  /*1770*/  MOV R13, R3 ;  /* 0x00000003000d7202 */ /* 0x000fce0000000f00 */
[----:B------:R-:W-:Y:S05]  /*1780*/  WARPSYNC.COLLECTIVE R15, `(.L_x_32657) ;  /* 0x000000000f087348 */ /* 0x000fea0003c00000 */
[----:B------:R0:W1:Y:S02]  /*1790*/  SHFL.BFLY P6, R14, R13, R12, R11 ;  /* 0x0c00000c0d0e7389 */ /* 0x00006400000c000b */
[----:B01----:R-:W-:Y:S05]  /*17a0*/  ENDCOLLECTIVE ;  /* 0x000000000000791b */ /* 0x003fea0003800000 */
.L_x_32657:
        /* <DEDUP_REMOVED lines=12> */
[----:B------:R-:W-:Y:S01]  /*1870*/  FADD R25, R4, -R25 ;  /* 0x8000001904197221 */ /* 0x000fe20000000000 */
[----:B------:R-:W-:Y:S01]  /*1880*/  FFMA.SAT R12, R15, R2, 0.5 ;  /* 0x3f0000000f0c7423 */ /* 0x000fe20000002002 */
[----:B------:R-:W-:Y:S01]  /*1890*/  FADD R14, R0, -12583039 ;  /* 0xcb40007f000e7421 */ /* 0x000fe20000000000 */
[----:B------:R-:W-:Y:S01]  /*18a0*/  FADD R4, R6, -12583039 ;  /* 0xcb40007f06047421 */ /* 0x000fe20000000000 */
[----:B------:R-:W-:-:S02]  /*18b0*/  SHF.L.U32 R0, R0, 0x17, RZ ;  /* 0x0000001700007819 */ /* 0x000fc400000006ff */
[----:B------:R-:W-:Y:S01]  /*18c0*/  FFMA R14, R23, 1.4426950216293334961, -R14 ;  /* 0x3fb8aa3b170e7823 */ /* 0x000fe2000000080e */
[----:B------:R-:W-:Y:S01]  /*18d0*/  FFMA R10, R5, 1.4426950216293334961, -R4 ;  /* 0x3fb8aa3b050a7823 */ /* 0x000fe20000000804 */
[----:B------:R-:W-:Y:S02]  /*18e0*/  FFMA.RM R4, R12, R3, 12582913 ;  /* 0x4b4000010c047423 */ /* 0x000fe40000004003 */
[----:B------:R-:W-:Y:S01]  /*18f0*/  FFMA R14, R23, 1.925963033500011079e-08, R14 ;  /* 0x32a57060170e7823 */ /* 0x000fe2000000000e */
[----:B------:R-:W-:Y:S01]  /*1900*/  FFMA R12, R5, 1.925963033500011079e-08, R10 ;  /* 0x32a57060050c7823 */ /* 0x000fe2000000000a */
[C---:B------:R-:W-:Y:S01]  /*1910*/  FADD R10, R4.reuse, -12583039 ;  /* 0xcb40007f040a7421 */ /* 0x040fe20000000000 */
[----:B------:R-:W-:Y:S01]  /*1920*/  IMAD.SHL.U32 R4, R4, 0x800000, RZ ;  /* 0x0080000004047824 */ /* 0x000fe200078e00ff */
[----:B------:R-:W0:Y:S02]  /*1930*/  MUFU.EX2 R7, R14 ;  /* 0x0000000e00077308 */ /* 0x000e240000000800 */
[----:B------:R-:W-:-:S04]  /*1940*/  FFMA R10, R15, 1.4426950216293334961, -R10 ;  /* 0x3fb8aa3b0f0a7823 */ /* 0x000fc8000000080a */
[----:B------:R-:W-:Y:S01]  /*1950*/  FFMA R15, R15, 1.925963033500011079e-08, R10 ;  /* 0x32a570600f0f7823 */ /* 0x000fe2000000000a */
[----:B------:R-:W-:Y:S01]  /*1960*/  FFMA.SAT R10, R11, R2, 0.5 ;  /* 0x3f0000000b0a7423 */ /* 0x000fe20000002002 */
[----:B------:R1:W2:Y:S03]  /*1970*/  MUFU.EX2 R23, R12 ;  /* 0x0000000c00177308 */ /* 0x0002a60000000800 */
[----:B------:R-:W-:-:S05]  /*1980*/  FFMA.RM R10, R10, R3, 12582913 ;  /* 0x4b4000010a0a7423 */ /* 0x000fca0000004003 */
        /* <DEDUP_REMOVED lines=9> */
[----:B------:R-:W-:Y:S01]  /*1a20*/  SHF.L.U32 R0, R6, 0x17, RZ ;  /* 0x0000001706007819 */ /* 0x000fe200000006ff */
[----:B------:R-:W-:Y:S02]  /*1a30*/  FADD R6, R10, -12583039 ;  /* 0xcb40007f0a067421 */ /* 0x000fe40000000000 */
[----:B------:R0:W1:Y:S02]  /*1a40*/  MUFU.EX2 R14, R13 ;  /* 0x0000000d000e7308 */ /* 0x0000640000000800 */
[----:B------:R-:W-:Y:S01]  /*1a50*/  FFMA R6, R11, 1.4426950216293334961, -R6 ;  /* 0x3fb8aa3b0b067823 */ /* 0x000fe20000000806 */
[----:B--2---:R-:W-:-:S03]  /*1a60*/  FMUL R0, R0, R23 ;  /* 0x0000001700007220 */ /* 0x004fc60000400000 */
[----:B------:R-:W-:Y:S01]  /*1a70*/  FFMA R11, R11, 1.925963033500011079e-08, R6 ;  /* 0x32a570600b0b7823 */ /* 0x000fe20000000006 */
[----:B------:R-:W-:Y:S01]  /*1a80*/  FFMA.SAT R6, R21, R2, 0.5 ;  /* 0x3f00000015067423 */ /* 0x000fe20000002002 */
[----:B0-----:R-:W-:-:S03]  /*1a90*/  FADD R13, RZ, R7 ;  /* 0x00000007ff0d7221 */ /* 0x001fc60000000000 */
[-C--:B------:R-:W-:Y:S01]  /*1aa0*/  FFMA.RM R2, R6, R3.reuse, 12582913 ;  /* 0x4b40000106027423 */ /* 0x080fe20000004003 */
[----:B------:R-:W-:Y:S01]  /*1ab0*/  FFMA.RM R3, R12, R3, 12582913 ;  /* 0x4b4000010c037423 */ /* 0x000fe20000004003 */
[----:B------:R-:W0:Y:S01]  /*1ac0*/  MUFU.EX2 R11, R11 ;  /* 0x0000000b000b7308 */ /* 0x000e220000000800 */
[----:B------:R-:W-:Y:S01]  /*1ad0*/  FADD R13, R13, R0 ;  /* 0x000000000d0d7221 */ /* 0x000fe20000000000 */
[----:B------:R-:W-:Y:S01]  /*1ae0*/  FADD R6, R2, -12583039 ;  /* 0xcb40007f02067421 */ /* 0x000fe20000000000 */
[----:B-1----:R-:W-:-:S03]  /*1af0*/  FMUL R5, R5, R14 ;  /* 0x0000000e05057220 */ /* 0x002fc60000400000 */
[----:B------:R-:W-:-:S04]  /*1b00*/  FFMA R6, R21, 1.4426950216293334961, -R6 ;  /* 0x3fb8aa3b15067823 */ /* 0x000fc80000000806 */
[----:B------:R-:W-:Y:S01]  /*1b10*/  FFMA R12, R21, 1.925963033500011079e-08, R6 ;  /* 0x32a57060150c7823 */ /* 0x000fe20000000006 */
[----:B------:R-:W-:-:S04]  /*1b20*/  FADD R6, R3, -12583039 ;  /* 0xcb40007f03067421 */ /* 0x000fc80000000000 */
[C---:B------:R-:W-:Y:S01]  /*1b30*/  FFMA R6, R25.reuse, 1.4426950216293334961, -R6 ;  /* 0x3fb8aa3b19067823 */ /* 0x040fe20000000806 */
[----:B------:R-:W1:Y:S03]  /*1b40*/  MUFU.EX2 R12, R12 ;  /* 0x0000000c000c7308 */ /* 0x000e660000000800 */
[----:B------:R-:W-:Y:S01]  /*1b50*/  FFMA R25, R25, 1.925963033500011079e-08, R6 ;  /* 0x32a5706019197823 */ /* 0x000fe20000000006 */
[----:B------:R-:W-:Y:S01]  /*1b60*/  FMUL R6, R4, R15 ;  /* 0x0000000f04067220 */ /* 0x000fe20000400000 */
[----:B------:R-:W-:Y:S02]  /*1b70*/  SHF.L.U32 R4, R10, 0x17, RZ ;  /* 0x000000170a047819 */ /* 0x000fe400000006ff */
[----:B------:R-:W-:Y:S01]  /*1b80*/  MOV R15, 0xffffffff ;  /* 0xffffffff000f7802 */ /* 0x000fe20000000f00 */
        /* <DEDUP_REMOVED lines=8> */
[----:B------:R-:W-:Y:S01]  /*1c10*/  HFMA2 R12, -RZ, RZ, 0, 9.5367431640625e-07 ;  /* 0x00000010ff0c7431 */ /* 0x000fe200000001ff */
[----:B------:R-:W-:Y:S02]  /*1c20*/  MOV R11, 0x1f ;  /* 0x0000001f000b7802 */ /* 0x000fe40000000f00 */
[----:B------:R-:W-:Y:S01]  /*1c30*/  FADD R13, R10, R3 ;  /* 0x000000030a0d7221 */ /* 0x000fe20000000000 */
[----:B--2---:R-:W-:-:S04]  /*1c40*/  FMUL R2, R2, R25 ;  /* 0x0000001902027220 */ /* 0x004fc80000400000 */
[----:B------:R-:W-:-:S07]  /*1c50*/  FADD R13, R13, R2 ;  /* 0x000000020d0d7221 */ /* 0x000fce0000000000 */
[----:B------:R-:W-:Y:S05]  /*1c60*/  WARPSYNC.COLLECTIVE R15, `(.L_x_32658) ;  /* 0x000000000f087348 */ /* 0x000fea0003c00000 */
[----:B------:R0:W1:Y:S02]  /*1c70*/  SHFL.BFLY P6, R14, R13, R12, R11 ;  /* 0x0c00000c0d0e7389 */ /* 0x00006400000c000b */
[----:B01----:R-:W-:Y:S05]  /*1c80*/  ENDCOLLECTIVE ;  /* 0x000000000000791b */ /* 0x003fea0003800000 */
.L_x_32658:
[----:B------:R-:W-:Y:S02]  /*1c90*/  HFMA2 R12, -RZ, RZ, 0, 4.76837158203125e-07 ;  /* 0x00000008ff0c7431 */ /* 0x000fe400000001ff */
[----:B------:R-:W-:-:S04]  /*1ca0*/  FADD R10, R13, R14 ;  /* 0x0000000e0d0a7221 */ /* 0x000fc80000000000 */
[----:B------:R-:W-:-:S07]  /*1cb0*/  IMAD.MOV.U32 R13, RZ, RZ, R10 ;  /* 0x000000ffff0d7224 */ /* 0x000fce00078e000a */
[----:B------:R-:W-:Y:S05]  /*1cc0*/  WARPSYNC.COLLECTIVE R15, `(.L_x_32659) ;  /* 0x000000000f087348 */ /* 0x000fea0003c00000 */
[----:B------:R0:W1:Y:S02]  /*1cd0*/  SHFL.BFLY P6, R14, R13, R12, R11 ;  /* 0x0c00000c0d0e7389 */ /* 0x00006400000c000b */
[----:B01----:R-:W-:Y:S05]  /*1ce0*/  ENDCOLLECTIVE ;  /* 0x000000000000791b */ /* 0x003fea0003800000 */
.L_x_32659:
[----:B------:R-:W-:Y:S02]  /*1cf0*/  HFMA2 R12, -RZ, RZ, 0, 2.384185791015625e-07 ;  /* 0x00000004ff0c7431 */ /* 0x000fe400000001ff */
[----:B------:R-:W-:-:S05]  /*1d00*/  FADD R20, R10, R14 ;  /* 0x0000000e0a147221 */ /* 0x000fca0000000000 */
[----:B------:R-:W-:-:S07]  /*1d10*/  MOV R13, R20 ;  /* 0x00000014000d7202 */ /* 0x000fce0000000f00 */
[----:B------:R-:W-:Y:S05]  /*1d20*/  WARPSYNC.COLLECTIVE R15, `(.L_x_32660) ;  /* 0x000000000f087348 */ /* 0x000fea0003c00000 */
[----:B------:R0:W1:Y:S02]  /*1d30*/  SHFL.BFLY P6, R14, R13, R12, R11 ;  /* 0x0c00000c0d0e7389 */ /* 0x00006400000c000b */
[----:B01----:R-:W-:Y:S05]  /*1d40*/  ENDCOLLECTIVE ;  /* 0x000000000000791b */ /* 0x003fea0003800000 */
.L_x_32660:
[----:B------:R-:W-:Y:S01]  /*1d50*/  MOV R12, 0x2 ;  /* 0x00000002000c7802 */ /* 0x000fe20000000f00 */
[----:B------:R-:W-:-:S04]  /*1d60*/  FADD R21, R20, R14 ;  /* 0x0000000e14157221 */ /* 0x000fc80000000000 */
[----:B------:R-:W-:-:S07]  /*1d70*/  IMAD.MOV.U32 R13, RZ, RZ, R21 ;  /* 0x000000ffff0d7224 */ /* 0x000fce00078e0015 */
[----:B------:R-:W-:Y:S05]  /*1d80*/  WARPSYNC.COLLECTIVE R15, `(.L_x_32661) ;  /* 0x000000000f087348 */ /* 0x000fea0003c00000 */
[----:B------:R0:W1:Y:S02]  /*1d90*/  SHFL.BFLY P6, R14, R13, R12, R11 ;  /* 0x0c00000c0d0e7389 */ /* 0x00006400000c000b */
[----:B01----:R-:W-:Y:S05]  /*1da0*/  ENDCOLLECTIVE ;  /* 0x000000000000791b */ /* 0x003fea0003800000 */
.L_x_32661:
[----:B------:R-:W-:Y:S02]  /*1db0*/  HFMA2 R12, -RZ, RZ, 0, 5.9604644775390625e-08 ;  /* 0x00000001ff0c7431 */ /* 0x000fe400000001ff */
[----:B------:R-:W-:-:S05]  /*1dc0*/  FADD R22, R21, R14 ;  /* 0x0000000e15167221 */ /* 0x000fca0000000000 */
[----:B------:R-:W-:-:S07]  /*1dd0*/  MOV R13, R22 ;  /* 0x00000016000d7202 */ /* 0x000fce0000000f00 */
[----:B------:R-:W-:Y:S05]  /*1de0*/  WARPSYNC.COLLECTIVE R15, `(.L_x_32662) ;  /* 0x000000000f087348 */ /* 0x000fea0003c00000 */
[----:B------:R0:W1:Y:S02]  /*1df0*/  SHFL.BFLY P6, R14, R13, R12, R11 ;  /* 0x0c00000c0d0e7389 */ /* 0x00006400000c000b */
[----:B01----:R-:W-:Y:S05]  /*1e00*/  ENDCOLLECTIVE ;  /* 0x000000000000791b */ /* 0x003fea0003800000 */
.L_x_32662:
[----:B------:R-:W-:Y:S05]  /*1e10*/  BRA `(.L_x_32663) ;  /* 0xffffffec00b07947 */ /* 0x000fea000383ffff */
        .weak           $__internal_527_$__cuda_sm3x_div_rn_noftz_f32_slowpath
        .type           $__internal_527_$__cuda_sm3x_div_rn_noftz_f32_slowpath,@function
        .size           $__internal_527_$__cuda_sm3x_div_rn_noftz_f32_slowpath,(.L_x_37904 - $__internal_527_$__cuda_sm3x_div_rn_noftz_f32_slowpath)
$__internal_527_$__cuda_sm3x_div_rn_noftz_f32_slowpath:
        /* <DEDUP_REMOVED lines=35> */
.L_x_32665:
        /* <DEDUP_REMOVED lines=51> */
.L_x_32672:
[----:B------:R-:W-:-:S04]  /*2380*/  LOP3.LUT R10, R10, 0x80000000, RZ, 0xc0, !PT ;  /* 0x800000000a0a7812 */ /* 0x000fc800078ec0ff */
[----:B------:R-:W-:Y:S01]  /*2390*/  LOP3.LUT R10, R10, 0x7f800000, RZ, 0xfc, !PT ;  /* 0x7f8000000a0a7812 */ /* 0x000fe200078efcff */
[----:B------:R-:W-:Y:S06]  /*23a0*/  BRA `(.L_x_32673) ;  /* 0x0000000000047947 */ /* 0x000fec0003800000 */
.L_x_32671:
[----:B------:R-:W-:-:S07]  /*23b0*/  LEA R10, R23, R10, 0x17 ;  /* 0x0000000a170a7211 */ /* 0x000fce00078eb8ff */
.L_x_32673:
[----:B------:R-:W-:Y:S05]  /*23c0*/  BSYNC.RECONVERGENT B2 ;  /* 0x0000000000027941 */ /* 0x000fea0003800200 */
.L_x_32670:
[----:B------:R-:W-:Y:S05]  /*23d0*/  BRA `(.L_x_32674) ;  /* 0x0000000000207947 */ /* 0x000fea0003800000 */
.L_x_32669:
[----:B------:R-:W-:-:S04]  /*23e0*/  LOP3.LUT R10, R10, 0x80000000, R7, 0x48, !PT ;  /* 0x800000000a0a7812 */ /* 0x000fc800078e4807 */
[----:B------:R-:W-:Y:S01]  /*23f0*/  LOP3.LUT R10, R10, 0x7f800000, RZ, 0xfc, !PT ;  /* 0x7f8000000a0a7812 */ /* 0x000fe200078efcff */
[----:B------:R-:W-:Y:S06]  /*2400*/  BRA `(.L_x_32674) ;  /* 0x0000000000147947 */ /* 0x000fec0003800000 */
.L_x_32668:
[----:B------:R-:W-:Y:S01]  /*2410*/  LOP3.LUT R10, R10, 0x80000000, R7, 0x48, !PT ;  /* 0x800000000a0a7812 */ /* 0x000fe200078e4807 */
[----:B------:R-:W-:Y:S06]  /*2420*/  BRA `(.L_x_32674) ;  /* 0x00000000000c7947 */ /* 0x000fec0003800000 */
.L_x_32667:
[----:B------:R-:W0:Y:S01]  /*2430*/  MUFU.RSQ R10, -QNAN ;  /* 0xffc00000000a7908 */ /* 0x000e220000001400 */
[----:B------:R-:W-:Y:S05]  /*2440*/  BRA `(.L_x_32674) ;  /* 0x0000000000047947 */ /* 0x000fea0003800000 */
.L_x_32666:
[----:B------:R-:W-:-:S07]  /*2450*/  FADD.FTZ R10, R7, R10 ;  /* 0x0000000a070a7221 */ /* 0x000fce0000010000 */
.L_x_32674:
[----:B------:R-:W-:Y:S05]  /*2460*/  BSYNC.RECONVERGENT B1 ;  /* 0x0000000000017941 */ /* 0x000fea0003800200 */
.L_x_32664:
[----:B------:R-:W-:Y:S01]  /*2470*/  HFMA2 R11, -RZ, RZ, 0, 0 ;  /* 0x00000000ff0b7431 */ /* 0x000fe200000001ff */
[----:B0-----:R-:W-:Y:S02]  /*2480*/  MOV R7, R10 ;  /* 0x0000000a00077202 */ /* 0x001fe40000000f00 */
[----:B------:R-:W-:-:S04]  /*2490*/  MOV R10, R14 ;  /* 0x0000000e000a7202 */ /* 0x000fc80000000f00 */
[----:B------:R-:W-:Y:S05]  /*24a0*/  RET.REL.NODEC R10 `(_Z15SoftmaxWarpImplI24ElementwiseScaleMaskLoadIffbE11DirectStoreIffEfLi1ELi7ELi32ELi1ELb0EL9Algorithm0EEvT_T0_ll) ;  /* 0xffffffd80ad47950 */ /* 0x000fea0003c3ffff */
.L_x_32675:
        /* <DEDUP_REMOVED lines=13> */
.L_x_37904:


//--------------------- .text._Z15SoftmaxWarpImplI24ElementwiseScaleMaskLoadIffbE11DirectStoreIffEfLi1ELi6ELi32ELi1ELb1EL9Algorithm0EEvT_T0_ll --------------------------
	.section	.text._Z15SoftmaxWarpImplI24ElementwiseScaleMaskLoadIffbE11DirectStoreIffEfLi1ELi6ELi32ELi1ELb1EL9Algorithm0EEvT_T0_ll,"ax",@progbits
	.align	128
        .global         _Z15SoftmaxWarpImplI24ElementwiseScaleMaskLoadIffbE11DirectStoreIffEfLi1ELi6ELi32ELi1ELb1EL9Algorithm0EEvT_T0_ll
        .type           _Z15SoftmaxWarpImplI24ElementwiseScaleMaskLoadIffbE11DirectStoreIffEfLi1ELi6ELi32ELi1ELb1EL9Algorithm0EEvT_T0_ll,@function
        .size           _Z15SoftmaxWarpImplI24ElementwiseScaleMaskLoadIffbE11DirectStoreIffEfLi1ELi6ELi32ELi1ELb1EL9Algorithm0EEvT_T0_ll,(.L_x_37905 - _Z15SoftmaxWarpImplI24ElementwiseScaleMaskLoadIffbE11DirectStoreIffEfLi1ELi6ELi32ELi1ELb1EL9Algorithm0EEvT_T0_ll)
        .other          _Z15SoftmaxWarpImplI24ElementwiseScaleMaskLoadIffbE11DirectStoreIffEfLi1ELi6ELi32ELi1ELb1EL9Algorithm0EEvT_T0_ll,@"STO_CUDA_ENTRY STV_DEFAULT"
_Z15SoftmaxWarpImplI24ElementwiseScaleMaskLoadIffbE11DirectStoreIffEfLi1ELi6ELi32ELi1ELb1EL9Algorithm0EEvT_T0_ll:
.text._Z15SoftmaxWarpImplI24ElementwiseScaleMaskLoadIffbE11DirectStoreIffEfLi1ELi6ELi32ELi1ELb1EL9Algorithm0EEvT_T0_ll:
        /* <DEDUP_REMOVED lines=26> */
.L_x_32676:
        /* <DEDUP_REMOVED lines=18> */
[----:B------:R-:W-:-:S07]  /*02c0*/  VIADD R20, R18, 0xa0 ;  /* 0x000000a012147836 */ /* 0x000fce0000000000 */
.L_x_32691:
[----:B------:R-:W-:Y:S01]  /*02d0*/  ISETP.GE.U32.AND P0, PT, R18, UR44, PT ;  /* 0x0000002c12007c0c */ /* 0x000fe2000bf06070 */
[----:B--2---:R-:W-:Y:S01]  /*02e0*/  IMAD.MOV.U32 R3, RZ, RZ, RZ ;  /* 0x000000ffff037224 */ /* 0x004fe200078e00ff */
[----:B------:R-:W-:Y:S01]  /*02f0*/  MOV R2, R18 ;  /* 0x0000001200027202 */ /* 0x000fe20000000f00 */
[----:B------:R-:W-:Y:S01]  /*0300*/  IMAD R5, R9, UR48, RZ ;  /* 0x0000003009057c24 */ /* 0x000fe2000f8e02ff */
        /* <DEDUP_REMOVED lines=9> */
[C---:B------:R-:W-:Y:S02]  /*03a0*/  @!P0 R2UR UR7, R17.reuse ;  /* 0x00000000110782ca */ /* 0x040fe400000e0000 */
[----:B------:R-:W-:Y:S02]  /*03b0*/  @!P0 R2UR UR4, R16 ;  /* 0x00000000100482ca */ /* 0x000fe400000e0000 */
[----:B------:R-:W-:Y:S01]  /*03c0*/  @!P0 R2UR UR5, R17 ;  /* 0x00000000110582ca */ /* 0x000fe200000e0000 */
[----:B------:R-:W1:Y:S01]  /*03d0*/  @!P1 LDC R29, c[0x0][0x39c] ;  /* 0x0000e700ff1d9b82 */ /* 0x000e620000000800 */
[----:B------:R-:W-:-:S02]  /*03e0*/  IADD3.X R5, PT, PT, R3, UR43, RZ, P2, !PT ;  /* 0x0000002b03057c10 */ /* 0x000fc400097fe4ff */
[----:B------:R-:W-:Y:S02]  /*03f0*/  ISETP.GE.U32.AND P2, PT, R23, UR44, PT ;  /* 0x0000002c17007c0c */ /* 0x000fe4000bf46070 */
[----:B------:R-:W-:-:S03]  /*0400*/  LEA R2, P3, R6, UR40, 0x2 ;  /* 0x0000002806027c11 */ /* 0x000fc6000f8610ff */
[----:B------:R-:W2:Y:S01]  /*0410*/  @!P0 LDG.E.U8 R28, desc[UR6][R4.64] ;  /* 0x00000006041c8981 */ /* 0x000ea2000c1e1100 */
[----:B------:R-:W-:Y:S02]  /*0420*/  @!P1 R2UR UR6, R16 ;  /* 0x00000000100692ca */ /* 0x000fe400000e0000 */
[----:B------:R-:W-:Y:S02]  /*0430*/  @!P1 R2UR UR7, R17 ;  /* 0x00000000110792ca */ /* 0x000fe400000e0000 */
[----:B------:R-:W-:Y:S02]  /*0440*/  ISETP.GE.AND.EX P2, PT, RZ, UR45, PT, P2 ;  /* 0x0000002dff007c0c */ /* 0x000fe4000bf46320 */
[----:B------:R-:W-:-:S05]  /*0450*/  LEA.HI.X R3, R6, UR41, R3, 0x2, P3 ;  /* 0x0000002906037c11 */ /* 0x000fca00098f1403 */
[----:B------:R-:W0:Y:S01]  /*0460*/  @!P0 LDG.E R0, desc[UR4][R2.64] ;  /* 0x0000000402008981 */ /* 0x000e22000c1e1900 */
[----:B------:R-:W-:Y:S02]  /*0470*/  @!P1 R2UR UR4, R16 ;  /* 0x00000000100492ca */ /* 0x000fe400000e0000 */
[C---:B------:R-:W-:Y:S01]  /*0480*/  @!P1 R2UR UR5, R17.reuse ;  /* 0x00000000110592ca */ /* 0x040fe200000e0000 */
[----:B------:R-:W3:Y:S01]  /*0490*/  @!P1 LDG.E.U8 R7, desc[UR6][R4.64+0x20] ;  /* 0x0000200604079981 */ /* 0x000ee2000c1e1100 */
[----:B------:R-:W-:Y:S02]  /*04a0*/  ISETP.GE.U32.AND P3, PT, R22, UR44, PT ;  /* 0x0000002c16007c0c */ /* 0x000fe4000bf66070 */
[----:B------:R-:W-:Y:S02]  /*04b0*/  @!P2 R2UR UR6, R16 ;  /* 0x000000001006a2ca */ /* 0x000fe400000e0000 */
[----:B------:R-:W-:Y:S02]  /*04c0*/  @!P2 R2UR UR7, R17 ;  /* 0x000000001107a2ca */ /* 0x000fe400000e0000 */
[----:B------:R-:W-:-:S05]  /*04d0*/  ISETP.GE.AND.EX P3, PT, RZ, UR45, PT, P3 ;  /* 0x0000002dff007c0c */ /* 0x000fca000bf66330 */
[----:B------:R-:W1:Y:S01]  /*04e0*/  @!P1 LDG.E R6, desc[UR4][R2.64+0x80] ;  /* 0x0000800402069981 */ /* 0x000e62000c1e1900 */
[C---:B------:R-:W-:Y:S02]  /*04f0*/  @!P2 R2UR UR4, R16.reuse ;  /* 0x000000001004a2ca */ /* 0x040fe400000e0000 */
[----:B------:R-:W-:Y:S02]  /*0500*/  @!P2 R2UR UR5, R17 ;  /* 0x000000001105a2ca */ /* 0x000fe400000e0000 */
[----:B------:R-:W-:Y:S01]  /*0510*/  ISETP.GE.U32.AND P4, PT, R21, UR44, PT ;  /* 0x0000002c15007c0c */ /* 0x000fe2000bf86070 */
[----:B------:R-:W4:Y:S02]  /*0520*/  @!P2 LDG.E.U8 R11, desc[UR6][R4.64+0x40] ;  /* 0x00004006040ba981 */ /* 0x000f24000c1e1100 */
[----:B------:R-:W-:Y:S02]  /*0530*/  @!P3 R2UR UR6, R16 ;  /* 0x000000001006b2ca */ /* 0x000fe400000e0000 */
[----:B------:R-:W-:-:S02]  /*0540*/  @!P3 R2UR UR7, R17 ;  /* 0x000000001107b2ca */ /* 0x000fc400000e0000 */
[----:B------:R-:W-:-:S04]  /*0550*/  ISETP.GE.AND.EX P4, PT, RZ, UR45, PT, P4 ;  /* 0x0000002dff007c0c */ /* 0x000fc8000bf86340 */
[----:B------:R-:W5:Y:S01]  /*0560*/  @!P2 LDG.E R8, desc[UR4][R2.64+0x100] ;  /* 0x000100040208a981 */ /* 0x000f62000c1e1900 */
[----:B------:R-:W-:Y:S02]  /*0570*/  @!P3 R2UR UR4, R16 ;  /* 0x000000001004b2ca */ /* 0x000fe400000e0000 */
[C---:B------:R-:W-:Y:S02]  /*0580*/  @!P3 R2UR UR5, R17.reuse ;  /* 0x000000001105b2ca */ /* 0x040fe400000e0000 */
[----:B------:R-:W-:Y:S02]  /*0590*/  ISETP.GE.U32.AND P5, PT, R20, UR44, PT ;  /* 0x0000002c14007c0c */ /* 0x000fe4000bfa6070 */
[----:B------:R-:W5:Y:S02]  /*05a0*/  @!P3 LDG.E.U8 R13, desc[UR6][R4.64+0x60] ;  /* 0x00006006040db981 */ /* 0x000f64000c1e1100 */
[----:B------:R-:W-:Y:S02]  /*05b0*/  @!P4 R2UR UR6, R16 ;  /* 0x000000001006c2ca */ /* 0x000fe400000e0000 */
[----:B------:R-:W-:-:S02]  /*05c0*/  @!P4 R2UR UR7, R17 ;  /* 0x000000001107c2ca */ /* 0x000fc400000e0000 */
[----:B------:R-:W-:-:S03]  /*05d0*/  ISETP.GE.AND.EX P5, PT, RZ, UR45, PT, P5 ;  /* 0x0000002dff007c0c */ /* 0x000fc6000bfa6350 */
[----:B------:R-:W5:Y:S01]  /*05e0*/  @!P3 LDG.E R12, desc[UR4][R2.64+0x180] ;  /* 0x00018004020cb981 */ /* 0x000f62000c1e1900 */
[----:B------:R-:W-:Y:S02]  /*05f0*/  @!P4 R2UR UR4, R16 ;  /* 0x000000001004c2ca */ /* 0x000fe400000e0000 */
[----:B------:R-:W-:-:S05]  /*0600*/  @!P4 R2UR UR5, R17 ;  /* 0x000000001105c2ca */ /* 0x000fca00000e0000 */
[----:B------:R-:W5:Y:S02]  /*0610*/  @!P4 LDG.E.U8 R15, desc[UR6][R4.64+0x80] ;  /* 0x00008006040fc981 */ /* 0x000f64000c1e1100 */
[----:B------:R-:W-:Y:S02]  /*0620*/  @!P5 R2UR UR6, R16 ;  /* 0x000000001006d2ca */ /* 0x000fe400000e0000 */
[----:B------:R-:W-:-:S04]  /*0630*/  @!P5 R2UR UR7, R17 ;  /* 0x000000001107d2ca */ /* 0x000fc800000e0000 */
[----:B------:R-:W5:Y:S01]  /*0640*/  @!P4 LDG.E R14, desc[UR4][R2.64+0x200] ;  /* 0x00020004020ec981 */ /* 0x000f62000c1e1900 */
[----:B------:R-:W-:Y:S02]  /*0650*/  @!P5 R2UR UR4, R16 ;  /* 0x000000001004d2ca */ /* 0x000fe400000e0000 */
[----:B------:R-:W-:-:S06]  /*0660*/  @!P5 R2UR UR5, R17 ;  /* 0x000000001105d2ca */ /* 0x000fcc00000e0000 */
[----:B------:R-:W5:Y:S07]  /*0670*/  @!P5 LDG.E.U8 R26, desc[UR6][R4.64+0xa0] ;  /* 0x0000a006041ad981 */ /* 0x000f6e000c1e1100 */
[----:B------:R2:W5:Y:S02]  /*0680*/  @!P5 LDG.E R25, desc[UR4][R2.64+0x280] ;  /* 0x000280040219d981 */ /* 0x000564000c1e1900 */
[----:B--2---:R-:W2:Y:S08]  /*0690*/  @!P4 LDC R3, c[0x0][0x39c] ;  /* 0x0000e700ff03cb82 */ /* 0x004eb00000000800 */
[----:B------:R-:W2:Y:S01]  /*06a0*/  @!P5 LDC R2, c[0x0][0x39c] ;  /* 0x0000e700ff02db82 */ /* 0x000ea20000000800 */
[----:B------:R-:W-:Y:S01]  /*06b0*/  UMOV UR4, 0xffffffff ;  /* 0xffffffff00047882 */ /* 0x000fe20000000000 */
[----:B------:R-:W-:Y:S01]  /*06c0*/  MOV R31, 0xff800000 ;  /* 0xff800000001f7802 */ /* 0x000fe20000000f00 */
[----:B------:R-:W-:Y:S01]  /*06d0*/  IMAD.MOV.U32 R5, RZ, RZ, -0x800000 ;  /* 0xff800000ff057424 */ /* 0x000fe200078e00ff */
[----:B------:R-:W-:Y:S01]  /*06e0*/  ISETP.NE.OR P6, PT, R28, RZ, P0 ;  /* 0x000000ff1c00720c */ /* 0x000fe200007c5670 */
[----:B0-----:R-:W-:-:S03]  /*06f0*/  @!P0 FMUL R0, R0, R27 ;  /* 0x0000001b00008220 */ /* 0x001fc60000400000 */
[----:B------:R-:W5:Y:S09]  /*0700*/  @!P2 LDC R27, c[0x0][0x39c] ;  /* 0x0000e700ff1bab82 */ /* 0x000f720000000800 */
[----:B------:R-:W0:Y:S01]  /*0710*/  @!P6 LDC R0, c[0x0][0x398] ;  /* 0x0000e600ff00eb82 */ /* 0x000e220000000800 */
[----:B---3--:R-:W-:Y:S01]  /*0720*/  ISETP.NE.OR P6, PT, R7, RZ, P1 ;  /* 0x000000ff0700720c */ /* 0x008fe20000fc5670 */
[----:B-1----:R-:W-:-:S06]  /*0730*/  @!P1 FMUL R6, R6, R29 ;  /* 0x0000001d06069220 */ /* 0x002fcc0000400000 */
[----:B------:R-:W1:Y:S08]  /*0740*/  @!P3 LDC R7, c[0x0][0x39c] ;  /* 0x0000e700ff07bb82 */ /* 0x000e700000000800 */
[----:B------:R-:W3:Y:S01]  /*0750*/  @!P6 LDC R6, c[0x0][0x398] ;  /* 0x0000e600ff06eb82 */ /* 0x000ee20000000800 */
[----:B----4-:R-:W-:Y:S01]  /*0760*/  ISETP.NE.OR P6, PT, R11, RZ, P2 ;  /* 0x000000ff0b00720c */ /* 0x010fe200017c5670 */
[----:B-----5:R-:W-:-:S12]  /*0770*/  @!P2 FMUL R8, R8, R27 ;  /* 0x0000001b0808a220 */ /* 0x020fd80000400000 */
[----:B------:R-:W4:Y:S01]  /*0780*/  @!P6 LDC R8, c[0x0][0x398] ;  /* 0x0000e600ff08eb82 */ /* 0x000f220000000800 */
[----:B------:R-:W-:Y:S01]  /*0790*/  ISETP.NE.OR P6, PT, R13, RZ, P3 ;  /* 0x000000ff0d00720c */ /* 0x000fe20001fc5670 */
[----:B-1----:R-:W-:-:S12]  /*07a0*/  @!P3 FMUL R12, R12, R7 ;  /* 0x000000070c0cb220 */ /* 0x002fd80000400000 */
[----:B------:R-:W1:Y:S01]  /*07b0*/  @!P6 LDC R12, c[0x0][0x398] ;  /* 0x0000e600ff0ceb82 */ /* 0x000e620000000800 */
[----:B------:R-:W-:Y:S01]  /*07c0*/  ISETP.NE.OR P6, PT, R15, RZ, P4 ;  /* 0x000000ff0f00720c */ /* 0x000fe200027c5670 */
[----:B--2---:R-:W-:-:S12]  /*07d0*/  @!P4 FMUL R14, R14, R3 ;  /* 0x000000030e0ec220 */ /* 0x004fd80000400000 */
[----:B------:R-:W2:Y:S01]  /*07e0*/  @!P6 LDC R14, c[0x0][0x398] ;  /* 0x0000e600ff0eeb82 */ /* 0x000ea20000000800 */
[----:B------:R-:W-:Y:S01]  /*07f0*/  ISETP.NE.OR P6, PT, R26, RZ, P5 ;  /* 0x000000ff1a00720c */ /* 0x000fe20002fc5670 */
[----:B------:R-:W-:Y:S01]  /*0800*/  @!P5 FMUL R2, R25, R2 ;  /* 0x000000021902d220 */ /* 0x000fe20000400000 */
[----:B------:R-:W-:Y:S01]  /*0810*/  IMAD.MOV.U32 R13, RZ, RZ, -0x800000 ;  /* 0xff800000ff0d7424 */ /* 0x000fe200078e00ff */
[----:B0-----:R-:W-:-:S10]  /*0820*/  @!P0 FMNMX R13, R0, -INF , !PT ;  /* 0xff800000000d8809 */ /* 0x001fd40007800000 */
[----:B------:R-:W0:Y:S01]  /*0830*/  @!P6 LDC R2, c[0x0][0x398] ;  /* 0x0000e600ff02eb82 */ /* 0x000e220000000800 */
[----:B---3--:R-:W-:-:S04]  /*0840*/  @!P1 FMNMX R13, R13, R6, !PT ;  /* 0x000000060d0d9209 */ /* 0x008fc80007800000 */
[----:B----4-:R-:W-:-:S04]  /*0850*/  @!P2 FMNMX R13, R13, R8, !PT ;  /* 0x000000080d0da209 */ /* 0x010fc80007800000 */
[----:B-1----:R-:W-:Y:S01]  /*0860*/  @!P3 FMNMX R13, R13, R12, !PT ;  /* 0x0000000c0d0db209 */ /* 0x002fe20007800000 */
[----:B------:R-:W-:-:S03]  /*0870*/  IMAD.MOV.U32 R29, RZ, RZ, -0x800000 ;  /* 0xff800000ff1d7424 */ /* 0x000fc600078e00ff */
[----:B--2---:R-:W-:Y:S01]  /*0880*/  @!P4 FMNMX R13, R13, R14, !PT ;  /* 0x0000000e0d0dc209 */ /* 0x004fe20007800000 */
[----:B------:R-:W-:Y:S01]  /*0890*/  @!P0 IMAD.MOV.U32 R31, RZ, RZ, R0 ;  /* 0x000000ffff1f8224 */ /* 0x000fe200078e0000 */
[----:B------:R-:W-:Y:S01]  /*08a0*/  MOV R27, 0xff800000 ;  /* 0xff800000001b7802 */ /* 0x000fe20000000f00 */
[----:B------:R-:W-:Y:S01]  /*08b0*/  @!P2 IMAD.MOV.U32 R27, RZ, RZ, R8 ;  /* 0x000000ffff1ba224 */ /* 0x000fe200078e0008 */
[----:B------:R-:W-:Y:S01]  /*08c0*/  MOV R25, 0xff800000 ;  /* 0xff80000000197802 */ /* 0x000fe20000000f00 */
[----:B------:R-:W-:Y:S01]  /*08d0*/  @!P3 IMAD.MOV.U32 R25, RZ, RZ, R12 ;  /* 0x000000ffff19b224 */ /* 0x000fe200078e000c */
[----:B------:R-:W-:Y:S02]  /*08e0*/  MOV R7, 0xff800000 ;  /* 0xff80000000077802 */ /* 0x000fe40000000f00 */
[----:B------:R-:W-:Y:S02]  /*08f0*/  @!P1 MOV R29, R6 ;  /* 0x00000006001d9202 */ /* 0x000fe40000000f00 */
[----:B------:R-:W-:Y:S01]  /*0900*/  @!P4 MOV R5, R14 ;  /* 0x0000000e0005c202 */ /* 0x000fe20000000f00 */
[----:B0-----:R-:W-:Y:S01]  /*0910*/  @!P5 IMAD.MOV.U32 R7, RZ, RZ, R2 ;  /* 0x000000ffff07d224 */ /* 0x001fe200078e0002 */
        /* <DEDUP_REMOVED lines=25> */
[----:B------:R-:W-:Y:S01]  /*0ab0*/  FADD R11, -R14, R5 ;  /* 0x000000050e0b7221 */ /* 0x000fe20000000100 */
[----:B------:R-:W-:Y:S01]  /*0ac0*/  FADD R26, R3, -12583039 ;  /* 0xcb40007f031a7421 */ /* 0x000fe20000000000 */
[----:B------:R-:W-:Y:S01]  /*0ad0*/  FADD R2, R4, -12583039 ;  /* 0xcb40007f04027421 */ /* 0x000fe20000000000 */
[----:B------:R-:W-:Y:S01]  /*0ae0*/  FADD R12, R0, -12583039 ;  /* 0xcb40007f000c7421 */ /* 0x000fe20000000000 */
[----:B------:R-:W-:Y:S01]  /*0af0*/  FADD R7, -R14, R7 ;  /* 0x000000070e077221 */ /* 0x000fe20000000100 */
[----:B------:R-:W-:Y:S01]  /*0b00*/  FFMA R26, R27, 1.4426950216293334961, -R26 ;  /* 0x3fb8aa3b1b1a7823 */ /* 0x000fe2000000081a */
[----:B------:R-:W-:Y:S01]  /*0b10*/  FFMA.RM R5, R15, R8, 12582913 ;  /* 0x4b4000010f057423 */ /* 0x000fe20000004008 */
[----:B------:R-:W-:Y:S01]  /*0b20*/  FFMA R2, R31, 1.4426950216293334961, -R2 ;  /* 0x3fb8aa3b1f027823 */ /* 0x000fe20000000802 */
[-C--:B------:R-:W-:Y:S01]  /*0b30*/  FFMA.SAT R15, R11, R6.reuse, 0.5 ;  /* 0x3f0000000b0f7423 */ /* 0x080fe20000002006 */
[----:B------:R-:W-:Y:S01]  /*0b40*/  FFMA R13, R27, 1.925963033500011079e-08, R26 ;  /* 0x32a570601b0d7823 */ /* 0x000fe2000000001a */
[----:B------:R-:W-:Y:S01]  /*0b50*/  FFMA R12, R29, 1.4426950216293334961, -R12 ;  /* 0x3fb8aa3b1d0c7823 */ /* 0x000fe2000000080c */
[----:B------:R-:W-:Y:S01]  /*0b60*/  FFMA.SAT R27, R7, R6, 0.5 ;  /* 0x3f000000071b7423 */ /* 0x000fe20000002006 */
[----:B------:R-:W-:Y:S01]  /*0b70*/  FFMA R2, R31, 1.925963033500011079e-08, R2 ;  /* 0x32a570601f027823 */ /* 0x000fe20000000002 */
[-C--:B------:R-:W-:Y:S01]  /*0b80*/  FFMA.RM R6, R15, R8.reuse, 12582913 ;  /* 0x4b4000010f067423 */ /* 0x080fe20000004008 */
[----:B------:R-:W-:Y:S01]  /*0b90*/  FFMA R12, R29, 1.925963033500011079e-08, R12 ;  /* 0x32a570601d0c7823 */ /* 0x000fe2000000000c */
[----:B------:R-:W-:Y:S01]  /*0ba0*/  FADD R14, R5, -12583039 ;  /* 0xcb40007f050e7421 */ /* 0x000fe20000000000 */
[----:B------:R-:W-:Y:S01]  /*0bb0*/  FFMA.RM R8, R27, R8, 12582913 ;  /* 0x4b4000011b087423 */ /* 0x000fe20000004008 */
[----:B------:R-:W-:Y:S01]  /*0bc0*/  FADD R26, R6, -12583039 ;  /* 0xcb40007f061a7421 */ /* 0x000fe20000000000 */
[----:B------:R-:W0:Y:S01]  /*0bd0*/  MUFU.EX2 R2, R2 ;  /* 0x0000000200027308 */ /* 0x000e220000000800 */
[----:B------:R-:W-:Y:S01]  /*0be0*/  FFMA R14, R25, 1.4426950216293334961, -R14 ;  /* 0x3fb8aa3b190e7823 */ /* 0x000fe2000000080e */
[----:B------:R-:W-:Y:S01]  /*0bf0*/  SHF.L.U32 R15, R4, 0x17, RZ ;  /* 0x00000017040f7819 */ /* 0x000fe200000006ff */
[----:B------:R-:W-:Y:S01]  /*0c00*/  FFMA R26, R11, 1.4426950216293334961, -R26 ;  /* 0x3fb8aa3b0b1a7823 */ /* 0x000fe2000000081a */
[----:B------:R-:W-:Y:S01]  /*0c10*/  SHF.L.U32 R4, R3, 0x17, RZ ;  /* 0x0000001703047819 */ /* 0x000fe200000006ff */
[----:B------:R-:W-:Y:S01]  /*0c20*/  FFMA R14, R25, 1.925963033500011079e-08, R14 ;  /* 0x32a57060190e7823 */ /* 0x000fe2000000000e */
[----:B------:R-:W-:-:S02]  /*0c30*/  IMAD.SHL.U32 R5, R5, 0x800000, RZ ;  /* 0x0080000005057824 */ /* 0x000fc400078e00ff */
[----:B------:R-:W-:Y:S01]  /*0c40*/  FFMA R11, R11, 1.925963033500011079e-08, R26 ;  /* 0x32a570600b0b7823 */ /* 0x000fe2000000001a */
[----:B------:R-:W1:Y:S01]  /*0c50*/  MUFU.EX2 R12, R12 ;  /* 0x0000000c000c7308 */ /* 0x000e620000000800 */
[----:B------:R-:W-:Y:S01]  /*0c60*/  FADD R26, R8, -12583039 ;  /* 0xcb40007f081a7421 */ /* 0x000fe20000000000 */
[----:B------:R-:W-:-:S03]  /*0c70*/  SHF.L.U32 R6, R6, 0x17, RZ ;  /* 0x0000001706067819 */ /* 0x000fc600000006ff */
[----:B------:R-:W-:-:S03]  /*0c80*/  FFMA R26, R7, 1.4426950216293334961, -R26 ;  /* 0x3fb8aa3b071a7823 */ /* 0x000fc6000000081a */
[----:B------:R-:W2:Y:S01]  /*0c90*/  MUFU.EX2 R13, R13 ;  /* 0x0000000d000d7308 */ /* 0x000ea20000000800 */
[----:B------:R-:W-:Y:S01]  /*0ca0*/  FFMA R26, R7, 1.925963033500011079e-08, R26 ;  /* 0x32a57060071a7823 */ /* 0x000fe2000000001a */
[----:B------:R-:W-:Y:S02]  /*0cb0*/  IMAD.SHL.U32 R7, R0, 0x800000, RZ ;  /* 0x0080000000077824 */ /* 0x000fe400078e00ff */
[----:B0-----:R-:W-:-:S04]  /*0cc0*/  FMUL R2, R15, R2 ;  /* 0x000000020f027220 */ /* 0x001fc80000400000 */
[----:B------:R-:W0:Y:S01]  /*0cd0*/  MUFU.EX2 R14, R14 ;  /* 0x0000000e000e7308 */ /* 0x000e220000000800 */
[----:B-1----:R-:W-:Y:S01]  /*0ce0*/  FMUL R0, R7, R12 ;  /* 0x0000000c07007220 */ /* 0x002fe20000400000 */
[----:B------:R-:W-:-:S04]  /*0cf0*/  FADD R7, RZ, R2 ;  /* 0x00000002ff077221 */ /* 0x000fc80000000000 */
[----:B------:R-:W-:Y:S02]  /*0d00*/  FADD R12, R7, R0 ;  /* 0x00000000070c7221 */ /* 0x000fe40000000000 */
[----:B------:R-:W1:Y:S01]  /*0d10*/  MUFU.EX2 R11, R11 ;  /* 0x0000000b000b7308 */ /* 0x000e620000000800 */
[----:B--2---:R-:W-:-:S04]  /*0d20*/  FMUL R3, R4, R13 ;  /* 0x0000000d04037220 */ /* 0x004fc80000400000 */
[----:B------:R-:W-:Y:S01]  /*0d30*/  FADD R7, R12, R3 ;  /* 0x000000030c077221 */ /* 0x000fe20000000000 */
[----:B------:R-:W-:Y:S02]  /*0d40*/  IMAD.SHL.U32 R12, R8, 0x800000, RZ ;  /* 0x00800000080c7824 */ /* 0x000fe400078e00ff */
        /* <DEDUP_REMOVED lines=16> */
.L_x_32703:
        /* <DEDUP_REMOVED lines=11> */
[----:B0-----:R-:W-:Y:S05]  /*0f00*/  CALL.REL.NOINC `($__internal_528_$__cuda_sm3x_div_rn_noftz_f32_slowpath) ;  /* 0x0000000c00c87944 */ /* 0x001fea0003c00000 */
[----:B------:R-:W-:-:S07]  /*0f10*/  MOV R8, R2 ;  /* 0x0000000200087202 */ /* 0x000fce0000000f00 */
.L_x_32680:
[----:B------:R-:W-:Y:S05]  /*0f20*/  BSYNC.RECONVERGENT B1 ;  /* 0x0000000000017941 */ /* 0x000fea0003800200 */
.L_x_32679:
        /* <DEDUP_REMOVED lines=11> */
[----:B0-----:R-:W-:Y:S05]  /*0fe0*/  CALL.REL.NOINC `($__internal_528_$__cuda_sm3x_div_rn_noftz_f32_slowpath) ;  /* 0x0000000c00907944 */ /* 0x001fea0003c00000 */
[----:B------:R-:W-:-:S07]  /*0ff0*/  MOV R11, R2 ;  /* 0x00000002000b7202 */ /* 0x000fce0000000f00 */
.L_x_32682:
[----:B------:R-:W-:Y:S05]  /*1000*/  BSYNC.RECONVERGENT B1 ;  /* 0x0000000000017941 */ /* 0x000fea0003800200 */
.L_x_32681:
        /* <DEDUP_REMOVED lines=13> */
.L_x_32684:
[----:B------:R-:W-:Y:S05]  /*10e0*/  BSYNC.RECONVERGENT B1 ;  /* 0x0000000000017941 */ /* 0x000fea0003800200 */
.L_x_32683:
        /* <DEDUP_REMOVED lines=13> */
.L_x_32686:
[----:B------:R-:W-:Y:S05]  /*11c0*/  BSYNC.RECONVERGENT B1 ;  /* 0x0000000000017941 */ /* 0x000fea0003800200 */
.L_x_32685:
        /* <DEDUP_REMOVED lines=13> */
.L_x_32688:
[----:B------:R-:W-:Y:S05]  /*12a0*/  BSYNC.RECONVERGENT B1 ;  /* 0x0000000000017941 */ /* 0x000fea0003800200 */
.L_x_32687:
        /* <DEDUP_REMOVED lines=13> */
.L_x_32690:
[----:B------:R-:W-:Y:S05]  /*1380*/  BSYNC.RECONVERGENT B1 ;  /* 0x0000000000017941 */ /* 0x000fea0003800200 */
.L_x_32689:
        /* <DEDUP_REMOVED lines=42> */
.L_x_32677:
[----:B------:R-:W-:Y:S05]  /*1630*/  EXIT ;  /* 0x000000000000794d */ /* 0x000fea0003800000 */
.L_x_32678:
[----:B------:R-:W-:Y:S01]  /*1640*/  BSSY B1, `(.L_x_32692) ;  /* 0x0000007000017945 */ /* 0x000fe20003800000 */
[----:B------:R-:W-:Y:S01]  /*1650*/  MOV R12, 0x10 ;  /* 0x00000010000c7802 */ /* 0x000fe20000000f00 */
[----:B------:R-:W-:Y:S01]  /*1660*/  IMAD.MOV.U32 R11, RZ, RZ, 0x1f ;  /* 0x0000001fff0b7424 */ /* 0x000fe200078e00ff */
[----:B------:R-:W-:-:S07]  /*1670*/  MOV R15, 0xffffffff ;  /* 0xffffffff000f7802 */ /* 0x000fce0000000f00 */
[----:B------:R-:W-:Y:S05]  /*1680*/  WARPSYNC.COLLECTIVE R15, `(.L_x_32693) ;  /* 0x000000000f087348 */ /* 0x000fea0003c00000 */
[----:B------:R0:W1:Y:S02]  /*1690*/  SHFL.BFLY P6, R14, R13, R12, R11 ;  /* 0x0c00000c0d0e7389 */ /* 0x00006400000c000b */
[----:B01----:R-:W-:Y:S05]  /*16a0*/  ENDCOLLECTIVE ;  /* 0x000000000000791b */ /* 0x003fea0003800000 */
.L_x_32693:
[----:B------:R-:W-:Y:S05]  /*16b0*/  BSYNC B1 ;  /* 0x0000000000017941 */ /* 0x000fea0003800000 */
.L_x_32692:
        /* <DEDUP_REMOVED lines=8> */
.L_x_32694:
[----:B------:R-:W-:Y:S01]  /*1740*/  HFMA2 R12, -RZ, RZ, 0, 2.384185791015625e-07 ;  /* 0x00000004ff0c7431 */ /* 0x000fe200000001ff */
[----:B------:R-:W-:-:S05]  /*1750*/  FMNMX R0, R13, R14, !PT ;  /* 0x0000000e0d007209 */ /* 0x000fca0007800000 */
[----:B------:R-:W-:-:S07]  /*1760*/  IMAD.MOV.U32 R13, RZ, RZ, R0 ;  /* 0x000000ffff0d7224 */ /* 0x000fce00078e0000 */
[----:B------:R-:W-:Y:S05]  /*1770*/  WARPSYNC.COLLECTIVE R15, `(.L_x_32695) ;  /* 0x000000000f087348 */ /* 0x000fea0003c00000 */
[----:B------:R0:W1:Y:S02]  /*1780*/  SHFL.BFLY P6, R14, R13, R12, R11 ;  /* 0x0c00000c0d0e7389 */ /* 0x00006400000c000b */
[----:B01----:R-:W-:Y:S05]  /*1790*/  ENDCOLLECTIVE ;  /* 0x000000000000791b */ /* 0x003fea0003800000 */
.L_x_32695:
[----:B------:R-:W-:Y:S01]  /*17a0*/  IMAD.MOV.U32 R12, RZ, RZ, 0x2 ;  /* 0x00000002ff0c7424 */ /* 0x000fe200078e00ff */
[----:B------:R-:W-:-:S04]  /*17b0*/  FMNMX R2, R0, R14, !PT ;  /* 0x0000000e00027209 */ /* 0x000fc80007800000 */
[----:B------:R-:W-:-:S07]  /*17c0*/  MOV R13, R2 ;  /* 0x00000002000d7202 */ /* 0x000fce0000000f00 */
[----:B------:R-:W-:Y:S05]  /*17d0*/  WARPSYNC.COLLECTIVE R15, `(.L_x_32696) ;  /* 0x000000000f087348 */ /* 0x000fea0003c00000 */
[----:B------:R0:W1:Y:S02]  /*17e0*/  SHFL.BFLY P6, R14, R13, R12, R11 ;  /* 0x0c00000c0d0e7389 */ /* 0x00006400000c000b */
[----:B01----:R-:W-:Y:S05]  /*17f0*/  ENDCOLLECTIVE ;  /* 0x000000000000791b */ /* 0x003fea0003800000 */
.L_x_32696:
[----:B------:R-:W-:Y:S01]  /*1800*/  HFMA2 R12, -RZ, RZ, 0, 5.9604644775390625e-08 ;  /* 0x00000001ff0c7431 */ /* 0x000fe200000001ff */
[----:B------:R-:W-:-:S04]  /*1810*/  FMNMX R3, R2, R14, !PT ;  /* 0x0000000e02037209 */ /* 0x000fc80007800000 */
[----:B------:R-:W-:-:S07]  /*1820*/  MOV R13, R3 ;  /* 0x00000003000d7202 */ /* 0x000fce0000000f00 */
[----:B------:R-:W-:Y:S05]  /*1830*/  WARPSYNC.COLLECTIVE R15, `(.L_x_32697) ;  /* 0x000000000f087348 */ /* 0x000fea0003c00000 */
[----:B------:R0:W1:Y:S02]  /*1840*/  SHFL.BFLY P6, R14, R13, R12, R11 ;  /* 0x0c00000c0d0e7389 */ /* 0x00006400000c000b */
[----:B01----:R-:W-:Y:S05]  /*1850*/  ENDCOLLECTIVE ;  /* 0x000000000000791b */ /* 0x003fea0003800000 */
.L_x_32697:
[----:B------:R-:W-:-:S05]  /*1860*/  FMNMX R6, R3, R14, !PT ;  /* 0x0000000e03067209 */ /* 0x000fca0007800000 */
        /* <DEDUP_REMOVED lines=67> */
.L_x_32698:
[----:B------:R-:W-:Y:S02]  /*1ca0*/  IMAD.MOV.U32 R12, RZ, RZ, 0x8 ;  /* 0x00000008ff0c7424 */ /* 0x000fe400078e00ff */
[----:B------:R-:W-:-:S05]  /*1cb0*/  FADD R7, R13, R14 ;  /* 0x0000000e0d077221 */ /* 0x000fca0000000000 */
[----:B------:R-:W-:-:S07]  /*1cc0*/  MOV R13, R7 ;  /* 0x00000007000d7202 */ /* 0x000fce0000000f00 */
[----:B------:R-:W-:Y:S05]  /*1cd0*/  WARPSYNC.COLLECTIVE R15, `(.L_x_32699) ;  /* 0x000000000f087348 */ /* 0x000fea0003c00000 */
[----:B------:R0:W1:Y:S02]  /*1ce0*/  SHFL.BFLY P6, R14, R13, R12, R11 ;  /* 0x0c00000c0d0e7389 */ /* 0x00006400000c000b */
[----:B01----:R-:W-:Y:S05]  /*1cf0*/  ENDCOLLECTIVE ;  /* 0x000000000000791b */ /* 0x003fea0003800000 */
.L_x_32699:
[----:B------:R-:W-:Y:S02]  /*1d00*/  HFMA2 R12, -RZ, RZ, 0, 2.384185791015625e-07 ;  /* 0x00000004ff0c7431 */ /* 0x000fe400000001ff */
[----:B------:R-:W-:-:S05]  /*1d10*/  FADD R8, R7, R14 ;  /* 0x0000000e07087221 */ /* 0x000fca0000000000 */
[----:B------:R-:W-:-:S07]  /*1d20*/  MOV R13, R8 ;  /* 0x00000008000d7202 */ /* 0x000fce0000000f00 */
[----:B------:R-:W-:Y:S05]  /*1d30*/  WARPSYNC.COLLECTIVE R15, `(.L_x_32700) ;  /* 0x000000000f087348 */ /* 0x000fea0003c00000 */
[----:B------:R0:W1:Y:S02]  /*1d40*/  SHFL.BFLY P6, R14, R13, R12, R11 ;  /* 0x0c00000c0d0e7389 */ /* 0x00006400000c000b */
[----:B01----:R-:W-:Y:S05]  /*1d50*/  ENDCOLLECTIVE ;  /* 0x000000000000791b */ /* 0x003fea0003800000 */
.L_x_32700:
[----:B------:R-:W-:Y:S01]  /*1d60*/  MOV R12, 0x2 ;  /* 0x00000002000c7802 */ /* 0x000fe20000000f00 */
[----:B------:R-:W-:-:S04]  /*1d70*/  FADD R25, R8, R14 ;  /* 0x0000000e08197221 */ /* 0x000fc80000000000 */
[----:B------:R-:W-:-:S07]  /*1d80*/  IMAD.MOV.U32 R13, RZ, RZ, R25 ;  /* 0x000000ffff0d7224 */ /* 0x000fce00078e0019 */
[----:B------:R-:W-:Y:S05]  /*1d90*/  WARPSYNC.COLLECTIVE R15, `(.L_x_32701) ;  /* 0x000000000f087348 */ /* 0x000fea0003c00000 */
[----:B------:R0:W1:Y:S02]  /*1da0*/  SHFL.BFLY P6, R14, R13, R12, R11 ;  /* 0x0c00000c0d0e7389 */ /* 0x00006400000c000b */
[----:B01----:R-:W-:Y:S05]  /*1db0*/  ENDCOLLECTIVE ;  /* 0x000000000000791b */ /* 0x003fea0003800000 */
.L_x_32701:
[----:B------:R-:W-:Y:S02]  /*1dc0*/  IMAD.MOV.U32 R12, RZ, RZ, 0x1 ;  /* 0x00000001ff0c7424 */ /* 0x000fe400078e00ff */
[----:B------:R-:W-:-:S05]  /*1dd0*/  FADD R26, R25, R14 ;  /* 0x0000000e191a7221 */ /* 0x000fca0000000000 */
[----:B------:R-:W-:-:S07]  /*1de0*/  MOV R13, R26 ;  /* 0x0000001a000d7202 */ /* 0x000fce0000000f00 */
[----:B------:R-:W-:Y:S05]  /*1df0*/  WARPSYNC.COLLECTIVE R15, `(.L_x_32702) ;  /* 0x000000000f087348 */ /* 0x000fea0003c00000 */
[----:B------:R0:W1:Y:S02]  /*1e00*/  SHFL.BFLY P6, R14, R13, R12, R11 ;  /* 0x0c00000c0d0e7389 */ /* 0x00006400000c000b */
[----:B01----:R-:W-:Y:S05]  /*1e10*/  ENDCOLLECTIVE ;  /* 0x000000000000791b */ /* 0x003fea0003800000 */
.L_x_32702:
[----:B------:R-:W-:Y:S05]  /*1e20*/  BRA `(.L_x_32703) ;  /* 0xfffffff000087947 */ /* 0x000fea000383ffff */
        .weak           $__internal_528_$__cuda_sm3x_div_rn_noftz_f32_slowpath
        .type           $__internal_528_$__cuda_sm3x_div_rn_noftz_f32_slowpath,@function
        .size           $__internal_528_$__cuda_sm3x_div_rn_noftz_f32_slowpath,(.L_x_37905 - $__internal_528_$__cuda_sm3x_div_rn_noftz_f32_slowpath)
$__internal_528_$__cuda_sm3x_div_rn_noftz_f32_slowpath:
        /* <DEDUP_REMOVED lines=35> */
.L_x_32705:
        /* <DEDUP_REMOVED lines=51> */
.L_x_32712:
[----:B------:R-:W-:-:S04]  /*2390*/  LOP3.LUT R2, R2, 0x80000000, RZ, 0xc0, !PT ;  /* 0x8000000002027812 */ /* 0x000fc800078ec0ff */
[----:B------:R-:W-:Y:S01]  /*23a0*/  LOP3.LUT R2, R2, 0x7f800000, RZ, 0xfc, !PT ;  /* 0x7f80000002027812 */ /* 0x000fe200078efcff */
[----:B------:R-:W-:Y:S06]  /*23b0*/  BRA `(.L_x_32713) ;  /* 0x0000000000047947 */ /* 0x000fec0003800000 */
.L_x_32711:
[----:B------:R-:W-:-:S07]  /*23c0*/  LEA R2, R28, R2, 0x17 ;  /* 0x000000021c027211 */ /* 0x000fce00078eb8ff */
.L_x_32713:
[----:B------:R-:W-:Y:S05]  /*23d0*/  BSYNC.RECONVERGENT B3 ;  /* 0x0000000000037941 */ /* 0x000fea0003800200 */
.L_x_32710:
[----:B------:R-:W-:Y:S05]  /*23e0*/  BRA `(.L_x_32714) ;  /* 0x0000000000207947 */ /* 0x000fea0003800000 */
.L_x_32709:
[----:B------:R-:W-:-:S04]  /*23f0*/  LOP3.LUT R2, R25, 0x80000000, R2, 0x48, !PT ;  /* 0x8000000019027812 */ /* 0x000fc800078e4802 */
[----:B------:R-:W-:Y:S01]  /*2400*/  LOP3.LUT R2, R2, 0x7f800000, RZ, 0xfc, !PT ;  /* 0x7f80000002027812 */ /* 0x000fe200078efcff */
[----:B------:R-:W-:Y:S06]  /*2410*/  BRA `(.L_x_32714) ;  /* 0x0000000000147947 */ /* 0x000fec0003800000 */
.L_x_32708:
[----:B------:R-:W-:Y:S01]  /*2420*/  LOP3.LUT R2, R25, 0x80000000, R2, 0x48, !PT ;  /* 0x8000000019027812 */ /* 0x000fe200078e4802 */
[----:B------:R-:W-:Y:S06]  /*2430*/  BRA `(.L_x_32714) ;  /* 0x00000000000c7947 */ /* 0x000fec0003800000 */
.L_x_32707:
[----:B------:R-:W0:Y:S01]  /*2440*/  MUFU.RSQ R2, -QNAN ;  /* 0xffc0000000027908 */ /* 0x000e220000001400 */
[----:B------:R-:W-:Y:S05]  /*2450*/  BRA `(.L_x_32714) ;  /* 0x0000000000047947 */ /* 0x000fea0003800000 */
.L_x_32706:
[----:B------:R-:W-:-:S07]  /*2460*/  FADD.FTZ R2, R2, R7 ;  /* 0x0000000702027221 */ /* 0x000fce0000010000 */
.L_x_32714:
[----:B------:R-:W-:Y:S05]  /*2470*/  BSYNC.RECONVERGENT B2 ;  /* 0x0000000000027941 */ /* 0x000fea0003800200 */
.L_x_32704:
[----:B------:R-:W-:-:S04]  /*2480*/  HFMA2 R13, -RZ, RZ, 0, 0 ;  /* 0x00000000ff0d7431 */ /* 0x000fc800000001ff */
[----:B0-----:R-:W-:Y:S05]  /*2490*/  RET.REL.NODEC R12 `(_Z15SoftmaxWarpImplI24ElementwiseScaleMaskLoadIffbE11DirectStoreIffEfLi1ELi6ELi32ELi1ELb1EL9Algorithm0EEvT_T0_ll) ;  /* 0xffffffd80cd87950 */ /* 0x001fea0003c3ffff */
.L_x_32715:
        /* <DEDUP_REMOVED lines=14> */
.L_x_37905:


//--------------------- .text._Z15SoftmaxWarpImplI24ElementwiseScaleMaskLoadIffbE11DirectStoreIffEfLi1ELi6ELi32ELi1ELb0EL9Algorithm0EEvT_T0_ll --------------------------
	.section	.text._Z15SoftmaxWarpImplI24ElementwiseScaleMaskLoadIffbE11DirectStoreIffEfLi1ELi6ELi32ELi1ELb0EL9Algorithm0EEvT_T0_ll,"ax",@progbits
	.align	128
        .global         _Z15SoftmaxWarpImplI24ElementwiseScaleMaskLoadIffbE11DirectStoreIffEfLi1ELi6ELi32ELi1ELb0EL9Algorithm0EEvT_T0_ll
        .type           _Z15SoftmaxWarpImplI24ElementwiseScaleMaskLoadIffbE11DirectStoreIffEfLi1ELi6ELi32ELi1ELb0EL9Algorithm0EEvT_T0_ll,@function
        .size           _Z15SoftmaxWarpImplI24ElementwiseScaleMaskLoadIffbE11DirectStoreIffEfLi1ELi6ELi32ELi1ELb0EL9Algorithm0EEvT_T0_ll,(.L_x_37906 - _Z15SoftmaxWarpImplI24ElementwiseScaleMaskLoadIffbE11DirectStoreIffEfLi1ELi6ELi32ELi1ELb0EL9Algorithm0EEvT_T0_ll)
        .other          _Z15SoftmaxWarpImplI24ElementwiseScaleMaskLoadIffbE11DirectStoreIffEfLi1ELi6ELi32ELi1ELb0EL9Algorithm0EEvT_T0_ll,@"STO_CUDA_ENTRY STV_DEFAULT"
_Z15SoftmaxWarpImplI24ElementwiseScaleMaskLoadIffbE11DirectStoreIffEfLi1ELi6ELi32ELi1ELb0EL9Algorithm0EEvT_T0_ll:
.text._Z15SoftmaxWarpImplI24ElementwiseScaleMaskLoadIffbE11DirectStoreIffEfLi1ELi6ELi32ELi1ELb0EL9Algorithm0EEvT_T0_ll:
        /* <DEDUP_REMOVED lines=24> */
.L_x_32716:
        /* <DEDUP_REMOVED lines=13> */
.L_x_32730:
[----:B---3--:R-:W3:Y:S01]  /*0250*/  LDC.64 R4, c[0x0][0x390] ;  /* 0x0000e400ff047b82 */ /* 0x008ee20000000a00 */
[----:B------:R-:W-:Y:S01]  /*0260*/  HFMA2 R21, -RZ, RZ, 0, 0 ;  /* 0x00000000ff157431 */ /* 0x000fe200000001ff */
[C---:B--2---:R-:W-:Y:S02]  /*0270*/  R2UR UR26, R8.reuse ;  /* 0x00000000081a72ca */ /* 0x044fe400000e0000 */
[C---:B------:R-:W-:Y:S02]  /*0280*/  R2UR UR27, R9.reuse ;  /* 0x00000000091b72ca */ /* 0x040fe400000e0000 */
[C---:B------:R-:W-:Y:S02]  /*0290*/  R2UR UR4, R8.reuse ;  /* 0x00000000080472ca */ /* 0x040fe400000e0000 */
[----:B------:R-:W-:Y:S01]  /*02a0*/  R2UR UR5, R9 ;  /* 0x00000000090572ca */ /* 0x000fe200000e0000 */
[----:B------:R-:W2:Y:S01]  /*02b0*/  LDC.64 R16, c[0x0][0x398] ;  /* 0x0000e600ff107b82 */ /* 0x000ea20000000a00 */
        /* <DEDUP_REMOVED lines=13> */
[C---:B------:R-:W-:Y:S02]  /*0390*/  LEA R2, P0, R10.reuse, UR36, 0x2 ;  /* 0x000000240a027c11 */ /* 0x040fe4000f8010ff */
[----:B------:R-:W-:Y:S02]  /*03a0*/  IADD3 R4, P1, PT, R10, UR38, RZ ;  /* 0x000000260a047c10 */ /* 0x000fe4000ff3e0ff */
[----:B------:R-:W-:Y:S02]  /*03b0*/  IADD3 R5, PT, PT, R11, R5, RZ ;  /* 0x000000050b057210 */ /* 0x000fe40007ffe0ff */
[----:B------:R-:W-:Y:S02]  /*03c0*/  R2UR UR16, R8 ;  /* 0x00000000081072ca */ /* 0x000fe400000e0000 */
[----:B------:R-:W-:-:S02]  /*03d0*/  R2UR UR17, R9 ;  /* 0x00000000091172ca */ /* 0x000fc400000e0000 */
[C---:B------:R-:W-:Y:S02]  /*03e0*/  R2UR UR14, R8.reuse ;  /* 0x00000000080e72ca */ /* 0x040fe400000e0000 */
[C---:B------:R-:W-:Y:S02]  /*03f0*/  R2UR UR15, R9.reuse ;  /* 0x00000000090f72ca */ /* 0x040fe400000e0000 */
[----:B------:R-:W-:Y:S02]  /*0400*/  R2UR UR18, R8 ;  /* 0x00000000081272ca */ /* 0x000fe400000e0000 */
[----:B------:R-:W-:Y:S02]  /*0410*/  R2UR UR19, R9 ;  /* 0x00000000091372ca */ /* 0x000fe400000e0000 */
[----:B------:R-:W-:Y:S02]  /*0420*/  LEA.HI.X R3, R10, UR37, R5, 0x2, P0 ;  /* 0x000000250a037c11 */ /* 0x000fe400080f1405 */
[----:B------:R-:W-:-:S02]  /*0430*/  R2UR UR20, R8 ;  /* 0x00000000081472ca */ /* 0x000fc400000e0000 */
[----:B------:R-:W-:Y:S01]  /*0440*/  R2UR UR21, R9 ;  /* 0x00000000091572ca */ /* 0x000fe200000e0000 */
[----:B------:R-:W3:Y:S01]  /*0450*/  LDG.E R6, desc[UR4][R2.64] ;  /* 0x0000000402067981 */ /* 0x000ee2000c1e1900 */
[----:B------:R-:W-:Y:S02]  /*0460*/  IADD3.X R5, PT, PT, R5, UR39, RZ, P1, !PT ;  /* 0x0000002705057c10 */ /* 0x000fe40008ffe4ff */
[----:B------:R-:W-:Y:S01]  /*0470*/  R2UR UR24, R8 ;  /* 0x00000000081872ca */ /* 0x000fe200000e0000 */
[----:B------:R-:W2:Y:S01]  /*0480*/  LDG.E R10, desc[UR8][R2.64+0x80] ;  /* 0x00008008020a7981 */ /* 0x000ea2000c1e1900 */
[----:B------:R-:W-:-:S03]  /*0490*/  R2UR UR25, R9 ;  /* 0x00000000091972ca */ /* 0x000fc600000e0000 */
[----:B------:R-:W4:Y:S04]  /*04a0*/  LDG.E.U8 R23, desc[UR26][R4.64+0xa0] ;  /* 0x0000a01a04177981 */ /* 0x000f28000c1e1100 */
[----:B------:R-:W5:Y:S04]  /*04b0*/  LDG.E.U8 R24, desc[UR6][R4.64] ;  /* 0x0000000604187981 */ /* 0x000f68000c1e1100 */
[----:B------:R-:W5:Y:S04]  /*04c0*/  LDG.E.U8 R11, desc[UR10][R4.64+0x20] ;  /* 0x0000200a040b7981 */ /* 0x000f68000c1e1100 */
[----:B------:R-:W5:Y:S04]  /*04d0*/  LDG.E.U8 R21, desc[UR22][R4.64+0x80] ;  /* 0x0000801604157981 */ /* 0x000f68000c1e1100 */
[----:B------:R-:W5:Y:S04]  /*04e0*/  LDG.E R12, desc[UR12][R2.64+0x100] ;  /* 0x0001000c020c7981 */ /* 0x000f68000c1e1900 */
[----:B------:R-:W5:Y:S04]  /*04f0*/  LDG.E R14, desc[UR16][R2.64+0x180] ;  /* 0x00018010020e7981 */ /* 0x000f68000c1e1900 */
[----:B------:R-:W5:Y:S04]  /*0500*/  LDG.E.U8 R13, desc[UR14][R4.64+0x40] ;  /* 0x0000400e040d7981 */ /* 0x000f68000c1e1100 */
[----:B------:R2:W5:Y:S04]  /*0510*/  LDG.E.U8 R15, desc[UR18][R4.64+0x60] ;  /* 0x00006012040f7981 */ /* 0x000568000c1e1100 */
[----:B------:R-:W5:Y:S04]  /*0520*/  LDG.E R22, desc[UR20][R2.64+0x200] ;  /* 0x0002001402167981 */ /* 0x000f68000c1e1900 */
[----:B------:R1:W5:Y:S01]  /*0530*/  LDG.E R0, desc[UR24][R2.64+0x280] ;  /* 0x0002801802007981 */ /* 0x000362000c1e1900 */
[----:B------:R-:W-:Y:S01]  /*0540*/  UMOV UR4, 0xffffffff ;  /* 0xffffffff00047882 */ /* 0x000fe20000000000 */
[-C--:B--2---:R-:W-:Y:S01]  /*0550*/  FMUL R5, R10, R17.reuse ;  /* 0x000000110a057220 */ /* 0x084fe20000400000 */
[----:B----4-:R-:W-:Y:S01]  /*0560*/  ISETP.NE.AND P5, PT, R23, RZ, PT ;  /* 0x000000ff1700720c */ /* 0x010fe20003fa5270 */
[----:B---3--:R-:W-:Y:S01]  /*0570*/  FMUL R23, R6, R17 ;  /* 0x0000001106177220 */ /* 0x008fe20000400000 */
[----:B-----5:R-:W-:-:S02]  /*0580*/  ISETP.NE.AND P0, PT, R24, RZ, PT ;  /* 0x000000ff1800720c */ /* 0x020fc40003f05270 */
[----:B------:R-:W-:Y:S02]  /*0590*/  ISETP.NE.AND P1, PT, R11, RZ, PT ;  /* 0x000000ff0b00720c */ /* 0x000fe40003f25270 */
[-C--:B------:R-:W-:Y:S02]  /*05a0*/  FSEL R23, R23, R16.reuse, P0 ;  /* 0x0000001017177208 */ /* 0x080fe40000000000 */
[----:B------:R-:W-:Y:S02]  /*05b0*/  ISETP.NE.AND P4, PT, R21, RZ, PT ;  /* 0x000000ff1500720c */ /* 0x000fe40003f85270 */
[-C--:B------:R-:W-:Y:S01]  /*05c0*/  FSEL R4, R5, R16.reuse, P1 ;  /* 0x0000001005047208 */ /* 0x080fe20000800000 */
[-C--:B------:R-:W-:Y:S01]  /*05d0*/  FMUL R21, R12, R17.reuse ;  /* 0x000000110c157220 */ /* 0x080fe20000400000 */
[-C--:B-1----:R-:W-:Y:S01]  /*05e0*/  FMUL R3, R14, R17.reuse ;  /* 0x000000110e037220 */ /* 0x082fe20000400000 */
[----:B------:R-:W-:Y:S02]  /*05f0*/  ISETP.NE.AND P2, PT, R13, RZ, PT ;  /* 0x000000ff0d00720c */ /* 0x000fe40003f45270 */
[----:B------:R-:W-:Y:S01]  /*0600*/  ISETP.NE.AND P3, PT, R15, RZ, PT ;  /* 0x000000ff0f00720c */ /* 0x000fe20003f65270 */
[----:B------:R-:W-:Y:S01]  /*0610*/  FMUL R5, R22, R17 ;  /* 0x0000001116057220 */ /* 0x000fe20000400000 */
[----:B------:R-:W-:-:S02]  /*0620*/  FSEL R21, R21, R16, P2 ;  /* 0x0000001015157208 */ /* 0x000fc40001000000 */
[-C--:B------:R-:W-:Y:S02]  /*0630*/  FSEL R10, R3, R16.reuse, P3 ;  /* 0x00000010030a7208 */ /* 0x080fe40001800000 */
[----:B------:R-:W-:Y:S02]  /*0640*/  FMNMX3 R2, R23, -INF , R4, !PT ;  /* 0xff80000017027876 */ /* 0x000fe40007800004 */
[----:B------:R-:W-:Y:S01]  /*0650*/  FSEL R5, R5, R16, P4 ;  /* 0x0000001005057208 */ /* 0x000fe20002000000 */
[----:B------:R-:W-:Y:S01]  /*0660*/  @P5 FMUL R16, R0, R17 ;  /* 0x0000001100105220 */ /* 0x000fe20000400000 */
[----:B------:R-:W-:-:S04]  /*0670*/  FMNMX3 R2, R2, R21, R10, !PT ;  /* 0x0000001502027276 */ /* 0x000fc8000780000a */
[----:B------:R-:W-:Y:S01]  /*0680*/  FMNMX3 R13, R2, R5, R16, !PT ;  /* 0x00000005020d7276 */ /* 0x000fe20007800010 */
[----:B------:R-:W-:Y:S06]  /*0690*/  BRA.DIV UR4, `(.L_x_32717) ;  /* 0x0000000e04287947 */ /* 0x000fec000b800000 */
[----:B------:R-:W1:Y:S01]  /*06a0*/  SHFL.BFLY PT, R14, R13, 0x10, 0x1f ;  /* 0x0e001f000d0e7f89 */ /* 0x000e6200000e0000 */
[----:B------:R-:W-:Y:S01]  /*06b0*/  IMAD.MOV.U32 R6, RZ, RZ, 0x3bbb989d ;  /* 0x3bbb989dff067424 */ /* 0x000fe200078e00ff */
        /* <DEDUP_REMOVED lines=18> */
[-C--:B------:R-:W-:Y:S01]  /*07e0*/  FFMA.RM R0, R12, R11.reuse, 12582913 ;  /* 0x4b4000010c007423 */ /* 0x080fe2000000400b */
[-C--:B------:R-:W-:Y:S01]  /*07f0*/  FFMA.SAT R12, R15, R6.reuse, 0.5 ;  /* 0x3f0000000f0c7423 */ /* 0x080fe20000002006 */
[-C--:B------:R-:W-:Y:S01]  /*0800*/  FFMA.RM R3, R22, R11.reuse, 12582913 ;  /* 0x4b40000116037423 */ /* 0x080fe2000000400b */
[-C--:B------:R-:W-:Y:S01]  /*0810*/  FFMA.RM R10, R10, R11.reuse, 12582913 ;  /* 0x4b4000010a0a7423 */ /* 0x080fe2000000400b */
[----:B------:R-:W-:Y:S01]  /*0820*/  FADD R4, R0, -12583039 ;  /* 0xcb40007f00047421 */ /* 0x000fe20000000000 */
[----:B------:R-:W-:Y:S01]  /*0830*/  FFMA.RM R2, R12, R11, 12582913 ;  /* 0x4b4000010c027423 */ /* 0x000fe2000000400b */
[----:B------:R-:W-:Y:S01]  /*0840*/  FADD R24, R3, -12583039 ;  /* 0xcb40007f03187421 */ /* 0x000fe20000000000 */
[----:B------:R-:W-:Y:S01]  /*0850*/  FADD R26, R10, -12583039 ;  /* 0xcb40007f0a1a7421 */ /* 0x000fe20000000000 */
[----:B------:R-:W-:Y:S01]  /*0860*/  FFMA R4, R23, 1.4426950216293334961, -R4 ;  /* 0x3fb8aa3b17047823 */ /* 0x000fe20000000804 */
[----:B------:R-:W-:Y:S01]  /*0870*/  FADD R12, R2, -12583039 ;  /* 0xcb40007f020c7421 */ /* 0x000fe20000000000 */
[----:B------:R-:W-:Y:S01]  /*0880*/  FFMA R24, R21, 1.4426950216293334961, -R24 ;  /* 0x3fb8aa3b15187823 */ /* 0x000fe20000000818 */
[----:B------:R-:W-:Y:S01]  /*0890*/  FFMA.SAT R16, R17, R6, 0.5 ;  /* 0x3f00000011107423 */ /* 0x000fe20000002006 */
[----:B------:R-:W-:Y:S01]  /*08a0*/  FFMA R4, R23, 1.925963033500011079e-08, R4 ;  /* 0x32a5706017047823 */ /* 0x000fe20000000004 */
[----:B------:R-:W-:Y:S01]  /*08b0*/  FFMA R12, R15, 1.4426950216293334961, -R12 ;  /* 0x3fb8aa3b0f0c7823 */ /* 0x000fe2000000080c */
[----:B------:R-:W-:Y:S01]  /*08c0*/  FFMA R26, R13, 1.4426950216293334961, -R26 ;  /* 0x3fb8aa3b0d1a7823 */ /* 0x000fe2000000081a */
[----:B------:R-:W-:Y:S01]  /*08d0*/  FFMA R24, R21, 1.925963033500011079e-08, R24 ;  /* 0x32a5706015187823 */ /* 0x000fe20000000018 */
[----:B------:R-:W-:Y:S01]  /*08e0*/  SHF.L.U32 R21, R0, 0x17, RZ ;  /* 0x0000001700157819 */ /* 0x000fe200000006ff */
[----:B------:R-:W-:Y:S01]  /*08f0*/  FFMA R22, R15, 1.925963033500011079e-08, R12 ;  /* 0x32a570600f167823 */ /* 0x000fe2000000000c */
[----:B------:R-:W-:Y:S01]  /*0900*/  FADD R15, R5, -R14 ;  /* 0x8000000e050f7221 */ /* 0x000fe20000000000 */
[----:B------:R-:W1:Y:S01]  /*0910*/  MUFU.EX2 R4, R4 ;  /* 0x0000000400047308 */ /* 0x000e620000000800 */
[----:B------:R-:W-:Y:S01]  /*0920*/  FFMA R13, R13, 1.925963033500011079e-08, R26 ;  /* 0x32a570600d0d7823 */ /* 0x000fe2000000001a */
[----:B------:R-:W-:-:S02]  /*0930*/  IMAD.SHL.U32 R2, R2, 0x800000, RZ ;  /* 0x0080000002027824 */ /* 0x000fc400078e00ff */
[----:B------:R-:W-:Y:S01]  /*0940*/  FFMA.SAT R12, R15, R6, 0.5 ;  /* 0x3f0000000f0c7423 */ /* 0x000fe20000002006 */
[----:B------:R-:W-:Y:S02]  /*0950*/  SHF.L.U32 R3, R3, 0x17, RZ ;  /* 0x0000001703037819 */ /* 0x000fe400000006ff */
[----:B------:R-:W-:Y:S01]  /*0960*/  SHF.L.U32 R10, R10, 0x17, RZ ;  /* 0x000000170a0a7819 */ /* 0x000fe200000006ff */
[-C--:B------:R-:W-:Y:S01]  /*0970*/  FFMA.RM R12, R12, R11.reuse, 12582913 ;  /* 0x4b4000010c0c7423 */ /* 0x080fe2000000400b */
[----:B------:R-:W2:Y:S01]  /*0980*/  MUFU.EX2 R5, R22 ;  /* 0x0000001600057308 */ /* 0x000ea20000000800 */
[----:B------:R-:W-:Y:S02]  /*0990*/  FFMA.RM R11, R16, R11, 12582913 ;  /* 0x4b400001100b7423 */ /* 0x000fe4000000400b */
[----:B------:R-:W-:Y:S02]  /*09a0*/  FADD R6, R12, -12583039 ;  /* 0xcb40007f0c067421 */ /* 0x000fe40000000000 */
[----:B------:R-:W-:-:S02]  /*09b0*/  FADD R16, R11, -12583039 ;  /* 0xcb40007f0b107421 */ /* 0x000fc40000000000 */
[----:B------:R-:W-:Y:S01]  /*09c0*/  FFMA R6, R15, 1.4426950216293334961, -R6 ;  /* 0x3fb8aa3b0f067823 */ /* 0x000fe20000000806 */
[----:B------:R-:W3:Y:S01]  /*09d0*/  MUFU.EX2 R14, R24 ;  /* 0x00000018000e7308 */ /* 0x000ee20000000800 */
[----:B------:R-:W-:Y:S02]  /*09e0*/  FFMA R16, R17, 1.4426950216293334961, -R16 ;  /* 0x3fb8aa3b11107823 */ /* 0x000fe40000000810 */
[----:B------:R-:W-:Y:S01]  /*09f0*/  FFMA R15, R15, 1.925963033500011079e-08, R6 ;  /* 0x32a570600f0f7823 */ /* 0x000fe20000000006 */
[----:B-1----:R-:W-:Y:S01]  /*0a00*/  FMUL R6, R21, R4 ;  /* 0x0000000415067220 */ /* 0x002fe20000400000 */
[----:B------:R-:W-:-:S03]  /*0a10*/  FFMA R16, R17, 1.925963033500011079e-08, R16 ;  /* 0x32a5706011107823 */ /* 0x000fc60000000010 */
[----:B------:R-:W1:Y:S01]  /*0a20*/  MUFU.EX2 R13, R13 ;  /* 0x0000000d000d7308 */ /* 0x000e620000000800 */
[----:B--2---:R-:W-:Y:S01]  /*0a30*/  FMUL R5, R2, R5 ;  /* 0x0000000502057220 */ /* 0x004fe20000400000 */
[----:B------:R-:W-:Y:S01]  /*0a40*/  FADD R0, RZ, R6 ;  /* 0x00000006ff007221 */ /* 0x000fe20000000000 */
[----:B------:R-:W-:-:S03]  /*0a50*/  IMAD.SHL.U32 R2, R12, 0x800000, RZ ;  /* 0x008000000c027824 */ /* 0x000fc600078e00ff */
[----:B------:R-:W-:Y:S02]  /*0a60*/  FADD R17, R0, R5 ;  /* 0x0000000500117221 */ /* 0x000fe40000000000 */
[----:B------:R-:W2:Y:S01]  /*0a70*/  MUFU.EX2 R15, R15 ;  /* 0x0000000f000f7308 */ /* 0x000ea20000000800 */
[----:B---3--:R-:W-:-:S04]  /*0a80*/  FMUL R4, R3, R14 ;  /* 0x0000000e03047220 */ /* 0x008fc80000400000 */
[----:B------:R-:W-:-:S03]  /*0a90*/  FADD R0, R17, R4 ;  /* 0x0000000411007221 */ /* 0x000fc60000000000 */
[----:B------:R-:W3:Y:S01]  /*0aa0*/  MUFU.EX2 R21, R16 ;  /* 0x0000001000157308 */ /* 0x000ee20000000800 */
[----:B-1----:R-:W-:Y:S01]  /*0ab0*/  FMUL R3, R10, R13 ;  /* 0x0000000d0a037220 */ /* 0x002fe20000400000 */
[----:B------:R-:W-:-:S03]  /*0ac0*/  SHF.L.U32 R10, R11, 0x17, RZ ;  /* 0x000000170b0a7819 */ /* 0x000fc600000006ff */
        /* <DEDUP_REMOVED lines=14> */
.L_x_32742:
        /* <DEDUP_REMOVED lines=12> */
[----:B0-----:R-:W-:Y:S05]  /*0c70*/  CALL.REL.NOINC `($__internal_529_$__cuda_sm3x_div_rn_noftz_f32_slowpath) ;  /* 0x0000000c00ac7944 */ /* 0x001fea0003c00000 */
[----:B------:R-:W-:-:S07]  /*0c80*/  IMAD.MOV.U32 R12, RZ, RZ, R6 ;  /* 0x000000ffff0c7224 */ /* 0x000fce00078e0006 */
.L_x_32719:
[----:B------:R-:W-:Y:S05]  /*0c90*/  BSYNC.RECONVERGENT B0 ;  /* 0x0000000000007941 */ /* 0x000fea0003800200 */
.L_x_32718:
        /* <DEDUP_REMOVED lines=12> */
[----:B0-----:R-:W-:Y:S05]  /*0d60*/  CALL.REL.NOINC `($__internal_529_$__cuda_sm3x_div_rn_noftz_f32_slowpath) ;  /* 0x0000000c00707944 */ /* 0x001fea0003c00000 */
[----:B------:R-:W-:-:S07]  /*0d70*/  IMAD.MOV.U32 R13, RZ, RZ, R6 ;  /* 0x000000ffff0d7224 */ /* 0x000fce00078e0006 */
.L_x_32721:
[----:B------:R-:W-:Y:S05]  /*0d80*/  BSYNC.RECONVERGENT B0 ;  /* 0x0000000000007941 */ /* 0x000fea0003800200 */
.L_x_32720:
        /* <DEDUP_REMOVED lines=14> */
.L_x_32723:
[----:B------:R-:W-:Y:S05]  /*0e70*/  BSYNC.RECONVERGENT B0 ;  /* 0x0000000000007941 */ /* 0x000fea0003800200 */
.L_x_32722:
        /* <DEDUP_REMOVED lines=14> */
.L_x_32725:
[----:B------:R-:W-:Y:S05]  /*0f60*/  BSYNC.RECONVERGENT B0 ;  /* 0x0000000000007941 */ /* 0x000fea0003800200 */
.L_x_32724:
        /* <DEDUP_REMOVED lines=14> */
.L_x_32727:
[----:B------:R-:W-:Y:S05]  /*1050*/  BSYNC.RECONVERGENT B0 ;  /* 0x0000000000007941 */ /* 0x000fea0003800200 */
.L_x_32726:
        /* <DEDUP_REMOVED lines=14> */
.L_x_32729:
[----:B------:R-:W-:Y:S05]  /*1140*/  BSYNC.RECONVERGENT B0 ;  /* 0x0000000000007941 */ /* 0x000fea0003800200 */
.L_x_32728:
        /* <DEDUP_REMOVED lines=24> */
[----:B------:R-:W-:Y:S01]  /*12d0*/  R2UR UR15, R9 ;  /* 0x00000000090f72ca */ /* 0x000fe200000e0000 */
[----:B------:R3:W-:Y:S01]  /*12e0*/  STG.E desc[UR10][R14.64+0x180], R4 ;  /* 0x000180040e007986 */ /* 0x0007e2000c10190a */
[----:B------:R-:W-:-:S07]  /*12f0*/  ISETP.GE.AND.EX P0, PT, R7, UR45, PT, P0 ;  /* 0x0000002d07007c0c */ /* 0x000fce000bf06300 */
[----:B------:R3:W-:Y:S04]  /*1300*/  STG.E desc[UR12][R14.64+0x200], R3 ;  /* 0x000200030e007986 */ /* 0x0007e8000c10190c */
[----:B------:R3:W-:Y:S02]  /*1310*/  STG.E desc[UR14][R14.64+0x280], R17 ;  /* 0x000280110e007986 */ /* 0x0007e4000c10190e */
[----:B------:R-:W-:Y:S05]  /*1320*/  @!P0 BRA `(.L_x_32730) ;  /* 0xffffffec00c88947 */ /* 0x000fea000383ffff */
[----:B------:R-:W-:Y:S05]  /*1330*/  EXIT ;  /* 0x000000000000794d */ /* 0x000fea0003800000 */
.L_x_32717:
[----:B------:R-:W-:Y:S01]  /*1340*/  BSSY B0, `(.L_x_32731) ;  /* 0x0000007000007945 */ /* 0x000fe20003800000 */
[----:B------:R-:W-:Y:S01]  /*1350*/  IMAD.MOV.U32 R12, RZ, RZ, 0x10 ;  /* 0x00000010ff0c7424 */ /* 0x000fe200078e00ff */
[----:B------:R-:W-:Y:S02]  /*1360*/  MOV R11, 0x1f ;  /* 0x0000001f000b7802 */ /* 0x000fe40000000f00 */
[----:B------:R-:W-:-:S07]  /*1370*/  MOV R15, 0xffffffff ;  /* 0xffffffff000f7802 */ /* 0x000fce0000000f00 */
[----:B0-----:R-:W-:Y:S05]  /*1380*/  WARPSYNC.COLLECTIVE R15, `(.L_x_32732) ;  /* 0x000000000f087348 */ /* 0x001fea0003c00000 */
[----:B------:R1:W2:Y:S02]  /*1390*/  SHFL.BFLY P6, R14, R13, R12, R11 ;  /* 0x0c00000c0d0e7389 */ /* 0x0002a400000c000b */
[----:B012---:R-:W-:Y:S05]  /*13a0*/  ENDCOLLECTIVE ;  /* 0x000000000000791b */ /* 0x007fea0003800000 */
.L_x_32732:
[----:B------:R-:W-:Y:S05]  /*13b0*/  BSYNC B0 ;  /* 0x0000000000007941 */ /* 0x000fea0003800000 */
.L_x_32731:
[----:B------:R-:W-:Y:S01]  /*13c0*/  FMNMX R13, R13, R14, !PT ;  /* 0x0000000e0d0d7209 */ /* 0x000fe20007800000 */
[----:B------:R-:W-:Y:S01]  /*13d0*/  IMAD.MOV.U32 R12, RZ, RZ, 0x8 ;  /* 0x00000008ff0c7424 */ /* 0x000fe200078e00ff */
[----:B------:R-:W-:Y:S02]  /*13e0*/  MOV R11, 0x1f ;  /* 0x0000001f000b7802 */ /* 0x000fe40000000f00 */
[----:B------:R-:W-:-:S07]  /*13f0*/  MOV R15, 0xffffffff ;  /* 0xffffffff000f7802 */ /* 0x000fce0000000f00 */
[----:B------:R-:W-:Y:S05]  /*1400*/  WARPSYNC.COLLECTIVE R15, `(.L_x_32733) ;  /* 0x000000000f087348 */ /* 0x000fea0003c00000 */
[----:B------:R0:W1:Y:S02]  /*1410*/  SHFL.BFLY P6, R14, R13, R12, R11 ;  /* 0x0c00000c0d0e7389 */ /* 0x00006400000c000b */
[----:B01----:R-:W-:Y:S05]  /*1420*/  ENDCOLLECTIVE ;  /* 0x000000000000791b */ /* 0x003fea0003800000 */
.L_x_32733:
[----:B------:R-:W-:Y:S01]  /*1430*/  HFMA2 R12, -RZ, RZ, 0, 2.384185791015625e-07 ;  /* 0x00000004ff0c7431 */ /* 0x000fe200000001ff */
[----:B------:R-:W-:-:S05]  /*1440*/  FMNMX R0, R13, R14, !PT ;  /* 0x0000000e0d007209 */ /* 0x000fca0007800000 */
[----:B------:R-:W-:-:S07]  /*1450*/  IMAD.MOV.U32 R13, RZ, RZ, R0 ;  /* 0x000000ffff0d7224 */ /* 0x000fce00078e0000 */
[----:B------:R-:W-:Y:S05]  /*1460*/  WARPSYNC.COLLECTIVE R15, `(.L_x_32734) ;  /* 0x000000000f087348 */ /* 0x000fea0003c00000 */
[----:B------:R0:W1:Y:S02]  /*1470*/  SHFL.BFLY P6, R14, R13, R12, R11 ;  /* 0x0c00000c0d0e7389 */ /* 0x00006400000c000b */
[----:B01----:R-:W-:Y:S05]  /*1480*/  ENDCOLLECTIVE ;  /* 0x000000000000791b */ /* 0x003fea0003800000 */
.L_x_32734:
[----:B------:R-:W-:Y:S01]  /*1490*/  IMAD.MOV.U32 R12, RZ, RZ, 0x2 ;  /* 0x00000002ff0c7424 */ /* 0x000fe200078e00ff */
[----:B------:R-:W-:-:S04]  /*14a0*/  FMNMX R2, R0, R14, !PT ;  /* 0x0000000e00027209 */ /* 0x000fc80007800000 */
[----:B------:R-:W-:-:S07]  /*14b0*/  MOV R13, R2 ;  /* 0x00000002000d7202 */ /* 0x000fce0000000f00 */
[----:B------:R-:W-:Y:S05]  /*14c0*/  WARPSYNC.COLLECTIVE R15, `(.L_x_32735) ;  /* 0x000000000f087348 */ /* 0x000fea0003c00000 */
[----:B------:R0:W1:Y:S02]  /*14d0*/  SHFL.BFLY P6, R14, R13, R12, R11 ;  /* 0x0c00000c0d0e7389 */ /* 0x00006400000c000b */
[----:B01----:R-:W-:Y:S05]  /*14e0*/  ENDCOLLECTIVE ;  /* 0x000000000000791b */ /* 0x003fea0003800000 */
.L_x_32735:
[----:B------:R-:W-:Y:S01]  /*14f0*/  HFMA2 R12, -RZ, RZ, 0, 5.9604644775390625e-08 ;  /* 0x00000001ff0c7431 */ /* 0x000fe200000001ff */
[----:B------:R-:W-:Y:S02]  /*1500*/  FMNMX R3, R2, R14, !PT ;  /* 0x0000000e02037209 */ /* 0x000fe40007800000 */
[----:B------:R-:W-:Y:S02]  /*1510*/  MOV R2, 0x437c0000 ;  /* 0x437c000000027802 */ /* 0x000fe40000000f00 */
[----:B------:R-:W-:-:S07]  /*1520*/  MOV R13, R3 ;  /* 0x00000003000d7202 */ /* 0x000fce0000000f00 */
[----:B------:R-:W-:Y:S05]  /*1530*/  WARPSYNC.COLLECTIVE R15, `(.L_x_32736) ;  /* 0x000000000f087348 */ /* 0x000fea0003c00000 */
[----:B------:R0:W1:Y:S02]  /*1540*/  SHFL.BFLY P6, R14, R13, R12, R11 ;  /* 0x0c00000c0d0e7389 */ /* 0x00006400000c000b */
[----:B01----:R-:W-:Y:S05]  /*1550*/  ENDCOLLECTIVE ;  /* 0x000000000000791b */ /* 0x003fea0003800000 */
.L_x_32736:
        /* <DEDUP_REMOVED lines=21> */
[----:B------:R-:W-:Y:S01]  /*16b0*/  SHF.L.U32 R11, R11, 0x17, RZ ;  /* 0x000000170b0b7819 */ /* 0x000fe200000006ff */
[----:B------:R-:W-:Y:S02]  /*16c0*/  IMAD.SHL.U32 R16, R5, 0x800000, RZ ;  /* 0x0080000005107824 */ /* 0x000fe400078e00ff */
[----:B------:R-:W-:Y:S01]  /*16d0*/  FFMA R13, R4, 1.4426950216293334961, -R13 ;  /* 0x3fb8aa3b040d7823 */ /* 0x000fe2000000080d */
[----:B------:R-:W-:-:S03]  /*16e0*/  FFMA R17, R6, 1.4426950216293334961, -R15 ;  /* 0x3fb8aa3b06117823 */ /* 0x000fc6000000080f */
[----:B------:R-:W-:Y:S01]  /*16f0*/  FFMA R15, R4, 1.925963033500011079e-08, R13 ;  /* 0x32a57060040f7823 */ /* 0x000fe2000000000d */
[----:B------:R-:W-:Y:S01]  /*1700*/  FFMA R13, R6, 1.925963033500011079e-08, R17 ;  /* 0x32a57060060d7823 */ /* 0x000fe20000000011 */
[----:B------:R-:W-:Y:S01]  /*1710*/  FFMA.SAT R17, R10, R3, 0.5 ;  /* 0x3f0000000a117423 */ /* 0x000fe20000002003 */
[-C--:B------:R-:W-:Y:S01]  /*1720*/  FFMA.RM R3, R21, R2.reuse, 12582913 ;  /* 0x4b40000115037423 */ /* 0x080fe20000004002 */
[----:B------:R-:W0:Y:S02]  /*1730*/  MUFU.EX2 R6, R22 ;  /* 0x0000001600067308 */ /* 0x000e240000000800 */
[-C--:B------:R-:W-:Y:S01]  /*1740*/  FFMA.RM R4, R17, R2.reuse, 12582913 ;  /* 0x4b40000111047423 */ /* 0x080fe20000004002 */
[----:B------:R-:W-:Y:S01]  /*1750*/  FFMA.RM R2, R23, R2, 12582913 ;  /* 0x4b40000117027423 */ /* 0x000fe20000004002 */
[----:B------:R-:W-:Y:S02]  /*1760*/  FADD R21, R3, -12583039 ;  /* 0xcb40007f03157421 */ /* 0x000fe40000000000 */
[----:B------:R-:W-:Y:S01]  /*1770*/  FADD R17, R4, -12583039 ;  /* 0xcb40007f04117421 */ /* 0x000fe20000000000 */
[----:B------:R-:W-:Y:S01]  /*1780*/  FADD R23, R2, -12583039 ;  /* 0xcb40007f02177421 */ /* 0x000fe20000000000 */
[----:B------:R-:W-:Y:S01]  /*1790*/  FFMA R21, R12, 1.4426950216293334961, -R21 ;  /* 0x3fb8aa3b0c157823 */ /* 0x000fe20000000815 */
[----:B------:R-:W-:Y:S01]  /*17a0*/  MUFU.EX2 R13, R13 ;  /* 0x0000000d000d7308 */ /* 0x000fe20000000800 */
[----:B------:R-:W-:Y:S01]  /*17b0*/  FFMA R17, R10, 1.4426950216293334961, -R17 ;  /* 0x3fb8aa3b0a117823 */ /* 0x000fe20000000811 */
[----:B------:R-:W-:Y:S01]  /*17c0*/  FFMA R23, R14, 1.4426950216293334961, -R23 ;  /* 0x3fb8aa3b0e177823 */ /* 0x000fe20000000817 */
[----:B------:R-:W-:-:S02]  /*17d0*/  FFMA R21, R12, 1.925963033500011079e-08, R21 ;  /* 0x32a570600c157823 */ /* 0x000fc40000000015 */
[----:B------:R-:W-:Y:S01]  /*17e0*/  FFMA R17, R10, 1.925963033500011079e-08, R17 ;  /* 0x32a570600a117823 */ /* 0x000fe20000000011 */
[----:B------:R-:W-:Y:S02]  /*17f0*/  FFMA R23, R14, 1.925963033500011079e-08, R23 ;  /* 0x32a570600e177823 */ /* 0x000fe40000000017 */
[----:B------:R1:W2:Y:S08]  /*1800*/  MUFU.EX2 R10, R15 ;  /* 0x0000000f000a7308 */ /* 0x0002b00000000800 */
[----:B------:R-:W3:Y:S01]  /*1810*/  MUFU.EX2 R12, R17 ;  /* 0x00000011000c7308 */ /* 0x000ee20000000800 */
[----:B-1----:R-:W-:-:S05]  /*1820*/  SHF.L.U32 R15, R0, 0x17, RZ ;  /* 0x00000017000f7819 */ /* 0x002fca00000006ff */
[----:B0-----:R-:W-:Y:S01]  /*1830*/  FMUL R6, R15, R6 ;  /* 0x000000060f067220 */ /* 0x001fe20000400000 */
[----:B------:R-:W-:Y:S01]  /*1840*/  SHF.L.U32 R15, R4, 0x17, RZ ;  /* 0x00000017040f7819 */ /* 0x000fe200000006ff */
[----:B------:R-:W0:Y:S01]  /*1850*/  MUFU.EX2 R14, R21 ;  /* 0x00000015000e7308 */ /* 0x000e220000000800 */
[----:B--2---:R-:W-:Y:S01]  /*1860*/  FMUL R5, R11, R10 ;  /* 0x0000000a0b057220 */ /* 0x004fe20000400000 */
[----:B------:R-:W-:Y:S01]  /*1870*/  FADD R0, RZ, R6 ;  /* 0x00000006ff007221 */ /* 0x000fe20000000000 */
[----:B------:R-:W-:Y:S01]  /*1880*/  FMUL R4, R16, R13 ;  /* 0x0000000d10047220 */ /* 0x000fe20000400000 */
[----:B------:R-:W-:Y:S02]  /*1890*/  SHF.L.U32 R13, R3, 0x17, RZ ;  /* 0x00000017030d7819 */ /* 0x000fe400000006ff */
[----:B------:R-:W-:Y:S01]  /*18a0*/  FADD R11, R0, R5 ;  /* 0x00000005000b7221 */ /* 0x000fe20000000000 */
[----:B------:R-:W-:Y:S01]  /*18b0*/  SHF.L.U32 R10, R2, 0x17, RZ ;  /* 0x00000017020a7819 */ /* 0x000fe200000006ff */
[----:B------:R-:W1:Y:S01]  /*18c0*/  MUFU.EX2 R23, R23 ;  /* 0x0000001700177308 */ /* 0x000e620000000800 */
[----:B---3--:R-:W-:Y:S01]  /*18d0*/  FMUL R3, R15, R12 ;  /* 0x0000000c0f037220 */ /* 0x008fe20000400000 */
[----:B------:R-:W-:Y:S01]  /*18e0*/  FADD R0, R11, R4 ;  /* 0x000000040b007221 */ /* 0x000fe20000000000 */
[----:B------:R-:W-:Y:S01]  /*18f0*/  IMAD.MOV.U32 R12, RZ, RZ, 0x10 ;  /* 0x00000010ff0c7424 */ /* 0x000fe200078e00ff */
[----:B------:R-:W-:-:S02]  /*1900*/  MOV R15, 0xffffffff ;  /* 0xffffffff000f7802 */ /* 0x000fc40000000f00 */
        /* <DEDUP_REMOVED lines=9> */
.L_x_32737:
[----:B------:R-:W-:Y:S02]  /*19a0*/  IMAD.MOV.U32 R12, RZ, RZ, 0x8 ;  /* 0x00000008ff0c7424 */ /* 0x000fe400078e00ff */
[----:B------:R-:W-:-:S05]  /*19b0*/  FADD R10, R13, R14 ;  /* 0x0000000e0d0a7221 */ /* 0x000fca0000000000 */
[----:B------:R-:W-:-:S07]  /*19c0*/  MOV R13, R10 ;  /* 0x0000000a000d7202 */ /* 0x000fce0000000f00 */
[----:B------:R-:W-:Y:S05]  /*19d0*/  WARPSYNC.COLLECTIVE R15, `(.L_x_32738) ;  /* 0x000000000f087348 */ /* 0x000fea0003c00000 */
[----:B------:R0:W1:Y:S02]  /*19e0*/  SHFL.BFLY P6, R14, R13, R12, R11 ;  /* 0x0c00000c0d0e7389 */ /* 0x00006400000c000b */
[----:B01----:R-:W-:Y:S05]  /*19f0*/  ENDCOLLECTIVE ;  /* 0x000000000000791b */ /* 0x003fea0003800000 */
.L_x_32738:
[----:B------:R-:W-:Y:S02]  /*1a00*/  HFMA2 R12, -RZ, RZ, 0, 2.384185791015625e-07 ;  /* 0x00000004ff0c7431 */ /* 0x000fe400000001ff */
[----:B------:R-:W-:-:S05]  /*1a10*/  FADD R16, R10, R14 ;  /* 0x0000000e0a107221 */ /* 0x000fca0000000000 */
[----:B------:R-:W-:-:S07]  /*1a20*/  MOV R13, R16 ;  /* 0x00000010000d7202 */ /* 0x000fce0000000f00 */
[----:B------:R-:W-:Y:S05]  /*1a30*/  WARPSYNC.COLLECTIVE R15, `(.L_x_32739) ;  /* 0x000000000f087348 */ /* 0x000fea0003c00000 */
[----:B------:R0:W1:Y:S02]  /*1a40*/  SHFL.BFLY P6, R14, R13, R12, R11 ;  /* 0x0c00000c0d0e7389 */ /* 0x00006400000c000b */
[----:B01----:R-:W-:Y:S05]  /*1a50*/  ENDCOLLECTIVE ;  /* 0x000000000000791b */ /* 0x003fea0003800000 */
.L_x_32739:
[----:B------:R-:W-:Y:S02]  /*1a60*/  IMAD.MOV.U32 R12, RZ, RZ, 0x2 ;  /* 0x00000002ff0c7424 */ /* 0x000fe400078e00ff */
[----:B------:R-:W-:-:S05]  /*1a70*/  FADD R17, R16, R14 ;  /* 0x0000000e10117221 */ /* 0x000fca0000000000 */
[----:B------:R-:W-:-:S07]  /*1a80*/  MOV R13, R17 ;  /* 0x00000011000d7202 */ /* 0x000fce0000000f00 */
[----:B------:R-:W-:Y:S05]  /*1a90*/  WARPSYNC.COLLECTIVE R15, `(.L_x_32740) ;  /* 0x000000000f087348 */ /* 0x000fea0003c00000 */
[----:B------:R0:W1:Y:S02]  /*1aa0*/  SHFL.BFLY P6, R14, R13, R12, R11 ;  /* 0x0c00000c0d0e7389 */ /* 0x00006400000c000b */
[----:B01----:R-:W-:Y:S05]  /*1ab0*/  ENDCOLLECTIVE ;  /* 0x000000000000791b */ /* 0x003fea0003800000 */
.L_x_32740:
[----:B------:R-:W-:Y:S02]  /*1ac0*/  HFMA2 R12, -RZ, RZ, 0, 5.9604644775390625e-08 ;  /* 0x00000001ff0c7431 */ /* 0x000fe400000001ff */
[----:B------:R-:W-:-:S05]  /*1ad0*/  FADD R21, R17, R14 ;  /* 0x0000000e11157221 */ /* 0x000fca0000000000 */
[----:B------:R-:W-:-:S07]  /*1ae0*/  MOV R13, R21 ;  /* 0x00000015000d7202 */ /* 0x000fce0000000f00 */
[----:B------:R-:W-:Y:S05]  /*1af0*/  WARPSYNC.COLLECTIVE R15, `(.L_x_32741) ;  /* 0x000000000f087348 */ /* 0x000fea0003c00000 */
[----:B------:R0:W1:Y:S02]  /*1b00*/  SHFL.BFLY P6, R14, R13, R12, R11 ;  /* 0x0c00000c0d0e7389 */ /* 0x00006400000c000b */
[----:B01----:R-:W-:Y:S05]  /*1b10*/  ENDCOLLECTIVE ;  /* 0x000000000000791b */ /* 0x003fea0003800000 */
.L_x_32741:
[----:B------:R-:W-:Y:S05]  /*1b20*/  BRA `(.L_x_32742) ;  /* 0xfffffff000207947 */ /* 0x000fea000383ffff */
        .weak           $__internal_529_$__cuda_sm3x_div_rn_noftz_f32_slowpath
        .type           $__internal_529_$__cuda_sm3x_div_rn_noftz_f32_slowpath,@function
        .size           $__internal_529_$__cuda_sm3x_div_rn_noftz_f32_slowpath,(.L_x_37906 - $__internal_529_$__cuda_sm3x_div_rn_noftz_f32_slowpath)
$__internal_529_$__cuda_sm3x_div_rn_noftz_f32_slowpath:
        /* <DEDUP_REMOVED lines=34> */
.L_x_32744:
        /* <DEDUP_REMOVED lines=51> */
.L_x_32751:
[----:B------:R-:W-:-:S04]  /*2080*/  LOP3.LUT R6, R6, 0x80000000, RZ, 0xc0, !PT ;  /* 0x8000000006067812 */ /* 0x000fc800078ec0ff */
[----:B------:R-:W-:Y:S01]  /*2090*/  LOP3.LUT R6, R6, 0x7f800000, RZ, 0xfc, !PT ;  /* 0x7f80000006067812 */ /* 0x000fe200078efcff */
[----:B------:R-:W-:Y:S06]  /*20a0*/  BRA `(.L_x_32752) ;  /* 0x0000000000047947 */ /* 0x000fec0003800000 */
.L_x_32750:
[----:B------:R-:W-:-:S07]  /*20b0*/  LEA R6, R25, R6, 0x17 ;  /* 0x0000000619067211 */ /* 0x000fce00078eb8ff */
.L_x_32752:
[----:B------:R-:W-:Y:S05]  /*20c0*/  BSYNC.RECONVERGENT B2 ;  /* 0x0000000000027941 */ /* 0x000fea0003800200 */
.L_x_32749:
[----:B------:R-:W-:Y:S05]  /*20d0*/  BRA `(.L_x_32753) ;  /* 0x0000000000207947 */ /* 0x000fea0003800000 */
.L_x_32748:
[----:B------:R-:W-:-:S04]  /*20e0*/  LOP3.LUT R6, R11, 0x80000000, R6, 0x48, !PT ;  /* 0x800000000b067812 */ /* 0x000fc800078e4806 */
[----:B------:R-:W-:Y:S01]  /*20f0*/  LOP3.LUT R6, R6, 0x7f800000, RZ, 0xfc, !PT ;  /* 0x7f80000006067812 */ /* 0x000fe200078efcff */
[----:B------:R-:W-:Y:S06]  /*2100*/  BRA `(.L_x_32753) ;  /* 0x0000000000147947 */ /* 0x000fec0003800000 */
.L_x_32747:
[----:B------:R-:W-:Y:S01]  /*2110*/  LOP3.LUT R6, R11, 0x80000000, R6, 0x48, !PT ;  /* 0x800000000b067812 */ /* 0x000fe200078e4806 */
[----:B------:R-:W-:Y:S06]  /*2120*/  BRA `(.L_x_32753) ;  /* 0x00000000000c7947 */ /* 0x000fec0003800000 */
.L_x_32746:
[----:B------:R-:W0:Y:S01]  /*2130*/  MUFU.RSQ R6, -QNAN ;  /* 0xffc0000000067908 */ /* 0x000e220000001400 */
[----:B------:R-:W-:Y:S05]  /*2140*/  BRA `(.L_x_32753) ;  /* 0x0000000000047947 */ /* 0x000fea0003800000 */
.L_x_32745:
[----:B------:R-:W-:-:S07]  /*2150*/  FADD.FTZ R6, R6, R11 ;  /* 0x0000000b06067221 */ /* 0x000fce0000010000 */
.L_x_32753:
[----:B------:R-:W-:Y:S05]  /*2160*/  BSYNC.RECONVERGENT B1 ;  /* 0x0000000000017941 */ /* 0x000fea0003800200 */
.L_x_32743:
[----:B------:R-:W-:Y:S01]  /*2170*/  HFMA2 R11, -RZ, RZ, 0, 0 ;  /* 0x00000000ff0b7431 */ /* 0x000fe200000001ff */
[----:B------:R-:W-:-:S04]  /*2180*/  MOV R10, R15 ;  /* 0x0000000f000a7202 */ /* 0x000fc80000000f00 */
[----:B0-----:R-:W-:Y:S05]  /*2190*/  RET.REL.NODEC R10 `(_Z15SoftmaxWarpImplI24ElementwiseScaleMaskLoadIffbE11DirectStoreIffEfLi1ELi6ELi32ELi1ELb0EL9Algorithm0EEvT_T0_ll) ;  /* 0xffffffdc0a987950 */ /* 0x001fea0003c3ffff */
.L_x_32754:
        /* <DEDUP_REMOVED lines=14> */
.L_x_37906:


//--------------------- .text._Z15SoftmaxWarpImplI24ElementwiseScaleMaskLoadIffbE11DirectStoreIffEfLi1ELi5ELi32ELi1ELb1EL9Algorithm0EEvT_T0_ll --------------------------
	.section	.text._Z15SoftmaxWarpImplI24ElementwiseScaleMaskLoadIffbE11DirectStoreIffEfLi1ELi5ELi32ELi1ELb1EL9Algorithm0EEvT_T0_ll,"ax",@progbits
	.align	128
        .global         _Z15SoftmaxWarpImplI24ElementwiseScaleMaskLoadIffbE11DirectStoreIffEfLi1ELi5ELi32ELi1ELb1EL9Algorithm0EEvT_T0_ll
        .type           _Z15SoftmaxWarpImplI24ElementwiseScaleMaskLoadIffbE11DirectStoreIffEfLi1ELi5ELi32ELi1ELb1EL9Algorithm0EEvT_T0_ll,@function
        .size           _Z15SoftmaxWarpImplI24ElementwiseScaleMaskLoadIffbE11DirectStoreIffEfLi1ELi5ELi32ELi1ELb1EL9Algorithm0EEvT_T0_ll,(.L_x_37907 - _Z15SoftmaxWarpImplI24ElementwiseScaleMaskLoadIffbE11DirectStoreIffEfLi1ELi5ELi32ELi1ELb1EL9Algorithm0EEvT_T0_ll)
        .other          _Z15SoftmaxWarpImplI24ElementwiseScaleMaskLoadIffbE11DirectStoreIffEfLi1ELi5ELi32ELi1ELb1EL9Algorithm0EEvT_T0_ll,@"STO_CUDA_ENTRY STV_DEFAULT"
_Z15SoftmaxWarpImplI24ElementwiseScaleMaskLoadIffbE11DirectStoreIffEfLi1ELi5ELi32ELi1ELb1EL9Algorithm0EEvT_T0_ll:
.text._Z15SoftmaxWarpImplI24ElementwiseScaleMaskLoadIffbE11DirectStoreIffEfLi1ELi5ELi32ELi1ELb1EL9Algorithm0EEvT_T0_ll:
        /* <DEDUP_REMOVED lines=26> */
.L_x_32755:
        /* <DEDUP_REMOVED lines=17> */
[----:B------:R-:W-:-:S07]  /*02b0*/  IADD3 R18, PT, PT, R16, 0x80, RZ ;  /* 0x0000008010127810 */ /* 0x000fce0007ffe0ff */
.L_x_32768:
[----:B------:R-:W-:Y:S01]  /*02c0*/  ISETP.GE.U32.AND P0, PT, R16, UR44, PT ;  /* 0x0000002c10007c0c */ /* 0x000fe2000bf06070 */
[----:B------:R-:W-:Y:S01]  /*02d0*/  IMAD R3, R8, UR48, RZ ;  /* 0x0000003008037c24 */ /* 0x000fe2000f8e02ff */
[----:B------:R-:W-:Y:S01]  /*02e0*/  ISETP.GE.U32.AND P1, PT, R22, UR44, PT ;  /* 0x0000002c16007c0c */ /* 0x000fe2000bf26070 */
[----:B--2---:R-:W-:Y:S01]  /*02f0*/  IMAD.MOV.U32 R17, RZ, RZ, RZ ;  /* 0x000000ffff117224 */ /* 0x004fe200078e00ff */
[----:B------:R-:W-:Y:S01]  /*0300*/  ISETP.GE.AND.EX P0, PT, RZ, UR45, PT, P0 ;  /* 0x0000002dff007c0c */ /* 0x000fe2000bf06300 */
[C---:B------:R-:W-:Y:S01]  /*0310*/  IMAD R3, R10.reuse, UR49, R3 ;  /* 0x000000310a037c24 */ /* 0x040fe2000f8e0203 */
[----:B------:R-:W-:Y:S01]  /*0320*/  ISETP.GE.U32.AND P2, PT, R21, UR44, PT ;  /* 0x0000002c15007c0c */ /* 0x000fe2000bf46070 */
[----:B------:R-:W-:Y:S01]  /*0330*/  IMAD.WIDE.U32 R12, R10, UR48, R16 ;  /* 0x000000300a0c7c25 */ /* 0x000fe2000f8e0010 */
[----:B------:R-:W-:Y:S02]  /*0340*/  ISETP.GE.AND.EX P1, PT, RZ, UR45, PT, P1 ;  /* 0x0000002dff007c0c */ /* 0x000fe4000bf26310 */
[----:B------:R-:W-:-:S02]  /*0350*/  ISETP.GE.AND.EX P2, PT, RZ, UR45, PT, P2 ;  /* 0x0000002dff007c0c */ /* 0x000fc4000bf46320 */
[----:B------:R-:W-:Y:S02]  /*0360*/  IADD3 R3, PT, PT, R13, R3, RZ ;  /* 0x000000030d037210 */ /* 0x000fe40007ffe0ff */
[----:B------:R-:W-:Y:S02]  /*0370*/  IADD3 R4, P5, PT, R12, UR42, RZ ;  /* 0x0000002a0c047c10 */ /* 0x000fe4000ffbe0ff */
[----:B------:R-:W-:Y:S01]  /*0380*/  ISETP.GE.U32.AND P3, PT, R20, UR44, PT ;  /* 0x0000002c14007c0c */ /* 0x000fe2000bf66070 */
[----:B0-----:R-:W0:Y:S01]  /*0390*/  @!P0 LDC R24, c[0x0][0x39c] ;  /* 0x0000e700ff188b82 */ /* 0x001e220000000800 */
[C---:B-1----:R-:W-:Y:S02]  /*03a0*/  @!P0 R2UR UR6, R6.reuse ;  /* 0x00000000060682ca */ /* 0x042fe400000e0000 */
[----:B------:R-:W-:Y:S02]  /*03b0*/  @!P0 R2UR UR7, R7 ;  /* 0x00000000070782ca */ /* 0x000fe400000e0000 */
[----:B------:R-:W-:-:S02]  /*03c0*/  @!P0 R2UR UR4, R6 ;  /* 0x00000000060482ca */ /* 0x000fc400000e0000 */
[----:B------:R-:W-:Y:S01]  /*03d0*/  @!P0 R2UR UR5, R7 ;  /* 0x00000000070582ca */ /* 0x000fe200000e0000 */
[----:B------:R-:W1:Y:S01]  /*03e0*/  @!P1 LDC R25, c[0x0][0x39c] ;  /* 0x0000e700ff199b82 */ /* 0x000e620000000800 */
[----:B------:R-:W-:Y:S02]  /*03f0*/  IADD3.X R5, PT, PT, R3, UR43, RZ, P5, !PT ;  /* 0x0000002b03057c10 */ /* 0x000fe4000affe4ff */
[----:B------:R-:W-:Y:S02]  /*0400*/  @!P1 R2UR UR8, R6 ;  /* 0x00000000060892ca */ /* 0x000fe400000e0000 */
[----:B------:R-:W-:Y:S02]  /*0410*/  @!P1 R2UR UR9, R7 ;  /* 0x00000000070992ca */ /* 0x000fe400000e0000 */
[----:B------:R-:W-:Y:S01]  /*0420*/  ISETP.GE.U32.AND P4, PT, R18, UR44, PT ;  /* 0x0000002c12007c0c */ /* 0x000fe2000bf86070 */
[----:B------:R-:W2:Y:S01]  /*0430*/  @!P0 LDG.E.U8 R26, desc[UR6][R4.64] ;  /* 0x00000006041a8981 */ /* 0x000ea2000c1e1100 */
[----:B------:R-:W-:Y:S01]  /*0440*/  ISETP.GE.AND.EX P3, PT, RZ, UR45, PT, P3 ;  /* 0x0000002dff007c0c */ /* 0x000fe2000bf66330 */
[----:B------:R-:W3:Y:S01]  /*0450*/  @!P2 LDC R28, c[0x0][0x39c] ;  /* 0x0000e700ff1cab82 */ /* 0x000ee20000000800 */
[----:B------:R-:W-:-:S02]  /*0460*/  LEA R2, P5, R12, UR40, 0x2 ;  /* 0x000000280c027c11 */ /* 0x000fc4000f8a10ff */
[----:B------:R-:W-:Y:S02]  /*0470*/  @!P2 R2UR UR10, R6 ;  /* 0x00000000060aa2ca */ /* 0x000fe400000e0000 */
[C---:B------:R-:W-:Y:S02]  /*0480*/  @!P2 R2UR UR11, R7.reuse ;  /* 0x00000000070ba2ca */ /* 0x040fe400000e0000 */
[----:B------:R-:W-:Y:S01]  /*0490*/  ISETP.GE.AND.EX P4, PT, RZ, UR45, PT, P4 ;  /* 0x0000002dff007c0c */ /* 0x000fe2000bf86340 */
[----:B------:R-:W4:Y:S01]  /*04a0*/  @!P1 LDG.E.U8 R17, desc[UR8][R4.64+0x20] ;  /* 0x0000200804119981 */ /* 0x000f22000c1e1100 */
[----:B------:R-:W-:Y:S02]  /*04b0*/  LEA.HI.X R3, R12, UR41, R3, 0x2, P5 ;  /* 0x000000290c037c11 */ /* 0x000fe4000a8f1403 */
[C---:B------:R-:W-:Y:S01]  /*04c0*/  @!P1 R2UR UR6, R6.reuse ;  /* 0x00000000060692ca */ /* 0x040fe200000e0000 */
[----:B------:R-:W5:Y:S01]  /*04d0*/  @!P3 LDC R27, c[0x0][0x39c] ;  /* 0x0000e700ff1bbb82 */ /* 0x000f620000000800 */
[----:B------:R-:W-:Y:S01]  /*04e0*/  @!P1 R2UR UR7, R7 ;  /* 0x00000000070792ca */ /* 0x000fe200000e0000 */
[----:B------:R-:W0:Y:S01]  /*04f0*/  @!P0 LDG.E R11, desc[UR4][R2.64] ;  /* 0x00000004020b8981 */ /* 0x000e22000c1e1900 */
[----:B------:R-:W-:-:S02]  /*0500*/  @!P2 R2UR UR4, R6 ;  /* 0x000000000604a2ca */ /* 0x000fc400000e0000 */
[C---:B------:R-:W-:Y:S01]  /*0510*/  @!P2 R2UR UR5, R7.reuse ;  /* 0x000000000705a2ca */ /* 0x040fe200000e0000 */
[----:B------:R-:W3:Y:S01]  /*0520*/  @!P2 LDG.E.U8 R15, desc[UR10][R4.64+0x40] ;  /* 0x0000400a040fa981 */ /* 0x000ee2000c1e1100 */
[C---:B------:R-:W-:Y:S02]  /*0530*/  @!P3 R2UR UR8, R6.reuse ;  /* 0x000000000608b2ca */ /* 0x040fe400000e0000 */
[C---:B------:R-:W-:Y:S02]  /*0540*/  @!P3 R2UR UR9, R7.reuse ;  /* 0x000000000709b2ca */ /* 0x040fe400000e0000 */
[C---:B------:R-:W-:Y:S02]  /*0550*/  @!P4 R2UR UR10, R6.reuse ;  /* 0x00000000060ac2ca */ /* 0x040fe400000e0000 */
[----:B------:R-:W-:Y:S01]  /*0560*/  @!P4 R2UR UR11, R7 ;  /* 0x00000000070bc2ca */ /* 0x000fe200000e0000 */
[----:B------:R-:W1:Y:S01]  /*0570*/  @!P1 LDG.E R14, desc[UR6][R2.64+0x80] ;  /* 0x00008006020e9981 */ /* 0x000e62000c1e1900 */
[----:B------:R-:W-:-:S02]  /*0580*/  @!P3 R2UR UR6, R6 ;  /* 0x000000000606b2ca */ /* 0x000fc400000e0000 */
[C---:B------:R-:W-:Y:S01]  /*0590*/  @!P3 R2UR UR7, R7.reuse ;  /* 0x000000000707b2ca */ /* 0x040fe200000e0000 */
[----:B------:R-:W5:Y:S01]  /*05a0*/  @!P2 LDG.E R9, desc[UR4][R2.64+0x100] ;  /* 0x000100040209a981 */ /* 0x000f62000c1e1900 */
[----:B------:R-:W-:Y:S02]  /*05b0*/  @!P4 R2UR UR4, R6 ;  /* 0x000000000604c2ca */ /* 0x000fe400000e0000 */
[----:B------:R-:W-:Y:S01]  /*05c0*/  @!P4 R2UR UR5, R7 ;  /* 0x000000000705c2ca */ /* 0x000fe200000e0000 */
[----:B------:R-:W5:Y:S04]  /*05d0*/  @!P3 LDG.E.U8 R0, desc[UR8][R4.64+0x60] ;  /* 0x000060080400b981 */ /* 0x000f68000c1e1100 */
[----:B------:R2:W5:Y:S04]  /*05e0*/  @!P4 LDG.E.U8 R13, desc[UR10][R4.64+0x80] ;  /* 0x0000800a040dc981 */ /* 0x000568000c1e1100 */
[----:B------:R-:W5:Y:S04]  /*05f0*/  @!P3 LDG.E R12, desc[UR6][R2.64+0x180] ;  /* 0x00018006020cb981 */ /* 0x000f68000c1e1900 */
[----:B------:R2:W5:Y:S01]  /*0600*/  @!P4 LDG.E R23, desc[UR4][R2.64+0x200] ;  /* 0x000200040217c981 */ /* 0x000562000c1e1900 */
[----:B------:R-:W-:Y:S01]  /*0610*/  UMOV UR4, 0xffffffff ;  /* 0xffffffff00047882 */ /* 0x000fe20000000000 */
[----:B--2---:R-:W-:Y:S01]  /*0620*/  IMAD.MOV.U32 R5, RZ, RZ, -0x800000 ;  /* 0xff800000ff057424 */ /* 0x004fe200078e00ff */
[----:B------:R-:W-:-:S02]  /*0630*/  MOV R3, 0xff800000 ;  /* 0xff80000000037802 */ /* 0x000fc40000000f00 */
[----:B------:R-:W-:Y:S02]  /*0640*/  ISETP.NE.OR P5, PT, R26, RZ, P0 ;  /* 0x000000ff1a00720c */ /* 0x000fe400007a5670 */
[----:B----4-:R-:W-:Y:S01]  /*0650*/  ISETP.NE.OR P6, PT, R17, RZ, P1 ;  /* 0x000000ff1100720c */ /* 0x010fe20000fc5670 */
[----:B0-----:R-:W-:Y:S02]  /*0660*/  @!P0 FMUL R11, R11, R24 ;  /* 0x000000180b0b8220 */ /* 0x001fe40000400000 */
[----:B------:R-:W0:Y:S08]  /*0670*/  @!P4 LDC R24, c[0x0][0x39c] ;  /* 0x0000e700ff18cb82 */ /* 0x000e300000000800 */
[----:B------:R-:W2:Y:S01]  /*0680*/  @!P5 LDC R11, c[0x0][0x398] ;  /* 0x0000e600ff0bdb82 */ /* 0x000ea20000000800 */
[----:B---3--:R-:W-:Y:S01]  /*0690*/  ISETP.NE.OR P5, PT, R15, RZ, P2 ;  /* 0x000000ff0f00720c */ /* 0x008fe200017a5670 */
[----:B-1----:R-:W-:Y:S01]  /*06a0*/  @!P1 FMUL R14, R14, R25 ;  /* 0x000000190e0e9220 */ /* 0x002fe20000400000 */
[----:B-----5:R-:W-:-:S05]  /*06b0*/  @!P2 FMUL R2, R9, R28 ;  /* 0x0000001c0902a220 */ /* 0x020fca0000400000 */
[----:B------:R-:W1:Y:S01]  /*06c0*/  @!P6 LDC R14, c[0x0][0x398] ;  /* 0x0000e600ff0eeb82 */ /* 0x000e620000000800 */
[----:B------:R-:W-:-:S07]  /*06d0*/  ISETP.NE.OR P6, PT, R0, RZ, P3 ;  /* 0x000000ff0000720c */ /* 0x000fce0001fc5670 */
[----:B------:R-:W3:Y:S01]  /*06e0*/  @!P5 LDC R2, c[0x0][0x398] ;  /* 0x0000e600ff02db82 */ /* 0x000ee20000000800 */
[----:B------:R-:W-:Y:S01]  /*06f0*/  ISETP.NE.OR P5, PT, R13, RZ, P4 ;  /* 0x000000ff0d00720c */ /* 0x000fe200027a5670 */
[----:B------:R-:W-:Y:S01]  /*0700*/  @!P3 FMUL R12, R12, R27 ;  /* 0x0000001b0c0cb220 */ /* 0x000fe20000400000 */
[----:B0-----:R-:W-:-:S05]  /*0710*/  @!P4 FMUL R0, R23, R24 ;  /* 0x000000181700c220 */ /* 0x001fca0000400000 */
[----:B------:R-:W0:Y:S01]  /*0720*/  @!P6 LDC R12, c[0x0][0x398] ;  /* 0x0000e600ff0ceb82 */ /* 0x000e220000000800 */
[----:B------:R-:W-:-:S07]  /*0730*/  IMAD.MOV.U32 R13, RZ, RZ, -0x800000 ;  /* 0xff800000ff0d7424 */ /* 0x000fce00078e00ff */
[----:B------:R-:W4:Y:S01]  /*0740*/  @!P5 LDC R0, c[0x0][0x398] ;  /* 0x0000e600ff00db82 */ /* 0x000f220000000800 */
[----:B--2---:R-:W-:-:S04]  /*0750*/  @!P0 FMNMX R13, R11, -INF , !PT ;  /* 0xff8000000b0d8809 */ /* 0x004fc80007800000 */
[----:B-1----:R-:W-:-:S04]  /*0760*/  @!P1 FMNMX R13, R13, R14, !PT ;  /* 0x0000000e0d0d9209 */ /* 0x002fc80007800000 */
[----:B---3--:R-:W-:Y:S01]  /*0770*/  @!P2 FMNMX R13, R13, R2, !PT ;  /* 0x000000020d0da209 */ /* 0x008fe20007800000 */
[----:B------:R-:W-:Y:S01]  /*0780*/  IMAD.MOV.U32 R9, RZ, RZ, -0x800000 ;  /* 0xff800000ff097424 */ /* 0x000fe200078e00ff */
[----:B------:R-:W-:Y:S01]  /*0790*/  MOV R17, 0xff800000 ;  /* 0xff80000000117802 */ /* 0x000fe20000000f00 */
[----:B------:R-:W-:Y:S01]  /*07a0*/  @!P1 IMAD.MOV.U32 R9, RZ, RZ, R14 ;  /* 0x000000ffff099224 */ /* 0x000fe200078e000e */
[----:B------:R-:W-:Y:S02]  /*07b0*/  MOV R23, 0xff800000 ;  /* 0xff80000000177802 */ /* 0x000fe40000000f00 */
[-C--:B0-----:R-:W-:Y:S01]  /*07c0*/  @!P3 FMNMX R13, R13, R12.reuse, !PT ;  /* 0x0000000c0d0db209 */ /* 0x081fe20007800000 */
[----:B------:R-:W-:Y:S01]  /*07d0*/  @!P2 IMAD.MOV.U32 R17, RZ, RZ, R2 ;  /* 0x000000ffff11a224 */ /* 0x000fe200078e0002 */
[----:B------:R-:W-:Y:S02]  /*07e0*/  @!P0 MOV R3, R11 ;  /* 0x0000000b00038202 */ /* 0x000fe40000000f00 */
[----:B------:R-:W-:Y:S01]  /*07f0*/  @!P3 MOV R5, R12 ;  /* 0x0000000c0005b202 */ /* 0x000fe20000000f00 */
[----:B----4-:R-:W-:Y:S01]  /*0800*/  @!P4 IMAD.MOV.U32 R23, RZ, RZ, R0 ;  /* 0x000000ffff17c224 */ /* 0x010fe200078e0000 */
        /* <DEDUP_REMOVED lines=24> */
[----:B------:R-:W-:Y:S01]  /*0990*/  SHF.L.U32 R0, R0, 0x17, RZ ;  /* 0x0000001700007819 */ /* 0x000fe200000006ff */
[----:B------:R-:W-:Y:S01]  /*09a0*/  FFMA R9, R26, 1.4426950216293334961, -R9 ;  /* 0x3fb8aa3b1a097823 */ /* 0x000fe20000000809 */
[----:B------:R-:W-:Y:S01]  /*09b0*/  FFMA.RM R4, R4, R3, 12582913 ;  /* 0x4b40000104047423 */ /* 0x000fe20000004003 */
[----:B------:R-:W-:-:S02]  /*09c0*/  FFMA R13, R24, 1.4426950216293334961, -R13 ;  /* 0x3fb8aa3b180d7823 */ /* 0x000fc4000000080d */
[----:B------:R-:W-:Y:S01]  /*09d0*/  FFMA R15, R26, 1.925963033500011079e-08, R9 ;  /* 0x32a570601a0f7823 */ /* 0x000fe20000000009 */
[C---:B------:R-:W-:Y:S01]  /*09e0*/  FADD R26, -R14.reuse, R5 ;  /* 0x000000050e1a7221 */ /* 0x040fe20000000100 */
[----:B------:R-:W-:Y:S01]  /*09f0*/  FADD R14, -R14, R23 ;  /* 0x000000170e0e7221 */ /* 0x000fe20000000100 */
[----:B------:R-:W-:Y:S01]  /*0a00*/  FFMA R13, R24, 1.925963033500011079e-08, R13 ;  /* 0x32a57060180d7823 */ /* 0x000fe2000000000d */
[----:B------:R-:W-:Y:S01]  /*0a10*/  FADD R17, R4, -12583039 ;  /* 0xcb40007f04117421 */ /* 0x000fe20000000000 */
[-C--:B------:R-:W-:Y:S01]  /*0a20*/  FFMA.SAT R28, R26, R11.reuse, 0.5 ;  /* 0x3f0000001a1c7423 */ /* 0x080fe2000000200b */
[----:B------:R-:W-:Y:S01]  /*0a30*/  FFMA.SAT R24, R14, R11, 0.5 ;  /* 0x3f0000000e187423 */ /* 0x000fe2000000200b */
[----:B------:R0:W1:Y:S01]  /*0a40*/  MUFU.EX2 R5, R15 ;  /* 0x0000000f00057308 */ /* 0x0000620000000800 */
[----:B------:R-:W-:Y:S01]  /*0a50*/  FFMA R17, R12, 1.4426950216293334961, -R17 ;  /* 0x3fb8aa3b0c117823 */ /* 0x000fe20000000811 */
[-C--:B------:R-:W-:Y:S01]  /*0a60*/  FFMA.RM R9, R28, R3.reuse, 12582913 ;  /* 0x4b4000011c097423 */ /* 0x080fe20000004003 */
[----:B------:R-:W-:Y:S01]  /*0a70*/  FFMA.RM R3, R24, R3, 12582913 ;  /* 0x4b40000118037423 */ /* 0x000fe20000004003 */
[----:B------:R-:W-:-:S02]  /*0a80*/  IMAD.SHL.U32 R24, R2, 0x800000, RZ ;  /* 0x0080000002187824 */ /* 0x000fc400078e00ff */
[----:B------:R-:W-:Y:S01]  /*0a90*/  FFMA R11, R12, 1.925963033500011079e-08, R17 ;  /* 0x32a570600c0b7823 */ /* 0x000fe20000000011 */
[----:B------:R-:W-:Y:S01]  /*0aa0*/  FADD R23, R9, -12583039 ;  /* 0xcb40007f09177421 */ /* 0x000fe20000000000 */
[----:B------:R-:W-:Y:S01]  /*0ab0*/  SHF.L.U32 R4, R4, 0x17, RZ ;  /* 0x0000001704047819 */ /* 0x000fe200000006ff */
[----:B------:R-:W2:Y:S01]  /*0ac0*/  MUFU.EX2 R13, R13 ;  /* 0x0000000d000d7308 */ /* 0x000ea20000000800 */
[----:B0-----:R-:W-:Y:S01]  /*0ad0*/  FADD R15, R3, -12583039 ;  /* 0xcb40007f030f7421 */ /* 0x001fe20000000000 */
[----:B------:R-:W-:Y:S01]  /*0ae0*/  FFMA R23, R26, 1.4426950216293334961, -R23 ;  /* 0x3fb8aa3b1a177823 */ /* 0x000fe20000000817 */
[----:B------:R-:W-:Y:S01]  /*0af0*/  IMAD.SHL.U32 R9, R9, 0x800000, RZ ;  /* 0x0080000009097824 */ /* 0x000fe200078e00ff */
[----:B------:R-:W-:Y:S01]  /*0b00*/  SHF.L.U32 R3, R3, 0x17, RZ ;  /* 0x0000001703037819 */ /* 0x000fe200000006ff */
[----:B------:R-:W-:Y:S01]  /*0b10*/  FFMA R15, R14, 1.4426950216293334961, -R15 ;  /* 0x3fb8aa3b0e0f7823 */ /* 0x000fe2000000080f */
[----:B------:R-:W-:Y:S02]  /*0b20*/  FFMA R12, R26, 1.925963033500011079e-08, R23 ;  /* 0x32a570601a0c7823 */ /* 0x000fe40000000017 */
[----:B------:R-:W0:Y:S01]  /*0b30*/  MUFU.EX2 R11, R11 ;  /* 0x0000000b000b7308 */ /* 0x000e220000000800 */
[----:B------:R-:W-:Y:S01]  /*0b40*/  FFMA R14, R14, 1.925963033500011079e-08, R15 ;  /* 0x32a570600e0e7823 */ /* 0x000fe2000000000f */
[----:B-1----:R-:W-:-:S06]  /*0b50*/  FMUL R2, R0, R5 ;  /* 0x0000000500027220 */ /* 0x002fcc0000400000 */
[----:B------:R-:W1:Y:S01]  /*0b60*/  MUFU.EX2 R12, R12 ;  /* 0x0000000c000c7308 */ /* 0x000e620000000800 */
[----:B--2---:R-:W-:Y:S01]  /*0b70*/  FMUL R0, R24, R13 ;  /* 0x0000000d18007220 */ /* 0x004fe20000400000 */
[----:B------:R-:W-:-:S04]  /*0b80*/  FADD R13, RZ, R2 ;  /* 0x00000002ff0d7221 */ /* 0x000fc80000000000 */
[----:B------:R-:W-:Y:S02]  /*0b90*/  FADD R24, R13, R0 ;  /* 0x000000000d187221 */ /* 0x000fe40000000000 */
[----:B------:R-:W2:Y:S01]  /*0ba0*/  MUFU.EX2 R14, R14 ;  /* 0x0000000e000e7308 */ /* 0x000ea20000000800 */
[----:B0-----:R-:W-:Y:S01]  /*0bb0*/  FMUL R5, R4, R11 ;  /* 0x0000000b04057220 */ /* 0x001fe20000400000 */
[----:B-1----:R-:W-:-:S03]  /*0bc0*/  FMUL R4, R9, R12 ;  /* 0x0000000c09047220 */ /* 0x002fc60000400000 */
        /* <DEDUP_REMOVED lines=13> */
.L_x_32780:
        /* <DEDUP_REMOVED lines=11> */
[----:B0-----:R-:W-:Y:S05]  /*0d50*/  CALL.REL.NOINC `($__internal_530_$__cuda_sm3x_div_rn_noftz_f32_slowpath) ;  /* 0x0000000c00507944 */ /* 0x001fea0003c00000 */
[----:B------:R-:W-:-:S07]  /*0d60*/  IMAD.MOV.U32 R11, RZ, RZ, R25 ;  /* 0x000000ffff0b7224 */ /* 0x000fce00078e0019 */
.L_x_32759:
[----:B------:R-:W-:Y:S05]  /*0d70*/  BSYNC.RECONVERGENT B1 ;  /* 0x0000000000017941 */ /* 0x000fea0003800200 */
.L_x_32758:
        /* <DEDUP_REMOVED lines=11> */
[----:B0-----:R-:W-:Y:S05]  /*0e30*/  CALL.REL.NOINC `($__internal_530_$__cuda_sm3x_div_rn_noftz_f32_slowpath) ;  /* 0x0000000c00187944 */ /* 0x001fea0003c00000 */
[----:B------:R-:W-:-:S07]  /*0e40*/  IMAD.MOV.U32 R15, RZ, RZ, R25 ;  /* 0x000000ffff0f7224 */ /* 0x000fce00078e0019 */
.L_x_32761:
[----:B------:R-:W-:Y:S05]  /*0e50*/  BSYNC.RECONVERGENT B1 ;  /* 0x0000000000017941 */ /* 0x000fea0003800200 */
.L_x_32760:
        /* <DEDUP_REMOVED lines=13> */
.L_x_32763:
[----:B------:R-:W-:Y:S05]  /*0f30*/  BSYNC.RECONVERGENT B1 ;  /* 0x0000000000017941 */ /* 0x000fea0003800200 */
.L_x_32762:
        /* <DEDUP_REMOVED lines=13> */
.L_x_32765:
[----:B------:R-:W-:Y:S05]  /*1010*/  BSYNC.RECONVERGENT B1 ;  /* 0x0000000000017941 */ /* 0x000fea0003800200 */
.L_x_32764:
        /* <DEDUP_REMOVED lines=13> */
.L_x_32767:
[----:B------:R-:W-:Y:S05]  /*10f0*/  BSYNC.RECONVERGENT B1 ;  /* 0x0000000000017941 */ /* 0x000fea0003800200 */
.L_x_32766:
        /* <DEDUP_REMOVED lines=37> */
.L_x_32756:
[----:B------:R-:W-:Y:S05]  /*1350*/  EXIT ;  /* 0x000000000000794d */ /* 0x000fea0003800000 */
.L_x_32757:
[----:B------:R-:W-:Y:S01]  /*1360*/  HFMA2 R11, -RZ, RZ, 0, 1.847743988037109375e-06 ;  /* 0x0000001fff0b7431 */ /* 0x000fe200000001ff */
[----:B------:R-:W-:Y:S01]  /*1370*/  BSSY B1, `(.L_x_32769) ;  /* 0x0000006000017945 */ /* 0x000fe20003800000 */
[----:B------:R-:W-:Y:S02]  /*1380*/  IMAD.MOV.U32 R12, RZ, RZ, 0x10 ;  /* 0x00000010ff0c7424 */ /* 0x000fe400078e00ff */
[----:B------:R-:W-:-:S07]  /*1390*/  IMAD.MOV.U32 R15, RZ, RZ, -0x1 ;  /* 0xffffffffff0f7424 */ /* 0x000fce00078e00ff */
[----:B------:R-:W-:Y:S05]  /*13a0*/  WARPSYNC.COLLECTIVE R15, `(.L_x_32770) ;  /* 0x000000000f087348 */ /* 0x000fea0003c00000 */
[----:B------:R0:W1:Y:S02]  /*13b0*/  SHFL.BFLY P6, R14, R13, R12, R11 ;  /* 0x0c00000c0d0e7389 */ /* 0x00006400000c000b */
[----:B01----:R-:W-:Y:S05]  /*13c0*/  ENDCOLLECTIVE ;  /* 0x000000000000791b */ /* 0x003fea0003800000 */
.L_x_32770:
[----:B------:R-:W-:Y:S05]  /*13d0*/  BSYNC B1 ;  /* 0x0000000000017941 */ /* 0x000fea0003800000 */
.L_x_32769:
[----:B------:R-:W-:Y:S01]  /*13e0*/  FMNMX R13, R14, R13, !PT ;  /* 0x0000000d0e0d7209 */ /* 0x000fe20007800000 */
[----:B------:R-:W-:Y:S01]  /*13f0*/  IMAD.MOV.U32 R11, RZ, RZ, 0x1f ;  /* 0x0000001fff0b7424 */ /* 0x000fe200078e00ff */
[----:B------:R-:W-:Y:S02]  /*1400*/  MOV R12, 0x8 ;  /* 0x00000008000c7802 */ /* 0x000fe40000000f00 */
[----:B------:R-:W-:-:S07]  /*1410*/  MOV R15, 0xffffffff ;  /* 0xffffffff000f7802 */ /* 0x000fce0000000f00 */
[----:B------:R-:W-:Y:S05]  /*1420*/  WARPSYNC.COLLECTIVE R15, `(.L_x_32771) ;  /* 0x000000000f087348 */ /* 0x000fea0003c00000 */
[----:B------:R0:W1:Y:S02]  /*1430*/  SHFL.BFLY P6, R14, R13, R12, R11 ;  /* 0x0c00000c0d0e7389 */ /* 0x00006400000c000b */
[----:B01----:R-:W-:Y:S05]  /*1440*/  ENDCOLLECTIVE ;  /* 0x000000000000791b */ /* 0x003fea0003800000 */
.L_x_32771:
[----:B------:R-:W-:Y:S01]  /*1450*/  HFMA2 R12, -RZ, RZ, 0, 2.384185791015625e-07 ;  /* 0x00000004ff0c7431 */ /* 0x000fe200000001ff */
[----:B------:R-:W-:-:S05]  /*1460*/  FMNMX R0, R13, R14, !PT ;  /* 0x0000000e0d007209 */ /* 0x000fca0007800000 */
[----:B------:R-:W-:-:S07]  /*1470*/  IMAD.MOV.U32 R13, RZ, RZ, R0 ;  /* 0x000000ffff0d7224 */ /* 0x000fce00078e0000 */
[----:B------:R-:W-:Y:S05]  /*1480*/  WARPSYNC.COLLECTIVE R15, `(.L_x_32772) ;  /* 0x000000000f087348 */ /* 0x000fea0003c00000 */
[----:B------:R0:W1:Y:S02]  /*1490*/  SHFL.BFLY P6, R14, R13, R12, R11 ;  /* 0x0c00000c0d0e7389 */ /* 0x00006400000c000b */
[----:B01----:R-:W-:Y:S05]  /*14a0*/  ENDCOLLECTIVE ;  /* 0x000000000000791b */ /* 0x003fea0003800000 */
.L_x_32772:
[----:B------:R-:W-:Y:S02]  /*14b0*/  MOV R12, 0x2 ;  /* 0x00000002000c7802 */ /* 0x000fe40000000f00 */
[----:B------:R-:W-:-:S05]  /*14c0*/  FMNMX R2, R0, R14, !PT ;  /* 0x0000000e00027209 */ /* 0x000fca0007800000 */
[----:B------:R-:W-:-:S07]  /*14d0*/  IMAD.MOV.U32 R13, RZ, RZ, R2 ;  /* 0x000000ffff0d7224 */ /* 0x000fce00078e0002 */
[----:B------:R-:W-:Y:S05]  /*14e0*/  WARPSYNC.COLLECTIVE R15, `(.L_x_32773) ;  /* 0x000000000f087348 */ /* 0x000fea0003c00000 */
[----:B------:R0:W1:Y:S02]  /*14f0*/  SHFL.BFLY P6, R14, R13, R12, R11 ;  /* 0x0c00000c0d0e7389 */ /* 0x00006400000c000b */
[----:B01----:R-:W-:Y:S05]  /*1500*/  ENDCOLLECTIVE ;  /* 0x000000000000791b */ /* 0x003fea0003800000 */
.L_x_32773:
[----:B------:R-:W-:Y:S01]  /*1510*/  HFMA2 R12, -RZ, RZ, 0, 5.9604644775390625e-08 ;  /* 0x00000001ff0c7431 */ /* 0x000fe200000001ff */
[----:B------:R-:W-:-:S05]  /*1520*/  FMNMX R4, R2, R14, !PT ;  /* 0x0000000e02047209 */ /* 0x000fca0007800000 */
[----:B------:R-:W-:-:S07]  /*1530*/  IMAD.MOV.U32 R13, RZ, RZ, R4 ;  /* 0x000000ffff0d7224 */ /* 0x000fce00078e0004 */
[----:B------:R-:W-:Y:S05]  /*1540*/  WARPSYNC.COLLECTIVE R15, `(.L_x_32774) ;  /* 0x000000000f087348 */ /* 0x000fea0003c00000 */
[----:B------:R0:W1:Y:S02]  /*1550*/  SHFL.BFLY P6, R14, R13, R12, R11 ;  /* 0x0c00000c0d0e7389 */ /* 0x00006400000c000b */
[----:B01----:R-:W-:Y:S05]  /*1560*/  ENDCOLLECTIVE ;  /* 0x000000000000791b */ /* 0x003fea0003800000 */
.L_x_32774:
[----:B------:R-:W-:Y:S01]  /*1570*/  FMNMX R14, R4, R14, !PT ;  /* 0x0000000e040e7209 */ /* 0x000fe20007800000 */
[----:B------:R-:W-:-:S04]  /*1580*/  IMAD.MOV.U32 R4, RZ, RZ, 0x3bbb989d ;  /* 0x3bbb989dff047424 */ /* 0x000fc800078e00ff */
[C---:B------:R-:W-:Y:S01]  /*1590*/  FADD R25, -R14.reuse, R3 ;  /* 0x000000030e197221 */ /* 0x040fe20000000100 */
[----:B------:R-:W-:Y:S01]  /*15a0*/  MOV R3, 0x437c0000 ;  /* 0x437c000000037802 */ /* 0x000fe20000000f00 */
[C---:B------:R-:W-:Y:S01]  /*15b0*/  FADD R9, -R14.reuse, R9 ;  /* 0x000000090e097221 */ /* 0x040fe20000000100 */
[C---:B------:R-:W-:Y:S01]  /*15c0*/  FADD R17, -R14.reuse, R17 ;  /* 0x000000110e117221 */ /* 0x040fe20000000100 */
[-C--:B------:R-:W-:Y:S01]  /*15d0*/  FFMA.SAT R0, R25, R4.reuse, 0.5 ;  /* 0x3f00000019007423 */ /* 0x080fe20000002004 */
[C---:B------:R-:W-:Y:S01]  /*15e0*/  FADD R5, -R14.reuse, R5 ;  /* 0x000000050e057221 */ /* 0x040fe20000000100 */
[----:B------:R-:W-:Y:S01]  /*15f0*/  FADD R23, -R14, R23 ;  /* 0x000000170e177221 */ /* 0x000fe20000000100 */
[-C--:B------:R-:W-:Y:S01]  /*1600*/  FFMA.SAT R14, R17, R4.reuse, 0.5 ;  /* 0x3f000000110e7423 */ /* 0x080fe20000002004 */
[----:B------:R-:W-:Y:S01]  /*1610*/  FFMA.RM R0, R0, R3, 12582913 ;  /* 0x4b40000100007423 */ /* 0x000fe20000004003 */
[-C--:B------:R-:W-:Y:S01]  /*1620*/  FFMA.SAT R24, R5, R4.reuse, 0.5 ;  /* 0x3f00000005187423 */ /* 0x080fe20000002004 */
[----:B------:R-:W-:-:S02]  /*1630*/  FFMA.SAT R26, R23, R4, 0.5 ;  /* 0x3f000000171a7423 */ /* 0x000fc40000002004 */
[C---:B------:R-:W-:Y:S01]  /*1640*/  FADD R2, R0.reuse, -12583039 ;  /* 0xcb40007f00027421 */ /* 0x040fe20000000000 */
[----:B------:R-:W-:-:S03]  /*1650*/  IMAD.SHL.U32 R0, R0, 0x800000, RZ ;  /* 0x0080000000007824 */ /* 0x000fc600078e00ff */
[----:B------:R-:W-:-:S04]  /*1660*/  FFMA R2, R25, 1.4426950216293334961, -R2 ;  /* 0x3fb8aa3b19027823 */ /* 0x000fc80000000802 */
[----:B------:R-:W-:Y:S01]  /*1670*/  FFMA R25, R25, 1.925963033500011079e-08, R2 ;  /* 0x32a5706019197823 */ /* 0x000fe20000000002 */
[----:B------:R-:W-:Y:S01]  /*1680*/  FFMA.SAT R2, R9, R4, 0.5 ;  /* 0x3f00000009027423 */ /* 0x000fe20000002004 */
[----:B------:R-:W-:-:S03]  /*1690*/  FFMA.RM R4, R24, R3, 12582913 ;  /* 0x4b40000118047423 */ /* 0x000fc60000004003 */
[----:B------:R-:W-:Y:S01]  /*16a0*/  FFMA.RM R11, R2, R3, 12582913 ;  /* 0x4b400001020b7423 */ /* 0x000fe20000004003 */
[----:B------:R-:W0:Y:S02]  /*16b0*/  MUFU.EX2 R25, R25 ;  /* 0x0000001900197308 */ /* 0x000e240000000800 */
[----:B0-----:R-:W-:Y:S01]  /*16c0*/  FMUL R2, R0, R25 ;  /* 0x0000001900027220 */ /* 0x001fe20000400000 */
[----:B------:R-:W-:-:S04]  /*16d0*/  FADD R0, R11, -12583039 ;  /* 0xcb40007f0b007421 */ /* 0x000fc80000000000 */
[----:B------:R-:W-:-:S04]  /*16e0*/  FFMA R0, R9, 1.4426950216293334961, -R0 ;  /* 0x3fb8aa3b09007823 */ /* 0x000fc80000000800 */
[----:B------:R-:W-:Y:S01]  /*16f0*/  FFMA R12, R9, 1.925963033500011079e-08, R0 ;  /* 0x32a57060090c7823 */ /* 0x000fe20000000000 */
[-C--:B------:R-:W-:Y:S01]  /*1700*/  FFMA.RM R9, R14, R3.reuse, 12582913 ;  /* 0x4b4000010e097423 */ /* 0x080fe20000004003 */
[----:B------:R-:W-:Y:S01]  /*1710*/  FFMA.RM R3, R26, R3, 12582913 ;  /* 0x4b4000011a037423 */ /* 0x000fe20000004003 */
[----:B------:R-:W-:Y:S01]  /*1720*/  SHF.L.U32 R0, R11, 0x17, RZ ;  /* 0x000000170b007819 */ /* 0x000fe200000006ff */
[----:B------:R0:W1:Y:S01]  /*1730*/  MUFU.EX2 R13, R12 ;  /* 0x0000000c000d7308 */ /* 0x0000620000000800 */
[----:B------:R-:W-:-:S04]  /*1740*/  FADD R14, R9, -12583039 ;  /* 0xcb40007f090e7421 */ /* 0x000fc80000000000 */
[----:B------:R-:W-:Y:S01]  /*1750*/  FFMA R14, R17, 1.4426950216293334961, -R14 ;  /* 0x3fb8aa3b110e7823 */ /* 0x000fe2000000080e */
[----:B0-----:R-:W-:-:S03]  /*1760*/  FADD R12, R4, -12583039 ;  /* 0xcb40007f040c7421 */ /* 0x001fc60000000000 */
[----:B------:R-:W-:Y:S01]  /*1770*/  FFMA R14, R17, 1.925963033500011079e-08, R14 ;  /* 0x32a57060110e7823 */ /* 0x000fe2000000000e */
[----:B------:R-:W-:Y:S01]  /*1780*/  SHF.L.U32 R4, R4, 0x17, RZ ;  /* 0x0000001704047819 */ /* 0x000fe200000006ff */
[----:B------:R-:W-:-:S04]  /*1790*/  FFMA R12, R5, 1.4426950216293334961, -R12 ;  /* 0x3fb8aa3b050c7823 */ /* 0x000fc8000000080c */
[----:B------:R-:W0:Y:S01]  /*17a0*/  MUFU.EX2 R14, R14 ;  /* 0x0000000e000e7308 */ /* 0x000e220000000800 */
[----:B------:R-:W-:Y:S01]  /*17b0*/  FFMA R11, R5, 1.925963033500011079e-08, R12 ;  /* 0x32a57060050b7823 */ /* 0x000fe2000000000c */
[----:B------:R-:W-:Y:S01]  /*17c0*/  FADD R12, R3, -12583039 ;  /* 0xcb40007f030c7421 */ /* 0x000fe20000000000 */
[----:B------:R-:W-:Y:S02]  /*17d0*/  IMAD.SHL.U32 R5, R9, 0x800000, RZ ;  /* 0x0080000009057824 */ /* 0x000fe400078e00ff */
[----:B-1----:R-:W-:Y:S01]  /*17e0*/  FMUL R0, R0, R13 ;  /* 0x0000000d00007220 */ /* 0x002fe20000400000 */
[----:B------:R-:W-:Y:S01]  /*17f0*/  FADD R9, RZ, R2 ;  /* 0x00000002ff097221 */ /* 0x000fe20000000000 */
[----:B------:R-:W-:Y:S01]  /*1800*/  FFMA R12, R23, 1.4426950216293334961, -R12 ;  /* 0x3fb8aa3b170c7823 */ /* 0x000fe2000000080c */
[----:B------:R-:W-:Y:S01]  /*1810*/  IMAD.SHL.U32 R3, R3, 0x800000, RZ ;  /* 0x0080000003037824 */ /* 0x000fe200078e00ff */
[----:B------:R-:W1:Y:S02]  /*1820*/  MUFU.EX2 R11, R11 ;  /* 0x0000000b000b7308 */ /* 0x000e640000000800 */
[----:B------:R-:W-:Y:S01]  /*1830*/  FFMA R23, R23, 1.925963033500011079e-08, R12 ;  /* 0x32a5706017177823 */ /* 0x000fe2000000000c */
[----:B------:R-:W-:-:S05]  /*1840*/  FADD R12, R9, R0 ;  /* 0x00000000090c7221 */ /* 0x000fca0000000000 */
[----:B------:R-:W2:Y:S01]  /*1850*/  MUFU.EX2 R24, R23 ;  /* 0x0000001700187308 */ /* 0x000ea20000000800 */
[----:B0-----:R-:W-:-:S04]  /*1860*/  FMUL R5, R5, R14 ;  /* 0x0000000e05057220 */ /* 0x001fc80000400000 */
[----:B------:R-:W-:Y:S01]  /*1870*/  FADD R9, R12, R5 ;  /* 0x000000050c097221 */ /* 0x000fe20000000000 */
[----:B-1----:R-:W-:Y:S01]  /*1880*/  FMUL R4, R4, R11 ;  /* 0x0000000b04047220 */ /* 0x002fe20000400000 */
[----:B------:R-:W-:-:S03]  /*1890*/  IMAD.MOV.U32 R11, RZ, RZ, 0x1f ;  /* 0x0000001fff0b7424 */ /* 0x000fc600078e00ff */
[----:B------:R-:W-:Y:S01]  /*18a0*/  FADD R12, R9, R4 ;  /* 0x00000004090c7221 */ /* 0x000fe20000000000 */
[----:B--2---:R-:W-:-:S04]  /*18b0*/  FMUL R3, R3, R24 ;  /* 0x0000001803037220 */ /* 0x004fc80000400000 */
[----:B------:R-:W-:Y:S01]  /*18c0*/  FADD R13, R12, R3 ;  /* 0x000000030c0d7221 */ /* 0x000fe20000000000 */
[----:B------:R-:W-:-:S07]  /*18d0*/  HFMA2 R12, -RZ, RZ, 0, 9.5367431640625e-07 ;  /* 0x00000010ff0c7431 */ /* 0x000fce00000001ff */
[----:B------:R-:W-:Y:S05]  /*18e0*/  WARPSYNC.COLLECTIVE R15, `(.L_x_32775) ;  /* 0x000000000f087348 */ /* 0x000fea0003c00000 */
[----:B------:R0:W1:Y:S02]  /*18f0*/  SHFL.BFLY P6, R14, R13, R12, R11 ;  /* 0x0c00000c0d0e7389 */ /* 0x00006400000c000b */
[----:B01----:R-:W-:Y:S05]  /*1900*/  ENDCOLLECTIVE ;  /* 0x000000000000791b */ /* 0x003fea0003800000 */
.L_x_32775:
[----:B------:R-:W-:Y:S02]  /*1910*/  IMAD.MOV.U32 R12, RZ, RZ, 0x8 ;  /* 0x00000008ff0c7424 */ /* 0x000fe400078e00ff */
[----:B------:R-:W-:-:S05]  /*1920*/  FADD R9, R13, R14 ;  /* 0x0000000e0d097221 */ /* 0x000fca0000000000 */
[----:B------:R-:W-:-:S07]  /*1930*/  MOV R13, R9 ;  /* 0x00000009000d7202 */ /* 0x000fce0000000f00 */
[----:B------:R-:W-:Y:S05]  /*1940*/  WARPSYNC.COLLECTIVE R15, `(.L_x_32776) ;  /* 0x000000000f087348 */ /* 0x000fea0003c00000 */
[----:B------:R0:W1:Y:S02]  /*1950*/  SHFL.BFLY P6, R14, R13, R12, R11 ;  /* 0x0c00000c0d0e7389 */ /* 0x00006400000c000b */
[----:B01----:R-:W-:Y:S05]  /*1960*/  ENDCOLLECTIVE ;  /* 0x000000000000791b */ /* 0x003fea0003800000 */
.L_x_32776:
[----:B------:R-:W-:Y:S02]  /*1970*/  IMAD.MOV.U32 R12, RZ, RZ, 0x4 ;  /* 0x00000004ff0c7424 */ /* 0x000fe400078e00ff */
[----:B------:R-:W-:-:S05]  /*1980*/  FADD R17, R9, R14 ;  /* 0x0000000e09117221 */ /* 0x000fca0000000000 */
[----:B------:R-:W-:-:S07]  /*1990*/  MOV R13, R17 ;  /* 0x00000011000d7202 */ /* 0x000fce0000000f00 */
[----:B------:R-:W-:Y:S05]  /*19a0*/  WARPSYNC.COLLECTIVE R15, `(.L_x_32777) ;  /* 0x000000000f087348 */ /* 0x000fea0003c00000 */
[----:B------:R0:W1:Y:S02]  /*19b0*/  SHFL.BFLY P6, R14, R13, R12, R11 ;  /* 0x0c00000c0d0e7389 */ /* 0x00006400000c000b */
[----:B01----:R-:W-:Y:S05]  /*19c0*/  ENDCOLLECTIVE ;  /* 0x000000000000791b */ /* 0x003fea0003800000 */
.L_x_32777:
[----:B------:R-:W-:Y:S02]  /*19d0*/  IMAD.MOV.U32 R12, RZ, RZ, 0x2 ;  /* 0x00000002ff0c7424 */ /* 0x000fe400078e00ff */
[----:B------:R-:W-:-:S05]  /*19e0*/  FADD R23, R17, R14 ;  /* 0x0000000e11177221 */ /* 0x000fca0000000000 */
[----:B------:R-:W-:-:S07]  /*19f0*/  MOV R13, R23 ;  /* 0x00000017000d7202 */ /* 0x000fce0000000f00 */
[----:B------:R-:W-:Y:S05]  /*1a00*/  WARPSYNC.COLLECTIVE R15, `(.L_x_32778) ;  /* 0x000000000f087348 */ /* 0x000fea0003c00000 */
[----:B------:R0:W1:Y:S02]  /*1a10*/  SHFL.BFLY P6, R14, R13, R12, R11 ;  /* 0x0c00000c0d0e7389 */ /* 0x00006400000c000b */
[----:B01----:R-:W-:Y:S05]  /*1a20*/  ENDCOLLECTIVE ;  /* 0x000000000000791b */ /* 0x003fea0003800000 */
.L_x_32778:
[----:B------:R-:W-:Y:S02]  /*1a30*/  IMAD.MOV.U32 R12, RZ, RZ, 0x1 ;  /* 0x00000001ff0c7424 */ /* 0x000fe400078e00ff */
[----:B------:R-:W-:-:S05]  /*1a40*/  FADD R24, R23, R14 ;  /* 0x0000000e17187221 */ /* 0x000fca0000000000 */
[----:B------:R-:W-:-:S07]  /*1a50*/  MOV R13, R24 ;  /* 0x00000018000d7202 */ /* 0x000fce0000000f00 */
[----:B------:R-:W-:Y:S05]  /*1a60*/  WARPSYNC.COLLECTIVE R15, `(.L_x_32779) ;  /* 0x000000000f087348 */ /* 0x000fea0003c00000 */
[----:B------:R0:W1:Y:S02]  /*1a70*/  SHFL.BFLY P6, R14, R13, R12, R11 ;  /* 0x0c00000c0d0e7389 */ /* 0x00006400000c000b */
[----:B01----:R-:W-:Y:S05]  /*1a80*/  ENDCOLLECTIVE ;  /* 0x000000000000791b */ /* 0x003fea0003800000 */
.L_x_32779:
[----:B------:R-:W-:Y:S05]  /*1a90*/  BRA `(.L_x_32780) ;  /* 0xfffffff000807947 */ /* 0x000fea000383ffff */
        .weak           $__internal_530_$__cuda_sm3x_div_rn_noftz_f32_slowpath
        .type           $__internal_530_$__cuda_sm3x_div_rn_noftz_f32_slowpath,@function
        .size           $__internal_530_$__cuda_sm3x_div_rn_noftz_f32_slowpath,(.L_x_37907 - $__internal_530_$__cuda_sm3x_div_rn_noftz_f32_slowpath)
$__internal_530_$__cuda_sm3x_div_rn_noftz_f32_slowpath:
        /* <DEDUP_REMOVED lines=37> */
.L_x_32782:
        /* <DEDUP_REMOVED lines=51> */
.L_x_32789:
[----:B------:R-:W-:-:S04]  /*2020*/  LOP3.LUT R25, R25, 0x80000000, RZ, 0xc0, !PT ;  /* 0x8000000019197812 */ /* 0x000fc800078ec0ff */
[----:B------:R-:W-:Y:S01]  /*2030*/  LOP3.LUT R25, R25, 0x7f800000, RZ, 0xfc, !PT ;  /* 0x7f80000019197812 */ /* 0x000fe200078efcff */
[----:B------:R-:W-:Y:S06]  /*2040*/  BRA `(.L_x_32790) ;  /* 0x0000000000047947 */ /* 0x000fec0003800000 */
.L_x_32788:
[----:B------:R-:W-:-:S07]  /*2050*/  IMAD R25, R26, 0x800000, R25 ;  /* 0x008000001a197824 */ /* 0x000fce00078e0219 */
.L_x_32790:
[----:B------:R-:W-:Y:S05]  /*2060*/  BSYNC.RECONVERGENT B3 ;  /* 0x0000000000037941 */ /* 0x000fea0003800200 */
.L_x_32787:
[----:B------:R-:W-:Y:S05]  /*2070*/  BRA `(.L_x_32791) ;  /* 0x0000000000207947 */ /* 0x000fea0003800000 */
.L_x_32786:
[----:B------:R-:W-:-:S04]  /*2080*/  LOP3.LUT R25, R25, 0x80000000, R2, 0x48, !PT ;  /* 0x8000000019197812 */ /* 0x000fc800078e4802 */
[----:B------:R-:W-:Y:S01]  /*2090*/  LOP3.LUT R25, R25, 0x7f800000, RZ, 0xfc, !PT ;  /* 0x7f80000019197812 */ /* 0x000fe200078efcff */
[----:B------:R-:W-:Y:S06]  /*20a0*/  BRA `(.L_x_32791) ;  /* 0x0000000000147947 */ /* 0x000fec0003800000 */
.L_x_32785:
[----:B------:R-:W-:Y:S01]  /*20b0*/  LOP3.LUT R25, R25, 0x80000000, R2, 0x48, !PT ;  /* 0x8000000019197812 */ /* 0x000fe200078e4802 */
[----:B------:R-:W-:Y:S06]  /*20c0*/  BRA `(.L_x_32791) ;  /* 0x00000000000c7947 */ /* 0x000fec0003800000 */
.L_x_32784:
[----:B------:R-:W0:Y:S01]  /*20d0*/  MUFU.RSQ R25, -QNAN ;  /* 0xffc0000000197908 */ /* 0x000e220000001400 */
[----:B------:R-:W-:Y:S05]  /*20e0*/  BRA `(.L_x_32791) ;  /* 0x0000000000047947 */ /* 0x000fea0003800000 */
.L_x_32783:
[----:B------:R-:W-:-:S07]  /*20f0*/  FADD.FTZ R25, R2, R9 ;  /* 0x0000000902197221 */ /* 0x000fce0000010000 */
.L_x_32791:
[----:B------:R-:W-:Y:S05]  /*2100*/  BSYNC.RECONVERGENT B2 ;  /* 0x0000000000027941 */ /* 0x000fea0003800200 */
.L_x_32781:
[----:B------:R-:W-:Y:S01]  /*2110*/  HFMA2 R13, -RZ, RZ, 0, 0 ;  /* 0x00000000ff0d7431 */ /* 0x000fe200000001ff */
[----:B------:R-:W-:-:S04]  /*2120*/  MOV R12, R14 ;  /* 0x0000000e000c7202 */ /* 0x000fc80000000f00 */
[----:B0-----:R-:W-:Y:S05]  /*2130*/  RET.REL.NODEC R12 `(_Z15SoftmaxWarpImplI24ElementwiseScaleMaskLoadIffbE11DirectStoreIffEfLi1ELi5ELi32ELi1ELb1EL9Algorithm0EEvT_T0_ll) ;  /* 0xffffffdc0cb07950 */ /* 0x001fea0003c3ffff */
.L_x_32792:
        /* <DEDUP_REMOVED lines=12> */
.L_x_37907:


//--------------------- .text._Z15SoftmaxWarpImplI24ElementwiseScaleMaskLoadIffbE11DirectStoreIffEfLi1ELi5ELi32ELi1ELb0EL9Algorithm0EEvT_T0_ll --------------------------
	.section	.text._Z15SoftmaxWarpImplI24ElementwiseScaleMaskLoadIffbE11DirectStoreIffEfLi1ELi5ELi32ELi1ELb0EL9Algorithm0EEvT_T0_ll,"ax",@progbits
	.align	128
        .global         _Z15SoftmaxWarpImplI24ElementwiseScaleMaskLoadIffbE11DirectStoreIffEfLi1ELi5ELi32ELi1ELb0EL9Algorithm0EEvT_T0_ll
        .type           _Z15SoftmaxWarpImplI24ElementwiseScaleMaskLoadIffbE11DirectStoreIffEfLi1ELi5ELi32ELi1ELb0EL9Algorithm0EEvT_T0_ll,@function
        .size           _Z15SoftmaxWarpImplI24ElementwiseScaleMaskLoadIffbE11DirectStoreIffEfLi1ELi5ELi32ELi1ELb0EL9Algorithm0EEvT_T0_ll,(.L_x_37908 - _Z15SoftmaxWarpImplI24ElementwiseScaleMaskLoadIffbE11DirectStoreIffEfLi1ELi5ELi32ELi1ELb0EL9Algorithm0EEvT_T0_ll)
        .other          _Z15SoftmaxWarpImplI24ElementwiseScaleMaskLoadIffbE11DirectStoreIffEfLi1ELi5ELi32ELi1ELb0EL9Algorithm0EEvT_T0_ll,@"STO_CUDA_ENTRY STV_DEFAULT"
_Z15SoftmaxWarpImplI24ElementwiseScaleMaskLoadIffbE11DirectStoreIffEfLi1ELi5ELi32ELi1ELb0EL9Algorithm0EEvT_T0_ll:
.text._Z15SoftmaxWarpImplI24ElementwiseScaleMaskLoadIffbE11DirectStoreIffEfLi1ELi5ELi32ELi1ELb0EL9Algorithm0EEvT_T0_ll:
        /* <DEDUP_REMOVED lines=24> */
.L_x_32793:
        /* <DEDUP_REMOVED lines=13> */
.L_x_32805:
[----:B---3--:R-:W3:Y:S01]  /*0250*/  LDC.64 R2, c[0x0][0x390] ;  /* 0x0000e400ff027b82 */ /* 0x008ee20000000a00 */
[----:B------:R-:W-:Y:S01]  /*0260*/  IMAD.MOV.U32 R11, RZ, RZ, RZ ;  /* 0x000000ffff0b7224 */ /* 0x000fe200078e00ff */
        /* <DEDUP_REMOVED lines=17> */
[C---:B------:R-:W-:Y:S02]  /*0380*/  IADD3 R12, P1, PT, R4.reuse, UR38, RZ ;  /* 0x00000026040c7c10 */ /* 0x040fe4000ff3e0ff */
[----:B------:R-:W-:Y:S02]  /*0390*/  LEA R2, P0, R4, UR36, 0x2 ;  /* 0x0000002404027c11 */ /* 0x000fe4000f8010ff */
[----:B------:R-:W-:Y:S02]  /*03a0*/  IADD3 R5, PT, PT, R5, R3, RZ ;  /* 0x0000000305057210 */ /* 0x000fe40007ffe0ff */
[----:B------:R-:W-:Y:S02]  /*03b0*/  R2UR UR16, R6 ;  /* 0x00000000061072ca */ /* 0x000fe400000e0000 */
[----:B------:R-:W-:-:S02]  /*03c0*/  R2UR UR17, R7 ;  /* 0x00000000071172ca */ /* 0x000fc400000e0000 */
[----:B------:R-:W-:Y:S02]  /*03d0*/  R2UR UR14, R6 ;  /* 0x00000000060e72ca */ /* 0x000fe400000e0000 */
[----:B------:R-:W-:Y:S02]  /*03e0*/  R2UR UR15, R7 ;  /* 0x00000000070f72ca */ /* 0x000fe400000e0000 */
[----:B------:R-:W-:Y:S02]  /*03f0*/  IADD3.X R13, PT, PT, R5, UR39, RZ, P1, !PT ;  /* 0x00000027050d7c10 */ /* 0x000fe40008ffe4ff */
[----:B------:R-:W-:Y:S02]  /*0400*/  LEA.HI.X R3, R4, UR37, R5, 0x2, P0 ;  /* 0x0000002504037c11 */ /* 0x000fe400080f1405 */
[----:B------:R-:W-:Y:S01]  /*0410*/  R2UR UR20, R6 ;  /* 0x00000000061472ca */ /* 0x000fe200000e0000 */
[----:B------:R-:W2:Y:S01]  /*0420*/  LDG.E.U8 R11, desc[UR10][R12.64+0x20] ;  /* 0x0000200a0c0b7981 */ /* 0x000ea2000c1e1100 */
[----:B------:R-:W-:Y:S01]  /*0430*/  R2UR UR21, R7 ;  /* 0x00000000071572ca */ /* 0x000fe200000e0000 */
[----:B------:R-:W1:Y:S02]  /*0440*/  LDC.64 R4, c[0x0][0x398] ;  /* 0x0000e600ff047b82 */ /* 0x000e640000000a00 */
[----:B------:R-:W3:Y:S04]  /*0450*/  LDG.E.U8 R19, desc[UR22][R12.64+0x80] ;  /* 0x000080160c137981 */ /* 0x000ee8000c1e1100 */
[----:B------:R-:W1:Y:S04]  /*0460*/  LDG.E R0, desc[UR4][R2.64] ;  /* 0x0000000402007981 */ /* 0x000e68000c1e1900 */
[----:B------:R-:W4:Y:S04]  /*0470*/  LDG.E R14, desc[UR8][R2.64+0x80] ;  /* 0x00008008020e7981 */ /* 0x000f28000c1e1900 */
[----:B------:R-:W5:Y:S04]  /*0480*/  LDG.E.U8 R21, desc[UR6][R12.64] ;  /* 0x000000060c157981 */ /* 0x000f68000c1e1100 */
[----:B------:R-:W5:Y:S04]  /*0490*/  LDG.E.U8 R17, desc[UR18][R12.64+0x60] ;  /* 0x000060120c117981 */ /* 0x000f68000c1e1100 */
[----:B------:R-:W5:Y:S04]  /*04a0*/  LDG.E R18, desc[UR12][R2.64+0x100] ;  /* 0x0001000c02127981 */ /* 0x000f68000c1e1900 */
[----:B0-----:R-:W5:Y:S04]  /*04b0*/  LDG.E R20, desc[UR16][R2.64+0x180] ;  /* 0x0001801002147981 */ /* 0x001f68000c1e1900 */
[----:B------:R0:W5:Y:S04]  /*04c0*/  LDG.E.U8 R15, desc[UR14][R12.64+0x40] ;  /* 0x0000400e0c0f7981 */ /* 0x000168000c1e1100 */
[----:B------:R-:W5:Y:S01]  /*04d0*/  LDG.E R22, desc[UR20][R2.64+0x200] ;  /* 0x0002001402167981 */ /* 0x000f62000c1e1900 */
        /* <DEDUP_REMOVED lines=8> */
[-C--:B------:R-:W-:Y:S01]  /*0560*/  FMUL R17, R18, R5.reuse ;  /* 0x0000000512117220 */ /* 0x080fe20000400000 */
[----:B------:R-:W-:Y:S01]  /*0570*/  FSEL R18, R11, R4, P1 ;  /* 0x000000040b127208 */ /* 0x000fe20000800000 */
[----:B0-----:R-:W-:Y:S01]  /*0580*/  FMUL R13, R20, R5 ;  /* 0x00000005140d7220 */ /* 0x001fe20000400000 */
[----:B------:R-:W-:-:S04]  /*0590*/  ISETP.NE.AND P2, PT, R15, RZ, PT ;  /* 0x000000ff0f00720c */ /* 0x000fc80003f45270 */
[-C--:B------:R-:W-:Y:S02]  /*05a0*/  FSEL R20, R13, R4.reuse, P3 ;  /* 0x000000040d147208 */ /* 0x080fe40001800000 */
[----:B------:R-:W-:Y:S02]  /*05b0*/  FSEL R17, R17, R4, P2 ;  /* 0x0000000411117208 */ /* 0x000fe40001000000 */
[----:B------:R-:W-:Y:S01]  /*05c0*/  FMNMX3 R0, R19, -INF , R18, !PT ;  /* 0xff80000013007876 */ /* 0x000fe20007800012 */
[----:B------:R-:W-:-:S03]  /*05d0*/  @P4 FMUL R4, R22, R5 ;  /* 0x0000000516044220 */ /* 0x000fc60000400000 */
[----:B------:R-:W-:-:S04]  /*05e0*/  FMNMX3 R13, R0, R17, R20, !PT ;  /* 0x00000011000d7276 */ /* 0x000fc80007800014 */
        /* <DEDUP_REMOVED lines=28> */
[----:B------:R-:W-:Y:S01]  /*07b0*/  FFMA.RM R3, R22, R11, 12582913 ;  /* 0x4b40000116037423 */ /* 0x000fe2000000400b */
[----:B------:R-:W-:Y:S01]  /*07c0*/  FFMA.SAT R22, R20, R5, 0.5 ;  /* 0x3f00000014167423 */ /* 0x000fe20000002005 */
[----:B------:R-:W-:Y:S01]  /*07d0*/  FFMA R13, R14, 1.925963033500011079e-08, R13 ;  /* 0x32a570600e0d7823 */ /* 0x000fe2000000000d */
[----:B------:R-:W-:Y:S01]  /*07e0*/  FFMA R14, R18, 1.925963033500011079e-08, R17 ;  /* 0x32a57060120e7823 */ /* 0x000fe20000000011 */
[----:B------:R-:W-:Y:S01]  /*07f0*/  FADD R18, R4, -R15 ;  /* 0x8000000f04127221 */ /* 0x000fe20000000000 */
[----:B------:R-:W-:Y:S01]  /*0800*/  FADD R19, R3, -12583039 ;  /* 0xcb40007f03137421 */ /* 0x000fe20000000000 */
[----:B------:R-:W-:-:S02]  /*0810*/  FFMA.RM R4, R22, R11, 12582913 ;  /* 0x4b40000116047423 */ /* 0x000fc4000000400b */
[----:B------:R-:W-:Y:S01]  /*0820*/  FFMA.SAT R22, R18, R5, 0.5 ;  /* 0x3f00000012167423 */ /* 0x000fe20000002005 */
[----:B------:R-:W-:Y:S01]  /*0830*/  FFMA R19, R12, 1.4426950216293334961, -R19 ;  /* 0x3fb8aa3b0c137823 */ /* 0x000fe20000000813 */
[----:B------:R-:W0:Y:S01]  /*0840*/  MUFU.EX2 R13, R13 ;  /* 0x0000000d000d7308 */ /* 0x000e220000000800 */
[----:B------:R-:W-:Y:S01]  /*0850*/  FADD R5, R4, -12583039 ;  /* 0xcb40007f04057421 */ /* 0x000fe20000000000 */
[----:B------:R-:W-:Y:S01]  /*0860*/  FFMA.RM R11, R22, R11, 12582913 ;  /* 0x4b400001160b7423 */ /* 0x000fe2000000400b */
[----:B------:R-:W-:Y:S01]  /*0870*/  FFMA R12, R12, 1.925963033500011079e-08, R19 ;  /* 0x32a570600c0c7823 */ /* 0x000fe20000000013 */
[----:B------:R-:W-:Y:S01]  /*0880*/  SHF.L.U32 R4, R4, 0x17, RZ ;  /* 0x0000001704047819 */ /* 0x000fe200000006ff */
[C---:B------:R-:W-:Y:S01]  /*0890*/  FFMA R5, R20.reuse, 1.4426950216293334961, -R5 ;  /* 0x3fb8aa3b14057823 */ /* 0x040fe20000000805 */
[C---:B------:R-:W-:Y:S01]  /*08a0*/  FADD R15, R11.reuse, -12583039 ;  /* 0xcb40007f0b0f7421 */ /* 0x040fe20000000000 */
[----:B------:R-:W-:Y:S01]  /*08b0*/  IMAD.SHL.U32 R11, R11, 0x800000, RZ ;  /* 0x008000000b0b7824 */ /* 0x000fe200078e00ff */
[----:B------:R-:W1:Y:S01]  /*08c0*/  MUFU.EX2 R14, R14 ;  /* 0x0000000e000e7308 */ /* 0x000e620000000800 */
[----:B------:R-:W-:Y:S01]  /*08d0*/  FFMA R20, R20, 1.925963033500011079e-08, R5 ;  /* 0x32a5706014147823 */ /* 0x000fe20000000005 */
[----:B------:R-:W-:-:S04]  /*08e0*/  FFMA R15, R18, 1.4426950216293334961, -R15 ;  /* 0x3fb8aa3b120f7823 */ /* 0x000fc8000000080f */
[----:B------:R-:W-:Y:S01]  /*08f0*/  FFMA R18, R18, 1.925963033500011079e-08, R15 ;  /* 0x32a5706012127823 */ /* 0x000fe2000000000f */
[----:B------:R-:W-:Y:S01]  /*0900*/  SHF.L.U32 R15, R2, 0x17, RZ ;  /* 0x00000017020f7819 */ /* 0x000fe200000006ff */
[----:B------:R-:W2:Y:S01]  /*0910*/  MUFU.EX2 R12, R12 ;  /* 0x0000000c000c7308 */ /* 0x000ea20000000800 */
[----:B0-----:R-:W-:Y:S01]  /*0920*/  FMUL R5, R0, R13 ;  /* 0x0000000d00057220 */ /* 0x001fe20000400000 */
[----:B------:R-:W-:-:S03]  /*0930*/  IMAD.SHL.U32 R13, R3, 0x800000, RZ ;  /* 0x00800000030d7824 */ /* 0x000fc600078e00ff */
[----:B------:R-:W-:-:S03]  /*0940*/  FADD R3, RZ, R5 ;  /* 0x00000005ff037221 */ /* 0x000fc60000000000 */
[----:B------:R-:W0:Y:S01]  /*0950*/  MUFU.EX2 R17, R20 ;  /* 0x0000001400117308 */ /* 0x000e220000000800 */
[----:B-1----:R-:W-:-:S07]  /*0960*/  FMUL R0, R15, R14 ;  /* 0x0000000e0f007220 */ /* 0x002fce0000400000 */
        /* <DEDUP_REMOVED lines=17> */
.L_x_32817:
        /* <DEDUP_REMOVED lines=12> */
[----:B0-----:R-:W-:Y:S05]  /*0b40*/  CALL.REL.NOINC `($__internal_531_$__cuda_sm3x_div_rn_noftz_f32_slowpath) ;  /* 0x0000000c00407944 */ /* 0x001fea0003c00000 */
[----:B------:R-:W-:-:S07]  /*0b50*/  IMAD.MOV.U32 R11, RZ, RZ, R5 ;  /* 0x000000ffff0b7224 */ /* 0x000fce00078e0005 */
.L_x_32796:
[----:B------:R-:W-:Y:S05]  /*0b60*/  BSYNC.RECONVERGENT B0 ;  /* 0x0000000000007941 */ /* 0x000fea0003800200 */
.L_x_32795:
        /* <DEDUP_REMOVED lines=12> */
[----:B0-----:R-:W-:Y:S05]  /*0c30*/  CALL.REL.NOINC `($__internal_531_$__cuda_sm3x_div_rn_noftz_f32_slowpath) ;  /* 0x0000000c00047944 */ /* 0x001fea0003c00000 */
[----:B------:R-:W-:-:S07]  /*0c40*/  IMAD.MOV.U32 R14, RZ, RZ, R5 ;  /* 0x000000ffff0e7224 */ /* 0x000fce00078e0005 */
.L_x_32798:
[----:B------:R-:W-:Y:S05]  /*0c50*/  BSYNC.RECONVERGENT B0 ;  /* 0x0000000000007941 */ /* 0x000fea0003800200 */
.L_x_32797:
        /* <DEDUP_REMOVED lines=14> */
.L_x_32800:
[----:B------:R-:W-:Y:S05]  /*0d40*/  BSYNC.RECONVERGENT B0 ;  /* 0x0000000000007941 */ /* 0x000fea0003800200 */
.L_x_32799:
        /* <DEDUP_REMOVED lines=14> */
.L_x_32802:
[----:B------:R-:W-:Y:S05]  /*0e30*/  BSYNC.RECONVERGENT B0 ;  /* 0x0000000000007941 */ /* 0x000fea0003800200 */
.L_x_32801:
        /* <DEDUP_REMOVED lines=14> */
.L_x_32804:
[----:B------:R-:W-:Y:S05]  /*0f20*/  BSYNC.RECONVERGENT B0 ;  /* 0x0000000000007941 */ /* 0x000fea0003800200 */
.L_x_32803:
        /* <DEDUP_REMOVED lines=28> */
[----:B------:R-:W-:Y:S05]  /*10f0*/  EXIT ;  /* 0x000000000000794d */ /* 0x000fea0003800000 */
.L_x_32794:
[----:B------:R-:W-:Y:S01]  /*1100*/  HFMA2 R11, -RZ, RZ, 0, 1.847743988037109375e-06 ;  /* 0x0000001fff0b7431 */ /* 0x000fe200000001ff */
[----:B------:R-:W-:Y:S01]  /*1110*/  BSSY B0, `(.L_x_32806) ;  /* 0x0000006000007945 */ /* 0x000fe20003800000 */
[----:B------:R-:W-:Y:S01]  /*1120*/  MOV R12, 0x10 ;  /* 0x00000010000c7802 */ /* 0x000fe20000000f00 */
[----:B------:R-:W-:-:S07]  /*1130*/  IMAD.MOV.U32 R15, RZ, RZ, -0x1 ;  /* 0xffffffffff0f7424 */ /* 0x000fce00078e00ff */
[----:B------:R-:W-:Y:S05]  /*1140*/  WARPSYNC.COLLECTIVE R15, `(.L_x_32807) ;  /* 0x000000000f087348 */ /* 0x000fea0003c00000 */
[----:B------:R0:W1:Y:S02]  /*1150*/  SHFL.BFLY P6, R14, R13, R12, R11 ;  /* 0x0c00000c0d0e7389 */ /* 0x00006400000c000b */
[----:B01----:R-:W-:Y:S05]  /*1160*/  ENDCOLLECTIVE ;  /* 0x000000000000791b */ /* 0x003fea0003800000 */
.L_x_32807:
[----:B------:R-:W-:Y:S05]  /*1170*/  BSYNC B0 ;  /* 0x0000000000007941 */ /* 0x000fea0003800000 */
.L_x_32806:
[----:B------:R-:W-:Y:S01]  /*1180*/  HFMA2 R11, -RZ, RZ, 0, 1.847743988037109375e-06 ;  /* 0x0000001fff0b7431 */ /* 0x000fe200000001ff */
[----:B------:R-:W-:Y:S01]  /*1190*/  FMNMX R13, R13, R14, !PT ;  /* 0x0000000e0d0d7209 */ /* 0x000fe20007800000 */
[----:B------:R-:W-:Y:S01]  /*11a0*/  IMAD.MOV.U32 R15, RZ, RZ, -0x1 ;  /* 0xffffffffff0f7424 */ /* 0x000fe200078e00ff */
[----:B------:R-:W-:-:S07]  /*11b0*/  MOV R12, 0x8 ;  /* 0x00000008000c7802 */ /* 0x000fce0000000f00 */
[----:B------:R-:W-:Y:S05]  /*11c0*/  WARPSYNC.COLLECTIVE R15, `(.L_x_32808) ;  /* 0x000000000f087348 */ /* 0x000fea0003c00000 */
[----:B------:R0:W1:Y:S02]  /*11d0*/  SHFL.BFLY P6, R14, R13, R12, R11 ;  /* 0x0c00000c0d0e7389 */ /* 0x00006400000c000b */
[----:B01----:R-:W-:Y:S05]  /*11e0*/  ENDCOLLECTIVE ;  /* 0x000000000000791b */ /* 0x003fea0003800000 */
.L_x_32808:
[----:B------:R-:W-:Y:S01]  /*11f0*/  HFMA2 R12, -RZ, RZ, 0, 2.384185791015625e-07 ;  /* 0x00000004ff0c7431 */ /* 0x000fe200000001ff */
[----:B------:R-:W-:-:S04]  /*1200*/  FMNMX R0, R13, R14, !PT ;  /* 0x0000000e0d007209 */ /* 0x000fc80007800000 */
[----:B------:R-:W-:-:S07]  /*1210*/  MOV R13, R0 ;  /* 0x00000000000d7202 */ /* 0x000fce0000000f00 */
[----:B------:R-:W-:Y:S05]  /*1220*/  WARPSYNC.COLLECTIVE R15, `(.L_x_32809) ;  /* 0x000000000f087348 */ /* 0x000fea0003c00000 */
[----:B------:R0:W1:Y:S02]  /*1230*/  SHFL.BFLY P6, R14, R13, R12, R11 ;  /* 0x0c00000c0d0e7389 */ /* 0x00006400000c000b */
[----:B01----:R-:W-:Y:S05]  /*1240*/  ENDCOLLECTIVE ;  /* 0x000000000000791b */ /* 0x003fea0003800000 */
.L_x_32809:
[----:B------:R-:W-:Y:S02]  /*1250*/  MOV R12, 0x2 ;  /* 0x00000002000c7802 */ /* 0x000fe40000000f00 */
[----:B------:R-:W-:Y:S01]  /*1260*/  FMNMX R2, R0, R14, !PT ;  /* 0x0000000e00027209 */ /* 0x000fe20007800000 */
[----:B------:R-:W-:-:S04]  /*1270*/  HFMA2 R0, -RZ, RZ, 0.96630859375, -0.0022525787353515625 ;  /* 0x3bbb989dff007431 */ /* 0x000fc800000001ff */
[----:B------:R-:W-:-:S07]  /*1280*/  IMAD.MOV.U32 R13, RZ, RZ, R2 ;  /* 0x000000ffff0d7224 */ /* 0x000fce00078e0002 */
[----:B------:R-:W-:Y:S05]  /*1290*/  WARPSYNC.COLLECTIVE R15, `(.L_x_32810) ;  /* 0x000000000f087348 */ /* 0x000fea0003c00000 */
[----:B------:R0:W1:Y:S02]  /*12a0*/  SHFL.BFLY P6, R14, R13, R12, R11 ;  /* 0x0c00000c0d0e7389 */ /* 0x00006400000c000b */
[----:B01----:R-:W-:Y:S05]  /*12b0*/  ENDCOLLECTIVE ;  /* 0x000000000000791b */ /* 0x003fea0003800000 */
.L_x_32810:
[----:B------:R-:W-:Y:S01]  /*12c0*/  IMAD.MOV.U32 R12, RZ, RZ, 0x1 ;  /* 0x00000001ff0c7424 */ /* 0x000fe200078e00ff */
[----:B------:R-:W-:-:S04]  /*12d0*/  FMNMX R3, R2, R14, !PT ;  /* 0x0000000e02037209 */ /* 0x000fc80007800000 */
[----:B------:R-:W-:-:S07]  /*12e0*/  MOV R13, R3 ;  /* 0x00000003000d7202 */ /* 0x000fce0000000f00 */
[----:B------:R-:W-:Y:S05]  /*12f0*/  WARPSYNC.COLLECTIVE R15, `(.L_x_32811) ;  /* 0x000000000f087348 */ /* 0x000fea0003c00000 */
[----:B------:R0:W1:Y:S02]  /*1300*/  SHFL.BFLY P6, R14, R13, R12, R11 ;  /* 0x0c00000c0d0e7389 */ /* 0x00006400000c000b */
[----:B01----:R-:W-:Y:S05]  /*1310*/  ENDCOLLECTIVE ;  /* 0x000000000000791b */ /* 0x003fea0003800000 */
.L_x_32811:
        /* <DEDUP_REMOVED lines=15> */
[----:B------:R-:W-:-:S02]  /*1410*/  IMAD.SHL.U32 R2, R2, 0x800000, RZ ;  /* 0x0080000002027824 */ /* 0x000fc400078e00ff */
[----:B------:R-:W-:Y:S01]  /*1420*/  FADD R20, R4, -12583039 ;  /* 0xcb40007f04147421 */ /* 0x000fe20000000000 */
[----:B------:R-:W-:Y:S01]  /*1430*/  FFMA R14, R19, 1.4426950216293334961, -R14 ;  /* 0x3fb8aa3b130e7823 */ /* 0x000fe2000000080e */
[----:B------:R-:W-:Y:S02]  /*1440*/  FFMA R12, R21, 1.4426950216293334961, -R12 ;  /* 0x3fb8aa3b150c7823 */ /* 0x000fe4000000080c */
[----:B------:R-:W-:Y:S01]  /*1450*/  FFMA R20, R17, 1.4426950216293334961, -R20 ;  /* 0x3fb8aa3b11147823 */ /* 0x000fe20000000814 */
[----:B------:R-:W-:Y:S01]  /*1460*/  FFMA R13, R19, 1.925963033500011079e-08, R14 ;  /* 0x32a57060130d7823 */ /* 0x000fe2000000000e */
[----:B------:R-:W-:Y:S01]  /*1470*/  FFMA R14, R21, 1.925963033500011079e-08, R12 ;  /* 0x32a57060150e7823 */ /* 0x000fe2000000000c */
[-C--:B------:R-:W-:Y:S01]  /*1480*/  FFMA.SAT R12, R11, R0.reuse, 0.5 ;  /* 0x3f0000000b0c7423 */ /* 0x080fe20000002000 */
[----:B------:R-:W-:Y:S01]  /*1490*/  FFMA R15, R17, 1.925963033500011079e-08, R20 ;  /* 0x32a57060110f7823 */ /* 0x000fe20000000014 */
[----:B------:R-:W-:Y:S02]  /*14a0*/  FFMA.SAT R20, R5, R0, 0.5 ;  /* 0x3f00000005147423 */ /* 0x000fe40000002000 */
[-C--:B------:R-:W-:Y:S01]  /*14b0*/  FFMA.RM R12, R12, R3.reuse, 12582913 ;  /* 0x4b4000010c0c7423 */ /* 0x080fe20000004003 */
[----:B------:R-:W0:Y:S01]  /*14c0*/  MUFU.EX2 R13, R13 ;  /* 0x0000000d000d7308 */ /* 0x000e220000000800 */
[----:B------:R-:W-:-:S02]  /*14d0*/  FFMA.RM R3, R20, R3, 12582913 ;  /* 0x4b40000114037423 */ /* 0x000fc40000004003 */
[C---:B------:R-:W-:Y:S01]  /*14e0*/  FADD R0, R12.reuse, -12583039 ;  /* 0xcb40007f0c007421 */ /* 0x040fe20000000000 */
[----:B------:R-:W-:Y:S02]  /*14f0*/  IMAD.SHL.U32 R12, R12, 0x800000, RZ ;  /* 0x008000000c0c7824 */ /* 0x000fe400078e00ff */
[----:B------:R-:W-:Y:S01]  /*1500*/  FADD R20, R3, -12583039 ;  /* 0xcb40007f03147421 */ /* 0x000fe20000000000 */
[----:B------:R-:W-:Y:S01]  /*1510*/  FFMA R0, R11, 1.4426950216293334961, -R0 ;  /* 0x3fb8aa3b0b007823 */ /* 0x000fe20000000800 */
[----:B------:R-:W1:Y:S02]  /*1520*/  MUFU.EX2 R14, R14 ;  /* 0x0000000e000e7308 */ /* 0x000e640000000800 */
[----:B------:R-:W-:Y:S01]  /*1530*/  FFMA R20, R5, 1.4426950216293334961, -R20 ;  /* 0x3fb8aa3b05147823 */ /* 0x000fe20000000814 */
[----:B------:R-:W-:Y:S01]  /*1540*/  FFMA R17, R11, 1.925963033500011079e-08, R0 ;  /* 0x32a570600b117823 */ /* 0x000fe20000000000 */
[----:B------:R-:W-:Y:S02]  /*1550*/  SHF.L.U32 R11, R18, 0x17, RZ ;  /* 0x00000017120b7819 */ /* 0x000fe400000006ff */
[----:B------:R-:W-:-:S02]  /*1560*/  FFMA R20, R5, 1.925963033500011079e-08, R20 ;  /* 0x32a5706005147823 */ /* 0x000fc40000000014 */
[----:B------:R-:W2:Y:S01]  /*1570*/  MUFU.EX2 R15, R15 ;  /* 0x0000000f000f7308 */ /* 0x000ea20000000800 */
[----:B0-----:R-:W-:Y:S01]  /*1580*/  FMUL R5, R2, R13 ;  /* 0x0000000d02057220 */ /* 0x001fe20000400000 */
[----:B------:R-:W-:Y:S02]  /*1590*/  SHF.L.U32 R2, R4, 0x17, RZ ;  /* 0x0000001704027819 */ /* 0x000fe400000006ff */
[----:B------:R-:W-:-:S04]  /*15a0*/  SHF.L.U32 R4, R3, 0x17, RZ ;  /* 0x0000001703047819 */ /* 0x000fc800000006ff */
[----:B------:R-:W0:Y:S01]  /*15b0*/  MUFU.EX2 R17, R17 ;  /* 0x0000001100117308 */ /* 0x000e220000000800 */
[----:B-1----:R-:W-:Y:S01]  /*15c0*/  FMUL R0, R11, R14 ;  /* 0x0000000e0b007220 */ /* 0x002fe20000400000 */
[----:B------:R-:W-:-:S04]  /*15d0*/  FADD R11, RZ, R5 ;  /* 0x00000005ff0b7221 */ /* 0x000fc80000000000 */
[----:B------:R-:W-:Y:S02]  /*15e0*/  FADD R11, R11, R0 ;  /* 0x000000000b0b7221 */ /* 0x000fe40000000000 */
[----:B------:R-:W1:Y:S01]  /*15f0*/  MUFU.EX2 R19, R20 ;  /* 0x0000001400137308 */ /* 0x000e620000000800 */
[----:B--2---:R-:W-:Y:S01]  /*1600*/  FMUL R2, R2, R15 ;  /* 0x0000000f02027220 */ /* 0x004fe20000400000 */
[----:B------:R-:W-:Y:S01]  /*1610*/  MOV R15, 0xffffffff ;  /* 0xffffffff000f7802 */ /* 0x000fe20000000f00 */
[----:B0-----:R-:W-:Y:S02]  /*1620*/  FMUL R3, R12, R17 ;  /* 0x000000110c037220 */ /* 0x001fe40000400000 */
[----:B------:R-:W-:Y:S01]  /*1630*/  FADD R12, R11, R2 ;  /* 0x000000020b0c7221 */ /* 0x000fe20000000000 */
[----:B------:R-:W-:-:S03]  /*1640*/  IMAD.MOV.U32 R11, RZ, RZ, 0x1f ;  /* 0x0000001fff0b7424 */ /* 0x000fc600078e00ff */
[----:B------:R-:W-:Y:S01]  /*1650*/  FADD R13, R12, R3 ;  /* 0x000000030c0d7221 */ /* 0x000fe20000000000 */
[----:B------:R-:W-:Y:S02]  /*1660*/  HFMA2 R12, -RZ, RZ, 0, 9.5367431640625e-07 ;  /* 0x00000010ff0c7431 */ /* 0x000fe400000001ff */
[----:B-1----:R-:W-:-:S04]  /*1670*/  FMUL R4, R4, R19 ;  /* 0x0000001304047220 */ /* 0x002fc80000400000 */
[----:B------:R-:W-:-:S07]  /*1680*/  FADD R13, R13, R4 ;  /* 0x000000040d0d7221 */ /* 0x000fce0000000000 */
[----:B------:R-:W-:Y:S05]  /*1690*/  WARPSYNC.COLLECTIVE R15, `(.L_x_32812) ;  /* 0x000000000f087348 */ /* 0x000fea0003c00000 */
[----:B------:R0:W1:Y:S02]  /*16a0*/  SHFL.BFLY P6, R14, R13, R12, R11 ;  /* 0x0c00000c0d0e7389 */ /* 0x00006400000c000b */
[----:B01----:R-:W-:Y:S05]  /*16b0*/  ENDCOLLECTIVE ;  /* 0x000000000000791b */ /* 0x003fea0003800000 */
.L_x_32812:
[----:B------:R-:W-:Y:S02]  /*16c0*/  IMAD.MOV.U32 R12, RZ, RZ, 0x8 ;  /* 0x00000008ff0c7424 */ /* 0x000fe400078e00ff */
[----:B------:R-:W-:-:S05]  /*16d0*/  FADD R17, R13, R14 ;  /* 0x0000000e0d117221 */ /* 0x000fca0000000000 */
[----:B------:R-:W-:-:S07]  /*16e0*/  MOV R13, R17 ;  /* 0x00000011000d7202 */ /* 0x000fce0000000f00 */
[----:B------:R-:W-:Y:S05]  /*16f0*/  WARPSYNC.COLLECTIVE R15, `(.L_x_32813) ;  /* 0x000000000f087348 */ /* 0x000fea0003c00000 */
[----:B------:R0:W1:Y:S02]  /*1700*/  SHFL.BFLY P6, R14, R13, R12, R11 ;  /* 0x0c00000c0d0e7389 */ /* 0x00006400000c000b */
[----:B01----:R-:W-:Y:S05]  /*1710*/  ENDCOLLECTIVE ;  /* 0x000000000000791b */ /* 0x003fea0003800000 */
.L_x_32813:
[----:B------:R-:W-:Y:S02]  /*1720*/  HFMA2 R12, -RZ, RZ, 0, 2.384185791015625e-07 ;  /* 0x00000004ff0c7431 */ /* 0x000fe400000001ff */
[----:B------:R-:W-:-:S05]  /*1730*/  FADD R18, R17, R14 ;  /* 0x0000000e11127221 */ /* 0x000fca0000000000 */
[----:B------:R-:W-:-:S07]  /*1740*/  MOV R13, R18 ;  /* 0x00000012000d7202 */ /* 0x000fce0000000f00 */
[----:B------:R-:W-:Y:S05]  /*1750*/  WARPSYNC.COLLECTIVE R15, `(.L_x_32814) ;  /* 0x000000000f087348 */ /* 0x000fea0003c00000 */
[----:B------:R0:W1:Y:S02]  /*1760*/  SHFL.BFLY P6, R14, R13, R12, R11 ;  /* 0x0c00000c0d0e7389 */ /* 0x00006400000c000b */
[----:B01----:R-:W-:Y:S05]  /*1770*/  ENDCOLLECTIVE ;  /* 0x000000000000791b */ /* 0x003fea0003800000 */
.L_x_32814:
[----:B------:R-:W-:Y:S01]  /*1780*/  MOV R12, 0x2 ;  /* 0x00000002000c7802 */ /* 0x000fe20000000f00 */
[----:B------:R-:W-:-:S04]  /*1790*/  FADD R19, R18, R14 ;  /* 0x0000000e12137221 */ /* 0x000fc80000000000 */
[----:B------:R-:W-:-:S07]  /*17a0*/  IMAD.MOV.U32 R13, RZ, RZ, R19 ;  /* 0x000000ffff0d7224 */ /* 0x000fce00078e0013 */
[----:B------:R-:W-:Y:S05]  /*17b0*/  WARPSYNC.COLLECTIVE R15, `(.L_x_32815) ;  /* 0x000000000f087348 */ /* 0x000fea0003c00000 */
[----:B------:R0:W1:Y:S02]  /*17c0*/  SHFL.BFLY P6, R14, R13, R12, R11 ;  /* 0x0c00000c0d0e7389 */ /* 0x00006400000c000b */
[----:B01----:R-:W-:Y:S05]  /*17d0*/  ENDCOLLECTIVE ;  /* 0x000000000000791b */ /* 0x003fea0003800000 */
.L_x_32815:
[----:B------:R-:W-:Y:S02]  /*17e0*/  IMAD.MOV.U32 R12, RZ, RZ, 0x1 ;  /* 0x00000001ff0c7424 */ /* 0x000fe400078e00ff */
[----:B------:R-:W-:-:S05]  /*17f0*/  FADD R20, R19, R14 ;  /* 0x0000000e13147221 */ /* 0x000fca0000000000 */
[----:B------:R-:W-:-:S07]  /*1800*/  MOV R13, R20 ;  /* 0x00000014000d7202 */ /* 0x000fce0000000f00 */
[----:B------:R-:W-:Y:S05]  /*1810*/  WARPSYNC.COLLECTIVE R15, `(.L_x_32816) ;  /* 0x000000000f087348 */ /* 0x000fea0003c00000 */
[----:B------:R0:W1:Y:S02]  /*1820*/  SHFL.BFLY P6, R14, R13, R12, R11 ;  /* 0x0c00000c0d0e7389 */ /* 0x00006400000c000b */
[----:B01----:R-:W-:Y:S05]  /*1830*/  ENDCOLLECTIVE ;  /* 0x000000000000791b */ /* 0x003fea0003800000 */
.L_x_32816:
[----:B------:R-:W-:Y:S05]  /*1840*/  BRA `(.L_x_32817) ;  /* 0xfffffff0008c7947 */ /* 0x000fea000383ffff */
        .weak           $__internal_531_$__cuda_sm3x_div_rn_noftz_f32_slowpath
        .type           $__internal_531_$__cuda_sm3x_div_rn_noftz_f32_slowpath,@function
        .size           $__internal_531_$__cuda_sm3x_div_rn_noftz_f32_slowpath,(.L_x_37908 - $__internal_531_$__cuda_sm3x_div_rn_noftz_f32_slowpath)
$__internal_531_$__cuda_sm3x_div_rn_noftz_f32_slowpath:
        /* <DEDUP_REMOVED lines=34> */
.L_x_32819:
        /* <DEDUP_REMOVED lines=51> */
.L_x_32826:
[----:B------:R-:W-:-:S04]  /*1da0*/  LOP3.LUT R5, R5, 0x80000000, RZ, 0xc0, !PT ;  /* 0x8000000005057812 */ /* 0x000fc800078ec0ff */
[----:B------:R-:W-:Y:S01]  /*1db0*/  LOP3.LUT R5, R5, 0x7f800000, RZ, 0xfc, !PT ;  /* 0x7f80000005057812 */ /* 0x000fe200078efcff */
[----:B------:R-:W-:Y:S06]  /*1dc0*/  BRA `(.L_x_32827) ;  /* 0x0000000000047947 */ /* 0x000fec0003800000 */
.L_x_32825:
[----:B------:R-:W-:-:S07]  /*1dd0*/  IMAD R5, R13, 0x800000, R5 ;  /* 0x008000000d057824 */ /* 0x000fce00078e0205 */
.L_x_32827:
[----:B------:R-:W-:Y:S05]  /*1de0*/  BSYNC.RECONVERGENT B2 ;  /* 0x0000000000027941 */ /* 0x000fea0003800200 */
.L_x_32824:
[----:B------:R-:W-:Y:S05]  /*1df0*/  BRA `(.L_x_32828) ;  /* 0x0000000000207947 */ /* 0x000fea0003800000 */
.L_x_32823:
[----:B------:R-:W-:-:S04]  /*1e00*/  LOP3.LUT R5, R12, 0x80000000, R5, 0x48, !PT ;  /* 0x800000000c057812 */ /* 0x000fc800078e4805 */
[----:B------:R-:W-:Y:S01]  /*1e10*/  LOP3.LUT R5, R5, 0x7f800000, RZ, 0xfc, !PT ;  /* 0x7f80000005057812 */ /* 0x000fe200078efcff */
[----:B------:R-:W-:Y:S06]  /*1e20*/  BRA `(.L_x_32828) ;  /* 0x0000000000147947 */ /* 0x000fec0003800000 */
.L_x_32822:
[----:B------:R-:W-:Y:S01]  /*1e30*/  LOP3.LUT R5, R12, 0x80000000, R5, 0x48, !PT ;  /* 0x800000000c057812 */ /* 0x000fe200078e4805 */
[----:B------:R-:W-:Y:S06]  /*1e40*/  BRA `(.L_x_32828) ;  /* 0x00000000000c7947 */ /* 0x000fec0003800000 */
.L_x_32821:
[----:B------:R-:W0:Y:S01]  /*1e50*/  MUFU.RSQ R5, -QNAN ;  /* 0xffc0000000057908 */ /* 0x000e220000001400 */
[----:B------:R-:W-:Y:S05]  /*1e60*/  BRA `(.L_x_32828) ;  /* 0x0000000000047947 */ /* 0x000fea0003800000 */
.L_x_32820:
[----:B------:R-:W-:-:S07]  /*1e70*/  FADD.FTZ R5, R5, R12 ;  /* 0x0000000c05057221 */ /* 0x000fce0000010000 */
.L_x_32828:
[----:B------:R-:W-:Y:S05]  /*1e80*/  BSYNC.RECONVERGENT B1 ;  /* 0x0000000000017941 */ /* 0x000fea0003800200 */
.L_x_32818:
[----:B------:R-:W-:Y:S01]  /*1e90*/  HFMA2 R13, -RZ, RZ, 0, 0 ;  /* 0x00000000ff0d7431 */ /* 0x000fe200000001ff */
[----:B------:R-:W-:-:S04]  /*1ea0*/  MOV R12, R17 ;  /* 0x00000011000c7202 */ /* 0x000fc80000000f00 */
[----:B0-----:R-:W-:Y:S05]  /*1eb0*/  RET.REL.NODEC R12 `(_Z15SoftmaxWarpImplI24ElementwiseScaleMaskLoadIffbE11DirectStoreIffEfLi1ELi5ELi32ELi1ELb0EL9Algorithm0EEvT_T0_ll) ;  /* 0xffffffe00c507950 */ /* 0x001fea0003c3ffff */
.L_x_32829:
        /* <DEDUP_REMOVED lines=12> */
.L_x_37908:


//--------------------- .text._Z15SoftmaxWarpImplI24ElementwiseScaleMaskLoadIffbE11DirectStoreIffEfLi1ELi4ELi32ELi1ELb1EL9Algorithm0EEvT_T0_ll --------------------------
	.section	.text._Z15SoftmaxWarpImplI24ElementwiseScaleMaskLoadIffbE11DirectStoreIffEfLi1ELi4ELi32ELi1ELb1EL9Algorithm0EEvT_T0_ll,"ax",@progbits
	.align	128
        .global         _Z15SoftmaxWarpImplI24ElementwiseScaleMaskLoadIffbE11DirectStoreIffEfLi1ELi4ELi32ELi1ELb1EL9Algorithm0EEvT_T0_ll
        .type           _Z15SoftmaxWarpImplI24ElementwiseScaleMaskLoadIffbE11DirectStoreIffEfLi1ELi4ELi32ELi1ELb1EL9Algorithm0EEvT_T0_ll,@function
        .size           _Z15SoftmaxWarpImplI24ElementwiseScaleMaskLoadIffbE11DirectStoreIffEfLi1ELi4ELi32ELi1ELb1EL9Algorithm0EEvT_T0_ll,(.L_x_37909 - _Z15SoftmaxWarpImplI24ElementwiseScaleMaskLoadIffbE11DirectStoreIffEfLi1ELi4ELi32ELi1ELb1EL9Algorithm0EEvT_T0_ll)
        .other          _Z15SoftmaxWarpImplI24ElementwiseScaleMaskLoadIffbE11DirectStoreIffEfLi1ELi4ELi32ELi1ELb1EL9Algorithm0EEvT_T0_ll,@"STO_CUDA_ENTRY STV_DEFAULT"
_Z15SoftmaxWarpImplI24ElementwiseScaleMaskLoadIffbE11DirectStoreIffEfLi1ELi4ELi32ELi1ELb1EL9Algorithm0EEvT_T0_ll:
.text._Z15SoftmaxWarpImplI24ElementwiseScaleMaskLoadIffbE11DirectStoreIffEfLi1ELi4ELi32ELi1ELb1EL9Algorithm0EEvT_T0_ll:
        /* <DEDUP_REMOVED lines=26> */
.L_x_32830:
        /* <DEDUP_REMOVED lines=17> */
.L_x_32841:
[----:B------:R-:W-:Y:S01]  /*02b0*/  ISETP.GE.U32.AND P0, PT, R10, UR44, PT ;  /* 0x0000002c0a007c0c */ /* 0x000fe2000bf06070 */
[----:B--2---:R-:W-:Y:S01]  /*02c0*/  HFMA2 R11, -RZ, RZ, 0, 0 ;  /* 0x00000000ff0b7431 */ /* 0x004fe200000001ff */
[----:B------:R-:W-:Y:S01]  /*02d0*/  ISETP.GE.U32.AND P1, PT, R19, UR44, PT ;  /* 0x0000002c13007c0c */ /* 0x000fe2000bf26070 */
[----:B------:R-:W-:Y:S01]  /*02e0*/  IMAD R0, R8, UR48, RZ ;  /* 0x0000003008007c24 */ /* 0x000fe2000f8e02ff */
[----:B------:R-:W-:Y:S02]  /*02f0*/  ISETP.GE.AND.EX P0, PT, RZ, UR45, PT, P0 ;  /* 0x0000002dff007c0c */ /* 0x000fe4000bf06300 */
[----:B------:R-:W-:Y:S01]  /*0300*/  ISETP.GE.U32.AND P2, PT, R18, UR44, PT ;  /* 0x0000002c12007c0c */ /* 0x000fe2000bf46070 */
[----:B------:R-:W-:Y:S01]  /*0310*/  IMAD R3, R9, UR49, R0 ;  /* 0x0000003109037c24 */ /* 0x000fe2000f8e0200 */
[----:B------:R-:W-:Y:S02]  /*0320*/  ISETP.GE.AND.EX P1, PT, RZ, UR45, PT, P1 ;  /* 0x0000002dff007c0c */ /* 0x000fe4000bf26310 */
[----:B------:R-:W-:Y:S01]  /*0330*/  ISETP.GE.U32.AND P3, PT, R17, UR44, PT ;  /* 0x0000002c11007c0c */ /* 0x000fe2000bf66070 */
[----:B------:R-:W-:Y:S01]  /*0340*/  IMAD.WIDE.U32 R12, R9, UR48, R10 ;  /* 0x00000030090c7c25 */ /* 0x000fe2000f8e000a */
[----:B------:R-:W-:-:S02]  /*0350*/  ISETP.GE.AND.EX P2, PT, RZ, UR45, PT, P2 ;  /* 0x0000002dff007c0c */ /* 0x000fc4000bf46320 */
[----:B------:R-:W-:Y:S01]  /*0360*/  ISETP.GE.AND.EX P3, PT, RZ, UR45, PT, P3 ;  /* 0x0000002dff007c0c */ /* 0x000fe2000bf66330 */
[----:B------:R-:W-:Y:S01]  /*0370*/  IMAD.IADD R3, R13, 0x1, R3 ;  /* 0x000000010d037824 */ /* 0x000fe200078e0203 */
[----:B------:R-:W-:Y:S01]  /*0380*/  IADD3 R4, P4, PT, R12, UR42, RZ ;  /* 0x0000002a0c047c10 */ /* 0x000fe2000ff9e0ff */
[----:B0-----:R-:W0:Y:S01]  /*0390*/  @!P0 LDC R21, c[0x0][0x39c] ;  /* 0x0000e700ff158b82 */ /* 0x001e220000000800 */
[C---:B-1----:R-:W-:Y:S02]  /*03a0*/  @!P0 R2UR UR6, R6.reuse ;  /* 0x00000000060682ca */ /* 0x042fe400000e0000 */
[C---:B------:R-:W-:Y:S02]  /*03b0*/  @!P0 R2UR UR7, R7.reuse ;  /* 0x00000000070782ca */ /* 0x040fe400000e0000 */
[----:B------:R-:W-:Y:S02]  /*03c0*/  @!P1 R2UR UR8, R6 ;  /* 0x00000000060892ca */ /* 0x000fe400000e0000 */
[----:B------:R-:W-:Y:S01]  /*03d0*/  @!P1 R2UR UR9, R7 ;  /* 0x00000000070992ca */ /* 0x000fe200000e0000 */
[----:B------:R-:W1:Y:S01]  /*03e0*/  @!P1 LDC R22, c[0x0][0x39c] ;  /* 0x0000e700ff169b82 */ /* 0x000e620000000800 */
[----:B------:R-:W-:-:S02]  /*03f0*/  IADD3.X R5, PT, PT, R3, UR43, RZ, P4, !PT ;  /* 0x0000002b03057c10 */ /* 0x000fc4000a7fe4ff */
[C---:B------:R-:W-:Y:S02]  /*0400*/  @!P0 R2UR UR4, R6.reuse ;  /* 0x00000000060482ca */ /* 0x040fe400000e0000 */
[C---:B------:R-:W-:Y:S02]  /*0410*/  @!P0 R2UR UR5, R7.reuse ;  /* 0x00000000070582ca */ /* 0x040fe400000e0000 */
[----:B------:R-:W-:Y:S01]  /*0420*/  @!P2 R2UR UR12, R6 ;  /* 0x00000000060ca2ca */ /* 0x000fe200000e0000 */
[----:B------:R-:W2:Y:S01]  /*0430*/  @!P0 LDG.E.U8 R23, desc[UR6][R4.64] ;  /* 0x0000000604178981 */ /* 0x000ea2000c1e1100 */
[----:B------:R-:W-:Y:S01]  /*0440*/  @!P2 R2UR UR13, R7 ;  /* 0x00000000070da2ca */ /* 0x000fe200000e0000 */
[----:B------:R-:W3:Y:S01]  /*0450*/  @!P2 LDC R24, c[0x0][0x39c] ;  /* 0x0000e700ff18ab82 */ /* 0x000ee20000000800 */
[----:B------:R-:W-:Y:S02]  /*0460*/  LEA R2, P4, R12, UR40, 0x2 ;  /* 0x000000280c027c11 */ /* 0x000fe4000f8810ff */
[----:B------:R-:W-:-:S02]  /*0470*/  @!P1 R2UR UR6, R6 ;  /* 0x00000000060692ca */ /* 0x000fc400000e0000 */
[C---:B------:R-:W-:Y:S02]  /*0480*/  @!P1 R2UR UR7, R7.reuse ;  /* 0x00000000070792ca */ /* 0x040fe400000e0000 */
[----:B------:R-:W-:Y:S01]  /*0490*/  @!P3 R2UR UR14, R6 ;  /* 0x00000000060eb2ca */ /* 0x000fe200000e0000 */
[----:B------:R-:W4:Y:S01]  /*04a0*/  @!P3 LDC R26, c[0x0][0x39c] ;  /* 0x0000e700ff1abb82 */ /* 0x000f220000000800 */
[C---:B------:R-:W-:Y:S02]  /*04b0*/  @!P3 R2UR UR15, R7.reuse ;  /* 0x00000000070fb2ca */ /* 0x040fe400000e0000 */
[----:B------:R-:W-:Y:S01]  /*04c0*/  LEA.HI.X R3, R12, UR41, R3, 0x2, P4 ;  /* 0x000000290c037c11 */ /* 0x000fe2000a0f1403 */
[----:B------:R-:W5:Y:S01]  /*04d0*/  @!P2 LDG.E.U8 R14, desc[UR12][R4.64+0x40] ;  /* 0x0000400c040ea981 */ /* 0x000f62000c1e1100 */
[C---:B------:R-:W-:Y:S02]  /*04e0*/  @!P2 R2UR UR10, R6.reuse ;  /* 0x00000000060aa2ca */ /* 0x040fe400000e0000 */
[----:B------:R-:W-:Y:S01]  /*04f0*/  @!P2 R2UR UR11, R7 ;  /* 0x00000000070ba2ca */ /* 0x000fe200000e0000 */
[----:B------:R-:W3:Y:S04]  /*0500*/  @!P1 LDG.E.U8 R12, desc[UR8][R4.64+0x20] ;  /* 0x00002008040c9981 */ /* 0x000ee8000c1e1100 */
[----:B------:R-:W0:Y:S01]  /*0510*/  @!P0 LDG.E R0, desc[UR4][R2.64] ;  /* 0x0000000402008981 */ /* 0x000e22000c1e1900 */
[----:B------:R-:W-:-:S02]  /*0520*/  @!P3 R2UR UR4, R6 ;  /* 0x000000000604b2ca */ /* 0x000fc400000e0000 */
[----:B------:R-:W-:Y:S01]  /*0530*/  @!P3 R2UR UR5, R7 ;  /* 0x000000000705b2ca */ /* 0x000fe200000e0000 */
[----:B------:R-:W1:Y:S04]  /*0540*/  @!P1 LDG.E R11, desc[UR6][R2.64+0x80] ;  /* 0x00008006020b9981 */ /* 0x000e68000c1e1900 */
[----:B------:R4:W3:Y:S04]  /*0550*/  @!P3 LDG.E.U8 R20, desc[UR14][R4.64+0x60] ;  /* 0x0000600e0414b981 */ /* 0x0008e8000c1e1100 */
[----:B------:R-:W3:Y:S04]  /*0560*/  @!P2 LDG.E R13, desc[UR10][R2.64+0x100] ;  /* 0x0001000a020da981 */ /* 0x000ee8000c1e1900 */
[----:B------:R1:W3:Y:S01]  /*0570*/  @!P3 LDG.E R15, desc[UR4][R2.64+0x180] ;  /* 0x00018004020fb981 */ /* 0x0002e2000c1e1900 */
[----:B------:R-:W-:Y:S01]  /*0580*/  UMOV UR4, 0xffffffff ;  /* 0xffffffff00047882 */ /* 0x000fe20000000000 */
[----:B----4-:R-:W-:-:S02]  /*0590*/  IMAD.MOV.U32 R5, RZ, RZ, -0x800000 ;  /* 0xff800000ff057424 */ /* 0x010fc400078e00ff */
[----:B------:R-:W-:Y:S01]  /*05a0*/  IMAD.MOV.U32 R4, RZ, RZ, -0x800000 ;  /* 0xff800000ff047424 */ /* 0x000fe200078e00ff */
[----:B--2---:R-:W-:Y:S02]  /*05b0*/  ISETP.NE.OR P6, PT, R23, RZ, P0 ;  /* 0x000000ff1700720c */ /* 0x004fe400007c5670 */
[----:B-----5:R-:W-:Y:S02]  /*05c0*/  ISETP.NE.OR P4, PT, R14, RZ, P2 ;  /* 0x000000ff0e00720c */ /* 0x020fe40001785670 */
[----:B---3--:R-:W-:Y:S01]  /*05d0*/  ISETP.NE.OR P5, PT, R12, RZ, P1 ;  /* 0x000000ff0c00720c */ /* 0x008fe20000fa5670 */
[----:B0-----:R-:W-:Y:S01]  /*05e0*/  @!P0 FMUL R0, R0, R21 ;  /* 0x0000001500008220 */ /* 0x001fe20000400000 */
[----:B-1----:R-:W-:-:S07]  /*05f0*/  @!P1 FMUL R2, R11, R22 ;  /* 0x000000160b029220 */ /* 0x002fce0000400000 */
[----:B------:R-:W0:Y:S01]  /*0600*/  @!P6 LDC R0, c[0x0][0x398] ;  /* 0x0000e600ff00eb82 */ /* 0x000e220000000800 */
[----:B------:R-:W-:Y:S01]  /*0610*/  ISETP.NE.OR P6, PT, R20, RZ, P3 ;  /* 0x000000ff1400720c */ /* 0x000fe20001fc5670 */
[----:B------:R-:W-:-:S06]  /*0620*/  @!P2 FMUL R12, R13, R24 ;  /* 0x000000180d0ca220 */ /* 0x000fcc0000400000 */
[----:B------:R-:W1:Y:S01]  /*0630*/  @!P5 LDC R2, c[0x0][0x398] ;  /* 0x0000e600ff02db82 */ /* 0x000e620000000800 */
[----:B------:R-:W-:-:S07]  /*0640*/  @!P3 FMUL R14, R15, R26 ;  /* 0x0000001a0f0eb220 */ /* 0x000fce0000400000 */
[----:B------:R-:W2:Y:S08]  /*0650*/  @!P4 LDC R12, c[0x0][0x398] ;  /* 0x0000e600ff0ccb82 */ /* 0x000eb00000000800 */
[----:B------:R-:W3:Y:S01]  /*0660*/  @!P6 LDC R14, c[0x0][0x398] ;  /* 0x0000e600ff0eeb82 */ /* 0x000ee20000000800 */
[----:B------:R-:W-:Y:S02]  /*0670*/  MOV R13, 0xff800000 ;  /* 0xff800000000d7802 */ /* 0x000fe40000000f00 */
[----:B0-----:R-:W-:-:S04]  /*0680*/  @!P0 FMNMX R13, R0, -INF , !PT ;  /* 0xff800000000d8809 */ /* 0x001fc80007800000 */
[----:B-1----:R-:W-:Y:S01]  /*0690*/  @!P1 FMNMX R13, R13, R2, !PT ;  /* 0x000000020d0d9209 */ /* 0x002fe20007800000 */
[----:B------:R-:W-:Y:S01]  /*06a0*/  IMAD.MOV.U32 R22, RZ, RZ, -0x800000 ;  /* 0xff800000ff167424 */ /* 0x000fe200078e00ff */
[----:B------:R-:W-:Y:S02]  /*06b0*/  MOV R20, 0xff800000 ;  /* 0xff80000000147802 */ /* 0x000fe40000000f00 */
[----:B------:R-:W-:Y:S02]  /*06c0*/  @!P0 MOV R22, R0 ;  /* 0x0000000000168202 */ /* 0x000fe40000000f00 */
[----:B--2---:R-:W-:Y:S01]  /*06d0*/  @!P2 FMNMX R13, R13, R12, !PT ;  /* 0x0000000c0d0da209 */ /* 0x004fe20007800000 */
[----:B------:R-:W-:Y:S01]  /*06e0*/  @!P2 IMAD.MOV.U32 R20, RZ, RZ, R12 ;  /* 0x000000ffff14a224 */ /* 0x000fe200078e000c */
[----:B------:R-:W-:Y:S02]  /*06f0*/  @!P1 MOV R5, R2 ;  /* 0x0000000200059202 */ /* 0x000fe40000000f00 */
[----:B---3--:R-:W-:-:S02]  /*0700*/  @!P3 MOV R4, R14 ;  /* 0x0000000e0004b202 */ /* 0x008fc40000000f00 */
        /* <DEDUP_REMOVED lines=18> */
[-C--:B------:R-:W-:Y:S02]  /*0830*/  FFMA.SAT R13, R22, R11.reuse, 0.5 ;  /* 0x3f000000160d7423 */ /* 0x080fe4000000200b */
[-C--:B------:R-:W-:Y:S01]  /*0840*/  FFMA.SAT R3, R20, R11.reuse, 0.5 ;  /* 0x3f00000014037423 */ /* 0x080fe2000000200b */
[-C--:B------:R-:W-:Y:S01]  /*0850*/  FFMA.SAT R15, R4, R11.reuse, 0.5 ;  /* 0x3f000000040f7423 */ /* 0x080fe2000000200b */
[-C--:B------:R-:W-:Y:S01]  /*0860*/  FFMA.RM R0, R13, R12.reuse, 12582913 ;  /* 0x4b4000010d007423 */ /* 0x080fe2000000400c */
[----:B------:R-:W-:Y:S01]  /*0870*/  FFMA.SAT R13, R14, R11, 0.5 ;  /* 0x3f0000000e0d7423 */ /* 0x000fe2000000200b */
[----:B------:R-:W-:-:S02]  /*0880*/  FFMA.RM R3, R3, R12, 12582913 ;  /* 0x4b40000103037423 */ /* 0x000fc4000000400c */
[----:B------:R-:W-:Y:S01]  /*0890*/  FADD R5, R0, -12583039 ;  /* 0xcb40007f00057421 */ /* 0x000fe20000000000 */
[-C--:B------:R-:W-:Y:S01]  /*08a0*/  FFMA.RM R2, R13, R12.reuse, 12582913 ;  /* 0x4b4000010d027423 */ /* 0x080fe2000000400c */
[----:B------:R-:W-:Y:S01]  /*08b0*/  FFMA.RM R12, R15, R12, 12582913 ;  /* 0x4b4000010f0c7423 */ /* 0x000fe2000000400c */
[----:B------:R-:W-:Y:S01]  /*08c0*/  FADD R11, R3, -12583039 ;  /* 0xcb40007f030b7421 */ /* 0x000fe20000000000 */
[----:B------:R-:W-:Y:S01]  /*08d0*/  FFMA R5, R22, 1.4426950216293334961, -R5 ;  /* 0x3fb8aa3b16057823 */ /* 0x000fe20000000805 */
[----:B------:R-:W-:Y:S01]  /*08e0*/  FADD R13, R2, -12583039 ;  /* 0xcb40007f020d7421 */ /* 0x000fe20000000000 */
[----:B------:R-:W-:Y:S01]  /*08f0*/  FADD R15, R12, -12583039 ;  /* 0xcb40007f0c0f7421 */ /* 0x000fe20000000000 */
[----:B------:R-:W-:Y:S01]  /*0900*/  FFMA R11, R20, 1.4426950216293334961, -R11 ;  /* 0x3fb8aa3b140b7823 */ /* 0x000fe2000000080b */
[----:B------:R-:W-:Y:S01]  /*0910*/  FFMA R5, R22, 1.925963033500011079e-08, R5 ;  /* 0x32a5706016057823 */ /* 0x000fe20000000005 */
[----:B------:R-:W-:Y:S01]  /*0920*/  FFMA R13, R14, 1.4426950216293334961, -R13 ;  /* 0x3fb8aa3b0e0d7823 */ /* 0x000fe2000000080d */
[----:B------:R-:W-:Y:S01]  /*0930*/  FFMA R15, R4, 1.4426950216293334961, -R15 ;  /* 0x3fb8aa3b040f7823 */ /* 0x000fe2000000080f */
[----:B------:R-:W-:Y:S01]  /*0940*/  FFMA R11, R20, 1.925963033500011079e-08, R11 ;  /* 0x32a57060140b7823 */ /* 0x000fe2000000000b */
[----:B------:R-:W-:-:S02]  /*0950*/  IMAD.SHL.U32 R0, R0, 0x800000, RZ ;  /* 0x0080000000007824 */ /* 0x000fc400078e00ff */
[----:B------:R-:W-:Y:S01]  /*0960*/  FFMA R13, R14, 1.925963033500011079e-08, R13 ;  /* 0x32a570600e0d7823 */ /* 0x000fe2000000000d */
[----:B------:R-:W0:Y:S01]  /*0970*/  MUFU.EX2 R5, R5 ;  /* 0x0000000500057308 */ /* 0x000e220000000800 */
[----:B------:R-:W-:Y:S01]  /*0980*/  FFMA R15, R4, 1.925963033500011079e-08, R15 ;  /* 0x32a57060040f7823 */ /* 0x000fe2000000000f */
[----:B------:R-:W-:Y:S02]  /*0990*/  SHF.L.U32 R2, R2, 0x17, RZ ;  /* 0x0000001702027819 */ /* 0x000fe400000006ff */
[----:B------:R-:W-:-:S04]  /*09a0*/  SHF.L.U32 R12, R12, 0x17, RZ ;  /* 0x000000170c0c7819 */ /* 0x000fc800000006ff */
[----:B------:R-:W1:Y:S08]  /*09b0*/  MUFU.EX2 R13, R13 ;  /* 0x0000000d000d7308 */ /* 0x000e700000000800 */
        /* <DEDUP_REMOVED lines=20> */
.L_x_32853:
        /* <DEDUP_REMOVED lines=12> */
[----:B0-----:R-:W-:Y:S05]  /*0bc0*/  CALL.REL.NOINC `($__internal_532_$__cuda_sm3x_div_rn_noftz_f32_slowpath) ;  /* 0x0000000800e87944 */ /* 0x001fea0003c00000 */
[----:B------:R-:W-:-:S07]  /*0bd0*/  MOV R11, R21 ;  /* 0x00000015000b7202 */ /* 0x000fce0000000f00 */
.L_x_32834:
[----:B------:R-:W-:Y:S05]  /*0be0*/  BSYNC.RECONVERGENT B1 ;  /* 0x0000000000017941 */ /* 0x000fea0003800200 */
.L_x_32833:
        /* <DEDUP_REMOVED lines=12> */
[----:B0-----:R-:W-:Y:S05]  /*0cb0*/  CALL.REL.NOINC `($__internal_532_$__cuda_sm3x_div_rn_noftz_f32_slowpath) ;  /* 0x0000000800ac7944 */ /* 0x001fea0003c00000 */
[----:B------:R-:W-:-:S07]  /*0cc0*/  IMAD.MOV.U32 R12, RZ, RZ, R21 ;  /* 0x000000ffff0c7224 */ /* 0x000fce00078e0015 */
.L_x_32836:
[----:B------:R-:W-:Y:S05]  /*0cd0*/  BSYNC.RECONVERGENT B1 ;  /* 0x0000000000017941 */ /* 0x000fea0003800200 */
.L_x_32835:
        /* <DEDUP_REMOVED lines=12> */
[----:B0-----:R-:W-:Y:S05]  /*0da0*/  CALL.REL.NOINC `($__internal_532_$__cuda_sm3x_div_rn_noftz_f32_slowpath) ;  /* 0x0000000800707944 */ /* 0x001fea0003c00000 */
[----:B------:R-:W-:-:S07]  /*0db0*/  MOV R3, R21 ;  /* 0x0000001500037202 */ /* 0x000fce0000000f00 */
.L_x_32838:
[----:B------:R-:W-:Y:S05]  /*0dc0*/  BSYNC.RECONVERGENT B1 ;  /* 0x0000000000017941 */ /* 0x000fea0003800200 */
.L_x_32837:
        /* <DEDUP_REMOVED lines=13> */
.L_x_32840:
[----:B------:R-:W-:Y:S05]  /*0ea0*/  BSYNC.RECONVERGENT B1 ;  /* 0x0000000000017941 */ /* 0x000fea0003800200 */
.L_x_32839:
        /* <DEDUP_REMOVED lines=32> */
.L_x_32831:
[----:B------:R-:W-:Y:S05]  /*10b0*/  EXIT ;  /* 0x000000000000794d */ /* 0x000fea0003800000 */
.L_x_32832:
[----:B------:R-:W-:Y:S01]  /*10c0*/  BSSY B1, `(.L_x_32842) ;  /* 0x0000007000017945 */ /* 0x000fe20003800000 */
[----:B------:R-:W-:Y:S01]  /*10d0*/  MOV R12, 0x10 ;  /* 0x00000010000c7802 */ /* 0x000fe20000000f00 */
[----:B------:R-:W-:Y:S01]  /*10e0*/  IMAD.MOV.U32 R11, RZ, RZ, 0x1f ;  /* 0x0000001fff0b7424 */ /* 0x000fe200078e00ff */
[----:B------:R-:W-:-:S07]  /*10f0*/  MOV R15, 0xffffffff ;  /* 0xffffffff000f7802 */ /* 0x000fce0000000f00 */
[----:B------:R-:W-:Y:S05]  /*1100*/  WARPSYNC.COLLECTIVE R15, `(.L_x_32843) ;  /* 0x000000000f087348 */ /* 0x000fea0003c00000 */
[----:B------:R0:W1:Y:S02]  /*1110*/  SHFL.BFLY P6, R14, R13, R12, R11 ;  /* 0x0c00000c0d0e7389 */ /* 0x00006400000c000b */
[----:B01----:R-:W-:Y:S05]  /*1120*/  ENDCOLLECTIVE ;  /* 0x000000000000791b */ /* 0x003fea0003800000 */
.L_x_32843:
[----:B------:R-:W-:Y:S05]  /*1130*/  BSYNC B1 ;  /* 0x0000000000017941 */ /* 0x000fea0003800000 */
.L_x_32842:
        /* <DEDUP_REMOVED lines=8> */
.L_x_32844:
[----:B------:R-:W-:Y:S01]  /*11c0*/  IMAD.MOV.U32 R12, RZ, RZ, 0x4 ;  /* 0x00000004ff0c7424 */ /* 0x000fe200078e00ff */
[----:B------:R-:W-:-:S04]  /*11d0*/  FMNMX R0, R13, R14, !PT ;  /* 0x0000000e0d007209 */ /* 0x000fc80007800000 */
[----:B------:R-:W-:-:S07]  /*11e0*/  MOV R13, R0 ;  /* 0x00000000000d7202 */ /* 0x000fce0000000f00 */
[----:B------:R-:W-:Y:S05]  /*11f0*/  WARPSYNC.COLLECTIVE R15, `(.L_x_32845) ;  /* 0x000000000f087348 */ /* 0x000fea0003c00000 */
[----:B------:R0:W1:Y:S02]  /*1200*/  SHFL.BFLY P6, R14, R13, R12, R11 ;  /* 0x0c00000c0d0e7389 */ /* 0x00006400000c000b */
[----:B01----:R-:W-:Y:S05]  /*1210*/  ENDCOLLECTIVE ;  /* 0x000000000000791b */ /* 0x003fea0003800000 */
.L_x_32845:
[----:B------:R-:W-:Y:S01]  /*1220*/  IMAD.MOV.U32 R12, RZ, RZ, 0x2 ;  /* 0x00000002ff0c7424 */ /* 0x000fe200078e00ff */
[----:B------:R-:W-:-:S04]  /*1230*/  FMNMX R2, R0, R14, !PT ;  /* 0x0000000e00027209 */ /* 0x000fc80007800000 */
[----:B------:R-:W-:-:S07]  /*1240*/  MOV R13, R2 ;  /* 0x00000002000d7202 */ /* 0x000fce0000000f00 */
[----:B------:R-:W-:Y:S05]  /*1250*/  WARPSYNC.COLLECTIVE R15, `(.L_x_32846) ;  /* 0x000000000f087348 */ /* 0x000fea0003c00000 */
[----:B------:R0:W1:Y:S02]  /*1260*/  SHFL.BFLY P6, R14, R13, R12, R11 ;  /* 0x0c00000c0d0e7389 */ /* 0x00006400000c000b */
[----:B01----:R-:W-:Y:S05]  /*1270*/  ENDCOLLECTIVE ;  /* 0x000000000000791b */ /* 0x003fea0003800000 */
.L_x_32846:
[----:B------:R-:W-:Y:S01]  /*1280*/  IMAD.MOV.U32 R12, RZ, RZ, 0x1 ;  /* 0x00000001ff0c7424 */ /* 0x000fe200078e00ff */
[----:B------:R-:W-:Y:S01]  /*1290*/  FMNMX R3, R2, R14, !PT ;  /* 0x0000000e02037209 */ /* 0x000fe20007800000 */
[----:B------:R-:W-:-:S03]  /*12a0*/  IMAD.MOV.U32 R2, RZ, RZ, 0x437c0000 ;  /* 0x437c0000ff027424 */ /* 0x000fc600078e00ff */
[----:B------:R-:W-:-:S07]  /*12b0*/  MOV R13, R3 ;  /* 0x00000003000d7202 */ /* 0x000fce0000000f00 */
[----:B------:R-:W-:Y:S05]  /*12c0*/  WARPSYNC.COLLECTIVE R15, `(.L_x_32847) ;  /* 0x000000000f087348 */ /* 0x000fea0003c00000 */
[----:B------:R0:W1:Y:S02]  /*12d0*/  SHFL.BFLY P6, R14, R13, R12, R11 ;  /* 0x0c00000c0d0e7389 */ /* 0x00006400000c000b */
[----:B01----:R-:W-:Y:S05]  /*12e0*/  ENDCOLLECTIVE ;  /* 0x000000000000791b */ /* 0x003fea0003800000 */
.L_x_32847:
[----:B------:R-:W-:-:S05]  /*12f0*/  FMNMX R21, R3, R14, !PT ;  /* 0x0000000e03157209 */ /* 0x000fca0007800000 */
[C---:B------:R-:W-:Y:S01]  /*1300*/  FADD R14, -R21.reuse, R22 ;  /* 0x00000016150e7221 */ /* 0x040fe20000000100 */
[C---:B------:R-:W-:Y:S01]  /*1310*/  FADD R5, -R21.reuse, R5 ;  /* 0x0000000515057221 */ /* 0x040fe20000000100 */
[----:B------:R-:W-:Y:S02]  /*1320*/  FADD R4, -R21, R4 ;  /* 0x0000000415047221 */ /* 0x000fe40000000100 */
[-C--:B------:R-:W-:Y:S01]  /*1330*/  FFMA.SAT R3, R14, R23.reuse, 0.5 ;  /* 0x3f0000000e037423 */ /* 0x080fe20000002017 */
[----:B------:R-:W-:-:S03]  /*1340*/  FFMA.SAT R15, R5, R23, 0.5 ;  /* 0x3f000000050f7423 */ /* 0x000fc60000002017 */
[----:B------:R-:W-:Y:S01]  /*1350*/  FFMA.RM R0, R3, R2, 12582913 ;  /* 0x4b40000103007423 */ /* 0x000fe20000004002 */
[----:B------:R-:W-:-:S03]  /*1360*/  FADD R3, -R21, R20 ;  /* 0x0000001415037221 */ /* 0x000fc60000000100 */
[C---:B------:R-:W-:Y:S01]  /*1370*/  FADD R11, R0.reuse, -12583039 ;  /* 0xcb40007f000b7421 */ /* 0x040fe20000000000 */
[----:B------:R-:W-:-:S03]  /*1380*/  SHF.L.U32 R0, R0, 0x17, RZ ;  /* 0x0000001700007819 */ /* 0x000fc600000006ff */
[----:B------:R-:W-:Y:S01]  /*1390*/  FFMA R13, R14, 1.4426950216293334961, -R11 ;  /* 0x3fb8aa3b0e0d7823 */ /* 0x000fe2000000080b */
[----:B------:R-:W-:Y:S01]  /*13a0*/  FFMA.RM R11, R15, R2, 12582913 ;  /* 0x4b4000010f0b7423 */ /* 0x000fe20000004002 */
[-C--:B------:R-:W-:Y:S01]  /*13b0*/  FFMA.SAT R15, R3, R23.reuse, 0.5 ;  /* 0x3f000000030f7423 */ /* 0x080fe20000002017 */
[----:B------:R-:W-:Y:S01]  /*13c0*/  FFMA.SAT R23, R4, R23, 0.5 ;  /* 0x3f00000004177423 */ /* 0x000fe20000002017 */
[----:B------:R-:W-:Y:S01]  /*13d0*/  FFMA R13, R14, 1.925963033500011079e-08, R13 ;  /* 0x32a570600e0d7823 */ /* 0x000fe2000000000d */
[----:B------:R-:W-:-:S04]  /*13e0*/  FADD R12, R11, -12583039 ;  /* 0xcb40007f0b0c7421 */ /* 0x000fc80000000000 */
[----:B------:R-:W-:Y:S01]  /*13f0*/  FFMA R14, R5, 1.4426950216293334961, -R12 ;  /* 0x3fb8aa3b050e7823 */ /* 0x000fe2000000080c */
[-C--:B------:R-:W-:Y:S01]  /*1400*/  FFMA.RM R12, R15, R2.reuse, 12582913 ;  /* 0x4b4000010f0c7423 */ /* 0x080fe20000004002 */
[----:B------:R-:W-:Y:S01]  /*1410*/  FFMA.RM R2, R23, R2, 12582913 ;  /* 0x4b40000117027423 */ /* 0x000fe20000004002 */
[----:B------:R-:W0:Y:S01]  /*1420*/  MUFU.EX2 R13, R13 ;  /* 0x0000000d000d7308 */ /* 0x000e220000000800 */
[----:B------:R-:W-:Y:S01]  /*1430*/  FFMA R14, R5, 1.925963033500011079e-08, R14 ;  /* 0x32a57060050e7823 */ /* 0x000fe2000000000e */
[C---:B------:R-:W-:Y:S01]  /*1440*/  FADD R20, R12.reuse, -12583039 ;  /* 0xcb40007f0c147421 */ /* 0x040fe20000000000 */
[----:B------:R-:W-:-:S03]  /*1450*/  SHF.L.U32 R12, R12, 0x17, RZ ;  /* 0x000000170c0c7819 */ /* 0x000fc600000006ff */
[C---:B------:R-:W-:Y:S02]  /*1460*/  FFMA R20, R3.reuse, 1.4426950216293334961, -R20 ;  /* 0x3fb8aa3b03147823 */ /* 0x040fe40000000814 */
[----:B------:R-:W1:Y:S02]  /*1470*/  MUFU.EX2 R14, R14 ;  /* 0x0000000e000e7308 */ /* 0x000e640000000800 */
[----:B------:R-:W-:Y:S01]  /*1480*/  FFMA R20, R3, 1.925963033500011079e-08, R20 ;  /* 0x32a5706003147823 */ /* 0x000fe20000000014 */
[----:B------:R-:W-:-:S04]  /*1490*/  FADD R3, R2, -12583039 ;  /* 0xcb40007f02037421 */ /* 0x000fc80000000000 */
[C---:B------:R-:W-:Y:S01]  /*14a0*/  FFMA R3, R4.reuse, 1.4426950216293334961, -R3 ;  /* 0x3fb8aa3b04037823 */ /* 0x040fe20000000803 */
[----:B------:R-:W2:Y:S03]  /*14b0*/  MUFU.EX2 R5, R20 ;  /* 0x0000001400057308 */ /* 0x000ea60000000800 */
[----:B------:R-:W-:Y:S01]  /*14c0*/  FFMA R15, R4, 1.925963033500011079e-08, R3 ;  /* 0x32a57060040f7823 */ /* 0x000fe20000000003 */
[----:B------:R-:W-:Y:S02]  /*14d0*/  IMAD.SHL.U32 R3, R11, 0x800000, RZ ;  /* 0x008000000b037824 */ /* 0x000fe400078e00ff */
[----:B0-----:R-:W-:Y:S01]  /*14e0*/  FMUL R4, R0, R13 ;  /* 0x0000000d00047220 */ /* 0x001fe20000400000 */
[----:B------:R-:W-:Y:S01]  /*14f0*/  IMAD.SHL.U32 R11, R2, 0x800000, RZ ;  /* 0x00800000020b7824 */ /* 0x000fe200078e00ff */
[----:B------:R0:W3:Y:S01]  /*1500*/  MUFU.EX2 R22, R15 ;  /* 0x0000000f00167308 */ /* 0x0000e20000000800 */
[----:B-1----:R-:W-:Y:S01]  /*1510*/  FMUL R3, R3, R14 ;  /* 0x0000000e03037220 */ /* 0x002fe20000400000 */
[----:B------:R-:W-:Y:S01]  /*1520*/  FADD R0, RZ, R4 ;  /* 0x00000004ff007221 */ /* 0x000fe20000000000 */
[----:B--2---:R-:W-:-:S03]  /*1530*/  FMUL R2, R12, R5 ;  /* 0x000000050c027220 */ /* 0x004fc60000400000 */
[----:B------:R-:W-:Y:S01]  /*1540*/  FADD R5, R0, R3 ;  /* 0x0000000300057221 */ /* 0x000fe20000000000 */
[----:B------:R-:W-:Y:S02]  /*1550*/  MOV R12, 0x10 ;  /* 0x00000010000c7802 */ /* 0x000fe40000000f00 */
[----:B0-----:R-:W-:Y:S01]  /*1560*/  MOV R15, 0xffffffff ;  /* 0xffffffff000f7802 */ /* 0x001fe20000000f00 */
[----:B------:R-:W-:Y:S01]  /*1570*/  FADD R5, R5, R2 ;  /* 0x0000000205057221 */ /* 0x000fe20000000000 */
[----:B---3--:R-:W-:Y:S01]  /*1580*/  FMUL R0, R11, R22 ;  /* 0x000000160b007220 */ /* 0x008fe20000400000 */
[----:B------:R-:W-:-:S03]  /*1590*/  IMAD.MOV.U32 R11, RZ, RZ, 0x1f ;  /* 0x0000001fff0b7424 */ /* 0x000fc600078e00ff */
[----:B------:R-:W-:-:S07]  /*15a0*/  FADD R13, R5, R0 ;  /* 0x00000000050d7221 */ /* 0x000fce0000000000 */
[----:B------:R-:W-:Y:S05]  /*15b0*/  WARPSYNC.COLLECTIVE R15, `(.L_x_32848) ;  /* 0x000000000f087348 */ /* 0x000fea0003c00000 */
[----:B------:R0:W1:Y:S02]  /*15c0*/  SHFL.BFLY P6, R14, R13, R12, R11 ;  /* 0x0c00000c0d0e7389 */ /* 0x00006400000c000b */
[----:B01----:R-:W-:Y:S05]  /*15d0*/  ENDCOLLECTIVE ;  /* 0x000000000000791b */ /* 0x003fea0003800000 */
.L_x_32848:
[----:B------:R-:W-:Y:S02]  /*15e0*/  HFMA2 R12, -RZ, RZ, 0, 4.76837158203125e-07 ;  /* 0x00000008ff0c7431 */ /* 0x000fe400000001ff */
[----:B------:R-:W-:-:S04]  /*15f0*/  FADD R5, R13, R14 ;  /* 0x0000000e0d057221 */ /* 0x000fc80000000000 */
[----:B------:R-:W-:-:S07]  /*1600*/  IMAD.MOV.U32 R13, RZ, RZ, R5 ;  /* 0x000000ffff0d7224 */ /* 0x000fce00078e0005 */
[----:B------:R-:W-:Y:S05]  /*1610*/  WARPSYNC.COLLECTIVE R15, `(.L_x_32849) ;  /* 0x000000000f087348 */ /* 0x000fea0003c00000 */
[----:B------:R0:W1:Y:S02]  /*1620*/  SHFL.BFLY P6, R14, R13, R12, R11 ;  /* 0x0c00000c0d0e7389 */ /* 0x00006400000c000b */
[----:B01----:R-:W-:Y:S05]  /*1630*/  ENDCOLLECTIVE ;  /* 0x000000000000791b */ /* 0x003fea0003800000 */
.L_x_32849:
[----:B------:R-:W-:Y:S01]  /*1640*/  MOV R12, 0x4 ;  /* 0x00000004000c7802 */ /* 0x000fe20000000f00 */
[----:B------:R-:W-:-:S04]  /*1650*/  FADD R20, R5, R14 ;  /* 0x0000000e05147221 */ /* 0x000fc80000000000 */
[----:B------:R-:W-:-:S07]  /*1660*/  IMAD.MOV.U32 R13, RZ, RZ, R20 ;  /* 0x000000ffff0d7224 */ /* 0x000fce00078e0014 */
[----:B------:R-:W-:Y:S05]  /*1670*/  WARPSYNC.COLLECTIVE R15, `(.L_x_32850) ;  /* 0x000000000f087348 */ /* 0x000fea0003c00000 */
[----:B------:R0:W1:Y:S02]  /*1680*/  SHFL.BFLY P6, R14, R13, R12, R11 ;  /* 0x0c00000c0d0e7389 */ /* 0x00006400000c000b */
[----:B01----:R-:W-:Y:S05]  /*1690*/  ENDCOLLECTIVE ;  /* 0x000000000000791b */ /* 0x003fea0003800000 */
.L_x_32850:
[----:B------:R-:W-:Y:S02]  /*16a0*/  HFMA2 R12, -RZ, RZ, 0, 1.1920928955078125e-07 ;  /* 0x00000002ff0c7431 */ /* 0x000fe400000001ff */
[----:B------:R-:W-:-:S04]  /*16b0*/  FADD R21, R20, R14 ;  /* 0x0000000e14157221 */ /* 0x000fc80000000000 */
[----:B------:R-:W-:-:S07]  /*16c0*/  IMAD.MOV.U32 R13, RZ, RZ, R21 ;  /* 0x000000ffff0d7224 */ /* 0x000fce00078e0015 */
[----:B------:R-:W-:Y:S05]  /*16d0*/  WARPSYNC.COLLECTIVE R15, `(.L_x_32851) ;  /* 0x000000000f087348 */ /* 0x000fea0003c00000 */
[----:B------:R0:W1:Y:S02]  /*16e0*/  SHFL.BFLY P6, R14, R13, R12, R11 ;  /* 0x0c00000c0d0e7389 */ /* 0x00006400000c000b */
[----:B01----:R-:W-:Y:S05]  /*16f0*/  ENDCOLLECTIVE ;  /* 0x000000000000791b */ /* 0x003fea0003800000 */
.L_x_32851:
[----:B------:R-:W-:Y:S01]  /*1700*/  MOV R12, 0x1 ;  /* 0x00000001000c7802 */ /* 0x000fe20000000f00 */
[----:B------:R-:W-:-:S04]  /*1710*/  FADD R22, R21, R14 ;  /* 0x0000000e15167221 */ /* 0x000fc80000000000 */
[----:B------:R-:W-:-:S07]  /*1720*/  IMAD.MOV.U32 R13, RZ, RZ, R22 ;  /* 0x000000ffff0d7224 */ /* 0x000fce00078e0016 */
[----:B------:R-:W-:Y:S05]  /*1730*/  WARPSYNC.COLLECTIVE R15, `(.L_x_32852) ;  /* 0x000000000f087348 */ /* 0x000fea0003c00000 */
[----:B------:R0:W1:Y:S02]  /*1740*/  SHFL.BFLY P6, R14, R13, R12, R11 ;  /* 0x0c00000c0d0e7389 */ /* 0x00006400000c000b */
[----:B01----:R-:W-:Y:S05]  /*1750*/  ENDCOLLECTIVE ;  /* 0x000000000000791b */ /* 0x003fea0003800000 */
.L_x_32852:
[----:B------:R-:W-:Y:S05]  /*1760*/  BRA `(.L_x_32853) ;  /* 0xfffffff000e47947 */ /* 0x000fea000383ffff */
        .weak           $__internal_532_$__cuda_sm3x_div_rn_noftz_f32_slowpath
        .type           $__internal_532_$__cuda_sm3x_div_rn_noftz_f32_slowpath,@function
        .size           $__internal_532_$__cuda_sm3x_div_rn_noftz_f32_slowpath,(.L_x_37909 - $__internal_532_$__cuda_sm3x_div_rn_noftz_f32_slowpath)
$__internal_532_$__cuda_sm3x_div_rn_noftz_f32_slowpath:
        /* <DEDUP_REMOVED lines=34> */
.L_x_32855:
        /* <DEDUP_REMOVED lines=51> */
.L_x_32862:
[----:B------:R-:W-:-:S04]  /*1cc0*/  LOP3.LUT R4, R4, 0x80000000, RZ, 0xc0, !PT ;  /* 0x8000000004047812 */ /* 0x000fc800078ec0ff */
[----:B------:R-:W-:Y:S01]  /*1cd0*/  LOP3.LUT R4, R4, 0x7f800000, RZ, 0xfc, !PT ;  /* 0x7f80000004047812 */ /* 0x000fe200078efcff */
[----:B------:R-:W-:Y:S06]  /*1ce0*/  BRA `(.L_x_32863) ;  /* 0x0000000000047947 */ /* 0x000fec0003800000 */
.L_x_32861:
[----:B------:R-:W-:-:S07]  /*1cf0*/  IMAD R4, R23, 0x800000, R4 ;  /* 0x0080000017047824 */ /* 0x000fce00078e0204 */
.L_x_32863:
[----:B------:R-:W-:Y:S05]  /*1d00*/  BSYNC.RECONVERGENT B3 ;  /* 0x0000000000037941 */ /* 0x000fea0003800200 */
.L_x_32860:
[----:B------:R-:W-:Y:S05]  /*1d10*/  BRA `(.L_x_32864) ;  /* 0x0000000000207947 */ /* 0x000fea0003800000 */
.L_x_32859:
[----:B------:R-:W-:-:S04]  /*1d20*/  LOP3.LUT R4, R5, 0x80000000, R4, 0x48, !PT ;  /* 0x8000000005047812 */ /* 0x000fc800078e4804 */
[----:B------:R-:W-:Y:S01]  /*1d30*/  LOP3.LUT R4, R4, 0x7f800000, RZ, 0xfc, !PT ;  /* 0x7f80000004047812 */ /* 0x000fe200078efcff */
[----:B------:R-:W-:Y:S06]  /*1d40*/  BRA `(.L_x_32864) ;  /* 0x0000000000147947 */ /* 0x000fec0003800000 */
.L_x_32858:
[----:B------:R-:W-:Y:S01]  /*1d50*/  LOP3.LUT R4, R5, 0x80000000, R4, 0x48, !PT ;  /* 0x8000000005047812 */ /* 0x000fe200078e4804 */
[----:B------:R-:W-:Y:S06]  /*1d60*/  BRA `(.L_x_32864) ;  /* 0x00000000000c7947 */ /* 0x000fec0003800000 */
.L_x_32857:
[----:B------:R-:W0:Y:S01]  /*1d70*/  MUFU.RSQ R4, -QNAN ;  /* 0xffc0000000047908 */ /* 0x000e220000001400 */
[----:B------:R-:W-:Y:S05]  /*1d80*/  BRA `(.L_x_32864) ;  /* 0x0000000000047947 */ /* 0x000fea0003800000 */
.L_x_32856:
[----:B------:R-:W-:-:S07]  /*1d90*/  FADD.FTZ R4, R4, R5 ;  /* 0x0000000504047221 */ /* 0x000fce0000010000 */
.L_x_32864:
[----:B------:R-:W-:Y:S05]  /*1da0*/  BSYNC.RECONVERGENT B2 ;  /* 0x0000000000027941 */ /* 0x000fea0003800200 */
.L_x_32854:
[----:B------:R-:W-:Y:S01]  /*1db0*/  HFMA2 R5, -RZ, RZ, 0, 0 ;  /* 0x00000000ff057431 */ /* 0x000fe200000001ff */
[----:B0-----:R-:W-:Y:S01]  /*1dc0*/  MOV R21, R4 ;  /* 0x0000000400157202 */ /* 0x001fe20000000f00 */
[----:B------:R-:W-:-:S04]  /*1dd0*/  IMAD.MOV.U32 R4, RZ, RZ, R14 ;  /* 0x000000ffff047224 */ /* 0x000fc800078e000e */
[----:B------:R-:W-:Y:S05]  /*1de0*/  RET.REL.NODEC R4 `(_Z15SoftmaxWarpImplI24ElementwiseScaleMaskLoadIffbE11DirectStoreIffEfLi1ELi4ELi32ELi1ELb1EL9Algorithm0EEvT_T0_ll) ;  /* 0xffffffe004847950 */ /* 0x000fea0003c3ffff */
.L_x_32865:
        /* <DEDUP_REMOVED lines=9> */
.L_x_37909:


//--------------------- .text._Z15SoftmaxWarpImplI24ElementwiseScaleMaskLoadIffbE11DirectStoreIffEfLi1ELi4ELi32ELi1ELb0EL9Algorithm0EEvT_T0_ll --------------------------
	.section	.text._Z15SoftmaxWarpImplI24ElementwiseScaleMaskLoadIffbE11DirectStoreIffEfLi1ELi4ELi32ELi1ELb0EL9Algorithm0EEvT_T0_ll,"ax",@progbits
	.align	128
        .global         _Z15SoftmaxWarpImplI24ElementwiseScaleMaskLoadIffbE11DirectStoreIffEfLi1ELi4ELi32ELi1ELb0EL9Algorithm0EEvT_T0_ll
        .type           _Z15SoftmaxWarpImplI24ElementwiseScaleMaskLoadIffbE11DirectStoreIffEfLi1ELi4ELi32ELi1ELb0EL9Algorithm0EEvT_T0_ll,@function
        .size           _Z15SoftmaxWarpImplI24ElementwiseScaleMaskLoadIffbE11DirectStoreIffEfLi1ELi4ELi32ELi1ELb0EL9Algorithm0EEvT_T0_ll,(.L_x_37910 - _Z15SoftmaxWarpImplI24ElementwiseScaleMaskLoadIffbE11DirectStoreIffEfLi1ELi4ELi32ELi1ELb0EL9Algorithm0EEvT_T0_ll)
        .other          _Z15SoftmaxWarpImplI24ElementwiseScaleMaskLoadIffbE11DirectStoreIffEfLi1ELi4ELi32ELi1ELb0EL9Algorithm0EEvT_T0_ll,@"STO_CUDA_ENTRY STV_DEFAULT"
_Z15SoftmaxWarpImplI24ElementwiseScaleMaskLoadIffbE11DirectStoreIffEfLi1ELi4ELi32ELi1ELb0EL9Algorithm0EEvT_T0_ll:
.text._Z15SoftmaxWarpImplI24ElementwiseScaleMaskLoadIffbE11DirectStoreIffEfLi1ELi4ELi32ELi1ELb0EL9Algorithm0EEvT_T0_ll:
        /* <DEDUP_REMOVED lines=24> */
.L_x_32866:
        /* <DEDUP_REMOVED lines=13> */
.L_x_32876:
        /* <DEDUP_REMOVED lines=25> */
[----:B------:R-:W-:Y:S01]  /*03e0*/  R2UR UR17, R7 ;  /* 0x00000000071172ca */ /* 0x000fe200000e0000 */
[----:B------:R-:W2:Y:S01]  /*03f0*/  LDG.E.U8 R19, desc[UR18][R12.64+0x60] ;  /* 0x000060120c137981 */ /* 0x000ea2000c1e1100 */
[----:B------:R-:W1:Y:S03]  /*0400*/  LDC.64 R4, c[0x0][0x398] ;  /* 0x0000e600ff047b82 */ /* 0x000e660000000a00 */
[----:B------:R-:W3:Y:S04]  /*0410*/  LDG.E.U8 R11, desc[UR6][R12.64] ;  /* 0x000000060c0b7981 */ /* 0x000ee8000c1e1100 */
[----:B------:R-:W1:Y:S04]  /*0420*/  LDG.E R0, desc[UR4][R2.64] ;  /* 0x0000000402007981 */ /* 0x000e68000c1e1900 */
[----:B------:R-:W4:Y:S04]  /*0430*/  LDG.E R14, desc[UR8][R2.64+0x80] ;  /* 0x00008008020e7981 */ /* 0x000f28000c1e1900 */
[----:B------:R-:W5:Y:S04]  /*0440*/  LDG.E.U8 R15, desc[UR10][R12.64+0x20] ;  /* 0x0000200a0c0f7981 */ /* 0x000f68000c1e1100 */
[----:B------:R-:W5:Y:S04]  /*0450*/  LDG.E R18, desc[UR12][R2.64+0x100] ;  /* 0x0001000c02127981 */ /* 0x000f68000c1e1900 */
[----:B------:R-:W5:Y:S04]  /*0460*/  LDG.E.U8 R17, desc[UR14][R12.64+0x40] ;  /* 0x0000400e0c117981 */ /* 0x000f68000c1e1100 */
[----:B------:R-:W5:Y:S01]  /*0470*/  LDG.E R20, desc[UR16][R2.64+0x180] ;  /* 0x0001801002147981 */ /* 0x000f62000c1e1900 */
[----:B------:R-:W-:Y:S01]  /*0480*/  UMOV UR4, 0xffffffff ;  /* 0xffffffff00047882 */ /* 0x000fe20000000000 */
[----:B--2---:R-:W-:-:S02]  /*0490*/  ISETP.NE.AND P3, PT, R19, RZ, PT ;  /* 0x000000ff1300720c */ /* 0x004fc40003f65270 */
[----:B---3--:R-:W-:Y:S01]  /*04a0*/  ISETP.NE.AND P0, PT, R11, RZ, PT ;  /* 0x000000ff0b00720c */ /* 0x008fe20003f05270 */
[-C--:B-1----:R-:W-:Y:S01]  /*04b0*/  FMUL R19, R0, R5.reuse ;  /* 0x0000000500137220 */ /* 0x082fe20000400000 */
[----:B----4-:R-:W-:-:S04]  /*04c0*/  FMUL R11, R14, R5 ;  /* 0x000000050e0b7220 */ /* 0x010fc80000400000 */
[----:B------:R-:W-:Y:S02]  /*04d0*/  FSEL R19, R19, R4, P0 ;  /* 0x0000000413137208 */ /* 0x000fe40000000000 */
[----:B-----5:R-:W-:Y:S01]  /*04e0*/  ISETP.NE.AND P1, PT, R15, RZ, PT ;  /* 0x000000ff0f00720c */ /* 0x020fe20003f25270 */
[----:B------:R-:W-:-:S03]  /*04f0*/  FMUL R15, R18, R5 ;  /* 0x00000005120f7220 */ /* 0x000fc60000400000 */
[-C--:B------:R-:W-:Y:S02]  /*0500*/  FSEL R18, R11, R4.reuse, P1 ;  /* 0x000000040b127208 */ /* 0x080fe40000800000 */
[----:B------:R-:W-:Y:S02]  /*0510*/  ISETP.NE.AND P2, PT, R17, RZ, PT ;  /* 0x000000ff1100720c */ /* 0x000fe40003f45270 */
[----:B------:R-:W-:Y:S02]  /*0520*/  FMNMX3 R13, R19, -INF , R18, !PT ;  /* 0xff800000130d7876 */ /* 0x000fe40007800012 */
[----:B------:R-:W-:Y:S01]  /*0530*/  FSEL R17, R15, R4, P2 ;  /* 0x000000040f117208 */ /* 0x000fe20001000000 */
[----:B------:R-:W-:-:S05]  /*0540*/  @P3 FMUL R4, R20, R5 ;  /* 0x0000000514043220 */ /* 0x000fca0000400000 */
[----:B------:R-:W-:Y:S01]  /*0550*/  FMNMX3 R13, R13, R17, R4, !PT ;  /* 0x000000110d0d7276 */ /* 0x000fe20007800004 */
[----:B------:R-:W-:Y:S06]  /*0560*/  BRA.DIV UR4, `(.L_x_32867) ;  /* 0x0000000a043c7947 */ /* 0x000fec000b800000 */
        /* <DEDUP_REMOVED lines=15> */
[----:B------:R-:W-:Y:S01]  /*0660*/  FADD R13, R4, -R14 ;  /* 0x8000000e040d7221 */ /* 0x000fe20000000000 */
[-C--:B------:R-:W-:Y:S01]  /*0670*/  FFMA.SAT R12, R19, R22.reuse, 0.5 ;  /* 0x3f000000130c7423 */ /* 0x080fe20000002016 */
[----:B------:R-:W-:-:S03]  /*0680*/  FFMA.SAT R20, R18, R22, 0.5 ;  /* 0x3f00000012147423 */ /* 0x000fc60000002016 */
[-C--:B------:R-:W-:Y:S01]  /*0690*/  FFMA.RM R0, R12, R5.reuse, 12582913 ;  /* 0x4b4000010c007423 */ /* 0x080fe20000004005 */
[-C--:B------:R-:W-:Y:S01]  /*06a0*/  FFMA.RM R2, R20, R5.reuse, 12582913 ;  /* 0x4b40000114027423 */ /* 0x080fe20000004005 */
[-C--:B------:R-:W-:Y:S02]  /*06b0*/  FFMA.SAT R20, R17, R22.reuse, 0.5 ;  /* 0x3f00000011147423 */ /* 0x080fe40000002016 */
[----:B------:R-:W-:Y:S01]  /*06c0*/  FADD R12, R0, -12583039 ;  /* 0xcb40007f000c7421 */ /* 0x000fe20000000000 */
[----:B------:R-:W-:Y:S01]  /*06d0*/  FADD R11, R2, -12583039 ;  /* 0xcb40007f020b7421 */ /* 0x000fe20000000000 */
[-C--:B------:R-:W-:Y:S01]  /*06e0*/  FFMA.RM R3, R20, R5.reuse, 12582913 ;  /* 0x4b40000114037423 */ /* 0x080fe20000004005 */
[----:B------:R-:W-:Y:S01]  /*06f0*/  FFMA.SAT R20, R13, R22, 0.5 ;  /* 0x3f0000000d147423 */ /* 0x000fe20000002016 */
[----:B------:R-:W-:Y:S01]  /*0700*/  FFMA R12, R19, 1.4426950216293334961, -R12 ;  /* 0x3fb8aa3b130c7823 */ /* 0x000fe2000000080c */
[----:B------:R-:W-:Y:S01]  /*0710*/  FFMA R11, R18, 1.4426950216293334961, -R11 ;  /* 0x3fb8aa3b120b7823 */ /* 0x000fe2000000080b */
[----:B------:R-:W-:Y:S01]  /*0720*/  FADD R14, R3, -12583039 ;  /* 0xcb40007f030e7421 */ /* 0x000fe20000000000 */
[----:B------:R-:W-:Y:S01]  /*0730*/  FFMA.RM R20, R20, R5, 12582913 ;  /* 0x4b40000114147423 */ /* 0x000fe20000004005 */
[----:B------:R-:W-:Y:S01]  /*0740*/  FFMA R12, R19, 1.925963033500011079e-08, R12 ;  /* 0x32a57060130c7823 */ /* 0x000fe2000000000c */
[----:B------:R-:W-:Y:S01]  /*0750*/  FFMA R11, R18, 1.925963033500011079e-08, R11 ;  /* 0x32a57060120b7823 */ /* 0x000fe2000000000b */
[----:B------:R-:W-:Y:S01]  /*0760*/  FFMA R14, R17, 1.4426950216293334961, -R14 ;  /* 0x3fb8aa3b110e7823 */ /* 0x000fe2000000080e */
[----:B------:R-:W-:Y:S01]  /*0770*/  FADD R18, R20, -12583039 ;  /* 0xcb40007f14127421 */ /* 0x000fe20000000000 */
[----:B------:R-:W1:Y:S01]  /*0780*/  MUFU.EX2 R4, R12 ;  /* 0x0000000c00047308 */ /* 0x000e620000000800 */
[----:B------:R-:W-:-:S02]  /*0790*/  IMAD.SHL.U32 R5, R0, 0x800000, RZ ;  /* 0x0080000000057824 */ /* 0x000fc400078e00ff */
[----:B------:R-:W-:Y:S01]  /*07a0*/  FFMA R14, R17, 1.925963033500011079e-08, R14 ;  /* 0x32a57060110e7823 */ /* 0x000fe2000000000e */
[C---:B------:R-:W-:Y:S01]  /*07b0*/  FFMA R18, R13.reuse, 1.4426950216293334961, -R18 ;  /* 0x3fb8aa3b0d127823 */ /* 0x040fe20000000812 */
[----:B------:R-:W-:Y:S02]  /*07c0*/  SHF.L.U32 R2, R2, 0x17, RZ ;  /* 0x0000001702027819 */ /* 0x000fe400000006ff */
[----:B------:R-:W-:Y:S01]  /*07d0*/  SHF.L.U32 R20, R20, 0x17, RZ ;  /* 0x0000001714147819 */ /* 0x000fe200000006ff */
[----:B------:R-:W-:Y:S01]  /*07e0*/  FFMA R18, R13, 1.925963033500011079e-08, R18 ;  /* 0x32a570600d127823 */ /* 0x000fe20000000012 */
[----:B------:R-:W2:Y:S08]  /*07f0*/  MUFU.EX2 R11, R11 ;  /* 0x0000000b000b7308 */ /* 0x000eb00000000800 */
[----:B------:R-:W3:Y:S01]  /*0800*/  MUFU.EX2 R14, R14 ;  /* 0x0000000e000e7308 */ /* 0x000ee20000000800 */
[----:B-1----:R-:W-:Y:S01]  /*0810*/  FMUL R4, R5, R4 ;  /* 0x0000000405047220 */ /* 0x002fe20000400000 */
[----:B------:R-:W-:-:S03]  /*0820*/  IMAD.SHL.U32 R5, R3, 0x800000, RZ ;  /* 0x0080000003057824 */ /* 0x000fc600078e00ff */
[----:B------:R-:W-:-:S03]  /*0830*/  FADD R0, RZ, R4 ;  /* 0x00000004ff007221 */ /* 0x000fc60000000000 */
[----:B------:R-:W1:Y:S01]  /*0840*/  MUFU.EX2 R13, R18 ;  /* 0x00000012000d7308 */ /* 0x000e620000000800 */
[----:B--2---:R-:W-:Y:S01]  /*0850*/  FMUL R3, R2, R11 ;  /* 0x0000000b02037220 */ /* 0x004fe20000400000 */
[----:B---3--:R-:W-:-:S03]  /*0860*/  FMUL R2, R5, R14 ;  /* 0x0000000e05027220 */ /* 0x008fc60000400000 */
[----:B------:R-:W-:-:S04]  /*0870*/  FADD R5, R0, R3 ;  /* 0x0000000300057221 */ /* 0x000fc80000000000 */
[----:B------:R-:W-:Y:S01]  /*0880*/  FADD R5, R5, R2 ;  /* 0x0000000205057221 */ /* 0x000fe20000000000 */
        /* <DEDUP_REMOVED lines=11> */
.L_x_32888:
        /* <DEDUP_REMOVED lines=11> */
[----:B01----:R-:W-:Y:S05]  /*09f0*/  CALL.REL.NOINC `($__internal_533_$__cuda_sm3x_div_rn_noftz_f32_slowpath) ;  /* 0x0000000800c47944 */ /* 0x003fea0003c00000 */
[----:B------:R-:W-:-:S07]  /*0a00*/  IMAD.MOV.U32 R11, RZ, RZ, R4 ;  /* 0x000000ffff0b7224 */ /* 0x000fce00078e0004 */
.L_x_32869:
[----:B------:R-:W-:Y:S05]  /*0a10*/  BSYNC.RECONVERGENT B0 ;  /* 0x0000000000007941 */ /* 0x000fea0003800200 */
.L_x_32868:
        /* <DEDUP_REMOVED lines=11> */
[----:B01----:R-:W-:Y:S05]  /*0ad0*/  CALL.REL.NOINC `($__internal_533_$__cuda_sm3x_div_rn_noftz_f32_slowpath) ;  /* 0x00000008008c7944 */ /* 0x003fea0003c00000 */
[----:B------:R-:W-:-:S07]  /*0ae0*/  IMAD.MOV.U32 R12, RZ, RZ, R4 ;  /* 0x000000ffff0c7224 */ /* 0x000fce00078e0004 */
.L_x_32871:
[----:B------:R-:W-:Y:S05]  /*0af0*/  BSYNC.RECONVERGENT B0 ;  /* 0x0000000000007941 */ /* 0x000fea0003800200 */
.L_x_32870:
        /* <DEDUP_REMOVED lines=13> */
.L_x_32873:
[----:B------:R-:W-:Y:S05]  /*0bd0*/  BSYNC.RECONVERGENT B0 ;  /* 0x0000000000007941 */ /* 0x000fea0003800200 */
.L_x_32872:
        /* <DEDUP_REMOVED lines=13> */
.L_x_32875:
[----:B------:R-:W-:Y:S05]  /*0cb0*/  BSYNC.RECONVERGENT B0 ;  /* 0x0000000000007941 */ /* 0x000fea0003800200 */
.L_x_32874:
        /* <DEDUP_REMOVED lines=25> */
[----:B------:R-:W-:Y:S05]  /*0e50*/  EXIT ;  /* 0x000000000000794d */ /* 0x000fea0003800000 */
.L_x_32867:
[----:B------:R-:W-:Y:S01]  /*0e60*/  HFMA2 R11, -RZ, RZ, 0, 1.847743988037109375e-06 ;  /* 0x0000001fff0b7431 */ /* 0x000fe200000001ff */
[----:B------:R-:W-:Y:S01]  /*0e70*/  BSSY B0, `(.L_x_32877) ;  /* 0x0000006000007945 */ /* 0x000fe20003800000 */
[----:B------:R-:W-:Y:S02]  /*0e80*/  IMAD.MOV.U32 R12, RZ, RZ, 0x10 ;  /* 0x00000010ff0c7424 */ /* 0x000fe400078e00ff */
[----:B------:R-:W-:-:S07]  /*0e90*/  IMAD.MOV.U32 R15, RZ, RZ, -0x1 ;  /* 0xffffffffff0f7424 */ /* 0x000fce00078e00ff */
[----:B0-----:R-:W-:Y:S05]  /*0ea0*/  WARPSYNC.COLLECTIVE R15, `(.L_x_32878) ;  /* 0x000000000f087348 */ /* 0x001fea0003c00000 */
[----:B------:R1:W2:Y:S02]  /*0eb0*/  SHFL.BFLY P6, R14, R13, R12, R11 ;  /* 0x0c00000c0d0e7389 */ /* 0x0002a400000c000b */
[----:B012---:R-:W-:Y:S05]  /*0ec0*/  ENDCOLLECTIVE ;  /* 0x000000000000791b */ /* 0x007fea0003800000 */
.L_x_32878:
[----:B------:R-:W-:Y:S05]  /*0ed0*/  BSYNC B0 ;  /* 0x0000000000007941 */ /* 0x000fea0003800000 */
.L_x_32877:
[----:B------:R-:W-:Y:S01]  /*0ee0*/  FMNMX R13, R13, R14, !PT ;  /* 0x0000000e0d0d7209 */ /* 0x000fe20007800000 */
[----:B------:R-:W-:Y:S01]  /*0ef0*/  IMAD.MOV.U32 R11, RZ, RZ, 0x1f ;  /* 0x0000001fff0b7424 */ /* 0x000fe200078e00ff */
[----:B------:R-:W-:Y:S02]  /*0f00*/  MOV R12, 0x8 ;  /* 0x00000008000c7802 */ /* 0x000fe40000000f00 */
[----:B------:R-:W-:-:S07]  /*0f10*/  MOV R15, 0xffffffff ;  /* 0xffffffff000f7802 */ /* 0x000fce0000000f00 */
[----:B------:R-:W-:Y:S05]  /*0f20*/  WARPSYNC.COLLECTIVE R15, `(.L_x_32879) ;  /* 0x000000000f087348 */ /* 0x000fea0003c00000 */
[----:B------:R0:W1:Y:S02]  /*0f30*/  SHFL.BFLY P6, R14, R13, R12, R11 ;  /* 0x0c00000c0d0e7389 */ /* 0x00006400000c000b */
[----:B01----:R-:W-:Y:S05]  /*0f40*/  ENDCOLLECTIVE ;  /* 0x000000000000791b */ /* 0x003fea0003800000 */
.L_x_32879:
[----:B------:R-:W-:Y:S01]  /*0f50*/  HFMA2 R12, -RZ, RZ, 0, 2.384185791015625e-07 ;  /* 0x00000004ff0c7431 */ /* 0x000fe200000001ff */
[----:B------:R-:W-:-:S05]  /*0f60*/  FMNMX R0, R13, R14, !PT ;  /* 0x0000000e0d007209 */ /* 0x000fca0007800000 */
[----:B------:R-:W-:-:S07]  /*0f70*/  IMAD.MOV.U32 R13, RZ, RZ, R0 ;  /* 0x000000ffff0d7224 */ /* 0x000fce00078e0000 */
[----:B------:R-:W-:Y:S05]  /*0f80*/  WARPSYNC.COLLECTIVE R15, `(.L_x_32880) ;  /* 0x000000000f087348 */ /* 0x000fea0003c00000 */
[----:B------:R0:W1:Y:S02]  /*0f90*/  SHFL.BFLY P6, R14, R13, R12, R11 ;  /* 0x0c00000c0d0e7389 */ /* 0x00006400000c000b */
[----:B01----:R-:W-:Y:S05]  /*0fa0*/  ENDCOLLECTIVE ;  /* 0x000000000000791b */ /* 0x003fea0003800000 */
.L_x_32880:
[----:B------:R-:W-:Y:S02]  /*0fb0*/  MOV R12, 0x2 ;  /* 0x00000002000c7802 */ /* 0x000fe40000000f00 */
[----:B------:R-:W-:-:S05]  /*0fc0*/  FMNMX R2, R0, R14, !PT ;  /* 0x0000000e00027209 */ /* 0x000fca0007800000 */
[----:B------:R-:W-:-:S07]  /*0fd0*/  IMAD.MOV.U32 R13, RZ, RZ, R2 ;  /* 0x000000ffff0d7224 */ /* 0x000fce00078e0002 */
[----:B------:R-:W-:Y:S05]  /*0fe0*/  WARPSYNC.COLLECTIVE R15, `(.L_x_32881) ;  /* 0x000000000f087348 */ /* 0x000fea0003c00000 */
[----:B------:R0:W1:Y:S02]  /*0ff0*/  SHFL.BFLY P6, R14, R13, R12, R11 ;  /* 0x0c00000c0d0e7389 */ /* 0x00006400000c000b */
[----:B01----:R-:W-:Y:S05]  /*1000*/  ENDCOLLECTIVE ;  /* 0x000000000000791b */ /* 0x003fea0003800000 */
.L_x_32881:
[----:B------:R-:W-:Y:S01]  /*1010*/  HFMA2 R12, -RZ, RZ, 0, 5.9604644775390625e-08 ;  /* 0x00000001ff0c7431 */ /* 0x000fe200000001ff */
[----:B------:R-:W-:Y:S02]  /*1020*/  FMNMX R3, R2, R14, !PT ;  /* 0x0000000e02037209 */ /* 0x000fe40007800000 */
[----:B------:R-:W-:-:S03]  /*1030*/  MOV R2, 0x437c0000 ;  /* 0x437c000000027802 */ /* 0x000fc60000000f00 */
[----:B------:R-:W-:-:S07]  /*1040*/  IMAD.MOV.U32 R13, RZ, RZ, R3 ;  /* 0x000000ffff0d7224 */ /* 0x000fce00078e0003 */
[----:B------:R-:W-:Y:S05]  /*1050*/  WARPSYNC.COLLECTIVE R15, `(.L_x_32882) ;  /* 0x000000000f087348 */ /* 0x000fea0003c00000 */
[----:B------:R0:W1:Y:S02]  /*1060*/  SHFL.BFLY P6, R14, R13, R12, R11 ;  /* 0x0c00000c0d0e7389 */ /* 0x00006400000c000b */
[----:B01----:R-:W-:Y:S05]  /*1070*/  ENDCOLLECTIVE ;  /* 0x000000000000791b */ /* 0x003fea0003800000 */
.L_x_32882:
        /* <DEDUP_REMOVED lines=37> */
[----:B------:R-:W-:-:S03]  /*12d0*/  HFMA2 R12, -RZ, RZ, 0, 9.5367431640625e-07 ;  /* 0x00000010ff0c7431 */ /* 0x000fc600000001ff */
        /* <DEDUP_REMOVED lines=10> */
.L_x_32883:
[----:B------:R-:W-:Y:S02]  /*1380*/  IMAD.MOV.U32 R12, RZ, RZ, 0x8 ;  /* 0x00000008ff0c7424 */ /* 0x000fe400078e00ff */
[----:B------:R-:W-:-:S05]  /*1390*/  FADD R5, R13, R14 ;  /* 0x0000000e0d057221 */ /* 0x000fca0000000000 */
[----:B------:R-:W-:-:S07]  /*13a0*/  MOV R13, R5 ;  /* 0x00000005000d7202 */ /* 0x000fce0000000f00 */
[----:B------:R-:W-:Y:S05]  /*13b0*/  WARPSYNC.COLLECTIVE R15, `(.L_x_32884) ;  /* 0x000000000f087348 */ /* 0x000fea0003c00000 */
[----:B------:R0:W1:Y:S02]  /*13c0*/  SHFL.BFLY P6, R14, R13, R12, R11 ;  /* 0x0c00000c0d0e7389 */ /* 0x00006400000c000b */
[----:B01----:R-:W-:Y:S05]  /*13d0*/  ENDCOLLECTIVE ;  /* 0x000000000000791b */ /* 0x003fea0003800000 */
.L_x_32884:
[----:B------:R-:W-:Y:S02]  /*13e0*/  HFMA2 R12, -RZ, RZ, 0, 2.384185791015625e-07 ;  /* 0x00000004ff0c7431 */ /* 0x000fe400000001ff */
[----:B------:R-:W-:-:S05]  /*13f0*/  FADD R17, R5, R14 ;  /* 0x0000000e05117221 */ /* 0x000fca0000000000 */
[----:B------:R-:W-:-:S07]  /*1400*/  MOV R13, R17 ;  /* 0x00000011000d7202 */ /* 0x000fce0000000f00 */
[----:B------:R-:W-:Y:S05]  /*1410*/  WARPSYNC.COLLECTIVE R15, `(.L_x_32885) ;  /* 0x000000000f087348 */ /* 0x000fea0003c00000 */
[----:B------:R0:W1:Y:S02]  /*1420*/  SHFL.BFLY P6, R14, R13, R12, R11 ;  /* 0x0c00000c0d0e7389 */ /* 0x00006400000c000b */
[----:B01----:R-:W-:Y:S05]  /*1430*/  ENDCOLLECTIVE ;  /* 0x000000000000791b */ /* 0x003fea0003800000 */
.L_x_32885:
[----:B------:R-:W-:Y:S01]  /*1440*/  MOV R12, 0x2 ;  /* 0x00000002000c7802 */ /* 0x000fe20000000f00 */
[----:B------:R-:W-:-:S04]  /*1450*/  FADD R18, R17, R14 ;  /* 0x0000000e11127221 */ /* 0x000fc80000000000 */
[----:B------:R-:W-:-:S07]  /*1460*/  IMAD.MOV.U32 R13, RZ, RZ, R18 ;  /* 0x000000ffff0d7224 */ /* 0x000fce00078e0012 */
[----:B------:R-:W-:Y:S05]  /*1470*/  WARPSYNC.COLLECTIVE R15, `(.L_x_32886) ;  /* 0x000000000f087348 */ /* 0x000fea0003c00000 */
[----:B------:R0:W1:Y:S02]  /*1480*/  SHFL.BFLY P6, R14, R13, R12, R11 ;  /* 0x0c00000c0d0e7389 */ /* 0x00006400000c000b */
[----:B01----:R-:W-:Y:S05]  /*1490*/  ENDCOLLECTIVE ;  /* 0x000000000000791b */ /* 0x003fea0003800000 */
.L_x_32886:
[----:B------:R-:W-:Y:S02]  /*14a0*/  IMAD.MOV.U32 R12, RZ, RZ, 0x1 ;  /* 0x00000001ff0c7424 */ /* 0x000fe400078e00ff */
[----:B------:R-:W-:-:S05]  /*14b0*/  FADD R19, R18, R14 ;  /* 0x0000000e12137221 */ /* 0x000fca0000000000 */
[----:B------:R-:W-:-:S07]  /*14c0*/  MOV R13, R19 ;  /* 0x00000013000d7202 */ /* 0x000fce0000000f00 */
[----:B------:R-:W-:Y:S05]  /*14d0*/  WARPSYNC.COLLECTIVE R15, `(.L_x_32887) ;  /* 0x000000000f087348 */ /* 0x000fea0003c00000 */
[----:B------:R0:W1:Y:S02]  /*14e0*/  SHFL.BFLY P6, R14, R13, R12, R11 ;  /* 0x0c00000c0d0e7389 */ /* 0x00006400000c000b */
[----:B01----:R-:W-:Y:S05]  /*14f0*/  ENDCOLLECTIVE ;  /* 0x000000000000791b */ /* 0x003fea0003800000 */
.L_x_32887:
[----:B------:R-:W-:Y:S05]  /*1500*/  BRA `(.L_x_32888) ;  /* 0xfffffff4000c7947 */ /* 0x000fea000383ffff */
        .weak           $__internal_533_$__cuda_sm3x_div_rn_noftz_f32_slowpath
        .type           $__internal_533_$__cuda_sm3x_div_rn_noftz_f32_slowpath,@function
        .size           $__internal_533_$__cuda_sm3x_div_rn_noftz_f32_slowpath,(.L_x_37910 - $__internal_533_$__cuda_sm3x_div_rn_noftz_f32_slowpath)
$__internal_533_$__cuda_sm3x_div_rn_noftz_f32_slowpath:
        /* <DEDUP_REMOVED lines=35> */
.L_x_32890:
        /* <DEDUP_REMOVED lines=51> */
.L_x_32897:
[----:B------:R-:W-:-:S04]  /*1a70*/  LOP3.LUT R4, R4, 0x80000000, RZ, 0xc0, !PT ;  /* 0x8000000004047812 */ /* 0x000fc800078ec0ff */
[----:B------:R-:W-:Y:S01]  /*1a80*/  LOP3.LUT R4, R4, 0x7f800000, RZ, 0xfc, !PT ;  /* 0x7f80000004047812 */ /* 0x000fe200078efcff */
[----:B------:R-:W-:Y:S06]  /*1a90*/  BRA `(.L_x_32898) ;  /* 0x0000000000047947 */ /* 0x000fec0003800000 */
.L_x_32896:
[----:B------:R-:W-:-:S07]  /*1aa0*/  LEA R4, R20, R4, 0x17 ;  /* 0x0000000414047211 */ /* 0x000fce00078eb8ff */
.L_x_32898:
[----:B------:R-:W-:Y:S05]  /*1ab0*/  BSYNC.RECONVERGENT B2 ;  /* 0x0000000000027941 */ /* 0x000fea0003800200 */
.L_x_32895:
[----:B------:R-:W-:Y:S05]  /*1ac0*/  BRA `(.L_x_32899) ;  /* 0x0000000000207947 */ /* 0x000fea0003800000 */
.L_x_32894:
[----:B------:R-:W-:-:S04]  /*1ad0*/  LOP3.LUT R4, R17, 0x80000000, R4, 0x48, !PT ;  /* 0x8000000011047812 */ /* 0x000fc800078e4804 */
[----:B------:R-:W-:Y:S01]  /*1ae0*/  LOP3.LUT R4, R4, 0x7f800000, RZ, 0xfc, !PT ;  /* 0x7f80000004047812 */ /* 0x000fe200078efcff */
[----:B------:R-:W-:Y:S06]  /*1af0*/  BRA `(.L_x_32899) ;  /* 0x0000000000147947 */ /* 0x000fec0003800000 */
.L_x_32893:
[----:B------:R-:W-:Y:S01]  /*1b00*/  LOP3.LUT R4, R17, 0x80000000, R4, 0x48, !PT ;  /* 0x8000000011047812 */ /* 0x000fe200078e4804 */
[----:B------:R-:W-:Y:S06]  /*1b10*/  BRA `(.L_x_32899) ;  /* 0x00000000000c7947 */ /* 0x000fec0003800000 */
.L_x_32892:
[----:B------:R-:W0:Y:S01]  /*1b20*/  MUFU.RSQ R4, -QNAN ;  /* 0xffc0000000047908 */ /* 0x000e220000001400 */
[----:B------:R-:W-:Y:S05]  /*1b30*/  BRA `(.L_x_32899) ;  /* 0x0000000000047947 */ /* 0x000fea0003800000 */
.L_x_32891:
[----:B------:R-:W-:-:S07]  /*1b40*/  FADD.FTZ R4, R4, R5 ;  /* 0x0000000504047221 */ /* 0x000fce0000010000 */
.L_x_32899:
[----:B------:R-:W-:Y:S05]  /*1b50*/  BSYNC.RECONVERGENT B1 ;  /* 0x0000000000017941 */ /* 0x000fea0003800200 */
.L_x_32889:
[----:B------:R-:W-:-:S04]  /*1b60*/  HFMA2 R15, -RZ, RZ, 0, 0 ;  /* 0x00000000ff0f7431 */ /* 0x000fc800000001ff */
[----:B0-----:R-:W-:Y:S05]  /*1b70*/  RET.REL.NODEC R14 `(_Z15SoftmaxWarpImplI24ElementwiseScaleMaskLoadIffbE11DirectStoreIffEfLi1ELi4ELi32ELi1ELb0EL9Algorithm0EEvT_T0_ll) ;  /* 0xffffffe40e207950 */ /* 0x001fea0003c3ffff */
.L_x_32900:
        /* <DEDUP_REMOVED lines=16> */
.L_x_37910:


//--------------------- .text._Z15SoftmaxWarpImplI24ElementwiseScaleMaskLoadIffbE11DirectStoreIffEfLi1ELi3ELi32ELi1ELb1EL9Algorithm0EEvT_T0_ll --------------------------
	.section	.text._Z15SoftmaxWarpImplI24ElementwiseScaleMaskLoadIffbE11DirectStoreIffEfLi1ELi3ELi32ELi1ELb1EL9Algorithm0EEvT_T0_ll,"ax",@progbits
	.align	128
        .global         _Z15SoftmaxWarpImplI24ElementwiseScaleMaskLoadIffbE11DirectStoreIffEfLi1ELi3ELi32ELi1ELb1EL9Algorithm0EEvT_T0_ll
        .type           _Z15SoftmaxWarpImplI24ElementwiseScaleMaskLoadIffbE11DirectStoreIffEfLi1ELi3ELi32ELi1ELb1EL9Algorithm0EEvT_T0_ll,@function
        .size           _Z15SoftmaxWarpImplI24ElementwiseScaleMaskLoadIffbE11DirectStoreIffEfLi1ELi3ELi32ELi1ELb1EL9Algorithm0EEvT_T0_ll,(.L_x_37911 - _Z15SoftmaxWarpImplI24ElementwiseScaleMaskLoadIffbE11DirectStoreIffEfLi1ELi3ELi32ELi1ELb1EL9Algorithm0EEvT_T0_ll)
        .other          _Z15SoftmaxWarpImplI24ElementwiseScaleMaskLoadIffbE11DirectStoreIffEfLi1ELi3ELi32ELi1ELb1EL9Algorithm0EEvT_T0_ll,@"STO_CUDA_ENTRY STV_DEFAULT"
_Z15SoftmaxWarpImplI24ElementwiseScaleMaskLoadIffbE11DirectStoreIffEfLi1ELi3ELi32ELi1ELb1EL9Algorithm0EEvT_T0_ll:
.text._Z15SoftmaxWarpImplI24ElementwiseScaleMaskLoadIffbE11DirectStoreIffEfLi1ELi3ELi32ELi1ELb1EL9Algorithm0EEvT_T0_ll:
        /* <DEDUP_REMOVED lines=26> */
.L_x_32901:
        /* <DEDUP_REMOVED lines=16> */
.L_x_32910:
[----:B------:R-:W-:Y:S01]  /*02a0*/  ISETP.GE.U32.AND P0, PT, R8, UR44, PT ;  /* 0x0000002c08007c0c */ /* 0x000fe2000bf06070 */
[----:B------:R-:W-:Y:S01]  /*02b0*/  IMAD.MOV.U32 R3, RZ, RZ, RZ ;  /* 0x000000ffff037224 */ /* 0x000fe200078e00ff */
[----:B------:R-:W-:Y:S01]  /*02c0*/  ISETP.GE.U32.AND P1, PT, R16, UR44, PT ;  /* 0x0000002c10007c0c */ /* 0x000fe2000bf26070 */
[----:B------:R-:W-:Y:S01]  /*02d0*/  IMAD R0, R6, UR48, RZ ;  /* 0x0000003006007c24 */ /* 0x000fe2000f8e02ff */
[----:B------:R-:W-:Y:S02]  /*02e0*/  ISETP.GE.AND.EX P0, PT, RZ, UR45, PT, P0 ;  /* 0x0000002dff007c0c */ /* 0x000fe4000bf06300 */
[----:B------:R-:W-:Y:S02]  /*02f0*/  ISETP.GE.U32.AND P2, PT, R10, UR44, PT ;  /* 0x0000002c0a007c0c */ /* 0x000fe4000bf46070 */
[----:B------:R-:W-:Y:S02]  /*0300*/  ISETP.GE.AND.EX P1, PT, RZ, UR45, PT, P1 ;  /* 0x0000002dff007c0c */ /* 0x000fe4000bf26310 */
[----:B------:R-:W-:-:S02]  /*0310*/  MOV R2, R8 ;  /* 0x0000000800027202 */ /* 0x000fc40000000f00 */
[----:B------:R-:W-:-:S03]  /*0320*/  ISETP.GE.AND.EX P2, PT, RZ, UR45, PT, P2 ;  /* 0x0000002dff007c0c */ /* 0x000fc6000bf46320 */
[C---:B--2---:R-:W-:Y:S02]  /*0330*/  IMAD.WIDE.U32 R12, R7.reuse, UR48, R2 ;  /* 0x00000030070c7c25 */ /* 0x044fe4000f8e0002 */
[----:B-1----:R-:W-:Y:S01]  /*0340*/  @!P0 R2UR UR6, R4 ;  /* 0x00000000040682ca */ /* 0x002fe200000e0000 */
[----:B0-----:R-:W0:Y:S01]  /*0350*/  @!P0 LDC R19, c[0x0][0x39c] ;  /* 0x0000e700ff138b82 */ /* 0x001e220000000800 */
[----:B------:R-:W-:Y:S01]  /*0360*/  IMAD R3, R7, UR49, R0 ;  /* 0x0000003107037c24 */ /* 0x000fe2000f8e0200 */
[----:B------:R-:W-:Y:S02]  /*0370*/  @!P0 R2UR UR7, R5 ;  /* 0x00000000050782ca */ /* 0x000fe400000e0000 */
[----:B------:R-:W-:Y:S01]  /*0380*/  IADD3 R14, P3, PT, R12, UR42, RZ ;  /* 0x0000002a0c0e7c10 */ /* 0x000fe2000ff7e0ff */
[----:B------:R-:W-:Y:S01]  /*0390*/  IMAD.IADD R3, R13, 0x1, R3 ;  /* 0x000000010d037824 */ /* 0x000fe200078e0203 */
[C---:B------:R-:W-:Y:S02]  /*03a0*/  @!P1 R2UR UR10, R4.reuse ;  /* 0x00000000040a92ca */ /* 0x040fe400000e0000 */
[----:B------:R-:W-:Y:S01]  /*03b0*/  @!P1 R2UR UR11, R5 ;  /* 0x00000000050b92ca */ /* 0x000fe200000e0000 */
[----:B------:R-:W1:Y:S01]  /*03c0*/  @!P1 LDC R18, c[0x0][0x39c] ;  /* 0x0000e700ff129b82 */ /* 0x000e620000000800 */
[----:B------:R-:W-:-:S02]  /*03d0*/  @!P0 R2UR UR4, R4 ;  /* 0x00000000040482ca */ /* 0x000fc400000e0000 */
[C---:B------:R-:W-:Y:S02]  /*03e0*/  @!P0 R2UR UR5, R5.reuse ;  /* 0x00000000050582ca */ /* 0x040fe400000e0000 */
[C---:B------:R-:W-:Y:S02]  /*03f0*/  @!P2 R2UR UR12, R4.reuse ;  /* 0x00000000040ca2ca */ /* 0x040fe400000e0000 */
[----:B------:R-:W-:Y:S01]  /*0400*/  @!P2 R2UR UR13, R5 ;  /* 0x00000000050da2ca */ /* 0x000fe200000e0000 */
[----:B------:R-:W2:Y:S01]  /*0410*/  @!P2 LDC R20, c[0x0][0x39c] ;  /* 0x0000e700ff14ab82 */ /* 0x000ea20000000800 */
[----:B------:R-:W-:Y:S02]  /*0420*/  IADD3.X R15, PT, PT, R3, UR43, RZ, P3, !PT ;  /* 0x0000002b030f7c10 */ /* 0x000fe40009ffe4ff */
[----:B------:R-:W-:Y:S02]  /*0430*/  @!P1 R2UR UR8, R4 ;  /* 0x00000000040892ca */ /* 0x000fe400000e0000 */
[----:B------:R-:W-:Y:S01]  /*0440*/  @!P1 R2UR UR9, R5 ;  /* 0x00000000050992ca */ /* 0x000fe200000e0000 */
[----:B------:R-:W3:Y:S01]  /*0450*/  @!P0 LDG.E.U8 R21, desc[UR6][R14.64] ;  /* 0x000000060e158981 */ /* 0x000ee2000c1e1100 */
[----:B------:R-:W-:-:S02]  /*0460*/  LEA R2, P3, R12, UR40, 0x2 ;  /* 0x000000280c027c11 */ /* 0x000fc4000f8610ff */
[----:B------:R-:W-:Y:S02]  /*0470*/  @!P2 R2UR UR6, R4 ;  /* 0x000000000406a2ca */ /* 0x000fe400000e0000 */
[----:B------:R-:W-:Y:S01]  /*0480*/  LEA.HI.X R3, R12, UR41, R3, 0x2, P3 ;  /* 0x000000290c037c11 */ /* 0x000fe200098f1403 */
[----:B------:R-:W4:Y:S01]  /*0490*/  @!P2 LDG.E.U8 R17, desc[UR12][R14.64+0x40] ;  /* 0x0000400c0e11a981 */ /* 0x000f22000c1e1100 */
[----:B------:R-:W-:-:S03]  /*04a0*/  @!P2 R2UR UR7, R5 ;  /* 0x000000000507a2ca */ /* 0x000fc600000e0000 */
[----:B------:R-:W5:Y:S04]  /*04b0*/  @!P1 LDG.E.U8 R12, desc[UR10][R14.64+0x20] ;  /* 0x0000200a0e0c9981 */ /* 0x000f68000c1e1100 */
[----:B------:R-:W0:Y:S04]  /*04c0*/  @!P0 LDG.E R0, desc[UR4][R2.64] ;  /* 0x0000000402008981 */ /* 0x000e28000c1e1900 */
[----:B------:R-:W1:Y:S04]  /*04d0*/  @!P1 LDG.E R11, desc[UR8][R2.64+0x80] ;  /* 0x00008008020b9981 */ /* 0x000e68000c1e1900 */
[----:B------:R-:W2:Y:S01]  /*04e0*/  @!P2 LDG.E R13, desc[UR6][R2.64+0x100] ;  /* 0x00010006020da981 */ /* 0x000ea2000c1e1900 */
[----:B------:R-:W-:Y:S01]  /*04f0*/  UMOV UR4, 0xffffffff ;  /* 0xffffffff00047882 */ /* 0x000fe20000000000 */
[----:B------:R-:W-:Y:S01]  /*0500*/  IMAD.MOV.U32 R22, RZ, RZ, -0x800000 ;  /* 0xff800000ff167424 */ /* 0x000fe200078e00ff */
[----:B---3--:R-:W-:-:S02]  /*0510*/  ISETP.NE.OR P3, PT, R21, RZ, P0 ;  /* 0x000000ff1500720c */ /* 0x008fc40000765670 */
[----:B----4-:R-:W-:Y:S02]  /*0520*/  ISETP.NE.OR P5, PT, R17, RZ, P2 ;  /* 0x000000ff1100720c */ /* 0x010fe400017a5670 */
[----:B-----5:R-:W-:Y:S01]  /*0530*/  ISETP.NE.OR P4, PT, R12, RZ, P1 ;  /* 0x000000ff0c00720c */ /* 0x020fe20000f85670 */
[----:B0-----:R-:W-:Y:S01]  /*0540*/  @!P0 FMUL R0, R0, R19 ;  /* 0x0000001300008220 */ /* 0x001fe20000400000 */
[----:B-1----:R-:W-:-:S07]  /*0550*/  @!P1 FMUL R12, R11, R18 ;  /* 0x000000120b0c9220 */ /* 0x002fce0000400000 */
[----:B------:R-:W0:Y:S01]  /*0560*/  @!P3 LDC R0, c[0x0][0x398] ;  /* 0x0000e600ff00bb82 */ /* 0x000e220000000800 */
[----:B--2---:R-:W-:-:S07]  /*0570*/  @!P2 FMUL R14, R13, R20 ;  /* 0x000000140d0ea220 */ /* 0x004fce0000400000 */
[----:B------:R-:W1:Y:S08]  /*0580*/  @!P4 LDC R12, c[0x0][0x398] ;  /* 0x0000e600ff0ccb82 */ /* 0x000e700000000800 */
[----:B------:R-:W2:Y:S01]  /*0590*/  @!P5 LDC R14, c[0x0][0x398] ;  /* 0x0000e600ff0edb82 */ /* 0x000ea20000000800 */
[----:B------:R-:W-:Y:S02]  /*05a0*/  MOV R13, 0xff800000 ;  /* 0xff800000000d7802 */ /* 0x000fe40000000f00 */
[----:B0-----:R-:W-:Y:S01]  /*05b0*/  @!P0 FMNMX R13, R0, -INF , !PT ;  /* 0xff800000000d8809 */ /* 0x001fe20007800000 */
[----:B------:R-:W-:Y:S01]  /*05c0*/  IMAD.MOV.U32 R20, RZ, RZ, -0x800000 ;  /* 0xff800000ff147424 */ /* 0x000fe200078e00ff */
[----:B------:R-:W-:Y:S01]  /*05d0*/  MOV R18, 0xff800000 ;  /* 0xff80000000127802 */ /* 0x000fe20000000f00 */
[----:B------:R-:W-:Y:S01]  /*05e0*/  @!P0 IMAD.MOV.U32 R22, RZ, RZ, R0 ;  /* 0x000000ffff168224 */ /* 0x000fe200078e0000 */
[----:B-1----:R-:W-:Y:S01]  /*05f0*/  @!P1 FMNMX R13, R13, R12, !PT ;  /* 0x0000000c0d0d9209 */ /* 0x002fe20007800000 */
[----:B------:R-:W-:Y:S01]  /*0600*/  @!P1 IMAD.MOV.U32 R20, RZ, RZ, R12 ;  /* 0x000000ffff149224 */ /* 0x000fe200078e000c */
[----:B--2---:R-:W-:-:S02]  /*0610*/  @!P2 MOV R18, R14 ;  /* 0x0000000e0012a202 */ /* 0x004fc40000000f00 */
[----:B------:R-:W-:Y:S01]  /*0620*/  @!P2 FMNMX R13, R13, R14, !PT ;  /* 0x0000000e0d0da209 */ /* 0x000fe20007800000 */
        /* <DEDUP_REMOVED lines=21> */
[-C--:B------:R-:W-:Y:S01]  /*0780*/  FFMA.RM R2, R12, R17.reuse, 12582913 ;  /* 0x4b4000010c027423 */ /* 0x080fe20000004011 */
[----:B------:R-:W-:Y:S01]  /*0790*/  FFMA.RM R12, R11, R17, 12582913 ;  /* 0x4b4000010b0c7423 */ /* 0x000fe20000004011 */
[----:B------:R-:W-:Y:S01]  /*07a0*/  SHF.L.U32 R0, R0, 0x17, RZ ;  /* 0x0000001700007819 */ /* 0x000fe200000006ff */
[----:B------:R-:W-:Y:S01]  /*07b0*/  FFMA R13, R22, 1.4426950216293334961, -R13 ;  /* 0x3fb8aa3b160d7823 */ /* 0x000fe2000000080d */
[----:B------:R-:W-:Y:S01]  /*07c0*/  FADD R3, R2, -12583039 ;  /* 0xcb40007f02037421 */ /* 0x000fe20000000000 */
[----:B------:R-:W-:Y:S01]  /*07d0*/  FADD R11, R12, -12583039 ;  /* 0xcb40007f0c0b7421 */ /* 0x000fe20000000000 */
[----:B------:R-:W-:Y:S02]  /*07e0*/  IMAD.SHL.U32 R2, R2, 0x800000, RZ ;  /* 0x0080000002027824 */ /* 0x000fe400078e00ff */
[----:B------:R-:W-:Y:S01]  /*07f0*/  FFMA R13, R22, 1.925963033500011079e-08, R13 ;  /* 0x32a57060160d7823 */ /* 0x000fe2000000000d */
[----:B------:R-:W-:-:S04]  /*0800*/  FFMA R3, R20, 1.4426950216293334961, -R3 ;  /* 0x3fb8aa3b14037823 */ /* 0x000fc80000000803 */
[----:B------:R-:W-:Y:S01]  /*0810*/  FFMA R20, R20, 1.925963033500011079e-08, R3 ;  /* 0x32a5706014147823 */ /* 0x000fe20000000003 */
[----:B------:R-:W0:Y:S01]  /*0820*/  MUFU.EX2 R13, R13 ;  /* 0x0000000d000d7308 */ /* 0x000e220000000800 */
[----:B------:R-:W-:-:S04]  /*0830*/  FFMA R3, R18, 1.4426950216293334961, -R11 ;  /* 0x3fb8aa3b12037823 */ /* 0x000fc8000000080b */
[----:B------:R-:W-:-:S03]  /*0840*/  FFMA R18, R18, 1.925963033500011079e-08, R3 ;  /* 0x32a5706012127823 */ /* 0x000fc60000000003 */
[----:B------:R-:W1:Y:S08]  /*0850*/  MUFU.EX2 R11, R20 ;  /* 0x00000014000b7308 */ /* 0x000e700000000800 */
[----:B------:R-:W2:Y:S01]  /*0860*/  MUFU.EX2 R15, R18 ;  /* 0x00000012000f7308 */ /* 0x000ea20000000800 */
[----:B0-----:R-:W-:Y:S01]  /*0870*/  FMUL R3, R0, R13 ;  /* 0x0000000d00037220 */ /* 0x001fe20000400000 */
[----:B------:R-:W-:-:S02]  /*0880*/  IMAD.SHL.U32 R0, R12, 0x800000, RZ ;  /* 0x008000000c007824 */ /* 0x000fc400078e00ff */
[----:B-1----:R-:W-:Y:S01]  /*0890*/  FMUL R2, R2, R11 ;  /* 0x0000000b02027220 */ /* 0x002fe20000400000 */
[----:B------:R-:W-:-:S04]  /*08a0*/  FADD R11, RZ, R3 ;  /* 0x00000003ff0b7221 */ /* 0x000fc80000000000 */
        /* <DEDUP_REMOVED lines=12> */
.L_x_32922:
        /* <DEDUP_REMOVED lines=11> */
[----:B0-----:R-:W-:Y:S05]  /*0a20*/  CALL.REL.NOINC `($__internal_534_$__cuda_sm3x_div_rn_noftz_f32_slowpath) ;  /* 0x0000000800687944 */ /* 0x001fea0003c00000 */
[----:B------:R-:W-:-:S07]  /*0a30*/  MOV R11, R3 ;  /* 0x00000003000b7202 */ /* 0x000fce0000000f00 */
.L_x_32905:
[----:B------:R-:W-:Y:S05]  /*0a40*/  BSYNC.RECONVERGENT B1 ;  /* 0x0000000000017941 */ /* 0x000fea0003800200 */
.L_x_32904:
        /* <DEDUP_REMOVED lines=11> */
[----:B0-----:R-:W-:Y:S05]  /*0b00*/  CALL.REL.NOINC `($__internal_534_$__cuda_sm3x_div_rn_noftz_f32_slowpath) ;  /* 0x0000000800307944 */ /* 0x001fea0003c00000 */
[----:B------:R-:W-:-:S07]  /*0b10*/  IMAD.MOV.U32 R13, RZ, RZ, R3 ;  /* 0x000000ffff0d7224 */ /* 0x000fce00078e0003 */
.L_x_32907:
[----:B------:R-:W-:Y:S05]  /*0b20*/  BSYNC.RECONVERGENT B1 ;  /* 0x0000000000017941 */ /* 0x000fea0003800200 */
.L_x_32906:
        /* <DEDUP_REMOVED lines=11> */
[----:B0-----:R-:W-:Y:S05]  /*0be0*/  CALL.REL.NOINC `($__internal_534_$__cuda_sm3x_div_rn_noftz_f32_slowpath) ;  /* 0x0000000400f87944 */ /* 0x001fea0003c00000 */
[----:B------:R-:W-:-:S07]  /*0bf0*/  IMAD.MOV.U32 R17, RZ, RZ, R3 ;  /* 0x000000ffff117224 */ /* 0x000fce00078e0003 */
.L_x_32909:
[----:B------:R-:W-:Y:S05]  /*0c00*/  BSYNC.RECONVERGENT B1 ;  /* 0x0000000000017941 */ /* 0x000fea0003800200 */
.L_x_32908:
        /* <DEDUP_REMOVED lines=13> */
[----:B------:R-:W-:-:S05]  /*0ce0*/  LEA.HI.X R15, R2, UR37, R3, 0x2, P3 ;  /* 0x00000025020f7c11 */ /* 0x000fca00098f1403 */
[----:B------:R2:W-:Y:S01]  /*0cf0*/  @!P0 STG.E desc[UR4][R14.64], R11 ;  /* 0x0000000b0e008986 */ /* 0x0005e2000c101904 */
[C---:B------:R-:W-:Y:S02]  /*0d00*/  IADD3 R7, P0, PT, R9.reuse, R7, RZ ;  /* 0x0000000709077210 */ /* 0x040fe40007f1e0ff */
[C---:B------:R-:W-:Y:S02]  /*0d10*/  @!P1 R2UR UR6, R4.reuse ;  /* 0x00000000040692ca */ /* 0x040fe400000e0000 */
        /* <DEDUP_REMOVED lines=10> */
.L_x_32902:
[----:B------:R-:W-:Y:S05]  /*0dc0*/  EXIT ;  /* 0x000000000000794d */ /* 0x000fea0003800000 */
.L_x_32903:
[----:B------:R-:W-:Y:S01]  /*0dd0*/  HFMA2 R11, -RZ, RZ, 0, 1.847743988037109375e-06 ;  /* 0x0000001fff0b7431 */ /* 0x000fe200000001ff */
[----:B------:R-:W-:Y:S01]  /*0de0*/  BSSY B1, `(.L_x_32911) ;  /* 0x0000006000017945 */ /* 0x000fe20003800000 */
[----:B------:R-:W-:Y:S02]  /*0df0*/  IMAD.MOV.U32 R12, RZ, RZ, 0x10 ;  /* 0x00000010ff0c7424 */ /* 0x000fe400078e00ff */
[----:B------:R-:W-:-:S07]  /*0e00*/  IMAD.MOV.U32 R15, RZ, RZ, -0x1 ;  /* 0xffffffffff0f7424 */ /* 0x000fce00078e00ff */
[----:B------:R-:W-:Y:S05]  /*0e10*/  WARPSYNC.COLLECTIVE R15, `(.L_x_32912) ;  /* 0x000000000f087348 */ /* 0x000fea0003c00000 */
[----:B------:R0:W1:Y:S02]  /*0e20*/  SHFL.BFLY P6, R14, R13, R12, R11 ;  /* 0x0c00000c0d0e7389 */ /* 0x00006400000c000b */
[----:B01----:R-:W-:Y:S05]  /*0e30*/  ENDCOLLECTIVE ;  /* 0x000000000000791b */ /* 0x003fea0003800000 */
.L_x_32912:
[----:B------:R-:W-:Y:S05]  /*0e40*/  BSYNC B1 ;  /* 0x0000000000017941 */ /* 0x000fea0003800000 */
.L_x_32911:
        /* <DEDUP_REMOVED lines=9> */
.L_x_32913:
[----:B------:R-:W-:Y:S01]  /*0ee0*/  HFMA2 R12, -RZ, RZ, 0, 2.384185791015625e-07 ;  /* 0x00000004ff0c7431 */ /* 0x000fe200000001ff */
[----:B------:R-:W-:-:S05]  /*0ef0*/  FMNMX R0, R13, R14, !PT ;  /* 0x0000000e0d007209 */ /* 0x000fca0007800000 */
[----:B------:R-:W-:-:S07]  /*0f00*/  IMAD.MOV.U32 R13, RZ, RZ, R0 ;  /* 0x000000ffff0d7224 */ /* 0x000fce00078e0000 */
[----:B------:R-:W-:Y:S05]  /*0f10*/  WARPSYNC.COLLECTIVE R15, `(.L_x_32914) ;  /* 0x000000000f087348 */ /* 0x000fea0003c00000 */
[----:B------:R0:W1:Y:S02]  /*0f20*/  SHFL.BFLY P6, R14, R13, R12, R11 ;  /* 0x0c00000c0d0e7389 */ /* 0x00006400000c000b */
[----:B01----:R-:W-:Y:S05]  /*0f30*/  ENDCOLLECTIVE ;  /* 0x000000000000791b */ /* 0x003fea0003800000 */
.L_x_32914:
[----:B------:R-:W-:Y:S02]  /*0f40*/  MOV R12, 0x2 ;  /* 0x00000002000c7802 */ /* 0x000fe40000000f00 */
[----:B------:R-:W-:-:S05]  /*0f50*/  FMNMX R2, R0, R14, !PT ;  /* 0x0000000e00027209 */ /* 0x000fca0007800000 */
[----:B------:R-:W-:-:S07]  /*0f60*/  IMAD.MOV.U32 R13, RZ, RZ, R2 ;  /* 0x000000ffff0d7224 */ /* 0x000fce00078e0002 */
[----:B------:R-:W-:Y:S05]  /*0f70*/  WARPSYNC.COLLECTIVE R15, `(.L_x_32915) ;  /* 0x000000000f087348 */ /* 0x000fea0003c00000 */
[----:B------:R0:W1:Y:S02]  /*0f80*/  SHFL.BFLY P6, R14, R13, R12, R11 ;  /* 0x0c00000c0d0e7389 */ /* 0x00006400000c000b */
[----:B01----:R-:W-:Y:S05]  /*0f90*/  ENDCOLLECTIVE ;  /* 0x000000000000791b */ /* 0x003fea0003800000 */
.L_x_32915:
[----:B------:R-:W-:Y:S01]  /*0fa0*/  HFMA2 R12, -RZ, RZ, 0, 5.9604644775390625e-08 ;  /* 0x00000001ff0c7431 */ /* 0x000fe200000001ff */
[----:B------:R-:W-:-:S05]  /*0fb0*/  FMNMX R3, R2, R14, !PT ;  /* 0x0000000e02037209 */ /* 0x000fca0007800000 */
[----:B------:R-:W-:-:S07]  /*0fc0*/  IMAD.MOV.U32 R13, RZ, RZ, R3 ;  /* 0x000000ffff0d7224 */ /* 0x000fce00078e0003 */
[----:B------:R-:W-:Y:S05]  /*0fd0*/  WARPSYNC.COLLECTIVE R15, `(.L_x_32916) ;  /* 0x000000000f087348 */ /* 0x000fea0003c00000 */
[----:B------:R0:W1:Y:S02]  /*0fe0*/  SHFL.BFLY P6, R14, R13, R12, R11 ;  /* 0x0c00000c0d0e7389 */ /* 0x00006400000c000b */
[----:B01----:R-:W-:Y:S05]  /*0ff0*/  ENDCOLLECTIVE ;  /* 0x000000000000791b */ /* 0x003fea0003800000 */
.L_x_32916:
[----:B------:R-:W-:-:S05]  /*1000*/  FMNMX R3, R3, R14, !PT ;  /* 0x0000000e03037209 */ /* 0x000fca0007800000 */
        /* <DEDUP_REMOVED lines=15> */
[----:B------:R-:W-:Y:S02]  /*1100*/  FFMA R11, R18, 1.4426950216293334961, -R11 ;  /* 0x3fb8aa3b120b7823 */ /* 0x000fe4000000080b */
[----:B------:R-:W-:Y:S01]  /*1110*/  FFMA R21, R2, 1.925963033500011079e-08, R21 ;  /* 0x32a5706002157823 */ /* 0x000fe20000000015 */
[----:B------:R-:W-:Y:S01]  /*1120*/  FFMA R20, R20, 1.925963033500011079e-08, R3 ;  /* 0x32a5706014147823 */ /* 0x000fe20000000003 */
[----:B------:R-:W-:Y:S01]  /*1130*/  FFMA R11, R18, 1.925963033500011079e-08, R11 ;  /* 0x32a57060120b7823 */ /* 0x000fe2000000000b */
[----:B------:R-:W-:-:S02]  /*1140*/  SHF.L.U32 R2, R14, 0x17, RZ ;  /* 0x000000170e027819 */ /* 0x000fc400000006ff */
[----:B------:R-:W0:Y:S08]  /*1150*/  MUFU.EX2 R13, R20 ;  /* 0x00000014000d7308 */ /* 0x000e300000000800 */
[----:B------:R-:W1:Y:S08]  /*1160*/  MUFU.EX2 R21, R21 ;  /* 0x0000001500157308 */ /* 0x000e700000000800 */
[----:B------:R-:W2:Y:S01]  /*1170*/  MUFU.EX2 R11, R11 ;  /* 0x0000000b000b7308 */ /* 0x000ea20000000800 */
[----:B0-----:R-:W-:Y:S01]  /*1180*/  FMUL R2, R2, R13 ;  /* 0x0000000d02027220 */ /* 0x001fe20000400000 */
[----:B-1----:R-:W-:Y:S01]  /*1190*/  FMUL R3, R0, R21 ;  /* 0x0000001500037220 */ /* 0x002fe20000400000 */
[----:B------:R-:W-:-:S02]  /*11a0*/  IMAD.SHL.U32 R0, R12, 0x800000, RZ ;  /* 0x008000000c007824 */ /* 0x000fc400078e00ff */
[----:B------:R-:W-:Y:S02]  /*11b0*/  HFMA2 R12, -RZ, RZ, 0, 9.5367431640625e-07 ;  /* 0x00000010ff0c7431 */ /* 0x000fe400000001ff */
        /* <DEDUP_REMOVED lines=8> */
.L_x_32917:
[----:B------:R-:W-:Y:S02]  /*1240*/  IMAD.MOV.U32 R12, RZ, RZ, 0x8 ;  /* 0x00000008ff0c7424 */ /* 0x000fe400078e00ff */
[----:B------:R-:W-:-:S05]  /*1250*/  FADD R17, R13, R14 ;  /* 0x0000000e0d117221 */ /* 0x000fca0000000000 */
[----:B------:R-:W-:-:S07]  /*1260*/  MOV R13, R17 ;  /* 0x00000011000d7202 */ /* 0x000fce0000000f00 */
[----:B------:R-:W-:Y:S05]  /*1270*/  WARPSYNC.COLLECTIVE R15, `(.L_x_32918) ;  /* 0x000000000f087348 */ /* 0x000fea0003c00000 */
[----:B------:R0:W1:Y:S02]  /*1280*/  SHFL.BFLY P6, R14, R13, R12, R11 ;  /* 0x0c00000c0d0e7389 */ /* 0x00006400000c000b */
[----:B01----:R-:W-:Y:S05]  /*1290*/  ENDCOLLECTIVE ;  /* 0x000000000000791b */ /* 0x003fea0003800000 */
.L_x_32918:
[----:B------:R-:W-:Y:S02]  /*12a0*/  IMAD.MOV.U32 R12, RZ, RZ, 0x4 ;  /* 0x00000004ff0c7424 */ /* 0x000fe400078e00ff */
[----:B------:R-:W-:-:S05]  /*12b0*/  FADD R18, R17, R14 ;  /* 0x0000000e11127221 */ /* 0x000fca0000000000 */
[----:B------:R-:W-:-:S07]  /*12c0*/  MOV R13, R18 ;  /* 0x00000012000d7202 */ /* 0x000fce0000000f00 */
[----:B------:R-:W-:Y:S05]  /*12d0*/  WARPSYNC.COLLECTIVE R15, `(.L_x_32919) ;  /* 0x000000000f087348 */ /* 0x000fea0003c00000 */
[----:B------:R0:W1:Y:S02]  /*12e0*/  SHFL.BFLY P6, R14, R13, R12, R11 ;  /* 0x0c00000c0d0e7389 */ /* 0x00006400000c000b */
[----:B01----:R-:W-:Y:S05]  /*12f0*/  ENDCOLLECTIVE ;  /* 0x000000000000791b */ /* 0x003fea0003800000 */
.L_x_32919:
[----:B------:R-:W-:Y:S02]  /*1300*/  IMAD.MOV.U32 R12, RZ, RZ, 0x2 ;  /* 0x00000002ff0c7424 */ /* 0x000fe400078e00ff */
[----:B------:R-:W-:-:S05]  /*1310*/  FADD R19, R18, R14 ;  /* 0x0000000e12137221 */ /* 0x000fca0000000000 */
[----:B------:R-:W-:-:S07]  /*1320*/  MOV R13, R19 ;  /* 0x00000013000d7202 */ /* 0x000fce0000000f00 */
[----:B------:R-:W-:Y:S05]  /*1330*/  WARPSYNC.COLLECTIVE R15, `(.L_x_32920) ;  /* 0x000000000f087348 */ /* 0x000fea0003c00000 */
[----:B------:R0:W1:Y:S02]  /*1340*/  SHFL.BFLY P6, R14, R13, R12, R11 ;  /* 0x0c00000c0d0e7389 */ /* 0x00006400000c000b */
[----:B01----:R-:W-:Y:S05]  /*1350*/  ENDCOLLECTIVE ;  /* 0x000000000000791b */ /* 0x003fea0003800000 */
.L_x_32920:
[----:B------:R-:W-:Y:S02]  /*1360*/  IMAD.MOV.U32 R12, RZ, RZ, 0x1 ;  /* 0x00000001ff0c7424 */ /* 0x000fe400078e00ff */
[----:B------:R-:W-:-:S05]  /*1370*/  FADD R20, R19, R14 ;  /* 0x0000000e13147221 */ /* 0x000fca0000000000 */
[----:B------:R-:W-:-:S07]  /*1380*/  MOV R13, R20 ;  /* 0x00000014000d7202 */ /* 0x000fce0000000f00 */
[----:B------:R-:W-:Y:S05]  /*1390*/  WARPSYNC.COLLECTIVE R15, `(.L_x_32921) ;  /* 0x000000000f087348 */ /* 0x000fea0003c00000 */
[----:B------:R0:W1:Y:S02]  /*13a0*/  SHFL.BFLY P6, R14, R13, R12, R11 ;  /* 0x0c00000c0d0e7389 */ /* 0x00006400000c000b */
[----:B01----:R-:W-:Y:S05]  /*13b0*/  ENDCOLLECTIVE ;  /* 0x000000000000791b */ /* 0x003fea0003800000 */
.L_x_32921:
[----:B------:R-:W-:Y:S05]  /*13c0*/  BRA `(.L_x_32922) ;  /* 0xfffffff400687947 */ /* 0x000fea000383ffff */
        .weak           $__internal_534_$__cuda_sm3x_div_rn_noftz_f32_slowpath
        .type           $__internal_534_$__cuda_sm3x_div_rn_noftz_f32_slowpath,@function
        .size           $__internal_534_$__cuda_sm3x_div_rn_noftz_f32_slowpath,(.L_x_37911 - $__internal_534_$__cuda_sm3x_div_rn_noftz_f32_slowpath)
$__internal_534_$__cuda_sm3x_div_rn_noftz_f32_slowpath:
        /* <DEDUP_REMOVED lines=35> */
.L_x_32924:
        /* <DEDUP_REMOVED lines=51> */
.L_x_32931:
[----:B------:R-:W-:-:S04]  /*1930*/  LOP3.LUT R3, R3, 0x80000000, RZ, 0xc0, !PT ;  /* 0x8000000003037812 */ /* 0x000fc800078ec0ff */
[----:B------:R-:W-:Y:S01]  /*1940*/  LOP3.LUT R3, R3, 0x7f800000, RZ, 0xfc, !PT ;  /* 0x7f80000003037812 */ /* 0x000fe200078efcff */
[----:B------:R-:W-:Y:S06]  /*1950*/  BRA `(.L_x_32932) ;  /* 0x0000000000047947 */ /* 0x000fec0003800000 */
.L_x_32930:
[----:B------:R-:W-:-:S07]  /*1960*/  IMAD R3, R22, 0x800000, R3 ;  /* 0x0080000016037824 */ /* 0x000fce00078e0203 */
.L_x_32932:
[----:B------:R-:W-:Y:S05]  /*1970*/  BSYNC.RECONVERGENT B3 ;  /* 0x0000000000037941 */ /* 0x000fea0003800200 */
.L_x_32929:
[----:B------:R-:W-:Y:S05]  /*1980*/  BRA `(.L_x_32933) ;  /* 0x0000000000207947 */ /* 0x000fea0003800000 */
.L_x_32928:
[----:B------:R-:W-:-:S04]  /*1990*/  LOP3.LUT R3, R18, 0x80000000, R3, 0x48, !PT ;  /* 0x8000000012037812 */ /* 0x000fc800078e4803 */
[----:B------:R-:W-:Y:S01]  /*19a0*/  LOP3.LUT R3, R3, 0x7f800000, RZ, 0xfc, !PT ;  /* 0x7f80000003037812 */ /* 0x000fe200078efcff */
[----:B------:R-:W-:Y:S06]  /*19b0*/  BRA `(.L_x_32933) ;  /* 0x0000000000147947 */ /* 0x000fec0003800000 */
.L_x_32927:
[----:B------:R-:W-:Y:S01]  /*19c0*/  LOP3.LUT R3, R18, 0x80000000, R3, 0x48, !PT ;  /* 0x8000000012037812 */ /* 0x000fe200078e4803 */
[----:B------:R-:W-:Y:S06]  /*19d0*/  BRA `(.L_x_32933) ;  /* 0x00000000000c7947 */ /* 0x000fec0003800000 */
.L_x_32926:
[----:B------:R-:W0:Y:S01]  /*19e0*/  MUFU.RSQ R3, -QNAN ;  /* 0xffc0000000037908 */ /* 0x000e220000001400 */
[----:B------:R-:W-:Y:S05]  /*19f0*/  BRA `(.L_x_32933) ;  /* 0x0000000000047947 */ /* 0x000fea0003800000 */
.L_x_32925:
[----:B------:R-:W-:-:S07]  /*1a00*/  FADD.FTZ R3, R3, R12 ;  /* 0x0000000c03037221 */ /* 0x000fce0000010000 */
.L_x_32933:
[----:B------:R-:W-:Y:S05]  /*1a10*/  BSYNC.RECONVERGENT B2 ;  /* 0x0000000000027941 */ /* 0x000fea0003800200 */
.L_x_32923:
[----:B------:R-:W-:-:S04]  /*1a20*/  HFMA2 R15, -RZ, RZ, 0, 0 ;  /* 0x00000000ff0f7431 */ /* 0x000fc800000001ff */
[----:B0-----:R-:W-:Y:S05]  /*1a30*/  RET.REL.NODEC R14 `(_Z15SoftmaxWarpImplI24ElementwiseScaleMaskLoadIffbE11DirectStoreIffEfLi1ELi3ELi32ELi1ELb1EL9Algorithm0EEvT_T0_ll) ;  /* 0xffffffe40e707950 */ /* 0x001fea0003c3ffff */
.L_x_32934:
        /* <DEDUP_REMOVED lines=12> */
.L_x_37911:


//--------------------- .text._Z15SoftmaxWarpImplI24ElementwiseScaleMaskLoadIffbE11DirectStoreIffEfLi1ELi3ELi32ELi1ELb0EL9Algorithm0EEvT_T0_ll --------------------------
	.section	.text._Z15SoftmaxWarpImplI24ElementwiseScaleMaskLoadIffbE11DirectStoreIffEfLi1ELi3ELi32ELi1ELb0EL9Algorithm0EEvT_T0_ll,"ax",@progbits
	.align	128
        .global         _Z15SoftmaxWarpImplI24ElementwiseScaleMaskLoadIffbE11DirectStoreIffEfLi1ELi3ELi32ELi1ELb0EL9Algorithm0EEvT_T0_ll
        .type           _Z15SoftmaxWarpImplI24ElementwiseScaleMaskLoadIffbE11DirectStoreIffEfLi1ELi3ELi32ELi1ELb0EL9Algorithm0EEvT_T0_ll,@function
        .size           _Z15SoftmaxWarpImplI24ElementwiseScaleMaskLoadIffbE11DirectStoreIffEfLi1ELi3ELi32ELi1ELb0EL9Algorithm0EEvT_T0_ll,(.L_x_37912 - _Z15SoftmaxWarpImplI24ElementwiseScaleMaskLoadIffbE11DirectStoreIffEfLi1ELi3ELi32ELi1ELb0EL9Algorithm0EEvT_T0_ll)
        .other          _Z15SoftmaxWarpImplI24ElementwiseScaleMaskLoadIffbE11DirectStoreIffEfLi1ELi3ELi32ELi1ELb0EL9Algorithm0EEvT_T0_ll,@"STO_CUDA_ENTRY STV_DEFAULT"
_Z15SoftmaxWarpImplI24ElementwiseScaleMaskLoadIffbE11DirectStoreIffEfLi1ELi3ELi32ELi1ELb0EL9Algorithm0EEvT_T0_ll:
.text._Z15SoftmaxWarpImplI24ElementwiseScaleMaskLoadIffbE11DirectStoreIffEfLi1ELi3ELi32ELi1ELb0EL9Algorithm0EEvT_T0_ll:
        /* <DEDUP_REMOVED lines=24> */
.L_x_32935:
        /* <DEDUP_REMOVED lines=13> */
.L_x_32943:
[----:B------:R-:W3:Y:S01]  /*0250*/  LDC.64 R2, c[0x0][0x390] ;  /* 0x0000e400ff027b82 */ /* 0x000ee20000000a00 */
        /* <DEDUP_REMOVED lines=16> */
[C---:B------:R-:W-:Y:S02]  /*0360*/  IADD3 R12, P1, PT, R6.reuse, UR38, RZ ;  /* 0x00000026060c7c10 */ /* 0x040fe4000ff3e0ff */
[----:B------:R-:W-:Y:S02]  /*0370*/  LEA R2, P0, R6, UR36, 0x2 ;  /* 0x0000002406027c11 */ /* 0x000fe4000f8010ff */
[----:B------:R-:W-:-:S04]  /*0380*/  IADD3 R3, PT, PT, R7, R3, RZ ;  /* 0x0000000307037210 */ /* 0x000fc80007ffe0ff */
[----:B------:R-:W-:Y:S02]  /*0390*/  IADD3.X R13, PT, PT, R3, UR39, RZ, P1, !PT ;  /* 0x00000027030d7c10 */ /* 0x000fe40008ffe4ff */
[----:B------:R-:W-:Y:S02]  /*03a0*/  LEA.HI.X R3, R6, UR37, R3, 0x2, P0 ;  /* 0x0000002506037c11 */ /* 0x000fe400080f1403 */
[----:B------:R-:W1:Y:S01]  /*03b0*/  LDC.64 R6, c[0x0][0x398] ;  /* 0x0000e600ff067b82 */ /* 0x000e620000000a00 */
[----:B------:R-:W2:Y:S04]  /*03c0*/  LDG.E.U8 R17, desc[UR14][R12.64+0x40] ;  /* 0x0000400e0c117981 */ /* 0x000ea8000c1e1100 */
[----:B------:R-:W3:Y:S04]  /*03d0*/  LDG.E.U8 R11, desc[UR6][R12.64] ;  /* 0x000000060c0b7981 */ /* 0x000ee8000c1e1100 */
[----:B------:R-:W1:Y:S04]  /*03e0*/  LDG.E R0, desc[UR4][R2.64] ;  /* 0x0000000402007981 */ /* 0x000e68000c1e1900 */
[----:B------:R-:W4:Y:S04]  /*03f0*/  LDG.E R14, desc[UR8][R2.64+0x80] ;  /* 0x00008008020e7981 */ /* 0x000f28000c1e1900 */
        /* <DEDUP_REMOVED lines=8> */
[----:B-----5:R-:W-:-:S04]  /*0480*/  ISETP.NE.AND P1, PT, R15, RZ, PT ;  /* 0x000000ff0f00720c */ /* 0x020fc80003f25270 */
[----:B------:R-:W-:Y:S01]  /*0490*/  FSEL R18, R11, R6, P1 ;  /* 0x000000060b127208 */ /* 0x000fe20000800000 */
[----:B------:R-:W-:-:S03]  /*04a0*/  @P2 FMUL R6, R20, R7 ;  /* 0x0000000714062220 */ /* 0x000fc60000400000 */
[----:B------:R-:W-:-:S04]  /*04b0*/  FMNMX3 R13, R17, -INF , R18, !PT ;  /* 0xff800000110d7876 */ /* 0x000fc80007800012 */
[----:B------:R-:W-:Y:S01]  /*04c0*/  FMNMX R13, R13, R6, !PT ;  /* 0x000000060d0d7209 */ /* 0x000fe20007800000 */
        /* <DEDUP_REMOVED lines=15> */
[----:B------:R-:W-:Y:S02]  /*05c0*/  FADD R6, R6, -R7 ;  /* 0x8000000706067221 */ /* 0x000fe40000000000 */
[-C--:B------:R-:W-:Y:S02]  /*05d0*/  FFMA.SAT R11, R17, R15.reuse, 0.5 ;  /* 0x3f000000110b7423 */ /* 0x080fe4000000200f */
[-C--:B------:R-:W-:Y:S02]  /*05e0*/  FFMA.SAT R7, R6, R15.reuse, 0.5 ;  /* 0x3f00000006077423 */ /* 0x080fe4000000200f */
[----:B------:R-:W-:Y:S01]  /*05f0*/  FFMA.RM R0, R11, R12, 12582913 ;  /* 0x4b4000010b007423 */ /* 0x000fe2000000400c */
[----:B------:R-:W-:-:S03]  /*0600*/  FFMA.SAT R11, R18, R15, 0.5 ;  /* 0x3f000000120b7423 */ /* 0x000fc6000000200f */
[C---:B------:R-:W-:Y:S01]  /*0610*/  FADD R2, R0.reuse, -12583039 ;  /* 0xcb40007f00027421 */ /* 0x040fe20000000000 */
[-C--:B------:R-:W-:Y:S01]  /*0620*/  FFMA.RM R11, R11, R12.reuse, 12582913 ;  /* 0x4b4000010b0b7423 */ /* 0x080fe2000000400c */
[----:B------:R-:W-:Y:S01]  /*0630*/  FFMA.RM R12, R7, R12, 12582913 ;  /* 0x4b400001070c7423 */ /* 0x000fe2000000400c */
[----:B------:R-:W-:Y:S02]  /*0640*/  IMAD.SHL.U32 R0, R0, 0x800000, RZ ;  /* 0x0080000000007824 */ /* 0x000fe400078e00ff */
[----:B------:R-:W-:Y:S01]  /*0650*/  FFMA R2, R17, 1.4426950216293334961, -R2 ;  /* 0x3fb8aa3b11027823 */ /* 0x000fe20000000802 */
[C---:B------:R-:W-:Y:S01]  /*0660*/  FADD R3, R11.reuse, -12583039 ;  /* 0xcb40007f0b037421 */ /* 0x040fe20000000000 */
[----:B------:R-:W-:Y:S01]  /*0670*/  FADD R13, R12, -12583039 ;  /* 0xcb40007f0c0d7421 */ /* 0x000fe20000000000 */
[----:B------:R-:W-:Y:S01]  /*0680*/  SHF.L.U32 R11, R11, 0x17, RZ ;  /* 0x000000170b0b7819 */ /* 0x000fe200000006ff */
[----:B------:R-:W-:Y:S01]  /*0690*/  FFMA R2, R17, 1.925963033500011079e-08, R2 ;  /* 0x32a5706011027823 */ /* 0x000fe20000000002 */
[----:B------:R-:W-:Y:S01]  /*06a0*/  FFMA R7, R18, 1.4426950216293334961, -R3 ;  /* 0x3fb8aa3b12077823 */ /* 0x000fe20000000803 */
[----:B------:R-:W-:-:S02]  /*06b0*/  FFMA R13, R6, 1.4426950216293334961, -R13 ;  /* 0x3fb8aa3b060d7823 */ /* 0x000fc4000000080d */
[----:B------:R-:W1:Y:S01]  /*06c0*/  MUFU.EX2 R3, R2 ;  /* 0x0000000200037308 */ /* 0x000e620000000800 */
[----:B------:R-:W-:Y:S01]  /*06d0*/  FFMA R18, R18, 1.925963033500011079e-08, R7 ;  /* 0x32a5706012127823 */ /* 0x000fe20000000007 */
[----:B------:R-:W-:-:S06]  /*06e0*/  FFMA R6, R6, 1.925963033500011079e-08, R13 ;  /* 0x32a5706006067823 */ /* 0x000fcc000000000d */
[----:B------:R-:W2:Y:S08]  /*06f0*/  MUFU.EX2 R18, R18 ;  /* 0x0000001200127308 */ /* 0x000eb00000000800 */
[----:B------:R-:W3:Y:S01]  /*0700*/  MUFU.EX2 R13, R6 ;  /* 0x00000006000d7308 */ /* 0x000ee20000000800 */
[----:B-1----:R-:W-:Y:S01]  /*0710*/  FMUL R3, R0, R3 ;  /* 0x0000000300037220 */ /* 0x002fe20000400000 */
[----:B------:R-:W-:-:S03]  /*0720*/  IMAD.SHL.U32 R0, R12, 0x800000, RZ ;  /* 0x008000000c007824 */ /* 0x000fc600078e00ff */
[----:B------:R-:W-:Y:S01]  /*0730*/  FADD R7, RZ, R3 ;  /* 0x00000003ff077221 */ /* 0x000fe20000000000 */
        /* <DEDUP_REMOVED lines=13> */
.L_x_32955:
        /* <DEDUP_REMOVED lines=11> */
[----:B01----:R-:W-:Y:S05]  /*08c0*/  CALL.REL.NOINC `($__internal_535_$__cuda_sm3x_div_rn_noftz_f32_slowpath) ;  /* 0x0000000800547944 */ /* 0x003fea0003c00000 */
[----:B------:R-:W-:-:S07]  /*08d0*/  MOV R7, R3 ;  /* 0x0000000300077202 */ /* 0x000fce0000000f00 */
.L_x_32938:
[----:B------:R-:W-:Y:S05]  /*08e0*/  BSYNC.RECONVERGENT B0 ;  /* 0x0000000000007941 */ /* 0x000fea0003800200 */
.L_x_32937:
        /* <DEDUP_REMOVED lines=11> */
[----:B01----:R-:W-:Y:S05]  /*09a0*/  CALL.REL.NOINC `($__internal_535_$__cuda_sm3x_div_rn_noftz_f32_slowpath) ;  /* 0x00000008001c7944 */ /* 0x003fea0003c00000 */
[----:B------:R-:W-:-:S07]  /*09b0*/  MOV R11, R3 ;  /* 0x00000003000b7202 */ /* 0x000fce0000000f00 */
.L_x_32940:
[----:B------:R-:W-:Y:S05]  /*09c0*/  BSYNC.RECONVERGENT B0 ;  /* 0x0000000000007941 */ /* 0x000fea0003800200 */
.L_x_32939:
        /* <DEDUP_REMOVED lines=13> */
.L_x_32942:
[----:B------:R-:W-:Y:S05]  /*0aa0*/  BSYNC.RECONVERGENT B0 ;  /* 0x0000000000007941 */ /* 0x000fea0003800200 */
.L_x_32941:
        /* <DEDUP_REMOVED lines=22> */
[----:B------:R-:W-:Y:S05]  /*0c10*/  EXIT ;  /* 0x000000000000794d */ /* 0x000fea0003800000 */
.L_x_32936:
[----:B------:R-:W-:Y:S01]  /*0c20*/  BSSY B0, `(.L_x_32944) ;  /* 0x0000007000007945 */ /* 0x000fe20003800000 */
[----:B------:R-:W-:Y:S01]  /*0c30*/  MOV R12, 0x10 ;  /* 0x00000010000c7802 */ /* 0x000fe20000000f00 */
[----:B------:R-:W-:Y:S01]  /*0c40*/  IMAD.MOV.U32 R11, RZ, RZ, 0x1f ;  /* 0x0000001fff0b7424 */ /* 0x000fe200078e00ff */
[----:B------:R-:W-:-:S07]  /*0c50*/  MOV R15, 0xffffffff ;  /* 0xffffffff000f7802 */ /* 0x000fce0000000f00 */
[----:B0-----:R-:W-:Y:S05]  /*0c60*/  WARPSYNC.COLLECTIVE R15, `(.L_x_32945) ;  /* 0x000000000f087348 */ /* 0x001fea0003c00000 */
[----:B------:R1:W2:Y:S02]  /*0c70*/  SHFL.BFLY P6, R14, R13, R12, R11 ;  /* 0x0c00000c0d0e7389 */ /* 0x0002a400000c000b */
[----:B012---:R-:W-:Y:S05]  /*0c80*/  ENDCOLLECTIVE ;  /* 0x000000000000791b */ /* 0x007fea0003800000 */
.L_x_32945:
[----:B------:R-:W-:Y:S05]  /*0c90*/  BSYNC B0 ;  /* 0x0000000000007941 */ /* 0x000fea0003800000 */
.L_x_32944:
        /* <DEDUP_REMOVED lines=8> */
.L_x_32946:
[----:B------:R-:W-:Y:S01]  /*0d20*/  IMAD.MOV.U32 R12, RZ, RZ, 0x4 ;  /* 0x00000004ff0c7424 */ /* 0x000fe200078e00ff */
[----:B------:R-:W-:-:S04]  /*0d30*/  FMNMX R0, R13, R14, !PT ;  /* 0x0000000e0d007209 */ /* 0x000fc80007800000 */
[----:B------:R-:W-:-:S07]  /*0d40*/  MOV R13, R0 ;  /* 0x00000000000d7202 */ /* 0x000fce0000000f00 */
[----:B------:R-:W-:Y:S05]  /*0d50*/  WARPSYNC.COLLECTIVE R15, `(.L_x_32947) ;  /* 0x000000000f087348 */ /* 0x000fea0003c00000 */
[----:B------:R0:W1:Y:S02]  /*0d60*/  SHFL.BFLY P6, R14, R13, R12, R11 ;  /* 0x0c00000c0d0e7389 */ /* 0x00006400000c000b */
[----:B01----:R-:W-:Y:S05]  /*0d70*/  ENDCOLLECTIVE ;  /* 0x000000000000791b */ /* 0x003fea0003800000 */
.L_x_32947:
[----:B------:R-:W-:Y:S01]  /*0d80*/  IMAD.MOV.U32 R12, RZ, RZ, 0x2 ;  /* 0x00000002ff0c7424 */ /* 0x000fe200078e00ff */
[----:B------:R-:W-:-:S04]  /*0d90*/  FMNMX R2, R0, R14, !PT ;  /* 0x0000000e00027209 */ /* 0x000fc80007800000 */
[----:B------:R-:W-:-:S07]  /*0da0*/  MOV R13, R2 ;  /* 0x00000002000d7202 */ /* 0x000fce0000000f00 */
[----:B------:R-:W-:Y:S05]  /*0db0*/  WARPSYNC.COLLECTIVE R15, `(.L_x_32948) ;  /* 0x000000000f087348 */ /* 0x000fea0003c00000 */
[----:B------:R0:W1:Y:S02]  /*0dc0*/  SHFL.BFLY P6, R14, R13, R12, R11 ;  /* 0x0c00000c0d0e7389 */ /* 0x00006400000c000b */
[----:B01----:R-:W-:Y:S05]  /*0dd0*/  ENDCOLLECTIVE ;  /* 0x000000000000791b */ /* 0x003fea0003800000 */
.L_x_32948:
[----:B------:R-:W-:Y:S01]  /*0de0*/  IMAD.MOV.U32 R12, RZ, RZ, 0x1 ;  /* 0x00000001ff0c7424 */ /* 0x000fe200078e00ff */
[----:B------:R-:W-:-:S04]  /*0df0*/  FMNMX R3, R2, R14, !PT ;  /* 0x0000000e02037209 */ /* 0x000fc80007800000 */
[----:B------:R-:W-:-:S07]  /*0e00*/  MOV R13, R3 ;  /* 0x00000003000d7202 */ /* 0x000fce0000000f00 */
[----:B------:R-:W-:Y:S05]  /*0e10*/  WARPSYNC.COLLECTIVE R15, `(.L_x_32949) ;  /* 0x000000000f087348 */ /* 0x000fea0003c00000 */
[----:B------:R0:W1:Y:S02]  /*0e20*/  SHFL.BFLY P6, R14, R13, R12, R11 ;  /* 0x0c00000c0d0e7389 */ /* 0x00006400000c000b */
[----:B01----:R-:W-:Y:S05]  /*0e30*/  ENDCOLLECTIVE ;  /* 0x000000000000791b */ /* 0x003fea0003800000 */
.L_x_32949:
[----:B------:R-:W-:-:S05]  /*0e40*/  FMNMX R3, R3, R14, !PT ;  /* 0x0000000e03037209 */ /* 0x000fca0007800000 */
[--C-:B------:R-:W-:Y:S01]  /*0e50*/  FADD R2, R17, -R3.reuse ;  /* 0x8000000311027221 */ /* 0x100fe20000000000 */
[----:B------:R-:W-:Y:S02]  /*0e60*/  IMAD.MOV.U32 R17, RZ, RZ, 0x437c0000 ;  /* 0x437c0000ff117424 */ /* 0x000fe400078e00ff */
[--C-:B------:R-:W-:Y:S01]  /*0e70*/  FADD R14, R18, -R3.reuse ;  /* 0x80000003120e7221 */ /* 0x100fe20000000000 */
[----:B------:R-:W-:Y:S01]  /*0e80*/  FADD R6, R6, -R3 ;  /* 0x8000000306067221 */ /* 0x000fe20000000000 */
[-C--:B------:R-:W-:Y:S02]  /*0e90*/  FFMA.SAT R0, R2, R7.reuse, 0.5 ;  /* 0x3f00000002007423 */ /* 0x080fe40000002007 */
[-C--:B------:R-:W-:Y:S01]  /*0ea0*/  FFMA.SAT R18, R14, R7.reuse, 0.5 ;  /* 0x3f0000000e127423 */ /* 0x080fe20000002007 */
[----:B------:R-:W-:Y:S01]  /*0eb0*/  FFMA.SAT R12, R6, R7, 0.5 ;  /* 0x3f000000060c7423 */ /* 0x000fe20000002007 */
[-C--:B------:R-:W-:Y:S02]  /*0ec0*/  FFMA.RM R0, R0, R17.reuse, 12582913 ;  /* 0x4b40000100007423 */ /* 0x080fe40000004011 */
[-C--:B------:R-:W-:Y:S01]  /*0ed0*/  FFMA.RM R18, R18, R17.reuse, 12582913 ;  /* 0x4b40000112127423 */ /* 0x080fe20000004011 */
[----:B------:R-:W-:Y:S01]  /*0ee0*/  FFMA.RM R12, R12, R17, 12582913 ;  /* 0x4b4000010c0c7423 */ /* 0x000fe20000004011 */
[C---:B------:R-:W-:Y:S01]  /*0ef0*/  FADD R19, R0.reuse, -12583039 ;  /* 0xcb40007f00137421 */ /* 0x040fe20000000000 */
[----:B------:R-:W-:Y:S01]  /*0f00*/  SHF.L.U32 R0, R0, 0x17, RZ ;  /* 0x0000001700007819 */ /* 0x000fe200000006ff */
[----:B------:R-:W-:Y:S01]  /*0f10*/  FADD R3, R18, -12583039 ;  /* 0xcb40007f12037421 */ /* 0x000fe20000000000 */
[----:B------:R-:W-:Y:S01]  /*0f20*/  FADD R7, R12, -12583039 ;  /* 0xcb40007f0c077421 */ /* 0x000fe20000000000 */
[----:B------:R-:W-:-:S02]  /*0f30*/  FFMA R19, R2, 1.4426950216293334961, -R19 ;  /* 0x3fb8aa3b02137823 */ /* 0x000fc40000000813 */
[----:B------:R-:W-:Y:S02]  /*0f40*/  FFMA R3, R14, 1.4426950216293334961, -R3 ;  /* 0x3fb8aa3b0e037823 */ /* 0x000fe40000000803 */
[----:B------:R-:W-:Y:S01]  /*0f50*/  FFMA R19, R2, 1.925963033500011079e-08, R19 ;  /* 0x32a5706002137823 */ /* 0x000fe20000000013 */
[----:B------:R-:W-:Y:S02]  /*0f60*/  IMAD.SHL.U32 R2, R18, 0x800000, RZ ;  /* 0x0080000012027824 */ /* 0x000fe400078e00ff */
[----:B------:R-:W-:Y:S01]  /*0f70*/  FFMA R14, R14, 1.925963033500011079e-08, R3 ;  /* 0x32a570600e0e7823 */ /* 0x000fe20000000003 */
[C---:B------:R-:W-:Y:S02]  /*0f80*/  FFMA R3, R6.reuse, 1.4426950216293334961, -R7 ;  /* 0x3fb8aa3b06037823 */ /* 0x040fe40000000807 */
[----:B------:R-:W0:Y:S02]  /*0f90*/  MUFU.EX2 R19, R19 ;  /* 0x0000001300137308 */ /* 0x000e240000000800 */
[----:B------:R-:W-:-:S06]  /*0fa0*/  FFMA R6, R6, 1.925963033500011079e-08, R3 ;  /* 0x32a5706006067823 */ /* 0x000fcc0000000003 */
[----:B------:R-:W1:Y:S08]  /*0fb0*/  MUFU.EX2 R7, R14 ;  /* 0x0000000e00077308 */ /* 0x000e700000000800 */
[----:B------:R-:W2:Y:S01]  /*0fc0*/  MUFU.EX2 R11, R6 ;  /* 0x00000006000b7308 */ /* 0x000ea20000000800 */
[----:B0-----:R-:W-:Y:S01]  /*0fd0*/  FMUL R3, R0, R19 ;  /* 0x0000001300037220 */ /* 0x001fe20000400000 */
[----:B------:R-:W-:Y:S01]  /*0fe0*/  SHF.L.U32 R0, R12, 0x17, RZ ;  /* 0x000000170c007819 */ /* 0x000fe200000006ff */
[----:B------:R-:W-:-:S02]  /*0ff0*/  IMAD.MOV.U32 R12, RZ, RZ, 0x10 ;  /* 0x00000010ff0c7424 */ /* 0x000fc400078e00ff */
[----:B-1----:R-:W-:Y:S01]  /*1000*/  FMUL R2, R2, R7 ;  /* 0x0000000702027220 */ /* 0x002fe20000400000 */
[----:B------:R-:W-:-:S04]  /*1010*/  FADD R7, RZ, R3 ;  /* 0x00000003ff077221 */ /* 0x000fc80000000000 */
[----:B------:R-:W-:Y:S01]  /*1020*/  FADD R7, R7, R2 ;  /* 0x0000000207077221 */ /* 0x000fe20000000000 */
[----:B--2---:R-:W-:Y:S01]  /*1030*/  FMUL R0, R0, R11 ;  /* 0x0000000b00007220 */ /* 0x004fe20000400000 */
[----:B------:R-:W-:-:S03]  /*1040*/  MOV R11, 0x1f ;  /* 0x0000001f000b7802 */ /* 0x000fc60000000f00 */
[----:B------:R-:W-:-:S07]  /*1050*/  FADD R13, R7, R0 ;  /* 0x00000000070d7221 */ /* 0x000fce0000000000 */
[----:B------:R-:W-:Y:S05]  /*1060*/  WARPSYNC.COLLECTIVE R15, `(.L_x_32950) ;  /* 0x000000000f087348 */ /* 0x000fea0003c00000 */
[----:B------:R0:W1:Y:S02]  /*1070*/  SHFL.BFLY P6, R14, R13, R12, R11 ;  /* 0x0c00000c0d0e7389 */ /* 0x00006400000c000b */
[----:B01----:R-:W-:Y:S05]  /*1080*/  ENDCOLLECTIVE ;  /* 0x000000000000791b */ /* 0x003fea0003800000 */
.L_x_32950:
[----:B------:R-:W-:Y:S02]  /*1090*/  HFMA2 R12, -RZ, RZ, 0, 4.76837158203125e-07 ;  /* 0x00000008ff0c7431 */ /* 0x000fe400000001ff */
[----:B------:R-:W-:-:S04]  /*10a0*/  FADD R6, R13, R14 ;  /* 0x0000000e0d067221 */ /* 0x000fc80000000000 */
[----:B------:R-:W-:-:S07]  /*10b0*/  IMAD.MOV.U32 R13, RZ, RZ, R6 ;  /* 0x000000ffff0d7224 */ /* 0x000fce00078e0006 */
[----:B------:R-:W-:Y:S05]  /*10c0*/  WARPSYNC.COLLECTIVE R15, `(.L_x_32951) ;  /* 0x000000000f087348 */ /* 0x000fea0003c00000 */
[----:B------:R0:W1:Y:S02]  /*10d0*/  SHFL.BFLY P6, R14, R13, R12, R11 ;  /* 0x0c00000c0d0e7389 */ /* 0x00006400000c000b */
[----:B01----:R-:W-:Y:S05]  /*10e0*/  ENDCOLLECTIVE ;  /* 0x000000000000791b */ /* 0x003fea0003800000 */
.L_x_32951:
[----:B------:R-:W-:Y:S01]  /*10f0*/  MOV R12, 0x4 ;  /* 0x00000004000c7802 */ /* 0x000fe20000000f00 */
[----:B------:R-:W-:-:S04]  /*1100*/  FADD R7, R6, R14 ;  /* 0x0000000e06077221 */ /* 0x000fc80000000000 */
[----:B------:R-:W-:-:S07]  /*1110*/  IMAD.MOV.U32 R13, RZ, RZ, R7 ;  /* 0x000000ffff0d7224 */ /* 0x000fce00078e0007 */
[----:B------:R-:W-:Y:S05]  /*1120*/  WARPSYNC.COLLECTIVE R15, `(.L_x_32952) ;  /* 0x000000000f087348 */ /* 0x000fea0003c00000 */
[----:B------:R0:W1:Y:S02]  /*1130*/  SHFL.BFLY P6, R14, R13, R12, R11 ;  /* 0x0c00000c0d0e7389 */ /* 0x00006400000c000b */
[----:B01----:R-:W-:Y:S05]  /*1140*/  ENDCOLLECTIVE ;  /* 0x000000000000791b */ /* 0x003fea0003800000 */
.L_x_32952:
[----:B------:R-:W-:Y:S02]  /*1150*/  HFMA2 R12, -RZ, RZ, 0, 1.1920928955078125e-07 ;  /* 0x00000002ff0c7431 */ /* 0x000fe400000001ff */
[----:B------:R-:W-:-:S04]  /*1160*/  FADD R17, R7, R14 ;  /* 0x0000000e07117221 */ /* 0x000fc80000000000 */
[----:B------:R-:W-:-:S07]  /*1170*/  IMAD.MOV.U32 R13, RZ, RZ, R17 ;  /* 0x000000ffff0d7224 */ /* 0x000fce00078e0011 */
[----:B------:R-:W-:Y:S05]  /*1180*/  WARPSYNC.COLLECTIVE R15, `(.L_x_32953) ;  /* 0x000000000f087348 */ /* 0x000fea0003c00000 */
[----:B------:R0:W1:Y:S02]  /*1190*/  SHFL.BFLY P6, R14, R13, R12, R11 ;  /* 0x0c00000c0d0e7389 */ /* 0x00006400000c000b */
[----:B01----:R-:W-:Y:S05]  /*11a0*/  ENDCOLLECTIVE ;  /* 0x000000000000791b */ /* 0x003fea0003800000 */
.L_x_32953:
[----:B------:R-:W-:Y:S01]  /*11b0*/  MOV R12, 0x1 ;  /* 0x00000001000c7802 */ /* 0x000fe20000000f00 */
[----:B------:R-:W-:-:S04]  /*11c0*/  FADD R18, R17, R14 ;  /* 0x0000000e11127221 */ /* 0x000fc80000000000 */
[----:B------:R-:W-:-:S07]  /*11d0*/  IMAD.MOV.U32 R13, RZ, RZ, R18 ;  /* 0x000000ffff0d7224 */ /* 0x000fce00078e0012 */
[----:B------:R-:W-:Y:S05]  /*11e0*/  WARPSYNC.COLLECTIVE R15, `(.L_x_32954) ;  /* 0x000000000f087348 */ /* 0x000fea0003c00000 */
[----:B------:R0:W1:Y:S02]  /*11f0*/  SHFL.BFLY P6, R14, R13, R12, R11 ;  /* 0x0c00000c0d0e7389 */ /* 0x00006400000c000b */
[----:B01----:R-:W-:Y:S05]  /*1200*/  ENDCOLLECTIVE ;  /* 0x000000000000791b */ /* 0x003fea0003800000 */
.L_x_32954:
[----:B------:R-:W-:Y:S05]  /*1210*/  BRA `(.L_x_32955) ;  /* 0xfffffff4007c7947 */ /* 0x000fea000383ffff */
        .weak           $__internal_535_$__cuda_sm3x_div_rn_noftz_f32_slowpath
        .type           $__internal_535_$__cuda_sm3x_div_rn_noftz_f32_slowpath,@function
        .size           $__internal_535_$__cuda_sm3x_div_rn_noftz_f32_slowpath,(.L_x_37912 - $__internal_535_$__cuda_sm3x_div_rn_noftz_f32_slowpath)
$__internal_535_$__cuda_sm3x_div_rn_noftz_f32_slowpath:
        /* <DEDUP_REMOVED lines=35> */
.L_x_32957:
        /* <DEDUP_REMOVED lines=51> */
.L_x_32964:
[----:B------:R-:W-:-:S04]  /*1780*/  LOP3.LUT R3, R3, 0x80000000, RZ, 0xc0, !PT ;  /* 0x8000000003037812 */ /* 0x000fc800078ec0ff */
[----:B------:R-:W-:Y:S01]  /*1790*/  LOP3.LUT R3, R3, 0x7f800000, RZ, 0xfc, !PT ;  /* 0x7f80000003037812 */ /* 0x000fe200078efcff */
[----:B------:R-:W-:Y:S06]  /*17a0*/  BRA `(.L_x_32965) ;  /* 0x0000000000047947 */ /* 0x000fec0003800000 */
.L_x_32963:
[----:B------:R-:W-:-:S07]  /*17b0*/  LEA R3, R14, R3, 0x17 ;  /* 0x000000030e037211 */ /* 0x000fce00078eb8ff */
.L_x_32965:
[----:B------:R-:W-:Y:S05]  /*17c0*/  BSYNC.RECONVERGENT B2 ;  /* 0x0000000000027941 */ /* 0x000fea0003800200 */
.L_x_32962:
[----:B------:R-:W-:Y:S05]  /*17d0*/  BRA `(.L_x_32966) ;  /* 0x0000000000207947 */ /* 0x000fea0003800000 */
.L_x_32961:
[----:B------:R-:W-:-:S04]  /*17e0*/  LOP3.LUT R3, R18, 0x80000000, R3, 0x48, !PT ;  /* 0x8000000012037812 */ /* 0x000fc800078e4803 */
[----:B------:R-:W-:Y:S01]  /*17f0*/  LOP3.LUT R3, R3, 0x7f800000, RZ, 0xfc, !PT ;  /* 0x7f80000003037812 */ /* 0x000fe200078efcff */
[----:B------:R-:W-:Y:S06]  /*1800*/  BRA `(.L_x_32966) ;  /* 0x0000000000147947 */ /* 0x000fec0003800000 */
.L_x_32960:
[----:B------:R-:W-:Y:S01]  /*1810*/  LOP3.LUT R3, R18, 0x80000000, R3, 0x48, !PT ;  /* 0x8000000012037812 */ /* 0x000fe200078e4803 */
[----:B------:R-:W-:Y:S06]  /*1820*/  BRA `(.L_x_32966) ;  /* 0x00000000000c7947 */ /* 0x000fec0003800000 */
.L_x_32959:
[----:B------:R-:W0:Y:S01]  /*1830*/  MUFU.RSQ R3, -QNAN ;  /* 0xffc0000000037908 */ /* 0x000e220000001400 */
[----:B------:R-:W-:Y:S05]  /*1840*/  BRA `(.L_x_32966) ;  /* 0x0000000000047947 */ /* 0x000fea0003800000 */
.L_x_32958:
[----:B------:R-:W-:-:S07]  /*1850*/  FADD.FTZ R3, R3, R6 ;  /* 0x0000000603037221 */ /* 0x000fce0000010000 */
.L_x_32966:
[----:B------:R-:W-:Y:S05]  /*1860*/  BSYNC.RECONVERGENT B1 ;  /* 0x0000000000017941 */ /* 0x000fea0003800200 */
.L_x_32956:
[----:B------:R-:W-:-:S04]  /*1870*/  IMAD.MOV.U32 R13, RZ, RZ, 0x0 ;  /* 0x00000000ff0d7424 */ /* 0x000fc800078e00ff */
[----:B0-----:R-:W-:Y:S05]  /*1880*/  RET.REL.NODEC R12 `(_Z15SoftmaxWarpImplI24ElementwiseScaleMaskLoadIffbE11DirectStoreIffEfLi1ELi3ELi32ELi1ELb0EL9Algorithm0EEvT_T0_ll) ;  /* 0xffffffe40cdc7950 */ /* 0x001fea0003c3ffff */
.L_x_32967:
        /* <DEDUP_REMOVED lines=15> */
.L_x_37912:


//--------------------- .text._Z15SoftmaxWarpImplI24ElementwiseScaleMaskLoadIffbE11DirectStoreIffEfLi1ELi2ELi32ELi1ELb1EL9Algorithm0EEvT_T0_ll --------------------------
	.section	.text._Z15SoftmaxWarpImplI24ElementwiseScaleMaskLoadIffbE11DirectStoreIffEfLi1ELi2ELi32ELi1ELb1EL9Algorithm0EEvT_T0_ll,"ax",@progbits
	.align	128
        .global         _Z15SoftmaxWarpImplI24ElementwiseScaleMaskLoadIffbE11DirectStoreIffEfLi1ELi2ELi32ELi1ELb1EL9Algorithm0EEvT_T0_ll
        .type           _Z15SoftmaxWarpImplI24ElementwiseScaleMaskLoadIffbE11DirectStoreIffEfLi1ELi2ELi32ELi1ELb1EL9Algorithm0EEvT_T0_ll,@function
        .size           _Z15SoftmaxWarpImplI24ElementwiseScaleMaskLoadIffbE11DirectStoreIffEfLi1ELi2ELi32ELi1ELb1EL9Algorithm0EEvT_T0_ll,(.L_x_37913 - _Z15SoftmaxWarpImplI24ElementwiseScaleMaskLoadIffbE11DirectStoreIffEfLi1ELi2ELi32ELi1ELb1EL9Algorithm0EEvT_T0_ll)
        .other          _Z15SoftmaxWarpImplI24ElementwiseScaleMaskLoadIffbE11DirectStoreIffEfLi1ELi2ELi32ELi1ELb1EL9Algorithm0EEvT_T0_ll,@"STO_CUDA_ENTRY STV_DEFAULT"
_Z15SoftmaxWarpImplI24ElementwiseScaleMaskLoadIffbE11DirectStoreIffEfLi1ELi2ELi32ELi1ELb1EL9Algorithm0EEvT_T0_ll:
.text._Z15SoftmaxWarpImplI24ElementwiseScaleMaskLoadIffbE11DirectStoreIffEfLi1ELi2ELi32ELi1ELb1EL9Algorithm0EEvT_T0_ll:
[----:B------:R-:W0:Y:S01]  /*0000*/  LDC R1, c[0x0][0x37c] ;  /* 0x0000df00ff017b82 */ /* 0x000e220000000800 */
[----:B------:R-:W1:Y:S01]  /*0010*/  LDCU.64 UR4, c[0x0][0x3b8] ;  /* 0x00007700ff0477ac */ /* 0x000e620008000a00 */
[----:B------:R-:W2:Y:S01]  /*0020*/  LDCU.64 UR40, c[0x0][0x3b8] ;  /* 0x00007700ff2877ac */ /* 0x000ea20008000a00 */
[----:B------:R-:W3:Y:S01]  /*0030*/  LDCU.64 UR42, c[0x0][0x3b0] ;  /* 0x00007600ff2a77ac */ /* 0x000ee20008000a00 */
[----:B------:R-:W4:Y:S01]  /*0040*/  LDCU.128 UR36, c[0x0][0x3a0] ;  /* 0x00007400ff2477ac */ /* 0x000f220008000c00 */
        /* <DEDUP_REMOVED lines=19> */
.L_x_32968:
        /* <DEDUP_REMOVED lines=12> */
[----:B------:R-:W2:Y:S01]  /*0240*/  LDC.64 R16, c[0x0][0x358] ;  /* 0x0000d600ff107b82 */ /* 0x000ea20000000a00 */
[----:B-1----:R-:W-:-:S07]  /*0250*/  VIADD R4, R2, 0x20 ;  /* 0x0000002002047836 */ /* 0x002fce0000000000 */
.L_x_32974:
[----:B------:R-:W-:Y:S01]  /*0260*/  ISETP.GE.U32.AND P0, PT, R2, UR40, PT ;  /* 0x0000002802007c0c */ /* 0x000fe2000bf06070 */
[----:B-1----:R-:W1:Y:S01]  /*0270*/  LDC.64 R6, c[0x0][0x388] ;  /* 0x0000e200ff067b82 */ /* 0x002e620000000a00 */
[----:B------:R-:W-:Y:S02]  /*0280*/  ISETP.GE.U32.AND P1, PT, R4, UR40, PT ;  /* 0x0000002804007c0c */ /* 0x000fe4000bf26070 */
[----:B------:R-:W-:Y:S02]  /*0290*/  ISETP.GE.AND.EX P0, PT, RZ, UR41, PT, P0 ;  /* 0x00000029ff007c0c */ /* 0x000fe4000bf06300 */
[----:B------:R-:W-:-:S03]  /*02a0*/  ISETP.GE.AND.EX P1, PT, RZ, UR41, PT, P1 ;  /* 0x00000029ff007c0c */ /* 0x000fc6000bf26310 */
[----:B------:R-:W3:Y:S08]  /*02b0*/  LDC.64 R10, c[0x0][0x388] ;  /* 0x0000e200ff0a7b82 */ /* 0x000ef00000000a00 */
[----:B------:R-:W4:Y:S01]  /*02c0*/  @!P0 LDC.64 R14, c[0x0][0x390] ;  /* 0x0000e400ff0e8b82 */ /* 0x000f220000000a00 */
[----:B------:R-:W-:Y:S01]  /*02d0*/  @!P0 MOV R19, RZ ;  /* 0x000000ff00138202 */ /* 0x000fe20000000f00 */
[----:B0-----:R-:W-:Y:S01]  /*02e0*/  @!P0 IMAD.MOV.U32 R18, RZ, RZ, R2 ;  /* 0x000000ffff128224 */ /* 0x001fe200078e0002 */
[----:B--2---:R-:W-:-:S02]  /*02f0*/  @!P0 R2UR UR6, R16 ;  /* 0x00000000100682ca */ /* 0x004fc400000e0000 */
[C---:B------:R-:W-:Y:S02]  /*0300*/  @!P0 R2UR UR7, R17.reuse ;  /* 0x00000000110782ca */ /* 0x040fe400000e0000 */
[C---:B------:R-:W-:Y:S01]  /*0310*/  @!P1 R2UR UR10, R16.reuse ;  /* 0x00000000100a92ca */ /* 0x040fe200000e0000 */
[----:B------:R-:W2:Y:S01]  /*0320*/  @!P1 LDC.64 R20, c[0x0][0x390] ;  /* 0x0000e400ff149b82 */ /* 0x000ea20000000a00 */
[C---:B------:R-:W-:Y:S02]  /*0330*/  @!P1 R2UR UR11, R17.reuse ;  /* 0x00000000110b92ca */ /* 0x040fe400000e0000 */
[C---:B------:R-:W-:Y:S02]  /*0340*/  @!P0 R2UR UR4, R16.reuse ;  /* 0x00000000100482ca */ /* 0x040fe400000e0000 */
[C---:B------:R-:W-:Y:S02]  /*0350*/  @!P0 R2UR UR5, R17.reuse ;  /* 0x00000000110582ca */ /* 0x040fe400000e0000 */
[----:B------:R-:W-:Y:S01]  /*0360*/  @!P1 R2UR UR8, R16 ;  /* 0x00000000100892ca */ /* 0x000fe200000e0000 */
[----:B------:R-:W5:Y:S01]  /*0370*/  LDC.64 R12, c[0x0][0x380] ;  /* 0x0000e000ff0c7b82 */ /* 0x000f620000000a00 */
[----:B------:R-:W-:-:S07]  /*0380*/  @!P1 R2UR UR9, R17 ;  /* 0x00000000110992ca */ /* 0x000fce00000e0000 */
[----:B------:R-:W0:Y:S01]  /*0390*/  LDC.64 R8, c[0x0][0x380] ;  /* 0x0000e000ff087b82 */ /* 0x000e220000000a00 */
[-C--:B----4-:R-:W-:Y:S02]  /*03a0*/  @!P0 IMAD R22, R5, R14.reuse, RZ ;  /* 0x0000000e05168224 */ /* 0x090fe400078e02ff */
[----:B------:R-:W-:-:S04]  /*03b0*/  @!P0 IMAD.WIDE.U32 R18, R3, R14, R18 ;  /* 0x0000000e03128225 */ /* 0x000fc800078e0012 */
[----:B------:R-:W-:Y:S01]  /*03c0*/  @!P0 IMAD R23, R3, R15, R22 ;  /* 0x0000000f03178224 */ /* 0x000fe200078e0216 */
[C---:B-1----:R-:W-:Y:S01]  /*03d0*/  @!P0 IADD3 R6, P3, PT, R18.reuse, R6, RZ ;  /* 0x0000000612068210 */ /* 0x042fe20007f7e0ff */
[----:B------:R-:W-:Y:S02]  /*03e0*/  @!P1 IMAD.MOV.U32 R14, RZ, RZ, R2 ;  /* 0x000000ffff0e9224 */ /* 0x000fe400078e0002 */
[----:B------:R-:W-:Y:S02]  /*03f0*/  @!P1 IMAD.MOV.U32 R15, RZ, RZ, RZ ;  /* 0x000000ffff0f9224 */ /* 0x000fe400078e00ff */
[-C--:B--2---:R-:W-:Y:S02]  /*0400*/  @!P1 IMAD R24, R5, R20.reuse, RZ ;  /* 0x0000001405189224 */ /* 0x084fe400078e02ff */
[----:B------:R-:W-:Y:S01]  /*0410*/  @!P1 IMAD.WIDE.U32 R14, R3, R20, R14 ;  /* 0x00000014030e9225 */ /* 0x000fe200078e000e */
[----:B------:R-:W-:Y:S02]  /*0420*/  @!P0 IADD3 R20, PT, PT, R19, R23, RZ ;  /* 0x0000001713148210 */ /* 0x000fe40007ffe0ff */
[----:B-----5:R-:W-:Y:S01]  /*0430*/  @!P0 LEA R12, P2, R18, R12, 0x2 ;  /* 0x0000000c120c8211 */ /* 0x020fe200078410ff */
[----:B------:R-:W-:Y:S01]  /*0440*/  @!P1 IMAD R21, R3, R21, R24 ;  /* 0x0000001503159224 */ /* 0x000fe200078e0218 */
[----:B---3--:R-:W-:Y:S01]  /*0450*/  @!P1 IADD3 R10, P4, PT, R14, R10, RZ ;  /* 0x0000000a0e0a9210 */ /* 0x008fe20007f9e0ff */
[----:B------:R-:W-:Y:S01]  /*0460*/  @!P0 IMAD.X R7, R20, 0x1, R7, P3 ;  /* 0x0000000114078824 */ /* 0x000fe200018e0607 */
[----:B------:R-:W-:Y:S01]  /*0470*/  @!P0 LEA.HI.X R13, R18, R13, R20, 0x2, P2 ;  /* 0x0000000d120d8211 */ /* 0x000fe200010f1414 */
[----:B------:R-:W-:Y:S01]  /*0480*/  @!P1 IMAD.IADD R22, R15, 0x1, R21 ;  /* 0x000000010f169824 */ /* 0x000fe200078e0215 */
[----:B0-----:R-:W-:Y:S01]  /*0490*/  @!P1 LEA R8, P2, R14, R8, 0x2 ;  /* 0x000000080e089211 */ /* 0x001fe200078410ff */
[----:B------:R-:W0:Y:S01]  /*04a0*/  @!P0 LDC R15, c[0x0][0x39c] ;  /* 0x0000e700ff0f8b82 */ /* 0x000e220000000800 */
[----:B------:R-:W2:Y:S02]  /*04b0*/  @!P0 LDG.E.U8 R6, desc[UR6][R6.64] ;  /* 0x0000000606068981 */ /* 0x000ea4000c1e1100 */
[----:B------:R-:W-:-:S02]  /*04c0*/  @!P1 IADD3.X R11, PT, PT, R22, R11, RZ, P4, !PT ;  /* 0x0000000b160b9210 */ /* 0x000fc400027fe4ff */
[----:B------:R-:W-:Y:S01]  /*04d0*/  @!P1 LEA.HI.X R9, R14, R9, R22, 0x2, P2 ;  /* 0x000000090e099211 */ /* 0x000fe200010f1416 */
[----:B------:R-:W0:Y:S02]  /*04e0*/  @!P0 LDG.E R12, desc[UR4][R12.64] ;  /* 0x000000040c0c8981 */ /* 0x000e24000c1e1900 */
[----:B------:R-:W1:Y:S02]  /*04f0*/  @!P1 LDC R19, c[0x0][0x39c] ;  /* 0x0000e700ff139b82 */ /* 0x000e640000000800 */
[----:B------:R-:W3:Y:S04]  /*0500*/  @!P1 LDG.E.U8 R10, desc[UR10][R10.64+0x20] ;  /* 0x0000200a0a0a9981 */ /* 0x000ee8000c1e1100 */
[----:B------:R-:W1:Y:S01]  /*0510*/  @!P1 LDG.E R8, desc[UR8][R8.64+0x80] ;  /* 0x0000800808089981 */ /* 0x000e62000c1e1900 */
[----:B------:R-:W-:Y:S01]  /*0520*/  UMOV UR4, 0xffffffff ;  /* 0xffffffff00047882 */ /* 0x000fe20000000000 */
[----:B------:R-:W-:Y:S01]  /*0530*/  IMAD.MOV.U32 R18, RZ, RZ, -0x800000 ;  /* 0xff800000ff127424 */ /* 0x000fe200078e00ff */
[----:B--2---:R-:W-:Y:S01]  /*0540*/  ISETP.NE.OR P2, PT, R6, RZ, P0 ;  /* 0x000000ff0600720c */ /* 0x004fe20000745670 */
[----:B0-----:R-:W-:Y:S01]  /*0550*/  @!P0 FMUL R14, R12, R15 ;  /* 0x0000000f0c0e8220 */ /* 0x001fe20000400000 */
[----:B---3--:R-:W-:Y:S01]  /*0560*/  ISETP.NE.OR P3, PT, R10, RZ, P1 ;  /* 0x000000ff0a00720c */ /* 0x008fe20000f65670 */
[----:B-1----:R-:W-:-:S10]  /*0570*/  @!P1 FMUL R7, R8, R19 ;  /* 0x0000001308079220 */ /* 0x002fd40000400000 */
[----:B------:R-:W0:Y:S08]  /*0580*/  @!P2 LDC R14, c[0x0][0x398] ;  /* 0x0000e600ff0eab82 */ /* 0x000e300000000800 */
[----:B------:R-:W1:Y:S01]  /*0590*/  @!P3 LDC R7, c[0x0][0x398] ;  /* 0x0000e600ff07bb82 */ /* 0x000e620000000800 */
[----:B------:R-:W-:Y:S01]  /*05a0*/  IMAD.MOV.U32 R6, RZ, RZ, -0x800000 ;  /* 0xff800000ff067424 */ /* 0x000fe200078e00ff */
[----:B------:R-:W-:-:S02]  /*05b0*/  MOV R10, 0xff800000 ;  /* 0xff800000000a7802 */ /* 0x000fc40000000f00 */
[----:B0-----:R-:W-:Y:S01]  /*05c0*/  @!P0 FMNMX R6, R14, -INF , !PT ;  /* 0xff8000000e068809 */ /* 0x001fe20007800000 */
[----:B------:R-:W-:Y:S02]  /*05d0*/  @!P0 IMAD.MOV.U32 R18, RZ, RZ, R14 ;  /* 0x000000ffff128224 */ /* 0x000fe400078e000e */
[----:B-1----:R-:W-:Y:S01]  /*05e0*/  @!P1 IMAD.MOV.U32 R10, RZ, RZ, R7 ;  /* 0x000000ffff0a9224 */ /* 0x002fe200078e0007 */
        /* <DEDUP_REMOVED lines=43> */
.L_x_32986:
        /* <DEDUP_REMOVED lines=11> */
[----:B0-----:R-:W-:Y:S05]  /*0950*/  CALL.REL.NOINC `($__internal_536_$__cuda_sm3x_div_rn_noftz_f32_slowpath) ;  /* 0x0000000400f47944 */ /* 0x001fea0003c00000 */
[----:B------:R-:W-:-:S07]  /*0960*/  IMAD.MOV.U32 R9, RZ, RZ, R7 ;  /* 0x000000ffff097224 */ /* 0x000fce00078e0007 */
.L_x_32971:
[----:B------:R-:W-:Y:S05]  /*0970*/  BSYNC.RECONVERGENT B0 ;  /* 0x0000000000007941 */ /* 0x000fea0003800200 */
.L_x_32970:
        /* <DEDUP_REMOVED lines=11> */
[----:B0-----:R-:W-:Y:S05]  /*0a30*/  CALL.REL.NOINC `($__internal_536_$__cuda_sm3x_div_rn_noftz_f32_slowpath) ;  /* 0x0000000400bc7944 */ /* 0x001fea0003c00000 */
[----:B------:R-:W-:-:S07]  /*0a40*/  MOV R13, R7 ;  /* 0x00000007000d7202 */ /* 0x000fce0000000f00 */
.L_x_32973:
[----:B------:R-:W-:Y:S05]  /*0a50*/  BSYNC.RECONVERGENT B0 ;  /* 0x0000000000007941 */ /* 0x000fea0003800200 */
.L_x_32972:
[----:B------:R-:W-:Y:S01]  /*0a60*/  IMAD R8, R5, UR38, RZ ;  /* 0x0000002605087c24 */ /* 0x000fe2000f8e02ff */
[----:B------:R-:W-:Y:S01]  /*0a70*/  @!P0 R2UR UR4, R16 ;  /* 0x00000000100482ca */ /* 0x000fe200000e0000 */
        /* <DEDUP_REMOVED lines=12> */
[C---:B------:R-:W-:Y:S02]  /*0b40*/  IADD3 R3, P0, PT, R0.reuse, R3, RZ ;  /* 0x0000000300037210 */ /* 0x040fe40007f1e0ff */
[----:B------:R-:W-:Y:S02]  /*0b50*/  @!P1 R2UR UR7, R17 ;  /* 0x00000000110792ca */ /* 0x000fe400000e0000 */
[----:B------:R-:W-:Y:S02]  /*0b60*/  LEA.HI.X.SX32 R5, R0, R5, 0x1, P0 ;  /* 0x0000000500057211 */ /* 0x000fe400000f0eff */
[----:B------:R-:W-:-:S04]  /*0b70*/  ISETP.GE.U32.AND P0, PT, R3, UR42, PT ;  /* 0x0000002a03007c0c */ /* 0x000fc8000bf06070 */
[----:B------:R-:W-:-:S05]  /*0b80*/  ISETP.GE.AND.EX P0, PT, R5, UR43, PT, P0 ;  /* 0x0000002b05007c0c */ /* 0x000fca000bf06300 */
[----:B------:R1:W-:Y:S08]  /*0b90*/  @!P1 STG.E desc[UR6][R10.64+0x80], R13 ;  /* 0x0000800d0a009986 */ /* 0x0003f0000c101906 */
[----:B------:R-:W-:Y:S05]  /*0ba0*/  @!P0 BRA `(.L_x_32974) ;  /* 0xfffffff400ac8947 */ /* 0x000fea000383ffff */
[----:B------:R-:W-:Y:S05]  /*0bb0*/  EXIT ;  /* 0x000000000000794d */ /* 0x000fea0003800000 */
.L_x_32969:
[----:B------:R-:W-:Y:S01]  /*0bc0*/  HFMA2 R11, -RZ, RZ, 0, 1.847743988037109375e-06 ;  /* 0x0000001fff0b7431 */ /* 0x000fe200000001ff */
[----:B------:R-:W-:Y:S01]  /*0bd0*/  BSSY B0, `(.L_x_32975) ;  /* 0x0000007000007945 */ /* 0x000fe20003800000 */
[----:B------:R-:W-:Y:S02]  /*0be0*/  IMAD.MOV.U32 R13, RZ, RZ, R6 ;  /* 0x000000ffff0d7224 */ /* 0x000fe400078e0006 */
[----:B------:R-:W-:Y:S02]  /*0bf0*/  IMAD.MOV.U32 R12, RZ, RZ, 0x10 ;  /* 0x00000010ff0c7424 */ /* 0x000fe400078e00ff */
[----:B------:R-:W-:-:S07]  /*0c00*/  IMAD.MOV.U32 R15, RZ, RZ, -0x1 ;  /* 0xffffffffff0f7424 */ /* 0x000fce00078e00ff */
[----:B------:R-:W-:Y:S05]  /*0c10*/  WARPSYNC.COLLECTIVE R15, `(.L_x_32976) ;  /* 0x000000000f087348 */ /* 0x000fea0003c00000 */
[----:B------:R0:W1:Y:S02]  /*0c20*/  SHFL.BFLY P6, R14, R13, R12, R11 ;  /* 0x0c00000c0d0e7389 */ /* 0x00006400000c000b */
[----:B01----:R-:W-:Y:S05]  /*0c30*/  ENDCOLLECTIVE ;  /* 0x000000000000791b */ /* 0x003fea0003800000 */
.L_x_32976:
[----:B------:R-:W-:Y:S05]  /*0c40*/  BSYNC B0 ;  /* 0x0000000000007941 */ /* 0x000fea0003800000 */
.L_x_32975:
        /* <DEDUP_REMOVED lines=8> */
.L_x_32977:
[----:B------:R-:W-:Y:S01]  /*0cd0*/  HFMA2 R12, -RZ, RZ, 0, 2.384185791015625e-07 ;  /* 0x00000004ff0c7431 */ /* 0x000fe200000001ff */
[----:B------:R-:W-:-:S05]  /*0ce0*/  FMNMX R7, R13, R14, !PT ;  /* 0x0000000e0d077209 */ /* 0x000fca0007800000 */
[----:B------:R-:W-:-:S07]  /*0cf0*/  IMAD.MOV.U32 R13, RZ, RZ, R7 ;  /* 0x000000ffff0d7224 */ /* 0x000fce00078e0007 */
[----:B------:R-:W-:Y:S05]  /*0d00*/  WARPSYNC.COLLECTIVE R15, `(.L_x_32978) ;  /* 0x000000000f087348 */ /* 0x000fea0003c00000 */
[----:B------:R0:W1:Y:S02]  /*0d10*/  SHFL.BFLY P6, R14, R13, R12, R11 ;  /* 0x0c00000c0d0e7389 */ /* 0x00006400000c000b */
[----:B01----:R-:W-:Y:S05]  /*0d20*/  ENDCOLLECTIVE ;  /* 0x000000000000791b */ /* 0x003fea0003800000 */
.L_x_32978:
[----:B------:R-:W-:Y:S01]  /*0d30*/  IMAD.MOV.U32 R12, RZ, RZ, 0x2 ;  /* 0x00000002ff0c7424 */ /* 0x000fe200078e00ff */
[----:B------:R-:W-:Y:S01]  /*0d40*/  FMNMX R8, R7, R14, !PT ;  /* 0x0000000e07087209 */ /* 0x000fe20007800000 */
[----:B------:R-:W-:-:S04]  /*0d50*/  IMAD.MOV.U32 R7, RZ, RZ, 0x3bbb989d ;  /* 0x3bbb989dff077424 */ /* 0x000fc800078e00ff */
[----:B------:R-:W-:-:S07]  /*0d60*/  IMAD.MOV.U32 R13, RZ, RZ, R8 ;  /* 0x000000ffff0d7224 */ /* 0x000fce00078e0008 */
[----:B------:R-:W-:Y:S05]  /*0d70*/  WARPSYNC.COLLECTIVE R15, `(.L_x_32979) ;  /* 0x000000000f087348 */ /* 0x000fea0003c00000 */
[----:B------:R0:W1:Y:S02]  /*0d80*/  SHFL.BFLY P6, R14, R13, R12, R11 ;  /* 0x0c00000c0d0e7389 */ /* 0x00006400000c000b */
[----:B01----:R-:W-:Y:S05]  /*0d90*/  ENDCOLLECTIVE ;  /* 0x000000000000791b */ /* 0x003fea0003800000 */
.L_x_32979:
[----:B------:R-:W-:Y:S01]  /*0da0*/  IMAD.MOV.U32 R12, RZ, RZ, 0x1 ;  /* 0x00000001ff0c7424 */ /* 0x000fe200078e00ff */
[----:B------:R-:W-:-:S04]  /*0db0*/  FMNMX R9, R8, R14, !PT ;  /* 0x0000000e08097209 */ /* 0x000fc80007800000 */
[----:B------:R-:W-:-:S07]  /*0dc0*/  MOV R13, R9 ;  /* 0x00000009000d7202 */ /* 0x000fce0000000f00 */
[----:B------:R-:W-:Y:S05]  /*0dd0*/  WARPSYNC.COLLECTIVE R15, `(.L_x_32980) ;  /* 0x000000000f087348 */ /* 0x000fea0003c00000 */
[----:B------:R0:W1:Y:S02]  /*0de0*/  SHFL.BFLY P6, R14, R13, R12, R11 ;  /* 0x0c00000c0d0e7389 */ /* 0x00006400000c000b */
[----:B01----:R-:W-:Y:S05]  /*0df0*/  ENDCOLLECTIVE ;  /* 0x000000000000791b */ /* 0x003fea0003800000 */
.L_x_32980:
        /* <DEDUP_REMOVED lines=26> */
.L_x_32981:
[----:B------:R-:W-:Y:S02]  /*0fa0*/  IMAD.MOV.U32 R12, RZ, RZ, 0x8 ;  /* 0x00000008ff0c7424 */ /* 0x000fe400078e00ff */
[----:B------:R-:W-:-:S05]  /*0fb0*/  FADD R8, R13, R14 ;  /* 0x0000000e0d087221 */ /* 0x000fca0000000000 */
[----:B------:R-:W-:-:S07]  /*0fc0*/  MOV R13, R8 ;  /* 0x00000008000d7202 */ /* 0x000fce0000000f00 */
[----:B------:R-:W-:Y:S05]  /*0fd0*/  WARPSYNC.COLLECTIVE R15, `(.L_x_32982) ;  /* 0x000000000f087348 */ /* 0x000fea0003c00000 */
[----:B------:R0:W1:Y:S02]  /*0fe0*/  SHFL.BFLY P6, R14, R13, R12, R11 ;  /* 0x0c00000c0d0e7389 */ /* 0x00006400000c000b */
[----:B01----:R-:W-:Y:S05]  /*0ff0*/  ENDCOLLECTIVE ;  /* 0x000000000000791b */ /* 0x003fea0003800000 */
.L_x_32982:
[----:B------:R-:W-:Y:S02]  /*1000*/  IMAD.MOV.U32 R12, RZ, RZ, 0x4 ;  /* 0x00000004ff0c7424 */ /* 0x000fe400078e00ff */
[----:B------:R-:W-:-:S05]  /*1010*/  FADD R9, R8, R14 ;  /* 0x0000000e08097221 */ /* 0x000fca0000000000 */
[----:B------:R-:W-:-:S07]  /*1020*/  MOV R13, R9 ;  /* 0x00000009000d7202 */ /* 0x000fce0000000f00 */
[----:B------:R-:W-:Y:S05]  /*1030*/  WARPSYNC.COLLECTIVE R15, `(.L_x_32983) ;  /* 0x000000000f087348 */ /* 0x000fea0003c00000 */
[----:B------:R0:W1:Y:S02]  /*1040*/  SHFL.BFLY P6, R14, R13, R12, R11 ;  /* 0x0c00000c0d0e7389 */ /* 0x00006400000c000b */
[----:B01----:R-:W-:Y:S05]  /*1050*/  ENDCOLLECTIVE ;  /* 0x000000000000791b */ /* 0x003fea0003800000 */
.L_x_32983:
[----:B------:R-:W-:Y:S02]  /*1060*/  IMAD.MOV.U32 R12, RZ, RZ, 0x2 ;  /* 0x00000002ff0c7424 */ /* 0x000fe400078e00ff */
[----:B------:R-:W-:-:S05]  /*1070*/  FADD R10, R9, R14 ;  /* 0x0000000e090a7221 */ /* 0x000fca0000000000 */
[----:B------:R-:W-:-:S07]  /*1080*/  MOV R13, R10 ;  /* 0x0000000a000d7202 */ /* 0x000fce0000000f00 */
[----:B------:R-:W-:Y:S05]  /*1090*/  WARPSYNC.COLLECTIVE R15, `(.L_x_32984) ;  /* 0x000000000f087348 */ /* 0x000fea0003c00000 */
[----:B------:R0:W1:Y:S02]  /*10a0*/  SHFL.BFLY P6, R14, R13, R12, R11 ;  /* 0x0c00000c0d0e7389 */ /* 0x00006400000c000b */
[----:B01----:R-:W-:Y:S05]  /*10b0*/  ENDCOLLECTIVE ;  /* 0x000000000000791b */ /* 0x003fea0003800000 */
.L_x_32984:
[----:B------:R-:W-:Y:S02]  /*10c0*/  IMAD.MOV.U32 R12, RZ, RZ, 0x1 ;  /* 0x00000001ff0c7424 */ /* 0x000fe400078e00ff */
[----:B------:R-:W-:-:S05]  /*10d0*/  FADD R18, R10, R14 ;  /* 0x0000000e0a127221 */ /* 0x000fca0000000000 */
[----:B------:R-:W-:-:S07]  /*10e0*/  MOV R13, R18 ;  /* 0x00000012000d7202 */ /* 0x000fce0000000f00 */
[----:B------:R-:W-:Y:S05]  /*10f0*/  WARPSYNC.COLLECTIVE R15, `(.L_x_32985) ;  /* 0x000000000f087348 */ /* 0x000fea0003c00000 */
[----:B------:R0:W1:Y:S02]  /*1100*/  SHFL.BFLY P6, R14, R13, R12, R11 ;  /* 0x0c00000c0d0e7389 */ /* 0x00006400000c000b */
[----:B01----:R-:W-:Y:S05]  /*1110*/  ENDCOLLECTIVE ;  /* 0x000000000000791b */ /* 0x003fea0003800000 */
.L_x_32985:
[----:B------:R-:W-:Y:S05]  /*1120*/  BRA `(.L_x_32986) ;  /* 0xfffffff400dc7947 */ /* 0x000fea000383ffff */
        .weak           $__internal_536_$__cuda_sm3x_div_rn_noftz_f32_slowpath
        .type           $__internal_536_$__cuda_sm3x_div_rn_noftz_f32_slowpath,@function
        .size           $__internal_536_$__cuda_sm3x_div_rn_noftz_f32_slowpath,(.L_x_37913 - $__internal_536_$__cuda_sm3x_div_rn_noftz_f32_slowpath)
$__internal_536_$__cuda_sm3x_div_rn_noftz_f32_slowpath:
        /* <DEDUP_REMOVED lines=35> */
.L_x_32988:
        /* <DEDUP_REMOVED lines=11> */
[----:B------:R-:W-:-:S04]  /*1410*/  FFMA R19, R14, R20, R19 ;  /* 0x000000140e137223 */ /* 0x000fc80000000013 */
[----:B------:R-:W-:Y:S01]  /*1420*/  FFMA R20, R18, R19, R7 ;  /* 0x0000001312147223 */ /* 0x000fe20000000007 */
[----:B------:R-:W-:-:S03]  /*1430*/  IADD3 R18, PT, PT, R13, 0x7f, -R12 ;  /* 0x0000007f0d127810 */ /* 0x000fc60007ffe80c */
[----:B------:R-:W-:Y:S02]  /*1440*/  FFMA R7, R14, R20, R19 ;  /* 0x000000140e077223 */ /* 0x000fe40000000013 */
[----:B------:R-:W-:-:S03]  /*1450*/  IMAD.IADD R18, R18, 0x1, R11 ;  /* 0x0000000112127824 */ /* 0x000fc600078e020b */
        /* <DEDUP_REMOVED lines=35> */
.L_x_32995:
[----:B------:R-:W-:-:S04]  /*1690*/  LOP3.LUT R7, R7, 0x80000000, RZ, 0xc0, !PT ;  /* 0x8000000007077812 */ /* 0x000fc800078ec0ff */
[----:B------:R-:W-:Y:S01]  /*16a0*/  LOP3.LUT R7, R7, 0x7f800000, RZ, 0xfc, !PT ;  /* 0x7f80000007077812 */ /* 0x000fe200078efcff */
[----:B------:R-:W-:Y:S06]  /*16b0*/  BRA `(.L_x_32996) ;  /* 0x0000000000047947 */ /* 0x000fec0003800000 */
.L_x_32994:
[----:B------:R-:W-:-:S07]  /*16c0*/  IMAD R7, R18, 0x800000, R7 ;  /* 0x0080000012077824 */ /* 0x000fce00078e0207 */
.L_x_32996:
[----:B------:R-:W-:Y:S05]  /*16d0*/  BSYNC.RECONVERGENT B2 ;  /* 0x0000000000027941 */ /* 0x000fea0003800200 */
.L_x_32993:
[----:B------:R-:W-:Y:S05]  /*16e0*/  BRA `(.L_x_32997) ;  /* 0x0000000000207947 */ /* 0x000fea0003800000 */
.L_x_32992:
[----:B------:R-:W-:-:S04]  /*16f0*/  LOP3.LUT R7, R14, 0x80000000, R7, 0x48, !PT ;  /* 0x800000000e077812 */ /* 0x000fc800078e4807 */
[----:B------:R-:W-:Y:S01]  /*1700*/  LOP3.LUT R7, R7, 0x7f800000, RZ, 0xfc, !PT ;  /* 0x7f80000007077812 */ /* 0x000fe200078efcff */
[----:B------:R-:W-:Y:S06]  /*1710*/  BRA `(.L_x_32997) ;  /* 0x0000000000147947 */ /* 0x000fec0003800000 */
.L_x_32991:
[----:B------:R-:W-:Y:S01]  /*1720*/  LOP3.LUT R7, R14, 0x80000000, R7, 0x48, !PT ;  /* 0x800000000e077812 */ /* 0x000fe200078e4807 */
[----:B------:R-:W-:Y:S06]  /*1730*/  BRA `(.L_x_32997) ;  /* 0x00000000000c7947 */ /* 0x000fec0003800000 */
.L_x_32990:
[----:B------:R-:W0:Y:S01]  /*1740*/  MUFU.RSQ R7, -QNAN ;  /* 0xffc0000000077908 */ /* 0x000e220000001400 */
[----:B------:R-:W-:Y:S05]  /*1750*/  BRA `(.L_x_32997) ;  /* 0x0000000000047947 */ /* 0x000fea0003800000 */
.L_x_32989:
[----:B------:R-:W-:-:S07]  /*1760*/  FADD.FTZ R7, R7, R8 ;  /* 0x0000000807077221 */ /* 0x000fce0000010000 */
.L_x_32997:
[----:B------:R-:W-:Y:S05]  /*1770*/  BSYNC.RECONVERGENT B1 ;  /* 0x0000000000017941 */ /* 0x000fea0003800200 */
.L_x_32987:
[----:B------:R-:W-:-:S04]  /*1780*/  HFMA2 R11, -RZ, RZ, 0, 0 ;  /* 0x00000000ff0b7431 */ /* 0x000fc800000001ff */
[----:B0-----:R-:W-:Y:S05]  /*1790*/  RET.REL.NODEC R10 `(_Z15SoftmaxWarpImplI24ElementwiseScaleMaskLoadIffbE11DirectStoreIffEfLi1ELi2ELi32ELi1ELb1EL9Algorithm0EEvT_T0_ll) ;  /* 0xffffffe80a187950 */ /* 0x001fea0003c3ffff */
.L_x_32998:
        /* <DEDUP_REMOVED lines=14> */
.L_x_37913:


//--------------------- .text._Z15SoftmaxWarpImplI24ElementwiseScaleMaskLoadIffbE11DirectStoreIffEfLi1ELi2ELi32ELi1ELb0EL9Algorithm0EEvT_T0_ll --------------------------
	.section	.text._Z15SoftmaxWarpImplI24ElementwiseScaleMaskLoadIffbE11DirectStoreIffEfLi1ELi2ELi32ELi1ELb0EL9Algorithm0EEvT_T0_ll,"ax",@progbits
	.align	128
        .global         _Z15SoftmaxWarpImplI24ElementwiseScaleMaskLoadIffbE11DirectStoreIffEfLi1ELi2ELi32ELi1ELb0EL9Algorithm0EEvT_T0_ll
        .type           _Z15SoftmaxWarpImplI24ElementwiseScaleMaskLoadIffbE11DirectStoreIffEfLi1ELi2ELi32ELi1ELb0EL9Algorithm0EEvT_T0_ll,@function
        .size           _Z15SoftmaxWarpImplI24ElementwiseScaleMaskLoadIffbE11DirectStoreIffEfLi1ELi2ELi32ELi1ELb0EL9Algorithm0EEvT_T0_ll,(.L_x_37914 - _Z15SoftmaxWarpImplI24ElementwiseScaleMaskLoadIffbE11DirectStoreIffEfLi1ELi2ELi32ELi1ELb0EL9Algorithm0EEvT_T0_ll)
        .other          _Z15SoftmaxWarpImplI24ElementwiseScaleMaskLoadIffbE11DirectStoreIffEfLi1ELi2ELi32ELi1ELb0EL9Algorithm0EEvT_T0_ll,@"STO_CUDA_ENTRY STV_DEFAULT"
_Z15SoftmaxWarpImplI24ElementwiseScaleMaskLoadIffbE11DirectStoreIffEfLi1ELi2ELi32ELi1ELb0EL9Algorithm0EEvT_T0_ll:
.text._Z15SoftmaxWarpImplI24ElementwiseScaleMaskLoadIffbE11DirectStoreIffEfLi1ELi2ELi32ELi1ELb0EL9Algorithm0EEvT_T0_ll:
        /* <DEDUP_REMOVED lines=24> */
.L_x_32999:
        /* <DEDUP_REMOVED lines=13> */
.L_x_33005:
        /* <DEDUP_REMOVED lines=8> */
[----:B------:R-:W-:Y:S02]  /*02d0*/  R2UR UR8, R4 ;  /* 0x00000000040872ca */ /* 0x000fe400000e0000 */
[----:B------:R-:W-:Y:S01]  /*02e0*/  R2UR UR9, R5 ;  /* 0x00000000050972ca */ /* 0x000fe200000e0000 */
[-C--:B---3--:R-:W-:Y:S02]  /*02f0*/  IMAD R0, R9, R2.reuse, RZ ;  /* 0x0000000209007224 */ /* 0x088fe400078e02ff */
[----:B-1----:R-:W-:-:S04]  /*0300*/  IMAD.WIDE.U32 R6, R8, R2, R10 ;  /* 0x0000000208067225 */ /* 0x002fc800078e000a */
[----:B------:R-:W-:Y:S01]  /*0310*/  IMAD R3, R8, R3, R0 ;  /* 0x0000000308037224 */ /* 0x000fe200078e0200 */
[----:B------:R-:W-:-:S03]  /*0320*/  IADD3 R14, P0, PT, R6, UR38, RZ ;  /* 0x00000026060e7c10 */ /* 0x000fc6000ff1e0ff */
[----:B------:R-:W-:-:S05]  /*0330*/  IMAD.IADD R3, R7, 0x1, R3 ;  /* 0x0000000107037824 */ /* 0x000fca00078e0203 */
[----:B------:R-:W-:Y:S02]  /*0340*/  IADD3.X R15, PT, PT, R3, UR39, RZ, P0, !PT ;  /* 0x00000027030f7c10 */ /* 0x000fe400087fe4ff */
[----:B------:R-:W-:-:S03]  /*0350*/  LEA R2, P0, R6, UR36, 0x2 ;  /* 0x0000002406027c11 */ /* 0x000fc6000f8010ff */
[----:B------:R-:W2:Y:S01]  /*0360*/  LDG.E.U8 R13, desc[UR10][R14.64+0x20] ;  /* 0x0000200a0e0d7981 */ /* 0x000ea2000c1e1100 */
[----:B------:R-:W-:Y:S02]  /*0370*/  LEA.HI.X R3, R6, UR37, R3, 0x2, P0 ;  /* 0x0000002506037c11 */ /* 0x000fe400080f1403 */
[----:B------:R-:W1:Y:S01]  /*0380*/  LDC.64 R6, c[0x0][0x398] ;  /* 0x0000e600ff067b82 */ /* 0x000e620000000a00 */
[----:B------:R-:W3:Y:S04]  /*0390*/  LDG.E.U8 R11, desc[UR6][R14.64] ;  /* 0x000000060e0b7981 */ /* 0x000ee8000c1e1100 */
[----:B------:R-:W1:Y:S04]  /*03a0*/  LDG.E R0, desc[UR4][R2.64] ;  /* 0x0000000402007981 */ /* 0x000e68000c1e1900 */
[----:B------:R-:W4:Y:S01]  /*03b0*/  LDG.E R12, desc[UR8][R2.64+0x80] ;  /* 0x00008008020c7981 */ /* 0x000f22000c1e1900 */
[----:B------:R-:W-:Y:S01]  /*03c0*/  UMOV UR4, 0xffffffff ;  /* 0xffffffff00047882 */ /* 0x000fe20000000000 */
[----:B--2---:R-:W-:-:S02]  /*03d0*/  ISETP.NE.AND P1, PT, R13, RZ, PT ;  /* 0x000000ff0d00720c */ /* 0x004fc40003f25270 */
[----:B---3--:R-:W-:Y:S01]  /*03e0*/  ISETP.NE.AND P0, PT, R11, RZ, PT ;  /* 0x000000ff0b00720c */ /* 0x008fe20003f05270 */
[----:B-1----:R-:W-:-:S05]  /*03f0*/  FMUL R13, R0, R7 ;  /* 0x00000007000d7220 */ /* 0x002fca0000400000 */
[----:B------:R-:W-:-:S05]  /*0400*/  FSEL R17, R13, R6, P0 ;  /* 0x000000060d117208 */ /* 0x000fca0000000000 */
[----:B----4-:R-:W-:-:S05]  /*0410*/  @P1 FMUL R6, R12, R7 ;  /* 0x000000070c061220 */ /* 0x010fca0000400000 */
[----:B------:R-:W-:Y:S01]  /*0420*/  FMNMX3 R13, R17, -INF , R6, !PT ;  /* 0xff800000110d7876 */ /* 0x000fe20007800006 */
[----:B------:R-:W-:Y:S06]  /*0430*/  BRA.DIV UR4, `(.L_x_33000) ;  /* 0x0000000604607947 */ /* 0x000fec000b800000 */
        /* <DEDUP_REMOVED lines=26> */
[----:B------:R-:W1:Y:S08]  /*05e0*/  MUFU.EX2 R3, R12 ;  /* 0x0000000c00037308 */ /* 0x000e700000000800 */
[----:B------:R-:W2:Y:S01]  /*05f0*/  MUFU.EX2 R17, R17 ;  /* 0x0000001100117308 */ /* 0x000ea20000000800 */
[----:B-1----:R-:W-:Y:S01]  /*0600*/  FMUL R0, R0, R3 ;  /* 0x0000000300007220 */ /* 0x002fe20000400000 */
[----:B--2---:R-:W-:-:S04]  /*0610*/  FMUL R2, R2, R17 ;  /* 0x0000001102027220 */ /* 0x004fc80000400000 */
        /* <DEDUP_REMOVED lines=11> */
.L_x_33017:
        /* <DEDUP_REMOVED lines=11> */
[----:B01----:R-:W-:Y:S05]  /*0780*/  CALL.REL.NOINC `($__internal_537_$__cuda_sm3x_div_rn_noftz_f32_slowpath) ;  /* 0x0000000400e07944 */ /* 0x003fea0003c00000 */
[----:B------:R-:W-:-:S07]  /*0790*/  IMAD.MOV.U32 R6, RZ, RZ, R2 ;  /* 0x000000ffff067224 */ /* 0x000fce00078e0002 */
.L_x_33002:
[----:B------:R-:W-:Y:S05]  /*07a0*/  BSYNC.RECONVERGENT B0 ;  /* 0x0000000000007941 */ /* 0x000fea0003800200 */
.L_x_33001:
        /* <DEDUP_REMOVED lines=11> */
[----:B01----:R-:W-:Y:S05]  /*0860*/  CALL.REL.NOINC `($__internal_537_$__cuda_sm3x_div_rn_noftz_f32_slowpath) ;  /* 0x0000000400a87944 */ /* 0x003fea0003c00000 */
[----:B------:R-:W-:-:S07]  /*0870*/  MOV R7, R2 ;  /* 0x0000000200077202 */ /* 0x000fce0000000f00 */
.L_x_33004:
[----:B------:R-:W-:Y:S05]  /*0880*/  BSYNC.RECONVERGENT B0 ;  /* 0x0000000000007941 */ /* 0x000fea0003800200 */
.L_x_33003:
[----:B------:R-:W-:Y:S01]  /*0890*/  IMAD R3, R9, UR42, RZ ;  /* 0x0000002a09037c24 */ /* 0x000fe2000f8e02ff */
[----:B------:R-:W-:Y:S01]  /*08a0*/  R2UR UR4, R4 ;  /* 0x00000000040472ca */ /* 0x000fe200000e0000 */
[----:B------:R-:W-:Y:S01]  /*08b0*/  IMAD.MOV.U32 R11, RZ, RZ, RZ ;  /* 0x000000ffff0b7224 */ /* 0x000fe200078e00ff */
[C---:B------:R-:W-:Y:S01]  /*08c0*/  R2UR UR5, R5.reuse ;  /* 0x00000000050572ca */ /* 0x040fe200000e0000 */
[----:B------:R-:W-:Y:S01]  /*08d0*/  IMAD R3, R8, UR43, R3 ;  /* 0x0000002b08037c24 */ /* 0x000fe2000f8e0203 */
[----:B------:R-:W-:Y:S01]  /*08e0*/  R2UR UR6, R4 ;  /* 0x00000000040672ca */ /* 0x000fe200000e0000 */
[----:B------:R-:W-:Y:S01]  /*08f0*/  IMAD.WIDE.U32 R12, R8, UR42, R10 ;  /* 0x0000002a080c7c25 */ /* 0x000fe2000f8e000a */
[----:B------:R-:W-:-:S03]  /*0900*/  R2UR UR7, R5 ;  /* 0x00000000050772ca */ /* 0x000fc600000e0000 */
        /* <DEDUP_REMOVED lines=9> */
[----:B---3--:R-:W-:Y:S05]  /*09a0*/  @!P0 BRA `(.L_x_33005) ;  /* 0xfffffff800288947 */ /* 0x008fea000383ffff */
[----:B------:R-:W-:Y:S05]  /*09b0*/  EXIT ;  /* 0x000000000000794d */ /* 0x000fea0003800000 */
.L_x_33000:
[----:B------:R-:W-:Y:S01]  /*09c0*/  HFMA2 R12, -RZ, RZ, 0, 9.5367431640625e-07 ;  /* 0x00000010ff0c7431 */ /* 0x000fe200000001ff */
[----:B------:R-:W-:Y:S01]  /*09d0*/  BSSY B0, `(.L_x_33006) ;  /* 0x0000006000007945 */ /* 0x000fe20003800000 */
[----:B------:R-:W-:Y:S02]  /*09e0*/  IMAD.MOV.U32 R11, RZ, RZ, 0x1f ;  /* 0x0000001fff0b7424 */ /* 0x000fe400078e00ff */
[----:B------:R-:W-:-:S07]  /*09f0*/  IMAD.MOV.U32 R15, RZ, RZ, -0x1 ;  /* 0xffffffffff0f7424 */ /* 0x000fce00078e00ff */
[----:B0-----:R-:W-:Y:S05]  /*0a00*/  WARPSYNC.COLLECTIVE R15, `(.L_x_33007) ;  /* 0x000000000f087348 */ /* 0x001fea0003c00000 */
[----:B------:R1:W2:Y:S02]  /*0a10*/  SHFL.BFLY P6, R14, R13, R12, R11 ;  /* 0x0c00000c0d0e7389 */ /* 0x0002a400000c000b */
[----:B012---:R-:W-:Y:S05]  /*0a20*/  ENDCOLLECTIVE ;  /* 0x000000000000791b */ /* 0x007fea0003800000 */
.L_x_33007:
[----:B------:R-:W-:Y:S05]  /*0a30*/  BSYNC B0 ;  /* 0x0000000000007941 */ /* 0x000fea0003800000 */
.L_x_33006:
        /* <DEDUP_REMOVED lines=8> */
.L_x_33008:
[----:B------:R-:W-:Y:S01]  /*0ac0*/  IMAD.MOV.U32 R12, RZ, RZ, 0x4 ;  /* 0x00000004ff0c7424 */ /* 0x000fe200078e00ff */
[----:B------:R-:W-:-:S04]  /*0ad0*/  FMNMX R0, R13, R14, !PT ;  /* 0x0000000e0d007209 */ /* 0x000fc80007800000 */
[----:B------:R-:W-:-:S07]  /*0ae0*/  MOV R13, R0 ;  /* 0x00000000000d7202 */ /* 0x000fce0000000f00 */
[----:B------:R-:W-:Y:S05]  /*0af0*/  WARPSYNC.COLLECTIVE R15, `(.L_x_33009) ;  /* 0x000000000f087348 */ /* 0x000fea0003c00000 */
[----:B------:R0:W1:Y:S02]  /*0b00*/  SHFL.BFLY P6, R14, R13, R12, R11 ;  /* 0x0c00000c0d0e7389 */ /* 0x00006400000c000b */
[----:B01----:R-:W-:Y:S05]  /*0b10*/  ENDCOLLECTIVE ;  /* 0x000000000000791b */ /* 0x003fea0003800000 */
.L_x_33009:
[----:B------:R-:W-:Y:S01]  /*0b20*/  HFMA2 R12, -RZ, RZ, 0, 1.1920928955078125e-07 ;  /* 0x00000002ff0c7431 */ /* 0x000fe200000001ff */
[----:B------:R-:W-:-:S05]  /*0b30*/  FMNMX R2, R0, R14, !PT ;  /* 0x0000000e00027209 */ /* 0x000fca0007800000 */
[----:B------:R-:W-:-:S07]  /*0b40*/  IMAD.MOV.U32 R13, RZ, RZ, R2 ;  /* 0x000000ffff0d7224 */ /* 0x000fce00078e0002 */
[----:B------:R-:W-:Y:S05]  /*0b50*/  WARPSYNC.COLLECTIVE R15, `(.L_x_33010) ;  /* 0x000000000f087348 */ /* 0x000fea0003c00000 */
[----:B------:R0:W1:Y:S02]  /*0b60*/  SHFL.BFLY P6, R14, R13, R12, R11 ;  /* 0x0c00000c0d0e7389 */ /* 0x00006400000c000b */
[----:B01----:R-:W-:Y:S05]  /*0b70*/  ENDCOLLECTIVE ;  /* 0x000000000000791b */ /* 0x003fea0003800000 */
.L_x_33010:
[----:B------:R-:W-:Y:S01]  /*0b80*/  IMAD.MOV.U32 R12, RZ, RZ, 0x1 ;  /* 0x00000001ff0c7424 */ /* 0x000fe200078e00ff */
[----:B------:R-:W-:-:S05]  /*0b90*/  FMNMX R3, R2, R14, !PT ;  /* 0x0000000e02037209 */ /* 0x000fca0007800000 */
[----:B------:R-:W-:-:S07]  /*0ba0*/  IMAD.MOV.U32 R13, RZ, RZ, R3 ;  /* 0x000000ffff0d7224 */ /* 0x000fce00078e0003 */
[----:B------:R-:W-:Y:S05]  /*0bb0*/  WARPSYNC.COLLECTIVE R15, `(.L_x_33011) ;  /* 0x000000000f087348 */ /* 0x000fea0003c00000 */
[----:B------:R0:W1:Y:S02]  /*0bc0*/  SHFL.BFLY P6, R14, R13, R12, R11 ;  /* 0x0c00000c0d0e7389 */ /* 0x00006400000c000b */
[----:B01----:R-:W-:Y:S05]  /*0bd0*/  ENDCOLLECTIVE ;  /* 0x000000000000791b */ /* 0x003fea0003800000 */
.L_x_33011:
[----:B------:R-:W-:Y:S01]  /*0be0*/  IMAD.MOV.U32 R12, RZ, RZ, 0x10 ;  /* 0x00000010ff0c7424 */ /* 0x000fe200078e00ff */
[----:B------:R-:W-:-:S05]  /*0bf0*/  FMNMX R3, R3, R14, !PT ;  /* 0x0000000e03037209 */ /* 0x000fca0007800000 */
[--C-:B------:R-:W-:Y:S01]  /*0c00*/  FADD R0, R17, -R3.reuse ;  /* 0x8000000311007221 */ /* 0x100fe20000000000 */
[----:B------:R-:W-:Y:S02]  /*0c10*/  IMAD.MOV.U32 R17, RZ, RZ, 0x437c0000 ;  /* 0x437c0000ff117424 */ /* 0x000fe400078e00ff */
[----:B------:R-:W-:Y:S01]  /*0c20*/  FADD R6, R6, -R3 ;  /* 0x8000000306067221 */ /* 0x000fe20000000000 */
[----:B------:R-:W-:-:S03]  /*0c30*/  FFMA.SAT R2, R0, R7, 0.5 ;  /* 0x3f00000000027423 */ /* 0x000fc60000002007 */
[----:B------:R-:W-:Y:S01]  /*0c40*/  FFMA.SAT R14, R6, R7, 0.5 ;  /* 0x3f000000060e7423 */ /* 0x000fe20000002007 */
[----:B------:R-:W-:-:S03]  /*0c50*/  FFMA.RM R2, R2, R17, 12582913 ;  /* 0x4b40000102027423 */ /* 0x000fc60000004011 */
[----:B------:R-:W-:Y:S01]  /*0c60*/  FFMA.RM R14, R14, R17, 12582913 ;  /* 0x4b4000010e0e7423 */ /* 0x000fe20000004011 */
[C---:B------:R-:W-:Y:S01]  /*0c70*/  FADD R3, R2.reuse, -12583039 ;  /* 0xcb40007f02037421 */ /* 0x040fe20000000000 */
[----:B------:R-:W-:Y:S02]  /*0c80*/  IMAD.SHL.U32 R2, R2, 0x800000, RZ ;  /* 0x0080000002027824 */ /* 0x000fe400078e00ff */
[----:B------:R-:W-:Y:S01]  /*0c90*/  FADD R7, R14, -12583039 ;  /* 0xcb40007f0e077421 */ /* 0x000fe20000000000 */
[----:B------:R-:W-:-:S03]  /*0ca0*/  FFMA R3, R0, 1.4426950216293334961, -R3 ;  /* 0x3fb8aa3b00037823 */ /* 0x000fc60000000803 */
[----:B------:R-:W-:Y:S01]  /*0cb0*/  FFMA R7, R6, 1.4426950216293334961, -R7 ;  /* 0x3fb8aa3b06077823 */ /* 0x000fe20000000807 */
        /* <DEDUP_REMOVED lines=12> */
.L_x_33012:
[----:B------:R-:W-:Y:S02]  /*0d80*/  IMAD.MOV.U32 R12, RZ, RZ, 0x8 ;  /* 0x00000008ff0c7424 */ /* 0x000fe400078e00ff */
[----:B------:R-:W-:-:S05]  /*0d90*/  FADD R3, R13, R14 ;  /* 0x0000000e0d037221 */ /* 0x000fca0000000000 */
[----:B------:R-:W-:-:S07]  /*0da0*/  MOV R13, R3 ;  /* 0x00000003000d7202 */ /* 0x000fce0000000f00 */
[----:B------:R-:W-:Y:S05]  /*0db0*/  WARPSYNC.COLLECTIVE R15, `(.L_x_33013) ;  /* 0x000000000f087348 */ /* 0x000fea0003c00000 */
[----:B------:R0:W1:Y:S02]  /*0dc0*/  SHFL.BFLY P6, R14, R13, R12, R11 ;  /* 0x0c00000c0d0e7389 */ /* 0x00006400000c000b */
[----:B01----:R-:W-:Y:S05]  /*0dd0*/  ENDCOLLECTIVE ;  /* 0x000000000000791b */ /* 0x003fea0003800000 */
.L_x_33013:
[----:B------:R-:W-:Y:S02]  /*0de0*/  IMAD.MOV.U32 R12, RZ, RZ, 0x4 ;  /* 0x00000004ff0c7424 */ /* 0x000fe400078e00ff */
[----:B------:R-:W-:-:S05]  /*0df0*/  FADD R6, R3, R14 ;  /* 0x0000000e03067221 */ /* 0x000fca0000000000 */
[----:B------:R-:W-:-:S07]  /*0e00*/  MOV R13, R6 ;  /* 0x00000006000d7202 */ /* 0x000fce0000000f00 */
[----:B------:R-:W-:Y:S05]  /*0e10*/  WARPSYNC.COLLECTIVE R15, `(.L_x_33014) ;  /* 0x000000000f087348 */ /* 0x000fea0003c00000 */
[----:B------:R0:W1:Y:S02]  /*0e20*/  SHFL.BFLY P6, R14, R13, R12, R11 ;  /* 0x0c00000c0d0e7389 */ /* 0x00006400000c000b */
[----:B01----:R-:W-:Y:S05]  /*0e30*/  ENDCOLLECTIVE ;  /* 0x000000000000791b */ /* 0x003fea0003800000 */
.L_x_33014:
[----:B------:R-:W-:Y:S02]  /*0e40*/  IMAD.MOV.U32 R12, RZ, RZ, 0x2 ;  /* 0x00000002ff0c7424 */ /* 0x000fe400078e00ff */
[----:B------:R-:W-:-:S05]  /*0e50*/  FADD R7, R6, R14 ;  /* 0x0000000e06077221 */ /* 0x000fca0000000000 */
[----:B------:R-:W-:-:S07]  /*0e60*/  MOV R13, R7 ;  /* 0x00000007000d7202 */ /* 0x000fce0000000f00 */
[----:B------:R-:W-:Y:S05]  /*0e70*/  WARPSYNC.COLLECTIVE R15, `(.L_x_33015) ;  /* 0x000000000f087348 */ /* 0x000fea0003c00000 */
[----:B------:R0:W1:Y:S02]  /*0e80*/  SHFL.BFLY P6, R14, R13, R12, R11 ;  /* 0x0c00000c0d0e7389 */ /* 0x00006400000c000b */
[----:B01----:R-:W-:Y:S05]  /*0e90*/  ENDCOLLECTIVE ;  /* 0x000000000000791b */ /* 0x003fea0003800000 */
.L_x_33015:
[----:B------:R-:W-:Y:S02]  /*0ea0*/  IMAD.MOV.U32 R12, RZ, RZ, 0x1 ;  /* 0x00000001ff0c7424 */ /* 0x000fe400078e00ff */
[----:B------:R-:W-:-:S05]  /*0eb0*/  FADD R17, R7, R14 ;  /* 0x0000000e07117221 */ /* 0x000fca0000000000 */
[----:B------:R-:W-:-:S07]  /*0ec0*/  MOV R13, R17 ;  /* 0x00000011000d7202 */ /* 0x000fce0000000f00 */
[----:B------:R-:W-:Y:S05]  /*0ed0*/  WARPSYNC.COLLECTIVE R15, `(.L_x_33016) ;  /* 0x000000000f087348 */ /* 0x000fea0003c00000 */
[----:B------:R0:W1:Y:S02]  /*0ee0*/  SHFL.BFLY P6, R14, R13, R12, R11 ;  /* 0x0c00000c0d0e7389 */ /* 0x00006400000c000b */
[----:B01----:R-:W-:Y:S05]  /*0ef0*/  ENDCOLLECTIVE ;  /* 0x000000000000791b */ /* 0x003fea0003800000 */
.L_x_33016:
[----:B------:R-:W-:Y:S05]  /*0f00*/  BRA `(.L_x_33017) ;  /* 0xfffffff400f07947 */ /* 0x000fea000383ffff */
        .weak           $__internal_537_$__cuda_sm3x_div_rn_noftz_f32_slowpath
        .type           $__internal_537_$__cuda_sm3x_div_rn_noftz_f32_slowpath,@function
        .size           $__internal_537_$__cuda_sm3x_div_rn_noftz_f32_slowpath,(.L_x_37914 - $__internal_537_$__cuda_sm3x_div_rn_noftz_f32_slowpath)
$__internal_537_$__cuda_sm3x_div_rn_noftz_f32_slowpath:
        /* <DEDUP_REMOVED lines=35> */
.L_x_33019:
        /* <DEDUP_REMOVED lines=51> */
.L_x_33026:
[----:B------:R-:W-:-:S04]  /*1470*/  LOP3.LUT R2, R2, 0x80000000, RZ, 0xc0, !PT ;  /* 0x8000000002027812 */ /* 0x000fc800078ec0ff */
[----:B------:R-:W-:Y:S01]  /*1480*/  LOP3.LUT R2, R2, 0x7f800000, RZ, 0xfc, !PT ;  /* 0x7f80000002027812 */ /* 0x000fe200078efcff */
[----:B------:R-:W-:Y:S06]  /*1490*/  BRA `(.L_x_33027) ;  /* 0x0000000000047947 */ /* 0x000fec0003800000 */
.L_x_33025:
[----:B------:R-:W-:-:S07]  /*14a0*/  IMAD R2, R14, 0x800000, R2 ;  /* 0x008000000e027824 */ /* 0x000fce00078e0202 */
.L_x_33027:
[----:B------:R-:W-:Y:S05]  /*14b0*/  BSYNC.RECONVERGENT B2 ;  /* 0x0000000000027941 */ /* 0x000fea0003800200 */
.L_x_33024:
[----:B------:R-:W-:Y:S05]  /*14c0*/  BRA `(.L_x_33028) ;  /* 0x0000000000207947 */ /* 0x000fea0003800000 */
.L_x_33023:
[----:B------:R-:W-:-:S04]  /*14d0*/  LOP3.LUT R2, R13, 0x80000000, R2, 0x48, !PT ;  /* 0x800000000d027812 */ /* 0x000fc800078e4802 */
[----:B------:R-:W-:Y:S01]  /*14e0*/  LOP3.LUT R2, R2, 0x7f800000, RZ, 0xfc, !PT ;  /* 0x7f80000002027812 */ /* 0x000fe200078efcff */
[----:B------:R-:W-:Y:S06]  /*14f0*/  BRA `(.L_x_33028) ;  /* 0x0000000000147947 */ /* 0x000fec0003800000 */
.L_x_33022:
[----:B------:R-:W-:Y:S01]  /*1500*/  LOP3.LUT R2, R13, 0x80000000, R2, 0x48, !PT ;  /* 0x800000000d027812 */ /* 0x000fe200078e4802 */
[----:B------:R-:W-:Y:S06]  /*1510*/  BRA `(.L_x_33028) ;  /* 0x00000000000c7947 */ /* 0x000fec0003800000 */
.L_x_33021:
[----:B------:R-:W0:Y:S01]  /*1520*/  MUFU.RSQ R2, -QNAN ;  /* 0xffc0000000027908 */ /* 0x000e220000001400 */
[----:B------:R-:W-:Y:S05]  /*1530*/  BRA `(.L_x_33028) ;  /* 0x0000000000047947 */ /* 0x000fea0003800000 */
.L_x_33020:
[----:B------:R-:W-:-:S07]  /*1540*/  FADD.FTZ R2, R2, R3 ;  /* 0x0000000302027221 */ /* 0x000fce0000010000 */
.L_x_33028:
[----:B------:R-:W-:Y:S05]  /*1550*/  BSYNC.RECONVERGENT B1 ;  /* 0x0000000000017941 */ /* 0x000fea0003800200 */
.L_x_33018:
[----:B------:R-:W-:-:S04]  /*1560*/  HFMA2 R13, -RZ, RZ, 0, 0 ;  /* 0x00000000ff0d7431 */ /* 0x000fc800000001ff */
[----:B0-----:R-:W-:Y:S05]  /*1570*/  RET.REL.NODEC R12 `(_Z15SoftmaxWarpImplI24ElementwiseScaleMaskLoadIffbE11DirectStoreIffEfLi1ELi2ELi32ELi1ELb0EL9Algorithm0EEvT_T0_ll) ;  /* 0xffffffe80ca07950 */ /* 0x001fea0003c3ffff */
.L_x_33029:
        /* <DEDUP_REMOVED lines=16> */
.L_x_37914:


//--------------------- .text._Z15SoftmaxWarpImplI24ElementwiseScaleMaskLoadIffbE11DirectStoreIffEfLi1ELi1ELi32ELi1ELb1EL9Algorithm0EEvT_T0_ll --------------------------
	.section	.text._Z15SoftmaxWarpImplI24ElementwiseScaleMaskLoadIffbE11DirectStoreIffEfLi1ELi1ELi32ELi1ELb1EL9Algorithm0EEvT_T0_ll,"ax",@progbits
	.align	128
        .global         _Z15SoftmaxWarpImplI24ElementwiseScaleMaskLoadIffbE11DirectStoreIffEfLi1ELi1ELi32ELi1ELb1EL9Algorithm0EEvT_T0_ll
        .type           _Z15SoftmaxWarpImplI24ElementwiseScaleMaskLoadIffbE11DirectStoreIffEfLi1ELi1ELi32ELi1ELb1EL9Algorithm0EEvT_T0_ll,@function
        .size           _Z15SoftmaxWarpImplI24ElementwiseScaleMaskLoadIffbE11DirectStoreIffEfLi1ELi1ELi32ELi1ELb1EL9Algorithm0EEvT_T0_ll,(.L_x_37916 - _Z15SoftmaxWarpImplI24ElementwiseScaleMaskLoadIffbE11DirectStoreIffEfLi1ELi1ELi32ELi1ELb1EL9Algorithm0EEvT_T0_ll)
        .other          _Z15SoftmaxWarpImplI24ElementwiseScaleMaskLoadIffbE11DirectStoreIffEfLi1ELi1ELi32ELi1ELb1EL9Algorithm0EEvT_T0_ll,@"STO_CUDA_ENTRY STV_DEFAULT"
_Z15SoftmaxWarpImplI24ElementwiseScaleMaskLoadIffbE11DirectStoreIffEfLi1ELi1ELi32ELi1ELb1EL9Algorithm0EEvT_T0_ll:
.text._Z15SoftmaxWarpImplI24ElementwiseScaleMaskLoadIffbE11DirectStoreIffEfLi1ELi1ELi32ELi1ELb1EL9Algorithm0EEvT_T0_ll:
        /* <DEDUP_REMOVED lines=24> */
.L_x_33030:
[----:B------:R-:W1:Y:S01]  /*0180*/  S2R R21, SR_TID.Y ;  /* 0x0000000000157919 */ /* 0x000e620000002200 */
[----:B------:R-:W1:Y:S08]  /*0190*/  S2UR UR4, SR_CTAID.X ;  /* 0x00000000000479c3 */ /* 0x000e700000002500 */
[----:B------:R-:W1:Y:S01]  /*01a0*/  LDC R10, c[0x0][0x364] ;  /* 0x0000d900ff0a7b82 */ /* 0x000e620000000800 */
[----:B------:R-:W2:Y:S07]  /*01b0*/  LDCU UR5, c[0x0][0x370] ;  /* 0x00006e00ff0577ac */ /* 0x000eae0008000800 */
[----:B------:R-:W3:Y:S01]  /*01c0*/  LDC.64 R2, c[0x0][0x3b0] ;  /* 0x0000ec00ff027b82 */ /* 0x000ee20000000a00 */
[----:B-1----:R-:W-:-:S02]  /*01d0*/  IMAD R21, R10, UR4, R21 ;  /* 0x000000040a157c24 */ /* 0x002fc4000f8e0215 */
[----:B--2---:R-:W-:-:S03]  /*01e0*/  IMAD R10, R10, UR5, RZ ;  /* 0x000000050a0a7c24 */ /* 0x004fc6000f8e02ff */
[----:B------:R-:W-:Y:S02]  /*01f0*/  SHF.R.S32.HI R20, RZ, 0x1f, R21 ;  /* 0x0000001fff147819 */ /* 0x000fe40000011415 */
[----:B---3--:R-:W-:-:S04]  /*0200*/  ISETP.GE.U32.AND P0, PT, R21, R2, PT ;  /* 0x000000021500720c */ /* 0x008fc80003f06070 */
[----:B------:R-:W-:-:S13]  /*0210*/  ISETP.GE.AND.EX P0, PT, R20, R3, PT, P0 ;  /* 0x000000031400720c */ /* 0x000fda0003f06300 */
[----:B------:R-:W-:Y:S05]  /*0220*/  @P0 EXIT ;  /* 0x000000000000094d */ /* 0x000fea0003800000 */
        /* <DEDUP_REMOVED lines=16> */
[----:B------:R-:W1:Y:S01]  /*0330*/  I2F.U32.RP R4, R10 ;  /* 0x0000000a00047306 */ /* 0x000e620000209000 */
[----:B------:R-:W-:Y:S02]  /*0340*/  IADD3 R7, PT, PT, RZ, -R10, RZ ;  /* 0x8000000aff077210 */ /* 0x000fe40007ffe0ff */
[----:B------:R-:W-:-:S05]  /*0350*/  ISETP.NE.U32.AND P2, PT, R10, RZ, PT ;  /* 0x000000ff0a00720c */ /* 0x000fca0003f45070 */
[----:B-1----:R-:W1:Y:S02]  /*0360*/  MUFU.RCP R4, R4 ;  /* 0x0000000400047308 */ /* 0x002e640000001000 */
[----:B-1----:R-:W-:-:S06]  /*0370*/  VIADD R2, R4, 0xffffffe ;  /* 0x0ffffffe04027836 */ /* 0x002fcc0000000000 */
[----:B------:R1:W2:Y:S02]  /*0380*/  F2I.FTZ.U32.TRUNC.NTZ R3, R2 ;  /* 0x0000000200037305 */ /* 0x0002a4000021f000 */
[----:B-1----:R-:W-:Y:S02]  /*0390*/  IMAD.MOV.U32 R2, RZ, RZ, RZ ;  /* 0x000000ffff027224 */ /* 0x002fe400078e00ff */
[----:B--2---:R-:W-:-:S04]  /*03a0*/  IMAD R7, R7, R3, RZ ;  /* 0x0000000307077224 */ /* 0x004fc800078e02ff */
[----:B------:R-:W-:Y:S01]  /*03b0*/  IMAD.HI.U32 R6, R3, R7, R2 ;  /* 0x0000000703067227 */ /* 0x000fe200078e0002 */
[----:B------:R-:W-:-:S05]  /*03c0*/  MOV R7, RZ ;  /* 0x000000ff00077202 */ /* 0x000fca0000000f00 */
        /* <DEDUP_REMOVED lines=10> */
.L_x_33032:
[----:B------:R-:W-:-:S07]  /*0470*/  MOV R4, 0x490 ;  /* 0x0000049000047802 */ /* 0x000fce0000000f00 */
[----:B0-----:R-:W-:Y:S05]  /*0480*/  CALL.REL.NOINC `($__internal_538_$__cuda_sm20_div_u64) ;  /* 0x0000002000187944 */ /* 0x001fea0003c00000 */
.L_x_33033:
[----:B------:R-:W-:Y:S05]  /*0490*/  BSYNC.RECONVERGENT B0 ;  /* 0x0000000000007941 */ /* 0x000fea0003800200 */
.L_x_33031:
[----:B------:R-:W-:Y:S01]  /*04a0*/  IADD3 R17, P1, PT, R6, R0, RZ ;  /* 0x0000000006117210 */ /* 0x000fe20007f3e0ff */
[----:B------:R-:W1:Y:S01]  /*04b0*/  S2R R2, SR_TID.X ;  /* 0x0000000000027919 */ /* 0x000e620000002100 */
[----:B------:R-:W2:Y:S01]  /*04c0*/  LDC.64 R4, c[0x0][0x358] ;  /* 0x0000d600ff047b82 */ /* 0x000ea20000000a00 */
        /* <DEDUP_REMOVED lines=8> */
[----:B------:R-:W1:Y:S01]  /*0550*/  LDCU.64 UR4, c[0x0][0x3b8] ;  /* 0x00007700ff0477ac */ /* 0x000e620008000a00 */
[----:B------:R-:W3:Y:S08]  /*0560*/  LDC.64 R14, c[0x0][0x388] ;  /* 0x0000e200ff0e7b82 */ /* 0x000ef00000000a00 */
[----:B------:R-:W4:Y:S01]  /*0570*/  LDC.64 R12, c[0x0][0x380] ;  /* 0x0000e000ff0c7b82 */ /* 0x000f220000000a00 */
[----:B-1----:R-:W-:-:S04]  /*0580*/  ISETP.GE.U32.AND P0, PT, R2, UR4, PT ;  /* 0x0000000402007c0c */ /* 0x002fc8000bf06070 */
[----:B------:R-:W-:-:S13]  /*0590*/  ISETP.GE.AND.EX P0, PT, RZ, UR5, PT, P0 ;  /* 0x00000005ff007c0c */ /* 0x000fda000bf06300 */
[----:B------:R-:W1:Y:S01]  /*05a0*/  @!P0 LDC.64 R22, c[0x0][0x390] ;  /* 0x0000e400ff168b82 */ /* 0x000e620000000a00 */
[----:B------:R-:W-:Y:S01]  /*05b0*/  @!P0 IMAD.MOV.U32 R3, RZ, RZ, RZ ;  /* 0x000000ffff038224 */ /* 0x000fe200078e00ff */
[C---:B--2---:R-:W-:Y:S02]  /*05c0*/  @!P0 R2UR UR6, R4.reuse ;  /* 0x00000000040682ca */ /* 0x044fe400000e0000 */
[C---:B------:R-:W-:Y:S02]  /*05d0*/  @!P0 R2UR UR7, R5.reuse ;  /* 0x00000000050782ca */ /* 0x040fe400000e0000 */
[----:B------:R-:W-:Y:S02]  /*05e0*/  @!P0 R2UR UR4, R4 ;  /* 0x00000000040482ca */ /* 0x000fe400000e0000 */
[----:B------:R-:W-:Y:S01]  /*05f0*/  @!P0 R2UR UR5, R5 ;  /* 0x00000000050582ca */ /* 0x000fe200000e0000 */
[-C--:B-1----:R-:W-:Y:S02]  /*0600*/  @!P0 IMAD R0, R20, R22.reuse, RZ ;  /* 0x0000001614008224 */ /* 0x082fe400078e02ff */
[----:B------:R-:W-:-:S04]  /*0610*/  @!P0 IMAD.WIDE.U32 R6, R21, R22, R2 ;  /* 0x0000001615068225 */ /* 0x000fc800078e0002 */
[----:B------:R-:W-:Y:S01]  /*0620*/  @!P0 IMAD R23, R21, R23, R0 ;  /* 0x0000001715178224 */ /* 0x000fe200078e0200 */
[----:B---3--:R-:W-:-:S03]  /*0630*/  @!P0 IADD3 R14, P1, PT, R6, R14, RZ ;  /* 0x0000000e060e8210 */ /* 0x008fc60007f3e0ff */
[----:B------:R-:W-:Y:S02]  /*0640*/  @!P0 IMAD.IADD R0, R7, 0x1, R23 ;  /* 0x0000000107008824 */ /* 0x000fe400078e0217 */
[----:B------:R-:W1:Y:S03]  /*0650*/  @!P0 LDC R7, c[0x0][0x39c] ;  /* 0x0000e700ff078b82 */ /* 0x000e660000000800 */
[----:B------:R-:W-:Y:S02]  /*0660*/  @!P0 IADD3.X R15, PT, PT, R0, R15, RZ, P1, !PT ;  /* 0x0000000f000f8210 */ /* 0x000fe40000ffe4ff */
[----:B----4-:R-:W-:-:S03]  /*0670*/  @!P0 LEA R24, P1, R6, R12, 0x2 ;  /* 0x0000000c06188211 */ /* 0x010fc600078210ff */
[----:B------:R-:W2:Y:S01]  /*0680*/  @!P0 LDG.E.U8 R14, desc[UR6][R14.64] ;  /* 0x000000060e0e8981 */ /* 0x000ea2000c1e1100 */
[----:B------:R-:W-:-:S05]  /*0690*/  @!P0 LEA.HI.X R25, R6, R13, R0, 0x2, P1 ;  /* 0x0000000d06198211 */ /* 0x000fca00008f1400 */
[----:B------:R-:W1:Y:S01]  /*06a0*/  @!P0 LDG.E R24, desc[UR4][R24.64] ;  /* 0x0000000418188981 */ /* 0x000e62000c1e1900 */
[----:B------:R-:W-:Y:S01]  /*06b0*/  UMOV UR4, 0xffffffff ;  /* 0xffffffff00047882 */ /* 0x000fe20000000000 */
[----:B------:R-:W-:Y:S02]  /*06c0*/  IMAD.MOV.U32 R13, RZ, RZ, -0x800000 ;  /* 0xff800000ff0d7424 */ /* 0x000fe400078e00ff */
[----:B------:R-:W-:Y:S01]  /*06d0*/  IMAD.MOV.U32 R23, RZ, RZ, -0x800000 ;  /* 0xff800000ff177424 */ /* 0x000fe200078e00ff */
[----:B--2---:R-:W-:Y:S01]  /*06e0*/  ISETP.NE.OR P1, PT, R14, RZ, P0 ;  /* 0x000000ff0e00720c */ /* 0x004fe20000725670 */
[----:B-1----:R-:W-:-:S12]  /*06f0*/  @!P0 FMUL R0, R24, R7 ;  /* 0x0000000718008220 */ /* 0x002fd80000400000 */
[----:B------:R-:W1:Y:S02]  /*0700*/  @!P1 LDC R0, c[0x0][0x398] ;  /* 0x0000e600ff009b82 */ /* 0x000e640000000800 */
[----:B-1----:R-:W-:Y:S02]  /*0710*/  @!P0 FMNMX R13, R0, -INF , !PT ;  /* 0xff800000000d8809 */ /* 0x002fe40007800000 */
[----:B------:R-:W-:Y:S01]  /*0720*/  @!P0 MOV R23, R0 ;  /* 0x0000000000178202 */ /* 0x000fe20000000f00 */
[----:B------:R-:W-:Y:S06]  /*0730*/  BRA.DIV UR4, `(.L_x_33036) ;  /* 0x0000000e04f47947 */ /* 0x000fec000b800000 */
[----:B------:R-:W1:Y:S01]  /*0740*/  SHFL.BFLY PT, R14, R13, 0x10, 0x1f ;  /* 0x0e001f000d0e7f89 */ /* 0x000e6200000e0000 */
[----:B------:R-:W-:Y:S01]  /*0750*/  IMAD.MOV.U32 R11, RZ, RZ, 0x3bbb989d ;  /* 0x3bbb989dff0b7424 */ /* 0x000fe200078e00ff */
[----:B-1----:R-:W-:Y:S01]  /*0760*/  FMNMX R0, R14, R13, !PT ;  /* 0x0000000d0e007209 */ /* 0x002fe20007800000 */
[----:B------:R-:W-:-:S04]  /*0770*/  IMAD.MOV.U32 R13, RZ, RZ, 0x437c0000 ;  /* 0x437c0000ff0d7424 */ /* 0x000fc800078e00ff */
        /* <DEDUP_REMOVED lines=8> */
[----:B------:R-:W-:-:S04]  /*0800*/  FADD R14, -R14, R23 ;  /* 0x000000170e0e7221 */ /* 0x000fc80000000100 */
[----:B------:R-:W-:-:S04]  /*0810*/  FFMA.SAT R0, R14, R11, 0.5 ;  /* 0x3f0000000e007423 */ /* 0x000fc8000000200b */
[----:B------:R-:W-:-:S04]  /*0820*/  FFMA.RM R0, R0, R13, 12582913 ;  /* 0x4b40000100007423 */ /* 0x000fc8000000400d */
[C---:B------:R-:W-:Y:S01]  /*0830*/  FADD R11, R0.reuse, -12583039 ;  /* 0xcb40007f000b7421 */ /* 0x040fe20000000000 */
[----:B------:R-:W-:-:S03]  /*0840*/  SHF.L.U32 R0, R0, 0x17, RZ ;  /* 0x0000001700007819 */ /* 0x000fc600000006ff */
[----:B------:R-:W-:-:S04]  /*0850*/  FFMA R11, R14, 1.4426950216293334961, -R11 ;  /* 0x3fb8aa3b0e0b7823 */ /* 0x000fc8000000080b */
[----:B------:R-:W-:-:S06]  /*0860*/  FFMA R11, R14, 1.925963033500011079e-08, R11 ;  /* 0x32a570600e0b7823 */ /* 0x000fcc000000000b */
[----:B------:R-:W1:Y:S02]  /*0870*/  MUFU.EX2 R11, R11 ;  /* 0x0000000b000b7308 */ /* 0x000e640000000800 */
[----:B-1----:R-:W-:-:S04]  /*0880*/  FMUL R0, R0, R11 ;  /* 0x0000000b00007220 */ /* 0x002fc80000400000 */
[----:B------:R-:W-:-:S05]  /*0890*/  FADD R13, RZ, R0 ;  /* 0x00000000ff0d7221 */ /* 0x000fca0000000000 */
        /* <DEDUP_REMOVED lines=9> */
.L_x_33060:
        /* <DEDUP_REMOVED lines=12> */
[----:B01----:R-:W-:Y:S05]  /*09f0*/  CALL.REL.NOINC `($__internal_539_$__cuda_sm3x_div_rn_noftz_f32_slowpath) ;  /* 0x0000001c00cc7944 */ /* 0x003fea0003c00000 */
.L_x_33038:
[----:B------:R-:W-:Y:S05]  /*0a00*/  BSYNC.RECONVERGENT B1 ;  /* 0x0000000000017941 */ /* 0x000fea0003800200 */
.L_x_33037:
[----:B------:R-:W-:Y:S01]  /*0a10*/  IMAD.MOV.U32 R23, RZ, RZ, R19 ;  /* 0x000000ffff177224 */ /* 0x000fe200078e0013 */
[----:B------:R-:W-:Y:S01]  /*0a20*/  MOV R7, R18 ;  /* 0x0000001200077202 */ /* 0x000fe20000000f00 */
[----:B------:R-:W-:Y:S06]  /*0a30*/  @P0 BRA `(.L_x_33035) ;  /* 0x0000000000300947 */ /* 0x000fec0003800000 */
[----:B------:R-:W2:Y:S01]  /*0a40*/  LDCU.128 UR4, c[0x0][0x3a0] ;  /* 0x00007400ff0477ac */ /* 0x000ea20008000c00 */
[----:B------:R-:W-:Y:S02]  /*0a50*/  IMAD.MOV.U32 R12, RZ, RZ, R2 ;  /* 0x000000ffff0c7224 */ /* 0x000fe400078e0002 */
[----:B------:R-:W-:Y:S02]  /*0a60*/  IMAD.MOV.U32 R13, RZ, RZ, RZ ;  /* 0x000000ffff0d7224 */ /* 0x000fe400078e00ff */
[----:B--2---:R-:W-:Y:S02]  /*0a70*/  IMAD R0, R20, UR6, RZ ;  /* 0x0000000614007c24 */ /* 0x004fe4000f8e02ff */
[----:B------:R-:W-:Y:S01]  /*0a80*/  IMAD.WIDE.U32 R12, R21, UR6, R12 ;  /* 0x00000006150c7c25 */ /* 0x000fe2000f8e000c */
[----:B------:R-:W-:-:S03]  /*0a90*/  R2UR UR6, R4 ;  /* 0x00000000040672ca */ /* 0x000fc600000e0000 */
[----:B------:R-:W-:Y:S01]  /*0aa0*/  IMAD R15, R21, UR7, R0 ;  /* 0x00000007150f7c24 */ /* 0x000fe2000f8e0200 */
[----:B------:R-:W-:Y:S02]  /*0ab0*/  R2UR UR7, R5 ;  /* 0x00000000050772ca */ /* 0x000fe400000e0000 */
[----:B------:R-:W-:Y:S02]  /*0ac0*/  LEA R14, P0, R12, UR4, 0x2 ;  /* 0x000000040c0e7c11 */ /* 0x000fe4000f8010ff */
[----:B------:R-:W-:-:S04]  /*0ad0*/  IADD3 R13, PT, PT, R13, R15, RZ ;  /* 0x0000000f0d0d7210 */ /* 0x000fc80007ffe0ff */
[----:B------:R-:W-:-:S05]  /*0ae0*/  LEA.HI.X R15, R12, UR5, R13, 0x2, P0 ;  /* 0x000000050c0f7c11 */ /* 0x000fca00080f140d */
[----:B------:R3:W-:Y:S02]  /*0af0*/  STG.E desc[UR6][R14.64], R11 ;  /* 0x0000000b0e007986 */ /* 0x0007e4000c101906 */
.L_x_33035:
[----:B------:R-:W-:Y:S05]  /*0b00*/  BSYNC B0 ;  /* 0x0000000000007941 */ /* 0x000fea0003800000 */
.L_x_33034:
[----:B------:R-:W-:-:S04]  /*0b10*/  ISETP.NE.U32.AND P0, PT, R17, RZ, PT ;  /* 0x000000ff1100720c */ /* 0x000fc80003f05070 */
[----:B------:R-:W-:-:S13]  /*0b20*/  ISETP.NE.AND.EX P0, PT, R16, RZ, PT, P0 ;  /* 0x000000ff1000720c */ /* 0x000fda0003f05300 */
[----:B------:R-:W-:Y:S05]  /*0b30*/  @!P0 EXIT ;  /* 0x000000000000894d */ /* 0x000fea0003800000 */
.L_x_33049:
[----:B-1----:R-:W-:Y:S01]  /*0b40*/  ISETP.GE.U32.AND P0, PT, R2, UR40, PT ;  /* 0x0000002802007c0c */ /* 0x002fe2000bf06070 */
[----:B------:R-:W1:Y:S03]  /*0b50*/  LDC.64 R16, c[0x0][0x388] ;  /* 0x0000e200ff107b82 */ /* 0x000e660000000a00 */
[----:B------:R-:W-:-:S05]  /*0b60*/  ISETP.GE.AND.EX P0, PT, RZ, UR41, PT, P0 ;  /* 0x00000029ff007c0c */ /* 0x000fca000bf06300 */
[----:B--2---:R-:W4:Y:S08]  /*0b70*/  LDC.64 R12, c[0x0][0x380] ;  /* 0x0000e000ff0c7b82 */ /* 0x004f300000000a00 */
[----:B------:R-:W5:Y:S01]  /*0b80*/  @!P0 LDC.64 R18, c[0x0][0x390] ;  /* 0x0000e400ff128b82 */ /* 0x000f620000000a00 */
[----:B---3--:R-:W-:Y:S01]  /*0b90*/  @!P0 IMAD.MOV.U32 R14, RZ, RZ, R2 ;  /* 0x000000ffff0e8224 */ /* 0x008fe200078e0002 */
[----:B--2---:R-:W-:Y:S01]  /*0ba0*/  @!P0 R2UR UR6, R4 ;  /* 0x00000000040682ca */ /* 0x004fe200000e0000 */
[----:B------:R-:W-:Y:S01]  /*0bb0*/  @!P0 IMAD.MOV.U32 R15, RZ, RZ, RZ ;  /* 0x000000ffff0f8224 */ /* 0x000fe200078e00ff */
[----:B------:R-:W-:-:S02]  /*0bc0*/  @!P0 R2UR UR7, R5 ;  /* 0x00000000050782ca */ /* 0x000fc400000e0000 */
[----:B------:R-:W-:Y:S02]  /*0bd0*/  @!P0 R2UR UR4, R4 ;  /* 0x00000000040482ca */ /* 0x000fe400000e0000 */
[----:B------:R-:W-:Y:S01]  /*0be0*/  @!P0 R2UR UR5, R5 ;  /* 0x00000000050582ca */ /* 0x000fe200000e0000 */
[-C--:B-----5:R-:W-:Y:S02]  /*0bf0*/  @!P0 IMAD R0, R7, R18.reuse, RZ ;  /* 0x0000001207008224 */ /* 0x0a0fe400078e02ff */
[----:B------:R-:W-:-:S04]  /*0c00*/  @!P0 IMAD.WIDE.U32 R14, R23, R18, R14 ;  /* 0x00000012170e8225 */ /* 0x000fc800078e000e */
[----:B------:R-:W-:Y:S01]  /*0c10*/  @!P0 IMAD R11, R23, R19, R0 ;  /* 0x00000013170b8224 */ /* 0x000fe200078e0200 */
[----:B-1----:R-:W-:-:S04]  /*0c20*/  @!P0 IADD3 R18, P1, PT, R14, R16, RZ ;  /* 0x000000100e128210 */ /* 0x002fc80007f3e0ff */
[----:B------:R-:W-:Y:S02]  /*0c30*/  @!P0 IADD3 R0, PT, PT, R15, R11, RZ ;  /* 0x0000000b0f008210 */ /* 0x000fe40007ffe0ff */
[----:B------:R-:W1:Y:S03]  /*0c40*/  @!P0 LDC R11, c[0x0][0x39c] ;  /* 0x0000e700ff0b8b82 */ /* 0x000e660000000800 */
[----:B------:R-:W-:Y:S01]  /*0c50*/  @!P0 IMAD.X R19, R0, 0x1, R17, P1 ;  /* 0x0000000100138824 */ /* 0x000fe200008e0611 */
[----:B----4-:R-:W-:-:S04]  /*0c60*/  @!P0 LEA R16, P1, R14, R12, 0x2 ;  /* 0x0000000c0e108211 */ /* 0x010fc800078210ff */
[----:B------:R-:W2:Y:S01]  /*0c70*/  @!P0 LDG.E.U8 R18, desc[UR6][R18.64] ;  /* 0x0000000612128981 */ /* 0x000ea2000c1e1100 */
[----:B------:R-:W-:-:S05]  /*0c80*/  @!P0 LEA.HI.X R17, R14, R13, R0, 0x2, P1 ;  /* 0x0000000d0e118211 */ /* 0x000fca00008f1400 */
[----:B------:R-:W1:Y:S01]  /*0c90*/  @!P0 LDG.E R16, desc[UR4][R16.64] ;  /* 0x0000000410108981 */ /* 0x000e62000c1e1900 */
[----:B------:R-:W-:Y:S01]  /*0ca0*/  UMOV UR4, 0xffffffff ;  /* 0xffffffff00047882 */ /* 0x000fe20000000000 */
[----:B------:R-:W-:Y:S01]  /*0cb0*/  IMAD.MOV.U32 R13, RZ, RZ, -0x800000 ;  /* 0xff800000ff0d7424 */ /* 0x000fe200078e00ff */
[----:B------:R-:W-:Y:S02]  /*0cc0*/  MOV R21, 0xff800000 ;  /* 0xff80000000157802 */ /* 0x000fe40000000f00 */
[----:B--2---:R-:W-:Y:S01]  /*0cd0*/  ISETP.NE.OR P1, PT, R18, RZ, P0 ;  /* 0x000000ff1200720c */ /* 0x004fe20000725670 */
[----:B-1----:R-:W-:-:S12]  /*0ce0*/  @!P0 FMUL R0, R16, R11 ;  /* 0x0000000b10008220 */ /* 0x002fd80000400000 */
[----:B------:R-:W1:Y:S02]  /*0cf0*/  @!P1 LDC R0, c[0x0][0x398] ;  /* 0x0000e600ff009b82 */ /* 0x000e640000000800 */
[----:B-1----:R-:W-:Y:S01]  /*0d00*/  @!P0 FMNMX R13, R0, -INF , !PT ;  /* 0xff800000000d8809 */ /* 0x002fe20007800000 */
[----:B------:R-:W-:Y:S01]  /*0d10*/  @!P0 IMAD.MOV.U32 R21, RZ, RZ, R0 ;  /* 0x000000ffff158224 */ /* 0x000fe200078e0000 */
        /* <DEDUP_REMOVED lines=32> */
.L_x_33072:
        /* <DEDUP_REMOVED lines=12> */
[----:B0-----:R-:W-:Y:S05]  /*0fe0*/  CALL.REL.NOINC `($__internal_539_$__cuda_sm3x_div_rn_noftz_f32_slowpath) ;  /* 0x0000001800507944 */ /* 0x001fea0003c00000 */
[----:B------:R-:W-:-:S07]  /*0ff0*/  MOV R6, R11 ;  /* 0x0000000b00067202 */ /* 0x000fce0000000f00 */
.L_x_33041:
[----:B------:R-:W-:Y:S05]  /*1000*/  BSYNC.RECONVERGENT B0 ;  /* 0x0000000000007941 */ /* 0x000fea0003800200 */
.L_x_33040:
[----:B------:R-:W-:Y:S01]  /*1010*/  ISETP.GE.U32.AND P1, PT, R2, UR40, PT ;  /* 0x0000002802007c0c */ /* 0x000fe2000bf26070 */
[----:B------:R-:W1:Y:S01]  /*1020*/  LDC.64 R12, c[0x0][0x380] ;  /* 0x0000e000ff0c7b82 */ /* 0x000e620000000a00 */
[----:B------:R-:W-:Y:S01]  /*1030*/  IADD3 R17, P2, PT, R10, R23, RZ ;  /* 0x000000170a117210 */ /* 0x000fe20007f5e0ff */
[----:B------:R-:W-:Y:S01]  /*1040*/  BSSY.RECONVERGENT B0, `(.L_x_33042) ;  /* 0x0000016000007945 */ /* 0x000fe20003800200 */
[----:B------:R-:W-:-:S03]  /*1050*/  ISETP.GE.AND.EX P1, PT, RZ, UR41, PT, P1 ;  /* 0x00000029ff007c0c */ /* 0x000fc6000bf26310 */
[----:B------:R-:W-:Y:S02]  /*1060*/  IMAD.X R8, R9, 0x1, R7, P2 ;  /* 0x0000000109087824 */ /* 0x000fe400010e0607 */
[----:B------:R-:W2:Y:S08]  /*1070*/  LDC.64 R14, c[0x0][0x388] ;  /* 0x0000e200ff0e7b82 */ /* 0x000eb00000000a00 */
[----:B------:R-:W3:Y:S01]  /*1080*/  @!P1 LDC.64 R20, c[0x0][0x390] ;  /* 0x0000e400ff149b82 */ /* 0x000ee20000000a00 */
[----:B------:R-:W-:Y:S01]  /*1090*/  @!P1 MOV R19, RZ ;  /* 0x000000ff00139202 */ /* 0x000fe20000000f00 */
[----:B------:R-:W-:-:S02]  /*10a0*/  @!P1 IMAD.MOV.U32 R18, RZ, RZ, R2 ;  /* 0x000000ffff129224 */ /* 0x000fc400078e0002 */
[-C--:B---3--:R-:W-:Y:S02]  /*10b0*/  @!P1 IMAD R0, R8, R20.reuse, RZ ;  /* 0x0000001408009224 */ /* 0x088fe400078e02ff */
[----:B------:R-:W-:-:S04]  /*10c0*/  @!P1 IMAD.WIDE.U32 R18, R17, R20, R18 ;  /* 0x0000001411129225 */ /* 0x000fc800078e0012 */
[----:B------:R-:W-:Y:S01]  /*10d0*/  @!P1 IMAD R11, R17, R21, R0 ;  /* 0x00000015110b9224 */ /* 0x000fe200078e0200 */
[----:B-12---:R-:W-:Y:S06]  /*10e0*/  @P0 BRA `(.L_x_33043) ;  /* 0x00000000002c0947 */ /* 0x006fec0003800000 */
        /* <DEDUP_REMOVED lines=11> */
.L_x_33043:
[----:B------:R-:W-:Y:S05]  /*11a0*/  BSYNC.RECONVERGENT B0 ;  /* 0x0000000000007941 */ /* 0x000fea0003800200 */
.L_x_33042:
[----:B------:R-:W-:Y:S01]  /*11b0*/  @!P1 R2UR UR6, R4 ;  /* 0x00000000040692ca */ /* 0x000fe200000e0000 */
[----:B------:R-:W-:Y:S01]  /*11c0*/  @!P1 IMAD.IADD R0, R19, 0x1, R11 ;  /* 0x0000000113009824 */ /* 0x000fe200078e020b */
[C---:B------:R-:W-:Y:S01]  /*11d0*/  @!P1 R2UR UR7, R5.reuse ;  /* 0x00000000050792ca */ /* 0x040fe200000e0000 */
[----:B------:R-:W2:Y:S01]  /*11e0*/  @!P1 LDC R11, c[0x0][0x39c] ;  /* 0x0000e700ff0b9b82 */ /* 0x000ea20000000800 */
[----:B------:R-:W-:Y:S02]  /*11f0*/  @!P1 IADD3 R14, P0, PT, R18, R14, RZ ;  /* 0x0000000e120e9210 */ /* 0x000fe40007f1e0ff */
[----:B------:R-:W-:Y:S02]  /*1200*/  @!P1 R2UR UR4, R4 ;  /* 0x00000000040492ca */ /* 0x000fe400000e0000 */
[----:B------:R-:W-:Y:S01]  /*1210*/  @!P1 R2UR UR5, R5 ;  /* 0x00000000050592ca */ /* 0x000fe200000e0000 */
[----:B------:R-:W-:Y:S01]  /*1220*/  @!P1 IMAD.X R15, R0, 0x1, R15, P0 ;  /* 0x00000001000f9824 */ /* 0x000fe200000e060f */
[----:B-1----:R-:W-:-:S05]  /*1230*/  @!P1 LEA R6, P0, R18, R12, 0x2 ;  /* 0x0000000c12069211 */ /* 0x002fca00078010ff */
[----:B------:R-:W3:Y:S01]  /*1240*/  @!P1 LDG.E.U8 R14, desc[UR6][R14.64] ;  /* 0x000000060e0e9981 */ /* 0x000ee2000c1e1100 */
[----:B------:R-:W-:-:S05]  /*1250*/  @!P1 LEA.HI.X R7, R18, R13, R0, 0x2, P0 ;  /* 0x0000000d12079211 */ /* 0x000fca00000f1400 */
[----:B------:R-:W2:Y:S01]  /*1260*/  @!P1 LDG.E R6, desc[UR4][R6.64] ;  /* 0x0000000406069981 */ /* 0x000ea2000c1e1900 */
[----:B------:R-:W-:Y:S01]  /*1270*/  UMOV UR4, 0xffffffff ;  /* 0xffffffff00047882 */ /* 0x000fe20000000000 */
[----:B------:R-:W-:Y:S01]  /*1280*/  MOV R13, 0xff800000 ;  /* 0xff800000000d7802 */ /* 0x000fe20000000f00 */
[----:B------:R-:W-:Y:S01]  /*1290*/  IMAD.MOV.U32 R16, RZ, RZ, -0x800000 ;  /* 0xff800000ff107424 */ /* 0x000fe200078e00ff */
[----:B---3--:R-:W-:Y:S01]  /*12a0*/  ISETP.NE.OR P0, PT, R14, RZ, P1 ;  /* 0x000000ff0e00720c */ /* 0x008fe20000f05670 */
[----:B--2---:R-:W-:-:S12]  /*12b0*/  @!P1 FMUL R0, R6, R11 ;  /* 0x0000000b06009220 */ /* 0x004fd80000400000 */
[----:B------:R-:W1:Y:S02]  /*12c0*/  @!P0 LDC R0, c[0x0][0x398] ;  /* 0x0000e600ff008b82 */ /* 0x000e640000000800 */
[----:B-1----:R-:W-:Y:S01]  /*12d0*/  @!P1 FMNMX R13, R0, -INF , !PT ;  /* 0xff800000000d9809 */ /* 0x002fe20007800000 */
[----:B------:R-:W-:Y:S01]  /*12e0*/  @!P1 IMAD.MOV.U32 R16, RZ, RZ, R0 ;  /* 0x000000ffff109224 */ /* 0x000fe200078e0000 */
        /* <DEDUP_REMOVED lines=16> */
[----:B------:R-:W-:-:S04]  /*13f0*/  FADD R0, R12, -12583039 ;  /* 0xcb40007f0c007421 */ /* 0x000fc80000000000 */
[----:B------:R-:W-:-:S04]  /*1400*/  FFMA R0, R11, 1.4426950216293334961, -R0 ;  /* 0x3fb8aa3b0b007823 */ /* 0x000fc80000000800 */
[----:B------:R-:W-:Y:S01]  /*1410*/  FFMA R11, R11, 1.925963033500011079e-08, R0 ;  /* 0x32a570600b0b7823 */ /* 0x000fe20000000000 */
[----:B------:R-:W-:-:S05]  /*1420*/  IMAD.SHL.U32 R0, R12, 0x800000, RZ ;  /* 0x008000000c007824 */ /* 0x000fca00078e00ff */
        /* <DEDUP_REMOVED lines=12> */
.L_x_33084:
        /* <DEDUP_REMOVED lines=12> */
[----:B01----:R-:W-:Y:S05]  /*15b0*/  CALL.REL.NOINC `($__internal_539_$__cuda_sm3x_div_rn_noftz_f32_slowpath) ;  /* 0x0000001000dc7944 */ /* 0x003fea0003c00000 */
.L_x_33046:
[----:B------:R-:W-:Y:S05]  /*15c0*/  BSYNC.RECONVERGENT B0 ;  /* 0x0000000000007941 */ /* 0x000fea0003800200 */
.L_x_33045:
[----:B------:R-:W-:Y:S04]  /*15d0*/  BSSY.RECONVERGENT B0, `(.L_x_33047) ;  /* 0x000000d000007945 */ /* 0x000fe80003800200 */
[----:B------:R-:W-:Y:S05]  /*15e0*/  @P1 BRA `(.L_x_33048) ;  /* 0x00000000002c1947 */ /* 0x000fea0003800000 */
        /* <DEDUP_REMOVED lines=11> */
.L_x_33048:
[----:B------:R-:W-:Y:S05]  /*16a0*/  BSYNC.RECONVERGENT B0 ;  /* 0x0000000000007941 */ /* 0x000fea0003800200 */
.L_x_33047:
[----:B------:R-:W-:-:S05]  /*16b0*/  IADD3 R23, P0, PT, R10, R17, RZ ;  /* 0x000000110a177210 */ /* 0x000fca0007f1e0ff */
[----:B------:R-:W-:Y:S01]  /*16c0*/  IMAD.X R7, R9, 0x1, R8, P0 ;  /* 0x0000000109077824 */ /* 0x000fe200000e0608 */
[----:B------:R-:W-:-:S04]  /*16d0*/  ISETP.GE.U32.AND P0, PT, R23, UR42, PT ;  /* 0x0000002a17007c0c */ /* 0x000fc8000bf06070 */
[----:B------:R-:W-:-:S13]  /*16e0*/  ISETP.GE.AND.EX P0, PT, R7, UR43, PT, P0 ;  /* 0x0000002b07007c0c */ /* 0x000fda000bf06300 */
[----:B------:R-:W-:Y:S05]  /*16f0*/  @!P0 BRA `(.L_x_33049) ;  /* 0xfffffff400108947 */ /* 0x000fea000383ffff */
[----:B------:R-:W-:Y:S05]  /*1700*/  EXIT ;  /* 0x000000000000794d */ /* 0x000fea0003800000 */
.L_x_33036:
[----:B------:R-:W-:Y:S02]  /*1710*/  HFMA2 R11, -RZ, RZ, 0, 1.847743988037109375e-06 ;  /* 0x0000001fff0b7431 */ /* 0x000fe400000001ff */
[----:B------:R-:W-:Y:S02]  /*1720*/  IMAD.MOV.U32 R12, RZ, RZ, 0x10 ;  /* 0x00000010ff0c7424 */ /* 0x000fe400078e00ff */
[----:B------:R-:W-:-:S07]  /*1730*/  IMAD.MOV.U32 R15, RZ, RZ, -0x1 ;  /* 0xffffffffff0f7424 */ /* 0x000fce00078e00ff */
[----:B0-----:R-:W-:Y:S05]  /*1740*/  WARPSYNC.COLLECTIVE R15, `(.L_x_33050) ;  /* 0x000000000f087348 */ /* 0x001fea0003c00000 */
[----:B------:R1:W2:Y:S02]  /*1750*/  SHFL.BFLY P6, R14, R13, R12, R11 ;  /* 0x0c00000c0d0e7389 */ /* 0x0002a400000c000b */
[----:B012---:R-:W-:Y:S05]  /*1760*/  ENDCOLLECTIVE ;  /* 0x000000000000791b */ /* 0x007fea0003800000 */
.L_x_33050:
[----:B------:R-:W-:Y:S02]  /*1770*/  MOV R12, 0x8 ;  /* 0x00000008000c7802 */ /* 0x000fe40000000f00 */
[----:B------:R-:W-:-:S05]  /*1780*/  FMNMX R0, R14, R13, !PT ;  /* 0x0000000d0e007209 */ /* 0x000fca0007800000 */
[----:B------:R-:W-:-:S07]  /*1790*/  IMAD.MOV.U32 R13, RZ, RZ, R0 ;  /* 0x000000ffff0d7224 */ /* 0x000fce00078e0000 */
[----:B------:R-:W-:Y:S05]  /*17a0*/  WARPSYNC.COLLECTIVE R15, `(.L_x_33051) ;  /* 0x000000000f087348 */ /* 0x000fea0003c00000 */
[----:B------:R0:W1:Y:S02]  /*17b0*/  SHFL.BFLY P6, R14, R13, R12, R11 ;  /* 0x0c00000c0d0e7389 */ /* 0x00006400000c000b */
[----:B01----:R-:W-:Y:S05]  /*17c0*/  ENDCOLLECTIVE ;  /* 0x000000000000791b */ /* 0x003fea0003800000 */
.L_x_33051:
[----:B------:R-:W-:Y:S01]  /*17d0*/  IMAD.MOV.U32 R12, RZ, RZ, 0x4 ;  /* 0x00000004ff0c7424 */ /* 0x000fe200078e00ff */
[----:B------:R-:W-:Y:S02]  /*17e0*/  FMNMX R6, R0, R14, !PT ;  /* 0x0000000e00067209 */ /* 0x000fe40007800000 */
[----:B------:R-:W-:-:S03]  /*17f0*/  MOV R0, 0x437c0000 ;  /* 0x437c000000007802 */ /* 0x000fc60000000f00 */
[----:B------:R-:W-:-:S07]  /*1800*/  IMAD.MOV.U32 R13, RZ, RZ, R6 ;  /* 0x000000ffff0d7224 */ /* 0x000fce00078e0006 */
[----:B------:R-:W-:Y:S05]  /*1810*/  WARPSYNC.COLLECTIVE R15, `(.L_x_33052) ;  /* 0x000000000f087348 */ /* 0x000fea0003c00000 */
[----:B------:R0:W1:Y:S02]  /*1820*/  SHFL.BFLY P6, R14, R13, R12, R11 ;  /* 0x0c00000c0d0e7389 */ /* 0x00006400000c000b */
[----:B01----:R-:W-:Y:S05]  /*1830*/  ENDCOLLECTIVE ;  /* 0x000000000000791b */ /* 0x003fea0003800000 */
.L_x_33052:
[----:B------:R-:W-:Y:S01]  /*1840*/  IMAD.MOV.U32 R12, RZ, RZ, 0x2 ;  /* 0x00000002ff0c7424 */ /* 0x000fe200078e00ff */
[----:B------:R-:W-:-:S04]  /*1850*/  FMNMX R7, R6, R14, !PT ;  /* 0x0000000e06077209 */ /* 0x000fc80007800000 */
[----:B------:R-:W-:-:S07]  /*1860*/  MOV R13, R7 ;  /* 0x00000007000d7202 */ /* 0x000fce0000000f00 */
[----:B------:R-:W-:Y:S05]  /*1870*/  WARPSYNC.COLLECTIVE R15, `(.L_x_33053) ;  /* 0x000000000f087348 */ /* 0x000fea0003c00000 */
[----:B------:R0:W1:Y:S02]  /*1880*/  SHFL.BFLY P6, R14, R13, R12, R11 ;  /* 0x0c00000c0d0e7389 */ /* 0x00006400000c000b */
[----:B01----:R-:W-:Y:S05]  /*1890*/  ENDCOLLECTIVE ;  /* 0x000000000000791b */ /* 0x003fea0003800000 */
.L_x_33053:
[----:B------:R-:W-:Y:S01]  /*18a0*/  HFMA2 R12, -RZ, RZ, 0, 5.9604644775390625e-08 ;  /* 0x00000001ff0c7431 */ /* 0x000fe200000001ff */
[----:B------:R-:W-:Y:S01]  /*18b0*/  FMNMX R8, R7, R14, !PT ;  /* 0x0000000e07087209 */ /* 0x000fe20007800000 */
[----:B------:R-:W-:-:S04]  /*18c0*/  IMAD.MOV.U32 R7, RZ, RZ, 0x3bbb989d ;  /* 0x3bbb989dff077424 */ /* 0x000fc800078e00ff */
[----:B------:R-:W-:-:S07]  /*18d0*/  IMAD.MOV.U32 R13, RZ, RZ, R8 ;  /* 0x000000ffff0d7224 */ /* 0x000fce00078e0008 */
[----:B------:R-:W-:Y:S05]  /*18e0*/  WARPSYNC.COLLECTIVE R15, `(.L_x_33054) ;  /* 0x000000000f087348 */ /* 0x000fea0003c00000 */
[----:B------:R0:W1:Y:S02]  /*18f0*/  SHFL.BFLY P6, R14, R13, R12, R11 ;  /* 0x0c00000c0d0e7389 */ /* 0x00006400000c000b */
[----:B01----:R-:W-:Y:S05]  /*1900*/  ENDCOLLECTIVE ;  /* 0x000000000000791b */ /* 0x003fea0003800000 */
.L_x_33054:
[----:B------:R-:W-:Y:S01]  /*1910*/  HFMA2 R12, -RZ, RZ, 0, 9.5367431640625e-07 ;  /* 0x00000010ff0c7431 */ /* 0x000fe200000001ff */
        /* <DEDUP_REMOVED lines=14> */
.L_x_33055:
[----:B------:R-:W-:Y:S01]  /*1a00*/  MOV R12, 0x8 ;  /* 0x00000008000c7802 */ /* 0x000fe20000000f00 */
[----:B------:R-:W-:-:S04]  /*1a10*/  FADD R6, R13, R14 ;  /* 0x0000000e0d067221 */ /* 0x000fc80000000000 */
[----:B------:R-:W-:-:S07]  /*1a20*/  IMAD.MOV.U32 R13, RZ, RZ, R6 ;  /* 0x000000ffff0d7224 */ /* 0x000fce00078e0006 */
[----:B------:R-:W-:Y:S05]  /*1a30*/  WARPSYNC.COLLECTIVE R15, `(.L_x_33056) ;  /* 0x000000000f087348 */ /* 0x000fea0003c00000 */
[----:B------:R0:W1:Y:S02]  /*1a40*/  SHFL.BFLY P6, R14, R13, R12, R11 ;  /* 0x0c00000c0d0e7389 */ /* 0x00006400000c000b */
[----:B01----:R-:W-:Y:S05]  /*1a50*/  ENDCOLLECTIVE ;  /* 0x000000000000791b */ /* 0x003fea0003800000 */
.L_x_33056:
[----:B------:R-:W-:Y:S02]  /*1a60*/  HFMA2 R12, -RZ, RZ, 0, 2.384185791015625e-07 ;  /* 0x00000004ff0c7431 */ /* 0x000fe400000001ff */
[----:B------:R-:W-:-:S04]  /*1a70*/  FADD R7, R6, R14 ;  /* 0x0000000e06077221 */ /* 0x000fc80000000000 */
[----:B------:R-:W-:-:S07]  /*1a80*/  IMAD.MOV.U32 R13, RZ, RZ, R7 ;  /* 0x000000ffff0d7224 */ /* 0x000fce00078e0007 */
[----:B------:R-:W-:Y:S05]  /*1a90*/  WARPSYNC.COLLECTIVE R15, `(.L_x_33057) ;  /* 0x000000000f087348 */ /* 0x000fea0003c00000 */
[----:B------:R0:W1:Y:S02]  /*1aa0*/  SHFL.BFLY P6, R14, R13, R12, R11 ;  /* 0x0c00000c0d0e7389 */ /* 0x00006400000c000b */
[----:B01----:R-:W-:Y:S05]  /*1ab0*/  ENDCOLLECTIVE ;  /* 0x000000000000791b */ /* 0x003fea0003800000 */
.L_x_33057:
[----:B------:R-:W-:Y:S01]  /*1ac0*/  MOV R12, 0x2 ;  /* 0x00000002000c7802 */ /* 0x000fe20000000f00 */
[----:B------:R-:W-:-:S04]  /*1ad0*/  FADD R8, R7, R14 ;  /* 0x0000000e07087221 */ /* 0x000fc80000000000 */
[----:B------:R-:W-:-:S07]  /*1ae0*/  IMAD.MOV.U32 R13, RZ, RZ, R8 ;  /* 0x000000ffff0d7224 */ /* 0x000fce00078e0008 */
[----:B------:R-:W-:Y:S05]  /*1af0*/  WARPSYNC.COLLECTIVE R15, `(.L_x_33058) ;  /* 0x000000000f087348 */ /* 0x000fea0003c00000 */
[----:B------:R0:W1:Y:S02]  /*1b00*/  SHFL.BFLY P6, R14, R13, R12, R11 ;  /* 0x0c00000c0d0e7389 */ /* 0x00006400000c000b */
[----:B01----:R-:W-:Y:S05]  /*1b10*/  ENDCOLLECTIVE ;  /* 0x000000000000791b */ /* 0x003fea0003800000 */
.L_x_33058:
[----:B------:R-:W-:Y:S02]  /*1b20*/  HFMA2 R12, -RZ, RZ, 0, 5.9604644775390625e-08 ;  /* 0x00000001ff0c7431 */ /* 0x000fe400000001ff */
[----:B------:R-:W-:-:S04]  /*1b30*/  FADD R22, R8, R14 ;  /* 0x0000000e08167221 */ /* 0x000fc80000000000 */
[----:B------:R-:W-:-:S07]  /*1b40*/  IMAD.MOV.U32 R13, RZ, RZ, R22 ;  /* 0x000000ffff0d7224 */ /* 0x000fce00078e0016 */
[----:B------:R-:W-:Y:S05]  /*1b50*/  WARPSYNC.COLLECTIVE R15, `(.L_x_33059) ;  /* 0x000000000f087348 */ /* 0x000fea0003c00000 */
[----:B------:R0:W1:Y:S02]  /*1b60*/  SHFL.BFLY P6, R14, R13, R12, R11 ;  /* 0x0c00000c0d0e7389 */ /* 0x00006400000c000b */
[----:B01----:R-:W-:Y:S05]  /*1b70*/  ENDCOLLECTIVE ;  /* 0x000000000000791b */ /* 0x003fea0003800000 */
.L_x_33059:
[----:B------:R-:W-:Y:S05]  /*1b80*/  BRA `(.L_x_33060) ;  /* 0xffffffec00687947 */ /* 0x000fea000383ffff */
.L_x_33039:
[----:B------:R-:W-:Y:S01]  /*1b90*/  BSSY B0, `(.L_x_33061) ;  /* 0x0000007000007945 */ /* 0x000fe20003800000 */
[----:B------:R-:W-:Y:S01]  /*1ba0*/  IMAD.MOV.U32 R12, RZ, RZ, 0x10 ;  /* 0x00000010ff0c7424 */ /* 0x000fe200078e00ff */
[----:B------:R-:W-:Y:S01]  /*1bb0*/  MOV R11, 0x1f ;  /* 0x0000001f000b7802 */ /* 0x000fe20000000f00 */
[----:B------:R-:W-:-:S07]  /*1bc0*/  IMAD.MOV.U32 R15, RZ, RZ, -0x1 ;  /* 0xffffffffff0f7424 */ /* 0x000fce00078e00ff */
[----:B0-----:R-:W-:Y:S05]  /*1bd0*/  WARPSYNC.COLLECTIVE R15, `(.L_x_33062) ;  /* 0x000000000f087348 */ /* 0x001fea0003c00000 */
[----:B------:R1:W2:Y:S02]  /*1be0*/  SHFL.BFLY P6, R14, R13, R12, R11 ;  /* 0x0c00000c0d0e7389 */ /* 0x0002a400000c000b */
[----:B012---:R-:W-:Y:S05]  /*1bf0*/  ENDCOLLECTIVE ;  /* 0x000000000000791b */ /* 0x007fea0003800000 */
.L_x_33062:
[----:B------:R-:W-:Y:S05]  /*1c00*/  BSYNC B0 ;  /* 0x0000000000007941 */ /* 0x000fea0003800000 */
.L_x_33061:
        /* <DEDUP_REMOVED lines=8> */
.L_x_33063:
[----:B------:R-:W-:Y:S01]  /*1c90*/  HFMA2 R12, -RZ, RZ, 0, 2.384185791015625e-07 ;  /* 0x00000004ff0c7431 */ /* 0x000fe200000001ff */
[----:B------:R-:W-:-:S05]  /*1ca0*/  FMNMX R0, R13, R14, !PT ;  /* 0x0000000e0d007209 */ /* 0x000fca0007800000 */
[----:B------:R-:W-:-:S07]  /*1cb0*/  IMAD.MOV.U32 R13, RZ, RZ, R0 ;  /* 0x000000ffff0d7224 */ /* 0x000fce00078e0000 */
[----:B------:R-:W-:Y:S05]  /*1cc0*/  WARPSYNC.COLLECTIVE R15, `(.L_x_33064) ;  /* 0x000000000f087348 */ /* 0x000fea0003c00000 */
[----:B------:R0:W1:Y:S02]  /*1cd0*/  SHFL.BFLY P6, R14, R13, R12, R11 ;  /* 0x0c00000c0d0e7389 */ /* 0x00006400000c000b */
[----:B01----:R-:W-:Y:S05]  /*1ce0*/  ENDCOLLECTIVE ;  /* 0x000000000000791b */ /* 0x003fea0003800000 */
.L_x_33064:
[----:B------:R-:W-:Y:S02]  /*1cf0*/  MOV R12, 0x2 ;  /* 0x00000002000c7802 */ /* 0x000fe40000000f00 */
[----:B------:R-:W-:Y:S02]  /*1d00*/  FMNMX R6, R0, R14, !PT ;  /* 0x0000000e00067209 */ /* 0x000fe40007800000 */
[----:B------:R-:W-:-:S03]  /*1d10*/  MOV R0, 0x437c0000 ;  /* 0x437c000000007802 */ /* 0x000fc60000000f00 */
[----:B------:R-:W-:-:S07]  /*1d20*/  IMAD.MOV.U32 R13, RZ, RZ, R6 ;  /* 0x000000ffff0d7224 */ /* 0x000fce00078e0006 */
[----:B------:R-:W-:Y:S05]  /*1d30*/  WARPSYNC.COLLECTIVE R15, `(.L_x_33065) ;  /* 0x000000000f087348 */ /* 0x000fea0003c00000 */
[----:B------:R0:W1:Y:S02]  /*1d40*/  SHFL.BFLY P6, R14, R13, R12, R11 ;  /* 0x0c00000c0d0e7389 */ /* 0x00006400000c000b */
[----:B01----:R-:W-:Y:S05]  /*1d50*/  ENDCOLLECTIVE ;  /* 0x000000000000791b */ /* 0x003fea0003800000 */
.L_x_33065:
[----:B------:R-:W-:Y:S01]  /*1d60*/  HFMA2 R12, -RZ, RZ, 0, 5.9604644775390625e-08 ;  /* 0x00000001ff0c7431 */ /* 0x000fe200000001ff */
[----:B------:R-:W-:-:S05]  /*1d70*/  FMNMX R8, R6, R14, !PT ;  /* 0x0000000e06087209 */ /* 0x000fca0007800000 */
[----:B------:R-:W-:-:S07]  /*1d80*/  IMAD.MOV.U32 R13, RZ, RZ, R8 ;  /* 0x000000ffff0d7224 */ /* 0x000fce00078e0008 */
[----:B------:R-:W-:Y:S05]  /*1d90*/  WARPSYNC.COLLECTIVE R15, `(.L_x_33066) ;  /* 0x000000000f087348 */ /* 0x000fea0003c00000 */
[----:B------:R0:W1:Y:S02]  /*1da0*/  SHFL.BFLY P6, R14, R13, R12, R11 ;  /* 0x0c00000c0d0e7389 */ /* 0x00006400000c000b */
[----:B01----:R-:W-:Y:S05]  /*1db0*/  ENDCOLLECTIVE ;  /* 0x000000000000791b */ /* 0x003fea0003800000 */
.L_x_33066:
        /* <DEDUP_REMOVED lines=15> */
.L_x_33067:
[----:B------:R-:W-:Y:S01]  /*1eb0*/  MOV R12, 0x8 ;  /* 0x00000008000c7802 */ /* 0x000fe20000000f00 */
[----:B------:R-:W-:-:S04]  /*1ec0*/  FADD R6, R13, R14 ;  /* 0x0000000e0d067221 */ /* 0x000fc80000000000 */
[----:B------:R-:W-:-:S07]  /*1ed0*/  IMAD.MOV.U32 R13, RZ, RZ, R6 ;  /* 0x000000ffff0d7224 */ /* 0x000fce00078e0006 */
[----:B------:R-:W-:Y:S05]  /*1ee0*/  WARPSYNC.COLLECTIVE R15, `(.L_x_33068) ;  /* 0x000000000f087348 */ /* 0x000fea0003c00000 */
[----:B------:R0:W1:Y:S02]  /*1ef0*/  SHFL.BFLY P6, R14, R13, R12, R11 ;  /* 0x0c00000c0d0e7389 */ /* 0x00006400000c000b */
[----:B01----:R-:W-:Y:S05]  /*1f00*/  ENDCOLLECTIVE ;  /* 0x000000000000791b */ /* 0x003fea0003800000 */
.L_x_33068:
[----:B------:R-:W-:Y:S02]  /*1f10*/  HFMA2 R12, -RZ, RZ, 0, 2.384185791015625e-07 ;  /* 0x00000004ff0c7431 */ /* 0x000fe400000001ff */
[----:B------:R-:W-:-:S04]  /*1f20*/  FADD R8, R6, R14 ;  /* 0x0000000e06087221 */ /* 0x000fc80000000000 */
[----:B------:R-:W-:-:S07]  /*1f30*/  IMAD.MOV.U32 R13, RZ, RZ, R8 ;  /* 0x000000ffff0d7224 */ /* 0x000fce00078e0008 */
[----:B------:R-:W-:Y:S05]  /*1f40*/  WARPSYNC.COLLECTIVE R15, `(.L_x_33069) ;  /* 0x000000000f087348 */ /* 0x000fea0003c00000 */
[----:B------:R0:W1:Y:S02]  /*1f50*/  SHFL.BFLY P6, R14, R13, R12, R11 ;  /* 0x0c00000c0d0e7389 */ /* 0x00006400000c000b */
[----:B01----:R-:W-:Y:S05]  /*1f60*/  ENDCOLLECTIVE ;  /* 0x000000000000791b */ /* 0x003fea0003800000 */
.L_x_33069:
[----:B------:R-:W-:Y:S01]  /*1f70*/  MOV R12, 0x2 ;  /* 0x00000002000c7802 */ /* 0x000fe20000000f00 */
[----:B------:R-:W-:-:S04]  /*1f80*/  FADD R16, R8, R14 ;  /* 0x0000000e08107221 */ /* 0x000fc80000000000 */
[----:B------:R-:W-:-:S07]  /*1f90*/  IMAD.MOV.U32 R13, RZ, RZ, R16 ;  /* 0x000000ffff0d7224 */ /* 0x000fce00078e0010 */
[----:B------:R-:W-:Y:S05]  /*1fa0*/  WARPSYNC.COLLECTIVE R15, `(.L_x_33070) ;  /* 0x000000000f087348 */ /* 0x000fea0003c00000 */
[----:B------:R0:W1:Y:S02]  /*1fb0*/  SHFL.BFLY P6, R14, R13, R12, R11 ;  /* 0x0c00000c0d0e7389 */ /* 0x00006400000c000b */
[----:B01----:R-:W-:Y:S05]  /*1fc0*/  ENDCOLLECTIVE ;  /* 0x000000000000791b */ /* 0x003fea0003800000 */
.L_x_33070:
[----:B------:R-:W-:Y:S02]  /*1fd0*/  HFMA2 R12, -RZ, RZ, 0, 5.9604644775390625e-08 ;  /* 0x00000001ff0c7431 */ /* 0x000fe400000001ff */
[----:B------:R-:W-:-:S04]  /*1fe0*/  FADD R17, R16, R14 ;  /* 0x0000000e10117221 */ /* 0x000fc80000000000 */
[----:B------:R-:W-:-:S07]  /*1ff0*/  IMAD.MOV.U32 R13, RZ, RZ, R17 ;  /* 0x000000ffff0d7224 */ /* 0x000fce00078e0011 */
[----:B------:R-:W-:Y:S05]  /*2000*/  WARPSYNC.COLLECTIVE R15, `(.L_x_33071) ;  /* 0x000000000f087348 */ /* 0x000fea0003c00000 */
[----:B------:R0:W1:Y:S02]  /*2010*/  SHFL.BFLY P6, R14, R13, R12, R11 ;  /* 0x0c00000c0d0e7389 */ /* 0x00006400000c000b */
[----:B01----:R-:W-:Y:S05]  /*2020*/  ENDCOLLECTIVE ;  /* 0x000000000000791b */ /* 0x003fea0003800000 */
.L_x_33071:
[----:B------:R-:W-:Y:S05]  /*2030*/  BRA `(.L_x_33072) ;  /* 0xffffffec00b87947 */ /* 0x000fea000383ffff */
.L_x_33044:
[----:B------:R-:W-:Y:S01]  /*2040*/  BSSY B0, `(.L_x_33073) ;  /* 0x0000007000007945 */ /* 0x000fe20003800000 */
[----:B------:R-:W-:Y:S01]  /*2050*/  IMAD.MOV.U32 R12, RZ, RZ, 0x10 ;  /* 0x00000010ff0c7424 */ /* 0x000fe200078e00ff */
[----:B------:R-:W-:Y:S01]  /*2060*/  MOV R11, 0x1f ;  /* 0x0000001f000b7802 */ /* 0x000fe20000000f00 */
[----:B------:R-:W-:-:S07]  /*2070*/  IMAD.MOV.U32 R15, RZ, RZ, -0x1 ;  /* 0xffffffffff0f7424 */ /* 0x000fce00078e00ff */
[----:B0-----:R-:W-:Y:S05]  /*2080*/  WARPSYNC.COLLECTIVE R15, `(.L_x_33074) ;  /* 0x000000000f087348 */ /* 0x001fea0003c00000 */
[----:B------:R1:W2:Y:S02]  /*2090*/  SHFL.BFLY P6, R14, R13, R12, R11 ;  /* 0x0c00000c0d0e7389 */ /* 0x0002a400000c000b */
[----:B012---:R-:W-:Y:S05]  /*20a0*/  ENDCOLLECTIVE ;  /* 0x000000000000791b */ /* 0x007fea0003800000 */
.L_x_33074:
[----:B------:R-:W-:Y:S05]  /*20b0*/  BSYNC B0 ;  /* 0x0000000000007941 */ /* 0x000fea0003800000 */
.L_x_33073:
        /* <DEDUP_REMOVED lines=8> */
.L_x_33075:
[----:B------:R-:W-:Y:S01]  /*2140*/  HFMA2 R12, -RZ, RZ, 0, 2.384185791015625e-07 ;  /* 0x00000004ff0c7431 */ /* 0x000fe200000001ff */
[----:B------:R-:W-:-:S05]  /*2150*/  FMNMX R0, R13, R14, !PT ;  /* 0x0000000e0d007209 */ /* 0x000fca0007800000 */
[----:B------:R-:W-:-:S07]  /*2160*/  IMAD.MOV.U32 R13, RZ, RZ, R0 ;  /* 0x000000ffff0d7224 */ /* 0x000fce00078e0000 */
[----:B------:R-:W-:Y:S05]  /*2170*/  WARPSYNC.COLLECTIVE R15, `(.L_x_33076) ;  /* 0x000000000f087348 */ /* 0x000fea0003c00000 */
[----:B------:R0:W1:Y:S02]  /*2180*/  SHFL.BFLY P6, R14, R13, R12, R11 ;  /* 0x0c00000c0d0e7389 */ /* 0x00006400000c000b */
[----:B01----:R-:W-:Y:S05]  /*2190*/  ENDCOLLECTIVE ;  /* 0x000000000000791b */ /* 0x003fea0003800000 */
.L_x_33076:
[----:B------:R-:W-:Y:S02]  /*21a0*/  MOV R12, 0x2 ;  /* 0x00000002000c7802 */ /* 0x000fe40000000f00 */
[----:B------:R-:W-:Y:S01]  /*21b0*/  FMNMX R6, R0, R14, !PT ;  /* 0x0000000e00067209 */ /* 0x000fe20007800000 */
[----:B------:R-:W-:-:S04]  /*21c0*/  IMAD.MOV.U32 R0, RZ, RZ, 0x3bbb989d ;  /* 0x3bbb989dff007424 */ /* 0x000fc800078e00ff */
[----:B------:R-:W-:-:S07]  /*21d0*/  IMAD.MOV.U32 R13, RZ, RZ, R6 ;  /* 0x000000ffff0d7224 */ /* 0x000fce00078e0006 */
[----:B------:R-:W-:Y:S05]  /*21e0*/  WARPSYNC.COLLECTIVE R15, `(.L_x_33077) ;  /* 0x000000000f087348 */ /* 0x000fea0003c00000 */
[----:B------:R0:W1:Y:S02]  /*21f0*/  SHFL.BFLY P6, R14, R13, R12, R11 ;  /* 0x0c00000c0d0e7389 */ /* 0x00006400000c000b */
[----:B01----:R-:W-:Y:S05]  /*2200*/  ENDCOLLECTIVE ;  /* 0x000000000000791b */ /* 0x003fea0003800000 */
.L_x_33077:
[----:B------:R-:W-:Y:S01]  /*2210*/  HFMA2 R12, -RZ, RZ, 0, 5.9604644775390625e-08 ;  /* 0x00000001ff0c7431 */ /* 0x000fe200000001ff */
[----:B------:R-:W-:-:S05]  /*2220*/  FMNMX R7, R6, R14, !PT ;  /* 0x0000000e06077209 */ /* 0x000fca0007800000 */
[----:B------:R-:W-:-:S07]  /*2230*/  IMAD.MOV.U32 R13, RZ, RZ, R7 ;  /* 0x000000ffff0d7224 */ /* 0x000fce00078e0007 */
[----:B------:R-:W-:Y:S05]  /*2240*/  WARPSYNC.COLLECTIVE R15, `(.L_x_33078) ;  /* 0x000000000f087348 */ /* 0x000fea0003c00000 */
[----:B------:R0:W1:Y:S02]  /*2250*/  SHFL.BFLY P6, R14, R13, R12, R11 ;  /* 0x0c00000c0d0e7389 */ /* 0x00006400000c000b */
[----:B01----:R-:W-:Y:S05]  /*2260*/  ENDCOLLECTIVE ;  /* 0x000000000000791b */ /* 0x003fea0003800000 */
.L_x_33078:
        /* <DEDUP_REMOVED lines=15> */
.L_x_33079:
[----:B------:R-:W-:Y:S01]  /*2360*/  MOV R12, 0x8 ;  /* 0x00000008000c7802 */ /* 0x000fe20000000f00 */
[----:B------:R-:W-:-:S04]  /*2370*/  FADD R6, R13, R14 ;  /* 0x0000000e0d067221 */ /* 0x000fc80000000000 */
[----:B------:R-:W-:-:S07]  /*2380*/  IMAD.MOV.U32 R13, RZ, RZ, R6 ;  /* 0x000000ffff0d7224 */ /* 0x000fce00078e0006 */
[----:B------:R-:W-:Y:S05]  /*2390*/  WARPSYNC.COLLECTIVE R15, `(.L_x_33080) ;  /* 0x000000000f087348 */ /* 0x000fea0003c00000 */
[----:B------:R0:W1:Y:S02]  /*23a0*/  SHFL.BFLY P6, R14, R13, R12, R11 ;  /* 0x0c00000c0d0e7389 */ /* 0x00006400000c000b */
[----:B01----:R-:W-:Y:S05]  /*23b0*/  ENDCOLLECTIVE ;  /* 0x000000000000791b */ /* 0x003fea0003800000 */
.L_x_33080:
[----:B------:R-:W-:Y:S02]  /*23c0*/  HFMA2 R12, -RZ, RZ, 0, 2.384185791015625e-07 ;  /* 0x00000004ff0c7431 */ /* 0x000fe400000001ff */
[----:B------:R-:W-:-:S04]  /*23d0*/  FADD R7, R6, R14 ;  /* 0x0000000e06077221 */ /* 0x000fc80000000000 */
[----:B------:R-:W-:-:S07]  /*23e0*/  IMAD.MOV.U32 R13, RZ, RZ, R7 ;  /* 0x000000ffff0d7224 */ /* 0x000fce00078e0007 */
[----:B------:R-:W-:Y:S05]  /*23f0*/  WARPSYNC.COLLECTIVE R15, `(.L_x_33081) ;  /* 0x000000000f087348 */ /* 0x000fea0003c00000 */
[----:B------:R0:W1:Y:S02]  /*2400*/  SHFL.BFLY P6, R14, R13, R12, R11 ;  /* 0x0c00000c0d0e7389 */ /* 0x00006400000c000b */
[----:B01----:R-:W-:Y:S05]  /*2410*/  ENDCOLLECTIVE ;  /* 0x000000000000791b */ /* 0x003fea0003800000 */
.L_x_33081:
[----:B------:R-:W-:Y:S01]  /*2420*/  MOV R12, 0x2 ;  /* 0x00000002000c7802 */ /* 0x000fe20000000f00 */
[----:B------:R-:W-:-:S04]  /*2430*/  FADD R16, R7, R14 ;  /* 0x0000000e07107221 */ /* 0x000fc80000000000 */
[----:B------:R-:W-:-:S07]  /*2440*/  IMAD.MOV.U32 R13, RZ, RZ, R16 ;  /* 0x000000ffff0d7224 */ /* 0x000fce00078e0010 */
[----:B------:R-:W-:Y:S05]  /*2450*/  WARPSYNC.COLLECTIVE R15, `(.L_x_33082) ;  /* 0x000000000f087348 */ /* 0x000fea0003c00000 */
[----:B------:R0:W1:Y:S02]  /*2460*/  SHFL.BFLY P6, R14, R13, R12, R11 ;  /* 0x0c00000c0d0e7389 */ /* 0x00006400000c000b */
[----:B01----:R-:W-:Y:S05]  /*2470*/  ENDCOLLECTIVE ;  /* 0x000000000000791b */ /* 0x003fea0003800000 */
.L_x_33082:
[----:B------:R-:W-:Y:S02]  /*2480*/  HFMA2 R12, -RZ, RZ, 0, 5.9604644775390625e-08 ;  /* 0x00000001ff0c7431 */ /* 0x000fe400000001ff */
[----:B------:R-:W-:-:S04]  /*2490*/  FADD R18, R16, R14 ;  /* 0x0000000e10127221 */ /* 0x000fc80000000000 */
[----:B------:R-:W-:-:S07]  /*24a0*/  IMAD.MOV.U32 R13, RZ, RZ, R18 ;  /* 0x000000ffff0d7224 */ /* 0x000fce00078e0012 */
[----:B------:R-:W-:Y:S05]  /*24b0*/  WARPSYNC.COLLECTIVE R15, `(.L_x_33083) ;  /* 0x000000000f087348 */ /* 0x000fea0003c00000 */
[----:B------:R0:W1:Y:S02]  /*24c0*/  SHFL.BFLY P6, R14, R13, R12, R11 ;  /* 0x0c00000c0d0e7389 */ /* 0x00006400000c000b */
[----:B01----:R-:W-:Y:S05]  /*24d0*/  ENDCOLLECTIVE ;  /* 0x000000000000791b */ /* 0x003fea0003800000 */
.L_x_33083:
[----:B------:R-:W-:Y:S05]  /*24e0*/  BRA `(.L_x_33084) ;  /* 0xfffffff000007947 */ /* 0x000fea000383ffff */
        .weak           $__internal_538_$__cuda_sm20_div_u64
        .type           $__internal_538_$__cuda_sm20_div_u64,@function
        .size           $__internal_538_$__cuda_sm20_div_u64,($__internal_539_$__cuda_sm3x_div_rn_noftz_f32_slowpath - $__internal_538_$__cuda_sm20_div_u64)
$__internal_538_$__cuda_sm20_div_u64:
[----:B------:R-:W-:-:S04]  /*24f0*/  IMAD.MOV.U32 R8, RZ, RZ, R10 ;  /* 0x000000ffff087224 */ /* 0x000fc800078e000a */
[----:B------:R-:W0:Y:S08]  /*2500*/  I2F.U64.RP R7, R8 ;  /* 0x0000000800077312 */ /* 0x000e300000309000 */
[----:B0-----:R-:W0:Y:S02]  /*2510*/  MUFU.RCP R7, R7 ;  /* 0x0000000700077308 */ /* 0x001e240000001000 */
[----:B0-----:R-:W-:-:S06]  /*2520*/  IADD3 R2, PT, PT, R7, 0x1ffffffe, RZ ;  /* 0x1ffffffe07027810 */ /* 0x001fcc0007ffe0ff */
        /* <DEDUP_REMOVED lines=21> */
[----:B------:R-:W-:-:S04]  /*2680*/  HFMA2 R3, -RZ, RZ, 0, 0 ;  /* 0x00000000ff037431 */ /* 0x000fc800000001ff */
        /* <DEDUP_REMOVED lines=23> */
[----:B------:R-:W-:-:S03]  /*2800*/  IMAD.X R6, RZ, RZ, R7, P2 ;  /* 0x000000ffff067224 */ /* 0x000fc600010e0607 */
[----:B------:R-:W-:Y:S02]  /*2810*/  ISETP.GE.U32.AND.EX P0, PT, R12, R9, PT, P0 ;  /* 0x000000090c00720c */ /* 0x000fe40003f06100 */
[-C--:B------:R-:W-:Y:S02]  /*2820*/  IADD3.X R8, PT, PT, ~R9, R12.reuse, RZ, P1, !PT ;  /* 0x0000000c09087210 */ /* 0x080fe40000ffe5ff */
[----:B------:R-:W-:Y:S01]  /*2830*/  SEL R3, R3, R5, P0 ;  /* 0x0000000503037207 */ /* 0x000fe20000000000 */
[----:B------:R-:W-:Y:S01]  /*2840*/  IMAD.MOV.U32 R5, RZ, RZ, 0x0 ;  /* 0x00000000ff057424 */ /* 0x000fe200078e00ff */
[----:B------:R-:W-:Y:S02]  /*2850*/  SEL R11, R2, R11, P0 ;  /* 0x0000000b020b7207 */ /* 0x000fe40000000000 */
[----:B------:R-:W-:Y:S02]  /*2860*/  SEL R8, R8, R12, P0 ;  /* 0x0000000c08087207 */ /* 0x000fe40000000000 */
[----:B------:R-:W-:-:S02]  /*2870*/  SEL R2, R6, R7, P0 ;  /* 0x0000000706027207 */ /* 0x000fc40000000000 */
[----:B------:R-:W-:Y:S02]  /*2880*/  ISETP.GE.U32.AND P0, PT, R3, R10, PT ;  /* 0x0000000a0300720c */ /* 0x000fe40003f06070 */
[----:B------:R-:W-:Y:S02]  /*2890*/  IADD3 R6, P2, PT, R11, 0x1, RZ ;  /* 0x000000010b067810 */ /* 0x000fe40007f5e0ff */
[----:B------:R-:W-:Y:S02]  /*28a0*/  ISETP.NE.U32.AND P1, PT, R10, RZ, PT ;  /* 0x000000ff0a00720c */ /* 0x000fe40003f25070 */
[----:B------:R-:W-:Y:S02]  /*28b0*/  ISETP.GE.U32.AND.EX P0, PT, R8, R9, PT, P0 ;  /* 0x000000090800720c */ /* 0x000fe40003f06100 */
[----:B------:R-:W-:Y:S02]  /*28c0*/  IADD3.X R7, PT, PT, RZ, R2, RZ, P2, !PT ;  /* 0x00000002ff077210 */ /* 0x000fe400017fe4ff */
[----:B------:R-:W-:-:S02]  /*28d0*/  ISETP.NE.AND.EX P1, PT, R9, RZ, PT, P1 ;  /* 0x000000ff0900720c */ /* 0x000fc40003f25310 */
[----:B------:R-:W-:Y:S02]  /*28e0*/  SEL R6, R6, R11, P0 ;  /* 0x0000000b06067207 */ /* 0x000fe40000000000 */
[----:B------:R-:W-:Y:S02]  /*28f0*/  SEL R7, R7, R2, P0 ;  /* 0x0000000207077207 */ /* 0x000fe40000000000 */
[----:B------:R-:W-:Y:S02]  /*2900*/  SEL R6, R6, 0xffffffff, P1 ;  /* 0xffffffff06067807 */ /* 0x000fe40000800000 */
[----:B------:R-:W-:Y:S01]  /*2910*/  SEL R7, R7, 0xffffffff, P1 ;  /* 0xffffffff07077807 */ /* 0x000fe20000800000 */
[----:B------:R-:W-:Y:S06]  /*2920*/  RET.REL.NODEC R4 `(_Z15SoftmaxWarpImplI24ElementwiseScaleMaskLoadIffbE11DirectStoreIffEfLi1ELi1ELi32ELi1ELb1EL9Algorithm0EEvT_T0_ll) ;  /* 0xffffffd404b47950 */ /* 0x000fec0003c3ffff */
        .weak           $__internal_539_$__cuda_sm3x_div_rn_noftz_f32_slowpath
        .type           $__internal_539_$__cuda_sm3x_div_rn_noftz_f32_slowpath,@function
        .size           $__internal_539_$__cuda_sm3x_div_rn_noftz_f32_slowpath,(.L_x_37916 - $__internal_539_$__cuda_sm3x_div_rn_noftz_f32_slowpath)
$__internal_539_$__cuda_sm3x_div_rn_noftz_f32_slowpath:
        /* <DEDUP_REMOVED lines=34> */
.L_x_33086:
        /* <DEDUP_REMOVED lines=51> */
.L_x_33093:
[----:B------:R-:W-:-:S04]  /*2e80*/  LOP3.LUT R0, R0, 0x80000000, RZ, 0xc0, !PT ;  /* 0x8000000000007812 */ /* 0x000fc800078ec0ff */
[----:B------:R-:W-:Y:S01]  /*2e90*/  LOP3.LUT R0, R0, 0x7f800000, RZ, 0xfc, !PT ;  /* 0x7f80000000007812 */ /* 0x000fe200078efcff */
[----:B------:R-:W-:Y:S06]  /*2ea0*/  BRA `(.L_x_33094) ;  /* 0x0000000000047947 */ /* 0x000fec0003800000 */
.L_x_33092:
[----:B------:R-:W-:-:S07]  /*2eb0*/  LEA R0, R13, R0, 0x17 ;  /* 0x000000000d007211 */ /* 0x000fce00078eb8ff */
.L_x_33094:
[----:B------:R-:W-:Y:S05]  /*2ec0*/  BSYNC.RECONVERGENT B3 ;  /* 0x0000000000037941 */ /* 0x000fea0003800200 */
.L_x_33091:
[----:B------:R-:W-:Y:S05]  /*2ed0*/  BRA `(.L_x_33095) ;  /* 0x0000000000207947 */ /* 0x000fea0003800000 */
.L_x_33090:
[----:B------:R-:W-:-:S04]  /*2ee0*/  LOP3.LUT R0, R11, 0x80000000, R0, 0x48, !PT ;  /* 0x800000000b007812 */ /* 0x000fc800078e4800 */
[----:B------:R-:W-:Y:S01]  /*2ef0*/  LOP3.LUT R0, R0, 0x7f800000, RZ, 0xfc, !PT ;  /* 0x7f80000000007812 */ /* 0x000fe200078efcff */
[----:B------:R-:W-:Y:S06]  /*2f00*/  BRA `(.L_x_33095) ;  /* 0x0000000000147947 */ /* 0x000fec0003800000 */
.L_x_33089:
[----:B------:R-:W-:Y:S01]  /*2f10*/  LOP3.LUT R0, R11, 0x80000000, R0, 0x48, !PT ;  /* 0x800000000b007812 */ /* 0x000fe200078e4800 */
[----:B------:R-:W-:Y:S06]  /*2f20*/  BRA `(.L_x_33095) ;  /* 0x00000000000c7947 */ /* 0x000fec0003800000 */
.L_x_33088:
[----:B------:R-:W0:Y:S01]  /*2f30*/  MUFU.RSQ R0, -QNAN ;  /* 0xffc0000000007908 */ /* 0x000e220000001400 */
[----:B------:R-:W-:Y:S05]  /*2f40*/  BRA `(.L_x_33095) ;  /* 0x0000000000047947 */ /* 0x000fea0003800000 */
.L_x_33087:
[----:B------:R-:W-:-:S07]  /*2f50*/  FADD.FTZ R0, R0, R11 ;  /* 0x0000000b00007221 */ /* 0x000fce0000010000 */
.L_x_33095:
[----:B------:R-:W-:Y:S05]  /*2f60*/  BSYNC.RECONVERGENT B2 ;  /* 0x0000000000027941 */ /* 0x000fea0003800200 */
.L_x_33085:
[----:B------:R-:W-:Y:S02]  /*2f70*/  HFMA2 R13, -RZ, RZ, 0, 0 ;  /* 0x00000000ff0d7431 */ /* 0x000fe400000001ff */
[----:B0-----:R-:W-:Y:S02]  /*2f80*/  IMAD.MOV.U32 R11, RZ, RZ, R0 ;  /* 0x000000ffff0b7224 */ /* 0x001fe400078e0000 */
[----:B------:R-:W-:Y:S05]  /*2f90*/  RET.REL.NODEC R12 `(_Z15SoftmaxWarpImplI24ElementwiseScaleMaskLoadIffbE11DirectStoreIffEfLi1ELi1ELi32ELi1ELb1EL9Algorithm0EEvT_T0_ll) ;  /* 0xffffffd00c187950 */ /* 0x000fea0003c3ffff */
.L_x_33096:
        /* <DEDUP_REMOVED lines=14> */
.L_x_37916:


//--------------------- .text._Z15SoftmaxWarpImplI24ElementwiseScaleMaskLoadIffbE11DirectStoreIffEfLi1ELi1ELi32ELi1ELb0EL9Algorithm0EEvT_T0_ll --------------------------
	.section	.text._Z15SoftmaxWarpImplI24ElementwiseScaleMaskLoadIffbE11DirectStoreIffEfLi1ELi1ELi32ELi1ELb0EL9Algorithm0EEvT_T0_ll,"ax",@progbits
	.align	128
        .global         _Z15SoftmaxWarpImplI24ElementwiseScaleMaskLoadIffbE11DirectStoreIffEfLi1ELi1ELi32ELi1ELb0EL9Algorithm0EEvT_T0_ll
        .type           _Z15SoftmaxWarpImplI24ElementwiseScaleMaskLoadIffbE11DirectStoreIffEfLi1ELi1ELi32ELi1ELb0EL9Algorithm0EEvT_T0_ll,@function
        .size           _Z15SoftmaxWarpImplI24ElementwiseScaleMaskLoadIffbE11DirectStoreIffEfLi1ELi1ELi32ELi1ELb0EL9Algorithm0EEvT_T0_ll,(.L_x_37918 - _Z15SoftmaxWarpImplI24ElementwiseScaleMaskLoadIffbE11DirectStoreIffEfLi1ELi1ELi32ELi1ELb0EL9Algorithm0EEvT_T0_ll)
        .other          _Z15SoftmaxWarpImplI24ElementwiseScaleMaskLoadIffbE11DirectStoreIffEfLi1ELi1ELi32ELi1ELb0EL9Algorithm0EEvT_T0_ll,@"STO_CUDA_ENTRY STV_DEFAULT"
_Z15SoftmaxWarpImplI24ElementwiseScaleMaskLoadIffbE11DirectStoreIffEfLi1ELi1ELi32ELi1ELb0EL9Algorithm0EEvT_T0_ll:
.text._Z15SoftmaxWarpImplI24ElementwiseScaleMaskLoadIffbE11DirectStoreIffEfLi1ELi1ELi32ELi1ELb0EL9Algorithm0EEvT_T0_ll:
        /* <DEDUP_REMOVED lines=26> */
.L_x_33097:
        /* <DEDUP_REMOVED lines=47> */
.L_x_33099:
[----:B------:R-:W-:-:S07]  /*0490*/  MOV R4, 0x4b0 ;  /* 0x000004b000047802 */ /* 0x000fce0000000f00 */
[----:B------:R-:W-:Y:S05]  /*04a0*/  CALL.REL.NOINC `($__internal_540_$__cuda_sm20_div_u64) ;  /* 0x0000001c008c7944 */ /* 0x000fea0003c00000 */
.L_x_33100:
[----:B------:R-:W-:Y:S05]  /*04b0*/  BSYNC.RECONVERGENT B0 ;  /* 0x0000000000007941 */ /* 0x000fea0003800200 */
.L_x_33098:
        /* <DEDUP_REMOVED lines=9> */
[----:B------:R-:W2:Y:S01]  /*0550*/  LDCU.64 UR4, c[0x0][0x390] ;  /* 0x00007200ff0477ac */ /* 0x000ea20008000a00 */
[----:B------:R-:W-:Y:S01]  /*0560*/  IMAD.MOV.U32 R3, RZ, RZ, RZ ;  /* 0x000000ffff037224 */ /* 0x000fe200078e00ff */
[----:B-1----:R-:W-:Y:S01]  /*0570*/  R2UR UR6, R4 ;  /* 0x00000000040672ca */ /* 0x002fe200000e0000 */
[----:B------:R-:W1:Y:S01]  /*0580*/  LDCU.128 UR8, c[0x0][0x380] ;  /* 0x00007000ff0877ac */ /* 0x000e620008000c00 */
[----:B------:R-:W-:Y:S01]  /*0590*/  R2UR UR7, R5 ;  /* 0x00000000050772ca */ /* 0x000fe200000e0000 */
[----:B--2---:R-:W-:Y:S02]  /*05a0*/  IMAD R0, R16, UR4, RZ ;  /* 0x0000000410007c24 */ /* 0x004fe4000f8e02ff */
[----:B0-----:R-:W-:Y:S01]  /*05b0*/  IMAD.WIDE.U32 R6, R17, UR4, R2 ;  /* 0x0000000411067c25 */ /* 0x001fe2000f8e0002 */
[----:B------:R-:W-:-:S03]  /*05c0*/  R2UR UR4, R4 ;  /* 0x00000000040472ca */ /* 0x000fc600000e0000 */
[----:B------:R-:W-:Y:S01]  /*05d0*/  IMAD R11, R17, UR5, R0 ;  /* 0x00000005110b7c24 */ /* 0x000fe2000f8e0200 */
[----:B-1----:R-:W-:Y:S02]  /*05e0*/  IADD3 R24, P0, PT, R6, UR10, RZ ;  /* 0x0000000a06187c10 */ /* 0x002fe4000ff1e0ff */
[----:B------:R-:W-:Y:S02]  /*05f0*/  R2UR UR5, R5 ;  /* 0x00000000050572ca */ /* 0x000fe400000e0000 */
[----:B------:R-:W-:-:S04]  /*0600*/  IADD3 R7, PT, PT, R7, R11, RZ ;  /* 0x0000000b07077210 */ /* 0x000fc80007ffe0ff */
[----:B------:R-:W-:Y:S02]  /*0610*/  IADD3.X R25, PT, PT, R7, UR11, RZ, P0, !PT ;  /* 0x0000000b07197c10 */ /* 0x000fe400087fe4ff */
[----:B------:R-:W-:-:S03]  /*0620*/  LEA R14, P0, R6, UR8, 0x2 ;  /* 0x00000008060e7c11 */ /* 0x000fc6000f8010ff */
[----:B------:R-:W2:Y:S01]  /*0630*/  LDG.E.U8 R24, desc[UR6][R24.64] ;  /* 0x0000000618187981 */ /* 0x000ea2000c1e1100 */
[----:B------:R-:W-:-:S05]  /*0640*/  LEA.HI.X R15, R6, UR9, R7, 0x2, P0 ;  /* 0x00000009060f7c11 */ /* 0x000fca00080f1407 */
        /* <DEDUP_REMOVED lines=9> */
[----:B------:R-:W-:Y:S01]  /*06e0*/  IMAD.MOV.U32 R11, RZ, RZ, 0x3bbb989d ;  /* 0x3bbb989dff0b7424 */ /* 0x000fe200078e00ff */
        /* <DEDUP_REMOVED lines=29> */
.L_x_33124:
        /* <DEDUP_REMOVED lines=12> */
[----:B0-----:R-:W-:Y:S05]  /*0980*/  CALL.REL.NOINC `($__internal_541_$__cuda_sm3x_div_rn_noftz_f32_slowpath) ;  /* 0x0000001c00647944 */ /* 0x001fea0003c00000 */
.L_x_33105:
[----:B------:R-:W-:Y:S05]  /*0990*/  BSYNC.RECONVERGENT B1 ;  /* 0x0000000000017941 */ /* 0x000fea0003800200 */
.L_x_33104:
[----:B------:R-:W1:Y:S01]  /*09a0*/  LDCU.128 UR4, c[0x0][0x3a0] ;  /* 0x00007400ff0477ac */ /* 0x000e620008000c00 */
[----:B------:R-:W-:Y:S02]  /*09b0*/  HFMA2 R7, -RZ, RZ, 0, 0 ;  /* 0x00000000ff077431 */ /* 0x000fe400000001ff */
[----:B------:R-:W-:Y:S02]  /*09c0*/  IMAD.MOV.U32 R6, RZ, RZ, R2 ;  /* 0x000000ffff067224 */ /* 0x000fe400078e0002 */
[----:B-1----:R-:W-:Y:S02]  /*09d0*/  IMAD R0, R16, UR6, RZ ;  /* 0x0000000610007c24 */ /* 0x002fe4000f8e02ff */
[----:B------:R-:W-:Y:S01]  /*09e0*/  IMAD.WIDE.U32 R6, R17, UR6, R6 ;  /* 0x0000000611067c25 */ /* 0x000fe2000f8e0006 */
[----:B------:R-:W-:-:S03]  /*09f0*/  R2UR UR6, R4 ;  /* 0x00000000040672ca */ /* 0x000fc600000e0000 */
[----:B------:R-:W-:Y:S01]  /*0a00*/  IMAD R13, R17, UR7, R0 ;  /* 0x00000007110d7c24 */ /* 0x000fe2000f8e0200 */
[----:B------:R-:W-:Y:S01]  /*0a10*/  R2UR UR7, R5 ;  /* 0x00000000050772ca */ /* 0x000fe200000e0000 */
[----:B------:R-:W-:Y:S01]  /*0a20*/  IMAD.MOV.U32 R16, RZ, RZ, R20 ;  /* 0x000000ffff107224 */ /* 0x000fe200078e0014 */
[----:B------:R-:W-:Y:S01]  /*0a30*/  LEA R12, P0, R6, UR4, 0x2 ;  /* 0x00000004060c7c11 */ /* 0x000fe2000f8010ff */
[----:B------:R-:W-:Y:S01]  /*0a40*/  IMAD.IADD R7, R7, 0x1, R13 ;  /* 0x0000000107077824 */ /* 0x000fe200078e020d */
[----:B------:R-:W-:-:S04]  /*0a50*/  MOV R17, R21 ;  /* 0x0000001500117202 */ /* 0x000fc80000000f00 */
[----:B------:R-:W-:-:S05]  /*0a60*/  LEA.HI.X R13, R6, UR5, R7, 0x2, P0 ;  /* 0x00000005060d7c11 */ /* 0x000fca00080f1407 */
[----:B------:R2:W-:Y:S02]  /*0a70*/  STG.E desc[UR6][R12.64], R11 ;  /* 0x0000000b0c007986 */ /* 0x0005e4000c101906 */
.L_x_33102:
[----:B------:R-:W-:Y:S05]  /*0a80*/  BSYNC B0 ;  /* 0x0000000000007941 */ /* 0x000fea0003800000 */
.L_x_33101:
[----:B------:R-:W-:-:S04]  /*0a90*/  ISETP.NE.U32.AND P0, PT, R19, RZ, PT ;  /* 0x000000ff1300720c */ /* 0x000fc80003f05070 */
[----:B------:R-:W-:-:S13]  /*0aa0*/  ISETP.NE.AND.EX P0, PT, R18, RZ, PT, P0 ;  /* 0x000000ff1200720c */ /* 0x000fda0003f05300 */
[----:B------:R-:W-:Y:S05]  /*0ab0*/  @!P0 EXIT ;  /* 0x000000000000894d */ /* 0x000fea0003800000 */
[----:B------:R-:W-:Y:S01]  /*0ac0*/  BSSY B0, `(.L_x_33106) ;  /* 0x00000a2000007945 */ /* 0x000fe20003800000 */
.L_x_33113:
[----:B------:R-:W-:Y:S01]  /*0ad0*/  IMAD R0, R16, UR44, RZ ;  /* 0x0000002c10007c24 */ /* 0x000fe2000f8e02ff */
[C---:B-1----:R-:W-:Y:S01]  /*0ae0*/  R2UR UR6, R4.reuse ;  /* 0x00000000040672ca */ /* 0x042fe200000e0000 */
[----:B0-----:R-:W-:Y:S01]  /*0af0*/  IMAD.MOV.U32 R6, RZ, RZ, R2 ;  /* 0x000000ffff067224 */ /* 0x001fe200078e0002 */
[----:B------:R-:W-:Y:S01]  /*0b00*/  R2UR UR7, R5 ;  /* 0x00000000050772ca */ /* 0x000fe200000e0000 */
[----:B------:R-:W-:Y:S01]  /*0b10*/  IMAD.MOV.U32 R7, RZ, RZ, RZ ;  /* 0x000000ffff077224 */ /* 0x000fe200078e00ff */
[----:B------:R-:W-:Y:S01]  /*0b20*/  R2UR UR4, R4 ;  /* 0x00000000040472ca */ /* 0x000fe200000e0000 */
[----:B--2---:R-:W-:Y:S01]  /*0b30*/  IMAD R11, R17, UR45, R0 ;  /* 0x0000002d110b7c24 */ /* 0x004fe2000f8e0200 */
[----:B------:R-:W-:Y:S01]  /*0b40*/  R2UR UR5, R5 ;  /* 0x00000000050572ca */ /* 0x000fe200000e0000 */
[----:B------:R-:W-:-:S05]  /*0b50*/  IMAD.WIDE.U32 R6, R17, UR44, R6 ;  /* 0x0000002c11067c25 */ /* 0x000fca000f8e0006 */
[----:B------:R-:W-:Y:S02]  /*0b60*/  IADD3 R7, PT, PT, R7, R11, RZ ;  /* 0x0000000b07077210 */ /* 0x000fe40007ffe0ff */
[----:B------:R-:W-:-:S04]  /*0b70*/  IADD3 R18, P0, PT, R6, UR38, RZ ;  /* 0x0000002606127c10 */ /* 0x000fc8000ff1e0ff */
[----:B------:R-:W-:Y:S02]  /*0b80*/  IADD3.X R19, PT, PT, R7, UR39, RZ, P0, !PT ;  /* 0x0000002707137c10 */ /* 0x000fe400087fe4ff */
[----:B------:R-:W-:-:S03]  /*0b90*/  LEA R14, P0, R6, UR36, 0x2 ;  /* 0x00000024060e7c11 */ /* 0x000fc6000f8010ff */
[----:B------:R-:W2:Y:S01]  /*0ba0*/  LDG.E.U8 R18, desc[UR6][R18.64] ;  /* 0x0000000612127981 */ /* 0x000ea2000c1e1100 */
[----:B------:R-:W-:-:S05]  /*0bb0*/  LEA.HI.X R15, R6, UR37, R7, 0x2, P0 ;  /* 0x00000025060f7c11 */ /* 0x000fca00080f1407 */
        /* <DEDUP_REMOVED lines=38> */
.L_x_33136:
        /* <DEDUP_REMOVED lines=13> */
.L_x_33109:
[----:B------:R-:W-:Y:S05]  /*0ef0*/  BSYNC.RECONVERGENT B1 ;  /* 0x0000000000017941 */ /* 0x000fea0003800200 */
.L_x_33108:
[----:B------:R-:W-:Y:S01]  /*0f00*/  IADD3 R19, P0, PT, R10, R17, RZ ;  /* 0x000000110a137210 */ /* 0x000fe20007f1e0ff */
[----:B------:R-:W-:Y:S01]  /*0f10*/  IMAD R0, R16, UR42, RZ ;  /* 0x0000002a10007c24 */ /* 0x000fe2000f8e02ff */
[----:B------:R-:W-:Y:S01]  /*0f20*/  MOV R6, R2 ;  /* 0x0000000200067202 */ /* 0x000fe20000000f00 */
[----:B------:R-:W-:Y:S01]  /*0f30*/  IMAD.MOV.U32 R7, RZ, RZ, RZ ;  /* 0x000000ffff077224 */ /* 0x000fe200078e00ff */
[C---:B------:R-:W-:Y:S01]  /*0f40*/  R2UR UR4, R4.reuse ;  /* 0x00000000040472ca */ /* 0x040fe200000e0000 */
[----:B------:R-:W-:Y:S01]  /*0f50*/  IMAD.X R16, R9, 0x1, R16, P0 ;  /* 0x0000000109107824 */ /* 0x000fe200000e0610 */
[----:B------:R-:W-:Y:S01]  /*0f60*/  R2UR UR5, R5 ;  /* 0x00000000050572ca */ /* 0x000fe200000e0000 */
[----:B------:R-:W-:Y:S01]  /*0f70*/  IMAD R15, R17, UR43, R0 ;  /* 0x0000002b110f7c24 */ /* 0x000fe2000f8e0200 */
[----:B------:R-:W-:Y:S01]  /*0f80*/  R2UR UR8, R4 ;  /* 0x00000000040872ca */ /* 0x000fe200000e0000 */
[----:B------:R-:W-:Y:S01]  /*0f90*/  IMAD R0, R16, UR44, RZ ;  /* 0x0000002c10007c24 */ /* 0x000fe2000f8e02ff */
[----:B------:R-:W-:Y:S01]  /*0fa0*/  R2UR UR9, R5 ;  /* 0x00000000050972ca */ /* 0x000fe200000e0000 */
[----:B------:R-:W-:Y:S01]  /*0fb0*/  IMAD.WIDE.U32 R12, R17, UR42, R6 ;  /* 0x0000002a110c7c25 */ /* 0x000fe2000f8e0006 */
[----:B------:R-:W-:-:S02]  /*0fc0*/  R2UR UR6, R4 ;  /* 0x00000000040672ca */ /* 0x000fc400000e0000 */
[----:B------:R-:W-:Y:S01]  /*0fd0*/  R2UR UR7, R5 ;  /* 0x00000000050772ca */ /* 0x000fe200000e0000 */
[----:B------:R-:W-:Y:S01]  /*0fe0*/  IMAD.WIDE.U32 R6, R19, UR44, R6 ;  /* 0x0000002c13067c25 */ /* 0x000fe2000f8e0006 */
[----:B------:R-:W-:-:S03]  /*0ff0*/  LEA R20, P0, R12, UR40, 0x2 ;  /* 0x000000280c147c11 */ /* 0x000fc6000f8010ff */
[----:B------:R-:W-:Y:S01]  /*1000*/  IMAD R17, R19, UR45, R0 ;  /* 0x0000002d13117c24 */ /* 0x000fe2000f8e0200 */
[----:B------:R-:W-:Y:S01]  /*1010*/  IADD3 R14, P1, PT, R6, UR38, RZ ;  /* 0x00000026060e7c10 */ /* 0x000fe2000ff3e0ff */
[----:B------:R-:W-:-:S03]  /*1020*/  IMAD.IADD R13, R13, 0x1, R15 ;  /* 0x000000010d0d7824 */ /* 0x000fc600078e020f */
[----:B------:R-:W-:Y:S02]  /*1030*/  IADD3 R7, PT, PT, R7, R17, RZ ;  /* 0x0000001107077210 */ /* 0x000fe40007ffe0ff */
[----:B------:R-:W-:Y:S02]  /*1040*/  LEA.HI.X R21, R12, UR41, R13, 0x2, P0 ;  /* 0x000000290c157c11 */ /* 0x000fe400080f140d */
[----:B------:R-:W-:Y:S02]  /*1050*/  IADD3.X R15, PT, PT, R7, UR39, RZ, P1, !PT ;  /* 0x00000027070f7c10 */ /* 0x000fe40008ffe4ff */
[C---:B------:R-:W-:Y:S01]  /*1060*/  LEA R22, P0, R6.reuse, UR36, 0x2 ;  /* 0x0000002406167c11 */ /* 0x040fe2000f8010ff */
[----:B------:R1:W-:Y:S04]  /*1070*/  STG.E desc[UR4][R20.64], R11 ;  /* 0x0000000b14007986 */ /* 0x0003e8000c101904 */
[----:B------:R-:W2:Y:S01]  /*1080*/  LDG.E.U8 R14, desc[UR8][R14.64] ;  /* 0x000000080e0e7981 */ /* 0x000ea2000c1e1100 */
[----:B------:R-:W-:-:S05]  /*1090*/  LEA.HI.X R23, R6, UR37, R7, 0x2, P0 ;  /* 0x0000002506177c11 */ /* 0x000fca00080f1407 */
[----:B------:R-:W3:Y:S01]  /*10a0*/  LDG.E R22, desc[UR6][R22.64] ;  /* 0x0000000616167981 */ /* 0x000ee2000c1e1900 */
[----:B------:R-:W-:Y:S01]  /*10b0*/  UMOV UR4, 0xffffffff ;  /* 0xffffffff00047882 */ /* 0x000fe20000000000 */
[----:B--2---:R-:W-:Y:S01]  /*10c0*/  ISETP.NE.AND P0, PT, R14, RZ, PT ;  /* 0x000000ff0e00720c */ /* 0x004fe20003f05270 */
[----:B---3--:R-:W-:-:S12]  /*10d0*/  FMUL R8, R22, UR48 ;  /* 0x0000003016087c20 */ /* 0x008fd80008400000 */
[----:B------:R-:W2:Y:S02]  /*10e0*/  @!P0 LDC R8, c[0x0][0x398] ;  /* 0x0000e600ff088b82 */ /* 0x000ea40000000800 */
[----:B--2---:R-:W-:Y:S01]  /*10f0*/  FMNMX R13, R8, -INF , !PT ;  /* 0xff800000080d7809 */ /* 0x004fe20007800000 */
[----:B-1----:R-:W-:Y:S06]  /*1100*/  BRA.DIV UR4, `(.L_x_33110) ;  /* 0x0000000e04487947 */ /* 0x002fec000b800000 */
        /* <DEDUP_REMOVED lines=12> */
[----:B------:R-:W-:-:S04]  /*11d0*/  FADD R11, R8, -R11 ;  /* 0x8000000b080b7221 */ /* 0x000fc80000000000 */
[----:B------:R-:W-:-:S04]  /*11e0*/  FFMA.SAT R8, R11, R12, 0.5 ;  /* 0x3f0000000b087423 */ /* 0x000fc8000000200c */
[----:B------:R-:W-:-:S04]  /*11f0*/  FFMA.RM R8, R8, R15, 12582913 ;  /* 0x4b40000108087423 */ /* 0x000fc8000000400f */
[----:B------:R-:W-:-:S04]  /*1200*/  FADD R0, R8, -12583039 ;  /* 0xcb40007f08007421 */ /* 0x000fc80000000000 */
[----:B------:R-:W-:-:S04]  /*1210*/  FFMA R0, R11, 1.4426950216293334961, -R0 ;  /* 0x3fb8aa3b0b007823 */ /* 0x000fc80000000800 */
[----:B------:R-:W-:Y:S01]  /*1220*/  FFMA R11, R11, 1.925963033500011079e-08, R0 ;  /* 0x32a570600b0b7823 */ /* 0x000fe20000000000 */
[----:B------:R-:W-:-:S05]  /*1230*/  SHF.L.U32 R0, R8, 0x17, RZ ;  /* 0x0000001708007819 */ /* 0x000fca00000006ff */
        /* <DEDUP_REMOVED lines=12> */
.L_x_33148:
        /* <DEDUP_REMOVED lines=13> */
.L_x_33112:
[----:B------:R-:W-:Y:S05]  /*13d0*/  BSYNC.RECONVERGENT B1 ;  /* 0x0000000000017941 */ /* 0x000fea0003800200 */
.L_x_33111:
        /* <DEDUP_REMOVED lines=15> */
[----:B---3--:R-:W-:Y:S05]  /*14d0*/  @!P0 BRA `(.L_x_33113) ;  /* 0xfffffff4007c8947 */ /* 0x008fea000383ffff */
[----:B------:R-:W-:Y:S05]  /*14e0*/  BSYNC B0 ;  /* 0x0000000000007941 */ /* 0x000fea0003800000 */
.L_x_33106:
[----:B------:R-:W-:Y:S05]  /*14f0*/  EXIT ;  /* 0x000000000000794d */ /* 0x000fea0003800000 */
.L_x_33103:
[----:B------:R-:W-:Y:S01]  /*1500*/  MOV R12, 0x10 ;  /* 0x00000010000c7802 */ /* 0x000fe20000000f00 */
[----:B------:R-:W-:Y:S02]  /*1510*/  IMAD.MOV.U32 R11, RZ, RZ, 0x1f ;  /* 0x0000001fff0b7424 */ /* 0x000fe400078e00ff */
[----:B------:R-:W-:-:S07]  /*1520*/  IMAD.MOV.U32 R15, RZ, RZ, -0x1 ;  /* 0xffffffffff0f7424 */ /* 0x000fce00078e00ff */
[----:B------:R-:W-:Y:S05]  /*1530*/  WARPSYNC.COLLECTIVE R15, `(.L_x_33114) ;  /* 0x000000000f087348 */ /* 0x000fea0003c00000 */
[----:B------:R0:W1:Y:S02]  /*1540*/  SHFL.BFLY P6, R14, R13, R12, R11 ;  /* 0x0c00000c0d0e7389 */ /* 0x00006400000c000b */
[----:B01----:R-:W-:Y:S05]  /*1550*/  ENDCOLLECTIVE ;  /* 0x000000000000791b */ /* 0x003fea0003800000 */
.L_x_33114:
[----:B------:R-:W-:Y:S01]  /*1560*/  IMAD.MOV.U32 R12, RZ, RZ, 0x8 ;  /* 0x00000008ff0c7424 */ /* 0x000fe200078e00ff */
[----:B------:R-:W-:-:S04]  /*1570*/  FMNMX R0, R13, R14, !PT ;  /* 0x0000000e0d007209 */ /* 0x000fc80007800000 */
[----:B------:R-:W-:-:S07]  /*1580*/  MOV R13, R0 ;  /* 0x00000000000d7202 */ /* 0x000fce0000000f00 */
[----:B------:R-:W-:Y:S05]  /*1590*/  WARPSYNC.COLLECTIVE R15, `(.L_x_33115) ;  /* 0x000000000f087348 */ /* 0x000fea0003c00000 */
[----:B------:R0:W1:Y:S02]  /*15a0*/  SHFL.BFLY P6, R14, R13, R12, R11 ;  /* 0x0c00000c0d0e7389 */ /* 0x00006400000c000b */
[----:B01----:R-:W-:Y:S05]  /*15b0*/  ENDCOLLECTIVE ;  /* 0x000000000000791b */ /* 0x003fea0003800000 */
.L_x_33115:
[----:B------:R-:W-:Y:S01]  /*15c0*/  HFMA2 R12, -RZ, RZ, 0, 2.384185791015625e-07 ;  /* 0x00000004ff0c7431 */ /* 0x000fe200000001ff */
[----:B------:R-:W-:Y:S01]  /*15d0*/  FMNMX R6, R0, R14, !PT ;  /* 0x0000000e00067209 */ /* 0x000fe20007800000 */
[----:B------:R-:W-:-:S04]  /*15e0*/  HFMA2 R0, -RZ, RZ, 3.7421875, 0 ;  /* 0x437c0000ff007431 */ /* 0x000fc800000001ff */
[----:B------:R-:W-:-:S07]  /*15f0*/  IMAD.MOV.U32 R13, RZ, RZ, R6 ;  /* 0x000000ffff0d7224 */ /* 0x000fce00078e0006 */
[----:B------:R-:W-:Y:S05]  /*1600*/  WARPSYNC.COLLECTIVE R15, `(.L_x_33116) ;  /* 0x000000000f087348 */ /* 0x000fea0003c00000 */
[----:B------:R0:W1:Y:S02]  /*1610*/  SHFL.BFLY P6, R14, R13, R12, R11 ;  /* 0x0c00000c0d0e7389 */ /* 0x00006400000c000b */
[----:B01----:R-:W-:Y:S05]  /*1620*/  ENDCOLLECTIVE ;  /* 0x000000000000791b */ /* 0x003fea0003800000 */
.L_x_33116:
[----:B------:R-:W-:Y:S01]  /*1630*/  IMAD.MOV.U32 R12, RZ, RZ, 0x2 ;  /* 0x00000002ff0c7424 */ /* 0x000fe200078e00ff */
[----:B------:R-:W-:-:S05]  /*1640*/  FMNMX R7, R6, R14, !PT ;  /* 0x0000000e06077209 */ /* 0x000fca0007800000 */
[----:B------:R-:W-:-:S07]  /*1650*/  IMAD.MOV.U32 R13, RZ, RZ, R7 ;  /* 0x000000ffff0d7224 */ /* 0x000fce00078e0007 */
[----:B------:R-:W-:Y:S05]  /*1660*/  WARPSYNC.COLLECTIVE R15, `(.L_x_33117) ;  /* 0x000000000f087348 */ /* 0x000fea0003c00000 */
[----:B------:R0:W1:Y:S02]  /*1670*/  SHFL.BFLY P6, R14, R13, R12, R11 ;  /* 0x0c00000c0d0e7389 */ /* 0x00006400000c000b */
[----:B01----:R-:W-:Y:S05]  /*1680*/  ENDCOLLECTIVE ;  /* 0x000000000000791b */ /* 0x003fea0003800000 */
.L_x_33117:
[----:B------:R-:W-:Y:S01]  /*1690*/  IMAD.MOV.U32 R12, RZ, RZ, 0x1 ;  /* 0x00000001ff0c7424 */ /* 0x000fe200078e00ff */
[----:B------:R-:W-:Y:S01]  /*16a0*/  FMNMX R8, R7, R14, !PT ;  /* 0x0000000e07087209 */ /* 0x000fe20007800000 */
[----:B------:R-:W-:-:S03]  /*16b0*/  IMAD.MOV.U32 R7, RZ, RZ, 0x3bbb989d ;  /* 0x3bbb989dff077424 */ /* 0x000fc600078e00ff */
[----:B------:R-:W-:-:S07]  /*16c0*/  MOV R13, R8 ;  /* 0x00000008000d7202 */ /* 0x000fce0000000f00 */
[----:B------:R-:W-:Y:S05]  /*16d0*/  WARPSYNC.COLLECTIVE R15, `(.L_x_33118) ;  /* 0x000000000f087348 */ /* 0x000fea0003c00000 */
[----:B------:R0:W1:Y:S02]  /*16e0*/  SHFL.BFLY P6, R14, R13, R12, R11 ;  /* 0x0c00000c0d0e7389 */ /* 0x00006400000c000b */
[----:B01----:R-:W-:Y:S05]  /*16f0*/  ENDCOLLECTIVE ;  /* 0x000000000000791b */ /* 0x003fea0003800000 */
.L_x_33118:
        /* <DEDUP_REMOVED lines=15> */
.L_x_33119:
[----:B------:R-:W-:Y:S02]  /*17f0*/  IMAD.MOV.U32 R12, RZ, RZ, 0x8 ;  /* 0x00000008ff0c7424 */ /* 0x000fe400078e00ff */
[----:B------:R-:W-:-:S05]  /*1800*/  FADD R6, R13, R14 ;  /* 0x0000000e0d067221 */ /* 0x000fca0000000000 */
[----:B------:R-:W-:-:S07]  /*1810*/  MOV R13, R6 ;  /* 0x00000006000d7202 */ /* 0x000fce0000000f00 */
[----:B------:R-:W-:Y:S05]  /*1820*/  WARPSYNC.COLLECTIVE R15, `(.L_x_33120) ;  /* 0x000000000f087348 */ /* 0x000fea0003c00000 */
[----:B------:R0:W1:Y:S02]  /*1830*/  SHFL.BFLY P6, R14, R13, R12, R11 ;  /* 0x0c00000c0d0e7389 */ /* 0x00006400000c000b */
[----:B01----:R-:W-:Y:S05]  /*1840*/  ENDCOLLECTIVE ;  /* 0x000000000000791b */ /* 0x003fea0003800000 */
.L_x_33120:
[----:B------:R-:W-:Y:S02]  /*1850*/  HFMA2 R12, -RZ, RZ, 0, 2.384185791015625e-07 ;  /* 0x00000004ff0c7431 */ /* 0x000fe400000001ff */
[----:B------:R-:W-:-:S04]  /*1860*/  FADD R7, R6, R14 ;  /* 0x0000000e06077221 */ /* 0x000fc80000000000 */
[----:B------:R-:W-:-:S07]  /*1870*/  IMAD.MOV.U32 R13, RZ, RZ, R7 ;  /* 0x000000ffff0d7224 */ /* 0x000fce00078e0007 */
[----:B------:R-:W-:Y:S05]  /*1880*/  WARPSYNC.COLLECTIVE R15, `(.L_x_33121) ;  /* 0x000000000f087348 */ /* 0x000fea0003c00000 */
[----:B------:R0:W1:Y:S02]  /*1890*/  SHFL.BFLY P6, R14, R13, R12, R11 ;  /* 0x0c00000c0d0e7389 */ /* 0x00006400000c000b */
[----:B01----:R-:W-:Y:S05]  /*18a0*/  ENDCOLLECTIVE ;  /* 0x000000000000791b */ /* 0x003fea0003800000 */
.L_x_33121:
[----:B------:R-:W-:Y:S01]  /*18b0*/  MOV R12, 0x2 ;  /* 0x00000002000c7802 */ /* 0x000fe20000000f00 */
[----:B------:R-:W-:-:S04]  /*18c0*/  FADD R8, R7, R14 ;  /* 0x0000000e07087221 */ /* 0x000fc80000000000 */
[----:B------:R-:W-:-:S07]  /*18d0*/  IMAD.MOV.U32 R13, RZ, RZ, R8 ;  /* 0x000000ffff0d7224 */ /* 0x000fce00078e0008 */
[----:B------:R-:W-:Y:S05]  /*18e0*/  WARPSYNC.COLLECTIVE R15, `(.L_x_33122) ;  /* 0x000000000f087348 */ /* 0x000fea0003c00000 */
[----:B------:R0:W1:Y:S02]  /*18f0*/  SHFL.BFLY P6, R14, R13, R12, R11 ;  /* 0x0c00000c0d0e7389 */ /* 0x00006400000c000b */
[----:B01----:R-:W-:Y:S05]  /*1900*/  ENDCOLLECTIVE ;  /* 0x000000000000791b */ /* 0x003fea0003800000 */
.L_x_33122:
[----:B------:R-:W-:Y:S02]  /*1910*/  HFMA2 R12, -RZ, RZ, 0, 5.9604644775390625e-08 ;  /* 0x00000001ff0c7431 */ /* 0x000fe400000001ff */
[----:B------:R-:W-:-:S04]  /*1920*/  FADD R22, R8, R14 ;  /* 0x0000000e08167221 */ /* 0x000fc80000000000 */
[----:B------:R-:W-:-:S07]  /*1930*/  IMAD.MOV.U32 R13, RZ, RZ, R22 ;  /* 0x000000ffff0d7224 */ /* 0x000fce00078e0016 */
[----:B------:R-:W-:Y:S05]  /*1940*/  WARPSYNC.COLLECTIVE R15, `(.L_x_33123) ;  /* 0x000000000f087348 */ /* 0x000fea0003c00000 */
[----:B------:R0:W1:Y:S02]  /*1950*/  SHFL.BFLY P6, R14, R13, R12, R11 ;  /* 0x0c00000c0d0e7389 */ /* 0x00006400000c000b */
[----:B01----:R-:W-:Y:S05]  /*1960*/  ENDCOLLECTIVE ;  /* 0x000000000000791b */ /* 0x003fea0003800000 */
.L_x_33123:
[----:B------:R-:W-:Y:S05]  /*1970*/  BRA `(.L_x_33124) ;  /* 0xffffffec00d07947 */ /* 0x000fea000383ffff */
.L_x_33107:
[----:B------:R-:W-:Y:S01]  /*1980*/  BSSY B1, `(.L_x_33125) ;  /* 0x0000007000017945 */ /* 0x000fe20003800000 */
[----:B------:R-:W-:Y:S01]  /*1990*/  IMAD.MOV.U32 R12, RZ, RZ, 0x10 ;  /* 0x00000010ff0c7424 */ /* 0x000fe200078e00ff */
[----:B------:R-:W-:Y:S01]  /*19a0*/  MOV R11, 0x1f ;  /* 0x0000001f000b7802 */ /* 0x000fe20000000f00 */
[----:B------:R-:W-:-:S07]  /*19b0*/  IMAD.MOV.U32 R15, RZ, RZ, -0x1 ;  /* 0xffffffffff0f7424 */ /* 0x000fce00078e00ff */
[----:B------:R-:W-:Y:S05]  /*19c0*/  WARPSYNC.COLLECTIVE R15, `(.L_x_33126) ;  /* 0x000000000f087348 */ /* 0x000fea0003c00000 */
[----:B------:R0:W1:Y:S02]  /*19d0*/  SHFL.BFLY P6, R14, R13, R12, R11 ;  /* 0x0c00000c0d0e7389 */ /* 0x00006400000c000b */
[----:B01----:R-:W-:Y:S05]  /*19e0*/  ENDCOLLECTIVE ;  /* 0x000000000000791b */ /* 0x003fea0003800000 */
.L_x_33126:
[----:B------:R-:W-:Y:S05]  /*19f0*/  BSYNC B1 ;  /* 0x0000000000017941 */ /* 0x000fea0003800000 */
.L_x_33125:
        /* <DEDUP_REMOVED lines=8> */
.L_x_33127:
[----:B------:R-:W-:Y:S01]  /*1a80*/  HFMA2 R12, -RZ, RZ, 0, 2.384185791015625e-07 ;  /* 0x00000004ff0c7431 */ /* 0x000fe200000001ff */
[----:B------:R-:W-:-:S05]  /*1a90*/  FMNMX R0, R13, R14, !PT ;  /* 0x0000000e0d007209 */ /* 0x000fca0007800000 */
[----:B------:R-:W-:-:S07]  /*1aa0*/  IMAD.MOV.U32 R13, RZ, RZ, R0 ;  /* 0x000000ffff0d7224 */ /* 0x000fce00078e0000 */
[----:B------:R-:W-:Y:S05]  /*1ab0*/  WARPSYNC.COLLECTIVE R15, `(.L_x_33128) ;  /* 0x000000000f087348 */ /* 0x000fea0003c00000 */
[----:B------:R0:W1:Y:S02]  /*1ac0*/  SHFL.BFLY P6, R14, R13, R12, R11 ;  /* 0x0c00000c0d0e7389 */ /* 0x00006400000c000b */
[----:B01----:R-:W-:Y:S05]  /*1ad0*/  ENDCOLLECTIVE ;  /* 0x000000000000791b */ /* 0x003fea0003800000 */
.L_x_33128:
[----:B------:R-:W-:Y:S02]  /*1ae0*/  MOV R12, 0x2 ;  /* 0x00000002000c7802 */ /* 0x000fe40000000f00 */
[----:B------:R-:W-:Y:S01]  /*1af0*/  FMNMX R6, R0, R14, !PT ;  /* 0x0000000e00067209 */ /* 0x000fe20007800000 */
[----:B------:R-:W-:-:S04]  /*1b00*/  IMAD.MOV.U32 R0, RZ, RZ, 0x3bbb989d ;  /* 0x3bbb989dff007424 */ /* 0x000fc800078e00ff */
[----:B------:R-:W-:-:S07]  /*1b10*/  IMAD.MOV.U32 R13, RZ, RZ, R6 ;  /* 0x000000ffff0d7224 */ /* 0x000fce00078e0006 */
[----:B------:R-:W-:Y:S05]  /*1b20*/  WARPSYNC.COLLECTIVE R15, `(.L_x_33129) ;  /* 0x000000000f087348 */ /* 0x000fea0003c00000 */
[----:B------:R0:W1:Y:S02]  /*1b30*/  SHFL.BFLY P6, R14, R13, R12, R11 ;  /* 0x0c00000c0d0e7389 */ /* 0x00006400000c000b */
[----:B01----:R-:W-:Y:S05]  /*1b40*/  ENDCOLLECTIVE ;  /* 0x000000000000791b */ /* 0x003fea0003800000 */
.L_x_33129:
[----:B------:R-:W-:Y:S01]  /*1b50*/  HFMA2 R12, -RZ, RZ, 0, 5.9604644775390625e-08 ;  /* 0x00000001ff0c7431 */ /* 0x000fe200000001ff */
[----:B------:R-:W-:-:S05]  /*1b60*/  FMNMX R7, R6, R14, !PT ;  /* 0x0000000e06077209 */ /* 0x000fca0007800000 */
[----:B------:R-:W-:-:S07]  /*1b70*/  IMAD.MOV.U32 R13, RZ, RZ, R7 ;  /* 0x000000ffff0d7224 */ /* 0x000fce00078e0007 */
[----:B------:R-:W-:Y:S05]  /*1b80*/  WARPSYNC.COLLECTIVE R15, `(.L_x_33130) ;  /* 0x000000000f087348 */ /* 0x000fea0003c00000 */
[----:B------:R0:W1:Y:S02]  /*1b90*/  SHFL.BFLY P6, R14, R13, R12, R11 ;  /* 0x0c00000c0d0e7389 */ /* 0x00006400000c000b */
[----:B01----:R-:W-:Y:S05]  /*1ba0*/  ENDCOLLECTIVE ;  /* 0x000000000000791b */ /* 0x003fea0003800000 */
.L_x_33130:
[----:B------:R-:W-:Y:S01]  /*1bb0*/  HFMA2 R12, -RZ, RZ, 0, 9.5367431640625e-07 ;  /* 0x00000010ff0c7431 */ /* 0x000fe200000001ff */
        /* <DEDUP_REMOVED lines=14> */
.L_x_33131:
[----:B------:R-:W-:Y:S01]  /*1ca0*/  MOV R12, 0x8 ;  /* 0x00000008000c7802 */ /* 0x000fe20000000f00 */
[----:B------:R-:W-:-:S04]  /*1cb0*/  FADD R6, R13, R14 ;  /* 0x0000000e0d067221 */ /* 0x000fc80000000000 */
[----:B------:R-:W-:-:S07]  /*1cc0*/  IMAD.MOV.U32 R13, RZ, RZ, R6 ;  /* 0x000000ffff0d7224 */ /* 0x000fce00078e0006 */
[----:B------:R-:W-:Y:S05]  /*1cd0*/  WARPSYNC.COLLECTIVE R15, `(.L_x_33132) ;  /* 0x000000000f087348 */ /* 0x000fea0003c00000 */
[----:B------:R0:W1:Y:S02]  /*1ce0*/  SHFL.BFLY P6, R14, R13, R12, R11 ;  /* 0x0c00000c0d0e7389 */ /* 0x00006400000c000b */
[----:B01----:R-:W-:Y:S05]  /*1cf0*/  ENDCOLLECTIVE ;  /* 0x000000000000791b */ /* 0x003fea0003800000 */
.L_x_33132:
[----:B------:R-:W-:Y:S02]  /*1d00*/  HFMA2 R12, -RZ, RZ, 0, 2.384185791015625e-07 ;  /* 0x00000004ff0c7431 */ /* 0x000fe400000001ff */
[----:B------:R-:W-:-:S04]  /*1d10*/  FADD R7, R6, R14 ;  /* 0x0000000e06077221 */ /* 0x000fc80000000000 */
[----:B------:R-:W-:-:S07]  /*1d20*/  IMAD.MOV.U32 R13, RZ, RZ, R7 ;  /* 0x000000ffff0d7224 */ /* 0x000fce00078e0007 */
[----:B------:R-:W-:Y:S05]  /*1d30*/  WARPSYNC.COLLECTIVE R15, `(.L_x_33133) ;  /* 0x000000000f087348 */ /* 0x000fea0003c00000 */
[----:B------:R0:W1:Y:S02]  /*1d40*/  SHFL.BFLY P6, R14, R13, R12, R11 ;  /* 0x0c00000c0d0e7389 */ /* 0x00006400000c000b */
[----:B01----:R-:W-:Y:S05]  /*1d50*/  ENDCOLLECTIVE ;  /* 0x000000000000791b */ /* 0x003fea0003800000 */
.L_x_33133:
[----:B------:R-:W-:Y:S01]  /*1d60*/  MOV R12, 0x2 ;  /* 0x00000002000c7802 */ /* 0x000fe20000000f00 */
[----:B------:R-:W-:-:S04]  /*1d70*/  FADD R8, R7, R14 ;  /* 0x0000000e07087221 */ /* 0x000fc80000000000 */
[----:B------:R-:W-:-:S07]  /*1d80*/  IMAD.MOV.U32 R13, RZ, RZ, R8 ;  /* 0x000000ffff0d7224 */ /* 0x000fce00078e0008 */
[----:B------:R-:W-:Y:S05]  /*1d90*/  WARPSYNC.COLLECTIVE R15, `(.L_x_33134) ;  /* 0x000000000f087348 */ /* 0x000fea0003c00000 */
[----:B------:R0:W1:Y:S02]  /*1da0*/  SHFL.BFLY P6, R14, R13, R12, R11 ;  /* 0x0c00000c0d0e7389 */ /* 0x00006400000c000b */
[----:B01----:R-:W-:Y:S05]  /*1db0*/  ENDCOLLECTIVE ;  /* 0x000000000000791b */ /* 0x003fea0003800000 */
.L_x_33134:
[----:B------:R-:W-:Y:S02]  /*1dc0*/  HFMA2 R12, -RZ, RZ, 0, 5.9604644775390625e-08 ;  /* 0x00000001ff0c7431 */ /* 0x000fe400000001ff */
[----:B------:R-:W-:-:S04]  /*1dd0*/  FADD R18, R8, R14 ;  /* 0x0000000e08127221 */ /* 0x000fc80000000000 */
[----:B------:R-:W-:-:S07]  /*1de0*/  IMAD.MOV.U32 R13, RZ, RZ, R18 ;  /* 0x000000ffff0d7224 */ /* 0x000fce00078e0012 */
[----:B------:R-:W-:Y:S05]  /*1df0*/  WARPSYNC.COLLECTIVE R15, `(.L_x_33135) ;  /* 0x000000000f087348 */ /* 0x000fea0003c00000 */
[----:B------:R0:W1:Y:S02]  /*1e00*/  SHFL.BFLY P6, R14, R13, R12, R11 ;  /* 0x0c00000c0d0e7389 */ /* 0x00006400000c000b */
[----:B01----:R-:W-:Y:S05]  /*1e10*/  ENDCOLLECTIVE ;  /* 0x000000000000791b */ /* 0x003fea0003800000 */
.L_x_33135:
[----:B------:R-:W-:Y:S05]  /*1e20*/  BRA `(.L_x_33136) ;  /* 0xffffffec00fc7947 */ /* 0x000fea000383ffff */
.L_x_33110:
[----:B------:R-:W-:Y:S01]  /*1e30*/  BSSY B1, `(.L_x_33137) ;  /* 0x0000007000017945 */ /* 0x000fe20003800000 */
[----:B------:R-:W-:Y:S01]  /*1e40*/  IMAD.MOV.U32 R12, RZ, RZ, 0x10 ;  /* 0x00000010ff0c7424 */ /* 0x000fe200078e00ff */
[----:B------:R-:W-:Y:S01]  /*1e50*/  MOV R11, 0x1f ;  /* 0x0000001f000b7802 */ /* 0x000fe20000000f00 */
[----:B------:R-:W-:-:S07]  /*1e60*/  IMAD.MOV.U32 R15, RZ, RZ, -0x1 ;  /* 0xffffffffff0f7424 */ /* 0x000fce00078e00ff */
[----:B0-----:R-:W-:Y:S05]  /*1e70*/  WARPSYNC.COLLECTIVE R15, `(.L_x_33138) ;  /* 0x000000000f087348 */ /* 0x001fea0003c00000 */
[----:B------:R1:W2:Y:S02]  /*1e80*/  SHFL.BFLY P6, R14, R13, R12, R11 ;  /* 0x0c00000c0d0e7389 */ /* 0x0002a400000c000b */
[----:B012---:R-:W-:Y:S05]  /*1e90*/  ENDCOLLECTIVE ;  /* 0x000000000000791b */ /* 0x007fea0003800000 */
.L_x_33138:
[----:B------:R-:W-:Y:S05]  /*1ea0*/  BSYNC B1 ;  /* 0x0000000000017941 */ /* 0x000fea0003800000 */
.L_x_33137:
        /* <DEDUP_REMOVED lines=8> */
.L_x_33139:
[----:B------:R-:W-:Y:S01]  /*1f30*/  HFMA2 R12, -RZ, RZ, 0, 2.384185791015625e-07 ;  /* 0x00000004ff0c7431 */ /* 0x000fe200000001ff */
[----:B------:R-:W-:-:S05]  /*1f40*/  FMNMX R0, R13, R14, !PT ;  /* 0x0000000e0d007209 */ /* 0x000fca0007800000 */
[----:B------:R-:W-:-:S07]  /*1f50*/  IMAD.MOV.U32 R13, RZ, RZ, R0 ;  /* 0x000000ffff0d7224 */ /* 0x000fce00078e0000 */
[----:B------:R-:W-:Y:S05]  /*1f60*/  WARPSYNC.COLLECTIVE R15, `(.L_x_33140) ;  /* 0x000000000f087348 */ /* 0x000fea0003c00000 */
[----:B------:R0:W1:Y:S02]  /*1f70*/  SHFL.BFLY P6, R14, R13, R12, R11 ;  /* 0x0c00000c0d0e7389 */ /* 0x00006400000c000b */
[----:B01----:R-:W-:Y:S05]  /*1f80*/  ENDCOLLECTIVE ;  /* 0x000000000000791b */ /* 0x003fea0003800000 */
.L_x_33140:
[----:B------:R-:W-:Y:S02]  /*1f90*/  MOV R12, 0x2 ;  /* 0x00000002000c7802 */ /* 0x000fe40000000f00 */
[----:B------:R-:W-:Y:S01]  /*1fa0*/  FMNMX R6, R0, R14, !PT ;  /* 0x0000000e00067209 */ /* 0x000fe20007800000 */
[----:B------:R-:W-:-:S04]  /*1fb0*/  IMAD.MOV.U32 R0, RZ, RZ, 0x3bbb989d ;  /* 0x3bbb989dff007424 */ /* 0x000fc800078e00ff */
[----:B------:R-:W-:-:S07]  /*1fc0*/  IMAD.MOV.U32 R13, RZ, RZ, R6 ;  /* 0x000000ffff0d7224 */ /* 0x000fce00078e0006 */
[----:B------:R-:W-:Y:S05]  /*1fd0*/  WARPSYNC.COLLECTIVE R15, `(.L_x_33141) ;  /* 0x000000000f087348 */ /* 0x000fea0003c00000 */
[----:B------:R0:W1:Y:S02]  /*1fe0*/  SHFL.BFLY P6, R14, R13, R12, R11 ;  /* 0x0c00000c0d0e7389 */ /* 0x00006400000c000b */
[----:B01----:R-:W-:Y:S05]  /*1ff0*/  ENDCOLLECTIVE ;  /* 0x000000000000791b */ /* 0x003fea0003800000 */
.L_x_33141:
[----:B------:R-:W-:Y:S01]  /*2000*/  HFMA2 R12, -RZ, RZ, 0, 5.9604644775390625e-08 ;  /* 0x00000001ff0c7431 */ /* 0x000fe200000001ff */
[----:B------:R-:W-:-:S05]  /*2010*/  FMNMX R7, R6, R14, !PT ;  /* 0x0000000e06077209 */ /* 0x000fca0007800000 */
[----:B------:R-:W-:-:S07]  /*2020*/  IMAD.MOV.U32 R13, RZ, RZ, R7 ;  /* 0x000000ffff0d7224 */ /* 0x000fce00078e0007 */
[----:B------:R-:W-:Y:S05]  /*2030*/  WARPSYNC.COLLECTIVE R15, `(.L_x_33142) ;  /* 0x000000000f087348 */ /* 0x000fea0003c00000 */
[----:B------:R0:W1:Y:S02]  /*2040*/  SHFL.BFLY P6, R14, R13, R12, R11 ;  /* 0x0c00000c0d0e7389 */ /* 0x00006400000c000b */
[----:B01----:R-:W-:Y:S05]  /*2050*/  ENDCOLLECTIVE ;  /* 0x000000000000791b */ /* 0x003fea0003800000 */
.L_x_33142:
        /* <DEDUP_REMOVED lines=15> */
.L_x_33143:
[----:B------:R-:W-:Y:S01]  /*2150*/  MOV R12, 0x8 ;  /* 0x00000008000c7802 */ /* 0x000fe20000000f00 */
[----:B------:R-:W-:-:S04]  /*2160*/  FADD R6, R13, R14 ;  /* 0x0000000e0d067221 */ /* 0x000fc80000000000 */
[----:B------:R-:W-:-:S07]  /*2170*/  IMAD.MOV.U32 R13, RZ, RZ, R6 ;  /* 0x000000ffff0d7224 */ /* 0x000fce00078e0006 */
[----:B------:R-:W-:Y:S05]  /*2180*/  WARPSYNC.COLLECTIVE R15, `(.L_x_33144) ;  /* 0x000000000f087348 */ /* 0x000fea0003c00000 */
[----:B------:R0:W1:Y:S02]  /*2190*/  SHFL.BFLY P6, R14, R13, R12, R11 ;  /* 0x0c00000c0d0e7389 */ /* 0x00006400000c000b */
[----:B01----:R-:W-:Y:S05]  /*21a0*/  ENDCOLLECTIVE ;  /* 0x000000000000791b */ /* 0x003fea0003800000 */
.L_x_33144:
[----:B------:R-:W-:Y:S02]  /*21b0*/  HFMA2 R12, -RZ, RZ, 0, 2.384185791015625e-07 ;  /* 0x00000004ff0c7431 */ /* 0x000fe400000001ff */
[----:B------:R-:W-:-:S04]  /*21c0*/  FADD R7, R6, R14 ;  /* 0x0000000e06077221 */ /* 0x000fc80000000000 */
[----:B------:R-:W-:-:S07]  /*21d0*/  IMAD.MOV.U32 R13, RZ, RZ, R7 ;  /* 0x000000ffff0d7224 */ /* 0x000fce00078e0007 */
[----:B------:R-:W-:Y:S05]  /*21e0*/  WARPSYNC.COLLECTIVE R15, `(.L_x_33145) ;  /* 0x000000000f087348 */ /* 0x000fea0003c00000 */
[----:B------:R0:W1:Y:S02]  /*21f0*/  SHFL.BFLY P6, R14, R13, R12, R11 ;  /* 0x0c00000c0d0e7389 */ /* 0x00006400000c000b */
[----:B01----:R-:W-:Y:S05]  /*2200*/  ENDCOLLECTIVE ;  /* 0x000000000000791b */ /* 0x003fea0003800000 */
.L_x_33145:
[----:B------:R-:W-:Y:S01]  /*2210*/  MOV R12, 0x2 ;  /* 0x00000002000c7802 */ /* 0x000fe20000000f00 */
[----:B------:R-:W-:-:S04]  /*2220*/  FADD R8, R7, R14 ;  /* 0x0000000e07087221 */ /* 0x000fc80000000000 */
[----:B------:R-:W-:-:S07]  /*2230*/  IMAD.MOV.U32 R13, RZ, RZ, R8 ;  /* 0x000000ffff0d7224 */ /* 0x000fce00078e0008 */
[----:B------:R-:W-:Y:S05]  /*2240*/  WARPSYNC.COLLECTIVE R15, `(.L_x_33146) ;  /* 0x000000000f087348 */ /* 0x000fea0003c00000 */
[----:B------:R0:W1:Y:S02]  /*2250*/  SHFL.BFLY P6, R14, R13, R12, R11 ;  /* 0x0c00000c0d0e7389 */ /* 0x00006400000c000b */
[----:B01----:R-:W-:Y:S05]  /*2260*/  ENDCOLLECTIVE ;  /* 0x000000000000791b */ /* 0x003fea0003800000 */
.L_x_33146:
[----:B------:R-:W-:Y:S02]  /*2270*/  HFMA2 R12, -RZ, RZ, 0, 5.9604644775390625e-08 ;  /* 0x00000001ff0c7431 */ /* 0x000fe400000001ff */
[----:B------:R-:W-:-:S04]  /*2280*/  FADD R17, R8, R14 ;  /* 0x0000000e08117221 */ /* 0x000fc80000000000 */
[----:B------:R-:W-:-:S07]  /*2290*/  IMAD.MOV.U32 R13, RZ, RZ, R17 ;  /* 0x000000ffff0d7224 */ /* 0x000fce00078e0011 */
[----:B------:R-:W-:Y:S05]  /*22a0*/  WARPSYNC.COLLECTIVE R15, `(.L_x_33147) ;  /* 0x000000000f087348 */ /* 0x000fea0003c00000 */
[----:B------:R0:W1:Y:S02]  /*22b0*/  SHFL.BFLY P6, R14, R13, R12, R11 ;  /* 0x0c00000c0d0e7389 */ /* 0x00006400000c000b */
[----:B01----:R-:W-:Y:S05]  /*22c0*/  ENDCOLLECTIVE ;  /* 0x000000000000791b */ /* 0x003fea0003800000 */
.L_x_33147:
[----:B------:R-:W-:Y:S05]  /*22d0*/  BRA `(.L_x_33148) ;  /* 0xfffffff000087947 */ /* 0x000fea000383ffff */
        .weak           $__internal_540_$__cuda_sm20_div_u64
        .type           $__internal_540_$__cuda_sm20_div_u64,@function
        .size           $__internal_540_$__cuda_sm20_div_u64,($__internal_541_$__cuda_sm3x_div_rn_noftz_f32_slowpath - $__internal_540_$__cuda_sm20_div_u64)
$__internal_540_$__cuda_sm20_div_u64:
        /* <DEDUP_REMOVED lines=52> */
[----:B------:R-:W-:Y:S01]  /*2620*/  SEL R3, R3, R5, P0 ;  /* 0x0000000503037207 */ /* 0x000fe20000000000 */
[----:B------:R-:W-:Y:S01]  /*2630*/  IMAD.MOV.U32 R5, RZ, RZ, 0x0 ;  /* 0x00000000ff057424 */ /* 0x000fe200078e00ff */
[----:B------:R-:W-:-:S02]  /*2640*/  SEL R11, R2, R11, P0 ;  /* 0x0000000b020b7207 */ /* 0x000fc40000000000 */
[----:B------:R-:W-:Y:S02]  /*2650*/  SEL R8, R8, R12, P0 ;  /* 0x0000000c08087207 */ /* 0x000fe40000000000 */
[----:B------:R-:W-:Y:S02]  /*2660*/  SEL R2, R6, R7, P0 ;  /* 0x0000000706027207 */ /* 0x000fe40000000000 */
[----:B------:R-:W-:Y:S02]  /*2670*/  ISETP.GE.U32.AND P0, PT, R3, R10, PT ;  /* 0x0000000a0300720c */ /* 0x000fe40003f06070 */
[----:B------:R-:W-:Y:S02]  /*2680*/  IADD3 R6, P2, PT, R11, 0x1, RZ ;  /* 0x000000010b067810 */ /* 0x000fe40007f5e0ff */
[----:B------:R-:W-:Y:S02]  /*2690*/  ISETP.NE.U32.AND P1, PT, R10, RZ, PT ;  /* 0x000000ff0a00720c */ /* 0x000fe40003f25070 */
[----:B------:R-:W-:-:S02]  /*26a0*/  ISETP.GE.U32.AND.EX P0, PT, R8, R9, PT, P0 ;  /* 0x000000090800720c */ /* 0x000fc40003f06100 */
[-C--:B------:R-:W-:Y:S02]  /*26b0*/  IADD3.X R7, PT, PT, RZ, R2.reuse, RZ, P2, !PT ;  /* 0x00000002ff077210 */ /* 0x080fe400017fe4ff */
[----:B------:R-:W-:Y:S02]  /*26c0*/  ISETP.NE.AND.EX P1, PT, R9, RZ, PT, P1 ;  /* 0x000000ff0900720c */ /* 0x000fe40003f25310 */
[----:B------:R-:W-:Y:S02]  /*26d0*/  SEL R6, R6, R11, P0 ;  /* 0x0000000b06067207 */ /* 0x000fe40000000000 */
[----:B------:R-:W-:Y:S02]  /*26e0*/  SEL R7, R7, R2, P0 ;  /* 0x0000000207077207 */ /* 0x000fe40000000000 */
[----:B------:R-:W-:Y:S02]  /*26f0*/  SEL R6, R6, 0xffffffff, P1 ;  /* 0xffffffff06067807 */ /* 0x000fe40000800000 */
[----:B------:R-:W-:Y:S01]  /*2700*/  SEL R7, R7, 0xffffffff, P1 ;  /* 0xffffffff07077807 */ /* 0x000fe20000800000 */
[----:B------:R-:W-:Y:S06]  /*2710*/  RET.REL.NODEC R4 `(_Z15SoftmaxWarpImplI24ElementwiseScaleMaskLoadIffbE11DirectStoreIffEfLi1ELi1ELi32ELi1ELb0EL9Algorithm0EEvT_T0_ll) ;  /* 0xffffffd804387950 */ /* 0x000fec0003c3ffff */
        .weak           $__internal_541_$__cuda_sm3x_div_rn_noftz_f32_slowpath
        .type           $__internal_541_$__cuda_sm3x_div_rn_noftz_f32_slowpath,@function
        .size           $__internal_541_$__cuda_sm3x_div_rn_noftz_f32_slowpath,(.L_x_37918 - $__internal_541_$__cuda_sm3x_div_rn_noftz_f32_slowpath)
$__internal_541_$__cuda_sm3x_div_rn_noftz_f32_slowpath:
        /* <DEDUP_REMOVED lines=34> */
.L_x_33150:
        /* <DEDUP_REMOVED lines=51> */
.L_x_33157:
[----:B------:R-:W-:-:S04]  /*2c70*/  LOP3.LUT R0, R0, 0x80000000, RZ, 0xc0, !PT ;  /* 0x8000000000007812 */ /* 0x000fc800078ec0ff */
[----:B------:R-:W-:Y:S01]  /*2c80*/  LOP3.LUT R0, R0, 0x7f800000, RZ, 0xfc, !PT ;  /* 0x7f80000000007812 */ /* 0x000fe200078efcff */
[----:B------:R-:W-:Y:S06]  /*2c90*/  BRA `(.L_x_33158) ;  /* 0x0000000000047947 */ /* 0x000fec0003800000 */
.L_x_33156:
[----:B------:R-:W-:-:S07]  /*2ca0*/  LEA R0, R11, R0, 0x17 ;  /* 0x000000000b007211 */ /* 0x000fce00078eb8ff */
.L_x_33158:
[----:B------:R-:W-:Y:S05]  /*2cb0*/  BSYNC.RECONVERGENT B3 ;  /* 0x0000000000037941 */ /* 0x000fea0003800200 */
.L_x_33155:
[----:B------:R-:W-:Y:S05]  /*2cc0*/  BRA `(.L_x_33159) ;  /* 0x0000000000207947 */ /* 0x000fea0003800000 */
.L_x_33154:
[----:B------:R-:W-:-:S04]  /*2cd0*/  LOP3.LUT R0, R7, 0x80000000, R0, 0x48, !PT ;  /* 0x8000000007007812 */ /* 0x000fc800078e4800 */
[----:B------:R-:W-:Y:S01]  /*2ce0*/  LOP3.LUT R0, R0, 0x7f800000, RZ, 0xfc, !PT ;  /* 0x7f80000000007812 */ /* 0x000fe200078efcff */
[----:B------:R-:W-:Y:S06]  /*2cf0*/  BRA `(.L_x_33159) ;  /* 0x0000000000147947 */ /* 0x000fec0003800000 */
.L_x_33153:
[----:B------:R-:W-:Y:S01]  /*2d00*/  LOP3.LUT R0, R7, 0x80000000, R0, 0x48, !PT ;  /* 0x8000000007007812 */ /* 0x000fe200078e4800 */
[----:B------:R-:W-:Y:S06]  /*2d10*/  BRA `(.L_x_33159) ;  /* 0x00000000000c7947 */ /* 0x000fec0003800000 */
.L_x_33152:
[----:B------:R-:W0:Y:S01]  /*2d20*/  MUFU.RSQ R0, -QNAN ;  /* 0xffc0000000007908 */ /* 0x000e220000001400 */
[----:B------:R-:W-:Y:S05]  /*2d30*/  BRA `(.L_x_33159) ;  /* 0x0000000000047947 */ /* 0x000fea0003800000 */
.L_x_33151:
[----:B------:R-:W-:-:S07]  /*2d40*/  FADD.FTZ R0, R0, R7 ;  /* 0x0000000700007221 */ /* 0x000fce0000010000 */
.L_x_33159:
[----:B------:R-:W-:Y:S05]  /*2d50*/  BSYNC.RECONVERGENT B2 ;  /* 0x0000000000027941 */ /* 0x000fea0003800200 */
.L_x_33149:
[----:B------:R-:W-:Y:S02]  /*2d60*/  HFMA2 R7, -RZ, RZ, 0, 0 ;  /* 0x00000000ff077431 */ /* 0x000fe400000001ff */
[----:B0-----:R-:W-:Y:S02]  /*2d70*/  IMAD.MOV.U32 R11, RZ, RZ, R0 ;  /* 0x000000ffff0b7224 */ /* 0x001fe400078e0000 */
[----:B------:R-:W-:Y:S05]  /*2d80*/  RET.REL.NODEC R6 `(_Z15SoftmaxWarpImplI24ElementwiseScaleMaskLoadIffbE11DirectStoreIffEfLi1ELi1ELi32ELi1ELb0EL9Algorithm0EEvT_T0_ll) ;  /* 0xffffffd0069c7950 */ /* 0x000fea0003c3ffff */
.L_x_33160:
        /* <DEDUP_REMOVED lines=15> */
.L_x_37918:


//--------------------- .text._Z15SoftmaxWarpImplI24ElementwiseScaleMaskLoadIffbE11DirectStoreIffEfLi1ELi1ELi32ELi2ELb1EL9Algorithm0EEvT_T0_ll --------------------------
	.section	.text._Z15SoftmaxWarpImplI24ElementwiseScaleMaskLoadIffbE11DirectStoreIffEfLi1ELi1ELi32ELi2ELb1EL9Algorithm0EEvT_T0_ll,"ax",@progbits
	.align	128
        .global         _Z15SoftmaxWarpImplI24ElementwiseScaleMaskLoadIffbE11DirectStoreIffEfLi1ELi1ELi32ELi2ELb1EL9Algorithm0EEvT_T0_ll
        .type           _Z15SoftmaxWarpImplI24ElementwiseScaleMaskLoadIffbE11DirectStoreIffEfLi1ELi1ELi32ELi2ELb1EL9Algorithm0EEvT_T0_ll,@function
        .size           _Z15SoftmaxWarpImplI24ElementwiseScaleMaskLoadIffbE11DirectStoreIffEfLi1ELi1ELi32ELi2ELb1EL9Algorithm0EEvT_T0_ll,(.L_x_37919 - _Z15SoftmaxWarpImplI24ElementwiseScaleMaskLoadIffbE11DirectStoreIffEfLi1ELi1ELi32ELi2ELb1EL9Algorithm0EEvT_T0_ll)
        .other          _Z15SoftmaxWarpImplI24ElementwiseScaleMaskLoadIffbE11DirectStoreIffEfLi1ELi1ELi32ELi2ELb1EL9Algorithm0EEvT_T0_ll,@"STO_CUDA_ENTRY STV_DEFAULT"
_Z15SoftmaxWarpImplI24ElementwiseScaleMaskLoadIffbE11DirectStoreIffEfLi1ELi1ELi32ELi2ELb1EL9Algorithm0EEvT_T0_ll:
.text._Z15SoftmaxWarpImplI24ElementwiseScaleMaskLoadIffbE11DirectStoreIffEfLi1ELi1ELi32ELi2ELb1EL9Algorithm0EEvT_T0_ll:
        /* <DEDUP_REMOVED lines=27> */
.L_x_33161:
        /* <DEDUP_REMOVED lines=15> */
[----:B------:R-:W-:-:S06]  /*02a0*/  IMAD.SHL.U32 R18, R18, 0x2, RZ ;  /* 0x0000000212127824 */ /* 0x000fcc00078e00ff */
[----:B------:R-:W2:Y:S08]  /*02b0*/  LDC.64 R8, c[0x0][0x390] ;  /* 0x0000e400ff087b82 */ /* 0x000eb00000000a00 */
[----:B------:R-:W3:Y:S02]  /*02c0*/  LDC.64 R6, c[0x0][0x3a8] ;  /* 0x0000ea00ff067b82 */ /* 0x000ee40000000a00 */
.L_x_33174:
[----:B0-----:R-:W-:Y:S01]  /*02d0*/  ISETP.GE.U32.AND P0, PT, R20, UR44, PT ;  /* 0x0000002c14007c0c */ /* 0x001fe2000bf06070 */
[----:B------:R-:W0:Y:S03]  /*02e0*/  LDC.64 R10, c[0x0][0x388] ;  /* 0x0000e200ff0a7b82 */ /* 0x000e260000000a00 */
[----:B------:R-:W-:-:S05]  /*02f0*/  ISETP.GE.AND.EX P0, PT, RZ, UR45, PT, P0 ;  /* 0x0000002dff007c0c */ /* 0x000fca000bf06300 */
[----:B-1----:R-:W4:Y:S08]  /*0300*/  LDC.64 R2, c[0x0][0x380] ;  /* 0x0000e000ff027b82 */ /* 0x002f300000000a00 */
[----:B------:R-:W5:Y:S01]  /*0310*/  @!P0 LDC.64 R12, c[0x0][0x390] ;  /* 0x0000e400ff0c8b82 */ /* 0x000f620000000a00 */
[----:B------:R-:W-:Y:S01]  /*0320*/  @!P0 MOV R4, R20 ;  /* 0x0000001400048202 */ /* 0x000fe20000000f00 */
[----:B------:R-:W-:Y:S01]  /*0330*/  @!P0 IMAD.MOV.U32 R5, RZ, RZ, RZ ;  /* 0x000000ffff058224 */ /* 0x000fe200078e00ff */
[----:B-1----:R-:W-:-:S02]  /*0340*/  @!P0 R2UR UR6, R16 ;  /* 0x00000000100682ca */ /* 0x002fc400000e0000 */
[C---:B------:R-:W-:Y:S02]  /*0350*/  @!P0 R2UR UR7, R17.reuse ;  /* 0x00000000110782ca */ /* 0x040fe400000e0000 */
[----:B------:R-:W-:Y:S02]  /*0360*/  @!P0 R2UR UR4, R16 ;  /* 0x00000000100482ca */ /* 0x000fe400000e0000 */
[----:B------:R-:W-:Y:S01]  /*0370*/  @!P0 R2UR UR5, R17 ;  /* 0x00000000110582ca */ /* 0x000fe200000e0000 */
[-C--:B-----5:R-:W-:Y:S02]  /*0380*/  @!P0 IMAD R0, R19, R12.reuse, RZ ;  /* 0x0000000c13008224 */ /* 0x0a0fe400078e02ff */
[----:B------:R-:W-:-:S04]  /*0390*/  @!P0 IMAD.WIDE.U32 R4, R21, R12, R4 ;  /* 0x0000000c15048225 */ /* 0x000fc800078e0004 */
[----:B------:R-:W-:Y:S01]  /*03a0*/  @!P0 IMAD R13, R21, R13, R0 ;  /* 0x0000000d150d8224 */ /* 0x000fe200078e0200 */
[----:B0-----:R-:W-:-:S03]  /*03b0*/  @!P0 IADD3 R10, P1, PT, R4, R10, RZ ;  /* 0x0000000a040a8210 */ /* 0x001fc60007f3e0ff */
[----:B------:R-:W-:Y:S02]  /*03c0*/  @!P0 IMAD.IADD R0, R5, 0x1, R13 ;  /* 0x0000000105008824 */ /* 0x000fe400078e020d */
[----:B------:R-:W0:Y:S03]  /*03d0*/  @!P0 LDC R5, c[0x0][0x39c] ;  /* 0x0000e700ff058b82 */ /* 0x000e260000000800 */
[----:B------:R-:W-:Y:S02]  /*03e0*/  @!P0 IADD3.X R11, PT, PT, R0, R11, RZ, P1, !PT ;  /* 0x0000000b000b8210 */ /* 0x000fe40000ffe4ff */
[----:B----4-:R-:W-:-:S03]  /*03f0*/  @!P0 LEA R2, P1, R4, R2, 0x2 ;  /* 0x0000000204028211 */ /* 0x010fc600078210ff */
[----:B------:R-:W4:Y:S01]  /*0400*/  @!P0 LDG.E.U8 R10, desc[UR6][R10.64] ;  /* 0x000000060a0a8981 */ /* 0x000f22000c1e1100 */
[----:B------:R-:W-:-:S05]  /*0410*/  @!P0 LEA.HI.X R3, R4, R3, R0, 0x2, P1 ;  /* 0x0000000304038211 */ /* 0x000fca00008f1400 */
[----:B------:R-:W0:Y:S01]  /*0420*/  @!P0 LDG.E R2, desc[UR4][R2.64] ;  /* 0x0000000402028981 */ /* 0x000e22000c1e1900 */
[----:B------:R-:W-:Y:S01]  /*0430*/  BSSY.RECONVERGENT B1, `(.L_x_33163) ;  /* 0x000001c000017945 */ /* 0x000fe20003800200 */
[----:B------:R-:W-:Y:S01]  /*0440*/  IMAD.MOV.U32 R13, RZ, RZ, -0x800000 ;  /* 0xff800000ff0d7424 */ /* 0x000fe200078e00ff */
[----:B------:R-:W-:Y:S01]  /*0450*/  MOV R0, 0xff800000 ;  /* 0xff80000000007802 */ /* 0x000fe20000000f00 */
[----:B------:R-:W-:Y:S02]  /*0460*/  IMAD.MOV.U32 R23, RZ, RZ, -0x800000 ;  /* 0xff800000ff177424 */ /* 0x000fe400078e00ff */
[----:B------:R-:W-:Y:S01]  /*0470*/  IMAD.MOV.U32 R22, RZ, RZ, -0x800000 ;  /* 0xff800000ff167424 */ /* 0x000fe200078e00ff */
[----:B----4-:R-:W-:Y:S01]  /*0480*/  ISETP.NE.OR P1, PT, R10, RZ, P0 ;  /* 0x000000ff0a00720c */ /* 0x010fe20000725670 */
[----:B0-----:R-:W-:-:S12]  /*0490*/  @!P0 FMUL R12, R2, R5 ;  /* 0x00000005020c8220 */ /* 0x001fd80000400000 */
[----:B------:R-:W0:Y:S01]  /*04a0*/  @!P1 LDC R12, c[0x0][0x398] ;  /* 0x0000e600ff0c9b82 */ /* 0x000e220000000800 */
[----:B------:R-:W-:Y:S05]  /*04b0*/  @P0 BRA `(.L_x_33164) ;  /* 0x00000000004c0947 */ /* 0x000fea0003800000 */
[----:B------:R-:W-:Y:S01]  /*04c0*/  IMAD R0, R19, UR48, RZ ;  /* 0x0000003013007c24 */ /* 0x000fe2000f8e02ff */
[C---:B------:R-:W-:Y:S01]  /*04d0*/  R2UR UR6, R16.reuse ;  /* 0x00000000100672ca */ /* 0x040fe200000e0000 */
[----:B--2---:R-:W-:Y:S01]  /*04e0*/  IMAD.WIDE.U32 R2, R21, UR48, R8 ;  /* 0x0000003015027c25 */ /* 0x004fe2000f8e0008 */
[----:B------:R-:W-:Y:S02]  /*04f0*/  R2UR UR7, R17 ;  /* 0x00000000110772ca */ /* 0x000fe400000e0000 */
[----:B------:R-:W-:Y:S01]  /*0500*/  R2UR UR4, R16 ;  /* 0x00000000100472ca */ /* 0x000fe200000e0000 */
[----:B------:R-:W-:Y:S01]  /*0510*/  IMAD R5, R21, UR49, R0 ;  /* 0x0000003115057c24 */ /* 0x000fe2000f8e0200 */
[----:B------:R-:W-:Y:S02]  /*0520*/  IADD3 R0, P1, PT, R20, R2, RZ ;  /* 0x0000000214007210 */ /* 0x000fe40007f3e0ff */
[----:B------:R-:W-:-:S03]  /*0530*/  R2UR UR5, R17 ;  /* 0x00000000110572ca */ /* 0x000fc600000e0000 */
[----:B------:R-:W-:Y:S01]  /*0540*/  IMAD.X R3, R5, 0x1, R3, P1 ;  /* 0x0000000105037824 */ /* 0x000fe200008e0603 */
[----:B------:R-:W-:-:S04]  /*0550*/  IADD3 R4, P1, PT, R0, UR42, RZ ;  /* 0x0000002a00047c10 */ /* 0x000fc8000ff3e0ff */
[----:B------:R-:W-:Y:S02]  /*0560*/  IADD3.X R5, PT, PT, R3, UR43, RZ, P1, !PT ;  /* 0x0000002b03057c10 */ /* 0x000fe40008ffe4ff */
[----:B------:R-:W-:-:S03]  /*0570*/  LEA R2, P1, R0, UR40, 0x2 ;  /* 0x0000002800027c11 */ /* 0x000fc6000f8210ff */
[----:B------:R-:W2:Y:S01]  /*0580*/  LDG.E.U8 R4, desc[UR6][R4.64] ;  /* 0x0000000604047981 */ /* 0x000ea2000c1e1100 */
[----:B------:R-:W-:-:S05]  /*0590*/  LEA.HI.X R3, R0, UR41, R3, 0x2, P1 ;  /* 0x0000002900037c11 */ /* 0x000fca00088f1403 */
[----:B------:R-:W4:Y:S01]  /*05a0*/  LDG.E R2, desc[UR4][R2.64] ;  /* 0x0000000402027981 */ /* 0x000f22000c1e1900 */
[----:B--2---:R-:W-:Y:S01]  /*05b0*/  ISETP.NE.AND P1, PT, R4, RZ, PT ;  /* 0x000000ff0400720c */ /* 0x004fe20003f25270 */
[----:B----4-:R-:W-:-:S12]  /*05c0*/  FMUL R22, R2, UR50 ;  /* 0x0000003202167c20 */ /* 0x010fd80008400000 */
[----:B------:R-:W1:Y:S02]  /*05d0*/  @!P1 LDC R22, c[0x0][0x398] ;  /* 0x0000e600ff169b82 */ /* 0x000e640000000800 */
[----:B-1----:R-:W-:-:S07]  /*05e0*/  FMNMX R0, R22, -INF , !PT ;  /* 0xff80000016007809 */ /* 0x002fce0007800000 */
.L_x_33164:
[----:B------:R-:W-:Y:S05]  /*05f0*/  BSYNC.RECONVERGENT B1 ;  /* 0x0000000000017941 */ /* 0x000fea0003800200 */
.L_x_33163:
[----:B------:R-:W-:Y:S01]  /*0600*/  UMOV UR4, 0xffffffff ;  /* 0xffffffff00047882 */ /* 0x000fe20000000000 */
[----:B0-----:R-:W-:Y:S02]  /*0610*/  @!P0 FMNMX R13, R12, -INF , !PT ;  /* 0xff8000000c0d8809 */ /* 0x001fe40007800000 */
[----:B------:R-:W-:Y:S01]  /*0620*/  @!P0 MOV R23, R12 ;  /* 0x0000000c00178202 */ /* 0x000fe20000000f00 */
        /* <DEDUP_REMOVED lines=60> */
[----:B------:R1:W4:Y:S02]  /*09f0*/  SHFL.BFLY PT, R14, R2, 0x1, 0x1f ;  /* 0x0c201f00020e7f89 */ /* 0x00032400000e0000 */
[----:B01----:R-:W-:-:S07]  /*0a00*/  FADD R3, R5, R22 ;  /* 0x0000001605037221 */ /* 0x003fce0000000000 */
.L_x_33196:
[----:B------:R-:W0:Y:S01]  /*0a10*/  MUFU.RCP R10, R3 ;  /* 0x00000003000a7308 */ /* 0x000e220000001000 */
[----:B------:R-:W-:Y:S07]  /*0a20*/  BSSY.RECONVERGENT B1, `(.L_x_33166) ;  /* 0x000000c000017945 */ /* 0x000fee0003800200 */
[----:B------:R-:W1:Y:S01]  /*0a30*/  FCHK P1, R4, R3 ;  /* 0x0000000304007302 */ /* 0x000e620000020000 */
[----:B0-----:R-:W-:-:S04]  /*0a40*/  FFMA R5, -R3, R10, 1 ;  /* 0x3f80000003057423 */ /* 0x001fc8000000010a */
[----:B------:R-:W-:Y:S01]  /*0a50*/  FFMA R11, R10, R5, R10 ;  /* 0x000000050a0b7223 */ /* 0x000fe2000000000a */
[----:B----4-:R-:W-:-:S03]  /*0a60*/  FADD R5, R2, R14 ;  /* 0x0000000e02057221 */ /* 0x010fc60000000000 */
[----:B------:R-:W-:-:S04]  /*0a70*/  FFMA R10, R4, R11, RZ ;  /* 0x0000000b040a7223 */ /* 0x000fc800000000ff */
[----:B------:R-:W-:-:S04]  /*0a80*/  FFMA R12, -R3, R10, R4 ;  /* 0x0000000a030c7223 */ /* 0x000fc80000000104 */
[----:B------:R-:W-:Y:S01]  /*0a90*/  FFMA R13, R11, R12, R10 ;  /* 0x0000000c0b0d7223 */ /* 0x000fe2000000000a */
[----:B-1----:R-:W-:Y:S06]  /*0aa0*/  @!P1 BRA `(.L_x_33167) ;  /* 0x00000000000c9947 */ /* 0x002fec0003800000 */
[----:B------:R-:W-:-:S07]  /*0ab0*/  MOV R10, 0xad0 ;  /* 0x00000ad0000a7802 */ /* 0x000fce0000000f00 */
[----:B--23--:R-:W-:Y:S05]  /*0ac0*/  CALL.REL.NOINC `($__internal_542_$__cuda_sm3x_div_rn_noftz_f32_slowpath) ;  /* 0x0000000c00487944 */ /* 0x00cfea0003c00000 */
[----:B------:R-:W-:-:S07]  /*0ad0*/  IMAD.MOV.U32 R13, RZ, RZ, R2 ;  /* 0x000000ffff0d7224 */ /* 0x000fce00078e0002 */
.L_x_33167:
[----:B------:R-:W-:Y:S05]  /*0ae0*/  BSYNC.RECONVERGENT B1 ;  /* 0x0000000000017941 */ /* 0x000fea0003800200 */
.L_x_33166:
[----:B------:R-:W0:Y:S01]  /*0af0*/  MUFU.RCP R2, R5 ;  /* 0x0000000500027308 */ /* 0x000e220000001000 */
[----:B------:R-:W-:Y:S01]  /*0b00*/  ISETP.GE.U32.AND P1, PT, R20, UR44, PT ;  /* 0x0000002c14007c0c */ /* 0x000fe2000bf26070 */
[----:B------:R-:W-:Y:S03]  /*0b10*/  BSSY.RECONVERGENT B1, `(.L_x_33168) ;  /* 0x0000013000017945 */ /* 0x000fe60003800200 */
[----:B------:R-:W-:-:S03]  /*0b20*/  ISETP.GE.AND.EX P1, PT, RZ, UR45, PT, P1 ;  /* 0x0000002dff007c0c */ /* 0x000fc6000bf26310 */
[----:B------:R1:W4:Y:S01]  /*0b30*/  FCHK P2, R0, R5 ;  /* 0x0000000500007302 */ /* 0x0003220000040000 */
[----:B0-----:R-:W-:-:S04]  /*0b40*/  FFMA R3, -R5, R2, 1 ;  /* 0x3f80000005037423 */ /* 0x001fc80000000102 */
[----:B------:R-:W-:-:S04]  /*0b50*/  FFMA R15, R2, R3, R2 ;  /* 0x00000003020f7223 */ /* 0x000fc80000000002 */
[----:B------:R-:W-:-:S04]  /*0b60*/  FFMA R4, R0, R15, RZ ;  /* 0x0000000f00047223 */ /* 0x000fc800000000ff */
[----:B------:R-:W-:Y:S01]  /*0b70*/  FFMA R12, -R5, R4, R0 ;  /* 0x00000004050c7223 */ /* 0x000fe20000000100 */
[----:B-1--4-:R-:W-:Y:S06]  /*0b80*/  @P0 BRA `(.L_x_33169) ;  /* 0x00000000002c0947 */ /* 0x012fec0003800000 */
        /* <DEDUP_REMOVED lines=11> */
.L_x_33169:
[----:B------:R-:W-:Y:S05]  /*0c40*/  BSYNC.RECONVERGENT B1 ;  /* 0x0000000000017941 */ /* 0x000fea0003800200 */
.L_x_33168:
[----:B------:R-:W-:Y:S01]  /*0c50*/  BSSY.RECONVERGENT B1, `(.L_x_33170) ;  /* 0x0000008000017945 */ /* 0x000fe20003800200 */
[----:B------:R-:W-:-:S03]  /*0c60*/  FFMA R15, R15, R12, R4 ;  /* 0x0000000c0f0f7223 */ /* 0x000fc60000000004 */
[----:B------:R-:W-:Y:S05]  /*0c70*/  @!P2 BRA `(.L_x_33171) ;  /* 0x000000000014a947 */ /* 0x000fea0003800000 */
[----:B------:R-:W-:Y:S01]  /*0c80*/  MOV R4, R0 ;  /* 0x0000000000047202 */ /* 0x000fe20000000f00 */
[----:B------:R-:W-:Y:S01]  /*0c90*/  IMAD.MOV.U32 R3, RZ, RZ, R5 ;  /* 0x000000ffff037224 */ /* 0x000fe200078e0005 */
[----:B0-----:R-:W-:-:S07]  /*0ca0*/  MOV R10, 0xcc0 ;  /* 0x00000cc0000a7802 */ /* 0x001fce0000000f00 */
[----:B--23--:R-:W-:Y:S05]  /*0cb0*/  CALL.REL.NOINC `($__internal_542_$__cuda_sm3x_div_rn_noftz_f32_slowpath) ;  /* 0x0000000800cc7944 */ /* 0x00cfea0003c00000 */
[----:B------:R-:W-:-:S07]  /*0cc0*/  IMAD.MOV.U32 R15, RZ, RZ, R2 ;  /* 0x000000ffff0f7224 */ /* 0x000fce00078e0002 */
.L_x_33171:
[----:B------:R-:W-:Y:S05]  /*0cd0*/  BSYNC.RECONVERGENT B1 ;  /* 0x0000000000017941 */ /* 0x000fea0003800200 */
.L_x_33170:
[----:B------:R-:W-:Y:S04]  /*0ce0*/  BSSY.RECONVERGENT B1, `(.L_x_33172) ;  /* 0x000000c000017945 */ /* 0x000fe80003800200 */
[----:B------:R-:W-:Y:S05]  /*0cf0*/  @P1 BRA `(.L_x_33173) ;  /* 0x0000000000281947 */ /* 0x000fea0003800000 */
[----:B------:R-:W-:Y:S01]  /*0d00*/  IMAD R0, R19, UR38, RZ ;  /* 0x0000002613007c24 */ /* 0x000fe2000f8e02ff */
[----:B------:R-:W-:Y:S01]  /*0d10*/  R2UR UR4, R16 ;  /* 0x00000000100472ca */ /* 0x000fe200000e0000 */
[----:B---3--:R-:W-:Y:S01]  /*0d20*/  IMAD.WIDE.U32 R2, R21, UR38, R6 ;  /* 0x0000002615027c25 */ /* 0x008fe2000f8e0006 */
[----:B------:R-:W-:-:S03]  /*0d30*/  R2UR UR5, R17 ;  /* 0x00000000110572ca */ /* 0x000fc600000e0000 */
[----:B------:R-:W-:Y:S01]  /*0d40*/  IMAD R5, R21, UR39, R0 ;  /* 0x0000002715057c24 */ /* 0x000fe2000f8e0200 */
[----:B------:R-:W-:-:S04]  /*0d50*/  IADD3 R0, P0, PT, R20, R2, RZ ;  /* 0x0000000214007210 */ /* 0x000fc80007f1e0ff */
[----:B------:R-:W-:Y:S02]  /*0d60*/  IADD3.X R3, PT, PT, R5, R3, RZ, P0, !PT ;  /* 0x0000000305037210 */ /* 0x000fe400007fe4ff */
[----:B------:R-:W-:-:S04]  /*0d70*/  LEA R2, P0, R0, UR36, 0x2 ;  /* 0x0000002400027c11 */ /* 0x000fc8000f8010ff */
[----:B------:R-:W-:-:S05]  /*0d80*/  LEA.HI.X R3, R0, UR37, R3, 0x2, P0 ;  /* 0x0000002500037c11 */ /* 0x000fca00080f1403 */
[----:B------:R1:W-:Y:S04]  /*0d90*/  STG.E desc[UR4][R2.64], R15 ;  /* 0x0000000f02007986 */ /* 0x0003e8000c101904 */
.L_x_33173:
[----:B------:R-:W-:Y:S05]  /*0da0*/  BSYNC.RECONVERGENT B1 ;  /* 0x0000000000017941 */ /* 0x000fea0003800200 */
.L_x_33172:
[----:B------:R-:W-:-:S04]  /*0db0*/  IADD3 R21, P0, PT, R18, R21, RZ ;  /* 0x0000001512157210 */ /* 0x000fc80007f1e0ff */
[----:B------:R-:W-:Y:S02]  /*0dc0*/  LEA.HI.X.SX32 R19, R18, R19, 0x1, P0 ;  /* 0x0000001312137211 */ /* 0x000fe400000f0eff */
[----:B------:R-:W-:-:S04]  /*0dd0*/  ISETP.GE.U32.AND P0, PT, R21, UR46, PT ;  /* 0x0000002e15007c0c */ /* 0x000fc8000bf06070 */
[----:B------:R-:W-:-:S13]  /*0de0*/  ISETP.GE.AND.EX P0, PT, R19, UR47, PT, P0 ;  /* 0x0000002f13007c0c */ /* 0x000fda000bf06300 */
[----:B------:R-:W-:Y:S05]  /*0df0*/  @!P0 BRA `(.L_x_33174) ;  /* 0xfffffff400348947 */ /* 0x000fea000383ffff */
[----:B------:R-:W-:Y:S05]  /*0e00*/  BSYNC B0 ;  /* 0x0000000000007941 */ /* 0x000fea0003800000 */
.L_x_33162:
[----:B------:R-:W-:Y:S05]  /*0e10*/  EXIT ;  /* 0x000000000000794d */ /* 0x000fea0003800000 */
.L_x_33165:
[----:B------:R-:W-:Y:S01]  /*0e20*/  BSSY B1, `(.L_x_33175) ;  /* 0x0000007000017945 */ /* 0x000fe20003800000 */
[----:B------:R-:W-:Y:S01]  /*0e30*/  IMAD.MOV.U32 R12, RZ, RZ, 0x10 ;  /* 0x00000010ff0c7424 */ /* 0x000fe200078e00ff */
[----:B------:R-:W-:Y:S01]  /*0e40*/  MOV R15, 0xffffffff ;  /* 0xffffffff000f7802 */ /* 0x000fe20000000f00 */
[----:B------:R-:W-:-:S07]  /*0e50*/  IMAD.MOV.U32 R11, RZ, RZ, 0x1f ;  /* 0x0000001fff0b7424 */ /* 0x000fce00078e00ff */
[----:B--23--:R-:W-:Y:S05]  /*0e60*/  WARPSYNC.COLLECTIVE R15, `(.L_x_33176) ;  /* 0x000000000f087348 */ /* 0x00cfea0003c00000 */
[----:B------:R0:W1:Y:S02]  /*0e70*/  SHFL.BFLY P6, R14, R13, R12, R11 ;  /* 0x0c00000c0d0e7389 */ /* 0x00006400000c000b */
[----:B0123--:R-:W-:Y:S05]  /*0e80*/  ENDCOLLECTIVE ;  /* 0x000000000000791b */ /* 0x00ffea0003800000 */
.L_x_33176:
[----:B------:R-:W-:Y:S05]  /*0e90*/  BSYNC B1 ;  /* 0x0000000000017941 */ /* 0x000fea0003800000 */
.L_x_33175:
[----:B------:R-:W-:Y:S01]  /*0ea0*/  FMNMX R13, R14, R13, !PT ;  /* 0x0000000d0e0d7209 */ /* 0x000fe20007800000 */
[----:B------:R-:W-:Y:S01]  /*0eb0*/  IMAD.MOV.U32 R12, RZ, RZ, 0x8 ;  /* 0x00000008ff0c7424 */ /* 0x000fe200078e00ff */
[----:B------:R-:W-:Y:S01]  /*0ec0*/  MOV R15, 0xffffffff ;  /* 0xffffffff000f7802 */ /* 0x000fe20000000f00 */
[----:B------:R-:W-:-:S07]  /*0ed0*/  IMAD.MOV.U32 R11, RZ, RZ, 0x1f ;  /* 0x0000001fff0b7424 */ /* 0x000fce00078e00ff */
[----:B------:R-:W-:Y:S05]  /*0ee0*/  WARPSYNC.COLLECTIVE R15, `(.L_x_33177) ;  /* 0x000000000f087348 */ /* 0x000fea0003c00000 */
[----:B------:R0:W1:Y:S02]  /*0ef0*/  SHFL.BFLY P6, R14, R13, R12, R11 ;  /* 0x0c00000c0d0e7389 */ /* 0x00006400000c000b */
[----:B01----:R-:W-:Y:S05]  /*0f00*/  ENDCOLLECTIVE ;  /* 0x000000000000791b */ /* 0x003fea0003800000 */
.L_x_33177:
[----:B------:R-:W-:Y:S01]  /*0f10*/  IMAD.MOV.U32 R12, RZ, RZ, 0x4 ;  /* 0x00000004ff0c7424 */ /* 0x000fe200078e00ff */
[----:B------:R-:W-:-:S05]  /*0f20*/  FMNMX R5, R13, R14, !PT ;  /* 0x0000000e0d057209 */ /* 0x000fca0007800000 */
[----:B------:R-:W-:-:S07]  /*0f30*/  IMAD.MOV.U32 R13, RZ, RZ, R5 ;  /* 0x000000ffff0d7224 */ /* 0x000fce00078e0005 */
[----:B------:R-:W-:Y:S05]  /*0f40*/  WARPSYNC.COLLECTIVE R15, `(.L_x_33178) ;  /* 0x000000000f087348 */ /* 0x000fea0003c00000 */
[----:B------:R0:W1:Y:S02]  /*0f50*/  SHFL.BFLY P6, R14, R13, R12, R11 ;  /* 0x0c00000c0d0e7389 */ /* 0x00006400000c000b */
[----:B01----:R-:W-:Y:S05]  /*0f60*/  ENDCOLLECTIVE ;  /* 0x000000000000791b */ /* 0x003fea0003800000 */
.L_x_33178:
[----:B------:R-:W-:Y:S01]  /*0f70*/  IMAD.MOV.U32 R12, RZ, RZ, 0x2 ;  /* 0x00000002ff0c7424 */ /* 0x000fe200078e00ff */
[----:B------:R-:W-:Y:S01]  /*0f80*/  FMNMX R24, R5, R14, !PT ;  /* 0x0000000e05187209 */ /* 0x000fe20007800000 */
[----:B------:R-:W-:-:S03]  /*0f90*/  IMAD.MOV.U32 R5, RZ, RZ, 0x437c0000 ;  /* 0x437c0000ff057424 */ /* 0x000fc600078e00ff */
[----:B------:R-:W-:-:S07]  /*0fa0*/  MOV R13, R24 ;  /* 0x00000018000d7202 */ /* 0x000fce0000000f00 */
[----:B------:R-:W-:Y:S05]  /*0fb0*/  WARPSYNC.COLLECTIVE R15, `(.L_x_33179) ;  /* 0x000000000f087348 */ /* 0x000fea0003c00000 */
[----:B------:R0:W1:Y:S02]  /*0fc0*/  SHFL.BFLY P6, R14, R13, R12, R11 ;  /* 0x0c00000c0d0e7389 */ /* 0x00006400000c000b */
[----:B01----:R-:W-:Y:S05]  /*0fd0*/  ENDCOLLECTIVE ;  /* 0x000000000000791b */ /* 0x003fea0003800000 */
.L_x_33179:
[----:B------:R-:W-:Y:S01]  /*0fe0*/  HFMA2 R12, -RZ, RZ, 0, 5.9604644775390625e-08 ;  /* 0x00000001ff0c7431 */ /* 0x000fe200000001ff */
[----:B------:R-:W-:-:S05]  /*0ff0*/  FMNMX R25, R24, R14, !PT ;  /* 0x0000000e18197209 */ /* 0x000fca0007800000 */
[----:B------:R-:W-:-:S07]  /*1000*/  IMAD.MOV.U32 R13, RZ, RZ, R25 ;  /* 0x000000ffff0d7224 */ /* 0x000fce00078e0019 */
[----:B------:R-:W-:Y:S05]  /*1010*/  WARPSYNC.COLLECTIVE R15, `(.L_x_33180) ;  /* 0x000000000f087348 */ /* 0x000fea0003c00000 */
[----:B------:R0:W1:Y:S02]  /*1020*/  SHFL.BFLY P6, R14, R13, R12, R11 ;  /* 0x0c00000c0d0e7389 */ /* 0x00006400000c000b */
[----:B01----:R-:W-:Y:S05]  /*1030*/  ENDCOLLECTIVE ;  /* 0x000000000000791b */ /* 0x003fea0003800000 */
.L_x_33180:
[----:B------:R-:W-:Y:S01]  /*1040*/  IMAD.MOV.U32 R13, RZ, RZ, R0 ;  /* 0x000000ffff0d7224 */ /* 0x000fe200078e0000 */
[----:B------:R-:W-:Y:S01]  /*1050*/  MOV R12, 0x10 ;  /* 0x00000010000c7802 */ /* 0x000fe20000000f00 */
[----:B------:R-:W-:-:S07]  /*1060*/  IMAD.MOV.U32 R26, RZ, RZ, R14 ;  /* 0x000000ffff1a7224 */ /* 0x000fce00078e000e */
[----:B------:R-:W-:Y:S05]  /*1070*/  WARPSYNC.COLLECTIVE R15, `(.L_x_33181) ;  /* 0x000000000f087348 */ /* 0x000fea0003c00000 */
[----:B------:R0:W1:Y:S02]  /*1080*/  SHFL.BFLY P6, R14, R13, R12, R11 ;  /* 0x0c00000c0d0e7389 */ /* 0x00006400000c000b */
[----:B01----:R-:W-:Y:S05]  /*1090*/  ENDCOLLECTIVE ;  /* 0x000000000000791b */ /* 0x003fea0003800000 */
.L_x_33181:
[----:B------:R-:W-:-:S05]  /*10a0*/  FMNMX R26, R25, R26, !PT ;  /* 0x0000001a191a7209 */ /* 0x000fca0007800000 */
[----:B------:R-:W-:Y:S01]  /*10b0*/  FADD R23, -R26, R23 ;  /* 0x000000171a177221 */ /* 0x000fe20000000100 */
[----:B------:R-:W-:Y:S02]  /*10c0*/  HFMA2 R12, -RZ, RZ, 0, 4.76837158203125e-07 ;  /* 0x00000008ff0c7431 */ /* 0x000fe400000001ff */
[----:B------:R-:W-:-:S05]  /*10d0*/  IMAD.MOV.U32 R3, RZ, RZ, R14 ;  /* 0x000000ffff037224 */ /* 0x000fca00078e000e */
[----:B------:R-:W-:Y:S01]  /*10e0*/  FMNMX R3, R3, R0, !PT ;  /* 0x0000000003037209 */ /* 0x000fe20007800000 */
[----:B------:R-:W-:-:S04]  /*10f0*/  HFMA2 R0, -RZ, RZ, 0.96630859375, -0.0022525787353515625 ;  /* 0x3bbb989dff007431 */ /* 0x000fc800000001ff */
[----:B------:R-:W-:-:S07]  /*1100*/  IMAD.MOV.U32 R13, RZ, RZ, R3 ;  /* 0x000000ffff0d7224 */ /* 0x000fce00078e0003 */
[----:B------:R-:W-:Y:S05]  /*1110*/  WARPSYNC.COLLECTIVE R15, `(.L_x_33182) ;  /* 0x000000000f087348 */ /* 0x000fea0003c00000 */
[----:B------:R0:W1:Y:S02]  /*1120*/  SHFL.BFLY P6, R14, R13, R12, R11 ;  /* 0x0c00000c0d0e7389 */ /* 0x00006400000c000b */
[----:B01----:R-:W-:Y:S05]  /*1130*/  ENDCOLLECTIVE ;  /* 0x000000000000791b */ /* 0x003fea0003800000 */
.L_x_33182:
[----:B------:R-:W-:-:S04]  /*1140*/  FFMA.SAT R2, R23, R0, 0.5 ;  /* 0x3f00000017027423 */ /* 0x000fc80000002000 */
[----:B------:R-:W-:Y:S01]  /*1150*/  FFMA.RM R2, R2, R5, 12582913 ;  /* 0x4b40000102027423 */ /* 0x000fe20000004005 */
[----:B------:R-:W-:Y:S01]  /*1160*/  MOV R12, 0x4 ;  /* 0x00000004000c7802 */ /* 0x000fe20000000f00 */
[----:B------:R-:W-:-:S05]  /*1170*/  IMAD.MOV.U32 R4, RZ, RZ, R14 ;  /* 0x000000ffff047224 */ /* 0x000fca00078e000e */
[----:B------:R-:W-:-:S05]  /*1180*/  FMNMX R4, R3, R4, !PT ;  /* 0x0000000403047209 */ /* 0x000fca0007800000 */
[----:B------:R-:W-:-:S07]  /*1190*/  IMAD.MOV.U32 R13, RZ, RZ, R4 ;  /* 0x000000ffff0d7224 */ /* 0x000fce00078e0004 */
[----:B------:R-:W-:Y:S05]  /*11a0*/  WARPSYNC.COLLECTIVE R15, `(.L_x_33183) ;  /* 0x000000000f087348 */ /* 0x000fea0003c00000 */
[----:B------:R0:W1:Y:S02]  /*11b0*/  SHFL.BFLY P6, R14, R13, R12, R11 ;  /* 0x0c00000c0d0e7389 */ /* 0x00006400000c000b */
[----:B01----:R-:W-:Y:S05]  /*11c0*/  ENDCOLLECTIVE ;  /* 0x000000000000791b */ /* 0x003fea0003800000 */
.L_x_33183:
[----:B------:R-:W-:Y:S02]  /*11d0*/  IMAD.MOV.U32 R12, RZ, RZ, 0x2 ;  /* 0x00000002ff0c7424 */ /* 0x000fe400078e00ff */
[----:B------:R-:W-:Y:S02]  /*11e0*/  IMAD.MOV.U32 R27, RZ, RZ, R14 ;  /* 0x000000ffff1b7224 */ /* 0x000fe400078e000e */
[C---:B------:R-:W-:Y:S01]  /*11f0*/  FADD R14, R2.reuse, -12583039 ;  /* 0xcb40007f020e7421 */ /* 0x040fe20000000000 */
[----:B------:R-:W-:Y:S02]  /*1200*/  IMAD.SHL.U32 R2, R2, 0x800000, RZ ;  /* 0x0080000002027824 */ /* 0x000fe400078e00ff */
[----:B------:R-:W-:Y:S01]  /*1210*/  FMNMX R10, R4, R27, !PT ;  /* 0x0000001b040a7209 */ /* 0x000fe20007800000 */
[----:B------:R-:W-:-:S03]  /*1220*/  FFMA R14, R23, 1.4426950216293334961, -R14 ;  /* 0x3fb8aa3b170e7823 */ /* 0x000fc6000000080e */
[----:B------:R-:W-:Y:S01]  /*1230*/  MOV R13, R10 ;  /* 0x0000000a000d7202 */ /* 0x000fe20000000f00 */
[----:B------:R-:W-:-:S07]  /*1240*/  FFMA R24, R23, 1.925963033500011079e-08, R14 ;  /* 0x32a5706017187823 */ /* 0x000fce000000000e */
[----:B------:R-:W-:Y:S05]  /*1250*/  WARPSYNC.COLLECTIVE R15, `(.L_x_33184) ;  /* 0x000000000f087348 */ /* 0x000fea0003c00000 */
[----:B------:R0:W1:Y:S02]  /*1260*/  SHFL.BFLY P6, R14, R13, R12, R11 ;  /* 0x0c00000c0d0e7389 */ /* 0x00006400000c000b */
[----:B01----:R-:W-:Y:S05]  /*1270*/  ENDCOLLECTIVE ;  /* 0x000000000000791b */ /* 0x003fea0003800000 */
.L_x_33184:
[----:B------:R-:W0:Y:S01]  /*1280*/  MUFU.EX2 R3, R24 ;  /* 0x0000001800037308 */ /* 0x000e220000000800 */
[----:B------:R-:W-:Y:S02]  /*1290*/  IMAD.MOV.U32 R12, RZ, RZ, 0x1 ;  /* 0x00000001ff0c7424 */ /* 0x000fe400078e00ff */
[----:B0-----:R-:W-:-:S04]  /*12a0*/  FMUL R4, R2, R3 ;  /* 0x0000000302047220 */ /* 0x001fc80000400000 */
[----:B------:R-:W-:Y:S01]  /*12b0*/  FADD R23, RZ, R4 ;  /* 0x00000004ff177221 */ /* 0x000fe20000000000 */
[----:B------:R-:W-:-:S04]  /*12c0*/  MOV R27, R14 ;  /* 0x0000000e001b7202 */ /* 0x000fc80000000f00 */
[----:B------:R-:W-:-:S04]  /*12d0*/  FMNMX R3, R10, R27, !PT ;  /* 0x0000001b0a037209 */ /* 0x000fc80007800000 */
[----:B------:R-:W-:-:S07]  /*12e0*/  MOV R13, R3 ;  /* 0x00000003000d7202 */ /* 0x000fce0000000f00 */
[----:B------:R-:W-:Y:S05]  /*12f0*/  WARPSYNC.COLLECTIVE R15, `(.L_x_33185) ;  /* 0x000000000f087348 */ /* 0x000fea0003c00000 */
[----:B------:R0:W1:Y:S02]  /*1300*/  SHFL.BFLY P6, R14, R13, R12, R11 ;  /* 0x0c00000c0d0e7389 */ /* 0x00006400000c000b */
[----:B01----:R-:W-:Y:S05]  /*1310*/  ENDCOLLECTIVE ;  /* 0x000000000000791b */ /* 0x003fea0003800000 */
.L_x_33185:
[----:B------:R-:W-:Y:S02]  /*1320*/  HFMA2 R12, -RZ, RZ, 0, 9.5367431640625e-07 ;  /* 0x00000010ff0c7431 */ /* 0x000fe400000001ff */
[----:B------:R-:W-:Y:S01]  /*1330*/  IMAD.MOV.U32 R13, RZ, RZ, R23 ;  /* 0x000000ffff0d7224 */ /* 0x000fe200078e0017 */
[----:B------:R-:W-:-:S07]  /*1340*/  MOV R2, R14 ;  /* 0x0000000e00027202 */ /* 0x000fce0000000f00 */
[----:B------:R-:W-:Y:S05]  /*1350*/  WARPSYNC.COLLECTIVE R15, `(.L_x_33186) ;  /* 0x000000000f087348 */ /* 0x000fea0003c00000 */
[----:B------:R0:W1:Y:S02]  /*1360*/  SHFL.BFLY P6, R14, R13, R12, R11 ;  /* 0x0c00000c0d0e7389 */ /* 0x00006400000c000b */
[----:B01----:R-:W-:Y:S05]  /*1370*/  ENDCOLLECTIVE ;  /* 0x000000000000791b */ /* 0x003fea0003800000 */
.L_x_33186:
[----:B------:R-:W-:Y:S02]  /*1380*/  FMNMX R3, R3, R2, !PT ;  /* 0x0000000203037209 */ /* 0x000fe40007800000 */
[----:B------:R-:W-:Y:S01]  /*1390*/  MOV R12, 0x8 ;  /* 0x00000008000c7802 */ /* 0x000fe20000000f00 */
[----:B------:R-:W-:Y:S02]  /*13a0*/  FADD R24, R23, R14 ;  /* 0x0000000e17187221 */ /* 0x000fe40000000000 */
[----:B------:R-:W-:Y:S02]  /*13b0*/  FADD R23, -R3, R22 ;  /* 0x0000001603177221 */ /* 0x000fe40000000100 */
[----:B------:R-:W-:Y:S02]  /*13c0*/  IMAD.MOV.U32 R13, RZ, RZ, R24 ;  /* 0x000000ffff0d7224 */ /* 0x000fe400078e0018 */
[----:B------:R-:W-:-:S07]  /*13d0*/  FFMA.SAT R0, R23, R0, 0.5 ;  /* 0x3f00000017007423 */ /* 0x000fce0000002000 */
[----:B------:R-:W-:Y:S05]  /*13e0*/  WARPSYNC.COLLECTIVE R15, `(.L_x_33187) ;  /* 0x000000000f087348 */ /* 0x000fea0003c00000 */
[----:B------:R0:W1:Y:S02]  /*13f0*/  SHFL.BFLY P6, R14, R13, R12, R11 ;  /* 0x0c00000c0d0e7389 */ /* 0x00006400000c000b */
[----:B01----:R-:W-:Y:S05]  /*1400*/  ENDCOLLECTIVE ;  /* 0x000000000000791b */ /* 0x003fea0003800000 */
.L_x_33187:
[----:B------:R-:W-:-:S04]  /*1410*/  FFMA.RM R0, R0, R5, 12582913 ;  /* 0x4b40000100007423 */ /* 0x000fc80000004005 */
[C---:B------:R-:W-:Y:S01]  /*1420*/  FADD R2, R0.reuse, -12583039 ;  /* 0xcb40007f00027421 */ /* 0x040fe20000000000 */
[----:B------:R-:W-:-:S03]  /*1430*/  IMAD.SHL.U32 R0, R0, 0x800000, RZ ;  /* 0x0080000000007824 */ /* 0x000fc600078e00ff */
[----:B------:R-:W-:-:S04]  /*1440*/  FFMA R2, R23, 1.4426950216293334961, -R2 ;  /* 0x3fb8aa3b17027823 */ /* 0x000fc80000000802 */
[----:B------:R-:W-:Y:S01]  /*1450*/  FFMA R23, R23, 1.925963033500011079e-08, R2 ;  /* 0x32a5706017177823 */ /* 0x000fe20000000002 */
[----:B------:R-:W-:-:S05]  /*1460*/  HFMA2 R12, -RZ, RZ, 0, 2.384185791015625e-07 ;  /* 0x00000004ff0c7431 */ /* 0x000fca00000001ff */
[----:B------:R-:W0:Y:S01]  /*1470*/  MUFU.EX2 R23, R23 ;  /* 0x0000001700177308 */ /* 0x000e220000000800 */
[----:B------:R-:W-:-:S04]  /*1480*/  FADD R10, R24, R14 ;  /* 0x0000000e180a7221 */ /* 0x000fc80000000000 */
[----:B------:R-:W-:-:S07]  /*1490*/  IMAD.MOV.U32 R13, RZ, RZ, R10 ;  /* 0x000000ffff0d7224 */ /* 0x000fce00078e000a */
[----:B0-----:R-:W-:Y:S05]  /*14a0*/  WARPSYNC.COLLECTIVE R15, `(.L_x_33188) ;  /* 0x000000000f087348 */ /* 0x001fea0003c00000 */
[----:B------:R1:W2:Y:S02]  /*14b0*/  SHFL.BFLY P6, R14, R13, R12, R11 ;  /* 0x0c00000c0d0e7389 */ /* 0x0002a400000c000b */
[----:B012---:R-:W-:Y:S05]  /*14c0*/  ENDCOLLECTIVE ;  /* 0x000000000000791b */ /* 0x007fea0003800000 */
.L_x_33188:
[----:B------:R-:W-:-:S04]  /*14d0*/  FMUL R0, R0, R23 ;  /* 0x0000001700007220 */ /* 0x000fc80000400000 */
[----:B------:R-:W-:Y:S01]  /*14e0*/  FADD R2, RZ, R0 ;  /* 0x00000000ff027221 */ /* 0x000fe20000000000 */
[----:B------:R-:W-:Y:S01]  /*14f0*/  MOV R12, 0x2 ;  /* 0x00000002000c7802 */ /* 0x000fe20000000f00 */
[----:B------:R-:W-:-:S04]  /*1500*/  FADD R3, R10, R14 ;  /* 0x0000000e0a037221 */ /* 0x000fc80000000000 */
[----:B------:R-:W-:-:S07]  /*1510*/  IMAD.MOV.U32 R13, RZ, RZ, R3 ;  /* 0x000000ffff0d7224 */ /* 0x000fce00078e0003 */
[----:B------:R-:W-:Y:S05]  /*1520*/  WARPSYNC.COLLECTIVE R15, `(.L_x_33189) ;  /* 0x000000000f087348 */ /* 0x000fea0003c00000 */
[----:B------:R0:W1:Y:S02]  /*1530*/  SHFL.BFLY P6, R14, R13, R12, R11 ;  /* 0x0c00000c0d0e7389 */ /* 0x00006400000c000b */
[----:B01----:R-:W-:Y:S05]  /*1540*/  ENDCOLLECTIVE ;  /* 0x000000000000791b */ /* 0x003fea0003800000 */
.L_x_33189:
[----:B------:R-:W-:Y:S02]  /*1550*/  IMAD.MOV.U32 R12, RZ, RZ, 0x1 ;  /* 0x00000001ff0c7424 */ /* 0x000fe400078e00ff */
[----:B------:R-:W-:-:S05]  /*1560*/  FADD R5, R3, R14 ;  /* 0x0000000e03057221 */ /* 0x000fca0000000000 */
[----:B------:R-:W-:-:S07]  /*1570*/  MOV R13, R5 ;  /* 0x00000005000d7202 */ /* 0x000fce0000000f00 */
[----:B------:R-:W-:Y:S05]  /*1580*/  WARPSYNC.COLLECTIVE R15, `(.L_x_33190) ;  /* 0x000000000f087348 */ /* 0x000fea0003c00000 */
[----:B------:R0:W1:Y:S02]  /*1590*/  SHFL.BFLY P6, R14, R13, R12, R11 ;  /* 0x0c00000c0d0e7389 */ /* 0x00006400000c000b */
[----:B01----:R-:W-:Y:S05]  /*15a0*/  ENDCOLLECTIVE ;  /* 0x000000000000791b */ /* 0x003fea0003800000 */
.L_x_33190:
[----:B------:R-:W-:Y:S02]  /*15b0*/  HFMA2 R12, -RZ, RZ, 0, 9.5367431640625e-07 ;  /* 0x00000010ff0c7431 */ /* 0x000fe400000001ff */
[----:B------:R-:W-:Y:S01]  /*15c0*/  IMAD.MOV.U32 R13, RZ, RZ, R2 ;  /* 0x000000ffff0d7224 */ /* 0x000fe200078e0002 */
[----:B------:R-:W-:-:S07]  /*15d0*/  MOV R22, R14 ;  /* 0x0000000e00167202 */ /* 0x000fce0000000f00 */
[----:B------:R-:W-:Y:S05]  /*15e0*/  WARPSYNC.COLLECTIVE R15, `(.L_x_33191) ;  /* 0x000000000f087348 */ /* 0x000fea0003c00000 */
[----:B------:R0:W1:Y:S02]  /*15f0*/  SHFL.BFLY P6, R14, R13, R12, R11 ;  /* 0x0c00000c0d0e7389 */ /* 0x00006400000c000b */
[----:B01----:R-:W-:Y:S05]  /*1600*/  ENDCOLLECTIVE ;  /* 0x000000000000791b */ /* 0x003fea0003800000 */
.L_x_33191:
        /* <DEDUP_REMOVED lines=8> */
.L_x_33192:
[----:B------:R-:W-:Y:S01]  /*1690*/  HFMA2 R12, -RZ, RZ, 0, 2.384185791015625e-07 ;  /* 0x00000004ff0c7431 */ /* 0x000fe200000001ff */
[----:B------:R-:W-:-:S05]  /*16a0*/  MOV R26, R14 ;  /* 0x0000000e001a7202 */ /* 0x000fca0000000f00 */
[----:B------:R-:W-:-:S04]  /*16b0*/  FADD R26, R25, R26 ;  /* 0x0000001a191a7221 */ /* 0x000fc80000000000 */
[----:B------:R-:W-:-:S07]  /*16c0*/  IMAD.MOV.U32 R13, RZ, RZ, R26 ;  /* 0x000000ffff0d7224 */ /* 0x000fce00078e001a */
[----:B------:R-:W-:Y:S05]  /*16d0*/  WARPSYNC.COLLECTIVE R15, `(.L_x_33193) ;  /* 0x000000000f087348 */ /* 0x000fea0003c00000 */
[----:B------:R0:W1:Y:S02]  /*16e0*/  SHFL.BFLY P6, R14, R13, R12, R11 ;  /* 0x0c00000c0d0e7389 */ /* 0x00006400000c000b */
[----:B01----:R-:W-:Y:S05]  /*16f0*/  ENDCOLLECTIVE ;  /* 0x000000000000791b */ /* 0x003fea0003800000 */
.L_x_33193:
[----:B------:R-:W-:Y:S02]  /*1700*/  IMAD.MOV.U32 R12, RZ, RZ, 0x2 ;  /* 0x00000002ff0c7424 */ /* 0x000fe400078e00ff */
[----:B------:R-:W-:-:S04]  /*1710*/  IMAD.MOV.U32 R27, RZ, RZ, R14 ;  /* 0x000000ffff1b7224 */ /* 0x000fc800078e000e */
[----:B------:R-:W-:-:S05]  /*1720*/  FADD R27, R26, R27 ;  /* 0x0000001b1a1b7221 */ /* 0x000fca0000000000 */
[----:B------:R-:W-:-:S07]  /*1730*/  MOV R13, R27 ;  /* 0x0000001b000d7202 */ /* 0x000fce0000000f00 */
[----:B------:R-:W-:Y:S05]  /*1740*/  WARPSYNC.COLLECTIVE R15, `(.L_x_33194) ;  /* 0x000000000f087348 */ /* 0x000fea0003c00000 */
[----:B------:R0:W1:Y:S02]  /*1750*/  SHFL.BFLY P6, R14, R13, R12, R11 ;  /* 0x0c00000c0d0e7389 */ /* 0x00006400000c000b */
[----:B01----:R-:W-:Y:S05]  /*1760*/  ENDCOLLECTIVE ;  /* 0x000000000000791b */ /* 0x003fea0003800000 */
.L_x_33194:
[----:B------:R-:W-:Y:S01]  /*1770*/  HFMA2 R12, -RZ, RZ, 0, 5.9604644775390625e-08 ;  /* 0x00000001ff0c7431 */ /* 0x000fe200000001ff */
[----:B------:R-:W-:-:S05]  /*1780*/  MOV R2, R14 ;  /* 0x0000000e00027202 */ /* 0x000fca0000000f00 */
[----:B------:R-:W-:-:S04]  /*1790*/  FADD R2, R27, R2 ;  /* 0x000000021b027221 */ /* 0x000fc80000000000 */
[----:B------:R-:W-:-:S07]  /*17a0*/  IMAD.MOV.U32 R13, RZ, RZ, R2 ;  /* 0x000000ffff0d7224 */ /* 0x000fce00078e0002 */
[----:B------:R-:W-:Y:S05]  /*17b0*/  WARPSYNC.COLLECTIVE R15, `(.L_x_33195) ;  /* 0x000000000f087348 */ /* 0x000fea0003c00000 */
[----:B------:R0:W1:Y:S02]  /*17c0*/  SHFL.BFLY P6, R14, R13, R12, R11 ;  /* 0x0c00000c0d0e7389 */ /* 0x00006400000c000b */
[----:B01----:R-:W-:Y:S05]  /*17d0*/  ENDCOLLECTIVE ;  /* 0x000000000000791b */ /* 0x003fea0003800000 */
.L_x_33195:
[----:B------:R-:W-:Y:S05]  /*17e0*/  BRA `(.L_x_33196) ;  /* 0xfffffff000887947 */ /* 0x000fea000383ffff */
        .weak           $__internal_542_$__cuda_sm3x_div_rn_noftz_f32_slowpath
        .type           $__internal_542_$__cuda_sm3x_div_rn_noftz_f32_slowpath,@function
        .size           $__internal_542_$__cuda_sm3x_div_rn_noftz_f32_slowpath,(.L_x_37919 - $__internal_542_$__cuda_sm3x_div_rn_noftz_f32_slowpath)
$__internal_542_$__cuda_sm3x_div_rn_noftz_f32_slowpath:
        /* <DEDUP_REMOVED lines=34> */
.L_x_33198:
        /* <DEDUP_REMOVED lines=51> */
.L_x_33205:
[----:B------:R-:W-:-:S04]  /*1d40*/  LOP3.LUT R2, R2, 0x80000000, RZ, 0xc0, !PT ;  /* 0x8000000002027812 */ /* 0x000fc800078ec0ff */
[----:B------:R-:W-:Y:S01]  /*1d50*/  LOP3.LUT R2, R2, 0x7f800000, RZ, 0xfc, !PT ;  /* 0x7f80000002027812 */ /* 0x000fe200078efcff */
[----:B------:R-:W-:Y:S06]  /*1d60*/  BRA `(.L_x_33206) ;  /* 0x0000000000047947 */ /* 0x000fec0003800000 */
.L_x_33204:
[----:B------:R-:W-:-:S07]  /*1d70*/  IMAD R2, R13, 0x800000, R2 ;  /* 0x008000000d027824 */ /* 0x000fce00078e0202 */
.L_x_33206:
[----:B------:R-:W-:Y:S05]  /*1d80*/  BSYNC.RECONVERGENT B3 ;  /* 0x0000000000037941 */ /* 0x000fea0003800200 */
.L_x_33203:
[----:B------:R-:W-:Y:S05]  /*1d90*/  BRA `(.L_x_33207) ;  /* 0x0000000000207947 */ /* 0x000fea0003800000 */
.L_x_33202:
[----:B------:R-:W-:-:S04]  /*1da0*/  LOP3.LUT R2, R3, 0x80000000, R4, 0x48, !PT ;  /* 0x8000000003027812 */ /* 0x000fc800078e4804 */
[----:B------:R-:W-:Y:S01]  /*1db0*/  LOP3.LUT R2, R2, 0x7f800000, RZ, 0xfc, !PT ;  /* 0x7f80000002027812 */ /* 0x000fe200078efcff */
[----:B------:R-:W-:Y:S06]  /*1dc0*/  BRA `(.L_x_33207) ;  /* 0x0000000000147947 */ /* 0x000fec0003800000 */
.L_x_33201:
[----:B------:R-:W-:Y:S01]  /*1dd0*/  LOP3.LUT R2, R3, 0x80000000, R4, 0x48, !PT ;  /* 0x8000000003027812 */ /* 0x000fe200078e4804 */
[----:B------:R-:W-:Y:S06]  /*1de0*/  BRA `(.L_x_33207) ;  /* 0x00000000000c7947 */ /* 0x000fec0003800000 */
.L_x_33200:
[----:B------:R-:W0:Y:S01]  /*1df0*/  MUFU.RSQ R2, -QNAN ;  /* 0xffc0000000027908 */ /* 0x000e220000001400 */
[----:B------:R-:W-:Y:S05]  /*1e00*/  BRA `(.L_x_33207) ;  /* 0x0000000000047947 */ /* 0x000fea0003800000 */
.L_x_33199:
[----:B------:R-:W-:-:S07]  /*1e10*/  FADD.FTZ R2, R4, R3 ;  /* 0x0000000304027221 */ /* 0x000fce0000010000 */
.L_x_33207:
[----:B------:R-:W-:Y:S05]  /*1e20*/  BSYNC.RECONVERGENT B2 ;  /* 0x0000000000027941 */ /* 0x000fea0003800200 */
.L_x_33197:
[----:B------:R-:W-:-:S04]  /*1e30*/  HFMA2 R11, -RZ, RZ, 0, 0 ;  /* 0x00000000ff0b7431 */ /* 0x000fc800000001ff */
[----:B0-----:R-:W-:Y:S05]  /*1e40*/  RET.REL.NODEC R10 `(_Z15SoftmaxWarpImplI24ElementwiseScaleMaskLoadIffbE11DirectStoreIffEfLi1ELi1ELi32ELi2ELb1EL9Algorithm0EEvT_T0_ll) ;  /* 0xffffffe00a6c7950 */ /* 0x001fea0003c3ffff */
.L_x_33208:
        /* <DEDUP_REMOVED lines=11> */
.L_x_37919:


//--------------------- .text._Z15SoftmaxWarpImplI24ElementwiseScaleMaskLoadIffbE11DirectStoreIffEfLi1ELi1ELi32ELi2ELb0EL9Algorithm0EEvT_T0_ll --------------------------
	.section	.text._Z15SoftmaxWarpImplI24ElementwiseScaleMaskLoadIffbE11DirectStoreIffEfLi1ELi1ELi32ELi2ELb0EL9Algorithm0EEvT_T0_ll,"ax",@progbits
	.align	128
        .global         _Z15SoftmaxWarpImplI24ElementwiseScaleMaskLoadIffbE11DirectStoreIffEfLi1ELi1ELi32ELi2ELb0EL9Algorithm0EEvT_T0_ll
        .type           _Z15SoftmaxWarpImplI24ElementwiseScaleMaskLoadIffbE11DirectStoreIffEfLi1ELi1ELi32ELi2ELb0EL9Algorithm0EEvT_T0_ll,@function
        .size           _Z15SoftmaxWarpImplI24ElementwiseScaleMaskLoadIffbE11DirectStoreIffEfLi1ELi1ELi32ELi2ELb0EL9Algorithm0EEvT_T0_ll,(.L_x_37920 - _Z15SoftmaxWarpImplI24ElementwiseScaleMaskLoadIffbE11DirectStoreIffEfLi1ELi1ELi32ELi2ELb0EL9Algorithm0EEvT_T0_ll)
        .other          _Z15SoftmaxWarpImplI24ElementwiseScaleMaskLoadIffbE11DirectStoreIffEfLi1ELi1ELi32ELi2ELb0EL9Algorithm0EEvT_T0_ll,@"STO_CUDA_ENTRY STV_DEFAULT"
_Z15SoftmaxWarpImplI24ElementwiseScaleMaskLoadIffbE11DirectStoreIffEfLi1ELi1ELi32ELi2ELb0EL9Algorithm0EEvT_T0_ll:
.text._Z15SoftmaxWarpImplI24ElementwiseScaleMaskLoadIffbE11DirectStoreIffEfLi1ELi1ELi32ELi2ELb0EL9Algorithm0EEvT_T0_ll:
        /* <DEDUP_REMOVED lines=24> */
.L_x_33209:
[----:B------:R-:W1:Y:S01]  /*0180*/  S2R R0, SR_TID.Y ;  /* 0x0000000000007919 */ /* 0x000e620000002200 */
[----:B------:R-:W1:Y:S01]  /*0190*/  S2UR UR4, SR_CTAID.X ;  /* 0x00000000000479c3 */ /* 0x000e620000002500 */
[----:B------:R-:W2:Y:S07]  /*01a0*/  LDCU.64 UR6, c[0x0][0x3b0] ;  /* 0x00007600ff0677ac */ /* 0x000eae0008000a00 */
[----:B------:R-:W1:Y:S01]  /*01b0*/  LDC R19, c[0x0][0x364] ;  /* 0x0000d900ff137b82 */ /* 0x000e620000000800 */
[----:B------:R-:W3:Y:S01]  /*01c0*/  LDCU UR5, c[0x0][0x370] ;  /* 0x00006e00ff0577ac */ /* 0x000ee20008000800 */
[----:B-1----:R-:W-:-:S02]  /*01d0*/  IMAD R0, R19, UR4, R0 ;  /* 0x0000000413007c24 */ /* 0x002fc4000f8e0200 */
[----:B---3--:R-:W-:Y:S02]  /*01e0*/  IMAD R19, R19, UR5, RZ ;  /* 0x0000000513137c24 */ /* 0x008fe4000f8e02ff */
[----:B------:R-:W-:-:S05]  /*01f0*/  IMAD.SHL.U32 R18, R0, 0x2, RZ ;  /* 0x0000000200127824 */ /* 0x000fca00078e00ff */
[----:B--2---:R-:W-:Y:S02]  /*0200*/  ISETP.GE.U32.AND P0, PT, R18, UR6, PT ;  /* 0x0000000612007c0c */ /* 0x004fe4000bf06070 */
[----:B------:R-:W-:-:S04]  /*0210*/  SHF.R.S32.HI R7, RZ, 0x1f, R18 ;  /* 0x0000001fff077819 */ /* 0x000fc80000011412 */
[----:B------:R-:W-:-:S13]  /*0220*/  ISETP.GE.AND.EX P0, PT, R7, UR7, PT, P0 ;  /* 0x0000000707007c0c */ /* 0x000fda000bf06300 */
[----:B------:R-:W-:Y:S05]  /*0230*/  @P0 EXIT ;  /* 0x000000000000094d */ /* 0x000fea0003800000 */
[----:B------:R-:W1:Y:S01]  /*0240*/  S2R R20, SR_TID.X ;  /* 0x0000000000147919 */ /* 0x000e620000002100 */
[----:B------:R-:W2:Y:S01]  /*0250*/  LDC.64 R8, c[0x0][0x358] ;  /* 0x0000d600ff087b82 */ /* 0x000ea20000000a00 */
[----:B------:R-:W-:-:S07]  /*0260*/  IMAD.SHL.U32 R19, R19, 0x2, RZ ;  /* 0x0000000213137824 */ /* 0x000fce00078e00ff */
[----:B------:R-:W3:Y:S02]  /*0270*/  LDC.64 R16, c[0x0][0x3a8] ;  /* 0x0000ea00ff107b82 */ /* 0x000ee40000000a00 */
.L_x_33215:
[----:B----4-:R-:W4:Y:S01]  /*0280*/  LDC.64 R4, c[0x0][0x390] ;  /* 0x0000e400ff047b82 */ /* 0x010f220000000a00 */
[----:B------:R-:W-:Y:S02]  /*0290*/  MOV R21, RZ ;  /* 0x000000ff00157202 */ /* 0x000fe40000000f00 */
[C---:B--2---:R-:W-:Y:S02]  /*02a0*/  R2UR UR8, R8.reuse ;  /* 0x00000000080872ca */ /* 0x044fe400000e0000 */
[C---:B------:R-:W-:Y:S02]  /*02b0*/  R2UR UR9, R9.reuse ;  /* 0x00000000090972ca */ /* 0x040fe400000e0000 */
[C---:B------:R-:W-:Y:S02]  /*02c0*/  R2UR UR4, R8.reuse ;  /* 0x00000000080472ca */ /* 0x040fe400000e0000 */
[----:B------:R-:W-:Y:S02]  /*02d0*/  R2UR UR5, R9 ;  /* 0x00000000090572ca */ /* 0x000fe400000e0000 */
[----:B------:R-:W-:-:S02]  /*02e0*/  R2UR UR6, R8 ;  /* 0x00000000080672ca */ /* 0x000fc400000e0000 */
[----:B------:R-:W-:Y:S01]  /*02f0*/  R2UR UR7, R9 ;  /* 0x00000000090772ca */ /* 0x000fe200000e0000 */
[-C--:B----4-:R-:W-:Y:S02]  /*0300*/  IMAD R0, R7, R4.reuse, RZ ;  /* 0x0000000407007224 */ /* 0x090fe400078e02ff */
[----:B-1----:R-:W-:-:S04]  /*0310*/  IMAD.WIDE.U32 R10, R18, R4, R20 ;  /* 0x00000004120a7225 */ /* 0x002fc800078e0014 */
[----:B------:R-:W-:Y:S01]  /*0320*/  IMAD R3, R18, R5, R0 ;  /* 0x0000000512037224 */ /* 0x000fe200078e0200 */
[----:B------:R-:W-:-:S03]  /*0330*/  IADD3 R2, P0, PT, R10, UR38, RZ ;  /* 0x000000260a027c10 */ /* 0x000fc6000ff1e0ff */
[----:B------:R-:W-:Y:S01]  /*0340*/  IMAD.IADD R11, R11, 0x1, R3 ;  /* 0x000000010b0b7824 */ /* 0x000fe200078e0203 */
[----:B------:R-:W-:-:S04]  /*0350*/  IADD3 R12, P1, PT, R2, R4, RZ ;  /* 0x00000004020c7210 */ /* 0x000fc80007f3e0ff */
[----:B------:R-:W-:Y:S02]  /*0360*/  IADD3.X R3, PT, PT, R11, UR39, RZ, P0, !PT ;  /* 0x000000270b037c10 */ /* 0x000fe400087fe4ff */
[----:B------:R-:W-:-:S03]  /*0370*/  LEA R14, P0, R10, UR36, 0x2 ;  /* 0x000000240a0e7c11 */ /* 0x000fc6000f8010ff */
[----:B------:R-:W-:Y:S01]  /*0380*/  IMAD.X R13, R3, 0x1, R5, P1 ;  /* 0x00000001030d7824 */ /* 0x000fe200008e0605 */
[----:B------:R-:W-:Y:S01]  /*0390*/  LEA.HI.X R15, R10, UR37, R11, 0x2, P0 ;  /* 0x000000250a0f7c11 */ /* 0x000fe200080f140b */
[----:B------:R-:W2:Y:S04]  /*03a0*/  LDG.E.U8 R2, desc[UR6][R2.64] ;  /* 0x0000000602027981 */ /* 0x000ea8000c1e1100 */
[----:B------:R-:W4:Y:S01]  /*03b0*/  LDG.E.U8 R12, desc[UR8][R12.64] ;  /* 0x000000080c0c7981 */ /* 0x000f22000c1e1100 */
[C---:B------:R-:W-:Y:S01]  /*03c0*/  LEA R22, P0, R4.reuse, R14, 0x2 ;  /* 0x0000000e04167211 */ /* 0x040fe200078010ff */
[----:B------:R-:W1:Y:S02]  /*03d0*/  LDC.64 R10, c[0x0][0x398] ;  /* 0x0000e600ff0a7b82 */ /* 0x000e640000000a00 */
[----:B------:R-:W1:Y:S01]  /*03e0*/  LDG.E R14, desc[UR4][R14.64] ;  /* 0x000000040e0e7981 */ /* 0x000e62000c1e1900 */
[----:B------:R-:W-:-:S05]  /*03f0*/  LEA.HI.X R23, R4, R15, R5, 0x2, P0 ;  /* 0x0000000f04177211 */ /* 0x000fca00000f1405 */
[----:B------:R-:W5:Y:S01]  /*0400*/  LDG.E R22, desc[UR8][R22.64] ;  /* 0x0000000816167981 */ /* 0x000f62000c1e1900 */
[----:B------:R-:W-:Y:S01]  /*0410*/  UMOV UR4, 0xffffffff ;  /* 0xffffffff00047882 */ /* 0x000fe20000000000 */
[----:B----4-:R-:W-:Y:S02]  /*0420*/  ISETP.NE.AND P1, PT, R12, RZ, PT ;  /* 0x000000ff0c00720c */ /* 0x010fe40003f25270 */
[----:B--2---:R-:W-:Y:S01]  /*0430*/  ISETP.NE.AND P0, PT, R2, RZ, PT ;  /* 0x000000ff0200720c */ /* 0x004fe20003f05270 */
[----:B-1----:R-:W-:-:S05]  /*0440*/  FMUL R21, R14, R11 ;  /* 0x0000000b0e157220 */ /* 0x002fca0000400000 */
[----:B------:R-:W-:-:S05]  /*0450*/  FSEL R21, R21, R10, P0 ;  /* 0x0000000a15157208 */ /* 0x000fca0000000000 */
[----:B-----5:R-:W-:Y:S01]  /*0460*/  @P1 FMUL R10, R22, R11 ;  /* 0x0000000b160a1220 */ /* 0x020fe20000400000 */
[----:B------:R-:W-:-:S04]  /*0470*/  FMNMX R13, R21, -INF , !PT ;  /* 0xff800000150d7809 */ /* 0x000fc80007800000 */
[----:B------:R-:W-:Y:S01]  /*0480*/  FMNMX R0, R10, -INF , !PT ;  /* 0xff8000000a007809 */ /* 0x000fe20007800000 */
[----:B------:R-:W-:Y:S06]  /*0490*/  BRA.DIV UR4, `(.L_x_33210) ;  /* 0x0000000604bc7947 */ /* 0x000fec000b800000 */
[----:B------:R-:W1:Y:S01]  /*04a0*/  SHFL.BFLY PT, R14, R13, 0x10, 0x1f ;  /* 0x0e001f000d0e7f89 */ /* 0x000e6200000e0000 */
[----:B------:R-:W-:-:S03]  /*04b0*/  HFMA2 R12, -RZ, RZ, 0.96630859375, -0.0022525787353515625 ;  /* 0x3bbb989dff0c7431 */ /* 0x000fc600000001ff */
[----:B------:R-:W2:Y:S01]  /*04c0*/  SHFL.BFLY PT, R3, R0, 0x10, 0x1f ;  /* 0x0e001f0000037f89 */ /* 0x000ea200000e0000 */
[----:B-1----:R-:W-:Y:S02]  /*04d0*/  FMNMX R13, R13, R14, !PT ;  /* 0x0000000e0d0d7209 */ /* 0x002fe40007800000 */
[----:B--2---:R-:W-:-:S03]  /*04e0*/  FMNMX R5, R0, R3, !PT ;  /* 0x0000000300057209 */ /* 0x004fc60007800000 */
[----:B------:R-:W1:Y:S04]  /*04f0*/  SHFL.BFLY PT, R14, R13, 0x8, 0x1f ;  /* 0x0d001f000d0e7f89 */ /* 0x000e6800000e0000 */
[----:B------:R-:W2:Y:S01]  /*0500*/  SHFL.BFLY PT, R4, R5, 0x8, 0x1f ;  /* 0x0d001f0005047f89 */ /* 0x000ea200000e0000 */
[----:B-1----:R-:W-:Y:S01]  /*0510*/  FMNMX R2, R13, R14, !PT ;  /* 0x0000000e0d027209 */ /* 0x002fe20007800000 */
[----:B------:R-:W-:Y:S01]  /*0520*/  IMAD.MOV.U32 R13, RZ, RZ, 0x437c0000 ;  /* 0x437c0000ff0d7424 */ /* 0x000fe200078e00ff */
[----:B--2---:R-:W-:-:S03]  /*0530*/  FMNMX R24, R5, R4, !PT ;  /* 0x0000000405187209 */ /* 0x004fc60007800000 */
[----:B------:R-:W1:Y:S04]  /*0540*/  SHFL.BFLY PT, R14, R2, 0x4, 0x1f ;  /* 0x0c801f00020e7f89 */ /* 0x000e6800000e0000 */
[----:B------:R-:W2:Y:S01]  /*0550*/  SHFL.BFLY PT, R25, R24, 0x4, 0x1f ;  /* 0x0c801f0018197f89 */ /* 0x000ea200000e0000 */
[----:B-1----:R-:W-:Y:S02]  /*0560*/  FMNMX R3, R2, R14, !PT ;  /* 0x0000000e02037209 */ /* 0x002fe40007800000 */
        /* <DEDUP_REMOVED lines=20> */
[----:B------:R-:W-:-:S04]  /*06b0*/  FFMA R6, R11, 1.4426950216293334961, -R6 ;  /* 0x3fb8aa3b0b067823 */ /* 0x000fc80000000806 */
[----:B------:R-:W-:Y:S01]  /*06c0*/  FFMA R6, R11, 1.925963033500011079e-08, R6 ;  /* 0x32a570600b067823 */ /* 0x000fe20000000006 */
[----:B------:R-:W1:Y:S08]  /*06d0*/  MUFU.EX2 R5, R5 ;  /* 0x0000000500057308 */ /* 0x000e700000000800 */
[----:B------:R-:W2:Y:S01]  /*06e0*/  MUFU.EX2 R3, R6 ;  /* 0x0000000600037308 */ /* 0x000ea20000000800 */
[----:B-1----:R-:W-:Y:S01]  /*06f0*/  FMUL R2, R0, R5 ;  /* 0x0000000500027220 */ /* 0x002fe20000400000 */
[----:B------:R-:W-:-:S03]  /*0700*/  SHF.L.U32 R0, R4, 0x17, RZ ;  /* 0x0000001704007819 */ /* 0x000fc600000006ff */
[----:B------:R-:W-:Y:S02]  /*0710*/  FADD R21, RZ, R2 ;  /* 0x00000002ff157221 */ /* 0x000fe40000000000 */
[----:B--2---:R-:W-:-:S03]  /*0720*/  FMUL R0, R0, R3 ;  /* 0x0000000300007220 */ /* 0x004fc60000400000 */
[----:B------:R-:W1:Y:S01]  /*0730*/  SHFL.BFLY PT, R14, R21, 0x10, 0x1f ;  /* 0x0e001f00150e7f89 */ /* 0x000e6200000e0000 */
[----:B------:R-:W-:-:S05]  /*0740*/  FADD R3, RZ, R0 ;  /* 0x00000000ff037221 */ /* 0x000fca0000000000 */
[----:B------:R-:W2:Y:S01]  /*0750*/  SHFL.BFLY PT, R4, R3, 0x10, 0x1f ;  /* 0x0e001f0003047f89 */ /* 0x000ea200000e0000 */
[----:B-1----:R-:W-:-:S05]  /*0760*/  FADD R22, R21, R14 ;  /* 0x0000000e15167221 */ /* 0x002fca0000000000 */
[----:B------:R-:W1:Y:S01]  /*0770*/  SHFL.BFLY PT, R14, R22, 0x8, 0x1f ;  /* 0x0d001f00160e7f89 */ /* 0x000e6200000e0000 */
[----:B--2---:R-:W-:-:S05]  /*0780*/  FADD R10, R3, R4 ;  /* 0x00000004030a7221 */ /* 0x004fca0000000000 */
        /* <DEDUP_REMOVED lines=12> */
[----:B------:R2:W4:Y:S02]  /*0850*/  SHFL.BFLY PT, R14, R3, 0x1, 0x1f ;  /* 0x0c201f00030e7f89 */ /* 0x00052400000e0000 */
[----:B-12---:R-:W-:-:S07]  /*0860*/  FADD R21, R6, R21 ;  /* 0x0000001506157221 */ /* 0x006fce0000000000 */
.L_x_33237:
[----:B------:R-:W1:Y:S01]  /*0870*/  MUFU.RCP R4, R21 ;  /* 0x0000001500047308 */ /* 0x000e620000001000 */
[----:B------:R-:W-:Y:S01]  /*0880*/  BSSY.RECONVERGENT B0, `(.L_x_33211) ;  /* 0x000000c000007945 */ /* 0x000fe20003800200 */
[----:B----4-:R-:W-:-:S06]  /*0890*/  FADD R11, R3, R14 ;  /* 0x0000000e030b7221 */ /* 0x010fcc0000000000 */
        /* <DEDUP_REMOVED lines=9> */
[----:B0--3--:R-:W-:Y:S05]  /*0930*/  CALL.REL.NOINC `($__internal_543_$__cuda_sm3x_div_rn_noftz_f32_slowpath) ;  /* 0x0000000c00087944 */ /* 0x009fea0003c00000 */
.L_x_33212:
[----:B------:R-:W-:Y:S05]  /*0940*/  BSYNC.RECONVERGENT B0 ;  /* 0x0000000000007941 */ /* 0x000fea0003800200 */
.L_x_33211:
[----:B------:R-:W-:Y:S01]  /*0950*/  IMAD.MOV.U32 R21, RZ, RZ, RZ ;  /* 0x000000ffff157224 */ /* 0x000fe200078e00ff */
[----:B------:R-:W1:Y:S01]  /*0960*/  MUFU.RCP R6, R11 ;  /* 0x0000000b00067308 */ /* 0x000e620000001000 */
        /* <DEDUP_REMOVED lines=9> */
[----:B-1----:R-:W-:-:S03]  /*0a00*/  FFMA R3, -R11, R6, 1 ;  /* 0x3f8000000b037423 */ /* 0x002fc60000000106 */
[----:B------:R-:W1:Y:S01]  /*0a10*/  FCHK P0, R0, R11 ;  /* 0x0000000b00007302 */ /* 0x000e620000000000 */
[----:B------:R-:W-:Y:S01]  /*0a20*/  FFMA R3, R6, R3, R6 ;  /* 0x0000000306037223 */ /* 0x000fe20000000006 */
[----:B------:R2:W-:Y:S03]  /*0a30*/  STG.E desc[UR4][R4.64], R13 ;  /* 0x0000000d04007986 */ /* 0x0005e6000c101904 */
[----:B------:R-:W-:-:S04]  /*0a40*/  FFMA R2, R0, R3, RZ ;  /* 0x0000000300027223 */ /* 0x000fc800000000ff */
[----:B------:R-:W-:-:S04]  /*0a50*/  FFMA R6, -R11, R2, R0 ;  /* 0x000000020b067223 */ /* 0x000fc80000000100 */
[----:B------:R-:W-:Y:S01]  /*0a60*/  FFMA R15, R3, R6, R2 ;  /* 0x00000006030f7223 */ /* 0x000fe20000000002 */
[----:B-12---:R-:W-:Y:S06]  /*0a70*/  @!P0 BRA `(.L_x_33214) ;  /* 0x0000000000148947 */ /* 0x006fec0003800000 */
[----:B------:R-:W-:Y:S01]  /*0a80*/  IMAD.MOV.U32 R2, RZ, RZ, R0 ;  /* 0x000000ffff027224 */ /* 0x000fe200078e0000 */
[----:B------:R-:W-:Y:S01]  /*0a90*/  MOV R6, 0xac0 ;  /* 0x00000ac000067802 */ /* 0x000fe20000000f00 */
[----:B------:R-:W-:-:S07]  /*0aa0*/  IMAD.MOV.U32 R3, RZ, RZ, R11 ;  /* 0x000000ffff037224 */ /* 0x000fce00078e000b */
[----:B0--3--:R-:W-:Y:S05]  /*0ab0*/  CALL.REL.NOINC `($__internal_543_$__cuda_sm3x_div_rn_noftz_f32_slowpath) ;  /* 0x0000000800a87944 */ /* 0x009fea0003c00000 */
[----:B------:R-:W-:-:S07]  /*0ac0*/  MOV R15, R13 ;  /* 0x0000000d000f7202 */ /* 0x000fce0000000f00 */
.L_x_33214:
[----:B------:R-:W-:Y:S05]  /*0ad0*/  BSYNC.RECONVERGENT B0 ;  /* 0x0000000000007941 */ /* 0x000fea0003800200 */
.L_x_33213:
[----:B---3--:R-:W-:Y:S02]  /*0ae0*/  LEA R2, P0, R16, R4, 0x2 ;  /* 0x0000000410027211 */ /* 0x008fe400078010ff */
[----:B------:R-:W-:Y:S02]  /*0af0*/  R2UR UR4, R8 ;  /* 0x00000000080472ca */ /* 0x000fe400000e0000 */
[----:B------:R-:W-:Y:S02]  /*0b00*/  LEA.HI.X R3, R16, R5, R17, 0x2, P0 ;  /* 0x0000000510037211 */ /* 0x000fe400000f1411 */
[----:B------:R-:W-:Y:S02]  /*0b10*/  IADD3 R18, P0, PT, R19, R18, RZ ;  /* 0x0000001213127210 */ /* 0x000fe40007f1e0ff */
[----:B------:R-:W-:Y:S02]  /*0b20*/  R2UR UR5, R9 ;  /* 0x00000000090572ca */ /* 0x000fe400000e0000 */
[----:B------:R-:W-:-:S02]  /*0b30*/  LEA.HI.X.SX32 R7, R19, R7, 0x1, P0 ;  /* 0x0000000713077211 */ /* 0x000fc400000f0eff */
[----:B------:R-:W-:-:S04]  /*0b40*/  ISETP.GE.U32.AND P0, PT, R18, UR44, PT ;  /* 0x0000002c12007c0c */ /* 0x000fc8000bf06070 */
[----:B------:R-:W-:-:S05]  /*0b50*/  ISETP.GE.AND.EX P0, PT, R7, UR45, PT, P0 ;  /* 0x0000002d07007c0c */ /* 0x000fca000bf06300 */
[----:B------:R4:W-:Y:S08]  /*0b60*/  STG.E desc[UR4][R2.64], R15 ;  /* 0x0000000f02007986 */ /* 0x0009f0000c101904 */
[----:B------:R-:W-:Y:S05]  /*0b70*/  @!P0 BRA `(.L_x_33215) ;  /* 0xfffffff400c08947 */ /* 0x000fea000383ffff */
[----:B------:R-:W-:Y:S05]  /*0b80*/  EXIT ;  /* 0x000000000000794d */ /* 0x000fea0003800000 */
.L_x_33210:
[----:B------:R-:W-:Y:S01]  /*0b90*/  BSSY B0, `(.L_x_33216) ;  /* 0x0000007000007945 */ /* 0x000fe20003800000 */
[----:B------:R-:W-:Y:S01]  /*0ba0*/  IMAD.MOV.U32 R12, RZ, RZ, 0x10 ;  /* 0x00000010ff0c7424 */ /* 0x000fe200078e00ff */
[----:B------:R-:W-:Y:S01]  /*0bb0*/  MOV R15, 0xffffffff ;  /* 0xffffffff000f7802 */ /* 0x000fe20000000f00 */
[----:B------:R-:W-:-:S07]  /*0bc0*/  IMAD.MOV.U32 R11, RZ, RZ, 0x1f ;  /* 0x0000001fff0b7424 */ /* 0x000fce00078e00ff */
[----:B0--3--:R-:W-:Y:S05]  /*0bd0*/  WARPSYNC.COLLECTIVE R15, `(.L_x_33217) ;  /* 0x000000000f087348 */ /* 0x009fea0003c00000 */
[----:B------:R1:W2:Y:S02]  /*0be0*/  SHFL.BFLY P6, R14, R13, R12, R11 ;  /* 0x0c00000c0d0e7389 */ /* 0x0002a400000c000b */
[----:B0123--:R-:W-:Y:S05]  /*0bf0*/  ENDCOLLECTIVE ;  /* 0x000000000000791b */ /* 0x00ffea0003800000 */
.L_x_33217:
[----:B------:R-:W-:Y:S05]  /*0c00*/  BSYNC B0 ;  /* 0x0000000000007941 */ /* 0x000fea0003800000 */
.L_x_33216:
[----:B------:R-:W-:Y:S01]  /*0c10*/  FMNMX R13, R13, R14, !PT ;  /* 0x0000000e0d0d7209 */ /* 0x000fe20007800000 */
[----:B------:R-:W-:Y:S01]  /*0c20*/  IMAD.MOV.U32 R12, RZ, RZ, 0x8 ;  /* 0x00000008ff0c7424 */ /* 0x000fe200078e00ff */
[----:B------:R-:W-:Y:S01]  /*0c30*/  MOV R15, 0xffffffff ;  /* 0xffffffff000f7802 */ /* 0x000fe20000000f00 */
[----:B------:R-:W-:-:S07]  /*0c40*/  IMAD.MOV.U32 R11, RZ, RZ, 0x1f ;  /* 0x0000001fff0b7424 */ /* 0x000fce00078e00ff */
[----:B------:R-:W-:Y:S05]  /*0c50*/  WARPSYNC.COLLECTIVE R15, `(.L_x_33218) ;  /* 0x000000000f087348 */ /* 0x000fea0003c00000 */
[----:B------:R0:W1:Y:S02]  /*0c60*/  SHFL.BFLY P6, R14, R13, R12, R11 ;  /* 0x0c00000c0d0e7389 */ /* 0x00006400000c000b */
[----:B01----:R-:W-:Y:S05]  /*0c70*/  ENDCOLLECTIVE ;  /* 0x000000000000791b */ /* 0x003fea0003800000 */
.L_x_33218:
[----:B------:R-:W-:Y:S01]  /*0c80*/  IMAD.MOV.U32 R12, RZ, RZ, 0x4 ;  /* 0x00000004ff0c7424 */ /* 0x000fe200078e00ff */
[----:B------:R-:W-:-:S05]  /*0c90*/  FMNMX R2, R13, R14, !PT ;  /* 0x0000000e0d027209 */ /* 0x000fca0007800000 */
[----:B------:R-:W-:-:S07]  /*0ca0*/  IMAD.MOV.U32 R13, RZ, RZ, R2 ;  /* 0x000000ffff0d7224 */ /* 0x000fce00078e0002 */
[----:B------:R-:W-:Y:S05]  /*0cb0*/  WARPSYNC.COLLECTIVE R15, `(.L_x_33219) ;  /* 0x000000000f087348 */ /* 0x000fea0003c00000 */
[----:B------:R0:W1:Y:S02]  /*0cc0*/  SHFL.BFLY P6, R14, R13, R12, R11 ;  /* 0x0c00000c0d0e7389 */ /* 0x00006400000c000b */
[----:B01----:R-:W-:Y:S05]  /*0cd0*/  ENDCOLLECTIVE ;  /* 0x000000000000791b */ /* 0x003fea0003800000 */
.L_x_33219:
[----:B------:R-:W-:Y:S01]  /*0ce0*/  IMAD.MOV.U32 R12, RZ, RZ, 0x2 ;  /* 0x00000002ff0c7424 */ /* 0x000fe200078e00ff */
[----:B------:R-:W-:-:S04]  /*0cf0*/  FMNMX R3, R2, R14, !PT ;  /* 0x0000000e02037209 */ /* 0x000fc80007800000 */
[----:B------:R-:W-:-:S07]  /*0d00*/  MOV R13, R3 ;  /* 0x00000003000d7202 */ /* 0x000fce0000000f00 */
[----:B------:R-:W-:Y:S05]  /*0d10*/  WARPSYNC.COLLECTIVE R15, `(.L_x_33220) ;  /* 0x000000000f087348 */ /* 0x000fea0003c00000 */
[----:B------:R0:W1:Y:S02]  /*0d20*/  SHFL.BFLY P6, R14, R13, R12, R11 ;  /* 0x0c00000c0d0e7389 */ /* 0x00006400000c000b */
[----:B01----:R-:W-:Y:S05]  /*0d30*/  ENDCOLLECTIVE ;  /* 0x000000000000791b */ /* 0x003fea0003800000 */
.L_x_33220:
[----:B------:R-:W-:Y:S01]  /*0d40*/  HFMA2 R12, -RZ, RZ, 0, 5.9604644775390625e-08 ;  /* 0x00000001ff0c7431 */ /* 0x000fe200000001ff */
[----:B------:R-:W-:-:S05]  /*0d50*/  FMNMX R22, R3, R14, !PT ;  /* 0x0000000e03167209 */ /* 0x000fca0007800000 */
[----:B------:R-:W-:-:S07]  /*0d60*/  IMAD.MOV.U32 R13, RZ, RZ, R22 ;  /* 0x000000ffff0d7224 */ /* 0x000fce00078e0016 */
[----:B------:R-:W-:Y:S05]  /*0d70*/  WARPSYNC.COLLECTIVE R15, `(.L_x_33221) ;  /* 0x000000000f087348 */ /* 0x000fea0003c00000 */
[----:B------:R0:W1:Y:S02]  /*0d80*/  SHFL.BFLY P6, R14, R13, R12, R11 ;  /* 0x0c00000c0d0e7389 */ /* 0x00006400000c000b */
[----:B01----:R-:W-:Y:S05]  /*0d90*/  ENDCOLLECTIVE ;  /* 0x000000000000791b */ /* 0x003fea0003800000 */
.L_x_33221:
[----:B------:R-:W-:Y:S01]  /*0da0*/  IMAD.MOV.U32 R13, RZ, RZ, R0 ;  /* 0x000000ffff0d7224 */ /* 0x000fe200078e0000 */
[----:B------:R-:W-:Y:S01]  /*0db0*/  MOV R12, 0x10 ;  /* 0x00000010000c7802 */ /* 0x000fe20000000f00 */
[----:B------:R-:W-:-:S07]  /*0dc0*/  IMAD.MOV.U32 R23, RZ, RZ, R14 ;  /* 0x000000ffff177224 */ /* 0x000fce00078e000e */
[----:B------:R-:W-:Y:S05]  /*0dd0*/  WARPSYNC.COLLECTIVE R15, `(.L_x_33222) ;  /* 0x000000000f087348 */ /* 0x000fea0003c00000 */
[----:B------:R0:W1:Y:S02]  /*0de0*/  SHFL.BFLY P6, R14, R13, R12, R11 ;  /* 0x0c00000c0d0e7389 */ /* 0x00006400000c000b */
[----:B01----:R-:W-:Y:S05]  /*0df0*/  ENDCOLLECTIVE ;  /* 0x000000000000791b */ /* 0x003fea0003800000 */
.L_x_33222:
[----:B------:R-:W-:-:S05]  /*0e00*/  FMNMX R2, R22, R23, !PT ;  /* 0x0000001716027209 */ /* 0x000fca0007800000 */
[----:B------:R-:W-:Y:S01]  /*0e10*/  FADD R21, R21, -R2 ;  /* 0x8000000215157221 */ /* 0x000fe20000000000 */
[----:B------:R-:W-:Y:S02]  /*0e20*/  HFMA2 R12, -RZ, RZ, 0, 4.76837158203125e-07 ;  /* 0x00000008ff0c7431 */ /* 0x000fe400000001ff */
[----:B------:R-:W-:-:S05]  /*0e30*/  IMAD.MOV.U32 R3, RZ, RZ, R14 ;  /* 0x000000ffff037224 */ /* 0x000fca00078e000e */
[----:B------:R-:W-:Y:S01]  /*0e40*/  FMNMX R5, R0, R3, !PT ;  /* 0x0000000300057209 */ /* 0x000fe20007800000 */
[----:B------:R-:W-:Y:S02]  /*0e50*/  HFMA2 R3, -RZ, RZ, 3.7421875, 0 ;  /* 0x437c0000ff037431 */ /* 0x000fe400000001ff */
[----:B------:R-:W-:Y:S02]  /*0e60*/  IMAD.MOV.U32 R0, RZ, RZ, 0x3bbb989d ;  /* 0x3bbb989dff007424 */ /* 0x000fe400078e00ff */
[----:B------:R-:W-:Y:S02]  /*0e70*/  IMAD.MOV.U32 R13, RZ, RZ, R5 ;  /* 0x000000ffff0d7224 */ /* 0x000fe400078e0005 */
[----:B------:R-:W-:-:S07]  /*0e80*/  FFMA.SAT R2, R21, R0, 0.5 ;  /* 0x3f00000015027423 */ /* 0x000fce0000002000 */
[----:B------:R-:W-:Y:S05]  /*0e90*/  WARPSYNC.COLLECTIVE R15, `(.L_x_33223) ;  /* 0x000000000f087348 */ /* 0x000fea0003c00000 */
[----:B------:R0:W1:Y:S02]  /*0ea0*/  SHFL.BFLY P6, R14, R13, R12, R11 ;  /* 0x0c00000c0d0e7389 */ /* 0x00006400000c000b */
[----:B01----:R-:W-:Y:S05]  /*0eb0*/  ENDCOLLECTIVE ;  /* 0x000000000000791b */ /* 0x003fea0003800000 */
.L_x_33223:
[----:B------:R-:W-:-:S04]  /*0ec0*/  FFMA.RM R2, R2, R3, 12582913 ;  /* 0x4b40000102027423 */ /* 0x000fc80000004003 */
        /* <DEDUP_REMOVED lines=12> */
.L_x_33224:
[----:B------:R-:W-:-:S04]  /*0f90*/  FMUL R2, R2, R5 ;  /* 0x0000000502027220 */ /* 0x000fc80000400000 */
[----:B------:R-:W-:Y:S01]  /*0fa0*/  FADD R21, RZ, R2 ;  /* 0x00000002ff157221 */ /* 0x000fe20000000000 */
[----:B------:R-:W-:Y:S02]  /*0fb0*/  IMAD.MOV.U32 R12, RZ, RZ, 0x2 ;  /* 0x00000002ff0c7424 */ /* 0x000fe400078e00ff */
[----:B------:R-:W-:-:S05]  /*0fc0*/  IMAD.MOV.U32 R25, RZ, RZ, R14 ;  /* 0x000000ffff197224 */ /* 0x000fca00078e000e */
[----:B------:R-:W-:-:S05]  /*0fd0*/  FMNMX R4, R24, R25, !PT ;  /* 0x0000001918047209 */ /* 0x000fca0007800000 */
[----:B------:R-:W-:-:S07]  /*0fe0*/  IMAD.MOV.U32 R13, RZ, RZ, R4 ;  /* 0x000000ffff0d7224 */ /* 0x000fce00078e0004 */
[----:B------:R-:W-:Y:S05]  /*0ff0*/  WARPSYNC.COLLECTIVE R15, `(.L_x_33225) ;  /* 0x000000000f087348 */ /* 0x000fea0003c00000 */
[----:B------:R0:W1:Y:S02]  /*1000*/  SHFL.BFLY P6, R14, R13, R12, R11 ;  /* 0x0c00000c0d0e7389 */ /* 0x00006400000c000b */
[----:B01----:R-:W-:Y:S05]  /*1010*/  ENDCOLLECTIVE ;  /* 0x000000000000791b */ /* 0x003fea0003800000 */
.L_x_33225:
[----:B------:R-:W-:Y:S01]  /*1020*/  IMAD.MOV.U32 R12, RZ, RZ, 0x1 ;  /* 0x00000001ff0c7424 */ /* 0x000fe200078e00ff */
[----:B------:R-:W-:-:S04]  /*1030*/  MOV R25, R14 ;  /* 0x0000000e00197202 */ /* 0x000fc80000000f00 */
[----:B------:R-:W-:-:S04]  /*1040*/  FMNMX R5, R4, R25, !PT ;  /* 0x0000001904057209 */ /* 0x000fc80007800000 */
[----:B------:R-:W-:-:S07]  /*1050*/  MOV R13, R5 ;  /* 0x00000005000d7202 */ /* 0x000fce0000000f00 */
[----:B------:R-:W-:Y:S05]  /*1060*/  WARPSYNC.COLLECTIVE R15, `(.L_x_33226) ;  /* 0x000000000f087348 */ /* 0x000fea0003c00000 */
[----:B------:R0:W1:Y:S02]  /*1070*/  SHFL.BFLY P6, R14, R13, R12, R11 ;  /* 0x0c00000c0d0e7389 */ /* 0x00006400000c000b */
[----:B01----:R-:W-:Y:S05]  /*1080*/  ENDCOLLECTIVE ;  /* 0x000000000000791b */ /* 0x003fea0003800000 */
.L_x_33226:
[----:B------:R-:W-:Y:S02]  /*1090*/  HFMA2 R12, -RZ, RZ, 0, 9.5367431640625e-07 ;  /* 0x00000010ff0c7431 */ /* 0x000fe400000001ff */
[----:B------:R-:W-:Y:S01]  /*10a0*/  IMAD.MOV.U32 R13, RZ, RZ, R21 ;  /* 0x000000ffff0d7224 */ /* 0x000fe200078e0015 */
[----:B------:R-:W-:-:S07]  /*10b0*/  MOV R6, R14 ;  /* 0x0000000e00067202 */ /* 0x000fce0000000f00 */
[----:B------:R-:W-:Y:S05]  /*10c0*/  WARPSYNC.COLLECTIVE R15, `(.L_x_33227) ;  /* 0x000000000f087348 */ /* 0x000fea0003c00000 */
[----:B------:R0:W1:Y:S02]  /*10d0*/  SHFL.BFLY P6, R14, R13, R12, R11 ;  /* 0x0c00000c0d0e7389 */ /* 0x00006400000c000b */
[----:B01----:R-:W-:Y:S05]  /*10e0*/  ENDCOLLECTIVE ;  /* 0x000000000000791b */ /* 0x003fea0003800000 */
.L_x_33227:
[----:B------:R-:W-:Y:S02]  /*10f0*/  FMNMX R5, R5, R6, !PT ;  /* 0x0000000605057209 */ /* 0x000fe40007800000 */
[----:B------:R-:W-:Y:S01]  /*1100*/  MOV R12, 0x8 ;  /* 0x00000008000c7802 */ /* 0x000fe20000000f00 */
[----:B------:R-:W-:Y:S02]  /*1110*/  FADD R22, R21, R14 ;  /* 0x0000000e15167221 */ /* 0x000fe40000000000 */
[----:B------:R-:W-:Y:S02]  /*1120*/  FADD R21, R10, -R5 ;  /* 0x800000050a157221 */ /* 0x000fe40000000000 */
[----:B------:R-:W-:Y:S02]  /*1130*/  IMAD.MOV.U32 R13, RZ, RZ, R22 ;  /* 0x000000ffff0d7224 */ /* 0x000fe400078e0016 */
[----:B------:R-:W-:-:S07]  /*1140*/  FFMA.SAT R0, R21, R0, 0.5 ;  /* 0x3f00000015007423 */ /* 0x000fce0000002000 */
[----:B------:R-:W-:Y:S05]  /*1150*/  WARPSYNC.COLLECTIVE R15, `(.L_x_33228) ;  /* 0x000000000f087348 */ /* 0x000fea0003c00000 */
[----:B------:R0:W1:Y:S02]  /*1160*/  SHFL.BFLY P6, R14, R13, R12, R11 ;  /* 0x0c00000c0d0e7389 */ /* 0x00006400000c000b */
[----:B01----:R-:W-:Y:S05]  /*1170*/  ENDCOLLECTIVE ;  /* 0x000000000000791b */ /* 0x003fea0003800000 */
.L_x_33228:
[----:B------:R-:W-:-:S04]  /*1180*/  FFMA.RM R0, R0, R3, 12582913 ;  /* 0x4b40000100007423 */ /* 0x000fc80000004003 */
[C---:B------:R-:W-:Y:S01]  /*1190*/  FADD R6, R0.reuse, -12583039 ;  /* 0xcb40007f00067421 */ /* 0x040fe20000000000 */
[----:B------:R-:W-:-:S03]  /*11a0*/  IMAD.SHL.U32 R0, R0, 0x800000, RZ ;  /* 0x0080000000007824 */ /* 0x000fc600078e00ff */
[----:B------:R-:W-:Y:S01]  /*11b0*/  FFMA R6, R21, 1.4426950216293334961, -R6 ;  /* 0x3fb8aa3b15067823 */ /* 0x000fe20000000806 */
[----:B------:R-:W-:Y:S02]  /*11c0*/  HFMA2 R12, -RZ, RZ, 0, 2.384185791015625e-07 ;  /* 0x00000004ff0c7431 */ /* 0x000fe400000001ff */
[----:B------:R-:W-:-:S04]  /*11d0*/  FADD R4, R22, R14 ;  /* 0x0000000e16047221 */ /* 0x000fc80000000000 */
[----:B------:R-:W-:-:S07]  /*11e0*/  IMAD.MOV.U32 R13, RZ, RZ, R4 ;  /* 0x000000ffff0d7224 */ /* 0x000fce00078e0004 */
[----:B------:R-:W-:Y:S05]  /*11f0*/  WARPSYNC.COLLECTIVE R15, `(.L_x_33229) ;  /* 0x000000000f087348 */ /* 0x000fea0003c00000 */
[----:B------:R0:W1:Y:S02]  /*1200*/  SHFL.BFLY P6, R14, R13, R12, R11 ;  /* 0x0c00000c0d0e7389 */ /* 0x00006400000c000b */
[----:B01----:R-:W-:Y:S05]  /*1210*/  ENDCOLLECTIVE ;  /* 0x000000000000791b */ /* 0x003fea0003800000 */
.L_x_33229:
[----:B------:R-:W-:Y:S01]  /*1220*/  MOV R12, 0x2 ;  /* 0x00000002000c7802 */ /* 0x000fe20000000f00 */
[----:B------:R-:W-:Y:S01]  /*1230*/  FADD R5, R4, R14 ;  /* 0x0000000e04057221 */ /* 0x000fe20000000000 */
[----:B------:R-:W-:-:S03]  /*1240*/  FFMA R4, R21, 1.925963033500011079e-08, R6 ;  /* 0x32a5706015047823 */ /* 0x000fc60000000006 */
[----:B------:R-:W-:Y:S01]  /*1250*/  IMAD.MOV.U32 R13, RZ, RZ, R5 ;  /* 0x000000ffff0d7224 */ /* 0x000fe200078e0005 */
[----:B------:R0:W1:Y:S06]  /*1260*/  MUFU.EX2 R3, R4 ;  /* 0x0000000400037308 */ /* 0x00006c0000000800 */
[----:B01----:R-:W-:Y:S05]  /*1270*/  WARPSYNC.COLLECTIVE R15, `(.L_x_33230) ;  /* 0x000000000f087348 */ /* 0x003fea0003c00000 */
[----:B------:R2:W3:Y:S02]  /*1280*/  SHFL.BFLY P6, R14, R13, R12, R11 ;  /* 0x0c00000c0d0e7389 */ /* 0x0004e400000c000b */
[----:B0123--:R-:W-:Y:S05]  /*1290*/  ENDCOLLECTIVE ;  /* 0x000000000000791b */ /* 0x00ffea0003800000 */
.L_x_33230:
        /* <DEDUP_REMOVED lines=8> */
.L_x_33231:
[----:B------:R-:W-:Y:S02]  /*1320*/  HFMA2 R12, -RZ, RZ, 0, 9.5367431640625e-07 ;  /* 0x00000010ff0c7431 */ /* 0x000fe400000001ff */
[----:B------:R-:W-:Y:S01]  /*1330*/  IMAD.MOV.U32 R13, RZ, RZ, R3 ;  /* 0x000000ffff0d7224 */ /* 0x000fe200078e0003 */
[----:B------:R-:W-:-:S07]  /*1340*/  MOV R21, R14 ;  /* 0x0000000e00157202 */ /* 0x000fce0000000f00 */
[----:B------:R-:W-:Y:S05]  /*1350*/  WARPSYNC.COLLECTIVE R15, `(.L_x_33232) ;  /* 0x000000000f087348 */ /* 0x000fea0003c00000 */
[----:B------:R0:W1:Y:S02]  /*1360*/  SHFL.BFLY P6, R14, R13, R12, R11 ;  /* 0x0c00000c0d0e7389 */ /* 0x00006400000c000b */
[----:B01----:R-:W-:Y:S05]  /*1370*/  ENDCOLLECTIVE ;  /* 0x000000000000791b */ /* 0x003fea0003800000 */
.L_x_33232:
        /* <DEDUP_REMOVED lines=8> */
.L_x_33233:
[----:B------:R-:W-:Y:S01]  /*1400*/  HFMA2 R12, -RZ, RZ, 0, 2.384185791015625e-07 ;  /* 0x00000004ff0c7431 */ /* 0x000fe200000001ff */
[----:B------:R-:W-:-:S05]  /*1410*/  MOV R5, R14 ;  /* 0x0000000e00057202 */ /* 0x000fca0000000f00 */
[----:B------:R-:W-:-:S04]  /*1420*/  FADD R23, R10, R5 ;  /* 0x000000050a177221 */ /* 0x000fc80000000000 */
[----:B------:R-:W-:-:S07]  /*1430*/  IMAD.MOV.U32 R13, RZ, RZ, R23 ;  /* 0x000000ffff0d7224 */ /* 0x000fce00078e0017 */
[----:B------:R-:W-:Y:S05]  /*1440*/  WARPSYNC.COLLECTIVE R15, `(.L_x_33234) ;  /* 0x000000000f087348 */ /* 0x000fea0003c00000 */
[----:B------:R0:W1:Y:S02]  /*1450*/  SHFL.BFLY P6, R14, R13, R12, R11 ;  /* 0x0c00000c0d0e7389 */ /* 0x00006400000c000b */
[----:B01----:R-:W-:Y:S05]  /*1460*/  ENDCOLLECTIVE ;  /* 0x000000000000791b */ /* 0x003fea0003800000 */
.L_x_33234:
[----:B------:R-:W-:Y:S02]  /*1470*/  IMAD.MOV.U32 R12, RZ, RZ, 0x2 ;  /* 0x00000002ff0c7424 */ /* 0x000fe400078e00ff */
[----:B------:R-:W-:-:S04]  /*1480*/  IMAD.MOV.U32 R24, RZ, RZ, R14 ;  /* 0x000000ffff187224 */ /* 0x000fc800078e000e */
[----:B------:R-:W-:-:S05]  /*1490*/  FADD R24, R23, R24 ;  /* 0x0000001817187221 */ /* 0x000fca0000000000 */
[----:B------:R-:W-:-:S07]  /*14a0*/  MOV R13, R24 ;  /* 0x00000018000d7202 */ /* 0x000fce0000000f00 */
[----:B------:R-:W-:Y:S05]  /*14b0*/  WARPSYNC.COLLECTIVE R15, `(.L_x_33235) ;  /* 0x000000000f087348 */ /* 0x000fea0003c00000 */
[----:B------:R0:W1:Y:S02]  /*14c0*/  SHFL.BFLY P6, R14, R13, R12, R11 ;  /* 0x0c00000c0d0e7389 */ /* 0x00006400000c000b */
[----:B01----:R-:W-:Y:S05]  /*14d0*/  ENDCOLLECTIVE ;  /* 0x000000000000791b */ /* 0x003fea0003800000 */
.L_x_33235:
[----:B------:R-:W-:Y:S01]  /*14e0*/  HFMA2 R12, -RZ, RZ, 0, 5.9604644775390625e-08 ;  /* 0x00000001ff0c7431 */ /* 0x000fe200000001ff */
[----:B------:R-:W-:-:S05]  /*14f0*/  MOV R3, R14 ;  /* 0x0000000e00037202 */ /* 0x000fca0000000f00 */
[----:B------:R-:W-:-:S04]  /*1500*/  FADD R3, R24, R3 ;  /* 0x0000000318037221 */ /* 0x000fc80000000000 */
[----:B------:R-:W-:-:S07]  /*1510*/  IMAD.MOV.U32 R13, RZ, RZ, R3 ;  /* 0x000000ffff0d7224 */ /* 0x000fce00078e0003 */
[----:B------:R-:W-:Y:S05]  /*1520*/  WARPSYNC.COLLECTIVE R15, `(.L_x_33236) ;  /* 0x000000000f087348 */ /* 0x000fea0003c00000 */
[----:B------:R0:W1:Y:S02]  /*1530*/  SHFL.BFLY P6, R14, R13, R12, R11 ;  /* 0x0c00000c0d0e7389 */ /* 0x00006400000c000b */
[----:B01----:R-:W-:Y:S05]  /*1540*/  ENDCOLLECTIVE ;  /* 0x000000000000791b */ /* 0x003fea0003800000 */
.L_x_33236:
[----:B------:R-:W-:Y:S05]  /*1550*/  BRA `(.L_x_33237) ;  /* 0xfffffff000c47947 */ /* 0x000fea000383ffff */
        .weak           $__internal_543_$__cuda_sm3x_div_rn_noftz_f32_slowpath
        .type           $__internal_543_$__cuda_sm3x_div_rn_noftz_f32_slowpath,@function
        .size           $__internal_543_$__cuda_sm3x_div_rn_noftz_f32_slowpath,(.L_x_37920 - $__internal_543_$__cuda_sm3x_div_rn_noftz_f32_slowpath)
$__internal_543_$__cuda_sm3x_div_rn_noftz_f32_slowpath:
        /* <DEDUP_REMOVED lines=34> */
.L_x_33239:
        /* <DEDUP_REMOVED lines=51> */
.L_x_33246:
[----:B------:R-:W-:-:S04]  /*1ab0*/  LOP3.LUT R2, R2, 0x80000000, RZ, 0xc0, !PT ;  /* 0x8000000002027812 */ /* 0x000fc800078ec0ff */
[----:B------:R-:W-:Y:S01]  /*1ac0*/  LOP3.LUT R2, R2, 0x7f800000, RZ, 0xfc, !PT ;  /* 0x7f80000002027812 */ /* 0x000fe200078efcff */
[----:B------:R-:W-:Y:S06]  /*1ad0*/  BRA `(.L_x_33247) ;  /* 0x0000000000047947 */ /* 0x000fec0003800000 */
.L_x_33245:
[----:B------:R-:W-:-:S07]  /*1ae0*/  IMAD R2, R13, 0x800000, R2 ;  /* 0x008000000d027824 */ /* 0x000fce00078e0202 */
.L_x_33247:
[----:B------:R-:W-:Y:S05]  /*1af0*/  BSYNC.RECONVERGENT B2 ;  /* 0x0000000000027941 */ /* 0x000fea0003800200 */
.L_x_33244:
[----:B------:R-:W-:Y:S05]  /*1b00*/  BRA `(.L_x_33248) ;  /* 0x0000000000207947 */ /* 0x000fea0003800000 */
.L_x_33243:
[----:B------:R-:W-:-:S04]  /*1b10*/  LOP3.LUT R2, R3, 0x80000000, R2, 0x48, !PT ;  /* 0x8000000003027812 */ /* 0x000fc800078e4802 */
[----:B------:R-:W-:Y:S01]  /*1b20*/  LOP3.LUT R2, R2, 0x7f800000, RZ, 0xfc, !PT ;  /* 0x7f80000002027812 */ /* 0x000fe200078efcff */
[----:B------:R-:W-:Y:S06]  /*1b30*/  BRA `(.L_x_33248) ;  /* 0x0000000000147947 */ /* 0x000fec0003800000 */
.L_x_33242:
[----:B------:R-:W-:Y:S01]  /*1b40*/  LOP3.LUT R2, R3, 0x80000000, R2, 0x48, !PT ;  /* 0x8000000003027812 */ /* 0x000fe200078e4802 */
[----:B------:R-:W-:Y:S06]  /*1b50*/  BRA `(.L_x_33248) ;  /* 0x00000000000c7947 */ /* 0x000fec0003800000 */
.L_x_33241:
[----:B------:R-:W0:Y:S01]  /*1b60*/  MUFU.RSQ R2, -QNAN ;  /* 0xffc0000000027908 */ /* 0x000e220000001400 */
[----:B------:R-:W-:Y:S05]  /*1b70*/  BRA `(.L_x_33248) ;  /* 0x0000000000047947 */ /* 0x000fea0003800000 */
.L_x_33240:
[----:B------:R-:W-:-:S07]  /*1b80*/  FADD.FTZ R2, R2, R3 ;  /* 0x0000000302027221 */ /* 0x000fce0000010000 */
.L_x_33248:
[----:B------:R-:W-:Y:S05]  /*1b90*/  BSYNC.RECONVERGENT B1 ;  /* 0x0000000000017941 */ /* 0x000fea0003800200 */
.L_x_33238:
[----:B------:R-:W-:Y:S01]  /*1ba0*/  HFMA2 R3, -RZ, RZ, 0, 0 ;  /* 0x00000000ff037431 */ /* 0x000fe200000001ff */
[----:B0-----:R-:W-:Y:S01]  /*1bb0*/  MOV R13, R2 ;  /* 0x00000002000d7202 */ /* 0x001fe20000000f00 */
[----:B------:R-:W-:-:S04]  /*1bc0*/  IMAD.MOV.U32 R2, RZ, RZ, R6 ;  /* 0x000000ffff027224 */ /* 0x000fc800078e0006 */
[----:B------:R-:W-:Y:S05]  /*1bd0*/  RET.REL.NODEC R2 `(_Z15SoftmaxWarpImplI24ElementwiseScaleMaskLoadIffbE11DirectStoreIffEfLi1ELi1ELi32ELi2ELb0EL9Algorithm0EEvT_T0_ll) ;  /* 0xffffffe402087950 */ /* 0x000fea0003c3ffff */
.L_x_33249:
        /* <DEDUP_REMOVED lines=10> */
.L_x_37920:


//--------------------- .text._Z15SoftmaxWarpImplI24ElementwiseScaleMaskLoadIffbE11DirectStoreIffEfLi1ELi1ELi16ELi1ELb1EL9Algorithm0EEvT_T0_ll --------------------------
	.section	.text._Z15SoftmaxWarpImplI24ElementwiseScaleMaskLoadIffbE11DirectStoreIffEfLi1ELi1ELi16ELi1ELb1EL9Algorithm0EEvT_T0_ll,"ax",@progbits
	.align	128
        .global         _Z15SoftmaxWarpImplI24ElementwiseScaleMaskLoadIffbE11DirectStoreIffEfLi1ELi1ELi16ELi1ELb1EL9Algorithm0EEvT_T0_ll
        .type           _Z15SoftmaxWarpImplI24ElementwiseScaleMaskLoadIffbE11DirectStoreIffEfLi1ELi1ELi16ELi1ELb1EL9Algorithm0EEvT_T0_ll,@function
        .size           _Z15SoftmaxWarpImplI24ElementwiseScaleMaskLoadIffbE11DirectStoreIffEfLi1ELi1ELi16ELi1ELb1EL9Algorithm0EEvT_T0_ll,(.L_x_37922 - _Z15SoftmaxWarpImplI24ElementwiseScaleMaskLoadIffbE11DirectStoreIffEfLi1ELi1ELi16ELi1ELb1EL9Algorithm0EEvT_T0_ll)
        .other          _Z15SoftmaxWarpImplI24ElementwiseScaleMaskLoadIffbE11DirectStoreIffEfLi1ELi1ELi16ELi1ELb1EL9Algorithm0EEvT_T0_ll,@"STO_CUDA_ENTRY STV_DEFAULT"
_Z15SoftmaxWarpImplI24ElementwiseScaleMaskLoadIffbE11DirectStoreIffEfLi1ELi1ELi16ELi1ELb1EL9Algorithm0EEvT_T0_ll:
.text._Z15SoftmaxWarpImplI24ElementwiseScaleMaskLoadIffbE11DirectStoreIffEfLi1ELi1ELi16ELi1ELb1EL9Algorithm0EEvT_T0_ll:
        /* <DEDUP_REMOVED lines=24> */
.L_x_33250:
        /* <DEDUP_REMOVED lines=47> */
.L_x_33252:
[----:B------:R-:W-:-:S07]  /*0470*/  MOV R4, 0x490 ;  /* 0x0000049000047802 */ /* 0x000fce0000000f00 */
[----:B0-----:R-:W-:Y:S05]  /*0480*/  CALL.REL.NOINC `($__internal_544_$__cuda_sm20_div_u64) ;  /* 0x0000001c00607944 */ /* 0x001fea0003c00000 */
.L_x_33253:
[----:B------:R-:W-:Y:S05]  /*0490*/  BSYNC.RECONVERGENT B0 ;  /* 0x0000000000007941 */ /* 0x000fea0003800200 */
.L_x_33251:
        /* <DEDUP_REMOVED lines=68> */
[----:B------:R1:W2:Y:S02]  /*08e0*/  SHFL.BFLY PT, R14, R20, 0x1, 0x1f ;  /* 0x0c201f00140e7f89 */ /* 0x0002a400000e0000 */
.L_x_33278:
        /* <DEDUP_REMOVED lines=12> */
[----:B01----:R-:W-:Y:S05]  /*09b0*/  CALL.REL.NOINC `($__internal_545_$__cuda_sm3x_div_rn_noftz_f32_slowpath) ;  /* 0x0000001c00207944 */ /* 0x003fea0003c00000 */
[----:B------:R-:W-:-:S07]  /*09c0*/  IMAD.MOV.U32 R15, RZ, RZ, R0 ;  /* 0x000000ffff0f7224 */ /* 0x000fce00078e0000 */
.L_x_33258:
[----:B------:R-:W-:Y:S05]  /*09d0*/  BSYNC.RECONVERGENT B1 ;  /* 0x0000000000017941 */ /* 0x000fea0003800200 */
.L_x_33257:
[----:B------:R-:W-:Y:S01]  /*09e0*/  MOV R23, R19 ;  /* 0x0000001300177202 */ /* 0x000fe20000000f00 */
[----:B------:R-:W-:Y:S01]  /*09f0*/  IMAD.MOV.U32 R3, RZ, RZ, R10 ;  /* 0x000000ffff037224 */ /* 0x000fe200078e000a */
[----:B------:R-:W-:Y:S06]  /*0a00*/  @P0 BRA `(.L_x_33255) ;  /* 0x0000000000300947 */ /* 0x000fec0003800000 */
[----:B------:R-:W2:Y:S01]  /*0a10*/  LDCU.128 UR4, c[0x0][0x3a0] ;  /* 0x00007400ff0477ac */ /* 0x000ea20008000c00 */
[----:B------:R-:W-:Y:S02]  /*0a20*/  HFMA2 R11, -RZ, RZ, 0, 0 ;  /* 0x00000000ff0b7431 */ /* 0x000fe400000001ff */
[----:B------:R-:W-:Y:S02]  /*0a30*/  IMAD.MOV.U32 R10, RZ, RZ, R4 ;  /* 0x000000ffff0a7224 */ /* 0x000fe400078e0004 */
[----:B--2---:R-:W-:Y:S02]  /*0a40*/  IMAD R0, R18, UR6, RZ ;  /* 0x0000000612007c24 */ /* 0x004fe4000f8e02ff */
[----:B------:R-:W-:Y:S01]  /*0a50*/  IMAD.WIDE.U32 R10, R21, UR6, R10 ;  /* 0x00000006150a7c25 */ /* 0x000fe2000f8e000a */
[----:B------:R-:W-:-:S03]  /*0a60*/  R2UR UR6, R6 ;  /* 0x00000000060672ca */ /* 0x000fc600000e0000 */
[----:B------:R-:W-:Y:S01]  /*0a70*/  IMAD R13, R21, UR7, R0 ;  /* 0x00000007150d7c24 */ /* 0x000fe2000f8e0200 */
[----:B------:R-:W-:Y:S02]  /*0a80*/  R2UR UR7, R7 ;  /* 0x00000000070772ca */ /* 0x000fe400000e0000 */
[----:B------:R-:W-:Y:S01]  /*0a90*/  LEA R12, P0, R10, UR4, 0x2 ;  /* 0x000000040a0c7c11 */ /* 0x000fe2000f8010ff */
[----:B------:R-:W-:-:S05]  /*0aa0*/  IMAD.IADD R11, R11, 0x1, R13 ;  /* 0x000000010b0b7824 */ /* 0x000fca00078e020d */
[----:B------:R-:W-:-:S05]  /*0ab0*/  LEA.HI.X R13, R10, UR5, R11, 0x2, P0 ;  /* 0x000000050a0d7c11 */ /* 0x000fca00080f140b */
[----:B------:R3:W-:Y:S02]  /*0ac0*/  STG.E desc[UR6][R12.64], R15 ;  /* 0x0000000f0c007986 */ /* 0x0007e4000c101906 */
.L_x_33255:
[----:B------:R-:W-:Y:S05]  /*0ad0*/  BSYNC B0 ;  /* 0x0000000000007941 */ /* 0x000fea0003800000 */
.L_x_33254:
[----:B------:R-:W-:-:S04]  /*0ae0*/  ISETP.NE.U32.AND P0, PT, R9, RZ, PT ;  /* 0x000000ff0900720c */ /* 0x000fc80003f05070 */
[----:B------:R-:W-:-:S13]  /*0af0*/  ISETP.NE.AND.EX P0, PT, R8, RZ, PT, P0 ;  /* 0x000000ff0800720c */ /* 0x000fda0003f05300 */
[----:B------:R-:W-:Y:S05]  /*0b00*/  @!P0 EXIT ;  /* 0x000000000000894d */ /* 0x000fea0003800000 */
.L_x_33269:
[----:B-1----:R-:W-:Y:S01]  /*0b10*/  ISETP.GE.U32.AND P0, PT, R4, UR40, PT ;  /* 0x0000002804007c0c */ /* 0x002fe2000bf06070 */
[----:B---3--:R-:W1:Y:S03]  /*0b20*/  LDC.64 R12, c[0x0][0x388] ;  /* 0x0000e200ff0c7b82 */ /* 0x008e660000000a00 */
[----:B------:R-:W-:-:S05]  /*0b30*/  ISETP.GE.AND.EX P0, PT, RZ, UR41, PT, P0 ;  /* 0x00000029ff007c0c */ /* 0x000fca000bf06300 */
[----:B------:R-:W3:Y:S08]  /*0b40*/  LDC.64 R8, c[0x0][0x380] ;  /* 0x0000e000ff087b82 */ /* 0x000ef00000000a00 */
[----:B------:R-:W4:Y:S01]  /*0b50*/  @!P0 LDC.64 R14, c[0x0][0x390] ;  /* 0x0000e400ff0e8b82 */ /* 0x000f220000000a00 */
[----:B------:R-:W-:Y:S01]  /*0b60*/  @!P0 MOV R11, RZ ;  /* 0x000000ff000b8202 */ /* 0x000fe20000000f00 */
[----:B------:R-:W-:Y:S01]  /*0b70*/  @!P0 IMAD.MOV.U32 R10, RZ, RZ, R4 ;  /* 0x000000ffff0a8224 */ /* 0x000fe200078e0004 */
[----:B--2---:R-:W-:-:S02]  /*0b80*/  @!P0 R2UR UR6, R6 ;  /* 0x00000000060682ca */ /* 0x004fc400000e0000 */
[C---:B------:R-:W-:Y:S02]  /*0b90*/  @!P0 R2UR UR7, R7.reuse ;  /* 0x00000000070782ca */ /* 0x040fe400000e0000 */
[----:B------:R-:W-:Y:S02]  /*0ba0*/  @!P0 R2UR UR4, R6 ;  /* 0x00000000060482ca */ /* 0x000fe400000e0000 */
[----:B------:R-:W-:Y:S01]  /*0bb0*/  @!P0 R2UR UR5, R7 ;  /* 0x00000000070582ca */ /* 0x000fe200000e0000 */
[-C--:B----4-:R-:W-:Y:S02]  /*0bc0*/  @!P0 IMAD R0, R3, R14.reuse, RZ ;  /* 0x0000000e03008224 */ /* 0x090fe400078e02ff */
[----:B------:R-:W-:-:S04]  /*0bd0*/  @!P0 IMAD.WIDE.U32 R10, R23, R14, R10 ;  /* 0x0000000e170a8225 */ /* 0x000fc800078e000a */
[----:B------:R-:W-:Y:S01]  /*0be0*/  @!P0 IMAD R15, R23, R15, R0 ;  /* 0x0000000f170f8224 */ /* 0x000fe200078e0200 */
[----:B-1----:R-:W-:-:S03]  /*0bf0*/  @!P0 IADD3 R14, P1, PT, R10, R12, RZ ;  /* 0x0000000c0a0e8210 */ /* 0x002fc60007f3e0ff */
[----:B------:R-:W-:Y:S02]  /*0c00*/  @!P0 IMAD.IADD R0, R11, 0x1, R15 ;  /* 0x000000010b008824 */ /* 0x000fe400078e020f */
[----:B------:R-:W1:Y:S02]  /*0c10*/  @!P0 LDC R11, c[0x0][0x39c] ;  /* 0x0000e700ff0b8b82 */ /* 0x000e640000000800 */
[----:B------:R-:W-:Y:S01]  /*0c20*/  @!P0 IMAD.X R15, R0, 0x1, R13, P1 ;  /* 0x00000001000f8824 */ /* 0x000fe200008e060d */
[----:B---3--:R-:W-:-:S04]  /*0c30*/  @!P0 LEA R8, P1, R10, R8, 0x2 ;  /* 0x000000080a088211 */ /* 0x008fc800078210ff */
[----:B------:R-:W2:Y:S01]  /*0c40*/  @!P0 LDG.E.U8 R14, desc[UR6][R14.64] ;  /* 0x000000060e0e8981 */ /* 0x000ea2000c1e1100 */
[----:B------:R-:W-:-:S05]  /*0c50*/  @!P0 LEA.HI.X R9, R10, R9, R0, 0x2, P1 ;  /* 0x000000090a098211 */ /* 0x000fca00008f1400 */
[----:B------:R-:W1:Y:S01]  /*0c60*/  @!P0 LDG.E R8, desc[UR4][R8.64] ;  /* 0x0000000408088981 */ /* 0x000e62000c1e1900 */
[----:B------:R-:W-:Y:S01]  /*0c70*/  UMOV UR4, 0xffffffff ;  /* 0xffffffff00047882 */ /* 0x000fe20000000000 */
[----:B------:R-:W-:Y:S01]  /*0c80*/  MOV R13, 0xff800000 ;  /* 0xff800000000d7802 */ /* 0x000fe20000000f00 */
[----:B------:R-:W-:Y:S01]  /*0c90*/  IMAD.MOV.U32 R19, RZ, RZ, -0x800000 ;  /* 0xff800000ff137424 */ /* 0x000fe200078e00ff */
[----:B--2---:R-:W-:Y:S01]  /*0ca0*/  ISETP.NE.OR P1, PT, R14, RZ, P0 ;  /* 0x000000ff0e00720c */ /* 0x004fe20000725670 */
[----:B-1----:R-:W-:-:S12]  /*0cb0*/  @!P0 FMUL R0, R8, R11 ;  /* 0x0000000b08008220 */ /* 0x002fd80000400000 */
        /* <DEDUP_REMOVED lines=31> */
.L_x_33288:
        /* <DEDUP_REMOVED lines=13> */
[----:B01----:R-:W-:Y:S05]  /*0f80*/  CALL.REL.NOINC `($__internal_545_$__cuda_sm3x_div_rn_noftz_f32_slowpath) ;  /* 0x0000001400ac7944 */ /* 0x003fea0003c00000 */
.L_x_33261:
[----:B------:R-:W-:Y:S05]  /*0f90*/  BSYNC.RECONVERGENT B0 ;  /* 0x0000000000007941 */ /* 0x000fea0003800200 */
.L_x_33260:
[----:B------:R-:W-:Y:S01]  /*0fa0*/  ISETP.GE.U32.AND P1, PT, R4, UR40, PT ;  /* 0x0000002804007c0c */ /* 0x000fe2000bf26070 */
[----:B------:R-:W2:Y:S01]  /*0fb0*/  LDC.64 R10, c[0x0][0x380] ;  /* 0x0000e000ff0a7b82 */ /* 0x000ea20000000a00 */
[----:B------:R-:W-:Y:S01]  /*0fc0*/  IADD3 R9, P2, PT, R16, R23, RZ ;  /* 0x0000001710097210 */ /* 0x000fe20007f5e0ff */
[----:B------:R-:W-:Y:S01]  /*0fd0*/  BSSY.RECONVERGENT B0, `(.L_x_33262) ;  /* 0x0000016000007945 */ /* 0x000fe20003800200 */
[----:B------:R-:W-:-:S03]  /*0fe0*/  ISETP.GE.AND.EX P1, PT, RZ, UR41, PT, P1 ;  /* 0x00000029ff007c0c */ /* 0x000fc6000bf26310 */
[----:B-1----:R-:W-:Y:S02]  /*0ff0*/  IMAD.X R8, R17, 0x1, R3, P2 ;  /* 0x0000000111087824 */ /* 0x002fe400010e0603 */
[----:B------:R-:W1:Y:S08]  /*1000*/  LDC.64 R12, c[0x0][0x388] ;  /* 0x0000e200ff0c7b82 */ /* 0x000e700000000a00 */
[----:B------:R-:W3:Y:S01]  /*1010*/  @!P1 LDC.64 R18, c[0x0][0x390] ;  /* 0x0000e400ff129b82 */ /* 0x000ee20000000a00 */
[----:B------:R-:W-:Y:S01]  /*1020*/  @!P1 MOV R14, R4 ;  /* 0x00000004000e9202 */ /* 0x000fe20000000f00 */
[----:B------:R-:W-:-:S02]  /*1030*/  @!P1 IMAD.MOV.U32 R15, RZ, RZ, RZ ;  /* 0x000000ffff0f9224 */ /* 0x000fc400078e00ff */
[-C--:B---3--:R-:W-:Y:S02]  /*1040*/  @!P1 IMAD R2, R8, R18.reuse, RZ ;  /* 0x0000001208029224 */ /* 0x088fe400078e02ff */
[----:B------:R-:W-:-:S04]  /*1050*/  @!P1 IMAD.WIDE.U32 R14, R9, R18, R14 ;  /* 0x00000012090e9225 */ /* 0x000fc800078e000e */
[----:B------:R-:W-:Y:S01]  /*1060*/  @!P1 IMAD R21, R9, R19, R2 ;  /* 0x0000001309159224 */ /* 0x000fe200078e0202 */
[----:B-12---:R-:W-:Y:S06]  /*1070*/  @P0 BRA `(.L_x_33263) ;  /* 0x00000000002c0947 */ /* 0x006fec0003800000 */
[----:B------:R-:W-:Y:S02]  /*1080*/  IMAD R18, R3, UR38, RZ ;  /* 0x0000002603127c24 */ /* 0x000fe4000f8e02ff */
[----:B------:R-:W-:Y:S02]  /*1090*/  HFMA2 R3, -RZ, RZ, 0, 0 ;  /* 0x00000000ff037431 */ /* 0x000fe400000001ff */
[----:B------:R-:W-:Y:S01]  /*10a0*/  IMAD.MOV.U32 R2, RZ, RZ, R4 ;  /* 0x000000ffff027224 */ /* 0x000fe200078e0004 */
        /* <DEDUP_REMOVED lines=8> */
.L_x_33263:
[----:B------:R-:W-:Y:S05]  /*1130*/  BSYNC.RECONVERGENT B0 ;  /* 0x0000000000007941 */ /* 0x000fea0003800200 */
.L_x_33262:
[----:B------:R-:W-:Y:S01]  /*1140*/  @!P1 R2UR UR6, R6 ;  /* 0x00000000060692ca */ /* 0x000fe200000e0000 */
[----:B-1----:R-:W-:Y:S01]  /*1150*/  @!P1 IMAD.IADD R0, R15, 0x1, R21 ;  /* 0x000000010f009824 */ /* 0x002fe200078e0215 */
[C---:B------:R-:W-:Y:S02]  /*1160*/  @!P1 R2UR UR7, R7.reuse ;  /* 0x00000000070792ca */ /* 0x040fe400000e0000 */
[----:B------:R-:W-:Y:S02]  /*1170*/  @!P1 IADD3 R2, P0, PT, R14, R12, RZ ;  /* 0x0000000c0e029210 */ /* 0x000fe40007f1e0ff */
[----:B------:R-:W-:Y:S02]  /*1180*/  @!P1 R2UR UR4, R6 ;  /* 0x00000000060492ca */ /* 0x000fe400000e0000 */
[----:B------:R-:W-:Y:S02]  /*1190*/  @!P1 R2UR UR5, R7 ;  /* 0x00000000070592ca */ /* 0x000fe400000e0000 */
[----:B------:R-:W-:-:S02]  /*11a0*/  @!P1 IADD3.X R3, PT, PT, R0, R13, RZ, P0, !PT ;  /* 0x0000000d00039210 */ /* 0x000fc400007fe4ff */
[C---:B------:R-:W-:Y:S01]  /*11b0*/  @!P1 LEA R10, P0, R14.reuse, R10, 0x2 ;  /* 0x0000000a0e0a9211 */ /* 0x040fe200078010ff */
[----:B------:R-:W1:Y:S02]  /*11c0*/  @!P1 LDC R13, c[0x0][0x39c] ;  /* 0x0000e700ff0d9b82 */ /* 0x000e640000000800 */
[----:B------:R-:W2:Y:S01]  /*11d0*/  @!P1 LDG.E.U8 R2, desc[UR6][R2.64] ;  /* 0x0000000602029981 */ /* 0x000ea2000c1e1100 */
[----:B------:R-:W-:-:S05]  /*11e0*/  @!P1 LEA.HI.X R11, R14, R11, R0, 0x2, P0 ;  /* 0x0000000b0e0b9211 */ /* 0x000fca00000f1400 */
[----:B------:R-:W1:Y:S01]  /*11f0*/  @!P1 LDG.E R10, desc[UR4][R10.64] ;  /* 0x000000040a0a9981 */ /* 0x000e62000c1e1900 */
[----:B------:R-:W-:Y:S01]  /*1200*/  UMOV UR4, 0xffffffff ;  /* 0xffffffff00047882 */ /* 0x000fe20000000000 */
[----:B------:R-:W-:Y:S01]  /*1210*/  IMAD.MOV.U32 R19, RZ, RZ, -0x800000 ;  /* 0xff800000ff137424 */ /* 0x000fe200078e00ff */
[----:B--2---:R-:W-:Y:S01]  /*1220*/  ISETP.NE.OR P0, PT, R2, RZ, P1 ;  /* 0x000000ff0200720c */ /* 0x004fe20000f05670 */
[----:B-1----:R-:W-:Y:S01]  /*1230*/  @!P1 FMUL R0, R10, R13 ;  /* 0x0000000d0a009220 */ /* 0x002fe20000400000 */
[----:B------:R-:W-:-:S11]  /*1240*/  IMAD.MOV.U32 R13, RZ, RZ, -0x800000 ;  /* 0xff800000ff0d7424 */ /* 0x000fd600078e00ff */
        /* <DEDUP_REMOVED lines=31> */
.L_x_33298:
[----:B--2---:R-:W-:Y:S01]  /*1440*/  FADD R11, R3, R14 ;  /* 0x0000000e030b7221 */ /* 0x004fe20000000000 */
        /* <DEDUP_REMOVED lines=11> */
[----:B0-----:R-:W-:Y:S05]  /*1500*/  CALL.REL.NOINC `($__internal_545_$__cuda_sm3x_div_rn_noftz_f32_slowpath) ;  /* 0x00000010004c7944 */ /* 0x001fea0003c00000 */
[----:B------:R-:W-:-:S07]  /*1510*/  IMAD.MOV.U32 R13, RZ, RZ, R0 ;  /* 0x000000ffff0d7224 */ /* 0x000fce00078e0000 */
.L_x_33266:
[----:B------:R-:W-:Y:S05]  /*1520*/  BSYNC.RECONVERGENT B0 ;  /* 0x0000000000007941 */ /* 0x000fea0003800200 */
.L_x_33265:
[----:B------:R-:W-:Y:S04]  /*1530*/  BSSY.RECONVERGENT B0, `(.L_x_33267) ;  /* 0x000000d000007945 */ /* 0x000fe80003800200 */
[----:B------:R-:W-:Y:S05]  /*1540*/  @P1 BRA `(.L_x_33268) ;  /* 0x00000000002c1947 */ /* 0x000fea0003800000 */
        /* <DEDUP_REMOVED lines=11> */
.L_x_33268:
[----:B------:R-:W-:Y:S05]  /*1600*/  BSYNC.RECONVERGENT B0 ;  /* 0x0000000000007941 */ /* 0x000fea0003800200 */
.L_x_33267:
[----:B------:R-:W-:-:S04]  /*1610*/  IADD3 R23, P0, PT, R16, R9, RZ ;  /* 0x0000000910177210 */ /* 0x000fc80007f1e0ff */
[----:B------:R-:W-:Y:S02]  /*1620*/  IADD3.X R3, PT, PT, R17, R8, RZ, P0, !PT ;  /* 0x0000000811037210 */ /* 0x000fe400007fe4ff */
[----:B------:R-:W-:-:S04]  /*1630*/  ISETP.GE.U32.AND P0, PT, R23, UR42, PT ;  /* 0x0000002a17007c0c */ /* 0x000fc8000bf06070 */
[----:B------:R-:W-:-:S13]  /*1640*/  ISETP.GE.AND.EX P0, PT, R3, UR43, PT, P0 ;  /* 0x0000002b03007c0c */ /* 0x000fda000bf06300 */
[----:B------:R-:W-:Y:S05]  /*1650*/  @!P0 BRA `(.L_x_33269) ;  /* 0xfffffff4002c8947 */ /* 0x000fea000383ffff */
[----:B------:R-:W-:Y:S05]  /*1660*/  EXIT ;  /* 0x000000000000794d */ /* 0x000fea0003800000 */
.L_x_33256:
[----:B------:R-:W-:Y:S01]  /*1670*/  IMAD.MOV.U32 R12, RZ, RZ, 0x8 ;  /* 0x00000008ff0c7424 */ /* 0x000fe200078e00ff */
[----:B------:R-:W-:Y:S01]  /*1680*/  MOV R15, 0xffffffff ;  /* 0xffffffff000f7802 */ /* 0x000fe20000000f00 */
[----:B------:R-:W-:Y:S01]  /*1690*/  IMAD.MOV.U32 R11, RZ, RZ, 0x1f ;  /* 0x0000001fff0b7424 */ /* 0x000fe200078e00ff */
[----:B------:R-:W-:-:S07]  /*16a0*/  MOV R23, 0x437c0000 ;  /* 0x437c000000177802 */ /* 0x000fce0000000f00 */
[----:B0-----:R-:W-:Y:S05]  /*16b0*/  WARPSYNC.COLLECTIVE R15, `(.L_x_33270) ;  /* 0x000000000f087348 */ /* 0x001fea0003c00000 */
[----:B------:R1:W2:Y:S02]  /*16c0*/  SHFL.BFLY P6, R14, R13, R12, R11 ;  /* 0x0c00000c0d0e7389 */ /* 0x0002a400000c000b */
[----:B012---:R-:W-:Y:S05]  /*16d0*/  ENDCOLLECTIVE ;  /* 0x000000000000791b */ /* 0x007fea0003800000 */
.L_x_33270:
[----:B------:R-:W-:Y:S01]  /*16e0*/  IMAD.MOV.U32 R12, RZ, RZ, 0x4 ;  /* 0x00000004ff0c7424 */ /* 0x000fe200078e00ff */
[----:B------:R-:W-:-:S05]  /*16f0*/  FMNMX R0, R14, R13, !PT ;  /* 0x0000000d0e007209 */ /* 0x000fca0007800000 */
[----:B------:R-:W-:-:S07]  /*1700*/  IMAD.MOV.U32 R13, RZ, RZ, R0 ;  /* 0x000000ffff0d7224 */ /* 0x000fce00078e0000 */
[----:B------:R-:W-:Y:S05]  /*1710*/  WARPSYNC.COLLECTIVE R15, `(.L_x_33271) ;  /* 0x000000000f087348 */ /* 0x000fea0003c00000 */
[----:B------:R0:W1:Y:S02]  /*1720*/  SHFL.BFLY P6, R14, R13, R12, R11 ;  /* 0x0c00000c0d0e7389 */ /* 0x00006400000c000b */
[----:B01----:R-:W-:Y:S05]  /*1730*/  ENDCOLLECTIVE ;  /* 0x000000000000791b */ /* 0x003fea0003800000 */
.L_x_33271:
[----:B------:R-:W-:Y:S01]  /*1740*/  IMAD.MOV.U32 R12, RZ, RZ, 0x2 ;  /* 0x00000002ff0c7424 */ /* 0x000fe200078e00ff */
[----:B------:R-:W-:Y:S01]  /*1750*/  FMNMX R2, R0, R14, !PT ;  /* 0x0000000e00027209 */ /* 0x000fe20007800000 */
[----:B------:R-:W-:-:S03]  /*1760*/  IMAD.MOV.U32 R0, RZ, RZ, 0x3bbb989d ;  /* 0x3bbb989dff007424 */ /* 0x000fc600078e00ff */
[----:B------:R-:W-:-:S07]  /*1770*/  MOV R13, R2 ;  /* 0x00000002000d7202 */ /* 0x000fce0000000f00 */
[----:B------:R-:W-:Y:S05]  /*1780*/  WARPSYNC.COLLECTIVE R15, `(.L_x_33272) ;  /* 0x000000000f087348 */ /* 0x000fea0003c00000 */
[----:B------:R0:W1:Y:S02]  /*1790*/  SHFL.BFLY P6, R14, R13, R12, R11 ;  /* 0x0c00000c0d0e7389 */ /* 0x00006400000c000b */
[----:B01----:R-:W-:Y:S05]  /*17a0*/  ENDCOLLECTIVE ;  /* 0x000000000000791b */ /* 0x003fea0003800000 */
.L_x_33272:
[----:B------:R-:W-:Y:S01]  /*17b0*/  HFMA2 R12, -RZ, RZ, 0, 5.9604644775390625e-08 ;  /* 0x00000001ff0c7431 */ /* 0x000fe200000001ff */
[----:B------:R-:W-:-:S05]  /*17c0*/  FMNMX R3, R2, R14, !PT ;  /* 0x0000000e02037209 */ /* 0x000fca0007800000 */
[----:B------:R-:W-:-:S07]  /*17d0*/  IMAD.MOV.U32 R13, RZ, RZ, R3 ;  /* 0x000000ffff0d7224 */ /* 0x000fce00078e0003 */
[----:B------:R-:W-:Y:S05]  /*17e0*/  WARPSYNC.COLLECTIVE R15, `(.L_x_33273) ;  /* 0x000000000f087348 */ /* 0x000fea0003c00000 */
[----:B------:R0:W1:Y:S02]  /*17f0*/  SHFL.BFLY P6, R14, R13, R12, R11 ;  /* 0x0c00000c0d0e7389 */ /* 0x00006400000c000b */
[----:B01----:R-:W-:Y:S05]  /*1800*/  ENDCOLLECTIVE ;  /* 0x000000000000791b */ /* 0x003fea0003800000 */
.L_x_33273:
[----:B------:R-:W-:Y:S01]  /*1810*/  HFMA2 R12, -RZ, RZ, 0, 4.76837158203125e-07 ;  /* 0x00000008ff0c7431 */ /* 0x000fe200000001ff */
        /* <DEDUP_REMOVED lines=14> */
.L_x_33274:
[----:B------:R-:W-:Y:S01]  /*1900*/  MOV R12, 0x4 ;  /* 0x00000004000c7802 */ /* 0x000fe20000000f00 */
[----:B------:R-:W-:-:S04]  /*1910*/  FADD R2, R13, R14 ;  /* 0x0000000e0d027221 */ /* 0x000fc80000000000 */
[----:B------:R-:W-:-:S07]  /*1920*/  IMAD.MOV.U32 R13, RZ, RZ, R2 ;  /* 0x000000ffff0d7224 */ /* 0x000fce00078e0002 */
[----:B------:R-:W-:Y:S05]  /*1930*/  WARPSYNC.COLLECTIVE R15, `(.L_x_33275) ;  /* 0x000000000f087348 */ /* 0x000fea0003c00000 */
[----:B------:R0:W1:Y:S02]  /*1940*/  SHFL.BFLY P6, R14, R13, R12, R11 ;  /* 0x0c00000c0d0e7389 */ /* 0x00006400000c000b */
[----:B01----:R-:W-:Y:S05]  /*1950*/  ENDCOLLECTIVE ;  /* 0x000000000000791b */ /* 0x003fea0003800000 */
.L_x_33275:
[----:B------:R-:W-:Y:S02]  /*1960*/  HFMA2 R12, -RZ, RZ, 0, 1.1920928955078125e-07 ;  /* 0x00000002ff0c7431 */ /* 0x000fe400000001ff */
[----:B------:R-:W-:-:S04]  /*1970*/  FADD R3, R2, R14 ;  /* 0x0000000e02037221 */ /* 0x000fc80000000000 */
[----:B------:R-:W-:-:S07]  /*1980*/  IMAD.MOV.U32 R13, RZ, RZ, R3 ;  /* 0x000000ffff0d7224 */ /* 0x000fce00078e0003 */
[----:B------:R-:W-:Y:S05]  /*1990*/  WARPSYNC.COLLECTIVE R15, `(.L_x_33276) ;  /* 0x000000000f087348 */ /* 0x000fea0003c00000 */
[----:B------:R0:W1:Y:S02]  /*19a0*/  SHFL.BFLY P6, R14, R13, R12, R11 ;  /* 0x0c00000c0d0e7389 */ /* 0x00006400000c000b */
[----:B01----:R-:W-:Y:S05]  /*19b0*/  ENDCOLLECTIVE ;  /* 0x000000000000791b */ /* 0x003fea0003800000 */
.L_x_33276:
[----:B------:R-:W-:Y:S01]  /*19c0*/  MOV R12, 0x1 ;  /* 0x00000001000c7802 */ /* 0x000fe20000000f00 */
[----:B------:R-:W-:-:S04]  /*19d0*/  FADD R20, R3, R14 ;  /* 0x0000000e03147221 */ /* 0x000fc80000000000 */
[----:B------:R-:W-:-:S07]  /*19e0*/  IMAD.MOV.U32 R13, RZ, RZ, R20 ;  /* 0x000000ffff0d7224 */ /* 0x000fce00078e0014 */
[----:B------:R-:W-:Y:S05]  /*19f0*/  WARPSYNC.COLLECTIVE R15, `(.L_x_33277) ;  /* 0x000000000f087348 */ /* 0x000fea0003c00000 */
[----:B------:R0:W1:Y:S02]  /*1a00*/  SHFL.BFLY P6, R14, R13, R12, R11 ;  /* 0x0c00000c0d0e7389 */ /* 0x00006400000c000b */
[----:B01----:R-:W-:Y:S05]  /*1a10*/  ENDCOLLECTIVE ;  /* 0x000000000000791b */ /* 0x003fea0003800000 */
.L_x_33277:
[----:B------:R-:W-:Y:S05]  /*1a20*/  BRA `(.L_x_33278) ;  /* 0xffffffec00b07947 */ /* 0x000fea000383ffff */
.L_x_33259:
[----:B------:R-:W-:Y:S01]  /*1a30*/  HFMA2 R11, -RZ, RZ, 0, 1.847743988037109375e-06 ;  /* 0x0000001fff0b7431 */ /* 0x000fe200000001ff */
[----:B------:R-:W-:Y:S01]  /*1a40*/  BSSY B0, `(.L_x_33279) ;  /* 0x0000006000007945 */ /* 0x000fe20003800000 */
[----:B------:R-:W-:Y:S02]  /*1a50*/  IMAD.MOV.U32 R12, RZ, RZ, 0x8 ;  /* 0x00000008ff0c7424 */ /* 0x000fe400078e00ff */
[----:B------:R-:W-:-:S07]  /*1a60*/  IMAD.MOV.U32 R15, RZ, RZ, -0x1 ;  /* 0xffffffffff0f7424 */ /* 0x000fce00078e00ff */
[----:B0-----:R-:W-:Y:S05]  /*1a70*/  WARPSYNC.COLLECTIVE R15, `(.L_x_33280) ;  /* 0x000000000f087348 */ /* 0x001fea0003c00000 */
[----:B------:R1:W2:Y:S02]  /*1a80*/  SHFL.BFLY P6, R14, R13, R12, R11 ;  /* 0x0c00000c0d0e7389 */ /* 0x0002a400000c000b */
[----:B012---:R-:W-:Y:S05]  /*1a90*/  ENDCOLLECTIVE ;  /* 0x000000000000791b */ /* 0x007fea0003800000 */
.L_x_33280:
[----:B------:R-:W-:Y:S05]  /*1aa0*/  BSYNC B0 ;  /* 0x0000000000007941 */ /* 0x000fea0003800000 */
.L_x_33279:
        /* <DEDUP_REMOVED lines=8> */
.L_x_33281:
[----:B------:R-:W-:Y:S01]  /*1b30*/  HFMA2 R12, -RZ, RZ, 0, 1.1920928955078125e-07 ;  /* 0x00000002ff0c7431 */ /* 0x000fe200000001ff */
[----:B------:R-:W-:-:S05]  /*1b40*/  FMNMX R0, R13, R14, !PT ;  /* 0x0000000e0d007209 */ /* 0x000fca0007800000 */
[----:B------:R-:W-:-:S07]  /*1b50*/  IMAD.MOV.U32 R13, RZ, RZ, R0 ;  /* 0x000000ffff0d7224 */ /* 0x000fce00078e0000 */
[----:B------:R-:W-:Y:S05]  /*1b60*/  WARPSYNC.COLLECTIVE R15, `(.L_x_33282) ;  /* 0x000000000f087348 */ /* 0x000fea0003c00000 */
[----:B------:R0:W1:Y:S02]  /*1b70*/  SHFL.BFLY P6, R14, R13, R12, R11 ;  /* 0x0c00000c0d0e7389 */ /* 0x00006400000c000b */
[----:B01----:R-:W-:Y:S05]  /*1b80*/  ENDCOLLECTIVE ;  /* 0x000000000000791b */ /* 0x003fea0003800000 */
.L_x_33282:
[----:B------:R-:W-:Y:S02]  /*1b90*/  MOV R12, 0x1 ;  /* 0x00000001000c7802 */ /* 0x000fe40000000f00 */
[----:B------:R-:W-:Y:S01]  /*1ba0*/  FMNMX R2, R0, R14, !PT ;  /* 0x0000000e00027209 */ /* 0x000fe20007800000 */
[----:B------:R-:W-:-:S04]  /*1bb0*/  HFMA2 R0, -RZ, RZ, 3.7421875, 0 ;  /* 0x437c0000ff007431 */ /* 0x000fc800000001ff */
[----:B------:R-:W-:-:S07]  /*1bc0*/  IMAD.MOV.U32 R13, RZ, RZ, R2 ;  /* 0x000000ffff0d7224 */ /* 0x000fce00078e0002 */
[----:B------:R-:W-:Y:S05]  /*1bd0*/  WARPSYNC.COLLECTIVE R15, `(.L_x_33283) ;  /* 0x000000000f087348 */ /* 0x000fea0003c00000 */
[----:B------:R0:W1:Y:S02]  /*1be0*/  SHFL.BFLY P6, R14, R13, R12, R11 ;  /* 0x0c00000c0d0e7389 */ /* 0x00006400000c000b */
[----:B01----:R-:W-:Y:S05]  /*1bf0*/  ENDCOLLECTIVE ;  /* 0x000000000000791b */ /* 0x003fea0003800000 */
.L_x_33283:
        /* <DEDUP_REMOVED lines=15> */
.L_x_33284:
[----:B------:R-:W-:Y:S02]  /*1cf0*/  HFMA2 R12, -RZ, RZ, 0, 2.384185791015625e-07 ;  /* 0x00000004ff0c7431 */ /* 0x000fe400000001ff */
[----:B------:R-:W-:-:S04]  /*1d00*/  FADD R0, R13, R14 ;  /* 0x0000000e0d007221 */ /* 0x000fc80000000000 */
[----:B------:R-:W-:-:S07]  /*1d10*/  IMAD.MOV.U32 R13, RZ, RZ, R0 ;  /* 0x000000ffff0d7224 */ /* 0x000fce00078e0000 */
[----:B------:R-:W-:Y:S05]  /*1d20*/  WARPSYNC.COLLECTIVE R15, `(.L_x_33285) ;  /* 0x000000000f087348 */ /* 0x000fea0003c00000 */
[----:B------:R0:W1:Y:S02]  /*1d30*/  SHFL.BFLY P6, R14, R13, R12, R11 ;  /* 0x0c00000c0d0e7389 */ /* 0x00006400000c000b */
[----:B01----:R-:W-:Y:S05]  /*1d40*/  ENDCOLLECTIVE ;  /* 0x000000000000791b */ /* 0x003fea0003800000 */
.L_x_33285:
[----:B------:R-:W-:Y:S01]  /*1d50*/  MOV R12, 0x2 ;  /* 0x00000002000c7802 */ /* 0x000fe20000000f00 */
[----:B------:R-:W-:-:S04]  /*1d60*/  FADD R2, R0, R14 ;  /* 0x0000000e00027221 */ /* 0x000fc80000000000 */
[----:B------:R-:W-:-:S07]  /*1d70*/  IMAD.MOV.U32 R13, RZ, RZ, R2 ;  /* 0x000000ffff0d7224 */ /* 0x000fce00078e0002 */
[----:B------:R-:W-:Y:S05]  /*1d80*/  WARPSYNC.COLLECTIVE R15, `(.L_x_33286) ;  /* 0x000000000f087348 */ /* 0x000fea0003c00000 */
[----:B------:R0:W1:Y:S02]  /*1d90*/  SHFL.BFLY P6, R14, R13, R12, R11 ;  /* 0x0c00000c0d0e7389 */ /* 0x00006400000c000b */
[----:B01----:R-:W-:Y:S05]  /*1da0*/  ENDCOLLECTIVE ;  /* 0x000000000000791b */ /* 0x003fea0003800000 */
.L_x_33286:
[----:B------:R-:W-:Y:S02]  /*1db0*/  HFMA2 R12, -RZ, RZ, 0, 5.9604644775390625e-08 ;  /* 0x00000001ff0c7431 */ /* 0x000fe400000001ff */
[----:B------:R-:W-:-:S04]  /*1dc0*/  FADD R8, R2, R14 ;  /* 0x0000000e02087221 */ /* 0x000fc80000000000 */
[----:B------:R-:W-:-:S07]  /*1dd0*/  IMAD.MOV.U32 R13, RZ, RZ, R8 ;  /* 0x000000ffff0d7224 */ /* 0x000fce00078e0008 */
[----:B------:R-:W-:Y:S05]  /*1de0*/  WARPSYNC.COLLECTIVE R15, `(.L_x_33287) ;  /* 0x000000000f087348 */ /* 0x000fea0003c00000 */
[----:B------:R0:W1:Y:S02]  /*1df0*/  SHFL.BFLY P6, R14, R13, R12, R11 ;  /* 0x0c00000c0d0e7389 */ /* 0x00006400000c000b */
[----:B01----:R-:W-:Y:S05]  /*1e00*/  ENDCOLLECTIVE ;  /* 0x000000000000791b */ /* 0x003fea0003800000 */
.L_x_33287:
[----:B------:R-:W-:Y:S05]  /*1e10*/  BRA `(.L_x_33288) ;  /* 0xfffffff000247947 */ /* 0x000fea000383ffff */
.L_x_33264:
[----:B------:R-:W-:Y:S01]  /*1e20*/  BSSY B0, `(.L_x_33289) ;  /* 0x0000007000007945 */ /* 0x000fe20003800000 */
[----:B------:R-:W-:Y:S01]  /*1e30*/  IMAD.MOV.U32 R12, RZ, RZ, 0x8 ;  /* 0x00000008ff0c7424 */ /* 0x000fe200078e00ff */
[----:B------:R-:W-:Y:S01]  /*1e40*/  MOV R11, 0x1f ;  /* 0x0000001f000b7802 */ /* 0x000fe20000000f00 */
[----:B------:R-:W-:-:S07]  /*1e50*/  IMAD.MOV.U32 R15, RZ, RZ, -0x1 ;  /* 0xffffffffff0f7424 */ /* 0x000fce00078e00ff */
[----:B0-----:R-:W-:Y:S05]  /*1e60*/  WARPSYNC.COLLECTIVE R15, `(.L_x_33290) ;  /* 0x000000000f087348 */ /* 0x001fea0003c00000 */
[----:B------:R1:W2:Y:S02]  /*1e70*/  SHFL.BFLY P6, R14, R13, R12, R11 ;  /* 0x0c00000c0d0e7389 */ /* 0x0002a400000c000b */
[----:B012---:R-:W-:Y:S05]  /*1e80*/  ENDCOLLECTIVE ;  /* 0x000000000000791b */ /* 0x007fea0003800000 */
.L_x_33290:
[----:B------:R-:W-:Y:S05]  /*1e90*/  BSYNC B0 ;  /* 0x0000000000007941 */ /* 0x000fea0003800000 */
.L_x_33289:
[----:B------:R-:W-:Y:S01]  /*1ea0*/  HFMA2 R12, -RZ, RZ, 0, 2.384185791015625e-07 ;  /* 0x00000004ff0c7431 */ /* 0x000fe200000001ff */
[----:B------:R-:W-:Y:S01]  /*1eb0*/  FMNMX R13, R14, R13, !PT ;  /* 0x0000000d0e0d7209 */ /* 0x000fe20007800000 */
[----:B------:R-:W-:Y:S01]  /*1ec0*/  IMAD.MOV.U32 R11, RZ, RZ, 0x1f ;  /* 0x0000001fff0b7424 */ /* 0x000fe200078e00ff */
[----:B------:R-:W-:Y:S01]  /*1ed0*/  MOV R15, 0xffffffff ;  /* 0xffffffff000f7802 */ /* 0x000fe20000000f00 */
[----:B------:R-:W-:-:S07]  /*1ee0*/  IMAD.MOV.U32 R3, RZ, RZ, 0x3bbb989d ;  /* 0x3bbb989dff037424 */ /* 0x000fce00078e00ff */
[----:B------:R-:W-:Y:S05]  /*1ef0*/  WARPSYNC.COLLECTIVE R15, `(.L_x_33291) ;  /* 0x000000000f087348 */ /* 0x000fea0003c00000 */
[----:B------:R0:W1:Y:S02]  /*1f00*/  SHFL.BFLY P6, R14, R13, R12, R11 ;  /* 0x0c00000c0d0e7389 */ /* 0x00006400000c000b */
[----:B01----:R-:W-:Y:S05]  /*1f10*/  ENDCOLLECTIVE ;  /* 0x000000000000791b */ /* 0x003fea0003800000 */
.L_x_33291:
[----:B------:R-:W-:Y:S01]  /*1f20*/  HFMA2 R12, -RZ, RZ, 0, 1.1920928955078125e-07 ;  /* 0x00000002ff0c7431 */ /* 0x000fe200000001ff */
[----:B------:R-:W-:-:S05]  /*1f30*/  FMNMX R0, R13, R14, !PT ;  /* 0x0000000e0d007209 */ /* 0x000fca0007800000 */
[----:B------:R-:W-:-:S07]  /*1f40*/  IMAD.MOV.U32 R13, RZ, RZ, R0 ;  /* 0x000000ffff0d7224 */ /* 0x000fce00078e0000 */
[----:B------:R-:W-:Y:S05]  /*1f50*/  WARPSYNC.COLLECTIVE R15, `(.L_x_33292) ;  /* 0x000000000f087348 */ /* 0x000fea0003c00000 */
[----:B------:R0:W1:Y:S02]  /*1f60*/  SHFL.BFLY P6, R14, R13, R12, R11 ;  /* 0x0c00000c0d0e7389 */ /* 0x00006400000c000b */
[----:B01----:R-:W-:Y:S05]  /*1f70*/  ENDCOLLECTIVE ;  /* 0x000000000000791b */ /* 0x003fea0003800000 */
.L_x_33292:
[----:B------:R-:W-:Y:S02]  /*1f80*/  MOV R12, 0x1 ;  /* 0x00000001000c7802 */ /* 0x000fe40000000f00 */
[----:B------:R-:W-:Y:S01]  /*1f90*/  FMNMX R2, R0, R14, !PT ;  /* 0x0000000e00027209 */ /* 0x000fe20007800000 */
[----:B------:R-:W-:-:S04]  /*1fa0*/  HFMA2 R0, -RZ, RZ, 3.7421875, 0 ;  /* 0x437c0000ff007431 */ /* 0x000fc800000001ff */
[----:B------:R-:W-:-:S07]  /*1fb0*/  IMAD.MOV.U32 R13, RZ, RZ, R2 ;  /* 0x000000ffff0d7224 */ /* 0x000fce00078e0002 */
[----:B------:R-:W-:Y:S05]  /*1fc0*/  WARPSYNC.COLLECTIVE R15, `(.L_x_33293) ;  /* 0x000000000f087348 */ /* 0x000fea0003c00000 */
[----:B------:R0:W1:Y:S02]  /*1fd0*/  SHFL.BFLY P6, R14, R13, R12, R11 ;  /* 0x0c00000c0d0e7389 */ /* 0x00006400000c000b */
[----:B01----:R-:W-:Y:S05]  /*1fe0*/  ENDCOLLECTIVE ;  /* 0x000000000000791b */ /* 0x003fea0003800000 */
.L_x_33293:
        /* <DEDUP_REMOVED lines=15> */
.L_x_33294:
[----:B------:R-:W-:Y:S02]  /*20e0*/  HFMA2 R12, -RZ, RZ, 0, 2.384185791015625e-07 ;  /* 0x00000004ff0c7431 */ /* 0x000fe400000001ff */
[----:B------:R-:W-:-:S04]  /*20f0*/  FADD R0, R13, R14 ;  /* 0x0000000e0d007221 */ /* 0x000fc80000000000 */
[----:B------:R-:W-:-:S07]  /*2100*/  IMAD.MOV.U32 R13, RZ, RZ, R0 ;  /* 0x000000ffff0d7224 */ /* 0x000fce00078e0000 */
[----:B------:R-:W-:Y:S05]  /*2110*/  WARPSYNC.COLLECTIVE R15, `(.L_x_33295) ;  /* 0x000000000f087348 */ /* 0x000fea0003c00000 */
[----:B------:R0:W1:Y:S02]  /*2120*/  SHFL.BFLY P6, R14, R13, R12, R11 ;  /* 0x0c00000c0d0e7389 */ /* 0x00006400000c000b */
[----:B01----:R-:W-:Y:S05]  /*2130*/  ENDCOLLECTIVE ;  /* 0x000000000000791b */ /* 0x003fea0003800000 */
.L_x_33295:
[----:B------:R-:W-:Y:S01]  /*2140*/  MOV R12, 0x2 ;  /* 0x00000002000c7802 */ /* 0x000fe20000000f00 */
[----:B------:R-:W-:-:S04]  /*2150*/  FADD R2, R0, R14 ;  /* 0x0000000e00027221 */ /* 0x000fc80000000000 */
[----:B------:R-:W-:-:S07]  /*2160*/  IMAD.MOV.U32 R13, RZ, RZ, R2 ;  /* 0x000000ffff0d7224 */ /* 0x000fce00078e0002 */
[----:B------:R-:W-:Y:S05]  /*2170*/  WARPSYNC.COLLECTIVE R15, `(.L_x_33296) ;  /* 0x000000000f087348 */ /* 0x000fea0003c00000 */
[----:B------:R0:W1:Y:S02]  /*2180*/  SHFL.BFLY P6, R14, R13, R12, R11 ;  /* 0x0c00000c0d0e7389 */ /* 0x00006400000c000b */
[----:B01----:R-:W-:Y:S05]  /*2190*/  ENDCOLLECTIVE ;  /* 0x000000000000791b */ /* 0x003fea0003800000 */
.L_x_33296:
[----:B------:R-:W-:Y:S02]  /*21a0*/  HFMA2 R12, -RZ, RZ, 0, 5.9604644775390625e-08 ;  /* 0x00000001ff0c7431 */ /* 0x000fe400000001ff */
[----:B------:R-:W-:-:S04]  /*21b0*/  FADD R3, R2, R14 ;  /* 0x0000000e02037221 */ /* 0x000fc80000000000 */
[----:B------:R-:W-:-:S07]  /*21c0*/  IMAD.MOV.U32 R13, RZ, RZ, R3 ;  /* 0x000000ffff0d7224 */ /* 0x000fce00078e0003 */
[----:B------:R-:W-:Y:S05]  /*21d0*/  WARPSYNC.COLLECTIVE R15, `(.L_x_33297) ;  /* 0x000000000f087348 */ /* 0x000fea0003c00000 */
[----:B------:R0:W1:Y:S02]  /*21e0*/  SHFL.BFLY P6, R14, R13, R12, R11 ;  /* 0x0c00000c0d0e7389 */ /* 0x00006400000c000b */
[----:B01----:R-:W-:Y:S05]  /*21f0*/  ENDCOLLECTIVE ;  /* 0x000000000000791b */ /* 0x003fea0003800000 */
.L_x_33297:
[----:B------:R-:W-:Y:S05]  /*2200*/  BRA `(.L_x_33298) ;  /* 0xfffffff0008c7947 */ /* 0x000fea000383ffff */
        .weak           $__internal_544_$__cuda_sm20_div_u64
        .type           $__internal_544_$__cuda_sm20_div_u64,@function
        .size           $__internal_544_$__cuda_sm20_div_u64,($__internal_545_$__cuda_sm3x_div_rn_noftz_f32_slowpath - $__internal_544_$__cuda_sm20_div_u64)
$__internal_544_$__cuda_sm20_div_u64:
        /* <DEDUP_REMOVED lines=42> */
[C---:B------:R-:W-:Y:S01]  /*24b0*/  IMAD R3, R9.reuse, R17, R3 ;  /* 0x0000001109037224 */ /* 0x040fe200078e0203 */
[----:B------:R-:W-:Y:S02]  /*24c0*/  IADD3 R2, P2, PT, R9, 0x1, RZ ;  /* 0x0000000109027810 */ /* 0x000fe40007f5e0ff */
[-C--:B------:R-:W-:Y:S01]  /*24d0*/  ISETP.GE.U32.AND P0, PT, R5, R16.reuse, PT ;  /* 0x000000100500720c */ /* 0x080fe20003f06070 */
[----:B------:R-:W-:-:S05]  /*24e0*/  IMAD R3, R7, R16, R3 ;  /* 0x0000001007037224 */ /* 0x000fca00078e0203 */
[----:B------:R-:W-:Y:S02]  /*24f0*/  IADD3.X R12, PT, PT, ~R3, R6, RZ, P1, !PT ;  /* 0x00000006030c7210 */ /* 0x000fe40000ffe5ff */
[----:B------:R-:W-:Y:S02]  /*2500*/  IADD3 R3, P1, PT, -R16, R5, RZ ;  /* 0x0000000510037210 */ /* 0x000fe40007f3e1ff */
[C---:B------:R-:W-:Y:S02]  /*2510*/  ISETP.GE.U32.AND.EX P0, PT, R12.reuse, R17, PT, P0 ;  /* 0x000000110c00720c */ /* 0x040fe40003f06100 */
[----:B------:R-:W-:Y:S01]  /*2520*/  IADD3.X R6, PT, PT, RZ, R7, RZ, P2, !PT ;  /* 0x00000007ff067210 */ /* 0x000fe200017fe4ff */
[----:B------:R-:W-:Y:S01]  /*2530*/  IMAD.X R8, R12, 0x1, ~R17, P1 ;  /* 0x000000010c087824 */ /* 0x000fe200008e0e11 */
        /* <DEDUP_REMOVED lines=10> */
[----:B------:R-:W-:Y:S02]  /*25e0*/  ISETP.NE.AND.EX P1, PT, R17, RZ, PT, P1 ;  /* 0x000000ff1100720c */ /* 0x000fe40003f25310 */
[----:B------:R-:W-:Y:S02]  /*25f0*/  SEL R2, R2, R9, P0 ;  /* 0x0000000902027207 */ /* 0x000fe40000000000 */
[----:B------:R-:W-:Y:S02]  /*2600*/  SEL R3, R3, R6, P0 ;  /* 0x0000000603037207 */ /* 0x000fe40000000000 */
[----:B------:R-:W-:Y:S02]  /*2610*/  SEL R2, R2, 0xffffffff, P1 ;  /* 0xffffffff02027807 */ /* 0x000fe40000800000 */
[----:B------:R-:W-:Y:S01]  /*2620*/  SEL R3, R3, 0xffffffff, P1 ;  /* 0xffffffff03037807 */ /* 0x000fe20000800000 */
[----:B------:R-:W-:Y:S06]  /*2630*/  RET.REL.NODEC R4 `(_Z15SoftmaxWarpImplI24ElementwiseScaleMaskLoadIffbE11DirectStoreIffEfLi1ELi1ELi16ELi1ELb1EL9Algorithm0EEvT_T0_ll) ;  /* 0xffffffd804707950 */ /* 0x000fec0003c3ffff */
        .weak           $__internal_545_$__cuda_sm3x_div_rn_noftz_f32_slowpath
        .type           $__internal_545_$__cuda_sm3x_div_rn_noftz_f32_slowpath,@function
        .size           $__internal_545_$__cuda_sm3x_div_rn_noftz_f32_slowpath,(.L_x_37922 - $__internal_545_$__cuda_sm3x_div_rn_noftz_f32_slowpath)
$__internal_545_$__cuda_sm3x_div_rn_noftz_f32_slowpath:
        /* <DEDUP_REMOVED lines=34> */
.L_x_33300:
        /* <DEDUP_REMOVED lines=51> */
.L_x_33307:
[----:B------:R-:W-:-:S04]  /*2b90*/  LOP3.LUT R0, R0, 0x80000000, RZ, 0xc0, !PT ;  /* 0x8000000000007812 */ /* 0x000fc800078ec0ff */
[----:B------:R-:W-:Y:S01]  /*2ba0*/  LOP3.LUT R0, R0, 0x7f800000, RZ, 0xfc, !PT ;  /* 0x7f80000000007812 */ /* 0x000fe200078efcff */
[----:B------:R-:W-:Y:S06]  /*2bb0*/  BRA `(.L_x_33308) ;  /* 0x0000000000047947 */ /* 0x000fec0003800000 */
.L_x_33306:
[----:B------:R-:W-:-:S07]  /*2bc0*/  IMAD R0, R13, 0x800000, R0 ;  /* 0x008000000d007824 */ /* 0x000fce00078e0200 */
.L_x_33308:
[----:B------:R-:W-:Y:S05]  /*2bd0*/  BSYNC.RECONVERGENT B3 ;  /* 0x0000000000037941 */ /* 0x000fea0003800200 */
.L_x_33305:
[----:B------:R-:W-:Y:S05]  /*2be0*/  BRA `(.L_x_33309) ;  /* 0x0000000000207947 */ /* 0x000fea0003800000 */
.L_x_33304:
[----:B------:R-:W-:-:S04]  /*2bf0*/  LOP3.LUT R0, R11, 0x80000000, R0, 0x48, !PT ;  /* 0x800000000b007812 */ /* 0x000fc800078e4800 */
[----:B------:R-:W-:Y:S01]  /*2c00*/  LOP3.LUT R0, R0, 0x7f800000, RZ, 0xfc, !PT ;  /* 0x7f80000000007812 */ /* 0x000fe200078efcff */
[----:B------:R-:W-:Y:S06]  /*2c10*/  BRA `(.L_x_33309) ;  /* 0x0000000000147947 */ /* 0x000fec0003800000 */
.L_x_33303:
[----:B------:R-:W-:Y:S01]  /*2c20*/  LOP3.LUT R0, R11, 0x80000000, R0, 0x48, !PT ;  /* 0x800000000b007812 */ /* 0x000fe200078e4800 */
[----:B------:R-:W-:Y:S06]  /*2c30*/  BRA `(.L_x_33309) ;  /* 0x00000000000c7947 */ /* 0x000fec0003800000 */
.L_x_33302:
[----:B------:R-:W0:Y:S01]  /*2c40*/  MUFU.RSQ R0, -QNAN ;  /* 0xffc0000000007908 */ /* 0x000e220000001400 */
[----:B------:R-:W-:Y:S05]  /*2c50*/  BRA `(.L_x_33309) ;  /* 0x0000000000047947 */ /* 0x000fea0003800000 */
.L_x_33301:
[----:B------:R-:W-:-:S07]  /*2c60*/  FADD.FTZ R0, R0, R11 ;  /* 0x0000000b00007221 */ /* 0x000fce0000010000 */
.L_x_33309:
[----:B------:R-:W-:Y:S05]  /*2c70*/  BSYNC.RECONVERGENT B2 ;  /* 0x0000000000027941 */ /* 0x000fea0003800200 */
.L_x_33299:
[----:B------:R-:W-:-:S04]  /*2c80*/  HFMA2 R13, -RZ, RZ, 0, 0 ;  /* 0x00000000ff0d7431 */ /* 0x000fc800000001ff */
[----:B0-----:R-:W-:Y:S05]  /*2c90*/  RET.REL.NODEC R12 `(_Z15SoftmaxWarpImplI24ElementwiseScaleMaskLoadIffbE11DirectStoreIffEfLi1ELi1ELi16ELi1ELb1EL9Algorithm0EEvT_T0_ll) ;  /* 0xffffffd00cd87950 */ /* 0x001fea0003c3ffff */
.L_x_33310:
        /* <DEDUP_REMOVED lines=14> */
.L_x_37922:


//--------------------- .text._Z15SoftmaxWarpImplI24ElementwiseScaleMaskLoadIffbE11DirectStoreIffEfLi1ELi1ELi16ELi1ELb0EL9Algorithm0EEvT_T0_ll --------------------------
	.section	.text._Z15SoftmaxWarpImplI24ElementwiseScaleMaskLoadIffbE11DirectStoreIffEfLi1ELi1ELi16ELi1ELb0EL9Algorithm0EEvT_T0_ll,"ax",@progbits
	.align	128
        .global         _Z15SoftmaxWarpImplI24ElementwiseScaleMaskLoadIffbE11DirectStoreIffEfLi1ELi1ELi16ELi1ELb0EL9Algorithm0EEvT_T0_ll
        .type           _Z15SoftmaxWarpImplI24ElementwiseScaleMaskLoadIffbE11DirectStoreIffEfLi1ELi1ELi16ELi1ELb0EL9Algorithm0EEvT_T0_ll,@function
        .size           _Z15SoftmaxWarpImplI24ElementwiseScaleMaskLoadIffbE11DirectStoreIffEfLi1ELi1ELi16ELi1ELb0EL9Algorithm0EEvT_T0_ll,(.L_x_37924 - _Z15SoftmaxWarpImplI24ElementwiseScaleMaskLoadIffbE11DirectStoreIffEfLi1ELi1ELi16ELi1ELb0EL9Algorithm0EEvT_T0_ll)
        .other          _Z15SoftmaxWarpImplI24ElementwiseScaleMaskLoadIffbE11DirectStoreIffEfLi1ELi1ELi16ELi1ELb0EL9Algorithm0EEvT_T0_ll,@"STO_CUDA_ENTRY STV_DEFAULT"
_Z15SoftmaxWarpImplI24ElementwiseScaleMaskLoadIffbE11DirectStoreIffEfLi1ELi1ELi16ELi1ELb0EL9Algorithm0EEvT_T0_ll:
.text._Z15SoftmaxWarpImplI24ElementwiseScaleMaskLoadIffbE11DirectStoreIffEfLi1ELi1ELi16ELi1ELb0EL9Algorithm0EEvT_T0_ll:
        /* <DEDUP_REMOVED lines=26> */
.L_x_33311:
        /* <DEDUP_REMOVED lines=47> */
.L_x_33313:
[----:B------:R-:W-:-:S07]  /*0490*/  MOV R4, 0x4b0 ;  /* 0x000004b000047802 */ /* 0x000fce0000000f00 */
[----:B------:R-:W-:Y:S05]  /*04a0*/  CALL.REL.NOINC `($__internal_546_$__cuda_sm20_div_u64) ;  /* 0x0000001800e07944 */ /* 0x000fea0003c00000 */
.L_x_33314:
[----:B------:R-:W-:Y:S05]  /*04b0*/  BSYNC.RECONVERGENT B0 ;  /* 0x0000000000007941 */ /* 0x000fea0003800200 */
.L_x_33312:
        /* <DEDUP_REMOVED lines=60> */
.L_x_33336:
        /* <DEDUP_REMOVED lines=12> */
[----:B0-----:R-:W-:Y:S05]  /*0940*/  CALL.REL.NOINC `($__internal_547_$__cuda_sm3x_div_rn_noftz_f32_slowpath) ;  /* 0x0000001800cc7944 */ /* 0x001fea0003c00000 */
[----:B------:R-:W-:-:S07]  /*0950*/  IMAD.MOV.U32 R11, RZ, RZ, R0 ;  /* 0x000000ffff0b7224 */ /* 0x000fce00078e0000 */
.L_x_33319:
[----:B------:R-:W-:Y:S05]  /*0960*/  BSYNC.RECONVERGENT B1 ;  /* 0x0000000000017941 */ /* 0x000fea0003800200 */
.L_x_33318:
[----:B------:R-:W1:Y:S01]  /*0970*/  LDCU.128 UR4, c[0x0][0x3a0] ;  /* 0x00007400ff0477ac */ /* 0x000e620008000c00 */
[----:B------:R-:W-:Y:S01]  /*0980*/  MOV R2, R4 ;  /* 0x0000000400027202 */ /* 0x000fe20000000f00 */
[----:B------:R-:W-:Y:S02]  /*0990*/  IMAD.MOV.U32 R3, RZ, RZ, RZ ;  /* 0x000000ffff037224 */ /* 0x000fe400078e00ff */
[----:B-1----:R-:W-:Y:S01]  /*09a0*/  IMAD R0, R16, UR6, RZ ;  /* 0x0000000610007c24 */ /* 0x002fe2000f8e02ff */
        /* <DEDUP_REMOVED lines=10> */
.L_x_33316:
[----:B------:R-:W-:Y:S05]  /*0a50*/  BSYNC B0 ;  /* 0x0000000000007941 */ /* 0x000fea0003800000 */
.L_x_33315:
[----:B------:R-:W-:-:S04]  /*0a60*/  ISETP.NE.U32.AND P0, PT, R9, RZ, PT ;  /* 0x000000ff0900720c */ /* 0x000fc80003f05070 */
[----:B------:R-:W-:-:S13]  /*0a70*/  ISETP.NE.AND.EX P0, PT, R8, RZ, PT, P0 ;  /* 0x000000ff0800720c */ /* 0x000fda0003f05300 */
[----:B------:R-:W-:Y:S05]  /*0a80*/  @!P0 EXIT ;  /* 0x000000000000894d */ /* 0x000fea0003800000 */
[----:B------:R-:W-:Y:S01]  /*0a90*/  BSSY B0, `(.L_x_33320) ;  /* 0x000009e000007945 */ /* 0x000fe20003800000 */
.L_x_33327:
[----:B------:R-:W-:Y:S02]  /*0aa0*/  HFMA2 R3, -RZ, RZ, 0, 0 ;  /* 0x00000000ff037431 */ /* 0x000fe400000001ff */
[----:B------:R-:W-:Y:S01]  /*0ab0*/  IMAD R0, R16, UR44, RZ ;  /* 0x0000002c10007c24 */ /* 0x000fe2000f8e02ff */
[C---:B-1----:R-:W-:Y:S01]  /*0ac0*/  R2UR UR6, R6.reuse ;  /* 0x00000000060672ca */ /* 0x042fe200000e0000 */
[----:B0-----:R-:W-:Y:S01]  /*0ad0*/  IMAD.MOV.U32 R2, RZ, RZ, R4 ;  /* 0x000000ffff027224 */ /* 0x001fe200078e0004 */
[----:B------:R-:W-:Y:S01]  /*0ae0*/  R2UR UR7, R7 ;  /* 0x00000000070772ca */ /* 0x000fe200000e0000 */
[----:B------:R-:W-:Y:S01]  /*0af0*/  IMAD R9, R21, UR45, R0 ;  /* 0x0000002d15097c24 */ /* 0x000fe2000f8e0200 */
[----:B------:R-:W-:Y:S02]  /*0b00*/  R2UR UR4, R6 ;  /* 0x00000000060472ca */ /* 0x000fe400000e0000 */
[----:B------:R-:W-:Y:S01]  /*0b10*/  R2UR UR5, R7 ;  /* 0x00000000070572ca */ /* 0x000fe200000e0000 */
[----:B------:R-:W-:-:S04]  /*0b20*/  IMAD.WIDE.U32 R2, R21, UR44, R2 ;  /* 0x0000002c15027c25 */ /* 0x000fc8000f8e0002 */
[----:B------:R-:W-:Y:S01]  /*0b30*/  IMAD.IADD R3, R3, 0x1, R9 ;  /* 0x0000000103037824 */ /* 0x000fe200078e0209 */
[----:B------:R-:W-:-:S04]  /*0b40*/  IADD3 R10, P0, PT, R2, UR38, RZ ;  /* 0x00000026020a7c10 */ /* 0x000fc8000ff1e0ff */
[----:B--2---:R-:W-:Y:S02]  /*0b50*/  IADD3.X R11, PT, PT, R3, UR39, RZ, P0, !PT ;  /* 0x00000027030b7c10 */ /* 0x004fe400087fe4ff */
        /* <DEDUP_REMOVED lines=37> */
.L_x_33346:
        /* <DEDUP_REMOVED lines=13> */
[----:B------:R-:W-:Y:S05]  /*0e80*/  CALL.REL.NOINC `($__internal_547_$__cuda_sm3x_div_rn_noftz_f32_slowpath) ;  /* 0x00000014007c7944 */ /* 0x000fea0003c00000 */
[----:B------:R-:W-:-:S07]  /*0e90*/  IMAD.MOV.U32 R19, RZ, RZ, R0 ;  /* 0x000000ffff137224 */ /* 0x000fce00078e0000 */
.L_x_33323:
[----:B------:R-:W-:Y:S05]  /*0ea0*/  BSYNC.RECONVERGENT B1 ;  /* 0x0000000000017941 */ /* 0x000fea0003800200 */
.L_x_33322:
        /* <DEDUP_REMOVED lines=60> */
.L_x_33356:
        /* <DEDUP_REMOVED lines=13> */
[----:B------:R-:W-:Y:S05]  /*1340*/  CALL.REL.NOINC `($__internal_547_$__cuda_sm3x_div_rn_noftz_f32_slowpath) ;  /* 0x00000010004c7944 */ /* 0x000fea0003c00000 */
[----:B------:R-:W-:-:S07]  /*1350*/  MOV R13, R0 ;  /* 0x00000000000d7202 */ /* 0x000fce0000000f00 */
.L_x_33326:
[----:B------:R-:W-:Y:S05]  /*1360*/  BSYNC.RECONVERGENT B1 ;  /* 0x0000000000017941 */ /* 0x000fea0003800200 */
.L_x_33325:
        /* <DEDUP_REMOVED lines=17> */
.L_x_33320:
[----:B------:R-:W-:Y:S05]  /*1480*/  EXIT ;  /* 0x000000000000794d */ /* 0x000fea0003800000 */
.L_x_33317:
[----:B------:R-:W-:Y:S02]  /*1490*/  HFMA2 R11, -RZ, RZ, 0, 1.847743988037109375e-06 ;  /* 0x0000001fff0b7431 */ /* 0x000fe400000001ff */
[----:B------:R-:W-:Y:S02]  /*14a0*/  IMAD.MOV.U32 R12, RZ, RZ, 0x8 ;  /* 0x00000008ff0c7424 */ /* 0x000fe400078e00ff */
[----:B------:R-:W-:Y:S02]  /*14b0*/  HFMA2 R23, -RZ, RZ, 3.7421875, 0 ;  /* 0x437c0000ff177431 */ /* 0x000fe400000001ff */
[----:B------:R-:W-:-:S07]  /*14c0*/  IMAD.MOV.U32 R15, RZ, RZ, -0x1 ;  /* 0xffffffffff0f7424 */ /* 0x000fce00078e00ff */
[----:B------:R-:W-:Y:S05]  /*14d0*/  WARPSYNC.COLLECTIVE R15, `(.L_x_33328) ;  /* 0x000000000f087348 */ /* 0x000fea0003c00000 */
[----:B------:R0:W1:Y:S02]  /*14e0*/  SHFL.BFLY P6, R14, R13, R12, R11 ;  /* 0x0c00000c0d0e7389 */ /* 0x00006400000c000b */
[----:B01----:R-:W-:Y:S05]  /*14f0*/  ENDCOLLECTIVE ;  /* 0x000000000000791b */ /* 0x003fea0003800000 */
.L_x_33328:
[----:B------:R-:W-:Y:S02]  /*1500*/  MOV R12, 0x4 ;  /* 0x00000004000c7802 */ /* 0x000fe40000000f00 */
[----:B------:R-:W-:-:S05]  /*1510*/  FMNMX R0, R13, R14, !PT ;  /* 0x0000000e0d007209 */ /* 0x000fca0007800000 */
[----:B------:R-:W-:-:S07]  /*1520*/  IMAD.MOV.U32 R13, RZ, RZ, R0 ;  /* 0x000000ffff0d7224 */ /* 0x000fce00078e0000 */
[----:B------:R-:W-:Y:S05]  /*1530*/  WARPSYNC.COLLECTIVE R15, `(.L_x_33329) ;  /* 0x000000000f087348 */ /* 0x000fea0003c00000 */
[----:B------:R0:W1:Y:S02]  /*1540*/  SHFL.BFLY P6, R14, R13, R12, R11 ;  /* 0x0c00000c0d0e7389 */ /* 0x00006400000c000b */
[----:B01----:R-:W-:Y:S05]  /*1550*/  ENDCOLLECTIVE ;  /* 0x000000000000791b */ /* 0x003fea0003800000 */
.L_x_33329:
[----:B------:R-:W-:Y:S01]  /*1560*/  IMAD.MOV.U32 R12, RZ, RZ, 0x2 ;  /* 0x00000002ff0c7424 */ /* 0x000fe200078e00ff */
[----:B------:R-:W-:Y:S01]  /*1570*/  FMNMX R2, R0, R14, !PT ;  /* 0x0000000e00027209 */ /* 0x000fe20007800000 */
[----:B------:R-:W-:-:S04]  /*1580*/  IMAD.MOV.U32 R0, RZ, RZ, 0x3bbb989d ;  /* 0x3bbb989dff007424 */ /* 0x000fc800078e00ff */
[----:B------:R-:W-:-:S07]  /*1590*/  IMAD.MOV.U32 R13, RZ, RZ, R2 ;  /* 0x000000ffff0d7224 */ /* 0x000fce00078e0002 */
[----:B------:R-:W-:Y:S05]  /*15a0*/  WARPSYNC.COLLECTIVE R15, `(.L_x_33330) ;  /* 0x000000000f087348 */ /* 0x000fea0003c00000 */
[----:B------:R0:W1:Y:S02]  /*15b0*/  SHFL.BFLY P6, R14, R13, R12, R11 ;  /* 0x0c00000c0d0e7389 */ /* 0x00006400000c000b */
[----:B01----:R-:W-:Y:S05]  /*15c0*/  ENDCOLLECTIVE ;  /* 0x000000000000791b */ /* 0x003fea0003800000 */
.L_x_33330:
[----:B------:R-:W-:Y:S01]  /*15d0*/  IMAD.MOV.U32 R12, RZ, RZ, 0x1 ;  /* 0x00000001ff0c7424 */ /* 0x000fe200078e00ff */
[----:B------:R-:W-:-:S04]  /*15e0*/  FMNMX R3, R2, R14, !PT ;  /* 0x0000000e02037209 */ /* 0x000fc80007800000 */
[----:B------:R-:W-:-:S07]  /*15f0*/  MOV R13, R3 ;  /* 0x00000003000d7202 */ /* 0x000fce0000000f00 */
[----:B------:R-:W-:Y:S05]  /*1600*/  WARPSYNC.COLLECTIVE R15, `(.L_x_33331) ;  /* 0x000000000f087348 */ /* 0x000fea0003c00000 */
[----:B------:R0:W1:Y:S02]  /*1610*/  SHFL.BFLY P6, R14, R13, R12, R11 ;  /* 0x0c00000c0d0e7389 */ /* 0x00006400000c000b */
[----:B01----:R-:W-:Y:S05]  /*1620*/  ENDCOLLECTIVE ;  /* 0x000000000000791b */ /* 0x003fea0003800000 */
.L_x_33331:
        /* <DEDUP_REMOVED lines=15> */
.L_x_33332:
[----:B------:R-:W-:Y:S02]  /*1720*/  HFMA2 R12, -RZ, RZ, 0, 2.384185791015625e-07 ;  /* 0x00000004ff0c7431 */ /* 0x000fe400000001ff */
[----:B------:R-:W-:-:S04]  /*1730*/  FADD R2, R13, R14 ;  /* 0x0000000e0d027221 */ /* 0x000fc80000000000 */
[----:B------:R-:W-:-:S07]  /*1740*/  IMAD.MOV.U32 R13, RZ, RZ, R2 ;  /* 0x000000ffff0d7224 */ /* 0x000fce00078e0002 */
[----:B------:R-:W-:Y:S05]  /*1750*/  WARPSYNC.COLLECTIVE R15, `(.L_x_33333) ;  /* 0x000000000f087348 */ /* 0x000fea0003c00000 */
[----:B------:R0:W1:Y:S02]  /*1760*/  SHFL.BFLY P6, R14, R13, R12, R11 ;  /* 0x0c00000c0d0e7389 */ /* 0x00006400000c000b */
[----:B01----:R-:W-:Y:S05]  /*1770*/  ENDCOLLECTIVE ;  /* 0x000000000000791b */ /* 0x003fea0003800000 */
.L_x_33333:
[----:B------:R-:W-:Y:S01]  /*1780*/  MOV R12, 0x2 ;  /* 0x00000002000c7802 */ /* 0x000fe20000000f00 */
[----:B------:R-:W-:-:S04]  /*1790*/  FADD R3, R2, R14 ;  /* 0x0000000e02037221 */ /* 0x000fc80000000000 */
[----:B------:R-:W-:-:S07]  /*17a0*/  IMAD.MOV.U32 R13, RZ, RZ, R3 ;  /* 0x000000ffff0d7224 */ /* 0x000fce00078e0003 */
[----:B------:R-:W-:Y:S05]  /*17b0*/  WARPSYNC.COLLECTIVE R15, `(.L_x_33334) ;  /* 0x000000000f087348 */ /* 0x000fea0003c00000 */
[----:B------:R0:W1:Y:S02]  /*17c0*/  SHFL.BFLY P6, R14, R13, R12, R11 ;  /* 0x0c00000c0d0e7389 */ /* 0x00006400000c000b */
[----:B01----:R-:W-:Y:S05]  /*17d0*/  ENDCOLLECTIVE ;  /* 0x000000000000791b */ /* 0x003fea0003800000 */
.L_x_33334:
[----:B------:R-:W-:Y:S02]  /*17e0*/  HFMA2 R12, -RZ, RZ, 0, 5.9604644775390625e-08 ;  /* 0x00000001ff0c7431 */ /* 0x000fe400000001ff */
[----:B------:R-:W-:-:S04]  /*17f0*/  FADD R20, R3, R14 ;  /* 0x0000000e03147221 */ /* 0x000fc80000000000 */
[----:B------:R-:W-:-:S07]  /*1800*/  IMAD.MOV.U32 R13, RZ, RZ, R20 ;  /* 0x000000ffff0d7224 */ /* 0x000fce00078e0014 */
[----:B------:R-:W-:Y:S05]  /*1810*/  WARPSYNC.COLLECTIVE R15, `(.L_x_33335) ;  /* 0x000000000f087348 */ /* 0x000fea0003c00000 */
[----:B------:R0:W1:Y:S02]  /*1820*/  SHFL.BFLY P6, R14, R13, R12, R11 ;  /* 0x0c00000c0d0e7389 */ /* 0x00006400000c000b */
[----:B01----:R-:W-:Y:S05]  /*1830*/  ENDCOLLECTIVE ;  /* 0x000000000000791b */ /* 0x003fea0003800000 */
.L_x_33335:
[----:B------:R-:W-:Y:S05]  /*1840*/  BRA `(.L_x_33336) ;  /* 0xfffffff0000c7947 */ /* 0x000fea000383ffff */
.L_x_33321:
[----:B------:R-:W-:Y:S01]  /*1850*/  BSSY B1, `(.L_x_33337) ;  /* 0x0000007000017945 */ /* 0x000fe20003800000 */
[----:B------:R-:W-:Y:S01]  /*1860*/  IMAD.MOV.U32 R12, RZ, RZ, 0x8 ;  /* 0x00000008ff0c7424 */ /* 0x000fe200078e00ff */
[----:B------:R-:W-:Y:S01]  /*1870*/  MOV R11, 0x1f ;  /* 0x0000001f000b7802 */ /* 0x000fe20000000f00 */
[----:B------:R-:W-:-:S07]  /*1880*/  IMAD.MOV.U32 R15, RZ, RZ, -0x1 ;  /* 0xffffffffff0f7424 */ /* 0x000fce00078e00ff */
[----:B------:R-:W-:Y:S05]  /*1890*/  WARPSYNC.COLLECTIVE R15, `(.L_x_33338) ;  /* 0x000000000f087348 */ /* 0x000fea0003c00000 */
[----:B------:R0:W1:Y:S02]  /*18a0*/  SHFL.BFLY P6, R14, R13, R12, R11 ;  /* 0x0c00000c0d0e7389 */ /* 0x00006400000c000b */
[----:B01----:R-:W-:Y:S05]  /*18b0*/  ENDCOLLECTIVE ;  /* 0x000000000000791b */ /* 0x003fea0003800000 */
.L_x_33338:
[----:B------:R-:W-:Y:S05]  /*18c0*/  BSYNC B1 ;  /* 0x0000000000017941 */ /* 0x000fea0003800000 */
.L_x_33337:
        /* <DEDUP_REMOVED lines=8> */
.L_x_33339:
[----:B------:R-:W-:Y:S01]  /*1950*/  HFMA2 R12, -RZ, RZ, 0, 1.1920928955078125e-07 ;  /* 0x00000002ff0c7431 */ /* 0x000fe200000001ff */
[----:B------:R-:W-:-:S05]  /*1960*/  FMNMX R0, R13, R14, !PT ;  /* 0x0000000e0d007209 */ /* 0x000fca0007800000 */
[----:B------:R-:W-:-:S07]  /*1970*/  IMAD.MOV.U32 R13, RZ, RZ, R0 ;  /* 0x000000ffff0d7224 */ /* 0x000fce00078e0000 */
[----:B------:R-:W-:Y:S05]  /*1980*/  WARPSYNC.COLLECTIVE R15, `(.L_x_33340) ;  /* 0x000000000f087348 */ /* 0x000fea0003c00000 */
[----:B------:R0:W1:Y:S02]  /*1990*/  SHFL.BFLY P6, R14, R13, R12, R11 ;  /* 0x0c00000c0d0e7389 */ /* 0x00006400000c000b */
[----:B01----:R-:W-:Y:S05]  /*19a0*/  ENDCOLLECTIVE ;  /* 0x000000000000791b */ /* 0x003fea0003800000 */
.L_x_33340:
[----:B------:R-:W-:Y:S02]  /*19b0*/  MOV R12, 0x1 ;  /* 0x00000001000c7802 */ /* 0x000fe40000000f00 */
[----:B------:R-:W-:Y:S01]  /*19c0*/  FMNMX R2, R0, R14, !PT ;  /* 0x0000000e00027209 */ /* 0x000fe20007800000 */
[----:B------:R-:W-:-:S04]  /*19d0*/  HFMA2 R0, -RZ, RZ, 3.7421875, 0 ;  /* 0x437c0000ff007431 */ /* 0x000fc800000001ff */
[----:B------:R-:W-:-:S07]  /*19e0*/  IMAD.MOV.U32 R13, RZ, RZ, R2 ;  /* 0x000000ffff0d7224 */ /* 0x000fce00078e0002 */
[----:B------:R-:W-:Y:S05]  /*19f0*/  WARPSYNC.COLLECTIVE R15, `(.L_x_33341) ;  /* 0x000000000f087348 */ /* 0x000fea0003c00000 */
[----:B------:R0:W1:Y:S02]  /*1a00*/  SHFL.BFLY P6, R14, R13, R12, R11 ;  /* 0x0c00000c0d0e7389 */ /* 0x00006400000c000b */
[----:B01----:R-:W-:Y:S05]  /*1a10*/  ENDCOLLECTIVE ;  /* 0x000000000000791b */ /* 0x003fea0003800000 */
.L_x_33341:
        /* <DEDUP_REMOVED lines=15> */
.L_x_33342:
[----:B------:R-:W-:Y:S02]  /*1b10*/  HFMA2 R12, -RZ, RZ, 0, 2.384185791015625e-07 ;  /* 0x00000004ff0c7431 */ /* 0x000fe400000001ff */
[----:B------:R-:W-:-:S04]  /*1b20*/  FADD R0, R13, R14 ;  /* 0x0000000e0d007221 */ /* 0x000fc80000000000 */
[----:B------:R-:W-:-:S07]  /*1b30*/  IMAD.MOV.U32 R13, RZ, RZ, R0 ;  /* 0x000000ffff0d7224 */ /* 0x000fce00078e0000 */
[----:B------:R-:W-:Y:S05]  /*1b40*/  WARPSYNC.COLLECTIVE R15, `(.L_x_33343) ;  /* 0x000000000f087348 */ /* 0x000fea0003c00000 */
[----:B------:R0:W1:Y:S02]  /*1b50*/  SHFL.BFLY P6, R14, R13, R12, R11 ;  /* 0x0c00000c0d0e7389 */ /* 0x00006400000c000b */
[----:B01----:R-:W-:Y:S05]  /*1b60*/  ENDCOLLECTIVE ;  /* 0x000000000000791b */ /* 0x003fea0003800000 */
.L_x_33343:
[----:B------:R-:W-:Y:S01]  /*1b70*/  MOV R12, 0x2 ;  /* 0x00000002000c7802 */ /* 0x000fe20000000f00 */
[----:B------:R-:W-:-:S04]  /*1b80*/  FADD R2, R0, R14 ;  /* 0x0000000e00027221 */ /* 0x000fc80000000000 */
[----:B------:R-:W-:-:S07]  /*1b90*/  IMAD.MOV.U32 R13, RZ, RZ, R2 ;  /* 0x000000ffff0d7224 */ /* 0x000fce00078e0002 */
[----:B------:R-:W-:Y:S05]  /*1ba0*/  WARPSYNC.COLLECTIVE R15, `(.L_x_33344) ;  /* 0x000000000f087348 */ /* 0x000fea0003c00000 */
[----:B------:R0:W1:Y:S02]  /*1bb0*/  SHFL.BFLY P6, R14, R13, R12, R11 ;  /* 0x0c00000c0d0e7389 */ /* 0x00006400000c000b */
[----:B01----:R-:W-:Y:S05]  /*1bc0*/  ENDCOLLECTIVE ;  /* 0x000000000000791b */ /* 0x003fea0003800000 */
.L_x_33344:
[----:B------:R-:W-:Y:S02]  /*1bd0*/  HFMA2 R12, -RZ, RZ, 0, 5.9604644775390625e-08 ;  /* 0x00000001ff0c7431 */ /* 0x000fe400000001ff */
[----:B------:R-:W-:-:S04]  /*1be0*/  FADD R3, R2, R14 ;  /* 0x0000000e02037221 */ /* 0x000fc80000000000 */
[----:B------:R-:W-:-:S07]  /*1bf0*/  IMAD.MOV.U32 R13, RZ, RZ, R3 ;  /* 0x000000ffff0d7224 */ /* 0x000fce00078e0003 */
[----:B------:R-:W-:Y:S05]  /*1c00*/  WARPSYNC.COLLECTIVE R15, `(.L_x_33345) ;  /* 0x000000000f087348 */ /* 0x000fea0003c00000 */
[----:B------:R0:W1:Y:S02]  /*1c10*/  SHFL.BFLY P6, R14, R13, R12, R11 ;  /* 0x0c00000c0d0e7389 */ /* 0x00006400000c000b */
[----:B01----:R-:W-:Y:S05]  /*1c20*/  ENDCOLLECTIVE ;  /* 0x000000000000791b */ /* 0x003fea0003800000 */
.L_x_33345:
[----:B------:R-:W-:Y:S05]  /*1c30*/  BRA `(.L_x_33346) ;  /* 0xfffffff0005c7947 */ /* 0x000fea000383ffff */
.L_x_33324:
[----:B------:R-:W-:Y:S01]  /*1c40*/  BSSY B1, `(.L_x_33347) ;  /* 0x0000007000017945 */ /* 0x000fe20003800000 */
[----:B------:R-:W-:Y:S01]  /*1c50*/  IMAD.MOV.U32 R12, RZ, RZ, 0x8 ;  /* 0x00000008ff0c7424 */ /* 0x000fe200078e00ff */
[----:B------:R-:W-:Y:S01]  /*1c60*/  MOV R11, 0x1f ;  /* 0x0000001f000b7802 */ /* 0x000fe20000000f00 */
[----:B------:R-:W-:-:S07]  /*1c70*/  IMAD.MOV.U32 R15, RZ, RZ, -0x1 ;  /* 0xffffffffff0f7424 */ /* 0x000fce00078e00ff */
[----:B------:R-:W-:Y:S05]  /*1c80*/  WARPSYNC.COLLECTIVE R15, `(.L_x_33348) ;  /* 0x000000000f087348 */ /* 0x000fea0003c00000 */
[----:B------:R0:W1:Y:S02]  /*1c90*/  SHFL.BFLY P6, R14, R13, R12, R11 ;  /* 0x0c00000c0d0e7389 */ /* 0x00006400000c000b */
[----:B01----:R-:W-:Y:S05]  /*1ca0*/  ENDCOLLECTIVE ;  /* 0x000000000000791b */ /* 0x003fea0003800000 */
.L_x_33348:
[----:B------:R-:W-:Y:S05]  /*1cb0*/  BSYNC B1 ;  /* 0x0000000000017941 */ /* 0x000fea0003800000 */
.L_x_33347:
        /* <DEDUP_REMOVED lines=8> */
.L_x_33349:
[----:B------:R-:W-:Y:S01]  /*1d40*/  HFMA2 R12, -RZ, RZ, 0, 1.1920928955078125e-07 ;  /* 0x00000002ff0c7431 */ /* 0x000fe200000001ff */
[----:B------:R-:W-:-:S05]  /*1d50*/  FMNMX R0, R13, R14, !PT ;  /* 0x0000000e0d007209 */ /* 0x000fca0007800000 */
[----:B------:R-:W-:-:S07]  /*1d60*/  IMAD.MOV.U32 R13, RZ, RZ, R0 ;  /* 0x000000ffff0d7224 */ /* 0x000fce00078e0000 */
[----:B------:R-:W-:Y:S05]  /*1d70*/  WARPSYNC.COLLECTIVE R15, `(.L_x_33350) ;  /* 0x000000000f087348 */ /* 0x000fea0003c00000 */
[----:B------:R0:W1:Y:S02]  /*1d80*/  SHFL.BFLY P6, R14, R13, R12, R11 ;  /* 0x0c00000c0d0e7389 */ /* 0x00006400000c000b */
[----:B01----:R-:W-:Y:S05]  /*1d90*/  ENDCOLLECTIVE ;  /* 0x000000000000791b */ /* 0x003fea0003800000 */
.L_x_33350:
[----:B------:R-:W-:Y:S02]  /*1da0*/  MOV R12, 0x1 ;  /* 0x00000001000c7802 */ /* 0x000fe40000000f00 */
[----:B------:R-:W-:Y:S01]  /*1db0*/  FMNMX R2, R0, R14, !PT ;  /* 0x0000000e00027209 */ /* 0x000fe20007800000 */
[----:B------:R-:W-:-:S04]  /*1dc0*/  HFMA2 R0, -RZ, RZ, 3.7421875, 0 ;  /* 0x437c0000ff007431 */ /* 0x000fc800000001ff */
[----:B------:R-:W-:-:S07]  /*1dd0*/  IMAD.MOV.U32 R13, RZ, RZ, R2 ;  /* 0x000000ffff0d7224 */ /* 0x000fce00078e0002 */
[----:B------:R-:W-:Y:S05]  /*1de0*/  WARPSYNC.COLLECTIVE R15, `(.L_x_33351) ;  /* 0x000000000f087348 */ /* 0x000fea0003c00000 */
[----:B------:R0:W1:Y:S02]  /*1df0*/  SHFL.BFLY P6, R14, R13, R12, R11 ;  /* 0x0c00000c0d0e7389 */ /* 0x00006400000c000b */
[----:B01----:R-:W-:Y:S05]  /*1e00*/  ENDCOLLECTIVE ;  /* 0x000000000000791b */ /* 0x003fea0003800000 */
.L_x_33351:
        /* <DEDUP_REMOVED lines=15> */
.L_x_33352:
[----:B------:R-:W-:Y:S02]  /*1f00*/  HFMA2 R12, -RZ, RZ, 0, 2.384185791015625e-07 ;  /* 0x00000004ff0c7431 */ /* 0x000fe400000001ff */
[----:B------:R-:W-:-:S04]  /*1f10*/  FADD R0, R13, R14 ;  /* 0x0000000e0d007221 */ /* 0x000fc80000000000 */
[----:B------:R-:W-:-:S07]  /*1f20*/  IMAD.MOV.U32 R13, RZ, RZ, R0 ;  /* 0x000000ffff0d7224 */ /* 0x000fce00078e0000 */
[----:B------:R-:W-:Y:S05]  /*1f30*/  WARPSYNC.COLLECTIVE R15, `(.L_x_33353) ;  /* 0x000000000f087348 */ /* 0x000fea0003c00000 */
[----:B------:R0:W1:Y:S02]  /*1f40*/  SHFL.BFLY P6, R14, R13, R12, R11 ;  /* 0x0c00000c0d0e7389 */ /* 0x00006400000c000b */
[----:B01----:R-:W-:Y:S05]  /*1f50*/  ENDCOLLECTIVE ;  /* 0x000000000000791b */ /* 0x003fea0003800000 */
.L_x_33353:
[----:B------:R-:W-:Y:S01]  /*1f60*/  MOV R12, 0x2 ;  /* 0x00000002000c7802 */ /* 0x000fe20000000f00 */
[----:B------:R-:W-:-:S04]  /*1f70*/  FADD R2, R0, R14 ;  /* 0x0000000e00027221 */ /* 0x000fc80000000000 */
[----:B------:R-:W-:-:S07]  /*1f80*/  IMAD.MOV.U32 R13, RZ, RZ, R2 ;  /* 0x000000ffff0d7224 */ /* 0x000fce00078e0002 */
[----:B------:R-:W-:Y:S05]  /*1f90*/  WARPSYNC.COLLECTIVE R15, `(.L_x_33354) ;  /* 0x000000000f087348 */ /* 0x000fea0003c00000 */
[----:B------:R0:W1:Y:S02]  /*1fa0*/  SHFL.BFLY P6, R14, R13, R12, R11 ;  /* 0x0c00000c0d0e7389 */ /* 0x00006400000c000b */
[----:B01----:R-:W-:Y:S05]  /*1fb0*/  ENDCOLLECTIVE ;  /* 0x000000000000791b */ /* 0x003fea0003800000 */
.L_x_33354:
[----:B------:R-:W-:Y:S02]  /*1fc0*/  HFMA2 R12, -RZ, RZ, 0, 5.9604644775390625e-08 ;  /* 0x00000001ff0c7431 */ /* 0x000fe400000001ff */
[----:B------:R-:W-:-:S04]  /*1fd0*/  FADD R3, R2, R14 ;  /* 0x0000000e02037221 */ /* 0x000fc80000000000 */
[----:B------:R-:W-:-:S07]  /*1fe0*/  IMAD.MOV.U32 R13, RZ, RZ, R3 ;  /* 0x000000ffff0d7224 */ /* 0x000fce00078e0003 */
[----:B------:R-:W-:Y:S05]  /*1ff0*/  WARPSYNC.COLLECTIVE R15, `(.L_x_33355) ;  /* 0x000000000f087348 */ /* 0x000fea0003c00000 */
[----:B------:R0:W1:Y:S02]  /*2000*/  SHFL.BFLY P6, R14, R13, R12, R11 ;  /* 0x0c00000c0d0e7389 */ /* 0x00006400000c000b */
[----:B01----:R-:W-:Y:S05]  /*2010*/  ENDCOLLECTIVE ;  /* 0x000000000000791b */ /* 0x003fea0003800000 */
.L_x_33355:
[----:B------:R-:W-:Y:S05]  /*2020*/  BRA `(.L_x_33356) ;  /* 0xfffffff000907947 */ /* 0x000fea000383ffff */
        .weak           $__internal_546_$__cuda_sm20_div_u64
        .type           $__internal_546_$__cuda_sm20_div_u64,@function
        .size           $__internal_546_$__cuda_sm20_div_u64,($__internal_547_$__cuda_sm3x_div_rn_noftz_f32_slowpath - $__internal_546_$__cuda_sm20_div_u64)
$__internal_546_$__cuda_sm20_div_u64:
        /* <DEDUP_REMOVED lines=52> */
[----:B------:R-:W-:Y:S02]  /*2370*/  IADD3.X R6, PT, PT, RZ, R7, RZ, P1, !PT ;  /* 0x00000007ff067210 */ /* 0x000fe40000ffe4ff */
[----:B------:R-:W-:-:S02]  /*2380*/  SEL R9, R2, R9, P0 ;  /* 0x0000000902097207 */ /* 0x000fc40000000000 */
[----:B------:R-:W-:Y:S01]  /*2390*/  SEL R3, R3, R5, P0 ;  /* 0x0000000503037207 */ /* 0x000fe20000000000 */
[----:B------:R-:W-:Y:S01]  /*23a0*/  HFMA2 R5, -RZ, RZ, 0, 0 ;  /* 0x00000000ff057431 */ /* 0x000fe200000001ff */
[----:B------:R-:W-:Y:S02]  /*23b0*/  SEL R6, R6, R7, P0 ;  /* 0x0000000706067207 */ /* 0x000fe40000000000 */
[----:B------:R-:W-:Y:S02]  /*23c0*/  IADD3 R2, P2, PT, R9, 0x1, RZ ;  /* 0x0000000109027810 */ /* 0x000fe40007f5e0ff */
[----:B------:R-:W-:Y:S02]  /*23d0*/  SEL R8, R8, R12, P0 ;  /* 0x0000000c08087207 */ /* 0x000fe40000000000 */
[----:B------:R-:W-:Y:S01]  /*23e0*/  ISETP.GE.U32.AND P0, PT, R3, R18, PT ;  /* 0x000000120300720c */ /* 0x000fe20003f06070 */
[----:B------:R-:W-:Y:S01]  /*23f0*/  IMAD.X R3, RZ, RZ, R6, P2 ;  /* 0x000000ffff037224 */ /* 0x000fe200010e0606 */
[----:B------:R-:W-:-:S02]  /*2400*/  ISETP.NE.U32.AND P1, PT, R18, RZ, PT ;  /* 0x000000ff1200720c */ /* 0x000fc40003f25070 */
[----:B------:R-:W-:Y:S02]  /*2410*/  ISETP.GE.U32.AND.EX P0, PT, R8, R17, PT, P0 ;  /* 0x000000110800720c */ /* 0x000fe40003f06100 */
[----:B------:R-:W-:Y:S02]  /*2420*/  ISETP.NE.AND.EX P1, PT, R17, RZ, PT, P1 ;  /* 0x000000ff1100720c */ /* 0x000fe40003f25310 */
[----:B------:R-:W-:Y:S02]  /*2430*/  SEL R2, R2, R9, P0 ;  /* 0x0000000902027207 */ /* 0x000fe40000000000 */
[----:B------:R-:W-:Y:S02]  /*2440*/  SEL R3, R3, R6, P0 ;  /* 0x0000000603037207 */ /* 0x000fe40000000000 */
[----:B------:R-:W-:Y:S02]  /*2450*/  SEL R2, R2, 0xffffffff, P1 ;  /* 0xffffffff02027807 */ /* 0x000fe40000800000 */
[----:B------:R-:W-:Y:S01]  /*2460*/  SEL R3, R3, 0xffffffff, P1 ;  /* 0xffffffff03037807 */ /* 0x000fe20000800000 */
[----:B------:R-:W-:Y:S06]  /*2470*/  RET.REL.NODEC R4 `(_Z15SoftmaxWarpImplI24ElementwiseScaleMaskLoadIffbE11DirectStoreIffEfLi1ELi1ELi16ELi1ELb0EL9Algorithm0EEvT_T0_ll) ;  /* 0xffffffd804e07950 */ /* 0x000fec0003c3ffff */
        .weak           $__internal_547_$__cuda_sm3x_div_rn_noftz_f32_slowpath
        .type           $__internal_547_$__cuda_sm3x_div_rn_noftz_f32_slowpath,@function
        .size           $__internal_547_$__cuda_sm3x_div_rn_noftz_f32_slowpath,(.L_x_37924 - $__internal_547_$__cuda_sm3x_div_rn_noftz_f32_slowpath)
$__internal_547_$__cuda_sm3x_div_rn_noftz_f32_slowpath:
        /* <DEDUP_REMOVED lines=34> */
.L_x_33358:
        /* <DEDUP_REMOVED lines=51> */
.L_x_33365:
[----:B------:R-:W-:-:S04]  /*29d0*/  LOP3.LUT R0, R0, 0x80000000, RZ, 0xc0, !PT ;  /* 0x8000000000007812 */ /* 0x000fc800078ec0ff */
[----:B------:R-:W-:Y:S01]  /*29e0*/  LOP3.LUT R0, R0, 0x7f800000, RZ, 0xfc, !PT ;  /* 0x7f80000000007812 */ /* 0x000fe200078efcff */
[----:B------:R-:W-:Y:S06]  /*29f0*/  BRA `(.L_x_33366) ;  /* 0x0000000000047947 */ /* 0x000fec0003800000 */
.L_x_33364:
[----:B------:R-:W-:-:S07]  /*2a00*/  IMAD R0, R15, 0x800000, R0 ;  /* 0x008000000f007824 */ /* 0x000fce00078e0200 */
.L_x_33366:
[----:B------:R-:W-:Y:S05]  /*2a10*/  BSYNC.RECONVERGENT B3 ;  /* 0x0000000000037941 */ /* 0x000fea0003800200 */
.L_x_33363:
[----:B------:R-:W-:Y:S05]  /*2a20*/  BRA `(.L_x_33367) ;  /* 0x0000000000207947 */ /* 0x000fea0003800000 */
.L_x_33362:
[----:B------:R-:W-:-:S04]  /*2a30*/  LOP3.LUT R0, R3, 0x80000000, R0, 0x48, !PT ;  /* 0x8000000003007812 */ /* 0x000fc800078e4800 */
[----:B------:R-:W-:Y:S01]  /*2a40*/  LOP3.LUT R0, R0, 0x7f800000, RZ, 0xfc, !PT ;  /* 0x7f80000000007812 */ /* 0x000fe200078efcff */
[----:B------:R-:W-:Y:S06]  /*2a50*/  BRA `(.L_x_33367) ;  /* 0x0000000000147947 */ /* 0x000fec0003800000 */
.L_x_33361:
[----:B------:R-:W-:Y:S01]  /*2a60*/  LOP3.LUT R0, R3, 0x80000000, R0, 0x48, !PT ;  /* 0x8000000003007812 */ /* 0x000fe200078e4800 */
[----:B------:R-:W-:Y:S06]  /*2a70*/  BRA `(.L_x_33367) ;  /* 0x00000000000c7947 */ /* 0x000fec0003800000 */
.L_x_33360:
[----:B------:R-:W0:Y:S01]  /*2a80*/  MUFU.RSQ R0, -QNAN ;  /* 0xffc0000000007908 */ /* 0x000e220000001400 */
[----:B------:R-:W-:Y:S05]  /*2a90*/  BRA `(.L_x_33367) ;  /* 0x0000000000047947 */ /* 0x000fea0003800000 */
.L_x_33359:
[----:B------:R-:W-:-:S07]  /*2aa0*/  FADD.FTZ R0, R0, R3 ;  /* 0x0000000300007221 */ /* 0x000fce0000010000 */
.L_x_33367:
[----:B------:R-:W-:Y:S05]  /*2ab0*/  BSYNC.RECONVERGENT B2 ;  /* 0x0000000000027941 */ /* 0x000fea0003800200 */
.L_x_33357:
[----:B------:R-:W-:-:S04]  /*2ac0*/  HFMA2 R3, -RZ, RZ, 0, 0 ;  /* 0x00000000ff037431 */ /* 0x000fc800000001ff */
[----:B0-----:R-:W-:Y:S05]  /*2ad0*/  RET.REL.NODEC R2 `(_Z15SoftmaxWarpImplI24ElementwiseScaleMaskLoadIffbE11DirectStoreIffEfLi1ELi1ELi16ELi1ELb0EL9Algorithm0EEvT_T0_ll) ;  /* 0xffffffd402487950 */ /* 0x001fea0003c3ffff */
.L_x_33368:
        /* <DEDUP_REMOVED lines=10> */
.L_x_37924:


//--------------------- .text._Z15SoftmaxWarpImplI24ElementwiseScaleMaskLoadIffbE11DirectStoreIffEfLi1ELi1ELi16ELi2ELb1EL9Algorithm0EEvT_T0_ll --------------------------
	.section	.text._Z15SoftmaxWarpImplI24ElementwiseScaleMaskLoadIffbE11DirectStoreIffEfLi1ELi1ELi16ELi2ELb1EL9Algorithm0EEvT_T0_ll,"ax",@progbits
	.align	128
        .global         _Z15SoftmaxWarpImplI24ElementwiseScaleMaskLoadIffbE11DirectStoreIffEfLi1ELi1ELi16ELi2ELb1EL9Algorithm0EEvT_T0_ll
        .type           _Z15SoftmaxWarpImplI24ElementwiseScaleMaskLoadIffbE11DirectStoreIffEfLi1ELi1ELi16ELi2ELb1EL9Algorithm0EEvT_T0_ll,@function
        .size           _Z15SoftmaxWarpImplI24ElementwiseScaleMaskLoadIffbE11DirectStoreIffEfLi1ELi1ELi16ELi2ELb1EL9Algorithm0EEvT_T0_ll,(.L_x_37925 - _Z15SoftmaxWarpImplI24ElementwiseScaleMaskLoadIffbE11DirectStoreIffEfLi1ELi1ELi16ELi2ELb1EL9Algorithm0EEvT_T0_ll)
        .other          _Z15SoftmaxWarpImplI24ElementwiseScaleMaskLoadIffbE11DirectStoreIffEfLi1ELi1ELi16ELi2ELb1EL9Algorithm0EEvT_T0_ll,@"STO_CUDA_ENTRY STV_DEFAULT"
_Z15SoftmaxWarpImplI24ElementwiseScaleMaskLoadIffbE11DirectStoreIffEfLi1ELi1ELi16ELi2ELb1EL9Algorithm0EEvT_T0_ll:
.text._Z15SoftmaxWarpImplI24ElementwiseScaleMaskLoadIffbE11DirectStoreIffEfLi1ELi1ELi16ELi2ELb1EL9Algorithm0EEvT_T0_ll:
        /* <DEDUP_REMOVED lines=27> */
.L_x_33369:
        /* <DEDUP_REMOVED lines=18> */
.L_x_33382:
        /* <DEDUP_REMOVED lines=50> */
.L_x_33372:
[----:B------:R-:W-:Y:S05]  /*05f0*/  BSYNC.RECONVERGENT B1 ;  /* 0x0000000000017941 */ /* 0x000fea0003800200 */
.L_x_33371:
        /* <DEDUP_REMOVED lines=57> */
.L_x_33400:
        /* <DEDUP_REMOVED lines=11> */
[----:B--23--:R-:W-:Y:S05]  /*0a40*/  CALL.REL.NOINC `($__internal_548_$__cuda_sm3x_div_rn_noftz_f32_slowpath) ;  /* 0x0000000800dc7944 */ /* 0x00cfea0003c00000 */
.L_x_33375:
[----:B------:R-:W-:Y:S05]  /*0a50*/  BSYNC.RECONVERGENT B1 ;  /* 0x0000000000017941 */ /* 0x000fea0003800200 */
.L_x_33374:
        /* <DEDUP_REMOVED lines=21> */
.L_x_33377:
[----:B------:R-:W-:Y:S05]  /*0bb0*/  BSYNC.RECONVERGENT B1 ;  /* 0x0000000000017941 */ /* 0x000fea0003800200 */
.L_x_33376:
[----:B------:R-:W-:Y:S01]  /*0bc0*/  BSSY.RECONVERGENT B1, `(.L_x_33378) ;  /* 0x0000008000017945 */ /* 0x000fe20003800200 */
[----:B------:R-:W-:-:S03]  /*0bd0*/  FFMA R15, R15, R12, R4 ;  /* 0x0000000c0f0f7223 */ /* 0x000fc60000000004 */
[----:B------:R-:W-:Y:S05]  /*0be0*/  @!P2 BRA `(.L_x_33379) ;  /* 0x000000000014a947 */ /* 0x000fea0003800000 */
[----:B------:R-:W-:Y:S01]  /*0bf0*/  IMAD.MOV.U32 R2, RZ, RZ, R0 ;  /* 0x000000ffff027224 */ /* 0x000fe200078e0000 */
[----:B------:R-:W-:Y:S02]  /*0c00*/  MOV R3, R5 ;  /* 0x0000000500037202 */ /* 0x000fe40000000f00 */
[----:B------:R-:W-:-:S07]  /*0c10*/  MOV R4, 0xc30 ;  /* 0x00000c3000047802 */ /* 0x000fce0000000f00 */
[----:B0-23--:R-:W-:Y:S05]  /*0c20*/  CALL.REL.NOINC `($__internal_548_$__cuda_sm3x_div_rn_noftz_f32_slowpath) ;  /* 0x0000000800647944 */ /* 0x00dfea0003c00000 */
[----:B------:R-:W-:-:S07]  /*0c30*/  IMAD.MOV.U32 R15, RZ, RZ, R13 ;  /* 0x000000ffff0f7224 */ /* 0x000fce00078e000d */
.L_x_33379:
[----:B------:R-:W-:Y:S05]  /*0c40*/  BSYNC.RECONVERGENT B1 ;  /* 0x0000000000017941 */ /* 0x000fea0003800200 */
.L_x_33378:
        /* <DEDUP_REMOVED lines=8> */
[----:B------:R-:W-:Y:S01]  /*0cd0*/  IMAD.X R3, R5, 0x1, R3, P0 ;  /* 0x0000000105037824 */ /* 0x000fe200000e0603 */
[----:B------:R-:W-:-:S04]  /*0ce0*/  LEA R2, P0, R0, UR36, 0x2 ;  /* 0x0000002400027c11 */ /* 0x000fc8000f8010ff */
[----:B------:R-:W-:-:S05]  /*0cf0*/  LEA.HI.X R3, R0, UR37, R3, 0x2, P0 ;  /* 0x0000002500037c11 */ /* 0x000fca00080f1403 */
[----:B------:R1:W-:Y:S04]  /*0d00*/  STG.E desc[UR4][R2.64], R15 ;  /* 0x0000000f02007986 */ /* 0x0003e8000c101904 */
.L_x_33381:
[----:B------:R-:W-:Y:S05]  /*0d10*/  BSYNC.RECONVERGENT B1 ;  /* 0x0000000000017941 */ /* 0x000fea0003800200 */
.L_x_33380:
[----:B------:R-:W-:-:S04]  /*0d20*/  IADD3 R21, P0, PT, R18, R21, RZ ;  /* 0x0000001512157210 */ /* 0x000fc80007f1e0ff */
[----:B------:R-:W-:Y:S02]  /*0d30*/  LEA.HI.X.SX32 R19, R18, R19, 0x1, P0 ;  /* 0x0000001312137211 */ /* 0x000fe400000f0eff */
[----:B------:R-:W-:-:S04]  /*0d40*/  ISETP.GE.U32.AND P0, PT, R21, UR46, PT ;  /* 0x0000002e15007c0c */ /* 0x000fc8000bf06070 */
[----:B------:R-:W-:-:S13]  /*0d50*/  ISETP.GE.AND.EX P0, PT, R19, UR47, PT, P0 ;  /* 0x0000002f13007c0c */ /* 0x000fda000bf06300 */
[----:B------:R-:W-:Y:S05]  /*0d60*/  @!P0 BRA `(.L_x_33382) ;  /* 0xfffffff400588947 */ /* 0x000fea000383ffff */
[----:B------:R-:W-:Y:S05]  /*0d70*/  BSYNC B0 ;  /* 0x0000000000007941 */ /* 0x000fea0003800000 */
.L_x_33370:
[----:B------:R-:W-:Y:S05]  /*0d80*/  EXIT ;  /* 0x000000000000794d */ /* 0x000fea0003800000 */
.L_x_33373:
[----:B------:R-:W-:Y:S01]  /*0d90*/  HFMA2 R12, -RZ, RZ, 0, 4.76837158203125e-07 ;  /* 0x00000008ff0c7431 */ /* 0x000fe200000001ff */
[----:B------:R-:W-:Y:S01]  /*0da0*/  BSSY B1, `(.L_x_33383) ;  /* 0x0000006000017945 */ /* 0x000fe20003800000 */
[----:B------:R-:W-:Y:S02]  /*0db0*/  IMAD.MOV.U32 R11, RZ, RZ, 0x1f ;  /* 0x0000001fff0b7424 */ /* 0x000fe400078e00ff */
[----:B------:R-:W-:-:S07]  /*0dc0*/  IMAD.MOV.U32 R15, RZ, RZ, -0x1 ;  /* 0xffffffffff0f7424 */ /* 0x000fce00078e00ff */
[----:B--23--:R-:W-:Y:S05]  /*0dd0*/  WARPSYNC.COLLECTIVE R15, `(.L_x_33384) ;  /* 0x000000000f087348 */ /* 0x00cfea0003c00000 */
[----:B------:R0:W1:Y:S02]  /*0de0*/  SHFL.BFLY P6, R14, R13, R12, R11 ;  /* 0x0c00000c0d0e7389 */ /* 0x00006400000c000b */
[----:B0123--:R-:W-:Y:S05]  /*0df0*/  ENDCOLLECTIVE ;  /* 0x000000000000791b */ /* 0x00ffea0003800000 */
.L_x_33384:
[----:B------:R-:W-:Y:S05]  /*0e00*/  BSYNC B1 ;  /* 0x0000000000017941 */ /* 0x000fea0003800000 */
.L_x_33383:
[----:B------:R-:W-:Y:S01]  /*0e10*/  FMNMX R13, R14, R13, !PT ;  /* 0x0000000d0e0d7209 */ /* 0x000fe20007800000 */
[----:B------:R-:W-:Y:S01]  /*0e20*/  IMAD.MOV.U32 R11, RZ, RZ, 0x1f ;  /* 0x0000001fff0b7424 */ /* 0x000fe200078e00ff */
[----:B------:R-:W-:Y:S01]  /*0e30*/  MOV R12, 0x4 ;  /* 0x00000004000c7802 */ /* 0x000fe20000000f00 */
[----:B------:R-:W-:-:S07]  /*0e40*/  IMAD.MOV.U32 R15, RZ, RZ, -0x1 ;  /* 0xffffffffff0f7424 */ /* 0x000fce00078e00ff */
[----:B------:R-:W-:Y:S05]  /*0e50*/  WARPSYNC.COLLECTIVE R15, `(.L_x_33385) ;  /* 0x000000000f087348 */ /* 0x000fea0003c00000 */
[----:B------:R0:W1:Y:S02]  /*0e60*/  SHFL.BFLY P6, R14, R13, R12, R11 ;  /* 0x0c00000c0d0e7389 */ /* 0x00006400000c000b */
[----:B01----:R-:W-:Y:S05]  /*0e70*/  ENDCOLLECTIVE ;  /* 0x000000000000791b */ /* 0x003fea0003800000 */
.L_x_33385:
[----:B------:R-:W-:Y:S01]  /*0e80*/  IMAD.MOV.U32 R12, RZ, RZ, 0x2 ;  /* 0x00000002ff0c7424 */ /* 0x000fe200078e00ff */
[----:B------:R-:W-:-:S04]  /*0e90*/  FMNMX R3, R13, R14, !PT ;  /* 0x0000000e0d037209 */ /* 0x000fc80007800000 */
[----:B------:R-:W-:-:S07]  /*0ea0*/  MOV R13, R3 ;  /* 0x00000003000d7202 */ /* 0x000fce0000000f00 */
[----:B------:R-:W-:Y:S05]  /*0eb0*/  WARPSYNC.COLLECTIVE R15, `(.L_x_33386) ;  /* 0x000000000f087348 */ /* 0x000fea0003c00000 */
[----:B------:R0:W1:Y:S02]  /*0ec0*/  SHFL.BFLY P6, R14, R13, R12, R11 ;  /* 0x0c00000c0d0e7389 */ /* 0x00006400000c000b */
[----:B01----:R-:W-:Y:S05]  /*0ed0*/  ENDCOLLECTIVE ;  /* 0x000000000000791b */ /* 0x003fea0003800000 */
.L_x_33386:
[----:B------:R-:W-:Y:S01]  /*0ee0*/  HFMA2 R12, -RZ, RZ, 0, 5.9604644775390625e-08 ;  /* 0x00000001ff0c7431 */ /* 0x000fe200000001ff */
[----:B------:R-:W-:-:S05]  /*0ef0*/  FMNMX R24, R3, R14, !PT ;  /* 0x0000000e03187209 */ /* 0x000fca0007800000 */
[----:B------:R-:W-:-:S07]  /*0f00*/  IMAD.MOV.U32 R13, RZ, RZ, R24 ;  /* 0x000000ffff0d7224 */ /* 0x000fce00078e0018 */
[----:B------:R-:W-:Y:S05]  /*0f10*/  WARPSYNC.COLLECTIVE R15, `(.L_x_33387) ;  /* 0x000000000f087348 */ /* 0x000fea0003c00000 */
[----:B------:R0:W1:Y:S02]  /*0f20*/  SHFL.BFLY P6, R14, R13, R12, R11 ;  /* 0x0c00000c0d0e7389 */ /* 0x00006400000c000b */
[----:B01----:R-:W-:Y:S05]  /*0f30*/  ENDCOLLECTIVE ;  /* 0x000000000000791b */ /* 0x003fea0003800000 */
.L_x_33387:
[----:B------:R-:W-:Y:S01]  /*0f40*/  IMAD.MOV.U32 R13, RZ, RZ, R0 ;  /* 0x000000ffff0d7224 */ /* 0x000fe200078e0000 */
[----:B------:R-:W-:Y:S01]  /*0f50*/  MOV R12, 0x8 ;  /* 0x00000008000c7802 */ /* 0x000fe20000000f00 */
[----:B------:R-:W-:-:S07]  /*0f60*/  IMAD.MOV.U32 R25, RZ, RZ, R14 ;  /* 0x000000ffff197224 */ /* 0x000fce00078e000e */
[----:B------:R-:W-:Y:S05]  /*0f70*/  WARPSYNC.COLLECTIVE R15, `(.L_x_33388) ;  /* 0x000000000f087348 */ /* 0x000fea0003c00000 */
[----:B------:R0:W1:Y:S02]  /*0f80*/  SHFL.BFLY P6, R14, R13, R12, R11 ;  /* 0x0c00000c0d0e7389 */ /* 0x00006400000c000b */
[----:B01----:R-:W-:Y:S05]  /*0f90*/  ENDCOLLECTIVE ;  /* 0x000000000000791b */ /* 0x003fea0003800000 */
.L_x_33388:
        /* <DEDUP_REMOVED lines=12> */
.L_x_33389:
[----:B------:R-:W-:Y:S01]  /*1060*/  FFMA.RM R10, R4, R3, 12582913 ;  /* 0x4b400001040a7423 */ /* 0x000fe20000004003 */
[----:B------:R-:W-:Y:S02]  /*1070*/  HFMA2 R12, -RZ, RZ, 0, 1.1920928955078125e-07 ;  /* 0x00000002ff0c7431 */ /* 0x000fe400000001ff */
[----:B------:R-:W-:Y:S02]  /*1080*/  IMAD.MOV.U32 R5, RZ, RZ, R14 ;  /* 0x000000ffff057224 */ /* 0x000fe400078e000e */
[----:B------:R-:W-:-:S03]  /*1090*/  FADD R14, R10, -12583039 ;  /* 0xcb40007f0a0e7421 */ /* 0x000fc60000000000 */
[----:B------:R-:W-:Y:S01]  /*10a0*/  FMNMX R4, R2, R5, !PT ;  /* 0x0000000502047209 */ /* 0x000fe20007800000 */
[----:B------:R-:W-:Y:S01]  /*10b0*/  FFMA R14, R23, 1.4426950216293334961, -R14 ;  /* 0x3fb8aa3b170e7823 */ /* 0x000fe2000000080e */
[----:B------:R-:W-:-:S03]  /*10c0*/  SHF.L.U32 R2, R10, 0x17, RZ ;  /* 0x000000170a027819 */ /* 0x000fc600000006ff */
[----:B------:R-:W-:Y:S02]  /*10d0*/  IMAD.MOV.U32 R13, RZ, RZ, R4 ;  /* 0x000000ffff0d7224 */ /* 0x000fe400078e0004 */
[----:B------:R-:W-:-:S07]  /*10e0*/  FFMA R24, R23, 1.925963033500011079e-08, R14 ;  /* 0x32a5706017187823 */ /* 0x000fce000000000e */
[----:B------:R-:W-:Y:S05]  /*10f0*/  WARPSYNC.COLLECTIVE R15, `(.L_x_33390) ;  /* 0x000000000f087348 */ /* 0x000fea0003c00000 */
[----:B------:R0:W1:Y:S02]  /*1100*/  SHFL.BFLY P6, R14, R13, R12, R11 ;  /* 0x0c00000c0d0e7389 */ /* 0x00006400000c000b */
[----:B01----:R-:W-:Y:S05]  /*1110*/  ENDCOLLECTIVE ;  /* 0x000000000000791b */ /* 0x003fea0003800000 */
.L_x_33390:
[----:B------:R-:W0:Y:S01]  /*1120*/  MUFU.EX2 R23, R24 ;  /* 0x0000001800177308 */ /* 0x000e220000000800 */
[----:B------:R-:W-:Y:S01]  /*1130*/  MOV R12, 0x1 ;  /* 0x00000001000c7802 */ /* 0x000fe20000000f00 */
[----:B0-----:R-:W-:-:S04]  /*1140*/  FMUL R2, R2, R23 ;  /* 0x0000001702027220 */ /* 0x001fc80000400000 */
[----:B------:R-:W-:Y:S01]  /*1150*/  FADD R23, RZ, R2 ;  /* 0x00000002ff177221 */ /* 0x000fe20000000000 */
[----:B------:R-:W-:-:S05]  /*1160*/  IMAD.MOV.U32 R5, RZ, RZ, R14 ;  /* 0x000000ffff057224 */ /* 0x000fca00078e000e */
[----:B------:R-:W-:-:S05]  /*1170*/  FMNMX R5, R4, R5, !PT ;  /* 0x0000000504057209 */ /* 0x000fca0007800000 */
[----:B------:R-:W-:-:S07]  /*1180*/  IMAD.MOV.U32 R13, RZ, RZ, R5 ;  /* 0x000000ffff0d7224 */ /* 0x000fce00078e0005 */
[----:B------:R-:W-:Y:S05]  /*1190*/  WARPSYNC.COLLECTIVE R15, `(.L_x_33391) ;  /* 0x000000000f087348 */ /* 0x000fea0003c00000 */
[----:B------:R0:W1:Y:S02]  /*11a0*/  SHFL.BFLY P6, R14, R13, R12, R11 ;  /* 0x0c00000c0d0e7389 */ /* 0x00006400000c000b */
[----:B01----:R-:W-:Y:S05]  /*11b0*/  ENDCOLLECTIVE ;  /* 0x000000000000791b */ /* 0x003fea0003800000 */
.L_x_33391:
[----:B------:R-:W-:Y:S01]  /*11c0*/  MOV R13, R23 ;  /* 0x00000017000d7202 */ /* 0x000fe20000000f00 */
[----:B------:R-:W-:Y:S02]  /*11d0*/  IMAD.MOV.U32 R12, RZ, RZ, 0x8 ;  /* 0x00000008ff0c7424 */ /* 0x000fe400078e00ff */
[----:B------:R-:W-:-:S07]  /*11e0*/  IMAD.MOV.U32 R10, RZ, RZ, R14 ;  /* 0x000000ffff0a7224 */ /* 0x000fce00078e000e */
[----:B------:R-:W-:Y:S05]  /*11f0*/  WARPSYNC.COLLECTIVE R15, `(.L_x_33392) ;  /* 0x000000000f087348 */ /* 0x000fea0003c00000 */
[----:B------:R0:W1:Y:S02]  /*1200*/  SHFL.BFLY P6, R14, R13, R12, R11 ;  /* 0x0c00000c0d0e7389 */ /* 0x00006400000c000b */
[----:B01----:R-:W-:Y:S05]  /*1210*/  ENDCOLLECTIVE ;  /* 0x000000000000791b */ /* 0x003fea0003800000 */
.L_x_33392:
[----:B------:R-:W-:Y:S01]  /*1220*/  FMNMX R5, R5, R10, !PT ;  /* 0x0000000a05057209 */ /* 0x000fe20007800000 */
[----:B------:R-:W-:Y:S02]  /*1230*/  IMAD.MOV.U32 R12, RZ, RZ, 0x4 ;  /* 0x00000004ff0c7424 */ /* 0x000fe400078e00ff */
[----:B------:R-:W-:Y:S02]  /*1240*/  FADD R4, R23, R14 ;  /* 0x0000000e17047221 */ /* 0x000fe40000000000 */
[----:B------:R-:W-:-:S03]  /*1250*/  FADD R23, -R5, R22 ;  /* 0x0000001605177221 */ /* 0x000fc60000000100 */
[----:B------:R-:W-:Y:S01]  /*1260*/  MOV R13, R4 ;  /* 0x00000004000d7202 */ /* 0x000fe20000000f00 */
[----:B------:R-:W-:-:S07]  /*1270*/  FFMA.SAT R0, R23, R0, 0.5 ;  /* 0x3f00000017007423 */ /* 0x000fce0000002000 */
[----:B------:R-:W-:Y:S05]  /*1280*/  WARPSYNC.COLLECTIVE R15, `(.L_x_33393) ;  /* 0x000000000f087348 */ /* 0x000fea0003c00000 */
[----:B------:R0:W1:Y:S02]  /*1290*/  SHFL.BFLY P6, R14, R13, R12, R11 ;  /* 0x0c00000c0d0e7389 */ /* 0x00006400000c000b */
[----:B01----:R-:W-:Y:S05]  /*12a0*/  ENDCOLLECTIVE ;  /* 0x000000000000791b */ /* 0x003fea0003800000 */
.L_x_33393:
[----:B------:R-:W-:-:S04]  /*12b0*/  FFMA.RM R0, R0, R3, 12582913 ;  /* 0x4b40000100007423 */ /* 0x000fc80000004003 */
[C---:B------:R-:W-:Y:S01]  /*12c0*/  FADD R10, R0.reuse, -12583039 ;  /* 0xcb40007f000a7421 */ /* 0x040fe20000000000 */
[----:B------:R-:W-:-:S03]  /*12d0*/  SHF.L.U32 R0, R0, 0x17, RZ ;  /* 0x0000001700007819 */ /* 0x000fc600000006ff */
[C---:B------:R-:W-:Y:S01]  /*12e0*/  FFMA R10, R23.reuse, 1.4426950216293334961, -R10 ;  /* 0x3fb8aa3b170a7823 */ /* 0x040fe2000000080a */
        /* <DEDUP_REMOVED lines=8> */
.L_x_33394:
[----:B------:R-:W-:Y:S01]  /*1370*/  FMUL R0, R0, R3 ;  /* 0x0000000300007220 */ /* 0x000fe20000400000 */
[----:B------:R-:W-:-:S03]  /*1380*/  HFMA2 R12, -RZ, RZ, 0, 5.9604644775390625e-08 ;  /* 0x00000001ff0c7431 */ /* 0x000fc600000001ff */
[----:B------:R-:W-:Y:S01]  /*1390*/  FADD R3, RZ, R0 ;  /* 0x00000000ff037221 */ /* 0x000fe20000000000 */
[----:B------:R-:W-:-:S04]  /*13a0*/  FADD R10, R5, R14 ;  /* 0x0000000e050a7221 */ /* 0x000fc80000000000 */
[----:B------:R-:W-:-:S07]  /*13b0*/  IMAD.MOV.U32 R13, RZ, RZ, R10 ;  /* 0x000000ffff0d7224 */ /* 0x000fce00078e000a */
[----:B------:R-:W-:Y:S05]  /*13c0*/  WARPSYNC.COLLECTIVE R15, `(.L_x_33395) ;  /* 0x000000000f087348 */ /* 0x000fea0003c00000 */
[----:B------:R0:W1:Y:S02]  /*13d0*/  SHFL.BFLY P6, R14, R13, R12, R11 ;  /* 0x0c00000c0d0e7389 */ /* 0x00006400000c000b */
[----:B01----:R-:W-:Y:S05]  /*13e0*/  ENDCOLLECTIVE ;  /* 0x000000000000791b */ /* 0x003fea0003800000 */
.L_x_33395:
[----:B------:R-:W-:Y:S01]  /*13f0*/  MOV R13, R3 ;  /* 0x00000003000d7202 */ /* 0x000fe20000000f00 */
[----:B------:R-:W-:Y:S02]  /*1400*/  IMAD.MOV.U32 R12, RZ, RZ, 0x8 ;  /* 0x00000008ff0c7424 */ /* 0x000fe400078e00ff */
[----:B------:R-:W-:-:S07]  /*1410*/  IMAD.MOV.U32 R23, RZ, RZ, R14 ;  /* 0x000000ffff177224 */ /* 0x000fce00078e000e */
[----:B------:R-:W-:Y:S05]  /*1420*/  WARPSYNC.COLLECTIVE R15, `(.L_x_33396) ;  /* 0x000000000f087348 */ /* 0x000fea0003c00000 */
[----:B------:R0:W1:Y:S02]  /*1430*/  SHFL.BFLY P6, R14, R13, R12, R11 ;  /* 0x0c00000c0d0e7389 */ /* 0x00006400000c000b */
[----:B01----:R-:W-:Y:S05]  /*1440*/  ENDCOLLECTIVE ;  /* 0x000000000000791b */ /* 0x003fea0003800000 */
.L_x_33396:
        /* <DEDUP_REMOVED lines=8> */
.L_x_33397:
[----:B------:R-:W-:Y:S02]  /*14d0*/  IMAD.MOV.U32 R12, RZ, RZ, 0x2 ;  /* 0x00000002ff0c7424 */ /* 0x000fe400078e00ff */
[----:B------:R-:W-:-:S04]  /*14e0*/  IMAD.MOV.U32 R25, RZ, RZ, R14 ;  /* 0x000000ffff197224 */ /* 0x000fc800078e000e */
[----:B------:R-:W-:-:S05]  /*14f0*/  FADD R25, R22, R25 ;  /* 0x0000001916197221 */ /* 0x000fca0000000000 */
[----:B------:R-:W-:-:S07]  /*1500*/  MOV R13, R25 ;  /* 0x00000019000d7202 */ /* 0x000fce0000000f00 */
[----:B------:R-:W-:Y:S05]  /*1510*/  WARPSYNC.COLLECTIVE R15, `(.L_x_33398) ;  /* 0x000000000f087348 */ /* 0x000fea0003c00000 */
[----:B------:R0:W1:Y:S02]  /*1520*/  SHFL.BFLY P6, R14, R13, R12, R11 ;  /* 0x0c00000c0d0e7389 */ /* 0x00006400000c000b */
[----:B01----:R-:W-:Y:S05]  /*1530*/  ENDCOLLECTIVE ;  /* 0x000000000000791b */ /* 0x003fea0003800000 */
.L_x_33398:
[----:B------:R-:W-:Y:S01]  /*1540*/  HFMA2 R12, -RZ, RZ, 0, 5.9604644775390625e-08 ;  /* 0x00000001ff0c7431 */ /* 0x000fe200000001ff */
[----:B------:R-:W-:-:S05]  /*1550*/  MOV R24, R14 ;  /* 0x0000000e00187202 */ /* 0x000fca0000000f00 */
[----:B------:R-:W-:-:S04]  /*1560*/  FADD R24, R25, R24 ;  /* 0x0000001819187221 */ /* 0x000fc80000000000 */
[----:B------:R-:W-:-:S07]  /*1570*/  IMAD.MOV.U32 R13, RZ, RZ, R24 ;  /* 0x000000ffff0d7224 */ /* 0x000fce00078e0018 */
[----:B------:R-:W-:Y:S05]  /*1580*/  WARPSYNC.COLLECTIVE R15, `(.L_x_33399) ;  /* 0x000000000f087348 */ /* 0x000fea0003c00000 */
[----:B------:R0:W1:Y:S02]  /*1590*/  SHFL.BFLY P6, R14, R13, R12, R11 ;  /* 0x0c00000c0d0e7389 */ /* 0x00006400000c000b */
[----:B01----:R-:W-:Y:S05]  /*15a0*/  ENDCOLLECTIVE ;  /* 0x000000000000791b */ /* 0x003fea0003800000 */
.L_x_33399:
[----:B------:R-:W-:Y:S05]  /*15b0*/  BRA `(.L_x_33400) ;  /* 0xfffffff000f47947 */ /* 0x000fea000383ffff */
        .weak           $__internal_548_$__cuda_sm3x_div_rn_noftz_f32_slowpath
        .type           $__internal_548_$__cuda_sm3x_div_rn_noftz_f32_slowpath,@function
        .size           $__internal_548_$__cuda_sm3x_div_rn_noftz_f32_slowpath,(.L_x_37925 - $__internal_548_$__cuda_sm3x_div_rn_noftz_f32_slowpath)
$__internal_548_$__cuda_sm3x_div_rn_noftz_f32_slowpath:
        /* <DEDUP_REMOVED lines=34> */
.L_x_33402:
        /* <DEDUP_REMOVED lines=51> */
.L_x_33409:
[----:B------:R-:W-:-:S04]  /*1b10*/  LOP3.LUT R2, R2, 0x80000000, RZ, 0xc0, !PT ;  /* 0x8000000002027812 */ /* 0x000fc800078ec0ff */
[----:B------:R-:W-:Y:S01]  /*1b20*/  LOP3.LUT R2, R2, 0x7f800000, RZ, 0xfc, !PT ;  /* 0x7f80000002027812 */ /* 0x000fe200078efcff */
[----:B------:R-:W-:Y:S06]  /*1b30*/  BRA `(.L_x_33410) ;  /* 0x0000000000047947 */ /* 0x000fec0003800000 */
.L_x_33408:
[----:B------:R-:W-:-:S07]  /*1b40*/  IMAD R2, R11, 0x800000, R2 ;  /* 0x008000000b027824 */ /* 0x000fce00078e0202 */
.L_x_33410:
[----:B------:R-:W-:Y:S05]  /*1b50*/  BSYNC.RECONVERGENT B3 ;  /* 0x0000000000037941 */ /* 0x000fea0003800200 */
.L_x_33407:
[----:B------:R-:W-:Y:S05]  /*1b60*/  BRA `(.L_x_33411) ;  /* 0x0000000000207947 */ /* 0x000fea0003800000 */
.L_x_33406:
[----:B------:R-:W-:-:S04]  /*1b70*/  LOP3.LUT R2, R3, 0x80000000, R2, 0x48, !PT ;  /* 0x8000000003027812 */ /* 0x000fc800078e4802 */
[----:B------:R-:W-:Y:S01]  /*1b80*/  LOP3.LUT R2, R2, 0x7f800000, RZ, 0xfc, !PT ;  /* 0x7f80000002027812 */ /* 0x000fe200078efcff */
[----:B------:R-:W-:Y:S06]  /*1b90*/  BRA `(.L_x_33411) ;  /* 0x0000000000147947 */ /* 0x000fec0003800000 */
.L_x_33405:
[----:B------:R-:W-:Y:S01]  /*1ba0*/  LOP3.LUT R2, R3, 0x80000000, R2, 0x48, !PT ;  /* 0x8000000003027812 */ /* 0x000fe200078e4802 */
[----:B------:R-:W-:Y:S06]  /*1bb0*/  BRA `(.L_x_33411) ;  /* 0x00000000000c7947 */ /* 0x000fec0003800000 */
.L_x_33404:
[----:B------:R-:W0:Y:S01]  /*1bc0*/  MUFU.RSQ R2, -QNAN ;  /* 0xffc0000000027908 */ /* 0x000e220000001400 */
[----:B------:R-:W-:Y:S05]  /*1bd0*/  BRA `(.L_x_33411) ;  /* 0x0000000000047947 */ /* 0x000fea0003800000 */
.L_x_33403:
[----:B------:R-:W-:-:S07]  /*1be0*/  FADD.FTZ R2, R2, R3 ;  /* 0x0000000302027221 */ /* 0x000fce0000010000 */
.L_x_33411:
[----:B------:R-:W-:Y:S05]  /*1bf0*/  BSYNC.RECONVERGENT B2 ;  /* 0x0000000000027941 */ /* 0x000fea0003800200 */
.L_x_33401:
[----:B------:R-:W-:Y:S01]  /*1c00*/  HFMA2 R3, -RZ, RZ, 0, 0 ;  /* 0x00000000ff037431 */ /* 0x000fe200000001ff */
[----:B0-----:R-:W-:Y:S01]  /*1c10*/  MOV R13, R2 ;  /* 0x00000002000d7202 */ /* 0x001fe20000000f00 */
[----:B------:R-:W-:-:S04]  /*1c20*/  IMAD.MOV.U32 R2, RZ, RZ, R4 ;  /* 0x000000ffff027224 */ /* 0x000fc800078e0004 */
[----:B------:R-:W-:Y:S05]  /*1c30*/  RET.REL.NODEC R2 `(_Z15SoftmaxWarpImplI24ElementwiseScaleMaskLoadIffbE11DirectStoreIffEfLi1ELi1ELi16ELi2ELb1EL9Algorithm0EEvT_T0_ll) ;  /* 0xffffffe002f07950 */ /* 0x000fea0003c3ffff */
.L_x_33412:
        /* <DEDUP_REMOVED lines=12> */
.L_x_37925:


//--------------------- .text._Z15SoftmaxWarpImplI24ElementwiseScaleMaskLoadIffbE11DirectStoreIffEfLi1ELi1ELi16ELi2ELb0EL9Algorithm0EEvT_T0_ll --------------------------
	.section	.text._Z15SoftmaxWarpImplI24ElementwiseScaleMaskLoadIffbE11DirectStoreIffEfLi1ELi1ELi16ELi2ELb0EL9Algorithm0EEvT_T0_ll,"ax",@progbits
	.align	128
        .global         _Z15SoftmaxWarpImplI24ElementwiseScaleMaskLoadIffbE11DirectStoreIffEfLi1ELi1ELi16ELi2ELb0EL9Algorithm0EEvT_T0_ll
        .type           _Z15SoftmaxWarpImplI24ElementwiseScaleMaskLoadIffbE11DirectStoreIffEfLi1ELi1ELi16ELi2ELb0EL9Algorithm0EEvT_T0_ll,@function
        .size           _Z15SoftmaxWarpImplI24ElementwiseScaleMaskLoadIffbE11DirectStoreIffEfLi1ELi1ELi16ELi2ELb0EL9Algorithm0EEvT_T0_ll,(.L_x_37926 - _Z15SoftmaxWarpImplI24ElementwiseScaleMaskLoadIffbE11DirectStoreIffEfLi1ELi1ELi16ELi2ELb0EL9Algorithm0EEvT_T0_ll)
        .other          _Z15SoftmaxWarpImplI24ElementwiseScaleMaskLoadIffbE11DirectStoreIffEfLi1ELi1ELi16ELi2ELb0EL9Algorithm0EEvT_T0_ll,@"STO_CUDA_ENTRY STV_DEFAULT"
_Z15SoftmaxWarpImplI24ElementwiseScaleMaskLoadIffbE11DirectStoreIffEfLi1ELi1ELi16ELi2ELb0EL9Algorithm0EEvT_T0_ll:
.text._Z15SoftmaxWarpImplI24ElementwiseScaleMaskLoadIffbE11DirectStoreIffEfLi1ELi1ELi16ELi2ELb0EL9Algorithm0EEvT_T0_ll:
        /* <DEDUP_REMOVED lines=24> */
.L_x_33413:
        /* <DEDUP_REMOVED lines=16> */
.L_x_33419:
        /* <DEDUP_REMOVED lines=20> */
[----:B------:R-:W-:-:S03]  /*03c0*/  LEA R22, P0, R10, R14, 0x2 ;  /* 0x0000000e0a167211 */ /* 0x000fc600078010ff */
[----:B------:R-:W5:Y:S01]  /*03d0*/  LDG.E R14, desc[UR4][R14.64] ;  /* 0x000000040e0e7981 */ /* 0x000f62000c1e1900 */
[----:B------:R-:W-:Y:S02]  /*03e0*/  LEA.HI.X R23, R10, R15, R11, 0x2, P0 ;  /* 0x0000000f0a177211 */ /* 0x000fe400000f140b */
[----:B------:R-:W5:Y:S03]  /*03f0*/  LDC.64 R10, c[0x0][0x398] ;  /* 0x0000e600ff0a7b82 */ /* 0x000f660000000a00 */
[----:B------:R-:W3:Y:S01]  /*0400*/  LDG.E R22, desc[UR8][R22.64] ;  /* 0x0000000816167981 */ /* 0x000ee2000c1e1900 */
[----:B------:R-:W-:Y:S01]  /*0410*/  UMOV UR4, 0xffffffff ;  /* 0xffffffff00047882 */ /* 0x000fe20000000000 */
[----:B----4-:R-:W-:Y:S02]  /*0420*/  ISETP.NE.AND P1, PT, R20, RZ, PT ;  /* 0x000000ff1400720c */ /* 0x010fe40003f25270 */
[----:B--2---:R-:W-:Y:S01]  /*0430*/  ISETP.NE.AND P0, PT, R2, RZ, PT ;  /* 0x000000ff0200720c */ /* 0x004fe20003f05270 */
[----:B-----5:R-:W-:-:S05]  /*0440*/  FMUL R13, R14, R11 ;  /* 0x0000000b0e0d7220 */ /* 0x020fca0000400000 */
[----:B------:R-:W-:-:S05]  /*0450*/  FSEL R21, R13, R10, P0 ;  /* 0x0000000a0d157208 */ /* 0x000fca0000000000 */
[----:B---3--:R-:W-:Y:S01]  /*0460*/  @P1 FMUL R10, R22, R11 ;  /* 0x0000000b160a1220 */ /* 0x008fe20000400000 */
        /* <DEDUP_REMOVED lines=35> */
[----:B------:R-:W1:Y:S08]  /*06a0*/  MUFU.EX2 R3, R20 ;  /* 0x0000001400037308 */ /* 0x000e700000000800 */
[----:B------:R-:W2:Y:S01]  /*06b0*/  MUFU.EX2 R11, R11 ;  /* 0x0000000b000b7308 */ /* 0x000ea20000000800 */
[----:B-1----:R-:W-:-:S04]  /*06c0*/  FMUL R0, R0, R3 ;  /* 0x0000000300007220 */ /* 0x002fc80000400000 */
[----:B------:R-:W-:Y:S01]  /*06d0*/  FADD R19, RZ, R0 ;  /* 0x00000000ff137221 */ /* 0x000fe20000000000 */
[----:B--2---:R-:W-:-:S04]  /*06e0*/  FMUL R2, R2, R11 ;  /* 0x0000000b02027220 */ /* 0x004fc80000400000 */
        /* <DEDUP_REMOVED lines=14> */
[----:B------:R2:W3:Y:S02]  /*07d0*/  SHFL.BFLY PT, R14, R23, 0x1, 0x1f ;  /* 0x0c201f00170e7f89 */ /* 0x0004e400000e0000 */
[----:B-12---:R-:W-:-:S07]  /*07e0*/  FADD R3, R19, R20 ;  /* 0x0000001413037221 */ /* 0x006fce0000000000 */
.L_x_33437:
[----:B------:R-:W1:Y:S01]  /*07f0*/  MUFU.RCP R4, R3 ;  /* 0x0000000300047308 */ /* 0x000e620000001000 */
[----:B------:R-:W-:Y:S01]  /*0800*/  BSSY.RECONVERGENT B0, `(.L_x_33415) ;  /* 0x000000c000007945 */ /* 0x000fe20003800200 */
[----:B---3--:R-:W-:-:S06]  /*0810*/  FADD R23, R23, R14 ;  /* 0x0000000e17177221 */ /* 0x008fcc0000000000 */
        /* <DEDUP_REMOVED lines=8> */
[----:B0-----:R-:W-:Y:S05]  /*08a0*/  CALL.REL.NOINC `($__internal_549_$__cuda_sm3x_div_rn_noftz_f32_slowpath) ;  /* 0x0000000800a47944 */ /* 0x001fea0003c00000 */
[----:B------:R-:W-:-:S07]  /*08b0*/  IMAD.MOV.U32 R15, RZ, RZ, R0 ;  /* 0x000000ffff0f7224 */ /* 0x000fce00078e0000 */
.L_x_33416:
[----:B------:R-:W-:Y:S05]  /*08c0*/  BSYNC.RECONVERGENT B0 ;  /* 0x0000000000007941 */ /* 0x000fea0003800200 */
.L_x_33415:
        /* <DEDUP_REMOVED lines=22> */
[----:B0-----:R-:W-:Y:S05]  /*0a30*/  CALL.REL.NOINC `($__internal_549_$__cuda_sm3x_div_rn_noftz_f32_slowpath) ;  /* 0x0000000800407944 */ /* 0x001fea0003c00000 */
[----:B------:R-:W-:-:S07]  /*0a40*/  MOV R13, R0 ;  /* 0x00000000000d7202 */ /* 0x000fce0000000f00 */
.L_x_33418:
[----:B------:R-:W-:Y:S05]  /*0a50*/  BSYNC.RECONVERGENT B0 ;  /* 0x0000000000007941 */ /* 0x000fea0003800200 */
.L_x_33417:
[----:B------:R-:W-:Y:S02]  /*0a60*/  LEA R2, P0, R8, R10, 0x2 ;  /* 0x0000000a08027211 */ /* 0x000fe400078010ff */
        /* <DEDUP_REMOVED lines=10> */
.L_x_33414:
[----:B------:R-:W-:Y:S01]  /*0b10*/  BSSY B0, `(.L_x_33420) ;  /* 0x0000007000007945 */ /* 0x000fe20003800000 */
[----:B------:R-:W-:Y:S01]  /*0b20*/  IMAD.MOV.U32 R12, RZ, RZ, 0x8 ;  /* 0x00000008ff0c7424 */ /* 0x000fe200078e00ff */
[----:B------:R-:W-:Y:S01]  /*0b30*/  MOV R15, 0xffffffff ;  /* 0xffffffff000f7802 */ /* 0x000fe20000000f00 */
[----:B------:R-:W-:-:S07]  /*0b40*/  IMAD.MOV.U32 R11, RZ, RZ, 0x1f ;  /* 0x0000001fff0b7424 */ /* 0x000fce00078e00ff */
[----:B0-----:R-:W-:Y:S05]  /*0b50*/  WARPSYNC.COLLECTIVE R15, `(.L_x_33421) ;  /* 0x000000000f087348 */ /* 0x001fea0003c00000 */
[----:B------:R1:W2:Y:S02]  /*0b60*/  SHFL.BFLY P6, R14, R13, R12, R11 ;  /* 0x0c00000c0d0e7389 */ /* 0x0002a400000c000b */
[----:B012---:R-:W-:Y:S05]  /*0b70*/  ENDCOLLECTIVE ;  /* 0x000000000000791b */ /* 0x007fea0003800000 */
.L_x_33421:
[----:B------:R-:W-:Y:S05]  /*0b80*/  BSYNC B0 ;  /* 0x0000000000007941 */ /* 0x000fea0003800000 */
.L_x_33420:
[----:B------:R-:W-:Y:S01]  /*0b90*/  FMNMX R13, R13, R14, !PT ;  /* 0x0000000e0d0d7209 */ /* 0x000fe20007800000 */
[----:B------:R-:W-:Y:S01]  /*0ba0*/  IMAD.MOV.U32 R12, RZ, RZ, 0x4 ;  /* 0x00000004ff0c7424 */ /* 0x000fe200078e00ff */
[----:B------:R-:W-:Y:S01]  /*0bb0*/  MOV R15, 0xffffffff ;  /* 0xffffffff000f7802 */ /* 0x000fe20000000f00 */
[----:B------:R-:W-:-:S07]  /*0bc0*/  IMAD.MOV.U32 R11, RZ, RZ, 0x1f ;  /* 0x0000001fff0b7424 */ /* 0x000fce00078e00ff */
[----:B------:R-:W-:Y:S05]  /*0bd0*/  WARPSYNC.COLLECTIVE R15, `(.L_x_33422) ;  /* 0x000000000f087348 */ /* 0x000fea0003c00000 */
[----:B------:R0:W1:Y:S02]  /*0be0*/  SHFL.BFLY P6, R14, R13, R12, R11 ;  /* 0x0c00000c0d0e7389 */ /* 0x00006400000c000b */
[----:B01----:R-:W-:Y:S05]  /*0bf0*/  ENDCOLLECTIVE ;  /* 0x000000000000791b */ /* 0x003fea0003800000 */
.L_x_33422:
[----:B------:R-:W-:Y:S01]  /*0c00*/  IMAD.MOV.U32 R12, RZ, RZ, 0x2 ;  /* 0x00000002ff0c7424 */ /* 0x000fe200078e00ff */
[----:B------:R-:W-:-:S05]  /*0c10*/  FMNMX R2, R13, R14, !PT ;  /* 0x0000000e0d027209 */ /* 0x000fca0007800000 */
[----:B------:R-:W-:-:S07]  /*0c20*/  IMAD.MOV.U32 R13, RZ, RZ, R2 ;  /* 0x000000ffff0d7224 */ /* 0x000fce00078e0002 */
[----:B------:R-:W-:Y:S05]  /*0c30*/  WARPSYNC.COLLECTIVE R15, `(.L_x_33423) ;  /* 0x000000000f087348 */ /* 0x000fea0003c00000 */
[----:B------:R0:W1:Y:S02]  /*0c40*/  SHFL.BFLY P6, R14, R13, R12, R11 ;  /* 0x0c00000c0d0e7389 */ /* 0x00006400000c000b */
[----:B01----:R-:W-:Y:S05]  /*0c50*/  ENDCOLLECTIVE ;  /* 0x000000000000791b */ /* 0x003fea0003800000 */
.L_x_33423:
[----:B------:R-:W-:Y:S01]  /*0c60*/  IMAD.MOV.U32 R12, RZ, RZ, 0x1 ;  /* 0x00000001ff0c7424 */ /* 0x000fe200078e00ff */
[----:B------:R-:W-:Y:S01]  /*0c70*/  FMNMX R3, R2, R14, !PT ;  /* 0x0000000e02037209 */ /* 0x000fe20007800000 */
[----:B------:R-:W-:-:S03]  /*0c80*/  HFMA2 R2, -RZ, RZ, 0.96630859375, -0.0022525787353515625 ;  /* 0x3bbb989dff027431 */ /* 0x000fc600000001ff */
[----:B------:R-:W-:-:S07]  /*0c90*/  MOV R13, R3 ;  /* 0x00000003000d7202 */ /* 0x000fce0000000f00 */
[----:B------:R-:W-:Y:S05]  /*0ca0*/  WARPSYNC.COLLECTIVE R15, `(.L_x_33424) ;  /* 0x000000000f087348 */ /* 0x000fea0003c00000 */
[----:B------:R0:W1:Y:S02]  /*0cb0*/  SHFL.BFLY P6, R14, R13, R12, R11 ;  /* 0x0c00000c0d0e7389 */ /* 0x00006400000c000b */
[----:B01----:R-:W-:Y:S05]  /*0cc0*/  ENDCOLLECTIVE ;  /* 0x000000000000791b */ /* 0x003fea0003800000 */
.L_x_33424:
[----:B------:R-:W-:Y:S01]  /*0cd0*/  MOV R13, R0 ;  /* 0x00000000000d7202 */ /* 0x000fe20000000f00 */
[----:B------:R-:W-:Y:S02]  /*0ce0*/  IMAD.MOV.U32 R12, RZ, RZ, 0x8 ;  /* 0x00000008ff0c7424 */ /* 0x000fe400078e00ff */
[----:B------:R-:W-:-:S07]  /*0cf0*/  IMAD.MOV.U32 R20, RZ, RZ, R14 ;  /* 0x000000ffff147224 */ /* 0x000fce00078e000e */
[----:B------:R-:W-:Y:S05]  /*0d00*/  WARPSYNC.COLLECTIVE R15, `(.L_x_33425) ;  /* 0x000000000f087348 */ /* 0x000fea0003c00000 */
[----:B------:R0:W1:Y:S02]  /*0d10*/  SHFL.BFLY P6, R14, R13, R12, R11 ;  /* 0x0c00000c0d0e7389 */ /* 0x00006400000c000b */
[----:B01----:R-:W-:Y:S05]  /*0d20*/  ENDCOLLECTIVE ;  /* 0x000000000000791b */ /* 0x003fea0003800000 */
.L_x_33425:
        /* <DEDUP_REMOVED lines=12> */
.L_x_33426:
[----:B------:R-:W-:Y:S01]  /*0df0*/  MOV R12, 0x2 ;  /* 0x00000002000c7802 */ /* 0x000fe20000000f00 */
        /* <DEDUP_REMOVED lines=10> */
.L_x_33427:
        /* <DEDUP_REMOVED lines=10> */
.L_x_33428:
[----:B------:R-:W-:Y:S02]  /*0f40*/  HFMA2 R12, -RZ, RZ, 0, 4.76837158203125e-07 ;  /* 0x00000008ff0c7431 */ /* 0x000fe400000001ff */
[----:B------:R-:W-:Y:S01]  /*0f50*/  IMAD.MOV.U32 R13, RZ, RZ, R19 ;  /* 0x000000ffff0d7224 */ /* 0x000fe200078e0013 */
[----:B------:R-:W-:-:S07]  /*0f60*/  MOV R22, R14 ;  /* 0x0000000e00167202 */ /* 0x000fce0000000f00 */
[----:B------:R-:W-:Y:S05]  /*0f70*/  WARPSYNC.COLLECTIVE R15, `(.L_x_33429) ;  /* 0x000000000f087348 */ /* 0x000fea0003c00000 */
[----:B------:R0:W1:Y:S02]  /*0f80*/  SHFL.BFLY P6, R14, R13, R12, R11 ;  /* 0x0c00000c0d0e7389 */ /* 0x00006400000c000b */
[----:B01----:R-:W-:Y:S05]  /*0f90*/  ENDCOLLECTIVE ;  /* 0x000000000000791b */ /* 0x003fea0003800000 */
.L_x_33429:
[----:B------:R-:W-:-:S05]  /*0fa0*/  FMNMX R23, R23, R22, !PT ;  /* 0x0000001617177209 */ /* 0x000fca0007800000 */
[----:B------:R-:W-:-:S04]  /*0fb0*/  FADD R23, R10, -R23 ;  /* 0x800000170a177221 */ /* 0x000fc80000000000 */
[----:B------:R-:W-:Y:S01]  /*0fc0*/  FFMA.SAT R2, R23, R2, 0.5 ;  /* 0x3f00000017027423 */ /* 0x000fe20000002002 */
[----:B------:R-:W-:-:S03]  /*0fd0*/  MOV R12, 0x4 ;  /* 0x00000004000c7802 */ /* 0x000fc60000000f00 */
[----:B------:R-:W-:-:S04]  /*0fe0*/  FFMA.RM R2, R2, R3, 12582913 ;  /* 0x4b40000102027423 */ /* 0x000fc80000004003 */
[C---:B------:R-:W-:Y:S01]  /*0ff0*/  FADD R10, R2.reuse, -12583039 ;  /* 0xcb40007f020a7421 */ /* 0x040fe20000000000 */
[----:B------:R-:W-:-:S03]  /*1000*/  IMAD.SHL.U32 R2, R2, 0x800000, RZ ;  /* 0x0080000002027824 */ /* 0x000fc600078e00ff */
[----:B------:R-:W-:Y:S01]  /*1010*/  FFMA R20, R23, 1.4426950216293334961, -R10 ;  /* 0x3fb8aa3b17147823 */ /* 0x000fe2000000080a */
[----:B------:R-:W-:-:S03]  /*1020*/  FADD R4, R19, R14 ;  /* 0x0000000e13047221 */ /* 0x000fc60000000000 */
[----:B------:R-:W-:Y:S01]  /*1030*/  FFMA R23, R23, 1.925963033500011079e-08, R20 ;  /* 0x32a5706017177823 */ /* 0x000fe20000000014 */
[----:B------:R-:W-:-:S07]  /*1040*/  IMAD.MOV.U32 R13, RZ, RZ, R4 ;  /* 0x000000ffff0d7224 */ /* 0x000fce00078e0004 */
[----:B------:R-:W-:Y:S05]  /*1050*/  WARPSYNC.COLLECTIVE R15, `(.L_x_33430) ;  /* 0x000000000f087348 */ /* 0x000fea0003c00000 */
[----:B------:R0:W1:Y:S02]  /*1060*/  SHFL.BFLY P6, R14, R13, R12, R11 ;  /* 0x0c00000c0d0e7389 */ /* 0x00006400000c000b */
[----:B01----:R-:W-:Y:S05]  /*1070*/  ENDCOLLECTIVE ;  /* 0x000000000000791b */ /* 0x003fea0003800000 */
.L_x_33430:
[----:B------:R-:W0:Y:S01]  /*1080*/  MUFU.EX2 R23, R23 ;  /* 0x0000001700177308 */ /* 0x000e220000000800 */
[----:B------:R-:W-:Y:S02]  /*1090*/  HFMA2 R12, -RZ, RZ, 0, 1.1920928955078125e-07 ;  /* 0x00000002ff0c7431 */ /* 0x000fe400000001ff */
[----:B0-----:R-:W-:-:S04]  /*10a0*/  FMUL R2, R2, R23 ;  /* 0x0000001702027220 */ /* 0x001fc80000400000 */
[----:B------:R-:W-:Y:S01]  /*10b0*/  FADD R3, RZ, R2 ;  /* 0x00000002ff037221 */ /* 0x000fe20000000000 */
[----:B------:R-:W-:-:S04]  /*10c0*/  FADD R10, R4, R14 ;  /* 0x0000000e040a7221 */ /* 0x000fc80000000000 */
[----:B------:R-:W-:-:S07]  /*10d0*/  IMAD.MOV.U32 R13, RZ, RZ, R10 ;  /* 0x000000ffff0d7224 */ /* 0x000fce00078e000a */
[----:B------:R-:W-:Y:S05]  /*10e0*/  WARPSYNC.COLLECTIVE R15, `(.L_x_33431) ;  /* 0x000000000f087348 */ /* 0x000fea0003c00000 */
[----:B------:R0:W1:Y:S02]  /*10f0*/  SHFL.BFLY P6, R14, R13, R12, R11 ;  /* 0x0c00000c0d0e7389 */ /* 0x00006400000c000b */
[----:B01----:R-:W-:Y:S05]  /*1100*/  ENDCOLLECTIVE ;  /* 0x000000000000791b */ /* 0x003fea0003800000 */
.L_x_33431:
[----:B------:R-:W-:Y:S02]  /*1110*/  IMAD.MOV.U32 R12, RZ, RZ, 0x1 ;  /* 0x00000001ff0c7424 */ /* 0x000fe400078e00ff */
[----:B------:R-:W-:-:S05]  /*1120*/  FADD R19, R10, R14 ;  /* 0x0000000e0a137221 */ /* 0x000fca0000000000 */
[----:B------:R-:W-:-:S07]  /*1130*/  MOV R13, R19 ;  /* 0x00000013000d7202 */ /* 0x000fce0000000f00 */
[----:B------:R-:W-:Y:S05]  /*1140*/  WARPSYNC.COLLECTIVE R15, `(.L_x_33432) ;  /* 0x000000000f087348 */ /* 0x000fea0003c00000 */
[----:B------:R0:W1:Y:S02]  /*1150*/  SHFL.BFLY P6, R14, R13, R12, R11 ;  /* 0x0c00000c0d0e7389 */ /* 0x00006400000c000b */
[----:B01----:R-:W-:Y:S05]  /*1160*/  ENDCOLLECTIVE ;  /* 0x000000000000791b */ /* 0x003fea0003800000 */
.L_x_33432:
[----:B------:R-:W-:Y:S02]  /*1170*/  HFMA2 R12, -RZ, RZ, 0, 4.76837158203125e-07 ;  /* 0x00000008ff0c7431 */ /* 0x000fe400000001ff */
[----:B------:R-:W-:Y:S01]  /*1180*/  IMAD.MOV.U32 R13, RZ, RZ, R3 ;  /* 0x000000ffff0d7224 */ /* 0x000fe200078e0003 */
[----:B------:R-:W-:-:S07]  /*1190*/  MOV R20, R14 ;  /* 0x0000000e00147202 */ /* 0x000fce0000000f00 */
[----:B------:R-:W-:Y:S05]  /*11a0*/  WARPSYNC.COLLECTIVE R15, `(.L_x_33433) ;  /* 0x000000000f087348 */ /* 0x000fea0003c00000 */
[----:B------:R0:W1:Y:S02]  /*11b0*/  SHFL.BFLY P6, R14, R13, R12, R11 ;  /* 0x0c00000c0d0e7389 */ /* 0x00006400000c000b */
[----:B01----:R-:W-:Y:S05]  /*11c0*/  ENDCOLLECTIVE ;  /* 0x000000000000791b */ /* 0x003fea0003800000 */
.L_x_33433:
        /* <DEDUP_REMOVED lines=8> */
.L_x_33434:
[----:B------:R-:W-:Y:S01]  /*1250*/  HFMA2 R12, -RZ, RZ, 0, 1.1920928955078125e-07 ;  /* 0x00000002ff0c7431 */ /* 0x000fe200000001ff */
[----:B------:R-:W-:-:S05]  /*1260*/  MOV R22, R14 ;  /* 0x0000000e00167202 */ /* 0x000fca0000000f00 */
[----:B------:R-:W-:-:S04]  /*1270*/  FADD R22, R21, R22 ;  /* 0x0000001615167221 */ /* 0x000fc80000000000 */
[----:B------:R-:W-:-:S07]  /*1280*/  IMAD.MOV.U32 R13, RZ, RZ, R22 ;  /* 0x000000ffff0d7224 */ /* 0x000fce00078e0016 */
[----:B------:R-:W-:Y:S05]  /*1290*/  WARPSYNC.COLLECTIVE R15, `(.L_x_33435) ;  /* 0x000000000f087348 */ /* 0x000fea0003c00000 */
[----:B------:R0:W1:Y:S02]  /*12a0*/  SHFL.BFLY P6, R14, R13, R12, R11 ;  /* 0x0c00000c0d0e7389 */ /* 0x00006400000c000b */
[----:B01----:R-:W-:Y:S05]  /*12b0*/  ENDCOLLECTIVE ;  /* 0x000000000000791b */ /* 0x003fea0003800000 */
.L_x_33435:
[----:B------:R-:W-:Y:S02]  /*12c0*/  IMAD.MOV.U32 R12, RZ, RZ, 0x1 ;  /* 0x00000001ff0c7424 */ /* 0x000fe400078e00ff */
[----:B------:R-:W-:-:S04]  /*12d0*/  IMAD.MOV.U32 R23, RZ, RZ, R14 ;  /* 0x000000ffff177224 */ /* 0x000fc800078e000e */
[----:B------:R-:W-:-:S05]  /*12e0*/  FADD R23, R22, R23 ;  /* 0x0000001716177221 */ /* 0x000fca0000000000 */
[----:B------:R-:W-:-:S07]  /*12f0*/  MOV R13, R23 ;  /* 0x00000017000d7202 */ /* 0x000fce0000000f00 */
[----:B------:R-:W-:Y:S05]  /*1300*/  WARPSYNC.COLLECTIVE R15, `(.L_x_33436) ;  /* 0x000000000f087348 */ /* 0x000fea0003c00000 */
[----:B------:R0:W1:Y:S02]  /*1310*/  SHFL.BFLY P6, R14, R13, R12, R11 ;  /* 0x0c00000c0d0e7389 */ /* 0x00006400000c000b */
[----:B01----:R-:W-:Y:S05]  /*1320*/  ENDCOLLECTIVE ;  /* 0x000000000000791b */ /* 0x003fea0003800000 */
.L_x_33436:
[----:B------:R-:W-:Y:S05]  /*1330*/  BRA `(.L_x_33437) ;  /* 0xfffffff4002c7947 */ /* 0x000fea000383ffff */
        .weak           $__internal_549_$__cuda_sm3x_div_rn_noftz_f32_slowpath
        .type           $__internal_549_$__cuda_sm3x_div_rn_noftz_f32_slowpath,@function
        .size           $__internal_549_$__cuda_sm3x_div_rn_noftz_f32_slowpath,(.L_x_37926 - $__internal_549_$__cuda_sm3x_div_rn_noftz_f32_slowpath)
$__internal_549_$__cuda_sm3x_div_rn_noftz_f32_slowpath:
        /* <DEDUP_REMOVED lines=34> */
.L_x_33439:
        /* <DEDUP_REMOVED lines=51> */
.L_x_33446:
[----:B------:R-:W-:-:S04]  /*1890*/  LOP3.LUT R0, R0, 0x80000000, RZ, 0xc0, !PT ;  /* 0x8000000000007812 */ /* 0x000fc800078ec0ff */
[----:B------:R-:W-:Y:S01]  /*18a0*/  LOP3.LUT R0, R0, 0x7f800000, RZ, 0xfc, !PT ;  /* 0x7f80000000007812 */ /* 0x000fe200078efcff */
[----:B------:R-:W-:Y:S06]  /*18b0*/  BRA `(.L_x_33447) ;  /* 0x0000000000047947 */ /* 0x000fec0003800000 */
.L_x_33445:
[----:B------:R-:W-:-:S07]  /*18c0*/  LEA R0, R13, R0, 0x17 ;  /* 0x000000000d007211 */ /* 0x000fce00078eb8ff */
.L_x_33447:
[----:B------:R-:W-:Y:S05]  /*18d0*/  BSYNC.RECONVERGENT B2 ;  /* 0x0000000000027941 */ /* 0x000fea0003800200 */
.L_x_33444:
[----:B------:R-:W-:Y:S05]  /*18e0*/  BRA `(.L_x_33448) ;  /* 0x0000000000207947 */ /* 0x000fea0003800000 */
.L_x_33443:
[----:B------:R-:W-:-:S04]  /*18f0*/  LOP3.LUT R0, R3, 0x80000000, R0, 0x48, !PT ;  /* 0x8000000003007812 */ /* 0x000fc800078e4800 */
[----:B------:R-:W-:Y:S01]  /*1900*/  LOP3.LUT R0, R0, 0x7f800000, RZ, 0xfc, !PT ;  /* 0x7f80000000007812 */ /* 0x000fe200078efcff */
[----:B------:R-:W-:Y:S06]  /*1910*/  BRA `(.L_x_33448) ;  /* 0x0000000000147947 */ /* 0x000fec0003800000 */
.L_x_33442:
[----:B------:R-:W-:Y:S01]  /*1920*/  LOP3.LUT R0, R3, 0x80000000, R0, 0x48, !PT ;  /* 0x8000000003007812 */ /* 0x000fe200078e4800 */
[----:B------:R-:W-:Y:S06]  /*1930*/  BRA `(.L_x_33448) ;  /* 0x00000000000c7947 */ /* 0x000fec0003800000 */
.L_x_33441:
[----:B------:R-:W0:Y:S01]  /*1940*/  MUFU.RSQ R0, -QNAN ;  /* 0xffc0000000007908 */ /* 0x000e220000001400 */
[----:B------:R-:W-:Y:S05]  /*1950*/  BRA `(.L_x_33448) ;  /* 0x0000000000047947 */ /* 0x000fea0003800000 */
.L_x_33440:
[----:B------:R-:W-:-:S07]  /*1960*/  FADD.FTZ R0, R0, R3 ;  /* 0x0000000300007221 */ /* 0x000fce0000010000 */
.L_x_33448:
[----:B------:R-:W-:Y:S05]  /*1970*/  BSYNC.RECONVERGENT B1 ;  /* 0x0000000000017941 */ /* 0x000fea0003800200 */
.L_x_33438:
[----:B------:R-:W-:Y:S02]  /*1980*/  HFMA2 R13, -RZ, RZ, 0, 0 ;  /* 0x00000000ff0d7431 */ /* 0x000fe400000001ff */
[----:B------:R-:W-:-:S04]  /*1990*/  IMAD.MOV.U32 R12, RZ, RZ, R4 ;  /* 0x000000ffff0c7224 */ /* 0x000fc800078e0004 */
[----:B0-----:R-:W-:Y:S05]  /*19a0*/  RET.REL.NODEC R12 `(_Z15SoftmaxWarpImplI24ElementwiseScaleMaskLoadIffbE11DirectStoreIffEfLi1ELi1ELi16ELi2ELb0EL9Algorithm0EEvT_T0_ll) ;  /* 0xffffffe40c947950 */ /* 0x001fea0003c3ffff */
.L_x_33449:
        /* <DEDUP_REMOVED lines=13> */
.L_x_37926:


//--------------------- .text._Z15SoftmaxWarpImplI24ElementwiseScaleMaskLoadIffbE11DirectStoreIffEfLi1ELi1ELi8ELi1ELb1EL9Algorithm0EEvT_T0_ll --------------------------
	.section	.text._Z15SoftmaxWarpImplI24ElementwiseScaleMaskLoadIffbE11DirectStoreIffEfLi1ELi1ELi8ELi1ELb1EL9Algorithm0EEvT_T0_ll,"ax",@progbits
	.align	128
        .global         _Z15SoftmaxWarpImplI24ElementwiseScaleMaskLoadIffbE11DirectStoreIffEfLi1ELi1ELi8ELi1ELb1EL9Algorithm0EEvT_T0_ll
        .type           _Z15SoftmaxWarpImplI24ElementwiseScaleMaskLoadIffbE11DirectStoreIffEfLi1ELi1ELi8ELi1ELb1EL9Algorithm0EEvT_T0_ll,@function
        .size           _Z15SoftmaxWarpImplI24ElementwiseScaleMaskLoadIffbE11DirectStoreIffEfLi1ELi1ELi8ELi1ELb1EL9Algorithm0EEvT_T0_ll,(.L_x_37928 - _Z15SoftmaxWarpImplI24ElementwiseScaleMaskLoadIffbE11DirectStoreIffEfLi1ELi1ELi8ELi1ELb1EL9Algorithm0EEvT_T0_ll)
        .other          _Z15SoftmaxWarpImplI24ElementwiseScaleMaskLoadIffbE11DirectStoreIffEfLi1ELi1ELi8ELi1ELb1EL9Algorithm0EEvT_T0_ll,@"STO_CUDA_ENTRY STV_DEFAULT"
_Z15SoftmaxWarpImplI24ElementwiseScaleMaskLoadIffbE11DirectStoreIffEfLi1ELi1ELi8ELi1ELb1EL9Algorithm0EEvT_T0_ll:
.text._Z15SoftmaxWarpImplI24ElementwiseScaleMaskLoadIffbE11DirectStoreIffEfLi1ELi1ELi8ELi1ELb1EL9Algorithm0EEvT_T0_ll:
        /* <DEDUP_REMOVED lines=24> */
.L_x_33450:
        /* <DEDUP_REMOVED lines=47> */
.L_x_33452:
[----:B------:R-:W-:-:S07]  /*0470*/  MOV R0, 0x490 ;  /* 0x0000049000007802 */ /* 0x000fce0000000f00 */
[----:B0-----:R-:W-:Y:S05]  /*0480*/  CALL.REL.NOINC `($__internal_550_$__cuda_sm20_div_u64) ;  /* 0x0000001800a87944 */ /* 0x001fea0003c00000 */
[----:B------:R-:W-:Y:S02]  /*0490*/  IMAD.MOV.U32 R2, RZ, RZ, R4 ;  /* 0x000000ffff027224 */ /* 0x000fe400078e0004 */
[----:B------:R-:W-:-:S07]  /*04a0*/  IMAD.MOV.U32 R3, RZ, RZ, R5 ;  /* 0x000000ffff037224 */ /* 0x000fce00078e0005 */
.L_x_33453:
[----:B------:R-:W-:Y:S05]  /*04b0*/  BSYNC.RECONVERGENT B0 ;  /* 0x0000000000007941 */ /* 0x000fea0003800200 */
.L_x_33451:
[----:B------:R-:W-:Y:S01]  /*04c0*/  IADD3 R8, P1, PT, R2, R8, RZ ;  /* 0x0000000802087210 */ /* 0x000fe20007f3e0ff */
[----:B------:R-:W1:Y:S01]  /*04d0*/  S2R R4, SR_TID.X ;  /* 0x0000000000047919 */ /* 0x000e620000002100 */
[----:B------:R-:W2:Y:S01]  /*04e0*/  LDC.64 R6, c[0x0][0x358] ;  /* 0x0000d600ff067b82 */ /* 0x000ea20000000a00 */
        /* <DEDUP_REMOVED lines=14> */
[----:B------:R-:W-:Y:S02]  /*05d0*/  @!P0 MOV R5, RZ ;  /* 0x000000ff00058202 */ /* 0x000fe40000000f00 */
[C---:B--2---:R-:W-:Y:S02]  /*05e0*/  @!P0 R2UR UR6, R6.reuse ;  /* 0x00000000060682ca */ /* 0x044fe400000e0000 */
[C---:B------:R-:W-:Y:S02]  /*05f0*/  @!P0 R2UR UR7, R7.reuse ;  /* 0x00000000070782ca */ /* 0x040fe400000e0000 */
[----:B------:R-:W-:Y:S01]  /*0600*/  @!P0 R2UR UR4, R6 ;  /* 0x00000000060482ca */ /* 0x000fe200000e0000 */
[----:B------:R-:W2:Y:S01]  /*0610*/  @!P0 LDC R11, c[0x0][0x39c] ;  /* 0x0000e700ff0b8b82 */ /* 0x000ea20000000800 */
[----:B------:R-:W-:Y:S01]  /*0620*/  @!P0 R2UR UR5, R7 ;  /* 0x00000000070582ca */ /* 0x000fe200000e0000 */
[----:B-1----:R-:W-:-:S02]  /*0630*/  @!P0 IMAD R0, R18, R22, RZ ;  /* 0x0000001612008224 */ /* 0x002fc400078e02ff */
[----:B------:R-:W-:-:S04]  /*0640*/  @!P0 IMAD.WIDE.U32 R12, R19, R22, R4 ;  /* 0x00000016130c8225 */ /* 0x000fc800078e0004 */
[----:B------:R-:W-:Y:S01]  /*0650*/  @!P0 IMAD R23, R19, R23, R0 ;  /* 0x0000001713178224 */ /* 0x000fe200078e0200 */
[----:B---3--:R-:W-:-:S03]  /*0660*/  @!P0 IADD3 R20, P1, PT, R12, R20, RZ ;  /* 0x000000140c148210 */ /* 0x008fc60007f3e0ff */
[----:B------:R-:W-:-:S04]  /*0670*/  @!P0 IMAD.IADD R0, R13, 0x1, R23 ;  /* 0x000000010d008824 */ /* 0x000fc800078e0217 */
[----:B------:R-:W-:Y:S01]  /*0680*/  @!P0 IMAD.X R21, R0, 0x1, R21, P1 ;  /* 0x0000000100158824 */ /* 0x000fe200008e0615 */
[----:B----4-:R-:W-:-:S04]  /*0690*/  @!P0 LEA R14, P1, R12, R14, 0x2 ;  /* 0x0000000e0c0e8211 */ /* 0x010fc800078210ff */
        /* <DEDUP_REMOVED lines=34> */
[----:B------:R1:W2:Y:S02]  /*08c0*/  SHFL.BFLY PT, R14, R20, 0x1, 0x1f ;  /* 0x0c201f00140e7f89 */ /* 0x0002a400000e0000 */
.L_x_33476:
        /* <DEDUP_REMOVED lines=12> */
[----:B01----:R-:W-:Y:S05]  /*0990*/  CALL.REL.NOINC `($__internal_551_$__cuda_sm3x_div_rn_noftz_f32_slowpath) ;  /* 0x00000018007c7944 */ /* 0x003fea0003c00000 */
[----:B------:R-:W-:-:S07]  /*09a0*/  IMAD.MOV.U32 R15, RZ, RZ, R0 ;  /* 0x000000ffff0f7224 */ /* 0x000fce00078e0000 */
.L_x_33458:
[----:B------:R-:W-:Y:S05]  /*09b0*/  BSYNC.RECONVERGENT B1 ;  /* 0x0000000000017941 */ /* 0x000fea0003800200 */
.L_x_33457:
        /* <DEDUP_REMOVED lines=15> */
.L_x_33455:
[----:B------:R-:W-:Y:S05]  /*0ab0*/  BSYNC B0 ;  /* 0x0000000000007941 */ /* 0x000fea0003800000 */
.L_x_33454:
[----:B------:R-:W-:-:S04]  /*0ac0*/  ISETP.NE.U32.AND P0, PT, R8, RZ, PT ;  /* 0x000000ff0800720c */ /* 0x000fc80003f05070 */
[----:B------:R-:W-:-:S13]  /*0ad0*/  ISETP.NE.AND.EX P0, PT, R3, RZ, PT, P0 ;  /* 0x000000ff0300720c */ /* 0x000fda0003f05300 */
[----:B------:R-:W-:Y:S05]  /*0ae0*/  @!P0 EXIT ;  /* 0x000000000000894d */ /* 0x000fea0003800000 */
.L_x_33469:
[----:B-1----:R-:W-:Y:S01]  /*0af0*/  ISETP.GE.U32.AND P0, PT, R4, UR40, PT ;  /* 0x0000002804007c0c */ /* 0x002fe2000bf06070 */
[----:B---3--:R-:W1:Y:S03]  /*0b00*/  LDC.64 R14, c[0x0][0x388] ;  /* 0x0000e200ff0e7b82 */ /* 0x008e660000000a00 */
[----:B------:R-:W-:-:S05]  /*0b10*/  ISETP.GE.AND.EX P0, PT, RZ, UR41, PT, P0 ;  /* 0x00000029ff007c0c */ /* 0x000fca000bf06300 */
[----:B------:R-:W3:Y:S08]  /*0b20*/  LDC.64 R10, c[0x0][0x380] ;  /* 0x0000e000ff0a7b82 */ /* 0x000ef00000000a00 */
[----:B------:R-:W4:Y:S01]  /*0b30*/  @!P0 LDC.64 R18, c[0x0][0x390] ;  /* 0x0000e400ff128b82 */ /* 0x000f220000000a00 */
[----:B------:R-:W-:Y:S01]  /*0b40*/  @!P0 IMAD.MOV.U32 R12, RZ, RZ, R4 ;  /* 0x000000ffff0c8224 */ /* 0x000fe200078e0004 */
[----:B--2---:R-:W-:Y:S01]  /*0b50*/  @!P0 R2UR UR6, R6 ;  /* 0x00000000060682ca */ /* 0x004fe200000e0000 */
[----:B------:R-:W-:Y:S01]  /*0b60*/  @!P0 IMAD.MOV.U32 R13, RZ, RZ, RZ ;  /* 0x000000ffff0d8224 */ /* 0x000fe200078e00ff */
[----:B------:R-:W-:-:S02]  /*0b70*/  @!P0 R2UR UR7, R7 ;  /* 0x00000000070782ca */ /* 0x000fc400000e0000 */
[----:B------:R-:W-:Y:S02]  /*0b80*/  @!P0 R2UR UR4, R6 ;  /* 0x00000000060482ca */ /* 0x000fe400000e0000 */
[----:B------:R-:W-:Y:S01]  /*0b90*/  @!P0 R2UR UR5, R7 ;  /* 0x00000000070582ca */ /* 0x000fe200000e0000 */
[-C--:B----4-:R-:W-:Y:S02]  /*0ba0*/  @!P0 IMAD R0, R2, R18.reuse, RZ ;  /* 0x0000001202008224 */ /* 0x090fe400078e02ff */
[----:B------:R-:W-:-:S04]  /*0bb0*/  @!P0 IMAD.WIDE.U32 R12, R21, R18, R12 ;  /* 0x00000012150c8225 */ /* 0x000fc800078e000c */
[----:B------:R-:W-:Y:S01]  /*0bc0*/  @!P0 IMAD R3, R21, R19, R0 ;  /* 0x0000001315038224 */ /* 0x000fe200078e0200 */
[----:B-1----:R-:W-:-:S04]  /*0bd0*/  @!P0 IADD3 R14, P1, PT, R12, R14, RZ ;  /* 0x0000000e0c0e8210 */ /* 0x002fc80007f3e0ff */
[----:B------:R-:W-:Y:S02]  /*0be0*/  @!P0 IADD3 R0, PT, PT, R13, R3, RZ ;  /* 0x000000030d008210 */ /* 0x000fe40007ffe0ff */
[----:B------:R-:W1:Y:S03]  /*0bf0*/  @!P0 LDC R3, c[0x0][0x39c] ;  /* 0x0000e700ff038b82 */ /* 0x000e660000000800 */
[----:B------:R-:W-:Y:S01]  /*0c00*/  @!P0 IMAD.X R15, R0, 0x1, R15, P1 ;  /* 0x00000001000f8824 */ /* 0x000fe200008e060f */
[----:B---3--:R-:W-:-:S04]  /*0c10*/  @!P0 LEA R10, P1, R12, R10, 0x2 ;  /* 0x0000000a0c0a8211 */ /* 0x008fc800078210ff */
        /* <DEDUP_REMOVED lines=35> */
.L_x_33484:
        /* <DEDUP_REMOVED lines=12> */
[----:B0-----:R-:W-:Y:S05]  /*0f10*/  CALL.REL.NOINC `($__internal_551_$__cuda_sm3x_div_rn_noftz_f32_slowpath) ;  /* 0x00000014001c7944 */ /* 0x001fea0003c00000 */
.L_x_33461:
[----:B------:R-:W-:Y:S05]  /*0f20*/  BSYNC.RECONVERGENT B0 ;  /* 0x0000000000007941 */ /* 0x000fea0003800200 */
.L_x_33460:
[----:B------:R-:W-:Y:S01]  /*0f30*/  ISETP.GE.U32.AND P1, PT, R4, UR40, PT ;  /* 0x0000002804007c0c */ /* 0x000fe2000bf26070 */
[----:B------:R-:W1:Y:S01]  /*0f40*/  LDC.64 R10, c[0x0][0x380] ;  /* 0x0000e000ff0a7b82 */ /* 0x000e620000000a00 */
[----:B------:R-:W-:Y:S01]  /*0f50*/  IADD3 R17, P2, PT, R16, R21, RZ ;  /* 0x0000001510117210 */ /* 0x000fe20007f5e0ff */
[----:B------:R-:W-:Y:S01]  /*0f60*/  BSSY.RECONVERGENT B0, `(.L_x_33462) ;  /* 0x0000016000007945 */ /* 0x000fe20003800200 */
[----:B------:R-:W-:Y:S02]  /*0f70*/  ISETP.GE.AND.EX P1, PT, RZ, UR41, PT, P1 ;  /* 0x00000029ff007c0c */ /* 0x000fe4000bf26310 */
[----:B------:R-:W-:-:S03]  /*0f80*/  IADD3.X R3, PT, PT, R9, R2, RZ, P2, !PT ;  /* 0x0000000209037210 */ /* 0x000fc600017fe4ff */
[----:B------:R-:W2:Y:S08]  /*0f90*/  LDC.64 R12, c[0x0][0x388] ;  /* 0x0000e200ff0c7b82 */ /* 0x000eb00000000a00 */
[----:B------:R-:W3:Y:S01]  /*0fa0*/  @!P1 LDC.64 R18, c[0x0][0x390] ;  /* 0x0000e400ff129b82 */ /* 0x000ee20000000a00 */
[----:B------:R-:W-:Y:S02]  /*0fb0*/  @!P1 IMAD.MOV.U32 R14, RZ, RZ, R4 ;  /* 0x000000ffff0e9224 */ /* 0x000fe400078e0004 */
[----:B------:R-:W-:-:S02]  /*0fc0*/  @!P1 IMAD.MOV.U32 R15, RZ, RZ, RZ ;  /* 0x000000ffff0f9224 */ /* 0x000fc400078e00ff */
[-C--:B---3--:R-:W-:Y:S02]  /*0fd0*/  @!P1 IMAD R8, R3, R18.reuse, RZ ;  /* 0x0000001203089224 */ /* 0x088fe400078e02ff */
[----:B------:R-:W-:-:S04]  /*0fe0*/  @!P1 IMAD.WIDE.U32 R14, R17, R18, R14 ;  /* 0x00000012110e9225 */ /* 0x000fc800078e000e */
[----:B------:R-:W-:Y:S01]  /*0ff0*/  @!P1 IMAD R23, R17, R19, R8 ;  /* 0x0000001311179224 */ /* 0x000fe200078e0208 */
[----:B-12---:R-:W-:Y:S06]  /*1000*/  @P0 BRA `(.L_x_33463) ;  /* 0x00000000002c0947 */ /* 0x006fec0003800000 */
[----:B------:R-:W-:Y:S01]  /*1010*/  MOV R18, R4 ;  /* 0x0000000400127202 */ /* 0x000fe20000000f00 */
[----:B------:R-:W-:Y:S01]  /*1020*/  IMAD.MOV.U32 R19, RZ, RZ, RZ ;  /* 0x000000ffff137224 */ /* 0x000fe200078e00ff */
[----:B------:R-:W-:Y:S01]  /*1030*/  R2UR UR4, R6 ;  /* 0x00000000060472ca */ /* 0x000fe200000e0000 */
        /* <DEDUP_REMOVED lines=8> */
.L_x_33463:
[----:B------:R-:W-:Y:S05]  /*10c0*/  BSYNC.RECONVERGENT B0 ;  /* 0x0000000000007941 */ /* 0x000fea0003800200 */
.L_x_33462:
[----:B------:R-:W-:Y:S02]  /*10d0*/  @!P1 R2UR UR6, R6 ;  /* 0x00000000060692ca */ /* 0x000fe400000e0000 */
[----:B------:R-:W-:Y:S02]  /*10e0*/  @!P1 R2UR UR7, R7 ;  /* 0x00000000070792ca */ /* 0x000fe400000e0000 */
[----:B------:R-:W-:Y:S02]  /*10f0*/  @!P1 IADD3 R18, P0, PT, R14, R12, RZ ;  /* 0x0000000c0e129210 */ /* 0x000fe40007f1e0ff */
[----:B-1----:R-:W-:Y:S02]  /*1100*/  @!P1 IADD3 R0, PT, PT, R15, R23, RZ ;  /* 0x000000170f009210 */ /* 0x002fe40007ffe0ff */
[----:B------:R-:W-:Y:S02]  /*1110*/  @!P1 R2UR UR4, R6 ;  /* 0x00000000060492ca */ /* 0x000fe400000e0000 */
[----:B------:R-:W-:Y:S01]  /*1120*/  @!P1 R2UR UR5, R7 ;  /* 0x00000000070592ca */ /* 0x000fe200000e0000 */
[----:B------:R-:W-:Y:S01]  /*1130*/  @!P1 IMAD.X R19, R0, 0x1, R13, P0 ;  /* 0x0000000100139824 */ /* 0x000fe200000e060d */
[C---:B------:R-:W-:Y:S01]  /*1140*/  @!P1 LEA R10, P0, R14.reuse, R10, 0x2 ;  /* 0x0000000a0e0a9211 */ /* 0x040fe200078010ff */
[----:B------:R-:W1:Y:S03]  /*1150*/  @!P1 LDC R13, c[0x0][0x39c] ;  /* 0x0000e700ff0d9b82 */ /* 0x000e660000000800 */
[----:B------:R-:W2:Y:S01]  /*1160*/  @!P1 LDG.E.U8 R18, desc[UR6][R18.64] ;  /* 0x0000000612129981 */ /* 0x000ea2000c1e1100 */
[----:B------:R-:W-:-:S06]  /*1170*/  @!P1 LEA.HI.X R11, R14, R11, R0, 0x2, P0 ;  /* 0x0000000b0e0b9211 */ /* 0x000fcc00000f1400 */
[----:B------:R-:W1:Y:S01]  /*1180*/  @!P1 LDG.E R10, desc[UR4][R10.64] ;  /* 0x000000040a0a9981 */ /* 0x000e62000c1e1900 */
[----:B------:R-:W-:Y:S01]  /*1190*/  UMOV UR4, 0xffffffff ;  /* 0xffffffff00047882 */ /* 0x000fe20000000000 */
[----:B------:R-:W-:Y:S02]  /*11a0*/  MOV R21, 0xff800000 ;  /* 0xff80000000157802 */ /* 0x000fe40000000f00 */
[----:B--2---:R-:W-:Y:S01]  /*11b0*/  ISETP.NE.OR P0, PT, R18, RZ, P1 ;  /* 0x000000ff1200720c */ /* 0x004fe20000f05670 */
[----:B-1----:R-:W-:Y:S01]  /*11c0*/  @!P1 FMUL R0, R10, R13 ;  /* 0x0000000d0a009220 */ /* 0x002fe20000400000 */
[----:B------:R-:W-:-:S11]  /*11d0*/  IMAD.MOV.U32 R13, RZ, RZ, -0x800000 ;  /* 0xff800000ff0d7424 */ /* 0x000fd600078e00ff */
        /* <DEDUP_REMOVED lines=27> */
.L_x_33492:
[----:B--2---:R-:W-:Y:S01]  /*1390*/  FADD R13, R2, R14 ;  /* 0x0000000e020d7221 */ /* 0x004fe20000000000 */
[----:B------:R-:W-:Y:S03]  /*13a0*/  BSSY.RECONVERGENT B0, `(.L_x_33465) ;  /* 0x000000e000007945 */ /* 0x000fe60003800200 */
[----:B------:R-:W2:Y:S08]  /*13b0*/  MUFU.RCP R0, R13 ;  /* 0x0000000d00007308 */ /* 0x000eb00000001000 */
[----:B------:R-:W3:Y:S01]  /*13c0*/  FCHK P0, R8, R13 ;  /* 0x0000000d08007302 */ /* 0x000ee20000000000 */
[----:B--2---:R-:W-:-:S04]  /*13d0*/  FFMA R11, -R13, R0, 1 ;  /* 0x3f8000000d0b7423 */ /* 0x004fc80000000100 */
[----:B------:R-:W-:-:S04]  /*13e0*/  FFMA R11, R0, R11, R0 ;  /* 0x0000000b000b7223 */ /* 0x000fc80000000000 */
[----:B------:R-:W-:-:S04]  /*13f0*/  FFMA R0, R8, R11, RZ ;  /* 0x0000000b08007223 */ /* 0x000fc800000000ff */
[----:B-1----:R-:W-:-:S04]  /*1400*/  FFMA R2, -R13, R0, R8 ;  /* 0x000000000d027223 */ /* 0x002fc80000000108 */
[----:B------:R-:W-:Y:S01]  /*1410*/  FFMA R15, R11, R2, R0 ;  /* 0x000000020b0f7223 */ /* 0x000fe20000000000 */
[----:B---3--:R-:W-:Y:S06]  /*1420*/  @!P0 BRA `(.L_x_33466) ;  /* 0x0000000000148947 */ /* 0x008fec0003800000 */
[----:B------:R-:W-:Y:S01]  /*1430*/  IMAD.MOV.U32 R0, RZ, RZ, R8 ;  /* 0x000000ffff007224 */ /* 0x000fe200078e0008 */
[----:B------:R-:W-:Y:S02]  /*1440*/  MOV R11, R13 ;  /* 0x0000000d000b7202 */ /* 0x000fe40000000f00 */
[----:B------:R-:W-:-:S07]  /*1450*/  MOV R12, 0x1470 ;  /* 0x00001470000c7802 */ /* 0x000fce0000000f00 */
[----:B0-----:R-:W-:Y:S05]  /*1460*/  CALL.REL.NOINC `($__internal_551_$__cuda_sm3x_div_rn_noftz_f32_slowpath) ;  /* 0x0000000c00c87944 */ /* 0x001fea0003c00000 */
[----:B------:R-:W-:-:S07]  /*1470*/  IMAD.MOV.U32 R15, RZ, RZ, R0 ;  /* 0x000000ffff0f7224 */ /* 0x000fce00078e0000 */
.L_x_33466:
[----:B------:R-:W-:Y:S05]  /*1480*/  BSYNC.RECONVERGENT B0 ;  /* 0x0000000000007941 */ /* 0x000fea0003800200 */
.L_x_33465:
[----:B------:R-:W-:Y:S04]  /*1490*/  BSSY.RECONVERGENT B0, `(.L_x_33467) ;  /* 0x000000d000007945 */ /* 0x000fe80003800200 */
[----:B------:R-:W-:Y:S05]  /*14a0*/  @P1 BRA `(.L_x_33468) ;  /* 0x00000000002c1947 */ /* 0x000fea0003800000 */
        /* <DEDUP_REMOVED lines=11> */
.L_x_33468:
[----:B------:R-:W-:Y:S05]  /*1560*/  BSYNC.RECONVERGENT B0 ;  /* 0x0000000000007941 */ /* 0x000fea0003800200 */
.L_x_33467:
[----:B------:R-:W-:-:S05]  /*1570*/  IADD3 R21, P0, PT, R16, R17, RZ ;  /* 0x0000001110157210 */ /* 0x000fca0007f1e0ff */
[----:B------:R-:W-:Y:S01]  /*1580*/  IMAD.X R2, R9, 0x1, R3, P0 ;  /* 0x0000000109027824 */ /* 0x000fe200000e0603 */
[----:B------:R-:W-:-:S04]  /*1590*/  ISETP.GE.U32.AND P0, PT, R21, UR42, PT ;  /* 0x0000002a15007c0c */ /* 0x000fc8000bf06070 */
[----:B------:R-:W-:-:S13]  /*15a0*/  ISETP.GE.AND.EX P0, PT, R2, UR43, PT, P0 ;  /* 0x0000002b02007c0c */ /* 0x000fda000bf06300 */
[----:B------:R-:W-:Y:S05]  /*15b0*/  @!P0 BRA `(.L_x_33469) ;  /* 0xfffffff4004c8947 */ /* 0x000fea000383ffff */
[----:B------:R-:W-:Y:S05]  /*15c0*/  EXIT ;  /* 0x000000000000794d */ /* 0x000fea0003800000 */
.L_x_33456:
[----:B------:R-:W-:Y:S01]  /*15d0*/  MOV R12, 0x4 ;  /* 0x00000004000c7802 */ /* 0x000fe20000000f00 */
[----:B------:R-:W-:Y:S02]  /*15e0*/  IMAD.MOV.U32 R11, RZ, RZ, 0x1f ;  /* 0x0000001fff0b7424 */ /* 0x000fe400078e00ff */
[----:B------:R-:W-:Y:S02]  /*15f0*/  HFMA2 R21, -RZ, RZ, 0.96630859375, -0.0022525787353515625 ;  /* 0x3bbb989dff157431 */ /* 0x000fe400000001ff */
[----:B------:R-:W-:-:S07]  /*1600*/  IMAD.MOV.U32 R15, RZ, RZ, -0x1 ;  /* 0xffffffffff0f7424 */ /* 0x000fce00078e00ff */
[----:B0-----:R-:W-:Y:S05]  /*1610*/  WARPSYNC.COLLECTIVE R15, `(.L_x_33470) ;  /* 0x000000000f087348 */ /* 0x001fea0003c00000 */
[----:B------:R1:W2:Y:S02]  /*1620*/  SHFL.BFLY P6, R14, R13, R12, R11 ;  /* 0x0c00000c0d0e7389 */ /* 0x0002a400000c000b */
[----:B012---:R-:W-:Y:S05]  /*1630*/  ENDCOLLECTIVE ;  /* 0x000000000000791b */ /* 0x007fea0003800000 */
.L_x_33470:
[----:B------:R-:W-:Y:S01]  /*1640*/  IMAD.MOV.U32 R12, RZ, RZ, 0x2 ;  /* 0x00000002ff0c7424 */ /* 0x000fe200078e00ff */
[----:B------:R-:W-:-:S04]  /*1650*/  FMNMX R0, R14, R13, !PT ;  /* 0x0000000d0e007209 */ /* 0x000fc80007800000 */
[----:B------:R-:W-:-:S07]  /*1660*/  MOV R13, R0 ;  /* 0x00000000000d7202 */ /* 0x000fce0000000f00 */
[----:B------:R-:W-:Y:S05]  /*1670*/  WARPSYNC.COLLECTIVE R15, `(.L_x_33471) ;  /* 0x000000000f087348 */ /* 0x000fea0003c00000 */
[----:B------:R0:W1:Y:S02]  /*1680*/  SHFL.BFLY P6, R14, R13, R12, R11 ;  /* 0x0c00000c0d0e7389 */ /* 0x00006400000c000b */
[----:B01----:R-:W-:Y:S05]  /*1690*/  ENDCOLLECTIVE ;  /* 0x000000000000791b */ /* 0x003fea0003800000 */
.L_x_33471:
[----:B------:R-:W-:Y:S01]  /*16a0*/  IMAD.MOV.U32 R12, RZ, RZ, 0x1 ;  /* 0x00000001ff0c7424 */ /* 0x000fe200078e00ff */
[----:B------:R-:W-:Y:S01]  /*16b0*/  FMNMX R2, R0, R14, !PT ;  /* 0x0000000e00027209 */ /* 0x000fe20007800000 */
[----:B------:R-:W-:-:S03]  /*16c0*/  IMAD.MOV.U32 R0, RZ, RZ, 0x437c0000 ;  /* 0x437c0000ff007424 */ /* 0x000fc600078e00ff */
[----:B------:R-:W-:-:S07]  /*16d0*/  MOV R13, R2 ;  /* 0x00000002000d7202 */ /* 0x000fce0000000f00 */
[----:B------:R-:W-:Y:S05]  /*16e0*/  WARPSYNC.COLLECTIVE R15, `(.L_x_33472) ;  /* 0x000000000f087348 */ /* 0x000fea0003c00000 */
[----:B------:R0:W1:Y:S02]  /*16f0*/  SHFL.BFLY P6, R14, R13, R12, R11 ;  /* 0x0c00000c0d0e7389 */ /* 0x00006400000c000b */
[----:B01----:R-:W-:Y:S05]  /*1700*/  ENDCOLLECTIVE ;  /* 0x000000000000791b */ /* 0x003fea0003800000 */
.L_x_33472:
        /* <DEDUP_REMOVED lines=15> */
.L_x_33473:
[----:B------:R-:W-:Y:S02]  /*1800*/  IMAD.MOV.U32 R12, RZ, RZ, 0x2 ;  /* 0x00000002ff0c7424 */ /* 0x000fe400078e00ff */
[----:B------:R-:W-:-:S05]  /*1810*/  FADD R2, R13, R14 ;  /* 0x0000000e0d027221 */ /* 0x000fca0000000000 */
[----:B------:R-:W-:-:S07]  /*1820*/  MOV R13, R2 ;  /* 0x00000002000d7202 */ /* 0x000fce0000000f00 */
[----:B------:R-:W-:Y:S05]  /*1830*/  WARPSYNC.COLLECTIVE R15, `(.L_x_33474) ;  /* 0x000000000f087348 */ /* 0x000fea0003c00000 */
[----:B------:R0:W1:Y:S02]  /*1840*/  SHFL.BFLY P6, R14, R13, R12, R11 ;  /* 0x0c00000c0d0e7389 */ /* 0x00006400000c000b */
[----:B01----:R-:W-:Y:S05]  /*1850*/  ENDCOLLECTIVE ;  /* 0x000000000000791b */ /* 0x003fea0003800000 */
.L_x_33474:
[----:B------:R-:W-:Y:S02]  /*1860*/  IMAD.MOV.U32 R12, RZ, RZ, 0x1 ;  /* 0x00000001ff0c7424 */ /* 0x000fe400078e00ff */
[----:B------:R-:W-:-:S05]  /*1870*/  FADD R20, R2, R14 ;  /* 0x0000000e02147221 */ /* 0x000fca0000000000 */
[----:B------:R-:W-:-:S07]  /*1880*/  MOV R13, R20 ;  /* 0x00000014000d7202 */ /* 0x000fce0000000f00 */
[----:B------:R-:W-:Y:S05]  /*1890*/  WARPSYNC.COLLECTIVE R15, `(.L_x_33475) ;  /* 0x000000000f087348 */ /* 0x000fea0003c00000 */
[----:B------:R0:W1:Y:S02]  /*18a0*/  SHFL.BFLY P6, R14, R13, R12, R11 ;  /* 0x0c00000c0d0e7389 */ /* 0x00006400000c000b */
[----:B01----:R-:W-:Y:S05]  /*18b0*/  ENDCOLLECTIVE ;  /* 0x000000000000791b */ /* 0x003fea0003800000 */
.L_x_33475:
[----:B------:R-:W-:Y:S05]  /*18c0*/  BRA `(.L_x_33476) ;  /* 0xfffffff000007947 */ /* 0x000fea000383ffff */
.L_x_33459:
[----:B------:R-:W-:Y:S01]  /*18d0*/  HFMA2 R12, -RZ, RZ, 0, 2.384185791015625e-07 ;  /* 0x00000004ff0c7431 */ /* 0x000fe200000001ff */
[----:B------:R-:W-:Y:S01]  /*18e0*/  BSSY B0, `(.L_x_33477) ;  /* 0x0000006000007945 */ /* 0x000fe20003800000 */
[----:B------:R-:W-:Y:S01]  /*18f0*/  IMAD.MOV.U32 R11, RZ, RZ, 0x1f ;  /* 0x0000001fff0b7424 */ /* 0x000fe200078e00ff */
[----:B------:R-:W-:-:S07]  /*1900*/  MOV R15, 0xffffffff ;  /* 0xffffffff000f7802 */ /* 0x000fce0000000f00 */
[----:B0-----:R-:W-:Y:S05]  /*1910*/  WARPSYNC.COLLECTIVE R15, `(.L_x_33478) ;  /* 0x000000000f087348 */ /* 0x001fea0003c00000 */
[----:B------:R1:W2:Y:S02]  /*1920*/  SHFL.BFLY P6, R14, R13, R12, R11 ;  /* 0x0c00000c0d0e7389 */ /* 0x0002a400000c000b */
[----:B012---:R-:W-:Y:S05]  /*1930*/  ENDCOLLECTIVE ;  /* 0x000000000000791b */ /* 0x007fea0003800000 */
.L_x_33478:
[----:B------:R-:W-:Y:S05]  /*1940*/  BSYNC B0 ;  /* 0x0000000000007941 */ /* 0x000fea0003800000 */
.L_x_33477:
        /* <DEDUP_REMOVED lines=9> */
.L_x_33479:
[----:B------:R-:W-:Y:S01]  /*19e0*/  IMAD.MOV.U32 R12, RZ, RZ, 0x1 ;  /* 0x00000001ff0c7424 */ /* 0x000fe200078e00ff */
[----:B------:R-:W-:-:S04]  /*19f0*/  FMNMX R0, R13, R14, !PT ;  /* 0x0000000e0d007209 */ /* 0x000fc80007800000 */
[----:B------:R-:W-:-:S07]  /*1a00*/  MOV R13, R0 ;  /* 0x00000000000d7202 */ /* 0x000fce0000000f00 */
[----:B------:R-:W-:Y:S05]  /*1a10*/  WARPSYNC.COLLECTIVE R15, `(.L_x_33480) ;  /* 0x000000000f087348 */ /* 0x000fea0003c00000 */
[----:B------:R0:W1:Y:S02]  /*1a20*/  SHFL.BFLY P6, R14, R13, R12, R11 ;  /* 0x0c00000c0d0e7389 */ /* 0x00006400000c000b */
[----:B01----:R-:W-:Y:S05]  /*1a30*/  ENDCOLLECTIVE ;  /* 0x000000000000791b */ /* 0x003fea0003800000 */
.L_x_33480:
        /* <DEDUP_REMOVED lines=15> */
.L_x_33481:
[----:B------:R-:W-:Y:S02]  /*1b30*/  IMAD.MOV.U32 R12, RZ, RZ, 0x2 ;  /* 0x00000002ff0c7424 */ /* 0x000fe400078e00ff */
[----:B------:R-:W-:-:S05]  /*1b40*/  FADD R0, R13, R14 ;  /* 0x0000000e0d007221 */ /* 0x000fca0000000000 */
[----:B------:R-:W-:-:S07]  /*1b50*/  MOV R13, R0 ;  /* 0x00000000000d7202 */ /* 0x000fce0000000f00 */
[----:B------:R-:W-:Y:S05]  /*1b60*/  WARPSYNC.COLLECTIVE R15, `(.L_x_33482) ;  /* 0x000000000f087348 */ /* 0x000fea0003c00000 */
[----:B------:R0:W1:Y:S02]  /*1b70*/  SHFL.BFLY P6, R14, R13, R12, R11 ;  /* 0x0c00000c0d0e7389 */ /* 0x00006400000c000b */
[----:B01----:R-:W-:Y:S05]  /*1b80*/  ENDCOLLECTIVE ;  /* 0x000000000000791b */ /* 0x003fea0003800000 */
.L_x_33482:
[----:B------:R-:W-:Y:S02]  /*1b90*/  IMAD.MOV.U32 R12, RZ, RZ, 0x1 ;  /* 0x00000001ff0c7424 */ /* 0x000fe400078e00ff */
[----:B------:R-:W-:-:S05]  /*1ba0*/  FADD R3, R0, R14 ;  /* 0x0000000e00037221 */ /* 0x000fca0000000000 */
[----:B------:R-:W-:-:S07]  /*1bb0*/  MOV R13, R3 ;  /* 0x00000003000d7202 */ /* 0x000fce0000000f00 */
[----:B------:R-:W-:Y:S05]  /*1bc0*/  WARPSYNC.COLLECTIVE R15, `(.L_x_33483) ;  /* 0x000000000f087348 */ /* 0x000fea0003c00000 */
[----:B------:R0:W1:Y:S02]  /*1bd0*/  SHFL.BFLY P6, R14, R13, R12, R11 ;  /* 0x0c00000c0d0e7389 */ /* 0x00006400000c000b */
[----:B01----:R-:W-:Y:S05]  /*1be0*/  ENDCOLLECTIVE ;  /* 0x000000000000791b */ /* 0x003fea0003800000 */
.L_x_33483:
[----:B------:R-:W-:Y:S05]  /*1bf0*/  BRA `(.L_x_33484) ;  /* 0xfffffff000947947 */ /* 0x000fea000383ffff */
.L_x_33464:
[----:B------:R-:W-:Y:S01]  /*1c00*/  HFMA2 R12, -RZ, RZ, 0, 2.384185791015625e-07 ;  /* 0x00000004ff0c7431 */ /* 0x000fe200000001ff */
[----:B------:R-:W-:Y:S01]  /*1c10*/  BSSY B0, `(.L_x_33485) ;  /* 0x0000006000007945 */ /* 0x000fe20003800000 */
[----:B------:R-:W-:Y:S01]  /*1c20*/  IMAD.MOV.U32 R11, RZ, RZ, 0x1f ;  /* 0x0000001fff0b7424 */ /* 0x000fe200078e00ff */
[----:B------:R-:W-:-:S07]  /*1c30*/  MOV R15, 0xffffffff ;  /* 0xffffffff000f7802 */ /* 0x000fce0000000f00 */
[----:B0-----:R-:W-:Y:S05]  /*1c40*/  WARPSYNC.COLLECTIVE R15, `(.L_x_33486) ;  /* 0x000000000f087348 */ /* 0x001fea0003c00000 */
[----:B------:R1:W2:Y:S02]  /*1c50*/  SHFL.BFLY P6, R14, R13, R12, R11 ;  /* 0x0c00000c0d0e7389 */ /* 0x0002a400000c000b */
[----:B012---:R-:W-:Y:S05]  /*1c60*/  ENDCOLLECTIVE ;  /* 0x000000000000791b */ /* 0x007fea0003800000 */
.L_x_33486:
[----:B------:R-:W-:Y:S05]  /*1c70*/  BSYNC B0 ;  /* 0x0000000000007941 */ /* 0x000fea0003800000 */
.L_x_33485:
        /* <DEDUP_REMOVED lines=9> */
.L_x_33487:
[----:B------:R-:W-:Y:S01]  /*1d10*/  IMAD.MOV.U32 R12, RZ, RZ, 0x1 ;  /* 0x00000001ff0c7424 */ /* 0x000fe200078e00ff */
[----:B------:R-:W-:-:S04]  /*1d20*/  FMNMX R0, R13, R14, !PT ;  /* 0x0000000e0d007209 */ /* 0x000fc80007800000 */
[----:B------:R-:W-:-:S07]  /*1d30*/  MOV R13, R0 ;  /* 0x00000000000d7202 */ /* 0x000fce0000000f00 */
[----:B------:R-:W-:Y:S05]  /*1d40*/  WARPSYNC.COLLECTIVE R15, `(.L_x_33488) ;  /* 0x000000000f087348 */ /* 0x000fea0003c00000 */
[----:B------:R0:W1:Y:S02]  /*1d50*/  SHFL.BFLY P6, R14, R13, R12, R11 ;  /* 0x0c00000c0d0e7389 */ /* 0x00006400000c000b */
[----:B01----:R-:W-:Y:S05]  /*1d60*/  ENDCOLLECTIVE ;  /* 0x000000000000791b */ /* 0x003fea0003800000 */
.L_x_33488:
        /* <DEDUP_REMOVED lines=15> */
.L_x_33489:
[----:B------:R-:W-:Y:S02]  /*1e60*/  IMAD.MOV.U32 R12, RZ, RZ, 0x2 ;  /* 0x00000002ff0c7424 */ /* 0x000fe400078e00ff */
[----:B------:R-:W-:-:S05]  /*1e70*/  FADD R0, R13, R14 ;  /* 0x0000000e0d007221 */ /* 0x000fca0000000000 */
[----:B------:R-:W-:-:S07]  /*1e80*/  MOV R13, R0 ;  /* 0x00000000000d7202 */ /* 0x000fce0000000f00 */
[----:B------:R-:W-:Y:S05]  /*1e90*/  WARPSYNC.COLLECTIVE R15, `(.L_x_33490) ;  /* 0x000000000f087348 */ /* 0x000fea0003c00000 */
[----:B------:R0:W1:Y:S02]  /*1ea0*/  SHFL.BFLY P6, R14, R13, R12, R11 ;  /* 0x0c00000c0d0e7389 */ /* 0x00006400000c000b */
[----:B01----:R-:W-:Y:S05]  /*1eb0*/  ENDCOLLECTIVE ;  /* 0x000000000000791b */ /* 0x003fea0003800000 */
.L_x_33490:
[----:B------:R-:W-:Y:S02]  /*1ec0*/  IMAD.MOV.U32 R12, RZ, RZ, 0x1 ;  /* 0x00000001ff0c7424 */ /* 0x000fe400078e00ff */
[----:B------:R-:W-:-:S05]  /*1ed0*/  FADD R2, R0, R14 ;  /* 0x0000000e00027221 */ /* 0x000fca0000000000 */
[----:B------:R-:W-:-:S07]  /*1ee0*/  MOV R13, R2 ;  /* 0x00000002000d7202 */ /* 0x000fce0000000f00 */
[----:B------:R-:W-:Y:S05]  /*1ef0*/  WARPSYNC.COLLECTIVE R15, `(.L_x_33491) ;  /* 0x000000000f087348 */ /* 0x000fea0003c00000 */
[----:B------:R0:W1:Y:S02]  /*1f00*/  SHFL.BFLY P6, R14, R13, R12, R11 ;  /* 0x0c00000c0d0e7389 */ /* 0x00006400000c000b */
[----:B01----:R-:W-:Y:S05]  /*1f10*/  ENDCOLLECTIVE ;  /* 0x000000000000791b */ /* 0x003fea0003800000 */
.L_x_33491:
[----:B------:R-:W-:Y:S05]  /*1f20*/  BRA `(.L_x_33492) ;  /* 0xfffffff400187947 */ /* 0x000fea000383ffff */
        .weak           $__internal_550_$__cuda_sm20_div_u64
        .type           $__internal_550_$__cuda_sm20_div_u64,@function
        .size           $__internal_550_$__cuda_sm20_div_u64,($__internal_551_$__cuda_sm3x_div_rn_noftz_f32_slowpath - $__internal_550_$__cuda_sm20_div_u64)
$__internal_550_$__cuda_sm20_div_u64:
[----:B------:R-:W-:Y:S01]  /*1f30*/  MOV R12, R16 ;  /* 0x00000010000c7202 */ /* 0x000fe20000000f00 */
        /* <DEDUP_REMOVED lines=52> */
[----:B------:R-:W-:Y:S02]  /*2280*/  SEL R3, R3, R5, P0 ;  /* 0x0000000503037207 */ /* 0x000fe40000000000 */
[----:B------:R-:W-:Y:S02]  /*2290*/  SEL R7, R2, R7, P0 ;  /* 0x0000000702077207 */ /* 0x000fe40000000000 */
[----:B------:R-:W-:Y:S02]  /*22a0*/  SEL R6, R6, R12, P0 ;  /* 0x0000000c06067207 */ /* 0x000fe40000000000 */
[----:B------:R-:W-:-:S02]  /*22b0*/  SEL R2, R4, R11, P0 ;  /* 0x0000000b04027207 */ /* 0x000fc40000000000 */
[----:B------:R-:W-:Y:S02]  /*22c0*/  ISETP.GE.U32.AND P0, PT, R3, R16, PT ;  /* 0x000000100300720c */ /* 0x000fe40003f06070 */
[----:B------:R-:W-:Y:S02]  /*22d0*/  IADD3 R4, P2, PT, R7, 0x1, RZ ;  /* 0x0000000107047810 */ /* 0x000fe40007f5e0ff */
[----:B------:R-:W-:Y:S02]  /*22e0*/  ISETP.GE.U32.AND.EX P0, PT, R6, R9, PT, P0 ;  /* 0x000000090600720c */ /* 0x000fe40003f06100 */
[-C--:B------:R-:W-:Y:S02]  /*22f0*/  IADD3.X R5, PT, PT, RZ, R2.reuse, RZ, P2, !PT ;  /* 0x00000002ff057210 */ /* 0x080fe400017fe4ff */
[----:B------:R-:W-:Y:S02]  /*2300*/  ISETP.NE.U32.AND P1, PT, R16, RZ, PT ;  /* 0x000000ff1000720c */ /* 0x000fe40003f25070 */
[----:B------:R-:W-:Y:S01]  /*2310*/  SEL R5, R5, R2, P0 ;  /* 0x0000000205057207 */ /* 0x000fe20000000000 */
[----:B------:R-:W-:Y:S01]  /*2320*/  IMAD.MOV.U32 R2, RZ, RZ, R0 ;  /* 0x000000ffff027224 */ /* 0x000fe200078e0000 */
[----:B------:R-:W-:-:S02]  /*2330*/  MOV R3, 0x0 ;  /* 0x0000000000037802 */ /* 0x000fc40000000f00 */
[----:B------:R-:W-:Y:S02]  /*2340*/  ISETP.NE.AND.EX P1, PT, R9, RZ, PT, P1 ;  /* 0x000000ff0900720c */ /* 0x000fe40003f25310 */
[----:B------:R-:W-:Y:S02]  /*2350*/  SEL R4, R4, R7, P0 ;  /* 0x0000000704047207 */ /* 0x000fe40000000000 */
[----:B------:R-:W-:Y:S02]  /*2360*/  SEL R5, R5, 0xffffffff, P1 ;  /* 0xffffffff05057807 */ /* 0x000fe40000800000 */
[----:B------:R-:W-:Y:S01]  /*2370*/  SEL R4, R4, 0xffffffff, P1 ;  /* 0xffffffff04047807 */ /* 0x000fe20000800000 */
[----:B------:R-:W-:Y:S06]  /*2380*/  RET.REL.NODEC R2 `(_Z15SoftmaxWarpImplI24ElementwiseScaleMaskLoadIffbE11DirectStoreIffEfLi1ELi1ELi8ELi1ELb1EL9Algorithm0EEvT_T0_ll) ;  /* 0xffffffdc021c7950 */ /* 0x000fec0003c3ffff */
        .weak           $__internal_551_$__cuda_sm3x_div_rn_noftz_f32_slowpath
        .type           $__internal_551_$__cuda_sm3x_div_rn_noftz_f32_slowpath,@function
        .size           $__internal_551_$__cuda_sm3x_div_rn_noftz_f32_slowpath,(.L_x_37928 - $__internal_551_$__cuda_sm3x_div_rn_noftz_f32_slowpath)
$__internal_551_$__cuda_sm3x_div_rn_noftz_f32_slowpath:
        /* <DEDUP_REMOVED lines=34> */
.L_x_33494:
        /* <DEDUP_REMOVED lines=51> */
.L_x_33501:
[----:B------:R-:W-:-:S04]  /*28e0*/  LOP3.LUT R0, R0, 0x80000000, RZ, 0xc0, !PT ;  /* 0x8000000000007812 */ /* 0x000fc800078ec0ff */
[----:B------:R-:W-:Y:S01]  /*28f0*/  LOP3.LUT R0, R0, 0x7f800000, RZ, 0xfc, !PT ;  /* 0x7f80000000007812 */ /* 0x000fe200078efcff */
[----:B------:R-:W-:Y:S06]  /*2900*/  BRA `(.L_x_33502) ;  /* 0x0000000000047947 */ /* 0x000fec0003800000 */
.L_x_33500:
[----:B------:R-:W-:-:S07]  /*2910*/  IMAD R0, R23, 0x800000, R0 ;  /* 0x0080000017007824 */ /* 0x000fce00078e0200 */
.L_x_33502:
[----:B------:R-:W-:Y:S05]  /*2920*/  BSYNC.RECONVERGENT B3 ;  /* 0x0000000000037941 */ /* 0x000fea0003800200 */
.L_x_33499:
[----:B------:R-:W-:Y:S05]  /*2930*/  BRA `(.L_x_33503) ;  /* 0x0000000000207947 */ /* 0x000fea0003800000 */
.L_x_33498:
[----:B------:R-:W-:-:S04]  /*2940*/  LOP3.LUT R0, R11, 0x80000000, R0, 0x48, !PT ;  /* 0x800000000b007812 */ /* 0x000fc800078e4800 */
[----:B------:R-:W-:Y:S01]  /*2950*/  LOP3.LUT R0, R0, 0x7f800000, RZ, 0xfc, !PT ;  /* 0x7f80000000007812 */ /* 0x000fe200078efcff */
[----:B------:R-:W-:Y:S06]  /*2960*/  BRA `(.L_x_33503) ;  /* 0x0000000000147947 */ /* 0x000fec0003800000 */
.L_x_33497:
[----:B------:R-:W-:Y:S01]  /*2970*/  LOP3.LUT R0, R11, 0x80000000, R0, 0x48, !PT ;  /* 0x800000000b007812 */ /* 0x000fe200078e4800 */
[----:B------:R-:W-:Y:S06]  /*2980*/  BRA `(.L_x_33503) ;  /* 0x00000000000c7947 */ /* 0x000fec0003800000 */
.L_x_33496:
[----:B------:R-:W0:Y:S01]  /*2990*/  MUFU.RSQ R0, -QNAN ;  /* 0xffc0000000007908 */ /* 0x000e220000001400 */
[----:B------:R-:W-:Y:S05]  /*29a0*/  BRA `(.L_x_33503) ;  /* 0x0000000000047947 */ /* 0x000fea0003800000 */
.L_x_33495:
[----:B------:R-:W-:-:S07]  /*29b0*/  FADD.FTZ R0, R0, R11 ;  /* 0x0000000b00007221 */ /* 0x000fce0000010000 */
.L_x_33503:
[----:B------:R-:W-:Y:S05]  /*29c0*/  BSYNC.RECONVERGENT B2 ;  /* 0x0000000000027941 */ /* 0x000fea0003800200 */
.L_x_33493:
[----:B------:R-:W-:-:S04]  /*29d0*/  HFMA2 R13, -RZ, RZ, 0, 0 ;  /* 0x00000000ff0d7431 */ /* 0x000fc800000001ff */
[----:B0-----:R-:W-:Y:S05]  /*29e0*/  RET.REL.NODEC R12 `(_Z15SoftmaxWarpImplI24ElementwiseScaleMaskLoadIffbE11DirectStoreIffEfLi1ELi1ELi8ELi1ELb1EL9Algorithm0EEvT_T0_ll) ;  /* 0xffffffd40c847950 */ /* 0x001fea0003c3ffff */
.L_x_33504:
        /* <DEDUP_REMOVED lines=9> */
.L_x_37928:


//--------------------- .text._Z15SoftmaxWarpImplI24ElementwiseScaleMaskLoadIffbE11DirectStoreIffEfLi1ELi1ELi8ELi1ELb0EL9Algorithm0EEvT_T0_ll --------------------------
	.section	.text._Z15SoftmaxWarpImplI24ElementwiseScaleMaskLoadIffbE11DirectStoreIffEfLi1ELi1ELi8ELi1ELb0EL9Algorithm0EEvT_T0_ll,"ax",@progbits
	.align	128
        .global         _Z15SoftmaxWarpImplI24ElementwiseScaleMaskLoadIffbE11DirectStoreIffEfLi1ELi1ELi8ELi1ELb0EL9Algorithm0EEvT_T0_ll
        .type           _Z15SoftmaxWarpImplI24ElementwiseScaleMaskLoadIffbE11DirectStoreIffEfLi1ELi1ELi8ELi1ELb0EL9Algorithm0EEvT_T0_ll,@function
        .size           _Z15SoftmaxWarpImplI24ElementwiseScaleMaskLoadIffbE11DirectStoreIffEfLi1ELi1ELi8ELi1ELb0EL9Algorithm0EEvT_T0_ll,(.L_x_37930 - _Z15SoftmaxWarpImplI24ElementwiseScaleMaskLoadIffbE11DirectStoreIffEfLi1ELi1ELi8ELi1ELb0EL9Algorithm0EEvT_T0_ll)
        .other          _Z15SoftmaxWarpImplI24ElementwiseScaleMaskLoadIffbE11DirectStoreIffEfLi1ELi1ELi8ELi1ELb0EL9Algorithm0EEvT_T0_ll,@"STO_CUDA_ENTRY STV_DEFAULT"
_Z15SoftmaxWarpImplI24ElementwiseScaleMaskLoadIffbE11DirectStoreIffEfLi1ELi1ELi8ELi1ELb0EL9Algorithm0EEvT_T0_ll:
.text._Z15SoftmaxWarpImplI24ElementwiseScaleMaskLoadIffbE11DirectStoreIffEfLi1ELi1ELi8ELi1ELb0EL9Algorithm0EEvT_T0_ll:
        /* <DEDUP_REMOVED lines=26> */
.L_x_33505:
        /* <DEDUP_REMOVED lines=47> */
.L_x_33507:
[----:B------:R-:W-:-:S07]  /*0490*/  MOV R4, 0x4b0 ;  /* 0x000004b000047802 */ /* 0x000fce0000000f00 */
[----:B------:R-:W-:Y:S05]  /*04a0*/  CALL.REL.NOINC `($__internal_552_$__cuda_sm20_div_u64) ;  /* 0x0000001800207944 */ /* 0x000fea0003c00000 */
.L_x_33508:
[----:B------:R-:W-:Y:S05]  /*04b0*/  BSYNC.RECONVERGENT B0 ;  /* 0x0000000000007941 */ /* 0x000fea0003800200 */
.L_x_33506:
        /* <DEDUP_REMOVED lines=56> */
.L_x_33528:
        /* <DEDUP_REMOVED lines=12> */
[----:B------:R-:W-:Y:S05]  /*0900*/  CALL.REL.NOINC `($__internal_553_$__cuda_sm3x_div_rn_noftz_f32_slowpath) ;  /* 0x00000018001c7944 */ /* 0x000fea0003c00000 */
[----:B------:R-:W-:-:S07]  /*0910*/  IMAD.MOV.U32 R11, RZ, RZ, R0 ;  /* 0x000000ffff0b7224 */ /* 0x000fce00078e0000 */
.L_x_33513:
[----:B------:R-:W-:Y:S05]  /*0920*/  BSYNC.RECONVERGENT B1 ;  /* 0x0000000000017941 */ /* 0x000fea0003800200 */
.L_x_33512:
[----:B------:R-:W0:Y:S01]  /*0930*/  LDCU.128 UR4, c[0x0][0x3a0] ;  /* 0x00007400ff0477ac */ /* 0x000e220008000c00 */
[----:B------:R-:W-:Y:S01]  /*0940*/  MOV R2, R4 ;  /* 0x0000000400027202 */ /* 0x000fe20000000f00 */
        /* <DEDUP_REMOVED lines=12> */
.L_x_33510:
[----:B------:R-:W-:Y:S05]  /*0a10*/  BSYNC B0 ;  /* 0x0000000000007941 */ /* 0x000fea0003800000 */
.L_x_33509:
[----:B------:R-:W-:-:S04]  /*0a20*/  ISETP.NE.U32.AND P0, PT, R9, RZ, PT ;  /* 0x000000ff0900720c */ /* 0x000fc80003f05070 */
[----:B------:R-:W-:-:S13]  /*0a30*/  ISETP.NE.AND.EX P0, PT, R8, RZ, PT, P0 ;  /* 0x000000ff0800720c */ /* 0x000fda0003f05300 */
[----:B------:R-:W-:Y:S05]  /*0a40*/  @!P0 EXIT ;  /* 0x000000000000894d */ /* 0x000fea0003800000 */
[----:B------:R-:W-:Y:S01]  /*0a50*/  BSSY B0, `(.L_x_33514) ;  /* 0x0000096000007945 */ /* 0x000fe20003800000 */
.L_x_33521:
        /* <DEDUP_REMOVED lines=45> */
.L_x_33536:
        /* <DEDUP_REMOVED lines=13> */
[----:B------:R-:W-:Y:S05]  /*0e00*/  CALL.REL.NOINC `($__internal_553_$__cuda_sm3x_div_rn_noftz_f32_slowpath) ;  /* 0x0000001000dc7944 */ /* 0x000fea0003c00000 */
[----:B------:R-:W-:-:S07]  /*0e10*/  IMAD.MOV.U32 R19, RZ, RZ, R0 ;  /* 0x000000ffff137224 */ /* 0x000fce00078e0000 */
.L_x_33517:
[----:B------:R-:W-:Y:S05]  /*0e20*/  BSYNC.RECONVERGENT B1 ;  /* 0x0000000000017941 */ /* 0x000fea0003800200 */
.L_x_33516:
        /* <DEDUP_REMOVED lines=56> */
.L_x_33544:
        /* <DEDUP_REMOVED lines=11> */
[----:B------:R-:W-:Y:S01]  /*1260*/  MOV R2, 0x1290 ;  /* 0x0000129000027802 */ /* 0x000fe20000000f00 */
[----:B------:R-:W-:-:S07]  /*1270*/  IMAD.MOV.U32 R3, RZ, RZ, R14 ;  /* 0x000000ffff037224 */ /* 0x000fce00078e000e */
[----:B------:R-:W-:Y:S05]  /*1280*/  CALL.REL.NOINC `($__internal_553_$__cuda_sm3x_div_rn_noftz_f32_slowpath) ;  /* 0x0000000c00bc7944 */ /* 0x000fea0003c00000 */
[----:B------:R-:W-:-:S07]  /*1290*/  MOV R13, R0 ;  /* 0x00000000000d7202 */ /* 0x000fce0000000f00 */
.L_x_33520:
[----:B------:R-:W-:Y:S05]  /*12a0*/  BSYNC.RECONVERGENT B1 ;  /* 0x0000000000017941 */ /* 0x000fea0003800200 */
.L_x_33519:
        /* <DEDUP_REMOVED lines=17> */
.L_x_33514:
[----:B------:R-:W-:Y:S05]  /*13c0*/  EXIT ;  /* 0x000000000000794d */ /* 0x000fea0003800000 */
.L_x_33511:
[----:B------:R-:W-:Y:S02]  /*13d0*/  HFMA2 R11, -RZ, RZ, 0, 1.847743988037109375e-06 ;  /* 0x0000001fff0b7431 */ /* 0x000fe400000001ff */
[----:B------:R-:W-:Y:S02]  /*13e0*/  IMAD.MOV.U32 R12, RZ, RZ, 0x4 ;  /* 0x00000004ff0c7424 */ /* 0x000fe400078e00ff */
[----:B------:R-:W-:Y:S02]  /*13f0*/  HFMA2 R3, -RZ, RZ, 0.96630859375, -0.0022525787353515625 ;  /* 0x3bbb989dff037431 */ /* 0x000fe400000001ff */
[----:B------:R-:W-:-:S07]  /*1400*/  IMAD.MOV.U32 R15, RZ, RZ, -0x1 ;  /* 0xffffffffff0f7424 */ /* 0x000fce00078e00ff */
[----:B------:R-:W-:Y:S05]  /*1410*/  WARPSYNC.COLLECTIVE R15, `(.L_x_33522) ;  /* 0x000000000f087348 */ /* 0x000fea0003c00000 */
[----:B------:R0:W1:Y:S02]  /*1420*/  SHFL.BFLY P6, R14, R13, R12, R11 ;  /* 0x0c00000c0d0e7389 */ /* 0x00006400000c000b */
[----:B01----:R-:W-:Y:S05]  /*1430*/  ENDCOLLECTIVE ;  /* 0x000000000000791b */ /* 0x003fea0003800000 */
.L_x_33522:
[----:B------:R-:W-:Y:S02]  /*1440*/  MOV R12, 0x2 ;  /* 0x00000002000c7802 */ /* 0x000fe40000000f00 */
[----:B------:R-:W-:-:S05]  /*1450*/  FMNMX R0, R13, R14, !PT ;  /* 0x0000000e0d007209 */ /* 0x000fca0007800000 */
[----:B------:R-:W-:-:S07]  /*1460*/  IMAD.MOV.U32 R13, RZ, RZ, R0 ;  /* 0x000000ffff0d7224 */ /* 0x000fce00078e0000 */
[----:B------:R-:W-:Y:S05]  /*1470*/  WARPSYNC.COLLECTIVE R15, `(.L_x_33523) ;  /* 0x000000000f087348 */ /* 0x000fea0003c00000 */
[----:B------:R0:W1:Y:S02]  /*1480*/  SHFL.BFLY P6, R14, R13, R12, R11 ;  /* 0x0c00000c0d0e7389 */ /* 0x00006400000c000b */
[----:B01----:R-:W-:Y:S05]  /*1490*/  ENDCOLLECTIVE ;  /* 0x000000000000791b */ /* 0x003fea0003800000 */
.L_x_33523:
[----:B------:R-:W-:Y:S01]  /*14a0*/  IMAD.MOV.U32 R12, RZ, RZ, 0x1 ;  /* 0x00000001ff0c7424 */ /* 0x000fe200078e00ff */
[----:B------:R-:W-:Y:S01]  /*14b0*/  FMNMX R2, R0, R14, !PT ;  /* 0x0000000e00027209 */ /* 0x000fe20007800000 */
[----:B------:R-:W-:-:S04]  /*14c0*/  IMAD.MOV.U32 R0, RZ, RZ, 0x437c0000 ;  /* 0x437c0000ff007424 */ /* 0x000fc800078e00ff */
[----:B------:R-:W-:-:S07]  /*14d0*/  IMAD.MOV.U32 R13, RZ, RZ, R2 ;  /* 0x000000ffff0d7224 */ /* 0x000fce00078e0002 */
[----:B------:R-:W-:Y:S05]  /*14e0*/  WARPSYNC.COLLECTIVE R15, `(.L_x_33524) ;  /* 0x000000000f087348 */ /* 0x000fea0003c00000 */
[----:B------:R0:W1:Y:S02]  /*14f0*/  SHFL.BFLY P6, R14, R13, R12, R11 ;  /* 0x0c00000c0d0e7389 */ /* 0x00006400000c000b */
[----:B01----:R-:W-:Y:S05]  /*1500*/  ENDCOLLECTIVE ;  /* 0x000000000000791b */ /* 0x003fea0003800000 */
.L_x_33524:
        /* <DEDUP_REMOVED lines=15> */
.L_x_33525:
[----:B------:R-:W-:Y:S02]  /*1600*/  HFMA2 R12, -RZ, RZ, 0, 1.1920928955078125e-07 ;  /* 0x00000002ff0c7431 */ /* 0x000fe400000001ff */
[----:B------:R-:W-:-:S04]  /*1610*/  FADD R2, R13, R14 ;  /* 0x0000000e0d027221 */ /* 0x000fc80000000000 */
[----:B------:R-:W-:-:S07]  /*1620*/  IMAD.MOV.U32 R13, RZ, RZ, R2 ;  /* 0x000000ffff0d7224 */ /* 0x000fce00078e0002 */
[----:B------:R-:W-:Y:S05]  /*1630*/  WARPSYNC.COLLECTIVE R15, `(.L_x_33526) ;  /* 0x000000000f087348 */ /* 0x000fea0003c00000 */
[----:B------:R0:W1:Y:S02]  /*1640*/  SHFL.BFLY P6, R14, R13, R12, R11 ;  /* 0x0c00000c0d0e7389 */ /* 0x00006400000c000b */
[----:B01----:R-:W-:Y:S05]  /*1650*/  ENDCOLLECTIVE ;  /* 0x000000000000791b */ /* 0x003fea0003800000 */
.L_x_33526:
[----:B------:R-:W-:Y:S01]  /*1660*/  MOV R12, 0x1 ;  /* 0x00000001000c7802 */ /* 0x000fe20000000f00 */
[----:B------:R-:W-:-:S04]  /*1670*/  FADD R3, R2, R14 ;  /* 0x0000000e02037221 */ /* 0x000fc80000000000 */
[----:B------:R-:W-:-:S07]  /*1680*/  IMAD.MOV.U32 R13, RZ, RZ, R3 ;  /* 0x000000ffff0d7224 */ /* 0x000fce00078e0003 */
[----:B------:R-:W-:Y:S05]  /*1690*/  WARPSYNC.COLLECTIVE R15, `(.L_x_33527) ;  /* 0x000000000f087348 */ /* 0x000fea0003c00000 */
[----:B------:R0:W1:Y:S02]  /*16a0*/  SHFL.BFLY P6, R14, R13, R12, R11 ;  /* 0x0c00000c0d0e7389 */ /* 0x00006400000c000b */
[----:B01----:R-:W-:Y:S05]  /*16b0*/  ENDCOLLECTIVE ;  /* 0x000000000000791b */ /* 0x003fea0003800000 */
.L_x_33527:
[----:B------:R-:W-:Y:S05]  /*16c0*/  BRA `(.L_x_33528) ;  /* 0xfffffff0005c7947 */ /* 0x000fea000383ffff */
.L_x_33515:
[----:B------:R-:W-:Y:S01]  /*16d0*/  BSSY B1, `(.L_x_33529) ;  /* 0x0000007000017945 */ /* 0x000fe20003800000 */
[----:B------:R-:W-:Y:S01]  /*16e0*/  IMAD.MOV.U32 R12, RZ, RZ, 0x4 ;  /* 0x00000004ff0c7424 */ /* 0x000fe200078e00ff */
[----:B------:R-:W-:Y:S01]  /*16f0*/  MOV R11, 0x1f ;  /* 0x0000001f000b7802 */ /* 0x000fe20000000f00 */
[----:B------:R-:W-:-:S07]  /*1700*/  IMAD.MOV.U32 R15, RZ, RZ, -0x1 ;  /* 0xffffffffff0f7424 */ /* 0x000fce00078e00ff */
[----:B------:R-:W-:Y:S05]  /*1710*/  WARPSYNC.COLLECTIVE R15, `(.L_x_33530) ;  /* 0x000000000f087348 */ /* 0x000fea0003c00000 */
[----:B------:R0:W1:Y:S02]  /*1720*/  SHFL.BFLY P6, R14, R13, R12, R11 ;  /* 0x0c00000c0d0e7389 */ /* 0x00006400000c000b */
[----:B01----:R-:W-:Y:S05]  /*1730*/  ENDCOLLECTIVE ;  /* 0x000000000000791b */ /* 0x003fea0003800000 */
.L_x_33530:
[----:B------:R-:W-:Y:S05]  /*1740*/  BSYNC B1 ;  /* 0x0000000000017941 */ /* 0x000fea0003800000 */
.L_x_33529:
[----:B------:R-:W-:Y:S01]  /*1750*/  HFMA2 R12, -RZ, RZ, 0, 1.1920928955078125e-07 ;  /* 0x00000002ff0c7431 */ /* 0x000fe200000001ff */
        /* <DEDUP_REMOVED lines=8> */
.L_x_33531:
[----:B------:R-:W-:Y:S01]  /*17e0*/  HFMA2 R12, -RZ, RZ, 0, 5.9604644775390625e-08 ;  /* 0x00000001ff0c7431 */ /* 0x000fe200000001ff */
[----:B------:R-:W-:-:S05]  /*17f0*/  FMNMX R0, R13, R14, !PT ;  /* 0x0000000e0d007209 */ /* 0x000fca0007800000 */
[----:B------:R-:W-:-:S07]  /*1800*/  IMAD.MOV.U32 R13, RZ, RZ, R0 ;  /* 0x000000ffff0d7224 */ /* 0x000fce00078e0000 */
[----:B------:R-:W-:Y:S05]  /*1810*/  WARPSYNC.COLLECTIVE R15, `(.L_x_33532) ;  /* 0x000000000f087348 */ /* 0x000fea0003c00000 */
[----:B------:R0:W1:Y:S02]  /*1820*/  SHFL.BFLY P6, R14, R13, R12, R11 ;  /* 0x0c00000c0d0e7389 */ /* 0x00006400000c000b */
[----:B01----:R-:W-:Y:S05]  /*1830*/  ENDCOLLECTIVE ;  /* 0x000000000000791b */ /* 0x003fea0003800000 */
.L_x_33532:
[----:B------:R-:W-:Y:S01]  /*1840*/  HFMA2 R12, -RZ, RZ, 0, 2.384185791015625e-07 ;  /* 0x00000004ff0c7431 */ /* 0x000fe200000001ff */
        /* <DEDUP_REMOVED lines=14> */
.L_x_33533:
[----:B------:R-:W-:Y:S01]  /*1930*/  MOV R12, 0x2 ;  /* 0x00000002000c7802 */ /* 0x000fe20000000f00 */
[----:B------:R-:W-:-:S04]  /*1940*/  FADD R0, R13, R14 ;  /* 0x0000000e0d007221 */ /* 0x000fc80000000000 */
[----:B------:R-:W-:-:S07]  /*1950*/  IMAD.MOV.U32 R13, RZ, RZ, R0 ;  /* 0x000000ffff0d7224 */ /* 0x000fce00078e0000 */
[----:B------:R-:W-:Y:S05]  /*1960*/  WARPSYNC.COLLECTIVE R15, `(.L_x_33534) ;  /* 0x000000000f087348 */ /* 0x000fea0003c00000 */
[----:B------:R0:W1:Y:S02]  /*1970*/  SHFL.BFLY P6, R14, R13, R12, R11 ;  /* 0x0c00000c0d0e7389 */ /* 0x00006400000c000b */
[----:B01----:R-:W-:Y:S05]  /*1980*/  ENDCOLLECTIVE ;  /* 0x000000000000791b */ /* 0x003fea0003800000 */
.L_x_33534:
[----:B------:R-:W-:Y:S02]  /*1990*/  HFMA2 R12, -RZ, RZ, 0, 5.9604644775390625e-08 ;  /* 0x00000001ff0c7431 */ /* 0x000fe400000001ff */
[----:B------:R-:W-:-:S04]  /*19a0*/  FADD R2, R0, R14 ;  /* 0x0000000e00027221 */ /* 0x000fc80000000000 */
[----:B------:R-:W-:-:S07]  /*19b0*/  IMAD.MOV.U32 R13, RZ, RZ, R2 ;  /* 0x000000ffff0d7224 */ /* 0x000fce00078e0002 */
[----:B------:R-:W-:Y:S05]  /*19c0*/  WARPSYNC.COLLECTIVE R15, `(.L_x_33535) ;  /* 0x000000000f087348 */ /* 0x000fea0003c00000 */
[----:B------:R0:W1:Y:S02]  /*19d0*/  SHFL.BFLY P6, R14, R13, R12, R11 ;  /* 0x0c00000c0d0e7389 */ /* 0x00006400000c000b */
[----:B01----:R-:W-:Y:S05]  /*19e0*/  ENDCOLLECTIVE ;  /* 0x000000000000791b */ /* 0x003fea0003800000 */
.L_x_33535:
[----:B------:R-:W-:Y:S05]  /*19f0*/  BRA `(.L_x_33536) ;  /* 0xfffffff000cc7947 */ /* 0x000fea000383ffff */
.L_x_33518:
[----:B------:R-:W-:Y:S01]  /*1a00*/  BSSY B1, `(.L_x_33537) ;  /* 0x0000007000017945 */ /* 0x000fe20003800000 */
[----:B------:R-:W-:Y:S01]  /*1a10*/  IMAD.MOV.U32 R12, RZ, RZ, 0x4 ;  /* 0x00000004ff0c7424 */ /* 0x000fe200078e00ff */
[----:B------:R-:W-:Y:S01]  /*1a20*/  MOV R11, 0x1f ;  /* 0x0000001f000b7802 */ /* 0x000fe20000000f00 */
[----:B------:R-:W-:-:S07]  /*1a30*/  IMAD.MOV.U32 R15, RZ, RZ, -0x1 ;  /* 0xffffffffff0f7424 */ /* 0x000fce00078e00ff */
[----:B------:R-:W-:Y:S05]  /*1a40*/  WARPSYNC.COLLECTIVE R15, `(.L_x_33538) ;  /* 0x000000000f087348 */ /* 0x000fea0003c00000 */
[----:B------:R0:W1:Y:S02]  /*1a50*/  SHFL.BFLY P6, R14, R13, R12, R11 ;  /* 0x0c00000c0d0e7389 */ /* 0x00006400000c000b */
[----:B01----:R-:W-:Y:S05]  /*1a60*/  ENDCOLLECTIVE ;  /* 0x000000000000791b */ /* 0x003fea0003800000 */
.L_x_33538:
[----:B------:R-:W-:Y:S05]  /*1a70*/  BSYNC B1 ;  /* 0x0000000000017941 */ /* 0x000fea0003800000 */
.L_x_33537:
        /* <DEDUP_REMOVED lines=9> */
.L_x_33539:
[----:B------:R-:W-:Y:S01]  /*1b10*/  HFMA2 R12, -RZ, RZ, 0, 5.9604644775390625e-08 ;  /* 0x00000001ff0c7431 */ /* 0x000fe200000001ff */
[----:B------:R-:W-:-:S05]  /*1b20*/  FMNMX R0, R13, R14, !PT ;  /* 0x0000000e0d007209 */ /* 0x000fca0007800000 */
[----:B------:R-:W-:-:S07]  /*1b30*/  IMAD.MOV.U32 R13, RZ, RZ, R0 ;  /* 0x000000ffff0d7224 */ /* 0x000fce00078e0000 */
[----:B------:R-:W-:Y:S05]  /*1b40*/  WARPSYNC.COLLECTIVE R15, `(.L_x_33540) ;  /* 0x000000000f087348 */ /* 0x000fea0003c00000 */
[----:B------:R0:W1:Y:S02]  /*1b50*/  SHFL.BFLY P6, R14, R13, R12, R11 ;  /* 0x0c00000c0d0e7389 */ /* 0x00006400000c000b */
[----:B01----:R-:W-:Y:S05]  /*1b60*/  ENDCOLLECTIVE ;  /* 0x000000000000791b */ /* 0x003fea0003800000 */
.L_x_33540:
        /* <DEDUP_REMOVED lines=15> */
.L_x_33541:
[----:B------:R-:W-:Y:S01]  /*1c60*/  MOV R12, 0x2 ;  /* 0x00000002000c7802 */ /* 0x000fe20000000f00 */
[----:B------:R-:W-:-:S04]  /*1c70*/  FADD R0, R13, R14 ;  /* 0x0000000e0d007221 */ /* 0x000fc80000000000 */
[----:B------:R-:W-:-:S07]  /*1c80*/  IMAD.MOV.U32 R13, RZ, RZ, R0 ;  /* 0x000000ffff0d7224 */ /* 0x000fce00078e0000 */
[----:B------:R-:W-:Y:S05]  /*1c90*/  WARPSYNC.COLLECTIVE R15, `(.L_x_33542) ;  /* 0x000000000f087348 */ /* 0x000fea0003c00000 */
[----:B------:R0:W1:Y:S02]  /*1ca0*/  SHFL.BFLY P6, R14, R13, R12, R11 ;  /* 0x0c00000c0d0e7389 */ /* 0x00006400000c000b */
[----:B01----:R-:W-:Y:S05]  /*1cb0*/  ENDCOLLECTIVE ;  /* 0x000000000000791b */ /* 0x003fea0003800000 */
.L_x_33542:
[----:B------:R-:W-:Y:S02]  /*1cc0*/  HFMA2 R12, -RZ, RZ, 0, 5.9604644775390625e-08 ;  /* 0x00000001ff0c7431 */ /* 0x000fe400000001ff */
[----:B------:R-:W-:-:S04]  /*1cd0*/  FADD R2, R0, R14 ;  /* 0x0000000e00027221 */ /* 0x000fc80000000000 */
[----:B------:R-:W-:-:S07]  /*1ce0*/  IMAD.MOV.U32 R13, RZ, RZ, R2 ;  /* 0x000000ffff0d7224 */ /* 0x000fce00078e0002 */
[----:B------:R-:W-:Y:S05]  /*1cf0*/  WARPSYNC.COLLECTIVE R15, `(.L_x_33543) ;  /* 0x000000000f087348 */ /* 0x000fea0003c00000 */
[----:B------:R0:W1:Y:S02]  /*1d00*/  SHFL.BFLY P6, R14, R13, R12, R11 ;  /* 0x0c00000c0d0e7389 */ /* 0x00006400000c000b */
[----:B01----:R-:W-:Y:S05]  /*1d10*/  ENDCOLLECTIVE ;  /* 0x000000000000791b */ /* 0x003fea0003800000 */
.L_x_33543:
[----:B------:R-:W-:Y:S05]  /*1d20*/  BRA `(.L_x_33544) ;  /* 0xfffffff400207947 */ /* 0x000fea000383ffff */
        .weak           $__internal_552_$__cuda_sm20_div_u64
        .type           $__internal_552_$__cuda_sm20_div_u64,@function
        .size           $__internal_552_$__cuda_sm20_div_u64,($__internal_553_$__cuda_sm3x_div_rn_noftz_f32_slowpath - $__internal_552_$__cuda_sm20_div_u64)
$__internal_552_$__cuda_sm20_div_u64:
        /* <DEDUP_REMOVED lines=68> */
[----:B------:R-:W-:Y:S06]  /*2170*/  RET.REL.NODEC R4 `(_Z15SoftmaxWarpImplI24ElementwiseScaleMaskLoadIffbE11DirectStoreIffEfLi1ELi1ELi8ELi1ELb0EL9Algorithm0EEvT_T0_ll) ;  /* 0xffffffdc04a07950 */ /* 0x000fec0003c3ffff */
        .weak           $__internal_553_$__cuda_sm3x_div_rn_noftz_f32_slowpath
        .type           $__internal_553_$__cuda_sm3x_div_rn_noftz_f32_slowpath,@function
        .size           $__internal_553_$__cuda_sm3x_div_rn_noftz_f32_slowpath,(.L_x_37930 - $__internal_553_$__cuda_sm3x_div_rn_noftz_f32_slowpath)
$__internal_553_$__cuda_sm3x_div_rn_noftz_f32_slowpath:
        /* <DEDUP_REMOVED lines=34> */
.L_x_33546:
        /* <DEDUP_REMOVED lines=51> */
.L_x_33553:
[----:B------:R-:W-:-:S04]  /*26d0*/  LOP3.LUT R0, R0, 0x80000000, RZ, 0xc0, !PT ;  /* 0x8000000000007812 */ /* 0x000fc800078ec0ff */
[----:B------:R-:W-:Y:S01]  /*26e0*/  LOP3.LUT R0, R0, 0x7f800000, RZ, 0xfc, !PT ;  /* 0x7f80000000007812 */ /* 0x000fe200078efcff */
[----:B------:R-:W-:Y:S06]  /*26f0*/  BRA `(.L_x_33554) ;  /* 0x0000000000047947 */ /* 0x000fec0003800000 */
.L_x_33552:
[----:B------:R-:W-:-:S07]  /*2700*/  IMAD R0, R15, 0x800000, R0 ;  /* 0x008000000f007824 */ /* 0x000fce00078e0200 */
.L_x_33554:
[----:B------:R-:W-:Y:S05]  /*2710*/  BSYNC.RECONVERGENT B3 ;  /* 0x0000000000037941 */ /* 0x000fea0003800200 */
.L_x_33551:
[----:B------:R-:W-:Y:S05]  /*2720*/  BRA `(.L_x_33555) ;  /* 0x0000000000207947 */ /* 0x000fea0003800000 */
.L_x_33550:
[----:B------:R-:W-:-:S04]  /*2730*/  LOP3.LUT R0, R3, 0x80000000, R0, 0x48, !PT ;  /* 0x8000000003007812 */ /* 0x000fc800078e4800 */
[----:B------:R-:W-:Y:S01]  /*2740*/  LOP3.LUT R0, R0, 0x7f800000, RZ, 0xfc, !PT ;  /* 0x7f80000000007812 */ /* 0x000fe200078efcff */
[----:B------:R-:W-:Y:S06]  /*2750*/  BRA `(.L_x_33555) ;  /* 0x0000000000147947 */ /* 0x000fec0003800000 */
.L_x_33549:
[----:B------:R-:W-:Y:S01]  /*2760*/  LOP3.LUT R0, R3, 0x80000000, R0, 0x48, !PT ;  /* 0x8000000003007812 */ /* 0x000fe200078e4800 */
[----:B------:R-:W-:Y:S06]  /*2770*/  BRA `(.L_x_33555) ;  /* 0x00000000000c7947 */ /* 0x000fec0003800000 */
.L_x_33548:
[----:B------:R-:W0:Y:S01]  /*2780*/  MUFU.RSQ R0, -QNAN ;  /* 0xffc0000000007908 */ /* 0x000e220000001400 */
[----:B------:R-:W-:Y:S05]  /*2790*/  BRA `(.L_x_33555) ;  /* 0x0000000000047947 */ /* 0x000fea0003800000 */
.L_x_33547:
[----:B------:R-:W-:-:S07]  /*27a0*/  FADD.FTZ R0, R0, R3 ;  /* 0x0000000300007221 */ /* 0x000fce0000010000 */
.L_x_33555:
[----:B------:R-:W-:Y:S05]  /*27b0*/  BSYNC.RECONVERGENT B2 ;  /* 0x0000000000027941 */ /* 0x000fea0003800200 */
.L_x_33545:
[----:B------:R-:W-:-:S04]  /*27c0*/  HFMA2 R3, -RZ, RZ, 0, 0 ;  /* 0x00000000ff037431 */ /* 0x000fc800000001ff */
[----:B0-----:R-:W-:Y:S05]  /*27d0*/  RET.REL.NODEC R2 `(_Z15SoftmaxWarpImplI24ElementwiseScaleMaskLoadIffbE11DirectStoreIffEfLi1ELi1ELi8ELi1ELb0EL9Algorithm0EEvT_T0_ll) ;  /* 0xffffffd802087950 */ /* 0x001fea0003c3ffff */
.L_x_33556:
        /* <DEDUP_REMOVED lines=10> */
.L_x_37930:


//--------------------- .text._Z15SoftmaxWarpImplI24ElementwiseScaleMaskLoadIffbE11DirectStoreIffEfLi1ELi1ELi8ELi2ELb1EL9Algorithm0EEvT_T0_ll --------------------------
	.section	.text._Z15SoftmaxWarpImplI24ElementwiseScaleMaskLoadIffbE11DirectStoreIffEfLi1ELi1ELi8ELi2ELb1EL9Algorithm0EEvT_T0_ll,"ax",@progbits
	.align	128
        .global         _Z15SoftmaxWarpImplI24ElementwiseScaleMaskLoadIffbE11DirectStoreIffEfLi1ELi1ELi8ELi2ELb1EL9Algorithm0EEvT_T0_ll
        .type           _Z15SoftmaxWarpImplI24ElementwiseScaleMaskLoadIffbE11DirectStoreIffEfLi1ELi1ELi8ELi2ELb1EL9Algorithm0EEvT_T0_ll,@function
        .size           _Z15SoftmaxWarpImplI24ElementwiseScaleMaskLoadIffbE11DirectStoreIffEfLi1ELi1ELi8ELi2ELb1EL9Algorithm0EEvT_T0_ll,(.L_x_37931 - _Z15SoftmaxWarpImplI24ElementwiseScaleMaskLoadIffbE11DirectStoreIffEfLi1ELi1ELi8ELi2ELb1EL9Algorithm0EEvT_T0_ll)
        .other          _Z15SoftmaxWarpImplI24ElementwiseScaleMaskLoadIffbE11DirectStoreIffEfLi1ELi1ELi8ELi2ELb1EL9Algorithm0EEvT_T0_ll,@"STO_CUDA_ENTRY STV_DEFAULT"
_Z15SoftmaxWarpImplI24ElementwiseScaleMaskLoadIffbE11DirectStoreIffEfLi1ELi1ELi8ELi2ELb1EL9Algorithm0EEvT_T0_ll:
.text._Z15SoftmaxWarpImplI24ElementwiseScaleMaskLoadIffbE11DirectStoreIffEfLi1ELi1ELi8ELi2ELb1EL9Algorithm0EEvT_T0_ll:
        /* <DEDUP_REMOVED lines=27> */
.L_x_33557:
        /* <DEDUP_REMOVED lines=18> */
.L_x_33570:
        /* <DEDUP_REMOVED lines=15> */
[----:B------:R-:W-:-:S05]  /*03c0*/  @!P0 IMAD.IADD R0, R5, 0x1, R13 ;  /* 0x0000000105008824 */ /* 0x000fca00078e020d */
[----:B------:R-:W-:Y:S02]  /*03d0*/  @!P0 IADD3.X R15, PT, PT, R0, R11, RZ, P1, !PT ;  /* 0x0000000b000f8210 */ /* 0x000fe40000ffe4ff */
[----:B----4-:R-:W-:-:S03]  /*03e0*/  @!P0 LEA R10, P1, R4, R2, 0x2 ;  /* 0x00000002040a8211 */ /* 0x010fc600078210ff */
[----:B------:R-:W4:Y:S01]  /*03f0*/  @!P0 LDG.E.U8 R14, desc[UR6][R14.64] ;  /* 0x000000060e0e8981 */ /* 0x000f22000c1e1100 */
[----:B------:R-:W-:Y:S02]  /*0400*/  @!P0 LEA.HI.X R11, R4, R3, R0, 0x2, P1 ;  /* 0x00000003040b8211 */ /* 0x000fe400008f1400 */
[----:B------:R-:W0:Y:S03]  /*0410*/  @!P0 LDC R3, c[0x0][0x39c] ;  /* 0x0000e700ff038b82 */ /* 0x000e260000000800 */
[----:B------:R-:W0:Y:S01]  /*0420*/  @!P0 LDG.E R10, desc[UR4][R10.64] ;  /* 0x000000040a0a8981 */ /* 0x000e22000c1e1900 */
[----:B------:R-:W-:Y:S01]  /*0430*/  BSSY.RECONVERGENT B1, `(.L_x_33559) ;  /* 0x000001c000017945 */ /* 0x000fe20003800200 */
[----:B------:R-:W-:Y:S01]  /*0440*/  IMAD.MOV.U32 R13, RZ, RZ, -0x800000 ;  /* 0xff800000ff0d7424 */ /* 0x000fe200078e00ff */
[----:B------:R-:W-:Y:S01]  /*0450*/  MOV R2, 0xff800000 ;  /* 0xff80000000027802 */ /* 0x000fe20000000f00 */
[----:B------:R-:W-:-:S02]  /*0460*/  IMAD.MOV.U32 R23, RZ, RZ, -0x800000 ;  /* 0xff800000ff177424 */ /* 0x000fc400078e00ff */
[----:B------:R-:W-:Y:S01]  /*0470*/  IMAD.MOV.U32 R22, RZ, RZ, -0x800000 ;  /* 0xff800000ff167424 */ /* 0x000fe200078e00ff */
[----:B----4-:R-:W-:Y:S01]  /*0480*/  ISETP.NE.OR P1, PT, R14, RZ, P0 ;  /* 0x000000ff0e00720c */ /* 0x010fe20000725670 */
[----:B0-----:R-:W-:-:S12]  /*0490*/  @!P0 FMUL R0, R10, R3 ;  /* 0x000000030a008220 */ /* 0x001fd80000400000 */
[----:B------:R-:W0:Y:S01]  /*04a0*/  @!P1 LDC R0, c[0x0][0x398] ;  /* 0x0000e600ff009b82 */ /* 0x000e220000000800 */
[----:B------:R-:W-:Y:S05]  /*04b0*/  @P0 BRA `(.L_x_33560) ;  /* 0x00000000004c0947 */ /* 0x000fea0003800000 */
[----:B--2---:R-:W-:Y:S01]  /*04c0*/  IMAD.WIDE.U32 R2, R21, UR48, R8 ;  /* 0x0000003015027c25 */ /* 0x004fe2000f8e0008 */
[----:B------:R-:W-:Y:S02]  /*04d0*/  R2UR UR6, R16 ;  /* 0x00000000100672ca */ /* 0x000fe400000e0000 */
[----:B------:R-:W-:Y:S01]  /*04e0*/  R2UR UR7, R17 ;  /* 0x00000000110772ca */ /* 0x000fe200000e0000 */
[----:B------:R-:W-:Y:S01]  /*04f0*/  IMAD R4, R19, UR48, RZ ;  /* 0x0000003013047c24 */ /* 0x000fe2000f8e02ff */
[----:B------:R-:W-:Y:S02]  /*0500*/  IADD3 R2, P1, PT, R20, R2, RZ ;  /* 0x0000000214027210 */ /* 0x000fe40007f3e0ff */
[----:B------:R-:W-:Y:S01]  /*0510*/  R2UR UR4, R16 ;  /* 0x00000000100472ca */ /* 0x000fe200000e0000 */
[----:B------:R-:W-:Y:S01]  /*0520*/  IMAD R5, R21, UR49, R4 ;  /* 0x0000003115057c24 */ /* 0x000fe2000f8e0204 */
        /* <DEDUP_REMOVED lines=12> */
.L_x_33560:
[----:B------:R-:W-:Y:S05]  /*05f0*/  BSYNC.RECONVERGENT B1 ;  /* 0x0000000000017941 */ /* 0x000fea0003800200 */
.L_x_33559:
        /* <DEDUP_REMOVED lines=24> */
[----:B------:R-:W-:Y:S02]  /*0780*/  FADD R3, R2, -12583039 ;  /* 0xcb40007f02037421 */ /* 0x000fe40000000000 */
[----:B------:R-:W-:Y:S02]  /*0790*/  FADD R0, R11, -12583039 ;  /* 0xcb40007f0b007421 */ /* 0x000fe40000000000 */
[C---:B------:R-:W-:Y:S02]  /*07a0*/  FFMA R3, R10.reuse, 1.4426950216293334961, -R3 ;  /* 0x3fb8aa3b0a037823 */ /* 0x040fe40000000803 */
[C---:B------:R-:W-:Y:S02]  /*07b0*/  FFMA R0, R5.reuse, 1.4426950216293334961, -R0 ;  /* 0x3fb8aa3b05007823 */ /* 0x040fe40000000800 */
[----:B------:R-:W-:Y:S02]  /*07c0*/  FFMA R4, R10, 1.925963033500011079e-08, R3 ;  /* 0x32a570600a047823 */ /* 0x000fe40000000003 */
[----:B------:R-:W-:-:S02]  /*07d0*/  FFMA R5, R5, 1.925963033500011079e-08, R0 ;  /* 0x32a5706005057823 */ /* 0x000fc40000000000 */
[----:B------:R-:W0:Y:S01]  /*07e0*/  MUFU.EX2 R3, R4 ;  /* 0x0000000400037308 */ /* 0x000e220000000800 */
[----:B------:R-:W-:Y:S01]  /*07f0*/  SHF.L.U32 R0, R2, 0x17, RZ ;  /* 0x0000001702007819 */ /* 0x000fe200000006ff */
        /* <DEDUP_REMOVED lines=17> */
.L_x_33584:
[----:B------:R-:W0:Y:S01]  /*0910*/  MUFU.RCP R4, R3 ;  /* 0x0000000300047308 */ /* 0x000e220000001000 */
[----:B------:R-:W-:Y:S01]  /*0920*/  BSSY.RECONVERGENT B1, `(.L_x_33562) ;  /* 0x000000c000017945 */ /* 0x000fe20003800200 */
[----:B----4-:R-:W-:-:S06]  /*0930*/  FADD R23, R23, R14 ;  /* 0x0000000e17177221 */ /* 0x010fcc0000000000 */
        /* <DEDUP_REMOVED lines=8> */
[----:B--23--:R-:W-:Y:S05]  /*09c0*/  CALL.REL.NOINC `($__internal_554_$__cuda_sm3x_div_rn_noftz_f32_slowpath) ;  /* 0x0000000800787944 */ /* 0x00cfea0003c00000 */
[----:B------:R-:W-:-:S07]  /*09d0*/  IMAD.MOV.U32 R13, RZ, RZ, R0 ;  /* 0x000000ffff0d7224 */ /* 0x000fce00078e0000 */
.L_x_33563:
[----:B------:R-:W-:Y:S05]  /*09e0*/  BSYNC.RECONVERGENT B1 ;  /* 0x0000000000017941 */ /* 0x000fea0003800200 */
.L_x_33562:
        /* <DEDUP_REMOVED lines=21> */
.L_x_33565:
[----:B------:R-:W-:Y:S05]  /*0b40*/  BSYNC.RECONVERGENT B1 ;  /* 0x0000000000017941 */ /* 0x000fea0003800200 */
.L_x_33564:
[----:B------:R-:W-:Y:S01]  /*0b50*/  BSSY.RECONVERGENT B1, `(.L_x_33566) ;  /* 0x0000008000017945 */ /* 0x000fe20003800200 */
[----:B------:R-:W-:-:S03]  /*0b60*/  FFMA R5, R3, R12, R0 ;  /* 0x0000000c03057223 */ /* 0x000fc60000000000 */
[----:B------:R-:W-:Y:S05]  /*0b70*/  @!P2 BRA `(.L_x_33567) ;  /* 0x000000000014a947 */ /* 0x000fea0003800000 */
[----:B------:R-:W-:Y:S01]  /*0b80*/  MOV R0, R2 ;  /* 0x0000000200007202 */ /* 0x000fe20000000f00 */
[----:B------:R-:W-:Y:S01]  /*0b90*/  IMAD.MOV.U32 R3, RZ, RZ, R23 ;  /* 0x000000ffff037224 */ /* 0x000fe200078e0017 */
[----:B------:R-:W-:-:S07]  /*0ba0*/  MOV R4, 0xbc0 ;  /* 0x00000bc000047802 */ /* 0x000fce0000000f00 */
[----:B0-23--:R-:W-:Y:S05]  /*0bb0*/  CALL.REL.NOINC `($__internal_554_$__cuda_sm3x_div_rn_noftz_f32_slowpath) ;  /* 0x0000000400fc7944 */ /* 0x00dfea0003c00000 */
[----:B------:R-:W-:-:S07]  /*0bc0*/  IMAD.MOV.U32 R5, RZ, RZ, R0 ;  /* 0x000000ffff057224 */ /* 0x000fce00078e0000 */
.L_x_33567:
[----:B------:R-:W-:Y:S05]  /*0bd0*/  BSYNC.RECONVERGENT B1 ;  /* 0x0000000000017941 */ /* 0x000fea0003800200 */
.L_x_33566:
[----:B------:R-:W-:Y:S04]  /*0be0*/  BSSY.RECONVERGENT B1, `(.L_x_33568) ;  /* 0x000000c000017945 */ /* 0x000fe80003800200 */
[----:B------:R-:W-:Y:S05]  /*0bf0*/  @P1 BRA `(.L_x_33569) ;  /* 0x0000000000281947 */ /* 0x000fea0003800000 */
[----:B------:R-:W-:Y:S01]  /*0c00*/  IMAD R0, R19, UR38, RZ ;  /* 0x0000002613007c24 */ /* 0x000fe2000f8e02ff */
[----:B------:R-:W-:Y:S01]  /*0c10*/  R2UR UR4, R16 ;  /* 0x00000000100472ca */ /* 0x000fe200000e0000 */
[----:B---3--:R-:W-:Y:S01]  /*0c20*/  IMAD.WIDE.U32 R2, R21, UR38, R6 ;  /* 0x0000002615027c25 */ /* 0x008fe2000f8e0006 */
[----:B------:R-:W-:-:S03]  /*0c30*/  R2UR UR5, R17 ;  /* 0x00000000110572ca */ /* 0x000fc600000e0000 */
[----:B0-----:R-:W-:Y:S01]  /*0c40*/  IMAD R11, R21, UR39, R0 ;  /* 0x00000027150b7c24 */ /* 0x001fe2000f8e0200 */
[----:B------:R-:W-:-:S04]  /*0c50*/  IADD3 R0, P0, PT, R20, R2, RZ ;  /* 0x0000000214007210 */ /* 0x000fc80007f1e0ff */
[----:B------:R-:W-:Y:S02]  /*0c60*/  IADD3.X R3, PT, PT, R11, R3, RZ, P0, !PT ;  /* 0x000000030b037210 */ /* 0x000fe400007fe4ff */
[----:B------:R-:W-:-:S04]  /*0c70*/  LEA R2, P0, R0, UR36, 0x2 ;  /* 0x0000002400027c11 */ /* 0x000fc8000f8010ff */
[----:B------:R-:W-:-:S05]  /*0c80*/  LEA.HI.X R3, R0, UR37, R3, 0x2, P0 ;  /* 0x0000002500037c11 */ /* 0x000fca00080f1403 */
[----:B------:R1:W-:Y:S04]  /*0c90*/  STG.E desc[UR4][R2.64], R5 ;  /* 0x0000000502007986 */ /* 0x0003e8000c101904 */
.L_x_33569:
[----:B------:R-:W-:Y:S05]  /*0ca0*/  BSYNC.RECONVERGENT B1 ;  /* 0x0000000000017941 */ /* 0x000fea0003800200 */
.L_x_33568:
[----:B------:R-:W-:-:S04]  /*0cb0*/  IADD3 R21, P0, PT, R18, R21, RZ ;  /* 0x0000001512157210 */ /* 0x000fc80007f1e0ff */
[----:B------:R-:W-:Y:S02]  /*0cc0*/  LEA.HI.X.SX32 R19, R18, R19, 0x1, P0 ;  /* 0x0000001312137211 */ /* 0x000fe400000f0eff */
[----:B------:R-:W-:-:S04]  /*0cd0*/  ISETP.GE.U32.AND P0, PT, R21, UR46, PT ;  /* 0x0000002e15007c0c */ /* 0x000fc8000bf06070 */
[----:B------:R-:W-:-:S13]  /*0ce0*/  ISETP.GE.AND.EX P0, PT, R19, UR47, PT, P0 ;  /* 0x0000002f13007c0c */ /* 0x000fda000bf06300 */
[----:B------:R-:W-:Y:S05]  /*0cf0*/  @!P0 BRA `(.L_x_33570) ;  /* 0xfffffff400748947 */ /* 0x000fea000383ffff */
[----:B------:R-:W-:Y:S05]  /*0d00*/  BSYNC B0 ;  /* 0x0000000000007941 */ /* 0x000fea0003800000 */
.L_x_33558:
[----:B------:R-:W-:Y:S05]  /*0d10*/  EXIT ;  /* 0x000000000000794d */ /* 0x000fea0003800000 */
.L_x_33561:
[----:B------:R-:W-:Y:S01]  /*0d20*/  BSSY B1, `(.L_x_33571) ;  /* 0x0000007000017945 */ /* 0x000fe20003800000 */
[----:B------:R-:W-:Y:S01]  /*0d30*/  IMAD.MOV.U32 R12, RZ, RZ, 0x4 ;  /* 0x00000004ff0c7424 */ /* 0x000fe200078e00ff */
[----:B------:R-:W-:Y:S01]  /*0d40*/  MOV R15, 0xffffffff ;  /* 0xffffffff000f7802 */ /* 0x000fe20000000f00 */
[----:B------:R-:W-:-:S07]  /*0d50*/  IMAD.MOV.U32 R11, RZ, RZ, 0x1f ;  /* 0x0000001fff0b7424 */ /* 0x000fce00078e00ff */
[----:B--23--:R-:W-:Y:S05]  /*0d60*/  WARPSYNC.COLLECTIVE R15, `(.L_x_33572) ;  /* 0x000000000f087348 */ /* 0x00cfea0003c00000 */
[----:B------:R0:W1:Y:S02]  /*0d70*/  SHFL.BFLY P6, R14, R13, R12, R11 ;  /* 0x0c00000c0d0e7389 */ /* 0x00006400000c000b */
[----:B0123--:R-:W-:Y:S05]  /*0d80*/  ENDCOLLECTIVE ;  /* 0x000000000000791b */ /* 0x00ffea0003800000 */
.L_x_33572:
[----:B------:R-:W-:Y:S05]  /*0d90*/  BSYNC B1 ;  /* 0x0000000000017941 */ /* 0x000fea0003800000 */
.L_x_33571:
[----:B------:R-:W-:Y:S01]  /*0da0*/  FMNMX R13, R14, R13, !PT ;  /* 0x0000000d0e0d7209 */ /* 0x000fe20007800000 */
[----:B------:R-:W-:Y:S01]  /*0db0*/  IMAD.MOV.U32 R12, RZ, RZ, 0x2 ;  /* 0x00000002ff0c7424 */ /* 0x000fe200078e00ff */
[----:B------:R-:W-:Y:S01]  /*0dc0*/  MOV R15, 0xffffffff ;  /* 0xffffffff000f7802 */ /* 0x000fe20000000f00 */
[----:B------:R-:W-:-:S07]  /*0dd0*/  IMAD.MOV.U32 R11, RZ, RZ, 0x1f ;  /* 0x0000001fff0b7424 */ /* 0x000fce00078e00ff */
[----:B------:R-:W-:Y:S05]  /*0de0*/  WARPSYNC.COLLECTIVE R15, `(.L_x_33573) ;  /* 0x000000000f087348 */ /* 0x000fea0003c00000 */
[----:B------:R0:W1:Y:S02]  /*0df0*/  SHFL.BFLY P6, R14, R13, R12, R11 ;  /* 0x0c00000c0d0e7389 */ /* 0x00006400000c000b */
[----:B01----:R-:W-:Y:S05]  /*0e00*/  ENDCOLLECTIVE ;  /* 0x000000000000791b */ /* 0x003fea0003800000 */
.L_x_33573:
[----:B------:R-:W-:Y:S01]  /*0e10*/  IMAD.MOV.U32 R12, RZ, RZ, 0x1 ;  /* 0x00000001ff0c7424 */ /* 0x000fe200078e00ff */
[----:B------:R-:W-:-:S05]  /*0e20*/  FMNMX R3, R13, R14, !PT ;  /* 0x0000000e0d037209 */ /* 0x000fca0007800000 */
[----:B------:R-:W-:-:S07]  /*0e30*/  IMAD.MOV.U32 R13, RZ, RZ, R3 ;  /* 0x000000ffff0d7224 */ /* 0x000fce00078e0003 */
[----:B------:R-:W-:Y:S05]  /*0e40*/  WARPSYNC.COLLECTIVE R15, `(.L_x_33574) ;  /* 0x000000000f087348 */ /* 0x000fea0003c00000 */
[----:B------:R0:W1:Y:S02]  /*0e50*/  SHFL.BFLY P6, R14, R13, R12, R11 ;  /* 0x0c00000c0d0e7389 */ /* 0x00006400000c000b */
[----:B01----:R-:W-:Y:S05]  /*0e60*/  ENDCOLLECTIVE ;  /* 0x000000000000791b */ /* 0x003fea0003800000 */
.L_x_33574:
[----:B------:R-:W-:Y:S02]  /*0e70*/  IMAD.MOV.U32 R13, RZ, RZ, R2 ;  /* 0x000000ffff0d7224 */ /* 0x000fe400078e0002 */
[----:B------:R-:W-:Y:S01]  /*0e80*/  IMAD.MOV.U32 R12, RZ, RZ, 0x4 ;  /* 0x00000004ff0c7424 */ /* 0x000fe200078e00ff */
[----:B------:R-:W-:-:S07]  /*0e90*/  MOV R10, R14 ;  /* 0x0000000e000a7202 */ /* 0x000fce0000000f00 */
[----:B------:R-:W-:Y:S05]  /*0ea0*/  WARPSYNC.COLLECTIVE R15, `(.L_x_33575) ;  /* 0x000000000f087348 */ /* 0x000fea0003c00000 */
[----:B------:R0:W1:Y:S02]  /*0eb0*/  SHFL.BFLY P6, R14, R13, R12, R11 ;  /* 0x0c00000c0d0e7389 */ /* 0x00006400000c000b */
[----:B01----:R-:W-:Y:S05]  /*0ec0*/  ENDCOLLECTIVE ;  /* 0x000000000000791b */ /* 0x003fea0003800000 */
.L_x_33575:
[----:B------:R-:W-:Y:S01]  /*0ed0*/  FMNMX R10, R3, R10, !PT ;  /* 0x0000000a030a7209 */ /* 0x000fe20007800000 */
[----:B------:R-:W-:-:S04]  /*0ee0*/  IMAD.MOV.U32 R3, RZ, RZ, 0x437c0000 ;  /* 0x437c0000ff037424 */ /* 0x000fc800078e00ff */
[----:B------:R-:W-:Y:S01]  /*0ef0*/  FADD R23, -R10, R23 ;  /* 0x000000170a177221 */ /* 0x000fe20000000100 */
[----:B------:R-:W-:Y:S01]  /*0f00*/  HFMA2 R12, -RZ, RZ, 0, 1.1920928955078125e-07 ;  /* 0x00000002ff0c7431 */ /* 0x000fe200000001ff */
        /* <DEDUP_REMOVED lines=8> */
.L_x_33576:
[----:B------:R-:W-:-:S04]  /*0f90*/  FFMA.RM R10, R4, R3, 12582913 ;  /* 0x4b400001040a7423 */ /* 0x000fc80000004003 */
[----:B------:R-:W-:-:S04]  /*0fa0*/  FADD R4, R10, -12583039 ;  /* 0xcb40007f0a047421 */ /* 0x000fc80000000000 */
[----:B------:R-:W-:-:S04]  /*0fb0*/  FFMA R4, R23, 1.4426950216293334961, -R4 ;  /* 0x3fb8aa3b17047823 */ /* 0x000fc80000000804 */
[----:B------:R-:W-:Y:S01]  /*0fc0*/  FFMA R23, R23, 1.925963033500011079e-08, R4 ;  /* 0x32a5706017177823 */ /* 0x000fe20000000004 */
[----:B------:R-:W-:-:S05]  /*0fd0*/  IMAD.MOV.U32 R12, RZ, RZ, 0x1 ;  /* 0x00000001ff0c7424 */ /* 0x000fca00078e00ff */
[----:B------:R-:W0:Y:S01]  /*0fe0*/  MUFU.EX2 R23, R23 ;  /* 0x0000001700177308 */ /* 0x000e220000000800 */
[----:B------:R-:W-:-:S05]  /*0ff0*/  IMAD.MOV.U32 R5, RZ, RZ, R14 ;  /* 0x000000ffff057224 */ /* 0x000fca00078e000e */
[----:B------:R-:W-:Y:S02]  /*1000*/  FMNMX R4, R0, R5, !PT ;  /* 0x0000000500047209 */ /* 0x000fe40007800000 */
[----:B------:R-:W-:Y:S02]  /*1010*/  SHF.L.U32 R0, R10, 0x17, RZ ;  /* 0x000000170a007819 */ /* 0x000fe400000006ff */
[----:B------:R-:W-:-:S03]  /*1020*/  MOV R13, R4 ;  /* 0x00000004000d7202 */ /* 0x000fc60000000f00 */
[----:B0-----:R-:W-:-:S07]  /*1030*/  FMUL R0, R0, R23 ;  /* 0x0000001700007220 */ /* 0x001fce0000400000 */
[----:B------:R-:W-:Y:S05]  /*1040*/  WARPSYNC.COLLECTIVE R15, `(.L_x_33577) ;  /* 0x000000000f087348 */ /* 0x000fea0003c00000 */
[----:B------:R0:W1:Y:S02]  /*1050*/  SHFL.BFLY P6, R14, R13, R12, R11 ;  /* 0x0c00000c0d0e7389 */ /* 0x00006400000c000b */
[----:B01----:R-:W-:Y:S05]  /*1060*/  ENDCOLLECTIVE ;  /* 0x000000000000791b */ /* 0x003fea0003800000 */
.L_x_33577:
[----:B------:R-:W-:Y:S01]  /*1070*/  FADD R10, RZ, R0 ;  /* 0x00000000ff0a7221 */ /* 0x000fe20000000000 */
[----:B------:R-:W-:-:S03]  /*1080*/  HFMA2 R12, -RZ, RZ, 0, 2.384185791015625e-07 ;  /* 0x00000004ff0c7431 */ /* 0x000fc600000001ff */
[----:B------:R-:W-:Y:S02]  /*1090*/  IMAD.MOV.U32 R13, RZ, RZ, R10 ;  /* 0x000000ffff0d7224 */ /* 0x000fe400078e000a */
[----:B------:R-:W-:-:S07]  /*10a0*/  IMAD.MOV.U32 R5, RZ, RZ, R14 ;  /* 0x000000ffff057224 */ /* 0x000fce00078e000e */
[----:B------:R-:W-:Y:S05]  /*10b0*/  WARPSYNC.COLLECTIVE R15, `(.L_x_33578) ;  /* 0x000000000f087348 */ /* 0x000fea0003c00000 */
[----:B------:R0:W1:Y:S02]  /*10c0*/  SHFL.BFLY P6, R14, R13, R12, R11 ;  /* 0x0c00000c0d0e7389 */ /* 0x00006400000c000b */
[----:B01----:R-:W-:Y:S05]  /*10d0*/  ENDCOLLECTIVE ;  /* 0x000000000000791b */ /* 0x003fea0003800000 */
.L_x_33578:
[----:B------:R-:W-:-:S05]  /*10e0*/  FMNMX R5, R4, R5, !PT ;  /* 0x0000000504057209 */ /* 0x000fca0007800000 */
[----:B------:R-:W-:-:S04]  /*10f0*/  FADD R5, -R5, R22 ;  /* 0x0000001605057221 */ /* 0x000fc80000000100 */
        /* <DEDUP_REMOVED lines=13> */
.L_x_33579:
        /* <DEDUP_REMOVED lines=8> */
.L_x_33580:
[----:B------:R-:W-:Y:S02]  /*1250*/  HFMA2 R12, -RZ, RZ, 0, 2.384185791015625e-07 ;  /* 0x00000004ff0c7431 */ /* 0x000fe400000001ff */
[----:B------:R-:W-:Y:S01]  /*1260*/  IMAD.MOV.U32 R13, RZ, RZ, R3 ;  /* 0x000000ffff0d7224 */ /* 0x000fe200078e0003 */
[----:B------:R-:W-:-:S07]  /*1270*/  MOV R22, R14 ;  /* 0x0000000e00167202 */ /* 0x000fce0000000f00 */
[----:B------:R-:W-:Y:S05]  /*1280*/  WARPSYNC.COLLECTIVE R15, `(.L_x_33581) ;  /* 0x000000000f087348 */ /* 0x000fea0003c00000 */
[----:B------:R0:W1:Y:S02]  /*1290*/  SHFL.BFLY P6, R14, R13, R12, R11 ;  /* 0x0c00000c0d0e7389 */ /* 0x00006400000c000b */
[----:B01----:R-:W-:Y:S05]  /*12a0*/  ENDCOLLECTIVE ;  /* 0x000000000000791b */ /* 0x003fea0003800000 */
.L_x_33581:
        /* <DEDUP_REMOVED lines=8> */
.L_x_33582:
[----:B------:R-:W-:Y:S01]  /*1330*/  HFMA2 R12, -RZ, RZ, 0, 5.9604644775390625e-08 ;  /* 0x00000001ff0c7431 */ /* 0x000fe200000001ff */
[----:B------:R-:W-:-:S05]  /*1340*/  MOV R23, R14 ;  /* 0x0000000e00177202 */ /* 0x000fca0000000f00 */
[----:B------:R-:W-:-:S04]  /*1350*/  FADD R23, R24, R23 ;  /* 0x0000001718177221 */ /* 0x000fc80000000000 */
[----:B------:R-:W-:-:S07]  /*1360*/  IMAD.MOV.U32 R13, RZ, RZ, R23 ;  /* 0x000000ffff0d7224 */ /* 0x000fce00078e0017 */
[----:B------:R-:W-:Y:S05]  /*1370*/  WARPSYNC.COLLECTIVE R15, `(.L_x_33583) ;  /* 0x000000000f087348 */ /* 0x000fea0003c00000 */
[----:B------:R0:W1:Y:S02]  /*1380*/  SHFL.BFLY P6, R14, R13, R12, R11 ;  /* 0x0c00000c0d0e7389 */ /* 0x00006400000c000b */
[----:B01----:R-:W-:Y:S05]  /*1390*/  ENDCOLLECTIVE ;  /* 0x000000000000791b */ /* 0x003fea0003800000 */
.L_x_33583:
[----:B------:R-:W-:Y:S05]  /*13a0*/  BRA `(.L_x_33584) ;  /* 0xfffffff400587947 */ /* 0x000fea000383ffff */
        .weak           $__internal_554_$__cuda_sm3x_div_rn_noftz_f32_slowpath
        .type           $__internal_554_$__cuda_sm3x_div_rn_noftz_f32_slowpath,@function
        .size           $__internal_554_$__cuda_sm3x_div_rn_noftz_f32_slowpath,(.L_x_37931 - $__internal_554_$__cuda_sm3x_div_rn_noftz_f32_slowpath)
$__internal_554_$__cuda_sm3x_div_rn_noftz_f32_slowpath:
        /* <DEDUP_REMOVED lines=34> */
.L_x_33586:
        /* <DEDUP_REMOVED lines=51> */
.L_x_33593:
[----:B------:R-:W-:-:S04]  /*1900*/  LOP3.LUT R0, R0, 0x80000000, RZ, 0xc0, !PT ;  /* 0x8000000000007812 */ /* 0x000fc800078ec0ff */
[----:B------:R-:W-:Y:S01]  /*1910*/  LOP3.LUT R0, R0, 0x7f800000, RZ, 0xfc, !PT ;  /* 0x7f80000000007812 */ /* 0x000fe200078efcff */
[----:B------:R-:W-:Y:S06]  /*1920*/  BRA `(.L_x_33594) ;  /* 0x0000000000047947 */ /* 0x000fec0003800000 */
.L_x_33592:
[----:B------:R-:W-:-:S07]  /*1930*/  IMAD R0, R11, 0x800000, R0 ;  /* 0x008000000b007824 */ /* 0x000fce00078e0200 */
.L_x_33594:
[----:B------:R-:W-:Y:S05]  /*1940*/  BSYNC.RECONVERGENT B3 ;  /* 0x0000000000037941 */ /* 0x000fea0003800200 */
.L_x_33591:
[----:B------:R-:W-:Y:S05]  /*1950*/  BRA `(.L_x_33595) ;  /* 0x0000000000207947 */ /* 0x000fea0003800000 */
.L_x_33590:
[----:B------:R-:W-:-:S04]  /*1960*/  LOP3.LUT R0, R3, 0x80000000, R0, 0x48, !PT ;  /* 0x8000000003007812 */ /* 0x000fc800078e4800 */
[----:B------:R-:W-:Y:S01]  /*1970*/  LOP3.LUT R0, R0, 0x7f800000, RZ, 0xfc, !PT ;  /* 0x7f80000000007812 */ /* 0x000fe200078efcff */
[----:B------:R-:W-:Y:S06]  /*1980*/  BRA `(.L_x_33595) ;  /* 0x0000000000147947 */ /* 0x000fec0003800000 */
.L_x_33589:
[----:B------:R-:W-:Y:S01]  /*1990*/  LOP3.LUT R0, R3, 0x80000000, R0, 0x48, !PT ;  /* 0x8000000003007812 */ /* 0x000fe200078e4800 */
[----:B------:R-:W-:Y:S06]  /*19a0*/  BRA `(.L_x_33595) ;  /* 0x00000000000c7947 */ /* 0x000fec0003800000 */
.L_x_33588:
[----:B------:R-:W0:Y:S01]  /*19b0*/  MUFU.RSQ R0, -QNAN ;  /* 0xffc0000000007908 */ /* 0x000e220000001400 */
[----:B------:R-:W-:Y:S05]  /*19c0*/  BRA `(.L_x_33595) ;  /* 0x0000000000047947 */ /* 0x000fea0003800000 */
.L_x_33587:
[----:B------:R-:W-:-:S07]  /*19d0*/  FADD.FTZ R0, R0, R3 ;  /* 0x0000000300007221 */ /* 0x000fce0000010000 */
.L_x_33595:
[----:B------:R-:W-:Y:S05]  /*19e0*/  BSYNC.RECONVERGENT B2 ;  /* 0x0000000000027941 */ /* 0x000fea0003800200 */
.L_x_33585:
[----:B------:R-:W-:-:S04]  /*19f0*/  HFMA2 R5, -RZ, RZ, 0, 0 ;  /* 0x00000000ff057431 */ /* 0x000fc800000001ff */
[----:B0-----:R-:W-:Y:S05]  /*1a00*/  RET.REL.NODEC R4 `(_Z15SoftmaxWarpImplI24ElementwiseScaleMaskLoadIffbE11DirectStoreIffEfLi1ELi1ELi8ELi2ELb1EL9Algorithm0EEvT_T0_ll) ;  /* 0xffffffe4047c7950 */ /* 0x001fea0003c3ffff */
.L_x_33596:
        /* <DEDUP_REMOVED lines=15> */
.L_x_37931:


//--------------------- .text._Z15SoftmaxWarpImplI24ElementwiseScaleMaskLoadIffbE11DirectStoreIffEfLi1ELi1ELi8ELi2ELb0EL9Algorithm0EEvT_T0_ll --------------------------
	.section	.text._Z15SoftmaxWarpImplI24ElementwiseScaleMaskLoadIffbE11DirectStoreIffEfLi1ELi1ELi8ELi2ELb0EL9Algorithm0EEvT_T0_ll,"ax",@progbits
	.align	128
        .global         _Z15SoftmaxWarpImplI24ElementwiseScaleMaskLoadIffbE11DirectStoreIffEfLi1ELi1ELi8ELi2ELb0EL9Algorithm0EEvT_T0_ll
        .type           _Z15SoftmaxWarpImplI24ElementwiseScaleMaskLoadIffbE11DirectStoreIffEfLi1ELi1ELi8ELi2ELb0EL9Algorithm0EEvT_T0_ll,@function
        .size           _Z15SoftmaxWarpImplI24ElementwiseScaleMaskLoadIffbE11DirectStoreIffEfLi1ELi1ELi8ELi2ELb0EL9Algorithm0EEvT_T0_ll,(.L_x_37932 - _Z15SoftmaxWarpImplI24ElementwiseScaleMaskLoadIffbE11DirectStoreIffEfLi1ELi1ELi8ELi2ELb0EL9Algorithm0EEvT_T0_ll)
        .other          _Z15SoftmaxWarpImplI24ElementwiseScaleMaskLoadIffbE11DirectStoreIffEfLi1ELi1ELi8ELi2ELb0EL9Algorithm0EEvT_T0_ll,@"STO_CUDA_ENTRY STV_DEFAULT"
_Z15SoftmaxWarpImplI24ElementwiseScaleMaskLoadIffbE11DirectStoreIffEfLi1ELi1ELi8ELi2ELb0EL9Algorithm0EEvT_T0_ll:
.text._Z15SoftmaxWarpImplI24ElementwiseScaleMaskLoadIffbE11DirectStoreIffEfLi1ELi1ELi8ELi2ELb0EL9Algorithm0EEvT_T0_ll:
        /* <DEDUP_REMOVED lines=24> */
.L_x_33597:
        /* <DEDUP_REMOVED lines=16> */
.L_x_33603:
        /* <DEDUP_REMOVED lines=35> */
[----:B------:R-:W-:Y:S02]  /*04b0*/  HFMA2 R12, -RZ, RZ, 0.96630859375, -0.0022525787353515625 ;  /* 0x3bbb989dff0c7431 */ /* 0x000fe400000001ff */
[----:B------:R-:W-:Y:S01]  /*04c0*/  IMAD.MOV.U32 R11, RZ, RZ, 0x437c0000 ;  /* 0x437c0000ff0b7424 */ /* 0x000fe200078e00ff */
        /* <DEDUP_REMOVED lines=24> */
[----:B------:R-:W1:Y:S01]  /*0650*/  MUFU.EX2 R3, R4 ;  /* 0x0000000400037308 */ /* 0x000e620000000800 */
[----:B------:R-:W-:-:S07]  /*0660*/  FFMA R6, R7, 1.925963033500011079e-08, R6 ;  /* 0x32a5706007067823 */ /* 0x000fce0000000006 */
        /* <DEDUP_REMOVED lines=16> */
.L_x_33617:
        /* <DEDUP_REMOVED lines=12> */
[----:B0--3--:R-:W-:Y:S05]  /*0830*/  CALL.REL.NOINC `($__internal_555_$__cuda_sm3x_div_rn_noftz_f32_slowpath) ;  /* 0x0000000800407944 */ /* 0x009fea0003c00000 */
[----:B------:R-:W-:-:S07]  /*0840*/  IMAD.MOV.U32 R3, RZ, RZ, R0 ;  /* 0x000000ffff037224 */ /* 0x000fce00078e0000 */
.L_x_33600:
[----:B------:R-:W-:Y:S05]  /*0850*/  BSYNC.RECONVERGENT B0 ;  /* 0x0000000000007941 */ /* 0x000fea0003800200 */
.L_x_33599:
[----:B------:R-:W-:Y:S01]  /*0860*/  MOV R4, R20 ;  /* 0x0000001400047202 */ /* 0x000fe20000000f00 */
        /* <DEDUP_REMOVED lines=19> */
[----:B------:R-:W-:Y:S01]  /*09a0*/  MOV R0, R2 ;  /* 0x0000000200007202 */ /* 0x000fe20000000f00 */
[----:B------:R-:W-:Y:S01]  /*09b0*/  IMAD.MOV.U32 R3, RZ, RZ, R21 ;  /* 0x000000ffff037224 */ /* 0x000fe200078e0015 */
[----:B------:R-:W-:-:S07]  /*09c0*/  MOV R6, 0x9e0 ;  /* 0x000009e000067802 */ /* 0x000fce0000000f00 */
[----:B0--3--:R-:W-:Y:S05]  /*09d0*/  CALL.REL.NOINC `($__internal_555_$__cuda_sm3x_div_rn_noftz_f32_slowpath) ;  /* 0x0000000400d87944 */ /* 0x009fea0003c00000 */
[----:B------:R-:W-:-:S07]  /*09e0*/  IMAD.MOV.U32 R7, RZ, RZ, R0 ;  /* 0x000000ffff077224 */ /* 0x000fce00078e0000 */
.L_x_33602:
[----:B------:R-:W-:Y:S05]  /*09f0*/  BSYNC.RECONVERGENT B0 ;  /* 0x0000000000007941 */ /* 0x000fea0003800200 */
.L_x_33601:
[----:B---3--:R-:W-:Y:S02]  /*0a00*/  LEA R2, P0, R16, R4, 0x2 ;  /* 0x0000000410027211 */ /* 0x008fe400078010ff */
[----:B------:R-:W-:Y:S02]  /*0a10*/  R2UR UR4, R8 ;  /* 0x00000000080472ca */ /* 0x000fe400000e0000 */
[----:B------:R-:W-:Y:S02]  /*0a20*/  LEA.HI.X R3, R16, R5, R17, 0x2, P0 ;  /* 0x0000000510037211 */ /* 0x000fe400000f1411 */
[C---:B------:R-:W-:Y:S02]  /*0a30*/  IADD3 R10, P0, PT, R18.reuse, R10, RZ ;  /* 0x0000000a120a7210 */ /* 0x040fe40007f1e0ff */
[----:B------:R-:W-:Y:S02]  /*0a40*/  R2UR UR5, R9 ;  /* 0x00000000090572ca */ /* 0x000fe400000e0000 */
[----:B------:R-:W-:-:S02]  /*0a50*/  LEA.HI.X.SX32 R19, R18, R19, 0x1, P0 ;  /* 0x0000001312137211 */ /* 0x000fc400000f0eff */
[----:B------:R-:W-:-:S04]  /*0a60*/  ISETP.GE.U32.AND P0, PT, R10, UR44, PT ;  /* 0x0000002c0a007c0c */ /* 0x000fc8000bf06070 */
[----:B------:R-:W-:-:S05]  /*0a70*/  ISETP.GE.AND.EX P0, PT, R19, UR45, PT, P0 ;  /* 0x0000002d13007c0c */ /* 0x000fca000bf06300 */
[----:B------:R4:W-:Y:S08]  /*0a80*/  STG.E desc[UR4][R2.64], R7 ;  /* 0x0000000702007986 */ /* 0x0009f0000c101904 */
[----:B------:R-:W-:Y:S05]  /*0a90*/  @!P0 BRA `(.L_x_33603) ;  /* 0xfffffff400f88947 */ /* 0x000fea000383ffff */
[----:B------:R-:W-:Y:S05]  /*0aa0*/  EXIT ;  /* 0x000000000000794d */ /* 0x000fea0003800000 */
.L_x_33598:
[----:B------:R-:W-:Y:S01]  /*0ab0*/  HFMA2 R12, -RZ, RZ, 0, 2.384185791015625e-07 ;  /* 0x00000004ff0c7431 */ /* 0x000fe200000001ff */
[----:B------:R-:W-:Y:S01]  /*0ac0*/  BSSY B0, `(.L_x_33604) ;  /* 0x0000006000007945 */ /* 0x000fe20003800000 */
[----:B------:R-:W-:Y:S02]  /*0ad0*/  IMAD.MOV.U32 R11, RZ, RZ, 0x1f ;  /* 0x0000001fff0b7424 */ /* 0x000fe400078e00ff */
[----:B------:R-:W-:-:S07]  /*0ae0*/  IMAD.MOV.U32 R15, RZ, RZ, -0x1 ;  /* 0xffffffffff0f7424 */ /* 0x000fce00078e00ff */
[----:B0--3--:R-:W-:Y:S05]  /*0af0*/  WARPSYNC.COLLECTIVE R15, `(.L_x_33605) ;  /* 0x000000000f087348 */ /* 0x009fea0003c00000 */
[----:B------:R1:W2:Y:S02]  /*0b00*/  SHFL.BFLY P6, R14, R13, R12, R11 ;  /* 0x0c00000c0d0e7389 */ /* 0x0002a400000c000b */
[----:B0123--:R-:W-:Y:S05]  /*0b10*/  ENDCOLLECTIVE ;  /* 0x000000000000791b */ /* 0x00ffea0003800000 */
.L_x_33605:
[----:B------:R-:W-:Y:S05]  /*0b20*/  BSYNC B0 ;  /* 0x0000000000007941 */ /* 0x000fea0003800000 */
.L_x_33604:
[----:B------:R-:W-:Y:S01]  /*0b30*/  FMNMX R13, R13, R14, !PT ;  /* 0x0000000e0d0d7209 */ /* 0x000fe20007800000 */
[----:B------:R-:W-:Y:S01]  /*0b40*/  IMAD.MOV.U32 R11, RZ, RZ, 0x1f ;  /* 0x0000001fff0b7424 */ /* 0x000fe200078e00ff */
[----:B------:R-:W-:Y:S01]  /*0b50*/  MOV R12, 0x2 ;  /* 0x00000002000c7802 */ /* 0x000fe20000000f00 */
[----:B------:R-:W-:-:S07]  /*0b60*/  IMAD.MOV.U32 R15, RZ, RZ, -0x1 ;  /* 0xffffffffff0f7424 */ /* 0x000fce00078e00ff */
[----:B------:R-:W-:Y:S05]  /*0b70*/  WARPSYNC.COLLECTIVE R15, `(.L_x_33606) ;  /* 0x000000000f087348 */ /* 0x000fea0003c00000 */
[----:B------:R0:W1:Y:S02]  /*0b80*/  SHFL.BFLY P6, R14, R13, R12, R11 ;  /* 0x0c00000c0d0e7389 */ /* 0x00006400000c000b */
[----:B01----:R-:W-:Y:S05]  /*0b90*/  ENDCOLLECTIVE ;  /* 0x000000000000791b */ /* 0x003fea0003800000 */
.L_x_33606:
[----:B------:R-:W-:Y:S01]  /*0ba0*/  IMAD.MOV.U32 R12, RZ, RZ, 0x1 ;  /* 0x00000001ff0c7424 */ /* 0x000fe200078e00ff */
[----:B------:R-:W-:-:S04]  /*0bb0*/  FMNMX R2, R13, R14, !PT ;  /* 0x0000000e0d027209 */ /* 0x000fc80007800000 */
[----:B------:R-:W-:-:S07]  /*0bc0*/  MOV R13, R2 ;  /* 0x00000002000d7202 */ /* 0x000fce0000000f00 */
[----:B------:R-:W-:Y:S05]  /*0bd0*/  WARPSYNC.COLLECTIVE R15, `(.L_x_33607) ;  /* 0x000000000f087348 */ /* 0x000fea0003c00000 */
[----:B------:R0:W1:Y:S02]  /*0be0*/  SHFL.BFLY P6, R14, R13, R12, R11 ;  /* 0x0c00000c0d0e7389 */ /* 0x00006400000c000b */
[----:B01----:R-:W-:Y:S05]  /*0bf0*/  ENDCOLLECTIVE ;  /* 0x000000000000791b */ /* 0x003fea0003800000 */
.L_x_33607:
[----:B------:R-:W-:Y:S01]  /*0c00*/  MOV R13, R0 ;  /* 0x00000000000d7202 */ /* 0x000fe20000000f00 */
[----:B------:R-:W-:Y:S02]  /*0c10*/  IMAD.MOV.U32 R12, RZ, RZ, 0x4 ;  /* 0x00000004ff0c7424 */ /* 0x000fe400078e00ff */
[----:B------:R-:W-:-:S07]  /*0c20*/  IMAD.MOV.U32 R3, RZ, RZ, R14 ;  /* 0x000000ffff037224 */ /* 0x000fce00078e000e */
[----:B------:R-:W-:Y:S05]  /*0c30*/  WARPSYNC.COLLECTIVE R15, `(.L_x_33608) ;  /* 0x000000000f087348 */ /* 0x000fea0003c00000 */
[----:B------:R0:W1:Y:S02]  /*0c40*/  SHFL.BFLY P6, R14, R13, R12, R11 ;  /* 0x0c00000c0d0e7389 */ /* 0x00006400000c000b */
[----:B01----:R-:W-:Y:S05]  /*0c50*/  ENDCOLLECTIVE ;  /* 0x000000000000791b */ /* 0x003fea0003800000 */
.L_x_33608:
        /* <DEDUP_REMOVED lines=13> */
.L_x_33609:
        /* <DEDUP_REMOVED lines=12> */
.L_x_33610:
        /* <DEDUP_REMOVED lines=9> */
.L_x_33611:
        /* <DEDUP_REMOVED lines=14> */
.L_x_33612:
        /* <DEDUP_REMOVED lines=8> */
.L_x_33613:
[----:B------:R-:W-:Y:S02]  /*0fe0*/  HFMA2 R12, -RZ, RZ, 0, 2.384185791015625e-07 ;  /* 0x00000004ff0c7431 */ /* 0x000fe400000001ff */
[----:B------:R-:W-:Y:S01]  /*0ff0*/  IMAD.MOV.U32 R13, RZ, RZ, R3 ;  /* 0x000000ffff0d7224 */ /* 0x000fe200078e0003 */
[----:B------:R-:W-:-:S07]  /*1000*/  MOV R7, R14 ;  /* 0x0000000e00077202 */ /* 0x000fce0000000f00 */
[----:B------:R-:W-:Y:S05]  /*1010*/  WARPSYNC.COLLECTIVE R15, `(.L_x_33614) ;  /* 0x000000000f087348 */ /* 0x000fea0003c00000 */
[----:B------:R0:W1:Y:S02]  /*1020*/  SHFL.BFLY P6, R14, R13, R12, R11 ;  /* 0x0c00000c0d0e7389 */ /* 0x00006400000c000b */
[----:B01----:R-:W-:Y:S05]  /*1030*/  ENDCOLLECTIVE ;  /* 0x000000000000791b */ /* 0x003fea0003800000 */
.L_x_33614:
        /* <DEDUP_REMOVED lines=8> */
.L_x_33615:
[----:B------:R-:W-:Y:S01]  /*10c0*/  HFMA2 R12, -RZ, RZ, 0, 5.9604644775390625e-08 ;  /* 0x00000001ff0c7431 */ /* 0x000fe200000001ff */
[----:B------:R-:W-:-:S05]  /*10d0*/  MOV R21, R14 ;  /* 0x0000000e00157202 */ /* 0x000fca0000000f00 */
[----:B------:R-:W-:-:S04]  /*10e0*/  FADD R21, R22, R21 ;  /* 0x0000001516157221 */ /* 0x000fc80000000000 */
[----:B------:R-:W-:-:S07]  /*10f0*/  IMAD.MOV.U32 R13, RZ, RZ, R21 ;  /* 0x000000ffff0d7224 */ /* 0x000fce00078e0015 */
[----:B------:R-:W-:Y:S05]  /*1100*/  WARPSYNC.COLLECTIVE R15, `(.L_x_33616) ;  /* 0x000000000f087348 */ /* 0x000fea0003c00000 */
[----:B------:R0:W1:Y:S02]  /*1110*/  SHFL.BFLY P6, R14, R13, R12, R11 ;  /* 0x0c00000c0d0e7389 */ /* 0x00006400000c000b */
[----:B01----:R-:W-:Y:S05]  /*1120*/  ENDCOLLECTIVE ;  /* 0x000000000000791b */ /* 0x003fea0003800000 */
.L_x_33616:
[----:B------:R-:W-:Y:S05]  /*1130*/  BRA `(.L_x_33617) ;  /* 0xfffffff4008c7947 */ /* 0x000fea000383ffff */
        .weak           $__internal_555_$__cuda_sm3x_div_rn_noftz_f32_slowpath
        .type           $__internal_555_$__cuda_sm3x_div_rn_noftz_f32_slowpath,@function
        .size           $__internal_555_$__cuda_sm3x_div_rn_noftz_f32_slowpath,(.L_x_37932 - $__internal_555_$__cuda_sm3x_div_rn_noftz_f32_slowpath)
$__internal_555_$__cuda_sm3x_div_rn_noftz_f32_slowpath:
        /* <DEDUP_REMOVED lines=34> */
.L_x_33619:
        /* <DEDUP_REMOVED lines=51> */
.L_x_33626:
[----:B------:R-:W-:-:S04]  /*1690*/  LOP3.LUT R0, R0, 0x80000000, RZ, 0xc0, !PT ;  /* 0x8000000000007812 */ /* 0x000fc800078ec0ff */
[----:B------:R-:W-:Y:S01]  /*16a0*/  LOP3.LUT R0, R0, 0x7f800000, RZ, 0xfc, !PT ;  /* 0x7f80000000007812 */ /* 0x000fe200078efcff */
[----:B------:R-:W-:Y:S06]  /*16b0*/  BRA `(.L_x_33627) ;  /* 0x0000000000047947 */ /* 0x000fec0003800000 */
.L_x_33625:
[----:B------:R-:W-:-:S07]  /*16c0*/  IMAD R0, R14, 0x800000, R0 ;  /* 0x008000000e007824 */ /* 0x000fce00078e0200 */
.L_x_33627:
[----:B------:R-:W-:Y:S05]  /*16d0*/  BSYNC.RECONVERGENT B2 ;  /* 0x0000000000027941 */ /* 0x000fea0003800200 */
.L_x_33624:
[----:B------:R-:W-:Y:S05]  /*16e0*/  BRA `(.L_x_33628) ;  /* 0x0000000000207947 */ /* 0x000fea0003800000 */
.L_x_33623:
[----:B------:R-:W-:-:S04]  /*16f0*/  LOP3.LUT R0, R3, 0x80000000, R0, 0x48, !PT ;  /* 0x8000000003007812 */ /* 0x000fc800078e4800 */
[----:B------:R-:W-:Y:S01]  /*1700*/  LOP3.LUT R0, R0, 0x7f800000, RZ, 0xfc, !PT ;  /* 0x7f80000000007812 */ /* 0x000fe200078efcff */
[----:B------:R-:W-:Y:S06]  /*1710*/  BRA `(.L_x_33628) ;  /* 0x0000000000147947 */ /* 0x000fec0003800000 */
.L_x_33622:
[----:B------:R-:W-:Y:S01]  /*1720*/  LOP3.LUT R0, R3, 0x80000000, R0, 0x48, !PT ;  /* 0x8000000003007812 */ /* 0x000fe200078e4800 */
[----:B------:R-:W-:Y:S06]  /*1730*/  BRA `(.L_x_33628) ;  /* 0x00000000000c7947 */ /* 0x000fec0003800000 */
.L_x_33621:
[----:B------:R-:W0:Y:S01]  /*1740*/  MUFU.RSQ R0, -QNAN ;  /* 0xffc0000000007908 */ /* 0x000e220000001400 */
[----:B------:R-:W-:Y:S05]  /*1750*/  BRA `(.L_x_33628) ;  /* 0x0000000000047947 */ /* 0x000fea0003800000 */
.L_x_33620:
[----:B------:R-:W-:-:S07]  /*1760*/  FADD.FTZ R0, R0, R3 ;  /* 0x0000000300007221 */ /* 0x000fce0000010000 */
.L_x_33628:
[----:B------:R-:W-:Y:S05]  /*1770*/  BSYNC.RECONVERGENT B1 ;  /* 0x0000000000017941 */ /* 0x000fea0003800200 */
.L_x_33618:
[----:B------:R-:W-:-:S04]  /*1780*/  HFMA2 R7, -RZ, RZ, 0, 0 ;  /* 0x00000000ff077431 */ /* 0x000fc800000001ff */
[----:B0-----:R-:W-:Y:S05]  /*1790*/  RET.REL.NODEC R6 `(_Z15SoftmaxWarpImplI24ElementwiseScaleMaskLoadIffbE11DirectStoreIffEfLi1ELi1ELi8ELi2ELb0EL9Algorithm0EEvT_T0_ll) ;  /* 0xffffffe806187950 */ /* 0x001fea0003c3ffff */
.L_x_33629:
        /* <DEDUP_REMOVED lines=14> */
.L_x_37932:


//--------------------- .text._Z15SoftmaxWarpImplI24ElementwiseScaleMaskLoadIffbE11DirectStoreIffEfLi1ELi1ELi4ELi1ELb1EL9Algorithm0EEvT_T0_ll --------------------------
	.section	.text._Z15SoftmaxWarpImplI24ElementwiseScaleMaskLoadIffbE11DirectStoreIffEfLi1ELi1ELi4ELi1ELb1EL9Algorithm0EEvT_T0_ll,"ax",@progbits
	.align	128
        .global         _Z15SoftmaxWarpImplI24ElementwiseScaleMaskLoadIffbE11DirectStoreIffEfLi1ELi1ELi4ELi1ELb1EL9Algorithm0EEvT_T0_ll
        .type           _Z15SoftmaxWarpImplI24ElementwiseScaleMaskLoadIffbE11DirectStoreIffEfLi1ELi1ELi4ELi1ELb1EL9Algorithm0EEvT_T0_ll,@function
        .size           _Z15SoftmaxWarpImplI24ElementwiseScaleMaskLoadIffbE11DirectStoreIffEfLi1ELi1ELi4ELi1ELb1EL9Algorithm0EEvT_T0_ll,(.L_x_37934 - _Z15SoftmaxWarpImplI24ElementwiseScaleMaskLoadIffbE11DirectStoreIffEfLi1ELi1ELi4ELi1ELb1EL9Algorithm0EEvT_T0_ll)
        .other          _Z15SoftmaxWarpImplI24ElementwiseScaleMaskLoadIffbE11DirectStoreIffEfLi1ELi1ELi4ELi1ELb1EL9Algorithm0EEvT_T0_ll,@"STO_CUDA_ENTRY STV_DEFAULT"
_Z15SoftmaxWarpImplI24ElementwiseScaleMaskLoadIffbE11DirectStoreIffEfLi1ELi1ELi4ELi1ELb1EL9Algorithm0EEvT_T0_ll:
.text._Z15SoftmaxWarpImplI24ElementwiseScaleMaskLoadIffbE11DirectStoreIffEfLi1ELi1ELi4ELi1ELb1EL9Algorithm0EEvT_T0_ll:
        /* <DEDUP_REMOVED lines=24> */
.L_x_33630:
        /* <DEDUP_REMOVED lines=29> */
[----:B------:R-:W-:Y:S02]  /*0350*/  ISETP.NE.U32.AND P2, PT, R6, RZ, PT ;  /* 0x000000ff0600720c */ /* 0x000fe40003f45070 */
[----:B------:R-:W-:-:S03]  /*0360*/  MOV R11, RZ ;  /* 0x000000ff000b7202 */ /* 0x000fc60000000f00 */
        /* <DEDUP_REMOVED lines=16> */
.L_x_33632:
[----:B------:R-:W-:-:S07]  /*0470*/  MOV R0, 0x490 ;  /* 0x0000049000007802 */ /* 0x000fce0000000f00 */
[----:B0-----:R-:W-:Y:S05]  /*0480*/  CALL.REL.NOINC `($__internal_556_$__cuda_sm20_div_u64) ;  /* 0x0000001400e87944 */ /* 0x001fea0003c00000 */
.L_x_33633:
[----:B------:R-:W-:Y:S05]  /*0490*/  BSYNC.RECONVERGENT B0 ;  /* 0x0000000000007941 */ /* 0x000fea0003800200 */
.L_x_33631:
        /* <DEDUP_REMOVED lines=60> */
[----:B------:R1:W2:Y:S02]  /*0860*/  SHFL.BFLY PT, R14, R0, 0x1, 0x1f ;  /* 0x0c201f00000e7f89 */ /* 0x0002a400000e0000 */
.L_x_33654:
[----:B--2---:R-:W-:Y:S01]  /*0870*/  FADD R13, R0, R14 ;  /* 0x0000000e000d7221 */ /* 0x004fe20000000000 */
[----:B------:R-:W-:Y:S03]  /*0880*/  BSSY.RECONVERGENT B1, `(.L_x_33637) ;  /* 0x000000e000017945 */ /* 0x000fe60003800200 */
[----:B-1----:R-:W1:Y:S08]  /*0890*/  MUFU.RCP R0, R13 ;  /* 0x0000000d00007308 */ /* 0x002e700000001000 */
        /* <DEDUP_REMOVED lines=10> */
[----:B0-----:R-:W-:Y:S05]  /*0940*/  CALL.REL.NOINC `($__internal_557_$__cuda_sm3x_div_rn_noftz_f32_slowpath) ;  /* 0x0000001400c87944 */ /* 0x001fea0003c00000 */
[----:B------:R-:W-:-:S07]  /*0950*/  MOV R11, R0 ;  /* 0x00000000000b7202 */ /* 0x000fce0000000f00 */
.L_x_33638:
[----:B------:R-:W-:Y:S05]  /*0960*/  BSYNC.RECONVERGENT B1 ;  /* 0x0000000000017941 */ /* 0x000fea0003800200 */
.L_x_33637:
[----:B------:R-:W-:Y:S02]  /*0970*/  IMAD.MOV.U32 R9, RZ, RZ, R17 ;  /* 0x000000ffff097224 */ /* 0x000fe400078e0011 */
[----:B------:R-:W-:Y:S01]  /*0980*/  IMAD.MOV.U32 R8, RZ, RZ, R18 ;  /* 0x000000ffff087224 */ /* 0x000fe200078e0012 */
[----:B------:R-:W-:Y:S06]  /*0990*/  @P0 BRA `(.L_x_33635) ;  /* 0x0000000000300947 */ /* 0x000fec0003800000 */
[----:B------:R-:W1:Y:S01]  /*09a0*/  LDCU.128 UR4, c[0x0][0x3a0] ;  /* 0x00007400ff0477ac */ /* 0x000e620008000c00 */
[----:B------:R-:W-:Y:S01]  /*09b0*/  MOV R12, R2 ;  /* 0x00000002000c7202 */ /* 0x000fe20000000f00 */
[----:B------:R-:W-:Y:S02]  /*09c0*/  IMAD.MOV.U32 R13, RZ, RZ, RZ ;  /* 0x000000ffff0d7224 */ /* 0x000fe400078e00ff */
[----:B-1----:R-:W-:Y:S02]  /*09d0*/  IMAD R0, R20, UR6, RZ ;  /* 0x0000000614007c24 */ /* 0x002fe4000f8e02ff */
        /* <DEDUP_REMOVED lines=8> */
.L_x_33635:
[----:B------:R-:W-:Y:S05]  /*0a60*/  BSYNC B0 ;  /* 0x0000000000007941 */ /* 0x000fea0003800000 */
.L_x_33634:
[----:B------:R-:W-:-:S04]  /*0a70*/  ISETP.NE.U32.AND P0, PT, R16, RZ, PT ;  /* 0x000000ff1000720c */ /* 0x000fc80003f05070 */
[----:B------:R-:W-:-:S13]  /*0a80*/  ISETP.NE.AND.EX P0, PT, R10, RZ, PT, P0 ;  /* 0x000000ff0a00720c */ /* 0x000fda0003f05300 */
[----:B------:R-:W-:Y:S05]  /*0a90*/  @!P0 EXIT ;  /* 0x000000000000894d */ /* 0x000fea0003800000 */
.L_x_33649:
[----:B-1----:R-:W-:Y:S01]  /*0aa0*/  ISETP.GE.U32.AND P0, PT, R2, UR40, PT ;  /* 0x0000002802007c0c */ /* 0x002fe2000bf06070 */
[----:B---3--:R-:W1:Y:S03]  /*0ab0*/  LDC.64 R14, c[0x0][0x388] ;  /* 0x0000e200ff0e7b82 */ /* 0x008e660000000a00 */
[----:B------:R-:W-:-:S05]  /*0ac0*/  ISETP.GE.AND.EX P0, PT, RZ, UR41, PT, P0 ;  /* 0x00000029ff007c0c */ /* 0x000fca000bf06300 */
[----:B------:R-:W3:Y:S08]  /*0ad0*/  LDC.64 R10, c[0x0][0x380] ;  /* 0x0000e000ff0a7b82 */ /* 0x000ef00000000a00 */
[----:B------:R-:W4:Y:S01]  /*0ae0*/  @!P0 LDC.64 R16, c[0x0][0x390] ;  /* 0x0000e400ff108b82 */ /* 0x000f220000000a00 */
[----:B------:R-:W-:Y:S01]  /*0af0*/  @!P0 MOV R12, R2 ;  /* 0x00000002000c8202 */ /* 0x000fe20000000f00 */
[----:B------:R-:W-:Y:S01]  /*0b00*/  @!P0 IMAD.MOV.U32 R13, RZ, RZ, RZ ;  /* 0x000000ffff0d8224 */ /* 0x000fe200078e00ff */
        /* <DEDUP_REMOVED lines=9> */
[----:B------:R-:W1:Y:S03]  /*0ba0*/  @!P0 LDC R13, c[0x0][0x39c] ;  /* 0x0000e700ff0d8b82 */ /* 0x000e660000000800 */
[----:B------:R-:W-:Y:S02]  /*0bb0*/  @!P0 IADD3.X R15, PT, PT, R0, R15, RZ, P1, !PT ;  /* 0x0000000f000f8210 */ /* 0x000fe40000ffe4ff */
[----:B---3--:R-:W-:-:S03]  /*0bc0*/  @!P0 LEA R10, P1, R12, R10, 0x2 ;  /* 0x0000000a0c0a8211 */ /* 0x008fc600078210ff */
        /* <DEDUP_REMOVED lines=31> */
.L_x_33660:
        /* <DEDUP_REMOVED lines=14> */
.L_x_33641:
[----:B------:R-:W-:Y:S05]  /*0ea0*/  BSYNC.RECONVERGENT B0 ;  /* 0x0000000000007941 */ /* 0x000fea0003800200 */
.L_x_33640:
        /* <DEDUP_REMOVED lines=25> */
.L_x_33643:
[----:B------:R-:W-:Y:S05]  /*1040*/  BSYNC.RECONVERGENT B0 ;  /* 0x0000000000007941 */ /* 0x000fea0003800200 */
.L_x_33642:
[----:B------:R-:W-:Y:S02]  /*1050*/  @!P1 R2UR UR6, R4 ;  /* 0x00000000040692ca */ /* 0x000fe400000e0000 */
[----:B------:R-:W-:Y:S02]  /*1060*/  @!P1 R2UR UR7, R5 ;  /* 0x00000000050792ca */ /* 0x000fe400000e0000 */
[----:B------:R-:W-:Y:S02]  /*1070*/  @!P1 IADD3 R14, P0, PT, R18, R14, RZ ;  /* 0x0000000e120e9210 */ /* 0x000fe40007f1e0ff */
[----:B-1----:R-:W-:Y:S02]  /*1080*/  @!P1 IADD3 R0, PT, PT, R19, R11, RZ ;  /* 0x0000000b13009210 */ /* 0x002fe40007ffe0ff */
[----:B------:R-:W-:Y:S01]  /*1090*/  @!P1 R2UR UR4, R4 ;  /* 0x00000000040492ca */ /* 0x000fe200000e0000 */
[----:B------:R-:W1:Y:S01]  /*10a0*/  @!P1 LDC R11, c[0x0][0x39c] ;  /* 0x0000e700ff0b9b82 */ /* 0x000e620000000800 */
[----:B------:R-:W-:Y:S01]  /*10b0*/  @!P1 R2UR UR5, R5 ;  /* 0x00000000050592ca */ /* 0x000fe200000e0000 */
[----:B------:R-:W-:Y:S01]  /*10c0*/  @!P1 IMAD.X R15, R0, 0x1, R15, P0 ;  /* 0x00000001000f9824 */ /* 0x000fe200000e060f */
[----:B------:R-:W-:-:S04]  /*10d0*/  @!P1 LEA R8, P0, R18, R12, 0x2 ;  /* 0x0000000c12089211 */ /* 0x000fc800078010ff */
[----:B------:R-:W2:Y:S01]  /*10e0*/  @!P1 LDG.E.U8 R14, desc[UR6][R14.64] ;  /* 0x000000060e0e9981 */ /* 0x000ea2000c1e1100 */
[----:B------:R-:W-:-:S06]  /*10f0*/  @!P1 LEA.HI.X R9, R18, R13, R0, 0x2, P0 ;  /* 0x0000000d12099211 */ /* 0x000fcc00000f1400 */
        /* <DEDUP_REMOVED lines=29> */
.L_x_33666:
        /* <DEDUP_REMOVED lines=13> */
[----:B0-----:R-:W-:Y:S05]  /*13a0*/  CALL.REL.NOINC `($__internal_557_$__cuda_sm3x_div_rn_noftz_f32_slowpath) ;  /* 0x0000000c00307944 */ /* 0x001fea0003c00000 */
[----:B------:R-:W-:-:S07]  /*13b0*/  IMAD.MOV.U32 R11, RZ, RZ, R0 ;  /* 0x000000ffff0b7224 */ /* 0x000fce00078e0000 */
.L_x_33646:
[----:B------:R-:W-:Y:S05]  /*13c0*/  BSYNC.RECONVERGENT B0 ;  /* 0x0000000000007941 */ /* 0x000fea0003800200 */
.L_x_33645:
        /* <DEDUP_REMOVED lines=13> */
.L_x_33648:
[----:B------:R-:W-:Y:S05]  /*14a0*/  BSYNC.RECONVERGENT B0 ;  /* 0x0000000000007941 */ /* 0x000fea0003800200 */
.L_x_33647:
[----:B------:R-:W-:-:S05]  /*14b0*/  IADD3 R9, P0, PT, R6, R17, RZ ;  /* 0x0000001106097210 */ /* 0x000fca0007f1e0ff */
[----:B------:R-:W-:Y:S01]  /*14c0*/  IMAD.X R8, R7, 0x1, R10, P0 ;  /* 0x0000000107087824 */ /* 0x000fe200000e060a */
[----:B------:R-:W-:-:S04]  /*14d0*/  ISETP.GE.U32.AND P0, PT, R9, UR42, PT ;  /* 0x0000002a09007c0c */ /* 0x000fc8000bf06070 */
[----:B------:R-:W-:-:S13]  /*14e0*/  ISETP.GE.AND.EX P0, PT, R8, UR43, PT, P0 ;  /* 0x0000002b08007c0c */ /* 0x000fda000bf06300 */
[----:B------:R-:W-:Y:S05]  /*14f0*/  @!P0 BRA `(.L_x_33649) ;  /* 0xfffffff400688947 */ /* 0x000fea000383ffff */
[----:B------:R-:W-:Y:S05]  /*1500*/  EXIT ;  /* 0x000000000000794d */ /* 0x000fea0003800000 */
.L_x_33636:
[----:B------:R-:W-:Y:S01]  /*1510*/  MOV R12, 0x2 ;  /* 0x00000002000c7802 */ /* 0x000fe20000000f00 */
[----:B------:R-:W-:Y:S02]  /*1520*/  IMAD.MOV.U32 R11, RZ, RZ, 0x1f ;  /* 0x0000001fff0b7424 */ /* 0x000fe400078e00ff */
[----:B------:R-:W-:Y:S02]  /*1530*/  HFMA2 R9, -RZ, RZ, 0.96630859375, -0.0022525787353515625 ;  /* 0x3bbb989dff097431 */ /* 0x000fe400000001ff */
[----:B------:R-:W-:Y:S02]  /*1540*/  IMAD.MOV.U32 R15, RZ, RZ, -0x1 ;  /* 0xffffffffff0f7424 */ /* 0x000fe400078e00ff */
[----:B------:R-:W-:-:S07]  /*1550*/  IMAD.MOV.U32 R8, RZ, RZ, 0x437c0000 ;  /* 0x437c0000ff087424 */ /* 0x000fce00078e00ff */
[----:B0-----:R-:W-:Y:S05]  /*1560*/  WARPSYNC.COLLECTIVE R15, `(.L_x_33650) ;  /* 0x000000000f087348 */ /* 0x001fea0003c00000 */
[----:B------:R1:W2:Y:S02]  /*1570*/  SHFL.BFLY P6, R14, R13, R12, R11 ;  /* 0x0c00000c0d0e7389 */ /* 0x0002a400000c000b */
[----:B012---:R-:W-:Y:S05]  /*1580*/  ENDCOLLECTIVE ;  /* 0x000000000000791b */ /* 0x007fea0003800000 */
.L_x_33650:
[----:B------:R-:W-:Y:S01]  /*1590*/  IMAD.MOV.U32 R12, RZ, RZ, 0x1 ;  /* 0x00000001ff0c7424 */ /* 0x000fe200078e00ff */
[----:B------:R-:W-:-:S04]  /*15a0*/  FMNMX R0, R14, R13, !PT ;  /* 0x0000000d0e007209 */ /* 0x000fc80007800000 */
[----:B------:R-:W-:-:S07]  /*15b0*/  MOV R13, R0 ;  /* 0x00000000000d7202 */ /* 0x000fce0000000f00 */
[----:B------:R-:W-:Y:S05]  /*15c0*/  WARPSYNC.COLLECTIVE R15, `(.L_x_33651) ;  /* 0x000000000f087348 */ /* 0x000fea0003c00000 */
[----:B------:R0:W1:Y:S02]  /*15d0*/  SHFL.BFLY P6, R14, R13, R12, R11 ;  /* 0x0c00000c0d0e7389 */ /* 0x00006400000c000b */
[----:B01----:R-:W-:Y:S05]  /*15e0*/  ENDCOLLECTIVE ;  /* 0x000000000000791b */ /* 0x003fea0003800000 */
.L_x_33651:
        /* <DEDUP_REMOVED lines=15> */
.L_x_33652:
[----:B------:R-:W-:Y:S02]  /*16e0*/  IMAD.MOV.U32 R12, RZ, RZ, 0x1 ;  /* 0x00000001ff0c7424 */ /* 0x000fe400078e00ff */
[----:B------:R-:W-:-:S05]  /*16f0*/  FADD R0, R13, R14 ;  /* 0x0000000e0d007221 */ /* 0x000fca0000000000 */
[----:B------:R-:W-:-:S07]  /*1700*/  MOV R13, R0 ;  /* 0x00000000000d7202 */ /* 0x000fce0000000f00 */
[----:B------:R-:W-:Y:S05]  /*1710*/  WARPSYNC.COLLECTIVE R15, `(.L_x_33653) ;  /* 0x000000000f087348 */ /* 0x000fea0003c00000 */
[----:B------:R0:W1:Y:S02]  /*1720*/  SHFL.BFLY P6, R14, R13, R12, R11 ;  /* 0x0c00000c0d0e7389 */ /* 0x00006400000c000b */
[----:B01----:R-:W-:Y:S05]  /*1730*/  ENDCOLLECTIVE ;  /* 0x000000000000791b */ /* 0x003fea0003800000 */
.L_x_33653:
[----:B------:R-:W-:Y:S05]  /*1740*/  BRA `(.L_x_33654) ;  /* 0xfffffff000487947 */ /* 0x000fea000383ffff */
.L_x_33639:
[----:B------:R-:W-:Y:S01]  /*1750*/  HFMA2 R12, -RZ, RZ, 0, 1.1920928955078125e-07 ;  /* 0x00000002ff0c7431 */ /* 0x000fe200000001ff */
[----:B------:R-:W-:Y:S01]  /*1760*/  BSSY B0, `(.L_x_33655) ;  /* 0x0000006000007945 */ /* 0x000fe20003800000 */
[----:B------:R-:W-:Y:S01]  /*1770*/  IMAD.MOV.U32 R11, RZ, RZ, 0x1f ;  /* 0x0000001fff0b7424 */ /* 0x000fe200078e00ff */
[----:B------:R-:W-:-:S07]  /*1780*/  MOV R15, 0xffffffff ;  /* 0xffffffff000f7802 */ /* 0x000fce0000000f00 */
[----:B0-----:R-:W-:Y:S05]  /*1790*/  WARPSYNC.COLLECTIVE R15, `(.L_x_33656) ;  /* 0x000000000f087348 */ /* 0x001fea0003c00000 */
[----:B------:R1:W2:Y:S02]  /*17a0*/  SHFL.BFLY P6, R14, R13, R12, R11 ;  /* 0x0c00000c0d0e7389 */ /* 0x0002a400000c000b */
[----:B012---:R-:W-:Y:S05]  /*17b0*/  ENDCOLLECTIVE ;  /* 0x000000000000791b */ /* 0x007fea0003800000 */
.L_x_33656:
[----:B------:R-:W-:Y:S05]  /*17c0*/  BSYNC B0 ;  /* 0x0000000000007941 */ /* 0x000fea0003800000 */
.L_x_33655:
        /* <DEDUP_REMOVED lines=9> */
.L_x_33657:
        /* <DEDUP_REMOVED lines=15> */
.L_x_33658:
[----:B------:R-:W-:Y:S02]  /*1950*/  IMAD.MOV.U32 R12, RZ, RZ, 0x1 ;  /* 0x00000001ff0c7424 */ /* 0x000fe400078e00ff */
[----:B------:R-:W-:-:S05]  /*1960*/  FADD R0, R13, R14 ;  /* 0x0000000e0d007221 */ /* 0x000fca0000000000 */
[----:B------:R-:W-:-:S07]  /*1970*/  MOV R13, R0 ;  /* 0x00000000000d7202 */ /* 0x000fce0000000f00 */
[----:B------:R-:W-:Y:S05]  /*1980*/  WARPSYNC.COLLECTIVE R15, `(.L_x_33659) ;  /* 0x000000000f087348 */ /* 0x000fea0003c00000 */
[----:B------:R0:W1:Y:S02]  /*1990*/  SHFL.BFLY P6, R14, R13, R12, R11 ;  /* 0x0c00000c0d0e7389 */ /* 0x00006400000c000b */
[----:B01----:R-:W-:Y:S05]  /*19a0*/  ENDCOLLECTIVE ;  /* 0x000000000000791b */ /* 0x003fea0003800000 */
.L_x_33659:
[----:B------:R-:W-:Y:S05]  /*19b0*/  BRA `(.L_x_33660) ;  /* 0xfffffff400007947 */ /* 0x000fea000383ffff */
.L_x_33644:
[----:B------:R-:W-:Y:S01]  /*19c0*/  HFMA2 R12, -RZ, RZ, 0, 1.1920928955078125e-07 ;  /* 0x00000002ff0c7431 */ /* 0x000fe200000001ff */
[----:B------:R-:W-:Y:S01]  /*19d0*/  BSSY B0, `(.L_x_33661) ;  /* 0x0000006000007945 */ /* 0x000fe20003800000 */
[----:B------:R-:W-:Y:S01]  /*19e0*/  IMAD.MOV.U32 R11, RZ, RZ, 0x1f ;  /* 0x0000001fff0b7424 */ /* 0x000fe200078e00ff */
[----:B------:R-:W-:-:S07]  /*19f0*/  MOV R15, 0xffffffff ;  /* 0xffffffff000f7802 */ /* 0x000fce0000000f00 */
[----:B0-----:R-:W-:Y:S05]  /*1a00*/  WARPSYNC.COLLECTIVE R15, `(.L_x_33662) ;  /* 0x000000000f087348 */ /* 0x001fea0003c00000 */
[----:B------:R1:W2:Y:S02]  /*1a10*/  SHFL.BFLY P6, R14, R13, R12, R11 ;  /* 0x0c00000c0d0e7389 */ /* 0x0002a400000c000b */
[----:B012---:R-:W-:Y:S05]  /*1a20*/  ENDCOLLECTIVE ;  /* 0x000000000000791b */ /* 0x007fea0003800000 */
.L_x_33662:
[----:B------:R-:W-:Y:S05]  /*1a30*/  BSYNC B0 ;  /* 0x0000000000007941 */ /* 0x000fea0003800000 */
.L_x_33661:
        /* <DEDUP_REMOVED lines=9> */
.L_x_33663:
        /* <DEDUP_REMOVED lines=15> */
.L_x_33664:
[----:B------:R-:W-:Y:S02]  /*1bc0*/  IMAD.MOV.U32 R12, RZ, RZ, 0x1 ;  /* 0x00000001ff0c7424 */ /* 0x000fe400078e00ff */
[----:B------:R-:W-:-:S05]  /*1bd0*/  FADD R0, R13, R14 ;  /* 0x0000000e0d007221 */ /* 0x000fca0000000000 */
[----:B------:R-:W-:-:S07]  /*1be0*/  MOV R13, R0 ;  /* 0x00000000000d7202 */ /* 0x000fce0000000f00 */
[----:B------:R-:W-:Y:S05]  /*1bf0*/  WARPSYNC.COLLECTIVE R15, `(.L_x_33665) ;  /* 0x000000000f087348 */ /* 0x000fea0003c00000 */
[----:B------:R0:W1:Y:S02]  /*1c00*/  SHFL.BFLY P6, R14, R13, R12, R11 ;  /* 0x0c00000c0d0e7389 */ /* 0x00006400000c000b */
[----:B01----:R-:W-:Y:S05]  /*1c10*/  ENDCOLLECTIVE ;  /* 0x000000000000791b */ /* 0x003fea0003800000 */
.L_x_33665:
[----:B------:R-:W-:Y:S05]  /*1c20*/  BRA `(.L_x_33666) ;  /* 0xfffffff400a87947 */ /* 0x000fea000383ffff */
        .weak           $__internal_556_$__cuda_sm20_div_u64
        .type           $__internal_556_$__cuda_sm20_div_u64,@function
        .size           $__internal_556_$__cuda_sm20_div_u64,($__internal_557_$__cuda_sm3x_div_rn_noftz_f32_slowpath - $__internal_556_$__cuda_sm20_div_u64)
$__internal_556_$__cuda_sm20_div_u64:
        /* <DEDUP_REMOVED lines=67> */
[----:B------:R-:W-:Y:S06]  /*2060*/  RET.REL.NODEC R2 `(_Z15SoftmaxWarpImplI24ElementwiseScaleMaskLoadIffbE11DirectStoreIffEfLi1ELi1ELi4ELi1ELb1EL9Algorithm0EEvT_T0_ll) ;  /* 0xffffffdc02e47950 */ /* 0x000fec0003c3ffff */
        .weak           $__internal_557_$__cuda_sm3x_div_rn_noftz_f32_slowpath
        .type           $__internal_557_$__cuda_sm3x_div_rn_noftz_f32_slowpath,@function
        .size           $__internal_557_$__cuda_sm3x_div_rn_noftz_f32_slowpath,(.L_x_37934 - $__internal_557_$__cuda_sm3x_div_rn_noftz_f32_slowpath)
$__internal_557_$__cuda_sm3x_div_rn_noftz_f32_slowpath:
        /* <DEDUP_REMOVED lines=34> */
.L_x_33668:
        /* <DEDUP_REMOVED lines=51> */
.L_x_33675:
[----:B------:R-:W-:-:S04]  /*25c0*/  LOP3.LUT R0, R0, 0x80000000, RZ, 0xc0, !PT ;  /* 0x8000000000007812 */ /* 0x000fc800078ec0ff */
[----:B------:R-:W-:Y:S01]  /*25d0*/  LOP3.LUT R0, R0, 0x7f800000, RZ, 0xfc, !PT ;  /* 0x7f80000000007812 */ /* 0x000fe200078efcff */
[----:B------:R-:W-:Y:S06]  /*25e0*/  BRA `(.L_x_33676) ;  /* 0x0000000000047947 */ /* 0x000fec0003800000 */
.L_x_33674:
[----:B------:R-:W-:-:S07]  /*25f0*/  IMAD R0, R21, 0x800000, R0 ;  /* 0x0080000015007824 */ /* 0x000fce00078e0200 */
.L_x_33676:
[----:B------:R-:W-:Y:S05]  /*2600*/  BSYNC.RECONVERGENT B3 ;  /* 0x0000000000037941 */ /* 0x000fea0003800200 */
.L_x_33673:
[----:B------:R-:W-:Y:S05]  /*2610*/  BRA `(.L_x_33677) ;  /* 0x0000000000207947 */ /* 0x000fea0003800000 */
.L_x_33672:
[----:B------:R-:W-:-:S04]  /*2620*/  LOP3.LUT R0, R11, 0x80000000, R0, 0x48, !PT ;  /* 0x800000000b007812 */ /* 0x000fc800078e4800 */
[----:B------:R-:W-:Y:S01]  /*2630*/  LOP3.LUT R0, R0, 0x7f800000, RZ, 0xfc, !PT ;  /* 0x7f80000000007812 */ /* 0x000fe200078efcff */
[----:B------:R-:W-:Y:S06]  /*2640*/  BRA `(.L_x_33677) ;  /* 0x0000000000147947 */ /* 0x000fec0003800000 */
.L_x_33671:
[----:B------:R-:W-:Y:S01]  /*2650*/  LOP3.LUT R0, R11, 0x80000000, R0, 0x48, !PT ;  /* 0x800000000b007812 */ /* 0x000fe200078e4800 */
[----:B------:R-:W-:Y:S06]  /*2660*/  BRA `(.L_x_33677) ;  /* 0x00000000000c7947 */ /* 0x000fec0003800000 */
.L_x_33670:
[----:B------:R-:W0:Y:S01]  /*2670*/  MUFU.RSQ R0, -QNAN ;  /* 0xffc0000000007908 */ /* 0x000e220000001400 */
[----:B------:R-:W-:Y:S05]  /*2680*/  BRA `(.L_x_33677) ;  /* 0x0000000000047947 */ /* 0x000fea0003800000 */
.L_x_33669:
[----:B------:R-:W-:-:S07]  /*2690*/  FADD.FTZ R0, R0, R11 ;  /* 0x0000000b00007221 */ /* 0x000fce0000010000 */
.L_x_33677:
[----:B------:R-:W-:Y:S05]  /*26a0*/  BSYNC.RECONVERGENT B2 ;  /* 0x0000000000027941 */ /* 0x000fea0003800200 */
.L_x_33667:
[----:B------:R-:W-:-:S04]  /*26b0*/  HFMA2 R13, -RZ, RZ, 0, 0 ;  /* 0x00000000ff0d7431 */ /* 0x000fc800000001ff */
[----:B0-----:R-:W-:Y:S05]  /*26c0*/  RET.REL.NODEC R12 `(_Z15SoftmaxWarpImplI24ElementwiseScaleMaskLoadIffbE11DirectStoreIffEfLi1ELi1ELi4ELi1ELb1EL9Algorithm0EEvT_T0_ll) ;  /* 0xffffffd80c4c7950 */ /* 0x001fea0003c3ffff */
.L_x_33678:
        /* <DEDUP_REMOVED lines=11> */
.L_x_37934:


//--------------------- .text._Z15SoftmaxWarpImplI24ElementwiseScaleMaskLoadIffbE11DirectStoreIffEfLi1ELi1ELi4ELi1ELb0EL9Algorithm0EEvT_T0_ll --------------------------
	.section	.text._Z15SoftmaxWarpImplI24ElementwiseScaleMaskLoadIffbE11DirectStoreIffEfLi1ELi1ELi4ELi1ELb0EL9Algorithm0EEvT_T0_ll,"ax",@progbits
	.align	128
        .global         _Z15SoftmaxWarpImplI24ElementwiseScaleMaskLoadIffbE11DirectStoreIffEfLi1ELi1ELi4ELi1ELb0EL9Algorithm0EEvT_T0_ll
        .type           _Z15SoftmaxWarpImplI24ElementwiseScaleMaskLoadIffbE11DirectStoreIffEfLi1ELi1ELi4ELi1ELb0EL9Algorithm0EEvT_T0_ll,@function
        .size           _Z15SoftmaxWarpImplI24ElementwiseScaleMaskLoadIffbE11DirectStoreIffEfLi1ELi1ELi4ELi1ELb0EL9Algorithm0EEvT_T0_ll,(.L_x_37936 - _Z15SoftmaxWarpImplI24ElementwiseScaleMaskLoadIffbE11DirectStoreIffEfLi1ELi1ELi4ELi1ELb0EL9Algorithm0EEvT_T0_ll)
        .other          _Z15SoftmaxWarpImplI24ElementwiseScaleMaskLoadIffbE11DirectStoreIffEfLi1ELi1ELi4ELi1ELb0EL9Algorithm0EEvT_T0_ll,@"STO_CUDA_ENTRY STV_DEFAULT"
_Z15SoftmaxWarpImplI24ElementwiseScaleMaskLoadIffbE11DirectStoreIffEfLi1ELi1ELi4ELi1ELb0EL9Algorithm0EEvT_T0_ll:
.text._Z15SoftmaxWarpImplI24ElementwiseScaleMaskLoadIffbE11DirectStoreIffEfLi1ELi1ELi4ELi1ELb0EL9Algorithm0EEvT_T0_ll:
        /* <DEDUP_REMOVED lines=26> */
.L_x_33679:
        /* <DEDUP_REMOVED lines=47> */
.L_x_33681:
[----:B------:R-:W-:-:S07]  /*0490*/  MOV R0, 0x4b0 ;  /* 0x000004b000007802 */ /* 0x000fce0000000f00 */
[----:B------:R-:W-:Y:S05]  /*04a0*/  CALL.REL.NOINC `($__internal_558_$__cuda_sm20_div_u64) ;  /* 0x00000014005c7944 */ /* 0x000fea0003c00000 */
.L_x_33682:
[----:B------:R-:W-:Y:S05]  /*04b0*/  BSYNC.RECONVERGENT B0 ;  /* 0x0000000000007941 */ /* 0x000fea0003800200 */
.L_x_33680:
        /* <DEDUP_REMOVED lines=52> */
.L_x_33700:
        /* <DEDUP_REMOVED lines=13> */
[----:B------:R-:W-:Y:S05]  /*08d0*/  CALL.REL.NOINC `($__internal_559_$__cuda_sm3x_div_rn_noftz_f32_slowpath) ;  /* 0x0000001400607944 */ /* 0x000fea0003c00000 */
[----:B------:R-:W-:-:S07]  /*08e0*/  MOV R15, R11 ;  /* 0x0000000b000f7202 */ /* 0x000fce0000000f00 */
.L_x_33687:
[----:B------:R-:W-:Y:S05]  /*08f0*/  BSYNC.RECONVERGENT B1 ;  /* 0x0000000000017941 */ /* 0x000fea0003800200 */
.L_x_33686:
[----:B------:R-:W0:Y:S01]  /*0900*/  LDCU.128 UR4, c[0x0][0x3a0] ;  /* 0x00007400ff0477ac */ /* 0x000e220008000c00 */
[----:B------:R-:W-:Y:S02]  /*0910*/  IMAD.MOV.U32 R10, RZ, RZ, R2 ;  /* 0x000000ffff0a7224 */ /* 0x000fe400078e0002 */
[----:B------:R-:W-:Y:S02]  /*0920*/  IMAD.MOV.U32 R11, RZ, RZ, RZ ;  /* 0x000000ffff0b7224 */ /* 0x000fe400078e00ff */
[----:B0-----:R-:W-:Y:S02]  /*0930*/  IMAD R0, R8, UR6, RZ ;  /* 0x0000000608007c24 */ /* 0x001fe4000f8e02ff */
[----:B------:R-:W-:Y:S01]  /*0940*/  IMAD.WIDE.U32 R10, R9, UR6, R10 ;  /* 0x00000006090a7c25 */ /* 0x000fe2000f8e000a */
[----:B------:R-:W-:-:S03]  /*0950*/  R2UR UR6, R4 ;  /* 0x00000000040672ca */ /* 0x000fc600000e0000 */
[----:B------:R-:W-:Y:S01]  /*0960*/  IMAD R9, R9, UR7, R0 ;  /* 0x0000000709097c24 */ /* 0x000fe2000f8e0200 */
[----:B------:R-:W-:Y:S01]  /*0970*/  R2UR UR7, R5 ;  /* 0x00000000050772ca */ /* 0x000fe200000e0000 */
[----:B------:R-:W-:Y:S01]  /*0980*/  IMAD.MOV.U32 R8, RZ, RZ, R16 ;  /* 0x000000ffff087224 */ /* 0x000fe200078e0010 */
[----:B------:R-:W-:Y:S02]  /*0990*/  LEA R12, P0, R10, UR4, 0x2 ;  /* 0x000000040a0c7c11 */ /* 0x000fe4000f8010ff */
[----:B------:R-:W-:-:S04]  /*09a0*/  IADD3 R9, PT, PT, R11, R9, RZ ;  /* 0x000000090b097210 */ /* 0x000fc80007ffe0ff */
[----:B------:R-:W-:Y:S01]  /*09b0*/  LEA.HI.X R13, R10, UR5, R9, 0x2, P0 ;  /* 0x000000050a0d7c11 */ /* 0x000fe200080f1409 */
[----:B------:R-:W-:-:S04]  /*09c0*/  IMAD.MOV.U32 R9, RZ, RZ, R17 ;  /* 0x000000ffff097224 */ /* 0x000fc800078e0011 */
[----:B------:R2:W-:Y:S03]  /*09d0*/  STG.E desc[UR6][R12.64], R15 ;  /* 0x0000000f0c007986 */ /* 0x0005e6000c101906 */
.L_x_33684:
[----:B------:R-:W-:Y:S05]  /*09e0*/  BSYNC B0 ;  /* 0x0000000000007941 */ /* 0x000fea0003800000 */
.L_x_33683:
[----:B------:R-:W-:-:S04]  /*09f0*/  ISETP.NE.U32.AND P0, PT, R18, RZ, PT ;  /* 0x000000ff1200720c */ /* 0x000fc80003f05070 */
[----:B------:R-:W-:-:S13]  /*0a00*/  ISETP.NE.AND.EX P0, PT, R19, RZ, PT, P0 ;  /* 0x000000ff1300720c */ /* 0x000fda0003f05300 */
[----:B------:R-:W-:Y:S05]  /*0a10*/  @!P0 EXIT ;  /* 0x000000000000894d */ /* 0x000fea0003800000 */
[----:B------:R-:W-:Y:S01]  /*0a20*/  BSSY B0, `(.L_x_33688) ;  /* 0x000008c000007945 */ /* 0x000fe20003800000 */
.L_x_33695:
[----:B0-----:R-:W-:Y:S01]  /*0a30*/  MOV R10, R2 ;  /* 0x00000002000a7202 */ /* 0x001fe20000000f00 */
[----:B------:R-:W-:Y:S01]  /*0a40*/  IMAD R0, R8, UR44, RZ ;  /* 0x0000002c08007c24 */ /* 0x000fe2000f8e02ff */
[C---:B-1----:R-:W-:Y:S01]  /*0a50*/  R2UR UR6, R4.reuse ;  /* 0x00000000040672ca */ /* 0x042fe200000e0000 */
[----:B------:R-:W-:Y:S01]  /*0a60*/  IMAD.MOV.U32 R11, RZ, RZ, RZ ;  /* 0x000000ffff0b7224 */ /* 0x000fe200078e00ff */
[----:B------:R-:W-:Y:S01]  /*0a70*/  R2UR UR7, R5 ;  /* 0x00000000050772ca */ /* 0x000fe200000e0000 */
[C---:B--2---:R-:W-:Y:S01]  /*0a80*/  IMAD R13, R9.reuse, UR45, R0 ;  /* 0x0000002d090d7c24 */ /* 0x044fe2000f8e0200 */
[----:B------:R-:W-:Y:S01]  /*0a90*/  R2UR UR4, R4 ;  /* 0x00000000040472ca */ /* 0x000fe200000e0000 */
[----:B------:R-:W-:Y:S01]  /*0aa0*/  IMAD.WIDE.U32 R10, R9, UR44, R10 ;  /* 0x0000002c090a7c25 */ /* 0x000fe2000f8e000a */
[----:B------:R-:W-:-:S03]  /*0ab0*/  R2UR UR5, R5 ;  /* 0x00000000050572ca */ /* 0x000fc600000e0000 */
[----:B------:R-:W-:Y:S01]  /*0ac0*/  IMAD.IADD R11, R11, 0x1, R13 ;  /* 0x000000010b0b7824 */ /* 0x000fe200078e020d */
        /* <DEDUP_REMOVED lines=31> */
.L_x_33706:
        /* <DEDUP_REMOVED lines=13> */
[----:B------:R-:W-:Y:S05]  /*0d90*/  CALL.REL.NOINC `($__internal_559_$__cuda_sm3x_div_rn_noftz_f32_slowpath) ;  /* 0x0000001000307944 */ /* 0x000fea0003c00000 */
.L_x_33691:
[----:B------:R-:W-:Y:S05]  /*0da0*/  BSYNC.RECONVERGENT B1 ;  /* 0x0000000000017941 */ /* 0x000fea0003800200 */
.L_x_33690:
        /* <DEDUP_REMOVED lines=52> */
.L_x_33712:
        /* <DEDUP_REMOVED lines=14> */
.L_x_33694:
[----:B------:R-:W-:Y:S05]  /*11d0*/  BSYNC.RECONVERGENT B1 ;  /* 0x0000000000017941 */ /* 0x000fea0003800200 */
.L_x_33693:
        /* <DEDUP_REMOVED lines=15> */
[----:B---3--:R-:W-:Y:S05]  /*12d0*/  @!P0 BRA `(.L_x_33695) ;  /* 0xfffffff400d48947 */ /* 0x008fea000383ffff */
[----:B------:R-:W-:Y:S05]  /*12e0*/  BSYNC B0 ;  /* 0x0000000000007941 */ /* 0x000fea0003800000 */
.L_x_33688:
[----:B------:R-:W-:Y:S05]  /*12f0*/  EXIT ;  /* 0x000000000000794d */ /* 0x000fea0003800000 */
.L_x_33685:
[----:B------:R-:W-:Y:S01]  /*1300*/  IMAD.MOV.U32 R12, RZ, RZ, 0x2 ;  /* 0x00000002ff0c7424 */ /* 0x000fe200078e00ff */
[----:B------:R-:W-:Y:S01]  /*1310*/  MOV R15, 0xffffffff ;  /* 0xffffffff000f7802 */ /* 0x000fe20000000f00 */
[----:B------:R-:W-:Y:S02]  /*1320*/  IMAD.MOV.U32 R11, RZ, RZ, 0x1f ;  /* 0x0000001fff0b7424 */ /* 0x000fe400078e00ff */
[----:B------:R-:W-:Y:S02]  /*1330*/  HFMA2 R21, -RZ, RZ, 0.96630859375, -0.0022525787353515625 ;  /* 0x3bbb989dff157431 */ /* 0x000fe400000001ff */
[----:B------:R-:W-:-:S07]  /*1340*/  IMAD.MOV.U32 R10, RZ, RZ, 0x437c0000 ;  /* 0x437c0000ff0a7424 */ /* 0x000fce00078e00ff */
[----:B------:R-:W-:Y:S05]  /*1350*/  WARPSYNC.COLLECTIVE R15, `(.L_x_33696) ;  /* 0x000000000f087348 */ /* 0x000fea0003c00000 */
[----:B------:R0:W1:Y:S02]  /*1360*/  SHFL.BFLY P6, R14, R13, R12, R11 ;  /* 0x0c00000c0d0e7389 */ /* 0x00006400000c000b */
[----:B01----:R-:W-:Y:S05]  /*1370*/  ENDCOLLECTIVE ;  /* 0x000000000000791b */ /* 0x003fea0003800000 */
.L_x_33696:
[----:B------:R-:W-:Y:S01]  /*1380*/  IMAD.MOV.U32 R12, RZ, RZ, 0x1 ;  /* 0x00000001ff0c7424 */ /* 0x000fe200078e00ff */
[----:B------:R-:W-:-:S05]  /*1390*/  FMNMX R0, R13, R14, !PT ;  /* 0x0000000e0d007209 */ /* 0x000fca0007800000 */
[----:B------:R-:W-:-:S07]  /*13a0*/  IMAD.MOV.U32 R13, RZ, RZ, R0 ;  /* 0x000000ffff0d7224 */ /* 0x000fce00078e0000 */
[----:B------:R-:W-:Y:S05]  /*13b0*/  WARPSYNC.COLLECTIVE R15, `(.L_x_33697) ;  /* 0x000000000f087348 */ /* 0x000fea0003c00000 */
[----:B------:R0:W1:Y:S02]  /*13c0*/  SHFL.BFLY P6, R14, R13, R12, R11 ;  /* 0x0c00000c0d0e7389 */ /* 0x00006400000c000b */
[----:B01----:R-:W-:Y:S05]  /*13d0*/  ENDCOLLECTIVE ;  /* 0x000000000000791b */ /* 0x003fea0003800000 */
.L_x_33697:
        /* <DEDUP_REMOVED lines=15> */
.L_x_33698:
[----:B------:R-:W-:Y:S02]  /*14d0*/  IMAD.MOV.U32 R12, RZ, RZ, 0x1 ;  /* 0x00000001ff0c7424 */ /* 0x000fe400078e00ff */
[----:B------:R-:W-:-:S04]  /*14e0*/  FADD R0, R13, R14 ;  /* 0x0000000e0d007221 */ /* 0x000fc80000000000 */
[----:B------:R-:W-:-:S07]  /*14f0*/  IMAD.MOV.U32 R13, RZ, RZ, R0 ;  /* 0x000000ffff0d7224 */ /* 0x000fce00078e0000 */
[----:B------:R-:W-:Y:S05]  /*1500*/  WARPSYNC.COLLECTIVE R15, `(.L_x_33699) ;  /* 0x000000000f087348 */ /* 0x000fea0003c00000 */
[----:B------:R0:W1:Y:S02]  /*1510*/  SHFL.BFLY P6, R14, R13, R12, R11 ;  /* 0x0c00000c0d0e7389 */ /* 0x00006400000c000b */
[----:B01----:R-:W-:Y:S05]  /*1520*/  ENDCOLLECTIVE ;  /* 0x000000000000791b */ /* 0x003fea0003800000 */
.L_x_33699:
[----:B------:R-:W-:Y:S05]  /*1530*/  BRA `(.L_x_33700) ;  /* 0xfffffff000b07947 */ /* 0x000fea000383ffff */
.L_x_33689:
[----:B------:R-:W-:Y:S01]  /*1540*/  HFMA2 R12, -RZ, RZ, 0, 1.1920928955078125e-07 ;  /* 0x00000002ff0c7431 */ /* 0x000fe200000001ff */
[----:B------:R-:W-:Y:S01]  /*1550*/  BSSY B1, `(.L_x_33701) ;  /* 0x0000006000017945 */ /* 0x000fe20003800000 */
[----:B------:R-:W-:Y:S02]  /*1560*/  IMAD.MOV.U32 R11, RZ, RZ, 0x1f ;  /* 0x0000001fff0b7424 */ /* 0x000fe400078e00ff */
[----:B------:R-:W-:-:S07]  /*1570*/  IMAD.MOV.U32 R15, RZ, RZ, -0x1 ;  /* 0xffffffffff0f7424 */ /* 0x000fce00078e00ff */
[----:B------:R-:W-:Y:S05]  /*1580*/  WARPSYNC.COLLECTIVE R15, `(.L_x_33702) ;  /* 0x000000000f087348 */ /* 0x000fea0003c00000 */
[----:B------:R0:W1:Y:S02]  /*1590*/  SHFL.BFLY P6, R14, R13, R12, R11 ;  /* 0x0c00000c0d0e7389 */ /* 0x00006400000c000b */
[----:B01----:R-:W-:Y:S05]  /*15a0*/  ENDCOLLECTIVE ;  /* 0x000000000000791b */ /* 0x003fea0003800000 */
.L_x_33702:
[----:B------:R-:W-:Y:S05]  /*15b0*/  BSYNC B1 ;  /* 0x0000000000017941 */ /* 0x000fea0003800000 */
.L_x_33701:
[----:B------:R-:W-:Y:S01]  /*15c0*/  FMNMX R13, R13, R14, !PT ;  /* 0x0000000e0d0d7209 */ /* 0x000fe20007800000 */
[----:B------:R-:W-:Y:S01]  /*15d0*/  IMAD.MOV.U32 R11, RZ, RZ, 0x1f ;  /* 0x0000001fff0b7424 */ /* 0x000fe200078e00ff */
[----:B------:R-:W-:Y:S01]  /*15e0*/  MOV R12, 0x1 ;  /* 0x00000001000c7802 */ /* 0x000fe20000000f00 */
[----:B------:R-:W-:Y:S01]  /*15f0*/  HFMA2 R0, -RZ, RZ, 3.7421875, 0 ;  /* 0x437c0000ff007431 */ /* 0x000fe200000001ff */
[----:B------:R-:W-:Y:S01]  /*1600*/  MOV R15, 0xffffffff ;  /* 0xffffffff000f7802 */ /* 0x000fe20000000f00 */
[----:B------:R-:W-:-:S07]  /*1610*/  IMAD.MOV.U32 R17, RZ, RZ, 0x3bbb989d ;  /* 0x3bbb989dff117424 */ /* 0x000fce00078e00ff */
[----:B------:R-:W-:Y:S05]  /*1620*/  WARPSYNC.COLLECTIVE R15, `(.L_x_33703) ;  /* 0x000000000f087348 */ /* 0x000fea0003c00000 */
[----:B------:R0:W1:Y:S02]  /*1630*/  SHFL.BFLY P6, R14, R13, R12, R11 ;  /* 0x0c00000c0d0e7389 */ /* 0x00006400000c000b */
[----:B01----:R-:W-:Y:S05]  /*1640*/  ENDCOLLECTIVE ;  /* 0x000000000000791b */ /* 0x003fea0003800000 */
.L_x_33703:
        /* <DEDUP_REMOVED lines=15> */
.L_x_33704:
[----:B------:R-:W-:Y:S02]  /*1740*/  HFMA2 R12, -RZ, RZ, 0, 5.9604644775390625e-08 ;  /* 0x00000001ff0c7431 */ /* 0x000fe400000001ff */
[----:B------:R-:W-:-:S04]  /*1750*/  FADD R0, R13, R14 ;  /* 0x0000000e0d007221 */ /* 0x000fc80000000000 */
[----:B------:R-:W-:-:S07]  /*1760*/  IMAD.MOV.U32 R13, RZ, RZ, R0 ;  /* 0x000000ffff0d7224 */ /* 0x000fce00078e0000 */
[----:B------:R-:W-:Y:S05]  /*1770*/  WARPSYNC.COLLECTIVE R15, `(.L_x_33705) ;  /* 0x000000000f087348 */ /* 0x000fea0003c00000 */
[----:B------:R0:W1:Y:S02]  /*1780*/  SHFL.BFLY P6, R14, R13, R12, R11 ;  /* 0x0c00000c0d0e7389 */ /* 0x00006400000c000b */
[----:B01----:R-:W-:Y:S05]  /*1790*/  ENDCOLLECTIVE ;  /* 0x000000000000791b */ /* 0x003fea0003800000 */
.L_x_33705:
[----:B------:R-:W-:Y:S05]  /*17a0*/  BRA `(.L_x_33706) ;  /* 0xfffffff400447947 */ /* 0x000fea000383ffff */
.L_x_33692:
[----:B------:R-:W-:Y:S01]  /*17b0*/  BSSY B1, `(.L_x_33707) ;  /* 0x0000007000017945 */ /* 0x000fe20003800000 */
[----:B------:R-:W-:Y:S01]  /*17c0*/  IMAD.MOV.U32 R12, RZ, RZ, 0x2 ;  /* 0x00000002ff0c7424 */ /* 0x000fe200078e00ff */
[----:B------:R-:W-:Y:S01]  /*17d0*/  MOV R11, 0x1f ;  /* 0x0000001f000b7802 */ /* 0x000fe20000000f00 */
[----:B------:R-:W-:-:S07]  /*17e0*/  IMAD.MOV.U32 R15, RZ, RZ, -0x1 ;  /* 0xffffffffff0f7424 */ /* 0x000fce00078e00ff */
[----:B------:R-:W-:Y:S05]  /*17f0*/  WARPSYNC.COLLECTIVE R15, `(.L_x_33708) ;  /* 0x000000000f087348 */ /* 0x000fea0003c00000 */
[----:B------:R0:W1:Y:S02]  /*1800*/  SHFL.BFLY P6, R14, R13, R12, R11 ;  /* 0x0c00000c0d0e7389 */ /* 0x00006400000c000b */
[----:B01----:R-:W-:Y:S05]  /*1810*/  ENDCOLLECTIVE ;  /* 0x000000000000791b */ /* 0x003fea0003800000 */
.L_x_33708:
[----:B------:R-:W-:Y:S05]  /*1820*/  BSYNC B1 ;  /* 0x0000000000017941 */ /* 0x000fea0003800000 */
.L_x_33707:
[----:B------:R-:W-:Y:S01]  /*1830*/  HFMA2 R12, -RZ, RZ, 0, 5.9604644775390625e-08 ;  /* 0x00000001ff0c7431 */ /* 0x000fe200000001ff */
[----:B------:R-:W-:Y:S01]  /*1840*/  FMNMX R13, R13, R14, !PT ;  /* 0x0000000e0d0d7209 */ /* 0x000fe20007800000 */
[----:B------:R-:W-:Y:S01]  /*1850*/  IMAD.MOV.U32 R11, RZ, RZ, 0x1f ;  /* 0x0000001fff0b7424 */ /* 0x000fe200078e00ff */
[----:B------:R-:W-:Y:S01]  /*1860*/  MOV R15, 0xffffffff ;  /* 0xffffffff000f7802 */ /* 0x000fe20000000f00 */
[----:B------:R-:W-:Y:S02]  /*1870*/  HFMA2 R0, -RZ, RZ, 3.7421875, 0 ;  /* 0x437c0000ff007431 */ /* 0x000fe400000001ff */
[----:B------:R-:W-:-:S07]  /*1880*/  IMAD.MOV.U32 R9, RZ, RZ, 0x3bbb989d ;  /* 0x3bbb989dff097424 */ /* 0x000fce00078e00ff */
[----:B------:R-:W-:Y:S05]  /*1890*/  WARPSYNC.COLLECTIVE R15, `(.L_x_33709) ;  /* 0x000000000f087348 */ /* 0x000fea0003c00000 */
[----:B------:R0:W1:Y:S02]  /*18a0*/  SHFL.BFLY P6, R14, R13, R12, R11 ;  /* 0x0c00000c0d0e7389 */ /* 0x00006400000c000b */
[----:B01----:R-:W-:Y:S05]  /*18b0*/  ENDCOLLECTIVE ;  /* 0x000000000000791b */ /* 0x003fea0003800000 */
.L_x_33709:
        /* <DEDUP_REMOVED lines=15> */
.L_x_33710:
[----:B------:R-:W-:Y:S02]  /*19b0*/  HFMA2 R12, -RZ, RZ, 0, 5.9604644775390625e-08 ;  /* 0x00000001ff0c7431 */ /* 0x000fe400000001ff */
[----:B------:R-:W-:-:S04]  /*19c0*/  FADD R0, R13, R14 ;  /* 0x0000000e0d007221 */ /* 0x000fc80000000000 */
[----:B------:R-:W-:-:S07]  /*19d0*/  IMAD.MOV.U32 R13, RZ, RZ, R0 ;  /* 0x000000ffff0d7224 */ /* 0x000fce00078e0000 */
[----:B------:R-:W-:Y:S05]  /*19e0*/  WARPSYNC.COLLECTIVE R15, `(.L_x_33711) ;  /* 0x000000000f087348 */ /* 0x000fea0003c00000 */
[----:B------:R0:W1:Y:S02]  /*19f0*/  SHFL.BFLY P6, R14, R13, R12, R11 ;  /* 0x0c00000c0d0e7389 */ /* 0x00006400000c000b */
[----:B01----:R-:W-:Y:S05]  /*1a00*/  ENDCOLLECTIVE ;  /* 0x000000000000791b */ /* 0x003fea0003800000 */
.L_x_33711:
[----:B------:R-:W-:Y:S05]  /*1a10*/  BRA `(.L_x_33712) ;  /* 0xfffffff400b47947 */ /* 0x000fea000383ffff */
        .weak           $__internal_558_$__cuda_sm20_div_u64
        .type           $__internal_558_$__cuda_sm20_div_u64,@function
        .size           $__internal_558_$__cuda_sm20_div_u64,($__internal_559_$__cuda_sm3x_div_rn_noftz_f32_slowpath - $__internal_558_$__cuda_sm20_div_u64)
$__internal_558_$__cuda_sm20_div_u64:
        /* <DEDUP_REMOVED lines=44> */
[----:B------:R-:W-:Y:S01]  /*1ce0*/  IMAD R3, R13, R6, R3 ;  /* 0x000000060d037224 */ /* 0x000fe200078e0203 */
[----:B------:R-:W-:-:S04]  /*1cf0*/  IADD3 R5, P2, PT, -R6, R15, RZ ;  /* 0x0000000f06057210 */ /* 0x000fc80007f5e1ff */
[----:B------:R-:W-:Y:S02]  /*1d00*/  IADD3.X R10, PT, PT, ~R3, R4, RZ, P1, !PT ;  /* 0x00000004030a7210 */ /* 0x000fe40000ffe5ff */
        /* <DEDUP_REMOVED lines=8> */
[----:B------:R-:W-:Y:S02]  /*1d90*/  IADD3 R10, P2, PT, R3, 0x1, RZ ;  /* 0x00000001030a7810 */ /* 0x000fe40007f5e0ff */
[----:B------:R-:W-:Y:S02]  /*1da0*/  ISETP.GE.U32.AND P0, PT, R5, R6, PT ;  /* 0x000000060500720c */ /* 0x000fe40003f06070 */
[----:B------:R-:W-:Y:S01]  /*1db0*/  ISETP.NE.U32.AND P1, PT, R6, RZ, PT ;  /* 0x000000ff0600720c */ /* 0x000fe20003f25070 */
[----:B------:R-:W-:Y:S01]  /*1dc0*/  IMAD.X R11, RZ, RZ, R2, P2 ;  /* 0x000000ffff0b7224 */ /* 0x000fe200010e0602 */
[----:B------:R-:W-:-:S02]  /*1dd0*/  ISETP.GE.U32.AND.EX P0, PT, R12, R7, PT, P0 ;  /* 0x000000070c00720c */ /* 0x000fc40003f06100 */
[----:B------:R-:W-:Y:S02]  /*1de0*/  ISETP.NE.AND.EX P1, PT, R7, RZ, PT, P1 ;  /* 0x000000ff0700720c */ /* 0x000fe40003f25310 */
[----:B------:R-:W-:Y:S01]  /*1df0*/  SEL R10, R10, R3, P0 ;  /* 0x000000030a0a7207 */ /* 0x000fe20000000000 */
[----:B------:R-:W-:Y:S01]  /*1e00*/  IMAD.MOV.U32 R3, RZ, RZ, 0x0 ;  /* 0x00000000ff037424 */ /* 0x000fe200078e00ff */
[----:B------:R-:W-:Y:S02]  /*1e10*/  SEL R11, R11, R2, P0 ;  /* 0x000000020b0b7207 */ /* 0x000fe40000000000 */
[----:B------:R-:W-:Y:S02]  /*1e20*/  MOV R2, R0 ;  /* 0x0000000000027202 */ /* 0x000fe40000000f00 */
[----:B------:R-:W-:Y:S02]  /*1e30*/  SEL R10, R10, 0xffffffff, P1 ;  /* 0xffffffff0a0a7807 */ /* 0x000fe40000800000 */
[----:B------:R-:W-:Y:S01]  /*1e40*/  SEL R11, R11, 0xffffffff, P1 ;  /* 0xffffffff0b0b7807 */ /* 0x000fe20000800000 */
[----:B------:R-:W-:Y:S06]  /*1e50*/  RET.REL.NODEC R2 `(_Z15SoftmaxWarpImplI24ElementwiseScaleMaskLoadIffbE11DirectStoreIffEfLi1ELi1ELi4ELi1ELb0EL9Algorithm0EEvT_T0_ll) ;  /* 0xffffffe002687950 */ /* 0x000fec0003c3ffff */
        .weak           $__internal_559_$__cuda_sm3x_div_rn_noftz_f32_slowpath
        .type           $__internal_559_$__cuda_sm3x_div_rn_noftz_f32_slowpath,@function
        .size           $__internal_559_$__cuda_sm3x_div_rn_noftz_f32_slowpath,(.L_x_37936 - $__internal_559_$__cuda_sm3x_div_rn_noftz_f32_slowpath)
$__internal_559_$__cuda_sm3x_div_rn_noftz_f32_slowpath:
        /* <DEDUP_REMOVED lines=34> */
.L_x_33714:
        /* <DEDUP_REMOVED lines=51> */
.L_x_33721:
[----:B------:R-:W-:-:S04]  /*23b0*/  LOP3.LUT R0, R0, 0x80000000, RZ, 0xc0, !PT ;  /* 0x8000000000007812 */ /* 0x000fc800078ec0ff */
[----:B------:R-:W-:Y:S01]  /*23c0*/  LOP3.LUT R0, R0, 0x7f800000, RZ, 0xfc, !PT ;  /* 0x7f80000000007812 */ /* 0x000fe200078efcff */
[----:B------:R-:W-:Y:S06]  /*23d0*/  BRA `(.L_x_33722) ;  /* 0x0000000000047947 */ /* 0x000fec0003800000 */
.L_x_33720:
[----:B------:R-:W-:-:S07]  /*23e0*/  LEA R0, R21, R0, 0x17 ;  /* 0x0000000015007211 */ /* 0x000fce00078eb8ff */
.L_x_33722:
[----:B------:R-:W-:Y:S05]  /*23f0*/  BSYNC.RECONVERGENT B3 ;  /* 0x0000000000037941 */ /* 0x000fea0003800200 */
.L_x_33719:
[----:B------:R-:W-:Y:S05]  /*2400*/  BRA `(.L_x_33723) ;  /* 0x0000000000207947 */ /* 0x000fea0003800000 */
.L_x_33718:
[----:B------:R-:W-:-:S04]  /*2410*/  LOP3.LUT R0, R11, 0x80000000, R0, 0x48, !PT ;  /* 0x800000000b007812 */ /* 0x000fc800078e4800 */
[----:B------:R-:W-:Y:S01]  /*2420*/  LOP3.LUT R0, R0, 0x7f800000, RZ, 0xfc, !PT ;  /* 0x7f80000000007812 */ /* 0x000fe200078efcff */
[----:B------:R-:W-:Y:S06]  /*2430*/  BRA `(.L_x_33723) ;  /* 0x0000000000147947 */ /* 0x000fec0003800000 */
.L_x_33717:
[----:B------:R-:W-:Y:S01]  /*2440*/  LOP3.LUT R0, R11, 0x80000000, R0, 0x48, !PT ;  /* 0x800000000b007812 */ /* 0x000fe200078e4800 */
[----:B------:R-:W-:Y:S06]  /*2450*/  BRA `(.L_x_33723) ;  /* 0x00000000000c7947 */ /* 0x000fec0003800000 */
.L_x_33716:
[----:B------:R-:W0:Y:S01]  /*2460*/  MUFU.RSQ R0, -QNAN ;  /* 0xffc0000000007908 */ /* 0x000e220000001400 */
[----:B------:R-:W-:Y:S05]  /*2470*/  BRA `(.L_x_33723) ;  /* 0x0000000000047947 */ /* 0x000fea0003800000 */
.L_x_33715:
[----:B------:R-:W-:-:S07]  /*2480*/  FADD.FTZ R0, R0, R11 ;  /* 0x0000000b00007221 */ /* 0x000fce0000010000 */
.L_x_33723:
[----:B------:R-:W-:Y:S05]  /*2490*/  BSYNC.RECONVERGENT B2 ;  /* 0x0000000000027941 */ /* 0x000fea0003800200 */
.L_x_33713:
[----:B------:R-:W-:Y:S02]  /*24a0*/  HFMA2 R13, -RZ, RZ, 0, 0 ;  /* 0x00000000ff0d7431 */ /* 0x000fe400000001ff */
[----:B0-----:R-:W-:Y:S02]  /*24b0*/  IMAD.MOV.U32 R11, RZ, RZ, R0 ;  /* 0x000000ffff0b7224 */ /* 0x001fe400078e0000 */
[----:B------:R-:W-:Y:S05]  /*24c0*/  RET.REL.NODEC R12 `(_Z15SoftmaxWarpImplI24ElementwiseScaleMaskLoadIffbE11DirectStoreIffEfLi1ELi1ELi4ELi1ELb0EL9Algorithm0EEvT_T0_ll) ;  /* 0xffffffd80ccc7950 */ /* 0x000fea0003c3ffff */
.L_x_33724:
        /* <DEDUP_REMOVED lines=11> */
.L_x_37936:


//--------------------- .text._Z15SoftmaxWarpImplI24ElementwiseScaleMaskLoadIffbE11DirectStoreIffEfLi1ELi1ELi4ELi2ELb1EL9Algorithm0EEvT_T0_ll --------------------------
	.section	.text._Z15SoftmaxWarpImplI24ElementwiseScaleMaskLoadIffbE11DirectStoreIffEfLi1ELi1ELi4ELi2ELb1EL9Algorithm0EEvT_T0_ll,"ax",@progbits
	.align	128
        .global         _Z15SoftmaxWarpImplI24ElementwiseScaleMaskLoadIffbE11DirectStoreIffEfLi1ELi1ELi4ELi2ELb1EL9Algorithm0EEvT_T0_ll
        .type           _Z15SoftmaxWarpImplI24ElementwiseScaleMaskLoadIffbE11DirectStoreIffEfLi1ELi1ELi4ELi2ELb1EL9Algorithm0EEvT_T0_ll,@function
        .size           _Z15SoftmaxWarpImplI24ElementwiseScaleMaskLoadIffbE11DirectStoreIffEfLi1ELi1ELi4ELi2ELb1EL9Algorithm0EEvT_T0_ll,(.L_x_37937 - _Z15SoftmaxWarpImplI24ElementwiseScaleMaskLoadIffbE11DirectStoreIffEfLi1ELi1ELi4ELi2ELb1EL9Algorithm0EEvT_T0_ll)
        .other          _Z15SoftmaxWarpImplI24ElementwiseScaleMaskLoadIffbE11DirectStoreIffEfLi1ELi1ELi4ELi2ELb1EL9Algorithm0EEvT_T0_ll,@"STO_CUDA_ENTRY STV_DEFAULT"
_Z15SoftmaxWarpImplI24ElementwiseScaleMaskLoadIffbE11DirectStoreIffEfLi1ELi1ELi4ELi2ELb1EL9Algorithm0EEvT_T0_ll:
.text._Z15SoftmaxWarpImplI24ElementwiseScaleMaskLoadIffbE11DirectStoreIffEfLi1ELi1ELi4ELi2ELb1EL9Algorithm0EEvT_T0_ll:
        /* <DEDUP_REMOVED lines=27> */
.L_x_33725:
        /* <DEDUP_REMOVED lines=18> */
.L_x_33738:
        /* <DEDUP_REMOVED lines=50> */
.L_x_33728:
[----:B------:R-:W-:Y:S05]  /*05f0*/  BSYNC.RECONVERGENT B1 ;  /* 0x0000000000017941 */ /* 0x000fea0003800200 */
.L_x_33727:
[----:B------:R-:W-:Y:S01]  /*0600*/  UMOV UR4, 0xffffffff ;  /* 0xffffffff00047882 */ /* 0x000fe20000000000 */
[----:B0-----:R-:W-:Y:S02]  /*0610*/  @!P0 FMNMX R13, R12, -INF , !PT ;  /* 0xff8000000c0d8809 */ /* 0x001fe40007800000 */
[----:B------:R-:W-:Y:S01]  /*0620*/  @!P0 MOV R25, R12 ;  /* 0x0000000c00198202 */ /* 0x000fe20000000f00 */
[----:B------:R-:W-:Y:S06]  /*0630*/  BRA.DIV UR4, `(.L_x_33729) ;  /* 0x0000000604987947 */ /* 0x000fec000b800000 */
[----:B------:R-:W0:Y:S01]  /*0640*/  SHFL.BFLY PT, R14, R13, 0x2, 0x1f ;  /* 0x0c401f000d0e7f89 */ /* 0x000e2200000e0000 */
[----:B------:R-:W-:Y:S02]  /*0650*/  IMAD.MOV.U32 R15, RZ, RZ, 0x3bbb989d ;  /* 0x3bbb989dff0f7424 */ /* 0x000fe400078e00ff */
        /* <DEDUP_REMOVED lines=33> */
[----:B------:R1:W4:Y:S02]  /*0870*/  SHFL.BFLY PT, R14, R20, 0x1, 0x1f ;  /* 0x0c201f00140e7f89 */ /* 0x00032400000e0000 */
[----:B01----:R-:W-:-:S07]  /*0880*/  FADD R17, R10, R17 ;  /* 0x000000110a117221 */ /* 0x003fce0000000000 */
.L_x_33748:
        /* <DEDUP_REMOVED lines=12> */
[----:B--23--:R-:W-:Y:S05]  /*0950*/  CALL.REL.NOINC `($__internal_560_$__cuda_sm3x_div_rn_noftz_f32_slowpath) ;  /* 0x0000000800087944 */ /* 0x00cfea0003c00000 */
.L_x_33731:
[----:B------:R-:W-:Y:S05]  /*0960*/  BSYNC.RECONVERGENT B1 ;  /* 0x0000000000017941 */ /* 0x000fea0003800200 */
.L_x_33730:
        /* <DEDUP_REMOVED lines=21> */
.L_x_33733:
[----:B------:R-:W-:Y:S05]  /*0ac0*/  BSYNC.RECONVERGENT B1 ;  /* 0x0000000000017941 */ /* 0x000fea0003800200 */
.L_x_33732:
[----:B------:R-:W-:Y:S01]  /*0ad0*/  BSSY.RECONVERGENT B1, `(.L_x_33734) ;  /* 0x0000008000017945 */ /* 0x000fe20003800200 */
[----:B------:R-:W-:-:S03]  /*0ae0*/  FFMA R17, R17, R14, R10 ;  /* 0x0000000e11117223 */ /* 0x000fc6000000000a */
[----:B------:R-:W-:Y:S05]  /*0af0*/  @!P2 BRA `(.L_x_33735) ;  /* 0x000000000014a947 */ /* 0x000fea0003800000 */
[----:B------:R-:W-:Y:S01]  /*0b00*/  MOV R2, R0 ;  /* 0x0000000000027202 */ /* 0x000fe20000000f00 */
[----:B------:R-:W-:Y:S01]  /*0b10*/  IMAD.MOV.U32 R3, RZ, RZ, R11 ;  /* 0x000000ffff037224 */ /* 0x000fe200078e000b */
[----:B------:R-:W-:-:S07]  /*0b20*/  MOV R10, 0xb40 ;  /* 0x00000b40000a7802 */ /* 0x000fce0000000f00 */
[----:B0-23--:R-:W-:Y:S05]  /*0b30*/  CALL.REL.NOINC `($__internal_560_$__cuda_sm3x_div_rn_noftz_f32_slowpath) ;  /* 0x0000000400907944 */ /* 0x00dfea0003c00000 */
[----:B------:R-:W-:-:S07]  /*0b40*/  IMAD.MOV.U32 R17, RZ, RZ, R15 ;  /* 0x000000ffff117224 */ /* 0x000fce00078e000f */
.L_x_33735:
[----:B------:R-:W-:Y:S05]  /*0b50*/  BSYNC.RECONVERGENT B1 ;  /* 0x0000000000017941 */ /* 0x000fea0003800200 */
.L_x_33734:
        /* <DEDUP_REMOVED lines=12> */
.L_x_33737:
[----:B------:R-:W-:Y:S05]  /*0c20*/  BSYNC.RECONVERGENT B1 ;  /* 0x0000000000017941 */ /* 0x000fea0003800200 */
.L_x_33736:
[----:B------:R-:W-:-:S04]  /*0c30*/  IADD3 R21, P0, PT, R16, R21, RZ ;  /* 0x0000001510157210 */ /* 0x000fc80007f1e0ff */
[----:B------:R-:W-:Y:S02]  /*0c40*/  LEA.HI.X.SX32 R19, R16, R19, 0x1, P0 ;  /* 0x0000001310137211 */ /* 0x000fe400000f0eff */
[----:B------:R-:W-:-:S04]  /*0c50*/  ISETP.GE.U32.AND P0, PT, R21, UR46, PT ;  /* 0x0000002e15007c0c */ /* 0x000fc8000bf06070 */
[----:B------:R-:W-:-:S13]  /*0c60*/  ISETP.GE.AND.EX P0, PT, R19, UR47, PT, P0 ;  /* 0x0000002f13007c0c */ /* 0x000fda000bf06300 */
[----:B------:R-:W-:Y:S05]  /*0c70*/  @!P0 BRA `(.L_x_33738) ;  /* 0xfffffff400948947 */ /* 0x000fea000383ffff */
[----:B------:R-:W-:Y:S05]  /*0c80*/  BSYNC B0 ;  /* 0x0000000000007941 */ /* 0x000fea0003800000 */
.L_x_33726:
[----:B------:R-:W-:Y:S05]  /*0c90*/  EXIT ;  /* 0x000000000000794d */ /* 0x000fea0003800000 */
.L_x_33729:
[----:B------:R-:W-:Y:S01]  /*0ca0*/  BSSY B1, `(.L_x_33739) ;  /* 0x0000007000017945 */ /* 0x000fe20003800000 */
[----:B------:R-:W-:Y:S01]  /*0cb0*/  IMAD.MOV.U32 R12, RZ, RZ, 0x2 ;  /* 0x00000002ff0c7424 */ /* 0x000fe200078e00ff */
[----:B------:R-:W-:Y:S01]  /*0cc0*/  MOV R15, 0xffffffff ;  /* 0xffffffff000f7802 */ /* 0x000fe20000000f00 */
[----:B------:R-:W-:-:S07]  /*0cd0*/  IMAD.MOV.U32 R11, RZ, RZ, 0x1f ;  /* 0x0000001fff0b7424 */ /* 0x000fce00078e00ff */
[----:B--23--:R-:W-:Y:S05]  /*0ce0*/  WARPSYNC.COLLECTIVE R15, `(.L_x_33740) ;  /* 0x000000000f087348 */ /* 0x00cfea0003c00000 */
[----:B------:R0:W1:Y:S02]  /*0cf0*/  SHFL.BFLY P6, R14, R13, R12, R11 ;  /* 0x0c00000c0d0e7389 */ /* 0x00006400000c000b */
[----:B0123--:R-:W-:Y:S05]  /*0d00*/  ENDCOLLECTIVE ;  /* 0x000000000000791b */ /* 0x00ffea0003800000 */
.L_x_33740:
[----:B------:R-:W-:Y:S05]  /*0d10*/  BSYNC B1 ;  /* 0x0000000000017941 */ /* 0x000fea0003800000 */
.L_x_33739:
        /* <DEDUP_REMOVED lines=8> */
.L_x_33741:
[----:B------:R-:W-:Y:S01]  /*0da0*/  MOV R13, R0 ;  /* 0x00000000000d7202 */ /* 0x000fe20000000f00 */
[----:B------:R-:W-:Y:S02]  /*0db0*/  IMAD.MOV.U32 R12, RZ, RZ, 0x2 ;  /* 0x00000002ff0c7424 */ /* 0x000fe400078e00ff */
[----:B------:R-:W-:-:S07]  /*0dc0*/  IMAD.MOV.U32 R10, RZ, RZ, R14 ;  /* 0x000000ffff0a7224 */ /* 0x000fce00078e000e */
[----:B------:R-:W-:Y:S05]  /*0dd0*/  WARPSYNC.COLLECTIVE R15, `(.L_x_33742) ;  /* 0x000000000f087348 */ /* 0x000fea0003c00000 */
[----:B------:R0:W1:Y:S02]  /*0de0*/  SHFL.BFLY P6, R14, R13, R12, R11 ;  /* 0x0c00000c0d0e7389 */ /* 0x00006400000c000b */
[----:B01----:R-:W-:Y:S05]  /*0df0*/  ENDCOLLECTIVE ;  /* 0x000000000000791b */ /* 0x003fea0003800000 */
.L_x_33742:
        /* <DEDUP_REMOVED lines=11> */
.L_x_33743:
[----:B------:R-:W-:-:S04]  /*0eb0*/  FFMA.SAT R10, R3, R0, 0.5 ;  /* 0x3f000000030a7423 */ /* 0x000fc80000002000 */
[----:B------:R-:W-:-:S04]  /*0ec0*/  FFMA.RM R10, R10, R17, 12582913 ;  /* 0x4b4000010a0a7423 */ /* 0x000fc80000004011 */
[----:B------:R-:W-:-:S04]  /*0ed0*/  FADD R20, R10, -12583039 ;  /* 0xcb40007f0a147421 */ /* 0x000fc80000000000 */
[----:B------:R-:W-:Y:S01]  /*0ee0*/  FFMA R20, R3, 1.4426950216293334961, -R20 ;  /* 0x3fb8aa3b03147823 */ /* 0x000fe20000000814 */
[----:B------:R-:W-:-:S03]  /*0ef0*/  IMAD.MOV.U32 R12, RZ, RZ, 0x2 ;  /* 0x00000002ff0c7424 */ /* 0x000fc600078e00ff */
[----:B------:R-:W-:Y:S01]  /*0f00*/  FFMA R20, R3, 1.925963033500011079e-08, R20 ;  /* 0x32a5706003147823 */ /* 0x000fe20000000014 */
[----:B------:R-:W-:-:S05]  /*0f10*/  IMAD.SHL.U32 R3, R10, 0x800000, RZ ;  /* 0x008000000a037824 */ /* 0x000fca00078e00ff */
[----:B------:R-:W0:Y:S01]  /*0f20*/  MUFU.EX2 R20, R20 ;  /* 0x0000001400147308 */ /* 0x000e220000000800 */
[----:B------:R-:W-:-:S05]  /*0f30*/  FMNMX R2, R2, R14, !PT ;  /* 0x0000000e02027209 */ /* 0x000fca0007800000 */
[----:B------:R-:W-:-:S04]  /*0f40*/  FADD R23, -R2, R23 ;  /* 0x0000001702177221 */ /* 0x000fc80000000100 */
[----:B------:R-:W-:-:S04]  /*0f50*/  FFMA.SAT R0, R23, R0, 0.5 ;  /* 0x3f00000017007423 */ /* 0x000fc80000002000 */
[----:B------:R-:W-:Y:S01]  /*0f60*/  FFMA.RM R0, R0, R17, 12582913 ;  /* 0x4b40000100007423 */ /* 0x000fe20000004011 */
[----:B0-----:R-:W-:-:S03]  /*0f70*/  FMUL R2, R3, R20 ;  /* 0x0000001403027220 */ /* 0x001fc60000400000 */
[C---:B------:R-:W-:Y:S01]  /*0f80*/  FADD R10, R0.reuse, -12583039 ;  /* 0xcb40007f000a7421 */ /* 0x040fe20000000000 */
[----:B------:R-:W-:Y:S01]  /*0f90*/  SHF.L.U32 R0, R0, 0x17, RZ ;  /* 0x0000001700007819 */ /* 0x000fe200000006ff */
[----:B------:R-:W-:Y:S02]  /*0fa0*/  FADD R13, RZ, R2 ;  /* 0x00000002ff0d7221 */ /* 0x000fe40000000000 */
[----:B------:R-:W-:-:S07]  /*0fb0*/  FFMA R10, R23, 1.4426950216293334961, -R10 ;  /* 0x3fb8aa3b170a7823 */ /* 0x000fce000000080a */
[----:B------:R-:W-:Y:S05]  /*0fc0*/  WARPSYNC.COLLECTIVE R15, `(.L_x_33744) ;  /* 0x000000000f087348 */ /* 0x000fea0003c00000 */
[----:B------:R0:W1:Y:S02]  /*0fd0*/  SHFL.BFLY P6, R14, R13, R12, R11 ;  /* 0x0c00000c0d0e7389 */ /* 0x00006400000c000b */
[----:B01----:R-:W-:Y:S05]  /*0fe0*/  ENDCOLLECTIVE ;  /* 0x000000000000791b */ /* 0x003fea0003800000 */
.L_x_33744:
[----:B------:R-:W-:-:S04]  /*0ff0*/  FFMA R22, R23, 1.925963033500011079e-08, R10 ;  /* 0x32a5706017167823 */ /* 0x000fc8000000000a */
[----:B------:R-:W0:Y:S01]  /*1000*/  MUFU.EX2 R3, R22 ;  /* 0x0000001600037308 */ /* 0x000e220000000800 */
[----:B------:R-:W-:Y:S02]  /*1010*/  HFMA2 R12, -RZ, RZ, 0, 5.9604644775390625e-08 ;  /* 0x00000001ff0c7431 */ /* 0x000fe400000001ff */
[----:B0-----:R-:W-:Y:S01]  /*1020*/  FMUL R0, R0, R3 ;  /* 0x0000000300007220 */ /* 0x001fe20000400000 */
[----:B------:R-:W-:-:S03]  /*1030*/  FADD R10, R13, R14 ;  /* 0x0000000e0d0a7221 */ /* 0x000fc60000000000 */
[----:B------:R-:W-:Y:S01]  /*1040*/  FADD R3, RZ, R0 ;  /* 0x00000000ff037221 */ /* 0x000fe20000000000 */
[----:B------:R-:W-:-:S07]  /*1050*/  IMAD.MOV.U32 R13, RZ, RZ, R10 ;  /* 0x000000ffff0d7224 */ /* 0x000fce00078e000a */
[----:B------:R-:W-:Y:S05]  /*1060*/  WARPSYNC.COLLECTIVE R15, `(.L_x_33745) ;  /* 0x000000000f087348 */ /* 0x000fea0003c00000 */
[----:B------:R0:W1:Y:S02]  /*1070*/  SHFL.BFLY P6, R14, R13, R12, R11 ;  /* 0x0c00000c0d0e7389 */ /* 0x00006400000c000b */
[----:B01----:R-:W-:Y:S05]  /*1080*/  ENDCOLLECTIVE ;  /* 0x000000000000791b */ /* 0x003fea0003800000 */
.L_x_33745:
[----:B------:R-:W-:Y:S01]  /*1090*/  MOV R13, R3 ;  /* 0x00000003000d7202 */ /* 0x000fe20000000f00 */
[----:B------:R-:W-:Y:S02]  /*10a0*/  IMAD.MOV.U32 R12, RZ, RZ, 0x2 ;  /* 0x00000002ff0c7424 */ /* 0x000fe400078e00ff */
[----:B------:R-:W-:-:S07]  /*10b0*/  IMAD.MOV.U32 R17, RZ, RZ, R14 ;  /* 0x000000ffff117224 */ /* 0x000fce00078e000e */
[----:B------:R-:W-:Y:S05]  /*10c0*/  WARPSYNC.COLLECTIVE R15, `(.L_x_33746) ;  /* 0x000000000f087348 */ /* 0x000fea0003c00000 */
[----:B------:R0:W1:Y:S02]  /*10d0*/  SHFL.BFLY P6, R14, R13, R12, R11 ;  /* 0x0c00000c0d0e7389 */ /* 0x00006400000c000b */
[----:B01----:R-:W-:Y:S05]  /*10e0*/  ENDCOLLECTIVE ;  /* 0x000000000000791b */ /* 0x003fea0003800000 */
.L_x_33746:
        /* <DEDUP_REMOVED lines=8> */
.L_x_33747:
[----:B------:R-:W-:Y:S05]  /*1170*/  BRA `(.L_x_33748) ;  /* 0xfffffff400c47947 */ /* 0x000fea000383ffff */
        .weak           $__internal_560_$__cuda_sm3x_div_rn_noftz_f32_slowpath
        .type           $__internal_560_$__cuda_sm3x_div_rn_noftz_f32_slowpath,@function
        .size           $__internal_560_$__cuda_sm3x_div_rn_noftz_f32_slowpath,(.L_x_37937 - $__internal_560_$__cuda_sm3x_div_rn_noftz_f32_slowpath)
$__internal_560_$__cuda_sm3x_div_rn_noftz_f32_slowpath:
        /* <DEDUP_REMOVED lines=34> */
.L_x_33750:
        /* <DEDUP_REMOVED lines=51> */
.L_x_33757:
[----:B------:R-:W-:-:S04]  /*16d0*/  LOP3.LUT R2, R2, 0x80000000, RZ, 0xc0, !PT ;  /* 0x8000000002027812 */ /* 0x000fc800078ec0ff */
[----:B------:R-:W-:Y:S01]  /*16e0*/  LOP3.LUT R2, R2, 0x7f800000, RZ, 0xfc, !PT ;  /* 0x7f80000002027812 */ /* 0x000fe200078efcff */
[----:B------:R-:W-:Y:S06]  /*16f0*/  BRA `(.L_x_33758) ;  /* 0x0000000000047947 */ /* 0x000fec0003800000 */
.L_x_33756:
[----:B------:R-:W-:-:S07]  /*1700*/  IMAD R2, R13, 0x800000, R2 ;  /* 0x008000000d027824 */ /* 0x000fce00078e0202 */
.L_x_33758:
[----:B------:R-:W-:Y:S05]  /*1710*/  BSYNC.RECONVERGENT B3 ;  /* 0x0000000000037941 */ /* 0x000fea0003800200 */
.L_x_33755:
[----:B------:R-:W-:Y:S05]  /*1720*/  BRA `(.L_x_33759) ;  /* 0x0000000000207947 */ /* 0x000fea0003800000 */
.L_x_33754:
[----:B------:R-:W-:-:S04]  /*1730*/  LOP3.LUT R2, R3, 0x80000000, R2, 0x48, !PT ;  /* 0x8000000003027812 */ /* 0x000fc800078e4802 */
[----:B------:R-:W-:Y:S01]  /*1740*/  LOP3.LUT R2, R2, 0x7f800000, RZ, 0xfc, !PT ;  /* 0x7f80000002027812 */ /* 0x000fe200078efcff */
[----:B------:R-:W-:Y:S06]  /*1750*/  BRA `(.L_x_33759) ;  /* 0x0000000000147947 */ /* 0x000fec0003800000 */
.L_x_33753:
[----:B------:R-:W-:Y:S01]  /*1760*/  LOP3.LUT R2, R3, 0x80000000, R2, 0x48, !PT ;  /* 0x8000000003027812 */ /* 0x000fe200078e4802 */
[----:B------:R-:W-:Y:S06]  /*1770*/  BRA `(.L_x_33759) ;  /* 0x00000000000c7947 */ /* 0x000fec0003800000 */
.L_x_33752:
[----:B------:R-:W0:Y:S01]  /*1780*/  MUFU.RSQ R2, -QNAN ;  /* 0xffc0000000027908 */ /* 0x000e220000001400 */
[----:B------:R-:W-:Y:S05]  /*1790*/  BRA `(.L_x_33759) ;  /* 0x0000000000047947 */ /* 0x000fea0003800000 */
.L_x_33751:
[----:B------:R-:W-:-:S07]  /*17a0*/  FADD.FTZ R2, R2, R3 ;  /* 0x0000000302027221 */ /* 0x000fce0000010000 */
.L_x_33759:
[----:B------:R-:W-:Y:S05]  /*17b0*/  BSYNC.RECONVERGENT B2 ;  /* 0x0000000000027941 */ /* 0x000fea0003800200 */
.L_x_33749:
[----:B------:R-:W-:Y:S01]  /*17c0*/  HFMA2 R3, -RZ, RZ, 0, 0 ;  /* 0x00000000ff037431 */ /* 0x000fe200000001ff */
[----:B0-----:R-:W-:Y:S01]  /*17d0*/  MOV R15, R2 ;  /* 0x00000002000f7202 */ /* 0x001fe20000000f00 */
[----:B------:R-:W-:-:S04]  /*17e0*/  IMAD.MOV.U32 R2, RZ, RZ, R10 ;  /* 0x000000ffff027224 */ /* 0x000fc800078e000a */
[----:B------:R-:W-:Y:S05]  /*17f0*/  RET.REL.NODEC R2 `(_Z15SoftmaxWarpImplI24ElementwiseScaleMaskLoadIffbE11DirectStoreIffEfLi1ELi1ELi4ELi2ELb1EL9Algorithm0EEvT_T0_ll) ;  /* 0xffffffe802007950 */ /* 0x000fea0003c3ffff */
.L_x_33760:
        /* <DEDUP_REMOVED lines=16> */
.L_x_37937:


//--------------------- .text._Z15SoftmaxWarpImplI24ElementwiseScaleMaskLoadIffbE11DirectStoreIffEfLi1ELi1ELi4ELi2ELb0EL9Algorithm0EEvT_T0_ll --------------------------
	.section	.text._Z15SoftmaxWarpImplI24ElementwiseScaleMaskLoadIffbE11DirectStoreIffEfLi1ELi1ELi4ELi2ELb0EL9Algorithm0EEvT_T0_ll,"ax",@progbits
	.align	128
        .global         _Z15SoftmaxWarpImplI24ElementwiseScaleMaskLoadIffbE11DirectStoreIffEfLi1ELi1ELi4ELi2ELb0EL9Algorithm0EEvT_T0_ll
        .type           _Z15SoftmaxWarpImplI24ElementwiseScaleMaskLoadIffbE11DirectStoreIffEfLi1ELi1ELi4ELi2ELb0EL9Algorithm0EEvT_T0_ll,@function
        .size           _Z15SoftmaxWarpImplI24ElementwiseScaleMaskLoadIffbE11DirectStoreIffEfLi1ELi1ELi4ELi2ELb0EL9Algorithm0EEvT_T0_ll,(.L_x_37938 - _Z15SoftmaxWarpImplI24ElementwiseScaleMaskLoadIffbE11DirectStoreIffEfLi1ELi1ELi4ELi2ELb0EL9Algorithm0EEvT_T0_ll)
        .other          _Z15SoftmaxWarpImplI24ElementwiseScaleMaskLoadIffbE11DirectStoreIffEfLi1ELi1ELi4ELi2ELb0EL9Algorithm0EEvT_T0_ll,@"STO_CUDA_ENTRY STV_DEFAULT"
_Z15SoftmaxWarpImplI24ElementwiseScaleMaskLoadIffbE11DirectStoreIffEfLi1ELi1ELi4ELi2ELb0EL9Algorithm0EEvT_T0_ll:
.text._Z15SoftmaxWarpImplI24ElementwiseScaleMaskLoadIffbE11DirectStoreIffEfLi1ELi1ELi4ELi2ELb0EL9Algorithm0EEvT_T0_ll:
        /* <DEDUP_REMOVED lines=24> */
.L_x_33761:
        /* <DEDUP_REMOVED lines=16> */
.L_x_33767:
        /* <DEDUP_REMOVED lines=42> */
[----:B-1----:R-:W-:-:S05]  /*0520*/  FMNMX R3, R2, R3, !PT ;  /* 0x0000000302037209 */ /* 0x002fca0007800000 */
[----:B------:R-:W-:Y:S01]  /*0530*/  FADD R22, R22, -R3 ;  /* 0x8000000316167221 */ /* 0x000fe20000000000 */
[----:B--2---:R-:W-:-:S03]  /*0540*/  FMNMX R3, R7, R14, !PT ;  /* 0x0000000e07037209 */ /* 0x004fc60007800000 */
[-C--:B------:R-:W-:Y:S02]  /*0550*/  FFMA.SAT R11, R22, R15.reuse, 0.5 ;  /* 0x3f000000160b7423 */ /* 0x080fe4000000200f */
[----:B------:R-:W-:Y:S02]  /*0560*/  FADD R6, R6, -R3 ;  /* 0x8000000306067221 */ /* 0x000fe40000000000 */
[-C--:B------:R-:W-:Y:S02]  /*0570*/  FFMA.RM R11, R11, R12.reuse, 12582913 ;  /* 0x4b4000010b0b7423 */ /* 0x080fe4000000400c */
        /* <DEDUP_REMOVED lines=9> */
[----:B------:R-:W1:Y:S02]  /*0610*/  MUFU.EX2 R3, R22 ;  /* 0x0000001600037308 */ /* 0x000e640000000800 */
[----:B------:R-:W-:-:S06]  /*0620*/  FFMA R12, R6, 1.925963033500011079e-08, R7 ;  /* 0x32a57060060c7823 */ /* 0x000fcc0000000007 */
        /* <DEDUP_REMOVED lines=10> */
[----:B------:R2:W3:Y:S02]  /*06d0*/  SHFL.BFLY PT, R14, R20, 0x1, 0x1f ;  /* 0x0c201f00140e7f89 */ /* 0x0004e400000e0000 */
[----:B-12---:R-:W-:-:S07]  /*06e0*/  FADD R7, R6, R7 ;  /* 0x0000000706077221 */ /* 0x006fce0000000000 */
.L_x_33777:
        /* <DEDUP_REMOVED lines=12> */
[----:B0-----:R-:W-:Y:S05]  /*07b0*/  CALL.REL.NOINC `($__internal_561_$__cuda_sm3x_div_rn_noftz_f32_slowpath) ;  /* 0x0000000400d07944 */ /* 0x001fea0003c00000 */
[----:B------:R-:W-:-:S07]  /*07c0*/  IMAD.MOV.U32 R13, RZ, RZ, R2 ;  /* 0x000000ffff0d7224 */ /* 0x000fce00078e0002 */
.L_x_33764:
[----:B------:R-:W-:Y:S05]  /*07d0*/  BSYNC.RECONVERGENT B0 ;  /* 0x0000000000007941 */ /* 0x000fea0003800200 */
.L_x_33763:
[----:B------:R-:W-:Y:S01]  /*07e0*/  MOV R19, RZ ;  /* 0x000000ff00137202 */ /* 0x000fe20000000f00 */
[----:B------:R-:W1:Y:S01]  /*07f0*/  MUFU.RCP R12, R11 ;  /* 0x0000000b000c7308 */ /* 0x000e620000001000 */
[----:B------:R-:W-:Y:S01]  /*0800*/  IMAD R7, R17, UR42, RZ ;  /* 0x0000002a11077c24 */ /* 0x000fe2000f8e02ff */
        /* <DEDUP_REMOVED lines=17> */
[----:B------:R-:W-:Y:S02]  /*0920*/  MOV R3, R11 ;  /* 0x0000000b00037202 */ /* 0x000fe40000000f00 */
[----:B------:R-:W-:-:S07]  /*0930*/  MOV R12, 0x950 ;  /* 0x00000950000c7802 */ /* 0x000fce0000000f00 */
[----:B0-----:R-:W-:Y:S05]  /*0940*/  CALL.REL.NOINC `($__internal_561_$__cuda_sm3x_div_rn_noftz_f32_slowpath) ;  /* 0x00000004006c7944 */ /* 0x001fea0003c00000 */
[----:B------:R-:W-:-:S07]  /*0950*/  IMAD.MOV.U32 R15, RZ, RZ, R2 ;  /* 0x000000ffff0f7224 */ /* 0x000fce00078e0002 */
.L_x_33766:
[----:B------:R-:W-:Y:S05]  /*0960*/  BSYNC.RECONVERGENT B0 ;  /* 0x0000000000007941 */ /* 0x000fea0003800200 */
.L_x_33765:
[----:B------:R-:W-:Y:S02]  /*0970*/  LEA R2, P0, R8, R6, 0x2 ;  /* 0x0000000608027211 */ /* 0x000fe400078010ff */
        /* <DEDUP_REMOVED lines=10> */
.L_x_33762:
[----:B------:R-:W-:Y:S01]  /*0a20*/  HFMA2 R11, -RZ, RZ, 0, 1.847743988037109375e-06 ;  /* 0x0000001fff0b7431 */ /* 0x000fe200000001ff */
[----:B------:R-:W-:Y:S01]  /*0a30*/  BSSY B0, `(.L_x_33768) ;  /* 0x0000006000007945 */ /* 0x000fe20003800000 */
[----:B------:R-:W-:Y:S02]  /*0a40*/  IMAD.MOV.U32 R12, RZ, RZ, 0x2 ;  /* 0x00000002ff0c7424 */ /* 0x000fe400078e00ff */
[----:B------:R-:W-:-:S07]  /*0a50*/  IMAD.MOV.U32 R15, RZ, RZ, -0x1 ;  /* 0xffffffffff0f7424 */ /* 0x000fce00078e00ff */
[----:B0-----:R-:W-:Y:S05]  /*0a60*/  WARPSYNC.COLLECTIVE R15, `(.L_x_33769) ;  /* 0x000000000f087348 */ /* 0x001fea0003c00000 */
[----:B------:R1:W2:Y:S02]  /*0a70*/  SHFL.BFLY P6, R14, R13, R12, R11 ;  /* 0x0c00000c0d0e7389 */ /* 0x0002a400000c000b */
[----:B012---:R-:W-:Y:S05]  /*0a80*/  ENDCOLLECTIVE ;  /* 0x000000000000791b */ /* 0x007fea0003800000 */
.L_x_33769:
[----:B------:R-:W-:Y:S05]  /*0a90*/  BSYNC B0 ;  /* 0x0000000000007941 */ /* 0x000fea0003800000 */
.L_x_33768:
        /* <DEDUP_REMOVED lines=9> */
.L_x_33770:
[----:B------:R-:W-:Y:S02]  /*0b30*/  IMAD.MOV.U32 R13, RZ, RZ, R0 ;  /* 0x000000ffff0d7224 */ /* 0x000fe400078e0000 */
[----:B------:R-:W-:Y:S01]  /*0b40*/  IMAD.MOV.U32 R12, RZ, RZ, 0x2 ;  /* 0x00000002ff0c7424 */ /* 0x000fe200078e00ff */
[----:B------:R-:W-:-:S07]  /*0b50*/  MOV R3, R14 ;  /* 0x0000000e00037202 */ /* 0x000fce0000000f00 */
[----:B------:R-:W-:Y:S05]  /*0b60*/  WARPSYNC.COLLECTIVE R15, `(.L_x_33771) ;  /* 0x000000000f087348 */ /* 0x000fea0003c00000 */
[----:B------:R0:W1:Y:S02]  /*0b70*/  SHFL.BFLY P6, R14, R13, R12, R11 ;  /* 0x0c00000c0d0e7389 */ /* 0x00006400000c000b */
[----:B01----:R-:W-:Y:S05]  /*0b80*/  ENDCOLLECTIVE ;  /* 0x000000000000791b */ /* 0x003fea0003800000 */
.L_x_33771:
        /* <DEDUP_REMOVED lines=12> */
.L_x_33772:
        /* <DEDUP_REMOVED lines=15> */
.L_x_33773:
        /* <DEDUP_REMOVED lines=12> */
.L_x_33774:
[----:B------:R-:W-:-:S04]  /*0e00*/  FADD R3, RZ, R0 ;  /* 0x00000000ff037221 */ /* 0x000fc80000000000 */
[----:B------:R-:W-:Y:S01]  /*0e10*/  IMAD.MOV.U32 R13, RZ, RZ, R3 ;  /* 0x000000ffff0d7224 */ /* 0x000fe200078e0003 */
[----:B------:R-:W-:Y:S01]  /*0e20*/  MOV R12, 0x2 ;  /* 0x00000002000c7802 */ /* 0x000fe20000000f00 */
[----:B------:R-:W-:-:S07]  /*0e30*/  IMAD.MOV.U32 R7, RZ, RZ, R14 ;  /* 0x000000ffff077224 */ /* 0x000fce00078e000e */
[----:B------:R-:W-:Y:S05]  /*0e40*/  WARPSYNC.COLLECTIVE R15, `(.L_x_33775) ;  /* 0x000000000f087348 */ /* 0x000fea0003c00000 */
[----:B------:R0:W1:Y:S02]  /*0e50*/  SHFL.BFLY P6, R14, R13, R12, R11 ;  /* 0x0c00000c0d0e7389 */ /* 0x00006400000c000b */
[----:B01----:R-:W-:Y:S05]  /*0e60*/  ENDCOLLECTIVE ;  /* 0x000000000000791b */ /* 0x003fea0003800000 */
.L_x_33775:
        /* <DEDUP_REMOVED lines=8> */
.L_x_33776:
[----:B------:R-:W-:Y:S05]  /*0ef0*/  BRA `(.L_x_33777) ;  /* 0xfffffff400fc7947 */ /* 0x000fea000383ffff */
        .weak           $__internal_561_$__cuda_sm3x_div_rn_noftz_f32_slowpath
        .type           $__internal_561_$__cuda_sm3x_div_rn_noftz_f32_slowpath,@function
        .size           $__internal_561_$__cuda_sm3x_div_rn_noftz_f32_slowpath,(.L_x_37938 - $__internal_561_$__cuda_sm3x_div_rn_noftz_f32_slowpath)
$__internal_561_$__cuda_sm3x_div_rn_noftz_f32_slowpath:
        /* <DEDUP_REMOVED lines=34> */
.L_x_33779:
        /* <DEDUP_REMOVED lines=51> */
.L_x_33786:
[----:B------:R-:W-:-:S04]  /*1450*/  LOP3.LUT R2, R2, 0x80000000, RZ, 0xc0, !PT ;  /* 0x8000000002027812 */ /* 0x000fc800078ec0ff */
[----:B------:R-:W-:Y:S01]  /*1460*/  LOP3.LUT R2, R2, 0x7f800000, RZ, 0xfc, !PT ;  /* 0x7f80000002027812 */ /* 0x000fe200078efcff */
[----:B------:R-:W-:Y:S06]  /*1470*/  BRA `(.L_x_33787) ;  /* 0x0000000000047947 */ /* 0x000fec0003800000 */
.L_x_33785:
[----:B------:R-:W-:-:S07]  /*1480*/  IMAD R2, R15, 0x800000, R2 ;  /* 0x008000000f027824 */ /* 0x000fce00078e0202 */
.L_x_33787:
[----:B------:R-:W-:Y:S05]  /*1490*/  BSYNC.RECONVERGENT B2 ;  /* 0x0000000000027941 */ /* 0x000fea0003800200 */
.L_x_33784:
[----:B------:R-:W-:Y:S05]  /*14a0*/  BRA `(.L_x_33788) ;  /* 0x0000000000207947 */ /* 0x000fea0003800000 */
.L_x_33783:
[----:B------:R-:W-:-:S04]  /*14b0*/  LOP3.LUT R2, R3, 0x80000000, R2, 0x48, !PT ;  /* 0x8000000003027812 */ /* 0x000fc800078e4802 */
[----:B------:R-:W-:Y:S01]  /*14c0*/  LOP3.LUT R2, R2, 0x7f800000, RZ, 0xfc, !PT ;  /* 0x7f80000002027812 */ /* 0x000fe200078efcff */
[----:B------:R-:W-:Y:S06]  /*14d0*/  BRA `(.L_x_33788) ;  /* 0x0000000000147947 */ /* 0x000fec0003800000 */
.L_x_33782:
[----:B------:R-:W-:Y:S01]  /*14e0*/  LOP3.LUT R2, R3, 0x80000000, R2, 0x48, !PT ;  /* 0x8000000003027812 */ /* 0x000fe200078e4802 */
[----:B------:R-:W-:Y:S06]  /*14f0*/  BRA `(.L_x_33788) ;  /* 0x00000000000c7947 */ /* 0x000fec0003800000 */
.L_x_33781:
[----:B------:R-:W0:Y:S01]  /*1500*/  MUFU.RSQ R2, -QNAN ;  /* 0xffc0000000027908 */ /* 0x000e220000001400 */
[----:B------:R-:W-:Y:S05]  /*1510*/  BRA `(.L_x_33788) ;  /* 0x0000000000047947 */ /* 0x000fea0003800000 */
.L_x_33780:
[----:B------:R-:W-:-:S07]  /*1520*/  FADD.FTZ R2, R2, R3 ;  /* 0x0000000302027221 */ /* 0x000fce0000010000 */
.L_x_33788:
[----:B------:R-:W-:Y:S05]  /*1530*/  BSYNC.RECONVERGENT B1 ;  /* 0x0000000000017941 */ /* 0x000fea0003800200 */
.L_x_33778:
[----:B------:R-:W-:-:S04]  /*1540*/  HFMA2 R13, -RZ, RZ, 0, 0 ;  /* 0x00000000ff0d7431 */ /* 0x000fc800000001ff */
[----:B0-----:R-:W-:Y:S05]  /*1550*/  RET.REL.NODEC R12 `(_Z15SoftmaxWarpImplI24ElementwiseScaleMaskLoadIffbE11DirectStoreIffEfLi1ELi1ELi4ELi2ELb0EL9Algorithm0EEvT_T0_ll) ;  /* 0xffffffe80ca87950 */ /* 0x001fea0003c3ffff */
.L_x_33789:
        /* <DEDUP_REMOVED lines=10> */
.L_x_37938:


//--------------------- .text._Z15SoftmaxWarpImplI24ElementwiseScaleMaskLoadIffbE11DirectStoreIffEfLi1ELi1ELi2ELi1ELb1EL9Algorithm0EEvT_T0_ll --------------------------
	.section	.text._Z15SoftmaxWarpImplI24ElementwiseScaleMaskLoadIffbE11DirectStoreIffEfLi1ELi1ELi2ELi1ELb1EL9Algorithm0EEvT_T0_ll,"ax",@progbits
	.align	128
        .global         _Z15SoftmaxWarpImplI24ElementwiseScaleMaskLoadIffbE11DirectStoreIffEfLi1ELi1ELi2ELi1ELb1EL9Algorithm0EEvT_T0_ll
        .type           _Z15SoftmaxWarpImplI24ElementwiseScaleMaskLoadIffbE11DirectStoreIffEfLi1ELi1ELi2ELi1ELb1EL9Algorithm0EEvT_T0_ll,@function
        .size           _Z15SoftmaxWarpImplI24ElementwiseScaleMaskLoadIffbE11DirectStoreIffEfLi1ELi1ELi2ELi1ELb1EL9Algorithm0EEvT_T0_ll,(.L_x_37939 - _Z15SoftmaxWarpImplI24ElementwiseScaleMaskLoadIffbE11DirectStoreIffEfLi1ELi1ELi2ELi1ELb1EL9Algorithm0EEvT_T0_ll)
        .other          _Z15SoftmaxWarpImplI24ElementwiseScaleMaskLoadIffbE11DirectStoreIffEfLi1ELi1ELi2ELi1ELb1EL9Algorithm0EEvT_T0_ll,@"STO_CUDA_ENTRY STV_DEFAULT"
_Z15SoftmaxWarpImplI24ElementwiseScaleMaskLoadIffbE11DirectStoreIffEfLi1ELi1ELi2ELi1ELb1EL9Algorithm0EEvT_T0_ll:
.text._Z15SoftmaxWarpImplI24ElementwiseScaleMaskLoadIffbE11DirectStoreIffEfLi1ELi1ELi2ELi1ELb1EL9Algorithm0EEvT_T0_ll:
        /* <DEDUP_REMOVED lines=17> */
[----:B------:R-:W-:-:S02]  /*0110*/  IMAD.U32 R5, RZ, RZ, UR5 ;  /* 0x00000005ff057e24 */ /* 0x000fc4000f8e00ff */
[----:B----4-:R-:W-:Y:S02]  /*0120*/  IMAD.U32 R6, RZ, RZ, UR6 ;  /* 0x00000006ff067e24 */ /* 0x010fe4000f8e00ff */
[----:B------:R-:W-:Y:S01]  /*0130*/  IMAD.U32 R7, RZ, RZ, UR7 ;  /* 0x00000007ff077e24 */ /* 0x000fe2000f8e00ff */
[----:B-----5:R-:W-:Y:S01]  /*0140*/  MOV R10, UR8 ;  /* 0x00000008000a7c02 */ /* 0x020fe20008000f00 */
[----:B--2---:R-:W-:-:S07]  /*0150*/  IMAD.U32 R11, RZ, RZ, UR9 ;  /* 0x00000009ff0b7e24 */ /* 0x004fce000f8e00ff */
[----:B------:R-:W-:-:S07]  /*0160*/  LEPC R20, `(.L_x_33790) ;  /* 0x000000001014794e */ /* 0x000fce0000000000 */
[----:B0--3--:R-:W-:Y:S05]  /*0170*/  CALL.ABS.NOINC R2 ;  /* 0x0000000002007343 */ /* 0x009fea0003c00000 */
.L_x_33790:
        /* <DEDUP_REMOVED lines=13> */
.L_x_33796:
[----:B-1----:R-:W-:Y:S01]  /*0250*/  ISETP.GE.U32.AND P0, PT, R8, UR40, PT ;  /* 0x0000002808007c0c */ /* 0x002fe2000bf06070 */
[----:B------:R-:W1:Y:S03]  /*0260*/  LDC.64 R14, c[0x0][0x388] ;  /* 0x0000e200ff0e7b82 */ /* 0x000e660000000a00 */
        /* <DEDUP_REMOVED lines=43> */
[----:B------:R1:W2:Y:S02]  /*0520*/  SHFL.BFLY PT, R14, R13, 0x1, 0x1f ;  /* 0x0c201f000d0e7f89 */ /* 0x0002a400000e0000 */
.L_x_33800:
        /* <DEDUP_REMOVED lines=8> */
[----:B-1----:R-:W-:Y:S01]  /*05b0*/  FFMA R13, R3, R10, R2 ;  /* 0x0000000a030d7223 */ /* 0x002fe20000000002 */
[----:B---3--:R-:W-:Y:S06]  /*05c0*/  @!P1 BRA `(.L_x_33793) ;  /* 0x00000000000c9947 */ /* 0x008fec0003800000 */
[----:B------:R-:W-:-:S07]  /*05d0*/  MOV R2, 0x5f0 ;  /* 0x000005f000027802 */ /* 0x000fce0000000f00 */
[----:B0-----:R-:W-:Y:S05]  /*05e0*/  CALL.REL.NOINC `($__internal_562_$__cuda_sm3x_div_rn_noftz_f32_slowpath) ;  /* 0x0000000000c87944 */ /* 0x001fea0003c00000 */
[----:B------:R-:W-:-:S07]  /*05f0*/  IMAD.MOV.U32 R13, RZ, RZ, R0 ;  /* 0x000000ffff0d7224 */ /* 0x000fce00078e0000 */
.L_x_33793:
[----:B------:R-:W-:Y:S05]  /*0600*/  BSYNC.RECONVERGENT B0 ;  /* 0x0000000000007941 */ /* 0x000fea0003800200 */
.L_x_33792:
        /* <DEDUP_REMOVED lines=13> */
.L_x_33795:
[----:B------:R-:W-:Y:S05]  /*06e0*/  BSYNC.RECONVERGENT B0 ;  /* 0x0000000000007941 */ /* 0x000fea0003800200 */
.L_x_33794:
[----:B------:R-:W-:-:S04]  /*06f0*/  IADD3 R7, P0, PT, R6, R7, RZ ;  /* 0x0000000706077210 */ /* 0x000fc80007f1e0ff */
[----:B------:R-:W-:Y:S02]  /*0700*/  LEA.HI.X.SX32 R9, R6, R9, 0x1, P0 ;  /* 0x0000000906097211 */ /* 0x000fe400000f0eff */
[----:B------:R-:W-:-:S04]  /*0710*/  ISETP.GE.U32.AND P0, PT, R7, UR42, PT ;  /* 0x0000002a07007c0c */ /* 0x000fc8000bf06070 */
[----:B------:R-:W-:-:S13]  /*0720*/  ISETP.GE.AND.EX P0, PT, R9, UR43, PT, P0 ;  /* 0x0000002b09007c0c */ /* 0x000fda000bf06300 */
[----:B------:R-:W-:Y:S05]  /*0730*/  @!P0 BRA `(.L_x_33796) ;  /* 0xfffffff800c48947 */ /* 0x000fea000383ffff */
[----:B------:R-:W-:Y:S05]  /*0740*/  EXIT ;  /* 0x000000000000794d */ /* 0x000fea0003800000 */
.L_x_33791:
[----:B------:R-:W-:Y:S01]  /*0750*/  HFMA2 R11, -RZ, RZ, 0, 1.847743988037109375e-06 ;  /* 0x0000001fff0b7431 */ /* 0x000fe200000001ff */
[----:B------:R-:W-:Y:S01]  /*0760*/  BSSY B0, `(.L_x_33797) ;  /* 0x0000006000007945 */ /* 0x000fe20003800000 */
[----:B------:R-:W-:Y:S02]  /*0770*/  IMAD.MOV.U32 R12, RZ, RZ, 0x1 ;  /* 0x00000001ff0c7424 */ /* 0x000fe400078e00ff */
[----:B------:R-:W-:-:S07]  /*0780*/  IMAD.MOV.U32 R15, RZ, RZ, -0x1 ;  /* 0xffffffffff0f7424 */ /* 0x000fce00078e00ff */
[----:B0-----:R-:W-:Y:S05]  /*0790*/  WARPSYNC.COLLECTIVE R15, `(.L_x_33798) ;  /* 0x000000000f087348 */ /* 0x001fea0003c00000 */
[----:B------:R1:W2:Y:S02]  /*07a0*/  SHFL.BFLY P6, R14, R13, R12, R11 ;  /* 0x0c00000c0d0e7389 */ /* 0x0002a400000c000b */
[----:B012---:R-:W-:Y:S05]  /*07b0*/  ENDCOLLECTIVE ;  /* 0x000000000000791b */ /* 0x007fea0003800000 */
.L_x_33798:
[----:B------:R-:W-:Y:S05]  /*07c0*/  BSYNC B0 ;  /* 0x0000000000007941 */ /* 0x000fea0003800000 */
.L_x_33797:
[----:B------:R-:W-:Y:S01]  /*07d0*/  FMNMX R13, R14, R13, !PT ;  /* 0x0000000d0e0d7209 */ /* 0x000fe20007800000 */
[----:B------:R-:W-:Y:S02]  /*07e0*/  IMAD.MOV.U32 R2, RZ, RZ, 0x3bbb989d ;  /* 0x3bbb989dff027424 */ /* 0x000fe400078e00ff */
[----:B------:R-:W-:Y:S02]  /*07f0*/  IMAD.MOV.U32 R3, RZ, RZ, 0x437c0000 ;  /* 0x437c0000ff037424 */ /* 0x000fe400078e00ff */
[----:B------:R-:W-:Y:S01]  /*0800*/  FADD R13, -R13, R0 ;  /* 0x000000000d0d7221 */ /* 0x000fe20000000100 */
[----:B------:R-:W-:Y:S02]  /*0810*/  IMAD.MOV.U32 R12, RZ, RZ, 0x1 ;  /* 0x00000001ff0c7424 */ /* 0x000fe400078e00ff */
[----:B------:R-:W-:Y:S02]  /*0820*/  IMAD.MOV.U32 R15, RZ, RZ, -0x1 ;  /* 0xffffffffff0f7424 */ /* 0x000fe400078e00ff */
[----:B------:R-:W-:-:S04]  /*0830*/  FFMA.SAT R2, R13, R2, 0.5 ;  /* 0x3f0000000d027423 */ /* 0x000fc80000002002 */
[----:B------:R-:W-:-:S04]  /*0840*/  FFMA.RM R3, R2, R3, 12582913 ;  /* 0x4b40000102037423 */ /* 0x000fc80000004003 */
[----:B------:R-:W-:-:S04]  /*0850*/  FADD R0, R3, -12583039 ;  /* 0xcb40007f03007421 */ /* 0x000fc80000000000 */
[----:B------:R-:W-:-:S04]  /*0860*/  FFMA R0, R13, 1.4426950216293334961, -R0 ;  /* 0x3fb8aa3b0d007823 */ /* 0x000fc80000000800 */
[----:B------:R-:W-:Y:S01]  /*0870*/  FFMA R2, R13, 1.925963033500011079e-08, R0 ;  /* 0x32a570600d027823 */ /* 0x000fe20000000000 */
[----:B------:R-:W-:-:S03]  /*0880*/  SHF.L.U32 R0, R3, 0x17, RZ ;  /* 0x0000001703007819 */ /* 0x000fc600000006ff */
[----:B------:R-:W0:Y:S02]  /*0890*/  MUFU.EX2 R11, R2 ;  /* 0x00000002000b7308 */ /* 0x000e240000000800 */
[----:B0-----:R-:W-:Y:S01]  /*08a0*/  FMUL R0, R0, R11 ;  /* 0x0000000b00007220 */ /* 0x001fe20000400000 */
[----:B------:R-:W-:-:S03]  /*08b0*/  IMAD.MOV.U32 R11, RZ, RZ, 0x1f ;  /* 0x0000001fff0b7424 */ /* 0x000fc600078e00ff */
[----:B------:R-:W-:-:S07]  /*08c0*/  FADD R13, RZ, R0 ;  /* 0x00000000ff0d7221 */ /* 0x000fce0000000000 */
[----:B------:R-:W-:Y:S05]  /*08d0*/  WARPSYNC.COLLECTIVE R15, `(.L_x_33799) ;  /* 0x000000000f087348 */ /* 0x000fea0003c00000 */
[----:B------:R0:W1:Y:S02]  /*08e0*/  SHFL.BFLY P6, R14, R13, R12, R11 ;  /* 0x0c00000c0d0e7389 */ /* 0x00006400000c000b */
[----:B01----:R-:W-:Y:S05]  /*08f0*/  ENDCOLLECTIVE ;  /* 0x000000000000791b */ /* 0x003fea0003800000 */
.L_x_33799:
[----:B------:R-:W-:Y:S05]  /*0900*/  BRA `(.L_x_33800) ;  /* 0xfffffffc00087947 */ /* 0x000fea000383ffff */
        .weak           $__internal_562_$__cuda_sm3x_div_rn_noftz_f32_slowpath
        .type           $__internal_562_$__cuda_sm3x_div_rn_noftz_f32_slowpath,@function
        .size           $__internal_562_$__cuda_sm3x_div_rn_noftz_f32_slowpath,(.L_x_37939 - $__internal_562_$__cuda_sm3x_div_rn_noftz_f32_slowpath)
$__internal_562_$__cuda_sm3x_div_rn_noftz_f32_slowpath:
        /* <DEDUP_REMOVED lines=37> */
.L_x_33802:
        /* <DEDUP_REMOVED lines=51> */
.L_x_33809:
[----:B------:R-:W-:-:S04]  /*0e90*/  LOP3.LUT R0, R0, 0x80000000, RZ, 0xc0, !PT ;  /* 0x8000000000007812 */ /* 0x000fc800078ec0ff */
[----:B------:R-:W-:Y:S01]  /*0ea0*/  LOP3.LUT R0, R0, 0x7f800000, RZ, 0xfc, !PT ;  /* 0x7f80000000007812 */ /* 0x000fe200078efcff */
[----:B------:R-:W-:Y:S06]  /*0eb0*/  BRA `(.L_x_33810) ;  /* 0x0000000000047947 */ /* 0x000fec0003800000 */
.L_x_33808:
[----:B------:R-:W-:-:S07]  /*0ec0*/  IMAD R0, R11, 0x800000, R0 ;  /* 0x008000000b007824 */ /* 0x000fce00078e0200 */
.L_x_33810:
[----:B------:R-:W-:Y:S05]  /*0ed0*/  BSYNC.RECONVERGENT B2 ;  /* 0x0000000000027941 */ /* 0x000fea0003800200 */
.L_x_33807:
[----:B------:R-:W-:Y:S05]  /*0ee0*/  BRA `(.L_x_33811) ;  /* 0x0000000000207947 */ /* 0x000fea0003800000 */
.L_x_33806:
[----:B------:R-:W-:-:S04]  /*0ef0*/  LOP3.LUT R0, R13, 0x80000000, R12, 0x48, !PT ;  /* 0x800000000d007812 */ /* 0x000fc800078e480c */
[----:B------:R-:W-:Y:S01]  /*0f00*/  LOP3.LUT R0, R0, 0x7f800000, RZ, 0xfc, !PT ;  /* 0x7f80000000007812 */ /* 0x000fe200078efcff */
[----:B------:R-:W-:Y:S06]  /*0f10*/  BRA `(.L_x_33811) ;  /* 0x0000000000147947 */ /* 0x000fec0003800000 */
.L_x_33805:
[----:B------:R-:W-:Y:S01]  /*0f20*/  LOP3.LUT R0, R13, 0x80000000, R12, 0x48, !PT ;  /* 0x800000000d007812 */ /* 0x000fe200078e480c */
[----:B------:R-:W-:Y:S06]  /*0f30*/  BRA `(.L_x_33811) ;  /* 0x00000000000c7947 */ /* 0x000fec0003800000 */
.L_x_33804:
[----:B------:R-:W0:Y:S01]  /*0f40*/  MUFU.RSQ R0, -QNAN ;  /* 0xffc0000000007908 */ /* 0x000e220000001400 */
[----:B------:R-:W-:Y:S05]  /*0f50*/  BRA `(.L_x_33811) ;  /* 0x0000000000047947 */ /* 0x000fea0003800000 */
.L_x_33803:
[----:B------:R-:W-:-:S07]  /*0f60*/  FADD.FTZ R0, R0, R3 ;  /* 0x0000000300007221 */ /* 0x000fce0000010000 */
.L_x_33811:
[----:B------:R-:W-:Y:S05]  /*0f70*/  BSYNC.RECONVERGENT B1 ;  /* 0x0000000000017941 */ /* 0x000fea0003800200 */
.L_x_33801:
[----:B------:R-:W-:-:S04]  /*0f80*/  IMAD.MOV.U32 R3, RZ, RZ, 0x0 ;  /* 0x00000000ff037424 */ /* 0x000fc800078e00ff */
[----:B0-----:R-:W-:Y:S05]  /*0f90*/  RET.REL.NODEC R2 `(_Z15SoftmaxWarpImplI24ElementwiseScaleMaskLoadIffbE11DirectStoreIffEfLi1ELi1ELi2ELi1ELb1EL9Algorithm0EEvT_T0_ll) ;  /* 0xfffffff002187950 */ /* 0x001fea0003c3ffff */
.L_x_33812:
        /* <DEDUP_REMOVED lines=14> */
.L_x_37939:


//--------------------- .text._Z15SoftmaxWarpImplI24ElementwiseScaleMaskLoadIffbE11DirectStoreIffEfLi1ELi1ELi2ELi1ELb0EL9Algorithm0EEvT_T0_ll --------------------------
	.section	.text._Z15SoftmaxWarpImplI24ElementwiseScaleMaskLoadIffbE11DirectStoreIffEfLi1ELi1ELi2ELi1ELb0EL9Algorithm0EEvT_T0_ll,"ax",@progbits
	.align	128
        .global         _Z15SoftmaxWarpImplI24ElementwiseScaleMaskLoadIffbE11DirectStoreIffEfLi1ELi1ELi2ELi1ELb0EL9Algorithm0EEvT_T0_ll
        .type           _Z15SoftmaxWarpImplI24ElementwiseScaleMaskLoadIffbE11DirectStoreIffEfLi1ELi1ELi2ELi1ELb0EL9Algorithm0EEvT_T0_ll,@function
        .size           _Z15SoftmaxWarpImplI24ElementwiseScaleMaskLoadIffbE11DirectStoreIffEfLi1ELi1ELi2ELi1ELb0EL9Algorithm0EEvT_T0_ll,(.L_x_37940 - _Z15SoftmaxWarpImplI24ElementwiseScaleMaskLoadIffbE11DirectStoreIffEfLi1ELi1ELi2ELi1ELb0EL9Algorithm0EEvT_T0_ll)
        .other          _Z15SoftmaxWarpImplI24ElementwiseScaleMaskLoadIffbE11DirectStoreIffEfLi1ELi1ELi2ELi1ELb0EL9Algorithm0EEvT_T0_ll,@"STO_CUDA_ENTRY STV_DEFAULT"
_Z15SoftmaxWarpImplI24ElementwiseScaleMaskLoadIffbE11DirectStoreIffEfLi1ELi1ELi2ELi1ELb0EL9Algorithm0EEvT_T0_ll:
.text._Z15SoftmaxWarpImplI24ElementwiseScaleMaskLoadIffbE11DirectStoreIffEfLi1ELi1ELi2ELi1ELb0EL9Algorithm0EEvT_T0_ll:
        /* <DEDUP_REMOVED lines=26> */
.L_x_33813:
        /* <DEDUP_REMOVED lines=14> */
.L_x_33818:
[----:B------:R-:W-:Y:S01]  /*0280*/  IMAD R0, R9, UR46, RZ ;  /* 0x0000002e09007c24 */ /* 0x000fe2000f8e02ff */
[C---:B-1----:R-:W-:Y:S01]  /*0290*/  R2UR UR6, R4.reuse ;  /* 0x00000000040672ca */ /* 0x042fe200000e0000 */
[----:B0-----:R-:W-:Y:S01]  /*02a0*/  IMAD.MOV.U32 R2, RZ, RZ, R8 ;  /* 0x000000ffff027224 */ /* 0x001fe200078e0008 */
[----:B------:R-:W-:Y:S01]  /*02b0*/  R2UR UR7, R5 ;  /* 0x00000000050772ca */ /* 0x000fe200000e0000 */
[----:B------:R-:W-:Y:S01]  /*02c0*/  IMAD.MOV.U32 R3, RZ, RZ, RZ ;  /* 0x000000ffff037224 */ /* 0x000fe200078e00ff */
[----:B------:R-:W-:Y:S01]  /*02d0*/  R2UR UR4, R4 ;  /* 0x00000000040472ca */ /* 0x000fe200000e0000 */
[----:B------:R-:W-:Y:S01]  /*02e0*/  IMAD R11, R7, UR47, R0 ;  /* 0x0000002f070b7c24 */ /* 0x000fe2000f8e0200 */
[----:B------:R-:W-:Y:S01]  /*02f0*/  R2UR UR5, R5 ;  /* 0x00000000050572ca */ /* 0x000fe200000e0000 */
[----:B------:R-:W-:-:S04]  /*0300*/  IMAD.WIDE.U32 R2, R7, UR46, R2 ;  /* 0x0000002e07027c25 */ /* 0x000fc8000f8e0002 */
        /* <DEDUP_REMOVED lines=28> */
.L_x_33822:
        /* <DEDUP_REMOVED lines=11> */
[----:B------:R-:W-:Y:S05]  /*0580*/  CALL.REL.NOINC `($__internal_563_$__cuda_sm3x_div_rn_noftz_f32_slowpath) ;  /* 0x0000000000c07944 */ /* 0x000fea0003c00000 */
[----:B------:R-:W-:-:S07]  /*0590*/  IMAD.MOV.U32 R13, RZ, RZ, R0 ;  /* 0x000000ffff0d7224 */ /* 0x000fce00078e0000 */
.L_x_33817:
[----:B------:R-:W-:Y:S05]  /*05a0*/  BSYNC.RECONVERGENT B1 ;  /* 0x0000000000017941 */ /* 0x000fea0003800200 */
.L_x_33816:
        /* <DEDUP_REMOVED lines=15> */
[----:B--2---:R-:W-:Y:S05]  /*06a0*/  @!P0 BRA `(.L_x_33818) ;  /* 0xfffffff800f48947 */ /* 0x004fea000383ffff */
[----:B------:R-:W-:Y:S05]  /*06b0*/  BSYNC B0 ;  /* 0x0000000000007941 */ /* 0x000fea0003800000 */
.L_x_33814:
[----:B------:R-:W-:Y:S05]  /*06c0*/  EXIT ;  /* 0x000000000000794d */ /* 0x000fea0003800000 */
.L_x_33815:
[----:B------:R-:W-:Y:S01]  /*06d0*/  HFMA2 R11, -RZ, RZ, 0, 1.847743988037109375e-06 ;  /* 0x0000001fff0b7431 */ /* 0x000fe200000001ff */
[----:B------:R-:W-:Y:S01]  /*06e0*/  BSSY B1, `(.L_x_33819) ;  /* 0x0000006000017945 */ /* 0x000fe20003800000 */
[----:B------:R-:W-:Y:S02]  /*06f0*/  IMAD.MOV.U32 R12, RZ, RZ, 0x1 ;  /* 0x00000001ff0c7424 */ /* 0x000fe400078e00ff */
[----:B------:R-:W-:-:S07]  /*0700*/  IMAD.MOV.U32 R15, RZ, RZ, -0x1 ;  /* 0xffffffffff0f7424 */ /* 0x000fce00078e00ff */
[----:B------:R-:W-:Y:S05]  /*0710*/  WARPSYNC.COLLECTIVE R15, `(.L_x_33820) ;  /* 0x000000000f087348 */ /* 0x000fea0003c00000 */
[----:B------:R0:W1:Y:S02]  /*0720*/  SHFL.BFLY P6, R14, R13, R12, R11 ;  /* 0x0c00000c0d0e7389 */ /* 0x00006400000c000b */
[----:B01----:R-:W-:Y:S05]  /*0730*/  ENDCOLLECTIVE ;  /* 0x000000000000791b */ /* 0x003fea0003800000 */
.L_x_33820:
[----:B------:R-:W-:Y:S05]  /*0740*/  BSYNC B1 ;  /* 0x0000000000017941 */ /* 0x000fea0003800000 */
.L_x_33819:
[----:B------:R-:W-:Y:S01]  /*0750*/  FMNMX R13, R13, R14, !PT ;  /* 0x0000000e0d0d7209 */ /* 0x000fe20007800000 */
[----:B------:R-:W-:Y:S02]  /*0760*/  IMAD.MOV.U32 R2, RZ, RZ, 0x3bbb989d ;  /* 0x3bbb989dff027424 */ /* 0x000fe400078e00ff */
[----:B------:R-:W-:Y:S02]  /*0770*/  IMAD.MOV.U32 R3, RZ, RZ, 0x437c0000 ;  /* 0x437c0000ff037424 */ /* 0x000fe400078e00ff */
[----:B------:R-:W-:Y:S01]  /*0780*/  FADD R13, R0, -R13 ;  /* 0x8000000d000d7221 */ /* 0x000fe20000000000 */
        /* <DEDUP_REMOVED lines=15> */
.L_x_33821:
[----:B------:R-:W-:Y:S05]  /*0880*/  BRA `(.L_x_33822) ;  /* 0xfffffffc00107947 */ /* 0x000fea000383ffff */
        .weak           $__internal_563_$__cuda_sm3x_div_rn_noftz_f32_slowpath
        .type           $__internal_563_$__cuda_sm3x_div_rn_noftz_f32_slowpath,@function
        .size           $__internal_563_$__cuda_sm3x_div_rn_noftz_f32_slowpath,(.L_x_37940 - $__internal_563_$__cuda_sm3x_div_rn_noftz_f32_slowpath)
$__internal_563_$__cuda_sm3x_div_rn_noftz_f32_slowpath:
        /* <DEDUP_REMOVED lines=37> */
.L_x_33824:
        /* <DEDUP_REMOVED lines=51> */
.L_x_33831:
[----:B------:R-:W-:-:S04]  /*0e10*/  LOP3.LUT R0, R0, 0x80000000, RZ, 0xc0, !PT ;  /* 0x8000000000007812 */ /* 0x000fc800078ec0ff */
[----:B------:R-:W-:Y:S01]  /*0e20*/  LOP3.LUT R0, R0, 0x7f800000, RZ, 0xfc, !PT ;  /* 0x7f80000000007812 */ /* 0x000fe200078efcff */
[----:B------:R-:W-:Y:S06]  /*0e30*/  BRA `(.L_x_33832) ;  /* 0x0000000000047947 */ /* 0x000fec0003800000 */
.L_x_33830:
[----:B------:R-:W-:-:S07]  /*0e40*/  IMAD R0, R11, 0x800000, R0 ;  /* 0x008000000b007824 */ /* 0x000fce00078e0200 */
.L_x_33832:
[----:B------:R-:W-:Y:S05]  /*0e50*/  BSYNC.RECONVERGENT B3 ;  /* 0x0000000000037941 */ /* 0x000fea0003800200 */
.L_x_33829:
[----:B------:R-:W-:Y:S05]  /*0e60*/  BRA `(.L_x_33833) ;  /* 0x0000000000207947 */ /* 0x000fea0003800000 */
.L_x_33828:
[----:B------:R-:W-:-:S04]  /*0e70*/  LOP3.LUT R0, R13, 0x80000000, R12, 0x48, !PT ;  /* 0x800000000d007812 */ /* 0x000fc800078e480c */
[----:B------:R-:W-:Y:S01]  /*0e80*/  LOP3.LUT R0, R0, 0x7f800000, RZ, 0xfc, !PT ;  /* 0x7f80000000007812 */ /* 0x000fe200078efcff */
[----:B------:R-:W-:Y:S06]  /*0e90*/  BRA `(.L_x_33833) ;  /* 0x0000000000147947 */ /* 0x000fec0003800000 */
.L_x_33827:
[----:B------:R-:W-:Y:S01]  /*0ea0*/  LOP3.LUT R0, R13, 0x80000000, R12, 0x48, !PT ;  /* 0x800000000d007812 */ /* 0x000fe200078e480c */
[----:B------:R-:W-:Y:S06]  /*0eb0*/  BRA `(.L_x_33833) ;  /* 0x00000000000c7947 */ /* 0x000fec0003800000 */
.L_x_33826:
[----:B------:R-:W0:Y:S01]  /*0ec0*/  MUFU.RSQ R0, -QNAN ;  /* 0xffc0000000007908 */ /* 0x000e220000001400 */
[----:B------:R-:W-:Y:S05]  /*0ed0*/  BRA `(.L_x_33833) ;  /* 0x0000000000047947 */ /* 0x000fea0003800000 */
.L_x_33825:
[----:B------:R-:W-:-:S07]  /*0ee0*/  FADD.FTZ R0, R0, R3 ;  /* 0x0000000300007221 */ /* 0x000fce0000010000 */
.L_x_33833:
[----:B------:R-:W-:Y:S05]  /*0ef0*/  BSYNC.RECONVERGENT B2 ;  /* 0x0000000000027941 */ /* 0x000fea0003800200 */
.L_x_33823:
[----:B------:R-:W-:-:S04]  /*0f00*/  IMAD.MOV.U32 R3, RZ, RZ, 0x0 ;  /* 0x00000000ff037424 */ /* 0x000fc800078e00ff */
[----:B0-----:R-:W-:Y:S05]  /*0f10*/  RET.REL.NODEC R2 `(_Z15SoftmaxWarpImplI24ElementwiseScaleMaskLoadIffbE11DirectStoreIffEfLi1ELi1ELi2ELi1ELb0EL9Algorithm0EEvT_T0_ll) ;  /* 0xfffffff002387950 */ /* 0x001fea0003c3ffff */
.L_x_33834:
        /* <DEDUP_REMOVED lines=14> */
.L_x_37940:


//--------------------- .text._Z15SoftmaxWarpImplI24ElementwiseScaleMaskLoadIffbE11DirectStoreIffEfLi1ELi1ELi2ELi2ELb1EL9Algorithm0EEvT_T0_ll --------------------------
	.section	.text._Z15SoftmaxWarpImplI24ElementwiseScaleMaskLoadIffbE11DirectStoreIffEfLi1ELi1ELi2ELi2ELb1EL9Algorithm0EEvT_T0_ll,"ax",@progbits
	.align	128
        .global         _Z15SoftmaxWarpImplI24ElementwiseScaleMaskLoadIffbE11DirectStoreIffEfLi1ELi1ELi2ELi2ELb1EL9Algorithm0EEvT_T0_ll
        .type           _Z15SoftmaxWarpImplI24ElementwiseScaleMaskLoadIffbE11DirectStoreIffEfLi1ELi1ELi2ELi2ELb1EL9Algorithm0EEvT_T0_ll,@function
        .size           _Z15SoftmaxWarpImplI24ElementwiseScaleMaskLoadIffbE11DirectStoreIffEfLi1ELi1ELi2ELi2ELb1EL9Algorithm0EEvT_T0_ll,(.L_x_37941 - _Z15SoftmaxWarpImplI24ElementwiseScaleMaskLoadIffbE11DirectStoreIffEfLi1ELi1ELi2ELi2ELb1EL9Algorithm0EEvT_T0_ll)
        .other          _Z15SoftmaxWarpImplI24ElementwiseScaleMaskLoadIffbE11DirectStoreIffEfLi1ELi1ELi2ELi2ELb1EL9Algorithm0EEvT_T0_ll,@"STO_CUDA_ENTRY STV_DEFAULT"
_Z15SoftmaxWarpImplI24ElementwiseScaleMaskLoadIffbE11DirectStoreIffEfLi1ELi1ELi2ELi2ELb1EL9Algorithm0EEvT_T0_ll:
.text._Z15SoftmaxWarpImplI24ElementwiseScaleMaskLoadIffbE11DirectStoreIffEfLi1ELi1ELi2ELi2ELb1EL9Algorithm0EEvT_T0_ll:
        /* <DEDUP_REMOVED lines=27> */
.L_x_33835:
        /* <DEDUP_REMOVED lines=18> */
.L_x_33848:
[----:B0-----:R-:W-:Y:S01]  /*02d0*/  ISETP.GE.U32.AND P0, PT, R20, UR44, PT ;  /* 0x0000002c14007c0c */ /* 0x001fe2000bf06070 */
[----:B------:R-:W0:Y:S03]  /*02e0*/  LDC.64 R12, c[0x0][0x388] ;  /* 0x0000e200ff0c7b82 */ /* 0x000e260000000a00 */
[----:B------:R-:W-:-:S05]  /*02f0*/  ISETP.GE.AND.EX P0, PT, RZ, UR45, PT, P0 ;  /* 0x0000002dff007c0c */ /* 0x000fca000bf06300 */
[----:B-1----:R-:W4:Y:S08]  /*0300*/  LDC.64 R2, c[0x0][0x380] ;  /* 0x0000e000ff027b82 */ /* 0x002f300000000a00 */
[----:B------:R-:W5:Y:S01]  /*0310*/  @!P0 LDC.64 R14, c[0x0][0x390] ;  /* 0x0000e400ff0e8b82 */ /* 0x000f620000000a00 */
[----:B------:R-:W-:Y:S02]  /*0320*/  @!P0 MOV R21, RZ ;  /* 0x000000ff00158202 */ /* 0x000fe40000000f00 */
        /* <DEDUP_REMOVED lines=9> */
[----:B------:R-:W0:Y:S02]  /*03c0*/  @!P0 LDC R11, c[0x0][0x39c] ;  /* 0x0000e700ff0b8b82 */ /* 0x000e240000000800 */
[----:B------:R-:W-:Y:S01]  /*03d0*/  @!P0 IMAD.X R15, R0, 0x1, R13, P1 ;  /* 0x00000001000f8824 */ /* 0x000fe200008e060d */
[----:B----4-:R-:W-:-:S04]  /*03e0*/  @!P0 LEA R12, P1, R10, R2, 0x2 ;  /* 0x000000020a0c8211 */ /* 0x010fc800078210ff */
[----:B------:R-:W4:Y:S01]  /*03f0*/  @!P0 LDG.E.U8 R14, desc[UR6][R14.64] ;  /* 0x000000060e0e8981 */ /* 0x000f22000c1e1100 */
[----:B------:R-:W-:-:S05]  /*0400*/  @!P0 LEA.HI.X R13, R10, R3, R0, 0x2, P1 ;  /* 0x000000030a0d8211 */ /* 0x000fca00008f1400 */
[----:B------:R-:W0:Y:S01]  /*0410*/  @!P0 LDG.E R12, desc[UR4][R12.64] ;  /* 0x000000040c0c8981 */ /* 0x000e22000c1e1900 */
[----:B------:R-:W-:Y:S01]  /*0420*/  BSSY.RECONVERGENT B1, `(.L_x_33837) ;  /* 0x000001c000017945 */ /* 0x000fe20003800200 */
[----:B------:R-:W-:Y:S01]  /*0430*/  MOV R0, 0xff800000 ;  /* 0xff80000000007802 */ /* 0x000fe20000000f00 */
[----:B------:R-:W-:Y:S01]  /*0440*/  IMAD.MOV.U32 R10, RZ, RZ, -0x800000 ;  /* 0xff800000ff0a7424 */ /* 0x000fe200078e00ff */
[----:B------:R-:W-:Y:S01]  /*0450*/  MOV R23, 0xff800000 ;  /* 0xff80000000177802 */ /* 0x000fe20000000f00 */
        /* <DEDUP_REMOVED lines=24> */
.L_x_33838:
[----:B------:R-:W-:Y:S05]  /*05e0*/  BSYNC.RECONVERGENT B1 ;  /* 0x0000000000017941 */ /* 0x000fea0003800200 */
.L_x_33837:
[----:B------:R-:W-:Y:S01]  /*05f0*/  UMOV UR4, 0xffffffff ;  /* 0xffffffff00047882 */ /* 0x000fe20000000000 */
[----:B0-----:R-:W-:Y:S01]  /*0600*/  @!P0 FMNMX R0, R11, -INF , !PT ;  /* 0xff8000000b008809 */ /* 0x001fe20007800000 */
[----:B------:R-:W-:Y:S01]  /*0610*/  @!P0 IMAD.MOV.U32 R10, RZ, RZ, R11 ;  /* 0x000000ffff0a8224 */ /* 0x000fe200078e000b */
[----:B------:R-:W-:Y:S06]  /*0620*/  BRA.DIV UR4, `(.L_x_33839) ;  /* 0x0000000604707947 */ /* 0x000fec000b800000 */
[----:B------:R-:W0:Y:S01]  /*0630*/  SHFL.BFLY PT, R3, R0, 0x1, 0x1f ;  /* 0x0c201f0000037f89 */ /* 0x000e2200000e0000 */
[----:B------:R-:W-:Y:S02]  /*0640*/  HFMA2 R11, -RZ, RZ, 0.96630859375, -0.0022525787353515625 ;  /* 0x3bbb989dff0b7431 */ /* 0x000fe400000001ff */
        /* <DEDUP_REMOVED lines=25> */
[----:B------:R1:W4:Y:S02]  /*07e0*/  SHFL.BFLY PT, R14, R10, 0x1, 0x1f ;  /* 0x0c201f000a0e7f89 */ /* 0x00032400000e0000 */
[----:B01----:R-:W-:-:S07]  /*07f0*/  FADD R3, R3, R16 ;  /* 0x0000001003037221 */ /* 0x003fce0000000000 */
.L_x_33854:
        /* <DEDUP_REMOVED lines=11> */
[----:B--23--:R-:W-:Y:S05]  /*08b0*/  CALL.REL.NOINC `($__internal_564_$__cuda_sm3x_div_rn_noftz_f32_slowpath) ;  /* 0x0000000400a07944 */ /* 0x00cfea0003c00000 */
.L_x_33841:
[----:B------:R-:W-:Y:S05]  /*08c0*/  BSYNC.RECONVERGENT B1 ;  /* 0x0000000000017941 */ /* 0x000fea0003800200 */
.L_x_33840:
        /* <DEDUP_REMOVED lines=20> */
.L_x_33843:
[----:B------:R-:W-:Y:S05]  /*0a10*/  BSYNC.RECONVERGENT B1 ;  /* 0x0000000000017941 */ /* 0x000fea0003800200 */
.L_x_33842:
[----:B------:R-:W-:Y:S01]  /*0a20*/  BSSY.RECONVERGENT B1, `(.L_x_33844) ;  /* 0x0000008000017945 */ /* 0x000fe20003800200 */
[----:B------:R-:W-:-:S03]  /*0a30*/  FFMA R23, R23, R14, R10 ;  /* 0x0000000e17177223 */ /* 0x000fc6000000000a */
[----:B------:R-:W-:Y:S05]  /*0a40*/  @!P2 BRA `(.L_x_33845) ;  /* 0x000000000014a947 */ /* 0x000fea0003800000 */
[----:B------:R-:W-:Y:S01]  /*0a50*/  MOV R2, R0 ;  /* 0x0000000000027202 */ /* 0x000fe20000000f00 */
[----:B------:R-:W-:Y:S01]  /*0a60*/  IMAD.MOV.U32 R3, RZ, RZ, R11 ;  /* 0x000000ffff037224 */ /* 0x000fe200078e000b */
[----:B------:R-:W-:-:S07]  /*0a70*/  MOV R10, 0xa90 ;  /* 0x00000a90000a7802 */ /* 0x000fce0000000f00 */
[----:B0-23--:R-:W-:Y:S05]  /*0a80*/  CALL.REL.NOINC `($__internal_564_$__cuda_sm3x_div_rn_noftz_f32_slowpath) ;  /* 0x00000004002c7944 */ /* 0x00dfea0003c00000 */
[----:B------:R-:W-:-:S07]  /*0a90*/  IMAD.MOV.U32 R23, RZ, RZ, R15 ;  /* 0x000000ffff177224 */ /* 0x000fce00078e000f */
.L_x_33845:
[----:B------:R-:W-:Y:S05]  /*0aa0*/  BSYNC.RECONVERGENT B1 ;  /* 0x0000000000017941 */ /* 0x000fea0003800200 */
.L_x_33844:
        /* <DEDUP_REMOVED lines=12> */
.L_x_33847:
[----:B------:R-:W-:Y:S05]  /*0b70*/  BSYNC.RECONVERGENT B1 ;  /* 0x0000000000017941 */ /* 0x000fea0003800200 */
.L_x_33846:
[----:B------:R-:W-:-:S04]  /*0b80*/  IADD3 R19, P0, PT, R18, R19, RZ ;  /* 0x0000001312137210 */ /* 0x000fc80007f1e0ff */
[----:B------:R-:W-:Y:S02]  /*0b90*/  LEA.HI.X.SX32 R17, R18, R17, 0x1, P0 ;  /* 0x0000001112117211 */ /* 0x000fe400000f0eff */
[----:B------:R-:W-:-:S04]  /*0ba0*/  ISETP.GE.U32.AND P0, PT, R19, UR46, PT ;  /* 0x0000002e13007c0c */ /* 0x000fc8000bf06070 */
[----:B------:R-:W-:-:S13]  /*0bb0*/  ISETP.GE.AND.EX P0, PT, R17, UR47, PT, P0 ;  /* 0x0000002f11007c0c */ /* 0x000fda000bf06300 */
[----:B------:R-:W-:Y:S05]  /*0bc0*/  @!P0 BRA `(.L_x_33848) ;  /* 0xfffffff400c08947 */ /* 0x000fea000383ffff */
[----:B------:R-:W-:Y:S05]  /*0bd0*/  BSYNC B0 ;  /* 0x0000000000007941 */ /* 0x000fea0003800000 */
.L_x_33836:
[----:B------:R-:W-:Y:S05]  /*0be0*/  EXIT ;  /* 0x000000000000794d */ /* 0x000fea0003800000 */
.L_x_33839:
[----:B------:R-:W-:Y:S01]  /*0bf0*/  HFMA2 R11, -RZ, RZ, 0, 1.847743988037109375e-06 ;  /* 0x0000001fff0b7431 */ /* 0x000fe200000001ff */
[----:B------:R-:W-:Y:S01]  /*0c00*/  BSSY B1, `(.L_x_33849) ;  /* 0x0000007000017945 */ /* 0x000fe20003800000 */
[----:B------:R-:W-:Y:S02]  /*0c10*/  IMAD.MOV.U32 R13, RZ, RZ, R0 ;  /* 0x000000ffff0d7224 */ /* 0x000fe400078e0000 */
[----:B------:R-:W-:Y:S02]  /*0c20*/  IMAD.MOV.U32 R12, RZ, RZ, 0x1 ;  /* 0x00000001ff0c7424 */ /* 0x000fe400078e00ff */
[----:B------:R-:W-:-:S07]  /*0c30*/  IMAD.MOV.U32 R15, RZ, RZ, -0x1 ;  /* 0xffffffffff0f7424 */ /* 0x000fce00078e00ff */
[----:B--23--:R-:W-:Y:S05]  /*0c40*/  WARPSYNC.COLLECTIVE R15, `(.L_x_33850) ;  /* 0x000000000f087348 */ /* 0x00cfea0003c00000 */
[----:B------:R0:W1:Y:S02]  /*0c50*/  SHFL.BFLY P6, R14, R13, R12, R11 ;  /* 0x0c00000c0d0e7389 */ /* 0x00006400000c000b */
[----:B0123--:R-:W-:Y:S05]  /*0c60*/  ENDCOLLECTIVE ;  /* 0x000000000000791b */ /* 0x00ffea0003800000 */
.L_x_33850:
[----:B------:R-:W-:Y:S05]  /*0c70*/  BSYNC B1 ;  /* 0x0000000000017941 */ /* 0x000fea0003800000 */
.L_x_33849:
        /* <DEDUP_REMOVED lines=9> */
.L_x_33851:
[----:B------:R-:W-:Y:S01]  /*0d10*/  FMNMX R3, R3, R0, !PT ;  /* 0x0000000003037209 */ /* 0x000fe20007800000 */
[----:B------:R-:W-:-:S04]  /*0d20*/  IMAD.MOV.U32 R0, RZ, RZ, 0x3bbb989d ;  /* 0x3bbb989dff007424 */ /* 0x000fc800078e00ff */
        /* <DEDUP_REMOVED lines=10> */
[----:B------:R-:W-:Y:S02]  /*0dd0*/  SHF.L.U32 R2, R10, 0x17, RZ ;  /* 0x000000170a027819 */ /* 0x000fe400000006ff */
[C---:B------:R-:W-:Y:S01]  /*0de0*/  FADD R12, R0.reuse, -12583039 ;  /* 0xcb40007f000c7421 */ /* 0x040fe20000000000 */
[----:B------:R-:W0:Y:S01]  /*0df0*/  MUFU.EX2 R3, R14 ;  /* 0x0000000e00037308 */ /* 0x000e220000000800 */
[----:B------:R-:W-:Y:S02]  /*0e00*/  IMAD.SHL.U32 R0, R0, 0x800000, RZ ;  /* 0x0080000000007824 */ /* 0x000fe400078e00ff */
[----:B------:R-:W-:-:S04]  /*0e10*/  FFMA R12, R23, 1.4426950216293334961, -R12 ;  /* 0x3fb8aa3b170c7823 */ /* 0x000fc8000000080c */
[----:B------:R-:W-:Y:S01]  /*0e20*/  FFMA R23, R23, 1.925963033500011079e-08, R12 ;  /* 0x32a5706017177823 */ /* 0x000fe2000000000c */
[----:B------:R-:W-:-:S05]  /*0e30*/  HFMA2 R12, -RZ, RZ, 0, 5.9604644775390625e-08 ;  /* 0x00000001ff0c7431 */ /* 0x000fca00000001ff */
[----:B------:R-:W1:Y:S01]  /*0e40*/  MUFU.EX2 R23, R23 ;  /* 0x0000001700177308 */ /* 0x000e620000000800 */
[----:B0-----:R-:W-:-:S04]  /*0e50*/  FMUL R2, R2, R3 ;  /* 0x0000000302027220 */ /* 0x001fc80000400000 */
[----:B------:R-:W-:-:S04]  /*0e60*/  FADD R3, RZ, R2 ;  /* 0x00000002ff037221 */ /* 0x000fc80000000000 */
[----:B------:R-:W-:-:S07]  /*0e70*/  IMAD.MOV.U32 R13, RZ, RZ, R3 ;  /* 0x000000ffff0d7224 */ /* 0x000fce00078e0003 */
[----:B-1----:R-:W-:Y:S05]  /*0e80*/  WARPSYNC.COLLECTIVE R15, `(.L_x_33852) ;  /* 0x000000000f087348 */ /* 0x002fea0003c00000 */
[----:B------:R0:W2:Y:S02]  /*0e90*/  SHFL.BFLY P6, R14, R13, R12, R11 ;  /* 0x0c00000c0d0e7389 */ /* 0x0000a400000c000b */
[----:B012---:R-:W-:Y:S05]  /*0ea0*/  ENDCOLLECTIVE ;  /* 0x000000000000791b */ /* 0x007fea0003800000 */
.L_x_33852:
[----:B------:R-:W-:-:S04]  /*0eb0*/  FMUL R0, R0, R23 ;  /* 0x0000001700007220 */ /* 0x000fc80000400000 */
[----:B------:R-:W-:-:S04]  /*0ec0*/  FADD R10, RZ, R0 ;  /* 0x00000000ff0a7221 */ /* 0x000fc80000000000 */
[----:B------:R-:W-:Y:S02]  /*0ed0*/  IMAD.MOV.U32 R13, RZ, RZ, R10 ;  /* 0x000000ffff0d7224 */ /* 0x000fe400078e000a */
[----:B------:R-:W-:-:S07]  /*0ee0*/  IMAD.MOV.U32 R16, RZ, RZ, R14 ;  /* 0x000000ffff107224 */ /* 0x000fce00078e000e */
[----:B------:R-:W-:Y:S05]  /*0ef0*/  WARPSYNC.COLLECTIVE R15, `(.L_x_33853) ;  /* 0x000000000f087348 */ /* 0x000fea0003c00000 */
[----:B------:R0:W1:Y:S02]  /*0f00*/  SHFL.BFLY P6, R14, R13, R12, R11 ;  /* 0x0c00000c0d0e7389 */ /* 0x00006400000c000b */
[----:B01----:R-:W-:Y:S05]  /*0f10*/  ENDCOLLECTIVE ;  /* 0x000000000000791b */ /* 0x003fea0003800000 */
.L_x_33853:
[----:B------:R-:W-:Y:S01]  /*0f20*/  FADD R3, R3, R16 ;  /* 0x0000001003037221 */ /* 0x000fe20000000000 */
[----:B------:R-:W-:Y:S06]  /*0f30*/  BRA `(.L_x_33854) ;  /* 0xfffffff800307947 */ /* 0x000fec000383ffff */
        .weak           $__internal_564_$__cuda_sm3x_div_rn_noftz_f32_slowpath
        .type           $__internal_564_$__cuda_sm3x_div_rn_noftz_f32_slowpath,@function
        .size           $__internal_564_$__cuda_sm3x_div_rn_noftz_f32_slowpath,(.L_x_37941 - $__internal_564_$__cuda_sm3x_div_rn_noftz_f32_slowpath)
$__internal_564_$__cuda_sm3x_div_rn_noftz_f32_slowpath:
        /* <DEDUP_REMOVED lines=34> */
.L_x_33856:
        /* <DEDUP_REMOVED lines=51> */
.L_x_33863:
[----:B------:R-:W-:-:S04]  /*1490*/  LOP3.LUT R2, R2, 0x80000000, RZ, 0xc0, !PT ;  /* 0x8000000002027812 */ /* 0x000fc800078ec0ff */
[----:B------:R-:W-:Y:S01]  /*14a0*/  LOP3.LUT R2, R2, 0x7f800000, RZ, 0xfc, !PT ;  /* 0x7f80000002027812 */ /* 0x000fe200078efcff */
[----:B------:R-:W-:Y:S06]  /*14b0*/  BRA `(.L_x_33864) ;  /* 0x0000000000047947 */ /* 0x000fec0003800000 */
.L_x_33862:
[----:B------:R-:W-:-:S07]  /*14c0*/  IMAD R2, R13, 0x800000, R2 ;  /* 0x008000000d027824 */ /* 0x000fce00078e0202 */
.L_x_33864:
[----:B------:R-:W-:Y:S05]  /*14d0*/  BSYNC.RECONVERGENT B3 ;  /* 0x0000000000037941 */ /* 0x000fea0003800200 */
.L_x_33861:
[----:B------:R-:W-:Y:S05]  /*14e0*/  BRA `(.L_x_33865) ;  /* 0x0000000000207947 */ /* 0x000fea0003800000 */
.L_x_33860:
[----:B------:R-:W-:-:S04]  /*14f0*/  LOP3.LUT R2, R3, 0x80000000, R2, 0x48, !PT ;  /* 0x8000000003027812 */ /* 0x000fc800078e4802 */
[----:B------:R-:W-:Y:S01]  /*1500*/  LOP3.LUT R2, R2, 0x7f800000, RZ, 0xfc, !PT ;  /* 0x7f80000002027812 */ /* 0x000fe200078efcff */
[----:B------:R-:W-:Y:S06]  /*1510*/  BRA `(.L_x_33865) ;  /* 0x0000000000147947 */ /* 0x000fec0003800000 */
.L_x_33859:
[----:B------:R-:W-:Y:S01]  /*1520*/  LOP3.LUT R2, R3, 0x80000000, R2, 0x48, !PT ;  /* 0x8000000003027812 */ /* 0x000fe200078e4802 */
[----:B------:R-:W-:Y:S06]  /*1530*/  BRA `(.L_x_33865) ;  /* 0x00000000000c7947 */ /* 0x000fec0003800000 */
.L_x_33858:
[----:B------:R-:W0:Y:S01]  /*1540*/  MUFU.RSQ R2, -QNAN ;  /* 0xffc0000000027908 */ /* 0x000e220000001400 */
[----:B------:R-:W-:Y:S05]  /*1550*/  BRA `(.L_x_33865) ;  /* 0x0000000000047947 */ /* 0x000fea0003800000 */
.L_x_33857:
[----:B------:R-:W-:-:S07]  /*1560*/  FADD.FTZ R2, R2, R3 ;  /* 0x0000000302027221 */ /* 0x000fce0000010000 */
.L_x_33865:
[----:B------:R-:W-:Y:S05]  /*1570*/  BSYNC.RECONVERGENT B2 ;  /* 0x0000000000027941 */ /* 0x000fea0003800200 */
.L_x_33855:
[----:B------:R-:W-:Y:S01]  /*1580*/  HFMA2 R3, -RZ, RZ, 0, 0 ;  /* 0x00000000ff037431 */ /* 0x000fe200000001ff */
[----:B0-----:R-:W-:Y:S01]  /*1590*/  MOV R15, R2 ;  /* 0x00000002000f7202 */ /* 0x001fe20000000f00 */
[----:B------:R-:W-:-:S04]  /*15a0*/  IMAD.MOV.U32 R2, RZ, RZ, R10 ;  /* 0x000000ffff027224 */ /* 0x000fc800078e000a */
[----:B------:R-:W-:Y:S05]  /*15b0*/  RET.REL.NODEC R2 `(_Z15SoftmaxWarpImplI24ElementwiseScaleMaskLoadIffbE11DirectStoreIffEfLi1ELi1ELi2ELi2ELb1EL9Algorithm0EEvT_T0_ll) ;  /* 0xffffffe802907950 */ /* 0x000fea0003c3ffff */
.L_x_33866:
        /* <DEDUP_REMOVED lines=12> */
.L_x_37941:


//--------------------- .text._Z15SoftmaxWarpImplI24ElementwiseScaleMaskLoadIffbE11DirectStoreIffEfLi1ELi1ELi2ELi2ELb0EL9Algorithm0EEvT_T0_ll --------------------------
	.section	.text._Z15SoftmaxWarpImplI24ElementwiseScaleMaskLoadIffbE11DirectStoreIffEfLi1ELi1ELi2ELi2ELb0EL9Algorithm0EEvT_T0_ll,"ax",@progbits
	.align	128
        .global         _Z15SoftmaxWarpImplI24ElementwiseScaleMaskLoadIffbE11DirectStoreIffEfLi1ELi1ELi2ELi2ELb0EL9Algorithm0EEvT_T0_ll
        .type           _Z15SoftmaxWarpImplI24ElementwiseScaleMaskLoadIffbE11DirectStoreIffEfLi1ELi1ELi2ELi2ELb0EL9Algorithm0EEvT_T0_ll,@function
        .size           _Z15SoftmaxWarpImplI24ElementwiseScaleMaskLoadIffbE11DirectStoreIffEfLi1ELi1ELi2ELi2ELb0EL9Algorithm0EEvT_T0_ll,(.L_x_37942 - _Z15SoftmaxWarpImplI24ElementwiseScaleMaskLoadIffbE11DirectStoreIffEfLi1ELi1ELi2ELi2ELb0EL9Algorithm0EEvT_T0_ll)
        .other          _Z15SoftmaxWarpImplI24ElementwiseScaleMaskLoadIffbE11DirectStoreIffEfLi1ELi1ELi2ELi2ELb0EL9Algorithm0EEvT_T0_ll,@"STO_CUDA_ENTRY STV_DEFAULT"
_Z15SoftmaxWarpImplI24ElementwiseScaleMaskLoadIffbE11DirectStoreIffEfLi1ELi1ELi2ELi2ELb0EL9Algorithm0EEvT_T0_ll:
.text._Z15SoftmaxWarpImplI24ElementwiseScaleMaskLoadIffbE11DirectStoreIffEfLi1ELi1ELi2ELi2ELb0EL9Algorithm0EEvT_T0_ll:
        /* <DEDUP_REMOVED lines=24> */
.L_x_33867:
        /* <DEDUP_REMOVED lines=16> */
.L_x_33873:
        /* <DEDUP_REMOVED lines=61> */
[----:B------:R2:W4:Y:S02]  /*0650*/  SHFL.BFLY PT, R14, R6, 0x1, 0x1f ;  /* 0x0c201f00060e7f89 */ /* 0x00052400000e0000 */
[----:B-12---:R-:W-:-:S07]  /*0660*/  FADD R3, R3, R10 ;  /* 0x0000000a03037221 */ /* 0x006fce0000000000 */
.L_x_33879:
        /* <DEDUP_REMOVED lines=11> */
[----:B0--3--:R-:W-:Y:S05]  /*0720*/  CALL.REL.NOINC `($__internal_565_$__cuda_sm3x_div_rn_noftz_f32_slowpath) ;  /* 0x0000000400647944 */ /* 0x009fea0003c00000 */
.L_x_33870:
[----:B------:R-:W-:Y:S05]  /*0730*/  BSYNC.RECONVERGENT B0 ;  /* 0x0000000000007941 */ /* 0x000fea0003800200 */
.L_x_33869:
        /* <DEDUP_REMOVED lines=22> */
[----:B0--3--:R-:W-:Y:S05]  /*08a0*/  CALL.REL.NOINC `($__internal_565_$__cuda_sm3x_div_rn_noftz_f32_slowpath) ;  /* 0x0000000400047944 */ /* 0x009fea0003c00000 */
[----:B------:R-:W-:-:S07]  /*08b0*/  IMAD.MOV.U32 R15, RZ, RZ, R13 ;  /* 0x000000ffff0f7224 */ /* 0x000fce00078e000d */
.L_x_33872:
[----:B------:R-:W-:Y:S05]  /*08c0*/  BSYNC.RECONVERGENT B0 ;  /* 0x0000000000007941 */ /* 0x000fea0003800200 */
.L_x_33871:
        /* <DEDUP_REMOVED lines=11> */
.L_x_33868:
[----:B------:R-:W-:Y:S01]  /*0980*/  BSSY B0, `(.L_x_33874) ;  /* 0x0000008000007945 */ /* 0x000fe20003800000 */
[----:B------:R-:W-:Y:S01]  /*0990*/  MOV R13, R0 ;  /* 0x00000000000d7202 */ /* 0x000fe20000000f00 */
[----:B------:R-:W-:Y:S01]  /*09a0*/  IMAD.MOV.U32 R12, RZ, RZ, 0x1 ;  /* 0x00000001ff0c7424 */ /* 0x000fe200078e00ff */
[----:B------:R-:W-:Y:S01]  /*09b0*/  MOV R15, 0xffffffff ;  /* 0xffffffff000f7802 */ /* 0x000fe20000000f00 */
[----:B------:R-:W-:-:S07]  /*09c0*/  IMAD.MOV.U32 R11, RZ, RZ, 0x1f ;  /* 0x0000001fff0b7424 */ /* 0x000fce00078e00ff */
[----:B0--3--:R-:W-:Y:S05]  /*09d0*/  WARPSYNC.COLLECTIVE R15, `(.L_x_33875) ;  /* 0x000000000f087348 */ /* 0x009fea0003c00000 */
[----:B------:R1:W2:Y:S02]  /*09e0*/  SHFL.BFLY P6, R14, R13, R12, R11 ;  /* 0x0c00000c0d0e7389 */ /* 0x0002a400000c000b */
[----:B0123--:R-:W-:Y:S05]  /*09f0*/  ENDCOLLECTIVE ;  /* 0x000000000000791b */ /* 0x00ffea0003800000 */
.L_x_33875:
[----:B------:R-:W-:Y:S05]  /*0a00*/  BSYNC B0 ;  /* 0x0000000000007941 */ /* 0x000fea0003800000 */
.L_x_33874:
[----:B------:R-:W-:Y:S02]  /*0a10*/  HFMA2 R12, -RZ, RZ, 0, 5.9604644775390625e-08 ;  /* 0x00000001ff0c7431 */ /* 0x000fe400000001ff */
[----:B------:R-:W-:Y:S01]  /*0a20*/  IMAD.MOV.U32 R13, RZ, RZ, R2 ;  /* 0x000000ffff0d7224 */ /* 0x000fe200078e0002 */
[----:B------:R-:W-:Y:S01]  /*0a30*/  MOV R7, 0x3bbb989d ;  /* 0x3bbb989d00077802 */ /* 0x000fe20000000f00 */
[----:B------:R-:W-:Y:S02]  /*0a40*/  IMAD.MOV.U32 R11, RZ, RZ, 0x1f ;  /* 0x0000001fff0b7424 */ /* 0x000fe400078e00ff */
[----:B------:R-:W-:Y:S02]  /*0a50*/  IMAD.MOV.U32 R15, RZ, RZ, -0x1 ;  /* 0xffffffffff0f7424 */ /* 0x000fe400078e00ff */
[----:B------:R-:W-:Y:S02]  /*0a60*/  IMAD.MOV.U32 R3, RZ, RZ, R14 ;  /* 0x000000ffff037224 */ /* 0x000fe400078e000e */
[----:B------:R-:W-:-:S07]  /*0a70*/  IMAD.MOV.U32 R19, RZ, RZ, 0x437c0000 ;  /* 0x437c0000ff137424 */ /* 0x000fce00078e00ff */
[----:B------:R-:W-:Y:S05]  /*0a80*/  WARPSYNC.COLLECTIVE R15, `(.L_x_33876) ;  /* 0x000000000f087348 */ /* 0x000fea0003c00000 */
[----:B------:R0:W1:Y:S02]  /*0a90*/  SHFL.BFLY P6, R14, R13, R12, R11 ;  /* 0x0c00000c0d0e7389 */ /* 0x00006400000c000b */
[----:B01----:R-:W-:Y:S05]  /*0aa0*/  ENDCOLLECTIVE ;  /* 0x000000000000791b */ /* 0x003fea0003800000 */
.L_x_33876:
        /* <DEDUP_REMOVED lines=12> */
[C---:B------:R-:W-:Y:S01]  /*0b70*/  FADD R7, R19.reuse, -12583039 ;  /* 0xcb40007f13077421 */ /* 0x040fe20000000000 */
[----:B------:R-:W-:Y:S02]  /*0b80*/  SHF.L.U32 R0, R19, 0x17, RZ ;  /* 0x0000001713007819 */ /* 0x000fe400000006ff */
[----:B------:R-:W0:Y:S01]  /*0b90*/  MUFU.EX2 R3, R6 ;  /* 0x0000000600037308 */ /* 0x000e220000000800 */
[----:B------:R-:W-:-:S04]  /*0ba0*/  FFMA R7, R10, 1.4426950216293334961, -R7 ;  /* 0x3fb8aa3b0a077823 */ /* 0x000fc80000000807 */
[----:B------:R-:W-:-:S04]  /*0bb0*/  FFMA R10, R10, 1.925963033500011079e-08, R7 ;  /* 0x32a570600a0a7823 */ /* 0x000fc80000000007 */
        /* <DEDUP_REMOVED lines=8> */
.L_x_33877:
[----:B------:R-:W-:-:S05]  /*0c40*/  FADD R6, RZ, R0 ;  /* 0x00000000ff067221 */ /* 0x000fca0000000000 */
[----:B------:R-:W-:Y:S01]  /*0c50*/  MOV R13, R6 ;  /* 0x00000006000d7202 */ /* 0x000fe20000000f00 */
[----:B------:R-:W-:-:S07]  /*0c60*/  IMAD.MOV.U32 R10, RZ, RZ, R14 ;  /* 0x000000ffff0a7224 */ /* 0x000fce00078e000e */
[----:B------:R-:W-:Y:S05]  /*0c70*/  WARPSYNC.COLLECTIVE R15, `(.L_x_33878) ;  /* 0x000000000f087348 */ /* 0x000fea0003c00000 */
[----:B------:R0:W1:Y:S02]  /*0c80*/  SHFL.BFLY P6, R14, R13, R12, R11 ;  /* 0x0c00000c0d0e7389 */ /* 0x00006400000c000b */
[----:B01----:R-:W-:Y:S05]  /*0c90*/  ENDCOLLECTIVE ;  /* 0x000000000000791b */ /* 0x003fea0003800000 */
.L_x_33878:
[----:B------:R-:W-:Y:S01]  /*0ca0*/  FADD R3, R3, R10 ;  /* 0x0000000a03037221 */ /* 0x000fe20000000000 */
[----:B------:R-:W-:Y:S06]  /*0cb0*/  BRA `(.L_x_33879) ;  /* 0xfffffff8006c7947 */ /* 0x000fec000383ffff */
        .weak           $__internal_565_$__cuda_sm3x_div_rn_noftz_f32_slowpath
        .type           $__internal_565_$__cuda_sm3x_div_rn_noftz_f32_slowpath,@function
        .size           $__internal_565_$__cuda_sm3x_div_rn_noftz_f32_slowpath,(.L_x_37942 - $__internal_565_$__cuda_sm3x_div_rn_noftz_f32_slowpath)
$__internal_565_$__cuda_sm3x_div_rn_noftz_f32_slowpath:
        /* <DEDUP_REMOVED lines=34> */
.L_x_33881:
        /* <DEDUP_REMOVED lines=51> */
.L_x_33888:
[----:B------:R-:W-:-:S04]  /*1210*/  LOP3.LUT R2, R2, 0x80000000, RZ, 0xc0, !PT ;  /* 0x8000000002027812 */ /* 0x000fc800078ec0ff */
[----:B------:R-:W-:Y:S01]  /*1220*/  LOP3.LUT R2, R2, 0x7f800000, RZ, 0xfc, !PT ;  /* 0x7f80000002027812 */ /* 0x000fe200078efcff */
[----:B------:R-:W-:Y:S06]  /*1230*/  BRA `(.L_x_33889) ;  /* 0x0000000000047947 */ /* 0x000fec0003800000 */
.L_x_33887:
[----:B------:R-:W-:-:S07]  /*1240*/  IMAD R2, R13, 0x800000, R2 ;  /* 0x008000000d027824 */ /* 0x000fce00078e0202 */
.L_x_33889:
[----:B------:R-:W-:Y:S05]  /*1250*/  BSYNC.RECONVERGENT B2 ;  /* 0x0000000000027941 */ /* 0x000fea0003800200 */
.L_x_33886:
[----:B------:R-:W-:Y:S05]  /*1260*/  BRA `(.L_x_33890) ;  /* 0x0000000000207947 */ /* 0x000fea0003800000 */
.L_x_33885:
[----:B------:R-:W-:-:S04]  /*1270*/  LOP3.LUT R2, R3, 0x80000000, R2, 0x48, !PT ;  /* 0x8000000003027812 */ /* 0x000fc800078e4802 */
[----:B------:R-:W-:Y:S01]  /*1280*/  LOP3.LUT R2, R2, 0x7f800000, RZ, 0xfc, !PT ;  /* 0x7f80000002027812 */ /* 0x000fe200078efcff */
[----:B------:R-:W-:Y:S06]  /*1290*/  BRA `(.L_x_33890) ;  /* 0x0000000000147947 */ /* 0x000fec0003800000 */
.L_x_33884:
[----:B------:R-:W-:Y:S01]  /*12a0*/  LOP3.LUT R2, R3, 0x80000000, R2, 0x48, !PT ;  /* 0x8000000003027812 */ /* 0x000fe200078e4802 */
[----:B------:R-:W-:Y:S06]  /*12b0*/  BRA `(.L_x_33890) ;  /* 0x00000000000c7947 */ /* 0x000fec0003800000 */
.L_x_33883:
[----:B------:R-:W0:Y:S01]  /*12c0*/  MUFU.RSQ R2, -QNAN ;  /* 0xffc0000000027908 */ /* 0x000e220000001400 */
[----:B------:R-:W-:Y:S05]  /*12d0*/  BRA `(.L_x_33890) ;  /* 0x0000000000047947 */ /* 0x000fea0003800000 */
.L_x_33882:
[----:B------:R-:W-:-:S07]  /*12e0*/  FADD.FTZ R2, R2, R3 ;  /* 0x0000000302027221 */ /* 0x000fce0000010000 */
.L_x_33890:
[----:B------:R-:W-:Y:S05]  /*12f0*/  BSYNC.RECONVERGENT B1 ;  /* 0x0000000000017941 */ /* 0x000fea0003800200 */
.L_x_33880:
[----:B------:R-:W-:Y:S01]  /*1300*/  HFMA2 R3, -RZ, RZ, 0, 0 ;  /* 0x00000000ff037431 */ /* 0x000fe200000001ff */
[----:B0-----:R-:W-:Y:S01]  /*1310*/  MOV R13, R2 ;  /* 0x00000002000d7202 */ /* 0x001fe20000000f00 */
[----:B------:R-:W-:-:S04]  /*1320*/  IMAD.MOV.U32 R2, RZ, RZ, R10 ;  /* 0x000000ffff027224 */ /* 0x000fc800078e000a */
[----:B------:R-:W-:Y:S05]  /*1330*/  RET.REL.NODEC R2 `(_Z15SoftmaxWarpImplI24ElementwiseScaleMaskLoadIffbE11DirectStoreIffEfLi1ELi1ELi2ELi2ELb0EL9Algorithm0EEvT_T0_ll) ;  /* 0xffffffec02307950 */ /* 0x000fea0003c3ffff */
.L_x_33891:
        /* <DEDUP_REMOVED lines=12> */
.L_x_37942:


//--------------------- .text._Z15SoftmaxWarpImplI24ElementwiseScaleMaskLoadIffbE11DirectStoreIffEfLi1ELi1ELi1ELi1ELb1EL9Algorithm0EEvT_T0_ll --------------------------
	.section	.text._Z15SoftmaxWarpImplI24ElementwiseScaleMaskLoadIffbE11DirectStoreIffEfLi1ELi1ELi1ELi1ELb1EL9Algorithm0EEvT_T0_ll,"ax",@progbits
	.align	128
        .global         _Z15SoftmaxWarpImplI24ElementwiseScaleMaskLoadIffbE11DirectStoreIffEfLi1ELi1ELi1ELi1ELb1EL9Algorithm0EEvT_T0_ll
        .type           _Z15SoftmaxWarpImplI24ElementwiseScaleMaskLoadIffbE11DirectStoreIffEfLi1ELi1ELi1ELi1ELb1EL9Algorithm0EEvT_T0_ll,@function
        .size           _Z15SoftmaxWarpImplI24ElementwiseScaleMaskLoadIffbE11DirectStoreIffEfLi1ELi1ELi1ELi1ELb1EL9Algorithm0EEvT_T0_ll,(.L_x_37944 - _Z15SoftmaxWarpImplI24ElementwiseScaleMaskLoadIffbE11DirectStoreIffEfLi1ELi1ELi1ELi1ELb1EL9Algorithm0EEvT_T0_ll)
        .other          _Z15SoftmaxWarpImplI24ElementwiseScaleMaskLoadIffbE11DirectStoreIffEfLi1ELi1ELi1ELi1ELb1EL9Algorithm0EEvT_T0_ll,@"STO_CUDA_ENTRY STV_DEFAULT"
_Z15SoftmaxWarpImplI24ElementwiseScaleMaskLoadIffbE11DirectStoreIffEfLi1ELi1ELi1ELi1ELb1EL9Algorithm0EEvT_T0_ll:
.text._Z15SoftmaxWarpImplI24ElementwiseScaleMaskLoadIffbE11DirectStoreIffEfLi1ELi1ELi1ELi1ELb1EL9Algorithm0EEvT_T0_ll:
[----:B------:R-:W0:Y:S01]  /*0000*/  LDC R1, c[0x0][0x37c] ;  /* 0x0000df00ff017b82 */ /* 0x000e220000000800 */
[----:B------:R-:W1:Y:S01]  /*0010*/  LDCU.64 UR4, c[0x0][0x3b8] ;  /* 0x00007700ff0477ac */ /* 0x000e620008000a00 */
[----:B------:R-:W2:Y:S01]  /*0020*/  LDCU.64 UR40, c[0x0][0x3b8] ;  /* 0x00007700ff2877ac */ /* 0x000ea20008000a00 */
        /* <DEDUP_REMOVED lines=22> */
.L_x_33892:
        /* <DEDUP_REMOVED lines=10> */
[----:B0-----:R-:W-:Y:S05]  /*0230*/  @P0 EXIT ;  /* 0x000000000000094d */ /* 0x001fea0003800000 */
        /* <DEDUP_REMOVED lines=31> */
[----:B------:R-:W-:Y:S01]  /*0430*/  ISETP.GE.U32.AND P1, PT, R3, R10, PT ;  /* 0x0000000a0300720c */ /* 0x000fe20003f26070 */
[----:B------:R-:W-:-:S12]  /*0440*/  IMAD.MOV.U32 R3, RZ, RZ, RZ ;  /* 0x000000ffff037224 */ /* 0x000fd800078e00ff */
[----:B------:R-:W-:Y:S01]  /*0450*/  @P1 VIADD R2, R2, 0x1 ;  /* 0x0000000102021836 */ /* 0x000fe20000000000 */
[----:B------:R-:W-:Y:S01]  /*0460*/  @!P2 LOP3.LUT R2, RZ, R10, RZ, 0x33, !PT ;  /* 0x0000000aff02a212 */ /* 0x000fe200078e33ff */
[----:B------:R-:W-:Y:S06]  /*0470*/  BRA `(.L_x_33895) ;  /* 0x0000000000107947 */ /* 0x000fec0003800000 */
.L_x_33894:
[----:B------:R-:W-:-:S07]  /*0480*/  MOV R0, 0x4a0 ;  /* 0x000004a000007802 */ /* 0x000fce0000000f00 */
[----:B------:R-:W-:Y:S05]  /*0490*/  CALL.REL.NOINC `($__internal_566_$__cuda_sm20_div_u64) ;  /* 0x0000001800247944 */ /* 0x000fea0003c00000 */
[----:B------:R-:W-:Y:S01]  /*04a0*/  MOV R2, R4 ;  /* 0x0000000400027202 */ /* 0x000fe20000000f00 */
[----:B------:R-:W-:-:S07]  /*04b0*/  IMAD.MOV.U32 R3, RZ, RZ, R5 ;  /* 0x000000ffff037224 */ /* 0x000fce00078e0005 */
.L_x_33895:
[----:B------:R-:W-:Y:S05]  /*04c0*/  BSYNC.RECONVERGENT B0 ;  /* 0x0000000000007941 */ /* 0x000fea0003800200 */
.L_x_33893:
[----:B------:R-:W-:Y:S01]  /*04d0*/  IADD3 R14, P1, PT, R2, R14, RZ ;  /* 0x0000000e020e7210 */ /* 0x000fe20007f3e0ff */
[----:B------:R-:W0:Y:S01]  /*04e0*/  S2R R4, SR_TID.X ;  /* 0x0000000000047919 */ /* 0x000e220000002100 */
[----:B------:R-:W1:Y:S01]  /*04f0*/  LDC.64 R20, c[0x0][0x358] ;  /* 0x0000d600ff147b82 */ /* 0x000e620000000a00 */
[----:B------:R-:W-:Y:S01]  /*0500*/  BSSY.RECONVERGENT B0, `(.L_x_33896) ;  /* 0x0000063000007945 */ /* 0x000fe20003800200 */
[----:B------:R-:W-:Y:S01]  /*0510*/  LOP3.LUT R0, R14, 0x3, RZ, 0xc0, !PT ;  /* 0x000000030e007812 */ /* 0x000fe200078ec0ff */
[----:B------:R-:W-:-:S03]  /*0520*/  IMAD.X R15, RZ, RZ, R3, P1 ;  /* 0x000000ffff0f7224 */ /* 0x000fc600008e0603 */
[----:B------:R-:W-:-:S04]  /*0530*/  ISETP.NE.U32.AND P0, PT, R0, 0x3, PT ;  /* 0x000000030000780c */ /* 0x000fc80003f05070 */
[----:B------:R-:W-:-:S13]  /*0540*/  ISETP.NE.AND.EX P0, PT, RZ, RZ, PT, P0 ;  /* 0x000000ffff00720c */ /* 0x000fda0003f05300 */
[----:B------:R-:W-:Y:S05]  /*0550*/  @!P0 BRA `(.L_x_33897) ;  /* 0x0000000400748947 */ /* 0x000fea0003800000 */
[----:B------:R-:W2:Y:S01]  /*0560*/  LDCU.128 UR4, c[0x0][0x3a0] ;  /* 0x00007400ff0477ac */ /* 0x000ea20008000c00 */
[----:B------:R-:W-:Y:S01]  /*0570*/  HFMA2 R5, -RZ, RZ, 0, 0 ;  /* 0x00000000ff057431 */ /* 0x000fe200000001ff */
[----:B------:R-:W-:Y:S01]  /*0580*/  IADD3 R24, PT, PT, R14, 0x1, RZ ;  /* 0x000000010e187810 */ /* 0x000fe20007ffe0ff */
[----:B------:R-:W-:Y:S01]  /*0590*/  IMAD.MOV.U32 R22, RZ, RZ, RZ ;  /* 0x000000ffff167224 */ /* 0x000fe200078e00ff */
[----:B------:R-:W3:Y:S02]  /*05a0*/  LDCU.64 UR8, c[0x0][0x390] ;  /* 0x00007200ff0877ac */ /* 0x000ee40008000a00 */
[----:B------:R-:W-:Y:S01]  /*05b0*/  LOP3.LUT R24, R24, 0x3, RZ, 0xc0, !PT ;  /* 0x0000000318187812 */ /* 0x000fe200078ec0ff */
[----:B------:R-:W4:Y:S01]  /*05c0*/  LDCU.128 UR12, c[0x0][0x380] ;  /* 0x00007000ff0c77ac */ /* 0x000f220008000c00 */
[----:B--2---:R-:W-:Y:S02]  /*05d0*/  IMAD R0, R12, UR6, RZ ;  /* 0x000000060c007c24 */ /* 0x004fe4000f8e02ff */
[----:B0-----:R-:W-:-:S04]  /*05e0*/  IMAD.WIDE.U32 R2, R13, UR6, R4 ;  /* 0x000000060d027c25 */ /* 0x001fc8000f8e0004 */
[C---:B------:R-:W-:Y:S01]  /*05f0*/  IMAD R19, R13.reuse, UR7, R0 ;  /* 0x000000070d137c24 */ /* 0x040fe2000f8e0200 */
[----:B------:R-:W-:Y:S01]  /*0600*/  LEA R16, P0, R2, UR4, 0x2 ;  /* 0x0000000402107c11 */ /* 0x000fe2000f8010ff */
[----:B---3--:R-:W-:Y:S02]  /*0610*/  IMAD R0, R12, UR8, RZ ;  /* 0x000000080c007c24 */ /* 0x008fe4000f8e02ff */
[----:B------:R-:W-:-:S04]  /*0620*/  IMAD.WIDE.U32 R6, R13, UR8, R4 ;  /* 0x000000080d067c25 */ /* 0x000fc8000f8e0004 */
[----:B------:R-:W-:Y:S01]  /*0630*/  IMAD R25, R13, UR9, R0 ;  /* 0x000000090d197c24 */ /* 0x000fe2000f8e0200 */
[----:B----4-:R-:W-:Y:S01]  /*0640*/  LEA R17, P1, R6, UR12, 0x2 ;  /* 0x0000000c06117c11 */ /* 0x010fe2000f8210ff */
[----:B------:R-:W-:Y:S02]  /*0650*/  IMAD.IADD R19, R3, 0x1, R19 ;  /* 0x0000000103137824 */ /* 0x000fe400078e0213 */
[----:B------:R-:W-:Y:S02]  /*0660*/  IMAD R3, R11, UR6, RZ ;  /* 0x000000060b037c24 */ /* 0x000fe4000f8e02ff */
[----:B------:R-:W-:Y:S01]  /*0670*/  IMAD.IADD R25, R7, 0x1, R25 ;  /* 0x0000000107197824 */ /* 0x000fe200078e0219 */
[----:B------:R-:W-:Y:S01]  /*0680*/  LEA.HI.X R19, R2, UR5, R19, 0x2, P0 ;  /* 0x0000000502137c11 */ /* 0x000fe200080f1413 */
[----:B------:R-:W-:Y:S01]  /*0690*/  IMAD.WIDE.U32 R8, R10, UR6, RZ ;  /* 0x000000060a087c25 */ /* 0x000fe2000f8e00ff */
[C---:B------:R-:W-:Y:S02]  /*06a0*/  IADD3 R18, P0, PT, R6.reuse, UR14, RZ ;  /* 0x0000000e06127c10 */ /* 0x040fe4000ff1e0ff */
[----:B------:R-:W-:Y:S01]  /*06b0*/  LEA.HI.X R23, R6, UR13, R25, 0x2, P1 ;  /* 0x0000000d06177c11 */ /* 0x000fe200088f1419 */
[----:B------:R-:W-:Y:S01]  /*06c0*/  IMAD R3, R10, UR7, R3 ;  /* 0x000000070a037c24 */ /* 0x000fe2000f8e0203 */
[----:B------:R-:W-:Y:S01]  /*06d0*/  IADD3.X R25, PT, PT, R25, UR15, RZ, P0, !PT ;  /* 0x0000000f19197c10 */ /* 0x000fe200087fe4ff */
[----:B------:R-:W-:-:S02]  /*06e0*/  IMAD R27, R11, UR8, RZ ;  /* 0x000000080b1b7c24 */ /* 0x000fc4000f8e02ff */
[----:B------:R-:W-:-:S04]  /*06f0*/  IMAD.WIDE.U32 R6, R10, UR8, RZ ;  /* 0x000000080a067c25 */ /* 0x000fc8000f8e00ff */
[----:B------:R-:W-:Y:S02]  /*0700*/  IMAD R27, R10, UR9, R27 ;  /* 0x000000090a1b7c24 */ /* 0x000fe4000f8e021b */
[----:B------:R-:W-:-:S03]  /*0710*/  IMAD.IADD R3, R9, 0x1, R3 ;  /* 0x0000000109037824 */ /* 0x000fc600078e0203 */
[----:B------:R-:W-:Y:S02]  /*0720*/  IADD3 R26, PT, PT, R7, R27, RZ ;  /* 0x0000001b071a7210 */ /* 0x000fe40007ffe0ff */
[----:B------:R-:W-:-:S07]  /*0730*/  SHF.L.U64.HI R28, R8, 0x2, R3 ;  /* 0x00000002081c7819 */ /* 0x000fce0000010203 */
.L_x_33900:
[----:B------:R-:W-:-:S04]  /*0740*/  ISETP.GE.U32.AND P0, PT, R4, UR42, PT ;  /* 0x0000002a04007c0c */ /* 0x000fc8000bf06070 */
[----:B------:R-:W-:-:S13]  /*0750*/  ISETP.GE.AND.EX P0, PT, RZ, UR43, PT, P0 ;  /* 0x0000002bff007c0c */ /* 0x000fda000bf06300 */
[C---:B-1----:R-:W-:Y:S01]  /*0760*/  @!P0 R2UR UR6, R20.reuse ;  /* 0x00000000140682ca */ /* 0x042fe200000e0000 */
[----:B------:R-:W-:Y:S01]  /*0770*/  @!P0 IMAD.MOV.U32 R2, RZ, RZ, R18 ;  /* 0x000000ffff028224 */ /* 0x000fe200078e0012 */
[C---:B------:R-:W-:Y:S01]  /*0780*/  @!P0 R2UR UR7, R21.reuse ;  /* 0x00000000150782ca */ /* 0x040fe200000e0000 */
[----:B------:R-:W-:Y:S01]  /*0790*/  @!P0 IMAD.MOV.U32 R3, RZ, RZ, R25 ;  /* 0x000000ffff038224 */ /* 0x000fe200078e0019 */
[----:B------:R-:W-:Y:S01]  /*07a0*/  @!P0 R2UR UR4, R20 ;  /* 0x00000000140482ca */ /* 0x000fe200000e0000 */
[----:B------:R-:W0:Y:S01]  /*07b0*/  @!P0 LDC R29, c[0x0][0x39c] ;  /* 0x0000e700ff1d8b82 */ /* 0x000e220000000800 */
[----:B------:R-:W-:-:S09]  /*07c0*/  @!P0 R2UR UR5, R21 ;  /* 0x00000000150582ca */ /* 0x000fd200000e0000 */
[----:B------:R1:W2:Y:S02]  /*07d0*/  @!P0 LDG.E.U8 R27, desc[UR6][R2.64] ;  /* 0x00000006021b8981 */ /* 0x0002a4000c1e1100 */
[----:B-1----:R-:W-:Y:S01]  /*07e0*/  @!P0 MOV R2, R17 ;  /* 0x0000001100028202 */ /* 0x002fe20000000f00 */
[----:B------:R-:W-:-:S05]  /*07f0*/  @!P0 IMAD.MOV.U32 R3, RZ, RZ, R23 ;  /* 0x000000ffff038224 */ /* 0x000fca00078e0017 */
[----:B------:R1:W0:Y:S01]  /*0800*/  @!P0 LDG.E R0, desc[UR4][R2.64] ;  /* 0x0000000402008981 */ /* 0x000222000c1e1900 */
[----:B------:R-:W-:Y:S01]  /*0810*/  BSSY.RECONVERGENT B1, `(.L_x_33898) ;  /* 0x000001f000017945 */ /* 0x000fe20003800200 */
[----:B-1----:R-:W-:Y:S02]  /*0820*/  MOV R3, 0x437c0000 ;  /* 0x437c000000037802 */ /* 0x002fe40000000f00 */
[----:B--2---:R-:W-:Y:S01]  /*0830*/  ISETP.NE.OR P1, PT, R27, RZ, P0 ;  /* 0x000000ff1b00720c */ /* 0x004fe20000725670 */
[----:B------:R-:W-:Y:S02]  /*0840*/  IMAD.MOV.U32 R27, RZ, RZ, -0x800000 ;  /* 0xff800000ff1b7424 */ /* 0x000fe400078e00ff */
[----:B0-----:R-:W-:Y:S01]  /*0850*/  @!P0 FMUL R29, R0, R29 ;  /* 0x0000001d001d8220 */ /* 0x001fe20000400000 */
[----:B------:R-:W-:-:S09]  /*0860*/  MOV R0, 0xff800000 ;  /* 0xff80000000007802 */ /* 0x000fd20000000f00 */
[----:B------:R-:W0:Y:S02]  /*0870*/  @!P1 LDC R29, c[0x0][0x398] ;  /* 0x0000e600ff1d9b82 */ /* 0x000e240000000800 */
[----:B0-----:R-:W-:Y:S01]  /*0880*/  @!P0 FMNMX R27, R29, -INF , !PT ;  /* 0xff8000001d1b8809 */ /* 0x001fe20007800000 */
[----:B------:R-:W-:Y:S02]  /*0890*/  @!P0 IMAD.MOV.U32 R0, RZ, RZ, R29 ;  /* 0x000000ffff008224 */ /* 0x000fe400078e001d */
[----:B------:R-:W-:Y:S02]  /*08a0*/  IMAD.MOV.U32 R29, RZ, RZ, 0x3bbb989d ;  /* 0x3bbb989dff1d7424 */ /* 0x000fe400078e00ff */
        /* <DEDUP_REMOVED lines=19> */
[----:B------:R-:W-:Y:S05]  /*09e0*/  CALL.REL.NOINC `($__internal_567_$__cuda_sm3x_div_rn_noftz_f32_slowpath) ;  /* 0x0000001400e07944 */ /* 0x000fea0003c00000 */
[----:B------:R-:W-:-:S07]  /*09f0*/  IMAD.MOV.U32 R27, RZ, RZ, R0 ;  /* 0x000000ffff1b7224 */ /* 0x000fce00078e0000 */
.L_x_33899:
[----:B------:R-:W-:Y:S05]  /*0a00*/  BSYNC.RECONVERGENT B1 ;  /* 0x0000000000017941 */ /* 0x000fea0003800200 */
.L_x_33898:
[----:B------:R-:W-:Y:S01]  /*0a10*/  @!P0 R2UR UR4, R20 ;  /* 0x00000000140482ca */ /* 0x000fe200000e0000 */
[----:B------:R-:W-:Y:S01]  /*0a20*/  @!P0 IMAD.MOV.U32 R3, RZ, RZ, R19 ;  /* 0x000000ffff038224 */ /* 0x000fe200078e0013 */
[----:B------:R-:W-:Y:S02]  /*0a30*/  @!P0 R2UR UR5, R21 ;  /* 0x00000000150582ca */ /* 0x000fe400000e0000 */
[-C--:B------:R-:W-:Y:S02]  /*0a40*/  @!P0 MOV R2, R16.reuse ;  /* 0x0000001000028202 */ /* 0x080fe40000000f00 */
[----:B------:R-:W-:Y:S02]  /*0a50*/  IADD3 R13, P1, PT, R10, R13, RZ ;  /* 0x0000000d0a0d7210 */ /* 0x000fe40007f3e0ff */
[----:B------:R-:W-:Y:S02]  /*0a60*/  LEA R16, P2, R8, R16, 0x2 ;  /* 0x0000001008107211 */ /* 0x000fe400078410ff */
[----:B------:R-:W-:Y:S01]  /*0a70*/  IADD3 R18, P3, PT, R18, R6, RZ ;  /* 0x0000000612127210 */ /* 0x000fe20007f7e0ff */
[----:B------:R-:W-:Y:S01]  /*0a80*/  IMAD.X R12, R11, 0x1, R12, P1 ;  /* 0x000000010b0c7824 */ /* 0x000fe200008e060c */
[----:B------:R-:W-:Y:S01]  /*0a90*/  LEA R17, P4, R6, R17, 0x2 ;  /* 0x0000001106117211 */ /* 0x000fe200078810ff */
[----:B------:R-:W-:Y:S01]  /*0aa0*/  IMAD.X R19, R19, 0x1, R28, P2 ;  /* 0x0000000113137824 */ /* 0x000fe200010e061c */
[----:B------:R-:W-:Y:S01]  /*0ab0*/  IADD3.X R25, PT, PT, R25, R26, RZ, P3, !PT ;  /* 0x0000001a19197210 */ /* 0x000fe20001ffe4ff */
[----:B------:R2:W-:Y:S01]  /*0ac0*/  @!P0 STG.E desc[UR4][R2.64], R27 ;  /* 0x0000001b02008986 */ /* 0x0005e2000c101904 */
[----:B------:R-:W-:-:S02]  /*0ad0*/  IADD3 R24, P0, PT, R24, -0x1, RZ ;  /* 0xffffffff18187810 */ /* 0x000fc40007f1e0ff */
[----:B------:R-:W-:Y:S02]  /*0ae0*/  LEA.HI.X R23, R6, R23, R26, 0x2, P4 ;  /* 0x0000001706177211 */ /* 0x000fe400020f141a */
[----:B------:R-:W-:Y:S02]  /*0af0*/  IADD3.X R22, PT, PT, R22, -0x1, RZ, P0, !PT ;  /* 0xffffffff16167810 */ /* 0x000fe400007fe4ff */
[----:B------:R-:W-:-:S04]  /*0b00*/  ISETP.NE.U32.AND P0, PT, R24, RZ, PT ;  /* 0x000000ff1800720c */ /* 0x000fc80003f05070 */
[----:B------:R-:W-:-:S13]  /*0b10*/  ISETP.NE.AND.EX P0, PT, R22, RZ, PT, P0 ;  /* 0x000000ff1600720c */ /* 0x000fda0003f05300 */
[----:B--2---:R-:W-:Y:S05]  /*0b20*/  @P0 BRA `(.L_x_33900) ;  /* 0xfffffffc00040947 */ /* 0x004fea000383ffff */
.L_x_33897:
[----:B------:R-:W-:Y:S05]  /*0b30*/  BSYNC.RECONVERGENT B0 ;  /* 0x0000000000007941 */ /* 0x000fea0003800200 */
.L_x_33896:
[----:B------:R-:W-:-:S04]  /*0b40*/  ISETP.GE.U32.AND P0, PT, R14, 0x3, PT ;  /* 0x000000030e00780c */ /* 0x000fc80003f06070 */
[----:B------:R-:W-:-:S13]  /*0b50*/  ISETP.GE.U32.AND.EX P0, PT, R15, RZ, PT, P0 ;  /* 0x000000ff0f00720c */ /* 0x000fda0003f06100 */
[----:B------:R-:W-:Y:S05]  /*0b60*/  @!P0 EXIT ;  /* 0x000000000000894d */ /* 0x000fea0003800000 */
.L_x_33917:
[----:B0-----:R-:W-:Y:S01]  /*0b70*/  ISETP.GE.U32.AND P1, PT, R4, UR40, PT ;  /* 0x0000002804007c0c */ /* 0x001fe2000bf26070 */
[----:B------:R-:W0:Y:S03]  /*0b80*/  LDC.64 R8, c[0x0][0x388] ;  /* 0x0000e200ff087b82 */ /* 0x000e260000000a00 */
[----:B------:R-:W-:-:S05]  /*0b90*/  ISETP.GE.AND.EX P1, PT, RZ, UR41, PT, P1 ;  /* 0x00000029ff007c0c */ /* 0x000fca000bf26310 */
[----:B------:R-:W2:Y:S08]  /*0ba0*/  LDC.64 R14, c[0x0][0x380] ;  /* 0x0000e000ff0e7b82 */ /* 0x000eb00000000a00 */
[----:B------:R-:W3:Y:S01]  /*0bb0*/  @!P1 LDC.64 R6, c[0x0][0x390] ;  /* 0x0000e400ff069b82 */ /* 0x000ee20000000a00 */
[----:B------:R-:W-:Y:S01]  /*0bc0*/  @!P1 MOV R3, RZ ;  /* 0x000000ff00039202 */ /* 0x000fe20000000f00 */
[----:B------:R-:W-:Y:S01]  /*0bd0*/  @!P1 IMAD.MOV.U32 R2, RZ, RZ, R4 ;  /* 0x000000ffff029224 */ /* 0x000fe200078e0004 */
[----:B-1----:R-:W-:-:S02]  /*0be0*/  @!P1 R2UR UR6, R20 ;  /* 0x00000000140692ca */ /* 0x002fc400000e0000 */
[C---:B------:R-:W-:Y:S02]  /*0bf0*/  @!P1 R2UR UR7, R21.reuse ;  /* 0x00000000150792ca */ /* 0x040fe400000e0000 */
[----:B------:R-:W-:Y:S02]  /*0c00*/  @!P1 R2UR UR4, R20 ;  /* 0x00000000140492ca */ /* 0x000fe400000e0000 */
[----:B------:R-:W-:Y:S01]  /*0c10*/  @!P1 R2UR UR5, R21 ;  /* 0x00000000150592ca */ /* 0x000fe200000e0000 */
[-C--:B---3--:R-:W-:Y:S02]  /*0c20*/  @!P1 IMAD R0, R12, R6.reuse, RZ ;  /* 0x000000060c009224 */ /* 0x088fe400078e02ff */
[----:B------:R-:W-:-:S04]  /*0c30*/  @!P1 IMAD.WIDE.U32 R2, R13, R6, R2 ;  /* 0x000000060d029225 */ /* 0x000fc800078e0002 */
[----:B------:R-:W-:Y:S01]  /*0c40*/  @!P1 IMAD R7, R13, R7, R0 ;  /* 0x000000070d079224 */ /* 0x000fe200078e0200 */
[----:B0-----:R-:W-:-:S03]  /*0c50*/  @!P1 IADD3 R8, P0, PT, R2, R8, RZ ;  /* 0x0000000802089210 */ /* 0x001fc60007f1e0ff */
[----:B------:R-:W-:Y:S02]  /*0c60*/  @!P1 IMAD.IADD R0, R3, 0x1, R7 ;  /* 0x0000000103009824 */ /* 0x000fe400078e0207 */
[----:B------:R-:W0:Y:S02]  /*0c70*/  @!P1 LDC R3, c[0x0][0x39c] ;  /* 0x0000e700ff039b82 */ /* 0x000e240000000800 */
[----:B------:R-:W-:Y:S01]  /*0c80*/  @!P1 IMAD.X R9, R0, 0x1, R9, P0 ;  /* 0x0000000100099824 */ /* 0x000fe200000e0609 */
[----:B--2---:R-:W-:-:S04]  /*0c90*/  @!P1 LEA R6, P0, R2, R14, 0x2 ;  /* 0x0000000e02069211 */ /* 0x004fc800078010ff */
[----:B------:R1:W2:Y:S01]  /*0ca0*/  @!P1 LDG.E.U8 R8, desc[UR6][R8.64] ;  /* 0x0000000608089981 */ /* 0x0002a2000c1e1100 */
[----:B------:R-:W-:-:S05]  /*0cb0*/  @!P1 LEA.HI.X R7, R2, R15, R0, 0x2, P0 ;  /* 0x0000000f02079211 */ /* 0x000fca00000f1400 */
[----:B------:R-:W0:Y:S01]  /*0cc0*/  @!P1 LDG.E R6, desc[UR4][R6.64] ;  /* 0x0000000406069981 */ /* 0x000e22000c1e1900 */
[----:B------:R-:W-:Y:S01]  /*0cd0*/  IMAD.MOV.U32 R0, RZ, RZ, -0x800000 ;  /* 0xff800000ff007424 */ /* 0x000fe200078e00ff */
[----:B------:R-:W-:Y:S01]  /*0ce0*/  BSSY.RECONVERGENT B0, `(.L_x_33901) ;  /* 0x000001e000007945 */ /* 0x000fe20003800200 */
[----:B-1----:R-:W-:Y:S01]  /*0cf0*/  HFMA2 R9, -RZ, RZ, 0.96630859375, -0.0022525787353515625 ;  /* 0x3bbb989dff097431 */ /* 0x002fe200000001ff */
[----:B--2---:R-:W-:Y:S01]  /*0d00*/  ISETP.NE.OR P0, PT, R8, RZ, P1 ;  /* 0x000000ff0800720c */ /* 0x004fe20000f05670 */
[----:B0-----:R-:W-:Y:S01]  /*0d10*/  @!P1 FMUL R2, R6, R3 ;  /* 0x0000000306029220 */ /* 0x001fe20000400000 */
[----:B------:R-:W-:-:S11]  /*0d20*/  MOV R3, 0xff800000 ;  /* 0xff80000000037802 */ /* 0x000fd60000000f00 */
[----:B------:R-:W0:Y:S02]  /*0d30*/  @!P0 LDC R2, c[0x0][0x398] ;  /* 0x0000e600ff028b82 */ /* 0x000e240000000800 */
[----:B0-----:R-:W-:Y:S01]  /*0d40*/  @!P1 FMNMX R3, R2, -INF , !PT ;  /* 0xff80000002039809 */ /* 0x001fe20007800000 */
[----:B------:R-:W-:-:S04]  /*0d50*/  @!P1 IMAD.MOV.U32 R0, RZ, RZ, R2 ;  /* 0x000000ffff009224 */ /* 0x000fc800078e0002 */
[----:B------:R-:W-:Y:S01]  /*0d60*/  FADD R0, -R3, R0 ;  /* 0x0000000003007221 */ /* 0x000fe20000000100 */
[----:B------:R-:W-:-:S03]  /*0d70*/  IMAD.MOV.U32 R3, RZ, RZ, 0x437c0000 ;  /* 0x437c0000ff037424 */ /* 0x000fc600078e00ff */
        /* <DEDUP_REMOVED lines=19> */
[----:B------:R-:W-:-:S07]  /*0eb0*/  MOV R19, R0 ;  /* 0x0000000000137202 */ /* 0x000fce0000000f00 */
.L_x_33902:
[----:B------:R-:W-:Y:S05]  /*0ec0*/  BSYNC.RECONVERGENT B0 ;  /* 0x0000000000007941 */ /* 0x000fea0003800200 */
.L_x_33901:
[----:B------:R-:W-:Y:S01]  /*0ed0*/  ISETP.GE.U32.AND P0, PT, R4, UR40, PT ;  /* 0x0000002804007c0c */ /* 0x000fe2000bf06070 */
[----:B------:R-:W0:Y:S01]  /*0ee0*/  LDC.64 R2, c[0x0][0x380] ;  /* 0x0000e000ff027b82 */ /* 0x000e220000000a00 */
[----:B------:R-:W-:Y:S01]  /*0ef0*/  IADD3 R7, P2, PT, R10, R13, RZ ;  /* 0x0000000d0a077210 */ /* 0x000fe20007f5e0ff */
[----:B------:R-:W-:Y:S01]  /*0f00*/  BSSY.RECONVERGENT B0, `(.L_x_33903) ;  /* 0x0000016000007945 */ /* 0x000fe20003800200 */
[----:B------:R-:W-:-:S03]  /*0f10*/  ISETP.GE.AND.EX P0, PT, RZ, UR41, PT, P0 ;  /* 0x00000029ff007c0c */ /* 0x000fc6000bf06300 */
[----:B------:R-:W-:Y:S02]  /*0f20*/  IMAD.X R6, R11, 0x1, R12, P2 ;  /* 0x000000010b067824 */ /* 0x000fe400010e060c */
[----:B------:R-:W1:Y:S08]  /*0f30*/  LDC.64 R14, c[0x0][0x388] ;  /* 0x0000e200ff0e7b82 */ /* 0x000e700000000a00 */
[----:B------:R-:W2:Y:S01]  /*0f40*/  @!P0 LDC.64 R22, c[0x0][0x390] ;  /* 0x0000e400ff168b82 */ /* 0x000ea20000000a00 */
[----:B------:R-:W-:Y:S01]  /*0f50*/  @!P0 MOV R9, RZ ;  /* 0x000000ff00098202 */ /* 0x000fe20000000f00 */
[----:B------:R-:W-:-:S02]  /*0f60*/  @!P0 IMAD.MOV.U32 R8, RZ, RZ, R4 ;  /* 0x000000ffff088224 */ /* 0x000fc400078e0004 */
[-C--:B--2---:R-:W-:Y:S02]  /*0f70*/  @!P0 IMAD R0, R6, R22.reuse, RZ ;  /* 0x0000001606008224 */ /* 0x084fe400078e02ff */
[----:B------:R-:W-:-:S04]  /*0f80*/  @!P0 IMAD.WIDE.U32 R8, R7, R22, R8 ;  /* 0x0000001607088225 */ /* 0x000fc800078e0008 */
[----:B------:R-:W-:Y:S01]  /*0f90*/  @!P0 IMAD R23, R7, R23, R0 ;  /* 0x0000001707178224 */ /* 0x000fe200078e0200 */
[----:B01----:R-:W-:Y:S06]  /*0fa0*/  @P1 BRA `(.L_x_33904) ;  /* 0x00000000002c1947 */ /* 0x003fec0003800000 */
[----:B------:R-:W-:Y:S01]  /*0fb0*/  IMAD.MOV.U32 R16, RZ, RZ, R4 ;  /* 0x000000ffff107224 */ /* 0x000fe200078e0004 */
[----:B------:R-:W-:Y:S01]  /*0fc0*/  R2UR UR4, R20 ;  /* 0x00000000140472ca */ /* 0x000fe200000e0000 */
[----:B------:R-:W-:Y:S01]  /*0fd0*/  IMAD.MOV.U32 R17, RZ, RZ, RZ ;  /* 0x000000ffff117224 */ /* 0x000fe200078e00ff */
[----:B------:R-:W-:Y:S01]  /*0fe0*/  R2UR UR5, R21 ;  /* 0x00000000150572ca */ /* 0x000fe200000e0000 */
[----:B------:R-:W-:Y:S02]  /*0ff0*/  IMAD R12, R12, UR38, RZ ;  /* 0x000000260c0c7c24 */ /* 0x000fe4000f8e02ff */
[----:B------:R-:W-:-:S04]  /*1000*/  IMAD.WIDE.U32 R16, R13, UR38, R16 ;  /* 0x000000260d107c25 */ /* 0x000fc8000f8e0010 */
[----:B------:R-:W-:Y:S01]  /*1010*/  IMAD R13, R13, UR39, R12 ;  /* 0x000000270d0d7c24 */ /* 0x000fe2000f8e020c */
[----:B------:R-:W-:-:S04]  /*1020*/  LEA R12, P1, R16, UR36, 0x2 ;  /* 0x00000024100c7c11 */ /* 0x000fc8000f8210ff */
[----:B------:R-:W-:-:S04]  /*1030*/  IADD3 R13, PT, PT, R17, R13, RZ ;  /* 0x0000000d110d7210 */ /* 0x000fc80007ffe0ff */
[----:B------:R-:W-:-:S05]  /*1040*/  LEA.HI.X R13, R16, UR37, R13, 0x2, P1 ;  /* 0x00000025100d7c11 */ /* 0x000fca00088f140d */
[----:B------:R0:W-:Y:S02]  /*1050*/  STG.E desc[UR4][R12.64], R19 ;  /* 0x000000130c007986 */ /* 0x0001e4000c101904 */
.L_x_33904:
[----:B------:R-:W-:Y:S05]  /*1060*/  BSYNC.RECONVERGENT B0 ;  /* 0x0000000000007941 */ /* 0x000fea0003800200 */
.L_x_33903:
[----:B------:R-:W-:Y:S01]  /*1070*/  @!P0 R2UR UR6, R20 ;  /* 0x00000000140682ca */ /* 0x000fe200000e0000 */
[----:B------:R-:W-:Y:S01]  /*1080*/  @!P0 IMAD.IADD R0, R9, 0x1, R23 ;  /* 0x0000000109008824 */ /* 0x000fe200078e0217 */
[C---:B------:R-:W-:Y:S01]  /*1090*/  @!P0 R2UR UR7, R21.reuse ;  /* 0x00000000150782ca */ /* 0x040fe200000e0000 */
[----:B------:R-:W1:Y:S01]  /*10a0*/  @!P0 LDC R9, c[0x0][0x39c] ;  /* 0x0000e700ff098b82 */ /* 0x000e620000000800 */
[----:B------:R-:W-:Y:S02]  /*10b0*/  @!P0 IADD3 R14, P1, PT, R8, R14, RZ ;  /* 0x0000000e080e8210 */ /* 0x000fe40007f3e0ff */
[----:B------:R-:W-:Y:S02]  /*10c0*/  @!P0 R2UR UR4, R20 ;  /* 0x00000000140482ca */ /* 0x000fe400000e0000 */
[----:B------:R-:W-:Y:S01]  /*10d0*/  @!P0 R2UR UR5, R21 ;  /* 0x00000000150582ca */ /* 0x000fe200000e0000 */
[----:B------:R-:W-:Y:S01]  /*10e0*/  @!P0 IMAD.X R15, R0, 0x1, R15, P1 ;  /* 0x00000001000f8824 */ /* 0x000fe200008e060f */
[----:B------:R-:W-:-:S05]  /*10f0*/  @!P0 LEA R2, P1, R8, R2, 0x2 ;  /* 0x0000000208028211 */ /* 0x000fca00078210ff */
[----:B------:R-:W2:Y:S01]  /*1100*/  @!P0 LDG.E.U8 R14, desc[UR6][R14.64] ;  /* 0x000000060e0e8981 */ /* 0x000ea2000c1e1100 */
[----:B------:R-:W-:-:S05]  /*1110*/  @!P0 LEA.HI.X R3, R8, R3, R0, 0x2, P1 ;  /* 0x0000000308038211 */ /* 0x000fca00008f1400 */
[----:B------:R3:W1:Y:S01]  /*1120*/  @!P0 LDG.E R2, desc[UR4][R2.64] ;  /* 0x0000000402028981 */ /* 0x000662000c1e1900 */
[----:B0-----:R-:W-:Y:S02]  /*1130*/  HFMA2 R13, -RZ, RZ, 0.96630859375, -0.0022525787353515625 ;  /* 0x3bbb989dff0d7431 */ /* 0x001fe400000001ff */
[----:B------:R-:W-:Y:S01]  /*1140*/  IMAD.MOV.U32 R0, RZ, RZ, -0x800000 ;  /* 0xff800000ff007424 */ /* 0x000fe200078e00ff */
[----:B------:R-:W-:Y:S01]  /*1150*/  BSSY.RECONVERGENT B0, `(.L_x_33905) ;  /* 0x000001d000007945 */ /* 0x000fe20003800200 */
[----:B---3--:R-:W-:Y:S01]  /*1160*/  IMAD.MOV.U32 R3, RZ, RZ, 0x437c0000 ;  /* 0x437c0000ff037424 */ /* 0x008fe200078e00ff */
[----:B--2---:R-:W-:Y:S01]  /*1170*/  ISETP.NE.OR P1, PT, R14, RZ, P0 ;  /* 0x000000ff0e00720c */ /* 0x004fe20000725670 */
[----:B-1----:R-:W-:Y:S01]  /*1180*/  @!P0 FMUL R8, R2, R9 ;  /* 0x0000000902088220 */ /* 0x002fe20000400000 */
[----:B------:R-:W-:-:S11]  /*1190*/  MOV R9, 0xff800000 ;  /* 0xff80000000097802 */ /* 0x000fd60000000f00 */
[----:B------:R-:W0:Y:S02]  /*11a0*/  @!P1 LDC R8, c[0x0][0x398] ;  /* 0x0000e600ff089b82 */ /* 0x000e240000000800 */
[----:B0-----:R-:W-:Y:S01]  /*11b0*/  @!P0 FMNMX R9, R8, -INF , !PT ;  /* 0xff80000008098809 */ /* 0x001fe20007800000 */
[----:B------:R-:W-:-:S04]  /*11c0*/  @!P0 IMAD.MOV.U32 R0, RZ, RZ, R8 ;  /* 0x000000ffff008224 */ /* 0x000fc800078e0008 */
        /* <DEDUP_REMOVED lines=21> */
.L_x_33906:
[----:B------:R-:W-:Y:S05]  /*1320*/  BSYNC.RECONVERGENT B0 ;  /* 0x0000000000007941 */ /* 0x000fea0003800200 */
.L_x_33905:
        /* <DEDUP_REMOVED lines=25> */
.L_x_33908:
[----:B------:R-:W-:Y:S05]  /*14c0*/  BSYNC.RECONVERGENT B0 ;  /* 0x0000000000007941 */ /* 0x000fea0003800200 */
.L_x_33907:
[----:B------:R-:W-:Y:S01]  /*14d0*/  @!P1 R2UR UR6, R20 ;  /* 0x00000000140692ca */ /* 0x000fe200000e0000 */
[----:B------:R-:W-:Y:S01]  /*14e0*/  @!P1 IMAD.IADD R0, R13, 0x1, R23 ;  /* 0x000000010d009824 */ /* 0x000fe200078e0217 */
[C---:B------:R-:W-:Y:S01]  /*14f0*/  @!P1 R2UR UR7, R21.reuse ;  /* 0x00000000150792ca */ /* 0x040fe200000e0000 */
[----:B0-----:R-:W0:Y:S01]  /*1500*/  @!P1 LDC R7, c[0x0][0x39c] ;  /* 0x0000e700ff079b82 */ /* 0x001e220000000800 */
[----:B------:R-:W-:Y:S02]  /*1510*/  @!P1 IADD3 R14, P0, PT, R12, R14, RZ ;  /* 0x0000000e0c0e9210 */ /* 0x000fe40007f1e0ff */
[----:B------:R-:W-:Y:S02]  /*1520*/  @!P1 R2UR UR4, R20 ;  /* 0x00000000140492ca */ /* 0x000fe400000e0000 */
[----:B------:R-:W-:Y:S01]  /*1530*/  @!P1 R2UR UR5, R21 ;  /* 0x00000000150592ca */ /* 0x000fe200000e0000 */
[----:B------:R-:W-:Y:S01]  /*1540*/  @!P1 IMAD.X R15, R0, 0x1, R15, P0 ;  /* 0x00000001000f9824 */ /* 0x000fe200000e060f */
[----:B------:R-:W-:-:S05]  /*1550*/  @!P1 LEA R2, P0, R12, R2, 0x2 ;  /* 0x000000020c029211 */ /* 0x000fca00078010ff */
[----:B------:R-:W2:Y:S01]  /*1560*/  @!P1 LDG.E.U8 R14, desc[UR6][R14.64] ;  /* 0x000000060e0e9981 */ /* 0x000ea2000c1e1100 */
[----:B------:R-:W-:-:S05]  /*1570*/  @!P1 LEA.HI.X R3, R12, R3, R0, 0x2, P0 ;  /* 0x000000030c039211 */ /* 0x000fca00000f1400 */
[----:B------:R1:W0:Y:S01]  /*1580*/  @!P1 LDG.E R2, desc[UR4][R2.64] ;  /* 0x0000000402029981 */ /* 0x000222000c1e1900 */
[----:B------:R-:W-:Y:S02]  /*1590*/  HFMA2 R13, -RZ, RZ, 0.96630859375, -0.0022525787353515625 ;  /* 0x3bbb989dff0d7431 */ /* 0x000fe400000001ff */
[----:B------:R-:W-:Y:S01]  /*15a0*/  IMAD.MOV.U32 R0, RZ, RZ, -0x800000 ;  /* 0xff800000ff007424 */ /* 0x000fe200078e00ff */
[----:B------:R-:W-:Y:S01]  /*15b0*/  BSSY.RECONVERGENT B0, `(.L_x_33909) ;  /* 0x000001d000007945 */ /* 0x000fe20003800200 */
[----:B-1----:R-:W-:Y:S01]  /*15c0*/  IMAD.MOV.U32 R3, RZ, RZ, 0x437c0000 ;  /* 0x437c0000ff037424 */ /* 0x002fe200078e00ff */
[----:B--2---:R-:W-:Y:S01]  /*15d0*/  ISETP.NE.OR P0, PT, R14, RZ, P1 ;  /* 0x000000ff0e00720c */ /* 0x004fe20000f05670 */
[----:B0-----:R-:W-:Y:S01]  /*15e0*/  @!P1 FMUL R6, R2, R7 ;  /* 0x0000000702069220 */ /* 0x001fe20000400000 */
        /* <DEDUP_REMOVED lines=25> */
.L_x_33910:
[----:B------:R-:W-:Y:S05]  /*1780*/  BSYNC.RECONVERGENT B0 ;  /* 0x0000000000007941 */ /* 0x000fea0003800200 */
.L_x_33909:
        /* <DEDUP_REMOVED lines=25> */
.L_x_33912:
[----:B------:R-:W-:Y:S05]  /*1920*/  BSYNC.RECONVERGENT B0 ;  /* 0x0000000000007941 */ /* 0x000fea0003800200 */
.L_x_33911:
        /* <DEDUP_REMOVED lines=43> */
.L_x_33914:
[----:B------:R-:W-:Y:S05]  /*1be0*/  BSYNC.RECONVERGENT B0 ;  /* 0x0000000000007941 */ /* 0x000fea0003800200 */
.L_x_33913:
        /* <DEDUP_REMOVED lines=13> */
.L_x_33916:
[----:B------:R-:W-:Y:S05]  /*1cc0*/  BSYNC.RECONVERGENT B0 ;  /* 0x0000000000007941 */ /* 0x000fea0003800200 */
.L_x_33915:
[----:B------:R-:W-:-:S05]  /*1cd0*/  IADD3 R13, P0, PT, R10, R13, RZ ;  /* 0x0000000d0a0d7210 */ /* 0x000fca0007f1e0ff */
[----:B------:R-:W-:Y:S01]  /*1ce0*/  IMAD.X R12, R11, 0x1, R12, P0 ;  /* 0x000000010b0c7824 */ /* 0x000fe200000e060c */
[----:B------:R-:W-:-:S04]  /*1cf0*/  ISETP.GE.U32.AND P0, PT, R13, UR44, PT ;  /* 0x0000002c0d007c0c */ /* 0x000fc8000bf06070 */
[----:B------:R-:W-:-:S13]  /*1d00*/  ISETP.GE.AND.EX P0, PT, R12, UR45, PT, P0 ;  /* 0x0000002d0c007c0c */ /* 0x000fda000bf06300 */
[----:B------:R-:W-:Y:S05]  /*1d10*/  @!P0 BRA `(.L_x_33917) ;  /* 0xffffffec00948947 */ /* 0x000fea000383ffff */
[----:B------:R-:W-:Y:S05]  /*1d20*/  EXIT ;  /* 0x000000000000794d */ /* 0x000fea0003800000 */
        .weak           $__internal_566_$__cuda_sm20_div_u64
        .type           $__internal_566_$__cuda_sm20_div_u64,@function
        .size           $__internal_566_$__cuda_sm20_div_u64,($__internal_567_$__cuda_sm3x_div_rn_noftz_f32_slowpath - $__internal_566_$__cuda_sm20_div_u64)
$__internal_566_$__cuda_sm20_div_u64:
        /* <DEDUP_REMOVED lines=63> */
[----:B------:R-:W-:Y:S02]  /*2120*/  MOV R2, R0 ;  /* 0x0000000000027202 */ /* 0x000fe40000000f00 */
[----:B------:R-:W-:Y:S02]  /*2130*/  SEL R4, R4, R7, P0 ;  /* 0x0000000704047207 */ /* 0x000fe40000000000 */
[----:B------:R-:W-:Y:S02]  /*2140*/  SEL R5, R5, 0xffffffff, P1 ;  /* 0xffffffff05057807 */ /* 0x000fe40000800000 */
[----:B------:R-:W-:Y:S01]  /*2150*/  SEL R4, R4, 0xffffffff, P1 ;  /* 0xffffffff04047807 */ /* 0x000fe20000800000 */
[----:B------:R-:W-:Y:S06]  /*2160*/  RET.REL.NODEC R2 `(_Z15SoftmaxWarpImplI24ElementwiseScaleMaskLoadIffbE11DirectStoreIffEfLi1ELi1ELi1ELi1ELb1EL9Algorithm0EEvT_T0_ll) ;  /* 0xffffffdc02a47950 */ /* 0x000fec0003c3ffff */
        .weak           $__internal_567_$__cuda_sm3x_div_rn_noftz_f32_slowpath
        .type           $__internal_567_$__cuda_sm3x_div_rn_noftz_f32_slowpath,@function
        .size           $__internal_567_$__cuda_sm3x_div_rn_noftz_f32_slowpath,(.L_x_37944 - $__internal_567_$__cuda_sm3x_div_rn_noftz_f32_slowpath)
$__internal_567_$__cuda_sm3x_div_rn_noftz_f32_slowpath:
        /* <DEDUP_REMOVED lines=36> */
.L_x_33919:
        /* <DEDUP_REMOVED lines=51> */
.L_x_33926:
[----:B------:R-:W-:-:S04]  /*26e0*/  LOP3.LUT R0, R0, 0x80000000, RZ, 0xc0, !PT ;  /* 0x8000000000007812 */ /* 0x000fc800078ec0ff */
[----:B------:R-:W-:Y:S01]  /*26f0*/  LOP3.LUT R0, R0, 0x7f800000, RZ, 0xfc, !PT ;  /* 0x7f80000000007812 */ /* 0x000fe200078efcff */
[----:B------:R-:W-:Y:S06]  /*2700*/  BRA `(.L_x_33927) ;  /* 0x0000000000047947 */ /* 0x000fec0003800000 */
.L_x_33925:
[----:B------:R-:W-:-:S07]  /*2710*/  LEA R0, R32, R0, 0x17 ;  /* 0x0000000020007211 */ /* 0x000fce00078eb8ff */
.L_x_33927:
[----:B------:R-:W-:Y:S05]  /*2720*/  BSYNC.RECONVERGENT B3 ;  /* 0x0000000000037941 */ /* 0x000fea0003800200 */
.L_x_33924:
[----:B------:R-:W-:Y:S05]  /*2730*/  BRA `(.L_x_33928) ;  /* 0x0000000000207947 */ /* 0x000fea0003800000 */
.L_x_33923:
[----:B------:R-:W-:-:S04]  /*2740*/  LOP3.LUT R0, R3, 0x80000000, R0, 0x48, !PT ;  /* 0x8000000003007812 */ /* 0x000fc800078e4800 */
[----:B------:R-:W-:Y:S01]  /*2750*/  LOP3.LUT R0, R0, 0x7f800000, RZ, 0xfc, !PT ;  /* 0x7f80000000007812 */ /* 0x000fe200078efcff */
[----:B------:R-:W-:Y:S06]  /*2760*/  BRA `(.L_x_33928) ;  /* 0x0000000000147947 */ /* 0x000fec0003800000 */
.L_x_33922:
[----:B------:R-:W-:Y:S01]  /*2770*/  LOP3.LUT R0, R3, 0x80000000, R0, 0x48, !PT ;  /* 0x8000000003007812 */ /* 0x000fe200078e4800 */
[----:B------:R-:W-:Y:S06]  /*2780*/  BRA `(.L_x_33928) ;  /* 0x00000000000c7947 */ /* 0x000fec0003800000 */
.L_x_33921:
[----:B------:R-:W0:Y:S01]  /*2790*/  MUFU.RSQ R0, -QNAN ;  /* 0xffc0000000007908 */ /* 0x000e220000001400 */
[----:B------:R-:W-:Y:S05]  /*27a0*/  BRA `(.L_x_33928) ;  /* 0x0000000000047947 */ /* 0x000fea0003800000 */
.L_x_33920:
[----:B------:R-:W-:-:S07]  /*27b0*/  FADD.FTZ R0, R0, R3 ;  /* 0x0000000300007221 */ /* 0x000fce0000010000 */
.L_x_33928:
[----:B------:R-:W-:Y:S05]  /*27c0*/  BSYNC.RECONVERGENT B2 ;  /* 0x0000000000027941 */ /* 0x000fea0003800200 */
.L_x_33918:
[----:B------:R-:W-:-:S04]  /*27d0*/  IMAD.MOV.U32 R3, RZ, RZ, 0x0 ;  /* 0x00000000ff037424 */ /* 0x000fc800078e00ff */
[----:B0-----:R-:W-:Y:S05]  /*27e0*/  RET.REL.NODEC R2 `(_Z15SoftmaxWarpImplI24ElementwiseScaleMaskLoadIffbE11DirectStoreIffEfLi1ELi1ELi1ELi1ELb1EL9Algorithm0EEvT_T0_ll) ;  /* 0xffffffd802047950 */ /* 0x001fea0003c3ffff */
.L_x_33929:
        /* <DEDUP_REMOVED lines=9> */
.L_x_37944:


//--------------------- .text._Z15SoftmaxWarpImplI24ElementwiseScaleMaskLoadIffbE11DirectStoreIffEfLi1ELi1ELi1ELi1ELb0EL9Algorithm0EEvT_T0_ll --------------------------
	.section	.text._Z15SoftmaxWarpImplI24ElementwiseScaleMaskLoadIffbE11DirectStoreIffEfLi1ELi1ELi1ELi1ELb0EL9Algorithm0EEvT_T0_ll,"ax",@progbits
	.align	128
        .global         _Z15SoftmaxWarpImplI24ElementwiseScaleMaskLoadIffbE11DirectStoreIffEfLi1ELi1ELi1ELi1ELb0EL9Algorithm0EEvT_T0_ll
        .type           _Z15SoftmaxWarpImplI24ElementwiseScaleMaskLoadIffbE11DirectStoreIffEfLi1ELi1ELi1ELi1ELb0EL9Algorithm0EEvT_T0_ll,@function
        .size           _Z15SoftmaxWarpImplI24ElementwiseScaleMaskLoadIffbE11DirectStoreIffEfLi1ELi1ELi1ELi1ELb0EL9Algorithm0EEvT_T0_ll,(.L_x_37946 - _Z15SoftmaxWarpImplI24ElementwiseScaleMaskLoadIffbE11DirectStoreIffEfLi1ELi1ELi1ELi1ELb0EL9Algorithm0EEvT_T0_ll)
        .other          _Z15SoftmaxWarpImplI24ElementwiseScaleMaskLoadIffbE11DirectStoreIffEfLi1ELi1ELi1ELi1ELb0EL9Algorithm0EEvT_T0_ll,@"STO_CUDA_ENTRY STV_DEFAULT"
_Z15SoftmaxWarpImplI24ElementwiseScaleMaskLoadIffbE11DirectStoreIffEfLi1ELi1ELi1ELi1ELb0EL9Algorithm0EEvT_T0_ll:
.text._Z15SoftmaxWarpImplI24ElementwiseScaleMaskLoadIffbE11DirectStoreIffEfLi1ELi1ELi1ELi1ELb0EL9Algorithm0EEvT_T0_ll:
        /* <DEDUP_REMOVED lines=28> */
.L_x_33930:
        /* <DEDUP_REMOVED lines=31> */
[----:B0-----:R-:W-:-:S06]  /*03b0*/  IADD3 R4, PT, PT, R0, 0xffffffe, RZ ;  /* 0x0ffffffe00047810 */ /* 0x001fcc0007ffe0ff */
[----:B------:R0:W1:Y:S02]  /*03c0*/  F2I.FTZ.U32.TRUNC.NTZ R5, R4 ;  /* 0x0000000400057305 */ /* 0x000064000021f000 */
[----:B0-----:R-:W-:Y:S02]  /*03d0*/  IMAD.MOV.U32 R4, RZ, RZ, RZ ;  /* 0x000000ffff047224 */ /* 0x001fe400078e00ff */
[----:B-1----:R-:W-:-:S04]  /*03e0*/  IMAD R7, R7, R5, RZ ;  /* 0x0000000507077224 */ /* 0x002fc800078e02ff */
[----:B------:R-:W-:-:S06]  /*03f0*/  IMAD.HI.U32 R2, R5, R7, R4 ;  /* 0x0000000705027227 */ /* 0x000fcc00078e0004 */
[----:B------:R-:W-:-:S05]  /*0400*/  IMAD.HI.U32 R2, R2, R3, RZ ;  /* 0x0000000302027227 */ /* 0x000fca00078e00ff */
[----:B------:R-:W-:-:S05]  /*0410*/  IADD3 R5, PT, PT, -R2, RZ, RZ ;  /* 0x000000ff02057210 */ /* 0x000fca0007ffe1ff */
[----:B------:R-:W-:-:S05]  /*0420*/  IMAD R3, R8, R5, R3 ;  /* 0x0000000508037224 */ /* 0x000fca00078e0203 */
[----:B------:R-:W-:-:S13]  /*0430*/  ISETP.GE.U32.AND P0, PT, R3, R8, PT ;  /* 0x000000080300720c */ /* 0x000fda0003f06070 */
[----:B------:R-:W-:Y:S02]  /*0440*/  @P0 IMAD.IADD R3, R3, 0x1, -R8 ;  /* 0x0000000103030824 */ /* 0x000fe400078e0a08 */
[----:B------:R-:W-:-:S03]  /*0450*/  @P0 VIADD R2, R2, 0x1 ;  /* 0x0000000102020836 */ /* 0x000fc60000000000 */
[----:B------:R-:W-:Y:S01]  /*0460*/  ISETP.GE.U32.AND P1, PT, R3, R8, PT ;  /* 0x000000080300720c */ /* 0x000fe20003f26070 */
[----:B------:R-:W-:-:S12]  /*0470*/  IMAD.MOV.U32 R3, RZ, RZ, RZ ;  /* 0x000000ffff037224 */ /* 0x000fd800078e00ff */
[----:B------:R-:W-:Y:S02]  /*0480*/  @P1 IADD3 R2, PT, PT, R2, 0x1, RZ ;  /* 0x0000000102021810 */ /* 0x000fe40007ffe0ff */
[----:B------:R-:W-:Y:S01]  /*0490*/  @!P2 LOP3.LUT R2, RZ, R8, RZ, 0x33, !PT ;  /* 0x00000008ff02a212 */ /* 0x000fe200078e33ff */
[----:B------:R-:W-:Y:S06]  /*04a0*/  BRA `(.L_x_33933) ;  /* 0x0000000000107947 */ /* 0x000fec0003800000 */
.L_x_33932:
[----:B------:R-:W-:-:S07]  /*04b0*/  MOV R0, 0x4d0 ;  /* 0x000004d000007802 */ /* 0x000fce0000000f00 */
[----:B------:R-:W-:Y:S05]  /*04c0*/  CALL.REL.NOINC `($__internal_568_$__cuda_sm20_div_u64) ;  /* 0x0000001400487944 */ /* 0x000fea0003c00000 */
[----:B------:R-:W-:Y:S01]  /*04d0*/  IMAD.MOV.U32 R2, RZ, RZ, R4 ;  /* 0x000000ffff027224 */ /* 0x000fe200078e0004 */
[----:B------:R-:W-:-:S07]  /*04e0*/  MOV R3, R5 ;  /* 0x0000000500037202 */ /* 0x000fce0000000f00 */
.L_x_33933:
[----:B------:R-:W-:Y:S05]  /*04f0*/  BSYNC.RECONVERGENT B0 ;  /* 0x0000000000007941 */ /* 0x000fea0003800200 */
.L_x_33931:
        /* <DEDUP_REMOVED lines=10> */
[----:B------:R-:W-:Y:S02]  /*05a0*/  IMAD.MOV.U32 R5, RZ, RZ, RZ ;  /* 0x000000ffff057224 */ /* 0x000fe400078e00ff */
[----:B------:R-:W-:Y:S02]  /*05b0*/  HFMA2 R18, -RZ, RZ, 0, 0 ;  /* 0x00000000ff127431 */ /* 0x000fe400000001ff */
[----:B------:R-:W-:Y:S01]  /*05c0*/  VIADD R16, R26, 0x1 ;  /* 0x000000011a107836 */ /* 0x000fe20000000000 */
[----:B------:R-:W3:Y:S01]  /*05d0*/  LDCU.64 UR8, c[0x0][0x390] ;  /* 0x00007200ff0877ac */ /* 0x000ee20008000a00 */
[----:B------:R-:W4:Y:S03]  /*05e0*/  LDCU.128 UR12, c[0x0][0x380] ;  /* 0x00007000ff0c77ac */ /* 0x000f260008000c00 */
[----:B------:R-:W-:Y:S01]  /*05f0*/  LOP3.LUT R16, R16, 0x3, RZ, 0xc0, !PT ;  /* 0x0000000310107812 */ /* 0x000fe200078ec0ff */
[----:B--2---:R-:W-:-:S02]  /*0600*/  IMAD R0, R14, UR6, RZ ;  /* 0x000000060e007c24 */ /* 0x004fc4000f8e02ff */
[----:B0-----:R-:W-:-:S04]  /*0610*/  IMAD.WIDE.U32 R6, R15, UR6, R4 ;  /* 0x000000060f067c25 */ /* 0x001fc8000f8e0004 */
[C---:B------:R-:W-:Y:S01]  /*0620*/  IMAD R23, R15.reuse, UR7, R0 ;  /* 0x000000070f177c24 */ /* 0x040fe2000f8e0200 */
[----:B------:R-:W-:Y:S01]  /*0630*/  LEA R24, P0, R6, UR4, 0x2 ;  /* 0x0000000406187c11 */ /* 0x000fe2000f8010ff */
[----:B---3--:R-:W-:Y:S02]  /*0640*/  IMAD R0, R14, UR8, RZ ;  /* 0x000000080e007c24 */ /* 0x008fe4000f8e02ff */
[----:B------:R-:W-:Y:S01]  /*0650*/  IMAD.WIDE.U32 R2, R15, UR8, R4 ;  /* 0x000000080f027c25 */ /* 0x000fe2000f8e0004 */
[----:B------:R-:W-:-:S03]  /*0660*/  IADD3 R23, PT, PT, R7, R23, RZ ;  /* 0x0000001707177210 */ /* 0x000fc60007ffe0ff */
[----:B------:R-:W-:Y:S01]  /*0670*/  IMAD R11, R15, UR9, R0 ;  /* 0x000000090f0b7c24 */ /* 0x000fe2000f8e0200 */
[----:B------:R-:W-:Y:S01]  /*0680*/  LEA.HI.X R23, R6, UR5, R23, 0x2, P0 ;  /* 0x0000000506177c11 */ /* 0x000fe200080f1417 */
[----:B------:R-:W-:Y:S01]  /*0690*/  IMAD R17, R9, UR8, RZ ;  /* 0x0000000809117c24 */ /* 0x000fe2000f8e02ff */
[C---:B----4-:R-:W-:Y:S01]  /*06a0*/  LEA R22, P1, R2.reuse, UR12, 0x2 ;  /* 0x0000000c02167c11 */ /* 0x050fe2000f8210ff */
[----:B------:R-:W-:Y:S01]  /*06b0*/  IMAD.IADD R3, R3, 0x1, R11 ;  /* 0x0000000103037824 */ /* 0x000fe200078e020b */
[----:B------:R-:W-:Y:S01]  /*06c0*/  IADD3 R21, P0, PT, R2, UR14, RZ ;  /* 0x0000000e02157c10 */ /* 0x000fe2000ff1e0ff */
[----:B------:R-:W-:-:S03]  /*06d0*/  IMAD.WIDE.U32 R6, R8, UR8, RZ ;  /* 0x0000000808067c25 */ /* 0x000fc6000f8e00ff */
[----:B------:R-:W-:Y:S01]  /*06e0*/  LEA.HI.X R19, R2, UR13, R3, 0x2, P1 ;  /* 0x0000000d02137c11 */ /* 0x000fe200088f1403 */
[----:B------:R-:W-:Y:S01]  /*06f0*/  IMAD R17, R8, UR9, R17 ;  /* 0x0000000908117c24 */ /* 0x000fe2000f8e0211 */
[----:B------:R-:W-:-:S03]  /*0700*/  IADD3.X R20, PT, PT, R3, UR15, RZ, P0, !PT ;  /* 0x0000000f03147c10 */ /* 0x000fc600087fe4ff */
[----:B------:R-:W-:-:S07]  /*0710*/  IMAD.IADD R17, R7, 0x1, R17 ;  /* 0x0000000107117824 */ /* 0x000fce00078e0211 */
.L_x_33938:
[C---:B-1----:R-:W-:Y:S01]  /*0720*/  R2UR UR6, R12.reuse ;  /* 0x000000000c0672ca */ /* 0x042fe200000e0000 */
[----:B--2---:R-:W-:Y:S01]  /*0730*/  IMAD.MOV.U32 R2, RZ, RZ, R21 ;  /* 0x000000ffff027224 */ /* 0x004fe200078e0015 */
[C---:B------:R-:W-:Y:S02]  /*0740*/  R2UR UR7, R13.reuse ;  /* 0x000000000d0772ca */ /* 0x040fe400000e0000 */
[----:B------:R-:W-:Y:S02]  /*0750*/  R2UR UR4, R12 ;  /* 0x000000000c0472ca */ /* 0x000fe400000e0000 */
[----:B------:R-:W-:Y:S02]  /*0760*/  R2UR UR5, R13 ;  /* 0x000000000d0572ca */ /* 0x000fe400000e0000 */
[----:B------:R-:W-:-:S07]  /*0770*/  MOV R3, R20 ;  /* 0x0000001400037202 */ /* 0x000fce0000000f00 */
[----:B------:R0:W2:Y:S02]  /*0780*/  LDG.E.U8 R10, desc[UR6][R2.64] ;  /* 0x00000006020a7981 */ /* 0x0000a4000c1e1100 */
[----:B0-----:R-:W-:Y:S02]  /*0790*/  IMAD.MOV.U32 R2, RZ, RZ, R22 ;  /* 0x000000ffff027224 */ /* 0x001fe400078e0016 */
[----:B------:R-:W-:-:S05]  /*07a0*/  IMAD.MOV.U32 R3, RZ, RZ, R19 ;  /* 0x000000ffff037224 */ /* 0x000fca00078e0013 */
[----:B------:R-:W3:Y:S01]  /*07b0*/  LDG.E R0, desc[UR4][R2.64] ;  /* 0x0000000402007981 */ /* 0x000ee2000c1e1900 */
[----:B------:R-:W-:Y:S01]  /*07c0*/  IMAD.MOV.U32 R27, RZ, RZ, 0x437c0000 ;  /* 0x437c0000ff1b7424 */ /* 0x000fe200078e00ff */
[----:B------:R-:W-:Y:S01]  /*07d0*/  BSSY.RECONVERGENT B1, `(.L_x_33936) ;  /* 0x000001b000017945 */ /* 0x000fe20003800200 */
[----:B--2---:R-:W-:Y:S02]  /*07e0*/  ISETP.NE.AND P0, PT, R10, RZ, PT ;  /* 0x000000ff0a00720c */ /* 0x004fe40003f05270 */
[----:B------:R-:W-:Y:S01]  /*07f0*/  MOV R10, 0x3bbb989d ;  /* 0x3bbb989d000a7802 */ /* 0x000fe20000000f00 */
[----:B---3--:R-:W-:-:S10]  /*0800*/  FMUL R0, R0, UR50 ;  /* 0x0000003200007c20 */ /* 0x008fd40008400000 */
        /* <DEDUP_REMOVED lines=22> */
[----:B------:R-:W-:Y:S05]  /*0970*/  CALL.REL.NOINC `($__internal_569_$__cuda_sm3x_div_rn_noftz_f32_slowpath) ;  /* 0x00000014002c7944 */ /* 0x000fea0003c00000 */
.L_x_33937:
[----:B------:R-:W-:Y:S05]  /*0980*/  BSYNC.RECONVERGENT B1 ;  /* 0x0000000000017941 */ /* 0x000fea0003800200 */
.L_x_33936:
[----:B------:R-:W-:Y:S01]  /*0990*/  IADD3 R16, P0, PT, R16, -0x1, RZ ;  /* 0xffffffff10107810 */ /* 0x000fe20007f1e0ff */
[----:B------:R-:W-:Y:S01]  /*09a0*/  IMAD R29, R9, UR48, RZ ;  /* 0x00000030091d7c24 */ /* 0x000fe2000f8e02ff */
[----:B------:R-:W-:Y:S01]  /*09b0*/  R2UR UR4, R12 ;  /* 0x000000000c0472ca */ /* 0x000fe200000e0000 */
[----:B------:R-:W-:Y:S01]  /*09c0*/  IMAD.WIDE.U32 R10, R8, UR48, RZ ;  /* 0x00000030080a7c25 */ /* 0x000fe2000f8e00ff */
[----:B------:R-:W-:Y:S02]  /*09d0*/  IADD3.X R18, PT, PT, R18, -0x1, RZ, P0, !PT ;  /* 0xffffffff12127810 */ /* 0x000fe400007fe4ff */
[----:B------:R-:W-:Y:S01]  /*09e0*/  ISETP.NE.U32.AND P0, PT, R16, RZ, PT ;  /* 0x000000ff1000720c */ /* 0x000fe20003f05070 */
[----:B------:R-:W-:Y:S01]  /*09f0*/  IMAD R29, R8, UR49, R29 ;  /* 0x00000031081d7c24 */ /* 0x000fe2000f8e021d */
[----:B------:R-:W-:Y:S01]  /*0a00*/  R2UR UR5, R13 ;  /* 0x000000000d0572ca */ /* 0x000fe200000e0000 */
[----:B------:R-:W-:Y:S01]  /*0a10*/  IMAD.MOV.U32 R2, RZ, RZ, R24 ;  /* 0x000000ffff027224 */ /* 0x000fe200078e0018 */
[----:B------:R-:W-:Y:S01]  /*0a20*/  ISETP.NE.AND.EX P0, PT, R18, RZ, PT, P0 ;  /* 0x000000ff1200720c */ /* 0x000fe20003f05300 */
[----:B------:R-:W-:Y:S01]  /*0a30*/  IMAD.MOV.U32 R3, RZ, RZ, R23 ;  /* 0x000000ffff037224 */ /* 0x000fe200078e0017 */
[----:B------:R-:W-:-:S02]  /*0a40*/  IADD3 R15, P1, PT, R8, R15, RZ ;  /* 0x0000000f080f7210 */ /* 0x000fc40007f3e0ff */
[----:B------:R-:W-:Y:S02]  /*0a50*/  IADD3 R21, P2, PT, R21, R6, RZ ;  /* 0x0000000615157210 */ /* 0x000fe40007f5e0ff */
[----:B------:R-:W-:Y:S01]  /*0a60*/  LEA R22, P3, R6, R22, 0x2 ;  /* 0x0000001606167211 */ /* 0x000fe200078610ff */
[----:B------:R-:W-:Y:S01]  /*0a70*/  IMAD.X R14, R9, 0x1, R14, P1 ;  /* 0x00000001090e7824 */ /* 0x000fe200008e060e */
[----:B------:R-:W-:Y:S01]  /*0a80*/  LEA R24, P4, R10, R24, 0x2 ;  /* 0x000000180a187211 */ /* 0x000fe200078810ff */
[--C-:B------:R-:W-:Y:S01]  /*0a90*/  IMAD.X R20, R20, 0x1, R17.reuse, P2 ;  /* 0x0000000114147824 */ /* 0x100fe200010e0611 */
[----:B------:R-:W-:Y:S01]  /*0aa0*/  IADD3 R0, PT, PT, R11, R29, RZ ;  /* 0x0000001d0b007210 */ /* 0x000fe20007ffe0ff */
[----:B------:R2:W-:Y:S01]  /*0ab0*/  STG.E desc[UR4][R2.64], R27 ;  /* 0x0000001b02007986 */ /* 0x0005e2000c101904 */
[----:B------:R-:W-:Y:S02]  /*0ac0*/  LEA.HI.X R19, R6, R19, R17, 0x2, P3 ;  /* 0x0000001306137211 */ /* 0x000fe400018f1411 */
[----:B------:R-:W-:Y:S01]  /*0ad0*/  LEA.HI.X R23, R10, R23, R0, 0x2, P4 ;  /* 0x000000170a177211 */ /* 0x000fe200020f1400 */
[----:B------:R-:W-:Y:S06]  /*0ae0*/  @P0 BRA `(.L_x_33938) ;  /* 0xfffffffc000c0947 */ /* 0x000fec000383ffff */
.L_x_33935:
[----:B------:R-:W-:Y:S05]  /*0af0*/  BSYNC.RECONVERGENT B0 ;  /* 0x0000000000007941 */ /* 0x000fea0003800200 */
.L_x_33934:
[----:B------:R-:W-:-:S04]  /*0b00*/  ISETP.GE.U32.AND P0, PT, R26, 0x3, PT ;  /* 0x000000031a00780c */ /* 0x000fc80003f06070 */
[----:B------:R-:W-:-:S13]  /*0b10*/  ISETP.GE.U32.AND.EX P0, PT, R25, RZ, PT, P0 ;  /* 0x000000ff1900720c */ /* 0x000fda0003f06100 */
[----:B------:R-:W-:Y:S05]  /*0b20*/  @!P0 EXIT ;  /* 0x000000000000894d */ /* 0x000fea0003800000 */
[----:B------:R-:W-:Y:S01]  /*0b30*/  BSSY.RECONVERGENT B0, `(.L_x_33939) ;  /* 0x00000ea000007945 */ /* 0x000fe20003800200 */
.L_x_33948:
[----:B0-2---:R-:W-:Y:S01]  /*0b40*/  MOV R2, R4 ;  /* 0x0000000400027202 */ /* 0x005fe20000000f00 */
[----:B------:R-:W-:Y:S01]  /*0b50*/  IMAD R0, R14, UR44, RZ ;  /* 0x0000002c0e007c24 */ /* 0x000fe2000f8e02ff */
[C---:B-1----:R-:W-:Y:S01]  /*0b60*/  R2UR UR6, R12.reuse ;  /* 0x000000000c0672ca */ /* 0x042fe200000e0000 */
[----:B------:R-:W-:Y:S01]  /*0b70*/  IMAD.MOV.U32 R3, RZ, RZ, RZ ;  /* 0x000000ffff037224 */ /* 0x000fe200078e00ff */
[----:B------:R-:W-:Y:S01]  /*0b80*/  R2UR UR7, R13 ;  /* 0x000000000d0772ca */ /* 0x000fe200000e0000 */
[C---:B------:R-:W-:Y:S01]  /*0b90*/  IMAD R7, R15.reuse, UR45, R0 ;  /* 0x0000002d0f077c24 */ /* 0x040fe2000f8e0200 */
        /* <DEDUP_REMOVED lines=10> */
[----:B------:R-:W-:Y:S02]  /*0c40*/  HFMA2 R2, -RZ, RZ, 0.96630859375, -0.0022525787353515625 ;  /* 0x3bbb989dff027431 */ /* 0x000fe400000001ff */
        /* <DEDUP_REMOVED lines=27> */
[----:B------:R-:W-:-:S07]  /*0e00*/  IMAD.MOV.U32 R21, RZ, RZ, R27 ;  /* 0x000000ffff157224 */ /* 0x000fce00078e001b */
.L_x_33941:
[----:B------:R-:W-:Y:S05]  /*0e10*/  BSYNC.RECONVERGENT B1 ;  /* 0x0000000000017941 */ /* 0x000fea0003800200 */
.L_x_33940:
        /* <DEDUP_REMOVED lines=27> */
[----:B------:R-:W-:Y:S01]  /*0fd0*/  IMAD.MOV.U32 R6, RZ, RZ, 0x3bbb989d ;  /* 0x3bbb989dff067424 */ /* 0x000fe200078e00ff */
[----:B------:R-:W-:Y:S01]  /*0fe0*/  BSSY.RECONVERGENT B1, `(.L_x_33942) ;  /* 0x000001c000017945 */ /* 0x000fe20003800200 */
[----:B0-----:R-:W-:Y:S01]  /*0ff0*/  IMAD.MOV.U32 R11, RZ, RZ, 0x437c0000 ;  /* 0x437c0000ff0b7424 */ /* 0x001fe200078e00ff */
        /* <DEDUP_REMOVED lines=24> */
[----:B------:R-:W-:Y:S05]  /*1180*/  CALL.REL.NOINC `($__internal_569_$__cuda_sm3x_div_rn_noftz_f32_slowpath) ;  /* 0x0000000c00287944 */ /* 0x000fea0003c00000 */
[----:B------:R-:W-:-:S07]  /*1190*/  IMAD.MOV.U32 R15, RZ, RZ, R27 ;  /* 0x000000ffff0f7224 */ /* 0x000fce00078e001b */
.L_x_33943:
[----:B------:R-:W-:Y:S05]  /*11a0*/  BSYNC.RECONVERGENT B1 ;  /* 0x0000000000017941 */ /* 0x000fea0003800200 */
.L_x_33942:
[----:B------:R-:W-:Y:S01]  /*11b0*/  IADD3 R11, P0, PT, R8, R7, RZ ;  /* 0x00000007080b7210 */ /* 0x000fe20007f1e0ff */
[----:B------:R-:W-:Y:S01]  /*11c0*/  IMAD R0, R14, UR42, RZ ;  /* 0x0000002a0e007c24 */ /* 0x000fe2000f8e02ff */
[C---:B------:R-:W-:Y:S01]  /*11d0*/  R2UR UR4, R12.reuse ;  /* 0x000000000c0472ca */ /* 0x040fe200000e0000 */
[----:B------:R-:W-:Y:S01]  /*11e0*/  IMAD.MOV.U32 R16, RZ, RZ, R4 ;  /* 0x000000ffff107224 */ /* 0x000fe200078e0004 */
[----:B------:R-:W-:Y:S01]  /*11f0*/  IADD3.X R14, PT, PT, R9, R14, RZ, P0, !PT ;  /* 0x0000000e090e7210 */ /* 0x000fe200007fe4ff */
[----:B------:R-:W-:Y:S01]  /*1200*/  IMAD.MOV.U32 R17, RZ, RZ, RZ ;  /* 0x000000ffff117224 */ /* 0x000fe200078e00ff */
        /* <DEDUP_REMOVED lines=9> */
[----:B------:R-:W-:Y:S02]  /*12a0*/  IADD3 R7, PT, PT, R3, R19, RZ ;  /* 0x0000001303077210 */ /* 0x000fe40007ffe0ff */
[----:B------:R-:W-:Y:S01]  /*12b0*/  LEA R6, P0, R2, UR40, 0x2 ;  /* 0x0000002802067c11 */ /* 0x000fe2000f8010ff */
[----:B------:R-:W-:Y:S01]  /*12c0*/  IMAD R21, R11, UR45, R0 ;  /* 0x0000002d0b157c24 */ /* 0x000fe2000f8e0200 */
[----:B------:R-:W-:Y:S02]  /*12d0*/  IADD3 R18, P1, PT, R16, UR38, RZ ;  /* 0x0000002610127c10 */ /* 0x000fe4000ff3e0ff */
[----:B------:R-:W-:Y:S01]  /*12e0*/  LEA.HI.X R7, R2, UR41, R7, 0x2, P0 ;  /* 0x0000002902077c11 */ /* 0x000fe200080f1407 */
[----:B------:R-:W-:Y:S01]  /*12f0*/  IMAD.IADD R3, R17, 0x1, R21 ;  /* 0x0000000111037824 */ /* 0x000fe200078e0215 */
[----:B------:R-:W-:-:S03]  /*1300*/  LEA R2, P0, R16, UR36, 0x2 ;  /* 0x0000002410027c11 */ /* 0x000fc6000f8010ff */
[----:B------:R0:W-:Y:S01]  /*1310*/  STG.E desc[UR4][R6.64], R15 ;  /* 0x0000000f06007986 */ /* 0x0001e2000c101904 */
[----:B------:R-:W-:Y:S02]  /*1320*/  IADD3.X R19, PT, PT, R3, UR39, RZ, P1, !PT ;  /* 0x0000002703137c10 */ /* 0x000fe40008ffe4ff */
[----:B------:R-:W-:-:S03]  /*1330*/  LEA.HI.X R3, R16, UR37, R3, 0x2, P0 ;  /* 0x0000002510037c11 */ /* 0x000fc600080f1403 */
[----:B------:R-:W2:Y:S04]  /*1340*/  LDG.E.U8 R18, desc[UR8][R18.64] ;  /* 0x0000000812127981 */ /* 0x000ea8000c1e1100 */
[----:B------:R-:W3:Y:S01]  /*1350*/  LDG.E R2, desc[UR6][R2.64] ;  /* 0x0000000602027981 */ /* 0x000ee2000c1e1900 */
[----:B------:R-:W-:Y:S02]  /*1360*/  IMAD.MOV.U32 R10, RZ, RZ, 0x3bbb989d ;  /* 0x3bbb989dff0a7424 */ /* 0x000fe400078e00ff */
[----:B0-----:R-:W-:Y:S01]  /*1370*/  HFMA2 R7, -RZ, RZ, 3.7421875, 0 ;  /* 0x437c0000ff077431 */ /* 0x001fe200000001ff */
        /* <DEDUP_REMOVED lines=26> */
[----:B------:R-:W-:-:S07]  /*1520*/  MOV R19, R27 ;  /* 0x0000001b00137202 */ /* 0x000fce0000000f00 */
.L_x_33945:
[----:B------:R-:W-:Y:S05]  /*1530*/  BSYNC.RECONVERGENT B1 ;  /* 0x0000000000017941 */ /* 0x000fea0003800200 */
.L_x_33944:
[----:B------:R-:W-:Y:S01]  /*1540*/  IADD3 R15, P0, PT, R8, R11, RZ ;  /* 0x0000000b080f7210 */ /* 0x000fe20007f1e0ff */
[----:B------:R-:W-:Y:S02]  /*1550*/  HFMA2 R7, -RZ, RZ, 0, 0 ;  /* 0x00000000ff077431 */ /* 0x000fe400000001ff */
[----:B------:R-:W-:Y:S01]  /*1560*/  IMAD R0, R14, UR42, RZ ;  /* 0x0000002a0e007c24 */ /* 0x000fe2000f8e02ff */
[C---:B------:R-:W-:Y:S01]  /*1570*/  R2UR UR4, R12.reuse ;  /* 0x000000000c0472ca */ /* 0x040fe200000e0000 */
[----:B------:R-:W-:Y:S01]  /*1580*/  IMAD.MOV.U32 R6, RZ, RZ, R4 ;  /* 0x000000ffff067224 */ /* 0x000fe200078e0004 */
[----:B------:R-:W-:Y:S01]  /*1590*/  R2UR UR5, R13 ;  /* 0x000000000d0572ca */ /* 0x000fe200000e0000 */
[----:B------:R-:W-:Y:S01]  /*15a0*/  IMAD.X R14, R9, 0x1, R14, P0 ;  /* 0x00000001090e7824 */ /* 0x000fe200000e060e */
[----:B------:R-:W-:Y:S01]  /*15b0*/  R2UR UR8, R12 ;  /* 0x000000000c0872ca */ /* 0x000fe200000e0000 */
[----:B------:R-:W-:Y:S01]  /*15c0*/  IMAD R17, R11, UR43, R0 ;  /* 0x0000002b0b117c24 */ /* 0x000fe2000f8e0200 */
[----:B------:R-:W-:Y:S01]  /*15d0*/  R2UR UR9, R13 ;  /* 0x000000000d0972ca */ /* 0x000fe200000e0000 */
[----:B------:R-:W-:Y:S01]  /*15e0*/  IMAD R0, R14, UR44, RZ ;  /* 0x0000002c0e007c24 */ /* 0x000fe2000f8e02ff */
[----:B------:R-:W-:Y:S01]  /*15f0*/  R2UR UR6, R12 ;  /* 0x000000000c0672ca */ /* 0x000fe200000e0000 */
[----:B------:R-:W-:Y:S01]  /*1600*/  IMAD.WIDE.U32 R2, R11, UR42, R6 ;  /* 0x0000002a0b027c25 */ /* 0x000fe2000f8e0006 */
[----:B------:R-:W-:-:S03]  /*1610*/  R2UR UR7, R13 ;  /* 0x000000000d0772ca */ /* 0x000fc600000e0000 */
[----:B------:R-:W-:Y:S01]  /*1620*/  IMAD.WIDE.U32 R10, R15, UR44, R6 ;  /* 0x0000002c0f0a7c25 */ /* 0x000fe2000f8e0006 */
[----:B------:R-:W-:-:S03]  /*1630*/  LEA R6, P0, R2, UR40, 0x2 ;  /* 0x0000002802067c11 */ /* 0x000fc6000f8010ff */
[----:B------:R-:W-:Y:S01]  /*1640*/  IMAD R21, R15, UR45, R0 ;  /* 0x0000002d0f157c24 */ /* 0x000fe2000f8e0200 */
[----:B------:R-:W-:Y:S01]  /*1650*/  IADD3 R16, P1, PT, R10, UR38, RZ ;  /* 0x000000260a107c10 */ /* 0x000fe2000ff3e0ff */
[----:B------:R-:W-:Y:S02]  /*1660*/  IMAD.IADD R7, R3, 0x1, R17 ;  /* 0x0000000103077824 */ /* 0x000fe400078e0211 */
[----:B------:R-:W-:-:S03]  /*1670*/  IMAD.IADD R3, R11, 0x1, R21 ;  /* 0x000000010b037824 */ /* 0x000fc600078e0215 */
[----:B------:R-:W-:Y:S02]  /*1680*/  LEA.HI.X R7, R2, UR41, R7, 0x2, P0 ;  /* 0x0000002902077c11 */ /* 0x000fe400080f1407 */
[----:B------:R-:W-:Y:S02]  /*1690*/  IADD3.X R17, PT, PT, R3, UR39, RZ, P1, !PT ;  /* 0x0000002703117c10 */ /* 0x000fe40008ffe4ff */
[C---:B------:R-:W-:Y:S01]  /*16a0*/  LEA R2, P0, R10.reuse, UR36, 0x2 ;  /* 0x000000240a027c11 */ /* 0x040fe2000f8010ff */
[----:B------:R0:W-:Y:S04]  /*16b0*/  STG.E desc[UR4][R6.64], R19 ;  /* 0x0000001306007986 */ /* 0x0001e8000c101904 */
[----:B------:R-:W2:Y:S01]  /*16c0*/  LDG.E.U8 R16, desc[UR8][R16.64] ;  /* 0x0000000810107981 */ /* 0x000ea2000c1e1100 */
[----:B------:R-:W-:-:S05]  /*16d0*/  LEA.HI.X R3, R10, UR37, R3, 0x2, P0 ;  /* 0x000000250a037c11 */ /* 0x000fca00080f1403 */
[----:B------:R-:W3:Y:S01]  /*16e0*/  LDG.E R2, desc[UR6][R2.64] ;  /* 0x0000000602027981 */ /* 0x000ee2000c1e1900 */
[----:B------:R-:W-:Y:S01]  /*16f0*/  MOV R10, 0x3bbb989d ;  /* 0x3bbb989d000a7802 */ /* 0x000fe20000000f00 */
[----:B0-----:R-:W-:Y:S01]  /*1700*/  IMAD.MOV.U32 R7, RZ, RZ, 0x437c0000 ;  /* 0x437c0000ff077424 */ /* 0x001fe200078e00ff */
        /* <DEDUP_REMOVED lines=27> */
.L_x_33947:
[----:B------:R-:W-:Y:S05]  /*18c0*/  BSYNC.RECONVERGENT B1 ;  /* 0x0000000000017941 */ /* 0x000fea0003800200 */
.L_x_33946:
        /* <DEDUP_REMOVED lines=16> */
[----:B------:R-:W-:Y:S05]  /*19d0*/  BSYNC.RECONVERGENT B0 ;  /* 0x0000000000007941 */ /* 0x000fea0003800200 */
.L_x_33939:
[----:B------:R-:W-:Y:S05]  /*19e0*/  EXIT ;  /* 0x000000000000794d */ /* 0x000fea0003800000 */
        .weak           $__internal_568_$__cuda_sm20_div_u64
        .type           $__internal_568_$__cuda_sm20_div_u64,@function
        .size           $__internal_568_$__cuda_sm20_div_u64,($__internal_569_$__cuda_sm3x_div_rn_noftz_f32_slowpath - $__internal_568_$__cuda_sm20_div_u64)
$__internal_568_$__cuda_sm20_div_u64:
        /* <DEDUP_REMOVED lines=23> */
[----:B------:R-:W-:Y:S01]  /*1b60*/  IMAD.X R4, RZ, RZ, ~R5, P0 ;  /* 0x000000ffff047224 */ /* 0x000fe200000e0e05 */
[----:B------:R-:W-:-:S03]  /*1b70*/  MOV R5, RZ ;  /* 0x000000ff00057202 */ /* 0x000fc60000000f00 */
        /* <DEDUP_REMOVED lines=42> */
[----:B------:R-:W-:Y:S06]  /*1e20*/  RET.REL.NODEC R2 `(_Z15SoftmaxWarpImplI24ElementwiseScaleMaskLoadIffbE11DirectStoreIffEfLi1ELi1ELi1ELi1ELb0EL9Algorithm0EEvT_T0_ll) ;  /* 0xffffffe002747950 */ /* 0x000fec0003c3ffff */
        .weak           $__internal_569_$__cuda_sm3x_div_rn_noftz_f32_slowpath
        .type           $__internal_569_$__cuda_sm3x_div_rn_noftz_f32_slowpath,@function
        .size           $__internal_569_$__cuda_sm3x_div_rn_noftz_f32_slowpath,(.L_x_37946 - $__internal_569_$__cuda_sm3x_div_rn_noftz_f32_slowpath)
$__internal_569_$__cuda_sm3x_div_rn_noftz_f32_slowpath:
        /* <DEDUP_REMOVED lines=36> */
.L_x_33950:
        /* <DEDUP_REMOVED lines=37> */
[----:B------:R-:W-:Y:S01]  /*22c0*/  LOP3.LUT R27, R27, 0x800000, RZ, 0xfc, !PT ;  /* 0x008000001b1b7812 */ /* 0x000fe200078efcff */
        /* <DEDUP_REMOVED lines=13> */
.L_x_33957:
[----:B------:R-:W-:-:S04]  /*23a0*/  LOP3.LUT R3, R3, 0x80000000, RZ, 0xc0, !PT ;  /* 0x8000000003037812 */ /* 0x000fc800078ec0ff */
[----:B------:R-:W-:Y:S01]  /*23b0*/  LOP3.LUT R3, R3, 0x7f800000, RZ, 0xfc, !PT ;  /* 0x7f80000003037812 */ /* 0x000fe200078efcff */
[----:B------:R-:W-:Y:S06]  /*23c0*/  BRA `(.L_x_33958) ;  /* 0x0000000000047947 */ /* 0x000fec0003800000 */
.L_x_33956:
[----:B------:R-:W-:-:S07]  /*23d0*/  IMAD R3, R2, 0x800000, R3 ;  /* 0x0080000002037824 */ /* 0x000fce00078e0203 */
.L_x_33958:
[----:B------:R-:W-:Y:S05]  /*23e0*/  BSYNC.RECONVERGENT B3 ;  /* 0x0000000000037941 */ /* 0x000fea0003800200 */
.L_x_33955:
[----:B------:R-:W-:Y:S05]  /*23f0*/  BRA `(.L_x_33959) ;  /* 0x0000000000207947 */ /* 0x000fea0003800000 */
.L_x_33954:
[----:B------:R-:W-:-:S04]  /*2400*/  LOP3.LUT R3, R3, 0x80000000, R0, 0x48, !PT ;  /* 0x8000000003037812 */ /* 0x000fc800078e4800 */
[----:B------:R-:W-:Y:S01]  /*2410*/  LOP3.LUT R3, R3, 0x7f800000, RZ, 0xfc, !PT ;  /* 0x7f80000003037812 */ /* 0x000fe200078efcff */
[----:B------:R-:W-:Y:S06]  /*2420*/  BRA `(.L_x_33959) ;  /* 0x0000000000147947 */ /* 0x000fec0003800000 */
.L_x_33953:
[----:B------:R-:W-:Y:S01]  /*2430*/  LOP3.LUT R3, R3, 0x80000000, R0, 0x48, !PT ;  /* 0x8000000003037812 */ /* 0x000fe200078e4800 */
[----:B------:R-:W-:Y:S06]  /*2440*/  BRA `(.L_x_33959) ;  /* 0x00000000000c7947 */ /* 0x000fec0003800000 */
.L_x_33952:
[----:B------:R-:W0:Y:S01]  /*2450*/  MUFU.RSQ R3, -QNAN ;  /* 0xffc0000000037908 */ /* 0x000e220000001400 */
[----:B------:R-:W-:Y:S05]  /*2460*/  BRA `(.L_x_33959) ;  /* 0x0000000000047947 */ /* 0x000fea0003800000 */
.L_x_33951:
[----:B------:R-:W-:-:S07]  /*2470*/  FADD.FTZ R3, R0, R3 ;  /* 0x0000000300037221 */ /* 0x000fce0000010000 */
.L_x_33959:
[----:B------:R-:W-:Y:S05]  /*2480*/  BSYNC.RECONVERGENT B2 ;  /* 0x0000000000027941 */ /* 0x000fea0003800200 */
.L_x_33949:
[----:B0-----:R-:W-:Y:S01]  /*2490*/  IMAD.MOV.U32 R27, RZ, RZ, R3 ;  /* 0x000000ffff1b7224 */ /* 0x001fe200078e0003 */
[----:B------:R-:W-:Y:S01]  /*24a0*/  MOV R2, R10 ;  /* 0x0000000a00027202 */ /* 0x000fe20000000f00 */
[----:B------:R-:W-:-:S04]  /*24b0*/  IMAD.MOV.U32 R3, RZ, RZ, 0x0 ;  /* 0x00000000ff037424 */ /* 0x000fc800078e00ff */
[----:B------:R-:W-:Y:S05]  /*24c0*/  RET.REL.NODEC R2 `(_Z15SoftmaxWarpImplI24ElementwiseScaleMaskLoadIffbE11DirectStoreIffEfLi1ELi1ELi1ELi1ELb0EL9Algorithm0EEvT_T0_ll) ;  /* 0xffffffd802cc7950 */ /* 0x000fea0003c3ffff */
.L_x_33960:
        /* <DEDUP_REMOVED lines=11> */
.L_x_37946:


//--------------------- .text._Z15SoftmaxWarpImplI24ElementwiseScaleMaskLoadIffbE11DirectStoreIffEfLi1ELi1ELi1ELi2ELb1EL9Algorithm0EEvT_T0_ll --------------------------
	.section	.text._Z15SoftmaxWarpImplI24ElementwiseScaleMaskLoadIffbE11DirectStoreIffEfLi1ELi1ELi1ELi2ELb1EL9Algorithm0EEvT_T0_ll,"ax",@progbits
	.align	128
        .global         _Z15SoftmaxWarpImplI24ElementwiseScaleMaskLoadIffbE11DirectStoreIffEfLi1ELi1ELi1ELi2ELb1EL9Algorithm0EEvT_T0_ll
        .type           _Z15SoftmaxWarpImplI24ElementwiseScaleMaskLoadIffbE11DirectStoreIffEfLi1ELi1ELi1ELi2ELb1EL9Algorithm0EEvT_T0_ll,@function
        .size           _Z15SoftmaxWarpImplI24ElementwiseScaleMaskLoadIffbE11DirectStoreIffEfLi1ELi1ELi1ELi2ELb1EL9Algorithm0EEvT_T0_ll,(.L_x_37948 - _Z15SoftmaxWarpImplI24ElementwiseScaleMaskLoadIffbE11DirectStoreIffEfLi1ELi1ELi1ELi2ELb1EL9Algorithm0EEvT_T0_ll)
        .other          _Z15SoftmaxWarpImplI24ElementwiseScaleMaskLoadIffbE11DirectStoreIffEfLi1ELi1ELi1ELi2ELb1EL9Algorithm0EEvT_T0_ll,@"STO_CUDA_ENTRY STV_DEFAULT"
_Z15SoftmaxWarpImplI24ElementwiseScaleMaskLoadIffbE11DirectStoreIffEfLi1ELi1ELi1ELi2ELb1EL9Algorithm0EEvT_T0_ll:
.text._Z15SoftmaxWarpImplI24ElementwiseScaleMaskLoadIffbE11DirectStoreIffEfLi1ELi1ELi1ELi2ELb1EL9Algorithm0EEvT_T0_ll:
        /* <DEDUP_REMOVED lines=27> */
.L_x_33961:
[----:B------:R-:W2:Y:S01]  /*01b0*/  S2R R7, SR_TID.Y ;  /* 0x0000000000077919 */ /* 0x000ea20000002200 */
[----:B------:R-:W2:Y:S08]  /*01c0*/  S2UR UR4, SR_CTAID.X ;  /* 0x00000000000479c3 */ /* 0x000eb00000002500 */
[----:B------:R-:W2:Y:S01]  /*01d0*/  LDC R10, c[0x0][0x364] ;  /* 0x0000d900ff0a7b82 */ /* 0x000ea20000000800 */
[----:B------:R-:W3:Y:S07]  /*01e0*/  LDCU UR5, c[0x0][0x370] ;  /* 0x00006e00ff0577ac */ /* 0x000eee0008000800 */
[----:B------:R-:W4:Y:S01]  /*01f0*/  LDC.64 R4, c[0x0][0x3b0] ;  /* 0x0000ec00ff047b82 */ /* 0x000f220000000a00 */
[----:B--2---:R-:W-:-:S02]  /*0200*/  IMAD R7, R10, UR4, R7 ;  /* 0x000000040a077c24 */ /* 0x004fc4000f8e0207 */
[----:B---3--:R-:W-:-:S03]  /*0210*/  IMAD R10, R10, UR5, RZ ;  /* 0x000000050a0a7c24 */ /* 0x008fc6000f8e02ff */
[----:B------:R-:W-:-:S04]  /*0220*/  SHF.L.U32 R7, R7, 0x1, RZ ;  /* 0x0000000107077819 */ /* 0x000fc800000006ff */
[----:B------:R-:W-:Y:S02]  /*0230*/  SHF.R.S32.HI R6, RZ, 0x1f, R7 ;  /* 0x0000001fff067819 */ /* 0x000fe40000011407 */
[----:B----4-:R-:W-:-:S04]  /*0240*/  ISETP.GE.U32.AND P0, PT, R7, R4, PT ;  /* 0x000000040700720c */ /* 0x010fc80003f06070 */
[----:B------:R-:W-:-:S13]  /*0250*/  ISETP.GE.AND.EX P0, PT, R6, R5, PT, P0 ;  /* 0x000000050600720c */ /* 0x000fda0003f06300 */
[----:B01----:R-:W-:Y:S05]  /*0260*/  @P0 EXIT ;  /* 0x000000000000094d */ /* 0x003fea0003800000 */
[----:B------:R-:W-:Y:S01]  /*0270*/  IMAD.SHL.U32 R10, R10, 0x2, RZ ;  /* 0x000000020a0a7824 */ /* 0x000fe200078e00ff */
[----:B------:R-:W-:Y:S04]  /*0280*/  BSSY.RECONVERGENT B0, `(.L_x_33962) ;  /* 0x0000028000007945 */ /* 0x000fe80003800200 */
[----:B------:R-:W-:Y:S02]  /*0290*/  IADD3 R9, P0, PT, R10, R7, RZ ;  /* 0x000000070a097210 */ /* 0x000fe40007f1e0ff */
        /* <DEDUP_REMOVED lines=34> */
.L_x_33963:
[----:B------:R-:W-:-:S07]  /*04c0*/  MOV R0, 0x4e0 ;  /* 0x000004e000007802 */ /* 0x000fce0000000f00 */
[----:B------:R-:W-:Y:S05]  /*04d0*/  CALL.REL.NOINC `($__internal_570_$__cuda_sm20_div_u64) ;  /* 0x0000001800b87944 */ /* 0x000fea0003c00000 */
[----:B------:R-:W-:Y:S01]  /*04e0*/  IMAD.MOV.U32 R2, RZ, RZ, R4 ;  /* 0x000000ffff027224 */ /* 0x000fe200078e0004 */
[----:B------:R-:W-:-:S07]  /*04f0*/  MOV R3, R5 ;  /* 0x0000000500037202 */ /* 0x000fce0000000f00 */
.L_x_33964:
[----:B------:R-:W-:Y:S05]  /*0500*/  BSYNC.RECONVERGENT B0 ;  /* 0x0000000000007941 */ /* 0x000fea0003800200 */
.L_x_33962:
        /* <DEDUP_REMOVED lines=12> */
[----:B------:R-:W2:Y:S08]  /*05d0*/  LDC.64 R22, c[0x0][0x388] ;  /* 0x0000e200ff167b82 */ /* 0x000eb00000000a00 */
[----:B------:R-:W3:Y:S01]  /*05e0*/  LDC.64 R12, c[0x0][0x380] ;  /* 0x0000e000ff0c7b82 */ /* 0x000ee20000000a00 */
[----:B0-----:R-:W-:-:S04]  /*05f0*/  ISETP.GE.U32.AND P1, PT, R4, UR4, PT ;  /* 0x0000000404007c0c */ /* 0x001fc8000bf26070 */
[----:B------:R-:W-:-:S13]  /*0600*/  ISETP.GE.AND.EX P1, PT, RZ, UR5, PT, P1 ;  /* 0x00000005ff007c0c */ /* 0x000fda000bf26310 */
[----:B------:R-:W0:Y:S01]  /*0610*/  @!P1 LDC.64 R16, c[0x0][0x390] ;  /* 0x0000e400ff109b82 */ /* 0x000e220000000a00 */
[----:B------:R-:W-:Y:S01]  /*0620*/  @!P1 IMAD.MOV.U32 R5, RZ, RZ, RZ ;  /* 0x000000ffff059224 */ /* 0x000fe200078e00ff */
[C---:B-1----:R-:W-:Y:S02]  /*0630*/  @!P1 R2UR UR6, R14.reuse ;  /* 0x000000000e0692ca */ /* 0x042fe400000e0000 */
[C---:B------:R-:W-:Y:S02]  /*0640*/  @!P1 R2UR UR7, R15.reuse ;  /* 0x000000000f0792ca */ /* 0x040fe400000e0000 */
[----:B------:R-:W-:Y:S02]  /*0650*/  @!P1 R2UR UR4, R14 ;  /* 0x000000000e0492ca */ /* 0x000fe400000e0000 */
[----:B------:R-:W-:Y:S01]  /*0660*/  @!P1 R2UR UR5, R15 ;  /* 0x000000000f0592ca */ /* 0x000fe200000e0000 */
[-C--:B0-----:R-:W-:Y:S02]  /*0670*/  @!P1 IMAD R0, R6, R16.reuse, RZ ;  /* 0x0000001006009224 */ /* 0x081fe400078e02ff */
[----:B------:R-:W-:-:S04]  /*0680*/  @!P1 IMAD.WIDE.U32 R2, R7, R16, R4 ;  /* 0x0000001007029225 */ /* 0x000fc800078e0004 */
[----:B------:R-:W-:Y:S01]  /*0690*/  @!P1 IMAD R17, R7, R17, R0 ;  /* 0x0000001107119224 */ /* 0x000fe200078e0200 */
[----:B--2---:R-:W-:-:S03]  /*06a0*/  @!P1 IADD3 R16, P0, PT, R2, R22, RZ ;  /* 0x0000001602109210 */ /* 0x004fc60007f1e0ff */
[----:B------:R-:W-:Y:S02]  /*06b0*/  @!P1 IMAD.IADD R0, R3, 0x1, R17 ;  /* 0x0000000103009824 */ /* 0x000fe400078e0211 */
[----:B------:R-:W0:Y:S03]  /*06c0*/  @!P1 LDC R3, c[0x0][0x39c] ;  /* 0x0000e700ff039b82 */ /* 0x000e260000000800 */
[----:B------:R-:W-:Y:S02]  /*06d0*/  @!P1 IADD3.X R17, PT, PT, R0, R23, RZ, P0, !PT ;  /* 0x0000001700119210 */ /* 0x000fe400007fe4ff */
[----:B---3--:R-:W-:-:S03]  /*06e0*/  @!P1 LEA R12, P0, R2, R12, 0x2 ;  /* 0x0000000c020c9211 */ /* 0x008fc600078010ff */
[----:B------:R-:W2:Y:S01]  /*06f0*/  @!P1 LDG.E.U8 R16, desc[UR6][R16.64] ;  /* 0x0000000610109981 */ /* 0x000ea2000c1e1100 */
[----:B------:R-:W-:-:S05]  /*0700*/  @!P1 LEA.HI.X R13, R2, R13, R0, 0x2, P0 ;  /* 0x0000000d020d9211 */ /* 0x000fca00000f1400 */
[----:B------:R-:W0:Y:S01]  /*0710*/  @!P1 LDG.E R12, desc[UR4][R12.64] ;  /* 0x000000040c0c9981 */ /* 0x000e22000c1e1900 */
[----:B------:R-:W-:Y:S01]  /*0720*/  IMAD.MOV.U32 R2, RZ, RZ, -0x800000 ;  /* 0xff800000ff027424 */ /* 0x000fe200078e00ff */
[----:B------:R-:W-:Y:S01]  /*0730*/  BSSY.RECONVERGENT B1, `(.L_x_33967) ;  /* 0x000002b000017945 */ /* 0x000fe20003800200 */
[----:B------:R-:W-:Y:S01]  /*0740*/  IMAD.MOV.U32 R21, RZ, RZ, -0x800000 ;  /* 0xff800000ff157424 */ /* 0x000fe200078e00ff */
[----:B--2---:R-:W-:Y:S01]  /*0750*/  ISETP.NE.OR P0, PT, R16, RZ, P1 ;  /* 0x000000ff1000720c */ /* 0x004fe20000f05670 */
[----:B0-----:R-:W-:Y:S01]  /*0760*/  @!P1 FMUL R0, R12, R3 ;  /* 0x000000030c009220 */ /* 0x001fe20000400000 */
[----:B------:R-:W-:-:S11]  /*0770*/  IMAD.MOV.U32 R3, RZ, RZ, -0x800000 ;  /* 0xff800000ff037424 */ /* 0x000fd600078e00ff */
[----:B------:R-:W0:Y:S02]  /*0780*/  @!P0 LDC R0, c[0x0][0x398] ;  /* 0x0000e600ff008b82 */ /* 0x000e240000000800 */
[----:B0-----:R-:W-:Y:S02]  /*0790*/  @!P1 FMNMX R3, R0, -INF , !PT ;  /* 0xff80000000039809 */ /* 0x001fe40007800000 */
[----:B------:R-:W-:Y:S01]  /*07a0*/  @!P1 MOV R2, R0 ;  /* 0x0000000000029202 */ /* 0x000fe20000000f00 */
[----:B------:R-:W-:-:S04]  /*07b0*/  IMAD.MOV.U32 R0, RZ, RZ, 0x3bbb989d ;  /* 0x3bbb989dff007424 */ /* 0x000fc800078e00ff */
[----:B------:R-:W-:Y:S01]  /*07c0*/  FADD R17, -R3, R2 ;  /* 0x0000000203117221 */ /* 0x000fe20000000100 */
[----:B------:R-:W-:-:S03]  /*07d0*/  IMAD.MOV.U32 R3, RZ, RZ, 0x437c0000 ;  /* 0x437c0000ff037424 */ /* 0x000fc600078e00ff */
[----:B------:R-:W-:-:S04]  /*07e0*/  FFMA.SAT R2, R17, R0, 0.5 ;  /* 0x3f00000011027423 */ /* 0x000fc80000002000 */
[----:B------:R-:W-:-:S04]  /*07f0*/  FFMA.RM R12, R2, R3, 12582913 ;  /* 0x4b400001020c7423 */ /* 0x000fc80000004003 */
[C---:B------:R-:W-:Y:S01]  /*0800*/  FADD R2, R12.reuse, -12583039 ;  /* 0xcb40007f0c027421 */ /* 0x040fe20000000000 */
[----:B------:R-:W-:-:S03]  /*0810*/  IMAD.SHL.U32 R18, R12, 0x800000, RZ ;  /* 0x008000000c127824 */ /* 0x000fc600078e00ff */
[----:B------:R-:W-:-:S04]  /*0820*/  FFMA R2, R17, 1.4426950216293334961, -R2 ;  /* 0x3fb8aa3b11027823 */ /* 0x000fc80000000802 */
[----:B------:R-:W-:Y:S01]  /*0830*/  FFMA R17, R17, 1.925963033500011079e-08, R2 ;  /* 0x32a5706011117823 */ /* 0x000fe20000000002 */
[----:B------:R-:W-:-:S03]  /*0840*/  MOV R2, 0xff800000 ;  /* 0xff80000000027802 */ /* 0x000fc60000000f00 */
[----:B------:R0:W1:Y:S01]  /*0850*/  MUFU.EX2 R23, R17 ;  /* 0x0000001100177308 */ /* 0x0000620000000800 */
[----:B------:R-:W-:Y:S05]  /*0860*/  @P1 BRA `(.L_x_33968) ;  /* 0x00000000005c1947 */ /* 0x000fea0003800000 */
[----:B------:R-:W2:Y:S01]  /*0870*/  LDC.64 R12, c[0x0][0x390] ;  /* 0x0000e400ff0c7b82 */ /* 0x000ea20000000a00 */
[----:B------:R-:W3:Y:S01]  /*0880*/  LDCU.64 UR4, c[0x0][0x390] ;  /* 0x00007200ff0477ac */ /* 0x000ee20008000a00 */
[----:B------:R-:W-:Y:S02]  /*0890*/  R2UR UR6, R14 ;  /* 0x000000000e0672ca */ /* 0x000fe400000e0000 */
[----:B------:R-:W-:Y:S01]  /*08a0*/  R2UR UR7, R15 ;  /* 0x000000000f0772ca */ /* 0x000fe200000e0000 */
[----:B------:R-:W4:Y:S01]  /*08b0*/  LDCU.128 UR8, c[0x0][0x380] ;  /* 0x00007000ff0877ac */ /* 0x000f220008000c00 */
[----:B---3--:R-:W-:-:S04]  /*08c0*/  IMAD R2, R6, UR4, RZ ;  /* 0x0000000406027c24 */ /* 0x008fc8000f8e02ff */
[----:B0-----:R-:W-:Y:S01]  /*08d0*/  IMAD R17, R7, UR5, R2 ;  /* 0x0000000507117c24 */ /* 0x001fe2000f8e0202 */
[----:B------:R-:W-:Y:S01]  /*08e0*/  R2UR UR5, R15 ;  /* 0x000000000f0572ca */ /* 0x000fe200000e0000 */
[----:B--2---:R-:W-:Y:S01]  /*08f0*/  IMAD.WIDE.U32 R12, R7, UR4, R12 ;  /* 0x00000004070c7c25 */ /* 0x004fe2000f8e000c */
[----:B------:R-:W-:Y:S02]  /*0900*/  R2UR UR4, R14 ;  /* 0x000000000e0472ca */ /* 0x000fe400000e0000 */
[----:B------:R-:W-:-:S04]  /*0910*/  IADD3 R2, P0, PT, R4, R12, RZ ;  /* 0x0000000c04027210 */ /* 0x000fc80007f1e0ff */
[----:B------:R-:W-:Y:S02]  /*0920*/  IADD3.X R13, PT, PT, R17, R13, RZ, P0, !PT ;  /* 0x0000000d110d7210 */ /* 0x000fe400007fe4ff */
[----:B----4-:R-:W-:-:S04]  /*0930*/  IADD3 R16, P0, PT, R2, UR10, RZ ;  /* 0x0000000a02107c10 */ /* 0x010fc8000ff1e0ff */
[----:B------:R-:W-:Y:S02]  /*0940*/  IADD3.X R17, PT, PT, R13, UR11, RZ, P0, !PT ;  /* 0x0000000b0d117c10 */ /* 0x000fe400087fe4ff */
[----:B------:R-:W-:-:S03]  /*0950*/  LEA R12, P0, R2, UR8, 0x2 ;  /* 0x00000008020c7c11 */ /* 0x000fc6000f8010ff */
[----:B------:R-:W2:Y:S01]  /*0960*/  LDG.E.U8 R16, desc[UR6][R16.64] ;  /* 0x0000000610107981 */ /* 0x000ea2000c1e1100 */
[----:B------:R-:W-:-:S05]  /*0970*/  LEA.HI.X R13, R2, UR9, R13, 0x2, P0 ;  /* 0x00000009020d7c11 */ /* 0x000fca00080f140d */
[----:B------:R-:W3:Y:S01]  /*0980*/  LDG.E R12, desc[UR4][R12.64] ;  /* 0x000000040c0c7981 */ /* 0x000ee2000c1e1900 */
[----:B------:R-:W3:Y:S01]  /*0990*/  LDCU UR4, c[0x0][0x39c] ;  /* 0x00007380ff0477ac */ /* 0x000ee20008000800 */
[----:B--2---:R-:W-:Y:S01]  /*09a0*/  ISETP.NE.AND P0, PT, R16, RZ, PT ;  /* 0x000000ff1000720c */ /* 0x004fe20003f05270 */
[----:B---3--:R-:W-:-:S12]  /*09b0*/  FMUL R2, R12, UR4 ;  /* 0x000000040c027c20 */ /* 0x008fd80008400000 */
[----:B------:R-:W0:Y:S02]  /*09c0*/  @!P0 LDC R2, c[0x0][0x398] ;  /* 0x0000e600ff028b82 */ /* 0x000e240000000800 */
[----:B0-----:R-:W-:-:S07]  /*09d0*/  FMNMX R21, R2, -INF , !PT ;  /* 0xff80000002157809 */ /* 0x001fce0007800000 */
.L_x_33968:
[----:B------:R-:W-:Y:S05]  /*09e0*/  BSYNC.RECONVERGENT B1 ;  /* 0x0000000000017941 */ /* 0x000fea0003800200 */
.L_x_33967:
[----:B------:R-:W-:Y:S01]  /*09f0*/  FADD R21, -R21, R2 ;  /* 0x0000000215157221 */ /* 0x000fe20000000100 */
[----:B-1----:R-:W-:Y:S01]  /*0a00*/  FMUL R2, R18, R23 ;  /* 0x0000001712027220 */ /* 0x002fe20000400000 */
[----:B------:R-:W-:Y:S02]  /*0a10*/  BSSY.RECONVERGENT B1, `(.L_x_33969) ;  /* 0x0000016000017945 */ /* 0x000fe40003800200 */
[----:B------:R-:W-:Y:S01]  /*0a20*/  FFMA.SAT R0, R21, R0, 0.5 ;  /* 0x3f00000015007423 */ /* 0x000fe20000002000 */
[----:B------:R-:W-:-:S03]  /*0a30*/  FADD R23, RZ, R2 ;  /* 0x00000002ff177221 */ /* 0x000fc60000000000 */
[----:B------:R-:W-:Y:S01]  /*0a40*/  FFMA.RM R0, R0, R3, 12582913 ;  /* 0x4b40000100007423 */ /* 0x000fe20000004003 */
[----:B------:R-:W1:Y:S03]  /*0a50*/  MUFU.RCP R13, R23 ;  /* 0x00000017000d7308 */ /* 0x000e660000001000 */
[C---:B------:R-:W-:Y:S01]  /*0a60*/  FADD R12, R0.reuse, -12583039 ;  /* 0xcb40007f000c7421 */ /* 0x040fe20000000000 */
[----:B------:R-:W-:-:S03]  /*0a70*/  IMAD.SHL.U32 R0, R0, 0x800000, RZ ;  /* 0x0080000000007824 */ /* 0x000fc600078e00ff */
[C---:B------:R-:W-:Y:S01]  /*0a80*/  FFMA R12, R21.reuse, 1.4426950216293334961, -R12 ;  /* 0x3fb8aa3b150c7823 */ /* 0x040fe2000000080c */
[----:B------:R-:W-:Y:S03]  /*0a90*/  FCHK P0, R2, R23 ;  /* 0x0000001702007302 */ /* 0x000fe60000000000 */
[----:B------:R-:W-:-:S05]  /*0aa0*/  FFMA R12, R21, 1.925963033500011079e-08, R12 ;  /* 0x32a57060150c7823 */ /* 0x000fca000000000c */
[----:B------:R-:W2:Y:S01]  /*0ab0*/  MUFU.EX2 R3, R12 ;  /* 0x0000000c00037308 */ /* 0x000ea20000000800 */
[----:B-1----:R-:W-:-:S04]  /*0ac0*/  FFMA R16, -R23, R13, 1 ;  /* 0x3f80000017107423 */ /* 0x002fc8000000010d */
[----:B------:R-:W-:-:S04]  /*0ad0*/  FFMA R13, R13, R16, R13 ;  /* 0x000000100d0d7223 */ /* 0x000fc8000000000d */
[----:B------:R-:W-:-:S04]  /*0ae0*/  FFMA R16, R2, R13, RZ ;  /* 0x0000000d02107223 */ /* 0x000fc800000000ff */
[----:B0-----:R-:W-:Y:S01]  /*0af0*/  FFMA R17, -R23, R16, R2 ;  /* 0x0000001017117223 */ /* 0x001fe20000000102 */
[----:B--2---:R-:W-:-:S03]  /*0b00*/  FMUL R0, R0, R3 ;  /* 0x0000000300007220 */ /* 0x004fc60000400000 */
[----:B------:R-:W-:Y:S01]  /*0b10*/  FFMA R17, R13, R17, R16 ;  /* 0x000000110d117223 */ /* 0x000fe20000000010 */
[----:B------:R-:W-:Y:S06]  /*0b20*/  @!P0 BRA `(.L_x_33970) ;  /* 0x0000000000108947 */ /* 0x000fec0003800000 */
[----:B------:R-:W-:Y:S01]  /*0b30*/  IMAD.MOV.U32 R3, RZ, RZ, R23 ;  /* 0x000000ffff037224 */ /* 0x000fe200078e0017 */
[----:B------:R-:W-:-:S07]  /*0b40*/  MOV R18, 0xb60 ;  /* 0x00000b6000127802 */ /* 0x000fce0000000f00 */
[----:B------:R-:W-:Y:S05]  /*0b50*/  CALL.REL.NOINC `($__internal_571_$__cuda_sm3x_div_rn_noftz_f32_slowpath) ;  /* 0x0000001800287944 */ /* 0x000fea0003c00000 */
[----:B------:R-:W-:-:S07]  /*0b60*/  MOV R17, R21 ;  /* 0x0000001500117202 */ /* 0x000fce0000000f00 */
.L_x_33970:
[----:B------:R-:W-:Y:S05]  /*0b70*/  BSYNC.RECONVERGENT B1 ;  /* 0x0000000000017941 */ /* 0x000fea0003800200 */
.L_x_33969:
[----:B------:R-:W-:Y:S01]  /*0b80*/  FADD R23, RZ, R0 ;  /* 0x00000000ff177221 */ /* 0x000fe20000000000 */
[----:B------:R-:W-:Y:S03]  /*0b90*/  BSSY.RECONVERGENT B1, `(.L_x_33971) ;  /* 0x0000014000017945 */ /* 0x000fe60003800200 */
[----:B------:R-:W0:Y:S08]  /*0ba0*/  MUFU.RCP R2, R23 ;  /* 0x0000001700027308 */ /* 0x000e300000001000 */
[----:B------:R1:W2:Y:S01]  /*0bb0*/  FCHK P0, R0, R23 ;  /* 0x0000001700007302 */ /* 0x0002a20000000000 */
[----:B0-----:R-:W-:-:S04]  /*0bc0*/  FFMA R3, -R23, R2, 1 ;  /* 0x3f80000017037423 */ /* 0x001fc80000000102 */
[----:B------:R-:W-:-:S04]  /*0bd0*/  FFMA R21, R2, R3, R2 ;  /* 0x0000000302157223 */ /* 0x000fc80000000002 */
[----:B------:R-:W-:-:S04]  /*0be0*/  FFMA R16, R0, R21, RZ ;  /* 0x0000001500107223 */ /* 0x000fc800000000ff */
[----:B------:R-:W-:Y:S01]  /*0bf0*/  FFMA R18, -R23, R16, R0 ;  /* 0x0000001017127223 */ /* 0x000fe20000000100 */
[----:B-12---:R-:W-:Y:S06]  /*0c00*/  @P1 BRA `(.L_x_33972) ;  /* 0x0000000000301947 */ /* 0x006fec0003800000 */
[----:B------:R-:W0:Y:S01]  /*0c10*/  LDCU.128 UR4, c[0x0][0x3a0] ;  /* 0x00007400ff0477ac */ /* 0x000e220008000c00 */
[----:B------:R-:W-:Y:S02]  /*0c20*/  IMAD.MOV.U32 R2, RZ, RZ, R4 ;  /* 0x000000ffff027224 */ /* 0x000fe400078e0004 */
[----:B------:R-:W-:Y:S02]  /*0c30*/  IMAD.MOV.U32 R3, RZ, RZ, RZ ;  /* 0x000000ffff037224 */ /* 0x000fe400078e00ff */
[----:B0-----:R-:W-:Y:S02]  /*0c40*/  IMAD R12, R6, UR6, RZ ;  /* 0x00000006060c7c24 */ /* 0x001fe4000f8e02ff */
        /* <DEDUP_REMOVED lines=8> */
.L_x_33972:
[----:B------:R-:W-:Y:S05]  /*0cd0*/  BSYNC.RECONVERGENT B1 ;  /* 0x0000000000017941 */ /* 0x000fea0003800200 */
.L_x_33971:
[----:B------:R-:W-:Y:S01]  /*0ce0*/  BSSY.RECONVERGENT B1, `(.L_x_33973) ;  /* 0x0000007000017945 */ /* 0x000fe20003800200 */
[----:B------:R-:W-:-:S03]  /*0cf0*/  FFMA R21, R21, R18, R16 ;  /* 0x0000001215157223 */ /* 0x000fc60000000010 */
[----:B------:R-:W-:Y:S05]  /*0d00*/  @!P0 BRA `(.L_x_33974) ;  /* 0x0000000000108947 */ /* 0x000fea0003800000 */
[----:B------:R-:W-:Y:S01]  /*0d10*/  IMAD.MOV.U32 R2, RZ, RZ, R0 ;  /* 0x000000ffff027224 */ /* 0x000fe200078e0000 */
[----:B------:R-:W-:Y:S01]  /*0d20*/  MOV R18, 0xd50 ;  /* 0x00000d5000127802 */ /* 0x000fe20000000f00 */
[----:B------:R-:W-:-:S07]  /*0d30*/  IMAD.MOV.U32 R3, RZ, RZ, R23 ;  /* 0x000000ffff037224 */ /* 0x000fce00078e0017 */
[----:B0-----:R-:W-:Y:S05]  /*0d40*/  CALL.REL.NOINC `($__internal_571_$__cuda_sm3x_div_rn_noftz_f32_slowpath) ;  /* 0x0000001400ac7944 */ /* 0x001fea0003c00000 */
.L_x_33974:
[----:B------:R-:W-:Y:S05]  /*0d50*/  BSYNC.RECONVERGENT B1 ;  /* 0x0000000000017941 */ /* 0x000fea0003800200 */
.L_x_33973:
[----:B0-----:R-:W-:Y:S01]  /*0d60*/  MOV R13, R9 ;  /* 0x00000009000d7202 */ /* 0x001fe20000000f00 */
[----:B------:R-:W-:Y:S01]  /*0d70*/  IMAD.MOV.U32 R12, RZ, RZ, R8 ;  /* 0x000000ffff0c7224 */ /* 0x000fe200078e0008 */
[----:B------:R-:W-:Y:S06]  /*0d80*/  @P1 BRA `(.L_x_33966) ;  /* 0x0000000000301947 */ /* 0x000fec0003800000 */
[----:B------:R-:W0:Y:S01]  /*0d90*/  LDC.64 R2, c[0x0][0x3a8] ;  /* 0x0000ea00ff027b82 */ /* 0x000e220000000a00 */
[----:B------:R-:W1:Y:S02]  /*0da0*/  LDCU.128 UR4, c[0x0][0x3a0] ;  /* 0x00007400ff0477ac */ /* 0x000e640008000c00 */
[----:B-1----:R-:W-:Y:S02]  /*0db0*/  IMAD R0, R6, UR6, RZ ;  /* 0x0000000606007c24 */ /* 0x002fe4000f8e02ff */
[----:B0-----:R-:W-:Y:S01]  /*0dc0*/  IMAD.WIDE.U32 R2, R7, UR6, R2 ;  /* 0x0000000607027c25 */ /* 0x001fe2000f8e0002 */
[----:B------:R-:W-:-:S03]  /*0dd0*/  R2UR UR6, R14 ;  /* 0x000000000e0672ca */ /* 0x000fc600000e0000 */
[----:B------:R-:W-:Y:S01]  /*0de0*/  IMAD R7, R7, UR7, R0 ;  /* 0x0000000707077c24 */ /* 0x000fe2000f8e0200 */
[----:B------:R-:W-:Y:S02]  /*0df0*/  IADD3 R0, P0, PT, R4, R2, RZ ;  /* 0x0000000204007210 */ /* 0x000fe40007f1e0ff */
[----:B------:R-:W-:-:S03]  /*0e00*/  R2UR UR7, R15 ;  /* 0x000000000f0772ca */ /* 0x000fc600000e0000 */
[----:B------:R-:W-:Y:S01]  /*0e10*/  IMAD.X R3, R7, 0x1, R3, P0 ;  /* 0x0000000107037824 */ /* 0x000fe200000e0603 */
[----:B------:R-:W-:-:S04]  /*0e20*/  LEA R2, P0, R0, UR4, 0x2 ;  /* 0x0000000400027c11 */ /* 0x000fc8000f8010ff */
[----:B------:R-:W-:-:S05]  /*0e30*/  LEA.HI.X R3, R0, UR5, R3, 0x2, P0 ;  /* 0x0000000500037c11 */ /* 0x000fca00080f1403 */
[----:B------:R2:W-:Y:S04]  /*0e40*/  STG.E desc[UR6][R2.64], R21 ;  /* 0x0000001502007986 */ /* 0x0005e8000c101906 */
.L_x_33966:
[----:B------:R-:W-:Y:S05]  /*0e50*/  BSYNC.RECONVERGENT B0 ;  /* 0x0000000000007941 */ /* 0x000fea0003800200 */
.L_x_33965:
[----:B------:R-:W3:Y:S01]  /*0e60*/  LDC.64 R6, c[0x0][0x390] ;  /* 0x0000e400ff067b82 */ /* 0x000ee20000000a00 */
[----:B------:R-:W-:-:S04]  /*0e70*/  ISETP.NE.U32.AND P0, PT, R20, RZ, PT ;  /* 0x000000ff1400720c */ /* 0x000fc80003f05070 */
[----:B------:R-:W-:-:S03]  /*0e80*/  ISETP.NE.AND.EX P0, PT, R19, RZ, PT, P0 ;  /* 0x000000ff1300720c */ /* 0x000fc60003f05300 */
[----:B------:R-:W4:Y:S10]  /*0e90*/  LDC.64 R8, c[0x0][0x3a8] ;  /* 0x0000ea00ff087b82 */ /* 0x000f340000000a00 */
[----:B------:R-:W-:Y:S05]  /*0ea0*/  @!P0 EXIT ;  /* 0x000000000000894d */ /* 0x000fea0003800000 */
[----:B------:R-:W-:Y:S01]  /*0eb0*/  BSSY.RECONVERGENT B0, `(.L_x_33975) ;  /* 0x000010f000007945 */ /* 0x000fe20003800200 */
.L_x_33996:
[----:B0-----:R-:W-:Y:S01]  /*0ec0*/  ISETP.GE.U32.AND P4, PT, R4, UR44, PT ;  /* 0x0000002c04007c0c */ /* 0x001fe2000bf86070 */
[----:B--2---:R-:W0:Y:S03]  /*0ed0*/  LDC.64 R20, c[0x0][0x388] ;  /* 0x0000e200ff147b82 */ /* 0x004e260000000a00 */
[----:B------:R-:W-:-:S05]  /*0ee0*/  ISETP.GE.AND.EX P4, PT, RZ, UR45, PT, P4 ;  /* 0x0000002dff007c0c */ /* 0x000fca000bf86340 */
[----:B-1----:R-:W2:Y:S08]  /*0ef0*/  LDC.64 R2, c[0x0][0x380] ;  /* 0x0000e000ff027b82 */ /* 0x002eb00000000a00 */
        /* <DEDUP_REMOVED lines=14> */
[----:B--2---:R-:W-:-:S03]  /*0fe0*/  @!P4 LEA R2, P0, R16, R2, 0x2 ;  /* 0x000000021002c211 */ /* 0x004fc600078010ff */
[----:B------:R-:W2:Y:S01]  /*0ff0*/  @!P4 LDG.E.U8 R18, desc[UR6][R18.64] ;  /* 0x000000061212c981 */ /* 0x000ea2000c1e1100 */
[----:B------:R-:W-:-:S05]  /*1000*/  @!P4 LEA.HI.X R3, R16, R3, R0, 0x2, P0 ;  /* 0x000000031003c211 */ /* 0x000fca00000f1400 */
[----:B------:R1:W0:Y:S01]  /*1010*/  @!P4 LDG.E R2, desc[UR4][R2.64] ;  /* 0x000000040202c981 */ /* 0x000222000c1e1900 */
[----:B------:R-:W-:Y:S01]  /*1020*/  IMAD.MOV.U32 R16, RZ, RZ, -0x800000 ;  /* 0xff800000ff107424 */ /* 0x000fe200078e00ff */
[----:B------:R-:W-:Y:S01]  /*1030*/  BSSY.RECONVERGENT B1, `(.L_x_33976) ;  /* 0x0000026000017945 */ /* 0x000fe20003800200 */
[----:B------:R-:W-:Y:S02]  /*1040*/  IMAD.MOV.U32 R21, RZ, RZ, -0x800000 ;  /* 0xff800000ff157424 */ /* 0x000fe400078e00ff */
[----:B-1----:R-:W-:Y:S01]  /*1050*/  IMAD.MOV.U32 R3, RZ, RZ, 0x437c0000 ;  /* 0x437c0000ff037424 */ /* 0x002fe200078e00ff */
[----:B--2---:R-:W-:Y:S01]  /*1060*/  ISETP.NE.OR P0, PT, R18, RZ, P4 ;  /* 0x000000ff1200720c */ /* 0x004fe20002705670 */
[----:B0-----:R-:W-:Y:S01]  /*1070*/  @!P4 FMUL R0, R2, R17 ;  /* 0x000000110200c220 */ /* 0x001fe20000400000 */
[----:B------:R-:W-:-:S11]  /*1080*/  IMAD.MOV.U32 R17, RZ, RZ, -0x800000 ;  /* 0xff800000ff117424 */ /* 0x000fd600078e00ff */
[----:B------:R-:W0:Y:S02]  /*1090*/  @!P0 LDC R0, c[0x0][0x398] ;  /* 0x0000e600ff008b82 */ /* 0x000e240000000800 */
[----:B0-----:R-:W-:Y:S02]  /*10a0*/  @!P4 FMNMX R17, R0, -INF , !PT ;  /* 0xff8000000011c809 */ /* 0x001fe40007800000 */
[----:B------:R-:W-:Y:S01]  /*10b0*/  @!P4 MOV R16, R0 ;  /* 0x000000000010c202 */ /* 0x000fe20000000f00 */
[----:B------:R-:W-:-:S04]  /*10c0*/  IMAD.MOV.U32 R0, RZ, RZ, 0x3bbb989d ;  /* 0x3bbb989dff007424 */ /* 0x000fc800078e00ff */
[----:B------:R-:W-:-:S04]  /*10d0*/  FADD R17, -R17, R16 ;  /* 0x0000001011117221 */ /* 0x000fc80000000100 */
[----:B------:R-:W-:-:S04]  /*10e0*/  FFMA.SAT R2, R17, R0, 0.5 ;  /* 0x3f00000011027423 */ /* 0x000fc80000002000 */
[----:B------:R-:W-:-:S04]  /*10f0*/  FFMA.RM R20, R2, R3, 12582913 ;  /* 0x4b40000102147423 */ /* 0x000fc80000004003 */
[----:B------:R-:W-:-:S04]  /*1100*/  FADD R2, R20, -12583039 ;  /* 0xcb40007f14027421 */ /* 0x000fc80000000000 */
[----:B------:R-:W-:-:S04]  /*1110*/  FFMA R2, R17, 1.4426950216293334961, -R2 ;  /* 0x3fb8aa3b11027823 */ /* 0x000fc80000000802 */
[----:B------:R-:W-:Y:S01]  /*1120*/  FFMA R17, R17, 1.925963033500011079e-08, R2 ;  /* 0x32a5706011117823 */ /* 0x000fe20000000002 */
[----:B------:R-:W-:-:S03]  /*1130*/  MOV R2, 0xff800000 ;  /* 0xff80000000027802 */ /* 0x000fc60000000f00 */
[----:B------:R0:W1:Y:S01]  /*1140*/  MUFU.EX2 R23, R17 ;  /* 0x0000001100177308 */ /* 0x0000620000000800 */
[----:B------:R-:W-:Y:S05]  /*1150*/  @P4 BRA `(.L_x_33977) ;  /* 0x00000000004c4947 */ /* 0x000fea0003800000 */
[----:B------:R-:W-:Y:S01]  /*1160*/  IMAD R2, R12, UR46, RZ ;  /* 0x0000002e0c027c24 */ /* 0x000fe2000f8e02ff */
[C---:B------:R-:W-:Y:S01]  /*1170*/  R2UR UR6, R14.reuse ;  /* 0x000000000e0672ca */ /* 0x040fe200000e0000 */
[----:B0--3--:R-:W-:Y:S01]  /*1180*/  IMAD.WIDE.U32 R16, R13, UR46, R6 ;  /* 0x0000002e0d107c25 */ /* 0x009fe2000f8e0006 */
        /* <DEDUP_REMOVED lines=11> */
[----:B------:R-:W3:Y:S01]  /*1240*/  LDG.E R16, desc[UR4][R16.64] ;  /* 0x0000000410107981 */ /* 0x000ee2000c1e1900 */
[----:B--2---:R-:W-:Y:S01]  /*1250*/  ISETP.NE.AND P0, PT, R18, RZ, PT ;  /* 0x000000ff1200720c */ /* 0x004fe20003f05270 */
[----:B---3--:R-:W-:-:S12]  /*1260*/  FMUL R2, R16, UR50 ;  /* 0x0000003210027c20 */ /* 0x008fd80008400000 */
[----:B------:R-:W0:Y:S02]  /*1270*/  @!P0 LDC R2, c[0x0][0x398] ;  /* 0x0000e600ff028b82 */ /* 0x000e240000000800 */
[----:B0-----:R-:W-:-:S07]  /*1280*/  FMNMX R21, R2, -INF , !PT ;  /* 0xff80000002157809 */ /* 0x001fce0007800000 */
.L_x_33977:
[----:B------:R-:W-:Y:S05]  /*1290*/  BSYNC.RECONVERGENT B1 ;  /* 0x0000000000017941 */ /* 0x000fea0003800200 */
.L_x_33976:
[----:B------:R-:W-:Y:S01]  /*12a0*/  FADD R21, -R21, R2 ;  /* 0x0000000215157221 */ /* 0x000fe20000000100 */
[----:B------:R-:W-:Y:S01]  /*12b0*/  SHF.L.U32 R2, R20, 0x17, RZ ;  /* 0x0000001714027819 */ /* 0x000fe200000006ff */
[----:B------:R-:W-:Y:S02]  /*12c0*/  BSSY.RECONVERGENT B1, `(.L_x_33978) ;  /* 0x0000017000017945 */ /* 0x000fe40003800200 */
[----:B------:R-:W-:Y:S02]  /*12d0*/  FFMA.SAT R0, R21, R0, 0.5 ;  /* 0x3f00000015007423 */ /* 0x000fe40000002000 */
[----:B-1----:R-:W-:Y:S02]  /*12e0*/  FMUL R2, R2, R23 ;  /* 0x0000001702027220 */ /* 0x002fe40000400000 */
[----:B------:R-:W-:Y:S02]  /*12f0*/  FFMA.RM R0, R0, R3, 12582913 ;  /* 0x4b40000100007423 */ /* 0x000fe40000004003 */
[----:B------:R-:W-:-:S02]  /*1300*/  FADD R23, RZ, R2 ;  /* 0x00000002ff177221 */ /* 0x000fc40000000000 */
[C---:B------:R-:W-:Y:S01]  /*1310*/  FADD R16, R0.reuse, -12583039 ;  /* 0xcb40007f00107421 */ /* 0x040fe20000000000 */
[----:B------:R-:W-:Y:S01]  /*1320*/  IMAD.SHL.U32 R0, R0, 0x800000, RZ ;  /* 0x0080000000007824 */ /* 0x000fe200078e00ff */
[----:B0-----:R-:W0:Y:S02]  /*1330*/  MUFU.RCP R17, R23 ;  /* 0x0000001700117308 */ /* 0x001e240000001000 */
[----:B------:R-:W-:-:S04]  /*1340*/  FFMA R16, R21, 1.4426950216293334961, -R16 ;  /* 0x3fb8aa3b15107823 */ /* 0x000fc80000000810 */
[----:B------:R-:W-:Y:S02]  /*1350*/  FFMA R16, R21, 1.925963033500011079e-08, R16 ;  /* 0x32a5706015107823 */ /* 0x000fe40000000010 */
[----:B------:R-:W-:Y:S08]  /*1360*/  FCHK P0, R2, R23 ;  /* 0x0000001702007302 */ /* 0x000ff00000000000 */
[----:B------:R-:W1:Y:S01]  /*1370*/  MUFU.EX2 R3, R16 ;  /* 0x0000001000037308 */ /* 0x000e620000000800 */
[----:B0-----:R-:W-:-:S04]  /*1380*/  FFMA R18, -R23, R17, 1 ;  /* 0x3f80000017127423 */ /* 0x001fc80000000111 */
[----:B------:R-:W-:-:S04]  /*1390*/  FFMA R17, R17, R18, R17 ;  /* 0x0000001211117223 */ /* 0x000fc80000000011 */
[----:B------:R-:W-:Y:S01]  /*13a0*/  FFMA R18, R2, R17, RZ ;  /* 0x0000001102127223 */ /* 0x000fe200000000ff */
[----:B-1----:R-:W-:-:S03]  /*13b0*/  FMUL R0, R0, R3 ;  /* 0x0000000300007220 */ /* 0x002fc60000400000 */
[----:B------:R-:W-:Y:S01]  /*13c0*/  FFMA R3, -R23, R18, R2 ;  /* 0x0000001217037223 */ /* 0x000fe20000000102 */
[----:B------:R-:W-:-:S03]  /*13d0*/  FADD R19, RZ, R0 ;  /* 0x00000000ff137221 */ /* 0x000fc60000000000 */
[----:B------:R-:W-:Y:S01]  /*13e0*/  FFMA R21, R17, R3, R18 ;  /* 0x0000000311157223 */ /* 0x000fe20000000012 */
[----:B------:R-:W-:Y:S06]  /*13f0*/  @!P0 BRA `(.L_x_33979) ;  /* 0x00000000000c8947 */ /* 0x000fec0003800000 */
[----:B------:R-:W-:Y:S01]  /*1400*/  IMAD.MOV.U32 R3, RZ, RZ, R23 ;  /* 0x000000ffff037224 */ /* 0x000fe200078e0017 */
[----:B------:R-:W-:-:S07]  /*1410*/  MOV R18, 0x1430 ;  /* 0x0000143000127802 */ /* 0x000fce0000000f00 */
[----:B---34-:R-:W-:Y:S05]  /*1420*/  CALL.REL.NOINC `($__internal_571_$__cuda_sm3x_div_rn_noftz_f32_slowpath) ;  /* 0x0000000c00f47944 */ /* 0x018fea0003c00000 */
.L_x_33979:
[----:B------:R-:W-:Y:S05]  /*1430*/  BSYNC.RECONVERGENT B1 ;  /* 0x0000000000017941 */ /* 0x000fea0003800200 */
.L_x_33978:
[----:B------:R-:W0:Y:S01]  /*1440*/  MUFU.RCP R2, R19 ;  /* 0x0000001300027308 */ /* 0x000e220000001000 */
[----:B------:R-:W-:Y:S01]  /*1450*/  ISETP.GE.U32.AND P1, PT, R4, UR44, PT ;  /* 0x0000002c04007c0c */ /* 0x000fe2000bf26070 */
[----:B------:R-:W-:Y:S03]  /*1460*/  BSSY.RECONVERGENT B1, `(.L_x_33980) ;  /* 0x0000013000017945 */ /* 0x000fe60003800200 */
[----:B------:R-:W-:-:S03]  /*1470*/  ISETP.GE.AND.EX P1, PT, RZ, UR45, PT, P1 ;  /* 0x0000002dff007c0c */ /* 0x000fc6000bf26310 */
[----:B------:R1:W2:Y:S01]  /*1480*/  FCHK P0, R0, R19 ;  /* 0x0000001300007302 */ /* 0x0002a20000000000 */
[----:B0-----:R-:W-:-:S04]  /*1490*/  FFMA R3, -R19, R2, 1 ;  /* 0x3f80000013037423 */ /* 0x001fc80000000102 */
[----:B------:R-:W-:-:S04]  /*14a0*/  FFMA R23, R2, R3, R2 ;  /* 0x0000000302177223 */ /* 0x000fc80000000002 */
[----:B------:R-:W-:-:S04]  /*14b0*/  FFMA R18, R0, R23, RZ ;  /* 0x0000001700127223 */ /* 0x000fc800000000ff */
[----:B------:R-:W-:Y:S01]  /*14c0*/  FFMA R20, -R19, R18, R0 ;  /* 0x0000001213147223 */ /* 0x000fe20000000100 */
[----:B-12---:R-:W-:Y:S06]  /*14d0*/  @P4 BRA `(.L_x_33981) ;  /* 0x00000000002c4947 */ /* 0x006fec0003800000 */
        /* <DEDUP_REMOVED lines=11> */
.L_x_33981:
[----:B------:R-:W-:Y:S05]  /*1590*/  BSYNC.RECONVERGENT B1 ;  /* 0x0000000000017941 */ /* 0x000fea0003800200 */
.L_x_33980:
[----:B------:R-:W-:Y:S01]  /*15a0*/  BSSY.RECONVERGENT B1, `(.L_x_33982) ;  /* 0x0000007000017945 */ /* 0x000fe20003800200 */
[----:B0-----:R-:W-:-:S03]  /*15b0*/  FFMA R21, R23, R20, R18 ;  /* 0x0000001417157223 */ /* 0x001fc60000000012 */
[----:B------:R-:W-:Y:S05]  /*15c0*/  @!P0 BRA `(.L_x_33983) ;  /* 0x0000000000108947 */ /* 0x000fea0003800000 */
[----:B------:R-:W-:Y:S01]  /*15d0*/  MOV R2, R0 ;  /* 0x0000000000027202 */ /* 0x000fe20000000f00 */
[----:B------:R-:W-:Y:S01]  /*15e0*/  IMAD.MOV.U32 R3, RZ, RZ, R19 ;  /* 0x000000ffff037224 */ /* 0x000fe200078e0013 */
[----:B------:R-:W-:-:S07]  /*15f0*/  MOV R18, 0x1610 ;  /* 0x0000161000127802 */ /* 0x000fce0000000f00 */
[----:B---34-:R-:W-:Y:S05]  /*1600*/  CALL.REL.NOINC `($__internal_571_$__cuda_sm3x_div_rn_noftz_f32_slowpath) ;  /* 0x0000000c007c7944 */ /* 0x018fea0003c00000 */
.L_x_33983:
[----:B------:R-:W-:Y:S05]  /*1610*/  BSYNC.RECONVERGENT B1 ;  /* 0x0000000000017941 */ /* 0x000fea0003800200 */
.L_x_33982:
        /* <DEDUP_REMOVED lines=8> */
[----:B------:R-:W-:Y:S01]  /*16a0*/  @!P4 MOV R16, R4 ;  /* 0x000000040010c202 */ /* 0x000fe20000000f00 */
[----:B------:R-:W-:-:S02]  /*16b0*/  @!P4 IMAD.MOV.U32 R17, RZ, RZ, RZ ;  /* 0x000000ffff11c224 */ /* 0x000fc400078e00ff */
[-C--:B--2---:R-:W-:Y:S02]  /*16c0*/  @!P4 IMAD R0, R20, R26.reuse, RZ ;  /* 0x0000001a1400c224 */ /* 0x084fe400078e02ff */
[----:B------:R-:W-:-:S04]  /*16d0*/  @!P4 IMAD.WIDE.U32 R16, R19, R26, R16 ;  /* 0x0000001a1310c225 */ /* 0x000fc800078e0010 */
[----:B------:R-:W-:Y:S01]  /*16e0*/  @!P4 IMAD R27, R19, R27, R0 ;  /* 0x0000001b131bc224 */ /* 0x000fe200078e0200 */
[----:B01----:R-:W-:Y:S06]  /*16f0*/  @P1 BRA `(.L_x_33985) ;  /* 0x0000000000281947 */ /* 0x003fec0003800000 */
[----:B----4-:R-:W-:Y:S01]  /*1700*/  IMAD.WIDE.U32 R24, R13, UR38, R8 ;  /* 0x000000260d187c25 */ /* 0x010fe2000f8e0008 */
[----:B------:R-:W-:Y:S02]  /*1710*/  R2UR UR4, R14 ;  /* 0x000000000e0472ca */ /* 0x000fe400000e0000 */
[----:B------:R-:W-:Y:S01]  /*1720*/  R2UR UR5, R15 ;  /* 0x000000000f0572ca */ /* 0x000fe200000e0000 */
[----:B------:R-:W-:Y:S01]  /*1730*/  IMAD R12, R12, UR38, RZ ;  /* 0x000000260c0c7c24 */ /* 0x000fe2000f8e02ff */
[----:B------:R-:W-:-:S03]  /*1740*/  IADD3 R0, P0, PT, R4, R24, RZ ;  /* 0x0000001804007210 */ /* 0x000fc60007f1e0ff */
[----:B------:R-:W-:-:S04]  /*1750*/  IMAD R13, R13, UR39, R12 ;  /* 0x000000270d0d7c24 */ /* 0x000fc8000f8e020c */
[----:B------:R-:W-:Y:S01]  /*1760*/  IMAD.X R25, R13, 0x1, R25, P0 ;  /* 0x000000010d197824 */ /* 0x000fe200000e0619 */
[----:B------:R-:W-:-:S04]  /*1770*/  LEA R12, P0, R0, UR36, 0x2 ;  /* 0x00000024000c7c11 */ /* 0x000fc8000f8010ff */
[----:B------:R-:W-:-:S05]  /*1780*/  LEA.HI.X R13, R0, UR37, R25, 0x2, P0 ;  /* 0x00000025000d7c11 */ /* 0x000fca00080f1419 */
[----:B------:R0:W-:Y:S04]  /*1790*/  STG.E desc[UR4][R12.64], R21 ;  /* 0x000000150c007986 */ /* 0x0001e8000c101904 */
.L_x_33985:
[----:B------:R-:W-:Y:S05]  /*17a0*/  BSYNC.RECONVERGENT B1 ;  /* 0x0000000000017941 */ /* 0x000fea0003800200 */
.L_x_33984:
[----:B------:R-:W-:Y:S01]  /*17b0*/  @!P4 R2UR UR6, R14 ;  /* 0x000000000e06c2ca */ /* 0x000fe200000e0000 */
[----:B0-----:R-:W0:Y:S01]  /*17c0*/  @!P4 LDC R13, c[0x0][0x39c] ;  /* 0x0000e700ff0dcb82 */ /* 0x001e220000000800 */
[----:B------:R-:W-:Y:S02]  /*17d0*/  @!P4 R2UR UR7, R15 ;  /* 0x000000000f07c2ca */ /* 0x000fe400000e0000 */
[----:B------:R-:W-:Y:S02]  /*17e0*/  @!P4 IADD3 R22, P0, PT, R16, R22, RZ ;  /* 0x000000161016c210 */ /* 0x000fe40007f1e0ff */
[----:B------:R-:W-:Y:S02]  /*17f0*/  @!P4 IADD3 R0, PT, PT, R17, R27, RZ ;  /* 0x0000001b1100c210 */ /* 0x000fe40007ffe0ff */
[----:B------:R-:W-:Y:S02]  /*1800*/  @!P4 R2UR UR4, R14 ;  /* 0x000000000e04c2ca */ /* 0x000fe400000e0000 */
[----:B------:R-:W-:Y:S01]  /*1810*/  @!P4 R2UR UR5, R15 ;  /* 0x000000000f05c2ca */ /* 0x000fe200000e0000 */
[----:B------:R-:W-:Y:S01]  /*1820*/  @!P4 IMAD.X R23, R0, 0x1, R23, P0 ;  /* 0x000000010017c824 */ /* 0x000fe200000e0617 */
[----:B------:R-:W-:-:S04]  /*1830*/  @!P4 LEA R2, P0, R16, R2, 0x2 ;  /* 0x000000021002c211 */ /* 0x000fc800078010ff */
[----:B------:R-:W2:Y:S01]  /*1840*/  @!P4 LDG.E.U8 R22, desc[UR6][R22.64] ;  /* 0x000000061616c981 */ /* 0x000ea2000c1e1100 */
[----:B------:R-:W-:-:S06]  /*1850*/  @!P4 LEA.HI.X R3, R16, R3, R0, 0x2, P0 ;  /* 0x000000031003c211 */ /* 0x000fcc00000f1400 */
[----:B------:R1:W0:Y:S01]  /*1860*/  @!P4 LDG.E R2, desc[UR4][R2.64] ;  /* 0x000000040202c981 */ /* 0x000222000c1e1900 */
[----:B------:R-:W-:Y:S01]  /*1870*/  MOV R12, 0xff800000 ;  /* 0xff800000000c7802 */ /* 0x000fe20000000f00 */
[----:B------:R-:W-:Y:S01]  /*1880*/  BSSY.RECONVERGENT B1, `(.L_x_33986) ;  /* 0x0000026000017945 */ /* 0x000fe20003800200 */
[----:B------:R-:W-:Y:S02]  /*1890*/  IMAD.MOV.U32 R21, RZ, RZ, -0x800000 ;  /* 0xff800000ff157424 */ /* 0x000fe400078e00ff */
[----:B-1----:R-:W-:Y:S01]  /*18a0*/  HFMA2 R3, -RZ, RZ, 3.7421875, 0 ;  /* 0x437c0000ff037431 */ /* 0x002fe200000001ff */
[----:B--2---:R-:W-:Y:S01]  /*18b0*/  ISETP.NE.OR P0, PT, R22, RZ, P4 ;  /* 0x000000ff1600720c */ /* 0x004fe20002705670 */
[----:B0-----:R-:W-:Y:S01]  /*18c0*/  @!P4 FMUL R0, R2, R13 ;  /* 0x0000000d0200c220 */ /* 0x001fe20000400000 */
[----:B------:R-:W-:-:S11]  /*18d0*/  IMAD.MOV.U32 R13, RZ, RZ, -0x800000 ;  /* 0xff800000ff0d7424 */ /* 0x000fd600078e00ff */
        /* <DEDUP_REMOVED lines=10> */
[----:B------:R-:W-:-:S03]  /*1980*/  IMAD.MOV.U32 R2, RZ, RZ, -0x800000 ;  /* 0xff800000ff027424 */ /* 0x000fc600078e00ff */
        /* <DEDUP_REMOVED lines=9> */
[----:B------:R-:W-:Y:S02]  /*1a20*/  R2UR UR5, R15 ;  /* 0x000000000f0572ca */ /* 0x000fe400000e0000 */
[----:B------:R-:W-:-:S02]  /*1a30*/  IADD3.X R13, PT, PT, R17, R13, RZ, P0, !PT ;  /* 0x0000000d110d7210 */ /* 0x000fc400007fe4ff */
        /* <DEDUP_REMOVED lines=10> */
.L_x_33987:
[----:B------:R-:W-:Y:S05]  /*1ae0*/  BSYNC.RECONVERGENT B1 ;  /* 0x0000000000017941 */ /* 0x000fea0003800200 */
.L_x_33986:
[----:B------:R-:W-:Y:S01]  /*1af0*/  FADD R21, -R21, R2 ;  /* 0x0000000215157221 */ /* 0x000fe20000000100 */
[----:B------:R-:W-:Y:S01]  /*1b00*/  IMAD.SHL.U32 R2, R18, 0x800000, RZ ;  /* 0x0080000012027824 */ /* 0x000fe200078e00ff */
[----:B------:R-:W-:Y:S02]  /*1b10*/  BSSY.RECONVERGENT B1, `(.L_x_33988) ;  /* 0x0000017000017945 */ /* 0x000fe40003800200 */
[----:B------:R-:W-:Y:S01]  /*1b20*/  FFMA.SAT R0, R21, R0, 0.5 ;  /* 0x3f00000015007423 */ /* 0x000fe20000002000 */
[----:B-1----:R-:W-:-:S03]  /*1b30*/  FMUL R2, R2, R23 ;  /* 0x0000001702027220 */ /* 0x002fc60000400000 */
[----:B------:R-:W-:Y:S01]  /*1b40*/  FFMA.RM R0, R0, R3, 12582913 ;  /* 0x4b40000100007423 */ /* 0x000fe20000004003 */
[----:B------:R-:W-:-:S03]  /*1b50*/  FADD R23, RZ, R2 ;  /* 0x00000002ff177221 */ /* 0x000fc60000000000 */
[C---:B------:R-:W-:Y:S01]  /*1b60*/  FADD R12, R0.reuse, -12583039 ;  /* 0xcb40007f000c7421 */ /* 0x040fe20000000000 */
[----:B0-----:R-:W0:Y:S01]  /*1b70*/  MUFU.RCP R13, R23 ;  /* 0x00000017000d7308 */ /* 0x001e220000001000 */
[----:B------:R-:W-:Y:S02]  /*1b80*/  IMAD.SHL.U32 R0, R0, 0x800000, RZ ;  /* 0x0080000000007824 */ /* 0x000fe400078e00ff */
[----:B------:R-:W-:-:S04]  /*1b90*/  FFMA R12, R21, 1.4426950216293334961, -R12 ;  /* 0x3fb8aa3b150c7823 */ /* 0x000fc8000000080c */
[----:B------:R-:W-:Y:S01]  /*1ba0*/  FFMA R12, R21, 1.925963033500011079e-08, R12 ;  /* 0x32a57060150c7823 */ /* 0x000fe2000000000c */
        /* <DEDUP_REMOVED lines=10> */
[----:B------:R-:W-:Y:S02]  /*1c50*/  MOV R3, R23 ;  /* 0x0000001700037202 */ /* 0x000fe40000000f00 */
[----:B------:R-:W-:-:S07]  /*1c60*/  MOV R18, 0x1c80 ;  /* 0x00001c8000127802 */ /* 0x000fce0000000f00 */
[----:B---34-:R-:W-:Y:S05]  /*1c70*/  CALL.REL.NOINC `($__internal_571_$__cuda_sm3x_div_rn_noftz_f32_slowpath) ;  /* 0x0000000400e07944 */ /* 0x018fea0003c00000 */
.L_x_33989:
[----:B------:R-:W-:Y:S05]  /*1c80*/  BSYNC.RECONVERGENT B1 ;  /* 0x0000000000017941 */ /* 0x000fea0003800200 */
.L_x_33988:
        /* <DEDUP_REMOVED lines=21> */
.L_x_33991:
[----:B------:R-:W-:Y:S05]  /*1de0*/  BSYNC.RECONVERGENT B1 ;  /* 0x0000000000017941 */ /* 0x000fea0003800200 */
.L_x_33990:
[----:B------:R-:W-:Y:S01]  /*1df0*/  BSSY.RECONVERGENT B1, `(.L_x_33992) ;  /* 0x0000008000017945 */ /* 0x000fe20003800200 */
[----:B------:R-:W-:-:S03]  /*1e00*/  FFMA R23, R23, R18, R12 ;  /* 0x0000001217177223 */ /* 0x000fc6000000000c */
[----:B------:R-:W-:Y:S05]  /*1e10*/  @!P0 BRA `(.L_x_33993) ;  /* 0x0000000000148947 */ /* 0x000fea0003800000 */
[----:B------:R-:W-:Y:S01]  /*1e20*/  IMAD.MOV.U32 R2, RZ, RZ, R0 ;  /* 0x000000ffff027224 */ /* 0x000fe200078e0000 */
[----:B------:R-:W-:Y:S01]  /*1e30*/  MOV R18, 0x1e60 ;  /* 0x00001e6000127802 */ /* 0x000fe20000000f00 */
[----:B------:R-:W-:-:S07]  /*1e40*/  IMAD.MOV.U32 R3, RZ, RZ, R13 ;  /* 0x000000ffff037224 */ /* 0x000fce00078e000d */
[----:B0--34-:R-:W-:Y:S05]  /*1e50*/  CALL.REL.NOINC `($__internal_571_$__cuda_sm3x_div_rn_noftz_f32_slowpath) ;  /* 0x0000000400687944 */ /* 0x019fea0003c00000 */
[----:B------:R-:W-:-:S07]  /*1e60*/  MOV R23, R21 ;  /* 0x0000001500177202 */ /* 0x000fce0000000f00 */
.L_x_33993:
[----:B------:R-:W-:Y:S05]  /*1e70*/  BSYNC.RECONVERGENT B1 ;  /* 0x0000000000017941 */ /* 0x000fea0003800200 */
.L_x_33992:
[----:B------:R-:W-:Y:S04]  /*1e80*/  BSSY.RECONVERGENT B1, `(.L_x_33994) ;  /* 0x000000c000017945 */ /* 0x000fe80003800200 */
[----:B------:R-:W-:Y:S05]  /*1e90*/  @P1 BRA `(.L_x_33995) ;  /* 0x0000000000281947 */ /* 0x000fea0003800000 */
[----:B------:R-:W-:Y:S01]  /*1ea0*/  IMAD R0, R20, UR38, RZ ;  /* 0x0000002614007c24 */ /* 0x000fe2000f8e02ff */
[----:B------:R-:W-:Y:S01]  /*1eb0*/  R2UR UR4, R14 ;  /* 0x000000000e0472ca */ /* 0x000fe200000e0000 */
        /* <DEDUP_REMOVED lines=8> */
.L_x_33995:
[----:B------:R-:W-:Y:S05]  /*1f40*/  BSYNC.RECONVERGENT B1 ;  /* 0x0000000000017941 */ /* 0x000fea0003800200 */
.L_x_33994:
[----:B------:R-:W-:-:S05]  /*1f50*/  IADD3 R13, P0, PT, R10, R19, RZ ;  /* 0x000000130a0d7210 */ /* 0x000fca0007f1e0ff */
[----:B------:R-:W-:Y:S01]  /*1f60*/  IMAD.X R12, R11, 0x1, R20, P0 ;  /* 0x000000010b0c7824 */ /* 0x000fe200000e0614 */
[----:B------:R-:W-:-:S04]  /*1f70*/  ISETP.GE.U32.AND P0, PT, R13, UR48, PT ;  /* 0x000000300d007c0c */ /* 0x000fc8000bf06070 */
[----:B------:R-:W-:-:S13]  /*1f80*/  ISETP.GE.AND.EX P0, PT, R12, UR49, PT, P0 ;  /* 0x000000310c007c0c */ /* 0x000fda000bf06300 */
[----:B------:R-:W-:Y:S05]  /*1f90*/  @!P0 BRA `(.L_x_33996) ;  /* 0xffffffec00c88947 */ /* 0x000fea000383ffff */
[----:B------:R-:W-:Y:S05]  /*1fa0*/  BSYNC.RECONVERGENT B0 ;  /* 0x0000000000007941 */ /* 0x000fea0003800200 */
.L_x_33975:
[----:B------:R-:W-:Y:S05]  /*1fb0*/  EXIT ;  /* 0x000000000000794d */ /* 0x000fea0003800000 */
        .weak           $__internal_570_$__cuda_sm20_div_u64
        .type           $__internal_570_$__cuda_sm20_div_u64,@function
        .size           $__internal_570_$__cuda_sm20_div_u64,($__internal_571_$__cuda_sm3x_div_rn_noftz_f32_slowpath - $__internal_570_$__cuda_sm20_div_u64)
$__internal_570_$__cuda_sm20_div_u64:
        /* <DEDUP_REMOVED lines=67> */
[----:B------:R-:W-:Y:S06]  /*23f0*/  RET.REL.NODEC R2 `(_Z15SoftmaxWarpImplI24ElementwiseScaleMaskLoadIffbE11DirectStoreIffEfLi1ELi1ELi1ELi2ELb1EL9Algorithm0EEvT_T0_ll) ;  /* 0xffffffdc02007950 */ /* 0x000fec0003c3ffff */
        .weak           $__internal_571_$__cuda_sm3x_div_rn_noftz_f32_slowpath
        .type           $__internal_571_$__cuda_sm3x_div_rn_noftz_f32_slowpath,@function
        .size           $__internal_571_$__cuda_sm3x_div_rn_noftz_f32_slowpath,(.L_x_37948 - $__internal_571_$__cuda_sm3x_div_rn_noftz_f32_slowpath)
$__internal_571_$__cuda_sm3x_div_rn_noftz_f32_slowpath:
        /* <DEDUP_REMOVED lines=34> */
.L_x_33998:
        /* <DEDUP_REMOVED lines=51> */
.L_x_34005:
[----:B------:R-:W-:-:S04]  /*2950*/  LOP3.LUT R2, R2, 0x80000000, RZ, 0xc0, !PT ;  /* 0x8000000002027812 */ /* 0x000fc800078ec0ff */
[----:B------:R-:W-:Y:S01]  /*2960*/  LOP3.LUT R2, R2, 0x7f800000, RZ, 0xfc, !PT ;  /* 0x7f80000002027812 */ /* 0x000fe200078efcff */
[----:B------:R-:W-:Y:S06]  /*2970*/  BRA `(.L_x_34006) ;  /* 0x0000000000047947 */ /* 0x000fec0003800000 */
.L_x_34004:
[----:B------:R-:W-:-:S07]  /*2980*/  IMAD R2, R23, 0x800000, R2 ;  /* 0x0080000017027824 */ /* 0x000fce00078e0202 */
.L_x_34006:
[----:B------:R-:W-:Y:S05]  /*2990*/  BSYNC.RECONVERGENT B3 ;  /* 0x0000000000037941 */ /* 0x000fea0003800200 */
.L_x_34003:
[----:B------:R-:W-:Y:S05]  /*29a0*/  BRA `(.L_x_34007) ;  /* 0x0000000000207947 */ /* 0x000fea0003800000 */
.L_x_34002:
[----:B------:R-:W-:-:S04]  /*29b0*/  LOP3.LUT R2, R3, 0x80000000, R2, 0x48, !PT ;  /* 0x8000000003027812 */ /* 0x000fc800078e4802 */
[----:B------:R-:W-:Y:S01]  /*29c0*/  LOP3.LUT R2, R2, 0x7f800000, RZ, 0xfc, !PT ;  /* 0x7f80000002027812 */ /* 0x000fe200078efcff */
[----:B------:R-:W-:Y:S06]  /*29d0*/  BRA `(.L_x_34007) ;  /* 0x0000000000147947 */ /* 0x000fec0003800000 */
.L_x_34001:
[----:B------:R-:W-:Y:S01]  /*29e0*/  LOP3.LUT R2, R3, 0x80000000, R2, 0x48, !PT ;  /* 0x8000000003027812 */ /* 0x000fe200078e4802 */
[----:B------:R-:W-:Y:S06]  /*29f0*/  BRA `(.L_x_34007) ;  /* 0x00000000000c7947 */ /* 0x000fec0003800000 */
.L_x_34000:
[----:B------:R-:W0:Y:S01]  /*2a00*/  MUFU.RSQ R2, -QNAN ;  /* 0xffc0000000027908 */ /* 0x000e220000001400 */
[----:B------:R-:W-:Y:S05]  /*2a10*/  BRA `(.L_x_34007) ;  /* 0x0000000000047947 */ /* 0x000fea0003800000 */
.L_x_33999:
[----:B------:R-:W-:-:S07]  /*2a20*/  FADD.FTZ R2, R2, R3 ;  /* 0x0000000302027221 */ /* 0x000fce0000010000 */
.L_x_34007:
[----:B------:R-:W-:Y:S05]  /*2a30*/  BSYNC.RECONVERGENT B2 ;  /* 0x0000000000027941 */ /* 0x000fea0003800200 */
.L_x_33997:
[----:B------:R-:W-:Y:S01]  /*2a40*/  HFMA2 R3, -RZ, RZ, 0, 0 ;  /* 0x00000000ff037431 */ /* 0x000fe200000001ff */
[----:B0-----:R-:W-:Y:S01]  /*2a50*/  MOV R21, R2 ;  /* 0x0000000200157202 */ /* 0x001fe20000000f00 */
[----:B------:R-:W-:-:S04]  /*2a60*/  IMAD.MOV.U32 R2, RZ, RZ, R18 ;  /* 0x000000ffff027224 */ /* 0x000fc800078e0012 */
[----:B------:R-:W-:Y:S05]  /*2a70*/  RET.REL.NODEC R2 `(_Z15SoftmaxWarpImplI24ElementwiseScaleMaskLoadIffbE11DirectStoreIffEfLi1ELi1ELi1ELi2ELb1EL9Algorithm0EEvT_T0_ll) ;  /* 0xffffffd402607950 */ /* 0x000fea0003c3ffff */
.L_x_34008:
        /* <DEDUP_REMOVED lines=16> */
.L_x_37948:


//--------------------- .text._Z15SoftmaxWarpImplI24ElementwiseScaleMaskLoadIffbE11DirectStoreIffEfLi1ELi1ELi1ELi2ELb0EL9Algorithm0EEvT_T0_ll --------------------------
	.section	.text._Z15SoftmaxWarpImplI24ElementwiseScaleMaskLoadIffbE11DirectStoreIffEfLi1ELi1ELi1ELi2ELb0EL9Algorithm0EEvT_T0_ll,"ax",@progbits
	.align	128
        .global         _Z15SoftmaxWarpImplI24ElementwiseScaleMaskLoadIffbE11DirectStoreIffEfLi1ELi1ELi1ELi2ELb0EL9Algorithm0EEvT_T0_ll
        .type           _Z15SoftmaxWarpImplI24ElementwiseScaleMaskLoadIffbE11DirectStoreIffEfLi1ELi1ELi1ELi2ELb0EL9Algorithm0EEvT_T0_ll,@function
        .size           _Z15SoftmaxWarpImplI24ElementwiseScaleMaskLoadIffbE11DirectStoreIffEfLi1ELi1ELi1ELi2ELb0EL9Algorithm0EEvT_T0_ll,(.L_x_37950 - _Z15SoftmaxWarpImplI24ElementwiseScaleMaskLoadIffbE11DirectStoreIffEfLi1ELi1ELi1ELi2ELb0EL9Algorithm0EEvT_T0_ll)
        .other          _Z15SoftmaxWarpImplI24ElementwiseScaleMaskLoadIffbE11DirectStoreIffEfLi1ELi1ELi1ELi2ELb0EL9Algorithm0EEvT_T0_ll,@"STO_CUDA_ENTRY STV_DEFAULT"
_Z15SoftmaxWarpImplI24ElementwiseScaleMaskLoadIffbE11DirectStoreIffEfLi1ELi1ELi1ELi2ELb0EL9Algorithm0EEvT_T0_ll:
.text._Z15SoftmaxWarpImplI24ElementwiseScaleMaskLoadIffbE11DirectStoreIffEfLi1ELi1ELi1ELi2ELb0EL9Algorithm0EEvT_T0_ll:
[----:B------:R-:W0:Y:S01]  /*0000*/  LDC R1, c[0x0][0x37c] ;  /* 0x0000df00ff017b82 */ /* 0x000e220000000800 */
[----:B------:R-:W1:Y:S02]  /*0010*/  LDCU.64 UR4, c[0x0][0x3b8] ;  /* 0x00007700ff0477ac */ /* 0x000e640008000a00 */
[----:B-1----:R-:W-:-:S04]  /*0020*/  UISETP.GE.U32.AND UP0, UPT, UR4, 0x2, UPT ;  /* 0x000000020400788c */ /* 0x002fc8000bf06070 */
[----:B------:R-:W-:-:S09]  /*0030*/  UISETP.GE.AND.EX UP0, UPT, UR5, URZ, UPT, UP0 ;  /* 0x000000ff0500728c */ /* 0x000fd2000bf06300 */
[----:B------:R-:W-:Y:S05]  /*0040*/  BRA.U !UP0, `(.L_x_34009) ;  /* 0x0000000108407547 */ /* 0x000fea000b800000 */
        /* <DEDUP_REMOVED lines=16> */
.L_x_34009:
[----:B------:R-:W1:Y:S01]  /*0150*/  S2R R3, SR_TID.Y ;  /* 0x0000000000037919 */ /* 0x000e620000002200 */
[----:B------:R-:W1:Y:S08]  /*0160*/  S2UR UR4, SR_CTAID.X ;  /* 0x00000000000479c3 */ /* 0x000e700000002500 */
[----:B------:R-:W1:Y:S08]  /*0170*/  LDC R6, c[0x0][0x364] ;  /* 0x0000d900ff067b82 */ /* 0x000e700000000800 */
[----:B------:R-:W2:Y:S01]  /*0180*/  LDC.64 R4, c[0x0][0x3b0] ;  /* 0x0000ec00ff047b82 */ /* 0x000ea20000000a00 */
[----:B-1----:R-:W-:Y:S01]  /*0190*/  IMAD R0, R6, UR4, R3 ;  /* 0x0000000406007c24 */ /* 0x002fe2000f8e0203 */
[----:B------:R-:W1:Y:S04]  /*01a0*/  LDCU UR4, c[0x0][0x370] ;  /* 0x00006e00ff0477ac */ /* 0x000e680008000800 */
[----:B------:R-:W-:-:S04]  /*01b0*/  SHF.L.U32 R11, R0, 0x1, RZ ;  /* 0x00000001000b7819 */ /* 0x000fc800000006ff */
[----:B------:R-:W-:Y:S02]  /*01c0*/  SHF.R.S32.HI R10, RZ, 0x1f, R11 ;  /* 0x0000001fff0a7819 */ /* 0x000fe4000001140b */
[----:B--2---:R-:W-:-:S04]  /*01d0*/  ISETP.GE.U32.AND P0, PT, R11, R4, PT ;  /* 0x000000040b00720c */ /* 0x004fc80003f06070 */
[----:B------:R-:W-:Y:S01]  /*01e0*/  ISETP.GE.AND.EX P0, PT, R10, R5, PT, P0 ;  /* 0x000000050a00720c */ /* 0x000fe20003f06300 */
[----:B-1----:R-:W-:-:S12]  /*01f0*/  IMAD R6, R6, UR4, RZ ;  /* 0x0000000406067c24 */ /* 0x002fd8000f8e02ff */
[----:B------:R-:W-:Y:S05]  /*0200*/  @P0 EXIT ;  /* 0x000000000000094d */ /* 0x000fea0003800000 */
        /* <DEDUP_REMOVED lines=18> */
[----:B------:R-:W-:Y:S01]  /*0330*/  IMAD.MOV R13, RZ, RZ, -R6 ;  /* 0x000000ffff0d7224 */ /* 0x000fe200078e0a06 */
[----:B------:R-:W-:-:S06]  /*0340*/  ISETP.NE.U32.AND P2, PT, R6, RZ, PT ;  /* 0x000000ff0600720c */ /* 0x000fcc0003f45070 */
[----:B-1----:R-:W1:Y:S02]  /*0350*/  MUFU.RCP R0, R0 ;  /* 0x0000000000007308 */ /* 0x002e640000001000 */
[----:B-1----:R-:W-:-:S06]  /*0360*/  IADD3 R4, PT, PT, R0, 0xffffffe, RZ ;  /* 0x0ffffffe00047810 */ /* 0x002fcc0007ffe0ff */
[----:B------:R1:W2:Y:S02]  /*0370*/  F2I.FTZ.U32.TRUNC.NTZ R5, R4 ;  /* 0x0000000400057305 */ /* 0x0002a4000021f000 */
[----:B-1----:R-:W-:Y:S02]  /*0380*/  IMAD.MOV.U32 R4, RZ, RZ, RZ ;  /* 0x000000ffff047224 */ /* 0x002fe400078e00ff */
[----:B--2---:R-:W-:-:S04]  /*0390*/  IMAD R13, R13, R5, RZ ;  /* 0x000000050d0d7224 */ /* 0x004fc800078e02ff */
        /* <DEDUP_REMOVED lines=12> */
.L_x_34011:
[----:B------:R-:W-:-:S07]  /*0460*/  MOV R0, 0x480 ;  /* 0x0000048000007802 */ /* 0x000fce0000000f00 */
[----:B0-----:R-:W-:Y:S05]  /*0470*/  CALL.REL.NOINC `($__internal_572_$__cuda_sm20_div_u64) ;  /* 0x00000014004c7944 */ /* 0x001fea0003c00000 */
[----:B------:R-:W-:Y:S01]  /*0480*/  IMAD.MOV.U32 R2, RZ, RZ, R4 ;  /* 0x000000ffff027224 */ /* 0x000fe200078e0004 */
[----:B------:R-:W-:-:S07]  /*0490*/  MOV R3, R5 ;  /* 0x0000000500037202 */ /* 0x000fce0000000f00 */
.L_x_34012:
[----:B------:R-:W-:Y:S05]  /*04a0*/  BSYNC.RECONVERGENT B0 ;  /* 0x0000000000007941 */ /* 0x000fea0003800200 */
.L_x_34010:
[----:B------:R-:W-:Y:S01]  /*04b0*/  IADD3 R12, P1, PT, R2, R12, RZ ;  /* 0x0000000c020c7210 */ /* 0x000fe20007f3e0ff */
[----:B------:R-:W1:Y:S01]  /*04c0*/  S2R R4, SR_TID.X ;  /* 0x0000000000047919 */ /* 0x000e620000002100 */
[----:B------:R-:W2:Y:S01]  /*04d0*/  LDC.64 R14, c[0x0][0x358] ;  /* 0x0000d600ff0e7b82 */ /* 0x000ea20000000a00 */
[----:B------:R-:W-:Y:S01]  /*04e0*/  BSSY.RECONVERGENT B0, `(.L_x_34013) ;  /* 0x0000070000007945 */ /* 0x000fe20003800200 */
[----:B------:R-:W-:Y:S01]  /*04f0*/  LOP3.LUT R0, R12, 0x1, RZ, 0xc0, !PT ;  /* 0x000000010c007812 */ /* 0x000fe200078ec0ff */
[----:B------:R-:W-:-:S03]  /*0500*/  IMAD.X R13, RZ, RZ, R3, P1 ;  /* 0x000000ffff0d7224 */ /* 0x000fc600008e0603 */
[----:B------:R-:W-:-:S04]  /*0510*/  ISETP.NE.U32.AND P0, PT, R0, 0x1, PT ;  /* 0x000000010000780c */ /* 0x000fc80003f05070 */
[----:B------:R-:W-:-:S13]  /*0520*/  ISETP.NE.U32.AND.EX P0, PT, RZ, RZ, PT, P0 ;  /* 0x000000ffff00720c */ /* 0x000fda0003f05100 */
[----:B------:R-:W-:Y:S05]  /*0530*/  @!P0 BRA `(.L_x_34014) ;  /* 0x0000000400a88947 */ /* 0x000fea0003800000 */
[----:B------:R-:W3:Y:S01]  /*0540*/  LDC.64 R20, c[0x0][0x390] ;  /* 0x0000e400ff147b82 */ /* 0x000ee20000000a00 */
[----:B------:R-:W4:Y:S01]  /*0550*/  LDCU.128 UR4, c[0x0][0x380] ;  /* 0x00007000ff0477ac */ /* 0x000f220008000c00 */
[----:B------:R-:W-:Y:S01]  /*0560*/  IMAD.MOV.U32 R5, RZ, RZ, RZ ;  /* 0x000000ffff057224 */ /* 0x000fe200078e00ff */
[C---:B--2---:R-:W-:Y:S02]  /*0570*/  R2UR UR8, R14.reuse ;  /* 0x000000000e0872ca */ /* 0x044fe400000e0000 */
[C---:B------:R-:W-:Y:S02]  /*0580*/  R2UR UR9, R15.reuse ;  /* 0x000000000f0972ca */ /* 0x040fe400000e0000 */
[----:B------:R-:W-:Y:S02]  /*0590*/  R2UR UR10, R14 ;  /* 0x000000000e0a72ca */ /* 0x000fe400000e0000 */
[----:B------:R-:W-:Y:S01]  /*05a0*/  R2UR UR11, R15 ;  /* 0x000000000f0b72ca */ /* 0x000fe200000e0000 */
[----:B---3--:R-:W-:-:S02]  /*05b0*/  IMAD R0, R10, R20, RZ ;  /* 0x000000140a007224 */ /* 0x008fc400078e02ff */
[----:B-1----:R-:W-:-:S04]  /*05c0*/  IMAD.WIDE.U32 R2, R11, R20, R4 ;  /* 0x000000140b027225 */ /* 0x002fc800078e0004 */
[----:B------:R-:W-:Y:S01]  /*05d0*/  IMAD R17, R11, R21, R0 ;  /* 0x000000150b117224 */ /* 0x000fe200078e0200 */
[C---:B----4-:R-:W-:Y:S02]  /*05e0*/  LEA R16, P0, R2.reuse, UR4, 0x2 ;  /* 0x0000000402107c11 */ /* 0x050fe4000f8010ff */
[----:B------:R-:W-:Y:S02]  /*05f0*/  IADD3 R18, P1, PT, R2, UR6, RZ ;  /* 0x0000000602127c10 */ /* 0x000fe4000ff3e0ff */
[----:B------:R-:W-:-:S04]  /*0600*/  IADD3 R3, PT, PT, R3, R17, RZ ;  /* 0x0000001103037210 */ /* 0x000fc80007ffe0ff */
[----:B------:R-:W-:Y:S02]  /*0610*/  LEA.HI.X R17, R2, UR5, R3, 0x2, P0 ;  /* 0x0000000502117c11 */ /* 0x000fe400080f1403 */
[----:B------:R-:W-:-:S03]  /*0620*/  IADD3.X R19, PT, PT, R3, UR7, RZ, P1, !PT ;  /* 0x0000000703137c10 */ /* 0x000fc60008ffe4ff */
[----:B------:R-:W2:Y:S04]  /*0630*/  LDG.E R0, desc[UR8][R16.64] ;  /* 0x0000000810007981 */ /* 0x000ea8000c1e1900 */
[----:B------:R1:W3:Y:S01]  /*0640*/  LDG.E.U8 R24, desc[UR10][R18.64] ;  /* 0x0000000a12187981 */ /* 0x0002e2000c1e1100 */
[----:B------:R-:W-:Y:S01]  /*0650*/  R2UR UR4, R14 ;  /* 0x000000000e0472ca */ /* 0x000fe200000e0000 */
[----:B------:R-:W-:Y:S01]  /*0660*/  IMAD.WIDE.U32 R2, R20, 0x4, RZ ;  /* 0x0000000414027825 */ /* 0x000fe200078e00ff */
[----:B------:R-:W-:Y:S02]  /*0670*/  R2UR UR5, R15 ;  /* 0x000000000f0572ca */ /* 0x000fe400000e0000 */
[----:B------:R-:W-:-:S05]  /*0680*/  IADD3 R22, P0, PT, R18, R20, RZ ;  /* 0x0000001412167210 */ /* 0x000fca0007f1e0ff */
[----:B------:R-:W-:Y:S01]  /*0690*/  IMAD.X R23, R19, 0x1, R21, P0 ;  /* 0x0000000113177824 */ /* 0x000fe200000e0615 */
[----:B------:R-:W-:Y:S01]  /*06a0*/  IADD3 R20, P0, PT, R16, R2, RZ ;  /* 0x0000000210147210 */ /* 0x000fe20007f1e0ff */
[----:B------:R-:W-:-:S04]  /*06b0*/  IMAD.SHL.U32 R21, R21, 0x4, RZ ;  /* 0x0000000415157824 */ /* 0x000fc800078e00ff */
[----:B------:R-:W4:Y:S01]  /*06c0*/  LDG.E.U8 R22, desc[UR4][R22.64] ;  /* 0x0000000416167981 */ /* 0x000f22000c1e1100 */
[----:B------:R-:W-:Y:S02]  /*06d0*/  IADD3.X R21, PT, PT, R17, R3, R21, P0, !PT ;  /* 0x0000000311157210 */ /* 0x000fe400007fe415 */
[----:B------:R-:W2:Y:S03]  /*06e0*/  LDC.64 R2, c[0x0][0x398] ;  /* 0x0000e600ff027b82 */ /* 0x000ea60000000a00 */
[----:B------:R-:W5:Y:S01]  /*06f0*/  LDG.E R20, desc[UR4][R20.64] ;  /* 0x0000000414147981 */ /* 0x000f62000c1e1900 */
[----:B-1----:R-:W-:Y:S02]  /*0700*/  HFMA2 R18, -RZ, RZ, 0.96630859375, -0.0022525787353515625 ;  /* 0x3bbb989dff127431 */ /* 0x002fe400000001ff */
[----:B------:R-:W-:Y:S01]  /*0710*/  IMAD.MOV.U32 R19, RZ, RZ, 0x437c0000 ;  /* 0x437c0000ff137424 */ /* 0x000fe200078e00ff */
[----:B------:R-:W-:Y:S01]  /*0720*/  BSSY.RECONVERGENT B1, `(.L_x_34015) ;  /* 0x0000028000017945 */ /* 0x000fe20003800200 */
[----:B--2---:R-:W-:Y:S01]  /*0730*/  FMUL R17, R0, R3 ;  /* 0x0000000300117220 */ /* 0x004fe20000400000 */
[----:B---3--:R-:W-:-:S04]  /*0740*/  ISETP.NE.AND P0, PT, R24, RZ, PT ;  /* 0x000000ff1800720c */ /* 0x008fc80003f05270 */
[----:B------:R-:W-:-:S04]  /*0750*/  FSEL R17, R17, R2, P0 ;  /* 0x0000000211117208 */ /* 0x000fc80000000000 */
[----:B------:R-:W-:-:S05]  /*0760*/  FMNMX R0, R17, -INF , !PT ;  /* 0xff80000011007809 */ /* 0x000fca0007800000 */
[----:B------:R-:W-:Y:S01]  /*0770*/  FADD R0, R17, -R0 ;  /* 0x8000000011007221 */ /* 0x000fe20000000000 */
[----:B----4-:R-:W-:-:S03]  /*0780*/  ISETP.NE.AND P0, PT, R22, RZ, PT ;  /* 0x000000ff1600720c */ /* 0x010fc60003f05270 */
[----:B------:R-:W-:-:S04]  /*0790*/  FFMA.SAT R16, R0, R18, 0.5 ;  /* 0x3f00000000107423 */ /* 0x000fc80000002012 */
[----:B------:R-:W-:-:S04]  /*07a0*/  FFMA.RM R16, R16, R19, 12582913 ;  /* 0x4b40000110107423 */ /* 0x000fc80000004013 */
[----:B------:R-:W-:-:S04]  /*07b0*/  FADD R17, R16, -12583039 ;  /* 0xcb40007f10117421 */ /* 0x000fc80000000000 */
[----:B------:R-:W-:Y:S01]  /*07c0*/  FFMA R17, R0, 1.4426950216293334961, -R17 ;  /* 0x3fb8aa3b00117823 */ /* 0x000fe20000000811 */
[----:B-----5:R-:W-:-:S03]  /*07d0*/  @P0 FMUL R2, R20, R3 ;  /* 0x0000000314020220 */ /* 0x020fc60000400000 */
[----:B------:R-:W-:Y:S02]  /*07e0*/  FFMA R17, R0, 1.925963033500011079e-08, R17 ;  /* 0x32a5706000117823 */ /* 0x000fe40000000011 */
[----:B------:R-:W-:-:S04]  /*07f0*/  FMNMX R3, R2, -INF , !PT ;  /* 0xff80000002037809 */ /* 0x000fc80007800000 */
[----:B------:R-:W1:Y:S01]  /*0800*/  MUFU.EX2 R17, R17 ;  /* 0x0000001100117308 */ /* 0x000e620000000800 */
[----:B------:R-:W-:Y:S01]  /*0810*/  FADD R3, R2, -R3 ;  /* 0x8000000302037221 */ /* 0x000fe20000000000 */
[----:B------:R-:W-:-:S03]  /*0820*/  IMAD.SHL.U32 R2, R16, 0x800000, RZ ;  /* 0x0080000010027824 */ /* 0x000fc600078e00ff */
[----:B------:R-:W-:-:S04]  /*0830*/  FFMA.SAT R0, R3, R18, 0.5 ;  /* 0x3f00000003007423 */ /* 0x000fc80000002012 */
[----:B------:R-:W-:-:S04]  /*0840*/  FFMA.RM R0, R0, R19, 12582913 ;  /* 0x4b40000100007423 */ /* 0x000fc80000004013 */
[C---:B------:R-:W-:Y:S01]  /*0850*/  FADD R16, R0.reuse, -12583039 ;  /* 0xcb40007f00107421 */ /* 0x040fe20000000000 */
[----:B------:R-:W-:Y:S01]  /*0860*/  SHF.L.U32 R0, R0, 0x17, RZ ;  /* 0x0000001700007819 */ /* 0x000fe200000006ff */
[----:B-1----:R-:W-:Y:S02]  /*0870*/  FMUL R2, R2, R17 ;  /* 0x0000001102027220 */ /* 0x002fe40000400000 */
[C---:B------:R-:W-:Y:S02]  /*0880*/  FFMA R16, R3.reuse, 1.4426950216293334961, -R16 ;  /* 0x3fb8aa3b03107823 */ /* 0x040fe40000000810 */
[----:B------:R-:W-:Y:S02]  /*0890*/  FADD R21, RZ, R2 ;  /* 0x00000002ff157221 */ /* 0x000fe40000000000 */
[----:B------:R-:W-:Y:S02]  /*08a0*/  FFMA R16, R3, 1.925963033500011079e-08, R16 ;  /* 0x32a5706003107823 */ /* 0x000fe40000000010 */
[----:B------:R-:W1:Y:S08]  /*08b0*/  MUFU.RCP R18, R21 ;  /* 0x0000001500127308 */ /* 0x000e700000001000 */
[----:B------:R-:W2:Y:S08]  /*08c0*/  MUFU.EX2 R3, R16 ;  /* 0x0000001000037308 */ /* 0x000eb00000000800 */
[----:B------:R-:W3:Y:S01]  /*08d0*/  FCHK P0, R2, R21 ;  /* 0x0000001502007302 */ /* 0x000ee20000000000 */
[----:B-1----:R-:W-:-:S04]  /*08e0*/  FFMA R17, -R21, R18, 1 ;  /* 0x3f80000015117423 */ /* 0x002fc80000000112 */
[----:B------:R-:W-:-:S04]  /*08f0*/  FFMA R19, R18, R17, R18 ;  /* 0x0000001112137223 */ /* 0x000fc80000000012 */
[----:B------:R-:W-:Y:S01]  /*0900*/  FFMA R18, R2, R19, RZ ;  /* 0x0000001302127223 */ /* 0x000fe200000000ff */
[----:B--2---:R-:W-:-:S03]  /*0910*/  FMUL R0, R0, R3 ;  /* 0x0000000300007220 */ /* 0x004fc60000400000 */
[----:B------:R-:W-:Y:S01]  /*0920*/  FFMA R3, -R21, R18, R2 ;  /* 0x0000001215037223 */ /* 0x000fe20000000102 */
[----:B------:R-:W-:-:S03]  /*0930*/  FADD R17, RZ, R0 ;  /* 0x00000000ff117221 */ /* 0x000fc60000000000 */
[----:B------:R-:W-:Y:S01]  /*0940*/  FFMA R19, R19, R3, R18 ;  /* 0x0000000313137223 */ /* 0x000fe20000000012 */
[----:B---3--:R-:W-:Y:S06]  /*0950*/  @!P0 BRA `(.L_x_34016) ;  /* 0x0000000000108947 */ /* 0x008fec0003800000 */
[----:B------:R-:W-:Y:S01]  /*0960*/  IMAD.MOV.U32 R3, RZ, RZ, R21 ;  /* 0x000000ffff037224 */ /* 0x000fe200078e0015 */
[----:B------:R-:W-:-:S07]  /*0970*/  MOV R16, 0x990 ;  /* 0x0000099000107802 */ /* 0x000fce0000000f00 */
[----:B0-----:R-:W-:Y:S05]  /*0980*/  CALL.REL.NOINC `($__internal_573_$__cuda_sm3x_div_rn_noftz_f32_slowpath) ;  /* 0x0000001400187944 */ /* 0x001fea0003c00000 */
[----:B------:R-:W-:-:S07]  /*0990*/  IMAD.MOV.U32 R19, RZ, RZ, R23 ;  /* 0x000000ffff137224 */ /* 0x000fce00078e0017 */
.L_x_34016:
[----:B------:R-:W-:Y:S05]  /*09a0*/  BSYNC.RECONVERGENT B1 ;  /* 0x0000000000017941 */ /* 0x000fea0003800200 */
.L_x_34015:
[----:B------:R-:W1:Y:S01]  /*09b0*/  LDCU.128 UR4, c[0x0][0x3a0] ;  /* 0x00007400ff0477ac */ /* 0x000e620008000c00 */
[----:B------:R-:W-:Y:S01]  /*09c0*/  MOV R2, R4 ;  /* 0x0000000400027202 */ /* 0x000fe20000000f00 */
[----:B------:R-:W-:Y:S01]  /*09d0*/  IMAD.MOV.U32 R3, RZ, RZ, RZ ;  /* 0x000000ffff037224 */ /* 0x000fe200078e00ff */
[----:B------:R-:W2:Y:S01]  /*09e0*/  MUFU.RCP R16, R17 ;  /* 0x0000001100107308 */ /* 0x000ea20000001000 */
[----:B------:R-:W-:Y:S01]  /*09f0*/  BSSY.RECONVERGENT B1, `(.L_x_34017) ;  /* 0x0000016000017945 */ /* 0x000fe20003800200 */
[----:B-1----:R-:W-:Y:S02]  /*0a00*/  IMAD R10, R10, UR6, RZ ;  /* 0x000000060a0a7c24 */ /* 0x002fe4000f8e02ff */
[----:B------:R-:W-:Y:S01]  /*0a10*/  IMAD.WIDE.U32 R2, R11, UR6, R2 ;  /* 0x000000060b027c25 */ /* 0x000fe2000f8e0002 */
[----:B------:R-:W-:-:S03]  /*0a20*/  R2UR UR6, R14 ;  /* 0x000000000e0672ca */ /* 0x000fc600000e0000 */
[----:B------:R-:W-:Y:S01]  /*0a30*/  IMAD R11, R11, UR7, R10 ;  /* 0x000000070b0b7c24 */ /* 0x000fe2000f8e020a */
[----:B------:R-:W-:Y:S02]  /*0a40*/  LEA R10, P0, R2, UR4, 0x2 ;  /* 0x00000004020a7c11 */ /* 0x000fe4000f8010ff */
[----:B------:R-:W-:Y:S01]  /*0a50*/  R2UR UR7, R15 ;  /* 0x000000000f0772ca */ /* 0x000fe200000e0000 */
[----:B------:R-:W-:-:S05]  /*0a60*/  IMAD.IADD R3, R3, 0x1, R11 ;  /* 0x0000000103037824 */ /* 0x000fca00078e020b */
[----:B------:R-:W-:Y:S01]  /*0a70*/  LEA.HI.X R11, R2, UR5, R3, 0x2, P0 ;  /* 0x00000005020b7c11 */ /* 0x000fe200080f1403 */
[----:B--2---:R-:W-:-:S03]  /*0a80*/  FFMA R3, -R17, R16, 1 ;  /* 0x3f80000011037423 */ /* 0x004fc60000000110 */
[----:B------:R-:W1:Y:S01]  /*0a90*/  FCHK P0, R0, R17 ;  /* 0x0000001100007302 */ /* 0x000e620000000000 */
[----:B------:R-:W-:Y:S02]  /*0aa0*/  FFMA R3, R16, R3, R16 ;  /* 0x0000000310037223 */ /* 0x000fe40000000010 */
[----:B------:R2:W-:Y:S02]  /*0ab0*/  STG.E desc[UR6][R10.64], R19 ;  /* 0x000000130a007986 */ /* 0x0005e4000c101906 */
[----:B------:R-:W-:-:S04]  /*0ac0*/  FFMA R2, R0, R3, RZ ;  /* 0x0000000300027223 */ /* 0x000fc800000000ff */
[----:B------:R-:W-:-:S04]  /*0ad0*/  FFMA R16, -R17, R2, R0 ;  /* 0x0000000211107223 */ /* 0x000fc80000000100 */
[----:B------:R-:W-:Y:S01]  /*0ae0*/  FFMA R21, R3, R16, R2 ;  /* 0x0000001003157223 */ /* 0x000fe20000000002 */
[----:B-12---:R-:W-:Y:S06]  /*0af0*/  @!P0 BRA `(.L_x_34018) ;  /* 0x0000000000148947 */ /* 0x006fec0003800000 */
[----:B------:R-:W-:Y:S01]  /*0b00*/  MOV R2, R0 ;  /* 0x0000000000027202 */ /* 0x000fe20000000f00 */
[----:B------:R-:W-:Y:S01]  /*0b10*/  IMAD.MOV.U32 R3, RZ, RZ, R17 ;  /* 0x000000ffff037224 */ /* 0x000fe200078e0011 */
[----:B------:R-:W-:-:S07]  /*0b20*/  MOV R16, 0xb40 ;  /* 0x00000b4000107802 */ /* 0x000fce0000000f00 */
[----:B0-----:R-:W-:Y:S05]  /*0b30*/  CALL.REL.NOINC `($__internal_573_$__cuda_sm3x_div_rn_noftz_f32_slowpath) ;  /* 0x0000001000ac7944 */ /* 0x001fea0003c00000 */
[----:B------:R-:W-:-:S07]  /*0b40*/  IMAD.MOV.U32 R21, RZ, RZ, R23 ;  /* 0x000000ffff157224 */ /* 0x000fce00078e0017 */
.L_x_34018:
[----:B------:R-:W-:Y:S05]  /*0b50*/  BSYNC.RECONVERGENT B1 ;  /* 0x0000000000017941 */ /* 0x000fea0003800200 */
.L_x_34017:
[----:B------:R-:W1:Y:S01]  /*0b60*/  LDC.64 R16, c[0x0][0x3a8] ;  /* 0x0000ea00ff107b82 */ /* 0x000e620000000a00 */
[----:B------:R-:W-:Y:S02]  /*0b70*/  R2UR UR4, R14 ;  /* 0x000000000e0472ca */ /* 0x000fe400000e0000 */
[----:B------:R-:W-:Y:S02]  /*0b80*/  R2UR UR5, R15 ;  /* 0x000000000f0572ca */ /* 0x000fe400000e0000 */
[----:B-1----:R-:W-:Y:S01]  /*0b90*/  LEA R2, P0, R16, R10, 0x2 ;  /* 0x0000000a10027211 */ /* 0x002fe200078010ff */
[----:B------:R-:W-:-:S03]  /*0ba0*/  IMAD.MOV.U32 R10, RZ, RZ, R8 ;  /* 0x000000ffff0a7224 */ /* 0x000fc600078e0008 */
[----:B------:R-:W-:Y:S02]  /*0bb0*/  LEA.HI.X R3, R16, R11, R17, 0x2, P0 ;  /* 0x0000000b10037211 */ /* 0x000fe400000f1411 */
[----:B------:R-:W-:-:S05]  /*0bc0*/  MOV R11, R9 ;  /* 0x00000009000b7202 */ /* 0x000fca0000000f00 */
[----:B------:R3:W-:Y:S02]  /*0bd0*/  STG.E desc[UR4][R2.64], R21 ;  /* 0x0000001502007986 */ /* 0x0007e4000c101904 */
.L_x_34014:
[----:B------:R-:W-:Y:S05]  /*0be0*/  BSYNC.RECONVERGENT B0 ;  /* 0x0000000000007941 */ /* 0x000fea0003800200 */
.L_x_34013:
[----:B------:R-:W-:-:S04]  /*0bf0*/  ISETP.NE.U32.AND P0, PT, R12, RZ, PT ;  /* 0x000000ff0c00720c */ /* 0x000fc80003f05070 */
[----:B------:R-:W-:-:S13]  /*0c00*/  ISETP.NE.AND.EX P0, PT, R13, RZ, PT, P0 ;  /* 0x000000ff0d00720c */ /* 0x000fda0003f05300 */
[----:B------:R-:W-:Y:S05]  /*0c10*/  @!P0 EXIT ;  /* 0x000000000000894d */ /* 0x000fea0003800000 */
[----:B---3--:R-:W3:Y:S08]  /*0c20*/  LDC.64 R2, c[0x0][0x390] ;  /* 0x0000e400ff027b82 */ /* 0x008ef00000000a00 */
[----:B------:R-:W4:Y:S01]  /*0c30*/  LDC.64 R16, c[0x0][0x3a8] ;  /* 0x0000ea00ff107b82 */ /* 0x000f220000000a00 */
[C---:B---3--:R-:W-:Y:S01]  /*0c40*/  SHF.L.U64.HI R12, R2.reuse, 0x2, R3 ;  /* 0x00000002020c7819 */ /* 0x048fe20000010203 */
[----:B------:R-:W-:Y:S01]  /*0c50*/  IMAD.SHL.U32 R13, R2, 0x4, RZ ;  /* 0x00000004020d7824 */ /* 0x000fe200078e00ff */
[----:B----4-:R-:W-:-:S02]  /*0c60*/  SHF.L.U64.HI R17, R16, 0x2, R17 ;  /* 0x0000000210117819 */ /* 0x010fc40000010211 */
[----:B------:R-:W-:-:S07]  /*0c70*/  SHF.L.U32 R19, R16, 0x2, RZ ;  /* 0x0000000210137819 */ /* 0x000fce00000006ff */
.L_x_34027:
[----:B------:R-:W3:Y:S01]  /*0c80*/  LDC.64 R24, c[0x0][0x390] ;  /* 0x0000e400ff187b82 */ /* 0x000ee20000000a00 */
[----:B------:R-:W4:Y:S01]  /*0c90*/  LDCU.128 UR4, c[0x0][0x380] ;  /* 0x00007000ff0477ac */ /* 0x000f220008000c00 */
[----:B-1----:R-:W-:Y:S01]  /*0ca0*/  IMAD.MOV.U32 R2, RZ, RZ, R4 ;  /* 0x000000ffff027224 */ /* 0x002fe200078e0004 */
[C---:B--2---:R-:W-:Y:S01]  /*0cb0*/  R2UR UR8, R14.reuse ;  /* 0x000000000e0872ca */ /* 0x044fe200000e0000 */
[----:B------:R-:W-:Y:S01]  /*0cc0*/  IMAD.MOV.U32 R3, RZ, RZ, RZ ;  /* 0x000000ffff037224 */ /* 0x000fe200078e00ff */
[C---:B------:R-:W-:Y:S02]  /*0cd0*/  R2UR UR9, R15.reuse ;  /* 0x000000000f0972ca */ /* 0x040fe400000e0000 */
[----:B------:R-:W-:Y:S02]  /*0ce0*/  R2UR UR10, R14 ;  /* 0x000000000e0a72ca */ /* 0x000fe400000e0000 */
[----:B------:R-:W-:Y:S01]  /*0cf0*/  R2UR UR11, R15 ;  /* 0x000000000f0b72ca */ /* 0x000fe200000e0000 */
[----:B---3--:R-:W-:-:S02]  /*0d00*/  IMAD R0, R10, R24, RZ ;  /* 0x000000180a007224 */ /* 0x008fc400078e02ff */
[----:B------:R-:W-:-:S04]  /*0d10*/  IMAD.WIDE.U32 R2, R11, R24, R2 ;  /* 0x000000180b027225 */ /* 0x000fc800078e0002 */
[----:B------:R-:W-:Y:S01]  /*0d20*/  IMAD R9, R11, R25, R0 ;  /* 0x000000190b097224 */ /* 0x000fe200078e0200 */
[C---:B----4-:R-:W-:Y:S02]  /*0d30*/  LEA R8, P0, R2.reuse, UR4, 0x2 ;  /* 0x0000000402087c11 */ /* 0x050fe4000f8010ff */
[----:B------:R-:W-:Y:S02]  /*0d40*/  IADD3 R20, P1, PT, R2, UR6, RZ ;  /* 0x0000000602147c10 */ /* 0x000fe4000ff3e0ff */
[----:B------:R-:W-:-:S04]  /*0d50*/  IADD3 R3, PT, PT, R3, R9, RZ ;  /* 0x0000000903037210 */ /* 0x000fc80007ffe0ff */
[----:B------:R-:W-:Y:S02]  /*0d60*/  LEA.HI.X R9, R2, UR5, R3, 0x2, P0 ;  /* 0x0000000502097c11 */ /* 0x000fe400080f1403 */
[----:B------:R-:W-:Y:S02]  /*0d70*/  IADD3.X R21, PT, PT, R3, UR7, RZ, P1, !PT ;  /* 0x0000000703157c10 */ /* 0x000fe40008ffe4ff */
[----:B------:R-:W-:Y:S01]  /*0d80*/  R2UR UR4, R14 ;  /* 0x000000000e0472ca */ /* 0x000fe200000e0000 */
[----:B------:R-:W2:Y:S01]  /*0d90*/  LDG.E R0, desc[UR8][R8.64] ;  /* 0x0000000808007981 */ /* 0x000ea2000c1e1900 */
[----:B------:R-:W-:Y:S01]  /*0da0*/  R2UR UR5, R15 ;  /* 0x000000000f0572ca */ /* 0x000fe200000e0000 */
[----:B------:R-:W2:Y:S02]  /*0db0*/  LDC.64 R2, c[0x0][0x398] ;  /* 0x0000e600ff027b82 */ /* 0x000ea40000000a00 */
[----:B------:R1:W3:Y:S01]  /*0dc0*/  LDG.E.U8 R16, desc[UR10][R20.64] ;  /* 0x0000000a14107981 */ /* 0x0002e2000c1e1100 */
[----:B------:R-:W-:-:S05]  /*0dd0*/  IADD3 R24, P0, PT, R20, R24, RZ ;  /* 0x0000001814187210 */ /* 0x000fca0007f1e0ff */
[----:B------:R-:W-:Y:S01]  /*0de0*/  IMAD.X R25, R21, 0x1, R25, P0 ;  /* 0x0000000115197824 */ /* 0x000fe200000e0619 */
[----:B------:R-:W-:-:S04]  /*0df0*/  IADD3 R22, P0, PT, R8, R13, RZ ;  /* 0x0000000d08167210 */ /* 0x000fc80007f1e0ff */
[----:B------:R-:W4:Y:S01]  /*0e00*/  LDG.E.U8 R24, desc[UR4][R24.64] ;  /* 0x0000000418187981 */ /* 0x000f22000c1e1100 */
[----:B------:R-:W-:-:S05]  /*0e10*/  IMAD.X R23, R9, 0x1, R12, P0 ;  /* 0x0000000109177824 */ /* 0x000fca00000e060c */
[----:B------:R-:W5:Y:S01]  /*0e20*/  LDG.E R22, desc[UR4][R22.64] ;  /* 0x0000000416167981 */ /* 0x000f62000c1e1900 */
[----:B-1----:R-:W-:Y:S01]  /*0e30*/  IMAD.MOV.U32 R21, RZ, RZ, 0x437c0000 ;  /* 0x437c0000ff157424 */ /* 0x002fe200078e00ff */
[----:B------:R-:W-:Y:S01]  /*0e40*/  BSSY.RECONVERGENT B0, `(.L_x_34019) ;  /* 0x0000028000007945 */ /* 0x000fe20003800200 */
[----:B--2---:R-:W-:Y:S01]  /*0e50*/  FMUL R9, R0, R3 ;  /* 0x0000000300097220 */ /* 0x004fe20000400000 */
[----:B---3--:R-:W-:Y:S01]  /*0e60*/  ISETP.NE.AND P0, PT, R16, RZ, PT ;  /* 0x000000ff1000720c */ /* 0x008fe20003f05270 */
[----:B------:R-:W-:-:S03]  /*0e70*/  HFMA2 R16, -RZ, RZ, 0.96630859375, -0.0022525787353515625 ;  /* 0x3bbb989dff107431 */ /* 0x000fc600000001ff */
[----:B------:R-:W-:-:S04]  /*0e80*/  FSEL R9, R9, R2, P0 ;  /* 0x0000000209097208 */ /* 0x000fc80000000000 */
[----:B------:R-:W-:Y:S02]  /*0e90*/  FMNMX R0, R9, -INF , !PT ;  /* 0xff80000009007809 */ /* 0x000fe40007800000 */
[----:B----4-:R-:W-:-:S03]  /*0ea0*/  ISETP.NE.AND P0, PT, R24, RZ, PT ;  /* 0x000000ff1800720c */ /* 0x010fc60003f05270 */
[----:B------:R-:W-:-:S04]  /*0eb0*/  FADD R0, R9, -R0 ;  /* 0x8000000009007221 */ /* 0x000fc80000000000 */
[----:B------:R-:W-:-:S04]  /*0ec0*/  FFMA.SAT R8, R0, R16, 0.5 ;  /* 0x3f00000000087423 */ /* 0x000fc80000002010 */
[----:B------:R-:W-:Y:S02]  /*0ed0*/  FFMA.RM R8, R8, R21, 12582913 ;  /* 0x4b40000108087423 */ /* 0x000fe40000004015 */
[----:B-----5:R-:W-:Y:S02]  /*0ee0*/  @P0 FMUL R2, R22, R3 ;  /* 0x0000000316020220 */ /* 0x020fe40000400000 */
[----:B------:R-:W-:-:S04]  /*0ef0*/  FADD R9, R8, -12583039 ;  /* 0xcb40007f08097421 */ /* 0x000fc80000000000 */
[----:B------:R-:W-:Y:S01]  /*0f00*/  FFMA R9, R0, 1.4426950216293334961, -R9 ;  /* 0x3fb8aa3b00097823 */ /* 0x000fe20000000809 */
[----:B------:R-:W-:-:S03]  /*0f10*/  FMNMX R3, R2, -INF , !PT ;  /* 0xff80000002037809 */ /* 0x000fc60007800000 */
[----:B------:R-:W-:Y:S02]  /*0f20*/  FFMA R9, R0, 1.925963033500011079e-08, R9 ;  /* 0x32a5706000097823 */ /* 0x000fe40000000009 */
[----:B------:R-:W-:Y:S01]  /*0f30*/  FADD R3, R2, -R3 ;  /* 0x8000000302037221 */ /* 0x000fe20000000000 */
[----:B------:R-:W-:-:S03]  /*0f40*/  IMAD.SHL.U32 R2, R8, 0x800000, RZ ;  /* 0x0080000008027824 */ /* 0x000fc600078e00ff */
[----:B------:R-:W1:Y:S01]  /*0f50*/  MUFU.EX2 R9, R9 ;  /* 0x0000000900097308 */ /* 0x000e620000000800 */
[----:B------:R-:W-:-:S04]  /*0f60*/  FFMA.SAT R0, R3, R16, 0.5 ;  /* 0x3f00000003007423 */ /* 0x000fc80000002010 */
[----:B------:R-:W-:-:S04]  /*0f70*/  FFMA.RM R0, R0, R21, 12582913 ;  /* 0x4b40000100007423 */ /* 0x000fc80000004015 */
[C---:B------:R-:W-:Y:S01]  /*0f80*/  FADD R8, R0.reuse, -12583039 ;  /* 0xcb40007f00087421 */ /* 0x040fe20000000000 */
[----:B------:R-:W-:-:S03]  /*0f90*/  SHF.L.U32 R0, R0, 0x17, RZ ;  /* 0x0000001700007819 */ /* 0x000fc600000006ff */
[----:B------:R-:W-:Y:S01]  /*0fa0*/  FFMA R8, R3, 1.4426950216293334961, -R8 ;  /* 0x3fb8aa3b03087823 */ /* 0x000fe20000000808 */
[----:B-1----:R-:W-:-:S03]  /*0fb0*/  FMUL R2, R2, R9 ;  /* 0x0000000902027220 */ /* 0x002fc60000400000 */
[----:B------:R-:W-:Y:S01]  /*0fc0*/  FFMA R8, R3, 1.925963033500011079e-08, R8 ;  /* 0x32a5706003087823 */ /* 0x000fe20000000008 */
[----:B------:R-:W-:-:S03]  /*0fd0*/  FADD R25, RZ, R2 ;  /* 0x00000002ff197221 */ /* 0x000fc60000000000 */
[----:B------:R-:W1:Y:S08]  /*0fe0*/  MUFU.EX2 R3, R8 ;  /* 0x0000000800037308 */ /* 0x000e700000000800 */
[----:B------:R-:W2:Y:S08]  /*0ff0*/  MUFU.RCP R16, R25 ;  /* 0x0000001900107308 */ /* 0x000eb00000001000 */
[----:B------:R-:W3:Y:S01]  /*1000*/  FCHK P0, R2, R25 ;  /* 0x0000001902007302 */ /* 0x000ee20000000000 */
[----:B-1----:R-:W-:-:S04]  /*1010*/  FMUL R0, R0, R3 ;  /* 0x0000000300007220 */ /* 0x002fc80000400000 */
[----:B------:R-:W-:Y:S01]  /*1020*/  FADD R21, RZ, R0 ;  /* 0x00000000ff157221 */ /* 0x000fe20000000000 */
        /* <DEDUP_REMOVED lines=8> */
[----:B0-----:R-:W-:Y:S05]  /*10b0*/  CALL.REL.NOINC `($__internal_573_$__cuda_sm3x_div_rn_noftz_f32_slowpath) ;  /* 0x0000000c004c7944 */ /* 0x001fea0003c00000 */
.L_x_34020:
[----:B------:R-:W-:Y:S05]  /*10c0*/  BSYNC.RECONVERGENT B0 ;  /* 0x0000000000007941 */ /* 0x000fea0003800200 */
.L_x_34019:
[----:B------:R-:W1:Y:S01]  /*10d0*/  LDCU.128 UR4, c[0x0][0x3a0] ;  /* 0x00007400ff0477ac */ /* 0x000e620008000c00 */
[----:B------:R-:W-:Y:S01]  /*10e0*/  MOV R3, RZ ;  /* 0x000000ff00037202 */ /* 0x000fe20000000f00 */
[----:B------:R-:W-:Y:S01]  /*10f0*/  IMAD.MOV.U32 R2, RZ, RZ, R4 ;  /* 0x000000ffff027224 */ /* 0x000fe200078e0004 */
        /* <DEDUP_REMOVED lines=18> */
[----:B------:R-:W-:Y:S01]  /*1220*/  IMAD.MOV.U32 R2, RZ, RZ, R0 ;  /* 0x000000ffff027224 */ /* 0x000fe200078e0000 */
[----:B------:R-:W-:Y:S02]  /*1230*/  MOV R3, R21 ;  /* 0x0000001500037202 */ /* 0x000fe40000000f00 */
[----:B------:R-:W-:-:S07]  /*1240*/  MOV R16, 0x1260 ;  /* 0x0000126000107802 */ /* 0x000fce0000000f00 */
[----:B0-----:R-:W-:Y:S05]  /*1250*/  CALL.REL.NOINC `($__internal_573_$__cuda_sm3x_div_rn_noftz_f32_slowpath) ;  /* 0x0000000800e47944 */ /* 0x001fea0003c00000 */
[----:B------:R-:W-:-:S07]  /*1260*/  IMAD.MOV.U32 R29, RZ, RZ, R23 ;  /* 0x000000ffff1d7224 */ /* 0x000fce00078e0017 */
.L_x_34022:
[----:B------:R-:W-:Y:S05]  /*1270*/  BSYNC.RECONVERGENT B0 ;  /* 0x0000000000007941 */ /* 0x000fea0003800200 */
.L_x_34021:
[----:B------:R-:W1:Y:S01]  /*1280*/  LDC.64 R2, c[0x0][0x390] ;  /* 0x0000e400ff027b82 */ /* 0x000e620000000a00 */
[----:B------:R-:W2:Y:S01]  /*1290*/  LDCU.128 UR4, c[0x0][0x380] ;  /* 0x00007000ff0477ac */ /* 0x000ea20008000c00 */
[----:B------:R-:W-:Y:S01]  /*12a0*/  IADD3 R11, P0, PT, R6, R11, RZ ;  /* 0x0000000b060b7210 */ /* 0x000fe20007f1e0ff */
[----:B------:R-:W-:Y:S01]  /*12b0*/  IMAD.MOV.U32 R21, RZ, RZ, RZ ;  /* 0x000000ffff157224 */ /* 0x000fe200078e00ff */
[----:B------:R-:W-:Y:S02]  /*12c0*/  MOV R20, R4 ;  /* 0x0000000400147202 */ /* 0x000fe40000000f00 */
[C---:B------:R-:W-:Y:S01]  /*12d0*/  R2UR UR8, R14.reuse ;  /* 0x000000000e0872ca */ /* 0x040fe200000e0000 */
[----:B------:R-:W-:Y:S01]  /*12e0*/  IMAD.X R10, R7, 0x1, R10, P0 ;  /* 0x00000001070a7824 */ /* 0x000fe200000e060a */
[----:B------:R-:W-:Y:S02]  /*12f0*/  R2UR UR9, R15 ;  /* 0x000000000f0972ca */ /* 0x000fe400000e0000 */
[----:B------:R-:W-:-:S02]  /*1300*/  R2UR UR10, R14 ;  /* 0x000000000e0a72ca */ /* 0x000fc400000e0000 */
[C---:B------:R-:W-:Y:S02]  /*1310*/  R2UR UR11, R15.reuse ;  /* 0x000000000f0b72ca */ /* 0x040fe400000e0000 */
[----:B------:R-:W-:Y:S02]  /*1320*/  R2UR UR12, R14 ;  /* 0x000000000e0c72ca */ /* 0x000fe400000e0000 */
[----:B------:R-:W-:Y:S02]  /*1330*/  R2UR UR13, R15 ;  /* 0x000000000f0d72ca */ /* 0x000fe400000e0000 */
[----:B------:R-:W-:-:S04]  /*1340*/  IADD3 R8, P0, PT, R8, R19, RZ ;  /* 0x0000001308087210 */ /* 0x000fc80007f1e0ff */
[----:B------:R-:W-:Y:S01]  /*1350*/  IADD3.X R9, PT, PT, R9, R17, RZ, P0, !PT ;  /* 0x0000001109097210 */ /* 0x000fe200007fe4ff */
[-C--:B-1----:R-:W-:Y:S02]  /*1360*/  IMAD R0, R10, R2.reuse, RZ ;  /* 0x000000020a007224 */ /* 0x082fe400078e02ff */
[C---:B------:R-:W-:Y:S02]  /*1370*/  IMAD.WIDE.U32 R20, R11.reuse, R2, R20 ;  /* 0x000000020b147225 */ /* 0x040fe400078e0014 */
[----:B------:R1:W-:Y:S02]  /*1380*/  STG.E desc[UR8][R8.64], R29 ;  /* 0x0000001d08007986 */ /* 0x0003e4000c101908 */
[----:B------:R-:W-:Y:S01]  /*1390*/  IMAD R23, R11, R3, R0 ;  /* 0x000000030b177224 */ /* 0x000fe200078e0200 */
[C---:B--2---:R-:W-:Y:S02]  /*13a0*/  LEA R22, P1, R20.reuse, UR4, 0x2 ;  /* 0x0000000414167c11 */ /* 0x044fe4000f8210ff */
[----:B------:R-:W-:Y:S01]  /*13b0*/  IADD3 R24, P2, PT, R20, UR6, RZ ;  /* 0x0000000614187c10 */ /* 0x000fe2000ff5e0ff */
[----:B------:R-:W-:-:S05]  /*13c0*/  IMAD.IADD R21, R21, 0x1, R23 ;  /* 0x0000000115157824 */ /* 0x000fca00078e0217 */
[----:B------:R-:W-:Y:S02]  /*13d0*/  LEA.HI.X R23, R20, UR5, R21, 0x2, P1 ;  /* 0x0000000514177c11 */ /* 0x000fe400088f1415 */
[----:B------:R-:W-:-:S03]  /*13e0*/  IADD3.X R25, PT, PT, R21, UR7, RZ, P2, !PT ;  /* 0x0000000715197c10 */ /* 0x000fc600097fe4ff */
[----:B------:R2:W1:Y:S04]  /*13f0*/  LDG.E R0, desc[UR10][R22.64] ;  /* 0x0000000a16007981 */ /* 0x000468000c1e1900 */
[----:B------:R-:W3:Y:S01]  /*1400*/  LDG.E.U8 R16, desc[UR12][R24.64] ;  /* 0x0000000c18107981 */ /* 0x000ee2000c1e1100 */
[----:B------:R-:W-:Y:S02]  /*1410*/  R2UR UR4, R14 ;  /* 0x000000000e0472ca */ /* 0x000fe400000e0000 */
[----:B------:R-:W-:Y:S02]  /*1420*/  R2UR UR5, R15 ;  /* 0x000000000f0572ca */ /* 0x000fe400000e0000 */
[----:B------:R-:W-:-:S05]  /*1430*/  IADD3 R26, P0, PT, R24, R2, RZ ;  /* 0x00000002181a7210 */ /* 0x000fca0007f1e0ff */
[----:B------:R-:W-:Y:S01]  /*1440*/  IMAD.X R27, R25, 0x1, R3, P0 ;  /* 0x00000001191b7824 */ /* 0x000fe200000e0603 */
[----:B------:R-:W-:Y:S01]  /*1450*/  IADD3 R20, P0, PT, R22, R13, RZ ;  /* 0x0000000d16147210 */ /* 0x000fe20007f1e0ff */
[----:B------:R-:W1:Y:S04]  /*1460*/  LDC.64 R2, c[0x0][0x398] ;  /* 0x0000e600ff027b82 */ /* 0x000e680000000a00 */
[----:B------:R-:W4:Y:S01]  /*1470*/  LDG.E.U8 R26, desc[UR4][R26.64] ;  /* 0x000000041a1a7981 */ /* 0x000f22000c1e1100 */
[----:B------:R-:W-:-:S05]  /*1480*/  IMAD.X R21, R23, 0x1, R12, P0 ;  /* 0x0000000117157824 */ /* 0x000fca00000e060c */
[----:B------:R-:W5:Y:S01]  /*1490*/  LDG.E R20, desc[UR4][R20.64] ;  /* 0x0000000414147981 */ /* 0x000f62000c1e1900 */
[----:B--2---:R-:W-:Y:S01]  /*14a0*/  IMAD.MOV.U32 R23, RZ, RZ, 0x437c0000 ;  /* 0x437c0000ff177424 */ /* 0x004fe200078e00ff */
[----:B------:R-:W-:Y:S01]  /*14b0*/  BSSY.RECONVERGENT B0, `(.L_x_34023) ;  /* 0x0000028000007945 */ /* 0x000fe20003800200 */
[----:B-1----:R-:W-:Y:S01]  /*14c0*/  FMUL R9, R0, R3 ;  /* 0x0000000300097220 */ /* 0x002fe20000400000 */
[----:B---3--:R-:W-:Y:S01]  /*14d0*/  ISETP.NE.AND P0, PT, R16, RZ, PT ;  /* 0x000000ff1000720c */ /* 0x008fe20003f05270 */
[----:B------:R-:W-:-:S03]  /*14e0*/  HFMA2 R16, -RZ, RZ, 0.96630859375, -0.0022525787353515625 ;  /* 0x3bbb989dff107431 */ /* 0x000fc600000001ff */
        /* <DEDUP_REMOVED lines=36> */
.L_x_34024:
[----:B------:R-:W-:Y:S05]  /*1730*/  BSYNC.RECONVERGENT B0 ;  /* 0x0000000000007941 */ /* 0x000fea0003800200 */
.L_x_34023:
        /* <DEDUP_REMOVED lines=26> */
.L_x_34026:
[----:B------:R-:W-:Y:S05]  /*18e0*/  BSYNC.RECONVERGENT B0 ;  /* 0x0000000000007941 */ /* 0x000fea0003800200 */
.L_x_34025:
[----:B------:R-:W1:Y:S01]  /*18f0*/  LDCU.64 UR4, c[0x0][0x3b0] ;  /* 0x00007600ff0477ac */ /* 0x000e620008000a00 */
[----:B------:R-:W-:Y:S02]  /*1900*/  IADD3 R2, P0, PT, R8, R19, RZ ;  /* 0x0000001308027210 */ /* 0x000fe40007f1e0ff */
[----:B------:R-:W-:Y:S02]  /*1910*/  R2UR UR6, R14 ;  /* 0x000000000e0672ca */ /* 0x000fe400000e0000 */
[----:B------:R-:W-:Y:S01]  /*1920*/  R2UR UR7, R15 ;  /* 0x000000000f0772ca */ /* 0x000fe200000e0000 */
[----:B------:R-:W-:Y:S01]  /*1930*/  IMAD.X R3, R9, 0x1, R17, P0 ;  /* 0x0000000109037824 */ /* 0x000fe200000e0611 */
[----:B------:R-:W-:-:S04]  /*1940*/  IADD3 R11, P0, PT, R6, R11, RZ ;  /* 0x0000000b060b7210 */ /* 0x000fc80007f1e0ff */
[----:B------:R-:W-:Y:S02]  /*1950*/  IADD3.X R10, PT, PT, R7, R10, RZ, P0, !PT ;  /* 0x0000000a070a7210 */ /* 0x000fe400007fe4ff */
[----:B-1----:R-:W-:-:S05]  /*1960*/  ISETP.GE.U32.AND P0, PT, R11, UR4, PT ;  /* 0x000000040b007c0c */ /* 0x002fca000bf06070 */
[----:B------:R3:W-:Y:S01]  /*1970*/  STG.E desc[UR6][R2.64], R25 ;  /* 0x0000001902007986 */ /* 0x0007e2000c101906 */
[----:B------:R-:W-:-:S13]  /*1980*/  ISETP.GE.AND.EX P0, PT, R10, UR5, PT, P0 ;  /* 0x000000050a007c0c */ /* 0x000fda000bf06300 */
[----:B---3--:R-:W-:Y:S05]  /*1990*/  @!P0 BRA `(.L_x_34027) ;  /* 0xfffffff000b88947 */ /* 0x008fea000383ffff */
[----:B------:R-:W-:Y:S05]  /*19a0*/  EXIT ;  /* 0x000000000000794d */ /* 0x000fea0003800000 */
        .weak           $__internal_572_$__cuda_sm20_div_u64
        .type           $__internal_572_$__cuda_sm20_div_u64,@function
        .size           $__internal_572_$__cuda_sm20_div_u64,($__internal_573_$__cuda_sm3x_div_rn_noftz_f32_slowpath - $__internal_572_$__cuda_sm20_div_u64)
$__internal_572_$__cuda_sm20_div_u64:
        /* <DEDUP_REMOVED lines=44> */
[----:B------:R-:W-:Y:S02]  /*1c70*/  ISETP.GE.U32.AND P0, PT, R17, R6, PT ;  /* 0x000000061100720c */ /* 0x000fe40003f06070 */
[----:B------:R-:W-:Y:S01]  /*1c80*/  IADD3 R3, P2, PT, -R6, R17, RZ ;  /* 0x0000001106037210 */ /* 0x000fe20007f5e1ff */
[----:B------:R-:W-:Y:S01]  /*1c90*/  IMAD.X R16, R2, 0x1, ~R5, P1 ;  /* 0x0000000102107824 */ /* 0x000fe200008e0e05 */
[----:B------:R-:W-:-:S03]  /*1ca0*/  IADD3 R2, P1, PT, R15, 0x1, RZ ;  /* 0x000000010f027810 */ /* 0x000fc60007f3e0ff */
[C---:B------:R-:W-:Y:S01]  /*1cb0*/  IMAD.X R14, R16.reuse, 0x1, ~R7, P2 ;  /* 0x00000001100e7824 */ /* 0x040fe200010e0e07 */
[----:B------:R-:W-:Y:S02]  /*1cc0*/  ISETP.GE.U32.AND.EX P0, PT, R16, R7, PT, P0 ;  /* 0x000000071000720c */ /* 0x000fe40003f06100 */
[----:B------:R-:W-:Y:S02]  /*1cd0*/  IADD3.X R4, PT, PT, RZ, R13, RZ, P1, !PT ;  /* 0x0000000dff047210 */ /* 0x000fe40000ffe4ff */
[----:B------:R-:W-:Y:S02]  /*1ce0*/  SEL R15, R2, R15, P0 ;  /* 0x0000000f020f7207 */ /* 0x000fe40000000000 */
[----:B------:R-:W-:Y:S02]  /*1cf0*/  SEL R3, R3, R17, P0 ;  /* 0x0000001103037207 */ /* 0x000fe40000000000 */
[----:B------:R-:W-:Y:S02]  /*1d00*/  SEL R2, R4, R13, P0 ;  /* 0x0000000d04027207 */ /* 0x000fe40000000000 */
[----:B------:R-:W-:-:S02]  /*1d10*/  IADD3 R4, P2, PT, R15, 0x1, RZ ;  /* 0x000000010f047810 */ /* 0x000fc40007f5e0ff */
[----:B------:R-:W-:Y:S02]  /*1d20*/  SEL R14, R14, R16, P0 ;  /* 0x000000100e0e7207 */ /* 0x000fe40000000000 */
[----:B------:R-:W-:Y:S01]  /*1d30*/  ISETP.GE.U32.AND P0, PT, R3, R6, PT ;  /* 0x000000060300720c */ /* 0x000fe20003f06070 */
[----:B------:R-:W-:Y:S01]  /*1d40*/  IMAD.X R5, RZ, RZ, R2, P2 ;  /* 0x000000ffff057224 */ /* 0x000fe200010e0602 */
[----:B------:R-:W-:Y:S01]  /*1d50*/  ISETP.NE.U32.AND P1, PT, R6, RZ, PT ;  /* 0x000000ff0600720c */ /* 0x000fe20003f25070 */
[----:B------:R-:W-:Y:S01]  /*1d60*/  HFMA2 R3, -RZ, RZ, 0, 0 ;  /* 0x00000000ff037431 */ /* 0x000fe200000001ff */
[----:B------:R-:W-:Y:S02]  /*1d70*/  ISETP.GE.U32.AND.EX P0, PT, R14, R7, PT, P0 ;  /* 0x000000070e00720c */ /* 0x000fe40003f06100 */
[----:B------:R-:W-:Y:S02]  /*1d80*/  ISETP.NE.AND.EX P1, PT, R7, RZ, PT, P1 ;  /* 0x000000ff0700720c */ /* 0x000fe40003f25310 */
[----:B------:R-:W-:Y:S01]  /*1d90*/  SEL R5, R5, R2, P0 ;  /* 0x0000000205057207 */ /* 0x000fe20000000000 */
[----:B------:R-:W-:Y:S01]  /*1da0*/  IMAD.MOV.U32 R2, RZ, RZ, R0 ;  /* 0x000000ffff027224 */ /* 0x000fe200078e0000 */
[----:B------:R-:W-:-:S02]  /*1db0*/  SEL R4, R4, R15, P0 ;  /* 0x0000000f04047207 */ /* 0x000fc40000000000 */
[----:B------:R-:W-:Y:S02]  /*1dc0*/  SEL R5, R5, 0xffffffff, P1 ;  /* 0xffffffff05057807 */ /* 0x000fe40000800000 */
[----:B------:R-:W-:Y:S01]  /*1dd0*/  SEL R4, R4, 0xffffffff, P1 ;  /* 0xffffffff04047807 */ /* 0x000fe20000800000 */
[----:B------:R-:W-:Y:S06]  /*1de0*/  RET.REL.NODEC R2 `(_Z15SoftmaxWarpImplI24ElementwiseScaleMaskLoadIffbE11DirectStoreIffEfLi1ELi1ELi1ELi2ELb0EL9Algorithm0EEvT_T0_ll) ;  /* 0xffffffe002847950 */ /* 0x000fec0003c3ffff */
        .weak           $__internal_573_$__cuda_sm3x_div_rn_noftz_f32_slowpath
        .type           $__internal_573_$__cuda_sm3x_div_rn_noftz_f32_slowpath,@function
        .size           $__internal_573_$__cuda_sm3x_div_rn_noftz_f32_slowpath,(.L_x_37950 - $__internal_573_$__cuda_sm3x_div_rn_noftz_f32_slowpath)
$__internal_573_$__cuda_sm3x_div_rn_noftz_f32_slowpath:
        /* <DEDUP_REMOVED lines=34> */
.L_x_34029:
        /* <DEDUP_REMOVED lines=51> */
.L_x_34036:
[----:B------:R-:W-:-:S04]  /*2340*/  LOP3.LUT R2, R2, 0x80000000, RZ, 0xc0, !PT ;  /* 0x8000000002027812 */ /* 0x000fc800078ec0ff */
[----:B------:R-:W-:Y:S01]  /*2350*/  LOP3.LUT R2, R2, 0x7f800000, RZ, 0xfc, !PT ;  /* 0x7f80000002027812 */ /* 0x000fe200078efcff */
[----:B------:R-:W-:Y:S06]  /*2360*/  BRA `(.L_x_34037) ;  /* 0x0000000000047947 */ /* 0x000fec0003800000 */
.L_x_34035:
[----:B------:R-:W-:-:S07]  /*2370*/  LEA R2, R25, R2, 0x17 ;  /* 0x0000000219027211 */ /* 0x000fce00078eb8ff */
.L_x_34037:
[----:B------:R-:W-:Y:S05]  /*2380*/  BSYNC.RECONVERGENT B3 ;  /* 0x0000000000037941 */ /* 0x000fea0003800200 */
.L_x_34034:
[----:B------:R-:W-:Y:S05]  /*2390*/  BRA `(.L_x_34038) ;  /* 0x0000000000207947 */ /* 0x000fea0003800000 */
.L_x_34033:
[----:B------:R-:W-:-:S04]  /*23a0*/  LOP3.LUT R2, R3, 0x80000000, R2, 0x48, !PT ;  /* 0x8000000003027812 */ /* 0x000fc800078e4802 */
[----:B------:R-:W-:Y:S01]  /*23b0*/  LOP3.LUT R2, R2, 0x7f800000, RZ, 0xfc, !PT ;  /* 0x7f80000002027812 */ /* 0x000fe200078efcff */
[----:B------:R-:W-:Y:S06]  /*23c0*/  BRA `(.L_x_34038) ;  /* 0x0000000000147947 */ /* 0x000fec0003800000 */
.L_x_34032:
[----:B------:R-:W-:Y:S01]  /*23d0*/  LOP3.LUT R2, R3, 0x80000000, R2, 0x48, !PT ;  /* 0x8000000003027812 */ /* 0x000fe200078e4802 */
[----:B------:R-:W-:Y:S06]  /*23e0*/  BRA `(.L_x_34038) ;  /* 0x00000000000c7947 */ /* 0x000fec0003800000 */
.L_x_34031:
[----:B------:R-:W0:Y:S01]  /*23f0*/  MUFU.RSQ R2, -QNAN ;  /* 0xffc0000000027908 */ /* 0x000e220000001400 */
[----:B------:R-:W-:Y:S05]  /*2400*/  BRA `(.L_x_34038) ;  /* 0x0000000000047947 */ /* 0x000fea0003800000 */
.L_x_34030:
[----:B------:R-:W-:-:S07]  /*2410*/  FADD.FTZ R2, R2, R3 ;  /* 0x0000000302027221 */ /* 0x000fce0000010000 */
.L_x_34038:
[----:B------:R-:W-:Y:S05]  /*2420*/  BSYNC.RECONVERGENT B2 ;  /* 0x0000000000027941 */ /* 0x000fea0003800200 */
.L_x_34028:
[----:B------:R-:W-:Y:S02]  /*2430*/  HFMA2 R3, -RZ, RZ, 0, 0 ;  /* 0x00000000ff037431 */ /* 0x000fe400000001ff */
[----:B0-----:R-:W-:Y:S02]  /*2440*/  IMAD.MOV.U32 R23, RZ, RZ, R2 ;  /* 0x000000ffff177224 */ /* 0x001fe400078e0002 */
[----:B------:R-:W-:-:S04]  /*2450*/  IMAD.MOV.U32 R2, RZ, RZ, R16 ;  /* 0x000000ffff027224 */ /* 0x000fc800078e0010 */
[----:B------:R-:W-:Y:S05]  /*2460*/  RET.REL.NODEC R2 `(_Z15SoftmaxWarpImplI24ElementwiseScaleMaskLoadIffbE11DirectStoreIffEfLi1ELi1ELi1ELi2ELb0EL9Algorithm0EEvT_T0_ll) ;  /* 0xffffffd802e47950 */ /* 0x000fea0003c3ffff */
.L_x_34039:
        /* <DEDUP_REMOVED lines=9> */
.L_x_37950:


//--------------------- .text._Z15SoftmaxWarpImplI24ElementwiseScaleMaskLoadIffbE11DirectStoreIffEfLi2ELi32ELi32ELi1ELb1EL9Algorithm0EEvT_T0_ll --------------------------
	.section	.text._Z15SoftmaxWarpImplI24ElementwiseScaleMaskLoadIffbE11DirectStoreIffEfLi2ELi32ELi32ELi1ELb1EL9Algorithm0EEvT_T0_ll,"ax",@progbits
	.align	128
        .global         _Z15SoftmaxWarpImplI24ElementwiseScaleMaskLoadIffbE11DirectStoreIffEfLi2ELi32ELi32ELi1ELb1EL9Algorithm0EEvT_T0_ll
        .type           _Z15SoftmaxWarpImplI24ElementwiseScaleMaskLoadIffbE11DirectStoreIffEfLi2ELi32ELi32ELi1ELb1EL9Algorithm0EEvT_T0_ll,@function
        .size           _Z15SoftmaxWarpImplI24ElementwiseScaleMaskLoadIffbE11DirectStoreIffEfLi2ELi32ELi32ELi1ELb1EL9Algorithm0EEvT_T0_ll,(.L_x_37951 - _Z15SoftmaxWarpImplI24ElementwiseScaleMaskLoadIffbE11DirectStoreIffEfLi2ELi32ELi32ELi1ELb1EL9Algorithm0EEvT_T0_ll)
        .other          _Z15SoftmaxWarpImplI24ElementwiseScaleMaskLoadIffbE11DirectStoreIffEfLi2ELi32ELi32ELi1ELb1EL9Algorithm0EEvT_T0_ll,@"STO_CUDA_ENTRY STV_DEFAULT"
_Z15SoftmaxWarpImplI24ElementwiseScaleMaskLoadIffbE11DirectStoreIffEfLi2ELi32ELi32ELi1ELb1EL9Algorithm0EEvT_T0_ll:
.text._Z15SoftmaxWarpImplI24ElementwiseScaleMaskLoadIffbE11DirectStoreIffEfLi2ELi32ELi32ELi1ELb1EL9Algorithm0EEvT_T0_ll:
        /* <DEDUP_REMOVED lines=26> */
.L_x_34040:
        /* <DEDUP_REMOVED lines=14> */
[----:B0-----:R-:W-:-:S04]  /*0280*/  IMAD.SHL.U32 R62, R62, 0x2, RZ ;  /* 0x000000023e3e7824 */ /* 0x001fc800078e00ff */
[C---:B------:R-:W-:Y:S01]  /*0290*/  VIADD R54, R62.reuse, 0x140 ;  /* 0x000001403e367836 */ /* 0x040fe20000000000 */
[C---:B------:R-:W-:Y:S01]  /*02a0*/  IADD3 R58, PT, PT, R62.reuse, 0x40, RZ ;  /* 0x000000403e3a7810 */ /* 0x040fe20007ffe0ff */
[C---:B------:R-:W-:Y:S01]  /*02b0*/  VIADD R49, R62.reuse, 0x280 ;  /* 0x000002803e317836 */ /* 0x040fe20000000000 */
[C---:B------:R-:W-:Y:S01]  /*02c0*/  IADD3 R57, PT, PT, R62.reuse, 0x80, RZ ;  /* 0x000000803e397810 */ /* 0x040fe20007ffe0ff */
[C---:B------:R-:W-:Y:S01]  /*02d0*/  VIADD R44, R62.reuse, 0x3c0 ;  /* 0x000003c03e2c7836 */ /* 0x040fe20000000000 */
        /* <DEDUP_REMOVED lines=10> */
.L_x_34171:
[----:B0-234-:R-:W0:Y:S01]  /*0380*/  LDC.64 R2, c[0x0][0x3b8] ;  /* 0x0000ee00ff027b82 */ /* 0x01de220000000a00 */
[----:B------:R-:W-:Y:S01]  /*0390*/  BSSY.RECONVERGENT B1, `(.L_x_34042) ;  /* 0x000002b000017945 */ /* 0x000fe20003800200 */
[----:B------:R-:W-:Y:S02]  /*03a0*/  MOV R4, 0xff800000 ;  /* 0xff80000000047802 */ /* 0x000fe40000000f00 */
[----:B------:R-:W-:Y:S02]  /*03b0*/  MOV R5, 0xff800000 ;  /* 0xff80000000057802 */ /* 0x000fe40000000f00 */
[----:B------:R-:W-:Y:S02]  /*03c0*/  MOV R13, 0xff800000 ;  /* 0xff800000000d7802 */ /* 0x000fe40000000f00 */
[-C--:B0-----:R-:W-:Y:S02]  /*03d0*/  ISETP.GE.U32.AND P2, PT, R62, R2.reuse, PT ;  /* 0x000000023e00720c */ /* 0x081fe40003f46070 */
[----:B------:R-:W-:-:S02]  /*03e0*/  ISETP.GE.U32.AND P4, PT, R58, R2, PT ;  /* 0x000000023a00720c */ /* 0x000fc40003f86070 */
[----:B------:R-:W-:Y:S02]  /*03f0*/  ISETP.GE.AND.EX P2, PT, RZ, R3, PT, P2 ;  /* 0x00000003ff00720c */ /* 0x000fe40003f46320 */
[-C--:B------:R-:W-:Y:S02]  /*0400*/  ISETP.GE.U32.AND P1, PT, R57, R2.reuse, PT ;  /* 0x000000023900720c */ /* 0x080fe40003f26070 */
[-C--:B------:R-:W-:Y:S02]  /*0410*/  ISETP.GE.U32.AND P3, PT, R56, R2.reuse, PT ;  /* 0x000000023800720c */ /* 0x080fe40003f66070 */
[----:B------:R-:W-:-:S07]  /*0420*/  ISETP.GE.U32.AND P5, PT, R55, R2, PT ;  /* 0x000000023700720c */ /* 0x000fce0003fa6070 */
[----:B-1----:R-:W-:Y:S06]  /*0430*/  @P2 BRA `(.L_x_34043) ;  /* 0x0000000000802947 */ /* 0x002fec0003800000 */
[----:B------:R-:W-:Y:S02]  /*0440*/  HFMA2 R63, -RZ, RZ, 0, 0 ;  /* 0x00000000ff3f7431 */ /* 0x000fe400000001ff */
[----:B------:R-:W-:Y:S01]  /*0450*/  IMAD R7, R60, UR44, RZ ;  /* 0x0000002c3c077c24 */ /* 0x000fe2000f8e02ff */
[----:B------:R-:W-:Y:S02]  /*0460*/  R2UR UR4, R42 ;  /* 0x000000002a0472ca */ /* 0x000fe400000e0000 */
[----:B------:R-:W-:Y:S01]  /*0470*/  R2UR UR5, R43 ;  /* 0x000000002b0572ca */ /* 0x000fe200000e0000 */
[C---:B------:R-:W-:Y:S02]  /*0480*/  IMAD R7, R64.reuse, UR45, R7 ;  /* 0x0000002d40077c24 */ /* 0x040fe4000f8e0207 */
[----:B------:R-:W-:-:S04]  /*0490*/  IMAD.WIDE.U32 R4, R64, UR44, R62 ;  /* 0x0000002c40047c25 */ /* 0x000fc8000f8e003e */
[----:B------:R-:W-:-:S05]  /*04a0*/  IMAD.IADD R5, R5, 0x1, R7 ;  /* 0x0000000105057824 */ /* 0x000fca00078e0207 */
[----:B------:R-:W-:-:S04]  /*04b0*/  LEA.HI R7, P0, R5, R4, RZ, 0x1 ;  /* 0x0000000405077211 */ /* 0x000fc800078108ff */
[----:B------:R-:W-:Y:S02]  /*04c0*/  LOP3.LUT R4, R7, 0xfffffffe, RZ, 0xc0, !PT ;  /* 0xfffffffe07047812 */ /* 0x000fe400078ec0ff */
[----:B------:R-:W-:Y:S02]  /*04d0*/  IADD3.X R0, PT, PT, RZ, R5, RZ, P0, !PT ;  /* 0x00000005ff007210 */ /* 0x000fe400007fe4ff */
[----:B------:R-:W-:-:S04]  /*04e0*/  IADD3 R4, P0, PT, R4, UR38, RZ ;  /* 0x0000002604047c10 */ /* 0x000fc8000ff1e0ff */
[----:B------:R-:W-:-:S05]  /*04f0*/  IADD3.X R5, PT, PT, R0, UR39, RZ, P0, !PT ;  /* 0x0000002700057c10 */ /* 0x000fca00087fe4ff */
[----:B------:R-:W2:Y:S01]  /*0500*/  LDG.E.U16 R4, desc[UR4][R4.64] ;  /* 0x0000000404047981 */ /* 0x000ea2000c1e1500 */
[C---:B------:R-:W-:Y:S02]  /*0510*/  SHF.L.U32 R6, R7.reuse, 0x2, RZ ;  /* 0x0000000207067819 */ /* 0x040fe400000006ff */
[----:B------:R-:W-:Y:S02]  /*0520*/  SHF.L.U64.HI R7, R7, 0x2, R0 ;  /* 0x0000000207077819 */ /* 0x000fe40000010200 */
[----:B------:R-:W-:-:S04]  /*0530*/  LOP3.LUT R6, R6, 0xfffffff8, RZ, 0xc0, !PT ;  /* 0xfffffff806067812 */ /* 0x000fc800078ec0ff */
[----:B------:R-:W-:-:S04]  /*0540*/  IADD3 R6, P0, PT, R6, UR36, RZ ;  /* 0x0000002406067c10 */ /* 0x000fc8000ff1e0ff */
[----:B------:R-:W-:Y:S02]  /*0550*/  IADD3.X R7, PT, PT, R7, UR37, RZ, P0, !PT ;  /* 0x0000002507077c10 */ /* 0x000fe400087fe4ff */
        /* <DEDUP_REMOVED lines=14> */
.L_x_34043:
[----:B------:R-:W-:Y:S05]  /*0640*/  BSYNC.RECONVERGENT B1 ;  /* 0x0000000000017941 */ /* 0x000fea0003800200 */
.L_x_34042:
[-C--:B------:R-:W-:Y:S01]  /*0650*/  ISETP.GE.AND.EX P6, PT, RZ, R3.reuse, PT, P4 ;  /* 0x00000003ff00720c */ /* 0x080fe20003fc6340 */
[----:B------:R-:W-:Y:S01]  /*0660*/  BSSY.RECONVERGENT B1, `(.L_x_34044) ;  /* 0x0000027000017945 */ /* 0x000fe20003800200 */
[----:B------:R-:W-:Y:S01]  /*0670*/  ISETP.GE.U32.AND P0, PT, R54, R2, PT ;  /* 0x000000023600720c */ /* 0x000fe20003f06070 */
[----:B------:R-:W-:Y:S01]  /*0680*/  IMAD.MOV.U32 R8, RZ, RZ, -0x800000 ;  /* 0xff800000ff087424 */ /* 0x000fe200078e00ff */
[----:B------:R-:W-:Y:S02]  /*0690*/  ISETP.GE.AND.EX P4, PT, RZ, R3, PT, P1 ;  /* 0x00000003ff00720c */ /* 0x000fe40003f86310 */
[----:B------:R-:W-:-:S07]  /*06a0*/  MOV R6, 0xff800000 ;  /* 0xff80000000067802 */ /* 0x000fce0000000f00 */
[----:B------:R-:W-:Y:S05]  /*06b0*/  @P6 BRA `(.L_x_34045) ;  /* 0x0000000000846947 */ /* 0x000fea0003800000 */
        /* <DEDUP_REMOVED lines=9> */
[----:B------:R-:W-:Y:S02]  /*0750*/  LOP3.LUT R6, R8, 0xfffffffe, RZ, 0xc0, !PT ;  /* 0xfffffffe08067812 */ /* 0x000fe400078ec0ff */
[----:B------:R-:W-:Y:S02]  /*0760*/  IADD3.X R9, PT, PT, RZ, R9, RZ, P1, !PT ;  /* 0x00000009ff097210 */ /* 0x000fe40000ffe4ff */
[----:B------:R-:W-:-:S04]  /*0770*/  IADD3 R6, P1, PT, R6, UR38, RZ ;  /* 0x0000002606067c10 */ /* 0x000fc8000ff3e0ff */
[----:B------:R-:W-:-:S05]  /*0780*/  IADD3.X R7, PT, PT, R9, UR39, RZ, P1, !PT ;  /* 0x0000002709077c10 */ /* 0x000fca0008ffe4ff */
[----:B------:R-:W2:Y:S01]  /*0790*/  LDG.E.U16 R6, desc[UR4][R6.64] ;  /* 0x0000000406067981 */ /* 0x000ea2000c1e1500 */
[C---:B------:R-:W-:Y:S01]  /*07a0*/  IMAD.SHL.U32 R10, R8.reuse, 0x4, RZ ;  /* 0x00000004080a7824 */ /* 0x040fe200078e00ff */
[----:B------:R-:W-:-:S04]  /*07b0*/  SHF.L.U64.HI R8, R8, 0x2, R9 ;  /* 0x0000000208087819 */ /* 0x000fc80000010209 */
[----:B------:R-:W-:-:S04]  /*07c0*/  LOP3.LUT R10, R10, 0xfffffff8, RZ, 0xc0, !PT ;  /* 0xfffffff80a0a7812 */ /* 0x000fc800078ec0ff */
[----:B------:R-:W-:-:S04]  /*07d0*/  IADD3 R10, P1, PT, R10, UR36, RZ ;  /* 0x000000240a0a7c10 */ /* 0x000fc8000ff3e0ff */
[----:B------:R-:W-:-:S05]  /*07e0*/  IADD3.X R11, PT, PT, R8, UR37, RZ, P1, !PT ;  /* 0x00000025080b7c10 */ /* 0x000fca0008ffe4ff */
        /* <DEDUP_REMOVED lines=14> */
.L_x_34045:
[----:B------:R-:W-:Y:S05]  /*08d0*/  BSYNC.RECONVERGENT B1 ;  /* 0x0000000000017941 */ /* 0x000fea0003800200 */
.L_x_34044:
[----:B------:R-:W-:Y:S01]  /*08e0*/  BSSY.RECONVERGENT B1, `(.L_x_34046) ;  /* 0x0000026000017945 */ /* 0x000fe20003800200 */
[----:B------:R-:W-:Y:S02]  /*08f0*/  ISETP.GE.U32.AND P1, PT, R53, R2, PT ;  /* 0x000000023500720c */ /* 0x000fe40003f26070 */
[----:B------:R-:W-:Y:S02]  /*0900*/  MOV R16, 0xff800000 ;  /* 0xff80000000107802 */ /* 0x000fe40000000f00 */
[----:B------:R-:W-:Y:S01]  /*0910*/  MOV R10, 0xff800000 ;  /* 0xff800000000a7802 */ /* 0x000fe20000000f00 */
[----:B------:R-:W-:Y:S08]  /*0920*/  @P4 BRA `(.L_x_34047) ;  /* 0x0000000000844947 */ /* 0x000ff00003800000 */
        /* <DEDUP_REMOVED lines=33> */
.L_x_34047:
[----:B------:R-:W-:Y:S05]  /*0b40*/  BSYNC.RECONVERGENT B1 ;  /* 0x0000000000017941 */ /* 0x000fea0003800200 */
.L_x_34046:
        /* <DEDUP_REMOVED lines=16> */
[----:B------:R-:W-:Y:S01]  /*0c50*/  LOP3.LUT R14, R7, 0xfffffffe, RZ, 0xc0, !PT ;  /* 0xfffffffe070e7812 */ /* 0x000fe200078ec0ff */
[----:B------:R-:W-:-:S03]  /*0c60*/  IMAD.X R0, RZ, RZ, R9, P5 ;  /* 0x000000ffff007224 */ /* 0x000fc600028e0609 */
[----:B------:R-:W-:-:S04]  /*0c70*/  IADD3 R14, P5, PT, R14, UR38, RZ ;  /* 0x000000260e0e7c10 */ /* 0x000fc8000ffbe0ff */
[----:B------:R-:W-:-:S05]  /*0c80*/  IADD3.X R15, PT, PT, R0, UR39, RZ, P5, !PT ;  /* 0x00000027000f7c10 */ /* 0x000fca000affe4ff */
[----:B------:R-:W2:Y:S01]  /*0c90*/  LDG.E.U16 R14, desc[UR4][R14.64] ;  /* 0x000000040e0e7981 */ /* 0x000ea2000c1e1500 */
[C---:B------:R-:W-:Y:S02]  /*0ca0*/  SHF.L.U32 R18, R7.reuse, 0x2, RZ ;  /* 0x0000000207127819 */ /* 0x040fe400000006ff */
[----:B------:R-:W-:Y:S02]  /*0cb0*/  SHF.L.U64.HI R7, R7, 0x2, R0 ;  /* 0x0000000207077819 */ /* 0x000fe40000010200 */
        /* <DEDUP_REMOVED lines=17> */
.L_x_34049:
[----:B------:R-:W-:Y:S05]  /*0dd0*/  BSYNC.RECONVERGENT B1 ;  /* 0x0000000000017941 */ /* 0x000fea0003800200 */
.L_x_34048:
[----:B------:R-:W-:Y:S01]  /*0de0*/  BSSY.RECONVERGENT B1, `(.L_x_34050) ;  /* 0x0000026000017945 */ /* 0x000fe20003800200 */
[----:B------:R-:W-:Y:S02]  /*0df0*/  ISETP.GE.U32.AND P5, PT, R51, R2, PT ;  /* 0x000000023300720c */ /* 0x000fe40003fa6070 */
[----:B------:R-:W-:Y:S02]  /*0e00*/  MOV R28, 0xff800000 ;  /* 0xff800000001c7802 */ /* 0x000fe40000000f00 */
[----:B------:R-:W-:Y:S01]  /*0e10*/  MOV R32, 0xff800000 ;  /* 0xff80000000207802 */ /* 0x000fe20000000f00 */
[----:B------:R-:W-:Y:S08]  /*0e20*/  @P3 BRA `(.L_x_34051) ;  /* 0x0000000000843947 */ /* 0x000ff00003800000 */
        /* <DEDUP_REMOVED lines=33> */
.L_x_34051:
[----:B------:R-:W-:Y:S05]  /*1040*/  BSYNC.RECONVERGENT B1 ;  /* 0x0000000000017941 */ /* 0x000fea0003800200 */
.L_x_34050:
[-C--:B------:R-:W-:Y:S01]  /*1050*/  ISETP.GE.AND.EX P6, PT, RZ, R3.reuse, PT, P0 ;  /* 0x00000003ff00720c */ /* 0x080fe20003fc6300 */
[----:B------:R-:W-:Y:S01]  /*1060*/  BSSY.RECONVERGENT B1, `(.L_x_34052) ;  /* 0x0000027000017945 */ /* 0x000fe20003800200 */
[----:B------:R-:W-:Y:S02]  /*1070*/  ISETP.GE.U32.AND P3, PT, R50, R2, PT ;  /* 0x000000023200720c */ /* 0x000fe40003f66070 */
[----:B------:R-:W-:Y:S02]  /*1080*/  ISETP.GE.AND.EX P0, PT, RZ, R3, PT, P1 ;  /* 0x00000003ff00720c */ /* 0x000fe40003f06310 */
[----:B------:R-:W-:Y:S02]  /*1090*/  MOV R34, 0xff800000 ;  /* 0xff80000000227802 */ /* 0x000fe40000000f00 */
[----:B------:R-:W-:-:S05]  /*10a0*/  MOV R38, 0xff800000 ;  /* 0xff80000000267802 */ /* 0x000fca0000000f00 */
[----:B------:R-:W-:Y:S05]  /*10b0*/  @P6 BRA `(.L_x_34053) ;  /* 0x0000000000846947 */ /* 0x000fea0003800000 */
[----:B------:R-:W-:Y:S01]  /*10c0*/  HFMA2 R15, -RZ, RZ, 0, 0 ;  /* 0x00000000ff0f7431 */ /* 0x000fe200000001ff */
        /* <DEDUP_REMOVED lines=32> */
.L_x_34053:
[----:B------:R-:W-:Y:S05]  /*12d0*/  BSYNC.RECONVERGENT B1 ;  /* 0x0000000000017941 */ /* 0x000fea0003800200 */
.L_x_34052:
[----:B------:R-:W-:Y:S01]  /*12e0*/  BSSY.RECONVERGENT B1, `(.L_x_34054) ;  /* 0x0000026000017945 */ /* 0x000fe20003800200 */
[----:B------:R-:W-:Y:S01]  /*12f0*/  ISETP.GE.U32.AND P1, PT, R49, R2, PT ;  /* 0x000000023100720c */ /* 0x000fe20003f26070 */
[----:B------:R-:W-:Y:S01]  /*1300*/  IMAD.MOV.U32 R68, RZ, RZ, -0x800000 ;  /* 0xff800000ff447424 */ /* 0x000fe200078e00ff */
[----:B------:R-:W-:Y:S01]  /*1310*/  MOV R40, 0xff800000 ;  /* 0xff80000000287802 */ /* 0x000fe20000000f00 */
[----:B------:R-:W-:Y:S10]  /*1320*/  @P0 BRA `(.L_x_34055) ;  /* 0x0000000000840947 */ /* 0x000ff40003800000 */
        /* <DEDUP_REMOVED lines=33> */
.L_x_34055:
[----:B------:R-:W-:Y:S05]  /*1540*/  BSYNC.RECONVERGENT B1 ;  /* 0x0000000000017941 */ /* 0x000fea0003800200 */
.L_x_34054:
[-C--:B------:R-:W-:Y:S01]  /*1550*/  ISETP.GE.AND.EX P6, PT, RZ, R3.reuse, PT, P4 ;  /* 0x00000003ff00720c */ /* 0x080fe20003fc6340 */
[----:B------:R-:W-:Y:S01]  /*1560*/  BSSY.RECONVERGENT B1, `(.L_x_34056) ;  /* 0x0000027000017945 */ /* 0x000fe20003800200 */
[----:B------:R-:W-:Y:S02]  /*1570*/  ISETP.GE.U32.AND P0, PT, R48, R2, PT ;  /* 0x000000023000720c */ /* 0x000fe40003f06070 */
[----:B------:R-:W-:Y:S02]  /*1580*/  ISETP.GE.AND.EX P4, PT, RZ, R3, PT, P5 ;  /* 0x00000003ff00720c */ /* 0x000fe40003f86350 */
[----:B------:R-:W-:Y:S02]  /*1590*/  MOV R70, 0xff800000 ;  /* 0xff80000000467802 */ /* 0x000fe40000000f00 */
[----:B------:R-:W-:-:S05]  /*15a0*/  MOV R72, 0xff800000 ;  /* 0xff80000000487802 */ /* 0x000fca0000000f00 */
[----:B------:R-:W-:Y:S05]  /*15b0*/  @P6 BRA `(.L_x_34057) ;  /* 0x0000000000846947 */ /* 0x000fea0003800000 */
        /* <DEDUP_REMOVED lines=33> */
.L_x_34057:
[----:B------:R-:W-:Y:S05]  /*17d0*/  BSYNC.RECONVERGENT B1 ;  /* 0x0000000000017941 */ /* 0x000fea0003800200 */
.L_x_34056:
        /* <DEDUP_REMOVED lines=38> */
.L_x_34059:
[----:B------:R-:W-:Y:S05]  /*1a40*/  BSYNC.RECONVERGENT B1 ;  /* 0x0000000000017941 */ /* 0x000fea0003800200 */
.L_x_34058:
[-C--:B------:R-:W-:Y:S01]  /*1a50*/  ISETP.GE.AND.EX P6, PT, RZ, R3.reuse, PT, P3 ;  /* 0x00000003ff00720c */ /* 0x080fe20003fc6330 */
[----:B------:R-:W-:Y:S01]  /*1a60*/  BSSY.RECONVERGENT B1, `(.L_x_34060) ;  /* 0x0000027000017945 */ /* 0x000fe20003800200 */
[----:B------:R-:W-:Y:S02]  /*1a70*/  ISETP.GE.U32.AND P4, PT, R46, R2, PT ;  /* 0x000000022e00720c */ /* 0x000fe40003f86070 */
[----:B------:R-:W-:Y:S02]  /*1a80*/  ISETP.GE.AND.EX P3, PT, RZ, R3, PT, P1 ;  /* 0x00000003ff00720c */ /* 0x000fe40003f66310 */
[----:B------:R-:W-:Y:S02]  /*1a90*/  MOV R78, 0xff800000 ;  /* 0xff800000004e7802 */ /* 0x000fe40000000f00 */
[----:B------:R-:W-:-:S05]  /*1aa0*/  MOV R80, 0xff800000 ;  /* 0xff80000000507802 */ /* 0x000fca0000000f00 */
[----:B------:R-:W-:Y:S05]  /*1ab0*/  @P6 BRA `(.L_x_34061) ;  /* 0x0000000000846947 */ /* 0x000fea0003800000 */
        /* <DEDUP_REMOVED lines=33> */
.L_x_34061:
[----:B------:R-:W-:Y:S05]  /*1cd0*/  BSYNC.RECONVERGENT B1 ;  /* 0x0000000000017941 */ /* 0x000fea0003800200 */
.L_x_34060:
[----:B------:R-:W-:Y:S01]  /*1ce0*/  BSSY.RECONVERGENT B1, `(.L_x_34062) ;  /* 0x0000026000017945 */ /* 0x000fe20003800200 */
[----:B------:R-:W-:Y:S02]  /*1cf0*/  ISETP.GE.U32.AND P1, PT, R45, R2, PT ;  /* 0x000000022d00720c */ /* 0x000fe40003f26070 */
[----:B------:R-:W-:Y:S02]  /*1d00*/  MOV R82, 0xff800000 ;  /* 0xff80000000527802 */ /* 0x000fe40000000f00 */
[----:B------:R-:W-:Y:S01]  /*1d10*/  MOV R86, 0xff800000 ;  /* 0xff80000000567802 */ /* 0x000fe20000000f00 */
[----:B------:R-:W-:Y:S08]  /*1d20*/  @P3 BRA `(.L_x_34063) ;  /* 0x0000000000843947 */ /* 0x000ff00003800000 */
        /* <DEDUP_REMOVED lines=33> */
.L_x_34063:
[----:B------:R-:W-:Y:S05]  /*1f40*/  BSYNC.RECONVERGENT B1 ;  /* 0x0000000000017941 */ /* 0x000fea0003800200 */
.L_x_34062:
        /* <DEDUP_REMOVED lines=13> */
[----:B------:R-:W-:Y:S02]  /*2020*/  MOV R26, 0xff800000 ;  /* 0xff800000001a7802 */ /* 0x000fe40000000f00 */
[----:B------:R-:W-:-:S02]  /*2030*/  MOV R18, 0xff800000 ;  /* 0xff80000000127802 */ /* 0x000fc40000000f00 */
[----:B------:R-:W-:Y:S02]  /*2040*/  MOV R22, 0xff800000 ;  /* 0xff80000000167802 */ /* 0x000fe40000000f00 */
[----:B------:R-:W-:Y:S01]  /*2050*/  MOV R92, 0xff800000 ;  /* 0xff800000005c7802 */ /* 0x000fe20000000f00 */
[----:B------:R-:W-:Y:S06]  /*2060*/  @P0 BRA `(.L_x_34065) ;  /* 0x0000000000840947 */ /* 0x000fec0003800000 */
        /* <DEDUP_REMOVED lines=12> */
[----:B------:R-:W-:-:S06]  /*2130*/  IADD3.X R3, PT, PT, R0, UR39, RZ, P0, !PT ;  /* 0x0000002700037c10 */ /* 0x000fcc00087fe4ff */
        /* <DEDUP_REMOVED lines=20> */
.L_x_34065:
[----:B------:R-:W-:Y:S05]  /*2280*/  BSYNC.RECONVERGENT B1 ;  /* 0x0000000000017941 */ /* 0x000fea0003800200 */
.L_x_34064:
        /* <DEDUP_REMOVED lines=35> */
.L_x_34067:
[----:B------:R-:W-:Y:S05]  /*24c0*/  BSYNC.RECONVERGENT B1 ;  /* 0x0000000000017941 */ /* 0x000fea0003800200 */
.L_x_34066:
[----:B------:R-:W-:Y:S04]  /*24d0*/  BSSY.RECONVERGENT B1, `(.L_x_34068) ;  /* 0x0000023000017945 */ /* 0x000fe80003800200 */
        /* <DEDUP_REMOVED lines=34> */
.L_x_34069:
[----:B------:R-:W-:Y:S05]  /*2700*/  BSYNC.RECONVERGENT B1 ;  /* 0x0000000000017941 */ /* 0x000fea0003800200 */
.L_x_34068:
        /* <DEDUP_REMOVED lines=35> */
.L_x_34071:
[----:B------:R-:W-:Y:S05]  /*2940*/  BSYNC.RECONVERGENT B1 ;  /* 0x0000000000017941 */ /* 0x000fea0003800200 */
.L_x_34070:
        /* <DEDUP_REMOVED lines=35> */
.L_x_34073:
[----:B------:R-:W-:Y:S05]  /*2b80*/  BSYNC.RECONVERGENT B1 ;  /* 0x0000000000017941 */ /* 0x000fea0003800200 */
.L_x_34072:
        /* <DEDUP_REMOVED lines=60> */
[C---:B------:R-:W-:Y:S01]  /*2f50*/  FADD R7, -R31.reuse, R72 ;  /* 0x000000481f077221 */ /* 0x040fe20000000100 */
[----:B------:R-:W-:Y:S01]  /*2f60*/  FADD R61, -R31, R70 ;  /* 0x000000461f3d7221 */ /* 0x000fe20000000100 */
[----:B------:R-:W-:Y:S01]  /*2f70*/  FADD R16, R8, -12583039 ;  /* 0xcb40007f08107421 */ /* 0x000fe20000000000 */
[----:B------:R-:W-:Y:S01]  /*2f80*/  FFMA R81, R81, 1.925963033500011079e-08, R10 ;  /* 0x32a5706051517823 */ /* 0x000fe2000000000a */
[-C--:B------:R-:W-:Y:S01]  /*2f90*/  FFMA.SAT R10, R85, R12.reuse, 0.5 ;  /* 0x3f000000550a7423 */ /* 0x080fe2000000200c */
[----:B------:R-:W-:Y:S01]  /*2fa0*/  FADD R9, -R31, R76 ;  /* 0x0000004c1f097221 */ /* 0x000fe20000000100 */
[----:B------:R-:W-:Y:S01]  /*2fb0*/  FFMA R16, R83, 1.4426950216293334961, -R16 ;  /* 0x3fb8aa3b53107823 */ /* 0x000fe20000000810 */
[C---:B------:R-:W-:Y:S01]  /*2fc0*/  FADD R41, -R31.reuse, R74 ;  /* 0x0000004a1f297221 */ /* 0x040fe20000000100 */
[-C--:B------:R-:W-:Y:S01]  /*2fd0*/  FFMA.RM R10, R10, R11.reuse, 12582913 ;  /* 0x4b4000010a0a7423 */ /* 0x080fe2000000400b */
[----:B------:R-:W-:Y:S01]  /*2fe0*/  FADD R39, -R31, R80 ;  /* 0x000000501f277221 */ /* 0x000fe20000000100 */
[----:B------:R-:W-:Y:S01]  /*2ff0*/  FFMA R83, R83, 1.925963033500011079e-08, R16 ;  /* 0x32a5706053537823 */ /* 0x000fe20000000010 */
        /* <DEDUP_REMOVED lines=15> */
[----:B------:R-:W-:Y:S01]  /*30f0*/  FADD R31, -R31, R18 ;  /* 0x000000121f1f7221 */ /* 0x000fe20000000100 */
[----:B------:R-:W-:Y:S01]  /*3100*/  FFMA R2, R5, 1.925963033500011079e-08, R2 ;  /* 0x32a5706005027823 */ /* 0x000fe20000000002 */
[-C--:B------:R-:W-:Y:S01]  /*3110*/  FFMA.SAT R4, R71, R12.reuse, 0.5 ;  /* 0x3f00000047047423 */ /* 0x080fe2000000200c */
[----:B------:R-:W-:Y:S01]  /*3120*/  FADD R18, R16, -12583039 ;  /* 0xcb40007f10127421 */ /* 0x000fe20000000000 */
[----:B------:R-:W-:Y:S01]  /*3130*/  SHF.L.U32 R0, R0, 0x17, RZ ;  /* 0x0000001700007819 */ /* 0x000fe200000006ff */
[----:B------:R0:W1:Y:S01]  /*3140*/  MUFU.EX2 R5, R2 ;  /* 0x0000000200057308 */ /* 0x0000620000000800 */
[-C--:B------:R-:W-:Y:S01]  /*3150*/  FFMA.RM R4, R4, R11.reuse, 12582913 ;  /* 0x4b40000104047423 */ /* 0x080fe2000000400b */
[----:B------:R-:W-:Y:S01]  /*3160*/  FFMA R18, R69, 1.4426950216293334961, -R18 ;  /* 0x3fb8aa3b45127823 */ /* 0x000fe20000000812 */
[----:B------:R-:W-:Y:S01]  /*3170*/  SHF.L.U32 R22, R22, 0x17, RZ ;  /* 0x0000001716167819 */ /* 0x000fe200000006ff */
[-C--:B------:R-:W-:Y:S01]  /*3180*/  FFMA.SAT R36, R39, R12.reuse, 0.5 ;  /* 0x3f00000027247423 */ /* 0x080fe2000000200c */
[----:B------:R-:W-:Y:S01]  /*3190*/  FADD R6, R4, -12583039 ;  /* 0xcb40007f04067421 */ /* 0x000fe20000000000 */
[----:B------:R-:W-:Y:S01]  /*31a0*/  FFMA R69, R69, 1.925963033500011079e-08, R18 ;  /* 0x32a5706045457823 */ /* 0x000fe20000000012 */
[-C--:B------:R-:W-:Y:S01]  /*31b0*/  FFMA.SAT R18, R67, R12.reuse, 0.5 ;  /* 0x3f00000043127423 */ /* 0x080fe2000000200c */
[----:B------:R-:W2:Y:S01]  /*31c0*/  MUFU.EX2 R75, R75 ;  /* 0x0000004b004b7308 */ /* 0x000ea20000000800 */
[----:B------:R-:W-:Y:S01]  /*31d0*/  FFMA R6, R71, 1.4426950216293334961, -R6 ;  /* 0x3fb8aa3b47067823 */ /* 0x000fe20000000806 */
[-C--:B------:R-:W-:Y:S01]  /*31e0*/  FFMA.RM R36, R36, R11.reuse, 12582913 ;  /* 0x4b40000124247423 */ /* 0x080fe2000000400b */
[----:B------:R-:W-:Y:S01]  /*31f0*/  FFMA.RM R18, R18, R11, 12582913 ;  /* 0x4b40000112127423 */ /* 0x000fe2000000400b */
[-C--:B------:R-:W-:Y:S01]  /*3200*/  FFMA.SAT R38, R17, R12.reuse, 0.5 ;  /* 0x3f00000011267423 */ /* 0x080fe2000000200c */
[----:B------:R-:W-:Y:S01]  /*3210*/  FFMA R6, R71, 1.925963033500011079e-08, R6 ;  /* 0x32a5706047067823 */ /* 0x000fe20000000006 */
[----:B------:R-:W-:Y:S01]  /*3220*/  SHF.L.U32 R8, R8, 0x17, RZ ;  /* 0x0000001708087819 */ /* 0x000fe200000006ff */
[----:B0-----:R-:W-:Y:S01]  /*3230*/  FADD R2, R18, -12583039 ;  /* 0xcb40007f12027421 */ /* 0x001fe20000000000 */
[----:B------:R-:W-:Y:S01]  /*3240*/  MUFU.EX2 R69, R69 ;  /* 0x0000004500457308 */ /* 0x000fe20000000800 */
[----:B-1----:R-:W-:Y:S01]  /*3250*/  FMUL R5, R0, R5 ;  /* 0x0000000500057220 */ /* 0x002fe20000400000 */
[----:B------:R-:W-:Y:S01]  /*3260*/  SHF.L.U32 R0, R4, 0x17, RZ ;  /* 0x0000001704007819 */ /* 0x000fe200000006ff */
[----:B------:R-:W-:Y:S01]  /*3270*/  FFMA R2, R67, 1.4426950216293334961, -R2 ;  /* 0x3fb8aa3b43027823 */ /* 0x000fe20000000802 */
[----:B------:R-:W-:Y:S01]  /*3280*/  FFMA.SAT R4, R3, R12, 0.5 ;  /* 0x3f00000003047423 */ /* 0x000fe2000000200c */
[----:B------:R-:W-:-:S02]  /*3290*/  FFMA.RM R38, R38, R11, 12582913 ;  /* 0x4b40000126267423 */ /* 0x000fc4000000400b */
[----:B------:R-:W-:Y:S01]  /*32a0*/  FFMA R67, R67, 1.925963033500011079e-08, R2 ;  /* 0x32a5706043437823 */ /* 0x000fe20000000002 */
[----:B------:R-:W-:Y:S01]  /*32b0*/  SHF.L.U32 R2, R20, 0x17, RZ ;  /* 0x0000001714027819 */ /* 0x000fe200000006ff */
[----:B------:R-:W-:Y:S01]  /*32c0*/  FFMA.RM R20, R4, R11, 12582913 ;  /* 0x4b40000104147423 */ /* 0x000fe2000000400b */
[----:B------:R0:W1:Y:S03]  /*32d0*/  MUFU.EX2 R71, R6 ;  /* 0x0000000600477308 */ /* 0x0000660000000800 */
[C---:B------:R-:W-:Y:S01]  /*32e0*/  FADD R4, R20.reuse, -12583039 ;  /* 0xcb40007f14047421 */ /* 0x040fe20000000000 */
[----:B------:R-:W-:-:S03]  /*32f0*/  SHF.L.U32 R20, R20, 0x17, RZ ;  /* 0x0000001714147819 */ /* 0x000fc600000006ff */
[----:B------:R-:W-:Y:S01]  /*3300*/  FFMA R4, R3, 1.4426950216293334961, -R4 ;  /* 0x3fb8aa3b03047823 */ /* 0x000fe20000000804 */
[----:B------:R-:W-:Y:S01]  /*3310*/  MUFU.EX2 R67, R67 ;  /* 0x0000004300437308 */ /* 0x000fe20000000800 */
[-C--:B0-----:R-:W-:Y:S02]  /*3320*/  FFMA.SAT R6, R63, R12.reuse, 0.5 ;  /* 0x3f0000003f067423 */ /* 0x081fe4000000200c */
[----:B------:R-:W-:Y:S01]  /*3330*/  FFMA R34, R3, 1.925963033500011079e-08, R4 ;  /* 0x32a5706003227823 */ /* 0x000fe20000000004 */
[----:B--2---:R-:W-:Y:S01]  /*3340*/  FMUL R3, R22, R75 ;  /* 0x0000004b16037220 */ /* 0x004fe20000400000 */
[----:B------:R-:W-:-:S03]  /*3350*/  FFMA.SAT R22, R65, R12, 0.5 ;  /* 0x3f00000041167423 */ /* 0x000fc6000000200c */
[----:B------:R-:W0:Y:S01]  /*3360*/  MUFU.EX2 R73, R73 ;  /* 0x0000004900497308 */ /* 0x000e220000000800 */
[----:B------:R-:W-:Y:S01]  /*3370*/  FFMA.RM R22, R22, R11, 12582913 ;  /* 0x4b40000116167423 */ /* 0x000fe2000000400b */
[----:B-1----:R-:W-:-:S03]  /*3380*/  FMUL R0, R0, R71 ;  /* 0x0000004700007220 */ /* 0x002fc60000400000 */
[----:B------:R-:W-:-:S03]  /*3390*/  FADD R4, R22, -12583039 ;  /* 0xcb40007f16047421 */ /* 0x000fc60000000000 */
[----:B------:R-:W1:Y:S01]  /*33a0*/  MUFU.EX2 R77, R77 ;  /* 0x0000004d004d7308 */ /* 0x000e620000000800 */
[----:B------:R-:W-:-:S04]  /*33b0*/  FFMA R4, R65, 1.4426950216293334961, -R4 ;  /* 0x3fb8aa3b41047823 */ /* 0x000fc80000000804 */
[----:B------:R-:W-:Y:S01]  /*33c0*/  FFMA R65, R65, 1.925963033500011079e-08, R4 ;  /* 0x32a5706041417823 */ /* 0x000fe20000000004 */
[----:B------:R-:W-:Y:S02]  /*33d0*/  IMAD.SHL.U32 R4, R24, 0x800000, RZ ;  /* 0x0080000018047824 */ /* 0x000fe400078e00ff */
[-C--:B------:R-:W-:Y:S01]  /*33e0*/  FFMA.RM R24, R6, R11.reuse, 12582913 ;  /* 0x4b40000106187423 */ /* 0x080fe2000000400b */
[----:B------:R-:W-:Y:S01]  /*33f0*/  SHF.L.U32 R6, R26, 0x17, RZ ;  /* 0x000000171a067819 */ /* 0x000fe200000006ff */
[----:B------:R-:W-:Y:S01]  /*3400*/  FFMA.SAT R26, R7, R12, 0.5 ;  /* 0x3f000000071a7423 */ /* 0x000fe2000000200c */
[----:B------:R-:W2:Y:S01]  /*3410*/  MUFU.EX2 R79, R79 ;  /* 0x0000004f004f7308 */ /* 0x000ea20000000800 */
[C---:B------:R-:W-:Y:S01]  /*3420*/  FADD R28, R24.reuse, -12583039 ;  /* 0xcb40007f181c7421 */ /* 0x040fe20000000000 */
[----:B------:R-:W-:Y:S01]  /*3430*/  SHF.L.U32 R24, R24, 0x17, RZ ;  /* 0x0000001718187819 */ /* 0x000fe200000006ff */
[----:B------:R-:W-:Y:S01]  /*3440*/  FFMA.RM R26, R26, R11, 12582913 ;  /* 0x4b4000011a1a7423 */ /* 0x000fe2000000400b */
[----:B0-----:R-:W-:Y:S01]  /*3450*/  FMUL R2, R2, R73 ;  /* 0x0000004902027220 */ /* 0x001fe20000400000 */
[----:B------:R-:W-:-:S02]  /*3460*/  FFMA R28, R63, 1.4426950216293334961, -R28 ;  /* 0x3fb8aa3b3f1c7823 */ /* 0x000fc4000000081c */
[----:B------:R-:W-:Y:S01]  /*3470*/  FADD R30, R26, -12583039 ;  /* 0xcb40007f1a1e7421 */ /* 0x000fe20000000000 */
[----:B------:R-:W-:Y:S01]  /*3480*/  MUFU.EX2 R65, R65 ;  /* 0x0000004100417308 */ /* 0x000fe20000000800 */
[----:B------:R-:W-:Y:S01]  /*3490*/  FFMA R63, R63, 1.925963033500011079e-08, R28 ;  /* 0x32a570603f3f7823 */ /* 0x000fe2000000001c */
[----:B-1----:R-:W-:Y:S01]  /*34a0*/  FMUL R4, R4, R77 ;  /* 0x0000004d04047220 */ /* 0x002fe20000400000 */
[----:B------:R-:W-:-:S04]  /*34b0*/  FFMA R30, R7, 1.4426950216293334961, -R30 ;  /* 0x3fb8aa3b071e7823 */ /* 0x000fc8000000081e */
[----:B------:R-:W-:Y:S01]  /*34c0*/  FFMA R66, R7, 1.925963033500011079e-08, R30 ;  /* 0x32a5706007427823 */ /* 0x000fe2000000001e */
[----:B------:R-:W0:Y:S01]  /*34d0*/  MUFU.EX2 R28, R81 ;  /* 0x00000051001c7308 */ /* 0x000e220000000800 */
[----:B------:R-:W-:Y:S01]  /*34e0*/  FFMA.SAT R30, R61, R12, 0.5 ;  /* 0x3f0000003d1e7423 */ /* 0x000fe2000000200c */
[----:B------:R-:W-:Y:S01]  /*34f0*/  SHF.L.U32 R7, R14, 0x17, RZ ;  /* 0x000000170e077819 */ /* 0x000fe200000006ff */
[----:B--2---:R-:W-:Y:S02]  /*3500*/  FMUL R6, R6, R79 ;  /* 0x0000004f06067220 */ /* 0x004fe40000400000 */
[----:B------:R-:W-:-:S03]  /*3510*/  FFMA.RM R14, R30, R11, 12582913 ;  /* 0x4b4000011e0e7423 */ /* 0x000fc6000000400b */
[----:B------:R-:W-:Y:S08]  /*3520*/  MUFU.EX2 R30, R85 ;  /* 0x00000055001e7308 */ /* 0x000ff00000000800 */
[----:B------:R-:W-:Y:S01]  /*3530*/  MUFU.EX2 R63, R63 ;  /* 0x0000003f003f7308 */ /* 0x000fe20000000800 */
        /* <DEDUP_REMOVED lines=11> */
[----:B0-----:R-:W-:-:S03]  /*35f0*/  FMUL R8, R8, R83 ;  /* 0x0000005308087220 */ /* 0x001fc60000400000 */
[----:B------:R-:W-:Y:S01]  /*3600*/  FFMA R68, R9, 1.925963033500011079e-08, R32 ;  /* 0x32a5706009447823 */ /* 0x000fe20000000020 */
[----:B------:R-:W-:Y:S01]  /*3610*/  SHF.L.U32 R9, R10, 0x17, RZ ;  /* 0x000000170a097819 */ /* 0x000fe200000006ff */
[----:B------:R-:W-:Y:S01]  /*3620*/  FFMA.SAT R32, R41, R12, 0.5 ;  /* 0x3f00000029207423 */ /* 0x000fe2000000200c */
[----:B------:R-:W-:Y:S01]  /*3630*/  SHF.L.U32 R10, R16, 0x17, RZ ;  /* 0x00000017100a7819 */ /* 0x000fe200000006ff */
[----:B------:R-:W-:Y:S02]  /*3640*/  FADD R16, R36, -12583039 ;  /* 0xcb40007f24107421 */ /* 0x000fe40000000000 */
[----:B------:R-:W-:Y:S01]  /*3650*/  FFMA.RM R32, R32, R11, 12582913 ;  /* 0x4b40000120207423 */ /* 0x000fe2000000400b */
[----:B------:R-:W-:Y:S01]  /*3660*/  FMUL R9, R9, R30 ;  /* 0x0000001e09097220 */ /* 0x000fe20000400000 */
[C---:B------:R-:W-:Y:S01]  /*3670*/  FFMA R16, R39.reuse, 1.4426950216293334961, -R16 ;  /* 0x3fb8aa3b27107823 */ /* 0x040fe20000000810 */
[----:B------:R-:W-:Y:S01]  /*3680*/  FMUL R10, R10, R69 ;  /* 0x000000450a0a7220 */ /* 0x000fe20000400000 */
[C---:B------:R-:W-:Y:S01]  /*3690*/  FADD R30, R32.reuse, -12583039 ;  /* 0xcb40007f201e7421 */ /* 0x040fe20000000000 */
[----:B------:R-:W-:Y:S01]  /*36a0*/  SHF.L.U32 R32, R32, 0x17, RZ ;  /* 0x0000001720207819 */ /* 0x000fe200000006ff */
[----:B------:R-:W-:Y:S01]  /*36b0*/  FFMA R69, R39, 1.925963033500011079e-08, R16 ;  /* 0x32a5706027457823 */ /* 0x000fe20000000010 */
[----:B------:R-:W-:Y:S01]  /*36c0*/  IMAD.SHL.U32 R16, R18, 0x800000, RZ ;  /* 0x0080000012107824 */ /* 0x000fe200078e00ff */
[----:B------:R0:W1:Y:S01]  /*36d0*/  MUFU.EX2 R39, R34 ;  /* 0x0000002200277308 */ /* 0x0000620000000800 */
[----:B------:R-:W-:Y:S01]  /*36e0*/  FADD R18, R38, -12583039 ;  /* 0xcb40007f26127421 */ /* 0x000fe20000000000 */
[----:B------:R-:W-:Y:S01]  /*36f0*/  FFMA R30, R41, 1.4426950216293334961, -R30 ;  /* 0x3fb8aa3b291e7823 */ /* 0x000fe2000000081e */
[----:B------:R-:W-:Y:S01]  /*3700*/  FMUL R16, R16, R67 ;  /* 0x0000004310107220 */ /* 0x000fe20000400000 */
[----:B------:R-:W-:Y:S01]  /*3710*/  SHF.L.U32 R38, R38, 0x17, RZ ;  /* 0x0000001726267819 */ /* 0x000fe200000006ff */
[----:B------:R-:W-:Y:S01]  /*3720*/  FFMA R18, R17, 1.4426950216293334961, -R18 ;  /* 0x3fb8aa3b11127823 */ /* 0x000fe20000000812 */
[----:B------:R-:W-:Y:S01]  /*3730*/  FFMA R70, R41, 1.925963033500011079e-08, R30 ;  /* 0x32a5706029467823 */ /* 0x000fe2000000001e */
[-C--:B------:R-:W-:Y:S01]  /*3740*/  FFMA.SAT R30, R19, R12.reuse, 0.5 ;  /* 0x3f000000131e7423 */ /* 0x080fe2000000200c */
[----:B------:R2:W3:Y:S01]  /*3750*/  MUFU.EX2 R41, R66 ;  /* 0x0000004200297308 */ /* 0x0004e20000000800 */
[----:B------:R-:W-:Y:S01]  /*3760*/  FFMA R67, R17, 1.925963033500011079e-08, R18 ;  /* 0x32a5706011437823 */ /* 0x000fe20000000012 */
[-C--:B------:R-:W-:Y:S01]  /*3770*/  FFMA.SAT R18, R37, R12.reuse, 0.5 ;  /* 0x3f00000025127423 */ /* 0x080fe2000000200c */
[----:B------:R-:W-:Y:S01]  /*3780*/  FFMA.RM R30, R30, R11, 12582913 ;  /* 0x4b4000011e1e7423 */ /* 0x000fe2000000400b */
[----:B0-----:R-:W-:-:S04]  /*3790*/  FFMA.SAT R34, R35, R12, 0.5 ;  /* 0x3f00000023227423 */ /* 0x001fc8000000200c */
[----:B------:R-:W-:Y:S01]  /*37a0*/  FFMA.RM R34, R34, R11, 12582913 ;  /* 0x4b40000122227423 */ /* 0x000fe2000000400b */
[----:B-1----:R-:W-:Y:S01]  /*37b0*/  FMUL R17, R20, R39 ;  /* 0x0000002714117220 */ /* 0x002fe20000400000 */
[----:B------:R-:W-:Y:S01]  /*37c0*/  FFMA.RM R39, R18, R11, 12582913 ;  /* 0x4b40000112277423 */ /* 0x000fe2000000400b */
[----:B------:R-:W-:Y:S01]  /*37d0*/  FADD R20, R30, -12583039 ;  /* 0xcb40007f1e147421 */ /* 0x000fe20000000000 */
[----:B------:R-:W-:Y:S01]  /*37e0*/  MUFU.EX2 R69, R69 ;  /* 0x0000004500457308 */ /* 0x000fe20000000800 */
[----:B--2---:R-:W-:Y:S01]  /*37f0*/  FFMA.SAT R66, R31, R12, 0.5 ;  /* 0x3f0000001f427423 */ /* 0x004fe2000000200c */
[----:B------:R-:W-:Y:S01]  /*3800*/  FADD R18, R39, -12583039 ;  /* 0xcb40007f27127421 */ /* 0x000fe20000000000 */
[----:B------:R-:W-:-:S03]  /*3810*/  FFMA R20, R19, 1.4426950216293334961, -R20 ;  /* 0x3fb8aa3b13147823 */ /* 0x000fc60000000814 */
[C---:B------:R-:W-:Y:S02]  /*3820*/  FFMA R18, R37.reuse, 1.4426950216293334961, -R18 ;  /* 0x3fb8aa3b25127823 */ /* 0x040fe40000000812 */
[----:B------:R-:W-:Y:S02]  /*3830*/  MUFU.EX2 R67, R67 ;  /* 0x0000004300437308 */ /* 0x000fe40000000800 */
[----:B------:R-:W-:Y:S01]  /*3840*/  FFMA R71, R37, 1.925963033500011079e-08, R18 ;  /* 0x32a5706025477823 */ /* 0x000fe20000000012 */
[----:B------:R-:W-:Y:S01]  /*3850*/  FFMA R37, R19, 1.925963033500011079e-08, R20 ;  /* 0x32a5706013257823 */ /* 0x000fe20000000014 */
[----:B------:R-:W-:Y:S01]  /*3860*/  FADD R20, R34, -12583039 ;  /* 0xcb40007f22147421 */ /* 0x000fe20000000000 */
[----:B------:R-:W-:Y:S01]  /*3870*/  SHF.L.U32 R18, R22, 0x17, RZ ;  /* 0x0000001716127819 */ /* 0x000fe200000006ff */
[-C--:B------:R-:W-:Y:S01]  /*3880*/  FFMA.SAT R22, R21, R12.reuse, 0.5 ;  /* 0x3f00000015167423 */ /* 0x080fe2000000200c */
[----:B------:R-:W-:Y:S01]  /*3890*/  FMUL R19, R24, R63 ;  /* 0x0000003f18137220 */ /* 0x000fe20000400000 */
[----:B------:R-:W-:Y:S01]  /*38a0*/  FFMA R20, R35, 1.4426950216293334961, -R20 ;  /* 0x3fb8aa3b23147823 */ /* 0x000fe20000000814 */
[----:B------:R-:W0:Y:S01]  /*38b0*/  MUFU.EX2 R63, R68 ;  /* 0x00000044003f7308 */ /* 0x000e220000000800 */
[----:B------:R-:W-:Y:S01]  /*38c0*/  FMUL R18, R18, R65 ;  /* 0x0000004112127220 */ /* 0x000fe20000400000 */
[-C--:B------:R-:W-:Y:S01]  /*38d0*/  FFMA.SAT R24, R23, R12.reuse, 0.5 ;  /* 0x3f00000017187423 */ /* 0x080fe2000000200c */
[----:B------:R-:W-:Y:S01]  /*38e0*/  FFMA R40, R35, 1.925963033500011079e-08, R20 ;  /* 0x32a5706023287823 */ /* 0x000fe20000000014 */
[----:B------:R-:W-:Y:S01]  /*38f0*/  FFMA.RM R35, R22, R11, 12582913 ;  /* 0x4b40000116237423 */ /* 0x000fe2000000400b */
[----:B------:R-:W-:Y:S01]  /*3900*/  SHF.L.U32 R20, R26, 0x17, RZ ;  /* 0x000000171a147819 */ /* 0x000fe200000006ff */
[----:B------:R-:W-:-:S02]  /*3910*/  FFMA.SAT R26, R25, R12, 0.5 ;  /* 0x3f000000191a7423 */ /* 0x000fc4000000200c */
[----:B------:R-:W-:Y:S01]  /*3920*/  FADD R22, R35, -12583039 ;  /* 0xcb40007f23167421 */ /* 0x000fe20000000000 */
[----:B------:R-:W1:Y:S01]  /*3930*/  MUFU.EX2 R65, R70 ;  /* 0x0000004600417308 */ /* 0x000e620000000800 */
[----:B---3--:R-:W-:Y:S02]  /*3940*/  FMUL R20, R20, R41 ;  /* 0x0000002914147220 */ /* 0x008fe40000400000 */
[----:B------:R-:W-:-:S04]  /*3950*/  FFMA R22, R21, 1.4426950216293334961, -R22 ;  /* 0x3fb8aa3b15167823 */ /* 0x000fc80000000816 */
[----:B------:R-:W-:Y:S01]  /*3960*/  FFMA R41, R21, 1.925963033500011079e-08, R22 ;  /* 0x32a5706015297823 */ /* 0x000fe20000000016 */
[----:B------:R-:W-:Y:S01]  /*3970*/  FMUL R21, R14, R61 ;  /* 0x0000003d0e157220 */ /* 0x000fe20000400000 */
[----:B------:R-:W-:Y:S01]  /*3980*/  FFMA.SAT R14, R33, R12, 0.5 ;  /* 0x3f000000210e7423 */ /* 0x000fe2000000200c */
[----:B------:R-:W-:Y:S03]  /*3990*/  MUFU.EX2 R71, R71 ;  /* 0x0000004700477308 */ /* 0x000fe60000000800 */
[----:B------:R-:W-:-:S04]  /*39a0*/  FFMA.RM R14, R14, R11, 12582913 ;  /* 0x4b4000010e0e7423 */ /* 0x000fc8000000400b */
[----:B------:R-:W-:Y:S01]  /*39b0*/  FADD R22, R14, -12583039 ;  /* 0xcb40007f0e167421 */ /* 0x000fe20000000000 */
[----:B------:R-:W-:Y:S03]  /*39c0*/  MUFU.EX2 R68, R41 ;  /* 0x0000002900447308 */ /* 0x000fe60000000800 */
[----:B------:R-:W-:-:S04]  /*39d0*/  FFMA R22, R33, 1.4426950216293334961, -R22 ;  /* 0x3fb8aa3b21167823 */ /* 0x000fc80000000816 */
[----:B------:R-:W-:Y:S01]  /*39e0*/  FFMA R61, R33, 1.925963033500011079e-08, R22 ;  /* 0x32a57060213d7823 */ /* 0x000fe20000000016 */
[----:B------:R-:W-:Y:S01]  /*39f0*/  FFMA.RM R33, R24, R11, 12582913 ;  /* 0x4b40000118217423 */ /* 0x000fe2000000400b */
[----:B------:R-:W-:Y:S02]  /*3a00*/  IMAD.SHL.U32 R22, R28, 0x800000, RZ ;  /* 0x008000001c167824 */ /* 0x000fe400078e00ff */
[----:B------:R-:W-:Y:S01]  /*3a10*/  FFMA.SAT R28, R13, R12, 0.5 ;  /* 0x3f0000000d1c7423 */ /* 0x000fe2000000200c */
[----:B------:R-:W-:Y:S01]  /*3a20*/  FADD R24, R33, -12583039 ;  /* 0xcb40007f21187421 */ /* 0x000fe20000000000 */
[----:B0-----:R-:W-:Y:S01]  /*3a30*/  FMUL R22, R22, R63 ;  /* 0x0000003f16167220 */ /* 0x001fe20000400000 */
[----:B------:R-:W-:Y:S02]  /*3a40*/  MUFU.EX2 R61, R61 ;  /* 0x0000003d003d7308 */ /* 0x000fe40000000800 */
[----:B------:R-:W-:-:S04]  /*3a50*/  FFMA R24, R23, 1.4426950216293334961, -R24 ;  /* 0x3fb8aa3b17187823 */ /* 0x000fc80000000818 */
[----:B------:R-:W-:Y:S01]  /*3a60*/  FFMA R63, R23, 1.925963033500011079e-08, R24 ;  /* 0x32a57060173f7823 */ /* 0x000fe20000000018 */
[----:B-1----:R-:W-:Y:S01]  /*3a70*/  FMUL R23, R32, R65 ;  /* 0x0000004120177220 */ /* 0x002fe20000400000 */
[----:B------:R-:W-:Y:S02]  /*3a80*/  FFMA.SAT R32, R29, R12, 0.5 ;  /* 0x3f0000001d207423 */ /* 0x000fe4000000200c */
[----:B------:R-:W-:Y:S02]  /*3a90*/  MUFU.EX2 R70, R63 ;  /* 0x0000003f00467308 */ /* 0x000fe40000000800 */
[----:B------:R-:W-:-:S04]  /*3aa0*/  FFMA.RM R32, R32, R11, 12582913 ;  /* 0x4b40000120207423 */ /* 0x000fc8000000400b */
[C---:B------:R-:W-:Y:S01]  /*3ab0*/  FADD R24, R32.reuse, -12583039 ;  /* 0xcb40007f20187421 */ /* 0x040fe20000000000 */
[----:B------:R-:W-:-:S03]  /*3ac0*/  SHF.L.U32 R32, R32, 0x17, RZ ;  /* 0x0000001720207819 */ /* 0x000fc600000006ff */
[----:B------:R-:W-:-:S04]  /*3ad0*/  FFMA R24, R29, 1.4426950216293334961, -R24 ;  /* 0x3fb8aa3b1d187823 */ /* 0x000fc80000000818 */
[----:B------:R-:W-:Y:S01]  /*3ae0*/  FFMA R65, R29, 1.925963033500011079e-08, R24 ;  /* 0x32a570601d417823 */ /* 0x000fe20000000018 */
[----:B------:R-:W-:Y:S01]  /*3af0*/  SHF.L.U32 R24, R36, 0x17, RZ ;  /* 0x0000001724187819 */ /* 0x000fe200000006ff */
[----:B------:R-:W-:Y:S01]  /*3b00*/  FFMA.RM R36, R26, R11, 12582913 ;  /* 0x4b4000011a247423 */ /* 0x000fe2000000400b */
[----:B------:R-:W-:Y:S03]  /*3b10*/  MUFU.EX2 R29, R40 ;  /* 0x00000028001d7308 */ /* 0x000fe60000000800 */
[----:B------:R-:W-:Y:S01]  /*3b20*/  FADD R26, R36, -12583039 ;  /* 0xcb40007f241a7421 */ /* 0x000fe20000000000 */
[----:B------:R-:W-:-:S03]  /*3b30*/  FMUL R24, R24, R69 ;  /* 0x0000004518187220 */ /* 0x000fc60000400000 */
[C---:B------:R-:W-:Y:S01]  /*3b40*/  FFMA R26, R25.reuse, 1.4426950216293334961, -R26 ;  /* 0x3fb8aa3b191a7823 */ /* 0x040fe2000000081a */
[----:B------:R-:W0:Y:S03]  /*3b50*/  MUFU.EX2 R65, R65 ;  /* 0x0000004100417308 */ /* 0x000e260000000800 */
[----:B------:R-:W-:Y:S01]  /*3b60*/  FFMA R69, R25, 1.925963033500011079e-08, R26 ;  /* 0x32a5706019457823 */ /* 0x000fe2000000001a */
[----:B------:R-:W-:Y:S01]  /*3b70*/  FMUL R25, R38, R67 ;  /* 0x0000004326197220 */ /* 0x000fe20000400000 */
[----:B------:R-:W-:-:S04]  /*3b80*/  FFMA.SAT R38, R15, R12, 0.5 ;  /* 0x3f0000000f267423 */ /* 0x000fc8000000200c */
[----:B------:R-:W-:-:S04]  /*3b90*/  FFMA.RM R38, R38, R11, 12582913 ;  /* 0x4b40000126267423 */ /* 0x000fc8000000400b */
[C---:B------:R-:W-:Y:S01]  /*3ba0*/  FADD R26, R38.reuse, -12583039 ;  /* 0xcb40007f261a7421 */ /* 0x040fe20000000000 */
[----:B------:R-:W-:-:S03]  /*3bb0*/  IMAD.SHL.U32 R38, R38, 0x800000, RZ ;  /* 0x0080000026267824 */ /* 0x000fc600078e00ff */
[----:B------:R-:W-:Y:S01]  /*3bc0*/  FFMA R26, R15, 1.4426950216293334961, -R26 ;  /* 0x3fb8aa3b0f1a7823 */ /* 0x000fe2000000081a */
[----:B0-----:R-:W-:-:S03]  /*3bd0*/  FMUL R32, R32, R65 ;  /* 0x0000004120207220 */ /* 0x001fc60000400000 */
        /* <DEDUP_REMOVED lines=9> */
[----:B------:R-:W-:Y:S01]  /*3c70*/  FFMA.SAT R28, R27, R12, 0.5 ;  /* 0x3f0000001b1c7423 */ /* 0x000fe2000000200c */
[----:B------:R-:W-:Y:S02]  /*3c80*/  FADD R13, RZ, R5 ;  /* 0x00000005ff0d7221 */ /* 0x000fe40000000000 */
[----:B------:R-:W-:Y:S01]  /*3c90*/  MUFU.EX2 R40, R39 ;  /* 0x0000002700287308 */ /* 0x000fe20000000800 */
[-C--:B------:R-:W-:Y:S01]  /*3ca0*/  FFMA.RM R12, R28, R11.reuse, 12582913 ;  /* 0x4b4000011c0c7423 */ /* 0x080fe2000000400b */
[----:B------:R-:W-:Y:S01]  /*3cb0*/  FFMA.RM R11, R66, R11, 12582913 ;  /* 0x4b400001420b7423 */ /* 0x000fe2000000400b */
[----:B------:R-:W-:Y:S02]  /*3cc0*/  FADD R13, R13, R0 ;  /* 0x000000000d0d7221 */ /* 0x000fe40000000000 */
[----:B------:R-:W-:-:S03]  /*3cd0*/  FADD R28, R12, -12583039 ;  /* 0xcb40007f0c1c7421 */ /* 0x000fc60000000000 */
[----:B------:R0:W1:Y:S01]  /*3ce0*/  MUFU.EX2 R66, R37 ;  /* 0x0000002500427308 */ /* 0x0000620000000800 */
[----:B------:R-:W-:-:S04]  /*3cf0*/  FFMA R28, R27, 1.4426950216293334961, -R28 ;  /* 0x3fb8aa3b1b1c7823 */ /* 0x000fc8000000081c */
[----:B------:R-:W-:Y:S01]  /*3d00*/  FFMA R71, R27, 1.925963033500011079e-08, R28 ;  /* 0x32a570601b477823 */ /* 0x000fe2000000001c */
[C---:B------:R-:W-:Y:S01]  /*3d10*/  FADD R28, R11.reuse, -12583039 ;  /* 0xcb40007f0b1c7421 */ /* 0x040fe20000000000 */
[----:B------:R-:W-:Y:S02]  /*3d20*/  SHF.L.U32 R27, R30, 0x17, RZ ;  /* 0x000000171e1b7819 */ /* 0x000fe400000006ff */
[----:B0-----:R-:W-:Y:S01]  /*3d30*/  SHF.L.U32 R37, R11, 0x17, RZ ;  /* 0x000000170b257819 */ /* 0x001fe200000006ff */
[C---:B------:R-:W-:Y:S01]  /*3d40*/  FFMA R28, R31.reuse, 1.4426950216293334961, -R28 ;  /* 0x3fb8aa3b1f1c7823 */ /* 0x040fe2000000081c */
[----:B------:R-:W0:Y:S03]  /*3d50*/  MUFU.EX2 R71, R71 ;  /* 0x0000004700477308 */ /* 0x000e260000000800 */
[----:B------:R-:W-:Y:S01]  /*3d60*/  FFMA R72, R31, 1.925963033500011079e-08, R28 ;  /* 0x32a570601f487823 */ /* 0x000fe2000000001c */
[----:B------:R-:W-:Y:S01]  /*3d70*/  FADD R28, R13, R2 ;  /* 0x000000020d1c7221 */ /* 0x000fe20000000000 */
[----:B------:R-:W-:Y:S01]  /*3d80*/  SHF.L.U32 R31, R33, 0x17, RZ ;  /* 0x00000017211f7819 */ /* 0x000fe200000006ff */
[----:B-1----:R-:W-:Y:S01]  /*3d90*/  FMUL R27, R27, R66 ;  /* 0x000000421b1b7220 */ /* 0x002fe20000400000 */
[----:B------:R-:W-:Y:S01]  /*3da0*/  SHF.L.U32 R33, R36, 0x17, RZ ;  /* 0x0000001724217819 */ /* 0x000fe200000006ff */
[----:B------:R-:W-:Y:S01]  /*3db0*/  FADD R13, R28, R3 ;  /* 0x000000031c0d7221 */ /* 0x000fe20000000000 */
[----:B------:R-:W1:Y:S01]  /*3dc0*/  MUFU.EX2 R72, R72 ;  /* 0x0000004800487308 */ /* 0x000e620000000800 */
[----:B------:R-:W-:Y:S01]  /*3dd0*/  FMUL R31, R31, R70 ;  /* 0x000000461f1f7220 */ /* 0x000fe20000400000 */
        /* <DEDUP_REMOVED lines=15> */
[----:B------:R-:W-:Y:S02]  /*3ed0*/  IMAD.SHL.U32 R28, R34, 0x800000, RZ ;  /* 0x00800000221c7824 */ /* 0x000fe400078e00ff */
[----:B------:R-:W0:Y:S01]  /*3ee0*/  MUFU.EX2 R34, R69 ;  /* 0x0000004500227308 */ /* 0x000e220000000800 */
[----:B------:R-:W-:Y:S01]  /*3ef0*/  FADD R30, R13, R22 ;  /* 0x000000160d1e7221 */ /* 0x000fe20000000000 */
[----:B------:R-:W-:Y:S01]  /*3f00*/  FMUL R28, R28, R29 ;  /* 0x0000001d1c1c7220 */ /* 0x000fe20000400000 */
[----:B------:R-:W-:Y:S01]  /*3f10*/  SHF.L.U32 R29, R35, 0x17, RZ ;  /* 0x00000017231d7819 */ /* 0x000fe200000006ff */
[----:B------:R-:W-:Y:S01]  /*3f20*/  FMUL R35, R15, R40 ;  /* 0x000000280f237220 */ /* 0x000fe20000400000 */
[----:B------:R-:W-:-:S03]  /*3f30*/  FADD R13, R30, R23 ;  /* 0x000000171e0d7221 */ /* 0x000fc60000000000 */
[----:B------:R-:W-:Y:S01]  /*3f40*/  FMUL R29, R29, R68 ;  /* 0x000000441d1d7220 */ /* 0x000fe20000400000 */
[----:B------:R-:W-:-:S04]  /*3f50*/  FADD R30, R13, R24 ;  /* 0x000000180d1e7221 */ /* 0x000fc80000000000 */
[----:B------:R-:W-:Y:S01]  /*3f60*/  FADD R13, R30, R25 ;  /* 0x000000191e0d7221 */ /* 0x000fe20000000000 */
[----:B------:R-:W-:-:S03]  /*3f70*/  SHF.L.U32 R30, R14, 0x17, RZ ;  /* 0x000000170e1e7819 */ /* 0x000fc600000006ff */
[----:B------:R-:W-:Y:S01]  /*3f80*/  FADD R14, R13, R26 ;  /* 0x0000001a0d0e7221 */ /* 0x000fe20000000000 */
[----:B0-----:R-:W-:Y:S01]  /*3f90*/  FMUL R33, R33, R34 ;  /* 0x0000002221217220 */ /* 0x001fe20000400000 */
        /* <DEDUP_REMOVED lines=22> */
.L_x_34183:
        /* <DEDUP_REMOVED lines=12> */
[----:B------:R-:W-:Y:S05]  /*41c0*/  CALL.REL.NOINC `($__internal_574_$__cuda_sm3x_div_rn_noftz_f32_slowpath) ;  /* 0x0000004800ac7944 */ /* 0x000fea0003c00000 */
[----:B------:R-:W-:-:S07]  /*41d0*/  MOV R14, R63 ;  /* 0x0000003f000e7202 */ /* 0x000fce0000000f00 */
.L_x_34076:
[----:B------:R-:W-:Y:S05]  /*41e0*/  BSYNC.RECONVERGENT B3 ;  /* 0x0000000000037941 */ /* 0x000fea0003800200 */
.L_x_34075:
        /* <DEDUP_REMOVED lines=12> */
[----:B------:R-:W-:Y:S05]  /*42b0*/  CALL.REL.NOINC `($__internal_574_$__cuda_sm3x_div_rn_noftz_f32_slowpath) ;  /* 0x0000004800707944 */ /* 0x000fea0003c00000 */
[----:B------:R-:W-:-:S07]  /*42c0*/  MOV R15, R63 ;  /* 0x0000003f000f7202 */ /* 0x000fce0000000f00 */
.L_x_34078:
[----:B------:R-:W-:Y:S05]  /*42d0*/  BSYNC.RECONVERGENT B3 ;  /* 0x0000000000037941 */ /* 0x000fea0003800200 */
.L_x_34077:
        /* <DEDUP_REMOVED lines=12> */
[----:B------:R-:W-:Y:S05]  /*43a0*/  CALL.REL.NOINC `($__internal_574_$__cuda_sm3x_div_rn_noftz_f32_slowpath) ;  /* 0x0000004800347944 */ /* 0x000fea0003c00000 */
[----:B------:R-:W-:-:S07]  /*43b0*/  MOV R38, R63 ;  /* 0x0000003f00267202 */ /* 0x000fce0000000f00 */
.L_x_34080:
[----:B------:R-:W-:Y:S05]  /*43c0*/  BSYNC.RECONVERGENT B3 ;  /* 0x0000000000037941 */ /* 0x000fea0003800200 */
.L_x_34079:
        /* <DEDUP_REMOVED lines=14> */
.L_x_34082:
[----:B------:R-:W-:Y:S05]  /*44b0*/  BSYNC.RECONVERGENT B3 ;  /* 0x0000000000037941 */ /* 0x000fea0003800200 */
.L_x_34081:
        /* <DEDUP_REMOVED lines=14> */
.L_x_34084:
[----:B------:R-:W-:Y:S05]  /*45a0*/  BSYNC.RECONVERGENT B3 ;  /* 0x0000000000037941 */ /* 0x000fea0003800200 */
.L_x_34083:
        /* <DEDUP_REMOVED lines=14> */
.L_x_34086:
[----:B------:R-:W-:Y:S05]  /*4690*/  BSYNC.RECONVERGENT B3 ;  /* 0x0000000000037941 */ /* 0x000fea0003800200 */
.L_x_34085:
        /* <DEDUP_REMOVED lines=14> */
.L_x_34088:
[----:B------:R-:W-:Y:S05]  /*4780*/  BSYNC.RECONVERGENT B3 ;  /* 0x0000000000037941 */ /* 0x000fea0003800200 */
.L_x_34087:
        /* <DEDUP_REMOVED lines=14> */
.L_x_34090:
[----:B------:R-:W-:Y:S05]  /*4870*/  BSYNC.RECONVERGENT B3 ;  /* 0x0000000000037941 */ /* 0x000fea0003800200 */
.L_x_34089:
        /* <DEDUP_REMOVED lines=14> */
.L_x_34092:
[----:B------:R-:W-:Y:S05]  /*4960*/  BSYNC.RECONVERGENT B3 ;  /* 0x0000000000037941 */ /* 0x000fea0003800200 */
.L_x_34091:
        /* <DEDUP_REMOVED lines=14> */
.L_x_34094:
[----:B------:R-:W-:Y:S05]  /*4a50*/  BSYNC.RECONVERGENT B3 ;  /* 0x0000000000037941 */ /* 0x000fea0003800200 */
.L_x_34093:
        /* <DEDUP_REMOVED lines=14> */
.L_x_34096:
[----:B------:R-:W-:Y:S05]  /*4b40*/  BSYNC.RECONVERGENT B3 ;  /* 0x0000000000037941 */ /* 0x000fea0003800200 */
.L_x_34095:
        /* <DEDUP_REMOVED lines=14> */
.L_x_34098:
[----:B------:R-:W-:Y:S05]  /*4c30*/  BSYNC.RECONVERGENT B3 ;  /* 0x0000000000037941 */ /* 0x000fea0003800200 */
.L_x_34097:
        /* <DEDUP_REMOVED lines=14> */
.L_x_34100:
[----:B------:R-:W-:Y:S05]  /*4d20*/  BSYNC.RECONVERGENT B3 ;  /* 0x0000000000037941 */ /* 0x000fea0003800200 */
.L_x_34099:
        /* <DEDUP_REMOVED lines=14> */
.L_x_34102:
[----:B------:R-:W-:Y:S05]  /*4e10*/  BSYNC.RECONVERGENT B3 ;  /* 0x0000000000037941 */ /* 0x000fea0003800200 */
.L_x_34101:
        /* <DEDUP_REMOVED lines=14> */
.L_x_34104:
[----:B------:R-:W-:Y:S05]  /*4f00*/  BSYNC.RECONVERGENT B3 ;  /* 0x0000000000037941 */ /* 0x000fea0003800200 */
.L_x_34103:
        /* <DEDUP_REMOVED lines=14> */
.L_x_34106:
[----:B------:R-:W-:Y:S05]  /*4ff0*/  BSYNC.RECONVERGENT B3 ;  /* 0x0000000000037941 */ /* 0x000fea0003800200 */
.L_x_34105:
        /* <DEDUP_REMOVED lines=14> */
.L_x_34108:
[----:B------:R-:W-:Y:S05]  /*50e0*/  BSYNC.RECONVERGENT B3 ;  /* 0x0000000000037941 */ /* 0x000fea0003800200 */
.L_x_34107:
        /* <DEDUP_REMOVED lines=14> */
.L_x_34110:
[----:B------:R-:W-:Y:S05]  /*51d0*/  BSYNC.RECONVERGENT B3 ;  /* 0x0000000000037941 */ /* 0x000fea0003800200 */
.L_x_34109:
        /* <DEDUP_REMOVED lines=14> */
.L_x_34112:
[----:B------:R-:W-:Y:S05]  /*52c0*/  BSYNC.RECONVERGENT B3 ;  /* 0x0000000000037941 */ /* 0x000fea0003800200 */
.L_x_34111:
        /* <DEDUP_REMOVED lines=14> */
.L_x_34114:
[----:B------:R-:W-:Y:S05]  /*53b0*/  BSYNC.RECONVERGENT B3 ;  /* 0x0000000000037941 */ /* 0x000fea0003800200 */
.L_x_34113:
        /* <DEDUP_REMOVED lines=14> */
.L_x_34116:
[----:B------:R-:W-:Y:S05]  /*54a0*/  BSYNC.RECONVERGENT B3 ;  /* 0x0000000000037941 */ /* 0x000fea0003800200 */
.L_x_34115:
        /* <DEDUP_REMOVED lines=14> */
.L_x_34118:
[----:B------:R-:W-:Y:S05]  /*5590*/  BSYNC.RECONVERGENT B3 ;  /* 0x0000000000037941 */ /* 0x000fea0003800200 */
.L_x_34117:
        /* <DEDUP_REMOVED lines=14> */
.L_x_34120:
[----:B------:R-:W-:Y:S05]  /*5680*/  BSYNC.RECONVERGENT B3 ;  /* 0x0000000000037941 */ /* 0x000fea0003800200 */
.L_x_34119:
        /* <DEDUP_REMOVED lines=14> */
.L_x_34122:
[----:B------:R-:W-:Y:S05]  /*5770*/  BSYNC.RECONVERGENT B3 ;  /* 0x0000000000037941 */ /* 0x000fea0003800200 */
.L_x_34121:
        /* <DEDUP_REMOVED lines=14> */
.L_x_34124:
[----:B------:R-:W-:Y:S05]  /*5860*/  BSYNC.RECONVERGENT B3 ;  /* 0x0000000000037941 */ /* 0x000fea0003800200 */
.L_x_34123:
        /* <DEDUP_REMOVED lines=14> */
.L_x_34126:
[----:B------:R-:W-:Y:S05]  /*5950*/  BSYNC.RECONVERGENT B3 ;  /* 0x0000000000037941 */ /* 0x000fea0003800200 */
.L_x_34125:
        /* <DEDUP_REMOVED lines=14> */
.L_x_34128:
[----:B------:R-:W-:Y:S05]  /*5a40*/  BSYNC.RECONVERGENT B3 ;  /* 0x0000000000037941 */ /* 0x000fea0003800200 */
.L_x_34127:
        /* <DEDUP_REMOVED lines=14> */
.L_x_34130:
[----:B------:R-:W-:Y:S05]  /*5b30*/  BSYNC.RECONVERGENT B3 ;  /* 0x0000000000037941 */ /* 0x000fea0003800200 */
.L_x_34129:
        /* <DEDUP_REMOVED lines=14> */
.L_x_34132:
[----:B------:R-:W-:Y:S05]  /*5c20*/  BSYNC.RECONVERGENT B3 ;  /* 0x0000000000037941 */ /* 0x000fea0003800200 */
.L_x_34131:
        /* <DEDUP_REMOVED lines=14> */
.L_x_34134:
[----:B------:R-:W-:Y:S05]  /*5d10*/  BSYNC.RECONVERGENT B3 ;  /* 0x0000000000037941 */ /* 0x000fea0003800200 */
.L_x_34133:
        /* <DEDUP_REMOVED lines=14> */
.L_x_34136:
[----:B------:R-:W-:Y:S05]  /*5e00*/  BSYNC.RECONVERGENT B3 ;  /* 0x0000000000037941 */ /* 0x000fea0003800200 */
.L_x_34135:
        /* <DEDUP_REMOVED lines=14> */
.L_x_34138:
[----:B------:R-:W-:Y:S05]  /*5ef0*/  BSYNC.RECONVERGENT B3 ;  /* 0x0000000000037941 */ /* 0x000fea0003800200 */
.L_x_34137:
        /* <DEDUP_REMOVED lines=13> */
[----:B------:R-:W-:Y:S02]  /*5fd0*/  R2UR UR4, R42 ;  /* 0x000000002a0472ca */ /* 0x000fe400000e0000 */
        /* <DEDUP_REMOVED lines=12> */
.L_x_34140:
[----:B------:R-:W-:Y:S05]  /*60a0*/  BSYNC.RECONVERGENT B1 ;  /* 0x0000000000017941 */ /* 0x000fea0003800200 */
.L_x_34139:
        /* <DEDUP_REMOVED lines=18> */
.L_x_34142:
[----:B------:R-:W-:Y:S05]  /*61d0*/  BSYNC.RECONVERGENT B1 ;  /* 0x0000000000017941 */ /* 0x000fea0003800200 */
.L_x_34141:
        /* <DEDUP_REMOVED lines=18> */
.L_x_34144:
[----:B------:R-:W-:Y:S05]  /*6300*/  BSYNC.RECONVERGENT B1 ;  /* 0x0000000000017941 */ /* 0x000fea0003800200 */
.L_x_34143:
        /* <DEDUP_REMOVED lines=18> */
.L_x_34146:
[----:B------:R-:W-:Y:S05]  /*6430*/  BSYNC.RECONVERGENT B1 ;  /* 0x0000000000017941 */ /* 0x000fea0003800200 */
.L_x_34145:
        /* <DEDUP_REMOVED lines=12> */
[----:B--23--:R-:W-:Y:S01]  /*6500*/  HFMA2 R3, -RZ, RZ, 0, 0 ;  /* 0x00000000ff037431 */ /* 0x00cfe200000001ff */
        /* <DEDUP_REMOVED lines=15> */
.L_x_34148:
[----:B------:R-:W-:Y:S05]  /*6600*/  BSYNC.RECONVERGENT B1 ;  /* 0x0000000000017941 */ /* 0x000fea0003800200 */
.L_x_34147:
        /* <DEDUP_REMOVED lines=18> */
.L_x_34150:
[----:B------:R-:W-:Y:S05]  /*6730*/  BSYNC.RECONVERGENT B1 ;  /* 0x0000000000017941 */ /* 0x000fea0003800200 */
.L_x_34149:
        /* <DEDUP_REMOVED lines=18> */
.L_x_34152:
[----:B------:R-:W-:Y:S05]  /*6860*/  BSYNC.RECONVERGENT B1 ;  /* 0x0000000000017941 */ /* 0x000fea0003800200 */
.L_x_34151:
        /* <DEDUP_REMOVED lines=18> */
.L_x_34154:
[----:B------:R-:W-:Y:S05]  /*6990*/  BSYNC.RECONVERGENT B1 ;  /* 0x0000000000017941 */ /* 0x000fea0003800200 */
.L_x_34153:
[----:B------:R-:W-:Y:S04]  /*69a0*/  BSSY.RECONVERGENT B1, `(.L_x_34155) ;  /* 0x0000012000017945 */ /* 0x000fe80003800200 */
[----:B------:R-:W-:Y:S05]  /*69b0*/  @P4 BRA `(.L_x_34156) ;  /* 0x0000000000404947 */ /* 0x000fea0003800000 */
[----:B--234-:R-:W-:Y:S01]  /*69c0*/  MOV R3, RZ ;  /* 0x000000ff00037202 */ /* 0x01cfe20000000f00 */
        /* <DEDUP_REMOVED lines=15> */
.L_x_34156:
[----:B------:R-:W-:Y:S05]  /*6ac0*/  BSYNC.RECONVERGENT B1 ;  /* 0x0000000000017941 */ /* 0x000fea0003800200 */
.L_x_34155:
        /* <DEDUP_REMOVED lines=30> */
.L_x_34158:
[----:B------:R-:W-:Y:S05]  /*6cb0*/  BSYNC.RECONVERGENT B1 ;  /* 0x0000000000017941 */ /* 0x000fea0003800200 */
.L_x_34157:
        /* <DEDUP_REMOVED lines=18> */
.L_x_34160:
[----:B------:R-:W-:Y:S05]  /*6de0*/  BSYNC.RECONVERGENT B1 ;  /* 0x0000000000017941 */ /* 0x000fea0003800200 */
.L_x_34159:
        /* <DEDUP_REMOVED lines=18> */
.L_x_34162:
[----:B------:R-:W-:Y:S05]  /*6f10*/  BSYNC.RECONVERGENT B1 ;  /* 0x0000000000017941 */ /* 0x000fea0003800200 */
.L_x_34161:
        /* <DEDUP_REMOVED lines=18> */
.L_x_34164:
[----:B------:R-:W-:Y:S05]  /*7040*/  BSYNC.RECONVERGENT B1 ;  /* 0x0000000000017941 */ /* 0x000fea0003800200 */
.L_x_34163:
        /* <DEDUP_REMOVED lines=18> */
.L_x_34166:
[----:B------:R-:W-:Y:S05]  /*7170*/  BSYNC.RECONVERGENT B1 ;  /* 0x0000000000017941 */ /* 0x000fea0003800200 */
.L_x_34165:
        /* <DEDUP_REMOVED lines=18> */
.L_x_34168:
[----:B------:R-:W-:Y:S05]  /*72a0*/  BSYNC.RECONVERGENT B1 ;  /* 0x0000000000017941 */ /* 0x000fea0003800200 */
.L_x_34167:
        /* <DEDUP_REMOVED lines=18> */
.L_x_34170:
[----:B------:R-:W-:Y:S05]  /*73d0*/  BSYNC.RECONVERGENT B1 ;  /* 0x0000000000017941 */ /* 0x000fea0003800200 */
.L_x_34169:
[----:B------:R-:W-:-:S04]  /*73e0*/  IADD3 R64, P0, PT, R59, R64, RZ ;  /* 0x000000403b407210 */ /* 0x000fc80007f1e0ff */
[----:B------:R-:W-:Y:S02]  /*73f0*/  LEA.HI.X.SX32 R60, R59, R60, 0x1, P0 ;  /* 0x0000003c3b3c7211 */ /* 0x000fe400000f0eff */
[----:B------:R-:W-:-:S04]  /*7400*/  ISETP.GE.U32.AND P0, PT, R64, UR46, PT ;  /* 0x0000002e40007c0c */ /* 0x000fc8000bf06070 */
[----:B------:R-:W-:-:S13]  /*7410*/  ISETP.GE.AND.EX P0, PT, R60, UR47, PT, P0 ;  /* 0x0000002f3c007c0c */ /* 0x000fda000bf06300 */
[----:B------:R-:W-:Y:S05]  /*7420*/  @!P0 BRA `(.L_x_34171) ;  /* 0xffffff8c00d48947 */ /* 0x000fea000383ffff */
[----:B------:R-:W-:Y:S05]  /*7430*/  BSYNC B0 ;  /* 0x0000000000007941 */ /* 0x000fea0003800000 */
.L_x_34041:
[----:B------:R-:W-:Y:S05]  /*7440*/  EXIT ;  /* 0x000000000000794d */ /* 0x000fea0003800000 */
.L_x_34074:
[----:B------:R-:W-:Y:S01]  /*7450*/  HFMA2 R12, -RZ, RZ, 0, 9.5367431640625e-07 ;  /* 0x00000010ff0c7431 */ /* 0x000fe200000001ff */
[----:B------:R-:W-:Y:S01]  /*7460*/  BSSY B1, `(.L_x_34172) ;  /* 0x0000006000017945 */ /* 0x000fe20003800000 */
[----:B------:R-:W-:Y:S01]  /*7470*/  MOV R11, 0x1f ;  /* 0x0000001f000b7802 */ /* 0x000fe20000000f00 */
[----:B------:R-:W-:-:S07]  /*7480*/  IMAD.MOV.U32 R15, RZ, RZ, -0x1 ;  /* 0xffffffffff0f7424 */ /* 0x000fce00078e00ff */
[----:B------:R-:W-:Y:S05]  /*7490*/  WARPSYNC.COLLECTIVE R15, `(.L_x_34173) ;  /* 0x000000000f087348 */ /* 0x000fea0003c00000 */
[----:B------:R0:W1:Y:S02]  /*74a0*/  SHFL.BFLY P6, R14, R13, R12, R11 ;  /* 0x0c00000c0d0e7389 */ /* 0x00006400000c000b */
[----:B01----:R-:W-:Y:S05]  /*74b0*/  ENDCOLLECTIVE ;  /* 0x000000000000791b */ /* 0x003fea0003800000 */
.L_x_34173:
[----:B------:R-:W-:Y:S05]  /*74c0*/  BSYNC B1 ;  /* 0x0000000000017941 */ /* 0x000fea0003800000 */
.L_x_34172:
        /* <DEDUP_REMOVED lines=8> */
.L_x_34174:
[----:B------:R-:W-:Y:S01]  /*7550*/  HFMA2 R12, -RZ, RZ, 0, 2.384185791015625e-07 ;  /* 0x00000004ff0c7431 */ /* 0x000fe200000001ff */
[----:B------:R-:W-:-:S04]  /*7560*/  FMNMX R0, R13, R14, !PT ;  /* 0x0000000e0d007209 */ /* 0x000fc80007800000 */
[----:B------:R-:W-:-:S07]  /*7570*/  MOV R13, R0 ;  /* 0x00000000000d7202 */ /* 0x000fce0000000f00 */
[----:B------:R-:W-:Y:S05]  /*7580*/  WARPSYNC.COLLECTIVE R15, `(.L_x_34175) ;  /* 0x000000000f087348 */ /* 0x000fea0003c00000 */
[----:B------:R0:W1:Y:S02]  /*7590*/  SHFL.BFLY P6, R14, R13, R12, R11 ;  /* 0x0c00000c0d0e7389 */ /* 0x00006400000c000b */
[----:B01----:R-:W-:Y:S05]  /*75a0*/  ENDCOLLECTIVE ;  /* 0x000000000000791b */ /* 0x003fea0003800000 */
.L_x_34175:
[----:B------:R-:W-:Y:S02]  /*75b0*/  MOV R12, 0x2 ;  /* 0x00000002000c7802 */ /* 0x000fe40000000f00 */
[----:B------:R-:W-:-:S05]  /*75c0*/  FMNMX R2, R0, R14, !PT ;  /* 0x0000000e00027209 */ /* 0x000fca0007800000 */
[----:B------:R-:W-:-:S07]  /*75d0*/  IMAD.MOV.U32 R13, RZ, RZ, R2 ;  /* 0x000000ffff0d7224 */ /* 0x000fce00078e0002 */
[----:B------:R-:W-:Y:S05]  /*75e0*/  WARPSYNC.COLLECTIVE R15, `(.L_x_34176) ;  /* 0x000000000f087348 */ /* 0x000fea0003c00000 */
[----:B------:R0:W1:Y:S02]  /*75f0*/  SHFL.BFLY P6, R14, R13, R12, R11 ;  /* 0x0c00000c0d0e7389 */ /* 0x00006400000c000b */
[----:B01----:R-:W-:Y:S05]  /*7600*/  ENDCOLLECTIVE ;  /* 0x000000000000791b */ /* 0x003fea0003800000 */
.L_x_34176:
[----:B------:R-:W-:Y:S01]  /*7610*/  HFMA2 R12, -RZ, RZ, 0, 5.9604644775390625e-08 ;  /* 0x00000001ff0c7431 */ /* 0x000fe200000001ff */
[----:B------:R-:W-:-:S04]  /*7620*/  FMNMX R3, R2, R14, !PT ;  /* 0x0000000e02037209 */ /* 0x000fc80007800000 */
[----:B------:R-:W-:-:S07]  /*7630*/  MOV R13, R3 ;  /* 0x00000003000d7202 */ /* 0x000fce0000000f00 */
[----:B------:R-:W-:Y:S05]  /*7640*/  WARPSYNC.COLLECTIVE R15, `(.L_x_34177) ;  /* 0x000000000f087348 */ /* 0x000fea0003c00000 */
[----:B------:R0:W1:Y:S02]  /*7650*/  SHFL.BFLY P6, R14, R13, R12, R11 ;  /* 0x0c00000c0d0e7389 */ /* 0x00006400000c000b */
[----:B01----:R-:W-:Y:S05]  /*7660*/  ENDCOLLECTIVE ;  /* 0x000000000000791b */ /* 0x003fea0003800000 */
.L_x_34177:
        /* <DEDUP_REMOVED lines=38> */
[CC--:B------:R-:W-:Y:S01]  /*78d0*/  FFMA.SAT R16, R9.reuse, R15.reuse, 0.5 ;  /* 0x3f00000009107423 */ /* 0x0c0fe2000000200f */
        /* <DEDUP_REMOVED lines=8> */
[-C--:B------:R-:W-:Y:S01]  /*7960*/  FFMA.SAT R24, R74, R15.reuse, 0.5 ;  /* 0x3f0000004a187423 */ /* 0x080fe2000000200f */
[----:B------:R-:W0:Y:S01]  /*7970*/  MUFU.EX2 R0, R3 ;  /* 0x0000000300007308 */ /* 0x000e220000000800 */
[----:B------:R-:W-:Y:S01]  /*7980*/  FFMA.SAT R26, R78, R15, 0.5 ;  /* 0x3f0000004e1a7423 */ /* 0x000fe2000000200f */
[C---:B------:R-:W-:Y:S01]  /*7990*/  FFMA R18, R9.reuse, 1.4426950216293334961, -R18 ;  /* 0x3fb8aa3b09127823 */ /* 0x040fe20000000812 */
[----:B------:R-:W-:Y:S01]  /*79a0*/  FFMA.RM R24, R24, R37, 12582913 ;  /* 0x4b40000118187423 */ /* 0x000fe20000004025 */
[----:B------:R-:W-:Y:S01]  /*79b0*/  FFMA.SAT R30, R90, R15, 0.5 ;  /* 0x3f0000005a1e7423 */ /* 0x000fe2000000200f */
[----:B------:R-:W-:Y:S01]  /*79c0*/  FFMA.RM R26, R26, R37, 12582913 ;  /* 0x4b4000011a1a7423 */ /* 0x000fe20000004025 */
[----:B------:R-:W-:-:S02]  /*79d0*/  FFMA R18, R9, 1.925963033500011079e-08, R18 ;  /* 0x32a5706009127823 */ /* 0x000fc40000000012 */
[----:B------:R-:W-:-:S04]  /*79e0*/  FFMA.RM R30, R30, R37, 12582913 ;  /* 0x4b4000011e1e7423 */ /* 0x000fc80000004025 */
        /* <DEDUP_REMOVED lines=18> */
[----:B------:R-:W-:-:S04]  /*7b10*/  FFMA.RM R4, R4, R37, 12582913 ;  /* 0x4b40000104047423 */ /* 0x000fc80000004025 */
[----:B------:R-:W-:Y:S01]  /*7b20*/  FADD R9, R4, -12583039 ;  /* 0xcb40007f04097421 */ /* 0x000fe20000000000 */
[----:B--2---:R-:W-:Y:S01]  /*7b30*/  FMUL R2, R2, R3 ;  /* 0x0000000302027220 */ /* 0x004fe20000400000 */
[----:B------:R-:W-:Y:S02]  /*7b40*/  SHF.L.U32 R3, R16, 0x17, RZ ;  /* 0x0000001710037819 */ /* 0x000fe400000006ff */
[----:B------:R-:W-:Y:S01]  /*7b50*/  FFMA R9, R10, 1.4426950216293334961, -R9 ;  /* 0x3fb8aa3b0a097823 */ /* 0x000fe20000000809 */
[----:B------:R-:W-:Y:S02]  /*7b60*/  SHF.L.U32 R4, R4, 0x17, RZ ;  /* 0x0000001704047819 */ /* 0x000fe400000006ff */
[----:B------:R-:W-:Y:S01]  /*7b70*/  FMUL R3, R3, R18 ;  /* 0x0000001203037220 */ /* 0x000fe20000400000 */
        /* <DEDUP_REMOVED lines=53> */
[----:B------:R-:W-:-:S04]  /*7ed0*/  FFMA.SAT R32, R84, R15, 0.5 ;  /* 0x3f00000054207423 */ /* 0x000fc8000000200f */
[----:B------:R-:W-:Y:S01]  /*7ee0*/  FFMA.RM R32, R32, R37, 12582913 ;  /* 0x4b40000120207423 */ /* 0x000fe20000004025 */
        /* <DEDUP_REMOVED lines=133> */
[----:B------:R-:W-:Y:S01]  /*8740*/  FADD R11, R36, -12583039 ;  /* 0xcb40007f240b7421 */ /* 0x000fe20000000000 */
[----:B------:R-:W-:-:S03]  /*8750*/  FFMA.SAT R36, R14, R15, 0.5 ;  /* 0x3f0000000e247423 */ /* 0x000fc6000000200f */
        /* <DEDUP_REMOVED lines=57> */
.L_x_34178:
[----:B------:R-:W-:Y:S02]  /*8af0*/  IMAD.MOV.U32 R12, RZ, RZ, 0x8 ;  /* 0x00000008ff0c7424 */ /* 0x000fe400078e00ff */
[----:B------:R-:W-:-:S05]  /*8b00*/  FADD R38, R13, R14 ;  /* 0x0000000e0d267221 */ /* 0x000fca0000000000 */
[----:B------:R-:W-:-:S07]  /*8b10*/  MOV R13, R38 ;  /* 0x00000026000d7202 */ /* 0x000fce0000000f00 */
[----:B------:R-:W-:Y:S05]  /*8b20*/  WARPSYNC.COLLECTIVE R15, `(.L_x_34179) ;  /* 0x000000000f087348 */ /* 0x000fea0003c00000 */
[----:B------:R0:W1:Y:S02]  /*8b30*/  SHFL.BFLY P6, R14, R13, R12, R11 ;  /* 0x0c00000c0d0e7389 */ /* 0x00006400000c000b */
[----:B01----:R-:W-:Y:S05]  /*8b40*/  ENDCOLLECTIVE ;  /* 0x000000000000791b */ /* 0x003fea0003800000 */
.L_x_34179:
[----:B------:R-:W-:Y:S02]  /*8b50*/  HFMA2 R12, -RZ, RZ, 0, 2.384185791015625e-07 ;  /* 0x00000004ff0c7431 */ /* 0x000fe400000001ff */
[----:B------:R-:W-:-:S05]  /*8b60*/  FADD R39, R38, R14 ;  /* 0x0000000e26277221 */ /* 0x000fca0000000000 */
[----:B------:R-:W-:-:S07]  /*8b70*/  MOV R13, R39 ;  /* 0x00000027000d7202 */ /* 0x000fce0000000f00 */
[----:B------:R-:W-:Y:S05]  /*8b80*/  WARPSYNC.COLLECTIVE R15, `(.L_x_34180) ;  /* 0x000000000f087348 */ /* 0x000fea0003c00000 */
[----:B------:R0:W1:Y:S02]  /*8b90*/  SHFL.BFLY P6, R14, R13, R12, R11 ;  /* 0x0c00000c0d0e7389 */ /* 0x00006400000c000b */
[----:B01----:R-:W-:Y:S05]  /*8ba0*/  ENDCOLLECTIVE ;  /* 0x000000000000791b */ /* 0x003fea0003800000 */
.L_x_34180:
[----:B------:R-:W-:Y:S02]  /*8bb0*/  HFMA2 R12, -RZ, RZ, 0, 1.1920928955078125e-07 ;  /* 0x00000002ff0c7431 */ /* 0x000fe400000001ff */
[----:B------:R-:W-:-:S05]  /*8bc0*/  FADD R40, R39, R14 ;  /* 0x0000000e27287221 */ /* 0x000fca0000000000 */
[----:B------:R-:W-:-:S07]  /*8bd0*/  MOV R13, R40 ;  /* 0x00000028000d7202 */ /* 0x000fce0000000f00 */
[----:B------:R-:W-:Y:S05]  /*8be0*/  WARPSYNC.COLLECTIVE R15, `(.L_x_34181) ;  /* 0x000000000f087348 */ /* 0x000fea0003c00000 */
[----:B------:R0:W1:Y:S02]  /*8bf0*/  SHFL.BFLY P6, R14, R13, R12, R11 ;  /* 0x0c00000c0d0e7389 */ /* 0x00006400000c000b */
[----:B01----:R-:W-:Y:S05]  /*8c00*/  ENDCOLLECTIVE ;  /* 0x000000000000791b */ /* 0x003fea0003800000 */
.L_x_34181:
[----:B------:R-:W-:Y:S02]  /*8c10*/  IMAD.MOV.U32 R12, RZ, RZ, 0x1 ;  /* 0x00000001ff0c7424 */ /* 0x000fe400078e00ff */
[----:B------:R-:W-:-:S05]  /*8c20*/  FADD R41, R40, R14 ;  /* 0x0000000e28297221 */ /* 0x000fca0000000000 */
[----:B------:R-:W-:-:S07]  /*8c30*/  MOV R13, R41 ;  /* 0x00000029000d7202 */ /* 0x000fce0000000f00 */
[----:B------:R-:W-:Y:S05]  /*8c40*/  WARPSYNC.COLLECTIVE R15, `(.L_x_34182) ;  /* 0x000000000f087348 */ /* 0x000fea0003c00000 */
[----:B------:R0:W1:Y:S02]  /*8c50*/  SHFL.BFLY P6, R14, R13, R12, R11 ;  /* 0x0c00000c0d0e7389 */ /* 0x00006400000c000b */
[----:B01----:R-:W-:Y:S05]  /*8c60*/  ENDCOLLECTIVE ;  /* 0x000000000000791b */ /* 0x003fea0003800000 */
.L_x_34182:
[----:B------:R-:W-:Y:S05]  /*8c70*/  BRA `(.L_x_34183) ;  /* 0xffffffb400207947 */ /* 0x000fea000383ffff */
        .weak           $__internal_574_$__cuda_sm3x_div_rn_noftz_f32_slowpath
        .type           $__internal_574_$__cuda_sm3x_div_rn_noftz_f32_slowpath,@function
        .size           $__internal_574_$__cuda_sm3x_div_rn_noftz_f32_slowpath,(.L_x_37951 - $__internal_574_$__cuda_sm3x_div_rn_noftz_f32_slowpath)
$__internal_574_$__cuda_sm3x_div_rn_noftz_f32_slowpath:
        /* <DEDUP_REMOVED lines=34> */
.L_x_34185:
        /* <DEDUP_REMOVED lines=35> */
[C---:B------:R-:W-:Y:S01]  /*90d0*/  VIADD R66, R61.reuse, 0x20 ;  /* 0x000000203d427836 */ /* 0x040fe20000000000 */
        /* <DEDUP_REMOVED lines=15> */
.L_x_34192:
[----:B------:R-:W-:-:S04]  /*91d0*/  LOP3.LUT R63, R63, 0x80000000, RZ, 0xc0, !PT ;  /* 0x800000003f3f7812 */ /* 0x000fc800078ec0ff */
[----:B------:R-:W-:Y:S01]  /*91e0*/  LOP3.LUT R63, R63, 0x7f800000, RZ, 0xfc, !PT ;  /* 0x7f8000003f3f7812 */ /* 0x000fe200078efcff */
[----:B------:R-:W-:Y:S06]  /*91f0*/  BRA `(.L_x_34193) ;  /* 0x0000000000047947 */ /* 0x000fec0003800000 */
.L_x_34191:
[----:B------:R-:W-:-:S07]  /*9200*/  LEA R63, R12, R63, 0x17 ;  /* 0x0000003f0c3f7211 */ /* 0x000fce00078eb8ff */
.L_x_34193:
[----:B------:R-:W-:Y:S05]  /*9210*/  BSYNC.RECONVERGENT B2 ;  /* 0x0000000000027941 */ /* 0x000fea0003800200 */
.L_x_34190:
[----:B------:R-:W-:Y:S05]  /*9220*/  BRA `(.L_x_34194) ;  /* 0x0000000000207947 */ /* 0x000fea0003800000 */
.L_x_34189:
[----:B------:R-:W-:-:S04]  /*9230*/  LOP3.LUT R5, R12, 0x80000000, R5, 0x48, !PT ;  /* 0x800000000c057812 */ /* 0x000fc800078e4805 */
[----:B------:R-:W-:Y:S01]  /*9240*/  LOP3.LUT R63, R5, 0x7f800000, RZ, 0xfc, !PT ;  /* 0x7f800000053f7812 */ /* 0x000fe200078efcff */
[----:B------:R-:W-:Y:S06]  /*9250*/  BRA `(.L_x_34194) ;  /* 0x0000000000147947 */ /* 0x000fec0003800000 */
.L_x_34188:
[----:B------:R-:W-:Y:S01]  /*9260*/  LOP3.LUT R63, R12, 0x80000000, R5, 0x48, !PT ;  /* 0x800000000c3f7812 */ /* 0x000fe200078e4805 */
[----:B------:R-:W-:Y:S06]  /*9270*/  BRA `(.L_x_34194) ;  /* 0x00000000000c7947 */ /* 0x000fec0003800000 */
.L_x_34187:
[----:B------:R-:W0:Y:S01]  /*9280*/  MUFU.RSQ R63, -QNAN ;  /* 0xffc00000003f7908 */ /* 0x000e220000001400 */
[----:B------:R-:W-:Y:S05]  /*9290*/  BRA `(.L_x_34194) ;  /* 0x0000000000047947 */ /* 0x000fea0003800000 */
.L_x_34186:
[----:B------:R-:W-:-:S07]  /*92a0*/  FADD.FTZ R63, R5, R12 ;  /* 0x0000000c053f7221 */ /* 0x000fce0000010000 */
.L_x_34194:
[----:B------:R-:W-:Y:S05]  /*92b0*/  BSYNC.RECONVERGENT B1 ;  /* 0x0000000000017941 */ /* 0x000fea0003800200 */
.L_x_34184:
[----:B------:R-:W-:Y:S01]  /*92c0*/  HFMA2 R13, -RZ, RZ, 0, 0 ;  /* 0x00000000ff0d7431 */ /* 0x000fe200000001ff */
[----:B------:R-:W-:-:S04]  /*92d0*/  MOV R12, R40 ;  /* 0x00000028000c7202 */ /* 0x000fc80000000f00 */
[----:B0-----:R-:W-:Y:S05]  /*92e0*/  RET.REL.NODEC R12 `(_Z15SoftmaxWarpImplI24ElementwiseScaleMaskLoadIffbE11DirectStoreIffEfLi2ELi32ELi32ELi1ELb1EL9Algorithm0EEvT_T0_ll) ;  /* 0xffffff6c0c447950 */ /* 0x001fea0003c3ffff */
.L_x_34195:
        /* <DEDUP_REMOVED lines=9> */
.L_x_37951:


//--------------------- .text._Z15SoftmaxWarpImplI24ElementwiseScaleMaskLoadIffbE11DirectStoreIffEfLi2ELi32ELi32ELi1ELb0EL9Algorithm0EEvT_T0_ll --------------------------
	.section	.text._Z15SoftmaxWarpImplI24ElementwiseScaleMaskLoadIffbE11DirectStoreIffEfLi2ELi32ELi32ELi1ELb0EL9Algorithm0EEvT_T0_ll,"ax",@progbits
	.align	128
        .global         _Z15SoftmaxWarpImplI24ElementwiseScaleMaskLoadIffbE11DirectStoreIffEfLi2ELi32ELi32ELi1ELb0EL9Algorithm0EEvT_T0_ll
        .type           _Z15SoftmaxWarpImplI24ElementwiseScaleMaskLoadIffbE11DirectStoreIffEfLi2ELi32ELi32ELi1ELb0EL9Algorithm0EEvT_T0_ll,@function
        .size           _Z15SoftmaxWarpImplI24ElementwiseScaleMaskLoadIffbE11DirectStoreIffEfLi2ELi32ELi32ELi1ELb0EL9Algorithm0EEvT_T0_ll,(.L_x_37952 - _Z15SoftmaxWarpImplI24ElementwiseScaleMaskLoadIffbE11DirectStoreIffEfLi2ELi32ELi32ELi1ELb0EL9Algorithm0EEvT_T0_ll)
        .other          _Z15SoftmaxWarpImplI24ElementwiseScaleMaskLoadIffbE11DirectStoreIffEfLi2ELi32ELi32ELi1ELb0EL9Algorithm0EEvT_T0_ll,@"STO_CUDA_ENTRY STV_DEFAULT"
_Z15SoftmaxWarpImplI24ElementwiseScaleMaskLoadIffbE11DirectStoreIffEfLi2ELi32ELi32ELi1ELb0EL9Algorithm0EEvT_T0_ll:
.text._Z15SoftmaxWarpImplI24ElementwiseScaleMaskLoadIffbE11DirectStoreIffEfLi2ELi32ELi32ELi1ELb0EL9Algorithm0EEvT_T0_ll:
        /* <DEDUP_REMOVED lines=10> */
[----:B------:R-:W-:Y:S02]  /*00a0*/  HFMA2 R12, -RZ, RZ, 0, 5.9604644775390625e-08 ;  /* 0x00000001ff0c7431 */ /* 0x000fe400000001ff */
        /* <DEDUP_REMOVED lines=13> */
.L_x_34196:
[----:B------:R-:W1:Y:S01]  /*0180*/  S2R R48, SR_TID.Y ;  /* 0x0000000000307919 */ /* 0x000e620000002200 */
[----:B------:R-:W1:Y:S01]  /*0190*/  S2UR UR4, SR_CTAID.X ;  /* 0x00000000000479c3 */ /* 0x000e620000002500 */
[----:B------:R-:W2:Y:S07]  /*01a0*/  LDCU.64 UR6, c[0x0][0x3b0] ;  /* 0x00007600ff0677ac */ /* 0x000eae0008000a00 */
[----:B------:R-:W1:Y:S02]  /*01b0*/  LDC R45, c[0x0][0x364] ;  /* 0x0000d900ff2d7b82 */ /* 0x000e640000000800 */
[----:B-1----:R-:W-:-:S05]  /*01c0*/  IMAD R48, R45, UR4, R48 ;  /* 0x000000042d307c24 */ /* 0x002fca000f8e0230 */
[----:B--2---:R-:W-:Y:S02]  /*01d0*/  ISETP.GE.U32.AND P0, PT, R48, UR6, PT ;  /* 0x0000000630007c0c */ /* 0x004fe4000bf06070 */
[----:B------:R-:W-:-:S04]  /*01e0*/  SHF.R.S32.HI R46, RZ, 0x1f, R48 ;  /* 0x0000001fff2e7819 */ /* 0x000fc80000011430 */
[----:B------:R-:W-:-:S13]  /*01f0*/  ISETP.GE.AND.EX P0, PT, R46, UR7, PT, P0 ;  /* 0x000000072e007c0c */ /* 0x000fda000bf06300 */
[----:B------:R-:W-:Y:S05]  /*0200*/  @P0 EXIT ;  /* 0x000000000000094d */ /* 0x000fea0003800000 */
[----:B------:R-:W1:Y:S01]  /*0210*/  S2R R44, SR_TID.X ;  /* 0x00000000002c7919 */ /* 0x000e620000002100 */
[----:B------:R-:W2:Y:S01]  /*0220*/  LDC.64 R38, c[0x0][0x358] ;  /* 0x0000d600ff267b82 */ /* 0x000ea20000000a00 */
[----:B------:R-:W3:Y:S02]  /*0230*/  LDCU UR4, c[0x0][0x370] ;  /* 0x00006e00ff0477ac */ /* 0x000ee40008000800 */
[----:B---3--:R-:W-:Y:S01]  /*0240*/  IMAD R45, R45, UR4, RZ ;  /* 0x000000042d2d7c24 */ /* 0x008fe2000f8e02ff */
[----:B-1----:R-:W-:-:S07]  /*0250*/  SHF.L.U32 R44, R44, 0x1, RZ ;  /* 0x000000012c2c7819 */ /* 0x002fce00000006ff */
.L_x_34262:
[----:B-1----:R-:W1:Y:S01]  /*0260*/  LDC.64 R16, c[0x0][0x390] ;  /* 0x0000e400ff107b82 */ /* 0x002e620000000a00 */
[----:B------:R-:W-:Y:S01]  /*0270*/  HFMA2 R3, -RZ, RZ, 0, 0 ;  /* 0x00000000ff037431 */ /* 0x000fe200000001ff */
[----:B------:R-:W-:Y:S02]  /*0280*/  MOV R2, R44 ;  /* 0x0000002c00027202 */ /* 0x000fe40000000f00 */
[----:B--2---:R-:W-:Y:S02]  /*0290*/  R2UR UR4, R38 ;  /* 0x00000000260472ca */ /* 0x004fe400000e0000 */
[----:B------:R-:W-:Y:S01]  /*02a0*/  R2UR UR5, R39 ;  /* 0x00000000270572ca */ /* 0x000fe200000e0000 */
[-C--:B-1----:R-:W-:Y:S02]  /*02b0*/  IMAD R0, R46, R16.reuse, RZ ;  /* 0x000000102e007224 */ /* 0x082fe400078e02ff */
[----:B------:R-:W-:-:S04]  /*02c0*/  IMAD.WIDE.U32 R2, R48, R16, R2 ;  /* 0x0000001030027225 */ /* 0x000fc800078e0002 */
[----:B------:R-:W-:Y:S01]  /*02d0*/  IMAD R17, R48, R17, R0 ;  /* 0x0000001130117224 */ /* 0x000fe200078e0200 */
[----:B------:R-:W-:-:S04]  /*02e0*/  IADD3 R10, P0, PT, R2, 0x40, RZ ;  /* 0x00000040020a7810 */ /* 0x000fc80007f1e0ff */
[----:B------:R-:W-:-:S05]  /*02f0*/  IADD3 R17, PT, PT, R3, R17, RZ ;  /* 0x0000001103117210 */ /* 0x000fca0007ffe0ff */
[----:B------:R-:W-:-:S05]  /*0300*/  IMAD.X R3, RZ, RZ, R17, P0 ;  /* 0x000000ffff037224 */ /* 0x000fca00000e0611 */
[----:B------:R-:W-:-:S04]  /*0310*/  LEA.HI R10, P0, R3, R10, RZ, 0x1 ;  /* 0x0000000a030a7211 */ /* 0x000fc800078108ff */
[----:B------:R-:W-:Y:S02]  /*0320*/  LOP3.LUT R4, R10, 0xfffffffe, RZ, 0xc0, !PT ;  /* 0xfffffffe0a047812 */ /* 0x000fe400078ec0ff */
[----:B------:R-:W-:Y:S02]  /*0330*/  IADD3.X R3, PT, PT, RZ, R3, RZ, P0, !PT ;  /* 0x00000003ff037210 */ /* 0x000fe400007fe4ff */
[----:B------:R-:W-:-:S04]  /*0340*/  IADD3 R4, P0, PT, R4, UR42, RZ ;  /* 0x0000002a04047c10 */ /* 0x000fc8000ff1e0ff */
[----:B------:R-:W-:-:S05]  /*0350*/  IADD3.X R5, PT, PT, R3, UR43, RZ, P0, !PT ;  /* 0x0000002b03057c10 */ /* 0x000fca00087fe4ff */
[----:B------:R1:W2:Y:S01]  /*0360*/  LDG.E.U16 R16, desc[UR4][R4.64] ;  /* 0x0000000404107981 */ /* 0x0002a2000c1e1500 */
[C---:B------:R-:W-:Y:S02]  /*0370*/  IADD3 R18, P0, PT, R2.reuse, 0x80, RZ ;  /* 0x0000008002127810 */ /* 0x040fe40007f1e0ff */
[----:B------:R-:W-:Y:S02]  /*0380*/  IADD3 R33, P1, PT, R2, 0xc0, RZ ;  /* 0x000000c002217810 */ /* 0x000fe40007f3e0ff */
[-C--:B------:R-:W-:Y:S02]  /*0390*/  IADD3.X R35, PT, PT, RZ, R17.reuse, RZ, P0, !PT ;  /* 0x00000011ff237210 */ /* 0x080fe400007fe4ff */
[----:B------:R-:W-:Y:S02]  /*03a0*/  IADD3.X R34, PT, PT, RZ, R17, RZ, P1, !PT ;  /* 0x00000011ff227210 */ /* 0x000fe40000ffe4ff */
[----:B------:R-:W-:Y:S02]  /*03b0*/  LEA.HI R18, P0, R35, R18, RZ, 0x1 ;  /* 0x0000001223127211 */ /* 0x000fe400078108ff */
[----:B------:R-:W-:-:S02]  /*03c0*/  LEA.HI R33, P1, R34, R33, RZ, 0x1 ;  /* 0x0000002122217211 */ /* 0x000fc400078308ff */
[----:B------:R-:W-:Y:S02]  /*03d0*/  LOP3.LUT R22, R18, 0xfffffffe, RZ, 0xc0, !PT ;  /* 0xfffffffe12167812 */ /* 0x000fe400078ec0ff */
[----:B------:R-:W-:Y:S02]  /*03e0*/  IADD3.X R35, PT, PT, RZ, R35, RZ, P0, !PT ;  /* 0x00000023ff237210 */ /* 0x000fe400007fe4ff */
[----:B------:R-:W-:Y:S02]  /*03f0*/  IADD3 R22, P0, PT, R22, UR42, RZ ;  /* 0x0000002a16167c10 */ /* 0x000fe4000ff1e0ff */
[----:B------:R-:W-:Y:S02]  /*0400*/  LOP3.LUT R20, R33, 0xfffffffe, RZ, 0xc0, !PT ;  /* 0xfffffffe21147812 */ /* 0x000fe400078ec0ff */
[----:B------:R-:W-:Y:S02]  /*0410*/  IADD3.X R23, PT, PT, R35, UR43, RZ, P0, !PT ;  /* 0x0000002b23177c10 */ /* 0x000fe400087fe4ff */
[----:B------:R-:W-:-:S02]  /*0420*/  IADD3.X R34, PT, PT, RZ, R34, RZ, P1, !PT ;  /* 0x00000022ff227210 */ /* 0x000fc40000ffe4ff */
[----:B------:R-:W-:Y:S01]  /*0430*/  IADD3 R20, P1, PT, R20, UR42, RZ ;  /* 0x0000002a14147c10 */ /* 0x000fe2000ff3e0ff */
[----:B------:R-:W3:Y:S01]  /*0440*/  LDG.E.U16 R22, desc[UR4][R22.64] ;  /* 0x0000000416167981 */ /* 0x000ee2000c1e1500 */
[----:B------:R-:W-:Y:S02]  /*0450*/  IADD3 R24, P2, PT, R2, 0x140, RZ ;  /* 0x0000014002187810 */ /* 0x000fe40007f5e0ff */
[----:B------:R-:W-:Y:S02]  /*0460*/  IADD3.X R21, PT, PT, R34, UR43, RZ, P1, !PT ;  /* 0x0000002b22157c10 */ /* 0x000fe40008ffe4ff */
[----:B------:R-:W-:Y:S02]  /*0470*/  IADD3 R6, P1, PT, R2, 0x100, RZ ;  /* 0x0000010002067810 */ /* 0x000fe40007f3e0ff */
[----:B------:R-:W-:Y:S02]  /*0480*/  R2UR UR6, R38 ;  /* 0x00000000260672ca */ /* 0x000fe400000e0000 */
[----:B------:R-:W-:Y:S01]  /*0490*/  R2UR UR7, R39 ;  /* 0x00000000270772ca */ /* 0x000fe200000e0000 */
[----:B------:R-:W-:Y:S01]  /*04a0*/  IMAD.X R29, RZ, RZ, R17, P2 ;  /* 0x000000ffff1d7224 */ /* 0x000fe200010e0611 */
[----:B------:R-:W-:-:S04]  /*04b0*/  IADD3.X R27, PT, PT, RZ, R17, RZ, P1, !PT ;  /* 0x00000011ff1b7210 */ /* 0x000fc80000ffe4ff */
[----:B------:R-:W-:Y:S02]  /*04c0*/  LEA.HI R6, P1, R27, R6, RZ, 0x1 ;  /* 0x000000061b067211 */ /* 0x000fe400078308ff */
[----:B------:R-:W-:Y:S02]  /*04d0*/  LEA.HI R24, P2, R29, R24, RZ, 0x1 ;  /* 0x000000181d187211 */ /* 0x000fe400078508ff */
[----:B------:R-:W-:Y:S02]  /*04e0*/  IADD3.X R27, PT, PT, RZ, R27, RZ, P1, !PT ;  /* 0x0000001bff1b7210 */ /* 0x000fe40000ffe4ff */
[----:B------:R-:W-:Y:S01]  /*04f0*/  IADD3 R26, P3, PT, R2, 0x180, RZ ;  /* 0x00000180021a7810 */ /* 0x000fe20007f7e0ff */
[----:B------:R-:W4:Y:S01]  /*0500*/  LDG.E.U16 R20, desc[UR6][R20.64] ;  /* 0x0000000614147981 */ /* 0x000f22000c1e1500 */
[----:B------:R-:W-:Y:S02]  /*0510*/  LOP3.LUT R8, R24, 0xfffffffe, RZ, 0xc0, !PT ;  /* 0xfffffffe18087812 */ /* 0x000fe400078ec0ff */
[----:B-1----:R-:W-:-:S02]  /*0520*/  LOP3.LUT R4, R6, 0xfffffffe, RZ, 0xc0, !PT ;  /* 0xfffffffe06047812 */ /* 0x002fc400078ec0ff */
[----:B------:R-:W-:Y:S02]  /*0530*/  R2UR UR8, R38 ;  /* 0x00000000260872ca */ /* 0x000fe400000e0000 */
[----:B------:R-:W-:Y:S02]  /*0540*/  R2UR UR9, R39 ;  /* 0x00000000270972ca */ /* 0x000fe400000e0000 */
[----:B------:R-:W-:Y:S02]  /*0550*/  IADD3.X R31, PT, PT, RZ, R17, RZ, P3, !PT ;  /* 0x00000011ff1f7210 */ /* 0x000fe40001ffe4ff */
[----:B------:R-:W-:Y:S02]  /*0560*/  IADD3.X R29, PT, PT, RZ, R29, RZ, P2, !PT ;  /* 0x0000001dff1d7210 */ /* 0x000fe400017fe4ff */
[----:B------:R-:W-:Y:S02]  /*0570*/  IADD3 R4, P2, PT, R4, UR42, RZ ;  /* 0x0000002a04047c10 */ /* 0x000fe4000ff5e0ff */
[----:B------:R-:W-:-:S02]  /*0580*/  LEA.HI R26, P3, R31, R26, RZ, 0x1 ;  /* 0x0000001a1f1a7211 */ /* 0x000fc400078708ff */
[----:B------:R-:W-:Y:S02]  /*0590*/  IADD3.X R5, PT, PT, R27, UR43, RZ, P2, !PT ;  /* 0x0000002b1b057c10 */ /* 0x000fe400097fe4ff */
[----:B------:R-:W-:Y:S02]  /*05a0*/  R2UR UR10, R38 ;  /* 0x00000000260a72ca */ /* 0x000fe400000e0000 */
[----:B------:R-:W-:Y:S01]  /*05b0*/  R2UR UR11, R39 ;  /* 0x00000000270b72ca */ /* 0x000fe200000e0000 */
[----:B------:R-:W5:Y:S01]  /*05c0*/  LDG.E.U16 R23, desc[UR6][R4.64] ;  /* 0x0000000604177981 */ /* 0x000f62000c1e1500 */
[----:B------:R-:W-:Y:S02]  /*05d0*/  LOP3.LUT R12, R26, 0xfffffffe, RZ, 0xc0, !PT ;  /* 0xfffffffe1a0c7812 */ /* 0x000fe400078ec0ff */
[----:B------:R-:W-:Y:S02]  /*05e0*/  IADD3 R30, P2, PT, R2, 0x200, RZ ;  /* 0x00000200021e7810 */ /* 0x000fe40007f5e0ff */
[----:B------:R-:W-:-:S02]  /*05f0*/  IADD3.X R31, PT, PT, RZ, R31, RZ, P3, !PT ;  /* 0x0000001fff1f7210 */ /* 0x000fc40001ffe4ff */
[----:B------:R-:W-:Y:S01]  /*0600*/  IADD3 R12, P3, PT, R12, UR42, RZ ;  /* 0x0000002a0c0c7c10 */ /* 0x000fe2000ff7e0ff */
[----:B------:R-:W-:-:S03]  /*0610*/  IMAD.X R47, RZ, RZ, R17, P2 ;  /* 0x000000ffff2f7224 */ /* 0x000fc600010e0611 */
[----:B------:R-:W-:Y:S02]  /*0620*/  IADD3.X R13, PT, PT, R31, UR43, RZ, P3, !PT ;  /* 0x0000002b1f0d7c10 */ /* 0x000fe40009ffe4ff */
[----:B------:R-:W-:-:S03]  /*0630*/  LEA.HI R30, P2, R47, R30, RZ, 0x1 ;  /* 0x0000001e2f1e7211 */ /* 0x000fc600078508ff */
[----:B------:R1:W5:Y:S01]  /*0640*/  LDG.E.U16 R7, desc[UR10][R12.64] ;  /* 0x0000000a0c077981 */ /* 0x000362000c1e1500 */
[----:B------:R-:W-:Y:S02]  /*0650*/  IADD3.X R47, PT, PT, RZ, R47, RZ, P2, !PT ;  /* 0x0000002fff2f7210 */ /* 0x000fe400017fe4ff */
[----:B-1----:R-:W-:Y:S02]  /*0660*/  LOP3.LUT R12, R30, 0xfffffffe, RZ, 0xc0, !PT ;  /* 0xfffffffe1e0c7812 */ /* 0x002fe400078ec0ff */
[----:B--2---:R-:W-:-:S04]  /*0670*/  PRMT R0, R16, 0x7771, RZ ;  /* 0x0000777110007816 */ /* 0x004fc800000000ff */
[----:B------:R-:W-:Y:S02]  /*0680*/  ISETP.NE.AND P0, PT, R0, RZ, PT ;  /* 0x000000ff0000720c */ /* 0x000fe40003f05270 */
[C---:B------:R-:W-:Y:S02]  /*0690*/  SHF.L.U64.HI R0, R10.reuse, 0x2, R3 ;  /* 0x000000020a007819 */ /* 0x040fe40000010203 */
[----:B------:R-:W-:-:S04]  /*06a0*/  SHF.L.U32 R10, R10, 0x2, RZ ;  /* 0x000000020a0a7819 */ /* 0x000fc800000006ff */
[----:B------:R-:W-:-:S04]  /*06b0*/  LOP3.LUT R10, R10, 0xfffffff8, RZ, 0xc0, !PT ;  /* 0xfffffff80a0a7812 */ /* 0x000fc800078ec0ff */
[----:B------:R-:W-:Y:S02]  /*06c0*/  IADD3 R10, P1, PT, R10, UR40, RZ ;  /* 0x000000280a0a7c10 */ /* 0x000fe4000ff3e0ff */
[----:B------:R-:W-:Y:S02]  /*06d0*/  @P0 R2UR UR4, R38 ;  /* 0x00000000260402ca */ /* 0x000fe400000e0000 */
[----:B------:R-:W-:Y:S02]  /*06e0*/  @P0 R2UR UR5, R39 ;  /* 0x00000000270502ca */ /* 0x000fe400000e0000 */
[----:B------:R-:W-:Y:S02]  /*06f0*/  IADD3.X R11, PT, PT, R0, UR41, RZ, P1, !PT ;  /* 0x00000029000b7c10 */ /* 0x000fe40008ffe4ff */
[----:B------:R-:W-:Y:S02]  /*0700*/  IADD3 R8, P1, PT, R8, UR42, RZ ;  /* 0x0000002a08087c10 */ /* 0x000fe4000ff3e0ff */
[----:B------:R-:W-:Y:S01]  /*0710*/  IADD3 R14, P2, PT, R2, 0x280, RZ ;  /* 0x00000280020e7810 */ /* 0x000fe20007f5e0ff */
[----:B------:R-:W2:Y:S01]  /*0720*/  LDG.E R60, desc[UR6][R10.64] ;  /* 0x000000060a3c7981 */ /* 0x000ea2000c1e1900 */
[----:B------:R-:W-:-:S02]  /*0730*/  IADD3.X R9, PT, PT, R29, UR43, RZ, P1, !PT ;  /* 0x0000002b1d097c10 */ /* 0x000fc40008ffe4ff */
[----:B------:R-:W-:-:S03]  /*0740*/  IADD3 R32, P1, PT, R2, 0x1c0, RZ ;  /* 0x000001c002207810 */ /* 0x000fc60007f3e0ff */
[----:B------:R-:W2:Y:S01]  /*0750*/  @P0 LDG.E R36, desc[UR4][R10.64+0x4] ;  /* 0x000004040a240981 */ /* 0x000ea2000c1e1900 */
[----:B------:R-:W-:-:S03]  /*0760*/  IADD3.X R37, PT, PT, RZ, R17, RZ, P1, !PT ;  /* 0x00000011ff257210 */ /* 0x000fc60000ffe4ff */
[----:B------:R-:W2:Y:S01]  /*0770*/  LDG.E.U16 R8, desc[UR8][R8.64] ;  /* 0x0000000808087981 */ /* 0x000ea2000c1e1500 */
[----:B------:R-:W-:Y:S02]  /*0780*/  LEA.HI R32, P1, R37, R32, RZ, 0x1 ;  /* 0x0000002025207211 */ /* 0x000fe400078308ff */
[----:B------:R-:W-:Y:S02]  /*0790*/  R2UR UR4, R38 ;  /* 0x00000000260472ca */ /* 0x000fe400000e0000 */
[----:B------:R-:W-:Y:S02]  /*07a0*/  LOP3.LUT R0, R32, 0xfffffffe, RZ, 0xc0, !PT ;  /* 0xfffffffe20007812 */ /* 0x000fe400078ec0ff */
[----:B------:R-:W-:Y:S02]  /*07b0*/  R2UR UR5, R39 ;  /* 0x00000000270572ca */ /* 0x000fe400000e0000 */
[----:B------:R-:W-:Y:S02]  /*07c0*/  IADD3.X R37, PT, PT, RZ, R37, RZ, P1, !PT ;  /* 0x00000025ff257210 */ /* 0x000fe40000ffe4ff */
[----:B------:R-:W-:-:S04]  /*07d0*/  IADD3 R4, P1, PT, R0, UR42, RZ ;  /* 0x0000002a00047c10 */ /* 0x000fc8000ff3e0ff */
[----:B------:R-:W-:Y:S02]  /*07e0*/  IADD3.X R5, PT, PT, R37, UR43, RZ, P1, !PT ;  /* 0x0000002b25057c10 */ /* 0x000fe40008ffe4ff */
[----:B------:R-:W-:-:S03]  /*07f0*/  IADD3 R12, P1, PT, R12, UR42, RZ ;  /* 0x0000002a0c0c7c10 */ /* 0x000fc6000ff3e0ff */
[----:B------:R-:W2:Y:S01]  /*0800*/  LDG.E.U16 R21, desc[UR4][R4.64] ;  /* 0x0000000404157981 */ /* 0x000ea2000c1e1500 */
[----:B------:R-:W-:-:S05]  /*0810*/  IADD3.X R13, PT, PT, R47, UR43, RZ, P1, !PT ;  /* 0x0000002b2f0d7c10 */ /* 0x000fca0008ffe4ff */
[----:B------:R1:W2:Y:S01]  /*0820*/  LDG.E.U16 R3, desc[UR6][R12.64] ;  /* 0x000000060c037981 */ /* 0x0002a2000c1e1500 */
[C---:B------:R-:W-:Y:S02]  /*0830*/  IADD3 R25, P1, PT, R2.reuse, 0x240, RZ ;  /* 0x0000024002197810 */ /* 0x040fe40007f3e0ff */
[----:B------:R-:W-:Y:S02]  /*0840*/  IADD3 R0, P3, PT, R2, 0x2c0, RZ ;  /* 0x000002c002007810 */ /* 0x000fe40007f7e0ff */
[-C--:B------:R-:W-:Y:S02]  /*0850*/  IADD3.X R28, PT, PT, RZ, R17.reuse, RZ, P1, !PT ;  /* 0x00000011ff1c7210 */ /* 0x080fe40000ffe4ff */
[----:B------:R-:W-:Y:S02]  /*0860*/  IADD3.X R15, PT, PT, RZ, R17, RZ, P2, !PT ;  /* 0x00000011ff0f7210 */ /* 0x000fe400017fe4ff */
[----:B------:R-:W-:Y:S02]  /*0870*/  LEA.HI R25, P1, R28, R25, RZ, 0x1 ;  /* 0x000000191c197211 */ /* 0x000fe400078308ff */
[----:B-1----:R-:W-:-:S02]  /*0880*/  IADD3.X R13, PT, PT, RZ, R17, RZ, P3, !PT ;  /* 0x00000011ff0d7210 */ /* 0x002fc40001ffe4ff */
[----:B------:R-:W-:Y:S02]  /*0890*/  LOP3.LUT R4, R25, 0xfffffffe, RZ, 0xc0, !PT ;  /* 0xfffffffe19047812 */ /* 0x000fe400078ec0ff */
[----:B------:R-:W-:Y:S02]  /*08a0*/  LEA.HI R14, P2, R15, R14, RZ, 0x1 ;  /* 0x0000000e0f0e7211 */ /* 0x000fe400078508ff */
[----:B------:R-:W-:Y:S02]  /*08b0*/  LEA.HI R12, P3, R13, R0, RZ, 0x1 ;  /* 0x000000000d0c7211 */ /* 0x000fe400078708ff */
[----:B------:R-:W-:Y:S02]  /*08c0*/  IADD3.X R28, PT, PT, RZ, R28, RZ, P1, !PT ;  /* 0x0000001cff1c7210 */ /* 0x000fe40000ffe4ff */
[----:B---3--:R-:W-:Y:S02]  /*08d0*/  PRMT R0, R22, 0x7771, RZ ;  /* 0x0000777116007816 */ /* 0x008fe400000000ff */
[----:B------:R-:W-:Y:S01]  /*08e0*/  IADD3 R4, P1, PT, R4, UR42, RZ ;  /* 0x0000002a04047c10 */ /* 0x000fe2000ff3e0ff */
[----:B------:R-:W-:Y:S01]  /*08f0*/  IMAD.X R15, RZ, RZ, R15, P2 ;  /* 0x000000ffff0f7224 */ /* 0x000fe200010e060f */
[----:B------:R-:W-:-:S02]  /*0900*/  LOP3.LUT R40, R14, 0xfffffffe, RZ, 0xc0, !PT ;  /* 0xfffffffe0e287812 */ /* 0x000fc400078ec0ff */
[----:B------:R-:W-:Y:S02]  /*0910*/  ISETP.NE.AND P2, PT, R0, RZ, PT ;  /* 0x000000ff0000720c */ /* 0x000fe40003f45270 */
[----:B------:R-:W-:Y:S02]  /*0920*/  IADD3.X R5, PT, PT, R28, UR43, RZ, P1, !PT ;  /* 0x0000002b1c057c10 */ /* 0x000fe40008ffe4ff */
[----:B------:R-:W-:Y:S02]  /*0930*/  IADD3 R40, P1, PT, R40, UR42, RZ ;  /* 0x0000002a28287c10 */ /* 0x000fe4000ff3e0ff */
[----:B------:R-:W-:Y:S01]  /*0940*/  LOP3.LUT R42, R12, 0xfffffffe, RZ, 0xc0, !PT ;  /* 0xfffffffe0c2a7812 */ /* 0x000fe200078ec0ff */
[----:B------:R1:W3:Y:S01]  /*0950*/  LDG.E.U16 R19, desc[UR4][R4.64] ;  /* 0x0000000404137981 */ /* 0x0002e2000c1e1500 */
[----:B------:R-:W-:Y:S02]  /*0960*/  IADD3.X R41, PT, PT, R15, UR43, RZ, P1, !PT ;  /* 0x0000002b0f297c10 */ /* 0x000fe40008ffe4ff */
[----:B------:R-:W-:-:S02]  /*0970*/  SHF.L.U64.HI R35, R18, 0x2, R35 ;  /* 0x0000000212237819 */ /* 0x000fc40000010223 */
[----:B------:R-:W-:Y:S01]  /*0980*/  SHF.L.U32 R18, R18, 0x2, RZ ;  /* 0x0000000212127819 */ /* 0x000fe200000006ff */
[----:B------:R0:W3:Y:S01]  /*0990*/  LDG.E.U16 R9, desc[UR6][R40.64] ;  /* 0x0000000628097981 */ /* 0x0000e2000c1e1500 */
[----:B------:R-:W-:Y:S01]  /*09a0*/  IADD3.X R13, PT, PT, RZ, R13, RZ, P3, !PT ;  /* 0x0000000dff0d7210 */ /* 0x000fe20001ffe4ff */
[----:B-1----:R-:W2:Y:S01]  /*09b0*/  LDC.64 R4, c[0x0][0x398] ;  /* 0x0000e600ff047b82 */ /* 0x002ea20000000a00 */
[----:B------:R-:W-:Y:S02]  /*09c0*/  IADD3 R42, P1, PT, R42, UR42, RZ ;  /* 0x0000002a2a2a7c10 */ /* 0x000fe4000ff3e0ff */
[----:B------:R-:W-:Y:S02]  /*09d0*/  @P2 R2UR UR10, R38 ;  /* 0x00000000260a22ca */ /* 0x000fe400000e0000 */
[----:B------:R-:W-:Y:S02]  /*09e0*/  @P2 R2UR UR11, R39 ;  /* 0x00000000270b22ca */ /* 0x000fe400000e0000 */
[----:B0-----:R-:W-:-:S02]  /*09f0*/  SHF.L.U64.HI R40, R33, 0x2, R34 ;  /* 0x0000000221287819 */ /* 0x001fc40000010222 */
[----:B------:R-:W-:Y:S01]  /*0a00*/  LOP3.LUT R34, R18, 0xfffffff8, RZ, 0xc0, !PT ;  /* 0xfffffff812227812 */ /* 0x000fe200078ec0ff */
[----:B------:R-:W0:Y:S01]  /*0a10*/  LDCU UR4, c[0x0][0x398] ;  /* 0x00007300ff0477ac */ /* 0x000e220008000800 */
[----:B------:R-:W-:Y:S02]  /*0a20*/  IADD3.X R43, PT, PT, R13, UR43, RZ, P1, !PT ;  /* 0x0000002b0d2b7c10 */ /* 0x000fe40008ffe4ff */
[----:B------:R-:W-:Y:S02]  /*0a30*/  IADD3 R34, P1, PT, R34, UR40, RZ ;  /* 0x0000002822227c10 */ /* 0x000fe4000ff3e0ff */
[----:B----4-:R-:W-:Y:S02]  /*0a40*/  PRMT R0, R20, 0x7771, RZ ;  /* 0x0000777114007816 */ /* 0x010fe400000000ff */
[----:B------:R-:W-:Y:S02]  /*0a50*/  IADD3.X R35, PT, PT, R35, UR41, RZ, P1, !PT ;  /* 0x0000002923237c10 */ /* 0x000fe40008ffe4ff */
[----:B------:R-:W-:-:S02]  /*0a60*/  ISETP.NE.AND P4, PT, R0, RZ, PT ;  /* 0x000000ff0000720c */ /* 0x000fc40003f85270 */
[----:B------:R-:W-:Y:S01]  /*0a70*/  SHF.L.U32 R33, R33, 0x2, RZ ;  /* 0x0000000221217819 */ /* 0x000fe200000006ff */
[----:B------:R-:W4:Y:S01]  /*0a80*/  LDG.E R52, desc[UR8][R34.64] ;  /* 0x0000000822347981 */ /* 0x000f22000c1e1900 */
[----:B------:R-:W-:-:S03]  /*0a90*/  SHF.L.U32 R10, R6, 0x2, RZ ;  /* 0x00000002060a7819 */ /* 0x000fc600000006ff */
[----:B------:R1:W3:Y:S01]  /*0aa0*/  @P2 LDG.E R62, desc[UR10][R34.64+0x4] ;  /* 0x0000040a223e2981 */ /* 0x0002e2000c1e1900 */
[----:B------:R-:W-:Y:S01]  /*0ab0*/  LOP3.LUT R33, R33, 0xfffffff8, RZ, 0xc0, !PT ;  /* 0xfffffff821217812 */ /* 0x000fe200078ec0ff */
[----:B------:R-:W-:Y:S01]  /*0ac0*/  IMAD.SHL.U32 R58, R26, 0x4, RZ ;  /* 0x000000041a3a7824 */ /* 0x000fe200078e00ff */
[----:B------:R-:W-:Y:S01]  /*0ad0*/  LOP3.LUT R10, R10, 0xfffffff8, RZ, 0xc0, !PT ;  /* 0xfffffff80a0a7812 */ /* 0x000fe200078ec0ff */
[----:B------:R5:W4:Y:S01]  /*0ae0*/  LDG.E.U16 R0, desc[UR8][R42.64] ;  /* 0x000000082a007981 */ /* 0x000b22000c1e1500 */
[----:B-1----:R-:W-:Y:S02]  /*0af0*/  SHF.L.U32 R34, R24, 0x2, RZ ;  /* 0x0000000218227819 */ /* 0x002fe400000006ff */
[----:B0-----:R-:W-:Y:S02]  /*0b00*/  MOV R18, UR4 ;  /* 0x0000000400127c02 */ /* 0x001fe40008000f00 */
[----:B------:R-:W-:Y:S02]  /*0b10*/  LOP3.LUT R34, R34, 0xfffffff8, RZ, 0xc0, !PT ;  /* 0xfffffff822227812 */ /* 0x000fe400078ec0ff */
[----:B-----5:R-:W-:-:S02]  /*0b20*/  IADD3 R42, P3, PT, R33, UR40, RZ ;  /* 0x00000028212a7c10 */ /* 0x020fc4000ff7e0ff */
[----:B------:R-:W-:Y:S02]  /*0b30*/  PRMT R33, R23, 0x7771, RZ ;  /* 0x0000777117217816 */ /* 0x000fe400000000ff */
[----:B------:R-:W-:Y:S02]  /*0b40*/  SHF.L.U64.HI R27, R6, 0x2, R27 ;  /* 0x00000002061b7819 */ /* 0x000fe4000001021b */
[----:B------:R-:W-:Y:S02]  /*0b50*/  IADD3 R10, P1, PT, R10, UR40, RZ ;  /* 0x000000280a0a7c10 */ /* 0x000fe4000ff3e0ff */
[----:B------:R-:W-:Y:S02]  /*0b60*/  LOP3.LUT R58, R58, 0xfffffff8, RZ, 0xc0, !PT ;  /* 0xfffffff83a3a7812 */ /* 0x000fe400078ec0ff */
[----:B------:R-:W-:Y:S02]  /*0b70*/  SHF.L.U64.HI R29, R24, 0x2, R29 ;  /* 0x00000002181d7819 */ /* 0x000fe4000001021d */
[----:B------:R-:W-:-:S02]  /*0b80*/  SHF.L.U32 R50, R32, 0x2, RZ ;  /* 0x0000000220327819 */ /* 0x000fc400000006ff */
[----:B------:R-:W-:Y:S02]  /*0b90*/  IADD3 R34, P6, PT, R34, UR40, RZ ;  /* 0x0000002822227c10 */ /* 0x000fe4000ffde0ff */
[----:B------:R-:W-:Y:S02]  /*0ba0*/  IADD3.X R43, PT, PT, R40, UR41, RZ, P3, !PT ;  /* 0x00000029282b7c10 */ /* 0x000fe40009ffe4ff */
[C---:B------:R-:W-:Y:S02]  /*0bb0*/  R2UR UR12, R38.reuse ;  /* 0x00000000260c72ca */ /* 0x040fe400000e0000 */
[C---:B------:R-:W-:Y:S02]  /*0bc0*/  R2UR UR13, R39.reuse ;  /* 0x00000000270d72ca */ /* 0x040fe400000e0000 */
[----:B------:R-:W-:Y:S02]  /*0bd0*/  @P4 R2UR UR14, R38 ;  /* 0x00000000260e42ca */ /* 0x000fe400000e0000 */
[----:B------:R-:W-:-:S02]  /*0be0*/  @P4 R2UR UR15, R39 ;  /* 0x00000000270f42ca */ /* 0x000fc400000e0000 */
[----:B------:R-:W-:Y:S02]  /*0bf0*/  ISETP.NE.AND P3, PT, R33, RZ, PT ;  /* 0x000000ff2100720c */ /* 0x000fe40003f65270 */
[----:B------:R-:W-:Y:S02]  /*0c00*/  IADD3.X R11, PT, PT, R27, UR41, RZ, P1, !PT ;  /* 0x000000291b0b7c10 */ /* 0x000fe40008ffe4ff */
[----:B------:R-:W-:Y:S02]  /*0c10*/  SHF.L.U64.HI R31, R26, 0x2, R31 ;  /* 0x000000021a1f7819 */ /* 0x000fe4000001021f */
[----:B------:R-:W-:Y:S01]  /*0c20*/  IADD3 R58, P1, PT, R58, UR40, RZ ;  /* 0x000000283a3a7c10 */ /* 0x000fe2000ff3e0ff */
[----:B------:R-:W5:Y:S01]  /*0c30*/  LDG.E R40, desc[UR12][R42.64] ;  /* 0x0000000c2a287981 */ /* 0x000f62000c1e1900 */
[----:B------:R-:W-:Y:S02]  /*0c40*/  LOP3.LUT R50, R50, 0xfffffff8, RZ, 0xc0, !PT ;  /* 0xfffffff832327812 */ /* 0x000fe400078ec0ff */
[----:B------:R-:W-:Y:S01]  /*0c50*/  IADD3.X R35, PT, PT, R29, UR41, RZ, P6, !PT ;  /* 0x000000291d237c10 */ /* 0x000fe2000b7fe4ff */
[----:B------:R-:W4:Y:S01]  /*0c60*/  @P4 LDG.E R66, desc[UR14][R42.64+0x4] ;  /* 0x0000040e2a424981 */ /* 0x000f22000c1e1900 */
[----:B------:R-:W-:-:S02]  /*0c70*/  IADD3 R27, P6, PT, R2, 0x300, RZ ;  /* 0x00000300021b7810 */ /* 0x000fc40007fde0ff */
[----:B------:R-:W-:Y:S02]  /*0c80*/  SHF.L.U64.HI R26, R30, 0x2, R47 ;  /* 0x000000021e1a7819 */ /* 0x000fe4000001022f */
[----:B------:R-:W-:Y:S02]  /*0c90*/  IADD3.X R59, PT, PT, R31, UR41, RZ, P1, !PT ;  /* 0x000000291f3b7c10 */ /* 0x000fe40008ffe4ff */
[----:B------:R-:W-:Y:S02]  /*0ca0*/  SHF.L.U64.HI R37, R32, 0x2, R37 ;  /* 0x0000000220257819 */ /* 0x000fe40000010225 */
[----:B------:R-:W-:Y:S01]  /*0cb0*/  SHF.L.U32 R30, R30, 0x2, RZ ;  /* 0x000000021e1e7819 */ /* 0x000fe200000006ff */
[----:B------:R-:W5:Y:S01]  /*0cc0*/  LDG.E R42, desc[UR6][R10.64] ;  /* 0x000000060a2a7981 */ /* 0x000f62000c1e1900 */
[----:B------:R-:W-:Y:S02]  /*0cd0*/  IADD3 R50, P1, PT, R50, UR40, RZ ;  /* 0x0000002832327c10 */ /* 0x000fe4000ff3e0ff */
[----:B------:R-:W-:-:S02]  /*0ce0*/  IADD3.X R32, PT, PT, RZ, R17, RZ, P6, !PT ;  /* 0x00000011ff207210 */ /* 0x000fc400037fe4ff */
[----:B------:R-:W-:Y:S02]  /*0cf0*/  PRMT R41, R7, 0x7771, RZ ;  /* 0x0000777107297816 */ /* 0x000fe400000000ff */
[----:B------:R-:W-:Y:S02]  /*0d00*/  LOP3.LUT R30, R30, 0xfffffff8, RZ, 0xc0, !PT ;  /* 0xfffffff81e1e7812 */ /* 0x000fe400078ec0ff */
[----:B------:R-:W-:Y:S02]  /*0d10*/  IADD3.X R51, PT, PT, R37, UR41, RZ, P1, !PT ;  /* 0x0000002925337c10 */ /* 0x000fe40008ffe4ff */
[----:B------:R-:W-:Y:S02]  /*0d20*/  LEA.HI R27, P1, R32, R27, RZ, 0x1 ;  /* 0x0000001b201b7211 */ /* 0x000fe400078308ff */
[----:B------:R-:W-:Y:S02]  /*0d30*/  @P3 R2UR UR8, R38 ;  /* 0x00000000260832ca */ /* 0x000fe400000e0000 */
[----:B------:R-:W-:-:S02]  /*0d40*/  @P3 R2UR UR9, R39 ;  /* 0x00000000270932ca */ /* 0x000fc400000e0000 */
[----:B------:R-:W-:Y:S02]  /*0d50*/  ISETP.NE.AND P5, PT, R41, RZ, PT ;  /* 0x000000ff2900720c */ /* 0x000fe40003fa5270 */
[----:B------:R-:W-:Y:S02]  /*0d60*/  IADD3 R30, P6, PT, R30, UR40, RZ ;  /* 0x000000281e1e7c10 */ /* 0x000fe4000ffde0ff */
[----:B------:R-:W-:Y:S02]  /*0d70*/  LOP3.LUT R64, R27, 0xfffffffe, RZ, 0xc0, !PT ;  /* 0xfffffffe1b407812 */ /* 0x000fe400078ec0ff */
[----:B------:R-:W-:Y:S02]  /*0d80*/  IADD3.X R31, PT, PT, R26, UR41, RZ, P6, !PT ;  /* 0x000000291a1f7c10 */ /* 0x000fe4000b7fe4ff */
[----:B------:R-:W-:Y:S02]  /*0d90*/  IADD3.X R32, PT, PT, RZ, R32, RZ, P1, !PT ;  /* 0x00000020ff207210 */ /* 0x000fe40000ffe4ff */
[----:B------:R-:W-:Y:S01]  /*0da0*/  IADD3 R64, P1, PT, R64, UR42, RZ ;  /* 0x0000002a40407c10 */ /* 0x000fe2000ff3e0ff */
[----:B------:R-:W5:Y:S03]  /*0db0*/  @P3 LDG.E R24, desc[UR8][R10.64+0x4] ;  /* 0x000004080a183981 */ /* 0x000f66000c1e1900 */
[----:B------:R-:W-:-:S02]  /*0dc0*/  IADD3.X R65, PT, PT, R32, UR43, RZ, P1, !PT ;  /* 0x0000002b20417c10 */ /* 0x000fc40008ffe4ff */
[----:B------:R-:W-:Y:S02]  /*0dd0*/  @P5 R2UR UR8, R38 ;  /* 0x00000000260852ca */ /* 0x000fe400000e0000 */
[----:B------:R-:W-:-:S13]  /*0de0*/  @P5 R2UR UR9, R39 ;  /* 0x00000000270952ca */ /* 0x000fda00000e0000 */
[----:B------:R-:W5:Y:S01]  /*0df0*/  @P5 LDG.E R68, desc[UR8][R58.64+0x4] ;  /* 0x000004083a445981 */ /* 0x000f62000c1e1900 */
[----:B--2---:R-:W-:Y:S01]  /*0e00*/  @P0 FMUL R18, R36, R5 ;  /* 0x0000000524120220 */ /* 0x004fe20000400000 */
[----:B------:R-:W-:-:S04]  /*0e10*/  PRMT R36, R8, 0x7771, RZ ;  /* 0x0000777108247816 */ /* 0x000fc800000000ff */
[----:B------:R-:W-:-:S13]  /*0e20*/  ISETP.NE.AND P0, PT, R36, RZ, PT ;  /* 0x000000ff2400720c */ /* 0x000fda0003f05270 */
[----:B------:R-:W-:Y:S02]  /*0e30*/  @P0 R2UR UR6, R38 ;  /* 0x00000000260602ca */ /* 0x000fe400000e0000 */
[----:B------:R-:W-:Y:S02]  /*0e40*/  @P0 R2UR UR7, R39 ;  /* 0x00000000270702ca */ /* 0x000fe400000e0000 */
[----:B------:R-:W-:-:S04]  /*0e50*/  PRMT R6, R21, 0x7771, RZ ;  /* 0x0000777115067816 */ /* 0x000fc800000000ff */
[----:B------:R-:W-:Y:S02]  /*0e60*/  ISETP.NE.AND P6, PT, R6, RZ, PT ;  /* 0x000000ff0600720c */ /* 0x000fe40003fc5270 */
[----:B------:R-:W-:-:S04]  /*0e70*/  PRMT R6, R3, 0x7771, RZ ;  /* 0x0000777103067816 */ /* 0x000fc800000000ff */
[----:B------:R-:W-:Y:S01]  /*0e80*/  ISETP.NE.AND P1, PT, R6, RZ, PT ;  /* 0x000000ff0600720c */ /* 0x000fe20003f25270 */
[----:B------:R-:W2:Y:S06]  /*0e90*/  @P0 LDG.E R26, desc[UR6][R34.64+0x4] ;  /* 0x00000406221a0981 */ /* 0x000eac000c1e1900 */
[----:B------:R-:W-:Y:S02]  /*0ea0*/  @P6 R2UR UR8, R38 ;  /* 0x00000000260862ca */ /* 0x000fe400000e0000 */
[----:B------:R-:W-:-:S04]  /*0eb0*/  @P6 R2UR UR9, R39 ;  /* 0x00000000270962ca */ /* 0x000fc800000e0000 */
[----:B------:R-:W-:Y:S02]  /*0ec0*/  @P1 R2UR UR10, R38 ;  /* 0x00000000260a12ca */ /* 0x000fe400000e0000 */
[----:B------:R-:W-:-:S07]  /*0ed0*/  @P1 R2UR UR11, R39 ;  /* 0x00000000270b12ca */ /* 0x000fce00000e0000 */
[----:B------:R-:W2:Y:S06]  /*0ee0*/  @P6 LDG.E R70, desc[UR8][R50.64+0x4] ;  /* 0x0000040832466981 */ /* 0x000eac000c1e1900 */
[----:B------:R-:W2:Y:S01]  /*0ef0*/  @P1 LDG.E R72, desc[UR10][R30.64+0x4] ;  /* 0x0000040a1e481981 */ /* 0x000ea2000c1e1900 */
[----:B------:R-:W-:Y:S02]  /*0f00*/  R2UR UR6, R38 ;  /* 0x00000000260672ca */ /* 0x000fe400000e0000 */
[----:B------:R-:W-:Y:S02]  /*0f10*/  R2UR UR7, R39 ;  /* 0x00000000270772ca */ /* 0x000fe400000e0000 */
[----:B------:R-:W-:-:S02]  /*0f20*/  MOV R6, UR4 ;  /* 0x0000000400067c02 */ /* 0x000fc40008000f00 */
[----:B------:R-:W-:Y:S02]  /*0f30*/  R2UR UR8, R38 ;  /* 0x00000000260872ca */ /* 0x000fe400000e0000 */
[----:B------:R-:W-:-:S07]  /*0f40*/  R2UR UR9, R39 ;  /* 0x00000000270972ca */ /* 0x000fce00000e0000 */
[----:B------:R0:W2:Y:S01]  /*0f50*/  LDG.E R56, desc[UR6][R58.64] ;  /* 0x000000063a387981 */ /* 0x0000a2000c1e1900 */
[----:B------:R-:W-:-:S03]  /*0f60*/  PRMT R22, R22, 0x7770, RZ ;  /* 0x0000777016167816 */ /* 0x000fc600000000ff */
[----:B------:R-:W2:Y:S04]  /*0f70*/  LDG.E R54, desc[UR6][R34.64] ;  /* 0x0000000622367981 */ /* 0x000ea8000c1e1900 */
[----:B------:R1:W2:Y:S04]  /*0f80*/  LDG.E R36, desc[UR6][R50.64] ;  /* 0x0000000632247981 */ /* 0x0002a8000c1e1900 */
[----:B------:R1:W2:Y:S01]  /*0f90*/  LDG.E R34, desc[UR8][R30.64] ;  /* 0x000000081e227981 */ /* 0x0002a2000c1e1900 */
[----:B---3--:R-:W-:Y:S01]  /*0fa0*/  @P2 FMUL R6, R62, R5 ;  /* 0x000000053e062220 */ /* 0x008fe20000400000 */
[----:B------:R-:W-:-:S05]  /*0fb0*/  IADD3 R29, P2, PT, R2, 0x340, RZ ;  /* 0x00000340021d7810 */ /* 0x000fca0007f5e0ff */
[----:B0-----:R-:W-:-:S05]  /*0fc0*/  IMAD.X R58, RZ, RZ, R17, P2 ;  /* 0x000000ffff3a7224 */ /* 0x001fca00010e0611 */
[----:B------:R-:W-:-:S04]  /*0fd0*/  LEA.HI R29, P2, R58, R29, RZ, 0x1 ;  /* 0x0000001d3a1d7211 */ /* 0x000fc800078508ff */
[----:B------:R-:W-:Y:S02]  /*0fe0*/  LOP3.LUT R33, R29, 0xfffffffe, RZ, 0xc0, !PT ;  /* 0xfffffffe1d217812 */ /* 0x000fe400078ec0ff */
[----:B-1----:R-:W-:Y:S02]  /*0ff0*/  IADD3.X R50, PT, PT, RZ, R58, RZ, P2, !PT ;  /* 0x0000003aff327210 */ /* 0x002fe400017fe4ff */
[----:B------:R-:W-:-:S04]  /*1000*/  IADD3 R30, P2, PT, R33, UR42, RZ ;  /* 0x0000002a211e7c10 */ /* 0x000fc8000ff5e0ff */
[----:B------:R-:W-:Y:S02]  /*1010*/  IADD3.X R31, PT, PT, R50, UR43, RZ, P2, !PT ;  /* 0x0000002b321f7c10 */ /* 0x000fe400097fe4ff */
[----:B------:R-:W-:Y:S02]  /*1020*/  ISETP.NE.AND P2, PT, R22, RZ, PT ;  /* 0x000000ff1600720c */ /* 0x000fe40003f45270 */
[----:B------:R-:W-:Y:S01]  /*1030*/  MOV R22, UR4 ;  /* 0x0000000400167c02 */ /* 0x000fe20008000f00 */
[----:B------:R-:W3:Y:S01]  /*1040*/  LDG.E.U16 R30, desc[UR6][R30.64] ;  /* 0x000000061e1e7981 */ /* 0x000ee2000c1e1500 */
[----:B------:R-:W-:Y:S02]  /*1050*/  PRMT R16, R16, 0x7770, RZ ;  /* 0x0000777010107816 */ /* 0x000fe400000000ff */
[----:B------:R-:W-:Y:S02]  /*1060*/  MOV R10, UR4 ;  /* 0x00000004000a7c02 */ /* 0x000fe40008000f00 */
[----:B------:R-:W-:-:S02]  /*1070*/  PRMT R8, R8, 0x7770, RZ ;  /* 0x0000777008087816 */ /* 0x000fc400000000ff */
[----:B------:R-:W-:Y:S02]  /*1080*/  PRMT R20, R20, 0x7770, RZ ;  /* 0x0000777014147816 */ /* 0x000fe400000000ff */
[----:B------:R-:W-:Y:S02]  /*1090*/  PRMT R7, R7, 0x7770, RZ ;  /* 0x0000777007077816 */ /* 0x000fe400000000ff */
[----:B------:R-:W-:Y:S02]  /*10a0*/  PRMT R23, R23, 0x7770, RZ ;  /* 0x0000777017177816 */ /* 0x000fe400000000ff */
[C---:B------:R-:W-:Y:S02]  /*10b0*/  SHF.L.U64.HI R28, R25.reuse, 0x2, R28 ;  /* 0x00000002191c7819 */ /* 0x040fe4000001021c */
[----:B------:R-:W-:Y:S01]  /*10c0*/  SHF.L.U32 R25, R25, 0x2, RZ ;  /* 0x0000000219197819 */ /* 0x000fe200000006ff */
[----:B----4-:R-:W-:Y:S01]  /*10d0*/  @P4 FMUL R10, R66, R5 ;  /* 0x00000005420a4220 */ /* 0x010fe20000400000 */
[----:B------:R-:W-:-:S02]  /*10e0*/  ISETP.NE.AND P4, PT, R16, RZ, PT ;  /* 0x000000ff1000720c */ /* 0x000fc40003f85270 */
[----:B------:R-:W-:Y:S02]  /*10f0*/  MOV R16, UR4 ;  /* 0x0000000400107c02 */ /* 0x000fe40008000f00 */
[----:B------:R-:W-:Y:S02]  /*1100*/  R2UR UR10, R38 ;  /* 0x00000000260a72ca */ /* 0x000fe400000e0000 */
[----:B------:R-:W-:-:S13]  /*1110*/  R2UR UR11, R39 ;  /* 0x00000000270b72ca */ /* 0x000fda00000e0000 */
[----:B------:R-:W4:Y:S01]  /*1120*/  LDG.E.U16 R11, desc[UR10][R64.64] ;  /* 0x0000000a400b7981 */ /* 0x000f22000c1e1500 */
[-C--:B-----5:R-:W-:Y:S01]  /*1130*/  @P3 FMUL R16, R24, R5.reuse ;  /* 0x0000000518103220 */ /* 0x0a0fe20000400000 */
[----:B------:R-:W-:Y:S02]  /*1140*/  MOV R24, UR4 ;  /* 0x0000000400187c02 */ /* 0x000fe40008000f00 */
[----:B------:R-:W-:Y:S02]  /*1150*/  ISETP.NE.AND P3, PT, R20, RZ, PT ;  /* 0x000000ff1400720c */ /* 0x000fe40003f65270 */
[----:B------:R-:W-:Y:S01]  /*1160*/  MOV R20, UR4 ;  /* 0x0000000400147c02 */ /* 0x000fe20008000f00 */
[-C--:B------:R-:W-:Y:S01]  /*1170*/  @P5 FMUL R20, R68, R5.reuse ;  /* 0x0000000544145220 */ /* 0x080fe20000400000 */
[----:B------:R-:W-:Y:S01]  /*1180*/  ISETP.NE.AND P5, PT, R23, RZ, PT ;  /* 0x000000ff1700720c */ /* 0x000fe20003fa5270 */
[-C--:B------:R-:W-:Y:S01]  /*1190*/  FMUL R23, R60, R5.reuse ;  /* 0x000000053c177220 */ /* 0x080fe20000400000 */
[----:B------:R-:W-:Y:S01]  /*11a0*/  PRMT R21, R21, 0x7770, RZ ;  /* 0x0000777015157816 */ /* 0x000fe200000000ff */
[----:B--2---:R-:W-:Y:S01]  /*11b0*/  @P0 FMUL R22, R26, R5 ;  /* 0x000000051a160220 */ /* 0x004fe20000400000 */
[----:B------:R-:W-:-:S04]  /*11c0*/  IADD3 R33, P0, PT, R2, 0x380, RZ ;  /* 0x0000038002217810 */ /* 0x000fc80007f1e0ff */
[----:B------:R-:W-:-:S04]  /*11d0*/  IADD3.X R58, PT, PT, RZ, R17, RZ, P0, !PT ;  /* 0x00000011ff3a7210 */ /* 0x000fc800007fe4ff */
[----:B------:R-:W-:-:S04]  /*11e0*/  LEA.HI R33, P0, R58, R33, RZ, 0x1 ;  /* 0x000000213a217211 */ /* 0x000fc800078108ff */
[----:B------:R-:W-:Y:S02]  /*11f0*/  LOP3.LUT R62, R33, 0xfffffffe, RZ, 0xc0, !PT ;  /* 0xfffffffe213e7812 */ /* 0x000fe400078ec0ff */
[----:B------:R-:W-:Y:S02]  /*1200*/  IADD3.X R58, PT, PT, RZ, R58, RZ, P0, !PT ;  /* 0x0000003aff3a7210 */ /* 0x000fe400007fe4ff */
[----:B------:R-:W-:-:S04]  /*1210*/  IADD3 R62, P0, PT, R62, UR42, RZ ;  /* 0x0000002a3e3e7c10 */ /* 0x000fc8000ff1e0ff */
[----:B------:R-:W-:Y:S02]  /*1220*/  IADD3.X R63, PT, PT, R58, UR43, RZ, P0, !PT ;  /* 0x0000002b3a3f7c10 */ /* 0x000fe400087fe4ff */
[----:B------:R-:W-:Y:S02]  /*1230*/  ISETP.NE.AND P0, PT, R8, RZ, PT ;  /* 0x000000ff0800720c */ /* 0x000fe40003f05270 */
[----:B------:R-:W-:Y:S01]  /*1240*/  PRMT R8, R19, 0x7771, RZ ;  /* 0x0000777113087816 */ /* 0x000fe200000000ff */
[-C--:B------:R-:W-:Y:S01]  /*1250*/  @P1 FMUL R24, R72, R5.reuse ;  /* 0x0000000548181220 */ /* 0x080fe20000400000 */
[----:B------:R-:W-:Y:S01]  /*1260*/  ISETP.NE.AND P1, PT, R7, RZ, PT ;  /* 0x000000ff0700720c */ /* 0x000fe20003f25270 */
[-C--:B------:R-:W-:Y:S01]  /*1270*/  FMUL R7, R52, R5.reuse ;  /* 0x0000000534077220 */ /* 0x080fe20000400000 */
[----:B------:R-:W-:Y:S02]  /*1280*/  IMAD.U32 R26, RZ, RZ, UR4 ;  /* 0x00000004ff1a7e24 */ /* 0x000fe4000f8e00ff */
[----:B------:R-:W-:Y:S01]  /*1290*/  @P6 FMUL R26, R70, R5 ;  /* 0x00000005461a6220 */ /* 0x000fe20000400000 */
[----:B------:R-:W-:Y:S01]  /*12a0*/  ISETP.NE.AND P6, PT, R8, RZ, PT ;  /* 0x000000ff0800720c */ /* 0x000fe20003fc5270 */
[----:B------:R0:W2:Y:S01]  /*12b0*/  LDG.E.U16 R31, desc[UR6][R62.64] ;  /* 0x000000063e1f7981 */ /* 0x0000a2000c1e1500 */
[----:B------:R-:W-:-:S02]  /*12c0*/  FSEL R7, R7, R4, P2 ;  /* 0x0000000407077208 */ /* 0x000fc40001000000 */
[----:B------:R-:W-:Y:S02]  /*12d0*/  FSEL R8, R23, R4, P4 ;  /* 0x0000000417087208 */ /* 0x000fe40002000000 */
[----:B0-----:R-:W-:Y:S02]  /*12e0*/  LOP3.LUT R62, R25, 0xfffffff8, RZ, 0xc0, !PT ;  /* 0xfffffff8193e7812 */ /* 0x001fe400078ec0ff */
[----:B------:R-:W-:Y:S02]  /*12f0*/  LEA.HI R25, P2, R17, R2, RZ, 0x1 ;  /* 0x0000000211197211 */ /* 0x000fe400078508ff */
[----:B------:R-:W-:Y:S02]  /*1300*/  IADD3 R62, P4, PT, R62, UR40, RZ ;  /* 0x000000283e3e7c10 */ /* 0x000fe4000ff9e0ff */
[----:B------:R-:W-:Y:S02]  /*1310*/  LOP3.LUT R52, R25, 0xfffffffe, RZ, 0xc0, !PT ;  /* 0xfffffffe19347812 */ /* 0x000fe400078ec0ff */
[----:B------:R-:W-:-:S02]  /*1320*/  IADD3.X R63, PT, PT, R28, UR41, RZ, P4, !PT ;  /* 0x000000291c3f7c10 */ /* 0x000fc4000a7fe4ff */
[----:B------:R-:W-:Y:S02]  /*1330*/  IADD3 R52, P4, PT, R52, UR42, RZ ;  /* 0x0000002a34347c10 */ /* 0x000fe4000ff9e0ff */
[----:B------:R-:W-:Y:S01]  /*1340*/  IADD3.X R28, PT, PT, RZ, R17, RZ, P2, !PT ;  /* 0x00000011ff1c7210 */ /* 0x000fe200017fe4ff */
[----:B------:R-:W5:Y:S01]  /*1350*/  LDG.E R60, desc[UR6][R62.64] ;  /* 0x000000063e3c7981 */ /* 0x000f62000c1e1900 */
[----:B------:R-:W-:Y:S02]  /*1360*/  @P6 R2UR UR8, R38 ;  /* 0x00000000260862ca */ /* 0x000fe400000e0000 */
[----:B------:R-:W-:Y:S02]  /*1370*/  @P6 R2UR UR9, R39 ;  /* 0x00000000270962ca */ /* 0x000fe400000e0000 */
[----:B------:R-:W-:-:S05]  /*1380*/  IADD3.X R53, PT, PT, R28, UR43, RZ, P4, !PT ;  /* 0x0000002b1c357c10 */ /* 0x000fca000a7fe4ff */
[----:B------:R-:W3:Y:S06]  /*1390*/  LDG.E.U16 R41, desc[UR6][R52.64] ;  /* 0x0000000634297981 */ /* 0x000eec000c1e1500 */
[----:B------:R0:W4:Y:S01]  /*13a0*/  @P6 LDG.E R64, desc[UR8][R62.64+0x4] ;  /* 0x000004083e406981 */ /* 0x000122000c1e1900 */
[----:B------:R-:W-:Y:S02]  /*13b0*/  IADD3 R37, P4, PT, R2, 0x3c0, RZ ;  /* 0x000003c002257810 */ /* 0x000fe40007f9e0ff */
[----:B------:R-:W-:Y:S02]  /*13c0*/  SHF.L.U32 R2, R25, 0x2, RZ ;  /* 0x0000000219027819 */ /* 0x000fe400000006ff */
[----:B------:R-:W-:Y:S01]  /*13d0*/  ISETP.NE.AND P2, PT, R21, RZ, PT ;  /* 0x000000ff1500720c */ /* 0x000fe20003f45270 */
[----:B------:R-:W-:Y:S01]  /*13e0*/  FMUL R21, R40, R5 ;  /* 0x0000000528157220 */ /* 0x000fe20000400000 */
[----:B------:R-:W-:-:S02]  /*13f0*/  LOP3.LUT R2, R2, 0xfffffff8, RZ, 0xc0, !PT ;  /* 0xfffffff802027812 */ /* 0x000fc400078ec0ff */
[----:B0-----:R-:W-:Y:S02]  /*1400*/  IADD3.X R62, PT, PT, RZ, R17, RZ, P4, !PT ;  /* 0x00000011ff3e7210 */ /* 0x001fe400027fe4ff */
[----:B------:R-:W-:Y:S02]  /*1410*/  FSEL R17, R21, R4, P3 ;  /* 0x0000000415117208 */ /* 0x000fe40001800000 */
[----:B------:R-:W-:Y:S02]  /*1420*/  LEA.HI R37, P4, R62, R37, RZ, 0x1 ;  /* 0x000000253e257211 */ /* 0x000fe400078908ff */
[----:B------:R-:W-:Y:S02]  /*1430*/  SHF.L.U64.HI R23, R25, 0x2, R28 ;  /* 0x0000000219177819 */ /* 0x000fe4000001021c */
[----:B------:R-:W-:Y:S02]  /*1440*/  IADD3 R2, P3, PT, R2, UR40, RZ ;  /* 0x0000002802027c10 */ /* 0x000fe4000ff7e0ff */
[----:B------:R-:W-:-:S02]  /*1450*/  PRMT R21, R3, 0x7770, RZ ;  /* 0x0000777003157816 */ /* 0x000fc400000000ff */
[----:B------:R-:W-:Y:S02]  /*1460*/  LOP3.LUT R52, R37, 0xfffffffe, RZ, 0xc0, !PT ;  /* 0xfffffffe25347812 */ /* 0x000fe400078ec0ff */
[----:B------:R-:W-:Y:S02]  /*1470*/  R2UR UR8, R38 ;  /* 0x00000000260872ca */ /* 0x000fe400000e0000 */
[----:B------:R-:W-:Y:S02]  /*1480*/  R2UR UR9, R39 ;  /* 0x00000000270972ca */ /* 0x000fe400000e0000 */
[----:B------:R-:W-:Y:S02]  /*1490*/  IADD3.X R3, PT, PT, R23, UR41, RZ, P3, !PT ;  /* 0x0000002917037c10 */ /* 0x000fe40009ffe4ff */
[----:B------:R-:W-:Y:S02]  /*14a0*/  IADD3.X R62, PT, PT, RZ, R62, RZ, P4, !PT ;  /* 0x0000003eff3e7210 */ /* 0x000fe400027fe4ff */
[----:B------:R-:W-:Y:S01]  /*14b0*/  IADD3 R52, P4, PT, R52, UR42, RZ ;  /* 0x0000002a34347c10 */ /* 0x000fe2000ff9e0ff */
[----:B------:R-:W2:Y:S03]  /*14c0*/  LDG.E R40, desc[UR6][R2.64] ;  /* 0x0000000602287981 */ /* 0x000ea6000c1e1900 */
[----:B------:R-:W-:-:S05]  /*14d0*/  IADD3.X R53, PT, PT, R62, UR43, RZ, P4, !PT ;  /* 0x0000002b3e357c10 */ /* 0x000fca000a7fe4ff */
[----:B------:R-:W2:Y:S01]  /*14e0*/  LDG.E.U16 R35, desc[UR8][R52.64] ;  /* 0x0000000834237981 */ /* 0x000ea2000c1e1500 */
[----:B------:R-:W-:Y:S02]  /*14f0*/  PRMT R19, R19, 0x7770, RZ ;  /* 0x0000777013137816 */ /* 0x000fe400000000ff */
[----:B------:R-:W-:Y:S02]  /*1500*/  ISETP.NE.AND P3, PT, R21, RZ, PT ;  /* 0x000000ff1500720c */ /* 0x000fe40003f65270 */
[----:B------:R-:W-:Y:S01]  /*1510*/  ISETP.NE.AND P4, PT, R19, RZ, PT ;  /* 0x000000ff1300720c */ /* 0x000fe20003f85270 */
[----:B------:R-:W-:Y:S01]  /*1520*/  FMUL R19, R42, R5 ;  /* 0x000000052a137220 */ /* 0x000fe20000400000 */
[----:B------:R-:W-:-:S04]  /*1530*/  PRMT R21, R9, 0x7771, RZ ;  /* 0x0000777109157816 */ /* 0x000fc800000000ff */
[----:B------:R-:W-:Y:S02]  /*1540*/  FSEL R19, R19, R4, P5 ;  /* 0x0000000413137208 */ /* 0x000fe40002800000 */
[----:B------:R-:W-:Y:S01]  /*1550*/  ISETP.NE.AND P5, PT, R21, RZ, PT ;  /* 0x000000ff1500720c */ /* 0x000fe20003fa5270 */
[----:B------:R-:W-:Y:S01]  /*1560*/  FMUL R21, R54, R5 ;  /* 0x0000000536157220 */ /* 0x000fe20000400000 */
[----:B------:R-:W-:-:S04]  /*1570*/  PRMT R23, R0, 0x7771, RZ ;  /* 0x0000777100177816 */ /* 0x000fc800000000ff */
[-C--:B------:R-:W-:Y:S02]  /*1580*/  FSEL R21, R21, R4.reuse, P0 ;  /* 0x0000000415157208 */ /* 0x080fe40000000000 */
[----:B------:R-:W-:Y:S01]  /*1590*/  ISETP.NE.AND P0, PT, R23, RZ, PT ;  /* 0x000000ff1700720c */ /* 0x000fe20003f05270 */
[----:B------:R-:W-:Y:S01]  /*15a0*/  FMUL R23, R56, R5 ;  /* 0x0000000538177220 */ /* 0x000fe20000400000 */
[C---:B------:R-:W-:Y:S02]  /*15b0*/  SHF.L.U64.HI R42, R14.reuse, 0x2, R15 ;  /* 0x000000020e2a7819 */ /* 0x040fe4000001020f */
[----:B------:R-:W-:Y:S02]  /*15c0*/  SHF.L.U32 R25, R14, 0x2, RZ ;  /* 0x000000020e197819 */ /* 0x000fe400000006ff */
[----:B------:R-:W-:Y:S02]  /*15d0*/  FSEL R23, R23, R4, P1 ;  /* 0x0000000417177208 */ /* 0x000fe40000800000 */
[----:B------:R-:W-:Y:S01]  /*15e0*/  LOP3.LUT R25, R25, 0xfffffff8, RZ, 0xc0, !PT ;  /* 0xfffffff819197812 */ /* 0x000fe200078ec0ff */
[----:B------:R-:W-:Y:S01]  /*15f0*/  IMAD.U32 R28, RZ, RZ, UR4 ;  /* 0x00000004ff1c7e24 */ /* 0x000fe2000f8e00ff */
[----:B------:R-:W-:-:S02]  /*1600*/  SHF.L.U32 R14, R12, 0x2, RZ ;  /* 0x000000020c0e7819 */ /* 0x000fc400000006ff */
[----:B------:R-:W-:Y:S02]  /*1610*/  @P5 R2UR UR8, R38 ;  /* 0x00000000260852ca */ /* 0x000fe400000e0000 */
[C---:B------:R-:W-:Y:S02]  /*1620*/  @P5 R2UR UR9, R39.reuse ;  /* 0x00000000270952ca */ /* 0x040fe400000e0000 */
[----:B------:R-:W-:Y:S02]  /*1630*/  LOP3.LUT R14, R14, 0xfffffff8, RZ, 0xc0, !PT ;  /* 0xfffffff80e0e7812 */ /* 0x000fe400078ec0ff */
[----:B------:R-:W-:Y:S02]  /*1640*/  @P0 R2UR UR12, R38 ;  /* 0x00000000260c02ca */ /* 0x000fe400000e0000 */
[----:B------:R-:W-:Y:S02]  /*1650*/  @P0 R2UR UR13, R39 ;  /* 0x00000000270d02ca */ /* 0x000fe400000e0000 */
[----:B------:R-:W-:-:S02]  /*1660*/  SHF.L.U64.HI R50, R29, 0x2, R50 ;  /* 0x000000021d327819 */ /* 0x000fc40000010232 */
[----:B------:R-:W-:Y:S02]  /*1670*/  SHF.L.U64.HI R58, R33, 0x2, R58 ;  /* 0x00000002213a7819 */ /* 0x000fe4000001023a */
[----:B------:R-:W-:Y:S02]  /*1680*/  SHF.L.U64.HI R62, R37, 0x2, R62 ;  /* 0x00000002253e7819 */ /* 0x000fe4000001023e */
[----:B---3--:R-:W-:-:S04]  /*1690*/  PRMT R15, R41, 0x7771, RZ ;  /* 0x00007771290f7816 */ /* 0x008fc800000000ff */
[----:B------:R-:W-:Y:S01]  /*16a0*/  ISETP.NE.AND P1, PT, R15, RZ, PT ;  /* 0x000000ff0f00720c */ /* 0x000fe20003f25270 */
[----:B----4-:R-:W-:Y:S01]  /*16b0*/  @P6 FMUL R28, R64, R5 ;  /* 0x00000005401c6220 */ /* 0x010fe20000400000 */
[----:B------:R-:W-:Y:S02]  /*16c0*/  SHF.L.U64.HI R15, R12, 0x2, R13 ;  /* 0x000000020c0f7819 */ /* 0x000fe4000001020d */
[----:B------:R-:W-:-:S04]  /*16d0*/  IADD3 R12, P6, PT, R25, UR40, RZ ;  /* 0x00000028190c7c10 */ /* 0x000fc8000ffde0ff */
[----:B------:R-:W-:-:S05]  /*16e0*/  IADD3.X R13, PT, PT, R42, UR41, RZ, P6, !PT ;  /* 0x000000292a0d7c10 */ /* 0x000fca000b7fe4ff */
[----:B------:R-:W3:Y:S01]  /*16f0*/  LDG.E R42, desc[UR6][R12.64] ;  /* 0x000000060c2a7981 */ /* 0x000ee2000c1e1900 */
[----:B------:R-:W-:Y:S02]  /*1700*/  @P1 R2UR UR6, R38 ;  /* 0x00000000260612ca */ /* 0x000fe400000e0000 */
[----:B------:R-:W-:Y:S01]  /*1710*/  @P1 R2UR UR7, R39 ;  /* 0x00000000270712ca */ /* 0x000fe200000e0000 */
[----:B------:R-:W-:Y:S01]  /*1720*/  FMUL R25, R36, R5 ;  /* 0x0000000524197220 */ /* 0x000fe20000400000 */
[----:B------:R-:W-:Y:S01]  /*1730*/  PRMT R36, R41, 0x7770, RZ ;  /* 0x0000777029247816 */ /* 0x000fe200000000ff */
[----:B------:R0:W4:Y:S01]  /*1740*/  @P5 LDG.E R56, desc[UR8][R12.64+0x4] ;  /* 0x000004080c385981 */ /* 0x000122000c1e1900 */
[----:B------:R-:W-:Y:S02]  /*1750*/  IADD3 R14, P6, PT, R14, UR40, RZ ;  /* 0x000000280e0e7c10 */ /* 0x000fe4000ffde0ff */
[----:B------:R-:W-:Y:S02]  /*1760*/  FSEL R25, R25, R4, P2 ;  /* 0x0000000419197208 */ /* 0x000fe40001000000 */
[----:B------:R-:W-:-:S02]  /*1770*/  ISETP.NE.AND P2, PT, R36, RZ, PT ;  /* 0x000000ff2400720c */ /* 0x000fc40003f45270 */
[----:B------:R-:W-:-:S03]  /*1780*/  IADD3.X R15, PT, PT, R15, UR41, RZ, P6, !PT ;  /* 0x000000290f0f7c10 */ /* 0x000fc6000b7fe4ff */
[----:B------:R1:W3:Y:S01]  /*1790*/  @P1 LDG.E R36, desc[UR6][R2.64+0x4] ;  /* 0x0000040602241981 */ /* 0x0002e2000c1e1900 */
[-C--:B0-----:R-:W-:Y:S01]  /*17a0*/  FMUL R13, R34, R5.reuse ;  /* 0x00000005220d7220 */ /* 0x081fe20000400000 */
[----:B------:R-:W-:Y:S02]  /*17b0*/  PRMT R12, R11, 0x7771, RZ ;  /* 0x000077710b0c7816 */ /* 0x000fe400000000ff */
[----:B------:R-:W4:Y:S01]  /*17c0*/  LDG.E R52, desc[UR10][R14.64] ;  /* 0x0000000a0e347981 */ /* 0x000f22000c1e1900 */
[C---:B------:R-:W-:Y:S02]  /*17d0*/  SHF.L.U64.HI R41, R27.reuse, 0x2, R32 ;  /* 0x000000021b297819 */ /* 0x040fe40000010220 */
[----:B------:R-:W-:Y:S01]  /*17e0*/  SHF.L.U32 R32, R27, 0x2, RZ ;  /* 0x000000021b207819 */ /* 0x000fe200000006ff */
[----:B------:R0:W4:Y:S01]  /*17f0*/  @P0 LDG.E R54, desc[UR12][R14.64+0x4] ;  /* 0x0000040c0e360981 */ /* 0x000122000c1e1900 */
[----:B-----5:R-:W-:Y:S01]  /*1800*/  FMUL R27, R60, R5 ;  /* 0x000000053c1b7220 */ /* 0x020fe20000400000 */
[----:B-1----:R-:W-:-:S02]  /*1810*/  PRMT R3, R30, 0x7771, RZ ;  /* 0x000077711e037816 */ /* 0x002fc400000000ff */
[----:B0-----:R-:W-:Y:S02]  /*1820*/  SHF.L.U32 R14, R29, 0x2, RZ ;  /* 0x000000021d0e7819 */ /* 0x001fe400000006ff */
[-C--:B------:R-:W-:Y:S02]  /*1830*/  FSEL R29, R13, R4.reuse, P3 ;  /* 0x000000040d1d7208 */ /* 0x080fe40001800000 */
[----:B------:R-:W-:Y:S02]  /*1840*/  ISETP.NE.AND P3, PT, R12, RZ, PT ;  /* 0x000000ff0c00720c */ /* 0x000fe40003f65270 */
[----:B------:R-:W-:Y:S02]  /*1850*/  LOP3.LUT R13, R32, 0xfffffff8, RZ, 0xc0, !PT ;  /* 0xfffffff8200d7812 */ /* 0x000fe400078ec0ff */
[----:B------:R-:W-:Y:S02]  /*1860*/  ISETP.NE.AND P6, PT, R3, RZ, PT ;  /* 0x000000ff0300720c */ /* 0x000fe40003fc5270 */
[----:B------:R-:W-:-:S02]  /*1870*/  FSEL R27, R27, R4, P4 ;  /* 0x000000041b1b7208 */ /* 0x000fc40002000000 */
[----:B------:R-:W-:Y:S02]  /*1880*/  IADD3 R2, P4, PT, R13, UR40, RZ ;  /* 0x000000280d027c10 */ /* 0x000fe4000ff9e0ff */
[----:B------:R-:W-:Y:S02]  /*1890*/  LOP3.LUT R12, R14, 0xfffffff8, RZ, 0xc0, !PT ;  /* 0xfffffff80e0c7812 */ /* 0x000fe400078ec0ff */
[----:B------:R-:W-:Y:S02]  /*18a0*/  SHF.L.U32 R14, R33, 0x2, RZ ;  /* 0x00000002210e7819 */ /* 0x000fe400000006ff */
[----:B------:R-:W-:Y:S02]  /*18b0*/  IADD3.X R3, PT, PT, R41, UR41, RZ, P4, !PT ;  /* 0x0000002929037c10 */ /* 0x000fe4000a7fe4ff */
[----:B------:R-:W-:Y:S02]  /*18c0*/  IADD3 R12, P4, PT, R12, UR40, RZ ;  /* 0x000000280c0c7c10 */ /* 0x000fe4000ff9e0ff */
[----:B------:R-:W-:-:S02]  /*18d0*/  LOP3.LUT R14, R14, 0xfffffff8, RZ, 0xc0, !PT ;  /* 0xfffffff80e0e7812 */ /* 0x000fc400078ec0ff */
[----:B------:R-:W-:Y:S02]  /*18e0*/  SHF.L.U32 R32, R37, 0x2, RZ ;  /* 0x0000000225207819 */ /* 0x000fe400000006ff */
[----:B------:R-:W-:Y:S02]  /*18f0*/  @P3 R2UR UR8, R38 ;  /* 0x00000000260832ca */ /* 0x000fe400000e0000 */
[----:B------:R-:W-:Y:S01]  /*1900*/  @P3 R2UR UR9, R39 ;  /* 0x00000000270932ca */ /* 0x000fe200000e0000 */
[----:B--2---:R-:W-:Y:S01]  /*1910*/  FMUL R33, R40, R5 ;  /* 0x0000000528217220 */ /* 0x004fe20000400000 */
[----:B------:R-:W-:Y:S02]  /*1920*/  IADD3.X R13, PT, PT, R50, UR41, RZ, P4, !PT ;  /* 0x00000029320d7c10 */ /* 0x000fe4000a7fe4ff */
[----:B------:R-:W-:Y:S02]  /*1930*/  IADD3 R14, P4, PT, R14, UR40, RZ ;  /* 0x000000280e0e7c10 */ /* 0x000fe4000ff9e0ff */
[----:B------:R-:W-:-:S02]  /*1940*/  PRMT R34, R31, 0x7771, RZ ;  /* 0x000077711f227816 */ /* 0x000fc400000000ff */
[----:B------:R-:W-:Y:S02]  /*1950*/  LOP3.LUT R32, R32, 0xfffffff8, RZ, 0xc0, !PT ;  /* 0xfffffff820207812 */ /* 0x000fe400078ec0ff */
[----:B------:R-:W-:Y:S02]  /*1960*/  @P6 R2UR UR10, R38 ;  /* 0x00000000260a62ca */ /* 0x000fe400000e0000 */
[----:B------:R-:W-:Y:S01]  /*1970*/  @P6 R2UR UR11, R39 ;  /* 0x00000000270b62ca */ /* 0x000fe200000e0000 */
[----:B------:R-:W2:Y:S01]  /*1980*/  @P3 LDG.E R60, desc[UR8][R2.64+0x4] ;  /* 0x00000408023c3981 */ /* 0x000ea2000c1e1900 */
[----:B------:R-:W-:Y:S02]  /*1990*/  IADD3.X R15, PT, PT, R58, UR41, RZ, P4, !PT ;  /* 0x000000293a0f7c10 */ /* 0x000fe4000a7fe4ff */
[----:B------:R-:W-:Y:S02]  /*19a0*/  FSEL R50, R33, R4, P2 ;  /* 0x0000000421327208 */ /* 0x000fe40001000000 */
[----:B------:R-:W-:-:S02]  /*19b0*/  ISETP.NE.AND P4, PT, R34, RZ, PT ;  /* 0x000000ff2200720c */ /* 0x000fc40003f85270 */
[----:B------:R-:W-:Y:S02]  /*19c0*/  IADD3 R32, P2, PT, R32, UR40, RZ ;  /* 0x0000002820207c10 */ /* 0x000fe4000ff5e0ff */
[----:B------:R-:W-:Y:S02]  /*19d0*/  R2UR UR6, R38 ;  /* 0x00000000260672ca */ /* 0x000fe400000e0000 */
[----:B------:R-:W-:Y:S01]  /*19e0*/  R2UR UR7, R39 ;  /* 0x00000000270772ca */ /* 0x000fe200000e0000 */
[----:B------:R-:W5:Y:S01]  /*19f0*/  @P6 LDG.E R64, desc[UR10][R12.64+0x4] ;  /* 0x0000040a0c406981 */ /* 0x000f62000c1e1900 */
[----:B------:R-:W-:Y:S02]  /*1a00*/  PRMT R34, R35, 0x7771, RZ ;  /* 0x0000777123227816 */ /* 0x000fe400000000ff */
[----:B------:R-:W-:Y:S02]  /*1a10*/  IADD3.X R33, PT, PT, R62, UR41, RZ, P2, !PT ;  /* 0x000000293e217c10 */ /* 0x000fe400097fe4ff */
[----:B------:R-:W-:-:S02]  /*1a20*/  ISETP.NE.AND P2, PT, R34, RZ, PT ;  /* 0x000000ff2200720c */ /* 0x000fc40003f45270 */
[C---:B------:R-:W-:Y:S02]  /*1a30*/  R2UR UR8, R38.reuse ;  /* 0x00000000260872ca */ /* 0x040fe400000e0000 */
[C---:B------:R-:W-:Y:S02]  /*1a40*/  R2UR UR9, R39.reuse ;  /* 0x00000000270972ca */ /* 0x040fe400000e0000 */
[C---:B------:R-:W-:Y:S01]  /*1a50*/  R2UR UR10, R38.reuse ;  /* 0x00000000260a72ca */ /* 0x040fe200000e0000 */
[----:B------:R-:W5:Y:S01]  /*1a60*/  LDG.E R58, desc[UR6][R2.64] ;  /* 0x00000006023a7981 */ /* 0x000f62000c1e1900 */
[C---:B------:R-:W-:Y:S02]  /*1a70*/  R2UR UR11, R39.reuse ;  /* 0x00000000270b72ca */ /* 0x040fe400000e0000 */
[----:B------:R-:W-:Y:S02]  /*1a80*/  @P4 R2UR UR6, R38 ;  /* 0x00000000260642ca */ /* 0x000fe400000e0000 */
[----:B------:R-:W-:-:S02]  /*1a90*/  @P4 R2UR UR7, R39 ;  /* 0x00000000270742ca */ /* 0x000fc400000e0000 */
[----:B------:R-:W-:Y:S02]  /*1aa0*/  @P2 R2UR UR12, R38 ;  /* 0x00000000260c22ca */ /* 0x000fe400000e0000 */
[----:B------:R-:W-:Y:S01]  /*1ab0*/  @P2 R2UR UR13, R39 ;  /* 0x00000000270d22ca */ /* 0x000fe200000e0000 */
[----:B------:R-:W5:Y:S04]  /*1ac0*/  LDG.E R62, desc[UR8][R12.64] ;  /* 0x000000080c3e7981 */ /* 0x000f68000c1e1900 */
[----:B------:R-:W5:Y:S04]  /*1ad0*/  LDG.E R66, desc[UR10][R14.64] ;  /* 0x0000000a0e427981 */ /* 0x000f68000c1e1900 */
[----:B------:R-:W5:Y:S04]  /*1ae0*/  @P4 LDG.E R68, desc[UR6][R14.64+0x4] ;  /* 0x000004060e444981 */ /* 0x000f68000c1e1900 */
[----:B------:R-:W5:Y:S04]  /*1af0*/  @P2 LDG.E R72, desc[UR12][R32.64+0x4] ;  /* 0x0000040c20482981 */ /* 0x000f68000c1e1900 */
[----:B------:R0:W5:Y:S01]  /*1b00*/  LDG.E R70, desc[UR8][R32.64] ;  /* 0x0000000820467981 */ /* 0x000162000c1e1900 */
[----:B------:R-:W-:Y:S01]  /*1b10*/  IMAD.U32 R43, RZ, RZ, UR4 ;  /* 0x00000004ff2b7e24 */ /* 0x000fe2000f8e00ff */
[----:B------:R-:W-:-:S02]  /*1b20*/  PRMT R9, R9, 0x7770, RZ ;  /* 0x0000777009097816 */ /* 0x000fc400000000ff */
[----:B------:R-:W-:Y:S02]  /*1b30*/  PRMT R0, R0, 0x7770, RZ ;  /* 0x0000777000007816 */ /* 0x000fe400000000ff */
[----:B------:R-:W-:Y:S02]  /*1b40*/  MOV R40, UR4 ;  /* 0x0000000400287c02 */ /* 0x000fe40008000f00 */
[----:B------:R-:W-:Y:S02]  /*1b50*/  MOV R34, UR4 ;  /* 0x0000000400227c02 */ /* 0x000fe40008000f00 */
[----:B------:R-:W-:Y:S02]  /*1b60*/  PRMT R11, R11, 0x7770, RZ ;  /* 0x000077700b0b7816 */ /* 0x000fe400000000ff */
[----:B------:R-:W-:Y:S02]  /*1b70*/  PRMT R31, R31, 0x7770, RZ ;  /* 0x000077701f1f7816 */ /* 0x000fe400000000ff */
[----:B0-----:R-:W-:Y:S01]  /*1b80*/  MOV R32, UR4 ;  /* 0x0000000400207c02 */ /* 0x001fe20008000f00 */
[----:B---3--:R-:W-:-:S05]  /*1b90*/  @P1 FMUL R43, R36, R5 ;  /* 0x00000005242b1220 */ /* 0x008fca0000400000 */
[----:B------:R-:W-:-:S04]  /*1ba0*/  FMNMX3 R3, R50, -INF , R43, !PT ;  /* 0xff80000032037876 */ /* 0x000fc8000780002b */
[----:B------:R-:W-:-:S04]  /*1bb0*/  FMNMX3 R3, R3, R8, R18, !PT ;  /* 0x0000000803037276 */ /* 0x000fc80007800012 */
[----:B------:R-:W-:-:S04]  /*1bc0*/  FMNMX3 R3, R3, R7, R6, !PT ;  /* 0x0000000703037276 */ /* 0x000fc80007800006 */
[----:B------:R-:W-:-:S04]  /*1bd0*/  FMNMX3 R3, R3, R17, R10, !PT ;  /* 0x0000001103037276 */ /* 0x000fc8000780000a */
[----:B------:R-:W-:-:S04]  /*1be0*/  FMNMX3 R3, R3, R19, R16, !PT ;  /* 0x0000001303037276 */ /* 0x000fc80007800010 */
[----:B------:R-:W-:-:S04]  /*1bf0*/  FMNMX3 R3, R3, R21, R22, !PT ;  /* 0x0000001503037276 */ /* 0x000fc80007800016 */
[----:B------:R-:W-:Y:S01]  /*1c00*/  FMNMX3 R3, R3, R23, R20, !PT ;  /* 0x0000001703037276 */ /* 0x000fe20007800014 */
[----:B----4-:R-:W-:-:S03]  /*1c10*/  @P5 FMUL R40, R56, R5 ;  /* 0x0000000538285220 */ /* 0x010fc60000400000 */
[----:B------:R-:W-:Y:S01]  /*1c20*/  FMNMX3 R3, R3, R25, R26, !PT ;  /* 0x0000001903037276 */ /* 0x000fe2000780001a */
[----:B------:R-:W-:Y:S01]  /*1c30*/  FMUL R41, R42, R5 ;  /* 0x000000052a297220 */ /* 0x000fe20000400000 */
[----:B------:R-:W-:Y:S02]  /*1c40*/  ISETP.NE.AND P1, PT, R9, RZ, PT ;  /* 0x000000ff0900720c */ /* 0x000fe40003f25270 */
[----:B------:R-:W-:Y:S02]  /*1c50*/  ISETP.NE.AND P5, PT, R0, RZ, PT ;  /* 0x000000ff0000720c */ /* 0x000fe40003fa5270 */
[----:B------:R-:W-:Y:S02]  /*1c60*/  FMNMX3 R3, R3, R29, R24, !PT ;  /* 0x0000001d03037276 */ /* 0x000fe40007800018 */
[----:B------:R-:W-:Y:S01]  /*1c70*/  PRMT R0, R30, 0x7770, RZ ;  /* 0x000077701e007816 */ /* 0x000fe200000000ff */
[----:B------:R-:W-:Y:S01]  /*1c80*/  FMUL R37, R52, R5 ;  /* 0x0000000534257220 */ /* 0x000fe20000400000 */
[----:B------:R-:W-:-:S02]  /*1c90*/  FSEL R41, R41, R4, P1 ;  /* 0x0000000429297208 */ /* 0x000fc40000800000 */
[----:B------:R-:W-:Y:S02]  /*1ca0*/  FMNMX3 R3, R3, R27, R28, !PT ;  /* 0x0000001b03037276 */ /* 0x000fe4000780001c */
[----:B------:R-:W-:Y:S01]  /*1cb0*/  MOV R36, UR4 ;  /* 0x0000000400247c02 */ /* 0x000fe20008000f00 */
[----:B------:R-:W-:Y:S01]  /*1cc0*/  @P0 FMUL R36, R54, R5 ;  /* 0x0000000536240220 */ /* 0x000fe20000400000 */
[----:B------:R-:W-:Y:S02]  /*1cd0*/  ISETP.NE.AND P0, PT, R11, RZ, PT ;  /* 0x000000ff0b00720c */ /* 0x000fe40003f05270 */
[----:B------:R-:W-:Y:S02]  /*1ce0*/  FSEL R37, R37, R4, P5 ;  /* 0x0000000425257208 */ /* 0x000fe40002800000 */
[----:B------:R-:W-:Y:S01]  /*1cf0*/  FMNMX3 R3, R3, R41, R40, !PT ;  /* 0x0000002903037276 */ /* 0x000fe20007800028 */
[----:B--2---:R-:W-:Y:S01]  /*1d00*/  @P3 FMUL R34, R60, R5 ;  /* 0x000000053c223220 */ /* 0x004fe20000400000 */
[----:B------:R-:W-:-:S02]  /*1d10*/  ISETP.NE.AND P3, PT, R0, RZ, PT ;  /* 0x000000ff0000720c */ /* 0x000fc40003f65270 */
[----:B------:R-:W-:Y:S02]  /*1d20*/  PRMT R0, R35, 0x7770, RZ ;  /* 0x0000777023007816 */ /* 0x000fe400000000ff */
[----:B------:R-:W-:Y:S02]  /*1d30*/  FMNMX3 R3, R3, R37, R36, !PT ;  /* 0x0000002503037276 */ /* 0x000fe40007800024 */
[----:B------:R-:W-:Y:S02]  /*1d40*/  ISETP.NE.AND P5, PT, R0, RZ, PT ;  /* 0x000000ff0000720c */ /* 0x000fe40003fa5270 */
[----:B------:R-:W-:Y:S02]  /*1d50*/  MOV R30, UR4 ;  /* 0x00000004001e7c02 */ /* 0x000fe40008000f00 */
[----:B------:R-:W-:Y:S01]  /*1d60*/  ISETP.NE.AND P1, PT, R31, RZ, PT ;  /* 0x000000ff1f00720c */ /* 0x000fe20003f25270 */
[-C--:B-----5:R-:W-:Y:S01]  /*1d70*/  @P6 FMUL R30, R64, R5.reuse ;  /* 0x00000005401e6220 */ /* 0x0a0fe20000400000 */
[----:B------:R-:W-:Y:S01]  /*1d80*/  MOV R42, UR4 ;  /* 0x00000004002a7c02 */ /* 0x000fe20008000f00 */
[----:B------:R-:W-:-:S05]  /*1d90*/  FMUL R35, R58, R5 ;  /* 0x000000053a237220 */ /* 0x000fca0000400000 */
[----:B------:R-:W-:Y:S01]  /*1da0*/  FSEL R35, R35, R4, P0 ;  /* 0x0000000423237208 */ /* 0x000fe20000000000 */
[----:B------:R-:W-:-:S03]  /*1db0*/  FMUL R33, R62, R5 ;  /* 0x000000053e217220 */ /* 0x000fc60000400000 */
[----:B------:R-:W-:Y:S01]  /*1dc0*/  FMNMX3 R3, R3, R35, R34, !PT ;  /* 0x0000002303037276 */ /* 0x000fe20007800022 */
[-C--:B------:R-:W-:Y:S01]  /*1dd0*/  FMUL R31, R66, R5.reuse ;  /* 0x00000005421f7220 */ /* 0x080fe20000400000 */
[----:B------:R-:W-:Y:S01]  /*1de0*/  FSEL R33, R33, R4, P3 ;  /* 0x0000000421217208 */ /* 0x000fe20001800000 */
[----:B------:R-:W-:-:S03]  /*1df0*/  @P4 FMUL R42, R68, R5 ;  /* 0x00000005442a4220 */ /* 0x000fc60000400000 */
[----:B------:R-:W-:Y:S02]  /*1e00*/  FSEL R31, R31, R4, P1 ;  /* 0x000000041f1f7208 */ /* 0x000fe40000800000 */
[----:B------:R-:W-:Y:S01]  /*1e10*/  FMNMX3 R3, R3, R33, R30, !PT ;  /* 0x0000002103037276 */ /* 0x000fe2000780001e */
[----:B------:R-:W-:Y:S01]  /*1e20*/  @P2 FMUL R32, R72, R5 ;  /* 0x0000000548202220 */ /* 0x000fe20000400000 */
[----:B------:R-:W-:Y:S02]  /*1e30*/  UMOV UR4, 0xffffffff ;  /* 0xffffffff00047882 */ /* 0x000fe40000000000 */
        /* <DEDUP_REMOVED lines=21> */
[--C-:B------:R-:W-:Y:S01]  /*1f90*/  FADD R72, R8, -R5.reuse ;  /* 0x8000000508487221 */ /* 0x100fe20000000000 */
[--C-:B------:R-:W-:Y:S01]  /*1fa0*/  FADD R66, R7, -R5.reuse ;  /* 0x8000000507427221 */ /* 0x100fe20000000000 */
[-C--:B------:R-:W-:Y:S01]  /*1fb0*/  FFMA.SAT R9, R70, R11.reuse, 0.5 ;  /* 0x3f00000046097423 */ /* 0x080fe2000000200b */
[-C--:B------:R-:W-:Y:S01]  /*1fc0*/  FFMA.RM R19, R3, R12.reuse, 12582913 ;  /* 0x4b40000103137423 */ /* 0x080fe2000000400c */
[-C--:B------:R-:W-:Y:S01]  /*1fd0*/  FFMA.SAT R13, R72, R11.reuse, 0.5 ;  /* 0x3f000000480d7423 */ /* 0x080fe2000000200b */
[----:B------:R-:W-:Y:S01]  /*1fe0*/  FADD R54, R25, -R5 ;  /* 0x8000000519367221 */ /* 0x000fe20000000000 */
[----:B------:R-:W-:Y:S01]  /*1ff0*/  FADD R60, -R5, R10 ;  /* 0x0000000a053c7221 */ /* 0x000fe20000000100 */
[----:B------:R-:W-:Y:S01]  /*2000*/  FADD R3, R19, -12583039 ;  /* 0xcb40007f13037421 */ /* 0x000fe20000000000 */
[-C--:B------:R-:W-:Y:S01]  /*2010*/  FFMA.RM R25, R9, R12.reuse, 12582913 ;  /* 0x4b40000109197423 */ /* 0x080fe2000000400c */
[C---:B------:R-:W-:Y:S01]  /*2020*/  FADD R74, -R5.reuse, R18 ;  /* 0x00000012054a7221 */ /* 0x040fe20000000100 */
[C---:B------:R-:W-:Y:S01]  /*2030*/  FADD R64, -R5.reuse, R6 ;  /* 0x0000000605407221 */ /* 0x040fe20000000100 */
        /* <DEDUP_REMOVED lines=9> */
[----:B------:R-:W-:Y:S01]  /*20d0*/  FADD R26, -R5, R30 ;  /* 0x0000001e051a7221 */ /* 0x000fe20000000100 */
[--C-:B------:R-:W-:Y:S01]  /*20e0*/  FADD R62, R17, -R5.reuse ;  /* 0x80000005113e7221 */ /* 0x100fe20000000000 */
[--C-:B------:R-:W-:Y:S01]  /*20f0*/  FADD R2, R21, -R5.reuse ;  /* 0x8000000515027221 */ /* 0x100fe20000000000 */
        /* <DEDUP_REMOVED lines=8> */
[--C-:B------:R-:W-:Y:S01]  /*2180*/  FADD R34, R33, -R5.reuse ;  /* 0x8000000521227221 */ /* 0x100fe20000000000 */
        /* <DEDUP_REMOVED lines=30> */
[----:B------:R-:W-:Y:S01]  /*2370*/  FFMA.RM R33, R33, R12, 12582913 ;  /* 0x4b40000121217423 */ /* 0x000fe2000000400c */
[----:B------:R-:W-:Y:S01]  /*2380*/  FFMA R66, R66, 1.925963033500011079e-08, R9 ;  /* 0x32a5706042427823 */ /* 0x000fe20000000009 */
[----:B------:R-:W-:Y:S01]  /*2390*/  FFMA.SAT R9, R60, R11, 0.5 ;  /* 0x3f0000003c097423 */ /* 0x000fe2000000200b */
[----:B------:R-:W-:Y:S01]  /*23a0*/  FFMA R64, R64, 1.925963033500011079e-08, R13 ;  /* 0x32a5706040407823 */ /* 0x000fe2000000000d */
[----:B------:R-:W-:Y:S01]  /*23b0*/  FADD R13, R15, -12583039 ;  /* 0xcb40007f0f0d7421 */ /* 0x000fe20000000000 */
[----:B------:R-:W-:-:S02]  /*23c0*/  IMAD.SHL.U32 R7, R7, 0x800000, RZ ;  /* 0x0080000007077824 */ /* 0x000fc400078e00ff */
        /* <DEDUP_REMOVED lines=18> */
[-C--:B------:R-:W-:Y:S01]  /*24f0*/  FFMA.SAT R47, R16, R11.reuse, 0.5 ;  /* 0x3f000000102f7423 */ /* 0x080fe2000000200b */
[----:B------:R-:W-:Y:S01]  /*2500*/  FFMA R23, R4, 1.4426950216293334961, -R23 ;  /* 0x3fb8aa3b04177823 */ /* 0x000fe20000000817 */
[----:B------:R-:W-:Y:S01]  /*2510*/  FFMA.SAT R51, R50, R11, 0.5 ;  /* 0x3f00000032337423 */ /* 0x000fe2000000200b */
[-C--:B------:R-:W-:Y:S01]  /*2520*/  FFMA.RM R43, R43, R12.reuse, 12582913 ;  /* 0x4b4000012b2b7423 */ /* 0x080fe2000000400c */
[----:B------:R-:W-:Y:S01]  /*2530*/  MUFU.EX2 R60, R60 ;  /* 0x0000003c003c7308 */ /* 0x000fe20000000800 */
[----:B------:R-:W-:Y:S01]  /*2540*/  FFMA R23, R4, 1.925963033500011079e-08, R23 ;  /* 0x32a5706004177823 */ /* 0x000fe20000000017 */
[----:B------:R-:W-:Y:S01]  /*2550*/  SHF.L.U32 R4, R19, 0x17, RZ ;  /* 0x0000001713047819 */ /* 0x000fe200000006ff */
[-C--:B------:R-:W-:Y:S01]  /*2560*/  FFMA.RM R19, R27, R12.reuse, 12582913 ;  /* 0x4b4000011b137423 */ /* 0x080fe2000000400c */
[-C--:B------:R-:W-:Y:S01]  /*2570*/  FFMA.RM R47, R47, R12.reuse, 12582913 ;  /* 0x4b4000012f2f7423 */ /* 0x080fe2000000400c */
[----:B------:R-:W-:Y:S01]  /*2580*/  FFMA.RM R51, R51, R12, 12582913 ;  /* 0x4b40000133337423 */ /* 0x000fe2000000400c */
[----:B------:R-:W-:-:S02]  /*2590*/  SHF.L.U32 R5, R5, 0x17, RZ ;  /* 0x0000001705057819 */ /* 0x000fc400000006ff */
        /* <DEDUP_REMOVED lines=19> */
[----:B------:R-:W-:Y:S01]  /*26d0*/  MUFU.EX2 R29, R29 ;  /* 0x0000001d001d7308 */ /* 0x000fe20000000800 */
[----:B-1----:R-:W-:-:S02]  /*26e0*/  FMUL R2, R2, R27 ;  /* 0x0000001b02027220 */ /* 0x002fc40000400000 */
[----:B------:R-:W-:Y:S01]  /*26f0*/  FADD R27, R25, -12583039 ;  /* 0xcb40007f191b7421 */ /* 0x000fe20000000000 */
[----:B0-----:R-:W-:-:S03]  /*2700*/  FMUL R3, R3, R74 ;  /* 0x0000004a03037220 */ /* 0x001fc60000400000 */
[----:B------:R-:W-:Y:S01]  /*2710*/  FFMA R27, R58, 1.4426950216293334961, -R27 ;  /* 0x3fb8aa3b3a1b7823 */ /* 0x000fe2000000081b */
[----:B--2---:R-:W-:-:S03]  /*2720*/  FMUL R5, R5, R66 ;  /* 0x0000004205057220 */ /* 0x004fc60000400000 */
        /* <DEDUP_REMOVED lines=19> */
[----:B------:R-:W-:Y:S01]  /*2860*/  SHF.L.U32 R7, R15, 0x17, RZ ;  /* 0x000000170f077819 */ /* 0x000fe200000006ff */
[----:B------:R-:W-:-:S04]  /*2870*/  FADD R15, R37, -12583039 ;  /* 0xcb40007f250f7421 */ /* 0x000fc80000000000 */
[C---:B------:R-:W-:Y:S01]  /*2880*/  FFMA R15, R8.reuse, 1.4426950216293334961, -R15 ;  /* 0x3fb8aa3b080f7823 */ /* 0x040fe2000000080f */
[----:B------:R-:W-:Y:S02]  /*2890*/  FMUL R7, R7, R62 ;  /* 0x0000003e07077220 */ /* 0x000fe40000400000 */
[----:B------:R0:W1:Y:S01]  /*28a0*/  MUFU.EX2 R62, R31 ;  /* 0x0000001f003e7308 */ /* 0x0000620000000800 */
[----:B------:R-:W-:Y:S01]  /*28b0*/  FFMA R49, R8, 1.925963033500011079e-08, R15 ;  /* 0x32a5706008317823 */ /* 0x000fe2000000000f */
[----:B------:R-:W-:Y:S01]  /*28c0*/  FMUL R8, R9, R60 ;  /* 0x0000003c09087220 */ /* 0x000fe20000400000 */
[----:B------:R-:W-:-:S04]  /*28d0*/  FADD R9, R41, -12583039 ;  /* 0xcb40007f29097421 */ /* 0x000fc80000000000 */
[----:B------:R-:W-:Y:S01]  /*28e0*/  FFMA R9, R52, 1.4426950216293334961, -R9 ;  /* 0x3fb8aa3b34097823 */ /* 0x000fe20000000809 */
[----:B------:R-:W-:Y:S01]  /*28f0*/  MUFU.EX2 R15, R56 ;  /* 0x00000038000f7308 */ /* 0x000fe20000000800 */
[----:B0-----:R-:W-:Y:S02]  /*2900*/  FFMA.SAT R31, R22, R11, 0.5 ;  /* 0x3f000000161f7423 */ /* 0x001fe4000000200b */
[----:B------:R-:W-:Y:S01]  /*2910*/  FFMA R52, R52, 1.925963033500011079e-08, R9 ;  /* 0x32a5706034347823 */ /* 0x000fe20000000009 */
[----:B------:R-:W-:Y:S01]  /*2920*/  SHF.L.U32 R9, R13, 0x17, RZ ;  /* 0x000000170d097819 */ /* 0x000fe200000006ff */
[----:B------:R-:W-:Y:S01]  /*2930*/  FADD R13, R43, -12583039 ;  /* 0xcb40007f2b0d7421 */ /* 0x000fe20000000000 */
[----:B------:R-:W-:Y:S02]  /*2940*/  FFMA.RM R31, R31, R12, 12582913 ;  /* 0x4b4000011f1f7423 */ /* 0x000fe4000000400c */
[----:B------:R-:W0:Y:S01]  /*2950*/  MUFU.EX2 R60, R23 ;  /* 0x00000017003c7308 */ /* 0x000e220000000800 */
[----:B------:R-:W-:-:S04]  /*2960*/  FFMA R13, R10, 1.4426950216293334961, -R13 ;  /* 0x3fb8aa3b0a0d7823 */ /* 0x000fc8000000080d */
[----:B------:R-:W-:Y:S01]  /*2970*/  FFMA R55, R10, 1.925963033500011079e-08, R13 ;  /* 0x32a570600a377823 */ /* 0x000fe2000000000d */
        /* <DEDUP_REMOVED lines=9> */
[----:B------:R-:W-:Y:S01]  /*2a10*/  SHF.L.U32 R16, R21, 0x17, RZ ;  /* 0x0000001715107819 */ /* 0x000fe200000006ff */
[----:B------:R-:W-:Y:S01]  /*2a20*/  MUFU.EX2 R42, R49 ;  /* 0x00000031002a7308 */ /* 0x000fe20000000800 */
[----:B------:R-:W-:Y:S01]  /*2a30*/  FFMA R33, R22, 1.4426950216293334961, -R33 ;  /* 0x3fb8aa3b16217823 */ /* 0x000fe20000000821 */
[----:B------:R-:W-:Y:S01]  /*2a40*/  FFMA R13, R50, 1.4426950216293334961, -R13 ;  /* 0x3fb8aa3b320d7823 */ /* 0x000fe2000000080d */
[----:B------:R-:W-:-:S02]  /*2a50*/  IMAD.SHL.U32 R51, R51, 0x800000, RZ ;  /* 0x0080000033337824 */ /* 0x000fc400078e00ff */
[----:B------:R-:W-:Y:S01]  /*2a60*/  FMUL R16, R16, R29 ;  /* 0x0000001d10107220 */ /* 0x000fe20000400000 */
[----:B------:R-:W-:Y:S01]  /*2a70*/  FFMA.SAT R29, R36, R11, 0.5 ;  /* 0x3f000000241d7423 */ /* 0x000fe2000000200b */
[----:B------:R-:W-:Y:S01]  /*2a80*/  FFMA R57, R50, 1.925963033500011079e-08, R13 ;  /* 0x32a5706032397823 */ /* 0x000fe2000000000d */
[----:B------:R-:W-:Y:S01]  /*2a90*/  FADD R13, R25, -12583039 ;  /* 0xcb40007f190d7421 */ /* 0x000fe20000000000 */
[----:B------:R-:W-:Y:S01]  /*2aa0*/  MUFU.EX2 R21, R54 ;  /* 0x0000003600157308 */ /* 0x000fe20000000800 */
[----:B------:R-:W-:Y:S01]  /*2ab0*/  FFMA.RM R29, R29, R12, 12582913 ;  /* 0x4b4000011d1d7423 */ /* 0x000fe2000000400c */
[----:B0-----:R-:W-:Y:S01]  /*2ac0*/  FMUL R9, R9, R60 ;  /* 0x0000003c09097220 */ /* 0x001fe20000400000 */
[----:B------:R-:W-:Y:S01]  /*2ad0*/  FFMA R13, R18, 1.4426950216293334961, -R13 ;  /* 0x3fb8aa3b120d7823 */ /* 0x000fe2000000080d */
[----:B------:R-:W-:-:S03]  /*2ae0*/  SHF.L.U32 R25, R25, 0x17, RZ ;  /* 0x0000001719197819 */ /* 0x000fc600000006ff */
[----:B------:R-:W-:Y:S01]  /*2af0*/  FFMA R50, R18, 1.925963033500011079e-08, R13 ;  /* 0x32a5706012327823 */ /* 0x000fe2000000000d */
[----:B------:R-:W-:Y:S01]  /*2b00*/  FFMA.SAT R13, R40, R11, 0.5 ;  /* 0x3f000000280d7423 */ /* 0x000fe2000000200b */
[----:B------:R-:W-:Y:S01]  /*2b10*/  IMAD.SHL.U32 R18, R27, 0x800000, RZ ;  /* 0x008000001b127824 */ /* 0x000fe200078e00ff */
[----:B------:R-:W-:Y:S02]  /*2b20*/  MUFU.EX2 R53, R53 ;  /* 0x0000003500357308 */ /* 0x000fe40000000800 */
[----:B------:R-:W-:Y:S01]  /*2b30*/  FFMA.RM R13, R13, R12, 12582913 ;  /* 0x4b4000010d0d7423 */ /* 0x000fe2000000400c */
[----:B------:R-:W-:-:S03]  /*2b40*/  FMUL R18, R18, R15 ;  /* 0x0000000f12127220 */ /* 0x000fc60000400000 */
        /* <DEDUP_REMOVED lines=13> */
[----:B------:R-:W-:Y:S01]  /*2c20*/  SHF.L.U32 R20, R35, 0x17, RZ ;  /* 0x0000001723147819 */ /* 0x000fe200000006ff */
[C---:B------:R-:W-:Y:S01]  /*2c30*/  FADD R23, R29.reuse, -12583039 ;  /* 0xcb40007f1d177421 */ /* 0x040fe20000000000 */
[----:B------:R-:W-:Y:S01]  /*2c40*/  SHF.L.U32 R29, R29, 0x17, RZ ;  /* 0x000000171d1d7819 */ /* 0x000fe200000006ff */
[----:B------:R1:W-:Y:S02]  /*2c50*/  MUFU.EX2 R50, R27 ;  /* 0x0000001b00327308 */ /* 0x0003e40000000800 */
[----:B------:R-:W-:Y:S01]  /*2c60*/  FFMA R23, R36, 1.4426950216293334961, -R23 ;  /* 0x3fb8aa3b24177823 */ /* 0x000fe20000000817 */
[----:B------:R-:W-:Y:S01]  /*2c70*/  FMUL R20, R20, R21 ;  /* 0x0000001514147220 */ /* 0x000fe20000400000 */
[----:B------:R-:W-:Y:S02]  /*2c80*/  SHF.L.U32 R21, R37, 0x17, RZ ;  /* 0x0000001725157819 */ /* 0x000fe400000006ff */
[----:B------:R-:W-:-:S02]  /*2c90*/  FFMA R37, R36, 1.925963033500011079e-08, R23 ;  /* 0x32a5706024257823 */ /* 0x000fc40000000017 */
        /* <DEDUP_REMOVED lines=15> */
[----:B------:R-:W-:Y:S01]  /*2d90*/  SHF.L.U32 R24, R47, 0x17, RZ ;  /* 0x000000172f187819 */ /* 0x000fe200000006ff */
[----:B-1----:R-:W-:Y:S02]  /*2da0*/  FFMA.SAT R55, R32, R11, 0.5 ;  /* 0x3f00000020377423 */ /* 0x002fe4000000200b */
[----:B------:R-:W-:Y:S01]  /*2db0*/  FFMA.RM R35, R35, R12, 12582913 ;  /* 0x4b40000123237423 */ /* 0x000fe2000000400c */
[----:B--2---:R-:W-:Y:S01]  /*2dc0*/  FMUL R23, R23, R36 ;  /* 0x0000002417177220 */ /* 0x004fe20000400000 */
[----:B------:R-:W-:Y:S01]  /*2dd0*/  FMUL R24, R24, R53 ;  /* 0x0000003518187220 */ /* 0x000fe20000400000 */
[----:B------:R-:W0:Y:S01]  /*2de0*/  MUFU.EX2 R36, R57 ;  /* 0x0000003900247308 */ /* 0x000e220000000800 */
[C---:B------:R-:W-:Y:S01]  /*2df0*/  FADD R41, R35.reuse, -12583039 ;  /* 0xcb40007f23297421 */ /* 0x040fe20000000000 */
[----:B------:R-:W-:-:S03]  /*2e00*/  IMAD.SHL.U32 R35, R35, 0x800000, RZ ;  /* 0x0080000023237824 */ /* 0x000fc600078e00ff */
[C---:B------:R-:W-:Y:S01]  /*2e10*/  FFMA R41, R34.reuse, 1.4426950216293334961, -R41 ;  /* 0x3fb8aa3b22297823 */ /* 0x040fe20000000829 */
[----:B---3--:R-:W-:Y:S02]  /*2e20*/  FMUL R29, R29, R54 ;  /* 0x000000361d1d7220 */ /* 0x008fe40000400000 */
        /* <DEDUP_REMOVED lines=8> */
[----:B------:R-:W1:Y:S02]  /*2eb0*/  MUFU.EX2 R58, R49 ;  /* 0x00000031003a7308 */ /* 0x000e640000000800 */
[----:B------:R-:W-:Y:S01]  /*2ec0*/  FFMA R47, R26, 1.925963033500011079e-08, R41 ;  /* 0x32a570601a2f7823 */ /* 0x000fe20000000029 */
        /* <DEDUP_REMOVED lines=8> */
[----:B------:R-:W-:-:S04]  /*2f50*/  FFMA.SAT R41, R28, R11, 0.5 ;  /* 0x3f0000001c297423 */ /* 0x000fc8000000200b */
[----:B------:R-:W-:Y:S01]  /*2f60*/  FFMA.RM R41, R41, R12, 12582913 ;  /* 0x4b40000129297423 */ /* 0x000fe2000000400c */
[----:B0-----:R-:W-:-:S03]  /*2f70*/  FMUL R34, R34, R47 ;  /* 0x0000002f22227220 */ /* 0x001fc60000400000 */
[----:B------:R-:W-:-:S04]  /*2f80*/  FADD R53, R41, -12583039 ;  /* 0xcb40007f29357421 */ /* 0x000fc80000000000 */
[----:B------:R-:W-:-:S04]  /*2f90*/  FFMA R53, R28, 1.4426950216293334961, -R53 ;  /* 0x3fb8aa3b1c357823 */ /* 0x000fc80000000835 */
[----:B------:R-:W-:Y:S01]  /*2fa0*/  FFMA R52, R28, 1.925963033500011079e-08, R53 ;  /* 0x32a570601c347823 */ /* 0x000fe20000000035 */
[----:B------:R-:W-:-:S04]  /*2fb0*/  FFMA.SAT R53, R14, R11, 0.5 ;  /* 0x3f0000000e357423 */ /* 0x000fc8000000200b */
        /* <DEDUP_REMOVED lines=26> */
[----:B------:R-:W1:Y:S01]  /*3160*/  MUFU.EX2 R15, R52 ;  /* 0x00000034000f7308 */ /* 0x000e620000000800 */
[----:B------:R-:W-:-:S04]  /*3170*/  FADD R13, R13, R24 ;  /* 0x000000180d0d7221 */ /* 0x000fc80000000000 */
[----:B------:R-:W-:-:S04]  /*3180*/  FADD R30, R13, R26 ;  /* 0x0000001a0d1e7221 */ /* 0x000fc80000000000 */
[----:B------:R-:W-:Y:S01]  /*3190*/  FADD R40, R30, R25 ;  /* 0x000000191e287221 */ /* 0x000fe20000000000 */
[----:B------:R-:W-:Y:S01]  /*31a0*/  FMUL R30, R31, R42 ;  /* 0x0000002a1f1e7220 */ /* 0x000fe20000400000 */
[----:B------:R-:W-:Y:S01]  /*31b0*/  SHF.L.U32 R31, R33, 0x17, RZ ;  /* 0x00000017211f7819 */ /* 0x000fe200000006ff */
[----:B------:R-:W-:Y:S01]  /*31c0*/  FADD R33, R12, -12583039 ;  /* 0xcb40007f0c217421 */ /* 0x000fe20000000000 */
[----:B------:R-:W-:Y:S01]  /*31d0*/  FADD R13, R40, R27 ;  /* 0x0000001b280d7221 */ /* 0x000fe20000000000 */
[----:B------:R-:W-:Y:S02]  /*31e0*/  SHF.L.U32 R12, R12, 0x17, RZ ;  /* 0x000000170c0c7819 */ /* 0x000fe400000006ff */
[C---:B------:R-:W-:Y:S01]  /*31f0*/  FFMA R33, R32.reuse, 1.4426950216293334961, -R33 ;  /* 0x3fb8aa3b20217823 */ /* 0x040fe20000000821 */
[----:B------:R-:W-:Y:S01]  /*3200*/  FADD R40, R13, R28 ;  /* 0x0000001c0d287221 */ /* 0x000fe20000000000 */
[----:B------:R-:W-:Y:S02]  /*3210*/  FMUL R31, R31, R56 ;  /* 0x000000381f1f7220 */ /* 0x000fe40000400000 */
[----:B------:R-:W-:Y:S01]  /*3220*/  FFMA R42, R32, 1.925963033500011079e-08, R33 ;  /* 0x32a57060202a7823 */ /* 0x000fe20000000021 */
[----:B------:R-:W-:Y:S01]  /*3230*/  FADD R13, R40, R29 ;  /* 0x0000001d280d7221 */ /* 0x000fe20000000000 */
[----:B------:R-:W-:-:S02]  /*3240*/  SHF.L.U32 R33, R36, 0x17, RZ ;  /* 0x0000001724217819 */ /* 0x000fc400000006ff */
[----:B------:R-:W2:Y:S01]  /*3250*/  MUFU.EX2 R43, R42 ;  /* 0x0000002a002b7308 */ /* 0x000ea20000000800 */
[----:B------:R-:W-:Y:S01]  /*3260*/  FADD R40, R13, R30 ;  /* 0x0000001e0d287221 */ /* 0x000fe20000000000 */
[----:B------:R-:W-:Y:S01]  /*3270*/  SHF.L.U32 R32, R41, 0x17, RZ ;  /* 0x0000001729207819 */ /* 0x000fe200000006ff */
[----:B0-----:R-:W-:Y:S01]  /*3280*/  FMUL R33, R33, R50 ;  /* 0x0000003221217220 */ /* 0x001fe20000400000 */
[----:B------:R-:W-:Y:S01]  /*3290*/  SHF.L.U32 R36, R11, 0x17, RZ ;  /* 0x000000170b247819 */ /* 0x000fe200000006ff */
[----:B------:R-:W-:Y:S02]  /*32a0*/  FADD R40, R40, R31 ;  /* 0x0000001f28287221 */ /* 0x000fe40000000000 */
[----:B-1----:R-:W-:Y:S02]  /*32b0*/  FMUL R32, R32, R15 ;  /* 0x0000000f20207220 */ /* 0x002fe40000400000 */
[----:B------:R-:W-:Y:S01]  /*32c0*/  FADD R13, R40, R35 ;  /* 0x00000023280d7221 */ /* 0x000fe20000000000 */
[----:B------:R-:W-:-:S03]  /*32d0*/  FMUL R36, R36, R37 ;  /* 0x0000002524247220 */ /* 0x000fc60000400000 */
[----:B------:R-:W-:-:S04]  /*32e0*/  FADD R14, R13, R34 ;  /* 0x000000220d0e7221 */ /* 0x000fc80000000000 */
        /* <DEDUP_REMOVED lines=14> */
.L_x_34274:
        /* <DEDUP_REMOVED lines=12> */
[----:B0-----:R-:W-:Y:S05]  /*3490*/  CALL.REL.NOINC `($__internal_575_$__cuda_sm3x_div_rn_noftz_f32_slowpath) ;  /* 0x0000004000287944 */ /* 0x001fea0003c00000 */
[----:B------:R-:W-:-:S07]  /*34a0*/  IMAD.MOV.U32 R12, RZ, RZ, R4 ;  /* 0x000000ffff0c7224 */ /* 0x000fce00078e0004 */
.L_x_34199:
[----:B------:R-:W-:Y:S05]  /*34b0*/  BSYNC.RECONVERGENT B2 ;  /* 0x0000000000027941 */ /* 0x000fea0003800200 */
.L_x_34198:
        /* <DEDUP_REMOVED lines=12> */
[----:B0-----:R-:W-:Y:S05]  /*3580*/  CALL.REL.NOINC `($__internal_575_$__cuda_sm3x_div_rn_noftz_f32_slowpath) ;  /* 0x0000003c00ec7944 */ /* 0x001fea0003c00000 */
[----:B------:R-:W-:-:S07]  /*3590*/  MOV R13, R4 ;  /* 0x00000004000d7202 */ /* 0x000fce0000000f00 */
.L_x_34201:
[----:B------:R-:W-:Y:S05]  /*35a0*/  BSYNC.RECONVERGENT B2 ;  /* 0x0000000000027941 */ /* 0x000fea0003800200 */
.L_x_34200:
        /* <DEDUP_REMOVED lines=14> */
.L_x_34203:
[----:B------:R-:W-:Y:S05]  /*3690*/  BSYNC.RECONVERGENT B2 ;  /* 0x0000000000027941 */ /* 0x000fea0003800200 */
.L_x_34202:
        /* <DEDUP_REMOVED lines=12> */
[----:B0-----:R-:W-:Y:S05]  /*3760*/  CALL.REL.NOINC `($__internal_575_$__cuda_sm3x_div_rn_noftz_f32_slowpath) ;  /* 0x0000003c00747944 */ /* 0x001fea0003c00000 */
[----:B------:R-:W-:-:S07]  /*3770*/  MOV R15, R4 ;  /* 0x00000004000f7202 */ /* 0x000fce0000000f00 */
.L_x_34205:
[----:B------:R-:W-:Y:S05]  /*3780*/  BSYNC.RECONVERGENT B2 ;  /* 0x0000000000027941 */ /* 0x000fea0003800200 */
.L_x_34204:
        /* <DEDUP_REMOVED lines=14> */
.L_x_34207:
[----:B------:R-:W-:Y:S05]  /*3870*/  BSYNC.RECONVERGENT B2 ;  /* 0x0000000000027941 */ /* 0x000fea0003800200 */
.L_x_34206:
        /* <DEDUP_REMOVED lines=12> */
[----:B0-----:R-:W-:Y:S05]  /*3940*/  CALL.REL.NOINC `($__internal_575_$__cuda_sm3x_div_rn_noftz_f32_slowpath) ;  /* 0x0000003800fc7944 */ /* 0x001fea0003c00000 */
[----:B------:R-:W-:-:S07]  /*3950*/  MOV R3, R4 ;  /* 0x0000000400037202 */ /* 0x000fce0000000f00 */
.L_x_34209:
[----:B------:R-:W-:Y:S05]  /*3960*/  BSYNC.RECONVERGENT B2 ;  /* 0x0000000000027941 */ /* 0x000fea0003800200 */
.L_x_34208:
        /* <DEDUP_REMOVED lines=14> */
.L_x_34211:
[----:B------:R-:W-:Y:S05]  /*3a50*/  BSYNC.RECONVERGENT B2 ;  /* 0x0000000000027941 */ /* 0x000fea0003800200 */
.L_x_34210:
        /* <DEDUP_REMOVED lines=13> */
[----:B------:R-:W-:-:S07]  /*3b30*/  IMAD.MOV.U32 R7, RZ, RZ, R4 ;  /* 0x000000ffff077224 */ /* 0x000fce00078e0004 */
.L_x_34213:
[----:B------:R-:W-:Y:S05]  /*3b40*/  BSYNC.RECONVERGENT B2 ;  /* 0x0000000000027941 */ /* 0x000fea0003800200 */
.L_x_34212:
        /* <DEDUP_REMOVED lines=14> */
.L_x_34215:
[----:B------:R-:W-:Y:S05]  /*3c30*/  BSYNC.RECONVERGENT B2 ;  /* 0x0000000000027941 */ /* 0x000fea0003800200 */
.L_x_34214:
        /* <DEDUP_REMOVED lines=14> */
.L_x_34217:
[----:B------:R-:W-:Y:S05]  /*3d20*/  BSYNC.RECONVERGENT B2 ;  /* 0x0000000000027941 */ /* 0x000fea0003800200 */
.L_x_34216:
        /* <DEDUP_REMOVED lines=14> */
.L_x_34219:
[----:B------:R-:W-:Y:S05]  /*3e10*/  BSYNC.RECONVERGENT B2 ;  /* 0x0000000000027941 */ /* 0x000fea0003800200 */
.L_x_34218:
        /* <DEDUP_REMOVED lines=12> */
[----:B------:R-:W-:Y:S05]  /*3ee0*/  CALL.REL.NOINC `($__internal_575_$__cuda_sm3x_div_rn_noftz_f32_slowpath) ;  /* 0x0000003400947944 */ /* 0x000fea0003c00000 */
[----:B------:R-:W-:-:S07]  /*3ef0*/  MOV R43, R4 ;  /* 0x00000004002b7202 */ /* 0x000fce0000000f00 */
.L_x_34221:
[----:B------:R-:W-:Y:S05]  /*3f00*/  BSYNC.RECONVERGENT B2 ;  /* 0x0000000000027941 */ /* 0x000fea0003800200 */
.L_x_34220:
        /* <DEDUP_REMOVED lines=12> */
[----:B------:R-:W-:Y:S05]  /*3fd0*/  CALL.REL.NOINC `($__internal_575_$__cuda_sm3x_div_rn_noftz_f32_slowpath) ;  /* 0x0000003400587944 */ /* 0x000fea0003c00000 */
[----:B------:R-:W-:-:S07]  /*3fe0*/  MOV R16, R4 ;  /* 0x0000000400107202 */ /* 0x000fce0000000f00 */
.L_x_34223:
[----:B------:R-:W-:Y:S05]  /*3ff0*/  BSYNC.RECONVERGENT B2 ;  /* 0x0000000000027941 */ /* 0x000fea0003800200 */
.L_x_34222:
        /* <DEDUP_REMOVED lines=12> */
[----:B------:R-:W-:Y:S05]  /*40c0*/  CALL.REL.NOINC `($__internal_575_$__cuda_sm3x_div_rn_noftz_f32_slowpath) ;  /* 0x00000034001c7944 */ /* 0x000fea0003c00000 */
[----:B------:R-:W-:-:S07]  /*40d0*/  MOV R17, R4 ;  /* 0x0000000400117202 */ /* 0x000fce0000000f00 */
.L_x_34225:
[----:B------:R-:W-:Y:S05]  /*40e0*/  BSYNC.RECONVERGENT B2 ;  /* 0x0000000000027941 */ /* 0x000fea0003800200 */
.L_x_34224:
        /* <DEDUP_REMOVED lines=13> */
[----:B------:R-:W-:-:S07]  /*41c0*/  IMAD.MOV.U32 R18, RZ, RZ, R4 ;  /* 0x000000ffff127224 */ /* 0x000fce00078e0004 */
.L_x_34227:
[----:B------:R-:W-:Y:S05]  /*41d0*/  BSYNC.RECONVERGENT B2 ;  /* 0x0000000000027941 */ /* 0x000fea0003800200 */
.L_x_34226:
        /* <DEDUP_REMOVED lines=14> */
.L_x_34229:
[----:B------:R-:W-:Y:S05]  /*42c0*/  BSYNC.RECONVERGENT B2 ;  /* 0x0000000000027941 */ /* 0x000fea0003800200 */
.L_x_34228:
        /* <DEDUP_REMOVED lines=14> */
.L_x_34231:
[----:B------:R-:W-:Y:S05]  /*43b0*/  BSYNC.RECONVERGENT B2 ;  /* 0x0000000000027941 */ /* 0x000fea0003800200 */
.L_x_34230:
        /* <DEDUP_REMOVED lines=12> */
[----:B------:R-:W-:Y:S05]  /*4480*/  CALL.REL.NOINC `($__internal_575_$__cuda_sm3x_div_rn_noftz_f32_slowpath) ;  /* 0x00000030002c7944 */ /* 0x000fea0003c00000 */
[----:B------:R-:W-:-:S07]  /*4490*/  MOV R21, R4 ;  /* 0x0000000400157202 */ /* 0x000fce0000000f00 */
.L_x_34233:
[----:B------:R-:W-:Y:S05]  /*44a0*/  BSYNC.RECONVERGENT B2 ;  /* 0x0000000000027941 */ /* 0x000fea0003800200 */
.L_x_34232:
        /* <DEDUP_REMOVED lines=14> */
.L_x_34235:
[----:B------:R-:W-:Y:S05]  /*4590*/  BSYNC.RECONVERGENT B2 ;  /* 0x0000000000027941 */ /* 0x000fea0003800200 */
.L_x_34234:
        /* <DEDUP_REMOVED lines=14> */
.L_x_34237:
[----:B------:R-:W-:Y:S05]  /*4680*/  BSYNC.RECONVERGENT B2 ;  /* 0x0000000000027941 */ /* 0x000fea0003800200 */
.L_x_34236:
        /* <DEDUP_REMOVED lines=14> */
.L_x_34239:
[----:B------:R-:W-:Y:S05]  /*4770*/  BSYNC.RECONVERGENT B2 ;  /* 0x0000000000027941 */ /* 0x000fea0003800200 */
.L_x_34238:
        /* <DEDUP_REMOVED lines=14> */
.L_x_34241:
[----:B------:R-:W-:Y:S05]  /*4860*/  BSYNC.RECONVERGENT B2 ;  /* 0x0000000000027941 */ /* 0x000fea0003800200 */
.L_x_34240:
        /* <DEDUP_REMOVED lines=14> */
.L_x_34243:
[----:B------:R-:W-:Y:S05]  /*4950*/  BSYNC.RECONVERGENT B2 ;  /* 0x0000000000027941 */ /* 0x000fea0003800200 */
.L_x_34242:
        /* <DEDUP_REMOVED lines=14> */
.L_x_34245:
[----:B------:R-:W-:Y:S05]  /*4a40*/  BSYNC.RECONVERGENT B2 ;  /* 0x0000000000027941 */ /* 0x000fea0003800200 */
.L_x_34244:
        /* <DEDUP_REMOVED lines=14> */
.L_x_34247:
[----:B------:R-:W-:Y:S05]  /*4b30*/  BSYNC.RECONVERGENT B2 ;  /* 0x0000000000027941 */ /* 0x000fea0003800200 */
.L_x_34246:
        /* <DEDUP_REMOVED lines=14> */
.L_x_34249:
[----:B------:R-:W-:Y:S05]  /*4c20*/  BSYNC.RECONVERGENT B2 ;  /* 0x0000000000027941 */ /* 0x000fea0003800200 */
.L_x_34248:
        /* <DEDUP_REMOVED lines=14> */
.L_x_34251:
[----:B------:R-:W-:Y:S05]  /*4d10*/  BSYNC.RECONVERGENT B2 ;  /* 0x0000000000027941 */ /* 0x000fea0003800200 */
.L_x_34250:
        /* <DEDUP_REMOVED lines=14> */
.L_x_34253:
[----:B------:R-:W-:Y:S05]  /*4e00*/  BSYNC.RECONVERGENT B2 ;  /* 0x0000000000027941 */ /* 0x000fea0003800200 */
.L_x_34252:
        /* <DEDUP_REMOVED lines=14> */
.L_x_34255:
[----:B------:R-:W-:Y:S05]  /*4ef0*/  BSYNC.RECONVERGENT B2 ;  /* 0x0000000000027941 */ /* 0x000fea0003800200 */
.L_x_34254:
        /* <DEDUP_REMOVED lines=14> */
.L_x_34257:
[----:B------:R-:W-:Y:S05]  /*4fe0*/  BSYNC.RECONVERGENT B2 ;  /* 0x0000000000027941 */ /* 0x000fea0003800200 */
.L_x_34256:
        /* <DEDUP_REMOVED lines=14> */
.L_x_34259:
[----:B------:R-:W-:Y:S05]  /*50d0*/  BSYNC.RECONVERGENT B2 ;  /* 0x0000000000027941 */ /* 0x000fea0003800200 */
.L_x_34258:
        /* <DEDUP_REMOVED lines=14> */
.L_x_34261:
[----:B------:R-:W-:Y:S05]  /*51c0*/  BSYNC.RECONVERGENT B2 ;  /* 0x0000000000027941 */ /* 0x000fea0003800200 */
.L_x_34260:
        /* <DEDUP_REMOVED lines=12> */
[----:B------:R-:W-:Y:S02]  /*5290*/  IADD3 R5, P1, PT, R4, 0x40, RZ ;  /* 0x0000004004057810 */ /* 0x000fe40007f3e0ff */
[----:B------:R-:W-:Y:S02]  /*52a0*/  LEA.HI R33, P0, R0, R4, RZ, 0x1 ;  /* 0x0000000400217211 */ /* 0x000fe400078108ff */
[----:B------:R-:W-:Y:S02]  /*52b0*/  IADD3.X R40, PT, PT, RZ, R0, RZ, P1, !PT ;  /* 0x00000000ff287210 */ /* 0x000fe40000ffe4ff */
[----:B------:R-:W-:Y:S01]  /*52c0*/  SHF.L.U32 R32, R33, 0x2, RZ ;  /* 0x0000000221207819 */ /* 0x000fe200000006ff */
[----:B------:R-:W-:Y:S01]  /*52d0*/  IMAD.X R36, RZ, RZ, R0, P0 ;  /* 0x000000ffff247224 */ /* 0x000fe200000e0600 */
[----:B------:R-:W-:-:S02]  /*52e0*/  LEA.HI R5, P0, R40, R5, RZ, 0x1 ;  /* 0x0000000528057211 */ /* 0x000fc400078108ff */
[----:B------:R-:W-:Y:S02]  /*52f0*/  LOP3.LUT R32, R32, 0xfffffff8, RZ, 0xc0, !PT ;  /* 0xfffffff820207812 */ /* 0x000fe400078ec0ff */
[----:B------:R-:W-:Y:S02]  /*5300*/  SHF.L.U64.HI R33, R33, 0x2, R36 ;  /* 0x0000000221217819 */ /* 0x000fe40000010224 */
[----:B------:R-:W-:Y:S02]  /*5310*/  SHF.L.U32 R36, R5, 0x2, RZ ;  /* 0x0000000205247819 */ /* 0x000fe400000006ff */
[----:B------:R-:W-:Y:S02]  /*5320*/  IADD3.X R40, PT, PT, RZ, R40, RZ, P0, !PT ;  /* 0x00000028ff287210 */ /* 0x000fe400007fe4ff */
[----:B------:R-:W-:Y:S02]  /*5330*/  IADD3 R32, P0, PT, R32, UR36, RZ ;  /* 0x0000002420207c10 */ /* 0x000fe4000ff1e0ff */
[----:B------:R-:W-:-:S02]  /*5340*/  LOP3.LUT R36, R36, 0xfffffff8, RZ, 0xc0, !PT ;  /* 0xfffffff824247812 */ /* 0x000fc400078ec0ff */
[----:B------:R-:W-:Y:S02]  /*5350*/  IADD3.X R33, PT, PT, R33, UR37, RZ, P0, !PT ;  /* 0x0000002521217c10 */ /* 0x000fe400087fe4ff */
[----:B------:R-:W-:Y:S02]  /*5360*/  SHF.L.U64.HI R5, R5, 0x2, R40 ;  /* 0x0000000205057819 */ /* 0x000fe40000010228 */
[----:B------:R-:W-:Y:S01]  /*5370*/  IADD3 R36, P0, PT, R36, UR36, RZ ;  /* 0x0000002424247c10 */ /* 0x000fe2000ff1e0ff */
[----:B------:R0:W-:Y:S01]  /*5380*/  STG.E.64 desc[UR4][R32.64], R12 ;  /* 0x0000000c20007986 */ /* 0x0001e2000c101b04 */
[C---:B------:R-:W-:Y:S02]  /*5390*/  IADD3 R47, P1, PT, R4.reuse, 0x80, RZ ;  /* 0x00000080042f7810 */ /* 0x040fe40007f3e0ff */
[----:B------:R-:W-:Y:S02]  /*53a0*/  IADD3.X R37, PT, PT, R5, UR37, RZ, P0, !PT ;  /* 0x0000002505257c10 */ /* 0x000fe400087fe4ff */
[----:B------:R-:W-:-:S02]  /*53b0*/  IADD3 R41, P0, PT, R4, 0xc0, RZ ;  /* 0x000000c004297810 */ /* 0x000fc40007f1e0ff */
[-C--:B------:R-:W-:Y:S01]  /*53c0*/  IADD3.X R52, PT, PT, RZ, R0.reuse, RZ, P1, !PT ;  /* 0x00000000ff347210 */ /* 0x080fe20000ffe4ff */
[----:B------:R1:W-:Y:S01]  /*53d0*/  STG.E.64 desc[UR6][R36.64], R14 ;  /* 0x0000000e24007986 */ /* 0x0003e2000c101b06 */
[----:B------:R-:W-:Y:S02]  /*53e0*/  IADD3 R5, P1, PT, R4, 0x100, RZ ;  /* 0x0000010004057810 */ /* 0x000fe40007f3e0ff */
[-C--:B------:R-:W-:Y:S02]  /*53f0*/  IADD3.X R50, PT, PT, RZ, R0.reuse, RZ, P0, !PT ;  /* 0x00000000ff327210 */ /* 0x080fe400007fe4ff */
[----:B------:R-:W-:Y:S02]  /*5400*/  IADD3.X R40, PT, PT, RZ, R0, RZ, P1, !PT ;  /* 0x00000000ff287210 */ /* 0x000fe40000ffe4ff */
[----:B------:R-:W-:Y:S02]  /*5410*/  LEA.HI R47, P0, R52, R47, RZ, 0x1 ;  /* 0x0000002f342f7211 */ /* 0x000fe400078108ff */
[----:B------:R-:W-:-:S02]  /*5420*/  LEA.HI R41, P1, R50, R41, RZ, 0x1 ;  /* 0x0000002932297211 */ /* 0x000fc400078308ff */
[----:B0-----:R-:W-:Y:S01]  /*5430*/  SHF.L.U32 R13, R47, 0x2, RZ ;  /* 0x000000022f0d7819 */ /* 0x001fe200000006ff */
[----:B------:R-:W-:Y:S01]  /*5440*/  IMAD.X R52, RZ, RZ, R52, P0 ;  /* 0x000000ffff347224 */ /* 0x000fe200000e0634 */
[----:B------:R-:W-:Y:S02]  /*5450*/  LEA.HI R32, P0, R40, R5, RZ, 0x1 ;  /* 0x0000000528207211 */ /* 0x000fe400078108ff */
[----:B-1----:R-:W-:Y:S02]  /*5460*/  SHF.L.U32 R14, R41, 0x2, RZ ;  /* 0x00000002290e7819 */ /* 0x002fe400000006ff */
[----:B------:R-:W-:Y:S02]  /*5470*/  IADD3.X R12, PT, PT, RZ, R50, RZ, P1, !PT ;  /* 0x00000032ff0c7210 */ /* 0x000fe40000ffe4ff */
[----:B------:R-:W-:Y:S02]  /*5480*/  LOP3.LUT R14, R14, 0xfffffff8, RZ, 0xc0, !PT ;  /* 0xfffffff80e0e7812 */ /* 0x000fe400078ec0ff */
[----:B------:R-:W-:-:S02]  /*5490*/  IADD3 R36, P2, PT, R4, 0x140, RZ ;  /* 0x0000014004247810 */ /* 0x000fc40007f5e0ff */
[----:B------:R-:W-:Y:S02]  /*54a0*/  IADD3.X R5, PT, PT, RZ, R40, RZ, P0, !PT ;  /* 0x00000028ff057210 */ /* 0x000fe400007fe4ff */
[----:B------:R-:W-:Y:S02]  /*54b0*/  SHF.L.U64.HI R33, R47, 0x2, R52 ;  /* 0x000000022f217819 */ /* 0x000fe40000010234 */
[----:B------:R-:W-:Y:S02]  /*54c0*/  SHF.L.U64.HI R15, R41, 0x2, R12 ;  /* 0x00000002290f7819 */ /* 0x000fe4000001020c */
[----:B------:R-:W-:Y:S02]  /*54d0*/  IADD3 R14, P1, PT, R14, UR36, RZ ;  /* 0x000000240e0e7c10 */ /* 0x000fe4000ff3e0ff */
[----:B------:R-:W-:Y:S02]  /*54e0*/  IADD3.X R47, PT, PT, RZ, R0, RZ, P2, !PT ;  /* 0x00000000ff2f7210 */ /* 0x000fe400017fe4ff */
[----:B------:R-:W-:-:S02]  /*54f0*/  LOP3.LUT R12, R13, 0xfffffff8, RZ, 0xc0, !PT ;  /* 0xfffffff80d0c7812 */ /* 0x000fc400078ec0ff */
[C---:B------:R-:W-:Y:S02]  /*5500*/  SHF.L.U64.HI R5, R32.reuse, 0x2, R5 ;  /* 0x0000000220057819 */ /* 0x040fe40000010205 */
[----:B------:R-:W-:Y:S02]  /*5510*/  SHF.L.U32 R32, R32, 0x2, RZ ;  /* 0x0000000220207819 */ /* 0x000fe400000006ff */
[----:B------:R-:W-:Y:S02]  /*5520*/  IADD3.X R15, PT, PT, R15, UR37, RZ, P1, !PT ;  /* 0x000000250f0f7c10 */ /* 0x000fe40008ffe4ff */
[----:B------:R-:W-:Y:S02]  /*5530*/  LEA.HI R36, P1, R47, R36, RZ, 0x1 ;  /* 0x000000242f247211 */ /* 0x000fe400078308ff */
[----:B------:R-:W-:Y:S02]  /*5540*/  IADD3 R12, P0, PT, R12, UR36, RZ ;  /* 0x000000240c0c7c10 */ /* 0x000fe4000ff1e0ff */
[----:B------:R-:W-:Y:S01]  /*5550*/  LOP3.LUT R32, R32, 0xfffffff8, RZ, 0xc0, !PT ;  /* 0xfffffff820207812 */ /* 0x000fe200078ec0ff */
[----:B------:R-:W-:Y:S01]  /*5560*/  IMAD.X R47, RZ, RZ, R47, P1 ;  /* 0x000000ffff2f7224 */ /* 0x000fe200008e062f */
[----:B------:R-:W-:-:S02]  /*5570*/  IADD3.X R13, PT, PT, R33, UR37, RZ, P0, !PT ;  /* 0x00000025210d7c10 */ /* 0x000fc400087fe4ff */
[----:B------:R-:W-:Y:S02]  /*5580*/  IADD3 R32, P0, PT, R32, UR36, RZ ;  /* 0x0000002420207c10 */ /* 0x000fe4000ff1e0ff */
[----:B------:R-:W-:Y:S01]  /*5590*/  SHF.L.U64.HI R47, R36, 0x2, R47 ;  /* 0x00000002242f7819 */ /* 0x000fe2000001022f */
[----:B------:R0:W-:Y:S01]  /*55a0*/  STG.E.64 desc[UR4][R12.64], R2 ;  /* 0x000000020c007986 */ /* 0x0001e2000c101b04 */
[----:B------:R-:W-:Y:S02]  /*55b0*/  IADD3.X R33, PT, PT, R5, UR37, RZ, P0, !PT ;  /* 0x0000002505217c10 */ /* 0x000fe400087fe4ff */
[----:B------:R-:W-:Y:S01]  /*55c0*/  IADD3 R41, P0, PT, R4, 0x180, RZ ;  /* 0x0000018004297810 */ /* 0x000fe20007f1e0ff */
[----:B------:R-:W-:Y:S01]  /*55d0*/  STG.E.64 desc[UR6][R14.64], R6 ;  /* 0x000000060e007986 */ /* 0x000fe2000c101b06 */
[----:B------:R-:W-:Y:S02]  /*55e0*/  SHF.L.U32 R36, R36, 0x2, RZ ;  /* 0x0000000224247819 */ /* 0x000fe400000006ff */
[----:B------:R-:W-:Y:S01]  /*55f0*/  IADD3 R37, P1, PT, R4, 0x1c0, RZ ;  /* 0x000001c004257810 */ /* 0x000fe20007f3e0ff */
[----:B------:R1:W-:Y:S01]  /*5600*/  STG.E.64 desc[UR8][R32.64], R8 ;  /* 0x0000000820007986 */ /* 0x0003e2000c101b08 */
[----:B------:R-:W-:-:S02]  /*5610*/  IADD3.X R50, PT, PT, RZ, R0, RZ, P0, !PT ;  /* 0x00000000ff327210 */ /* 0x000fc400007fe4ff */
[----:B------:R-:W-:Y:S02]  /*5620*/  IADD3.X R40, PT, PT, RZ, R0, RZ, P1, !PT ;  /* 0x00000000ff287210 */ /* 0x000fe40000ffe4ff */
[----:B------:R-:W-:Y:S02]  /*5630*/  LEA.HI R41, P1, R50, R41, RZ, 0x1 ;  /* 0x0000002932297211 */ /* 0x000fe400078308ff */
[----:B0-----:R-:W-:Y:S02]  /*5640*/  LOP3.LUT R2, R36, 0xfffffff8, RZ, 0xc0, !PT ;  /* 0xfffffff824027812 */ /* 0x001fe400078ec0ff */
[----:B------:R-:W-:Y:S02]  /*5650*/  IADD3 R13, P6, PT, R4, 0x200, RZ ;  /* 0x00000200040d7810 */ /* 0x000fe40007fde0ff */
[----:B------:R-:W-:Y:S02]  /*5660*/  IADD3 R2, P2, PT, R2, UR36, RZ ;  /* 0x0000002402027c10 */ /* 0x000fe4000ff5e0ff */
[----:B------:R-:W-:-:S02]  /*5670*/  IADD3 R5, P5, PT, R4, 0x240, RZ ;  /* 0x0000024004057810 */ /* 0x000fc40007fbe0ff */
[----:B-1----:R-:W-:Y:S02]  /*5680*/  LEA.HI R9, P0, R40, R37, RZ, 0x1 ;  /* 0x0000002528097211 */ /* 0x002fe400078108ff */
[----:B------:R-:W-:Y:S02]  /*5690*/  IADD3.X R8, PT, PT, RZ, R0, RZ, P6, !PT ;  /* 0x00000000ff087210 */ /* 0x000fe400037fe4ff */
[----:B------:R-:W-:Y:S02]  /*56a0*/  IADD3.X R3, PT, PT, R47, UR37, RZ, P2, !PT ;  /* 0x000000252f037c10 */ /* 0x000fe400097fe4ff */
[----:B------:R-:W-:Y:S02]  /*56b0*/  IADD3.X R50, PT, PT, RZ, R50, RZ, P1, !PT ;  /* 0x00000032ff327210 */ /* 0x000fe40000ffe4ff */
[----:B------:R-:W-:Y:S01]  /*56c0*/  IADD3.X R40, PT, PT, RZ, R40, RZ, P0, !PT ;  /* 0x00000028ff287210 */ /* 0x000fe200007fe4ff */
[----:B------:R0:W-:Y:S01]  /*56d0*/  STG.E.64 desc[UR4][R2.64], R42 ;  /* 0x0000002a02007986 */ /* 0x0001e2000c101b04 */
[----:B------:R-:W-:-:S02]  /*56e0*/  IADD3 R12, P4, PT, R4, 0x280, RZ ;  /* 0x00000280040c7810 */ /* 0x000fc40007f9e0ff */
[C---:B------:R-:W-:Y:S02]  /*56f0*/  IADD3 R36, P3, PT, R4.reuse, 0x2c0, RZ ;  /* 0x000002c004247810 */ /* 0x040fe40007f7e0ff */
[C---:B------:R-:W-:Y:S02]  /*5700*/  IADD3 R33, P2, PT, R4.reuse, 0x300, RZ ;  /* 0x0000030004217810 */ /* 0x040fe40007f5e0ff */
[C---:B------:R-:W-:Y:S02]  /*5710*/  IADD3 R32, P1, PT, R4.reuse, 0x340, RZ ;  /* 0x0000034004207810 */ /* 0x040fe40007f3e0ff */
[C---:B------:R-:W-:Y:S02]  /*5720*/  IADD3 R15, P0, PT, R4.reuse, 0x380, RZ ;  /* 0x00000380040f7810 */ /* 0x040fe40007f1e0ff */
[----:B------:R-:W-:Y:S01]  /*5730*/  IADD3 R14, P6, PT, R4, 0x3c0, RZ ;  /* 0x000003c0040e7810 */ /* 0x000fe20007fde0ff */
[----:B------:R-:W-:Y:S01]  /*5740*/  IMAD.X R4, RZ, RZ, R0, P5 ;  /* 0x000000ffff047224 */ /* 0x000fe200028e0600 */
[----:B------:R-:W-:-:S02]  /*5750*/  LEA.HI R6, P5, R8, R13, RZ, 0x1 ;  /* 0x0000000d08067211 */ /* 0x000fc400078b08ff */
[----:B------:R-:W-:Y:S02]  /*5760*/  IADD3.X R13, PT, PT, RZ, R0, RZ, P4, !PT ;  /* 0x00000000ff0d7210 */ /* 0x000fe400027fe4ff */
[----:B------:R-:W-:Y:S02]  /*5770*/  IADD3.X R7, PT, PT, RZ, R8, RZ, P5, !PT ;  /* 0x00000008ff077210 */ /* 0x000fe40002ffe4ff */
[----:B0-----:R-:W-:Y:S02]  /*5780*/  SHF.L.U32 R3, R41, 0x2, RZ ;  /* 0x0000000229037819 */ /* 0x001fe400000006ff */
[----:B------:R-:W-:Y:S02]  /*5790*/  LEA.HI R8, P4, R4, R5, RZ, 0x1 ;  /* 0x0000000504087211 */ /* 0x000fe400078908ff */
[----:B------:R-:W-:Y:S02]  /*57a0*/  LEA.HI R12, P5, R13, R12, RZ, 0x1 ;  /* 0x0000000c0d0c7211 */ /* 0x000fe400078b08ff */
[----:B------:R-:W-:-:S02]  /*57b0*/  SHF.L.U32 R2, R9, 0x2, RZ ;  /* 0x0000000209027819 */ /* 0x000fc400000006ff */
[C---:B------:R-:W-:Y:S01]  /*57c0*/  SHF.L.U64.HI R7, R6.reuse, 0x2, R7 ;  /* 0x0000000206077819 */ /* 0x040fe20000010207 */
[----:B------:R-:W-:Y:S01]  /*57d0*/  IMAD.X R13, RZ, RZ, R13, P5 ;  /* 0x000000ffff0d7224 */ /* 0x000fe200028e060d */
[----:B------:R-:W-:Y:S02]  /*57e0*/  LOP3.LUT R3, R3, 0xfffffff8, RZ, 0xc0, !PT ;  /* 0xfffffff803037812 */ /* 0x000fe400078ec0ff */
[----:B------:R-:W-:Y:S02]  /*57f0*/  SHF.L.U64.HI R5, R9, 0x2, R40 ;  /* 0x0000000209057819 */ /* 0x000fe40000010228 */
[----:B------:R-:W-:Y:S02]  /*5800*/  SHF.L.U32 R6, R6, 0x2, RZ ;  /* 0x0000000206067819 */ /* 0x000fe400000006ff */
[----:B------:R-:W-:Y:S02]  /*5810*/  IADD3.X R9, PT, PT, RZ, R4, RZ, P4, !PT ;  /* 0x00000004ff097210 */ /* 0x000fe400027fe4ff */
[----:B------:R-:W-:-:S02]  /*5820*/  LOP3.LUT R4, R2, 0xfffffff8, RZ, 0xc0, !PT ;  /* 0xfffffff802047812 */ /* 0x000fc400078ec0ff */
[----:B------:R-:W-:Y:S02]  /*5830*/  SHF.L.U64.HI R37, R41, 0x2, R50 ;  /* 0x0000000229257819 */ /* 0x000fe40000010232 */
[----:B------:R-:W-:Y:S02]  /*5840*/  IADD3 R2, P4, PT, R3, UR36, RZ ;  /* 0x0000002403027c10 */ /* 0x000fe4000ff9e0ff */
[----:B------:R-:W-:Y:S02]  /*5850*/  LOP3.LUT R6, R6, 0xfffffff8, RZ, 0xc0, !PT ;  /* 0xfffffff806067812 */ /* 0x000fe400078ec0ff */
[C---:B------:R-:W-:Y:S02]  /*5860*/  SHF.L.U64.HI R9, R8.reuse, 0x2, R9 ;  /* 0x0000000208097819 */ /* 0x040fe40000010209 */
[----:B------:R-:W-:Y:S02]  /*5870*/  SHF.L.U32 R8, R8, 0x2, RZ ;  /* 0x0000000208087819 */ /* 0x000fe400000006ff */
[----:B------:R-:W-:-:S02]  /*5880*/  SHF.L.U64.HI R13, R12, 0x2, R13 ;  /* 0x000000020c0d7819 */ /* 0x000fc4000001020d */
[----:B------:R-:W-:Y:S02]  /*5890*/  IADD3 R4, P5, PT, R4, UR36, RZ ;  /* 0x0000002404047c10 */ /* 0x000fe4000ffbe0ff */
[----:B------:R-:W-:Y:S02]  /*58a0*/  IADD3.X R3, PT, PT, R37, UR37, RZ, P4, !PT ;  /* 0x0000002525037c10 */ /* 0x000fe4000a7fe4ff */
[----:B------:R-:W-:Y:S02]  /*58b0*/  SHF.L.U32 R12, R12, 0x2, RZ ;  /* 0x000000020c0c7819 */ /* 0x000fe400000006ff */
[----:B------:R-:W-:Y:S01]  /*58c0*/  IADD3 R6, P4, PT, R6, UR36, RZ ;  /* 0x0000002406067c10 */ /* 0x000fe2000ff9e0ff */
[----:B------:R0:W-:Y:S01]  /*58d0*/  STG.E.64 desc[UR4][R2.64], R16 ;  /* 0x0000001002007986 */ /* 0x0001e2000c101b04 */
[----:B------:R-:W-:Y:S02]  /*58e0*/  R2UR UR10, R38 ;  /* 0x00000000260a72ca */ /* 0x000fe400000e0000 */
[----:B------:R-:W-:-:S02]  /*58f0*/  R2UR UR11, R39 ;  /* 0x00000000270b72ca */ /* 0x000fc400000e0000 */
[----:B------:R-:W-:Y:S02]  /*5900*/  LOP3.LUT R8, R8, 0xfffffff8, RZ, 0xc0, !PT ;  /* 0xfffffff808087812 */ /* 0x000fe400078ec0ff */
[----:B------:R-:W-:Y:S02]  /*5910*/  IADD3.X R5, PT, PT, R5, UR37, RZ, P5, !PT ;  /* 0x0000002505057c10 */ /* 0x000fe4000affe4ff */
[----:B------:R-:W-:Y:S02]  /*5920*/  R2UR UR12, R38 ;  /* 0x00000000260c72ca */ /* 0x000fe400000e0000 */
[----:B------:R-:W-:Y:S01]  /*5930*/  R2UR UR13, R39 ;  /* 0x00000000270d72ca */ /* 0x000fe200000e0000 */
[----:B------:R1:W-:Y:S01]  /*5940*/  STG.E.64 desc[UR6][R4.64], R18 ;  /* 0x0000001204007986 */ /* 0x0003e2000c101b06 */
[----:B------:R-:W-:Y:S01]  /*5950*/  LOP3.LUT R12, R12, 0xfffffff8, RZ, 0xc0, !PT ;  /* 0xfffffff80c0c7812 */ /* 0x000fe200078ec0ff */
[----:B0-----:R-:W-:Y:S01]  /*5960*/  IMAD.X R3, RZ, RZ, R0, P6 ;  /* 0x000000ffff037224 */ /* 0x001fe200030e0600 */
[----:B------:R-:W-:-:S02]  /*5970*/  IADD3.X R7, PT, PT, R7, UR37, RZ, P4, !PT ;  /* 0x0000002507077c10 */ /* 0x000fc4000a7fe4ff */
[-C--:B------:R-:W-:Y:S02]  /*5980*/  IADD3.X R17, PT, PT, RZ, R0.reuse, RZ, P3, !PT ;  /* 0x00000000ff117210 */ /* 0x080fe40001ffe4ff */
[----:B------:R-:W-:Y:S01]  /*5990*/  IADD3 R8, P5, PT, R8, UR36, RZ ;  /* 0x0000002408087c10 */ /* 0x000fe2000ffbe0ff */
[----:B------:R0:W-:Y:S01]  /*59a0*/  STG.E.64 desc[UR8][R6.64], R20 ;  /* 0x0000001406007986 */ /* 0x0001e2000c101b08 */
[----:B------:R-:W-:Y:S02]  /*59b0*/  IADD3 R12, P4, PT, R12, UR36, RZ ;  /* 0x000000240c0c7c10 */ /* 0x000fe4000ff9e0ff */
[-C--:B------:R-:W-:Y:S02]  /*59c0*/  IADD3.X R2, PT, PT, RZ, R0.reuse, RZ, P0, !PT ;  /* 0x00000000ff027210 */ /* 0x080fe400007fe4ff */
[----:B------:R-:W-:Y:S02]  /*59d0*/  IADD3.X R9, PT, PT, R9, UR37, RZ, P5, !PT ;  /* 0x0000002509097c10 */ /* 0x000fe4000affe4ff */
[----:B------:R-:W-:-:S02]  /*59e0*/  IADD3.X R16, PT, PT, RZ, R0, RZ, P2, !PT ;  /* 0x00000000ff107210 */ /* 0x000fc400017fe4ff */
[----:B------:R-:W-:Y:S01]  /*59f0*/  IADD3.X R13, PT, PT, R13, UR37, RZ, P4, !PT ;  /* 0x000000250d0d7c10 */ /* 0x000fe2000a7fe4ff */
[----:B------:R2:W-:Y:S01]  /*5a00*/  STG.E.64 desc[UR10][R8.64], R22 ;  /* 0x0000001608007986 */ /* 0x0005e2000c101b0a */
[----:B-1----:R-:W-:Y:S02]  /*5a10*/  IADD3.X R5, PT, PT, RZ, R0, RZ, P1, !PT ;  /* 0x00000000ff057210 */ /* 0x002fe40000ffe4ff */
[----:B------:R-:W-:Y:S01]  /*5a20*/  LEA.HI R4, P1, R16, R33, RZ, 0x1 ;  /* 0x0000002110047211 */ /* 0x000fe200078308ff */
[----:B------:R1:W-:Y:S01]  /*5a30*/  STG.E.64 desc[UR12][R12.64], R24 ;  /* 0x000000180c007986 */ /* 0x0003e2000c101b0c */
[----:B0-----:R-:W-:Y:S02]  /*5a40*/  LEA.HI R7, P0, R17, R36, RZ, 0x1 ;  /* 0x0000002411077211 */ /* 0x001fe400078108ff */
[----:B------:R-:W-:Y:S02]  /*5a50*/  LEA.HI R6, P2, R5, R32, RZ, 0x1 ;  /* 0x0000002005067211 */ /* 0x000fe400078508ff */
[----:B------:R-:W-:-:S02]  /*5a60*/  IADD3.X R0, PT, PT, RZ, R17, RZ, P0, !PT ;  /* 0x00000011ff007210 */ /* 0x000fc400007fe4ff */
[----:B--2---:R-:W-:Y:S02]  /*5a70*/  IADD3.X R9, PT, PT, RZ, R16, RZ, P1, !PT ;  /* 0x00000010ff097210 */ /* 0x004fe40000ffe4ff */
[----:B------:R-:W-:Y:S02]  /*5a80*/  LEA.HI R8, P0, R2, R15, RZ, 0x1 ;  /* 0x0000000f02087211 */ /* 0x000fe400078108ff */
[C---:B-1----:R-:W-:Y:S02]  /*5a90*/  SHF.L.U64.HI R13, R7.reuse, 0x2, R0 ;  /* 0x00000002070d7819 */ /* 0x042fe40000010200 */
[----:B------:R-:W-:Y:S02]  /*5aa0*/  SHF.L.U32 R0, R7, 0x2, RZ ;  /* 0x0000000207007819 */ /* 0x000fe400000006ff */
[----:B------:R-:W-:Y:S02]  /*5ab0*/  IADD3.X R7, PT, PT, RZ, R5, RZ, P2, !PT ;  /* 0x00000005ff077210 */ /* 0x000fe400017fe4ff */
[----:B------:R-:W-:-:S02]  /*5ac0*/  SHF.L.U64.HI R5, R4, 0x2, R9 ;  /* 0x0000000204057819 */ /* 0x000fc40000010209 */
[----:B------:R-:W-:Y:S02]  /*5ad0*/  LEA.HI R12, P3, R3, R14, RZ, 0x1 ;  /* 0x0000000e030c7211 */ /* 0x000fe400078708ff */
[----:B------:R-:W-:Y:S02]  /*5ae0*/  IADD3.X R9, PT, PT, RZ, R2, RZ, P0, !PT ;  /* 0x00000002ff097210 */ /* 0x000fe400007fe4ff */
[C---:B------:R-:W-:Y:S01]  /*5af0*/  SHF.L.U64.HI R7, R6.reuse, 0x2, R7 ;  /* 0x0000000206077819 */ /* 0x040fe20000010207 */
[----:B------:R-:W-:Y:S01]  /*5b00*/  IMAD.SHL.U32 R6, R6, 0x4, RZ ;  /* 0x0000000406067824 */ /* 0x000fe200078e00ff */
[----:B------:R-:W-:Y:S02]  /*5b10*/  LOP3.LUT R2, R0, 0xfffffff8, RZ, 0xc0, !PT ;  /* 0xfffffff800027812 */ /* 0x000fe400078ec0ff */
[----:B------:R-:W-:Y:S02]  /*5b20*/  IADD3.X R3, PT, PT, RZ, R3, RZ, P3, !PT ;  /* 0x00000003ff037210 */ /* 0x000fe40001ffe4ff */
        /* <DEDUP_REMOVED lines=8> */
[C---:B------:R-:W-:Y:S02]  /*5bb0*/  IADD3 R48, P0, PT, R45.reuse, R48, RZ ;  /* 0x000000302d307210 */ /* 0x040fe40007f1e0ff */
        /* <DEDUP_REMOVED lines=21> */
.L_x_34197:
[----:B------:R-:W-:Y:S01]  /*5d10*/  BSSY B0, `(.L_x_34263) ;  /* 0x0000007000007945 */ /* 0x000fe20003800000 */
[----:B------:R-:W-:Y:S02]  /*5d20*/  MOV R12, 0x10 ;  /* 0x00000010000c7802 */ /* 0x000fe40000000f00 */
[----:B------:R-:W-:Y:S02]  /*5d30*/  MOV R11, 0x1f ;  /* 0x0000001f000b7802 */ /* 0x000fe40000000f00 */
[----:B------:R-:W-:-:S07]  /*5d40*/  MOV R15, 0xffffffff ;  /* 0xffffffff000f7802 */ /* 0x000fce0000000f00 */
[----:B------:R-:W-:Y:S05]  /*5d50*/  WARPSYNC.COLLECTIVE R15, `(.L_x_34264) ;  /* 0x000000000f087348 */ /* 0x000fea0003c00000 */
[----:B------:R0:W1:Y:S02]  /*5d60*/  SHFL.BFLY P6, R14, R13, R12, R11 ;  /* 0x0c00000c0d0e7389 */ /* 0x00006400000c000b */
[----:B01----:R-:W-:Y:S05]  /*5d70*/  ENDCOLLECTIVE ;  /* 0x000000000000791b */ /* 0x003fea0003800000 */
.L_x_34264:
[----:B------:R-:W-:Y:S05]  /*5d80*/  BSYNC B0 ;  /* 0x0000000000007941 */ /* 0x000fea0003800000 */
.L_x_34263:
[----:B------:R-:W-:Y:S01]  /*5d90*/  FMNMX R13, R13, R14, !PT ;  /* 0x0000000e0d0d7209 */ /* 0x000fe20007800000 */
[----:B------:R-:W-:Y:S01]  /*5da0*/  IMAD.MOV.U32 R12, RZ, RZ, 0x8 ;  /* 0x00000008ff0c7424 */ /* 0x000fe200078e00ff */
[----:B------:R-:W-:Y:S02]  /*5db0*/  MOV R11, 0x1f ;  /* 0x0000001f000b7802 */ /* 0x000fe40000000f00 */
[----:B------:R-:W-:-:S07]  /*5dc0*/  MOV R15, 0xffffffff ;  /* 0xffffffff000f7802 */ /* 0x000fce0000000f00 */
[----:B------:R-:W-:Y:S05]  /*5dd0*/  WARPSYNC.COLLECTIVE R15, `(.L_x_34265) ;  /* 0x000000000f087348 */ /* 0x000fea0003c00000 */
[----:B------:R0:W1:Y:S02]  /*5de0*/  SHFL.BFLY P6, R14, R13, R12, R11 ;  /* 0x0c00000c0d0e7389 */ /* 0x00006400000c000b */
[----:B01----:R-:W-:Y:S05]  /*5df0*/  ENDCOLLECTIVE ;  /* 0x000000000000791b */ /* 0x003fea0003800000 */
.L_x_34265:
[----:B------:R-:W-:Y:S01]  /*5e00*/  HFMA2 R12, -RZ, RZ, 0, 2.384185791015625e-07 ;  /* 0x00000004ff0c7431 */ /* 0x000fe200000001ff */
[----:B------:R-:W-:-:S04]  /*5e10*/  FMNMX R0, R13, R14, !PT ;  /* 0x0000000e0d007209 */ /* 0x000fc80007800000 */
[----:B------:R-:W-:-:S07]  /*5e20*/  MOV R13, R0 ;  /* 0x00000000000d7202 */ /* 0x000fce0000000f00 */
[----:B------:R-:W-:Y:S05]  /*5e30*/  WARPSYNC.COLLECTIVE R15, `(.L_x_34266) ;  /* 0x000000000f087348 */ /* 0x000fea0003c00000 */
[----:B------:R0:W1:Y:S02]  /*5e40*/  SHFL.BFLY P6, R14, R13, R12, R11 ;  /* 0x0c00000c0d0e7389 */ /* 0x00006400000c000b */
[----:B01----:R-:W-:Y:S05]  /*5e50*/  ENDCOLLECTIVE ;  /* 0x000000000000791b */ /* 0x003fea0003800000 */
.L_x_34266:
[----:B------:R-:W-:Y:S01]  /*5e60*/  HFMA2 R12, -RZ, RZ, 0, 1.1920928955078125e-07 ;  /* 0x00000002ff0c7431 */ /* 0x000fe200000001ff */
[----:B------:R-:W-:-:S04]  /*5e70*/  FMNMX R2, R0, R14, !PT ;  /* 0x0000000e00027209 */ /* 0x000fc80007800000 */
[----:B------:R-:W-:-:S07]  /*5e80*/  MOV R13, R2 ;  /* 0x00000002000d7202 */ /* 0x000fce0000000f00 */
[----:B------:R-:W-:Y:S05]  /*5e90*/  WARPSYNC.COLLECTIVE R15, `(.L_x_34267) ;  /* 0x000000000f087348 */ /* 0x000fea0003c00000 */
[----:B------:R0:W1:Y:S02]  /*5ea0*/  SHFL.BFLY P6, R14, R13, R12, R11 ;  /* 0x0c00000c0d0e7389 */ /* 0x00006400000c000b */
[----:B01----:R-:W-:Y:S05]  /*5eb0*/  ENDCOLLECTIVE ;  /* 0x000000000000791b */ /* 0x003fea0003800000 */
.L_x_34267:
[----:B------:R-:W-:Y:S02]  /*5ec0*/  MOV R12, 0x1 ;  /* 0x00000001000c7802 */ /* 0x000fe40000000f00 */
[----:B------:R-:W-:-:S05]  /*5ed0*/  FMNMX R3, R2, R14, !PT ;  /* 0x0000000e02037209 */ /* 0x000fca0007800000 */
[----:B------:R-:W-:-:S07]  /*5ee0*/  IMAD.MOV.U32 R13, RZ, RZ, R3 ;  /* 0x000000ffff0d7224 */ /* 0x000fce00078e0003 */
[----:B------:R-:W-:Y:S05]  /*5ef0*/  WARPSYNC.COLLECTIVE R15, `(.L_x_34268) ;  /* 0x000000000f087348 */ /* 0x000fea0003c00000 */
[----:B------:R0:W1:Y:S02]  /*5f00*/  SHFL.BFLY P6, R14, R13, R12, R11 ;  /* 0x0c00000c0d0e7389 */ /* 0x00006400000c000b */
[----:B01----:R-:W-:Y:S05]  /*5f10*/  ENDCOLLECTIVE ;  /* 0x000000000000791b */ /* 0x003fea0003800000 */
.L_x_34268:
[----:B------:R-:W-:Y:S01]  /*5f20*/  HFMA2 R15, -RZ, RZ, 0.96630859375, -0.0022525787353515625 ;  /* 0x3bbb989dff0f7431 */ /* 0x000fe200000001ff */
[----:B------:R-:W-:-:S05]  /*5f30*/  FMNMX R9, R3, R14, !PT ;  /* 0x0000000e03097209 */ /* 0x000fca0007800000 */
[----:B------:R-:W-:Y:S01]  /*5f40*/  FADD R0, R50, -R9 ;  /* 0x8000000932007221 */ /* 0x000fe20000000000 */
[----:B------:R-:W-:Y:S01]  /*5f50*/  FADD R2, -R9, R43 ;  /* 0x0000002b09027221 */ /* 0x000fe20000000100 */
[--C-:B------:R-:W-:Y:S01]  /*5f60*/  FADD R14, R4, -R9.reuse ;  /* 0x80000009040e7221 */ /* 0x100fe20000000000 */
[----:B------:R-:W-:Y:S01]  /*5f70*/  MOV R43, 0x437c0000 ;  /* 0x437c0000002b7802 */ /* 0x000fe20000000f00 */
[----:B------:R-:W-:Y:S01]  /*5f80*/  FFMA.SAT R4, R0, R15, 0.5 ;  /* 0x3f00000000047423 */ /* 0x000fe2000000200f */
[--C-:B------:R-:W-:Y:S01]  /*5f90*/  FADD R5, R7, -R9.reuse ;  /* 0x8000000907057221 */ /* 0x100fe20000000000 */
[--C-:B------:R-:W-:Y:S01]  /*5fa0*/  FADD R8, R8, -R9.reuse ;  /* 0x8000000908087221 */ /* 0x100fe20000000000 */
[C---:B------:R-:W-:Y:S01]  /*5fb0*/  FADD R3, -R9.reuse, R18 ;  /* 0x0000001209037221 */ /* 0x040fe20000000100 */
        /* <DEDUP_REMOVED lines=95> */
[----:B------:R-:W-:Y:S01]  /*65b0*/  FADD R17, R10, -12583039 ;  /* 0xcb40007f0a117421 */ /* 0x000fe20000000000 */
[----:B-1----:R-:W-:Y:S01]  /*65c0*/  FMUL R8, R8, R9 ;  /* 0x0000000908087220 */ /* 0x002fe20000400000 */
[----:B------:R-:W-:Y:S02]  /*65d0*/  SHF.L.U32 R9, R18, 0x17, RZ ;  /* 0x0000001712097819 */ /* 0x000fe400000006ff */
[----:B------:R-:W-:Y:S01]  /*65e0*/  FFMA R17, R16, 1.4426950216293334961, -R17 ;  /* 0x3fb8aa3b10117823 */ /* 0x000fe20000000811 */
[----:B------:R-:W0:Y:S01]  /*65f0*/  MUFU.EX2 R30, R30 ;  /* 0x0000001e001e7308 */ /* 0x000e220000000800 */
[----:B------:R-:W-:Y:S02]  /*6600*/  SHF.L.U32 R10, R10, 0x17, RZ ;  /* 0x000000170a0a7819 */ /* 0x000fe400000006ff */
[----:B------:R-:W-:Y:S01]  /*6610*/  FFMA R17, R16, 1.925963033500011079e-08, R17 ;  /* 0x32a5706010117823 */ /* 0x000fe20000000011 */
        /* <DEDUP_REMOVED lines=12> */
[----:B------:R-:W-:-:S04]  /*66e0*/  FADD R17, R30, -12583039 ;  /* 0xcb40007f1e117421 */ /* 0x000fc80000000000 */
[----:B------:R-:W-:Y:S01]  /*66f0*/  FFMA R17, R22, 1.4426950216293334961, -R17 ;  /* 0x3fb8aa3b16117823 */ /* 0x000fe20000000811 */
[----:B0-----:R-:W-:-:S03]  /*6700*/  FFMA.SAT R18, R23, R15, 0.5 ;  /* 0x3f00000017127423 */ /* 0x001fc6000000200f */
[----:B------:R-:W-:Y:S01]  /*6710*/  FFMA R22, R22, 1.925963033500011079e-08, R17 ;  /* 0x32a5706016167823 */ /* 0x000fe20000000011 */
[----:B------:R-:W-:Y:S01]  /*6720*/  SHF.L.U32 R17, R30, 0x17, RZ ;  /* 0x000000171e117819 */ /* 0x000fe200000006ff */
[----:B------:R-:W-:-:S04]  /*6730*/  FFMA.RM R18, R18, R43, 12582913 ;  /* 0x4b40000112127423 */ /* 0x000fc8000000402b */
[----:B------:R-:W-:Y:S01]  /*6740*/  FADD R30, R18, -12583039 ;  /* 0xcb40007f121e7421 */ /* 0x000fe20000000000 */
[----:B------:R-:W0:Y:S01]  /*6750*/  MUFU.EX2 R22, R22 ;  /* 0x0000001600167308 */ /* 0x000e220000000800 */
[----:B--2---:R-:W-:Y:S01]  /*6760*/  FMUL R16, R16, R19 ;  /* 0x0000001310107220 */ /* 0x004fe20000400000 */
[----:B------:R-:W-:Y:S01]  /*6770*/  SHF.L.U32 R18, R18, 0x17, RZ ;  /* 0x0000001712127819 */ /* 0x000fe200000006ff */
        /* <DEDUP_REMOVED lines=14> */
[----:B0-----:R-:W-:-:S04]  /*6860*/  FADD R21, R30, -12583039 ;  /* 0xcb40007f1e157421 */ /* 0x001fc80000000000 */
[C---:B------:R-:W-:Y:S01]  /*6870*/  FFMA R21, R26.reuse, 1.4426950216293334961, -R21 ;  /* 0x3fb8aa3b1a157823 */ /* 0x040fe20000000815 */
[----:B-1----:R-:W-:Y:S01]  /*6880*/  FMUL R19, R19, R20 ;  /* 0x0000001413137220 */ /* 0x002fe20000400000 */
[----:B------:R-:W-:Y:S02]  /*6890*/  FFMA.SAT R20, R25, R15, 0.5 ;  /* 0x3f00000019147423 */ /* 0x000fe4000000200f */
[----:B------:R-:W-:Y:S01]  /*68a0*/  FFMA R26, R26, 1.925963033500011079e-08, R21 ;  /* 0x32a570601a1a7823 */ /* 0x000fe20000000015 */
[----:B------:R-:W-:Y:S01]  /*68b0*/  SHF.L.U32 R21, R30, 0x17, RZ ;  /* 0x000000171e157819 */ /* 0x000fe200000006ff */
[----:B------:R-:W-:-:S04]  /*68c0*/  FFMA.RM R20, R20, R43, 12582913 ;  /* 0x4b40000114147423 */ /* 0x000fc8000000402b */
        /* <DEDUP_REMOVED lines=26> */
[----:B------:R-:W-:Y:S01]  /*6a70*/  FFMA R32, R41, 1.925963033500011079e-08, R32 ;  /* 0x32a5706029207823 */ /* 0x000fe20000000020 */
[----:B------:R-:W0:Y:S08]  /*6a80*/  MUFU.EX2 R24, R25 ;  /* 0x0000001900187308 */ /* 0x000e300000000800 */
        /* <DEDUP_REMOVED lines=22> */
[----:B------:R-:W-:-:S03]  /*6bf0*/  FFMA R27, R40, 1.4426950216293334961, -R27 ;  /* 0x3fb8aa3b281b7823 */ /* 0x000fc6000000081b */
[----:B------:R-:W-:Y:S01]  /*6c00*/  FMUL R25, R25, R32 ;  /* 0x0000002019197220 */ /* 0x000fe20000400000 */
[----:B------:R-:W-:Y:S01]  /*6c10*/  FFMA R40, R40, 1.925963033500011079e-08, R27 ;  /* 0x32a5706028287823 */ /* 0x000fe2000000001b */
[----:B------:R-:W-:Y:S01]  /*6c20*/  SHF.L.U32 R27, R28, 0x17, RZ ;  /* 0x000000171c1b7819 */ /* 0x000fe200000006ff */
        /* <DEDUP_REMOVED lines=39> */
[----:B------:R1:W2:Y:S01]  /*6ea0*/  MUFU.EX2 R35, R36 ;  /* 0x0000002400237308 */ /* 0x0002a20000000800 */
[----:B0-----:R-:W-:Y:S01]  /*6eb0*/  FMUL R31, R31, R34 ;  /* 0x000000221f1f7220 */ /* 0x001fe20000400000 */
[----:B-1----:R-:W-:Y:S01]  /*6ec0*/  FFMA.SAT R36, R13, R15, 0.5 ;  /* 0x3f0000000d247423 */ /* 0x002fe2000000200f */
        /* <DEDUP_REMOVED lines=22> */
[-C--:B------:R-:W-:Y:S02]  /*7030*/  FFMA.RM R32, R32, R43.reuse, 12582913 ;  /* 0x4b40000120207423 */ /* 0x080fe4000000402b */
[----:B------:R-:W-:Y:S01]  /*7040*/  FFMA R15, R14, 1.4426950216293334961, -R15 ;  /* 0x3fb8aa3b0e0f7823 */ /* 0x000fe2000000080f */
[----:B------:R-:W-:Y:S01]  /*7050*/  FFMA.RM R43, R36, R43, 12582913 ;  /* 0x4b400001242b7423 */ /* 0x000fe2000000402b */
[----:B------:R-:W-:-:S02]  /*7060*/  FADD R11, R32, -12583039 ;  /* 0xcb40007f200b7421 */ /* 0x000fc40000000000 */
[----:B------:R-:W-:Y:S01]  /*7070*/  FFMA R15, R14, 1.925963033500011079e-08, R15 ;  /* 0x32a570600e0f7823 */ /* 0x000fe2000000000f */
[----:B------:R-:W-:Y:S01]  /*7080*/  SHF.L.U32 R32, R32, 0x17, RZ ;  /* 0x0000001720207819 */ /* 0x000fe200000006ff */
[----:B------:R-:W-:Y:S02]  /*7090*/  IMAD.SHL.U32 R37, R43, 0x800000, RZ ;  /* 0x008000002b257824 */ /* 0x000fe400078e00ff */
[C---:B------:R-:W-:Y:S02]  /*70a0*/  FFMA R11, R42.reuse, 1.4426950216293334961, -R11 ;  /* 0x3fb8aa3b2a0b7823 */ /* 0x040fe4000000080b */
[----:B------:R-:W0:Y:S02]  /*70b0*/  MUFU.EX2 R15, R15 ;  /* 0x0000000f000f7308 */ /* 0x000e240000000800 */
[----:B------:R-:W-:-:S06]  /*70c0*/  FFMA R11, R42, 1.925963033500011079e-08, R11 ;  /* 0x32a570602a0b7823 */ /* 0x000fcc000000000b */
[----:B------:R-:W1:Y:S01]  /*70d0*/  MUFU.EX2 R11, R11 ;  /* 0x0000000b000b7308 */ /* 0x000e620000000800 */
[----:B0-----:R-:W-:Y:S01]  /*70e0*/  FMUL R36, R12, R15 ;  /* 0x0000000f0c247220 */ /* 0x001fe20000400000 */
[----:B------:R-:W-:Y:S01]  /*70f0*/  FADD R12, R43, -12583039 ;  /* 0xcb40007f2b0c7421 */ /* 0x000fe20000000000 */
[----:B------:R-:W-:-:S03]  /*7100*/  MOV R15, 0xffffffff ;  /* 0xffffffff000f7802 */ /* 0x000fc60000000f00 */
[----:B------:R-:W-:Y:S01]  /*7110*/  FFMA R12, R13, 1.4426950216293334961, -R12 ;  /* 0x3fb8aa3b0d0c7823 */ /* 0x000fe2000000080c */
[----:B-1----:R-:W-:-:S03]  /*7120*/  FMUL R32, R32, R11 ;  /* 0x0000000b20207220 */ /* 0x002fc60000400000 */
[----:B------:R-:W-:Y:S01]  /*7130*/  FFMA R11, R13, 1.925963033500011079e-08, R12 ;  /* 0x32a570600d0b7823 */ /* 0x000fe2000000000c */
[----:B------:R-:W-:-:S03]  /*7140*/  FADD R13, RZ, R4 ;  /* 0x00000004ff0d7221 */ /* 0x000fc60000000000 */
[----:B------:R0:W1:Y:S01]  /*7150*/  MUFU.EX2 R14, R11 ;  /* 0x0000000b000e7308 */ /* 0x0000620000000800 */
[----:B------:R-:W-:-:S04]  /*7160*/  FADD R13, R13, R0 ;  /* 0x000000000d0d7221 */ /* 0x000fc80000000000 */
        /* <DEDUP_REMOVED lines=36> */
.L_x_34269:
[----:B------:R-:W-:Y:S02]  /*73b0*/  HFMA2 R12, -RZ, RZ, 0, 4.76837158203125e-07 ;  /* 0x00000008ff0c7431 */ /* 0x000fe400000001ff */
[----:B------:R-:W-:-:S05]  /*73c0*/  FADD R40, R13, R14 ;  /* 0x0000000e0d287221 */ /* 0x000fca0000000000 */
[----:B------:R-:W-:-:S07]  /*73d0*/  MOV R13, R40 ;  /* 0x00000028000d7202 */ /* 0x000fce0000000f00 */
[----:B------:R-:W-:Y:S05]  /*73e0*/  WARPSYNC.COLLECTIVE R15, `(.L_x_34270) ;  /* 0x000000000f087348 */ /* 0x000fea0003c00000 */
[----:B------:R0:W1:Y:S02]  /*73f0*/  SHFL.BFLY P6, R14, R13, R12, R11 ;  /* 0x0c00000c0d0e7389 */ /* 0x00006400000c000b */
[----:B01----:R-:W-:Y:S05]  /*7400*/  ENDCOLLECTIVE ;  /* 0x000000000000791b */ /* 0x003fea0003800000 */
.L_x_34270:
[----:B------:R-:W-:Y:S02]  /*7410*/  IMAD.MOV.U32 R12, RZ, RZ, 0x4 ;  /* 0x00000004ff0c7424 */ /* 0x000fe400078e00ff */
[----:B------:R-:W-:-:S05]  /*7420*/  FADD R41, R40, R14 ;  /* 0x0000000e28297221 */ /* 0x000fca0000000000 */
[----:B------:R-:W-:-:S07]  /*7430*/  MOV R13, R41 ;  /* 0x00000029000d7202 */ /* 0x000fce0000000f00 */
[----:B------:R-:W-:Y:S05]  /*7440*/  WARPSYNC.COLLECTIVE R15, `(.L_x_34271) ;  /* 0x000000000f087348 */ /* 0x000fea0003c00000 */
[----:B------:R0:W1:Y:S02]  /*7450*/  SHFL.BFLY P6, R14, R13, R12, R11 ;  /* 0x0c00000c0d0e7389 */ /* 0x00006400000c000b */
[----:B01----:R-:W-:Y:S05]  /*7460*/  ENDCOLLECTIVE ;  /* 0x000000000000791b */ /* 0x003fea0003800000 */
.L_x_34271:
[----:B------:R-:W-:Y:S02]  /*7470*/  HFMA2 R12, -RZ, RZ, 0, 1.1920928955078125e-07 ;  /* 0x00000002ff0c7431 */ /* 0x000fe400000001ff */
[----:B------:R-:W-:-:S05]  /*7480*/  FADD R42, R41, R14 ;  /* 0x0000000e292a7221 */ /* 0x000fca0000000000 */
[----:B------:R-:W-:-:S07]  /*7490*/  MOV R13, R42 ;  /* 0x0000002a000d7202 */ /* 0x000fce0000000f00 */
[----:B------:R-:W-:Y:S05]  /*74a0*/  WARPSYNC.COLLECTIVE R15, `(.L_x_34272) ;  /* 0x000000000f087348 */ /* 0x000fea0003c00000 */
[----:B------:R0:W1:Y:S02]  /*74b0*/  SHFL.BFLY P6, R14, R13, R12, R11 ;  /* 0x0c00000c0d0e7389 */ /* 0x00006400000c000b */
[----:B01----:R-:W-:Y:S05]  /*74c0*/  ENDCOLLECTIVE ;  /* 0x000000000000791b */ /* 0x003fea0003800000 */
.L_x_34272:
[----:B------:R-:W-:Y:S02]  /*74d0*/  HFMA2 R12, -RZ, RZ, 0, 5.9604644775390625e-08 ;  /* 0x00000001ff0c7431 */ /* 0x000fe400000001ff */
[----:B------:R-:W-:-:S05]  /*74e0*/  FADD R43, R42, R14 ;  /* 0x0000000e2a2b7221 */ /* 0x000fca0000000000 */
[----:B------:R-:W-:-:S07]  /*74f0*/  MOV R13, R43 ;  /* 0x0000002b000d7202 */ /* 0x000fce0000000f00 */
[----:B------:R-:W-:Y:S05]  /*7500*/  WARPSYNC.COLLECTIVE R15, `(.L_x_34273) ;  /* 0x000000000f087348 */ /* 0x000fea0003c00000 */
[----:B------:R0:W1:Y:S02]  /*7510*/  SHFL.BFLY P6, R14, R13, R12, R11 ;  /* 0x0c00000c0d0e7389 */ /* 0x00006400000c000b */
[----:B01----:R-:W-:Y:S05]  /*7520*/  ENDCOLLECTIVE ;  /* 0x000000000000791b */ /* 0x003fea0003800000 */
.L_x_34273:
[----:B------:R-:W-:Y:S05]  /*7530*/  BRA `(.L_x_34274) ;  /* 0xffffffbc00a47947 */ /* 0x000fea000383ffff */
        .weak           $__internal_575_$__cuda_sm3x_div_rn_noftz_f32_slowpath
        .type           $__internal_575_$__cuda_sm3x_div_rn_noftz_f32_slowpath,@function
        .size           $__internal_575_$__cuda_sm3x_div_rn_noftz_f32_slowpath,(.L_x_37952 - $__internal_575_$__cuda_sm3x_div_rn_noftz_f32_slowpath)
$__internal_575_$__cuda_sm3x_div_rn_noftz_f32_slowpath:
        /* <DEDUP_REMOVED lines=34> */
.L_x_34276:
        /* <DEDUP_REMOVED lines=51> */
.L_x_34283:
[----:B------:R-:W-:-:S04]  /*7a90*/  LOP3.LUT R4, R4, 0x80000000, RZ, 0xc0, !PT ;  /* 0x8000000004047812 */ /* 0x000fc800078ec0ff */
[----:B------:R-:W-:Y:S01]  /*7aa0*/  LOP3.LUT R4, R4, 0x7f800000, RZ, 0xfc, !PT ;  /* 0x7f80000004047812 */ /* 0x000fe200078efcff */
[----:B------:R-:W-:Y:S06]  /*7ab0*/  BRA `(.L_x_34284) ;  /* 0x0000000000047947 */ /* 0x000fec0003800000 */
.L_x_34282:
[----:B------:R-:W-:-:S07]  /*7ac0*/  LEA R4, R50, R4, 0x17 ;  /* 0x0000000432047211 */ /* 0x000fce00078eb8ff */
.L_x_34284:
[----:B------:R-:W-:Y:S05]  /*7ad0*/  BSYNC.RECONVERGENT B1 ;  /* 0x0000000000017941 */ /* 0x000fea0003800200 */
.L_x_34281:
[----:B------:R-:W-:Y:S05]  /*7ae0*/  BRA `(.L_x_34285) ;  /* 0x0000000000207947 */ /* 0x000fea0003800000 */
.L_x_34280:
[----:B------:R-:W-:-:S04]  /*7af0*/  LOP3.LUT R4, R11, 0x80000000, R4, 0x48, !PT ;  /* 0x800000000b047812 */ /* 0x000fc800078e4804 */
[----:B------:R-:W-:Y:S01]  /*7b00*/  LOP3.LUT R4, R4, 0x7f800000, RZ, 0xfc, !PT ;  /* 0x7f80000004047812 */ /* 0x000fe200078efcff */
[----:B------:R-:W-:Y:S06]  /*7b10*/  BRA `(.L_x_34285) ;  /* 0x0000000000147947 */ /* 0x000fec0003800000 */
.L_x_34279:
[----:B------:R-:W-:Y:S01]  /*7b20*/  LOP3.LUT R4, R11, 0x80000000, R4, 0x48, !PT ;  /* 0x800000000b047812 */ /* 0x000fe200078e4804 */
[----:B------:R-:W-:Y:S06]  /*7b30*/  BRA `(.L_x_34285) ;  /* 0x00000000000c7947 */ /* 0x000fec0003800000 */
.L_x_34278:
[----:B------:R-:W0:Y:S01]  /*7b40*/  MUFU.RSQ R4, -QNAN ;  /* 0xffc0000000047908 */ /* 0x000e220000001400 */
[----:B------:R-:W-:Y:S05]  /*7b50*/  BRA `(.L_x_34285) ;  /* 0x0000000000047947 */ /* 0x000fea0003800000 */
.L_x_34277:
[----:B------:R-:W-:-:S07]  /*7b60*/  FADD.FTZ R4, R4, R11 ;  /* 0x0000000b04047221 */ /* 0x000fce0000010000 */
.L_x_34285:
[----:B------:R-:W-:Y:S05]  /*7b70*/  BSYNC.RECONVERGENT B0 ;  /* 0x0000000000007941 */ /* 0x000fea0003800200 */
.L_x_34275:
[----:B------:R-:W-:-:S04]  /*7b80*/  HFMA2 R41, -RZ, RZ, 0, 0 ;  /* 0x00000000ff297431 */ /* 0x000fc800000001ff */
[----:B0-----:R-:W-:Y:S05]  /*7b90*/  RET.REL.NODEC R40 `(_Z15SoftmaxWarpImplI24ElementwiseScaleMaskLoadIffbE11DirectStoreIffEfLi2ELi32ELi32ELi1ELb0EL9Algorithm0EEvT_T0_ll) ;  /* 0xffffff8428187950 */ /* 0x001fea0003c3ffff */
.L_x_34286:
        /* <DEDUP_REMOVED lines=14> */
.L_x_37952:


//--------------------- .text._Z15SoftmaxWarpImplI24ElementwiseScaleMaskLoadIffbE11DirectStoreIffEfLi2ELi30ELi32ELi1ELb1EL9Algorithm0EEvT_T0_ll --------------------------
	.section	.text._Z15SoftmaxWarpImplI24ElementwiseScaleMaskLoadIffbE11DirectStoreIffEfLi2ELi30ELi32ELi1ELb1EL9Algorithm0EEvT_T0_ll,"ax",@progbits
	.align	128
        .global         _Z15SoftmaxWarpImplI24ElementwiseScaleMaskLoadIffbE11DirectStoreIffEfLi2ELi30ELi32ELi1ELb1EL9Algorithm0EEvT_T0_ll
        .type           _Z15SoftmaxWarpImplI24ElementwiseScaleMaskLoadIffbE11DirectStoreIffEfLi2ELi30ELi32ELi1ELb1EL9Algorithm0EEvT_T0_ll,@function
        .size           _Z15SoftmaxWarpImplI24ElementwiseScaleMaskLoadIffbE11DirectStoreIffEfLi2ELi30ELi32ELi1ELb1EL9Algorithm0EEvT_T0_ll,(.L_x_37953 - _Z15SoftmaxWarpImplI24ElementwiseScaleMaskLoadIffbE11DirectStoreIffEfLi2ELi30ELi32ELi1ELb1EL9Algorithm0EEvT_T0_ll)
        .other          _Z15SoftmaxWarpImplI24ElementwiseScaleMaskLoadIffbE11DirectStoreIffEfLi2ELi30ELi32ELi1ELb1EL9Algorithm0EEvT_T0_ll,@"STO_CUDA_ENTRY STV_DEFAULT"
_Z15SoftmaxWarpImplI24ElementwiseScaleMaskLoadIffbE11DirectStoreIffEfLi2ELi30ELi32ELi1ELb1EL9Algorithm0EEvT_T0_ll:
.text._Z15SoftmaxWarpImplI24ElementwiseScaleMaskLoadIffbE11DirectStoreIffEfLi2ELi30ELi32ELi1ELb1EL9Algorithm0EEvT_T0_ll:
        /* <DEDUP_REMOVED lines=26> */
.L_x_34287:
        /* <DEDUP_REMOVED lines=29> */
.L_x_34410:
[----:B0-----:R-:W0:Y:S01]  /*0370*/  LDC.64 R14, c[0x0][0x3b8] ;  /* 0x0000ee00ff0e7b82 */ /* 0x001e220000000a00 */
[----:B------:R-:W-:Y:S01]  /*0380*/  BSSY.RECONVERGENT B1, `(.L_x_34289) ;  /* 0x000002d000017945 */ /* 0x000fe20003800200 */
[----:B----4-:R-:W-:Y:S01]  /*0390*/  IMAD.MOV.U32 R28, RZ, RZ, -0x800000 ;  /* 0xff800000ff1c7424 */ /* 0x010fe200078e00ff */
[----:B------:R-:W-:Y:S02]  /*03a0*/  MOV R23, 0xff800000 ;  /* 0xff80000000177802 */ /* 0x000fe40000000f00 */
        /* <DEDUP_REMOVED lines=8> */
[----:B-123--:R-:W-:Y:S08]  /*0430*/  @P2 BRA `(.L_x_34290) ;  /* 0x0000000000842947 */ /* 0x00eff00003800000 */
        /* <DEDUP_REMOVED lines=33> */
.L_x_34290:
[----:B------:R-:W-:Y:S05]  /*0650*/  BSYNC.RECONVERGENT B1 ;  /* 0x0000000000017941 */ /* 0x000fea0003800200 */
.L_x_34289:
        /* <DEDUP_REMOVED lines=38> */
.L_x_34292:
[----:B------:R-:W-:Y:S05]  /*08c0*/  BSYNC.RECONVERGENT B1 ;  /* 0x0000000000017941 */ /* 0x000fea0003800200 */
.L_x_34291:
        /* <DEDUP_REMOVED lines=40> */
.L_x_34294:
[----:B------:R-:W-:Y:S05]  /*0b50*/  BSYNC.RECONVERGENT B1 ;  /* 0x0000000000017941 */ /* 0x000fea0003800200 */
.L_x_34293:
        /* <DEDUP_REMOVED lines=38> */
.L_x_34296:
[----:B------:R-:W-:Y:S05]  /*0dc0*/  BSYNC.RECONVERGENT B1 ;  /* 0x0000000000017941 */ /* 0x000fea0003800200 */
.L_x_34295:
        /* <DEDUP_REMOVED lines=40> */
.L_x_34298:
[----:B------:R-:W-:Y:S05]  /*1050*/  BSYNC.RECONVERGENT B1 ;  /* 0x0000000000017941 */ /* 0x000fea0003800200 */
.L_x_34297:
        /* <DEDUP_REMOVED lines=38> */
.L_x_34300:
[----:B------:R-:W-:Y:S05]  /*12c0*/  BSYNC.RECONVERGENT B1 ;  /* 0x0000000000017941 */ /* 0x000fea0003800200 */
.L_x_34299:
        /* <DEDUP_REMOVED lines=40> */
.L_x_34302:
[----:B------:R-:W-:Y:S05]  /*1550*/  BSYNC.RECONVERGENT B1 ;  /* 0x0000000000017941 */ /* 0x000fea0003800200 */
.L_x_34301:
        /* <DEDUP_REMOVED lines=38> */
.L_x_34304:
[----:B------:R-:W-:Y:S05]  /*17c0*/  BSYNC.RECONVERGENT B1 ;  /* 0x0000000000017941 */ /* 0x000fea0003800200 */
.L_x_34303:
        /* <DEDUP_REMOVED lines=40> */
.L_x_34306:
[----:B------:R-:W-:Y:S05]  /*1a50*/  BSYNC.RECONVERGENT B1 ;  /* 0x0000000000017941 */ /* 0x000fea0003800200 */
.L_x_34305:
        /* <DEDUP_REMOVED lines=38> */
.L_x_34308:
[----:B------:R-:W-:Y:S05]  /*1cc0*/  BSYNC.RECONVERGENT B1 ;  /* 0x0000000000017941 */ /* 0x000fea0003800200 */
.L_x_34307:
        /* <DEDUP_REMOVED lines=51> */
.L_x_34310:
[----:B------:R-:W-:Y:S05]  /*2000*/  BSYNC.RECONVERGENT B1 ;  /* 0x0000000000017941 */ /* 0x000fea0003800200 */
.L_x_34309:
        /* <DEDUP_REMOVED lines=35> */
.L_x_34312:
[----:B------:R-:W-:Y:S05]  /*2240*/  BSYNC.RECONVERGENT B1 ;  /* 0x0000000000017941 */ /* 0x000fea0003800200 */
.L_x_34311:
        /* <DEDUP_REMOVED lines=35> */
.L_x_34314:
[----:B------:R-:W-:Y:S05]  /*2480*/  BSYNC.RECONVERGENT B1 ;  /* 0x0000000000017941 */ /* 0x000fea0003800200 */
.L_x_34313:
        /* <DEDUP_REMOVED lines=35> */
.L_x_34316:
[----:B------:R-:W-:Y:S05]  /*26c0*/  BSYNC.RECONVERGENT B1 ;  /* 0x0000000000017941 */ /* 0x000fea0003800200 */
.L_x_34315:
        /* <DEDUP_REMOVED lines=35> */
.L_x_34318:
[----:B------:R-:W-:Y:S05]  /*2900*/  BSYNC.RECONVERGENT B1 ;  /* 0x0000000000017941 */ /* 0x000fea0003800200 */
.L_x_34317:
        /* <DEDUP_REMOVED lines=21> */
[-C--:B------:R-:W-:Y:S01]  /*2a60*/  FFMA.SAT R4, R28, R12.reuse, 0.5 ;  /* 0x3f0000001c047423 */ /* 0x080fe2000000200c */
[-C--:B------:R-:W-:Y:S01]  /*2a70*/  FFMA.RM R2, R0, R11.reuse, 12582913 ;  /* 0x4b40000100027423 */ /* 0x080fe2000000400b */
[----:B------:R-:W-:Y:S01]  /*2a80*/  FADD R65, -R91, R16 ;  /* 0x000000105b417221 */ /* 0x000fe20000000100 */
[-C--:B------:R-:W-:Y:S01]  /*2a90*/  FFMA.SAT R16, R83, R12.reuse, 0.5 ;  /* 0x3f00000053107423 */ /* 0x080fe2000000200c */
[-C--:B------:R-:W-:Y:S01]  /*2aa0*/  FFMA.RM R4, R4, R11.reuse, 12582913 ;  /* 0x4b40000104047423 */ /* 0x080fe2000000400b */
[C---:B------:R-:W-:Y:S01]  /*2ab0*/  FADD R0, R2.reuse, -12583039 ;  /* 0xcb40007f02007421 */ /* 0x040fe20000000000 */
[----:B------:R-:W-:Y:S01]  /*2ac0*/  SHF.L.U32 R2, R2, 0x17, RZ ;  /* 0x0000001702027819 */ /* 0x000fe200000006ff */
[-C--:B------:R-:W-:Y:S01]  /*2ad0*/  FFMA.RM R16, R16, R11.reuse, 12582913 ;  /* 0x4b40000110107423 */ /* 0x080fe2000000400b */
[----:B------:R-:W-:Y:S01]  /*2ae0*/  FADD R25, R4, -12583039 ;  /* 0xcb40007f04197421 */ /* 0x000fe20000000000 */
[----:B------:R-:W-:Y:S01]  /*2af0*/  FFMA R0, R93, 1.4426950216293334961, -R0 ;  /* 0x3fb8aa3b5d007823 */ /* 0x000fe20000000800 */
[C---:B------:R-:W-:Y:S01]  /*2b00*/  FADD R61, -R91.reuse, R7 ;  /* 0x000000075b3d7221 */ /* 0x040fe20000000100 */
[----:B------:R-:W-:Y:S01]  /*2b10*/  FADD R7, -R91, R35 ;  /* 0x000000235b077221 */ /* 0x000fe20000000100 */
[C---:B------:R-:W-:Y:S01]  /*2b20*/  FFMA R25, R28.reuse, 1.4426950216293334961, -R25 ;  /* 0x3fb8aa3b1c197823 */ /* 0x040fe20000000819 */
[----:B------:R-:W-:Y:S01]  /*2b30*/  FFMA R93, R93, 1.925963033500011079e-08, R0 ;  /* 0x32a570605d5d7823 */ /* 0x000fe20000000000 */
[-C--:B------:R-:W-:Y:S01]  /*2b40*/  FFMA.SAT R0, R87, R12.reuse, 0.5 ;  /* 0x3f00000057007423 */ /* 0x080fe2000000200c */
[C---:B------:R-:W-:Y:S01]  /*2b50*/  FADD R75, -R91.reuse, R21 ;  /* 0x000000155b4b7221 */ /* 0x040fe20000000100 */
[----:B------:R-:W-:Y:S01]  /*2b60*/  FFMA R25, R28, 1.925963033500011079e-08, R25 ;  /* 0x32a570601c197823 */ /* 0x000fe20000000019 */
[C---:B------:R-:W-:Y:S01]  /*2b70*/  FADD R21, -R91.reuse, R6 ;  /* 0x000000065b157221 */ /* 0x040fe20000000100 */
[-C--:B------:R-:W-:Y:S01]  /*2b80*/  FFMA.RM R6, R0, R11.reuse, 12582913 ;  /* 0x4b40000100067423 */ /* 0x080fe2000000400b */
[----:B------:R-:W0:Y:S01]  /*2b90*/  MUFU.EX2 R93, R93 ;  /* 0x0000005d005d7308 */ /* 0x000e220000000800 */
[C---:B------:R-:W-:Y:S01]  /*2ba0*/  FADD R81, -R91.reuse, R5 ;  /* 0x000000055b517221 */ /* 0x040fe20000000100 */
[----:B------:R-:W-:Y:S01]  /*2bb0*/  FADD R23, -R91, R8 ;  /* 0x000000085b177221 */ /* 0x000fe20000000100 */
[----:B------:R-:W-:Y:S01]  /*2bc0*/  FADD R0, R6, -12583039 ;  /* 0xcb40007f06007421 */ /* 0x000fe20000000000 */
[-C--:B------:R-:W-:Y:S01]  /*2bd0*/  FFMA.SAT R8, R89, R12.reuse, 0.5 ;  /* 0x3f00000059087423 */ /* 0x080fe2000000200c */
[----:B------:R-:W-:Y:S01]  /*2be0*/  FADD R85, -R91, R3 ;  /* 0x000000035b557221 */ /* 0x000fe20000000100 */
[----:B------:R-:W-:Y:S01]  /*2bf0*/  SHF.L.U32 R4, R4, 0x17, RZ ;  /* 0x0000001704047819 */ /* 0x000fe200000006ff */
[----:B------:R-:W-:Y:S01]  /*2c00*/  FFMA R0, R87, 1.4426950216293334961, -R0 ;  /* 0x3fb8aa3b57007823 */ /* 0x000fe20000000800 */
[----:B------:R-:W1:Y:S01]  /*2c10*/  MUFU.EX2 R25, R25 ;  /* 0x0000001900197308 */ /* 0x000e620000000800 */
[-C--:B------:R-:W-:Y:S01]  /*2c20*/  FFMA.RM R8, R8, R11.reuse, 12582913 ;  /* 0x4b40000108087423 */ /* 0x080fe2000000400b */
[----:B------:R-:W-:Y:S01]  /*2c30*/  FADD R67, -R91, R10 ;  /* 0x0000000a5b437221 */ /* 0x000fe20000000100 */
[----:B------:R-:W-:Y:S01]  /*2c40*/  FFMA R87, R87, 1.925963033500011079e-08, R0 ;  /* 0x32a5706057577823 */ /* 0x000fe20000000000 */
[-C--:B------:R-:W-:Y:S01]  /*2c50*/  FFMA.SAT R0, R85, R12.reuse, 0.5 ;  /* 0x3f00000055007423 */ /* 0x080fe2000000200c */
[----:B------:R-:W-:Y:S01]  /*2c60*/  FADD R10, R8, -12583039 ;  /* 0xcb40007f080a7421 */ /* 0x000fe20000000000 */
[C---:B------:R-:W-:Y:S01]  /*2c70*/  FADD R15, -R91.reuse, R34 ;  /* 0x000000225b0f7221 */ /* 0x040fe20000000100 */
[----:B------:R-:W-:Y:S01]  /*2c80*/  FADD R79, -R91, R24 ;  /* 0x000000185b4f7221 */ /* 0x000fe20000000100 */
[----:B------:R-:W-:Y:S01]  /*2c90*/  FFMA.RM R0, R0, R11, 12582913 ;  /* 0x4b40000100007423 */ /* 0x000fe2000000400b */
[----:B0-----:R-:W-:Y:S01]  /*2ca0*/  FMUL R35, R2, R93 ;  /* 0x0000005d02237220 */ /* 0x001fe20000400000 */
[----:B------:R-:W-:Y:S01]  /*2cb0*/  FADD R2, R16, -12583039 ;  /* 0xcb40007f10027421 */ /* 0x000fe20000000000 */
[----:B------:R-:W-:Y:S01]  /*2cc0*/  FFMA R10, R89, 1.4426950216293334961, -R10 ;  /* 0x3fb8aa3b590a7823 */ /* 0x000fe2000000080a */
[----:B------:R-:W-:Y:S01]  /*2cd0*/  FADD R14, R0, -12583039 ;  /* 0xcb40007f000e7421 */ /* 0x000fe20000000000 */
[----:B------:R-:W-:Y:S01]  /*2ce0*/  FADD R27, -R91, R18 ;  /* 0x000000125b1b7221 */ /* 0x000fe20000000100 */
[----:B------:R-:W-:Y:S01]  /*2cf0*/  FFMA R2, R83, 1.4426950216293334961, -R2 ;  /* 0x3fb8aa3b53027823 */ /* 0x000fe20000000802 */
[----:B------:R-:W-:Y:S01]  /*2d00*/  FFMA R10, R89, 1.925963033500011079e-08, R10 ;  /* 0x32a57060590a7823 */ /* 0x000fe2000000000a */
[----:B------:R-:W-:Y:S01]  /*2d10*/  FFMA R14, R85, 1.4426950216293334961, -R14 ;  /* 0x3fb8aa3b550e7823 */ /* 0x000fe2000000080e */
[----:B-1----:R-:W-:Y:S01]  /*2d20*/  FMUL R34, R4, R25 ;  /* 0x0000001904227220 */ /* 0x002fe20000400000 */
[----:B------:R-:W-:Y:S01]  /*2d30*/  FFMA R83, R83, 1.925963033500011079e-08, R2 ;  /* 0x32a5706053537823 */ /* 0x000fe20000000002 */
[-C--:B------:R-:W-:Y:S01]  /*2d40*/  FFMA.SAT R2, R81, R12.reuse, 0.5 ;  /* 0x3f00000051027423 */ /* 0x080fe2000000200c */
[----:B------:R-:W0:Y:S01]  /*2d50*/  MUFU.EX2 R25, R10 ;  /* 0x0000000a00197308 */ /* 0x000e220000000800 */
[----:B------:R-:W-:Y:S01]  /*2d60*/  FFMA R14, R85, 1.925963033500011079e-08, R14 ;  /* 0x32a57060550e7823 */ /* 0x000fe2000000000e */
[C---:B------:R-:W-:Y:S01]  /*2d70*/  FADD R63, -R91.reuse, R9 ;  /* 0x000000095b3f7221 */ /* 0x040fe20000000100 */
[----:B------:R-:W-:Y:S01]  /*2d80*/  FFMA.RM R2, R2, R11, 12582913 ;  /* 0x4b40000102027423 */ /* 0x000fe2000000400b */
[C---:B------:R-:W-:Y:S01]  /*2d90*/  FADD R9, -R91.reuse, R31 ;  /* 0x0000001f5b097221 */ /* 0x040fe20000000100 */
[----:B------:R-:W-:Y:S01]  /*2da0*/  SHF.L.U32 R8, R8, 0x17, RZ ;  /* 0x0000001708087819 */ /* 0x000fe200000006ff */
[C---:B------:R-:W-:Y:S01]  /*2db0*/  FADD R77, -R91.reuse, R22 ;  /* 0x000000165b4d7221 */ /* 0x040fe20000000100 */
[----:B------:R-:W-:Y:S01]  /*2dc0*/  FADD R4, R2, -12583039 ;  /* 0xcb40007f02047421 */ /* 0x000fe20000000000 */
[----:B------:R-:W1:Y:S01]  /*2dd0*/  MUFU.EX2 R87, R87 ;  /* 0x0000005700577308 */ /* 0x000e620000000800 */
[C---:B------:R-:W-:Y:S01]  /*2de0*/  FADD R69, -R91.reuse, R17 ;  /* 0x000000115b457221 */ /* 0x040fe20000000100 */
[----:B------:R-:W-:Y:S01]  /*2df0*/  FADD R71, -R91, R19 ;  /* 0x000000135b477221 */ /* 0x000fe20000000100 */
[----:B------:R-:W-:Y:S01]  /*2e00*/  FFMA R4, R81, 1.4426950216293334961, -R4 ;  /* 0x3fb8aa3b51047823 */ /* 0x000fe20000000804 */
[----:B------:R-:W-:Y:S01]  /*2e10*/  FADD R17, -R91, R32 ;  /* 0x000000205b117221 */ /* 0x000fe20000000100 */
[----:B------:R-:W-:Y:S01]  /*2e20*/  IMAD.SHL.U32 R6, R6, 0x800000, RZ ;  /* 0x0080000006067824 */ /* 0x000fe200078e00ff */
[----:B------:R-:W-:Y:S01]  /*2e30*/  SHF.L.U32 R0, R0, 0x17, RZ ;  /* 0x0000001700007819 */ /* 0x000fe200000006ff */
[----:B------:R-:W-:Y:S01]  /*2e40*/  FFMA R81, R81, 1.925963033500011079e-08, R4 ;  /* 0x32a5706051517823 */ /* 0x000fe20000000004 */
[-C--:B------:R-:W-:Y:S01]  /*2e50*/  FFMA.SAT R4, R79, R12.reuse, 0.5 ;  /* 0x3f0000004f047423 */ /* 0x080fe2000000200c */
[----:B------:R2:W3:Y:S01]  /*2e60*/  MUFU.EX2 R31, R14 ;  /* 0x0000000e001f7308 */ /* 0x0004e20000000800 */
[----:B0-----:R-:W-:Y:S01]  /*2e70*/  FMUL R32, R8, R25 ;  /* 0x0000001908207220 */ /* 0x001fe20000400000 */
[-C--:B------:R-:W-:Y:S01]  /*2e80*/  FFMA.SAT R8, R75, R12.reuse, 0.5 ;  /* 0x3f0000004b087423 */ /* 0x080fe2000000200c */
[-C--:B------:R-:W-:Y:S01]  /*2e90*/  FFMA.RM R18, R4, R11.reuse, 12582913 ;  /* 0x4b40000104127423 */ /* 0x080fe2000000400b */
[----:B------:R-:W-:Y:S01]  /*2ea0*/  SHF.L.U32 R2, R2, 0x17, RZ ;  /* 0x0000001702027819 */ /* 0x000fe200000006ff */
[----:B------:R-:W-:Y:S01]  /*2eb0*/  FADD R5, -R91, R33 ;  /* 0x000000215b057221 */ /* 0x000fe20000000100 */
[----:B------:R-:W-:Y:S01]  /*2ec0*/  FFMA.RM R8, R8, R11, 12582913 ;  /* 0x4b40000108087423 */ /* 0x000fe2000000400b */
[----:B------:R-:W-:Y:S01]  /*2ed0*/  FADD R4, R18, -12583039 ;  /* 0xcb40007f12047421 */ /* 0x000fe20000000000 */
[----:B------:R-:W0:Y:S01]  /*2ee0*/  MUFU.EX2 R81, R81 ;  /* 0x0000005100517308 */ /* 0x000e220000000800 */
[-C--:B--2---:R-:W-:Y:S01]  /*2ef0*/  FFMA.SAT R14, R71, R12.reuse, 0.5 ;  /* 0x3f000000470e7423 */ /* 0x084fe2000000200c */
[----:B-1----:R-:W-:Y:S01]  /*2f00*/  FMUL R33, R6, R87 ;  /* 0x0000005706217220 */ /* 0x002fe20000400000 */
[----:B------:R-:W-:Y:S01]  /*2f10*/  FFMA R4, R79, 1.4426950216293334961, -R4 ;  /* 0x3fb8aa3b4f047823 */ /* 0x000fe20000000804 */
[C---:B------:R-:W-:Y:S01]  /*2f20*/  FADD R57, -R91.reuse, R29 ;  /* 0x0000001d5b397221 */ /* 0x040fe20000000100 */
[----:B------:R-:W-:Y:S01]  /*2f30*/  FFMA.RM R14, R14, R11, 12582913 ;  /* 0x4b4000010e0e7423 */ /* 0x000fe2000000400b */
[----:B------:R-:W-:Y:S01]  /*2f40*/  FADD R73, -R91, R20 ;  /* 0x000000145b497221 */ /* 0x000fe20000000100 */
[----:B------:R-:W-:Y:S01]  /*2f50*/  FFMA R79, R79, 1.925963033500011079e-08, R4 ;  /* 0x32a570604f4f7823 */ /* 0x000fe20000000004 */
[-C--:B------:R-:W-:Y:S01]  /*2f60*/  FFMA.SAT R4, R77, R12.reuse, 0.5 ;  /* 0x3f0000004d047423 */ /* 0x080fe2000000200c */
[----:B---3--:R-:W-:Y:S01]  /*2f70*/  FMUL R31, R0, R31 ;  /* 0x0000001f001f7220 */ /* 0x008fe20000400000 */
[----:B------:R-:W-:Y:S01]  /*2f80*/  FADD R0, R8, -12583039 ;  /* 0xcb40007f08007421 */ /* 0x000fe20000000000 */
[----:B------:R-:W1:Y:S01]  /*2f90*/  MUFU.EX2 R83, R83 ;  /* 0x0000005300537308 */ /* 0x000e620000000800 */
[----:B------:R-:W-:Y:S01]  /*2fa0*/  FFMA.RM R4, R4, R11, 12582913 ;  /* 0x4b40000104047423 */ /* 0x000fe2000000400b */
[----:B------:R-:W-:Y:S01]  /*2fb0*/  SHF.L.U32 R16, R16, 0x17, RZ ;  /* 0x0000001710107819 */ /* 0x000fe200000006ff */
[----:B------:R-:W-:Y:S01]  /*2fc0*/  FFMA R0, R75, 1.4426950216293334961, -R0 ;  /* 0x3fb8aa3b4b007823 */ /* 0x000fe20000000800 */
[----:B------:R-:W-:Y:S01]  /*2fd0*/  FADD R19, -R91, R30 ;  /* 0x0000001e5b137221 */ /* 0x000fe20000000100 */
[----:B------:R-:W-:Y:S01]  /*2fe0*/  FADD R6, R4, -12583039 ;  /* 0xcb40007f04067421 */ /* 0x000fe20000000000 */
[----:B0-----:R-:W-:Y:S01]  /*2ff0*/  FMUL R29, R2, R81 ;  /* 0x00000051021d7220 */ /* 0x001fe20000400000 */
[----:B------:R-:W-:Y:S01]  /*3000*/  FADD R2, R14, -12583039 ;  /* 0xcb40007f0e027421 */ /* 0x000fe20000000000 */
[----:B------:R-:W-:Y:S01]  /*3010*/  FFMA R75, R75, 1.925963033500011079e-08, R0 ;  /* 0x32a570604b4b7823 */ /* 0x000fe20000000000 */
[----:B------:R-:W-:Y:S01]  /*3020*/  FFMA R6, R77, 1.4426950216293334961, -R6 ;  /* 0x3fb8aa3b4d067823 */ /* 0x000fe20000000806 */
[-C--:B------:R-:W-:Y:S01]  /*3030*/  FFMA.SAT R0, R73, R12.reuse, 0.5 ;  /* 0x3f00000049007423 */ /* 0x080fe2000000200c */
[----:B------:R-:W-:Y:S01]  /*3040*/  FFMA R2, R71, 1.4426950216293334961, -R2 ;  /* 0x3fb8aa3b47027823 */ /* 0x000fe20000000802 */
[----:B------:R-:W-:Y:S01]  /*3050*/  SHF.L.U32 R4, R4, 0x17, RZ ;  /* 0x0000001704047819 */ /* 0x000fe200000006ff */
[----:B------:R-:W-:Y:S01]  /*3060*/  FFMA R6, R77, 1.925963033500011079e-08, R6 ;  /* 0x32a570604d067823 */ /* 0x000fe20000000006 */
[----:B------:R-:W-:Y:S01]  /*3070*/  FFMA.RM R0, R0, R11, 12582913 ;  /* 0x4b40000100007423 */ /* 0x000fe2000000400b */
[----:B------:R-:W-:Y:S01]  /*3080*/  FFMA R71, R71, 1.925963033500011079e-08, R2 ;  /* 0x32a5706047477823 */ /* 0x000fe20000000002 */
[----:B------:R-:W-:Y:S01]  /*3090*/  FFMA.SAT R2, R27, R12, 0.5 ;  /* 0x3f0000001b027423 */ /* 0x000fe2000000200c */
[----:B------:R-:W0:Y:S01]  /*30a0*/  MUFU.EX2 R25, R6 ;  /* 0x0000000600197308 */ /* 0x000e220000000800 */
[----:B------:R-:W-:Y:S01]  /*30b0*/  FADD R10, R0, -12583039 ;  /* 0xcb40007f000a7421 */ /* 0x000fe20000000000 */
[----:B-1----:R-:W-:Y:S01]  /*30c0*/  FMUL R30, R16, R83 ;  /* 0x00000053101e7220 */ /* 0x002fe20000400000 */
[----:B------:R-:W-:Y:S01]  /*30d0*/  FFMA.RM R2, R2, R11, 12582913 ;  /* 0x4b40000102027423 */ /* 0x000fe2000000400b */
[----:B------:R-:W-:Y:S01]  /*30e0*/  SHF.L.U32 R8, R8, 0x17, RZ ;  /* 0x0000001708087819 */ /* 0x000fe200000006ff */
[C---:B------:R-:W-:Y:S01]  /*30f0*/  FFMA R10, R73.reuse, 1.4426950216293334961, -R10 ;  /* 0x3fb8aa3b490a7823 */ /* 0x040fe2000000080a */
[----:B------:R-:W-:Y:S01]  /*3100*/  SHF.L.U32 R0, R0, 0x17, RZ ;  /* 0x0000001700007819 */ /* 0x000fe200000006ff */
[----:B------:R-:W-:Y:S01]  /*3110*/  FADD R16, R2, -12583039 ;  /* 0xcb40007f02107421 */ /* 0x000fe20000000000 */
[----:B------:R-:W1:Y:S01]  /*3120*/  MUFU.EX2 R75, R75 ;  /* 0x0000004b004b7308 */ /* 0x000e620000000800 */
[----:B------:R-:W-:Y:S01]  /*3130*/  FFMA R10, R73, 1.925963033500011079e-08, R10 ;  /* 0x32a57060490a7823 */ /* 0x000fe2000000000a */
[----:B------:R-:W-:-:S02]  /*3140*/  IMAD.SHL.U32 R18, R18, 0x800000, RZ ;  /* 0x0080000012127824 */ /* 0x000fc400078e00ff */
[----:B------:R-:W-:Y:S01]  /*3150*/  FFMA R16, R27, 1.4426950216293334961, -R16 ;  /* 0x3fb8aa3b1b107823 */ /* 0x000fe20000000810 */
[----:B------:R-:W-:Y:S01]  /*3160*/  SHF.L.U32 R14, R14, 0x17, RZ ;  /* 0x000000170e0e7819 */ /* 0x000fe200000006ff */
[----:B------:R-:W-:Y:S01]  /*3170*/  FFMA.SAT R20, R63, R12, 0.5 ;  /* 0x3f0000003f147423 */ /* 0x000fe2000000200c */
[----:B------:R-:W-:Y:S01]  /*3180*/  FADD R13, -R91, R56 ;  /* 0x000000385b0d7221 */ /* 0x000fe20000000100 */
[----:B------:R-:W-:Y:S01]  /*3190*/  FFMA R16, R27, 1.925963033500011079e-08, R16 ;  /* 0x32a570601b107823 */ /* 0x000fe20000000010 */
[----:B------:R-:W2:Y:S01]  /*31a0*/  MUFU.EX2 R79, R79 ;  /* 0x0000004f004f7308 */ /* 0x000ea20000000800 */
[----:B0-----:R-:W-:Y:S01]  /*31b0*/  FMUL R27, R4, R25 ;  /* 0x00000019041b7220 */ /* 0x001fe20000400000 */
[----:B------:R-:W-:Y:S02]  /*31c0*/  IMAD.SHL.U32 R2, R2, 0x800000, RZ ;  /* 0x0080000002027824 */ /* 0x000fe400078e00ff */
[----:B------:R-:W-:Y:S01]  /*31d0*/  FFMA.RM R56, R20, R11, 12582913 ;  /* 0x4b40000114387423 */ /* 0x000fe2000000400b */
[----:B------:R-:W-:-:S03]  /*31e0*/  FADD R3, -R91, R58 ;  /* 0x0000003a5b037221 */ /* 0x000fc60000000100 */
[----:B------:R-:W0:Y:S01]  /*31f0*/  MUFU.EX2 R25, R10 ;  /* 0x0000000a00197308 */ /* 0x000e220000000800 */
[----:B-1----:R-:W-:Y:S01]  /*3200*/  FMUL R26, R8, R75 ;  /* 0x0000004b081a7220 */ /* 0x002fe20000400000 */
[----:B------:R-:W-:-:S04]  /*3210*/  FFMA.SAT R8, R65, R12, 0.5 ;  /* 0x3f00000041087423 */ /* 0x000fc8000000200c */
[----:B------:R-:W-:Y:S02]  /*3220*/  FFMA.RM R8, R8, R11, 12582913 ;  /* 0x4b40000108087423 */ /* 0x000fe4000000400b */
[----:B------:R-:W1:Y:S01]  /*3230*/  MUFU.EX2 R71, R71 ;  /* 0x0000004700477308 */ /* 0x000e620000000800 */
[----:B--2---:R-:W-:Y:S01]  /*3240*/  FMUL R28, R18, R79 ;  /* 0x0000004f121c7220 */ /* 0x004fe20000400000 */
[----:B------:R-:W-:-:S04]  /*3250*/  FFMA.SAT R18, R69, R12, 0.5 ;  /* 0x3f00000045127423 */ /* 0x000fc8000000200c */
[----:B------:R-:W-:Y:S01]  /*3260*/  FFMA.RM R18, R18, R11, 12582913 ;  /* 0x4b40000112127423 */ /* 0x000fe2000000400b */
[----:B0-----:R-:W-:Y:S01]  /*3270*/  FMUL R25, R0, R25 ;  /* 0x0000001900197220 */ /* 0x001fe20000400000 */
[----:B------:R-:W-:Y:S02]  /*3280*/  FADD R0, R8, -12583039 ;  /* 0xcb40007f08007421 */ /* 0x000fe40000000000 */
[C---:B------:R-:W-:Y:S01]  /*3290*/  FADD R4, R18.reuse, -12583039 ;  /* 0xcb40007f12047421 */ /* 0x040fe20000000000 */
[----:B------:R-:W-:Y:S01]  /*32a0*/  SHF.L.U32 R18, R18, 0x17, RZ ;  /* 0x0000001712127819 */ /* 0x000fe200000006ff */
[----:B------:R-:W-:Y:S02]  /*32b0*/  FFMA R0, R65, 1.4426950216293334961, -R0 ;  /* 0x3fb8aa3b41007823 */ /* 0x000fe40000000800 */
[----:B------:R-:W-:Y:S01]  /*32c0*/  FFMA R4, R69, 1.4426950216293334961, -R4 ;  /* 0x3fb8aa3b45047823 */ /* 0x000fe20000000804 */
[----:B------:R-:W-:Y:S01]  /*32d0*/  SHF.L.U32 R8, R8, 0x17, RZ ;  /* 0x0000001708087819 */ /* 0x000fe200000006ff */
[----:B-1----:R-:W-:Y:S01]  /*32e0*/  FMUL R24, R14, R71 ;  /* 0x000000470e187220 */ /* 0x002fe20000400000 */
[----:B------:R-:W-:Y:S01]  /*32f0*/  FFMA R10, R65, 1.925963033500011079e-08, R0 ;  /* 0x32a57060410a7823 */ /* 0x000fe20000000000 */
[-C--:B------:R-:W-:Y:S01]  /*3300*/  FFMA.SAT R0, R23, R12.reuse, 0.5 ;  /* 0x3f00000017007423 */ /* 0x080fe2000000200c */
[----:B------:R-:W0:Y:S01]  /*3310*/  MUFU.EX2 R65, R16 ;  /* 0x0000001000417308 */ /* 0x000e220000000800 */
[----:B------:R-:W-:Y:S01]  /*3320*/  FFMA R69, R69, 1.925963033500011079e-08, R4 ;  /* 0x32a5706045457823 */ /* 0x000fe20000000004 */
[----:B------:R-:W-:Y:S01]  /*3330*/  FFMA.SAT R4, R67, R12, 0.5 ;  /* 0x3f00000043047423 */ /* 0x000fe2000000200c */
[----:B------:R-:W-:-:S03]  /*3340*/  FFMA.RM R0, R0, R11, 12582913 ;  /* 0x4b40000100007423 */ /* 0x000fc6000000400b */
        /* <DEDUP_REMOVED lines=10> */
[----:B------:R-:W-:Y:S01]  /*33f0*/  FADD R2, R56, -12583039 ;  /* 0xcb40007f38027421 */ /* 0x000fe20000000000 */
[----:B------:R-:W-:Y:S01]  /*3400*/  FFMA R6, R67, 1.925963033500011079e-08, R6 ;  /* 0x32a5706043067823 */ /* 0x000fe20000000006 */
[----:B------:R-:W0:Y:S02]  /*3410*/  MUFU.EX2 R65, R10 ;  /* 0x0000000a00417308 */ /* 0x000e240000000800 */
[----:B------:R-:W-:Y:S01]  /*3420*/  FFMA R2, R63, 1.4426950216293334961, -R2 ;  /* 0x3fb8aa3b3f027823 */ /* 0x000fe20000000802 */
[----:B-1----:R-:W-:-:S03]  /*3430*/  FMUL R22, R18, R69 ;  /* 0x0000004512167220 */ /* 0x002fc60000400000 */
[----:B------:R-:W-:Y:S01]  /*3440*/  FFMA R16, R63, 1.925963033500011079e-08, R2 ;  /* 0x32a570603f107823 */ /* 0x000fe20000000002 */
[----:B------:R-:W-:Y:S01]  /*3450*/  FFMA.SAT R2, R21, R12, 0.5 ;  /* 0x3f00000015027423 */ /* 0x000fe2000000200c */
[----:B------:R-:W1:Y:S03]  /*3460*/  MUFU.EX2 R63, R6 ;  /* 0x00000006003f7308 */ /* 0x000e660000000800 */
[----:B------:R-:W-:-:S04]  /*3470*/  FFMA.RM R2, R2, R11, 12582913 ;  /* 0x4b40000102027423 */ /* 0x000fc8000000400b */
[C---:B------:R-:W-:Y:S01]  /*3480*/  FADD R18, R2.reuse, -12583039 ;  /* 0xcb40007f02127421 */ /* 0x040fe20000000000 */
[----:B------:R-:W-:Y:S01]  /*3490*/  SHF.L.U32 R2, R2, 0x17, RZ ;  /* 0x0000001702027819 */ /* 0x000fe200000006ff */
[----:B0-----:R-:W-:Y:S02]  /*34a0*/  FMUL R20, R8, R65 ;  /* 0x0000004108147220 */ /* 0x001fe40000400000 */
[----:B------:R-:W-:-:S04]  /*34b0*/  FFMA R18, R21, 1.4426950216293334961, -R18 ;  /* 0x3fb8aa3b15127823 */ /* 0x000fc80000000812 */
[----:B------:R-:W-:Y:S01]  /*34c0*/  FFMA R58, R21, 1.925963033500011079e-08, R18 ;  /* 0x32a57060153a7823 */ /* 0x000fe20000000012 */
[-C--:B------:R-:W-:Y:S01]  /*34d0*/  FFMA.SAT R18, R61, R12.reuse, 0.5 ;  /* 0x3f0000003d127423 */ /* 0x080fe2000000200c */
[----:B-1----:R-:W-:Y:S02]  /*34e0*/  FMUL R21, R4, R63 ;  /* 0x0000003f04157220 */ /* 0x002fe40000400000 */
[----:B------:R0:W1:Y:S01]  /*34f0*/  MUFU.EX2 R63, R16 ;  /* 0x00000010003f7308 */ /* 0x0000620000000800 */
[----:B------:R-:W-:Y:S01]  /*3500*/  FFMA.RM R60, R18, R11, 12582913 ;  /* 0x4b400001123c7423 */ /* 0x000fe2000000400b */
[----:B------:R-:W-:Y:S02]  /*3510*/  IMAD.SHL.U32 R18, R56, 0x800000, RZ ;  /* 0x0080000038127824 */ /* 0x000fe400078e00ff */
[----:B------:R-:W-:Y:S01]  /*3520*/  FFMA.SAT R56, R9, R12, 0.5 ;  /* 0x3f00000009387423 */ /* 0x000fe2000000200c */
[----:B------:R-:W-:-:S04]  /*3530*/  FADD R4, R60, -12583039 ;  /* 0xcb40007f3c047421 */ /* 0x000fc80000000000 */
[----:B------:R-:W-:Y:S01]  /*3540*/  FFMA R4, R61, 1.4426950216293334961, -R4 ;  /* 0x3fb8aa3b3d047823 */ /* 0x000fe20000000804 */
[----:B0-----:R-:W-:-:S03]  /*3550*/  SHF.L.U32 R16, R60, 0x17, RZ ;  /* 0x000000173c107819 */ /* 0x001fc600000006ff */
[----:B------:R-:W-:Y:S01]  /*3560*/  FFMA R62, R61, 1.925963033500011079e-08, R4 ;  /* 0x32a570603d3e7823 */ /* 0x000fe20000000004 */
[----:B------:R-:W-:Y:S01]  /*3570*/  FFMA.SAT R4, R19, R12, 0.5 ;  /* 0x3f00000013047423 */ /* 0x000fe2000000200c */
[----:B------:R-:W0:Y:S01]  /*3580*/  MUFU.EX2 R61, R14 ;  /* 0x0000000e003d7308 */ /* 0x000e220000000800 */
[----:B-1----:R-:W-:Y:S02]  /*3590*/  FMUL R18, R18, R63 ;  /* 0x0000003f12127220 */ /* 0x002fe40000400000 */
[----:B------:R-:W-:-:S04]  /*35a0*/  FFMA.RM R4, R4, R11, 12582913 ;  /* 0x4b40000104047423 */ /* 0x000fc8000000400b */
[----:B------:R-:W-:-:S04]  /*35b0*/  FADD R6, R4, -12583039 ;  /* 0xcb40007f04067421 */ /* 0x000fc80000000000 */
[----:B------:R-:W-:-:S04]  /*35c0*/  FFMA R6, R19, 1.4426950216293334961, -R6 ;  /* 0x3fb8aa3b13067823 */ /* 0x000fc80000000806 */
[----:B------:R-:W-:Y:S01]  /*35d0*/  FFMA R8, R19, 1.925963033500011079e-08, R6 ;  /* 0x32a5706013087823 */ /* 0x000fe20000000006 */
[-C--:B------:R-:W-:Y:S01]  /*35e0*/  FFMA.SAT R6, R59, R12.reuse, 0.5 ;  /* 0x3f0000003b067423 */ /* 0x080fe2000000200c */
[----:B0-----:R-:W-:Y:S02]  /*35f0*/  FMUL R19, R0, R61 ;  /* 0x0000003d00137220 */ /* 0x001fe40000400000 */
[----:B------:R-:W0:Y:S01]  /*3600*/  MUFU.EX2 R61, R62 ;  /* 0x0000003e003d7308 */ /* 0x000e220000000800 */
[----:B------:R-:W-:Y:S01]  /*3610*/  FFMA.RM R64, R6, R11, 12582913 ;  /* 0x4b40000106407423 */ /* 0x000fe2000000400b */
[----:B------:R-:W-:-:S03]  /*3620*/  FFMA.SAT R6, R17, R12, 0.5 ;  /* 0x3f00000011067423 */ /* 0x000fc6000000200c */
[----:B------:R-:W-:Y:S01]  /*3630*/  FADD R0, R64, -12583039 ;  /* 0xcb40007f40007421 */ /* 0x000fe20000000000 */
[----:B------:R-:W-:Y:S01]  /*3640*/  FFMA.RM R6, R6, R11, 12582913 ;  /* 0x4b40000106067423 */ /* 0x000fe2000000400b */
[----:B------:R-:W-:Y:S02]  /*3650*/  SHF.L.U32 R64, R64, 0x17, RZ ;  /* 0x0000001740407819 */ /* 0x000fe400000006ff */
[----:B------:R-:W-:-:S04]  /*3660*/  FFMA R0, R59, 1.4426950216293334961, -R0 ;  /* 0x3fb8aa3b3b007823 */ /* 0x000fc80000000800 */
[----:B------:R-:W-:Y:S01]  /*3670*/  FFMA R14, R59, 1.925963033500011079e-08, R0 ;  /* 0x32a570603b0e7823 */ /* 0x000fe20000000000 */
[C---:B------:R-:W-:Y:S01]  /*3680*/  FADD R0, R6.reuse, -12583039 ;  /* 0xcb40007f06007421 */ /* 0x040fe20000000000 */
[----:B------:R1:W2:Y:S01]  /*3690*/  MUFU.EX2 R59, R58 ;  /* 0x0000003a003b7308 */ /* 0x0002a20000000800 */
[----:B------:R-:W-:Y:S02]  /*36a0*/  IMAD.SHL.U32 R6, R6, 0x800000, RZ ;  /* 0x0080000006067824 */ /* 0x000fe400078e00ff */
[----:B0-----:R-:W-:Y:S01]  /*36b0*/  FMUL R16, R16, R61 ;  /* 0x0000003d10107220 */ /* 0x001fe20000400000 */
[----:B------:R-:W-:-:S04]  /*36c0*/  FFMA R0, R17, 1.4426950216293334961, -R0 ;  /* 0x3fb8aa3b11007823 */ /* 0x000fc80000000800 */
[----:B------:R-:W-:Y:S01]  /*36d0*/  FFMA R63, R17, 1.925963033500011079e-08, R0 ;  /* 0x32a57060113f7823 */ /* 0x000fe20000000000 */
[-C--:B------:R-:W-:Y:S01]  /*36e0*/  FFMA.SAT R0, R57, R12.reuse, 0.5 ;  /* 0x3f00000039007423 */ /* 0x080fe2000000200c */
[----:B------:R-:W-:Y:S01]  /*36f0*/  MUFU.EX2 R61, R14 ;  /* 0x0000000e003d7308 */ /* 0x000fe20000000800 */
[----:B-1----:R-:W-:Y:S02]  /*3700*/  FFMA.SAT R58, R7, R12, 0.5 ;  /* 0x3f000000073a7423 */ /* 0x002fe4000000200c */
[----:B------:R-:W-:Y:S01]  /*3710*/  FFMA.RM R0, R0, R11, 12582913 ;  /* 0x4b40000100007423 */ /* 0x000fe2000000400b */
[----:B--2---:R-:W-:-:S03]  /*3720*/  FMUL R17, R2, R59 ;  /* 0x0000003b02117220 */ /* 0x004fc60000400000 */
[C---:B------:R-:W-:Y:S01]  /*3730*/  FADD R2, R0.reuse, -12583039 ;  /* 0xcb40007f00027421 */ /* 0x040fe20000000000 */
[----:B------:R0:W1:Y:S01]  /*3740*/  MUFU.EX2 R59, R8 ;  /* 0x00000008003b7308 */ /* 0x0000620000000800 */
[----:B------:R-:W-:Y:S02]  /*3750*/  SHF.L.U32 R0, R0, 0x17, RZ ;  /* 0x0000001700007819 */ /* 0x000fe400000006ff */
[----:B------:R-:W-:-:S04]  /*3760*/  FFMA R2, R57, 1.4426950216293334961, -R2 ;  /* 0x3fb8aa3b39027823 */ /* 0x000fc80000000802 */
[----:B------:R-:W-:Y:S01]  /*3770*/  FFMA R57, R57, 1.925963033500011079e-08, R2 ;  /* 0x32a5706039397823 */ /* 0x000fe20000000002 */
[-C--:B------:R-:W-:Y:S01]  /*3780*/  FFMA.SAT R2, R15, R12.reuse, 0.5 ;  /* 0x3f0000000f027423 */ /* 0x080fe2000000200c */
[----:B0-----:R-:W-:Y:S01]  /*3790*/  FFMA.SAT R8, R13, R12, 0.5 ;  /* 0x3f0000000d087423 */ /* 0x001fe2000000200c */
[----:B------:R-:W0:Y:S02]  /*37a0*/  MUFU.EX2 R63, R63 ;  /* 0x0000003f003f7308 */ /* 0x000e240000000800 */
[-C--:B------:R-:W-:Y:S01]  /*37b0*/  FFMA.RM R2, R2, R11.reuse, 12582913 ;  /* 0x4b40000102027423 */ /* 0x080fe2000000400b */
[----:B------:R-:W-:-:S03]  /*37c0*/  FFMA.RM R14, R8, R11, 12582913 ;  /* 0x4b400001080e7423 */ /* 0x000fc6000000400b */
[----:B------:R-:W-:Y:S01]  /*37d0*/  FADD R10, R2, -12583039 ;  /* 0xcb40007f020a7421 */ /* 0x000fe20000000000 */
[----:B------:R-:W-:Y:S01]  /*37e0*/  FADD R8, R14, -12583039 ;  /* 0xcb40007f0e087421 */ /* 0x000fe20000000000 */
[----:B------:R-:W-:Y:S01]  /*37f0*/  MUFU.EX2 R57, R57 ;  /* 0x0000003900397308 */ /* 0x000fe20000000800 */
[----:B------:R-:W-:Y:S01]  /*3800*/  SHF.L.U32 R2, R2, 0x17, RZ ;  /* 0x0000001702027819 */ /* 0x000fe200000006ff */
[----:B------:R-:W-:Y:S01]  /*3810*/  FFMA R10, R15, 1.4426950216293334961, -R10 ;  /* 0x3fb8aa3b0f0a7823 */ /* 0x000fe2000000080a */
[----:B------:R-:W-:-:S03]  /*3820*/  FFMA R8, R13, 1.4426950216293334961, -R8 ;  /* 0x3fb8aa3b0d087823 */ /* 0x000fc60000000808 */
[----:B------:R-:W-:Y:S01]  /*3830*/  FFMA R15, R15, 1.925963033500011079e-08, R10 ;  /* 0x32a570600f0f7823 */ /* 0x000fe2000000000a */
[----:B------:R-:W-:Y:S01]  /*3840*/  SHF.L.U32 R10, R4, 0x17, RZ ;  /* 0x00000017040a7819 */ /* 0x000fe200000006ff */
[----:B------:R-:W-:-:S04]  /*3850*/  FFMA.RM R4, R56, R11, 12582913 ;  /* 0x4b40000138047423 */ /* 0x000fc8000000400b */
[----:B-1----:R-:W-:Y:S01]  /*3860*/  FMUL R10, R10, R59 ;  /* 0x0000003b0a0a7220 */ /* 0x002fe20000400000 */
[----:B------:R-:W-:Y:S01]  /*3870*/  FFMA R59, R13, 1.925963033500011079e-08, R8 ;  /* 0x32a570600d3b7823 */ /* 0x000fe20000000008 */
[----:B------:R-:W-:Y:S01]  /*3880*/  FFMA.SAT R8, R5, R12, 0.5 ;  /* 0x3f00000005087423 */ /* 0x000fe2000000200c */
[C---:B------:R-:W-:Y:S01]  /*3890*/  FADD R56, R4.reuse, -12583039 ;  /* 0xcb40007f04387421 */ /* 0x040fe20000000000 */
[----:B------:R-:W-:Y:S01]  /*38a0*/  MUFU.EX2 R15, R15 ;  /* 0x0000000f000f7308 */ /* 0x000fe20000000800 */
[----:B------:R-:W-:Y:S01]  /*38b0*/  SHF.L.U32 R4, R4, 0x17, RZ ;  /* 0x0000001704047819 */ /* 0x000fe200000006ff */
[----:B------:R-:W-:Y:S01]  /*38c0*/  FFMA.RM R13, R8, R11, 12582913 ;  /* 0x4b400001080d7423 */ /* 0x000fe2000000400b */
[----:B0-----:R-:W-:Y:S01]  /*38d0*/  FMUL R8, R6, R63 ;  /* 0x0000003f06087220 */ /* 0x001fe20000400000 */
[----:B------:R-:W-:Y:S02]  /*38e0*/  FFMA R56, R9, 1.4426950216293334961, -R56 ;  /* 0x3fb8aa3b09387823 */ /* 0x000fe40000000838 */
[----:B------:R-:W-:-:S02]  /*38f0*/  FADD R6, R13, -12583039 ;  /* 0xcb40007f0d067421 */ /* 0x000fc40000000000 */
[----:B------:R-:W-:Y:S01]  /*3900*/  FFMA R56, R9, 1.925963033500011079e-08, R56 ;  /* 0x32a5706009387823 */ /* 0x000fe20000000038 */
[----:B------:R-:W-:Y:S01]  /*3910*/  FMUL R9, R64, R61 ;  /* 0x0000003d40097220 */ /* 0x000fe20000400000 */
        /* <DEDUP_REMOVED lines=9> */
[----:B------:R-:W-:Y:S02]  /*39b0*/  MUFU.EX2 R60, R60 ;  /* 0x0000003c003c7308 */ /* 0x000fe40000000800 */
[----:B------:R-:W-:Y:S01]  /*39c0*/  FFMA R61, R3, 1.925963033500011079e-08, R6 ;  /* 0x32a57060033d7823 */ /* 0x000fe20000000006 */
[----:B------:R-:W-:Y:S01]  /*39d0*/  FADD R6, R11, -12583039 ;  /* 0xcb40007f0b067421 */ /* 0x000fe20000000000 */
[----:B------:R-:W-:-:S03]  /*39e0*/  FADD R3, RZ, R35 ;  /* 0x00000023ff037221 */ /* 0x000fc60000000000 */
[C---:B------:R-:W-:Y:S01]  /*39f0*/  FFMA R6, R7.reuse, 1.4426950216293334961, -R6 ;  /* 0x3fb8aa3b07067823 */ /* 0x040fe20000000806 */
[----:B------:R-:W1:Y:S01]  /*3a00*/  MUFU.EX2 R61, R61 ;  /* 0x0000003d003d7308 */ /* 0x000e620000000800 */
[----:B0-----:R-:W-:Y:S01]  /*3a10*/  FMUL R5, R4, R5 ;  /* 0x0000000504057220 */ /* 0x001fe20000400000 */
[----:B------:R-:W-:Y:S01]  /*3a20*/  SHF.L.U32 R4, R14, 0x17, RZ ;  /* 0x000000170e047819 */ /* 0x000fe200000006ff */
[----:B------:R-:W-:Y:S01]  /*3a30*/  FFMA R58, R7, 1.925963033500011079e-08, R6 ;  /* 0x32a57060073a7823 */ /* 0x000fe20000000006 */
[----:B------:R-:W-:Y:S01]  /*3a40*/  FADD R6, R3, R34 ;  /* 0x0000002203067221 */ /* 0x000fe20000000000 */
[----:B------:R-:W-:Y:S02]  /*3a50*/  FMUL R7, R0, R57 ;  /* 0x0000003900077220 */ /* 0x000fe40000400000 */
        /* <DEDUP_REMOVED lines=18> */
[----:B------:R-:W0:Y:S01]  /*3b80*/  MUFU.EX2 R15, R58 ;  /* 0x0000003a000f7308 */ /* 0x000e220000000800 */
[----:B------:R-:W-:Y:S01]  /*3b90*/  FADD R0, R3, R18 ;  /* 0x0000001203007221 */ /* 0x000fe20000000000 */
[----:B------:R-:W-:Y:S02]  /*3ba0*/  SHF.L.U32 R12, R11, 0x17, RZ ;  /* 0x000000170b0c7819 */ /* 0x000fe400000006ff */
        /* <DEDUP_REMOVED lines=25> */
.L_x_34422:
        /* <DEDUP_REMOVED lines=13> */
[----:B------:R-:W-:Y:S05]  /*3e10*/  CALL.REL.NOINC `($__internal_576_$__cuda_sm3x_div_rn_noftz_f32_slowpath) ;  /* 0x0000004400947944 */ /* 0x000fea0003c00000 */
[----:B------:R-:W-:-:S07]  /*3e20*/  IMAD.MOV.U32 R12, RZ, RZ, R11 ;  /* 0x000000ffff0c7224 */ /* 0x000fce00078e000b */
.L_x_34321:
[----:B------:R-:W-:Y:S05]  /*3e30*/  BSYNC.RECONVERGENT B3 ;  /* 0x0000000000037941 */ /* 0x000fea0003800200 */
.L_x_34320:
        /* <DEDUP_REMOVED lines=13> */
[----:B------:R-:W-:-:S07]  /*3f10*/  MOV R13, R11 ;  /* 0x0000000b000d7202 */ /* 0x000fce0000000f00 */
.L_x_34323:
[----:B------:R-:W-:Y:S05]  /*3f20*/  BSYNC.RECONVERGENT B3 ;  /* 0x0000000000037941 */ /* 0x000fea0003800200 */
.L_x_34322:
        /* <DEDUP_REMOVED lines=12> */
[----:B------:R-:W-:Y:S05]  /*3ff0*/  CALL.REL.NOINC `($__internal_576_$__cuda_sm3x_div_rn_noftz_f32_slowpath) ;  /* 0x00000044001c7944 */ /* 0x000fea0003c00000 */
[----:B------:R-:W-:-:S07]  /*4000*/  MOV R34, R11 ;  /* 0x0000000b00227202 */ /* 0x000fce0000000f00 */
.L_x_34325:
[----:B------:R-:W-:Y:S05]  /*4010*/  BSYNC.RECONVERGENT B3 ;  /* 0x0000000000037941 */ /* 0x000fea0003800200 */
.L_x_34324:
        /* <DEDUP_REMOVED lines=14> */
.L_x_34327:
[----:B------:R-:W-:Y:S05]  /*4100*/  BSYNC.RECONVERGENT B3 ;  /* 0x0000000000037941 */ /* 0x000fea0003800200 */
.L_x_34326:
        /* <DEDUP_REMOVED lines=12> */
[----:B------:R-:W-:Y:S05]  /*41d0*/  CALL.REL.NOINC `($__internal_576_$__cuda_sm3x_div_rn_noftz_f32_slowpath) ;  /* 0x0000004000a47944 */ /* 0x000fea0003c00000 */
[----:B------:R-:W-:-:S07]  /*41e0*/  MOV R32, R11 ;  /* 0x0000000b00207202 */ /* 0x000fce0000000f00 */
.L_x_34329:
[----:B------:R-:W-:Y:S05]  /*41f0*/  BSYNC.RECONVERGENT B3 ;  /* 0x0000000000037941 */ /* 0x000fea0003800200 */
.L_x_34328:
        /* <DEDUP_REMOVED lines=14> */
.L_x_34331:
[----:B------:R-:W-:Y:S05]  /*42e0*/  BSYNC.RECONVERGENT B3 ;  /* 0x0000000000037941 */ /* 0x000fea0003800200 */
.L_x_34330:
        /* <DEDUP_REMOVED lines=14> */
.L_x_34333:
[----:B------:R-:W-:Y:S05]  /*43d0*/  BSYNC.RECONVERGENT B3 ;  /* 0x0000000000037941 */ /* 0x000fea0003800200 */
.L_x_34332:
        /* <DEDUP_REMOVED lines=14> */
.L_x_34335:
[----:B------:R-:W-:Y:S05]  /*44c0*/  BSYNC.RECONVERGENT B3 ;  /* 0x0000000000037941 */ /* 0x000fea0003800200 */
.L_x_34334:
        /* <DEDUP_REMOVED lines=14> */
.L_x_34337:
[----:B------:R-:W-:Y:S05]  /*45b0*/  BSYNC.RECONVERGENT B3 ;  /* 0x0000000000037941 */ /* 0x000fea0003800200 */
.L_x_34336:
        /* <DEDUP_REMOVED lines=14> */
.L_x_34339:
[----:B------:R-:W-:Y:S05]  /*46a0*/  BSYNC.RECONVERGENT B3 ;  /* 0x0000000000037941 */ /* 0x000fea0003800200 */
.L_x_34338:
        /* <DEDUP_REMOVED lines=14> */
.L_x_34341:
[----:B------:R-:W-:Y:S05]  /*4790*/  BSYNC.RECONVERGENT B3 ;  /* 0x0000000000037941 */ /* 0x000fea0003800200 */
.L_x_34340:
        /* <DEDUP_REMOVED lines=14> */
.L_x_34343:
[----:B------:R-:W-:Y:S05]  /*4880*/  BSYNC.RECONVERGENT B3 ;  /* 0x0000000000037941 */ /* 0x000fea0003800200 */
.L_x_34342:
        /* <DEDUP_REMOVED lines=14> */
.L_x_34345:
[----:B------:R-:W-:Y:S05]  /*4970*/  BSYNC.RECONVERGENT B3 ;  /* 0x0000000000037941 */ /* 0x000fea0003800200 */
.L_x_34344:
        /* <DEDUP_REMOVED lines=14> */
.L_x_34347:
[----:B------:R-:W-:Y:S05]  /*4a60*/  BSYNC.RECONVERGENT B3 ;  /* 0x0000000000037941 */ /* 0x000fea0003800200 */
.L_x_34346:
        /* <DEDUP_REMOVED lines=14> */
.L_x_34349:
[----:B------:R-:W-:Y:S05]  /*4b50*/  BSYNC.RECONVERGENT B3 ;  /* 0x0000000000037941 */ /* 0x000fea0003800200 */
.L_x_34348:
        /* <DEDUP_REMOVED lines=14> */
.L_x_34351:
[----:B------:R-:W-:Y:S05]  /*4c40*/  BSYNC.RECONVERGENT B3 ;  /* 0x0000000000037941 */ /* 0x000fea0003800200 */
.L_x_34350:
        /* <DEDUP_REMOVED lines=14> */
.L_x_34353:
[----:B------:R-:W-:Y:S05]  /*4d30*/  BSYNC.RECONVERGENT B3 ;  /* 0x0000000000037941 */ /* 0x000fea0003800200 */
.L_x_34352:
        /* <DEDUP_REMOVED lines=14> */
.L_x_34355:
[----:B------:R-:W-:Y:S05]  /*4e20*/  BSYNC.RECONVERGENT B3 ;  /* 0x0000000000037941 */ /* 0x000fea0003800200 */
.L_x_34354:
        /* <DEDUP_REMOVED lines=14> */
.L_x_34357:
[----:B------:R-:W-:Y:S05]  /*4f10*/  BSYNC.RECONVERGENT B3 ;  /* 0x0000000000037941 */ /* 0x000fea0003800200 */
.L_x_34356:
        /* <DEDUP_REMOVED lines=14> */
.L_x_34359:
[----:B------:R-:W-:Y:S05]  /*5000*/  BSYNC.RECONVERGENT B3 ;  /* 0x0000000000037941 */ /* 0x000fea0003800200 */
.L_x_34358:
        /* <DEDUP_REMOVED lines=14> */
.L_x_34361:
[----:B------:R-:W-:Y:S05]  /*50f0*/  BSYNC.RECONVERGENT B3 ;  /* 0x0000000000037941 */ /* 0x000fea0003800200 */
.L_x_34360:
        /* <DEDUP_REMOVED lines=14> */
.L_x_34363:
[----:B------:R-:W-:Y:S05]  /*51e0*/  BSYNC.RECONVERGENT B3 ;  /* 0x0000000000037941 */ /* 0x000fea0003800200 */
.L_x_34362:
        /* <DEDUP_REMOVED lines=14> */
.L_x_34365:
[----:B------:R-:W-:Y:S05]  /*52d0*/  BSYNC.RECONVERGENT B3 ;  /* 0x0000000000037941 */ /* 0x000fea0003800200 */
.L_x_34364:
        /* <DEDUP_REMOVED lines=14> */
.L_x_34367:
[----:B------:R-:W-:Y:S05]  /*53c0*/  BSYNC.RECONVERGENT B3 ;  /* 0x0000000000037941 */ /* 0x000fea0003800200 */
.L_x_34366:
        /* <DEDUP_REMOVED lines=14> */
.L_x_34369:
[----:B------:R-:W-:Y:S05]  /*54b0*/  BSYNC.RECONVERGENT B3 ;  /* 0x0000000000037941 */ /* 0x000fea0003800200 */
.L_x_34368:
        /* <DEDUP_REMOVED lines=14> */
.L_x_34371:
[----:B------:R-:W-:Y:S05]  /*55a0*/  BSYNC.RECONVERGENT B3 ;  /* 0x0000000000037941 */ /* 0x000fea0003800200 */
.L_x_34370:
        /* <DEDUP_REMOVED lines=14> */
.L_x_34373:
[----:B------:R-:W-:Y:S05]  /*5690*/  BSYNC.RECONVERGENT B3 ;  /* 0x0000000000037941 */ /* 0x000fea0003800200 */
.L_x_34372:
        /* <DEDUP_REMOVED lines=14> */
.L_x_34375:
[----:B------:R-:W-:Y:S05]  /*5780*/  BSYNC.RECONVERGENT B3 ;  /* 0x0000000000037941 */ /* 0x000fea0003800200 */
.L_x_34374:
        /* <DEDUP_REMOVED lines=14> */
.L_x_34377:
[----:B------:R-:W-:Y:S05]  /*5870*/  BSYNC.RECONVERGENT B3 ;  /* 0x0000000000037941 */ /* 0x000fea0003800200 */
.L_x_34376:
        /* <DEDUP_REMOVED lines=14> */
.L_x_34379:
[----:B------:R-:W-:Y:S05]  /*5960*/  BSYNC.RECONVERGENT B3 ;  /* 0x0000000000037941 */ /* 0x000fea0003800200 */
.L_x_34378:
        /* <DEDUP_REMOVED lines=25> */
.L_x_34381:
[----:B------:R-:W-:Y:S05]  /*5b00*/  BSYNC.RECONVERGENT B1 ;  /* 0x0000000000017941 */ /* 0x000fea0003800200 */
.L_x_34380:
        /* <DEDUP_REMOVED lines=18> */
.L_x_34383:
[----:B------:R-:W-:Y:S05]  /*5c30*/  BSYNC.RECONVERGENT B1 ;  /* 0x0000000000017941 */ /* 0x000fea0003800200 */
.L_x_34382:
        /* <DEDUP_REMOVED lines=18> */
.L_x_34385:
[----:B------:R-:W-:Y:S05]  /*5d60*/  BSYNC.RECONVERGENT B1 ;  /* 0x0000000000017941 */ /* 0x000fea0003800200 */
.L_x_34384:
        /* <DEDUP_REMOVED lines=28> */
.L_x_34387:
[----:B------:R-:W-:Y:S05]  /*5f30*/  BSYNC.RECONVERGENT B1 ;  /* 0x0000000000017941 */ /* 0x000fea0003800200 */
.L_x_34386:
        /* <DEDUP_REMOVED lines=18> */
.L_x_34389:
[----:B------:R-:W-:Y:S05]  /*6060*/  BSYNC.RECONVERGENT B1 ;  /* 0x0000000000017941 */ /* 0x000fea0003800200 */
.L_x_34388:
        /* <DEDUP_REMOVED lines=18> */
.L_x_34391:
[----:B------:R-:W-:Y:S05]  /*6190*/  BSYNC.RECONVERGENT B1 ;  /* 0x0000000000017941 */ /* 0x000fea0003800200 */
.L_x_34390:
        /* <DEDUP_REMOVED lines=18> */
.L_x_34393:
[----:B------:R-:W-:Y:S05]  /*62c0*/  BSYNC.RECONVERGENT B1 ;  /* 0x0000000000017941 */ /* 0x000fea0003800200 */
.L_x_34392:
        /* <DEDUP_REMOVED lines=18> */
.L_x_34395:
[----:B------:R-:W-:Y:S05]  /*63f0*/  BSYNC.RECONVERGENT B1 ;  /* 0x0000000000017941 */ /* 0x000fea0003800200 */
.L_x_34394:
        /* <DEDUP_REMOVED lines=17> */
[----:B------:R-:W-:Y:S02]  /*6510*/  R2UR UR4, R36 ;  /* 0x00000000240472ca */ /* 0x000fe400000e0000 */
[----:B------:R-:W-:Y:S01]  /*6520*/  R2UR UR5, R37 ;  /* 0x00000000250572ca */ /* 0x000fe200000e0000 */
[C---:B01234-:R-:W-:Y:S02]  /*6530*/  IMAD R11, R39.reuse, UR43, R0 ;  /* 0x0000002b270b7c24 */ /* 0x05ffe4000f8e0200 */
        /* <DEDUP_REMOVED lines=10> */
.L_x_34397:
[----:B------:R-:W-:Y:S05]  /*65e0*/  BSYNC.RECONVERGENT B1 ;  /* 0x0000000000017941 */ /* 0x000fea0003800200 */
.L_x_34396:
[----:B------:R-:W-:Y:S04]  /*65f0*/  BSSY.RECONVERGENT B1, `(.L_x_34398) ;  /* 0x0000012000017945 */ /* 0x000fe80003800200 */
[----:B------:R-:W-:Y:S05]  /*6600*/  @P5 BRA `(.L_x_34399) ;  /* 0x0000000000405947 */ /* 0x000fea0003800000 */
[----:B0-----:R-:W-:Y:S01]  /*6610*/  MOV R3, RZ ;  /* 0x000000ff00037202 */ /* 0x001fe20000000f00 */
[----:B------:R-:W-:Y:S01]  /*6620*/  IMAD R0, R41, UR42, RZ ;  /* 0x0000002a29007c24 */ /* 0x000fe2000f8e02ff */
[----:B------:R-:W-:Y:S01]  /*6630*/  R2UR UR4, R36 ;  /* 0x00000000240472ca */ /* 0x000fe200000e0000 */
[----:B------:R-:W-:Y:S01]  /*6640*/  IMAD.MOV.U32 R2, RZ, RZ, R50 ;  /* 0x000000ffff027224 */ /* 0x000fe200078e0032 */
[----:B------:R-:W-:Y:S01]  /*6650*/  R2UR UR5, R37 ;  /* 0x00000000250572ca */ /* 0x000fe200000e0000 */
[C---:B-1234-:R-:W-:Y:S02]  /*6660*/  IMAD R11, R39.reuse, UR43, R0 ;  /* 0x0000002b270b7c24 */ /* 0x05efe4000f8e0200 */
        /* <DEDUP_REMOVED lines=10> */
.L_x_34399:
[----:B------:R-:W-:Y:S05]  /*6710*/  BSYNC.RECONVERGENT B1 ;  /* 0x0000000000017941 */ /* 0x000fea0003800200 */
.L_x_34398:
[----:B------:R-:W-:Y:S04]  /*6720*/  BSSY.RECONVERGENT B1, `(.L_x_34400) ;  /* 0x0000012000017945 */ /* 0x000fe80003800200 */
[----:B------:R-:W-:Y:S05]  /*6730*/  @P0 BRA `(.L_x_34401) ;  /* 0x0000000000400947 */ /* 0x000fea0003800000 */
[----:B0-----:R-:W-:Y:S01]  /*6740*/  MOV R2, R51 ;  /* 0x0000003300027202 */ /* 0x001fe20000000f00 */
[----:B------:R-:W-:Y:S01]  /*6750*/  IMAD R0, R41, UR42, RZ ;  /* 0x0000002a29007c24 */ /* 0x000fe2000f8e02ff */
[----:B------:R-:W-:Y:S01]  /*6760*/  R2UR UR4, R36 ;  /* 0x00000000240472ca */ /* 0x000fe200000e0000 */
[----:B------:R-:W-:Y:S01]  /*6770*/  IMAD.MOV.U32 R3, RZ, RZ, RZ ;  /* 0x000000ffff037224 */ /* 0x000fe200078e00ff */
        /* <DEDUP_REMOVED lines=12> */
.L_x_34401:
[----:B------:R-:W-:Y:S05]  /*6840*/  BSYNC.RECONVERGENT B1 ;  /* 0x0000000000017941 */ /* 0x000fea0003800200 */
.L_x_34400:
[----:B------:R-:W-:Y:S04]  /*6850*/  BSSY.RECONVERGENT B1, `(.L_x_34402) ;  /* 0x0000012000017945 */ /* 0x000fe80003800200 */
[----:B------:R-:W-:Y:S05]  /*6860*/  @P1 BRA `(.L_x_34403) ;  /* 0x0000000000401947 */ /* 0x000fea0003800000 */
[----:B0-----:R-:W-:Y:S01]  /*6870*/  HFMA2 R3, -RZ, RZ, 0, 0 ;  /* 0x00000000ff037431 */ /* 0x001fe200000001ff */
[----:B------:R-:W-:Y:S01]  /*6880*/  MOV R2, R52 ;  /* 0x0000003400027202 */ /* 0x000fe20000000f00 */
[----:B------:R-:W-:Y:S01]  /*6890*/  IMAD R0, R41, UR42, RZ ;  /* 0x0000002a29007c24 */ /* 0x000fe2000f8e02ff */
[----:B------:R-:W-:Y:S02]  /*68a0*/  R2UR UR4, R36 ;  /* 0x00000000240472ca */ /* 0x000fe400000e0000 */
[----:B------:R-:W-:Y:S01]  /*68b0*/  R2UR UR5, R37 ;  /* 0x00000000250572ca */ /* 0x000fe200000e0000 */
[C---:B-1234-:R-:W-:Y:S02]  /*68c0*/  IMAD R11, R39.reuse, UR43, R0 ;  /* 0x0000002b270b7c24 */ /* 0x05efe4000f8e0200 */
        /* <DEDUP_REMOVED lines=10> */
.L_x_34403:
[----:B------:R-:W-:Y:S05]  /*6970*/  BSYNC.RECONVERGENT B1 ;  /* 0x0000000000017941 */ /* 0x000fea0003800200 */
.L_x_34402:
        /* <DEDUP_REMOVED lines=18> */
.L_x_34405:
[----:B------:R-:W-:Y:S05]  /*6aa0*/  BSYNC.RECONVERGENT B1 ;  /* 0x0000000000017941 */ /* 0x000fea0003800200 */
.L_x_34404:
        /* <DEDUP_REMOVED lines=18> */
.L_x_34407:
[----:B------:R-:W-:Y:S05]  /*6bd0*/  BSYNC.RECONVERGENT B1 ;  /* 0x0000000000017941 */ /* 0x000fea0003800200 */
.L_x_34406:
        /* <DEDUP_REMOVED lines=18> */
.L_x_34409:
[----:B------:R-:W-:Y:S05]  /*6d00*/  BSYNC.RECONVERGENT B1 ;  /* 0x0000000000017941 */ /* 0x000fea0003800200 */
.L_x_34408:
[----:B------:R-:W-:-:S04]  /*6d10*/  IADD3 R39, P0, PT, R38, R39, RZ ;  /* 0x0000002726277210 */ /* 0x000fc80007f1e0ff */
[----:B------:R-:W-:Y:S02]  /*6d20*/  LEA.HI.X.SX32 R41, R38, R41, 0x1, P0 ;  /* 0x0000002926297211 */ /* 0x000fe400000f0eff */
[----:B------:R-:W-:-:S04]  /*6d30*/  ISETP.GE.U32.AND P0, PT, R39, UR46, PT ;  /* 0x0000002e27007c0c */ /* 0x000fc8000bf06070 */
[----:B------:R-:W-:-:S13]  /*6d40*/  ISETP.GE.AND.EX P0, PT, R41, UR47, PT, P0 ;  /* 0x0000002f29007c0c */ /* 0x000fda000bf06300 */
[----:B------:R-:W-:Y:S05]  /*6d50*/  @!P0 BRA `(.L_x_34410) ;  /* 0xffffff9400848947 */ /* 0x000fea000383ffff */
[----:B------:R-:W-:Y:S05]  /*6d60*/  BSYNC B0 ;  /* 0x0000000000007941 */ /* 0x000fea0003800000 */
.L_x_34288:
[----:B------:R-:W-:Y:S05]  /*6d70*/  EXIT ;  /* 0x000000000000794d */ /* 0x000fea0003800000 */
.L_x_34319:
[----:B------:R-:W-:Y:S01]  /*6d80*/  BSSY B1, `(.L_x_34411) ;  /* 0x0000007000017945 */ /* 0x000fe20003800000 */
[----:B------:R-:W-:Y:S01]  /*6d90*/  IMAD.MOV.U32 R12, RZ, RZ, 0x10 ;  /* 0x00000010ff0c7424 */ /* 0x000fe200078e00ff */
[----:B------:R-:W-:Y:S02]  /*6da0*/  MOV R11, 0x1f ;  /* 0x0000001f000b7802 */ /* 0x000fe40000000f00 */
[----:B------:R-:W-:-:S07]  /*6db0*/  MOV R15, 0xffffffff ;  /* 0xffffffff000f7802 */ /* 0x000fce0000000f00 */
[----:B------:R-:W-:Y:S05]  /*6dc0*/  WARPSYNC.COLLECTIVE R15, `(.L_x_34412) ;  /* 0x000000000f087348 */ /* 0x000fea0003c00000 */
[----:B------:R0:W1:Y:S02]  /*6dd0*/  SHFL.BFLY P6, R14, R13, R12, R11 ;  /* 0x0c00000c0d0e7389 */ /* 0x00006400000c000b */
[----:B01----:R-:W-:Y:S05]  /*6de0*/  ENDCOLLECTIVE ;  /* 0x000000000000791b */ /* 0x003fea0003800000 */
.L_x_34412:
[----:B------:R-:W-:Y:S05]  /*6df0*/  BSYNC B1 ;  /* 0x0000000000017941 */ /* 0x000fea0003800000 */
.L_x_34411:
[----:B------:R-:W-:Y:S01]  /*6e00*/  HFMA2 R12, -RZ, RZ, 0, 4.76837158203125e-07 ;  /* 0x00000008ff0c7431 */ /* 0x000fe200000001ff */
        /* <DEDUP_REMOVED lines=8> */
.L_x_34413:
[----:B------:R-:W-:Y:S01]  /*6e90*/  HFMA2 R12, -RZ, RZ, 0, 2.384185791015625e-07 ;  /* 0x00000004ff0c7431 */ /* 0x000fe200000001ff */
[----:B------:R-:W-:-:S05]  /*6ea0*/  FMNMX R26, R13, R14, !PT ;  /* 0x0000000e0d1a7209 */ /* 0x000fca0007800000 */
[----:B------:R-:W-:-:S07]  /*6eb0*/  IMAD.MOV.U32 R13, RZ, RZ, R26 ;  /* 0x000000ffff0d7224 */ /* 0x000fce00078e001a */
[----:B------:R-:W-:Y:S05]  /*6ec0*/  WARPSYNC.COLLECTIVE R15, `(.L_x_34414) ;  /* 0x000000000f087348 */ /* 0x000fea0003c00000 */
[----:B------:R0:W1:Y:S02]  /*6ed0*/  SHFL.BFLY P6, R14, R13, R12, R11 ;  /* 0x0c00000c0d0e7389 */ /* 0x00006400000c000b */
[----:B01----:R-:W-:Y:S05]  /*6ee0*/  ENDCOLLECTIVE ;  /* 0x000000000000791b */ /* 0x003fea0003800000 */
.L_x_34414:
[----:B------:R-:W-:Y:S01]  /*6ef0*/  HFMA2 R12, -RZ, RZ, 0, 1.1920928955078125e-07 ;  /* 0x00000002ff0c7431 */ /* 0x000fe200000001ff */
[----:B------:R-:W-:-:S04]  /*6f00*/  FMNMX R27, R26, R14, !PT ;  /* 0x0000000e1a1b7209 */ /* 0x000fc80007800000 */
[----:B------:R-:W-:-:S07]  /*6f10*/  MOV R13, R27 ;  /* 0x0000001b000d7202 */ /* 0x000fce0000000f00 */
[----:B------:R-:W-:Y:S05]  /*6f20*/  WARPSYNC.COLLECTIVE R15, `(.L_x_34415) ;  /* 0x000000000f087348 */ /* 0x000fea0003c00000 */
[----:B------:R0:W1:Y:S02]  /*6f30*/  SHFL.BFLY P6, R14, R13, R12, R11 ;  /* 0x0c00000c0d0e7389 */ /* 0x00006400000c000b */
[----:B01----:R-:W-:Y:S05]  /*6f40*/  ENDCOLLECTIVE ;  /* 0x000000000000791b */ /* 0x003fea0003800000 */
.L_x_34415:
[----:B------:R-:W-:Y:S01]  /*6f50*/  HFMA2 R12, -RZ, RZ, 0, 5.9604644775390625e-08 ;  /* 0x00000001ff0c7431 */ /* 0x000fe200000001ff */
[----:B------:R-:W-:-:S04]  /*6f60*/  FMNMX R57, R27, R14, !PT ;  /* 0x0000000e1b397209 */ /* 0x000fc80007800000 */
[----:B------:R-:W-:-:S07]  /*6f70*/  MOV R13, R57 ;  /* 0x00000039000d7202 */ /* 0x000fce0000000f00 */
[----:B------:R-:W-:Y:S05]  /*6f80*/  WARPSYNC.COLLECTIVE R15, `(.L_x_34416) ;  /* 0x000000000f087348 */ /* 0x000fea0003c00000 */
[----:B------:R0:W1:Y:S02]  /*6f90*/  SHFL.BFLY P6, R14, R13, R12, R11 ;  /* 0x0c00000c0d0e7389 */ /* 0x00006400000c000b */
[----:B01----:R-:W-:Y:S05]  /*6fa0*/  ENDCOLLECTIVE ;  /* 0x000000000000791b */ /* 0x003fea0003800000 */
.L_x_34416:
        /* <DEDUP_REMOVED lines=250> */
[----:B------:R-:W-:Y:S01]  /*7f50*/  FADD R11, RZ, R35 ;  /* 0x00000023ff0b7221 */ /* 0x000fe20000000000 */
[----:B-1----:R-:W-:Y:S01]  /*7f60*/  FMUL R4, R3, R4 ;  /* 0x0000000403047220 */ /* 0x002fe20000400000 */
[-C--:B------:R-:W-:Y:S01]  /*7f70*/  FFMA.SAT R3, R60, R61.reuse, 0.5 ;  /* 0x3f0000003c037423 */ /* 0x080fe2000000203d */
[----:B------:R-:W-:Y:S01]  /*7f80*/  FFMA.SAT R61, R57, R61, 0.5 ;  /* 0x3f000000393d7423 */ /* 0x000fe2000000203d */
[----:B------:R-:W-:Y:S01]  /*7f90*/  FADD R12, R11, R34 ;  /* 0x000000220b0c7221 */ /* 0x000fe20000000000 */
[----:B------:R-:W-:Y:S01]  /*7fa0*/  FFMA R15, R58, 1.4426950216293334961, -R15 ;  /* 0x3fb8aa3b3a0f7823 */ /* 0x000fe2000000080f */
[-C--:B------:R-:W-:Y:S01]  /*7fb0*/  FFMA.RM R3, R3, R62.reuse, 12582913 ;  /* 0x4b40000103037423 */ /* 0x080fe2000000403e */
[----:B------:R-:W-:Y:S01]  /*7fc0*/  FFMA.RM R61, R61, R62, 12582913 ;  /* 0x4b4000013d3d7423 */ /* 0x000fe2000000403e */
[----:B------:R-:W-:Y:S01]  /*7fd0*/  FADD R11, R12, R33 ;  /* 0x000000210c0b7221 */ /* 0x000fe20000000000 */
[----:B------:R-:W-:Y:S01]  /*7fe0*/  FFMA R15, R58, 1.925963033500011079e-08, R15 ;  /* 0x32a570603a0f7823 */ /* 0x000fe2000000000f */
[C---:B------:R-:W-:Y:S01]  /*7ff0*/  FADD R13, R3.reuse, -12583039 ;  /* 0xcb40007f030d7421 */ /* 0x040fe20000000000 */
[----:B------:R-:W-:Y:S01]  /*8000*/  SHF.L.U32 R3, R3, 0x17, RZ ;  /* 0x0000001703037819 */ /* 0x000fe200000006ff */
[----:B------:R-:W-:-:S02]  /*8010*/  FADD R12, R11, R32 ;  /* 0x000000200b0c7221 */ /* 0x000fc40000000000 */
[----:B------:R-:W-:Y:S01]  /*8020*/  FFMA R13, R60, 1.4426950216293334961, -R13 ;  /* 0x3fb8aa3b3c0d7823 */ /* 0x000fe2000000080d */
[----:B------:R-:W0:Y:S01]  /*8030*/  MUFU.EX2 R15, R15 ;  /* 0x0000000f000f7308 */ /* 0x000e220000000800 */
[----:B------:R-:W-:Y:S02]  /*8040*/  FADD R11, R12, R31 ;  /* 0x0000001f0c0b7221 */ /* 0x000fe40000000000 */
[----:B------:R-:W-:Y:S02]  /*8050*/  FFMA R13, R60, 1.925963033500011079e-08, R13 ;  /* 0x32a570603c0d7823 */ /* 0x000fe4000000000d */
[----:B------:R-:W-:-:S03]  /*8060*/  FADD R12, R11, R30 ;  /* 0x0000001e0b0c7221 */ /* 0x000fc60000000000 */
[----:B------:R-:W1:Y:S01]  /*8070*/  MUFU.EX2 R0, R13 ;  /* 0x0000000d00007308 */ /* 0x000e620000000800 */
[----:B------:R-:W-:-:S04]  /*8080*/  FADD R11, R12, R29 ;  /* 0x0000001d0c0b7221 */ /* 0x000fc80000000000 */
[----:B------:R-:W-:-:S04]  /*8090*/  FADD R12, R11, R28 ;  /* 0x0000001c0b0c7221 */ /* 0x000fc80000000000 */
[----:B------:R-:W-:Y:S01]  /*80a0*/  FADD R11, R12, R27 ;  /* 0x0000001b0c0b7221 */ /* 0x000fe20000000000 */
[----:B0-----:R-:W-:Y:S01]  /*80b0*/  FMUL R2, R2, R15 ;  /* 0x0000000f02027220 */ /* 0x001fe20000400000 */
[----:B------:R-:W-:Y:S02]  /*80c0*/  MOV R15, 0xffffffff ;  /* 0xffffffff000f7802 */ /* 0x000fe40000000f00 */
        /* <DEDUP_REMOVED lines=33> */
.L_x_34417:
[----:B------:R-:W-:Y:S02]  /*82e0*/  IMAD.MOV.U32 R12, RZ, RZ, 0x8 ;  /* 0x00000008ff0c7424 */ /* 0x000fe400078e00ff */
[----:B------:R-:W-:-:S05]  /*82f0*/  FADD R56, R13, R14 ;  /* 0x0000000e0d387221 */ /* 0x000fca0000000000 */
[----:B------:R-:W-:-:S07]  /*8300*/  MOV R13, R56 ;  /* 0x00000038000d7202 */ /* 0x000fce0000000f00 */
[----:B------:R-:W-:Y:S05]  /*8310*/  WARPSYNC.COLLECTIVE R15, `(.L_x_34418) ;  /* 0x000000000f087348 */ /* 0x000fea0003c00000 */
[----:B------:R0:W1:Y:S02]  /*8320*/  SHFL.BFLY P6, R14, R13, R12, R11 ;  /* 0x0c00000c0d0e7389 */ /* 0x00006400000c000b */
[----:B01----:R-:W-:Y:S05]  /*8330*/  ENDCOLLECTIVE ;  /* 0x000000000000791b */ /* 0x003fea0003800000 */
.L_x_34418:
[----:B------:R-:W-:Y:S02]  /*8340*/  HFMA2 R12, -RZ, RZ, 0, 2.384185791015625e-07 ;  /* 0x00000004ff0c7431 */ /* 0x000fe400000001ff */
[----:B------:R-:W-:-:S05]  /*8350*/  FADD R57, R56, R14 ;  /* 0x0000000e38397221 */ /* 0x000fca0000000000 */
[----:B------:R-:W-:-:S07]  /*8360*/  MOV R13, R57 ;  /* 0x00000039000d7202 */ /* 0x000fce0000000f00 */
[----:B------:R-:W-:Y:S05]  /*8370*/  WARPSYNC.COLLECTIVE R15, `(.L_x_34419) ;  /* 0x000000000f087348 */ /* 0x000fea0003c00000 */
[----:B------:R0:W1:Y:S02]  /*8380*/  SHFL.BFLY P6, R14, R13, R12, R11 ;  /* 0x0c00000c0d0e7389 */ /* 0x00006400000c000b */
[----:B01----:R-:W-:Y:S05]  /*8390*/  ENDCOLLECTIVE ;  /* 0x000000000000791b */ /* 0x003fea0003800000 */
.L_x_34419:
[----:B------:R-:W-:Y:S02]  /*83a0*/  HFMA2 R12, -RZ, RZ, 0, 1.1920928955078125e-07 ;  /* 0x00000002ff0c7431 */ /* 0x000fe400000001ff */
[----:B------:R-:W-:-:S05]  /*83b0*/  FADD R58, R57, R14 ;  /* 0x0000000e393a7221 */ /* 0x000fca0000000000 */
[----:B------:R-:W-:-:S07]  /*83c0*/  MOV R13, R58 ;  /* 0x0000003a000d7202 */ /* 0x000fce0000000f00 */
[----:B------:R-:W-:Y:S05]  /*83d0*/  WARPSYNC.COLLECTIVE R15, `(.L_x_34420) ;  /* 0x000000000f087348 */ /* 0x000fea0003c00000 */
[----:B------:R0:W1:Y:S02]  /*83e0*/  SHFL.BFLY P6, R14, R13, R12, R11 ;  /* 0x0c00000c0d0e7389 */ /* 0x00006400000c000b */
[----:B01----:R-:W-:Y:S05]  /*83f0*/  ENDCOLLECTIVE ;  /* 0x000000000000791b */ /* 0x003fea0003800000 */
.L_x_34420:
[----:B------:R-:W-:Y:S02]  /*8400*/  IMAD.MOV.U32 R12, RZ, RZ, 0x1 ;  /* 0x00000001ff0c7424 */ /* 0x000fe400078e00ff */
[----:B------:R-:W-:-:S05]  /*8410*/  FADD R59, R58, R14 ;  /* 0x0000000e3a3b7221 */ /* 0x000fca0000000000 */
[----:B------:R-:W-:-:S07]  /*8420*/  MOV R13, R59 ;  /* 0x0000003b000d7202 */ /* 0x000fce0000000f00 */
[----:B------:R-:W-:Y:S05]  /*8430*/  WARPSYNC.COLLECTIVE R15, `(.L_x_34421) ;  /* 0x000000000f087348 */ /* 0x000fea0003c00000 */
[----:B------:R0:W1:Y:S02]  /*8440*/  SHFL.BFLY P6, R14, R13, R12, R11 ;  /* 0x0c00000c0d0e7389 */ /* 0x00006400000c000b */
[----:B01----:R-:W-:Y:S05]  /*8450*/  ENDCOLLECTIVE ;  /* 0x000000000000791b */ /* 0x003fea0003800000 */
.L_x_34421:
[----:B------:R-:W-:Y:S05]  /*8460*/  BRA `(.L_x_34422) ;  /* 0xffffffb800347947 */ /* 0x000fea000383ffff */
        .weak           $__internal_576_$__cuda_sm3x_div_rn_noftz_f32_slowpath
        .type           $__internal_576_$__cuda_sm3x_div_rn_noftz_f32_slowpath,@function
        .size           $__internal_576_$__cuda_sm3x_div_rn_noftz_f32_slowpath,(.L_x_37953 - $__internal_576_$__cuda_sm3x_div_rn_noftz_f32_slowpath)
$__internal_576_$__cuda_sm3x_div_rn_noftz_f32_slowpath:
        /* <DEDUP_REMOVED lines=34> */
.L_x_34424:
        /* <DEDUP_REMOVED lines=51> */
.L_x_34431:
[----:B------:R-:W-:-:S04]  /*89c0*/  LOP3.LUT R11, R11, 0x80000000, RZ, 0xc0, !PT ;  /* 0x800000000b0b7812 */ /* 0x000fc800078ec0ff */
[----:B------:R-:W-:Y:S01]  /*89d0*/  LOP3.LUT R11, R11, 0x7f800000, RZ, 0xfc, !PT ;  /* 0x7f8000000b0b7812 */ /* 0x000fe200078efcff */
[----:B------:R-:W-:Y:S06]  /*89e0*/  BRA `(.L_x_34432) ;  /* 0x0000000000047947 */ /* 0x000fec0003800000 */
.L_x_34430:
[----:B------:R-:W-:-:S07]  /*89f0*/  LEA R11, R60, R11, 0x17 ;  /* 0x0000000b3c0b7211 */ /* 0x000fce00078eb8ff */
.L_x_34432:
[----:B------:R-:W-:Y:S05]  /*8a00*/  BSYNC.RECONVERGENT B2 ;  /* 0x0000000000027941 */ /* 0x000fea0003800200 */
.L_x_34429:
[----:B------:R-:W-:Y:S05]  /*8a10*/  BRA `(.L_x_34433) ;  /* 0x0000000000207947 */ /* 0x000fea0003800000 */
.L_x_34428:
[----:B------:R-:W-:-:S04]  /*8a20*/  LOP3.LUT R11, R14, 0x80000000, R11, 0x48, !PT ;  /* 0x800000000e0b7812 */ /* 0x000fc800078e480b */
[----:B------:R-:W-:Y:S01]  /*8a30*/  LOP3.LUT R11, R11, 0x7f800000, RZ, 0xfc, !PT ;  /* 0x7f8000000b0b7812 */ /* 0x000fe200078efcff */
[----:B------:R-:W-:Y:S06]  /*8a40*/  BRA `(.L_x_34433) ;  /* 0x0000000000147947 */ /* 0x000fec0003800000 */
.L_x_34427:
[----:B------:R-:W-:Y:S01]  /*8a50*/  LOP3.LUT R11, R14, 0x80000000, R11, 0x48, !PT ;  /* 0x800000000e0b7812 */ /* 0x000fe200078e480b */
[----:B------:R-:W-:Y:S06]  /*8a60*/  BRA `(.L_x_34433) ;  /* 0x00000000000c7947 */ /* 0x000fec0003800000 */
.L_x_34426:
[----:B------:R-:W0:Y:S01]  /*8a70*/  MUFU.RSQ R11, -QNAN ;  /* 0xffc00000000b7908 */ /* 0x000e220000001400 */
[----:B------:R-:W-:Y:S05]  /*8a80*/  BRA `(.L_x_34433) ;  /* 0x0000000000047947 */ /* 0x000fea0003800000 */
.L_x_34425:
[----:B------:R-:W-:-:S07]  /*8a90*/  FADD.FTZ R11, R11, R14 ;  /* 0x0000000e0b0b7221 */ /* 0x000fce0000010000 */
.L_x_34433:
[----:B------:R-:W-:Y:S05]  /*8aa0*/  BSYNC.RECONVERGENT B1 ;  /* 0x0000000000017941 */ /* 0x000fea0003800200 */
.L_x_34423:
[----:B------:R-:W-:Y:S01]  /*8ab0*/  HFMA2 R15, -RZ, RZ, 0, 0 ;  /* 0x00000000ff0f7431 */ /* 0x000fe200000001ff */
[----:B------:R-:W-:-:S04]  /*8ac0*/  MOV R14, R58 ;  /* 0x0000003a000e7202 */ /* 0x000fc80000000f00 */
[----:B0-----:R-:W-:Y:S05]  /*8ad0*/  RET.REL.NODEC R14 `(_Z15SoftmaxWarpImplI24ElementwiseScaleMaskLoadIffbE11DirectStoreIffEfLi2ELi30ELi32ELi1ELb1EL9Algorithm0EEvT_T0_ll) ;  /* 0xffffff740e487950 */ /* 0x001fea0003c3ffff */
.L_x_34434:
        /* <DEDUP_REMOVED lines=10> */
.L_x_37953:


//--------------------- .text._Z15SoftmaxWarpImplI24ElementwiseScaleMaskLoadIffbE11DirectStoreIffEfLi2ELi30ELi32ELi1ELb0EL9Algorithm0EEvT_T0_ll --------------------------
	.section	.text._Z15SoftmaxWarpImplI24ElementwiseScaleMaskLoadIffbE11DirectStoreIffEfLi2ELi30ELi32ELi1ELb0EL9Algorithm0EEvT_T0_ll,"ax",@progbits
	.align	128
        .global         _Z15SoftmaxWarpImplI24ElementwiseScaleMaskLoadIffbE11DirectStoreIffEfLi2ELi30ELi32ELi1ELb0EL9Algorithm0EEvT_T0_ll
        .type           _Z15SoftmaxWarpImplI24ElementwiseScaleMaskLoadIffbE11DirectStoreIffEfLi2ELi30ELi32ELi1ELb0EL9Algorithm0EEvT_T0_ll,@function
        .size           _Z15SoftmaxWarpImplI24ElementwiseScaleMaskLoadIffbE11DirectStoreIffEfLi2ELi30ELi32ELi1ELb0EL9Algorithm0EEvT_T0_ll,(.L_x_37954 - _Z15SoftmaxWarpImplI24ElementwiseScaleMaskLoadIffbE11DirectStoreIffEfLi2ELi30ELi32ELi1ELb0EL9Algorithm0EEvT_T0_ll)
        .other          _Z15SoftmaxWarpImplI24ElementwiseScaleMaskLoadIffbE11DirectStoreIffEfLi2ELi30ELi32ELi1ELb0EL9Algorithm0EEvT_T0_ll,@"STO_CUDA_ENTRY STV_DEFAULT"
_Z15SoftmaxWarpImplI24ElementwiseScaleMaskLoadIffbE11DirectStoreIffEfLi2ELi30ELi32ELi1ELb0EL9Algorithm0EEvT_T0_ll:
.text._Z15SoftmaxWarpImplI24ElementwiseScaleMaskLoadIffbE11DirectStoreIffEfLi2ELi30ELi32ELi1ELb0EL9Algorithm0EEvT_T0_ll:
        /* <DEDUP_REMOVED lines=24> */
.L_x_34435:
        /* <DEDUP_REMOVED lines=13> */
[----:B-1----:R-:W-:-:S07]  /*0250*/  SHF.L.U32 R42, R42, 0x1, RZ ;  /* 0x000000012a2a7819 */ /* 0x002fce00000006ff */
.L_x_34497:
        /* <DEDUP_REMOVED lines=16> */
[----:B------:R-:W2:Y:S01]  /*0360*/  LDG.E.U16 R16, desc[UR4][R16.64] ;  /* 0x0000000410107981 */ /* 0x000ea2000c1e1500 */
[C---:B------:R-:W-:Y:S02]  /*0370*/  IADD3 R24, P0, PT, R2.reuse, 0x80, RZ ;  /* 0x0000008002187810 */ /* 0x040fe40007f1e0ff */
[C---:B------:R-:W-:Y:S02]  /*0380*/  IADD3 R27, P2, PT, R2.reuse, 0x100, RZ ;  /* 0x00000100021b7810 */ /* 0x040fe40007f5e0ff */
[-C--:B------:R-:W-:Y:S02]  /*0390*/  IADD3.X R29, PT, PT, RZ, R3.reuse, RZ, P0, !PT ;  /* 0x00000003ff1d7210 */ /* 0x080fe400007fe4ff */
[----:B------:R-:W-:Y:S02]  /*03a0*/  IADD3 R26, P1, PT, R2, 0xc0, RZ ;  /* 0x000000c0021a7810 */ /* 0x000fe40007f3e0ff */
[----:B------:R-:W-:Y:S02]  /*03b0*/  LEA.HI R24, P0, R29, R24, RZ, 0x1 ;  /* 0x000000181d187211 */ /* 0x000fe400078108ff */
[----:B------:R-:W-:-:S02]  /*03c0*/  IADD3.X R18, PT, PT, RZ, R3, RZ, P2, !PT ;  /* 0x00000003ff127210 */ /* 0x000fc400017fe4ff */
[----:B------:R-:W-:Y:S02]  /*03d0*/  LOP3.LUT R10, R24, 0xfffffffe, RZ, 0xc0, !PT ;  /* 0xfffffffe180a7812 */ /* 0x000fe400078ec0ff */
[----:B------:R-:W-:Y:S02]  /*03e0*/  IADD3.X R29, PT, PT, RZ, R29, RZ, P0, !PT ;  /* 0x0000001dff1d7210 */ /* 0x000fe400007fe4ff */
[----:B------:R-:W-:Y:S02]  /*03f0*/  IADD3 R10, P0, PT, R10, UR42, RZ ;  /* 0x0000002a0a0a7c10 */ /* 0x000fe4000ff1e0ff */
[----:B------:R-:W-:Y:S02]  /*0400*/  IADD3.X R33, PT, PT, RZ, R3, RZ, P1, !PT ;  /* 0x00000003ff217210 */ /* 0x000fe40000ffe4ff */
[----:B------:R-:W-:Y:S02]  /*0410*/  LEA.HI R27, P1, R18, R27, RZ, 0x1 ;  /* 0x0000001b121b7211 */ /* 0x000fe400078308ff */
[----:B------:R-:W-:-:S02]  /*0420*/  IADD3.X R11, PT, PT, R29, UR43, RZ, P0, !PT ;  /* 0x0000002b1d0b7c10 */ /* 0x000fc400087fe4ff */
[----:B------:R-:W-:Y:S02]  /*0430*/  LEA.HI R26, P0, R33, R26, RZ, 0x1 ;  /* 0x0000001a211a7211 */ /* 0x000fe400078108ff */
[----:B------:R-:W-:Y:S01]  /*0440*/  LOP3.LUT R8, R27, 0xfffffffe, RZ, 0xc0, !PT ;  /* 0xfffffffe1b087812 */ /* 0x000fe200078ec0ff */
[----:B------:R-:W-:Y:S01]  /*0450*/  IMAD.X R18, RZ, RZ, R18, P1 ;  /* 0x000000ffff127224 */ /* 0x000fe200008e0612 */
[----:B------:R-:W-:Y:S01]  /*0460*/  LOP3.LUT R4, R26, 0xfffffffe, RZ, 0xc0, !PT ;  /* 0xfffffffe1a047812 */ /* 0x000fe200078ec0ff */
[----:B------:R-:W3:Y:S01]  /*0470*/  LDG.E.U16 R10, desc[UR4][R10.64] ;  /* 0x000000040a0a7981 */ /* 0x000ee2000c1e1500 */
[----:B------:R-:W-:Y:S02]  /*0480*/  IADD3 R8, P1, PT, R8, UR42, RZ ;  /* 0x0000002a08087c10 */ /* 0x000fe4000ff3e0ff */
[----:B------:R-:W-:Y:S02]  /*0490*/  IADD3.X R33, PT, PT, RZ, R33, RZ, P0, !PT ;  /* 0x00000021ff217210 */ /* 0x000fe400007fe4ff */
[----:B------:R-:W-:-:S02]  /*04a0*/  IADD3 R4, P0, PT, R4, UR42, RZ ;  /* 0x0000002a04047c10 */ /* 0x000fc4000ff1e0ff */
[----:B------:R-:W-:Y:S02]  /*04b0*/  IADD3.X R9, PT, PT, R18, UR43, RZ, P1, !PT ;  /* 0x0000002b12097c10 */ /* 0x000fe40008ffe4ff */
[----:B------:R-:W-:Y:S02]  /*04c0*/  IADD3 R6, P1, PT, R2, 0x140, RZ ;  /* 0x0000014002067810 */ /* 0x000fe40007f3e0ff */
[----:B------:R-:W-:Y:S02]  /*04d0*/  IADD3.X R5, PT, PT, R33, UR43, RZ, P0, !PT ;  /* 0x0000002b21057c10 */ /* 0x000fe400087fe4ff */
[C---:B------:R-:W-:Y:S02]  /*04e0*/  SHF.L.U64.HI R7, R20.reuse, 0x2, R7 ;  /* 0x0000000214077819 */ /* 0x040fe40000010207 */
[----:B------:R-:W-:Y:S01]  /*04f0*/  SHF.L.U32 R20, R20, 0x2, RZ ;  /* 0x0000000214147819 */ /* 0x000fe200000006ff */
[----:B------:R1:W4:Y:S01]  /*0500*/  LDG.E.U16 R17, desc[UR4][R4.64] ;  /* 0x0000000404117981 */ /* 0x000322000c1e1500 */
[----:B------:R-:W-:-:S02]  /*0510*/  R2UR UR6, R36 ;  /* 0x00000000240672ca */ /* 0x000fc400000e0000 */
[----:B------:R-:W-:Y:S02]  /*0520*/  R2UR UR7, R37 ;  /* 0x00000000250772ca */ /* 0x000fe400000e0000 */
[----:B------:R-:W-:Y:S02]  /*0530*/  IADD3.X R23, PT, PT, RZ, R3, RZ, P1, !PT ;  /* 0x00000003ff177210 */ /* 0x000fe40000ffe4ff */
[----:B------:R-:W-:-:S04]  /*0540*/  LOP3.LUT R20, R20, 0xfffffff8, RZ, 0xc0, !PT ;  /* 0xfffffff814147812 */ /* 0x000fc800078ec0ff */
[----:B------:R-:W-:-:S04]  /*0550*/  IADD3 R20, P1, PT, R20, UR40, RZ ;  /* 0x0000002814147c10 */ /* 0x000fc8000ff3e0ff */
[----:B------:R-:W-:Y:S01]  /*0560*/  IADD3.X R21, PT, PT, R7, UR41, RZ, P1, !PT ;  /* 0x0000002907157c10 */ /* 0x000fe20008ffe4ff */
[----:B------:R-:W5:Y:S01]  /*0570*/  LDG.E.U16 R15, desc[UR6][R8.64] ;  /* 0x00000006080f7981 */ /* 0x000f62000c1e1500 */
[----:B------:R-:W-:Y:S02]  /*0580*/  R2UR UR8, R36 ;  /* 0x00000000240872ca */ /* 0x000fe400000e0000 */
[----:B------:R-:W-:Y:S02]  /*0590*/  R2UR UR9, R37 ;  /* 0x00000000250972ca */ /* 0x000fe400000e0000 */
[----:B--2---:R-:W-:-:S04]  /*05a0*/  PRMT R0, R16, 0x7771, RZ ;  /* 0x0000777110007816 */ /* 0x004fc800000000ff */
[----:B------:R-:W-:Y:S02]  /*05b0*/  ISETP.NE.AND P0, PT, R0, RZ, PT ;  /* 0x000000ff0000720c */ /* 0x000fe40003f05270 */
[----:B------:R-:W-:-:S04]  /*05c0*/  IADD3 R0, P2, PT, R2, 0x180, RZ ;  /* 0x0000018002007810 */ /* 0x000fc80007f5e0ff */
[----:B------:R-:W-:Y:S02]  /*05d0*/  IADD3.X R25, PT, PT, RZ, R3, RZ, P2, !PT ;  /* 0x00000003ff197210 */ /* 0x000fe400017fe4ff */
[----:B------:R-:W-:-:S04]  /*05e0*/  LEA.HI R6, P2, R23, R6, RZ, 0x1 ;  /* 0x0000000617067211 */ /* 0x000fc800078508ff */
[----:B-1----:R-:W-:Y:S02]  /*05f0*/  LOP3.LUT R4, R6, 0xfffffffe, RZ, 0xc0, !PT ;  /* 0xfffffffe06047812 */ /* 0x002fe400078ec0ff */
[----:B------:R-:W-:Y:S02]  /*0600*/  IADD3.X R23, PT, PT, RZ, R23, RZ, P2, !PT ;  /* 0x00000017ff177210 */ /* 0x000fe400017fe4ff */
[----:B------:R-:W-:Y:S02]  /*0610*/  IADD3 R4, P1, PT, R4, UR42, RZ ;  /* 0x0000002a04047c10 */ /* 0x000fe4000ff3e0ff */
[----:B------:R-:W-:Y:S02]  /*0620*/  @P0 R2UR UR4, R36 ;  /* 0x00000000240402ca */ /* 0x000fe400000e0000 */
[----:B------:R-:W-:Y:S02]  /*0630*/  @P0 R2UR UR5, R37 ;  /* 0x00000000250502ca */ /* 0x000fe400000e0000 */
[----:B------:R-:W-:-:S02]  /*0640*/  LEA.HI R0, P3, R25, R0, RZ, 0x1 ;  /* 0x0000000019007211 */ /* 0x000fc400078708ff */
[----:B------:R-:W-:Y:S02]  /*0650*/  IADD3.X R5, PT, PT, R23, UR43, RZ, P1, !PT ;  /* 0x0000002b17057c10 */ /* 0x000fe40008ffe4ff */
[----:B------:R-:W-:Y:S02]  /*0660*/  IADD3 R22, P1, PT, R2, 0x1c0, RZ ;  /* 0x000001c002167810 */ /* 0x000fe40007f3e0ff */
[----:B------:R-:W-:Y:S01]  /*0670*/  LOP3.LUT R12, R0, 0xfffffffe, RZ, 0xc0, !PT ;  /* 0xfffffffe000c7812 */ /* 0x000fe200078ec0ff */
[----:B------:R1:W2:Y:S01]  /*0680*/  LDG.E.U16 R9, desc[UR6][R4.64] ;  /* 0x0000000604097981 */ /* 0x0002a2000c1e1500 */
[----:B------:R-:W-:Y:S02]  /*0690*/  IADD3.X R31, PT, PT, RZ, R3, RZ, P1, !PT ;  /* 0x00000003ff1f7210 */ /* 0x000fe40000ffe4ff */
[----:B------:R-:W-:Y:S01]  /*06a0*/  IADD3.X R25, PT, PT, RZ, R25, RZ, P3, !PT ;  /* 0x00000019ff197210 */ /* 0x000fe20001ffe4ff */
[----:B------:R-:W2:Y:S01]  /*06b0*/  @P0 LDG.E R30, desc[UR4][R20.64+0x4] ;  /* 0x00000404141e0981 */ /* 0x000ea2000c1e1900 */
[----:B------:R-:W-:-:S02]  /*06c0*/  IADD3 R12, P2, PT, R12, UR42, RZ ;  /* 0x0000002a0c0c7c10 */ /* 0x000fc4000ff5e0ff */
[----:B------:R-:W-:Y:S02]  /*06d0*/  LEA.HI R22, P1, R31, R22, RZ, 0x1 ;  /* 0x000000161f167211 */ /* 0x000fe400078308ff */
[----:B------:R-:W-:Y:S02]  /*06e0*/  IADD3.X R13, PT, PT, R25, UR43, RZ, P2, !PT ;  /* 0x0000002b190d7c10 */ /* 0x000fe400097fe4ff */
[----:B------:R-:W-:Y:S02]  /*06f0*/  LOP3.LUT R34, R22, 0xfffffffe, RZ, 0xc0, !PT ;  /* 0xfffffffe16227812 */ /* 0x000fe400078ec0ff */
[----:B------:R-:W-:Y:S01]  /*0700*/  R2UR UR4, R36 ;  /* 0x00000000240472ca */ /* 0x000fe200000e0000 */
[----:B------:R0:W2:Y:S01]  /*0710*/  LDG.E.U16 R12, desc[UR8][R12.64] ;  /* 0x000000080c0c7981 */ /* 0x0000a2000c1e1500 */
[----:B------:R-:W-:Y:S01]  /*0720*/  R2UR UR5, R37 ;  /* 0x00000000250572ca */ /* 0x000fe200000e0000 */
[----:B------:R-:W-:Y:S01]  /*0730*/  IMAD.X R31, RZ, RZ, R31, P1 ;  /* 0x000000ffff1f7224 */ /* 0x000fe200008e061f */
[----:B------:R-:W-:-:S04]  /*0740*/  IADD3 R34, P1, PT, R34, UR42, RZ ;  /* 0x0000002a22227c10 */ /* 0x000fc8000ff3e0ff */
[----:B------:R-:W-:-:S07]  /*0750*/  IADD3.X R35, PT, PT, R31, UR43, RZ, P1, !PT ;  /* 0x0000002b1f237c10 */ /* 0x000fce0008ffe4ff */
[----:B------:R4:W2:Y:S01]  /*0760*/  LDG.E.U16 R11, desc[UR4][R34.64] ;  /* 0x00000004220b7981 */ /* 0x0008a2000c1e1500 */
[C---:B------:R-:W-:Y:S02]  /*0770*/  IADD3 R28, P1, PT, R2.reuse, 0x200, RZ ;  /* 0x00000200021c7810 */ /* 0x040fe40007f3e0ff */
[----:B-1----:R-:W-:Y:S02]  /*0780*/  IADD3 R4, P2, PT, R2, 0x240, RZ ;  /* 0x0000024002047810 */ /* 0x002fe40007f5e0ff */
[-C--:B------:R-:W-:Y:S02]  /*0790*/  IADD3.X R19, PT, PT, RZ, R3.reuse, RZ, P1, !PT ;  /* 0x00000003ff137210 */ /* 0x080fe40000ffe4ff */
[----:B------:R-:W-:Y:S02]  /*07a0*/  IADD3.X R5, PT, PT, RZ, R3, RZ, P2, !PT ;  /* 0x00000003ff057210 */ /* 0x000fe400017fe4ff */
[----:B------:R-:W-:Y:S02]  /*07b0*/  LEA.HI R28, P1, R19, R28, RZ, 0x1 ;  /* 0x0000001c131c7211 */ /* 0x000fe400078308ff */
[----:B0-----:R-:W-:-:S02]  /*07c0*/  LEA.HI R13, P2, R5, R4, RZ, 0x1 ;  /* 0x00000004050d7211 */ /* 0x001fc400078508ff */
[----:B------:R-:W-:Y:S02]  /*07d0*/  LOP3.LUT R4, R28, 0xfffffffe, RZ, 0xc0, !PT ;  /* 0xfffffffe1c047812 */ /* 0x000fe400078ec0ff */
[----:B---3--:R-:W-:Y:S02]  /*07e0*/  PRMT R32, R10, 0x7771, RZ ;  /* 0x000077710a207816 */ /* 0x008fe400000000ff */
[----:B------:R-:W-:Y:S02]  /*07f0*/  IADD3.X R19, PT, PT, RZ, R19, RZ, P1, !PT ;  /* 0x00000013ff137210 */ /* 0x000fe40000ffe4ff */
[----:B----4-:R-:W-:Y:S02]  /*0800*/  IADD3 R34, P1, PT, R4, UR42, RZ ;  /* 0x0000002a04227c10 */ /* 0x010fe4000ff3e0ff */
[----:B------:R-:W-:Y:S02]  /*0810*/  LOP3.LUT R38, R13, 0xfffffffe, RZ, 0xc0, !PT ;  /* 0xfffffffe0d267812 */ /* 0x000fe400078ec0ff */
[----:B------:R-:W-:-:S02]  /*0820*/  ISETP.NE.AND P3, PT, R32, RZ, PT ;  /* 0x000000ff2000720c */ /* 0x000fc40003f65270 */
[----:B------:R-:W-:Y:S01]  /*0830*/  IADD3.X R14, PT, PT, RZ, R5, RZ, P2, !PT ;  /* 0x00000005ff0e7210 */ /* 0x000fe200017fe4ff */
[----:B------:R-:W3:Y:S01]  /*0840*/  LDG.E R32, desc[UR6][R20.64] ;  /* 0x0000000614207981 */ /* 0x000ee2000c1e1900 */
[----:B------:R-:W-:Y:S01]  /*0850*/  IADD3.X R35, PT, PT, R19, UR43, RZ, P1, !PT ;  /* 0x0000002b13237c10 */ /* 0x000fe20008ffe4ff */
[----:B------:R-:W0:Y:S01]  /*0860*/  LDC.64 R4, c[0x0][0x398] ;  /* 0x0000e600ff047b82 */ /* 0x000e220000000a00 */
[----:B------:R-:W-:Y:S02]  /*0870*/  IADD3 R38, P2, PT, R38, UR42, RZ ;  /* 0x0000002a26267c10 */ /* 0x000fe4000ff5e0ff */
[----:B------:R-:W-:Y:S01]  /*0880*/  PRMT R40, R17, 0x7771, RZ ;  /* 0x0000777111287816 */ /* 0x000fe200000000ff */
[----:B------:R1:W4:Y:S01]  /*0890*/  LDG.E.U16 R8, desc[UR4][R34.64] ;  /* 0x0000000422087981 */ /* 0x000322000c1e1500 */
[----:B------:R-:W-:Y:S01]  /*08a0*/  IADD3.X R39, PT, PT, R14, UR43, RZ, P2, !PT ;  /* 0x0000002b0e277c10 */ /* 0x000fe200097fe4ff */
[----:B------:R-:W1:Y:S01]  /*08b0*/  LDCU UR4, c[0x0][0x398] ;  /* 0x00007300ff0477ac */ /* 0x000e620008000800 */
[----:B------:R-:W-:-:S02]  /*08c0*/  ISETP.NE.AND P1, PT, R40, RZ, PT ;  /* 0x000000ff2800720c */ /* 0x000fc40003f25270 */
[C---:B------:R-:W-:Y:S01]  /*08d0*/  SHF.L.U64.HI R40, R24.reuse, 0x2, R29 ;  /* 0x0000000218287819 */ /* 0x040fe2000001021d */
[----:B------:R1:W4:Y:S01]  /*08e0*/  LDG.E.U16 R7, desc[UR8][R38.64] ;  /* 0x0000000826077981 */ /* 0x000322000c1e1500 */
[----:B-----5:R-:W-:Y:S02]  /*08f0*/  PRMT R29, R15, 0x7771, RZ ;  /* 0x000077710f1d7816 */ /* 0x020fe400000000ff */
[----:B-1----:R-:W-:Y:S02]  /*0900*/  SHF.L.U32 R34, R24, 0x2, RZ ;  /* 0x0000000218227819 */ /* 0x002fe400000006ff */
[----:B------:R-:W-:Y:S02]  /*0910*/  @P3 R2UR UR8, R36 ;  /* 0x00000000240832ca */ /* 0x000fe400000e0000 */
[----:B------:R-:W-:Y:S02]  /*0920*/  LOP3.LUT R34, R34, 0xfffffff8, RZ, 0xc0, !PT ;  /* 0xfffffff822227812 */ /* 0x000fe400078ec0ff */
[----:B------:R-:W-:-:S02]  /*0930*/  @P3 R2UR UR9, R37 ;  /* 0x00000000250932ca */ /* 0x000fc400000e0000 */
[----:B------:R-:W-:Y:S02]  /*0940*/  ISETP.NE.AND P4, PT, R29, RZ, PT ;  /* 0x000000ff1d00720c */ /* 0x000fe40003f85270 */
[----:B------:R-:W-:Y:S02]  /*0950*/  IADD3 R34, P2, PT, R34, UR40, RZ ;  /* 0x0000002822227c10 */ /* 0x000fe4000ff5e0ff */
[C---:B------:R-:W-:Y:S02]  /*0960*/  SHF.L.U32 R38, R27.reuse, 0x2, RZ ;  /* 0x000000021b267819 */ /* 0x040fe400000006ff */
[----:B------:R-:W-:Y:S02]  /*0970*/  IADD3.X R35, PT, PT, R40, UR41, RZ, P2, !PT ;  /* 0x0000002928237c10 */ /* 0x000fe400097fe4ff */
[----:B------:R-:W-:Y:S02]  /*0980*/  LOP3.LUT R38, R38, 0xfffffff8, RZ, 0xc0, !PT ;  /* 0xfffffff826267812 */ /* 0x000fe400078ec0ff */
[C---:B------:R-:W-:Y:S01]  /*0990*/  SHF.L.U64.HI R33, R26.reuse, 0x2, R33 ;  /* 0x000000021a217819 */ /* 0x040fe20000010221 */
[----:B------:R-:W-:Y:S01]  /*09a0*/  IMAD.U32 R20, RZ, RZ, UR4 ;  /* 0x00000004ff147e24 */ /* 0x000fe2000f8e00ff */
[----:B------:R-:W-:Y:S01]  /*09b0*/  SHF.L.U32 R26, R26, 0x2, RZ ;  /* 0x000000021a1a7819 */ /* 0x000fe200000006ff */
[----:B------:R-:W5:Y:S01]  /*09c0*/  @P3 LDG.E R48, desc[UR8][R34.64+0x4] ;  /* 0x0000040822303981 */ /* 0x000f62000c1e1900 */
[----:B------:R-:W-:-:S02]  /*09d0*/  SHF.L.U64.HI R24, R27, 0x2, R18 ;  /* 0x000000021b187819 */ /* 0x000fc40000010212 */
[----:B------:R-:W-:Y:S01]  /*09e0*/  IADD3 R38, P2, PT, R38, UR40, RZ ;  /* 0x0000002826267c10 */ /* 0x000fe2000ff5e0ff */
[----:B------:R-:W4:Y:S01]  /*09f0*/  LDG.E R40, desc[UR6][R34.64] ;  /* 0x0000000622287981 */ /* 0x000f22000c1e1900 */
[----:B------:R-:W-:Y:S02]  /*0a00*/  LOP3.LUT R26, R26, 0xfffffff8, RZ, 0xc0, !PT ;  /* 0xfffffff81a1a7812 */ /* 0x000fe400078ec0ff */
[C---:B------:R-:W-:Y:S02]  /*0a10*/  @P1 R2UR UR12, R36.reuse ;  /* 0x00000000240c12ca */ /* 0x040fe400000e0000 */
[C---:B------:R-:W-:Y:S02]  /*0a20*/  @P1 R2UR UR13, R37.reuse ;  /* 0x00000000250d12ca */ /* 0x040fe400000e0000 */
[----:B------:R-:W-:Y:S02]  /*0a30*/  @P4 R2UR UR8, R36 ;  /* 0x00000000240842ca */ /* 0x000fe400000e0000 */
[----:B------:R-:W-:-:S02]  /*0a40*/  @P4 R2UR UR9, R37 ;  /* 0x00000000250942ca */ /* 0x000fc400000e0000 */
[----:B------:R-:W-:Y:S02]  /*0a50*/  IADD3.X R39, PT, PT, R24, UR41, RZ, P2, !PT ;  /* 0x0000002918277c10 */ /* 0x000fe400097fe4ff */
[----:B------:R-:W-:Y:S02]  /*0a60*/  SHF.L.U32 R24, R6, 0x2, RZ ;  /* 0x0000000206187819 */ /* 0x000fe400000006ff */
[----:B------:R-:W-:Y:S02]  /*0a70*/  IADD3 R26, P5, PT, R26, UR40, RZ ;  /* 0x000000281a1a7c10 */ /* 0x000fe4000ffbe0ff */
[----:B------:R-:W-:Y:S02]  /*0a80*/  SHF.L.U32 R46, R0, 0x2, RZ ;  /* 0x00000002002e7819 */ /* 0x000fe400000006ff */
[----:B------:R-:W-:Y:S02]  /*0a90*/  LOP3.LUT R24, R24, 0xfffffff8, RZ, 0xc0, !PT ;  /* 0xfffffff818187812 */ /* 0x000fe400078ec0ff */
[----:B------:R-:W-:Y:S01]  /*0aa0*/  R2UR UR10, R36 ;  /* 0x00000000240a72ca */ /* 0x000fe200000e0000 */
[----:B------:R-:W3:Y:S01]  /*0ab0*/  @P4 LDG.E R54, desc[UR8][R38.64+0x4] ;  /* 0x0000040826364981 */ /* 0x000ee2000c1e1900 */
[----:B------:R-:W-:-:S02]  /*0ac0*/  R2UR UR11, R37 ;  /* 0x00000000250b72ca */ /* 0x000fc400000e0000 */
[----:B------:R-:W-:Y:S02]  /*0ad0*/  IADD3.X R27, PT, PT, R33, UR41, RZ, P5, !PT ;  /* 0x00000029211b7c10 */ /* 0x000fe4000affe4ff */
[----:B------:R-:W-:Y:S02]  /*0ae0*/  SHF.L.U64.HI R31, R22, 0x2, R31 ;  /* 0x00000002161f7819 */ /* 0x000fe4000001021f */
[----:B------:R-:W-:Y:S01]  /*0af0*/  LOP3.LUT R46, R46, 0xfffffff8, RZ, 0xc0, !PT ;  /* 0xfffffff82e2e7812 */ /* 0x000fe200078ec0ff */
[----:B------:R-:W4:Y:S01]  /*0b00*/  @P1 LDG.E R52, desc[UR12][R26.64+0x4] ;  /* 0x0000040c1a341981 */ /* 0x000f22000c1e1900 */
[----:B------:R-:W-:Y:S02]  /*0b10*/  SHF.L.U32 R22, R22, 0x2, RZ ;  /* 0x0000000216167819 */ /* 0x000fe400000006ff */
[----:B------:R-:W-:Y:S01]  /*0b20*/  SHF.L.U64.HI R23, R6, 0x2, R23 ;  /* 0x0000000206177819 */ /* 0x000fe20000010217 */
[----:B------:R-:W3:Y:S01]  /*0b30*/  LDG.E R38, desc[UR6][R38.64] ;  /* 0x0000000626267981 */ /* 0x000ee2000c1e1900 */
[----:B------:R-:W-:-:S02]  /*0b40*/  SHF.L.U64.HI R6, R0, 0x2, R25 ;  /* 0x0000000200067819 */ /* 0x000fc40000010219 */
[----:B------:R-:W-:Y:S02]  /*0b50*/  IADD3 R24, P6, PT, R24, UR40, RZ ;  /* 0x0000002818187c10 */ /* 0x000fe4000ffde0ff */
[----:B------:R-:W-:Y:S02]  /*0b60*/  IADD3 R46, P5, PT, R46, UR40, RZ ;  /* 0x000000282e2e7c10 */ /* 0x000fe4000ffbe0ff */
[----:B------:R-:W-:Y:S02]  /*0b70*/  LOP3.LUT R22, R22, 0xfffffff8, RZ, 0xc0, !PT ;  /* 0xfffffff816167812 */ /* 0x000fe400078ec0ff */
[----:B------:R-:W-:Y:S02]  /*0b80*/  IADD3.X R25, PT, PT, R23, UR41, RZ, P6, !PT ;  /* 0x0000002917197c10 */ /* 0x000fe4000b7fe4ff */
[----:B------:R-:W-:Y:S02]  /*0b90*/  IADD3.X R47, PT, PT, R6, UR41, RZ, P5, !PT ;  /* 0x00000029062f7c10 */ /* 0x000fe4000affe4ff */
[----:B------:R-:W-:Y:S01]  /*0ba0*/  IADD3 R22, P5, PT, R22, UR40, RZ ;  /* 0x0000002816167c10 */ /* 0x000fe2000ffbe0ff */
[----:B------:R-:W3:Y:S03]  /*0bb0*/  LDG.E R34, desc[UR10][R24.64] ;  /* 0x0000000a18227981 */ /* 0x000ee6000c1e1900 */
[----:B------:R-:W-:-:S02]  /*0bc0*/  IADD3.X R23, PT, PT, R31, UR41, RZ, P5, !PT ;  /* 0x000000291f177c10 */ /* 0x000fc4000affe4ff */
[----:B--2---:R-:W-:Y:S01]  /*0bd0*/  PRMT R18, R9, 0x7771, RZ ;  /* 0x0000777109127816 */ /* 0x004fe200000000ff */
[----:B0-----:R-:W-:-:S03]  /*0be0*/  @P0 FMUL R20, R30, R5 ;  /* 0x000000051e140220 */ /* 0x001fc60000400000 */
[----:B------:R-:W-:Y:S01]  /*0bf0*/  ISETP.NE.AND P0, PT, R18, RZ, PT ;  /* 0x000000ff1200720c */ /* 0x000fe20003f05270 */
[----:B------:R0:W2:Y:S01]  /*0c00*/  LDG.E R30, desc[UR10][R26.64] ;  /* 0x0000000a1a1e7981 */ /* 0x0000a2000c1e1900 */
[----:B------:R-:W-:-:S04]  /*0c10*/  PRMT R21, R12, 0x7771, RZ ;  /* 0x000077710c157816 */ /* 0x000fc800000000ff */
[----:B------:R-:W-:-:S07]  /*0c20*/  ISETP.NE.AND P2, PT, R21, RZ, PT ;  /* 0x000000ff1500720c */ /* 0x000fce0003f45270 */
[----:B------:R-:W-:Y:S02]  /*0c30*/  @P0 R2UR UR8, R36 ;  /* 0x00000000240802ca */ /* 0x000fe400000e0000 */
[----:B------:R-:W-:Y:S02]  /*0c40*/  @P0 R2UR UR9, R37 ;  /* 0x00000000250902ca */ /* 0x000fe400000e0000 */
[----:B------:R-:W-:-:S04]  /*0c50*/  PRMT R0, R11, 0x7771, RZ ;  /* 0x000077710b007816 */ /* 0x000fc800000000ff */
[----:B------:R-:W-:Y:S02]  /*0c60*/  ISETP.NE.AND P6, PT, R0, RZ, PT ;  /* 0x000000ff0000720c */ /* 0x000fe40003fc5270 */
[----:B------:R-:W-:-:S05]  /*0c70*/  @P2 R2UR UR14, R36 ;  /* 0x00000000240e22ca */ /* 0x000fca00000e0000 */
[----:B------:R1:W2:Y:S01]  /*0c80*/  @P0 LDG.E R26, desc[UR8][R24.64+0x4] ;  /* 0x00000408181a0981 */ /* 0x0002a2000c1e1900 */
[----:B------:R-:W-:Y:S02]  /*0c90*/  @P2 R2UR UR15, R37 ;  /* 0x00000000250f22ca */ /* 0x000fe400000e0000 */
[----:B0-----:R-:W-:-:S04]  /*0ca0*/  IADD3 R27, P5, PT, R2, 0x280, RZ ;  /* 0x00000280021b7810 */ /* 0x001fc80007fbe0ff */
[----:B------:R-:W-:Y:S02]  /*0cb0*/  IADD3.X R50, PT, PT, RZ, R3, RZ, P5, !PT ;  /* 0x00000003ff327210 */ /* 0x000fe40002ffe4ff */
[----:B------:R-:W-:Y:S02]  /*0cc0*/  @P6 R2UR UR8, R36 ;  /* 0x00000000240862ca */ /* 0x000fe400000e0000 */
[----:B------:R-:W-:Y:S02]  /*0cd0*/  @P6 R2UR UR9, R37 ;  /* 0x00000000250962ca */ /* 0x000fe400000e0000 */
[----:B------:R-:W-:Y:S01]  /*0ce0*/  LEA.HI R27, P5, R50, R27, RZ, 0x1 ;  /* 0x0000001b321b7211 */ /* 0x000fe200078b08ff */
[----:B------:R-:W2:Y:S03]  /*0cf0*/  @P2 LDG.E R56, desc[UR14][R46.64+0x4] ;  /* 0x0000040e2e382981 */ /* 0x000ea6000c1e1900 */
[----:B------:R-:W-:-:S02]  /*0d00*/  LOP3.LUT R6, R27, 0xfffffffe, RZ, 0xc0, !PT ;  /* 0xfffffffe1b067812 */ /* 0x000fc400078ec0ff */
[----:B------:R-:W-:Y:S02]  /*0d10*/  IADD3.X R50, PT, PT, RZ, R50, RZ, P5, !PT ;  /* 0x00000032ff327210 */ /* 0x000fe40002ffe4ff */
[----:B-1----:R-:W-:Y:S02]  /*0d20*/  IADD3 R24, P5, PT, R6, UR42, RZ ;  /* 0x0000002a06187c10 */ /* 0x002fe4000ffbe0ff */
[----:B------:R-:W-:Y:S01]  /*0d30*/  PRMT R16, R16, 0x7770, RZ ;  /* 0x0000777010107816 */ /* 0x000fe200000000ff */
[----:B------:R-:W2:Y:S01]  /*0d40*/  @P6 LDG.E R58, desc[UR8][R22.64+0x4] ;  /* 0x00000408163a6981 */ /* 0x000ea2000c1e1900 */
[----:B------:R-:W-:Y:S02]  /*0d50*/  IADD3.X R25, PT, PT, R50, UR43, RZ, P5, !PT ;  /* 0x0000002b32197c10 */ /* 0x000fe4000affe4ff */
[----:B------:R-:W-:Y:S02]  /*0d60*/  R2UR UR12, R36 ;  /* 0x00000000240c72ca */ /* 0x000fe400000e0000 */
[----:B------:R-:W-:Y:S01]  /*0d70*/  R2UR UR13, R37 ;  /* 0x00000000250d72ca */ /* 0x000fe200000e0000 */
[----:B------:R-:W-:Y:S01]  /*0d80*/  IMAD.U32 R18, RZ, RZ, UR4 ;  /* 0x00000004ff127e24 */ /* 0x000fe2000f8e00ff */
[----:B------:R-:W2:Y:S01]  /*0d90*/  LDG.E.U16 R25, desc[UR10][R24.64] ;  /* 0x0000000a18197981 */ /* 0x000ea2000c1e1500 */
[----:B------:R-:W-:-:S02]  /*0da0*/  ISETP.NE.AND P5, PT, R16, RZ, PT ;  /* 0x000000ff1000720c */ /* 0x000fc40003fa5270 */
[----:B------:R-:W-:Y:S01]  /*0db0*/  MOV R16, UR4 ;  /* 0x0000000400107c02 */ /* 0x000fe20008000f00 */
[----:B------:R0:W2:Y:S01]  /*0dc0*/  LDG.E R6, desc[UR6][R22.64] ;  /* 0x0000000616067981 */ /* 0x0000a2000c1e1900 */
[----:B------:R-:W-:Y:S02]  /*0dd0*/  PRMT R10, R10, 0x7770, RZ ;  /* 0x000077700a0a7816 */ /* 0x000fe400000000ff */
[----:B------:R-:W-:Y:S02]  /*0de0*/  PRMT R9, R9, 0x7770, RZ ;  /* 0x0000777009097816 */ /* 0x000fe400000000ff */
[----:B------:R-:W-:Y:S02]  /*0df0*/  PRMT R17, R17, 0x7770, RZ ;  /* 0x0000777011117816 */ /* 0x000fe400000000ff */
[----:B------:R1:W2:Y:S01]  /*0e00*/  LDG.E R0, desc[UR12][R46.64] ;  /* 0x0000000c2e007981 */ /* 0x0002a2000c1e1900 */
[----:B0-----:R-:W-:Y:S01]  /*0e10*/  MOV R22, UR4 ;  /* 0x0000000400167c02 */ /* 0x001fe20008000f00 */
[----:B-----5:R-:W-:Y:S01]  /*0e20*/  @P3 FMUL R18, R48, R5 ;  /* 0x0000000530123220 */ /* 0x020fe20000400000 */
[----:B------:R-:W-:-:S02]  /*0e30*/  ISETP.NE.AND P3, PT, R10, RZ, PT ;  /* 0x000000ff0a00720c */ /* 0x000fc40003f65270 */
[----:B------:R-:W-:Y:S02]  /*0e40*/  MOV R10, UR4 ;  /* 0x00000004000a7c02 */ /* 0x000fe40008000f00 */
[----:B------:R-:W-:Y:S02]  /*0e50*/  MOV R24, UR4 ;  /* 0x0000000400187c02 */ /* 0x000fe40008000f00 */
[C---:B------:R-:W-:Y:S02]  /*0e60*/  SHF.L.U64.HI R19, R28.reuse, 0x2, R19 ;  /* 0x000000021c137819 */ /* 0x040fe40000010213 */
[----:B------:R-:W-:Y:S01]  /*0e70*/  SHF.L.U32 R28, R28, 0x2, RZ ;  /* 0x000000021c1c7819 */ /* 0x000fe200000006ff */
[----:B----4-:R-:W-:Y:S01]  /*0e80*/  @P1 FMUL R16, R52, R5 ;  /* 0x0000000534101220 */ /* 0x010fe20000400000 */
[----:B------:R-:W-:-:S04]  /*0e90*/  IADD3 R21, P1, PT, R2, 0x2c0, RZ ;  /* 0x000002c002157810 */ /* 0x000fc80007f3e0ff */
[----:B------:R-:W-:-:S04]  /*0ea0*/  IADD3.X R48, PT, PT, RZ, R3, RZ, P1, !PT ;  /* 0x00000003ff307210 */ /* 0x000fc80000ffe4ff */
[----:B------:R-:W-:Y:S01]  /*0eb0*/  LEA.HI R21, P1, R48, R21, RZ, 0x1 ;  /* 0x0000001530157211 */ /* 0x000fe200078308ff */
[----:B---3--:R-:W-:-:S03]  /*0ec0*/  @P4 FMUL R10, R54, R5 ;  /* 0x00000005360a4220 */ /* 0x008fc60000400000 */
[----:B-1----:R-:W-:Y:S02]  /*0ed0*/  LOP3.LUT R46, R21, 0xfffffffe, RZ, 0xc0, !PT ;  /* 0xfffffffe152e7812 */ /* 0x002fe400078ec0ff */
[----:B------:R-:W-:Y:S02]  /*0ee0*/  IADD3.X R48, PT, PT, RZ, R48, RZ, P1, !PT ;  /* 0x00000030ff307210 */ /* 0x000fe40000ffe4ff */
[----:B------:R-:W-:Y:S02]  /*0ef0*/  IADD3 R46, P4, PT, R46, UR42, RZ ;  /* 0x0000002a2e2e7c10 */ /* 0x000fe4000ff9e0ff */
[----:B------:R-:W-:Y:S02]  /*0f00*/  ISETP.NE.AND P1, PT, R17, RZ, PT ;  /* 0x000000ff1100720c */ /* 0x000fe40003f25270 */
[----:B------:R-:W-:Y:S02]  /*0f10*/  PRMT R17, R15, 0x7770, RZ ;  /* 0x000077700f117816 */ /* 0x000fe400000000ff */
[----:B------:R-:W-:-:S02]  /*0f20*/  IADD3.X R47, PT, PT, R48, UR43, RZ, P4, !PT ;  /* 0x0000002b302f7c10 */ /* 0x000fc4000a7fe4ff */
[----:B------:R-:W-:Y:S01]  /*0f30*/  ISETP.NE.AND P4, PT, R17, RZ, PT ;  /* 0x000000ff1100720c */ /* 0x000fe20003f85270 */
[----:B------:R-:W-:Y:S01]  /*0f40*/  FMUL R17, R32, R5 ;  /* 0x0000000520117220 */ /* 0x000fe20000400000 */
[----:B------:R-:W-:Y:S01]  /*0f50*/  LOP3.LUT R28, R28, 0xfffffff8, RZ, 0xc0, !PT ;  /* 0xfffffff81c1c7812 */ /* 0x000fe200078ec0ff */
[----:B------:R-:W3:Y:S01]  /*0f60*/  LDG.E.U16 R15, desc[UR6][R46.64] ;  /* 0x000000062e0f7981 */ /* 0x000ee2000c1e1500 */
[----:B------:R-:W-:Y:S02]  /*0f70*/  SHF.L.U32 R32, R13, 0x2, RZ ;  /* 0x000000020d207819 */ /* 0x000fe400000006ff */
[----:B------:R-:W-:Y:S02]  /*0f80*/  PRMT R23, R7, 0x7771, RZ ;  /* 0x0000777107177816 */ /* 0x000fe400000000ff */
[----:B------:R-:W-:Y:S02]  /*0f90*/  SHF.L.U64.HI R14, R13, 0x2, R14 ;  /* 0x000000020d0e7819 */ /* 0x000fe4000001020e */
[----:B------:R-:W-:-:S02]  /*0fa0*/  LOP3.LUT R32, R32, 0xfffffff8, RZ, 0xc0, !PT ;  /* 0xfffffff820207812 */ /* 0x000fc400078ec0ff */
[C---:B------:R-:W-:Y:S02]  /*0fb0*/  SHF.L.U64.HI R13, R27.reuse, 0x2, R50 ;  /* 0x000000021b0d7819 */ /* 0x040fe40000010232 */
[----:B------:R-:W-:-:S04]  /*0fc0*/  SHF.L.U32 R50, R27, 0x2, RZ ;  /* 0x000000021b327819 */ /* 0x000fc800000006ff */
[----:B------:R-:W-:Y:S02]  /*0fd0*/  LOP3.LUT R50, R50, 0xfffffff8, RZ, 0xc0, !PT ;  /* 0xfffffff832327812 */ /* 0x000fe400078ec0ff */
[----:B------:R-:W-:Y:S01]  /*0fe0*/  FSEL R17, R17, R4, P5 ;  /* 0x0000000411117208 */ /* 0x000fe20002800000 */
[-C--:B--2---:R-:W-:Y:S01]  /*0ff0*/  @P0 FMUL R22, R26, R5.reuse ;  /* 0x000000051a160220 */ /* 0x084fe20000400000 */
[----:B------:R-:W-:Y:S02]  /*1000*/  ISETP.NE.AND P0, PT, R9, RZ, PT ;  /* 0x000000ff0900720c */ /* 0x000fe40003f05270 */
[----:B------:R-:W-:Y:S01]  /*1010*/  PRMT R9, R8, 0x7771, RZ ;  /* 0x0000777108097816 */ /* 0x000fe200000000ff */
[----:B------:R-:W-:Y:S02]  /*1020*/  IMAD.U32 R26, RZ, RZ, UR4 ;  /* 0x00000004ff1a7e24 */ /* 0x000fe4000f8e00ff */
[-C--:B------:R-:W-:Y:S01]  /*1030*/  @P2 FMUL R24, R56, R5.reuse ;  /* 0x0000000538182220 */ /* 0x080fe20000400000 */
[----:B------:R-:W-:Y:S01]  /*1040*/  ISETP.NE.AND P2, PT, R9, RZ, PT ;  /* 0x000000ff0900720c */ /* 0x000fe20003f45270 */
[----:B------:R-:W-:-:S05]  /*1050*/  FMUL R9, R40, R5 ;  /* 0x0000000528097220 */ /* 0x000fca0000400000 */
[----:B------:R-:W-:Y:S02]  /*1060*/  FSEL R9, R9, R4, P3 ;  /* 0x0000000409097208 */ /* 0x000fe40001800000 */
[----:B------:R-:W-:Y:S01]  /*1070*/  IADD3 R28, P3, PT, R28, UR40, RZ ;  /* 0x000000281c1c7c10 */ /* 0x000fe2000ff7e0ff */
[----:B------:R-:W-:Y:S01]  /*1080*/  @P6 FMUL R26, R58, R5 ;  /* 0x000000053a1a6220 */ /* 0x000fe20000400000 */
[----:B------:R-:W-:Y:S02]  /*1090*/  ISETP.NE.AND P6, PT, R23, RZ, PT ;  /* 0x000000ff1700720c */ /* 0x000fe40003fc5270 */
[----:B------:R-:W-:Y:S02]  /*10a0*/  IADD3.X R29, PT, PT, R19, UR41, RZ, P3, !PT ;  /* 0x00000029131d7c10 */ /* 0x000fe40009ffe4ff */
[----:B------:R-:W-:Y:S02]  /*10b0*/  IADD3 R32, P3, PT, R32, UR40, RZ ;  /* 0x0000002820207c10 */ /* 0x000fe4000ff7e0ff */
[----:B------:R-:W-:-:S02]  /*10c0*/  PRMT R23, R25, 0x7771, RZ ;  /* 0x0000777119177816 */ /* 0x000fc400000000ff */
[----:B------:R-:W-:Y:S02]  /*10d0*/  @P2 R2UR UR8, R36 ;  /* 0x00000000240822ca */ /* 0x000fe400000e0000 */
[----:B------:R-:W-:-:S03]  /*10e0*/  @P2 R2UR UR9, R37 ;  /* 0x00000000250922ca */ /* 0x000fc600000e0000 */
[----:B------:R-:W-:Y:S02]  /*10f0*/  @P6 R2UR UR12, R36 ;  /* 0x00000000240c62ca */ /* 0x000fe400000e0000 */
[----:B------:R-:W-:Y:S01]  /*1100*/  @P6 R2UR UR13, R37 ;  /* 0x00000000250d62ca */ /* 0x000fe200000e0000 */
[----:B------:R-:W-:Y:S01]  /*1110*/  FMUL R19, R30, R5 ;  /* 0x000000051e137220 */ /* 0x000fe20000400000 */
[----:B------:R-:W-:Y:S01]  /*1120*/  IADD3.X R33, PT, PT, R14, UR41, RZ, P3, !PT ;  /* 0x000000290e217c10 */ /* 0x000fe20009ffe4ff */
[----:B------:R-:W2:Y:S01]  /*1130*/  LDG.E R40, desc[UR6][R28.64] ;  /* 0x000000061c287981 */ /* 0x000ea2000c1e1900 */
[----:B------:R-:W-:Y:S02]  /*1140*/  IADD3 R50, P3, PT, R50, UR40, RZ ;  /* 0x0000002832327c10 */ /* 0x000fe4000ff7e0ff */
[----:B------:R-:W-:Y:S01]  /*1150*/  ISETP.NE.AND P5, PT, R23, RZ, PT ;  /* 0x000000ff1700720c */ /* 0x000fe20003fa5270 */
[----:B------:R-:W4:Y:S01]  /*1160*/  LDG.E R14, desc[UR10][R32.64] ;  /* 0x0000000a200e7981 */ /* 0x000f22000c1e1900 */
[----:B------:R-:W-:-:S02]  /*1170*/  IADD3.X R51, PT, PT, R13, UR41, RZ, P3, !PT ;  /* 0x000000290d337c10 */ /* 0x000fc40009ffe4ff */
[----:B------:R-:W-:Y:S01]  /*1180*/  IADD3 R27, P3, PT, R2, 0x300, RZ ;  /* 0x00000300021b7810 */ /* 0x000fe20007f7e0ff */
[----:B------:R0:W5:Y:S03]  /*1190*/  @P2 LDG.E R52, desc[UR8][R28.64+0x4] ;  /* 0x000004081c342981 */ /* 0x000166000c1e1900 */
[----:B------:R-:W-:Y:S01]  /*11a0*/  IADD3.X R58, PT, PT, RZ, R3, RZ, P3, !PT ;  /* 0x00000003ff3a7210 */ /* 0x000fe20001ffe4ff */
[----:B------:R1:W2:Y:S03]  /*11b0*/  @P6 LDG.E R54, desc[UR12][R32.64+0x4] ;  /* 0x0000040c20366981 */ /* 0x0002a6000c1e1900 */
[----:B------:R-:W-:Y:S02]  /*11c0*/  LEA.HI R27, P3, R58, R27, RZ, 0x1 ;  /* 0x0000001b3a1b7211 */ /* 0x000fe400078708ff */
[----:B------:R-:W-:-:S02]  /*11d0*/  @P5 R2UR UR16, R36 ;  /* 0x00000000241052ca */ /* 0x000fc400000e0000 */
[----:B------:R-:W-:Y:S02]  /*11e0*/  @P5 R2UR UR17, R37 ;  /* 0x00000000251152ca */ /* 0x000fe400000e0000 */
[----:B------:R-:W-:Y:S02]  /*11f0*/  LOP3.LUT R23, R27, 0xfffffffe, RZ, 0xc0, !PT ;  /* 0xfffffffe1b177812 */ /* 0x000fe400078ec0ff */
[----:B------:R-:W-:Y:S02]  /*1200*/  PRMT R13, R12, 0x7770, RZ ;  /* 0x000077700c0d7816 */ /* 0x000fe400000000ff */
[----:B------:R-:W-:Y:S02]  /*1210*/  FSEL R19, R19, R4, P1 ;  /* 0x0000000413137208 */ /* 0x000fe40000800000 */
[----:B------:R-:W-:Y:S02]  /*1220*/  IADD3.X R58, PT, PT, RZ, R58, RZ, P3, !PT ;  /* 0x0000003aff3a7210 */ /* 0x000fe40001ffe4ff */
[----:B------:R-:W-:-:S02]  /*1230*/  IADD3 R12, P1, PT, R23, UR42, RZ ;  /* 0x0000002a170c7c10 */ /* 0x000fc4000ff3e0ff */
[----:B------:R-:W-:Y:S01]  /*1240*/  ISETP.NE.AND P3, PT, R13, RZ, PT ;  /* 0x000000ff0d00720c */ /* 0x000fe20003f65270 */
[----:B------:R-:W4:Y:S01]  /*1250*/  @P5 LDG.E R56, desc[UR16][R50.64+0x4] ;  /* 0x0000041032385981 */ /* 0x000f22000c1e1900 */
[----:B------:R-:W-:-:S06]  /*1260*/  IADD3.X R13, PT, PT, R58, UR43, RZ, P1, !PT ;  /* 0x0000002b3a0d7c10 */ /* 0x000fcc0008ffe4ff */
[----:B------:R-:W4:Y:S01]  /*1270*/  LDG.E.U16 R13, desc[UR6][R12.64] ;  /* 0x000000060c0d7981 */ /* 0x000f22000c1e1500 */
[----:B------:R-:W-:Y:S02]  /*1280*/  PRMT R8, R8, 0x7770, RZ ;  /* 0x0000777008087816 */ /* 0x000fe400000000ff */
[----:B0-----:R-:W-:Y:S01]  /*1290*/  MOV R28, UR4 ;  /* 0x00000004001c7c02 */ /* 0x001fe20008000f00 */
[----:B-1----:R-:W-:Y:S01]  /*12a0*/  IMAD.U32 R32, RZ, RZ, UR4 ;  /* 0x00000004ff207e24 */ /* 0x002fe2000f8e00ff */
[----:B------:R-:W-:Y:S01]  /*12b0*/  SHF.L.U32 R35, R21, 0x2, RZ ;  /* 0x0000000215237819 */ /* 0x000fe200000006ff */
[-C--:B------:R-:W-:Y:S01]  /*12c0*/  FMUL R23, R38, R5.reuse ;  /* 0x0000000526177220 */ /* 0x080fe20000400000 */
[----:B------:R-:W-:Y:S02]  /*12d0*/  PRMT R11, R11, 0x7770, RZ ;  /* 0x000077700b0b7816 */ /* 0x000fe400000000ff */
[----:B------:R-:W-:Y:S02]  /*12e0*/  LOP3.LUT R35, R35, 0xfffffff8, RZ, 0xc0, !PT ;  /* 0xfffffff823237812 */ /* 0x000fe400078ec0ff */
[----:B------:R-:W-:Y:S01]  /*12f0*/  SHF.L.U64.HI R48, R21, 0x2, R48 ;  /* 0x0000000215307819 */ /* 0x000fe20000010230 */
[----:B------:R-:W-:Y:S01]  /*1300*/  FMUL R21, R34, R5 ;  /* 0x0000000522157220 */ /* 0x000fe20000400000 */
[----:B------:R-:W-:-:S02]  /*1310*/  MOV R30, UR4 ;  /* 0x00000004001e7c02 */ /* 0x000fc40008000f00 */
[----:B------:R-:W-:Y:S02]  /*1320*/  FSEL R23, R23, R4, P4 ;  /* 0x0000000417177208 */ /* 0x000fe40002000000 */
[----:B------:R-:W-:Y:S02]  /*1330*/  ISETP.NE.AND P1, PT, R11, RZ, PT ;  /* 0x000000ff0b00720c */ /* 0x000fe40003f25270 */
[----:B------:R-:W-:Y:S02]  /*1340*/  IADD3 R34, P4, PT, R35, UR40, RZ ;  /* 0x0000002823227c10 */ /* 0x000fe4000ff9e0ff */
[----:B------:R-:W-:Y:S02]  /*1350*/  SHF.L.U64.HI R11, R27, 0x2, R58 ;  /* 0x000000021b0b7819 */ /* 0x000fe4000001023a */
[----:B------:R-:W-:Y:S02]  /*1360*/  PRMT R7, R7, 0x7770, RZ ;  /* 0x0000777007077816 */ /* 0x000fe400000000ff */
[----:B------:R-:W-:-:S02]  /*1370*/  IADD3.X R35, PT, PT, R48, UR41, RZ, P4, !PT ;  /* 0x0000002930237c10 */ /* 0x000fc4000a7fe4ff */
[----:B------:R-:W-:Y:S02]  /*1380*/  R2UR UR14, R36 ;  /* 0x00000000240e72ca */ /* 0x000fe400000e0000 */
[----:B------:R-:W-:Y:S02]  /*1390*/  R2UR UR15, R37 ;  /* 0x00000000250f72ca */ /* 0x000fe400000e0000 */
[----:B------:R-:W-:Y:S02]  /*13a0*/  ISETP.NE.AND P4, PT, R7, RZ, PT ;  /* 0x000000ff0700720c */ /* 0x000fe40003f85270 */
[----:B------:R-:W-:-:S09]  /*13b0*/  FSEL R21, R21, R4, P0 ;  /* 0x0000000415157208 */ /* 0x000fd20000000000 */
[----:B------:R-:W4:Y:S01]  /*13c0*/  LDG.E R46, desc[UR14][R50.64] ;  /* 0x0000000e322e7981 */ /* 0x000f22000c1e1900 */
[-C--:B-----5:R-:W-:Y:S01]  /*13d0*/  @P2 FMUL R28, R52, R5.reuse ;  /* 0x00000005341c2220 */ /* 0x0a0fe20000400000 */
[----:B------:R-:W-:Y:S02]  /*13e0*/  ISETP.NE.AND P2, PT, R8, RZ, PT ;  /* 0x000000ff0800720c */ /* 0x000fe40003f45270 */
[----:B---3--:R-:W-:Y:S01]  /*13f0*/  PRMT R8, R15, 0x7771, RZ ;  /* 0x000077710f087816 */ /* 0x008fe200000000ff */
[----:B--2---:R-:W-:-:S03]  /*1400*/  @P6 FMUL R32, R54, R5 ;  /* 0x0000000536206220 */ /* 0x004fc60000400000 */
[----:B------:R-:W-:Y:S02]  /*1410*/  ISETP.NE.AND P6, PT, R8, RZ, PT ;  /* 0x000000ff0800720c */ /* 0x000fe40003fc5270 */
[----:B------:R-:W-:-:S04]  /*1420*/  SHF.L.U32 R8, R27, 0x2, RZ ;  /* 0x000000021b087819 */ /* 0x000fc800000006ff */
[----:B------:R-:W-:Y:S01]  /*1430*/  LOP3.LUT R38, R8, 0xfffffff8, RZ, 0xc0, !PT ;  /* 0xfffffff808267812 */ /* 0x000fe200078ec0ff */
[----:B----4-:R-:W-:-:S03]  /*1440*/  @P5 FMUL R30, R56, R5 ;  /* 0x00000005381e5220 */ /* 0x010fc60000400000 */
[----:B------:R-:W-:-:S03]  /*1450*/  IADD3 R38, P5, PT, R38, UR40, RZ ;  /* 0x0000002826267c10 */ /* 0x000fc6000ffbe0ff */
[----:B------:R-:W-:Y:S02]  /*1460*/  @P6 R2UR UR8, R36 ;  /* 0x00000000240862ca */ /* 0x000fe400000e0000 */
[----:B------:R-:W-:Y:S02]  /*1470*/  IADD3.X R39, PT, PT, R11, UR41, RZ, P5, !PT ;  /* 0x000000290b277c10 */ /* 0x000fe4000affe4ff */
[----:B------:R-:W-:Y:S02]  /*1480*/  PRMT R8, R13, 0x7771, RZ ;  /* 0x000077710d087816 */ /* 0x000fe400000000ff */
[----:B------:R-:W-:Y:S01]  /*1490*/  @P6 R2UR UR9, R37 ;  /* 0x00000000250962ca */ /* 0x000fe200000e0000 */
[----:B------:R-:W-:Y:S01]  /*14a0*/  FMUL R27, R6, R5 ;  /* 0x00000005061b7220 */ /* 0x000fe20000400000 */
[----:B------:R-:W-:Y:S01]  /*14b0*/  IADD3 R7, P5, PT, R2, 0x340, RZ ;  /* 0x0000034002077810 */ /* 0x000fe20007fbe0ff */
[----:B------:R-:W2:Y:S01]  /*14c0*/  LDG.E R12, desc[UR6][R38.64] ;  /* 0x00000006260c7981 */ /* 0x000ea2000c1e1900 */
[----:B------:R-:W-:-:S02]  /*14d0*/  ISETP.NE.AND P0, PT, R8, RZ, PT ;  /* 0x000000ff0800720c */ /* 0x000fc40003f05270 */
[----:B------:R-:W-:Y:S02]  /*14e0*/  IADD3.X R54, PT, PT, RZ, R3, RZ, P5, !PT ;  /* 0x00000003ff367210 */ /* 0x000fe40002ffe4ff */
[----:B------:R-:W-:Y:S01]  /*14f0*/  PRMT R25, R25, 0x7770, RZ ;  /* 0x0000777019197816 */ /* 0x000fe200000000ff */
[----:B------:R-:W-:Y:S01]  /*1500*/  FMUL R29, R40, R5 ;  /* 0x00000005281d7220 */ /* 0x000fe20000400000 */
[----:B------:R-:W-:Y:S01]  /*1510*/  LEA.HI R7, P5, R54, R7, RZ, 0x1 ;  /* 0x0000000736077211 */ /* 0x000fe200078b08ff */
[----:B------:R-:W3:Y:S03]  /*1520*/  LDG.E R8, desc[UR6][R34.64] ;  /* 0x0000000622087981 */ /* 0x000ee6000c1e1900 */
[----:B------:R-:W-:Y:S01]  /*1530*/  LOP3.LUT R48, R7, 0xfffffffe, RZ, 0xc0, !PT ;  /* 0xfffffffe07307812 */ /* 0x000fe200078ec0ff */
[----:B------:R-:W4:Y:S01]  /*1540*/  @P6 LDG.E R50, desc[UR8][R34.64+0x4] ;  /* 0x0000040822326981 */ /* 0x000f22000c1e1900 */
[----:B------:R-:W-:-:S02]  /*1550*/  IADD3.X R54, PT, PT, RZ, R54, RZ, P5, !PT ;  /* 0x00000036ff367210 */ /* 0x000fc40002ffe4ff */
[----:B------:R-:W-:Y:S02]  /*1560*/  @P0 R2UR UR8, R36 ;  /* 0x00000000240802ca */ /* 0x000fe400000e0000 */
[----:B------:R-:W-:Y:S02]  /*1570*/  @P0 R2UR UR9, R37 ;  /* 0x00000000250902ca */ /* 0x000fe400000e0000 */
[----:B------:R-:W-:-:S04]  /*1580*/  IADD3 R48, P5, PT, R48, UR42, RZ ;  /* 0x0000002a30307c10 */ /* 0x000fc8000ffbe0ff */
[----:B------:R-:W-:-:S05]  /*1590*/  IADD3.X R49, PT, PT, R54, UR43, RZ, P5, !PT ;  /* 0x0000002b36317c10 */ /* 0x000fca000affe4ff */
[----:B------:R-:W5:Y:S04]  /*15a0*/  LDG.E.U16 R11, desc[UR10][R48.64] ;  /* 0x0000000a300b7981 */ /* 0x000f68000c1e1500 */
[----:B------:R0:W2:Y:S01]  /*15b0*/  @P0 LDG.E R52, desc[UR8][R38.64+0x4] ;  /* 0x0000040826340981 */ /* 0x0000a2000c1e1900 */
[----:B------:R-:W-:Y:S01]  /*15c0*/  ISETP.NE.AND P5, PT, R25, RZ, PT ;  /* 0x000000ff1900720c */ /* 0x000fe20003fa5270 */
[----:B------:R-:W-:Y:S01]  /*15d0*/  FMUL R25, R0, R5 ;  /* 0x0000000500197220 */ /* 0x000fe20000400000 */
[----:B------:R-:W-:Y:S02]  /*15e0*/  FSEL R27, R27, R4, P1 ;  /* 0x000000041b1b7208 */ /* 0x000fe40000800000 */
[----:B------:R-:W-:Y:S02]  /*15f0*/  LEA.HI R6, P1, R3, R2, RZ, 0x1 ;  /* 0x0000000203067211 */ /* 0x000fe400078308ff */
[----:B------:R-:W-:Y:S01]  /*1600*/  FSEL R25, R25, R4, P3 ;  /* 0x0000000419197208 */ /* 0x000fe20001800000 */
[----:B0-----:R-:W-:Y:S01]  /*1610*/  IMAD.U32 R38, RZ, RZ, UR4 ;  /* 0x00000004ff267e24 */ /* 0x001fe2000f8e00ff */
[----:B------:R-:W-:-:S02]  /*1620*/  SHF.L.U32 R48, R7, 0x2, RZ ;  /* 0x0000000207307819 */ /* 0x000fc400000006ff */
[----:B-----5:R-:W-:Y:S01]  /*1630*/  PRMT R0, R11, 0x7771, RZ ;  /* 0x000077710b007816 */ /* 0x020fe200000000ff */
[----:B--2---:R-:W-:Y:S01]  /*1640*/  @P0 FMUL R38, R52, R5 ;  /* 0x0000000534260220 */ /* 0x004fe20000400000 */
[----:B------:R-:W-:Y:S02]  /*1650*/  LOP3.LUT R52, R6, 0xfffffffe, RZ, 0xc0, !PT ;  /* 0xfffffffe06347812 */ /* 0x000fe400078ec0ff */
[----:B------:R-:W-:Y:S02]  /*1660*/  ISETP.NE.AND P3, PT, R0, RZ, PT ;  /* 0x000000ff0000720c */ /* 0x000fe40003f65270 */
[----:B------:R-:W-:Y:S02]  /*1670*/  SHF.L.U64.HI R0, R7, 0x2, R54 ;  /* 0x0000000207007819 */ /* 0x000fe40000010236 */
[----:B------:R-:W-:Y:S02]  /*1680*/  IADD3.X R7, PT, PT, RZ, R3, RZ, P1, !PT ;  /* 0x00000003ff077210 */ /* 0x000fe40000ffe4ff */
[----:B------:R-:W-:-:S04]  /*1690*/  IADD3 R52, P1, PT, R52, UR42, RZ ;  /* 0x0000002a34347c10 */ /* 0x000fc8000ff3e0ff */
[----:B------:R-:W-:-:S05]  /*16a0*/  IADD3.X R53, PT, PT, R7, UR43, RZ, P1, !PT ;  /* 0x0000002b07357c10 */ /* 0x000fca0008ffe4ff */
[----:B------:R-:W2:Y:S01]  /*16b0*/  LDG.E.U16 R52, desc[UR6][R52.64] ;  /* 0x0000000634347981 */ /* 0x000ea2000c1e1500 */
[C---:B------:R-:W-:Y:S02]  /*16c0*/  SHF.L.U64.HI R7, R6.reuse, 0x2, R7 ;  /* 0x0000000206077819 */ /* 0x040fe40000010207 */
[----:B------:R-:W-:-:S04]  /*16d0*/  SHF.L.U32 R6, R6, 0x2, RZ ;  /* 0x0000000206067819 */ /* 0x000fc800000006ff */
[----:B------:R-:W-:-:S04]  /*16e0*/  LOP3.LUT R6, R6, 0xfffffff8, RZ, 0xc0, !PT ;  /* 0xfffffff806067812 */ /* 0x000fc800078ec0ff */
[----:B------:R-:W-:-:S04]  /*16f0*/  IADD3 R6, P1, PT, R6, UR40, RZ ;  /* 0x0000002806067c10 */ /* 0x000fc8000ff3e0ff */
[----:B------:R-:W-:Y:S02]  /*1700*/  IADD3.X R7, PT, PT, R7, UR41, RZ, P1, !PT ;  /* 0x0000002907077c10 */ /* 0x000fe40008ffe4ff */
[----:B------:R-:W-:Y:S02]  /*1710*/  IADD3 R31, P1, PT, R2, 0x380, RZ ;  /* 0x00000380021f7810 */ /* 0x000fe40007f3e0ff */
[----:B------:R-:W-:Y:S01]  /*1720*/  R2UR UR8, R36 ;  /* 0x00000000240872ca */ /* 0x000fe200000e0000 */
[----:B------:R-:W5:Y:S01]  /*1730*/  LDG.E R40, desc[UR6][R6.64] ;  /* 0x0000000606287981 */ /* 0x000f62000c1e1900 */
[----:B------:R-:W-:-:S04]  /*1740*/  IADD3.X R54, PT, PT, RZ, R3, RZ, P1, !PT ;  /* 0x00000003ff367210 */ /* 0x000fc80000ffe4ff */
[----:B------:R-:W-:Y:S02]  /*1750*/  LEA.HI R31, P1, R54, R31, RZ, 0x1 ;  /* 0x0000001f361f7211 */ /* 0x000fe400078308ff */
[----:B------:R-:W-:Y:S02]  /*1760*/  R2UR UR9, R37 ;  /* 0x00000000250972ca */ /* 0x000fe400000e0000 */
[----:B------:R-:W-:Y:S02]  /*1770*/  LOP3.LUT R2, R31, 0xfffffffe, RZ, 0xc0, !PT ;  /* 0xfffffffe1f027812 */ /* 0x000fe400078ec0ff */
[----:B------:R-:W-:Y:S02]  /*1780*/  IADD3.X R54, PT, PT, RZ, R54, RZ, P1, !PT ;  /* 0x00000036ff367210 */ /* 0x000fe40000ffe4ff */
[----:B------:R-:W-:Y:S02]  /*1790*/  IADD3 R2, P1, PT, R2, UR42, RZ ;  /* 0x0000002a02027c10 */ /* 0x000fe4000ff3e0ff */
[----:B------:R-:W-:-:S02]  /*17a0*/  FSEL R29, R29, R4, P2 ;  /* 0x000000041d1d7208 */ /* 0x000fc40001000000 */
[----:B------:R-:W-:Y:S02]  /*17b0*/  LOP3.LUT R48, R48, 0xfffffff8, RZ, 0xc0, !PT ;  /* 0xfffffff830307812 */ /* 0x000fe400078ec0ff */
[----:B------:R-:W-:Y:S02]  /*17c0*/  PRMT R13, R13, 0x7770, RZ ;  /* 0x000077700d0d7816 */ /* 0x000fe400000000ff */
[----:B------:R-:W-:-:S04]  /*17d0*/  IADD3 R48, P0, PT, R48, UR40, RZ ;  /* 0x0000002830307c10 */ /* 0x000fc8000ff1e0ff */
[----:B------:R-:W-:Y:S02]  /*17e0*/  IADD3.X R49, PT, PT, R0, UR41, RZ, P0, !PT ;  /* 0x0000002900317c10 */ /* 0x000fe400087fe4ff */
[----:B------:R-:W-:Y:S02]  /*17f0*/  ISETP.NE.AND P0, PT, R13, RZ, PT ;  /* 0x000000ff0d00720c */ /* 0x000fe40003f05270 */
[----:B------:R-:W-:Y:S01]  /*1800*/  @P3 R2UR UR10, R36 ;  /* 0x00000000240a32ca */ /* 0x000fe200000e0000 */
[----:B------:R-:W3:Y:S01]  /*1810*/  LDG.E R0, desc[UR8][R48.64] ;  /* 0x0000000830007981 */ /* 0x000ee2000c1e1900 */
[----:B--2---:R-:W-:-:S04]  /*1820*/  PRMT R3, R52, 0x7771, RZ ;  /* 0x0000777134037816 */ /* 0x004fc800000000ff */
[----:B------:R-:W-:Y:S02]  /*1830*/  ISETP.NE.AND P2, PT, R3, RZ, PT ;  /* 0x000000ff0300720c */ /* 0x000fe40003f45270 */
[----:B------:R-:W-:-:S05]  /*1840*/  IADD3.X R3, PT, PT, R54, UR43, RZ, P1, !PT ;  /* 0x0000002b36037c10 */ /* 0x000fca0008ffe4ff */
[----:B------:R0:W2:Y:S06]  /*1850*/  LDG.E.U16 R33, desc[UR8][R2.64] ;  /* 0x0000000802217981 */ /* 0x0000ac000c1e1500 */
[----:B------:R-:W-:Y:S02]  /*1860*/  @P2 R2UR UR6, R36 ;  /* 0x00000000240622ca */ /* 0x000fe400000e0000 */
[----:B------:R-:W-:Y:S02]  /*1870*/  @P2 R2UR UR7, R37 ;  /* 0x00000000250722ca */ /* 0x000fe400000e0000 */
[----:B------:R-:W-:-:S11]  /*1880*/  PRMT R13, R52, 0x7770, RZ ;  /* 0x00007770340d7816 */ /* 0x000fd600000000ff */
[----:B------:R-:W3:Y:S01]  /*1890*/  @P2 LDG.E R52, desc[UR6][R6.64+0x4] ;  /* 0x0000040606342981 */ /* 0x000ee2000c1e1900 */
[----:B------:R-:W-:Y:S02]  /*18a0*/  @P3 R2UR UR11, R37 ;  /* 0x00000000250b32ca */ /* 0x000fe400000e0000 */
[----:B------:R-:W-:Y:S02]  /*18b0*/  PRMT R15, R15, 0x7770, RZ ;  /* 0x000077700f0f7816 */ /* 0x000fe400000000ff */
[----:B------:R-:W-:Y:S01]  /*18c0*/  MOV R34, UR4 ;  /* 0x0000000400227c02 */ /* 0x000fe20008000f00 */
[-C--:B----4-:R-:W-:Y:S01]  /*18d0*/  @P6 FMUL R34, R50, R5.reuse ;  /* 0x0000000532226220 */ /* 0x090fe20000400000 */
[----:B------:R-:W-:Y:S01]  /*18e0*/  ISETP.NE.AND P1, PT, R13, RZ, PT ;  /* 0x000000ff0d00720c */ /* 0x000fe20003f25270 */
[----:B-----5:R-:W-:Y:S01]  /*18f0*/  FMUL R13, R40, R5 ;  /* 0x00000005280d7220 */ /* 0x020fe20000400000 */
[----:B------:R-:W-:-:S05]  /*1900*/  ISETP.NE.AND P6, PT, R15, RZ, PT ;  /* 0x000000ff0f00720c */ /* 0x000fca0003fc5270 */
[----:B------:R1:W4:Y:S01]  /*1910*/  @P3 LDG.E R50, desc[UR10][R48.64+0x4] ;  /* 0x0000040a30323981 */ /* 0x000322000c1e1900 */
[----:B0-----:R-:W-:Y:S01]  /*1920*/  IMAD.SHL.U32 R2, R31, 0x4, RZ ;  /* 0x000000041f027824 */ /* 0x001fe200078e00ff */
[----:B-1----:R-:W-:-:S04]  /*1930*/  FSEL R48, R13, R4, P1 ;  /* 0x000000040d307208 */ /* 0x002fc80000800000 */
[----:B------:R-:W-:Y:S02]  /*1940*/  LOP3.LUT R2, R2, 0xfffffff8, RZ, 0xc0, !PT ;  /* 0xfffffff802027812 */ /* 0x000fe400078ec0ff */
[----:B------:R-:W-:Y:S02]  /*1950*/  R2UR UR6, R36 ;  /* 0x00000000240672ca */ /* 0x000fe400000e0000 */
[----:B------:R-:W-:Y:S02]  /*1960*/  R2UR UR7, R37 ;  /* 0x00000000250772ca */ /* 0x000fe400000e0000 */
[----:B------:R-:W-:Y:S02]  /*1970*/  MOV R47, UR4 ;  /* 0x00000004002f7c02 */ /* 0x000fe40008000f00 */
[----:B------:R-:W-:Y:S02]  /*1980*/  SHF.L.U64.HI R13, R31, 0x2, R54 ;  /* 0x000000021f0d7819 */ /* 0x000fe40000010236 */
[----:B--2---:R-:W-:-:S04]  /*1990*/  PRMT R15, R33, 0x7771, RZ ;  /* 0x00007771210f7816 */ /* 0x004fc800000000ff */
[----:B------:R-:W-:-:S13]  /*19a0*/  ISETP.NE.AND P1, PT, R15, RZ, PT ;  /* 0x000000ff0f00720c */ /* 0x000fda0003f25270 */
[----:B------:R-:W-:Y:S02]  /*19b0*/  @P1 R2UR UR8, R36 ;  /* 0x00000000240812ca */ /* 0x000fe400000e0000 */
[----:B------:R-:W-:Y:S01]  /*19c0*/  @P1 R2UR UR9, R37 ;  /* 0x00000000250912ca */ /* 0x000fe200000e0000 */
[----:B---3--:R-:W-:Y:S01]  /*19d0*/  @P2 FMUL R47, R52, R5 ;  /* 0x00000005342f2220 */ /* 0x008fe20000400000 */
[----:B------:R-:W-:-:S04]  /*19e0*/  IADD3 R2, P2, PT, R2, UR40, RZ ;  /* 0x0000002802027c10 */ /* 0x000fc8000ff5e0ff */
[----:B------:R-:W-:-:S05]  /*19f0*/  IADD3.X R3, PT, PT, R13, UR41, RZ, P2, !PT ;  /* 0x000000290d037c10 */ /* 0x000fca00097fe4ff */
[----:B------:R-:W2:Y:S04]  /*1a00*/  LDG.E R6, desc[UR6][R2.64] ;  /* 0x0000000602067981 */ /* 0x000ea8000c1e1900 */
[----:B------:R0:W3:Y:S01]  /*1a10*/  @P1 LDG.E R52, desc[UR8][R2.64+0x4] ;  /* 0x0000040802341981 */ /* 0x0000e2000c1e1900 */
[----:B------:R-:W-:-:S04]  /*1a20*/  FMNMX3 R7, R48, -INF , R47, !PT ;  /* 0xff80000030077876 */ /* 0x000fc8000780002f */
[----:B------:R-:W-:-:S04]  /*1a30*/  FMNMX3 R7, R7, R17, R20, !PT ;  /* 0x0000001107077276 */ /* 0x000fc80007800014 */
[----:B------:R-:W-:-:S04]  /*1a40*/  FMNMX3 R7, R7, R9, R18, !PT ;  /* 0x0000000907077276 */ /* 0x000fc80007800012 */
[----:B------:R-:W-:-:S04]  /*1a50*/  FMNMX3 R7, R7, R19, R16, !PT ;  /* 0x0000001307077276 */ /* 0x000fc80007800010 */
[----:B------:R-:W-:-:S04]  /*1a60*/  FMNMX3 R7, R7, R23, R10, !PT ;  /* 0x0000001707077276 */ /* 0x000fc8000780000a */
[----:B------:R-:W-:Y:S01]  /*1a70*/  FMNMX3 R7, R7, R21, R22, !PT ;  /* 0x0000001507077276 */ /* 0x000fe20007800016 */
[----:B------:R-:W-:-:S03]  /*1a80*/  FMUL R31, R14, R5 ;  /* 0x000000050e1f7220 */ /* 0x000fc60000400000 */
[----:B------:R-:W-:Y:S01]  /*1a90*/  FMNMX3 R7, R7, R25, R24, !PT ;  /* 0x0000001907077276 */ /* 0x000fe20007800018 */
[----:B------:R-:W-:-:S03]  /*1aa0*/  FMUL R35, R46, R5 ;  /* 0x000000052e237220 */ /* 0x000fc60000400000 */
[----:B------:R-:W-:Y:S02]  /*1ab0*/  FMNMX3 R7, R7, R27, R26, !PT ;  /* 0x0000001b07077276 */ /* 0x000fe4000780001a */
[-C--:B------:R-:W-:Y:S02]  /*1ac0*/  FSEL R31, R31, R4.reuse, P4 ;  /* 0x000000041f1f7208 */ /* 0x080fe40002000000 */
[----:B------:R-:W-:Y:S01]  /*1ad0*/  FMNMX3 R7, R7, R29, R28, !PT ;  /* 0x0000001d07077276 */ /* 0x000fe2000780001c */
[-C--:B------:R-:W-:Y:S01]  /*1ae0*/  FMUL R39, R8, R5.reuse ;  /* 0x0000000508277220 */ /* 0x080fe20000400000 */
[----:B0-----:R-:W-:Y:S02]  /*1af0*/  PRMT R2, R33, 0x7770, RZ ;  /* 0x0000777021027816 */ /* 0x001fe400000000ff */
[----:B------:R-:W-:Y:S01]  /*1b00*/  MOV R40, UR4 ;  /* 0x0000000400287c02 */ /* 0x000fe20008000f00 */
[----:B----4-:R-:W-:Y:S01]  /*1b10*/  @P3 FMUL R40, R50, R5 ;  /* 0x0000000532283220 */ /* 0x010fe20000400000 */
[----:B------:R-:W-:-:S02]  /*1b20*/  FSEL R35, R35, R4, P5 ;  /* 0x0000000423237208 */ /* 0x000fc40002800000 */
        /* <DEDUP_REMOVED lines=9> */
[----:B------:R-:W-:Y:S02]  /*1bc0*/  FMNMX3 R7, R7, R39, R34, !PT ;  /* 0x0000002707077276 */ /* 0x000fe40007800022 */
[----:B------:R-:W-:Y:S02]  /*1bd0*/  FSEL R41, R41, R4, P2 ;  /* 0x0000000429297208 */ /* 0x000fe40001000000 */
[----:B------:R-:W-:Y:S02]  /*1be0*/  FMNMX3 R7, R7, R46, R38, !PT ;  /* 0x0000002e07077276 */ /* 0x000fe40007800026 */
[----:B------:R-:W-:Y:S01]  /*1bf0*/  MOV R33, UR4 ;  /* 0x0000000400217c02 */ /* 0x000fe20008000f00 */
[----:B------:R-:W-:Y:S01]  /*1c00*/  UMOV UR4, 0xffffffff ;  /* 0xffffffff00047882 */ /* 0x000fe20000000000 */
[----:B------:R-:W-:Y:S01]  /*1c10*/  FMNMX3 R7, R7, R41, R40, !PT ;  /* 0x0000002907077276 */ /* 0x000fe20007800028 */
[-C--:B--2---:R-:W-:Y:S01]  /*1c20*/  @P3 FMUL R4, R6, R5.reuse ;  /* 0x0000000506043220 */ /* 0x084fe20000400000 */
[----:B---3--:R-:W-:-:S05]  /*1c30*/  @P1 FMUL R33, R52, R5 ;  /* 0x0000000534211220 */ /* 0x008fca0000400000 */
        /* <DEDUP_REMOVED lines=15> */
[--C-:B------:R-:W-:Y:S01]  /*1d30*/  FADD R48, R48, -R77.reuse ;  /* 0x8000004d30307221 */ /* 0x100fe20000000000 */
[--C-:B------:R-:W-:Y:S01]  /*1d40*/  FADD R75, R17, -R77.reuse ;  /* 0x8000004d114b7221 */ /* 0x100fe20000000000 */
[----:B------:R-:W-:Y:S01]  /*1d50*/  FADD R17, -R77, R10 ;  /* 0x0000000a4d117221 */ /* 0x000fe20000000100 */
[--C-:B------:R-:W-:Y:S01]  /*1d60*/  FADD R55, R27, -R77.reuse ;  /* 0x8000004d1b377221 */ /* 0x100fe20000000000 */
[----:B------:R-:W-:Y:S01]  /*1d70*/  MOV R10, 0x437c0000 ;  /* 0x437c0000000a7802 */ /* 0x000fe20000000f00 */
[--C-:B------:R-:W-:Y:S01]  /*1d80*/  FADD R51, R25, -R77.reuse ;  /* 0x8000004d19337221 */ /* 0x100fe20000000000 */
[-C--:B------:R-:W-:Y:S01]  /*1d90*/  FFMA.SAT R27, R4, R8.reuse, 0.5 ;  /* 0x3f000000041b7423 */ /* 0x080fe20000002008 */
[----:B------:R-:W-:Y:S01]  /*1da0*/  FFMA.SAT R25, R48, R8, 0.5 ;  /* 0x3f00000030197423 */ /* 0x000fe20000002008 */
[--C-:B------:R-:W-:Y:S01]  /*1db0*/  FADD R59, R29, -R77.reuse ;  /* 0x8000004d1d3b7221 */ /* 0x100fe20000000000 */
[--C-:B------:R-:W-:Y:S01]  /*1dc0*/  FADD R63, R31, -R77.reuse ;  /* 0x8000004d1f3f7221 */ /* 0x100fe20000000000 */
[-C--:B------:R-:W-:Y:S01]  /*1dd0*/  FFMA.RM R2, R27, R10.reuse, 12582913 ;  /* 0x4b4000011b027423 */ /* 0x080fe2000000400a */
[----:B------:R-:W-:Y:S01]  /*1de0*/  FFMA.RM R25, R25, R10, 12582913 ;  /* 0x4b40000119197423 */ /* 0x000fe2000000400a */
[----:B------:R-:W-:Y:S01]  /*1df0*/  FADD R73, -R77, R20 ;  /* 0x000000144d497221 */ /* 0x000fe20000000100 */
[----:B------:R-:W-:Y:S01]  /*1e00*/  FFMA.SAT R31, R75, R8, 0.5 ;  /* 0x3f0000004b1f7423 */ /* 0x000fe20000002008 */
[----:B------:R-:W-:Y:S01]  /*1e10*/  FADD R29, R2, -12583039 ;  /* 0xcb40007f021d7421 */ /* 0x000fe20000000000 */
[----:B------:R-:W-:Y:S01]  /*1e20*/  FADD R27, R25, -12583039 ;  /* 0xcb40007f191b7421 */ /* 0x000fe20000000000 */
[----:B------:R-:W-:Y:S01]  /*1e30*/  FADD R7, R9, -R77 ;  /* 0x8000004d09077221 */ /* 0x000fe20000000000 */
        /* <DEDUP_REMOVED lines=8> */
[----:B------:R-:W-:Y:S01]  /*1ec0*/  SHF.L.U32 R2, R2, 0x17, RZ ;  /* 0x0000001702027819 */ /* 0x000fe200000006ff */
[----:B------:R-:W-:Y:S01]  /*1ed0*/  FADD R67, R35, -R77 ;  /* 0x8000004d23437221 */ /* 0x000fe20000000000 */
[----:B------:R0:W1:Y:S01]  /*1ee0*/  MUFU.EX2 R0, R27 ;  /* 0x0000001b00007308 */ /* 0x0000620000000800 */
[----:B------:R-:W-:Y:S01]  /*1ef0*/  FADD R4, R31, -12583039 ;  /* 0xcb40007f1f047421 */ /* 0x000fe20000000000 */
[----:B------:R-:W-:Y:S01]  /*1f00*/  FFMA.RM R33, R33, R10, 12582913 ;  /* 0x4b40000121217423 */ /* 0x000fe2000000400a */
[C---:B------:R-:W-:Y:S01]  /*1f10*/  FADD R5, -R77.reuse, R18 ;  /* 0x000000124d057221 */ /* 0x040fe20000000100 */
[----:B------:R-:W-:Y:S01]  /*1f20*/  FADD R53, -R77, R26 ;  /* 0x0000001a4d357221 */ /* 0x000fe20000000100 */
[----:B------:R-:W-:Y:S01]  /*1f30*/  FFMA R4, R75, 1.4426950216293334961, -R4 ;  /* 0x3fb8aa3b4b047823 */ /* 0x000fe20000000804 */
[----:B------:R-:W-:-:S02]  /*1f40*/  IMAD.SHL.U32 R26, R31, 0x800000, RZ ;  /* 0x008000001f1a7824 */ /* 0x000fc400078e00ff */
[--C-:B------:R-:W-:Y:S01]  /*1f50*/  FADD R19, R19, -R77.reuse ;  /* 0x8000004d13137221 */ /* 0x100fe20000000000 */
[----:B------:R-:W2:Y:S01]  /*1f60*/  MUFU.EX2 R29, R29 ;  /* 0x0000001d001d7308 */ /* 0x000ea20000000800 */
[----:B0-----:R-:W-:Y:S01]  /*1f70*/  FFMA.SAT R27, R7, R8, 0.5 ;  /* 0x3f000000071b7423 */ /* 0x001fe20000002008 */
[----:B------:R-:W-:Y:S01]  /*1f80*/  FFMA R4, R75, 1.925963033500011079e-08, R4 ;  /* 0x32a570604b047823 */ /* 0x000fe20000000004 */
[C---:B------:R-:W-:Y:S01]  /*1f90*/  FADD R3, -R77.reuse, R16 ;  /* 0x000000104d037221 */ /* 0x040fe20000000100 */
[----:B------:R-:W-:Y:S01]  /*1fa0*/  FADD R57, -R77, R28 ;  /* 0x0000001c4d397221 */ /* 0x000fe20000000100 */
[--C-:B------:R-:W-:Y:S01]  /*1fb0*/  FADD R23, R23, -R77.reuse ;  /* 0x8000004d17177221 */ /* 0x100fe20000000000 */
[----:B------:R-:W-:Y:S01]  /*1fc0*/  FADD R65, -R77, R30 ;  /* 0x0000001e4d417221 */ /* 0x000fe20000000100 */
[--C-:B------:R-:W-:Y:S01]  /*1fd0*/  FADD R69, R39, -R77.reuse ;  /* 0x8000004d27457221 */ /* 0x100fe20000000000 */
[----:B------:R-:W-:Y:S01]  /*1fe0*/  FADD R39, -R77, R34 ;  /* 0x000000224d277221 */ /* 0x000fe20000000100 */
[----:B-1----:R-:W-:Y:S01]  /*1ff0*/  FMUL R35, R25, R0 ;  /* 0x0000000019237220 */ /* 0x002fe20000400000 */
[----:B------:R-:W-:Y:S01]  /*2000*/  FADD R0, R33, -12583039 ;  /* 0xcb40007f21007421 */ /* 0x000fe20000000000 */
[--C-:B------:R-:W-:Y:S01]  /*2010*/  FADD R47, R21, -R77.reuse ;  /* 0x8000004d152f7221 */ /* 0x100fe20000000000 */
[C---:B------:R-:W-:Y:S01]  /*2020*/  FADD R49, -R77.reuse, R24 ;  /* 0x000000184d317221 */ /* 0x040fe20000000100 */
[----:B------:R-:W-:Y:S01]  /*2030*/  FADD R21, -R77, R22 ;  /* 0x000000164d157221 */ /* 0x000fe20000000100 */
[----:B------:R-:W-:Y:S01]  /*2040*/  FFMA R0, R73, 1.4426950216293334961, -R0 ;  /* 0x3fb8aa3b49007823 */ /* 0x000fe20000000800 */
[----:B------:R-:W-:Y:S01]  /*2050*/  FADD R61, -R77, R32 ;  /* 0x000000204d3d7221 */ /* 0x000fe20000000100 */
[--C-:B------:R-:W-:Y:S01]  /*2060*/  FADD R71, R46, -R77.reuse ;  /* 0x8000004d2e477221 */ /* 0x100fe20000000000 */
[----:B--2---:R-:W-:Y:S01]  /*2070*/  FMUL R25, R2, R29 ;  /* 0x0000001d02197220 */ /* 0x004fe20000400000 */
[----:B------:R-:W-:Y:S01]  /*2080*/  FFMA.RM R2, R27, R10, 12582913 ;  /* 0x4b4000011b027423 */ /* 0x000fe2000000400a */
[----:B------:R-:W-:Y:S01]  /*2090*/  FFMA R0, R73, 1.925963033500011079e-08, R0 ;  /* 0x32a5706049007823 */ /* 0x000fe20000000000 */
[----:B------:R-:W0:Y:S01]  /*20a0*/  MUFU.EX2 R27, R4 ;  /* 0x00000004001b7308 */ /* 0x000e220000000800 */
[----:B------:R-:W-:Y:S01]  /*20b0*/  FADD R15, -R77, R38 ;  /* 0x000000264d0f7221 */ /* 0x000fe20000000100 */
[C---:B------:R-:W-:Y:S01]  /*20c0*/  FADD R6, R2.reuse, -12583039 ;  /* 0xcb40007f02067421 */ /* 0x040fe20000000000 */
[----:B------:R-:W-:Y:S01]  /*20d0*/  SHF.L.U32 R2, R2, 0x17, RZ ;  /* 0x0000001702027819 */ /* 0x000fe200000006ff */
[----:B------:R-:W-:Y:S01]  /*20e0*/  FADD R41, R41, -R77 ;  /* 0x8000004d29297221 */ /* 0x000fe20000000000 */
[----:B------:R-:W-:Y:S01]  /*20f0*/  FADD R13, -R77, R40 ;  /* 0x000000284d0d7221 */ /* 0x000fe20000000100 */
[----:B------:R-:W-:-:S02]  /*2100*/  FFMA R6, R7, 1.4426950216293334961, -R6 ;  /* 0x3fb8aa3b07067823 */ /* 0x000fc40000000806 */
[----:B------:R-:W1:Y:S02]  /*2110*/  MUFU.EX2 R0, R0 ;  /* 0x0000000000007308 */ /* 0x000e640000000800 */
[----:B------:R-:W-:Y:S01]  /*2120*/  FFMA R6, R7, 1.925963033500011079e-08, R6 ;  /* 0x32a5706007067823 */ /* 0x000fe20000000006 */
[----:B------:R-:W-:-:S04]  /*2130*/  FFMA.SAT R7, R5, R8, 0.5 ;  /* 0x3f00000005077423 */ /* 0x000fc80000002008 */
[----:B------:R-:W-:Y:S01]  /*2140*/  FFMA.RM R7, R7, R10, 12582913 ;  /* 0x4b40000107077423 */ /* 0x000fe2000000400a */
[----:B0-----:R-:W-:Y:S01]  /*2150*/  FMUL R26, R26, R27 ;  /* 0x0000001b1a1a7220 */ /* 0x001fe20000400000 */
[----:B------:R-:W-:Y:S02]  /*2160*/  SHF.L.U32 R27, R33, 0x17, RZ ;  /* 0x00000017211b7819 */ /* 0x000fe400000006ff */
[C---:B------:R-:W-:Y:S01]  /*2170*/  FADD R12, R7.reuse, -12583039 ;  /* 0xcb40007f070c7421 */ /* 0x040fe20000000000 */
[----:B------:R-:W-:-:S03]  /*2180*/  SHF.L.U32 R7, R7, 0x17, RZ ;  /* 0x0000001707077819 */ /* 0x000fc600000006ff */
[----:B------:R-:W-:Y:S01]  /*2190*/  FFMA R12, R5, 1.4426950216293334961, -R12 ;  /* 0x3fb8aa3b050c7823 */ /* 0x000fe2000000080c */
[----:B-1----:R-:W-:-:S03]  /*21a0*/  FMUL R27, R27, R0 ;  /* 0x000000001b1b7220 */ /* 0x002fc60000400000 */
        /* <DEDUP_REMOVED lines=27> */
[----:B0-----:R-:W-:-:S05]  /*2360*/  FMUL R33, R19, R2 ;  /* 0x0000000213217220 */ /* 0x001fca0000400000 */
[----:B------:R-:W0:Y:S01]  /*2370*/  MUFU.EX2 R6, R6 ;  /* 0x0000000600067308 */ /* 0x000e220000000800 */
[----:B-1----:R-:W-:Y:S01]  /*2380*/  FMUL R34, R0, R3 ;  /* 0x0000000300227220 */ /* 0x002fe20000400000 */
[----:B------:R-:W-:Y:S01]  /*2390*/  FADD R0, R7, -12583039 ;  /* 0xcb40007f07007421 */ /* 0x000fe20000000000 */
[----:B------:R-:W-:Y:S01]  /*23a0*/  FFMA.SAT R3, R47, R8, 0.5 ;  /* 0x3f0000002f037423 */ /* 0x000fe20000002008 */
[----:B------:R-:W-:Y:S02]  /*23b0*/  IMAD.SHL.U32 R7, R7, 0x800000, RZ ;  /* 0x0080000007077824 */ /* 0x000fe400078e00ff */
[----:B------:R-:W-:Y:S01]  /*23c0*/  FFMA R0, R17, 1.4426950216293334961, -R0 ;  /* 0x3fb8aa3b11007823 */ /* 0x000fe20000000800 */
[----:B------:R-:W-:-:S03]  /*23d0*/  FFMA.RM R3, R3, R10, 12582913 ;  /* 0x4b40000103037423 */ /* 0x000fc6000000400a */
[----:B------:R-:W-:Y:S01]  /*23e0*/  FFMA R0, R17, 1.925963033500011079e-08, R0 ;  /* 0x32a5706011007823 */ /* 0x000fe20000000000 */
[----:B------:R-:W-:Y:S01]  /*23f0*/  FADD R2, R3, -12583039 ;  /* 0xcb40007f03027421 */ /* 0x000fe20000000000 */
[----:B------:R-:W-:Y:S01]  /*2400*/  FFMA.SAT R17, R21, R8, 0.5 ;  /* 0x3f00000015117423 */ /* 0x000fe20000002008 */
[----:B0-----:R-:W-:Y:S01]  /*2410*/  FMUL R32, R5, R6 ;  /* 0x0000000605207220 */ /* 0x001fe20000400000 */
[----:B------:R-:W-:Y:S01]  /*2420*/  SHF.L.U32 R3, R3, 0x17, RZ ;  /* 0x0000001703037819 */ /* 0x000fe200000006ff */
[----:B------:R-:W-:Y:S01]  /*2430*/  FFMA R2, R47, 1.4426950216293334961, -R2 ;  /* 0x3fb8aa3b2f027823 */ /* 0x000fe20000000802 */
[----:B------:R-:W0:Y:S01]  /*2440*/  MUFU.EX2 R0, R0 ;  /* 0x0000000000007308 */ /* 0x000e220000000800 */
[----:B------:R-:W-:Y:S01]  /*2450*/  FFMA.RM R17, R17, R10, 12582913 ;  /* 0x4b40000111117423 */ /* 0x000fe2000000400a */
[-C--:B------:R-:W-:Y:S01]  /*2460*/  FFMA.SAT R5, R51, R8.reuse, 0.5 ;  /* 0x3f00000033057423 */ /* 0x080fe20000002008 */
[----:B------:R-:W-:Y:S01]  /*2470*/  FFMA R2, R47, 1.925963033500011079e-08, R2 ;  /* 0x32a570602f027823 */ /* 0x000fe20000000002 */
[----:B------:R-:W-:Y:S01]  /*2480*/  FFMA.SAT R47, R9, R8, 0.5 ;  /* 0x3f000000092f7423 */ /* 0x000fe20000002008 */
[----:B------:R-:W-:Y:S01]  /*2490*/  FADD R4, R17, -12583039 ;  /* 0xcb40007f11047421 */ /* 0x000fe20000000000 */
[----:B------:R-:W-:Y:S01]  /*24a0*/  FFMA.RM R5, R5, R10, 12582913 ;  /* 0x4b40000105057423 */ /* 0x000fe2000000400a */
[----:B------:R-:W-:-:S02]  /*24b0*/  SHF.L.U32 R17, R17, 0x17, RZ ;  /* 0x0000001711117819 */ /* 0x000fc400000006ff */
[----:B------:R-:W1:Y:S01]  /*24c0*/  MUFU.EX2 R2, R2 ;  /* 0x0000000200027308 */ /* 0x000e620000000800 */
[----:B------:R-:W-:-:S04]  /*24d0*/  FFMA R4, R21, 1.4426950216293334961, -R4 ;  /* 0x3fb8aa3b15047823 */ /* 0x000fc80000000804 */
[----:B------:R-:W-:Y:S01]  /*24e0*/  FFMA R4, R21, 1.925963033500011079e-08, R4 ;  /* 0x32a5706015047823 */ /* 0x000fe20000000004 */
[----:B0-----:R-:W-:Y:S01]  /*24f0*/  FMUL R31, R7, R0 ;  /* 0x00000000071f7220 */ /* 0x001fe20000400000 */
[----:B------:R-:W-:Y:S01]  /*2500*/  FFMA.SAT R7, R49, R8, 0.5 ;  /* 0x3f00000031077423 */ /* 0x000fe20000002008 */
[----:B------:R-:W-:-:S03]  /*2510*/  FADD R0, R5, -12583039 ;  /* 0xcb40007f05007421 */ /* 0x000fc60000000000 */
[----:B------:R-:W0:Y:S01]  /*2520*/  MUFU.EX2 R4, R4 ;  /* 0x0000000400047308 */ /* 0x000e220000000800 */
[----:B------:R-:W-:Y:S01]  /*2530*/  SHF.L.U32 R5, R5, 0x17, RZ ;  /* 0x0000001705057819 */ /* 0x000fe200000006ff */
[----:B------:R-:W-:Y:S01]  /*2540*/  FFMA.RM R7, R7, R10, 12582913 ;  /* 0x4b40000107077423 */ /* 0x000fe2000000400a */
[----:B------:R-:W-:-:S03]  /*2550*/  FFMA R0, R51, 1.4426950216293334961, -R0 ;  /* 0x3fb8aa3b33007823 */ /* 0x000fc60000000800 */
[----:B------:R-:W-:Y:S01]  /*2560*/  FADD R6, R7, -12583039 ;  /* 0xcb40007f07067421 */ /* 0x000fe20000000000 */
[----:B-1----:R-:W-:Y:S01]  /*2570*/  FMUL R29, R3, R2 ;  /* 0x00000002031d7220 */ /* 0x002fe20000400000 */
[----:B------:R-:W-:Y:S01]  /*2580*/  FFMA.SAT R3, R55, R8, 0.5 ;  /* 0x3f00000037037423 */ /* 0x000fe20000002008 */
[----:B------:R-:W-:Y:S01]  /*2590*/  FFMA R0, R51, 1.925963033500011079e-08, R0 ;  /* 0x32a5706033007823 */ /* 0x000fe20000000000 */
[----:B------:R-:W-:Y:S01]  /*25a0*/  FFMA R6, R49, 1.4426950216293334961, -R6 ;  /* 0x3fb8aa3b31067823 */ /* 0x000fe20000000806 */
[----:B------:R-:W-:Y:S01]  /*25b0*/  SHF.L.U32 R7, R7, 0x17, RZ ;  /* 0x0000001707077819 */ /* 0x000fe200000006ff */
[----:B------:R-:W-:Y:S02]  /*25c0*/  FFMA.RM R3, R3, R10, 12582913 ;  /* 0x4b40000103037423 */ /* 0x000fe4000000400a */
        /* <DEDUP_REMOVED lines=17> */
[----:B------:R-:W-:Y:S01]  /*26e0*/  FFMA.RM R5, R5, R10, 12582913 ;  /* 0x4b40000105057423 */ /* 0x000fe2000000400a */
[----:B0-----:R-:W-:Y:S01]  /*26f0*/  FMUL R22, R7, R6 ;  /* 0x0000000607167220 */ /* 0x001fe20000400000 */
[----:B------:R-:W-:Y:S02]  /*2700*/  FFMA.SAT R7, R57, R8, 0.5 ;  /* 0x3f00000039077423 */ /* 0x000fe40000002008 */
[C---:B------:R-:W-:Y:S01]  /*2710*/  FADD R0, R5.reuse, -12583039 ;  /* 0xcb40007f05007421 */ /* 0x040fe20000000000 */
[----:B------:R-:W0:Y:S01]  /*2720*/  MUFU.EX2 R4, R4 ;  /* 0x0000000400047308 */ /* 0x000e220000000800 */
[----:B------:R-:W-:Y:S02]  /*2730*/  IMAD.SHL.U32 R5, R5, 0x800000, RZ ;  /* 0x0080000005057824 */ /* 0x000fe400078e00ff */
[----:B------:R-:W-:Y:S01]  /*2740*/  FFMA.RM R7, R7, R10, 12582913 ;  /* 0x4b40000107077423 */ /* 0x000fe2000000400a */
[----:B------:R-:W-:Y:S01]  /*2750*/  FFMA R0, R59, 1.4426950216293334961, -R0 ;  /* 0x3fb8aa3b3b007823 */ /* 0x000fe20000000800 */
[----:B--2---:R-:W-:-:S02]  /*2760*/  FMUL R21, R3, R2 ;  /* 0x0000000203157220 */ /* 0x004fc40000400000 */
[----:B------:R-:W-:Y:S01]  /*2770*/  FADD R6, R7, -12583039 ;  /* 0xcb40007f07067421 */ /* 0x000fe20000000000 */
[----:B------:R-:W-:Y:S01]  /*2780*/  FFMA.SAT R3, R63, R8, 0.5 ;  /* 0x3f0000003f037423 */ /* 0x000fe20000002008 */
[----:B------:R-:W-:Y:S01]  /*2790*/  FFMA R0, R59, 1.925963033500011079e-08, R0 ;  /* 0x32a570603b007823 */ /* 0x000fe20000000000 */
[----:B------:R-:W-:Y:S01]  /*27a0*/  SHF.L.U32 R7, R7, 0x17, RZ ;  /* 0x0000001707077819 */ /* 0x000fe200000006ff */
[----:B------:R-:W-:Y:S01]  /*27b0*/  FFMA R6, R57, 1.4426950216293334961, -R6 ;  /* 0x3fb8aa3b39067823 */ /* 0x000fe20000000806 */
[----:B------:R-:W-:-:S03]  /*27c0*/  FFMA.RM R3, R3, R10, 12582913 ;  /* 0x4b40000103037423 */ /* 0x000fc6000000400a */
[----:B------:R-:W-:Y:S01]  /*27d0*/  FFMA R6, R57, 1.925963033500011079e-08, R6 ;  /* 0x32a5706039067823 */ /* 0x000fe20000000006 */
[----:B------:R-:W-:Y:S01]  /*27e0*/  FADD R2, R3, -12583039 ;  /* 0xcb40007f03027421 */ /* 0x000fe20000000000 */
[----:B------:R-:W1:Y:S01]  /*27f0*/  MUFU.EX2 R0, R0 ;  /* 0x0000000000007308 */ /* 0x000e620000000800 */
[----:B0-----:R-:W-:Y:S01]  /*2800*/  FMUL R20, R17, R4 ;  /* 0x0000000411147220 */ /* 0x001fe20000400000 */
[----:B------:R-:W-:Y:S01]  /*2810*/  FFMA.SAT R17, R61, R8, 0.5 ;  /* 0x3f0000003d117423 */ /* 0x000fe20000002008 */
[----:B------:R-:W-:Y:S01]  /*2820*/  FFMA R2, R63, 1.4426950216293334961, -R2 ;  /* 0x3fb8aa3b3f027823 */ /* 0x000fe20000000802 */
[----:B------:R-:W-:Y:S02]  /*2830*/  SHF.L.U32 R3, R3, 0x17, RZ ;  /* 0x0000001703037819 */ /* 0x000fe400000006ff */
[----:B------:R-:W-:Y:S01]  /*2840*/  FFMA.RM R17, R17, R10, 12582913 ;  /* 0x4b40000111117423 */ /* 0x000fe2000000400a */
[----:B------:R-:W-:Y:S01]  /*2850*/  FFMA R2, R63, 1.925963033500011079e-08, R2 ;  /* 0x32a570603f027823 */ /* 0x000fe20000000002 */
[----:B------:R-:W0:Y:S02]  /*2860*/  MUFU.EX2 R6, R6 ;  /* 0x0000000600067308 */ /* 0x000e240000000800 */
[----:B------:R-:W-:-:S04]  /*2870*/  FADD R4, R17, -12583039 ;  /* 0xcb40007f11047421 */ /* 0x000fc80000000000 */
[----:B------:R-:W-:Y:S02]  /*2880*/  FFMA R4, R61, 1.4426950216293334961, -R4 ;  /* 0x3fb8aa3b3d047823 */ /* 0x000fe40000000804 */
[----:B------:R-:W2:Y:S01]  /*2890*/  MUFU.EX2 R2, R2 ;  /* 0x0000000200027308 */ /* 0x000ea20000000800 */
[----:B-1----:R-:W-:Y:S01]  /*28a0*/  FMUL R19, R5, R0 ;  /* 0x0000000005137220 */ /* 0x002fe20000400000 */
[----:B------:R-:W-:Y:S01]  /*28b0*/  FFMA.SAT R5, R67, R8, 0.5 ;  /* 0x3f00000043057423 */ /* 0x000fe20000002008 */
[----:B------:R-:W-:-:S03]  /*28c0*/  FFMA R4, R61, 1.925963033500011079e-08, R4 ;  /* 0x32a570603d047823 */ /* 0x000fc60000000004 */
[----:B------:R-:W-:Y:S02]  /*28d0*/  FFMA.RM R0, R5, R10, 12582913 ;  /* 0x4b40000105007423 */ /* 0x000fe4000000400a */
[----:B------:R1:W3:Y:S01]  /*28e0*/  MUFU.EX2 R5, R4 ;  /* 0x0000000400057308 */ /* 0x0002e20000000800 */
[----:B0-----:R-:W-:Y:S01]  /*28f0*/  FMUL R18, R7, R6 ;  /* 0x0000000607127220 */ /* 0x001fe20000400000 */
[----:B------:R-:W-:Y:S01]  /*2900*/  FFMA.SAT R7, R65, R8, 0.5 ;  /* 0x3f00000041077423 */ /* 0x000fe20000002008 */
[C---:B------:R-:W-:Y:S01]  /*2910*/  FADD R6, R0.reuse, -12583039 ;  /* 0xcb40007f00067421 */ /* 0x040fe20000000000 */
[----:B------:R-:W-:Y:S02]  /*2920*/  SHF.L.U32 R0, R0, 0x17, RZ ;  /* 0x0000001700007819 */ /* 0x000fe400000006ff */
        /* <DEDUP_REMOVED lines=10> */
[----:B-1----:R-:W-:Y:S01]  /*29d0*/  FADD R4, R2, -12583039 ;  /* 0xcb40007f02047421 */ /* 0x002fe20000000000 */
[----:B------:R-:W0:Y:S01]  /*29e0*/  MUFU.EX2 R67, R67 ;  /* 0x0000004300437308 */ /* 0x000e220000000800 */
[----:B---3--:R-:W-:Y:S01]  /*29f0*/  FMUL R6, R6, R5 ;  /* 0x0000000506067220 */ /* 0x008fe20000400000 */
[----:B------:R-:W-:Y:S01]  /*2a00*/  FFMA.SAT R5, R39, R8, 0.5 ;  /* 0x3f00000027057423 */ /* 0x000fe20000002008 */
[----:B------:R-:W-:Y:S01]  /*2a10*/  FFMA R4, R69, 1.4426950216293334961, -R4 ;  /* 0x3fb8aa3b45047823 */ /* 0x000fe20000000804 */
[----:B------:R-:W-:Y:S02]  /*2a20*/  SHF.L.U32 R2, R2, 0x17, RZ ;  /* 0x0000001702027819 */ /* 0x000fe400000006ff */
[----:B------:R-:W-:Y:S01]  /*2a30*/  FFMA.RM R16, R5, R10, 12582913 ;  /* 0x4b40000105107423 */ /* 0x000fe2000000400a */
[----:B------:R-:W-:Y:S01]  /*2a40*/  FFMA R69, R69, 1.925963033500011079e-08, R4 ;  /* 0x32a5706045457823 */ /* 0x000fe20000000004 */
[----:B------:R-:W1:Y:S01]  /*2a50*/  MUFU.EX2 R3, R14 ;  /* 0x0000000e00037308 */ /* 0x000e620000000800 */
[----:B------:R-:W-:-:S07]  /*2a60*/  SHF.L.U32 R4, R12, 0x17, RZ ;  /* 0x000000170c047819 */ /* 0x000fce00000006ff */
[----:B------:R-:W2:Y:S01]  /*2a70*/  MUFU.EX2 R69, R69 ;  /* 0x0000004500457308 */ /* 0x000ea20000000800 */
[----:B0-----:R-:W-:Y:S01]  /*2a80*/  FMUL R5, R0, R67 ;  /* 0x0000004300057220 */ /* 0x001fe20000400000 */
[----:B------:R-:W-:-:S04]  /*2a90*/  FADD R0, R16, -12583039 ;  /* 0xcb40007f10007421 */ /* 0x000fc80000000000 */
[----:B------:R-:W-:Y:S01]  /*2aa0*/  FFMA R0, R39, 1.4426950216293334961, -R0 ;  /* 0x3fb8aa3b27007823 */ /* 0x000fe20000000800 */
[----:B-1----:R-:W-:Y:S01]  /*2ab0*/  FMUL R4, R4, R3 ;  /* 0x0000000304047220 */ /* 0x002fe20000400000 */
[----:B------:R-:W-:Y:S02]  /*2ac0*/  FFMA.SAT R3, R71, R8, 0.5 ;  /* 0x3f00000047037423 */ /* 0x000fe40000002008 */
[----:B------:R-:W-:Y:S02]  /*2ad0*/  FFMA R0, R39, 1.925963033500011079e-08, R0 ;  /* 0x32a5706027007823 */ /* 0x000fe40000000000 */
[----:B------:R-:W-:Y:S01]  /*2ae0*/  FFMA.RM R38, R3, R10, 12582913 ;  /* 0x4b40000103267423 */ /* 0x000fe2000000400a */
[----:B------:R-:W-:Y:S01]  /*2af0*/  FFMA.SAT R3, R15, R8, 0.5 ;  /* 0x3f0000000f037423 */ /* 0x000fe20000002008 */
[----:B------:R-:W0:Y:S02]  /*2b00*/  MUFU.EX2 R39, R0 ;  /* 0x0000000000277308 */ /* 0x000e240000000800 */
[----:B------:R-:W-:-:S04]  /*2b10*/  FADD R12, R38, -12583039 ;  /* 0xcb40007f260c7421 */ /* 0x000fc80000000000 */
[----:B------:R-:W-:-:S04]  /*2b20*/  FFMA R12, R71, 1.4426950216293334961, -R12 ;  /* 0x3fb8aa3b470c7823 */ /* 0x000fc8000000080c */
[----:B------:R-:W-:Y:S01]  /*2b30*/  FFMA R71, R71, 1.925963033500011079e-08, R12 ;  /* 0x32a5706047477823 */ /* 0x000fe2000000000c */
[----:B------:R-:W-:Y:S01]  /*2b40*/  FFMA.RM R12, R3, R10, 12582913 ;  /* 0x4b400001030c7423 */ /* 0x000fe2000000400a */
[----:B--2---:R-:W-:Y:S01]  /*2b50*/  FMUL R3, R2, R69 ;  /* 0x0000004502037220 */ /* 0x004fe20000400000 */
[----:B------:R-:W-:Y:S02]  /*2b60*/  IMAD.SHL.U32 R2, R16, 0x800000, RZ ;  /* 0x0080000010027824 */ /* 0x000fe400078e00ff */
[----:B------:R-:W-:Y:S01]  /*2b70*/  FADD R14, R12, -12583039 ;  /* 0xcb40007f0c0e7421 */ /* 0x000fe20000000000 */
[----:B------:R-:W1:Y:S01]  /*2b80*/  MUFU.EX2 R71, R71 ;  /* 0x0000004700477308 */ /* 0x000e620000000800 */
[----:B0-----:R-:W-:Y:S02]  /*2b90*/  FMUL R2, R2, R39 ;  /* 0x0000002702027220 */ /* 0x001fe40000400000 */
[----:B------:R-:W-:-:S04]  /*2ba0*/  FFMA R14, R15, 1.4426950216293334961, -R14 ;  /* 0x3fb8aa3b0f0e7823 */ /* 0x000fc8000000080e */
[----:B------:R-:W-:Y:S01]  /*2bb0*/  FFMA R17, R15, 1.925963033500011079e-08, R14 ;  /* 0x32a570600f117823 */ /* 0x000fe2000000000e */
[----:B------:R-:W-:-:S04]  /*2bc0*/  FFMA.SAT R15, R41, R8, 0.5 ;  /* 0x3f000000290f7423 */ /* 0x000fc80000002008 */
[----:B------:R-:W-:Y:S01]  /*2bd0*/  FFMA.RM R14, R15, R10, 12582913 ;  /* 0x4b4000010f0e7423 */ /* 0x000fe2000000400a */
[----:B------:R-:W-:Y:S01]  /*2be0*/  FFMA.SAT R15, R13, R8, 0.5 ;  /* 0x3f0000000d0f7423 */ /* 0x000fe20000002008 */
[----:B------:R-:W0:Y:S02]  /*2bf0*/  MUFU.EX2 R17, R17 ;  /* 0x0000001100117308 */ /* 0x000e240000000800 */
[----:B------:R-:W-:Y:S01]  /*2c00*/  FADD R0, R14, -12583039 ;  /* 0xcb40007f0e007421 */ /* 0x000fe20000000000 */
[----:B------:R-:W-:-:S03]  /*2c10*/  FFMA.RM R15, R15, R10, 12582913 ;  /* 0x4b4000010f0f7423 */ /* 0x000fc6000000400a */
[----:B------:R-:W-:Y:S01]  /*2c20*/  FFMA R0, R41, 1.4426950216293334961, -R0 ;  /* 0x3fb8aa3b29007823 */ /* 0x000fe20000000800 */
[----:B------:R-:W-:-:S03]  /*2c30*/  FADD R16, R15, -12583039 ;  /* 0xcb40007f0f107421 */ /* 0x000fc60000000000 */
[----:B------:R-:W-:Y:S01]  /*2c40*/  FFMA R41, R41, 1.925963033500011079e-08, R0 ;  /* 0x32a5706029297823 */ /* 0x000fe20000000000 */
[C---:B------:R-:W-:Y:S01]  /*2c50*/  FFMA R16, R13.reuse, 1.4426950216293334961, -R16 ;  /* 0x3fb8aa3b0d107823 */ /* 0x040fe20000000810 */
[----:B------:R-:W-:Y:S02]  /*2c60*/  SHF.L.U32 R0, R38, 0x17, RZ ;  /* 0x0000001726007819 */ /* 0x000fe400000006ff */
[----:B------:R-:W-:Y:S01]  /*2c70*/  MUFU.EX2 R38, R41 ;  /* 0x0000002900267308 */ /* 0x000fe20000000800 */
[----:B------:R-:W-:Y:S01]  /*2c80*/  FFMA R39, R13, 1.925963033500011079e-08, R16 ;  /* 0x32a570600d277823 */ /* 0x000fe20000000010 */
[----:B------:R-:W-:Y:S01]  /*2c90*/  FFMA.SAT R13, R11, R8, 0.5 ;  /* 0x3f0000000b0d7423 */ /* 0x000fe20000002008 */
[----:B-1----:R-:W-:-:S03]  /*2ca0*/  FMUL R0, R0, R71 ;  /* 0x0000004700007220 */ /* 0x002fc60000400000 */
[-C--:B------:R-:W-:Y:S01]  /*2cb0*/  FFMA.RM R16, R13, R10.reuse, 12582913 ;  /* 0x4b4000010d107423 */ /* 0x080fe2000000400a */
[----:B------:R-:W-:Y:S01]  /*2cc0*/  FFMA.RM R13, R47, R10, 12582913 ;  /* 0x4b4000012f0d7423 */ /* 0x000fe2000000400a */
[----:B------:R-:W-:Y:S01]  /*2cd0*/  SHF.L.U32 R10, R12, 0x17, RZ ;  /* 0x000000170c0a7819 */ /* 0x000fe200000006ff */
[----:B------:R-:W-:Y:S01]  /*2ce0*/  MUFU.EX2 R39, R39 ;  /* 0x0000002700277308 */ /* 0x000fe20000000800 */
[C---:B------:R-:W-:Y:S01]  /*2cf0*/  FADD R8, R16.reuse, -12583039 ;  /* 0xcb40007f10087421 */ /* 0x040fe20000000000 */
[----:B------:R-:W-:Y:S02]  /*2d00*/  SHF.L.U32 R16, R16, 0x17, RZ ;  /* 0x0000001710107819 */ /* 0x000fe400000006ff */
[----:B0-----:R-:W-:Y:S01]  /*2d10*/  FMUL R10, R10, R17 ;  /* 0x000000110a0a7220 */ /* 0x001fe20000400000 */
        /* <DEDUP_REMOVED lines=53> */
.L_x_34509:
        /* <DEDUP_REMOVED lines=12> */
[----:B0-----:R-:W-:Y:S05]  /*3130*/  CALL.REL.NOINC `($__internal_577_$__cuda_sm3x_div_rn_noftz_f32_slowpath) ;  /* 0x0000003c00387944 */ /* 0x001fea0003c00000 */
[----:B------:R-:W-:-:S07]  /*3140*/  MOV R14, R11 ;  /* 0x0000000b000e7202 */ /* 0x000fce0000000f00 */
.L_x_34438:
[----:B------:R-:W-:Y:S05]  /*3150*/  BSYNC.RECONVERGENT B2 ;  /* 0x0000000000027941 */ /* 0x000fea0003800200 */
.L_x_34437:
        /* <DEDUP_REMOVED lines=12> */
[----:B0-----:R-:W-:Y:S05]  /*3220*/  CALL.REL.NOINC `($__internal_577_$__cuda_sm3x_div_rn_noftz_f32_slowpath) ;  /* 0x0000003800fc7944 */ /* 0x001fea0003c00000 */
[----:B------:R-:W-:-:S07]  /*3230*/  MOV R15, R11 ;  /* 0x0000000b000f7202 */ /* 0x000fce0000000f00 */
.L_x_34440:
[----:B------:R-:W-:Y:S05]  /*3240*/  BSYNC.RECONVERGENT B2 ;  /* 0x0000000000027941 */ /* 0x000fea0003800200 */
.L_x_34439:
        /* <DEDUP_REMOVED lines=13> */
[----:B------:R-:W-:-:S07]  /*3320*/  IMAD.MOV.U32 R38, RZ, RZ, R11 ;  /* 0x000000ffff267224 */ /* 0x000fce00078e000b */
.L_x_34442:
[----:B------:R-:W-:Y:S05]  /*3330*/  BSYNC.RECONVERGENT B2 ;  /* 0x0000000000027941 */ /* 0x000fea0003800200 */
.L_x_34441:
        /* <DEDUP_REMOVED lines=14> */
.L_x_34444:
[----:B------:R-:W-:Y:S05]  /*3420*/  BSYNC.RECONVERGENT B2 ;  /* 0x0000000000027941 */ /* 0x000fea0003800200 */
.L_x_34443:
        /* <DEDUP_REMOVED lines=14> */
.L_x_34446:
[----:B------:R-:W-:Y:S05]  /*3510*/  BSYNC.RECONVERGENT B2 ;  /* 0x0000000000027941 */ /* 0x000fea0003800200 */
.L_x_34445:
        /* <DEDUP_REMOVED lines=12> */
[----:B0-----:R-:W-:Y:S05]  /*35e0*/  CALL.REL.NOINC `($__internal_577_$__cuda_sm3x_div_rn_noftz_f32_slowpath) ;  /* 0x00000038000c7944 */ /* 0x001fea0003c00000 */
[----:B------:R-:W-:-:S07]  /*35f0*/  MOV R27, R11 ;  /* 0x0000000b001b7202 */ /* 0x000fce0000000f00 */
.L_x_34448:
[----:B------:R-:W-:Y:S05]  /*3600*/  BSYNC.RECONVERGENT B2 ;  /* 0x0000000000027941 */ /* 0x000fea0003800200 */
.L_x_34447:
        /* <DEDUP_REMOVED lines=14> */
.L_x_34450:
[----:B------:R-:W-:Y:S05]  /*36f0*/  BSYNC.RECONVERGENT B2 ;  /* 0x0000000000027941 */ /* 0x000fea0003800200 */
.L_x_34449:
        /* <DEDUP_REMOVED lines=12> */
[----:B------:R-:W-:Y:S05]  /*37c0*/  CALL.REL.NOINC `($__internal_577_$__cuda_sm3x_div_rn_noftz_f32_slowpath) ;  /* 0x0000003400947944 */ /* 0x000fea0003c00000 */
[----:B------:R-:W-:-:S07]  /*37d0*/  MOV R41, R11 ;  /* 0x0000000b00297202 */ /* 0x000fce0000000f00 */
.L_x_34452:
[----:B------:R-:W-:Y:S05]  /*37e0*/  BSYNC.RECONVERGENT B2 ;  /* 0x0000000000027941 */ /* 0x000fea0003800200 */
.L_x_34451:
        /* <DEDUP_REMOVED lines=12> */
[----:B------:R-:W-:Y:S05]  /*38b0*/  CALL.REL.NOINC `($__internal_577_$__cuda_sm3x_div_rn_noftz_f32_slowpath) ;  /* 0x0000003400587944 */ /* 0x000fea0003c00000 */
[----:B------:R-:W-:-:S07]  /*38c0*/  MOV R46, R11 ;  /* 0x0000000b002e7202 */ /* 0x000fce0000000f00 */
.L_x_34454:
[----:B------:R-:W-:Y:S05]  /*38d0*/  BSYNC.RECONVERGENT B2 ;  /* 0x0000000000027941 */ /* 0x000fea0003800200 */
.L_x_34453:
        /* <DEDUP_REMOVED lines=13> */
[----:B------:R-:W-:-:S07]  /*39b0*/  IMAD.MOV.U32 R47, RZ, RZ, R11 ;  /* 0x000000ffff2f7224 */ /* 0x000fce00078e000b */
.L_x_34456:
[----:B------:R-:W-:Y:S05]  /*39c0*/  BSYNC.RECONVERGENT B2 ;  /* 0x0000000000027941 */ /* 0x000fea0003800200 */
.L_x_34455:
        /* <DEDUP_REMOVED lines=14> */
.L_x_34458:
[----:B------:R-:W-:Y:S05]  /*3ab0*/  BSYNC.RECONVERGENT B2 ;  /* 0x0000000000027941 */ /* 0x000fea0003800200 */
.L_x_34457:
        /* <DEDUP_REMOVED lines=14> */
.L_x_34460:
[----:B------:R-:W-:Y:S05]  /*3ba0*/  BSYNC.RECONVERGENT B2 ;  /* 0x0000000000027941 */ /* 0x000fea0003800200 */
.L_x_34459:
        /* <DEDUP_REMOVED lines=12> */
[----:B------:R-:W-:Y:S05]  /*3c70*/  CALL.REL.NOINC `($__internal_577_$__cuda_sm3x_div_rn_noftz_f32_slowpath) ;  /* 0x0000003000687944 */ /* 0x000fea0003c00000 */
[----:B------:R-:W-:-:S07]  /*3c80*/  MOV R24, R11 ;  /* 0x0000000b00187202 */ /* 0x000fce0000000f00 */
.L_x_34462:
[----:B------:R-:W-:Y:S05]  /*3c90*/  BSYNC.RECONVERGENT B2 ;  /* 0x0000000000027941 */ /* 0x000fea0003800200 */
.L_x_34461:
        /* <DEDUP_REMOVED lines=14> */
.L_x_34464:
[----:B------:R-:W-:Y:S05]  /*3d80*/  BSYNC.RECONVERGENT B2 ;  /* 0x0000000000027941 */ /* 0x000fea0003800200 */
.L_x_34463:
        /* <DEDUP_REMOVED lines=12> */
[----:B------:R-:W-:Y:S05]  /*3e50*/  CALL.REL.NOINC `($__internal_577_$__cuda_sm3x_div_rn_noftz_f32_slowpath) ;  /* 0x0000002c00f07944 */ /* 0x000fea0003c00000 */
[----:B------:R-:W-:-:S07]  /*3e60*/  MOV R22, R11 ;  /* 0x0000000b00167202 */ /* 0x000fce0000000f00 */
.L_x_34466:
[----:B------:R-:W-:Y:S05]  /*3e70*/  BSYNC.RECONVERGENT B2 ;  /* 0x0000000000027941 */ /* 0x000fea0003800200 */
.L_x_34465:
        /* <DEDUP_REMOVED lines=14> */
.L_x_34468:
[----:B------:R-:W-:Y:S05]  /*3f60*/  BSYNC.RECONVERGENT B2 ;  /* 0x0000000000027941 */ /* 0x000fea0003800200 */
.L_x_34467:
        /* <DEDUP_REMOVED lines=14> */
.L_x_34470:
[----:B------:R-:W-:Y:S05]  /*4050*/  BSYNC.RECONVERGENT B2 ;  /* 0x0000000000027941 */ /* 0x000fea0003800200 */
.L_x_34469:
        /* <DEDUP_REMOVED lines=14> */
.L_x_34472:
[----:B------:R-:W-:Y:S05]  /*4140*/  BSYNC.RECONVERGENT B2 ;  /* 0x0000000000027941 */ /* 0x000fea0003800200 */
.L_x_34471:
        /* <DEDUP_REMOVED lines=14> */
.L_x_34474:
[----:B------:R-:W-:Y:S05]  /*4230*/  BSYNC.RECONVERGENT B2 ;  /* 0x0000000000027941 */ /* 0x000fea0003800200 */
.L_x_34473:
        /* <DEDUP_REMOVED lines=14> */
.L_x_34476:
[----:B------:R-:W-:Y:S05]  /*4320*/  BSYNC.RECONVERGENT B2 ;  /* 0x0000000000027941 */ /* 0x000fea0003800200 */
.L_x_34475:
        /* <DEDUP_REMOVED lines=14> */
.L_x_34478:
[----:B------:R-:W-:Y:S05]  /*4410*/  BSYNC.RECONVERGENT B2 ;  /* 0x0000000000027941 */ /* 0x000fea0003800200 */
.L_x_34477:
        /* <DEDUP_REMOVED lines=14> */
.L_x_34480:
[----:B------:R-:W-:Y:S05]  /*4500*/  BSYNC.RECONVERGENT B2 ;  /* 0x0000000000027941 */ /* 0x000fea0003800200 */
.L_x_34479:
        /* <DEDUP_REMOVED lines=14> */
.L_x_34482:
[----:B------:R-:W-:Y:S05]  /*45f0*/  BSYNC.RECONVERGENT B2 ;  /* 0x0000000000027941 */ /* 0x000fea0003800200 */
.L_x_34481:
        /* <DEDUP_REMOVED lines=14> */
.L_x_34484:
[----:B------:R-:W-:Y:S05]  /*46e0*/  BSYNC.RECONVERGENT B2 ;  /* 0x0000000000027941 */ /* 0x000fea0003800200 */
.L_x_34483:
        /* <DEDUP_REMOVED lines=14> */
.L_x_34486:
[----:B------:R-:W-:Y:S05]  /*47d0*/  BSYNC.RECONVERGENT B2 ;  /* 0x0000000000027941 */ /* 0x000fea0003800200 */
.L_x_34485:
        /* <DEDUP_REMOVED lines=14> */
.L_x_34488:
[----:B------:R-:W-:Y:S05]  /*48c0*/  BSYNC.RECONVERGENT B2 ;  /* 0x0000000000027941 */ /* 0x000fea0003800200 */
.L_x_34487:
        /* <DEDUP_REMOVED lines=14> */
.L_x_34490:
[----:B------:R-:W-:Y:S05]  /*49b0*/  BSYNC.RECONVERGENT B2 ;  /* 0x0000000000027941 */ /* 0x000fea0003800200 */
.L_x_34489:
        /* <DEDUP_REMOVED lines=14> */
.L_x_34492:
[----:B------:R-:W-:Y:S05]  /*4aa0*/  BSYNC.RECONVERGENT B2 ;  /* 0x0000000000027941 */ /* 0x000fea0003800200 */
.L_x_34491:
        /* <DEDUP_REMOVED lines=14> */
.L_x_34494:
[----:B------:R-:W-:Y:S05]  /*4b90*/  BSYNC.RECONVERGENT B2 ;  /* 0x0000000000027941 */ /* 0x000fea0003800200 */
.L_x_34493:
        /* <DEDUP_REMOVED lines=14> */
.L_x_34496:
[----:B------:R-:W-:Y:S05]  /*4c80*/  BSYNC.RECONVERGENT B2 ;  /* 0x0000000000027941 */ /* 0x000fea0003800200 */
.L_x_34495:
        /* <DEDUP_REMOVED lines=15> */
[----:B------:R-:W-:Y:S02]  /*4d80*/  R2UR UR11, R37 ;  /* 0x00000000250b72ca */ /* 0x000fe400000e0000 */
[----:B------:R-:W-:-:S02]  /*4d90*/  SHF.L.U32 R12, R11, 0x2, RZ ;  /* 0x000000020b0c7819 */ /* 0x000fc400000006ff */
[----:B------:R-:W-:Y:S02]  /*4da0*/  IADD3.X R16, PT, PT, RZ, R0, RZ, P0, !PT ;  /* 0x00000000ff107210 */ /* 0x000fe400007fe4ff */
[----:B------:R-:W-:Y:S02]  /*4db0*/  LOP3.LUT R12, R12, 0xfffffff8, RZ, 0xc0, !PT ;  /* 0xfffffff80c0c7812 */ /* 0x000fe400078ec0ff */
[----:B------:R-:W-:Y:S02]  /*4dc0*/  SHF.L.U64.HI R11, R11, 0x2, R16 ;  /* 0x000000020b0b7819 */ /* 0x000fe40000010210 */
[----:B------:R-:W-:Y:S02]  /*4dd0*/  IADD3 R12, P0, PT, R12, UR36, RZ ;  /* 0x000000240c0c7c10 */ /* 0x000fe4000ff1e0ff */
[----:B------:R-:W-:Y:S02]  /*4de0*/  R2UR UR12, R36 ;  /* 0x00000000240c72ca */ /* 0x000fe400000e0000 */
[----:B------:R-:W-:-:S02]  /*4df0*/  IADD3.X R13, PT, PT, R11, UR37, RZ, P0, !PT ;  /* 0x000000250b0d7c10 */ /* 0x000fc400087fe4ff */
[----:B------:R-:W-:Y:S02]  /*4e00*/  IADD3 R11, P0, PT, R10, 0x40, RZ ;  /* 0x000000400a0b7810 */ /* 0x000fe40007f1e0ff */
[----:B------:R-:W-:Y:S01]  /*4e10*/  R2UR UR13, R37 ;  /* 0x00000000250d72ca */ /* 0x000fe200000e0000 */
[----:B------:R0:W-:Y:S01]  /*4e20*/  STG.E.64 desc[UR4][R12.64], R14 ;  /* 0x0000000e0c007986 */ /* 0x0001e2000c101b04 */
[----:B------:R-:W-:-:S04]  /*4e30*/  IADD3.X R32, PT, PT, RZ, R0, RZ, P0, !PT ;  /* 0x00000000ff207210 */ /* 0x000fc800007fe4ff */
[----:B------:R-:W-:-:S04]  /*4e40*/  LEA.HI R11, P0, R32, R11, RZ, 0x1 ;  /* 0x0000000b200b7211 */ /* 0x000fc800078108ff */
[C---:B------:R-:W-:Y:S02]  /*4e50*/  SHF.L.U32 R16, R11.reuse, 0x2, RZ ;  /* 0x000000020b107819 */ /* 0x040fe400000006ff */
        /* <DEDUP_REMOVED lines=9> */
[----:B------:R-:W-:Y:S01]  /*4ef0*/  IADD3.X R14, PT, PT, RZ, R14, RZ, P0, !PT ;  /* 0x0000000eff0e7210 */ /* 0x000fe200007fe4ff */
[----:B------:R-:W-:-:S03]  /*4f00*/  IMAD.SHL.U32 R12, R11, 0x4, RZ ;  /* 0x000000040b0c7824 */ /* 0x000fc600078e00ff */
[----:B------:R-:W-:Y:S02]  /*4f10*/  SHF.L.U64.HI R11, R11, 0x2, R14 ;  /* 0x000000020b0b7819 */ /* 0x000fe4000001020e */
[----:B------:R-:W-:Y:S02]  /*4f20*/  LOP3.LUT R12, R12, 0xfffffff8, RZ, 0xc0, !PT ;  /* 0xfffffff80c0c7812 */ /* 0x000fe400078ec0ff */
[----:B------:R-:W-:Y:S02]  /*4f30*/  IADD3 R14, P1, PT, R10, 0x100, RZ ;  /* 0x000001000a0e7810 */ /* 0x000fe40007f3e0ff */
[----:B------:R-:W-:Y:S02]  /*4f40*/  IADD3 R12, P0, PT, R12, UR36, RZ ;  /* 0x000000240c0c7c10 */ /* 0x000fe4000ff1e0ff */
[----:B------:R-:W-:Y:S02]  /*4f50*/  IADD3.X R15, PT, PT, RZ, R0, RZ, P1, !PT ;  /* 0x00000000ff0f7210 */ /* 0x000fe40000ffe4ff */
[----:B------:R-:W-:-:S02]  /*4f60*/  IADD3.X R13, PT, PT, R11, UR37, RZ, P0, !PT ;  /* 0x000000250b0d7c10 */ /* 0x000fc400087fe4ff */
[C---:B------:R-:W-:Y:S02]  /*4f70*/  IADD3 R11, P0, PT, R10.reuse, 0xc0, RZ ;  /* 0x000000c00a0b7810 */ /* 0x040fe40007f1e0ff */
[----:B------:R-:W-:Y:S01]  /*4f80*/  LEA.HI R14, P1, R15, R14, RZ, 0x1 ;  /* 0x0000000e0f0e7211 */ /* 0x000fe200078308ff */
[----:B------:R0:W-:Y:S01]  /*4f90*/  STG.E.64 desc[UR4][R12.64], R26 ;  /* 0x0000001a0c007986 */ /* 0x0001e2000c101b04 */
[----:B------:R-:W-:Y:S02]  /*4fa0*/  IADD3.X R32, PT, PT, RZ, R0, RZ, P0, !PT ;  /* 0x00000000ff207210 */ /* 0x000fe400007fe4ff */
[----:B-1----:R-:W-:Y:S02]  /*4fb0*/  IADD3 R16, P2, PT, R10, 0x140, RZ ;  /* 0x000001400a107810 */ /* 0x002fe40007f5e0ff */
[----:B------:R-:W-:Y:S02]  /*4fc0*/  LEA.HI R17, P0, R32, R11, RZ, 0x1 ;  /* 0x0000000b20117211 */ /* 0x000fe400078108ff */
[----:B------:R-:W-:-:S02]  /*4fd0*/  IADD3.X R15, PT, PT, RZ, R15, RZ, P1, !PT ;  /* 0x0000000fff0f7210 */ /* 0x000fc40000ffe4ff */
[----:B------:R-:W-:Y:S02]  /*4fe0*/  IADD3.X R11, PT, PT, RZ, R0, RZ, P2, !PT ;  /* 0x00000000ff0b7210 */ /* 0x000fe400017fe4ff */
[----:B------:R-:W-:Y:S02]  /*4ff0*/  IADD3.X R32, PT, PT, RZ, R32, RZ, P0, !PT ;  /* 0x00000020ff207210 */ /* 0x000fe400007fe4ff */
[C---:B------:R-:W-:Y:S01]  /*5000*/  SHF.L.U64.HI R15, R14.reuse, 0x2, R15 ;  /* 0x000000020e0f7819 */ /* 0x040fe2000001020f */
[----:B0-----:R-:W-:Y:S01]  /*5010*/  IMAD.SHL.U32 R12, R17, 0x4, RZ ;  /* 0x00000004110c7824 */ /* 0x001fe200078e00ff */
[----:B------:R-:W-:Y:S02]  /*5020*/  LEA.HI R16, P0, R11, R16, RZ, 0x1 ;  /* 0x000000100b107211 */ /* 0x000fe400078108ff */
[----:B------:R-:W-:Y:S02]  /*5030*/  SHF.L.U32 R14, R14, 0x2, RZ ;  /* 0x000000020e0e7819 */ /* 0x000fe400000006ff */
[----:B------:R-:W-:-:S02]  /*5040*/  IADD3.X R11, PT, PT, RZ, R11, RZ, P0, !PT ;  /* 0x0000000bff0b7210 */ /* 0x000fc400007fe4ff */
[----:B------:R-:W-:Y:S02]  /*5050*/  LOP3.LUT R14, R14, 0xfffffff8, RZ, 0xc0, !PT ;  /* 0xfffffff80e0e7812 */ /* 0x000fe400078ec0ff */
[----:B------:R-:W-:Y:S02]  /*5060*/  LOP3.LUT R12, R12, 0xfffffff8, RZ, 0xc0, !PT ;  /* 0xfffffff80c0c7812 */ /* 0x000fe400078ec0ff */
[----:B------:R-:W-:Y:S02]  /*5070*/  SHF.L.U64.HI R11, R16, 0x2, R11 ;  /* 0x00000002100b7819 */ /* 0x000fe4000001020b */
[----:B------:R-:W-:Y:S02]  /*5080*/  IADD3 R14, P1, PT, R14, UR36, RZ ;  /* 0x000000240e0e7c10 */ /* 0x000fe4000ff3e0ff */
[----:B------:R-:W-:Y:S02]  /*5090*/  SHF.L.U32 R16, R16, 0x2, RZ ;  /* 0x0000000210107819 */ /* 0x000fe400000006ff */
[----:B------:R-:W-:-:S02]  /*50a0*/  SHF.L.U64.HI R13, R17, 0x2, R32 ;  /* 0x00000002110d7819 */ /* 0x000fc40000010220 */
[----:B------:R-:W-:Y:S02]  /*50b0*/  IADD3 R12, P0, PT, R12, UR36, RZ ;  /* 0x000000240c0c7c10 */ /* 0x000fe4000ff1e0ff */
[----:B------:R-:W-:Y:S02]  /*50c0*/  IADD3.X R15, PT, PT, R15, UR37, RZ, P1, !PT ;  /* 0x000000250f0f7c10 */ /* 0x000fe40008ffe4ff */
[----:B------:R-:W-:Y:S02]  /*50d0*/  LOP3.LUT R16, R16, 0xfffffff8, RZ, 0xc0, !PT ;  /* 0xfffffff810107812 */ /* 0x000fe400078ec0ff */
[----:B------:R-:W-:Y:S02]  /*50e0*/  IADD3 R39, P1, PT, R10, 0x180, RZ ;  /* 0x000001800a277810 */ /* 0x000fe40007f3e0ff */
[----:B------:R-:W-:Y:S02]  /*50f0*/  IADD3.X R13, PT, PT, R13, UR37, RZ, P0, !PT ;  /* 0x000000250d0d7c10 */ /* 0x000fe400087fe4ff */
[----:B------:R-:W-:-:S02]  /*5100*/  IADD3 R16, P0, PT, R16, UR36, RZ ;  /* 0x0000002410107c10 */ /* 0x000fc4000ff1e0ff */
[----:B------:R-:W-:Y:S01]  /*5110*/  IADD3.X R26, PT, PT, RZ, R0, RZ, P1, !PT ;  /* 0x00000000ff1a7210 */ /* 0x000fe20000ffe4ff */
[----:B------:R0:W-:Y:S01]  /*5120*/  STG.E.64 desc[UR4][R12.64], R40 ;  /* 0x000000280c007986 */ /* 0x0001e2000c101b04 */
[----:B------:R-:W-:Y:S02]  /*5130*/  IADD3 R38, P6, PT, R10, 0x1c0, RZ ;  /* 0x000001c00a267810 */ /* 0x000fe40007fde0ff */
[----:B------:R-:W-:Y:S01]  /*5140*/  IADD3.X R17, PT, PT, R11, UR37, RZ, P0, !PT ;  /* 0x000000250b117c10 */ /* 0x000fe200087fe4ff */
[----:B------:R-:W-:Y:S01]  /*5150*/  STG.E.64 desc[UR6][R14.64], R46 ;  /* 0x0000002e0e007986 */ /* 0x000fe2000c101b06 */
[----:B------:R-:W-:Y:S02]  /*5160*/  LEA.HI R39, P5, R26, R39, RZ, 0x1 ;  /* 0x000000271a277211 */ /* 0x000fe400078b08ff */
[C---:B------:R-:W-:Y:S01]  /*5170*/  IADD3 R35, P0, PT, R10.reuse, 0x200, RZ ;  /* 0x000002000a237810 */ /* 0x040fe20007f1e0ff */
[----:B------:R1:W-:Y:S01]  /*5180*/  STG.E.64 desc[UR8][R16.64], R28 ;  /* 0x0000001c10007986 */ /* 0x0003e2000c101b08 */
[----:B------:R-:W-:-:S02]  /*5190*/  IADD3 R11, P1, PT, R10, 0x240, RZ ;  /* 0x000002400a0b7810 */ /* 0x000fc40007f3e0ff */
[C---:B------:R-:W-:Y:S02]  /*51a0*/  IADD3 R34, P2, PT, R10.reuse, 0x280, RZ ;  /* 0x000002800a227810 */ /* 0x040fe40007f5e0ff */
[C---:B------:R-:W-:Y:S02]  /*51b0*/  IADD3 R32, P4, PT, R10.reuse, 0x300, RZ ;  /* 0x000003000a207810 */ /* 0x040fe40007f9e0ff */
[----:B0-----:R-:W-:Y:S02]  /*51c0*/  IADD3.X R13, PT, PT, RZ, R0, RZ, P6, !PT ;  /* 0x00000000ff0d7210 */ /* 0x001fe400037fe4ff */
[----:B------:R-:W-:Y:S02]  /*51d0*/  IADD3.X R40, PT, PT, RZ, R26, RZ, P5, !PT ;  /* 0x0000001aff287210 */ /* 0x000fe40002ffe4ff */
[C---:B------:R-:W-:Y:S02]  /*51e0*/  IADD3 R27, P5, PT, R10.reuse, 0x340, RZ ;  /* 0x000003400a1b7810 */ /* 0x040fe40007fbe0ff */
[----:B------:R-:W-:Y:S01]  /*51f0*/  IADD3 R26, P6, PT, R10, 0x380, RZ ;  /* 0x000003800a1a7810 */ /* 0x000fe20007fde0ff */
[----:B------:R-:W-:Y:S01]  /*5200*/  IMAD.X R10, RZ, RZ, R0, P0 ;  /* 0x000000ffff0a7224 */ /* 0x000fe200000e0600 */
[----:B------:R-:W-:-:S02]  /*5210*/  LEA.HI R12, P0, R13, R38, RZ, 0x1 ;  /* 0x000000260d0c7211 */ /* 0x000fc400078108ff */
[----:B-1----:R-:W-:Y:S02]  /*5220*/  IADD3.X R28, PT, PT, RZ, R0, RZ, P1, !PT ;  /* 0x00000000ff1c7210 */ /* 0x002fe40000ffe4ff */
[----:B------:R-:W-:Y:S02]  /*5230*/  IADD3.X R13, PT, PT, RZ, R13, RZ, P0, !PT ;  /* 0x0000000dff0d7210 */ /* 0x000fe400007fe4ff */
[----:B------:R-:W-:Y:S02]  /*5240*/  LEA.HI R14, P0, R10, R35, RZ, 0x1 ;  /* 0x000000230a0e7211 */ /* 0x000fe400078108ff */
[----:B------:R-:W-:Y:S02]  /*5250*/  LEA.HI R17, P1, R28, R11, RZ, 0x1 ;  /* 0x0000000b1c117211 */ /* 0x000fe400078308ff */
[----:B------:R-:W-:Y:S02]  /*5260*/  SHF.L.U32 R11, R39, 0x2, RZ ;  /* 0x00000002270b7819 */ /* 0x000fe400000006ff */
[----:B------:R-:W-:Y:S01]  /*5270*/  IADD3.X R15, PT, PT, RZ, R10, RZ, P0, !PT ;  /* 0x0000000aff0f7210 */ /* 0x000fe200007fe4ff */
[----:B------:R-:W-:Y:S01]  /*5280*/  IMAD.X R28, RZ, RZ, R28, P1 ;  /* 0x000000ffff1c7224 */ /* 0x000fe200008e061c */
[----:B------:R-:W-:-:S02]  /*5290*/  SHF.L.U64.HI R13, R12, 0x2, R13 ;  /* 0x000000020c0d7819 */ /* 0x000fc4000001020d */
[----:B------:R-:W-:Y:S02]  /*52a0*/  SHF.L.U32 R12, R12, 0x2, RZ ;  /* 0x000000020c0c7819 */ /* 0x000fe400000006ff */
[----:B------:R-:W-:Y:S02]  /*52b0*/  LOP3.LUT R10, R11, 0xfffffff8, RZ, 0xc0, !PT ;  /* 0xfffffff80b0a7812 */ /* 0x000fe400078ec0ff */
[C---:B------:R-:W-:Y:S02]  /*52c0*/  SHF.L.U64.HI R15, R14.reuse, 0x2, R15 ;  /* 0x000000020e0f7819 */ /* 0x040fe4000001020f */
[----:B------:R-:W-:Y:S02]  /*52d0*/  SHF.L.U32 R14, R14, 0x2, RZ ;  /* 0x000000020e0e7819 */ /* 0x000fe400000006ff */
[----:B------:R-:W-:Y:S02]  /*52e0*/  SHF.L.U64.HI R29, R39, 0x2, R40 ;  /* 0x00000002271d7819 */ /* 0x000fe40000010228 */
[----:B------:R-:W-:-:S02]  /*52f0*/  IADD3 R10, P0, PT, R10, UR36, RZ ;  /* 0x000000240a0a7c10 */ /* 0x000fc4000ff1e0ff */
[----:B------:R-:W-:Y:S02]  /*5300*/  LOP3.LUT R12, R12, 0xfffffff8, RZ, 0xc0, !PT ;  /* 0xfffffff80c0c7812 */ /* 0x000fe400078ec0ff */
[----:B------:R-:W-:Y:S02]  /*5310*/  LOP3.LUT R14, R14, 0xfffffff8, RZ, 0xc0, !PT ;  /* 0xfffffff80e0e7812 */ /* 0x000fe400078ec0ff */
[----:B------:R-:W-:Y:S02]  /*5320*/  IADD3.X R11, PT, PT, R29, UR37, RZ, P0, !PT ;  /* 0x000000251d0b7c10 */ /* 0x000fe400087fe4ff */
[----:B------:R-:W-:Y:S02]  /*5330*/  IADD3 R12, P1, PT, R12, UR36, RZ ;  /* 0x000000240c0c7c10 */ /* 0x000fe4000ff3e0ff */
[----:B------:R-:W-:Y:S01]  /*5340*/  IADD3 R14, P0, PT, R14, UR36, RZ ;  /* 0x000000240e0e7c10 */ /* 0x000fe2000ff1e0ff */
[----:B------:R0:W-:Y:S01]  /*5350*/  STG.E.64 desc[UR4][R10.64], R24 ;  /* 0x000000180a007986 */ /* 0x0001e2000c101b04 */
[----:B------:R-:W-:-:S02]  /*5360*/  SHF.L.U32 R16, R17, 0x2, RZ ;  /* 0x0000000211107819 */ /* 0x000fc400000006ff */
[----:B------:R-:W-:Y:S02]  /*5370*/  IADD3.X R13, PT, PT, R13, UR37, RZ, P1, !PT ;  /* 0x000000250d0d7c10 */ /* 0x000fe40008ffe4ff */
[----:B------:R-:W-:Y:S02]  /*5380*/  IADD3.X R15, PT, PT, R15, UR37, RZ, P0, !PT ;  /* 0x000000250f0f7c10 */ /* 0x000fe400087fe4ff */
[----:B------:R-:W-:Y:S01]  /*5390*/  LOP3.LUT R16, R16, 0xfffffff8, RZ, 0xc0, !PT ;  /* 0xfffffff810107812 */ /* 0x000fe200078ec0ff */
[----:B------:R1:W-:Y:S01]  /*53a0*/  STG.E.64 desc[UR6][R12.64], R22 ;  /* 0x000000160c007986 */ /* 0x0003e2000c101b06 */
[----:B------:R-:W-:Y:S02]  /*53b0*/  IADD3.X R29, PT, PT, RZ, R0, RZ, P2, !PT ;  /* 0x00000000ff1d7210 */ /* 0x000fe400017fe4ff */
[----:B------:R-:W-:Y:S01]  /*53c0*/  SHF.L.U64.HI R17, R17, 0x2, R28 ;  /* 0x0000000211117819 */ /* 0x000fe2000001021c */
[----:B------:R2:W-:Y:S01]  /*53d0*/  STG.E.64 desc[UR8][R14.64], R20 ;  /* 0x000000140e007986 */ /* 0x0005e2000c101b08 */
[----:B------:R-:W-:-:S02]  /*53e0*/  IADD3 R16, P1, PT, R16, UR36, RZ ;  /* 0x0000002410107c10 */ /* 0x000fc4000ff3e0ff */
[-C--:B0-----:R-:W-:Y:S02]  /*53f0*/  IADD3.X R24, PT, PT, RZ, R0.reuse, RZ, P3, !PT ;  /* 0x00000000ff187210 */ /* 0x081fe40001ffe4ff */
[----:B------:R-:W-:Y:S02]  /*5400*/  IADD3.X R17, PT, PT, R17, UR37, RZ, P1, !PT ;  /* 0x0000002511117c10 */ /* 0x000fe40008ffe4ff */
[-C--:B------:R-:W-:Y:S02]  /*5410*/  IADD3.X R25, PT, PT, RZ, R0.reuse, RZ, P4, !PT ;  /* 0x00000000ff197210 */ /* 0x080fe400027fe4ff */
[-C--:B------:R-:W-:Y:S01]  /*5420*/  IADD3.X R10, PT, PT, RZ, R0.reuse, RZ, P5, !PT ;  /* 0x00000000ff0a7210 */ /* 0x080fe20002ffe4ff */
[----:B------:R0:W-:Y:S01]  /*5430*/  STG.E.64 desc[UR10][R16.64], R18 ;  /* 0x0000001210007986 */ /* 0x0001e2000c101b0a */
[----:B------:R-:W-:Y:S02]  /*5440*/  IADD3.X R11, PT, PT, RZ, R0, RZ, P6, !PT ;  /* 0x00000000ff0b7210 */ /* 0x000fe400037fe4ff */
[----:B-1----:R-:W-:-:S02]  /*5450*/  LEA.HI R12, P1, R24, R33, RZ, 0x1 ;  /* 0x00000021180c7211 */ /* 0x002fc400078308ff */
[----:B--2---:R-:W-:Y:S02]  /*5460*/  LEA.HI R15, P0, R29, R34, RZ, 0x1 ;  /* 0x000000221d0f7211 */ /* 0x004fe400078108ff */
[----:B------:R-:W-:Y:S02]  /*5470*/  LEA.HI R14, P2, R25, R32, RZ, 0x1 ;  /* 0x00000020190e7211 */ /* 0x000fe400078508ff */
[----:B------:R-:W-:Y:S01]  /*5480*/  IADD3.X R13, PT, PT, RZ, R24, RZ, P1, !PT ;  /* 0x00000018ff0d7210 */ /* 0x000fe20000ffe4ff */
[----:B------:R-:W-:-:S03]  /*5490*/  IMAD.X R0, RZ, RZ, R29, P0 ;  /* 0x000000ffff007224 */ /* 0x000fc600000e061d */
[----:B------:R-:W-:Y:S02]  /*54a0*/  SHF.L.U64.HI R13, R12, 0x2, R13 ;  /* 0x000000020c0d7819 */ /* 0x000fe4000001020d */
[C---:B0-----:R-:W-:Y:S02]  /*54b0*/  SHF.L.U64.HI R19, R15.reuse, 0x2, R0 ;  /* 0x000000020f137819 */ /* 0x041fe40000010200 */
[----:B------:R-:W-:Y:S02]  /*54c0*/  LEA.HI R16, P0, R10, R27, RZ, 0x1 ;  /* 0x0000001b0a107211 */ /* 0x000fe400078108ff */
[----:B------:R-:W-:Y:S02]  /*54d0*/  SHF.L.U32 R0, R15, 0x2, RZ ;  /* 0x000000020f007819 */ /* 0x000fe400000006ff */
[----:B------:R-:W-:Y:S02]  /*54e0*/  IADD3.X R15, PT, PT, RZ, R25, RZ, P2, !PT ;  /* 0x00000019ff0f7210 */ /* 0x000fe400017fe4ff */
[----:B------:R-:W-:-:S02]  /*54f0*/  LEA.HI R18, P3, R11, R26, RZ, 0x1 ;  /* 0x0000001a0b127211 */ /* 0x000fc400078708ff */
[----:B------:R-:W-:Y:S02]  /*5500*/  IADD3.X R17, PT, PT, RZ, R10, RZ, P0, !PT ;  /* 0x0000000aff117210 */ /* 0x000fe400007fe4ff */
[----:B------:R-:W-:Y:S01]  /*5510*/  SHF.L.U64.HI R15, R14, 0x2, R15 ;  /* 0x000000020e0f7819 */ /* 0x000fe2000001020f */
[----:B------:R-:W-:Y:S01]  /*5520*/  IMAD.X R11, RZ, RZ, R11, P3 ;  /* 0x000000ffff0b7224 */ /* 0x000fe200018e060b */
[----:B------:R-:W-:Y:S02]  /*5530*/  LOP3.LUT R10, R0, 0xfffffff8, RZ, 0xc0, !PT ;  /* 0xfffffff8000a7812 */ /* 0x000fe400078ec0ff */
[----:B------:R-:W-:Y:S02]  /*5540*/  SHF.L.U32 R14, R14, 0x2, RZ ;  /* 0x000000020e0e7819 */ /* 0x000fe400000006ff */
[----:B------:R-:W-:Y:S02]  /*5550*/  IADD3 R10, P0, PT, R10, UR36, RZ ;  /* 0x000000240a0a7c10 */ /* 0x000fe4000ff1e0ff */
[----:B------:R-:W-:-:S02]  /*5560*/  LOP3.LUT R14, R14, 0xfffffff8, RZ, 0xc0, !PT ;  /* 0xfffffff80e0e7812 */ /* 0x000fc400078ec0ff */
[----:B------:R-:W-:Y:S02]  /*5570*/  SHF.L.U64.HI R0, R18, 0x2, R11 ;  /* 0x0000000212007819 */ /* 0x000fe4000001020b */
        /* <DEDUP_REMOVED lines=27> */
.L_x_34436:
[----:B------:R-:W-:Y:S01]  /*5730*/  BSSY B0, `(.L_x_34498) ;  /* 0x0000007000007945 */ /* 0x000fe20003800000 */
[----:B------:R-:W-:Y:S02]  /*5740*/  MOV R12, 0x10 ;  /* 0x00000010000c7802 */ /* 0x000fe40000000f00 */
[----:B------:R-:W-:Y:S02]  /*5750*/  MOV R11, 0x1f ;  /* 0x0000001f000b7802 */ /* 0x000fe40000000f00 */
[----:B------:R-:W-:-:S07]  /*5760*/  MOV R15, 0xffffffff ;  /* 0xffffffff000f7802 */ /* 0x000fce0000000f00 */
[----:B------:R-:W-:Y:S05]  /*5770*/  WARPSYNC.COLLECTIVE R15, `(.L_x_34499) ;  /* 0x000000000f087348 */ /* 0x000fea0003c00000 */
[----:B------:R0:W1:Y:S02]  /*5780*/  SHFL.BFLY P6, R14, R13, R12, R11 ;  /* 0x0c00000c0d0e7389 */ /* 0x00006400000c000b */
[----:B01----:R-:W-:Y:S05]  /*5790*/  ENDCOLLECTIVE ;  /* 0x000000000000791b */ /* 0x003fea0003800000 */
.L_x_34499:
[----:B------:R-:W-:Y:S05]  /*57a0*/  BSYNC B0 ;  /* 0x0000000000007941 */ /* 0x000fea0003800000 */
.L_x_34498:
        /* <DEDUP_REMOVED lines=9> */
.L_x_34500:
[----:B------:R-:W-:Y:S01]  /*5840*/  HFMA2 R12, -RZ, RZ, 0, 2.384185791015625e-07 ;  /* 0x00000004ff0c7431 */ /* 0x000fe200000001ff */
[----:B------:R-:W-:-:S04]  /*5850*/  FMNMX R0, R13, R14, !PT ;  /* 0x0000000e0d007209 */ /* 0x000fc80007800000 */
[----:B------:R-:W-:-:S07]  /*5860*/  MOV R13, R0 ;  /* 0x00000000000d7202 */ /* 0x000fce0000000f00 */
[----:B------:R-:W-:Y:S05]  /*5870*/  WARPSYNC.COLLECTIVE R15, `(.L_x_34501) ;  /* 0x000000000f087348 */ /* 0x000fea0003c00000 */
[----:B------:R0:W1:Y:S02]  /*5880*/  SHFL.BFLY P6, R14, R13, R12, R11 ;  /* 0x0c00000c0d0e7389 */ /* 0x00006400000c000b */
[----:B01----:R-:W-:Y:S05]  /*5890*/  ENDCOLLECTIVE ;  /* 0x000000000000791b */ /* 0x003fea0003800000 */
.L_x_34501:
[----:B------:R-:W-:Y:S01]  /*58a0*/  HFMA2 R12, -RZ, RZ, 0, 1.1920928955078125e-07 ;  /* 0x00000002ff0c7431 */ /* 0x000fe200000001ff */
[----:B------:R-:W-:-:S04]  /*58b0*/  FMNMX R2, R0, R14, !PT ;  /* 0x0000000e00027209 */ /* 0x000fc80007800000 */
[----:B------:R-:W-:-:S07]  /*58c0*/  MOV R13, R2 ;  /* 0x00000002000d7202 */ /* 0x000fce0000000f00 */
[----:B------:R-:W-:Y:S05]  /*58d0*/  WARPSYNC.COLLECTIVE R15, `(.L_x_34502) ;  /* 0x000000000f087348 */ /* 0x000fea0003c00000 */
[----:B------:R0:W1:Y:S02]  /*58e0*/  SHFL.BFLY P6, R14, R13, R12, R11 ;  /* 0x0c00000c0d0e7389 */ /* 0x00006400000c000b */
[----:B01----:R-:W-:Y:S05]  /*58f0*/  ENDCOLLECTIVE ;  /* 0x000000000000791b */ /* 0x003fea0003800000 */
.L_x_34502:
[----:B------:R-:W-:Y:S01]  /*5900*/  IMAD.MOV.U32 R12, RZ, RZ, 0x1 ;  /* 0x00000001ff0c7424 */ /* 0x000fe200078e00ff */
[----:B------:R-:W-:-:S04]  /*5910*/  FMNMX R3, R2, R14, !PT ;  /* 0x0000000e02037209 */ /* 0x000fc80007800000 */
[----:B------:R-:W-:-:S07]  /*5920*/  MOV R13, R3 ;  /* 0x00000003000d7202 */ /* 0x000fce0000000f00 */
[----:B------:R-:W-:Y:S05]  /*5930*/  WARPSYNC.COLLECTIVE R15, `(.L_x_34503) ;  /* 0x000000000f087348 */ /* 0x000fea0003c00000 */
[----:B------:R0:W1:Y:S02]  /*5940*/  SHFL.BFLY P6, R14, R13, R12, R11 ;  /* 0x0c00000c0d0e7389 */ /* 0x00006400000c000b */
[----:B01----:R-:W-:Y:S05]  /*5950*/  ENDCOLLECTIVE ;  /* 0x000000000000791b */ /* 0x003fea0003800000 */
.L_x_34503:
[----:B------:R-:W-:-:S05]  /*5960*/  FMNMX R7, R3, R14, !PT ;  /* 0x0000000e03077209 */ /* 0x000fca0007800000 */
[--C-:B------:R-:W-:Y:S01]  /*5970*/  FADD R8, R48, -R7.reuse ;  /* 0x8000000730087221 */ /* 0x100fe20000000000 */
[----:B------:R-:W-:Y:S01]  /*5980*/  FADD R14, R4, -R7 ;  /* 0x80000007040e7221 */ /* 0x000fe20000000000 */
        /* <DEDUP_REMOVED lines=218> */
[----:B------:R-:W0:Y:S02]  /*6730*/  MUFU.EX2 R51, R51 ;  /* 0x0000003300337308 */ /* 0x000e240000000800 */
[----:B------:R-:W-:-:S04]  /*6740*/  FADD R11, R9, -12583039 ;  /* 0xcb40007f090b7421 */ /* 0x000fc80000000000 */
[C---:B------:R-:W-:Y:S02]  /*6750*/  FFMA R11, R46.reuse, 1.4426950216293334961, -R11 ;  /* 0x3fb8aa3b2e0b7823 */ /* 0x040fe4000000080b */
[----:B------:R-:W1:Y:S02]  /*6760*/  MUFU.EX2 R0, R0 ;  /* 0x0000000000007308 */ /* 0x000e640000000800 */
[----:B------:R-:W-:-:S06]  /*6770*/  FFMA R11, R46, 1.925963033500011079e-08, R11 ;  /* 0x32a570602e0b7823 */ /* 0x000fcc000000000b */
[----:B------:R-:W2:Y:S01]  /*6780*/  MUFU.EX2 R11, R11 ;  /* 0x0000000b000b7308 */ /* 0x000ea20000000800 */
[----:B0-----:R-:W-:Y:S01]  /*6790*/  FMUL R2, R2, R51 ;  /* 0x0000003302027220 */ /* 0x001fe20000400000 */
[----:B-1----:R-:W-:Y:S01]  /*67a0*/  FMUL R3, R3, R0 ;  /* 0x0000000003037220 */ /* 0x002fe20000400000 */
[----:B------:R-:W-:Y:S01]  /*67b0*/  SHF.L.U32 R0, R9, 0x17, RZ ;  /* 0x0000001709007819 */ /* 0x000fe200000006ff */
[----:B------:R-:W-:-:S04]  /*67c0*/  FFMA.SAT R9, R38, R53, 0.5 ;  /* 0x3f00000026097423 */ /* 0x000fc80000002035 */
[-C--:B------:R-:W-:Y:S01]  /*67d0*/  FFMA.RM R9, R9, R54.reuse, 12582913 ;  /* 0x4b40000109097423 */ /* 0x080fe20000004036 */
[----:B--2---:R-:W-:Y:S01]  /*67e0*/  FMUL R0, R0, R11 ;  /* 0x0000000b00007220 */ /* 0x004fe20000400000 */
[----:B------:R-:W-:Y:S02]  /*67f0*/  FFMA.SAT R11, R40, R53, 0.5 ;  /* 0x3f000000280b7423 */ /* 0x000fe40000002035 */
[C---:B------:R-:W-:Y:S01]  /*6800*/  FADD R13, R9.reuse, -12583039 ;  /* 0xcb40007f090d7421 */ /* 0x040fe20000000000 */
[----:B------:R-:W-:Y:S01]  /*6810*/  SHF.L.U32 R9, R9, 0x17, RZ ;  /* 0x0000001709097819 */ /* 0x000fe200000006ff */
[----:B------:R-:W-:Y:S02]  /*6820*/  FFMA.RM R11, R11, R54, 12582913 ;  /* 0x4b4000010b0b7423 */ /* 0x000fe40000004036 */
        /* <DEDUP_REMOVED lines=70> */
.L_x_34504:
[----:B------:R-:W-:Y:S02]  /*6c90*/  IMAD.MOV.U32 R12, RZ, RZ, 0x8 ;  /* 0x00000008ff0c7424 */ /* 0x000fe400078e00ff */
[----:B------:R-:W-:-:S05]  /*6ca0*/  FADD R38, R13, R14 ;  /* 0x0000000e0d267221 */ /* 0x000fca0000000000 */
[----:B------:R-:W-:-:S07]  /*6cb0*/  MOV R13, R38 ;  /* 0x00000026000d7202 */ /* 0x000fce0000000f00 */
[----:B------:R-:W-:Y:S05]  /*6cc0*/  WARPSYNC.COLLECTIVE R15, `(.L_x_34505) ;  /* 0x000000000f087348 */ /* 0x000fea0003c00000 */
[----:B------:R0:W1:Y:S02]  /*6cd0*/  SHFL.BFLY P6, R14, R13, R12, R11 ;  /* 0x0c00000c0d0e7389 */ /* 0x00006400000c000b */
[----:B01----:R-:W-:Y:S05]  /*6ce0*/  ENDCOLLECTIVE ;  /* 0x000000000000791b */ /* 0x003fea0003800000 */
.L_x_34505:
[----:B------:R-:W-:Y:S02]  /*6cf0*/  HFMA2 R12, -RZ, RZ, 0, 2.384185791015625e-07 ;  /* 0x00000004ff0c7431 */ /* 0x000fe400000001ff */
[----:B------:R-:W-:-:S05]  /*6d00*/  FADD R39, R38, R14 ;  /* 0x0000000e26277221 */ /* 0x000fca0000000000 */
[----:B------:R-:W-:-:S07]  /*6d10*/  MOV R13, R39 ;  /* 0x00000027000d7202 */ /* 0x000fce0000000f00 */
[----:B------:R-:W-:Y:S05]  /*6d20*/  WARPSYNC.COLLECTIVE R15, `(.L_x_34506) ;  /* 0x000000000f087348 */ /* 0x000fea0003c00000 */
[----:B------:R0:W1:Y:S02]  /*6d30*/  SHFL.BFLY P6, R14, R13, R12, R11 ;  /* 0x0c00000c0d0e7389 */ /* 0x00006400000c000b */
[----:B01----:R-:W-:Y:S05]  /*6d40*/  ENDCOLLECTIVE ;  /* 0x000000000000791b */ /* 0x003fea0003800000 */
.L_x_34506:
[----:B------:R-:W-:Y:S02]  /*6d50*/  HFMA2 R12, -RZ, RZ, 0, 1.1920928955078125e-07 ;  /* 0x00000002ff0c7431 */ /* 0x000fe400000001ff */
[----:B------:R-:W-:-:S05]  /*6d60*/  FADD R40, R39, R14 ;  /* 0x0000000e27287221 */ /* 0x000fca0000000000 */
[----:B------:R-:W-:-:S07]  /*6d70*/  MOV R13, R40 ;  /* 0x00000028000d7202 */ /* 0x000fce0000000f00 */
[----:B------:R-:W-:Y:S05]  /*6d80*/  WARPSYNC.COLLECTIVE R15, `(.L_x_34507) ;  /* 0x000000000f087348 */ /* 0x000fea0003c00000 */
[----:B------:R0:W1:Y:S02]  /*6d90*/  SHFL.BFLY P6, R14, R13, R12, R11 ;  /* 0x0c00000c0d0e7389 */ /* 0x00006400000c000b */
[----:B01----:R-:W-:Y:S05]  /*6da0*/  ENDCOLLECTIVE ;  /* 0x000000000000791b */ /* 0x003fea0003800000 */
.L_x_34507:
[----:B------:R-:W-:Y:S02]  /*6db0*/  HFMA2 R12, -RZ, RZ, 0, 5.9604644775390625e-08 ;  /* 0x00000001ff0c7431 */ /* 0x000fe400000001ff */
[----:B------:R-:W-:-:S05]  /*6dc0*/  FADD R41, R40, R14 ;  /* 0x0000000e28297221 */ /* 0x000fca0000000000 */
[----:B------:R-:W-:-:S07]  /*6dd0*/  MOV R13, R41 ;  /* 0x00000029000d7202 */ /* 0x000fce0000000f00 */
[----:B------:R-:W-:Y:S05]  /*6de0*/  WARPSYNC.COLLECTIVE R15, `(.L_x_34508) ;  /* 0x000000000f087348 */ /* 0x000fea0003c00000 */
[----:B------:R0:W1:Y:S02]  /*6df0*/  SHFL.BFLY P6, R14, R13, R12, R11 ;  /* 0x0c00000c0d0e7389 */ /* 0x00006400000c000b */
[----:B01----:R-:W-:Y:S05]  /*6e00*/  ENDCOLLECTIVE ;  /* 0x000000000000791b */ /* 0x003fea0003800000 */
.L_x_34508:
[----:B------:R-:W-:Y:S05]  /*6e10*/  BRA `(.L_x_34509) ;  /* 0xffffffc000947947 */ /* 0x000fea000383ffff */
        .weak           $__internal_577_$__cuda_sm3x_div_rn_noftz_f32_slowpath
        .type           $__internal_577_$__cuda_sm3x_div_rn_noftz_f32_slowpath,@function
        .size           $__internal_577_$__cuda_sm3x_div_rn_noftz_f32_slowpath,(.L_x_37954 - $__internal_577_$__cuda_sm3x_div_rn_noftz_f32_slowpath)
$__internal_577_$__cuda_sm3x_div_rn_noftz_f32_slowpath:
        /* <DEDUP_REMOVED lines=34> */
.L_x_34511:
        /* <DEDUP_REMOVED lines=51> */
.L_x_34518:
[----:B------:R-:W-:-:S04]  /*7370*/  LOP3.LUT R11, R11, 0x80000000, RZ, 0xc0, !PT ;  /* 0x800000000b0b7812 */ /* 0x000fc800078ec0ff */
[----:B------:R-:W-:Y:S01]  /*7380*/  LOP3.LUT R11, R11, 0x7f800000, RZ, 0xfc, !PT ;  /* 0x7f8000000b0b7812 */ /* 0x000fe200078efcff */
[----:B------:R-:W-:Y:S06]  /*7390*/  BRA `(.L_x_34519) ;  /* 0x0000000000047947 */ /* 0x000fec0003800000 */
.L_x_34517:
[----:B------:R-:W-:-:S07]  /*73a0*/  LEA R11, R52, R11, 0x17 ;  /* 0x0000000b340b7211 */ /* 0x000fce00078eb8ff */
.L_x_34519:
[----:B------:R-:W-:Y:S05]  /*73b0*/  BSYNC.RECONVERGENT B1 ;  /* 0x0000000000017941 */ /* 0x000fea0003800200 */
.L_x_34516:
[----:B------:R-:W-:Y:S05]  /*73c0*/  BRA `(.L_x_34520) ;  /* 0x0000000000207947 */ /* 0x000fea0003800000 */
.L_x_34515:
[----:B------:R-:W-:-:S04]  /*73d0*/  LOP3.LUT R11, R12, 0x80000000, R35, 0x48, !PT ;  /* 0x800000000c0b7812 */ /* 0x000fc800078e4823 */
[----:B------:R-:W-:Y:S01]  /*73e0*/  LOP3.LUT R11, R11, 0x7f800000, RZ, 0xfc, !PT ;  /* 0x7f8000000b0b7812 */ /* 0x000fe200078efcff */
[----:B------:R-:W-:Y:S06]  /*73f0*/  BRA `(.L_x_34520) ;  /* 0x0000000000147947 */ /* 0x000fec0003800000 */
.L_x_34514:
[----:B------:R-:W-:Y:S01]  /*7400*/  LOP3.LUT R11, R12, 0x80000000, R35, 0x48, !PT ;  /* 0x800000000c0b7812 */ /* 0x000fe200078e4823 */
[----:B------:R-:W-:Y:S06]  /*7410*/  BRA `(.L_x_34520) ;  /* 0x00000000000c7947 */ /* 0x000fec0003800000 */
.L_x_34513:
[----:B------:R-:W0:Y:S01]  /*7420*/  MUFU.RSQ R11, -QNAN ;  /* 0xffc00000000b7908 */ /* 0x000e220000001400 */
[----:B------:R-:W-:Y:S05]  /*7430*/  BRA `(.L_x_34520) ;  /* 0x0000000000047947 */ /* 0x000fea0003800000 */
.L_x_34512:
[----:B------:R-:W-:-:S07]  /*7440*/  FADD.FTZ R11, R35, R12 ;  /* 0x0000000c230b7221 */ /* 0x000fce0000010000 */
.L_x_34520:
[----:B------:R-:W-:Y:S05]  /*7450*/  BSYNC.RECONVERGENT B0 ;  /* 0x0000000000007941 */ /* 0x000fea0003800200 */
.L_x_34510:
[----:B------:R-:W-:Y:S01]  /*7460*/  HFMA2 R13, -RZ, RZ, 0, 0 ;  /* 0x00000000ff0d7431 */ /* 0x000fe200000001ff */
[----:B------:R-:W-:-:S04]  /*7470*/  MOV R12, R48 ;  /* 0x00000030000c7202 */ /* 0x000fc80000000f00 */
[----:B0-----:R-:W-:Y:S05]  /*7480*/  RET.REL.NODEC R12 `(_Z15SoftmaxWarpImplI24ElementwiseScaleMaskLoadIffbE11DirectStoreIffEfLi2ELi30ELi32ELi1ELb0EL9Algorithm0EEvT_T0_ll) ;  /* 0xffffff880cdc7950 */ /* 0x001fea0003c3ffff */
.L_x_34521:
        /* <DEDUP_REMOVED lines=15> */
.L_x_37954:


//--------------------- .text._Z15SoftmaxWarpImplI24ElementwiseScaleMaskLoadIffbE11DirectStoreIffEfLi2ELi28ELi32ELi1ELb1EL9Algorithm0EEvT_T0_ll --------------------------
	.section	.text._Z15SoftmaxWarpImplI24ElementwiseScaleMaskLoadIffbE11DirectStoreIffEfLi2ELi28ELi32ELi1ELb1EL9Algorithm0EEvT_T0_ll,"ax",@progbits
	.align	128
        .global         _Z15SoftmaxWarpImplI24ElementwiseScaleMaskLoadIffbE11DirectStoreIffEfLi2ELi28ELi32ELi1ELb1EL9Algorithm0EEvT_T0_ll
        .type           _Z15SoftmaxWarpImplI24ElementwiseScaleMaskLoadIffbE11DirectStoreIffEfLi2ELi28ELi32ELi1ELb1EL9Algorithm0EEvT_T0_ll,@function
        .size           _Z15SoftmaxWarpImplI24ElementwiseScaleMaskLoadIffbE11DirectStoreIffEfLi2ELi28ELi32ELi1ELb1EL9Algorithm0EEvT_T0_ll,(.L_x_37955 - _Z15SoftmaxWarpImplI24ElementwiseScaleMaskLoadIffbE11DirectStoreIffEfLi2ELi28ELi32ELi1ELb1EL9Algorithm0EEvT_T0_ll)
        .other          _Z15SoftmaxWarpImplI24ElementwiseScaleMaskLoadIffbE11DirectStoreIffEfLi2ELi28ELi32ELi1ELb1EL9Algorithm0EEvT_T0_ll,@"STO_CUDA_ENTRY STV_DEFAULT"
_Z15SoftmaxWarpImplI24ElementwiseScaleMaskLoadIffbE11DirectStoreIffEfLi2ELi28ELi32ELi1ELb1EL9Algorithm0EEvT_T0_ll:
.text._Z15SoftmaxWarpImplI24ElementwiseScaleMaskLoadIffbE11DirectStoreIffEfLi2ELi28ELi32ELi1ELb1EL9Algorithm0EEvT_T0_ll:
        /* <DEDUP_REMOVED lines=26> */
.L_x_34522:
        /* <DEDUP_REMOVED lines=28> */
.L_x_34637:
[----:B0-2---:R-:W0:Y:S01]  /*0360*/  LDC.64 R2, c[0x0][0x3b8] ;  /* 0x0000ee00ff027b82 */ /* 0x005e220000000a00 */
[----:B------:R-:W-:Y:S01]  /*0370*/  BSSY.RECONVERGENT B1, `(.L_x_34524) ;  /* 0x000002c000017945 */ /* 0x000fe20003800200 */
[----:B---34-:R-:W-:Y:S01]  /*0380*/  MOV R5, 0xff800000 ;  /* 0xff80000000057802 */ /* 0x018fe20000000f00 */
[----:B------:R-:W-:Y:S01]  /*0390*/  IMAD.MOV.U32 R4, RZ, RZ, -0x800000 ;  /* 0xff800000ff047424 */ /* 0x000fe200078e00ff */
[----:B-1----:R-:W-:Y:S02]  /*03a0*/  MOV R13, 0xff800000 ;  /* 0xff800000000d7802 */ /* 0x002fe40000000f00 */
[-C--:B0-----:R-:W-:Y:S02]  /*03b0*/  ISETP.GE.U32.AND P2, PT, R42, R2.reuse, PT ;  /* 0x000000022a00720c */ /* 0x081fe40003f46070 */
[----:B------:R-:W-:Y:S02]  /*03c0*/  ISETP.GE.U32.AND P5, PT, R44, R2, PT ;  /* 0x000000022c00720c */ /* 0x000fe40003fa6070 */
[----:B------:R-:W-:-:S02]  /*03d0*/  ISETP.GE.AND.EX P2, PT, RZ, R3, PT, P2 ;  /* 0x00000003ff00720c */ /* 0x000fc40003f46320 */
[-C--:B------:R-:W-:Y:S02]  /*03e0*/  ISETP.GE.U32.AND P0, PT, R45, R2.reuse, PT ;  /* 0x000000022d00720c */ /* 0x080fe40003f06070 */
[-C--:B------:R-:W-:Y:S02]  /*03f0*/  ISETP.GE.U32.AND P1, PT, R46, R2.reuse, PT ;  /* 0x000000022e00720c */ /* 0x080fe40003f26070 */
[----:B------:R-:W-:-:S07]  /*0400*/  ISETP.GE.U32.AND P3, PT, R47, R2, PT ;  /* 0x000000022f00720c */ /* 0x000fce0003f66070 */
        /* <DEDUP_REMOVED lines=34> */
.L_x_34525:
[----:B------:R-:W-:Y:S05]  /*0630*/  BSYNC.RECONVERGENT B1 ;  /* 0x0000000000017941 */ /* 0x000fea0003800200 */
.L_x_34524:
        /* <DEDUP_REMOVED lines=40> */
.L_x_34527:
[----:B------:R-:W-:Y:S05]  /*08c0*/  BSYNC.RECONVERGENT B1 ;  /* 0x0000000000017941 */ /* 0x000fea0003800200 */
.L_x_34526:
        /* <DEDUP_REMOVED lines=38> */
.L_x_34529:
[----:B------:R-:W-:Y:S05]  /*0b30*/  BSYNC.RECONVERGENT B1 ;  /* 0x0000000000017941 */ /* 0x000fea0003800200 */
.L_x_34528:
        /* <DEDUP_REMOVED lines=40> */
.L_x_34531:
[----:B------:R-:W-:Y:S05]  /*0dc0*/  BSYNC.RECONVERGENT B1 ;  /* 0x0000000000017941 */ /* 0x000fea0003800200 */
.L_x_34530:
        /* <DEDUP_REMOVED lines=38> */
.L_x_34533:
[----:B------:R-:W-:Y:S05]  /*1030*/  BSYNC.RECONVERGENT B1 ;  /* 0x0000000000017941 */ /* 0x000fea0003800200 */
.L_x_34532:
        /* <DEDUP_REMOVED lines=40> */
.L_x_34535:
[----:B------:R-:W-:Y:S05]  /*12c0*/  BSYNC.RECONVERGENT B1 ;  /* 0x0000000000017941 */ /* 0x000fea0003800200 */
.L_x_34534:
        /* <DEDUP_REMOVED lines=38> */
.L_x_34537:
[----:B------:R-:W-:Y:S05]  /*1530*/  BSYNC.RECONVERGENT B1 ;  /* 0x0000000000017941 */ /* 0x000fea0003800200 */
.L_x_34536:
        /* <DEDUP_REMOVED lines=40> */
.L_x_34539:
[----:B------:R-:W-:Y:S05]  /*17c0*/  BSYNC.RECONVERGENT B1 ;  /* 0x0000000000017941 */ /* 0x000fea0003800200 */
.L_x_34538:
        /* <DEDUP_REMOVED lines=38> */
.L_x_34541:
[----:B------:R-:W-:Y:S05]  /*1a30*/  BSYNC.RECONVERGENT B1 ;  /* 0x0000000000017941 */ /* 0x000fea0003800200 */
.L_x_34540:
        /* <DEDUP_REMOVED lines=51> */
.L_x_34543:
[----:B------:R-:W-:Y:S05]  /*1d70*/  BSYNC.RECONVERGENT B1 ;  /* 0x0000000000017941 */ /* 0x000fea0003800200 */
.L_x_34542:
        /* <DEDUP_REMOVED lines=35> */
.L_x_34545:
[----:B------:R-:W-:Y:S05]  /*1fb0*/  BSYNC.RECONVERGENT B1 ;  /* 0x0000000000017941 */ /* 0x000fea0003800200 */
.L_x_34544:
        /* <DEDUP_REMOVED lines=35> */
.L_x_34547:
[----:B------:R-:W-:Y:S05]  /*21f0*/  BSYNC.RECONVERGENT B1 ;  /* 0x0000000000017941 */ /* 0x000fea0003800200 */
.L_x_34546:
        /* <DEDUP_REMOVED lines=35> */
.L_x_34549:
[----:B------:R-:W-:Y:S05]  /*2430*/  BSYNC.RECONVERGENT B1 ;  /* 0x0000000000017941 */ /* 0x000fea0003800200 */
.L_x_34548:
[----:B------:R-:W-:Y:S04]  /*2440*/  BSSY.RECONVERGENT B1, `(.L_x_34550) ;  /* 0x0000022000017945 */ /* 0x000fe80003800200 */
[----:B------:R-:W-:Y:S05]  /*2450*/  @P1 BRA `(.L_x_34551) ;  /* 0x0000000000801947 */ /* 0x000fea0003800000 */
        /* <DEDUP_REMOVED lines=32> */
.L_x_34551:
[----:B------:R-:W-:Y:S05]  /*2660*/  BSYNC.RECONVERGENT B1 ;  /* 0x0000000000017941 */ /* 0x000fea0003800200 */
.L_x_34550:
        /* <DEDUP_REMOVED lines=23> */
[-C--:B------:R-:W-:Y:S01]  /*27e0*/  FFMA.SAT R16, R83, R12.reuse, 0.5 ;  /* 0x3f00000053107423 */ /* 0x080fe2000000200c */
[-C--:B------:R-:W-:Y:S01]  /*27f0*/  FFMA.RM R4, R4, R11.reuse, 12582913 ;  /* 0x4b40000104047423 */ /* 0x080fe2000000400b */
[----:B------:R-:W-:Y:S01]  /*2800*/  FADD R85, -R14, R36 ;  /* 0x000000240e557221 */ /* 0x000fe20000000100 */
[----:B------:R-:W-:Y:S01]  /*2810*/  FADD R0, R8, -12583039 ;  /* 0xcb40007f08007421 */ /* 0x000fe20000000000 */
[-C--:B------:R-:W-:Y:S01]  /*2820*/  FFMA.RM R16, R16, R11.reuse, 12582913 ;  /* 0x4b40000110107423 */ /* 0x080fe2000000400b */
[C---:B------:R-:W-:Y:S01]  /*2830*/  FADD R75, -R14.reuse, R37 ;  /* 0x000000250e4b7221 */ /* 0x040fe20000000100 */
[C---:B------:R-:W-:Y:S01]  /*2840*/  FADD R37, -R14.reuse, R6 ;  /* 0x000000060e257221 */ /* 0x040fe20000000100 */
[----:B------:R-:W-:Y:S01]  /*2850*/  FFMA R0, R79, 1.4426950216293334961, -R0 ;  /* 0x3fb8aa3b4f007823 */ /* 0x000fe20000000800 */
[-C--:B------:R-:W-:Y:S01]  /*2860*/  FFMA.SAT R6, R85, R12.reuse, 0.5 ;  /* 0x3f00000055067423 */ /* 0x080fe2000000200c */
[C---:B------:R-:W-:Y:S01]  /*2870*/  FADD R5, -R14.reuse, R33 ;  /* 0x000000210e057221 */ /* 0x040fe20000000100 */
[----:B------:R-:W-:Y:S01]  /*2880*/  FADD R59, -R14, R23 ;  /* 0x000000170e3b7221 */ /* 0x000fe20000000100 */
[----:B------:R-:W-:Y:S01]  /*2890*/  FFMA R79, R79, 1.925963033500011079e-08, R0 ;  /* 0x32a570604f4f7823 */ /* 0x000fe20000000000 */
[----:B------:R-:W-:Y:S01]  /*28a0*/  FADD R0, R4, -12583039 ;  /* 0xcb40007f04007421 */ /* 0x000fe20000000000 */
[C---:B------:R-:W-:Y:S01]  /*28b0*/  FADD R73, -R14.reuse, R9 ;  /* 0x000000090e497221 */ /* 0x040fe20000000100 */
[C---:B------:R-:W-:Y:S01]  /*28c0*/  FADD R67, -R14.reuse, R29 ;  /* 0x0000001d0e437221 */ /* 0x040fe20000000100 */
[----:B------:R-:W-:Y:S01]  /*28d0*/  FADD R65, -R14, R31 ;  /* 0x0000001f0e417221 */ /* 0x000fe20000000100 */
[C---:B------:R-:W-:Y:S01]  /*28e0*/  FFMA R2, R81.reuse, 1.4426950216293334961, -R0 ;  /* 0x3fb8aa3b51027823 */ /* 0x040fe20000000800 */
[-C--:B------:R-:W-:Y:S01]  /*28f0*/  FFMA.RM R0, R6, R11.reuse, 12582913 ;  /* 0x4b40000106007423 */ /* 0x080fe2000000400b */
[C---:B------:R-:W-:Y:S01]  /*2900*/  FADD R33, -R14.reuse, R25 ;  /* 0x000000190e217221 */ /* 0x040fe20000000100 */
        /* <DEDUP_REMOVED lines=20> */
[----:B------:R-:W-:Y:S01]  /*2a50*/  FADD R31, -R14, R7 ;  /* 0x000000070e1f7221 */ /* 0x000fe20000000100 */
[----:B------:R-:W-:Y:S01]  /*2a60*/  FFMA R19, R85, 1.925963033500011079e-08, R6 ;  /* 0x32a5706055137823 */ /* 0x000fe20000000006 */
[-C--:B------:R-:W-:Y:S01]  /*2a70*/  FFMA.SAT R6, R75, R12.reuse, 0.5 ;  /* 0x3f0000004b067423 */ /* 0x080fe2000000200c */
[----:B------:R-:W-:Y:S01]  /*2a80*/  FADD R14, R2, -12583039 ;  /* 0xcb40007f020e7421 */ /* 0x000fe20000000000 */
[----:B------:R-:W0:Y:S01]  /*2a90*/  MUFU.EX2 R18, R79 ;  /* 0x0000004f00127308 */ /* 0x000e220000000800 */
[----:B------:R-:W-:Y:S01]  /*2aa0*/  SHF.L.U32 R7, R8, 0x17, RZ ;  /* 0x0000001708077819 */ /* 0x000fe200000006ff */
[-C--:B------:R-:W-:Y:S01]  /*2ab0*/  FFMA.RM R6, R6, R11.reuse, 12582913 ;  /* 0x4b40000106067423 */ /* 0x080fe2000000400b */
[----:B------:R-:W-:Y:S01]  /*2ac0*/  FFMA R14, R77, 1.4426950216293334961, -R14 ;  /* 0x3fb8aa3b4d0e7823 */ /* 0x000fe2000000080e */
[-C--:B------:R-:W-:Y:S01]  /*2ad0*/  FFMA.SAT R8, R5, R12.reuse, 0.5 ;  /* 0x3f00000005087423 */ /* 0x080fe2000000200c */
[-C--:B------:R-:W-:Y:S01]  /*2ae0*/  FFMA.SAT R22, R71, R12.reuse, 0.5 ;  /* 0x3f00000047167423 */ /* 0x080fe2000000200c */
[----:B------:R-:W-:Y:S01]  /*2af0*/  FADD R10, R6, -12583039 ;  /* 0xcb40007f060a7421 */ /* 0x000fe20000000000 */
[----:B------:R-:W-:Y:S01]  /*2b00*/  FFMA R77, R77, 1.925963033500011079e-08, R14 ;  /* 0x32a570604d4d7823 */ /* 0x000fe2000000000e */
[----:B------:R-:W-:Y:S01]  /*2b10*/  FFMA.SAT R14, R73, R12, 0.5 ;  /* 0x3f000000490e7423 */ /* 0x000fe2000000200c */
[-C--:B------:R-:W-:Y:S01]  /*2b20*/  FFMA.RM R17, R8, R11.reuse, 12582913 ;  /* 0x4b40000108117423 */ /* 0x080fe2000000400b */
[----:B------:R-:W-:Y:S01]  /*2b30*/  FFMA R10, R75, 1.4426950216293334961, -R10 ;  /* 0x3fb8aa3b4b0a7823 */ /* 0x000fe2000000080a */
[----:B------:R-:W1:Y:S01]  /*2b40*/  MUFU.EX2 R81, R81 ;  /* 0x0000005100517308 */ /* 0x000e620000000800 */
[-C--:B------:R-:W-:Y:S01]  /*2b50*/  FFMA.RM R14, R14, R11.reuse, 12582913 ;  /* 0x4b4000010e0e7423 */ /* 0x080fe2000000400b */
[----:B------:R-:W-:Y:S01]  /*2b60*/  FADD R8, R17, -12583039 ;  /* 0xcb40007f11087421 */ /* 0x000fe20000000000 */
[----:B------:R-:W-:Y:S01]  /*2b70*/  FFMA R75, R75, 1.925963033500011079e-08, R10 ;  /* 0x32a570604b4b7823 */ /* 0x000fe2000000000a */
[----:B------:R-:W-:Y:S01]  /*2b80*/  SHF.L.U32 R4, R4, 0x17, RZ ;  /* 0x0000001704047819 */ /* 0x000fe200000006ff */
[----:B------:R-:W-:Y:S01]  /*2b90*/  FADD R10, R14, -12583039 ;  /* 0xcb40007f0e0a7421 */ /* 0x000fe20000000000 */
[----:B0-----:R-:W-:Y:S01]  /*2ba0*/  FMUL R7, R7, R18 ;  /* 0x0000001207077220 */ /* 0x001fe20000400000 */
[-C--:B------:R-:W-:Y:S01]  /*2bb0*/  FFMA.SAT R18, R69, R12.reuse, 0.5 ;  /* 0x3f00000045127423 */ /* 0x080fe2000000200c */
        /* <DEDUP_REMOVED lines=9> */
[----:B-1----:R-:W-:Y:S01]  /*2c50*/  FMUL R5, R4, R81 ;  /* 0x0000005104057220 */ /* 0x002fe20000400000 */
[----:B------:R-:W-:Y:S01]  /*2c60*/  FFMA R20, R71, 1.4426950216293334961, -R20 ;  /* 0x3fb8aa3b47147823 */ /* 0x000fe20000000814 */
[----:B------:R-:W-:Y:S01]  /*2c70*/  FFMA R8, R69, 1.4426950216293334961, -R8 ;  /* 0x3fb8aa3b45087823 */ /* 0x000fe20000000808 */
[----:B------:R-:W-:Y:S01]  /*2c80*/  IMAD.SHL.U32 R4, R16, 0x800000, RZ ;  /* 0x0080000010047824 */ /* 0x000fe200078e00ff */
[----:B------:R-:W-:Y:S01]  /*2c90*/  MUFU.EX2 R77, R77 ;  /* 0x0000004d004d7308 */ /* 0x000fe20000000800 */
[----:B------:R-:W-:Y:S01]  /*2ca0*/  FFMA R71, R71, 1.925963033500011079e-08, R20 ;  /* 0x32a5706047477823 */ /* 0x000fe20000000014 */
[-C--:B------:R-:W-:Y:S01]  /*2cb0*/  FFMA.SAT R20, R3, R12.reuse, 0.5 ;  /* 0x3f00000003147423 */ /* 0x080fe2000000200c */
[----:B------:R-:W-:Y:S01]  /*2cc0*/  FFMA R69, R69, 1.925963033500011079e-08, R8 ;  /* 0x32a5706045457823 */ /* 0x000fe20000000008 */
[-C--:B------:R-:W-:Y:S01]  /*2cd0*/  FFMA.RM R22, R22, R11.reuse, 12582913 ;  /* 0x4b40000116167423 */ /* 0x080fe2000000400b */
[-C--:B------:R-:W-:Y:S01]  /*2ce0*/  FFMA.SAT R24, R9, R12.reuse, 0.5 ;  /* 0x3f00000009187423 */ /* 0x080fe2000000200c */
[-C--:B------:R-:W-:Y:S01]  /*2cf0*/  FFMA.RM R20, R20, R11.reuse, 12582913 ;  /* 0x4b40000114147423 */ /* 0x080fe2000000400b */
[----:B------:R-:W-:Y:S01]  /*2d00*/  SHF.L.U32 R2, R2, 0x17, RZ ;  /* 0x0000001702027819 */ /* 0x000fe200000006ff */
[----:B------:R-:W0:Y:S01]  /*2d10*/  MUFU.EX2 R8, R19 ;  /* 0x0000001300087308 */ /* 0x000e220000000800 */
[-C--:B------:R-:W-:Y:S01]  /*2d20*/  FFMA.RM R24, R24, R11.reuse, 12582913 ;  /* 0x4b40000118187423 */ /* 0x080fe2000000400b */
[----:B------:R-:W-:Y:S01]  /*2d30*/  FADD R16, R20, -12583039 ;  /* 0xcb40007f14107421 */ /* 0x000fe20000000000 */
[-C--:B------:R-:W-:Y:S01]  /*2d40*/  FFMA.SAT R28, R63, R12.reuse, 0.5 ;  /* 0x3f0000003f1c7423 */ /* 0x080fe2000000200c */
[-C--:B------:R-:W-:Y:S01]  /*2d50*/  FFMA.SAT R30, R61, R12.reuse, 0.5 ;  /* 0x3f0000003d1e7423 */ /* 0x080fe2000000200c */
[-C--:B------:R-:W-:Y:S01]  /*2d60*/  FFMA.SAT R38, R57, R12.reuse, 0.5 ;  /* 0x3f00000039267423 */ /* 0x080fe2000000200c */
[C---:B------:R-:W-:Y:S01]  /*2d70*/  FFMA R16, R3.reuse, 1.4426950216293334961, -R16 ;  /* 0x3fb8aa3b03107823 */ /* 0x040fe20000000810 */
[-C--:B------:R-:W-:Y:S01]  /*2d80*/  FFMA.RM R28, R28, R11.reuse, 12582913 ;  /* 0x4b4000011c1c7423 */ /* 0x080fe2000000400b */
[-C--:B------:R-:W-:Y:S01]  /*2d90*/  FFMA.RM R30, R30, R11.reuse, 12582913 ;  /* 0x4b4000011e1e7423 */ /* 0x080fe2000000400b */
[----:B------:R-:W-:Y:S01]  /*2da0*/  MUFU.EX2 R73, R73 ;  /* 0x0000004900497308 */ /* 0x000fe20000000800 */
[----:B------:R-:W-:Y:S01]  /*2db0*/  FFMA R26, R3, 1.925963033500011079e-08, R16 ;  /* 0x32a57060031a7823 */ /* 0x000fe20000000010 */
[-C--:B------:R-:W-:Y:S01]  /*2dc0*/  FFMA.SAT R16, R67, R12.reuse, 0.5 ;  /* 0x3f00000043107423 */ /* 0x080fe2000000200c */
[----:B------:R-:W-:Y:S01]  /*2dd0*/  SHF.L.U32 R3, R0, 0x17, RZ ;  /* 0x0000001700037819 */ /* 0x000fe200000006ff */
[-C--:B------:R-:W-:Y:S01]  /*2de0*/  FFMA.RM R38, R38, R11.reuse, 12582913 ;  /* 0x4b40000126267423 */ /* 0x080fe2000000400b */
[----:B------:R-:W-:Y:S01]  /*2df0*/  FFMA.SAT R36, R59, R12, 0.5 ;  /* 0x3f0000003b247423 */ /* 0x000fe2000000200c */
[-C--:B------:R-:W-:Y:S01]  /*2e00*/  FFMA.RM R0, R16, R11.reuse, 12582913 ;  /* 0x4b40000110007423 */ /* 0x080fe2000000400b */
[----:B------:R-:W-:Y:S01]  /*2e10*/  SHF.L.U32 R16, R17, 0x17, RZ ;  /* 0x0000001711107819 */ /* 0x000fe200000006ff */
[----:B0-----:R-:W-:Y:S01]  /*2e20*/  FMUL R3, R3, R8 ;  /* 0x0000000803037220 */ /* 0x001fe20000400000 */
[----:B------:R-:W-:Y:S01]  /*2e30*/  SHF.L.U32 R17, R18, 0x17, RZ ;  /* 0x0000001712117819 */ /* 0x000fe200000006ff */
[----:B------:R-:W-:Y:S01]  /*2e40*/  FADD R8, R0, -12583039 ;  /* 0xcb40007f00087421 */ /* 0x000fe20000000000 */
[----:B------:R-:W-:Y:S01]  /*2e50*/  SHF.L.U32 R14, R14, 0x17, RZ ;  /* 0x000000170e0e7819 */ /* 0x000fe200000006ff */
[----:B------:R-:W-:Y:S01]  /*2e60*/  FFMA.RM R36, R36, R11, 12582913 ;  /* 0x4b40000124247423 */ /* 0x000fe2000000400b */
[----:B------:R0:W1:Y:S01]  /*2e70*/  MUFU.EX2 R19, R26 ;  /* 0x0000001a00137308 */ /* 0x0000620000000800 */
[----:B------:R-:W-:Y:S01]  /*2e80*/  FFMA R8, R67, 1.4426950216293334961, -R8 ;  /* 0x3fb8aa3b43087823 */ /* 0x000fe20000000808 */
[----:B------:R-:W-:Y:S01]  /*2e90*/  SHF.L.U32 R18, R20, 0x17, RZ ;  /* 0x0000001714127819 */ /* 0x000fe200000006ff */
[-C--:B------:R-:W-:Y:S01]  /*2ea0*/  FFMA.SAT R60, R15, R12.reuse, 0.5 ;  /* 0x3f0000000f3c7423 */ /* 0x080fe2000000200c */
[----:B------:R-:W-:Y:S01]  /*2eb0*/  SHF.L.U32 R6, R6, 0x17, RZ ;  /* 0x0000001706067819 */ /* 0x000fe200000006ff */
[----:B------:R-:W-:Y:S01]  /*2ec0*/  FFMA R67, R67, 1.925963033500011079e-08, R8 ;  /* 0x32a5706043437823 */ /* 0x000fe20000000008 */
[----:B------:R-:W-:Y:S01]  /*2ed0*/  FADD R8, R22, -12583039 ;  /* 0xcb40007f16087421 */ /* 0x000fe20000000000 */
[----:B------:R-:W-:Y:S01]  /*2ee0*/  IMAD.SHL.U32 R10, R10, 0x800000, RZ ;  /* 0x008000000a0a7824 */ /* 0x000fe200078e00ff */
[----:B------:R-:W2:Y:S01]  /*2ef0*/  MUFU.EX2 R21, R21 ;  /* 0x0000001500157308 */ /* 0x000ea20000000800 */
[----:B0-----:R-:W-:Y:S01]  /*2f00*/  FFMA.SAT R26, R13, R12, 0.5 ;  /* 0x3f0000000d1a7423 */ /* 0x001fe2000000200c */
[----:B------:R-:W-:-:S03]  /*2f10*/  FFMA R8, R65, 1.4426950216293334961, -R8 ;  /* 0x3fb8aa3b41087823 */ /* 0x000fc60000000808 */
[----:B------:R-:W-:Y:S01]  /*2f20*/  FFMA.RM R26, R26, R11, 12582913 ;  /* 0x4b4000011a1a7423 */ /* 0x000fe2000000400b */
[----:B------:R-:W-:Y:S01]  /*2f30*/  FFMA R65, R65, 1.925963033500011079e-08, R8 ;  /* 0x32a5706041417823 */ /* 0x000fe20000000008 */
[----:B------:R-:W-:Y:S01]  /*2f40*/  FMUL R8, R2, R77 ;  /* 0x0000004d02087220 */ /* 0x000fe20000400000 */
[----:B------:R-:W-:Y:S01]  /*2f50*/  FADD R2, R24, -12583039 ;  /* 0xcb40007f18027421 */ /* 0x000fe20000000000 */
[----:B-1----:R-:W-:Y:S01]  /*2f60*/  FMUL R18, R18, R19 ;  /* 0x0000001312127220 */ /* 0x002fe20000400000 */
[----:B------:R-:W-:Y:S01]  /*2f70*/  SHF.L.U32 R19, R0, 0x17, RZ ;  /* 0x0000001700137819 */ /* 0x000fe200000006ff */
[----:B------:R-:W0:Y:S01]  /*2f80*/  MUFU.EX2 R83, R83 ;  /* 0x0000005300537308 */ /* 0x000e220000000800 */
[----:B------:R-:W-:-:S04]  /*2f90*/  FFMA R2, R9, 1.4426950216293334961, -R2 ;  /* 0x3fb8aa3b09027823 */ /* 0x000fc80000000802 */
[----:B------:R-:W-:Y:S01]  /*2fa0*/  FFMA R32, R9, 1.925963033500011079e-08, R2 ;  /* 0x32a5706009207823 */ /* 0x000fe20000000002 */
[----:B------:R-:W-:Y:S01]  /*2fb0*/  FADD R2, R28, -12583039 ;  /* 0xcb40007f1c027421 */ /* 0x000fe20000000000 */
[----:B------:R-:W-:Y:S01]  /*2fc0*/  FMUL R9, R14, R73 ;  /* 0x000000490e097220 */ /* 0x000fe20000400000 */
[----:B------:R-:W-:Y:S01]  /*2fd0*/  FADD R14, R36, -12583039 ;  /* 0xcb40007f240e7421 */ /* 0x000fe20000000000 */
[----:B--2---:R-:W-:Y:S01]  /*2fe0*/  FMUL R16, R16, R21 ;  /* 0x0000001510107220 */ /* 0x004fe20000400000 */
[----:B------:R-:W-:Y:S01]  /*2ff0*/  FFMA R2, R63, 1.4426950216293334961, -R2 ;  /* 0x3fb8aa3b3f027823 */ /* 0x000fe20000000802 */
[----:B------:R-:W-:Y:S01]  /*3000*/  SHF.L.U32 R21, R24, 0x17, RZ ;  /* 0x0000001718157819 */ /* 0x000fe200000006ff */
[----:B------:R-:W-:Y:S01]  /*3010*/  FFMA R14, R59, 1.4426950216293334961, -R14 ;  /* 0x3fb8aa3b3b0e7823 */ /* 0x000fe2000000080e */
[----:B------:R-:W-:Y:S01]  /*3020*/  FADD R24, R26, -12583039 ;  /* 0xcb40007f1a187421 */ /* 0x000fe20000000000 */
[----:B------:R-:W-:Y:S01]  /*3030*/  FFMA R63, R63, 1.925963033500011079e-08, R2 ;  /* 0x32a570603f3f7823 */ /* 0x000fe20000000002 */
[----:B------:R-:W-:Y:S01]  /*3040*/  FADD R2, R30, -12583039 ;  /* 0xcb40007f1e027421 */ /* 0x000fe20000000000 */
[----:B------:R-:W-:Y:S01]  /*3050*/  FFMA R59, R59, 1.925963033500011079e-08, R14 ;  /* 0x32a570603b3b7823 */ /* 0x000fe2000000000e */
[----:B------:R-:W-:Y:S01]  /*3060*/  FFMA R24, R13, 1.4426950216293334961, -R24 ;  /* 0x3fb8aa3b0d187823 */ /* 0x000fe20000000818 */
[----:B------:R-:W1:Y:S01]  /*3070*/  MUFU.EX2 R14, R67 ;  /* 0x00000043000e7308 */ /* 0x000e620000000800 */
[----:B------:R-:W-:Y:S01]  /*3080*/  FFMA R2, R61, 1.4426950216293334961, -R2 ;  /* 0x3fb8aa3b3d027823 */ /* 0x000fe20000000802 */
[----:B0-----:R-:W-:Y:S01]  /*3090*/  FMUL R4, R4, R83 ;  /* 0x0000005304047220 */ /* 0x001fe20000400000 */
[----:B------:R-:W-:-:S02]  /*30a0*/  SHF.L.U32 R26, R26, 0x17, RZ ;  /* 0x000000171a1a7819 */ /* 0x000fc400000006ff */
[----:B------:R-:W-:-:S03]  /*30b0*/  FFMA R61, R61, 1.925963033500011079e-08, R2 ;  /* 0x32a570603d3d7823 */ /* 0x000fc60000000002 */
[----:B------:R-:W0:Y:S08]  /*30c0*/  MUFU.EX2 R2, R69 ;  /* 0x0000004500027308 */ /* 0x000e300000000800 */
[----:B------:R-:W2:Y:S01]  /*30d0*/  MUFU.EX2 R32, R32 ;  /* 0x0000002000207308 */ /* 0x000ea20000000800 */
[----:B-1----:R-:W-:-:S07]  /*30e0*/  FMUL R19, R19, R14 ;  /* 0x0000000e13137220 */ /* 0x002fce0000400000 */
[----:B------:R-:W-:Y:S01]  /*30f0*/  MUFU.EX2 R59, R59 ;  /* 0x0000003b003b7308 */ /* 0x000fe20000000800 */
[----:B0-----:R-:W-:Y:S01]  /*3100*/  FMUL R17, R17, R2 ;  /* 0x0000000211117220 */ /* 0x001fe20000400000 */
[----:B------:R-:W-:-:S04]  /*3110*/  FADD R2, R38, -12583039 ;  /* 0xcb40007f26027421 */ /* 0x000fc80000000000 */
[----:B------:R-:W-:Y:S02]  /*3120*/  FFMA R2, R57, 1.4426950216293334961, -R2 ;  /* 0x3fb8aa3b39027823 */ /* 0x000fe40000000802 */
[----:B------:R-:W0:Y:S01]  /*3130*/  MUFU.EX2 R75, R75 ;  /* 0x0000004b004b7308 */ /* 0x000e220000000800 */
[----:B--2---:R-:W-:Y:S01]  /*3140*/  FMUL R21, R21, R32 ;  /* 0x0000002015157220 */ /* 0x004fe20000400000 */
[----:B------:R-:W-:Y:S01]  /*3150*/  FFMA R58, R57, 1.925963033500011079e-08, R2 ;  /* 0x32a57060393a7823 */ /* 0x000fe20000000002 */
[----:B------:R-:W-:-:S04]  /*3160*/  FFMA.SAT R2, R39, R12, 0.5 ;  /* 0x3f00000027027423 */ /* 0x000fc8000000200c */
[----:B------:R-:W-:Y:S01]  /*3170*/  FFMA.RM R2, R2, R11, 12582913 ;  /* 0x4b40000102027423 */ /* 0x000fe2000000400b */
[----:B------:R-:W-:Y:S03]  /*3180*/  MUFU.EX2 R58, R58 ;  /* 0x0000003a003a7308 */ /* 0x000fe60000000800 */
[----:B------:R-:W-:-:S04]  /*3190*/  FADD R20, R2, -12583039 ;  /* 0xcb40007f02147421 */ /* 0x000fc80000000000 */
[C---:B------:R-:W-:Y:S01]  /*31a0*/  FFMA R20, R39.reuse, 1.4426950216293334961, -R20 ;  /* 0x3fb8aa3b27147823 */ /* 0x040fe20000000814 */
[----:B------:R-:W1:Y:S01]  /*31b0*/  MUFU.EX2 R71, R71 ;  /* 0x0000004700477308 */ /* 0x000e620000000800 */
[----:B0-----:R-:W-:Y:S02]  /*31c0*/  FMUL R6, R6, R75 ;  /* 0x0000004b06067220 */ /* 0x001fe40000400000 */
[----:B------:R-:W-:Y:S01]  /*31d0*/  FFMA R39, R39, 1.925963033500011079e-08, R20 ;  /* 0x32a5706027277823 */ /* 0x000fe20000000014 */
[----:B------:R-:W-:-:S04]  /*31e0*/  FFMA.SAT R20, R33, R12, 0.5 ;  /* 0x3f00000021147423 */ /* 0x000fc8000000200c */
[----:B------:R-:W-:Y:S01]  /*31f0*/  FFMA.RM R0, R20, R11, 12582913 ;  /* 0x4b40000114007423 */ /* 0x000fe2000000400b */
[----:B------:R-:W-:Y:S01]  /*3200*/  IMAD.SHL.U32 R20, R22, 0x800000, RZ ;  /* 0x0080000016147824 */ /* 0x000fe200078e00ff */
        /* <DEDUP_REMOVED lines=10> */
[C---:B------:R-:W-:Y:S01]  /*32b0*/  FADD R22, R14.reuse, -12583039 ;  /* 0xcb40007f0e167421 */ /* 0x040fe20000000000 */
[----:B------:R-:W-:-:S03]  /*32c0*/  SHF.L.U32 R14, R14, 0x17, RZ ;  /* 0x000000170e0e7819 */ /* 0x000fc600000006ff */
[C---:B------:R-:W-:Y:S01]  /*32d0*/  FFMA R22, R25.reuse, 1.4426950216293334961, -R22 ;  /* 0x3fb8aa3b19167823 */ /* 0x040fe20000000816 */
[----:B------:R-:W-:Y:S03]  /*32e0*/  MUFU.EX2 R33, R33 ;  /* 0x0000002100217308 */ /* 0x000fe60000000800 */
[----:B------:R-:W-:Y:S01]  /*32f0*/  FFMA R57, R25, 1.925963033500011079e-08, R22 ;  /* 0x32a5706019397823 */ /* 0x000fe20000000016 */
[----:B------:R-:W-:Y:S01]  /*3300*/  SHF.L.U32 R22, R28, 0x17, RZ ;  /* 0x000000171c167819 */ /* 0x000fe200000006ff */
[----:B------:R-:W-:Y:S01]  /*3310*/  FFMA R28, R13, 1.925963033500011079e-08, R24 ;  /* 0x32a570600d1c7823 */ /* 0x000fe20000000018 */
[----:B------:R-:W-:Y:S01]  /*3320*/  FFMA.SAT R24, R23, R12, 0.5 ;  /* 0x3f00000017187423 */ /* 0x000fe2000000200c */
[----:B------:R-:W-:Y:S01]  /*3330*/  SHF.L.U32 R25, R30, 0x17, RZ ;  /* 0x000000171e197819 */ /* 0x000fe200000006ff */
[----:B------:R-:W-:Y:S01]  /*3340*/  FFMA.RM R30, R60, R11, 12582913 ;  /* 0x4b4000013c1e7423 */ /* 0x000fe2000000400b */
[----:B-1----:R-:W-:Y:S01]  /*3350*/  FMUL R22, R22, R63 ;  /* 0x0000003f16167220 */ /* 0x002fe20000400000 */
[----:B------:R-:W-:Y:S01]  /*3360*/  FFMA.RM R13, R24, R11, 12582913 ;  /* 0x4b400001180d7423 */ /* 0x000fe2000000400b */
[----:B------:R-:W-:Y:S01]  /*3370*/  MUFU.EX2 R57, R57 ;  /* 0x0000003900397308 */ /* 0x000fe20000000800 */
[C---:B------:R-:W-:Y:S01]  /*3380*/  FADD R60, R30.reuse, -12583039 ;  /* 0xcb40007f1e3c7421 */ /* 0x040fe20000000000 */
[----:B------:R-:W-:Y:S01]  /*3390*/  SHF.L.U32 R30, R30, 0x17, RZ ;  /* 0x000000171e1e7819 */ /* 0x000fe200000006ff */
[----:B------:R-:W-:-:S02]  /*33a0*/  FADD R32, R13, -12583039 ;  /* 0xcb40007f0d207421 */ /* 0x000fc40000000000 */
[----:B------:R-:W-:Y:S02]  /*33b0*/  FFMA R60, R15, 1.4426950216293334961, -R60 ;  /* 0x3fb8aa3b0f3c7823 */ /* 0x000fe4000000083c */
[----:B------:R-:W-:Y:S01]  /*33c0*/  FFMA R32, R23, 1.4426950216293334961, -R32 ;  /* 0x3fb8aa3b17207823 */ /* 0x000fe20000000820 */
[----:B------:R-:W0:Y:S01]  /*33d0*/  MUFU.EX2 R24, R61 ;  /* 0x0000003d00187308 */ /* 0x000e220000000800 */
[----:B------:R-:W-:Y:S02]  /*33e0*/  FFMA R60, R15, 1.925963033500011079e-08, R60 ;  /* 0x32a570600f3c7823 */ /* 0x000fe4000000003c */
[----:B------:R-:W-:Y:S01]  /*33f0*/  FFMA R32, R23, 1.925963033500011079e-08, R32 ;  /* 0x32a5706017207823 */ /* 0x000fe20000000020 */
[----:B------:R-:W-:-:S04]  /*3400*/  IMAD.SHL.U32 R23, R38, 0x800000, RZ ;  /* 0x0080000026177824 */ /* 0x000fc800078e00ff */
[----:B------:R-:W-:Y:S01]  /*3410*/  FMUL R23, R23, R58 ;  /* 0x0000003a17177220 */ /* 0x000fe20000400000 */
[----:B------:R-:W-:Y:S01]  /*3420*/  FFMA.SAT R58, R37, R12, 0.5 ;  /* 0x3f000000253a7423 */ /* 0x000fe2000000200c */
[----:B------:R-:W1:Y:S01]  /*3430*/  MUFU.EX2 R63, R28 ;  /* 0x0000001c003f7308 */ /* 0x000e620000000800 */
[----:B0-----:R-:W-:Y:S01]  /*3440*/  FMUL R25, R25, R24 ;  /* 0x0000001819197220 */ /* 0x001fe20000400000 */
[----:B------:R-:W-:Y:S01]  /*3450*/  SHF.L.U32 R24, R36, 0x17, RZ ;  /* 0x0000001724187819 */ /* 0x000fe200000006ff */
[----:B------:R-:W-:-:S05]  /*3460*/  FFMA.SAT R36, R29, R12, 0.5 ;  /* 0x3f0000001d247423 */ /* 0x000fca000000200c */
[----:B------:R-:W0:Y:S01]  /*3470*/  MUFU.EX2 R32, R32 ;  /* 0x0000002000207308 */ /* 0x000e220000000800 */
[----:B------:R-:W-:Y:S01]  /*3480*/  FFMA.RM R15, R36, R11, 12582913 ;  /* 0x4b400001240f7423 */ /* 0x000fe2000000400b */
[----:B------:R-:W-:-:S03]  /*3490*/  FMUL R24, R24, R59 ;  /* 0x0000003b18187220 */ /* 0x000fc60000400000 */
[----:B------:R-:W-:-:S03]  /*34a0*/  FADD R36, R15, -12583039 ;  /* 0xcb40007f0f247421 */ /* 0x000fc60000000000 */
[----:B------:R-:W2:Y:S01]  /*34b0*/  MUFU.EX2 R39, R60 ;  /* 0x0000003c00277308 */ /* 0x000ea20000000800 */
[----:B-1----:R-:W-:Y:S01]  /*34c0*/  FMUL R26, R26, R63 ;  /* 0x0000003f1a1a7220 */ /* 0x002fe20000400000 */
[----:B------:R-:W-:Y:S01]  /*34d0*/  SHF.L.U32 R15, R15, 0x17, RZ ;  /* 0x000000170f0f7819 */ /* 0x000fe200000006ff */
[----:B------:R-:W-:-:S04]  /*34e0*/  FFMA R36, R29, 1.4426950216293334961, -R36 ;  /* 0x3fb8aa3b1d247823 */ /* 0x000fc80000000824 */
[----:B------:R-:W-:Y:S01]  /*34f0*/  FFMA R59, R29, 1.925963033500011079e-08, R36 ;  /* 0x32a570601d3b7823 */ /* 0x000fe20000000024 */
[----:B------:R-:W-:Y:S01]  /*3500*/  FFMA.SAT R36, R27, R12, 0.5 ;  /* 0x3f0000001b247423 */ /* 0x000fe2000000200c */
[----:B------:R-:W-:-:S03]  /*3510*/  SHF.L.U32 R29, R2, 0x17, RZ ;  /* 0x00000017021d7819 */ /* 0x000fc600000006ff */
[----:B------:R-:W-:Y:S02]  /*3520*/  FFMA.RM R36, R36, R11, 12582913 ;  /* 0x4b40000124247423 */ /* 0x000fe4000000400b */
[----:B------:R-:W-:Y:S02]  /*3530*/  FMUL R29, R29, R62 ;  /* 0x0000003e1d1d7220 */ /* 0x000fe40000400000 */
[----:B------:R-:W-:-:S04]  /*3540*/  FADD R38, R36, -12583039 ;  /* 0xcb40007f24267421 */ /* 0x000fc80000000000 */
[----:B------:R-:W-:-:S04]  /*3550*/  FFMA R38, R27, 1.4426950216293334961, -R38 ;  /* 0x3fb8aa3b1b267823 */ /* 0x000fc80000000826 */
[----:B------:R-:W-:Y:S01]  /*3560*/  FFMA R61, R27, 1.925963033500011079e-08, R38 ;  /* 0x32a570601b3d7823 */ /* 0x000fe20000000026 */
[----:B------:R-:W-:-:S04]  /*3570*/  FFMA.SAT R38, R31, R12, 0.5 ;  /* 0x3f0000001f267423 */ /* 0x000fc8000000200c */
[-C--:B------:R-:W-:Y:S01]  /*3580*/  FFMA.RM R12, R38, R11.reuse, 12582913 ;  /* 0x4b400001260c7423 */ /* 0x080fe2000000400b */
[----:B------:R-:W-:Y:S01]  /*3590*/  FFMA.RM R11, R58, R11, 12582913 ;  /* 0x4b4000013a0b7423 */ /* 0x000fe2000000400b */
[----:B------:R-:W1:Y:S02]  /*35a0*/  MUFU.EX2 R61, R61 ;  /* 0x0000003d003d7308 */ /* 0x000e640000000800 */
[----:B------:R-:W-:Y:S01]  /*35b0*/  FADD R38, R12, -12583039 ;  /* 0xcb40007f0c267421 */ /* 0x000fe20000000000 */
[----:B------:R-:W-:-:S03]  /*35c0*/  FADD R58, R11, -12583039 ;  /* 0xcb40007f0b3a7421 */ /* 0x000fc60000000000 */
[----:B------:R-:W-:Y:S01]  /*35d0*/  FFMA R38, R31, 1.4426950216293334961, -R38 ;  /* 0x3fb8aa3b1f267823 */ /* 0x000fe20000000826 */
[----:B------:R-:W-:-:S03]  /*35e0*/  FFMA R58, R37, 1.4426950216293334961, -R58 ;  /* 0x3fb8aa3b253a7823 */ /* 0x000fc6000000083a */
[----:B------:R-:W-:Y:S01]  /*35f0*/  FFMA R38, R31, 1.925963033500011079e-08, R38 ;  /* 0x32a570601f267823 */ /* 0x000fe20000000026 */
        /* <DEDUP_REMOVED lines=19> */
[----:B------:R-:W-:Y:S02]  /*3730*/  IMAD.SHL.U32 R33, R13, 0x800000, RZ ;  /* 0x008000000d217824 */ /* 0x000fe400078e00ff */
[----:B------:R-:W-:Y:S01]  /*3740*/  FADD R27, R0, R25 ;  /* 0x00000019001b7221 */ /* 0x000fe20000000000 */
[----:B------:R-:W3:Y:S01]  /*3750*/  MUFU.EX2 R2, R59 ;  /* 0x0000003b00027308 */ /* 0x000ee20000000800 */
[----:B0-----:R-:W-:Y:S02]  /*3760*/  FMUL R33, R33, R32 ;  /* 0x0000002021217220 */ /* 0x001fe40000400000 */
[----:B------:R-:W-:Y:S01]  /*3770*/  FADD R0, R27, R24 ;  /* 0x000000181b007221 */ /* 0x000fe20000000000 */
[----:B------:R-:W-:Y:S01]  /*3780*/  FMUL R27, R14, R57 ;  /* 0x000000390e1b7220 */ /* 0x000fe20000400000 */
[----:B--2---:R-:W-:Y:S01]  /*3790*/  FMUL R32, R30, R39 ;  /* 0x000000271e207220 */ /* 0x004fe20000400000 */
[----:B------:R-:W-:Y:S01]  /*37a0*/  SHF.L.U32 R30, R36, 0x17, RZ ;  /* 0x00000017241e7819 */ /* 0x000fe200000006ff */
[----:B------:R-:W-:Y:S01]  /*37b0*/  FADD R0, R0, R23 ;  /* 0x0000001700007221 */ /* 0x000fe20000000000 */
[----:B------:R-:W0:Y:S03]  /*37c0*/  MUFU.EX2 R57, R38 ;  /* 0x0000002600397308 */ /* 0x000e260000000800 */
[----:B------:R-:W-:Y:S01]  /*37d0*/  FADD R31, R0, R29 ;  /* 0x0000001d001f7221 */ /* 0x000fe20000000000 */
[----:B-1----:R-:W-:-:S03]  /*37e0*/  FMUL R30, R30, R61 ;  /* 0x0000003d1e1e7220 */ /* 0x002fc60000400000 */
[----:B------:R-:W-:Y:S01]  /*37f0*/  FADD R0, R31, R28 ;  /* 0x0000001c1f007221 */ /* 0x000fe20000000000 */
[----:B---3--:R-:W-:Y:S01]  /*3800*/  FMUL R31, R15, R2 ;  /* 0x000000020f1f7220 */ /* 0x008fe20000400000 */
[----:B------:R-:W-:Y:S02]  /*3810*/  SHF.L.U32 R2, R12, 0x17, RZ ;  /* 0x000000170c027819 */ /* 0x000fe400000006ff */
[----:B------:R-:W-:-:S04]  /*3820*/  FADD R13, R0, R27 ;  /* 0x0000001b000d7221 */ /* 0x000fc80000000000 */
[----:B------:R-:W-:Y:S01]  /*3830*/  FADD R0, R13, R26 ;  /* 0x0000001a0d007221 */ /* 0x000fe20000000000 */
[----:B0-----:R-:W-:-:S03]  /*3840*/  FMUL R2, R2, R57 ;  /* 0x0000003902027220 */ /* 0x001fc60000400000 */
[----:B------:R-:W-:-:S04]  /*3850*/  FADD R13, R0, R33 ;  /* 0x00000021000d7221 */ /* 0x000fc80000000000 */
        /* <DEDUP_REMOVED lines=16> */
.L_x_34649:
        /* <DEDUP_REMOVED lines=12> */
[----:B0-----:R-:W-:Y:S05]  /*3a20*/  CALL.REL.NOINC `($__internal_578_$__cuda_sm3x_div_rn_noftz_f32_slowpath) ;  /* 0x0000004000707944 */ /* 0x001fea0003c00000 */
[----:B------:R-:W-:-:S07]  /*3a30*/  MOV R14, R7 ;  /* 0x00000007000e7202 */ /* 0x000fce0000000f00 */
.L_x_34554:
[----:B------:R-:W-:Y:S05]  /*3a40*/  BSYNC.RECONVERGENT B3 ;  /* 0x0000000000037941 */ /* 0x000fea0003800200 */
.L_x_34553:
        /* <DEDUP_REMOVED lines=12> */
[----:B0-----:R-:W-:Y:S05]  /*3b10*/  CALL.REL.NOINC `($__internal_578_$__cuda_sm3x_div_rn_noftz_f32_slowpath) ;  /* 0x0000004000347944 */ /* 0x001fea0003c00000 */
[----:B------:R-:W-:-:S07]  /*3b20*/  IMAD.MOV.U32 R15, RZ, RZ, R7 ;  /* 0x000000ffff0f7224 */ /* 0x000fce00078e0007 */
.L_x_34556:
[----:B------:R-:W-:Y:S05]  /*3b30*/  BSYNC.RECONVERGENT B3 ;  /* 0x0000000000037941 */ /* 0x000fea0003800200 */
.L_x_34555:
        /* <DEDUP_REMOVED lines=13> */
[----:B------:R-:W-:-:S07]  /*3c10*/  MOV R36, R7 ;  /* 0x0000000700247202 */ /* 0x000fce0000000f00 */
.L_x_34558:
[----:B------:R-:W-:Y:S05]  /*3c20*/  BSYNC.RECONVERGENT B3 ;  /* 0x0000000000037941 */ /* 0x000fea0003800200 */
.L_x_34557:
        /* <DEDUP_REMOVED lines=12> */
[----:B0-----:R-:W-:Y:S05]  /*3cf0*/  CALL.REL.NOINC `($__internal_578_$__cuda_sm3x_div_rn_noftz_f32_slowpath) ;  /* 0x0000003c00bc7944 */ /* 0x001fea0003c00000 */
[----:B------:R-:W-:-:S07]  /*3d00*/  MOV R37, R7 ;  /* 0x0000000700257202 */ /* 0x000fce0000000f00 */
.L_x_34560:
[----:B------:R-:W-:Y:S05]  /*3d10*/  BSYNC.RECONVERGENT B3 ;  /* 0x0000000000037941 */ /* 0x000fea0003800200 */
.L_x_34559:
        /* <DEDUP_REMOVED lines=14> */
.L_x_34562:
[----:B------:R-:W-:Y:S05]  /*3e00*/  BSYNC.RECONVERGENT B3 ;  /* 0x0000000000037941 */ /* 0x000fea0003800200 */
.L_x_34561:
        /* <DEDUP_REMOVED lines=12> */
[----:B0-----:R-:W-:Y:S05]  /*3ed0*/  CALL.REL.NOINC `($__internal_578_$__cuda_sm3x_div_rn_noftz_f32_slowpath) ;  /* 0x0000003c00447944 */ /* 0x001fea0003c00000 */
[----:B------:R-:W-:-:S07]  /*3ee0*/  MOV R5, R7 ;  /* 0x0000000700057202 */ /* 0x000fce0000000f00 */
.L_x_34564:
[----:B------:R-:W-:Y:S05]  /*3ef0*/  BSYNC.RECONVERGENT B3 ;  /* 0x0000000000037941 */ /* 0x000fea0003800200 */
.L_x_34563:
        /* <DEDUP_REMOVED lines=14> */
.L_x_34566:
[----:B------:R-:W-:Y:S05]  /*3fe0*/  BSYNC.RECONVERGENT B3 ;  /* 0x0000000000037941 */ /* 0x000fea0003800200 */
.L_x_34565:
        /* <DEDUP_REMOVED lines=14> */
.L_x_34568:
[----:B------:R-:W-:Y:S05]  /*40d0*/  BSYNC.RECONVERGENT B3 ;  /* 0x0000000000037941 */ /* 0x000fea0003800200 */
.L_x_34567:
        /* <DEDUP_REMOVED lines=14> */
.L_x_34570:
[----:B------:R-:W-:Y:S05]  /*41c0*/  BSYNC.RECONVERGENT B3 ;  /* 0x0000000000037941 */ /* 0x000fea0003800200 */
.L_x_34569:
        /* <DEDUP_REMOVED lines=14> */
.L_x_34572:
[----:B------:R-:W-:Y:S05]  /*42b0*/  BSYNC.RECONVERGENT B3 ;  /* 0x0000000000037941 */ /* 0x000fea0003800200 */
.L_x_34571:
        /* <DEDUP_REMOVED lines=14> */
.L_x_34574:
[----:B------:R-:W-:Y:S05]  /*43a0*/  BSYNC.RECONVERGENT B3 ;  /* 0x0000000000037941 */ /* 0x000fea0003800200 */
.L_x_34573:
        /* <DEDUP_REMOVED lines=14> */
.L_x_34576:
[----:B------:R-:W-:Y:S05]  /*4490*/  BSYNC.RECONVERGENT B3 ;  /* 0x0000000000037941 */ /* 0x000fea0003800200 */
.L_x_34575:
        /* <DEDUP_REMOVED lines=14> */
.L_x_34578:
[----:B------:R-:W-:Y:S05]  /*4580*/  BSYNC.RECONVERGENT B3 ;  /* 0x0000000000037941 */ /* 0x000fea0003800200 */
.L_x_34577:
        /* <DEDUP_REMOVED lines=14> */
.L_x_34580:
[----:B------:R-:W-:Y:S05]  /*4670*/  BSYNC.RECONVERGENT B3 ;  /* 0x0000000000037941 */ /* 0x000fea0003800200 */
.L_x_34579:
        /* <DEDUP_REMOVED lines=14> */
.L_x_34582:
[----:B------:R-:W-:Y:S05]  /*4760*/  BSYNC.RECONVERGENT B3 ;  /* 0x0000000000037941 */ /* 0x000fea0003800200 */
.L_x_34581:
        /* <DEDUP_REMOVED lines=14> */
.L_x_34584:
[----:B------:R-:W-:Y:S05]  /*4850*/  BSYNC.RECONVERGENT B3 ;  /* 0x0000000000037941 */ /* 0x000fea0003800200 */
.L_x_34583:
        /* <DEDUP_REMOVED lines=14> */
.L_x_34586:
[----:B------:R-:W-:Y:S05]  /*4940*/  BSYNC.RECONVERGENT B3 ;  /* 0x0000000000037941 */ /* 0x000fea0003800200 */
.L_x_34585:
        /* <DEDUP_REMOVED lines=12> */
[----:B------:R-:W-:Y:S05]  /*4a10*/  CALL.REL.NOINC `($__internal_578_$__cuda_sm3x_div_rn_noftz_f32_slowpath) ;  /* 0x0000003000747944 */ /* 0x000fea0003c00000 */
[----:B------:R-:W-:-:S07]  /*4a20*/  MOV R39, R7 ;  /* 0x0000000700277202 */ /* 0x000fce0000000f00 */
.L_x_34588:
[----:B------:R-:W-:Y:S05]  /*4a30*/  BSYNC.RECONVERGENT B3 ;  /* 0x0000000000037941 */ /* 0x000fea0003800200 */
.L_x_34587:
        /* <DEDUP_REMOVED lines=12> */
[----:B------:R-:W-:Y:S05]  /*4b00*/  CALL.REL.NOINC `($__internal_578_$__cuda_sm3x_div_rn_noftz_f32_slowpath) ;  /* 0x0000003000387944 */ /* 0x000fea0003c00000 */
[----:B------:R-:W-:-:S07]  /*4b10*/  MOV R22, R7 ;  /* 0x0000000700167202 */ /* 0x000fce0000000f00 */
.L_x_34590:
[----:B------:R-:W-:Y:S05]  /*4b20*/  BSYNC.RECONVERGENT B3 ;  /* 0x0000000000037941 */ /* 0x000fea0003800200 */
.L_x_34589:
        /* <DEDUP_REMOVED lines=12> */
[----:B------:R-:W-:Y:S05]  /*4bf0*/  CALL.REL.NOINC `($__internal_578_$__cuda_sm3x_div_rn_noftz_f32_slowpath) ;  /* 0x0000002c00fc7944 */ /* 0x000fea0003c00000 */
[----:B------:R-:W-:-:S07]  /*4c00*/  MOV R23, R7 ;  /* 0x0000000700177202 */ /* 0x000fce0000000f00 */
.L_x_34592:
[----:B------:R-:W-:Y:S05]  /*4c10*/  BSYNC.RECONVERGENT B3 ;  /* 0x0000000000037941 */ /* 0x000fea0003800200 */
.L_x_34591:
        /* <DEDUP_REMOVED lines=12> */
[----:B------:R-:W-:Y:S05]  /*4ce0*/  CALL.REL.NOINC `($__internal_578_$__cuda_sm3x_div_rn_noftz_f32_slowpath) ;  /* 0x0000002c00c07944 */ /* 0x000fea0003c00000 */
[----:B------:R-:W-:-:S07]  /*4cf0*/  MOV R24, R7 ;  /* 0x0000000700187202 */ /* 0x000fce0000000f00 */
.L_x_34594:
[----:B------:R-:W-:Y:S05]  /*4d00*/  BSYNC.RECONVERGENT B3 ;  /* 0x0000000000037941 */ /* 0x000fea0003800200 */
.L_x_34593:
        /* <DEDUP_REMOVED lines=13> */
[----:B------:R-:W-:-:S07]  /*4de0*/  IMAD.MOV.U32 R25, RZ, RZ, R7 ;  /* 0x000000ffff197224 */ /* 0x000fce00078e0007 */
.L_x_34596:
[----:B------:R-:W-:Y:S05]  /*4df0*/  BSYNC.RECONVERGENT B3 ;  /* 0x0000000000037941 */ /* 0x000fea0003800200 */
.L_x_34595:
        /* <DEDUP_REMOVED lines=14> */
.L_x_34598:
[----:B------:R-:W-:Y:S05]  /*4ee0*/  BSYNC.RECONVERGENT B3 ;  /* 0x0000000000037941 */ /* 0x000fea0003800200 */
.L_x_34597:
        /* <DEDUP_REMOVED lines=14> */
.L_x_34600:
[----:B------:R-:W-:Y:S05]  /*4fd0*/  BSYNC.RECONVERGENT B3 ;  /* 0x0000000000037941 */ /* 0x000fea0003800200 */
.L_x_34599:
        /* <DEDUP_REMOVED lines=14> */
.L_x_34602:
[----:B------:R-:W-:Y:S05]  /*50c0*/  BSYNC.RECONVERGENT B3 ;  /* 0x0000000000037941 */ /* 0x000fea0003800200 */
.L_x_34601:
        /* <DEDUP_REMOVED lines=14> */
.L_x_34604:
[----:B------:R-:W-:Y:S05]  /*51b0*/  BSYNC.RECONVERGENT B3 ;  /* 0x0000000000037941 */ /* 0x000fea0003800200 */
.L_x_34603:
        /* <DEDUP_REMOVED lines=14> */
.L_x_34606:
[----:B------:R-:W-:Y:S05]  /*52a0*/  BSYNC.RECONVERGENT B3 ;  /* 0x0000000000037941 */ /* 0x000fea0003800200 */
.L_x_34605:
        /* <DEDUP_REMOVED lines=13> */
.L_x_34608:
[----:B------:R-:W-:Y:S05]  /*5380*/  BSYNC.RECONVERGENT B3 ;  /* 0x0000000000037941 */ /* 0x000fea0003800200 */
.L_x_34607:
        /* <DEDUP_REMOVED lines=23> */
.L_x_34610:
[----:B------:R-:W-:Y:S05]  /*5500*/  BSYNC.RECONVERGENT B1 ;  /* 0x0000000000017941 */ /* 0x000fea0003800200 */
.L_x_34609:
        /* <DEDUP_REMOVED lines=18> */
.L_x_34612:
[----:B------:R-:W-:Y:S05]  /*5630*/  BSYNC.RECONVERGENT B1 ;  /* 0x0000000000017941 */ /* 0x000fea0003800200 */
.L_x_34611:
        /* <DEDUP_REMOVED lines=28> */
.L_x_34614:
[----:B------:R-:W-:Y:S05]  /*5800*/  BSYNC.RECONVERGENT B1 ;  /* 0x0000000000017941 */ /* 0x000fea0003800200 */
.L_x_34613:
[----:B------:R-:W-:Y:S04]  /*5810*/  BSSY.RECONVERGENT B1, `(.L_x_34615) ;  /* 0x0000012000017945 */ /* 0x000fe80003800200 */
[----:B------:R-:W-:Y:S05]  /*5820*/  @P1 BRA `(.L_x_34616) ;  /* 0x0000000000401947 */ /* 0x000fea0003800000 */
[----:B--2---:R-:W-:Y:S01]  /*5830*/  HFMA2 R5, -RZ, RZ, 0, 0 ;  /* 0x00000000ff057431 */ /* 0x004fe200000001ff */
[----:B------:R-:W-:Y:S01]  /*5840*/  MOV R4, R46 ;  /* 0x0000002e00047202 */ /* 0x000fe20000000f00 */
[----:B------:R-:W-:Y:S01]  /*5850*/  IMAD R0, R43, UR42, RZ ;  /* 0x0000002a2b007c24 */ /* 0x000fe2000f8e02ff */
[----:B------:R-:W-:Y:S02]  /*5860*/  R2UR UR4, R34 ;  /* 0x00000000220472ca */ /* 0x000fe400000e0000 */
[----:B------:R-:W-:Y:S01]  /*5870*/  R2UR UR5, R35 ;  /* 0x00000000230572ca */ /* 0x000fe200000e0000 */
[C---:B01----:R-:W-:Y:S02]  /*5880*/  IMAD R13, R41.reuse, UR43, R0 ;  /* 0x0000002b290d7c24 */ /* 0x043fe4000f8e0200 */
        /* <DEDUP_REMOVED lines=10> */
.L_x_34616:
[----:B------:R-:W-:Y:S05]  /*5930*/  BSYNC.RECONVERGENT B1 ;  /* 0x0000000000017941 */ /* 0x000fea0003800200 */
.L_x_34615:
[----:B------:R-:W-:Y:S04]  /*5940*/  BSSY.RECONVERGENT B1, `(.L_x_34617) ;  /* 0x0000012000017945 */ /* 0x000fe80003800200 */
[----:B------:R-:W-:Y:S05]  /*5950*/  @P2 BRA `(.L_x_34618) ;  /* 0x0000000000402947 */ /* 0x000fea0003800000 */
[----:B--23--:R-:W-:Y:S01]  /*5960*/  HFMA2 R5, -RZ, RZ, 0, 0 ;  /* 0x00000000ff057431 */ /* 0x00cfe200000001ff */
        /* <DEDUP_REMOVED lines=15> */
.L_x_34618:
[----:B------:R-:W-:Y:S05]  /*5a60*/  BSYNC.RECONVERGENT B1 ;  /* 0x0000000000017941 */ /* 0x000fea0003800200 */
.L_x_34617:
        /* <DEDUP_REMOVED lines=18> */
.L_x_34620:
[----:B------:R-:W-:Y:S05]  /*5b90*/  BSYNC.RECONVERGENT B1 ;  /* 0x0000000000017941 */ /* 0x000fea0003800200 */
.L_x_34619:
        /* <DEDUP_REMOVED lines=18> */
.L_x_34622:
[----:B------:R-:W-:Y:S05]  /*5cc0*/  BSYNC.RECONVERGENT B1 ;  /* 0x0000000000017941 */ /* 0x000fea0003800200 */
.L_x_34621:
        /* <DEDUP_REMOVED lines=19> */
[C---:B--234-:R-:W-:Y:S02]  /*5e00*/  IMAD R5, R41.reuse, UR43, R0 ;  /* 0x0000002b29057c24 */ /* 0x05cfe4000f8e0200 */
        /* <DEDUP_REMOVED lines=10> */
.L_x_34624:
[----:B------:R-:W-:Y:S05]  /*5eb0*/  BSYNC.RECONVERGENT B1 ;  /* 0x0000000000017941 */ /* 0x000fea0003800200 */
.L_x_34623:
[----:B------:R-:W-:Y:S04]  /*5ec0*/  BSSY.RECONVERGENT B1, `(.L_x_34625) ;  /* 0x0000012000017945 */ /* 0x000fe80003800200 */
[----:B------:R-:W-:Y:S05]  /*5ed0*/  @P5 BRA `(.L_x_34626) ;  /* 0x0000000000405947 */ /* 0x000fea0003800000 */
[----:B--2---:R-:W-:Y:S01]  /*5ee0*/  HFMA2 R3, -RZ, RZ, 0, 0 ;  /* 0x00000000ff037431 */ /* 0x004fe200000001ff */
[----:B------:R-:W-:Y:S01]  /*5ef0*/  MOV R2, R51 ;  /* 0x0000003300027202 */ /* 0x000fe20000000f00 */
[----:B------:R-:W-:Y:S01]  /*5f00*/  IMAD R0, R43, UR42, RZ ;  /* 0x0000002a2b007c24 */ /* 0x000fe2000f8e02ff */
[----:B------:R-:W-:Y:S02]  /*5f10*/  R2UR UR4, R34 ;  /* 0x00000000220472ca */ /* 0x000fe400000e0000 */
[----:B------:R-:W-:Y:S01]  /*5f20*/  R2UR UR5, R35 ;  /* 0x00000000230572ca */ /* 0x000fe200000e0000 */
[C---:B---34-:R-:W-:Y:S02]  /*5f30*/  IMAD R5, R41.reuse, UR43, R0 ;  /* 0x0000002b29057c24 */ /* 0x058fe4000f8e0200 */
        /* <DEDUP_REMOVED lines=10> */
.L_x_34626:
[----:B------:R-:W-:Y:S05]  /*5fe0*/  BSYNC.RECONVERGENT B1 ;  /* 0x0000000000017941 */ /* 0x000fea0003800200 */
.L_x_34625:
        /* <DEDUP_REMOVED lines=18> */
.L_x_34628:
[----:B------:R-:W-:Y:S05]  /*6110*/  BSYNC.RECONVERGENT B1 ;  /* 0x0000000000017941 */ /* 0x000fea0003800200 */
.L_x_34627:
        /* <DEDUP_REMOVED lines=18> */
.L_x_34630:
[----:B------:R-:W-:Y:S05]  /*6240*/  BSYNC.RECONVERGENT B1 ;  /* 0x0000000000017941 */ /* 0x000fea0003800200 */
.L_x_34629:
[----:B------:R-:W-:Y:S04]  /*6250*/  BSSY.RECONVERGENT B1, `(.L_x_34631) ;  /* 0x0000012000017945 */ /* 0x000fe80003800200 */
[----:B------:R-:W-:Y:S05]  /*6260*/  @P2 BRA `(.L_x_34632) ;  /* 0x0000000000402947 */ /* 0x000fea0003800000 */
[----:B--2---:R-:W-:Y:S01]  /*6270*/  MOV R3, RZ ;  /* 0x000000ff00037202 */ /* 0x004fe20000000f00 */
[----:B------:R-:W-:Y:S01]  /*6280*/  IMAD R0, R43, UR42, RZ ;  /* 0x0000002a2b007c24 */ /* 0x000fe2000f8e02ff */
[----:B------:R-:W-:Y:S01]  /*6290*/  R2UR UR4, R34 ;  /* 0x00000000220472ca */ /* 0x000fe200000e0000 */
[----:B------:R-:W-:Y:S01]  /*62a0*/  IMAD.MOV.U32 R2, RZ, RZ, R54 ;  /* 0x000000ffff027224 */ /* 0x000fe200078e0036 */
        /* <DEDUP_REMOVED lines=12> */
.L_x_34632:
[----:B------:R-:W-:Y:S05]  /*6370*/  BSYNC.RECONVERGENT B1 ;  /* 0x0000000000017941 */ /* 0x000fea0003800200 */
.L_x_34631:
[----:B------:R-:W-:Y:S04]  /*6380*/  BSSY.RECONVERGENT B1, `(.L_x_34633) ;  /* 0x0000012000017945 */ /* 0x000fe80003800200 */
[----:B------:R-:W-:Y:S05]  /*6390*/  @P3 BRA `(.L_x_34634) ;  /* 0x0000000000403947 */ /* 0x000fea0003800000 */
[----:B--2---:R-:W-:Y:S01]  /*63a0*/  MOV R2, R55 ;  /* 0x0000003700027202 */ /* 0x004fe20000000f00 */
[----:B------:R-:W-:Y:S01]  /*63b0*/  IMAD R0, R43, UR42, RZ ;  /* 0x0000002a2b007c24 */ /* 0x000fe2000f8e02ff */
[----:B------:R-:W-:Y:S01]  /*63c0*/  R2UR UR4, R34 ;  /* 0x00000000220472ca */ /* 0x000fe200000e0000 */
[----:B------:R-:W-:Y:S01]  /*63d0*/  IMAD.MOV.U32 R3, RZ, RZ, RZ ;  /* 0x000000ffff037224 */ /* 0x000fe200078e00ff */
        /* <DEDUP_REMOVED lines=12> */
.L_x_34634:
[----:B------:R-:W-:Y:S05]  /*64a0*/  BSYNC.RECONVERGENT B1 ;  /* 0x0000000000017941 */ /* 0x000fea0003800200 */
.L_x_34633:
[----:B------:R-:W-:Y:S04]  /*64b0*/  BSSY.RECONVERGENT B1, `(.L_x_34635) ;  /* 0x0000011000017945 */ /* 0x000fe80003800200 */
[----:B------:R-:W-:Y:S05]  /*64c0*/  @P4 BRA `(.L_x_34636) ;  /* 0x00000000003c4947 */ /* 0x000fea0003800000 */
[----:B------:R-:W-:Y:S02]  /*64d0*/  HFMA2 R57, -RZ, RZ, 0, 0 ;  /* 0x00000000ff397431 */ /* 0x000fe400000001ff */
[----:B------:R-:W-:Y:S01]  /*64e0*/  IMAD R0, R43, UR42, RZ ;  /* 0x0000002a2b007c24 */ /* 0x000fe2000f8e02ff */
[----:B------:R-:W-:Y:S02]  /*64f0*/  R2UR UR4, R34 ;  /* 0x00000000220472ca */ /* 0x000fe400000e0000 */
[----:B------:R-:W-:Y:S01]  /*6500*/  R2UR UR5, R35 ;  /* 0x00000000230572ca */ /* 0x000fe200000e0000 */
[C---:B--234-:R-:W-:Y:S02]  /*6510*/  IMAD R5, R41.reuse, UR43, R0 ;  /* 0x0000002b29057c24 */ /* 0x05cfe4000f8e0200 */
        /* <DEDUP_REMOVED lines=10> */
.L_x_34636:
[----:B------:R-:W-:Y:S05]  /*65c0*/  BSYNC.RECONVERGENT B1 ;  /* 0x0000000000017941 */ /* 0x000fea0003800200 */
.L_x_34635:
[----:B------:R-:W-:-:S04]  /*65d0*/  IADD3 R41, P0, PT, R40, R41, RZ ;  /* 0x0000002928297210 */ /* 0x000fc80007f1e0ff */
[----:B------:R-:W-:Y:S02]  /*65e0*/  LEA.HI.X.SX32 R43, R40, R43, 0x1, P0 ;  /* 0x0000002b282b7211 */ /* 0x000fe400000f0eff */
[----:B------:R-:W-:-:S04]  /*65f0*/  ISETP.GE.U32.AND P0, PT, R41, UR46, PT ;  /* 0x0000002e29007c0c */ /* 0x000fc8000bf06070 */
[----:B------:R-:W-:-:S13]  /*6600*/  ISETP.GE.AND.EX P0, PT, R43, UR47, PT, P0 ;  /* 0x0000002f2b007c0c */ /* 0x000fda000bf06300 */
[----:B------:R-:W-:Y:S05]  /*6610*/  @!P0 BRA `(.L_x_34637) ;  /* 0xffffff9c00508947 */ /* 0x000fea000383ffff */
[----:B------:R-:W-:Y:S05]  /*6620*/  BSYNC B0 ;  /* 0x0000000000007941 */ /* 0x000fea0003800000 */
.L_x_34523:
[----:B------:R-:W-:Y:S05]  /*6630*/  EXIT ;  /* 0x000000000000794d */ /* 0x000fea0003800000 */
.L_x_34552:
[----:B------:R-:W-:Y:S01]  /*6640*/  HFMA2 R11, -RZ, RZ, 0, 1.847743988037109375e-06 ;  /* 0x0000001fff0b7431 */ /* 0x000fe200000001ff */
[----:B------:R-:W-:Y:S01]  /*6650*/  BSSY B1, `(.L_x_34638) ;  /* 0x0000006000017945 */ /* 0x000fe20003800000 */
[----:B------:R-:W-:Y:S02]  /*6660*/  MOV R12, 0x10 ;  /* 0x00000010000c7802 */ /* 0x000fe40000000f00 */
[----:B------:R-:W-:-:S07]  /*6670*/  MOV R15, 0xffffffff ;  /* 0xffffffff000f7802 */ /* 0x000fce0000000f00 */
[----:B------:R-:W-:Y:S05]  /*6680*/  WARPSYNC.COLLECTIVE R15, `(.L_x_34639) ;  /* 0x000000000f087348 */ /* 0x000fea0003c00000 */
[----:B------:R0:W1:Y:S02]  /*6690*/  SHFL.BFLY P6, R14, R13, R12, R11 ;  /* 0x0c00000c0d0e7389 */ /* 0x00006400000c000b */
[----:B01----:R-:W-:Y:S05]  /*66a0*/  ENDCOLLECTIVE ;  /* 0x000000000000791b */ /* 0x003fea0003800000 */
.L_x_34639:
[----:B------:R-:W-:Y:S05]  /*66b0*/  BSYNC B1 ;  /* 0x0000000000017941 */ /* 0x000fea0003800000 */
.L_x_34638:
        /* <DEDUP_REMOVED lines=9> */
.L_x_34640:
[----:B------:R-:W-:Y:S01]  /*6750*/  HFMA2 R12, -RZ, RZ, 0, 2.384185791015625e-07 ;  /* 0x00000004ff0c7431 */ /* 0x000fe200000001ff */
[----:B------:R-:W-:-:S04]  /*6760*/  FMNMX R0, R13, R14, !PT ;  /* 0x0000000e0d007209 */ /* 0x000fc80007800000 */
[----:B------:R-:W-:-:S07]  /*6770*/  MOV R13, R0 ;  /* 0x00000000000d7202 */ /* 0x000fce0000000f00 */
[----:B------:R-:W-:Y:S05]  /*6780*/  WARPSYNC.COLLECTIVE R15, `(.L_x_34641) ;  /* 0x000000000f087348 */ /* 0x000fea0003c00000 */
[----:B------:R0:W1:Y:S02]  /*6790*/  SHFL.BFLY P6, R14, R13, R12, R11 ;  /* 0x0c00000c0d0e7389 */ /* 0x00006400000c000b */
[----:B01----:R-:W-:Y:S05]  /*67a0*/  ENDCOLLECTIVE ;  /* 0x000000000000791b */ /* 0x003fea0003800000 */
.L_x_34641:
[----:B------:R-:W-:Y:S01]  /*67b0*/  HFMA2 R12, -RZ, RZ, 0, 1.1920928955078125e-07 ;  /* 0x00000002ff0c7431 */ /* 0x000fe200000001ff */
[----:B------:R-:W-:-:S04]  /*67c0*/  FMNMX R2, R0, R14, !PT ;  /* 0x0000000e00027209 */ /* 0x000fc80007800000 */
[----:B------:R-:W-:-:S07]  /*67d0*/  MOV R13, R2 ;  /* 0x00000002000d7202 */ /* 0x000fce0000000f00 */
[----:B------:R-:W-:Y:S05]  /*67e0*/  WARPSYNC.COLLECTIVE R15, `(.L_x_34642) ;  /* 0x000000000f087348 */ /* 0x000fea0003c00000 */
[----:B------:R0:W1:Y:S02]  /*67f0*/  SHFL.BFLY P6, R14, R13, R12, R11 ;  /* 0x0c00000c0d0e7389 */ /* 0x00006400000c000b */
[----:B01----:R-:W-:Y:S05]  /*6800*/  ENDCOLLECTIVE ;  /* 0x000000000000791b */ /* 0x003fea0003800000 */
.L_x_34642:
[----:B------:R-:W-:Y:S02]  /*6810*/  MOV R12, 0x1 ;  /* 0x00000001000c7802 */ /* 0x000fe40000000f00 */
[----:B------:R-:W-:-:S05]  /*6820*/  FMNMX R3, R2, R14, !PT ;  /* 0x0000000e02037209 */ /* 0x000fca0007800000 */
[----:B------:R-:W-:-:S07]  /*6830*/  IMAD.MOV.U32 R13, RZ, RZ, R3 ;  /* 0x000000ffff0d7224 */ /* 0x000fce00078e0003 */
[----:B------:R-:W-:Y:S05]  /*6840*/  WARPSYNC.COLLECTIVE R15, `(.L_x_34643) ;  /* 0x000000000f087348 */ /* 0x000fea0003c00000 */
[----:B------:R0:W1:Y:S02]  /*6850*/  SHFL.BFLY P6, R14, R13, R12, R11 ;  /* 0x0c00000c0d0e7389 */ /* 0x00006400000c000b */
[----:B01----:R-:W-:Y:S05]  /*6860*/  ENDCOLLECTIVE ;  /* 0x000000000000791b */ /* 0x003fea0003800000 */
.L_x_34643:
        /* <DEDUP_REMOVED lines=58> */
[C---:B------:R-:W-:Y:S01]  /*6c10*/  FADD R17, R6.reuse, -12583039 ;  /* 0xcb40007f06117421 */ /* 0x040fe20000000000 */
[----:B------:R-:W-:Y:S02]  /*6c20*/  SHF.L.U32 R6, R6, 0x17, RZ ;  /* 0x0000001706067819 */ /* 0x000fe400000006ff */
[----:B------:R-:W-:Y:S01]  /*6c30*/  FFMA R3, R0, 1.4426950216293334961, -R3 ;  /* 0x3fb8aa3b00037823 */ /* 0x000fe20000000803 */
[----:B------:R-:W-:-:S03]  /*6c40*/  FFMA R17, R2, 1.4426950216293334961, -R17 ;  /* 0x3fb8aa3b02117823 */ /* 0x000fc60000000811 */
[----:B------:R-:W-:Y:S01]  /*6c50*/  FFMA R0, R0, 1.925963033500011079e-08, R3 ;  /* 0x32a5706000007823 */ /* 0x000fe20000000003 */
[----:B------:R-:W-:Y:S01]  /*6c60*/  SHF.L.U32 R3, R16, 0x17, RZ ;  /* 0x0000001710037819 */ /* 0x000fe200000006ff */
[----:B------:R-:W-:-:S04]  /*6c70*/  FFMA R17, R2, 1.925963033500011079e-08, R17 ;  /* 0x32a5706002117823 */ /* 0x000fc80000000011 */
        /* <DEDUP_REMOVED lines=184> */
[----:B------:R-:W-:-:S03]  /*7800*/  FADD R12, RZ, R7 ;  /* 0x00000007ff0c7221 */ /* 0x000fc60000000000 */
[----:B------:R-:W-:Y:S08]  /*7810*/  MUFU.EX2 R11, R14 ;  /* 0x0000000e000b7308 */ /* 0x000ff00000000800 */
[----:B------:R-:W0:Y:S02]  /*7820*/  MUFU.EX2 R57, R57 ;  /* 0x0000003900397308 */ /* 0x000e240000000800 */
[----:B0-----:R-:W-:Y:S01]  /*7830*/  FMUL R2, R0, R57 ;  /* 0x0000003900027220 */ /* 0x001fe20000400000 */
[----:B------:R-:W-:-:S05]  /*7840*/  SHF.L.U32 R0, R58, 0x17, RZ ;  /* 0x000000173a007819 */ /* 0x000fca00000006ff */
        /* <DEDUP_REMOVED lines=28> */
[----:B------:R-:W-:Y:S01]  /*7a10*/  FADD R13, R11, R0 ;  /* 0x000000000b0d7221 */ /* 0x000fe20000000000 */
[----:B------:R-:W-:-:S07]  /*7a20*/  MOV R11, 0x1f ;  /* 0x0000001f000b7802 */ /* 0x000fce0000000f00 */
[----:B------:R-:W-:Y:S05]  /*7a30*/  WARPSYNC.COLLECTIVE R15, `(.L_x_34644) ;  /* 0x000000000f087348 */ /* 0x000fea0003c00000 */
[----:B------:R0:W1:Y:S02]  /*7a40*/  SHFL.BFLY P6, R14, R13, R12, R11 ;  /* 0x0c00000c0d0e7389 */ /* 0x00006400000c000b */
[----:B01----:R-:W-:Y:S05]  /*7a50*/  ENDCOLLECTIVE ;  /* 0x000000000000791b */ /* 0x003fea0003800000 */
.L_x_34644:
[----:B------:R-:W-:Y:S02]  /*7a60*/  IMAD.MOV.U32 R12, RZ, RZ, 0x8 ;  /* 0x00000008ff0c7424 */ /* 0x000fe400078e00ff */
[----:B------:R-:W-:-:S05]  /*7a70*/  FADD R36, R13, R14 ;  /* 0x0000000e0d247221 */ /* 0x000fca0000000000 */
[----:B------:R-:W-:-:S07]  /*7a80*/  MOV R13, R36 ;  /* 0x00000024000d7202 */ /* 0x000fce0000000f00 */
[----:B------:R-:W-:Y:S05]  /*7a90*/  WARPSYNC.COLLECTIVE R15, `(.L_x_34645) ;  /* 0x000000000f087348 */ /* 0x000fea0003c00000 */
[----:B------:R0:W1:Y:S02]  /*7aa0*/  SHFL.BFLY P6, R14, R13, R12, R11 ;  /* 0x0c00000c0d0e7389 */ /* 0x00006400000c000b */
[----:B01----:R-:W-:Y:S05]  /*7ab0*/  ENDCOLLECTIVE ;  /* 0x000000000000791b */ /* 0x003fea0003800000 */
.L_x_34645:
[----:B------:R-:W-:Y:S02]  /*7ac0*/  HFMA2 R12, -RZ, RZ, 0, 2.384185791015625e-07 ;  /* 0x00000004ff0c7431 */ /* 0x000fe400000001ff */
[----:B------:R-:W-:-:S05]  /*7ad0*/  FADD R37, R36, R14 ;  /* 0x0000000e24257221 */ /* 0x000fca0000000000 */
[----:B------:R-:W-:-:S07]  /*7ae0*/  MOV R13, R37 ;  /* 0x00000025000d7202 */ /* 0x000fce0000000f00 */
[----:B------:R-:W-:Y:S05]  /*7af0*/  WARPSYNC.COLLECTIVE R15, `(.L_x_34646) ;  /* 0x000000000f087348 */ /* 0x000fea0003c00000 */
[----:B------:R0:W1:Y:S02]  /*7b00*/  SHFL.BFLY P6, R14, R13, R12, R11 ;  /* 0x0c00000c0d0e7389 */ /* 0x00006400000c000b */
[----:B01----:R-:W-:Y:S05]  /*7b10*/  ENDCOLLECTIVE ;  /* 0x000000000000791b */ /* 0x003fea0003800000 */
.L_x_34646:
[----:B------:R-:W-:Y:S02]  /*7b20*/  HFMA2 R12, -RZ, RZ, 0, 1.1920928955078125e-07 ;  /* 0x00000002ff0c7431 */ /* 0x000fe400000001ff */
[----:B------:R-:W-:-:S05]  /*7b30*/  FADD R38, R37, R14 ;  /* 0x0000000e25267221 */ /* 0x000fca0000000000 */
[----:B------:R-:W-:-:S07]  /*7b40*/  MOV R13, R38 ;  /* 0x00000026000d7202 */ /* 0x000fce0000000f00 */
[----:B------:R-:W-:Y:S05]  /*7b50*/  WARPSYNC.COLLECTIVE R15, `(.L_x_34647) ;  /* 0x000000000f087348 */ /* 0x000fea0003c00000 */
[----:B------:R0:W1:Y:S02]  /*7b60*/  SHFL.BFLY P6, R14, R13, R12, R11 ;  /* 0x0c00000c0d0e7389 */ /* 0x00006400000c000b */
[----:B01----:R-:W-:Y:S05]  /*7b70*/  ENDCOLLECTIVE ;  /* 0x000000000000791b */ /* 0x003fea0003800000 */
.L_x_34647:
[----:B------:R-:W-:Y:S02]  /*7b80*/  IMAD.MOV.U32 R12, RZ, RZ, 0x1 ;  /* 0x00000001ff0c7424 */ /* 0x000fe400078e00ff */
[----:B------:R-:W-:-:S05]  /*7b90*/  FADD R39, R38, R14 ;  /* 0x0000000e26277221 */ /* 0x000fca0000000000 */
[----:B------:R-:W-:-:S07]  /*7ba0*/  MOV R13, R39 ;  /* 0x00000027000d7202 */ /* 0x000fce0000000f00 */
[----:B------:R-:W-:Y:S05]  /*7bb0*/  WARPSYNC.COLLECTIVE R15, `(.L_x_34648) ;  /* 0x000000000f087348 */ /* 0x000fea0003c00000 */
[----:B------:R0:W1:Y:S02]  /*7bc0*/  SHFL.BFLY P6, R14, R13, R12, R11 ;  /* 0x0c00000c0d0e7389 */ /* 0x00006400000c000b */
[----:B01----:R-:W-:Y:S05]  /*7bd0*/  ENDCOLLECTIVE ;  /* 0x000000000000791b */ /* 0x003fea0003800000 */
.L_x_34648:
[----:B------:R-:W-:Y:S05]  /*7be0*/  BRA `(.L_x_34649) ;  /* 0xffffffbc005c7947 */ /* 0x000fea000383ffff */
        .weak           $__internal_578_$__cuda_sm3x_div_rn_noftz_f32_slowpath
        .type           $__internal_578_$__cuda_sm3x_div_rn_noftz_f32_slowpath,@function
        .size           $__internal_578_$__cuda_sm3x_div_rn_noftz_f32_slowpath,(.L_x_37955 - $__internal_578_$__cuda_sm3x_div_rn_noftz_f32_slowpath)
$__internal_578_$__cuda_sm3x_div_rn_noftz_f32_slowpath:
        /* <DEDUP_REMOVED lines=34> */
.L_x_34651:
        /* <DEDUP_REMOVED lines=51> */
.L_x_34658:
[----:B------:R-:W-:-:S04]  /*8140*/  LOP3.LUT R7, R7, 0x80000000, RZ, 0xc0, !PT ;  /* 0x8000000007077812 */ /* 0x000fc800078ec0ff */
[----:B------:R-:W-:Y:S01]  /*8150*/  LOP3.LUT R7, R7, 0x7f800000, RZ, 0xfc, !PT ;  /* 0x7f80000007077812 */ /* 0x000fe200078efcff */
[----:B------:R-:W-:Y:S06]  /*8160*/  BRA `(.L_x_34659) ;  /* 0x0000000000047947 */ /* 0x000fec0003800000 */
.L_x_34657:
[----:B------:R-:W-:-:S07]  /*8170*/  LEA R7, R60, R7, 0x17 ;  /* 0x000000073c077211 */ /* 0x000fce00078eb8ff */
.L_x_34659:
[----:B------:R-:W-:Y:S05]  /*8180*/  BSYNC.RECONVERGENT B2 ;  /* 0x0000000000027941 */ /* 0x000fea0003800200 */
.L_x_34656:
[----:B------:R-:W-:Y:S05]  /*8190*/  BRA `(.L_x_34660) ;  /* 0x0000000000207947 */ /* 0x000fea0003800000 */
.L_x_34655:
[----:B------:R-:W-:-:S04]  /*81a0*/  LOP3.LUT R7, R12, 0x80000000, R7, 0x48, !PT ;  /* 0x800000000c077812 */ /* 0x000fc800078e4807 */
[----:B------:R-:W-:Y:S01]  /*81b0*/  LOP3.LUT R7, R7, 0x7f800000, RZ, 0xfc, !PT ;  /* 0x7f80000007077812 */ /* 0x000fe200078efcff */
[----:B------:R-:W-:Y:S06]  /*81c0*/  BRA `(.L_x_34660) ;  /* 0x0000000000147947 */ /* 0x000fec0003800000 */
.L_x_34654:
[----:B------:R-:W-:Y:S01]  /*81d0*/  LOP3.LUT R7, R12, 0x80000000, R7, 0x48, !PT ;  /* 0x800000000c077812 */ /* 0x000fe200078e4807 */
[----:B------:R-:W-:Y:S06]  /*81e0*/  BRA `(.L_x_34660) ;  /* 0x00000000000c7947 */ /* 0x000fec0003800000 */
.L_x_34653:
[----:B------:R-:W0:Y:S01]  /*81f0*/  MUFU.RSQ R7, -QNAN ;  /* 0xffc0000000077908 */ /* 0x000e220000001400 */
[----:B------:R-:W-:Y:S05]  /*8200*/  BRA `(.L_x_34660) ;  /* 0x0000000000047947 */ /* 0x000fea0003800000 */
.L_x_34652:
[----:B------:R-:W-:-:S07]  /*8210*/  FADD.FTZ R7, R7, R12 ;  /* 0x0000000c07077221 */ /* 0x000fce0000010000 */
.L_x_34660:
[----:B------:R-:W-:Y:S05]  /*8220*/  BSYNC.RECONVERGENT B1 ;  /* 0x0000000000017941 */ /* 0x000fea0003800200 */
.L_x_34650:
[----:B------:R-:W-:Y:S01]  /*8230*/  HFMA2 R13, -RZ, RZ, 0, 0 ;  /* 0x00000000ff0d7431 */ /* 0x000fe200000001ff */
[----:B------:R-:W-:-:S04]  /*8240*/  MOV R12, R58 ;  /* 0x0000003a000c7202 */ /* 0x000fc80000000f00 */
[----:B0-----:R-:W-:Y:S05]  /*8250*/  RET.REL.NODEC R12 `(_Z15SoftmaxWarpImplI24ElementwiseScaleMaskLoadIffbE11DirectStoreIffEfLi2ELi28ELi32ELi1ELb1EL9Algorithm0EEvT_T0_ll) ;  /* 0xffffff7c0c687950 */ /* 0x001fea0003c3ffff */
.L_x_34661:
        /* <DEDUP_REMOVED lines=10> */
.L_x_37955:


//--------------------- .text._Z15SoftmaxWarpImplI24ElementwiseScaleMaskLoadIffbE11DirectStoreIffEfLi2ELi28ELi32ELi1ELb0EL9Algorithm0EEvT_T0_ll --------------------------
	.section	.text._Z15SoftmaxWarpImplI24ElementwiseScaleMaskLoadIffbE11DirectStoreIffEfLi2ELi28ELi32ELi1ELb0EL9Algorithm0EEvT_T0_ll,"ax",@progbits
	.align	128
        .global         _Z15SoftmaxWarpImplI24ElementwiseScaleMaskLoadIffbE11DirectStoreIffEfLi2ELi28ELi32ELi1ELb0EL9Algorithm0EEvT_T0_ll
        .type           _Z15SoftmaxWarpImplI24ElementwiseScaleMaskLoadIffbE11DirectStoreIffEfLi2ELi28ELi32ELi1ELb0EL9Algorithm0EEvT_T0_ll,@function
        .size           _Z15SoftmaxWarpImplI24ElementwiseScaleMaskLoadIffbE11DirectStoreIffEfLi2ELi28ELi32ELi1ELb0EL9Algorithm0EEvT_T0_ll,(.L_x_37956 - _Z15SoftmaxWarpImplI24ElementwiseScaleMaskLoadIffbE11DirectStoreIffEfLi2ELi28ELi32ELi1ELb0EL9Algorithm0EEvT_T0_ll)
        .other          _Z15SoftmaxWarpImplI24ElementwiseScaleMaskLoadIffbE11DirectStoreIffEfLi2ELi28ELi32ELi1ELb0EL9Algorithm0EEvT_T0_ll,@"STO_CUDA_ENTRY STV_DEFAULT"
_Z15SoftmaxWarpImplI24ElementwiseScaleMaskLoadIffbE11DirectStoreIffEfLi2ELi28ELi32ELi1ELb0EL9Algorithm0EEvT_T0_ll:
.text._Z15SoftmaxWarpImplI24ElementwiseScaleMaskLoadIffbE11DirectStoreIffEfLi2ELi28ELi32ELi1ELb0EL9Algorithm0EEvT_T0_ll:
        /* <DEDUP_REMOVED lines=24> */
.L_x_34662:
        /* <DEDUP_REMOVED lines=14> */
.L_x_34720:
[----:B-1----:R-:W1:Y:S01]  /*0260*/  LDC.64 R4, c[0x0][0x390] ;  /* 0x0000e400ff047b82 */ /* 0x002e620000000a00 */
[----:B------:R-:W-:Y:S01]  /*0270*/  MOV R2, R42 ;  /* 0x0000002a00027202 */ /* 0x000fe20000000f00 */
[----:B------:R-:W-:Y:S01]  /*0280*/  IMAD.MOV.U32 R3, RZ, RZ, RZ ;  /* 0x000000ffff037224 */ /* 0x000fe200078e00ff */
[C---:B--2---:R-:W-:Y:S02]  /*0290*/  R2UR UR4, R34.reuse ;  /* 0x00000000220472ca */ /* 0x044fe400000e0000 */
[C---:B------:R-:W-:Y:S02]  /*02a0*/  R2UR UR5, R35.reuse ;  /* 0x00000000230572ca */ /* 0x040fe400000e0000 */
[----:B------:R-:W-:Y:S02]  /*02b0*/  R2UR UR6, R34 ;  /* 0x00000000220672ca */ /* 0x000fe400000e0000 */
[----:B------:R-:W-:Y:S01]  /*02c0*/  R2UR UR7, R35 ;  /* 0x00000000230772ca */ /* 0x000fe200000e0000 */
[----:B-1----:R-:W-:-:S02]  /*02d0*/  IMAD R0, R43, R4, RZ ;  /* 0x000000042b007224 */ /* 0x002fc400078e02ff */
[----:B------:R-:W-:-:S04]  /*02e0*/  IMAD.WIDE.U32 R2, R41, R4, R2 ;  /* 0x0000000429027225 */ /* 0x000fc800078e0002 */
[----:B------:R-:W-:Y:S01]  /*02f0*/  IMAD R5, R41, R5, R0 ;  /* 0x0000000529057224 */ /* 0x000fe200078e0200 */
[C---:B------:R-:W-:Y:S02]  /*0300*/  IADD3 R20, P0, PT, R2.reuse, 0x40, RZ ;  /* 0x0000004002147810 */ /* 0x040fe40007f1e0ff */
[----:B------:R-:W-:Y:S02]  /*0310*/  IADD3 R14, P1, PT, R2, 0x80, RZ ;  /* 0x00000080020e7810 */ /* 0x000fe40007f3e0ff */
[----:B------:R-:W-:-:S04]  /*0320*/  IADD3 R3, PT, PT, R3, R5, RZ ;  /* 0x0000000503037210 */ /* 0x000fc80007ffe0ff */
[-C--:B------:R-:W-:Y:S02]  /*0330*/  IADD3.X R9, PT, PT, RZ, R3.reuse, RZ, P0, !PT ;  /* 0x00000003ff097210 */ /* 0x080fe400007fe4ff */
[----:B------:R-:W-:Y:S02]  /*0340*/  IADD3.X R7, PT, PT, RZ, R3, RZ, P1, !PT ;  /* 0x00000003ff077210 */ /* 0x000fe40000ffe4ff */
[----:B------:R-:W-:Y:S02]  /*0350*/  LEA.HI R20, P0, R9, R20, RZ, 0x1 ;  /* 0x0000001409147211 */ /* 0x000fe400078108ff */
[----:B------:R-:W-:Y:S02]  /*0360*/  LEA.HI R14, P1, R7, R14, RZ, 0x1 ;  /* 0x0000000e070e7211 */ /* 0x000fe400078308ff */
[----:B------:R-:W-:Y:S02]  /*0370*/  LOP3.LUT R10, R20, 0xfffffffe, RZ, 0xc0, !PT ;  /* 0xfffffffe140a7812 */ /* 0x000fe400078ec0ff */
[----:B------:R-:W-:-:S02]  /*0380*/  IADD3.X R9, PT, PT, RZ, R9, RZ, P0, !PT ;  /* 0x00000009ff097210 */ /* 0x000fc400007fe4ff */
[----:B------:R-:W-:Y:S02]  /*0390*/  IADD3 R10, P0, PT, R10, UR42, RZ ;  /* 0x0000002a0a0a7c10 */ /* 0x000fe4000ff1e0ff */
[----:B------:R-:W-:Y:S02]  /*03a0*/  LOP3.LUT R18, R14, 0xfffffffe, RZ, 0xc0, !PT ;  /* 0xfffffffe0e127812 */ /* 0x000fe400078ec0ff */
[----:B------:R-:W-:Y:S02]  /*03b0*/  IADD3.X R11, PT, PT, R9, UR43, RZ, P0, !PT ;  /* 0x0000002b090b7c10 */ /* 0x000fe400087fe4ff */
[----:B------:R-:W-:Y:S02]  /*03c0*/  IADD3.X R7, PT, PT, RZ, R7, RZ, P1, !PT ;  /* 0x00000007ff077210 */ /* 0x000fe40000ffe4ff */
[----:B------:R-:W-:Y:S01]  /*03d0*/  IADD3 R18, P1, PT, R18, UR42, RZ ;  /* 0x0000002a12127c10 */ /* 0x000fe2000ff3e0ff */
[----:B------:R-:W2:Y:S03]  /*03e0*/  LDG.E.U16 R10, desc[UR4][R10.64] ;  /* 0x000000040a0a7981 */ /* 0x000ea6000c1e1500 */
[----:B------:R-:W-:-:S05]  /*03f0*/  IADD3.X R19, PT, PT, R7, UR43, RZ, P1, !PT ;  /* 0x0000002b07137c10 */ /* 0x000fca0008ffe4ff */
[----:B------:R-:W3:Y:S01]  /*0400*/  LDG.E.U16 R18, desc[UR6][R18.64] ;  /* 0x0000000612127981 */ /* 0x000ee2000c1e1500 */
[----:B------:R-:W-:-:S05]  /*0410*/  IADD3 R24, P0, PT, R2, 0xc0, RZ ;  /* 0x000000c002187810 */ /* 0x000fca0007f1e0ff */
[----:B------:R-:W-:-:S05]  /*0420*/  IMAD.X R29, RZ, RZ, R3, P0 ;  /* 0x000000ffff1d7224 */ /* 0x000fca00000e0603 */
[----:B------:R-:W-:-:S04]  /*0430*/  LEA.HI R24, P0, R29, R24, RZ, 0x1 ;  /* 0x000000181d187211 */ /* 0x000fc800078108ff */
[----:B------:R-:W-:Y:S02]  /*0440*/  LOP3.LUT R4, R24, 0xfffffffe, RZ, 0xc0, !PT ;  /* 0xfffffffe18047812 */ /* 0x000fe400078ec0ff */
[----:B------:R-:W-:Y:S02]  /*0450*/  IADD3.X R29, PT, PT, RZ, R29, RZ, P0, !PT ;  /* 0x0000001dff1d7210 */ /* 0x000fe400007fe4ff */
[----:B------:R-:W-:Y:S02]  /*0460*/  IADD3 R4, P0, PT, R4, UR42, RZ ;  /* 0x0000002a04047c10 */ /* 0x000fe4000ff1e0ff */
[----:B------:R-:W-:Y:S02]  /*0470*/  IADD3 R32, P2, PT, R2, 0x100, RZ ;  /* 0x0000010002207810 */ /* 0x000fe40007f5e0ff */
[----:B------:R-:W-:Y:S02]  /*0480*/  IADD3.X R5, PT, PT, R29, UR43, RZ, P0, !PT ;  /* 0x0000002b1d057c10 */ /* 0x000fe400087fe4ff */
[----:B------:R-:W-:-:S02]  /*0490*/  IADD3.X R33, PT, PT, RZ, R3, RZ, P2, !PT ;  /* 0x00000003ff217210 */ /* 0x000fc400017fe4ff */
[----:B------:R-:W-:Y:S02]  /*04a0*/  IADD3 R26, P3, PT, R2, 0x140, RZ ;  /* 0x00000140021a7810 */ /* 0x000fe40007f7e0ff */
[----:B------:R1:W4:Y:S01]  /*04b0*/  LDG.E.U16 R5, desc[UR4][R4.64] ;  /* 0x0000000404057981 */ /* 0x000322000c1e1500 */
[----:B------:R-:W-:Y:S02]  /*04c0*/  LEA.HI R32, P2, R33, R32, RZ, 0x1 ;  /* 0x0000002021207211 */ /* 0x000fe400078508ff */
[----:B------:R-:W-:Y:S02]  /*04d0*/  IADD3.X R45, PT, PT, RZ, R3, RZ, P3, !PT ;  /* 0x00000003ff2d7210 */ /* 0x000fe40001ffe4ff */
[----:B------:R-:W-:Y:S02]  /*04e0*/  R2UR UR8, R34 ;  /* 0x00000000220872ca */ /* 0x000fe400000e0000 */
[C---:B-1----:R-:W-:Y:S02]  /*04f0*/  SHF.L.U64.HI R4, R20.reuse, 0x2, R9 ;  /* 0x0000000214047819 */ /* 0x042fe40000010209 */
[----:B------:R-:W-:-:S02]  /*0500*/  SHF.L.U32 R20, R20, 0x2, RZ ;  /* 0x0000000214147819 */ /* 0x000fc400000006ff */
[----:B------:R-:W-:Y:S02]  /*0510*/  R2UR UR9, R35 ;  /* 0x00000000230972ca */ /* 0x000fe400000e0000 */
[----:B------:R-:W-:Y:S02]  /*0520*/  LOP3.LUT R20, R20, 0xfffffff8, RZ, 0xc0, !PT ;  /* 0xfffffff814147812 */ /* 0x000fe400078ec0ff */
[----:B------:R-:W-:Y:S01]  /*0530*/  LEA.HI R26, P5, R45, R26, RZ, 0x1 ;  /* 0x0000001a2d1a7211 */ /* 0x000fe200078b08ff */
[----:B------:R-:W-:Y:S01]  /*0540*/  IMAD.X R33, RZ, RZ, R33, P2 ;  /* 0x000000ffff217224 */ /* 0x000fe200010e0621 */
[----:B------:R-:W-:Y:S02]  /*0550*/  IADD3 R20, P2, PT, R20, UR40, RZ ;  /* 0x0000002814147c10 */ /* 0x000fe4000ff5e0ff */
[----:B------:R-:W-:Y:S02]  /*0560*/  LOP3.LUT R12, R26, 0xfffffffe, RZ, 0xc0, !PT ;  /* 0xfffffffe1a0c7812 */ /* 0x000fe400078ec0ff */
[----:B------:R-:W-:-:S02]  /*0570*/  IADD3.X R21, PT, PT, R4, UR41, RZ, P2, !PT ;  /* 0x0000002904157c10 */ /* 0x000fc400097fe4ff */
[----:B------:R-:W-:Y:S02]  /*0580*/  IADD3.X R45, PT, PT, RZ, R45, RZ, P5, !PT ;  /* 0x0000002dff2d7210 */ /* 0x000fe40002ffe4ff */
[----:B------:R-:W-:-:S04]  /*0590*/  IADD3 R12, P2, PT, R12, UR42, RZ ;  /* 0x0000002a0c0c7c10 */ /* 0x000fc8000ff5e0ff */
[----:B------:R-:W-:Y:S02]  /*05a0*/  IADD3.X R13, PT, PT, R45, UR43, RZ, P2, !PT ;  /* 0x0000002b2d0d7c10 */ /* 0x000fe400097fe4ff */
[----:B------:R-:W-:Y:S02]  /*05b0*/  R2UR UR10, R34 ;  /* 0x00000000220a72ca */ /* 0x000fe400000e0000 */
[----:B------:R-:W-:-:S13]  /*05c0*/  R2UR UR11, R35 ;  /* 0x00000000230b72ca */ /* 0x000fda00000e0000 */
[----:B------:R-:W5:Y:S01]  /*05d0*/  LDG.E.U16 R17, desc[UR10][R12.64] ;  /* 0x0000000a0c117981 */ /* 0x000f62000c1e1500 */
[----:B--2---:R-:W-:-:S04]  /*05e0*/  PRMT R0, R10, 0x7771, RZ ;  /* 0x000077710a007816 */ /* 0x004fc800000000ff */
[----:B------:R-:W-:Y:S02]  /*05f0*/  ISETP.NE.AND P0, PT, R0, RZ, PT ;  /* 0x000000ff0000720c */ /* 0x000fe40003f05270 */
[----:B---3--:R-:W-:Y:S02]  /*0600*/  PRMT R6, R18, 0x7771, RZ ;  /* 0x0000777112067816 */ /* 0x008fe400000000ff */
[----:B------:R-:W-:Y:S02]  /*0610*/  SHF.L.U64.HI R0, R14, 0x2, R7 ;  /* 0x000000020e007819 */ /* 0x000fe40000010207 */
[----:B------:R-:W-:Y:S02]  /*0620*/  ISETP.NE.AND P1, PT, R6, RZ, PT ;  /* 0x000000ff0600720c */ /* 0x000fe40003f25270 */
[----:B------:R-:W-:Y:S02]  /*0630*/  LOP3.LUT R6, R32, 0xfffffffe, RZ, 0xc0, !PT ;  /* 0xfffffffe20067812 */ /* 0x000fe400078ec0ff */
[----:B------:R-:W-:-:S03]  /*0640*/  SHF.L.U32 R14, R14, 0x2, RZ ;  /* 0x000000020e0e7819 */ /* 0x000fc600000006ff */
[----:B------:R-:W-:Y:S02]  /*0650*/  @P0 R2UR UR4, R34 ;  /* 0x00000000220402ca */ /* 0x000fe400000e0000 */
[----:B------:R-:W-:Y:S02]  /*0660*/  @P0 R2UR UR5, R35 ;  /* 0x00000000230502ca */ /* 0x000fe400000e0000 */
[----:B------:R-:W-:Y:S02]  /*0670*/  IADD3 R6, P4, PT, R6, UR42, RZ ;  /* 0x0000002a06067c10 */ /* 0x000fe4000ff9e0ff */
[----:B------:R-:W-:Y:S02]  /*0680*/  LOP3.LUT R14, R14, 0xfffffff8, RZ, 0xc0, !PT ;  /* 0xfffffff80e0e7812 */ /* 0x000fe400078ec0ff */
[----:B------:R-:W-:Y:S02]  /*0690*/  IADD3.X R7, PT, PT, R33, UR43, RZ, P4, !PT ;  /* 0x0000002b21077c10 */ /* 0x000fe4000a7fe4ff */
[----:B------:R-:W-:-:S03]  /*06a0*/  IADD3 R14, P3, PT, R14, UR40, RZ ;  /* 0x000000280e0e7c10 */ /* 0x000fc6000ff7e0ff */
[----:B------:R1:W2:Y:S01]  /*06b0*/  LDG.E.U16 R19, desc[UR8][R6.64] ;  /* 0x0000000806137981 */ /* 0x0002a2000c1e1500 */
[----:B------:R-:W-:Y:S02]  /*06c0*/  IADD3.X R15, PT, PT, R0, UR41, RZ, P3, !PT ;  /* 0x00000029000f7c10 */ /* 0x000fe40009ffe4ff */
[----:B------:R-:W-:Y:S01]  /*06d0*/  IADD3 R0, P2, PT, R2, 0x180, RZ ;  /* 0x0000018002007810 */ /* 0x000fe20007f5e0ff */
[----:B------:R-:W3:Y:S01]  /*06e0*/  @P0 LDG.E R46, desc[UR4][R20.64+0x4] ;  /* 0x00000404142e0981 */ /* 0x000ee2000c1e1900 */
[----:B------:R-:W-:Y:S02]  /*06f0*/  @P1 R2UR UR6, R34 ;  /* 0x00000000220612ca */ /* 0x000fe400000e0000 */
[----:B------:R-:W-:Y:S01]  /*0700*/  @P1 R2UR UR7, R35 ;  /* 0x00000000230712ca */ /* 0x000fe200000e0000 */
[----:B------:R-:W3:Y:S01]  /*0710*/  LDG.E R28, desc[UR8][R14.64] ;  /* 0x000000080e1c7981 */ /* 0x000ee2000c1e1900 */
[----:B------:R-:W-:Y:S02]  /*0720*/  IADD3.X R25, PT, PT, RZ, R3, RZ, P2, !PT ;  /* 0x00000003ff197210 */ /* 0x000fe400017fe4ff */
[----:B------:R-:W-:-:S02]  /*0730*/  IADD3 R8, P3, PT, R2, 0x1c0, RZ ;  /* 0x000001c002087810 */ /* 0x000fc40007f7e0ff */
[----:B------:R-:W-:Y:S02]  /*0740*/  LEA.HI R0, P2, R25, R0, RZ, 0x1 ;  /* 0x0000000019007211 */ /* 0x000fe400078508ff */
[----:B------:R-:W-:Y:S02]  /*0750*/  IADD3.X R27, PT, PT, RZ, R3, RZ, P3, !PT ;  /* 0x00000003ff1b7210 */ /* 0x000fe40001ffe4ff */
[----:B------:R-:W-:Y:S02]  /*0760*/  LOP3.LUT R4, R0, 0xfffffffe, RZ, 0xc0, !PT ;  /* 0xfffffffe00047812 */ /* 0x000fe400078ec0ff */
[----:B------:R-:W-:Y:S01]  /*0770*/  R2UR UR4, R34 ;  /* 0x00000000220472ca */ /* 0x000fe200000e0000 */
[----:B------:R-:W3:Y:S01]  /*0780*/  @P1 LDG.E R48, desc[UR6][R14.64+0x4] ;  /* 0x000004060e301981 */ /* 0x000ee2000c1e1900 */
[----:B------:R-:W-:Y:S02]  /*0790*/  R2UR UR5, R35 ;  /* 0x00000000230572ca */ /* 0x000fe400000e0000 */
[----:B------:R-:W-:-:S02]  /*07a0*/  LEA.HI R8, P3, R27, R8, RZ, 0x1 ;  /* 0x000000081b087211 */ /* 0x000fc400078708ff */
[----:B------:R-:W-:Y:S02]  /*07b0*/  IADD3.X R25, PT, PT, RZ, R25, RZ, P2, !PT ;  /* 0x00000019ff197210 */ /* 0x000fe400017fe4ff */
[----:B-1----:R-:W-:Y:S02]  /*07c0*/  IADD3 R6, P2, PT, R4, UR42, RZ ;  /* 0x0000002a04067c10 */ /* 0x002fe4000ff5e0ff */
[----:B------:R-:W-:Y:S02]  /*07d0*/  LOP3.LUT R36, R8, 0xfffffffe, RZ, 0xc0, !PT ;  /* 0xfffffffe08247812 */ /* 0x000fe400078ec0ff */
[----:B------:R-:W-:Y:S02]  /*07e0*/  R2UR UR6, R34 ;  /* 0x00000000220672ca */ /* 0x000fe400000e0000 */
[----:B------:R-:W-:Y:S02]  /*07f0*/  R2UR UR7, R35 ;  /* 0x00000000230772ca */ /* 0x000fe400000e0000 */
[----:B------:R-:W-:-:S02]  /*0800*/  IADD3.X R27, PT, PT, RZ, R27, RZ, P3, !PT ;  /* 0x0000001bff1b7210 */ /* 0x000fc40001ffe4ff */
[----:B------:R-:W-:Y:S02]  /*0810*/  IADD3.X R7, PT, PT, R25, UR43, RZ, P2, !PT ;  /* 0x0000002b19077c10 */ /* 0x000fe400097fe4ff */
[----:B------:R-:W-:-:S03]  /*0820*/  IADD3 R36, P3, PT, R36, UR42, RZ ;  /* 0x0000002a24247c10 */ /* 0x000fc6000ff7e0ff */
[----:B------:R1:W3:Y:S01]  /*0830*/  LDG.E.U16 R13, desc[UR4][R6.64] ;  /* 0x00000004060d7981 */ /* 0x0002e2000c1e1500 */
[----:B------:R-:W-:-:S03]  /*0840*/  IADD3.X R37, PT, PT, R27, UR43, RZ, P3, !PT ;  /* 0x0000002b1b257c10 */ /* 0x000fc60009ffe4ff */
[----:B------:R-:W3:Y:S04]  /*0850*/  LDG.E R44, desc[UR6][R20.64] ;  /* 0x00000006142c7981 */ /* 0x000ee8000c1e1900 */
[----:B------:R-:W3:Y:S01]  /*0860*/  LDG.E.U16 R12, desc[UR6][R36.64] ;  /* 0x00000006240c7981 */ /* 0x000ee2000c1e1500 */
[----:B------:R-:W-:Y:S01]  /*0870*/  IADD3 R22, P2, PT, R2, 0x200, RZ ;  /* 0x0000020002167810 */ /* 0x000fe20007f5e0ff */
[----:B-1----:R-:W3:Y:S04]  /*0880*/  LDC.64 R6, c[0x0][0x398] ;  /* 0x0000e600ff067b82 */ /* 0x002ee80000000a00 */
[----:B------:R-:W-:-:S05]  /*0890*/  IMAD.X R31, RZ, RZ, R3, P2 ;  /* 0x000000ffff1f7224 */ /* 0x000fca00010e0603 */
[----:B------:R-:W-:-:S04]  /*08a0*/  LEA.HI R22, P2, R31, R22, RZ, 0x1 ;  /* 0x000000161f167211 */ /* 0x000fc800078508ff */
[----:B------:R-:W-:Y:S02]  /*08b0*/  LOP3.LUT R38, R22, 0xfffffffe, RZ, 0xc0, !PT ;  /* 0xfffffffe16267812 */ /* 0x000fe400078ec0ff */
[----:B------:R-:W-:Y:S02]  /*08c0*/  IADD3.X R31, PT, PT, RZ, R31, RZ, P2, !PT ;  /* 0x0000001fff1f7210 */ /* 0x000fe400017fe4ff */
[----:B------:R-:W-:-:S04]  /*08d0*/  IADD3 R38, P2, PT, R38, UR42, RZ ;  /* 0x0000002a26267c10 */ /* 0x000fc8000ff5e0ff */
[----:B------:R-:W-:-:S05]  /*08e0*/  IADD3.X R39, PT, PT, R31, UR43, RZ, P2, !PT ;  /* 0x0000002b1f277c10 */ /* 0x000fca00097fe4ff */
[----:B------:R4:W3:Y:S01]  /*08f0*/  LDG.E.U16 R11, desc[UR4][R38.64] ;  /* 0x00000004260b7981 */ /* 0x0008e2000c1e1500 */
[----:B------:R-:W1:Y:S01]  /*0900*/  LDCU UR4, c[0x0][0x398] ;  /* 0x00007300ff0477ac */ /* 0x000e620008000800 */
[----:B------:R-:W-:Y:S02]  /*0910*/  IADD3 R23, P2, PT, R2, 0x240, RZ ;  /* 0x0000024002177810 */ /* 0x000fe40007f5e0ff */
[----:B----4-:R-:W-:-:S04]  /*0920*/  PRMT R38, R5, 0x7771, RZ ;  /* 0x0000777105267816 */ /* 0x010fc800000000ff */
[----:B------:R-:W-:Y:S02]  /*0930*/  ISETP.NE.AND P5, PT, R38, RZ, PT ;  /* 0x000000ff2600720c */ /* 0x000fe40003fa5270 */
[----:B------:R-:W-:Y:S02]  /*0940*/  IADD3.X R30, PT, PT, RZ, R3, RZ, P2, !PT ;  /* 0x00000003ff1e7210 */ /* 0x000fe400017fe4ff */
[----:B-1----:R-:W-:Y:S02]  /*0950*/  MOV R4, UR4 ;  /* 0x0000000400047c02 */ /* 0x002fe40008000f00 */
[----:B------:R-:W-:Y:S02]  /*0960*/  LEA.HI R23, P2, R30, R23, RZ, 0x1 ;  /* 0x000000171e177211 */ /* 0x000fe400078508ff */
[----:B------:R-:W-:Y:S02]  /*0970*/  SHF.L.U32 R20, R32, 0x2, RZ ;  /* 0x0000000220147819 */ /* 0x000fe400000006ff */
[----:B------:R-:W-:-:S02]  /*0980*/  LOP3.LUT R36, R23, 0xfffffffe, RZ, 0xc0, !PT ;  /* 0xfffffffe17247812 */ /* 0x000fc400078ec0ff */
[----:B------:R-:W-:Y:S02]  /*0990*/  IADD3.X R30, PT, PT, RZ, R30, RZ, P2, !PT ;  /* 0x0000001eff1e7210 */ /* 0x000fe400017fe4ff */
[----:B------:R-:W-:Y:S02]  /*09a0*/  IADD3 R36, P2, PT, R36, UR42, RZ ;  /* 0x0000002a24247c10 */ /* 0x000fe4000ff5e0ff */
[----:B------:R-:W-:Y:S02]  /*09b0*/  SHF.L.U32 R14, R26, 0x2, RZ ;  /* 0x000000021a0e7819 */ /* 0x000fe400000006ff */
[----:B------:R-:W-:Y:S02]  /*09c0*/  LOP3.LUT R20, R20, 0xfffffff8, RZ, 0xc0, !PT ;  /* 0xfffffff814147812 */ /* 0x000fe400078ec0ff */
[----:B------:R-:W-:Y:S02]  /*09d0*/  IADD3.X R37, PT, PT, R30, UR43, RZ, P2, !PT ;  /* 0x0000002b1e257c10 */ /* 0x000fe400097fe4ff */
[----:B------:R-:W-:-:S02]  /*09e0*/  SHF.L.U64.HI R29, R24, 0x2, R29 ;  /* 0x00000002181d7819 */ /* 0x000fc4000001021d */
[----:B------:R-:W-:Y:S01]  /*09f0*/  SHF.L.U64.HI R33, R32, 0x2, R33 ;  /* 0x0000000220217819 */ /* 0x000fe20000010221 */
[----:B------:R-:W4:Y:S01]  /*0a00*/  LDG.E.U16 R9, desc[UR10][R36.64] ;  /* 0x0000000a24097981 */ /* 0x000f22000c1e1500 */
[----:B------:R-:W-:Y:S02]  /*0a10*/  LOP3.LUT R14, R14, 0xfffffff8, RZ, 0xc0, !PT ;  /* 0xfffffff80e0e7812 */ /* 0x000fe400078ec0ff */
[----:B------:R-:W-:Y:S02]  /*0a20*/  IADD3 R20, P3, PT, R20, UR40, RZ ;  /* 0x0000002814147c10 */ /* 0x000fe4000ff7e0ff */
[----:B------:R-:W-:Y:S02]  /*0a30*/  SHF.L.U64.HI R15, R26, 0x2, R45 ;  /* 0x000000021a0f7819 */ /* 0x000fe4000001022d */
[----:B------:R-:W-:-:S05]  /*0a40*/  IADD3.X R21, PT, PT, R33, UR41, RZ, P3, !PT ;  /* 0x0000002921157c10 */ /* 0x000fca0009ffe4ff */
[----:B------:R-:W4:Y:S01]  /*0a50*/  LDG.E R36, desc[UR10][R20.64] ;  /* 0x0000000a14247981 */ /* 0x000f22000c1e1900 */
[----:B------:R-:W-:Y:S02]  /*0a60*/  @P5 R2UR UR8, R34 ;  /* 0x00000000220852ca */ /* 0x000fe400000e0000 */
[----:B------:R-:W-:Y:S02]  /*0a70*/  @P5 R2UR UR9, R35 ;  /* 0x00000000230952ca */ /* 0x000fe400000e0000 */
[----:B-----5:R-:W-:Y:S02]  /*0a80*/  PRMT R39, R17, 0x7771, RZ ;  /* 0x0000777111277816 */ /* 0x020fe400000000ff */
[C---:B------:R-:W-:Y:S02]  /*0a90*/  SHF.L.U32 R26, R0.reuse, 0x2, RZ ;  /* 0x00000002001a7819 */ /* 0x040fe400000006ff */
[----:B------:R-:W-:Y:S02]  /*0aa0*/  MOV R16, UR4 ;  /* 0x0000000400107c02 */ /* 0x000fe40008000f00 */
[----:B------:R-:W-:-:S02]  /*0ab0*/  SHF.L.U64.HI R25, R0, 0x2, R25 ;  /* 0x0000000200197819 */ /* 0x000fc40000010219 */
[----:B------:R-:W-:Y:S02]  /*0ac0*/  SHF.L.U64.HI R0, R8, 0x2, R27 ;  /* 0x0000000208007819 */ /* 0x000fe4000001021b */
[----:B------:R-:W-:Y:S02]  /*0ad0*/  LOP3.LUT R26, R26, 0xfffffff8, RZ, 0xc0, !PT ;  /* 0xfffffff81a1a7812 */ /* 0x000fe400078ec0ff */
[----:B------:R-:W-:Y:S02]  /*0ae0*/  SHF.L.U64.HI R31, R22, 0x2, R31 ;  /* 0x00000002161f7819 */ /* 0x000fe4000001021f */
[----:B------:R-:W-:-:S04]  /*0af0*/  IADD3 R26, P6, PT, R26, UR40, RZ ;  /* 0x000000281a1a7c10 */ /* 0x000fc8000ffde0ff */
[----:B------:R-:W-:Y:S02]  /*0b00*/  IADD3.X R27, PT, PT, R25, UR41, RZ, P6, !PT ;  /* 0x00000029191b7c10 */ /* 0x000fe4000b7fe4ff */
[----:B------:R-:W-:Y:S02]  /*0b10*/  R2UR UR14, R34 ;  /* 0x00000000220e72ca */ /* 0x000fe400000e0000 */
[----:B------:R-:W-:Y:S02]  /*0b20*/  R2UR UR15, R35 ;  /* 0x00000000230f72ca */ /* 0x000fe400000e0000 */
[----:B--2---:R-:W-:Y:S01]  /*0b30*/  PRMT R38, R19, 0x7771, RZ ;  /* 0x0000777113267816 */ /* 0x004fe200000000ff */
[----:B---3--:R-:W-:-:S03]  /*0b40*/  @P0 FMUL R4, R46, R7 ;  /* 0x000000072e040220 */ /* 0x008fc60000400000 */
[----:B------:R-:W-:Y:S01]  /*0b50*/  ISETP.NE.AND P0, PT, R38, RZ, PT ;  /* 0x000000ff2600720c */ /* 0x000fe20003f05270 */
[----:B------:R-:W-:-:S05]  /*0b60*/  IMAD.SHL.U32 R46, R24, 0x4, RZ ;  /* 0x00000004182e7824 */ /* 0x000fca00078e00ff */
[----:B------:R-:W-:-:S04]  /*0b70*/  LOP3.LUT R46, R46, 0xfffffff8, RZ, 0xc0, !PT ;  /* 0xfffffff82e2e7812 */ /* 0x000fc800078ec0ff */
[----:B------:R-:W-:-:S03]  /*0b80*/  IADD3 R46, P2, PT, R46, UR40, RZ ;  /* 0x000000282e2e7c10 */ /* 0x000fc6000ff5e0ff */
[----:B------:R-:W-:Y:S02]  /*0b90*/  @P0 R2UR UR12, R34 ;  /* 0x00000000220c02ca */ /* 0x000fe400000e0000 */
[----:B------:R-:W-:Y:S02]  /*0ba0*/  @P0 R2UR UR13, R35 ;  /* 0x00000000230d02ca */ /* 0x000fe400000e0000 */
[----:B------:R-:W-:Y:S02]  /*0bb0*/  IADD3.X R47, PT, PT, R29, UR41, RZ, P2, !PT ;  /* 0x000000291d2f7c10 */ /* 0x000fe400097fe4ff */
[----:B------:R-:W-:Y:S01]  /*0bc0*/  IADD3 R14, P2, PT, R14, UR40, RZ ;  /* 0x000000280e0e7c10 */ /* 0x000fe2000ff5e0ff */
[----:B------:R-:W-:Y:S01]  /*0bd0*/  @P1 FMUL R16, R48, R7 ;  /* 0x0000000730101220 */ /* 0x000fe20000400000 */
[----:B------:R-:W-:Y:S01]  /*0be0*/  PRMT R10, R10, 0x7770, RZ ;  /* 0x000077700a0a7816 */ /* 0x000fe200000000ff */
[----:B------:R-:W2:Y:S01]  /*0bf0*/  @P5 LDG.E R48, desc[UR8][R46.64+0x4] ;  /* 0x000004082e305981 */ /* 0x000ea2000c1e1900 */
[----:B------:R-:W-:-:S05]  /*0c00*/  IADD3.X R15, PT, PT, R15, UR41, RZ, P2, !PT ;  /* 0x000000290f0f7c10 */ /* 0x000fca00097fe4ff */
[----:B------:R1:W3:Y:S01]  /*0c10*/  @P0 LDG.E R50, desc[UR12][R20.64+0x4] ;  /* 0x0000040c14320981 */ /* 0x0002e2000c1e1900 */
[----:B------:R-:W-:-:S03]  /*0c20*/  PRMT R24, R13, 0x7771, RZ ;  /* 0x000077710d187816 */ /* 0x000fc600000000ff */
[----:B------:R-:W5:Y:S01]  /*0c30*/  LDG.E R38, desc[UR14][R14.64] ;  /* 0x0000000e0e267981 */ /* 0x000f62000c1e1900 */
[----:B-1----:R-:W-:Y:S02]  /*0c40*/  SHF.L.U32 R20, R8, 0x2, RZ ;  /* 0x0000000208147819 */ /* 0x002fe400000006ff */
[----:B------:R-:W-:Y:S01]  /*0c50*/  ISETP.NE.AND P2, PT, R24, RZ, PT ;  /* 0x000000ff1800720c */ /* 0x000fe20003f45270 */
[----:B------:R-:W5:Y:S01]  /*0c60*/  LDG.E R32, desc[UR6][R46.64] ;  /* 0x000000062e207981 */ /* 0x000f62000c1e1900 */
[----:B------:R-:W-:Y:S02]  /*0c70*/  PRMT R24, R12, 0x7771, RZ ;  /* 0x000077710c187816 */ /* 0x000fe400000000ff */
[----:B------:R-:W-:Y:S02]  /*0c80*/  LOP3.LUT R20, R20, 0xfffffff8, RZ, 0xc0, !PT ;  /* 0xfffffff814147812 */ /* 0x000fe400078ec0ff */
[----:B------:R-:W-:Y:S02]  /*0c90*/  ISETP.NE.AND P3, PT, R24, RZ, PT ;  /* 0x000000ff1800720c */ /* 0x000fe40003f65270 */
[----:B------:R-:W-:-:S02]  /*0ca0*/  SHF.L.U32 R24, R22, 0x2, RZ ;  /* 0x0000000216187819 */ /* 0x000fc400000006ff */
[----:B------:R-:W-:Y:S02]  /*0cb0*/  ISETP.NE.AND P1, PT, R39, RZ, PT ;  /* 0x000000ff2700720c */ /* 0x000fe40003f25270 */
[----:B------:R-:W-:Y:S02]  /*0cc0*/  IADD3 R20, P4, PT, R20, UR40, RZ ;  /* 0x0000002814147c10 */ /* 0x000fe4000ff9e0ff */
[----:B------:R-:W-:Y:S02]  /*0cd0*/  LOP3.LUT R24, R24, 0xfffffff8, RZ, 0xc0, !PT ;  /* 0xfffffff818187812 */ /* 0x000fe400078ec0ff */
[----:B------:R-:W-:Y:S02]  /*0ce0*/  IADD3.X R21, PT, PT, R0, UR41, RZ, P4, !PT ;  /* 0x0000002900157c10 */ /* 0x000fe4000a7fe4ff */
[----:B------:R-:W-:-:S04]  /*0cf0*/  IADD3 R24, P4, PT, R24, UR40, RZ ;  /* 0x0000002818187c10 */ /* 0x000fc8000ff9e0ff */
[----:B------:R-:W-:Y:S02]  /*0d00*/  IADD3.X R25, PT, PT, R31, UR41, RZ, P4, !PT ;  /* 0x000000291f197c10 */ /* 0x000fe4000a7fe4ff */
[----:B------:R-:W-:Y:S02]  /*0d10*/  IADD3 R29, P4, PT, R2, 0x280, RZ ;  /* 0x00000280021d7810 */ /* 0x000fe40007f9e0ff */
[C---:B------:R-:W-:Y:S02]  /*0d20*/  @P1 R2UR UR16, R34.reuse ;  /* 0x00000000221012ca */ /* 0x040fe400000e0000 */
[C---:B------:R-:W-:Y:S01]  /*0d30*/  @P1 R2UR UR17, R35.reuse ;  /* 0x00000000231112ca */ /* 0x040fe200000e0000 */
[----:B------:R-:W-:Y:S01]  /*0d40*/  IMAD.X R58, RZ, RZ, R3, P4 ;  /* 0x000000ffff3a7224 */ /* 0x000fe200020e0603 */
[----:B------:R-:W-:Y:S02]  /*0d50*/  @P2 R2UR UR8, R34 ;  /* 0x00000000220822ca */ /* 0x000fe400000e0000 */
[----:B------:R-:W-:-:S02]  /*0d60*/  @P2 R2UR UR9, R35 ;  /* 0x00000000230922ca */ /* 0x000fc400000e0000 */
[----:B------:R-:W-:-:S04]  /*0d70*/  LEA.HI R29, P4, R58, R29, RZ, 0x1 ;  /* 0x0000001d3a1d7211 */ /* 0x000fc800078908ff */
[----:B------:R-:W-:Y:S02]  /*0d80*/  LOP3.LUT R0, R29, 0xfffffffe, RZ, 0xc0, !PT ;  /* 0xfffffffe1d007812 */ /* 0x000fe400078ec0ff */
[----:B------:R-:W-:Y:S01]  /*0d90*/  @P3 R2UR UR12, R34 ;  /* 0x00000000220c32ca */ /* 0x000fe200000e0000 */
[----:B------:R-:W5:Y:S01]  /*0da0*/  @P1 LDG.E R52, desc[UR16][R14.64+0x4] ;  /* 0x000004100e341981 */ /* 0x000f62000c1e1900 */
[----:B------:R-:W-:Y:S02]  /*0db0*/  @P3 R2UR UR13, R35 ;  /* 0x00000000230d32ca */ /* 0x000fe400000e0000 */
[----:B------:R-:W-:Y:S01]  /*0dc0*/  IADD3.X R58, PT, PT, RZ, R58, RZ, P4, !PT ;  /* 0x0000003aff3a7210 */ /* 0x000fe200027fe4ff */
[----:B------:R-:W5:Y:S01]  /*0dd0*/  @P2 LDG.E R22, desc[UR8][R26.64+0x4] ;  /* 0x000004081a162981 */ /* 0x000f62000c1e1900 */
[----:B------:R-:W-:-:S03]  /*0de0*/  PRMT R8, R11, 0x7771, RZ ;  /* 0x000077710b087816 */ /* 0x000fc600000000ff */
[----:B------:R1:W5:Y:S01]  /*0df0*/  LDG.E R14, desc[UR6][R26.64] ;  /* 0x000000061a0e7981 */ /* 0x000362000c1e1900 */
[----:B------:R-:W-:-:S05]  /*0e00*/  ISETP.NE.AND P6, PT, R8, RZ, PT ;  /* 0x000000ff0800720c */ /* 0x000fca0003fc5270 */
[----:B------:R-:W5:Y:S01]  /*0e10*/  @P3 LDG.E R54, desc[UR12][R20.64+0x4] ;  /* 0x0000040c14363981 */ /* 0x000f62000c1e1900 */
[----:B------:R-:W-:-:S03]  /*0e20*/  PRMT R18, R18, 0x7770, RZ ;  /* 0x0000777012127816 */ /* 0x000fc600000000ff */
[----:B------:R-:W5:Y:S01]  /*0e30*/  LDG.E R8, desc[UR10][R20.64] ;  /* 0x0000000a14087981 */ /* 0x000f62000c1e1900 */
[----:B-1----:R-:W-:Y:S02]  /*0e40*/  IADD3 R26, P4, PT, R0, UR42, RZ ;  /* 0x0000002a001a7c10 */ /* 0x002fe4000ff9e0ff */
[----:B------:R-:W-:Y:S01]  /*0e50*/  PRMT R5, R5, 0x7770, RZ ;  /* 0x0000777005057816 */ /* 0x000fe200000000ff */
[----:B------:R-:W5:Y:S01]  /*0e60*/  LDG.E R0, desc[UR6][R24.64] ;  /* 0x0000000618007981 */ /* 0x000f62000c1e1900 */
[----:B------:R-:W-:-:S05]  /*0e70*/  IADD3.X R27, PT, PT, R58, UR43, RZ, P4, !PT ;  /* 0x0000002b3a1b7c10 */ /* 0x000fca000a7fe4ff */
[----:B------:R1:W5:Y:S01]  /*0e80*/  LDG.E.U16 R15, desc[UR10][R26.64] ;  /* 0x0000000a1a0f7981 */ /* 0x000362000c1e1500 */
[----:B------:R-:W-:Y:S02]  /*0e90*/  @P6 R2UR UR8, R34 ;  /* 0x00000000220862ca */ /* 0x000fe400000e0000 */
[----:B------:R-:W-:-:S13]  /*0ea0*/  @P6 R2UR UR9, R35 ;  /* 0x00000000230962ca */ /* 0x000fda00000e0000 */
[----:B------:R0:W5:Y:S01]  /*0eb0*/  @P6 LDG.E R56, desc[UR8][R24.64+0x4] ;  /* 0x0000040818386981 */ /* 0x000162000c1e1900 */
[----:B------:R-:W-:Y:S02]  /*0ec0*/  ISETP.NE.AND P4, PT, R10, RZ, PT ;  /* 0x000000ff0a00720c */ /* 0x000fe40003f85270 */
[----:B------:R-:W-:Y:S02]  /*0ed0*/  MOV R10, UR4 ;  /* 0x00000004000a7c02 */ /* 0x000fe40008000f00 */
[----:B-1----:R-:W-:Y:S02]  /*0ee0*/  MOV R26, UR4 ;  /* 0x00000004001a7c02 */ /* 0x002fe40008000f00 */
[C---:B------:R-:W-:Y:S02]  /*0ef0*/  SHF.L.U64.HI R27, R23.reuse, 0x2, R30 ;  /* 0x00000002171b7819 */ /* 0x040fe4000001021e */
[----:B------:R-:W-:Y:S02]  /*0f00*/  SHF.L.U32 R30, R23, 0x2, RZ ;  /* 0x00000002171e7819 */ /* 0x000fe400000006ff */
[----:B0-----:R-:W-:-:S02]  /*0f10*/  MOV R24, UR4 ;  /* 0x0000000400187c02 */ /* 0x001fc40008000f00 */
[----:B------:R-:W-:Y:S02]  /*0f20*/  LOP3.LUT R30, R30, 0xfffffff8, RZ, 0xc0, !PT ;  /* 0xfffffff81e1e7812 */ /* 0x000fe400078ec0ff */
[----:B------:R-:W-:Y:S02]  /*0f30*/  MOV R20, UR4 ;  /* 0x0000000400147c02 */ /* 0x000fe40008000f00 */
[----:B------:R-:W-:Y:S01]  /*0f40*/  PRMT R19, R19, 0x7770, RZ ;  /* 0x0000777013137816 */ /* 0x000fe200000000ff */
[-C--:B--2---:R-:W-:Y:S01]  /*0f50*/  @P5 FMUL R10, R48, R7.reuse ;  /* 0x00000007300a5220 */ /* 0x084fe20000400000 */
[----:B------:R-:W-:Y:S02]  /*0f60*/  ISETP.NE.AND P5, PT, R18, RZ, PT ;  /* 0x000000ff1200720c */ /* 0x000fe40003fa5270 */
[----:B------:R-:W-:Y:S01]  /*0f70*/  MOV R18, UR4 ;  /* 0x0000000400127c02 */ /* 0x000fe20008000f00 */
[----:B---3--:R-:W-:Y:S01]  /*0f80*/  @P0 FMUL R18, R50, R7 ;  /* 0x0000000732120220 */ /* 0x008fe20000400000 */
[----:B------:R-:W-:-:S04]  /*0f90*/  IADD3 R50, P0, PT, R2, 0x2c0, RZ ;  /* 0x000002c002327810 */ /* 0x000fc80007f1e0ff */
[----:B------:R-:W-:-:S04]  /*0fa0*/  IADD3.X R21, PT, PT, RZ, R3, RZ, P0, !PT ;  /* 0x00000003ff157210 */ /* 0x000fc800007fe4ff */
[----:B------:R-:W-:-:S05]  /*0fb0*/  LEA.HI R50, P0, R21, R50, RZ, 0x1 ;  /* 0x0000003215327211 */ /* 0x000fca00078108ff */
[----:B------:R-:W-:Y:S01]  /*0fc0*/  IMAD.X R21, RZ, RZ, R21, P0 ;  /* 0x000000ffff157224 */ /* 0x000fe200000e0615 */
[----:B------:R-:W-:Y:S02]  /*0fd0*/  ISETP.NE.AND P0, PT, R5, RZ, PT ;  /* 0x000000ff0500720c */ /* 0x000fe40003f05270 */
[----:B----4-:R-:W-:Y:S02]  /*0fe0*/  PRMT R5, R9, 0x7771, RZ ;  /* 0x0000777109057816 */ /* 0x010fe400000000ff */
[----:B------:R-:W-:Y:S01]  /*0ff0*/  LOP3.LUT R46, R50, 0xfffffffe, RZ, 0xc0, !PT ;  /* 0xfffffffe322e7812 */ /* 0x000fe200078ec0ff */
[-C--:B-----5:R-:W-:Y:S01]  /*1000*/  @P2 FMUL R26, R22, R7.reuse ;  /* 0x00000007161a2220 */ /* 0x0a0fe20000400000 */
[----:B------:R-:W-:Y:S01]  /*1010*/  ISETP.NE.AND P2, PT, R5, RZ, PT ;  /* 0x000000ff0500720c */ /* 0x000fe20003f45270 */
[----:B------:R-:W-:-:S12]  /*1020*/  @P3 FMUL R24, R54, R7 ;  /* 0x0000000736183220 */ /* 0x000fd80000400000 */
[----:B------:R-:W-:Y:S02]  /*1030*/  @P2 R2UR UR8, R34 ;  /* 0x00000000220822ca */ /* 0x000fe400000e0000 */
[----:B------:R-:W-:Y:S02]  /*1040*/  @P2 R2UR UR9, R35 ;  /* 0x00000000230922ca */ /* 0x000fe400000e0000 */
[----:B------:R-:W-:-:S04]  /*1050*/  PRMT R5, R15, 0x7771, RZ ;  /* 0x000077710f057816 */ /* 0x000fc800000000ff */
[----:B------:R-:W-:Y:S01]  /*1060*/  ISETP.NE.AND P3, PT, R5, RZ, PT ;  /* 0x000000ff0500720c */ /* 0x000fe20003f65270 */
[-C--:B------:R-:W-:Y:S01]  /*1070*/  FMUL R5, R44, R7.reuse ;  /* 0x000000072c057220 */ /* 0x080fe20000400000 */
[----:B------:R-:W-:Y:S01]  /*1080*/  @P1 FMUL R20, R52, R7 ;  /* 0x0000000734141220 */ /* 0x000fe20000400000 */
[----:B------:R-:W-:-:S03]  /*1090*/  IADD3 R46, P1, PT, R46, UR42, RZ ;  /* 0x0000002a2e2e7c10 */ /* 0x000fc6000ff3e0ff */
[----:B------:R-:W-:Y:S02]  /*10a0*/  FSEL R5, R5, R6, P4 ;  /* 0x0000000605057208 */ /* 0x000fe40002000000 */
[----:B------:R-:W-:Y:S02]  /*10b0*/  IADD3 R30, P4, PT, R30, UR40, RZ ;  /* 0x000000281e1e7c10 */ /* 0x000fe4000ff9e0ff */
[----:B------:R-:W-:Y:S02]  /*10c0*/  SHF.L.U32 R52, R29, 0x2, RZ ;  /* 0x000000021d347819 */ /* 0x000fe400000006ff */
[----:B------:R-:W-:Y:S02]  /*10d0*/  IADD3.X R31, PT, PT, R27, UR41, RZ, P4, !PT ;  /* 0x000000291b1f7c10 */ /* 0x000fe4000a7fe4ff */
[----:B------:R-:W-:Y:S02]  /*10e0*/  IADD3.X R47, PT, PT, R21, UR43, RZ, P1, !PT ;  /* 0x0000002b152f7c10 */ /* 0x000fe40008ffe4ff */
[----:B------:R-:W-:Y:S01]  /*10f0*/  LOP3.LUT R52, R52, 0xfffffff8, RZ, 0xc0, !PT ;  /* 0xfffffff834347812 */ /* 0x000fe200078ec0ff */
[----:B------:R-:W2:Y:S01]  /*1100*/  @P2 LDG.E R54, desc[UR8][R30.64+0x4] ;  /* 0x000004081e362981 */ /* 0x000ea2000c1e1900 */
[----:B------:R-:W-:-:S02]  /*1110*/  @P3 R2UR UR12, R34 ;  /* 0x00000000220c32ca */ /* 0x000fc400000e0000 */
[----:B------:R-:W-:Y:S01]  /*1120*/  @P3 R2UR UR13, R35 ;  /* 0x00000000230d32ca */ /* 0x000fe200000e0000 */
[----:B------:R-:W3:Y:S01]  /*1130*/  LDG.E.U16 R25, desc[UR6][R46.64] ;  /* 0x000000062e197981 */ /* 0x000ee2000c1e1500 */
[----:B------:R-:W-:Y:S01]  /*1140*/  MOV R22, UR4 ;  /* 0x0000000400167c02 */ /* 0x000fe20008000f00 */
[----:B------:R-:W-:Y:S01]  /*1150*/  @P6 FMUL R22, R56, R7 ;  /* 0x0000000738166220 */ /* 0x000fe20000400000 */
[----:B------:R-:W-:Y:S01]  /*1160*/  ISETP.NE.AND P1, PT, R19, RZ, PT ;  /* 0x000000ff1300720c */ /* 0x000fe20003f25270 */
[----:B------:R0:W4:Y:S01]  /*1170*/  LDG.E R44, desc[UR6][R30.64] ;  /* 0x000000061e2c7981 */ /* 0x000122000c1e1900 */
[----:B------:R-:W-:Y:S02]  /*1180*/  SHF.L.U64.HI R19, R29, 0x2, R58 ;  /* 0x000000021d137819 */ /* 0x000fe4000001023a */
[----:B------:R-:W-:-:S04]  /*1190*/  IADD3 R52, P6, PT, R52, UR40, RZ ;  /* 0x0000002834347c10 */ /* 0x000fc8000ffde0ff */
[----:B------:R-:W-:-:S05]  /*11a0*/  IADD3.X R53, PT, PT, R19, UR41, RZ, P6, !PT ;  /* 0x0000002913357c10 */ /* 0x000fca000b7fe4ff */
[----:B------:R-:W5:Y:S01]  /*11b0*/  @P3 LDG.E R56, desc[UR12][R52.64+0x4] ;  /* 0x0000040c34383981 */ /* 0x000f62000c1e1900 */
[----:B------:R-:W-:Y:S02]  /*11c0*/  IADD3 R23, P6, PT, R2, 0x300, RZ ;  /* 0x0000030002177810 */ /* 0x000fe40007fde0ff */
[----:B------:R-:W-:Y:S02]  /*11d0*/  PRMT R17, R17, 0x7770, RZ ;  /* 0x0000777011117816 */ /* 0x000fe400000000ff */
[----:B------:R-:W-:Y:S01]  /*11e0*/  PRMT R11, R11, 0x7770, RZ ;  /* 0x000077700b0b7816 */ /* 0x000fe200000000ff */
[----:B------:R-:W-:Y:S01]  /*11f0*/  IMAD.X R58, RZ, RZ, R3, P6 ;  /* 0x000000ffff3a7224 */ /* 0x000fe200030e0603 */
[----:B------:R-:W-:Y:S01]  /*1200*/  ISETP.NE.AND P4, PT, R17, RZ, PT ;  /* 0x000000ff1100720c */ /* 0x000fe20003f85270 */
[-C--:B------:R-:W-:Y:S01]  /*1210*/  FMUL R17, R28, R7.reuse ;  /* 0x000000071c117220 */ /* 0x080fe20000400000 */
[----:B------:R-:W-:Y:S01]  /*1220*/  PRMT R12, R12, 0x7770, RZ ;  /* 0x000077700c0c7816 */ /* 0x000fe200000000ff */
[----:B------:R-:W-:Y:S01]  /*1230*/  FMUL R19, R32, R7 ;  /* 0x0000000720137220 */ /* 0x000fe20000400000 */
[----:B------:R-:W-:Y:S01]  /*1240*/  LEA.HI R23, P6, R58, R23, RZ, 0x1 ;  /* 0x000000173a177211 */ /* 0x000fe200078d08ff */
[----:B------:R-:W4:Y:S03]  /*1250*/  LDG.E R46, desc[UR10][R52.64] ;  /* 0x0000000a342e7981 */ /* 0x000f26000c1e1900 */
[----:B------:R-:W-:-:S02]  /*1260*/  LOP3.LUT R48, R23, 0xfffffffe, RZ, 0xc0, !PT ;  /* 0xfffffffe17307812 */ /* 0x000fc400078ec0ff */
[----:B------:R-:W-:Y:S02]  /*1270*/  FSEL R17, R17, R6, P5 ;  /* 0x0000000611117208 */ /* 0x000fe40002800000 */
[----:B------:R-:W-:Y:S02]  /*1280*/  IADD3.X R58, PT, PT, RZ, R58, RZ, P6, !PT ;  /* 0x0000003aff3a7210 */ /* 0x000fe400037fe4ff */
[----:B------:R-:W-:Y:S02]  /*1290*/  IADD3 R48, P5, PT, R48, UR42, RZ ;  /* 0x0000002a30307c10 */ /* 0x000fe4000ffbe0ff */
[----:B------:R-:W-:Y:S02]  /*12a0*/  MOV R28, UR4 ;  /* 0x00000004001c7c02 */ /* 0x000fe40008000f00 */
[----:B------:R-:W-:Y:S02]  /*12b0*/  IADD3.X R49, PT, PT, R58, UR43, RZ, P5, !PT ;  /* 0x0000002b3a317c10 */ /* 0x000fe4000affe4ff */
[----:B------:R-:W-:-:S02]  /*12c0*/  ISETP.NE.AND P5, PT, R12, RZ, PT ;  /* 0x000000ff0c00720c */ /* 0x000fc40003fa5270 */
[----:B------:R-:W-:Y:S01]  /*12d0*/  FSEL R19, R19, R6, P0 ;  /* 0x0000000613137208 */ /* 0x000fe20000000000 */
[----:B------:R1:W4:Y:S01]  /*12e0*/  LDG.E.U16 R29, desc[UR6][R48.64] ;  /* 0x00000006301d7981 */ /* 0x000322000c1e1500 */
[----:B------:R-:W-:Y:S02]  /*12f0*/  SHF.L.U32 R12, R50, 0x2, RZ ;  /* 0x00000002320c7819 */ /* 0x000fe400000006ff */
[----:B------:R-:W-:Y:S02]  /*1300*/  SHF.L.U32 R32, R23, 0x2, RZ ;  /* 0x0000000217207819 */ /* 0x000fe400000006ff */
[----:B------:R-:W-:Y:S02]  /*1310*/  PRMT R13, R13, 0x7770, RZ ;  /* 0x000077700d0d7816 */ /* 0x000fe400000000ff */
[----:B------:R-:W-:Y:S02]  /*1320*/  LOP3.LUT R12, R12, 0xfffffff8, RZ, 0xc0, !PT ;  /* 0xfffffff80c0c7812 */ /* 0x000fe400078ec0ff */
[----:B------:R-:W-:-:S02]  /*1330*/  LOP3.LUT R32, R32, 0xfffffff8, RZ, 0xc0, !PT ;  /* 0xfffffff820207812 */ /* 0x000fc400078ec0ff */
[----:B0-----:R-:W-:Y:S02]  /*1340*/  MOV R30, UR4 ;  /* 0x00000004001e7c02 */ /* 0x001fe40008000f00 */
[----:B------:R-:W-:Y:S02]  /*1350*/  ISETP.NE.AND P6, PT, R13, RZ, PT ;  /* 0x000000ff0d00720c */ /* 0x000fe40003fc5270 */
[----:B------:R-:W-:Y:S02]  /*1360*/  SHF.L.U64.HI R13, R50, 0x2, R21 ;  /* 0x00000002320d7819 */ /* 0x000fe40000010215 */
[----:B------:R-:W-:Y:S01]  /*1370*/  PRMT R9, R9, 0x7770, RZ ;  /* 0x0000777009097816 */ /* 0x000fe200000000ff */
[----:B--2---:R-:W-:Y:S01]  /*1380*/  @P2 FMUL R28, R54, R7 ;  /* 0x00000007361c2220 */ /* 0x004fe20000400000 */
[----:B------:R-:W-:Y:S02]  /*1390*/  ISETP.NE.AND P2, PT, R11, RZ, PT ;  /* 0x000000ff0b00720c */ /* 0x000fe40003f45270 */
[----:B---3--:R-:W-:-:S04]  /*13a0*/  PRMT R11, R25, 0x7771, RZ ;  /* 0x00007771190b7816 */ /* 0x008fc800000000ff */
[----:B------:R-:W-:Y:S02]  /*13b0*/  ISETP.NE.AND P0, PT, R11, RZ, PT ;  /* 0x000000ff0b00720c */ /* 0x000fe40003f05270 */
[----:B------:R-:W-:Y:S01]  /*13c0*/  SHF.L.U64.HI R11, R23, 0x2, R58 ;  /* 0x00000002170b7819 */ /* 0x000fe2000001023a */
[----:B------:R-:W-:-:S05]  /*13d0*/  FMUL R23, R38, R7 ;  /* 0x0000000726177220 */ /* 0x000fca0000400000 */
[----:B------:R-:W-:Y:S02]  /*13e0*/  FSEL R23, R23, R6, P4 ;  /* 0x0000000617177208 */ /* 0x000fe40002000000 */
[----:B------:R-:W-:Y:S01]  /*13f0*/  IADD3 R32, P4, PT, R32, UR40, RZ ;  /* 0x0000002820207c10 */ /* 0x000fe2000ff9e0ff */
[-C--:B-----5:R-:W-:Y:S01]  /*1400*/  @P3 FMUL R30, R56, R7.reuse ;  /* 0x00000007381e3220 */ /* 0x0a0fe20000400000 */
[----:B------:R-:W-:Y:S02]  /*1410*/  IADD3 R12, P3, PT, R12, UR40, RZ ;  /* 0x000000280c0c7c10 */ /* 0x000fe4000ff7e0ff */
[----:B------:R-:W-:Y:S02]  /*1420*/  IADD3.X R33, PT, PT, R11, UR41, RZ, P4, !PT ;  /* 0x000000290b217c10 */ /* 0x000fe4000a7fe4ff */
[----:B------:R-:W-:Y:S02]  /*1430*/  IADD3.X R13, PT, PT, R13, UR41, RZ, P3, !PT ;  /* 0x000000290d0d7c10 */ /* 0x000fe40009ffe4ff */
[----:B------:R-:W-:Y:S01]  /*1440*/  ISETP.NE.AND P3, PT, R9, RZ, PT ;  /* 0x000000ff0900720c */ /* 0x000fe20003f65270 */
[----:B------:R-:W-:Y:S01]  /*1450*/  FMUL R21, R36, R7 ;  /* 0x0000000724157220 */ /* 0x000fe20000400000 */
[----:B------:R-:W-:Y:S01]  /*1460*/  LEA.HI R9, P4, R3, R2, RZ, 0x1 ;  /* 0x0000000203097211 */ /* 0x000fe200078908ff */
[----:B------:R-:W2:Y:S03]  /*1470*/  LDG.E R36, desc[UR6][R12.64] ;  /* 0x000000060c247981 */ /* 0x000ea6000c1e1900 */
[----:B-1----:R-:W-:Y:S01]  /*1480*/  LOP3.LUT R48, R9, 0xfffffffe, RZ, 0xc0, !PT ;  /* 0xfffffffe09307812 */ /* 0x002fe200078ec0ff */
[----:B------:R-:W-:Y:S01]  /*1490*/  IMAD.X R54, RZ, RZ, R3, P4 ;  /* 0x000000ffff367224 */ /* 0x000fe200020e0603 */
[----:B------:R-:W-:Y:S01]  /*14a0*/  @P0 R2UR UR8, R34 ;  /* 0x00000000220802ca */ /* 0x000fe200000e0000 */
[----:B------:R-:W3:Y:S01]  /*14b0*/  LDG.E R52, desc[UR10][R32.64] ;  /* 0x0000000a20347981 */ /* 0x000ee2000c1e1900 */
[----:B------:R-:W-:-:S04]  /*14c0*/  IADD3 R48, P4, PT, R48, UR42, RZ ;  /* 0x0000002a30307c10 */ /* 0x000fc8000ff9e0ff */
[----:B------:R-:W-:-:S05]  /*14d0*/  IADD3.X R49, PT, PT, R54, UR43, RZ, P4, !PT ;  /* 0x0000002b36317c10 */ /* 0x000fca000a7fe4ff */
[----:B------:R-:W5:Y:S01]  /*14e0*/  LDG.E.U16 R48, desc[UR6][R48.64] ;  /* 0x0000000630307981 */ /* 0x000f62000c1e1500 */
[----:B------:R-:W-:Y:S02]  /*14f0*/  @P0 R2UR UR9, R35 ;  /* 0x00000000230902ca */ /* 0x000fe400000e0000 */
[C---:B------:R-:W-:Y:S02]  /*1500*/  SHF.L.U64.HI R11, R9.reuse, 0x2, R54 ;  /* 0x00000002090b7819 */ /* 0x040fe40000010236 */
[----:B------:R-:W-:-:S09]  /*1510*/  SHF.L.U32 R9, R9, 0x2, RZ ;  /* 0x0000000209097819 */ /* 0x000fd200000006ff */
[----:B------:R0:W2:Y:S02]  /*1520*/  @P0 LDG.E R38, desc[UR8][R12.64+0x4] ;  /* 0x000004080c260981 */ /* 0x0000a4000c1e1900 */
[----:B0-----:R-:W-:-:S04]  /*1530*/  LOP3.LUT R12, R9, 0xfffffff8, RZ, 0xc0, !PT ;  /* 0xfffffff8090c7812 */ /* 0x001fc800078ec0ff */
[----:B------:R-:W-:-:S04]  /*1540*/  IADD3 R12, P4, PT, R12, UR40, RZ ;  /* 0x000000280c0c7c10 */ /* 0x000fc8000ff9e0ff */
[----:B------:R-:W-:Y:S02]  /*1550*/  IADD3.X R13, PT, PT, R11, UR41, RZ, P4, !PT ;  /* 0x000000290b0d7c10 */ /* 0x000fe4000a7fe4ff */
[----:B------:R-:W-:-:S04]  /*1560*/  IADD3 R37, P4, PT, R2, 0x340, RZ ;  /* 0x0000034002257810 */ /* 0x000fc80007f9e0ff */
[----:B------:R-:W-:Y:S02]  /*1570*/  IADD3.X R54, PT, PT, RZ, R3, RZ, P4, !PT ;  /* 0x00000003ff367210 */ /* 0x000fe400027fe4ff */
[----:B----4-:R-:W-:Y:S02]  /*1580*/  PRMT R27, R29, 0x7771, RZ ;  /* 0x000077711d1b7816 */ /* 0x010fe400000000ff */
[----:B------:R-:W-:Y:S02]  /*1590*/  LEA.HI R37, P4, R54, R37, RZ, 0x1 ;  /* 0x0000002536257211 */ /* 0x000fe400078908ff */
[----:B------:R-:W-:Y:S02]  /*15a0*/  FSEL R21, R21, R6, P1 ;  /* 0x0000000615157208 */ /* 0x000fe40000800000 */
[----:B------:R-:W-:Y:S01]  /*15b0*/  ISETP.NE.AND P1, PT, R27, RZ, PT ;  /* 0x000000ff1b00720c */ /* 0x000fe20003f25270 */
[----:B------:R-:W-:Y:S01]  /*15c0*/  FMUL R27, R14, R7 ;  /* 0x000000070e1b7220 */ /* 0x000fe20000400000 */
[----:B------:R-:W-:Y:S01]  /*15d0*/  R2UR UR8, R34 ;  /* 0x00000000220872ca */ /* 0x000fe200000e0000 */
[----:B------:R-:W4:Y:S01]  /*15e0*/  LDG.E R14, desc[UR6][R12.64] ;  /* 0x000000060c0e7981 */ /* 0x000f22000c1e1900 */
[----:B------:R-:W-:-:S02]  /*15f0*/  R2UR UR9, R35 ;  /* 0x00000000230972ca */ /* 0x000fc400000e0000 */
[----:B------:R-:W-:Y:S02]  /*1600*/  LOP3.LUT R2, R37, 0xfffffffe, RZ, 0xc0, !PT ;  /* 0xfffffffe25027812 */ /* 0x000fe400078ec0ff */
[----:B------:R-:W-:Y:S02]  /*1610*/  IADD3.X R54, PT, PT, RZ, R54, RZ, P4, !PT ;  /* 0x00000036ff367210 */ /* 0x000fe400027fe4ff */
[----:B------:R-:W-:Y:S02]  /*1620*/  IADD3 R2, P4, PT, R2, UR42, RZ ;  /* 0x0000002a02027c10 */ /* 0x000fe4000ff9e0ff */
[----:B------:R-:W-:Y:S02]  /*1630*/  FSEL R27, R27, R6, P6 ;  /* 0x000000061b1b7208 */ /* 0x000fe40003000000 */
[----:B------:R-:W-:Y:S02]  /*1640*/  @P1 R2UR UR12, R34 ;  /* 0x00000000220c12ca */ /* 0x000fe400000e0000 */
[----:B------:R-:W-:-:S13]  /*1650*/  @P1 R2UR UR13, R35 ;  /* 0x00000000230d12ca */ /* 0x000fda00000e0000 */
[----:B------:R-:W3:Y:S01]  /*1660*/  @P1 LDG.E R50, desc[UR12][R32.64+0x4] ;  /* 0x0000040c20321981 */ /* 0x000ee2000c1e1900 */
[----:B-----5:R-:W-:-:S04]  /*1670*/  PRMT R3, R48, 0x7771, RZ ;  /* 0x0000777130037816 */ /* 0x020fc800000000ff */
[----:B------:R-:W-:Y:S02]  /*1680*/  ISETP.NE.AND P6, PT, R3, RZ, PT ;  /* 0x000000ff0300720c */ /* 0x000fe40003fc5270 */
[----:B------:R-:W-:-:S05]  /*1690*/  IADD3.X R3, PT, PT, R54, UR43, RZ, P4, !PT ;  /* 0x0000002b36037c10 */ /* 0x000fca000a7fe4ff */
[----:B------:R0:W5:Y:S06]  /*16a0*/  LDG.E.U16 R31, desc[UR8][R2.64] ;  /* 0x00000008021f7981 */ /* 0x00016c000c1e1500 */
[----:B------:R-:W-:Y:S02]  /*16b0*/  @P6 R2UR UR6, R34 ;  /* 0x00000000220662ca */ /* 0x000fe400000e0000 */
[----:B------:R-:W-:-:S13]  /*16c0*/  @P6 R2UR UR7, R35 ;  /* 0x00000000230762ca */ /* 0x000fda00000e0000 */
[----:B------:R-:W2:Y:S01]  /*16d0*/  @P6 LDG.E R32, desc[UR6][R12.64+0x4] ;  /* 0x000004060c206981 */ /* 0x000ea2000c1e1900 */
[----:B------:R-:W-:-:S04]  /*16e0*/  PRMT R9, R48, 0x7770, RZ ;  /* 0x0000777030097816 */ /* 0x000fc800000000ff */
[----:B------:R-:W-:Y:S01]  /*16f0*/  ISETP.NE.AND P4, PT, R9, RZ, PT ;  /* 0x000000ff0900720c */ /* 0x000fe20003f85270 */
[----:B----4-:R-:W-:-:S05]  /*1700*/  FMUL R9, R14, R7 ;  /* 0x000000070e097220 */ /* 0x010fca0000400000 */
[----:B------:R-:W-:Y:S02]  /*1710*/  FSEL R9, R9, R6, P4 ;  /* 0x0000000609097208 */ /* 0x000fe40002000000 */
[----:B0-----:R-:W-:Y:S02]  /*1720*/  SHF.L.U32 R2, R37, 0x2, RZ ;  /* 0x0000000225027819 */ /* 0x001fe400000006ff */
[----:B------:R-:W-:Y:S02]  /*1730*/  R2UR UR6, R34 ;  /* 0x00000000220672ca */ /* 0x000fe400000e0000 */
[----:B------:R-:W-:Y:S02]  /*1740*/  LOP3.LUT R2, R2, 0xfffffff8, RZ, 0xc0, !PT ;  /* 0xfffffff802027812 */ /* 0x000fe400078ec0ff */
[----:B------:R-:W-:Y:S02]  /*1750*/  R2UR UR7, R35 ;  /* 0x00000000230772ca */ /* 0x000fe400000e0000 */
[----:B------:R-:W-:-:S02]  /*1760*/  MOV R48, UR4 ;  /* 0x0000000400307c02 */ /* 0x000fc40008000f00 */
[----:B-----5:R-:W-:-:S04]  /*1770*/  PRMT R11, R31, 0x7771, RZ ;  /* 0x000077711f0b7816 */ /* 0x020fc800000000ff */
[----:B------:R-:W-:Y:S02]  /*1780*/  ISETP.NE.AND P4, PT, R11, RZ, PT ;  /* 0x000000ff0b00720c */ /* 0x000fe40003f85270 */
[----:B------:R-:W-:-:S11]  /*1790*/  SHF.L.U64.HI R11, R37, 0x2, R54 ;  /* 0x00000002250b7819 */ /* 0x000fd60000010236 */
[----:B------:R-:W-:Y:S02]  /*17a0*/  @P4 R2UR UR8, R34 ;  /* 0x00000000220842ca */ /* 0x000fe400000e0000 */
[----:B------:R-:W-:Y:S01]  /*17b0*/  @P4 R2UR UR9, R35 ;  /* 0x00000000230942ca */ /* 0x000fe200000e0000 */
[----:B--2---:R-:W-:Y:S01]  /*17c0*/  @P6 FMUL R48, R32, R7 ;  /* 0x0000000720306220 */ /* 0x004fe20000400000 */
[----:B------:R-:W-:-:S04]  /*17d0*/  IADD3 R2, P6, PT, R2, UR40, RZ ;  /* 0x0000002802027c10 */ /* 0x000fc8000ffde0ff */
[----:B------:R-:W-:-:S05]  /*17e0*/  IADD3.X R3, PT, PT, R11, UR41, RZ, P6, !PT ;  /* 0x000000290b037c10 */ /* 0x000fca000b7fe4ff */
[----:B------:R-:W2:Y:S04]  /*17f0*/  LDG.E R12, desc[UR6][R2.64] ;  /* 0x00000006020c7981 */ /* 0x000ea8000c1e1900 */
[----:B------:R0:W4:Y:S01]  /*1800*/  @P4 LDG.E R14, desc[UR8][R2.64+0x4] ;  /* 0x00000408020e4981 */ /* 0x000122000c1e1900 */
[----:B------:R-:W-:Y:S01]  /*1810*/  FMUL R33, R8, R7 ;  /* 0x0000000708217220 */ /* 0x000fe20000400000 */
[----:B------:R-:W-:-:S04]  /*1820*/  FMNMX3 R8, R9, -INF , R48, !PT ;  /* 0xff80000009087876 */ /* 0x000fc80007800030 */
[----:B------:R-:W-:-:S04]  /*1830*/  FMNMX3 R8, R8, R5, R4, !PT ;  /* 0x0000000508087276 */ /* 0x000fc80007800004 */
[----:B------:R-:W-:-:S04]  /*1840*/  FMNMX3 R8, R8, R17, R16, !PT ;  /* 0x0000001108087276 */ /* 0x000fc80007800010 */
[----:B------:R-:W-:-:S04]  /*1850*/  FMNMX3 R8, R8, R19, R10, !PT ;  /* 0x0000001308087276 */ /* 0x000fc8000780000a */
[----:B------:R-:W-:Y:S01]  /*1860*/  FMNMX3 R8, R8, R21, R18, !PT ;  /* 0x0000001508087276 */ /* 0x000fe20007800012 */
[----:B------:R-:W-:-:S03]  /*1870*/  FMUL R39, R0, R7 ;  /* 0x0000000700277220 */ /* 0x000fc60000400000 */
[----:B------:R-:W-:Y:S02]  /*1880*/  FMNMX3 R8, R8, R23, R20, !PT ;  /* 0x0000001708087276 */ /* 0x000fe40007800014 */
[-C--:B------:R-:W-:Y:S02]  /*1890*/  FSEL R33, R33, R6.reuse, P5 ;  /* 0x0000000621217208 */ /* 0x080fe40002800000 */
[----:B------:R-:W-:Y:S01]  /*18a0*/  FMNMX3 R8, R8, R27, R26, !PT ;  /* 0x0000001b08087276 */ /* 0x000fe2000780001a */
[----:B0-----:R-:W-:Y:S01]  /*18b0*/  FMUL R3, R44, R7 ;  /* 0x000000072c037220 */ /* 0x001fe20000400000 */
[----:B------:R-:W-:Y:S01]  /*18c0*/  PRMT R15, R15, 0x7770, RZ ;  /* 0x000077700f0f7816 */ /* 0x000fe200000000ff */
[----:B------:R-:W-:Y:S01]  /*18d0*/  IMAD.U32 R32, RZ, RZ, UR4 ;  /* 0x00000004ff207e24 */ /* 0x000fe2000f8e00ff */
[-C--:B------:R-:W-:Y:S02]  /*18e0*/  FSEL R39, R39, R6.reuse, P2 ;  /* 0x0000000627277208 */ /* 0x080fe40001000000 */
[----:B------:R-:W-:Y:S01]  /*18f0*/  FMNMX3 R8, R8, R33, R24, !PT ;  /* 0x0000002108087276 */ /* 0x000fe20007800018 */
[-C--:B------:R-:W-:Y:S01]  /*1900*/  @P0 FMUL R32, R38, R7.reuse ;  /* 0x0000000726200220 */ /* 0x080fe20000400000 */
[----:B------:R-:W-:Y:S01]  /*1910*/  PRMT R0, R31, 0x7770, RZ ;  /* 0x000077701f007816 */ /* 0x000fe200000000ff */
[----:B------:R-:W-:Y:S01]  /*1920*/  FMUL R37, R46, R7 ;  /* 0x000000072e257220 */ /* 0x000fe20000400000 */
[----:B------:R-:W-:-:S02]  /*1930*/  FSEL R38, R3, R6, P3 ;  /* 0x0000000603267208 */ /* 0x000fc40001800000 */
[----:B------:R-:W-:Y:S02]  /*1940*/  ISETP.NE.AND P5, PT, R15, RZ, PT ;  /* 0x000000ff0f00720c */ /* 0x000fe40003fa5270 */
[----:B------:R-:W-:Y:S02]  /*1950*/  PRMT R25, R25, 0x7770, RZ ;  /* 0x0000777019197816 */ /* 0x000fe400000000ff */
[----:B------:R-:W-:Y:S01]  /*1960*/  FMNMX3 R3, R8, R39, R22, !PT ;  /* 0x0000002708037276 */ /* 0x000fe20007800016 */
[----:B------:R-:W-:Y:S01]  /*1970*/  FMUL R31, R36, R7 ;  /* 0x00000007241f7220 */ /* 0x000fe20000400000 */
[----:B------:R-:W-:Y:S02]  /*1980*/  PRMT R29, R29, 0x7770, RZ ;  /* 0x000077701d1d7816 */ /* 0x000fe400000000ff */
[----:B------:R-:W-:Y:S02]  /*1990*/  ISETP.NE.AND P2, PT, R0, RZ, PT ;  /* 0x000000ff0000720c */ /* 0x000fe40003f45270 */
[----:B------:R-:W-:-:S02]  /*19a0*/  ISETP.NE.AND P6, PT, R25, RZ, PT ;  /* 0x000000ff1900720c */ /* 0x000fc40003fc5270 */
[----:B------:R-:W-:Y:S02]  /*19b0*/  FSEL R37, R37, R6, P5 ;  /* 0x0000000625257208 */ /* 0x000fe40002800000 */
[----:B------:R-:W-:Y:S02]  /*19c0*/  FMNMX3 R3, R3, R38, R28, !PT ;  /* 0x0000002603037276 */ /* 0x000fe4000780001c */
[----:B------:R-:W-:Y:S01]  /*19d0*/  ISETP.NE.AND P0, PT, R29, RZ, PT ;  /* 0x000000ff1d00720c */ /* 0x000fe20003f05270 */
[----:B---3--:R-:W-:Y:S01]  /*19e0*/  FMUL R29, R52, R7 ;  /* 0x00000007341d7220 */ /* 0x008fe20000400000 */
[-C--:B------:R-:W-:Y:S02]  /*19f0*/  FSEL R31, R31, R6.reuse, P6 ;  /* 0x000000061f1f7208 */ /* 0x080fe40003000000 */
[----:B------:R-:W-:Y:S02]  /*1a00*/  FMNMX3 R3, R3, R37, R30, !PT ;  /* 0x0000002503037276 */ /* 0x000fe4000780001e */
[----:B------:R-:W-:Y:S01]  /*1a10*/  MOV R36, UR4 ;  /* 0x0000000400247c02 */ /* 0x000fe20008000f00 */
[----:B------:R-:W-:Y:S01]  /*1a20*/  @P1 FMUL R36, R50, R7 ;  /* 0x0000000732241220 */ /* 0x000fe20000400000 */
[----:B------:R-:W-:-:S02]  /*1a30*/  FSEL R29, R29, R6, P0 ;  /* 0x000000061d1d7208 */ /* 0x000fc40000000000 */
[----:B------:R-:W-:Y:S02]  /*1a40*/  FMNMX3 R3, R3, R31, R32, !PT ;  /* 0x0000001f03037276 */ /* 0x000fe40007800020 */
[----:B------:R-:W-:Y:S01]  /*1a50*/  MOV R25, UR4 ;  /* 0x0000000400197c02 */ /* 0x000fe20008000f00 */
[----:B------:R-:W-:Y:S01]  /*1a60*/  UMOV UR4, 0xffffffff ;  /* 0xffffffff00047882 */ /* 0x000fe20000000000 */
[----:B------:R-:W-:Y:S01]  /*1a70*/  FMNMX3 R3, R3, R29, R36, !PT ;  /* 0x0000001d03037276 */ /* 0x000fe20007800024 */
[-C--:B--2---:R-:W-:Y:S01]  /*1a80*/  @P2 FMUL R6, R12, R7.reuse ;  /* 0x000000070c062220 */ /* 0x084fe20000400000 */
[----:B----4-:R-:W-:-:S05]  /*1a90*/  @P4 FMUL R25, R14, R7 ;  /* 0x000000070e194220 */ /* 0x010fca0000400000 */
        /* <DEDUP_REMOVED lines=24> */
[----:B------:R-:W-:Y:S01]  /*1c20*/  FFMA.RM R9, R9, R8, 12582913 ;  /* 0x4b40000109097423 */ /* 0x000fe20000004008 */
[----:B------:R-:W-:Y:S01]  /*1c30*/  FADD R52, -R11, R20 ;  /* 0x000000140b347221 */ /* 0x000fe20000000100 */
        /* <DEDUP_REMOVED lines=23> */
[----:B------:R-:W-:Y:S01]  /*1db0*/  FFMA R72, R72, 1.925963033500011079e-08, R3 ;  /* 0x32a5706048487823 */ /* 0x000fe20000000003 */
[-C--:B------:R-:W-:Y:S01]  /*1dc0*/  FFMA.SAT R3, R70, R7.reuse, 0.5 ;  /* 0x3f00000046037423 */ /* 0x080fe20000002007 */
[----:B------:R-:W-:Y:S01]  /*1dd0*/  FFMA.SAT R15, R68, R7, 0.5 ;  /* 0x3f000000440f7423 */ /* 0x000fe20000002007 */
[----:B------:R-:W-:Y:S01]  /*1de0*/  FFMA R11, R74, 1.4426950216293334961, -R11 ;  /* 0x3fb8aa3b4a0b7823 */ /* 0x000fe2000000080b */
[----:B------:R-:W-:-:S02]  /*1df0*/  IMAD.SHL.U32 R9, R9, 0x800000, RZ ;  /* 0x0080000009097824 */ /* 0x000fc400078e00ff */
[-C--:B------:R-:W-:Y:S01]  /*1e00*/  FFMA.RM R13, R3, R8.reuse, 12582913 ;  /* 0x4b400001030d7423 */ /* 0x080fe20000004008 */
[-C--:B------:R-:W-:Y:S01]  /*1e10*/  FFMA.RM R15, R15, R8.reuse, 12582913 ;  /* 0x4b4000010f0f7423 */ /* 0x080fe20000004008 */
[----:B------:R-:W-:Y:S01]  /*1e20*/  FFMA R11, R74, 1.925963033500011079e-08, R11 ;  /* 0x32a570604a0b7823 */ /* 0x000fe2000000000b */
[----:B------:R-:W0:Y:S01]  /*1e30*/  MUFU.EX2 R72, R72 ;  /* 0x0000004800487308 */ /* 0x000e220000000800 */
[----:B------:R-:W-:Y:S01]  /*1e40*/  FADD R3, R13, -12583039 ;  /* 0xcb40007f0d037421 */ /* 0x000fe20000000000 */
[----:B------:R-:W-:Y:S01]  /*1e50*/  FADD R17, R15, -12583039 ;  /* 0xcb40007f0f117421 */ /* 0x000fe20000000000 */
[-C--:B------:R-:W-:Y:S01]  /*1e60*/  FFMA.SAT R21, R64, R7.reuse, 0.5 ;  /* 0x3f00000040157423 */ /* 0x080fe20000002007 */
[----:B------:R-:W-:Y:S01]  /*1e70*/  SHF.L.U32 R5, R5, 0x17, RZ ;  /* 0x0000001705057819 */ /* 0x000fe200000006ff */
[----:B------:R-:W-:Y:S01]  /*1e80*/  FFMA R3, R70, 1.4426950216293334961, -R3 ;  /* 0x3fb8aa3b46037823 */ /* 0x000fe20000000803 */
[----:B------:R-:W-:Y:S01]  /*1e90*/  FFMA R17, R68, 1.4426950216293334961, -R17 ;  /* 0x3fb8aa3b44117823 */ /* 0x000fe20000000811 */
[----:B------:R-:W-:Y:S01]  /*1ea0*/  FFMA.RM R21, R21, R8, 12582913 ;  /* 0x4b40000115157423 */ /* 0x000fe20000004008 */
[----:B------:R-:W1:Y:S01]  /*1eb0*/  MUFU.EX2 R22, R11 ;  /* 0x0000000b00167308 */ /* 0x000e620000000800 */
[----:B------:R-:W-:Y:S01]  /*1ec0*/  FFMA R70, R70, 1.925963033500011079e-08, R3 ;  /* 0x32a5706046467823 */ /* 0x000fe20000000003 */
[----:B------:R-:W-:Y:S01]  /*1ed0*/  FFMA.SAT R3, R66, R7, 0.5 ;  /* 0x3f00000042037423 */ /* 0x000fe20000002007 */
[----:B------:R-:W-:Y:S01]  /*1ee0*/  FFMA R17, R68, 1.925963033500011079e-08, R17 ;  /* 0x32a5706044117823 */ /* 0x000fe20000000011 */
[----:B------:R-:W-:-:S02]  /*1ef0*/  SHF.L.U32 R15, R15, 0x17, RZ ;  /* 0x000000170f0f7819 */ /* 0x000fc400000006ff */
[----:B------:R-:W-:Y:S01]  /*1f00*/  FFMA.RM R3, R3, R8, 12582913 ;  /* 0x4b40000103037423 */ /* 0x000fe20000004008 */
[----:B------:R-:W-:Y:S01]  /*1f10*/  SHF.L.U32 R13, R13, 0x17, RZ ;  /* 0x000000170d0d7819 */ /* 0x000fe200000006ff */
[----:B------:R-:W2:Y:S01]  /*1f20*/  MUFU.EX2 R70, R70 ;  /* 0x0000004600467308 */ /* 0x000ea20000000800 */
[----:B0-----:R-:W-:Y:S01]  /*1f30*/  FMUL R32, R5, R72 ;  /* 0x0000004805207220 */ /* 0x001fe20000400000 */
[----:B------:R-:W-:Y:S01]  /*1f40*/  FADD R19, R3, -12583039 ;  /* 0xcb40007f03137421 */ /* 0x000fe20000000000 */
[----:B------:R-:W-:Y:S01]  /*1f50*/  FADD R5, R21, -12583039 ;  /* 0xcb40007f15057421 */ /* 0x000fe20000000000 */
[----:B------:R-:W-:Y:S02]  /*1f60*/  SHF.L.U32 R3, R3, 0x17, RZ ;  /* 0x0000001703037819 */ /* 0x000fe400000006ff */
[----:B------:R-:W-:Y:S01]  /*1f70*/  FFMA R19, R66, 1.4426950216293334961, -R19 ;  /* 0x3fb8aa3b42137823 */ /* 0x000fe20000000813 */
[----:B------:R-:W-:Y:S01]  /*1f80*/  FFMA R5, R64, 1.4426950216293334961, -R5 ;  /* 0x3fb8aa3b40057823 */ /* 0x000fe20000000805 */
[----:B------:R-:W-:Y:S01]  /*1f90*/  SHF.L.U32 R21, R21, 0x17, RZ ;  /* 0x0000001715157819 */ /* 0x000fe200000006ff */
[----:B-1----:R-:W-:Y:S01]  /*1fa0*/  FMUL R31, R9, R22 ;  /* 0x00000016091f7220 */ /* 0x002fe20000400000 */
[----:B------:R-:W-:Y:S01]  /*1fb0*/  FFMA R19, R66, 1.925963033500011079e-08, R19 ;  /* 0x32a5706042137823 */ /* 0x000fe20000000013 */
[----:B------:R-:W0:Y:S01]  /*1fc0*/  MUFU.EX2 R22, R17 ;  /* 0x0000001100167308 */ /* 0x000e220000000800 */
[----:B------:R-:W-:Y:S01]  /*1fd0*/  FFMA R64, R64, 1.925963033500011079e-08, R5 ;  /* 0x32a5706040407823 */ /* 0x000fe20000000005 */
[----:B------:R-:W-:-:S04]  /*1fe0*/  FFMA.SAT R5, R62, R7, 0.5 ;  /* 0x3f0000003e057423 */ /* 0x000fc80000002007 */
[----:B------:R-:W-:Y:S01]  /*1ff0*/  FFMA.RM R5, R5, R8, 12582913 ;  /* 0x4b40000105057423 */ /* 0x000fe20000004008 */
[----:B--2---:R-:W-:Y:S01]  /*2000*/  FMUL R30, R13, R70 ;  /* 0x000000460d1e7220 */ /* 0x004fe20000400000 */
[----:B------:R1:W2:Y:S02]  /*2010*/  MUFU.EX2 R28, R19 ;  /* 0x00000013001c7308 */ /* 0x0002a40000000800 */
[C---:B------:R-:W-:Y:S01]  /*2020*/  FADD R9, R5.reuse, -12583039 ;  /* 0xcb40007f05097421 */ /* 0x040fe20000000000 */
[----:B------:R-:W-:-:S03]  /*2030*/  SHF.L.U32 R5, R5, 0x17, RZ ;  /* 0x0000001705057819 */ /* 0x000fc600000006ff */
[----:B------:R-:W-:Y:S02]  /*2040*/  FFMA R9, R62, 1.4426950216293334961, -R9 ;  /* 0x3fb8aa3b3e097823 */ /* 0x000fe40000000809 */
[----:B------:R-:W3:Y:S01]  /*2050*/  MUFU.EX2 R64, R64 ;  /* 0x0000004000407308 */ /* 0x000ee20000000800 */
[----:B0-----:R-:W-:Y:S01]  /*2060*/  FMUL R29, R15, R22 ;  /* 0x000000160f1d7220 */ /* 0x001fe20000400000 */
[-C--:B------:R-:W-:Y:S01]  /*2070*/  FFMA.SAT R15, R56, R7.reuse, 0.5 ;  /* 0x3f000000380f7423 */ /* 0x080fe20000002007 */
[----:B------:R-:W-:Y:S01]  /*2080*/  FFMA R62, R62, 1.925963033500011079e-08, R9 ;  /* 0x32a570603e3e7823 */ /* 0x000fe20000000009 */
[-C--:B------:R-:W-:Y:S01]  /*2090*/  FFMA.SAT R9, R60, R7.reuse, 0.5 ;  /* 0x3f0000003c097423 */ /* 0x080fe20000002007 */
[----:B-1----:R-:W-:Y:S01]  /*20a0*/  FFMA.SAT R19, R52, R7, 0.5 ;  /* 0x3f00000034137423 */ /* 0x002fe20000002007 */
[-C--:B------:R-:W-:Y:S02]  /*20b0*/  FFMA.RM R15, R15, R8.reuse, 12582913 ;  /* 0x4b4000010f0f7423 */ /* 0x080fe40000004008 */
[----:B------:R-:W-:Y:S01]  /*20c0*/  FFMA.RM R11, R9, R8, 12582913 ;  /* 0x4b400001090b7423 */ /* 0x000fe20000004008 */
[----:B--2---:R-:W-:Y:S01]  /*20d0*/  FMUL R28, R3, R28 ;  /* 0x0000001c031c7220 */ /* 0x004fe20000400000 */
        /* <DEDUP_REMOVED lines=9> */
[-C--:B------:R-:W-:Y:S01]  /*2170*/  FFMA.SAT R3, R54, R7.reuse, 0.5 ;  /* 0x3f00000036037423 */ /* 0x080fe20000002007 */
[----:B------:R-:W-:Y:S01]  /*2180*/  FFMA R60, R60, 1.925963033500011079e-08, R9 ;  /* 0x32a570603c3c7823 */ /* 0x000fe20000000009 */
[-C--:B------:R-:W-:Y:S01]  /*2190*/  FFMA.SAT R9, R58, R7.reuse, 0.5 ;  /* 0x3f0000003a097423 */ /* 0x080fe20000002007 */
[----:B---3--:R-:W-:Y:S01]  /*21a0*/  FMUL R27, R21, R64 ;  /* 0x00000040151b7220 */ /* 0x008fe20000400000 */
[-C--:B------:R-:W-:Y:S01]  /*21b0*/  FFMA.RM R3, R3, R8.reuse, 12582913 ;  /* 0x4b40000103037423 */ /* 0x080fe20000004008 */
[----:B------:R-:W1:Y:S01]  /*21c0*/  MUFU.EX2 R56, R56 ;  /* 0x0000003800387308 */ /* 0x000e620000000800 */
[----:B------:R-:W-:Y:S01]  /*21d0*/  FFMA.RM R9, R9, R8, 12582913 ;  /* 0x4b40000109097423 */ /* 0x000fe20000004008 */
[-C--:B------:R-:W-:Y:S01]  /*21e0*/  FFMA.SAT R21, R48, R7.reuse, 0.5 ;  /* 0x3f00000030157423 */ /* 0x080fe20000002007 */
[----:B------:R-:W-:Y:S01]  /*21f0*/  FADD R17, R3, -12583039 ;  /* 0xcb40007f03117421 */ /* 0x000fe20000000000 */
[----:B0-----:R-:W-:Y:S01]  /*2200*/  FMUL R26, R5, R62 ;  /* 0x0000003e051a7220 */ /* 0x001fe20000400000 */
[----:B------:R-:W-:Y:S01]  /*2210*/  FADD R13, R9, -12583039 ;  /* 0xcb40007f090d7421 */ /* 0x000fe20000000000 */
[----:B------:R-:W-:Y:S01]  /*2220*/  FADD R5, R19, -12583039 ;  /* 0xcb40007f13057421 */ /* 0x000fe20000000000 */
[----:B------:R-:W-:Y:S01]  /*2230*/  FFMA R17, R54, 1.4426950216293334961, -R17 ;  /* 0x3fb8aa3b36117823 */ /* 0x000fe20000000811 */
[----:B------:R-:W0:Y:S01]  /*2240*/  MUFU.EX2 R60, R60 ;  /* 0x0000003c003c7308 */ /* 0x000e220000000800 */
[----:B------:R-:W-:Y:S01]  /*2250*/  FFMA R13, R58, 1.4426950216293334961, -R13 ;  /* 0x3fb8aa3b3a0d7823 */ /* 0x000fe2000000080d */
[----:B------:R-:W-:Y:S01]  /*2260*/  FFMA R5, R52, 1.4426950216293334961, -R5 ;  /* 0x3fb8aa3b34057823 */ /* 0x000fe20000000805 */
[----:B------:R-:W-:Y:S01]  /*2270*/  FFMA R17, R54, 1.925963033500011079e-08, R17 ;  /* 0x32a5706036117823 */ /* 0x000fe20000000011 */
[----:B------:R-:W-:Y:S01]  /*2280*/  SHF.L.U32 R3, R3, 0x17, RZ ;  /* 0x0000001703037819 */ /* 0x000fe200000006ff */
[----:B------:R-:W-:Y:S01]  /*2290*/  FFMA R13, R58, 1.925963033500011079e-08, R13 ;  /* 0x32a570603a0d7823 */ /* 0x000fe2000000000d */
[----:B------:R-:W-:Y:S01]  /*22a0*/  FFMA R52, R52, 1.925963033500011079e-08, R5 ;  /* 0x32a5706034347823 */ /* 0x000fe20000000005 */
[-C--:B------:R-:W-:Y:S01]  /*22b0*/  FFMA.SAT R5, R50, R7.reuse, 0.5 ;  /* 0x3f00000032057423 */ /* 0x080fe20000002007 */
[----:B------:R-:W2:Y:S01]  /*22c0*/  MUFU.EX2 R22, R17 ;  /* 0x0000001100167308 */ /* 0x000ea20000000800 */
[----:B-1----:R-:W-:Y:S01]  /*22d0*/  FMUL R23, R15, R56 ;  /* 0x000000380f177220 */ /* 0x002fe20000400000 */
[----:B------:R-:W-:Y:S01]  /*22e0*/  FFMA.SAT R15, R44, R7, 0.5 ;  /* 0x3f0000002c0f7423 */ /* 0x000fe20000002007 */
[-C--:B------:R-:W-:Y:S01]  /*22f0*/  FFMA.RM R5, R5, R8.reuse, 12582913 ;  /* 0x4b40000105057423 */ /* 0x080fe20000004008 */
[----:B------:R-:W-:Y:S01]  /*2300*/  SHF.L.U32 R9, R9, 0x17, RZ ;  /* 0x0000001709097819 */ /* 0x000fe200000006ff */
[-C--:B------:R-:W-:Y:S01]  /*2310*/  FFMA.RM R33, R21, R8.reuse, 12582913 ;  /* 0x4b40000115217423 */ /* 0x080fe20000004008 */
[----:B------:R-:W-:Y:S01]  /*2320*/  FFMA.RM R15, R15, R8, 12582913 ;  /* 0x4b4000010f0f7423 */ /* 0x000fe20000004008 */
[----:B------:R-:W-:Y:S01]  /*2330*/  SHF.L.U32 R19, R19, 0x17, RZ ;  /* 0x0000001713137819 */ /* 0x000fe200000006ff */
[----:B------:R-:W1:Y:S01]  /*2340*/  MUFU.EX2 R24, R13 ;  /* 0x0000000d00187308 */ /* 0x000e620000000800 */
[----:B0-----:R-:W-:Y:S01]  /*2350*/  FMUL R25, R11, R60 ;  /* 0x0000003c0b197220 */ /* 0x001fe20000400000 */
[C---:B------:R-:W-:Y:S01]  /*2360*/  FADD R11, R5.reuse, -12583039 ;  /* 0xcb40007f050b7421 */ /* 0x040fe20000000000 */
[----:B------:R-:W-:-:S03]  /*2370*/  SHF.L.U32 R5, R5, 0x17, RZ ;  /* 0x0000001705057819 */ /* 0x000fc600000006ff */
[C---:B------:R-:W-:Y:S02]  /*2380*/  FFMA R11, R50.reuse, 1.4426950216293334961, -R11 ;  /* 0x3fb8aa3b320b7823 */ /* 0x040fe4000000080b */
[----:B------:R-:W0:Y:S01]  /*2390*/  MUFU.EX2 R52, R52 ;  /* 0x0000003400347308 */ /* 0x000e220000000800 */
[----:B--2---:R-:W-:Y:S01]  /*23a0*/  FMUL R22, R3, R22 ;  /* 0x0000001603167220 */ /* 0x004fe20000400000 */
[C---:B------:R-:W-:Y:S01]  /*23b0*/  FADD R3, R15.reuse, -12583039 ;  /* 0xcb40007f0f037421 */ /* 0x040fe20000000000 */
[----:B------:R-:W-:Y:S01]  /*23c0*/  FFMA R11, R50, 1.925963033500011079e-08, R11 ;  /* 0x32a57060320b7823 */ /* 0x000fe2000000000b */
[----:B------:R-:W-:Y:S02]  /*23d0*/  SHF.L.U32 R15, R15, 0x17, RZ ;  /* 0x000000170f0f7819 */ /* 0x000fe400000006ff */
[----:B------:R-:W-:Y:S01]  /*23e0*/  FFMA R3, R44, 1.4426950216293334961, -R3 ;  /* 0x3fb8aa3b2c037823 */ /* 0x000fe20000000803 */
[----:B-1----:R-:W-:-:S03]  /*23f0*/  FMUL R24, R9, R24 ;  /* 0x0000001809187220 */ /* 0x002fc60000400000 */
[----:B------:R-:W-:Y:S01]  /*2400*/  FFMA R37, R44, 1.925963033500011079e-08, R3 ;  /* 0x32a570602c257823 */ /* 0x000fe20000000003 */
[-C--:B------:R-:W-:Y:S01]  /*2410*/  FFMA.SAT R3, R20, R7.reuse, 0.5 ;  /* 0x3f00000014037423 */ /* 0x080fe20000002007 */
[----:B------:R-:W-:Y:S01]  /*2420*/  FADD R9, R33, -12583039 ;  /* 0xcb40007f21097421 */ /* 0x000fe20000000000 */
[----:B------:R1:W2:Y:S02]  /*2430*/  MUFU.EX2 R44, R11 ;  /* 0x0000000b002c7308 */ /* 0x0002a40000000800 */
[----:B------:R-:W-:Y:S01]  /*2440*/  FFMA.RM R3, R3, R8, 12582913 ;  /* 0x4b40000103037423 */ /* 0x000fe20000004008 */
[C---:B------:R-:W-:Y:S01]  /*2450*/  FFMA R9, R48.reuse, 1.4426950216293334961, -R9 ;  /* 0x3fb8aa3b30097823 */ /* 0x040fe20000000809 */
[----:B0-----:R-:W-:Y:S01]  /*2460*/  FMUL R21, R19, R52 ;  /* 0x0000003413157220 */ /* 0x001fe20000400000 */
[----:B------:R-:W-:Y:S02]  /*2470*/  IMAD.SHL.U32 R19, R33, 0x800000, RZ ;  /* 0x0080000021137824 */ /* 0x000fe400078e00ff */
[----:B------:R-:W-:Y:S01]  /*2480*/  FADD R17, R3, -12583039 ;  /* 0xcb40007f03117421 */ /* 0x000fe20000000000 */
[----:B------:R-:W-:Y:S01]  /*2490*/  FFMA R48, R48, 1.925963033500011079e-08, R9 ;  /* 0x32a5706030307823 */ /* 0x000fe20000000009 */
[-C--:B------:R-:W-:Y:S01]  /*24a0*/  FFMA.SAT R9, R46, R7.reuse, 0.5 ;  /* 0x3f0000002e097423 */ /* 0x080fe20000002007 */
[----:B-1----:R-:W-:Y:S01]  /*24b0*/  FFMA.SAT R11, R38, R7, 0.5 ;  /* 0x3f000000260b7423 */ /* 0x002fe20000002007 */
[----:B------:R-:W-:-:S02]  /*24c0*/  FFMA R17, R20, 1.4426950216293334961, -R17 ;  /* 0x3fb8aa3b14117823 */ /* 0x000fc40000000811 */
[-C--:B------:R-:W-:Y:S01]  /*24d0*/  FFMA.RM R9, R9, R8.reuse, 12582913 ;  /* 0x4b40000109097423 */ /* 0x080fe20000004008 */
[----:B------:R-:W-:Y:S01]  /*24e0*/  FFMA.RM R11, R11, R8, 12582913 ;  /* 0x4b4000010b0b7423 */ /* 0x000fe20000004008 */
[----:B------:R-:W-:Y:S01]  /*24f0*/  FFMA R39, R20, 1.925963033500011079e-08, R17 ;  /* 0x32a5706014277823 */ /* 0x000fe20000000011 */
[----:B------:R-:W-:Y:S01]  /*2500*/  FFMA.SAT R17, R18, R7, 0.5 ;  /* 0x3f00000012117423 */ /* 0x000fe20000002007 */
[----:B------:R-:W-:Y:S01]  /*2510*/  FADD R13, R9, -12583039 ;  /* 0xcb40007f090d7421 */ /* 0x000fe20000000000 */
[----:B--2---:R-:W-:Y:S01]  /*2520*/  FMUL R20, R5, R44 ;  /* 0x0000002c05147220 */ /* 0x004fe20000400000 */
[----:B------:R-:W-:Y:S01]  /*2530*/  SHF.L.U32 R9, R9, 0x17, RZ ;  /* 0x0000001709097819 */ /* 0x000fe200000006ff */
[----:B------:R-:W-:Y:S01]  /*2540*/  FFMA.RM R45, R17, R8, 12582913 ;  /* 0x4b400001112d7423 */ /* 0x000fe20000004008 */
[C---:B------:R-:W-:Y:S01]  /*2550*/  FFMA R13, R46.reuse, 1.4426950216293334961, -R13 ;  /* 0x3fb8aa3b2e0d7823 */ /* 0x040fe2000000080d */
[----:B------:R-:W-:Y:S01]  /*2560*/  FADD R17, R11, -12583039 ;  /* 0xcb40007f0b117421 */ /* 0x000fe20000000000 */
[----:B------:R-:W-:Y:S01]  /*2570*/  MUFU.EX2 R39, R39 ;  /* 0x0000002700277308 */ /* 0x000fe20000000800 */
        /* <DEDUP_REMOVED lines=8> */
[----:B------:R-:W0:Y:S02]  /*2600*/  MUFU.EX2 R38, R37 ;  /* 0x0000002500267308 */ /* 0x000e240000000800 */
[----:B------:R-:W-:-:S06]  /*2610*/  FFMA.RM R44, R17, R8, 12582913 ;  /* 0x4b400001112c7423 */ /* 0x000fcc0000004008 */
[----:B------:R-:W1:Y:S08]  /*2620*/  MUFU.EX2 R18, R13 ;  /* 0x0000000d00127308 */ /* 0x000e700000000800 */
[----:B------:R-:W2:Y:S01]  /*2630*/  MUFU.EX2 R48, R48 ;  /* 0x0000003000307308 */ /* 0x000ea20000000800 */
[----:B0-----:R-:W-:Y:S01]  /*2640*/  FMUL R17, R15, R38 ;  /* 0x000000260f117220 */ /* 0x001fe20000400000 */
[----:B------:R-:W-:-:S04]  /*2650*/  FFMA.SAT R15, R14, R7, 0.5 ;  /* 0x3f0000000e0f7423 */ /* 0x000fc80000002007 */
[----:B------:R-:W-:Y:S01]  /*2660*/  FFMA.RM R15, R15, R8, 12582913 ;  /* 0x4b4000010f0f7423 */ /* 0x000fe20000004008 */
[----:B-1----:R-:W-:Y:S01]  /*2670*/  FMUL R18, R9, R18 ;  /* 0x0000001209127220 */ /* 0x002fe20000400000 */
[C---:B------:R-:W-:Y:S01]  /*2680*/  FADD R9, R44.reuse, -12583039 ;  /* 0xcb40007f2c097421 */ /* 0x040fe20000000000 */
[----:B------:R-:W-:-:S03]  /*2690*/  IMAD.SHL.U32 R44, R44, 0x800000, RZ ;  /* 0x008000002c2c7824 */ /* 0x000fc600078e00ff */
[----:B------:R-:W-:Y:S01]  /*26a0*/  FFMA R9, R16, 1.4426950216293334961, -R9 ;  /* 0x3fb8aa3b10097823 */ /* 0x000fe20000000809 */
[----:B--2---:R-:W-:-:S03]  /*26b0*/  FMUL R19, R19, R48 ;  /* 0x0000003013137220 */ /* 0x004fc60000400000 */
        /* <DEDUP_REMOVED lines=13> */
[-C--:B------:R-:W-:Y:S01]  /*2790*/  FFMA.SAT R9, R12, R7.reuse, 0.5 ;  /* 0x3f0000000c097423 */ /* 0x080fe20000002007 */
[----:B0-----:R-:W-:Y:S01]  /*27a0*/  FMUL R10, R45, R14 ;  /* 0x0000000e2d0a7220 */ /* 0x001fe20000400000 */
[----:B------:R-:W-:Y:S01]  /*27b0*/  FFMA.SAT R45, R2, R7, 0.5 ;  /* 0x3f000000022d7423 */ /* 0x000fe20000002007 */
[----:B------:R0:W1:Y:S01]  /*27c0*/  MUFU.EX2 R14, R33 ;  /* 0x00000021000e7308 */ /* 0x0000620000000800 */
[----:B------:R-:W-:-:S04]  /*27d0*/  FFMA.RM R5, R9, R8, 12582913 ;  /* 0x4b40000109057423 */ /* 0x000fc80000004008 */
[C---:B------:R-:W-:Y:S01]  /*27e0*/  FADD R9, R5.reuse, -12583039 ;  /* 0xcb40007f05097421 */ /* 0x040fe20000000000 */
[----:B------:R-:W-:Y:S02]  /*27f0*/  SHF.L.U32 R5, R5, 0x17, RZ ;  /* 0x0000001705057819 */ /* 0x000fe400000006ff */
[----:B------:R-:W-:Y:S01]  /*2800*/  MUFU.EX2 R13, R13 ;  /* 0x0000000d000d7308 */ /* 0x000fe20000000800 */
[----:B------:R-:W-:Y:S01]  /*2810*/  FFMA R9, R12, 1.4426950216293334961, -R9 ;  /* 0x3fb8aa3b0c097823 */ /* 0x000fe20000000809 */
[----:B0-----:R-:W-:-:S03]  /*2820*/  FFMA.SAT R33, R0, R7, 0.5 ;  /* 0x3f00000000217423 */ /* 0x001fc60000002007 */
[----:B------:R-:W-:Y:S01]  /*2830*/  FFMA R37, R12, 1.925963033500011079e-08, R9 ;  /* 0x32a570600c257823 */ /* 0x000fe20000000009 */
[----:B------:R-:W-:Y:S01]  /*2840*/  SHF.L.U32 R9, R11, 0x17, RZ ;  /* 0x000000170b097819 */ /* 0x000fe200000006ff */
[-C--:B------:R-:W-:Y:S01]  /*2850*/  FFMA.RM R11, R45, R8.reuse, 12582913 ;  /* 0x4b4000012d0b7423 */ /* 0x080fe20000004008 */
[----:B------:R-:W-:Y:S01]  /*2860*/  FFMA.RM R12, R33, R8, 12582913 ;  /* 0x4b400001210c7423 */ /* 0x000fe20000004008 */
[----:B------:R-:W0:Y:S02]  /*2870*/  MUFU.EX2 R47, R47 ;  /* 0x0000002f002f7308 */ /* 0x000e240000000800 */
[----:B------:R-:W-:Y:S01]  /*2880*/  FADD R45, R11, -12583039 ;  /* 0xcb40007f0b2d7421 */ /* 0x000fe20000000000 */
[----:B------:R-:W-:Y:S01]  /*2890*/  FADD R33, R12, -12583039 ;  /* 0xcb40007f0c217421 */ /* 0x000fe20000000000 */
[----:B-1----:R-:W-:Y:S02]  /*28a0*/  FMUL R9, R9, R14 ;  /* 0x0000000e09097220 */ /* 0x002fe40000400000 */
[----:B------:R-:W-:Y:S01]  /*28b0*/  FFMA R45, R2, 1.4426950216293334961, -R45 ;  /* 0x3fb8aa3b022d7823 */ /* 0x000fe2000000082d */
[----:B------:R-:W-:-:S03]  /*28c0*/  FFMA R33, R0, 1.4426950216293334961, -R33 ;  /* 0x3fb8aa3b00217823 */ /* 0x000fc60000000821 */
[----:B------:R-:W-:Y:S01]  /*28d0*/  FFMA R38, R2, 1.925963033500011079e-08, R45 ;  /* 0x32a5706002267823 */ /* 0x000fe2000000002d */
[----:B------:R-:W-:Y:S01]  /*28e0*/  FMUL R2, R44, R39 ;  /* 0x000000272c027220 */ /* 0x000fe20000400000 */
[----:B------:R-:W-:Y:S01]  /*28f0*/  FFMA R39, R0, 1.925963033500011079e-08, R33 ;  /* 0x32a5706000277823 */ /* 0x000fe20000000021 */
[----:B------:R-:W-:Y:S01]  /*2900*/  FFMA.SAT R33, R36, R7, 0.5 ;  /* 0x3f00000024217423 */ /* 0x000fe20000002007 */
[----:B------:R-:W-:Y:S02]  /*2910*/  SHF.L.U32 R0, R15, 0x17, RZ ;  /* 0x000000170f007819 */ /* 0x000fe400000006ff */
[----:B------:R-:W-:Y:S01]  /*2920*/  MUFU.EX2 R38, R38 ;  /* 0x0000002600267308 */ /* 0x000fe20000000800 */
[----:B------:R-:W-:Y:S02]  /*2930*/  FFMA.RM R14, R33, R8, 12582913 ;  /* 0x4b400001210e7423 */ /* 0x000fe40000004008 */
[----:B0-----:R-:W-:Y:S02]  /*2940*/  FMUL R0, R0, R47 ;  /* 0x0000002f00007220 */ /* 0x001fe40000400000 */
[----:B------:R-:W-:-:S03]  /*2950*/  FADD R15, R14, -12583039 ;  /* 0xcb40007f0e0f7421 */ /* 0x000fc60000000000 */
[----:B------:R-:W-:Y:S01]  /*2960*/  MUFU.EX2 R39, R39 ;  /* 0x0000002700277308 */ /* 0x000fe20000000800 */
[----:B------:R-:W-:-:S04]  /*2970*/  FFMA R15, R36, 1.4426950216293334961, -R15 ;  /* 0x3fb8aa3b240f7823 */ /* 0x000fc8000000080f */
[----:B------:R-:W-:Y:S01]  /*2980*/  FFMA R36, R36, 1.925963033500011079e-08, R15 ;  /* 0x32a5706024247823 */ /* 0x000fe2000000000f */
[-C--:B------:R-:W-:Y:S01]  /*2990*/  FFMA.SAT R15, R6, R7.reuse, 0.5 ;  /* 0x3f000000060f7423 */ /* 0x080fe20000002007 */
[----:B------:R-:W-:-:S03]  /*29a0*/  FFMA.SAT R7, R4, R7, 0.5 ;  /* 0x3f00000004077423 */ /* 0x000fc60000002007 */
        /* <DEDUP_REMOVED lines=15> */
[----:B------:R-:W-:Y:S02]  /*2aa0*/  SHF.L.U32 R5, R11, 0x17, RZ ;  /* 0x000000170b057819 */ /* 0x000fe400000006ff */
[----:B------:R-:W-:-:S03]  /*2ab0*/  FADD R4, R33, R30 ;  /* 0x0000001e21047221 */ /* 0x000fc60000000000 */
[----:B------:R-:W-:Y:S01]  /*2ac0*/  FMUL R5, R5, R38 ;  /* 0x0000002605057220 */ /* 0x000fe20000400000 */
        /* <DEDUP_REMOVED lines=27> */
[----:B------:R-:W-:-:S03]  /*2c80*/  FMUL R3, R3, R36 ;  /* 0x0000002403037220 */ /* 0x000fc60000400000 */
[----:B------:R-:W-:Y:S01]  /*2c90*/  FADD R6, R11, R4 ;  /* 0x000000040b067221 */ /* 0x000fe20000000000 */
[----:B------:R-:W-:Y:S01]  /*2ca0*/  SHF.L.U32 R11, R7, 0x17, RZ ;  /* 0x00000017070b7819 */ /* 0x000fe200000006ff */
[----:B-1----:R-:W-:Y:S02]  /*2cb0*/  FMUL R7, R15, R44 ;  /* 0x0000002c0f077220 */ /* 0x002fe40000400000 */
        /* <DEDUP_REMOVED lines=13> */
.L_x_34732:
        /* <DEDUP_REMOVED lines=12> */
[----:B0-----:R-:W-:Y:S05]  /*2e50*/  CALL.REL.NOINC `($__internal_579_$__cuda_sm3x_div_rn_noftz_f32_slowpath) ;  /* 0x0000003800487944 */ /* 0x001fea0003c00000 */
[----:B------:R-:W-:-:S07]  /*2e60*/  MOV R12, R11 ;  /* 0x0000000b000c7202 */ /* 0x000fce0000000f00 */
.L_x_34665:
[----:B------:R-:W-:Y:S05]  /*2e70*/  BSYNC.RECONVERGENT B2 ;  /* 0x0000000000027941 */ /* 0x000fea0003800200 */
.L_x_34664:
        /* <DEDUP_REMOVED lines=12> */
[----:B0-----:R-:W-:Y:S05]  /*2f40*/  CALL.REL.NOINC `($__internal_579_$__cuda_sm3x_div_rn_noftz_f32_slowpath) ;  /* 0x00000038000c7944 */ /* 0x001fea0003c00000 */
[----:B------:R-:W-:-:S07]  /*2f50*/  MOV R13, R11 ;  /* 0x0000000b000d7202 */ /* 0x000fce0000000f00 */
.L_x_34667:
[----:B------:R-:W-:Y:S05]  /*2f60*/  BSYNC.RECONVERGENT B2 ;  /* 0x0000000000027941 */ /* 0x000fea0003800200 */
.L_x_34666:
        /* <DEDUP_REMOVED lines=12> */
[----:B0-----:R-:W-:Y:S05]  /*3030*/  CALL.REL.NOINC `($__internal_579_$__cuda_sm3x_div_rn_noftz_f32_slowpath) ;  /* 0x0000003400d07944 */ /* 0x001fea0003c00000 */
[----:B------:R-:W-:-:S07]  /*3040*/  MOV R14, R11 ;  /* 0x0000000b000e7202 */ /* 0x000fce0000000f00 */
.L_x_34669:
[----:B------:R-:W-:Y:S05]  /*3050*/  BSYNC.RECONVERGENT B2 ;  /* 0x0000000000027941 */ /* 0x000fea0003800200 */
.L_x_34668:
        /* <DEDUP_REMOVED lines=14> */
.L_x_34671:
[----:B------:R-:W-:Y:S05]  /*3140*/  BSYNC.RECONVERGENT B2 ;  /* 0x0000000000027941 */ /* 0x000fea0003800200 */
.L_x_34670:
        /* <DEDUP_REMOVED lines=14> */
.L_x_34673:
[----:B------:R-:W-:Y:S05]  /*3230*/  BSYNC.RECONVERGENT B2 ;  /* 0x0000000000027941 */ /* 0x000fea0003800200 */
.L_x_34672:
        /* <DEDUP_REMOVED lines=14> */
.L_x_34675:
[----:B------:R-:W-:Y:S05]  /*3320*/  BSYNC.RECONVERGENT B2 ;  /* 0x0000000000027941 */ /* 0x000fea0003800200 */
.L_x_34674:
        /* <DEDUP_REMOVED lines=14> */
.L_x_34677:
[----:B------:R-:W-:Y:S05]  /*3410*/  BSYNC.RECONVERGENT B2 ;  /* 0x0000000000027941 */ /* 0x000fea0003800200 */
.L_x_34676:
        /* <DEDUP_REMOVED lines=13> */
[----:B------:R-:W-:-:S07]  /*34f0*/  IMAD.MOV.U32 R29, RZ, RZ, R11 ;  /* 0x000000ffff1d7224 */ /* 0x000fce00078e000b */
.L_x_34679:
[----:B------:R-:W-:Y:S05]  /*3500*/  BSYNC.RECONVERGENT B2 ;  /* 0x0000000000027941 */ /* 0x000fea0003800200 */
.L_x_34678:
        /* <DEDUP_REMOVED lines=14> */
.L_x_34681:
[----:B------:R-:W-:Y:S05]  /*35f0*/  BSYNC.RECONVERGENT B2 ;  /* 0x0000000000027941 */ /* 0x000fea0003800200 */
.L_x_34680:
        /* <DEDUP_REMOVED lines=14> */
.L_x_34683:
[----:B------:R-:W-:Y:S05]  /*36e0*/  BSYNC.RECONVERGENT B2 ;  /* 0x0000000000027941 */ /* 0x000fea0003800200 */
.L_x_34682:
        /* <DEDUP_REMOVED lines=12> */
[----:B0-----:R-:W-:Y:S05]  /*37b0*/  CALL.REL.NOINC `($__internal_579_$__cuda_sm3x_div_rn_noftz_f32_slowpath) ;  /* 0x0000002c00f07944 */ /* 0x001fea0003c00000 */
[----:B------:R-:W-:-:S07]  /*37c0*/  MOV R24, R11 ;  /* 0x0000000b00187202 */ /* 0x000fce0000000f00 */
.L_x_34685:
[----:B------:R-:W-:Y:S05]  /*37d0*/  BSYNC.RECONVERGENT B2 ;  /* 0x0000000000027941 */ /* 0x000fea0003800200 */
.L_x_34684:
        /* <DEDUP_REMOVED lines=14> */
.L_x_34687:
[----:B------:R-:W-:Y:S05]  /*38c0*/  BSYNC.RECONVERGENT B2 ;  /* 0x0000000000027941 */ /* 0x000fea0003800200 */
.L_x_34686:
        /* <DEDUP_REMOVED lines=14> */
.L_x_34689:
[----:B------:R-:W-:Y:S05]  /*39b0*/  BSYNC.RECONVERGENT B2 ;  /* 0x0000000000027941 */ /* 0x000fea0003800200 */
.L_x_34688:
        /* <DEDUP_REMOVED lines=14> */
.L_x_34691:
[----:B------:R-:W-:Y:S05]  /*3aa0*/  BSYNC.RECONVERGENT B2 ;  /* 0x0000000000027941 */ /* 0x000fea0003800200 */
.L_x_34690:
        /* <DEDUP_REMOVED lines=14> */
.L_x_34693:
[----:B------:R-:W-:Y:S05]  /*3b90*/  BSYNC.RECONVERGENT B2 ;  /* 0x0000000000027941 */ /* 0x000fea0003800200 */
.L_x_34692:
        /* <DEDUP_REMOVED lines=14> */
.L_x_34695:
[----:B------:R-:W-:Y:S05]  /*3c80*/  BSYNC.RECONVERGENT B2 ;  /* 0x0000000000027941 */ /* 0x000fea0003800200 */
.L_x_34694:
        /* <DEDUP_REMOVED lines=14> */
.L_x_34697:
[----:B------:R-:W-:Y:S05]  /*3d70*/  BSYNC.RECONVERGENT B2 ;  /* 0x0000000000027941 */ /* 0x000fea0003800200 */
.L_x_34696:
        /* <DEDUP_REMOVED lines=14> */
.L_x_34699:
[----:B------:R-:W-:Y:S05]  /*3e60*/  BSYNC.RECONVERGENT B2 ;  /* 0x0000000000027941 */ /* 0x000fea0003800200 */
.L_x_34698:
        /* <DEDUP_REMOVED lines=14> */
.L_x_34701:
[----:B------:R-:W-:Y:S05]  /*3f50*/  BSYNC.RECONVERGENT B2 ;  /* 0x0000000000027941 */ /* 0x000fea0003800200 */
.L_x_34700:
        /* <DEDUP_REMOVED lines=14> */
.L_x_34703:
[----:B------:R-:W-:Y:S05]  /*4040*/  BSYNC.RECONVERGENT B2 ;  /* 0x0000000000027941 */ /* 0x000fea0003800200 */
.L_x_34702:
        /* <DEDUP_REMOVED lines=14> */
.L_x_34705:
[----:B------:R-:W-:Y:S05]  /*4130*/  BSYNC.RECONVERGENT B2 ;  /* 0x0000000000027941 */ /* 0x000fea0003800200 */
.L_x_34704:
        /* <DEDUP_REMOVED lines=12> */
[----:B------:R-:W-:Y:S05]  /*4200*/  CALL.REL.NOINC `($__internal_579_$__cuda_sm3x_div_rn_noftz_f32_slowpath) ;  /* 0x00000024005c7944 */ /* 0x000fea0003c00000 */
[----:B------:R-:W-:-:S07]  /*4210*/  IMAD.MOV.U32 R39, RZ, RZ, R11 ;  /* 0x000000ffff277224 */ /* 0x000fce00078e000b */
.L_x_34707:
[----:B------:R-:W-:Y:S05]  /*4220*/  BSYNC.RECONVERGENT B2 ;  /* 0x0000000000027941 */ /* 0x000fea0003800200 */
.L_x_34706:
        /* <DEDUP_REMOVED lines=12> */
[----:B------:R-:W-:Y:S05]  /*42f0*/  CALL.REL.NOINC `($__internal_579_$__cuda_sm3x_div_rn_noftz_f32_slowpath) ;  /* 0x0000002400207944 */ /* 0x000fea0003c00000 */
[----:B------:R-:W-:-:S07]  /*4300*/  MOV R44, R11 ;  /* 0x0000000b002c7202 */ /* 0x000fce0000000f00 */
.L_x_34709:
[----:B------:R-:W-:Y:S05]  /*4310*/  BSYNC.RECONVERGENT B2 ;  /* 0x0000000000027941 */ /* 0x000fea0003800200 */
.L_x_34708:
        /* <DEDUP_REMOVED lines=14> */
.L_x_34711:
[----:B------:R-:W-:Y:S05]  /*4400*/  BSYNC.RECONVERGENT B2 ;  /* 0x0000000000027941 */ /* 0x000fea0003800200 */
.L_x_34710:
        /* <DEDUP_REMOVED lines=12> */
[----:B------:R-:W-:Y:S05]  /*44d0*/  CALL.REL.NOINC `($__internal_579_$__cuda_sm3x_div_rn_noftz_f32_slowpath) ;  /* 0x0000002000a87944 */ /* 0x000fea0003c00000 */
[----:B------:R-:W-:-:S07]  /*44e0*/  MOV R8, R11 ;  /* 0x0000000b00087202 */ /* 0x000fce0000000f00 */
.L_x_34713:
[----:B------:R-:W-:Y:S05]  /*44f0*/  BSYNC.RECONVERGENT B2 ;  /* 0x0000000000027941 */ /* 0x000fea0003800200 */
.L_x_34712:
        /* <DEDUP_REMOVED lines=14> */
.L_x_34715:
[----:B------:R-:W-:Y:S05]  /*45e0*/  BSYNC.RECONVERGENT B2 ;  /* 0x0000000000027941 */ /* 0x000fea0003800200 */
.L_x_34714:
        /* <DEDUP_REMOVED lines=12> */
[----:B------:R-:W-:Y:S05]  /*46b0*/  CALL.REL.NOINC `($__internal_579_$__cuda_sm3x_div_rn_noftz_f32_slowpath) ;  /* 0x0000002000307944 */ /* 0x000fea0003c00000 */
[----:B------:R-:W-:-:S07]  /*46c0*/  MOV R2, R11 ;  /* 0x0000000b00027202 */ /* 0x000fce0000000f00 */
.L_x_34717:
[----:B------:R-:W-:Y:S05]  /*46d0*/  BSYNC.RECONVERGENT B2 ;  /* 0x0000000000027941 */ /* 0x000fea0003800200 */
.L_x_34716:
        /* <DEDUP_REMOVED lines=14> */
.L_x_34719:
[----:B------:R-:W-:Y:S05]  /*47c0*/  BSYNC.RECONVERGENT B2 ;  /* 0x0000000000027941 */ /* 0x000fea0003800200 */
.L_x_34718:
        /* <DEDUP_REMOVED lines=33> */
[----:B0-----:R-:W-:-:S02]  /*49e0*/  IADD3 R6, P1, PT, R4, 0xc0, RZ ;  /* 0x000000c004067810 */ /* 0x001fc40007f3e0ff */
[----:B------:R-:W-:Y:S02]  /*49f0*/  IADD3.X R11, PT, PT, R5, UR37, RZ, P0, !PT ;  /* 0x00000025050b7c10 */ /* 0x000fe400087fe4ff */
[C---:B------:R-:W-:Y:S01]  /*4a00*/  IADD3 R5, P0, PT, R4.reuse, 0x80, RZ ;  /* 0x0000008004057810 */ /* 0x040fe20007f1e0ff */
[----:B------:R-:W-:Y:S01]  /*4a10*/  IMAD.X R7, RZ, RZ, R0, P1 ;  /* 0x000000ffff077224 */ /* 0x000fe200008e0600 */
[----:B------:R-:W-:Y:S01]  /*4a20*/  IADD3 R12, P2, PT, R4, 0x100, RZ ;  /* 0x00000100040c7810 */ /* 0x000fe20007f5e0ff */
[----:B------:R0:W-:Y:S01]  /*4a30*/  STG.E.64 desc[UR4][R10.64], R14 ;  /* 0x0000000e0a007986 */ /* 0x0001e2000c101b04 */
[----:B------:R-:W-:Y:S02]  /*4a40*/  IADD3.X R32, PT, PT, RZ, R0, RZ, P0, !PT ;  /* 0x00000000ff207210 */ /* 0x000fe400007fe4ff */
[----:B------:R-:W-:Y:S02]  /*4a50*/  LEA.HI R6, P1, R7, R6, RZ, 0x1 ;  /* 0x0000000607067211 */ /* 0x000fe400078308ff */
[----:B------:R-:W-:-:S02]  /*4a60*/  LEA.HI R13, P0, R32, R5, RZ, 0x1 ;  /* 0x00000005200d7211 */ /* 0x000fc400078108ff */
[----:B------:R-:W-:Y:S02]  /*4a70*/  IADD3.X R5, PT, PT, RZ, R0, RZ, P2, !PT ;  /* 0x00000000ff057210 */ /* 0x000fe400017fe4ff */
[----:B------:R-:W-:Y:S02]  /*4a80*/  IADD3.X R32, PT, PT, RZ, R32, RZ, P0, !PT ;  /* 0x00000020ff207210 */ /* 0x000fe400007fe4ff */
[----:B------:R-:W-:Y:S02]  /*4a90*/  LEA.HI R12, P0, R5, R12, RZ, 0x1 ;  /* 0x0000000c050c7211 */ /* 0x000fe400078108ff */
[----:B------:R-:W-:Y:S02]  /*4aa0*/  IADD3.X R7, PT, PT, RZ, R7, RZ, P1, !PT ;  /* 0x00000007ff077210 */ /* 0x000fe40000ffe4ff */
[----:B0-----:R-:W-:Y:S02]  /*4ab0*/  SHF.L.U32 R10, R6, 0x2, RZ ;  /* 0x00000002060a7819 */ /* 0x001fe400000006ff */
[----:B------:R-:W-:-:S02]  /*4ac0*/  SHF.L.U64.HI R14, R13, 0x2, R32 ;  /* 0x000000020d0e7819 */ /* 0x000fc40000010220 */
[----:B------:R-:W-:Y:S02]  /*4ad0*/  IADD3.X R5, PT, PT, RZ, R5, RZ, P0, !PT ;  /* 0x00000005ff057210 */ /* 0x000fe400007fe4ff */
[----:B------:R-:W-:Y:S02]  /*4ae0*/  LOP3.LUT R10, R10, 0xfffffff8, RZ, 0xc0, !PT ;  /* 0xfffffff80a0a7812 */ /* 0x000fe400078ec0ff */
[----:B------:R-:W-:Y:S02]  /*4af0*/  SHF.L.U32 R13, R13, 0x2, RZ ;  /* 0x000000020d0d7819 */ /* 0x000fe400000006ff */
[----:B------:R-:W-:Y:S02]  /*4b00*/  SHF.L.U64.HI R11, R6, 0x2, R7 ;  /* 0x00000002060b7819 */ /* 0x000fe40000010207 */
[C---:B------:R-:W-:Y:S01]  /*4b10*/  SHF.L.U64.HI R5, R12.reuse, 0x2, R5 ;  /* 0x000000020c057819 */ /* 0x040fe20000010205 */
[----:B------:R-:W-:Y:S01]  /*4b20*/  IMAD.SHL.U32 R12, R12, 0x4, RZ ;  /* 0x000000040c0c7824 */ /* 0x000fe200078e00ff */
[----:B------:R-:W-:-:S02]  /*4b30*/  IADD3 R10, P1, PT, R10, UR36, RZ ;  /* 0x000000240a0a7c10 */ /* 0x000fc4000ff3e0ff */
[----:B------:R-:W-:Y:S02]  /*4b40*/  LOP3.LUT R6, R13, 0xfffffff8, RZ, 0xc0, !PT ;  /* 0xfffffff80d067812 */ /* 0x000fe400078ec0ff */
[----:B------:R-:W-:Y:S02]  /*4b50*/  IADD3.X R11, PT, PT, R11, UR37, RZ, P1, !PT ;  /* 0x000000250b0b7c10 */ /* 0x000fe40008ffe4ff */
[----:B------:R-:W-:Y:S02]  /*4b60*/  IADD3 R6, P0, PT, R6, UR36, RZ ;  /* 0x0000002406067c10 */ /* 0x000fe4000ff1e0ff */
[----:B------:R-:W-:Y:S02]  /*4b70*/  IADD3 R37, P1, PT, R4, 0x140, RZ ;  /* 0x0000014004257810 */ /* 0x000fe40007f3e0ff */
[----:B------:R-:W-:Y:S02]  /*4b80*/  LOP3.LUT R12, R12, 0xfffffff8, RZ, 0xc0, !PT ;  /* 0xfffffff80c0c7812 */ /* 0x000fe400078ec0ff */
[----:B------:R-:W-:-:S02]  /*4b90*/  IADD3.X R7, PT, PT, R14, UR37, RZ, P0, !PT ;  /* 0x000000250e077c10 */ /* 0x000fc400087fe4ff */
[----:B------:R-:W-:Y:S02]  /*4ba0*/  IADD3.X R46, PT, PT, RZ, R0, RZ, P1, !PT ;  /* 0x00000000ff2e7210 */ /* 0x000fe40000ffe4ff */
[----:B------:R-:W-:Y:S01]  /*4bb0*/  IADD3 R12, P0, PT, R12, UR36, RZ ;  /* 0x000000240c0c7c10 */ /* 0x000fe2000ff1e0ff */
[----:B------:R0:W-:Y:S01]  /*4bc0*/  STG.E.64 desc[UR4][R6.64], R30 ;  /* 0x0000001e06007986 */ /* 0x0001e2000c101b04 */
[----:B------:R-:W-:Y:S02]  /*4bd0*/  LEA.HI R37, P5, R46, R37, RZ, 0x1 ;  /* 0x000000252e257211 */ /* 0x000fe400078b08ff */
[----:B------:R-:W-:Y:S01]  /*4be0*/  IADD3.X R13, PT, PT, R5, UR37, RZ, P0, !PT ;  /* 0x00000025050d7c10 */ /* 0x000fe200087fe4ff */
[----:B------:R-:W-:Y:S01]  /*4bf0*/  STG.E.64 desc[UR6][R10.64], R28 ;  /* 0x0000001c0a007986 */ /* 0x000fe2000c101b06 */
[C---:B------:R-:W-:Y:S02]  /*4c00*/  IADD3 R33, P0, PT, R4.reuse, 0x1c0, RZ ;  /* 0x000001c004217810 */ /* 0x040fe40007f1e0ff */
[----:B------:R-:W-:Y:S01]  /*4c10*/  IADD3.X R46, PT, PT, RZ, R46, RZ, P5, !PT ;  /* 0x0000002eff2e7210 */ /* 0x000fe20002ffe4ff */
[----:B------:R1:W-:Y:S01]  /*4c20*/  STG.E.64 desc[UR8][R12.64], R26 ;  /* 0x0000001a0c007986 */ /* 0x0003e2000c101b08 */
[----:B------:R-:W-:-:S02]  /*4c30*/  IADD3 R5, P1, PT, R4, 0x200, RZ ;  /* 0x0000020004057810 */ /* 0x000fc40007f3e0ff */
[C---:B------:R-:W-:Y:S02]  /*4c40*/  IADD3 R32, P2, PT, R4.reuse, 0x240, RZ ;  /* 0x0000024004207810 */ /* 0x040fe40007f5e0ff */
[C---:B------:R-:W-:Y:S02]  /*4c50*/  IADD3 R15, P5, PT, R4.reuse, 0x300, RZ ;  /* 0x00000300040f7810 */ /* 0x040fe40007fbe0ff */
[----:B0-----:R-:W-:Y:S02]  /*4c60*/  IADD3.X R7, PT, PT, RZ, R0, RZ, P6, !PT ;  /* 0x00000000ff077210 */ /* 0x001fe400037fe4ff */
[C---:B------:R-:W-:Y:S02]  /*4c70*/  IADD3 R31, P3, PT, R4.reuse, 0x280, RZ ;  /* 0x00000280041f7810 */ /* 0x040fe40007f7e0ff */
[C---:B------:R-:W-:Y:S02]  /*4c80*/  IADD3 R30, P4, PT, R4.reuse, 0x2c0, RZ ;  /* 0x000002c0041e7810 */ /* 0x040fe40007f9e0ff */
[----:B------:R-:W-:-:S02]  /*4c90*/  IADD3 R14, P6, PT, R4, 0x340, RZ ;  /* 0x00000340040e7810 */ /* 0x000fc40007fde0ff */
[----:B------:R-:W-:Y:S02]  /*4ca0*/  IADD3.X R4, PT, PT, RZ, R0, RZ, P0, !PT ;  /* 0x00000000ff047210 */ /* 0x000fe400007fe4ff */
[----:B------:R-:W-:Y:S02]  /*4cb0*/  LEA.HI R6, P0, R7, R36, RZ, 0x1 ;  /* 0x0000002407067211 */ /* 0x000fe400078108ff */
[----:B-1----:R-:W-:Y:S02]  /*4cc0*/  IADD3.X R26, PT, PT, RZ, R0, RZ, P1, !PT ;  /* 0x00000000ff1a7210 */ /* 0x002fe40000ffe4ff */
[----:B------:R-:W-:Y:S02]  /*4cd0*/  IADD3.X R7, PT, PT, RZ, R7, RZ, P0, !PT ;  /* 0x00000007ff077210 */ /* 0x000fe400007fe4ff */
[----:B------:R-:W-:Y:S02]  /*4ce0*/  LEA.HI R10, P0, R4, R33, RZ, 0x1 ;  /* 0x00000021040a7211 */ /* 0x000fe400078108ff */
[----:B------:R-:W-:Y:S01]  /*4cf0*/  LEA.HI R13, P1, R26, R5, RZ, 0x1 ;  /* 0x000000051a0d7211 */ /* 0x000fe200078308ff */
[----:B------:R-:W-:Y:S01]  /*4d00*/  IMAD.SHL.U32 R5, R37, 0x4, RZ ;  /* 0x0000000425057824 */ /* 0x000fe200078e00ff */
        /* <DEDUP_REMOVED lines=10> */
[----:B------:R-:W-:Y:S02]  /*4db0*/  IADD3.X R26, PT, PT, RZ, R26, RZ, P1, !PT ;  /* 0x0000001aff1a7210 */ /* 0x000fe40000ffe4ff */
[----:B------:R-:W-:Y:S02]  /*4dc0*/  SHF.L.U32 R12, R13, 0x2, RZ ;  /* 0x000000020d0c7819 */ /* 0x000fe400000006ff */
[----:B------:R-:W-:-:S02]  /*4dd0*/  IADD3.X R5, PT, PT, R27, UR37, RZ, P0, !PT ;  /* 0x000000251b057c10 */ /* 0x000fc400087fe4ff */
[----:B------:R-:W-:Y:S02]  /*4de0*/  IADD3 R6, P1, PT, R6, UR36, RZ ;  /* 0x0000002406067c10 */ /* 0x000fe4000ff3e0ff */
[----:B------:R-:W-:Y:S01]  /*4df0*/  IADD3 R10, P0, PT, R10, UR36, RZ ;  /* 0x000000240a0a7c10 */ /* 0x000fe2000ff1e0ff */
[----:B------:R0:W-:Y:S01]  /*4e00*/  STG.E.64 desc[UR4][R4.64], R24 ;  /* 0x0000001804007986 */ /* 0x0001e2000c101b04 */
[----:B------:R-:W-:Y:S02]  /*4e10*/  LOP3.LUT R12, R12, 0xfffffff8, RZ, 0xc0, !PT ;  /* 0xfffffff80c0c7812 */ /* 0x000fe400078ec0ff */
[----:B------:R-:W-:Y:S02]  /*4e20*/  IADD3.X R7, PT, PT, R7, UR37, RZ, P1, !PT ;  /* 0x0000002507077c10 */ /* 0x000fe40008ffe4ff */
[----:B------:R-:W-:Y:S02]  /*4e30*/  IADD3.X R11, PT, PT, R11, UR37, RZ, P0, !PT ;  /* 0x000000250b0b7c10 */ /* 0x000fe400087fe4ff */
[----:B------:R-:W-:Y:S01]  /*4e40*/  IADD3.X R27, PT, PT, RZ, R0, RZ, P2, !PT ;  /* 0x00000000ff1b7210 */ /* 0x000fe200017fe4ff */
[----:B------:R1:W-:Y:S01]  /*4e50*/  STG.E.64 desc[UR6][R6.64], R22 ;  /* 0x0000001606007986 */ /* 0x0003e2000c101b06 */
[----:B------:R-:W-:-:S02]  /*4e60*/  SHF.L.U64.HI R13, R13, 0x2, R26 ;  /* 0x000000020d0d7819 */ /* 0x000fc4000001021a */
[----:B------:R-:W-:Y:S01]  /*4e70*/  IADD3 R12, P1, PT, R12, UR36, RZ ;  /* 0x000000240c0c7c10 */ /* 0x000fe2000ff3e0ff */
[----:B------:R2:W-:Y:S01]  /*4e80*/  STG.E.64 desc[UR8][R10.64], R20 ;  /* 0x000000140a007986 */ /* 0x0005e2000c101b08 */
[-C--:B0-----:R-:W-:Y:S01]  /*4e90*/  IADD3.X R25, PT, PT, RZ, R0.reuse, RZ, P4, !PT ;  /* 0x00000000ff197210 */ /* 0x081fe200027fe4ff */
[----:B------:R-:W-:Y:S01]  /*4ea0*/  IMAD.X R24, RZ, RZ, R0, P3 ;  /* 0x000000ffff187224 */ /* 0x000fe200018e0600 */
[----:B------:R-:W-:Y:S02]  /*4eb0*/  IADD3.X R13, PT, PT, R13, UR37, RZ, P1, !PT ;  /* 0x000000250d0d7c10 */ /* 0x000fe40008ffe4ff */
[-C--:B------:R-:W-:Y:S02]  /*4ec0*/  IADD3.X R4, PT, PT, RZ, R0.reuse, RZ, P5, !PT ;  /* 0x00000000ff047210 */ /* 0x080fe40002ffe4ff */
[----:B------:R-:W-:Y:S01]  /*4ed0*/  IADD3.X R5, PT, PT, RZ, R0, RZ, P6, !PT ;  /* 0x00000000ff057210 */ /* 0x000fe200037fe4ff */
[----:B------:R0:W-:Y:S01]  /*4ee0*/  STG.E.64 desc[UR10][R12.64], R18 ;  /* 0x000000120c007986 */ /* 0x0001e2000c101b0a */
[----:B-1----:R-:W-:-:S02]  /*4ef0*/  LEA.HI R6, P1, R24, R31, RZ, 0x1 ;  /* 0x0000001f18067211 */ /* 0x002fc400078308ff */
[----:B------:R-:W-:Y:S02]  /*4f00*/  LEA.HI R14, P3, R5, R14, RZ, 0x1 ;  /* 0x0000000e050e7211 */ /* 0x000fe400078708ff */
[----:B--2---:R-:W-:Y:S02]  /*4f10*/  LEA.HI R11, P0, R27, R32, RZ, 0x1 ;  /* 0x000000201b0b7211 */ /* 0x004fe400078108ff */
[----:B------:R-:W-:Y:S02]  /*4f20*/  LEA.HI R10, P2, R25, R30, RZ, 0x1 ;  /* 0x0000001e190a7211 */ /* 0x000fe400078508ff */
[----:B------:R-:W-:Y:S02]  /*4f30*/  IADD3.X R0, PT, PT, RZ, R27, RZ, P0, !PT ;  /* 0x0000001bff007210 */ /* 0x000fe400007fe4ff */
[----:B------:R-:W-:Y:S02]  /*4f40*/  IADD3.X R5, PT, PT, RZ, R5, RZ, P3, !PT ;  /* 0x00000005ff057210 */ /* 0x000fe40001ffe4ff */
[----:B------:R-:W-:-:S02]  /*4f50*/  IADD3.X R7, PT, PT, RZ, R24, RZ, P1, !PT ;  /* 0x00000018ff077210 */ /* 0x000fc40000ffe4ff */
[----:B0-----:R-:W-:Y:S02]  /*4f60*/  LEA.HI R12, P0, R4, R15, RZ, 0x1 ;  /* 0x0000000f040c7211 */ /* 0x001fe400078108ff */
[C---:B------:R-:W-:Y:S02]  /*4f70*/  SHF.L.U64.HI R15, R11.reuse, 0x2, R0 ;  /* 0x000000020b0f7819 */ /* 0x040fe40000010200 */
[----:B------:R-:W-:Y:S01]  /*4f80*/  SHF.L.U32 R0, R11, 0x2, RZ ;  /* 0x000000020b007819 */ /* 0x000fe200000006ff */
[----:B------:R-:W-:Y:S01]  /*4f90*/  IMAD.X R11, RZ, RZ, R25, P2 ;  /* 0x000000ffff0b7224 */ /* 0x000fe200010e0619 */
[----:B------:R-:W-:Y:S02]  /*4fa0*/  IADD3.X R13, PT, PT, RZ, R4, RZ, P0, !PT ;  /* 0x00000004ff0d7210 */ /* 0x000fe400007fe4ff */
[----:B------:R-:W-:Y:S02]  /*4fb0*/  LOP3.LUT R4, R0, 0xfffffff8, RZ, 0xc0, !PT ;  /* 0xfffffff800047812 */ /* 0x000fe400078ec0ff */
[----:B------:R-:W-:-:S02]  /*4fc0*/  SHF.L.U64.HI R11, R10, 0x2, R11 ;  /* 0x000000020a0b7819 */ /* 0x000fc4000001020b */
[----:B------:R-:W-:Y:S02]  /*4fd0*/  SHF.L.U32 R10, R10, 0x2, RZ ;  /* 0x000000020a0a7819 */ /* 0x000fe400000006ff */
[----:B------:R-:W-:Y:S02]  /*4fe0*/  IADD3 R4, P0, PT, R4, UR36, RZ ;  /* 0x0000002404047c10 */ /* 0x000fe4000ff1e0ff */
[----:B------:R-:W-:Y:S02]  /*4ff0*/  LOP3.LUT R10, R10, 0xfffffff8, RZ, 0xc0, !PT ;  /* 0xfffffff80a0a7812 */ /* 0x000fe400078ec0ff */
[----:B------:R-:W-:Y:S02]  /*5000*/  SHF.L.U64.HI R0, R14, 0x2, R5 ;  /* 0x000000020e007819 */ /* 0x000fe40000010205 */
[----:B------:R-:W-:Y:S02]  /*5010*/  IADD3.X R5, PT, PT, R15, UR37, RZ, P0, !PT ;  /* 0x000000250f057c10 */ /* 0x000fe400087fe4ff */
[----:B------:R-:W-:-:S02]  /*5020*/  IADD3 R10, P0, PT, R10, UR36, RZ ;  /* 0x000000240a0a7c10 */ /* 0x000fc4000ff1e0ff */
[----:B------:R-:W-:Y:S01]  /*5030*/  SHF.L.U64.HI R7, R6, 0x2, R7 ;  /* 0x0000000206077819 */ /* 0x000fe20000010207 */
[----:B------:R1:W-:Y:S01]  /*5040*/  STG.E.64 desc[UR4][R4.64], R16 ;  /* 0x0000001004007986 */ /* 0x0003e2000c101b04 */
[----:B------:R-:W-:Y:S02]  /*5050*/  IADD3.X R11, PT, PT, R11, UR37, RZ, P0, !PT ;  /* 0x000000250b0b7c10 */ /* 0x000fe400087fe4ff */
[----:B------:R-:W-:Y:S02]  /*5060*/  IADD3 R41, P0, PT, R40, R41, RZ ;  /* 0x0000002928297210 */ /* 0x000fe40007f1e0ff */
[----:B------:R-:W-:Y:S02]  /*5070*/  SHF.L.U32 R6, R6, 0x2, RZ ;  /* 0x0000000206067819 */ /* 0x000fe400000006ff */
[C---:B------:R-:W-:Y:S02]  /*5080*/  SHF.L.U64.HI R13, R12.reuse, 0x2, R13 ;  /* 0x000000020c0d7819 */ /* 0x040fe4000001020d */
[----:B------:R-:W-:-:S02]  /*5090*/  SHF.L.U32 R12, R12, 0x2, RZ ;  /* 0x000000020c0c7819 */ /* 0x000fc400000006ff */
[----:B------:R-:W-:Y:S02]  /*50a0*/  SHF.L.U32 R14, R14, 0x2, RZ ;  /* 0x000000020e0e7819 */ /* 0x000fe400000006ff */
[----:B------:R-:W-:Y:S02]  /*50b0*/  LEA.HI.X.SX32 R43, R40, R43, 0x1, P0 ;  /* 0x0000002b282b7211 */ /* 0x000fe400000f0eff */
[----:B------:R-:W-:Y:S02]  /*50c0*/  LOP3.LUT R6, R6, 0xfffffff8, RZ, 0xc0, !PT ;  /* 0xfffffff806067812 */ /* 0x000fe400078ec0ff */
[----:B------:R-:W-:Y:S02]  /*50d0*/  ISETP.GE.U32.AND P0, PT, R41, UR44, PT ;  /* 0x0000002c29007c0c */ /* 0x000fe4000bf06070 */
[----:B------:R-:W-:Y:S02]  /*50e0*/  LOP3.LUT R12, R12, 0xfffffff8, RZ, 0xc0, !PT ;  /* 0xfffffff80c0c7812 */ /* 0x000fe400078ec0ff */
        /* <DEDUP_REMOVED lines=14> */
.L_x_34663:
[----:B------:R-:W-:Y:S01]  /*51d0*/  BSSY B0, `(.L_x_34721) ;  /* 0x0000007000007945 */ /* 0x000fe20003800000 */
[----:B------:R-:W-:Y:S01]  /*51e0*/  IMAD.MOV.U32 R12, RZ, RZ, 0x10 ;  /* 0x00000010ff0c7424 */ /* 0x000fe200078e00ff */
[----:B------:R-:W-:Y:S02]  /*51f0*/  MOV R11, 0x1f ;  /* 0x0000001f000b7802 */ /* 0x000fe40000000f00 */
[----:B------:R-:W-:-:S07]  /*5200*/  MOV R15, 0xffffffff ;  /* 0xffffffff000f7802 */ /* 0x000fce0000000f00 */
[----:B------:R-:W-:Y:S05]  /*5210*/  WARPSYNC.COLLECTIVE R15, `(.L_x_34722) ;  /* 0x000000000f087348 */ /* 0x000fea0003c00000 */
[----:B------:R0:W1:Y:S02]  /*5220*/  SHFL.BFLY P6, R14, R13, R12, R11 ;  /* 0x0c00000c0d0e7389 */ /* 0x00006400000c000b */
[----:B01----:R-:W-:Y:S05]  /*5230*/  ENDCOLLECTIVE ;  /* 0x000000000000791b */ /* 0x003fea0003800000 */
.L_x_34722:
[----:B------:R-:W-:Y:S05]  /*5240*/  BSYNC B0 ;  /* 0x0000000000007941 */ /* 0x000fea0003800000 */
.L_x_34721:
        /* <DEDUP_REMOVED lines=8> */
.L_x_34723:
[----:B------:R-:W-:Y:S01]  /*52d0*/  IMAD.MOV.U32 R12, RZ, RZ, 0x4 ;  /* 0x00000004ff0c7424 */ /* 0x000fe200078e00ff */
[----:B------:R-:W-:-:S04]  /*52e0*/  FMNMX R0, R13, R14, !PT ;  /* 0x0000000e0d007209 */ /* 0x000fc80007800000 */
[----:B------:R-:W-:-:S07]  /*52f0*/  MOV R13, R0 ;  /* 0x00000000000d7202 */ /* 0x000fce0000000f00 */
[----:B------:R-:W-:Y:S05]  /*5300*/  WARPSYNC.COLLECTIVE R15, `(.L_x_34724) ;  /* 0x000000000f087348 */ /* 0x000fea0003c00000 */
[----:B------:R0:W1:Y:S02]  /*5310*/  SHFL.BFLY P6, R14, R13, R12, R11 ;  /* 0x0c00000c0d0e7389 */ /* 0x00006400000c000b */
[----:B01----:R-:W-:Y:S05]  /*5320*/  ENDCOLLECTIVE ;  /* 0x000000000000791b */ /* 0x003fea0003800000 */
.L_x_34724:
[----:B------:R-:W-:Y:S01]  /*5330*/  HFMA2 R12, -RZ, RZ, 0, 1.1920928955078125e-07 ;  /* 0x00000002ff0c7431 */ /* 0x000fe200000001ff */
[----:B------:R-:W-:-:S04]  /*5340*/  FMNMX R2, R0, R14, !PT ;  /* 0x0000000e00027209 */ /* 0x000fc80007800000 */
[----:B------:R-:W-:-:S07]  /*5350*/  MOV R13, R2 ;  /* 0x00000002000d7202 */ /* 0x000fce0000000f00 */
[----:B------:R-:W-:Y:S05]  /*5360*/  WARPSYNC.COLLECTIVE R15, `(.L_x_34725) ;  /* 0x000000000f087348 */ /* 0x000fea0003c00000 */
[----:B------:R0:W1:Y:S02]  /*5370*/  SHFL.BFLY P6, R14, R13, R12, R11 ;  /* 0x0c00000c0d0e7389 */ /* 0x00006400000c000b */
[----:B01----:R-:W-:Y:S05]  /*5380*/  ENDCOLLECTIVE ;  /* 0x000000000000791b */ /* 0x003fea0003800000 */
.L_x_34725:
[----:B------:R-:W-:Y:S01]  /*5390*/  HFMA2 R12, -RZ, RZ, 0, 5.9604644775390625e-08 ;  /* 0x00000001ff0c7431 */ /* 0x000fe200000001ff */
[----:B------:R-:W-:-:S04]  /*53a0*/  FMNMX R3, R2, R14, !PT ;  /* 0x0000000e02037209 */ /* 0x000fc80007800000 */
[----:B------:R-:W-:-:S07]  /*53b0*/  MOV R13, R3 ;  /* 0x00000003000d7202 */ /* 0x000fce0000000f00 */
[----:B------:R-:W-:Y:S05]  /*53c0*/  WARPSYNC.COLLECTIVE R15, `(.L_x_34726) ;  /* 0x000000000f087348 */ /* 0x000fea0003c00000 */
[----:B------:R0:W1:Y:S02]  /*53d0*/  SHFL.BFLY P6, R14, R13, R12, R11 ;  /* 0x0c00000c0d0e7389 */ /* 0x00006400000c000b */
[----:B01----:R-:W-:Y:S05]  /*53e0*/  ENDCOLLECTIVE ;  /* 0x000000000000791b */ /* 0x003fea0003800000 */
.L_x_34726:
[----:B------:R-:W-:-:S05]  /*53f0*/  FMNMX R7, R3, R14, !PT ;  /* 0x0000000e03077209 */ /* 0x000fca0007800000 */
[--C-:B------:R-:W-:Y:S01]  /*5400*/  FADD R8, R9, -R7.reuse ;  /* 0x8000000709087221 */ /* 0x100fe20000000000 */
[C---:B------:R-:W-:Y:S01]  /*5410*/  FADD R9, -R7.reuse, R48 ;  /* 0x0000003007097221 */ /* 0x040fe20000000100 */
[----:B------:R-:W-:Y:S01]  /*5420*/  FADD R0, -R7, R4 ;  /* 0x0000000407007221 */ /* 0x000fe20000000100 */
        /* <DEDUP_REMOVED lines=25> */
[----:B------:R-:W-:-:S05]  /*55c0*/  MOV R7, 0x3bbb989d ;  /* 0x3bbb989d00077802 */ /* 0x000fca0000000f00 */
        /* <DEDUP_REMOVED lines=258> */
.L_x_34727:
[----:B------:R-:W-:Y:S02]  /*65f0*/  HFMA2 R12, -RZ, RZ, 0, 4.76837158203125e-07 ;  /* 0x00000008ff0c7431 */ /* 0x000fe400000001ff */
[----:B------:R-:W-:-:S05]  /*6600*/  FADD R36, R13, R14 ;  /* 0x0000000e0d247221 */ /* 0x000fca0000000000 */
[----:B------:R-:W-:-:S07]  /*6610*/  MOV R13, R36 ;  /* 0x00000024000d7202 */ /* 0x000fce0000000f00 */
[----:B------:R-:W-:Y:S05]  /*6620*/  WARPSYNC.COLLECTIVE R15, `(.L_x_34728) ;  /* 0x000000000f087348 */ /* 0x000fea0003c00000 */
[----:B------:R0:W1:Y:S02]  /*6630*/  SHFL.BFLY P6, R14, R13, R12, R11 ;  /* 0x0c00000c0d0e7389 */ /* 0x00006400000c000b */
[----:B01----:R-:W-:Y:S05]  /*6640*/  ENDCOLLECTIVE ;  /* 0x000000000000791b */ /* 0x003fea0003800000 */
.L_x_34728:
[----:B------:R-:W-:Y:S02]  /*6650*/  HFMA2 R12, -RZ, RZ, 0, 2.384185791015625e-07 ;  /* 0x00000004ff0c7431 */ /* 0x000fe400000001ff */
[----:B------:R-:W-:-:S05]  /*6660*/  FADD R37, R36, R14 ;  /* 0x0000000e24257221 */ /* 0x000fca0000000000 */
[----:B------:R-:W-:-:S07]  /*6670*/  MOV R13, R37 ;  /* 0x00000025000d7202 */ /* 0x000fce0000000f00 */
[----:B------:R-:W-:Y:S05]  /*6680*/  WARPSYNC.COLLECTIVE R15, `(.L_x_34729) ;  /* 0x000000000f087348 */ /* 0x000fea0003c00000 */
[----:B------:R0:W1:Y:S02]  /*6690*/  SHFL.BFLY P6, R14, R13, R12, R11 ;  /* 0x0c00000c0d0e7389 */ /* 0x00006400000c000b */
[----:B01----:R-:W-:Y:S05]  /*66a0*/  ENDCOLLECTIVE ;  /* 0x000000000000791b */ /* 0x003fea0003800000 */
.L_x_34729:
[----:B------:R-:W-:Y:S01]  /*66b0*/  MOV R12, 0x2 ;  /* 0x00000002000c7802 */ /* 0x000fe20000000f00 */
[----:B------:R-:W-:-:S04]  /*66c0*/  FADD R38, R37, R14 ;  /* 0x0000000e25267221 */ /* 0x000fc80000000000 */
[----:B------:R-:W-:-:S07]  /*66d0*/  IMAD.MOV.U32 R13, RZ, RZ, R38 ;  /* 0x000000ffff0d7224 */ /* 0x000fce00078e0026 */
[----:B------:R-:W-:Y:S05]  /*66e0*/  WARPSYNC.COLLECTIVE R15, `(.L_x_34730) ;  /* 0x000000000f087348 */ /* 0x000fea0003c00000 */
[----:B------:R0:W1:Y:S02]  /*66f0*/  SHFL.BFLY P6, R14, R13, R12, R11 ;  /* 0x0c00000c0d0e7389 */ /* 0x00006400000c000b */
[----:B01----:R-:W-:Y:S05]  /*6700*/  ENDCOLLECTIVE ;  /* 0x000000000000791b */ /* 0x003fea0003800000 */
.L_x_34730:
[----:B------:R-:W-:Y:S02]  /*6710*/  HFMA2 R12, -RZ, RZ, 0, 5.9604644775390625e-08 ;  /* 0x00000001ff0c7431 */ /* 0x000fe400000001ff */
[----:B------:R-:W-:-:S05]  /*6720*/  FADD R39, R38, R14 ;  /* 0x0000000e26277221 */ /* 0x000fca0000000000 */
[----:B------:R-:W-:-:S07]  /*6730*/  MOV R13, R39 ;  /* 0x00000027000d7202 */ /* 0x000fce0000000f00 */
[----:B------:R-:W-:Y:S05]  /*6740*/  WARPSYNC.COLLECTIVE R15, `(.L_x_34731) ;  /* 0x000000000f087348 */ /* 0x000fea0003c00000 */
[----:B------:R0:W1:Y:S02]  /*6750*/  SHFL.BFLY P6, R14, R13, R12, R11 ;  /* 0x0c00000c0d0e7389 */ /* 0x00006400000c000b */
[----:B01----:R-:W-:Y:S05]  /*6760*/  ENDCOLLECTIVE ;  /* 0x000000000000791b */ /* 0x003fea0003800000 */
.L_x_34731:
[----:B------:R-:W-:Y:S05]  /*6770*/  BRA `(.L_x_34732) ;  /* 0xffffffc400847947 */ /* 0x000fea000383ffff */
        .weak           $__internal_579_$__cuda_sm3x_div_rn_noftz_f32_slowpath
        .type           $__internal_579_$__cuda_sm3x_div_rn_noftz_f32_slowpath,@function
        .size           $__internal_579_$__cuda_sm3x_div_rn_noftz_f32_slowpath,(.L_x_37956 - $__internal_579_$__cuda_sm3x_div_rn_noftz_f32_slowpath)
$__internal_579_$__cuda_sm3x_div_rn_noftz_f32_slowpath:
        /* <DEDUP_REMOVED lines=35> */
.L_x_34734:
        /* <DEDUP_REMOVED lines=51> */
.L_x_34741:
[----:B------:R-:W-:-:S04]  /*6ce0*/  LOP3.LUT R11, R11, 0x80000000, RZ, 0xc0, !PT ;  /* 0x800000000b0b7812 */ /* 0x000fc800078ec0ff */
[----:B------:R-:W-:Y:S01]  /*6cf0*/  LOP3.LUT R11, R11, 0x7f800000, RZ, 0xfc, !PT ;  /* 0x7f8000000b0b7812 */ /* 0x000fe200078efcff */
[----:B------:R-:W-:Y:S06]  /*6d00*/  BRA `(.L_x_34742) ;  /* 0x0000000000047947 */ /* 0x000fec0003800000 */
.L_x_34740:
[----:B------:R-:W-:-:S07]  /*6d10*/  LEA R11, R46, R11, 0x17 ;  /* 0x0000000b2e0b7211 */ /* 0x000fce00078eb8ff */
.L_x_34742:
[----:B------:R-:W-:Y:S05]  /*6d20*/  BSYNC.RECONVERGENT B1 ;  /* 0x0000000000017941 */ /* 0x000fea0003800200 */
.L_x_34739:
[----:B------:R-:W-:Y:S05]  /*6d30*/  BRA `(.L_x_34743) ;  /* 0x0000000000207947 */ /* 0x000fea0003800000 */
.L_x_34738:
[----:B------:R-:W-:-:S04]  /*6d40*/  LOP3.LUT R11, R11, 0x80000000, R48, 0x48, !PT ;  /* 0x800000000b0b7812 */ /* 0x000fc800078e4830 */
[----:B------:R-:W-:Y:S01]  /*6d50*/  LOP3.LUT R11, R11, 0x7f800000, RZ, 0xfc, !PT ;  /* 0x7f8000000b0b7812 */ /* 0x000fe200078efcff */
[----:B------:R-:W-:Y:S06]  /*6d60*/  BRA `(.L_x_34743) ;  /* 0x0000000000147947 */ /* 0x000fec0003800000 */
.L_x_34737:
[----:B------:R-:W-:Y:S01]  /*6d70*/  LOP3.LUT R11, R11, 0x80000000, R48, 0x48, !PT ;  /* 0x800000000b0b7812 */ /* 0x000fe200078e4830 */
[----:B------:R-:W-:Y:S06]  /*6d80*/  BRA `(.L_x_34743) ;  /* 0x00000000000c7947 */ /* 0x000fec0003800000 */
.L_x_34736:
[----:B------:R-:W0:Y:S01]  /*6d90*/  MUFU.RSQ R11, -QNAN ;  /* 0xffc00000000b7908 */ /* 0x000e220000001400 */
[----:B------:R-:W-:Y:S05]  /*6da0*/  BRA `(.L_x_34743) ;  /* 0x0000000000047947 */ /* 0x000fea0003800000 */
.L_x_34735:
[----:B------:R-:W-:-:S07]  /*6db0*/  FADD.FTZ R11, R32, R11 ;  /* 0x0000000b200b7221 */ /* 0x000fce0000010000 */
.L_x_34743:
[----:B------:R-:W-:Y:S05]  /*6dc0*/  BSYNC.RECONVERGENT B0 ;  /* 0x0000000000007941 */ /* 0x000fea0003800200 */
.L_x_34733:
[----:B------:R-:W-:-:S04]  /*6dd0*/  HFMA2 R37, -RZ, RZ, 0, 0 ;  /* 0x00000000ff257431 */ /* 0x000fc800000001ff */
[----:B0-----:R-:W-:Y:S05]  /*6de0*/  RET.REL.NODEC R36 `(_Z15SoftmaxWarpImplI24ElementwiseScaleMaskLoadIffbE11DirectStoreIffEfLi2ELi28ELi32ELi1ELb0EL9Algorithm0EEvT_T0_ll) ;  /* 0xffffff9024847950 */ /* 0x001fea0003c3ffff */
.L_x_34744:
        /* <DEDUP_REMOVED lines=9> */
.L_x_37956:


//--------------------- .text._Z15SoftmaxWarpImplI24ElementwiseScaleMaskLoadIffbE11DirectStoreIffEfLi2ELi26ELi32ELi1ELb1EL9Algorithm0EEvT_T0_ll --------------------------
	.section	.text._Z15SoftmaxWarpImplI24ElementwiseScaleMaskLoadIffbE11DirectStoreIffEfLi2ELi26ELi32ELi1ELb1EL9Algorithm0EEvT_T0_ll,"ax",@progbits
	.align	128
        .global         _Z15SoftmaxWarpImplI24ElementwiseScaleMaskLoadIffbE11DirectStoreIffEfLi2ELi26ELi32ELi1ELb1EL9Algorithm0EEvT_T0_ll
        .type           _Z15SoftmaxWarpImplI24ElementwiseScaleMaskLoadIffbE11DirectStoreIffEfLi2ELi26ELi32ELi1ELb1EL9Algorithm0EEvT_T0_ll,@function
        .size           _Z15SoftmaxWarpImplI24ElementwiseScaleMaskLoadIffbE11DirectStoreIffEfLi2ELi26ELi32ELi1ELb1EL9Algorithm0EEvT_T0_ll,(.L_x_37957 - _Z15SoftmaxWarpImplI24ElementwiseScaleMaskLoadIffbE11DirectStoreIffEfLi2ELi26ELi32ELi1ELb1EL9Algorithm0EEvT_T0_ll)
        .other          _Z15SoftmaxWarpImplI24ElementwiseScaleMaskLoadIffbE11DirectStoreIffEfLi2ELi26ELi32ELi1ELb1EL9Algorithm0EEvT_T0_ll,@"STO_CUDA_ENTRY STV_DEFAULT"
_Z15SoftmaxWarpImplI24ElementwiseScaleMaskLoadIffbE11DirectStoreIffEfLi2ELi26ELi32ELi1ELb1EL9Algorithm0EEvT_T0_ll:
.text._Z15SoftmaxWarpImplI24ElementwiseScaleMaskLoadIffbE11DirectStoreIffEfLi2ELi26ELi32ELi1ELb1EL9Algorithm0EEvT_T0_ll:
        /* <DEDUP_REMOVED lines=26> */
.L_x_34745:
        /* <DEDUP_REMOVED lines=27> */
.L_x_34852:
[----:B0-234-:R-:W0:Y:S01]  /*0350*/  LDC.64 R2, c[0x0][0x3b8] ;  /* 0x0000ee00ff027b82 */ /* 0x01de220000000a00 */
[----:B------:R-:W-:Y:S01]  /*0360*/  BSSY.RECONVERGENT B1, `(.L_x_34747) ;  /* 0x000002d000017945 */ /* 0x000fe20003800200 */
[----:B------:R-:W-:Y:S01]  /*0370*/  MOV R5, 0xff800000 ;  /* 0xff80000000057802 */ /* 0x000fe20000000f00 */
[----:B-1----:R-:W-:Y:S01]  /*0380*/  IMAD.MOV.U32 R13, RZ, RZ, -0x800000 ;  /* 0xff800000ff0d7424 */ /* 0x002fe200078e00ff */
        /* <DEDUP_REMOVED lines=42> */
.L_x_34748:
[----:B------:R-:W-:Y:S05]  /*0630*/  BSYNC.RECONVERGENT B1 ;  /* 0x0000000000017941 */ /* 0x000fea0003800200 */
.L_x_34747:
        /* <DEDUP_REMOVED lines=38> */
.L_x_34750:
[----:B------:R-:W-:Y:S05]  /*08a0*/  BSYNC.RECONVERGENT B1 ;  /* 0x0000000000017941 */ /* 0x000fea0003800200 */
.L_x_34749:
        /* <DEDUP_REMOVED lines=40> */
.L_x_34752:
[----:B------:R-:W-:Y:S05]  /*0b30*/  BSYNC.RECONVERGENT B1 ;  /* 0x0000000000017941 */ /* 0x000fea0003800200 */
.L_x_34751:
        /* <DEDUP_REMOVED lines=38> */
.L_x_34754:
[----:B------:R-:W-:Y:S05]  /*0da0*/  BSYNC.RECONVERGENT B1 ;  /* 0x0000000000017941 */ /* 0x000fea0003800200 */
.L_x_34753:
        /* <DEDUP_REMOVED lines=40> */
.L_x_34756:
[----:B------:R-:W-:Y:S05]  /*1030*/  BSYNC.RECONVERGENT B1 ;  /* 0x0000000000017941 */ /* 0x000fea0003800200 */
.L_x_34755:
        /* <DEDUP_REMOVED lines=38> */
.L_x_34758:
[----:B------:R-:W-:Y:S05]  /*12a0*/  BSYNC.RECONVERGENT B1 ;  /* 0x0000000000017941 */ /* 0x000fea0003800200 */
.L_x_34757:
        /* <DEDUP_REMOVED lines=40> */
.L_x_34760:
[----:B------:R-:W-:Y:S05]  /*1530*/  BSYNC.RECONVERGENT B1 ;  /* 0x0000000000017941 */ /* 0x000fea0003800200 */
.L_x_34759:
        /* <DEDUP_REMOVED lines=38> */
.L_x_34762:
[----:B------:R-:W-:Y:S05]  /*17a0*/  BSYNC.RECONVERGENT B1 ;  /* 0x0000000000017941 */ /* 0x000fea0003800200 */
.L_x_34761:
        /* <DEDUP_REMOVED lines=51> */
.L_x_34764:
[----:B------:R-:W-:Y:S05]  /*1ae0*/  BSYNC.RECONVERGENT B1 ;  /* 0x0000000000017941 */ /* 0x000fea0003800200 */
.L_x_34763:
        /* <DEDUP_REMOVED lines=35> */
.L_x_34766:
[----:B------:R-:W-:Y:S05]  /*1d20*/  BSYNC.RECONVERGENT B1 ;  /* 0x0000000000017941 */ /* 0x000fea0003800200 */
.L_x_34765:
        /* <DEDUP_REMOVED lines=35> */
.L_x_34768:
[----:B------:R-:W-:Y:S05]  /*1f60*/  BSYNC.RECONVERGENT B1 ;  /* 0x0000000000017941 */ /* 0x000fea0003800200 */
.L_x_34767:
        /* <DEDUP_REMOVED lines=35> */
.L_x_34770:
[----:B------:R-:W-:Y:S05]  /*21a0*/  BSYNC.RECONVERGENT B1 ;  /* 0x0000000000017941 */ /* 0x000fea0003800200 */
.L_x_34769:
        /* <DEDUP_REMOVED lines=35> */
.L_x_34772:
[----:B------:R-:W-:Y:S05]  /*23e0*/  BSYNC.RECONVERGENT B1 ;  /* 0x0000000000017941 */ /* 0x000fea0003800200 */
.L_x_34771:
[----:B------:R-:W-:-:S03]  /*23f0*/  UMOV UR4, 0xffffffff ;  /* 0xffffffff00047882 */ /* 0x000fc60000000000 */
[----:B------:R-:W-:Y:S05]  /*2400*/  BRA.DIV UR4, `(.L_x_34773) ;  /* 0x0000003a04d87947 */ /* 0x000fea000b800000 */
        /* <DEDUP_REMOVED lines=44> */
[----:B------:R-:W-:Y:S01]  /*26d0*/  FADD R74, -R74, R8 ;  /* 0x000000084a4a7221 */ /* 0x000fe20000000100 */
[----:B------:R-:W-:Y:S01]  /*26e0*/  FFMA R3, R76, 1.925963033500011079e-08, R3 ;  /* 0x32a570604c037823 */ /* 0x000fe20000000003 */
[----:B------:R-:W-:Y:S01]  /*26f0*/  FFMA.SAT R8, R80, R11, 0.5 ;  /* 0x3f00000050087423 */ /* 0x000fe2000000200b */
[----:B------:R-:W-:Y:S01]  /*2700*/  FFMA R5, R78, 1.4426950216293334961, -R5 ;  /* 0x3fb8aa3b4e057823 */ /* 0x000fe20000000805 */
[----:B------:R-:W-:-:S02]  /*2710*/  IMAD.SHL.U32 R0, R0, 0x800000, RZ ;  /* 0x0080000000007824 */ /* 0x000fc400078e00ff */
[----:B------:R-:W-:Y:S01]  /*2720*/  FFMA.SAT R18, R4, R11, 0.5 ;  /* 0x3f00000004127423 */ /* 0x000fe2000000200b */
[----:B------:R-:W-:Y:S01]  /*2730*/  FFMA.RM R7, R8, R13, 12582913 ;  /* 0x4b40000108077423 */ /* 0x000fe2000000400d */
[----:B------:R-:W-:Y:S01]  /*2740*/  FFMA R5, R78, 1.925963033500011079e-08, R5 ;  /* 0x32a570604e057823 */ /* 0x000fe20000000005 */
[----:B------:R-:W0:Y:S01]  /*2750*/  MUFU.EX2 R3, R3 ;  /* 0x0000000300037308 */ /* 0x000e220000000800 */
[----:B------:R-:W-:Y:S01]  /*2760*/  FFMA.SAT R8, R82, R11, 0.5 ;  /* 0x3f00000052087423 */ /* 0x000fe2000000200b */
[----:B------:R-:W-:Y:S01]  /*2770*/  FADD R9, R7, -12583039 ;  /* 0xcb40007f07097421 */ /* 0x000fe20000000000 */
[-C--:B------:R-:W-:Y:S02]  /*2780*/  FFMA.RM R18, R18, R13.reuse, 12582913 ;  /* 0x4b40000112127423 */ /* 0x080fe4000000400d */
[----:B------:R-:W-:Y:S01]  /*2790*/  FFMA.RM R10, R8, R13, 12582913 ;  /* 0x4b400001080a7423 */ /* 0x000fe2000000400d */
[----:B------:R-:W-:Y:S02]  /*27a0*/  FFMA R9, R80, 1.4426950216293334961, -R9 ;  /* 0x3fb8aa3b50097823 */ /* 0x000fe40000000809 */
[----:B------:R-:W1:Y:S01]  /*27b0*/  MUFU.EX2 R5, R5 ;  /* 0x0000000500057308 */ /* 0x000e620000000800 */
[----:B------:R-:W-:Y:S01]  /*27c0*/  FADD R15, R10, -12583039 ;  /* 0xcb40007f0a0f7421 */ /* 0x000fe20000000000 */
[----:B------:R-:W-:-:S03]  /*27d0*/  FFMA R9, R80, 1.925963033500011079e-08, R9 ;  /* 0x32a5706050097823 */ /* 0x000fc60000000009 */
[----:B------:R-:W-:-:S03]  /*27e0*/  FFMA R15, R82, 1.4426950216293334961, -R15 ;  /* 0x3fb8aa3b520f7823 */ /* 0x000fc6000000080f */
[----:B------:R-:W2:Y:S01]  /*27f0*/  MUFU.EX2 R9, R9 ;  /* 0x0000000900097308 */ /* 0x000ea20000000800 */
[----:B0-----:R-:W-:Y:S01]  /*2800*/  FMUL R8, R0, R3 ;  /* 0x0000000300087220 */ /* 0x001fe20000400000 */
[----:B------:R-:W-:Y:S01]  /*2810*/  SHF.L.U32 R0, R2, 0x17, RZ ;  /* 0x0000001702007819 */ /* 0x000fe200000006ff */
[----:B------:R-:W-:Y:S01]  /*2820*/  FFMA.SAT R2, R70, R11, 0.5 ;  /* 0x3f00000046027423 */ /* 0x000fe2000000200b */
[----:B------:R-:W-:-:S04]  /*2830*/  FFMA R15, R82, 1.925963033500011079e-08, R15 ;  /* 0x32a57060520f7823 */ /* 0x000fc8000000000f */
[----:B------:R-:W0:Y:S01]  /*2840*/  MUFU.EX2 R16, R15 ;  /* 0x0000000f00107308 */ /* 0x000e220000000800 */
[----:B-1----:R-:W-:Y:S01]  /*2850*/  FMUL R0, R0, R5 ;  /* 0x0000000500007220 */ /* 0x002fe20000400000 */
[----:B------:R-:W-:Y:S01]  /*2860*/  FFMA.RM R5, R2, R13, 12582913 ;  /* 0x4b40000102057423 */ /* 0x000fe2000000400d */
[----:B------:R-:W-:Y:S01]  /*2870*/  SHF.L.U32 R2, R7, 0x17, RZ ;  /* 0x0000001707027819 */ /* 0x000fe200000006ff */
[----:B------:R-:W-:Y:S02]  /*2880*/  FADD R7, R18, -12583039 ;  /* 0xcb40007f12077421 */ /* 0x000fe40000000000 */
[----:B------:R-:W-:Y:S02]  /*2890*/  FADD R3, R5, -12583039 ;  /* 0xcb40007f05037421 */ /* 0x000fe40000000000 */
[----:B------:R-:W-:Y:S01]  /*28a0*/  FFMA R7, R4, 1.4426950216293334961, -R7 ;  /* 0x3fb8aa3b04077823 */ /* 0x000fe20000000807 */
[----:B--2---:R-:W-:Y:S01]  /*28b0*/  FMUL R2, R2, R9 ;  /* 0x0000000902027220 */ /* 0x004fe20000400000 */
[----:B------:R-:W-:-:S02]  /*28c0*/  FFMA R3, R70, 1.4426950216293334961, -R3 ;  /* 0x3fb8aa3b46037823 */ /* 0x000fc40000000803 */
[----:B------:R-:W-:Y:S01]  /*28d0*/  FFMA R9, R4, 1.925963033500011079e-08, R7 ;  /* 0x32a5706004097823 */ /* 0x000fe20000000007 */
[----:B------:R-:W-:Y:S01]  /*28e0*/  FFMA.SAT R4, R6, R11, 0.5 ;  /* 0x3f00000006047423 */ /* 0x000fe2000000200b */
[----:B------:R-:W-:Y:S01]  /*28f0*/  FFMA R70, R70, 1.925963033500011079e-08, R3 ;  /* 0x32a5706046467823 */ /* 0x000fe20000000003 */
[----:B------:R-:W-:Y:S02]  /*2900*/  SHF.L.U32 R3, R10, 0x17, RZ ;  /* 0x000000170a037819 */ /* 0x000fe400000006ff */
[----:B------:R-:W-:Y:S01]  /*2910*/  FFMA.RM R10, R4, R13, 12582913 ;  /* 0x4b400001040a7423 */ /* 0x000fe2000000400d */
[----:B------:R-:W1:Y:S01]  /*2920*/  MUFU.EX2 R7, R70 ;  /* 0x0000004600077308 */ /* 0x000e620000000800 */
[----:B------:R-:W-:Y:S01]  /*2930*/  SHF.L.U32 R4, R5, 0x17, RZ ;  /* 0x0000001705047819 */ /* 0x000fe200000006ff */
[----:B0-----:R-:W-:Y:S01]  /*2940*/  FMUL R3, R3, R16 ;  /* 0x0000001003037220 */ /* 0x001fe20000400000 */
[----:B------:R-:W-:Y:S01]  /*2950*/  FADD R15, R10, -12583039 ;  /* 0xcb40007f0a0f7421 */ /* 0x000fe20000000000 */
[----:B------:R-:W-:Y:S01]  /*2960*/  FFMA.SAT R16, R28, R11, 0.5 ;  /* 0x3f0000001c107423 */ /* 0x000fe2000000200b */
[----:B------:R-:W-:-:S02]  /*2970*/  IMAD.SHL.U32 R5, R18, 0x800000, RZ ;  /* 0x0080000012057824 */ /* 0x000fc400078e00ff */
[----:B------:R-:W-:Y:S01]  /*2980*/  FFMA.SAT R18, R30, R11, 0.5 ;  /* 0x3f0000001e127423 */ /* 0x000fe2000000200b */
[----:B------:R-:W-:Y:S01]  /*2990*/  FFMA R15, R6, 1.4426950216293334961, -R15 ;  /* 0x3fb8aa3b060f7823 */ /* 0x000fe2000000080f */
[-C--:B------:R-:W-:Y:S02]  /*29a0*/  FFMA.RM R16, R16, R13.reuse, 12582913 ;  /* 0x4b40000110107423 */ /* 0x080fe4000000400d */
[----:B------:R-:W-:Y:S01]  /*29b0*/  FFMA.RM R18, R18, R13, 12582913 ;  /* 0x4b40000112127423 */ /* 0x000fe2000000400d */
[----:B------:R-:W-:Y:S02]  /*29c0*/  FFMA R15, R6, 1.925963033500011079e-08, R15 ;  /* 0x32a57060060f7823 */ /* 0x000fe4000000000f */
[----:B------:R-:W0:Y:S01]  /*29d0*/  MUFU.EX2 R6, R9 ;  /* 0x0000000900067308 */ /* 0x000e220000000800 */
[----:B------:R-:W-:Y:S01]  /*29e0*/  FADD R17, R18, -12583039 ;  /* 0xcb40007f12117421 */ /* 0x000fe20000000000 */
[----:B-1----:R-:W-:Y:S01]  /*29f0*/  FMUL R4, R4, R7 ;  /* 0x0000000704047220 */ /* 0x002fe20000400000 */
[----:B------:R-:W-:-:S02]  /*2a00*/  FADD R7, R16, -12583039 ;  /* 0xcb40007f10077421 */ /* 0x000fc40000000000 */
[----:B------:R-:W-:-:S03]  /*2a10*/  FFMA R17, R30, 1.4426950216293334961, -R17 ;  /* 0x3fb8aa3b1e117823 */ /* 0x000fc60000000811 */
[----:B------:R-:W1:Y:S01]  /*2a20*/  MUFU.EX2 R15, R15 ;  /* 0x0000000f000f7308 */ /* 0x000e620000000800 */
[----:B------:R-:W-:Y:S01]  /*2a30*/  FFMA R7, R28, 1.4426950216293334961, -R7 ;  /* 0x3fb8aa3b1c077823 */ /* 0x000fe20000000807 */
[----:B------:R-:W-:-:S03]  /*2a40*/  FFMA R17, R30, 1.925963033500011079e-08, R17 ;  /* 0x32a570601e117823 */ /* 0x000fc60000000011 */
[----:B------:R-:W-:-:S03]  /*2a50*/  FFMA R28, R28, 1.925963033500011079e-08, R7 ;  /* 0x32a570601c1c7823 */ /* 0x000fc60000000007 */
[----:B------:R-:W-:Y:S01]  /*2a60*/  MUFU.EX2 R17, R17 ;  /* 0x0000001100117308 */ /* 0x000fe20000000800 */
[----:B0-----:R-:W-:Y:S01]  /*2a70*/  FMUL R5, R5, R6 ;  /* 0x0000000605057220 */ /* 0x001fe20000400000 */
[----:B------:R-:W-:-:S04]  /*2a80*/  FFMA.SAT R6, R12, R11, 0.5 ;  /* 0x3f0000000c067423 */ /* 0x000fc8000000200b */
[----:B------:R-:W-:Y:S01]  /*2a90*/  FFMA.RM R9, R6, R13, 12582913 ;  /* 0x4b40000106097423 */ /* 0x000fe2000000400d */
[----:B------:R-:W-:Y:S01]  /*2aa0*/  SHF.L.U32 R6, R10, 0x17, RZ ;  /* 0x000000170a067819 */ /* 0x000fe200000006ff */
[----:B------:R-:W-:Y:S01]  /*2ab0*/  FFMA.SAT R10, R14, R11, 0.5 ;  /* 0x3f0000000e0a7423 */ /* 0x000fe2000000200b */
[----:B------:R-:W0:Y:S01]  /*2ac0*/  MUFU.EX2 R28, R28 ;  /* 0x0000001c001c7308 */ /* 0x000e220000000800 */
[C---:B------:R-:W-:Y:S01]  /*2ad0*/  FADD R7, R9.reuse, -12583039 ;  /* 0xcb40007f09077421 */ /* 0x040fe20000000000 */
[----:B------:R-:W-:Y:S01]  /*2ae0*/  SHF.L.U32 R9, R9, 0x17, RZ ;  /* 0x0000001709097819 */ /* 0x000fe200000006ff */
[----:B-1----:R-:W-:Y:S01]  /*2af0*/  FMUL R6, R6, R15 ;  /* 0x0000000f06067220 */ /* 0x002fe20000400000 */
[----:B------:R-:W-:Y:S01]  /*2b00*/  FFMA.RM R15, R10, R13, 12582913 ;  /* 0x4b4000010a0f7423 */ /* 0x000fe2000000400d */
[----:B------:R-:W-:Y:S01]  /*2b10*/  FFMA R7, R12, 1.4426950216293334961, -R7 ;  /* 0x3fb8aa3b0c077823 */ /* 0x000fe20000000807 */
[----:B------:R-:W-:Y:S02]  /*2b20*/  FFMA.SAT R10, R34, R11, 0.5 ;  /* 0x3f000000220a7423 */ /* 0x000fe4000000200b */
[C---:B------:R-:W-:Y:S01]  /*2b30*/  FADD R19, R15.reuse, -12583039 ;  /* 0xcb40007f0f137421 */ /* 0x040fe20000000000 */
[----:B------:R-:W-:Y:S01]  /*2b40*/  FFMA R12, R12, 1.925963033500011079e-08, R7 ;  /* 0x32a570600c0c7823 */ /* 0x000fe20000000007 */
[----:B------:R-:W-:Y:S01]  /*2b50*/  SHF.L.U32 R7, R16, 0x17, RZ ;  /* 0x0000001710077819 */ /* 0x000fe200000006ff */
[----:B------:R-:W-:-:S02]  /*2b60*/  IMAD.SHL.U32 R15, R15, 0x800000, RZ ;  /* 0x008000000f0f7824 */ /* 0x000fc400078e00ff */
[C---:B------:R-:W-:Y:S02]  /*2b70*/  FFMA R19, R14.reuse, 1.4426950216293334961, -R19 ;  /* 0x3fb8aa3b0e137823 */ /* 0x040fe40000000813 */
[----:B------:R-:W1:Y:S02]  /*2b80*/  MUFU.EX2 R12, R12 ;  /* 0x0000000c000c7308 */ /* 0x000e640000000800 */
[----:B------:R-:W-:Y:S01]  /*2b90*/  FFMA R19, R14, 1.925963033500011079e-08, R19 ;  /* 0x32a570600e137823 */ /* 0x000fe20000000013 */
[----:B------:R-:W-:Y:S01]  /*2ba0*/  FFMA.RM R14, R10, R13, 12582913 ;  /* 0x4b4000010a0e7423 */ /* 0x000fe2000000400d */
[----:B------:R-:W-:Y:S01]  /*2bb0*/  SHF.L.U32 R10, R18, 0x17, RZ ;  /* 0x00000017120a7819 */ /* 0x000fe200000006ff */
[----:B------:R-:W-:Y:S01]  /*2bc0*/  FFMA.SAT R18, R22, R11, 0.5 ;  /* 0x3f00000016127423 */ /* 0x000fe2000000200b */
[----:B0-----:R-:W-:Y:S01]  /*2bd0*/  FMUL R7, R7, R28 ;  /* 0x0000001c07077220 */ /* 0x001fe20000400000 */
[C---:B------:R-:W-:Y:S01]  /*2be0*/  FADD R21, R14.reuse, -12583039 ;  /* 0xcb40007f0e157421 */ /* 0x040fe20000000000 */
[----:B------:R-:W-:Y:S01]  /*2bf0*/  SHF.L.U32 R14, R14, 0x17, RZ ;  /* 0x000000170e0e7819 */ /* 0x000fe200000006ff */
[----:B------:R-:W0:Y:S01]  /*2c00*/  MUFU.EX2 R16, R19 ;  /* 0x0000001300107308 */ /* 0x000e220000000800 */
[----:B------:R-:W-:Y:S01]  /*2c10*/  FFMA.RM R20, R18, R13, 12582913 ;  /* 0x4b40000112147423 */ /* 0x000fe2000000400d */
[----:B------:R-:W-:Y:S01]  /*2c20*/  FFMA R21, R34, 1.4426950216293334961, -R21 ;  /* 0x3fb8aa3b22157823 */ /* 0x000fe20000000815 */
[----:B------:R-:W-:Y:S01]  /*2c30*/  FMUL R10, R10, R17 ;  /* 0x000000110a0a7220 */ /* 0x000fe20000400000 */
[-C--:B------:R-:W-:Y:S01]  /*2c40*/  FFMA.SAT R18, R36, R11.reuse, 0.5 ;  /* 0x3f00000024127423 */ /* 0x080fe2000000200b */
[-C--:B------:R-:W-:Y:S01]  /*2c50*/  FFMA.SAT R28, R62, R11.reuse, 0.5 ;  /* 0x3f0000003e1c7423 */ /* 0x080fe2000000200b */
[----:B------:R-:W-:Y:S01]  /*2c60*/  FFMA R21, R34, 1.925963033500011079e-08, R21 ;  /* 0x32a5706022157823 */ /* 0x000fe20000000015 */
[-C--:B------:R-:W-:Y:S01]  /*2c70*/  FFMA.SAT R34, R74, R11.reuse, 0.5 ;  /* 0x3f0000004a227423 */ /* 0x080fe2000000200b */
[----:B-1----:R-:W-:Y:S01]  /*2c80*/  FMUL R9, R9, R12 ;  /* 0x0000000c09097220 */ /* 0x002fe20000400000 */
[----:B------:R-:W-:-:S02]  /*2c90*/  FFMA.SAT R12, R26, R11, 0.5 ;  /* 0x3f0000001a0c7423 */ /* 0x000fc4000000200b */
[-C--:B------:R-:W-:Y:S01]  /*2ca0*/  FFMA.RM R34, R34, R13.reuse, 12582913 ;  /* 0x4b40000122227423 */ /* 0x080fe2000000400d */
[----:B------:R-:W1:Y:S01]  /*2cb0*/  MUFU.EX2 R21, R21 ;  /* 0x0000001500157308 */ /* 0x000e620000000800 */
[-C--:B------:R-:W-:Y:S01]  /*2cc0*/  FFMA.RM R28, R28, R13.reuse, 12582913 ;  /* 0x4b4000011c1c7423 */ /* 0x080fe2000000400d */
[----:B------:R-:W-:Y:S01]  /*2cd0*/  FFMA.RM R12, R12, R13, 12582913 ;  /* 0x4b4000010c0c7423 */ /* 0x000fe2000000400d */
[----:B0-----:R-:W-:-:S03]  /*2ce0*/  FMUL R16, R15, R16 ;  /* 0x000000100f107220 */ /* 0x001fc60000400000 */
        /* <DEDUP_REMOVED lines=10> */
[----:B-1----:R-:W-:-:S02]  /*2d90*/  FMUL R17, R14, R21 ;  /* 0x000000150e117220 */ /* 0x002fc40000400000 */
[----:B------:R-:W0:Y:S01]  /*2da0*/  MUFU.EX2 R15, R26 ;  /* 0x0000001a000f7308 */ /* 0x000e220000000800 */
[----:B------:R-:W-:Y:S01]  /*2db0*/  FFMA.SAT R14, R54, R11, 0.5 ;  /* 0x3f000000360e7423 */ /* 0x000fe2000000200b */
[-C--:B------:R-:W-:Y:S01]  /*2dc0*/  FFMA.RM R21, R18, R13.reuse, 12582913 ;  /* 0x4b40000112157423 */ /* 0x080fe2000000400d */
[----:B------:R-:W-:Y:S02]  /*2dd0*/  FFMA R31, R62, 1.925963033500011079e-08, R31 ;  /* 0x32a570603e1f7823 */ /* 0x000fe4000000001f */
[----:B------:R-:W-:-:S03]  /*2de0*/  FFMA.RM R14, R14, R13, 12582913 ;  /* 0x4b4000010e0e7423 */ /* 0x000fc6000000400d */
[----:B------:R-:W1:Y:S01]  /*2df0*/  MUFU.EX2 R22, R22 ;  /* 0x0000001600167308 */ /* 0x000e620000000800 */
[C---:B------:R-:W-:Y:S01]  /*2e00*/  FADD R19, R14.reuse, -12583039 ;  /* 0xcb40007f0e137421 */ /* 0x040fe20000000000 */
[----:B------:R-:W-:-:S03]  /*2e10*/  SHF.L.U32 R14, R14, 0x17, RZ ;  /* 0x000000170e0e7819 */ /* 0x000fc600000006ff */
[----:B------:R-:W-:-:S03]  /*2e20*/  FFMA R19, R54, 1.4426950216293334961, -R19 ;  /* 0x3fb8aa3b36137823 */ /* 0x000fc60000000813 */
[----:B------:R-:W-:Y:S01]  /*2e30*/  MUFU.EX2 R31, R31 ;  /* 0x0000001f001f7308 */ /* 0x000fe20000000800 */
[----:B0-----:R-:W-:Y:S01]  /*2e40*/  FMUL R18, R12, R15 ;  /* 0x0000000f0c127220 */ /* 0x001fe20000400000 */
[C---:B------:R-:W-:Y:S01]  /*2e50*/  FADD R15, R21.reuse, -12583039 ;  /* 0xcb40007f150f7421 */ /* 0x040fe20000000000 */
[----:B------:R-:W-:Y:S01]  /*2e60*/  FFMA R54, R54, 1.925963033500011079e-08, R19 ;  /* 0x32a5706036367823 */ /* 0x000fe20000000013 */
[-C--:B------:R-:W-:Y:S01]  /*2e70*/  FFMA.SAT R12, R56, R11.reuse, 0.5 ;  /* 0x3f000000380c7423 */ /* 0x080fe2000000200b */
[----:B------:R-:W-:Y:S01]  /*2e80*/  SHF.L.U32 R19, R20, 0x17, RZ ;  /* 0x0000001714137819 */ /* 0x000fe200000006ff */
[----:B------:R-:W-:Y:S01]  /*2e90*/  FFMA R15, R36, 1.4426950216293334961, -R15 ;  /* 0x3fb8aa3b240f7823 */ /* 0x000fe2000000080f */
[----:B------:R-:W-:Y:S01]  /*2ea0*/  FFMA.SAT R20, R24, R11, 0.5 ;  /* 0x3f00000018147423 */ /* 0x000fe2000000200b */
[-C--:B------:R-:W-:Y:S01]  /*2eb0*/  FFMA.RM R12, R12, R13.reuse, 12582913 ;  /* 0x4b4000010c0c7423 */ /* 0x080fe2000000400d */
[----:B------:R-:W-:Y:S02]  /*2ec0*/  IMAD.SHL.U32 R21, R21, 0x800000, RZ ;  /* 0x0080000015157824 */ /* 0x000fe400078e00ff */
[----:B------:R-:W-:Y:S01]  /*2ed0*/  FFMA R36, R36, 1.925963033500011079e-08, R15 ;  /* 0x32a5706024247823 */ /* 0x000fe2000000000f */
[----:B------:R-:W-:Y:S01]  /*2ee0*/  FFMA.RM R25, R20, R13, 12582913 ;  /* 0x4b40000114197423 */ /* 0x000fe2000000400d */
[----:B------:R-:W0:Y:S01]  /*2ef0*/  MUFU.EX2 R15, R54 ;  /* 0x00000036000f7308 */ /* 0x000e220000000800 */
[----:B------:R-:W-:Y:S01]  /*2f00*/  FADD R23, R12, -12583039 ;  /* 0xcb40007f0c177421 */ /* 0x000fe20000000000 */
[----:B-1----:R-:W-:Y:S01]  /*2f10*/  FMUL R19, R19, R22 ;  /* 0x0000001613137220 */ /* 0x002fe20000400000 */
[----:B------:R-:W-:Y:S01]  /*2f20*/  FFMA.SAT R22, R58, R11, 0.5 ;  /* 0x3f0000003a167423 */ /* 0x000fe2000000200b */
[----:B------:R-:W-:Y:S01]  /*2f30*/  SHF.L.U32 R12, R12, 0x17, RZ ;  /* 0x000000170c0c7819 */ /* 0x000fe200000006ff */
[----:B------:R-:W-:-:S02]  /*2f40*/  FFMA R23, R56, 1.4426950216293334961, -R23 ;  /* 0x3fb8aa3b38177823 */ /* 0x000fc40000000817 */
[----:B------:R-:W-:Y:S01]  /*2f50*/  FFMA.RM R26, R22, R13, 12582913 ;  /* 0x4b400001161a7423 */ /* 0x000fe2000000400d */
[----:B------:R-:W1:Y:S01]  /*2f60*/  MUFU.EX2 R36, R36 ;  /* 0x0000002400247308 */ /* 0x000e620000000800 */
[----:B------:R-:W-:Y:S02]  /*2f70*/  FFMA R23, R56, 1.925963033500011079e-08, R23 ;  /* 0x32a5706038177823 */ /* 0x000fe40000000017 */
[----:B------:R-:W-:-:S04]  /*2f80*/  FADD R29, R26, -12583039 ;  /* 0xcb40007f1a1d7421 */ /* 0x000fc80000000000 */
[----:B------:R-:W-:Y:S01]  /*2f90*/  FFMA R29, R58, 1.4426950216293334961, -R29 ;  /* 0x3fb8aa3b3a1d7823 */ /* 0x000fe2000000081d */
[----:B------:R-:W2:Y:S01]  /*2fa0*/  MUFU.EX2 R23, R23 ;  /* 0x0000001700177308 */ /* 0x000ea20000000800 */
[----:B0-----:R-:W-:Y:S01]  /*2fb0*/  FMUL R20, R14, R15 ;  /* 0x0000000f0e147220 */ /* 0x001fe20000400000 */
[C---:B------:R-:W-:Y:S01]  /*2fc0*/  FADD R15, R25.reuse, -12583039 ;  /* 0xcb40007f190f7421 */ /* 0x040fe20000000000 */
[----:B------:R-:W-:Y:S01]  /*2fd0*/  FFMA.SAT R14, R60, R11, 0.5 ;  /* 0x3f0000003c0e7423 */ /* 0x000fe2000000200b */
[----:B------:R-:W-:Y:S01]  /*2fe0*/  SHF.L.U32 R25, R25, 0x17, RZ ;  /* 0x0000001719197819 */ /* 0x000fe200000006ff */
[----:B------:R-:W-:Y:S01]  /*2ff0*/  FFMA R29, R58, 1.925963033500011079e-08, R29 ;  /* 0x32a570603a1d7823 */ /* 0x000fe2000000001d */
[----:B------:R-:W-:Y:S01]  /*3000*/  FFMA R15, R24, 1.4426950216293334961, -R15 ;  /* 0x3fb8aa3b180f7823 */ /* 0x000fe2000000080f */
[----:B-1----:R-:W-:-:S03]  /*3010*/  FMUL R21, R21, R36 ;  /* 0x0000002415157220 */ /* 0x002fc60000400000 */
[----:B------:R-:W-:Y:S01]  /*3020*/  FFMA R15, R24, 1.925963033500011079e-08, R15 ;  /* 0x32a57060180f7823 */ /* 0x000fe2000000000f */
[----:B------:R-:W-:-:S03]  /*3030*/  FFMA.RM R24, R14, R13, 12582913 ;  /* 0x4b4000010e187423 */ /* 0x000fc6000000400d */
[----:B------:R-:W0:Y:S01]  /*3040*/  MUFU.EX2 R14, R15 ;  /* 0x0000000f000e7308 */ /* 0x000e220000000800 */
[C---:B------:R-:W-:Y:S01]  /*3050*/  FADD R27, R24.reuse, -12583039 ;  /* 0xcb40007f181b7421 */ /* 0x040fe20000000000 */
[----:B------:R-:W-:Y:S01]  /*3060*/  SHF.L.U32 R24, R24, 0x17, RZ ;  /* 0x0000001718187819 */ /* 0x000fe200000006ff */
[----:B--2---:R-:W-:Y:S01]  /*3070*/  FMUL R22, R12, R23 ;  /* 0x000000170c167220 */ /* 0x004fe20000400000 */
[----:B------:R-:W-:Y:S01]  /*3080*/  FFMA.SAT R12, R66, R11, 0.5 ;  /* 0x3f000000420c7423 */ /* 0x000fe2000000200b */
[----:B------:R-:W-:-:S04]  /*3090*/  FFMA R27, R60, 1.4426950216293334961, -R27 ;  /* 0x3fb8aa3b3c1b7823 */ /* 0x000fc8000000081b */
[----:B------:R-:W-:-:S06]  /*30a0*/  FFMA R27, R60, 1.925963033500011079e-08, R27 ;  /* 0x32a570603c1b7823 */ /* 0x000fcc000000001b */
[----:B------:R-:W1:Y:S01]  /*30b0*/  MUFU.EX2 R27, R27 ;  /* 0x0000001b001b7308 */ /* 0x000e620000000800 */
[----:B0-----:R-:W-:Y:S01]  /*30c0*/  FMUL R23, R25, R14 ;  /* 0x0000000e19177220 */ /* 0x001fe20000400000 */
[----:B------:R-:W-:Y:S01]  /*30d0*/  FFMA.RM R14, R12, R13, 12582913 ;  /* 0x4b4000010c0e7423 */ /* 0x000fe2000000400d */
[----:B------:R-:W-:-:S03]  /*30e0*/  SHF.L.U32 R25, R26, 0x17, RZ ;  /* 0x000000171a197819 */ /* 0x000fc600000006ff */
[C---:B------:R-:W-:Y:S02]  /*30f0*/  FADD R15, R14.reuse, -12583039 ;  /* 0xcb40007f0e0f7421 */ /* 0x040fe40000000000 */
[----:B------:R-:W0:Y:S01]  /*3100*/  MUFU.EX2 R12, R29 ;  /* 0x0000001d000c7308 */ /* 0x000e220000000800 */
[----:B------:R-:W-:Y:S02]  /*3110*/  IMAD.SHL.U32 R14, R14, 0x800000, RZ ;  /* 0x008000000e0e7824 */ /* 0x000fe400078e00ff */
[----:B------:R-:W-:-:S04]  /*3120*/  FFMA R15, R66, 1.4426950216293334961, -R15 ;  /* 0x3fb8aa3b420f7823 */ /* 0x000fc8000000080f */
[----:B------:R-:W-:Y:S01]  /*3130*/  FFMA R15, R66, 1.925963033500011079e-08, R15 ;  /* 0x32a57060420f7823 */ /* 0x000fe2000000000f */
[----:B-1----:R-:W-:-:S05]  /*3140*/  FMUL R24, R24, R27 ;  /* 0x0000001b18187220 */ /* 0x002fca0000400000 */
[----:B------:R-:W1:Y:S01]  /*3150*/  MUFU.EX2 R15, R15 ;  /* 0x0000000f000f7308 */ /* 0x000e620000000800 */
[----:B0-----:R-:W-:Y:S01]  /*3160*/  FMUL R25, R25, R12 ;  /* 0x0000000c19197220 */ /* 0x001fe20000400000 */
[----:B------:R-:W-:-:S04]  /*3170*/  FFMA.SAT R12, R68, R11, 0.5 ;  /* 0x3f000000440c7423 */ /* 0x000fc8000000200b */
[----:B------:R-:W-:Y:S01]  /*3180*/  FFMA.RM R27, R12, R13, 12582913 ;  /* 0x4b4000010c1b7423 */ /* 0x000fe2000000400d */
[----:B------:R-:W-:-:S03]  /*3190*/  FFMA.SAT R12, R64, R11, 0.5 ;  /* 0x3f000000400c7423 */ /* 0x000fc6000000200b */
[C---:B------:R-:W-:Y:S01]  /*31a0*/  FADD R29, R27.reuse, -12583039 ;  /* 0xcb40007f1b1d7421 */ /* 0x040fe20000000000 */
[----:B------:R-:W-:Y:S01]  /*31b0*/  FFMA.RM R30, R12, R13, 12582913 ;  /* 0x4b4000010c1e7423 */ /* 0x000fe2000000400d */
[----:B------:R-:W-:Y:S01]  /*31c0*/  FFMA.SAT R12, R72, R11, 0.5 ;  /* 0x3f000000480c7423 */ /* 0x000fe2000000200b */
[----:B------:R-:W-:Y:S01]  /*31d0*/  SHF.L.U32 R27, R27, 0x17, RZ ;  /* 0x000000171b1b7819 */ /* 0x000fe200000006ff */
[----:B-1----:R-:W-:Y:S01]  /*31e0*/  FMUL R26, R14, R15 ;  /* 0x0000000f0e1a7220 */ /* 0x002fe20000400000 */
[----:B------:R-:W-:Y:S01]  /*31f0*/  FFMA R29, R68, 1.4426950216293334961, -R29 ;  /* 0x3fb8aa3b441d7823 */ /* 0x000fe2000000081d */
[----:B------:R-:W-:-:S03]  /*3200*/  FFMA.RM R14, R12, R13, 12582913 ;  /* 0x4b4000010c0e7423 */ /* 0x000fc6000000400d */
[----:B------:R-:W-:Y:S01]  /*3210*/  FFMA R68, R68, 1.925963033500011079e-08, R29 ;  /* 0x32a5706044447823 */ /* 0x000fe2000000001d */
[----:B------:R-:W-:Y:S01]  /*3220*/  FADD R11, R14, -12583039 ;  /* 0xcb40007f0e0b7421 */ /* 0x000fe20000000000 */
[----:B------:R-:W-:Y:S01]  /*3230*/  FADD R29, R30, -12583039 ;  /* 0xcb40007f1e1d7421 */ /* 0x000fe20000000000 */
[----:B------:R-:W-:Y:S02]  /*3240*/  SHF.L.U32 R14, R14, 0x17, RZ ;  /* 0x000000170e0e7819 */ /* 0x000fe400000006ff */
[----:B------:R-:W-:Y:S01]  /*3250*/  FFMA R11, R72, 1.4426950216293334961, -R11 ;  /* 0x3fb8aa3b480b7823 */ /* 0x000fe2000000080b */
[----:B------:R-:W-:Y:S01]  /*3260*/  FFMA R29, R64, 1.4426950216293334961, -R29 ;  /* 0x3fb8aa3b401d7823 */ /* 0x000fe2000000081d */
[----:B------:R-:W0:Y:S02]  /*3270*/  MUFU.EX2 R68, R68 ;  /* 0x0000004400447308 */ /* 0x000e240000000800 */
[----:B------:R-:W-:Y:S01]  /*3280*/  FFMA R72, R72, 1.925963033500011079e-08, R11 ;  /* 0x32a5706048487823 */ /* 0x000fe2000000000b */
[----:B------:R-:W-:Y:S01]  /*3290*/  FADD R11, R34, -12583039 ;  /* 0xcb40007f220b7421 */ /* 0x000fe20000000000 */
[----:B------:R-:W-:Y:S01]  /*32a0*/  FFMA R64, R64, 1.925963033500011079e-08, R29 ;  /* 0x32a5706040407823 */ /* 0x000fe2000000001d */
[----:B------:R-:W-:Y:S01]  /*32b0*/  FMUL R29, R28, R31 ;  /* 0x0000001f1c1d7220 */ /* 0x000fe20000400000 */
[----:B------:R-:W-:-:S02]  /*32c0*/  IMAD.SHL.U32 R31, R34, 0x800000, RZ ;  /* 0x00800000221f7824 */ /* 0x000fc400078e00ff */
        /* <DEDUP_REMOVED lines=45> */
.L_x_34864:
        /* <DEDUP_REMOVED lines=12> */
[----:B0-----:R-:W-:Y:S05]  /*3660*/  CALL.REL.NOINC `($__internal_580_$__cuda_sm3x_div_rn_noftz_f32_slowpath) ;  /* 0x0000003c005c7944 */ /* 0x001fea0003c00000 */
[----:B------:R-:W-:-:S07]  /*3670*/  MOV R12, R8 ;  /* 0x00000008000c7202 */ /* 0x000fce0000000f00 */
.L_x_34775:
[----:B------:R-:W-:Y:S05]  /*3680*/  BSYNC.RECONVERGENT B3 ;  /* 0x0000000000037941 */ /* 0x000fea0003800200 */
.L_x_34774:
        /* <DEDUP_REMOVED lines=12> */
[----:B0-----:R-:W-:Y:S05]  /*3750*/  CALL.REL.NOINC `($__internal_580_$__cuda_sm3x_div_rn_noftz_f32_slowpath) ;  /* 0x0000003c00207944 */ /* 0x001fea0003c00000 */
[----:B------:R-:W-:-:S07]  /*3760*/  IMAD.MOV.U32 R13, RZ, RZ, R8 ;  /* 0x000000ffff0d7224 */ /* 0x000fce00078e0008 */
.L_x_34777:
[----:B------:R-:W-:Y:S05]  /*3770*/  BSYNC.RECONVERGENT B3 ;  /* 0x0000000000037941 */ /* 0x000fea0003800200 */
.L_x_34776:
        /* <DEDUP_REMOVED lines=13> */
[----:B------:R-:W-:-:S07]  /*3850*/  MOV R14, R8 ;  /* 0x00000008000e7202 */ /* 0x000fce0000000f00 */
.L_x_34779:
[----:B------:R-:W-:Y:S05]  /*3860*/  BSYNC.RECONVERGENT B3 ;  /* 0x0000000000037941 */ /* 0x000fea0003800200 */
.L_x_34778:
        /* <DEDUP_REMOVED lines=12> */
[----:B0-----:R-:W-:Y:S05]  /*3930*/  CALL.REL.NOINC `($__internal_580_$__cuda_sm3x_div_rn_noftz_f32_slowpath) ;  /* 0x0000003800a87944 */ /* 0x001fea0003c00000 */
[----:B------:R-:W-:-:S07]  /*3940*/  MOV R15, R8 ;  /* 0x00000008000f7202 */ /* 0x000fce0000000f00 */
.L_x_34781:
[----:B------:R-:W-:Y:S05]  /*3950*/  BSYNC.RECONVERGENT B3 ;  /* 0x0000000000037941 */ /* 0x000fea0003800200 */
.L_x_34780:
        /* <DEDUP_REMOVED lines=14> */
.L_x_34783:
[----:B------:R-:W-:Y:S05]  /*3a40*/  BSYNC.RECONVERGENT B3 ;  /* 0x0000000000037941 */ /* 0x000fea0003800200 */
.L_x_34782:
        /* <DEDUP_REMOVED lines=12> */
[----:B0-----:R-:W-:Y:S05]  /*3b10*/  CALL.REL.NOINC `($__internal_580_$__cuda_sm3x_div_rn_noftz_f32_slowpath) ;  /* 0x0000003800307944 */ /* 0x001fea0003c00000 */
[----:B------:R-:W-:-:S07]  /*3b20*/  MOV R3, R8 ;  /* 0x0000000800037202 */ /* 0x000fce0000000f00 */
.L_x_34785:
[----:B------:R-:W-:Y:S05]  /*3b30*/  BSYNC.RECONVERGENT B3 ;  /* 0x0000000000037941 */ /* 0x000fea0003800200 */
.L_x_34784:
        /* <DEDUP_REMOVED lines=14> */
.L_x_34787:
[----:B------:R-:W-:Y:S05]  /*3c20*/  BSYNC.RECONVERGENT B3 ;  /* 0x0000000000037941 */ /* 0x000fea0003800200 */
.L_x_34786:
        /* <DEDUP_REMOVED lines=14> */
.L_x_34789:
[----:B------:R-:W-:Y:S05]  /*3d10*/  BSYNC.RECONVERGENT B3 ;  /* 0x0000000000037941 */ /* 0x000fea0003800200 */
.L_x_34788:
        /* <DEDUP_REMOVED lines=14> */
.L_x_34791:
[----:B------:R-:W-:Y:S05]  /*3e00*/  BSYNC.RECONVERGENT B3 ;  /* 0x0000000000037941 */ /* 0x000fea0003800200 */
.L_x_34790:
        /* <DEDUP_REMOVED lines=14> */
.L_x_34793:
[----:B------:R-:W-:Y:S05]  /*3ef0*/  BSYNC.RECONVERGENT B3 ;  /* 0x0000000000037941 */ /* 0x000fea0003800200 */
.L_x_34792:
        /* <DEDUP_REMOVED lines=14> */
.L_x_34795:
[----:B------:R-:W-:Y:S05]  /*3fe0*/  BSYNC.RECONVERGENT B3 ;  /* 0x0000000000037941 */ /* 0x000fea0003800200 */
.L_x_34794:
        /* <DEDUP_REMOVED lines=12> */
[----:B------:R-:W-:Y:S05]  /*40b0*/  CALL.REL.NOINC `($__internal_580_$__cuda_sm3x_div_rn_noftz_f32_slowpath) ;  /* 0x0000003000c87944 */ /* 0x000fea0003c00000 */
[----:B------:R-:W-:-:S07]  /*40c0*/  IMAD.MOV.U32 R37, RZ, RZ, R8 ;  /* 0x000000ffff257224 */ /* 0x000fce00078e0008 */
.L_x_34797:
[----:B------:R-:W-:Y:S05]  /*40d0*/  BSYNC.RECONVERGENT B3 ;  /* 0x0000000000037941 */ /* 0x000fea0003800200 */
.L_x_34796:
        /* <DEDUP_REMOVED lines=12> */
[----:B------:R-:W-:Y:S05]  /*41a0*/  CALL.REL.NOINC `($__internal_580_$__cuda_sm3x_div_rn_noftz_f32_slowpath) ;  /* 0x00000030008c7944 */ /* 0x000fea0003c00000 */
[----:B------:R-:W-:-:S07]  /*41b0*/  MOV R16, R8 ;  /* 0x0000000800107202 */ /* 0x000fce0000000f00 */
.L_x_34799:
[----:B------:R-:W-:Y:S05]  /*41c0*/  BSYNC.RECONVERGENT B3 ;  /* 0x0000000000037941 */ /* 0x000fea0003800200 */
.L_x_34798:
        /* <DEDUP_REMOVED lines=12> */
[----:B------:R-:W-:Y:S05]  /*4290*/  CALL.REL.NOINC `($__internal_580_$__cuda_sm3x_div_rn_noftz_f32_slowpath) ;  /* 0x0000003000507944 */ /* 0x000fea0003c00000 */
[----:B------:R-:W-:-:S07]  /*42a0*/  MOV R17, R8 ;  /* 0x0000000800117202 */ /* 0x000fce0000000f00 */
.L_x_34801:
[----:B------:R-:W-:Y:S05]  /*42b0*/  BSYNC.RECONVERGENT B3 ;  /* 0x0000000000037941 */ /* 0x000fea0003800200 */
.L_x_34800:
        /* <DEDUP_REMOVED lines=14> */
.L_x_34803:
[----:B------:R-:W-:Y:S05]  /*43a0*/  BSYNC.RECONVERGENT B3 ;  /* 0x0000000000037941 */ /* 0x000fea0003800200 */
.L_x_34802:
        /* <DEDUP_REMOVED lines=12> */
[----:B------:R-:W-:Y:S05]  /*4470*/  CALL.REL.NOINC `($__internal_580_$__cuda_sm3x_div_rn_noftz_f32_slowpath) ;  /* 0x0000002c00d87944 */ /* 0x000fea0003c00000 */
[----:B------:R-:W-:-:S07]  /*4480*/  MOV R19, R8 ;  /* 0x0000000800137202 */ /* 0x000fce0000000f00 */
.L_x_34805:
[----:B------:R-:W-:Y:S05]  /*4490*/  BSYNC.RECONVERGENT B3 ;  /* 0x0000000000037941 */ /* 0x000fea0003800200 */
.L_x_34804:
        /* <DEDUP_REMOVED lines=13> */
[----:B------:R-:W-:-:S07]  /*4570*/  IMAD.MOV.U32 R20, RZ, RZ, R8 ;  /* 0x000000ffff147224 */ /* 0x000fce00078e0008 */
.L_x_34807:
[----:B------:R-:W-:Y:S05]  /*4580*/  BSYNC.RECONVERGENT B3 ;  /* 0x0000000000037941 */ /* 0x000fea0003800200 */
.L_x_34806:
        /* <DEDUP_REMOVED lines=14> */
.L_x_34809:
[----:B------:R-:W-:Y:S05]  /*4670*/  BSYNC.RECONVERGENT B3 ;  /* 0x0000000000037941 */ /* 0x000fea0003800200 */
.L_x_34808:
        /* <DEDUP_REMOVED lines=14> */
.L_x_34811:
[----:B------:R-:W-:Y:S05]  /*4760*/  BSYNC.RECONVERGENT B3 ;  /* 0x0000000000037941 */ /* 0x000fea0003800200 */
.L_x_34810:
        /* <DEDUP_REMOVED lines=14> */
.L_x_34813:
[----:B------:R-:W-:Y:S05]  /*4850*/  BSYNC.RECONVERGENT B3 ;  /* 0x0000000000037941 */ /* 0x000fea0003800200 */
.L_x_34812:
        /* <DEDUP_REMOVED lines=14> */
.L_x_34815:
[----:B------:R-:W-:Y:S05]  /*4940*/  BSYNC.RECONVERGENT B3 ;  /* 0x0000000000037941 */ /* 0x000fea0003800200 */
.L_x_34814:
        /* <DEDUP_REMOVED lines=14> */
.L_x_34817:
[----:B------:R-:W-:Y:S05]  /*4a30*/  BSYNC.RECONVERGENT B3 ;  /* 0x0000000000037941 */ /* 0x000fea0003800200 */
.L_x_34816:
        /* <DEDUP_REMOVED lines=14> */
.L_x_34819:
[----:B------:R-:W-:Y:S05]  /*4b20*/  BSYNC.RECONVERGENT B3 ;  /* 0x0000000000037941 */ /* 0x000fea0003800200 */
.L_x_34818:
        /* <DEDUP_REMOVED lines=14> */
.L_x_34821:
[----:B------:R-:W-:Y:S05]  /*4c10*/  BSYNC.RECONVERGENT B3 ;  /* 0x0000000000037941 */ /* 0x000fea0003800200 */
.L_x_34820:
        /* <DEDUP_REMOVED lines=14> */
.L_x_34823:
[----:B------:R-:W-:Y:S05]  /*4d00*/  BSYNC.RECONVERGENT B3 ;  /* 0x0000000000037941 */ /* 0x000fea0003800200 */
.L_x_34822:
        /* <DEDUP_REMOVED lines=14> */
.L_x_34825:
[----:B------:R-:W-:Y:S05]  /*4df0*/  BSYNC.RECONVERGENT B3 ;  /* 0x0000000000037941 */ /* 0x000fea0003800200 */
.L_x_34824:
        /* <DEDUP_REMOVED lines=21> */
.L_x_34827:
[----:B------:R-:W-:Y:S05]  /*4f50*/  BSYNC.RECONVERGENT B1 ;  /* 0x0000000000017941 */ /* 0x000fea0003800200 */
.L_x_34826:
        /* <DEDUP_REMOVED lines=28> */
.L_x_34829:
[----:B------:R-:W-:Y:S05]  /*5120*/  BSYNC.RECONVERGENT B1 ;  /* 0x0000000000017941 */ /* 0x000fea0003800200 */
.L_x_34828:
        /* <DEDUP_REMOVED lines=18> */
.L_x_34831:
[----:B------:R-:W-:Y:S05]  /*5250*/  BSYNC.RECONVERGENT B1 ;  /* 0x0000000000017941 */ /* 0x000fea0003800200 */
.L_x_34830:
        /* <DEDUP_REMOVED lines=18> */
.L_x_34833:
[----:B------:R-:W-:Y:S05]  /*5380*/  BSYNC.RECONVERGENT B1 ;  /* 0x0000000000017941 */ /* 0x000fea0003800200 */
.L_x_34832:
        /* <DEDUP_REMOVED lines=18> */
.L_x_34835:
[----:B------:R-:W-:Y:S05]  /*54b0*/  BSYNC.RECONVERGENT B1 ;  /* 0x0000000000017941 */ /* 0x000fea0003800200 */
.L_x_34834:
        /* <DEDUP_REMOVED lines=18> */
.L_x_34837:
[----:B------:R-:W-:Y:S05]  /*55e0*/  BSYNC.RECONVERGENT B1 ;  /* 0x0000000000017941 */ /* 0x000fea0003800200 */
.L_x_34836:
        /* <DEDUP_REMOVED lines=30> */
.L_x_34839:
[----:B------:R-:W-:Y:S05]  /*57d0*/  BSYNC.RECONVERGENT B1 ;  /* 0x0000000000017941 */ /* 0x000fea0003800200 */
.L_x_34838:
        /* <DEDUP_REMOVED lines=18> */
.L_x_34841:
[----:B------:R-:W-:Y:S05]  /*5900*/  BSYNC.RECONVERGENT B1 ;  /* 0x0000000000017941 */ /* 0x000fea0003800200 */
.L_x_34840:
        /* <DEDUP_REMOVED lines=18> */
.L_x_34843:
[----:B------:R-:W-:Y:S05]  /*5a30*/  BSYNC.RECONVERGENT B1 ;  /* 0x0000000000017941 */ /* 0x000fea0003800200 */
.L_x_34842:
        /* <DEDUP_REMOVED lines=18> */
.L_x_34845:
[----:B------:R-:W-:Y:S05]  /*5b60*/  BSYNC.RECONVERGENT B1 ;  /* 0x0000000000017941 */ /* 0x000fea0003800200 */
.L_x_34844:
        /* <DEDUP_REMOVED lines=18> */
.L_x_34847:
[----:B------:R-:W-:Y:S05]  /*5c90*/  BSYNC.RECONVERGENT B1 ;  /* 0x0000000000017941 */ /* 0x000fea0003800200 */
.L_x_34846:
        /* <DEDUP_REMOVED lines=18> */
.L_x_34849:
[----:B------:R-:W-:Y:S05]  /*5dc0*/  BSYNC.RECONVERGENT B1 ;  /* 0x0000000000017941 */ /* 0x000fea0003800200 */
.L_x_34848:
        /* <DEDUP_REMOVED lines=18> */
.L_x_34851:
[----:B------:R-:W-:Y:S05]  /*5ef0*/  BSYNC.RECONVERGENT B1 ;  /* 0x0000000000017941 */ /* 0x000fea0003800200 */
.L_x_34850:
[----:B------:R-:W-:-:S04]  /*5f00*/  IADD3 R53, P0, PT, R50, R53, RZ ;  /* 0x0000003532357210 */ /* 0x000fc80007f1e0ff */
[----:B------:R-:W-:Y:S02]  /*5f10*/  LEA.HI.X.SX32 R51, R50, R51, 0x1, P0 ;  /* 0x0000003332337211 */ /* 0x000fe400000f0eff */
[----:B------:R-:W-:-:S04]  /*5f20*/  ISETP.GE.U32.AND P0, PT, R53, UR46, PT ;  /* 0x0000002e35007c0c */ /* 0x000fc8000bf06070 */
[----:B------:R-:W-:-:S13]  /*5f30*/  ISETP.GE.AND.EX P0, PT, R51, UR47, PT, P0 ;  /* 0x0000002f33007c0c */ /* 0x000fda000bf06300 */
[----:B------:R-:W-:Y:S05]  /*5f40*/  @!P0 BRA `(.L_x_34852) ;  /* 0xffffffa400008947 */ /* 0x000fea000383ffff */
[----:B------:R-:W-:Y:S05]  /*5f50*/  BSYNC B0 ;  /* 0x0000000000007941 */ /* 0x000fea0003800000 */
.L_x_34746:
[----:B------:R-:W-:Y:S05]  /*5f60*/  EXIT ;  /* 0x000000000000794d */ /* 0x000fea0003800000 */
.L_x_34773:
[----:B------:R-:W-:Y:S01]  /*5f70*/  HFMA2 R11, -RZ, RZ, 0, 1.847743988037109375e-06 ;  /* 0x0000001fff0b7431 */ /* 0x000fe200000001ff */
[----:B------:R-:W-:Y:S01]  /*5f80*/  BSSY B1, `(.L_x_34853) ;  /* 0x0000006000017945 */ /* 0x000fe20003800000 */
[----:B------:R-:W-:Y:S01]  /*5f90*/  MOV R12, 0x10 ;  /* 0x00000010000c7802 */ /* 0x000fe20000000f00 */
[----:B------:R-:W-:-:S07]  /*5fa0*/  IMAD.MOV.U32 R15, RZ, RZ, -0x1 ;  /* 0xffffffffff0f7424 */ /* 0x000fce00078e00ff */
[----:B------:R-:W-:Y:S05]  /*5fb0*/  WARPSYNC.COLLECTIVE R15, `(.L_x_34854) ;  /* 0x000000000f087348 */ /* 0x000fea0003c00000 */
[----:B------:R0:W1:Y:S02]  /*5fc0*/  SHFL.BFLY P6, R14, R13, R12, R11 ;  /* 0x0c00000c0d0e7389 */ /* 0x00006400000c000b */
[----:B01----:R-:W-:Y:S05]  /*5fd0*/  ENDCOLLECTIVE ;  /* 0x000000000000791b */ /* 0x003fea0003800000 */
.L_x_34854:
[----:B------:R-:W-:Y:S05]  /*5fe0*/  BSYNC B1 ;  /* 0x0000000000017941 */ /* 0x000fea0003800000 */
.L_x_34853:
[----:B------:R-:W-:Y:S01]  /*5ff0*/  HFMA2 R11, -RZ, RZ, 0, 1.847743988037109375e-06 ;  /* 0x0000001fff0b7431 */ /* 0x000fe200000001ff */
        /* <DEDUP_REMOVED lines=8> */
.L_x_34855:
[----:B------:R-:W-:Y:S01]  /*6080*/  IMAD.MOV.U32 R12, RZ, RZ, 0x4 ;  /* 0x00000004ff0c7424 */ /* 0x000fe200078e00ff */
[----:B------:R-:W-:-:S04]  /*6090*/  FMNMX R0, R13, R14, !PT ;  /* 0x0000000e0d007209 */ /* 0x000fc80007800000 */
[----:B------:R-:W-:-:S07]  /*60a0*/  MOV R13, R0 ;  /* 0x00000000000d7202 */ /* 0x000fce0000000f00 */
[----:B------:R-:W-:Y:S05]  /*60b0*/  WARPSYNC.COLLECTIVE R15, `(.L_x_34856) ;  /* 0x000000000f087348 */ /* 0x000fea0003c00000 */
[----:B------:R0:W1:Y:S02]  /*60c0*/  SHFL.BFLY P6, R14, R13, R12, R11 ;  /* 0x0c00000c0d0e7389 */ /* 0x00006400000c000b */
[----:B01----:R-:W-:Y:S05]  /*60d0*/  ENDCOLLECTIVE ;  /* 0x000000000000791b */ /* 0x003fea0003800000 */
.L_x_34856:
[----:B------:R-:W-:Y:S01]  /*60e0*/  HFMA2 R12, -RZ, RZ, 0, 1.1920928955078125e-07 ;  /* 0x00000002ff0c7431 */ /* 0x000fe200000001ff */
[----:B------:R-:W-:-:S04]  /*60f0*/  FMNMX R2, R0, R14, !PT ;  /* 0x0000000e00027209 */ /* 0x000fc80007800000 */
[----:B------:R-:W-:-:S07]  /*6100*/  MOV R13, R2 ;  /* 0x00000002000d7202 */ /* 0x000fce0000000f00 */
[----:B------:R-:W-:Y:S05]  /*6110*/  WARPSYNC.COLLECTIVE R15, `(.L_x_34857) ;  /* 0x000000000f087348 */ /* 0x000fea0003c00000 */
[----:B------:R0:W1:Y:S02]  /*6120*/  SHFL.BFLY P6, R14, R13, R12, R11 ;  /* 0x0c00000c0d0e7389 */ /* 0x00006400000c000b */
[----:B01----:R-:W-:Y:S05]  /*6130*/  ENDCOLLECTIVE ;  /* 0x000000000000791b */ /* 0x003fea0003800000 */
.L_x_34857:
[----:B------:R-:W-:Y:S01]  /*6140*/  HFMA2 R12, -RZ, RZ, 0, 5.9604644775390625e-08 ;  /* 0x00000001ff0c7431 */ /* 0x000fe200000001ff */
[----:B------:R-:W-:-:S04]  /*6150*/  FMNMX R3, R2, R14, !PT ;  /* 0x0000000e02037209 */ /* 0x000fc80007800000 */
[----:B------:R-:W-:-:S07]  /*6160*/  MOV R13, R3 ;  /* 0x00000003000d7202 */ /* 0x000fce0000000f00 */
[----:B------:R-:W-:Y:S05]  /*6170*/  WARPSYNC.COLLECTIVE R15, `(.L_x_34858) ;  /* 0x000000000f087348 */ /* 0x000fea0003c00000 */
[----:B------:R0:W1:Y:S02]  /*6180*/  SHFL.BFLY P6, R14, R13, R12, R11 ;  /* 0x0c00000c0d0e7389 */ /* 0x00006400000c000b */
[----:B01----:R-:W-:Y:S05]  /*6190*/  ENDCOLLECTIVE ;  /* 0x000000000000791b */ /* 0x003fea0003800000 */
.L_x_34858:
        /* <DEDUP_REMOVED lines=35> */
[-C--:B------:R-:W-:Y:S01]  /*63d0*/  FFMA.RM R29, R29, R56.reuse, 12582913 ;  /* 0x4b4000011d1d7423 */ /* 0x080fe20000004038 */
        /* <DEDUP_REMOVED lines=15> */
[----:B------:R-:W0:Y:S01]  /*64d0*/  MUFU.EX2 R9, R9 ;  /* 0x0000000900097308 */ /* 0x000e220000000800 */
[----:B------:R-:W-:-:S04]  /*64e0*/  FFMA.RM R17, R17, R56, 12582913 ;  /* 0x4b40000111117423 */ /* 0x000fc80000004038 */
[----:B------:R-:W-:Y:S01]  /*64f0*/  FADD R10, R17, -12583039 ;  /* 0xcb40007f110a7421 */ /* 0x000fe20000000000 */
[----:B-1----:R-:W-:-:S03]  /*6500*/  FMUL R0, R0, R21 ;  /* 0x0000001500007220 */ /* 0x002fc60000400000 */
[----:B------:R-:W-:Y:S01]  /*6510*/  FFMA R10, R3, 1.4426950216293334961, -R10 ;  /* 0x3fb8aa3b030a7823 */ /* 0x000fe2000000080a */
[----:B------:R-:W-:-:S03]  /*6520*/  FFMA.SAT R21, R37, R55, 0.5 ;  /* 0x3f00000025157423 */ /* 0x000fc60000002037 */
[----:B------:R-:W-:Y:S01]  /*6530*/  FFMA R10, R3, 1.925963033500011079e-08, R10 ;  /* 0x32a57060030a7823 */ /* 0x000fe2000000000a */
[----:B------:R-:W-:Y:S02]  /*6540*/  IMAD.SHL.U32 R3, R17, 0x800000, RZ ;  /* 0x0080000011037824 */ /* 0x000fe400078e00ff */
[-C--:B------:R-:W-:Y:S01]  /*6550*/  FFMA.RM R21, R21, R56.reuse, 12582913 ;  /* 0x4b40000115157423 */ /* 0x080fe20000004038 */
[----:B0-----:R-:W-:Y:S01]  /*6560*/  FMUL R2, R2, R9 ;  /* 0x0000000902027220 */ /* 0x001fe20000400000 */
[----:B------:R-:W-:Y:S01]  /*6570*/  FFMA.SAT R9, R4, R55, 0.5 ;  /* 0x3f00000004097423 */ /* 0x000fe20000002037 */
[----:B------:R-:W0:Y:S03]  /*6580*/  MUFU.EX2 R10, R10 ;  /* 0x0000000a000a7308 */ /* 0x000e260000000800 */
        /* <DEDUP_REMOVED lines=42> */
[----:B-1----:R-:W-:Y:S01]  /*6830*/  FMUL R7, R7, R10 ;  /* 0x0000000a07077220 */ /* 0x002fe20000400000 */
[----:B------:R-:W-:Y:S01]  /*6840*/  SHF.L.U32 R10, R17, 0x17, RZ ;  /* 0x00000017110a7819 */ /* 0x000fe200000006ff */
        /* <DEDUP_REMOVED lines=36> */
[----:B------:R-:W-:Y:S02]  /*6a90*/  FADD R20, R29, -12583039 ;  /* 0xcb40007f1d147421 */ /* 0x000fe40000000000 */
[C---:B------:R-:W-:Y:S01]  /*6aa0*/  FADD R22, R21.reuse, -12583039 ;  /* 0xcb40007f15167421 */ /* 0x040fe20000000000 */
[----:B------:R-:W-:Y:S01]  /*6ab0*/  SHF.L.U32 R21, R21, 0x17, RZ ;  /* 0x0000001715157819 */ /* 0x000fe200000006ff */
[----:B------:R-:W-:Y:S02]  /*6ac0*/  FFMA R20, R23, 1.4426950216293334961, -R20 ;  /* 0x3fb8aa3b17147823 */ /* 0x000fe40000000814 */
[----:B------:R-:W-:Y:S02]  /*6ad0*/  FFMA R22, R11, 1.4426950216293334961, -R22 ;  /* 0x3fb8aa3b0b167823 */ /* 0x000fe40000000816 */
[----:B------:R-:W-:-:S02]  /*6ae0*/  FFMA R23, R23, 1.925963033500011079e-08, R20 ;  /* 0x32a5706017177823 */ /* 0x000fc40000000014 */
[----:B------:R-:W-:Y:S01]  /*6af0*/  FFMA R11, R11, 1.925963033500011079e-08, R22 ;  /* 0x32a570600b0b7823 */ /* 0x000fe20000000016 */
[----:B------:R-:W-:-:S03]  /*6b00*/  SHF.L.U32 R20, R29, 0x17, RZ ;  /* 0x000000171d147819 */ /* 0x000fc600000006ff */
[----:B------:R0:W1:Y:S08]  /*6b10*/  MUFU.EX2 R22, R11 ;  /* 0x0000000b00167308 */ /* 0x0000700000000800 */
[----:B------:R-:W2:Y:S01]  /*6b20*/  MUFU.EX2 R23, R23 ;  /* 0x0000001700177308 */ /* 0x000ea20000000800 */
[----:B0-----:R-:W-:-:S04]  /*6b30*/  FFMA.SAT R11, R24, R55, 0.5 ;  /* 0x3f000000180b7423 */ /* 0x001fc80000002037 */
[----:B------:R-:W-:Y:S01]  /*6b40*/  FFMA.RM R11, R11, R56, 12582913 ;  /* 0x4b4000010b0b7423 */ /* 0x000fe20000004038 */
[----:B-1----:R-:W-:Y:S01]  /*6b50*/  FMUL R21, R21, R22 ;  /* 0x0000001615157220 */ /* 0x002fe20000400000 */
[----:B--2---:R-:W-:Y:S01]  /*6b60*/  FMUL R20, R20, R23 ;  /* 0x0000001714147220 */ /* 0x004fe20000400000 */
[----:B------:R-:W-:-:S04]  /*6b70*/  FFMA.SAT R23, R27, R55, 0.5 ;  /* 0x3f0000001b177423 */ /* 0x000fc80000002037 */
[----:B------:R-:W-:-:S04]  /*6b80*/  FFMA.RM R23, R23, R56, 12582913 ;  /* 0x4b40000117177423 */ /* 0x000fc80000004038 */
        /* <DEDUP_REMOVED lines=108> */
.L_x_34859:
[----:B------:R-:W-:Y:S02]  /*7250*/  HFMA2 R12, -RZ, RZ, 0, 4.76837158203125e-07 ;  /* 0x00000008ff0c7431 */ /* 0x000fe400000001ff */
[----:B------:R-:W-:-:S04]  /*7260*/  FADD R34, R13, R14 ;  /* 0x0000000e0d227221 */ /* 0x000fc80000000000 */
[----:B------:R-:W-:-:S07]  /*7270*/  IMAD.MOV.U32 R13, RZ, RZ, R34 ;  /* 0x000000ffff0d7224 */ /* 0x000fce00078e0022 */
[----:B------:R-:W-:Y:S05]  /*7280*/  WARPSYNC.COLLECTIVE R15, `(.L_x_34860) ;  /* 0x000000000f087348 */ /* 0x000fea0003c00000 */
[----:B------:R0:W1:Y:S02]  /*7290*/  SHFL.BFLY P6, R14, R13, R12, R11 ;  /* 0x0c00000c0d0e7389 */ /* 0x00006400000c000b */
[----:B01----:R-:W-:Y:S05]  /*72a0*/  ENDCOLLECTIVE ;  /* 0x000000000000791b */ /* 0x003fea0003800000 */
.L_x_34860:
[----:B------:R-:W-:Y:S02]  /*72b0*/  HFMA2 R12, -RZ, RZ, 0, 2.384185791015625e-07 ;  /* 0x00000004ff0c7431 */ /* 0x000fe400000001ff */
[----:B------:R-:W-:-:S05]  /*72c0*/  FADD R35, R34, R14 ;  /* 0x0000000e22237221 */ /* 0x000fca0000000000 */
[----:B------:R-:W-:-:S07]  /*72d0*/  MOV R13, R35 ;  /* 0x00000023000d7202 */ /* 0x000fce0000000f00 */
[----:B------:R-:W-:Y:S05]  /*72e0*/  WARPSYNC.COLLECTIVE R15, `(.L_x_34861) ;  /* 0x000000000f087348 */ /* 0x000fea0003c00000 */
[----:B------:R0:W1:Y:S02]  /*72f0*/  SHFL.BFLY P6, R14, R13, R12, R11 ;  /* 0x0c00000c0d0e7389 */ /* 0x00006400000c000b */
[----:B01----:R-:W-:Y:S05]  /*7300*/  ENDCOLLECTIVE ;  /* 0x000000000000791b */ /* 0x003fea0003800000 */
.L_x_34861:
[----:B------:R-:W-:Y:S02]  /*7310*/  HFMA2 R12, -RZ, RZ, 0, 1.1920928955078125e-07 ;  /* 0x00000002ff0c7431 */ /* 0x000fe400000001ff */
[----:B------:R-:W-:-:S05]  /*7320*/  FADD R36, R35, R14 ;  /* 0x0000000e23247221 */ /* 0x000fca0000000000 */
[----:B------:R-:W-:-:S07]  /*7330*/  MOV R13, R36 ;  /* 0x00000024000d7202 */ /* 0x000fce0000000f00 */
[----:B------:R-:W-:Y:S05]  /*7340*/  WARPSYNC.COLLECTIVE R15, `(.L_x_34862) ;  /* 0x000000000f087348 */ /* 0x000fea0003c00000 */
[----:B------:R0:W1:Y:S02]  /*7350*/  SHFL.BFLY P6, R14, R13, R12, R11 ;  /* 0x0c00000c0d0e7389 */ /* 0x00006400000c000b */
[----:B01----:R-:W-:Y:S05]  /*7360*/  ENDCOLLECTIVE ;  /* 0x000000000000791b */ /* 0x003fea0003800000 */
.L_x_34862:
[----:B------:R-:W-:Y:S01]  /*7370*/  MOV R12, 0x1 ;  /* 0x00000001000c7802 */ /* 0x000fe20000000f00 */
[----:B------:R-:W-:-:S04]  /*7380*/  FADD R37, R36, R14 ;  /* 0x0000000e24257221 */ /* 0x000fc80000000000 */
[----:B------:R-:W-:-:S07]  /*7390*/  IMAD.MOV.U32 R13, RZ, RZ, R37 ;  /* 0x000000ffff0d7224 */ /* 0x000fce00078e0025 */
[----:B------:R-:W-:Y:S05]  /*73a0*/  WARPSYNC.COLLECTIVE R15, `(.L_x_34863) ;  /* 0x000000000f087348 */ /* 0x000fea0003c00000 */
[----:B------:R0:W1:Y:S02]  /*73b0*/  SHFL.BFLY P6, R14, R13, R12, R11 ;  /* 0x0c00000c0d0e7389 */ /* 0x00006400000c000b */
[----:B01----:R-:W-:Y:S05]  /*73c0*/  ENDCOLLECTIVE ;  /* 0x000000000000791b */ /* 0x003fea0003800000 */
.L_x_34863:
[----:B------:R-:W-:Y:S05]  /*73d0*/  BRA `(.L_x_34864) ;  /* 0xffffffc000707947 */ /* 0x000fea000383ffff */
        .weak           $__internal_580_$__cuda_sm3x_div_rn_noftz_f32_slowpath
        .type           $__internal_580_$__cuda_sm3x_div_rn_noftz_f32_slowpath,@function
        .size           $__internal_580_$__cuda_sm3x_div_rn_noftz_f32_slowpath,(.L_x_37957 - $__internal_580_$__cuda_sm3x_div_rn_noftz_f32_slowpath)
$__internal_580_$__cuda_sm3x_div_rn_noftz_f32_slowpath:
        /* <DEDUP_REMOVED lines=34> */
.L_x_34866:
        /* <DEDUP_REMOVED lines=51> */
.L_x_34873:
[----:B------:R-:W-:-:S04]  /*7930*/  LOP3.LUT R8, R8, 0x80000000, RZ, 0xc0, !PT ;  /* 0x8000000008087812 */ /* 0x000fc800078ec0ff */
[----:B------:R-:W-:Y:S01]  /*7940*/  LOP3.LUT R8, R8, 0x7f800000, RZ, 0xfc, !PT ;  /* 0x7f80000008087812 */ /* 0x000fe200078efcff */
[----:B------:R-:W-:Y:S06]  /*7950*/  BRA `(.L_x_34874) ;  /* 0x0000000000047947 */ /* 0x000fec0003800000 */
.L_x_34872:
[----:B------:R-:W-:-:S07]  /*7960*/  LEA R8, R60, R8, 0x17 ;  /* 0x000000083c087211 */ /* 0x000fce00078eb8ff */
.L_x_34874:
[----:B------:R-:W-:Y:S05]  /*7970*/  BSYNC.RECONVERGENT B2 ;  /* 0x0000000000027941 */ /* 0x000fea0003800200 */
.L_x_34871:
[----:B------:R-:W-:Y:S05]  /*7980*/  BRA `(.L_x_34875) ;  /* 0x0000000000207947 */ /* 0x000fea0003800000 */
.L_x_34870:
[----:B------:R-:W-:-:S04]  /*7990*/  LOP3.LUT R8, R11, 0x80000000, R8, 0x48, !PT ;  /* 0x800000000b087812 */ /* 0x000fc800078e4808 */
[----:B------:R-:W-:Y:S01]  /*79a0*/  LOP3.LUT R8, R8, 0x7f800000, RZ, 0xfc, !PT ;  /* 0x7f80000008087812 */ /* 0x000fe200078efcff */
[----:B------:R-:W-:Y:S06]  /*79b0*/  BRA `(.L_x_34875) ;  /* 0x0000000000147947 */ /* 0x000fec0003800000 */
.L_x_34869:
[----:B------:R-:W-:Y:S01]  /*79c0*/  LOP3.LUT R8, R11, 0x80000000, R8, 0x48, !PT ;  /* 0x800000000b087812 */ /* 0x000fe200078e4808 */
[----:B------:R-:W-:Y:S06]  /*79d0*/  BRA `(.L_x_34875) ;  /* 0x00000000000c7947 */ /* 0x000fec0003800000 */
.L_x_34868:
[----:B------:R-:W0:Y:S01]  /*79e0*/  MUFU.RSQ R8, -QNAN ;  /* 0xffc0000000087908 */ /* 0x000e220000001400 */
[----:B------:R-:W-:Y:S05]  /*79f0*/  BRA `(.L_x_34875) ;  /* 0x0000000000047947 */ /* 0x000fea0003800000 */
.L_x_34867:
[----:B------:R-:W-:-:S07]  /*7a00*/  FADD.FTZ R8, R8, R11 ;  /* 0x0000000b08087221 */ /* 0x000fce0000010000 */
.L_x_34875:
[----:B------:R-:W-:Y:S05]  /*7a10*/  BSYNC.RECONVERGENT B1 ;  /* 0x0000000000017941 */ /* 0x000fea0003800200 */
.L_x_34865:
[----:B------:R-:W-:-:S04]  /*7a20*/  HFMA2 R35, -RZ, RZ, 0, 0 ;  /* 0x00000000ff237431 */ /* 0x000fc800000001ff */
[----:B0-----:R-:W-:Y:S05]  /*7a30*/  RET.REL.NODEC R34 `(_Z15SoftmaxWarpImplI24ElementwiseScaleMaskLoadIffbE11DirectStoreIffEfLi2ELi26ELi32ELi1ELb1EL9Algorithm0EEvT_T0_ll) ;  /* 0xffffff8422707950 */ /* 0x001fea0003c3ffff */
.L_x_34876:
        /* <DEDUP_REMOVED lines=12> */
.L_x_37957:


//--------------------- .text._Z15SoftmaxWarpImplI24ElementwiseScaleMaskLoadIffbE11DirectStoreIffEfLi2ELi26ELi32ELi1ELb0EL9Algorithm0EEvT_T0_ll --------------------------
	.section	.text._Z15SoftmaxWarpImplI24ElementwiseScaleMaskLoadIffbE11DirectStoreIffEfLi2ELi26ELi32ELi1ELb0EL9Algorithm0EEvT_T0_ll,"ax",@progbits
	.align	128
        .global         _Z15SoftmaxWarpImplI24ElementwiseScaleMaskLoadIffbE11DirectStoreIffEfLi2ELi26ELi32ELi1ELb0EL9Algorithm0EEvT_T0_ll
        .type           _Z15SoftmaxWarpImplI24ElementwiseScaleMaskLoadIffbE11DirectStoreIffEfLi2ELi26ELi32ELi1ELb0EL9Algorithm0EEvT_T0_ll,@function
        .size           _Z15SoftmaxWarpImplI24ElementwiseScaleMaskLoadIffbE11DirectStoreIffEfLi2ELi26ELi32ELi1ELb0EL9Algorithm0EEvT_T0_ll,(.L_x_37958 - _Z15SoftmaxWarpImplI24ElementwiseScaleMaskLoadIffbE11DirectStoreIffEfLi2ELi26ELi32ELi1ELb0EL9Algorithm0EEvT_T0_ll)
        .other          _Z15SoftmaxWarpImplI24ElementwiseScaleMaskLoadIffbE11DirectStoreIffEfLi2ELi26ELi32ELi1ELb0EL9Algorithm0EEvT_T0_ll,@"STO_CUDA_ENTRY STV_DEFAULT"
_Z15SoftmaxWarpImplI24ElementwiseScaleMaskLoadIffbE11DirectStoreIffEfLi2ELi26ELi32ELi1ELb0EL9Algorithm0EEvT_T0_ll:
.text._Z15SoftmaxWarpImplI24ElementwiseScaleMaskLoadIffbE11DirectStoreIffEfLi2ELi26ELi32ELi1ELb0EL9Algorithm0EEvT_T0_ll:
        /* <DEDUP_REMOVED lines=19> */
[----:B------:R-:W-:Y:S01]  /*0130*/  MOV R7, UR7 ;  /* 0x0000000700077c02 */ /* 0x000fe20008000f00 */
[----:B-----5:R-:W-:Y:S01]  /*0140*/  IMAD.U32 R10, RZ, RZ, UR8 ;  /* 0x00000008ff0a7e24 */ /* 0x020fe2000f8e00ff */
[----:B--2---:R-:W-:-:S07]  /*0150*/  MOV R11, UR9 ;  /* 0x00000009000b7c02 */ /* 0x004fce0008000f00 */
[----:B------:R-:W-:-:S07]  /*0160*/  LEPC R20, `(.L_x_34877) ;  /* 0x000000001014794e */ /* 0x000fce0000000000 */
[----:B0--3--:R-:W-:Y:S05]  /*0170*/  CALL.ABS.NOINC R2 ;  /* 0x0000000002007343 */ /* 0x009fea0003c00000 */
.L_x_34877:
        /* <DEDUP_REMOVED lines=13> */
[----:B-1----:R-:W-:-:S07]  /*0250*/  IMAD.SHL.U32 R40, R40, 0x2, RZ ;  /* 0x0000000228287824 */ /* 0x002fce00078e00ff */
.L_x_34931:
[----:B-1----:R-:W1:Y:S01]  /*0260*/  LDC.64 R10, c[0x0][0x390] ;  /* 0x0000e400ff0a7b82 */ /* 0x002e620000000a00 */
[----:B------:R-:W-:Y:S01]  /*0270*/  HFMA2 R3, -RZ, RZ, 0, 0 ;  /* 0x00000000ff037431 */ /* 0x000fe200000001ff */
[----:B------:R-:W-:Y:S02]  /*0280*/  MOV R2, R40 ;  /* 0x0000002800027202 */ /* 0x000fe40000000f00 */
[C---:B--2---:R-:W-:Y:S02]  /*0290*/  R2UR UR4, R32.reuse ;  /* 0x00000000200472ca */ /* 0x044fe400000e0000 */
[C---:B------:R-:W-:Y:S02]  /*02a0*/  R2UR UR5, R33.reuse ;  /* 0x00000000210572ca */ /* 0x040fe400000e0000 */
[----:B------:R-:W-:Y:S02]  /*02b0*/  R2UR UR10, R32 ;  /* 0x00000000200a72ca */ /* 0x000fe400000e0000 */
[----:B------:R-:W-:-:S02]  /*02c0*/  R2UR UR11, R33 ;  /* 0x00000000210b72ca */ /* 0x000fc400000e0000 */
[C---:B------:R-:W-:Y:S02]  /*02d0*/  R2UR UR8, R32.reuse ;  /* 0x00000000200872ca */ /* 0x040fe400000e0000 */
[C---:B------:R-:W-:Y:S02]  /*02e0*/  R2UR UR9, R33.reuse ;  /* 0x00000000210972ca */ /* 0x040fe400000e0000 */
[----:B------:R-:W-:Y:S02]  /*02f0*/  R2UR UR6, R32 ;  /* 0x00000000200672ca */ /* 0x000fe400000e0000 */
[----:B------:R-:W-:Y:S01]  /*0300*/  R2UR UR7, R33 ;  /* 0x00000000210772ca */ /* 0x000fe200000e0000 */
[-C--:B-1----:R-:W-:Y:S02]  /*0310*/  IMAD R0, R41, R10.reuse, RZ ;  /* 0x0000000a29007224 */ /* 0x082fe400078e02ff */
[----:B------:R-:W-:-:S04]  /*0320*/  IMAD.WIDE.U32 R2, R39, R10, R2 ;  /* 0x0000000a27027225 */ /* 0x000fc800078e0002 */
[----:B------:R-:W-:Y:S01]  /*0330*/  IMAD R11, R39, R11, R0 ;  /* 0x0000000b270b7224 */ /* 0x000fe200078e0200 */
[C---:B------:R-:W-:Y:S02]  /*0340*/  IADD3 R36, P0, PT, R2.reuse, 0x40, RZ ;  /* 0x0000004002247810 */ /* 0x040fe40007f1e0ff */
[C---:B------:R-:W-:Y:S02]  /*0350*/  IADD3 R8, P3, PT, R2.reuse, 0x100, RZ ;  /* 0x0000010002087810 */ /* 0x040fe40007f7e0ff */
[----:B------:R-:W-:Y:S02]  /*0360*/  IADD3 R11, PT, PT, R3, R11, RZ ;  /* 0x0000000b030b7210 */ /* 0x000fe40007ffe0ff */
[----:B------:R-:W-:Y:S02]  /*0370*/  IADD3 R14, P2, PT, R2, 0xc0, RZ ;  /* 0x000000c0020e7810 */ /* 0x000fe40007f5e0ff */
[-C--:B------:R-:W-:Y:S02]  /*0380*/  IADD3.X R17, PT, PT, RZ, R11.reuse, RZ, P0, !PT ;  /* 0x0000000bff117210 */ /* 0x080fe400007fe4ff */
[----:B------:R-:W-:-:S02]  /*0390*/  IADD3.X R9, PT, PT, RZ, R11, RZ, P3, !PT ;  /* 0x0000000bff097210 */ /* 0x000fc40001ffe4ff */
[----:B------:R-:W-:Y:S02]  /*03a0*/  LEA.HI R36, P0, R17, R36, RZ, 0x1 ;  /* 0x0000002411247211 */ /* 0x000fe400078108ff */
[----:B------:R-:W-:Y:S02]  /*03b0*/  IADD3 R16, P1, PT, R2, 0x80, RZ ;  /* 0x0000008002107810 */ /* 0x000fe40007f3e0ff */
[----:B------:R-:W-:Y:S02]  /*03c0*/  LOP3.LUT R4, R36, 0xfffffffe, RZ, 0xc0, !PT ;  /* 0xfffffffe24047812 */ /* 0x000fe400078ec0ff */
[----:B------:R-:W-:Y:S01]  /*03d0*/  LEA.HI R8, P3, R9, R8, RZ, 0x1 ;  /* 0x0000000809087211 */ /* 0x000fe200078708ff */
[----:B------:R-:W-:Y:S01]  /*03e0*/  IMAD.X R15, RZ, RZ, R11, P1 ;  /* 0x000000ffff0f7224 */ /* 0x000fe200008e060b */
[----:B------:R-:W-:Y:S02]  /*03f0*/  IADD3.X R13, PT, PT, RZ, R11, RZ, P2, !PT ;  /* 0x0000000bff0d7210 */ /* 0x000fe400017fe4ff */
[----:B------:R-:W-:-:S02]  /*0400*/  IADD3.X R17, PT, PT, RZ, R17, RZ, P0, !PT ;  /* 0x00000011ff117210 */ /* 0x000fc400007fe4ff */
[----:B------:R-:W-:Y:S02]  /*0410*/  IADD3 R4, P0, PT, R4, UR38, RZ ;  /* 0x0000002604047c10 */ /* 0x000fe4000ff1e0ff */
[----:B------:R-:W-:Y:S02]  /*0420*/  LOP3.LUT R18, R8, 0xfffffffe, RZ, 0xc0, !PT ;  /* 0xfffffffe08127812 */ /* 0x000fe400078ec0ff */
[----:B------:R-:W-:Y:S02]  /*0430*/  LEA.HI R14, P2, R13, R14, RZ, 0x1 ;  /* 0x0000000e0d0e7211 */ /* 0x000fe400078508ff */
[----:B------:R-:W-:Y:S02]  /*0440*/  IADD3.X R5, PT, PT, R17, UR39, RZ, P0, !PT ;  /* 0x0000002711057c10 */ /* 0x000fe400087fe4ff */
[----:B------:R-:W-:Y:S01]  /*0450*/  LEA.HI R16, P1, R15, R16, RZ, 0x1 ;  /* 0x000000100f107211 */ /* 0x000fe200078308ff */
[----:B------:R-:W-:Y:S01]  /*0460*/  IMAD.X R13, RZ, RZ, R13, P2 ;  /* 0x000000ffff0d7224 */ /* 0x000fe200010e060d */
[----:B------:R-:W-:Y:S01]  /*0470*/  IADD3.X R9, PT, PT, RZ, R9, RZ, P3, !PT ;  /* 0x00000009ff097210 */ /* 0x000fe20001ffe4ff */
[----:B------:R-:W2:Y:S01]  /*0480*/  LDG.E.U16 R10, desc[UR4][R4.64] ;  /* 0x00000004040a7981 */ /* 0x000ea2000c1e1500 */
[----:B------:R-:W-:-:S02]  /*0490*/  IADD3 R18, P0, PT, R18, UR38, RZ ;  /* 0x0000002612127c10 */ /* 0x000fc4000ff1e0ff */
[----:B------:R-:W-:Y:S02]  /*04a0*/  LOP3.LUT R6, R14, 0xfffffffe, RZ, 0xc0, !PT ;  /* 0xfffffffe0e067812 */ /* 0x000fe400078ec0ff */
[----:B------:R-:W-:Y:S02]  /*04b0*/  LOP3.LUT R24, R16, 0xfffffffe, RZ, 0xc0, !PT ;  /* 0xfffffffe10187812 */ /* 0x000fe400078ec0ff */
[----:B------:R-:W-:Y:S02]  /*04c0*/  IADD3.X R19, PT, PT, R9, UR39, RZ, P0, !PT ;  /* 0x0000002709137c10 */ /* 0x000fe400087fe4ff */
[----:B------:R-:W-:Y:S02]  /*04d0*/  IADD3 R6, P2, PT, R6, UR38, RZ ;  /* 0x0000002606067c10 */ /* 0x000fe4000ff5e0ff */
[----:B------:R-:W-:Y:S01]  /*04e0*/  IADD3.X R15, PT, PT, RZ, R15, RZ, P1, !PT ;  /* 0x0000000fff0f7210 */ /* 0x000fe20000ffe4ff */
[----:B------:R-:W3:Y:S01]  /*04f0*/  LDG.E.U16 R18, desc[UR10][R18.64] ;  /* 0x0000000a12127981 */ /* 0x000ee2000c1e1500 */
[----:B------:R-:W-:-:S02]  /*0500*/  IADD3 R24, P1, PT, R24, UR38, RZ ;  /* 0x0000002618187c10 */ /* 0x000fc4000ff3e0ff */
[----:B------:R-:W-:Y:S02]  /*0510*/  IADD3.X R7, PT, PT, R13, UR39, RZ, P2, !PT ;  /* 0x000000270d077c10 */ /* 0x000fe400097fe4ff */
[----:B------:R-:W-:-:S03]  /*0520*/  IADD3.X R25, PT, PT, R15, UR39, RZ, P1, !PT ;  /* 0x000000270f197c10 */ /* 0x000fc60008ffe4ff */
[----:B------:R1:W4:Y:S04]  /*0530*/  LDG.E.U16 R29, desc[UR8][R6.64] ;  /* 0x00000008061d7981 */ /* 0x000328000c1e1500 */
[----:B------:R-:W5:Y:S01]  /*0540*/  LDG.E.U16 R24, desc[UR6][R24.64] ;  /* 0x0000000618187981 */ /* 0x000f62000c1e1500 */
[----:B------:R-:W-:-:S04]  /*0550*/  IADD3 R21, P0, PT, R2, 0x140, RZ ;  /* 0x0000014002157810 */ /* 0x000fc80007f1e0ff */
[----:B------:R-:W-:-:S04]  /*0560*/  IADD3.X R20, PT, PT, RZ, R11, RZ, P0, !PT ;  /* 0x0000000bff147210 */ /* 0x000fc800007fe4ff */
[----:B------:R-:W-:-:S04]  /*0570*/  LEA.HI R21, P0, R20, R21, RZ, 0x1 ;  /* 0x0000001514157211 */ /* 0x000fc800078108ff */
[----:B------:R-:W-:Y:S02]  /*0580*/  LOP3.LUT R22, R21, 0xfffffffe, RZ, 0xc0, !PT ;  /* 0xfffffffe15167812 */ /* 0x000fe400078ec0ff */
[----:B------:R-:W-:Y:S02]  /*0590*/  IADD3.X R20, PT, PT, RZ, R20, RZ, P0, !PT ;  /* 0x00000014ff147210 */ /* 0x000fe400007fe4ff */
[----:B------:R-:W-:Y:S02]  /*05a0*/  IADD3 R22, P0, PT, R22, UR38, RZ ;  /* 0x0000002616167c10 */ /* 0x000fe4000ff1e0ff */
[----:B-1----:R-:W-:Y:S02]  /*05b0*/  SHF.L.U64.HI R6, R36, 0x2, R17 ;  /* 0x0000000224067819 */ /* 0x002fe40000010211 */
[----:B------:R-:W-:Y:S01]  /*05c0*/  IADD3.X R23, PT, PT, R20, UR39, RZ, P0, !PT ;  /* 0x0000002714177c10 */ /* 0x000fe200087fe4ff */
[----:B------:R-:W-:Y:S01]  /*05d0*/  IMAD.SHL.U32 R36, R36, 0x4, RZ ;  /* 0x0000000424247824 */ /* 0x000fe200078e00ff */
[----:B------:R-:W-:-:S02]  /*05e0*/  IADD3 R52, P0, PT, R2, 0x180, RZ ;  /* 0x0000018002347810 */ /* 0x000fc40007f1e0ff */
[----:B------:R-:W-:Y:S01]  /*05f0*/  SHF.L.U64.HI R5, R16, 0x2, R15 ;  /* 0x0000000210057819 */ /* 0x000fe2000001020f */
[----:B------:R1:W5:Y:S01]  /*0600*/  LDG.E.U16 R22, desc[UR4][R22.64] ;  /* 0x0000000416167981 */ /* 0x000362000c1e1500 */
[----:B------:R-:W-:Y:S02]  /*0610*/  IADD3.X R35, PT, PT, RZ, R11, RZ, P0, !PT ;  /* 0x0000000bff237210 */ /* 0x000fe400007fe4ff */
[----:B------:R-:W-:Y:S02]  /*0620*/  IADD3 R31, P1, PT, R2, 0x1c0, RZ ;  /* 0x000001c0021f7810 */ /* 0x000fe40007f3e0ff */
[----:B------:R-:W-:Y:S02]  /*0630*/  SHF.L.U32 R16, R16, 0x2, RZ ;  /* 0x0000000210107819 */ /* 0x000fe400000006ff */
[----:B------:R-:W-:Y:S02]  /*0640*/  LOP3.LUT R36, R36, 0xfffffff8, RZ, 0xc0, !PT ;  /* 0xfffffff824247812 */ /* 0x000fe400078ec0ff */
[----:B------:R-:W-:-:S02]  /*0650*/  LEA.HI R52, P0, R35, R52, RZ, 0x1 ;  /* 0x0000003423347211 */ /* 0x000fc400078108ff */
[----:B------:R-:W-:Y:S02]  /*0660*/  IADD3.X R42, PT, PT, RZ, R11, RZ, P1, !PT ;  /* 0x0000000bff2a7210 */ /* 0x000fe40000ffe4ff */
[----:B------:R-:W-:Y:S02]  /*0670*/  LOP3.LUT R16, R16, 0xfffffff8, RZ, 0xc0, !PT ;  /* 0xfffffff810107812 */ /* 0x000fe400078ec0ff */
[----:B------:R-:W-:Y:S01]  /*0680*/  IADD3 R36, P1, PT, R36, UR36, RZ ;  /* 0x0000002424247c10 */ /* 0x000fe2000ff3e0ff */
[----:B------:R-:W-:Y:S01]  /*0690*/  IMAD.X R35, RZ, RZ, R35, P0 ;  /* 0x000000ffff237224 */ /* 0x000fe200000e0623 */
[----:B------:R-:W-:Y:S02]  /*06a0*/  IADD3 R16, P6, PT, R16, UR36, RZ ;  /* 0x0000002410107c10 */ /* 0x000fe4000ffde0ff */
[----:B------:R-:W-:Y:S02]  /*06b0*/  IADD3.X R37, PT, PT, R6, UR37, RZ, P1, !PT ;  /* 0x0000002506257c10 */ /* 0x000fe40008ffe4ff */
[----:B------:R-:W-:-:S02]  /*06c0*/  R2UR UR12, R32 ;  /* 0x00000000200c72ca */ /* 0x000fc400000e0000 */
[----:B------:R-:W-:Y:S02]  /*06d0*/  R2UR UR13, R33 ;  /* 0x00000000210d72ca */ /* 0x000fe400000e0000 */
[----:B------:R-:W-:Y:S02]  /*06e0*/  LOP3.LUT R6, R52, 0xfffffffe, RZ, 0xc0, !PT ;  /* 0xfffffffe34067812 */ /* 0x000fe400078ec0ff */
[----:B------:R-:W-:Y:S02]  /*06f0*/  LEA.HI R31, P1, R42, R31, RZ, 0x1 ;  /* 0x0000001f2a1f7211 */ /* 0x000fe400078308ff */
[----:B------:R-:W-:Y:S02]  /*0700*/  IADD3.X R17, PT, PT, R5, UR37, RZ, P6, !PT ;  /* 0x0000002505117c10 */ /* 0x000fe4000b7fe4ff */
[----:B------:R-:W-:Y:S02]  /*0710*/  R2UR UR14, R32 ;  /* 0x00000000200e72ca */ /* 0x000fe400000e0000 */
[----:B------:R-:W-:-:S02]  /*0720*/  R2UR UR15, R33 ;  /* 0x00000000210f72ca */ /* 0x000fc400000e0000 */
[----:B------:R-:W-:Y:S02]  /*0730*/  IADD3.X R42, PT, PT, RZ, R42, RZ, P1, !PT ;  /* 0x0000002aff2a7210 */ /* 0x000fe40000ffe4ff */
[----:B--2---:R-:W-:-:S04]  /*0740*/  PRMT R0, R10, 0x7771, RZ ;  /* 0x000077710a007816 */ /* 0x004fc800000000ff */
[----:B------:R-:W-:Y:S02]  /*0750*/  ISETP.NE.AND P3, PT, R0, RZ, PT ;  /* 0x000000ff0000720c */ /* 0x000fe40003f65270 */
[----:B---3--:R-:W-:-:S04]  /*0760*/  PRMT R0, R18, 0x7771, RZ ;  /* 0x0000777112007816 */ /* 0x008fc800000000ff */
[----:B------:R-:W-:Y:S02]  /*0770*/  ISETP.NE.AND P4, PT, R0, RZ, PT ;  /* 0x000000ff0000720c */ /* 0x000fe40003f85270 */
[----:B----4-:R-:W-:Y:S02]  /*0780*/  PRMT R4, R29, 0x7771, RZ ;  /* 0x000077711d047816 */ /* 0x010fe400000000ff */
[----:B-----5:R-:W-:Y:S02]  /*0790*/  PRMT R3, R24, 0x7771, RZ ;  /* 0x0000777118037816 */ /* 0x020fe400000000ff */
[----:B------:R-:W-:Y:S02]  /*07a0*/  ISETP.NE.AND P5, PT, R4, RZ, PT ;  /* 0x000000ff0400720c */ /* 0x000fe40003fa5270 */
[----:B------:R-:W-:Y:S02]  /*07b0*/  SHF.L.U32 R4, R8, 0x2, RZ ;  /* 0x0000000208047819 */ /* 0x000fe400000006ff */
[----:B------:R-:W-:-:S02]  /*07c0*/  ISETP.NE.AND P2, PT, R3, RZ, PT ;  /* 0x000000ff0300720c */ /* 0x000fc40003f45270 */
[----:B------:R-:W-:Y:S02]  /*07d0*/  LOP3.LUT R4, R4, 0xfffffff8, RZ, 0xc0, !PT ;  /* 0xfffffff804047812 */ /* 0x000fe400078ec0ff */
[----:B------:R-:W-:Y:S02]  /*07e0*/  @P4 R2UR UR10, R32 ;  /* 0x00000000200a42ca */ /* 0x000fe400000e0000 */
[----:B------:R-:W-:Y:S02]  /*07f0*/  @P4 R2UR UR11, R33 ;  /* 0x00000000210b42ca */ /* 0x000fe400000e0000 */
[----:B------:R-:W-:Y:S02]  /*0800*/  SHF.L.U64.HI R0, R8, 0x2, R9 ;  /* 0x0000000208007819 */ /* 0x000fe40000010209 */
[----:B------:R-:W-:Y:S02]  /*0810*/  IADD3 R4, P0, PT, R4, UR36, RZ ;  /* 0x0000002404047c10 */ /* 0x000fe4000ff1e0ff */
[----:B------:R-:W-:-:S02]  /*0820*/  @P3 R2UR UR4, R32 ;  /* 0x00000000200432ca */ /* 0x000fc400000e0000 */
[----:B------:R-:W-:Y:S02]  /*0830*/  @P3 R2UR UR5, R33 ;  /* 0x00000000210532ca */ /* 0x000fe400000e0000 */
[----:B------:R-:W-:Y:S02]  /*0840*/  IADD3.X R5, PT, PT, R0, UR37, RZ, P0, !PT ;  /* 0x0000002500057c10 */ /* 0x000fe400087fe4ff */
[----:B------:R-:W-:Y:S02]  /*0850*/  IADD3 R6, P0, PT, R6, UR38, RZ ;  /* 0x0000002606067c10 */ /* 0x000fe4000ff1e0ff */
[C---:B------:R-:W-:Y:S01]  /*0860*/  SHF.L.U64.HI R3, R14.reuse, 0x2, R13 ;  /* 0x000000020e037819 */ /* 0x040fe2000001020d */
[----:B------:R-:W2:Y:S01]  /*0870*/  @P4 LDG.E R28, desc[UR10][R4.64+0x4] ;  /* 0x0000040a041c4981 */ /* 0x000ea2000c1e1900 */
[----:B------:R-:W-:Y:S02]  /*0880*/  SHF.L.U32 R14, R14, 0x2, RZ ;  /* 0x000000020e0e7819 */ /* 0x000fe400000006ff */
[----:B------:R-:W-:-:S02]  /*0890*/  @P2 R2UR UR6, R32 ;  /* 0x00000000200622ca */ /* 0x000fc400000e0000 */
[----:B------:R-:W-:Y:S01]  /*08a0*/  @P2 R2UR UR7, R33 ;  /* 0x00000000210722ca */ /* 0x000fe200000e0000 */
[----:B------:R-:W3:Y:S01]  /*08b0*/  @P3 LDG.E R56, desc[UR4][R36.64+0x4] ;  /* 0x0000040424383981 */ /* 0x000ee2000c1e1900 */
[----:B------:R-:W-:Y:S02]  /*08c0*/  LOP3.LUT R8, R31, 0xfffffffe, RZ, 0xc0, !PT ;  /* 0xfffffffe1f087812 */ /* 0x000fe400078ec0ff */
[----:B------:R-:W-:Y:S02]  /*08d0*/  IADD3.X R7, PT, PT, R35, UR39, RZ, P0, !PT ;  /* 0x0000002723077c10 */ /* 0x000fe400087fe4ff */
[----:B------:R-:W-:Y:S02]  /*08e0*/  LOP3.LUT R14, R14, 0xfffffff8, RZ, 0xc0, !PT ;  /* 0xfffffff80e0e7812 */ /* 0x000fe400078ec0ff */
[----:B------:R-:W-:Y:S01]  /*08f0*/  IADD3 R8, P1, PT, R8, UR38, RZ ;  /* 0x0000002608087c10 */ /* 0x000fe2000ff3e0ff */
[----:B------:R-:W4:Y:S01]  /*0900*/  LDG.E.U16 R19, desc[UR12][R6.64] ;  /* 0x0000000c06137981 */ /* 0x000f22000c1e1500 */
[----:B------:R-:W-:-:S02]  /*0910*/  IADD3 R14, P6, PT, R14, UR36, RZ ;  /* 0x000000240e0e7c10 */ /* 0x000fc4000ffde0ff */
[----:B------:R-:W-:Y:S01]  /*0920*/  IADD3.X R9, PT, PT, R42, UR39, RZ, P1, !PT ;  /* 0x000000272a097c10 */ /* 0x000fe20008ffe4ff */
[----:B------:R-:W5:Y:S01]  /*0930*/  @P2 LDG.E R54, desc[UR6][R16.64+0x4] ;  /* 0x0000040610362981 */ /* 0x000f62000c1e1900 */
[----:B------:R-:W-:Y:S02]  /*0940*/  @P5 R2UR UR8, R32 ;  /* 0x00000000200852ca */ /* 0x000fe400000e0000 */
[----:B------:R-:W-:Y:S02]  /*0950*/  @P5 R2UR UR9, R33 ;  /* 0x00000000210952ca */ /* 0x000fe400000e0000 */
[----:B------:R-:W-:Y:S02]  /*0960*/  IADD3.X R15, PT, PT, R3, UR37, RZ, P6, !PT ;  /* 0x00000025030f7c10 */ /* 0x000fe4000b7fe4ff */
[----:B------:R0:W5:Y:S09]  /*0970*/  LDG.E.U16 R3, desc[UR14][R8.64] ;  /* 0x0000000e08037981 */ /* 0x000172000c1e1500 */
[----:B------:R-:W5:Y:S01]  /*0980*/  @P5 LDG.E R34, desc[UR8][R14.64+0x4] ;  /* 0x000004080e225981 */ /* 0x000f62000c1e1900 */
[----:B-1----:R-:W-:-:S04]  /*0990*/  IADD3 R23, P0, PT, R2, 0x200, RZ ;  /* 0x0000020002177810 */ /* 0x002fc80007f1e0ff */
[----:B------:R-:W-:-:S04]  /*09a0*/  IADD3.X R26, PT, PT, RZ, R11, RZ, P0, !PT ;  /* 0x0000000bff1a7210 */ /* 0x000fc800007fe4ff */
[----:B------:R-:W-:Y:S02]  /*09b0*/  LEA.HI R23, P0, R26, R23, RZ, 0x1 ;  /* 0x000000171a177211 */ /* 0x000fe400078108ff */
[----:B------:R-:W-:Y:S02]  /*09c0*/  IADD3 R25, P1, PT, R2, 0x240, RZ ;  /* 0x0000024002197810 */ /* 0x000fe40007f3e0ff */
[----:B------:R-:W-:Y:S02]  /*09d0*/  LOP3.LUT R12, R23, 0xfffffffe, RZ, 0xc0, !PT ;  /* 0xfffffffe170c7812 */ /* 0x000fe400078ec0ff */
[----:B------:R-:W-:Y:S02]  /*09e0*/  IADD3.X R26, PT, PT, RZ, R26, RZ, P0, !PT ;  /* 0x0000001aff1a7210 */ /* 0x000fe400007fe4ff */
[----:B------:R-:W-:Y:S02]  /*09f0*/  IADD3 R12, P0, PT, R12, UR38, RZ ;  /* 0x000000260c0c7c10 */ /* 0x000fe4000ff1e0ff */
[----:B------:R-:W-:-:S02]  /*0a00*/  IADD3.X R30, PT, PT, RZ, R11, RZ, P1, !PT ;  /* 0x0000000bff1e7210 */ /* 0x000fc40000ffe4ff */
[----:B------:R-:W-:Y:S02]  /*0a10*/  IADD3.X R13, PT, PT, R26, UR39, RZ, P0, !PT ;  /* 0x000000271a0d7c10 */ /* 0x000fe400087fe4ff */
[----:B------:R-:W-:Y:S02]  /*0a20*/  LEA.HI R25, P0, R30, R25, RZ, 0x1 ;  /* 0x000000191e197211 */ /* 0x000fe400078108ff */
[----:B------:R-:W-:Y:S02]  /*0a30*/  R2UR UR8, R32 ;  /* 0x00000000200872ca */ /* 0x000fe400000e0000 */
[----:B0-----:R-:W-:Y:S02]  /*0a40*/  LOP3.LUT R8, R25, 0xfffffffe, RZ, 0xc0, !PT ;  /* 0xfffffffe19087812 */ /* 0x001fe400078ec0ff */
[----:B------:R-:W-:Y:S01]  /*0a50*/  R2UR UR9, R33 ;  /* 0x00000000210972ca */ /* 0x000fe200000e0000 */
[----:B------:R-:W-:Y:S01]  /*0a60*/  IMAD.X R30, RZ, RZ, R30, P0 ;  /* 0x000000ffff1e7224 */ /* 0x000fe200000e061e */
[----:B------:R-:W-:-:S02]  /*0a70*/  IADD3 R8, P0, PT, R8, UR38, RZ ;  /* 0x0000002608087c10 */ /* 0x000fc4000ff1e0ff */
[----:B------:R-:W-:Y:S02]  /*0a80*/  R2UR UR4, R32 ;  /* 0x00000000200472ca */ /* 0x000fe400000e0000 */
[----:B------:R-:W-:Y:S02]  /*0a90*/  R2UR UR5, R33 ;  /* 0x00000000210572ca */ /* 0x000fe400000e0000 */
[----:B------:R-:W-:Y:S02]  /*0aa0*/  IADD3.X R9, PT, PT, R30, UR39, RZ, P0, !PT ;  /* 0x000000271e097c10 */ /* 0x000fe400087fe4ff */
[----:B------:R-:W-:-:S03]  /*0ab0*/  IADD3 R27, P0, PT, R2, 0x280, RZ ;  /* 0x00000280021b7810 */ /* 0x000fc60007f1e0ff */
[----:B------:R0:W5:Y:S01]  /*0ac0*/  LDG.E.U16 R0, desc[UR8][R8.64] ;  /* 0x0000000808007981 */ /* 0x000162000c1e1500 */
[----:B------:R-:W-:Y:S02]  /*0ad0*/  IADD3.X R46, PT, PT, RZ, R11, RZ, P0, !PT ;  /* 0x0000000bff2e7210 */ /* 0x000fe400007fe4ff */
[----:B------:R-:W-:Y:S01]  /*0ae0*/  R2UR UR6, R32 ;  /* 0x00000000200672ca */ /* 0x000fe200000e0000 */
[----:B------:R-:W5:Y:S04]  /*0af0*/  LDG.E R50, desc[UR8][R4.64] ;  /* 0x0000000804327981 */ /* 0x000f68000c1e1900 */
[----:B------:R1:W5:Y:S01]  /*0b00*/  LDG.E.U16 R6, desc[UR4][R12.64] ;  /* 0x000000040c067981 */ /* 0x000362000c1e1500 */
[----:B0-----:R-:W2:Y:S03]  /*0b10*/  LDC.64 R8, c[0x0][0x398] ;  /* 0x0000e600ff087b82 */ /* 0x001ea60000000a00 */
[----:B------:R-:W5:Y:S01]  /*0b20*/  LDG.E R36, desc[UR4][R36.64] ;  /* 0x0000000424247981 */ /* 0x000f62000c1e1900 */
[----:B------:R-:W-:-:S03]  /*0b30*/  LEA.HI R27, P0, R46, R27, RZ, 0x1 ;  /* 0x0000001b2e1b7211 */ /* 0x000fc600078108ff */
[----:B------:R-:W5:Y:S01]  /*0b40*/  LDG.E R48, desc[UR4][R14.64] ;  /* 0x000000040e307981 */ /* 0x000f62000c1e1900 */
[----:B------:R-:W0:Y:S01]  /*0b50*/  LDCU UR4, c[0x0][0x398] ;  /* 0x00007300ff0477ac */ /* 0x000e220008000800 */
[----:B------:R-:W-:Y:S02]  /*0b60*/  R2UR UR7, R33 ;  /* 0x00000000210772ca */ /* 0x000fe400000e0000 */
[----:B-1----:R-:W-:Y:S02]  /*0b70*/  LOP3.LUT R12, R27, 0xfffffffe, RZ, 0xc0, !PT ;  /* 0xfffffffe1b0c7812 */ /* 0x002fe400078ec0ff */
[----:B------:R-:W-:Y:S02]  /*0b80*/  IADD3.X R46, PT, PT, RZ, R46, RZ, P0, !PT ;  /* 0x0000002eff2e7210 */ /* 0x000fe400007fe4ff */
[----:B------:R-:W-:Y:S02]  /*0b90*/  IADD3 R12, P0, PT, R12, UR38, RZ ;  /* 0x000000260c0c7c10 */ /* 0x000fe4000ff1e0ff */
[----:B------:R-:W-:-:S02]  /*0ba0*/  PRMT R10, R10, 0x7770, RZ ;  /* 0x000077700a0a7816 */ /* 0x000fc400000000ff */
[----:B------:R-:W-:Y:S02]  /*0bb0*/  IADD3.X R13, PT, PT, R46, UR39, RZ, P0, !PT ;  /* 0x000000272e0d7c10 */ /* 0x000fe400087fe4ff */
[----:B------:R-:W-:Y:S01]  /*0bc0*/  PRMT R5, R22, 0x7771, RZ ;  /* 0x0000777116057816 */ /* 0x000fe200000000ff */
[----:B------:R-:W5:Y:S01]  /*0bd0*/  LDG.E R44, desc[UR6][R16.64] ;  /* 0x00000006102c7981 */ /* 0x000f62000c1e1900 */
[----:B------:R-:W-:Y:S02]  /*0be0*/  ISETP.NE.AND P1, PT, R10, RZ, PT ;  /* 0x000000ff0a00720c */ /* 0x000fe40003f25270 */
[----:B------:R-:W-:Y:S01]  /*0bf0*/  PRMT R24, R24, 0x7770, RZ ;  /* 0x0000777018187816 */ /* 0x000fe200000000ff */
[----:B------:R1:W5:Y:S01]  /*0c00*/  LDG.E.U16 R7, desc[UR6][R12.64] ;  /* 0x000000060c077981 */ /* 0x000362000c1e1500 */
[----:B0-----:R-:W-:Y:S02]  /*0c10*/  MOV R10, UR4 ;  /* 0x00000004000a7c02 */ /* 0x001fe40008000f00 */
[----:B------:R-:W-:-:S02]  /*0c20*/  ISETP.NE.AND P0, PT, R24, RZ, PT ;  /* 0x000000ff1800720c */ /* 0x000fc40003f05270 */
[----:B------:R-:W-:Y:S02]  /*0c30*/  MOV R24, UR4 ;  /* 0x0000000400187c02 */ /* 0x000fe40008000f00 */
[C---:B-1----:R-:W-:Y:S02]  /*0c40*/  SHF.L.U64.HI R13, R21.reuse, 0x2, R20 ;  /* 0x00000002150d7819 */ /* 0x042fe40000010214 */
[----:B------:R-:W-:Y:S02]  /*0c50*/  SHF.L.U32 R20, R52, 0x2, RZ ;  /* 0x0000000234147819 */ /* 0x000fe400000006ff */
[----:B------:R-:W-:Y:S02]  /*0c60*/  MOV R4, UR4 ;  /* 0x0000000400047c02 */ /* 0x000fe40008000f00 */
[----:B------:R-:W-:Y:S02]  /*0c70*/  LOP3.LUT R20, R20, 0xfffffff8, RZ, 0xc0, !PT ;  /* 0xfffffff814147812 */ /* 0x000fe400078ec0ff */
[----:B------:R-:W-:-:S02]  /*0c80*/  SHF.L.U32 R21, R21, 0x2, RZ ;  /* 0x0000000215157819 */ /* 0x000fc400000006ff */
[----:B------:R-:W-:Y:S01]  /*0c90*/  SHF.L.U64.HI R35, R52, 0x2, R35 ;  /* 0x0000000234237819 */ /* 0x000fe20000010223 */
[----:B------:R-:W-:Y:S02]  /*0ca0*/  IMAD.U32 R16, RZ, RZ, UR4 ;  /* 0x00000004ff107e24 */ /* 0x000fe4000f8e00ff */
[-C--:B--2---:R-:W-:Y:S01]  /*0cb0*/  @P4 FMUL R10, R28, R9.reuse ;  /* 0x000000091c0a4220 */ /* 0x084fe20000400000 */
[----:B------:R-:W-:Y:S01]  /*0cc0*/  ISETP.NE.AND P4, PT, R5, RZ, PT ;  /* 0x000000ff0500720c */ /* 0x000fe20003f85270 */
[----:B---3--:R-:W-:Y:S01]  /*0cd0*/  @P3 FMUL R24, R56, R9 ;  /* 0x0000000938183220 */ /* 0x008fe20000400000 */
[----:B----4-:R-:W-:-:S04]  /*0ce0*/  PRMT R5, R19, 0x7771, RZ ;  /* 0x0000777113057816 */ /* 0x010fc800000000ff */
[----:B------:R-:W-:Y:S01]  /*0cf0*/  ISETP.NE.AND P3, PT, R5, RZ, PT ;  /* 0x000000ff0500720c */ /* 0x000fe20003f65270 */
[----:B-----5:R-:W-:Y:S01]  /*0d00*/  @P2 FMUL R4, R54, R9 ;  /* 0x0000000936042220 */ /* 0x020fe20000400000 */
[----:B------:R-:W-:Y:S02]  /*0d10*/  IADD3 R20, P2, PT, R20, UR36, RZ ;  /* 0x0000002414147c10 */ /* 0x000fe4000ff5e0ff */
[----:B------:R-:W-:Y:S02]  /*0d20*/  SHF.L.U64.HI R5, R31, 0x2, R42 ;  /* 0x000000021f057819 */ /* 0x000fe4000001022a */
[----:B------:R-:W-:Y:S02]  /*0d30*/  PRMT R12, R3, 0x7771, RZ ;  /* 0x00007771030c7816 */ /* 0x000fe400000000ff */
[----:B------:R-:W-:Y:S02]  /*0d40*/  LOP3.LUT R42, R21, 0xfffffff8, RZ, 0xc0, !PT ;  /* 0xfffffff8152a7812 */ /* 0x000fe400078ec0ff */
[----:B------:R-:W-:-:S02]  /*0d50*/  ISETP.NE.AND P6, PT, R12, RZ, PT ;  /* 0x000000ff0c00720c */ /* 0x000fc40003fc5270 */
[----:B------:R-:W-:Y:S02]  /*0d60*/  SHF.L.U32 R12, R31, 0x2, RZ ;  /* 0x000000021f0c7819 */ /* 0x000fe400000006ff */
[----:B------:R-:W-:Y:S02]  /*0d70*/  IADD3.X R21, PT, PT, R35, UR37, RZ, P2, !PT ;  /* 0x0000002523157c10 */ /* 0x000fe400097fe4ff */
[----:B------:R-:W-:Y:S01]  /*0d80*/  IADD3 R31, P2, PT, R2, 0x2c0, RZ ;  /* 0x000002c0021f7810 */ /* 0x000fe20007f5e0ff */
[----:B------:R-:W-:Y:S01]  /*0d90*/  @P5 FMUL R16, R34, R9 ;  /* 0x0000000922105220 */ /* 0x000fe20000400000 */
[----:B------:R-:W-:Y:S02]  /*0da0*/  @P4 R2UR UR8, R32 ;  /* 0x00000000200842ca */ /* 0x000fe400000e0000 */
[----:B------:R-:W-:Y:S01]  /*0db0*/  @P4 R2UR UR9, R33 ;  /* 0x00000000210942ca */ /* 0x000fe200000e0000 */
[----:B------:R-:W-:Y:S01]  /*0dc0*/  IMAD.X R52, RZ, RZ, R11, P2 ;  /* 0x000000ffff347224 */ /* 0x000fe200010e060b */
[----:B------:R-:W-:-:S02]  /*0dd0*/  IADD3 R42, P5, PT, R42, UR36, RZ ;  /* 0x000000242a2a7c10 */ /* 0x000fc4000ffbe0ff */
[----:B------:R-:W-:Y:S02]  /*0de0*/  LOP3.LUT R12, R12, 0xfffffff8, RZ, 0xc0, !PT ;  /* 0xfffffff80c0c7812 */ /* 0x000fe400078ec0ff */
[----:B------:R-:W-:Y:S02]  /*0df0*/  @P3 R2UR UR12, R32 ;  /* 0x00000000200c32ca */ /* 0x000fe400000e0000 */
[----:B------:R-:W-:Y:S02]  /*0e00*/  @P3 R2UR UR13, R33 ;  /* 0x00000000210d32ca */ /* 0x000fe400000e0000 */
[----:B------:R-:W-:Y:S02]  /*0e10*/  IADD3.X R43, PT, PT, R13, UR37, RZ, P5, !PT ;  /* 0x000000250d2b7c10 */ /* 0x000fe4000affe4ff */
[----:B------:R-:W-:Y:S02]  /*0e20*/  IADD3 R12, P5, PT, R12, UR36, RZ ;  /* 0x000000240c0c7c10 */ /* 0x000fe4000ffbe0ff */
[----:B------:R-:W-:Y:S01]  /*0e30*/  LEA.HI R31, P2, R52, R31, RZ, 0x1 ;  /* 0x0000001f341f7211 */ /* 0x000fe200078508ff */
[----:B------:R-:W2:Y:S01]  /*0e40*/  LDG.E R34, desc[UR6][R42.64] ;  /* 0x000000062a227981 */ /* 0x000ea2000c1e1900 */
[----:B------:R-:W-:-:S02]  /*0e50*/  @P6 R2UR UR16, R32 ;  /* 0x00000000201062ca */ /* 0x000fc400000e0000 */
[----:B------:R-:W-:Y:S01]  /*0e60*/  @P6 R2UR UR17, R33 ;  /* 0x00000000211162ca */ /* 0x000fe200000e0000 */
[----:B------:R0:W3:Y:S01]  /*0e70*/  @P4 LDG.E R54, desc[UR8][R42.64+0x4] ;  /* 0x000004082a364981 */ /* 0x0000e2000c1e1900 */
[----:B------:R-:W-:Y:S02]  /*0e80*/  IADD3.X R13, PT, PT, R5, UR37, RZ, P5, !PT ;  /* 0x00000025050d7c10 */ /* 0x000fe4000affe4ff */
[----:B------:R-:W-:Y:S01]  /*0e90*/  LOP3.LUT R5, R31, 0xfffffffe, RZ, 0xc0, !PT ;  /* 0xfffffffe1f057812 */ /* 0x000fe200078ec0ff */
[----:B------:R-:W4:Y:S01]  /*0ea0*/  @P3 LDG.E R56, desc[UR12][R20.64+0x4] ;  /* 0x0000040c14383981 */ /* 0x000f22000c1e1900 */
[----:B------:R-:W-:Y:S02]  /*0eb0*/  IADD3.X R52, PT, PT, RZ, R52, RZ, P2, !PT ;  /* 0x00000034ff347210 */ /* 0x000fe400017fe4ff */
[----:B------:R-:W-:Y:S01]  /*0ec0*/  R2UR UR10, R32 ;  /* 0x00000000200a72ca */ /* 0x000fe200000e0000 */
[----:B------:R-:W5:Y:S01]  /*0ed0*/  LDG.E R14, desc[UR14][R12.64] ;  /* 0x0000000e0c0e7981 */ /* 0x000f62000c1e1900 */
[----:B0-----:R-:W-:-:S03]  /*0ee0*/  IADD3 R42, P5, PT, R5, UR38, RZ ;  /* 0x00000026052a7c10 */ /* 0x001fc6000ffbe0ff */
[----:B------:R-:W2:Y:S01]  /*0ef0*/  @P6 LDG.E R58, desc[UR16][R12.64+0x4] ;  /* 0x000004100c3a6981 */ /* 0x000ea2000c1e1900 */
[----:B------:R-:W-:-:S05]  /*0f00*/  IADD3.X R43, PT, PT, R52, UR39, RZ, P5, !PT ;  /* 0x00000027342b7c10 */ /* 0x000fca000affe4ff */
[----:B------:R-:W5:Y:S01]  /*0f10*/  LDG.E.U16 R15, desc[UR6][R42.64] ;  /* 0x000000062a0f7981 */ /* 0x000f62000c1e1500 */
[----:B------:R-:W-:Y:S02]  /*0f20*/  R2UR UR11, R33 ;  /* 0x00000000210b72ca */ /* 0x000fe400000e0000 */
[----:B------:R-:W-:Y:S02]  /*0f30*/  PRMT R29, R29, 0x7770, RZ ;  /* 0x000077701d1d7816 */ /* 0x000fe400000000ff */
[----:B------:R-:W-:-:S09]  /*0f40*/  PRMT R5, R6, 0x7771, RZ ;  /* 0x0000777106057816 */ /* 0x000fd200000000ff */
[----:B------:R0:W5:Y:S01]  /*0f50*/  LDG.E R28, desc[UR10][R20.64] ;  /* 0x0000000a141c7981 */ /* 0x000162000c1e1900 */
[----:B------:R-:W-:Y:S02]  /*0f60*/  ISETP.NE.AND P2, PT, R29, RZ, PT ;  /* 0x000000ff1d00720c */ /* 0x000fe40003f45270 */
[----:B------:R-:W-:Y:S01]  /*0f70*/  PRMT R18, R18, 0x7770, RZ ;  /* 0x0000777012127816 */ /* 0x000fe200000000ff */
[-C--:B0-----:R-:W-:Y:S01]  /*0f80*/  FMUL R21, R36, R9.reuse ;  /* 0x0000000924157220 */ /* 0x081fe20000400000 */
[----:B------:R-:W-:Y:S02]  /*0f90*/  PRMT R19, R19, 0x7770, RZ ;  /* 0x0000777013137816 */ /* 0x000fe400000000ff */
[----:B------:R-:W-:Y:S02]  /*0fa0*/  SHF.L.U64.HI R29, R23, 0x2, R26 ;  /* 0x00000002171d7819 */ /* 0x000fe4000001021a */
[----:B------:R-:W-:Y:S01]  /*0fb0*/  FSEL R21, R21, R8, P1 ;  /* 0x0000000815157208 */ /* 0x000fe20000800000 */
[----:B------:R-:W-:Y:S01]  /*0fc0*/  IMAD.SHL.U32 R26, R23, 0x4, RZ ;  /* 0x00000004171a7824 */ /* 0x000fe200078e00ff */
[----:B------:R-:W-:Y:S01]  /*0fd0*/  ISETP.NE.AND P1, PT, R5, RZ, PT ;  /* 0x000000ff0500720c */ /* 0x000fe20003f25270 */
[----:B------:R-:W-:Y:S01]  /*0fe0*/  FMUL R5, R48, R9 ;  /* 0x0000000930057220 */ /* 0x000fe20000400000 */
[----:B------:R-:W-:-:S02]  /*0ff0*/  MOV R20, UR4 ;  /* 0x0000000400147c02 */ /* 0x000fc40008000f00 */
[----:B------:R-:W-:Y:S02]  /*1000*/  PRMT R22, R22, 0x7770, RZ ;  /* 0x0000777016167816 */ /* 0x000fe400000000ff */
[----:B------:R-:W-:Y:S02]  /*1010*/  PRMT R13, R7, 0x7771, RZ ;  /* 0x00007771070d7816 */ /* 0x000fe400000000ff */
[----:B------:R-:W-:Y:S02]  /*1020*/  ISETP.NE.AND P5, PT, R18, RZ, PT ;  /* 0x000000ff1200720c */ /* 0x000fe40003fa5270 */
[----:B------:R-:W-:Y:S02]  /*1030*/  MOV R18, UR4 ;  /* 0x0000000400127c02 */ /* 0x000fe40008000f00 */
[----:B------:R-:W-:Y:S02]  /*1040*/  FSEL R5, R5, R8, P2 ;  /* 0x0000000805057208 */ /* 0x000fe40001000000 */
[----:B------:R-:W-:-:S02]  /*1050*/  LOP3.LUT R26, R26, 0xfffffff8, RZ, 0xc0, !PT ;  /* 0xfffffff81a1a7812 */ /* 0x000fc400078ec0ff */
[----:B------:R-:W-:Y:S02]  /*1060*/  PRMT R12, R0, 0x7771, RZ ;  /* 0x00007771000c7816 */ /* 0x000fe400000000ff */
[----:B------:R-:W-:Y:S02]  /*1070*/  ISETP.NE.AND P2, PT, R13, RZ, PT ;  /* 0x000000ff0d00720c */ /* 0x000fe40003f45270 */
[C---:B------:R-:W-:Y:S01]  /*1080*/  SHF.L.U32 R42, R25.reuse, 0x2, RZ ;  /* 0x00000002192a7819 */ /* 0x040fe200000006ff */
[----:B------:R-:W-:Y:S01]  /*1090*/  FMUL R17, R50, R9 ;  /* 0x0000000932117220 */ /* 0x000fe20000400000 */
[----:B------:R-:W-:Y:S02]  /*10a0*/  SHF.L.U64.HI R13, R25, 0x2, R30 ;  /* 0x00000002190d7819 */ /* 0x000fe4000001021e */
[----:B------:R-:W-:Y:S02]  /*10b0*/  LOP3.LUT R42, R42, 0xfffffff8, RZ, 0xc0, !PT ;  /* 0xfffffff82a2a7812 */ /* 0x000fe400078ec0ff */
[----:B------:R-:W-:-:S02]  /*10c0*/  SHF.L.U32 R30, R27, 0x2, RZ ;  /* 0x000000021b1e7819 */ /* 0x000fc400000006ff */
[----:B------:R-:W-:Y:S02]  /*10d0*/  SHF.L.U64.HI R46, R27, 0x2, R46 ;  /* 0x000000021b2e7819 */ /* 0x000fe4000001022e */
[----:B------:R-:W-:Y:S02]  /*10e0*/  FSEL R17, R17, R8, P5 ;  /* 0x0000000811117208 */ /* 0x000fe40002800000 */
[----:B------:R-:W-:Y:S02]  /*10f0*/  LOP3.LUT R30, R30, 0xfffffff8, RZ, 0xc0, !PT ;  /* 0xfffffff81e1e7812 */ /* 0x000fe400078ec0ff */
[----:B------:R-:W-:Y:S02]  /*1100*/  @P1 R2UR UR8, R32 ;  /* 0x00000000200812ca */ /* 0x000fe400000e0000 */
[----:B------:R-:W-:Y:S02]  /*1110*/  @P1 R2UR UR9, R33 ;  /* 0x00000000210912ca */ /* 0x000fe400000e0000 */
[----:B------:R-:W-:Y:S01]  /*1120*/  SHF.L.U64.HI R52, R31, 0x2, R52 ;  /* 0x000000021f347819 */ /* 0x000fe20000010234 */
[-C--:B---3--:R-:W-:Y:S01]  /*1130*/  @P4 FMUL R18, R54, R9.reuse ;  /* 0x0000000936124220 */ /* 0x088fe20000400000 */
[-C--:B----4-:R-:W-:Y:S01]  /*1140*/  @P3 FMUL R20, R56, R9.reuse ;  /* 0x0000000938143220 */ /* 0x090fe20000400000 */
[----:B------:R-:W-:Y:S01]  /*1150*/  ISETP.NE.AND P3, PT, R19, RZ, PT ;  /* 0x000000ff1300720c */ /* 0x000fe20003f65270 */
[----:B------:R-:W-:Y:S01]  /*1160*/  FMUL R19, R44, R9 ;  /* 0x000000092c137220 */ /* 0x000fe20000400000 */
[----:B------:R-:W-:-:S02]  /*1170*/  ISETP.NE.AND P4, PT, R22, RZ, PT ;  /* 0x000000ff1600720c */ /* 0x000fc40003f85270 */
[----:B------:R-:W-:Y:S02]  /*1180*/  MOV R22, UR4 ;  /* 0x0000000400167c02 */ /* 0x000fe40008000f00 */
[----:B------:R-:W-:Y:S01]  /*1190*/  FSEL R19, R19, R8, P0 ;  /* 0x0000000813137208 */ /* 0x000fe20000000000 */
[----:B--2---:R-:W-:Y:S01]  /*11a0*/  @P6 FMUL R22, R58, R9 ;  /* 0x000000093a166220 */ /* 0x004fe20000400000 */
[----:B------:R-:W-:Y:S02]  /*11b0*/  IADD3 R26, P6, PT, R26, UR36, RZ ;  /* 0x000000241a1a7c10 */ /* 0x000fe4000ffde0ff */
[----:B------:R-:W-:Y:S02]  /*11c0*/  ISETP.NE.AND P0, PT, R12, RZ, PT ;  /* 0x000000ff0c00720c */ /* 0x000fe40003f05270 */
[----:B------:R-:W-:Y:S02]  /*11d0*/  IADD3.X R27, PT, PT, R29, UR37, RZ, P6, !PT ;  /* 0x000000251d1b7c10 */ /* 0x000fe4000b7fe4ff */
[----:B-----5:R-:W-:-:S02]  /*11e0*/  PRMT R12, R15, 0x7771, RZ ;  /* 0x000077710f0c7816 */ /* 0x020fc400000000ff */
[----:B------:R-:W-:Y:S01]  /*11f0*/  IADD3 R42, P6, PT, R42, UR36, RZ ;  /* 0x000000242a2a7c10 */ /* 0x000fe2000ffde0ff */
[----:B------:R-:W2:Y:S01]  /*1200*/  LDG.E R36, desc[UR6][R26.64] ;  /* 0x000000061a247981 */ /* 0x000ea2000c1e1900 */
[----:B------:R-:W-:Y:S02]  /*1210*/  ISETP.NE.AND P5, PT, R12, RZ, PT ;  /* 0x000000ff0c00720c */ /* 0x000fe40003fa5270 */
[----:B------:R-:W-:Y:S01]  /*1220*/  SHF.L.U32 R12, R31, 0x2, RZ ;  /* 0x000000021f0c7819 */ /* 0x000fe200000006ff */
[----:B------:R0:W3:Y:S01]  /*1230*/  @P1 LDG.E R54, desc[UR8][R26.64+0x4] ;  /* 0x000004081a361981 */ /* 0x0000e2000c1e1900 */
[----:B------:R-:W-:Y:S02]  /*1240*/  IADD3.X R43, PT, PT, R13, UR37, RZ, P6, !PT ;  /* 0x000000250d2b7c10 */ /* 0x000fe4000b7fe4ff */
[----:B------:R-:W-:Y:S02]  /*1250*/  IADD3 R30, P6, PT, R30, UR36, RZ ;  /* 0x000000241e1e7c10 */ /* 0x000fe4000ffde0ff */
[----:B------:R-:W-:Y:S01]  /*1260*/  @P2 R2UR UR6, R32 ;  /* 0x00000000200622ca */ /* 0x000fe200000e0000 */
[----:B------:R-:W-:Y:S01]  /*1270*/  FMUL R29, R34, R9 ;  /* 0x00000009221d7220 */ /* 0x000fe20000400000 */
[----:B------:R-:W-:Y:S01]  /*1280*/  @P2 R2UR UR7, R33 ;  /* 0x00000000210722ca */ /* 0x000fe200000e0000 */
[----:B------:R-:W4:Y:S01]  /*1290*/  LDG.E R44, desc[UR10][R42.64] ;  /* 0x0000000a2a2c7981 */ /* 0x000f22000c1e1900 */
[----:B------:R-:W-:-:S02]  /*12a0*/  LOP3.LUT R12, R12, 0xfffffff8, RZ, 0xc0, !PT ;  /* 0xfffffff80c0c7812 */ /* 0x000fc400078ec0ff */
[----:B------:R-:W-:Y:S02]  /*12b0*/  IADD3.X R31, PT, PT, R46, UR37, RZ, P6, !PT ;  /* 0x000000252e1f7c10 */ /* 0x000fe4000b7fe4ff */
[----:B------:R-:W-:-:S03]  /*12c0*/  IADD3 R12, P6, PT, R12, UR36, RZ ;  /* 0x000000240c0c7c10 */ /* 0x000fc6000ffde0ff */
[----:B------:R-:W5:Y:S01]  /*12d0*/  LDG.E R50, desc[UR14][R30.64] ;  /* 0x0000000e1e327981 */ /* 0x000f62000c1e1900 */
[----:B------:R-:W-:Y:S02]  /*12e0*/  IADD3.X R13, PT, PT, R52, UR37, RZ, P6, !PT ;  /* 0x00000025340d7c10 */ /* 0x000fe4000b7fe4ff */
[----:B------:R-:W-:Y:S01]  /*12f0*/  LEA.HI R25, P6, R11, R2, RZ, 0x1 ;  /* 0x000000020b197211 */ /* 0x000fe200078d08ff */
[----:B------:R1:W5:Y:S01]  /*1300*/  @P2 LDG.E R52, desc[UR6][R30.64+0x4] ;  /* 0x000004061e342981 */ /* 0x000362000c1e1900 */
[----:B------:R-:W-:Y:S02]  /*1310*/  R2UR UR6, R32 ;  /* 0x00000000200672ca */ /* 0x000fe400000e0000 */
[----:B0-----:R-:W-:Y:S02]  /*1320*/  LOP3.LUT R26, R25, 0xfffffffe, RZ, 0xc0, !PT ;  /* 0xfffffffe191a7812 */ /* 0x001fe400078ec0ff */
[----:B------:R-:W-:Y:S02]  /*1330*/  R2UR UR7, R33 ;  /* 0x00000000210772ca */ /* 0x000fe400000e0000 */
[----:B------:R-:W-:-:S02]  /*1340*/  IADD3.X R58, PT, PT, RZ, R11, RZ, P6, !PT ;  /* 0x0000000bff3a7210 */ /* 0x000fc400037fe4ff */
[----:B------:R-:W-:-:S04]  /*1350*/  IADD3 R26, P6, PT, R26, UR38, RZ ;  /* 0x000000261a1a7c10 */ /* 0x000fc8000ffde0ff */
[----:B------:R-:W-:-:S05]  /*1360*/  IADD3.X R27, PT, PT, R58, UR39, RZ, P6, !PT ;  /* 0x000000273a1b7c10 */ /* 0x000fca000b7fe4ff */
[----:B------:R-:W2:Y:S01]  /*1370*/  LDG.E.U16 R26, desc[UR6][R26.64] ;  /* 0x000000061a1a7981 */ /* 0x000ea2000c1e1500 */
[----:B------:R-:W-:-:S05]  /*1380*/  IADD3 R2, P6, PT, R2, 0x300, RZ ;  /* 0x0000030002027810 */ /* 0x000fca0007fde0ff */
[----:B------:R-:W-:-:S05]  /*1390*/  IMAD.X R23, RZ, RZ, R11, P6 ;  /* 0x000000ffff177224 */ /* 0x000fca00030e060b */
[----:B------:R-:W-:-:S04]  /*13a0*/  LEA.HI R11, P6, R23, R2, RZ, 0x1 ;  /* 0x00000002170b7211 */ /* 0x000fc800078d08ff */
[----:B-1----:R-:W-:Y:S02]  /*13b0*/  LOP3.LUT R30, R11, 0xfffffffe, RZ, 0xc0, !PT ;  /* 0xfffffffe0b1e7812 */ /* 0x002fe400078ec0ff */
[----:B------:R-:W-:Y:S02]  /*13c0*/  IADD3.X R34, PT, PT, RZ, R23, RZ, P6, !PT ;  /* 0x00000017ff227210 */ /* 0x000fe400037fe4ff */
[----:B------:R-:W-:-:S04]  /*13d0*/  IADD3 R30, P6, PT, R30, UR38, RZ ;  /* 0x000000261e1e7c10 */ /* 0x000fc8000ffde0ff */
[----:B------:R-:W-:-:S06]  /*13e0*/  IADD3.X R31, PT, PT, R34, UR39, RZ, P6, !PT ;  /* 0x00000027221f7c10 */ /* 0x000fcc000b7fe4ff */
[----:B------:R-:W3:Y:S01]  /*13f0*/  LDG.E.U16 R31, desc[UR6][R30.64] ;  /* 0x000000061e1f7981 */ /* 0x000ee2000c1e1500 */
[C---:B------:R-:W-:Y:S02]  /*1400*/  R2UR UR8, R32.reuse ;  /* 0x00000000200872ca */ /* 0x040fe400000e0000 */
[C---:B------:R-:W-:Y:S02]  /*1410*/  R2UR UR9, R33.reuse ;  /* 0x00000000210972ca */ /* 0x040fe400000e0000 */
[----:B------:R-:W-:Y:S02]  /*1420*/  @P5 R2UR UR10, R32 ;  /* 0x00000000200a52ca */ /* 0x000fe400000e0000 */
[----:B------:R-:W-:Y:S02]  /*1430*/  @P5 R2UR UR11, R33 ;  /* 0x00000000210b52ca */ /* 0x000fe400000e0000 */
[----:B------:R-:W-:-:S07]  /*1440*/  FSEL R29, R29, R8, P4 ;  /* 0x000000081d1d7208 */ /* 0x000fce0002000000 */
[----:B------:R-:W5:Y:S04]  /*1450*/  LDG.E R46, desc[UR8][R12.64] ;  /* 0x000000080c2e7981 */ /* 0x000f68000c1e1900 */
[----:B------:R0:W5:Y:S02]  /*1460*/  @P5 LDG.E R48, desc[UR10][R12.64+0x4] ;  /* 0x0000040a0c305981 */ /* 0x000164000c1e1900 */
[----:B0-----:R-:W-:-:S04]  /*1470*/  SHF.L.U32 R12, R25, 0x2, RZ ;  /* 0x00000002190c7819 */ /* 0x001fc800000006ff */
[----:B------:R-:W-:-:S04]  /*1480*/  LOP3.LUT R12, R12, 0xfffffff8, RZ, 0xc0, !PT ;  /* 0xfffffff80c0c7812 */ /* 0x000fc800078ec0ff */
[----:B------:R-:W-:Y:S02]  /*1490*/  IADD3 R12, P6, PT, R12, UR36, RZ ;  /* 0x000000240c0c7c10 */ /* 0x000fe4000ffde0ff */
[----:B------:R-:W-:Y:S02]  /*14a0*/  @P0 R2UR UR12, R32 ;  /* 0x00000000200c02ca */ /* 0x000fe400000e0000 */
[----:B------:R-:W-:-:S13]  /*14b0*/  @P0 R2UR UR13, R33 ;  /* 0x00000000210d02ca */ /* 0x000fda00000e0000 */
[----:B------:R0:W5:Y:S01]  /*14c0*/  @P0 LDG.E R56, desc[UR12][R42.64+0x4] ;  /* 0x0000040c2a380981 */ /* 0x000162000c1e1900 */
[----:B--2---:R-:W-:-:S04]  /*14d0*/  PRMT R2, R26, 0x7771, RZ ;  /* 0x000077711a027816 */ /* 0x004fc800000000ff */
[----:B------:R-:W-:Y:S02]  /*14e0*/  ISETP.NE.AND P4, PT, R2, RZ, PT ;  /* 0x000000ff0200720c */ /* 0x000fe40003f85270 */
[----:B------:R-:W-:-:S04]  /*14f0*/  SHF.L.U64.HI R2, R25, 0x2, R58 ;  /* 0x0000000219027819 */ /* 0x000fc8000001023a */
[----:B------:R-:W-:-:S07]  /*1500*/  IADD3.X R13, PT, PT, R2, UR37, RZ, P6, !PT ;  /* 0x00000025020d7c10 */ /* 0x000fce000b7fe4ff */
[----:B------:R-:W-:Y:S02]  /*1510*/  @P4 R2UR UR8, R32 ;  /* 0x00000000200842ca */ /* 0x000fe400000e0000 */
[----:B------:R-:W-:Y:S01]  /*1520*/  @P4 R2UR UR9, R33 ;  /* 0x00000000210942ca */ /* 0x000fe200000e0000 */
[----:B------:R-:W-:Y:S02]  /*1530*/  FMUL R25, R28, R9 ;  /* 0x000000091c197220 */ /* 0x000fe40000400000 */
[----:B------:R-:W2:Y:S01]  /*1540*/  LDG.E R28, desc[UR6][R12.64] ;  /* 0x000000060c1c7981 */ /* 0x000ea2000c1e1900 */
[----:B------:R-:W-:-:S09]  /*1550*/  PRMT R2, R26, 0x7770, RZ ;  /* 0x000077701a027816 */ /* 0x000fd200000000ff */
[----:B------:R-:W2:Y:S01]  /*1560*/  @P4 LDG.E R30, desc[UR8][R12.64+0x4] ;  /* 0x000004080c1e4981 */ /* 0x000ea2000c1e1900 */
[----:B------:R-:W-:-:S04]  /*1570*/  SHF.L.U32 R26, R11, 0x2, RZ ;  /* 0x000000020b1a7819 */ /* 0x000fc800000006ff */
[----:B------:R-:W-:Y:S02]  /*1580*/  LOP3.LUT R26, R26, 0xfffffff8, RZ, 0xc0, !PT ;  /* 0xfffffff81a1a7812 */ /* 0x000fe400078ec0ff */
[----:B------:R-:W-:Y:S02]  /*1590*/  FSEL R25, R25, R8, P3 ;  /* 0x0000000819197208 */ /* 0x000fe40001800000 */
[----:B------:R-:W-:Y:S02]  /*15a0*/  ISETP.NE.AND P6, PT, R2, RZ, PT ;  /* 0x000000ff0200720c */ /* 0x000fe40003fc5270 */
[----:B------:R-:W-:Y:S02]  /*15b0*/  SHF.L.U64.HI R11, R11, 0x2, R34 ;  /* 0x000000020b0b7819 */ /* 0x000fe40000010222 */
[----:B------:R-:W-:Y:S02]  /*15c0*/  IADD3 R26, P3, PT, R26, UR36, RZ ;  /* 0x000000241a1a7c10 */ /* 0x000fe4000ff7e0ff */
[----:B---3--:R-:W-:-:S02]  /*15d0*/  PRMT R2, R31, 0x7771, RZ ;  /* 0x000077711f027816 */ /* 0x008fc400000000ff */
[----:B------:R-:W-:Y:S02]  /*15e0*/  IADD3.X R27, PT, PT, R11, UR37, RZ, P3, !PT ;  /* 0x000000250b1b7c10 */ /* 0x000fe40009ffe4ff */
[----:B------:R-:W-:-:S03]  /*15f0*/  ISETP.NE.AND P3, PT, R2, RZ, PT ;  /* 0x000000ff0200720c */ /* 0x000fc60003f65270 */
[----:B------:R-:W3:Y:S10]  /*1600*/  LDG.E R12, desc[UR6][R26.64] ;  /* 0x000000061a0c7981 */ /* 0x000ef4000c1e1900 */
[----:B------:R-:W-:-:S02]  /*1610*/  @P3 R2UR UR8, R32 ;  /* 0x00000000200832ca */ /* 0x000fc400000e0000 */
[----:B------:R-:W-:-:S13]  /*1620*/  @P3 R2UR UR9, R33 ;  /* 0x00000000210932ca */ /* 0x000fda00000e0000 */
[----:B------:R5:W3:Y:S01]  /*1630*/  @P3 LDG.E R2, desc[UR8][R26.64+0x4] ;  /* 0x000004081a023981 */ /* 0x000ae2000c1e1900 */
[----:B0-----:R-:W-:Y:S02]  /*1640*/  MOV R42, UR4 ;  /* 0x00000004002a7c02 */ /* 0x001fe40008000f00 */
[----:B------:R-:W-:Y:S02]  /*1650*/  PRMT R3, R3, 0x7770, RZ ;  /* 0x0000777003037816 */ /* 0x000fe400000000ff */
[----:B------:R-:W-:Y:S01]  /*1660*/  PRMT R0, R0, 0x7770, RZ ;  /* 0x0000777000007816 */ /* 0x000fe200000000ff */
[----:B------:R-:W-:Y:S02]  /*1670*/  IMAD.U32 R34, RZ, RZ, UR4 ;  /* 0x00000004ff227e24 */ /* 0x000fe4000f8e00ff */
[-C--:B------:R-:W-:Y:S01]  /*1680*/  @P1 FMUL R34, R54, R9.reuse ;  /* 0x0000000936221220 */ /* 0x080fe20000400000 */
[----:B------:R-:W-:Y:S01]  /*1690*/  PRMT R6, R6, 0x7770, RZ ;  /* 0x0000777006067816 */ /* 0x000fe200000000ff */
[-C--:B------:R-:W-:Y:S01]  /*16a0*/  FMUL R37, R14, R9.reuse ;  /* 0x000000090e257220 */ /* 0x080fe20000400000 */
[----:B------:R-:W-:Y:S01]  /*16b0*/  ISETP.NE.AND P1, PT, R0, RZ, PT ;  /* 0x000000ff0000720c */ /* 0x000fe20003f25270 */
[----:B----4-:R-:W-:Y:S01]  /*16c0*/  FMUL R35, R44, R9 ;  /* 0x000000092c237220 */ /* 0x010fe20000400000 */
[----:B------:R-:W-:-:S02]  /*16d0*/  PRMT R31, R31, 0x7770, RZ ;  /* 0x000077701f1f7816 */ /* 0x000fc400000000ff */
[----:B------:R-:W-:Y:S02]  /*16e0*/  PRMT R7, R7, 0x7770, RZ ;  /* 0x0000777007077816 */ /* 0x000fe400000000ff */
[----:B------:R-:W-:Y:S02]  /*16f0*/  PRMT R15, R15, 0x7770, RZ ;  /* 0x000077700f0f7816 */ /* 0x000fe400000000ff */
[----:B------:R-:W-:Y:S01]  /*1700*/  FSEL R35, R35, R8, P1 ;  /* 0x0000000823237208 */ /* 0x000fe20000800000 */
[-C--:B-----5:R-:W-:Y:S01]  /*1710*/  FMUL R27, R46, R9.reuse ;  /* 0x000000092e1b7220 */ /* 0x0a0fe20000400000 */
[----:B------:R-:W-:Y:S01]  /*1720*/  MOV R26, UR4 ;  /* 0x00000004001a7c02 */ /* 0x000fe20008000f00 */
[-C--:B------:R-:W-:Y:S01]  /*1730*/  @P5 FMUL R26, R48, R9.reuse ;  /* 0x00000009301a5220 */ /* 0x080fe20000400000 */
[----:B------:R-:W-:Y:S01]  /*1740*/  MOV R23, UR4 ;  /* 0x0000000400177c02 */ /* 0x000fe20008000f00 */
[----:B--2---:R-:W-:-:S05]  /*1750*/  FMUL R43, R28, R9 ;  /* 0x000000091c2b7220 */ /* 0x004fca0000400000 */
[----:B------:R-:W-:Y:S01]  /*1760*/  FSEL R43, R43, R8, P6 ;  /* 0x000000082b2b7208 */ /* 0x000fe20003000000 */
[----:B------:R-:W-:Y:S01]  /*1770*/  @P4 FMUL R42, R30, R9 ;  /* 0x000000091e2a4220 */ /* 0x000fe20000400000 */
[----:B------:R-:W-:-:S04]  /*1780*/  ISETP.NE.AND P6, PT, R3, RZ, PT ;  /* 0x000000ff0300720c */ /* 0x000fc80003fc5270 */
[----:B------:R-:W-:-:S04]  /*1790*/  FMNMX3 R3, R43, -INF , R42, !PT ;  /* 0xff8000002b037876 */ /* 0x000fc8000780002a */
[----:B------:R-:W-:-:S04]  /*17a0*/  FMNMX3 R3, R3, R21, R24, !PT ;  /* 0x0000001503037276 */ /* 0x000fc80007800018 */
[----:B------:R-:W-:-:S04]  /*17b0*/  FMNMX3 R3, R3, R19, R4, !PT ;  /* 0x0000001303037276 */ /* 0x000fc80007800004 */
[----:B------:R-:W-:-:S04]  /*17c0*/  FMNMX3 R3, R3, R5, R16, !PT ;  /* 0x0000000503037276 */ /* 0x000fc80007800010 */
[----:B------:R-:W-:-:S04]  /*17d0*/  FMNMX3 R3, R3, R17, R10, !PT ;  /* 0x0000001103037276 */ /* 0x000fc8000780000a */
[----:B------:R-:W-:Y:S01]  /*17e0*/  FMNMX3 R0, R3, R29, R18, !PT ;  /* 0x0000001d03007276 */ /* 0x000fe20007800012 */
[----:B------:R-:W-:Y:S01]  /*17f0*/  FMUL R3, R36, R9 ;  /* 0x0000000924037220 */ /* 0x000fe20000400000 */
[----:B------:R-:W-:Y:S02]  /*1800*/  ISETP.NE.AND P4, PT, R6, RZ, PT ;  /* 0x000000ff0600720c */ /* 0x000fe40003f85270 */
[-C--:B------:R-:W-:Y:S02]  /*1810*/  FSEL R37, R37, R8.reuse, P6 ;  /* 0x0000000825257208 */ /* 0x080fe40003000000 */
[----:B------:R-:W-:Y:S02]  /*1820*/  FMNMX3 R0, R0, R25, R20, !PT ;  /* 0x0000001900007276 */ /* 0x000fe40007800014 */
[----:B------:R-:W-:Y:S02]  /*1830*/  FSEL R36, R3, R8, P4 ;  /* 0x0000000803247208 */ /* 0x000fe40002000000 */
[----:B------:R-:W-:-:S02]  /*1840*/  FMNMX3 R3, R0, R37, R22, !PT ;  /* 0x0000002500037276 */ /* 0x000fc40007800016 */
[----:B------:R-:W-:Y:S01]  /*1850*/  MOV R30, UR4 ;  /* 0x00000004001e7c02 */ /* 0x000fe20008000f00 */
[-C--:B------:R-:W-:Y:S01]  /*1860*/  @P0 FMUL R30, R56, R9.reuse ;  /* 0x00000009381e0220 */ /* 0x080fe20000400000 */
[----:B------:R-:W-:Y:S01]  /*1870*/  ISETP.NE.AND P4, PT, R31, RZ, PT ;  /* 0x000000ff1f00720c */ /* 0x000fe20003f85270 */
[-C--:B------:R-:W-:Y:S01]  /*1880*/  FMUL R31, R50, R9.reuse ;  /* 0x00000009321f7220 */ /* 0x080fe20000400000 */
[----:B------:R-:W-:Y:S02]  /*1890*/  ISETP.NE.AND P0, PT, R7, RZ, PT ;  /* 0x000000ff0700720c */ /* 0x000fe40003f05270 */
[----:B------:R-:W-:Y:S02]  /*18a0*/  FMNMX3 R3, R3, R36, R34, !PT ;  /* 0x0000002403037276 */ /* 0x000fe40007800022 */
[----:B------:R-:W-:Y:S01]  /*18b0*/  MOV R28, UR4 ;  /* 0x00000004001c7c02 */ /* 0x000fe20008000f00 */
[----:B------:R-:W-:Y:S01]  /*18c0*/  @P2 FMUL R28, R52, R9 ;  /* 0x00000009341c2220 */ /* 0x000fe20000400000 */
[----:B------:R-:W-:-:S02]  /*18d0*/  ISETP.NE.AND P2, PT, R15, RZ, PT ;  /* 0x000000ff0f00720c */ /* 0x000fc40003f45270 */
[-C--:B------:R-:W-:Y:S02]  /*18e0*/  FSEL R31, R31, R8.reuse, P0 ;  /* 0x000000081f1f7208 */ /* 0x080fe40000000000 */
[----:B------:R-:W-:Y:S02]  /*18f0*/  FMNMX3 R3, R3, R35, R30, !PT ;  /* 0x0000002303037276 */ /* 0x000fe4000780001e */
[----:B------:R-:W-:Y:S02]  /*1900*/  FSEL R27, R27, R8, P2 ;  /* 0x000000081b1b7208 */ /* 0x000fe40001000000 */
[----:B------:R-:W-:Y:S01]  /*1910*/  FMNMX3 R3, R3, R31, R28, !PT ;  /* 0x0000001f03037276 */ /* 0x000fe2000780001c */
[-C--:B---3--:R-:W-:Y:S01]  /*1920*/  @P3 FMUL R23, R2, R9.reuse ;  /* 0x0000000902173220 */ /* 0x088fe20000400000 */
[----:B------:R-:W-:Y:S01]  /*1930*/  @P4 FMUL R8, R12, R9 ;  /* 0x000000090c084220 */ /* 0x000fe20000400000 */
[----:B------:R-:W-:Y:S01]  /*1940*/  UMOV UR4, 0xffffffff ;  /* 0xffffffff00047882 */ /* 0x000fe20000000000 */
        /* <DEDUP_REMOVED lines=19> */
[--C-:B------:R-:W-:Y:S01]  /*1a80*/  FADD R15, R27, -R69.reuse ;  /* 0x800000451b0f7221 */ /* 0x100fe20000000000 */
[-C--:B------:R-:W-:Y:S01]  /*1a90*/  FFMA.SAT R0, R8, R6.reuse, 0.5 ;  /* 0x3f00000008007423 */ /* 0x080fe20000002006 */
[-C--:B------:R-:W-:Y:S01]  /*1aa0*/  FFMA.SAT R10, R65, R6.reuse, 0.5 ;  /* 0x3f000000410a7423 */ /* 0x080fe20000002006 */
[----:B------:R-:W-:Y:S01]  /*1ab0*/  FADD R67, -R69, R24 ;  /* 0x0000001845437221 */ /* 0x000fe20000000100 */
[--C-:B------:R-:W-:Y:S01]  /*1ac0*/  FADD R63, R21, -R69.reuse ;  /* 0x80000045153f7221 */ /* 0x100fe20000000000 */
[-C--:B------:R-:W-:Y:S01]  /*1ad0*/  FFMA.RM R0, R0, R7.reuse, 12582913 ;  /* 0x4b40000100007423 */ /* 0x080fe20000004007 */
[-C--:B------:R-:W-:Y:S01]  /*1ae0*/  FFMA.RM R10, R10, R7.reuse, 12582913 ;  /* 0x4b4000010a0a7423 */ /* 0x080fe20000004007 */
[----:B------:R-:W-:Y:S01]  /*1af0*/  FADD R59, -R69, R4 ;  /* 0x00000004453b7221 */ /* 0x000fe20000000100 */
[-C--:B------:R-:W-:Y:S01]  /*1b00*/  FFMA.SAT R12, R63, R6.reuse, 0.5 ;  /* 0x3f0000003f0c7423 */ /* 0x080fe20000002006 */
[----:B------:R-:W-:Y:S01]  /*1b10*/  FADD R11, R0, -12583039 ;  /* 0xcb40007f000b7421 */ /* 0x000fe20000000000 */
[----:B------:R-:W-:Y:S01]  /*1b20*/  FADD R2, R10, -12583039 ;  /* 0xcb40007f0a027421 */ /* 0x000fe20000000000 */
[----:B------:R-:W-:Y:S01]  /*1b30*/  FADD R61, R19, -R69 ;  /* 0x80000045133d7221 */ /* 0x000fe20000000000 */
[-C--:B------:R-:W-:Y:S01]  /*1b40*/  FFMA.RM R12, R12, R7.reuse, 12582913 ;  /* 0x4b4000010c0c7423 */ /* 0x080fe20000004007 */
[C---:B------:R-:W-:Y:S01]  /*1b50*/  FFMA R27, R8.reuse, 1.4426950216293334961, -R11 ;  /* 0x3fb8aa3b081b7823 */ /* 0x040fe2000000080b */
[----:B------:R-:W-:Y:S01]  /*1b60*/  FFMA R4, R65, 1.4426950216293334961, -R2 ;  /* 0x3fb8aa3b41047823 */ /* 0x000fe20000000802 */
[-C--:B------:R-:W-:Y:S01]  /*1b70*/  FFMA.SAT R14, R61, R6.reuse, 0.5 ;  /* 0x3f0000003d0e7423 */ /* 0x080fe20000002006 */
[----:B------:R-:W-:Y:S01]  /*1b80*/  FADD R57, R5, -R69 ;  /* 0x8000004505397221 */ /* 0x000fe20000000000 */
[----:B------:R-:W-:Y:S01]  /*1b90*/  FFMA R27, R8, 1.925963033500011079e-08, R27 ;  /* 0x32a57060081b7823 */ /* 0x000fe2000000001b */
[-C--:B------:R-:W-:Y:S01]  /*1ba0*/  FFMA.SAT R8, R67, R6.reuse, 0.5 ;  /* 0x3f00000043087423 */ /* 0x080fe20000002006 */
[----:B------:R-:W-:Y:S01]  /*1bb0*/  FFMA R65, R65, 1.925963033500011079e-08, R4 ;  /* 0x32a5706041417823 */ /* 0x000fe20000000004 */
[----:B------:R-:W-:Y:S01]  /*1bc0*/  FADD R4, R12, -12583039 ;  /* 0xcb40007f0c047421 */ /* 0x000fe20000000000 */
[-C--:B------:R-:W-:Y:S01]  /*1bd0*/  FFMA.RM R14, R14, R7.reuse, 12582913 ;  /* 0x4b4000010e0e7423 */ /* 0x080fe20000004007 */
[-C--:B------:R-:W-:Y:S01]  /*1be0*/  FFMA.RM R2, R8, R7.reuse, 12582913 ;  /* 0x4b40000108027423 */ /* 0x080fe20000004007 */
[----:B------:R-:W-:Y:S01]  /*1bf0*/  FADD R55, -R69, R16 ;  /* 0x0000001045377221 */ /* 0x000fe20000000100 */
[----:B------:R-:W-:Y:S01]  /*1c00*/  FFMA R4, R63, 1.4426950216293334961, -R4 ;  /* 0x3fb8aa3b3f047823 */ /* 0x000fe20000000804 */
[----:B------:R-:W-:Y:S01]  /*1c10*/  FADD R47, -R69, R18 ;  /* 0x00000012452f7221 */ /* 0x000fe20000000100 */
[----:B------:R-:W-:Y:S01]  /*1c20*/  FADD R8, R2, -12583039 ;  /* 0xcb40007f02087421 */ /* 0x000fe20000000000 */
[----:B------:R-:W0:Y:S01]  /*1c30*/  MUFU.EX2 R65, R65 ;  /* 0x0000004100417308 */ /* 0x000e220000000800 */
[----:B------:R-:W-:Y:S01]  /*1c40*/  FFMA R63, R63, 1.925963033500011079e-08, R4 ;  /* 0x32a570603f3f7823 */ /* 0x000fe20000000004 */
[----:B------:R-:W-:Y:S01]  /*1c50*/  FADD R4, R14, -12583039 ;  /* 0xcb40007f0e047421 */ /* 0x000fe20000000000 */
[----:B------:R-:W-:Y:S01]  /*1c60*/  FFMA R8, R67, 1.4426950216293334961, -R8 ;  /* 0x3fb8aa3b43087823 */ /* 0x000fe20000000808 */
[--C-:B------:R-:W-:Y:S01]  /*1c70*/  FADD R13, R31, -R69.reuse ;  /* 0x800000451f0d7221 */ /* 0x100fe20000000000 */
[----:B------:R-:W-:Y:S01]  /*1c80*/  SHF.L.U32 R31, R0, 0x17, RZ ;  /* 0x00000017001f7819 */ /* 0x000fe200000006ff */
[----:B------:R-:W-:Y:S01]  /*1c90*/  FFMA R4, R61, 1.4426950216293334961, -R4 ;  /* 0x3fb8aa3b3d047823 */ /* 0x000fe20000000804 */
[----:B------:R-:W-:Y:S01]  /*1ca0*/  FFMA R67, R67, 1.925963033500011079e-08, R8 ;  /* 0x32a5706043437823 */ /* 0x000fe20000000008 */
[-C--:B------:R-:W-:Y:S01]  /*1cb0*/  FFMA.SAT R8, R59, R6.reuse, 0.5 ;  /* 0x3f0000003b087423 */ /* 0x080fe20000002006 */
[----:B------:R-:W-:Y:S01]  /*1cc0*/  SHF.L.U32 R10, R10, 0x17, RZ ;  /* 0x000000170a0a7819 */ /* 0x000fe200000006ff */
[----:B------:R-:W-:Y:S01]  /*1cd0*/  FFMA R61, R61, 1.925963033500011079e-08, R4 ;  /* 0x32a570603d3d7823 */ /* 0x000fe20000000004 */
[-C--:B------:R-:W-:Y:S01]  /*1ce0*/  FFMA.SAT R4, R57, R6.reuse, 0.5 ;  /* 0x3f00000039047423 */ /* 0x080fe20000002006 */
[-C--:B------:R-:W-:Y:S01]  /*1cf0*/  FFMA.RM R8, R8, R7.reuse, 12582913 ;  /* 0x4b40000108087423 */ /* 0x080fe20000004007 */
[--C-:B------:R-:W-:Y:S01]  /*1d00*/  FADD R53, R17, -R69.reuse ;  /* 0x8000004511357221 */ /* 0x100fe20000000000 */
[----:B------:R-:W-:Y:S01]  /*1d10*/  FADD R3, -R69, R30 ;  /* 0x0000001e45037221 */ /* 0x000fe20000000100 */
[----:B------:R-:W-:Y:S01]  /*1d20*/  FFMA.RM R4, R4, R7, 12582913 ;  /* 0x4b40000104047423 */ /* 0x000fe20000004007 */
[----:B------:R-:W-:Y:S01]  /*1d30*/  FADD R16, R8, -12583039 ;  /* 0xcb40007f08107421 */ /* 0x000fe20000000000 */
[----:B0-----:R-:W-:Y:S01]  /*1d40*/  FMUL R30, R10, R65 ;  /* 0x000000410a1e7220 */ /* 0x001fe20000400000 */
[-C--:B------:R-:W-:Y:S01]  /*1d50*/  FFMA.SAT R10, R53, R6.reuse, 0.5 ;  /* 0x3f000000350a7423 */ /* 0x080fe20000002006 */
[----:B------:R-:W-:Y:S01]  /*1d60*/  FADD R18, R4, -12583039 ;  /* 0xcb40007f04127421 */ /* 0x000fe20000000000 */
[----:B------:R-:W-:Y:S01]  /*1d70*/  FFMA R16, R59, 1.4426950216293334961, -R16 ;  /* 0x3fb8aa3b3b107823 */ /* 0x000fe20000000810 */
[----:B------:R-:W0:Y:S01]  /*1d80*/  MUFU.EX2 R67, R67 ;  /* 0x0000004300437308 */ /* 0x000e220000000800 */
[----:B------:R-:W-:Y:S01]  /*1d90*/  FFMA.RM R10, R10, R7, 12582913 ;  /* 0x4b4000010a0a7423 */ /* 0x000fe20000004007 */
[----:B------:R-:W-:Y:S01]  /*1da0*/  FFMA R18, R57, 1.4426950216293334961, -R18 ;  /* 0x3fb8aa3b39127823 */ /* 0x000fe20000000812 */
[----:B------:R-:W-:Y:S01]  /*1db0*/  FFMA R59, R59, 1.925963033500011079e-08, R16 ;  /* 0x32a570603b3b7823 */ /* 0x000fe20000000010 */
[----:B------:R-:W-:Y:S01]  /*1dc0*/  FADD R49, R29, -R69 ;  /* 0x800000451d317221 */ /* 0x000fe20000000000 */
[----:B------:R-:W-:Y:S01]  /*1dd0*/  SHF.L.U32 R29, R12, 0x17, RZ ;  /* 0x000000170c1d7819 */ /* 0x000fe200000006ff */
[----:B------:R-:W-:Y:S01]  /*1de0*/  FFMA R57, R57, 1.925963033500011079e-08, R18 ;  /* 0x32a5706039397823 */ /* 0x000fe20000000012 */
[----:B------:R-:W-:Y:S01]  /*1df0*/  FFMA.SAT R18, R55, R6, 0.5 ;  /* 0x3f00000037127423 */ /* 0x000fe20000002006 */
[----:B------:R1:W2:Y:S01]  /*1e00*/  MUFU.EX2 R16, R27 ;  /* 0x0000001b00107308 */ /* 0x0002a20000000800 */
[----:B------:R-:W-:-:S02]  /*1e10*/  IMAD.SHL.U32 R2, R2, 0x800000, RZ ;  /* 0x0080000002027824 */ /* 0x000fc400078e00ff */
[----:B------:R-:W-:Y:S01]  /*1e20*/  FADD R5, -R69, R28 ;  /* 0x0000001c45057221 */ /* 0x000fe20000000100 */
[----:B------:R-:W-:Y:S01]  /*1e30*/  FFMA.RM R0, R18, R7, 12582913 ;  /* 0x4b40000112007423 */ /* 0x000fe20000004007 */
[----:B------:R-:W-:Y:S01]  /*1e40*/  FADD R18, R10, -12583039 ;  /* 0xcb40007f0a127421 */ /* 0x000fe20000000000 */
[----:B------:R-:W-:Y:S01]  /*1e50*/  SHF.L.U32 R8, R8, 0x17, RZ ;  /* 0x0000001708087819 */ /* 0x000fe200000006ff */
[--C-:B------:R-:W-:Y:S01]  /*1e60*/  FADD R25, R25, -R69.reuse ;  /* 0x8000004519197221 */ /* 0x100fe20000000000 */
[----:B------:R-:W-:Y:S01]  /*1e70*/  FADD R11, -R69, R26 ;  /* 0x0000001a450b7221 */ /* 0x000fe20000000100 */
[----:B------:R-:W-:Y:S01]  /*1e80*/  FFMA R18, R53, 1.4426950216293334961, -R18 ;  /* 0x3fb8aa3b35127823 */ /* 0x000fe20000000812 */
[----:B0-----:R-:W-:Y:S01]  /*1e90*/  FMUL R28, R2, R67 ;  /* 0x00000043021c7220 */ /* 0x001fe20000400000 */
[-C--:B------:R-:W-:Y:S01]  /*1ea0*/  FFMA.SAT R2, R49, R6.reuse, 0.5 ;  /* 0x3f00000031027423 */ /* 0x080fe20000002006 */
[----:B------:R-:W0:Y:S01]  /*1eb0*/  MUFU.EX2 R59, R59 ;  /* 0x0000003b003b7308 */ /* 0x000e220000000800 */
[----:B------:R-:W-:Y:S01]  /*1ec0*/  FFMA R53, R53, 1.925963033500011079e-08, R18 ;  /* 0x32a5706035357823 */ /* 0x000fe20000000012 */
[----:B------:R-:W-:Y:S01]  /*1ed0*/  FFMA.SAT R18, R51, R6, 0.5 ;  /* 0x3f00000033127423 */ /* 0x000fe20000002006 */
[-C--:B------:R-:W-:Y:S01]  /*1ee0*/  FFMA.RM R2, R2, R7.reuse, 12582913 ;  /* 0x4b40000102027423 */ /* 0x080fe20000004007 */
[----:B-1----:R-:W-:Y:S01]  /*1ef0*/  SHF.L.U32 R27, R14, 0x17, RZ ;  /* 0x000000170e1b7819 */ /* 0x002fe200000006ff */
[----:B------:R-:W-:Y:S01]  /*1f00*/  FADD R19, -R69, R20 ;  /* 0x0000001445137221 */ /* 0x000fe20000000100 */
[----:B--2---:R-:W-:Y:S01]  /*1f10*/  FMUL R31, R31, R16 ;  /* 0x000000101f1f7220 */ /* 0x004fe20000400000 */
[----:B------:R-:W-:Y:S01]  /*1f20*/  FADD R16, R0, -12583039 ;  /* 0xcb40007f00107421 */ /* 0x000fe20000000000 */
[----:B------:R-:W-:Y:S01]  /*1f30*/  FFMA.RM R12, R18, R7, 12582913 ;  /* 0x4b400001120c7423 */ /* 0x000fe20000004007 */
[----:B------:R-:W-:Y:S01]  /*1f40*/  FADD R18, R2, -12583039 ;  /* 0xcb40007f02127421 */ /* 0x000fe20000000000 */
[----:B------:R-:W-:Y:S01]  /*1f50*/  MUFU.EX2 R57, R57 ;  /* 0x0000003900397308 */ /* 0x000fe20000000800 */
[----:B------:R-:W-:Y:S01]  /*1f60*/  FFMA R16, R55, 1.4426950216293334961, -R16 ;  /* 0x3fb8aa3b37107823 */ /* 0x000fe20000000810 */
[----:B------:R-:W-:Y:S01]  /*1f70*/  SHF.L.U32 R4, R4, 0x17, RZ ;  /* 0x0000001704047819 */ /* 0x000fe200000006ff */
[----:B------:R-:W-:Y:S01]  /*1f80*/  FFMA R18, R49, 1.4426950216293334961, -R18 ;  /* 0x3fb8aa3b31127823 */ /* 0x000fe20000000812 */
[----:B------:R-:W-:Y:S01]  /*1f90*/  FADD R43, R37, -R69 ;  /* 0x80000045252b7221 */ /* 0x000fe20000000000 */
[----:B------:R-:W-:Y:S01]  /*1fa0*/  FFMA R55, R55, 1.925963033500011079e-08, R16 ;  /* 0x32a5706037377823 */ /* 0x000fe20000000010 */
[----:B------:R-:W-:Y:S01]  /*1fb0*/  FADD R17, -R69, R34 ;  /* 0x0000002245117221 */ /* 0x000fe20000000100 */
[----:B------:R-:W-:Y:S01]  /*1fc0*/  FFMA R49, R49, 1.925963033500011079e-08, R18 ;  /* 0x32a5706031317823 */ /* 0x000fe20000000012 */
[----:B------:R-:W1:Y:S01]  /*1fd0*/  MUFU.EX2 R16, R63 ;  /* 0x0000003f00107308 */ /* 0x000e620000000800 */
[-C--:B------:R-:W-:Y:S01]  /*1fe0*/  FFMA.SAT R18, R47, R6.reuse, 0.5 ;  /* 0x3f0000002f127423 */ /* 0x080fe20000002006 */
[----:B0-----:R-:W-:Y:S01]  /*1ff0*/  FMUL R26, R8, R59 ;  /* 0x0000003b081a7220 */ /* 0x001fe20000400000 */
[-C--:B------:R-:W-:Y:S01]  /*2000*/  FFMA.SAT R8, R25, R6.reuse, 0.5 ;  /* 0x3f00000019087423 */ /* 0x080fe20000002006 */
[----:B------:R-:W-:Y:S01]  /*2010*/  FFMA.SAT R34, R43, R6, 0.5 ;  /* 0x3f0000002b227423 */ /* 0x000fe20000002006 */
[-C--:B------:R-:W-:Y:S01]  /*2020*/  FFMA.RM R14, R18, R7.reuse, 12582913 ;  /* 0x4b400001120e7423 */ /* 0x080fe20000004007 */
[----:B------:R-:W-:Y:S01]  /*2030*/  SHF.L.U32 R0, R0, 0x17, RZ ;  /* 0x0000001700007819 */ /* 0x000fe200000006ff */
[-C--:B------:R-:W-:Y:S01]  /*2040*/  FFMA.RM R8, R8, R7.reuse, 12582913 ;  /* 0x4b40000108087423 */ /* 0x080fe20000004007 */
[----:B------:R-:W0:Y:S01]  /*2050*/  MUFU.EX2 R55, R55 ;  /* 0x0000003700377308 */ /* 0x000e220000000800 */
[----:B------:R-:W-:Y:S01]  /*2060*/  FFMA.RM R34, R34, R7, 12582913 ;  /* 0x4b40000122227423 */ /* 0x000fe20000004007 */
[C---:B------:R-:W-:Y:S01]  /*2070*/  FADD R21, -R69.reuse, R22 ;  /* 0x0000001645157221 */ /* 0x040fe20000000100 */
[----:B------:R-:W-:Y:S01]  /*2080*/  FADD R37, -R69, R23 ;  /* 0x0000001745257221 */ /* 0x000fe20000000100 */
[----:B------:R-:W-:-:S02]  /*2090*/  IMAD.SHL.U32 R23, R10, 0x800000, RZ ;  /* 0x008000000a177824 */ /* 0x000fc400078e00ff */
[--C-:B------:R-:W-:Y:S01]  /*20a0*/  FADD R45, R36, -R69.reuse ;  /* 0x80000045242d7221 */ /* 0x100fe20000000000 */
[----:B------:R-:W-:Y:S01]  /*20b0*/  SHF.L.U32 R2, R2, 0x17, RZ ;  /* 0x0000001702027819 */ /* 0x000fe200000006ff */
[----:B------:R-:W-:Y:S01]  /*20c0*/  FADD R35, R35, -R69 ;  /* 0x8000004523237221 */ /* 0x000fe20000000000 */
[----:B------:R-:W-:Y:S01]  /*20d0*/  MUFU.EX2 R49, R49 ;  /* 0x0000003100317308 */ /* 0x000fe20000000800 */
[----:B-1----:R-:W-:Y:S01]  /*20e0*/  FMUL R29, R29, R16 ;  /* 0x000000101d1d7220 */ /* 0x002fe20000400000 */
[C---:B------:R-:W-:Y:S01]  /*20f0*/  FADD R16, R12.reuse, -12583039 ;  /* 0xcb40007f0c107421 */ /* 0x040fe20000000000 */
[----:B------:R-:W-:Y:S01]  /*2100*/  FFMA.SAT R36, R45, R6, 0.5 ;  /* 0x3f0000002d247423 */ /* 0x000fe20000002006 */
[----:B------:R-:W-:Y:S02]  /*2110*/  SHF.L.U32 R12, R12, 0x17, RZ ;  /* 0x000000170c0c7819 */ /* 0x000fe400000006ff */
[----:B------:R-:W-:Y:S01]  /*2120*/  FFMA R16, R51, 1.4426950216293334961, -R16 ;  /* 0x3fb8aa3b33107823 */ /* 0x000fe20000000810 */
[----:B------:R-:W-:Y:S01]  /*2130*/  FFMA.RM R36, R36, R7, 12582913 ;  /* 0x4b40000124247423 */ /* 0x000fe20000004007 */
[----:B0-----:R-:W-:-:S02]  /*2140*/  FMUL R24, R0, R55 ;  /* 0x0000003700187220 */ /* 0x001fc40000400000 */
[----:B------:R-:W-:Y:S01]  /*2150*/  FFMA R51, R51, 1.925963033500011079e-08, R16 ;  /* 0x32a5706033337823 */ /* 0x000fe20000000010 */
[----:B------:R-:W0:Y:S08]  /*2160*/  MUFU.EX2 R0, R53 ;  /* 0x0000003500007308 */ /* 0x000e300000000800 */
[----:B------:R-:W1:Y:S08]  /*2170*/  MUFU.EX2 R16, R61 ;  /* 0x0000003d00107308 */ /* 0x000e700000000800 */
[----:B------:R-:W2:Y:S01]  /*2180*/  MUFU.EX2 R51, R51 ;  /* 0x0000003300337308 */ /* 0x000ea20000000800 */
[----:B0-----:R-:W-:Y:S01]  /*2190*/  FMUL R23, R23, R0 ;  /* 0x0000000017177220 */ /* 0x001fe20000400000 */
[----:B-1----:R-:W-:Y:S01]  /*21a0*/  FMUL R27, R27, R16 ;  /* 0x000000101b1b7220 */ /* 0x002fe20000400000 */
[C---:B------:R-:W-:Y:S01]  /*21b0*/  FADD R16, R14.reuse, -12583039 ;  /* 0xcb40007f0e107421 */ /* 0x040fe20000000000 */
[----:B------:R-:W-:-:S03]  /*21c0*/  SHF.L.U32 R14, R14, 0x17, RZ ;  /* 0x000000170e0e7819 */ /* 0x000fc600000006ff */
[----:B------:R-:W-:Y:S01]  /*21d0*/  FFMA R16, R47, 1.4426950216293334961, -R16 ;  /* 0x3fb8aa3b2f107823 */ /* 0x000fe20000000810 */
[----:B--2---:R-:W-:-:S03]  /*21e0*/  FMUL R22, R12, R51 ;  /* 0x000000330c167220 */ /* 0x004fc60000400000 */
[----:B------:R-:W-:Y:S01]  /*21f0*/  FFMA R47, R47, 1.925963033500011079e-08, R16 ;  /* 0x32a570602f2f7823 */ /* 0x000fe20000000010 */
[C---:B------:R-:W-:Y:S01]  /*2200*/  FADD R16, R8.reuse, -12583039 ;  /* 0xcb40007f08107421 */ /* 0x040fe20000000000 */
[----:B------:R-:W-:-:S03]  /*2210*/  SHF.L.U32 R8, R8, 0x17, RZ ;  /* 0x0000001708087819 */ /* 0x000fc600000006ff */
[C---:B------:R-:W-:Y:S01]  /*2220*/  FFMA R16, R25.reuse, 1.4426950216293334961, -R16 ;  /* 0x3fb8aa3b19107823 */ /* 0x040fe20000000810 */
[----:B------:R-:W0:Y:S03]  /*2230*/  MUFU.EX2 R47, R47 ;  /* 0x0000002f002f7308 */ /* 0x000e260000000800 */
[----:B------:R-:W-:Y:S01]  /*2240*/  FFMA R18, R25, 1.925963033500011079e-08, R16 ;  /* 0x32a5706019127823 */ /* 0x000fe20000000010 */
[----:B------:R-:W-:Y:S01]  /*2250*/  FFMA.SAT R16, R19, R6, 0.5 ;  /* 0x3f00000013107423 */ /* 0x000fe20000002006 */
[----:B------:R-:W-:-:S03]  /*2260*/  FMUL R25, R4, R57 ;  /* 0x0000003904197220 */ /* 0x000fc60000400000 */
[----:B------:R-:W-:-:S04]  /*2270*/  FFMA.RM R16, R16, R7, 12582913 ;  /* 0x4b40000110107423 */ /* 0x000fc80000004007 */
[C---:B------:R-:W-:Y:S01]  /*2280*/  FADD R4, R16.reuse, -12583039 ;  /* 0xcb40007f10047421 */ /* 0x040fe20000000000 */
[----:B------:R-:W-:-:S03]  /*2290*/  IMAD.SHL.U32 R16, R16, 0x800000, RZ ;  /* 0x0080000010107824 */ /* 0x000fc600078e00ff */
[----:B------:R-:W-:Y:S01]  /*22a0*/  FFMA R4, R19, 1.4426950216293334961, -R4 ;  /* 0x3fb8aa3b13047823 */ /* 0x000fe20000000804 */
[----:B0-----:R-:W-:-:S03]  /*22b0*/  FMUL R20, R14, R47 ;  /* 0x0000002f0e147220 */ /* 0x001fc60000400000 */
        /* <DEDUP_REMOVED lines=9> */
[----:B------:R-:W-:Y:S02]  /*2350*/  SHF.L.U32 R10, R10, 0x17, RZ ;  /* 0x000000170a0a7819 */ /* 0x000fe400000006ff */
[----:B------:R-:W-:-:S04]  /*2360*/  FFMA R0, R21, 1.4426950216293334961, -R0 ;  /* 0x3fb8aa3b15007823 */ /* 0x000fc80000000800 */
[----:B------:R-:W-:Y:S01]  /*2370*/  FFMA R44, R21, 1.925963033500011079e-08, R0 ;  /* 0x32a57060152c7823 */ /* 0x000fe20000000000 */
[----:B------:R-:W-:Y:S01]  /*2380*/  FADD R0, R36, -12583039 ;  /* 0xcb40007f24007421 */ /* 0x000fe20000000000 */
[----:B------:R-:W-:-:S03]  /*2390*/  FMUL R21, R2, R49 ;  /* 0x0000003102157220 */ /* 0x000fc60000400000 */
        /* <DEDUP_REMOVED lines=13> */
[----:B------:R-:W-:-:S03]  /*2470*/  IMAD.SHL.U32 R2, R2, 0x800000, RZ ;  /* 0x0080000002027824 */ /* 0x000fc600078e00ff */
[----:B------:R-:W-:-:S04]  /*2480*/  FFMA R4, R35, 1.4426950216293334961, -R4 ;  /* 0x3fb8aa3b23047823 */ /* 0x000fc80000000804 */
[----:B------:R-:W-:Y:S01]  /*2490*/  FFMA R35, R35, 1.925963033500011079e-08, R4 ;  /* 0x32a5706023237823 */ /* 0x000fe20000000004 */
[-C--:B------:R-:W-:Y:S01]  /*24a0*/  FFMA.SAT R4, R3, R6.reuse, 0.5 ;  /* 0x3f00000003047423 */ /* 0x080fe20000002006 */
[----:B0-----:R-:W-:Y:S01]  /*24b0*/  FMUL R18, R16, R17 ;  /* 0x0000001110127220 */ /* 0x001fe20000400000 */
[----:B------:R-:W-:Y:S01]  /*24c0*/  SHF.L.U32 R17, R34, 0x17, RZ ;  /* 0x0000001722117819 */ /* 0x000fe200000006ff */
[----:B------:R-:W0:Y:S01]  /*24d0*/  MUFU.EX2 R16, R43 ;  /* 0x0000002b00107308 */ /* 0x000e220000000800 */
[----:B------:R-:W-:Y:S01]  /*24e0*/  FFMA.RM R4, R4, R7, 12582913 ;  /* 0x4b40000104047423 */ /* 0x000fe20000004007 */
[----:B------:R-:W-:-:S03]  /*24f0*/  FFMA.SAT R34, R11, R6, 0.5 ;  /* 0x3f0000000b227423 */ /* 0x000fc60000002006 */
[C---:B------:R-:W-:Y:S01]  /*2500*/  FADD R8, R4.reuse, -12583039 ;  /* 0xcb40007f04087421 */ /* 0x040fe20000000000 */
[----:B------:R-:W-:Y:S02]  /*2510*/  SHF.L.U32 R4, R4, 0x17, RZ ;  /* 0x0000001704047819 */ /* 0x000fe400000006ff */
[----:B------:R-:W-:Y:S01]  /*2520*/  MUFU.EX2 R47, R35 ;  /* 0x00000023002f7308 */ /* 0x000fe20000000800 */
        /* <DEDUP_REMOVED lines=18> */
[----:B0-----:R-:W-:Y:S01]  /*2650*/  FMUL R16, R10, R13 ;  /* 0x0000000d0a107220 */ /* 0x001fe20000400000 */
[----:B------:R-:W-:Y:S02]  /*2660*/  FFMA.SAT R10, R15, R6, 0.5 ;  /* 0x3f0000000f0a7423 */ /* 0x000fe40000002006 */
[----:B------:R0:W2:Y:S02]  /*2670*/  MUFU.EX2 R51, R5 ;  /* 0x0000000500337308 */ /* 0x0000a40000000800 */
[----:B------:R-:W-:-:S04]  /*2680*/  FFMA.RM R13, R10, R7, 12582913 ;  /* 0x4b4000010a0d7423 */ /* 0x000fc80000004007 */
[----:B------:R-:W-:Y:S01]  /*2690*/  FADD R10, R13, -12583039 ;  /* 0xcb40007f0d0a7421 */ /* 0x000fe20000000000 */
[----:B0-----:R-:W-:Y:S01]  /*26a0*/  FMUL R5, R4, R49 ;  /* 0x0000003104057220 */ /* 0x001fe20000400000 */
[----:B-1----:R-:W-:Y:S02]  /*26b0*/  FMUL R4, R3, R42 ;  /* 0x0000002a03047220 */ /* 0x002fe40000400000 */
[----:B------:R-:W-:-:S04]  /*26c0*/  FFMA R10, R15, 1.4426950216293334961, -R10 ;  /* 0x3fb8aa3b0f0a7823 */ /* 0x000fc8000000080a */
[----:B------:R-:W-:Y:S01]  /*26d0*/  FFMA R43, R15, 1.925963033500011079e-08, R10 ;  /* 0x32a570600f2b7823 */ /* 0x000fe2000000000a */
[----:B------:R-:W-:Y:S01]  /*26e0*/  FFMA.RM R15, R34, R7, 12582913 ;  /* 0x4b400001220f7423 */ /* 0x000fe20000004007 */
[----:B------:R-:W-:Y:S01]  /*26f0*/  SHF.L.U32 R10, R36, 0x17, RZ ;  /* 0x00000017240a7819 */ /* 0x000fe200000006ff */
[----:B--2---:R-:W-:Y:S02]  /*2700*/  FMUL R3, R8, R51 ;  /* 0x0000003308037220 */ /* 0x004fe40000400000 */
[C---:B------:R-:W-:Y:S01]  /*2710*/  FADD R34, R15.reuse, -12583039 ;  /* 0xcb40007f0f227421 */ /* 0x040fe20000000000 */
[----:B------:R-:W-:Y:S01]  /*2720*/  MUFU.EX2 R43, R43 ;  /* 0x0000002b002b7308 */ /* 0x000fe20000000800 */
[----:B------:R-:W-:Y:S01]  /*2730*/  FMUL R10, R10, R45 ;  /* 0x0000002d0a0a7220 */ /* 0x000fe20000400000 */
[----:B------:R-:W-:Y:S02]  /*2740*/  IMAD.SHL.U32 R15, R15, 0x800000, RZ ;  /* 0x008000000f0f7824 */ /* 0x000fe400078e00ff */
[----:B------:R-:W-:-:S04]  /*2750*/  FFMA R34, R11, 1.4426950216293334961, -R34 ;  /* 0x3fb8aa3b0b227823 */ /* 0x000fc80000000822 */
[----:B------:R-:W-:Y:S01]  /*2760*/  FFMA R36, R11, 1.925963033500011079e-08, R34 ;  /* 0x32a570600b247823 */ /* 0x000fe20000000022 */
[-C--:B------:R-:W-:Y:S01]  /*2770*/  FFMA.SAT R34, R9, R6.reuse, 0.5 ;  /* 0x3f00000009227423 */ /* 0x080fe20000002006 */
[----:B------:R-:W-:Y:S01]  /*2780*/  FFMA.SAT R6, R37, R6, 0.5 ;  /* 0x3f00000025067423 */ /* 0x000fe20000002006 */
[----:B------:R-:W0:Y:S02]  /*2790*/  MUFU.EX2 R45, R12 ;  /* 0x0000000c002d7308 */ /* 0x000e240000000800 */
[-C--:B------:R-:W-:Y:S01]  /*27a0*/  FFMA.RM R11, R34, R7.reuse, 12582913 ;  /* 0x4b400001220b7423 */ /* 0x080fe20000004007 */
[----:B------:R-:W-:Y:S01]  /*27b0*/  FFMA.RM R34, R6, R7, 12582913 ;  /* 0x4b40000106227423 */ /* 0x000fe20000004007 */
[----:B------:R-:W-:Y:S02]  /*27c0*/  FADD R7, RZ, R31 ;  /* 0x0000001fff077221 */ /* 0x000fe40000000000 */
[C---:B------:R-:W-:Y:S01]  /*27d0*/  FADD R6, R11.reuse, -12583039 ;  /* 0xcb40007f0b067421 */ /* 0x040fe20000000000 */
[----:B------:R-:W-:Y:S01]  /*27e0*/  SHF.L.U32 R8, R11, 0x17, RZ ;  /* 0x000000170b087819 */ /* 0x000fe200000006ff */
[----:B------:R-:W1:Y:S02]  /*27f0*/  MUFU.EX2 R36, R36 ;  /* 0x0000002400247308 */ /* 0x000e640000000800 */
[----:B------:R-:W-:-:S04]  /*2800*/  FFMA R6, R9, 1.4426950216293334961, -R6 ;  /* 0x3fb8aa3b09067823 */ /* 0x000fc80000000806 */
[----:B------:R-:W-:Y:S01]  /*2810*/  FFMA R9, R9, 1.925963033500011079e-08, R6 ;  /* 0x32a5706009097823 */ /* 0x000fe20000000006 */
[C---:B------:R-:W-:Y:S01]  /*2820*/  FADD R6, R34.reuse, -12583039 ;  /* 0xcb40007f22067421 */ /* 0x040fe20000000000 */
[----:B------:R-:W-:-:S03]  /*2830*/  SHF.L.U32 R34, R34, 0x17, RZ ;  /* 0x0000001722227819 */ /* 0x000fc600000006ff */
[----:B------:R-:W-:-:S04]  /*2840*/  FFMA R6, R37, 1.4426950216293334961, -R6 ;  /* 0x3fb8aa3b25067823 */ /* 0x000fc80000000806 */
        /* <DEDUP_REMOVED lines=13> */
[----:B0-----:R-:W-:Y:S02]  /*2920*/  FMUL R7, R0, R45 ;  /* 0x0000002d00077220 */ /* 0x001fe40000400000 */
[----:B------:R0:W2:Y:S01]  /*2930*/  MUFU.EX2 R45, R9 ;  /* 0x00000009002d7308 */ /* 0x0000a20000000800 */
        /* <DEDUP_REMOVED lines=12> */
[----:B0-----:R-:W-:Y:S01]  /*2a00*/  FADD R9, R0, R3 ;  /* 0x0000000300097221 */ /* 0x001fe20000000000 */
[----:B-1----:R-:W-:-:S03]  /*2a10*/  FMUL R0, R15, R36 ;  /* 0x000000240f007220 */ /* 0x002fc60000400000 */
[----:B------:R-:W-:Y:S01]  /*2a20*/  FADD R11, R9, R2 ;  /* 0x00000002090b7221 */ /* 0x000fe20000000000 */
[----:B--2---:R-:W-:Y:S01]  /*2a30*/  FMUL R9, R8, R45 ;  /* 0x0000002d08097220 */ /* 0x004fe20000400000 */
        /* <DEDUP_REMOVED lines=13> */
.L_x_34943:
        /* <DEDUP_REMOVED lines=12> */
[----:B0-----:R-:W-:Y:S05]  /*2bd0*/  CALL.REL.NOINC `($__internal_581_$__cuda_sm3x_div_rn_noftz_f32_slowpath) ;  /* 0x0000003400587944 */ /* 0x001fea0003c00000 */
[----:B------:R-:W-:-:S07]  /*2be0*/  MOV R14, R11 ;  /* 0x0000000b000e7202 */ /* 0x000fce0000000f00 */
.L_x_34880:
[----:B------:R-:W-:Y:S05]  /*2bf0*/  BSYNC.RECONVERGENT B2 ;  /* 0x0000000000027941 */ /* 0x000fea0003800200 */
.L_x_34879:
        /* <DEDUP_REMOVED lines=12> */
[----:B0-----:R-:W-:Y:S05]  /*2cc0*/  CALL.REL.NOINC `($__internal_581_$__cuda_sm3x_div_rn_noftz_f32_slowpath) ;  /* 0x00000034001c7944 */ /* 0x001fea0003c00000 */
[----:B------:R-:W-:-:S07]  /*2cd0*/  MOV R15, R11 ;  /* 0x0000000b000f7202 */ /* 0x000fce0000000f00 */
.L_x_34882:
[----:B------:R-:W-:Y:S05]  /*2ce0*/  BSYNC.RECONVERGENT B2 ;  /* 0x0000000000027941 */ /* 0x000fea0003800200 */
.L_x_34881:
        /* <DEDUP_REMOVED lines=12> */
[----:B0-----:R-:W-:Y:S05]  /*2db0*/  CALL.REL.NOINC `($__internal_581_$__cuda_sm3x_div_rn_noftz_f32_slowpath) ;  /* 0x0000003000e07944 */ /* 0x001fea0003c00000 */
[----:B------:R-:W-:-:S07]  /*2dc0*/  IMAD.MOV.U32 R34, RZ, RZ, R11 ;  /* 0x000000ffff227224 */ /* 0x000fce00078e000b */
.L_x_34884:
[----:B------:R-:W-:Y:S05]  /*2dd0*/  BSYNC.RECONVERGENT B2 ;  /* 0x0000000000027941 */ /* 0x000fea0003800200 */
.L_x_34883:
        /* <DEDUP_REMOVED lines=13> */
[----:B------:R-:W-:-:S07]  /*2eb0*/  MOV R35, R11 ;  /* 0x0000000b00237202 */ /* 0x000fce0000000f00 */
.L_x_34886:
[----:B------:R-:W-:Y:S05]  /*2ec0*/  BSYNC.RECONVERGENT B2 ;  /* 0x0000000000027941 */ /* 0x000fea0003800200 */
.L_x_34885:
        /* <DEDUP_REMOVED lines=14> */
.L_x_34888:
[----:B------:R-:W-:Y:S05]  /*2fb0*/  BSYNC.RECONVERGENT B2 ;  /* 0x0000000000027941 */ /* 0x000fea0003800200 */
.L_x_34887:
        /* <DEDUP_REMOVED lines=14> */
.L_x_34890:
[----:B------:R-:W-:Y:S05]  /*30a0*/  BSYNC.RECONVERGENT B2 ;  /* 0x0000000000027941 */ /* 0x000fea0003800200 */
.L_x_34889:
        /* <DEDUP_REMOVED lines=14> */
.L_x_34892:
[----:B------:R-:W-:Y:S05]  /*3190*/  BSYNC.RECONVERGENT B2 ;  /* 0x0000000000027941 */ /* 0x000fea0003800200 */
.L_x_34891:
        /* <DEDUP_REMOVED lines=14> */
.L_x_34894:
[----:B------:R-:W-:Y:S05]  /*3280*/  BSYNC.RECONVERGENT B2 ;  /* 0x0000000000027941 */ /* 0x000fea0003800200 */
.L_x_34893:
        /* <DEDUP_REMOVED lines=14> */
.L_x_34896:
[----:B------:R-:W-:Y:S05]  /*3370*/  BSYNC.RECONVERGENT B2 ;  /* 0x0000000000027941 */ /* 0x000fea0003800200 */
.L_x_34895:
        /* <DEDUP_REMOVED lines=14> */
.L_x_34898:
[----:B------:R-:W-:Y:S05]  /*3460*/  BSYNC.RECONVERGENT B2 ;  /* 0x0000000000027941 */ /* 0x000fea0003800200 */
.L_x_34897:
        /* <DEDUP_REMOVED lines=14> */
.L_x_34900:
[----:B------:R-:W-:Y:S05]  /*3550*/  BSYNC.RECONVERGENT B2 ;  /* 0x0000000000027941 */ /* 0x000fea0003800200 */
.L_x_34899:
        /* <DEDUP_REMOVED lines=14> */
.L_x_34902:
[----:B------:R-:W-:Y:S05]  /*3640*/  BSYNC.RECONVERGENT B2 ;  /* 0x0000000000027941 */ /* 0x000fea0003800200 */
.L_x_34901:
        /* <DEDUP_REMOVED lines=14> */
.L_x_34904:
[----:B------:R-:W-:Y:S05]  /*3730*/  BSYNC.RECONVERGENT B2 ;  /* 0x0000000000027941 */ /* 0x000fea0003800200 */
.L_x_34903:
        /* <DEDUP_REMOVED lines=14> */
.L_x_34906:
[----:B------:R-:W-:Y:S05]  /*3820*/  BSYNC.RECONVERGENT B2 ;  /* 0x0000000000027941 */ /* 0x000fea0003800200 */
.L_x_34905:
        /* <DEDUP_REMOVED lines=14> */
.L_x_34908:
[----:B------:R-:W-:Y:S05]  /*3910*/  BSYNC.RECONVERGENT B2 ;  /* 0x0000000000027941 */ /* 0x000fea0003800200 */
.L_x_34907:
        /* <DEDUP_REMOVED lines=14> */
.L_x_34910:
[----:B------:R-:W-:Y:S05]  /*3a00*/  BSYNC.RECONVERGENT B2 ;  /* 0x0000000000027941 */ /* 0x000fea0003800200 */
.L_x_34909:
        /* <DEDUP_REMOVED lines=14> */
.L_x_34912:
[----:B------:R-:W-:Y:S05]  /*3af0*/  BSYNC.RECONVERGENT B2 ;  /* 0x0000000000027941 */ /* 0x000fea0003800200 */
.L_x_34911:
        /* <DEDUP_REMOVED lines=14> */
.L_x_34914:
[----:B------:R-:W-:Y:S05]  /*3be0*/  BSYNC.RECONVERGENT B2 ;  /* 0x0000000000027941 */ /* 0x000fea0003800200 */
.L_x_34913:
        /* <DEDUP_REMOVED lines=14> */
.L_x_34916:
[----:B------:R-:W-:Y:S05]  /*3cd0*/  BSYNC.RECONVERGENT B2 ;  /* 0x0000000000027941 */ /* 0x000fea0003800200 */
.L_x_34915:
        /* <DEDUP_REMOVED lines=12> */
[----:B------:R-:W-:Y:S05]  /*3da0*/  CALL.REL.NOINC `($__internal_581_$__cuda_sm3x_div_rn_noftz_f32_slowpath) ;  /* 0x0000002000e47944 */ /* 0x000fea0003c00000 */
[----:B------:R-:W-:-:S07]  /*3db0*/  MOV R37, R11 ;  /* 0x0000000b00257202 */ /* 0x000fce0000000f00 */
.L_x_34918:
[----:B------:R-:W-:Y:S05]  /*3dc0*/  BSYNC.RECONVERGENT B2 ;  /* 0x0000000000027941 */ /* 0x000fea0003800200 */
.L_x_34917:
        /* <DEDUP_REMOVED lines=12> */
[----:B------:R-:W-:Y:S05]  /*3e90*/  CALL.REL.NOINC `($__internal_581_$__cuda_sm3x_div_rn_noftz_f32_slowpath) ;  /* 0x0000002000a87944 */ /* 0x000fea0003c00000 */
[----:B------:R-:W-:-:S07]  /*3ea0*/  IMAD.MOV.U32 R6, RZ, RZ, R11 ;  /* 0x000000ffff067224 */ /* 0x000fce00078e000b */
.L_x_34920:
[----:B------:R-:W-:Y:S05]  /*3eb0*/  BSYNC.RECONVERGENT B2 ;  /* 0x0000000000027941 */ /* 0x000fea0003800200 */
.L_x_34919:
        /* <DEDUP_REMOVED lines=13> */
[----:B------:R-:W-:-:S07]  /*3f90*/  MOV R7, R11 ;  /* 0x0000000b00077202 */ /* 0x000fce0000000f00 */
.L_x_34922:
[----:B------:R-:W-:Y:S05]  /*3fa0*/  BSYNC.RECONVERGENT B2 ;  /* 0x0000000000027941 */ /* 0x000fea0003800200 */
.L_x_34921:
        /* <DEDUP_REMOVED lines=14> */
.L_x_34924:
[----:B------:R-:W-:Y:S05]  /*4090*/  BSYNC.RECONVERGENT B2 ;  /* 0x0000000000027941 */ /* 0x000fea0003800200 */
.L_x_34923:
        /* <DEDUP_REMOVED lines=14> */
.L_x_34926:
[----:B------:R-:W-:Y:S05]  /*4180*/  BSYNC.RECONVERGENT B2 ;  /* 0x0000000000027941 */ /* 0x000fea0003800200 */
.L_x_34925:
        /* <DEDUP_REMOVED lines=14> */
.L_x_34928:
[----:B------:R-:W-:Y:S05]  /*4270*/  BSYNC.RECONVERGENT B2 ;  /* 0x0000000000027941 */ /* 0x000fea0003800200 */
.L_x_34927:
        /* <DEDUP_REMOVED lines=14> */
.L_x_34930:
[----:B------:R-:W-:Y:S05]  /*4360*/  BSYNC.RECONVERGENT B2 ;  /* 0x0000000000027941 */ /* 0x000fea0003800200 */
.L_x_34929:
        /* <DEDUP_REMOVED lines=26> */
[-C--:B------:R-:W-:Y:S02]  /*4510*/  IADD3.X R31, PT, PT, RZ, R0.reuse, RZ, P0, !PT ;  /* 0x00000000ff1f7210 */ /* 0x080fe400007fe4ff */
[----:B------:R-:W-:Y:S02]  /*4520*/  IADD3.X R9, PT, PT, RZ, R0, RZ, P2, !PT ;  /* 0x00000000ff097210 */ /* 0x000fe400017fe4ff */
[----:B------:R-:W-:Y:S02]  /*4530*/  LEA.HI R12, P0, R31, R12, RZ, 0x1 ;  /* 0x0000000c1f0c7211 */ /* 0x000fe400078108ff */
[----:B------:R-:W-:-:S02]  /*4540*/  IADD3 R44, P6, PT, R8, 0x140, RZ ;  /* 0x00000140082c7810 */ /* 0x000fc40007fde0ff */
[----:B------:R-:W-:Y:S01]  /*4550*/  R2UR UR10, R32 ;  /* 0x00000000200a72ca */ /* 0x000fe200000e0000 */
[----:B------:R-:W-:Y:S01]  /*4560*/  IMAD.X R31, RZ, RZ, R31, P0 ;  /* 0x000000ffff1f7224 */ /* 0x000fe200000e061f */
[----:B------:R-:W-:Y:S02]  /*4570*/  LEA.HI R42, P0, R9, R42, RZ, 0x1 ;  /* 0x0000002a092a7211 */ /* 0x000fe400078108ff */
[----:B------:R-:W-:Y:S02]  /*4580*/  R2UR UR11, R33 ;  /* 0x00000000210b72ca */ /* 0x000fe400000e0000 */
[C---:B0-----:R-:W-:Y:S02]  /*4590*/  SHF.L.U64.HI R11, R12.reuse, 0x2, R31 ;  /* 0x000000020c0b7819 */ /* 0x041fe4000001021f */
[----:B------:R-:W-:Y:S02]  /*45a0*/  SHF.L.U32 R10, R12, 0x2, RZ ;  /* 0x000000020c0a7819 */ /* 0x000fe400000006ff */
[----:B------:R-:W-:-:S02]  /*45b0*/  SHF.L.U64.HI R12, R30, 0x2, R13 ;  /* 0x000000021e0c7819 */ /* 0x000fc4000001020d */
[----:B------:R-:W-:Y:S02]  /*45c0*/  SHF.L.U32 R30, R30, 0x2, RZ ;  /* 0x000000021e1e7819 */ /* 0x000fe400000006ff */
[----:B------:R-:W-:Y:S02]  /*45d0*/  IADD3.X R9, PT, PT, RZ, R9, RZ, P0, !PT ;  /* 0x00000009ff097210 */ /* 0x000fe400007fe4ff */
[----:B------:R-:W-:Y:S02]  /*45e0*/  LOP3.LUT R30, R30, 0xfffffff8, RZ, 0xc0, !PT ;  /* 0xfffffff81e1e7812 */ /* 0x000fe400078ec0ff */
[----:B------:R-:W-:Y:S02]  /*45f0*/  LOP3.LUT R10, R10, 0xfffffff8, RZ, 0xc0, !PT ;  /* 0xfffffff80a0a7812 */ /* 0x000fe400078ec0ff */
[----:B------:R-:W-:Y:S02]  /*4600*/  IADD3 R30, P1, PT, R30, UR40, RZ ;  /* 0x000000281e1e7c10 */ /* 0x000fe4000ff3e0ff */
[----:B------:R-:W-:-:S02]  /*4610*/  SHF.L.U64.HI R9, R42, 0x2, R9 ;  /* 0x000000022a097819 */ /* 0x000fc40000010209 */
[----:B------:R-:W-:Y:S02]  /*4620*/  SHF.L.U32 R42, R42, 0x2, RZ ;  /* 0x000000022a2a7819 */ /* 0x000fe400000006ff */
[----:B------:R-:W-:Y:S02]  /*4630*/  IADD3.X R31, PT, PT, R12, UR41, RZ, P1, !PT ;  /* 0x000000290c1f7c10 */ /* 0x000fe40008ffe4ff */
[----:B------:R-:W-:Y:S02]  /*4640*/  IADD3 R45, P1, PT, R8, 0x100, RZ ;  /* 0x00000100082d7810 */ /* 0x000fe40007f3e0ff */
[----:B------:R-:W-:Y:S02]  /*4650*/  IADD3 R10, P0, PT, R10, UR40, RZ ;  /* 0x000000280a0a7c10 */ /* 0x000fe4000ff1e0ff */
[----:B------:R-:W-:Y:S01]  /*4660*/  LOP3.LUT R42, R42, 0xfffffff8, RZ, 0xc0, !PT ;  /* 0xfffffff82a2a7812 */ /* 0x000fe200078ec0ff */
[----:B------:R-:W-:Y:S01]  /*4670*/  IMAD.X R46, RZ, RZ, R0, P1 ;  /* 0x000000ffff2e7224 */ /* 0x000fe200008e0600 */
[----:B------:R-:W-:-:S02]  /*4680*/  IADD3.X R11, PT, PT, R11, UR41, RZ, P0, !PT ;  /* 0x000000290b0b7c10 */ /* 0x000fc400087fe4ff */
[----:B------:R-:W-:Y:S02]  /*4690*/  IADD3 R42, P0, PT, R42, UR40, RZ ;  /* 0x000000282a2a7c10 */ /* 0x000fe4000ff1e0ff */
        /* <DEDUP_REMOVED lines=11> */
[----:B0-----:R-:W-:Y:S01]  /*4750*/  IMAD.X R35, RZ, RZ, R0, P2 ;  /* 0x000000ffff237224 */ /* 0x001fe200010e0600 */
[C---:B------:R-:W-:Y:S02]  /*4760*/  IADD3 R10, P5, PT, R8.reuse, 0x2c0, RZ ;  /* 0x000002c0080a7810 */ /* 0x040fe40007fbe0ff */
[-C--:B------:R-:W-:Y:S02]  /*4770*/  IADD3.X R34, PT, PT, RZ, R0.reuse, RZ, P1, !PT ;  /* 0x00000000ff227210 */ /* 0x080fe40000ffe4ff */
[----:B-1----:R-:W-:Y:S02]  /*4780*/  IADD3.X R29, PT, PT, RZ, R0, RZ, P6, !PT ;  /* 0x00000000ff1d7210 */ /* 0x002fe400037fe4ff */
[----:B------:R-:W-:-:S02]  /*4790*/  IADD3 R11, P6, PT, R8, 0x300, RZ ;  /* 0x00000300080b7810 */ /* 0x000fc40007fde0ff */
[----:B------:R-:W-:Y:S02]  /*47a0*/  IADD3.X R8, PT, PT, RZ, R0, RZ, P0, !PT ;  /* 0x00000000ff087210 */ /* 0x000fe400007fe4ff */
[----:B--2---:R-:W-:Y:S02]  /*47b0*/  LEA.HI R26, P0, R29, R44, RZ, 0x1 ;  /* 0x0000002c1d1a7211 */ /* 0x004fe400078108ff */
[----:B------:R-:W-:Y:S02]  /*47c0*/  LEA.HI R15, P1, R34, R15, RZ, 0x1 ;  /* 0x0000000f220f7211 */ /* 0x000fe400078308ff */
[----:B------:R-:W-:Y:S02]  /*47d0*/  IADD3.X R27, PT, PT, RZ, R29, RZ, P0, !PT ;  /* 0x0000001dff1b7210 */ /* 0x000fe400007fe4ff */
[----:B------:R-:W-:Y:S01]  /*47e0*/  LEA.HI R28, P0, R8, R9, RZ, 0x1 ;  /* 0x00000009081c7211 */ /* 0x000fe200078108ff */
[----:B------:R-:W-:Y:S01]  /*47f0*/  IMAD.SHL.U32 R9, R45, 0x4, RZ ;  /* 0x000000042d097824 */ /* 0x000fe200078e00ff */
[----:B------:R-:W-:-:S02]  /*4800*/  SHF.L.U64.HI R27, R26, 0x2, R27 ;  /* 0x000000021a1b7819 */ /* 0x000fc4000001021b */
[----:B------:R-:W-:Y:S02]  /*4810*/  IADD3.X R29, PT, PT, RZ, R8, RZ, P0, !PT ;  /* 0x00000008ff1d7210 */ /* 0x000fe400007fe4ff */
[----:B------:R-:W-:Y:S02]  /*4820*/  SHF.L.U32 R26, R26, 0x2, RZ ;  /* 0x000000021a1a7819 */ /* 0x000fe400000006ff */
[----:B------:R-:W-:Y:S02]  /*4830*/  LOP3.LUT R8, R9, 0xfffffff8, RZ, 0xc0, !PT ;  /* 0xfffffff809087812 */ /* 0x000fe400078ec0ff */
[C---:B------:R-:W-:Y:S02]  /*4840*/  SHF.L.U64.HI R29, R28.reuse, 0x2, R29 ;  /* 0x000000021c1d7819 */ /* 0x040fe4000001021d */
[----:B------:R-:W-:Y:S02]  /*4850*/  SHF.L.U64.HI R31, R45, 0x2, R46 ;  /* 0x000000022d1f7819 */ /* 0x000fe4000001022e */
[----:B------:R-:W-:-:S02]  /*4860*/  SHF.L.U32 R28, R28, 0x2, RZ ;  /* 0x000000021c1c7819 */ /* 0x000fc400000006ff */
[----:B------:R-:W-:Y:S02]  /*4870*/  IADD3 R8, P0, PT, R8, UR40, RZ ;  /* 0x0000002808087c10 */ /* 0x000fe4000ff1e0ff */
[----:B------:R-:W-:Y:S02]  /*4880*/  LOP3.LUT R26, R26, 0xfffffff8, RZ, 0xc0, !PT ;  /* 0xfffffff81a1a7812 */ /* 0x000fe400078ec0ff */
[----:B------:R-:W-:Y:S02]  /*4890*/  SHF.L.U32 R30, R15, 0x2, RZ ;  /* 0x000000020f1e7819 */ /* 0x000fe400000006ff */
[----:B------:R-:W-:Y:S02]  /*48a0*/  IADD3.X R34, PT, PT, RZ, R34, RZ, P1, !PT ;  /* 0x00000022ff227210 */ /* 0x000fe40000ffe4ff */
[----:B------:R-:W-:Y:S02]  /*48b0*/  LOP3.LUT R28, R28, 0xfffffff8, RZ, 0xc0, !PT ;  /* 0xfffffff81c1c7812 */ /* 0x000fe400078ec0ff */
[----:B------:R-:W-:-:S02]  /*48c0*/  IADD3.X R9, PT, PT, R31, UR41, RZ, P0, !PT ;  /* 0x000000291f097c10 */ /* 0x000fc400087fe4ff */
[----:B------:R-:W-:Y:S02]  /*48d0*/  IADD3 R26, P1, PT, R26, UR40, RZ ;  /* 0x000000281a1a7c10 */ /* 0x000fe4000ff3e0ff */
[----:B------:R-:W-:Y:S01]  /*48e0*/  LOP3.LUT R30, R30, 0xfffffff8, RZ, 0xc0, !PT ;  /* 0xfffffff81e1e7812 */ /* 0x000fe200078ec0ff */
[----:B------:R0:W-:Y:S01]  /*48f0*/  STG.E.64 desc[UR4][R8.64], R24 ;  /* 0x0000001808007986 */ /* 0x0001e2000c101b04 */
[----:B------:R-:W-:Y:S02]  /*4900*/  IADD3 R28, P0, PT, R28, UR40, RZ ;  /* 0x000000281c1c7c10 */ /* 0x000fe4000ff1e0ff */
[----:B------:R-:W-:Y:S02]  /*4910*/  IADD3.X R27, PT, PT, R27, UR41, RZ, P1, !PT ;  /* 0x000000291b1b7c10 */ /* 0x000fe40008ffe4ff */
[----:B------:R-:W-:Y:S02]  /*4920*/  SHF.L.U64.HI R15, R15, 0x2, R34 ;  /* 0x000000020f0f7819 */ /* 0x000fe40000010222 */
[----:B------:R-:W-:Y:S01]  /*4930*/  IADD3 R30, P1, PT, R30, UR40, RZ ;  /* 0x000000281e1e7c10 */ /* 0x000fe2000ff3e0ff */
[----:B------:R-:W-:Y:S01]  /*4940*/  STG.E.64 desc[UR6][R26.64], R22 ;  /* 0x000000161a007986 */ /* 0x000fe2000c101b06 */
[----:B------:R-:W-:-:S02]  /*4950*/  IADD3.X R29, PT, PT, R29, UR41, RZ, P0, !PT ;  /* 0x000000291d1d7c10 */ /* 0x000fc400087fe4ff */
[----:B------:R-:W-:Y:S02]  /*4960*/  IADD3.X R31, PT, PT, R15, UR41, RZ, P1, !PT ;  /* 0x000000290f1f7c10 */ /* 0x000fe40008ffe4ff */
[----:B------:R-:W-:Y:S01]  /*4970*/  LEA.HI R14, P0, R35, R14, RZ, 0x1 ;  /* 0x0000000e230e7211 */ /* 0x000fe200078108ff */
[----:B------:R1:W-:Y:S01]  /*4980*/  STG.E.64 desc[UR8][R28.64], R20 ;  /* 0x000000141c007986 */ /* 0x0003e2000c101b08 */
[-C--:B0-----:R-:W-:Y:S02]  /*4990*/  IADD3.X R24, PT, PT, RZ, R0.reuse, RZ, P3, !PT ;  /* 0x00000000ff187210 */ /* 0x081fe40001ffe4ff */
[-C--:B------:R-:W-:Y:S01]  /*49a0*/  IADD3.X R9, PT, PT, RZ, R0.reuse, RZ, P4, !PT ;  /* 0x00000000ff097210 */ /* 0x080fe200027fe4ff */
[----:B------:R0:W-:Y:S01]  /*49b0*/  STG.E.64 desc[UR10][R30.64], R18 ;  /* 0x000000121e007986 */ /* 0x0001e2000c101b0a */
[----:B------:R-:W-:Y:S02]  /*49c0*/  LEA.HI R8, P1, R24, R13, RZ, 0x1 ;  /* 0x0000000d18087211 */ /* 0x000fe400078308ff */
[----:B------:R-:W-:-:S02]  /*49d0*/  IADD3.X R15, PT, PT, RZ, R0, RZ, P5, !PT ;  /* 0x00000000ff0f7210 */ /* 0x000fc40002ffe4ff */
[----:B------:R-:W-:Y:S02]  /*49e0*/  IADD3.X R13, PT, PT, RZ, R35, RZ, P0, !PT ;  /* 0x00000023ff0d7210 */ /* 0x000fe400007fe4ff */
[----:B------:R-:W-:Y:S02]  /*49f0*/  LEA.HI R12, P2, R9, R12, RZ, 0x1 ;  /* 0x0000000c090c7211 */ /* 0x000fe400078508ff */
[----:B------:R-:W-:Y:S02]  /*4a00*/  LEA.HI R10, P0, R15, R10, RZ, 0x1 ;  /* 0x0000000a0f0a7211 */ /* 0x000fe400078108ff */
[C---:B-1----:R-:W-:Y:S02]  /*4a10*/  SHF.L.U64.HI R20, R14.reuse, 0x2, R13 ;  /* 0x000000020e147819 */ /* 0x042fe4000001020d */
[----:B------:R-:W-:Y:S01]  /*4a20*/  IADD3.X R13, PT, PT, RZ, R9, RZ, P2, !PT ;  /* 0x00000009ff0d7210 */ /* 0x000fe200017fe4ff */
[----:B0-----:R-:W-:Y:S01]  /*4a30*/  IMAD.X R19, RZ, RZ, R24, P1 ;  /* 0x000000ffff137224 */ /* 0x001fe200008e0618 */
[----:B------:R-:W-:-:S02]  /*4a40*/  SHF.L.U32 R18, R14, 0x2, RZ ;  /* 0x000000020e127819 */ /* 0x000fc400000006ff */
[----:B------:R-:W-:Y:S02]  /*4a50*/  IADD3.X R15, PT, PT, RZ, R15, RZ, P0, !PT ;  /* 0x0000000fff0f7210 */ /* 0x000fe400007fe4ff */
[C---:B------:R-:W-:Y:S02]  /*4a60*/  SHF.L.U64.HI R19, R8.reuse, 0x2, R19 ;  /* 0x0000000208137819 */ /* 0x040fe40000010213 */
[----:B------:R-:W-:Y:S02]  /*4a70*/  SHF.L.U32 R8, R8, 0x2, RZ ;  /* 0x0000000208087819 */ /* 0x000fe400000006ff */
[----:B------:R-:W-:Y:S02]  /*4a80*/  SHF.L.U64.HI R13, R12, 0x2, R13 ;  /* 0x000000020c0d7819 */ /* 0x000fe4000001020d */
[----:B------:R-:W-:Y:S02]  /*4a90*/  LOP3.LUT R9, R18, 0xfffffff8, RZ, 0xc0, !PT ;  /* 0xfffffff812097812 */ /* 0x000fe400078ec0ff */
[----:B------:R-:W-:-:S02]  /*4aa0*/  SHF.L.U32 R12, R12, 0x2, RZ ;  /* 0x000000020c0c7819 */ /* 0x000fc400000006ff */
[C---:B------:R-:W-:Y:S02]  /*4ab0*/  SHF.L.U64.HI R15, R10.reuse, 0x2, R15 ;  /* 0x000000020a0f7819 */ /* 0x040fe4000001020f */
[----:B------:R-:W-:Y:S02]  /*4ac0*/  SHF.L.U32 R14, R10, 0x2, RZ ;  /* 0x000000020a0e7819 */ /* 0x000fe400000006ff */
[----:B------:R-:W-:Y:S02]  /*4ad0*/  LOP3.LUT R10, R8, 0xfffffff8, RZ, 0xc0, !PT ;  /* 0xfffffff8080a7812 */ /* 0x000fe400078ec0ff */
[----:B------:R-:W-:Y:S02]  /*4ae0*/  IADD3 R8, P0, PT, R9, UR40, RZ ;  /* 0x0000002809087c10 */ /* 0x000fe4000ff1e0ff */
[----:B------:R-:W-:Y:S02]  /*4af0*/  LOP3.LUT R12, R12, 0xfffffff8, RZ, 0xc0, !PT ;  /* 0xfffffff80c0c7812 */ /* 0x000fe400078ec0ff */
[----:B------:R-:W-:-:S02]  /*4b00*/  IADD3.X R9, PT, PT, R20, UR41, RZ, P0, !PT ;  /* 0x0000002914097c10 */ /* 0x000fc400087fe4ff */
[----:B------:R-:W-:Y:S02]  /*4b10*/  IADD3 R12, P0, PT, R12, UR40, RZ ;  /* 0x000000280c0c7c10 */ /* 0x000fe4000ff1e0ff */
[----:B------:R-:W-:Y:S01]  /*4b20*/  IADD3.X R0, PT, PT, RZ, R0, RZ, P6, !PT ;  /* 0x00000000ff007210 */ /* 0x000fe200037fe4ff */
[----:B------:R1:W-:Y:S01]  /*4b30*/  STG.E.64 desc[UR4][R8.64], R16 ;  /* 0x0000001008007986 */ /* 0x0003e2000c101b04 */
[----:B------:R-:W-:Y:S02]  /*4b40*/  IADD3.X R13, PT, PT, R13, UR41, RZ, P0, !PT ;  /* 0x000000290d0d7c10 */ /* 0x000fe400087fe4ff */
[----:B------:R-:W-:Y:S02]  /*4b50*/  LEA.HI R11, P3, R0, R11, RZ, 0x1 ;  /* 0x0000000b000b7211 */ /* 0x000fe400078708ff */
[C---:B------:R-:W-:Y:S02]  /*4b60*/  IADD3 R39, P0, PT, R38.reuse, R39, RZ ;  /* 0x0000002726277210 */ /* 0x040fe40007f1e0ff */
[----:B------:R-:W-:Y:S01]  /*4b70*/  SHF.L.U32 R18, R11, 0x2, RZ ;  /* 0x000000020b127819 */ /* 0x000fe200000006ff */
[----:B------:R-:W-:Y:S01]  /*4b80*/  IMAD.X R0, RZ, RZ, R0, P3 ;  /* 0x000000ffff007224 */ /* 0x000fe200018e0600 */
[----:B------:R-:W-:-:S02]  /*4b90*/  LEA.HI.X.SX32 R41, R38, R41, 0x1, P0 ;  /* 0x0000002926297211 */ /* 0x000fc400000f0eff */
[----:B------:R-:W-:Y:S02]  /*4ba0*/  ISETP.GE.U32.AND P0, PT, R39, UR44, PT ;  /* 0x0000002c27007c0c */ /* 0x000fe4000bf06070 */
[----:B------:R-:W-:Y:S02]  /*4bb0*/  LOP3.LUT R14, R14, 0xfffffff8, RZ, 0xc0, !PT ;  /* 0xfffffff80e0e7812 */ /* 0x000fe400078ec0ff */
[----:B------:R-:W-:Y:S02]  /*4bc0*/  R2UR UR12, R32 ;  /* 0x00000000200c72ca */ /* 0x000fe400000e0000 */
        /* <DEDUP_REMOVED lines=16> */
.L_x_34878:
[----:B------:R-:W-:Y:S01]  /*4cd0*/  BSSY B0, `(.L_x_34932) ;  /* 0x0000007000007945 */ /* 0x000fe20003800000 */
[----:B------:R-:W-:Y:S02]  /*4ce0*/  MOV R12, 0x10 ;  /* 0x00000010000c7802 */ /* 0x000fe40000000f00 */
[----:B------:R-:W-:Y:S02]  /*4cf0*/  MOV R11, 0x1f ;  /* 0x0000001f000b7802 */ /* 0x000fe40000000f00 */
[----:B------:R-:W-:-:S07]  /*4d00*/  MOV R15, 0xffffffff ;  /* 0xffffffff000f7802 */ /* 0x000fce0000000f00 */
[----:B------:R-:W-:Y:S05]  /*4d10*/  WARPSYNC.COLLECTIVE R15, `(.L_x_34933) ;  /* 0x000000000f087348 */ /* 0x000fea0003c00000 */
[----:B------:R0:W1:Y:S02]  /*4d20*/  SHFL.BFLY P6, R14, R13, R12, R11 ;  /* 0x0c00000c0d0e7389 */ /* 0x00006400000c000b */
[----:B01----:R-:W-:Y:S05]  /*4d30*/  ENDCOLLECTIVE ;  /* 0x000000000000791b */ /* 0x003fea0003800000 */
.L_x_34933:
[----:B------:R-:W-:Y:S05]  /*4d40*/  BSYNC B0 ;  /* 0x0000000000007941 */ /* 0x000fea0003800000 */
.L_x_34932:
        /* <DEDUP_REMOVED lines=9> */
.L_x_34934:
[----:B------:R-:W-:Y:S01]  /*4de0*/  HFMA2 R12, -RZ, RZ, 0, 2.384185791015625e-07 ;  /* 0x00000004ff0c7431 */ /* 0x000fe200000001ff */
[----:B------:R-:W-:-:S04]  /*4df0*/  FMNMX R0, R13, R14, !PT ;  /* 0x0000000e0d007209 */ /* 0x000fc80007800000 */
[----:B------:R-:W-:-:S07]  /*4e00*/  MOV R13, R0 ;  /* 0x00000000000d7202 */ /* 0x000fce0000000f00 */
[----:B------:R-:W-:Y:S05]  /*4e10*/  WARPSYNC.COLLECTIVE R15, `(.L_x_34935) ;  /* 0x000000000f087348 */ /* 0x000fea0003c00000 */
[----:B------:R0:W1:Y:S02]  /*4e20*/  SHFL.BFLY P6, R14, R13, R12, R11 ;  /* 0x0c00000c0d0e7389 */ /* 0x00006400000c000b */
[----:B01----:R-:W-:Y:S05]  /*4e30*/  ENDCOLLECTIVE ;  /* 0x000000000000791b */ /* 0x003fea0003800000 */
.L_x_34935:
[----:B------:R-:W-:Y:S01]  /*4e40*/  IMAD.MOV.U32 R12, RZ, RZ, 0x2 ;  /* 0x00000002ff0c7424 */ /* 0x000fe200078e00ff */
[----:B------:R-:W-:-:S04]  /*4e50*/  FMNMX R2, R0, R14, !PT ;  /* 0x0000000e00027209 */ /* 0x000fc80007800000 */
[----:B------:R-:W-:-:S07]  /*4e60*/  MOV R13, R2 ;  /* 0x00000002000d7202 */ /* 0x000fce0000000f00 */
[----:B------:R-:W-:Y:S05]  /*4e70*/  WARPSYNC.COLLECTIVE R15, `(.L_x_34936) ;  /* 0x000000000f087348 */ /* 0x000fea0003c00000 */
[----:B------:R0:W1:Y:S02]  /*4e80*/  SHFL.BFLY P6, R14, R13, R12, R11 ;  /* 0x0c00000c0d0e7389 */ /* 0x00006400000c000b */
[----:B01----:R-:W-:Y:S05]  /*4e90*/  ENDCOLLECTIVE ;  /* 0x000000000000791b */ /* 0x003fea0003800000 */
.L_x_34936:
[----:B------:R-:W-:Y:S01]  /*4ea0*/  HFMA2 R12, -RZ, RZ, 0, 5.9604644775390625e-08 ;  /* 0x00000001ff0c7431 */ /* 0x000fe200000001ff */
[----:B------:R-:W-:-:S04]  /*4eb0*/  FMNMX R3, R2, R14, !PT ;  /* 0x0000000e02037209 */ /* 0x000fc80007800000 */
[----:B------:R-:W-:-:S07]  /*4ec0*/  MOV R13, R3 ;  /* 0x00000003000d7202 */ /* 0x000fce0000000f00 */
[----:B------:R-:W-:Y:S05]  /*4ed0*/  WARPSYNC.COLLECTIVE R15, `(.L_x_34937) ;  /* 0x000000000f087348 */ /* 0x000fea0003c00000 */
[----:B------:R0:W1:Y:S02]  /*4ee0*/  SHFL.BFLY P6, R14, R13, R12, R11 ;  /* 0x0c00000c0d0e7389 */ /* 0x00006400000c000b */
[----:B01----:R-:W-:Y:S05]  /*4ef0*/  ENDCOLLECTIVE ;  /* 0x000000000000791b */ /* 0x003fea0003800000 */
.L_x_34937:
[----:B------:R-:W-:-:S05]  /*4f00*/  FMNMX R7, R3, R14, !PT ;  /* 0x0000000e03077209 */ /* 0x000fca0007800000 */
        /* <DEDUP_REMOVED lines=230> */
[----:B------:R-:W-:-:S04]  /*5d70*/  FFMA R46, R46, 1.925963033500011079e-08, R11 ;  /* 0x32a570602e2e7823 */ /* 0x000fc8000000000b */
[----:B------:R-:W0:Y:S01]  /*5d80*/  MUFU.EX2 R11, R46 ;  /* 0x0000002e000b7308 */ /* 0x000e220000000800 */
[----:B-1----:R-:W-:Y:S01]  /*5d90*/  FMUL R9, R9, R8 ;  /* 0x0000000809097220 */ /* 0x002fe20000400000 */
[----:B------:R-:W-:-:S04]  /*5da0*/  IMAD.SHL.U32 R8, R47, 0x800000, RZ ;  /* 0x008000002f087824 */ /* 0x000fc800078e00ff */
        /* <DEDUP_REMOVED lines=32> */
.L_x_34938:
[----:B------:R-:W-:Y:S02]  /*5fb0*/  HFMA2 R12, -RZ, RZ, 0, 4.76837158203125e-07 ;  /* 0x00000008ff0c7431 */ /* 0x000fe400000001ff */
[----:B------:R-:W-:-:S05]  /*5fc0*/  FADD R34, R13, R14 ;  /* 0x0000000e0d227221 */ /* 0x000fca0000000000 */
[----:B------:R-:W-:-:S07]  /*5fd0*/  MOV R13, R34 ;  /* 0x00000022000d7202 */ /* 0x000fce0000000f00 */
[----:B------:R-:W-:Y:S05]  /*5fe0*/  WARPSYNC.COLLECTIVE R15, `(.L_x_34939) ;  /* 0x000000000f087348 */ /* 0x000fea0003c00000 */
[----:B------:R0:W1:Y:S02]  /*5ff0*/  SHFL.BFLY P6, R14, R13, R12, R11 ;  /* 0x0c00000c0d0e7389 */ /* 0x00006400000c000b */
[----:B01----:R-:W-:Y:S05]  /*6000*/  ENDCOLLECTIVE ;  /* 0x000000000000791b */ /* 0x003fea0003800000 */
.L_x_34939:
[----:B------:R-:W-:Y:S01]  /*6010*/  MOV R12, 0x4 ;  /* 0x00000004000c7802 */ /* 0x000fe20000000f00 */
[----:B------:R-:W-:-:S04]  /*6020*/  FADD R35, R34, R14 ;  /* 0x0000000e22237221 */ /* 0x000fc80000000000 */
[----:B------:R-:W-:-:S07]  /*6030*/  IMAD.MOV.U32 R13, RZ, RZ, R35 ;  /* 0x000000ffff0d7224 */ /* 0x000fce00078e0023 */
[----:B------:R-:W-:Y:S05]  /*6040*/  WARPSYNC.COLLECTIVE R15, `(.L_x_34940) ;  /* 0x000000000f087348 */ /* 0x000fea0003c00000 */
[----:B------:R0:W1:Y:S02]  /*6050*/  SHFL.BFLY P6, R14, R13, R12, R11 ;  /* 0x0c00000c0d0e7389 */ /* 0x00006400000c000b */
[----:B01----:R-:W-:Y:S05]  /*6060*/  ENDCOLLECTIVE ;  /* 0x000000000000791b */ /* 0x003fea0003800000 */
.L_x_34940:
[----:B------:R-:W-:Y:S02]  /*6070*/  HFMA2 R12, -RZ, RZ, 0, 1.1920928955078125e-07 ;  /* 0x00000002ff0c7431 */ /* 0x000fe400000001ff */
[----:B------:R-:W-:-:S05]  /*6080*/  FADD R36, R35, R14 ;  /* 0x0000000e23247221 */ /* 0x000fca0000000000 */
[----:B------:R-:W-:-:S07]  /*6090*/  MOV R13, R36 ;  /* 0x00000024000d7202 */ /* 0x000fce0000000f00 */
[----:B------:R-:W-:Y:S05]  /*60a0*/  WARPSYNC.COLLECTIVE R15, `(.L_x_34941) ;  /* 0x000000000f087348 */ /* 0x000fea0003c00000 */
[----:B------:R0:W1:Y:S02]  /*60b0*/  SHFL.BFLY P6, R14, R13, R12, R11 ;  /* 0x0c00000c0d0e7389 */ /* 0x00006400000c000b */
[----:B01----:R-:W-:Y:S05]  /*60c0*/  ENDCOLLECTIVE ;  /* 0x000000000000791b */ /* 0x003fea0003800000 */
.L_x_34941:
[----:B------:R-:W-:Y:S02]  /*60d0*/  HFMA2 R12, -RZ, RZ, 0, 5.9604644775390625e-08 ;  /* 0x00000001ff0c7431 */ /* 0x000fe400000001ff */
[----:B------:R-:W-:-:S05]  /*60e0*/  FADD R37, R36, R14 ;  /* 0x0000000e24257221 */ /* 0x000fca0000000000 */
[----:B------:R-:W-:-:S07]  /*60f0*/  MOV R13, R37 ;  /* 0x00000025000d7202 */ /* 0x000fce0000000f00 */
[----:B------:R-:W-:Y:S05]  /*6100*/  WARPSYNC.COLLECTIVE R15, `(.L_x_34942) ;  /* 0x000000000f087348 */ /* 0x000fea0003c00000 */
[----:B------:R0:W1:Y:S02]  /*6110*/  SHFL.BFLY P6, R14, R13, R12, R11 ;  /* 0x0c00000c0d0e7389 */ /* 0x00006400000c000b */
[----:B01----:R-:W-:Y:S05]  /*6120*/  ENDCOLLECTIVE ;  /* 0x000000000000791b */ /* 0x003fea0003800000 */
.L_x_34942:
[----:B------:R-:W-:Y:S05]  /*6130*/  BRA `(.L_x_34943) ;  /* 0xffffffc800747947 */ /* 0x000fea000383ffff */
        .weak           $__internal_581_$__cuda_sm3x_div_rn_noftz_f32_slowpath
        .type           $__internal_581_$__cuda_sm3x_div_rn_noftz_f32_slowpath,@function
        .size           $__internal_581_$__cuda_sm3x_div_rn_noftz_f32_slowpath,(.L_x_37958 - $__internal_581_$__cuda_sm3x_div_rn_noftz_f32_slowpath)
$__internal_581_$__cuda_sm3x_div_rn_noftz_f32_slowpath:
        /* <DEDUP_REMOVED lines=35> */
.L_x_34945:
        /* <DEDUP_REMOVED lines=51> */
.L_x_34952:
[----:B------:R-:W-:-:S04]  /*66a0*/  LOP3.LUT R11, R11, 0x80000000, RZ, 0xc0, !PT ;  /* 0x800000000b0b7812 */ /* 0x000fc800078ec0ff */
[----:B------:R-:W-:Y:S01]  /*66b0*/  LOP3.LUT R11, R11, 0x7f800000, RZ, 0xfc, !PT ;  /* 0x7f8000000b0b7812 */ /* 0x000fe200078efcff */
[----:B------:R-:W-:Y:S06]  /*66c0*/  BRA `(.L_x_34953) ;  /* 0x0000000000047947 */ /* 0x000fec0003800000 */
.L_x_34951:
[----:B------:R-:W-:-:S07]  /*66d0*/  LEA R11, R42, R11, 0x17 ;  /* 0x0000000b2a0b7211 */ /* 0x000fce00078eb8ff */
.L_x_34953:
[----:B------:R-:W-:Y:S05]  /*66e0*/  BSYNC.RECONVERGENT B1 ;  /* 0x0000000000017941 */ /* 0x000fea0003800200 */
.L_x_34950:
[----:B------:R-:W-:Y:S05]  /*66f0*/  BRA `(.L_x_34954) ;  /* 0x0000000000207947 */ /* 0x000fea0003800000 */
.L_x_34949:
[----:B------:R-:W-:-:S04]  /*6700*/  LOP3.LUT R11, R12, 0x80000000, R46, 0x48, !PT ;  /* 0x800000000c0b7812 */ /* 0x000fc800078e482e */
[----:B------:R-:W-:Y:S01]  /*6710*/  LOP3.LUT R11, R11, 0x7f800000, RZ, 0xfc, !PT ;  /* 0x7f8000000b0b7812 */ /* 0x000fe200078efcff */
[----:B------:R-:W-:Y:S06]  /*6720*/  BRA `(.L_x_34954) ;  /* 0x0000000000147947 */ /* 0x000fec0003800000 */
.L_x_34948:
[----:B------:R-:W-:Y:S01]  /*6730*/  LOP3.LUT R11, R12, 0x80000000, R46, 0x48, !PT ;  /* 0x800000000c0b7812 */ /* 0x000fe200078e482e */
[----:B------:R-:W-:Y:S06]  /*6740*/  BRA `(.L_x_34954) ;  /* 0x00000000000c7947 */ /* 0x000fec0003800000 */
.L_x_34947:
[----:B------:R-:W0:Y:S01]  /*6750*/  MUFU.RSQ R11, -QNAN ;  /* 0xffc00000000b7908 */ /* 0x000e220000001400 */
[----:B------:R-:W-:Y:S05]  /*6760*/  BRA `(.L_x_34954) ;  /* 0x0000000000047947 */ /* 0x000fea0003800000 */
.L_x_34946:
[----:B------:R-:W-:-:S07]  /*6770*/  FADD.FTZ R11, R31, R12 ;  /* 0x0000000c1f0b7221 */ /* 0x000fce0000010000 */
.L_x_34954:
[----:B------:R-:W-:Y:S05]  /*6780*/  BSYNC.RECONVERGENT B0 ;  /* 0x0000000000007941 */ /* 0x000fea0003800200 */
.L_x_34944:
[----:B------:R-:W-:Y:S01]  /*6790*/  HFMA2 R13, -RZ, RZ, 0, 0 ;  /* 0x00000000ff0d7431 */ /* 0x000fe200000001ff */
[----:B------:R-:W-:-:S04]  /*67a0*/  MOV R12, R44 ;  /* 0x0000002c000c7202 */ /* 0x000fc80000000f00 */
[----:B0-----:R-:W-:Y:S05]  /*67b0*/  RET.REL.NODEC R12 `(_Z15SoftmaxWarpImplI24ElementwiseScaleMaskLoadIffbE11DirectStoreIffEfLi2ELi26ELi32ELi1ELb0EL9Algorithm0EEvT_T0_ll) ;  /* 0xffffff980c107950 */ /* 0x001fea0003c3ffff */
.L_x_34955:
        /* <DEDUP_REMOVED lines=12> */
.L_x_37958:


//--------------------- .text._Z15SoftmaxWarpImplI24ElementwiseScaleMaskLoadIffbE11DirectStoreIffEfLi2ELi24ELi32ELi1ELb1EL9Algorithm0EEvT_T0_ll --------------------------
	.section	.text._Z15SoftmaxWarpImplI24ElementwiseScaleMaskLoadIffbE11DirectStoreIffEfLi2ELi24ELi32ELi1ELb1EL9Algorithm0EEvT_T0_ll,"ax",@progbits
	.align	128
        .global         _Z15SoftmaxWarpImplI24ElementwiseScaleMaskLoadIffbE11DirectStoreIffEfLi2ELi24ELi32ELi1ELb1EL9Algorithm0EEvT_T0_ll
        .type           _Z15SoftmaxWarpImplI24ElementwiseScaleMaskLoadIffbE11DirectStoreIffEfLi2ELi24ELi32ELi1ELb1EL9Algorithm0EEvT_T0_ll,@function
        .size           _Z15SoftmaxWarpImplI24ElementwiseScaleMaskLoadIffbE11DirectStoreIffEfLi2ELi24ELi32ELi1ELb1EL9Algorithm0EEvT_T0_ll,(.L_x_37959 - _Z15SoftmaxWarpImplI24ElementwiseScaleMaskLoadIffbE11DirectStoreIffEfLi2ELi24ELi32ELi1ELb1EL9Algorithm0EEvT_T0_ll)
        .other          _Z15SoftmaxWarpImplI24ElementwiseScaleMaskLoadIffbE11DirectStoreIffEfLi2ELi24ELi32ELi1ELb1EL9Algorithm0EEvT_T0_ll,@"STO_CUDA_ENTRY STV_DEFAULT"
_Z15SoftmaxWarpImplI24ElementwiseScaleMaskLoadIffbE11DirectStoreIffEfLi2ELi24ELi32ELi1ELb1EL9Algorithm0EEvT_T0_ll:
.text._Z15SoftmaxWarpImplI24ElementwiseScaleMaskLoadIffbE11DirectStoreIffEfLi2ELi24ELi32ELi1ELb1EL9Algorithm0EEvT_T0_ll:
        /* <DEDUP_REMOVED lines=26> */
.L_x_34956:
        /* <DEDUP_REMOVED lines=24> */
[C---:B------:R-:W-:Y:S02]  /*0320*/  IADD3 R27, PT, PT, R16.reuse, 0x240, RZ ;  /* 0x00000240101b7810 */ /* 0x040fe40007ffe0ff */
[----:B-1----:R-:W-:-:S07]  /*0330*/  IADD3 R29, PT, PT, R16, 0x2c0, RZ ;  /* 0x000002c0101d7810 */ /* 0x002fce0007ffe0ff */
.L_x_35055:
[----:B01----:R-:W0:Y:S01]  /*0340*/  LDC.64 R2, c[0x0][0x3b8] ;  /* 0x0000ee00ff027b82 */ /* 0x003e220000000a00 */
        /* <DEDUP_REMOVED lines=10> */
[----:B--234-:R-:W-:Y:S06]  /*03f0*/  @P0 BRA `(.L_x_34959) ;  /* 0x0000000000840947 */ /* 0x01cfec0003800000 */
        /* <DEDUP_REMOVED lines=33> */
.L_x_34959:
[----:B------:R-:W-:Y:S05]  /*0610*/  BSYNC.RECONVERGENT B1 ;  /* 0x0000000000017941 */ /* 0x000fea0003800200 */
.L_x_34958:
        /* <DEDUP_REMOVED lines=40> */
.L_x_34961:
[----:B------:R-:W-:Y:S05]  /*08a0*/  BSYNC.RECONVERGENT B1 ;  /* 0x0000000000017941 */ /* 0x000fea0003800200 */
.L_x_34960:
        /* <DEDUP_REMOVED lines=38> */
.L_x_34963:
[----:B------:R-:W-:Y:S05]  /*0b10*/  BSYNC.RECONVERGENT B1 ;  /* 0x0000000000017941 */ /* 0x000fea0003800200 */
.L_x_34962:
        /* <DEDUP_REMOVED lines=40> */
.L_x_34965:
[----:B------:R-:W-:Y:S05]  /*0da0*/  BSYNC.RECONVERGENT B1 ;  /* 0x0000000000017941 */ /* 0x000fea0003800200 */
.L_x_34964:
        /* <DEDUP_REMOVED lines=38> */
.L_x_34967:
[----:B------:R-:W-:Y:S05]  /*1010*/  BSYNC.RECONVERGENT B1 ;  /* 0x0000000000017941 */ /* 0x000fea0003800200 */
.L_x_34966:
        /* <DEDUP_REMOVED lines=40> */
.L_x_34969:
[----:B------:R-:W-:Y:S05]  /*12a0*/  BSYNC.RECONVERGENT B1 ;  /* 0x0000000000017941 */ /* 0x000fea0003800200 */
.L_x_34968:
        /* <DEDUP_REMOVED lines=38> */
.L_x_34971:
[----:B------:R-:W-:Y:S05]  /*1510*/  BSYNC.RECONVERGENT B1 ;  /* 0x0000000000017941 */ /* 0x000fea0003800200 */
.L_x_34970:
        /* <DEDUP_REMOVED lines=51> */
.L_x_34973:
[----:B------:R-:W-:Y:S05]  /*1850*/  BSYNC.RECONVERGENT B1 ;  /* 0x0000000000017941 */ /* 0x000fea0003800200 */
.L_x_34972:
        /* <DEDUP_REMOVED lines=35> */
.L_x_34975:
[----:B------:R-:W-:Y:S05]  /*1a90*/  BSYNC.RECONVERGENT B1 ;  /* 0x0000000000017941 */ /* 0x000fea0003800200 */
.L_x_34974:
        /* <DEDUP_REMOVED lines=35> */
.L_x_34977:
[----:B------:R-:W-:Y:S05]  /*1cd0*/  BSYNC.RECONVERGENT B1 ;  /* 0x0000000000017941 */ /* 0x000fea0003800200 */
.L_x_34976:
        /* <DEDUP_REMOVED lines=35> */
.L_x_34979:
[----:B------:R-:W-:Y:S05]  /*1f10*/  BSYNC.RECONVERGENT B1 ;  /* 0x0000000000017941 */ /* 0x000fea0003800200 */
.L_x_34978:
        /* <DEDUP_REMOVED lines=35> */
.L_x_34981:
[----:B------:R-:W-:Y:S05]  /*2150*/  BSYNC.RECONVERGENT B1 ;  /* 0x0000000000017941 */ /* 0x000fea0003800200 */
.L_x_34980:
        /* <DEDUP_REMOVED lines=20> */
[----:B------:R-:W-:Y:S01]  /*22a0*/  FADD R68, -R15, R32 ;  /* 0x000000200f447221 */ /* 0x000fe20000000100 */
[-C--:B------:R-:W-:Y:S01]  /*22b0*/  FFMA.SAT R13, R72, R11.reuse, 0.5 ;  /* 0x3f000000480d7423 */ /* 0x080fe2000000200b */
[-C--:B------:R-:W-:Y:S01]  /*22c0*/  FFMA.RM R31, R3, R12.reuse, 12582913 ;  /* 0x4b400001031f7423 */ /* 0x080fe2000000400c */
[C---:B------:R-:W-:Y:S01]  /*22d0*/  FADD R66, -R15.reuse, R33 ;  /* 0x000000210f427221 */ /* 0x040fe20000000100 */
[----:B------:R-:W-:Y:S01]  /*22e0*/  FADD R62, -R15, R34 ;  /* 0x000000220f3e7221 */ /* 0x000fe20000000100 */
        /* <DEDUP_REMOVED lines=34> */
[----:B------:R-:W-:Y:S01]  /*2510*/  SHF.L.U32 R31, R31, 0x17, RZ ;  /* 0x000000171f1f7819 */ /* 0x000fe200000006ff */
[----:B------:R-:W-:Y:S01]  /*2520*/  FFMA R13, R66, 1.4426950216293334961, -R13 ;  /* 0x3fb8aa3b420d7823 */ /* 0x000fe2000000080d */
[----:B------:R-:W-:-:S02]  /*2530*/  IMAD.SHL.U32 R47, R3, 0x800000, RZ ;  /* 0x00800000032f7824 */ /* 0x000fc400078e00ff */
[----:B------:R-:W-:Y:S01]  /*2540*/  FFMA.RM R15, R15, R12, 12582913 ;  /* 0x4b4000010f0f7423 */ /* 0x000fe2000000400c */
[----:B------:R-:W-:Y:S01]  /*2550*/  SHF.L.U32 R33, R33, 0x17, RZ ;  /* 0x0000001721217819 */ /* 0x000fe200000006ff */
[----:B------:R-:W-:Y:S01]  /*2560*/  FFMA R66, R66, 1.925963033500011079e-08, R13 ;  /* 0x32a5706042427823 */ /* 0x000fe2000000000d */
[-C--:B------:R-:W-:Y:S01]  /*2570*/  FFMA.SAT R45, R32, R11.reuse, 0.5 ;  /* 0x3f000000202d7423 */ /* 0x080fe2000000200b */
[----:B------:R-:W-:Y:S01]  /*2580*/  FADD R13, R15, -12583039 ;  /* 0xcb40007f0f0d7421 */ /* 0x000fe20000000000 */
[----:B0-----:R-:W-:Y:S01]  /*2590*/  FMUL R44, R31, R70 ;  /* 0x000000461f2c7220 */ /* 0x001fe20000400000 */
[-C--:B------:R-:W-:Y:S01]  /*25a0*/  FFMA.SAT R31, R60, R11.reuse, 0.5 ;  /* 0x3f0000003c1f7423 */ /* 0x080fe2000000200b */
[----:B------:R-:W-:Y:S01]  /*25b0*/  SHF.L.U32 R40, R5, 0x17, RZ ;  /* 0x0000001705287819 */ /* 0x000fe200000006ff */
[C---:B------:R-:W-:Y:S01]  /*25c0*/  FFMA R35, R64.reuse, 1.4426950216293334961, -R13 ;  /* 0x3fb8aa3b40237823 */ /* 0x040fe2000000080d */
[-C--:B------:R-:W-:Y:S01]  /*25d0*/  FFMA.RM R13, R37, R12.reuse, 12582913 ;  /* 0x4b400001250d7423 */ /* 0x080fe2000000400c */
[-C--:B------:R-:W-:Y:S01]  /*25e0*/  FFMA.RM R31, R31, R12.reuse, 12582913 ;  /* 0x4b4000011f1f7423 */ /* 0x080fe2000000400c */
[----:B------:R-:W0:Y:S01]  /*25f0*/  MUFU.EX2 R66, R66 ;  /* 0x0000004200427308 */ /* 0x000e220000000800 */
[----:B------:R-:W-:Y:S01]  /*2600*/  FFMA R64, R64, 1.925963033500011079e-08, R35 ;  /* 0x32a5706040407823 */ /* 0x000fe20000000023 */
[----:B------:R-:W-:Y:S01]  /*2610*/  FADD R35, R13, -12583039 ;  /* 0xcb40007f0d237421 */ /* 0x000fe20000000000 */
[-C--:B------:R-:W-:Y:S01]  /*2620*/  FFMA.RM R45, R45, R12.reuse, 12582913 ;  /* 0x4b4000012d2d7423 */ /* 0x080fe2000000400c */
[----:B------:R-:W-:Y:S01]  /*2630*/  SHF.L.U32 R15, R15, 0x17, RZ ;  /* 0x000000170f0f7819 */ /* 0x000fe200000006ff */
[----:B------:R-:W-:Y:S01]  /*2640*/  FFMA.SAT R49, R34, R11, 0.5 ;  /* 0x3f00000022317423 */ /* 0x000fe2000000200b */
[C---:B------:R-:W-:Y:S01]  /*2650*/  FFMA R35, R62.reuse, 1.4426950216293334961, -R35 ;  /* 0x3fb8aa3b3e237823 */ /* 0x040fe20000000823 */
[----:B------:R-:W-:Y:S01]  /*2660*/  SHF.L.U32 R42, R13, 0x17, RZ ;  /* 0x000000170d2a7819 */ /* 0x000fe200000006ff */
[----:B------:R-:W1:Y:S01]  /*2670*/  MUFU.EX2 R64, R64 ;  /* 0x0000004000407308 */ /* 0x000e620000000800 */
[----:B------:R-:W-:Y:S01]  /*2680*/  FFMA.RM R49, R49, R12, 12582913 ;  /* 0x4b40000131317423 */ /* 0x000fe2000000400c */
[----:B------:R-:W-:Y:S01]  /*2690*/  FFMA R62, R62, 1.925963033500011079e-08, R35 ;  /* 0x32a570603e3e7823 */ /* 0x000fe20000000023 */
[C---:B------:R-:W-:Y:S01]  /*26a0*/  FADD R35, R31.reuse, -12583039 ;  /* 0xcb40007f1f237421 */ /* 0x040fe20000000000 */
[----:B------:R-:W-:-:S03]  /*26b0*/  IMAD.SHL.U32 R31, R31, 0x800000, RZ ;  /* 0x008000001f1f7824 */ /* 0x000fc600078e00ff */
[----:B------:R-:W-:Y:S01]  /*26c0*/  FFMA R35, R60, 1.4426950216293334961, -R35 ;  /* 0x3fb8aa3b3c237823 */ /* 0x000fe20000000823 */
[----:B------:R-:W2:Y:S01]  /*26d0*/  MUFU.EX2 R72, R72 ;  /* 0x0000004800487308 */ /* 0x000ea20000000800 */
[----:B0-----:R-:W-:Y:S01]  /*26e0*/  FMUL R46, R33, R66 ;  /* 0x00000042212e7220 */ /* 0x001fe20000400000 */
[-C--:B------:R-:W-:Y:S01]  /*26f0*/  FFMA.SAT R33, R56, R11.reuse, 0.5 ;  /* 0x3f00000038217423 */ /* 0x080fe2000000200b */
[----:B------:R-:W-:Y:S01]  /*2700*/  FFMA R60, R60, 1.925963033500011079e-08, R35 ;  /* 0x32a570603c3c7823 */ /* 0x000fe20000000023 */
[-C--:B------:R-:W-:Y:S02]  /*2710*/  FFMA.SAT R35, R58, R11.reuse, 0.5 ;  /* 0x3f0000003a237423 */ /* 0x080fe4000000200b */
[-C--:B------:R-:W-:Y:S02]  /*2720*/  FFMA.RM R33, R33, R12.reuse, 12582913 ;  /* 0x4b40000121217423 */ /* 0x080fe4000000400c */
[----:B------:R-:W-:Y:S01]  /*2730*/  FFMA.RM R3, R35, R12, 12582913 ;  /* 0x4b40000123037423 */ /* 0x000fe2000000400c */
[----:B-1----:R-:W-:Y:S01]  /*2740*/  FMUL R41, R15, R64 ;  /* 0x000000400f297220 */ /* 0x002fe20000400000 */
[----:B------:R-:W-:Y:S01]  /*2750*/  FADD R37, R33, -12583039 ;  /* 0xcb40007f21257421 */ /* 0x000fe20000000000 */
[-C--:B------:R-:W-:Y:S01]  /*2760*/  FFMA.SAT R15, R52, R11.reuse, 0.5 ;  /* 0x3f000000340f7423 */ /* 0x080fe2000000200b */
[C---:B------:R-:W-:Y:S01]  /*2770*/  FADD R35, R3.reuse, -12583039 ;  /* 0xcb40007f03237421 */ /* 0x040fe20000000000 */
[----:B------:R-:W-:Y:S01]  /*2780*/  SHF.L.U32 R3, R3, 0x17, RZ ;  /* 0x0000001703037819 */ /* 0x000fe200000006ff */
[----:B------:R-:W-:Y:S01]  /*2790*/  FFMA R37, R56, 1.4426950216293334961, -R37 ;  /* 0x3fb8aa3b38257823 */ /* 0x000fe20000000825 */
[----:B------:R-:W-:Y:S01]  /*27a0*/  FFMA.RM R15, R15, R12, 12582913 ;  /* 0x4b4000010f0f7423 */ /* 0x000fe2000000400c */
[----:B------:R-:W-:Y:S01]  /*27b0*/  FFMA R35, R58, 1.4426950216293334961, -R35 ;  /* 0x3fb8aa3b3a237823 */ /* 0x000fe20000000823 */
[----:B------:R-:W0:Y:S01]  /*27c0*/  MUFU.EX2 R60, R60 ;  /* 0x0000003c003c7308 */ /* 0x000e220000000800 */
[----:B------:R-:W-:Y:S01]  /*27d0*/  FFMA R56, R56, 1.925963033500011079e-08, R37 ;  /* 0x32a5706038387823 */ /* 0x000fe20000000025 */
[----:B------:R-:W-:Y:S01]  /*27e0*/  FFMA.SAT R37, R54, R11, 0.5 ;  /* 0x3f00000036257423 */ /* 0x000fe2000000200b */
[----:B------:R-:W-:Y:S01]  /*27f0*/  FFMA R58, R58, 1.925963033500011079e-08, R35 ;  /* 0x32a570603a3a7823 */ /* 0x000fe20000000023 */
[----:B------:R-:W-:Y:S01]  /*2800*/  SHF.L.U32 R33, R33, 0x17, RZ ;  /* 0x0000001721217819 */ /* 0x000fe200000006ff */
[----:B--2---:R-:W-:Y:S01]  /*2810*/  FMUL R47, R47, R72 ;  /* 0x000000482f2f7220 */ /* 0x004fe20000400000 */
[----:B------:R-:W-:Y:S01]  /*2820*/  FFMA.RM R5, R37, R12, 12582913 ;  /* 0x4b40000125057423 */ /* 0x000fe2000000400c */
[C---:B------:R-:W-:Y:S01]  /*2830*/  FADD R37, R15.reuse, -12583039 ;  /* 0xcb40007f0f257421 */ /* 0x040fe20000000000 */
[----:B------:R-:W1:Y:S01]  /*2840*/  MUFU.EX2 R35, R68 ;  /* 0x0000004400237308 */ /* 0x000e620000000800 */
[----:B------:R-:W-:-:S02]  /*2850*/  SHF.L.U32 R15, R15, 0x17, RZ ;  /* 0x000000170f0f7819 */ /* 0x000fc400000006ff */
[----:B------:R-:W-:-:S04]  /*2860*/  FFMA R37, R52, 1.4426950216293334961, -R37 ;  /* 0x3fb8aa3b34257823 */ /* 0x000fc80000000825 */
[----:B------:R-:W-:Y:S01]  /*2870*/  FFMA R52, R52, 1.925963033500011079e-08, R37 ;  /* 0x32a5706034347823 */ /* 0x000fe20000000025 */
[----:B------:R-:W2:Y:S01]  /*2880*/  MUFU.EX2 R58, R58 ;  /* 0x0000003a003a7308 */ /* 0x000ea20000000800 */
[-C--:B------:R-:W-:Y:S01]  /*2890*/  FFMA.SAT R37, R50, R11.reuse, 0.5 ;  /* 0x3f00000032257423 */ /* 0x080fe2000000200b */
[----:B0-----:R-:W-:Y:S01]  /*28a0*/  FMUL R43, R31, R60 ;  /* 0x0000003c1f2b7220 */ /* 0x001fe20000400000 */
[----:B------:R-:W-:Y:S02]  /*28b0*/  FFMA.SAT R31, R38, R11, 0.5 ;  /* 0x3f000000261f7423 */ /* 0x000fe4000000200b */
[-C--:B------:R-:W-:Y:S02]  /*28c0*/  FFMA.RM R13, R37, R12.reuse, 12582913 ;  /* 0x4b400001250d7423 */ /* 0x080fe4000000400c */
[----:B------:R-:W-:Y:S01]  /*28d0*/  FFMA.RM R31, R31, R12, 12582913 ;  /* 0x4b4000011f1f7423 */ /* 0x000fe2000000400c */
[----:B------:R-:W-:Y:S01]  /*28e0*/  MUFU.EX2 R52, R52 ;  /* 0x0000003400347308 */ /* 0x000fe20000000800 */
[----:B-1----:R-:W-:Y:S01]  /*28f0*/  FMUL R40, R40, R35 ;  /* 0x0000002328287220 */ /* 0x002fe20000400000 */
[C---:B------:R-:W-:Y:S01]  /*2900*/  FADD R35, R5.reuse, -12583039 ;  /* 0xcb40007f05237421 */ /* 0x040fe20000000000 */
[----:B------:R-:W-:-:S03]  /*2910*/  SHF.L.U32 R5, R5, 0x17, RZ ;  /* 0x0000001705057819 */ /* 0x000fc600000006ff */
[C---:B------:R-:W-:Y:S02]  /*2920*/  FFMA R35, R54.reuse, 1.4426950216293334961, -R35 ;  /* 0x3fb8aa3b36237823 */ /* 0x040fe40000000823 */
[----:B------:R-:W-:Y:S01]  /*2930*/  MUFU.EX2 R56, R56 ;  /* 0x0000003800387308 */ /* 0x000fe20000000800 */
[----:B--2---:R-:W-:Y:S01]  /*2940*/  FMUL R39, R3, R58 ;  /* 0x0000003a03277220 */ /* 0x004fe20000400000 */
[----:B------:R-:W-:Y:S01]  /*2950*/  FADD R3, R45, -12583039 ;  /* 0xcb40007f2d037421 */ /* 0x000fe20000000000 */
[----:B------:R-:W-:-:S03]  /*2960*/  FFMA R54, R54, 1.925963033500011079e-08, R35 ;  /* 0x32a5706036367823 */ /* 0x000fc60000000023 */
[C---:B------:R-:W-:Y:S02]  /*2970*/  FFMA R3, R32.reuse, 1.4426950216293334961, -R3 ;  /* 0x3fb8aa3b20037823 */ /* 0x040fe40000000803 */
[----:B------:R-:W0:Y:S02]  /*2980*/  MUFU.EX2 R35, R62 ;  /* 0x0000003e00237308 */ /* 0x000e240000000800 */
[----:B------:R-:W-:Y:S01]  /*2990*/  FFMA R53, R32, 1.925963033500011079e-08, R3 ;  /* 0x32a5706020357823 */ /* 0x000fe20000000003 */
[----:B------:R-:W-:-:S04]  /*29a0*/  FFMA.SAT R3, R36, R11, 0.5 ;  /* 0x3f00000024037423 */ /* 0x000fc8000000200b */
[----:B------:R-:W-:Y:S01]  /*29b0*/  FFMA.RM R32, R3, R12, 12582913 ;  /* 0x4b40000103207423 */ /* 0x000fe2000000400c */
[----:B------:R-:W1:Y:S03]  /*29c0*/  MUFU.EX2 R54, R54 ;  /* 0x0000003600367308 */ /* 0x000e660000000800 */
[C---:B------:R-:W-:Y:S01]  /*29d0*/  FADD R3, R32.reuse, -12583039 ;  /* 0xcb40007f20037421 */ /* 0x040fe20000000000 */
[----:B------:R-:W-:-:S03]  /*29e0*/  SHF.L.U32 R32, R32, 0x17, RZ ;  /* 0x0000001720207819 */ /* 0x000fc600000006ff */
[----:B------:R-:W-:Y:S01]  /*29f0*/  FFMA R3, R36, 1.4426950216293334961, -R3 ;  /* 0x3fb8aa3b24037823 */ /* 0x000fe20000000803 */
[----:B0-----:R-:W-:Y:S01]  /*2a00*/  FMUL R42, R42, R35 ;  /* 0x000000232a2a7220 */ /* 0x001fe20000400000 */
[----:B------:R-:W-:Y:S02]  /*2a10*/  FADD R35, R13, -12583039 ;  /* 0xcb40007f0d237421 */ /* 0x000fe40000000000 */
[----:B------:R-:W-:Y:S01]  /*2a20*/  FFMA R55, R36, 1.925963033500011079e-08, R3 ;  /* 0x32a5706024377823 */ /* 0x000fe20000000003 */
[----:B------:R-:W-:Y:S01]  /*2a30*/  FADD R3, R49, -12583039 ;  /* 0xcb40007f31037421 */ /* 0x000fe20000000000 */
[----:B------:R-:W-:Y:S02]  /*2a40*/  IMAD.SHL.U32 R13, R13, 0x800000, RZ ;  /* 0x008000000d0d7824 */ /* 0x000fe400078e00ff */
[----:B------:R-:W-:Y:S01]  /*2a50*/  FFMA R35, R50, 1.4426950216293334961, -R35 ;  /* 0x3fb8aa3b32237823 */ /* 0x000fe20000000823 */
[----:B------:R-:W-:Y:S01]  /*2a60*/  FMUL R36, R15, R52 ;  /* 0x000000340f247220 */ /* 0x000fe20000400000 */
[----:B------:R-:W-:Y:S01]  /*2a70*/  FFMA R3, R34, 1.4426950216293334961, -R3 ;  /* 0x3fb8aa3b22037823 */ /* 0x000fe20000000803 */
[----:B-1----:R-:W-:Y:S01]  /*2a80*/  FMUL R37, R5, R54 ;  /* 0x0000003605257220 */ /* 0x002fe20000400000 */
[----:B------:R-:W-:Y:S01]  /*2a90*/  FFMA R50, R50, 1.925963033500011079e-08, R35 ;  /* 0x32a5706032327823 */ /* 0x000fe20000000023 */
[C---:B------:R-:W-:Y:S01]  /*2aa0*/  FADD R35, R31.reuse, -12583039 ;  /* 0xcb40007f1f237421 */ /* 0x040fe20000000000 */
[----:B------:R-:W-:Y:S01]  /*2ab0*/  FFMA R54, R34, 1.925963033500011079e-08, R3 ;  /* 0x32a5706022367823 */ /* 0x000fe20000000003 */
[----:B------:R-:W-:Y:S01]  /*2ac0*/  FFMA.SAT R3, R30, R11, 0.5 ;  /* 0x3f0000001e037423 */ /* 0x000fe2000000200b */
[----:B------:R-:W-:Y:S01]  /*2ad0*/  SHF.L.U32 R31, R31, 0x17, RZ ;  /* 0x000000171f1f7819 */ /* 0x000fe200000006ff */
[----:B------:R-:W-:Y:S01]  /*2ae0*/  FFMA R35, R38, 1.4426950216293334961, -R35 ;  /* 0x3fb8aa3b26237823 */ /* 0x000fe20000000823 */
[----:B------:R-:W0:Y:S01]  /*2af0*/  MUFU.EX2 R50, R50 ;  /* 0x0000003200327308 */ /* 0x000e220000000800 */
[----:B------:R-:W-:-:S02]  /*2b00*/  FFMA.RM R3, R3, R12, 12582913 ;  /* 0x4b40000103037423 */ /* 0x000fc4000000400c */
[----:B------:R-:W-:Y:S01]  /*2b10*/  FFMA R51, R38, 1.925963033500011079e-08, R35 ;  /* 0x32a5706026337823 */ /* 0x000fe20000000023 */
[----:B------:R-:W-:Y:S01]  /*2b20*/  FMUL R38, R33, R56 ;  /* 0x0000003821267220 */ /* 0x000fe20000400000 */
[----:B------:R-:W-:Y:S01]  /*2b30*/  FADD R5, R3, -12583039 ;  /* 0xcb40007f03057421 */ /* 0x000fe20000000000 */
[----:B------:R-:W-:Y:S01]  /*2b40*/  SHF.L.U32 R33, R45, 0x17, RZ ;  /* 0x000000172d217819 */ /* 0x000fe200000006ff */
[----:B------:R-:W-:Y:S01]  /*2b50*/  IMAD.SHL.U32 R3, R3, 0x800000, RZ ;  /* 0x0080000003037824 */ /* 0x000fe200078e00ff */
[----:B------:R1:W2:Y:S01]  /*2b60*/  MUFU.EX2 R34, R51 ;  /* 0x0000003300227308 */ /* 0x0002a20000000800 */
[----:B------:R-:W-:-:S04]  /*2b70*/  FFMA R5, R30, 1.4426950216293334961, -R5 ;  /* 0x3fb8aa3b1e057823 */ /* 0x000fc80000000805 */
[----:B------:R-:W-:Y:S01]  /*2b80*/  FFMA R30, R30, 1.925963033500011079e-08, R5 ;  /* 0x32a570601e1e7823 */ /* 0x000fe20000000005 */
[-C--:B------:R-:W-:Y:S02]  /*2b90*/  FFMA.SAT R5, R0, R11.reuse, 0.5 ;  /* 0x3f00000000057423 */ /* 0x080fe4000000200b */
[----:B------:R-:W3:Y:S01]  /*2ba0*/  MUFU.EX2 R55, R55 ;  /* 0x0000003700377308 */ /* 0x000ee20000000800 */
[----:B0-----:R-:W-:Y:S01]  /*2bb0*/  FMUL R35, R13, R50 ;  /* 0x000000320d237220 */ /* 0x001fe20000400000 */
[----:B------:R-:W-:Y:S01]  /*2bc0*/  FFMA.RM R5, R5, R12, 12582913 ;  /* 0x4b40000105057423 */ /* 0x000fe2000000400c */
[----:B-1----:R-:W-:-:S03]  /*2bd0*/  FFMA.SAT R51, R6, R11, 0.5 ;  /* 0x3f00000006337423 */ /* 0x002fc6000000200b */
[C---:B------:R-:W-:Y:S01]  /*2be0*/  FADD R13, R5.reuse, -12583039 ;  /* 0xcb40007f050d7421 */ /* 0x040fe20000000000 */
[----:B------:R-:W-:Y:S01]  /*2bf0*/  SHF.L.U32 R5, R5, 0x17, RZ ;  /* 0x0000001705057819 */ /* 0x000fe200000006ff */
[----:B------:R0:W1:Y:S01]  /*2c00*/  MUFU.EX2 R50, R53 ;  /* 0x0000003500327308 */ /* 0x0000620000000800 */
[----:B--2---:R-:W-:Y:S01]  /*2c10*/  FMUL R34, R31, R34 ;  /* 0x000000221f227220 */ /* 0x004fe20000400000 */
[----:B------:R-:W-:-:S04]  /*2c20*/  FFMA R13, R0, 1.4426950216293334961, -R13 ;  /* 0x3fb8aa3b000d7823 */ /* 0x000fc8000000080d */
[----:B------:R-:W-:Y:S01]  /*2c30*/  FFMA R15, R0, 1.925963033500011079e-08, R13 ;  /* 0x32a57060000f7823 */ /* 0x000fe2000000000d */
[-C--:B------:R-:W-:Y:S01]  /*2c40*/  FFMA.SAT R13, R10, R11.reuse, 0.5 ;  /* 0x3f0000000a0d7423 */ /* 0x080fe2000000200b */
[----:B------:R-:W2:Y:S01]  /*2c50*/  MUFU.EX2 R30, R30 ;  /* 0x0000001e001e7308 */ /* 0x000ea20000000800 */
[----:B0-----:R-:W-:Y:S01]  /*2c60*/  FFMA.SAT R53, R48, R11, 0.5 ;  /* 0x3f00000030357423 */ /* 0x001fe2000000200b */
[----:B---3--:R-:W-:Y:S01]  /*2c70*/  FMUL R32, R32, R55 ;  /* 0x0000003720207220 */ /* 0x008fe20000400000 */
[----:B------:R-:W-:-:S04]  /*2c80*/  FFMA.RM R0, R13, R12, 12582913 ;  /* 0x4b4000010d007423 */ /* 0x000fc8000000400c */
[----:B------:R-:W-:Y:S01]  /*2c90*/  FADD R13, R0, -12583039 ;  /* 0xcb40007f000d7421 */ /* 0x000fe20000000000 */
[----:B------:R-:W0:Y:S01]  /*2ca0*/  MUFU.EX2 R54, R54 ;  /* 0x0000003600367308 */ /* 0x000e220000000800 */
[----:B-1----:R-:W-:Y:S02]  /*2cb0*/  FMUL R33, R33, R50 ;  /* 0x0000003221217220 */ /* 0x002fe40000400000 */
[----:B------:R-:W-:-:S04]  /*2cc0*/  FFMA R13, R10, 1.4426950216293334961, -R13 ;  /* 0x3fb8aa3b0a0d7823 */ /* 0x000fc8000000080d */
[----:B------:R-:W-:Y:S01]  /*2cd0*/  FFMA R10, R10, 1.925963033500011079e-08, R13 ;  /* 0x32a570600a0a7823 */ /* 0x000fe2000000000d */
[----:B------:R-:W-:Y:S01]  /*2ce0*/  FFMA.SAT R13, R4, R11, 0.5 ;  /* 0x3f000000040d7423 */ /* 0x000fe2000000200b */
[----:B--2---:R-:W-:Y:S01]  /*2cf0*/  FMUL R30, R3, R30 ;  /* 0x0000001e031e7220 */ /* 0x004fe20000400000 */
[----:B------:R-:W1:Y:S02]  /*2d00*/  MUFU.EX2 R52, R15 ;  /* 0x0000000f00347308 */ /* 0x000e640000000800 */
[----:B------:R-:W-:-:S04]  /*2d10*/  FFMA.RM R13, R13, R12, 12582913 ;  /* 0x4b4000010d0d7423 */ /* 0x000fc8000000400c */
        /* <DEDUP_REMOVED lines=9> */
[-C--:B------:R-:W-:Y:S01]  /*2db0*/  FFMA.RM R2, R51, R12.reuse, 12582913 ;  /* 0x4b40000133027423 */ /* 0x080fe2000000400c */
[----:B------:R-:W-:Y:S01]  /*2dc0*/  FFMA.SAT R51, R14, R11, 0.5 ;  /* 0x3f0000000e337423 */ /* 0x000fe2000000200b */
[----:B------:R-:W-:Y:S01]  /*2dd0*/  SHF.L.U32 R31, R49, 0x17, RZ ;  /* 0x00000017311f7819 */ /* 0x000fe200000006ff */
[----:B------:R-:W2:Y:S01]  /*2de0*/  MUFU.EX2 R15, R50 ;  /* 0x00000032000f7308 */ /* 0x000ea20000000800 */
[----:B------:R-:W-:Y:S01]  /*2df0*/  FADD R49, R2, -12583039 ;  /* 0xcb40007f02317421 */ /* 0x000fe20000000000 */
[-C--:B------:R-:W-:Y:S01]  /*2e00*/  FFMA.RM R11, R51, R12.reuse, 12582913 ;  /* 0x4b400001330b7423 */ /* 0x080fe2000000400c */
[----:B------:R-:W-:Y:S01]  /*2e10*/  FFMA.RM R12, R53, R12, 12582913 ;  /* 0x4b400001350c7423 */ /* 0x000fe2000000400c */
[----:B0-----:R-:W-:Y:S01]  /*2e20*/  FMUL R31, R31, R54 ;  /* 0x000000361f1f7220 */ /* 0x001fe20000400000 */
[----:B------:R-:W-:Y:S01]  /*2e30*/  FFMA R49, R6, 1.4426950216293334961, -R49 ;  /* 0x3fb8aa3b06317823 */ /* 0x000fe20000000831 */
[C---:B------:R-:W-:Y:S01]  /*2e40*/  FADD R51, R11.reuse, -12583039 ;  /* 0xcb40007f0b337421 */ /* 0x040fe20000000000 */
[----:B------:R-:W-:Y:S01]  /*2e50*/  IMAD.SHL.U32 R2, R2, 0x800000, RZ ;  /* 0x0080000002027824 */ /* 0x000fe200078e00ff */
[----:B------:R1:W-:Y:S01]  /*2e60*/  MUFU.EX2 R53, R10 ;  /* 0x0000000a00357308 */ /* 0x0003e20000000800 */
[----:B------:R-:W-:Y:S01]  /*2e70*/  FFMA R49, R6, 1.925963033500011079e-08, R49 ;  /* 0x32a5706006317823 */ /* 0x000fe20000000031 */
[----:B------:R-:W-:Y:S01]  /*2e80*/  FFMA R51, R14, 1.4426950216293334961, -R51 ;  /* 0x3fb8aa3b0e337823 */ /* 0x000fe20000000833 */
[----:B------:R-:W-:Y:S01]  /*2e90*/  FADD R6, RZ, R44 ;  /* 0x0000002cff067221 */ /* 0x000fe20000000000 */
[----:B------:R-:W-:-:S02]  /*2ea0*/  SHF.L.U32 R11, R11, 0x17, RZ ;  /* 0x000000170b0b7819 */ /* 0x000fc400000006ff */
[----:B------:R-:W-:Y:S01]  /*2eb0*/  FFMA R14, R14, 1.925963033500011079e-08, R51 ;  /* 0x32a570600e0e7823 */ /* 0x000fe20000000033 */
[----:B------:R-:W-:Y:S01]  /*2ec0*/  FADD R51, R12, -12583039 ;  /* 0xcb40007f0c337421 */ /* 0x000fe20000000000 */
[----:B------:R-:W0:Y:S01]  /*2ed0*/  MUFU.EX2 R54, R45 ;  /* 0x0000002d00367308 */ /* 0x000e220000000800 */
[----:B-1----:R-:W-:Y:S01]  /*2ee0*/  FMUL R10, R5, R52 ;  /* 0x00000034050a7220 */ /* 0x002fe20000400000 */
[----:B------:R-:W-:Y:S01]  /*2ef0*/  SHF.L.U32 R5, R13, 0x17, RZ ;  /* 0x000000170d057819 */ /* 0x000fe200000006ff */
[----:B------:R-:W-:Y:S01]  /*2f00*/  FFMA R51, R48, 1.4426950216293334961, -R51 ;  /* 0x3fb8aa3b30337823 */ /* 0x000fe20000000833 */
[----:B--2---:R-:W-:Y:S01]  /*2f10*/  FMUL R4, R4, R15 ;  /* 0x0000000f04047220 */ /* 0x004fe20000400000 */
[----:B------:R-:W-:Y:S02]  /*2f20*/  SHF.L.U32 R12, R12, 0x17, RZ ;  /* 0x000000170c0c7819 */ /* 0x000fe400000006ff */
[----:B------:R-:W-:Y:S01]  /*2f30*/  FFMA R48, R48, 1.925963033500011079e-08, R51 ;  /* 0x32a5706030307823 */ /* 0x000fe20000000033 */
        /* <DEDUP_REMOVED lines=24> */
[----:B-1----:R-:W-:Y:S01]  /*30c0*/  FMUL R3, R2, R49 ;  /* 0x0000003102037220 */ /* 0x002fe20000400000 */
[----:B--2---:R-:W-:Y:S02]  /*30d0*/  FMUL R2, R11, R14 ;  /* 0x0000000e0b027220 */ /* 0x004fe40000400000 */
        /* <DEDUP_REMOVED lines=15> */
.L_x_35067:
        /* <DEDUP_REMOVED lines=11> */
[----:B0-----:R-:W-:-:S07]  /*3280*/  MOV R50, 0x32a0 ;  /* 0x000032a000327802 */ /* 0x001fce0000000f00 */
[----:B------:R-:W-:Y:S05]  /*3290*/  CALL.REL.NOINC `($__internal_582_$__cuda_sm3x_div_rn_noftz_f32_slowpath) ;  /* 0x0000003800407944 */ /* 0x000fea0003c00000 */
[----:B------:R-:W-:-:S07]  /*32a0*/  MOV R12, R11 ;  /* 0x0000000b000c7202 */ /* 0x000fce0000000f00 */
.L_x_34984:
[----:B------:R-:W-:Y:S05]  /*32b0*/  BSYNC.RECONVERGENT B3 ;  /* 0x0000000000037941 */ /* 0x000fea0003800200 */
.L_x_34983:
        /* <DEDUP_REMOVED lines=11> */
[----:B0-----:R-:W-:-:S07]  /*3370*/  MOV R50, 0x3390 ;  /* 0x0000339000327802 */ /* 0x001fce0000000f00 */
[----:B------:R-:W-:Y:S05]  /*3380*/  CALL.REL.NOINC `($__internal_582_$__cuda_sm3x_div_rn_noftz_f32_slowpath) ;  /* 0x0000003800047944 */ /* 0x000fea0003c00000 */
[----:B------:R-:W-:-:S07]  /*3390*/  MOV R13, R11 ;  /* 0x0000000b000d7202 */ /* 0x000fce0000000f00 */
.L_x_34986:
[----:B------:R-:W-:Y:S05]  /*33a0*/  BSYNC.RECONVERGENT B3 ;  /* 0x0000000000037941 */ /* 0x000fea0003800200 */
.L_x_34985:
        /* <DEDUP_REMOVED lines=11> */
[----:B0-----:R-:W-:-:S07]  /*3460*/  MOV R50, 0x3480 ;  /* 0x0000348000327802 */ /* 0x001fce0000000f00 */
[----:B------:R-:W-:Y:S05]  /*3470*/  CALL.REL.NOINC `($__internal_582_$__cuda_sm3x_div_rn_noftz_f32_slowpath) ;  /* 0x0000003400c87944 */ /* 0x000fea0003c00000 */
[----:B------:R-:W-:-:S07]  /*3480*/  IMAD.MOV.U32 R14, RZ, RZ, R11 ;  /* 0x000000ffff0e7224 */ /* 0x000fce00078e000b */
.L_x_34988:
[----:B------:R-:W-:Y:S05]  /*3490*/  BSYNC.RECONVERGENT B3 ;  /* 0x0000000000037941 */ /* 0x000fea0003800200 */
.L_x_34987:
        /* <DEDUP_REMOVED lines=13> */
[----:B------:R-:W-:-:S07]  /*3570*/  MOV R15, R11 ;  /* 0x0000000b000f7202 */ /* 0x000fce0000000f00 */
.L_x_34990:
[----:B------:R-:W-:Y:S05]  /*3580*/  BSYNC.RECONVERGENT B3 ;  /* 0x0000000000037941 */ /* 0x000fea0003800200 */
.L_x_34989:
        /* <DEDUP_REMOVED lines=11> */
[----:B0-----:R-:W-:-:S07]  /*3640*/  MOV R50, 0x3660 ;  /* 0x0000366000327802 */ /* 0x001fce0000000f00 */
[----:B------:R-:W-:Y:S05]  /*3650*/  CALL.REL.NOINC `($__internal_582_$__cuda_sm3x_div_rn_noftz_f32_slowpath) ;  /* 0x0000003400507944 */ /* 0x000fea0003c00000 */
[----:B------:R-:W-:-:S07]  /*3660*/  MOV R40, R11 ;  /* 0x0000000b00287202 */ /* 0x000fce0000000f00 */
.L_x_34992:
[----:B------:R-:W-:Y:S05]  /*3670*/  BSYNC.RECONVERGENT B3 ;  /* 0x0000000000037941 */ /* 0x000fea0003800200 */
.L_x_34991:
        /* <DEDUP_REMOVED lines=14> */
.L_x_34994:
[----:B------:R-:W-:Y:S05]  /*3760*/  BSYNC.RECONVERGENT B3 ;  /* 0x0000000000037941 */ /* 0x000fea0003800200 */
.L_x_34993:
        /* <DEDUP_REMOVED lines=14> */
.L_x_34996:
[----:B------:R-:W-:Y:S05]  /*3850*/  BSYNC.RECONVERGENT B3 ;  /* 0x0000000000037941 */ /* 0x000fea0003800200 */
.L_x_34995:
        /* <DEDUP_REMOVED lines=14> */
.L_x_34998:
[----:B------:R-:W-:Y:S05]  /*3940*/  BSYNC.RECONVERGENT B3 ;  /* 0x0000000000037941 */ /* 0x000fea0003800200 */
.L_x_34997:
        /* <DEDUP_REMOVED lines=14> */
.L_x_35000:
[----:B------:R-:W-:Y:S05]  /*3a30*/  BSYNC.RECONVERGENT B3 ;  /* 0x0000000000037941 */ /* 0x000fea0003800200 */
.L_x_34999:
        /* <DEDUP_REMOVED lines=14> */
.L_x_35002:
[----:B------:R-:W-:Y:S05]  /*3b20*/  BSYNC.RECONVERGENT B3 ;  /* 0x0000000000037941 */ /* 0x000fea0003800200 */
.L_x_35001:
        /* <DEDUP_REMOVED lines=14> */
.L_x_35004:
[----:B------:R-:W-:Y:S05]  /*3c10*/  BSYNC.RECONVERGENT B3 ;  /* 0x0000000000037941 */ /* 0x000fea0003800200 */
.L_x_35003:
        /* <DEDUP_REMOVED lines=14> */
.L_x_35006:
[----:B------:R-:W-:Y:S05]  /*3d00*/  BSYNC.RECONVERGENT B3 ;  /* 0x0000000000037941 */ /* 0x000fea0003800200 */
.L_x_35005:
        /* <DEDUP_REMOVED lines=14> */
.L_x_35008:
[----:B------:R-:W-:Y:S05]  /*3df0*/  BSYNC.RECONVERGENT B3 ;  /* 0x0000000000037941 */ /* 0x000fea0003800200 */
.L_x_35007:
        /* <DEDUP_REMOVED lines=14> */
.L_x_35010:
[----:B------:R-:W-:Y:S05]  /*3ee0*/  BSYNC.RECONVERGENT B3 ;  /* 0x0000000000037941 */ /* 0x000fea0003800200 */
.L_x_35009:
        /* <DEDUP_REMOVED lines=14> */
.L_x_35012:
[----:B------:R-:W-:Y:S05]  /*3fd0*/  BSYNC.RECONVERGENT B3 ;  /* 0x0000000000037941 */ /* 0x000fea0003800200 */
.L_x_35011:
        /* <DEDUP_REMOVED lines=14> */
.L_x_35014:
[----:B------:R-:W-:Y:S05]  /*40c0*/  BSYNC.RECONVERGENT B3 ;  /* 0x0000000000037941 */ /* 0x000fea0003800200 */
.L_x_35013:
        /* <DEDUP_REMOVED lines=14> */
.L_x_35016:
[----:B------:R-:W-:Y:S05]  /*41b0*/  BSYNC.RECONVERGENT B3 ;  /* 0x0000000000037941 */ /* 0x000fea0003800200 */
.L_x_35015:
        /* <DEDUP_REMOVED lines=14> */
.L_x_35018:
[----:B------:R-:W-:Y:S05]  /*42a0*/  BSYNC.RECONVERGENT B3 ;  /* 0x0000000000037941 */ /* 0x000fea0003800200 */
.L_x_35017:
        /* <DEDUP_REMOVED lines=14> */
.L_x_35020:
[----:B------:R-:W-:Y:S05]  /*4390*/  BSYNC.RECONVERGENT B3 ;  /* 0x0000000000037941 */ /* 0x000fea0003800200 */
.L_x_35019:
        /* <DEDUP_REMOVED lines=14> */
.L_x_35022:
[----:B------:R-:W-:Y:S05]  /*4480*/  BSYNC.RECONVERGENT B3 ;  /* 0x0000000000037941 */ /* 0x000fea0003800200 */
.L_x_35021:
        /* <DEDUP_REMOVED lines=14> */
.L_x_35024:
[----:B------:R-:W-:Y:S05]  /*4570*/  BSYNC.RECONVERGENT B3 ;  /* 0x0000000000037941 */ /* 0x000fea0003800200 */
.L_x_35023:
        /* <DEDUP_REMOVED lines=14> */
.L_x_35026:
[----:B------:R-:W-:Y:S05]  /*4660*/  BSYNC.RECONVERGENT B3 ;  /* 0x0000000000037941 */ /* 0x000fea0003800200 */
.L_x_35025:
        /* <DEDUP_REMOVED lines=14> */
.L_x_35028:
[----:B------:R-:W-:Y:S05]  /*4750*/  BSYNC.RECONVERGENT B3 ;  /* 0x0000000000037941 */ /* 0x000fea0003800200 */
.L_x_35027:
        /* <DEDUP_REMOVED lines=14> */
.L_x_35030:
[----:B------:R-:W-:Y:S05]  /*4840*/  BSYNC.RECONVERGENT B3 ;  /* 0x0000000000037941 */ /* 0x000fea0003800200 */
.L_x_35029:
[----:B------:R-:W1:Y:S01]  /*4850*/  LDC.64 R2, c[0x0][0x3b8] ;  /* 0x0000ee00ff027b82 */ /* 0x000e620000000a00 */
[----:B------:R-:W-:Y:S01]  /*4860*/  BSSY.RECONVERGENT B1, `(.L_x_35031) ;  /* 0x000001c000017945 */ /* 0x000fe20003800200 */
[-C--:B-1----:R-:W-:Y:S02]  /*4870*/  ISETP.GE.U32.AND P2, PT, R19, R2.reuse, PT ;  /* 0x000000021300720c */ /* 0x082fe40003f46070 */
        /* <DEDUP_REMOVED lines=26> */
.L_x_35032:
[----:B------:R-:W-:Y:S05]  /*4a20*/  BSYNC.RECONVERGENT B1 ;  /* 0x0000000000017941 */ /* 0x000fea0003800200 */
.L_x_35031:
        /* <DEDUP_REMOVED lines=18> */
.L_x_35034:
[----:B------:R-:W-:Y:S05]  /*4b50*/  BSYNC.RECONVERGENT B1 ;  /* 0x0000000000017941 */ /* 0x000fea0003800200 */
.L_x_35033:
        /* <DEDUP_REMOVED lines=18> */
.L_x_35036:
[----:B------:R-:W-:Y:S05]  /*4c80*/  BSYNC.RECONVERGENT B1 ;  /* 0x0000000000017941 */ /* 0x000fea0003800200 */
.L_x_35035:
[----:B------:R-:W-:Y:S04]  /*4c90*/  BSSY.RECONVERGENT B1, `(.L_x_35037) ;  /* 0x0000012000017945 */ /* 0x000fe80003800200 */
[----:B------:R-:W-:Y:S05]  /*4ca0*/  @P4 BRA `(.L_x_35038) ;  /* 0x0000000000404947 */ /* 0x000fea0003800000 */
[----:B-123--:R-:W-:Y:S01]  /*4cb0*/  MOV R10, R21 ;  /* 0x00000015000a7202 */ /* 0x00efe20000000f00 */
        /* <DEDUP_REMOVED lines=15> */
.L_x_35038:
[----:B------:R-:W-:Y:S05]  /*4db0*/  BSYNC.RECONVERGENT B1 ;  /* 0x0000000000017941 */ /* 0x000fea0003800200 */
.L_x_35037:
        /* <DEDUP_REMOVED lines=18> */
.L_x_35040:
[----:B------:R-:W-:Y:S05]  /*4ee0*/  BSYNC.RECONVERGENT B1 ;  /* 0x0000000000017941 */ /* 0x000fea0003800200 */
.L_x_35039:
        /* <DEDUP_REMOVED lines=30> */
.L_x_35042:
[----:B------:R-:W-:Y:S05]  /*50d0*/  BSYNC.RECONVERGENT B1 ;  /* 0x0000000000017941 */ /* 0x000fea0003800200 */
.L_x_35041:
[----:B------:R-:W-:Y:S04]  /*50e0*/  BSSY.RECONVERGENT B1, `(.L_x_35043) ;  /* 0x0000012000017945 */ /* 0x000fe80003800200 */
[----:B------:R-:W-:Y:S05]  /*50f0*/  @P6 BRA `(.L_x_35044) ;  /* 0x0000000000406947 */ /* 0x000fea0003800000 */
[----:B-1----:R-:W-:Y:S01]  /*5100*/  MOV R2, R24 ;  /* 0x0000001800027202 */ /* 0x002fe20000000f00 */
[----:B------:R-:W-:Y:S01]  /*5110*/  IMAD R0, R17, UR42, RZ ;  /* 0x0000002a11007c24 */ /* 0x000fe2000f8e02ff */
[----:B------:R-:W-:Y:S01]  /*5120*/  R2UR UR4, R8 ;  /* 0x00000000080472ca */ /* 0x000fe200000e0000 */
[----:B------:R-:W-:Y:S01]  /*5130*/  IMAD.MOV.U32 R3, RZ, RZ, RZ ;  /* 0x000000ffff037224 */ /* 0x000fe200078e00ff */
[----:B------:R-:W-:Y:S01]  /*5140*/  R2UR UR5, R9 ;  /* 0x00000000090572ca */ /* 0x000fe200000e0000 */
[C---:B--234-:R-:W-:Y:S02]  /*5150*/  IMAD R11, R7.reuse, UR43, R0 ;  /* 0x0000002b070b7c24 */ /* 0x05cfe4000f8e0200 */
        /* <DEDUP_REMOVED lines=10> */
.L_x_35044:
[----:B------:R-:W-:Y:S05]  /*5200*/  BSYNC.RECONVERGENT B1 ;  /* 0x0000000000017941 */ /* 0x000fea0003800200 */
.L_x_35043:
        /* <DEDUP_REMOVED lines=18> */
.L_x_35046:
[----:B------:R-:W-:Y:S05]  /*5330*/  BSYNC.RECONVERGENT B1 ;  /* 0x0000000000017941 */ /* 0x000fea0003800200 */
.L_x_35045:
        /* <DEDUP_REMOVED lines=18> */
.L_x_35048:
[----:B------:R-:W-:Y:S05]  /*5460*/  BSYNC.RECONVERGENT B1 ;  /* 0x0000000000017941 */ /* 0x000fea0003800200 */
.L_x_35047:
        /* <DEDUP_REMOVED lines=18> */
.L_x_35050:
[----:B------:R-:W-:Y:S05]  /*5590*/  BSYNC.RECONVERGENT B1 ;  /* 0x0000000000017941 */ /* 0x000fea0003800200 */
.L_x_35049:
        /* <DEDUP_REMOVED lines=18> */
.L_x_35052:
[----:B------:R-:W-:Y:S05]  /*56c0*/  BSYNC.RECONVERGENT B1 ;  /* 0x0000000000017941 */ /* 0x000fea0003800200 */
.L_x_35051:
        /* <DEDUP_REMOVED lines=18> */
.L_x_35054:
[----:B------:R-:W-:Y:S05]  /*57f0*/  BSYNC.RECONVERGENT B1 ;  /* 0x0000000000017941 */ /* 0x000fea0003800200 */
.L_x_35053:
[----:B------:R-:W-:-:S04]  /*5800*/  IADD3 R7, P0, PT, R18, R7, RZ ;  /* 0x0000000712077210 */ /* 0x000fc80007f1e0ff */
[----:B------:R-:W-:Y:S02]  /*5810*/  LEA.HI.X.SX32 R17, R18, R17, 0x1, P0 ;  /* 0x0000001112117211 */ /* 0x000fe400000f0eff */
[----:B------:R-:W-:-:S04]  /*5820*/  ISETP.GE.U32.AND P0, PT, R7, UR46, PT ;  /* 0x0000002e07007c0c */ /* 0x000fc8000bf06070 */
[----:B------:R-:W-:-:S13]  /*5830*/  ISETP.GE.AND.EX P0, PT, R17, UR47, PT, P0 ;  /* 0x0000002f11007c0c */ /* 0x000fda000bf06300 */
[----:B------:R-:W-:Y:S05]  /*5840*/  @!P0 BRA `(.L_x_35055) ;  /* 0xffffffa800bc8947 */ /* 0x000fea000383ffff */
[----:B------:R-:W-:Y:S05]  /*5850*/  BSYNC B0 ;  /* 0x0000000000007941 */ /* 0x000fea0003800000 */
.L_x_34957:
[----:B------:R-:W-:Y:S05]  /*5860*/  EXIT ;  /* 0x000000000000794d */ /* 0x000fea0003800000 */
.L_x_34982:
[----:B------:R-:W-:Y:S01]  /*5870*/  HFMA2 R12, -RZ, RZ, 0, 9.5367431640625e-07 ;  /* 0x00000010ff0c7431 */ /* 0x000fe200000001ff */
[----:B------:R-:W-:Y:S01]  /*5880*/  BSSY B1, `(.L_x_35056) ;  /* 0x0000006000017945 */ /* 0x000fe20003800000 */
[----:B------:R-:W-:Y:S01]  /*5890*/  IMAD.MOV.U32 R11, RZ, RZ, 0x1f ;  /* 0x0000001fff0b7424 */ /* 0x000fe200078e00ff */
[----:B------:R-:W-:-:S07]  /*58a0*/  MOV R15, 0xffffffff ;  /* 0xffffffff000f7802 */ /* 0x000fce0000000f00 */
[----:B------:R-:W-:Y:S05]  /*58b0*/  WARPSYNC.COLLECTIVE R15, `(.L_x_35057) ;  /* 0x000000000f087348 */ /* 0x000fea0003c00000 */
[----:B------:R0:W1:Y:S02]  /*58c0*/  SHFL.BFLY P6, R14, R13, R12, R11 ;  /* 0x0c00000c0d0e7389 */ /* 0x00006400000c000b */
[----:B01----:R-:W-:Y:S05]  /*58d0*/  ENDCOLLECTIVE ;  /* 0x000000000000791b */ /* 0x003fea0003800000 */
.L_x_35057:
[----:B------:R-:W-:Y:S05]  /*58e0*/  BSYNC B1 ;  /* 0x0000000000017941 */ /* 0x000fea0003800000 */
.L_x_35056:
[----:B------:R-:W-:Y:S01]  /*58f0*/  HFMA2 R12, -RZ, RZ, 0, 4.76837158203125e-07 ;  /* 0x00000008ff0c7431 */ /* 0x000fe200000001ff */
[----:B------:R-:W-:Y:S01]  /*5900*/  FMNMX R13, R14, R13, !PT ;  /* 0x0000000d0e0d7209 */ /* 0x000fe20007800000 */
[----:B------:R-:W-:Y:S01]  /*5910*/  HFMA2 R53, -RZ, RZ, 0.96630859375, -0.0022525787353515625 ;  /* 0x3bbb989dff357431 */ /* 0x000fe200000001ff */
[----:B------:R-:W-:Y:S02]  /*5920*/  MOV R11, 0x1f ;  /* 0x0000001f000b7802 */ /* 0x000fe40000000f00 */
[----:B------:R-:W-:Y:S02]  /*5930*/  MOV R15, 0xffffffff ;  /* 0xffffffff000f7802 */ /* 0x000fe40000000f00 */
[----:B------:R-:W-:-:S07]  /*5940*/  MOV R54, 0x437c0000 ;  /* 0x437c000000367802 */ /* 0x000fce0000000f00 */
[----:B------:R-:W-:Y:S05]  /*5950*/  WARPSYNC.COLLECTIVE R15, `(.L_x_35058) ;  /* 0x000000000f087348 */ /* 0x000fea0003c00000 */
[----:B------:R0:W1:Y:S02]  /*5960*/  SHFL.BFLY P6, R14, R13, R12, R11 ;  /* 0x0c00000c0d0e7389 */ /* 0x00006400000c000b */
[----:B01----:R-:W-:Y:S05]  /*5970*/  ENDCOLLECTIVE ;  /* 0x000000000000791b */ /* 0x003fea0003800000 */
.L_x_35058:
[----:B------:R-:W-:Y:S01]  /*5980*/  HFMA2 R12, -RZ, RZ, 0, 2.384185791015625e-07 ;  /* 0x00000004ff0c7431 */ /* 0x000fe200000001ff */
[----:B------:R-:W-:-:S05]  /*5990*/  FMNMX R10, R13, R14, !PT ;  /* 0x0000000e0d0a7209 */ /* 0x000fca0007800000 */
[----:B------:R-:W-:-:S07]  /*59a0*/  IMAD.MOV.U32 R13, RZ, RZ, R10 ;  /* 0x000000ffff0d7224 */ /* 0x000fce00078e000a */
[----:B------:R-:W-:Y:S05]  /*59b0*/  WARPSYNC.COLLECTIVE R15, `(.L_x_35059) ;  /* 0x000000000f087348 */ /* 0x000fea0003c00000 */
[----:B------:R0:W1:Y:S02]  /*59c0*/  SHFL.BFLY P6, R14, R13, R12, R11 ;  /* 0x0c00000c0d0e7389 */ /* 0x00006400000c000b */
[----:B01----:R-:W-:Y:S05]  /*59d0*/  ENDCOLLECTIVE ;  /* 0x000000000000791b */ /* 0x003fea0003800000 */
.L_x_35059:
[----:B------:R-:W-:Y:S01]  /*59e0*/  HFMA2 R12, -RZ, RZ, 0, 1.1920928955078125e-07 ;  /* 0x00000002ff0c7431 */ /* 0x000fe200000001ff */
[----:B------:R-:W-:-:S04]  /*59f0*/  FMNMX R48, R10, R14, !PT ;  /* 0x0000000e0a307209 */ /* 0x000fc80007800000 */
[----:B------:R-:W-:-:S07]  /*5a00*/  MOV R13, R48 ;  /* 0x00000030000d7202 */ /* 0x000fce0000000f00 */
[----:B------:R-:W-:Y:S05]  /*5a10*/  WARPSYNC.COLLECTIVE R15, `(.L_x_35060) ;  /* 0x000000000f087348 */ /* 0x000fea0003c00000 */
[----:B------:R0:W1:Y:S02]  /*5a20*/  SHFL.BFLY P6, R14, R13, R12, R11 ;  /* 0x0c00000c0d0e7389 */ /* 0x00006400000c000b */
[----:B01----:R-:W-:Y:S05]  /*5a30*/  ENDCOLLECTIVE ;  /* 0x000000000000791b */ /* 0x003fea0003800000 */
.L_x_35060:
[----:B------:R-:W-:Y:S01]  /*5a40*/  IMAD.MOV.U32 R12, RZ, RZ, 0x1 ;  /* 0x00000001ff0c7424 */ /* 0x000fe200078e00ff */
[----:B------:R-:W-:-:S04]  /*5a50*/  FMNMX R49, R48, R14, !PT ;  /* 0x0000000e30317209 */ /* 0x000fc80007800000 */
[----:B------:R-:W-:-:S07]  /*5a60*/  MOV R13, R49 ;  /* 0x00000031000d7202 */ /* 0x000fce0000000f00 */
[----:B------:R-:W-:Y:S05]  /*5a70*/  WARPSYNC.COLLECTIVE R15, `(.L_x_35061) ;  /* 0x000000000f087348 */ /* 0x000fea0003c00000 */
[----:B------:R0:W1:Y:S02]  /*5a80*/  SHFL.BFLY P6, R14, R13, R12, R11 ;  /* 0x0c00000c0d0e7389 */ /* 0x00006400000c000b */
[----:B01----:R-:W-:Y:S05]  /*5a90*/  ENDCOLLECTIVE ;  /* 0x000000000000791b */ /* 0x003fea0003800000 */
.L_x_35061:
        /* <DEDUP_REMOVED lines=198> */
[----:B------:R-:W-:Y:S01]  /*6700*/  FADD R11, R12, R47 ;  /* 0x0000002f0c0b7221 */ /* 0x000fe20000000000 */
[----:B-1----:R-:W-:Y:S01]  /*6710*/  FMUL R4, R3, R4 ;  /* 0x0000000403047220 */ /* 0x002fe20000400000 */
[-C--:B------:R-:W-:Y:S01]  /*6720*/  FFMA.SAT R3, R51, R53.reuse, 0.5 ;  /* 0x3f00000033037423 */ /* 0x080fe20000002035 */
[----:B------:R-:W-:Y:S01]  /*6730*/  FFMA.SAT R53, R49, R53, 0.5 ;  /* 0x3f00000031357423 */ /* 0x000fe20000002035 */
[----:B------:R-:W-:Y:S01]  /*6740*/  FADD R11, R11, R46 ;  /* 0x0000002e0b0b7221 */ /* 0x000fe20000000000 */
[C---:B------:R-:W-:Y:S01]  /*6750*/  FFMA R13, R52.reuse, 1.4426950216293334961, -R13 ;  /* 0x3fb8aa3b340d7823 */ /* 0x040fe2000000080d */
        /* <DEDUP_REMOVED lines=20> */
[----:B------:R-:W-:Y:S02]  /*68a0*/  FADD R0, R53, -12583039 ;  /* 0xcb40007f35007421 */ /* 0x000fe40000000000 */
[----:B------:R-:W-:Y:S02]  /*68b0*/  FADD R12, R11, R34 ;  /* 0x000000220b0c7221 */ /* 0x000fe40000000000 */
[C---:B------:R-:W-:Y:S02]  /*68c0*/  FFMA R0, R49.reuse, 1.4426950216293334961, -R0 ;  /* 0x3fb8aa3b31007823 */ /* 0x040fe40000000800 */
[----:B------:R-:W-:Y:S02]  /*68d0*/  FADD R11, R12, R33 ;  /* 0x000000210c0b7221 */ /* 0x000fe40000000000 */
[----:B------:R-:W-:-:S02]  /*68e0*/  FFMA R49, R49, 1.925963033500011079e-08, R0 ;  /* 0x32a5706031317823 */ /* 0x000fc40000000000 */
[----:B------:R-:W-:Y:S01]  /*68f0*/  FADD R12, R11, R32 ;  /* 0x000000200b0c7221 */ /* 0x000fe20000000000 */
[----:B------:R-:W-:-:S03]  /*6900*/  SHF.L.U32 R0, R53, 0x17, RZ ;  /* 0x0000001735007819 */ /* 0x000fc600000006ff */
        /* <DEDUP_REMOVED lines=16> */
.L_x_35062:
[----:B------:R-:W-:Y:S02]  /*6a10*/  HFMA2 R12, -RZ, RZ, 0, 4.76837158203125e-07 ;  /* 0x00000008ff0c7431 */ /* 0x000fe400000001ff */
[----:B------:R-:W-:-:S04]  /*6a20*/  FADD R45, R13, R14 ;  /* 0x0000000e0d2d7221 */ /* 0x000fc80000000000 */
[----:B------:R-:W-:-:S07]  /*6a30*/  IMAD.MOV.U32 R13, RZ, RZ, R45 ;  /* 0x000000ffff0d7224 */ /* 0x000fce00078e002d */
[----:B------:R-:W-:Y:S05]  /*6a40*/  WARPSYNC.COLLECTIVE R15, `(.L_x_35063) ;  /* 0x000000000f087348 */ /* 0x000fea0003c00000 */
[----:B------:R0:W1:Y:S02]  /*6a50*/  SHFL.BFLY P6, R14, R13, R12, R11 ;  /* 0x0c00000c0d0e7389 */ /* 0x00006400000c000b */
[----:B01----:R-:W-:Y:S05]  /*6a60*/  ENDCOLLECTIVE ;  /* 0x000000000000791b */ /* 0x003fea0003800000 */
.L_x_35063:
[----:B------:R-:W-:Y:S02]  /*6a70*/  HFMA2 R12, -RZ, RZ, 0, 2.384185791015625e-07 ;  /* 0x00000004ff0c7431 */ /* 0x000fe400000001ff */
[----:B------:R-:W-:-:S05]  /*6a80*/  FADD R48, R45, R14 ;  /* 0x0000000e2d307221 */ /* 0x000fca0000000000 */
[----:B------:R-:W-:-:S07]  /*6a90*/  MOV R13, R48 ;  /* 0x00000030000d7202 */ /* 0x000fce0000000f00 */
[----:B------:R-:W-:Y:S05]  /*6aa0*/  WARPSYNC.COLLECTIVE R15, `(.L_x_35064) ;  /* 0x000000000f087348 */ /* 0x000fea0003c00000 */
[----:B------:R0:W1:Y:S02]  /*6ab0*/  SHFL.BFLY P6, R14, R13, R12, R11 ;  /* 0x0c00000c0d0e7389 */ /* 0x00006400000c000b */
[----:B01----:R-:W-:Y:S05]  /*6ac0*/  ENDCOLLECTIVE ;  /* 0x000000000000791b */ /* 0x003fea0003800000 */
.L_x_35064:
[----:B------:R-:W-:Y:S02]  /*6ad0*/  IMAD.MOV.U32 R12, RZ, RZ, 0x2 ;  /* 0x00000002ff0c7424 */ /* 0x000fe400078e00ff */
[----:B------:R-:W-:-:S05]  /*6ae0*/  FADD R49, R48, R14 ;  /* 0x0000000e30317221 */ /* 0x000fca0000000000 */
[----:B------:R-:W-:-:S07]  /*6af0*/  MOV R13, R49 ;  /* 0x00000031000d7202 */ /* 0x000fce0000000f00 */
[----:B------:R-:W-:Y:S05]  /*6b00*/  WARPSYNC.COLLECTIVE R15, `(.L_x_35065) ;  /* 0x000000000f087348 */ /* 0x000fea0003c00000 */
[----:B------:R0:W1:Y:S02]  /*6b10*/  SHFL.BFLY P6, R14, R13, R12, R11 ;  /* 0x0c00000c0d0e7389 */ /* 0x00006400000c000b */
[----:B01----:R-:W-:Y:S05]  /*6b20*/  ENDCOLLECTIVE ;  /* 0x000000000000791b */ /* 0x003fea0003800000 */
.L_x_35065:
[----:B------:R-:W-:Y:S02]  /*6b30*/  HFMA2 R12, -RZ, RZ, 0, 5.9604644775390625e-08 ;  /* 0x00000001ff0c7431 */ /* 0x000fe400000001ff */
[----:B------:R-:W-:-:S05]  /*6b40*/  FADD R50, R49, R14 ;  /* 0x0000000e31327221 */ /* 0x000fca0000000000 */
[----:B------:R-:W-:-:S07]  /*6b50*/  MOV R13, R50 ;  /* 0x00000032000d7202 */ /* 0x000fce0000000f00 */
[----:B------:R-:W-:Y:S05]  /*6b60*/  WARPSYNC.COLLECTIVE R15, `(.L_x_35066) ;  /* 0x000000000f087348 */ /* 0x000fea0003c00000 */
[----:B------:R0:W1:Y:S02]  /*6b70*/  SHFL.BFLY P6, R14, R13, R12, R11 ;  /* 0x0c00000c0d0e7389 */ /* 0x00006400000c000b */
[----:B01----:R-:W-:Y:S05]  /*6b80*/  ENDCOLLECTIVE ;  /* 0x000000000000791b */ /* 0x003fea0003800000 */
.L_x_35066:
[----:B------:R-:W-:Y:S05]  /*6b90*/  BRA `(.L_x_35067) ;  /* 0xffffffc4008c7947 */ /* 0x000fea000383ffff */
        .weak           $__internal_582_$__cuda_sm3x_div_rn_noftz_f32_slowpath
        .type           $__internal_582_$__cuda_sm3x_div_rn_noftz_f32_slowpath,@function
        .size           $__internal_582_$__cuda_sm3x_div_rn_noftz_f32_slowpath,(.L_x_37959 - $__internal_582_$__cuda_sm3x_div_rn_noftz_f32_slowpath)
$__internal_582_$__cuda_sm3x_div_rn_noftz_f32_slowpath:
        /* <DEDUP_REMOVED lines=34> */
.L_x_35069:
        /* <DEDUP_REMOVED lines=51> */
.L_x_35076:
[----:B------:R-:W-:-:S04]  /*70f0*/  LOP3.LUT R11, R11, 0x80000000, RZ, 0xc0, !PT ;  /* 0x800000000b0b7812 */ /* 0x000fc800078ec0ff */
[----:B------:R-:W-:Y:S01]  /*7100*/  LOP3.LUT R11, R11, 0x7f800000, RZ, 0xfc, !PT ;  /* 0x7f8000000b0b7812 */ /* 0x000fe200078efcff */
[----:B------:R-:W-:Y:S06]  /*7110*/  BRA `(.L_x_35077) ;  /* 0x0000000000047947 */ /* 0x000fec0003800000 */
.L_x_35075:
[----:B------:R-:W-:-:S07]  /*7120*/  LEA R11, R52, R11, 0x17 ;  /* 0x0000000b340b7211 */ /* 0x000fce00078eb8ff */
.L_x_35077:
[----:B------:R-:W-:Y:S05]  /*7130*/  BSYNC.RECONVERGENT B2 ;  /* 0x0000000000027941 */ /* 0x000fea0003800200 */
.L_x_35074:
[----:B------:R-:W-:Y:S05]  /*7140*/  BRA `(.L_x_35078) ;  /* 0x0000000000207947 */ /* 0x000fea0003800000 */
.L_x_35073:
[----:B------:R-:W-:-:S04]  /*7150*/  LOP3.LUT R11, R11, 0x80000000, R44, 0x48, !PT ;  /* 0x800000000b0b7812 */ /* 0x000fc800078e482c */
[----:B------:R-:W-:Y:S01]  /*7160*/  LOP3.LUT R11, R11, 0x7f800000, RZ, 0xfc, !PT ;  /* 0x7f8000000b0b7812 */ /* 0x000fe200078efcff */
[----:B------:R-:W-:Y:S06]  /*7170*/  BRA `(.L_x_35078) ;  /* 0x0000000000147947 */ /* 0x000fec0003800000 */
.L_x_35072:
[----:B------:R-:W-:Y:S01]  /*7180*/  LOP3.LUT R11, R11, 0x80000000, R44, 0x48, !PT ;  /* 0x800000000b0b7812 */ /* 0x000fe200078e482c */
[----:B------:R-:W-:Y:S06]  /*7190*/  BRA `(.L_x_35078) ;  /* 0x00000000000c7947 */ /* 0x000fec0003800000 */
.L_x_35071:
[----:B------:R-:W0:Y:S01]  /*71a0*/  MUFU.RSQ R11, -QNAN ;  /* 0xffc00000000b7908 */ /* 0x000e220000001400 */
[----:B------:R-:W-:Y:S05]  /*71b0*/  BRA `(.L_x_35078) ;  /* 0x0000000000047947 */ /* 0x000fea0003800000 */
.L_x_35070:
[----:B------:R-:W-:-:S07]  /*71c0*/  FADD.FTZ R11, R44, R11 ;  /* 0x0000000b2c0b7221 */ /* 0x000fce0000010000 */
.L_x_35078:
[----:B------:R-:W-:Y:S05]  /*71d0*/  BSYNC.RECONVERGENT B1 ;  /* 0x0000000000017941 */ /* 0x000fea0003800200 */
.L_x_35068:
[----:B------:R-:W-:Y:S01]  /*71e0*/  HFMA2 R45, -RZ, RZ, 0, 0 ;  /* 0x00000000ff2d7431 */ /* 0x000fe200000001ff */
[----:B------:R-:W-:-:S04]  /*71f0*/  MOV R44, R50 ;  /* 0x00000032002c7202 */ /* 0x000fc80000000f00 */
[----:B0-----:R-:W-:Y:S05]  /*7200*/  RET.REL.NODEC R44 `(_Z15SoftmaxWarpImplI24ElementwiseScaleMaskLoadIffbE11DirectStoreIffEfLi2ELi24ELi32ELi1ELb1EL9Algorithm0EEvT_T0_ll) ;  /* 0xffffff8c2c7c7950 */ /* 0x001fea0003c3ffff */
.L_x_35079:
        /* <DEDUP_REMOVED lines=15> */
.L_x_37959:


//--------------------- .text._Z15SoftmaxWarpImplI24ElementwiseScaleMaskLoadIffbE11DirectStoreIffEfLi2ELi24ELi32ELi1ELb0EL9Algorithm0EEvT_T0_ll --------------------------
	.section	.text._Z15SoftmaxWarpImplI24ElementwiseScaleMaskLoadIffbE11DirectStoreIffEfLi2ELi24ELi32ELi1ELb0EL9Algorithm0EEvT_T0_ll,"ax",@progbits
	.align	128
        .global         _Z15SoftmaxWarpImplI24ElementwiseScaleMaskLoadIffbE11DirectStoreIffEfLi2ELi24ELi32ELi1ELb0EL9Algorithm0EEvT_T0_ll
        .type           _Z15SoftmaxWarpImplI24ElementwiseScaleMaskLoadIffbE11DirectStoreIffEfLi2ELi24ELi32ELi1ELb0EL9Algorithm0EEvT_T0_ll,@function
        .size           _Z15SoftmaxWarpImplI24ElementwiseScaleMaskLoadIffbE11DirectStoreIffEfLi2ELi24ELi32ELi1ELb0EL9Algorithm0EEvT_T0_ll,(.L_x_37960 - _Z15SoftmaxWarpImplI24ElementwiseScaleMaskLoadIffbE11DirectStoreIffEfLi2ELi24ELi32ELi1ELb0EL9Algorithm0EEvT_T0_ll)
        .other          _Z15SoftmaxWarpImplI24ElementwiseScaleMaskLoadIffbE11DirectStoreIffEfLi2ELi24ELi32ELi1ELb0EL9Algorithm0EEvT_T0_ll,@"STO_CUDA_ENTRY STV_DEFAULT"
_Z15SoftmaxWarpImplI24ElementwiseScaleMaskLoadIffbE11DirectStoreIffEfLi2ELi24ELi32ELi1ELb0EL9Algorithm0EEvT_T0_ll:
.text._Z15SoftmaxWarpImplI24ElementwiseScaleMaskLoadIffbE11DirectStoreIffEfLi2ELi24ELi32ELi1ELb0EL9Algorithm0EEvT_T0_ll:
        /* <DEDUP_REMOVED lines=24> */
.L_x_35080:
        /* <DEDUP_REMOVED lines=14> */
.L_x_35130:
        /* <DEDUP_REMOVED lines=31> */
[----:B------:R-:W-:Y:S01]  /*0450*/  IADD3.X R21, PT, PT, RZ, R21, RZ, P3, !PT ;  /* 0x00000015ff157210 */ /* 0x000fe20001ffe4ff */
[----:B------:R-:W-:Y:S01]  /*0460*/  IMAD.X R23, RZ, RZ, R23, P2 ;  /* 0x000000ffff177224 */ /* 0x000fe200010e0617 */
[----:B------:R-:W-:Y:S01]  /*0470*/  IADD3 R8, P0, PT, R8, UR38, RZ ;  /* 0x0000002608087c10 */ /* 0x000fe2000ff1e0ff */
[----:B------:R-:W2:Y:S01]  /*0480*/  LDG.E.U16 R16, desc[UR4][R16.64] ;  /* 0x0000000410107981 */ /* 0x000ea2000c1e1500 */
[----:B------:R-:W-:-:S02]  /*0490*/  LOP3.LUT R18, R46, 0xfffffffe, RZ, 0xc0, !PT ;  /* 0xfffffffe2e127812 */ /* 0x000fc400078ec0ff */
[----:B------:R-:W-:Y:S02]  /*04a0*/  LEA.HI R44, P1, R25, R44, RZ, 0x1 ;  /* 0x0000002c192c7211 */ /* 0x000fe400078308ff */
[----:B------:R-:W-:Y:S02]  /*04b0*/  IADD3.X R9, PT, PT, R21, UR39, RZ, P0, !PT ;  /* 0x0000002715097c10 */ /* 0x000fe400087fe4ff */
[----:B------:R-:W-:Y:S02]  /*04c0*/  IADD3 R18, P2, PT, R18, UR38, RZ ;  /* 0x0000002612127c10 */ /* 0x000fe4000ff5e0ff */
[----:B------:R-:W-:Y:S01]  /*04d0*/  LOP3.LUT R4, R44, 0xfffffffe, RZ, 0xc0, !PT ;  /* 0xfffffffe2c047812 */ /* 0x000fe200078ec0ff */
[----:B------:R1:W3:Y:S01]  /*04e0*/  LDG.E.U16 R7, desc[UR10][R8.64] ;  /* 0x0000000a08077981 */ /* 0x0002e2000c1e1500 */
[----:B------:R-:W-:Y:S02]  /*04f0*/  IADD3.X R25, PT, PT, RZ, R25, RZ, P1, !PT ;  /* 0x00000019ff197210 */ /* 0x000fe40000ffe4ff */
[----:B------:R-:W-:-:S02]  /*0500*/  IADD3.X R19, PT, PT, R23, UR39, RZ, P2, !PT ;  /* 0x0000002717137c10 */ /* 0x000fc400097fe4ff */
[----:B------:R-:W-:Y:S02]  /*0510*/  IADD3 R4, P1, PT, R4, UR38, RZ ;  /* 0x0000002604047c10 */ /* 0x000fe4000ff3e0ff */
[----:B------:R-:W-:Y:S01]  /*0520*/  IADD3 R28, P0, PT, R2, 0x140, RZ ;  /* 0x00000140021c7810 */ /* 0x000fe20007f1e0ff */
[----:B------:R-:W4:Y:S01]  /*0530*/  LDG.E.U16 R18, desc[UR8][R18.64] ;  /* 0x0000000812127981 */ /* 0x000f22000c1e1500 */
[----:B------:R-:W-:Y:S02]  /*0540*/  IADD3.X R5, PT, PT, R25, UR39, RZ, P1, !PT ;  /* 0x0000002719057c10 */ /* 0x000fe40008ffe4ff */
[----:B------:R-:W-:-:S03]  /*0550*/  IADD3.X R15, PT, PT, RZ, R27, RZ, P0, !PT ;  /* 0x0000001bff0f7210 */ /* 0x000fc600007fe4ff */
[----:B------:R5:W4:Y:S01]  /*0560*/  LDG.E.U16 R6, desc[UR6][R4.64] ;  /* 0x0000000604067981 */ /* 0x000b22000c1e1500 */
[----:B------:R-:W-:Y:S02]  /*0570*/  LEA.HI R28, P0, R15, R28, RZ, 0x1 ;  /* 0x0000001c0f1c7211 */ /* 0x000fe400078108ff */
[----:B------:R-:W-:Y:S02]  /*0580*/  IADD3 R12, P1, PT, R2, 0x180, RZ ;  /* 0x00000180020c7810 */ /* 0x000fe40007f3e0ff */
[----:B------:R-:W-:Y:S02]  /*0590*/  LOP3.LUT R0, R28, 0xfffffffe, RZ, 0xc0, !PT ;  /* 0xfffffffe1c007812 */ /* 0x000fe400078ec0ff */
[----:B------:R-:W-:Y:S02]  /*05a0*/  IADD3.X R13, PT, PT, RZ, R27, RZ, P1, !PT ;  /* 0x0000001bff0d7210 */ /* 0x000fe40000ffe4ff */
[----:B------:R-:W-:Y:S02]  /*05b0*/  IADD3.X R15, PT, PT, RZ, R15, RZ, P0, !PT ;  /* 0x0000000fff0f7210 */ /* 0x000fe400007fe4ff */
[----:B-1----:R-:W-:-:S02]  /*05c0*/  IADD3 R8, P0, PT, R0, UR38, RZ ;  /* 0x0000002600087c10 */ /* 0x002fc4000ff1e0ff */
[----:B------:R-:W-:Y:S02]  /*05d0*/  LEA.HI R12, P1, R13, R12, RZ, 0x1 ;  /* 0x0000000c0d0c7211 */ /* 0x000fe400078308ff */
[----:B------:R-:W-:Y:S02]  /*05e0*/  IADD3.X R9, PT, PT, R15, UR39, RZ, P0, !PT ;  /* 0x000000270f097c10 */ /* 0x000fe400087fe4ff */
[----:B-----5:R-:W-:Y:S01]  /*05f0*/  LOP3.LUT R4, R12, 0xfffffffe, RZ, 0xc0, !PT ;  /* 0xfffffffe0c047812 */ /* 0x020fe200078ec0ff */
[----:B------:R-:W-:Y:S02]  /*0600*/  IMAD.X R13, RZ, RZ, R13, P1 ;  /* 0x000000ffff0d7224 */ /* 0x000fe400008e060d */
[----:B------:R1:W5:Y:S01]  /*0610*/  LDG.E.U16 R8, desc[UR4][R8.64] ;  /* 0x0000000408087981 */ /* 0x000362000c1e1500 */
[----:B------:R-:W-:-:S04]  /*0620*/  IADD3 R4, P1, PT, R4, UR38, RZ ;  /* 0x0000002604047c10 */ /* 0x000fc8000ff3e0ff */
[----:B------:R-:W-:-:S06]  /*0630*/  IADD3.X R5, PT, PT, R13, UR39, RZ, P1, !PT ;  /* 0x000000270d057c10 */ /* 0x000fcc0008ffe4ff */
[----:B------:R0:W5:Y:S01]  /*0640*/  LDG.E.U16 R5, desc[UR6][R4.64] ;  /* 0x0000000604057981 */ /* 0x000162000c1e1500 */
[C---:B------:R-:W-:Y:S02]  /*0650*/  SHF.L.U64.HI R14, R42.reuse, 0x2, R29 ;  /* 0x000000022a0e7819 */ /* 0x040fe4000001021d */
[----:B------:R-:W-:Y:S02]  /*0660*/  SHF.L.U32 R42, R42, 0x2, RZ ;  /* 0x000000022a2a7819 */ /* 0x000fe400000006ff */
[----:B------:R-:W-:Y:S02]  /*0670*/  IADD3 R11, P0, PT, R2, 0x1c0, RZ ;  /* 0x000001c0020b7810 */ /* 0x000fe40007f1e0ff */
[----:B-1----:R-:W-:Y:S02]  /*0680*/  SHF.L.U64.HI R9, R46, 0x2, R23 ;  /* 0x000000022e097819 */ /* 0x002fe40000010217 */
[----:B------:R-:W-:Y:S02]  /*0690*/  LOP3.LUT R42, R42, 0xfffffff8, RZ, 0xc0, !PT ;  /* 0xfffffff82a2a7812 */ /* 0x000fe400078ec0ff */
[C---:B0-----:R-:W-:Y:S01]  /*06a0*/  SHF.L.U64.HI R4, R34.reuse, 0x2, R21 ;  /* 0x0000000222047819 */ /* 0x041fe20000010215 */
[----:B------:R-:W-:Y:S01]  /*06b0*/  IMAD.SHL.U32 R34, R34, 0x4, RZ ;  /* 0x0000000422227824 */ /* 0x000fe200078e00ff */
[----:B------:R-:W-:-:S02]  /*06c0*/  SHF.L.U32 R46, R46, 0x2, RZ ;  /* 0x000000022e2e7819 */ /* 0x000fc400000006ff */
[----:B------:R-:W-:Y:S02]  /*06d0*/  IADD3.X R40, PT, PT, RZ, R27, RZ, P0, !PT ;  /* 0x0000001bff287210 */ /* 0x000fe400007fe4ff */
[----:B------:R-:W-:Y:S02]  /*06e0*/  IADD3 R42, P0, PT, R42, UR36, RZ ;  /* 0x000000242a2a7c10 */ /* 0x000fe4000ff1e0ff */
[----:B------:R-:W-:Y:S02]  /*06f0*/  LOP3.LUT R46, R46, 0xfffffff8, RZ, 0xc0, !PT ;  /* 0xfffffff82e2e7812 */ /* 0x000fe400078ec0ff */
[----:B------:R-:W-:Y:S02]  /*0700*/  LOP3.LUT R34, R34, 0xfffffff8, RZ, 0xc0, !PT ;  /* 0xfffffff822227812 */ /* 0x000fe400078ec0ff */
[----:B------:R-:W-:Y:S02]  /*0710*/  IADD3.X R43, PT, PT, R14, UR37, RZ, P0, !PT ;  /* 0x000000250e2b7c10 */ /* 0x000fe400087fe4ff */
[----:B------:R-:W-:-:S02]  /*0720*/  IADD3 R46, P0, PT, R46, UR36, RZ ;  /* 0x000000242e2e7c10 */ /* 0x000fc4000ff1e0ff */
[----:B------:R-:W-:Y:S02]  /*0730*/  IADD3 R34, P6, PT, R34, UR36, RZ ;  /* 0x0000002422227c10 */ /* 0x000fe4000ffde0ff */
[----:B------:R-:W-:Y:S02]  /*0740*/  IADD3.X R47, PT, PT, R9, UR37, RZ, P0, !PT ;  /* 0x00000025092f7c10 */ /* 0x000fe400087fe4ff */
[----:B------:R-:W-:Y:S02]  /*0750*/  IADD3.X R35, PT, PT, R4, UR37, RZ, P6, !PT ;  /* 0x0000002504237c10 */ /* 0x000fe4000b7fe4ff */
[----:B------:R-:W-:Y:S02]  /*0760*/  LEA.HI R9, P6, R40, R11, RZ, 0x1 ;  /* 0x0000000b28097211 */ /* 0x000fe400078d08ff */
[----:B------:R-:W-:Y:S02]  /*0770*/  IADD3 R17, P0, PT, R2, 0x200, RZ ;  /* 0x0000020002117810 */ /* 0x000fe40007f1e0ff */
[----:B------:R-:W-:-:S02]  /*0780*/  IADD3.X R40, PT, PT, RZ, R40, RZ, P6, !PT ;  /* 0x00000028ff287210 */ /* 0x000fc400037fe4ff */
[----:B------:R-:W-:Y:S02]  /*0790*/  IADD3.X R50, PT, PT, RZ, R27, RZ, P0, !PT ;  /* 0x0000001bff327210 */ /* 0x000fe400007fe4ff */
[----:B------:R-:W-:Y:S02]  /*07a0*/  R2UR UR12, R30 ;  /* 0x000000001e0c72ca */ /* 0x000fe400000e0000 */
[C---:B------:R-:W-:Y:S02]  /*07b0*/  R2UR UR13, R31.reuse ;  /* 0x000000001f0d72ca */ /* 0x040fe400000e0000 */
[----:B------:R-:W-:Y:S02]  /*07c0*/  LEA.HI R17, P0, R50, R17, RZ, 0x1 ;  /* 0x0000001132117211 */ /* 0x000fe400078108ff */
[----:B------:R-:W-:Y:S02]  /*07d0*/  R2UR UR14, R30 ;  /* 0x000000001e0e72ca */ /* 0x000fe400000e0000 */
[----:B------:R-:W-:-:S02]  /*07e0*/  R2UR UR15, R31 ;  /* 0x000000001f0f72ca */ /* 0x000fc400000e0000 */
[----:B------:R-:W-:Y:S01]  /*07f0*/  LOP3.LUT R14, R17, 0xfffffffe, RZ, 0xc0, !PT ;  /* 0xfffffffe110e7812 */ /* 0x000fe200078ec0ff */
[----:B------:R-:W-:-:S03]  /*0800*/  IMAD.X R50, RZ, RZ, R50, P0 ;  /* 0x000000ffff327224 */ /* 0x000fc600000e0632 */
[----:B------:R-:W-:Y:S02]  /*0810*/  IADD3 R14, P0, PT, R14, UR38, RZ ;  /* 0x000000260e0e7c10 */ /* 0x000fe4000ff1e0ff */
[----:B--2---:R-:W-:Y:S02]  /*0820*/  PRMT R0, R16, 0x7771, RZ ;  /* 0x0000777110007816 */ /* 0x004fe400000000ff */
[----:B---3--:R-:W-:-:S04]  /*0830*/  PRMT R10, R7, 0x7771, RZ ;  /* 0x00007771070a7816 */ /* 0x008fc800000000ff */
[----:B------:R-:W-:Y:S02]  /*0840*/  ISETP.NE.AND P4, PT, R10, RZ, PT ;  /* 0x000000ff0a00720c */ /* 0x000fe40003f85270 */
[----:B------:R-:W-:Y:S02]  /*0850*/  SHF.L.U64.HI R10, R44, 0x2, R25 ;  /* 0x000000022c0a7819 */ /* 0x000fe40000010219 */
[----:B----4-:R-:W-:Y:S02]  /*0860*/  PRMT R3, R18, 0x7771, RZ ;  /* 0x0000777112037816 */ /* 0x010fe400000000ff */
[----:B------:R-:W-:Y:S02]  /*0870*/  SHF.L.U32 R44, R44, 0x2, RZ ;  /* 0x000000022c2c7819 */ /* 0x000fe400000006ff */
[----:B------:R-:W-:Y:S02]  /*0880*/  ISETP.NE.AND P1, PT, R0, RZ, PT ;  /* 0x000000ff0000720c */ /* 0x000fe40003f25270 */
[----:B------:R-:W-:-:S02]  /*0890*/  ISETP.NE.AND P3, PT, R3, RZ, PT ;  /* 0x000000ff0300720c */ /* 0x000fc40003f65270 */
[----:B------:R-:W-:Y:S02]  /*08a0*/  PRMT R0, R6, 0x7771, RZ ;  /* 0x0000777106007816 */ /* 0x000fe400000000ff */
[----:B------:R-:W-:Y:S02]  /*08b0*/  SHF.L.U64.HI R3, R28, 0x2, R15 ;  /* 0x000000021c037819 */ /* 0x000fe4000001020f */
[----:B------:R-:W-:Y:S02]  /*08c0*/  LOP3.LUT R44, R44, 0xfffffff8, RZ, 0xc0, !PT ;  /* 0xfffffff82c2c7812 */ /* 0x000fe400078ec0ff */
[----:B------:R-:W-:Y:S02]  /*08d0*/  SHF.L.U32 R28, R28, 0x2, RZ ;  /* 0x000000021c1c7819 */ /* 0x000fe400000006ff */
[----:B------:R-:W-:Y:S02]  /*08e0*/  ISETP.NE.AND P2, PT, R0, RZ, PT ;  /* 0x000000ff0000720c */ /* 0x000fe40003f45270 */
[----:B------:R-:W-:-:S02]  /*08f0*/  IADD3 R44, P5, PT, R44, UR36, RZ ;  /* 0x000000242c2c7c10 */ /* 0x000fc4000ffbe0ff */
[----:B------:R-:W-:Y:S02]  /*0900*/  SHF.L.U64.HI R0, R12, 0x2, R13 ;  /* 0x000000020c007819 */ /* 0x000fe4000001020d */
[----:B------:R-:W-:Y:S02]  /*0910*/  LOP3.LUT R28, R28, 0xfffffff8, RZ, 0xc0, !PT ;  /* 0xfffffff81c1c7812 */ /* 0x000fe400078ec0ff */
[----:B------:R-:W-:Y:S02]  /*0920*/  SHF.L.U32 R12, R12, 0x2, RZ ;  /* 0x000000020c0c7819 */ /* 0x000fe400000006ff */
[----:B------:R-:W-:Y:S02]  /*0930*/  IADD3.X R45, PT, PT, R10, UR37, RZ, P5, !PT ;  /* 0x000000250a2d7c10 */ /* 0x000fe4000affe4ff */
[----:B------:R-:W-:Y:S02]  /*0940*/  IADD3 R28, P5, PT, R28, UR36, RZ ;  /* 0x000000241c1c7c10 */ /* 0x000fe4000ffbe0ff */
[----:B------:R-:W-:-:S02]  /*0950*/  LOP3.LUT R12, R12, 0xfffffff8, RZ, 0xc0, !PT ;  /* 0xfffffff80c0c7812 */ /* 0x000fc400078ec0ff */
[----:B------:R-:W-:Y:S02]  /*0960*/  IADD3.X R29, PT, PT, R3, UR37, RZ, P5, !PT ;  /* 0x00000025031d7c10 */ /* 0x000fe4000affe4ff */
[----:B------:R-:W-:-:S04]  /*0970*/  IADD3 R12, P5, PT, R12, UR36, RZ ;  /* 0x000000240c0c7c10 */ /* 0x000fc8000ffbe0ff */
[----:B------:R-:W-:Y:S02]  /*0980*/  IADD3.X R13, PT, PT, R0, UR37, RZ, P5, !PT ;  /* 0x00000025000d7c10 */ /* 0x000fe4000affe4ff */
[----:B-----5:R-:W-:Y:S02]  /*0990*/  PRMT R0, R8, 0x7771, RZ ;  /* 0x0000777108007816 */ /* 0x020fe400000000ff */
[C---:B------:R-:W-:Y:S02]  /*09a0*/  @P1 R2UR UR4, R30.reuse ;  /* 0x000000001e0412ca */ /* 0x040fe400000e0000 */
[C---:B------:R-:W-:Y:S02]  /*09b0*/  @P1 R2UR UR5, R31.reuse ;  /* 0x000000001f0512ca */ /* 0x040fe400000e0000 */
[----:B------:R-:W-:Y:S02]  /*09c0*/  @P2 R2UR UR6, R30 ;  /* 0x000000001e0622ca */ /* 0x000fe400000e0000 */
[----:B------:R-:W-:-:S02]  /*09d0*/  @P2 R2UR UR7, R31 ;  /* 0x000000001f0722ca */ /* 0x000fc400000e0000 */
[----:B------:R-:W-:Y:S02]  /*09e0*/  ISETP.NE.AND P5, PT, R0, RZ, PT ;  /* 0x000000ff0000720c */ /* 0x000fe40003fa5270 */
[----:B------:R-:W-:Y:S02]  /*09f0*/  LOP3.LUT R10, R9, 0xfffffffe, RZ, 0xc0, !PT ;  /* 0xfffffffe090a7812 */ /* 0x000fe400078ec0ff */
[----:B------:R-:W-:Y:S02]  /*0a00*/  PRMT R3, R5, 0x7771, RZ ;  /* 0x0000777105037816 */ /* 0x000fe400000000ff */
[----:B------:R-:W-:Y:S01]  /*0a10*/  IADD3 R10, P6, PT, R10, UR38, RZ ;  /* 0x000000260a0a7c10 */ /* 0x000fe2000ffde0ff */
[----:B------:R-:W2:Y:S03]  /*0a20*/  @P1 LDG.E R58, desc[UR4][R42.64+0x4] ;  /* 0x000004042a3a1981 */ /* 0x000ea6000c1e1900 */
[----:B------:R-:W-:Y:S01]  /*0a30*/  IADD3.X R11, PT, PT, R40, UR39, RZ, P6, !PT ;  /* 0x00000027280b7c10 */ /* 0x000fe2000b7fe4ff */
[----:B------:R-:W3:Y:S01]  /*0a40*/  @P2 LDG.E R22, desc[UR6][R44.64+0x4] ;  /* 0x000004062c162981 */ /* 0x000ee2000c1e1900 */
[----:B------:R-:W-:-:S02]  /*0a50*/  ISETP.NE.AND P6, PT, R3, RZ, PT ;  /* 0x000000ff0300720c */ /* 0x000fc40003fc5270 */
[C---:B------:R-:W-:Y:S01]  /*0a60*/  @P3 R2UR UR4, R30.reuse ;  /* 0x000000001e0432ca */ /* 0x040fe200000e0000 */
[----:B------:R0:W4:Y:S01]  /*0a70*/  LDG.E.U16 R4, desc[UR12][R10.64] ;  /* 0x0000000c0a047981 */ /* 0x000122000c1e1500 */
[C---:B------:R-:W-:Y:S02]  /*0a80*/  @P3 R2UR UR5, R31.reuse ;  /* 0x000000001f0532ca */ /* 0x040fe400000e0000 */
[C---:B------:R-:W-:Y:S02]  /*0a90*/  @P5 R2UR UR6, R30.reuse ;  /* 0x000000001e0652ca */ /* 0x040fe400000e0000 */
[C---:B------:R-:W-:Y:S02]  /*0aa0*/  @P5 R2UR UR7, R31.reuse ;  /* 0x000000001f0752ca */ /* 0x040fe400000e0000 */
[----:B------:R-:W-:Y:S02]  /*0ab0*/  @P4 R2UR UR8, R30 ;  /* 0x000000001e0842ca */ /* 0x000fe400000e0000 */
[----:B------:R-:W-:-:S02]  /*0ac0*/  @P4 R2UR UR9, R31 ;  /* 0x000000001f0942ca */ /* 0x000fc400000e0000 */
[----:B------:R-:W-:Y:S02]  /*0ad0*/  @P6 R2UR UR10, R30 ;  /* 0x000000001e0a62ca */ /* 0x000fe400000e0000 */
[----:B------:R-:W-:Y:S01]  /*0ae0*/  @P6 R2UR UR11, R31 ;  /* 0x000000001f0b62ca */ /* 0x000fe200000e0000 */
[----:B------:R-:W5:Y:S01]  /*0af0*/  @P3 LDG.E R20, desc[UR4][R46.64+0x4] ;  /* 0x000004042e143981 */ /* 0x000f62000c1e1900 */
[----:B------:R-:W-:-:S03]  /*0b00*/  IADD3.X R15, PT, PT, R50, UR39, RZ, P0, !PT ;  /* 0x00000027320f7c10 */ /* 0x000fc600087fe4ff */
[----:B------:R-:W5:Y:S04]  /*0b10*/  @P5 LDG.E R52, desc[UR6][R28.64+0x4] ;  /* 0x000004061c345981 */ /* 0x000f68000c1e1900 */
[----:B------:R-:W5:Y:S04]  /*0b20*/  @P4 LDG.E R54, desc[UR8][R34.64+0x4] ;  /* 0x0000040822364981 */ /* 0x000f68000c1e1900 */
[----:B------:R-:W5:Y:S04]  /*0b30*/  LDG.E.U16 R0, desc[UR14][R14.64] ;  /* 0x0000000e0e007981 */ /* 0x000f68000c1e1500 */
[----:B------:R-:W5:Y:S01]  /*0b40*/  @P6 LDG.E R56, desc[UR10][R12.64+0x4] ;  /* 0x0000040a0c386981 */ /* 0x000f62000c1e1900 */
[----:B------:R-:W-:-:S04]  /*0b50*/  IADD3 R32, P0, PT, R2, 0x240, RZ ;  /* 0x0000024002207810 */ /* 0x000fc80007f1e0ff */
[----:B------:R-:W-:-:S04]  /*0b60*/  IADD3.X R19, PT, PT, RZ, R27, RZ, P0, !PT ;  /* 0x0000001bff137210 */ /* 0x000fc800007fe4ff */
[----:B------:R-:W-:-:S04]  /*0b70*/  LEA.HI R32, P0, R19, R32, RZ, 0x1 ;  /* 0x0000002013207211 */ /* 0x000fc800078108ff */
[----:B0-----:R-:W-:Y:S02]  /*0b80*/  LOP3.LUT R10, R32, 0xfffffffe, RZ, 0xc0, !PT ;  /* 0xfffffffe200a7812 */ /* 0x001fe400078ec0ff */
[----:B------:R-:W-:Y:S02]  /*0b90*/  IADD3.X R19, PT, PT, RZ, R19, RZ, P0, !PT ;  /* 0x00000013ff137210 */ /* 0x000fe400007fe4ff */
[----:B------:R-:W-:Y:S02]  /*0ba0*/  IADD3 R10, P0, PT, R10, UR38, RZ ;  /* 0x000000260a0a7c10 */ /* 0x000fe4000ff1e0ff */
[----:B------:R-:W-:Y:S02]  /*0bb0*/  R2UR UR4, R30 ;  /* 0x000000001e0472ca */ /* 0x000fe400000e0000 */
[----:B------:R-:W-:Y:S02]  /*0bc0*/  R2UR UR5, R31 ;  /* 0x000000001f0572ca */ /* 0x000fe400000e0000 */
[----:B------:R-:W-:-:S02]  /*0bd0*/  IADD3.X R11, PT, PT, R19, UR39, RZ, P0, !PT ;  /* 0x00000027130b7c10 */ /* 0x000fc400087fe4ff */
[----:B------:R-:W-:-:S03]  /*0be0*/  IADD3 R25, P0, PT, R2, 0x280, RZ ;  /* 0x0000028002197810 */ /* 0x000fc60007f1e0ff */
[----:B------:R0:W5:Y:S01]  /*0bf0*/  LDG.E.U16 R3, desc[UR12][R10.64] ;  /* 0x0000000c0a037981 */ /* 0x000162000c1e1500 */
[----:B------:R-:W-:-:S05]  /*0c00*/  IADD3.X R48, PT, PT, RZ, R27, RZ, P0, !PT ;  /* 0x0000001bff307210 */ /* 0x000fca00007fe4ff */
[----:B------:R-:W5:Y:S01]  /*0c10*/  LDG.E R42, desc[UR4][R42.64] ;  /* 0x000000042a2a7981 */ /* 0x000f62000c1e1900 */
[----:B0-----:R-:W3:Y:S03]  /*0c20*/  LDC.64 R10, c[0x0][0x398] ;  /* 0x0000e600ff0a7b82 */ /* 0x001ee60000000a00 */
[----:B------:R-:W5:Y:S01]  /*0c30*/  LDG.E R44, desc[UR4][R44.64] ;  /* 0x000000042c2c7981 */ /* 0x000f62000c1e1900 */
[----:B------:R-:W0:Y:S01]  /*0c40*/  LDCU UR4, c[0x0][0x398] ;  /* 0x00007300ff0477ac */ /* 0x000e220008000800 */
[----:B------:R-:W-:Y:S02]  /*0c50*/  LEA.HI R25, P0, R48, R25, RZ, 0x1 ;  /* 0x0000001930197211 */ /* 0x000fe400078108ff */
[----:B------:R-:W-:Y:S02]  /*0c60*/  R2UR UR6, R30 ;  /* 0x000000001e0672ca */ /* 0x000fe400000e0000 */
[----:B------:R-:W-:-:S02]  /*0c70*/  R2UR UR7, R31 ;  /* 0x000000001f0772ca */ /* 0x000fc400000e0000 */
[----:B------:R-:W-:Y:S02]  /*0c80*/  LOP3.LUT R14, R25, 0xfffffffe, RZ, 0xc0, !PT ;  /* 0xfffffffe190e7812 */ /* 0x000fe400078ec0ff */
[----:B------:R-:W-:Y:S02]  /*0c90*/  IADD3.X R48, PT, PT, RZ, R48, RZ, P0, !PT ;  /* 0x00000030ff307210 */ /* 0x000fe400007fe4ff */
[----:B------:R-:W-:Y:S02]  /*0ca0*/  R2UR UR10, R30 ;  /* 0x000000001e0a72ca */ /* 0x000fe400000e0000 */
[----:B------:R-:W-:Y:S02]  /*0cb0*/  R2UR UR11, R31 ;  /* 0x000000001f0b72ca */ /* 0x000fe400000e0000 */
[----:B------:R-:W-:Y:S02]  /*0cc0*/  IADD3 R14, P0, PT, R14, UR38, RZ ;  /* 0x000000260e0e7c10 */ /* 0x000fe4000ff1e0ff */
[----:B------:R-:W-:Y:S01]  /*0cd0*/  PRMT R16, R16, 0x7770, RZ ;  /* 0x0000777010107816 */ /* 0x000fe200000000ff */
[----:B------:R4:W5:Y:S01]  /*0ce0*/  LDG.E R26, desc[UR6][R12.64] ;  /* 0x000000060c1a7981 */ /* 0x000962000c1e1900 */
[----:B------:R-:W-:-:S02]  /*0cf0*/  IADD3.X R15, PT, PT, R48, UR39, RZ, P0, !PT ;  /* 0x00000027300f7c10 */ /* 0x000fc400087fe4ff */
[----:B------:R-:W-:Y:S02]  /*0d00*/  ISETP.NE.AND P0, PT, R16, RZ, PT ;  /* 0x000000ff1000720c */ /* 0x000fe40003f05270 */
[----:B------:R-:W-:Y:S02]  /*0d10*/  PRMT R18, R18, 0x7770, RZ ;  /* 0x0000777012127816 */ /* 0x000fe400000000ff */
[----:B------:R-:W-:Y:S01]  /*0d20*/  R2UR UR8, R30 ;  /* 0x000000001e0872ca */ /* 0x000fe200000e0000 */
[----:B------:R1:W5:Y:S01]  /*0d30*/  LDG.E R28, desc[UR10][R28.64] ;  /* 0x0000000a1c1c7981 */ /* 0x000362000c1e1900 */
[----:B------:R-:W-:Y:S02]  /*0d40*/  PRMT R16, R6, 0x7770, RZ ;  /* 0x0000777006107816 */ /* 0x000fe400000000ff */
[----:B0-----:R-:W-:Y:S02]  /*0d50*/  MOV R6, UR4 ;  /* 0x0000000400067c02 */ /* 0x001fe40008000f00 */
[----:B------:R-:W-:Y:S01]  /*0d60*/  R2UR UR9, R31 ;  /* 0x000000001f0972ca */ /* 0x000fe200000e0000 */
[----:B------:R-:W-:Y:S01]  /*0d70*/  IMAD.U32 R24, RZ, RZ, UR4 ;  /* 0x00000004ff187e24 */ /* 0x000fe2000f8e00ff */
[----:B------:R-:W5:Y:S11]  /*0d80*/  LDG.E R46, desc[UR6][R46.64] ;  /* 0x000000062e2e7981 */ /* 0x000f76000c1e1900 */
[----:B------:R0:W5:Y:S04]  /*0d90*/  LDG.E.U16 R21, desc[UR8][R14.64] ;  /* 0x000000080e157981 */ /* 0x000168000c1e1500 */
[----:B------:R-:W5:Y:S01]  /*0da0*/  LDG.E R34, desc[UR8][R34.64] ;  /* 0x0000000822227981 */ /* 0x000f62000c1e1900 */
[----:B---3--:R-:W-:Y:S01]  /*0db0*/  @P2 FMUL R6, R22, R11 ;  /* 0x0000000b16062220 */ /* 0x008fe20000400000 */
[----:B------:R-:W-:-:S02]  /*0dc0*/  ISETP.NE.AND P2, PT, R18, RZ, PT ;  /* 0x000000ff1200720c */ /* 0x000fc40003f45270 */
[----:B----4-:R-:W-:Y:S02]  /*0dd0*/  PRMT R12, R4, 0x7771, RZ ;  /* 0x00007771040c7816 */ /* 0x010fe400000000ff */
[----:B------:R-:W-:Y:S02]  /*0de0*/  MOV R22, UR4 ;  /* 0x0000000400167c02 */ /* 0x000fe40008000f00 */
[----:B------:R-:W-:Y:S01]  /*0df0*/  MOV R18, UR4 ;  /* 0x0000000400127c02 */ /* 0x000fe20008000f00 */
[-C--:B--2---:R-:W-:Y:S01]  /*0e00*/  @P1 FMUL R24, R58, R11.reuse ;  /* 0x0000000b3a181220 */ /* 0x084fe20000400000 */
[----:B------:R-:W-:Y:S01]  /*0e10*/  ISETP.NE.AND P1, PT, R16, RZ, PT ;  /* 0x000000ff1000720c */ /* 0x000fe20003f25270 */
[-C--:B-----5:R-:W-:Y:S01]  /*0e20*/  @P3 FMUL R22, R20, R11.reuse ;  /* 0x0000000b14163220 */ /* 0x0a0fe20000400000 */
[----:B------:R-:W-:Y:S01]  /*0e30*/  MOV R20, UR4 ;  /* 0x0000000400147c02 */ /* 0x000fe20008000f00 */
[-C--:B------:R-:W-:Y:S01]  /*0e40*/  @P5 FMUL R18, R52, R11.reuse ;  /* 0x0000000b34125220 */ /* 0x080fe20000400000 */
[----:B------:R-:W-:Y:S01]  /*0e50*/  ISETP.NE.AND P5, PT, R12, RZ, PT ;  /* 0x000000ff0c00720c */ /* 0x000fe20003fa5270 */
[----:B------:R-:W-:Y:S01]  /*0e60*/  @P4 FMUL R20, R54, R11 ;  /* 0x0000000b36144220 */ /* 0x000fe20000400000 */
[----:B-1----:R-:W-:-:S02]  /*0e70*/  LEA.HI R29, P4, R27, R2, RZ, 0x1 ;  /* 0x000000021b1d7211 */ /* 0x002fc400078908ff */
[----:B------:R-:W-:Y:S01]  /*0e80*/  PRMT R12, R0, 0x7771, RZ ;  /* 0x00007771000c7816 */ /* 0x000fe200000000ff */
[----:B------:R-:W-:-:S03]  /*0e90*/  IMAD.U32 R16, RZ, RZ, UR4 ;  /* 0x00000004ff107e24 */ /* 0x000fc6000f8e00ff */
[----:B------:R-:W-:Y:S02]  /*0ea0*/  ISETP.NE.AND P3, PT, R12, RZ, PT ;  /* 0x000000ff0c00720c */ /* 0x000fe40003f65270 */
[----:B------:R-:W-:Y:S01]  /*0eb0*/  LOP3.LUT R12, R29, 0xfffffffe, RZ, 0xc0, !PT ;  /* 0xfffffffe1d0c7812 */ /* 0x000fe200078ec0ff */
[----:B------:R-:W-:Y:S01]  /*0ec0*/  @P6 FMUL R16, R56, R11 ;  /* 0x0000000b38106220 */ /* 0x000fe20000400000 */
[----:B------:R-:W-:Y:S02]  /*0ed0*/  IADD3.X R60, PT, PT, RZ, R27, RZ, P4, !PT ;  /* 0x0000001bff3c7210 */ /* 0x000fe400027fe4ff */
[----:B------:R-:W-:-:S04]  /*0ee0*/  IADD3 R12, P6, PT, R12, UR38, RZ ;  /* 0x000000260c0c7c10 */ /* 0x000fc8000ffde0ff */
[----:B------:R-:W-:-:S05]  /*0ef0*/  IADD3.X R13, PT, PT, R60, UR39, RZ, P6, !PT ;  /* 0x000000273c0d7c10 */ /* 0x000fca000b7fe4ff */
[----:B------:R1:W2:Y:S01]  /*0f00*/  LDG.E.U16 R23, desc[UR6][R12.64] ;  /* 0x000000060c177981 */ /* 0x0002a2000c1e1500 */
[----:B------:R-:W-:-:S04]  /*0f10*/  IADD3 R2, P4, PT, R2, 0x2c0, RZ ;  /* 0x000002c002027810 */ /* 0x000fc80007f9e0ff */
[----:B0-----:R-:W-:-:S04]  /*0f20*/  IADD3.X R15, PT, PT, RZ, R27, RZ, P4, !PT ;  /* 0x0000001bff0f7210 */ /* 0x001fc800027fe4ff */
[----:B------:R-:W-:-:S04]  /*0f30*/  LEA.HI R27, P4, R15, R2, RZ, 0x1 ;  /* 0x000000020f1b7211 */ /* 0x000fc800078908ff */
[----:B------:R-:W-:Y:S02]  /*0f40*/  LOP3.LUT R14, R27, 0xfffffffe, RZ, 0xc0, !PT ;  /* 0xfffffffe1b0e7812 */ /* 0x000fe400078ec0ff */
[----:B------:R-:W-:Y:S02]  /*0f50*/  IADD3.X R58, PT, PT, RZ, R15, RZ, P4, !PT ;  /* 0x0000000fff3a7210 */ /* 0x000fe400027fe4ff */
[----:B------:R-:W-:-:S04]  /*0f60*/  IADD3 R14, P4, PT, R14, UR38, RZ ;  /* 0x000000260e0e7c10 */ /* 0x000fc8000ff9e0ff */
[----:B------:R-:W-:-:S05]  /*0f70*/  IADD3.X R15, PT, PT, R58, UR39, RZ, P4, !PT ;  /* 0x000000273a0f7c10 */ /* 0x000fca000a7fe4ff */
[----:B------:R-:W3:Y:S01]  /*0f80*/  LDG.E.U16 R2, desc[UR6][R14.64] ;  /* 0x000000060e027981 */ /* 0x000ee2000c1e1500 */
[C---:B------:R-:W-:Y:S02]  /*0f90*/  SHF.L.U64.HI R33, R9.reuse, 0x2, R40 ;  /* 0x0000000209217819 */ /* 0x040fe40000010228 */
[----:B------:R-:W-:Y:S01]  /*0fa0*/  SHF.L.U32 R40, R9, 0x2, RZ ;  /* 0x0000000209287819 */ /* 0x000fe200000006ff */
[----:B-1----:R-:W-:-:S03]  /*0fb0*/  IMAD.SHL.U32 R12, R17, 0x4, RZ ;  /* 0x00000004110c7824 */ /* 0x002fc600078e00ff */
[----:B------:R-:W-:Y:S02]  /*0fc0*/  LOP3.LUT R40, R40, 0xfffffff8, RZ, 0xc0, !PT ;  /* 0xfffffff828287812 */ /* 0x000fe400078ec0ff */
[----:B------:R-:W-:Y:S02]  /*0fd0*/  LOP3.LUT R12, R12, 0xfffffff8, RZ, 0xc0, !PT ;  /* 0xfffffff80c0c7812 */ /* 0x000fe400078ec0ff */
[----:B------:R-:W-:Y:S02]  /*0fe0*/  IADD3 R40, P4, PT, R40, UR36, RZ ;  /* 0x0000002428287c10 */ /* 0x000fe4000ff9e0ff */
[----:B------:R-:W-:Y:S02]  /*0ff0*/  @P3 R2UR UR12, R30 ;  /* 0x000000001e0c32ca */ /* 0x000fe400000e0000 */
[----:B------:R-:W-:Y:S02]  /*1000*/  @P3 R2UR UR13, R31 ;  /* 0x000000001f0d32ca */ /* 0x000fe400000e0000 */
[----:B------:R-:W-:-:S02]  /*1010*/  PRMT R7, R7, 0x7770, RZ ;  /* 0x0000777007077816 */ /* 0x000fc400000000ff */
[----:B------:R-:W-:Y:S01]  /*1020*/  SHF.L.U64.HI R50, R17, 0x2, R50 ;  /* 0x0000000211327819 */ /* 0x000fe20000010232 */
[----:B------:R-:W-:Y:S01]  /*1030*/  FMUL R17, R42, R11 ;  /* 0x0000000b2a117220 */ /* 0x000fe20000400000 */
[----:B------:R-:W-:Y:S02]  /*1040*/  @P5 R2UR UR8, R30 ;  /* 0x000000001e0852ca */ /* 0x000fe400000e0000 */
[----:B------:R-:W-:Y:S02]  /*1050*/  @P5 R2UR UR9, R31 ;  /* 0x000000001f0952ca */ /* 0x000fe400000e0000 */
[----:B------:R-:W-:Y:S02]  /*1060*/  IADD3 R12, P6, PT, R12, UR36, RZ ;  /* 0x000000240c0c7c10 */ /* 0x000fe4000ffde0ff */
[----:B------:R-:W-:Y:S02]  /*1070*/  IADD3.X R41, PT, PT, R33, UR37, RZ, P4, !PT ;  /* 0x0000002521297c10 */ /* 0x000fe4000a7fe4ff */
[----:B------:R-:W-:-:S02]  /*1080*/  ISETP.NE.AND P4, PT, R7, RZ, PT ;  /* 0x000000ff0700720c */ /* 0x000fc40003f85270 */
[----:B------:R-:W-:Y:S01]  /*1090*/  PRMT R7, R3, 0x7771, RZ ;  /* 0x0000777103077816 */ /* 0x000fe200000000ff */
[----:B------:R-:W-:Y:S01]  /*10a0*/  FMUL R9, R44, R11 ;  /* 0x0000000b2c097220 */ /* 0x000fe20000400000 */
[----:B------:R-:W-:Y:S02]  /*10b0*/  IADD3.X R13, PT, PT, R50, UR37, RZ, P6, !PT ;  /* 0x00000025320d7c10 */ /* 0x000fe4000b7fe4ff */
[-C--:B------:R-:W-:Y:S01]  /*10c0*/  FSEL R17, R17, R10.reuse, P0 ;  /* 0x0000000a11117208 */ /* 0x080fe20000000000 */
[----:B------:R-:W4:Y:S01]  /*10d0*/  @P5 LDG.E R54, desc[UR8][R40.64+0x4] ;  /* 0x0000040828365981 */ /* 0x000f22000c1e1900 */
[----:B------:R-:W-:Y:S02]  /*10e0*/  ISETP.NE.AND P0, PT, R7, RZ, PT ;  /* 0x000000ff0700720c */ /* 0x000fe40003f05270 */
[----:B------:R-:W-:Y:S01]  /*10f0*/  FSEL R9, R9, R10, P1 ;  /* 0x0000000a09097208 */ /* 0x000fe20000800000 */
[----:B------:R-:W5:Y:S01]  /*1100*/  LDG.E R52, desc[UR10][R12.64] ;  /* 0x0000000a0c347981 */ /* 0x000f62000c1e1900 */
[----:B------:R-:W-:-:S03]  /*1110*/  PRMT R7, R21, 0x7771, RZ ;  /* 0x0000777115077816 */ /* 0x000fc600000000ff */
[----:B------:R0:W4:Y:S01]  /*1120*/  @P3 LDG.E R56, desc[UR12][R12.64+0x4] ;  /* 0x0000040c0c383981 */ /* 0x000122000c1e1900 */
[----:B------:R-:W-:Y:S01]  /*1130*/  ISETP.NE.AND P1, PT, R7, RZ, PT ;  /* 0x000000ff0700720c */ /* 0x000fe20003f25270 */
[----:B------:R-:W-:Y:S01]  /*1140*/  FMUL R7, R46, R11 ;  /* 0x0000000b2e077220 */ /* 0x000fe20000400000 */
[----:B------:R-:W-:Y:S01]  /*1150*/  R2UR UR8, R30 ;  /* 0x000000001e0872ca */ /* 0x000fe200000e0000 */
[----:B------:R-:W5:Y:S01]  /*1160*/  LDG.E R50, desc[UR6][R40.64] ;  /* 0x0000000628327981 */ /* 0x000f62000c1e1900 */
[----:B0-----:R-:W-:Y:S02]  /*1170*/  SHF.L.U32 R12, R32, 0x2, RZ ;  /* 0x00000002200c7819 */ /* 0x001fe400000006ff */
[----:B------:R-:W-:Y:S02]  /*1180*/  R2UR UR9, R31 ;  /* 0x000000001f0972ca */ /* 0x000fe400000e0000 */
[----:B------:R-:W-:Y:S02]  /*1190*/  LOP3.LUT R12, R12, 0xfffffff8, RZ, 0xc0, !PT ;  /* 0xfffffff80c0c7812 */ /* 0x000fe400078ec0ff */
[----:B------:R-:W-:-:S02]  /*11a0*/  FSEL R7, R7, R10, P2 ;  /* 0x0000000a07077208 */ /* 0x000fc40001000000 */
[----:B------:R-:W-:Y:S02]  /*11b0*/  SHF.L.U64.HI R19, R32, 0x2, R19 ;  /* 0x0000000220137819 */ /* 0x000fe40000010213 */
[----:B------:R-:W-:Y:S02]  /*11c0*/  IADD3 R12, P2, PT, R12, UR36, RZ ;  /* 0x000000240c0c7c10 */ /* 0x000fe4000ff5e0ff */
[----:B------:R-:W-:Y:S02]  /*11d0*/  SHF.L.U32 R32, R29, 0x2, RZ ;  /* 0x000000021d207819 */ /* 0x000fe400000006ff */
[----:B------:R-:W-:Y:S02]  /*11e0*/  IADD3.X R13, PT, PT, R19, UR37, RZ, P2, !PT ;  /* 0x00000025130d7c10 */ /* 0x000fe400097fe4ff */
[----:B------:R-:W-:Y:S02]  /*11f0*/  SHF.L.U64.HI R48, R25, 0x2, R48 ;  /* 0x0000000219307819 */ /* 0x000fe40000010230 */
[----:B------:R-:W-:Y:S01]  /*1200*/  LOP3.LUT R32, R32, 0xfffffff8, RZ, 0xc0, !PT ;  /* 0xfffffff820207812 */ /* 0x000fe200078ec0ff */
[----:B------:R-:W4:Y:S01]  /*1210*/  LDG.E R46, desc[UR8][R12.64] ;  /* 0x000000080c2e7981 */ /* 0x000f22000c1e1900 */
[----:B------:R-:W-:-:S02]  /*1220*/  @P0 R2UR UR10, R30 ;  /* 0x000000001e0a02ca */ /* 0x000fc400000e0000 */
[C---:B------:R-:W-:Y:S02]  /*1230*/  @P0 R2UR UR11, R31.reuse ;  /* 0x000000001f0b02ca */ /* 0x040fe400000e0000 */
[C---:B------:R-:W-:Y:S02]  /*1240*/  R2UR UR12, R30.reuse ;  /* 0x000000001e0c72ca */ /* 0x040fe400000e0000 */
[C---:B------:R-:W-:Y:S02]  /*1250*/  R2UR UR13, R31.reuse ;  /* 0x000000001f0d72ca */ /* 0x040fe400000e0000 */
[----:B------:R-:W-:Y:S02]  /*1260*/  @P1 R2UR UR14, R30 ;  /* 0x000000001e0e12ca */ /* 0x000fe400000e0000 */
[----:B------:R-:W-:Y:S01]  /*1270*/  @P1 R2UR UR15, R31 ;  /* 0x000000001f0f12ca */ /* 0x000fe200000e0000 */
[----:B------:R-:W-:-:S05]  /*1280*/  FMUL R19, R34, R11 ;  /* 0x0000000b22137220 */ /* 0x000fca0000400000 */
[----:B------:R-:W-:Y:S02]  /*1290*/  FSEL R19, R19, R10, P4 ;  /* 0x0000000a13137208 */ /* 0x000fe40002000000 */
[----:B--2---:R-:W-:-:S04]  /*12a0*/  PRMT R14, R23, 0x7771, RZ ;  /* 0x00007771170e7816 */ /* 0x004fc800000000ff */
[----:B------:R-:W-:Y:S02]  /*12b0*/  ISETP.NE.AND P6, PT, R14, RZ, PT ;  /* 0x000000ff0e00720c */ /* 0x000fe40003fc5270 */
[----:B------:R-:W-:-:S04]  /*12c0*/  SHF.L.U32 R14, R25, 0x2, RZ ;  /* 0x00000002190e7819 */ /* 0x000fc800000006ff */
[----:B------:R-:W-:-:S04]  /*12d0*/  LOP3.LUT R14, R14, 0xfffffff8, RZ, 0xc0, !PT ;  /* 0xfffffff80e0e7812 */ /* 0x000fc800078ec0ff */
[----:B------:R-:W-:Y:S02]  /*12e0*/  IADD3 R14, P2, PT, R14, UR36, RZ ;  /* 0x000000240e0e7c10 */ /* 0x000fe4000ff5e0ff */
[----:B------:R-:W-:Y:S02]  /*12f0*/  SHF.L.U64.HI R25, R29, 0x2, R60 ;  /* 0x000000021d197819 */ /* 0x000fe4000001023c */
[----:B------:R-:W-:Y:S01]  /*1300*/  IADD3.X R15, PT, PT, R48, UR37, RZ, P2, !PT ;  /* 0x00000025300f7c10 */ /* 0x000fe200097fe4ff */
[----:B------:R0:W2:Y:S01]  /*1310*/  @P0 LDG.E R60, desc[UR10][R12.64+0x4] ;  /* 0x0000040a0c3c0981 */ /* 0x0000a2000c1e1900 */
[----:B------:R-:W-:Y:S02]  /*1320*/  IADD3 R32, P2, PT, R32, UR36, RZ ;  /* 0x0000002420207c10 */ /* 0x000fe4000ff5e0ff */
[----:B------:R-:W-:Y:S01]  /*1330*/  @P6 R2UR UR8, R30 ;  /* 0x000000001e0862ca */ /* 0x000fe200000e0000 */
[----:B------:R-:W2:Y:S01]  /*1340*/  LDG.E R42, desc[UR12][R14.64] ;  /* 0x0000000c0e2a7981 */ /* 0x000ea2000c1e1900 */
[----:B------:R-:W-:-:S02]  /*1350*/  @P6 R2UR UR9, R31 ;  /* 0x000000001f0962ca */ /* 0x000fc400000e0000 */
[----:B------:R-:W-:Y:S01]  /*1360*/  IADD3.X R33, PT, PT, R25, UR37, RZ, P2, !PT ;  /* 0x0000002519217c10 */ /* 0x000fe200097fe4ff */
[----:B------:R-:W2:Y:S04]  /*1370*/  @P1 LDG.E R44, desc[UR14][R14.64+0x4] ;  /* 0x0000040e0e2c1981 */ /* 0x000ea8000c1e1900 */
[----:B------:R-:W2:Y:S06]  /*1380*/  LDG.E R40, desc[UR6][R32.64] ;  /* 0x0000000620287981 */ /* 0x000eac000c1e1900 */
[----:B------:R1:W2:Y:S01]  /*1390*/  @P6 LDG.E R62, desc[UR8][R32.64+0x4] ;  /* 0x00000408203e6981 */ /* 0x0002a2000c1e1900 */
[----:B---3--:R-:W-:-:S04]  /*13a0*/  PRMT R25, R2, 0x7771, RZ ;  /* 0x0000777102197816 */ /* 0x008fc800000000ff */
[----:B------:R-:W-:Y:S02]  /*13b0*/  ISETP.NE.AND P2, PT, R25, RZ, PT ;  /* 0x000000ff1900720c */ /* 0x000fe40003f45270 */
[----:B0-----:R-:W-:-:S04]  /*13c0*/  SHF.L.U32 R12, R27, 0x2, RZ ;  /* 0x000000021b0c7819 */ /* 0x001fc800000006ff */
[----:B------:R-:W-:Y:S02]  /*13d0*/  LOP3.LUT R12, R12, 0xfffffff8, RZ, 0xc0, !PT ;  /* 0xfffffff80c0c7812 */ /* 0x000fe400078ec0ff */
[----:B------:R-:W-:-:S05]  /*13e0*/  SHF.L.U64.HI R27, R27, 0x2, R58 ;  /* 0x000000021b1b7819 */ /* 0x000fca000001023a */
[----:B------:R-:W-:Y:S02]  /*13f0*/  @P2 R2UR UR8, R30 ;  /* 0x000000001e0822ca */ /* 0x000fe400000e0000 */
[----:B------:R-:W-:Y:S02]  /*1400*/  @P2 R2UR UR9, R31 ;  /* 0x000000001f0922ca */ /* 0x000fe400000e0000 */
[----:B------:R-:W-:-:S04]  /*1410*/  IADD3 R12, P4, PT, R12, UR36, RZ ;  /* 0x000000240c0c7c10 */ /* 0x000fc8000ff9e0ff */
[----:B------:R-:W-:-:S05]  /*1420*/  IADD3.X R13, PT, PT, R27, UR37, RZ, P4, !PT ;  /* 0x000000251b0d7c10 */ /* 0x000fca000a7fe4ff */
[----:B------:R-:W3:Y:S04]  /*1430*/  LDG.E R48, desc[UR6][R12.64] ;  /* 0x000000060c307981 */ /* 0x000ee8000c1e1900 */
[----:B------:R-:W3:Y:S01]  /*1440*/  @P2 LDG.E R14, desc[UR8][R12.64+0x4] ;  /* 0x000004080c0e2981 */ /* 0x000ee2000c1e1900 */
[----:B------:R-:W-:-:S04]  /*1450*/  PRMT R23, R23, 0x7770, RZ ;  /* 0x0000777017177816 */ /* 0x000fc800000000ff */
[----:B------:R-:W-:Y:S02]  /*1460*/  ISETP.NE.AND P4, PT, R23, RZ, PT ;  /* 0x000000ff1700720c */ /* 0x000fe40003f85270 */
[----:B------:R-:W-:Y:S01]  /*1470*/  PRMT R23, R8, 0x7770, RZ ;  /* 0x0000777008177816 */ /* 0x000fe200000000ff */
[----:B------:R-:W-:Y:S01]  /*1480*/  IMAD.U32 R8, RZ, RZ, UR4 ;  /* 0x00000004ff087e24 */ /* 0x000fe2000f8e00ff */
[----:B------:R-:W-:Y:S01]  /*1490*/  PRMT R5, R5, 0x7770, RZ ;  /* 0x0000777005057816 */ /* 0x000fe200000000ff */
[-C--:B-1----:R-:W-:Y:S01]  /*14a0*/  FMUL R33, R26, R11.reuse ;  /* 0x0000000b1a217220 */ /* 0x082fe20000400000 */
[----:B------:R-:W-:Y:S01]  /*14b0*/  PRMT R4, R4, 0x7770, RZ ;  /* 0x0000777004047816 */ /* 0x000fe200000000ff */
[-C--:B-----5:R-:W-:Y:S01]  /*14c0*/  FMUL R35, R50, R11.reuse ;  /* 0x0000000b32237220 */ /* 0x0a0fe20000400000 */
[----:B------:R-:W-:Y:S01]  /*14d0*/  PRMT R0, R0, 0x7770, RZ ;  /* 0x0000777000007816 */ /* 0x000fe200000000ff */
[-C--:B------:R-:W-:Y:S01]  /*14e0*/  FMUL R29, R52, R11.reuse ;  /* 0x0000000b341d7220 */ /* 0x080fe20000400000 */
[----:B------:R-:W-:Y:S01]  /*14f0*/  MOV R32, UR4 ;  /* 0x0000000400207c02 */ /* 0x000fe20008000f00 */
[----:B----4-:R-:W-:Y:S01]  /*1500*/  @P5 FMUL R32, R54, R11 ;  /* 0x0000000b36205220 */ /* 0x010fe20000400000 */
[----:B------:R-:W-:-:S02]  /*1510*/  PRMT R2, R2, 0x7770, RZ ;  /* 0x0000777002027816 */ /* 0x000fc400000000ff */
[----:B------:R-:W-:Y:S02]  /*1520*/  ISETP.NE.AND P5, PT, R0, RZ, PT ;  /* 0x000000ff0000720c */ /* 0x000fe40003fa5270 */
[----:B------:R-:W-:Y:S02]  /*1530*/  PRMT R3, R3, 0x7770, RZ ;  /* 0x0000777003037816 */ /* 0x000fe400000000ff */
[----:B------:R-:W-:Y:S01]  /*1540*/  MOV R34, UR4 ;  /* 0x0000000400227c02 */ /* 0x000fe20008000f00 */
[-C--:B------:R-:W-:Y:S01]  /*1550*/  @P3 FMUL R34, R56, R11.reuse ;  /* 0x0000000b38223220 */ /* 0x080fe20000400000 */
[----:B------:R-:W-:Y:S01]  /*1560*/  ISETP.NE.AND P3, PT, R3, RZ, PT ;  /* 0x000000ff0300720c */ /* 0x000fe20003f65270 */
[----:B------:R-:W-:Y:S01]  /*1570*/  FMUL R27, R46, R11 ;  /* 0x0000000b2e1b7220 */ /* 0x000fe20000400000 */
[----:B------:R-:W-:Y:S02]  /*1580*/  PRMT R21, R21, 0x7770, RZ ;  /* 0x0000777015157816 */ /* 0x000fe400000000ff */
[----:B------:R-:W-:-:S02]  /*1590*/  FSEL R29, R29, R10, P5 ;  /* 0x0000000a1d1d7208 */ /* 0x000fc40002800000 */
[----:B------:R-:W-:Y:S02]  /*15a0*/  FSEL R27, R27, R10, P3 ;  /* 0x0000000a1b1b7208 */ /* 0x000fe40001800000 */
[----:B------:R-:W-:Y:S01]  /*15b0*/  MOV R26, UR4 ;  /* 0x00000004001a7c02 */ /* 0x000fe20008000f00 */
[----:B--2---:R-:W-:-:S05]  /*15c0*/  FMUL R15, R40, R11 ;  /* 0x0000000b280f7220 */ /* 0x004fca0000400000 */
[----:B------:R-:W-:Y:S01]  /*15d0*/  FSEL R40, R15, R10, P4 ;  /* 0x0000000a0f287208 */ /* 0x000fe20002000000 */
[----:B------:R-:W-:Y:S01]  /*15e0*/  @P6 FMUL R8, R62, R11 ;  /* 0x0000000b3e086220 */ /* 0x000fe20000400000 */
[----:B------:R-:W-:-:S04]  /*15f0*/  ISETP.NE.AND P6, PT, R5, RZ, PT ;  /* 0x000000ff0500720c */ /* 0x000fc80003fc5270 */
[----:B------:R-:W-:-:S04]  /*1600*/  FMNMX3 R5, R40, -INF , R8, !PT ;  /* 0xff80000028057876 */ /* 0x000fc80007800008 */
[----:B------:R-:W-:Y:S02]  /*1610*/  FMNMX3 R5, R5, R17, R24, !PT ;  /* 0x0000001105057276 */ /* 0x000fe40007800018 */
[----:B------:R-:W-:Y:S02]  /*1620*/  ISETP.NE.AND P4, PT, R23, RZ, PT ;  /* 0x000000ff1700720c */ /* 0x000fe40003f85270 */
[----:B------:R-:W-:Y:S01]  /*1630*/  FMNMX3 R5, R5, R9, R6, !PT ;  /* 0x0000000905057276 */ /* 0x000fe20007800006 */
[----:B------:R-:W-:-:S03]  /*1640*/  FMUL R23, R28, R11 ;  /* 0x0000000b1c177220 */ /* 0x000fc60000400000 */
[----:B------:R-:W-:Y:S02]  /*1650*/  FMNMX3 R5, R5, R7, R22, !PT ;  /* 0x0000000705057276 */ /* 0x000fe40007800016 */
[-C--:B------:R-:W-:Y:S02]  /*1660*/  FSEL R23, R23, R10.reuse, P4 ;  /* 0x0000000a17177208 */ /* 0x080fe40002000000 */
[----:B------:R-:W-:Y:S02]  /*1670*/  FMNMX3 R5, R5, R19, R20, !PT ;  /* 0x0000001305057276 */ /* 0x000fe40007800014 */
[----:B------:R-:W-:Y:S02]  /*1680*/  ISETP.NE.AND P4, PT, R4, RZ, PT ;  /* 0x000000ff0400720c */ /* 0x000fe40003f85270 */
[----:B------:R-:W-:Y:S02]  /*1690*/  FSEL R33, R33, R10, P6 ;  /* 0x0000000a21217208 */ /* 0x000fe40003000000 */
[----:B------:R-:W-:-:S02]  /*16a0*/  FMNMX3 R5, R5, R23, R18, !PT ;  /* 0x0000001705057276 */ /* 0x000fc40007800012 */
[----:B------:R-:W-:Y:S02]  /*16b0*/  FSEL R35, R35, R10, P4 ;  /* 0x0000000a23237208 */ /* 0x000fe40002000000 */
[----:B------:R-:W-:Y:S02]  /*16c0*/  FMNMX3 R5, R5, R33, R16, !PT ;  /* 0x0000002105057276 */ /* 0x000fe40007800010 */
[----:B------:R-:W-:Y:S02]  /*16d0*/  ISETP.NE.AND P4, PT, R2, RZ, PT ;  /* 0x000000ff0200720c */ /* 0x000fe40003f85270 */
[----:B------:R-:W-:Y:S01]  /*16e0*/  FMNMX3 R5, R5, R35, R32, !PT ;  /* 0x0000002305057276 */ /* 0x000fe20007800020 */
[-C--:B------:R-:W-:Y:S01]  /*16f0*/  FMUL R25, R42, R11.reuse ;  /* 0x0000000b2a197220 */ /* 0x080fe20000400000 */
[----:B------:R-:W-:Y:S01]  /*1700*/  MOV R28, UR4 ;  /* 0x00000004001c7c02 */ /* 0x000fe20008000f00 */
[----:B------:R-:W-:Y:S01]  /*1710*/  @P0 FMUL R28, R60, R11 ;  /* 0x0000000b3c1c0220 */ /* 0x000fe20000400000 */
[----:B------:R-:W-:-:S02]  /*1720*/  ISETP.NE.AND P0, PT, R21, RZ, PT ;  /* 0x000000ff1500720c */ /* 0x000fc40003f05270 */
[----:B------:R-:W-:Y:S01]  /*1730*/  FMNMX3 R5, R5, R29, R34, !PT ;  /* 0x0000001d05057276 */ /* 0x000fe20007800022 */
[----:B------:R-:W-:Y:S01]  /*1740*/  @P1 FMUL R26, R44, R11 ;  /* 0x0000000b2c1a1220 */ /* 0x000fe20000400000 */
[----:B------:R-:W-:Y:S02]  /*1750*/  FSEL R25, R25, R10, P0 ;  /* 0x0000000a19197208 */ /* 0x000fe40000000000 */
[----:B------:R-:W-:Y:S01]  /*1760*/  FMNMX3 R5, R5, R27, R28, !PT ;  /* 0x0000001b05057276 */ /* 0x000fe2000780001c */
[----:B------:R-:W-:Y:S02]  /*1770*/  IMAD.U32 R21, RZ, RZ, UR4 ;  /* 0x00000004ff157e24 */ /* 0x000fe4000f8e00ff */
[-C--:B---3--:R-:W-:Y:S01]  /*1780*/  @P2 FMUL R21, R14, R11.reuse ;  /* 0x0000000b0e152220 */ /* 0x088fe20000400000 */
[----:B------:R-:W-:Y:S01]  /*1790*/  @P4 FMUL R10, R48, R11 ;  /* 0x0000000b300a4220 */ /* 0x000fe20000400000 */
[----:B------:R-:W-:Y:S01]  /*17a0*/  UMOV UR4, 0xffffffff ;  /* 0xffffffff00047882 */ /* 0x000fe20000000000 */
        /* <DEDUP_REMOVED lines=28> */
[----:B------:R-:W-:Y:S01]  /*1970*/  FADD R40, R19, -R41 ;  /* 0x8000002913287221 */ /* 0x000fe20000000000 */
        /* <DEDUP_REMOVED lines=8> */
[----:B------:R-:W-:Y:S01]  /*1a00*/  FADD R14, R25, -R41 ;  /* 0x80000029190e7221 */ /* 0x000fe20000000000 */
[----:B------:R-:W-:Y:S01]  /*1a10*/  FFMA R25, R56, 1.925963033500011079e-08, R17 ;  /* 0x32a5706038197823 */ /* 0x000fe20000000011 */
[----:B------:R-:W-:Y:S01]  /*1a20*/  FFMA R52, R52, 1.925963033500011079e-08, R7 ;  /* 0x32a5706034347823 */ /* 0x000fe20000000007 */
[-C--:B------:R-:W-:Y:S01]  /*1a30*/  FFMA.SAT R17, R50, R11.reuse, 0.5 ;  /* 0x3f00000032117423 */ /* 0x080fe2000000200b */
[----:B------:R-:W-:Y:S01]  /*1a40*/  FADD R4, R23, -R41 ;  /* 0x8000002917047221 */ /* 0x000fe20000000000 */
[----:B------:R-:W-:Y:S01]  /*1a50*/  FADD R7, R9, -12583039 ;  /* 0xcb40007f09077421 */ /* 0x000fe20000000000 */
[-C--:B------:R-:W-:Y:S01]  /*1a60*/  FFMA.SAT R23, R48, R11.reuse, 0.5 ;  /* 0x3f00000030177423 */ /* 0x080fe2000000200b */
[-C--:B------:R-:W-:Y:S01]  /*1a70*/  FFMA.RM R17, R17, R12.reuse, 12582913 ;  /* 0x4b40000111117423 */ /* 0x080fe2000000400c */
[----:B------:R-:W-:Y:S01]  /*1a80*/  FFMA R54, R54, 1.925963033500011079e-08, R13 ;  /* 0x32a5706036367823 */ /* 0x000fe2000000000d */
[C---:B------:R-:W-:Y:S01]  /*1a90*/  FFMA R7, R46.reuse, 1.4426950216293334961, -R7 ;  /* 0x3fb8aa3b2e077823 */ /* 0x040fe20000000807 */
[-C--:B------:R-:W-:Y:S01]  /*1aa0*/  FFMA.RM R23, R23, R12.reuse, 12582913 ;  /* 0x4b40000117177423 */ /* 0x080fe2000000400c */
[----:B------:R-:W-:Y:S01]  /*1ab0*/  FADD R2, R33, -R41 ;  /* 0x8000002921027221 */ /* 0x000fe20000000000 */
        /* <DEDUP_REMOVED lines=12> */
[----:B------:R-:W-:Y:S01]  /*1b80*/  FADD R8, -R41, R21 ;  /* 0x0000001529087221 */ /* 0x000fe20000000100 */
[-C--:B------:R-:W-:Y:S01]  /*1b90*/  FFMA.RM R13, R13, R12.reuse, 12582913 ;  /* 0x4b4000010d0d7423 */ /* 0x080fe2000000400c */
[----:B------:R-:W-:Y:S01]  /*1ba0*/  FADD R0, -R41, R16 ;  /* 0x0000001029007221 */ /* 0x000fe20000000100 */
[C---:B------:R-:W-:Y:S01]  /*1bb0*/  FFMA R7, R44.reuse, 1.4426950216293334961, -R7 ;  /* 0x3fb8aa3b2c077823 */ /* 0x040fe20000000807 */
[----:B------:R-:W-:Y:S01]  /*1bc0*/  FADD R16, R27, -R41 ;  /* 0x800000291b107221 */ /* 0x000fe20000000000 */
[----:B------:R-:W-:Y:S01]  /*1bd0*/  FADD R21, R13, -12583039 ;  /* 0xcb40007f0d157421 */ /* 0x000fe20000000000 */
[C---:B------:R-:W-:Y:S01]  /*1be0*/  FADD R24, -R41.reuse, R20 ;  /* 0x0000001429187221 */ /* 0x040fe20000000100 */
[----:B------:R-:W-:Y:S01]  /*1bf0*/  FFMA R44, R44, 1.925963033500011079e-08, R7 ;  /* 0x32a570602c2c7823 */ /* 0x000fe20000000007 */
[----:B------:R-:W-:Y:S01]  /*1c00*/  FFMA.SAT R7, R40, R11, 0.5 ;  /* 0x3f00000028077423 */ /* 0x000fe2000000200b */
[C---:B------:R-:W-:Y:S01]  /*1c10*/  FFMA R21, R42.reuse, 1.4426950216293334961, -R21 ;  /* 0x3fb8aa3b2a157823 */ /* 0x040fe20000000815 */
[----:B------:R-:W-:Y:S01]  /*1c20*/  FADD R22, -R41, R18 ;  /* 0x0000001229167221 */ /* 0x000fe20000000100 */
[----:B------:R-:W-:Y:S01]  /*1c30*/  SHF.L.U32 R18, R15, 0x17, RZ ;  /* 0x000000170f127819 */ /* 0x000fe200000006ff */
[----:B------:R-:W-:Y:S01]  /*1c40*/  FFMA.RM R7, R7, R12, 12582913 ;  /* 0x4b40000107077423 */ /* 0x000fe2000000400c */
[----:B------:R-:W-:Y:S01]  /*1c50*/  FFMA R42, R42, 1.925963033500011079e-08, R21 ;  /* 0x32a570602a2a7823 */ /* 0x000fe20000000015 */
[----:B------:R-:W-:Y:S01]  /*1c60*/  FADD R20, R35, -R41 ;  /* 0x8000002923147221 */ /* 0x000fe20000000000 */
[----:B------:R-:W0:Y:S01]  /*1c70*/  MUFU.EX2 R21, R52 ;  /* 0x0000003400157308 */ /* 0x000e220000000800 */
[----:B------:R-:W-:Y:S01]  /*1c80*/  FADD R27, R7, -12583039 ;  /* 0xcb40007f071b7421 */ /* 0x000fe20000000000 */
[----:B------:R-:W-:-:S02]  /*1c90*/  IMAD.SHL.U32 R3, R3, 0x800000, RZ ;  /* 0x0080000003037824 */ /* 0x000fc400078e00ff */
[----:B------:R-:W-:Y:S01]  /*1ca0*/  FADD R6, R29, -R41 ;  /* 0x800000291d067221 */ /* 0x000fe20000000000 */
[----:B------:R-:W-:Y:S01]  /*1cb0*/  SHF.L.U32 R17, R17, 0x17, RZ ;  /* 0x0000001711117819 */ /* 0x000fe200000006ff */
[----:B------:R-:W-:Y:S01]  /*1cc0*/  FFMA R27, R40, 1.4426950216293334961, -R27 ;  /* 0x3fb8aa3b281b7823 */ /* 0x000fe2000000081b */
[----:B------:R-:W-:Y:S01]  /*1cd0*/  FADD R10, R10, -R41 ;  /* 0x800000290a0a7221 */ /* 0x000fe20000000000 */
[C---:B------:R-:W-:Y:S01]  /*1ce0*/  FADD R32, -R41.reuse, R32 ;  /* 0x0000002029207221 */ /* 0x040fe20000000100 */
[----:B------:R-:W-:Y:S01]  /*1cf0*/  MUFU.EX2 R52, R33 ;  /* 0x0000002100347308 */ /* 0x000fe20000000800 */
[----:B------:R-:W-:Y:S01]  /*1d00*/  FFMA R40, R40, 1.925963033500011079e-08, R27 ;  /* 0x32a5706028287823 */ /* 0x000fe2000000001b */
[----:B------:R-:W-:Y:S01]  /*1d10*/  FFMA.SAT R27, R24, R11, 0.5 ;  /* 0x3f000000181b7423 */ /* 0x000fe2000000200b */
[C---:B------:R-:W-:Y:S01]  /*1d20*/  FADD R34, -R41.reuse, R34 ;  /* 0x0000002229227221 */ /* 0x040fe20000000100 */
[C---:B------:R-:W-:Y:S01]  /*1d30*/  FADD R28, -R41.reuse, R28 ;  /* 0x0000001c291c7221 */ /* 0x040fe20000000100 */
[----:B------:R-:W-:Y:S01]  /*1d40*/  FADD R26, -R41, R26 ;  /* 0x0000001a291a7221 */ /* 0x000fe20000000100 */
[----:B------:R-:W-:Y:S01]  /*1d50*/  FFMA.RM R15, R27, R12, 12582913 ;  /* 0x4b4000011b0f7423 */ /* 0x000fe2000000400c */
[----:B------:R-:W-:Y:S01]  /*1d60*/  SHF.L.U32 R19, R19, 0x17, RZ ;  /* 0x0000001713137819 */ /* 0x000fe200000006ff */
[----:B------:R-:W-:Y:S01]  /*1d70*/  MUFU.EX2 R50, R50 ;  /* 0x0000003200327308 */ /* 0x000fe20000000800 */
[----:B0-----:R-:W-:Y:S01]  /*1d80*/  FMUL R18, R18, R21 ;  /* 0x0000001512127220 */ /* 0x001fe20000400000 */
[----:B------:R-:W-:Y:S01]  /*1d90*/  FADD R21, R15, -12583039 ;  /* 0xcb40007f0f157421 */ /* 0x000fe20000000000 */
[----:B------:R-:W-:Y:S01]  /*1da0*/  IMAD.SHL.U32 R13, R13, 0x800000, RZ ;  /* 0x008000000d0d7824 */ /* 0x000fe200078e00ff */
[----:B------:R-:W-:-:S02]  /*1db0*/  SHF.L.U32 R7, R7, 0x17, RZ ;  /* 0x0000001707077819 */ /* 0x000fc400000006ff */
[C---:B------:R-:W-:Y:S01]  /*1dc0*/  FFMA R21, R24.reuse, 1.4426950216293334961, -R21 ;  /* 0x3fb8aa3b18157823 */ /* 0x040fe20000000815 */
[----:B------:R-:W-:Y:S01]  /*1dd0*/  SHF.L.U32 R15, R15, 0x17, RZ ;  /* 0x000000170f0f7819 */ /* 0x000fe200000006ff */
[----:B------:R-:W-:Y:S01]  /*1de0*/  MUFU.EX2 R44, R44 ;  /* 0x0000002c002c7308 */ /* 0x000fe20000000800 */
[----:B------:R-:W-:Y:S01]  /*1df0*/  SHF.L.U32 R5, R5, 0x17, RZ ;  /* 0x0000001705057819 */ /* 0x000fe200000006ff */
        /* <DEDUP_REMOVED lines=12> */
[----:B------:R-:W-:Y:S01]  /*1ec0*/  SHF.L.U32 R3, R9, 0x17, RZ ;  /* 0x0000001709037819 */ /* 0x000fe200000006ff */
[-C--:B------:R-:W-:Y:S01]  /*1ed0*/  FFMA.SAT R9, R2, R11.reuse, 0.5 ;  /* 0x3f00000002097423 */ /* 0x080fe2000000200b */
[----:B------:R-:W-:Y:S01]  /*1ee0*/  FADD R41, R27, -12583039 ;  /* 0xcb40007f1b297421 */ /* 0x000fe20000000000 */
[----:B------:R-:W0:Y:S02]  /*1ef0*/  MUFU.EX2 R25, R48 ;  /* 0x0000003000197308 */ /* 0x000e240000000800 */
[----:B------:R-:W-:Y:S01]  /*1f00*/  FFMA.RM R33, R9, R12, 12582913 ;  /* 0x4b40000109217423 */ /* 0x000fe2000000400c */
[C---:B------:R-:W-:Y:S01]  /*1f10*/  FFMA R41, R22.reuse, 1.4426950216293334961, -R41 ;  /* 0x3fb8aa3b16297823 */ /* 0x040fe20000000829 */
[----:B------:R-:W-:Y:S02]  /*1f20*/  FMUL R3, R3, R52 ;  /* 0x0000003403037220 */ /* 0x000fe40000400000 */
[----:B------:R-:W-:Y:S01]  /*1f30*/  FADD R9, R33, -12583039 ;  /* 0xcb40007f21097421 */ /* 0x000fe20000000000 */
[----:B------:R-:W-:Y:S01]  /*1f40*/  FFMA R46, R22, 1.925963033500011079e-08, R41 ;  /* 0x32a57060162e7823 */ /* 0x000fe20000000029 */
[----:B------:R-:W-:Y:S01]  /*1f50*/  FFMA.SAT R41, R32, R11, 0.5 ;  /* 0x3f00000020297423 */ /* 0x000fe2000000200b */
[----:B------:R-:W1:Y:S01]  /*1f60*/  MUFU.EX2 R40, R40 ;  /* 0x0000002800287308 */ /* 0x000e620000000800 */
[----:B------:R-:W-:-:S02]  /*1f70*/  FFMA R9, R2, 1.4426950216293334961, -R9 ;  /* 0x3fb8aa3b02097823 */ /* 0x000fc40000000809 */
[-C--:B------:R-:W-:Y:S02]  /*1f80*/  FFMA.RM R41, R41, R12.reuse, 12582913 ;  /* 0x4b40000129297423 */ /* 0x080fe4000000400c */
[----:B------:R-:W-:Y:S01]  /*1f90*/  FFMA R43, R2, 1.925963033500011079e-08, R9 ;  /* 0x32a57060022b7823 */ /* 0x000fe20000000009 */
[----:B------:R-:W-:Y:S01]  /*1fa0*/  FFMA.SAT R9, R0, R11, 0.5 ;  /* 0x3f00000000097423 */ /* 0x000fe2000000200b */
[----:B------:R-:W-:Y:S01]  /*1fb0*/  SHF.L.U32 R2, R23, 0x17, RZ ;  /* 0x0000001717027819 */ /* 0x000fe200000006ff */
[----:B------:R-:W2:Y:S02]  /*1fc0*/  MUFU.EX2 R24, R35 ;  /* 0x0000002300187308 */ /* 0x000ea40000000800 */
[----:B------:R-:W-:Y:S02]  /*1fd0*/  FFMA.RM R9, R9, R12, 12582913 ;  /* 0x4b40000109097423 */ /* 0x000fe4000000400c */
[----:B0-----:R-:W-:Y:S02]  /*1fe0*/  FMUL R2, R2, R25 ;  /* 0x0000001902027220 */ /* 0x001fe40000400000 */
[C---:B------:R-:W-:Y:S01]  /*1ff0*/  FADD R23, R9.reuse, -12583039 ;  /* 0xcb40007f09177421 */ /* 0x040fe20000000000 */
[----:B------:R-:W-:Y:S01]  /*2000*/  SHF.L.U32 R9, R9, 0x17, RZ ;  /* 0x0000001709097819 */ /* 0x000fe200000006ff */
[----:B------:R0:W-:Y:S01]  /*2010*/  MUFU.EX2 R22, R29 ;  /* 0x0000001d00167308 */ /* 0x0001e20000000800 */
[----:B-1----:R-:W-:Y:S01]  /*2020*/  FMUL R25, R7, R40 ;  /* 0x0000002807197220 */ /* 0x002fe20000400000 */
[----:B------:R-:W-:-:S04]  /*2030*/  FFMA R23, R0, 1.4426950216293334961, -R23 ;  /* 0x3fb8aa3b00177823 */ /* 0x000fc80000000817 */
[----:B------:R-:W-:Y:S01]  /*2040*/  FFMA R45, R0, 1.925963033500011079e-08, R23 ;  /* 0x32a57060002d7823 */ /* 0x000fe20000000017 */
[----:B------:R-:W-:Y:S01]  /*2050*/  FMUL R0, R17, R50 ;  /* 0x0000003211007220 */ /* 0x000fe20000400000 */
[-C--:B------:R-:W-:Y:S01]  /*2060*/  FFMA.SAT R17, R20, R11.reuse, 0.5 ;  /* 0x3f00000014117423 */ /* 0x080fe2000000200b */
[----:B--2---:R-:W-:Y:S01]  /*2070*/  FMUL R24, R15, R24 ;  /* 0x000000180f187220 */ /* 0x004fe20000400000 */
[----:B------:R-:W1:Y:S01]  /*2080*/  MUFU.EX2 R54, R54 ;  /* 0x0000003600367308 */ /* 0x000e620000000800 */
[----:B0-----:R-:W-:Y:S01]  /*2090*/  FFMA.SAT R29, R8, R11, 0.5 ;  /* 0x3f000000081d7423 */ /* 0x001fe2000000200b */
[----:B------:R-:W-:-:S04]  /*20a0*/  FFMA.RM R17, R17, R12, 12582913 ;  /* 0x4b40000111117423 */ /* 0x000fc8000000400c */
[C---:B------:R-:W-:Y:S01]  /*20b0*/  FADD R23, R17.reuse, -12583039 ;  /* 0xcb40007f11177421 */ /* 0x040fe20000000000 */
[----:B------:R-:W-:Y:S01]  /*20c0*/  SHF.L.U32 R17, R17, 0x17, RZ ;  /* 0x0000001711117819 */ /* 0x000fe200000006ff */
[----:B------:R-:W0:Y:S02]  /*20d0*/  MUFU.EX2 R49, R46 ;  /* 0x0000002e00317308 */ /* 0x000e240000000800 */
[----:B------:R-:W-:-:S04]  /*20e0*/  FFMA R23, R20, 1.4426950216293334961, -R23 ;  /* 0x3fb8aa3b14177823 */ /* 0x000fc80000000817 */
[----:B------:R-:W-:Y:S01]  /*20f0*/  FFMA R47, R20, 1.925963033500011079e-08, R23 ;  /* 0x32a57060142f7823 */ /* 0x000fe20000000017 */
[----:B------:R-:W-:Y:S01]  /*2100*/  FMUL R20, R19, R44 ;  /* 0x0000002c13147220 */ /* 0x000fe20000400000 */
[----:B------:R-:W-:Y:S01]  /*2110*/  FADD R19, R41, -12583039 ;  /* 0xcb40007f29137421 */ /* 0x000fe20000000000 */
[----:B-1----:R-:W-:Y:S01]  /*2120*/  FMUL R5, R5, R54 ;  /* 0x0000003605057220 */ /* 0x002fe20000400000 */
[----:B------:R-:W-:Y:S02]  /*2130*/  MUFU.EX2 R46, R47 ;  /* 0x0000002f002e7308 */ /* 0x000fe40000000800 */
[----:B------:R-:W-:-:S04]  /*2140*/  FFMA R19, R32, 1.4426950216293334961, -R19 ;  /* 0x3fb8aa3b20137823 */ /* 0x000fc80000000813 */
[----:B------:R-:W-:Y:S01]  /*2150*/  FFMA R32, R32, 1.925963033500011079e-08, R19 ;  /* 0x32a5706020207823 */ /* 0x000fe20000000013 */
[----:B------:R-:W-:Y:S01]  /*2160*/  FMUL R19, R13, R42 ;  /* 0x0000002a0d137220 */ /* 0x000fe20000400000 */
        /* <DEDUP_REMOVED lines=9> */
[----:B------:R-:W-:Y:S01]  /*2200*/  FMUL R23, R21, R22 ;  /* 0x0000001615177220 */ /* 0x000fe20000400000 */
[----:B------:R-:W-:Y:S01]  /*2210*/  SHF.L.U32 R22, R27, 0x17, RZ ;  /* 0x000000171b167819 */ /* 0x000fe200000006ff */
[----:B------:R-:W-:Y:S01]  /*2220*/  FFMA.SAT R27, R26, R11, 0.5 ;  /* 0x3f0000001a1b7423 */ /* 0x000fe2000000200b */
[C---:B------:R-:W-:Y:S01]  /*2230*/  FADD R7, R6.reuse, -12583039 ;  /* 0xcb40007f06077421 */ /* 0x040fe20000000000 */
[----:B------:R-:W-:Y:S01]  /*2240*/  MUFU.EX2 R42, R42 ;  /* 0x0000002a002a7308 */ /* 0x000fe20000000800 */
[----:B------:R-:W-:Y:S02]  /*2250*/  IMAD.SHL.U32 R6, R6, 0x800000, RZ ;  /* 0x0080000006067824 */ /* 0x000fe400078e00ff */
[----:B0-----:R-:W-:Y:S01]  /*2260*/  FMUL R22, R22, R49 ;  /* 0x0000003116167220 */ /* 0x001fe20000400000 */
        /* <DEDUP_REMOVED lines=21> */
[----:B------:R-:W-:Y:S01]  /*23c0*/  IMAD.SHL.U32 R21, R33, 0x800000, RZ ;  /* 0x0080000021157824 */ /* 0x000fe200078e00ff */
[----:B------:R-:W-:Y:S02]  /*23d0*/  MUFU.EX2 R44, R44 ;  /* 0x0000002c002c7308 */ /* 0x000fe40000000800 */
[C---:B------:R-:W-:Y:S01]  /*23e0*/  FADD R27, R14.reuse, -12583039 ;  /* 0xcb40007f0e1b7421 */ /* 0x040fe20000000000 */
[----:B0-----:R-:W-:Y:S01]  /*23f0*/  FMUL R21, R21, R28 ;  /* 0x0000001c15157220 */ /* 0x001fe20000400000 */
[----:B------:R-:W-:Y:S02]  /*2400*/  SHF.L.U32 R14, R14, 0x17, RZ ;  /* 0x000000170e0e7819 */ /* 0x000fe400000006ff */
[----:B------:R-:W-:Y:S01]  /*2410*/  FFMA R27, R26, 1.4426950216293334961, -R27 ;  /* 0x3fb8aa3b1a1b7823 */ /* 0x000fe2000000081b */
[----:B-1----:R-:W-:Y:S01]  /*2420*/  FMUL R6, R6, R43 ;  /* 0x0000002b06067220 */ /* 0x002fe20000400000 */
[----:B------:R-:W0:Y:S02]  /*2430*/  MUFU.EX2 R28, R45 ;  /* 0x0000002d001c7308 */ /* 0x000e240000000800 */
[----:B------:R-:W-:Y:S01]  /*2440*/  FFMA R33, R26, 1.925963033500011079e-08, R27 ;  /* 0x32a570601a217823 */ /* 0x000fe2000000001b */
[----:B------:R-:W-:Y:S01]  /*2450*/  FFMA.SAT R27, R10, R11, 0.5 ;  /* 0x3f0000000a1b7423 */ /* 0x000fe2000000200b */
[----:B------:R-:W-:-:S03]  /*2460*/  FADD R26, RZ, R18 ;  /* 0x00000012ff1a7221 */ /* 0x000fc60000000000 */
[-C--:B------:R-:W-:Y:S01]  /*2470*/  FFMA.RM R11, R27, R12.reuse, 12582913 ;  /* 0x4b4000011b0b7423 */ /* 0x080fe2000000400c */
[----:B------:R-:W-:Y:S01]  /*2480*/  FFMA.RM R12, R29, R12, 12582913 ;  /* 0x4b4000011d0c7423 */ /* 0x000fe2000000400c */
[----:B------:R-:W1:Y:S02]  /*2490*/  MUFU.EX2 R40, R40 ;  /* 0x0000002800287308 */ /* 0x000e640000000800 */
[C---:B------:R-:W-:Y:S01]  /*24a0*/  FADD R27, R11.reuse, -12583039 ;  /* 0xcb40007f0b1b7421 */ /* 0x040fe20000000000 */
[----:B------:R-:W-:-:S03]  /*24b0*/  IMAD.SHL.U32 R11, R11, 0x800000, RZ ;  /* 0x008000000b0b7824 */ /* 0x000fc600078e00ff */
[C---:B------:R-:W-:Y:S01]  /*24c0*/  FFMA R27, R10.reuse, 1.4426950216293334961, -R27 ;  /* 0x3fb8aa3b0a1b7823 */ /* 0x040fe2000000081b */
[----:B0-----:R-:W-:Y:S01]  /*24d0*/  FMUL R29, R9, R28 ;  /* 0x0000001c091d7220 */ /* 0x001fe20000400000 */
[----:B------:R-:W-:Y:S02]  /*24e0*/  FMUL R28, R17, R46 ;  /* 0x0000002e111c7220 */ /* 0x000fe40000400000 */
[----:B------:R-:W-:Y:S01]  /*24f0*/  FFMA R10, R10, 1.925963033500011079e-08, R27 ;  /* 0x32a570600a0a7823 */ /* 0x000fe2000000001b */
[----:B------:R-:W-:Y:S01]  /*2500*/  FADD R27, R26, R5 ;  /* 0x000000051a1b7221 */ /* 0x000fe20000000000 */
[----:B------:R-:W-:Y:S01]  /*2510*/  SHF.L.U32 R17, R7, 0x17, RZ ;  /* 0x0000001707117819 */ /* 0x000fe200000006ff */
[----:B------:R-:W0:Y:S02]  /*2520*/  MUFU.EX2 R33, R33 ;  /* 0x0000002100217308 */ /* 0x000e240000000800 */
[----:B------:R-:W-:Y:S02]  /*2530*/  FADD R26, R27, R4 ;  /* 0x000000041b1a7221 */ /* 0x000fe40000000000 */
[----:B------:R-:W-:-:S02]  /*2540*/  FMUL R17, R17, R48 ;  /* 0x0000003011117220 */ /* 0x000fc40000400000 */
        /* <DEDUP_REMOVED lines=15> */
[C---:B------:R-:W-:Y:S01]  /*2640*/  FADD R9, R12.reuse, -12583039 ;  /* 0xcb40007f0c097421 */ /* 0x040fe20000000000 */
[----:B------:R-:W-:Y:S02]  /*2650*/  SHF.L.U32 R12, R12, 0x17, RZ ;  /* 0x000000170c0c7819 */ /* 0x000fe400000006ff */
[----:B------:R-:W-:Y:S01]  /*2660*/  FADD R7, R32, R27 ;  /* 0x0000001b20077221 */ /* 0x000fe20000000000 */
[C---:B------:R-:W-:Y:S01]  /*2670*/  FFMA R9, R8.reuse, 1.4426950216293334961, -R9 ;  /* 0x3fb8aa3b08097823 */ /* 0x040fe20000000809 */
[----:B------:R-:W2:Y:S02]  /*2680*/  MUFU.EX2 R32, R10 ;  /* 0x0000000a00207308 */ /* 0x000ea40000000800 */
[----:B------:R-:W-:Y:S01]  /*2690*/  FADD R7, R7, R26 ;  /* 0x0000001a07077221 */ /* 0x000fe20000000000 */
[----:B------:R-:W-:Y:S01]  /*26a0*/  FFMA R34, R8, 1.925963033500011079e-08, R9 ;  /* 0x32a5706008227823 */ /* 0x000fe20000000009 */
[----:B------:R-:W-:-:S02]  /*26b0*/  SHF.L.U32 R9, R15, 0x17, RZ ;  /* 0x000000170f097819 */ /* 0x000fc400000006ff */
[----:B------:R-:W-:Y:S01]  /*26c0*/  FADD R8, R7, R6 ;  /* 0x0000000607087221 */ /* 0x000fe20000000000 */
[----:B------:R-:W-:Y:S01]  /*26d0*/  SHF.L.U32 R7, R16, 0x17, RZ ;  /* 0x0000001710077819 */ /* 0x000fe200000006ff */
[----:B------:R-:W3:Y:S01]  /*26e0*/  MUFU.EX2 R15, R34 ;  /* 0x00000022000f7308 */ /* 0x000ee20000000800 */
[----:B------:R-:W-:Y:S01]  /*26f0*/  FMUL R9, R9, R44 ;  /* 0x0000002c09097220 */ /* 0x000fe20000400000 */
[----:B------:R-:W-:Y:S02]  /*2700*/  FADD R16, R8, R17 ;  /* 0x0000001108107221 */ /* 0x000fe40000000000 */
[----:B-1----:R-:W-:Y:S01]  /*2710*/  FMUL R8, R7, R40 ;  /* 0x0000002807087220 */ /* 0x002fe20000400000 */
[----:B0-----:R-:W-:Y:S01]  /*2720*/  FMUL R7, R14, R33 ;  /* 0x000000210e077220 */ /* 0x001fe20000400000 */
[----:B------:R-:W-:Y:S01]  /*2730*/  FADD R13, R16, R9 ;  /* 0x00000009100d7221 */ /* 0x000fe20000000000 */
[----:B--2---:R-:W-:-:S03]  /*2740*/  FMUL R16, R11, R32 ;  /* 0x000000200b107220 */ /* 0x004fc60000400000 */
[----:B------:R-:W-:-:S04]  /*2750*/  FADD R10, R13, R8 ;  /* 0x000000080d0a7221 */ /* 0x000fc80000000000 */
        /* <DEDUP_REMOVED lines=13> */
.L_x_35142:
        /* <DEDUP_REMOVED lines=12> */
[----:B0-----:R-:W-:Y:S05]  /*28f0*/  CALL.REL.NOINC `($__internal_583_$__cuda_sm3x_div_rn_noftz_f32_slowpath) ;  /* 0x0000003000687944 */ /* 0x001fea0003c00000 */
[----:B------:R-:W-:-:S07]  /*2900*/  MOV R12, R11 ;  /* 0x0000000b000c7202 */ /* 0x000fce0000000f00 */
.L_x_35083:
[----:B------:R-:W-:Y:S05]  /*2910*/  BSYNC.RECONVERGENT B2 ;  /* 0x0000000000027941 */ /* 0x000fea0003800200 */
.L_x_35082:
        /* <DEDUP_REMOVED lines=12> */
[----:B0-----:R-:W-:Y:S05]  /*29e0*/  CALL.REL.NOINC `($__internal_583_$__cuda_sm3x_div_rn_noftz_f32_slowpath) ;  /* 0x00000030002c7944 */ /* 0x001fea0003c00000 */
[----:B------:R-:W-:-:S07]  /*29f0*/  MOV R13, R11 ;  /* 0x0000000b000d7202 */ /* 0x000fce0000000f00 */
.L_x_35085:
[----:B------:R-:W-:Y:S05]  /*2a00*/  BSYNC.RECONVERGENT B2 ;  /* 0x0000000000027941 */ /* 0x000fea0003800200 */
.L_x_35084:
        /* <DEDUP_REMOVED lines=12> */
[----:B0-----:R-:W-:Y:S05]  /*2ad0*/  CALL.REL.NOINC `($__internal_583_$__cuda_sm3x_div_rn_noftz_f32_slowpath) ;  /* 0x0000002c00f07944 */ /* 0x001fea0003c00000 */
[----:B------:R-:W-:-:S07]  /*2ae0*/  MOV R14, R11 ;  /* 0x0000000b000e7202 */ /* 0x000fce0000000f00 */
.L_x_35087:
[----:B------:R-:W-:Y:S05]  /*2af0*/  BSYNC.RECONVERGENT B2 ;  /* 0x0000000000027941 */ /* 0x000fea0003800200 */
.L_x_35086:
        /* <DEDUP_REMOVED lines=12> */
[----:B0-----:R-:W-:Y:S05]  /*2bc0*/  CALL.REL.NOINC `($__internal_583_$__cuda_sm3x_div_rn_noftz_f32_slowpath) ;  /* 0x0000002c00b47944 */ /* 0x001fea0003c00000 */
[----:B------:R-:W-:-:S07]  /*2bd0*/  MOV R15, R11 ;  /* 0x0000000b000f7202 */ /* 0x000fce0000000f00 */
.L_x_35089:
[----:B------:R-:W-:Y:S05]  /*2be0*/  BSYNC.RECONVERGENT B2 ;  /* 0x0000000000027941 */ /* 0x000fea0003800200 */
.L_x_35088:
        /* <DEDUP_REMOVED lines=13> */
[----:B------:R-:W-:-:S07]  /*2cc0*/  IMAD.MOV.U32 R4, RZ, RZ, R11 ;  /* 0x000000ffff047224 */ /* 0x000fce00078e000b */
.L_x_35091:
[----:B------:R-:W-:Y:S05]  /*2cd0*/  BSYNC.RECONVERGENT B2 ;  /* 0x0000000000027941 */ /* 0x000fea0003800200 */
.L_x_35090:
        /* <DEDUP_REMOVED lines=14> */
.L_x_35093:
[----:B------:R-:W-:Y:S05]  /*2dc0*/  BSYNC.RECONVERGENT B2 ;  /* 0x0000000000027941 */ /* 0x000fea0003800200 */
.L_x_35092:
        /* <DEDUP_REMOVED lines=14> */
.L_x_35095:
[----:B------:R-:W-:Y:S05]  /*2eb0*/  BSYNC.RECONVERGENT B2 ;  /* 0x0000000000027941 */ /* 0x000fea0003800200 */
.L_x_35094:
        /* <DEDUP_REMOVED lines=14> */
.L_x_35097:
[----:B------:R-:W-:Y:S05]  /*2fa0*/  BSYNC.RECONVERGENT B2 ;  /* 0x0000000000027941 */ /* 0x000fea0003800200 */
.L_x_35096:
        /* <DEDUP_REMOVED lines=14> */
.L_x_35099:
[----:B------:R-:W-:Y:S05]  /*3090*/  BSYNC.RECONVERGENT B2 ;  /* 0x0000000000027941 */ /* 0x000fea0003800200 */
.L_x_35098:
        /* <DEDUP_REMOVED lines=12> */
[----:B------:R-:W-:Y:S05]  /*3160*/  CALL.REL.NOINC `($__internal_583_$__cuda_sm3x_div_rn_noftz_f32_slowpath) ;  /* 0x00000028004c7944 */ /* 0x000fea0003c00000 */
[----:B------:R-:W-:-:S07]  /*3170*/  IMAD.MOV.U32 R35, RZ, RZ, R11 ;  /* 0x000000ffff237224 */ /* 0x000fce00078e000b */
.L_x_35101:
[----:B------:R-:W-:Y:S05]  /*3180*/  BSYNC.RECONVERGENT B2 ;  /* 0x0000000000027941 */ /* 0x000fea0003800200 */
.L_x_35100:
        /* <DEDUP_REMOVED lines=12> */
[----:B------:R-:W-:Y:S05]  /*3250*/  CALL.REL.NOINC `($__internal_583_$__cuda_sm3x_div_rn_noftz_f32_slowpath) ;  /* 0x0000002800107944 */ /* 0x000fea0003c00000 */
[----:B------:R-:W-:-:S07]  /*3260*/  MOV R24, R11 ;  /* 0x0000000b00187202 */ /* 0x000fce0000000f00 */
.L_x_35103:
[----:B------:R-:W-:Y:S05]  /*3270*/  BSYNC.RECONVERGENT B2 ;  /* 0x0000000000027941 */ /* 0x000fea0003800200 */
.L_x_35102:
        /* <DEDUP_REMOVED lines=12> */
[----:B------:R-:W-:Y:S05]  /*3340*/  CALL.REL.NOINC `($__internal_583_$__cuda_sm3x_div_rn_noftz_f32_slowpath) ;  /* 0x0000002400d47944 */ /* 0x000fea0003c00000 */
[----:B------:R-:W-:-:S07]  /*3350*/  MOV R25, R11 ;  /* 0x0000000b00197202 */ /* 0x000fce0000000f00 */
.L_x_35105:
[----:B------:R-:W-:Y:S05]  /*3360*/  BSYNC.RECONVERGENT B2 ;  /* 0x0000000000027941 */ /* 0x000fea0003800200 */
.L_x_35104:
        /* <DEDUP_REMOVED lines=14> */
.L_x_35107:
[----:B------:R-:W-:Y:S05]  /*3450*/  BSYNC.RECONVERGENT B2 ;  /* 0x0000000000027941 */ /* 0x000fea0003800200 */
.L_x_35106:
        /* <DEDUP_REMOVED lines=12> */
[----:B------:R-:W-:Y:S05]  /*3520*/  CALL.REL.NOINC `($__internal_583_$__cuda_sm3x_div_rn_noftz_f32_slowpath) ;  /* 0x00000024005c7944 */ /* 0x000fea0003c00000 */
[----:B------:R-:W-:-:S07]  /*3530*/  MOV R21, R11 ;  /* 0x0000000b00157202 */ /* 0x000fce0000000f00 */
.L_x_35109:
[----:B------:R-:W-:Y:S05]  /*3540*/  BSYNC.RECONVERGENT B2 ;  /* 0x0000000000027941 */ /* 0x000fea0003800200 */
.L_x_35108:
        /* <DEDUP_REMOVED lines=13> */
[----:B------:R-:W-:-:S07]  /*3620*/  IMAD.MOV.U32 R22, RZ, RZ, R11 ;  /* 0x000000ffff167224 */ /* 0x000fce00078e000b */
.L_x_35111:
[----:B------:R-:W-:Y:S05]  /*3630*/  BSYNC.RECONVERGENT B2 ;  /* 0x0000000000027941 */ /* 0x000fea0003800200 */
.L_x_35110:
        /* <DEDUP_REMOVED lines=14> */
.L_x_35113:
[----:B------:R-:W-:Y:S05]  /*3720*/  BSYNC.RECONVERGENT B2 ;  /* 0x0000000000027941 */ /* 0x000fea0003800200 */
.L_x_35112:
        /* <DEDUP_REMOVED lines=14> */
.L_x_35115:
[----:B------:R-:W-:Y:S05]  /*3810*/  BSYNC.RECONVERGENT B2 ;  /* 0x0000000000027941 */ /* 0x000fea0003800200 */
.L_x_35114:
        /* <DEDUP_REMOVED lines=14> */
.L_x_35117:
[----:B------:R-:W-:Y:S05]  /*3900*/  BSYNC.RECONVERGENT B2 ;  /* 0x0000000000027941 */ /* 0x000fea0003800200 */
.L_x_35116:
        /* <DEDUP_REMOVED lines=14> */
.L_x_35119:
[----:B------:R-:W-:Y:S05]  /*39f0*/  BSYNC.RECONVERGENT B2 ;  /* 0x0000000000027941 */ /* 0x000fea0003800200 */
.L_x_35118:
        /* <DEDUP_REMOVED lines=14> */
.L_x_35121:
[----:B------:R-:W-:Y:S05]  /*3ae0*/  BSYNC.RECONVERGENT B2 ;  /* 0x0000000000027941 */ /* 0x000fea0003800200 */
.L_x_35120:
        /* <DEDUP_REMOVED lines=14> */
.L_x_35123:
[----:B------:R-:W-:Y:S05]  /*3bd0*/  BSYNC.RECONVERGENT B2 ;  /* 0x0000000000027941 */ /* 0x000fea0003800200 */
.L_x_35122:
        /* <DEDUP_REMOVED lines=14> */
.L_x_35125:
[----:B------:R-:W-:Y:S05]  /*3cc0*/  BSYNC.RECONVERGENT B2 ;  /* 0x0000000000027941 */ /* 0x000fea0003800200 */
.L_x_35124:
        /* <DEDUP_REMOVED lines=14> */
.L_x_35127:
[----:B------:R-:W-:Y:S05]  /*3db0*/  BSYNC.RECONVERGENT B2 ;  /* 0x0000000000027941 */ /* 0x000fea0003800200 */
.L_x_35126:
        /* <DEDUP_REMOVED lines=14> */
.L_x_35129:
[----:B------:R-:W-:Y:S05]  /*3ea0*/  BSYNC.RECONVERGENT B2 ;  /* 0x0000000000027941 */ /* 0x000fea0003800200 */
.L_x_35128:
        /* <DEDUP_REMOVED lines=15> */
[-C--:B------:R-:W-:Y:S02]  /*3fa0*/  IADD3.X R11, PT, PT, RZ, R0.reuse, RZ, P1, !PT ;  /* 0x00000000ff0b7210 */ /* 0x080fe40000ffe4ff */
[----:B------:R-:W-:-:S02]  /*3fb0*/  IADD3.X R17, PT, PT, RZ, R0, RZ, P0, !PT ;  /* 0x00000000ff117210 */ /* 0x000fc400007fe4ff */
[----:B------:R-:W-:Y:S02]  /*3fc0*/  LEA.HI R32, P0, R11, R32, RZ, 0x1 ;  /* 0x000000200b207211 */ /* 0x000fe400078108ff */
[----:B------:R-:W-:Y:S02]  /*3fd0*/  IADD3.X R9, PT, PT, RZ, R0, RZ, P2, !PT ;  /* 0x00000000ff097210 */ /* 0x000fe400017fe4ff */
[C---:B------:R-:W-:Y:S01]  /*3fe0*/  SHF.L.U64.HI R16, R8.reuse, 0x2, R17 ;  /* 0x0000000208107819 */ /* 0x040fe20000010211 */
[----:B------:R-:W-:Y:S01]  /*3ff0*/  IMAD.X R11, RZ, RZ, R11, P0 ;  /* 0x000000ffff0b7224 */ /* 0x000fe200000e060b */
[----:B------:R-:W-:Y:S02]  /*4000*/  LEA.HI R42, P1, R9, R42, RZ, 0x1 ;  /* 0x0000002a092a7211 */ /* 0x000fe400078308ff */
[----:B------:R-:W-:Y:S02]  /*4010*/  SHF.L.U32 R8, R8, 0x2, RZ ;  /* 0x0000000208087819 */ /* 0x000fe400000006ff */
[----:B------:R-:W-:-:S02]  /*4020*/  IADD3.X R9, PT, PT, RZ, R9, RZ, P1, !PT ;  /* 0x00000009ff097210 */ /* 0x000fc40000ffe4ff */
[----:B------:R-:W-:Y:S02]  /*4030*/  LOP3.LUT R8, R8, 0xfffffff8, RZ, 0xc0, !PT ;  /* 0xfffffff808087812 */ /* 0x000fe400078ec0ff */
[C---:B------:R-:W-:Y:S02]  /*4040*/  SHF.L.U64.HI R11, R32.reuse, 0x2, R11 ;  /* 0x00000002200b7819 */ /* 0x040fe4000001020b */
[----:B------:R-:W-:Y:S02]  /*4050*/  SHF.L.U32 R32, R32, 0x2, RZ ;  /* 0x0000000220207819 */ /* 0x000fe400000006ff */
        /* <DEDUP_REMOVED lines=8> */
[----:B------:R-:W-:Y:S02]  /*40e0*/  IADD3 R42, P1, PT, R42, UR40, RZ ;  /* 0x000000282a2a7c10 */ /* 0x000fe4000ff3e0ff */
[----:B------:R-:W-:-:S02]  /*40f0*/  IADD3.X R33, PT, PT, R11, UR41, RZ, P0, !PT ;  /* 0x000000290b217c10 */ /* 0x000fc400087fe4ff */
[C---:B------:R-:W-:Y:S02]  /*4100*/  IADD3 R45, P0, PT, R18.reuse, 0xc0, RZ ;  /* 0x000000c0122d7810 */ /* 0x040fe40007f1e0ff */
[----:B------:R-:W-:Y:S01]  /*4110*/  IADD3 R44, P6, PT, R18, 0x100, RZ ;  /* 0x00000100122c7810 */ /* 0x000fe20007fde0ff */
[----:B------:R1:W-:Y:S01]  /*4120*/  STG.E.64 desc[UR6][R32.64], R14 ;  /* 0x0000000e20007986 */ /* 0x0003e2000c101b06 */
[----:B------:R-:W-:Y:S02]  /*4130*/  IADD3.X R43, PT, PT, R10, UR41, RZ, P1, !PT ;  /* 0x000000290a2b7c10 */ /* 0x000fe40008ffe4ff */
[-C--:B------:R-:W-:Y:S02]  /*4140*/  IADD3.X R46, PT, PT, RZ, R0.reuse, RZ, P0, !PT ;  /* 0x00000000ff2e7210 */ /* 0x080fe400007fe4ff */
[----:B------:R-:W-:Y:S01]  /*4150*/  IADD3 R19, P0, PT, R18, 0x140, RZ ;  /* 0x0000014012137810 */ /* 0x000fe20007f1e0ff */
[----:B------:R2:W-:Y:S01]  /*4160*/  STG.E.64 desc[UR8][R42.64], R4 ;  /* 0x000000042a007986 */ /* 0x0005e2000c101b08 */
[----:B0-----:R-:W-:-:S02]  /*4170*/  IADD3.X R13, PT, PT, RZ, R0, RZ, P6, !PT ;  /* 0x00000000ff0d7210 */ /* 0x001fc400037fe4ff */
[----:B------:R-:W-:Y:S02]  /*4180*/  IADD3 R17, P1, PT, R18, 0x180, RZ ;  /* 0x0000018012117810 */ /* 0x000fe40007f3e0ff */
[----:B------:R-:W-:Y:S02]  /*4190*/  LEA.HI R45, P5, R46, R45, RZ, 0x1 ;  /* 0x0000002d2e2d7211 */ /* 0x000fe400078b08ff */
[C---:B------:R-:W-:Y:S02]  /*41a0*/  IADD3 R16, P2, PT, R18.reuse, 0x1c0, RZ ;  /* 0x000001c012107810 */ /* 0x040fe40007f5e0ff */
[-C--:B-1----:R-:W-:Y:S01]  /*41b0*/  IADD3.X R32, PT, PT, RZ, R0.reuse, RZ, P1, !PT ;  /* 0x00000000ff207210 */ /* 0x082fe20000ffe4ff */
[----:B------:R-:W-:Y:S01]  /*41c0*/  IMAD.X R46, RZ, RZ, R46, P5 ;  /* 0x000000ffff2e7224 */ /* 0x000fe200028e062e */
[----:B------:R-:W-:Y:S02]  /*41d0*/  IADD3 R11, P3, PT, R18, 0x200, RZ ;  /* 0x00000200120b7810 */ /* 0x000fe40007f7e0ff */
[----:B------:R-:W-:Y:S01]  /*41e0*/  LEA.HI R17, P1, R32, R17, RZ, 0x1 ;  /* 0x0000001120117211 */ /* 0x000fe200078308ff */
[----:B--2---:R-:W-:Y:S01]  /*41f0*/  IMAD.SHL.U32 R5, R45, 0x4, RZ ;  /* 0x000000042d057824 */ /* 0x004fe200078e00ff */
[----:B------:R-:W-:-:S02]  /*4200*/  IADD3.X R4, PT, PT, RZ, R0, RZ, P0, !PT ;  /* 0x00000000ff047210 */ /* 0x000fc400007fe4ff */
[----:B------:R-:W-:Y:S02]  /*4210*/  LEA.HI R12, P0, R13, R44, RZ, 0x1 ;  /* 0x0000002c0d0c7211 */ /* 0x000fe400078108ff */
[----:B------:R-:W-:Y:S02]  /*4220*/  IADD3 R10, P4, PT, R18, 0x240, RZ ;  /* 0x00000240120a7810 */ /* 0x000fe40007f9e0ff */
[----:B------:R-:W-:Y:S02]  /*4230*/  IADD3.X R13, PT, PT, RZ, R13, RZ, P0, !PT ;  /* 0x0000000dff0d7210 */ /* 0x000fe400007fe4ff */
[----:B------:R-:W-:Y:S02]  /*4240*/  LEA.HI R14, P0, R4, R19, RZ, 0x1 ;  /* 0x00000013040e7211 */ /* 0x000fe400078108ff */
[C---:B------:R-:W-:Y:S02]  /*4250*/  SHF.L.U64.HI R13, R12.reuse, 0x2, R13 ;  /* 0x000000020c0d7819 */ /* 0x040fe4000001020d */
[----:B------:R-:W-:-:S02]  /*4260*/  SHF.L.U32 R12, R12, 0x2, RZ ;  /* 0x000000020c0c7819 */ /* 0x000fc400000006ff */
[C---:B------:R-:W-:Y:S02]  /*4270*/  IADD3 R8, P5, PT, R18.reuse, 0x280, RZ ;  /* 0x0000028012087810 */ /* 0x040fe40007fbe0ff */
[----:B------:R-:W-:Y:S01]  /*4280*/  IADD3 R9, P6, PT, R18, 0x2c0, RZ ;  /* 0x000002c012097810 */ /* 0x000fe20007fde0ff */
[----:B------:R-:W-:Y:S01]  /*4290*/  IMAD.SHL.U32 R18, R17, 0x4, RZ ;  /* 0x0000000411127824 */ /* 0x000fe200078e00ff */
[----:B------:R-:W-:Y:S02]  /*42a0*/  IADD3.X R15, PT, PT, RZ, R4, RZ, P0, !PT ;  /* 0x00000004ff0f7210 */ /* 0x000fe400007fe4ff */
[----:B------:R-:W-:Y:S02]  /*42b0*/  LOP3.LUT R12, R12, 0xfffffff8, RZ, 0xc0, !PT ;  /* 0xfffffff80c0c7812 */ /* 0x000fe400078ec0ff */
[----:B------:R-:W-:Y:S02]  /*42c0*/  LOP3.LUT R4, R5, 0xfffffff8, RZ, 0xc0, !PT ;  /* 0xfffffff805047812 */ /* 0x000fe400078ec0ff */
[----:B------:R-:W-:-:S02]  /*42d0*/  IADD3.X R32, PT, PT, RZ, R32, RZ, P1, !PT ;  /* 0x00000020ff207210 */ /* 0x000fc40000ffe4ff */
[----:B------:R-:W-:Y:S02]  /*42e0*/  SHF.L.U64.HI R15, R14, 0x2, R15 ;  /* 0x000000020e0f7819 */ /* 0x000fe4000001020f */
[----:B------:R-:W-:Y:S02]  /*42f0*/  IADD3 R12, P1, PT, R12, UR40, RZ ;  /* 0x000000280c0c7c10 */ /* 0x000fe4000ff3e0ff */
[----:B------:R-:W-:Y:S02]  /*4300*/  SHF.L.U32 R14, R14, 0x2, RZ ;  /* 0x000000020e0e7819 */ /* 0x000fe400000006ff */
[----:B------:R-:W-:Y:S02]  /*4310*/  LOP3.LUT R18, R18, 0xfffffff8, RZ, 0xc0, !PT ;  /* 0xfffffff812127812 */ /* 0x000fe400078ec0ff */
[----:B------:R-:W-:Y:S02]  /*4320*/  SHF.L.U64.HI R19, R45, 0x2, R46 ;  /* 0x000000022d137819 */ /* 0x000fe4000001022e */
[----:B------:R-:W-:-:S02]  /*4330*/  IADD3 R4, P0, PT, R4, UR40, RZ ;  /* 0x0000002804047c10 */ /* 0x000fc4000ff1e0ff */
[----:B------:R-:W-:Y:S02]  /*4340*/  IADD3.X R13, PT, PT, R13, UR41, RZ, P1, !PT ;  /* 0x000000290d0d7c10 */ /* 0x000fe40008ffe4ff */
[----:B------:R-:W-:Y:S02]  /*4350*/  LOP3.LUT R14, R14, 0xfffffff8, RZ, 0xc0, !PT ;  /* 0xfffffff80e0e7812 */ /* 0x000fe400078ec0ff */
[----:B------:R-:W-:Y:S02]  /*4360*/  SHF.L.U64.HI R17, R17, 0x2, R32 ;  /* 0x0000000211117819 */ /* 0x000fe40000010220 */
[----:B------:R-:W-:Y:S02]  /*4370*/  IADD3 R18, P1, PT, R18, UR40, RZ ;  /* 0x0000002812127c10 */ /* 0x000fe4000ff3e0ff */
[----:B------:R-:W-:Y:S02]  /*4380*/  IADD3.X R5, PT, PT, R19, UR41, RZ, P0, !PT ;  /* 0x0000002913057c10 */ /* 0x000fe400087fe4ff */
[----:B------:R-:W-:-:S02]  /*4390*/  IADD3 R14, P0, PT, R14, UR40, RZ ;  /* 0x000000280e0e7c10 */ /* 0x000fc4000ff1e0ff */
[----:B------:R-:W-:Y:S01]  /*43a0*/  IADD3.X R19, PT, PT, R17, UR41, RZ, P1, !PT ;  /* 0x0000002911137c10 */ /* 0x000fe20008ffe4ff */
[----:B------:R0:W-:Y:S01]  /*43b0*/  STG.E.64 desc[UR4][R4.64], R2 ;  /* 0x0000000204007986 */ /* 0x0001e2000c101b04 */
[----:B------:R-:W-:Y:S02]  /*43c0*/  IADD3.X R17, PT, PT, RZ, R0, RZ, P2, !PT ;  /* 0x00000000ff117210 */ /* 0x000fe400017fe4ff */
[----:B------:R-:W-:Y:S01]  /*43d0*/  IADD3.X R15, PT, PT, R15, UR41, RZ, P0, !PT ;  /* 0x000000290f0f7c10 */ /* 0x000fe200087fe4ff */
[----:B------:R1:W-:Y:S01]  /*43e0*/  STG.E.64 desc[UR6][R12.64], R34 ;  /* 0x000000220c007986 */ /* 0x0003e2000c101b06 */
[----:B------:R-:W-:Y:S02]  /*43f0*/  LEA.HI R16, P0, R17, R16, RZ, 0x1 ;  /* 0x0000001011107211 */ /* 0x000fe400078108ff */
[----:B------:R-:W-:Y:S01]  /*4400*/  R2UR UR10, R30 ;  /* 0x000000001e0a72ca */ /* 0x000fe200000e0000 */
[----:B------:R2:W-:Y:S01]  /*4410*/  STG.E.64 desc[UR8][R14.64], R24 ;  /* 0x000000180e007986 */ /* 0x0005e2000c101b08 */
[----:B------:R-:W-:-:S02]  /*4420*/  R2UR UR11, R31 ;  /* 0x000000001f0b72ca */ /* 0x000fc400000e0000 */
[----:B------:R-:W-:Y:S02]  /*4430*/  R2UR UR12, R30 ;  /* 0x000000001e0c72ca */ /* 0x000fe400000e0000 */
[----:B------:R-:W-:Y:S02]  /*4440*/  R2UR UR13, R31 ;  /* 0x000000001f0d72ca */ /* 0x000fe400000e0000 */
[-C--:B0-----:R-:W-:Y:S02]  /*4450*/  IADD3.X R2, PT, PT, RZ, R0.reuse, RZ, P3, !PT ;  /* 0x00000000ff027210 */ /* 0x081fe40001ffe4ff */
[-C--:B------:R-:W-:Y:S02]  /*4460*/  IADD3.X R5, PT, PT, RZ, R0.reuse, RZ, P4, !PT ;  /* 0x00000000ff057210 */ /* 0x080fe400027fe4ff */
[----:B------:R-:W-:Y:S02]  /*4470*/  LEA.HI R11, P1, R2, R11, RZ, 0x1 ;  /* 0x0000000b020b7211 */ /* 0x000fe400078308ff */
[----:B------:R-:W-:Y:S01]  /*4480*/  IADD3.X R3, PT, PT, RZ, R0, RZ, P5, !PT ;  /* 0x00000000ff037210 */ /* 0x000fe20002ffe4ff */
[----:B------:R-:W-:Y:S01]  /*4490*/  IMAD.X R0, RZ, RZ, R0, P6 ;  /* 0x000000ffff007224 */ /* 0x000fe200030e0600 */
[----:B-1----:R-:W-:Y:S01]  /*44a0*/  IADD3.X R13, PT, PT, RZ, R17, RZ, P0, !PT ;  /* 0x00000011ff0d7210 */ /* 0x002fe200007fe4ff */
[----:B------:R-:W-:Y:S01]  /*44b0*/  IMAD.SHL.U32 R4, R11, 0x4, RZ ;  /* 0x000000040b047824 */ /* 0x000fe200078e00ff */
[----:B------:R-:W-:Y:S01]  /*44c0*/  LEA.HI R10, P2, R5, R10, RZ, 0x1 ;  /* 0x0000000a050a7211 */ /* 0x000fe200078508ff */
[----:B------:R1:W-:Y:S01]  /*44d0*/  STG.E.64 desc[UR10][R18.64], R20 ;  /* 0x0000001412007986 */ /* 0x0003e2000c101b0a */
[----:B------:R-:W-:-:S02]  /*44e0*/  IADD3.X R2, PT, PT, RZ, R2, RZ, P1, !PT ;  /* 0x00000002ff027210 */ /* 0x000fc40000ffe4ff */
[----:B------:R-:W-:Y:S02]  /*44f0*/  LEA.HI R8, P0, R3, R8, RZ, 0x1 ;  /* 0x0000000803087211 */ /* 0x000fe400078108ff */
[C---:B--2---:R-:W-:Y:S02]  /*4500*/  SHF.L.U64.HI R14, R16.reuse, 0x2, R13 ;  /* 0x00000002100e7819 */ /* 0x044fe4000001020d */
[----:B------:R-:W-:Y:S02]  /*4510*/  SHF.L.U32 R12, R16, 0x2, RZ ;  /* 0x00000002100c7819 */ /* 0x000fe400000006ff */
[----:B------:R-:W-:Y:S02]  /*4520*/  IADD3.X R13, PT, PT, RZ, R5, RZ, P2, !PT ;  /* 0x00000005ff0d7210 */ /* 0x000fe400017fe4ff */
[----:B------:R-:W-:Y:S02]  /*4530*/  SHF.L.U64.HI R5, R11, 0x2, R2 ;  /* 0x000000020b057819 */ /* 0x000fe40000010202 */
[----:B------:R-:W-:-:S02]  /*4540*/  IADD3.X R11, PT, PT, RZ, R3, RZ, P0, !PT ;  /* 0x00000003ff0b7210 */ /* 0x000fc400007fe4ff */
[----:B------:R-:W-:Y:S02]  /*4550*/  SHF.L.U32 R2, R10, 0x2, RZ ;  /* 0x000000020a027819 */ /* 0x000fe400000006ff */
[----:B------:R-:W-:Y:S02]  /*4560*/  LOP3.LUT R3, R12, 0xfffffff8, RZ, 0xc0, !PT ;  /* 0xfffffff80c037812 */ /* 0x000fe400078ec0ff */
[----:B------:R-:W-:Y:S02]  /*4570*/  SHF.L.U64.HI R13, R10, 0x2, R13 ;  /* 0x000000020a0d7819 */ /* 0x000fe4000001020d */
[C---:B------:R-:W-:Y:S02]  /*4580*/  SHF.L.U64.HI R11, R8.reuse, 0x2, R11 ;  /* 0x00000002080b7819 */ /* 0x040fe4000001020b */
[----:B------:R-:W-:Y:S02]  /*4590*/  SHF.L.U32 R10, R8, 0x2, RZ ;  /* 0x00000002080a7819 */ /* 0x000fe400000006ff */
[----:B------:R-:W-:-:S02]  /*45a0*/  LOP3.LUT R8, R2, 0xfffffff8, RZ, 0xc0, !PT ;  /* 0xfffffff802087812 */ /* 0x000fc400078ec0ff */
[----:B------:R-:W-:Y:S02]  /*45b0*/  LEA.HI R9, P3, R0, R9, RZ, 0x1 ;  /* 0x0000000900097211 */ /* 0x000fe400078708ff */
[----:B------:R-:W-:Y:S02]  /*45c0*/  IADD3 R2, P0, PT, R3, UR40, RZ ;  /* 0x0000002803027c10 */ /* 0x000fe4000ff1e0ff */
[----:B------:R-:W-:Y:S01]  /*45d0*/  IADD3.X R0, PT, PT, RZ, R0, RZ, P3, !PT ;  /* 0x00000000ff007210 */ /* 0x000fe20001ffe4ff */
[C---:B------:R-:W-:Y:S01]  /*45e0*/  IMAD.SHL.U32 R12, R9.reuse, 0x4, RZ ;  /* 0x00000004090c7824 */ /* 0x040fe200078e00ff */
[----:B------:R-:W-:Y:S02]  /*45f0*/  IADD3.X R3, PT, PT, R14, UR41, RZ, P0, !PT ;  /* 0x000000290e037c10 */ /* 0x000fe400087fe4ff */
[----:B------:R-:W-:Y:S02]  /*4600*/  IADD3 R8, P0, PT, R8, UR40, RZ ;  /* 0x0000002808087c10 */ /* 0x000fe4000ff1e0ff */
[----:B------:R-:W-:Y:S01]  /*4610*/  SHF.L.U64.HI R0, R9, 0x2, R0 ;  /* 0x0000000209007819 */ /* 0x000fe20000010200 */
[----:B------:R1:W-:Y:S01]  /*4620*/  STG.E.64 desc[UR4][R2.64], R22 ;  /* 0x0000001602007986 */ /* 0x0003e2000c101b04 */
[----:B------:R-:W-:-:S02]  /*4630*/  IADD3.X R9, PT, PT, R13, UR41, RZ, P0, !PT ;  /* 0x000000290d097c10 */ /* 0x000fc400087fe4ff */
[C---:B------:R-:W-:Y:S02]  /*4640*/  IADD3 R38, P0, PT, R39.reuse, R38, RZ ;  /* 0x0000002627267210 */ /* 0x040fe40007f1e0ff */
[----:B------:R-:W-:Y:S02]  /*4650*/  LOP3.LUT R4, R4, 0xfffffff8, RZ, 0xc0, !PT ;  /* 0xfffffff804047812 */ /* 0x000fe400078ec0ff */
[----:B------:R-:W-:Y:S02]  /*4660*/  LEA.HI.X.SX32 R37, R39, R37, 0x1, P0 ;  /* 0x0000002527257211 */ /* 0x000fe400000f0eff */
        /* <DEDUP_REMOVED lines=16> */
.L_x_35081:
[----:B------:R-:W-:Y:S01]  /*4770*/  BSSY B0, `(.L_x_35131) ;  /* 0x0000007000007945 */ /* 0x000fe20003800000 */
[----:B------:R-:W-:Y:S02]  /*4780*/  MOV R12, 0x10 ;  /* 0x00000010000c7802 */ /* 0x000fe40000000f00 */
[----:B------:R-:W-:Y:S02]  /*4790*/  MOV R11, 0x1f ;  /* 0x0000001f000b7802 */ /* 0x000fe40000000f00 */
[----:B------:R-:W-:-:S07]  /*47a0*/  MOV R15, 0xffffffff ;  /* 0xffffffff000f7802 */ /* 0x000fce0000000f00 */
[----:B------:R-:W-:Y:S05]  /*47b0*/  WARPSYNC.COLLECTIVE R15, `(.L_x_35132) ;  /* 0x000000000f087348 */ /* 0x000fea0003c00000 */
[----:B------:R0:W1:Y:S02]  /*47c0*/  SHFL.BFLY P6, R14, R13, R12, R11 ;  /* 0x0c00000c0d0e7389 */ /* 0x00006400000c000b */
[----:B01----:R-:W-:Y:S05]  /*47d0*/  ENDCOLLECTIVE ;  /* 0x000000000000791b */ /* 0x003fea0003800000 */
.L_x_35132:
[----:B------:R-:W-:Y:S05]  /*47e0*/  BSYNC B0 ;  /* 0x0000000000007941 */ /* 0x000fea0003800000 */
.L_x_35131:
[----:B------:R-:W-:Y:S01]  /*47f0*/  HFMA2 R11, -RZ, RZ, 0, 1.847743988037109375e-06 ;  /* 0x0000001fff0b7431 */ /* 0x000fe200000001ff */
        /* <DEDUP_REMOVED lines=8> */
.L_x_35133:
[----:B------:R-:W-:Y:S01]  /*4880*/  HFMA2 R12, -RZ, RZ, 0, 2.384185791015625e-07 ;  /* 0x00000004ff0c7431 */ /* 0x000fe200000001ff */
[----:B------:R-:W-:-:S04]  /*4890*/  FMNMX R0, R13, R14, !PT ;  /* 0x0000000e0d007209 */ /* 0x000fc80007800000 */
[----:B------:R-:W-:-:S07]  /*48a0*/  MOV R13, R0 ;  /* 0x00000000000d7202 */ /* 0x000fce0000000f00 */
[----:B------:R-:W-:Y:S05]  /*48b0*/  WARPSYNC.COLLECTIVE R15, `(.L_x_35134) ;  /* 0x000000000f087348 */ /* 0x000fea0003c00000 */
[----:B------:R0:W1:Y:S02]  /*48c0*/  SHFL.BFLY P6, R14, R13, R12, R11 ;  /* 0x0c00000c0d0e7389 */ /* 0x00006400000c000b */
[----:B01----:R-:W-:Y:S05]  /*48d0*/  ENDCOLLECTIVE ;  /* 0x000000000000791b */ /* 0x003fea0003800000 */
.L_x_35134:
[----:B------:R-:W-:Y:S01]  /*48e0*/  HFMA2 R12, -RZ, RZ, 0, 1.1920928955078125e-07 ;  /* 0x00000002ff0c7431 */ /* 0x000fe200000001ff */
[----:B------:R-:W-:-:S04]  /*48f0*/  FMNMX R2, R0, R14, !PT ;  /* 0x0000000e00027209 */ /* 0x000fc80007800000 */
[----:B------:R-:W-:-:S07]  /*4900*/  MOV R13, R2 ;  /* 0x00000002000d7202 */ /* 0x000fce0000000f00 */
[----:B------:R-:W-:Y:S05]  /*4910*/  WARPSYNC.COLLECTIVE R15, `(.L_x_35135) ;  /* 0x000000000f087348 */ /* 0x000fea0003c00000 */
[----:B------:R0:W1:Y:S02]  /*4920*/  SHFL.BFLY P6, R14, R13, R12, R11 ;  /* 0x0c00000c0d0e7389 */ /* 0x00006400000c000b */
[----:B01----:R-:W-:Y:S05]  /*4930*/  ENDCOLLECTIVE ;  /* 0x000000000000791b */ /* 0x003fea0003800000 */
.L_x_35135:
[----:B------:R-:W-:Y:S01]  /*4940*/  IMAD.MOV.U32 R12, RZ, RZ, 0x1 ;  /* 0x00000001ff0c7424 */ /* 0x000fe200078e00ff */
[----:B------:R-:W-:-:S04]  /*4950*/  FMNMX R3, R2, R14, !PT ;  /* 0x0000000e02037209 */ /* 0x000fc80007800000 */
[----:B------:R-:W-:-:S07]  /*4960*/  MOV R13, R3 ;  /* 0x00000003000d7202 */ /* 0x000fce0000000f00 */
[----:B------:R-:W-:Y:S05]  /*4970*/  WARPSYNC.COLLECTIVE R15, `(.L_x_35136) ;  /* 0x000000000f087348 */ /* 0x000fea0003c00000 */
[----:B------:R0:W1:Y:S02]  /*4980*/  SHFL.BFLY P6, R14, R13, R12, R11 ;  /* 0x0c00000c0d0e7389 */ /* 0x00006400000c000b */
[----:B01----:R-:W-:Y:S05]  /*4990*/  ENDCOLLECTIVE ;  /* 0x000000000000791b */ /* 0x003fea0003800000 */
.L_x_35136:
        /* <DEDUP_REMOVED lines=48> */
[C---:B------:R-:W-:Y:S02]  /*4ca0*/  FFMA R21, R2.reuse, 1.4426950216293334961, -R21 ;  /* 0x3fb8aa3b02157823 */ /* 0x040fe40000000815 */
[----:B------:R-:W-:Y:S01]  /*4cb0*/  FFMA R8, R3, 1.925963033500011079e-08, R4 ;  /* 0x32a5706003087823 */ /* 0x000fe20000000004 */
[----:B------:R-:W-:Y:S01]  /*4cc0*/  SHF.L.U32 R4, R17, 0x17, RZ ;  /* 0x0000001711047819 */ /* 0x000fe200000006ff */
[----:B------:R-:W-:Y:S01]  /*4cd0*/  FFMA R21, R2, 1.925963033500011079e-08, R21 ;  /* 0x32a5706002157823 */ /* 0x000fe20000000015 */
[----:B------:R-:W-:Y:S01]  /*4ce0*/  SHF.L.U32 R2, R19, 0x17, RZ ;  /* 0x0000001713027819 */ /* 0x000fe200000006ff */
        /* <DEDUP_REMOVED lines=145> */
[----:B------:R-:W-:Y:S01]  /*5600*/  FFMA.SAT R43, R42, R43, 0.5 ;  /* 0x3f0000002a2b7423 */ /* 0x000fe2000000202b */
[----:B------:R-:W-:Y:S01]  /*5610*/  SHF.L.U32 R13, R13, 0x17, RZ ;  /* 0x000000170d0d7819 */ /* 0x000fe200000006ff */
[-C--:B------:R-:W-:Y:S01]  /*5620*/  FFMA.RM R7, R7, R44.reuse, 12582913 ;  /* 0x4b40000107077423 */ /* 0x080fe2000000402c */
[C---:B------:R-:W-:Y:S01]  /*5630*/  FFMA R11, R10.reuse, 1.4426950216293334961, -R11 ;  /* 0x3fb8aa3b0a0b7823 */ /* 0x040fe2000000080b */
[----:B------:R-:W-:Y:S02]  /*5640*/  FFMA.RM R43, R43, R44, 12582913 ;  /* 0x4b4000012b2b7423 */ /* 0x000fe4000000402c */
[----:B------:R-:W-:Y:S01]  /*5650*/  FADD R12, R7, -12583039 ;  /* 0xcb40007f070c7421 */ /* 0x000fe20000000000 */
[----:B------:R-:W-:Y:S01]  /*5660*/  FFMA R14, R10, 1.925963033500011079e-08, R11 ;  /* 0x32a570600a0e7823 */ /* 0x000fe2000000000b */
[----:B------:R-:W-:Y:S01]  /*5670*/  FADD R11, R43, -12583039 ;  /* 0xcb40007f2b0b7421 */ /* 0x000fe20000000000 */
[----:B------:R-:W-:Y:S01]  /*5680*/  FADD R10, RZ, R18 ;  /* 0x00000012ff0a7221 */ /* 0x000fe20000000000 */
[----:B------:R-:W-:Y:S01]  /*5690*/  FFMA R12, R41, 1.4426950216293334961, -R12 ;  /* 0x3fb8aa3b290c7823 */ /* 0x000fe2000000080c */
[----:B------:R-:W-:-:S02]  /*56a0*/  IMAD.SHL.U32 R7, R7, 0x800000, RZ ;  /* 0x0080000007077824 */ /* 0x000fc400078e00ff */
[C---:B------:R-:W-:Y:S01]  /*56b0*/  FFMA R11, R42.reuse, 1.4426950216293334961, -R11 ;  /* 0x3fb8aa3b2a0b7823 */ /* 0x040fe2000000080b */
[----:B------:R-:W0:Y:S01]  /*56c0*/  MUFU.EX2 R14, R14 ;  /* 0x0000000e000e7308 */ /* 0x000e220000000800 */
[----:B------:R-:W-:Y:S01]  /*56d0*/  FFMA R12, R41, 1.925963033500011079e-08, R12 ;  /* 0x32a57060290c7823 */ /* 0x000fe2000000000c */
[----:B------:R-:W-:Y:S01]  /*56e0*/  SHF.L.U32 R43, R43, 0x17, RZ ;  /* 0x000000172b2b7819 */ /* 0x000fe200000006ff */
        /* <DEDUP_REMOVED lines=11> */
[----:B------:R-:W-:Y:S02]  /*57a0*/  HFMA2 R12, -RZ, RZ, 0, 9.5367431640625e-07 ;  /* 0x00000010ff0c7431 */ /* 0x000fe400000001ff */
        /* <DEDUP_REMOVED lines=15> */
[----:B--2---:R-:W-:-:S03]  /*58a0*/  FMUL R10, R43, R42 ;  /* 0x0000002a2b0a7220 */ /* 0x004fc60000400000 */
[----:B------:R-:W-:-:S04]  /*58b0*/  FADD R11, R11, R16 ;  /* 0x000000100b0b7221 */ /* 0x000fc80000000000 */
[----:B------:R-:W-:Y:S01]  /*58c0*/  FADD R13, R11, R10 ;  /* 0x0000000a0b0d7221 */ /* 0x000fe20000000000 */
[----:B------:R-:W-:-:S07]  /*58d0*/  MOV R11, 0x1f ;  /* 0x0000001f000b7802 */ /* 0x000fce0000000f00 */
[----:B------:R-:W-:Y:S05]  /*58e0*/  WARPSYNC.COLLECTIVE R15, `(.L_x_35137) ;  /* 0x000000000f087348 */ /* 0x000fea0003c00000 */
[----:B------:R0:W1:Y:S02]  /*58f0*/  SHFL.BFLY P6, R14, R13, R12, R11 ;  /* 0x0c00000c0d0e7389 */ /* 0x00006400000c000b */
[----:B01----:R-:W-:Y:S05]  /*5900*/  ENDCOLLECTIVE ;  /* 0x000000000000791b */ /* 0x003fea0003800000 */
.L_x_35137:
[----:B------:R-:W-:Y:S02]  /*5910*/  HFMA2 R12, -RZ, RZ, 0, 4.76837158203125e-07 ;  /* 0x00000008ff0c7431 */ /* 0x000fe400000001ff */
[----:B------:R-:W-:-:S04]  /*5920*/  FADD R32, R13, R14 ;  /* 0x0000000e0d207221 */ /* 0x000fc80000000000 */
[----:B------:R-:W-:-:S07]  /*5930*/  IMAD.MOV.U32 R13, RZ, RZ, R32 ;  /* 0x000000ffff0d7224 */ /* 0x000fce00078e0020 */
[----:B------:R-:W-:Y:S05]  /*5940*/  WARPSYNC.COLLECTIVE R15, `(.L_x_35138) ;  /* 0x000000000f087348 */ /* 0x000fea0003c00000 */
[----:B------:R0:W1:Y:S02]  /*5950*/  SHFL.BFLY P6, R14, R13, R12, R11 ;  /* 0x0c00000c0d0e7389 */ /* 0x00006400000c000b */
[----:B01----:R-:W-:Y:S05]  /*5960*/  ENDCOLLECTIVE ;  /* 0x000000000000791b */ /* 0x003fea0003800000 */
.L_x_35138:
[----:B------:R-:W-:Y:S02]  /*5970*/  HFMA2 R12, -RZ, RZ, 0, 2.384185791015625e-07 ;  /* 0x00000004ff0c7431 */ /* 0x000fe400000001ff */
[----:B------:R-:W-:-:S05]  /*5980*/  FADD R33, R32, R14 ;  /* 0x0000000e20217221 */ /* 0x000fca0000000000 */
[----:B------:R-:W-:-:S07]  /*5990*/  MOV R13, R33 ;  /* 0x00000021000d7202 */ /* 0x000fce0000000f00 */
[----:B------:R-:W-:Y:S05]  /*59a0*/  WARPSYNC.COLLECTIVE R15, `(.L_x_35139) ;  /* 0x000000000f087348 */ /* 0x000fea0003c00000 */
[----:B------:R0:W1:Y:S02]  /*59b0*/  SHFL.BFLY P6, R14, R13, R12, R11 ;  /* 0x0c00000c0d0e7389 */ /* 0x00006400000c000b */
[----:B01----:R-:W-:Y:S05]  /*59c0*/  ENDCOLLECTIVE ;  /* 0x000000000000791b */ /* 0x003fea0003800000 */
.L_x_35139:
[----:B------:R-:W-:Y:S02]  /*59d0*/  HFMA2 R12, -RZ, RZ, 0, 1.1920928955078125e-07 ;  /* 0x00000002ff0c7431 */ /* 0x000fe400000001ff */
[----:B------:R-:W-:-:S05]  /*59e0*/  FADD R34, R33, R14 ;  /* 0x0000000e21227221 */ /* 0x000fca0000000000 */
[----:B------:R-:W-:-:S07]  /*59f0*/  MOV R13, R34 ;  /* 0x00000022000d7202 */ /* 0x000fce0000000f00 */
[----:B------:R-:W-:Y:S05]  /*5a00*/  WARPSYNC.COLLECTIVE R15, `(.L_x_35140) ;  /* 0x000000000f087348 */ /* 0x000fea0003c00000 */
[----:B------:R0:W1:Y:S02]  /*5a10*/  SHFL.BFLY P6, R14, R13, R12, R11 ;  /* 0x0c00000c0d0e7389 */ /* 0x00006400000c000b */
[----:B01----:R-:W-:Y:S05]  /*5a20*/  ENDCOLLECTIVE ;  /* 0x000000000000791b */ /* 0x003fea0003800000 */
.L_x_35140:
[----:B------:R-:W-:Y:S01]  /*5a30*/  MOV R12, 0x1 ;  /* 0x00000001000c7802 */ /* 0x000fe20000000f00 */
[----:B------:R-:W-:-:S04]  /*5a40*/  FADD R35, R34, R14 ;  /* 0x0000000e22237221 */ /* 0x000fc80000000000 */
[----:B------:R-:W-:-:S07]  /*5a50*/  IMAD.MOV.U32 R13, RZ, RZ, R35 ;  /* 0x000000ffff0d7224 */ /* 0x000fce00078e0023 */
[----:B------:R-:W-:Y:S05]  /*5a60*/  WARPSYNC.COLLECTIVE R15, `(.L_x_35141) ;  /* 0x000000000f087348 */ /* 0x000fea0003c00000 */
[----:B------:R0:W1:Y:S02]  /*5a70*/  SHFL.BFLY P6, R14, R13, R12, R11 ;  /* 0x0c00000c0d0e7389 */ /* 0x00006400000c000b */
[----:B01----:R-:W-:Y:S05]  /*5a80*/  ENDCOLLECTIVE ;  /* 0x000000000000791b */ /* 0x003fea0003800000 */
.L_x_35141:
[----:B------:R-:W-:Y:S05]  /*5a90*/  BRA `(.L_x_35142) ;  /* 0xffffffcc00647947 */ /* 0x000fea000383ffff */
        .weak           $__internal_583_$__cuda_sm3x_div_rn_noftz_f32_slowpath
        .type           $__internal_583_$__cuda_sm3x_div_rn_noftz_f32_slowpath,@function
        .size           $__internal_583_$__cuda_sm3x_div_rn_noftz_f32_slowpath,(.L_x_37960 - $__internal_583_$__cuda_sm3x_div_rn_noftz_f32_slowpath)
$__internal_583_$__cuda_sm3x_div_rn_noftz_f32_slowpath:
        /* <DEDUP_REMOVED lines=34> */
.L_x_35144:
        /* <DEDUP_REMOVED lines=51> */
.L_x_35151:
[----:B------:R-:W-:-:S04]  /*5ff0*/  LOP3.LUT R11, R11, 0x80000000, RZ, 0xc0, !PT ;  /* 0x800000000b0b7812 */ /* 0x000fc800078ec0ff */
[----:B------:R-:W-:Y:S01]  /*6000*/  LOP3.LUT R11, R11, 0x7f800000, RZ, 0xfc, !PT ;  /* 0x7f8000000b0b7812 */ /* 0x000fe200078efcff */
[----:B------:R-:W-:Y:S06]  /*6010*/  BRA `(.L_x_35152) ;  /* 0x0000000000047947 */ /* 0x000fec0003800000 */
.L_x_35150:
[----:B------:R-:W-:-:S07]  /*6020*/  LEA R11, R42, R11, 0x17 ;  /* 0x0000000b2a0b7211 */ /* 0x000fce00078eb8ff */
.L_x_35152:
[----:B------:R-:W-:Y:S05]  /*6030*/  BSYNC.RECONVERGENT B1 ;  /* 0x0000000000017941 */ /* 0x000fea0003800200 */
.L_x_35149:
[----:B------:R-:W-:Y:S05]  /*6040*/  BRA `(.L_x_35153) ;  /* 0x0000000000207947 */ /* 0x000fea0003800000 */
.L_x_35148:
[----:B------:R-:W-:-:S04]  /*6050*/  LOP3.LUT R11, R11, 0x80000000, R18, 0x48, !PT ;  /* 0x800000000b0b7812 */ /* 0x000fc800078e4812 */
[----:B------:R-:W-:Y:S01]  /*6060*/  LOP3.LUT R11, R11, 0x7f800000, RZ, 0xfc, !PT ;  /* 0x7f8000000b0b7812 */ /* 0x000fe200078efcff */
[----:B------:R-:W-:Y:S06]  /*6070*/  BRA `(.L_x_35153) ;  /* 0x0000000000147947 */ /* 0x000fec0003800000 */
.L_x_35147:
[----:B------:R-:W-:Y:S01]  /*6080*/  LOP3.LUT R11, R11, 0x80000000, R18, 0x48, !PT ;  /* 0x800000000b0b7812 */ /* 0x000fe200078e4812 */
[----:B------:R-:W-:Y:S06]  /*6090*/  BRA `(.L_x_35153) ;  /* 0x00000000000c7947 */ /* 0x000fec0003800000 */
.L_x_35146:
[----:B------:R-:W0:Y:S01]  /*60a0*/  MUFU.RSQ R11, -QNAN ;  /* 0xffc00000000b7908 */ /* 0x000e220000001400 */
[----:B------:R-:W-:Y:S05]  /*60b0*/  BRA `(.L_x_35153) ;  /* 0x0000000000047947 */ /* 0x000fea0003800000 */
.L_x_35145:
[----:B------:R-:W-:-:S07]  /*60c0*/  FADD.FTZ R11, R18, R11 ;  /* 0x0000000b120b7221 */ /* 0x000fce0000010000 */
.L_x_35153:
[----:B------:R-:W-:Y:S05]  /*60d0*/  BSYNC.RECONVERGENT B0 ;  /* 0x0000000000007941 */ /* 0x000fea0003800200 */
.L_x_35143:
[----:B------:R-:W-:-:S04]  /*60e0*/  HFMA2 R33, -RZ, RZ, 0, 0 ;  /* 0x00000000ff217431 */ /* 0x000fc800000001ff */
[----:B0-----:R-:W-:Y:S05]  /*60f0*/  RET.REL.NODEC R32 `(_Z15SoftmaxWarpImplI24ElementwiseScaleMaskLoadIffbE11DirectStoreIffEfLi2ELi24ELi32ELi1ELb0EL9Algorithm0EEvT_T0_ll) ;  /* 0xffffff9c20c07950 */ /* 0x001fea0003c3ffff */
.L_x_35154:
        /* <DEDUP_REMOVED lines=16> */
.L_x_37960:


//--------------------- .text._Z15SoftmaxWarpImplI24ElementwiseScaleMaskLoadIffbE11DirectStoreIffEfLi2ELi22ELi32ELi1ELb1EL9Algorithm0EEvT_T0_ll --------------------------
	.section	.text._Z15SoftmaxWarpImplI24ElementwiseScaleMaskLoadIffbE11DirectStoreIffEfLi2ELi22ELi32ELi1ELb1EL9Algorithm0EEvT_T0_ll,"ax",@progbits
	.align	128
        .global         _Z15SoftmaxWarpImplI24ElementwiseScaleMaskLoadIffbE11DirectStoreIffEfLi2ELi22ELi32ELi1ELb1EL9Algorithm0EEvT_T0_ll
        .type           _Z15SoftmaxWarpImplI24ElementwiseScaleMaskLoadIffbE11DirectStoreIffEfLi2ELi22ELi32ELi1ELb1EL9Algorithm0EEvT_T0_ll,@function
        .size           _Z15SoftmaxWarpImplI24ElementwiseScaleMaskLoadIffbE11DirectStoreIffEfLi2ELi22ELi32ELi1ELb1EL9Algorithm0EEvT_T0_ll,(.L_x_37961 - _Z15SoftmaxWarpImplI24ElementwiseScaleMaskLoadIffbE11DirectStoreIffEfLi2ELi22ELi32ELi1ELb1EL9Algorithm0EEvT_T0_ll)
        .other          _Z15SoftmaxWarpImplI24ElementwiseScaleMaskLoadIffbE11DirectStoreIffEfLi2ELi22ELi32ELi1ELb1EL9Algorithm0EEvT_T0_ll,@"STO_CUDA_ENTRY STV_DEFAULT"
_Z15SoftmaxWarpImplI24ElementwiseScaleMaskLoadIffbE11DirectStoreIffEfLi2ELi22ELi32ELi1ELb1EL9Algorithm0EEvT_T0_ll:
.text._Z15SoftmaxWarpImplI24ElementwiseScaleMaskLoadIffbE11DirectStoreIffEfLi2ELi22ELi32ELi1ELb1EL9Algorithm0EEvT_T0_ll:
        /* <DEDUP_REMOVED lines=26> */
.L_x_35155:
        /* <DEDUP_REMOVED lines=25> */
.L_x_35246:
[----:B0-23--:R-:W0:Y:S01]  /*0330*/  LDC.64 R14, c[0x0][0x3b8] ;  /* 0x0000ee00ff0e7b82 */ /* 0x00de220000000a00 */
[----:B------:R-:W-:Y:S01]  /*0340*/  BSSY.RECONVERGENT B1, `(.L_x_35157) ;  /* 0x000002d000017945 */ /* 0x000fe20003800200 */
[----:B------:R-:W-:Y:S02]  /*0350*/  MOV R20, 0xff800000 ;  /* 0xff80000000147802 */ /* 0x000fe40000000f00 */
[----:B------:R-:W-:Y:S02]  /*0360*/  MOV R21, 0xff800000 ;  /* 0xff80000000157802 */ /* 0x000fe40000000f00 */
[----:B----4-:R-:W-:Y:S02]  /*0370*/  MOV R13, 0xff800000 ;  /* 0xff800000000d7802 */ /* 0x010fe40000000f00 */
[-C--:B0-----:R-:W-:Y:S02]  /*0380*/  ISETP.GE.U32.AND P0, PT, R2, R14.reuse, PT ;  /* 0x0000000e0200720c */ /* 0x081fe40003f06070 */
[----:B------:R-:W-:-:S02]  /*0390*/  ISETP.GE.U32.AND P3, PT, R4, R14, PT ;  /* 0x0000000e0400720c */ /* 0x000fc40003f66070 */
[-C--:B------:R-:W-:Y:S02]  /*03a0*/  ISETP.GE.AND.EX P0, PT, RZ, R15.reuse, PT, P0 ;  /* 0x0000000fff00720c */ /* 0x080fe40003f06300 */
[-C--:B------:R-:W-:Y:S02]  /*03b0*/  ISETP.GE.U32.AND P2, PT, R6, R14.reuse, PT ;  /* 0x0000000e0600720c */ /* 0x080fe40003f46070 */
[-C--:B------:R-:W-:Y:S02]  /*03c0*/  ISETP.GE.U32.AND P1, PT, R7, R14.reuse, PT ;  /* 0x0000000e0700720c */ /* 0x080fe40003f26070 */
[----:B------:R-:W-:Y:S02]  /*03d0*/  ISETP.GE.U32.AND P4, PT, R8, R14, PT ;  /* 0x0000000e0800720c */ /* 0x000fe40003f86070 */
[----:B------:R-:W-:-:S05]  /*03e0*/  ISETP.GE.AND.EX P3, PT, RZ, R15, PT, P3 ;  /* 0x0000000fff00720c */ /* 0x000fca0003f66330 */
[----:B------:R-:W-:Y:S08]  /*03f0*/  @P0 BRA `(.L_x_35158) ;  /* 0x0000000000840947 */ /* 0x000ff00003800000 */
        /* <DEDUP_REMOVED lines=33> */
.L_x_35158:
[----:B------:R-:W-:Y:S05]  /*0610*/  BSYNC.RECONVERGENT B1 ;  /* 0x0000000000017941 */ /* 0x000fea0003800200 */
.L_x_35157:
[----:B------:R-:W-:Y:S01]  /*0620*/  BSSY.RECONVERGENT B1, `(.L_x_35159) ;  /* 0x0000026000017945 */ /* 0x000fe20003800200 */
[----:B------:R-:W-:Y:S02]  /*0630*/  ISETP.GE.U32.AND P5, PT, R9, R14, PT ;  /* 0x0000000e0900720c */ /* 0x000fe40003fa6070 */
[----:B------:R-:W-:Y:S02]  /*0640*/  MOV R22, 0xff800000 ;  /* 0xff80000000167802 */ /* 0x000fe40000000f00 */
[----:B------:R-:W-:Y:S01]  /*0650*/  MOV R23, 0xff800000 ;  /* 0xff80000000177802 */ /* 0x000fe20000000f00 */
        /* <DEDUP_REMOVED lines=34> */
.L_x_35160:
[----:B------:R-:W-:Y:S05]  /*0880*/  BSYNC.RECONVERGENT B1 ;  /* 0x0000000000017941 */ /* 0x000fea0003800200 */
.L_x_35159:
        /* <DEDUP_REMOVED lines=40> */
.L_x_35162:
[----:B------:R-:W-:Y:S05]  /*0b10*/  BSYNC.RECONVERGENT B1 ;  /* 0x0000000000017941 */ /* 0x000fea0003800200 */
.L_x_35161:
        /* <DEDUP_REMOVED lines=38> */
.L_x_35164:
[----:B------:R-:W-:Y:S05]  /*0d80*/  BSYNC.RECONVERGENT B1 ;  /* 0x0000000000017941 */ /* 0x000fea0003800200 */
.L_x_35163:
        /* <DEDUP_REMOVED lines=40> */
.L_x_35166:
[----:B------:R-:W-:Y:S05]  /*1010*/  BSYNC.RECONVERGENT B1 ;  /* 0x0000000000017941 */ /* 0x000fea0003800200 */
.L_x_35165:
        /* <DEDUP_REMOVED lines=38> */
.L_x_35168:
[----:B------:R-:W-:Y:S05]  /*1280*/  BSYNC.RECONVERGENT B1 ;  /* 0x0000000000017941 */ /* 0x000fea0003800200 */
.L_x_35167:
        /* <DEDUP_REMOVED lines=14> */
[----:B------:R-:W-:Y:S01]  /*1370*/  MOV R32, 0xff800000 ;  /* 0xff80000000207802 */ /* 0x000fe20000000f00 */
[----:B------:R-:W-:Y:S06]  /*1380*/  @P3 BRA `(.L_x_35170) ;  /* 0x0000000000803947 */ /* 0x000fec0003800000 */
[----:B------:R-:W-:Y:S02]  /*1390*/  HFMA2 R11, -RZ, RZ, 0, 0 ;  /* 0x00000000ff0b7431 */ /* 0x000fe400000001ff */
[----:B------:R-:W-:Y:S01]  /*13a0*/  IMAD R12, R5, UR44, RZ ;  /* 0x0000002c050c7c24 */ /* 0x000fe2000f8e02ff */
[----:B-1----:R-:W-:Y:S02]  /*13b0*/  R2UR UR4, R34 ;  /* 0x00000000220472ca */ /* 0x002fe400000e0000 */
[----:B------:R-:W-:Y:S01]  /*13c0*/  R2UR UR5, R35 ;  /* 0x00000000230572ca */ /* 0x000fe200000e0000 */
[----:B------:R-:W-:-:S04]  /*13d0*/  IMAD.WIDE.U32 R14, R3, UR44, R10 ;  /* 0x0000002c030e7c25 */ /* 0x000fc8000f8e000a */
[----:B------:R-:W-:-:S05]  /*13e0*/  IMAD R11, R3, UR45, R12 ;  /* 0x0000002d030b7c24 */ /* 0x000fca000f8e020c */
        /* <DEDUP_REMOVED lines=26> */
.L_x_35170:
[----:B------:R-:W-:Y:S05]  /*1590*/  BSYNC.RECONVERGENT B1 ;  /* 0x0000000000017941 */ /* 0x000fea0003800200 */
.L_x_35169:
        /* <DEDUP_REMOVED lines=35> */
.L_x_35172:
[----:B------:R-:W-:Y:S05]  /*17d0*/  BSYNC.RECONVERGENT B1 ;  /* 0x0000000000017941 */ /* 0x000fea0003800200 */
.L_x_35171:
[----:B------:R-:W-:Y:S04]  /*17e0*/  BSSY.RECONVERGENT B1, `(.L_x_35173) ;  /* 0x0000023000017945 */ /* 0x000fe80003800200 */
[----:B------:R-:W-:Y:S05]  /*17f0*/  @P2 BRA `(.L_x_35174) ;  /* 0x0000000000842947 */ /* 0x000fea0003800000 */
[----:B------:R-:W-:Y:S01]  /*1800*/  HFMA2 R15, -RZ, RZ, 0, 0 ;  /* 0x00000000ff0f7431 */ /* 0x000fe200000001ff */
        /* <DEDUP_REMOVED lines=32> */
.L_x_35174:
[----:B------:R-:W-:Y:S05]  /*1a10*/  BSYNC.RECONVERGENT B1 ;  /* 0x0000000000017941 */ /* 0x000fea0003800200 */
.L_x_35173:
[----:B------:R-:W-:Y:S01]  /*1a20*/  BSSY.RECONVERGENT B1, `(.L_x_35175) ;  /* 0x0000025000017945 */ /* 0x000fe20003800200 */
[----:B------:R-:W-:Y:S01]  /*1a30*/  MOV R48, 0xff800000 ;  /* 0xff80000000307802 */ /* 0x000fe20000000f00 */
[----:B------:R-:W-:Y:S02]  /*1a40*/  IMAD.MOV.U32 R46, RZ, RZ, -0x800000 ;  /* 0xff800000ff2e7424 */ /* 0x000fe400078e00ff */
        /* <DEDUP_REMOVED lines=34> */
.L_x_35176:
[----:B------:R-:W-:Y:S05]  /*1c70*/  BSYNC.RECONVERGENT B1 ;  /* 0x0000000000017941 */ /* 0x000fea0003800200 */
.L_x_35175:
        /* <DEDUP_REMOVED lines=35> */
.L_x_35178:
[----:B------:R-:W-:Y:S05]  /*1eb0*/  BSYNC.RECONVERGENT B1 ;  /* 0x0000000000017941 */ /* 0x000fea0003800200 */
.L_x_35177:
        /* <DEDUP_REMOVED lines=41> */
[----:B------:R-:W-:Y:S01]  /*2150*/  SHF.L.U32 R23, R23, 0x17, RZ ;  /* 0x0000001717177819 */ /* 0x000fe200000006ff */
[-C--:B------:R-:W-:Y:S01]  /*2160*/  FFMA.SAT R25, R22, R11.reuse, 0.5 ;  /* 0x3f00000016197423 */ /* 0x080fe2000000200b */
[-C--:B------:R-:W-:Y:S01]  /*2170*/  FFMA.RM R15, R15, R12.reuse, 12582913 ;  /* 0x4b4000010f0f7423 */ /* 0x080fe2000000400c */
[----:B------:R-:W-:Y:S01]  /*2180*/  FFMA R32, R21, 1.925963033500011079e-08, R32 ;  /* 0x32a5706015207823 */ /* 0x000fe20000000020 */
[-C--:B------:R-:W-:Y:S01]  /*2190*/  FFMA.SAT R43, R68, R11.reuse, 0.5 ;  /* 0x3f000000442b7423 */ /* 0x080fe2000000200b */
[----:B------:R-:W-:Y:S01]  /*21a0*/  FFMA.RM R25, R25, R12, 12582913 ;  /* 0x4b40000119197423 */ /* 0x000fe2000000400c */
[C---:B------:R-:W-:Y:S01]  /*21b0*/  FADD R21, R15.reuse, -12583039 ;  /* 0xcb40007f0f157421 */ /* 0x040fe20000000000 */
[----:B------:R-:W-:Y:S01]  /*21c0*/  SHF.L.U32 R15, R15, 0x17, RZ ;  /* 0x000000170f0f7819 */ /* 0x000fe200000006ff */
[----:B------:R-:W-:Y:S01]  /*21d0*/  FFMA.SAT R45, R13, R11, 0.5 ;  /* 0x3f0000000d2d7423 */ /* 0x000fe2000000200b */
[----:B------:R-:W0:Y:S01]  /*21e0*/  MUFU.EX2 R32, R32 ;  /* 0x0000002000207308 */ /* 0x000e220000000800 */
[----:B------:R-:W-:-:S04]  /*21f0*/  FFMA R21, R20, 1.4426950216293334961, -R21 ;  /* 0x3fb8aa3b14157823 */ /* 0x000fc80000000815 */
[----:B------:R-:W-:-:S04]  /*2200*/  FFMA R21, R20, 1.925963033500011079e-08, R21 ;  /* 0x32a5706014157823 */ /* 0x000fc80000000015 */
[----:B------:R2:W3:Y:S01]  /*2210*/  MUFU.EX2 R44, R21 ;  /* 0x00000015002c7308 */ /* 0x0004e20000000800 */
[----:B0-----:R-:W-:Y:S01]  /*2220*/  FMUL R42, R23, R32 ;  /* 0x00000020172a7220 */ /* 0x001fe20000400000 */
[----:B------:R-:W-:Y:S01]  /*2230*/  FFMA.SAT R23, R14, R11, 0.5 ;  /* 0x3f0000000e177423 */ /* 0x000fe2000000200b */
[C---:B--2---:R-:W-:Y:S01]  /*2240*/  FADD R21, R25.reuse, -12583039 ;  /* 0xcb40007f19157421 */ /* 0x044fe20000000000 */
[----:B------:R-:W-:Y:S02]  /*2250*/  SHF.L.U32 R25, R25, 0x17, RZ ;  /* 0x0000001719197819 */ /* 0x000fe400000006ff */
[----:B------:R-:W-:Y:S01]  /*2260*/  FFMA.RM R23, R23, R12, 12582913 ;  /* 0x4b40000117177423 */ /* 0x000fe2000000400c */
[----:B------:R-:W-:Y:S01]  /*2270*/  FFMA R21, R22, 1.4426950216293334961, -R21 ;  /* 0x3fb8aa3b16157823 */ /* 0x000fe20000000815 */
[----:B---3--:R-:W-:Y:S02]  /*2280*/  FMUL R44, R15, R44 ;  /* 0x0000002c0f2c7220 */ /* 0x008fe40000400000 */
[C---:B------:R-:W-:Y:S01]  /*2290*/  FADD R15, R23.reuse, -12583039 ;  /* 0xcb40007f170f7421 */ /* 0x040fe20000000000 */
[----:B------:R-:W-:-:S02]  /*22a0*/  IMAD.SHL.U32 R23, R23, 0x800000, RZ ;  /* 0x0080000017177824 */ /* 0x000fc400078e00ff */
[----:B------:R-:W-:Y:S01]  /*22b0*/  FFMA R21, R22, 1.925963033500011079e-08, R21 ;  /* 0x32a5706016157823 */ /* 0x000fe20000000015 */
[----:B------:R-:W-:-:S03]  /*22c0*/  FFMA R15, R14, 1.4426950216293334961, -R15 ;  /* 0x3fb8aa3b0e0f7823 */ /* 0x000fc6000000080f */
[----:B------:R-:W0:Y:S01]  /*22d0*/  MUFU.EX2 R36, R21 ;  /* 0x0000001500247308 */ /* 0x000e220000000800 */
[----:B------:R-:W-:-:S07]  /*22e0*/  FFMA R15, R14, 1.925963033500011079e-08, R15 ;  /* 0x32a570600e0f7823 */ /* 0x000fce000000000f */
[----:B------:R-:W2:Y:S01]  /*22f0*/  MUFU.EX2 R14, R15 ;  /* 0x0000000f000e7308 */ /* 0x000ea20000000800 */
[----:B0-----:R-:W-:Y:S01]  /*2300*/  FMUL R36, R25, R36 ;  /* 0x0000002419247220 */ /* 0x001fe20000400000 */
[----:B------:R-:W-:-:S04]  /*2310*/  FFMA.SAT R25, R24, R11, 0.5 ;  /* 0x3f00000018197423 */ /* 0x000fc8000000200b */
[----:B------:R-:W-:Y:S01]  /*2320*/  FFMA.RM R25, R25, R12, 12582913 ;  /* 0x4b40000119197423 */ /* 0x000fe2000000400c */
[----:B--2---:R-:W-:Y:S01]  /*2330*/  FMUL R41, R23, R14 ;  /* 0x0000000e17297220 */ /* 0x004fe20000400000 */
        /* <DEDUP_REMOVED lines=11> */
[----:B------:R-:W2:Y:S01]  /*23f0*/  MUFU.EX2 R14, R15 ;  /* 0x0000000f000e7308 */ /* 0x000ea20000000800 */
[----:B0-----:R-:W-:Y:S01]  /*2400*/  FMUL R38, R25, R38 ;  /* 0x0000002619267220 */ /* 0x001fe20000400000 */
[----:B------:R-:W-:-:S04]  /*2410*/  FFMA.SAT R25, R26, R11, 0.5 ;  /* 0x3f0000001a197423 */ /* 0x000fc8000000200b */
[----:B------:R-:W-:Y:S01]  /*2420*/  FFMA.RM R25, R25, R12, 12582913 ;  /* 0x4b40000119197423 */ /* 0x000fe2000000400c */
[----:B--2---:R-:W-:Y:S01]  /*2430*/  FMUL R37, R23, R14 ;  /* 0x0000000e17257220 */ /* 0x004fe20000400000 */
        /* <DEDUP_REMOVED lines=9> */
[----:B------:R-:W-:Y:S02]  /*24d0*/  FFMA R15, R40, 1.925963033500011079e-08, R15 ;  /* 0x32a57060280f7823 */ /* 0x000fe4000000000f */
[----:B------:R-:W0:Y:S08]  /*24e0*/  MUFU.EX2 R40, R21 ;  /* 0x0000001500287308 */ /* 0x000e300000000800 */
        /* <DEDUP_REMOVED lines=80> */
[----:B------:R-:W2:Y:S01]  /*29f0*/  MUFU.EX2 R14, R15 ;  /* 0x0000000f000e7308 */ /* 0x000ea20000000800 */
[----:B0-----:R-:W-:Y:S01]  /*2a00*/  FMUL R24, R20, R21 ;  /* 0x0000001514187220 */ /* 0x001fe20000400000 */
[----:B--2---:R-:W-:Y:S01]  /*2a10*/  FMUL R25, R23, R14 ;  /* 0x0000000e17197220 */ /* 0x004fe20000400000 */
[-C--:B------:R-:W-:Y:S01]  /*2a20*/  FFMA.SAT R23, R46, R11.reuse, 0.5 ;  /* 0x3f0000002e177423 */ /* 0x080fe2000000200b */
[----:B------:R-:W-:Y:S01]  /*2a30*/  FFMA.RM R14, R43, R12, 12582913 ;  /* 0x4b4000012b0e7423 */ /* 0x000fe2000000400c */
[----:B------:R-:W-:-:S02]  /*2a40*/  FFMA.SAT R43, R48, R11, 0.5 ;  /* 0x3f000000302b7423 */ /* 0x000fc4000000200b */
[-C--:B------:R-:W-:Y:S01]  /*2a50*/  FFMA.RM R23, R23, R12.reuse, 12582913 ;  /* 0x4b40000117177423 */ /* 0x080fe2000000400c */
[----:B------:R-:W-:Y:S01]  /*2a60*/  FADD R21, R14, -12583039 ;  /* 0xcb40007f0e157421 */ /* 0x000fe20000000000 */
[-C--:B------:R-:W-:Y:S01]  /*2a70*/  FFMA.RM R11, R43, R12.reuse, 12582913 ;  /* 0x4b4000012b0b7423 */ /* 0x080fe2000000400c */
[----:B------:R-:W-:Y:S01]  /*2a80*/  FFMA.RM R12, R45, R12, 12582913 ;  /* 0x4b4000012d0c7423 */ /* 0x000fe2000000400c */
[C---:B------:R-:W-:Y:S01]  /*2a90*/  FADD R15, R23.reuse, -12583039 ;  /* 0xcb40007f170f7421 */ /* 0x040fe20000000000 */
[----:B------:R-:W-:Y:S01]  /*2aa0*/  SHF.L.U32 R23, R23, 0x17, RZ ;  /* 0x0000001717177819 */ /* 0x000fe200000006ff */
[----:B------:R-:W-:Y:S01]  /*2ab0*/  FFMA R21, R68, 1.4426950216293334961, -R21 ;  /* 0x3fb8aa3b44157823 */ /* 0x000fe20000000815 */
[----:B------:R-:W-:Y:S01]  /*2ac0*/  SHF.L.U32 R14, R14, 0x17, RZ ;  /* 0x000000170e0e7819 */ /* 0x000fe200000006ff */
[----:B------:R-:W-:Y:S02]  /*2ad0*/  FFMA R15, R46, 1.4426950216293334961, -R15 ;  /* 0x3fb8aa3b2e0f7823 */ /* 0x000fe4000000080f */
[----:B------:R-:W-:-:S02]  /*2ae0*/  FFMA R21, R68, 1.925963033500011079e-08, R21 ;  /* 0x32a5706044157823 */ /* 0x000fc40000000015 */
[----:B------:R-:W-:-:S04]  /*2af0*/  FFMA R15, R46, 1.925963033500011079e-08, R15 ;  /* 0x32a570602e0f7823 */ /* 0x000fc8000000000f */
[----:B------:R0:W2:Y:S08]  /*2b00*/  MUFU.EX2 R20, R15 ;  /* 0x0000000f00147308 */ /* 0x0000b00000000800 */
[----:B------:R-:W3:Y:S01]  /*2b10*/  MUFU.EX2 R21, R21 ;  /* 0x0000001500157308 */ /* 0x000ee20000000800 */
[C---:B0-----:R-:W-:Y:S01]  /*2b20*/  FADD R15, R11.reuse, -12583039 ;  /* 0xcb40007f0b0f7421 */ /* 0x041fe20000000000 */
[----:B------:R-:W-:-:S03]  /*2b30*/  SHF.L.U32 R11, R11, 0x17, RZ ;  /* 0x000000170b0b7819 */ /* 0x000fc600000006ff */
[----:B------:R-:W-:Y:S01]  /*2b40*/  FFMA R15, R48, 1.4426950216293334961, -R15 ;  /* 0x3fb8aa3b300f7823 */ /* 0x000fe2000000080f */
[----:B--2---:R-:W-:Y:S01]  /*2b50*/  FMUL R23, R23, R20 ;  /* 0x0000001417177220 */ /* 0x004fe20000400000 */
[----:B------:R-:W-:Y:S02]  /*2b60*/  FADD R20, R12, -12583039 ;  /* 0xcb40007f0c147421 */ /* 0x000fe40000000000 */
[----:B------:R-:W-:Y:S02]  /*2b70*/  FFMA R15, R48, 1.925963033500011079e-08, R15 ;  /* 0x32a57060300f7823 */ /* 0x000fe4000000000f */
[C---:B------:R-:W-:Y:S02]  /*2b80*/  FFMA R20, R13.reuse, 1.4426950216293334961, -R20 ;  /* 0x3fb8aa3b0d147823 */ /* 0x040fe40000000814 */
[----:B------:R-:W0:Y:S01]  /*2b90*/  MUFU.EX2 R46, R15 ;  /* 0x0000000f002e7308 */ /* 0x000e220000000800 */
[----:B---3--:R-:W-:Y:S01]  /*2ba0*/  FMUL R22, R14, R21 ;  /* 0x000000150e167220 */ /* 0x008fe20000400000 */
[----:B------:R-:W-:Y:S01]  /*2bb0*/  FFMA R43, R13, 1.925963033500011079e-08, R20 ;  /* 0x32a570600d2b7823 */ /* 0x000fe20000000014 */
[----:B------:R-:W-:-:S04]  /*2bc0*/  FADD R13, RZ, R42 ;  /* 0x0000002aff0d7221 */ /* 0x000fc80000000000 */
[----:B------:R-:W-:Y:S01]  /*2bd0*/  FADD R20, R13, R44 ;  /* 0x0000002c0d147221 */ /* 0x000fe20000000000 */
[----:B------:R-:W2:Y:S03]  /*2be0*/  MUFU.EX2 R43, R43 ;  /* 0x0000002b002b7308 */ /* 0x000ea60000000800 */
        /* <DEDUP_REMOVED lines=32> */
.L_x_35258:
        /* <DEDUP_REMOVED lines=12> */
[----:B-1----:R-:W-:Y:S05]  /*2eb0*/  CALL.REL.NOINC `($__internal_584_$__cuda_sm3x_div_rn_noftz_f32_slowpath) ;  /* 0x0000003400207944 */ /* 0x002fea0003c00000 */
[----:B------:R-:W-:-:S07]  /*2ec0*/  MOV R12, R11 ;  /* 0x0000000b000c7202 */ /* 0x000fce0000000f00 */
.L_x_35181:
[----:B------:R-:W-:Y:S05]  /*2ed0*/  BSYNC.RECONVERGENT B3 ;  /* 0x0000000000037941 */ /* 0x000fea0003800200 */
.L_x_35180:
        /* <DEDUP_REMOVED lines=12> */
[----:B-1----:R-:W-:Y:S05]  /*2fa0*/  CALL.REL.NOINC `($__internal_584_$__cuda_sm3x_div_rn_noftz_f32_slowpath) ;  /* 0x0000003000e47944 */ /* 0x002fea0003c00000 */
[----:B------:R-:W-:-:S07]  /*2fb0*/  MOV R13, R11 ;  /* 0x0000000b000d7202 */ /* 0x000fce0000000f00 */
.L_x_35183:
[----:B------:R-:W-:Y:S05]  /*2fc0*/  BSYNC.RECONVERGENT B3 ;  /* 0x0000000000037941 */ /* 0x000fea0003800200 */
.L_x_35182:
        /* <DEDUP_REMOVED lines=12> */
[----:B-1----:R-:W-:Y:S05]  /*3090*/  CALL.REL.NOINC `($__internal_584_$__cuda_sm3x_div_rn_noftz_f32_slowpath) ;  /* 0x0000003000a87944 */ /* 0x002fea0003c00000 */
[----:B------:R-:W-:-:S07]  /*30a0*/  MOV R14, R11 ;  /* 0x0000000b000e7202 */ /* 0x000fce0000000f00 */
.L_x_35185:
[----:B------:R-:W-:Y:S05]  /*30b0*/  BSYNC.RECONVERGENT B3 ;  /* 0x0000000000037941 */ /* 0x000fea0003800200 */
.L_x_35184:
        /* <DEDUP_REMOVED lines=13> */
[----:B------:R-:W-:-:S07]  /*3190*/  IMAD.MOV.U32 R15, RZ, RZ, R11 ;  /* 0x000000ffff0f7224 */ /* 0x000fce00078e000b */
.L_x_35187:
[----:B------:R-:W-:Y:S05]  /*31a0*/  BSYNC.RECONVERGENT B3 ;  /* 0x0000000000037941 */ /* 0x000fea0003800200 */
.L_x_35186:
        /* <DEDUP_REMOVED lines=14> */
.L_x_35189:
[----:B------:R-:W-:Y:S05]  /*3290*/  BSYNC.RECONVERGENT B3 ;  /* 0x0000000000037941 */ /* 0x000fea0003800200 */
.L_x_35188:
        /* <DEDUP_REMOVED lines=12> */
[----:B-1----:R-:W-:Y:S05]  /*3360*/  CALL.REL.NOINC `($__internal_584_$__cuda_sm3x_div_rn_noftz_f32_slowpath) ;  /* 0x0000002c00f47944 */ /* 0x002fea0003c00000 */
[----:B------:R-:W-:-:S07]  /*3370*/  MOV R37, R11 ;  /* 0x0000000b00257202 */ /* 0x000fce0000000f00 */
.L_x_35191:
[----:B------:R-:W-:Y:S05]  /*3380*/  BSYNC.RECONVERGENT B3 ;  /* 0x0000000000037941 */ /* 0x000fea0003800200 */
.L_x_35190:
        /* <DEDUP_REMOVED lines=14> */
.L_x_35193:
[----:B------:R-:W-:Y:S05]  /*3470*/  BSYNC.RECONVERGENT B3 ;  /* 0x0000000000037941 */ /* 0x000fea0003800200 */
.L_x_35192:
        /* <DEDUP_REMOVED lines=14> */
.L_x_35195:
[----:B------:R-:W-:Y:S05]  /*3560*/  BSYNC.RECONVERGENT B3 ;  /* 0x0000000000037941 */ /* 0x000fea0003800200 */
.L_x_35194:
        /* <DEDUP_REMOVED lines=14> */
.L_x_35197:
[----:B------:R-:W-:Y:S05]  /*3650*/  BSYNC.RECONVERGENT B3 ;  /* 0x0000000000037941 */ /* 0x000fea0003800200 */
.L_x_35196:
        /* <DEDUP_REMOVED lines=14> */
.L_x_35199:
[----:B------:R-:W-:Y:S05]  /*3740*/  BSYNC.RECONVERGENT B3 ;  /* 0x0000000000037941 */ /* 0x000fea0003800200 */
.L_x_35198:
        /* <DEDUP_REMOVED lines=14> */
.L_x_35201:
[----:B------:R-:W-:Y:S05]  /*3830*/  BSYNC.RECONVERGENT B3 ;  /* 0x0000000000037941 */ /* 0x000fea0003800200 */
.L_x_35200:
        /* <DEDUP_REMOVED lines=14> */
.L_x_35203:
[----:B------:R-:W-:Y:S05]  /*3920*/  BSYNC.RECONVERGENT B3 ;  /* 0x0000000000037941 */ /* 0x000fea0003800200 */
.L_x_35202:
        /* <DEDUP_REMOVED lines=14> */
.L_x_35205:
[----:B------:R-:W-:Y:S05]  /*3a10*/  BSYNC.RECONVERGENT B3 ;  /* 0x0000000000037941 */ /* 0x000fea0003800200 */
.L_x_35204:
        /* <DEDUP_REMOVED lines=14> */
.L_x_35207:
[----:B------:R-:W-:Y:S05]  /*3b00*/  BSYNC.RECONVERGENT B3 ;  /* 0x0000000000037941 */ /* 0x000fea0003800200 */
.L_x_35206:
        /* <DEDUP_REMOVED lines=14> */
.L_x_35209:
[----:B------:R-:W-:Y:S05]  /*3bf0*/  BSYNC.RECONVERGENT B3 ;  /* 0x0000000000037941 */ /* 0x000fea0003800200 */
.L_x_35208:
        /* <DEDUP_REMOVED lines=14> */
.L_x_35211:
[----:B------:R-:W-:Y:S05]  /*3ce0*/  BSYNC.RECONVERGENT B3 ;  /* 0x0000000000037941 */ /* 0x000fea0003800200 */
.L_x_35210:
        /* <DEDUP_REMOVED lines=14> */
.L_x_35213:
[----:B------:R-:W-:Y:S05]  /*3dd0*/  BSYNC.RECONVERGENT B3 ;  /* 0x0000000000037941 */ /* 0x000fea0003800200 */
.L_x_35212:
        /* <DEDUP_REMOVED lines=14> */
.L_x_35215:
[----:B------:R-:W-:Y:S05]  /*3ec0*/  BSYNC.RECONVERGENT B3 ;  /* 0x0000000000037941 */ /* 0x000fea0003800200 */
.L_x_35214:
        /* <DEDUP_REMOVED lines=14> */
.L_x_35217:
[----:B------:R-:W-:Y:S05]  /*3fb0*/  BSYNC.RECONVERGENT B3 ;  /* 0x0000000000037941 */ /* 0x000fea0003800200 */
.L_x_35216:
        /* <DEDUP_REMOVED lines=14> */
.L_x_35219:
[----:B------:R-:W-:Y:S05]  /*40a0*/  BSYNC.RECONVERGENT B3 ;  /* 0x0000000000037941 */ /* 0x000fea0003800200 */
.L_x_35218:
        /* <DEDUP_REMOVED lines=14> */
.L_x_35221:
[----:B------:R-:W-:Y:S05]  /*4190*/  BSYNC.RECONVERGENT B3 ;  /* 0x0000000000037941 */ /* 0x000fea0003800200 */
.L_x_35220:
        /* <DEDUP_REMOVED lines=14> */
.L_x_35223:
[----:B------:R-:W-:Y:S05]  /*4280*/  BSYNC.RECONVERGENT B3 ;  /* 0x0000000000037941 */ /* 0x000fea0003800200 */
.L_x_35222:
[----:B------:R-:W-:Y:S04]  /*4290*/  BSSY.RECONVERGENT B1, `(.L_x_35224) ;  /* 0x0000012000017945 */ /* 0x000fe80003800200 */
        /* <DEDUP_REMOVED lines=17> */
.L_x_35225:
[----:B------:R-:W-:Y:S05]  /*43b0*/  BSYNC.RECONVERGENT B1 ;  /* 0x0000000000017941 */ /* 0x000fea0003800200 */
.L_x_35224:
[----:B0-----:R-:W0:Y:S01]  /*43c0*/  LDC.64 R12, c[0x0][0x3b8] ;  /* 0x0000ee00ff0c7b82 */ /* 0x001e220000000a00 */
[----:B------:R-:W-:Y:S01]  /*43d0*/  BSSY.RECONVERGENT B1, `(.L_x_35226) ;  /* 0x000001a000017945 */ /* 0x000fe20003800200 */
[-C--:B0-----:R-:W-:Y:S02]  /*43e0*/  ISETP.GE.U32.AND P1, PT, R4, R12.reuse, PT ;  /* 0x0000000c0400720c */ /* 0x081fe40003f26070 */
[-C--:B------:R-:W-:Y:S02]  /*43f0*/  ISETP.GE.U32.AND P2, PT, R6, R12.reuse, PT ;  /* 0x0000000c0600720c */ /* 0x080fe40003f46070 */
[-C--:B------:R-:W-:Y:S02]  /*4400*/  ISETP.GE.AND.EX P3, PT, RZ, R13.reuse, PT, P1 ;  /* 0x0000000dff00720c */ /* 0x080fe40003f66310 */
[----:B------:R-:W-:Y:S02]  /*4410*/  ISETP.GE.U32.AND P4, PT, R7, R12, PT ;  /* 0x0000000c0700720c */ /* 0x000fe40003f86070 */
[----:B------:R-:W-:-:S02]  /*4420*/  ISETP.GE.AND.EX P1, PT, RZ, R13, PT, P2 ;  /* 0x0000000dff00720c */ /* 0x000fc40003f26320 */
[-C--:B------:R-:W-:Y:S02]  /*4430*/  ISETP.GE.U32.AND P5, PT, R8, R12.reuse, PT ;  /* 0x0000000c0800720c */ /* 0x080fe40003fa6070 */
[----:B------:R-:W-:Y:S02]  /*4440*/  ISETP.GE.U32.AND P0, PT, R9, R12, PT ;  /* 0x0000000c0900720c */ /* 0x000fe40003f06070 */
[----:B------:R-:W-:-:S03]  /*4450*/  ISETP.GE.AND.EX P2, PT, RZ, R13, PT, P4 ;  /* 0x0000000dff00720c */ /* 0x000fc60003f46340 */
[----:B------:R-:W-:Y:S10]  /*4460*/  @P3 BRA `(.L_x_35227) ;  /* 0x0000000000403947 */ /* 0x000ff40003800000 */
[----:B------:R-:W-:Y:S01]  /*4470*/  MOV R21, RZ ;  /* 0x000000ff00157202 */ /* 0x000fe20000000f00 */
        /* <DEDUP_REMOVED lines=15> */
.L_x_35227:
[----:B------:R-:W-:Y:S05]  /*4570*/  BSYNC.RECONVERGENT B1 ;  /* 0x0000000000017941 */ /* 0x000fea0003800200 */
.L_x_35226:
        /* <DEDUP_REMOVED lines=18> */
.L_x_35229:
[----:B------:R-:W-:Y:S05]  /*46a0*/  BSYNC.RECONVERGENT B1 ;  /* 0x0000000000017941 */ /* 0x000fea0003800200 */
.L_x_35228:
        /* <DEDUP_REMOVED lines=18> */
.L_x_35231:
[----:B------:R-:W-:Y:S05]  /*47d0*/  BSYNC.RECONVERGENT B1 ;  /* 0x0000000000017941 */ /* 0x000fea0003800200 */
.L_x_35230:
        /* <DEDUP_REMOVED lines=30> */
.L_x_35233:
[----:B------:R-:W-:Y:S05]  /*49c0*/  BSYNC.RECONVERGENT B1 ;  /* 0x0000000000017941 */ /* 0x000fea0003800200 */
.L_x_35232:
[----:B------:R-:W-:Y:S04]  /*49d0*/  BSSY.RECONVERGENT B1, `(.L_x_35234) ;  /* 0x0000012000017945 */ /* 0x000fe80003800200 */
[----:B------:R-:W-:Y:S05]  /*49e0*/  @P0 BRA `(.L_x_35235) ;  /* 0x0000000000400947 */ /* 0x000fea0003800000 */
[----:B----4-:R-:W-:Y:S01]  /*49f0*/  MOV R13, RZ ;  /* 0x000000ff000d7202 */ /* 0x010fe20000000f00 */
        /* <DEDUP_REMOVED lines=15> */
.L_x_35235:
[----:B------:R-:W-:Y:S05]  /*4af0*/  BSYNC.RECONVERGENT B1 ;  /* 0x0000000000017941 */ /* 0x000fea0003800200 */
.L_x_35234:
[----:B------:R-:W-:Y:S04]  /*4b00*/  BSSY.RECONVERGENT B1, `(.L_x_35236) ;  /* 0x0000011000017945 */ /* 0x000fe80003800200 */
[----:B------:R-:W-:Y:S05]  /*4b10*/  @P6 BRA `(.L_x_35237) ;  /* 0x00000000003c6947 */ /* 0x000fea0003800000 */
[----:B------:R-:W-:Y:S01]  /*4b20*/  IMAD.MOV.U32 R11, RZ, RZ, RZ ;  /* 0x000000ffff0b7224 */ /* 0x000fe200078e00ff */
[----:B-1----:R-:W-:Y:S01]  /*4b30*/  R2UR UR4, R34 ;  /* 0x00000000220472ca */ /* 0x002fe200000e0000 */
[----:B0-23--:R-:W-:Y:S01]  /*4b40*/  IMAD R14, R5, UR42, RZ ;  /* 0x0000002a050e7c24 */ /* 0x00dfe2000f8e02ff */
[----:B------:R-:W-:Y:S01]  /*4b50*/  R2UR UR5, R35 ;  /* 0x00000000230572ca */ /* 0x000fe200000e0000 */
[----:B----4-:R-:W-:-:S04]  /*4b60*/  IMAD.WIDE.U32 R12, R3, UR42, R10 ;  /* 0x0000002a030c7c25 */ /* 0x010fc8000f8e000a */
[----:B------:R-:W-:-:S05]  /*4b70*/  IMAD R11, R3, UR43, R14 ;  /* 0x0000002b030b7c24 */ /* 0x000fca000f8e020e */
        /* <DEDUP_REMOVED lines=9> */
.L_x_35237:
[----:B------:R-:W-:Y:S05]  /*4c10*/  BSYNC.RECONVERGENT B1 ;  /* 0x0000000000017941 */ /* 0x000fea0003800200 */
.L_x_35236:
        /* <DEDUP_REMOVED lines=18> */
.L_x_35239:
[----:B------:R-:W-:Y:S05]  /*4d40*/  BSYNC.RECONVERGENT B1 ;  /* 0x0000000000017941 */ /* 0x000fea0003800200 */
.L_x_35238:
        /* <DEDUP_REMOVED lines=18> */
.L_x_35241:
[----:B------:R-:W-:Y:S05]  /*4e70*/  BSYNC.RECONVERGENT B1 ;  /* 0x0000000000017941 */ /* 0x000fea0003800200 */
.L_x_35240:
        /* <DEDUP_REMOVED lines=18> */
.L_x_35243:
[----:B------:R-:W-:Y:S05]  /*4fa0*/  BSYNC.RECONVERGENT B1 ;  /* 0x0000000000017941 */ /* 0x000fea0003800200 */
.L_x_35242:
        /* <DEDUP_REMOVED lines=18> */
.L_x_35245:
[----:B------:R-:W-:Y:S05]  /*50d0*/  BSYNC.RECONVERGENT B1 ;  /* 0x0000000000017941 */ /* 0x000fea0003800200 */
.L_x_35244:
[----:B------:R-:W-:-:S04]  /*50e0*/  IADD3 R3, P0, PT, R0, R3, RZ ;  /* 0x0000000300037210 */ /* 0x000fc80007f1e0ff */
[----:B------:R-:W-:Y:S02]  /*50f0*/  LEA.HI.X.SX32 R5, R0, R5, 0x1, P0 ;  /* 0x0000000500057211 */ /* 0x000fe400000f0eff */
[----:B------:R-:W-:-:S04]  /*5100*/  ISETP.GE.U32.AND P0, PT, R3, UR46, PT ;  /* 0x0000002e03007c0c */ /* 0x000fc8000bf06070 */
[----:B------:R-:W-:-:S13]  /*5110*/  ISETP.GE.AND.EX P0, PT, R5, UR47, PT, P0 ;  /* 0x0000002f05007c0c */ /* 0x000fda000bf06300 */
[----:B------:R-:W-:Y:S05]  /*5120*/  @!P0 BRA `(.L_x_35246) ;  /* 0xffffffb000808947 */ /* 0x000fea000383ffff */
[----:B------:R-:W-:Y:S05]  /*5130*/  BSYNC B0 ;  /* 0x0000000000007941 */ /* 0x000fea0003800000 */
.L_x_35156:
[----:B------:R-:W-:Y:S05]  /*5140*/  EXIT ;  /* 0x000000000000794d */ /* 0x000fea0003800000 */
.L_x_35179:
[----:B------:R-:W-:Y:S01]  /*5150*/  HFMA2 R12, -RZ, RZ, 0, 9.5367431640625e-07 ;  /* 0x00000010ff0c7431 */ /* 0x000fe200000001ff */
[----:B------:R-:W-:Y:S01]  /*5160*/  BSSY B1, `(.L_x_35247) ;  /* 0x0000006000017945 */ /* 0x000fe20003800000 */
[----:B------:R-:W-:Y:S01]  /*5170*/  IMAD.MOV.U32 R11, RZ, RZ, 0x1f ;  /* 0x0000001fff0b7424 */ /* 0x000fe200078e00ff */
[----:B------:R-:W-:-:S07]  /*5180*/  MOV R15, 0xffffffff ;  /* 0xffffffff000f7802 */ /* 0x000fce0000000f00 */
[----:B-1----:R-:W-:Y:S05]  /*5190*/  WARPSYNC.COLLECTIVE R15, `(.L_x_35248) ;  /* 0x000000000f087348 */ /* 0x002fea0003c00000 */
[----:B------:R0:W2:Y:S02]  /*51a0*/  SHFL.BFLY P6, R14, R13, R12, R11 ;  /* 0x0c00000c0d0e7389 */ /* 0x0000a400000c000b */
[----:B012---:R-:W-:Y:S05]  /*51b0*/  ENDCOLLECTIVE ;  /* 0x000000000000791b */ /* 0x007fea0003800000 */
.L_x_35248:
[----:B------:R-:W-:Y:S05]  /*51c0*/  BSYNC B1 ;  /* 0x0000000000017941 */ /* 0x000fea0003800000 */
.L_x_35247:
        /* <DEDUP_REMOVED lines=9> */
.L_x_35249:
[----:B------:R-:W-:Y:S01]  /*5260*/  HFMA2 R12, -RZ, RZ, 0, 2.384185791015625e-07 ;  /* 0x00000004ff0c7431 */ /* 0x000fe200000001ff */
[----:B------:R-:W-:-:S05]  /*5270*/  FMNMX R40, R13, R14, !PT ;  /* 0x0000000e0d287209 */ /* 0x000fca0007800000 */
[----:B------:R-:W-:-:S07]  /*5280*/  IMAD.MOV.U32 R13, RZ, RZ, R40 ;  /* 0x000000ffff0d7224 */ /* 0x000fce00078e0028 */
[----:B------:R-:W-:Y:S05]  /*5290*/  WARPSYNC.COLLECTIVE R15, `(.L_x_35250) ;  /* 0x000000000f087348 */ /* 0x000fea0003c00000 */
[----:B------:R0:W1:Y:S02]  /*52a0*/  SHFL.BFLY P6, R14, R13, R12, R11 ;  /* 0x0c00000c0d0e7389 */ /* 0x00006400000c000b */
[----:B01----:R-:W-:Y:S05]  /*52b0*/  ENDCOLLECTIVE ;  /* 0x000000000000791b */ /* 0x003fea0003800000 */
.L_x_35250:
[----:B------:R-:W-:Y:S01]  /*52c0*/  HFMA2 R12, -RZ, RZ, 0, 1.1920928955078125e-07 ;  /* 0x00000002ff0c7431 */ /* 0x000fe200000001ff */
[----:B------:R-:W-:-:S04]  /*52d0*/  FMNMX R41, R40, R14, !PT ;  /* 0x0000000e28297209 */ /* 0x000fc80007800000 */
[----:B------:R-:W-:-:S07]  /*52e0*/  MOV R13, R41 ;  /* 0x00000029000d7202 */ /* 0x000fce0000000f00 */
[----:B------:R-:W-:Y:S05]  /*52f0*/  WARPSYNC.COLLECTIVE R15, `(.L_x_35251) ;  /* 0x000000000f087348 */ /* 0x000fea0003c00000 */
[----:B------:R0:W1:Y:S02]  /*5300*/  SHFL.BFLY P6, R14, R13, R12, R11 ;  /* 0x0c00000c0d0e7389 */ /* 0x00006400000c000b */
[----:B01----:R-:W-:Y:S05]  /*5310*/  ENDCOLLECTIVE ;  /* 0x000000000000791b */ /* 0x003fea0003800000 */
.L_x_35251:
[----:B------:R-:W-:Y:S01]  /*5320*/  IMAD.MOV.U32 R12, RZ, RZ, 0x1 ;  /* 0x00000001ff0c7424 */ /* 0x000fe200078e00ff */
[----:B------:R-:W-:-:S04]  /*5330*/  FMNMX R43, R41, R14, !PT ;  /* 0x0000000e292b7209 */ /* 0x000fc80007800000 */
[----:B------:R-:W-:-:S07]  /*5340*/  MOV R13, R43 ;  /* 0x0000002b000d7202 */ /* 0x000fce0000000f00 */
[----:B------:R-:W-:Y:S05]  /*5350*/  WARPSYNC.COLLECTIVE R15, `(.L_x_35252) ;  /* 0x000000000f087348 */ /* 0x000fea0003c00000 */
[----:B------:R0:W1:Y:S02]  /*5360*/  SHFL.BFLY P6, R14, R13, R12, R11 ;  /* 0x0c00000c0d0e7389 */ /* 0x00006400000c000b */
[----:B01----:R-:W-:Y:S05]  /*5370*/  ENDCOLLECTIVE ;  /* 0x000000000000791b */ /* 0x003fea0003800000 */
.L_x_35252:
        /* <DEDUP_REMOVED lines=227> */
.L_x_35253:
[----:B------:R-:W-:Y:S02]  /*61b0*/  HFMA2 R12, -RZ, RZ, 0, 4.76837158203125e-07 ;  /* 0x00000008ff0c7431 */ /* 0x000fe400000001ff */
[----:B------:R-:W-:-:S05]  /*61c0*/  FADD R43, R13, R14 ;  /* 0x0000000e0d2b7221 */ /* 0x000fca0000000000 */
[----:B------:R-:W-:-:S07]  /*61d0*/  MOV R13, R43 ;  /* 0x0000002b000d7202 */ /* 0x000fce0000000f00 */
[----:B------:R-:W-:Y:S05]  /*61e0*/  WARPSYNC.COLLECTIVE R15, `(.L_x_35254) ;  /* 0x000000000f087348 */ /* 0x000fea0003c00000 */
[----:B------:R0:W1:Y:S02]  /*61f0*/  SHFL.BFLY P6, R14, R13, R12, R11 ;  /* 0x0c00000c0d0e7389 */ /* 0x00006400000c000b */
[----:B01----:R-:W-:Y:S05]  /*6200*/  ENDCOLLECTIVE ;  /* 0x000000000000791b */ /* 0x003fea0003800000 */
.L_x_35254:
[----:B------:R-:W-:Y:S01]  /*6210*/  MOV R12, 0x4 ;  /* 0x00000004000c7802 */ /* 0x000fe20000000f00 */
[----:B------:R-:W-:-:S04]  /*6220*/  FADD R45, R43, R14 ;  /* 0x0000000e2b2d7221 */ /* 0x000fc80000000000 */
[----:B------:R-:W-:-:S07]  /*6230*/  IMAD.MOV.U32 R13, RZ, RZ, R45 ;  /* 0x000000ffff0d7224 */ /* 0x000fce00078e002d */
[----:B------:R-:W-:Y:S05]  /*6240*/  WARPSYNC.COLLECTIVE R15, `(.L_x_35255) ;  /* 0x000000000f087348 */ /* 0x000fea0003c00000 */
[----:B------:R0:W1:Y:S02]  /*6250*/  SHFL.BFLY P6, R14, R13, R12, R11 ;  /* 0x0c00000c0d0e7389 */ /* 0x00006400000c000b */
[----:B01----:R-:W-:Y:S05]  /*6260*/  ENDCOLLECTIVE ;  /* 0x000000000000791b */ /* 0x003fea0003800000 */
.L_x_35255:
[----:B------:R-:W-:Y:S02]  /*6270*/  HFMA2 R12, -RZ, RZ, 0, 1.1920928955078125e-07 ;  /* 0x00000002ff0c7431 */ /* 0x000fe400000001ff */
[----:B------:R-:W-:-:S05]  /*6280*/  FADD R46, R45, R14 ;  /* 0x0000000e2d2e7221 */ /* 0x000fca0000000000 */
[----:B------:R-:W-:-:S07]  /*6290*/  MOV R13, R46 ;  /* 0x0000002e000d7202 */ /* 0x000fce0000000f00 */
[----:B------:R-:W-:Y:S05]  /*62a0*/  WARPSYNC.COLLECTIVE R15, `(.L_x_35256) ;  /* 0x000000000f087348 */ /* 0x000fea0003c00000 */
[----:B------:R0:W1:Y:S02]  /*62b0*/  SHFL.BFLY P6, R14, R13, R12, R11 ;  /* 0x0c00000c0d0e7389 */ /* 0x00006400000c000b */
[----:B01----:R-:W-:Y:S05]  /*62c0*/  ENDCOLLECTIVE ;  /* 0x000000000000791b */ /* 0x003fea0003800000 */
.L_x_35256:
[----:B------:R-:W-:Y:S02]  /*62d0*/  IMAD.MOV.U32 R12, RZ, RZ, 0x1 ;  /* 0x00000001ff0c7424 */ /* 0x000fe400078e00ff */
[----:B------:R-:W-:-:S05]  /*62e0*/  FADD R47, R46, R14 ;  /* 0x0000000e2e2f7221 */ /* 0x000fca0000000000 */
[----:B------:R-:W-:-:S07]  /*62f0*/  MOV R13, R47 ;  /* 0x0000002f000d7202 */ /* 0x000fce0000000f00 */
[----:B------:R-:W-:Y:S05]  /*6300*/  WARPSYNC.COLLECTIVE R15, `(.L_x_35257) ;  /* 0x000000000f087348 */ /* 0x000fea0003c00000 */
[----:B------:R0:W1:Y:S02]  /*6310*/  SHFL.BFLY P6, R14, R13, R12, R11 ;  /* 0x0c00000c0d0e7389 */ /* 0x00006400000c000b */
[----:B01----:R-:W-:Y:S05]  /*6320*/  ENDCOLLECTIVE ;  /* 0x000000000000791b */ /* 0x003fea0003800000 */
.L_x_35257:
[----:B------:R-:W-:Y:S05]  /*6330*/  BRA `(.L_x_35258) ;  /* 0xffffffc800ac7947 */ /* 0x000fea000383ffff */
        .weak           $__internal_584_$__cuda_sm3x_div_rn_noftz_f32_slowpath
        .type           $__internal_584_$__cuda_sm3x_div_rn_noftz_f32_slowpath,@function
        .size           $__internal_584_$__cuda_sm3x_div_rn_noftz_f32_slowpath,(.L_x_37961 - $__internal_584_$__cuda_sm3x_div_rn_noftz_f32_slowpath)
$__internal_584_$__cuda_sm3x_div_rn_noftz_f32_slowpath:
        /* <DEDUP_REMOVED lines=36> */
.L_x_35260:
        /* <DEDUP_REMOVED lines=51> */
.L_x_35267:
[----:B------:R-:W-:-:S04]  /*68b0*/  LOP3.LUT R11, R11, 0x80000000, RZ, 0xc0, !PT ;  /* 0x800000000b0b7812 */ /* 0x000fc800078ec0ff */
[----:B------:R-:W-:Y:S01]  /*68c0*/  LOP3.LUT R11, R11, 0x7f800000, RZ, 0xfc, !PT ;  /* 0x7f8000000b0b7812 */ /* 0x000fe200078efcff */
[----:B------:R-:W-:Y:S06]  /*68d0*/  BRA `(.L_x_35268) ;  /* 0x0000000000047947 */ /* 0x000fec0003800000 */
.L_x_35266:
[----:B------:R-:W-:-:S07]  /*68e0*/  LEA R11, R46, R11, 0x17 ;  /* 0x0000000b2e0b7211 */ /* 0x000fce00078eb8ff */
.L_x_35268:
[----:B------:R-:W-:Y:S05]  /*68f0*/  BSYNC.RECONVERGENT B2 ;  /* 0x0000000000027941 */ /* 0x000fea0003800200 */
.L_x_35265:
[----:B------:R-:W-:Y:S05]  /*6900*/  BRA `(.L_x_35269) ;  /* 0x0000000000207947 */ /* 0x000fea0003800000 */
.L_x_35264:
[----:B------:R-:W-:-:S04]  /*6910*/  LOP3.LUT R11, R11, 0x80000000, R42, 0x48, !PT ;  /* 0x800000000b0b7812 */ /* 0x000fc800078e482a */
[----:B------:R-:W-:Y:S01]  /*6920*/  LOP3.LUT R11, R11, 0x7f800000, RZ, 0xfc, !PT ;  /* 0x7f8000000b0b7812 */ /* 0x000fe200078efcff */
[----:B------:R-:W-:Y:S06]  /*6930*/  BRA `(.L_x_35269) ;  /* 0x0000000000147947 */ /* 0x000fec0003800000 */
.L_x_35263:
[----:B------:R-:W-:Y:S01]  /*6940*/  LOP3.LUT R11, R11, 0x80000000, R42, 0x48, !PT ;  /* 0x800000000b0b7812 */ /* 0x000fe200078e482a */
[----:B------:R-:W-:Y:S06]  /*6950*/  BRA `(.L_x_35269) ;  /* 0x00000000000c7947 */ /* 0x000fec0003800000 */
.L_x_35262:
[----:B------:R-:W0:Y:S01]  /*6960*/  MUFU.RSQ R11, -QNAN ;  /* 0xffc00000000b7908 */ /* 0x000e220000001400 */
[----:B------:R-:W-:Y:S05]  /*6970*/  BRA `(.L_x_35269) ;  /* 0x0000000000047947 */ /* 0x000fea0003800000 */
.L_x_35261:
[----:B------:R-:W-:-:S07]  /*6980*/  FADD.FTZ R11, R42, R11 ;  /* 0x0000000b2a0b7221 */ /* 0x000fce0000010000 */
.L_x_35269:
[----:B------:R-:W-:Y:S05]  /*6990*/  BSYNC.RECONVERGENT B1 ;  /* 0x0000000000017941 */ /* 0x000fea0003800200 */
.L_x_35259:
[----:B------:R-:W-:Y:S01]  /*69a0*/  HFMA2 R43, -RZ, RZ, 0, 0 ;  /* 0x00000000ff2b7431 */ /* 0x000fe200000001ff */
[----:B------:R-:W-:-:S04]  /*69b0*/  MOV R42, R45 ;  /* 0x0000002d002a7202 */ /* 0x000fc80000000f00 */
[----:B0-----:R-:W-:Y:S05]  /*69c0*/  RET.REL.NODEC R42 `(_Z15SoftmaxWarpImplI24ElementwiseScaleMaskLoadIffbE11DirectStoreIffEfLi2ELi22ELi32ELi1ELb1EL9Algorithm0EEvT_T0_ll) ;  /* 0xffffff942a8c7950 */ /* 0x001fea0003c3ffff */
.L_x_35270:
        /* <DEDUP_REMOVED lines=11> */
.L_x_37961:


//--------------------- .text._Z15SoftmaxWarpImplI24ElementwiseScaleMaskLoadIffbE11DirectStoreIffEfLi2ELi22ELi32ELi1ELb0EL9Algorithm0EEvT_T0_ll --------------------------
	.section	.text._Z15SoftmaxWarpImplI24ElementwiseScaleMaskLoadIffbE11DirectStoreIffEfLi2ELi22ELi32ELi1ELb0EL9Algorithm0EEvT_T0_ll,"ax",@progbits
	.align	128
        .global         _Z15SoftmaxWarpImplI24ElementwiseScaleMaskLoadIffbE11DirectStoreIffEfLi2ELi22ELi32ELi1ELb0EL9Algorithm0EEvT_T0_ll
        .type           _Z15SoftmaxWarpImplI24ElementwiseScaleMaskLoadIffbE11DirectStoreIffEfLi2ELi22ELi32ELi1ELb0EL9Algorithm0EEvT_T0_ll,@function
        .size           _Z15SoftmaxWarpImplI24ElementwiseScaleMaskLoadIffbE11DirectStoreIffEfLi2ELi22ELi32ELi1ELb0EL9Algorithm0EEvT_T0_ll,(.L_x_37962 - _Z15SoftmaxWarpImplI24ElementwiseScaleMaskLoadIffbE11DirectStoreIffEfLi2ELi22ELi32ELi1ELb0EL9Algorithm0EEvT_T0_ll)
        .other          _Z15SoftmaxWarpImplI24ElementwiseScaleMaskLoadIffbE11DirectStoreIffEfLi2ELi22ELi32ELi1ELb0EL9Algorithm0EEvT_T0_ll,@"STO_CUDA_ENTRY STV_DEFAULT"
_Z15SoftmaxWarpImplI24ElementwiseScaleMaskLoadIffbE11DirectStoreIffEfLi2ELi22ELi32ELi1ELb0EL9Algorithm0EEvT_T0_ll:
.text._Z15SoftmaxWarpImplI24ElementwiseScaleMaskLoadIffbE11DirectStoreIffEfLi2ELi22ELi32ELi1ELb0EL9Algorithm0EEvT_T0_ll:
        /* <DEDUP_REMOVED lines=24> */
.L_x_35271:
        /* <DEDUP_REMOVED lines=14> */
.L_x_35317:
[----:B-1----:R-:W1:Y:S01]  /*0260*/  LDC.64 R4, c[0x0][0x390] ;  /* 0x0000e400ff047b82 */ /* 0x002e620000000a00 */
[----:B------:R-:W-:Y:S01]  /*0270*/  HFMA2 R3, -RZ, RZ, 0, 0 ;  /* 0x00000000ff037431 */ /* 0x000fe200000001ff */
[----:B------:R-:W-:Y:S02]  /*0280*/  MOV R2, R34 ;  /* 0x0000002200027202 */ /* 0x000fe40000000f00 */
[C---:B--2---:R-:W-:Y:S02]  /*0290*/  R2UR UR4, R28.reuse ;  /* 0x000000001c0472ca */ /* 0x044fe400000e0000 */
[C---:B------:R-:W-:Y:S02]  /*02a0*/  R2UR UR5, R29.reuse ;  /* 0x000000001d0572ca */ /* 0x040fe400000e0000 */
[----:B------:R-:W-:Y:S02]  /*02b0*/  R2UR UR6, R28 ;  /* 0x000000001c0672ca */ /* 0x000fe400000e0000 */
[----:B------:R-:W-:-:S02]  /*02c0*/  R2UR UR7, R29 ;  /* 0x000000001d0772ca */ /* 0x000fc400000e0000 */
        /* <DEDUP_REMOVED lines=9> */
[-C--:B------:R-:W-:Y:S01]  /*0360*/  IADD3.X R27, PT, PT, RZ, R3.reuse, RZ, P0, !PT ;  /* 0x00000003ff1b7210 */ /* 0x080fe200007fe4ff */
[----:B------:R-:W-:Y:S01]  /*0370*/  IMAD.X R25, RZ, RZ, R3, P1 ;  /* 0x000000ffff197224 */ /* 0x000fe200008e0603 */
[----:B------:R-:W-:-:S02]  /*0380*/  IADD3.X R23, PT, PT, RZ, R3, RZ, P2, !PT ;  /* 0x00000003ff177210 */ /* 0x000fc400017fe4ff */
[----:B------:R-:W-:Y:S02]  /*0390*/  LEA.HI R38, P0, R27, R38, RZ, 0x1 ;  /* 0x000000261b267211 */ /* 0x000fe400078108ff */
[----:B------:R-:W-:Y:S02]  /*03a0*/  LEA.HI R30, P1, R25, R30, RZ, 0x1 ;  /* 0x0000001e191e7211 */ /* 0x000fe400078308ff */
[----:B------:R-:W-:Y:S02]  /*03b0*/  LOP3.LUT R6, R38, 0xfffffffe, RZ, 0xc0, !PT ;  /* 0xfffffffe26067812 */ /* 0x000fe400078ec0ff */
[----:B------:R-:W-:Y:S02]  /*03c0*/  LEA.HI R20, P2, R23, R20, RZ, 0x1 ;  /* 0x0000001417147211 */ /* 0x000fe400078508ff */
[----:B------:R-:W-:Y:S02]  /*03d0*/  IADD3.X R27, PT, PT, RZ, R27, RZ, P0, !PT ;  /* 0x0000001bff1b7210 */ /* 0x000fe400007fe4ff */
[----:B------:R-:W-:-:S02]  /*03e0*/  IADD3 R6, P0, PT, R6, UR38, RZ ;  /* 0x0000002606067c10 */ /* 0x000fc4000ff1e0ff */
[----:B------:R-:W-:Y:S02]  /*03f0*/  LOP3.LUT R4, R30, 0xfffffffe, RZ, 0xc0, !PT ;  /* 0xfffffffe1e047812 */ /* 0x000fe400078ec0ff */
[----:B------:R-:W-:Y:S02]  /*0400*/  LOP3.LUT R8, R20, 0xfffffffe, RZ, 0xc0, !PT ;  /* 0xfffffffe14087812 */ /* 0x000fe400078ec0ff */
[----:B------:R-:W-:Y:S02]  /*0410*/  IADD3.X R7, PT, PT, R27, UR39, RZ, P0, !PT ;  /* 0x000000271b077c10 */ /* 0x000fe400087fe4ff */
[----:B------:R-:W-:Y:S02]  /*0420*/  IADD3.X R25, PT, PT, RZ, R25, RZ, P1, !PT ;  /* 0x00000019ff197210 */ /* 0x000fe40000ffe4ff */
[----:B------:R-:W-:Y:S01]  /*0430*/  IADD3.X R23, PT, PT, RZ, R23, RZ, P2, !PT ;  /* 0x00000017ff177210 */ /* 0x000fe200017fe4ff */
[----:B------:R-:W2:Y:S01]  /*0440*/  LDG.E.U16 R0, desc[UR4][R6.64] ;  /* 0x0000000406007981 */ /* 0x000ea2000c1e1500 */
[----:B------:R-:W-:-:S02]  /*0450*/  IADD3 R4, P1, PT, R4, UR38, RZ ;  /* 0x0000002604047c10 */ /* 0x000fc4000ff3e0ff */
[----:B------:R-:W-:Y:S02]  /*0460*/  IADD3 R8, P2, PT, R8, UR38, RZ ;  /* 0x0000002608087c10 */ /* 0x000fe4000ff5e0ff */
[----:B------:R-:W-:Y:S02]  /*0470*/  IADD3.X R5, PT, PT, R25, UR39, RZ, P1, !PT ;  /* 0x0000002719057c10 */ /* 0x000fe40008ffe4ff */
[----:B------:R-:W-:-:S03]  /*0480*/  IADD3.X R9, PT, PT, R23, UR39, RZ, P2, !PT ;  /* 0x0000002717097c10 */ /* 0x000fc600097fe4ff */
[----:B------:R-:W3:Y:S04]  /*0490*/  LDG.E.U16 R4, desc[UR6][R4.64] ;  /* 0x0000000604047981 */ /* 0x000ee8000c1e1500 */
[----:B------:R1:W4:Y:S01]  /*04a0*/  LDG.E.U16 R11, desc[UR8][R8.64] ;  /* 0x00000008080b7981 */ /* 0x000322000c1e1500 */
[C---:B------:R-:W-:Y:S02]  /*04b0*/  IADD3 R16, P0, PT, R2.reuse, 0x100, RZ ;  /* 0x0000010002107810 */ /* 0x040fe40007f1e0ff */
[----:B------:R-:W-:-:S03]  /*04c0*/  IADD3 R17, P1, PT, R2, 0x140, RZ ;  /* 0x0000014002117810 */ /* 0x000fc60007f3e0ff */
[----:B------:R-:W-:Y:S01]  /*04d0*/  IMAD.X R19, RZ, RZ, R3, P0 ;  /* 0x000000ffff137224 */ /* 0x000fe200000e0603 */
[----:B------:R-:W-:-:S04]  /*04e0*/  IADD3.X R10, PT, PT, RZ, R3, RZ, P1, !PT ;  /* 0x00000003ff0a7210 */ /* 0x000fc80000ffe4ff */
[----:B------:R-:W-:Y:S02]  /*04f0*/  LEA.HI R16, P0, R19, R16, RZ, 0x1 ;  /* 0x0000001013107211 */ /* 0x000fe400078108ff */
[----:B------:R-:W-:Y:S02]  /*0500*/  LEA.HI R17, P1, R10, R17, RZ, 0x1 ;  /* 0x000000110a117211 */ /* 0x000fe400078308ff */
[----:B------:R-:W-:Y:S02]  /*0510*/  LOP3.LUT R12, R16, 0xfffffffe, RZ, 0xc0, !PT ;  /* 0xfffffffe100c7812 */ /* 0x000fe400078ec0ff */
[----:B------:R-:W-:Y:S02]  /*0520*/  LOP3.LUT R14, R17, 0xfffffffe, RZ, 0xc0, !PT ;  /* 0xfffffffe110e7812 */ /* 0x000fe400078ec0ff */
[----:B------:R-:W-:Y:S02]  /*0530*/  IADD3.X R19, PT, PT, RZ, R19, RZ, P0, !PT ;  /* 0x00000013ff137210 */ /* 0x000fe400007fe4ff */
[----:B-1----:R-:W-:-:S02]  /*0540*/  IADD3 R8, P0, PT, R12, UR38, RZ ;  /* 0x000000260c087c10 */ /* 0x002fc4000ff1e0ff */
[----:B------:R-:W-:Y:S02]  /*0550*/  IADD3.X R6, PT, PT, RZ, R10, RZ, P1, !PT ;  /* 0x0000000aff067210 */ /* 0x000fe40000ffe4ff */
[----:B------:R-:W-:Y:S02]  /*0560*/  IADD3 R14, P1, PT, R14, UR38, RZ ;  /* 0x000000260e0e7c10 */ /* 0x000fe4000ff3e0ff */
[----:B------:R-:W-:Y:S02]  /*0570*/  IADD3.X R9, PT, PT, R19, UR39, RZ, P0, !PT ;  /* 0x0000002713097c10 */ /* 0x000fe400087fe4ff */
[----:B------:R-:W-:Y:S02]  /*0580*/  IADD3 R18, P0, PT, R2, 0x180, RZ ;  /* 0x0000018002127810 */ /* 0x000fe40007f1e0ff */
[----:B------:R-:W-:Y:S01]  /*0590*/  IADD3.X R15, PT, PT, R6, UR39, RZ, P1, !PT ;  /* 0x00000027060f7c10 */ /* 0x000fe20008ffe4ff */
[----:B------:R1:W5:Y:S01]  /*05a0*/  LDG.E.U16 R13, desc[UR4][R8.64] ;  /* 0x00000004080d7981 */ /* 0x000362000c1e1500 */
[----:B------:R-:W-:-:S02]  /*05b0*/  IADD3.X R21, PT, PT, RZ, R3, RZ, P0, !PT ;  /* 0x00000003ff157210 */ /* 0x000fc400007fe4ff */
[----:B------:R-:W-:Y:S01]  /*05c0*/  R2UR UR10, R28 ;  /* 0x000000001c0a72ca */ /* 0x000fe200000e0000 */
[----:B------:R0:W5:Y:S01]  /*05d0*/  LDG.E.U16 R5, desc[UR6][R14.64] ;  /* 0x000000060e057981 */ /* 0x000162000c1e1500 */
[----:B------:R-:W-:Y:S02]  /*05e0*/  LEA.HI R18, P2, R21, R18, RZ, 0x1 ;  /* 0x0000001215127211 */ /* 0x000fe400078508ff */
[C---:B-1----:R-:W-:Y:S02]  /*05f0*/  SHF.L.U64.HI R9, R30.reuse, 0x2, R25 ;  /* 0x000000021e097819 */ /* 0x042fe40000010219 */
[----:B------:R-:W-:Y:S02]  /*0600*/  SHF.L.U32 R30, R30, 0x2, RZ ;  /* 0x000000021e1e7819 */ /* 0x000fe400000006ff */
[----:B------:R-:W-:Y:S02]  /*0610*/  R2UR UR11, R29 ;  /* 0x000000001d0b72ca */ /* 0x000fe400000e0000 */
[----:B------:R-:W-:-:S02]  /*0620*/  LOP3.LUT R30, R30, 0xfffffff8, RZ, 0xc0, !PT ;  /* 0xfffffff81e1e7812 */ /* 0x000fc400078ec0ff */
[----:B------:R-:W-:Y:S02]  /*0630*/  LOP3.LUT R8, R18, 0xfffffffe, RZ, 0xc0, !PT ;  /* 0xfffffffe12087812 */ /* 0x000fe400078ec0ff */
[----:B------:R-:W-:Y:S02]  /*0640*/  IADD3 R30, P5, PT, R30, UR36, RZ ;  /* 0x000000241e1e7c10 */ /* 0x000fe4000ffbe0ff */
[----:B------:R-:W-:Y:S02]  /*0650*/  IADD3.X R21, PT, PT, RZ, R21, RZ, P2, !PT ;  /* 0x00000015ff157210 */ /* 0x000fe400017fe4ff */
[----:B------:R-:W-:Y:S02]  /*0660*/  IADD3 R8, P6, PT, R8, UR38, RZ ;  /* 0x0000002608087c10 */ /* 0x000fe4000ffde0ff */
[----:B0-----:R-:W-:Y:S02]  /*0670*/  SHF.L.U32 R14, R20, 0x2, RZ ;  /* 0x00000002140e7819 */ /* 0x001fe400000006ff */
[----:B------:R-:W-:-:S02]  /*0680*/  IADD3.X R31, PT, PT, R9, UR37, RZ, P5, !PT ;  /* 0x00000025091f7c10 */ /* 0x000fc4000affe4ff */
[----:B------:R-:W-:Y:S02]  /*0690*/  IADD3.X R9, PT, PT, R21, UR39, RZ, P6, !PT ;  /* 0x0000002715097c10 */ /* 0x000fe4000b7fe4ff */
[----:B------:R-:W-:Y:S02]  /*06a0*/  IADD3 R22, P0, PT, R2, 0x1c0, RZ ;  /* 0x000001c002167810 */ /* 0x000fe40007f1e0ff */
[----:B------:R-:W-:Y:S02]  /*06b0*/  LOP3.LUT R14, R14, 0xfffffff8, RZ, 0xc0, !PT ;  /* 0xfffffff80e0e7812 */ /* 0x000fe400078ec0ff */
[----:B--2---:R-:W-:-:S04]  /*06c0*/  PRMT R7, R0, 0x7771, RZ ;  /* 0x0000777100077816 */ /* 0x004fc800000000ff */
[----:B------:R-:W-:Y:S02]  /*06d0*/  ISETP.NE.AND P1, PT, R7, RZ, PT ;  /* 0x000000ff0700720c */ /* 0x000fe40003f25270 */
[----:B---3--:R-:W-:Y:S02]  /*06e0*/  PRMT R10, R4, 0x7771, RZ ;  /* 0x00007771040a7816 */ /* 0x008fe400000000ff */
[----:B----4-:R-:W-:Y:S02]  /*06f0*/  PRMT R12, R11, 0x7771, RZ ;  /* 0x000077710b0c7816 */ /* 0x010fe400000000ff */
[----:B------:R-:W-:Y:S02]  /*0700*/  ISETP.NE.AND P4, PT, R10, RZ, PT ;  /* 0x000000ff0a00720c */ /* 0x000fe40003f85270 */
[----:B------:R-:W-:Y:S02]  /*0710*/  ISETP.NE.AND P3, PT, R12, RZ, PT ;  /* 0x000000ff0c00720c */ /* 0x000fe40003f65270 */
[C---:B------:R-:W-:Y:S01]  /*0720*/  SHF.L.U64.HI R10, R38.reuse, 0x2, R27 ;  /* 0x00000002260a7819 */ /* 0x040fe2000001021b */
[----:B------:R-:W-:-:S02]  /*0730*/  IMAD.SHL.U32 R38, R38, 0x4, RZ ;  /* 0x0000000426267824 */ /* 0x000fc400078e00ff */
[----:B------:R-:W-:Y:S02]  /*0740*/  @P1 R2UR UR4, R28 ;  /* 0x000000001c0412ca */ /* 0x000fe400000e0000 */
[----:B------:R-:W-:Y:S02]  /*0750*/  @P1 R2UR UR5, R29 ;  /* 0x000000001d0512ca */ /* 0x000fe400000e0000 */
[----:B------:R-:W-:-:S04]  /*0760*/  LOP3.LUT R38, R38, 0xfffffff8, RZ, 0xc0, !PT ;  /* 0xfffffff826267812 */ /* 0x000fc800078ec0ff */
[----:B------:R-:W-:Y:S02]  /*0770*/  IADD3 R38, P2, PT, R38, UR36, RZ ;  /* 0x0000002426267c10 */ /* 0x000fe4000ff5e0ff */
[----:B------:R-:W-:Y:S02]  /*0780*/  @P3 R2UR UR8, R28 ;  /* 0x000000001c0832ca */ /* 0x000fe400000e0000 */
[----:B------:R-:W-:Y:S02]  /*0790*/  @P3 R2UR UR9, R29 ;  /* 0x000000001d0932ca */ /* 0x000fe400000e0000 */
[----:B------:R-:W-:Y:S02]  /*07a0*/  IADD3.X R39, PT, PT, R10, UR37, RZ, P2, !PT ;  /* 0x000000250a277c10 */ /* 0x000fe400097fe4ff */
[----:B------:R0:W2:Y:S01]  /*07b0*/  LDG.E.U16 R10, desc[UR10][R8.64] ;  /* 0x0000000a080a7981 */ /* 0x0000a2000c1e1500 */
[----:B------:R-:W-:Y:S02]  /*07c0*/  IADD3.X R27, PT, PT, RZ, R3, RZ, P0, !PT ;  /* 0x00000003ff1b7210 */ /* 0x000fe400007fe4ff */
[----:B------:R-:W-:-:S02]  /*07d0*/  SHF.L.U64.HI R7, R20, 0x2, R23 ;  /* 0x0000000214077819 */ /* 0x000fc40000010217 */
[----:B------:R-:W-:Y:S01]  /*07e0*/  IADD3 R14, P2, PT, R14, UR36, RZ ;  /* 0x000000240e0e7c10 */ /* 0x000fe2000ff5e0ff */
[----:B------:R-:W3:Y:S01]  /*07f0*/  @P1 LDG.E R20, desc[UR4][R38.64+0x4] ;  /* 0x0000040426141981 */ /* 0x000ee2000c1e1900 */
[----:B------:R-:W-:Y:S02]  /*0800*/  LEA.HI R22, P0, R27, R22, RZ, 0x1 ;  /* 0x000000161b167211 */ /* 0x000fe400078108ff */
[C---:B------:R-:W-:Y:S01]  /*0810*/  @P4 R2UR UR6, R28.reuse ;  /* 0x000000001c0642ca */ /* 0x040fe200000e0000 */
[----:B0-----:R-:W3:Y:S01]  /*0820*/  LDC.64 R8, c[0x0][0x398] ;  /* 0x0000e600ff087b82 */ /* 0x001ee20000000a00 */
[----:B------:R-:W-:Y:S02]  /*0830*/  @P4 R2UR UR7, R29 ;  /* 0x000000001d0742ca */ /* 0x000fe400000e0000 */
[----:B------:R-:W-:Y:S02]  /*0840*/  IADD3.X R15, PT, PT, R7, UR37, RZ, P2, !PT ;  /* 0x00000025070f7c10 */ /* 0x000fe400097fe4ff */
[----:B------:R-:W-:-:S02]  /*0850*/  R2UR UR4, R28 ;  /* 0x000000001c0472ca */ /* 0x000fc400000e0000 */
[----:B------:R-:W-:Y:S01]  /*0860*/  R2UR UR5, R29 ;  /* 0x000000001d0572ca */ /* 0x000fe200000e0000 */
[----:B------:R-:W4:Y:S01]  /*0870*/  @P3 LDG.E R40, desc[UR8][R14.64+0x4] ;  /* 0x000004080e283981 */ /* 0x000f22000c1e1900 */
[----:B------:R-:W-:Y:S01]  /*0880*/  LOP3.LUT R24, R22, 0xfffffffe, RZ, 0xc0, !PT ;  /* 0xfffffffe16187812 */ /* 0x000fe200078ec0ff */
[----:B------:R-:W-:-:S03]  /*0890*/  IMAD.X R27, RZ, RZ, R27, P0 ;  /* 0x000000ffff1b7224 */ /* 0x000fc600000e061b */
[----:B------:R-:W-:Y:S01]  /*08a0*/  IADD3 R24, P0, PT, R24, UR38, RZ ;  /* 0x0000002618187c10 */ /* 0x000fe2000ff1e0ff */
[----:B------:R-:W4:Y:S03]  /*08b0*/  @P4 LDG.E R32, desc[UR6][R30.64+0x4] ;  /* 0x000004061e204981 */ /* 0x000f26000c1e1900 */
[----:B------:R-:W-:-:S03]  /*08c0*/  IADD3.X R25, PT, PT, R27, UR39, RZ, P0, !PT ;  /* 0x000000271b197c10 */ /* 0x000fc600087fe4ff */
[----:B------:R-:W4:Y:S04]  /*08d0*/  LDG.E R38, desc[UR4][R38.64] ;  /* 0x0000000426267981 */ /* 0x000f28000c1e1900 */
[----:B------:R-:W4:Y:S01]  /*08e0*/  LDG.E.U16 R7, desc[UR4][R24.64] ;  /* 0x0000000418077981 */ /* 0x000f22000c1e1500 */
[----:B------:R-:W-:Y:S01]  /*08f0*/  R2UR UR8, R28 ;  /* 0x000000001c0872ca */ /* 0x000fe200000e0000 */
[----:B------:R-:W0:Y:S01]  /*0900*/  LDCU UR4, c[0x0][0x398] ;  /* 0x00007300ff0477ac */ /* 0x000e220008000800 */
[----:B------:R-:W-:Y:S02]  /*0910*/  R2UR UR9, R29 ;  /* 0x000000001d0972ca */ /* 0x000fe400000e0000 */
[----:B-----5:R-:W-:Y:S02]  /*0920*/  PRMT R23, R13, 0x7771, RZ ;  /* 0x000077710d177816 */ /* 0x020fe400000000ff */
[----:B------:R-:W-:-:S02]  /*0930*/  SHF.L.U64.HI R19, R16, 0x2, R19 ;  /* 0x0000000210137819 */ /* 0x000fc40000010213 */
[----:B------:R-:W-:Y:S02]  /*0940*/  ISETP.NE.AND P2, PT, R23, RZ, PT ;  /* 0x000000ff1700720c */ /* 0x000fe40003f45270 */
[----:B------:R-:W-:-:S05]  /*0950*/  SHF.L.U32 R16, R16, 0x2, RZ ;  /* 0x0000000210107819 */ /* 0x000fca00000006ff */
[----:B------:R1:W5:Y:S01]  /*0960*/  LDG.E R12, desc[UR8][R14.64] ;  /* 0x000000080e0c7981 */ /* 0x000362000c1e1900 */
[----:B------:R-:W-:Y:S02]  /*0970*/  PRMT R0, R0, 0x7770, RZ ;  /* 0x0000777000007816 */ /* 0x000fe400000000ff */
[----:B0-----:R-:W-:Y:S02]  /*0980*/  MOV R26, UR4 ;  /* 0x00000004001a7c02 */ /* 0x001fe40008000f00 */
[----:B-1----:R-:W-:Y:S02]  /*0990*/  LOP3.LUT R14, R16, 0xfffffff8, RZ, 0xc0, !PT ;  /* 0xfffffff8100e7812 */ /* 0x002fe400078ec0ff */
[----:B------:R-:W-:Y:S02]  /*09a0*/  ISETP.NE.AND P5, PT, R0, RZ, PT ;  /* 0x000000ff0000720c */ /* 0x000fe40003fa5270 */
[----:B------:R-:W-:Y:S02]  /*09b0*/  R2UR UR6, R28 ;  /* 0x000000001c0672ca */ /* 0x000fe400000e0000 */
[----:B------:R-:W-:-:S02]  /*09c0*/  R2UR UR7, R29 ;  /* 0x000000001d0772ca */ /* 0x000fc400000e0000 */
[----:B------:R-:W-:Y:S02]  /*09d0*/  @P2 R2UR UR8, R28 ;  /* 0x000000001c0822ca */ /* 0x000fe400000e0000 */
[----:B------:R-:W-:Y:S02]  /*09e0*/  @P2 R2UR UR9, R29 ;  /* 0x000000001d0922ca */ /* 0x000fe400000e0000 */
[----:B------:R-:W-:Y:S02]  /*09f0*/  PRMT R0, R5, 0x7771, RZ ;  /* 0x0000777105007816 */ /* 0x000fe400000000ff */
[----:B------:R-:W-:Y:S02]  /*0a00*/  MOV R24, UR4 ;  /* 0x0000000400187c02 */ /* 0x000fe40008000f00 */
[----:B------:R-:W-:Y:S02]  /*0a10*/  SHF.L.U64.HI R21, R18, 0x2, R21 ;  /* 0x0000000212157819 */ /* 0x000fe40000010215 */
[----:B------:R-:W-:Y:S01]  /*0a20*/  PRMT R4, R4, 0x7770, RZ ;  /* 0x0000777004047816 */ /* 0x000fe200000000ff */
[----:B------:R-:W5:Y:S01]  /*0a30*/  LDG.E R30, desc[UR6][R30.64] ;  /* 0x000000061e1e7981 */ /* 0x000f62000c1e1900 */
[----:B------:R-:W-:-:S02]  /*0a40*/  SHF.L.U32 R18, R18, 0x2, RZ ;  /* 0x0000000212127819 */ /* 0x000fc400000006ff */
[----:B------:R-:W-:Y:S02]  /*0a50*/  ISETP.NE.AND P0, PT, R4, RZ, PT ;  /* 0x000000ff0400720c */ /* 0x000fe40003f05270 */
[----:B------:R-:W-:Y:S02]  /*0a60*/  LOP3.LUT R18, R18, 0xfffffff8, RZ, 0xc0, !PT ;  /* 0xfffffff812127812 */ /* 0x000fe400078ec0ff */
[----:B------:R-:W-:Y:S02]  /*0a70*/  MOV R4, UR4 ;  /* 0x0000000400047c02 */ /* 0x000fe40008000f00 */
[----:B--2---:R-:W-:-:S04]  /*0a80*/  PRMT R16, R10, 0x7771, RZ ;  /* 0x000077710a107816 */ /* 0x004fc800000000ff */
[----:B------:R-:W-:Y:S01]  /*0a90*/  ISETP.NE.AND P6, PT, R16, RZ, PT ;  /* 0x000000ff1000720c */ /* 0x000fe20003fc5270 */
[----:B---3--:R-:W-:Y:S01]  /*0aa0*/  @P1 FMUL R26, R20, R9 ;  /* 0x00000009141a1220 */ /* 0x008fe20000400000 */
[----:B------:R-:W-:-:S04]  /*0ab0*/  IADD3 R14, P1, PT, R14, UR36, RZ ;  /* 0x000000240e0e7c10 */ /* 0x000fc8000ff3e0ff */
[----:B------:R-:W-:Y:S02]  /*0ac0*/  IADD3.X R15, PT, PT, R19, UR37, RZ, P1, !PT ;  /* 0x00000025130f7c10 */ /* 0x000fe40008ffe4ff */
[C---:B------:R-:W-:Y:S01]  /*0ad0*/  SHF.L.U64.HI R19, R17.reuse, 0x2, R6 ;  /* 0x0000000211137819 */ /* 0x040fe20000010206 */
[----:B------:R-:W-:Y:S02]  /*0ae0*/  IMAD.SHL.U32 R17, R17, 0x4, RZ ;  /* 0x0000000411117824 */ /* 0x000fe400078e00ff */
[-C--:B----4-:R-:W-:Y:S01]  /*0af0*/  @P3 FMUL R24, R40, R9.reuse ;  /* 0x0000000928183220 */ /* 0x090fe20000400000 */
[----:B------:R-:W-:Y:S01]  /*0b00*/  ISETP.NE.AND P3, PT, R0, RZ, PT ;  /* 0x000000ff0000720c */ /* 0x000fe20003f65270 */
[----:B------:R-:W2:Y:S01]  /*0b10*/  @P2 LDG.E R20, desc[UR8][R14.64+0x4] ;  /* 0x000004080e142981 */ /* 0x000ea2000c1e1900 */
[C---:B------:R-:W-:Y:S02]  /*0b20*/  SHF.L.U64.HI R6, R22.reuse, 0x2, R27 ;  /* 0x0000000216067819 */ /* 0x040fe4000001021b */
[----:B------:R-:W-:Y:S01]  /*0b30*/  SHF.L.U32 R16, R22, 0x2, RZ ;  /* 0x0000000216107819 */ /* 0x000fe200000006ff */
[----:B------:R-:W-:Y:S01]  /*0b40*/  @P4 FMUL R4, R32, R9 ;  /* 0x0000000920044220 */ /* 0x000fe20000400000 */
[----:B------:R-:W-:Y:S01]  /*0b50*/  LOP3.LUT R22, R17, 0xfffffff8, RZ, 0xc0, !PT ;  /* 0xfffffff811167812 */ /* 0x000fe200078ec0ff */
[----:B------:R0:W3:Y:S01]  /*0b60*/  LDG.E R0, desc[UR6][R14.64] ;  /* 0x000000060e007981 */ /* 0x0000e2000c1e1900 */
[----:B------:R-:W-:-:S02]  /*0b70*/  @P6 R2UR UR12, R28 ;  /* 0x000000001c0c62ca */ /* 0x000fc400000e0000 */
[----:B------:R-:W-:Y:S02]  /*0b80*/  @P6 R2UR UR13, R29 ;  /* 0x000000001d0d62ca */ /* 0x000fe400000e0000 */
[----:B------:R-:W-:Y:S02]  /*0b90*/  IADD3 R22, P4, PT, R22, UR36, RZ ;  /* 0x0000002416167c10 */ /* 0x000fe4000ff9e0ff */
[----:B------:R-:W-:Y:S02]  /*0ba0*/  IADD3 R18, P1, PT, R18, UR36, RZ ;  /* 0x0000002412127c10 */ /* 0x000fe4000ff3e0ff */
[----:B0-----:R-:W-:Y:S02]  /*0bb0*/  PRMT R14, R7, 0x7771, RZ ;  /* 0x00007771070e7816 */ /* 0x001fe400000000ff */
[----:B------:R-:W-:Y:S02]  /*0bc0*/  IADD3.X R23, PT, PT, R19, UR37, RZ, P4, !PT ;  /* 0x0000002513177c10 */ /* 0x000fe4000a7fe4ff */
[----:B------:R-:W-:-:S02]  /*0bd0*/  @P3 R2UR UR8, R28 ;  /* 0x000000001c0832ca */ /* 0x000fc400000e0000 */
[----:B------:R-:W-:Y:S02]  /*0be0*/  @P3 R2UR UR9, R29 ;  /* 0x000000001d0932ca */ /* 0x000fe400000e0000 */
[----:B------:R-:W-:Y:S02]  /*0bf0*/  IADD3.X R19, PT, PT, R21, UR37, RZ, P1, !PT ;  /* 0x0000002515137c10 */ /* 0x000fe40008ffe4ff */
[----:B------:R-:W-:Y:S02]  /*0c00*/  ISETP.NE.AND P4, PT, R14, RZ, PT ;  /* 0x000000ff0e00720c */ /* 0x000fe40003f85270 */
[----:B------:R-:W-:Y:S01]  /*0c10*/  LOP3.LUT R16, R16, 0xfffffff8, RZ, 0xc0, !PT ;  /* 0xfffffff810107812 */ /* 0x000fe200078ec0ff */
[----:B------:R-:W4:Y:S06]  /*0c20*/  @P6 LDG.E R44, desc[UR12][R18.64+0x4] ;  /* 0x0000040c122c6981 */ /* 0x000f2c000c1e1900 */
[----:B------:R-:W5:Y:S04]  /*0c30*/  @P3 LDG.E R42, desc[UR8][R22.64+0x4] ;  /* 0x00000408162a3981 */ /* 0x000f68000c1e1900 */
[----:B------:R-:W-:Y:S01]  /*0c40*/  @P4 R2UR UR8, R28 ;  /* 0x000000001c0842ca */ /* 0x000fe200000e0000 */
[----:B------:R-:W3:Y:S01]  /*0c50*/  LDG.E R14, desc[UR6][R22.64] ;  /* 0x00000006160e7981 */ /* 0x000ee2000c1e1900 */
[----:B------:R-:W-:-:S02]  /*0c60*/  @P4 R2UR UR9, R29 ;  /* 0x000000001d0942ca */ /* 0x000fc400000e0000 */
[----:B------:R-:W-:-:S04]  /*0c70*/  IADD3 R16, P1, PT, R16, UR36, RZ ;  /* 0x0000002410107c10 */ /* 0x000fc8000ff3e0ff */
[----:B------:R-:W-:Y:S02]  /*0c80*/  IADD3.X R17, PT, PT, R6, UR37, RZ, P1, !PT ;  /* 0x0000002506117c10 */ /* 0x000fe40008ffe4ff */
[----:B------:R-:W-:Y:S01]  /*0c90*/  IADD3 R21, P1, PT, R2, 0x200, RZ ;  /* 0x0000020002157810 */ /* 0x000fe20007f3e0ff */
[----:B------:R0:W3:Y:S04]  /*0ca0*/  LDG.E R6, desc[UR10][R18.64] ;  /* 0x0000000a12067981 */ /* 0x0000e8000c1e1900 */
[----:B------:R-:W3:Y:S01]  /*0cb0*/  @P4 LDG.E R46, desc[UR8][R16.64+0x4] ;  /* 0x00000408102e4981 */ /* 0x000ee2000c1e1900 */
[----:B------:R-:W-:Y:S02]  /*0cc0*/  IADD3.X R48, PT, PT, RZ, R3, RZ, P1, !PT ;  /* 0x00000003ff307210 */ /* 0x000fe40000ffe4ff */
[----:B------:R-:W-:Y:S01]  /*0cd0*/  PRMT R11, R11, 0x7770, RZ ;  /* 0x000077700b0b7816 */ /* 0x000fe200000000ff */
[----:B------:R1:W3:Y:S01]  /*0ce0*/  LDG.E R32, desc[UR6][R16.64] ;  /* 0x0000000610207981 */ /* 0x0002e2000c1e1900 */
[----:B------:R-:W-:-:S04]  /*0cf0*/  LEA.HI R21, P1, R48, R21, RZ, 0x1 ;  /* 0x0000001530157211 */ /* 0x000fc800078308ff */
[----:B------:R-:W-:Y:S02]  /*0d00*/  LOP3.LUT R40, R21, 0xfffffffe, RZ, 0xc0, !PT ;  /* 0xfffffffe15287812 */ /* 0x000fe400078ec0ff */
[----:B------:R-:W-:Y:S02]  /*0d10*/  IADD3.X R48, PT, PT, RZ, R48, RZ, P1, !PT ;  /* 0x00000030ff307210 */ /* 0x000fe40000ffe4ff */
[----:B------:R-:W-:Y:S02]  /*0d20*/  IADD3 R40, P1, PT, R40, UR38, RZ ;  /* 0x0000002628287c10 */ /* 0x000fe4000ff3e0ff */
[----:B0-----:R-:W-:Y:S02]  /*0d30*/  MOV R18, UR4 ;  /* 0x0000000400127c02 */ /* 0x001fe40008000f00 */
[----:B------:R-:W-:Y:S02]  /*0d40*/  IADD3.X R41, PT, PT, R48, UR39, RZ, P1, !PT ;  /* 0x0000002730297c10 */ /* 0x000fe40008ffe4ff */
[----:B------:R-:W-:-:S02]  /*0d50*/  ISETP.NE.AND P1, PT, R11, RZ, PT ;  /* 0x000000ff0b00720c */ /* 0x000fc40003f25270 */
[----:B------:R-:W-:Y:S01]  /*0d60*/  SHF.L.U64.HI R11, R21, 0x2, R48 ;  /* 0x00000002150b7819 */ /* 0x000fe20000010230 */
[----:B------:R-:W-:Y:S01]  /*0d70*/  IMAD.U32 R22, RZ, RZ, UR4 ;  /* 0x00000004ff167e24 */ /* 0x000fe2000f8e00ff */
[----:B-1----:R-:W-:Y:S01]  /*0d80*/  MOV R16, UR4 ;  /* 0x0000000400107c02 */ /* 0x002fe20008000f00 */
[----:B------:R-:W3:Y:S01]  /*0d90*/  LDG.E.U16 R15, desc[UR10][R40.64] ;  /* 0x0000000a280f7981 */ /* 0x000ee2000c1e1500 */
[-C--:B--2---:R-:W-:Y:S01]  /*0da0*/  @P2 FMUL R22, R20, R9.reuse ;  /* 0x0000000914162220 */ /* 0x084fe20000400000 */
[----:B------:R-:W-:Y:S01]  /*0db0*/  MOV R20, UR4 ;  /* 0x0000000400147c02 */ /* 0x000fe20008000f00 */
[----:B----4-:R-:W-:Y:S01]  /*0dc0*/  @P6 FMUL R18, R44, R9 ;  /* 0x000000092c126220 */ /* 0x010fe20000400000 */
[----:B------:R-:W-:-:S05]  /*0dd0*/  IADD3 R17, P6, PT, R2, 0x240, RZ ;  /* 0x0000024002117810 */ /* 0x000fca0007fde0ff */
[----:B------:R-:W-:Y:S02]  /*0de0*/  IMAD.X R48, RZ, RZ, R3, P6 ;  /* 0x000000ffff307224 */ /* 0x000fe400030e0603 */
[----:B-----5:R-:W-:-:S03]  /*0df0*/  @P3 FMUL R20, R42, R9 ;  /* 0x000000092a143220 */ /* 0x020fc60000400000 */
[----:B------:R-:W-:Y:S02]  /*0e00*/  LEA.HI R17, P6, R48, R17, RZ, 0x1 ;  /* 0x0000001130117211 */ /* 0x000fe400078d08ff */
[----:B------:R-:W-:Y:S02]  /*0e10*/  SHF.L.U32 R42, R21, 0x2, RZ ;  /* 0x00000002152a7819 */ /* 0x000fe400000006ff */
[----:B------:R-:W-:Y:S02]  /*0e20*/  LOP3.LUT R44, R17, 0xfffffffe, RZ, 0xc0, !PT ;  /* 0xfffffffe112c7812 */ /* 0x000fe400078ec0ff */
[----:B------:R-:W-:Y:S02]  /*0e30*/  IADD3.X R48, PT, PT, RZ, R48, RZ, P6, !PT ;  /* 0x00000030ff307210 */ /* 0x000fe400037fe4ff */
[----:B------:R-:W-:Y:S02]  /*0e40*/  LOP3.LUT R42, R42, 0xfffffff8, RZ, 0xc0, !PT ;  /* 0xfffffff82a2a7812 */ /* 0x000fe400078ec0ff */
[----:B------:R-:W-:Y:S01]  /*0e50*/  IADD3 R44, P6, PT, R44, UR38, RZ ;  /* 0x000000262c2c7c10 */ /* 0x000fe2000ffde0ff */
[----:B---3--:R-:W-:Y:S01]  /*0e60*/  @P4 FMUL R16, R46, R9 ;  /* 0x000000092e104220 */ /* 0x008fe20000400000 */
[----:B------:R-:W-:-:S02]  /*0e70*/  IADD3 R42, P4, PT, R42, UR36, RZ ;  /* 0x000000242a2a7c10 */ /* 0x000fc4000ff9e0ff */
[----:B------:R-:W-:Y:S02]  /*0e80*/  IADD3.X R45, PT, PT, R48, UR39, RZ, P6, !PT ;  /* 0x00000027302d7c10 */ /* 0x000fe4000b7fe4ff */
[----:B------:R-:W-:-:S03]  /*0e90*/  IADD3.X R43, PT, PT, R11, UR37, RZ, P4, !PT ;  /* 0x000000250b2b7c10 */ /* 0x000fc6000a7fe4ff */
[----:B------:R-:W2:Y:S01]  /*0ea0*/  LDG.E.U16 R11, desc[UR10][R44.64] ;  /* 0x0000000a2c0b7981 */ /* 0x000ea2000c1e1500 */
[----:B------:R-:W-:Y:S02]  /*0eb0*/  PRMT R13, R13, 0x7770, RZ ;  /* 0x000077700d0d7816 */ /* 0x000fe400000000ff */
[----:B------:R-:W-:Y:S01]  /*0ec0*/  PRMT R5, R5, 0x7770, RZ ;  /* 0x0000777005057816 */ /* 0x000fe200000000ff */
[----:B------:R-:W3:Y:S01]  /*0ed0*/  LDG.E R40, desc[UR6][R42.64] ;  /* 0x000000062a287981 */ /* 0x000ee2000c1e1900 */
[----:B------:R-:W-:Y:S02]  /*0ee0*/  ISETP.NE.AND P2, PT, R13, RZ, PT ;  /* 0x000000ff0d00720c */ /* 0x000fe40003f45270 */
[----:B------:R-:W-:-:S04]  /*0ef0*/  PRMT R13, R15, 0x7771, RZ ;  /* 0x000077710f0d7816 */ /* 0x000fc800000000ff */
[----:B------:R-:W-:Y:S02]  /*0f00*/  ISETP.NE.AND P3, PT, R13, RZ, PT ;  /* 0x000000ff0d00720c */ /* 0x000fe40003f65270 */
[----:B------:R-:W-:Y:S01]  /*0f10*/  ISETP.NE.AND P4, PT, R5, RZ, PT ;  /* 0x000000ff0500720c */ /* 0x000fe20003f85270 */
[----:B------:R-:W-:Y:S01]  /*0f20*/  FMUL R5, R38, R9 ;  /* 0x0000000926057220 */ /* 0x000fe20000400000 */
[----:B------:R-:W-:-:S04]  /*0f30*/  SHF.L.U32 R38, R17, 0x2, RZ ;  /* 0x0000000211267819 */ /* 0x000fc800000006ff */
[----:B------:R-:W-:-:S05]  /*0f40*/  LOP3.LUT R38, R38, 0xfffffff8, RZ, 0xc0, !PT ;  /* 0xfffffff826267812 */ /* 0x000fca00078ec0ff */
[----:B------:R-:W-:Y:S02]  /*0f50*/  @P3 R2UR UR8, R28 ;  /* 0x000000001c0832ca */ /* 0x000fe400000e0000 */
[----:B------:R-:W-:Y:S02]  /*0f60*/  @P3 R2UR UR9, R29 ;  /* 0x000000001d0932ca */ /* 0x000fe400000e0000 */
[----:B------:R-:W-:Y:S02]  /*0f70*/  FSEL R5, R5, R8, P5 ;  /* 0x0000000805057208 */ /* 0x000fe40002800000 */
[----:B------:R-:W-:-:S09]  /*0f80*/  IADD3 R38, P5, PT, R38, UR36, RZ ;  /* 0x0000002426267c10 */ /* 0x000fd2000ffbe0ff */
[----:B------:R-:W4:Y:S01]  /*0f90*/  @P3 LDG.E R46, desc[UR8][R42.64+0x4] ;  /* 0x000004082a2e3981 */ /* 0x000f22000c1e1900 */
[----:B--2---:R-:W-:-:S04]  /*0fa0*/  PRMT R13, R11, 0x7771, RZ ;  /* 0x000077710b0d7816 */ /* 0x004fc800000000ff */
[----:B------:R-:W-:Y:S02]  /*0fb0*/  ISETP.NE.AND P6, PT, R13, RZ, PT ;  /* 0x000000ff0d00720c */ /* 0x000fe40003fc5270 */
[----:B------:R-:W-:-:S11]  /*0fc0*/  SHF.L.U64.HI R13, R17, 0x2, R48 ;  /* 0x00000002110d7819 */ /* 0x000fd60000010230 */
[----:B------:R-:W-:Y:S02]  /*0fd0*/  @P6 R2UR UR6, R28 ;  /* 0x000000001c0662ca */ /* 0x000fe400000e0000 */
[----:B------:R-:W-:Y:S02]  /*0fe0*/  @P6 R2UR UR7, R29 ;  /* 0x000000001d0762ca */ /* 0x000fe400000e0000 */
[----:B------:R-:W-:-:S11]  /*0ff0*/  IADD3.X R39, PT, PT, R13, UR37, RZ, P5, !PT ;  /* 0x000000250d277c10 */ /* 0x000fd6000affe4ff */
[----:B------:R-:W2:Y:S01]  /*1000*/  @P6 LDG.E R42, desc[UR6][R38.64+0x4] ;  /* 0x00000406262a6981 */ /* 0x000ea2000c1e1900 */
[----:B------:R-:W-:Y:S01]  /*1010*/  R2UR UR6, R28 ;  /* 0x000000001c0672ca */ /* 0x000fe200000e0000 */
[----:B------:R-:W-:Y:S01]  /*1020*/  FMUL R17, R30, R9 ;  /* 0x000000091e117220 */ /* 0x000fe20000400000 */
[----:B------:R-:W-:-:S04]  /*1030*/  R2UR UR7, R29 ;  /* 0x000000001d0772ca */ /* 0x000fc800000e0000 */
[----:B------:R-:W-:Y:S02]  /*1040*/  FSEL R17, R17, R8, P0 ;  /* 0x0000000811117208 */ /* 0x000fe40000000000 */
[----:B------:R-:W-:Y:S02]  /*1050*/  LEA.HI R13, P0, R3, R2, RZ, 0x1 ;  /* 0x00000002030d7211 */ /* 0x000fe400078108ff */
[----:B------:R-:W-:-:S05]  /*1060*/  MOV R30, UR4 ;  /* 0x00000004001e7c02 */ /* 0x000fca0008000f00 */
[----:B------:R0:W5:Y:S02]  /*1070*/  LDG.E R44, desc[UR6][R38.64] ;  /* 0x00000006262c7981 */ /* 0x000164000c1e1900 */
[----:B0-----:R-:W-:Y:S02]  /*1080*/  IMAD.X R38, RZ, RZ, R3, P0 ;  /* 0x000000ffff267224 */ /* 0x001fe400000e0603 */
[----:B--2---:R-:W-:Y:S01]  /*1090*/  @P6 FMUL R30, R42, R9 ;  /* 0x000000092a1e6220 */ /* 0x004fe20000400000 */
[----:B------:R-:W-:-:S04]  /*10a0*/  LOP3.LUT R42, R13, 0xfffffffe, RZ, 0xc0, !PT ;  /* 0xfffffffe0d2a7812 */ /* 0x000fc800078ec0ff */
[----:B------:R-:W-:-:S04]  /*10b0*/  IADD3 R42, P6, PT, R42, UR38, RZ ;  /* 0x000000262a2a7c10 */ /* 0x000fc8000ffde0ff */
[----:B------:R-:W-:-:S05]  /*10c0*/  IADD3.X R43, PT, PT, R38, UR39, RZ, P6, !PT ;  /* 0x00000027262b7c10 */ /* 0x000fca000b7fe4ff */
[----:B------:R-:W2:Y:S01]  /*10d0*/  LDG.E.U16 R42, desc[UR6][R42.64] ;  /* 0x000000062a2a7981 */ /* 0x000ea2000c1e1500 */
[----:B------:R-:W-:Y:S02]  /*10e0*/  PRMT R10, R10, 0x7770, RZ ;  /* 0x000077700a0a7816 */ /* 0x000fe400000000ff */
[----:B------:R-:W-:Y:S02]  /*10f0*/  PRMT R7, R7, 0x7770, RZ ;  /* 0x0000777007077816 */ /* 0x000fe400000000ff */
[----:B------:R-:W-:Y:S02]  /*1100*/  ISETP.NE.AND P5, PT, R10, RZ, PT ;  /* 0x000000ff0a00720c */ /* 0x000fe40003fa5270 */
[----:B------:R-:W-:Y:S01]  /*1110*/  MOV R10, UR4 ;  /* 0x00000004000a7c02 */ /* 0x000fe20008000f00 */
[----:B----4-:R-:W-:Y:S01]  /*1120*/  @P3 FMUL R10, R46, R9 ;  /* 0x000000092e0a3220 */ /* 0x010fe20000400000 */
[----:B------:R-:W-:Y:S02]  /*1130*/  ISETP.NE.AND P3, PT, R7, RZ, PT ;  /* 0x000000ff0700720c */ /* 0x000fe40003f65270 */
[----:B------:R-:W-:-:S02]  /*1140*/  SHF.L.U64.HI R7, R13, 0x2, R38 ;  /* 0x000000020d077819 */ /* 0x000fc40000010226 */
[----:B------:R-:W-:-:S04]  /*1150*/  SHF.L.U32 R38, R13, 0x2, RZ ;  /* 0x000000020d267819 */ /* 0x000fc800000006ff */
[----:B------:R-:W-:Y:S02]  /*1160*/  LOP3.LUT R38, R38, 0xfffffff8, RZ, 0xc0, !PT ;  /* 0xfffffff826267812 */ /* 0x000fe400078ec0ff */
[----:B------:R-:W-:Y:S02]  /*1170*/  PRMT R15, R15, 0x7770, RZ ;  /* 0x000077700f0f7816 */ /* 0x000fe400000000ff */
[----:B------:R-:W-:Y:S02]  /*1180*/  IADD3 R38, P6, PT, R38, UR36, RZ ;  /* 0x0000002426267c10 */ /* 0x000fe4000ffde0ff */
[----:B------:R-:W-:Y:S02]  /*1190*/  ISETP.NE.AND P0, PT, R15, RZ, PT ;  /* 0x000000ff0f00720c */ /* 0x000fe40003f05270 */
[----:B------:R-:W-:Y:S02]  /*11a0*/  IADD3.X R39, PT, PT, R7, UR37, RZ, P6, !PT ;  /* 0x0000002507277c10 */ /* 0x000fe4000b7fe4ff */
[----:B------:R-:W-:-:S04]  /*11b0*/  IADD3 R15, P6, PT, R2, 0x280, RZ ;  /* 0x00000280020f7810 */ /* 0x000fc80007fde0ff */
[----:B------:R-:W-:-:S04]  /*11c0*/  IADD3.X R48, PT, PT, RZ, R3, RZ, P6, !PT ;  /* 0x00000003ff307210 */ /* 0x000fc800037fe4ff */
[----:B------:R-:W-:Y:S01]  /*11d0*/  LEA.HI R15, P6, R48, R15, RZ, 0x1 ;  /* 0x0000000f300f7211 */ /* 0x000fe200078d08ff */
[----:B------:R-:W-:Y:S01]  /*11e0*/  FMUL R19, R12, R9 ;  /* 0x000000090c137220 */ /* 0x000fe20000400000 */
[----:B------:R-:W-:Y:S01]  /*11f0*/  R2UR UR8, R28 ;  /* 0x000000001c0872ca */ /* 0x000fe200000e0000 */
[----:B------:R-:W4:Y:S01]  /*1200*/  LDG.E R12, desc[UR6][R38.64] ;  /* 0x00000006260c7981 */ /* 0x000f22000c1e1900 */
[----:B------:R-:W-:Y:S02]  /*1210*/  R2UR UR9, R29 ;  /* 0x000000001d0972ca */ /* 0x000fe400000e0000 */
[----:B------:R-:W-:Y:S02]  /*1220*/  LOP3.LUT R2, R15, 0xfffffffe, RZ, 0xc0, !PT ;  /* 0xfffffffe0f027812 */ /* 0x000fe400078ec0ff */
[----:B------:R-:W-:Y:S02]  /*1230*/  IADD3.X R48, PT, PT, RZ, R48, RZ, P6, !PT ;  /* 0x00000030ff307210 */ /* 0x000fe400037fe4ff */
[----:B------:R-:W-:-:S02]  /*1240*/  IADD3 R2, P6, PT, R2, UR38, RZ ;  /* 0x0000002602027c10 */ /* 0x000fc4000ffde0ff */
[----:B------:R-:W-:Y:S02]  /*1250*/  FSEL R19, R19, R8, P1 ;  /* 0x0000000813137208 */ /* 0x000fe40000800000 */
[----:B--2---:R-:W-:-:S04]  /*1260*/  PRMT R3, R42, 0x7771, RZ ;  /* 0x000077712a037816 */ /* 0x004fc800000000ff */
[----:B------:R-:W-:Y:S02]  /*1270*/  ISETP.NE.AND P1, PT, R3, RZ, PT ;  /* 0x000000ff0300720c */ /* 0x000fe40003f25270 */
[----:B------:R-:W-:-:S05]  /*1280*/  IADD3.X R3, PT, PT, R48, UR39, RZ, P6, !PT ;  /* 0x0000002730037c10 */ /* 0x000fca000b7fe4ff */
[----:B------:R0:W2:Y:S06]  /*1290*/  LDG.E.U16 R13, desc[UR8][R2.64] ;  /* 0x00000008020d7981 */ /* 0x0000ac000c1e1500 */
[----:B------:R-:W-:Y:S02]  /*12a0*/  @P1 R2UR UR6, R28 ;  /* 0x000000001c0612ca */ /* 0x000fe400000e0000 */
[----:B------:R-:W-:-:S13]  /*12b0*/  @P1 R2UR UR7, R29 ;  /* 0x000000001d0712ca */ /* 0x000fda00000e0000 */
[----:B------:R-:W3:Y:S01]  /*12c0*/  @P1 LDG.E R46, desc[UR6][R38.64+0x4] ;  /* 0x00000406262e1981 */ /* 0x000ee2000c1e1900 */
[----:B------:R-:W-:-:S04]  /*12d0*/  PRMT R7, R42, 0x7770, RZ ;  /* 0x000077702a077816 */ /* 0x000fc800000000ff */
[----:B------:R-:W-:Y:S01]  /*12e0*/  ISETP.NE.AND P6, PT, R7, RZ, PT ;  /* 0x000000ff0700720c */ /* 0x000fe20003fc5270 */
[----:B----4-:R-:W-:-:S05]  /*12f0*/  FMUL R41, R12, R9 ;  /* 0x000000090c297220 */ /* 0x010fca0000400000 */
[----:B------:R-:W-:Y:S01]  /*1300*/  FSEL R41, R41, R8, P6 ;  /* 0x0000000829297208 */ /* 0x000fe20003000000 */
[----:B0-----:R-:W-:Y:S01]  /*1310*/  IMAD.SHL.U32 R2, R15, 0x4, RZ ;  /* 0x000000040f027824 */ /* 0x001fe200078e00ff */
[----:B------:R-:W-:Y:S02]  /*1320*/  R2UR UR6, R28 ;  /* 0x000000001c0672ca */ /* 0x000fe400000e0000 */
[----:B------:R-:W-:Y:S02]  /*1330*/  R2UR UR7, R29 ;  /* 0x000000001d0772ca */ /* 0x000fe400000e0000 */
[----:B------:R-:W-:Y:S02]  /*1340*/  LOP3.LUT R2, R2, 0xfffffff8, RZ, 0xc0, !PT ;  /* 0xfffffff802027812 */ /* 0x000fe400078ec0ff */
[----:B------:R-:W-:Y:S02]  /*1350*/  MOV R42, UR4 ;  /* 0x00000004002a7c02 */ /* 0x000fe40008000f00 */
[----:B--2---:R-:W-:-:S04]  /*1360*/  PRMT R7, R13, 0x7771, RZ ;  /* 0x000077710d077816 */ /* 0x004fc800000000ff */
[----:B------:R-:W-:Y:S02]  /*1370*/  ISETP.NE.AND P6, PT, R7, RZ, PT ;  /* 0x000000ff0700720c */ /* 0x000fe40003fc5270 */
[----:B------:R-:W-:-:S11]  /*1380*/  SHF.L.U64.HI R7, R15, 0x2, R48 ;  /* 0x000000020f077819 */ /* 0x000fd60000010230 */
[----:B------:R-:W-:Y:S02]  /*1390*/  @P6 R2UR UR8, R28 ;  /* 0x000000001c0862ca */ /* 0x000fe400000e0000 */
[----:B------:R-:W-:Y:S01]  /*13a0*/  @P6 R2UR UR9, R29 ;  /* 0x000000001d0962ca */ /* 0x000fe200000e0000 */
[----:B---3--:R-:W-:Y:S01]  /*13b0*/  @P1 FMUL R42, R46, R9 ;  /* 0x000000092e2a1220 */ /* 0x008fe20000400000 */
[----:B------:R-:W-:-:S04]  /*13c0*/  IADD3 R2, P1, PT, R2, UR36, RZ ;  /* 0x0000002402027c10 */ /* 0x000fc8000ff3e0ff */
[----:B------:R-:W-:-:S05]  /*13d0*/  IADD3.X R3, PT, PT, R7, UR37, RZ, P1, !PT ;  /* 0x0000002507037c10 */ /* 0x000fca0008ffe4ff */
[----:B------:R-:W2:Y:S04]  /*13e0*/  LDG.E R12, desc[UR6][R2.64] ;  /* 0x00000006020c7981 */ /* 0x000ea8000c1e1900 */
[----:B------:R5:W3:Y:S01]  /*13f0*/  @P6 LDG.E R38, desc[UR8][R2.64+0x4] ;  /* 0x0000040802266981 */ /* 0x000ae2000c1e1900 */
[----:B------:R-:W-:Y:S01]  /*1400*/  FMUL R21, R0, R9 ;  /* 0x0000000900157220 */ /* 0x000fe20000400000 */
[----:B------:R-:W-:-:S04]  /*1410*/  FMNMX3 R0, R41, -INF , R42, !PT ;  /* 0xff80000029007876 */ /* 0x000fc8000780002a */
[----:B------:R-:W-:Y:S01]  /*1420*/  FMNMX3 R7, R0, R5, R26, !PT ;  /* 0x0000000500077276 */ /* 0x000fe2000780001a */
[----:B------:R-:W-:-:S03]  /*1430*/  FMUL R23, R14, R9 ;  /* 0x000000090e177220 */ /* 0x000fc60000400000 */
[----:B------:R-:W-:Y:S02]  /*1440*/  FMNMX3 R7, R7, R17, R4, !PT ;  /* 0x0000001107077276 */ /* 0x000fe40007800004 */
[-C--:B------:R-:W-:Y:S02]  /*1450*/  FSEL R21, R21, R8.reuse, P2 ;  /* 0x0000000815157208 */ /* 0x080fe40001000000 */
[----:B------:R-:W-:Y:S01]  /*1460*/  FMNMX3 R7, R7, R19, R24, !PT ;  /* 0x0000001307077276 */ /* 0x000fe20007800018 */
[----:B------:R-:W-:Y:S01]  /*1470*/  FMUL R27, R6, R9 ;  /* 0x00000009061b7220 */ /* 0x000fe20000400000 */
[----:B------:R-:W-:Y:S02]  /*1480*/  FSEL R23, R23, R8, P4 ;  /* 0x0000000817177208 */ /* 0x000fe40002000000 */
[----:B------:R-:W-:Y:S01]  /*1490*/  FMNMX3 R7, R7, R21, R22, !PT ;  /* 0x0000001507077276 */ /* 0x000fe20007800016 */
[----:B------:R-:W-:Y:S01]  /*14a0*/  FMUL R31, R32, R9 ;  /* 0x00000009201f7220 */ /* 0x000fe20000400000 */
[----:B------:R-:W-:-:S02]  /*14b0*/  PRMT R0, R13, 0x7770, RZ ;  /* 0x000077700d007816 */ /* 0x000fc400000000ff */
[-C--:B------:R-:W-:Y:S02]  /*14c0*/  FSEL R27, R27, R8.reuse, P5 ;  /* 0x000000081b1b7208 */ /* 0x080fe40002800000 */
[----:B------:R-:W-:Y:S01]  /*14d0*/  FMNMX3 R7, R7, R23, R20, !PT ;  /* 0x0000001707077276 */ /* 0x000fe20007800014 */
[----:B------:R-:W-:Y:S01]  /*14e0*/  FMUL R33, R40, R9 ;  /* 0x0000000928217220 */ /* 0x000fe20000400000 */
[----:B------:R-:W-:Y:S02]  /*14f0*/  ISETP.NE.AND P2, PT, R0, RZ, PT ;  /* 0x000000ff0000720c */ /* 0x000fe40003f45270 */
[----:B------:R-:W-:Y:S02]  /*1500*/  PRMT R11, R11, 0x7770, RZ ;  /* 0x000077700b0b7816 */ /* 0x000fe400000000ff */
[----:B------:R-:W-:Y:S02]  /*1510*/  FSEL R31, R31, R8, P3 ;  /* 0x000000081f1f7208 */ /* 0x000fe40001800000 */
[----:B------:R-:W-:Y:S01]  /*1520*/  FMNMX3 R7, R7, R27, R18, !PT ;  /* 0x0000001b07077276 */ /* 0x000fe20007800012 */
[----:B-----5:R-:W-:Y:S01]  /*1530*/  FMUL R3, R44, R9 ;  /* 0x000000092c037220 */ /* 0x020fe20000400000 */
        /* <DEDUP_REMOVED lines=30> */
[--C-:B------:R-:W-:Y:S01]  /*1720*/  FADD R8, R8, -R7.reuse ;  /* 0x8000000708087221 */ /* 0x100fe20000000000 */
[----:B------:R-:W-:Y:S01]  /*1730*/  FADD R26, -R7, R26 ;  /* 0x0000001a071a7221 */ /* 0x000fe20000000100 */
[-C--:B------:R-:W-:Y:S01]  /*1740*/  FFMA.RM R3, R3, R2.reuse, 12582913 ;  /* 0x4b40000103037423 */ /* 0x080fe20000004002 */
        /* <DEDUP_REMOVED lines=16> */
[-C--:B------:R-:W-:Y:S01]  /*1850*/  FFMA.RM R7, R5, R2.reuse, 12582913 ;  /* 0x4b40000105077423 */ /* 0x080fe20000004002 */
[C---:B------:R-:W-:Y:S01]  /*1860*/  FADD R5, R3.reuse, -12583039 ;  /* 0xcb40007f03057421 */ /* 0x040fe20000000000 */
[-C--:B------:R-:W-:Y:S01]  /*1870*/  FFMA.SAT R13, R58, R9.reuse, 0.5 ;  /* 0x3f0000003a0d7423 */ /* 0x080fe20000002009 */
[----:B------:R-:W-:Y:S01]  /*1880*/  SHF.L.U32 R3, R3, 0x17, RZ ;  /* 0x0000001703037819 */ /* 0x000fe200000006ff */
[----:B------:R-:W-:Y:S01]  /*1890*/  FADD R10, R7, -12583039 ;  /* 0xcb40007f070a7421 */ /* 0x000fe20000000000 */
[----:B------:R-:W-:Y:S01]  /*18a0*/  FFMA R5, R60, 1.4426950216293334961, -R5 ;  /* 0x3fb8aa3b3c057823 */ /* 0x000fe20000000805 */
[-C--:B------:R-:W-:Y:S01]  /*18b0*/  FFMA.RM R13, R13, R2.reuse, 12582913 ;  /* 0x4b4000010d0d7423 */ /* 0x080fe20000004002 */
[-C--:B------:R-:W-:Y:S01]  /*18c0*/  FFMA.SAT R17, R26, R9.reuse, 0.5 ;  /* 0x3f0000001a117423 */ /* 0x080fe20000002009 */
[----:B------:R-:W-:Y:S01]  /*18d0*/  FFMA R10, R11, 1.4426950216293334961, -R10 ;  /* 0x3fb8aa3b0b0a7823 */ /* 0x000fe2000000080a */
[----:B------:R-:W-:Y:S01]  /*18e0*/  FFMA R5, R60, 1.925963033500011079e-08, R5 ;  /* 0x32a570603c057823 */ /* 0x000fe20000000005 */
[----:B------:R-:W-:Y:S01]  /*18f0*/  FADD R15, R13, -12583039 ;  /* 0xcb40007f0d0f7421 */ /* 0x000fe20000000000 */
[----:B------:R-:W-:Y:S01]  /*1900*/  FFMA.RM R17, R17, R2, 12582913 ;  /* 0x4b40000111117423 */ /* 0x000fe20000004002 */
[----:B------:R-:W-:Y:S01]  /*1910*/  FFMA R11, R11, 1.925963033500011079e-08, R10 ;  /* 0x32a570600b0b7823 */ /* 0x000fe2000000000a */
[----:B------:R-:W-:Y:S01]  /*1920*/  IMAD.SHL.U32 R7, R7, 0x800000, RZ ;  /* 0x0080000007077824 */ /* 0x000fe200078e00ff */
[----:B------:R0:W1:Y:S01]  /*1930*/  MUFU.EX2 R10, R5 ;  /* 0x00000005000a7308 */ /* 0x0000620000000800 */
[----:B------:R-:W-:Y:S01]  /*1940*/  FFMA R15, R58, 1.4426950216293334961, -R15 ;  /* 0x3fb8aa3b3a0f7823 */ /* 0x000fe2000000080f */
[----:B------:R-:W-:Y:S01]  /*1950*/  SHF.L.U32 R13, R13, 0x17, RZ ;  /* 0x000000170d0d7819 */ /* 0x000fe200000006ff */
[----:B------:R-:W-:-:S02]  /*1960*/  FFMA.SAT R33, R30, R9, 0.5 ;  /* 0x3f0000001e217423 */ /* 0x000fc40000002009 */
[----:B------:R-:W-:-:S03]  /*1970*/  FFMA R15, R58, 1.925963033500011079e-08, R15 ;  /* 0x32a570603a0f7823 */ /* 0x000fc6000000000f */
[----:B------:R2:W3:Y:S01]  /*1980*/  MUFU.EX2 R16, R11 ;  /* 0x0000000b00107308 */ /* 0x0004e20000000800 */
[----:B0-----:R-:W-:-:S04]  /*1990*/  FFMA.SAT R5, R12, R9, 0.5 ;  /* 0x3f0000000c057423 */ /* 0x001fc80000002009 */
[----:B------:R-:W-:Y:S01]  /*19a0*/  FFMA.RM R5, R5, R2, 12582913 ;  /* 0x4b40000105057423 */ /* 0x000fe20000004002 */
[----:B-1----:R-:W-:Y:S01]  /*19b0*/  FMUL R27, R3, R10 ;  /* 0x0000000a031b7220 */ /* 0x002fe20000400000 */
[C---:B------:R-:W-:Y:S01]  /*19c0*/  FADD R3, R17.reuse, -12583039 ;  /* 0xcb40007f11037421 */ /* 0x040fe20000000000 */
[----:B------:R0:W1:Y:S01]  /*19d0*/  MUFU.EX2 R10, R15 ;  /* 0x0000000f000a7308 */ /* 0x0000620000000800 */
[-C--:B--2---:R-:W-:Y:S01]  /*19e0*/  FFMA.SAT R11, R6, R9.reuse, 0.5 ;  /* 0x3f000000060b7423 */ /* 0x084fe20000002009 */
[----:B------:R-:W-:Y:S01]  /*19f0*/  SHF.L.U32 R17, R17, 0x17, RZ ;  /* 0x0000001711117819 */ /* 0x000fe200000006ff */
[C---:B------:R-:W-:Y:S02]  /*1a00*/  FFMA R3, R26.reuse, 1.4426950216293334961, -R3 ;  /* 0x3fb8aa3b1a037823 */ /* 0x040fe40000000803 */
[----:B------:R-:W-:Y:S02]  /*1a10*/  FFMA.RM R11, R11, R2, 12582913 ;  /* 0x4b4000010b0b7423 */ /* 0x000fe40000004002 */
[----:B------:R-:W-:Y:S01]  /*1a20*/  FFMA R3, R26, 1.925963033500011079e-08, R3 ;  /* 0x32a570601a037823 */ /* 0x000fe20000000003 */
[----:B---3--:R-:W-:Y:S01]  /*1a30*/  FMUL R26, R7, R16 ;  /* 0x00000010071a7220 */ /* 0x008fe20000400000 */
[C---:B------:R-:W-:Y:S01]  /*1a40*/  FADD R7, R5.reuse, -12583039 ;  /* 0xcb40007f05077421 */ /* 0x040fe20000000000 */
[----:B0-----:R-:W-:Y:S01]  /*1a50*/  FFMA.SAT R15, R38, R9, 0.5 ;  /* 0x3f000000260f7423 */ /* 0x001fe20000002009 */
[----:B------:R0:W2:Y:S01]  /*1a60*/  MUFU.EX2 R24, R3 ;  /* 0x0000000300187308 */ /* 0x0000a20000000800 */
[----:B------:R-:W-:Y:S01]  /*1a70*/  SHF.L.U32 R5, R5, 0x17, RZ ;  /* 0x0000001705057819 */ /* 0x000fe200000006ff */
[C---:B------:R-:W-:Y:S01]  /*1a80*/  FFMA R7, R12.reuse, 1.4426950216293334961, -R7 ;  /* 0x3fb8aa3b0c077823 */ /* 0x040fe20000000807 */
[----:B------:R-:W-:Y:S01]  /*1a90*/  FFMA.RM R15, R15, R2, 12582913 ;  /* 0x4b4000010f0f7423 */ /* 0x000fe20000004002 */
[----:B-1----:R-:W-:Y:S01]  /*1aa0*/  FMUL R25, R13, R10 ;  /* 0x0000000a0d197220 */ /* 0x002fe20000400000 */
[----:B------:R-:W-:Y:S01]  /*1ab0*/  FADD R13, R11, -12583039 ;  /* 0xcb40007f0b0d7421 */ /* 0x000fe20000000000 */
[----:B------:R-:W-:Y:S01]  /*1ac0*/  FFMA R7, R12, 1.925963033500011079e-08, R7 ;  /* 0x32a570600c077823 */ /* 0x000fe20000000007 */
[----:B0-----:R-:W-:Y:S01]  /*1ad0*/  FADD R3, R15, -12583039 ;  /* 0xcb40007f0f037421 */ /* 0x001fe20000000000 */
[----:B------:R-:W-:Y:S01]  /*1ae0*/  SHF.L.U32 R11, R11, 0x17, RZ ;  /* 0x000000170b0b7819 */ /* 0x000fe200000006ff */
[----:B------:R-:W-:Y:S01]  /*1af0*/  FFMA R13, R6, 1.4426950216293334961, -R13 ;  /* 0x3fb8aa3b060d7823 */ /* 0x000fe2000000080d */
[----:B------:R-:W-:-:S02]  /*1b00*/  IMAD.SHL.U32 R15, R15, 0x800000, RZ ;  /* 0x008000000f0f7824 */ /* 0x000fc400078e00ff */
[----:B------:R-:W-:Y:S01]  /*1b10*/  FFMA R3, R38, 1.4426950216293334961, -R3 ;  /* 0x3fb8aa3b26037823 */ /* 0x000fe20000000803 */
[----:B------:R-:W-:Y:S02]  /*1b20*/  FFMA R13, R6, 1.925963033500011079e-08, R13 ;  /* 0x32a57060060d7823 */ /* 0x000fe4000000000d */
[----:B------:R0:W1:Y:S01]  /*1b30*/  MUFU.EX2 R6, R7 ;  /* 0x0000000700067308 */ /* 0x0000620000000800 */
[----:B--2---:R-:W-:Y:S01]  /*1b40*/  FMUL R24, R17, R24 ;  /* 0x0000001811187220 */ /* 0x004fe20000400000 */
[----:B------:R-:W-:Y:S01]  /*1b50*/  FFMA.SAT R17, R14, R9, 0.5 ;  /* 0x3f0000000e117423 */ /* 0x000fe20000002009 */
[----:B------:R-:W-:-:S03]  /*1b60*/  FFMA R3, R38, 1.925963033500011079e-08, R3 ;  /* 0x32a5706026037823 */ /* 0x000fc60000000003 */
[----:B------:R-:W-:Y:S02]  /*1b70*/  FFMA.RM R17, R17, R2, 12582913 ;  /* 0x4b40000111117423 */ /* 0x000fe40000004002 */
        /* <DEDUP_REMOVED lines=9> */
[----:B------:R-:W-:Y:S01]  /*1c10*/  FFMA.RM R13, R13, R2, 12582913 ;  /* 0x4b4000010d0d7423 */ /* 0x000fe20000004002 */
[----:B---3--:R-:W-:Y:S01]  /*1c20*/  FMUL R22, R11, R22 ;  /* 0x000000160b167220 */ /* 0x008fe20000400000 */
[----:B------:R-:W-:Y:S01]  /*1c30*/  FFMA R5, R14, 1.925963033500011079e-08, R5 ;  /* 0x32a570600e057823 */ /* 0x000fe20000000005 */
[C---:B------:R-:W-:Y:S01]  /*1c40*/  FADD R11, R7.reuse, -12583039 ;  /* 0xcb40007f070b7421 */ /* 0x040fe20000000000 */
[----:B------:R-:W-:Y:S01]  /*1c50*/  SHF.L.U32 R7, R7, 0x17, RZ ;  /* 0x0000001707077819 */ /* 0x000fe200000006ff */
[----:B0-----:R-:W-:Y:S01]  /*1c60*/  FFMA.SAT R3, R46, R9, 0.5 ;  /* 0x3f0000002e037423 */ /* 0x001fe20000002009 */
[----:B------:R0:W2:Y:S01]  /*1c70*/  MUFU.EX2 R20, R5 ;  /* 0x0000000500147308 */ /* 0x0000a20000000800 */
[----:B------:R-:W-:-:S02]  /*1c80*/  FFMA R11, R42, 1.4426950216293334961, -R11 ;  /* 0x3fb8aa3b2a0b7823 */ /* 0x000fc4000000080b */
[----:B------:R-:W-:Y:S02]  /*1c90*/  FFMA.RM R3, R3, R2, 12582913 ;  /* 0x4b40000103037423 */ /* 0x000fe40000004002 */
[----:B------:R-:W-:Y:S01]  /*1ca0*/  FFMA R11, R42, 1.925963033500011079e-08, R11 ;  /* 0x32a570602a0b7823 */ /* 0x000fe2000000000b */
[----:B-1----:R-:W-:Y:S01]  /*1cb0*/  FMUL R21, R15, R6 ;  /* 0x000000060f157220 */ /* 0x002fe20000400000 */
[C---:B------:R-:W-:Y:S01]  /*1cc0*/  FADD R15, R13.reuse, -12583039 ;  /* 0xcb40007f0d0f7421 */ /* 0x040fe20000000000 */
[----:B------:R-:W-:Y:S01]  /*1cd0*/  SHF.L.U32 R13, R13, 0x17, RZ ;  /* 0x000000170d0d7819 */ /* 0x000fe200000006ff */
[----:B------:R1:W3:Y:S01]  /*1ce0*/  MUFU.EX2 R6, R11 ;  /* 0x0000000b00067308 */ /* 0x0002e20000000800 */
[C---:B0-----:R-:W-:Y:S01]  /*1cf0*/  FADD R5, R3.reuse, -12583039 ;  /* 0xcb40007f03057421 */ /* 0x041fe20000000000 */
[----:B------:R-:W-:Y:S01]  /*1d00*/  FFMA R15, R40, 1.4426950216293334961, -R15 ;  /* 0x3fb8aa3b280f7823 */ /* 0x000fe2000000080f */
[----:B------:R-:W-:Y:S02]  /*1d10*/  SHF.L.U32 R3, R3, 0x17, RZ ;  /* 0x0000001703037819 */ /* 0x000fe400000006ff */
[----:B------:R-:W-:Y:S01]  /*1d20*/  FFMA R5, R46, 1.4426950216293334961, -R5 ;  /* 0x3fb8aa3b2e057823 */ /* 0x000fe20000000805 */
[----:B------:R-:W-:Y:S01]  /*1d30*/  FFMA R15, R40, 1.925963033500011079e-08, R15 ;  /* 0x32a57060280f7823 */ /* 0x000fe2000000000f */
[----:B--2---:R-:W-:Y:S01]  /*1d40*/  FMUL R20, R17, R20 ;  /* 0x0000001411147220 */ /* 0x004fe20000400000 */
[----:B------:R-:W-:-:S02]  /*1d50*/  FFMA.SAT R17, R44, R9, 0.5 ;  /* 0x3f0000002c117423 */ /* 0x000fc40000002009 */
[----:B------:R0:W2:Y:S01]  /*1d60*/  MUFU.EX2 R18, R15 ;  /* 0x0000000f00127308 */ /* 0x0000a20000000800 */
[-C--:B-1----:R-:W-:Y:S01]  /*1d70*/  FFMA.SAT R11, R50, R9.reuse, 0.5 ;  /* 0x3f000000320b7423 */ /* 0x082fe20000002009 */
[----:B------:R-:W-:Y:S01]  /*1d80*/  FFMA R5, R46, 1.925963033500011079e-08, R5 ;  /* 0x32a570602e057823 */ /* 0x000fe20000000005 */
[-C--:B------:R-:W-:Y:S02]  /*1d90*/  FFMA.RM R10, R17, R2.reuse, 12582913 ;  /* 0x4b400001110a7423 */ /* 0x080fe40000004002 */
[----:B------:R-:W-:Y:S01]  /*1da0*/  FFMA.RM R11, R11, R2, 12582913 ;  /* 0x4b4000010b0b7423 */ /* 0x000fe20000004002 */
[----:B---3--:R-:W-:Y:S01]  /*1db0*/  FMUL R19, R7, R6 ;  /* 0x0000000607137220 */ /* 0x008fe20000400000 */
[C---:B------:R-:W-:Y:S01]  /*1dc0*/  FADD R7, R10.reuse, -12583039 ;  /* 0xcb40007f0a077421 */ /* 0x040fe20000000000 */
[----:B------:R1:W3:Y:S01]  /*1dd0*/  MUFU.EX2 R6, R5 ;  /* 0x0000000500067308 */ /* 0x0002e20000000800 */
[----:B------:R-:W-:Y:S02]  /*1de0*/  IMAD.SHL.U32 R10, R10, 0x800000, RZ ;  /* 0x008000000a0a7824 */ /* 0x000fe400078e00ff */
[----:B0-----:R-:W-:Y:S01]  /*1df0*/  FFMA.SAT R15, R48, R9, 0.5 ;  /* 0x3f000000300f7423 */ /* 0x001fe20000002009 */
[----:B------:R-:W-:-:S03]  /*1e00*/  FFMA R7, R44, 1.4426950216293334961, -R7 ;  /* 0x3fb8aa3b2c077823 */ /* 0x000fc60000000807 */
[----:B------:R-:W-:Y:S01]  /*1e10*/  FFMA.RM R15, R15, R2, 12582913 ;  /* 0x4b4000010f0f7423 */ /* 0x000fe20000004002 */
[----:B------:R-:W-:Y:S01]  /*1e20*/  FFMA R7, R44, 1.925963033500011079e-08, R7 ;  /* 0x32a570602c077823 */ /* 0x000fe20000000007 */
[----:B--2---:R-:W-:Y:S01]  /*1e30*/  FMUL R18, R13, R18 ;  /* 0x000000120d127220 */ /* 0x004fe20000400000 */
[----:B------:R-:W-:Y:S01]  /*1e40*/  FADD R13, R11, -12583039 ;  /* 0xcb40007f0b0d7421 */ /* 0x000fe20000000000 */
[----:B-1----:R-:W-:-:S03]  /*1e50*/  FFMA.SAT R5, R54, R9, 0.5 ;  /* 0x3f00000036057423 */ /* 0x002fc60000002009 */
[----:B------:R-:W0:Y:S01]  /*1e60*/  MUFU.EX2 R7, R7 ;  /* 0x0000000700077308 */ /* 0x000e220000000800 */
[C---:B------:R-:W-:Y:S01]  /*1e70*/  FFMA R13, R50.reuse, 1.4426950216293334961, -R13 ;  /* 0x3fb8aa3b320d7823 */ /* 0x040fe2000000080d */
[----:B------:R-:W-:Y:S01]  /*1e80*/  FFMA.RM R5, R5, R2, 12582913 ;  /* 0x4b40000105057423 */ /* 0x000fe20000004002 */
[----:B---3--:R-:W-:Y:S02]  /*1e90*/  FMUL R17, R3, R6 ;  /* 0x0000000603117220 */ /* 0x008fe40000400000 */
[----:B------:R-:W-:Y:S01]  /*1ea0*/  FFMA R13, R50, 1.925963033500011079e-08, R13 ;  /* 0x32a57060320d7823 */ /* 0x000fe2000000000d */
[----:B------:R-:W-:-:S04]  /*1eb0*/  FADD R3, R15, -12583039 ;  /* 0xcb40007f0f037421 */ /* 0x000fc80000000000 */
[C---:B------:R-:W-:Y:S01]  /*1ec0*/  FFMA R3, R48.reuse, 1.4426950216293334961, -R3 ;  /* 0x3fb8aa3b30037823 */ /* 0x040fe20000000803 */
[----:B------:R-:W1:Y:S03]  /*1ed0*/  MUFU.EX2 R13, R13 ;  /* 0x0000000d000d7308 */ /* 0x000e660000000800 */
[----:B------:R-:W-:Y:S01]  /*1ee0*/  FFMA R3, R48, 1.925963033500011079e-08, R3 ;  /* 0x32a5706030037823 */ /* 0x000fe20000000003 */
[----:B0-----:R-:W-:Y:S01]  /*1ef0*/  FMUL R16, R10, R7 ;  /* 0x000000070a107220 */ /* 0x001fe20000400000 */
[----:B------:R-:W-:Y:S01]  /*1f00*/  FADD R7, R5, -12583039 ;  /* 0xcb40007f05077421 */ /* 0x000fe20000000000 */
[----:B------:R-:W-:Y:S02]  /*1f10*/  SHF.L.U32 R10, R11, 0x17, RZ ;  /* 0x000000170b0a7819 */ /* 0x000fe400000006ff */
[----:B------:R0:W2:Y:S01]  /*1f20*/  MUFU.EX2 R6, R3 ;  /* 0x0000000300067308 */ /* 0x0000a20000000800 */
[----:B------:R-:W-:Y:S01]  /*1f30*/  SHF.L.U32 R5, R5, 0x17, RZ ;  /* 0x0000001705057819 */ /* 0x000fe200000006ff */
[----:B------:R-:W-:-:S04]  /*1f40*/  FFMA R7, R54, 1.4426950216293334961, -R7 ;  /* 0x3fb8aa3b36077823 */ /* 0x000fc80000000807 */
[----:B------:R-:W-:Y:S01]  /*1f50*/  FFMA R54, R54, 1.925963033500011079e-08, R7 ;  /* 0x32a5706036367823 */ /* 0x000fe20000000007 */
[----:B------:R-:W-:Y:S01]  /*1f60*/  FFMA.SAT R7, R52, R9, 0.5 ;  /* 0x3f00000034077423 */ /* 0x000fe20000002009 */
[----:B-1----:R-:W-:Y:S01]  /*1f70*/  FMUL R10, R10, R13 ;  /* 0x0000000d0a0a7220 */ /* 0x002fe20000400000 */
[----:B------:R-:W-:Y:S02]  /*1f80*/  FFMA.SAT R13, R56, R9, 0.5 ;  /* 0x3f000000380d7423 */ /* 0x000fe40000002009 */
[-C--:B------:R-:W-:Y:S01]  /*1f90*/  FFMA.RM R11, R7, R2.reuse, 12582913 ;  /* 0x4b400001070b7423 */ /* 0x080fe20000004002 */
[----:B------:R-:W1:Y:S01]  /*1fa0*/  MUFU.EX2 R54, R54 ;  /* 0x0000003600367308 */ /* 0x000e620000000800 */
[----:B------:R-:W-:Y:S01]  /*1fb0*/  FFMA.RM R13, R13, R2, 12582913 ;  /* 0x4b4000010d0d7423 */ /* 0x000fe20000004002 */
[----:B------:R-:W-:Y:S01]  /*1fc0*/  SHF.L.U32 R7, R15, 0x17, RZ ;  /* 0x000000170f077819 */ /* 0x000fe200000006ff */
[----:B------:R-:W-:Y:S02]  /*1fd0*/  FADD R31, R11, -12583039 ;  /* 0xcb40007f0b1f7421 */ /* 0x000fe40000000000 */
[----:B0-----:R-:W-:-:S02]  /*1fe0*/  FADD R3, R13, -12583039 ;  /* 0xcb40007f0d037421 */ /* 0x001fc40000000000 */
[----:B------:R-:W-:Y:S01]  /*1ff0*/  FFMA R31, R52, 1.4426950216293334961, -R31 ;  /* 0x3fb8aa3b341f7823 */ /* 0x000fe2000000081f */
[----:B--2---:R-:W-:Y:S01]  /*2000*/  FMUL R7, R7, R6 ;  /* 0x0000000607077220 */ /* 0x004fe20000400000 */
[----:B------:R-:W-:Y:S02]  /*2010*/  FFMA R3, R56, 1.4426950216293334961, -R3 ;  /* 0x3fb8aa3b38037823 */ /* 0x000fe40000000803 */
[----:B------:R-:W-:Y:S02]  /*2020*/  FFMA R31, R52, 1.925963033500011079e-08, R31 ;  /* 0x32a57060341f7823 */ /* 0x000fe4000000001f */
[----:B------:R-:W-:Y:S01]  /*2030*/  FFMA R56, R56, 1.925963033500011079e-08, R3 ;  /* 0x32a5706038387823 */ /* 0x000fe20000000003 */
[-C--:B------:R-:W-:Y:S01]  /*2040*/  FFMA.SAT R3, R4, R9.reuse, 0.5 ;  /* 0x3f00000004037423 */ /* 0x080fe20000002009 */
[----:B------:R0:W2:Y:S01]  /*2050*/  MUFU.EX2 R12, R31 ;  /* 0x0000001f000c7308 */ /* 0x0000a20000000800 */
[----:B-1----:R-:W-:Y:S02]  /*2060*/  FMUL R6, R5, R54 ;  /* 0x0000003605067220 */ /* 0x002fe40000400000 */
[----:B------:R-:W-:Y:S01]  /*2070*/  FFMA.RM R3, R3, R2, 12582913 ;  /* 0x4b40000103037423 */ /* 0x000fe20000004002 */
[----:B------:R-:W-:Y:S01]  /*2080*/  SHF.L.U32 R5, R11, 0x17, RZ ;  /* 0x000000170b057819 */ /* 0x000fe200000006ff */
[----:B------:R-:W-:-:S02]  /*2090*/  FFMA.SAT R11, R32, R9, 0.5 ;  /* 0x3f000000200b7423 */ /* 0x000fc40000002009 */
[C---:B------:R-:W-:Y:S01]  /*20a0*/  FADD R15, R3.reuse, -12583039 ;  /* 0xcb40007f030f7421 */ /* 0x040fe20000000000 */
[----:B------:R-:W-:Y:S01]  /*20b0*/  SHF.L.U32 R3, R3, 0x17, RZ ;  /* 0x0000001703037819 */ /* 0x000fe200000006ff */
[----:B------:R-:W-:Y:S02]  /*20c0*/  FFMA.RM R11, R11, R2, 12582913 ;  /* 0x4b4000010b0b7423 */ /* 0x000fe40000004002 */
[C---:B------:R-:W-:Y:S02]  /*20d0*/  FFMA R15, R4.reuse, 1.4426950216293334961, -R15 ;  /* 0x3fb8aa3b040f7823 */ /* 0x040fe4000000080f */
[----:B0-----:R-:W-:Y:S02]  /*20e0*/  FADD R31, R11, -12583039 ;  /* 0xcb40007f0b1f7421 */ /* 0x001fe40000000000 */
[----:B------:R-:W-:Y:S01]  /*20f0*/  FFMA R14, R4, 1.925963033500011079e-08, R15 ;  /* 0x32a57060040e7823 */ /* 0x000fe2000000000f */
[----:B------:R-:W-:Y:S02]  /*2100*/  IMAD.SHL.U32 R4, R13, 0x800000, RZ ;  /* 0x008000000d047824 */ /* 0x000fe400078e00ff */
[----:B--2---:R-:W-:Y:S01]  /*2110*/  FMUL R5, R5, R12 ;  /* 0x0000000c05057220 */ /* 0x004fe20000400000 */
[----:B------:R-:W-:Y:S01]  /*2120*/  FFMA.RM R12, R33, R2, 12582913 ;  /* 0x4b400001210c7423 */ /* 0x000fe20000004002 */
[----:B------:R-:W0:Y:S01]  /*2130*/  MUFU.EX2 R15, R56 ;  /* 0x00000038000f7308 */ /* 0x000e220000000800 */
[----:B------:R-:W-:-:S02]  /*2140*/  FFMA R31, R32, 1.4426950216293334961, -R31 ;  /* 0x3fb8aa3b201f7823 */ /* 0x000fc4000000081f */
[----:B------:R-:W-:Y:S02]  /*2150*/  FADD R13, R12, -12583039 ;  /* 0xcb40007f0c0d7421 */ /* 0x000fe40000000000 */
[----:B------:R-:W-:Y:S02]  /*2160*/  FFMA R31, R32, 1.925963033500011079e-08, R31 ;  /* 0x32a57060201f7823 */ /* 0x000fe4000000001f */
[C---:B------:R-:W-:Y:S01]  /*2170*/  FFMA R13, R30.reuse, 1.4426950216293334961, -R13 ;  /* 0x3fb8aa3b1e0d7823 */ /* 0x040fe2000000080d */
[----:B------:R-:W1:Y:S03]  /*2180*/  MUFU.EX2 R14, R14 ;  /* 0x0000000e000e7308 */ /* 0x000e660000000800 */
[----:B------:R-:W-:Y:S01]  /*2190*/  FFMA R30, R30, 1.925963033500011079e-08, R13 ;  /* 0x32a570601e1e7823 */ /* 0x000fe2000000000d */
[-C--:B------:R-:W-:Y:S01]  /*21a0*/  FFMA.SAT R13, R8, R9.reuse, 0.5 ;  /* 0x3f000000080d7423 */ /* 0x080fe20000002009 */
[----:B------:R-:W-:-:S03]  /*21b0*/  FFMA.SAT R9, R0, R9, 0.5 ;  /* 0x3f00000000097423 */ /* 0x000fc60000002009 */
[-C--:B------:R-:W-:Y:S01]  /*21c0*/  FFMA.RM R13, R13, R2.reuse, 12582913 ;  /* 0x4b4000010d0d7423 */ /* 0x080fe20000004002 */
[----:B0-----:R-:W-:Y:S01]  /*21d0*/  FMUL R4, R4, R15 ;  /* 0x0000000f04047220 */ /* 0x001fe20000400000 */
[----:B------:R-:W-:Y:S01]  /*21e0*/  FFMA.RM R9, R9, R2, 12582913 ;  /* 0x4b40000109097423 */ /* 0x000fe20000004002 */
[----:B------:R-:W0:Y:S01]  /*21f0*/  MUFU.EX2 R31, R31 ;  /* 0x0000001f001f7308 */ /* 0x000e220000000800 */
[----:B------:R-:W-:Y:S01]  /*2200*/  FADD R15, R13, -12583039 ;  /* 0xcb40007f0d0f7421 */ /* 0x000fe20000000000 */
[----:B------:R-:W-:Y:S02]  /*2210*/  SHF.L.U32 R2, R11, 0x17, RZ ;  /* 0x000000170b027819 */ /* 0x000fe400000006ff */
[----:B------:R-:W-:Y:S01]  /*2220*/  SHF.L.U32 R13, R13, 0x17, RZ ;  /* 0x000000170d0d7819 */ /* 0x000fe200000006ff */
[C---:B------:R-:W-:Y:S01]  /*2230*/  FFMA R15, R8.reuse, 1.4426950216293334961, -R15 ;  /* 0x3fb8aa3b080f7823 */ /* 0x040fe2000000080f */
[----:B-1----:R-:W-:Y:S02]  /*2240*/  FMUL R3, R3, R14 ;  /* 0x0000000e03037220 */ /* 0x002fe40000400000 */
[----:B------:R-:W1:Y:S01]  /*2250*/  MUFU.EX2 R33, R30 ;  /* 0x0000001e00217308 */ /* 0x000e620000000800 */
[----:B------:R-:W-:Y:S01]  /*2260*/  FFMA R32, R8, 1.925963033500011079e-08, R15 ;  /* 0x32a5706008207823 */ /* 0x000fe2000000000f */
[----:B------:R-:W-:-:S04]  /*2270*/  FADD R15, R9, -12583039 ;  /* 0xcb40007f090f7421 */ /* 0x000fc80000000000 */
[----:B------:R-:W-:Y:S02]  /*2280*/  FFMA R15, R0, 1.4426950216293334961, -R15 ;  /* 0x3fb8aa3b000f7823 */ /* 0x000fe4000000080f */
[----:B------:R-:W2:Y:S01]  /*2290*/  MUFU.EX2 R32, R32 ;  /* 0x0000002000207308 */ /* 0x000ea20000000800 */
[----:B0-----:R-:W-:Y:S01]  /*22a0*/  FMUL R2, R2, R31 ;  /* 0x0000001f02027220 */ /* 0x001fe20000400000 */
        /* <DEDUP_REMOVED lines=20> */
[----:B-1----:R-:W-:Y:S02]  /*23f0*/  FMUL R0, R0, R33 ;  /* 0x0000002100007220 */ /* 0x002fe40000400000 */
[----:B------:R-:W-:Y:S01]  /*2400*/  FADD R11, R8, R3 ;  /* 0x00000003080b7221 */ /* 0x000fe20000000000 */
[----:B------:R-:W-:Y:S02]  /*2410*/  IMAD.SHL.U32 R8, R9, 0x800000, RZ ;  /* 0x0080000009087824 */ /* 0x000fe400078e00ff */
[----:B--2---:R-:W-:Y:S01]  /*2420*/  FMUL R9, R13, R32 ;  /* 0x000000200d097220 */ /* 0x004fe20000400000 */
        /* <DEDUP_REMOVED lines=14> */
.L_x_35329:
        /* <DEDUP_REMOVED lines=12> */
[----:B0-----:R-:W-:Y:S05]  /*25d0*/  CALL.REL.NOINC `($__internal_585_$__cuda_sm3x_div_rn_noftz_f32_slowpath) ;  /* 0x0000002c00787944 */ /* 0x001fea0003c00000 */
[----:B------:R-:W-:-:S07]  /*25e0*/  MOV R12, R11 ;  /* 0x0000000b000c7202 */ /* 0x000fce0000000f00 */
.L_x_35274:
[----:B------:R-:W-:Y:S05]  /*25f0*/  BSYNC.RECONVERGENT B2 ;  /* 0x0000000000027941 */ /* 0x000fea0003800200 */
.L_x_35273:
        /* <DEDUP_REMOVED lines=12> */
[----:B0-----:R-:W-:Y:S05]  /*26c0*/  CALL.REL.NOINC `($__internal_585_$__cuda_sm3x_div_rn_noftz_f32_slowpath) ;  /* 0x0000002c003c7944 */ /* 0x001fea0003c00000 */
[----:B------:R-:W-:-:S07]  /*26d0*/  IMAD.MOV.U32 R13, RZ, RZ, R11 ;  /* 0x000000ffff0d7224 */ /* 0x000fce00078e000b */
.L_x_35276:
[----:B------:R-:W-:Y:S05]  /*26e0*/  BSYNC.RECONVERGENT B2 ;  /* 0x0000000000027941 */ /* 0x000fea0003800200 */
.L_x_35275:
        /* <DEDUP_REMOVED lines=13> */
[----:B------:R-:W-:-:S07]  /*27c0*/  MOV R30, R11 ;  /* 0x0000000b001e7202 */ /* 0x000fce0000000f00 */
.L_x_35278:
[----:B------:R-:W-:Y:S05]  /*27d0*/  BSYNC.RECONVERGENT B2 ;  /* 0x0000000000027941 */ /* 0x000fea0003800200 */
.L_x_35277:
        /* <DEDUP_REMOVED lines=12> */
[----:B0-----:R-:W-:Y:S05]  /*28a0*/  CALL.REL.NOINC `($__internal_585_$__cuda_sm3x_div_rn_noftz_f32_slowpath) ;  /* 0x0000002800c47944 */ /* 0x001fea0003c00000 */
[----:B------:R-:W-:-:S07]  /*28b0*/  MOV R31, R11 ;  /* 0x0000000b001f7202 */ /* 0x000fce0000000f00 */
.L_x_35280:
[----:B------:R-:W-:Y:S05]  /*28c0*/  BSYNC.RECONVERGENT B2 ;  /* 0x0000000000027941 */ /* 0x000fea0003800200 */
.L_x_35279:
        /* <DEDUP_REMOVED lines=14> */
.L_x_35282:
[----:B------:R-:W-:Y:S05]  /*29b0*/  BSYNC.RECONVERGENT B2 ;  /* 0x0000000000027941 */ /* 0x000fea0003800200 */
.L_x_35281:
        /* <DEDUP_REMOVED lines=12> */
[----:B0-----:R-:W-:Y:S05]  /*2a80*/  CALL.REL.NOINC `($__internal_585_$__cuda_sm3x_div_rn_noftz_f32_slowpath) ;  /* 0x00000028004c7944 */ /* 0x001fea0003c00000 */
[----:B------:R-:W-:-:S07]  /*2a90*/  MOV R25, R11 ;  /* 0x0000000b00197202 */ /* 0x000fce0000000f00 */
.L_x_35284:
[----:B------:R-:W-:Y:S05]  /*2aa0*/  BSYNC.RECONVERGENT B2 ;  /* 0x0000000000027941 */ /* 0x000fea0003800200 */
.L_x_35283:
        /* <DEDUP_REMOVED lines=14> */
.L_x_35286:
[----:B------:R-:W-:Y:S05]  /*2b90*/  BSYNC.RECONVERGENT B2 ;  /* 0x0000000000027941 */ /* 0x000fea0003800200 */
.L_x_35285:
        /* <DEDUP_REMOVED lines=14> */
.L_x_35288:
[----:B------:R-:W-:Y:S05]  /*2c80*/  BSYNC.RECONVERGENT B2 ;  /* 0x0000000000027941 */ /* 0x000fea0003800200 */
.L_x_35287:
        /* <DEDUP_REMOVED lines=14> */
.L_x_35290:
[----:B------:R-:W-:Y:S05]  /*2d70*/  BSYNC.RECONVERGENT B2 ;  /* 0x0000000000027941 */ /* 0x000fea0003800200 */
.L_x_35289:
        /* <DEDUP_REMOVED lines=14> */
.L_x_35292:
[----:B------:R-:W-:Y:S05]  /*2e60*/  BSYNC.RECONVERGENT B2 ;  /* 0x0000000000027941 */ /* 0x000fea0003800200 */
.L_x_35291:
        /* <DEDUP_REMOVED lines=14> */
.L_x_35294:
[----:B------:R-:W-:Y:S05]  /*2f50*/  BSYNC.RECONVERGENT B2 ;  /* 0x0000000000027941 */ /* 0x000fea0003800200 */
.L_x_35293:
        /* <DEDUP_REMOVED lines=14> */
.L_x_35296:
[----:B------:R-:W-:Y:S05]  /*3040*/  BSYNC.RECONVERGENT B2 ;  /* 0x0000000000027941 */ /* 0x000fea0003800200 */
.L_x_35295:
        /* <DEDUP_REMOVED lines=14> */
.L_x_35298:
[----:B------:R-:W-:Y:S05]  /*3130*/  BSYNC.RECONVERGENT B2 ;  /* 0x0000000000027941 */ /* 0x000fea0003800200 */
.L_x_35297:
        /* <DEDUP_REMOVED lines=14> */
.L_x_35300:
[----:B------:R-:W-:Y:S05]  /*3220*/  BSYNC.RECONVERGENT B2 ;  /* 0x0000000000027941 */ /* 0x000fea0003800200 */
.L_x_35299:
        /* <DEDUP_REMOVED lines=14> */
.L_x_35302:
[----:B------:R-:W-:Y:S05]  /*3310*/  BSYNC.RECONVERGENT B2 ;  /* 0x0000000000027941 */ /* 0x000fea0003800200 */
.L_x_35301:
        /* <DEDUP_REMOVED lines=12> */
[----:B------:R-:W-:Y:S05]  /*33e0*/  CALL.REL.NOINC `($__internal_585_$__cuda_sm3x_div_rn_noftz_f32_slowpath) ;  /* 0x0000001c00f47944 */ /* 0x000fea0003c00000 */
[----:B------:R-:W-:-:S07]  /*33f0*/  MOV R33, R11 ;  /* 0x0000000b00217202 */ /* 0x000fce0000000f00 */
.L_x_35304:
[----:B------:R-:W-:Y:S05]  /*3400*/  BSYNC.RECONVERGENT B2 ;  /* 0x0000000000027941 */ /* 0x000fea0003800200 */
.L_x_35303:
        /* <DEDUP_REMOVED lines=12> */
[----:B------:R-:W-:Y:S05]  /*34d0*/  CALL.REL.NOINC `($__internal_585_$__cuda_sm3x_div_rn_noftz_f32_slowpath) ;  /* 0x0000001c00b87944 */ /* 0x000fea0003c00000 */
[----:B------:R-:W-:-:S07]  /*34e0*/  IMAD.MOV.U32 R6, RZ, RZ, R11 ;  /* 0x000000ffff067224 */ /* 0x000fce00078e000b */
.L_x_35306:
[----:B------:R-:W-:Y:S05]  /*34f0*/  BSYNC.RECONVERGENT B2 ;  /* 0x0000000000027941 */ /* 0x000fea0003800200 */
.L_x_35305:
        /* <DEDUP_REMOVED lines=13> */
[----:B------:R-:W-:-:S07]  /*35d0*/  MOV R7, R11 ;  /* 0x0000000b00077202 */ /* 0x000fce0000000f00 */
.L_x_35308:
[----:B------:R-:W-:Y:S05]  /*35e0*/  BSYNC.RECONVERGENT B2 ;  /* 0x0000000000027941 */ /* 0x000fea0003800200 */
.L_x_35307:
        /* <DEDUP_REMOVED lines=12> */
[----:B------:R-:W-:Y:S05]  /*36b0*/  CALL.REL.NOINC `($__internal_585_$__cuda_sm3x_div_rn_noftz_f32_slowpath) ;  /* 0x0000001c00407944 */ /* 0x000fea0003c00000 */
[----:B------:R-:W-:-:S07]  /*36c0*/  MOV R4, R11 ;  /* 0x0000000b00047202 */ /* 0x000fce0000000f00 */
.L_x_35310:
[----:B------:R-:W-:Y:S05]  /*36d0*/  BSYNC.RECONVERGENT B2 ;  /* 0x0000000000027941 */ /* 0x000fea0003800200 */
.L_x_35309:
        /* <DEDUP_REMOVED lines=14> */
.L_x_35312:
[----:B------:R-:W-:Y:S05]  /*37c0*/  BSYNC.RECONVERGENT B2 ;  /* 0x0000000000027941 */ /* 0x000fea0003800200 */
.L_x_35311:
        /* <DEDUP_REMOVED lines=12> */
[----:B------:R-:W-:Y:S05]  /*3890*/  CALL.REL.NOINC `($__internal_585_$__cuda_sm3x_div_rn_noftz_f32_slowpath) ;  /* 0x0000001800c87944 */ /* 0x000fea0003c00000 */
[----:B------:R-:W-:-:S07]  /*38a0*/  MOV R2, R11 ;  /* 0x0000000b00027202 */ /* 0x000fce0000000f00 */
.L_x_35314:
[----:B------:R-:W-:Y:S05]  /*38b0*/  BSYNC.RECONVERGENT B2 ;  /* 0x0000000000027941 */ /* 0x000fea0003800200 */
.L_x_35313:
        /* <DEDUP_REMOVED lines=14> */
.L_x_35316:
[----:B------:R-:W-:Y:S05]  /*39a0*/  BSYNC.RECONVERGENT B2 ;  /* 0x0000000000027941 */ /* 0x000fea0003800200 */
.L_x_35315:
        /* <DEDUP_REMOVED lines=46> */
[C---:B------:R-:W-:Y:S02]  /*3c90*/  IADD3 R12, P0, PT, R8.reuse, 0x100, RZ ;  /* 0x00000100080c7810 */ /* 0x040fe40007f1e0ff */
[----:B------:R-:W-:Y:S01]  /*3ca0*/  IADD3.X R13, PT, PT, RZ, R13, RZ, P1, !PT ;  /* 0x0000000dff0d7210 */ /* 0x000fe20000ffe4ff */
[----:B------:R1:W-:Y:S01]  /*3cb0*/  STG.E.64 desc[UR4][R10.64], R24 ;  /* 0x000000180a007986 */ /* 0x0003e2000c101b04 */
[----:B0-----:R-:W-:Y:S01]  /*3cc0*/  IADD3 R14, P1, PT, R8, 0x140, RZ ;  /* 0x00000140080e7810 */ /* 0x001fe20007f3e0ff */
[----:B------:R-:W-:Y:S01]  /*3cd0*/  IMAD.X R15, RZ, RZ, R9, P0 ;  /* 0x000000ffff0f7224 */ /* 0x000fe200000e0609 */
[----:B------:R-:W-:-:S02]  /*3ce0*/  SHF.L.U64.HI R26, R0, 0x2, R13 ;  /* 0x00000002001a7819 */ /* 0x000fc4000001020d */
[----:B------:R-:W-:Y:S02]  /*3cf0*/  IADD3.X R13, PT, PT, RZ, R9, RZ, P1, !PT ;  /* 0x00000009ff0d7210 */ /* 0x000fe40000ffe4ff */
[----:B------:R-:W-:Y:S02]  /*3d00*/  SHF.L.U32 R0, R0, 0x2, RZ ;  /* 0x0000000200007819 */ /* 0x000fe400000006ff */
[----:B------:R-:W-:Y:S02]  /*3d10*/  LEA.HI R12, P1, R15, R12, RZ, 0x1 ;  /* 0x0000000c0f0c7211 */ /* 0x000fe400078308ff */
[----:B------:R-:W-:Y:S02]  /*3d20*/  LEA.HI R14, P2, R13, R14, RZ, 0x1 ;  /* 0x0000000e0d0e7211 */ /* 0x000fe400078508ff */
[----:B------:R-:W-:Y:S02]  /*3d30*/  LOP3.LUT R0, R0, 0xfffffff8, RZ, 0xc0, !PT ;  /* 0xfffffff800007812 */ /* 0x000fe400078ec0ff */
[----:B------:R-:W-:-:S02]  /*3d40*/  IADD3.X R15, PT, PT, RZ, R15, RZ, P1, !PT ;  /* 0x0000000fff0f7210 */ /* 0x000fc40000ffe4ff */
[----:B------:R-:W-:Y:S02]  /*3d50*/  IADD3.X R13, PT, PT, RZ, R13, RZ, P2, !PT ;  /* 0x0000000dff0d7210 */ /* 0x000fe400017fe4ff */
[----:B-1----:R-:W-:Y:S02]  /*3d60*/  IADD3 R10, P0, PT, R0, UR40, RZ ;  /* 0x00000028000a7c10 */ /* 0x002fe4000ff1e0ff */
[----:B------:R-:W-:Y:S02]  /*3d70*/  SHF.L.U64.HI R15, R12, 0x2, R15 ;  /* 0x000000020c0f7819 */ /* 0x000fe4000001020f */
[C---:B------:R-:W-:Y:S01]  /*3d80*/  SHF.L.U64.HI R0, R14.reuse, 0x2, R13 ;  /* 0x000000020e007819 */ /* 0x040fe2000001020d */
[----:B------:R-:W-:Y:S01]  /*3d90*/  IMAD.SHL.U32 R14, R14, 0x4, RZ ;  /* 0x000000040e0e7824 */ /* 0x000fe200078e00ff */
[----:B------:R-:W-:Y:S02]  /*3da0*/  SHF.L.U32 R12, R12, 0x2, RZ ;  /* 0x000000020c0c7819 */ /* 0x000fe400000006ff */
[----:B------:R-:W-:-:S02]  /*3db0*/  IADD3.X R11, PT, PT, R26, UR41, RZ, P0, !PT ;  /* 0x000000291a0b7c10 */ /* 0x000fc400087fe4ff */
[----:B------:R-:W-:Y:S02]  /*3dc0*/  LOP3.LUT R12, R12, 0xfffffff8, RZ, 0xc0, !PT ;  /* 0xfffffff80c0c7812 */ /* 0x000fe400078ec0ff */
[----:B------:R-:W-:Y:S01]  /*3dd0*/  LOP3.LUT R14, R14, 0xfffffff8, RZ, 0xc0, !PT ;  /* 0xfffffff80e0e7812 */ /* 0x000fe200078ec0ff */
[----:B------:R0:W-:Y:S01]  /*3de0*/  STG.E.64 desc[UR4][R10.64], R22 ;  /* 0x000000160a007986 */ /* 0x0001e2000c101b04 */
[----:B------:R-:W-:Y:S02]  /*3df0*/  IADD3 R12, P0, PT, R12, UR40, RZ ;  /* 0x000000280c0c7c10 */ /* 0x000fe4000ff1e0ff */
[----:B------:R-:W-:Y:S02]  /*3e00*/  IADD3 R14, P1, PT, R14, UR40, RZ ;  /* 0x000000280e0e7c10 */ /* 0x000fe4000ff3e0ff */
[----:B------:R-:W-:Y:S02]  /*3e10*/  IADD3 R26, P2, PT, R8, 0x180, RZ ;  /* 0x00000180081a7810 */ /* 0x000fe40007f5e0ff */
[----:B------:R-:W-:-:S02]  /*3e20*/  IADD3.X R13, PT, PT, R15, UR41, RZ, P0, !PT ;  /* 0x000000290f0d7c10 */ /* 0x000fc400087fe4ff */
[----:B------:R-:W-:Y:S02]  /*3e30*/  IADD3 R24, P0, PT, R8, 0x200, RZ ;  /* 0x0000020008187810 */ /* 0x000fe40007f1e0ff */
[----:B------:R-:W-:Y:S01]  /*3e40*/  IADD3.X R15, PT, PT, R0, UR41, RZ, P1, !PT ;  /* 0x00000029000f7c10 */ /* 0x000fe20008ffe4ff */
[----:B------:R1:W-:Y:S01]  /*3e50*/  STG.E.64 desc[UR4][R12.64], R20 ;  /* 0x000000140c007986 */ /* 0x0003e2000c101b04 */
[C---:B------:R-:W-:Y:S02]  /*3e60*/  IADD3 R25, P3, PT, R8.reuse, 0x1c0, RZ ;  /* 0x000001c008197810 */ /* 0x040fe40007f7e0ff */
[C---:B------:R-:W-:Y:S01]  /*3e70*/  IADD3 R0, P1, PT, R8.reuse, 0x240, RZ ;  /* 0x0000024008007810 */ /* 0x040fe20007f3e0ff */
[----:B------:R2:W-:Y:S01]  /*3e80*/  STG.E.64 desc[UR6][R14.64], R18 ;  /* 0x000000120e007986 */ /* 0x0005e2000c101b06 */
[----:B------:R-:W-:Y:S02]  /*3e90*/  IADD3.X R27, PT, PT, RZ, R9, RZ, P2, !PT ;  /* 0x00000009ff1b7210 */ /* 0x000fe400017fe4ff */
[----:B------:R-:W-:-:S02]  /*3ea0*/  IADD3 R8, P4, PT, R8, 0x280, RZ ;  /* 0x0000028008087810 */ /* 0x000fc40007f9e0ff */
[-C--:B0-----:R-:W-:Y:S02]  /*3eb0*/  IADD3.X R23, PT, PT, RZ, R9.reuse, RZ, P0, !PT ;  /* 0x00000009ff177210 */ /* 0x081fe400007fe4ff */
[-C--:B------:R-:W-:Y:S02]  /*3ec0*/  IADD3.X R22, PT, PT, RZ, R9.reuse, RZ, P3, !PT ;  /* 0x00000009ff167210 */ /* 0x080fe40001ffe4ff */
[----:B------:R-:W-:Y:S01]  /*3ed0*/  IADD3.X R11, PT, PT, RZ, R9, RZ, P1, !PT ;  /* 0x00000009ff0b7210 */ /* 0x000fe20000ffe4ff */
[----:B------:R-:W-:Y:S01]  /*3ee0*/  IMAD.X R9, RZ, RZ, R9, P4 ;  /* 0x000000ffff097224 */ /* 0x000fe200020e0609 */
[----:B-1----:R-:W-:Y:S02]  /*3ef0*/  LEA.HI R13, P0, R27, R26, RZ, 0x1 ;  /* 0x0000001a1b0d7211 */ /* 0x002fe400078108ff */
[----:B------:R-:W-:Y:S02]  /*3f00*/  LEA.HI R12, P2, R23, R24, RZ, 0x1 ;  /* 0x00000018170c7211 */ /* 0x000fe400078508ff */
[----:B------:R-:W-:-:S02]  /*3f10*/  IADD3.X R20, PT, PT, RZ, R27, RZ, P0, !PT ;  /* 0x0000001bff147210 */ /* 0x000fc400007fe4ff */
[----:B--2---:R-:W-:Y:S02]  /*3f20*/  LEA.HI R18, P3, R9, R8, RZ, 0x1 ;  /* 0x0000000809127211 */ /* 0x004fe400078708ff */
[C---:B------:R-:W-:Y:S02]  /*3f30*/  SHF.L.U64.HI R20, R13.reuse, 0x2, R20 ;  /* 0x000000020d147819 */ /* 0x040fe40000010214 */
[----:B------:R-:W-:Y:S02]  /*3f40*/  SHF.L.U32 R8, R13, 0x2, RZ ;  /* 0x000000020d087819 */ /* 0x000fe400000006ff */
[----:B------:R-:W-:Y:S02]  /*3f50*/  IADD3.X R13, PT, PT, RZ, R23, RZ, P2, !PT ;  /* 0x00000017ff0d7210 */ /* 0x000fe400017fe4ff */
[----:B------:R-:W-:Y:S02]  /*3f60*/  LEA.HI R14, P0, R11, R0, RZ, 0x1 ;  /* 0x000000000b0e7211 */ /* 0x000fe400078108ff */
[----:B------:R-:W-:-:S02]  /*3f70*/  SHF.L.U64.HI R13, R12, 0x2, R13 ;  /* 0x000000020c0d7819 */ /* 0x000fc4000001020d */
[----:B------:R-:W-:Y:S02]  /*3f80*/  LOP3.LUT R8, R8, 0xfffffff8, RZ, 0xc0, !PT ;  /* 0xfffffff808087812 */ /* 0x000fe400078ec0ff */
[----:B------:R-:W-:Y:S02]  /*3f90*/  SHF.L.U32 R12, R12, 0x2, RZ ;  /* 0x000000020c0c7819 */ /* 0x000fe400000006ff */
[----:B------:R-:W-:Y:S02]  /*3fa0*/  IADD3.X R15, PT, PT, RZ, R11, RZ, P0, !PT ;  /* 0x0000000bff0f7210 */ /* 0x000fe400007fe4ff */
[----:B------:R-:W-:Y:S02]  /*3fb0*/  IADD3.X R9, PT, PT, RZ, R9, RZ, P3, !PT ;  /* 0x00000009ff097210 */ /* 0x000fe40001ffe4ff */
[----:B------:R-:W-:Y:S02]  /*3fc0*/  IADD3 R8, P0, PT, R8, UR40, RZ ;  /* 0x0000002808087c10 */ /* 0x000fe4000ff1e0ff */
[----:B------:R-:W-:-:S02]  /*3fd0*/  LEA.HI R10, P1, R22, R25, RZ, 0x1 ;  /* 0x00000019160a7211 */ /* 0x000fc400078308ff */
[----:B------:R-:W-:Y:S02]  /*3fe0*/  LOP3.LUT R12, R12, 0xfffffff8, RZ, 0xc0, !PT ;  /* 0xfffffff80c0c7812 */ /* 0x000fe400078ec0ff */
[C---:B------:R-:W-:Y:S01]  /*3ff0*/  SHF.L.U64.HI R0, R18.reuse, 0x2, R9 ;  /* 0x0000000212007819 */ /* 0x040fe20000010209 */
[----:B------:R-:W-:Y:S01]  /*4000*/  IMAD.SHL.U32 R18, R18, 0x4, RZ ;  /* 0x0000000412127824 */ /* 0x000fe200078e00ff */
[----:B------:R-:W-:Y:S02]  /*4010*/  IADD3.X R9, PT, PT, R20, UR41, RZ, P0, !PT ;  /* 0x0000002914097c10 */ /* 0x000fe400087fe4ff */
[----:B------:R-:W-:Y:S02]  /*4020*/  IADD3.X R19, PT, PT, RZ, R22, RZ, P1, !PT ;  /* 0x00000016ff137210 */ /* 0x000fe40000ffe4ff */
[----:B------:R-:W-:Y:S01]  /*4030*/  IADD3 R12, P0, PT, R12, UR40, RZ ;  /* 0x000000280c0c7c10 */ /* 0x000fe2000ff1e0ff */
[----:B------:R1:W-:Y:S01]  /*4040*/  STG.E.64 desc[UR4][R8.64], R16 ;  /* 0x0000001008007986 */ /* 0x0003e2000c101b04 */
[C---:B------:R-:W-:Y:S01]  /*4050*/  SHF.L.U64.HI R19, R10.reuse, 0x2, R19 ;  /* 0x000000020a137819 */ /* 0x040fe20000010213 */
[----:B------:R-:W-:Y:S01]  /*4060*/  IMAD.SHL.U32 R10, R10, 0x4, RZ ;  /* 0x000000040a0a7824 */ /* 0x000fe200078e00ff */
[----:B------:R-:W-:-:S02]  /*4070*/  IADD3.X R13, PT, PT, R13, UR41, RZ, P0, !PT ;  /* 0x000000290d0d7c10 */ /* 0x000fc400087fe4ff */
[C---:B------:R-:W-:Y:S02]  /*4080*/  IADD3 R36, P0, PT, R37.reuse, R36, RZ ;  /* 0x0000002425247210 */ /* 0x040fe40007f1e0ff */
[C---:B------:R-:W-:Y:S02]  /*4090*/  SHF.L.U64.HI R15, R14.reuse, 0x2, R15 ;  /* 0x000000020e0f7819 */ /* 0x040fe4000001020f */
        /* <DEDUP_REMOVED lines=19> */
.L_x_35272:
[----:B------:R-:W-:Y:S01]  /*41d0*/  BSSY B0, `(.L_x_35318) ;  /* 0x0000007000007945 */ /* 0x000fe20003800000 */
[----:B------:R-:W-:Y:S02]  /*41e0*/  MOV R12, 0x10 ;  /* 0x00000010000c7802 */ /* 0x000fe40000000f00 */
[----:B------:R-:W-:Y:S02]  /*41f0*/  MOV R11, 0x1f ;  /* 0x0000001f000b7802 */ /* 0x000fe40000000f00 */
[----:B------:R-:W-:-:S07]  /*4200*/  MOV R15, 0xffffffff ;  /* 0xffffffff000f7802 */ /* 0x000fce0000000f00 */
[----:B------:R-:W-:Y:S05]  /*4210*/  WARPSYNC.COLLECTIVE R15, `(.L_x_35319) ;  /* 0x000000000f087348 */ /* 0x000fea0003c00000 */
[----:B------:R0:W1:Y:S02]  /*4220*/  SHFL.BFLY P6, R14, R13, R12, R11 ;  /* 0x0c00000c0d0e7389 */ /* 0x00006400000c000b */
[----:B01----:R-:W-:Y:S05]  /*4230*/  ENDCOLLECTIVE ;  /* 0x000000000000791b */ /* 0x003fea0003800000 */
.L_x_35319:
[----:B------:R-:W-:Y:S05]  /*4240*/  BSYNC B0 ;  /* 0x0000000000007941 */ /* 0x000fea0003800000 */
.L_x_35318:
        /* <DEDUP_REMOVED lines=9> */
.L_x_35320:
[----:B------:R-:W-:Y:S01]  /*42e0*/  HFMA2 R12, -RZ, RZ, 0, 2.384185791015625e-07 ;  /* 0x00000004ff0c7431 */ /* 0x000fe200000001ff */
[----:B------:R-:W-:-:S04]  /*42f0*/  FMNMX R0, R13, R14, !PT ;  /* 0x0000000e0d007209 */ /* 0x000fc80007800000 */
[----:B------:R-:W-:-:S07]  /*4300*/  MOV R13, R0 ;  /* 0x00000000000d7202 */ /* 0x000fce0000000f00 */
[----:B------:R-:W-:Y:S05]  /*4310*/  WARPSYNC.COLLECTIVE R15, `(.L_x_35321) ;  /* 0x000000000f087348 */ /* 0x000fea0003c00000 */
[----:B------:R0:W1:Y:S02]  /*4320*/  SHFL.BFLY P6, R14, R13, R12, R11 ;  /* 0x0c00000c0d0e7389 */ /* 0x00006400000c000b */
[----:B01----:R-:W-:Y:S05]  /*4330*/  ENDCOLLECTIVE ;  /* 0x000000000000791b */ /* 0x003fea0003800000 */
.L_x_35321:
[----:B------:R-:W-:Y:S01]  /*4340*/  IMAD.MOV.U32 R12, RZ, RZ, 0x2 ;  /* 0x00000002ff0c7424 */ /* 0x000fe200078e00ff */
[----:B------:R-:W-:-:S04]  /*4350*/  FMNMX R2, R0, R14, !PT ;  /* 0x0000000e00027209 */ /* 0x000fc80007800000 */
[----:B------:R-:W-:-:S07]  /*4360*/  MOV R13, R2 ;  /* 0x00000002000d7202 */ /* 0x000fce0000000f00 */
[----:B------:R-:W-:Y:S05]  /*4370*/  WARPSYNC.COLLECTIVE R15, `(.L_x_35322) ;  /* 0x000000000f087348 */ /* 0x000fea0003c00000 */
[----:B------:R0:W1:Y:S02]  /*4380*/  SHFL.BFLY P6, R14, R13, R12, R11 ;  /* 0x0c00000c0d0e7389 */ /* 0x00006400000c000b */
[----:B01----:R-:W-:Y:S05]  /*4390*/  ENDCOLLECTIVE ;  /* 0x000000000000791b */ /* 0x003fea0003800000 */
.L_x_35322:
[----:B------:R-:W-:Y:S01]  /*43a0*/  HFMA2 R12, -RZ, RZ, 0, 5.9604644775390625e-08 ;  /* 0x00000001ff0c7431 */ /* 0x000fe200000001ff */
[----:B------:R-:W-:-:S04]  /*43b0*/  FMNMX R3, R2, R14, !PT ;  /* 0x0000000e02037209 */ /* 0x000fc80007800000 */
[----:B------:R-:W-:-:S07]  /*43c0*/  MOV R13, R3 ;  /* 0x00000003000d7202 */ /* 0x000fce0000000f00 */
[----:B------:R-:W-:Y:S05]  /*43d0*/  WARPSYNC.COLLECTIVE R15, `(.L_x_35323) ;  /* 0x000000000f087348 */ /* 0x000fea0003c00000 */
[----:B------:R0:W1:Y:S02]  /*43e0*/  SHFL.BFLY P6, R14, R13, R12, R11 ;  /* 0x0c00000c0d0e7389 */ /* 0x00006400000c000b */
[----:B01----:R-:W-:Y:S05]  /*43f0*/  ENDCOLLECTIVE ;  /* 0x000000000000791b */ /* 0x003fea0003800000 */
.L_x_35323:
        /* <DEDUP_REMOVED lines=194> */
[----:B------:R-:W1:Y:S03]  /*5020*/  MUFU.EX2 R14, R14 ;  /* 0x0000000e000e7308 */ /* 0x000e660000000800 */
[----:B------:R-:W-:-:S05]  /*5030*/  FFMA R42, R42, 1.925963033500011079e-08, R11 ;  /* 0x32a570602a2a7823 */ /* 0x000fca000000000b */
[----:B------:R-:W2:Y:S01]  /*5040*/  MUFU.EX2 R11, R42 ;  /* 0x0000002a000b7308 */ /* 0x000ea20000000800 */
[----:B0-----:R-:W-:Y:S01]  /*5050*/  FMUL R0, R0, R13 ;  /* 0x0000000d00007220 */ /* 0x001fe20000400000 */
[----:B-1----:R-:W-:Y:S01]  /*5060*/  FMUL R9, R9, R14 ;  /* 0x0000000e09097220 */ /* 0x002fe20000400000 */
        /* <DEDUP_REMOVED lines=28> */
.L_x_35324:
[----:B------:R-:W-:Y:S02]  /*5230*/  HFMA2 R12, -RZ, RZ, 0, 4.76837158203125e-07 ;  /* 0x00000008ff0c7431 */ /* 0x000fe400000001ff */
[----:B------:R-:W-:-:S04]  /*5240*/  FADD R30, R13, R14 ;  /* 0x0000000e0d1e7221 */ /* 0x000fc80000000000 */
[----:B------:R-:W-:-:S07]  /*5250*/  IMAD.MOV.U32 R13, RZ, RZ, R30 ;  /* 0x000000ffff0d7224 */ /* 0x000fce00078e001e */
[----:B------:R-:W-:Y:S05]  /*5260*/  WARPSYNC.COLLECTIVE R15, `(.L_x_35325) ;  /* 0x000000000f087348 */ /* 0x000fea0003c00000 */
[----:B------:R0:W1:Y:S02]  /*5270*/  SHFL.BFLY P6, R14, R13, R12, R11 ;  /* 0x0c00000c0d0e7389 */ /* 0x00006400000c000b */
[----:B01----:R-:W-:Y:S05]  /*5280*/  ENDCOLLECTIVE ;  /* 0x000000000000791b */ /* 0x003fea0003800000 */
.L_x_35325:
[----:B------:R-:W-:Y:S02]  /*5290*/  HFMA2 R12, -RZ, RZ, 0, 2.384185791015625e-07 ;  /* 0x00000004ff0c7431 */ /* 0x000fe400000001ff */
[----:B------:R-:W-:-:S05]  /*52a0*/  FADD R31, R30, R14 ;  /* 0x0000000e1e1f7221 */ /* 0x000fca0000000000 */
[----:B------:R-:W-:-:S07]  /*52b0*/  MOV R13, R31 ;  /* 0x0000001f000d7202 */ /* 0x000fce0000000f00 */
[----:B------:R-:W-:Y:S05]  /*52c0*/  WARPSYNC.COLLECTIVE R15, `(.L_x_35326) ;  /* 0x000000000f087348 */ /* 0x000fea0003c00000 */
[----:B------:R0:W1:Y:S02]  /*52d0*/  SHFL.BFLY P6, R14, R13, R12, R11 ;  /* 0x0c00000c0d0e7389 */ /* 0x00006400000c000b */
[----:B01----:R-:W-:Y:S05]  /*52e0*/  ENDCOLLECTIVE ;  /* 0x000000000000791b */ /* 0x003fea0003800000 */
.L_x_35326:
[----:B------:R-:W-:Y:S02]  /*52f0*/  IMAD.MOV.U32 R12, RZ, RZ, 0x2 ;  /* 0x00000002ff0c7424 */ /* 0x000fe400078e00ff */
[----:B------:R-:W-:-:S05]  /*5300*/  FADD R32, R31, R14 ;  /* 0x0000000e1f207221 */ /* 0x000fca0000000000 */
[----:B------:R-:W-:-:S07]  /*5310*/  MOV R13, R32 ;  /* 0x00000020000d7202 */ /* 0x000fce0000000f00 */
[----:B------:R-:W-:Y:S05]  /*5320*/  WARPSYNC.COLLECTIVE R15, `(.L_x_35327) ;  /* 0x000000000f087348 */ /* 0x000fea0003c00000 */
[----:B------:R0:W1:Y:S02]  /*5330*/  SHFL.BFLY P6, R14, R13, R12, R11 ;  /* 0x0c00000c0d0e7389 */ /* 0x00006400000c000b */
[----:B01----:R-:W-:Y:S05]  /*5340*/  ENDCOLLECTIVE ;  /* 0x000000000000791b */ /* 0x003fea0003800000 */
.L_x_35327:
[----:B------:R-:W-:Y:S02]  /*5350*/  HFMA2 R12, -RZ, RZ, 0, 5.9604644775390625e-08 ;  /* 0x00000001ff0c7431 */ /* 0x000fe400000001ff */
[----:B------:R-:W-:-:S05]  /*5360*/  FADD R33, R32, R14 ;  /* 0x0000000e20217221 */ /* 0x000fca0000000000 */
[----:B------:R-:W-:-:S07]  /*5370*/  MOV R13, R33 ;  /* 0x00000021000d7202 */ /* 0x000fce0000000f00 */
[----:B------:R-:W-:Y:S05]  /*5380*/  WARPSYNC.COLLECTIVE R15, `(.L_x_35328) ;  /* 0x000000000f087348 */ /* 0x000fea0003c00000 */
[----:B------:R0:W1:Y:S02]  /*5390*/  SHFL.BFLY P6, R14, R13, R12, R11 ;  /* 0x0c00000c0d0e7389 */ /* 0x00006400000c000b */
[----:B01----:R-:W-:Y:S05]  /*53a0*/  ENDCOLLECTIVE ;  /* 0x000000000000791b */ /* 0x003fea0003800000 */
.L_x_35328:
[----:B------:R-:W-:Y:S05]  /*53b0*/  BRA `(.L_x_35329) ;  /* 0xffffffd000547947 */ /* 0x000fea000383ffff */
        .weak           $__internal_585_$__cuda_sm3x_div_rn_noftz_f32_slowpath
        .type           $__internal_585_$__cuda_sm3x_div_rn_noftz_f32_slowpath,@function
        .size           $__internal_585_$__cuda_sm3x_div_rn_noftz_f32_slowpath,(.L_x_37962 - $__internal_585_$__cuda_sm3x_div_rn_noftz_f32_slowpath)
$__internal_585_$__cuda_sm3x_div_rn_noftz_f32_slowpath:
        /* <DEDUP_REMOVED lines=34> */
.L_x_35331:
[----:B------:R-:W-:Y:S01]  /*55e0*/  LEA R41, R40, 0xc0800000, 0x17 ;  /* 0xc080000028297811 */ /* 0x000fe200078eb8ff */
[----:B------:R-:W-:Y:S03]  /*55f0*/  BSSY.RECONVERGENT B1, `(.L_x_35336) ;  /* 0x0000036000017945 */ /* 0x000fe60003800200 */
[----:B------:R-:W-:Y:S01]  /*5600*/  IADD3 R43, PT, PT, -R41, R14, RZ ;  /* 0x0000000e292b7210 */ /* 0x000fe20007ffe1ff */
[----:B------:R-:W-:-:S03]  /*5610*/  VIADD R41, R11, 0xffffff81 ;  /* 0xffffff810b297836 */ /* 0x000fc60000000000 */
        /* <DEDUP_REMOVED lines=47> */
.L_x_35338:
[----:B------:R-:W-:-:S04]  /*5910*/  LOP3.LUT R11, R11, 0x80000000, RZ, 0xc0, !PT ;  /* 0x800000000b0b7812 */ /* 0x000fc800078ec0ff */
[----:B------:R-:W-:Y:S01]  /*5920*/  LOP3.LUT R11, R11, 0x7f800000, RZ, 0xfc, !PT ;  /* 0x7f8000000b0b7812 */ /* 0x000fe200078efcff */
[----:B------:R-:W-:Y:S06]  /*5930*/  BRA `(.L_x_35339) ;  /* 0x0000000000047947 */ /* 0x000fec0003800000 */
.L_x_35337:
[----:B------:R-:W-:-:S07]  /*5940*/  LEA R11, R42, R11, 0x17 ;  /* 0x0000000b2a0b7211 */ /* 0x000fce00078eb8ff */
.L_x_35339:
[----:B------:R-:W-:Y:S05]  /*5950*/  BSYNC.RECONVERGENT B1 ;  /* 0x0000000000017941 */ /* 0x000fea0003800200 */
.L_x_35336:
[----:B------:R-:W-:Y:S05]  /*5960*/  BRA `(.L_x_35340) ;  /* 0x0000000000207947 */ /* 0x000fea0003800000 */
.L_x_35335:
[----:B------:R-:W-:-:S04]  /*5970*/  LOP3.LUT R11, R14, 0x80000000, R27, 0x48, !PT ;  /* 0x800000000e0b7812 */ /* 0x000fc800078e481b */
[----:B------:R-:W-:Y:S01]  /*5980*/  LOP3.LUT R11, R11, 0x7f800000, RZ, 0xfc, !PT ;  /* 0x7f8000000b0b7812 */ /* 0x000fe200078efcff */
[----:B------:R-:W-:Y:S06]  /*5990*/  BRA `(.L_x_35340) ;  /* 0x0000000000147947 */ /* 0x000fec0003800000 */
.L_x_35334:
[----:B------:R-:W-:Y:S01]  /*59a0*/  LOP3.LUT R11, R14, 0x80000000, R27, 0x48, !PT ;  /* 0x800000000e0b7812 */ /* 0x000fe200078e481b */
[----:B------:R-:W-:Y:S06]  /*59b0*/  BRA `(.L_x_35340) ;  /* 0x00000000000c7947 */ /* 0x000fec0003800000 */
.L_x_35333:
[----:B------:R-:W0:Y:S01]  /*59c0*/  MUFU.RSQ R11, -QNAN ;  /* 0xffc00000000b7908 */ /* 0x000e220000001400 */
[----:B------:R-:W-:Y:S05]  /*59d0*/  BRA `(.L_x_35340) ;  /* 0x0000000000047947 */ /* 0x000fea0003800000 */
.L_x_35332:
[----:B------:R-:W-:-:S07]  /*59e0*/  FADD.FTZ R11, R27, R14 ;  /* 0x0000000e1b0b7221 */ /* 0x000fce0000010000 */
.L_x_35340:
[----:B------:R-:W-:Y:S05]  /*59f0*/  BSYNC.RECONVERGENT B0 ;  /* 0x0000000000007941 */ /* 0x000fea0003800200 */
.L_x_35330:
[----:B------:R-:W-:Y:S01]  /*5a00*/  HFMA2 R15, -RZ, RZ, 0, 0 ;  /* 0x00000000ff0f7431 */ /* 0x000fe200000001ff */
[----:B------:R-:W-:-:S04]  /*5a10*/  MOV R14, R38 ;  /* 0x00000026000e7202 */ /* 0x000fc80000000f00 */
[----:B0-----:R-:W-:Y:S05]  /*5a20*/  RET.REL.NODEC R14 `(_Z15SoftmaxWarpImplI24ElementwiseScaleMaskLoadIffbE11DirectStoreIffEfLi2ELi22ELi32ELi1ELb0EL9Algorithm0EEvT_T0_ll) ;  /* 0xffffffa40e747950 */ /* 0x001fea0003c3ffff */
.L_x_35341:
        /* <DEDUP_REMOVED lines=13> */
.L_x_37962:


//--------------------- .text._Z15SoftmaxWarpImplI24ElementwiseScaleMaskLoadIffbE11DirectStoreIffEfLi2ELi20ELi32ELi1ELb1EL9Algorithm0EEvT_T0_ll --------------------------
	.section	.text._Z15SoftmaxWarpImplI24ElementwiseScaleMaskLoadIffbE11DirectStoreIffEfLi2ELi20ELi32ELi1ELb1EL9Algorithm0EEvT_T0_ll,"ax",@progbits
	.align	128
        .global         _Z15SoftmaxWarpImplI24ElementwiseScaleMaskLoadIffbE11DirectStoreIffEfLi2ELi20ELi32ELi1ELb1EL9Algorithm0EEvT_T0_ll
        .type           _Z15SoftmaxWarpImplI24ElementwiseScaleMaskLoadIffbE11DirectStoreIffEfLi2ELi20ELi32ELi1ELb1EL9Algorithm0EEvT_T0_ll,@function
        .size           _Z15SoftmaxWarpImplI24ElementwiseScaleMaskLoadIffbE11DirectStoreIffEfLi2ELi20ELi32ELi1ELb1EL9Algorithm0EEvT_T0_ll,(.L_x_37963 - _Z15SoftmaxWarpImplI24ElementwiseScaleMaskLoadIffbE11DirectStoreIffEfLi2ELi20ELi32ELi1ELb1EL9Algorithm0EEvT_T0_ll)
        .other          _Z15SoftmaxWarpImplI24ElementwiseScaleMaskLoadIffbE11DirectStoreIffEfLi2ELi20ELi32ELi1ELb1EL9Algorithm0EEvT_T0_ll,@"STO_CUDA_ENTRY STV_DEFAULT"
_Z15SoftmaxWarpImplI24ElementwiseScaleMaskLoadIffbE11DirectStoreIffEfLi2ELi20ELi32ELi1ELb1EL9Algorithm0EEvT_T0_ll:
.text._Z15SoftmaxWarpImplI24ElementwiseScaleMaskLoadIffbE11DirectStoreIffEfLi2ELi20ELi32ELi1ELb1EL9Algorithm0EEvT_T0_ll:
        /* <DEDUP_REMOVED lines=26> */
.L_x_35342:
        /* <DEDUP_REMOVED lines=23> */
[----:B------:R-:W-:-:S07]  /*0310*/  IADD3 R31, PT, PT, R42, 0x240, RZ ;  /* 0x000002402a1f7810 */ /* 0x000fce0007ffe0ff */
.L_x_35425:
[----:B0---4-:R-:W0:Y:S01]  /*0320*/  LDC.64 R2, c[0x0][0x3b8] ;  /* 0x0000ee00ff027b82 */ /* 0x011e220000000a00 */
        /* <DEDUP_REMOVED lines=44> */
.L_x_35345:
[----:B------:R-:W-:Y:S05]  /*05f0*/  BSYNC.RECONVERGENT B1 ;  /* 0x0000000000017941 */ /* 0x000fea0003800200 */
.L_x_35344:
        /* <DEDUP_REMOVED lines=40> */
.L_x_35347:
[----:B------:R-:W-:Y:S05]  /*0880*/  BSYNC.RECONVERGENT B1 ;  /* 0x0000000000017941 */ /* 0x000fea0003800200 */
.L_x_35346:
[----:B------:R-:W-:Y:S01]  /*0890*/  BSSY.RECONVERGENT B1, `(.L_x_35348) ;  /* 0x0000026000017945 */ /* 0x000fe20003800200 */
[----:B------:R-:W-:Y:S02]  /*08a0*/  ISETP.GE.U32.AND P1, PT, R34, R2, PT ;  /* 0x000000022200720c */ /* 0x000fe40003f26070 */
[----:B------:R-:W-:Y:S02]  /*08b0*/  MOV R4, 0xff800000 ;  /* 0xff80000000047802 */ /* 0x000fe40000000f00 */
[----:B------:R-:W-:Y:S01]  /*08c0*/  MOV R29, 0xff800000 ;  /* 0xff800000001d7802 */ /* 0x000fe20000000f00 */
[----:B------:R-:W-:Y:S08]  /*08d0*/  @P2 BRA `(.L_x_35349) ;  /* 0x0000000000842947 */ /* 0x000ff00003800000 */
        /* <DEDUP_REMOVED lines=33> */
.L_x_35349:
[----:B------:R-:W-:Y:S05]  /*0af0*/  BSYNC.RECONVERGENT B1 ;  /* 0x0000000000017941 */ /* 0x000fea0003800200 */
.L_x_35348:
        /* <DEDUP_REMOVED lines=40> */
.L_x_35351:
[----:B------:R-:W-:Y:S05]  /*0d80*/  BSYNC.RECONVERGENT B1 ;  /* 0x0000000000017941 */ /* 0x000fea0003800200 */
.L_x_35350:
        /* <DEDUP_REMOVED lines=38> */
.L_x_35353:
[----:B------:R-:W-:Y:S05]  /*0ff0*/  BSYNC.RECONVERGENT B1 ;  /* 0x0000000000017941 */ /* 0x000fea0003800200 */
.L_x_35352:
        /* <DEDUP_REMOVED lines=51> */
.L_x_35355:
[----:B------:R-:W-:Y:S05]  /*1330*/  BSYNC.RECONVERGENT B1 ;  /* 0x0000000000017941 */ /* 0x000fea0003800200 */
.L_x_35354:
        /* <DEDUP_REMOVED lines=35> */
.L_x_35357:
[----:B------:R-:W-:Y:S05]  /*1570*/  BSYNC.RECONVERGENT B1 ;  /* 0x0000000000017941 */ /* 0x000fea0003800200 */
.L_x_35356:
        /* <DEDUP_REMOVED lines=35> */
.L_x_35359:
[----:B------:R-:W-:Y:S05]  /*17b0*/  BSYNC.RECONVERGENT B1 ;  /* 0x0000000000017941 */ /* 0x000fea0003800200 */
.L_x_35358:
        /* <DEDUP_REMOVED lines=35> */
.L_x_35361:
[----:B------:R-:W-:Y:S05]  /*19f0*/  BSYNC.RECONVERGENT B1 ;  /* 0x0000000000017941 */ /* 0x000fea0003800200 */
.L_x_35360:
        /* <DEDUP_REMOVED lines=35> */
.L_x_35363:
[----:B------:R-:W-:Y:S05]  /*1c30*/  BSYNC.RECONVERGENT B1 ;  /* 0x0000000000017941 */ /* 0x000fea0003800200 */
.L_x_35362:
        /* <DEDUP_REMOVED lines=24> */
[----:B------:R-:W-:Y:S01]  /*1dc0*/  FADD R50, -R12, R10 ;  /* 0x0000000a0c327221 */ /* 0x000fe20000000100 */
[-C--:B------:R-:W-:Y:S01]  /*1dd0*/  FFMA.SAT R9, R64, R7.reuse, 0.5 ;  /* 0x3f00000040097423 */ /* 0x080fe20000002007 */
        /* <DEDUP_REMOVED lines=16> */
[----:B------:R-:W-:Y:S01]  /*1ee0*/  FADD R12, -R12, R17 ;  /* 0x000000110c0c7221 */ /* 0x000fe20000000100 */
        /* <DEDUP_REMOVED lines=9> */
[C---:B------:R-:W-:Y:S01]  /*1f80*/  FADD R17, R3.reuse, -12583039 ;  /* 0xcb40007f03117421 */ /* 0x040fe20000000000 */
[----:B------:R-:W-:Y:S01]  /*1f90*/  FFMA R11, R64, 1.4426950216293334961, -R11 ;  /* 0x3fb8aa3b400b7823 */ /* 0x000fe2000000080b */
[----:B------:R-:W-:Y:S01]  /*1fa0*/  SHF.L.U32 R22, R3, 0x17, RZ ;  /* 0x0000001703167819 */ /* 0x000fe200000006ff */
[----:B------:R2:W3:Y:S01]  /*1fb0*/  MUFU.EX2 R16, R15 ;  /* 0x0000000f00107308 */ /* 0x0004e20000000800 */
[----:B------:R-:W-:Y:S01]  /*1fc0*/  FFMA R17, R58, 1.4426950216293334961, -R17 ;  /* 0x3fb8aa3b3a117823 */ /* 0x000fe20000000811 */
[----:B0-----:R-:W-:Y:S01]  /*1fd0*/  FMUL R25, R5, R62 ;  /* 0x0000003e05197220 */ /* 0x001fe20000400000 */
[-C--:B------:R-:W-:Y:S01]  /*1fe0*/  FFMA.SAT R5, R56, R7.reuse, 0.5 ;  /* 0x3f00000038057423 */ /* 0x080fe20000002007 */
[----:B------:R-:W-:Y:S01]  /*1ff0*/  FFMA R11, R64, 1.925963033500011079e-08, R11 ;  /* 0x32a57060400b7823 */ /* 0x000fe2000000000b */
[----:B------:R-:W-:Y:S01]  /*2000*/  FFMA R17, R58, 1.925963033500011079e-08, R17 ;  /* 0x32a570603a117823 */ /* 0x000fe20000000011 */
[----:B------:R-:W-:Y:S01]  /*2010*/  SHF.L.U32 R13, R13, 0x17, RZ ;  /* 0x000000170d0d7819 */ /* 0x000fe200000006ff */
[-C--:B------:R-:W-:Y:S01]  /*2020*/  FFMA.RM R18, R5, R8.reuse, 12582913 ;  /* 0x4b40000105127423 */ /* 0x080fe20000004008 */
[----:B------:R0:W4:Y:S01]  /*2030*/  MUFU.EX2 R24, R11 ;  /* 0x0000000b00187308 */ /* 0x0001220000000800 */
[-C--:B--2---:R-:W-:Y:S01]  /*2040*/  FFMA.SAT R15, R48, R7.reuse, 0.5 ;  /* 0x3f000000300f7423 */ /* 0x084fe20000002007 */
[----:B------:R-:W-:Y:S01]  /*2050*/  FFMA.SAT R29, R2, R7, 0.5 ;  /* 0x3f000000021d7423 */ /* 0x000fe20000002007 */
[C---:B------:R-:W-:Y:S01]  /*2060*/  FADD R5, R18.reuse, -12583039 ;  /* 0xcb40007f12057421 */ /* 0x040fe20000000000 */
[----:B------:R-:W-:Y:S01]  /*2070*/  SHF.L.U32 R18, R18, 0x17, RZ ;  /* 0x0000001712127819 */ /* 0x000fe200000006ff */
[----:B------:R-:W-:-:S02]  /*2080*/  FFMA.RM R3, R15, R8, 12582913 ;  /* 0x4b4000010f037423 */ /* 0x000fc40000004008 */
[----:B------:R-:W-:Y:S01]  /*2090*/  FFMA R5, R56, 1.4426950216293334961, -R5 ;  /* 0x3fb8aa3b38057823 */ /* 0x000fe20000000805 */
[----:B------:R-:W2:Y:S01]  /*20a0*/  MUFU.EX2 R17, R17 ;  /* 0x0000001100117308 */ /* 0x000ea20000000800 */
[-C--:B0-----:R-:W-:Y:S01]  /*20b0*/  FFMA.SAT R11, R54, R7.reuse, 0.5 ;  /* 0x3f000000360b7423 */ /* 0x081fe20000002007 */
[----:B---3--:R-:W-:Y:S01]  /*20c0*/  FMUL R23, R13, R16 ;  /* 0x000000100d177220 */ /* 0x008fe20000400000 */
[----:B------:R-:W-:Y:S01]  /*20d0*/  FFMA R56, R56, 1.925963033500011079e-08, R5 ;  /* 0x32a5706038387823 */ /* 0x000fe20000000005 */
[----:B------:R-:W-:Y:S01]  /*20e0*/  FFMA.SAT R5, R52, R7, 0.5 ;  /* 0x3f00000034057423 */ /* 0x000fe20000002007 */
[-C--:B------:R-:W-:Y:S01]  /*20f0*/  FFMA.RM R11, R11, R8.reuse, 12582913 ;  /* 0x4b4000010b0b7423 */ /* 0x080fe20000004008 */
[----:B------:R-:W-:Y:S02]  /*2100*/  FADD R15, R3, -12583039 ;  /* 0xcb40007f030f7421 */ /* 0x000fe40000000000 */
[----:B------:R-:W-:Y:S01]  /*2110*/  FFMA.RM R5, R5, R8, 12582913 ;  /* 0x4b40000105057423 */ /* 0x000fe20000004008 */
[----:B----4-:R-:W-:Y:S01]  /*2120*/  FMUL R24, R9, R24 ;  /* 0x0000001809187220 */ /* 0x010fe20000400000 */
[----:B------:R-:W-:Y:S01]  /*2130*/  FADD R13, R11, -12583039 ;  /* 0xcb40007f0b0d7421 */ /* 0x000fe20000000000 */
[----:B------:R-:W0:Y:S01]  /*2140*/  MUFU.EX2 R21, R56 ;  /* 0x0000003800157308 */ /* 0x000e220000000800 */
[C---:B------:R-:W-:Y:S01]  /*2150*/  FADD R9, R5.reuse, -12583039 ;  /* 0xcb40007f05097421 */ /* 0x040fe20000000000 */
[----:B------:R-:W-:-:S02]  /*2160*/  IMAD.SHL.U32 R20, R5, 0x800000, RZ ;  /* 0x0080000005147824 */ /* 0x000fc400078e00ff */
[----:B------:R-:W-:Y:S01]  /*2170*/  FFMA R13, R54, 1.4426950216293334961, -R13 ;  /* 0x3fb8aa3b360d7823 */ /* 0x000fe2000000080d */
[----:B------:R-:W-:Y:S01]  /*2180*/  SHF.L.U32 R11, R11, 0x17, RZ ;  /* 0x000000170b0b7819 */ /* 0x000fe200000006ff */
[----:B------:R-:W-:Y:S01]  /*2190*/  FFMA R9, R52, 1.4426950216293334961, -R9 ;  /* 0x3fb8aa3b34097823 */ /* 0x000fe20000000809 */
[----:B--2---:R-:W-:Y:S01]  /*21a0*/  FMUL R22, R22, R17 ;  /* 0x0000001116167220 */ /* 0x004fe20000400000 */
[----:B------:R-:W-:Y:S01]  /*21b0*/  FFMA.SAT R17, R50, R7, 0.5 ;  /* 0x3f00000032117423 */ /* 0x000fe20000002007 */
[----:B------:R-:W-:Y:S01]  /*21c0*/  FFMA R13, R54, 1.925963033500011079e-08, R13 ;  /* 0x32a57060360d7823 */ /* 0x000fe2000000000d */
[----:B------:R-:W-:Y:S01]  /*21d0*/  FFMA R9, R52, 1.925963033500011079e-08, R9 ;  /* 0x32a5706034097823 */ /* 0x000fe20000000009 */
[C---:B------:R-:W-:Y:S01]  /*21e0*/  FFMA R15, R48.reuse, 1.4426950216293334961, -R15 ;  /* 0x3fb8aa3b300f7823 */ /* 0x040fe2000000080f */
[----:B------:R-:W-:Y:S01]  /*21f0*/  FFMA.RM R17, R17, R8, 12582913 ;  /* 0x4b40000111117423 */ /* 0x000fe20000004008 */
[----:B------:R-:W-:Y:S02]  /*2200*/  MUFU.EX2 R16, R13 ;  /* 0x0000000d00107308 */ /* 0x000fe40000000800 */
[----:B------:R-:W-:Y:S01]  /*2210*/  FFMA R15, R48, 1.925963033500011079e-08, R15 ;  /* 0x32a57060300f7823 */ /* 0x000fe2000000000f */
[C---:B------:R-:W-:Y:S01]  /*2220*/  FADD R19, R17.reuse, -12583039 ;  /* 0xcb40007f11137421 */ /* 0x040fe20000000000 */
[----:B------:R-:W-:Y:S01]  /*2230*/  SHF.L.U32 R17, R17, 0x17, RZ ;  /* 0x0000001711117819 */ /* 0x000fe200000006ff */
[----:B0-----:R-:W-:Y:S01]  /*2240*/  FMUL R21, R18, R21 ;  /* 0x0000001512157220 */ /* 0x001fe20000400000 */
[----:B------:R-:W-:Y:S01]  /*2250*/  SHF.L.U32 R18, R3, 0x17, RZ ;  /* 0x0000001703127819 */ /* 0x000fe200000006ff */
[C---:B------:R-:W-:Y:S01]  /*2260*/  FFMA R19, R50.reuse, 1.4426950216293334961, -R19 ;  /* 0x3fb8aa3b32137823 */ /* 0x040fe20000000813 */
[----:B------:R-:W0:Y:S03]  /*2270*/  MUFU.EX2 R9, R9 ;  /* 0x0000000900097308 */ /* 0x000e260000000800 */
[----:B------:R-:W-:Y:S01]  /*2280*/  FFMA R50, R50, 1.925963033500011079e-08, R19 ;  /* 0x32a5706032327823 */ /* 0x000fe20000000013 */
[----:B------:R-:W-:-:S04]  /*2290*/  FFMA.SAT R19, R44, R7, 0.5 ;  /* 0x3f0000002c137423 */ /* 0x000fc80000002007 */
[----:B------:R-:W-:Y:S01]  /*22a0*/  FFMA.RM R5, R19, R8, 12582913 ;  /* 0x4b40000113057423 */ /* 0x000fe20000004008 */
[----:B------:R-:W2:Y:S03]  /*22b0*/  MUFU.EX2 R15, R15 ;  /* 0x0000000f000f7308 */ /* 0x000ea60000000800 */
[C---:B------:R-:W-:Y:S01]  /*22c0*/  FADD R19, R5.reuse, -12583039 ;  /* 0xcb40007f05137421 */ /* 0x040fe20000000000 */
[----:B------:R-:W-:-:S03]  /*22d0*/  IMAD.SHL.U32 R5, R5, 0x800000, RZ ;  /* 0x0080000005057824 */ /* 0x000fc600078e00ff */
[----:B------:R-:W-:Y:S01]  /*22e0*/  FFMA R19, R44, 1.4426950216293334961, -R19 ;  /* 0x3fb8aa3b2c137823 */ /* 0x000fe20000000813 */
[----:B0-----:R-:W-:Y:S01]  /*22f0*/  FMUL R20, R20, R9 ;  /* 0x0000000914147220 */ /* 0x001fe20000400000 */
[----:B------:R-:W-:Y:S01]  /*2300*/  FFMA.SAT R9, R46, R7, 0.5 ;  /* 0x3f0000002e097423 */ /* 0x000fe20000002007 */
[----:B------:R-:W0:Y:S01]  /*2310*/  MUFU.EX2 R50, R50 ;  /* 0x0000003200327308 */ /* 0x000e220000000800 */
[----:B------:R-:W-:Y:S01]  /*2320*/  FFMA R44, R44, 1.925963033500011079e-08, R19 ;  /* 0x32a570602c2c7823 */ /* 0x000fe20000000013 */
[----:B------:R-:W-:Y:S01]  /*2330*/  FMUL R19, R11, R16 ;  /* 0x000000100b137220 */ /* 0x000fe20000400000 */
[----:B------:R-:W-:-:S04]  /*2340*/  FFMA.RM R9, R9, R8, 12582913 ;  /* 0x4b40000109097423 */ /* 0x000fc80000004008 */
[C---:B------:R-:W-:Y:S01]  /*2350*/  FADD R11, R9.reuse, -12583039 ;  /* 0xcb40007f090b7421 */ /* 0x040fe20000000000 */
[----:B------:R-:W3:Y:S01]  /*2360*/  MUFU.EX2 R44, R44 ;  /* 0x0000002c002c7308 */ /* 0x000ee20000000800 */
[----:B--2---:R-:W-:Y:S01]  /*2370*/  FMUL R18, R18, R15 ;  /* 0x0000000f12127220 */ /* 0x004fe20000400000 */
[----:B------:R-:W-:Y:S01]  /*2380*/  SHF.L.U32 R9, R9, 0x17, RZ ;  /* 0x0000001709097819 */ /* 0x000fe200000006ff */
[----:B------:R-:W-:-:S04]  /*2390*/  FFMA R11, R46, 1.4426950216293334961, -R11 ;  /* 0x3fb8aa3b2e0b7823 */ /* 0x000fc8000000080b */
[----:B------:R-:W-:Y:S01]  /*23a0*/  FFMA R46, R46, 1.925963033500011079e-08, R11 ;  /* 0x32a570602e2e7823 */ /* 0x000fe2000000000b */
[----:B------:R-:W-:Y:S01]  /*23b0*/  FFMA.SAT R11, R28, R7, 0.5 ;  /* 0x3f0000001c0b7423 */ /* 0x000fe20000002007 */
[----:B0-----:R-:W-:-:S03]  /*23c0*/  FMUL R17, R17, R50 ;  /* 0x0000003211117220 */ /* 0x001fc60000400000 */
[----:B------:R-:W-:Y:S01]  /*23d0*/  FFMA.RM R3, R11, R8, 12582913 ;  /* 0x4b4000010b037423 */ /* 0x000fe20000004008 */
[----:B------:R-:W0:Y:S03]  /*23e0*/  MUFU.EX2 R46, R46 ;  /* 0x0000002e002e7308 */ /* 0x000e260000000800 */
[----:B------:R-:W-:Y:S01]  /*23f0*/  FADD R11, R3, -12583039 ;  /* 0xcb40007f030b7421 */ /* 0x000fe20000000000 */
[----:B---3--:R-:W-:-:S03]  /*2400*/  FMUL R16, R5, R44 ;  /* 0x0000002c05107220 */ /* 0x008fc60000400000 */
        /* <DEDUP_REMOVED lines=23> */
[----:B------:R-:W-:-:S04]  /*2580*/  FFMA.RM R3, R29, R8, 12582913 ;  /* 0x4b4000011d037423 */ /* 0x000fc80000004008 */
[----:B------:R-:W-:Y:S01]  /*2590*/  FADD R29, R3, -12583039 ;  /* 0xcb40007f031d7421 */ /* 0x000fe20000000000 */
[----:B--2---:R-:W-:Y:S01]  /*25a0*/  FMUL R9, R9, R28 ;  /* 0x0000001c09097220 */ /* 0x004fe20000400000 */
[----:B------:R-:W-:Y:S02]  /*25b0*/  SHF.L.U32 R3, R3, 0x17, RZ ;  /* 0x0000001703037819 */ /* 0x000fe400000006ff */
[----:B------:R-:W-:-:S04]  /*25c0*/  FFMA R29, R2, 1.4426950216293334961, -R29 ;  /* 0x3fb8aa3b021d7823 */ /* 0x000fc8000000081d */
[----:B------:R-:W-:Y:S01]  /*25d0*/  FFMA R28, R2, 1.925963033500011079e-08, R29 ;  /* 0x32a57060021c7823 */ /* 0x000fe2000000001d */
[----:B---3--:R-:W-:Y:S01]  /*25e0*/  FMUL R2, R13, R30 ;  /* 0x0000001e0d027220 */ /* 0x008fe20000400000 */
        /* <DEDUP_REMOVED lines=9> */
[-C--:B------:R-:W-:Y:S01]  /*2680*/  FFMA.RM R11, R29, R8.reuse, 12582913 ;  /* 0x4b4000011d0b7423 */ /* 0x080fe20000004008 */
[----:B0-----:R-:W-:Y:S01]  /*2690*/  FMUL R0, R0, R15 ;  /* 0x0000000f00007220 */ /* 0x001fe20000400000 */
[-C--:B------:R-:W-:Y:S01]  /*26a0*/  FFMA.SAT R15, R6, R7.reuse, 0.5 ;  /* 0x3f000000060f7423 */ /* 0x080fe20000002007 */
[----:B------:R-:W-:Y:S01]  /*26b0*/  FFMA.SAT R7, R12, R7, 0.5 ;  /* 0x3f0000000c077423 */ /* 0x000fe20000002007 */
[----:B------:R-:W-:Y:S02]  /*26c0*/  FADD R29, R11, -12583039 ;  /* 0xcb40007f0b1d7421 */ /* 0x000fe40000000000 */
[----:B------:R-:W-:-:S02]  /*26d0*/  FFMA.RM R15, R15, R8, 12582913 ;  /* 0x4b4000010f0f7423 */ /* 0x000fc40000004008 */
[----:B------:R-:W-:-:S04]  /*26e0*/  FFMA R29, R4, 1.4426950216293334961, -R29 ;  /* 0x3fb8aa3b041d7823 */ /* 0x000fc8000000081d */
[----:B------:R-:W-:Y:S01]  /*26f0*/  FFMA R44, R4, 1.925963033500011079e-08, R29 ;  /* 0x32a57060042c7823 */ /* 0x000fe2000000001d */
[----:B------:R-:W-:Y:S01]  /*2700*/  FFMA.RM R4, R7, R8, 12582913 ;  /* 0x4b40000107047423 */ /* 0x000fe20000004008 */
[----:B------:R-:W-:Y:S01]  /*2710*/  FADD R7, R15, -12583039 ;  /* 0xcb40007f0f077421 */ /* 0x000fe20000000000 */
[----:B------:R-:W-:Y:S01]  /*2720*/  SHF.L.U32 R8, R5, 0x17, RZ ;  /* 0x0000001705087819 */ /* 0x000fe200000006ff */
[----:B------:R-:W0:Y:S01]  /*2730*/  MUFU.EX2 R29, R14 ;  /* 0x0000000e001d7308 */ /* 0x000e220000000800 */
[----:B------:R-:W-:Y:S01]  /*2740*/  SHF.L.U32 R15, R15, 0x17, RZ ;  /* 0x000000170f0f7819 */ /* 0x000fe200000006ff */
[----:B------:R-:W-:-:S04]  /*2750*/  FFMA R7, R6, 1.4426950216293334961, -R7 ;  /* 0x3fb8aa3b06077823 */ /* 0x000fc80000000807 */
[----:B------:R-:W-:Y:S01]  /*2760*/  FFMA R46, R6, 1.925963033500011079e-08, R7 ;  /* 0x32a57060062e7823 */ /* 0x000fe20000000007 */
[----:B------:R-:W-:Y:S01]  /*2770*/  FADD R7, R4, -12583039 ;  /* 0xcb40007f04077421 */ /* 0x000fe20000000000 */
[----:B------:R-:W2:Y:S03]  /*2780*/  MUFU.EX2 R44, R44 ;  /* 0x0000002c002c7308 */ /* 0x000ea60000000800 */
[----:B------:R-:W-:-:S04]  /*2790*/  FFMA R7, R12, 1.4426950216293334961, -R7 ;  /* 0x3fb8aa3b0c077823 */ /* 0x000fc80000000807 */
[----:B------:R-:W-:Y:S01]  /*27a0*/  FFMA R47, R12, 1.925963033500011079e-08, R7 ;  /* 0x32a570600c2f7823 */ /* 0x000fe20000000007 */
[----:B------:R-:W-:Y:S01]  /*27b0*/  FADD R7, RZ, R25 ;  /* 0x00000019ff077221 */ /* 0x000fe20000000000 */
[----:B------:R-:W3:Y:S01]  /*27c0*/  MUFU.EX2 R46, R46 ;  /* 0x0000002e002e7308 */ /* 0x000ee20000000800 */
        /* <DEDUP_REMOVED lines=13> */
[----:B------:R-:W-:-:S03]  /*28a0*/  IMAD.SHL.U32 R5, R11, 0x800000, RZ ;  /* 0x008000000b057824 */ /* 0x000fc600078e00ff */
[----:B------:R-:W-:Y:S01]  /*28b0*/  FADD R3, R6, R9 ;  /* 0x0000000906037221 */ /* 0x000fe20000000000 */
[----:B------:R-:W-:Y:S01]  /*28c0*/  SHF.L.U32 R6, R13, 0x17, RZ ;  /* 0x000000170d067819 */ /* 0x000fe200000006ff */
[----:B--2---:R-:W-:Y:S02]  /*28d0*/  FMUL R5, R5, R44 ;  /* 0x0000002c05057220 */ /* 0x004fe40000400000 */
[----:B------:R-:W-:Y:S02]  /*28e0*/  FADD R3, R3, R2 ;  /* 0x0000000203037221 */ /* 0x000fe40000000000 */
[----:B------:R-:W-:Y:S02]  /*28f0*/  FMUL R6, R6, R45 ;  /* 0x0000002d06067220 */ /* 0x000fe40000400000 */
[----:B------:R-:W-:-:S04]  /*2900*/  FADD R3, R3, R0 ;  /* 0x0000000003037221 */ /* 0x000fc80000000000 */
[----:B------:R-:W-:-:S04]  /*2910*/  FADD R12, R3, R8 ;  /* 0x00000008030c7221 */ /* 0x000fc80000000000 */
[----:B------:R-:W-:-:S04]  /*2920*/  FADD R3, R12, R7 ;  /* 0x000000070c037221 */ /* 0x000fc80000000000 */
        /* <DEDUP_REMOVED lines=16> */
.L_x_35437:
        /* <DEDUP_REMOVED lines=13> */
[----:B01----:R-:W-:Y:S05]  /*2b00*/  CALL.REL.NOINC `($__internal_586_$__cuda_sm3x_div_rn_noftz_f32_slowpath) ;  /* 0x0000003000087944 */ /* 0x003fea0003c00000 */
[----:B------:R-:W-:-:S07]  /*2b10*/  MOV R12, R11 ;  /* 0x0000000b000c7202 */ /* 0x000fce0000000f00 */
.L_x_35366:
[----:B------:R-:W-:Y:S05]  /*2b20*/  BSYNC.RECONVERGENT B3 ;  /* 0x0000000000037941 */ /* 0x000fea0003800200 */
.L_x_35365:
        /* <DEDUP_REMOVED lines=12> */
[----:B01----:R-:W-:Y:S05]  /*2bf0*/  CALL.REL.NOINC `($__internal_586_$__cuda_sm3x_div_rn_noftz_f32_slowpath) ;  /* 0x0000002c00cc7944 */ /* 0x003fea0003c00000 */
[----:B------:R-:W-:-:S07]  /*2c00*/  IMAD.MOV.U32 R13, RZ, RZ, R11 ;  /* 0x000000ffff0d7224 */ /* 0x000fce00078e000b */
.L_x_35368:
[----:B------:R-:W-:Y:S05]  /*2c10*/  BSYNC.RECONVERGENT B3 ;  /* 0x0000000000037941 */ /* 0x000fea0003800200 */
.L_x_35367:
        /* <DEDUP_REMOVED lines=13> */
[----:B------:R-:W-:-:S07]  /*2cf0*/  MOV R24, R11 ;  /* 0x0000000b00187202 */ /* 0x000fce0000000f00 */
.L_x_35370:
[----:B------:R-:W-:Y:S05]  /*2d00*/  BSYNC.RECONVERGENT B3 ;  /* 0x0000000000037941 */ /* 0x000fea0003800200 */
.L_x_35369:
        /* <DEDUP_REMOVED lines=12> */
[----:B01----:R-:W-:Y:S05]  /*2dd0*/  CALL.REL.NOINC `($__internal_586_$__cuda_sm3x_div_rn_noftz_f32_slowpath) ;  /* 0x0000002c00547944 */ /* 0x003fea0003c00000 */
[----:B------:R-:W-:-:S07]  /*2de0*/  MOV R25, R11 ;  /* 0x0000000b00197202 */ /* 0x000fce0000000f00 */
.L_x_35372:
[----:B------:R-:W-:Y:S05]  /*2df0*/  BSYNC.RECONVERGENT B3 ;  /* 0x0000000000037941 */ /* 0x000fea0003800200 */
.L_x_35371:
        /* <DEDUP_REMOVED lines=14> */
.L_x_35374:
[----:B------:R-:W-:Y:S05]  /*2ee0*/  BSYNC.RECONVERGENT B3 ;  /* 0x0000000000037941 */ /* 0x000fea0003800200 */
.L_x_35373:
        /* <DEDUP_REMOVED lines=14> */
.L_x_35376:
[----:B------:R-:W-:Y:S05]  /*2fd0*/  BSYNC.RECONVERGENT B3 ;  /* 0x0000000000037941 */ /* 0x000fea0003800200 */
.L_x_35375:
        /* <DEDUP_REMOVED lines=14> */
.L_x_35378:
[----:B------:R-:W-:Y:S05]  /*30c0*/  BSYNC.RECONVERGENT B3 ;  /* 0x0000000000037941 */ /* 0x000fea0003800200 */
.L_x_35377:
        /* <DEDUP_REMOVED lines=14> */
.L_x_35380:
[----:B------:R-:W-:Y:S05]  /*31b0*/  BSYNC.RECONVERGENT B3 ;  /* 0x0000000000037941 */ /* 0x000fea0003800200 */
.L_x_35379:
        /* <DEDUP_REMOVED lines=14> */
.L_x_35382:
[----:B------:R-:W-:Y:S05]  /*32a0*/  BSYNC.RECONVERGENT B3 ;  /* 0x0000000000037941 */ /* 0x000fea0003800200 */
.L_x_35381:
        /* <DEDUP_REMOVED lines=14> */
.L_x_35384:
[----:B------:R-:W-:Y:S05]  /*3390*/  BSYNC.RECONVERGENT B3 ;  /* 0x0000000000037941 */ /* 0x000fea0003800200 */
.L_x_35383:
        /* <DEDUP_REMOVED lines=14> */
.L_x_35386:
[----:B------:R-:W-:Y:S05]  /*3480*/  BSYNC.RECONVERGENT B3 ;  /* 0x0000000000037941 */ /* 0x000fea0003800200 */
.L_x_35385:
        /* <DEDUP_REMOVED lines=14> */
.L_x_35388:
[----:B------:R-:W-:Y:S05]  /*3570*/  BSYNC.RECONVERGENT B3 ;  /* 0x0000000000037941 */ /* 0x000fea0003800200 */
.L_x_35387:
        /* <DEDUP_REMOVED lines=14> */
.L_x_35390:
[----:B------:R-:W-:Y:S05]  /*3660*/  BSYNC.RECONVERGENT B3 ;  /* 0x0000000000037941 */ /* 0x000fea0003800200 */
.L_x_35389:
        /* <DEDUP_REMOVED lines=14> */
.L_x_35392:
[----:B------:R-:W-:Y:S05]  /*3750*/  BSYNC.RECONVERGENT B3 ;  /* 0x0000000000037941 */ /* 0x000fea0003800200 */
.L_x_35391:
        /* <DEDUP_REMOVED lines=12> */
[----:B-1----:R-:W-:Y:S05]  /*3820*/  CALL.REL.NOINC `($__internal_586_$__cuda_sm3x_div_rn_noftz_f32_slowpath) ;  /* 0x0000002000c07944 */ /* 0x002fea0003c00000 */
[----:B------:R-:W-:-:S07]  /*3830*/  MOV R44, R11 ;  /* 0x0000000b002c7202 */ /* 0x000fce0000000f00 */
.L_x_35394:
[----:B------:R-:W-:Y:S05]  /*3840*/  BSYNC.RECONVERGENT B3 ;  /* 0x0000000000037941 */ /* 0x000fea0003800200 */
.L_x_35393:
        /* <DEDUP_REMOVED lines=12> */
[----:B-1----:R-:W-:Y:S05]  /*3910*/  CALL.REL.NOINC `($__internal_586_$__cuda_sm3x_div_rn_noftz_f32_slowpath) ;  /* 0x0000002000847944 */ /* 0x002fea0003c00000 */
[----:B------:R-:W-:-:S07]  /*3920*/  IMAD.MOV.U32 R45, RZ, RZ, R11 ;  /* 0x000000ffff2d7224 */ /* 0x000fce00078e000b */
.L_x_35396:
[----:B------:R-:W-:Y:S05]  /*3930*/  BSYNC.RECONVERGENT B3 ;  /* 0x0000000000037941 */ /* 0x000fea0003800200 */
.L_x_35395:
        /* <DEDUP_REMOVED lines=13> */
[----:B------:R-:W-:-:S07]  /*3a10*/  MOV R8, R11 ;  /* 0x0000000b00087202 */ /* 0x000fce0000000f00 */
.L_x_35398:
[----:B------:R-:W-:Y:S05]  /*3a20*/  BSYNC.RECONVERGENT B3 ;  /* 0x0000000000037941 */ /* 0x000fea0003800200 */
.L_x_35397:
        /* <DEDUP_REMOVED lines=12> */
[----:B-1----:R-:W-:Y:S05]  /*3af0*/  CALL.REL.NOINC `($__internal_586_$__cuda_sm3x_div_rn_noftz_f32_slowpath) ;  /* 0x00000020000c7944 */ /* 0x002fea0003c00000 */
[----:B------:R-:W-:-:S07]  /*3b00*/  MOV R9, R11 ;  /* 0x0000000b00097202 */ /* 0x000fce0000000f00 */
.L_x_35400:
[----:B------:R-:W-:Y:S05]  /*3b10*/  BSYNC.RECONVERGENT B3 ;  /* 0x0000000000037941 */ /* 0x000fea0003800200 */
.L_x_35399:
        /* <DEDUP_REMOVED lines=14> */
.L_x_35402:
[----:B------:R-:W-:Y:S05]  /*3c00*/  BSYNC.RECONVERGENT B3 ;  /* 0x0000000000037941 */ /* 0x000fea0003800200 */
.L_x_35401:
        /* <DEDUP_REMOVED lines=12> */
[----:B-1----:R-:W-:Y:S05]  /*3cd0*/  CALL.REL.NOINC `($__internal_586_$__cuda_sm3x_div_rn_noftz_f32_slowpath) ;  /* 0x0000001c00947944 */ /* 0x002fea0003c00000 */
[----:B------:R-:W-:-:S07]  /*3ce0*/  MOV R7, R11 ;  /* 0x0000000b00077202 */ /* 0x000fce0000000f00 */
.L_x_35404:
[----:B------:R-:W-:Y:S05]  /*3cf0*/  BSYNC.RECONVERGENT B3 ;  /* 0x0000000000037941 */ /* 0x000fea0003800200 */
.L_x_35403:
        /* <DEDUP_REMOVED lines=25> */
.L_x_35406:
[----:B------:R-:W-:Y:S05]  /*3e90*/  BSYNC.RECONVERGENT B1 ;  /* 0x0000000000017941 */ /* 0x000fea0003800200 */
.L_x_35405:
        /* <DEDUP_REMOVED lines=18> */
.L_x_35408:
[----:B------:R-:W-:Y:S05]  /*3fc0*/  BSYNC.RECONVERGENT B1 ;  /* 0x0000000000017941 */ /* 0x000fea0003800200 */
.L_x_35407:
        /* <DEDUP_REMOVED lines=18> */
.L_x_35410:
[----:B------:R-:W-:Y:S05]  /*40f0*/  BSYNC.RECONVERGENT B1 ;  /* 0x0000000000017941 */ /* 0x000fea0003800200 */
.L_x_35409:
        /* <DEDUP_REMOVED lines=19> */
[C---:B0-23--:R-:W-:Y:S02]  /*4230*/  IMAD R5, R41.reuse, UR43, R0 ;  /* 0x0000002b29057c24 */ /* 0x04dfe4000f8e0200 */
        /* <DEDUP_REMOVED lines=10> */
.L_x_35412:
[----:B------:R-:W-:Y:S05]  /*42e0*/  BSYNC.RECONVERGENT B1 ;  /* 0x0000000000017941 */ /* 0x000fea0003800200 */
.L_x_35411:
[----:B------:R-:W-:Y:S04]  /*42f0*/  BSSY.RECONVERGENT B1, `(.L_x_35413) ;  /* 0x0000012000017945 */ /* 0x000fe80003800200 */
[----:B------:R-:W-:Y:S05]  /*4300*/  @P6 BRA `(.L_x_35414) ;  /* 0x0000000000406947 */ /* 0x000fea0003800000 */
[----:B----4-:R-:W-:Y:S01]  /*4310*/  HFMA2 R3, -RZ, RZ, 0, 0 ;  /* 0x00000000ff037431 */ /* 0x010fe200000001ff */
        /* <DEDUP_REMOVED lines=15> */
.L_x_35414:
[----:B------:R-:W-:Y:S05]  /*4410*/  BSYNC.RECONVERGENT B1 ;  /* 0x0000000000017941 */ /* 0x000fea0003800200 */
.L_x_35413:
[----:B------:R-:W-:Y:S04]  /*4420*/  BSSY.RECONVERGENT B1, `(.L_x_35415) ;  /* 0x0000012000017945 */ /* 0x000fe80003800200 */
[----:B------:R-:W-:Y:S05]  /*4430*/  @P0 BRA `(.L_x_35416) ;  /* 0x0000000000400947 */ /* 0x000fea0003800000 */
[----:B0---4-:R-:W-:Y:S01]  /*4440*/  HFMA2 R3, -RZ, RZ, 0, 0 ;  /* 0x00000000ff037431 */ /* 0x011fe200000001ff */
[----:B------:R-:W-:Y:S01]  /*4450*/  MOV R2, R35 ;  /* 0x0000002300027202 */ /* 0x000fe20000000f00 */
[----:B------:R-:W-:Y:S01]  /*4460*/  IMAD R0, R40, UR42, RZ ;  /* 0x0000002a28007c24 */ /* 0x000fe2000f8e02ff */
[----:B-1----:R-:W-:Y:S02]  /*4470*/  R2UR UR4, R26 ;  /* 0x000000001a0472ca */ /* 0x002fe400000e0000 */
[----:B------:R-:W-:Y:S01]  /*4480*/  R2UR UR5, R27 ;  /* 0x000000001b0572ca */ /* 0x000fe200000e0000 */
[C---:B--23--:R-:W-:Y:S02]  /*4490*/  IMAD R5, R41.reuse, UR43, R0 ;  /* 0x0000002b29057c24 */ /* 0x04cfe4000f8e0200 */
        /* <DEDUP_REMOVED lines=10> */
.L_x_35416:
[----:B------:R-:W-:Y:S05]  /*4540*/  BSYNC.RECONVERGENT B1 ;  /* 0x0000000000017941 */ /* 0x000fea0003800200 */
.L_x_35415:
        /* <DEDUP_REMOVED lines=18> */
.L_x_35418:
[----:B------:R-:W-:Y:S05]  /*4670*/  BSYNC.RECONVERGENT B1 ;  /* 0x0000000000017941 */ /* 0x000fea0003800200 */
.L_x_35417:
        /* <DEDUP_REMOVED lines=18> */
.L_x_35420:
[----:B------:R-:W-:Y:S05]  /*47a0*/  BSYNC.RECONVERGENT B1 ;  /* 0x0000000000017941 */ /* 0x000fea0003800200 */
.L_x_35419:
        /* <DEDUP_REMOVED lines=18> */
.L_x_35422:
[----:B------:R-:W-:Y:S05]  /*48d0*/  BSYNC.RECONVERGENT B1 ;  /* 0x0000000000017941 */ /* 0x000fea0003800200 */
.L_x_35421:
        /* <DEDUP_REMOVED lines=18> */
.L_x_35424:
[----:B------:R-:W-:Y:S05]  /*4a00*/  BSYNC.RECONVERGENT B1 ;  /* 0x0000000000017941 */ /* 0x000fea0003800200 */
.L_x_35423:
[----:B------:R-:W-:-:S04]  /*4a10*/  IADD3 R41, P0, PT, R43, R41, RZ ;  /* 0x000000292b297210 */ /* 0x000fc80007f1e0ff */
[----:B------:R-:W-:Y:S02]  /*4a20*/  LEA.HI.X.SX32 R40, R43, R40, 0x1, P0 ;  /* 0x000000282b287211 */ /* 0x000fe400000f0eff */
[----:B------:R-:W-:-:S04]  /*4a30*/  ISETP.GE.U32.AND P0, PT, R41, UR46, PT ;  /* 0x0000002e29007c0c */ /* 0x000fc8000bf06070 */
[----:B------:R-:W-:-:S13]  /*4a40*/  ISETP.GE.AND.EX P0, PT, R40, UR47, PT, P0 ;  /* 0x0000002f28007c0c */ /* 0x000fda000bf06300 */
[----:B------:R-:W-:Y:S05]  /*4a50*/  @!P0 BRA `(.L_x_35425) ;  /* 0xffffffb800308947 */ /* 0x000fea000383ffff */
[----:B------:R-:W-:Y:S05]  /*4a60*/  BSYNC B0 ;  /* 0x0000000000007941 */ /* 0x000fea0003800000 */
.L_x_35343:
[----:B------:R-:W-:Y:S05]  /*4a70*/  EXIT ;  /* 0x000000000000794d */ /* 0x000fea0003800000 */
.L_x_35364:
[----:B------:R-:W-:Y:S01]  /*4a80*/  HFMA2 R11, -RZ, RZ, 0, 1.847743988037109375e-06 ;  /* 0x0000001fff0b7431 */ /* 0x000fe200000001ff */
[----:B------:R-:W-:Y:S01]  /*4a90*/  BSSY B1, `(.L_x_35426) ;  /* 0x0000006000017945 */ /* 0x000fe20003800000 */
[----:B------:R-:W-:Y:S01]  /*4aa0*/  MOV R12, 0x10 ;  /* 0x00000010000c7802 */ /* 0x000fe20000000f00 */
[----:B------:R-:W-:-:S07]  /*4ab0*/  IMAD.MOV.U32 R15, RZ, RZ, -0x1 ;  /* 0xffffffffff0f7424 */ /* 0x000fce00078e00ff */
[----:B-1----:R-:W-:Y:S05]  /*4ac0*/  WARPSYNC.COLLECTIVE R15, `(.L_x_35427) ;  /* 0x000000000f087348 */ /* 0x002fea0003c00000 */
[----:B------:R0:W2:Y:S02]  /*4ad0*/  SHFL.BFLY P6, R14, R13, R12, R11 ;  /* 0x0c00000c0d0e7389 */ /* 0x0000a400000c000b */
[----:B012---:R-:W-:Y:S05]  /*4ae0*/  ENDCOLLECTIVE ;  /* 0x000000000000791b */ /* 0x007fea0003800000 */
.L_x_35427:
[----:B------:R-:W-:Y:S05]  /*4af0*/  BSYNC B1 ;  /* 0x0000000000017941 */ /* 0x000fea0003800000 */
.L_x_35426:
        /* <DEDUP_REMOVED lines=8> */
.L_x_35428:
[----:B------:R-:W-:Y:S01]  /*4b80*/  IMAD.MOV.U32 R12, RZ, RZ, 0x4 ;  /* 0x00000004ff0c7424 */ /* 0x000fe200078e00ff */
[----:B------:R-:W-:-:S04]  /*4b90*/  FMNMX R0, R13, R14, !PT ;  /* 0x0000000e0d007209 */ /* 0x000fc80007800000 */
[----:B------:R-:W-:-:S07]  /*4ba0*/  MOV R13, R0 ;  /* 0x00000000000d7202 */ /* 0x000fce0000000f00 */
[----:B------:R-:W-:Y:S05]  /*4bb0*/  WARPSYNC.COLLECTIVE R15, `(.L_x_35429) ;  /* 0x000000000f087348 */ /* 0x000fea0003c00000 */
[----:B------:R0:W1:Y:S02]  /*4bc0*/  SHFL.BFLY P6, R14, R13, R12, R11 ;  /* 0x0c00000c0d0e7389 */ /* 0x00006400000c000b */
[----:B01----:R-:W-:Y:S05]  /*4bd0*/  ENDCOLLECTIVE ;  /* 0x000000000000791b */ /* 0x003fea0003800000 */
.L_x_35429:
[----:B------:R-:W-:Y:S01]  /*4be0*/  HFMA2 R12, -RZ, RZ, 0, 1.1920928955078125e-07 ;  /* 0x00000002ff0c7431 */ /* 0x000fe200000001ff */
[----:B------:R-:W-:-:S04]  /*4bf0*/  FMNMX R2, R0, R14, !PT ;  /* 0x0000000e00027209 */ /* 0x000fc80007800000 */
[----:B------:R-:W-:-:S07]  /*4c00*/  MOV R13, R2 ;  /* 0x00000002000d7202 */ /* 0x000fce0000000f00 */
[----:B------:R-:W-:Y:S05]  /*4c10*/  WARPSYNC.COLLECTIVE R15, `(.L_x_35430) ;  /* 0x000000000f087348 */ /* 0x000fea0003c00000 */
[----:B------:R0:W1:Y:S02]  /*4c20*/  SHFL.BFLY P6, R14, R13, R12, R11 ;  /* 0x0c00000c0d0e7389 */ /* 0x00006400000c000b */
[----:B01----:R-:W-:Y:S05]  /*4c30*/  ENDCOLLECTIVE ;  /* 0x000000000000791b */ /* 0x003fea0003800000 */
.L_x_35430:
[----:B------:R-:W-:Y:S01]  /*4c40*/  HFMA2 R12, -RZ, RZ, 0, 5.9604644775390625e-08 ;  /* 0x00000001ff0c7431 */ /* 0x000fe200000001ff */
[----:B------:R-:W-:-:S04]  /*4c50*/  FMNMX R3, R2, R14, !PT ;  /* 0x0000000e02037209 */ /* 0x000fc80007800000 */
[----:B------:R-:W-:-:S07]  /*4c60*/  MOV R13, R3 ;  /* 0x00000003000d7202 */ /* 0x000fce0000000f00 */
[----:B------:R-:W-:Y:S05]  /*4c70*/  WARPSYNC.COLLECTIVE R15, `(.L_x_35431) ;  /* 0x000000000f087348 */ /* 0x000fea0003c00000 */
[----:B------:R0:W1:Y:S02]  /*4c80*/  SHFL.BFLY P6, R14, R13, R12, R11 ;  /* 0x0c00000c0d0e7389 */ /* 0x00006400000c000b */
[----:B01----:R-:W-:Y:S05]  /*4c90*/  ENDCOLLECTIVE ;  /* 0x000000000000791b */ /* 0x003fea0003800000 */
.L_x_35431:
[----:B------:R-:W-:-:S05]  /*4ca0*/  FMNMX R14, R3, R14, !PT ;  /* 0x0000000e030e7209 */ /* 0x000fca0007800000 */
[C---:B------:R-:W-:Y:S01]  /*4cb0*/  FADD R0, -R14.reuse, R47 ;  /* 0x0000002f0e007221 */ /* 0x040fe20000000100 */
[C---:B------:R-:W-:Y:S01]  /*4cc0*/  FADD R7, -R14.reuse, R30 ;  /* 0x0000001e0e077221 */ /* 0x040fe20000000100 */
[----:B------:R-:W-:Y:S02]  /*4cd0*/  IMAD.MOV.U32 R47, RZ, RZ, 0x3bbb989d ;  /* 0x3bbb989dff2f7424 */ /* 0x000fe400078e00ff */
        /* <DEDUP_REMOVED lines=104> */
[----:B------:R-:W-:-:S05]  /*5360*/  FADD R11, RZ, R25 ;  /* 0x00000019ff0b7221 */ /* 0x000fca0000000000 */
        /* <DEDUP_REMOVED lines=8> */
[----:B------:R-:W-:-:S03]  /*53f0*/  FADD R12, R11, R24 ;  /* 0x000000180b0c7221 */ /* 0x000fc60000000000 */
[----:B------:R-:W0:Y:S01]  /*5400*/  MUFU.EX2 R0, R5 ;  /* 0x0000000500007308 */ /* 0x000e220000000800 */
[----:B------:R-:W-:-:S04]  /*5410*/  FADD R11, R12, R23 ;  /* 0x000000170c0b7221 */ /* 0x000fc80000000000 */
[----:B------:R-:W-:-:S04]  /*5420*/  FADD R12, R11, R22 ;  /* 0x000000160b0c7221 */ /* 0x000fc80000000000 */
[----:B------:R-:W-:-:S04]  /*5430*/  FADD R11, R12, R21 ;  /* 0x000000150c0b7221 */ /* 0x000fc80000000000 */
[----:B------:R-:W-:Y:S01]  /*5440*/  FADD R12, R11, R20 ;  /* 0x000000140b0c7221 */ /* 0x000fe20000000000 */
[----:B0-----:R-:W-:Y:S01]  /*5450*/  FMUL R9, R3, R0 ;  /* 0x0000000003097220 */ /* 0x001fe20000400000 */
[-C--:B------:R-:W-:Y:S02]  /*5460*/  FFMA.SAT R3, R13, R47.reuse, 0.5 ;  /* 0x3f0000000d037423 */ /* 0x080fe4000000202f */
[----:B------:R-:W-:Y:S02]  /*5470*/  FADD R11, R12, R19 ;  /* 0x000000130c0b7221 */ /* 0x000fe40000000000 */
[----:B------:R-:W-:Y:S02]  /*5480*/  FFMA.RM R3, R3, R46, 12582913 ;  /* 0x4b40000103037423 */ /* 0x000fe4000000402e */
[----:B------:R-:W-:Y:S02]  /*5490*/  FADD R12, R11, R18 ;  /* 0x000000120b0c7221 */ /* 0x000fe40000000000 */
[C---:B------:R-:W-:Y:S01]  /*54a0*/  FADD R0, R3.reuse, -12583039 ;  /* 0xcb40007f03007421 */ /* 0x040fe20000000000 */
[----:B------:R-:W-:Y:S01]  /*54b0*/  SHF.L.U32 R2, R3, 0x17, RZ ;  /* 0x0000001703027819 */ /* 0x000fe200000006ff */
[----:B------:R-:W-:Y:S01]  /*54c0*/  FFMA.SAT R3, R15, R47, 0.5 ;  /* 0x3f0000000f037423 */ /* 0x000fe2000000202f */
[----:B------:R-:W-:Y:S01]  /*54d0*/  FADD R11, R12, R17 ;  /* 0x000000110c0b7221 */ /* 0x000fe20000000000 */
[----:B------:R-:W-:-:S02]  /*54e0*/  FFMA R0, R13, 1.4426950216293334961, -R0 ;  /* 0x3fb8aa3b0d007823 */ /* 0x000fc40000000800 */
[----:B------:R-:W-:Y:S01]  /*54f0*/  FFMA.RM R3, R3, R46, 12582913 ;  /* 0x4b40000103037423 */ /* 0x000fe2000000402e */
[----:B------:R-:W-:Y:S01]  /*5500*/  FADD R11, R11, R16 ;  /* 0x000000100b0b7221 */ /* 0x000fe20000000000 */
[----:B------:R-:W-:Y:S02]  /*5510*/  FFMA R13, R13, 1.925963033500011079e-08, R0 ;  /* 0x32a570600d0d7823 */ /* 0x000fe40000000000 */
[----:B------:R-:W-:Y:S01]  /*5520*/  FADD R0, R3, -12583039 ;  /* 0xcb40007f03007421 */ /* 0x000fe20000000000 */
[----:B------:R-:W-:-:S03]  /*5530*/  FADD R12, R11, R10 ;  /* 0x0000000a0b0c7221 */ /* 0x000fc60000000000 */
[C---:B------:R-:W-:Y:S01]  /*5540*/  FFMA R0, R15.reuse, 1.4426950216293334961, -R0 ;  /* 0x3fb8aa3b0f007823 */ /* 0x040fe20000000800 */
[----:B------:R-:W0:Y:S01]  /*5550*/  MUFU.EX2 R13, R13 ;  /* 0x0000000d000d7308 */ /* 0x000e220000000800 */
[----:B------:R-:W-:Y:S02]  /*5560*/  FADD R11, R12, R9 ;  /* 0x000000090c0b7221 */ /* 0x000fe40000000000 */
        /* <DEDUP_REMOVED lines=9> */
[----:B------:R-:W-:Y:S01]  /*5600*/  FFMA R5, R28, 1.925963033500011079e-08, R5 ;  /* 0x32a570601c057823 */ /* 0x000fe20000000005 */
[----:B------:R-:W-:-:S03]  /*5610*/  FADD R11, R11, R2 ;  /* 0x000000020b0b7221 */ /* 0x000fc60000000000 */
[----:B------:R-:W0:Y:S01]  /*5620*/  MUFU.EX2 R8, R5 ;  /* 0x0000000500087308 */ /* 0x000e220000000800 */
[----:B-1----:R-:W-:Y:S01]  /*5630*/  FMUL R0, R0, R15 ;  /* 0x0000000f00007220 */ /* 0x002fe20000400000 */
[----:B------:R-:W-:-:S03]  /*5640*/  MOV R15, 0xffffffff ;  /* 0xffffffff000f7802 */ /* 0x000fc60000000f00 */
[----:B------:R-:W-:Y:S01]  /*5650*/  FADD R11, R11, R0 ;  /* 0x000000000b0b7221 */ /* 0x000fe20000000000 */
[----:B0-----:R-:W-:Y:S01]  /*5660*/  FMUL R8, R3, R8 ;  /* 0x0000000803087220 */ /* 0x001fe20000400000 */
[----:B------:R-:W-:-:S03]  /*5670*/  FFMA.SAT R3, R29, R47, 0.5 ;  /* 0x3f0000001d037423 */ /* 0x000fc6000000202f */
[----:B------:R-:W-:Y:S01]  /*5680*/  FADD R12, R11, R8 ;  /* 0x000000080b0c7221 */ /* 0x000fe20000000000 */
        /* <DEDUP_REMOVED lines=26> */
[----:B------:R-:W-:Y:S02]  /*5830*/  FFMA.SAT R47, R14, R47, 0.5 ;  /* 0x3f0000000e2f7423 */ /* 0x000fe4000000202f */
[----:B------:R-:W-:Y:S01]  /*5840*/  FADD R11, R12, R5 ;  /* 0x000000050c0b7221 */ /* 0x000fe20000000000 */
        /* <DEDUP_REMOVED lines=8> */
[----:B------:R-:W-:-:S03]  /*58d0*/  FADD R3, R47, -12583039 ;  /* 0xcb40007f2f037421 */ /* 0x000fc60000000000 */
[----:B------:R-:W-:Y:S01]  /*58e0*/  FADD R12, R11, R4 ;  /* 0x000000040b0c7221 */ /* 0x000fe20000000000 */
[----:B------:R-:W-:Y:S01]  /*58f0*/  FFMA R3, R14, 1.4426950216293334961, -R3 ;  /* 0x3fb8aa3b0e037823 */ /* 0x000fe20000000803 */
[----:B------:R-:W-:-:S03]  /*5900*/  MOV R11, 0x1f ;  /* 0x0000001f000b7802 */ /* 0x000fc60000000f00 */
[----:B------:R-:W-:Y:S01]  /*5910*/  FFMA R14, R14, 1.925963033500011079e-08, R3 ;  /* 0x32a570600e0e7823 */ /* 0x000fe20000000003 */
[----:B------:R-:W-:-:S05]  /*5920*/  SHF.L.U32 R3, R47, 0x17, RZ ;  /* 0x000000172f037819 */ /* 0x000fca00000006ff */
[----:B------:R-:W0:Y:S02]  /*5930*/  MUFU.EX2 R14, R14 ;  /* 0x0000000e000e7308 */ /* 0x000e240000000800 */
[----:B0-----:R-:W-:-:S04]  /*5940*/  FMUL R3, R3, R14 ;  /* 0x0000000e03037220 */ /* 0x001fc80000400000 */
[----:B------:R-:W-:Y:S01]  /*5950*/  FADD R13, R12, R3 ;  /* 0x000000030c0d7221 */ /* 0x000fe20000000000 */
[----:B------:R-:W-:-:S07]  /*5960*/  HFMA2 R12, -RZ, RZ, 0, 9.5367431640625e-07 ;  /* 0x00000010ff0c7431 */ /* 0x000fce00000001ff */
[----:B------:R-:W-:Y:S05]  /*5970*/  WARPSYNC.COLLECTIVE R15, `(.L_x_35432) ;  /* 0x000000000f087348 */ /* 0x000fea0003c00000 */
[----:B------:R0:W1:Y:S02]  /*5980*/  SHFL.BFLY P6, R14, R13, R12, R11 ;  /* 0x0c00000c0d0e7389 */ /* 0x00006400000c000b */
[----:B01----:R-:W-:Y:S05]  /*5990*/  ENDCOLLECTIVE ;  /* 0x000000000000791b */ /* 0x003fea0003800000 */
.L_x_35432:
[----:B------:R-:W-:Y:S02]  /*59a0*/  HFMA2 R12, -RZ, RZ, 0, 4.76837158203125e-07 ;  /* 0x00000008ff0c7431 */ /* 0x000fe400000001ff */
[----:B------:R-:W-:-:S04]  /*59b0*/  FADD R28, R13, R14 ;  /* 0x0000000e0d1c7221 */ /* 0x000fc80000000000 */
[----:B------:R-:W-:-:S07]  /*59c0*/  IMAD.MOV.U32 R13, RZ, RZ, R28 ;  /* 0x000000ffff0d7224 */ /* 0x000fce00078e001c */
[----:B------:R-:W-:Y:S05]  /*59d0*/  WARPSYNC.COLLECTIVE R15, `(.L_x_35433) ;  /* 0x000000000f087348 */ /* 0x000fea0003c00000 */
[----:B------:R0:W1:Y:S02]  /*59e0*/  SHFL.BFLY P6, R14, R13, R12, R11 ;  /* 0x0c00000c0d0e7389 */ /* 0x00006400000c000b */
[----:B01----:R-:W-:Y:S05]  /*59f0*/  ENDCOLLECTIVE ;  /* 0x000000000000791b */ /* 0x003fea0003800000 */
.L_x_35433:
[----:B------:R-:W-:Y:S02]  /*5a00*/  HFMA2 R12, -RZ, RZ, 0, 2.384185791015625e-07 ;  /* 0x00000004ff0c7431 */ /* 0x000fe400000001ff */
[----:B------:R-:W-:-:S05]  /*5a10*/  FADD R29, R28, R14 ;  /* 0x0000000e1c1d7221 */ /* 0x000fca0000000000 */
[----:B------:R-:W-:-:S07]  /*5a20*/  MOV R13, R29 ;  /* 0x0000001d000d7202 */ /* 0x000fce0000000f00 */
[----:B------:R-:W-:Y:S05]  /*5a30*/  WARPSYNC.COLLECTIVE R15, `(.L_x_35434) ;  /* 0x000000000f087348 */ /* 0x000fea0003c00000 */
[----:B------:R0:W1:Y:S02]  /*5a40*/  SHFL.BFLY P6, R14, R13, R12, R11 ;  /* 0x0c00000c0d0e7389 */ /* 0x00006400000c000b */
[----:B01----:R-:W-:Y:S05]  /*5a50*/  ENDCOLLECTIVE ;  /* 0x000000000000791b */ /* 0x003fea0003800000 */
.L_x_35434:
[----:B------:R-:W-:Y:S02]  /*5a60*/  IMAD.MOV.U32 R12, RZ, RZ, 0x2 ;  /* 0x00000002ff0c7424 */ /* 0x000fe400078e00ff */
[----:B------:R-:W-:-:S05]  /*5a70*/  FADD R30, R29, R14 ;  /* 0x0000000e1d1e7221 */ /* 0x000fca0000000000 */
[----:B------:R-:W-:-:S07]  /*5a80*/  MOV R13, R30 ;  /* 0x0000001e000d7202 */ /* 0x000fce0000000f00 */
[----:B------:R-:W-:Y:S05]  /*5a90*/  WARPSYNC.COLLECTIVE R15, `(.L_x_35435) ;  /* 0x000000000f087348 */ /* 0x000fea0003c00000 */
[----:B------:R0:W1:Y:S02]  /*5aa0*/  SHFL.BFLY P6, R14, R13, R12, R11 ;  /* 0x0c00000c0d0e7389 */ /* 0x00006400000c000b */
[----:B01----:R-:W-:Y:S05]  /*5ab0*/  ENDCOLLECTIVE ;  /* 0x000000000000791b */ /* 0x003fea0003800000 */
.L_x_35435:
[----:B------:R-:W-:Y:S02]  /*5ac0*/  HFMA2 R12, -RZ, RZ, 0, 5.9604644775390625e-08 ;  /* 0x00000001ff0c7431 */ /* 0x000fe400000001ff */
[----:B------:R-:W-:-:S05]  /*5ad0*/  FADD R44, R30, R14 ;  /* 0x0000000e1e2c7221 */ /* 0x000fca0000000000 */
[----:B------:R-:W-:-:S07]  /*5ae0*/  MOV R13, R44 ;  /* 0x0000002c000d7202 */ /* 0x000fce0000000f00 */
[----:B------:R-:W-:Y:S05]  /*5af0*/  WARPSYNC.COLLECTIVE R15, `(.L_x_35436) ;  /* 0x000000000f087348 */ /* 0x000fea0003c00000 */
[----:B------:R0:W1:Y:S02]  /*5b00*/  SHFL.BFLY P6, R14, R13, R12, R11 ;  /* 0x0c00000c0d0e7389 */ /* 0x00006400000c000b */
[----:B01----:R-:W-:Y:S05]  /*5b10*/  ENDCOLLECTIVE ;  /* 0x000000000000791b */ /* 0x003fea0003800000 */
.L_x_35436:
[----:B------:R-:W-:Y:S05]  /*5b20*/  BRA `(.L_x_35437) ;  /* 0xffffffcc00c07947 */ /* 0x000fea000383ffff */
        .weak           $__internal_586_$__cuda_sm3x_div_rn_noftz_f32_slowpath
        .type           $__internal_586_$__cuda_sm3x_div_rn_noftz_f32_slowpath,@function
        .size           $__internal_586_$__cuda_sm3x_div_rn_noftz_f32_slowpath,(.L_x_37963 - $__internal_586_$__cuda_sm3x_div_rn_noftz_f32_slowpath)
$__internal_586_$__cuda_sm3x_div_rn_noftz_f32_slowpath:
        /* <DEDUP_REMOVED lines=34> */
.L_x_35439:
        /* <DEDUP_REMOVED lines=51> */
.L_x_35446:
[----:B------:R-:W-:-:S04]  /*6080*/  LOP3.LUT R11, R11, 0x80000000, RZ, 0xc0, !PT ;  /* 0x800000000b0b7812 */ /* 0x000fc800078ec0ff */
[----:B------:R-:W-:Y:S01]  /*6090*/  LOP3.LUT R11, R11, 0x7f800000, RZ, 0xfc, !PT ;  /* 0x7f8000000b0b7812 */ /* 0x000fe200078efcff */
[----:B------:R-:W-:Y:S06]  /*60a0*/  BRA `(.L_x_35447) ;  /* 0x0000000000047947 */ /* 0x000fec0003800000 */
.L_x_35445:
[----:B------:R-:W-:-:S07]  /*60b0*/  LEA R11, R48, R11, 0x17 ;  /* 0x0000000b300b7211 */ /* 0x000fce00078eb8ff */
.L_x_35447:
[----:B------:R-:W-:Y:S05]  /*60c0*/  BSYNC.RECONVERGENT B2 ;  /* 0x0000000000027941 */ /* 0x000fea0003800200 */
.L_x_35444:
[----:B------:R-:W-:Y:S05]  /*60d0*/  BRA `(.L_x_35448) ;  /* 0x0000000000207947 */ /* 0x000fea0003800000 */
.L_x_35443:
[----:B------:R-:W-:-:S04]  /*60e0*/  LOP3.LUT R11, R14, 0x80000000, R11, 0x48, !PT ;  /* 0x800000000e0b7812 */ /* 0x000fc800078e480b */
[----:B------:R-:W-:Y:S01]  /*60f0*/  LOP3.LUT R11, R11, 0x7f800000, RZ, 0xfc, !PT ;  /* 0x7f8000000b0b7812 */ /* 0x000fe200078efcff */
[----:B------:R-:W-:Y:S06]  /*6100*/  BRA `(.L_x_35448) ;  /* 0x0000000000147947 */ /* 0x000fec0003800000 */
.L_x_35442:
[----:B------:R-:W-:Y:S01]  /*6110*/  LOP3.LUT R11, R14, 0x80000000, R11, 0x48, !PT ;  /* 0x800000000e0b7812 */ /* 0x000fe200078e480b */
[----:B------:R-:W-:Y:S06]  /*6120*/  BRA `(.L_x_35448) ;  /* 0x00000000000c7947 */ /* 0x000fec0003800000 */
.L_x_35441:
[----:B------:R-:W0:Y:S01]  /*6130*/  MUFU.RSQ R11, -QNAN ;  /* 0xffc00000000b7908 */ /* 0x000e220000001400 */
[----:B------:R-:W-:Y:S05]  /*6140*/  BRA `(.L_x_35448) ;  /* 0x0000000000047947 */ /* 0x000fea0003800000 */
.L_x_35440:
[----:B------:R-:W-:-:S07]  /*6150*/  FADD.FTZ R11, R11, R14 ;  /* 0x0000000e0b0b7221 */ /* 0x000fce0000010000 */
.L_x_35448:
[----:B------:R-:W-:Y:S05]  /*6160*/  BSYNC.RECONVERGENT B1 ;  /* 0x0000000000017941 */ /* 0x000fea0003800200 */
.L_x_35438:
[----:B------:R-:W-:Y:S01]  /*6170*/  HFMA2 R15, -RZ, RZ, 0, 0 ;  /* 0x00000000ff0f7431 */ /* 0x000fe200000001ff */
[----:B------:R-:W-:-:S04]  /*6180*/  MOV R14, R30 ;  /* 0x0000001e000e7202 */ /* 0x000fc80000000f00 */
[----:B0-----:R-:W-:Y:S05]  /*6190*/  RET.REL.NODEC R14 `(_Z15SoftmaxWarpImplI24ElementwiseScaleMaskLoadIffbE11DirectStoreIffEfLi2ELi20ELi32ELi1ELb1EL9Algorithm0EEvT_T0_ll) ;  /* 0xffffff9c0e987950 */ /* 0x001fea0003c3ffff */
.L_x_35449:
        /* <DEDUP_REMOVED lines=14> */
.L_x_37963:


//--------------------- .text._Z15SoftmaxWarpImplI24ElementwiseScaleMaskLoadIffbE11DirectStoreIffEfLi2ELi20ELi32ELi1ELb0EL9Algorithm0EEvT_T0_ll --------------------------
	.section	.text._Z15SoftmaxWarpImplI24ElementwiseScaleMaskLoadIffbE11DirectStoreIffEfLi2ELi20ELi32ELi1ELb0EL9Algorithm0EEvT_T0_ll,"ax",@progbits
	.align	128
        .global         _Z15SoftmaxWarpImplI24ElementwiseScaleMaskLoadIffbE11DirectStoreIffEfLi2ELi20ELi32ELi1ELb0EL9Algorithm0EEvT_T0_ll
        .type           _Z15SoftmaxWarpImplI24ElementwiseScaleMaskLoadIffbE11DirectStoreIffEfLi2ELi20ELi32ELi1ELb0EL9Algorithm0EEvT_T0_ll,@function
        .size           _Z15SoftmaxWarpImplI24ElementwiseScaleMaskLoadIffbE11DirectStoreIffEfLi2ELi20ELi32ELi1ELb0EL9Algorithm0EEvT_T0_ll,(.L_x_37964 - _Z15SoftmaxWarpImplI24ElementwiseScaleMaskLoadIffbE11DirectStoreIffEfLi2ELi20ELi32ELi1ELb0EL9Algorithm0EEvT_T0_ll)
        .other          _Z15SoftmaxWarpImplI24ElementwiseScaleMaskLoadIffbE11DirectStoreIffEfLi2ELi20ELi32ELi1ELb0EL9Algorithm0EEvT_T0_ll,@"STO_CUDA_ENTRY STV_DEFAULT"
_Z15SoftmaxWarpImplI24ElementwiseScaleMaskLoadIffbE11DirectStoreIffEfLi2ELi20ELi32ELi1ELb0EL9Algorithm0EEvT_T0_ll:
.text._Z15SoftmaxWarpImplI24ElementwiseScaleMaskLoadIffbE11DirectStoreIffEfLi2ELi20ELi32ELi1ELb0EL9Algorithm0EEvT_T0_ll:
        /* <DEDUP_REMOVED lines=24> */
.L_x_35450:
        /* <DEDUP_REMOVED lines=14> */
.L_x_35492:
        /* <DEDUP_REMOVED lines=17> */
[----:B------:R-:W-:Y:S01]  /*0370*/  LOP3.LUT R16, R24, 0xfffffffe, RZ, 0xc0, !PT ;  /* 0xfffffffe18107812 */ /* 0x000fe200078ec0ff */
[----:B------:R-:W-:Y:S01]  /*0380*/  IMAD.X R15, RZ, RZ, R15, P0 ;  /* 0x000000ffff0f7224 */ /* 0x000fe200000e060f */
[----:B------:R-:W-:-:S02]  /*0390*/  LOP3.LUT R6, R12, 0xfffffffe, RZ, 0xc0, !PT ;  /* 0xfffffffe0c067812 */ /* 0x000fc400078ec0ff */
[----:B------:R-:W-:Y:S02]  /*03a0*/  IADD3 R16, P0, PT, R16, UR38, RZ ;  /* 0x0000002610107c10 */ /* 0x000fe4000ff1e0ff */
[----:B------:R-:W-:Y:S02]  /*03b0*/  IADD3.X R13, PT, PT, RZ, R13, RZ, P1, !PT ;  /* 0x0000000dff0d7210 */ /* 0x000fe40000ffe4ff */
[----:B------:R-:W-:Y:S02]  /*03c0*/  IADD3 R6, P1, PT, R6, UR38, RZ ;  /* 0x0000002606067c10 */ /* 0x000fe4000ff3e0ff */
[----:B------:R-:W-:Y:S02]  /*03d0*/  IADD3.X R17, PT, PT, R15, UR39, RZ, P0, !PT ;  /* 0x000000270f117c10 */ /* 0x000fe400087fe4ff */
[----:B------:R-:W-:-:S03]  /*03e0*/  IADD3.X R7, PT, PT, R13, UR39, RZ, P1, !PT ;  /* 0x000000270d077c10 */ /* 0x000fc60008ffe4ff */
[----:B------:R-:W2:Y:S04]  /*03f0*/  LDG.E.U16 R16, desc[UR4][R16.64] ;  /* 0x0000000410107981 */ /* 0x000ea8000c1e1500 */
[----:B------:R1:W3:Y:S01]  /*0400*/  LDG.E.U16 R8, desc[UR6][R6.64] ;  /* 0x0000000606087981 */ /* 0x0002e2000c1e1500 */
[----:B------:R-:W-:-:S04]  /*0410*/  IADD3 R4, P0, PT, R2, 0xc0, RZ ;  /* 0x000000c002047810 */ /* 0x000fc80007f1e0ff */
[----:B------:R-:W-:-:S04]  /*0420*/  IADD3.X R23, PT, PT, RZ, R9, RZ, P0, !PT ;  /* 0x00000009ff177210 */ /* 0x000fc800007fe4ff */
[----:B------:R-:W-:-:S04]  /*0430*/  LEA.HI R4, P0, R23, R4, RZ, 0x1 ;  /* 0x0000000417047211 */ /* 0x000fc800078108ff */
[----:B------:R-:W-:Y:S02]  /*0440*/  LOP3.LUT R10, R4, 0xfffffffe, RZ, 0xc0, !PT ;  /* 0xfffffffe040a7812 */ /* 0x000fe400078ec0ff */
[----:B------:R-:W-:Y:S02]  /*0450*/  IADD3.X R23, PT, PT, RZ, R23, RZ, P0, !PT ;  /* 0x00000017ff177210 */ /* 0x000fe400007fe4ff */
[----:B------:R-:W-:-:S04]  /*0460*/  IADD3 R10, P0, PT, R10, UR38, RZ ;  /* 0x000000260a0a7c10 */ /* 0x000fc8000ff1e0ff */
[----:B------:R-:W-:Y:S02]  /*0470*/  IADD3.X R11, PT, PT, R23, UR39, RZ, P0, !PT ;  /* 0x00000027170b7c10 */ /* 0x000fe400087fe4ff */
[C---:B-1----:R-:W-:Y:S02]  /*0480*/  IADD3 R6, P0, PT, R2.reuse, 0x100, RZ ;  /* 0x0000010002067810 */ /* 0x042fe40007f1e0ff */
[----:B------:R-:W-:Y:S01]  /*0490*/  IADD3 R14, P1, PT, R2, 0x140, RZ ;  /* 0x00000140020e7810 */ /* 0x000fe20007f3e0ff */
[----:B------:R1:W4:Y:S01]  /*04a0*/  LDG.E.U16 R5, desc[UR4][R10.64] ;  /* 0x000000040a057981 */ /* 0x000322000c1e1500 */
[----:B------:R-:W-:Y:S01]  /*04b0*/  R2UR UR8, R26 ;  /* 0x000000001a0872ca */ /* 0x000fe200000e0000 */
[----:B------:R-:W-:Y:S01]  /*04c0*/  IMAD.X R19, RZ, RZ, R9, P0 ;  /* 0x000000ffff137224 */ /* 0x000fe200000e0609 */
[----:B------:R-:W-:Y:S02]  /*04d0*/  IADD3.X R21, PT, PT, RZ, R9, RZ, P1, !PT ;  /* 0x00000009ff157210 */ /* 0x000fe40000ffe4ff */
[----:B------:R-:W-:-:S02]  /*04e0*/  R2UR UR9, R27 ;  /* 0x000000001b0972ca */ /* 0x000fc400000e0000 */
[----:B------:R-:W-:Y:S02]  /*04f0*/  LEA.HI R14, P1, R21, R14, RZ, 0x1 ;  /* 0x0000000e150e7211 */ /* 0x000fe400078308ff */
[----:B------:R-:W-:Y:S02]  /*0500*/  R2UR UR10, R26 ;  /* 0x000000001a0a72ca */ /* 0x000fe400000e0000 */
[----:B-1----:R-:W-:Y:S02]  /*0510*/  LEA.HI R10, P0, R19, R6, RZ, 0x1 ;  /* 0x00000006130a7211 */ /* 0x002fe400078108ff */
[----:B------:R-:W-:Y:S02]  /*0520*/  R2UR UR11, R27 ;  /* 0x000000001b0b72ca */ /* 0x000fe400000e0000 */
[----:B------:R-:W-:Y:S01]  /*0530*/  LOP3.LUT R6, R10, 0xfffffffe, RZ, 0xc0, !PT ;  /* 0xfffffffe0a067812 */ /* 0x000fe200078ec0ff */
[----:B------:R-:W-:Y:S01]  /*0540*/  IMAD.X R19, RZ, RZ, R19, P0 ;  /* 0x000000ffff137224 */ /* 0x000fe200000e0613 */
[----:B------:R-:W-:-:S02]  /*0550*/  LOP3.LUT R28, R14, 0xfffffffe, RZ, 0xc0, !PT ;  /* 0xfffffffe0e1c7812 */ /* 0x000fc400078ec0ff */
[----:B------:R-:W-:Y:S02]  /*0560*/  IADD3 R6, P3, PT, R6, UR38, RZ ;  /* 0x0000002606067c10 */ /* 0x000fe4000ff7e0ff */
[----:B------:R-:W-:Y:S02]  /*0570*/  IADD3.X R21, PT, PT, RZ, R21, RZ, P1, !PT ;  /* 0x00000015ff157210 */ /* 0x000fe40000ffe4ff */
[----:B------:R-:W-:Y:S02]  /*0580*/  IADD3.X R7, PT, PT, R19, UR39, RZ, P3, !PT ;  /* 0x0000002713077c10 */ /* 0x000fe40009ffe4ff */
[----:B------:R-:W-:-:S04]  /*0590*/  IADD3 R28, P5, PT, R28, UR38, RZ ;  /* 0x000000261c1c7c10 */ /* 0x000fc8000ffbe0ff */
[----:B------:R-:W-:-:S05]  /*05a0*/  IADD3.X R29, PT, PT, R21, UR39, RZ, P5, !PT ;  /* 0x00000027151d7c10 */ /* 0x000fca000affe4ff */
[----:B------:R-:W5:Y:S01]  /*05b0*/  LDG.E.U16 R11, desc[UR10][R28.64] ;  /* 0x0000000a1c0b7981 */ /* 0x000f62000c1e1500 */
[----:B--2---:R-:W-:Y:S02]  /*05c0*/  PRMT R0, R16, 0x7771, RZ ;  /* 0x0000777110007816 */ /* 0x004fe400000000ff */
[----:B---3--:R-:W-:Y:S02]  /*05d0*/  PRMT R3, R8, 0x7771, RZ ;  /* 0x0000777108037816 */ /* 0x008fe400000000ff */
[----:B------:R-:W-:Y:S02]  /*05e0*/  ISETP.NE.AND P4, PT, R0, RZ, PT ;  /* 0x000000ff0000720c */ /* 0x000fe40003f85270 */
[----:B------:R-:W-:Y:S02]  /*05f0*/  ISETP.NE.AND P2, PT, R3, RZ, PT ;  /* 0x000000ff0300720c */ /* 0x000fe40003f45270 */
[C---:B------:R-:W-:Y:S02]  /*0600*/  SHF.L.U64.HI R3, R24.reuse, 0x2, R15 ;  /* 0x0000000218037819 */ /* 0x040fe4000001020f */
[----:B------:R1:W2:Y:S01]  /*0610*/  LDG.E.U16 R15, desc[UR8][R6.64] ;  /* 0x00000008060f7981 */ /* 0x0002a2000c1e1500 */
[----:B------:R-:W-:-:S02]  /*0620*/  SHF.L.U32 R24, R24, 0x2, RZ ;  /* 0x0000000218187819 */ /* 0x000fc400000006ff */
[----:B------:R-:W-:Y:S02]  /*0630*/  SHF.L.U64.HI R0, R12, 0x2, R13 ;  /* 0x000000020c007819 */ /* 0x000fe4000001020d */
[----:B------:R-:W-:Y:S02]  /*0640*/  LOP3.LUT R24, R24, 0xfffffff8, RZ, 0xc0, !PT ;  /* 0xfffffff818187812 */ /* 0x000fe400078ec0ff */
[----:B------:R-:W-:Y:S02]  /*0650*/  @P4 R2UR UR4, R26 ;  /* 0x000000001a0442ca */ /* 0x000fe400000e0000 */
[----:B------:R-:W-:Y:S01]  /*0660*/  @P4 R2UR UR5, R27 ;  /* 0x000000001b0542ca */ /* 0x000fe200000e0000 */
[----:B-1----:R-:W1:Y:S01]  /*0670*/  LDC.64 R6, c[0x0][0x398] ;  /* 0x0000e600ff067b82 */ /* 0x002e620000000a00 */
[----:B------:R-:W-:Y:S02]  /*0680*/  SHF.L.U32 R12, R12, 0x2, RZ ;  /* 0x000000020c0c7819 */ /* 0x000fe400000006ff */
[----:B------:R-:W-:-:S02]  /*0690*/  IADD3 R24, P0, PT, R24, UR36, RZ ;  /* 0x0000002418187c10 */ /* 0x000fc4000ff1e0ff */
[----:B------:R-:W-:Y:S02]  /*06a0*/  LOP3.LUT R12, R12, 0xfffffff8, RZ, 0xc0, !PT ;  /* 0xfffffff80c0c7812 */ /* 0x000fe400078ec0ff */
[----:B------:R-:W-:Y:S02]  /*06b0*/  @P2 R2UR UR6, R26 ;  /* 0x000000001a0622ca */ /* 0x000fe400000e0000 */
[----:B------:R-:W-:Y:S02]  /*06c0*/  @P2 R2UR UR7, R27 ;  /* 0x000000001b0722ca */ /* 0x000fe400000e0000 */
[----:B------:R-:W-:Y:S02]  /*06d0*/  IADD3.X R25, PT, PT, R3, UR37, RZ, P0, !PT ;  /* 0x0000002503197c10 */ /* 0x000fe400087fe4ff */
[----:B------:R-:W-:Y:S02]  /*06e0*/  IADD3 R12, P1, PT, R12, UR36, RZ ;  /* 0x000000240c0c7c10 */ /* 0x000fe4000ff3e0ff */
[----:B------:R-:W-:Y:S01]  /*06f0*/  IADD3 R18, P0, PT, R2, 0x180, RZ ;  /* 0x0000018002127810 */ /* 0x000fe20007f1e0ff */
[----:B------:R-:W1:Y:S01]  /*0700*/  @P4 LDG.E R20, desc[UR4][R24.64+0x4] ;  /* 0x0000040418144981 */ /* 0x000e62000c1e1900 */
[----:B------:R-:W-:-:S05]  /*0710*/  IADD3.X R13, PT, PT, R0, UR37, RZ, P1, !PT ;  /* 0x00000025000d7c10 */ /* 0x000fca0008ffe4ff */
[----:B------:R-:W3:Y:S01]  /*0720*/  @P2 LDG.E R38, desc[UR6][R12.64+0x4] ;  /* 0x000004060c262981 */ /* 0x000ee2000c1e1900 */
[----:B------:R-:W-:-:S04]  /*0730*/  IADD3.X R31, PT, PT, RZ, R9, RZ, P0, !PT ;  /* 0x00000009ff1f7210 */ /* 0x000fc800007fe4ff */
[----:B------:R-:W-:-:S04]  /*0740*/  LEA.HI R18, P0, R31, R18, RZ, 0x1 ;  /* 0x000000121f127211 */ /* 0x000fc800078108ff */
[----:B------:R-:W-:Y:S02]  /*0750*/  LOP3.LUT R36, R18, 0xfffffffe, RZ, 0xc0, !PT ;  /* 0xfffffffe12247812 */ /* 0x000fe400078ec0ff */
[----:B------:R-:W-:Y:S02]  /*0760*/  IADD3.X R31, PT, PT, RZ, R31, RZ, P0, !PT ;  /* 0x0000001fff1f7210 */ /* 0x000fe400007fe4ff */
[----:B------:R-:W-:-:S04]  /*0770*/  IADD3 R36, P0, PT, R36, UR38, RZ ;  /* 0x0000002624247c10 */ /* 0x000fc8000ff1e0ff */
[----:B------:R-:W-:Y:S02]  /*0780*/  IADD3.X R37, PT, PT, R31, UR39, RZ, P0, !PT ;  /* 0x000000271f257c10 */ /* 0x000fe400087fe4ff */
[----:B------:R-:W-:-:S05]  /*0790*/  IADD3 R17, P0, PT, R2, 0x1c0, RZ ;  /* 0x000001c002117810 */ /* 0x000fca0007f1e0ff */
[----:B------:R-:W-:-:S05]  /*07a0*/  IMAD.X R30, RZ, RZ, R9, P0 ;  /* 0x000000ffff1e7224 */ /* 0x000fca00000e0609 */
[----:B------:R-:W-:Y:S02]  /*07b0*/  LEA.HI R17, P0, R30, R17, RZ, 0x1 ;  /* 0x000000111e117211 */ /* 0x000fe400078108ff */
[----:B----4-:R-:W-:Y:S02]  /*07c0*/  PRMT R3, R5, 0x7771, RZ ;  /* 0x0000777105037816 */ /* 0x010fe400000000ff */
[----:B------:R-:W-:Y:S02]  /*07d0*/  LOP3.LUT R28, R17, 0xfffffffe, RZ, 0xc0, !PT ;  /* 0xfffffffe111c7812 */ /* 0x000fe400078ec0ff */
[----:B------:R-:W-:Y:S02]  /*07e0*/  R2UR UR4, R26 ;  /* 0x000000001a0472ca */ /* 0x000fe400000e0000 */
[----:B------:R-:W-:Y:S02]  /*07f0*/  R2UR UR5, R27 ;  /* 0x000000001b0572ca */ /* 0x000fe400000e0000 */
[----:B------:R-:W-:-:S02]  /*0800*/  IADD3.X R30, PT, PT, RZ, R30, RZ, P0, !PT ;  /* 0x0000001eff1e7210 */ /* 0x000fc400007fe4ff */
[----:B------:R-:W-:Y:S02]  /*0810*/  IADD3 R28, P0, PT, R28, UR38, RZ ;  /* 0x000000261c1c7c10 */ /* 0x000fe4000ff1e0ff */
[----:B------:R-:W-:Y:S02]  /*0820*/  ISETP.NE.AND P3, PT, R3, RZ, PT ;  /* 0x000000ff0300720c */ /* 0x000fe40003f65270 */
[C---:B------:R-:W-:Y:S02]  /*0830*/  SHF.L.U64.HI R23, R4.reuse, 0x2, R23 ;  /* 0x0000000204177819 */ /* 0x040fe40000010217 */
[----:B------:R-:W-:Y:S02]  /*0840*/  SHF.L.U32 R4, R4, 0x2, RZ ;  /* 0x0000000204047819 */ /* 0x000fe400000006ff */
[----:B------:R-:W-:Y:S01]  /*0850*/  IADD3.X R29, PT, PT, R30, UR39, RZ, P0, !PT ;  /* 0x000000271e1d7c10 */ /* 0x000fe200087fe4ff */
[----:B------:R-:W4:Y:S01]  /*0860*/  LDG.E.U16 R0, desc[UR4][R36.64] ;  /* 0x0000000424007981 */ /* 0x000f22000c1e1500 */
[----:B------:R-:W-:-:S02]  /*0870*/  R2UR UR6, R26 ;  /* 0x000000001a0672ca */ /* 0x000fc400000e0000 */
[----:B------:R-:W-:Y:S01]  /*0880*/  R2UR UR7, R27 ;  /* 0x000000001b0772ca */ /* 0x000fe200000e0000 */
[----:B------:R0:W4:Y:S01]  /*0890*/  LDG.E.U16 R3, desc[UR8][R28.64] ;  /* 0x000000081c037981 */ /* 0x000122000c1e1500 */
[----:B------:R-:W-:Y:S02]  /*08a0*/  PRMT R8, R8, 0x7770, RZ ;  /* 0x0000777008087816 */ /* 0x000fe400000000ff */
[----:B------:R-:W-:Y:S01]  /*08b0*/  LOP3.LUT R4, R4, 0xfffffff8, RZ, 0xc0, !PT ;  /* 0xfffffff804047812 */ /* 0x000fe200078ec0ff */
[----:B------:R-:W4:Y:S01]  /*08c0*/  LDG.E R24, desc[UR4][R24.64] ;  /* 0x0000000418187981 */ /* 0x000f22000c1e1900 */
[----:B------:R-:W-:Y:S01]  /*08d0*/  ISETP.NE.AND P0, PT, R8, RZ, PT ;  /* 0x000000ff0800720c */ /* 0x000fe20003f05270 */
[----:B------:R-:W5:Y:S01]  /*08e0*/  LDCU UR4, c[0x0][0x398] ;  /* 0x00007300ff0477ac */ /* 0x000f620008000800 */
[----:B0-----:R-:W-:Y:S02]  /*08f0*/  IADD3 R28, P5, PT, R4, UR36, RZ ;  /* 0x00000024041c7c10 */ /* 0x001fe4000ffbe0ff */
[----:B------:R-:W-:-:S03]  /*0900*/  @P3 R2UR UR8, R26 ;  /* 0x000000001a0832ca */ /* 0x000fc600000e0000 */
[----:B------:R5:W4:Y:S01]  /*0910*/  LDG.E R12, desc[UR6][R12.64] ;  /* 0x000000060c0c7981 */ /* 0x000b22000c1e1900 */
[----:B------:R-:W-:Y:S02]  /*0920*/  @P3 R2UR UR9, R27 ;  /* 0x000000001b0932ca */ /* 0x000fe400000e0000 */
[----:B------:R-:W-:Y:S02]  /*0930*/  IADD3.X R29, PT, PT, R23, UR37, RZ, P5, !PT ;  /* 0x00000025171d7c10 */ /* 0x000fe4000affe4ff */
[----:B------:R-:W-:Y:S02]  /*0940*/  PRMT R16, R16, 0x7770, RZ ;  /* 0x0000777010107816 */ /* 0x000fe400000000ff */
[----:B-----5:R-:W-:Y:S02]  /*0950*/  PRMT R13, R11, 0x7771, RZ ;  /* 0x000077710b0d7816 */ /* 0x020fe400000000ff */
[----:B------:R-:W-:Y:S02]  /*0960*/  SHF.L.U32 R36, R10, 0x2, RZ ;  /* 0x000000020a247819 */ /* 0x000fe400000006ff */
[----:B------:R-:W-:-:S02]  /*0970*/  ISETP.NE.AND P6, PT, R13, RZ, PT ;  /* 0x000000ff0d00720c */ /* 0x000fc40003fc5270 */
[----:B------:R-:W-:Y:S02]  /*0980*/  ISETP.NE.AND P1, PT, R16, RZ, PT ;  /* 0x000000ff1000720c */ /* 0x000fe40003f25270 */
[----:B------:R-:W5:Y:S01]  /*0990*/  @P3 LDG.E R16, desc[UR8][R28.64+0x4] ;  /* 0x000004081c103981 */ /* 0x000f62000c1e1900 */
[----:B------:R-:W-:Y:S02]  /*09a0*/  LOP3.LUT R36, R36, 0xfffffff8, RZ, 0xc0, !PT ;  /* 0xfffffff824247812 */ /* 0x000fe400078ec0ff */
[----:B------:R-:W-:Y:S02]  /*09b0*/  MOV R22, UR4 ;  /* 0x0000000400167c02 */ /* 0x000fe40008000f00 */
[----:B------:R-:W-:Y:S02]  /*09c0*/  SHF.L.U64.HI R21, R14, 0x2, R21 ;  /* 0x000000020e157819 */ /* 0x000fe40000010215 */
[----:B------:R-:W-:Y:S02]  /*09d0*/  SHF.L.U64.HI R19, R10, 0x2, R19 ;  /* 0x000000020a137819 */ /* 0x000fe40000010213 */
[----:B------:R-:W-:-:S02]  /*09e0*/  SHF.L.U32 R14, R14, 0x2, RZ ;  /* 0x000000020e0e7819 */ /* 0x000fc400000006ff */
[----:B------:R-:W-:Y:S02]  /*09f0*/  SHF.L.U64.HI R31, R18, 0x2, R31 ;  /* 0x00000002121f7819 */ /* 0x000fe4000001021f */
[----:B------:R-:W-:Y:S02]  /*0a00*/  @P6 R2UR UR12, R26 ;  /* 0x000000001a0c62ca */ /* 0x000fe400000e0000 */
[----:B------:R-:W-:Y:S01]  /*0a10*/  @P6 R2UR UR13, R27 ;  /* 0x000000001b0d62ca */ /* 0x000fe200000e0000 */
[----:B------:R-:W-:Y:S01]  /*0a20*/  IMAD.U32 R4, RZ, RZ, UR4 ;  /* 0x00000004ff047e24 */ /* 0x000fe2000f8e00ff */
[----:B--2---:R-:W-:-:S04]  /*0a30*/  PRMT R8, R15, 0x7771, RZ ;  /* 0x000077710f087816 */ /* 0x004fc800000000ff */
[----:B------:R-:W-:Y:S02]  /*0a40*/  ISETP.NE.AND P5, PT, R8, RZ, PT ;  /* 0x000000ff0800720c */ /* 0x000fe40003fa5270 */
[----:B------:R-:W-:Y:S01]  /*0a50*/  PRMT R5, R5, 0x7770, RZ ;  /* 0x0000777005057816 */ /* 0x000fe200000000ff */
[----:B------:R-:W2:Y:S10]  /*0a60*/  LDG.E R8, desc[UR6][R28.64] ;  /* 0x000000061c087981 */ /* 0x000eb4000c1e1900 */
[----:B------:R-:W-:-:S02]  /*0a70*/  @P5 R2UR UR8, R26 ;  /* 0x000000001a0852ca */ /* 0x000fc400000e0000 */
[----:B------:R-:W-:Y:S01]  /*0a80*/  @P5 R2UR UR9, R27 ;  /* 0x000000001b0952ca */ /* 0x000fe200000e0000 */
[-C--:B-1----:R-:W-:Y:S01]  /*0a90*/  @P4 FMUL R22, R20, R7.reuse ;  /* 0x0000000714164220 */ /* 0x082fe20000400000 */
[----:B------:R-:W-:Y:S02]  /*0aa0*/  IADD3 R36, P4, PT, R36, UR36, RZ ;  /* 0x0000002424247c10 */ /* 0x000fe4000ff9e0ff */
[----:B------:R-:W-:Y:S02]  /*0ab0*/  SHF.L.U32 R20, R18, 0x2, RZ ;  /* 0x0000000212147819 */ /* 0x000fe400000006ff */
[----:B------:R-:W-:Y:S02]  /*0ac0*/  LOP3.LUT R18, R14, 0xfffffff8, RZ, 0xc0, !PT ;  /* 0xfffffff80e127812 */ /* 0x000fe400078ec0ff */
[----:B------:R-:W-:Y:S01]  /*0ad0*/  IADD3.X R37, PT, PT, R19, UR37, RZ, P4, !PT ;  /* 0x0000002513257c10 */ /* 0x000fe2000a7fe4ff */
[----:B---3--:R-:W-:Y:S01]  /*0ae0*/  @P2 FMUL R4, R38, R7 ;  /* 0x0000000726042220 */ /* 0x008fe20000400000 */
[----:B------:R-:W-:-:S03]  /*0af0*/  IADD3 R18, P2, PT, R18, UR36, RZ ;  /* 0x0000002412127c10 */ /* 0x000fc6000ff5e0ff */
[----:B------:R-:W3:Y:S01]  /*0b00*/  @P5 LDG.E R40, desc[UR8][R36.64+0x4] ;  /* 0x0000040824285981 */ /* 0x000ee2000c1e1900 */
[----:B------:R-:W-:Y:S02]  /*0b10*/  IADD3.X R19, PT, PT, R21, UR37, RZ, P2, !PT ;  /* 0x0000002515137c10 */ /* 0x000fe400097fe4ff */
[----:B------:R-:W-:Y:S01]  /*0b20*/  LOP3.LUT R20, R20, 0xfffffff8, RZ, 0xc0, !PT ;  /* 0xfffffff814147812 */ /* 0x000fe200078ec0ff */
[----:B------:R-:W2:Y:S04]  /*0b30*/  LDG.E R14, desc[UR6][R36.64] ;  /* 0x00000006240e7981 */ /* 0x000ea8000c1e1900 */
[----:B------:R-:W2:Y:S01]  /*0b40*/  @P6 LDG.E R42, desc[UR12][R18.64+0x4] ;  /* 0x0000040c122a6981 */ /* 0x000ea2000c1e1900 */
[----:B------:R-:W-:-:S03]  /*0b50*/  IADD3 R20, P2, PT, R20, UR36, RZ ;  /* 0x0000002414147c10 */ /* 0x000fc6000ff5e0ff */
[----:B------:R0:W2:Y:S01]  /*0b60*/  LDG.E R28, desc[UR10][R18.64] ;  /* 0x0000000a121c7981 */ /* 0x0000a2000c1e1900 */
[----:B------:R-:W-:Y:S02]  /*0b70*/  IADD3.X R21, PT, PT, R31, UR37, RZ, P2, !PT ;  /* 0x000000251f157c10 */ /* 0x000fe400097fe4ff */
[----:B------:R-:W-:Y:S02]  /*0b80*/  IADD3 R23, P2, PT, R2, 0x200, RZ ;  /* 0x0000020002177810 */ /* 0x000fe40007f5e0ff */
[----:B----4-:R-:W-:-:S03]  /*0b90*/  PRMT R10, R0, 0x7771, RZ ;  /* 0x00007771000a7816 */ /* 0x010fc600000000ff */
[----:B------:R-:W-:Y:S01]  /*0ba0*/  IMAD.X R46, RZ, RZ, R9, P2 ;  /* 0x000000ffff2e7224 */ /* 0x000fe200010e0609 */
[----:B0-----:R-:W-:Y:S02]  /*0bb0*/  SHF.L.U64.HI R19, R17, 0x2, R30 ;  /* 0x0000000211137819 */ /* 0x001fe4000001021e */
[----:B------:R-:W-:Y:S01]  /*0bc0*/  PRMT R15, R15, 0x7770, RZ ;  /* 0x000077700f0f7816 */ /* 0x000fe200000000ff */
[----:B------:R-:W-:Y:S01]  /*0bd0*/  IMAD.U32 R18, RZ, RZ, UR4 ;  /* 0x00000004ff127e24 */ /* 0x000fe2000f8e00ff */
[----:B------:R-:W-:Y:S01]  /*0be0*/  ISETP.NE.AND P4, PT, R10, RZ, PT ;  /* 0x000000ff0a00720c */ /* 0x000fe20003f85270 */
[----:B------:R-:W4:Y:S01]  /*0bf0*/  LDG.E R36, desc[UR6][R20.64] ;  /* 0x0000000614247981 */ /* 0x000f22000c1e1900 */
[----:B------:R-:W-:-:S04]  /*0c00*/  LEA.HI R23, P2, R46, R23, RZ, 0x1 ;  /* 0x000000172e177211 */ /* 0x000fc800078508ff */
[----:B------:R-:W-:Y:S02]  /*0c10*/  LOP3.LUT R38, R23, 0xfffffffe, RZ, 0xc0, !PT ;  /* 0xfffffffe17267812 */ /* 0x000fe400078ec0ff */
[----:B------:R-:W-:Y:S02]  /*0c20*/  IADD3.X R46, PT, PT, RZ, R46, RZ, P2, !PT ;  /* 0x0000002eff2e7210 */ /* 0x000fe400017fe4ff */
[----:B------:R-:W-:-:S03]  /*0c30*/  IADD3 R38, P2, PT, R38, UR38, RZ ;  /* 0x0000002626267c10 */ /* 0x000fc6000ff5e0ff */
[----:B------:R-:W-:Y:S02]  /*0c40*/  @P4 R2UR UR8, R26 ;  /* 0x000000001a0842ca */ /* 0x000fe400000e0000 */
[----:B------:R-:W-:Y:S02]  /*0c50*/  @P4 R2UR UR9, R27 ;  /* 0x000000001b0942ca */ /* 0x000fe400000e0000 */
[----:B------:R-:W-:Y:S02]  /*0c60*/  IADD3.X R39, PT, PT, R46, UR39, RZ, P2, !PT ;  /* 0x000000272e277c10 */ /* 0x000fe400097fe4ff */
[----:B------:R-:W-:Y:S02]  /*0c70*/  ISETP.NE.AND P2, PT, R5, RZ, PT ;  /* 0x000000ff0500720c */ /* 0x000fe40003f45270 */
[----:B------:R-:W-:Y:S01]  /*0c80*/  MOV R10, UR4 ;  /* 0x00000004000a7c02 */ /* 0x000fe20008000f00 */
[----:B------:R-:W4:Y:S01]  /*0c90*/  LDG.E.U16 R13, desc[UR10][R38.64] ;  /* 0x0000000a260d7981 */ /* 0x000f22000c1e1500 */
[----:B------:R-:W-:-:S02]  /*0ca0*/  PRMT R5, R3, 0x7771, RZ ;  /* 0x0000777103057816 */ /* 0x000fc400000000ff */
[----:B------:R-:W-:Y:S02]  /*0cb0*/  SHF.L.U32 R17, R17, 0x2, RZ ;  /* 0x0000000211117819 */ /* 0x000fe400000006ff */
[----:B------:R-:W-:Y:S01]  /*0cc0*/  SHF.L.U32 R30, R23, 0x2, RZ ;  /* 0x00000002171e7819 */ /* 0x000fe200000006ff */
[----:B------:R0:W4:Y:S01]  /*0cd0*/  @P4 LDG.E R44, desc[UR8][R20.64+0x4] ;  /* 0x00000408142c4981 */ /* 0x000122000c1e1900 */
[----:B-----5:R-:W-:Y:S01]  /*0ce0*/  @P3 FMUL R10, R16, R7 ;  /* 0x00000007100a3220 */ /* 0x020fe20000400000 */
[----:B------:R-:W-:Y:S02]  /*0cf0*/  MOV R16, UR4 ;  /* 0x0000000400107c02 */ /* 0x000fe40008000f00 */
[----:B------:R-:W-:Y:S02]  /*0d00*/  LOP3.LUT R30, R30, 0xfffffff8, RZ, 0xc0, !PT ;  /* 0xfffffff81e1e7812 */ /* 0x000fe400078ec0ff */
[----:B------:R-:W-:Y:S02]  /*0d10*/  ISETP.NE.AND P3, PT, R15, RZ, PT ;  /* 0x000000ff0f00720c */ /* 0x000fe40003f65270 */
[----:B------:R-:W-:-:S02]  /*0d20*/  SHF.L.U64.HI R15, R23, 0x2, R46 ;  /* 0x00000002170f7819 */ /* 0x000fc4000001022e */
[----:B------:R-:W-:Y:S01]  /*0d30*/  PRMT R11, R11, 0x7770, RZ ;  /* 0x000077700b0b7816 */ /* 0x000fe200000000ff */
[-C--:B---3--:R-:W-:Y:S01]  /*0d40*/  @P5 FMUL R16, R40, R7.reuse ;  /* 0x0000000728105220 */ /* 0x088fe20000400000 */
[----:B------:R-:W-:Y:S01]  /*0d50*/  ISETP.NE.AND P5, PT, R5, RZ, PT ;  /* 0x000000ff0500720c */ /* 0x000fe20003fa5270 */
[----:B------:R-:W-:Y:S01]  /*0d60*/  FMUL R5, R24, R7 ;  /* 0x0000000718057220 */ /* 0x000fe20000400000 */
[----:B------:R-:W-:-:S04]  /*0d70*/  LOP3.LUT R24, R17, 0xfffffff8, RZ, 0xc0, !PT ;  /* 0xfffffff811187812 */ /* 0x000fc800078ec0ff */
[----:B------:R-:W-:Y:S01]  /*0d80*/  FSEL R5, R5, R6, P1 ;  /* 0x0000000605057208 */ /* 0x000fe20000800000 */
[----:B--2---:R-:W-:Y:S01]  /*0d90*/  @P6 FMUL R18, R42, R7 ;  /* 0x000000072a126220 */ /* 0x004fe20000400000 */
[----:B------:R-:W-:Y:S02]  /*0da0*/  IADD3 R24, P1, PT, R24, UR36, RZ ;  /* 0x0000002418187c10 */ /* 0x000fe4000ff3e0ff */
[----:B------:R-:W-:Y:S02]  /*0db0*/  IADD3 R30, P6, PT, R30, UR36, RZ ;  /* 0x000000241e1e7c10 */ /* 0x000fe4000ffde0ff */
[----:B------:R-:W-:Y:S02]  /*0dc0*/  IADD3.X R25, PT, PT, R19, UR37, RZ, P1, !PT ;  /* 0x0000002513197c10 */ /* 0x000fe40008ffe4ff */
[----:B------:R-:W-:Y:S02]  /*0dd0*/  ISETP.NE.AND P1, PT, R11, RZ, PT ;  /* 0x000000ff0b00720c */ /* 0x000fe40003f25270 */
[----:B------:R-:W-:-:S02]  /*0de0*/  IADD3.X R31, PT, PT, R15, UR37, RZ, P6, !PT ;  /* 0x000000250f1f7c10 */ /* 0x000fc4000b7fe4ff */
[----:B------:R-:W-:Y:S02]  /*0df0*/  LEA.HI R11, P6, R9, R2, RZ, 0x1 ;  /* 0x00000002090b7211 */ /* 0x000fe400078d08ff */
[----:B------:R-:W-:Y:S02]  /*0e00*/  @P5 R2UR UR8, R26 ;  /* 0x000000001a0852ca */ /* 0x000fe400000e0000 */
[----:B------:R-:W-:Y:S02]  /*0e10*/  @P5 R2UR UR9, R27 ;  /* 0x000000001b0952ca */ /* 0x000fe400000e0000 */
[----:B0-----:R-:W-:Y:S01]  /*0e20*/  MOV R20, UR4 ;  /* 0x0000000400147c02 */ /* 0x001fe20008000f00 */
[----:B------:R-:W-:Y:S01]  /*0e30*/  FMUL R17, R12, R7 ;  /* 0x000000070c117220 */ /* 0x000fe20000400000 */
[----:B------:R-:W-:Y:S01]  /*0e40*/  LOP3.LUT R38, R11, 0xfffffffe, RZ, 0xc0, !PT ;  /* 0xfffffffe0b267812 */ /* 0x000fe200078ec0ff */
[----:B------:R-:W-:Y:S01]  /*0e50*/  IMAD.X R48, RZ, RZ, R9, P6 ;  /* 0x000000ffff307224 */ /* 0x000fe200030e0609 */
[----:B------:R-:W2:Y:S02]  /*0e60*/  LDG.E R40, desc[UR10][R30.64] ;  /* 0x0000000a1e287981 */ /* 0x000ea4000c1e1900 */
[----:B------:R-:W-:-:S04]  /*0e70*/  IADD3 R38, P6, PT, R38, UR38, RZ ;  /* 0x0000002626267c10 */ /* 0x000fc8000ffde0ff */
[----:B------:R-:W-:Y:S01]  /*0e80*/  IADD3.X R39, PT, PT, R48, UR39, RZ, P6, !PT ;  /* 0x0000002730277c10 */ /* 0x000fe2000b7fe4ff */
[----:B------:R-:W3:Y:S04]  /*0e90*/  @P5 LDG.E R46, desc[UR8][R24.64+0x4] ;  /* 0x00000408182e5981 */ /* 0x000ee8000c1e1900 */
[----:B------:R-:W5:Y:S01]  /*0ea0*/  LDG.E.U16 R38, desc[UR6][R38.64] ;  /* 0x0000000626267981 */ /* 0x000f62000c1e1500 */
[C---:B------:R-:W-:Y:S02]  /*0eb0*/  SHF.L.U64.HI R15, R11.reuse, 0x2, R48 ;  /* 0x000000020b0f7819 */ /* 0x040fe40000010230 */
[----:B------:R-:W-:Y:S02]  /*0ec0*/  SHF.L.U32 R11, R11, 0x2, RZ ;  /* 0x000000020b0b7819 */ /* 0x000fe400000006ff */
[----:B----4-:R-:W-:Y:S01]  /*0ed0*/  PRMT R21, R13, 0x7771, RZ ;  /* 0x000077710d157816 */ /* 0x010fe200000000ff */
[----:B------:R-:W-:-:S03]  /*0ee0*/  @P4 FMUL R20, R44, R7 ;  /* 0x000000072c144220 */ /* 0x000fc60000400000 */
[----:B------:R-:W-:Y:S01]  /*0ef0*/  ISETP.NE.AND P4, PT, R21, RZ, PT ;  /* 0x000000ff1500720c */ /* 0x000fe20003f85270 */
[----:B------:R0:W4:Y:S02]  /*0f00*/  LDG.E R44, desc[UR6][R24.64] ;  /* 0x00000006182c7981 */ /* 0x000124000c1e1900 */
[----:B0-----:R-:W-:-:S04]  /*0f10*/  LOP3.LUT R24, R11, 0xfffffff8, RZ, 0xc0, !PT ;  /* 0xfffffff80b187812 */ /* 0x001fc800078ec0ff */
[----:B------:R-:W-:-:S06]  /*0f20*/  IADD3 R24, P6, PT, R24, UR36, RZ ;  /* 0x0000002418187c10 */ /* 0x000fcc000ffde0ff */
[----:B------:R-:W-:Y:S02]  /*0f30*/  @P4 R2UR UR12, R26 ;  /* 0x000000001a0c42ca */ /* 0x000fe400000e0000 */
[----:B------:R-:W-:Y:S02]  /*0f40*/  @P4 R2UR UR13, R27 ;  /* 0x000000001b0d42ca */ /* 0x000fe400000e0000 */
[----:B------:R-:W-:Y:S02]  /*0f50*/  IADD3.X R25, PT, PT, R15, UR37, RZ, P6, !PT ;  /* 0x000000250f197c10 */ /* 0x000fe4000b7fe4ff */
[----:B------:R-:W-:-:S04]  /*0f60*/  IADD3 R48, P6, PT, R2, 0x240, RZ ;  /* 0x0000024002307810 */ /* 0x000fc80007fde0ff */
[----:B------:R-:W-:-:S04]  /*0f70*/  IADD3.X R9, PT, PT, RZ, R9, RZ, P6, !PT ;  /* 0x00000009ff097210 */ /* 0x000fc800037fe4ff */
[----:B------:R-:W-:Y:S01]  /*0f80*/  LEA.HI R48, P6, R9, R48, RZ, 0x1 ;  /* 0x0000003009307211 */ /* 0x000fe200078d08ff */
[----:B------:R0:W3:Y:S01]  /*0f90*/  @P4 LDG.E R42, desc[UR12][R30.64+0x4] ;  /* 0x0000040c1e2a4981 */ /* 0x0000e2000c1e1900 */
[----:B------:R-:W-:Y:S02]  /*0fa0*/  R2UR UR8, R26 ;  /* 0x000000001a0872ca */ /* 0x000fe400000e0000 */
[----:B------:R-:W-:Y:S02]  /*0fb0*/  R2UR UR9, R27 ;  /* 0x000000001b0972ca */ /* 0x000fe400000e0000 */
[----:B------:R-:W-:Y:S02]  /*0fc0*/  IADD3.X R11, PT, PT, RZ, R9, RZ, P6, !PT ;  /* 0x00000009ff0b7210 */ /* 0x000fe400037fe4ff */
[----:B------:R-:W-:Y:S02]  /*0fd0*/  FSEL R17, R17, R6, P0 ;  /* 0x0000000611117208 */ /* 0x000fe40000000000 */
[----:B0-----:R-:W-:-:S04]  /*0fe0*/  LOP3.LUT R30, R48, 0xfffffffe, RZ, 0xc0, !PT ;  /* 0xfffffffe301e7812 */ /* 0x001fc800078ec0ff */
[----:B------:R-:W-:-:S04]  /*0ff0*/  IADD3 R30, P0, PT, R30, UR38, RZ ;  /* 0x000000261e1e7c10 */ /* 0x000fc8000ff1e0ff */
[----:B------:R-:W-:-:S05]  /*1000*/  IADD3.X R31, PT, PT, R11, UR39, RZ, P0, !PT ;  /* 0x000000270b1f7c10 */ /* 0x000fca00087fe4ff */
[----:B------:R-:W2:Y:S01]  /*1010*/  LDG.E.U16 R15, desc[UR8][R30.64] ;  /* 0x000000081e0f7981 */ /* 0x000ea2000c1e1500 */
[----:B-----5:R-:W-:-:S04]  /*1020*/  PRMT R2, R38, 0x7771, RZ ;  /* 0x0000777126027816 */ /* 0x020fc800000000ff */
[----:B------:R-:W-:Y:S02]  /*1030*/  ISETP.NE.AND P6, PT, R2, RZ, PT ;  /* 0x000000ff0200720c */ /* 0x000fe40003fc5270 */
[----:B------:R-:W-:-:S04]  /*1040*/  PRMT R2, R38, 0x7770, RZ ;  /* 0x0000777026027816 */ /* 0x000fc800000000ff */
[----:B------:R-:W-:Y:S02]  /*1050*/  ISETP.NE.AND P0, PT, R2, RZ, PT ;  /* 0x000000ff0200720c */ /* 0x000fe40003f05270 */
[----:B------:R-:W5:Y:S05]  /*1060*/  LDG.E R2, desc[UR6][R24.64] ;  /* 0x0000000618027981 */ /* 0x000f6a000c1e1900 */
[----:B------:R-:W-:Y:S02]  /*1070*/  @P6 R2UR UR6, R26 ;  /* 0x000000001a0662ca */ /* 0x000fe400000e0000 */
[----:B------:R-:W-:-:S13]  /*1080*/  @P6 R2UR UR7, R27 ;  /* 0x000000001b0762ca */ /* 0x000fda00000e0000 */
[----:B------:R-:W4:Y:S01]  /*1090*/  @P6 LDG.E R12, desc[UR6][R24.64+0x4] ;  /* 0x00000406180c6981 */ /* 0x000f22000c1e1900 */
[----:B------:R-:W-:Y:S02]  /*10a0*/  R2UR UR6, R26 ;  /* 0x000000001a0672ca */ /* 0x000fe400000e0000 */
[----:B------:R-:W-:Y:S01]  /*10b0*/  R2UR UR7, R27 ;  /* 0x000000001b0772ca */ /* 0x000fe200000e0000 */
[----:B------:R-:W-:Y:S02]  /*10c0*/  IMAD.U32 R38, RZ, RZ, UR4 ;  /* 0x00000004ff267e24 */ /* 0x000fe4000f8e00ff */
[----:B-----5:R-:W-:Y:S01]  /*10d0*/  FMUL R9, R2, R7 ;  /* 0x0000000702097220 */ /* 0x020fe20000400000 */
[----:B--2---:R-:W-:-:S04]  /*10e0*/  PRMT R2, R15, 0x7771, RZ ;  /* 0x000077710f027816 */ /* 0x004fc800000000ff */
[----:B------:R-:W-:Y:S02]  /*10f0*/  FSEL R9, R9, R6, P0 ;  /* 0x0000000609097208 */ /* 0x000fe40000000000 */
[----:B------:R-:W-:Y:S02]  /*1100*/  ISETP.NE.AND P0, PT, R2, RZ, PT ;  /* 0x000000ff0200720c */ /* 0x000fe40003f05270 */
[C---:B------:R-:W-:Y:S02]  /*1110*/  SHF.L.U64.HI R2, R48.reuse, 0x2, R11 ;  /* 0x0000000230027819 */ /* 0x040fe4000001020b */
[----:B------:R-:W-:-:S04]  /*1120*/  SHF.L.U32 R48, R48, 0x2, RZ ;  /* 0x0000000230307819 */ /* 0x000fc800000006ff */
[----:B------:R-:W-:-:S05]  /*1130*/  LOP3.LUT R48, R48, 0xfffffff8, RZ, 0xc0, !PT ;  /* 0xfffffff830307812 */ /* 0x000fca00078ec0ff */
[----:B------:R-:W-:Y:S02]  /*1140*/  @P0 R2UR UR8, R26 ;  /* 0x000000001a0802ca */ /* 0x000fe400000e0000 */
[----:B------:R-:W-:Y:S01]  /*1150*/  @P0 R2UR UR9, R27 ;  /* 0x000000001b0902ca */ /* 0x000fe200000e0000 */
[----:B----4-:R-:W-:Y:S01]  /*1160*/  @P6 FMUL R38, R12, R7 ;  /* 0x000000070c266220 */ /* 0x010fe20000400000 */
[----:B------:R-:W-:-:S04]  /*1170*/  IADD3 R48, P6, PT, R48, UR36, RZ ;  /* 0x0000002430307c10 */ /* 0x000fc8000ffde0ff */
[----:B------:R-:W-:-:S05]  /*1180*/  IADD3.X R49, PT, PT, R2, UR37, RZ, P6, !PT ;  /* 0x0000002502317c10 */ /* 0x000fca000b7fe4ff */
[----:B------:R-:W2:Y:S04]  /*1190*/  LDG.E R2, desc[UR6][R48.64] ;  /* 0x0000000630027981 */ /* 0x000ea8000c1e1900 */
[----:B------:R-:W4:Y:S01]  /*11a0*/  @P0 LDG.E R12, desc[UR8][R48.64+0x4] ;  /* 0x00000408300c0981 */ /* 0x000f22000c1e1900 */
[----:B------:R-:W-:Y:S01]  /*11b0*/  FMUL R11, R8, R7 ;  /* 0x00000007080b7220 */ /* 0x000fe20000400000 */
[----:B------:R-:W-:-:S04]  /*11c0*/  PRMT R0, R0, 0x7770, RZ ;  /* 0x0000777000007816 */ /* 0x000fc800000000ff */
[----:B------:R-:W-:Y:S02]  /*11d0*/  FSEL R30, R11, R6, P2 ;  /* 0x000000060b1e7208 */ /* 0x000fe40001000000 */
[----:B------:R-:W-:Y:S02]  /*11e0*/  ISETP.NE.AND P2, PT, R0, RZ, PT ;  /* 0x000000ff0000720c */ /* 0x000fe40003f45270 */
[----:B------:R-:W-:Y:S02]  /*11f0*/  FMNMX3 R0, R9, -INF , R38, !PT ;  /* 0xff80000009007876 */ /* 0x000fe40007800026 */
[----:B------:R-:W-:Y:S02]  /*1200*/  PRMT R3, R3, 0x7770, RZ ;  /* 0x0000777003037816 */ /* 0x000fe400000000ff */
[----:B------:R-:W-:Y:S01]  /*1210*/  FMNMX3 R0, R0, R5, R22, !PT ;  /* 0x0000000500007276 */ /* 0x000fe20007800016 */
[----:B------:R-:W-:Y:S01]  /*1220*/  FMUL R31, R14, R7 ;  /* 0x000000070e1f7220 */ /* 0x000fe20000400000 */
[----:B------:R-:W-:-:S02]  /*1230*/  ISETP.NE.AND P6, PT, R3, RZ, PT ;  /* 0x000000ff0300720c */ /* 0x000fc40003fc5270 */
[----:B------:R-:W-:Y:S01]  /*1240*/  FMNMX3 R3, R0, R17, R4, !PT ;  /* 0x0000001100037276 */ /* 0x000fe20007800004 */
[-C--:B------:R-:W-:Y:S01]  /*1250*/  FMUL R29, R28, R7.reuse ;  /* 0x000000071c1d7220 */ /* 0x080fe20000400000 */
[----:B------:R-:W-:Y:S02]  /*1260*/  FSEL R31, R31, R6, P3 ;  /* 0x000000061f1f7208 */ /* 0x000fe40001800000 */
[----:B------:R-:W-:Y:S01]  /*1270*/  FMNMX3 R3, R3, R30, R10, !PT ;  /* 0x0000001e03037276 */ /* 0x000fe2000780000a */
[----:B------:R-:W-:Y:S01]  /*1280*/  FMUL R25, R36, R7 ;  /* 0x0000000724197220 */ /* 0x000fe20000400000 */
[----:B------:R-:W-:Y:S02]  /*1290*/  PRMT R0, R15, 0x7770, RZ ;  /* 0x000077700f007816 */ /* 0x000fe400000000ff */
[----:B------:R-:W-:Y:S02]  /*12a0*/  FSEL R29, R29, R6, P1 ;  /* 0x000000061d1d7208 */ /* 0x000fe40000800000 */
[----:B------:R-:W-:Y:S01]  /*12b0*/  FMNMX3 R3, R3, R31, R16, !PT ;  /* 0x0000001f03037276 */ /* 0x000fe20007800010 */
[----:B------:R-:W-:Y:S01]  /*12c0*/  FMUL R23, R44, R7 ;  /* 0x000000072c177220 */ /* 0x000fe20000400000 */
[----:B------:R-:W-:-:S02]  /*12d0*/  ISETP.NE.AND P1, PT, R0, RZ, PT ;  /* 0x000000ff0000720c */ /* 0x000fc40003f25270 */
[----:B------:R-:W-:Y:S02]  /*12e0*/  PRMT R13, R13, 0x7770, RZ ;  /* 0x000077700d0d7816 */ /* 0x000fe400000000ff */
[-C--:B------:R-:W-:Y:S02]  /*12f0*/  FSEL R25, R25, R6.reuse, P2 ;  /* 0x0000000619197208 */ /* 0x080fe40001000000 */
[----:B------:R-:W-:Y:S01]  /*1300*/  FMNMX3 R3, R3, R29, R18, !PT ;  /* 0x0000001d03037276 */ /* 0x000fe20007800012 */
[-C--:B------:R-:W-:Y:S01]  /*1310*/  FMUL R21, R40, R7.reuse ;  /* 0x0000000728157220 */ /* 0x080fe20000400000 */
[----:B------:R-:W-:Y:S01]  /*1320*/  MOV R24, UR4 ;  /* 0x0000000400187c02 */ /* 0x000fe20008000f00 */
[----:B---3--:R-:W-:Y:S01]  /*1330*/  @P5 FMUL R24, R46, R7 ;  /* 0x000000072e185220 */ /* 0x008fe20000400000 */
[----:B------:R-:W-:Y:S02]  /*1340*/  ISETP.NE.AND P3, PT, R13, RZ, PT ;  /* 0x000000ff0d00720c */ /* 0x000fe40003f65270 */
[----:B------:R-:W-:-:S02]  /*1350*/  FSEL R23, R23, R6, P6 ;  /* 0x0000000617177208 */ /* 0x000fc40003000000 */
[----:B------:R-:W-:Y:S02]  /*1360*/  FMNMX3 R3, R3, R25, R20, !PT ;  /* 0x0000001903037276 */ /* 0x000fe40007800014 */
[----:B------:R-:W-:Y:S01]  /*1370*/  MOV R28, UR4 ;  /* 0x00000004001c7c02 */ /* 0x000fe20008000f00 */
[----:B------:R-:W-:Y:S01]  /*1380*/  @P4 FMUL R28, R42, R7 ;  /* 0x000000072a1c4220 */ /* 0x000fe20000400000 */
[----:B------:R-:W-:Y:S02]  /*1390*/  FSEL R21, R21, R6, P3 ;  /* 0x0000000615157208 */ /* 0x000fe40001800000 */
        /* <DEDUP_REMOVED lines=31> */
[----:B------:R-:W-:Y:S01]  /*1590*/  FADD R42, -R11, R4 ;  /* 0x000000040b2a7221 */ /* 0x000fe20000000100 */
[----:B------:R-:W-:Y:S01]  /*15a0*/  FADD R3, R13, -12583039 ;  /* 0xcb40007f0d037421 */ /* 0x000fe20000000000 */
[----:B------:R-:W-:Y:S01]  /*15b0*/  FADD R5, R15, -12583039 ;  /* 0xcb40007f0f057421 */ /* 0x000fe20000000000 */
[----:B------:R-:W-:Y:S01]  /*15c0*/  FADD R22, R30, -R11 ;  /* 0x8000000b1e167221 */ /* 0x000fe20000000000 */
[C---:B------:R-:W-:Y:S01]  /*15d0*/  FADD R40, -R11.reuse, R10 ;  /* 0x0000000a0b287221 */ /* 0x040fe20000000100 */
[----:B------:R-:W-:Y:S01]  /*15e0*/  FFMA R3, R50, 1.4426950216293334961, -R3 ;  /* 0x3fb8aa3b32037823 */ /* 0x000fe20000000803 */
[----:B------:R-:W-:Y:S01]  /*15f0*/  FFMA R5, R52, 1.4426950216293334961, -R5 ;  /* 0x3fb8aa3b34057823 */ /* 0x000fe20000000805 */
[----:B------:R-:W-:Y:S01]  /*1600*/  FADD R36, -R11, R16 ;  /* 0x000000100b247221 */ /* 0x000fe20000000100 */
[----:B------:R-:W-:Y:S01]  /*1610*/  FADD R6, R6, -R11 ;  /* 0x8000000b06067221 */ /* 0x000fe20000000000 */
[----:B------:R-:W-:Y:S01]  /*1620*/  FFMA R50, R50, 1.925963033500011079e-08, R3 ;  /* 0x32a5706032327823 */ /* 0x000fe20000000003 */
[----:B------:R-:W-:Y:S01]  /*1630*/  FFMA R52, R52, 1.925963033500011079e-08, R5 ;  /* 0x32a5706034347823 */ /* 0x000fe20000000005 */
[-C--:B------:R-:W-:Y:S01]  /*1640*/  FFMA.SAT R3, R46, R7.reuse, 0.5 ;  /* 0x3f0000002e037423 */ /* 0x080fe20000002007 */
[----:B------:R-:W-:Y:S01]  /*1650*/  FADD R5, R9, -12583039 ;  /* 0xcb40007f09057421 */ /* 0x000fe20000000000 */
[--C-:B------:R-:W-:Y:S01]  /*1660*/  FADD R38, R31, -R11.reuse ;  /* 0x8000000b1f267221 */ /* 0x100fe20000000000 */
[----:B------:R-:W-:Y:S01]  /*1670*/  FADD R30, R29, -R11 ;  /* 0x8000000b1d1e7221 */ /* 0x000fe20000000000 */
[-C--:B------:R-:W-:Y:S01]  /*1680*/  FFMA.RM R3, R3, R8.reuse, 12582913 ;  /* 0x4b40000103037423 */ /* 0x080fe20000004008 */
[C---:B------:R-:W-:Y:S01]  /*1690*/  FFMA R5, R48.reuse, 1.4426950216293334961, -R5 ;  /* 0x3fb8aa3b30057823 */ /* 0x040fe20000000805 */
        /* <DEDUP_REMOVED lines=9> */
[----:B------:R-:W-:Y:S01]  /*1730*/  FFMA R48, R48, 1.925963033500011079e-08, R5 ;  /* 0x32a5706030307823 */ /* 0x000fe20000000005 */
[-C--:B------:R-:W-:Y:S01]  /*1740*/  FFMA.SAT R5, R44, R7.reuse, 0.5 ;  /* 0x3f0000002c057423 */ /* 0x080fe20000002007 */
[----:B------:R-:W0:Y:S01]  /*1750*/  MUFU.EX2 R50, R50 ;  /* 0x0000003200327308 */ /* 0x000e220000000800 */
[C---:B------:R-:W-:Y:S01]  /*1760*/  FFMA R11, R46.reuse, 1.4426950216293334961, -R11 ;  /* 0x3fb8aa3b2e0b7823 */ /* 0x040fe2000000080b */
[----:B------:R-:W-:Y:S01]  /*1770*/  SHF.L.U32 R13, R13, 0x17, RZ ;  /* 0x000000170d0d7819 */ /* 0x000fe200000006ff */
[----:B------:R-:W-:Y:S01]  /*1780*/  FFMA.RM R5, R5, R8, 12582913 ;  /* 0x4b40000105057423 */ /* 0x000fe20000004008 */
[----:B------:R-:W-:Y:S01]  /*1790*/  SHF.L.U32 R15, R15, 0x17, RZ ;  /* 0x000000170f0f7819 */ /* 0x000fe200000006ff */
[----:B------:R-:W-:Y:S01]  /*17a0*/  FFMA R46, R46, 1.925963033500011079e-08, R11 ;  /* 0x32a570602e2e7823 */ /* 0x000fe2000000000b */
[-C--:B------:R-:W-:Y:S01]  /*17b0*/  FFMA.SAT R19, R40, R7.reuse, 0.5 ;  /* 0x3f00000028137423 */ /* 0x080fe20000002007 */
[----:B------:R-:W-:Y:S01]  /*17c0*/  FADD R11, R5, -12583039 ;  /* 0xcb40007f050b7421 */ /* 0x000fe20000000000 */
[----:B------:R-:W1:Y:S01]  /*17d0*/  MUFU.EX2 R52, R52 ;  /* 0x0000003400347308 */ /* 0x000e620000000800 */
[----:B------:R-:W-:Y:S01]  /*17e0*/  IMAD.SHL.U32 R3, R3, 0x800000, RZ ;  /* 0x0080000003037824 */ /* 0x000fe200078e00ff */
[----:B------:R-:W-:Y:S01]  /*17f0*/  SHF.L.U32 R20, R5, 0x17, RZ ;  /* 0x0000001705147819 */ /* 0x000fe200000006ff */
[----:B------:R-:W-:Y:S01]  /*1800*/  FFMA R11, R44, 1.4426950216293334961, -R11 ;  /* 0x3fb8aa3b2c0b7823 */ /* 0x000fe2000000080b */
[----:B------:R-:W-:-:S03]  /*1810*/  FFMA.SAT R31, R2, R7, 0.5 ;  /* 0x3f000000021f7423 */ /* 0x000fc60000002007 */
[----:B------:R-:W-:Y:S01]  /*1820*/  FFMA R44, R44, 1.925963033500011079e-08, R11 ;  /* 0x32a570602c2c7823 */ /* 0x000fe2000000000b */
[----:B------:R-:W-:Y:S01]  /*1830*/  FFMA.SAT R11, R42, R7, 0.5 ;  /* 0x3f0000002a0b7423 */ /* 0x000fe20000002007 */
[----:B0-----:R-:W-:Y:S01]  /*1840*/  FMUL R24, R13, R50 ;  /* 0x000000320d187220 */ /* 0x001fe20000400000 */
[----:B------:R-:W0:Y:S02]  /*1850*/  MUFU.EX2 R46, R46 ;  /* 0x0000002e002e7308 */ /* 0x000e240000000800 */
[----:B------:R-:W-:-:S04]  /*1860*/  FFMA.RM R11, R11, R8, 12582913 ;  /* 0x4b4000010b0b7423 */ /* 0x000fc80000004008 */
[----:B------:R-:W-:Y:S01]  /*1870*/  FADD R13, R11, -12583039 ;  /* 0xcb40007f0b0d7421 */ /* 0x000fe20000000000 */
[----:B-1----:R-:W-:Y:S01]  /*1880*/  FMUL R23, R15, R52 ;  /* 0x000000340f177220 */ /* 0x002fe20000400000 */
[----:B------:R-:W-:Y:S01]  /*1890*/  SHF.L.U32 R11, R11, 0x17, RZ ;  /* 0x000000170b0b7819 */ /* 0x000fe200000006ff */
[----:B------:R-:W1:Y:S01]  /*18a0*/  MUFU.EX2 R15, R48 ;  /* 0x00000030000f7308 */ /* 0x000e620000000800 */
[----:B------:R-:W-:-:S04]  /*18b0*/  FFMA R13, R42, 1.4426950216293334961, -R13 ;  /* 0x3fb8aa3b2a0d7823 */ /* 0x000fc8000000080d */
[----:B------:R-:W-:Y:S01]  /*18c0*/  FFMA R42, R42, 1.925963033500011079e-08, R13 ;  /* 0x32a570602a2a7823 */ /* 0x000fe2000000000d */
[-C--:B------:R-:W-:Y:S01]  /*18d0*/  FFMA.SAT R13, R22, R7.reuse, 0.5 ;  /* 0x3f000000160d7423 */ /* 0x080fe20000002007 */
[----:B0-----:R-:W-:Y:S01]  /*18e0*/  FMUL R21, R3, R46 ;  /* 0x0000002e03157220 */ /* 0x001fe20000400000 */
        /* <DEDUP_REMOVED lines=8> */
[----:B------:R-:W-:Y:S01]  /*1970*/  SHF.L.U32 R22, R9, 0x17, RZ ;  /* 0x0000001709167819 */ /* 0x000fe200000006ff */
[----:B------:R-:W-:Y:S01]  /*1980*/  FFMA.RM R9, R19, R8, 12582913 ;  /* 0x4b40000113097423 */ /* 0x000fe20000004008 */
[----:B------:R-:W-:-:S03]  /*1990*/  FADD R19, R3, -12583039 ;  /* 0xcb40007f03137421 */ /* 0x000fc60000000000 */
[----:B-1----:R-:W-:Y:S01]  /*19a0*/  FMUL R22, R22, R15 ;  /* 0x0000000f16167220 */ /* 0x002fe20000400000 */
[C---:B------:R-:W-:Y:S01]  /*19b0*/  FADD R15, R9.reuse, -12583039 ;  /* 0xcb40007f090f7421 */ /* 0x040fe20000000000 */
[----:B------:R-:W-:Y:S01]  /*19c0*/  FFMA R19, R38, 1.4426950216293334961, -R19 ;  /* 0x3fb8aa3b26137823 */ /* 0x000fe20000000813 */
[----:B------:R-:W1:Y:S01]  /*19d0*/  MUFU.EX2 R17, R17 ;  /* 0x0000001100117308 */ /* 0x000e620000000800 */
[----:B------:R-:W-:Y:S01]  /*19e0*/  SHF.L.U32 R9, R9, 0x17, RZ ;  /* 0x0000001709097819 */ /* 0x000fe200000006ff */
[----:B------:R-:W-:Y:S01]  /*19f0*/  FFMA R15, R40, 1.4426950216293334961, -R15 ;  /* 0x3fb8aa3b280f7823 */ /* 0x000fe2000000080f */
[----:B------:R-:W-:Y:S01]  /*1a00*/  FFMA R38, R38, 1.925963033500011079e-08, R19 ;  /* 0x32a5706026267823 */ /* 0x000fe20000000013 */
[-C--:B------:R-:W-:Y:S02]  /*1a10*/  FFMA.SAT R19, R36, R7.reuse, 0.5 ;  /* 0x3f00000024137423 */ /* 0x080fe40000002007 */
[----:B------:R-:W-:Y:S02]  /*1a20*/  FFMA R40, R40, 1.925963033500011079e-08, R15 ;  /* 0x32a5706028287823 */ /* 0x000fe4000000000f */
[----:B------:R-:W2:Y:S01]  /*1a30*/  MUFU.EX2 R15, R44 ;  /* 0x0000002c000f7308 */ /* 0x000ea20000000800 */
[----:B------:R-:W-:Y:S01]  /*1a40*/  FFMA.RM R5, R19, R8, 12582913 ;  /* 0x4b40000113057423 */ /* 0x000fe20000004008 */
[----:B0-----:R-:W-:Y:S01]  /*1a50*/  FMUL R19, R11, R42 ;  /* 0x0000002a0b137220 */ /* 0x001fe20000400000 */
[----:B------:R-:W-:-:S04]  /*1a60*/  FFMA.SAT R11, R30, R7, 0.5 ;  /* 0x3f0000001e0b7423 */ /* 0x000fc80000002007 */
[----:B------:R-:W-:Y:S01]  /*1a70*/  FFMA.RM R11, R11, R8, 12582913 ;  /* 0x4b4000010b0b7423 */ /* 0x000fe20000004008 */
[----:B------:R-:W0:Y:S01]  /*1a80*/  MUFU.EX2 R40, R40 ;  /* 0x0000002800287308 */ /* 0x000e220000000800 */
[----:B-1----:R-:W-:Y:S01]  /*1a90*/  FMUL R18, R18, R17 ;  /* 0x0000001112127220 */ /* 0x002fe20000400000 */
[----:B--2---:R-:W-:Y:S01]  /*1aa0*/  FMUL R20, R20, R15 ;  /* 0x0000000f14147220 */ /* 0x004fe20000400000 */
[C---:B------:R-:W-:Y:S01]  /*1ab0*/  FADD R15, R5.reuse, -12583039 ;  /* 0xcb40007f050f7421 */ /* 0x040fe20000000000 */
[----:B------:R-:W-:-:S03]  /*1ac0*/  SHF.L.U32 R5, R5, 0x17, RZ ;  /* 0x0000001705057819 */ /* 0x000fc600000006ff */
[----:B------:R-:W-:Y:S01]  /*1ad0*/  FFMA R15, R36, 1.4426950216293334961, -R15 ;  /* 0x3fb8aa3b240f7823 */ /* 0x000fe2000000080f */
[----:B0-----:R-:W-:-:S03]  /*1ae0*/  FMUL R17, R9, R40 ;  /* 0x0000002809117220 */ /* 0x001fc60000400000 */
        /* <DEDUP_REMOVED lines=26> */
[----:B-1----:R-:W-:Y:S01]  /*1c90*/  FMUL R10, R5, R36 ;  /* 0x00000024050a7220 */ /* 0x002fe20000400000 */
[----:B------:R-:W-:-:S04]  /*1ca0*/  FFMA.SAT R5, R12, R7, 0.5 ;  /* 0x3f0000000c057423 */ /* 0x000fc80000002007 */
[----:B------:R-:W-:-:S04]  /*1cb0*/  FFMA.RM R5, R5, R8, 12582913 ;  /* 0x4b40000105057423 */ /* 0x000fc80000004008 */
[C---:B------:R-:W-:Y:S01]  /*1cc0*/  FADD R9, R5.reuse, -12583039 ;  /* 0xcb40007f05097421 */ /* 0x040fe20000000000 */
[----:B------:R-:W-:-:S03]  /*1cd0*/  SHF.L.U32 R5, R5, 0x17, RZ ;  /* 0x0000001705057819 */ /* 0x000fc600000006ff */
[----:B------:R-:W-:-:S04]  /*1ce0*/  FFMA R9, R12, 1.4426950216293334961, -R9 ;  /* 0x3fb8aa3b0c097823 */ /* 0x000fc80000000809 */
[----:B------:R-:W-:Y:S01]  /*1cf0*/  FFMA R29, R12, 1.925963033500011079e-08, R9 ;  /* 0x32a570600c1d7823 */ /* 0x000fe20000000009 */
[----:B------:R-:W-:Y:S01]  /*1d00*/  SHF.L.U32 R9, R11, 0x17, RZ ;  /* 0x000000170b097819 */ /* 0x000fe200000006ff */
[----:B------:R-:W0:Y:S01]  /*1d10*/  MUFU.EX2 R12, R25 ;  /* 0x00000019000c7308 */ /* 0x000e220000000800 */
[----:B------:R-:W-:-:S03]  /*1d20*/  FFMA.RM R11, R31, R8, 12582913 ;  /* 0x4b4000011f0b7423 */ /* 0x000fc60000004008 */
[----:B--2---:R-:W-:Y:S01]  /*1d30*/  FMUL R9, R9, R30 ;  /* 0x0000001e09097220 */ /* 0x004fe20000400000 */
[----:B------:R-:W-:-:S04]  /*1d40*/  FADD R31, R11, -12583039 ;  /* 0xcb40007f0b1f7421 */ /* 0x000fc80000000000 */
[----:B------:R-:W-:-:S04]  /*1d50*/  FFMA R31, R2, 1.4426950216293334961, -R31 ;  /* 0x3fb8aa3b021f7823 */ /* 0x000fc8000000081f */
[----:B------:R-:W-:Y:S01]  /*1d60*/  FFMA R30, R2, 1.925963033500011079e-08, R31 ;  /* 0x32a57060021e7823 */ /* 0x000fe2000000001f */
[----:B0-----:R-:W-:Y:S01]  /*1d70*/  FMUL R2, R13, R12 ;  /* 0x0000000c0d027220 */ /* 0x001fe20000400000 */
[----:B------:R-:W-:-:S04]  /*1d80*/  FFMA.SAT R13, R0, R7, 0.5 ;  /* 0x3f000000000d7423 */ /* 0x000fc80000002007 */
[----:B------:R-:W-:Y:S01]  /*1d90*/  MUFU.EX2 R30, R30 ;  /* 0x0000001e001e7308 */ /* 0x000fe20000000800 */
        /* <DEDUP_REMOVED lines=30> */
[----:B------:R-:W-:Y:S01]  /*1f80*/  SHF.L.U32 R5, R11, 0x17, RZ ;  /* 0x000000170b057819 */ /* 0x000fe200000006ff */
[----:B------:R-:W0:Y:S01]  /*1f90*/  MUFU.EX2 R38, R38 ;  /* 0x0000002600267308 */ /* 0x000e220000000800 */
[----:B------:R-:W-:-:S03]  /*1fa0*/  FADD R4, R25, R22 ;  /* 0x0000001619047221 */ /* 0x000fc60000000000 */
[----:B------:R-:W-:Y:S01]  /*1fb0*/  FMUL R5, R5, R30 ;  /* 0x0000001e05057220 */ /* 0x000fe20000400000 */
        /* <DEDUP_REMOVED lines=35> */
.L_x_35504:
        /* <DEDUP_REMOVED lines=12> */
[----:B0-----:R-:W-:Y:S05]  /*22b0*/  CALL.REL.NOINC `($__internal_587_$__cuda_sm3x_div_rn_noftz_f32_slowpath) ;  /* 0x0000002800887944 */ /* 0x001fea0003c00000 */
[----:B------:R-:W-:-:S07]  /*22c0*/  MOV R12, R11 ;  /* 0x0000000b000c7202 */ /* 0x000fce0000000f00 */
.L_x_35453:
[----:B------:R-:W-:Y:S05]  /*22d0*/  BSYNC.RECONVERGENT B2 ;  /* 0x0000000000027941 */ /* 0x000fea0003800200 */
.L_x_35452:
        /* <DEDUP_REMOVED lines=12> */
[----:B0-----:R-:W-:Y:S05]  /*23a0*/  CALL.REL.NOINC `($__internal_587_$__cuda_sm3x_div_rn_noftz_f32_slowpath) ;  /* 0x00000028004c7944 */ /* 0x001fea0003c00000 */
[----:B------:R-:W-:-:S07]  /*23b0*/  MOV R13, R11 ;  /* 0x0000000b000d7202 */ /* 0x000fce0000000f00 */
.L_x_35455:
[----:B------:R-:W-:Y:S05]  /*23c0*/  BSYNC.RECONVERGENT B2 ;  /* 0x0000000000027941 */ /* 0x000fea0003800200 */
.L_x_35454:
        /* <DEDUP_REMOVED lines=12> */
[----:B0-----:R-:W-:Y:S05]  /*2490*/  CALL.REL.NOINC `($__internal_587_$__cuda_sm3x_div_rn_noftz_f32_slowpath) ;  /* 0x0000002800107944 */ /* 0x001fea0003c00000 */
[----:B------:R-:W-:-:S07]  /*24a0*/  MOV R14, R11 ;  /* 0x0000000b000e7202 */ /* 0x000fce0000000f00 */
.L_x_35457:
[----:B------:R-:W-:Y:S05]  /*24b0*/  BSYNC.RECONVERGENT B2 ;  /* 0x0000000000027941 */ /* 0x000fea0003800200 */
.L_x_35456:
        /* <DEDUP_REMOVED lines=12> */
[----:B0-----:R-:W-:Y:S05]  /*2580*/  CALL.REL.NOINC `($__internal_587_$__cuda_sm3x_div_rn_noftz_f32_slowpath) ;  /* 0x0000002400d47944 */ /* 0x001fea0003c00000 */
[----:B------:R-:W-:-:S07]  /*2590*/  MOV R15, R11 ;  /* 0x0000000b000f7202 */ /* 0x000fce0000000f00 */
.L_x_35459:
[----:B------:R-:W-:Y:S05]  /*25a0*/  BSYNC.RECONVERGENT B2 ;  /* 0x0000000000027941 */ /* 0x000fea0003800200 */
.L_x_35458:
        /* <DEDUP_REMOVED lines=13> */
[----:B------:R-:W-:-:S07]  /*2680*/  IMAD.MOV.U32 R22, RZ, RZ, R11 ;  /* 0x000000ffff167224 */ /* 0x000fce00078e000b */
.L_x_35461:
[----:B------:R-:W-:Y:S05]  /*2690*/  BSYNC.RECONVERGENT B2 ;  /* 0x0000000000027941 */ /* 0x000fea0003800200 */
.L_x_35460:
        /* <DEDUP_REMOVED lines=14> */
.L_x_35463:
[----:B------:R-:W-:Y:S05]  /*2780*/  BSYNC.RECONVERGENT B2 ;  /* 0x0000000000027941 */ /* 0x000fea0003800200 */
.L_x_35462:
        /* <DEDUP_REMOVED lines=14> */
.L_x_35465:
[----:B------:R-:W-:Y:S05]  /*2870*/  BSYNC.RECONVERGENT B2 ;  /* 0x0000000000027941 */ /* 0x000fea0003800200 */
.L_x_35464:
        /* <DEDUP_REMOVED lines=14> */
.L_x_35467:
[----:B------:R-:W-:Y:S05]  /*2960*/  BSYNC.RECONVERGENT B2 ;  /* 0x0000000000027941 */ /* 0x000fea0003800200 */
.L_x_35466:
        /* <DEDUP_REMOVED lines=14> */
.L_x_35469:
[----:B------:R-:W-:Y:S05]  /*2a50*/  BSYNC.RECONVERGENT B2 ;  /* 0x0000000000027941 */ /* 0x000fea0003800200 */
.L_x_35468:
        /* <DEDUP_REMOVED lines=14> */
.L_x_35471:
[----:B------:R-:W-:Y:S05]  /*2b40*/  BSYNC.RECONVERGENT B2 ;  /* 0x0000000000027941 */ /* 0x000fea0003800200 */
.L_x_35470:
        /* <DEDUP_REMOVED lines=14> */
.L_x_35473:
[----:B------:R-:W-:Y:S05]  /*2c30*/  BSYNC.RECONVERGENT B2 ;  /* 0x0000000000027941 */ /* 0x000fea0003800200 */
.L_x_35472:
        /* <DEDUP_REMOVED lines=14> */
.L_x_35475:
[----:B------:R-:W-:Y:S05]  /*2d20*/  BSYNC.RECONVERGENT B2 ;  /* 0x0000000000027941 */ /* 0x000fea0003800200 */
.L_x_35474:
        /* <DEDUP_REMOVED lines=14> */
.L_x_35477:
[----:B------:R-:W-:Y:S05]  /*2e10*/  BSYNC.RECONVERGENT B2 ;  /* 0x0000000000027941 */ /* 0x000fea0003800200 */
.L_x_35476:
        /* <DEDUP_REMOVED lines=12> */
[----:B------:R-:W-:Y:S05]  /*2ee0*/  CALL.REL.NOINC `($__internal_587_$__cuda_sm3x_div_rn_noftz_f32_slowpath) ;  /* 0x0000001c007c7944 */ /* 0x000fea0003c00000 */
[----:B------:R-:W-:-:S07]  /*2ef0*/  MOV R31, R11 ;  /* 0x0000000b001f7202 */ /* 0x000fce0000000f00 */
.L_x_35479:
[----:B------:R-:W-:Y:S05]  /*2f00*/  BSYNC.RECONVERGENT B2 ;  /* 0x0000000000027941 */ /* 0x000fea0003800200 */
.L_x_35478:
        /* <DEDUP_REMOVED lines=12> */
[----:B------:R-:W-:Y:S05]  /*2fd0*/  CALL.REL.NOINC `($__internal_587_$__cuda_sm3x_div_rn_noftz_f32_slowpath) ;  /* 0x0000001c00407944 */ /* 0x000fea0003c00000 */
[----:B------:R-:W-:-:S07]  /*2fe0*/  IMAD.MOV.U32 R36, RZ, RZ, R11 ;  /* 0x000000ffff247224 */ /* 0x000fce00078e000b */
.L_x_35481:
[----:B------:R-:W-:Y:S05]  /*2ff0*/  BSYNC.RECONVERGENT B2 ;  /* 0x0000000000027941 */ /* 0x000fea0003800200 */
.L_x_35480:
        /* <DEDUP_REMOVED lines=13> */
[----:B------:R-:W-:-:S07]  /*30d0*/  MOV R37, R11 ;  /* 0x0000000b00257202 */ /* 0x000fce0000000f00 */
.L_x_35483:
[----:B------:R-:W-:Y:S05]  /*30e0*/  BSYNC.RECONVERGENT B2 ;  /* 0x0000000000027941 */ /* 0x000fea0003800200 */
.L_x_35482:
        /* <DEDUP_REMOVED lines=12> */
[----:B------:R-:W-:Y:S05]  /*31b0*/  CALL.REL.NOINC `($__internal_587_$__cuda_sm3x_div_rn_noftz_f32_slowpath) ;  /* 0x0000001800c87944 */ /* 0x000fea0003c00000 */
[----:B------:R-:W-:-:S07]  /*31c0*/  MOV R8, R11 ;  /* 0x0000000b00087202 */ /* 0x000fce0000000f00 */
.L_x_35485:
[----:B------:R-:W-:Y:S05]  /*31d0*/  BSYNC.RECONVERGENT B2 ;  /* 0x0000000000027941 */ /* 0x000fea0003800200 */
.L_x_35484:
        /* <DEDUP_REMOVED lines=14> */
.L_x_35487:
[----:B------:R-:W-:Y:S05]  /*32c0*/  BSYNC.RECONVERGENT B2 ;  /* 0x0000000000027941 */ /* 0x000fea0003800200 */
.L_x_35486:
        /* <DEDUP_REMOVED lines=12> */
[----:B------:R-:W-:Y:S05]  /*3390*/  CALL.REL.NOINC `($__internal_587_$__cuda_sm3x_div_rn_noftz_f32_slowpath) ;  /* 0x0000001800507944 */ /* 0x000fea0003c00000 */
[----:B------:R-:W-:-:S07]  /*33a0*/  MOV R2, R11 ;  /* 0x0000000b00027202 */ /* 0x000fce0000000f00 */
.L_x_35489:
[----:B------:R-:W-:Y:S05]  /*33b0*/  BSYNC.RECONVERGENT B2 ;  /* 0x0000000000027941 */ /* 0x000fea0003800200 */
.L_x_35488:
        /* <DEDUP_REMOVED lines=14> */
.L_x_35491:
[----:B------:R-:W-:Y:S05]  /*34a0*/  BSYNC.RECONVERGENT B2 ;  /* 0x0000000000027941 */ /* 0x000fea0003800200 */
.L_x_35490:
        /* <DEDUP_REMOVED lines=120> */
.L_x_35451:
[----:B------:R-:W-:Y:S01]  /*3c30*/  HFMA2 R11, -RZ, RZ, 0, 1.847743988037109375e-06 ;  /* 0x0000001fff0b7431 */ /* 0x000fe200000001ff */
[----:B------:R-:W-:Y:S01]  /*3c40*/  BSSY B0, `(.L_x_35493) ;  /* 0x0000006000007945 */ /* 0x000fe20003800000 */
[----:B------:R-:W-:Y:S01]  /*3c50*/  MOV R12, 0x10 ;  /* 0x00000010000c7802 */ /* 0x000fe20000000f00 */
[----:B------:R-:W-:-:S07]  /*3c60*/  IMAD.MOV.U32 R15, RZ, RZ, -0x1 ;  /* 0xffffffffff0f7424 */ /* 0x000fce00078e00ff */
[----:B------:R-:W-:Y:S05]  /*3c70*/  WARPSYNC.COLLECTIVE R15, `(.L_x_35494) ;  /* 0x000000000f087348 */ /* 0x000fea0003c00000 */
[----:B------:R0:W1:Y:S02]  /*3c80*/  SHFL.BFLY P6, R14, R13, R12, R11 ;  /* 0x0c00000c0d0e7389 */ /* 0x00006400000c000b */
[----:B01----:R-:W-:Y:S05]  /*3c90*/  ENDCOLLECTIVE ;  /* 0x000000000000791b */ /* 0x003fea0003800000 */
.L_x_35494:
[----:B------:R-:W-:Y:S05]  /*3ca0*/  BSYNC B0 ;  /* 0x0000000000007941 */ /* 0x000fea0003800000 */
.L_x_35493:
        /* <DEDUP_REMOVED lines=8> */
.L_x_35495:
[----:B------:R-:W-:Y:S01]  /*3d30*/  IMAD.MOV.U32 R12, RZ, RZ, 0x4 ;  /* 0x00000004ff0c7424 */ /* 0x000fe200078e00ff */
[----:B------:R-:W-:-:S04]  /*3d40*/  FMNMX R0, R13, R14, !PT ;  /* 0x0000000e0d007209 */ /* 0x000fc80007800000 */
[----:B------:R-:W-:-:S07]  /*3d50*/  MOV R13, R0 ;  /* 0x00000000000d7202 */ /* 0x000fce0000000f00 */
[----:B------:R-:W-:Y:S05]  /*3d60*/  WARPSYNC.COLLECTIVE R15, `(.L_x_35496) ;  /* 0x000000000f087348 */ /* 0x000fea0003c00000 */
[----:B------:R0:W1:Y:S02]  /*3d70*/  SHFL.BFLY P6, R14, R13, R12, R11 ;  /* 0x0c00000c0d0e7389 */ /* 0x00006400000c000b */
[----:B01----:R-:W-:Y:S05]  /*3d80*/  ENDCOLLECTIVE ;  /* 0x000000000000791b */ /* 0x003fea0003800000 */
.L_x_35496:
[----:B------:R-:W-:Y:S01]  /*3d90*/  HFMA2 R12, -RZ, RZ, 0, 1.1920928955078125e-07 ;  /* 0x00000002ff0c7431 */ /* 0x000fe200000001ff */
[----:B------:R-:W-:-:S04]  /*3da0*/  FMNMX R2, R0, R14, !PT ;  /* 0x0000000e00027209 */ /* 0x000fc80007800000 */
[----:B------:R-:W-:-:S07]  /*3db0*/  MOV R13, R2 ;  /* 0x00000002000d7202 */ /* 0x000fce0000000f00 */
[----:B------:R-:W-:Y:S05]  /*3dc0*/  WARPSYNC.COLLECTIVE R15, `(.L_x_35497) ;  /* 0x000000000f087348 */ /* 0x000fea0003c00000 */
[----:B------:R0:W1:Y:S02]  /*3dd0*/  SHFL.BFLY P6, R14, R13, R12, R11 ;  /* 0x0c00000c0d0e7389 */ /* 0x00006400000c000b */
[----:B01----:R-:W-:Y:S05]  /*3de0*/  ENDCOLLECTIVE ;  /* 0x000000000000791b */ /* 0x003fea0003800000 */
.L_x_35497:
[----:B------:R-:W-:Y:S01]  /*3df0*/  HFMA2 R12, -RZ, RZ, 0, 5.9604644775390625e-08 ;  /* 0x00000001ff0c7431 */ /* 0x000fe200000001ff */
[----:B------:R-:W-:-:S04]  /*3e00*/  FMNMX R3, R2, R14, !PT ;  /* 0x0000000e02037209 */ /* 0x000fc80007800000 */
[----:B------:R-:W-:-:S07]  /*3e10*/  MOV R13, R3 ;  /* 0x00000003000d7202 */ /* 0x000fce0000000f00 */
[----:B------:R-:W-:Y:S05]  /*3e20*/  WARPSYNC.COLLECTIVE R15, `(.L_x_35498) ;  /* 0x000000000f087348 */ /* 0x000fea0003c00000 */
[----:B------:R0:W1:Y:S02]  /*3e30*/  SHFL.BFLY P6, R14, R13, R12, R11 ;  /* 0x0c00000c0d0e7389 */ /* 0x00006400000c000b */
[----:B01----:R-:W-:Y:S05]  /*3e40*/  ENDCOLLECTIVE ;  /* 0x000000000000791b */ /* 0x003fea0003800000 */
.L_x_35498:
[----:B------:R-:W-:-:S05]  /*3e50*/  FMNMX R7, R3, R14, !PT ;  /* 0x0000000e03077209 */ /* 0x000fca0007800000 */
        /* <DEDUP_REMOVED lines=122> */
[----:B0-----:R-:W-:Y:S01]  /*4600*/  FMUL R2, R0, R3 ;  /* 0x0000000300027220 */ /* 0x001fe20000400000 */
[----:B------:R-:W-:-:S04]  /*4610*/  FFMA.SAT R0, R25, R7, 0.5 ;  /* 0x3f00000019007423 */ /* 0x000fc80000002007 */
[----:B------:R-:W-:-:S04]  /*4620*/  FFMA.RM R0, R0, R37, 12582913 ;  /* 0x4b40000100007423 */ /* 0x000fc80000004025 */
[C---:B------:R-:W-:Y:S01]  /*4630*/  FADD R4, R0.reuse, -12583039 ;  /* 0xcb40007f00047421 */ /* 0x040fe20000000000 */
[----:B------:R-:W-:-:S03]  /*4640*/  SHF.L.U32 R0, R0, 0x17, RZ ;  /* 0x0000001700007819 */ /* 0x000fc600000006ff */
[----:B------:R-:W-:-:S04]  /*4650*/  FFMA R4, R25, 1.4426950216293334961, -R4 ;  /* 0x3fb8aa3b19047823 */ /* 0x000fc80000000804 */
[----:B------:R-:W-:Y:S02]  /*4660*/  FFMA R4, R25, 1.925963033500011079e-08, R4 ;  /* 0x32a5706019047823 */ /* 0x000fe40000000004 */
[----:B------:R-:W0:Y:S08]  /*4670*/  MUFU.EX2 R25, R12 ;  /* 0x0000000c00197308 */ /* 0x000e300000000800 */
[----:B------:R1:W2:Y:S02]  /*4680*/  MUFU.EX2 R5, R4 ;  /* 0x0000000400057308 */ /* 0x0002a40000000800 */
[----:B-1----:R-:W-:Y:S01]  /*4690*/  FFMA.SAT R4, R14, R7, 0.5 ;  /* 0x3f0000000e047423 */ /* 0x002fe20000002007 */
[----:B0-----:R-:W-:-:S03]  /*46a0*/  FMUL R25, R8, R25 ;  /* 0x0000001908197220 */ /* 0x001fc60000400000 */
        /* <DEDUP_REMOVED lines=8> */
[----:B------:R-:W0:Y:S03]  /*4730*/  MUFU.EX2 R3, R3 ;  /* 0x0000000300037308 */ /* 0x000e260000000800 */
[----:B------:R-:W-:-:S04]  /*4740*/  FADD R11, R14, -12583039 ;  /* 0xcb40007f0e0b7421 */ /* 0x000fc80000000000 */
[----:B------:R-:W-:-:S04]  /*4750*/  FFMA R11, R36, 1.4426950216293334961, -R11 ;  /* 0x3fb8aa3b240b7823 */ /* 0x000fc8000000080b */
[----:B------:R-:W-:-:S04]  /*4760*/  FFMA R36, R36, 1.925963033500011079e-08, R11 ;  /* 0x32a5706024247823 */ /* 0x000fc8000000000b */
        /* <DEDUP_REMOVED lines=32> */
[----:B------:R-:W-:Y:S01]  /*4970*/  FADD R12, RZ, R24 ;  /* 0x00000018ff0c7221 */ /* 0x000fe20000000000 */
[----:B------:R-:W1:Y:S01]  /*4980*/  MUFU.EX2 R6, R13 ;  /* 0x0000000d00067308 */ /* 0x000e620000000800 */
[----:B0-----:R-:W-:Y:S01]  /*4990*/  FMUL R3, R3, R28 ;  /* 0x0000001c03037220 */ /* 0x001fe20000400000 */
[----:B-1----:R-:W-:Y:S01]  /*49a0*/  FMUL R7, R7, R6 ;  /* 0x0000000607077220 */ /* 0x002fe20000400000 */
        /* <DEDUP_REMOVED lines=26> */
.L_x_35499:
[----:B------:R-:W-:Y:S02]  /*4b50*/  HFMA2 R12, -RZ, RZ, 0, 4.76837158203125e-07 ;  /* 0x00000008ff0c7431 */ /* 0x000fe400000001ff */
[----:B------:R-:W-:-:S04]  /*4b60*/  FADD R28, R13, R14 ;  /* 0x0000000e0d1c7221 */ /* 0x000fc80000000000 */
[----:B------:R-:W-:-:S07]  /*4b70*/  IMAD.MOV.U32 R13, RZ, RZ, R28 ;  /* 0x000000ffff0d7224 */ /* 0x000fce00078e001c */
[----:B------:R-:W-:Y:S05]  /*4b80*/  WARPSYNC.COLLECTIVE R15, `(.L_x_35500) ;  /* 0x000000000f087348 */ /* 0x000fea0003c00000 */
[----:B------:R0:W1:Y:S02]  /*4b90*/  SHFL.BFLY P6, R14, R13, R12, R11 ;  /* 0x0c00000c0d0e7389 */ /* 0x00006400000c000b */
[----:B01----:R-:W-:Y:S05]  /*4ba0*/  ENDCOLLECTIVE ;  /* 0x000000000000791b */ /* 0x003fea0003800000 */
.L_x_35500:
[----:B------:R-:W-:Y:S02]  /*4bb0*/  HFMA2 R12, -RZ, RZ, 0, 2.384185791015625e-07 ;  /* 0x00000004ff0c7431 */ /* 0x000fe400000001ff */
[----:B------:R-:W-:-:S05]  /*4bc0*/  FADD R29, R28, R14 ;  /* 0x0000000e1c1d7221 */ /* 0x000fca0000000000 */
[----:B------:R-:W-:-:S07]  /*4bd0*/  MOV R13, R29 ;  /* 0x0000001d000d7202 */ /* 0x000fce0000000f00 */
[----:B------:R-:W-:Y:S05]  /*4be0*/  WARPSYNC.COLLECTIVE R15, `(.L_x_35501) ;  /* 0x000000000f087348 */ /* 0x000fea0003c00000 */
[----:B------:R0:W1:Y:S02]  /*4bf0*/  SHFL.BFLY P6, R14, R13, R12, R11 ;  /* 0x0c00000c0d0e7389 */ /* 0x00006400000c000b */
[----:B01----:R-:W-:Y:S05]  /*4c00*/  ENDCOLLECTIVE ;  /* 0x000000000000791b */ /* 0x003fea0003800000 */
.L_x_35501:
[----:B------:R-:W-:Y:S02]  /*4c10*/  IMAD.MOV.U32 R12, RZ, RZ, 0x2 ;  /* 0x00000002ff0c7424 */ /* 0x000fe400078e00ff */
[----:B------:R-:W-:-:S05]  /*4c20*/  FADD R30, R29, R14 ;  /* 0x0000000e1d1e7221 */ /* 0x000fca0000000000 */
[----:B------:R-:W-:-:S07]  /*4c30*/  MOV R13, R30 ;  /* 0x0000001e000d7202 */ /* 0x000fce0000000f00 */
[----:B------:R-:W-:Y:S05]  /*4c40*/  WARPSYNC.COLLECTIVE R15, `(.L_x_35502) ;  /* 0x000000000f087348 */ /* 0x000fea0003c00000 */
[----:B------:R0:W1:Y:S02]  /*4c50*/  SHFL.BFLY P6, R14, R13, R12, R11 ;  /* 0x0c00000c0d0e7389 */ /* 0x00006400000c000b */
[----:B01----:R-:W-:Y:S05]  /*4c60*/  ENDCOLLECTIVE ;  /* 0x000000000000791b */ /* 0x003fea0003800000 */
.L_x_35502:
[----:B------:R-:W-:Y:S02]  /*4c70*/  HFMA2 R12, -RZ, RZ, 0, 5.9604644775390625e-08 ;  /* 0x00000001ff0c7431 */ /* 0x000fe400000001ff */
[----:B------:R-:W-:-:S05]  /*4c80*/  FADD R31, R30, R14 ;  /* 0x0000000e1e1f7221 */ /* 0x000fca0000000000 */
[----:B------:R-:W-:-:S07]  /*4c90*/  MOV R13, R31 ;  /* 0x0000001f000d7202 */ /* 0x000fce0000000f00 */
[----:B------:R-:W-:Y:S05]  /*4ca0*/  WARPSYNC.COLLECTIVE R15, `(.L_x_35503) ;  /* 0x000000000f087348 */ /* 0x000fea0003c00000 */
[----:B------:R0:W1:Y:S02]  /*4cb0*/  SHFL.BFLY P6, R14, R13, R12, R11 ;  /* 0x0c00000c0d0e7389 */ /* 0x00006400000c000b */
[----:B01----:R-:W-:Y:S05]  /*4cc0*/  ENDCOLLECTIVE ;  /* 0x000000000000791b */ /* 0x003fea0003800000 */
.L_x_35503:
[----:B------:R-:W-:Y:S05]  /*4cd0*/  BRA `(.L_x_35504) ;  /* 0xffffffd400447947 */ /* 0x000fea000383ffff */
        .weak           $__internal_587_$__cuda_sm3x_div_rn_noftz_f32_slowpath
        .type           $__internal_587_$__cuda_sm3x_div_rn_noftz_f32_slowpath,@function
        .size           $__internal_587_$__cuda_sm3x_div_rn_noftz_f32_slowpath,(.L_x_37964 - $__internal_587_$__cuda_sm3x_div_rn_noftz_f32_slowpath)
$__internal_587_$__cuda_sm3x_div_rn_noftz_f32_slowpath:
        /* <DEDUP_REMOVED lines=35> */
.L_x_35506:
        /* <DEDUP_REMOVED lines=51> */
.L_x_35513:
[----:B------:R-:W-:-:S04]  /*5240*/  LOP3.LUT R11, R11, 0x80000000, RZ, 0xc0, !PT ;  /* 0x800000000b0b7812 */ /* 0x000fc800078ec0ff */
[----:B------:R-:W-:Y:S01]  /*5250*/  LOP3.LUT R11, R11, 0x7f800000, RZ, 0xfc, !PT ;  /* 0x7f8000000b0b7812 */ /* 0x000fe200078efcff */
[----:B------:R-:W-:Y:S06]  /*5260*/  BRA `(.L_x_35514) ;  /* 0x0000000000047947 */ /* 0x000fec0003800000 */
.L_x_35512:
[----:B------:R-:W-:-:S07]  /*5270*/  LEA R11, R38, R11, 0x17 ;  /* 0x0000000b260b7211 */ /* 0x000fce00078eb8ff */
.L_x_35514:
[----:B------:R-:W-:Y:S05]  /*5280*/  BSYNC.RECONVERGENT B1 ;  /* 0x0000000000017941 */ /* 0x000fea0003800200 */
.L_x_35511:
[----:B------:R-:W-:Y:S05]  /*5290*/  BRA `(.L_x_35515) ;  /* 0x0000000000207947 */ /* 0x000fea0003800000 */
.L_x_35510:
[----:B------:R-:W-:-:S04]  /*52a0*/  LOP3.LUT R11, R11, 0x80000000, R40, 0x48, !PT ;  /* 0x800000000b0b7812 */ /* 0x000fc800078e4828 */
[----:B------:R-:W-:Y:S01]  /*52b0*/  LOP3.LUT R11, R11, 0x7f800000, RZ, 0xfc, !PT ;  /* 0x7f8000000b0b7812 */ /* 0x000fe200078efcff */
[----:B------:R-:W-:Y:S06]  /*52c0*/  BRA `(.L_x_35515) ;  /* 0x0000000000147947 */ /* 0x000fec0003800000 */
.L_x_35509:
[----:B------:R-:W-:Y:S01]  /*52d0*/  LOP3.LUT R11, R11, 0x80000000, R40, 0x48, !PT ;  /* 0x800000000b0b7812 */ /* 0x000fe200078e4828 */
[----:B------:R-:W-:Y:S06]  /*52e0*/  BRA `(.L_x_35515) ;  /* 0x00000000000c7947 */ /* 0x000fec0003800000 */
.L_x_35508:
[----:B------:R-:W0:Y:S01]  /*52f0*/  MUFU.RSQ R11, -QNAN ;  /* 0xffc00000000b7908 */ /* 0x000e220000001400 */
[----:B------:R-:W-:Y:S05]  /*5300*/  BRA `(.L_x_35515) ;  /* 0x0000000000047947 */ /* 0x000fea0003800000 */
.L_x_35507:
[----:B------:R-:W-:-:S07]  /*5310*/  FADD.FTZ R11, R24, R11 ;  /* 0x0000000b180b7221 */ /* 0x000fce0000010000 */
.L_x_35515:
[----:B------:R-:W-:Y:S05]  /*5320*/  BSYNC.RECONVERGENT B0 ;  /* 0x0000000000007941 */ /* 0x000fea0003800200 */
.L_x_35505:
[----:B------:R-:W-:-:S04]  /*5330*/  HFMA2 R29, -RZ, RZ, 0, 0 ;  /* 0x00000000ff1d7431 */ /* 0x000fc800000001ff */
[----:B0-----:R-:W-:Y:S05]  /*5340*/  RET.REL.NODEC R28 `(_Z15SoftmaxWarpImplI24ElementwiseScaleMaskLoadIffbE11DirectStoreIffEfLi2ELi20ELi32ELi1ELb0EL9Algorithm0EEvT_T0_ll) ;  /* 0xffffffac1c2c7950 */ /* 0x001fea0003c3ffff */
.L_x_35516:
        /* <DEDUP_REMOVED lines=11> */
.L_x_37964:


//--------------------- .text._Z15SoftmaxWarpImplI24ElementwiseScaleMaskLoadIffbE11DirectStoreIffEfLi2ELi18ELi32ELi1ELb1EL9Algorithm0EEvT_T0_ll --------------------------
	.section	.text._Z15SoftmaxWarpImplI24ElementwiseScaleMaskLoadIffbE11DirectStoreIffEfLi2ELi18ELi32ELi1ELb1EL9Algorithm0EEvT_T0_ll,"ax",@progbits
	.align	128
        .global         _Z15SoftmaxWarpImplI24ElementwiseScaleMaskLoadIffbE11DirectStoreIffEfLi2ELi18ELi32ELi1ELb1EL9Algorithm0EEvT_T0_ll
        .type           _Z15SoftmaxWarpImplI24ElementwiseScaleMaskLoadIffbE11DirectStoreIffEfLi2ELi18ELi32ELi1ELb1EL9Algorithm0EEvT_T0_ll,@function
        .size           _Z15SoftmaxWarpImplI24ElementwiseScaleMaskLoadIffbE11DirectStoreIffEfLi2ELi18ELi32ELi1ELb1EL9Algorithm0EEvT_T0_ll,(.L_x_37965 - _Z15SoftmaxWarpImplI24ElementwiseScaleMaskLoadIffbE11DirectStoreIffEfLi2ELi18ELi32ELi1ELb1EL9Algorithm0EEvT_T0_ll)
        .other          _Z15SoftmaxWarpImplI24ElementwiseScaleMaskLoadIffbE11DirectStoreIffEfLi2ELi18ELi32ELi1ELb1EL9Algorithm0EEvT_T0_ll,@"STO_CUDA_ENTRY STV_DEFAULT"
_Z15SoftmaxWarpImplI24ElementwiseScaleMaskLoadIffbE11DirectStoreIffEfLi2ELi18ELi32ELi1ELb1EL9Algorithm0EEvT_T0_ll:
.text._Z15SoftmaxWarpImplI24ElementwiseScaleMaskLoadIffbE11DirectStoreIffEfLi2ELi18ELi32ELi1ELb1EL9Algorithm0EEvT_T0_ll:
        /* <DEDUP_REMOVED lines=26> */
.L_x_35517:
        /* <DEDUP_REMOVED lines=22> */
[----:B------:R-:W-:-:S07]  /*0300*/  IADD3 R17, PT, PT, R0, 0x200, RZ ;  /* 0x0000020000117810 */ /* 0x000fce0007ffe0ff */
.L_x_35592:
        /* <DEDUP_REMOVED lines=46> */
.L_x_35520:
[----:B------:R-:W-:Y:S05]  /*05f0*/  BSYNC.RECONVERGENT B1 ;  /* 0x0000000000017941 */ /* 0x000fea0003800200 */
.L_x_35519:
        /* <DEDUP_REMOVED lines=38> */
.L_x_35522:
[----:B------:R-:W-:Y:S05]  /*0860*/  BSYNC.RECONVERGENT B1 ;  /* 0x0000000000017941 */ /* 0x000fea0003800200 */
.L_x_35521:
        /* <DEDUP_REMOVED lines=40> */
.L_x_35524:
[----:B------:R-:W-:Y:S05]  /*0af0*/  BSYNC.RECONVERGENT B1 ;  /* 0x0000000000017941 */ /* 0x000fea0003800200 */
.L_x_35523:
        /* <DEDUP_REMOVED lines=38> */
.L_x_35526:
[----:B------:R-:W-:Y:S05]  /*0d60*/  BSYNC.RECONVERGENT B1 ;  /* 0x0000000000017941 */ /* 0x000fea0003800200 */
.L_x_35525:
        /* <DEDUP_REMOVED lines=16> */
[----:B------:R-:W-:Y:S01]  /*0e70*/  MOV R26, 0xff800000 ;  /* 0xff800000001a7802 */ /* 0x000fe20000000f00 */
[----:B------:R-:W-:Y:S06]  /*0e80*/  @P4 BRA `(.L_x_35528) ;  /* 0x0000000000844947 */ /* 0x000fec0003800000 */
        /* <DEDUP_REMOVED lines=33> */
.L_x_35528:
[----:B------:R-:W-:Y:S05]  /*10a0*/  BSYNC.RECONVERGENT B1 ;  /* 0x0000000000017941 */ /* 0x000fea0003800200 */
.L_x_35527:
        /* <DEDUP_REMOVED lines=35> */
.L_x_35530:
[----:B------:R-:W-:Y:S05]  /*12e0*/  BSYNC.RECONVERGENT B1 ;  /* 0x0000000000017941 */ /* 0x000fea0003800200 */
.L_x_35529:
[----:B------:R-:W-:Y:S04]  /*12f0*/  BSSY.RECONVERGENT B1, `(.L_x_35531) ;  /* 0x0000022000017945 */ /* 0x000fe80003800200 */
[----:B------:R-:W-:Y:S05]  /*1300*/  @P2 BRA `(.L_x_35532) ;  /* 0x0000000000802947 */ /* 0x000fea0003800000 */
        /* <DEDUP_REMOVED lines=32> */
.L_x_35532:
[----:B------:R-:W-:Y:S05]  /*1510*/  BSYNC.RECONVERGENT B1 ;  /* 0x0000000000017941 */ /* 0x000fea0003800200 */
.L_x_35531:
        /* <DEDUP_REMOVED lines=35> */
.L_x_35534:
[----:B------:R-:W-:Y:S05]  /*1750*/  BSYNC.RECONVERGENT B1 ;  /* 0x0000000000017941 */ /* 0x000fea0003800200 */
.L_x_35533:
        /* <DEDUP_REMOVED lines=35> */
.L_x_35536:
[----:B------:R-:W-:Y:S05]  /*1990*/  BSYNC.RECONVERGENT B1 ;  /* 0x0000000000017941 */ /* 0x000fea0003800200 */
.L_x_35535:
        /* <DEDUP_REMOVED lines=41> */
[----:B------:R-:W-:Y:S01]  /*1c30*/  FFMA R58, R58, 1.925963033500011079e-08, R21 ;  /* 0x32a570603a3a7823 */ /* 0x000fe20000000015 */
        /* <DEDUP_REMOVED lines=8> */
[----:B------:R-:W-:Y:S01]  /*1cc0*/  MUFU.EX2 R58, R58 ;  /* 0x0000003a003a7308 */ /* 0x000fe20000000800 */
[----:B------:R-:W-:Y:S01]  /*1cd0*/  FFMA R21, R54, 1.4426950216293334961, -R21 ;  /* 0x3fb8aa3b36157823 */ /* 0x000fe20000000815 */
[----:B------:R-:W-:Y:S01]  /*1ce0*/  FFMA R23, R56, 1.4426950216293334961, -R23 ;  /* 0x3fb8aa3b38177823 */ /* 0x000fe20000000817 */
[----:B------:R-:W-:Y:S01]  /*1cf0*/  SHF.L.U32 R13, R13, 0x17, RZ ;  /* 0x000000170d0d7819 */ /* 0x000fe200000006ff */
[-C--:B------:R-:W-:Y:S01]  /*1d00*/  FFMA.SAT R37, R44, R11.reuse, 0.5 ;  /* 0x3f0000002c257423 */ /* 0x080fe2000000200b */
[----:B------:R-:W-:Y:S01]  /*1d10*/  FFMA R54, R54, 1.925963033500011079e-08, R21 ;  /* 0x32a5706036367823 */ /* 0x000fe20000000015 */
[----:B------:R-:W-:Y:S01]  /*1d20*/  FFMA R56, R56, 1.925963033500011079e-08, R23 ;  /* 0x32a5706038387823 */ /* 0x000fe20000000017 */
[----:B------:R-:W-:Y:S01]  /*1d30*/  FFMA.SAT R23, R48, R11, 0.5 ;  /* 0x3f00000030177423 */ /* 0x000fe2000000200b */
[----:B------:R-:W-:Y:S01]  /*1d40*/  FADD R21, R29, -12583039 ;  /* 0xcb40007f1d157421 */ /* 0x000fe20000000000 */
[-C--:B------:R-:W-:Y:S01]  /*1d50*/  FFMA.RM R37, R37, R12.reuse, 12582913 ;  /* 0x4b40000125257423 */ /* 0x080fe2000000400c */
[----:B------:R-:W0:Y:S01]  /*1d60*/  MUFU.EX2 R52, R52 ;  /* 0x0000003400347308 */ /* 0x000e220000000800 */
[----:B------:R-:W-:Y:S01]  /*1d70*/  FFMA.RM R23, R23, R12, 12582913 ;  /* 0x4b40000117177423 */ /* 0x000fe2000000400c */
[----:B------:R-:W-:Y:S01]  /*1d80*/  FFMA R21, R50, 1.4426950216293334961, -R21 ;  /* 0x3fb8aa3b32157823 */ /* 0x000fe20000000815 */
[----:B------:R-:W-:Y:S01]  /*1d90*/  SHF.L.U32 R19, R19, 0x17, RZ ;  /* 0x0000001713137819 */ /* 0x000fe200000006ff */
[----:B------:R-:W-:-:S02]  /*1da0*/  IMAD.SHL.U32 R15, R15, 0x800000, RZ ;  /* 0x008000000f0f7824 */ /* 0x000fc400078e00ff */
[----:B------:R-:W-:Y:S01]  /*1db0*/  FADD R25, R23, -12583039 ;  /* 0xcb40007f17197421 */ /* 0x000fe20000000000 */
[----:B------:R-:W-:Y:S01]  /*1dc0*/  FFMA R50, R50, 1.925963033500011079e-08, R21 ;  /* 0x32a5706032327823 */ /* 0x000fe20000000015 */
[----:B------:R-:W-:Y:S01]  /*1dd0*/  FFMA.SAT R21, R36, R11, 0.5 ;  /* 0x3f00000024157423 */ /* 0x000fe2000000200b */
[----:B------:R-:W2:Y:S01]  /*1de0*/  MUFU.EX2 R56, R56 ;  /* 0x0000003800387308 */ /* 0x000ea20000000800 */
[----:B------:R-:W-:Y:S01]  /*1df0*/  FFMA R25, R48, 1.4426950216293334961, -R25 ;  /* 0x3fb8aa3b30197823 */ /* 0x000fe20000000819 */
[----:B------:R-:W-:Y:S01]  /*1e00*/  SHF.L.U32 R29, R29, 0x17, RZ ;  /* 0x000000171d1d7819 */ /* 0x000fe200000006ff */
[----:B------:R-:W-:Y:S01]  /*1e10*/  FFMA.RM R21, R21, R12, 12582913 ;  /* 0x4b40000115157423 */ /* 0x000fe2000000400c */
[----:B------:R-:W-:Y:S01]  /*1e20*/  SHF.L.U32 R32, R32, 0x17, RZ ;  /* 0x0000001720207819 */ /* 0x000fe200000006ff */
[----:B------:R-:W-:Y:S01]  /*1e30*/  FFMA R48, R48, 1.925963033500011079e-08, R25 ;  /* 0x32a5706030307823 */ /* 0x000fe20000000019 */
[----:B------:R-:W-:Y:S01]  /*1e40*/  SHF.L.U32 R23, R23, 0x17, RZ ;  /* 0x0000001717177819 */ /* 0x000fe200000006ff */
[----:B------:R-:W-:Y:S01]  /*1e50*/  FADD R25, R21, -12583039 ;  /* 0xcb40007f15197421 */ /* 0x000fe20000000000 */
[----:B------:R-:W3:Y:S01]  /*1e60*/  MUFU.EX2 R50, R50 ;  /* 0x0000003200327308 */ /* 0x000ee20000000800 */
[----:B0-----:R-:W-:Y:S01]  /*1e70*/  FMUL R38, R19, R52 ;  /* 0x0000003413267220 */ /* 0x001fe20000400000 */
[----:B------:R-:W-:Y:S01]  /*1e80*/  SHF.L.U32 R21, R21, 0x17, RZ ;  /* 0x0000001715157819 */ /* 0x000fe200000006ff */
[----:B------:R-:W-:-:S04]  /*1e90*/  FFMA R25, R36, 1.4426950216293334961, -R25 ;  /* 0x3fb8aa3b24197823 */ /* 0x000fc80000000819 */
[----:B------:R-:W-:Y:S01]  /*1ea0*/  FFMA R27, R36, 1.925963033500011079e-08, R25 ;  /* 0x32a57060241b7823 */ /* 0x000fe20000000019 */
[-C--:B------:R-:W-:Y:S01]  /*1eb0*/  FFMA.SAT R25, R46, R11.reuse, 0.5 ;  /* 0x3f0000002e197423 */ /* 0x080fe2000000200b */
[----:B------:R-:W-:Y:S01]  /*1ec0*/  FMUL R36, R13, R58 ;  /* 0x0000003a0d247220 */ /* 0x000fe20000400000 */
[----:B--2---:R-:W-:Y:S01]  /*1ed0*/  FMUL R34, R15, R56 ;  /* 0x000000380f227220 */ /* 0x004fe20000400000 */
[----:B------:R-:W-:Y:S01]  /*1ee0*/  FFMA.SAT R15, R40, R11, 0.5 ;  /* 0x3f000000280f7423 */ /* 0x000fe2000000200b */
[-C--:B------:R-:W-:Y:S01]  /*1ef0*/  FFMA.RM R25, R25, R12.reuse, 12582913 ;  /* 0x4b40000119197423 */ /* 0x080fe2000000400c */
[----:B------:R-:W0:Y:S02]  /*1f00*/  MUFU.EX2 R35, R54 ;  /* 0x0000003600237308 */ /* 0x000e240000000800 */
[----:B------:R-:W-:Y:S01]  /*1f10*/  FFMA.RM R15, R15, R12, 12582913 ;  /* 0x4b4000010f0f7423 */ /* 0x000fe2000000400c */
[----:B------:R-:W-:Y:S01]  /*1f20*/  FADD R13, R25, -12583039 ;  /* 0xcb40007f190d7421 */ /* 0x000fe20000000000 */
[----:B---3--:R-:W-:Y:S01]  /*1f30*/  FMUL R33, R29, R50 ;  /* 0x000000321d217220 */ /* 0x008fe20000400000 */
[----:B------:R-:W-:-:S02]  /*1f40*/  IMAD.SHL.U32 R25, R25, 0x800000, RZ ;  /* 0x0080000019197824 */ /* 0x000fc400078e00ff */
[C---:B------:R-:W-:Y:S01]  /*1f50*/  FFMA R13, R46.reuse, 1.4426950216293334961, -R13 ;  /* 0x3fb8aa3b2e0d7823 */ /* 0x040fe2000000080d */
[----:B------:R-:W2:Y:S03]  /*1f60*/  MUFU.EX2 R48, R48 ;  /* 0x0000003000307308 */ /* 0x000ea60000000800 */
[----:B------:R-:W-:Y:S01]  /*1f70*/  FFMA R46, R46, 1.925963033500011079e-08, R13 ;  /* 0x32a570602e2e7823 */ /* 0x000fe2000000000d */
[----:B------:R-:W-:-:S04]  /*1f80*/  FADD R13, R37, -12583039 ;  /* 0xcb40007f250d7421 */ /* 0x000fc80000000000 */
[----:B------:R-:W-:Y:S01]  /*1f90*/  FFMA R13, R44, 1.4426950216293334961, -R13 ;  /* 0x3fb8aa3b2c0d7823 */ /* 0x000fe2000000080d */
[----:B0-----:R-:W-:Y:S01]  /*1fa0*/  FMUL R35, R32, R35 ;  /* 0x0000002320237220 */ /* 0x001fe20000400000 */
[----:B------:R-:W-:Y:S02]  /*1fb0*/  MUFU.EX2 R46, R46 ;  /* 0x0000002e002e7308 */ /* 0x000fe40000000800 */
[----:B------:R-:W-:Y:S01]  /*1fc0*/  FFMA R44, R44, 1.925963033500011079e-08, R13 ;  /* 0x32a570602c2c7823 */ /* 0x000fe2000000000d */
[----:B------:R-:W-:-:S04]  /*1fd0*/  FFMA.SAT R13, R42, R11, 0.5 ;  /* 0x3f0000002a0d7423 */ /* 0x000fc8000000200b */
[----:B------:R-:W-:Y:S01]  /*1fe0*/  FFMA.RM R13, R13, R12, 12582913 ;  /* 0x4b4000010d0d7423 */ /* 0x000fe2000000400c */
[----:B--2---:R-:W-:Y:S01]  /*1ff0*/  FMUL R32, R23, R48 ;  /* 0x0000003017207220 */ /* 0x004fe20000400000 */
[----:B------:R-:W-:Y:S01]  /*2000*/  FFMA.SAT R23, R20, R11, 0.5 ;  /* 0x3f00000014177423 */ /* 0x000fe2000000200b */
[----:B------:R-:W0:Y:S01]  /*2010*/  MUFU.EX2 R44, R44 ;  /* 0x0000002c002c7308 */ /* 0x000e220000000800 */
[----:B------:R-:W-:Y:S02]  /*2020*/  FADD R19, R13, -12583039 ;  /* 0xcb40007f0d137421 */ /* 0x000fe40000000000 */
[----:B------:R-:W-:Y:S02]  /*2030*/  FFMA.RM R23, R23, R12, 12582913 ;  /* 0x4b40000117177423 */ /* 0x000fe4000000400c */
[----:B------:R-:W-:-:S04]  /*2040*/  FFMA R19, R42, 1.4426950216293334961, -R19 ;  /* 0x3fb8aa3b2a137823 */ /* 0x000fc80000000813 */
[----:B------:R-:W-:Y:S01]  /*2050*/  FFMA R42, R42, 1.925963033500011079e-08, R19 ;  /* 0x32a570602a2a7823 */ /* 0x000fe20000000013 */
[C---:B------:R-:W-:Y:S01]  /*2060*/  FADD R19, R15.reuse, -12583039 ;  /* 0xcb40007f0f137421 */ /* 0x040fe20000000000 */
[----:B------:R-:W-:Y:S02]  /*2070*/  SHF.L.U32 R15, R15, 0x17, RZ ;  /* 0x000000170f0f7819 */ /* 0x000fe400000006ff */
[----:B------:R2:W-:Y:S01]  /*2080*/  MUFU.EX2 R47, R42 ;  /* 0x0000002a002f7308 */ /* 0x0005e20000000800 */
[----:B------:R-:W-:-:S04]  /*2090*/  FFMA R19, R40, 1.4426950216293334961, -R19 ;  /* 0x3fb8aa3b28137823 */ /* 0x000fc80000000813 */
[----:B------:R-:W-:Y:S01]  /*20a0*/  FFMA R40, R40, 1.925963033500011079e-08, R19 ;  /* 0x32a5706028287823 */ /* 0x000fe20000000013 */
[----:B------:R-:W-:Y:S01]  /*20b0*/  FFMA.SAT R19, R28, R11, 0.5 ;  /* 0x3f0000001c137423 */ /* 0x000fe2000000200b */
[----:B--2---:R-:W-:-:S03]  /*20c0*/  SHF.L.U32 R42, R23, 0x17, RZ ;  /* 0x00000017172a7819 */ /* 0x004fc600000006ff */
[----:B------:R-:W-:Y:S01]  /*20d0*/  FFMA.RM R19, R19, R12, 12582913 ;  /* 0x4b40000113137423 */ /* 0x000fe2000000400c */
[----:B------:R-:W-:Y:S03]  /*20e0*/  MUFU.EX2 R40, R40 ;  /* 0x0000002800287308 */ /* 0x000fe60000000800 */
[C---:B------:R-:W-:Y:S01]  /*20f0*/  FADD R29, R19.reuse, -12583039 ;  /* 0xcb40007f131d7421 */ /* 0x040fe20000000000 */
[----:B------:R-:W-:-:S03]  /*2100*/  IMAD.SHL.U32 R19, R19, 0x800000, RZ ;  /* 0x0080000013137824 */ /* 0x000fc600078e00ff */
[----:B------:R-:W-:-:S04]  /*2110*/  FFMA R29, R28, 1.4426950216293334961, -R29 ;  /* 0x3fb8aa3b1c1d7823 */ /* 0x000fc8000000081d */
[----:B------:R-:W-:Y:S01]  /*2120*/  FFMA R39, R28, 1.925963033500011079e-08, R29 ;  /* 0x32a570601c277823 */ /* 0x000fe2000000001d */
[----:B------:R-:W-:Y:S01]  /*2130*/  FADD R29, R23, -12583039 ;  /* 0xcb40007f171d7421 */ /* 0x000fe20000000000 */
[----:B------:R2:W3:Y:S03]  /*2140*/  MUFU.EX2 R28, R27 ;  /* 0x0000001b001c7308 */ /* 0x0004e60000000800 */
[----:B------:R-:W-:-:S04]  /*2150*/  FFMA R29, R20, 1.4426950216293334961, -R29 ;  /* 0x3fb8aa3b141d7823 */ /* 0x000fc8000000081d */
[----:B------:R-:W-:Y:S01]  /*2160*/  FFMA R41, R20, 1.925963033500011079e-08, R29 ;  /* 0x32a5706014297823 */ /* 0x000fe2000000001d */
[-C--:B------:R-:W-:Y:S01]  /*2170*/  FFMA.SAT R29, R14, R11.reuse, 0.5 ;  /* 0x3f0000000e1d7423 */ /* 0x080fe2000000200b */
[----:B--2---:R-:W-:Y:S01]  /*2180*/  SHF.L.U32 R27, R37, 0x17, RZ ;  /* 0x00000017251b7819 */ /* 0x004fe200000006ff */
[----:B------:R-:W-:Y:S02]  /*2190*/  FFMA.SAT R37, R26, R11, 0.5 ;  /* 0x3f0000001a257423 */ /* 0x000fe4000000200b */
[----:B------:R-:W-:Y:S01]  /*21a0*/  FFMA.RM R20, R29, R12, 12582913 ;  /* 0x4b4000011d147423 */ /* 0x000fe2000000400c */
[----:B------:R-:W2:Y:S01]  /*21b0*/  MUFU.EX2 R41, R41 ;  /* 0x0000002900297308 */ /* 0x000ea20000000800 */
[----:B0-----:R-:W-:Y:S01]  /*21c0*/  FMUL R27, R27, R44 ;  /* 0x0000002c1b1b7220 */ /* 0x001fe20000400000 */
[----:B---3--:R-:W-:Y:S01]  /*21d0*/  FMUL R29, R21, R28 ;  /* 0x0000001c151d7220 */ /* 0x008fe20000400000 */
[----:B------:R-:W-:Y:S01]  /*21e0*/  FADD R21, R20, -12583039 ;  /* 0xcb40007f14157421 */ /* 0x000fe20000000000 */
[----:B------:R-:W-:-:S04]  /*21f0*/  FMUL R28, R25, R46 ;  /* 0x0000002e191c7220 */ /* 0x000fc80000400000 */
[----:B------:R-:W-:Y:S01]  /*2200*/  MUFU.EX2 R44, R39 ;  /* 0x00000027002c7308 */ /* 0x000fe20000000800 */
[----:B------:R-:W-:-:S04]  /*2210*/  FFMA R21, R14, 1.4426950216293334961, -R21 ;  /* 0x3fb8aa3b0e157823 */ /* 0x000fc80000000815 */
[----:B------:R-:W-:Y:S01]  /*2220*/  FFMA R45, R14, 1.925963033500011079e-08, R21 ;  /* 0x32a570600e2d7823 */ /* 0x000fe20000000015 */
[----:B------:R-:W-:Y:S01]  /*2230*/  FFMA.SAT R21, R22, R11, 0.5 ;  /* 0x3f00000016157423 */ /* 0x000fe2000000200b */
[----:B--2---:R-:W-:-:S03]  /*2240*/  FMUL R23, R42, R41 ;  /* 0x000000292a177220 */ /* 0x004fc60000400000 */
[----:B------:R-:W-:Y:S01]  /*2250*/  FFMA.RM R14, R21, R12, 12582913 ;  /* 0x4b400001150e7423 */ /* 0x000fe2000000400c */
[----:B------:R-:W0:Y:S03]  /*2260*/  MUFU.EX2 R45, R45 ;  /* 0x0000002d002d7308 */ /* 0x000e260000000800 */
[C---:B------:R-:W-:Y:S01]  /*2270*/  FADD R21, R14.reuse, -12583039 ;  /* 0xcb40007f0e157421 */ /* 0x040fe20000000000 */
[----:B------:R-:W-:-:S03]  /*2280*/  SHF.L.U32 R14, R14, 0x17, RZ ;  /* 0x000000170e0e7819 */ /* 0x000fc600000006ff */
[----:B------:R-:W-:-:S04]  /*2290*/  FFMA R21, R22, 1.4426950216293334961, -R21 ;  /* 0x3fb8aa3b16157823 */ /* 0x000fc80000000815 */
[----:B------:R-:W-:Y:S01]  /*22a0*/  FFMA R22, R22, 1.925963033500011079e-08, R21 ;  /* 0x32a5706016167823 */ /* 0x000fe20000000015 */
[----:B------:R-:W-:-:S03]  /*22b0*/  FFMA.SAT R21, R18, R11, 0.5 ;  /* 0x3f00000012157423 */ /* 0x000fc6000000200b */
[----:B------:R2:W-:Y:S01]  /*22c0*/  MUFU.EX2 R39, R22 ;  /* 0x0000001600277308 */ /* 0x0005e20000000800 */
[----:B------:R-:W-:-:S04]  /*22d0*/  FFMA.RM R21, R21, R12, 12582913 ;  /* 0x4b40000115157423 */ /* 0x000fc8000000400c */
[----:B------:R-:W-:-:S04]  /*22e0*/  FADD R25, R21, -12583039 ;  /* 0xcb40007f15197421 */ /* 0x000fc80000000000 */
[----:B------:R-:W-:Y:S01]  /*22f0*/  FFMA R25, R18, 1.4426950216293334961, -R25 ;  /* 0x3fb8aa3b12197823 */ /* 0x000fe20000000819 */
[----:B--2---:R-:W-:-:S03]  /*2300*/  SHF.L.U32 R22, R20, 0x17, RZ ;  /* 0x0000001714167819 */ /* 0x004fc600000006ff */
[----:B------:R-:W-:Y:S01]  /*2310*/  FFMA R18, R18, 1.925963033500011079e-08, R25 ;  /* 0x32a5706012127823 */ /* 0x000fe20000000019 */
[----:B------:R-:W-:Y:S01]  /*2320*/  FFMA.SAT R25, R24, R11, 0.5 ;  /* 0x3f00000018197423 */ /* 0x000fe2000000200b */
[----:B0-----:R-:W-:-:S03]  /*2330*/  FMUL R22, R22, R45 ;  /* 0x0000002d16167220 */ /* 0x001fc60000400000 */
[-C--:B------:R-:W-:Y:S01]  /*2340*/  FFMA.RM R11, R25, R12.reuse, 12582913 ;  /* 0x4b400001190b7423 */ /* 0x080fe2000000400c */
[----:B------:R-:W-:-:S03]  /*2350*/  FFMA.RM R12, R37, R12, 12582913 ;  /* 0x4b400001250c7423 */ /* 0x000fc6000000400c */
[----:B------:R-:W-:-:S04]  /*2360*/  FADD R25, R11, -12583039 ;  /* 0xcb40007f0b197421 */ /* 0x000fc80000000000 */
[----:B------:R-:W-:-:S04]  /*2370*/  FFMA R25, R24, 1.4426950216293334961, -R25 ;  /* 0x3fb8aa3b18197823 */ /* 0x000fc80000000819 */
[----:B------:R-:W-:Y:S01]  /*2380*/  FFMA R43, R24, 1.925963033500011079e-08, R25 ;  /* 0x32a57060182b7823 */ /* 0x000fe20000000019 */
[----:B------:R-:W-:-:S04]  /*2390*/  FADD R25, R12, -12583039 ;  /* 0xcb40007f0c197421 */ /* 0x000fc80000000000 */
[----:B------:R-:W-:-:S04]  /*23a0*/  FFMA R25, R26, 1.4426950216293334961, -R25 ;  /* 0x3fb8aa3b1a197823 */ /* 0x000fc80000000819 */
[----:B------:R-:W-:Y:S01]  /*23b0*/  FFMA R37, R26, 1.925963033500011079e-08, R25 ;  /* 0x32a570601a257823 */ /* 0x000fe20000000019 */
[----:B------:R-:W-:Y:S01]  /*23c0*/  FADD R25, RZ, R36 ;  /* 0x00000024ff197221 */ /* 0x000fe20000000000 */
[----:B------:R-:W-:-:S03]  /*23d0*/  SHF.L.U32 R26, R13, 0x17, RZ ;  /* 0x000000170d1a7819 */ /* 0x000fc600000006ff */
[----:B------:R-:W-:Y:S01]  /*23e0*/  FADD R24, R25, R38 ;  /* 0x0000002619187221 */ /* 0x000fe20000000000 */
[----:B------:R-:W0:Y:S01]  /*23f0*/  MUFU.EX2 R37, R37 ;  /* 0x0000002500257308 */ /* 0x000e220000000800 */
[----:B------:R-:W-:Y:S02]  /*2400*/  FMUL R26, R26, R47 ;  /* 0x0000002f1a1a7220 */ /* 0x000fe40000400000 */
[----:B------:R-:W-:-:S04]  /*2410*/  FADD R25, R24, R35 ;  /* 0x0000002318197221 */ /* 0x000fc80000000000 */
[----:B------:R-:W-:Y:S01]  /*2420*/  FADD R24, R25, R34 ;  /* 0x0000002219187221 */ /* 0x000fe20000000000 */
[----:B------:R-:W-:Y:S02]  /*2430*/  FMUL R25, R15, R40 ;  /* 0x000000280f197220 */ /* 0x000fe40000400000 */
[----:B------:R2:W3:Y:S01]  /*2440*/  MUFU.EX2 R15, R18 ;  /* 0x00000012000f7308 */ /* 0x0004e20000000800 */
[----:B------:R-:W-:-:S04]  /*2450*/  FADD R13, R24, R33 ;  /* 0x00000021180d7221 */ /* 0x000fc80000000000 */
[----:B------:R-:W-:-:S04]  /*2460*/  FADD R24, R13, R32 ;  /* 0x000000200d187221 */ /* 0x000fc80000000000 */
[----:B------:R-:W-:Y:S01]  /*2470*/  FADD R13, R24, R29 ;  /* 0x0000001d180d7221 */ /* 0x000fe20000000000 */
[----:B--2---:R-:W-:-:S03]  /*2480*/  SHF.L.U32 R18, R12, 0x17, RZ ;  /* 0x000000170c127819 */ /* 0x004fc600000006ff */
[----:B------:R-:W-:Y:S02]  /*2490*/  FADD R24, R13, R28 ;  /* 0x0000001c0d187221 */ /* 0x000fe40000000000 */
[----:B0-----:R-:W-:Y:S02]  /*24a0*/  FMUL R18, R18, R37 ;  /* 0x0000002512127220 */ /* 0x001fe40000400000 */
[----:B------:R-:W-:Y:S01]  /*24b0*/  FADD R13, R24, R27 ;  /* 0x0000001b180d7221 */ /* 0x000fe20000000000 */
[----:B------:R-:W-:Y:S01]  /*24c0*/  FMUL R24, R19, R44 ;  /* 0x0000002c13187220 */ /* 0x000fe20000400000 */
[----:B------:R-:W-:Y:S01]  /*24d0*/  SHF.L.U32 R19, R11, 0x17, RZ ;  /* 0x000000170b137819 */ /* 0x000fe200000006ff */
[----:B------:R-:W0:Y:S01]  /*24e0*/  MUFU.EX2 R44, R43 ;  /* 0x0000002b002c7308 */ /* 0x000e220000000800 */
[----:B------:R-:W-:-:S04]  /*24f0*/  FADD R40, R13, R26 ;  /* 0x0000001a0d287221 */ /* 0x000fc80000000000 */
[----:B------:R-:W-:-:S04]  /*2500*/  FADD R13, R40, R25 ;  /* 0x00000019280d7221 */ /* 0x000fc80000000000 */
[----:B------:R-:W-:-:S04]  /*2510*/  FADD R20, R13, R24 ;  /* 0x000000180d147221 */ /* 0x000fc80000000000 */
[----:B------:R-:W-:Y:S01]  /*2520*/  FADD R13, R20, R23 ;  /* 0x00000017140d7221 */ /* 0x000fe20000000000 */
[----:B------:R-:W-:Y:S02]  /*2530*/  IMAD.SHL.U32 R20, R21, 0x800000, RZ ;  /* 0x0080000015147824 */ /* 0x000fe400078e00ff */
[----:B------:R-:W-:Y:S01]  /*2540*/  FMUL R21, R14, R39 ;  /* 0x000000270e157220 */ /* 0x000fe20000400000 */
[----:B------:R-:W-:Y:S01]  /*2550*/  FADD R14, R13, R22 ;  /* 0x000000160d0e7221 */ /* 0x000fe20000000000 */
[----:B---3--:R-:W-:Y:S01]  /*2560*/  FMUL R20, R20, R15 ;  /* 0x0000000f14147220 */ /* 0x008fe20000400000 */
        /* <DEDUP_REMOVED lines=14> */
.L_x_35604:
        /* <DEDUP_REMOVED lines=12> */
[----:B-1----:R-:W-:Y:S05]  /*2710*/  CALL.REL.NOINC `($__internal_588_$__cuda_sm3x_div_rn_noftz_f32_slowpath) ;  /* 0x0000002800e87944 */ /* 0x002fea0003c00000 */
[----:B------:R-:W-:-:S07]  /*2720*/  IMAD.MOV.U32 R12, RZ, RZ, R11 ;  /* 0x000000ffff0c7224 */ /* 0x000fce00078e000b */
.L_x_35539:
[----:B------:R-:W-:Y:S05]  /*2730*/  BSYNC.RECONVERGENT B3 ;  /* 0x0000000000037941 */ /* 0x000fea0003800200 */
.L_x_35538:
        /* <DEDUP_REMOVED lines=12> */
[----:B-1----:R-:W-:Y:S05]  /*2800*/  CALL.REL.NOINC `($__internal_588_$__cuda_sm3x_div_rn_noftz_f32_slowpath) ;  /* 0x0000002800ac7944 */ /* 0x002fea0003c00000 */
[----:B------:R-:W-:-:S07]  /*2810*/  MOV R13, R11 ;  /* 0x0000000b000d7202 */ /* 0x000fce0000000f00 */
.L_x_35541:
[----:B------:R-:W-:Y:S05]  /*2820*/  BSYNC.RECONVERGENT B3 ;  /* 0x0000000000037941 */ /* 0x000fea0003800200 */
.L_x_35540:
        /* <DEDUP_REMOVED lines=12> */
[----:B-1----:R-:W-:Y:S05]  /*28f0*/  CALL.REL.NOINC `($__internal_588_$__cuda_sm3x_div_rn_noftz_f32_slowpath) ;  /* 0x0000002800707944 */ /* 0x002fea0003c00000 */
[----:B------:R-:W-:-:S07]  /*2900*/  MOV R14, R11 ;  /* 0x0000000b000e7202 */ /* 0x000fce0000000f00 */
.L_x_35543:
[----:B------:R-:W-:Y:S05]  /*2910*/  BSYNC.RECONVERGENT B3 ;  /* 0x0000000000037941 */ /* 0x000fea0003800200 */
.L_x_35542:
        /* <DEDUP_REMOVED lines=12> */
[----:B-1----:R-:W-:Y:S05]  /*29e0*/  CALL.REL.NOINC `($__internal_588_$__cuda_sm3x_div_rn_noftz_f32_slowpath) ;  /* 0x0000002800347944 */ /* 0x002fea0003c00000 */
[----:B------:R-:W-:-:S07]  /*29f0*/  MOV R15, R11 ;  /* 0x0000000b000f7202 */ /* 0x000fce0000000f00 */
.L_x_35545:
[----:B------:R-:W-:Y:S05]  /*2a00*/  BSYNC.RECONVERGENT B3 ;  /* 0x0000000000037941 */ /* 0x000fea0003800200 */
.L_x_35544:
        /* <DEDUP_REMOVED lines=13> */
[----:B------:R-:W-:-:S07]  /*2ae0*/  IMAD.MOV.U32 R34, RZ, RZ, R11 ;  /* 0x000000ffff227224 */ /* 0x000fce00078e000b */
.L_x_35547:
[----:B------:R-:W-:Y:S05]  /*2af0*/  BSYNC.RECONVERGENT B3 ;  /* 0x0000000000037941 */ /* 0x000fea0003800200 */
.L_x_35546:
        /* <DEDUP_REMOVED lines=14> */
.L_x_35549:
[----:B------:R-:W-:Y:S05]  /*2be0*/  BSYNC.RECONVERGENT B3 ;  /* 0x0000000000037941 */ /* 0x000fea0003800200 */
.L_x_35548:
        /* <DEDUP_REMOVED lines=14> */
.L_x_35551:
[----:B------:R-:W-:Y:S05]  /*2cd0*/  BSYNC.RECONVERGENT B3 ;  /* 0x0000000000037941 */ /* 0x000fea0003800200 */
.L_x_35550:
        /* <DEDUP_REMOVED lines=14> */
.L_x_35553:
[----:B------:R-:W-:Y:S05]  /*2dc0*/  BSYNC.RECONVERGENT B3 ;  /* 0x0000000000037941 */ /* 0x000fea0003800200 */
.L_x_35552:
        /* <DEDUP_REMOVED lines=14> */
.L_x_35555:
[----:B------:R-:W-:Y:S05]  /*2eb0*/  BSYNC.RECONVERGENT B3 ;  /* 0x0000000000037941 */ /* 0x000fea0003800200 */
.L_x_35554:
        /* <DEDUP_REMOVED lines=14> */
.L_x_35557:
[----:B------:R-:W-:Y:S05]  /*2fa0*/  BSYNC.RECONVERGENT B3 ;  /* 0x0000000000037941 */ /* 0x000fea0003800200 */
.L_x_35556:
        /* <DEDUP_REMOVED lines=14> */
.L_x_35559:
[----:B------:R-:W-:Y:S05]  /*3090*/  BSYNC.RECONVERGENT B3 ;  /* 0x0000000000037941 */ /* 0x000fea0003800200 */
.L_x_35558:
        /* <DEDUP_REMOVED lines=14> */
.L_x_35561:
[----:B------:R-:W-:Y:S05]  /*3180*/  BSYNC.RECONVERGENT B3 ;  /* 0x0000000000037941 */ /* 0x000fea0003800200 */
.L_x_35560:
        /* <DEDUP_REMOVED lines=14> */
.L_x_35563:
[----:B------:R-:W-:Y:S05]  /*3270*/  BSYNC.RECONVERGENT B3 ;  /* 0x0000000000037941 */ /* 0x000fea0003800200 */
.L_x_35562:
        /* <DEDUP_REMOVED lines=14> */
.L_x_35565:
[----:B------:R-:W-:Y:S05]  /*3360*/  BSYNC.RECONVERGENT B3 ;  /* 0x0000000000037941 */ /* 0x000fea0003800200 */
.L_x_35564:
        /* <DEDUP_REMOVED lines=14> */
.L_x_35567:
[----:B------:R-:W-:Y:S05]  /*3450*/  BSYNC.RECONVERGENT B3 ;  /* 0x0000000000037941 */ /* 0x000fea0003800200 */
.L_x_35566:
        /* <DEDUP_REMOVED lines=14> */
.L_x_35569:
[----:B------:R-:W-:Y:S05]  /*3540*/  BSYNC.RECONVERGENT B3 ;  /* 0x0000000000037941 */ /* 0x000fea0003800200 */
.L_x_35568:
        /* <DEDUP_REMOVED lines=14> */
.L_x_35571:
[----:B------:R-:W-:Y:S05]  /*3630*/  BSYNC.RECONVERGENT B3 ;  /* 0x0000000000037941 */ /* 0x000fea0003800200 */
.L_x_35570:
        /* <DEDUP_REMOVED lines=14> */
.L_x_35573:
[----:B------:R-:W-:Y:S05]  /*3720*/  BSYNC.RECONVERGENT B3 ;  /* 0x0000000000037941 */ /* 0x000fea0003800200 */
.L_x_35572:
[----:B------:R-:W0:Y:S01]  /*3730*/  LDC.64 R18, c[0x0][0x3b8] ;  /* 0x0000ee00ff127b82 */ /* 0x000e220000000a00 */
[----:B------:R-:W-:Y:S01]  /*3740*/  BSSY.RECONVERGENT B1, `(.L_x_35574) ;  /* 0x0000016000017945 */ /* 0x000fe20003800200 */
[-C--:B0-----:R-:W-:Y:S02]  /*3750*/  ISETP.GE.U32.AND P1, PT, R5, R18.reuse, PT ;  /* 0x000000120500720c */ /* 0x081fe40003f26070 */
        /* <DEDUP_REMOVED lines=20> */
.L_x_35575:
[----:B------:R-:W-:Y:S05]  /*38a0*/  BSYNC.RECONVERGENT B1 ;  /* 0x0000000000017941 */ /* 0x000fea0003800200 */
.L_x_35574:
        /* <DEDUP_REMOVED lines=18> */
.L_x_35577:
[----:B------:R-:W-:Y:S05]  /*39d0*/  BSYNC.RECONVERGENT B1 ;  /* 0x0000000000017941 */ /* 0x000fea0003800200 */
.L_x_35576:
        /* <DEDUP_REMOVED lines=30> */
.L_x_35579:
[----:B------:R-:W-:Y:S05]  /*3bc0*/  BSYNC.RECONVERGENT B1 ;  /* 0x0000000000017941 */ /* 0x000fea0003800200 */
.L_x_35578:
        /* <DEDUP_REMOVED lines=18> */
.L_x_35581:
[----:B------:R-:W-:Y:S05]  /*3cf0*/  BSYNC.RECONVERGENT B1 ;  /* 0x0000000000017941 */ /* 0x000fea0003800200 */
.L_x_35580:
        /* <DEDUP_REMOVED lines=18> */
.L_x_35583:
[----:B------:R-:W-:Y:S05]  /*3e20*/  BSYNC.RECONVERGENT B1 ;  /* 0x0000000000017941 */ /* 0x000fea0003800200 */
.L_x_35582:
        /* <DEDUP_REMOVED lines=18> */
.L_x_35585:
[----:B------:R-:W-:Y:S05]  /*3f50*/  BSYNC.RECONVERGENT B1 ;  /* 0x0000000000017941 */ /* 0x000fea0003800200 */
.L_x_35584:
[----:B------:R-:W-:Y:S04]  /*3f60*/  BSSY.RECONVERGENT B1, `(.L_x_35586) ;  /* 0x0000011000017945 */ /* 0x000fe80003800200 */
[----:B------:R-:W-:Y:S05]  /*3f70*/  @P2 BRA `(.L_x_35587) ;  /* 0x00000000003c2947 */ /* 0x000fea0003800000 */
[----:B------:R-:W-:Y:S01]  /*3f80*/  MOV R11, RZ ;  /* 0x000000ff000b7202 */ /* 0x000fe20000000f00 */
        /* <DEDUP_REMOVED lines=14> */
.L_x_35587:
[----:B------:R-:W-:Y:S05]  /*4070*/  BSYNC.RECONVERGENT B1 ;  /* 0x0000000000017941 */ /* 0x000fea0003800200 */
.L_x_35586:
        /* <DEDUP_REMOVED lines=18> */
.L_x_35589:
[----:B------:R-:W-:Y:S05]  /*41a0*/  BSYNC.RECONVERGENT B1 ;  /* 0x0000000000017941 */ /* 0x000fea0003800200 */
.L_x_35588:
        /* <DEDUP_REMOVED lines=18> */
.L_x_35591:
[----:B------:R-:W-:Y:S05]  /*42d0*/  BSYNC.RECONVERGENT B1 ;  /* 0x0000000000017941 */ /* 0x000fea0003800200 */
.L_x_35590:
[----:B------:R-:W-:-:S04]  /*42e0*/  IADD3 R2, P0, PT, R4, R2, RZ ;  /* 0x0000000204027210 */ /* 0x000fc80007f1e0ff */
[----:B------:R-:W-:Y:S02]  /*42f0*/  LEA.HI.X.SX32 R3, R4, R3, 0x1, P0 ;  /* 0x0000000304037211 */ /* 0x000fe400000f0eff */
[----:B------:R-:W-:-:S04]  /*4300*/  ISETP.GE.U32.AND P0, PT, R2, UR46, PT ;  /* 0x0000002e02007c0c */ /* 0x000fc8000bf06070 */
[----:B------:R-:W-:-:S13]  /*4310*/  ISETP.GE.AND.EX P0, PT, R3, UR47, PT, P0 ;  /* 0x0000002f03007c0c */ /* 0x000fda000bf06300 */
[----:B------:R-:W-:Y:S05]  /*4320*/  @!P0 BRA `(.L_x_35592) ;  /* 0xffffffbc00f88947 */ /* 0x000fea000383ffff */
[----:B------:R-:W-:Y:S05]  /*4330*/  BSYNC B0 ;  /* 0x0000000000007941 */ /* 0x000fea0003800000 */
.L_x_35518:
[----:B------:R-:W-:Y:S05]  /*4340*/  EXIT ;  /* 0x000000000000794d */ /* 0x000fea0003800000 */
.L_x_35537:
[----:B------:R-:W-:Y:S01]  /*4350*/  HFMA2 R12, -RZ, RZ, 0, 9.5367431640625e-07 ;  /* 0x00000010ff0c7431 */ /* 0x000fe200000001ff */
[----:B------:R-:W-:Y:S01]  /*4360*/  BSSY B1, `(.L_x_35593) ;  /* 0x0000006000017945 */ /* 0x000fe20003800000 */
[----:B------:R-:W-:Y:S01]  /*4370*/  IMAD.MOV.U32 R11, RZ, RZ, 0x1f ;  /* 0x0000001fff0b7424 */ /* 0x000fe200078e00ff */
[----:B------:R-:W-:-:S07]  /*4380*/  MOV R15, 0xffffffff ;  /* 0xffffffff000f7802 */ /* 0x000fce0000000f00 */
[----:B-1----:R-:W-:Y:S05]  /*4390*/  WARPSYNC.COLLECTIVE R15, `(.L_x_35594) ;  /* 0x000000000f087348 */ /* 0x002fea0003c00000 */
[----:B------:R0:W2:Y:S02]  /*43a0*/  SHFL.BFLY P6, R14, R13, R12, R11 ;  /* 0x0c00000c0d0e7389 */ /* 0x0000a400000c000b */
[----:B012---:R-:W-:Y:S05]  /*43b0*/  ENDCOLLECTIVE ;  /* 0x000000000000791b */ /* 0x007fea0003800000 */
.L_x_35594:
[----:B------:R-:W-:Y:S05]  /*43c0*/  BSYNC B1 ;  /* 0x0000000000017941 */ /* 0x000fea0003800000 */
.L_x_35593:
        /* <DEDUP_REMOVED lines=9> */
.L_x_35595:
[----:B------:R-:W-:Y:S01]  /*4460*/  HFMA2 R12, -RZ, RZ, 0, 2.384185791015625e-07 ;  /* 0x00000004ff0c7431 */ /* 0x000fe200000001ff */
[----:B------:R-:W-:-:S05]  /*4470*/  FMNMX R36, R13, R14, !PT ;  /* 0x0000000e0d247209 */ /* 0x000fca0007800000 */
[----:B------:R-:W-:-:S07]  /*4480*/  IMAD.MOV.U32 R13, RZ, RZ, R36 ;  /* 0x000000ffff0d7224 */ /* 0x000fce00078e0024 */
[----:B------:R-:W-:Y:S05]  /*4490*/  WARPSYNC.COLLECTIVE R15, `(.L_x_35596) ;  /* 0x000000000f087348 */ /* 0x000fea0003c00000 */
[----:B------:R0:W1:Y:S02]  /*44a0*/  SHFL.BFLY P6, R14, R13, R12, R11 ;  /* 0x0c00000c0d0e7389 */ /* 0x00006400000c000b */
[----:B01----:R-:W-:Y:S05]  /*44b0*/  ENDCOLLECTIVE ;  /* 0x000000000000791b */ /* 0x003fea0003800000 */
.L_x_35596:
[----:B------:R-:W-:Y:S01]  /*44c0*/  HFMA2 R12, -RZ, RZ, 0, 1.1920928955078125e-07 ;  /* 0x00000002ff0c7431 */ /* 0x000fe200000001ff */
[----:B------:R-:W-:-:S04]  /*44d0*/  FMNMX R37, R36, R14, !PT ;  /* 0x0000000e24257209 */ /* 0x000fc80007800000 */
[----:B------:R-:W-:-:S07]  /*44e0*/  MOV R13, R37 ;  /* 0x00000025000d7202 */ /* 0x000fce0000000f00 */
[----:B------:R-:W-:Y:S05]  /*44f0*/  WARPSYNC.COLLECTIVE R15, `(.L_x_35597) ;  /* 0x000000000f087348 */ /* 0x000fea0003c00000 */
[----:B------:R0:W1:Y:S02]  /*4500*/  SHFL.BFLY P6, R14, R13, R12, R11 ;  /* 0x0c00000c0d0e7389 */ /* 0x00006400000c000b */
[----:B01----:R-:W-:Y:S05]  /*4510*/  ENDCOLLECTIVE ;  /* 0x000000000000791b */ /* 0x003fea0003800000 */
.L_x_35597:
[----:B------:R-:W-:Y:S01]  /*4520*/  IMAD.MOV.U32 R12, RZ, RZ, 0x1 ;  /* 0x00000001ff0c7424 */ /* 0x000fe200078e00ff */
[----:B------:R-:W-:-:S04]  /*4530*/  FMNMX R40, R37, R14, !PT ;  /* 0x0000000e25287209 */ /* 0x000fc80007800000 */
[----:B------:R-:W-:-:S07]  /*4540*/  MOV R13, R40 ;  /* 0x00000028000d7202 */ /* 0x000fce0000000f00 */
[----:B------:R-:W-:Y:S05]  /*4550*/  WARPSYNC.COLLECTIVE R15, `(.L_x_35598) ;  /* 0x000000000f087348 */ /* 0x000fea0003c00000 */
[----:B------:R0:W1:Y:S02]  /*4560*/  SHFL.BFLY P6, R14, R13, R12, R11 ;  /* 0x0c00000c0d0e7389 */ /* 0x00006400000c000b */
[----:B01----:R-:W-:Y:S05]  /*4570*/  ENDCOLLECTIVE ;  /* 0x000000000000791b */ /* 0x003fea0003800000 */
.L_x_35598:
        /* <DEDUP_REMOVED lines=187> */
.L_x_35599:
[----:B------:R-:W-:Y:S02]  /*5130*/  IMAD.MOV.U32 R12, RZ, RZ, 0x8 ;  /* 0x00000008ff0c7424 */ /* 0x000fe400078e00ff */
[----:B------:R-:W-:-:S05]  /*5140*/  FADD R37, R13, R14 ;  /* 0x0000000e0d257221 */ /* 0x000fca0000000000 */
[----:B------:R-:W-:-:S07]  /*5150*/  MOV R13, R37 ;  /* 0x00000025000d7202 */ /* 0x000fce0000000f00 */
[----:B------:R-:W-:Y:S05]  /*5160*/  WARPSYNC.COLLECTIVE R15, `(.L_x_35600) ;  /* 0x000000000f087348 */ /* 0x000fea0003c00000 */
[----:B------:R0:W1:Y:S02]  /*5170*/  SHFL.BFLY P6, R14, R13, R12, R11 ;  /* 0x0c00000c0d0e7389 */ /* 0x00006400000c000b */
[----:B01----:R-:W-:Y:S05]  /*5180*/  ENDCOLLECTIVE ;  /* 0x000000000000791b */ /* 0x003fea0003800000 */
.L_x_35600:
[----:B------:R-:W-:Y:S02]  /*5190*/  HFMA2 R12, -RZ, RZ, 0, 2.384185791015625e-07 ;  /* 0x00000004ff0c7431 */ /* 0x000fe400000001ff */
[----:B------:R-:W-:-:S05]  /*51a0*/  FADD R39, R37, R14 ;  /* 0x0000000e25277221 */ /* 0x000fca0000000000 */
[----:B------:R-:W-:-:S07]  /*51b0*/  MOV R13, R39 ;  /* 0x00000027000d7202 */ /* 0x000fce0000000f00 */
[----:B------:R-:W-:Y:S05]  /*51c0*/  WARPSYNC.COLLECTIVE R15, `(.L_x_35601) ;  /* 0x000000000f087348 */ /* 0x000fea0003c00000 */
[----:B------:R0:W1:Y:S02]  /*51d0*/  SHFL.BFLY P6, R14, R13, R12, R11 ;  /* 0x0c00000c0d0e7389 */ /* 0x00006400000c000b */
[----:B01----:R-:W-:Y:S05]  /*51e0*/  ENDCOLLECTIVE ;  /* 0x000000000000791b */ /* 0x003fea0003800000 */
.L_x_35601:
[----:B------:R-:W-:Y:S02]  /*51f0*/  HFMA2 R12, -RZ, RZ, 0, 1.1920928955078125e-07 ;  /* 0x00000002ff0c7431 */ /* 0x000fe400000001ff */
[----:B------:R-:W-:-:S05]  /*5200*/  FADD R40, R39, R14 ;  /* 0x0000000e27287221 */ /* 0x000fca0000000000 */
[----:B------:R-:W-:-:S07]  /*5210*/  MOV R13, R40 ;  /* 0x00000028000d7202 */ /* 0x000fce0000000f00 */
[----:B------:R-:W-:Y:S05]  /*5220*/  WARPSYNC.COLLECTIVE R15, `(.L_x_35602) ;  /* 0x000000000f087348 */ /* 0x000fea0003c00000 */
[----:B------:R0:W1:Y:S02]  /*5230*/  SHFL.BFLY P6, R14, R13, R12, R11 ;  /* 0x0c00000c0d0e7389 */ /* 0x00006400000c000b */
[----:B01----:R-:W-:Y:S05]  /*5240*/  ENDCOLLECTIVE ;  /* 0x000000000000791b */ /* 0x003fea0003800000 */
.L_x_35602:
[----:B------:R-:W-:Y:S01]  /*5250*/  MOV R12, 0x1 ;  /* 0x00000001000c7802 */ /* 0x000fe20000000f00 */
[----:B------:R-:W-:-:S04]  /*5260*/  FADD R41, R40, R14 ;  /* 0x0000000e28297221 */ /* 0x000fc80000000000 */
[----:B------:R-:W-:-:S07]  /*5270*/  IMAD.MOV.U32 R13, RZ, RZ, R41 ;  /* 0x000000ffff0d7224 */ /* 0x000fce00078e0029 */
[----:B------:R-:W-:Y:S05]  /*5280*/  WARPSYNC.COLLECTIVE R15, `(.L_x_35603) ;  /* 0x000000000f087348 */ /* 0x000fea0003c00000 */
[----:B------:R0:W1:Y:S02]  /*5290*/  SHFL.BFLY P6, R14, R13, R12, R11 ;  /* 0x0c00000c0d0e7389 */ /* 0x00006400000c000b */
[----:B01----:R-:W-:Y:S05]  /*52a0*/  ENDCOLLECTIVE ;  /* 0x000000000000791b */ /* 0x003fea0003800000 */
.L_x_35603:
[----:B------:R-:W-:Y:S05]  /*52b0*/  BRA `(.L_x_35604) ;  /* 0xffffffd000e47947 */ /* 0x000fea000383ffff */
        .weak           $__internal_588_$__cuda_sm3x_div_rn_noftz_f32_slowpath
        .type           $__internal_588_$__cuda_sm3x_div_rn_noftz_f32_slowpath,@function
        .size           $__internal_588_$__cuda_sm3x_div_rn_noftz_f32_slowpath,(.L_x_37965 - $__internal_588_$__cuda_sm3x_div_rn_noftz_f32_slowpath)
$__internal_588_$__cuda_sm3x_div_rn_noftz_f32_slowpath:
        /* <DEDUP_REMOVED lines=35> */
.L_x_35606:
        /* <DEDUP_REMOVED lines=51> */
.L_x_35613:
[----:B------:R-:W-:-:S04]  /*5820*/  LOP3.LUT R11, R11, 0x80000000, RZ, 0xc0, !PT ;  /* 0x800000000b0b7812 */ /* 0x000fc800078ec0ff */
[----:B------:R-:W-:Y:S01]  /*5830*/  LOP3.LUT R11, R11, 0x7f800000, RZ, 0xfc, !PT ;  /* 0x7f8000000b0b7812 */ /* 0x000fe200078efcff */
[----:B------:R-:W-:Y:S06]  /*5840*/  BRA `(.L_x_35614) ;  /* 0x0000000000047947 */ /* 0x000fec0003800000 */
.L_x_35612:
[----:B------:R-:W-:-:S07]  /*5850*/  LEA R11, R46, R11, 0x17 ;  /* 0x0000000b2e0b7211 */ /* 0x000fce00078eb8ff */
.L_x_35614:
[----:B------:R-:W-:Y:S05]  /*5860*/  BSYNC.RECONVERGENT B2 ;  /* 0x0000000000027941 */ /* 0x000fea0003800200 */
.L_x_35611:
[----:B------:R-:W-:Y:S05]  /*5870*/  BRA `(.L_x_35615) ;  /* 0x0000000000207947 */ /* 0x000fea0003800000 */
.L_x_35610:
[----:B------:R-:W-:-:S04]  /*5880*/  LOP3.LUT R11, R11, 0x80000000, R43, 0x48, !PT ;  /* 0x800000000b0b7812 */ /* 0x000fc800078e482b */
[----:B------:R-:W-:Y:S01]  /*5890*/  LOP3.LUT R11, R11, 0x7f800000, RZ, 0xfc, !PT ;  /* 0x7f8000000b0b7812 */ /* 0x000fe200078efcff */
[----:B------:R-:W-:Y:S06]  /*58a0*/  BRA `(.L_x_35615) ;  /* 0x0000000000147947 */ /* 0x000fec0003800000 */
.L_x_35609:
[----:B------:R-:W-:Y:S01]  /*58b0*/  LOP3.LUT R11, R11, 0x80000000, R43, 0x48, !PT ;  /* 0x800000000b0b7812 */ /* 0x000fe200078e482b */
[----:B------:R-:W-:Y:S06]  /*58c0*/  BRA `(.L_x_35615) ;  /* 0x00000000000c7947 */ /* 0x000fec0003800000 */
.L_x_35608:
[----:B------:R-:W0:Y:S01]  /*58d0*/  MUFU.RSQ R11, -QNAN ;  /* 0xffc00000000b7908 */ /* 0x000e220000001400 */
[----:B------:R-:W-:Y:S05]  /*58e0*/  BRA `(.L_x_35615) ;  /* 0x0000000000047947 */ /* 0x000fea0003800000 */
.L_x_35607:
[----:B------:R-:W-:-:S07]  /*58f0*/  FADD.FTZ R11, R36, R11 ;  /* 0x0000000b240b7221 */ /* 0x000fce0000010000 */
.L_x_35615:
[----:B------:R-:W-:Y:S05]  /*5900*/  BSYNC.RECONVERGENT B1 ;  /* 0x0000000000017941 */ /* 0x000fea0003800200 */
.L_x_35605:
[----:B------:R-:W-:Y:S01]  /*5910*/  HFMA2 R37, -RZ, RZ, 0, 0 ;  /* 0x00000000ff257431 */ /* 0x000fe200000001ff */
[----:B------:R-:W-:-:S04]  /*5920*/  MOV R36, R40 ;  /* 0x0000002800247202 */ /* 0x000fc80000000f00 */
[----:B0-----:R-:W-:Y:S05]  /*5930*/  RET.REL.NODEC R36 `(_Z15SoftmaxWarpImplI24ElementwiseScaleMaskLoadIffbE11DirectStoreIffEfLi2ELi18ELi32ELi1ELb1EL9Algorithm0EEvT_T0_ll) ;  /* 0xffffffa424b07950 */ /* 0x001fea0003c3ffff */
.L_x_35616:
        /* <DEDUP_REMOVED lines=12> */
.L_x_37965:


//--------------------- .text._Z15SoftmaxWarpImplI24ElementwiseScaleMaskLoadIffbE11DirectStoreIffEfLi2ELi18ELi32ELi1ELb0EL9Algorithm0EEvT_T0_ll --------------------------
	.section	.text._Z15SoftmaxWarpImplI24ElementwiseScaleMaskLoadIffbE11DirectStoreIffEfLi2ELi18ELi32ELi1ELb0EL9Algorithm0EEvT_T0_ll,"ax",@progbits
	.align	128
        .global         _Z15SoftmaxWarpImplI24ElementwiseScaleMaskLoadIffbE11DirectStoreIffEfLi2ELi18ELi32ELi1ELb0EL9Algorithm0EEvT_T0_ll
        .type           _Z15SoftmaxWarpImplI24ElementwiseScaleMaskLoadIffbE11DirectStoreIffEfLi2ELi18ELi32ELi1ELb0EL9Algorithm0EEvT_T0_ll,@function
        .size           _Z15SoftmaxWarpImplI24ElementwiseScaleMaskLoadIffbE11DirectStoreIffEfLi2ELi18ELi32ELi1ELb0EL9Algorithm0EEvT_T0_ll,(.L_x_37966 - _Z15SoftmaxWarpImplI24ElementwiseScaleMaskLoadIffbE11DirectStoreIffEfLi2ELi18ELi32ELi1ELb0EL9Algorithm0EEvT_T0_ll)
        .other          _Z15SoftmaxWarpImplI24ElementwiseScaleMaskLoadIffbE11DirectStoreIffEfLi2ELi18ELi32ELi1ELb0EL9Algorithm0EEvT_T0_ll,@"STO_CUDA_ENTRY STV_DEFAULT"
_Z15SoftmaxWarpImplI24ElementwiseScaleMaskLoadIffbE11DirectStoreIffEfLi2ELi18ELi32ELi1ELb0EL9Algorithm0EEvT_T0_ll:
.text._Z15SoftmaxWarpImplI24ElementwiseScaleMaskLoadIffbE11DirectStoreIffEfLi2ELi18ELi32ELi1ELb0EL9Algorithm0EEvT_T0_ll:
        /* <DEDUP_REMOVED lines=24> */
.L_x_35617:
        /* <DEDUP_REMOVED lines=14> */
.L_x_35655:
        /* <DEDUP_REMOVED lines=25> */
[----:B------:R1:W2:Y:S04]  /*03f0*/  LDG.E.U16 R22, desc[UR4][R22.64] ;  /* 0x0000000416167981 */ /* 0x0002a8000c1e1500 */
[----:B------:R-:W3:Y:S01]  /*0400*/  LDG.E.U16 R4, desc[UR6][R4.64] ;  /* 0x0000000604047981 */ /* 0x000ee2000c1e1500 */
[----:B------:R-:W-:-:S04]  /*0410*/  IADD3 R12, P0, PT, R2, 0xc0, RZ ;  /* 0x000000c0020c7810 */ /* 0x000fc80007f1e0ff */
[----:B------:R-:W-:-:S04]  /*0420*/  IADD3.X R17, PT, PT, RZ, R19, RZ, P0, !PT ;  /* 0x00000013ff117210 */ /* 0x000fc800007fe4ff */
[----:B------:R-:W-:-:S04]  /*0430*/  LEA.HI R12, P0, R17, R12, RZ, 0x1 ;  /* 0x0000000c110c7211 */ /* 0x000fc800078108ff */
[----:B------:R-:W-:Y:S02]  /*0440*/  LOP3.LUT R6, R12, 0xfffffffe, RZ, 0xc0, !PT ;  /* 0xfffffffe0c067812 */ /* 0x000fe400078ec0ff */
[----:B------:R-:W-:Y:S02]  /*0450*/  IADD3.X R17, PT, PT, RZ, R17, RZ, P0, !PT ;  /* 0x00000011ff117210 */ /* 0x000fe400007fe4ff */
[----:B------:R-:W-:-:S04]  /*0460*/  IADD3 R6, P0, PT, R6, UR38, RZ ;  /* 0x0000002606067c10 */ /* 0x000fc8000ff1e0ff */
[----:B------:R-:W-:Y:S02]  /*0470*/  IADD3.X R7, PT, PT, R17, UR39, RZ, P0, !PT ;  /* 0x0000002711077c10 */ /* 0x000fe400087fe4ff */
[C---:B------:R-:W-:Y:S02]  /*0480*/  IADD3 R27, P0, PT, R2.reuse, 0x100, RZ ;  /* 0x00000100021b7810 */ /* 0x040fe40007f1e0ff */
[----:B------:R-:W-:Y:S01]  /*0490*/  IADD3 R14, P3, PT, R2, 0x140, RZ ;  /* 0x00000140020e7810 */ /* 0x000fe20007f7e0ff */
[----:B------:R4:W5:Y:S01]  /*04a0*/  LDG.E.U16 R15, desc[UR4][R6.64] ;  /* 0x00000004060f7981 */ /* 0x000962000c1e1500 */
[----:B------:R-:W-:Y:S01]  /*04b0*/  R2UR UR8, R24 ;  /* 0x00000000180872ca */ /* 0x000fe200000e0000 */
[----:B------:R-:W-:Y:S01]  /*04c0*/  IMAD.X R16, RZ, RZ, R19, P0 ;  /* 0x000000ffff107224 */ /* 0x000fe200000e0613 */
[----:B-1----:R-:W-:Y:S02]  /*04d0*/  IADD3.X R23, PT, PT, RZ, R19, RZ, P3, !PT ;  /* 0x00000013ff177210 */ /* 0x002fe40001ffe4ff */
[----:B------:R-:W-:-:S02]  /*04e0*/  R2UR UR9, R25 ;  /* 0x00000000190972ca */ /* 0x000fc400000e0000 */
[----:B------:R-:W-:Y:S02]  /*04f0*/  LEA.HI R27, P0, R16, R27, RZ, 0x1 ;  /* 0x0000001b101b7211 */ /* 0x000fe400078108ff */
[----:B------:R-:W-:Y:S02]  /*0500*/  LEA.HI R14, P5, R23, R14, RZ, 0x1 ;  /* 0x0000000e170e7211 */ /* 0x000fe400078b08ff */
[----:B----4-:R-:W-:Y:S01]  /*0510*/  LOP3.LUT R6, R27, 0xfffffffe, RZ, 0xc0, !PT ;  /* 0xfffffffe1b067812 */ /* 0x010fe200078ec0ff */
[----:B------:R-:W-:Y:S01]  /*0520*/  IMAD.X R16, RZ, RZ, R16, P0 ;  /* 0x000000ffff107224 */ /* 0x000fe200000e0610 */
[----:B------:R-:W-:Y:S02]  /*0530*/  R2UR UR10, R24 ;  /* 0x00000000180a72ca */ /* 0x000fe400000e0000 */
[----:B------:R-:W-:Y:S02]  /*0540*/  R2UR UR11, R25 ;  /* 0x00000000190b72ca */ /* 0x000fe400000e0000 */
[----:B------:R-:W-:-:S02]  /*0550*/  LOP3.LUT R8, R14, 0xfffffffe, RZ, 0xc0, !PT ;  /* 0xfffffffe0e087812 */ /* 0x000fc400078ec0ff */
[----:B------:R-:W-:Y:S02]  /*0560*/  IADD3 R6, P4, PT, R6, UR38, RZ ;  /* 0x0000002606067c10 */ /* 0x000fe4000ff9e0ff */
[----:B------:R-:W-:Y:S02]  /*0570*/  IADD3.X R23, PT, PT, RZ, R23, RZ, P5, !PT ;  /* 0x00000017ff177210 */ /* 0x000fe40002ffe4ff */
[----:B------:R-:W-:-:S05]  /*0580*/  IADD3.X R7, PT, PT, R16, UR39, RZ, P4, !PT ;  /* 0x0000002710077c10 */ /* 0x000fca000a7fe4ff */
[----:B------:R-:W4:Y:S01]  /*0590*/  LDG.E.U16 R6, desc[UR8][R6.64] ;  /* 0x0000000806067981 */ /* 0x000f22000c1e1500 */
[----:B--2---:R-:W-:Y:S02]  /*05a0*/  PRMT R0, R22, 0x7771, RZ ;  /* 0x0000777116007816 */ /* 0x004fe400000000ff */
[----:B---3--:R-:W-:Y:S02]  /*05b0*/  PRMT R3, R4, 0x7771, RZ ;  /* 0x0000777104037816 */ /* 0x008fe400000000ff */
[----:B------:R-:W-:Y:S02]  /*05c0*/  ISETP.NE.AND P2, PT, R0, RZ, PT ;  /* 0x000000ff0000720c */ /* 0x000fe40003f45270 */
[----:B------:R-:W-:Y:S02]  /*05d0*/  ISETP.NE.AND P1, PT, R3, RZ, PT ;  /* 0x000000ff0300720c */ /* 0x000fe40003f25270 */
[C---:B------:R-:W-:Y:S02]  /*05e0*/  SHF.L.U64.HI R3, R36.reuse, 0x2, R11 ;  /* 0x0000000224037819 */ /* 0x040fe4000001020b */
[----:B------:R-:W-:Y:S01]  /*05f0*/  SHF.L.U32 R36, R36, 0x2, RZ ;  /* 0x0000000224247819 */ /* 0x000fe200000006ff */
[----:B------:R-:W1:Y:S01]  /*0600*/  LDC.64 R10, c[0x0][0x398] ;  /* 0x0000e600ff0a7b82 */ /* 0x000e620000000a00 */
[----:B------:R-:W-:-:S02]  /*0610*/  SHF.L.U64.HI R0, R34, 0x2, R9 ;  /* 0x0000000222007819 */ /* 0x000fc40000010209 */
[----:B------:R-:W-:Y:S02]  /*0620*/  LOP3.LUT R36, R36, 0xfffffff8, RZ, 0xc0, !PT ;  /* 0xfffffff824247812 */ /* 0x000fe400078ec0ff */
[----:B------:R-:W-:Y:S02]  /*0630*/  SHF.L.U32 R34, R34, 0x2, RZ ;  /* 0x0000000222227819 */ /* 0x000fe400000006ff */
[----:B------:R-:W-:Y:S02]  /*0640*/  @P2 R2UR UR4, R24 ;  /* 0x00000000180422ca */ /* 0x000fe400000e0000 */
[----:B------:R-:W-:Y:S02]  /*0650*/  @P2 R2UR UR5, R25 ;  /* 0x00000000190522ca */ /* 0x000fe400000e0000 */
[----:B------:R-:W-:Y:S02]  /*0660*/  IADD3 R36, P0, PT, R36, UR36, RZ ;  /* 0x0000002424247c10 */ /* 0x000fe4000ff1e0ff */
[----:B------:R-:W-:-:S02]  /*0670*/  LOP3.LUT R34, R34, 0xfffffff8, RZ, 0xc0, !PT ;  /* 0xfffffff822227812 */ /* 0x000fc400078ec0ff */
[----:B------:R-:W-:Y:S02]  /*0680*/  IADD3.X R37, PT, PT, R3, UR37, RZ, P0, !PT ;  /* 0x0000002503257c10 */ /* 0x000fe400087fe4ff */
[----:B------:R-:W-:Y:S02]  /*0690*/  IADD3 R8, P0, PT, R8, UR38, RZ ;  /* 0x0000002608087c10 */ /* 0x000fe4000ff1e0ff */
[----:B------:R-:W-:Y:S02]  /*06a0*/  @P1 R2UR UR6, R24 ;  /* 0x00000000180612ca */ /* 0x000fe400000e0000 */
[----:B------:R-:W-:Y:S01]  /*06b0*/  @P1 R2UR UR7, R25 ;  /* 0x00000000190712ca */ /* 0x000fe200000e0000 */
[----:B------:R-:W1:Y:S01]  /*06c0*/  @P2 LDG.E R28, desc[UR4][R36.64+0x4] ;  /* 0x00000404241c2981 */ /* 0x000e62000c1e1900 */
[----:B------:R-:W-:Y:S02]  /*06d0*/  IADD3.X R9, PT, PT, R23, UR39, RZ, P0, !PT ;  /* 0x0000002717097c10 */ /* 0x000fe400087fe4ff */
[----:B------:R-:W-:-:S03]  /*06e0*/  IADD3 R34, P3, PT, R34, UR36, RZ ;  /* 0x0000002422227c10 */ /* 0x000fc6000ff7e0ff */
[----:B------:R2:W3:Y:S01]  /*06f0*/  LDG.E.U16 R3, desc[UR10][R8.64] ;  /* 0x0000000a08037981 */ /* 0x0004e2000c1e1500 */
[----:B------:R-:W-:-:S05]  /*0700*/  IADD3.X R35, PT, PT, R0, UR37, RZ, P3, !PT ;  /* 0x0000002500237c10 */ /* 0x000fca0009ffe4ff */
[----:B------:R-:W3:Y:S01]  /*0710*/  @P1 LDG.E R18, desc[UR6][R34.64+0x4] ;  /* 0x0000040622121981 */ /* 0x000ee2000c1e1900 */
[----:B------:R-:W-:-:S04]  /*0720*/  IADD3 R5, P0, PT, R2, 0x180, RZ ;  /* 0x0000018002057810 */ /* 0x000fc80007f1e0ff */
[----:B------:R-:W-:Y:S02]  /*0730*/  IADD3.X R26, PT, PT, RZ, R19, RZ, P0, !PT ;  /* 0x00000013ff1a7210 */ /* 0x000fe400007fe4ff */
[----:B------:R-:W-:Y:S02]  /*0740*/  R2UR UR4, R24 ;  /* 0x00000000180472ca */ /* 0x000fe400000e0000 */
[----:B------:R-:W-:Y:S02]  /*0750*/  LEA.HI R5, P0, R26, R5, RZ, 0x1 ;  /* 0x000000051a057211 */ /* 0x000fe400078108ff */
[----:B------:R-:W-:Y:S02]  /*0760*/  R2UR UR5, R25 ;  /* 0x00000000190572ca */ /* 0x000fe400000e0000 */
[----:B------:R-:W-:Y:S02]  /*0770*/  IADD3 R13, P3, PT, R2, 0x1c0, RZ ;  /* 0x000001c0020d7810 */ /* 0x000fe40007f7e0ff */
[----:B------:R-:W-:-:S02]  /*0780*/  LOP3.LUT R20, R5, 0xfffffffe, RZ, 0xc0, !PT ;  /* 0xfffffffe05147812 */ /* 0x000fc400078ec0ff */
[----:B------:R-:W-:Y:S01]  /*0790*/  IADD3.X R26, PT, PT, RZ, R26, RZ, P0, !PT ;  /* 0x0000001aff1a7210 */ /* 0x000fe200007fe4ff */
[----:B------:R-:W-:Y:S01]  /*07a0*/  IMAD.X R38, RZ, RZ, R19, P3 ;  /* 0x000000ffff267224 */ /* 0x000fe200018e0613 */
[----:B------:R-:W-:-:S04]  /*07b0*/  IADD3 R20, P0, PT, R20, UR38, RZ ;  /* 0x0000002614147c10 */ /* 0x000fc8000ff1e0ff */
[----:B------:R-:W-:Y:S01]  /*07c0*/  IADD3.X R21, PT, PT, R26, UR39, RZ, P0, !PT ;  /* 0x000000271a157c10 */ /* 0x000fe200087fe4ff */
[----:B------:R-:W3:Y:S01]  /*07d0*/  LDG.E R36, desc[UR4][R36.64] ;  /* 0x0000000424247981 */ /* 0x000ee2000c1e1900 */
[----:B------:R-:W-:Y:S01]  /*07e0*/  LEA.HI R13, P0, R38, R13, RZ, 0x1 ;  /* 0x0000000d260d7211 */ /* 0x000fe200078108ff */
[----:B------:R-:W0:Y:S01]  /*07f0*/  LDCU UR4, c[0x0][0x398] ;  /* 0x00007300ff0477ac */ /* 0x000e220008000800 */
[----:B------:R-:W-:Y:S02]  /*0800*/  R2UR UR6, R24 ;  /* 0x00000000180672ca */ /* 0x000fe400000e0000 */
[----:B------:R-:W-:Y:S02]  /*0810*/  R2UR UR7, R25 ;  /* 0x00000000190772ca */ /* 0x000fe400000e0000 */
[----:B--2---:R-:W-:Y:S02]  /*0820*/  LOP3.LUT R8, R13, 0xfffffffe, RZ, 0xc0, !PT ;  /* 0xfffffffe0d087812 */ /* 0x004fe400078ec0ff */
[----:B------:R-:W-:-:S02]  /*0830*/  IADD3.X R38, PT, PT, RZ, R38, RZ, P0, !PT ;  /* 0x00000026ff267210 */ /* 0x000fc400007fe4ff */
[----:B------:R-:W-:-:S04]  /*0840*/  IADD3 R8, P0, PT, R8, UR38, RZ ;  /* 0x0000002608087c10 */ /* 0x000fc8000ff1e0ff */
[----:B------:R-:W-:Y:S02]  /*0850*/  IADD3.X R9, PT, PT, R38, UR39, RZ, P0, !PT ;  /* 0x0000002726097c10 */ /* 0x000fe400087fe4ff */
[----:B------:R-:W-:Y:S01]  /*0860*/  PRMT R22, R22, 0x7770, RZ ;  /* 0x0000777016167816 */ /* 0x000fe200000000ff */
[----:B------:R5:W2:Y:S01]  /*0870*/  LDG.E.U16 R0, desc[UR6][R20.64] ;  /* 0x0000000614007981 */ /* 0x000aa2000c1e1500 */
[----:B------:R-:W-:-:S03]  /*0880*/  IMAD.SHL.U32 R42, R12, 0x4, RZ ;  /* 0x000000040c2a7824 */ /* 0x000fc600078e00ff */
[----:B------:R4:W2:Y:S01]  /*0890*/  LDG.E.U16 R7, desc[UR8][R8.64] ;  /* 0x0000000808077981 */ /* 0x0008a2000c1e1500 */
[----:B------:R-:W-:Y:S02]  /*08a0*/  ISETP.NE.AND P5, PT, R22, RZ, PT ;  /* 0x000000ff1600720c */ /* 0x000fe40003fa5270 */
[----:B0-----:R-:W-:Y:S01]  /*08b0*/  MOV R22, UR4 ;  /* 0x0000000400167c02 */ /* 0x001fe20008000f00 */
[----:B------:R-:W2:Y:S01]  /*08c0*/  LDG.E R34, desc[UR6][R34.64] ;  /* 0x0000000622227981 */ /* 0x000ea2000c1e1900 */
[----:B-----5:R-:W-:Y:S02]  /*08d0*/  PRMT R20, R15, 0x7771, RZ ;  /* 0x000077710f147816 */ /* 0x020fe400000000ff */
[----:B----4-:R-:W-:Y:S02]  /*08e0*/  PRMT R8, R6, 0x7771, RZ ;  /* 0x0000777106087816 */ /* 0x010fe400000000ff */
[----:B------:R-:W-:Y:S02]  /*08f0*/  LOP3.LUT R42, R42, 0xfffffff8, RZ, 0xc0, !PT ;  /* 0xfffffff82a2a7812 */ /* 0x000fe400078ec0ff */
[----:B------:R-:W-:-:S02]  /*0900*/  ISETP.NE.AND P4, PT, R8, RZ, PT ;  /* 0x000000ff0800720c */ /* 0x000fc40003f85270 */
[----:B------:R-:W-:Y:S02]  /*0910*/  SHF.L.U32 R8, R14, 0x2, RZ ;  /* 0x000000020e087819 */ /* 0x000fe400000006ff */
[----:B------:R-:W-:Y:S02]  /*0920*/  PRMT R4, R4, 0x7770, RZ ;  /* 0x0000777004047816 */ /* 0x000fe400000000ff */
[----:B------:R-:W-:Y:S02]  /*0930*/  SHF.L.U64.HI R17, R12, 0x2, R17 ;  /* 0x000000020c117819 */ /* 0x000fe40000010211 */
[----:B------:R-:W-:Y:S02]  /*0940*/  IADD3 R42, P6, PT, R42, UR36, RZ ;  /* 0x000000242a2a7c10 */ /* 0x000fe4000ffde0ff */
[----:B------:R-:W-:Y:S02]  /*0950*/  LOP3.LUT R8, R8, 0xfffffff8, RZ, 0xc0, !PT ;  /* 0xfffffff808087812 */ /* 0x000fe400078ec0ff */
[----:B------:R-:W-:-:S02]  /*0960*/  ISETP.NE.AND P0, PT, R4, RZ, PT ;  /* 0x000000ff0400720c */ /* 0x000fc40003f05270 */
[----:B------:R-:W-:Y:S02]  /*0970*/  MOV R4, UR4 ;  /* 0x0000000400047c02 */ /* 0x000fe40008000f00 */
[----:B------:R-:W-:Y:S02]  /*0980*/  IADD3.X R43, PT, PT, R17, UR37, RZ, P6, !PT ;  /* 0x00000025112b7c10 */ /* 0x000fe4000b7fe4ff */
[----:B------:R-:W-:Y:S02]  /*0990*/  SHF.L.U64.HI R16, R27, 0x2, R16 ;  /* 0x000000021b107819 */ /* 0x000fe40000010210 */
[----:B------:R-:W-:Y:S02]  /*09a0*/  SHF.L.U64.HI R23, R14, 0x2, R23 ;  /* 0x000000020e177819 */ /* 0x000fe40000010217 */
[----:B------:R-:W-:Y:S01]  /*09b0*/  IADD3 R8, P6, PT, R8, UR36, RZ ;  /* 0x0000002408087c10 */ /* 0x000fe2000ffde0ff */
[----:B------:R-:W4:Y:S01]  /*09c0*/  LDG.E R14, desc[UR6][R42.64] ;  /* 0x000000062a0e7981 */ /* 0x000f22000c1e1900 */
[----:B------:R-:W-:-:S02]  /*09d0*/  @P4 R2UR UR12, R24 ;  /* 0x00000000180c42ca */ /* 0x000fc400000e0000 */
[C---:B------:R-:W-:Y:S02]  /*09e0*/  @P4 R2UR UR13, R25.reuse ;  /* 0x00000000190d42ca */ /* 0x040fe400000e0000 */
[----:B------:R-:W-:Y:S02]  /*09f0*/  R2UR UR14, R24 ;  /* 0x00000000180e72ca */ /* 0x000fe400000e0000 */
[----:B------:R-:W-:Y:S01]  /*0a00*/  R2UR UR15, R25 ;  /* 0x00000000190f72ca */ /* 0x000fe200000e0000 */
[----:B-1----:R-:W-:Y:S01]  /*0a10*/  @P2 FMUL R22, R28, R11 ;  /* 0x0000000b1c162220 */ /* 0x002fe20000400000 */
[----:B------:R-:W-:Y:S02]  /*0a20*/  ISETP.NE.AND P2, PT, R20, RZ, PT ;  /* 0x000000ff1400720c */ /* 0x000fe40003f45270 */
[----:B------:R-:W-:Y:S02]  /*0a30*/  SHF.L.U32 R20, R27, 0x2, RZ ;  /* 0x000000021b147819 */ /* 0x000fe400000006ff */
[----:B---3--:R-:W-:-:S02]  /*0a40*/  PRMT R9, R3, 0x7771, RZ ;  /* 0x0000777103097816 */ /* 0x008fc400000000ff */
[----:B------:R-:W-:Y:S02]  /*0a50*/  LOP3.LUT R20, R20, 0xfffffff8, RZ, 0xc0, !PT ;  /* 0xfffffff814147812 */ /* 0x000fe400078ec0ff */
[----:B------:R-:W-:Y:S01]  /*0a60*/  ISETP.NE.AND P3, PT, R9, RZ, PT ;  /* 0x000000ff0900720c */ /* 0x000fe20003f65270 */
[----:B------:R-:W-:Y:S01]  /*0a70*/  @P1 FMUL R4, R18, R11 ;  /* 0x0000000b12041220 */ /* 0x000fe20000400000 */
[----:B------:R-:W-:Y:S02]  /*0a80*/  IADD3 R20, P1, PT, R20, UR36, RZ ;  /* 0x0000002414147c10 */ /* 0x000fe4000ff3e0ff */
[----:B------:R-:W-:Y:S02]  /*0a90*/  IADD3.X R9, PT, PT, R23, UR37, RZ, P6, !PT ;  /* 0x0000002517097c10 */ /* 0x000fe4000b7fe4ff */
[----:B------:R-:W-:Y:S02]  /*0aa0*/  IADD3.X R21, PT, PT, R16, UR37, RZ, P1, !PT ;  /* 0x0000002510157c10 */ /* 0x000fe40008ffe4ff */
[----:B------:R-:W-:Y:S01]  /*0ab0*/  LEA.HI R23, P1, R19, R2, RZ, 0x1 ;  /* 0x0000000213177211 */ /* 0x000fe200078308ff */
[----:B------:R-:W3:Y:S04]  /*0ac0*/  LDG.E R12, desc[UR14][R8.64] ;  /* 0x0000000e080c7981 */ /* 0x000ee8000c1e1900 */
[----:B------:R-:W-:Y:S01]  /*0ad0*/  @P3 R2UR UR16, R24 ;  /* 0x00000000181032ca */ /* 0x000fe200000e0000 */
[----:B------:R-:W5:Y:S01]  /*0ae0*/  @P4 LDG.E R44, desc[UR12][R20.64+0x4] ;  /* 0x0000040c142c4981 */ /* 0x000f62000c1e1900 */
[----:B------:R-:W-:-:S02]  /*0af0*/  @P3 R2UR UR17, R25 ;  /* 0x00000000191132ca */ /* 0x000fc400000e0000 */
[----:B------:R-:W-:Y:S01]  /*0b00*/  LOP3.LUT R16, R23, 0xfffffffe, RZ, 0xc0, !PT ;  /* 0xfffffffe17107812 */ /* 0x000fe200078ec0ff */
[----:B------:R0:W3:Y:S01]  /*0b10*/  LDG.E R28, desc[UR10][R20.64] ;  /* 0x0000000a141c7981 */ /* 0x0000e2000c1e1900 */
[----:B------:R-:W-:Y:S02]  /*0b20*/  @P2 R2UR UR8, R24 ;  /* 0x00000000180822ca */ /* 0x000fe400000e0000 */
[----:B------:R-:W-:Y:S02]  /*0b30*/  @P2 R2UR UR9, R25 ;  /* 0x00000000190922ca */ /* 0x000fe400000e0000 */
[----:B------:R-:W-:Y:S02]  /*0b40*/  IADD3 R16, P6, PT, R16, UR38, RZ ;  /* 0x0000002610107c10 */ /* 0x000fe4000ffde0ff */
[----:B------:R-:W-:-:S03]  /*0b50*/  IADD3.X R40, PT, PT, RZ, R19, RZ, P1, !PT ;  /* 0x00000013ff287210 */ /* 0x000fc60000ffe4ff */
[----:B------:R1:W4:Y:S01]  /*0b60*/  @P3 LDG.E R48, desc[UR16][R8.64+0x4] ;  /* 0x0000041008303981 */ /* 0x000322000c1e1900 */
[----:B------:R-:W-:-:S05]  /*0b70*/  IADD3.X R17, PT, PT, R40, UR39, RZ, P6, !PT ;  /* 0x0000002728117c10 */ /* 0x000fca000b7fe4ff */
[----:B------:R-:W5:Y:S04]  /*0b80*/  @P2 LDG.E R18, desc[UR8][R42.64+0x4] ;  /* 0x000004082a122981 */ /* 0x000f68000c1e1900 */
[----:B------:R2:W3:Y:S01]  /*0b90*/  LDG.E.U16 R17, desc[UR6][R16.64] ;  /* 0x0000000610117981 */ /* 0x0004e2000c1e1500 */
[----:B------:R-:W-:-:S05]  /*0ba0*/  IADD3 R2, P1, PT, R2, 0x200, RZ ;  /* 0x0000020002027810 */ /* 0x000fca0007f3e0ff */
[----:B0-----:R-:W-:-:S05]  /*0bb0*/  IMAD.X R21, RZ, RZ, R19, P1 ;  /* 0x000000ffff157224 */ /* 0x001fca00008e0613 */
[----:B------:R-:W-:-:S04]  /*0bc0*/  LEA.HI R19, P1, R21, R2, RZ, 0x1 ;  /* 0x0000000215137211 */ /* 0x000fc800078308ff */
[----:B-1----:R-:W-:Y:S02]  /*0bd0*/  LOP3.LUT R8, R19, 0xfffffffe, RZ, 0xc0, !PT ;  /* 0xfffffffe13087812 */ /* 0x002fe400078ec0ff */
[----:B------:R-:W-:Y:S02]  /*0be0*/  IADD3.X R46, PT, PT, RZ, R21, RZ, P1, !PT ;  /* 0x00000015ff2e7210 */ /* 0x000fe40000ffe4ff */
[----:B------:R-:W-:-:S04]  /*0bf0*/  IADD3 R8, P1, PT, R8, UR38, RZ ;  /* 0x0000002608087c10 */ /* 0x000fc8000ff3e0ff */
[----:B------:R-:W-:-:S05]  /*0c00*/  IADD3.X R9, PT, PT, R46, UR39, RZ, P1, !PT ;  /* 0x000000272e097c10 */ /* 0x000fca0008ffe4ff */
[----:B------:R0:W3:Y:S01]  /*0c10*/  LDG.E.U16 R2, desc[UR6][R8.64] ;  /* 0x0000000608027981 */ /* 0x0000e2000c1e1500 */
[----:B--2---:R-:W-:Y:S01]  /*0c20*/  IMAD.U32 R16, RZ, RZ, UR4 ;  /* 0x00000004ff107e24 */ /* 0x004fe2000f8e00ff */
[----:B------:R-:W-:Y:S02]  /*0c30*/  MOV R20, UR4 ;  /* 0x0000000400147c02 */ /* 0x000fe40008000f00 */
[----:B0-----:R-:W-:Y:S02]  /*0c40*/  PRMT R8, R7, 0x7771, RZ ;  /* 0x0000777107087816 */ /* 0x001fe400000000ff */
[----:B------:R-:W-:Y:S02]  /*0c50*/  SHF.L.U64.HI R9, R5, 0x2, R26 ;  /* 0x0000000205097819 */ /* 0x000fe4000001021a */
[----:B------:R-:W-:Y:S02]  /*0c60*/  R2UR UR8, R24 ;  /* 0x00000000180872ca */ /* 0x000fe400000e0000 */
[----:B------:R-:W-:-:S02]  /*0c70*/  R2UR UR9, R25 ;  /* 0x00000000190972ca */ /* 0x000fc400000e0000 */
[----:B------:R-:W-:-:S04]  /*0c80*/  SHF.L.U32 R26, R13, 0x2, RZ ;  /* 0x000000020d1a7819 */ /* 0x000fc800000006ff */
[----:B------:R-:W-:Y:S02]  /*0c90*/  LOP3.LUT R26, R26, 0xfffffff8, RZ, 0xc0, !PT ;  /* 0xfffffff81a1a7812 */ /* 0x000fe400078ec0ff */
[----:B------:R-:W-:Y:S02]  /*0ca0*/  PRMT R15, R15, 0x7770, RZ ;  /* 0x000077700f0f7816 */ /* 0x000fe400000000ff */
[----:B------:R-:W-:Y:S02]  /*0cb0*/  SHF.L.U64.HI R40, R23, 0x2, R40 ;  /* 0x0000000217287819 */ /* 0x000fe40000010228 */
[----:B------:R-:W-:Y:S02]  /*0cc0*/  ISETP.NE.AND P1, PT, R15, RZ, PT ;  /* 0x000000ff0f00720c */ /* 0x000fe40003f25270 */
[----:B------:R-:W-:Y:S02]  /*0cd0*/  PRMT R15, R0, 0x7771, RZ ;  /* 0x00007771000f7816 */ /* 0x000fe400000000ff */
[----:B------:R-:W-:-:S02]  /*0ce0*/  R2UR UR12, R24 ;  /* 0x00000000180c72ca */ /* 0x000fc400000e0000 */
[----:B------:R-:W-:Y:S01]  /*0cf0*/  R2UR UR13, R25 ;  /* 0x00000000190d72ca */ /* 0x000fe200000e0000 */
[-C--:B----4-:R-:W-:Y:S01]  /*0d00*/  @P3 FMUL R16, R48, R11.reuse ;  /* 0x0000000b30103220 */ /* 0x090fe20000400000 */
[----:B------:R-:W-:Y:S01]  /*0d10*/  ISETP.NE.AND P3, PT, R8, RZ, PT ;  /* 0x000000ff0800720c */ /* 0x000fe20003f65270 */
[-C--:B-----5:R-:W-:Y:S01]  /*0d20*/  @P2 FMUL R20, R18, R11.reuse ;  /* 0x0000000b12142220 */ /* 0x0a0fe20000400000 */
[----:B------:R-:W-:Y:S02]  /*0d30*/  MOV R18, UR4 ;  /* 0x0000000400127c02 */ /* 0x000fe40008000f00 */
[----:B---3--:R-:W-:Y:S01]  /*0d40*/  PRMT R8, R17, 0x7771, RZ ;  /* 0x0000777111087816 */ /* 0x008fe200000000ff */
[----:B------:R-:W-:-:S03]  /*0d50*/  @P4 FMUL R18, R44, R11 ;  /* 0x0000000b2c124220 */ /* 0x000fc60000400000 */
[----:B------:R-:W-:Y:S02]  /*0d60*/  ISETP.NE.AND P4, PT, R8, RZ, PT ;  /* 0x000000ff0800720c */ /* 0x000fe40003f85270 */
[----:B------:R-:W-:Y:S02]  /*0d70*/  SHF.L.U32 R8, R5, 0x2, RZ ;  /* 0x0000000205087819 */ /* 0x000fe400000006ff */
[----:B------:R-:W-:Y:S02]  /*0d80*/  SHF.L.U64.HI R5, R13, 0x2, R38 ;  /* 0x000000020d057819 */ /* 0x000fe40000010226 */
[----:B------:R-:W-:Y:S02]  /*0d90*/  LOP3.LUT R38, R8, 0xfffffff8, RZ, 0xc0, !PT ;  /* 0xfffffff808267812 */ /* 0x000fe400078ec0ff */
[----:B------:R-:W-:Y:S02]  /*0da0*/  SHF.L.U32 R8, R23, 0x2, RZ ;  /* 0x0000000217087819 */ /* 0x000fe400000006ff */
[----:B------:R-:W-:-:S02]  /*0db0*/  IADD3 R38, P6, PT, R38, UR36, RZ ;  /* 0x0000002426267c10 */ /* 0x000fc4000ffde0ff */
[----:B------:R-:W-:Y:S02]  /*0dc0*/  LOP3.LUT R8, R8, 0xfffffff8, RZ, 0xc0, !PT ;  /* 0xfffffff808087812 */ /* 0x000fe400078ec0ff */
[----:B------:R-:W-:Y:S02]  /*0dd0*/  IADD3.X R39, PT, PT, R9, UR37, RZ, P6, !PT ;  /* 0x0000002509277c10 */ /* 0x000fe4000b7fe4ff */
[----:B------:R-:W-:-:S03]  /*0de0*/  IADD3 R26, P6, PT, R26, UR36, RZ ;  /* 0x000000241a1a7c10 */ /* 0x000fc6000ffde0ff */
[----:B------:R-:W2:Y:S01]  /*0df0*/  LDG.E R44, desc[UR8][R38.64] ;  /* 0x00000008262c7981 */ /* 0x000ea2000c1e1900 */
[----:B------:R-:W-:Y:S02]  /*0e00*/  IADD3.X R27, PT, PT, R5, UR37, RZ, P6, !PT ;  /* 0x00000025051b7c10 */ /* 0x000fe4000b7fe4ff */
[----:B------:R-:W-:Y:S02]  /*0e10*/  IADD3 R8, P6, PT, R8, UR36, RZ ;  /* 0x0000002408087c10 */ /* 0x000fe4000ffde0ff */
[----:B------:R-:W-:Y:S02]  /*0e20*/  @P4 R2UR UR8, R24 ;  /* 0x00000000180842ca */ /* 0x000fe400000e0000 */
[----:B------:R-:W-:Y:S02]  /*0e30*/  @P4 R2UR UR9, R25 ;  /* 0x00000000190942ca */ /* 0x000fe400000e0000 */
[----:B------:R-:W-:Y:S02]  /*0e40*/  IADD3.X R9, PT, PT, R40, UR37, RZ, P6, !PT ;  /* 0x0000002528097c10 */ /* 0x000fe4000b7fe4ff */
[----:B------:R-:W-:Y:S01]  /*0e50*/  ISETP.NE.AND P2, PT, R15, RZ, PT ;  /* 0x000000ff0f00720c */ /* 0x000fe20003f45270 */
[----:B------:R-:W-:Y:S01]  /*0e60*/  FMUL R5, R36, R11 ;  /* 0x0000000b24057220 */ /* 0x000fe20000400000 */
[----:B------:R-:W-:Y:S01]  /*0e70*/  PRMT R13, R2, 0x7771, RZ ;  /* 0x00007771020d7816 */ /* 0x000fe200000000ff */
[----:B------:R-:W3:Y:S01]  /*0e80*/  LDG.E R50, desc[UR6][R8.64] ;  /* 0x0000000608327981 */ /* 0x000ee2000c1e1900 */
[----:B------:R-:W-:-:S02]  /*0e90*/  @P3 R2UR UR14, R24 ;  /* 0x00000000180e32ca */ /* 0x000fc400000e0000 */
[----:B------:R-:W-:Y:S01]  /*0ea0*/  @P3 R2UR UR15, R25 ;  /* 0x00000000190f32ca */ /* 0x000fe200000e0000 */
[----:B------:R-:W4:Y:S04]  /*0eb0*/  LDG.E R40, desc[UR12][R26.64] ;  /* 0x0000000c1a287981 */ /* 0x000f28000c1e1900 */
[----:B------:R-:W5:Y:S01]  /*0ec0*/  @P4 LDG.E R52, desc[UR8][R8.64+0x4] ;  /* 0x0000040808344981 */ /* 0x000f62000c1e1900 */
[----:B------:R-:W-:Y:S02]  /*0ed0*/  FSEL R5, R5, R10, P5 ;  /* 0x0000000a05057208 */ /* 0x000fe40002800000 */
[----:B------:R-:W-:Y:S02]  /*0ee0*/  @P2 R2UR UR10, R24 ;  /* 0x00000000180a22ca */ /* 0x000fe400000e0000 */
[----:B------:R-:W-:-:S02]  /*0ef0*/  @P2 R2UR UR11, R25 ;  /* 0x00000000190b22ca */ /* 0x000fc400000e0000 */
[----:B------:R-:W-:Y:S01]  /*0f00*/  ISETP.NE.AND P5, PT, R13, RZ, PT ;  /* 0x000000ff0d00720c */ /* 0x000fe20003fa5270 */
[----:B------:R-:W-:Y:S01]  /*0f10*/  IMAD.SHL.U32 R13, R19, 0x4, RZ ;  /* 0x00000004130d7824 */ /* 0x000fe200078e00ff */
[----:B------:R0:W4:Y:S04]  /*0f20*/  @P3 LDG.E R42, desc[UR14][R26.64+0x4] ;  /* 0x0000040e1a2a3981 */ /* 0x000128000c1e1900 */
[----:B------:R-:W-:-:S05]  /*0f30*/  LOP3.LUT R13, R13, 0xfffffff8, RZ, 0xc0, !PT ;  /* 0xfffffff80d0d7812 */ /* 0x000fca00078ec0ff */
[----:B------:R-:W2:Y:S02]  /*0f40*/  @P2 LDG.E R48, desc[UR10][R38.64+0x4] ;  /* 0x0000040a26302981 */ /* 0x000ea4000c1e1900 */
[----:B------:R-:W-:Y:S02]  /*0f50*/  @P5 R2UR UR8, R24 ;  /* 0x00000000180852ca */ /* 0x000fe400000e0000 */
[----:B------:R-:W-:Y:S02]  /*0f60*/  @P5 R2UR UR9, R25 ;  /* 0x00000000190952ca */ /* 0x000fe400000e0000 */
[----:B------:R-:W-:Y:S02]  /*0f70*/  SHF.L.U64.HI R19, R19, 0x2, R46 ;  /* 0x0000000213137819 */ /* 0x000fe4000001022e */
[----:B0-----:R-:W-:-:S04]  /*0f80*/  IADD3 R26, P6, PT, R13, UR36, RZ ;  /* 0x000000240d1a7c10 */ /* 0x001fc8000ffde0ff */
[----:B------:R-:W-:-:S05]  /*0f90*/  IADD3.X R27, PT, PT, R19, UR37, RZ, P6, !PT ;  /* 0x00000025131b7c10 */ /* 0x000fca000b7fe4ff */
[----:B------:R-:W4:Y:S04]  /*0fa0*/  @P5 LDG.E R36, desc[UR8][R26.64+0x4] ;  /* 0x000004081a245981 */ /* 0x000f28000c1e1900 */
[----:B------:R0:W4:Y:S01]  /*0fb0*/  LDG.E R38, desc[UR6][R26.64] ;  /* 0x000000061a267981 */ /* 0x000122000c1e1900 */
[----:B------:R-:W-:Y:S02]  /*0fc0*/  PRMT R17, R17, 0x7770, RZ ;  /* 0x0000777011117816 */ /* 0x000fe400000000ff */
[----:B------:R-:W-:Y:S02]  /*0fd0*/  PRMT R13, R6, 0x7770, RZ ;  /* 0x00007770060d7816 */ /* 0x000fe400000000ff */
[----:B------:R-:W-:Y:S02]  /*0fe0*/  ISETP.NE.AND P6, PT, R17, RZ, PT ;  /* 0x000000ff1100720c */ /* 0x000fe40003fc5270 */
[----:B------:R-:W-:-:S02]  /*0ff0*/  MOV R6, UR4 ;  /* 0x0000000400067c02 */ /* 0x000fc40008000f00 */
[----:B------:R-:W-:Y:S01]  /*1000*/  PRMT R0, R0, 0x7770, RZ ;  /* 0x0000777000007816 */ /* 0x000fe200000000ff */
[-C--:B------:R-:W-:Y:S01]  /*1010*/  FMUL R21, R34, R11.reuse ;  /* 0x0000000b22157220 */ /* 0x080fe20000400000 */
[-C--:B------:R-:W-:Y:S01]  /*1020*/  FMUL R23, R14, R11.reuse ;  /* 0x0000000b0e177220 */ /* 0x080fe20000400000 */
[----:B------:R-:W-:-:S03]  /*1030*/  FMUL R33, R28, R11 ;  /* 0x0000000b1c217220 */ /* 0x000fc60000400000 */
[-C--:B------:R-:W-:Y:S02]  /*1040*/  FSEL R21, R21, R10.reuse, P0 ;  /* 0x0000000a15157208 */ /* 0x080fe40000000000 */
[----:B------:R-:W-:Y:S02]  /*1050*/  PRMT R3, R3, 0x7770, RZ ;  /* 0x0000777003037816 */ /* 0x000fe400000000ff */
[----:B------:R-:W-:Y:S01]  /*1060*/  FSEL R23, R23, R10, P1 ;  /* 0x0000000a17177208 */ /* 0x000fe20000800000 */
[----:B0-----:R-:W-:Y:S01]  /*1070*/  FMUL R27, R12, R11 ;  /* 0x0000000b0c1b7220 */ /* 0x001fe20000400000 */
[----:B------:R-:W-:Y:S02]  /*1080*/  PRMT R2, R2, 0x7770, RZ ;  /* 0x0000777002027816 */ /* 0x000fe400000000ff */
[----:B------:R-:W-:Y:S02]  /*1090*/  MOV R26, UR4 ;  /* 0x00000004001a7c02 */ /* 0x000fe40008000f00 */
[----:B------:R-:W-:-:S02]  /*10a0*/  ISETP.NE.AND P0, PT, R3, RZ, PT ;  /* 0x000000ff0300720c */ /* 0x000fc40003f05270 */
[----:B------:R-:W-:Y:S02]  /*10b0*/  PRMT R7, R7, 0x7770, RZ ;  /* 0x0000777007077816 */ /* 0x000fe400000000ff */
[----:B------:R-:W-:Y:S02]  /*10c0*/  FSEL R27, R27, R10, P0 ;  /* 0x0000000a1b1b7208 */ /* 0x000fe40000000000 */
[----:B------:R-:W-:Y:S02]  /*10d0*/  ISETP.NE.AND P1, PT, R7, RZ, PT ;  /* 0x000000ff0700720c */ /* 0x000fe40003f25270 */
[----:B------:R-:W-:Y:S01]  /*10e0*/  MOV R17, UR4 ;  /* 0x0000000400117c02 */ /* 0x000fe20008000f00 */
[----:B---3--:R-:W-:-:S05]  /*10f0*/  FMUL R9, R50, R11 ;  /* 0x0000000b32097220 */ /* 0x008fca0000400000 */
[----:B------:R-:W-:Y:S01]  /*1100*/  FSEL R8, R9, R10, P6 ;  /* 0x0000000a09087208 */ /* 0x000fe20003000000 */
[----:B-----5:R-:W-:Y:S01]  /*1110*/  @P4 FMUL R6, R52, R11 ;  /* 0x0000000b34064220 */ /* 0x020fe20000400000 */
[----:B------:R-:W-:-:S04]  /*1120*/  ISETP.NE.AND P4, PT, R0, RZ, PT ;  /* 0x000000ff0000720c */ /* 0x000fc80003f85270 */
[----:B------:R-:W-:-:S04]  /*1130*/  FMNMX3 R0, R8, -INF , R6, !PT ;  /* 0xff80000008007876 */ /* 0x000fc80007800006 */
[----:B------:R-:W-:Y:S02]  /*1140*/  FMNMX3 R0, R0, R5, R22, !PT ;  /* 0x0000000500007276 */ /* 0x000fe40007800016 */
[----:B------:R-:W-:Y:S02]  /*1150*/  ISETP.NE.AND P6, PT, R13, RZ, PT ;  /* 0x000000ff0d00720c */ /* 0x000fe40003fc5270 */
[----:B------:R-:W-:Y:S02]  /*1160*/  FMNMX3 R0, R0, R21, R4, !PT ;  /* 0x0000001500007276 */ /* 0x000fe40007800004 */
[----:B------:R-:W-:Y:S02]  /*1170*/  FSEL R33, R33, R10, P6 ;  /* 0x0000000a21217208 */ /* 0x000fe40003000000 */
[----:B------:R-:W-:Y:S01]  /*1180*/  FMNMX3 R0, R0, R23, R20, !PT ;  /* 0x0000001700007276 */ /* 0x000fe20007800014 */
[-C--:B--2---:R-:W-:Y:S01]  /*1190*/  @P2 FMUL R26, R48, R11.reuse ;  /* 0x0000000b301a2220 */ /* 0x084fe20000400000 */
[----:B------:R-:W-:Y:S01]  /*11a0*/  ISETP.NE.AND P2, PT, R2, RZ, PT ;  /* 0x000000ff0200720c */ /* 0x000fe20003f45270 */
[----:B------:R-:W-:Y:S01]  /*11b0*/  FMUL R19, R44, R11 ;  /* 0x0000000b2c137220 */ /* 0x000fe20000400000 */
[----:B------:R-:W-:Y:S01]  /*11c0*/  FMNMX3 R0, R0, R33, R18, !PT ;  /* 0x0000002100007276 */ /* 0x000fe20007800012 */
[----:B----4-:R-:W-:-:S03]  /*11d0*/  FMUL R3, R40, R11 ;  /* 0x0000000b28037220 */ /* 0x010fc60000400000 */
[-C--:B------:R-:W-:Y:S02]  /*11e0*/  FSEL R19, R19, R10.reuse, P4 ;  /* 0x0000000a13137208 */ /* 0x080fe40002000000 */
[----:B------:R-:W-:Y:S01]  /*11f0*/  FMNMX3 R0, R0, R27, R16, !PT ;  /* 0x0000001b00007276 */ /* 0x000fe20007800010 */
[----:B------:R-:W-:Y:S01]  /*1200*/  @P3 FMUL R17, R42, R11 ;  /* 0x0000000b2a113220 */ /* 0x000fe20000400000 */
[----:B------:R-:W-:Y:S02]  /*1210*/  FSEL R28, R3, R10, P1 ;  /* 0x0000000a031c7208 */ /* 0x000fe40000800000 */
[----:B------:R-:W-:Y:S01]  /*1220*/  FMNMX3 R0, R0, R19, R26, !PT ;  /* 0x0000001300007276 */ /* 0x000fe2000780001a */
[----:B------:R-:W-:Y:S01]  /*1230*/  IMAD.U32 R9, RZ, RZ, UR4 ;  /* 0x00000004ff097e24 */ /* 0x000fe2000f8e00ff */
[----:B------:R-:W-:Y:S01]  /*1240*/  UMOV UR4, 0xffffffff ;  /* 0xffffffff00047882 */ /* 0x000fe20000000000 */
[-C--:B------:R-:W-:Y:S01]  /*1250*/  @P5 FMUL R9, R36, R11.reuse ;  /* 0x0000000b24095220 */ /* 0x080fe20000400000 */
[----:B------:R-:W-:Y:S01]  /*1260*/  FMNMX3 R0, R0, R28, R17, !PT ;  /* 0x0000001c00007276 */ /* 0x000fe20007800011 */
[----:B------:R-:W-:-:S05]  /*1270*/  @P2 FMUL R10, R38, R11 ;  /* 0x0000000b260a2220 */ /* 0x000fca0000400000 */
        /* <DEDUP_REMOVED lines=17> */
[C---:B------:R-:W-:Y:S01]  /*1390*/  FADD R36, -R35.reuse, R22 ;  /* 0x0000001623247221 */ /* 0x040fe20000000100 */
[-C--:B------:R-:W-:Y:S01]  /*13a0*/  FFMA.SAT R0, R40, R11.reuse, 0.5 ;  /* 0x3f00000028007423 */ /* 0x080fe2000000200b */
[C---:B------:R-:W-:Y:S01]  /*13b0*/  FADD R14, -R35.reuse, R4 ;  /* 0x00000004230e7221 */ /* 0x040fe20000000100 */
[----:B------:R-:W-:Y:S01]  /*13c0*/  FADD R4, -R35, R9 ;  /* 0x0000000923047221 */ /* 0x000fe20000000100 */
[----:B------:R-:W-:Y:S01]  /*13d0*/  FFMA.SAT R44, R36, R11, 0.5 ;  /* 0x3f000000242c7423 */ /* 0x000fe2000000200b */
[----:B------:R-:W-:Y:S01]  /*13e0*/  FFMA.RM R3, R0, R7, 12582913 ;  /* 0x4b40000100037423 */ /* 0x000fe20000004007 */
[-C--:B------:R-:W-:Y:S01]  /*13f0*/  FFMA.SAT R0, R38, R11.reuse, 0.5 ;  /* 0x3f00000026007423 */ /* 0x080fe2000000200b */
[----:B------:R-:W-:Y:S01]  /*1400*/  FFMA.SAT R42, R34, R11, 0.5 ;  /* 0x3f000000222a7423 */ /* 0x000fe2000000200b */
[--C-:B------:R-:W-:Y:S01]  /*1410*/  FADD R2, R19, -R35.reuse ;  /* 0x8000002313027221 */ /* 0x100fe20000000000 */
[----:B------:R-:W-:Y:S01]  /*1420*/  FADD R5, R3, -12583039 ;  /* 0xcb40007f03057421 */ /* 0x000fe20000000000 */
[-C--:B------:R-:W-:Y:S01]  /*1430*/  FFMA.RM R15, R0, R7.reuse, 12582913 ;  /* 0x4b400001000f7423 */ /* 0x080fe20000004007 */
[-C--:B------:R-:W-:Y:S01]  /*1440*/  FFMA.RM R19, R42, R7.reuse, 12582913 ;  /* 0x4b4000012a137423 */ /* 0x080fe20000004007 */
[----:B------:R-:W-:Y:S01]  /*1450*/  FADD R22, R21, -R35 ;  /* 0x8000002315167221 */ /* 0x000fe20000000000 */
[C---:B------:R-:W-:Y:S01]  /*1460*/  FFMA R5, R40.reuse, 1.4426950216293334961, -R5 ;  /* 0x3fb8aa3b28057823 */ /* 0x040fe20000000805 */
[----:B------:R-:W-:Y:S01]  /*1470*/  FADD R12, R23, -R35 ;  /* 0x80000023170c7221 */ /* 0x000fe20000000000 */
[----:B------:R-:W-:Y:S01]  /*1480*/  FADD R0, -R35, R17 ;  /* 0x0000001123007221 */ /* 0x000fe20000000100 */
[----:B------:R-:W-:Y:S01]  /*1490*/  FADD R8, R33, -R35 ;  /* 0x8000002321087221 */ /* 0x000fe20000000000 */
[----:B------:R-:W-:Y:S01]  /*14a0*/  FFMA R40, R40, 1.925963033500011079e-08, R5 ;  /* 0x32a5706028287823 */ /* 0x000fe20000000005 */
[----:B------:R-:W-:Y:S01]  /*14b0*/  FADD R5, R15, -12583039 ;  /* 0xcb40007f0f057421 */ /* 0x000fe20000000000 */
[----:B------:R-:W-:Y:S01]  /*14c0*/  FADD R20, -R35, R20 ;  /* 0x0000001423147221 */ /* 0x000fe20000000100 */
[----:B------:R-:W-:Y:S01]  /*14d0*/  SHF.L.U32 R3, R3, 0x17, RZ ;  /* 0x0000001703037819 */ /* 0x000fe200000006ff */
[----:B------:R-:W-:Y:S01]  /*14e0*/  FADD R6, R27, -R35 ;  /* 0x800000231b067221 */ /* 0x000fe20000000000 */
[----:B------:R-:W-:Y:S01]  /*14f0*/  FFMA R9, R38, 1.4426950216293334961, -R5 ;  /* 0x3fb8aa3b26097823 */ /* 0x000fe20000000805 */
[----:B------:R-:W-:Y:S01]  /*1500*/  FFMA.RM R5, R44, R7, 12582913 ;  /* 0x4b4000012c057423 */ /* 0x000fe20000004007 */
[----:B------:R-:W-:Y:S01]  /*1510*/  MUFU.EX2 R40, R40 ;  /* 0x0000002800287308 */ /* 0x000fe20000000800 */
[----:B------:R-:W-:-:S02]  /*1520*/  IMAD.SHL.U32 R15, R15, 0x800000, RZ ;  /* 0x008000000f0f7824 */ /* 0x000fc400078e00ff */
[----:B------:R-:W-:Y:S01]  /*1530*/  FFMA R21, R38, 1.925963033500011079e-08, R9 ;  /* 0x32a5706026157823 */ /* 0x000fe20000000009 */
[----:B------:R-:W-:Y:S01]  /*1540*/  FADD R13, R5, -12583039 ;  /* 0xcb40007f050d7421 */ /* 0x000fe20000000000 */
[----:B------:R-:W-:Y:S01]  /*1550*/  FADD R9, R19, -12583039 ;  /* 0xcb40007f13097421 */ /* 0x000fe20000000000 */
[C---:B------:R-:W-:Y:S01]  /*1560*/  FADD R18, -R35.reuse, R18 ;  /* 0x0000001223127221 */ /* 0x040fe20000000100 */
[----:B------:R-:W-:Y:S01]  /*1570*/  FADD R10, R10, -R35 ;  /* 0x800000230a0a7221 */ /* 0x000fe20000000000 */
        /* <DEDUP_REMOVED lines=8> */
[----:B------:R-:W-:Y:S01]  /*1600*/  FADD R28, R28, -R35 ;  /* 0x800000231c1c7221 */ /* 0x000fe20000000000 */
[-C--:B------:R-:W-:Y:S01]  /*1610*/  FFMA.RM R13, R36, R7.reuse, 12582913 ;  /* 0x4b400001240d7423 */ /* 0x080fe20000004007 */
[----:B------:R-:W-:Y:S01]  /*1620*/  SHF.L.U32 R19, R19, 0x17, RZ ;  /* 0x0000001713137819 */ /* 0x000fe200000006ff */
[----:B------:R-:W-:Y:S01]  /*1630*/  FFMA.RM R17, R34, R7, 12582913 ;  /* 0x4b40000122117423 */ /* 0x000fe20000004007 */
[----:B------:R-:W0:Y:S01]  /*1640*/  MUFU.EX2 R38, R38 ;  /* 0x0000002600267308 */ /* 0x000e220000000800 */
[----:B------:R-:W-:Y:S01]  /*1650*/  FADD R23, R13, -12583039 ;  /* 0xcb40007f0d177421 */ /* 0x000fe20000000000 */
[----:B------:R-:W-:Y:S01]  /*1660*/  SHF.L.U32 R5, R5, 0x17, RZ ;  /* 0x0000001705057819 */ /* 0x000fe200000006ff */
[C---:B------:R-:W-:Y:S01]  /*1670*/  FADD R9, R17.reuse, -12583039 ;  /* 0xcb40007f11097421 */ /* 0x040fe20000000000 */
[----:B------:R-:W-:Y:S01]  /*1680*/  SHF.L.U32 R17, R17, 0x17, RZ ;  /* 0x0000001711117819 */ /* 0x000fe200000006ff */
[----:B------:R-:W-:Y:S01]  /*1690*/  FFMA R23, R14, 1.4426950216293334961, -R23 ;  /* 0x3fb8aa3b0e177823 */ /* 0x000fe20000000817 */
[----:B------:R-:W-:-:S02]  /*16a0*/  IMAD.SHL.U32 R13, R13, 0x800000, RZ ;  /* 0x008000000d0d7824 */ /* 0x000fc400078e00ff */
[----:B------:R-:W-:Y:S01]  /*16b0*/  FFMA R9, R22, 1.4426950216293334961, -R9 ;  /* 0x3fb8aa3b16097823 */ /* 0x000fe20000000809 */
[----:B------:R-:W-:Y:S01]  /*16c0*/  FFMA R34, R14, 1.925963033500011079e-08, R23 ;  /* 0x32a570600e227823 */ /* 0x000fe20000000017 */
[----:B------:R-:W-:Y:S02]  /*16d0*/  FFMA.SAT R14, R12, R11, 0.5 ;  /* 0x3f0000000c0e7423 */ /* 0x000fe4000000200b */
[----:B------:R-:W-:Y:S02]  /*16e0*/  FFMA R33, R22, 1.925963033500011079e-08, R9 ;  /* 0x32a5706016217823 */ /* 0x000fe40000000009 */
[----:B------:R0:W1:Y:S01]  /*16f0*/  MUFU.EX2 R22, R21 ;  /* 0x0000001500167308 */ /* 0x0000620000000800 */
[----:B------:R-:W-:Y:S01]  /*1700*/  FFMA.RM R9, R14, R7, 12582913 ;  /* 0x4b4000010e097423 */ /* 0x000fe20000004007 */
[----:B------:R-:W-:-:S03]  /*1710*/  FFMA.SAT R14, R20, R11, 0.5 ;  /* 0x3f000000140e7423 */ /* 0x000fc6000000200b */
[C---:B------:R-:W-:Y:S01]  /*1720*/  FADD R23, R9.reuse, -12583039 ;  /* 0xcb40007f09177421 */ /* 0x040fe20000000000 */
[----:B------:R-:W-:Y:S01]  /*1730*/  FFMA.RM R14, R14, R7, 12582913 ;  /* 0x4b4000010e0e7423 */ /* 0x000fe20000004007 */
[----:B------:R-:W-:Y:S01]  /*1740*/  SHF.L.U32 R9, R9, 0x17, RZ ;  /* 0x0000001709097819 */ /* 0x000fe200000006ff */
[----:B------:R-:W-:Y:S01]  /*1750*/  MUFU.EX2 R34, R34 ;  /* 0x0000002200227308 */ /* 0x000fe20000000800 */
[----:B------:R-:W-:Y:S01]  /*1760*/  FFMA R23, R12, 1.4426950216293334961, -R23 ;  /* 0x3fb8aa3b0c177823 */ /* 0x000fe20000000817 */
[----:B0-----:R-:W-:-:S03]  /*1770*/  FMUL R21, R19, R38 ;  /* 0x0000002613157220 */ /* 0x001fc60000400000 */
[----:B------:R-:W-:Y:S01]  /*1780*/  FFMA R27, R12, 1.925963033500011079e-08, R23 ;  /* 0x32a570600c1b7823 */ /* 0x000fe20000000017 */
[----:B------:R-:W-:Y:S01]  /*1790*/  FMUL R23, R3, R40 ;  /* 0x0000002803177220 */ /* 0x000fe20000400000 */
[----:B------:R-:W-:Y:S01]  /*17a0*/  FADD R3, R14, -12583039 ;  /* 0xcb40007f0e037421 */ /* 0x000fe20000000000 */
[----:B------:R-:W-:Y:S01]  /*17b0*/  FFMA.SAT R12, R8, R11, 0.5 ;  /* 0x3f000000080c7423 */ /* 0x000fe2000000200b */
[----:B-1----:R-:W-:Y:S02]  /*17c0*/  FMUL R22, R15, R22 ;  /* 0x000000160f167220 */ /* 0x002fe40000400000 */
[----:B------:R-:W-:Y:S01]  /*17d0*/  FFMA R3, R20, 1.4426950216293334961, -R3 ;  /* 0x3fb8aa3b14037823 */ /* 0x000fe20000000803 */
[----:B------:R-:W-:Y:S01]  /*17e0*/  FFMA.RM R15, R12, R7, 12582913 ;  /* 0x4b4000010c0f7423 */ /* 0x000fe20000004007 */
[----:B------:R-:W-:Y:S02]  /*17f0*/  FFMA.SAT R12, R16, R11, 0.5 ;  /* 0x3f000000100c7423 */ /* 0x000fe4000000200b */
[----:B------:R-:W-:Y:S01]  /*1800*/  FFMA R37, R20, 1.925963033500011079e-08, R3 ;  /* 0x32a5706014257823 */ /* 0x000fe20000000003 */
[----:B------:R-:W-:Y:S01]  /*1810*/  FADD R3, R15, -12583039 ;  /* 0xcb40007f0f037421 */ /* 0x000fe20000000000 */
[----:B------:R-:W0:Y:S01]  /*1820*/  MUFU.EX2 R20, R39 ;  /* 0x0000002700147308 */ /* 0x000e220000000800 */
[----:B------:R-:W-:-:S02]  /*1830*/  FFMA.RM R12, R12, R7, 12582913 ;  /* 0x4b4000010c0c7423 */ /* 0x000fc40000004007 */
[----:B------:R-:W-:-:S04]  /*1840*/  FFMA R3, R8, 1.4426950216293334961, -R3 ;  /* 0x3fb8aa3b08037823 */ /* 0x000fc80000000803 */
[----:B------:R-:W-:Y:S01]  /*1850*/  FFMA R35, R8, 1.925963033500011079e-08, R3 ;  /* 0x32a5706008237823 */ /* 0x000fe20000000003 */
[----:B------:R-:W-:Y:S01]  /*1860*/  FFMA.SAT R8, R18, R11, 0.5 ;  /* 0x3f00000012087423 */ /* 0x000fe2000000200b */
[----:B------:R-:W-:Y:S03]  /*1870*/  MUFU.EX2 R38, R37 ;  /* 0x0000002500267308 */ /* 0x000fe60000000800 */
[----:B------:R-:W-:Y:S01]  /*1880*/  FFMA.RM R3, R8, R7, 12582913 ;  /* 0x4b40000108037423 */ /* 0x000fe20000004007 */
[----:B------:R-:W-:-:S03]  /*1890*/  FFMA.SAT R8, R6, R11, 0.5 ;  /* 0x3f00000006087423 */ /* 0x000fc6000000200b */
[----:B------:R-:W-:Y:S01]  /*18a0*/  FADD R19, R3, -12583039 ;  /* 0xcb40007f03137421 */ /* 0x000fe20000000000 */
[----:B0-----:R-:W-:Y:S01]  /*18b0*/  FMUL R20, R5, R20 ;  /* 0x0000001405147220 */ /* 0x001fe20000400000 */
[----:B------:R-:W-:Y:S01]  /*18c0*/  FFMA.RM R5, R8, R7, 12582913 ;  /* 0x4b40000108057423 */ /* 0x000fe20000004007 */
[----:B------:R-:W-:Y:S01]  /*18d0*/  MUFU.EX2 R35, R35 ;  /* 0x0000002300237308 */ /* 0x000fe20000000800 */
[----:B------:R-:W-:-:S04]  /*18e0*/  FFMA R19, R18, 1.4426950216293334961, -R19 ;  /* 0x3fb8aa3b12137823 */ /* 0x000fc80000000813 */
[----:B------:R-:W-:Y:S01]  /*18f0*/  FFMA R36, R18, 1.925963033500011079e-08, R19 ;  /* 0x32a5706012247823 */ /* 0x000fe20000000013 */
[----:B------:R-:W-:Y:S01]  /*1900*/  FADD R19, R5, -12583039 ;  /* 0xcb40007f05137421 */ /* 0x000fe20000000000 */
[----:B------:R-:W-:Y:S01]  /*1910*/  FMUL R18, R13, R34 ;  /* 0x000000220d127220 */ /* 0x000fe20000400000 */
[----:B------:R-:W0:Y:S01]  /*1920*/  MUFU.EX2 R8, R33 ;  /* 0x0000002100087308 */ /* 0x000e220000000800 */
[----:B------:R-:W-:Y:S01]  /*1930*/  SHF.L.U32 R5, R5, 0x17, RZ ;  /* 0x0000001705057819 */ /* 0x000fe200000006ff */
[----:B------:R-:W-:-:S04]  /*1940*/  FFMA R19, R6, 1.4426950216293334961, -R19 ;  /* 0x3fb8aa3b06137823 */ /* 0x000fc80000000813 */
[----:B------:R-:W-:Y:S02]  /*1950*/  FFMA R6, R6, 1.925963033500011079e-08, R19 ;  /* 0x32a5706006067823 */ /* 0x000fe40000000013 */
[----:B------:R-:W-:Y:S08]  /*1960*/  MUFU.EX2 R36, R36 ;  /* 0x0000002400247308 */ /* 0x000ff00000000800 */
[----:B------:R-:W1:Y:S01]  /*1970*/  MUFU.EX2 R6, R6 ;  /* 0x0000000600067308 */ /* 0x000e620000000800 */
[----:B0-----:R-:W-:Y:S01]  /*1980*/  FMUL R19, R17, R8 ;  /* 0x0000000811137220 */ /* 0x001fe20000400000 */
[----:B------:R-:W-:Y:S01]  /*1990*/  FADD R17, R12, -12583039 ;  /* 0xcb40007f0c117421 */ /* 0x000fe20000000000 */
[----:B------:R-:W-:-:S03]  /*19a0*/  FFMA.SAT R8, R2, R11, 0.5 ;  /* 0x3f00000002087423 */ /* 0x000fc6000000200b */
[----:B------:R-:W-:Y:S01]  /*19b0*/  FFMA R17, R16, 1.4426950216293334961, -R17 ;  /* 0x3fb8aa3b10117823 */ /* 0x000fe20000000811 */
[----:B------:R-:W-:Y:S02]  /*19c0*/  FFMA.RM R13, R8, R7, 12582913 ;  /* 0x4b400001080d7423 */ /* 0x000fe40000004007 */
[----:B------:R-:W0:Y:S01]  /*19d0*/  MUFU.EX2 R8, R27 ;  /* 0x0000001b00087308 */ /* 0x000e220000000800 */
[----:B------:R-:W-:Y:S01]  /*19e0*/  FFMA R16, R16, 1.925963033500011079e-08, R17 ;  /* 0x32a5706010107823 */ /* 0x000fe20000000011 */
[----:B------:R-:W-:-:S04]  /*19f0*/  FADD R17, R13, -12583039 ;  /* 0xcb40007f0d117421 */ /* 0x000fc80000000000 */
[C---:B------:R-:W-:Y:S02]  /*1a00*/  FFMA R17, R2.reuse, 1.4426950216293334961, -R17 ;  /* 0x3fb8aa3b02117823 */ /* 0x040fe40000000811 */
[----:B------:R-:W2:Y:S01]  /*1a10*/  MUFU.EX2 R16, R16 ;  /* 0x0000001000107308 */ /* 0x000ea20000000800 */
[----:B-1----:R-:W-:Y:S01]  /*1a20*/  FMUL R6, R5, R6 ;  /* 0x0000000605067220 */ /* 0x002fe20000400000 */
[----:B------:R-:W-:Y:S01]  /*1a30*/  FFMA R33, R2, 1.925963033500011079e-08, R17 ;  /* 0x32a5706002217823 */ /* 0x000fe20000000011 */
[----:B------:R-:W-:Y:S01]  /*1a40*/  FFMA.SAT R2, R26, R11, 0.5 ;  /* 0x3f0000001a027423 */ /* 0x000fe2000000200b */
[----:B------:R-:W-:-:S03]  /*1a50*/  SHF.L.U32 R5, R12, 0x17, RZ ;  /* 0x000000170c057819 */ /* 0x000fc600000006ff */
[----:B------:R-:W-:Y:S01]  /*1a60*/  FFMA.RM R2, R2, R7, 12582913 ;  /* 0x4b40000102027423 */ /* 0x000fe20000004007 */
[----:B------:R-:W-:Y:S01]  /*1a70*/  MUFU.EX2 R33, R33 ;  /* 0x0000002100217308 */ /* 0x000fe20000000800 */
[----:B0-----:R-:W-:Y:S01]  /*1a80*/  FMUL R17, R9, R8 ;  /* 0x0000000809117220 */ /* 0x001fe20000400000 */
[----:B------:R-:W-:Y:S01]  /*1a90*/  SHF.L.U32 R9, R14, 0x17, RZ ;  /* 0x000000170e097819 */ /* 0x000fe200000006ff */
[----:B------:R-:W-:Y:S01]  /*1aa0*/  FADD R39, R2, -12583039 ;  /* 0xcb40007f02277421 */ /* 0x000fe20000000000 */
[----:B------:R-:W-:Y:S01]  /*1ab0*/  FFMA.SAT R14, R28, R11, 0.5 ;  /* 0x3f0000001c0e7423 */ /* 0x000fe2000000200b */
[----:B------:R-:W-:Y:S02]  /*1ac0*/  SHF.L.U32 R8, R15, 0x17, RZ ;  /* 0x000000170f087819 */ /* 0x000fe400000006ff */
[----:B------:R-:W-:Y:S01]  /*1ad0*/  FFMA R39, R26, 1.4426950216293334961, -R39 ;  /* 0x3fb8aa3b1a277823 */ /* 0x000fe20000000827 */
[----:B------:R-:W-:Y:S01]  /*1ae0*/  FFMA.RM R14, R14, R7, 12582913 ;  /* 0x4b4000010e0e7423 */ /* 0x000fe20000004007 */
[----:B------:R-:W-:Y:S01]  /*1af0*/  FMUL R9, R9, R38 ;  /* 0x0000002609097220 */ /* 0x000fe20000400000 */
[-C--:B------:R-:W-:Y:S01]  /*1b00*/  FFMA.SAT R38, R4, R11.reuse, 0.5 ;  /* 0x3f00000004267423 */ /* 0x080fe2000000200b */
[----:B------:R-:W-:Y:S01]  /*1b10*/  FFMA R34, R26, 1.925963033500011079e-08, R39 ;  /* 0x32a570601a227823 */ /* 0x000fe20000000027 */
[----:B------:R-:W-:Y:S01]  /*1b20*/  FADD R27, R14, -12583039 ;  /* 0xcb40007f0e1b7421 */ /* 0x000fe20000000000 */
[----:B------:R-:W-:Y:S01]  /*1b30*/  FFMA.SAT R26, R0, R11, 0.5 ;  /* 0x3f000000001a7423 */ /* 0x000fe2000000200b */
[----:B------:R-:W-:Y:S01]  /*1b40*/  FMUL R8, R8, R35 ;  /* 0x0000002308087220 */ /* 0x000fe20000400000 */
[----:B--2---:R-:W-:Y:S01]  /*1b50*/  FMUL R5, R5, R16 ;  /* 0x0000001005057220 */ /* 0x004fe20000400000 */
[----:B------:R-:W-:Y:S01]  /*1b60*/  FFMA R27, R28, 1.4426950216293334961, -R27 ;  /* 0x3fb8aa3b1c1b7823 */ /* 0x000fe2000000081b */
[----:B------:R-:W-:Y:S01]  /*1b70*/  FFMA.RM R15, R26, R7, 12582913 ;  /* 0x4b4000011a0f7423 */ /* 0x000fe20000004007 */
[----:B------:R-:W-:Y:S02]  /*1b80*/  MUFU.EX2 R34, R34 ;  /* 0x0000002200227308 */ /* 0x000fe40000000800 */
[----:B------:R-:W-:Y:S01]  /*1b90*/  FFMA R28, R28, 1.925963033500011079e-08, R27 ;  /* 0x32a570601c1c7823 */ /* 0x000fe2000000001b */
[C---:B------:R-:W-:Y:S01]  /*1ba0*/  FADD R27, R15.reuse, -12583039 ;  /* 0xcb40007f0f1b7421 */ /* 0x040fe20000000000 */
[----:B------:R-:W-:-:S03]  /*1bb0*/  SHF.L.U32 R15, R15, 0x17, RZ ;  /* 0x000000170f0f7819 */ /* 0x000fc600000006ff */
[C---:B------:R-:W-:Y:S01]  /*1bc0*/  FFMA R27, R0.reuse, 1.4426950216293334961, -R27 ;  /* 0x3fb8aa3b001b7823 */ /* 0x040fe2000000081b */
[----:B------:R-:W-:Y:S03]  /*1bd0*/  MUFU.EX2 R35, R28 ;  /* 0x0000001c00237308 */ /* 0x000fe60000000800 */
        /* <DEDUP_REMOVED lines=8> */
[C---:B------:R-:W-:Y:S01]  /*1c60*/  FADD R7, R11.reuse, -12583039 ;  /* 0xcb40007f0b077421 */ /* 0x040fe20000000000 */
[----:B------:R-:W-:Y:S02]  /*1c70*/  IMAD.SHL.U32 R11, R11, 0x800000, RZ ;  /* 0x008000000b0b7824 */ /* 0x000fe400078e00ff */
[----:B------:R1:W2:Y:S01]  /*1c80*/  MUFU.EX2 R37, R10 ;  /* 0x0000000a00257308 */ /* 0x0002a20000000800 */
[----:B------:R-:W-:-:S04]  /*1c90*/  FFMA R7, R4, 1.4426950216293334961, -R7 ;  /* 0x3fb8aa3b04077823 */ /* 0x000fc80000000807 */
[----:B------:R-:W-:Y:S01]  /*1ca0*/  FFMA R27, R4, 1.925963033500011079e-08, R7 ;  /* 0x32a57060041b7823 */ /* 0x000fe20000000007 */
[----:B------:R-:W-:-:S03]  /*1cb0*/  FADD R7, RZ, R23 ;  /* 0x00000017ff077221 */ /* 0x000fc60000000000 */
[----:B------:R-:W3:Y:S01]  /*1cc0*/  MUFU.EX2 R16, R27 ;  /* 0x0000001b00107308 */ /* 0x000ee20000000800 */
[----:B------:R-:W-:Y:S01]  /*1cd0*/  FADD R4, R7, R22 ;  /* 0x0000001607047221 */ /* 0x000fe20000000000 */
[----:B-1----:R-:W-:Y:S01]  /*1ce0*/  SHF.L.U32 R10, R0, 0x17, RZ ;  /* 0x00000017000a7819 */ /* 0x002fe200000006ff */
[----:B0-----:R-:W-:Y:S02]  /*1cf0*/  FMUL R0, R15, R26 ;  /* 0x0000001a0f007220 */ /* 0x001fe40000400000 */
[----:B------:R-:W-:Y:S02]  /*1d00*/  FADD R7, R4, R21 ;  /* 0x0000001504077221 */ /* 0x000fe40000000000 */
[----:B--2---:R-:W-:Y:S02]  /*1d10*/  FMUL R10, R10, R37 ;  /* 0x000000250a0a7220 */ /* 0x004fe40000400000 */
[----:B------:R-:W-:Y:S01]  /*1d20*/  FADD R4, R7, R20 ;  /* 0x0000001407047221 */ /* 0x000fe20000000000 */
[----:B------:R-:W-:-:S03]  /*1d30*/  IMAD.SHL.U32 R7, R3, 0x800000, RZ ;  /* 0x0080000003077824 */ /* 0x000fc600078e00ff */
[----:B------:R-:W-:Y:S01]  /*1d40*/  FADD R3, R4, R19 ;  /* 0x0000001304037221 */ /* 0x000fe20000000000 */
[----:B------:R-:W-:-:S03]  /*1d50*/  FMUL R7, R7, R36 ;  /* 0x0000002407077220 */ /* 0x000fc60000400000 */
[----:B------:R-:W-:Y:S01]  /*1d60*/  FADD R4, R3, R18 ;  /* 0x0000001203047221 */ /* 0x000fe20000000000 */
[----:B---3--:R-:W-:-:S03]  /*1d70*/  FMUL R16, R11, R16 ;  /* 0x000000100b107220 */ /* 0x008fc60000400000 */
        /* <DEDUP_REMOVED lines=27> */
.L_x_35667:
        /* <DEDUP_REMOVED lines=12> */
[----:B------:R-:W-:Y:S05]  /*1ff0*/  CALL.REL.NOINC `($__internal_589_$__cuda_sm3x_div_rn_noftz_f32_slowpath) ;  /* 0x0000002400987944 */ /* 0x000fea0003c00000 */
[----:B------:R-:W-:-:S07]  /*2000*/  MOV R12, R11 ;  /* 0x0000000b000c7202 */ /* 0x000fce0000000f00 */
.L_x_35620:
[----:B------:R-:W-:Y:S05]  /*2010*/  BSYNC.RECONVERGENT B2 ;  /* 0x0000000000027941 */ /* 0x000fea0003800200 */
.L_x_35619:
        /* <DEDUP_REMOVED lines=12> */
[----:B------:R-:W-:Y:S05]  /*20e0*/  CALL.REL.NOINC `($__internal_589_$__cuda_sm3x_div_rn_noftz_f32_slowpath) ;  /* 0x00000024005c7944 */ /* 0x000fea0003c00000 */
[----:B------:R-:W-:-:S07]  /*20f0*/  MOV R13, R11 ;  /* 0x0000000b000d7202 */ /* 0x000fce0000000f00 */
.L_x_35622:
[----:B------:R-:W-:Y:S05]  /*2100*/  BSYNC.RECONVERGENT B2 ;  /* 0x0000000000027941 */ /* 0x000fea0003800200 */
.L_x_35621:
        /* <DEDUP_REMOVED lines=12> */
[----:B------:R-:W-:Y:S05]  /*21d0*/  CALL.REL.NOINC `($__internal_589_$__cuda_sm3x_div_rn_noftz_f32_slowpath) ;  /* 0x0000002400207944 */ /* 0x000fea0003c00000 */
[----:B------:R-:W-:-:S07]  /*21e0*/  IMAD.MOV.U32 R26, RZ, RZ, R11 ;  /* 0x000000ffff1a7224 */ /* 0x000fce00078e000b */
.L_x_35624:
[----:B------:R-:W-:Y:S05]  /*21f0*/  BSYNC.RECONVERGENT B2 ;  /* 0x0000000000027941 */ /* 0x000fea0003800200 */
.L_x_35623:
        /* <DEDUP_REMOVED lines=13> */
[----:B------:R-:W-:-:S07]  /*22d0*/  MOV R27, R11 ;  /* 0x0000000b001b7202 */ /* 0x000fce0000000f00 */
.L_x_35626:
[----:B------:R-:W-:Y:S05]  /*22e0*/  BSYNC.RECONVERGENT B2 ;  /* 0x0000000000027941 */ /* 0x000fea0003800200 */
.L_x_35625:
        /* <DEDUP_REMOVED lines=12> */
[----:B------:R-:W-:Y:S05]  /*23b0*/  CALL.REL.NOINC `($__internal_589_$__cuda_sm3x_div_rn_noftz_f32_slowpath) ;  /* 0x0000002000a87944 */ /* 0x000fea0003c00000 */
[----:B------:R-:W-:-:S07]  /*23c0*/  MOV R20, R11 ;  /* 0x0000000b00147202 */ /* 0x000fce0000000f00 */
.L_x_35628:
[----:B------:R-:W-:Y:S05]  /*23d0*/  BSYNC.RECONVERGENT B2 ;  /* 0x0000000000027941 */ /* 0x000fea0003800200 */
.L_x_35627:
        /* <DEDUP_REMOVED lines=14> */
.L_x_35630:
[----:B------:R-:W-:Y:S05]  /*24c0*/  BSYNC.RECONVERGENT B2 ;  /* 0x0000000000027941 */ /* 0x000fea0003800200 */
.L_x_35629:
        /* <DEDUP_REMOVED lines=14> */
.L_x_35632:
[----:B------:R-:W-:Y:S05]  /*25b0*/  BSYNC.RECONVERGENT B2 ;  /* 0x0000000000027941 */ /* 0x000fea0003800200 */
.L_x_35631:
        /* <DEDUP_REMOVED lines=14> */
.L_x_35634:
[----:B------:R-:W-:Y:S05]  /*26a0*/  BSYNC.RECONVERGENT B2 ;  /* 0x0000000000027941 */ /* 0x000fea0003800200 */
.L_x_35633:
        /* <DEDUP_REMOVED lines=14> */
.L_x_35636:
[----:B------:R-:W-:Y:S05]  /*2790*/  BSYNC.RECONVERGENT B2 ;  /* 0x0000000000027941 */ /* 0x000fea0003800200 */
.L_x_35635:
        /* <DEDUP_REMOVED lines=14> */
.L_x_35638:
[----:B------:R-:W-:Y:S05]  /*2880*/  BSYNC.RECONVERGENT B2 ;  /* 0x0000000000027941 */ /* 0x000fea0003800200 */
.L_x_35637:
        /* <DEDUP_REMOVED lines=14> */
.L_x_35640:
[----:B------:R-:W-:Y:S05]  /*2970*/  BSYNC.RECONVERGENT B2 ;  /* 0x0000000000027941 */ /* 0x000fea0003800200 */
.L_x_35639:
        /* <DEDUP_REMOVED lines=14> */
.L_x_35642:
[----:B------:R-:W-:Y:S05]  /*2a60*/  BSYNC.RECONVERGENT B2 ;  /* 0x0000000000027941 */ /* 0x000fea0003800200 */
.L_x_35641:
        /* <DEDUP_REMOVED lines=14> */
.L_x_35644:
[----:B------:R-:W-:Y:S05]  /*2b50*/  BSYNC.RECONVERGENT B2 ;  /* 0x0000000000027941 */ /* 0x000fea0003800200 */
.L_x_35643:
        /* <DEDUP_REMOVED lines=14> */
.L_x_35646:
[----:B------:R-:W-:Y:S05]  /*2c40*/  BSYNC.RECONVERGENT B2 ;  /* 0x0000000000027941 */ /* 0x000fea0003800200 */
.L_x_35645:
        /* <DEDUP_REMOVED lines=14> */
.L_x_35648:
[----:B------:R-:W-:Y:S05]  /*2d30*/  BSYNC.RECONVERGENT B2 ;  /* 0x0000000000027941 */ /* 0x000fea0003800200 */
.L_x_35647:
        /* <DEDUP_REMOVED lines=14> */
.L_x_35650:
[----:B------:R-:W-:Y:S05]  /*2e20*/  BSYNC.RECONVERGENT B2 ;  /* 0x0000000000027941 */ /* 0x000fea0003800200 */
.L_x_35649:
        /* <DEDUP_REMOVED lines=14> */
.L_x_35652:
[----:B------:R-:W-:Y:S05]  /*2f10*/  BSYNC.RECONVERGENT B2 ;  /* 0x0000000000027941 */ /* 0x000fea0003800200 */
.L_x_35651:
        /* <DEDUP_REMOVED lines=14> */
.L_x_35654:
[----:B------:R-:W-:Y:S05]  /*3000*/  BSYNC.RECONVERGENT B2 ;  /* 0x0000000000027941 */ /* 0x000fea0003800200 */
.L_x_35653:
        /* <DEDUP_REMOVED lines=12> */
[C---:B------:R-:W-:Y:S02]  /*30d0*/  R2UR UR10, R24.reuse ;  /* 0x00000000180a72ca */ /* 0x040fe400000e0000 */
[----:B------:R-:W-:Y:S02]  /*30e0*/  R2UR UR11, R25 ;  /* 0x00000000190b72ca */ /* 0x000fe400000e0000 */
[----:B------:R-:W-:Y:S02]  /*30f0*/  LEA.HI R0, P0, R11, R10, RZ, 0x1 ;  /* 0x0000000a0b007211 */ /* 0x000fe400078108ff */
[----:B------:R-:W-:Y:S02]  /*3100*/  R2UR UR12, R24 ;  /* 0x00000000180c72ca */ /* 0x000fe400000e0000 */
[----:B------:R-:W-:-:S02]  /*3110*/  SHF.L.U32 R14, R0, 0x2, RZ ;  /* 0x00000002000e7819 */ /* 0x000fc400000006ff */
[-C--:B------:R-:W-:Y:S02]  /*3120*/  IADD3.X R15, PT, PT, RZ, R11.reuse, RZ, P0, !PT ;  /* 0x0000000bff0f7210 */ /* 0x080fe400007fe4ff */
[----:B------:R-:W-:Y:S02]  /*3130*/  IADD3 R22, P0, PT, R10, 0x40, RZ ;  /* 0x000000400a167810 */ /* 0x000fe40007f1e0ff */
[----:B------:R-:W-:Y:S02]  /*3140*/  LOP3.LUT R14, R14, 0xfffffff8, RZ, 0xc0, !PT ;  /* 0xfffffff80e0e7812 */ /* 0x000fe400078ec0ff */
[----:B------:R-:W-:Y:S02]  /*3150*/  IADD3.X R17, PT, PT, RZ, R11, RZ, P0, !PT ;  /* 0x0000000bff117210 */ /* 0x000fe400007fe4ff */
[----:B------:R-:W-:Y:S02]  /*3160*/  SHF.L.U64.HI R0, R0, 0x2, R15 ;  /* 0x0000000200007819 */ /* 0x000fe4000001020f */
[----:B------:R-:W-:-:S02]  /*3170*/  IADD3 R14, P0, PT, R14, UR40, RZ ;  /* 0x000000280e0e7c10 */ /* 0x000fc4000ff1e0ff */
[----:B------:R-:W-:Y:S02]  /*3180*/  LEA.HI R22, P1, R17, R22, RZ, 0x1 ;  /* 0x0000001611167211 */ /* 0x000fe400078308ff */
[----:B------:R-:W-:Y:S02]  /*3190*/  IADD3.X R15, PT, PT, R0, UR41, RZ, P0, !PT ;  /* 0x00000029000f7c10 */ /* 0x000fe400087fe4ff */
[C---:B------:R-:W-:Y:S01]  /*31a0*/  IADD3 R0, P0, PT, R10.reuse, 0x80, RZ ;  /* 0x000000800a007810 */ /* 0x040fe20007f1e0ff */
[----:B------:R-:W-:Y:S01]  /*31b0*/  IMAD.X R17, RZ, RZ, R17, P1 ;  /* 0x000000ffff117224 */ /* 0x000fe200008e0611 */
[----:B------:R-:W-:Y:S01]  /*31c0*/  IADD3 R16, P1, PT, R10, 0xc0, RZ ;  /* 0x000000c00a107810 */ /* 0x000fe20007f3e0ff */
[----:B------:R0:W-:Y:S01]  /*31d0*/  STG.E.64 desc[UR4][R14.64], R12 ;  /* 0x0000000c0e007986 */ /* 0x0001e2000c101b04 */
[----:B------:R-:W-:Y:S02]  /*31e0*/  IADD3.X R23, PT, PT, RZ, R11, RZ, P0, !PT ;  /* 0x0000000bff177210 */ /* 0x000fe400007fe4ff */
[----:B------:R-:W-:-:S02]  /*31f0*/  SHF.L.U64.HI R28, R22, 0x2, R17 ;  /* 0x00000002161c7819 */ /* 0x000fc40000010211 */
[----:B------:R-:W-:Y:S02]  /*3200*/  IADD3.X R17, PT, PT, RZ, R11, RZ, P1, !PT ;  /* 0x0000000bff117210 */ /* 0x000fe40000ffe4ff */
[----:B------:R-:W-:Y:S02]  /*3210*/  LEA.HI R0, P1, R23, R0, RZ, 0x1 ;  /* 0x0000000017007211 */ /* 0x000fe400078308ff */
[----:B------:R-:W-:Y:S02]  /*3220*/  LEA.HI R16, P2, R17, R16, RZ, 0x1 ;  /* 0x0000001011107211 */ /* 0x000fe400078508ff */
[----:B------:R-:W-:Y:S01]  /*3230*/  SHF.L.U32 R22, R22, 0x2, RZ ;  /* 0x0000000216167819 */ /* 0x000fe200000006ff */
[----:B------:R-:W-:Y:S01]  /*3240*/  IMAD.X R23, RZ, RZ, R23, P1 ;  /* 0x000000ffff177224 */ /* 0x000fe200008e0617 */
[----:B------:R-:W-:Y:S02]  /*3250*/  R2UR UR13, R25 ;  /* 0x00000000190d72ca */ /* 0x000fe400000e0000 */
[----:B0-----:R-:W-:-:S02]  /*3260*/  IADD3.X R15, PT, PT, RZ, R17, RZ, P2, !PT ;  /* 0x00000011ff0f7210 */ /* 0x001fc400017fe4ff */
[----:B------:R-:W-:Y:S02]  /*3270*/  LOP3.LUT R22, R22, 0xfffffff8, RZ, 0xc0, !PT ;  /* 0xfffffff816167812 */ /* 0x000fe400078ec0ff */
[C---:B------:R-:W-:Y:S02]  /*3280*/  SHF.L.U64.HI R17, R0.reuse, 0x2, R23 ;  /* 0x0000000200117819 */ /* 0x040fe40000010217 */
[----:B------:R-:W-:Y:S02]  /*3290*/  SHF.L.U32 R14, R0, 0x2, RZ ;  /* 0x00000002000e7819 */ /* 0x000fe400000006ff */
[C---:B------:R-:W-:Y:S02]  /*32a0*/  SHF.L.U64.HI R0, R16.reuse, 0x2, R15 ;  /* 0x0000000210007819 */ /* 0x040fe4000001020f */
[----:B------:R-:W-:Y:S02]  /*32b0*/  SHF.L.U32 R16, R16, 0x2, RZ ;  /* 0x0000000210107819 */ /* 0x000fe400000006ff */
[----:B------:R-:W-:-:S02]  /*32c0*/  IADD3 R12, P0, PT, R22, UR40, RZ ;  /* 0x00000028160c7c10 */ /* 0x000fc4000ff1e0ff */
[----:B------:R-:W-:Y:S02]  /*32d0*/  LOP3.LUT R14, R14, 0xfffffff8, RZ, 0xc0, !PT ;  /* 0xfffffff80e0e7812 */ /* 0x000fe400078ec0ff */
[----:B------:R-:W-:Y:S02]  /*32e0*/  LOP3.LUT R16, R16, 0xfffffff8, RZ, 0xc0, !PT ;  /* 0xfffffff810107812 */ /* 0x000fe400078ec0ff */
[----:B------:R-:W-:Y:S02]  /*32f0*/  IADD3.X R13, PT, PT, R28, UR41, RZ, P0, !PT ;  /* 0x000000291c0d7c10 */ /* 0x000fe400087fe4ff */
[----:B------:R-:W-:Y:S02]  /*3300*/  IADD3 R14, P0, PT, R14, UR40, RZ ;  /* 0x000000280e0e7c10 */ /* 0x000fe4000ff1e0ff */
[----:B------:R-:W-:Y:S01]  /*3310*/  IADD3 R33, P2, PT, R10, 0x100, RZ ;  /* 0x000001000a217810 */ /* 0x000fe20007f5e0ff */
[----:B------:R0:W-:Y:S01]  /*3320*/  STG.E.64 desc[UR4][R12.64], R26 ;  /* 0x0000001a0c007986 */ /* 0x0001e2000c101b04 */
[----:B------:R-:W-:-:S02]  /*3330*/  IADD3 R16, P1, PT, R16, UR40, RZ ;  /* 0x0000002810107c10 */ /* 0x000fc4000ff3e0ff */
[----:B------:R-:W-:Y:S02]  /*3340*/  IADD3.X R15, PT, PT, R17, UR41, RZ, P0, !PT ;  /* 0x00000029110f7c10 */ /* 0x000fe400087fe4ff */
[----:B------:R-:W-:Y:S02]  /*3350*/  IADD3 R22, P0, PT, R10, 0x180, RZ ;  /* 0x000001800a167810 */ /* 0x000fe40007f1e0ff */
[----:B------:R-:W-:Y:S01]  /*3360*/  IADD3.X R17, PT, PT, R0, UR41, RZ, P1, !PT ;  /* 0x0000002900117c10 */ /* 0x000fe20008ffe4ff */
[----:B------:R1:W-:Y:S01]  /*3370*/  STG.E.64 desc[UR4][R14.64], R20 ;  /* 0x000000140e007986 */ /* 0x0003e2000c101b04 */
[C---:B------:R-:W-:Y:S02]  /*3380*/  IADD3 R28, P3, PT, R10.reuse, 0x140, RZ ;  /* 0x000001400a1c7810 */ /* 0x040fe40007f7e0ff */
[C---:B------:R-:W-:Y:S01]  /*3390*/  IADD3 R0, P1, PT, R10.reuse, 0x1c0, RZ ;  /* 0x000001c00a007810 */ /* 0x040fe20007f3e0ff */
[----:B------:R2:W-:Y:S01]  /*33a0*/  STG.E.64 desc[UR6][R16.64], R18 ;  /* 0x0000001210007986 */ /* 0x0005e2000c101b06 */
[----:B------:R-:W-:Y:S01]  /*33b0*/  IADD3 R10, P4, PT, R10, 0x200, RZ ;  /* 0x000002000a0a7810 */ /* 0x000fe20007f9e0ff */
[----:B0-----:R-:W-:Y:S01]  /*33c0*/  IMAD.X R26, RZ, RZ, R11, P2 ;  /* 0x000000ffff1a7224 */ /* 0x001fe200010e060b */
[----:B------:R-:W-:-:S02]  /*33d0*/  IADD3.X R23, PT, PT, RZ, R11, RZ, P0, !PT ;  /* 0x0000000bff177210 */ /* 0x000fc400007fe4ff */
[-C--:B------:R-:W-:Y:S02]  /*33e0*/  IADD3.X R27, PT, PT, RZ, R11.reuse, RZ, P3, !PT ;  /* 0x0000000bff1b7210 */ /* 0x080fe40001ffe4ff */
[----:B------:R-:W-:Y:S01]  /*33f0*/  IADD3.X R13, PT, PT, RZ, R11, RZ, P1, !PT ;  /* 0x0000000bff0d7210 */ /* 0x000fe20000ffe4ff */
[----:B------:R-:W-:Y:S01]  /*3400*/  IMAD.X R11, RZ, RZ, R11, P4 ;  /* 0x000000ffff0b7224 */ /* 0x000fe200020e060b */
[----:B------:R-:W-:Y:S02]  /*3410*/  LEA.HI R12, P1, R27, R28, RZ, 0x1 ;  /* 0x0000001c1b0c7211 */ /* 0x000fe400078308ff */
[----:B-1----:R-:W-:Y:S02]  /*3420*/  LEA.HI R15, P0, R26, R33, RZ, 0x1 ;  /* 0x000000211a0f7211 */ /* 0x002fe400078108ff */
[----:B------:R-:W-:Y:S02]  /*3430*/  LEA.HI R14, P2, R23, R22, RZ, 0x1 ;  /* 0x00000016170e7211 */ /* 0x000fe400078508ff */
[----:B------:R-:W-:-:S02]  /*3440*/  IADD3.X R20, PT, PT, RZ, R26, RZ, P0, !PT ;  /* 0x0000001aff147210 */ /* 0x000fc400007fe4ff */
[----:B--2---:R-:W-:Y:S02]  /*3450*/  LEA.HI R18, P3, R11, R10, RZ, 0x1 ;  /* 0x0000000a0b127211 */ /* 0x004fe400078708ff */
[C---:B------:R-:W-:Y:S02]  /*3460*/  SHF.L.U64.HI R20, R15.reuse, 0x2, R20 ;  /* 0x000000020f147819 */ /* 0x040fe40000010214 */
[----:B------:R-:W-:Y:S01]  /*3470*/  SHF.L.U32 R10, R15, 0x2, RZ ;  /* 0x000000020f0a7819 */ /* 0x000fe200000006ff */
[----:B------:R-:W-:Y:S01]  /*3480*/  IMAD.X R15, RZ, RZ, R23, P2 ;  /* 0x000000ffff0f7224 */ /* 0x000fe200010e0617 */
[----:B------:R-:W-:Y:S01]  /*3490*/  LEA.HI R16, P0, R13, R0, RZ, 0x1 ;  /* 0x000000000d107211 */ /* 0x000fe200078108ff */
[----:B------:R-:W-:Y:S01]  /*34a0*/  IMAD.X R11, RZ, RZ, R11, P3 ;  /* 0x000000ffff0b7224 */ /* 0x000fe200018e060b */
[----:B------:R-:W-:Y:S02]  /*34b0*/  LOP3.LUT R10, R10, 0xfffffff8, RZ, 0xc0, !PT ;  /* 0xfffffff80a0a7812 */ /* 0x000fe400078ec0ff */
[----:B------:R-:W-:-:S02]  /*34c0*/  SHF.L.U64.HI R15, R14, 0x2, R15 ;  /* 0x000000020e0f7819 */ /* 0x000fc4000001020f */
[----:B------:R-:W-:Y:S02]  /*34d0*/  SHF.L.U32 R14, R14, 0x2, RZ ;  /* 0x000000020e0e7819 */ /* 0x000fe400000006ff */
[----:B------:R-:W-:Y:S02]  /*34e0*/  IADD3.X R17, PT, PT, RZ, R13, RZ, P0, !PT ;  /* 0x0000000dff117210 */ /* 0x000fe400007fe4ff */
[----:B------:R-:W-:Y:S02]  /*34f0*/  IADD3 R10, P0, PT, R10, UR40, RZ ;  /* 0x000000280a0a7c10 */ /* 0x000fe4000ff1e0ff */
[----:B------:R-:W-:Y:S02]  /*3500*/  LOP3.LUT R14, R14, 0xfffffff8, RZ, 0xc0, !PT ;  /* 0xfffffff80e0e7812 */ /* 0x000fe400078ec0ff */
[----:B------:R-:W-:Y:S02]  /*3510*/  SHF.L.U64.HI R0, R18, 0x2, R11 ;  /* 0x0000000212007819 */ /* 0x000fe4000001020b */
[----:B------:R-:W-:-:S02]  /*3520*/  IADD3.X R11, PT, PT, R20, UR41, RZ, P0, !PT ;  /* 0x00000029140b7c10 */ /* 0x000fc400087fe4ff */
[----:B------:R-:W-:Y:S02]  /*3530*/  IADD3 R14, P0, PT, R14, UR40, RZ ;  /* 0x000000280e0e7c10 */ /* 0x000fe4000ff1e0ff */
[----:B------:R-:W-:Y:S01]  /*3540*/  IADD3.X R19, PT, PT, RZ, R27, RZ, P1, !PT ;  /* 0x0000001bff137210 */ /* 0x000fe20000ffe4ff */
[----:B------:R1:W-:Y:S01]  /*3550*/  STG.E.64 desc[UR4][R10.64], R34 ;  /* 0x000000220a007986 */ /* 0x0003e2000c101b04 */
[----:B------:R-:W-:Y:S02]  /*3560*/  IADD3.X R15, PT, PT, R15, UR41, RZ, P0, !PT ;  /* 0x000000290f0f7c10 */ /* 0x000fe400087fe4ff */
[----:B------:R-:W-:Y:S02]  /*3570*/  SHF.L.U64.HI R19, R12, 0x2, R19 ;  /* 0x000000020c137819 */ /* 0x000fe40000010213 */
        /* <DEDUP_REMOVED lines=23> */
.L_x_35618:
[----:B------:R-:W-:Y:S01]  /*36f0*/  BSSY B0, `(.L_x_35656) ;  /* 0x0000007000007945 */ /* 0x000fe20003800000 */
[----:B------:R-:W-:Y:S01]  /*3700*/  MOV R12, 0x10 ;  /* 0x00000010000c7802 */ /* 0x000fe20000000f00 */
[----:B------:R-:W-:Y:S01]  /*3710*/  IMAD.MOV.U32 R11, RZ, RZ, 0x1f ;  /* 0x0000001fff0b7424 */ /* 0x000fe200078e00ff */
[----:B------:R-:W-:-:S07]  /*3720*/  MOV R15, 0xffffffff ;  /* 0xffffffff000f7802 */ /* 0x000fce0000000f00 */
[----:B------:R-:W-:Y:S05]  /*3730*/  WARPSYNC.COLLECTIVE R15, `(.L_x_35657) ;  /* 0x000000000f087348 */ /* 0x000fea0003c00000 */
[----:B------:R0:W1:Y:S02]  /*3740*/  SHFL.BFLY P6, R14, R13, R12, R11 ;  /* 0x0c00000c0d0e7389 */ /* 0x00006400000c000b */
[----:B01----:R-:W-:Y:S05]  /*3750*/  ENDCOLLECTIVE ;  /* 0x000000000000791b */ /* 0x003fea0003800000 */
.L_x_35657:
[----:B------:R-:W-:Y:S05]  /*3760*/  BSYNC B0 ;  /* 0x0000000000007941 */ /* 0x000fea0003800000 */
.L_x_35656:
        /* <DEDUP_REMOVED lines=9> */
.L_x_35658:
[----:B------:R-:W-:Y:S01]  /*3800*/  HFMA2 R12, -RZ, RZ, 0, 2.384185791015625e-07 ;  /* 0x00000004ff0c7431 */ /* 0x000fe200000001ff */
[----:B------:R-:W-:-:S04]  /*3810*/  FMNMX R0, R13, R14, !PT ;  /* 0x0000000e0d007209 */ /* 0x000fc80007800000 */
[----:B------:R-:W-:-:S07]  /*3820*/  MOV R13, R0 ;  /* 0x00000000000d7202 */ /* 0x000fce0000000f00 */
[----:B------:R-:W-:Y:S05]  /*3830*/  WARPSYNC.COLLECTIVE R15, `(.L_x_35659) ;  /* 0x000000000f087348 */ /* 0x000fea0003c00000 */
[----:B------:R0:W1:Y:S02]  /*3840*/  SHFL.BFLY P6, R14, R13, R12, R11 ;  /* 0x0c00000c0d0e7389 */ /* 0x00006400000c000b */
[----:B01----:R-:W-:Y:S05]  /*3850*/  ENDCOLLECTIVE ;  /* 0x000000000000791b */ /* 0x003fea0003800000 */
.L_x_35659:
[----:B------:R-:W-:Y:S01]  /*3860*/  IMAD.MOV.U32 R12, RZ, RZ, 0x2 ;  /* 0x00000002ff0c7424 */ /* 0x000fe200078e00ff */
[----:B------:R-:W-:-:S04]  /*3870*/  FMNMX R2, R0, R14, !PT ;  /* 0x0000000e00027209 */ /* 0x000fc80007800000 */
[----:B------:R-:W-:-:S07]  /*3880*/  MOV R13, R2 ;  /* 0x00000002000d7202 */ /* 0x000fce0000000f00 */
[----:B------:R-:W-:Y:S05]  /*3890*/  WARPSYNC.COLLECTIVE R15, `(.L_x_35660) ;  /* 0x000000000f087348 */ /* 0x000fea0003c00000 */
[----:B------:R0:W1:Y:S02]  /*38a0*/  SHFL.BFLY P6, R14, R13, R12, R11 ;  /* 0x0c00000c0d0e7389 */ /* 0x00006400000c000b */
[----:B01----:R-:W-:Y:S05]  /*38b0*/  ENDCOLLECTIVE ;  /* 0x000000000000791b */ /* 0x003fea0003800000 */
.L_x_35660:
[----:B------:R-:W-:Y:S01]  /*38c0*/  HFMA2 R12, -RZ, RZ, 0, 5.9604644775390625e-08 ;  /* 0x00000001ff0c7431 */ /* 0x000fe200000001ff */
[----:B------:R-:W-:-:S04]  /*38d0*/  FMNMX R3, R2, R14, !PT ;  /* 0x0000000e02037209 */ /* 0x000fc80007800000 */
[----:B------:R-:W-:-:S07]  /*38e0*/  MOV R13, R3 ;  /* 0x00000003000d7202 */ /* 0x000fce0000000f00 */
[----:B------:R-:W-:Y:S05]  /*38f0*/  WARPSYNC.COLLECTIVE R15, `(.L_x_35661) ;  /* 0x000000000f087348 */ /* 0x000fea0003c00000 */
[----:B------:R0:W1:Y:S02]  /*3900*/  SHFL.BFLY P6, R14, R13, R12, R11 ;  /* 0x0c00000c0d0e7389 */ /* 0x00006400000c000b */
[----:B01----:R-:W-:Y:S05]  /*3910*/  ENDCOLLECTIVE ;  /* 0x000000000000791b */ /* 0x003fea0003800000 */
.L_x_35661:
[----:B------:R-:W-:-:S05]  /*3920*/  FMNMX R7, R3, R14, !PT ;  /* 0x0000000e03077209 */ /* 0x000fca0007800000 */
[--C-:B------:R-:W-:Y:S01]  /*3930*/  FADD R8, R8, -R7.reuse ;  /* 0x8000000708087221 */ /* 0x100fe20000000000 */
        /* <DEDUP_REMOVED lines=156> */
[----:B------:R-:W-:-:S03]  /*4300*/  MOV R15, 0xffffffff ;  /* 0xffffffff000f7802 */ /* 0x000fc60000000f00 */
        /* <DEDUP_REMOVED lines=28> */
.L_x_35662:
[----:B------:R-:W-:Y:S02]  /*44d0*/  IMAD.MOV.U32 R12, RZ, RZ, 0x8 ;  /* 0x00000008ff0c7424 */ /* 0x000fe400078e00ff */
[----:B------:R-:W-:-:S05]  /*44e0*/  FADD R26, R13, R14 ;  /* 0x0000000e0d1a7221 */ /* 0x000fca0000000000 */
[----:B------:R-:W-:-:S07]  /*44f0*/  MOV R13, R26 ;  /* 0x0000001a000d7202 */ /* 0x000fce0000000f00 */
[----:B------:R-:W-:Y:S05]  /*4500*/  WARPSYNC.COLLECTIVE R15, `(.L_x_35663) ;  /* 0x000000000f087348 */ /* 0x000fea0003c00000 */
[----:B------:R0:W1:Y:S02]  /*4510*/  SHFL.BFLY P6, R14, R13, R12, R11 ;  /* 0x0c00000c0d0e7389 */ /* 0x00006400000c000b */
[----:B01----:R-:W-:Y:S05]  /*4520*/  ENDCOLLECTIVE ;  /* 0x000000000000791b */ /* 0x003fea0003800000 */
.L_x_35663:
[----:B------:R-:W-:Y:S02]  /*4530*/  HFMA2 R12, -RZ, RZ, 0, 2.384185791015625e-07 ;  /* 0x00000004ff0c7431 */ /* 0x000fe400000001ff */
[----:B------:R-:W-:-:S05]  /*4540*/  FADD R27, R26, R14 ;  /* 0x0000000e1a1b7221 */ /* 0x000fca0000000000 */
[----:B------:R-:W-:-:S07]  /*4550*/  MOV R13, R27 ;  /* 0x0000001b000d7202 */ /* 0x000fce0000000f00 */
[----:B------:R-:W-:Y:S05]  /*4560*/  WARPSYNC.COLLECTIVE R15, `(.L_x_35664) ;  /* 0x000000000f087348 */ /* 0x000fea0003c00000 */
[----:B------:R0:W1:Y:S02]  /*4570*/  SHFL.BFLY P6, R14, R13, R12, R11 ;  /* 0x0c00000c0d0e7389 */ /* 0x00006400000c000b */
[----:B01----:R-:W-:Y:S05]  /*4580*/  ENDCOLLECTIVE ;  /* 0x000000000000791b */ /* 0x003fea0003800000 */
.L_x_35664:
[----:B------:R-:W-:Y:S02]  /*4590*/  HFMA2 R12, -RZ, RZ, 0, 1.1920928955078125e-07 ;  /* 0x00000002ff0c7431 */ /* 0x000fe400000001ff */
[----:B------:R-:W-:-:S05]  /*45a0*/  FADD R28, R27, R14 ;  /* 0x0000000e1b1c7221 */ /* 0x000fca0000000000 */
[----:B------:R-:W-:-:S07]  /*45b0*/  MOV R13, R28 ;  /* 0x0000001c000d7202 */ /* 0x000fce0000000f00 */
[----:B------:R-:W-:Y:S05]  /*45c0*/  WARPSYNC.COLLECTIVE R15, `(.L_x_35665) ;  /* 0x000000000f087348 */ /* 0x000fea0003c00000 */
[----:B------:R0:W1:Y:S02]  /*45d0*/  SHFL.BFLY P6, R14, R13, R12, R11 ;  /* 0x0c00000c0d0e7389 */ /* 0x00006400000c000b */
[----:B01----:R-:W-:Y:S05]  /*45e0*/  ENDCOLLECTIVE ;  /* 0x000000000000791b */ /* 0x003fea0003800000 */
.L_x_35665:
[----:B------:R-:W-:Y:S01]  /*45f0*/  MOV R12, 0x1 ;  /* 0x00000001000c7802 */ /* 0x000fe20000000f00 */
[----:B------:R-:W-:-:S04]  /*4600*/  FADD R33, R28, R14 ;  /* 0x0000000e1c217221 */ /* 0x000fc80000000000 */
[----:B------:R-:W-:-:S07]  /*4610*/  IMAD.MOV.U32 R13, RZ, RZ, R33 ;  /* 0x000000ffff0d7224 */ /* 0x000fce00078e0021 */
[----:B------:R-:W-:Y:S05]  /*4620*/  WARPSYNC.COLLECTIVE R15, `(.L_x_35666) ;  /* 0x000000000f087348 */ /* 0x000fea0003c00000 */
[----:B------:R0:W1:Y:S02]  /*4630*/  SHFL.BFLY P6, R14, R13, R12, R11 ;  /* 0x0c00000c0d0e7389 */ /* 0x00006400000c000b */
[----:B01----:R-:W-:Y:S05]  /*4640*/  ENDCOLLECTIVE ;  /* 0x000000000000791b */ /* 0x003fea0003800000 */
.L_x_35666:
[----:B------:R-:W-:Y:S05]  /*4650*/  BRA `(.L_x_35667) ;  /* 0xffffffd800347947 */ /* 0x000fea000383ffff */
        .weak           $__internal_589_$__cuda_sm3x_div_rn_noftz_f32_slowpath
        .type           $__internal_589_$__cuda_sm3x_div_rn_noftz_f32_slowpath,@function
        .size           $__internal_589_$__cuda_sm3x_div_rn_noftz_f32_slowpath,(.L_x_37966 - $__internal_589_$__cuda_sm3x_div_rn_noftz_f32_slowpath)
$__internal_589_$__cuda_sm3x_div_rn_noftz_f32_slowpath:
        /* <DEDUP_REMOVED lines=35> */
.L_x_35669:
        /* <DEDUP_REMOVED lines=51> */
.L_x_35676:
[----:B------:R-:W-:-:S04]  /*4bc0*/  LOP3.LUT R11, R11, 0x80000000, RZ, 0xc0, !PT ;  /* 0x800000000b0b7812 */ /* 0x000fc800078ec0ff */
[----:B------:R-:W-:Y:S01]  /*4bd0*/  LOP3.LUT R11, R11, 0x7f800000, RZ, 0xfc, !PT ;  /* 0x7f8000000b0b7812 */ /* 0x000fe200078efcff */
[----:B------:R-:W-:Y:S06]  /*4be0*/  BRA `(.L_x_35677) ;  /* 0x0000000000047947 */ /* 0x000fec0003800000 */
.L_x_35675:
[----:B------:R-:W-:-:S07]  /*4bf0*/  LEA R11, R28, R11, 0x17 ;  /* 0x0000000b1c0b7211 */ /* 0x000fce00078eb8ff */
.L_x_35677:
[----:B------:R-:W-:Y:S05]  /*4c00*/  BSYNC.RECONVERGENT B1 ;  /* 0x0000000000017941 */ /* 0x000fea0003800200 */
.L_x_35674:
[----:B------:R-:W-:Y:S05]  /*4c10*/  BRA `(.L_x_35678) ;  /* 0x0000000000207947 */ /* 0x000fea0003800000 */
.L_x_35673:
[----:B------:R-:W-:-:S04]  /*4c20*/  LOP3.LUT R11, R14, 0x80000000, R38, 0x48, !PT ;  /* 0x800000000e0b7812 */ /* 0x000fc800078e4826 */
[----:B------:R-:W-:Y:S01]  /*4c30*/  LOP3.LUT R11, R11, 0x7f800000, RZ, 0xfc, !PT ;  /* 0x7f8000000b0b7812 */ /* 0x000fe200078efcff */
[----:B------:R-:W-:Y:S06]  /*4c40*/  BRA `(.L_x_35678) ;  /* 0x0000000000147947 */ /* 0x000fec0003800000 */
.L_x_35672:
[----:B------:R-:W-:Y:S01]  /*4c50*/  LOP3.LUT R11, R14, 0x80000000, R38, 0x48, !PT ;  /* 0x800000000e0b7812 */ /* 0x000fe200078e4826 */
[----:B------:R-:W-:Y:S06]  /*4c60*/  BRA `(.L_x_35678) ;  /* 0x00000000000c7947 */ /* 0x000fec0003800000 */
.L_x_35671:
[----:B------:R-:W0:Y:S01]  /*4c70*/  MUFU.RSQ R11, -QNAN ;  /* 0xffc00000000b7908 */ /* 0x000e220000001400 */
[----:B------:R-:W-:Y:S05]  /*4c80*/  BRA `(.L_x_35678) ;  /* 0x0000000000047947 */ /* 0x000fea0003800000 */
.L_x_35670:
[----:B------:R-:W-:-:S07]  /*4c90*/  FADD.FTZ R11, R23, R14 ;  /* 0x0000000e170b7221 */ /* 0x000fce0000010000 */
.L_x_35678:
[----:B------:R-:W-:Y:S05]  /*4ca0*/  BSYNC.RECONVERGENT B0 ;  /* 0x0000000000007941 */ /* 0x000fea0003800200 */
.L_x_35668:
[----:B------:R-:W-:Y:S01]  /*4cb0*/  HFMA2 R15, -RZ, RZ, 0, 0 ;  /* 0x00000000ff0f7431 */ /* 0x000fe200000001ff */
[----:B------:R-:W-:-:S04]  /*4cc0*/  MOV R14, R36 ;  /* 0x00000024000e7202 */ /* 0x000fc80000000f00 */
[----:B0-----:R-:W-:Y:S05]  /*4cd0*/  RET.REL.NODEC R14 `(_Z15SoftmaxWarpImplI24ElementwiseScaleMaskLoadIffbE11DirectStoreIffEfLi2ELi18ELi32ELi1ELb0EL9Algorithm0EEvT_T0_ll) ;  /* 0xffffffb00ec87950 */ /* 0x001fea0003c3ffff */
.L_x_35679:
        /* <DEDUP_REMOVED lines=10> */
.L_x_37966:


//--------------------- .text._Z15SoftmaxWarpImplI24ElementwiseScaleMaskLoadIffbE11DirectStoreIffEfLi2ELi16ELi32ELi1ELb1EL9Algorithm0EEvT_T0_ll --------------------------
	.section	.text._Z15SoftmaxWarpImplI24ElementwiseScaleMaskLoadIffbE11DirectStoreIffEfLi2ELi16ELi32ELi1ELb1EL9Algorithm0EEvT_T0_ll,"ax",@progbits
	.align	128
        .global         _Z15SoftmaxWarpImplI24ElementwiseScaleMaskLoadIffbE11DirectStoreIffEfLi2ELi16ELi32ELi1ELb1EL9Algorithm0EEvT_T0_ll
        .type           _Z15SoftmaxWarpImplI24ElementwiseScaleMaskLoadIffbE11DirectStoreIffEfLi2ELi16ELi32ELi1ELb1EL9Algorithm0EEvT_T0_ll,@function
        .size           _Z15SoftmaxWarpImplI24ElementwiseScaleMaskLoadIffbE11DirectStoreIffEfLi2ELi16ELi32ELi1ELb1EL9Algorithm0EEvT_T0_ll,(.L_x_37967 - _Z15SoftmaxWarpImplI24ElementwiseScaleMaskLoadIffbE11DirectStoreIffEfLi2ELi16ELi32ELi1ELb1EL9Algorithm0EEvT_T0_ll)
        .other          _Z15SoftmaxWarpImplI24ElementwiseScaleMaskLoadIffbE11DirectStoreIffEfLi2ELi16ELi32ELi1ELb1EL9Algorithm0EEvT_T0_ll,@"STO_CUDA_ENTRY STV_DEFAULT"
_Z15SoftmaxWarpImplI24ElementwiseScaleMaskLoadIffbE11DirectStoreIffEfLi2ELi16ELi32ELi1ELb1EL9Algorithm0EEvT_T0_ll:
.text._Z15SoftmaxWarpImplI24ElementwiseScaleMaskLoadIffbE11DirectStoreIffEfLi2ELi16ELi32ELi1ELb1EL9Algorithm0EEvT_T0_ll:
        /* <DEDUP_REMOVED lines=26> */
.L_x_35680:
        /* <DEDUP_REMOVED lines=21> */
[----:B------:R-:W-:-:S07]  /*02f0*/  IADD3 R28, PT, PT, R40, 0x1c0, RZ ;  /* 0x000001c0281c7810 */ /* 0x000fce0007ffe0ff */
.L_x_35747:
        /* <DEDUP_REMOVED lines=12> */
[----:B------:R-:W-:Y:S02]  /*03c0*/  HFMA2 R41, -RZ, RZ, 0, 0 ;  /* 0x00000000ff297431 */ /* 0x000fe400000001ff */
        /* <DEDUP_REMOVED lines=31> */
.L_x_35683:
[----:B------:R-:W-:Y:S05]  /*05c0*/  BSYNC.RECONVERGENT B1 ;  /* 0x0000000000017941 */ /* 0x000fea0003800200 */
.L_x_35682:
        /* <DEDUP_REMOVED lines=40> */
.L_x_35685:
[----:B------:R-:W-:Y:S05]  /*0850*/  BSYNC.RECONVERGENT B1 ;  /* 0x0000000000017941 */ /* 0x000fea0003800200 */
.L_x_35684:
        /* <DEDUP_REMOVED lines=38> */
.L_x_35687:
[----:B------:R-:W-:Y:S05]  /*0ac0*/  BSYNC.RECONVERGENT B1 ;  /* 0x0000000000017941 */ /* 0x000fea0003800200 */
.L_x_35686:
        /* <DEDUP_REMOVED lines=51> */
.L_x_35689:
[----:B------:R-:W-:Y:S05]  /*0e00*/  BSYNC.RECONVERGENT B1 ;  /* 0x0000000000017941 */ /* 0x000fea0003800200 */
.L_x_35688:
        /* <DEDUP_REMOVED lines=35> */
.L_x_35691:
[----:B------:R-:W-:Y:S05]  /*1040*/  BSYNC.RECONVERGENT B1 ;  /* 0x0000000000017941 */ /* 0x000fea0003800200 */
.L_x_35690:
        /* <DEDUP_REMOVED lines=35> */
.L_x_35693:
[----:B------:R-:W-:Y:S05]  /*1280*/  BSYNC.RECONVERGENT B1 ;  /* 0x0000000000017941 */ /* 0x000fea0003800200 */
.L_x_35692:
        /* <DEDUP_REMOVED lines=35> */
.L_x_35695:
[----:B------:R-:W-:Y:S05]  /*14c0*/  BSYNC.RECONVERGENT B1 ;  /* 0x0000000000017941 */ /* 0x000fea0003800200 */
.L_x_35694:
        /* <DEDUP_REMOVED lines=35> */
.L_x_35697:
[----:B------:R-:W-:Y:S05]  /*1700*/  BSYNC.RECONVERGENT B1 ;  /* 0x0000000000017941 */ /* 0x000fea0003800200 */
.L_x_35696:
        /* <DEDUP_REMOVED lines=39> */
[-C--:B------:R-:W-:Y:S01]  /*1980*/  FFMA.RM R0, R4, R5.reuse, 12582913 ;  /* 0x4b40000104007423 */ /* 0x080fe20000004005 */
[-C--:B------:R-:W-:Y:S01]  /*1990*/  FFMA.SAT R14, R37, R6.reuse, 0.5 ;  /* 0x3f000000250e7423 */ /* 0x080fe20000002006 */
[----:B------:R-:W-:Y:S01]  /*19a0*/  FADD R4, R18, -12583039 ;  /* 0xcb40007f12047421 */ /* 0x000fe20000000000 */
[----:B------:R-:W-:Y:S01]  /*19b0*/  FADD R8, R2, -12583039 ;  /* 0xcb40007f02087421 */ /* 0x000fe20000000000 */
[----:B------:R-:W-:Y:S01]  /*19c0*/  FADD R12, R0, -12583039 ;  /* 0xcb40007f000c7421 */ /* 0x000fe20000000000 */
[----:B------:R-:W-:Y:S01]  /*19d0*/  FFMA R42, R45, 1.925963033500011079e-08, R42 ;  /* 0x32a570602d2a7823 */ /* 0x000fe2000000002a */
[----:B------:R-:W-:Y:S01]  /*19e0*/  FFMA R4, R39, 1.4426950216293334961, -R4 ;  /* 0x3fb8aa3b27047823 */ /* 0x000fe20000000804 */
[----:B------:R-:W-:Y:S01]  /*19f0*/  FFMA R10, R41, 1.4426950216293334961, -R8 ;  /* 0x3fb8aa3b290a7823 */ /* 0x000fe20000000808 */
[----:B------:R-:W-:Y:S01]  /*1a00*/  FFMA R12, R43, 1.4426950216293334961, -R12 ;  /* 0x3fb8aa3b2b0c7823 */ /* 0x000fe2000000080c */
[-C--:B------:R-:W-:Y:S01]  /*1a10*/  FFMA.RM R8, R14, R5.reuse, 12582913 ;  /* 0x4b4000010e087423 */ /* 0x080fe20000004005 */
[----:B------:R-:W-:Y:S01]  /*1a20*/  FFMA R44, R39, 1.925963033500011079e-08, R4 ;  /* 0x32a57060272c7823 */ /* 0x000fe20000000004 */
[----:B------:R-:W-:Y:S01]  /*1a30*/  FFMA R41, R41, 1.925963033500011079e-08, R10 ;  /* 0x32a5706029297823 */ /* 0x000fe2000000000a */
[----:B------:R-:W-:Y:S01]  /*1a40*/  FFMA R43, R43, 1.925963033500011079e-08, R12 ;  /* 0x32a570602b2b7823 */ /* 0x000fe2000000000c */
[----:B------:R-:W-:Y:S01]  /*1a50*/  FADD R4, R8, -12583039 ;  /* 0xcb40007f08047421 */ /* 0x000fe20000000000 */
[-C--:B------:R-:W-:Y:S01]  /*1a60*/  FFMA.SAT R12, R27, R6.reuse, 0.5 ;  /* 0x3f0000001b0c7423 */ /* 0x080fe20000002006 */
[----:B------:R-:W-:Y:S01]  /*1a70*/  FFMA.SAT R10, R13, R6, 0.5 ;  /* 0x3f0000000d0a7423 */ /* 0x000fe20000002006 */
[----:B------:R-:W-:Y:S01]  /*1a80*/  MUFU.EX2 R45, R44 ;  /* 0x0000002c002d7308 */ /* 0x000fe20000000800 */
[C---:B------:R-:W-:Y:S01]  /*1a90*/  FFMA R4, R37.reuse, 1.4426950216293334961, -R4 ;  /* 0x3fb8aa3b25047823 */ /* 0x040fe20000000804 */
        /* <DEDUP_REMOVED lines=11> */
[-C--:B------:R-:W-:Y:S01]  /*1b50*/  FFMA.SAT R46, R7, R6.reuse, 0.5 ;  /* 0x3f000000072e7423 */ /* 0x080fe20000002006 */
[----:B------:R-:W-:Y:S01]  /*1b60*/  FFMA R27, R27, 1.925963033500011079e-08, R4 ;  /* 0x32a570601b1b7823 */ /* 0x000fe20000000004 */
[-C--:B------:R-:W-:Y:S01]  /*1b70*/  FFMA.SAT R4, R15, R6.reuse, 0.5 ;  /* 0x3f0000000f047423 */ /* 0x080fe20000002006 */
[----:B------:R-:W-:Y:S01]  /*1b80*/  FFMA R26, R13, 1.925963033500011079e-08, R14 ;  /* 0x32a570600d1a7823 */ /* 0x000fe2000000000e */
[----:B------:R-:W-:Y:S01]  /*1b90*/  FFMA.SAT R14, R25, R6, 0.5 ;  /* 0x3f000000190e7423 */ /* 0x000fe20000002006 */
[----:B------:R-:W0:Y:S01]  /*1ba0*/  MUFU.EX2 R41, R41 ;  /* 0x0000002900297308 */ /* 0x000e220000000800 */
[-C--:B------:R-:W-:Y:S02]  /*1bb0*/  FFMA.RM R13, R4, R5.reuse, 12582913 ;  /* 0x4b400001040d7423 */ /* 0x080fe40000004005 */
[----:B------:R-:W-:Y:S02]  /*1bc0*/  FFMA.RM R14, R14, R5, 12582913 ;  /* 0x4b4000010e0e7423 */ /* 0x000fe40000004005 */
[C---:B------:R-:W-:Y:S01]  /*1bd0*/  FADD R4, R13.reuse, -12583039 ;  /* 0xcb40007f0d047421 */ /* 0x040fe20000000000 */
[----:B------:R-:W-:-:S02]  /*1be0*/  IMAD.SHL.U32 R13, R13, 0x800000, RZ ;  /* 0x008000000d0d7824 */ /* 0x000fc400078e00ff */
[----:B------:R-:W-:Y:S01]  /*1bf0*/  FADD R16, R14, -12583039 ;  /* 0xcb40007f0e107421 */ /* 0x000fe20000000000 */
[----:B------:R-:W2:Y:S01]  /*1c00*/  MUFU.EX2 R43, R43 ;  /* 0x0000002b002b7308 */ /* 0x000ea20000000800 */
[----:B------:R-:W-:Y:S02]  /*1c10*/  FFMA R4, R15, 1.4426950216293334961, -R4 ;  /* 0x3fb8aa3b0f047823 */ /* 0x000fe40000000804 */
[----:B------:R-:W-:Y:S02]  /*1c20*/  FFMA R16, R25, 1.4426950216293334961, -R16 ;  /* 0x3fb8aa3b19107823 */ /* 0x000fe40000000810 */
[----:B------:R-:W-:Y:S01]  /*1c30*/  FFMA R24, R15, 1.925963033500011079e-08, R4 ;  /* 0x32a570600f187823 */ /* 0x000fe20000000004 */
[-C--:B------:R-:W-:Y:S01]  /*1c40*/  FFMA.SAT R4, R21, R6.reuse, 0.5 ;  /* 0x3f00000015047423 */ /* 0x080fe20000002006 */
[----:B------:R-:W-:Y:S01]  /*1c50*/  FFMA R25, R25, 1.925963033500011079e-08, R16 ;  /* 0x32a5706019197823 */ /* 0x000fe20000000010 */
[----:B------:R-:W-:Y:S01]  /*1c60*/  FFMA.SAT R16, R3, R6, 0.5 ;  /* 0x3f00000003107423 */ /* 0x000fe20000002006 */
[----:B0-----:R-:W-:Y:S01]  /*1c70*/  FMUL R2, R2, R41 ;  /* 0x0000002902027220 */ /* 0x001fe20000400000 */
[-C--:B------:R-:W-:Y:S01]  /*1c80*/  FFMA.RM R15, R4, R5.reuse, 12582913 ;  /* 0x4b400001040f7423 */ /* 0x080fe20000004005 */
[----:B------:R-:W0:Y:S01]  /*1c90*/  MUFU.EX2 R44, R39 ;  /* 0x00000027002c7308 */ /* 0x000e220000000800 */
[----:B------:R-:W-:-:S02]  /*1ca0*/  FFMA.RM R16, R16, R5, 12582913 ;  /* 0x4b40000110107423 */ /* 0x000fc40000004005 */
[----:B------:R-:W-:Y:S01]  /*1cb0*/  FADD R4, R15, -12583039 ;  /* 0xcb40007f0f047421 */ /* 0x000fe20000000000 */
[----:B--2---:R-:W-:-:S03]  /*1cc0*/  FMUL R0, R0, R43 ;  /* 0x0000002b00007220 */ /* 0x004fc60000400000 */
[C---:B------:R-:W-:Y:S01]  /*1cd0*/  FFMA R4, R21.reuse, 1.4426950216293334961, -R4 ;  /* 0x3fb8aa3b15047823 */ /* 0x040fe20000000804 */
[----:B------:R2:W3:Y:S03]  /*1ce0*/  MUFU.EX2 R43, R27 ;  /* 0x0000001b002b7308 */ /* 0x0004e60000000800 */
[----:B------:R-:W-:Y:S01]  /*1cf0*/  FFMA R21, R21, 1.925963033500011079e-08, R4 ;  /* 0x32a5706015157823 */ /* 0x000fe20000000004 */
[----:B------:R-:W-:Y:S01]  /*1d00*/  SHF.L.U32 R4, R20, 0x17, RZ ;  /* 0x0000001714047819 */ /* 0x000fe200000006ff */
[----:B------:R-:W-:-:S03]  /*1d10*/  FADD R20, R16, -12583039 ;  /* 0xcb40007f10147421 */ /* 0x000fc60000000000 */
[----:B------:R-:W-:Y:S01]  /*1d20*/  MUFU.EX2 R26, R26 ;  /* 0x0000001a001a7308 */ /* 0x000fe20000000800 */
[C---:B------:R-:W-:Y:S01]  /*1d30*/  FFMA R20, R3.reuse, 1.4426950216293334961, -R20 ;  /* 0x3fb8aa3b03147823 */ /* 0x040fe20000000814 */
[----:B------:R-:W-:Y:S01]  /*1d40*/  FMUL R4, R4, R37 ;  /* 0x0000002504047220 */ /* 0x000fe20000400000 */
[----:B--2---:R-:W-:Y:S02]  /*1d50*/  FFMA.RM R27, R46, R5, 12582913 ;  /* 0x4b4000012e1b7423 */ /* 0x004fe40000004005 */
[----:B------:R-:W-:Y:S01]  /*1d60*/  FFMA R20, R3, 1.925963033500011079e-08, R20 ;  /* 0x32a5706003147823 */ /* 0x000fe20000000014 */
[----:B------:R-:W-:Y:S01]  /*1d70*/  FMUL R3, R18, R45 ;  /* 0x0000002d12037220 */ /* 0x000fe20000400000 */
[----:B------:R-:W-:Y:S01]  /*1d80*/  FFMA.SAT R18, R19, R6, 0.5 ;  /* 0x3f00000013127423 */ /* 0x000fe20000002006 */
[----:B------:R-:W2:Y:S03]  /*1d90*/  MUFU.EX2 R24, R24 ;  /* 0x0000001800187308 */ /* 0x000ea60000000800 */
[----:B------:R-:W-:-:S04]  /*1da0*/  FFMA.RM R18, R18, R5, 12582913 ;  /* 0x4b40000112127423 */ /* 0x000fc80000004005 */
[C---:B------:R-:W-:Y:S01]  /*1db0*/  FADD R42, R18.reuse, -12583039 ;  /* 0xcb40007f122a7421 */ /* 0x040fe20000000000 */
[----:B------:R-:W4:Y:S01]  /*1dc0*/  MUFU.EX2 R25, R25 ;  /* 0x0000001900197308 */ /* 0x000f220000000800 */
[----:B------:R-:W-:Y:S02]  /*1dd0*/  IMAD.SHL.U32 R18, R18, 0x800000, RZ ;  /* 0x0080000012127824 */ /* 0x000fe400078e00ff */
[----:B------:R-:W-:-:S04]  /*1de0*/  FFMA R42, R19, 1.4426950216293334961, -R42 ;  /* 0x3fb8aa3b132a7823 */ /* 0x000fc8000000082a */
[----:B------:R-:W-:Y:S01]  /*1df0*/  FFMA R37, R19, 1.925963033500011079e-08, R42 ;  /* 0x32a5706013257823 */ /* 0x000fe2000000002a */
[----:B------:R-:W-:Y:S01]  /*1e00*/  FFMA.SAT R42, R17, R6, 0.5 ;  /* 0x3f000000112a7423 */ /* 0x000fe20000002006 */
[----:B------:R-:W5:Y:S03]  /*1e10*/  MUFU.EX2 R21, R21 ;  /* 0x0000001500157308 */ /* 0x000f660000000800 */
[----:B------:R-:W-:-:S04]  /*1e20*/  FFMA.RM R19, R42, R5, 12582913 ;  /* 0x4b4000012a137423 */ /* 0x000fc80000004005 */
[----:B------:R-:W-:Y:S01]  /*1e30*/  FADD R42, R19, -12583039 ;  /* 0xcb40007f132a7421 */ /* 0x000fe20000000000 */
[----:B------:R-:W1:Y:S03]  /*1e40*/  MUFU.EX2 R20, R20 ;  /* 0x0000001400147308 */ /* 0x000e660000000800 */
[----:B------:R-:W-:-:S04]  /*1e50*/  FFMA R42, R17, 1.4426950216293334961, -R42 ;  /* 0x3fb8aa3b112a7823 */ /* 0x000fc8000000082a */
[----:B------:R-:W-:Y:S01]  /*1e60*/  FFMA R41, R17, 1.925963033500011079e-08, R42 ;  /* 0x32a5706011297823 */ /* 0x000fe2000000002a */
[-C--:B------:R-:W-:Y:S01]  /*1e70*/  FFMA.SAT R42, R9, R6.reuse, 0.5 ;  /* 0x3f000000092a7423 */ /* 0x080fe20000002006 */
[----:B------:R-:W-:Y:S01]  /*1e80*/  FFMA.SAT R6, R11, R6, 0.5 ;  /* 0x3f0000000b067423 */ /* 0x000fe20000002006 */
[----:B------:R-:W1:Y:S02]  /*1e90*/  MUFU.EX2 R37, R37 ;  /* 0x0000002500257308 */ /* 0x000e640000000800 */
[-C--:B------:R-:W-:Y:S01]  /*1ea0*/  FFMA.RM R17, R42, R5.reuse, 12582913 ;  /* 0x4b4000012a117423 */ /* 0x080fe20000004005 */
[----:B------:R-:W-:Y:S01]  /*1eb0*/  FFMA.RM R39, R6, R5, 12582913 ;  /* 0x4b40000106277423 */ /* 0x000fe20000004005 */
[----:B------:R-:W-:Y:S01]  /*1ec0*/  FADD R6, R27, -12583039 ;  /* 0xcb40007f1b067421 */ /* 0x000fe20000000000 */
[----:B------:R-:W-:Y:S01]  /*1ed0*/  SHF.L.U32 R5, R8, 0x17, RZ ;  /* 0x0000001708057819 */ /* 0x000fe200000006ff */
[----:B------:R-:W-:Y:S01]  /*1ee0*/  FADD R42, R17, -12583039 ;  /* 0xcb40007f112a7421 */ /* 0x000fe20000000000 */
[----:B------:R-:W-:Y:S01]  /*1ef0*/  SHF.L.U32 R8, R12, 0x17, RZ ;  /* 0x000000170c087819 */ /* 0x000fe200000006ff */
[----:B------:R-:W-:Y:S01]  /*1f00*/  FFMA R6, R7, 1.4426950216293334961, -R6 ;  /* 0x3fb8aa3b07067823 */ /* 0x000fe20000000806 */
[----:B------:R-:W-:Y:S01]  /*1f10*/  MUFU.EX2 R41, R41 ;  /* 0x0000002900297308 */ /* 0x000fe20000000800 */
[----:B------:R-:W-:Y:S01]  /*1f20*/  FFMA R42, R9, 1.4426950216293334961, -R42 ;  /* 0x3fb8aa3b092a7823 */ /* 0x000fe2000000082a */
[----:B------:R-:W-:Y:S01]  /*1f30*/  SHF.L.U32 R17, R17, 0x17, RZ ;  /* 0x0000001711117819 */ /* 0x000fe200000006ff */
[----:B------:R-:W-:Y:S01]  /*1f40*/  FFMA R12, R7, 1.925963033500011079e-08, R6 ;  /* 0x32a57060070c7823 */ /* 0x000fe20000000006 */
[----:B0-----:R-:W-:Y:S01]  /*1f50*/  FMUL R6, R5, R44 ;  /* 0x0000002c05067220 */ /* 0x001fe20000400000 */
[----:B---3--:R-:W-:Y:S01]  /*1f60*/  FMUL R5, R8, R43 ;  /* 0x0000002b08057220 */ /* 0x008fe20000400000 */
[----:B------:R-:W-:Y:S01]  /*1f70*/  FADD R8, RZ, R4 ;  /* 0x00000004ff087221 */ /* 0x000fe20000000000 */
[----:B------:R-:W-:Y:S01]  /*1f80*/  FFMA R42, R9, 1.925963033500011079e-08, R42 ;  /* 0x32a57060092a7823 */ /* 0x000fe2000000002a */
[----:B------:R-:W-:Y:S01]  /*1f90*/  SHF.L.U32 R43, R10, 0x17, RZ ;  /* 0x000000170a2b7819 */ /* 0x000fe200000006ff */
[----:B--2---:R-:W-:Y:S01]  /*1fa0*/  FMUL R10, R13, R24 ;  /* 0x000000180d0a7220 */ /* 0x004fe20000400000 */
[----:B------:R-:W-:Y:S01]  /*1fb0*/  FADD R7, R8, R3 ;  /* 0x0000000308077221 */ /* 0x000fe20000000000 */
[----:B------:R-:W-:Y:S01]  /*1fc0*/  FADD R24, R39, -12583039 ;  /* 0xcb40007f27187421 */ /* 0x000fe20000000000 */
[----:B------:R-:W-:Y:S01]  /*1fd0*/  SHF.L.U32 R27, R27, 0x17, RZ ;  /* 0x000000171b1b7819 */ /* 0x000fe200000006ff */
[----:B------:R-:W0:Y:S01]  /*1fe0*/  MUFU.EX2 R42, R42 ;  /* 0x0000002a002a7308 */ /* 0x000e220000000800 */
[----:B------:R-:W-:Y:S01]  /*1ff0*/  FADD R9, R7, R2 ;  /* 0x0000000207097221 */ /* 0x000fe20000000000 */
[----:B------:R-:W-:Y:S01]  /*2000*/  FMUL R7, R43, R26 ;  /* 0x0000001a2b077220 */ /* 0x000fe20000400000 */
[----:B------:R-:W-:-:S02]  /*2010*/  SHF.L.U32 R26, R14, 0x17, RZ ;  /* 0x000000170e1a7819 */ /* 0x000fc400000006ff */
[----:B------:R-:W-:-:S04]  /*2020*/  FADD R9, R9, R0 ;  /* 0x0000000009097221 */ /* 0x000fc80000000000 */
[----:B------:R-:W-:-:S04]  /*2030*/  FADD R8, R9, R6 ;  /* 0x0000000609087221 */ /* 0x000fc80000000000 */
[----:B------:R-:W-:Y:S01]  /*2040*/  FADD R14, R8, R5 ;  /* 0x00000005080e7221 */ /* 0x000fe20000000000 */
[----:B----4-:R-:W-:-:S03]  /*2050*/  FMUL R8, R26, R25 ;  /* 0x000000191a087220 */ /* 0x010fc60000400000 */
[----:B------:R-:W-:Y:S01]  /*2060*/  FADD R9, R14, R7 ;  /* 0x000000070e097221 */ /* 0x000fe20000000000 */
[----:B------:R-:W-:Y:S02]  /*2070*/  SHF.L.U32 R14, R15, 0x17, RZ ;  /* 0x000000170f0e7819 */ /* 0x000fe400000006ff */
[----:B------:R-:W-:Y:S01]  /*2080*/  SHF.L.U32 R15, R16, 0x17, RZ ;  /* 0x00000017100f7819 */ /* 0x000fe200000006ff */
[----:B------:R-:W-:Y:S01]  /*2090*/  FADD R13, R9, R10 ;  /* 0x0000000a090d7221 */ /* 0x000fe20000000000 */
[----:B------:R-:W-:Y:S01]  /*20a0*/  FFMA R16, R11, 1.4426950216293334961, -R24 ;  /* 0x3fb8aa3b0b107823 */ /* 0x000fe20000000818 */
[----:B-----5:R-:W-:Y:S01]  /*20b0*/  FMUL R9, R14, R21 ;  /* 0x000000150e097220 */ /* 0x020fe20000400000 */
[----:B------:R2:W3:Y:S01]  /*20c0*/  MUFU.EX2 R24, R12 ;  /* 0x0000000c00187308 */ /* 0x0004e20000000800 */
[----:B------:R-:W-:Y:S01]  /*20d0*/  FADD R14, R13, R8 ;  /* 0x000000080d0e7221 */ /* 0x000fe20000000000 */
[----:B------:R-:W-:Y:S01]  /*20e0*/  FFMA R13, R11, 1.925963033500011079e-08, R16 ;  /* 0x32a570600b0d7823 */ /* 0x000fe20000000010 */
[----:B-1----:R-:W-:Y:S01]  /*20f0*/  FMUL R21, R15, R20 ;  /* 0x000000140f157220 */ /* 0x002fe20000400000 */
[----:B------:R-:W-:Y:S01]  /*2100*/  SHF.L.U32 R16, R19, 0x17, RZ ;  /* 0x0000001713107819 */ /* 0x000fe200000006ff */
[----:B------:R-:W-:Y:S01]  /*2110*/  FADD R14, R14, R9 ;  /* 0x000000090e0e7221 */ /* 0x000fe20000000000 */
[----:B------:R-:W-:Y:S01]  /*2120*/  FMUL R20, R18, R37 ;  /* 0x0000002512147220 */ /* 0x000fe20000400000 */
[----:B0-----:R-:W-:Y:S01]  /*2130*/  FMUL R18, R17, R42 ;  /* 0x0000002a11127220 */ /* 0x001fe20000400000 */
[----:B------:R-:W0:Y:S01]  /*2140*/  MUFU.EX2 R13, R13 ;  /* 0x0000000d000d7308 */ /* 0x000e220000000800 */
[----:B------:R-:W-:Y:S01]  /*2150*/  FADD R11, R14, R21 ;  /* 0x000000150e0b7221 */ /* 0x000fe20000000000 */
[----:B------:R-:W-:Y:S01]  /*2160*/  FMUL R19, R16, R41 ;  /* 0x0000002910137220 */ /* 0x000fe20000400000 */
[----:B------:R-:W-:-:S02]  /*2170*/  IMAD.SHL.U32 R16, R39, 0x800000, RZ ;  /* 0x0080000027107824 */ /* 0x000fc400078e00ff */
[----:B--2---:R-:W-:-:S04]  /*2180*/  FADD R12, R11, R20 ;  /* 0x000000140b0c7221 */ /* 0x004fc80000000000 */
        /* <DEDUP_REMOVED lines=15> */
.L_x_35759:
        /* <DEDUP_REMOVED lines=12> */
[----:B0-----:R-:W-:Y:S05]  /*2340*/  CALL.REL.NOINC `($__internal_590_$__cuda_sm3x_div_rn_noftz_f32_slowpath) ;  /* 0x0000002400cc7944 */ /* 0x001fea0003c00000 */
[----:B------:R-:W-:-:S07]  /*2350*/  MOV R12, R4 ;  /* 0x00000004000c7202 */ /* 0x000fce0000000f00 */
.L_x_35700:
[----:B------:R-:W-:Y:S05]  /*2360*/  BSYNC.RECONVERGENT B3 ;  /* 0x0000000000037941 */ /* 0x000fea0003800200 */
.L_x_35699:
        /* <DEDUP_REMOVED lines=12> */
[----:B0-----:R-:W-:Y:S05]  /*2430*/  CALL.REL.NOINC `($__internal_590_$__cuda_sm3x_div_rn_noftz_f32_slowpath) ;  /* 0x0000002400907944 */ /* 0x001fea0003c00000 */
[----:B------:R-:W-:-:S07]  /*2440*/  MOV R13, R4 ;  /* 0x00000004000d7202 */ /* 0x000fce0000000f00 */
.L_x_35702:
[----:B------:R-:W-:Y:S05]  /*2450*/  BSYNC.RECONVERGENT B3 ;  /* 0x0000000000037941 */ /* 0x000fea0003800200 */
.L_x_35701:
        /* <DEDUP_REMOVED lines=12> */
[----:B0-----:R-:W-:Y:S05]  /*2520*/  CALL.REL.NOINC `($__internal_590_$__cuda_sm3x_div_rn_noftz_f32_slowpath) ;  /* 0x0000002400547944 */ /* 0x001fea0003c00000 */
[----:B------:R-:W-:-:S07]  /*2530*/  IMAD.MOV.U32 R14, RZ, RZ, R4 ;  /* 0x000000ffff0e7224 */ /* 0x000fce00078e0004 */
.L_x_35704:
[----:B------:R-:W-:Y:S05]  /*2540*/  BSYNC.RECONVERGENT B3 ;  /* 0x0000000000037941 */ /* 0x000fea0003800200 */
.L_x_35703:
        /* <DEDUP_REMOVED lines=13> */
[----:B------:R-:W-:-:S07]  /*2620*/  MOV R15, R4 ;  /* 0x00000004000f7202 */ /* 0x000fce0000000f00 */
.L_x_35706:
[----:B------:R-:W-:Y:S05]  /*2630*/  BSYNC.RECONVERGENT B3 ;  /* 0x0000000000037941 */ /* 0x000fea0003800200 */
.L_x_35705:
        /* <DEDUP_REMOVED lines=12> */
[----:B0-----:R-:W-:Y:S05]  /*2700*/  CALL.REL.NOINC `($__internal_590_$__cuda_sm3x_div_rn_noftz_f32_slowpath) ;  /* 0x0000002000dc7944 */ /* 0x001fea0003c00000 */
[----:B------:R-:W-:-:S07]  /*2710*/  MOV R2, R4 ;  /* 0x0000000400027202 */ /* 0x000fce0000000f00 */
.L_x_35708:
[----:B------:R-:W-:Y:S05]  /*2720*/  BSYNC.RECONVERGENT B3 ;  /* 0x0000000000037941 */ /* 0x000fea0003800200 */
.L_x_35707:
        /* <DEDUP_REMOVED lines=14> */
.L_x_35710:
[----:B------:R-:W-:Y:S05]  /*2810*/  BSYNC.RECONVERGENT B3 ;  /* 0x0000000000037941 */ /* 0x000fea0003800200 */
.L_x_35709:
        /* <DEDUP_REMOVED lines=14> */
.L_x_35712:
[----:B------:R-:W-:Y:S05]  /*2900*/  BSYNC.RECONVERGENT B3 ;  /* 0x0000000000037941 */ /* 0x000fea0003800200 */
.L_x_35711:
        /* <DEDUP_REMOVED lines=14> */
.L_x_35714:
[----:B------:R-:W-:Y:S05]  /*29f0*/  BSYNC.RECONVERGENT B3 ;  /* 0x0000000000037941 */ /* 0x000fea0003800200 */
.L_x_35713:
        /* <DEDUP_REMOVED lines=14> */
.L_x_35716:
[----:B------:R-:W-:Y:S05]  /*2ae0*/  BSYNC.RECONVERGENT B3 ;  /* 0x0000000000037941 */ /* 0x000fea0003800200 */
.L_x_35715:
        /* <DEDUP_REMOVED lines=12> */
[----:B------:R-:W-:Y:S05]  /*2bb0*/  CALL.REL.NOINC `($__internal_590_$__cuda_sm3x_div_rn_noftz_f32_slowpath) ;  /* 0x0000001c00b07944 */ /* 0x000fea0003c00000 */
[----:B------:R-:W-:-:S07]  /*2bc0*/  MOV R27, R4 ;  /* 0x00000004001b7202 */ /* 0x000fce0000000f00 */
.L_x_35718:
[----:B------:R-:W-:Y:S05]  /*2bd0*/  BSYNC.RECONVERGENT B3 ;  /* 0x0000000000037941 */ /* 0x000fea0003800200 */
.L_x_35717:
        /* <DEDUP_REMOVED lines=12> */
[----:B------:R-:W-:Y:S05]  /*2ca0*/  CALL.REL.NOINC `($__internal_590_$__cuda_sm3x_div_rn_noftz_f32_slowpath) ;  /* 0x0000001c00747944 */ /* 0x000fea0003c00000 */
[----:B------:R-:W-:-:S07]  /*2cb0*/  IMAD.MOV.U32 R8, RZ, RZ, R4 ;  /* 0x000000ffff087224 */ /* 0x000fce00078e0004 */
.L_x_35720:
[----:B------:R-:W-:Y:S05]  /*2cc0*/  BSYNC.RECONVERGENT B3 ;  /* 0x0000000000037941 */ /* 0x000fea0003800200 */
.L_x_35719:
        /* <DEDUP_REMOVED lines=13> */
[----:B------:R-:W-:-:S07]  /*2da0*/  MOV R9, R4 ;  /* 0x0000000400097202 */ /* 0x000fce0000000f00 */
.L_x_35722:
[----:B------:R-:W-:Y:S05]  /*2db0*/  BSYNC.RECONVERGENT B3 ;  /* 0x0000000000037941 */ /* 0x000fea0003800200 */
.L_x_35721:
        /* <DEDUP_REMOVED lines=12> */
[----:B------:R-:W-:Y:S05]  /*2e80*/  CALL.REL.NOINC `($__internal_590_$__cuda_sm3x_div_rn_noftz_f32_slowpath) ;  /* 0x0000001800fc7944 */ /* 0x000fea0003c00000 */
[----:B------:R-:W-:-:S07]  /*2e90*/  MOV R20, R4 ;  /* 0x0000000400147202 */ /* 0x000fce0000000f00 */
.L_x_35724:
[----:B------:R-:W-:Y:S05]  /*2ea0*/  BSYNC.RECONVERGENT B3 ;  /* 0x0000000000037941 */ /* 0x000fea0003800200 */
.L_x_35723:
        /* <DEDUP_REMOVED lines=12> */
[----:B------:R-:W-:Y:S05]  /*2f70*/  CALL.REL.NOINC `($__internal_590_$__cuda_sm3x_div_rn_noftz_f32_slowpath) ;  /* 0x0000001800c07944 */ /* 0x000fea0003c00000 */
[----:B------:R-:W-:-:S07]  /*2f80*/  MOV R21, R4 ;  /* 0x0000000400157202 */ /* 0x000fce0000000f00 */
.L_x_35726:
[----:B------:R-:W-:Y:S05]  /*2f90*/  BSYNC.RECONVERGENT B3 ;  /* 0x0000000000037941 */ /* 0x000fea0003800200 */
.L_x_35725:
        /* <DEDUP_REMOVED lines=14> */
.L_x_35728:
[----:B------:R-:W-:Y:S05]  /*3080*/  BSYNC.RECONVERGENT B3 ;  /* 0x0000000000037941 */ /* 0x000fea0003800200 */
.L_x_35727:
        /* <DEDUP_REMOVED lines=14> */
.L_x_35730:
[----:B------:R-:W-:Y:S05]  /*3170*/  BSYNC.RECONVERGENT B3 ;  /* 0x0000000000037941 */ /* 0x000fea0003800200 */
.L_x_35729:
[----:B------:R-:W0:Y:S01]  /*3180*/  LDC.64 R4, c[0x0][0x3b8] ;  /* 0x0000ee00ff047b82 */ /* 0x000e220000000a00 */
[----:B------:R-:W-:Y:S01]  /*3190*/  BSSY.RECONVERGENT B1, `(.L_x_35731) ;  /* 0x0000013000017945 */ /* 0x000fe20003800200 */
[-C--:B0-----:R-:W-:Y:S02]  /*31a0*/  ISETP.GE.U32.AND P5, PT, R34, R4.reuse, PT ;  /* 0x000000042200720c */ /* 0x081fe40003fa6070 */
[----:B------:R-:W-:Y:S01]  /*31b0*/  ISETP.GE.U32.AND P6, PT, R33, R4, PT ;  /* 0x000000042100720c */ /* 0x000fe20003fc6070 */
[----:B------:R-:W-:-:S12]  /*31c0*/  @P0 BRA `(.L_x_35732) ;  /* 0x00000000003c0947 */ /* 0x000fd80003800000 */
        /* <DEDUP_REMOVED lines=15> */
.L_x_35732:
[----:B------:R-:W-:Y:S05]  /*32c0*/  BSYNC.RECONVERGENT B1 ;  /* 0x0000000000017941 */ /* 0x000fea0003800200 */
.L_x_35731:
        /* <DEDUP_REMOVED lines=30> */
.L_x_35734:
[----:B------:R-:W-:Y:S05]  /*34b0*/  BSYNC.RECONVERGENT B1 ;  /* 0x0000000000017941 */ /* 0x000fea0003800200 */
.L_x_35733:
[----:B------:R-:W-:Y:S04]  /*34c0*/  BSSY.RECONVERGENT B1, `(.L_x_35735) ;  /* 0x0000012000017945 */ /* 0x000fe80003800200 */
[----:B------:R-:W-:Y:S05]  /*34d0*/  @P6 BRA `(.L_x_35736) ;  /* 0x0000000000406947 */ /* 0x000fea0003800000 */
[----:B-1----:R-:W-:Y:S01]  /*34e0*/  HFMA2 R5, -RZ, RZ, 0, 0 ;  /* 0x00000000ff057431 */ /* 0x002fe200000001ff */
[----:B------:R-:W-:Y:S01]  /*34f0*/  MOV R4, R33 ;  /* 0x0000002100047202 */ /* 0x000fe20000000f00 */
[----:B0-----:R-:W-:Y:S01]  /*3500*/  IMAD R13, R36, UR42, RZ ;  /* 0x0000002a240d7c24 */ /* 0x001fe2000f8e02ff */
        /* <DEDUP_REMOVED lines=13> */
.L_x_35736:
[----:B------:R-:W-:Y:S05]  /*35e0*/  BSYNC.RECONVERGENT B1 ;  /* 0x0000000000017941 */ /* 0x000fea0003800200 */
.L_x_35735:
[----:B------:R-:W-:Y:S04]  /*35f0*/  BSSY.RECONVERGENT B1, `(.L_x_35737) ;  /* 0x0000012000017945 */ /* 0x000fe80003800200 */
[----:B------:R-:W-:Y:S05]  /*3600*/  @P0 BRA `(.L_x_35738) ;  /* 0x0000000000400947 */ /* 0x000fea0003800000 */
[----:B--2---:R-:W-:Y:S01]  /*3610*/  HFMA2 R3, -RZ, RZ, 0, 0 ;  /* 0x00000000ff037431 */ /* 0x004fe200000001ff */
[----:B------:R-:W-:Y:S01]  /*3620*/  MOV R2, R32 ;  /* 0x0000002000027202 */ /* 0x000fe20000000f00 */
[----:B-1----:R-:W-:Y:S01]  /*3630*/  IMAD R5, R36, UR42, RZ ;  /* 0x0000002a24057c24 */ /* 0x002fe2000f8e02ff */
        /* <DEDUP_REMOVED lines=13> */
.L_x_35738:
[----:B------:R-:W-:Y:S05]  /*3710*/  BSYNC.RECONVERGENT B1 ;  /* 0x0000000000017941 */ /* 0x000fea0003800200 */
.L_x_35737:
[----:B------:R-:W-:Y:S04]  /*3720*/  BSSY.RECONVERGENT B1, `(.L_x_35739) ;  /* 0x0000012000017945 */ /* 0x000fe80003800200 */
[----:B------:R-:W-:Y:S05]  /*3730*/  @P1 BRA `(.L_x_35740) ;  /* 0x0000000000401947 */ /* 0x000fea0003800000 */
[----:B--23--:R-:W-:Y:S01]  /*3740*/  MOV R2, R31 ;  /* 0x0000001f00027202 */ /* 0x00cfe20000000f00 */
        /* <DEDUP_REMOVED lines=15> */
.L_x_35740:
[----:B------:R-:W-:Y:S05]  /*3840*/  BSYNC.RECONVERGENT B1 ;  /* 0x0000000000017941 */ /* 0x000fea0003800200 */
.L_x_35739:
[----:B------:R-:W-:Y:S04]  /*3850*/  BSSY.RECONVERGENT B1, `(.L_x_35741) ;  /* 0x0000012000017945 */ /* 0x000fe80003800200 */
[----:B------:R-:W-:Y:S05]  /*3860*/  @P2 BRA `(.L_x_35742) ;  /* 0x0000000000402947 */ /* 0x000fea0003800000 */
[----:B--234-:R-:W-:Y:S02]  /*3870*/  HFMA2 R3, -RZ, RZ, 0, 0 ;  /* 0x00000000ff037431 */ /* 0x01cfe400000001ff */
[----:B-1----:R-:W-:Y:S01]  /*3880*/  IMAD R5, R36, UR42, RZ ;  /* 0x0000002a24057c24 */ /* 0x002fe2000f8e02ff */
        /* <DEDUP_REMOVED lines=14> */
.L_x_35742:
[----:B------:R-:W-:Y:S05]  /*3970*/  BSYNC.RECONVERGENT B1 ;  /* 0x0000000000017941 */ /* 0x000fea0003800200 */
.L_x_35741:
        /* <DEDUP_REMOVED lines=18> */
.L_x_35744:
[----:B------:R-:W-:Y:S05]  /*3aa0*/  BSYNC.RECONVERGENT B1 ;  /* 0x0000000000017941 */ /* 0x000fea0003800200 */
.L_x_35743:
        /* <DEDUP_REMOVED lines=18> */
.L_x_35746:
[----:B------:R-:W-:Y:S05]  /*3bd0*/  BSYNC.RECONVERGENT B1 ;  /* 0x0000000000017941 */ /* 0x000fea0003800200 */
.L_x_35745:
[----:B------:R-:W-:-:S04]  /*3be0*/  IADD3 R38, P0, PT, R35, R38, RZ ;  /* 0x0000002623267210 */ /* 0x000fc80007f1e0ff */
[----:B------:R-:W-:Y:S02]  /*3bf0*/  LEA.HI.X.SX32 R36, R35, R36, 0x1, P0 ;  /* 0x0000002423247211 */ /* 0x000fe400000f0eff */
[----:B------:R-:W-:-:S04]  /*3c00*/  ISETP.GE.U32.AND P0, PT, R38, UR46, PT ;  /* 0x0000002e26007c0c */ /* 0x000fc8000bf06070 */
[----:B------:R-:W-:-:S13]  /*3c10*/  ISETP.GE.AND.EX P0, PT, R36, UR47, PT, P0 ;  /* 0x0000002f24007c0c */ /* 0x000fda000bf06300 */
[----:B------:R-:W-:Y:S05]  /*3c20*/  @!P0 BRA `(.L_x_35747) ;  /* 0xffffffc400b48947 */ /* 0x000fea000383ffff */
[----:B------:R-:W-:Y:S05]  /*3c30*/  BSYNC B0 ;  /* 0x0000000000007941 */ /* 0x000fea0003800000 */
.L_x_35681:
[----:B------:R-:W-:Y:S05]  /*3c40*/  EXIT ;  /* 0x000000000000794d */ /* 0x000fea0003800000 */
.L_x_35698:
[----:B------:R-:W-:Y:S01]  /*3c50*/  BSSY B1, `(.L_x_35748) ;  /* 0x0000007000017945 */ /* 0x000fe20003800000 */
[----:B------:R-:W-:Y:S01]  /*3c60*/  MOV R12, 0x10 ;  /* 0x00000010000c7802 */ /* 0x000fe20000000f00 */
[----:B------:R-:W-:Y:S01]  /*3c70*/  IMAD.MOV.U32 R11, RZ, RZ, 0x1f ;  /* 0x0000001fff0b7424 */ /* 0x000fe200078e00ff */
[----:B------:R-:W-:-:S07]  /*3c80*/  MOV R15, 0xffffffff ;  /* 0xffffffff000f7802 */ /* 0x000fce0000000f00 */
[----:B-1----:R-:W-:Y:S05]  /*3c90*/  WARPSYNC.COLLECTIVE R15, `(.L_x_35749) ;  /* 0x000000000f087348 */ /* 0x002fea0003c00000 */
[----:B------:R0:W2:Y:S02]  /*3ca0*/  SHFL.BFLY P6, R14, R13, R12, R11 ;  /* 0x0c00000c0d0e7389 */ /* 0x0000a400000c000b */
[----:B012---:R-:W-:Y:S05]  /*3cb0*/  ENDCOLLECTIVE ;  /* 0x000000000000791b */ /* 0x007fea0003800000 */
.L_x_35749:
[----:B------:R-:W-:Y:S05]  /*3cc0*/  BSYNC B1 ;  /* 0x0000000000017941 */ /* 0x000fea0003800000 */
.L_x_35748:
[----:B------:R-:W-:Y:S01]  /*3cd0*/  HFMA2 R12, -RZ, RZ, 0, 4.76837158203125e-07 ;  /* 0x00000008ff0c7431 */ /* 0x000fe200000001ff */
[----:B------:R-:W-:Y:S01]  /*3ce0*/  FMNMX R13, R14, R13, !PT ;  /* 0x0000000d0e0d7209 */ /* 0x000fe20007800000 */
[----:B------:R-:W-:Y:S01]  /*3cf0*/  IMAD.MOV.U32 R15, RZ, RZ, -0x1 ;  /* 0xffffffffff0f7424 */ /* 0x000fe200078e00ff */
[----:B------:R-:W-:-:S07]  /*3d00*/  MOV R11, 0x1f ;  /* 0x0000001f000b7802 */ /* 0x000fce0000000f00 */
[----:B------:R-:W-:Y:S05]  /*3d10*/  WARPSYNC.COLLECTIVE R15, `(.L_x_35750) ;  /* 0x000000000f087348 */ /* 0x000fea0003c00000 */
[----:B------:R0:W1:Y:S02]  /*3d20*/  SHFL.BFLY P6, R14, R13, R12, R11 ;  /* 0x0c00000c0d0e7389 */ /* 0x00006400000c000b */
[----:B01----:R-:W-:Y:S05]  /*3d30*/  ENDCOLLECTIVE ;  /* 0x000000000000791b */ /* 0x003fea0003800000 */
.L_x_35750:
[----:B------:R-:W-:Y:S01]  /*3d40*/  HFMA2 R12, -RZ, RZ, 0, 2.384185791015625e-07 ;  /* 0x00000004ff0c7431 */ /* 0x000fe200000001ff */
[----:B------:R-:W-:-:S04]  /*3d50*/  FMNMX R0, R13, R14, !PT ;  /* 0x0000000e0d007209 */ /* 0x000fc80007800000 */
[----:B------:R-:W-:-:S07]  /*3d60*/  MOV R13, R0 ;  /* 0x00000000000d7202 */ /* 0x000fce0000000f00 */
[----:B------:R-:W-:Y:S05]  /*3d70*/  WARPSYNC.COLLECTIVE R15, `(.L_x_35751) ;  /* 0x000000000f087348 */ /* 0x000fea0003c00000 */
[----:B------:R0:W1:Y:S02]  /*3d80*/  SHFL.BFLY P6, R14, R13, R12, R11 ;  /* 0x0c00000c0d0e7389 */ /* 0x00006400000c000b */
[----:B01----:R-:W-:Y:S05]  /*3d90*/  ENDCOLLECTIVE ;  /* 0x000000000000791b */ /* 0x003fea0003800000 */
.L_x_35751:
[----:B------:R-:W-:Y:S01]  /*3da0*/  IMAD.MOV.U32 R12, RZ, RZ, 0x2 ;  /* 0x00000002ff0c7424 */ /* 0x000fe200078e00ff */
[----:B------:R-:W-:-:S04]  /*3db0*/  FMNMX R2, R0, R14, !PT ;  /* 0x0000000e00027209 */ /* 0x000fc80007800000 */
[----:B------:R-:W-:-:S07]  /*3dc0*/  MOV R13, R2 ;  /* 0x00000002000d7202 */ /* 0x000fce0000000f00 */
[----:B------:R-:W-:Y:S05]  /*3dd0*/  WARPSYNC.COLLECTIVE R15, `(.L_x_35752) ;  /* 0x000000000f087348 */ /* 0x000fea0003c00000 */
[----:B------:R0:W1:Y:S02]  /*3de0*/  SHFL.BFLY P6, R14, R13, R12, R11 ;  /* 0x0c00000c0d0e7389 */ /* 0x00006400000c000b */
[----:B01----:R-:W-:Y:S05]  /*3df0*/  ENDCOLLECTIVE ;  /* 0x000000000000791b */ /* 0x003fea0003800000 */
.L_x_35752:
[----:B------:R-:W-:Y:S01]  /*3e00*/  HFMA2 R12, -RZ, RZ, 0, 5.9604644775390625e-08 ;  /* 0x00000001ff0c7431 */ /* 0x000fe200000001ff */
[----:B------:R-:W-:-:S04]  /*3e10*/  FMNMX R3, R2, R14, !PT ;  /* 0x0000000e02037209 */ /* 0x000fc80007800000 */
[----:B------:R-:W-:-:S07]  /*3e20*/  MOV R13, R3 ;  /* 0x00000003000d7202 */ /* 0x000fce0000000f00 */
[----:B------:R-:W-:Y:S05]  /*3e30*/  WARPSYNC.COLLECTIVE R15, `(.L_x_35753) ;  /* 0x000000000f087348 */ /* 0x000fea0003c00000 */
[----:B------:R0:W1:Y:S02]  /*3e40*/  SHFL.BFLY P6, R14, R13, R12, R11 ;  /* 0x0c00000c0d0e7389 */ /* 0x00006400000c000b */
[----:B01----:R-:W-:Y:S05]  /*3e50*/  ENDCOLLECTIVE ;  /* 0x000000000000791b */ /* 0x003fea0003800000 */
.L_x_35753:
[----:B------:R-:W-:Y:S01]  /*3e60*/  MOV R11, 0x3bbb989d ;  /* 0x3bbb989d000b7802 */ /* 0x000fe20000000f00 */
        /* <DEDUP_REMOVED lines=22> */
[C---:B------:R-:W-:Y:S01]  /*3fd0*/  FADD R3, R13.reuse, -12583039 ;  /* 0xcb40007f0d037421 */ /* 0x040fe20000000000 */
[----:B------:R-:W-:Y:S01]  /*3fe0*/  SHF.L.U32 R4, R13, 0x17, RZ ;  /* 0x000000170d047819 */ /* 0x000fe200000006ff */
[-C--:B------:R-:W-:Y:S01]  /*3ff0*/  FFMA.SAT R17, R0, R11.reuse, 0.5 ;  /* 0x3f00000000117423 */ /* 0x080fe2000000200b */
[C---:B------:R-:W-:Y:S01]  /*4000*/  FADD R13, R15.reuse, -12583039 ;  /* 0xcb40007f0f0d7421 */ /* 0x040fe20000000000 */
[----:B------:R-:W-:Y:S01]  /*4010*/  FFMA R3, R2, 1.4426950216293334961, -R3 ;  /* 0x3fb8aa3b02037823 */ /* 0x000fe20000000803 */
[----:B------:R-:W-:Y:S01]  /*4020*/  SHF.L.U32 R15, R15, 0x17, RZ ;  /* 0x000000170f0f7819 */ /* 0x000fe200000006ff */
[----:B------:R-:W-:Y:S01]  /*4030*/  FFMA.RM R17, R17, R12, 12582913 ;  /* 0x4b40000111117423 */ /* 0x000fe2000000400c */
[----:B------:R-:W-:Y:S01]  /*4040*/  FFMA R13, R10, 1.4426950216293334961, -R13 ;  /* 0x3fb8aa3b0a0d7823 */ /* 0x000fe2000000080d */
[----:B------:R-:W-:Y:S01]  /*4050*/  FFMA R3, R2, 1.925963033500011079e-08, R3 ;  /* 0x32a5706002037823 */ /* 0x000fe20000000003 */
[-C--:B------:R-:W-:Y:S01]  /*4060*/  FFMA.SAT R19, R5, R11.reuse, 0.5 ;  /* 0x3f00000005137423 */ /* 0x080fe2000000200b */
[----:B------:R-:W-:Y:S01]  /*4070*/  FFMA.SAT R25, R16, R11, 0.5 ;  /* 0x3f00000010197423 */ /* 0x000fe2000000200b */
[----:B------:R-:W-:-:S02]  /*4080*/  FFMA R13, R10, 1.925963033500011079e-08, R13 ;  /* 0x32a570600a0d7823 */ /* 0x000fc4000000000d */
        /* <DEDUP_REMOVED lines=20> */
[----:B------:R-:W-:Y:S02]  /*41d0*/  IMAD.SHL.U32 R0, R19, 0x800000, RZ ;  /* 0x0080000013007824 */ /* 0x000fe400078e00ff */
[----:B------:R-:W-:Y:S01]  /*41e0*/  FFMA R10, R7, 1.925963033500011079e-08, R10 ;  /* 0x32a57060070a7823 */ /* 0x000fe2000000000a */
[-C--:B------:R-:W-:Y:S01]  /*41f0*/  FFMA.SAT R7, R8, R11.reuse, 0.5 ;  /* 0x3f00000008077423 */ /* 0x080fe2000000200b */
[----:B------:R-:W-:Y:S01]  /*4200*/  FFMA.SAT R19, R24, R11, 0.5 ;  /* 0x3f00000018137423 */ /* 0x000fe2000000200b */
[----:B------:R-:W1:Y:S02]  /*4210*/  MUFU.EX2 R5, R5 ;  /* 0x0000000500057308 */ /* 0x000e640000000800 */
[-C--:B------:R-:W-:Y:S01]  /*4220*/  FFMA.RM R7, R7, R12.reuse, 12582913 ;  /* 0x4b40000107077423 */ /* 0x080fe2000000400c */
[----:B------:R-:W-:Y:S01]  /*4230*/  FFMA.RM R19, R19, R12, 12582913 ;  /* 0x4b40000113137423 */ /* 0x000fe2000000400c */
[----:B0-----:R-:W-:Y:S01]  /*4240*/  FMUL R2, R2, R15 ;  /* 0x0000000f02027220 */ /* 0x001fe20000400000 */
[----:B------:R-:W-:-:S03]  /*4250*/  FADD R15, R13, -12583039 ;  /* 0xcb40007f0d0f7421 */ /* 0x000fc60000000000 */
[----:B------:R-:W0:Y:S01]  /*4260*/  MUFU.EX2 R10, R10 ;  /* 0x0000000a000a7308 */ /* 0x000e220000000800 */
[----:B------:R-:W-:-:S04]  /*4270*/  FFMA R15, R6, 1.4426950216293334961, -R15 ;  /* 0x3fb8aa3b060f7823 */ /* 0x000fc8000000080f */
[----:B------:R-:W-:Y:S01]  /*4280*/  FFMA R15, R6, 1.925963033500011079e-08, R15 ;  /* 0x32a57060060f7823 */ /* 0x000fe2000000000f */
[----:B------:R-:W-:Y:S01]  /*4290*/  SHF.L.U32 R6, R13, 0x17, RZ ;  /* 0x000000170d067819 */ /* 0x000fe200000006ff */
        /* <DEDUP_REMOVED lines=37> */
[----:B------:R-:W-:-:S03]  /*44f0*/  IMAD.SHL.U32 R19, R19, 0x800000, RZ ;  /* 0x0080000013137824 */ /* 0x000fc600078e00ff */
[C---:B------:R-:W-:Y:S01]  /*4500*/  FFMA R15, R24.reuse, 1.4426950216293334961, -R15 ;  /* 0x3fb8aa3b180f7823 */ /* 0x040fe2000000080f */
[----:B-1----:R-:W-:Y:S01]  /*4510*/  FMUL R9, R13, R20 ;  /* 0x000000140d097220 */ /* 0x002fe20000400000 */
[C---:B------:R-:W-:Y:S01]  /*4520*/  FADD R13, R17.reuse, -12583039 ;  /* 0xcb40007f110d7421 */ /* 0x040fe20000000000 */
[----:B------:R-:W-:Y:S01]  /*4530*/  SHF.L.U32 R17, R17, 0x17, RZ ;  /* 0x0000001711117819 */ /* 0x000fe200000006ff */
[----:B------:R-:W-:Y:S02]  /*4540*/  FFMA R15, R24, 1.925963033500011079e-08, R15 ;  /* 0x32a57060180f7823 */ /* 0x000fe4000000000f */
[----:B------:R-:W-:-:S04]  /*4550*/  FFMA R13, R26, 1.4426950216293334961, -R13 ;  /* 0x3fb8aa3b1a0d7823 */ /* 0x000fc8000000080d */
[----:B------:R-:W-:-:S04]  /*4560*/  FFMA R13, R26, 1.925963033500011079e-08, R13 ;  /* 0x32a570601a0d7823 */ /* 0x000fc8000000000d */
[----:B------:R-:W0:Y:S02]  /*4570*/  MUFU.EX2 R20, R13 ;  /* 0x0000000d00147308 */ /* 0x000e240000000800 */
[----:B0-----:R-:W-:Y:S01]  /*4580*/  FMUL R21, R17, R20 ;  /* 0x0000001411157220 */ /* 0x001fe20000400000 */
[----:B------:R-:W-:-:S05]  /*4590*/  FFMA.SAT R17, R14, R11, 0.5 ;  /* 0x3f0000000e117423 */ /* 0x000fca000000200b */
[----:B------:R-:W0:Y:S01]  /*45a0*/  MUFU.EX2 R20, R15 ;  /* 0x0000000f00147308 */ /* 0x000e220000000800 */
[----:B------:R-:W-:-:S04]  /*45b0*/  FFMA.RM R17, R17, R12, 12582913 ;  /* 0x4b40000111117423 */ /* 0x000fc8000000400c */
[C---:B------:R-:W-:Y:S01]  /*45c0*/  FADD R13, R17.reuse, -12583039 ;  /* 0xcb40007f110d7421 */ /* 0x040fe20000000000 */
[----:B------:R-:W-:-:S03]  /*45d0*/  SHF.L.U32 R17, R17, 0x17, RZ ;  /* 0x0000001711117819 */ /* 0x000fc600000006ff */
[----:B------:R-:W-:-:S04]  /*45e0*/  FFMA R13, R14, 1.4426950216293334961, -R13 ;  /* 0x3fb8aa3b0e0d7823 */ /* 0x000fc8000000080d */
[----:B------:R-:W-:Y:S01]  /*45f0*/  FFMA R13, R14, 1.925963033500011079e-08, R13 ;  /* 0x32a570600e0d7823 */ /* 0x000fe2000000000d */
[----:B0-----:R-:W-:Y:S01]  /*4600*/  FMUL R20, R19, R20 ;  /* 0x0000001413147220 */ /* 0x001fe20000400000 */
[-C--:B------:R-:W-:Y:S01]  /*4610*/  FFMA.SAT R19, R18, R11.reuse, 0.5 ;  /* 0x3f00000012137423 */ /* 0x080fe2000000200b */
[----:B------:R-:W-:Y:S01]  /*4620*/  FFMA.SAT R11, R46, R11, 0.5 ;  /* 0x3f0000002e0b7423 */ /* 0x000fe2000000200b */
[----:B------:R0:W1:Y:S02]  /*4630*/  MUFU.EX2 R14, R13 ;  /* 0x0000000d000e7308 */ /* 0x0000640000000800 */
[-C--:B------:R-:W-:Y:S01]  /*4640*/  FFMA.RM R15, R19, R12.reuse, 12582913 ;  /* 0x4b400001130f7423 */ /* 0x080fe2000000400c */
[----:B0-----:R-:W-:Y:S01]  /*4650*/  FFMA.RM R13, R11, R12, 12582913 ;  /* 0x4b4000010b0d7423 */ /* 0x001fe2000000400c */
[----:B------:R-:W-:Y:S01]  /*4660*/  FADD R11, R25, -12583039 ;  /* 0xcb40007f190b7421 */ /* 0x000fe20000000000 */
[----:B------:R-:W-:-:S03]  /*4670*/  FADD R12, RZ, R4 ;  /* 0x00000004ff0c7221 */ /* 0x000fc60000000000 */
[----:B------:R-:W-:Y:S01]  /*4680*/  FFMA R11, R16, 1.4426950216293334961, -R11 ;  /* 0x3fb8aa3b100b7823 */ /* 0x000fe2000000080b */
[----:B-1----:R-:W-:-:S03]  /*4690*/  FMUL R19, R17, R14 ;  /* 0x0000000e11137220 */ /* 0x002fc60000400000 */
[----:B------:R-:W-:Y:S01]  /*46a0*/  FFMA R16, R16, 1.925963033500011079e-08, R11 ;  /* 0x32a5706010107823 */ /* 0x000fe2000000000b */
[----:B------:R-:W-:Y:S01]  /*46b0*/  FADD R11, R13, -12583039 ;  /* 0xcb40007f0d0b7421 */ /* 0x000fe20000000000 */
        /* <DEDUP_REMOVED lines=8> */
[----:B------:R-:W-:-:S03]  /*4740*/  FFMA R17, R18, 1.925963033500011079e-08, R17 ;  /* 0x32a5706012117823 */ /* 0x000fc60000000011 */
[----:B------:R-:W-:Y:S01]  /*4750*/  FADD R11, R11, R2 ;  /* 0x000000020b0b7221 */ /* 0x000fe20000000000 */
[----:B------:R1:W2:Y:S03]  /*4760*/  MUFU.EX2 R18, R17 ;  /* 0x0000001100127308 */ /* 0x0002a60000000800 */
[----:B------:R-:W-:-:S04]  /*4770*/  FADD R11, R11, R0 ;  /* 0x000000000b0b7221 */ /* 0x000fc80000000000 */
[----:B------:R-:W-:Y:S01]  /*4780*/  FADD R12, R11, R6 ;  /* 0x000000060b0c7221 */ /* 0x000fe20000000000 */
[----:B------:R-:W3:Y:S01]  /*4790*/  MUFU.EX2 R46, R46 ;  /* 0x0000002e002e7308 */ /* 0x000ee20000000800 */
[----:B-1----:R-:W-:Y:S02]  /*47a0*/  SHF.L.U32 R17, R25, 0x17, RZ ;  /* 0x0000001719117819 */ /* 0x002fe400000006ff */
[----:B------:R-:W-:-:S03]  /*47b0*/  FADD R12, R12, R5 ;  /* 0x000000050c0c7221 */ /* 0x000fc60000000000 */
[----:B0-----:R-:W-:Y:S01]  /*47c0*/  FMUL R17, R17, R16 ;  /* 0x0000001011117220 */ /* 0x001fe20000400000 */
[----:B------:R-:W-:Y:S01]  /*47d0*/  FADD R11, R12, R7 ;  /* 0x000000070c0b7221 */ /* 0x000fe20000000000 */
[----:B--2---:R-:W-:Y:S01]  /*47e0*/  FMUL R18, R15, R18 ;  /* 0x000000120f127220 */ /* 0x004fe20000400000 */
[----:B------:R-:W-:Y:S02]  /*47f0*/  MOV R15, 0xffffffff ;  /* 0xffffffff000f7802 */ /* 0x000fe40000000f00 */
        /* <DEDUP_REMOVED lines=15> */
.L_x_35754:
[----:B------:R-:W-:Y:S02]  /*48f0*/  HFMA2 R12, -RZ, RZ, 0, 4.76837158203125e-07 ;  /* 0x00000008ff0c7431 */ /* 0x000fe400000001ff */
[----:B------:R-:W-:-:S04]  /*4900*/  FADD R24, R13, R14 ;  /* 0x0000000e0d187221 */ /* 0x000fc80000000000 */
[----:B------:R-:W-:-:S07]  /*4910*/  IMAD.MOV.U32 R13, RZ, RZ, R24 ;  /* 0x000000ffff0d7224 */ /* 0x000fce00078e0018 */
[----:B------:R-:W-:Y:S05]  /*4920*/  WARPSYNC.COLLECTIVE R15, `(.L_x_35755) ;  /* 0x000000000f087348 */ /* 0x000fea0003c00000 */
[----:B------:R0:W1:Y:S02]  /*4930*/  SHFL.BFLY P6, R14, R13, R12, R11 ;  /* 0x0c00000c0d0e7389 */ /* 0x00006400000c000b */
[----:B01----:R-:W-:Y:S05]  /*4940*/  ENDCOLLECTIVE ;  /* 0x000000000000791b */ /* 0x003fea0003800000 */
.L_x_35755:
[----:B------:R-:W-:Y:S02]  /*4950*/  HFMA2 R12, -RZ, RZ, 0, 2.384185791015625e-07 ;  /* 0x00000004ff0c7431 */ /* 0x000fe400000001ff */
[----:B------:R-:W-:-:S05]  /*4960*/  FADD R25, R24, R14 ;  /* 0x0000000e18197221 */ /* 0x000fca0000000000 */
[----:B------:R-:W-:-:S07]  /*4970*/  MOV R13, R25 ;  /* 0x00000019000d7202 */ /* 0x000fce0000000f00 */
[----:B------:R-:W-:Y:S05]  /*4980*/  WARPSYNC.COLLECTIVE R15, `(.L_x_35756) ;  /* 0x000000000f087348 */ /* 0x000fea0003c00000 */
[----:B------:R0:W1:Y:S02]  /*4990*/  SHFL.BFLY P6, R14, R13, R12, R11 ;  /* 0x0c00000c0d0e7389 */ /* 0x00006400000c000b */
[----:B01----:R-:W-:Y:S05]  /*49a0*/  ENDCOLLECTIVE ;  /* 0x000000000000791b */ /* 0x003fea0003800000 */
.L_x_35756:
[----:B------:R-:W-:Y:S01]  /*49b0*/  MOV R12, 0x2 ;  /* 0x00000002000c7802 */ /* 0x000fe20000000f00 */
[----:B------:R-:W-:-:S04]  /*49c0*/  FADD R26, R25, R14 ;  /* 0x0000000e191a7221 */ /* 0x000fc80000000000 */
[----:B------:R-:W-:-:S07]  /*49d0*/  IMAD.MOV.U32 R13, RZ, RZ, R26 ;  /* 0x000000ffff0d7224 */ /* 0x000fce00078e001a */
[----:B------:R-:W-:Y:S05]  /*49e0*/  WARPSYNC.COLLECTIVE R15, `(.L_x_35757) ;  /* 0x000000000f087348 */ /* 0x000fea0003c00000 */
[----:B------:R0:W1:Y:S02]  /*49f0*/  SHFL.BFLY P6, R14, R13, R12, R11 ;  /* 0x0c00000c0d0e7389 */ /* 0x00006400000c000b */
[----:B01----:R-:W-:Y:S05]  /*4a00*/  ENDCOLLECTIVE ;  /* 0x000000000000791b */ /* 0x003fea0003800000 */
.L_x_35757:
[----:B------:R-:W-:Y:S02]  /*4a10*/  HFMA2 R12, -RZ, RZ, 0, 5.9604644775390625e-08 ;  /* 0x00000001ff0c7431 */ /* 0x000fe400000001ff */
[----:B------:R-:W-:-:S05]  /*4a20*/  FADD R27, R26, R14 ;  /* 0x0000000e1a1b7221 */ /* 0x000fca0000000000 */
[----:B------:R-:W-:-:S07]  /*4a30*/  MOV R13, R27 ;  /* 0x0000001b000d7202 */ /* 0x000fce0000000f00 */
[----:B------:R-:W-:Y:S05]  /*4a40*/  WARPSYNC.COLLECTIVE R15, `(.L_x_35758) ;  /* 0x000000000f087348 */ /* 0x000fea0003c00000 */
[----:B------:R0:W1:Y:S02]  /*4a50*/  SHFL.BFLY P6, R14, R13, R12, R11 ;  /* 0x0c00000c0d0e7389 */ /* 0x00006400000c000b */
[----:B01----:R-:W-:Y:S05]  /*4a60*/  ENDCOLLECTIVE ;  /* 0x000000000000791b */ /* 0x003fea0003800000 */
.L_x_35758:
[----:B------:R-:W-:Y:S05]  /*4a70*/  BRA `(.L_x_35759) ;  /* 0xffffffd800007947 */ /* 0x000fea000383ffff */
        .weak           $__internal_590_$__cuda_sm3x_div_rn_noftz_f32_slowpath
        .type           $__internal_590_$__cuda_sm3x_div_rn_noftz_f32_slowpath,@function
        .size           $__internal_590_$__cuda_sm3x_div_rn_noftz_f32_slowpath,(.L_x_37967 - $__internal_590_$__cuda_sm3x_div_rn_noftz_f32_slowpath)
$__internal_590_$__cuda_sm3x_div_rn_noftz_f32_slowpath:
        /* <DEDUP_REMOVED lines=34> */
.L_x_35761:
        /* <DEDUP_REMOVED lines=51> */
.L_x_35768:
[----:B------:R-:W-:-:S04]  /*4fd0*/  LOP3.LUT R4, R4, 0x80000000, RZ, 0xc0, !PT ;  /* 0x8000000004047812 */ /* 0x000fc800078ec0ff */
[----:B------:R-:W-:Y:S01]  /*4fe0*/  LOP3.LUT R4, R4, 0x7f800000, RZ, 0xfc, !PT ;  /* 0x7f80000004047812 */ /* 0x000fe200078efcff */
[----:B------:R-:W-:Y:S06]  /*4ff0*/  BRA `(.L_x_35769) ;  /* 0x0000000000047947 */ /* 0x000fec0003800000 */
.L_x_35767:
[----:B------:R-:W-:-:S07]  /*5000*/  LEA R4, R44, R4, 0x17 ;  /* 0x000000042c047211 */ /* 0x000fce00078eb8ff */
.L_x_35769:
[----:B------:R-:W-:Y:S05]  /*5010*/  BSYNC.RECONVERGENT B2 ;  /* 0x0000000000027941 */ /* 0x000fea0003800200 */
.L_x_35766:
[----:B------:R-:W-:Y:S05]  /*5020*/  BRA `(.L_x_35770) ;  /* 0x0000000000207947 */ /* 0x000fea0003800000 */
.L_x_35765:
[----:B------:R-:W-:-:S04]  /*5030*/  LOP3.LUT R4, R11, 0x80000000, R4, 0x48, !PT ;  /* 0x800000000b047812 */ /* 0x000fc800078e4804 */
[----:B------:R-:W-:Y:S01]  /*5040*/  LOP3.LUT R4, R4, 0x7f800000, RZ, 0xfc, !PT ;  /* 0x7f80000004047812 */ /* 0x000fe200078efcff */
[----:B------:R-:W-:Y:S06]  /*5050*/  BRA `(.L_x_35770) ;  /* 0x0000000000147947 */ /* 0x000fec0003800000 */
.L_x_35764:
[----:B------:R-:W-:Y:S01]  /*5060*/  LOP3.LUT R4, R11, 0x80000000, R4, 0x48, !PT ;  /* 0x800000000b047812 */ /* 0x000fe200078e4804 */
[----:B------:R-:W-:Y:S06]  /*5070*/  BRA `(.L_x_35770) ;  /* 0x00000000000c7947 */ /* 0x000fec0003800000 */
.L_x_35763:
[----:B------:R-:W0:Y:S01]  /*5080*/  MUFU.RSQ R4, -QNAN ;  /* 0xffc0000000047908 */ /* 0x000e220000001400 */
[----:B------:R-:W-:Y:S05]  /*5090*/  BRA `(.L_x_35770) ;  /* 0x0000000000047947 */ /* 0x000fea0003800000 */
.L_x_35762:
[----:B------:R-:W-:-:S07]  /*50a0*/  FADD.FTZ R4, R4, R11 ;  /* 0x0000000b04047221 */ /* 0x000fce0000010000 */
.L_x_35770:
[----:B------:R-:W-:Y:S05]  /*50b0*/  BSYNC.RECONVERGENT B1 ;  /* 0x0000000000017941 */ /* 0x000fea0003800200 */
.L_x_35760:
[----:B------:R-:W-:-:S04]  /*50c0*/  HFMA2 R25, -RZ, RZ, 0, 0 ;  /* 0x00000000ff197431 */ /* 0x000fc800000001ff */
[----:B0-----:R-:W-:Y:S05]  /*50d0*/  RET.REL.NODEC R24 `(_Z15SoftmaxWarpImplI24ElementwiseScaleMaskLoadIffbE11DirectStoreIffEfLi2ELi16ELi32ELi1ELb1EL9Algorithm0EEvT_T0_ll) ;  /* 0xffffffac18c87950 */ /* 0x001fea0003c3ffff */
.L_x_35771:
        /* <DEDUP_REMOVED lines=10> */
.L_x_37967:


//--------------------- .text._Z15SoftmaxWarpImplI24ElementwiseScaleMaskLoadIffbE11DirectStoreIffEfLi2ELi16ELi32ELi1ELb0EL9Algorithm0EEvT_T0_ll --------------------------
	.section	.text._Z15SoftmaxWarpImplI24ElementwiseScaleMaskLoadIffbE11DirectStoreIffEfLi2ELi16ELi32ELi1ELb0EL9Algorithm0EEvT_T0_ll,"ax",@progbits
	.align	128
        .global         _Z15SoftmaxWarpImplI24ElementwiseScaleMaskLoadIffbE11DirectStoreIffEfLi2ELi16ELi32ELi1ELb0EL9Algorithm0EEvT_T0_ll
        .type           _Z15SoftmaxWarpImplI24ElementwiseScaleMaskLoadIffbE11DirectStoreIffEfLi2ELi16ELi32ELi1ELb0EL9Algorithm0EEvT_T0_ll,@function
        .size           _Z15SoftmaxWarpImplI24ElementwiseScaleMaskLoadIffbE11DirectStoreIffEfLi2ELi16ELi32ELi1ELb0EL9Algorithm0EEvT_T0_ll,(.L_x_37968 - _Z15SoftmaxWarpImplI24ElementwiseScaleMaskLoadIffbE11DirectStoreIffEfLi2ELi16ELi32ELi1ELb0EL9Algorithm0EEvT_T0_ll)
        .other          _Z15SoftmaxWarpImplI24ElementwiseScaleMaskLoadIffbE11DirectStoreIffEfLi2ELi16ELi32ELi1ELb0EL9Algorithm0EEvT_T0_ll,@"STO_CUDA_ENTRY STV_DEFAULT"
_Z15SoftmaxWarpImplI24ElementwiseScaleMaskLoadIffbE11DirectStoreIffEfLi2ELi16ELi32ELi1ELb0EL9Algorithm0EEvT_T0_ll:
.text._Z15SoftmaxWarpImplI24ElementwiseScaleMaskLoadIffbE11DirectStoreIffEfLi2ELi16ELi32ELi1ELb0EL9Algorithm0EEvT_T0_ll:
        /* <DEDUP_REMOVED lines=24> */
.L_x_35772:
        /* <DEDUP_REMOVED lines=14> */
.L_x_35806:
        /* <DEDUP_REMOVED lines=20> */
[----:B------:R-:W-:-:S04]  /*03a0*/  IADD3 R16, P0, PT, R16, UR38, RZ ;  /* 0x0000002610107c10 */ /* 0x000fc8000ff1e0ff */
[----:B------:R-:W-:Y:S02]  /*03b0*/  IADD3.X R17, PT, PT, R11, UR39, RZ, P0, !PT ;  /* 0x000000270b117c10 */ /* 0x000fe400087fe4ff */
[----:B------:R-:W-:-:S03]  /*03c0*/  IADD3.X R14, PT, PT, RZ, R14, RZ, P1, !PT ;  /* 0x0000000eff0e7210 */ /* 0x000fc60000ffe4ff */
[----:B------:R-:W2:Y:S01]  /*03d0*/  LDG.E.U16 R16, desc[UR4][R16.64] ;  /* 0x0000000410107981 */ /* 0x000ea2000c1e1500 */
[----:B------:R-:W-:-:S04]  /*03e0*/  IADD3 R2, P0, PT, R2, UR38, RZ ;  /* 0x0000002602027c10 */ /* 0x000fc8000ff1e0ff */
[----:B------:R-:W-:-:S05]  /*03f0*/  IADD3.X R3, PT, PT, R14, UR39, RZ, P0, !PT ;  /* 0x000000270e037c10 */ /* 0x000fca00087fe4ff */
[----:B------:R1:W3:Y:S01]  /*0400*/  LDG.E.U16 R13, desc[UR6][R2.64] ;  /* 0x00000006020d7981 */ /* 0x0002e2000c1e1500 */
[----:B------:R-:W-:-:S04]  /*0410*/  IADD3 R37, P0, PT, R4, 0xc0, RZ ;  /* 0x000000c004257810 */ /* 0x000fc80007f1e0ff */
[----:B------:R-:W-:-:S04]  /*0420*/  IADD3.X R10, PT, PT, RZ, R5, RZ, P0, !PT ;  /* 0x00000005ff0a7210 */ /* 0x000fc800007fe4ff */
[----:B------:R-:W-:Y:S02]  /*0430*/  LEA.HI R37, P0, R10, R37, RZ, 0x1 ;  /* 0x000000250a257211 */ /* 0x000fe400078108ff */
[----:B------:R-:W-:Y:S02]  /*0440*/  IADD3 R40, P3, PT, R4, 0x100, RZ ;  /* 0x0000010004287810 */ /* 0x000fe40007f7e0ff */
[----:B------:R-:W-:Y:S02]  /*0450*/  LOP3.LUT R6, R37, 0xfffffffe, RZ, 0xc0, !PT ;  /* 0xfffffffe25067812 */ /* 0x000fe400078ec0ff */
[----:B------:R-:W-:Y:S02]  /*0460*/  IADD3.X R10, PT, PT, RZ, R10, RZ, P0, !PT ;  /* 0x0000000aff0a7210 */ /* 0x000fe400007fe4ff */
[----:B------:R-:W-:Y:S02]  /*0470*/  IADD3 R6, P0, PT, R6, UR38, RZ ;  /* 0x0000002606067c10 */ /* 0x000fe4000ff1e0ff */
[C---:B-1----:R-:W-:Y:S01]  /*0480*/  SHF.L.U64.HI R3, R8.reuse, 0x2, R11 ;  /* 0x0000000208037819 */ /* 0x042fe2000001020b */
[----:B------:R-:W-:Y:S01]  /*0490*/  IMAD.SHL.U32 R8, R8, 0x4, RZ ;  /* 0x0000000408087824 */ /* 0x000fe200078e00ff */
[----:B------:R-:W-:-:S02]  /*04a0*/  IADD3.X R35, PT, PT, RZ, R5, RZ, P3, !PT ;  /* 0x00000005ff237210 */ /* 0x000fc40001ffe4ff */
[----:B------:R-:W-:Y:S02]  /*04b0*/  IADD3.X R7, PT, PT, R10, UR39, RZ, P0, !PT ;  /* 0x000000270a077c10 */ /* 0x000fe400087fe4ff */
[----:B------:R-:W-:Y:S02]  /*04c0*/  IADD3 R38, P4, PT, R4, 0x140, RZ ;  /* 0x0000014004267810 */ /* 0x000fe40007f9e0ff */
[----:B------:R-:W-:Y:S01]  /*04d0*/  LEA.HI R40, P3, R35, R40, RZ, 0x1 ;  /* 0x0000002823287211 */ /* 0x000fe200078708ff */
[----:B------:R1:W4:Y:S01]  /*04e0*/  LDG.E.U16 R12, desc[UR4][R6.64] ;  /* 0x00000004060c7981 */ /* 0x000322000c1e1500 */
[----:B------:R-:W-:Y:S02]  /*04f0*/  LOP3.LUT R8, R8, 0xfffffff8, RZ, 0xc0, !PT ;  /* 0xfffffff808087812 */ /* 0x000fe400078ec0ff */
[----:B------:R-:W-:Y:S02]  /*0500*/  SHF.L.U32 R2, R9, 0x2, RZ ;  /* 0x0000000209027819 */ /* 0x000fe400000006ff */
[----:B------:R-:W-:Y:S01]  /*0510*/  IADD3.X R33, PT, PT, RZ, R5, RZ, P4, !PT ;  /* 0x00000005ff217210 */ /* 0x000fe200027fe4ff */
[----:B------:R-:W-:Y:S01]  /*0520*/  IMAD.X R35, RZ, RZ, R35, P3 ;  /* 0x000000ffff237224 */ /* 0x000fe200018e0623 */
[----:B------:R-:W-:-:S02]  /*0530*/  IADD3 R8, P2, PT, R8, UR36, RZ ;  /* 0x0000002408087c10 */ /* 0x000fc4000ff5e0ff */
[----:B-1----:R-:W-:Y:S02]  /*0540*/  LOP3.LUT R6, R40, 0xfffffffe, RZ, 0xc0, !PT ;  /* 0xfffffffe28067812 */ /* 0x002fe400078ec0ff */
[----:B------:R-:W-:Y:S02]  /*0550*/  LOP3.LUT R2, R2, 0xfffffff8, RZ, 0xc0, !PT ;  /* 0xfffffff802027812 */ /* 0x000fe400078ec0ff */
[----:B------:R-:W-:Y:S02]  /*0560*/  LEA.HI R38, P4, R33, R38, RZ, 0x1 ;  /* 0x0000002621267211 */ /* 0x000fe400078908ff */
[----:B------:R-:W-:Y:S02]  /*0570*/  IADD3 R6, P3, PT, R6, UR38, RZ ;  /* 0x0000002606067c10 */ /* 0x000fe4000ff7e0ff */
[----:B------:R-:W-:Y:S02]  /*0580*/  R2UR UR8, R22 ;  /* 0x00000000160872ca */ /* 0x000fe400000e0000 */
[----:B------:R-:W-:-:S02]  /*0590*/  IADD3.X R7, PT, PT, R35, UR39, RZ, P3, !PT ;  /* 0x0000002723077c10 */ /* 0x000fc40009ffe4ff */
[----:B------:R-:W-:Y:S02]  /*05a0*/  IADD3 R25, P3, PT, R4, 0x180, RZ ;  /* 0x0000018004197810 */ /* 0x000fe40007f7e0ff */
[----:B------:R-:W-:Y:S02]  /*05b0*/  R2UR UR9, R23 ;  /* 0x00000000170972ca */ /* 0x000fe400000e0000 */
[----:B------:R-:W-:Y:S02]  /*05c0*/  IADD3.X R33, PT, PT, RZ, R33, RZ, P4, !PT ;  /* 0x00000021ff217210 */ /* 0x000fe400027fe4ff */
[----:B------:R-:W-:-:S09]  /*05d0*/  IADD3.X R36, PT, PT, RZ, R5, RZ, P3, !PT ;  /* 0x00000005ff247210 */ /* 0x000fd20001ffe4ff */
[----:B------:R-:W5:Y:S01]  /*05e0*/  LDG.E.U16 R11, desc[UR8][R6.64] ;  /* 0x00000008060b7981 */ /* 0x000f62000c1e1500 */
[----:B--2---:R-:W-:-:S04]  /*05f0*/  PRMT R0, R16, 0x7771, RZ ;  /* 0x0000777110007816 */ /* 0x004fc800000000ff */
[----:B------:R-:W-:Y:S02]  /*0600*/  ISETP.NE.AND P1, PT, R0, RZ, PT ;  /* 0x000000ff0000720c */ /* 0x000fe40003f25270 */
[----:B---3--:R-:W-:-:S04]  /*0610*/  PRMT R0, R13, 0x7771, RZ ;  /* 0x000077710d007816 */ /* 0x008fc800000000ff */
[----:B------:R-:W-:-:S07]  /*0620*/  ISETP.NE.AND P0, PT, R0, RZ, PT ;  /* 0x000000ff0000720c */ /* 0x000fce0003f05270 */
[----:B------:R-:W-:Y:S02]  /*0630*/  @P1 R2UR UR4, R22 ;  /* 0x00000000160412ca */ /* 0x000fe400000e0000 */
[----:B------:R-:W-:Y:S02]  /*0640*/  @P1 R2UR UR5, R23 ;  /* 0x00000000170512ca */ /* 0x000fe400000e0000 */
[----:B------:R-:W-:Y:S02]  /*0650*/  SHF.L.U64.HI R0, R9, 0x2, R14 ;  /* 0x0000000209007819 */ /* 0x000fe4000001020e */
[----:B------:R-:W-:Y:S02]  /*0660*/  IADD3.X R9, PT, PT, R3, UR37, RZ, P2, !PT ;  /* 0x0000002503097c10 */ /* 0x000fe400097fe4ff */
[----:B------:R-:W-:Y:S02]  /*0670*/  IADD3 R2, P2, PT, R2, UR36, RZ ;  /* 0x0000002402027c10 */ /* 0x000fe4000ff5e0ff */
[----:B------:R-:W-:-:S02]  /*0680*/  LOP3.LUT R14, R38, 0xfffffffe, RZ, 0xc0, !PT ;  /* 0xfffffffe260e7812 */ /* 0x000fc400078ec0ff */
[----:B------:R-:W-:Y:S02]  /*0690*/  IADD3.X R3, PT, PT, R0, UR37, RZ, P2, !PT ;  /* 0x0000002500037c10 */ /* 0x000fe400097fe4ff */
[----:B------:R-:W-:Y:S01]  /*06a0*/  IADD3 R14, P2, PT, R14, UR38, RZ ;  /* 0x000000260e0e7c10 */ /* 0x000fe2000ff5e0ff */
[----:B------:R-:W2:Y:S01]  /*06b0*/  @P1 LDG.E R44, desc[UR4][R8.64+0x4] ;  /* 0x00000404082c1981 */ /* 0x000ea2000c1e1900 */
[C---:B------:R-:W-:Y:S02]  /*06c0*/  @P0 R2UR UR6, R22.reuse ;  /* 0x00000000160602ca */ /* 0x040fe400000e0000 */
[C---:B------:R-:W-:Y:S02]  /*06d0*/  @P0 R2UR UR7, R23.reuse ;  /* 0x00000000170702ca */ /* 0x040fe400000e0000 */
[----:B------:R-:W-:Y:S02]  /*06e0*/  R2UR UR4, R22 ;  /* 0x00000000160472ca */ /* 0x000fe400000e0000 */
[----:B------:R-:W-:-:S02]  /*06f0*/  R2UR UR5, R23 ;  /* 0x00000000170572ca */ /* 0x000fc400000e0000 */
[----:B------:R-:W-:Y:S02]  /*0700*/  IADD3.X R15, PT, PT, R33, UR39, RZ, P2, !PT ;  /* 0x00000027210f7c10 */ /* 0x000fe400097fe4ff */
[----:B------:R-:W-:-:S04]  /*0710*/  LEA.HI R25, P2, R36, R25, RZ, 0x1 ;  /* 0x0000001924197211 */ /* 0x000fc800078508ff */
[----:B------:R-:W-:Y:S01]  /*0720*/  LOP3.LUT R20, R25, 0xfffffffe, RZ, 0xc0, !PT ;  /* 0xfffffffe19147812 */ /* 0x000fe200078ec0ff */
[----:B------:R-:W3:Y:S01]  /*0730*/  @P0 LDG.E R42, desc[UR6][R2.64+0x4] ;  /* 0x00000406022a0981 */ /* 0x000ee2000c1e1900 */
[----:B------:R-:W-:Y:S02]  /*0740*/  IADD3.X R36, PT, PT, RZ, R36, RZ, P2, !PT ;  /* 0x00000024ff247210 */ /* 0x000fe400017fe4ff */
[----:B------:R-:W-:Y:S01]  /*0750*/  IADD3 R20, P2, PT, R20, UR38, RZ ;  /* 0x0000002614147c10 */ /* 0x000fe2000ff5e0ff */
[----:B------:R-:W3:Y:S03]  /*0760*/  LDG.E.U16 R0, desc[UR4][R14.64] ;  /* 0x000000040e007981 */ /* 0x000ee6000c1e1500 */
[----:B------:R-:W-:Y:S01]  /*0770*/  IADD3.X R21, PT, PT, R36, UR39, RZ, P2, !PT ;  /* 0x0000002724157c10 */ /* 0x000fe200097fe4ff */
[----:B------:R-:W3:Y:S01]  /*0780*/  LDG.E R24, desc[UR4][R8.64] ;  /* 0x0000000408187981 */ /* 0x000ee2000c1e1900 */
[----:B------:R-:W-:-:S03]  /*0790*/  LEA.HI R34, P2, R5, R4, RZ, 0x1 ;  /* 0x0000000405227211 */ /* 0x000fc600078508ff */
[----:B------:R1:W3:Y:S01]  /*07a0*/  LDG.E.U16 R7, desc[UR4][R20.64] ;  /* 0x0000000414077981 */ /* 0x0002e2000c1e1500 */
[----:B------:R-:W-:Y:S01]  /*07b0*/  LOP3.LUT R26, R34, 0xfffffffe, RZ, 0xc0, !PT ;  /* 0xfffffffe221a7812 */ /* 0x000fe200078ec0ff */
[----:B------:R-:W-:-:S03]  /*07c0*/  IMAD.X R19, RZ, RZ, R5, P2 ;  /* 0x000000ffff137224 */ /* 0x000fc600010e0605 */
[----:B------:R-:W-:-:S04]  /*07d0*/  IADD3 R26, P3, PT, R26, UR38, RZ ;  /* 0x000000261a1a7c10 */ /* 0x000fc8000ff7e0ff */
[----:B------:R-:W-:Y:S02]  /*07e0*/  IADD3.X R27, PT, PT, R19, UR39, RZ, P3, !PT ;  /* 0x00000027131b7c10 */ /* 0x000fe40009ffe4ff */
[----:B------:R-:W-:-:S03]  /*07f0*/  IADD3 R17, P2, PT, R4, 0x1c0, RZ ;  /* 0x000001c004117810 */ /* 0x000fc60007f5e0ff */
[----:B------:R4:W3:Y:S01]  /*0800*/  LDG.E.U16 R14, desc[UR4][R26.64] ;  /* 0x000000041a0e7981 */ /* 0x0008e2000c1e1500 */
[----:B------:R-:W-:-:S04]  /*0810*/  IADD3.X R18, PT, PT, RZ, R5, RZ, P2, !PT ;  /* 0x00000005ff127210 */ /* 0x000fc800017fe4ff */
[----:B------:R-:W-:-:S04]  /*0820*/  LEA.HI R17, P2, R18, R17, RZ, 0x1 ;  /* 0x0000001112117211 */ /* 0x000fc800078508ff */
[----:B------:R-:W-:Y:S02]  /*0830*/  LOP3.LUT R4, R17, 0xfffffffe, RZ, 0xc0, !PT ;  /* 0xfffffffe11047812 */ /* 0x000fe400078ec0ff */
[----:B------:R-:W-:Y:S02]  /*0840*/  IADD3.X R18, PT, PT, RZ, R18, RZ, P2, !PT ;  /* 0x00000012ff127210 */ /* 0x000fe400017fe4ff */
[----:B-1----:R-:W-:Y:S02]  /*0850*/  IADD3 R20, P2, PT, R4, UR38, RZ ;  /* 0x0000002604147c10 */ /* 0x002fe4000ff5e0ff */
[----:B------:R-:W2:Y:S02]  /*0860*/  LDC.64 R4, c[0x0][0x398] ;  /* 0x0000e600ff047b82 */ /* 0x000ea40000000a00 */
[----:B------:R-:W-:-:S05]  /*0870*/  IADD3.X R21, PT, PT, R18, UR39, RZ, P2, !PT ;  /* 0x0000002712157c10 */ /* 0x000fca00097fe4ff */
[----:B------:R1:W3:Y:S01]  /*0880*/  LDG.E.U16 R15, desc[UR4][R20.64] ;  /* 0x00000004140f7981 */ /* 0x0002e2000c1e1500 */
[----:B------:R-:W0:Y:S01]  /*0890*/  LDCU UR4, c[0x0][0x398] ;  /* 0x00007300ff0477ac */ /* 0x000e220008000800 */
[----:B------:R-:W-:Y:S02]  /*08a0*/  R2UR UR6, R22 ;  /* 0x00000000160672ca */ /* 0x000fe400000e0000 */
[----:B------:R-:W-:Y:S02]  /*08b0*/  R2UR UR7, R23 ;  /* 0x00000000170772ca */ /* 0x000fe400000e0000 */
[----:B----4-:R-:W-:Y:S02]  /*08c0*/  PRMT R26, R12, 0x7771, RZ ;  /* 0x000077710c1a7816 */ /* 0x010fe400000000ff */
[----:B------:R-:W-:Y:S02]  /*08d0*/  SHF.L.U32 R8, R37, 0x2, RZ ;  /* 0x0000000225087819 */ /* 0x000fe400000006ff */
[----:B------:R-:W-:-:S02]  /*08e0*/  ISETP.NE.AND P5, PT, R26, RZ, PT ;  /* 0x000000ff1a00720c */ /* 0x000fc40003fa5270 */
[----:B------:R-:W-:Y:S02]  /*08f0*/  LOP3.LUT R8, R8, 0xfffffff8, RZ, 0xc0, !PT ;  /* 0xfffffff808087812 */ /* 0x000fe400078ec0ff */
[----:B-1----:R-:W-:-:S03]  /*0900*/  SHF.L.U64.HI R20, R37, 0x2, R10 ;  /* 0x0000000225147819 */ /* 0x002fc6000001020a */
[----:B------:R5:W4:Y:S01]  /*0910*/  LDG.E R32, desc[UR6][R2.64] ;  /* 0x0000000602207981 */ /* 0x000b22000c1e1900 */
[----:B0-----:R-:W-:Y:S01]  /*0920*/  IMAD.U32 R10, RZ, RZ, UR4 ;  /* 0x00000004ff0a7e24 */ /* 0x001fe2000f8e00ff */
[----:B-----5:R-:W-:-:S04]  /*0930*/  PRMT R2, R11, 0x7771, RZ ;  /* 0x000077710b027816 */ /* 0x020fc800000000ff */
[----:B------:R-:W-:Y:S02]  /*0940*/  ISETP.NE.AND P6, PT, R2, RZ, PT ;  /* 0x000000ff0200720c */ /* 0x000fe40003fc5270 */
[----:B------:R-:W-:Y:S02]  /*0950*/  @P5 R2UR UR8, R22 ;  /* 0x00000000160852ca */ /* 0x000fe400000e0000 */
[----:B------:R-:W-:Y:S02]  /*0960*/  @P5 R2UR UR9, R23 ;  /* 0x00000000170952ca */ /* 0x000fe400000e0000 */
[----:B------:R-:W-:Y:S02]  /*0970*/  SHF.L.U32 R3, R38, 0x2, RZ ;  /* 0x0000000226037819 */ /* 0x000fe400000006ff */
[----:B------:R-:W-:Y:S02]  /*0980*/  MOV R6, UR4 ;  /* 0x0000000400067c02 */ /* 0x000fe40008000f00 */
[----:B------:R-:W-:-:S02]  /*0990*/  LOP3.LUT R3, R3, 0xfffffff8, RZ, 0xc0, !PT ;  /* 0xfffffff803037812 */ /* 0x000fc400078ec0ff */
[----:B------:R-:W-:Y:S02]  /*09a0*/  SHF.L.U64.HI R35, R40, 0x2, R35 ;  /* 0x0000000228237819 */ /* 0x000fe40000010223 */
[----:B------:R-:W-:Y:S02]  /*09b0*/  SHF.L.U64.HI R33, R38, 0x2, R33 ;  /* 0x0000000226217819 */ /* 0x000fe40000010221 */
[----:B------:R-:W-:Y:S02]  /*09c0*/  R2UR UR10, R22 ;  /* 0x00000000160a72ca */ /* 0x000fe400000e0000 */
[----:B------:R-:W-:Y:S02]  /*09d0*/  R2UR UR11, R23 ;  /* 0x00000000170b72ca */ /* 0x000fe400000e0000 */
[C---:B------:R-:W-:Y:S01]  /*09e0*/  SHF.L.U64.HI R36, R25.reuse, 0x2, R36 ;  /* 0x0000000219247819 */ /* 0x040fe20000010224 */
[----:B------:R-:W-:Y:S01]  /*09f0*/  IMAD.SHL.U32 R25, R25, 0x4, RZ ;  /* 0x0000000419197824 */ /* 0x000fe200078e00ff */
[----:B------:R-:W-:-:S02]  /*0a00*/  SHF.L.U64.HI R19, R34, 0x2, R19 ;  /* 0x0000000222137819 */ /* 0x000fc40000010213 */
[----:B------:R-:W-:Y:S01]  /*0a10*/  SHF.L.U32 R34, R34, 0x2, RZ ;  /* 0x0000000222227819 */ /* 0x000fe200000006ff */
[-C--:B--2---:R-:W-:Y:S01]  /*0a20*/  @P1 FMUL R6, R44, R5.reuse ;  /* 0x000000052c061220 */ /* 0x084fe20000400000 */
[----:B---3--:R-:W-:Y:S01]  /*0a30*/  @P0 FMUL R10, R42, R5 ;  /* 0x000000052a0a0220 */ /* 0x008fe20000400000 */
[----:B------:R-:W-:Y:S02]  /*0a40*/  IADD3 R8, P0, PT, R8, UR36, RZ ;  /* 0x0000002408087c10 */ /* 0x000fe4000ff1e0ff */
[----:B------:R-:W-:Y:S02]  /*0a50*/  PRMT R2, R0, 0x7771, RZ ;  /* 0x0000777100027816 */ /* 0x000fe400000000ff */
[----:B------:R-:W-:Y:S02]  /*0a60*/  IADD3.X R9, PT, PT, R20, UR37, RZ, P0, !PT ;  /* 0x0000002514097c10 */ /* 0x000fe400087fe4ff */
[----:B------:R-:W-:Y:S02]  /*0a70*/  ISETP.NE.AND P0, PT, R2, RZ, PT ;  /* 0x000000ff0200720c */ /* 0x000fe40003f05270 */
[----:B------:R-:W-:Y:S01]  /*0a80*/  SHF.L.U32 R2, R40, 0x2, RZ ;  /* 0x0000000228027819 */ /* 0x000fe200000006ff */
[----:B------:R-:W2:Y:S03]  /*0a90*/  LDG.E R26, desc[UR6][R8.64] ;  /* 0x00000006081a7981 */ /* 0x000ea6000c1e1900 */
[----:B------:R-:W-:Y:S01]  /*0aa0*/  LOP3.LUT R2, R2, 0xfffffff8, RZ, 0xc0, !PT ;  /* 0xfffffff802027812 */ /* 0x000fe200078ec0ff */
[----:B------:R0:W3:Y:S01]  /*0ab0*/  @P5 LDG.E R20, desc[UR8][R8.64+0x4] ;  /* 0x0000040808145981 */ /* 0x0000e2000c1e1900 */
[----:B------:R-:W-:-:S02]  /*0ac0*/  PRMT R21, R7, 0x7771, RZ ;  /* 0x0000777107157816 */ /* 0x000fc400000000ff */
[----:B------:R-:W-:Y:S02]  /*0ad0*/  IADD3 R2, P1, PT, R2, UR36, RZ ;  /* 0x0000002402027c10 */ /* 0x000fe4000ff3e0ff */
[----:B------:R-:W-:Y:S02]  /*0ae0*/  @P6 R2UR UR8, R22 ;  /* 0x00000000160862ca */ /* 0x000fe400000e0000 */
[----:B------:R-:W-:Y:S02]  /*0af0*/  @P6 R2UR UR9, R23 ;  /* 0x00000000170962ca */ /* 0x000fe400000e0000 */
[----:B0-----:R-:W-:Y:S02]  /*0b00*/  IADD3 R8, P2, PT, R3, UR36, RZ ;  /* 0x0000002403087c10 */ /* 0x001fe4000ff5e0ff */
[----:B------:R-:W-:Y:S02]  /*0b10*/  IADD3.X R3, PT, PT, R35, UR37, RZ, P1, !PT ;  /* 0x0000002523037c10 */ /* 0x000fe40008ffe4ff */
[----:B------:R-:W-:-:S02]  /*0b20*/  ISETP.NE.AND P1, PT, R21, RZ, PT ;  /* 0x000000ff1500720c */ /* 0x000fc40003f25270 */
[----:B------:R-:W-:Y:S01]  /*0b30*/  PRMT R21, R14, 0x7771, RZ ;  /* 0x000077710e157816 */ /* 0x000fe200000000ff */
[----:B------:R-:W5:Y:S01]  /*0b40*/  LDG.E R38, desc[UR6][R2.64] ;  /* 0x0000000602267981 */ /* 0x000f62000c1e1900 */
[----:B------:R-:W-:Y:S02]  /*0b50*/  @P0 R2UR UR12, R22 ;  /* 0x00000000160c02ca */ /* 0x000fe400000e0000 */
[----:B------:R-:W-:Y:S01]  /*0b60*/  @P0 R2UR UR13, R23 ;  /* 0x00000000170d02ca */ /* 0x000fe200000e0000 */
[----:B------:R0:W5:Y:S01]  /*0b70*/  @P6 LDG.E R46, desc[UR8][R2.64+0x4] ;  /* 0x00000408022e6981 */ /* 0x000162000c1e1900 */
[----:B------:R-:W-:Y:S02]  /*0b80*/  IADD3.X R9, PT, PT, R33, UR37, RZ, P2, !PT ;  /* 0x0000002521097c10 */ /* 0x000fe400097fe4ff */
[----:B------:R-:W-:-:S03]  /*0b90*/  ISETP.NE.AND P2, PT, R21, RZ, PT ;  /* 0x000000ff1500720c */ /* 0x000fc60003f45270 */
[----:B------:R-:W5:Y:S01]  /*0ba0*/  LDG.E R40, desc[UR10][R8.64] ;  /* 0x0000000a08287981 */ /* 0x000f62000c1e1900 */
[----:B0-----:R-:W-:Y:S02]  /*0bb0*/  LOP3.LUT R2, R25, 0xfffffff8, RZ, 0xc0, !PT ;  /* 0xfffffff819027812 */ /* 0x001fe400078ec0ff */
[----:B------:R-:W-:-:S03]  /*0bc0*/  LOP3.LUT R3, R34, 0xfffffff8, RZ, 0xc0, !PT ;  /* 0xfffffff822037812 */ /* 0x000fc600078ec0ff */
[----:B------:R0:W5:Y:S04]  /*0bd0*/  @P0 LDG.E R48, desc[UR12][R8.64+0x4] ;  /* 0x0000040c08300981 */ /* 0x000168000c1e1900 */
[----:B------:R-:W-:Y:S02]  /*0be0*/  @P2 R2UR UR8, R22 ;  /* 0x00000000160822ca */ /* 0x000fe400000e0000 */
[----:B------:R-:W-:Y:S02]  /*0bf0*/  @P2 R2UR UR9, R23 ;  /* 0x00000000170922ca */ /* 0x000fe400000e0000 */
[----:B0-----:R-:W-:Y:S02]  /*0c00*/  IADD3 R8, P4, PT, R2, UR36, RZ ;  /* 0x0000002402087c10 */ /* 0x001fe4000ff9e0ff */
[----:B------:R-:W-:-:S04]  /*0c10*/  IADD3 R2, P3, PT, R3, UR36, RZ ;  /* 0x0000002403027c10 */ /* 0x000fc8000ff7e0ff */
[----:B------:R-:W-:Y:S02]  /*0c20*/  IADD3.X R3, PT, PT, R19, UR37, RZ, P3, !PT ;  /* 0x0000002513037c10 */ /* 0x000fe40009ffe4ff */
[----:B------:R-:W-:-:S03]  /*0c30*/  PRMT R19, R15, 0x7771, RZ ;  /* 0x000077710f137816 */ /* 0x000fc600000000ff */
[----:B------:R-:W5:Y:S01]  /*0c40*/  LDG.E R50, desc[UR6][R2.64] ;  /* 0x0000000602327981 */ /* 0x000f62000c1e1900 */
[----:B------:R-:W-:-:S03]  /*0c50*/  ISETP.NE.AND P3, PT, R19, RZ, PT ;  /* 0x000000ff1300720c */ /* 0x000fc60003f65270 */
[----:B------:R-:W5:Y:S01]  /*0c60*/  @P2 LDG.E R52, desc[UR8][R2.64+0x4] ;  /* 0x0000040802342981 */ /* 0x000f62000c1e1900 */
[----:B------:R-:W-:Y:S02]  /*0c70*/  @P1 R2UR UR12, R22 ;  /* 0x00000000160c12ca */ /* 0x000fe400000e0000 */
[----:B------:R-:W-:Y:S02]  /*0c80*/  @P1 R2UR UR13, R23 ;  /* 0x00000000170d12ca */ /* 0x000fe400000e0000 */
[----:B------:R-:W-:Y:S02]  /*0c90*/  SHF.L.U32 R34, R17, 0x2, RZ ;  /* 0x0000000211227819 */ /* 0x000fe400000006ff */
[----:B------:R-:W-:Y:S02]  /*0ca0*/  IADD3.X R9, PT, PT, R36, UR37, RZ, P4, !PT ;  /* 0x0000002524097c10 */ /* 0x000fe4000a7fe4ff */
[----:B------:R-:W-:Y:S02]  /*0cb0*/  LOP3.LUT R34, R34, 0xfffffff8, RZ, 0xc0, !PT ;  /* 0xfffffff822227812 */ /* 0x000fe400078ec0ff */
[----:B------:R-:W-:Y:S01]  /*0cc0*/  @P3 R2UR UR8, R22 ;  /* 0x00000000160832ca */ /* 0x000fe200000e0000 */
[----:B------:R-:W5:Y:S01]  /*0cd0*/  LDG.E R36, desc[UR10][R8.64] ;  /* 0x0000000a08247981 */ /* 0x000f62000c1e1900 */
[----:B------:R-:W-:-:S02]  /*0ce0*/  @P3 R2UR UR9, R23 ;  /* 0x00000000170932ca */ /* 0x000fc400000e0000 */
[----:B------:R-:W-:Y:S01]  /*0cf0*/  SHF.L.U64.HI R17, R17, 0x2, R18 ;  /* 0x0000000211117819 */ /* 0x000fe20000010212 */
[----:B------:R0:W5:Y:S01]  /*0d00*/  @P1 LDG.E R42, desc[UR12][R8.64+0x4] ;  /* 0x0000040c082a1981 */ /* 0x000162000c1e1900 */
[----:B------:R-:W-:-:S04]  /*0d10*/  IADD3 R34, P4, PT, R34, UR36, RZ ;  /* 0x0000002422227c10 */ /* 0x000fc8000ff9e0ff */
[----:B------:R-:W-:-:S05]  /*0d20*/  IADD3.X R35, PT, PT, R17, UR37, RZ, P4, !PT ;  /* 0x0000002511237c10 */ /* 0x000fca000a7fe4ff */
[----:B------:R-:W5:Y:S04]  /*0d30*/  @P3 LDG.E R44, desc[UR8][R34.64+0x4] ;  /* 0x00000408222c3981 */ /* 0x000f68000c1e1900 */
[----:B------:R-:W5:Y:S01]  /*0d40*/  LDG.E R2, desc[UR6][R34.64] ;  /* 0x0000000622027981 */ /* 0x000f62000c1e1900 */
[----:B------:R-:W-:Y:S02]  /*0d50*/  PRMT R16, R16, 0x7770, RZ ;  /* 0x0000777010107816 */ /* 0x000fe400000000ff */
[----:B------:R-:W-:Y:S02]  /*0d60*/  PRMT R14, R14, 0x7770, RZ ;  /* 0x000077700e0e7816 */ /* 0x000fe400000000ff */
[----:B------:R-:W-:Y:S02]  /*0d70*/  ISETP.NE.AND P4, PT, R16, RZ, PT ;  /* 0x000000ff1000720c */ /* 0x000fe40003f85270 */
[----:B------:R-:W-:Y:S01]  /*0d80*/  MOV R16, UR4 ;  /* 0x0000000400107c02 */ /* 0x000fe20008000f00 */
[----:B------:R-:W-:Y:S01]  /*0d90*/  FMUL R21, R24, R5 ;  /* 0x0000000518157220 */ /* 0x000fe20000400000 */
[----:B0-----:R-:W-:-:S02]  /*0da0*/  MOV R8, UR4 ;  /* 0x0000000400087c02 */ /* 0x001fc40008000f00 */
[----:B------:R-:W-:Y:S02]  /*0db0*/  PRMT R11, R11, 0x7770, RZ ;  /* 0x000077700b0b7816 */ /* 0x000fe400000000ff */
[----:B------:R-:W-:Y:S01]  /*0dc0*/  PRMT R13, R13, 0x7770, RZ ;  /* 0x000077700d0d7816 */ /* 0x000fe200000000ff */
[----:B----4-:R-:W-:Y:S01]  /*0dd0*/  FMUL R3, R32, R5 ;  /* 0x0000000520037220 */ /* 0x010fe20000400000 */
[----:B------:R-:W-:Y:S02]  /*0de0*/  PRMT R0, R0, 0x7770, RZ ;  /* 0x0000777000007816 */ /* 0x000fe400000000ff */
[----:B------:R-:W-:Y:S02]  /*0df0*/  PRMT R12, R12, 0x7770, RZ ;  /* 0x000077700c0c7816 */ /* 0x000fe400000000ff */
[----:B------:R-:W-:Y:S01]  /*0e00*/  FSEL R21, R21, R4, P4 ;  /* 0x0000000415157208 */ /* 0x000fe20002000000 */
[----:B------:R-:W-:Y:S01]  /*0e10*/  IMAD.U32 R18, RZ, RZ, UR4 ;  /* 0x00000004ff127e24 */ /* 0x000fe2000f8e00ff */
[----:B------:R-:W-:-:S02]  /*0e20*/  PRMT R15, R15, 0x7770, RZ ;  /* 0x000077700f0f7816 */ /* 0x000fc400000000ff */
[----:B------:R-:W-:Y:S01]  /*0e30*/  MOV R24, UR4 ;  /* 0x0000000400187c02 */ /* 0x000fe20008000f00 */
[----:B------:R-:W-:Y:S02]  /*0e40*/  IMAD.U32 R17, RZ, RZ, UR4 ;  /* 0x00000004ff117e24 */ /* 0x000fe4000f8e00ff */
[-C--:B---3--:R-:W-:Y:S01]  /*0e50*/  @P5 FMUL R16, R20, R5.reuse ;  /* 0x0000000514105220 */ /* 0x088fe20000400000 */
[----:B------:R-:W-:Y:S02]  /*0e60*/  MOV R20, UR4 ;  /* 0x0000000400147c02 */ /* 0x000fe40008000f00 */
[----:B------:R-:W-:Y:S01]  /*0e70*/  ISETP.NE.AND P5, PT, R13, RZ, PT ;  /* 0x000000ff0d00720c */ /* 0x000fe20003fa5270 */
[-C--:B--2---:R-:W-:Y:S01]  /*0e80*/  FMUL R9, R26, R5.reuse ;  /* 0x000000051a097220 */ /* 0x084fe20000400000 */
[-C--:B-----5:R-:W-:Y:S01]  /*0e90*/  FMUL R19, R38, R5.reuse ;  /* 0x0000000526137220 */ /* 0x0a0fe20000400000 */
[-C--:B------:R-:W-:Y:S01]  /*0ea0*/  @P6 FMUL R18, R46, R5.reuse ;  /* 0x000000052e126220 */ /* 0x080fe20000400000 */
[----:B------:R-:W-:Y:S01]  /*0eb0*/  @P0 FMUL R20, R48, R5 ;  /* 0x0000000530140220 */ /* 0x000fe20000400000 */
[----:B------:R-:W-:-:S02]  /*0ec0*/  ISETP.NE.AND P0, PT, R14, RZ, PT ;  /* 0x000000ff0e00720c */ /* 0x000fc40003f05270 */
[----:B------:R-:W-:Y:S01]  /*0ed0*/  ISETP.NE.AND P6, PT, R12, RZ, PT ;  /* 0x000000ff0c00720c */ /* 0x000fe20003fc5270 */
[-C--:B------:R-:W-:Y:S01]  /*0ee0*/  FMUL R25, R50, R5.reuse ;  /* 0x0000000532197220 */ /* 0x080fe20000400000 */
[----:B------:R-:W-:-:S04]  /*0ef0*/  @P2 FMUL R8, R52, R5 ;  /* 0x0000000534082220 */ /* 0x000fc80000400000 */
[-C--:B------:R-:W-:Y:S02]  /*0f00*/  FSEL R25, R25, R4.reuse, P0 ;  /* 0x0000000419197208 */ /* 0x080fe40000000000 */
[----:B------:R-:W-:Y:S02]  /*0f10*/  ISETP.NE.AND P0, PT, R11, RZ, PT ;  /* 0x000000ff0b00720c */ /* 0x000fe40003f05270 */
[----:B------:R-:W-:Y:S02]  /*0f20*/  FMNMX3 R11, R25, -INF , R8, !PT ;  /* 0xff800000190b7876 */ /* 0x000fe40007800008 */
[----:B------:R-:W-:Y:S02]  /*0f30*/  ISETP.NE.AND P2, PT, R0, RZ, PT ;  /* 0x000000ff0000720c */ /* 0x000fe40003f45270 */
[----:B------:R-:W-:Y:S02]  /*0f40*/  PRMT R0, R7, 0x7770, RZ ;  /* 0x0000777007007816 */ /* 0x000fe400000000ff */
[----:B------:R-:W-:-:S02]  /*0f50*/  FSEL R7, R3, R4, P5 ;  /* 0x0000000403077208 */ /* 0x000fc40002800000 */
[----:B------:R-:W-:Y:S02]  /*0f60*/  FMNMX3 R11, R11, R21, R6, !PT ;  /* 0x000000150b0b7276 */ /* 0x000fe40007800006 */
[-C--:B------:R-:W-:Y:S02]  /*0f70*/  FSEL R9, R9, R4.reuse, P6 ;  /* 0x0000000409097208 */ /* 0x080fe40003000000 */
[----:B------:R-:W-:Y:S01]  /*0f80*/  FMNMX3 R11, R11, R7, R10, !PT ;  /* 0x000000070b0b7276 */ /* 0x000fe2000780000a */
[----:B------:R-:W-:Y:S01]  /*0f90*/  FMUL R27, R40, R5 ;  /* 0x00000005281b7220 */ /* 0x000fe20000400000 */
[----:B------:R-:W-:Y:S02]  /*0fa0*/  ISETP.NE.AND P5, PT, R15, RZ, PT ;  /* 0x000000ff0f00720c */ /* 0x000fe40003fa5270 */
[----:B------:R-:W-:Y:S02]  /*0fb0*/  FSEL R19, R19, R4, P0 ;  /* 0x0000000413137208 */ /* 0x000fe40000000000 */
[----:B------:R-:W-:Y:S01]  /*0fc0*/  FMNMX3 R11, R11, R9, R16, !PT ;  /* 0x000000090b0b7276 */ /* 0x000fe20007800010 */
[----:B------:R-:W-:Y:S01]  /*0fd0*/  FMUL R3, R36, R5 ;  /* 0x0000000524037220 */ /* 0x000fe20000400000 */
[----:B------:R-:W-:-:S02]  /*0fe0*/  ISETP.NE.AND P4, PT, R0, RZ, PT ;  /* 0x000000ff0000720c */ /* 0x000fc40003f85270 */
[-C--:B------:R-:W-:Y:S02]  /*0ff0*/  FSEL R27, R27, R4.reuse, P2 ;  /* 0x000000041b1b7208 */ /* 0x080fe40001000000 */
[----:B------:R-:W-:Y:S01]  /*1000*/  FMNMX3 R11, R11, R19, R18, !PT ;  /* 0x000000130b0b7276 */ /* 0x000fe20007800012 */
[----:B------:R-:W-:Y:S01]  /*1010*/  @P1 FMUL R24, R42, R5 ;  /* 0x000000052a181220 */ /* 0x000fe20000400000 */
[----:B------:R-:W-:Y:S02]  /*1020*/  FSEL R26, R3, R4, P4 ;  /* 0x00000004031a7208 */ /* 0x000fe40002000000 */
[----:B------:R-:W-:Y:S01]  /*1030*/  FMNMX3 R11, R11, R27, R20, !PT ;  /* 0x0000001b0b0b7276 */ /* 0x000fe20007800014 */
[-C--:B------:R-:W-:Y:S01]  /*1040*/  @P3 FMUL R17, R44, R5.reuse ;  /* 0x000000052c113220 */ /* 0x080fe20000400000 */
[----:B------:R-:W-:Y:S01]  /*1050*/  @P5 FMUL R4, R2, R5 ;  /* 0x0000000502045220 */ /* 0x000fe20000400000 */
[----:B------:R-:W-:Y:S01]  /*1060*/  UMOV UR4, 0xffffffff ;  /* 0xffffffff00047882 */ /* 0x000fe20000000000 */
        /* <DEDUP_REMOVED lines=51> */
[--C-:B------:R-:W-:Y:S01]  /*13a0*/  FADD R5, R19, -R39.reuse ;  /* 0x8000002713057221 */ /* 0x100fe20000000000 */
[----:B------:R-:W-:Y:S01]  /*13b0*/  FADD R21, -R39, R20 ;  /* 0x0000001427157221 */ /* 0x000fe20000000100 */
[----:B------:R-:W-:Y:S01]  /*13c0*/  FFMA R34, R33, 1.4426950216293334961, -R6 ;  /* 0x3fb8aa3b21227823 */ /* 0x000fe20000000806 */
[-C--:B------:R-:W-:Y:S01]  /*13d0*/  FFMA.RM R6, R8, R11.reuse, 12582913 ;  /* 0x4b40000108067423 */ /* 0x080fe2000000400b */
[-C--:B------:R-:W-:Y:S01]  /*13e0*/  FFMA.RM R8, R10, R11.reuse, 12582913 ;  /* 0x4b4000010a087423 */ /* 0x080fe2000000400b */
[--C-:B------:R-:W-:Y:S01]  /*13f0*/  FADD R19, R26, -R39.reuse ;  /* 0x800000271a137221 */ /* 0x100fe20000000000 */
[----:B------:R-:W0:Y:S01]  /*1400*/  MUFU.EX2 R41, R41 ;  /* 0x0000002900297308 */ /* 0x000e220000000800 */
[----:B------:R-:W-:Y:S01]  /*1410*/  FADD R10, R6, -12583039 ;  /* 0xcb40007f060a7421 */ /* 0x000fe20000000000 */
[----:B------:R-:W-:Y:S01]  /*1420*/  FADD R14, R8, -12583039 ;  /* 0xcb40007f080e7421 */ /* 0x000fe20000000000 */
[-C--:B------:R-:W-:Y:S01]  /*1430*/  FFMA.SAT R26, R5, R12.reuse, 0.5 ;  /* 0x3f000000051a7423 */ /* 0x080fe2000000200c */
[----:B------:R-:W-:Y:S01]  /*1440*/  SHF.L.U32 R4, R4, 0x17, RZ ;  /* 0x0000001704047819 */ /* 0x000fe200000006ff */
[----:B------:R-:W-:Y:S01]  /*1450*/  FFMA R10, R25, 1.4426950216293334961, -R10 ;  /* 0x3fb8aa3b190a7823 */ /* 0x000fe2000000080a */
[----:B------:R-:W-:Y:S01]  /*1460*/  FFMA R14, R9, 1.4426950216293334961, -R14 ;  /* 0x3fb8aa3b090e7823 */ /* 0x000fe2000000080e */
[----:B------:R-:W-:Y:S01]  /*1470*/  FADD R27, R27, -R39 ;  /* 0x800000271b1b7221 */ /* 0x000fe20000000000 */
[----:B------:R-:W-:Y:S01]  /*1480*/  FADD R17, -R39, R17 ;  /* 0x0000001127117221 */ /* 0x000fe20000000100 */
[----:B------:R-:W-:Y:S01]  /*1490*/  FFMA R25, R25, 1.925963033500011079e-08, R10 ;  /* 0x32a5706019197823 */ /* 0x000fe2000000000a */
[----:B------:R-:W-:Y:S01]  /*14a0*/  FFMA.SAT R10, R13, R12, 0.5 ;  /* 0x3f0000000d0a7423 */ /* 0x000fe2000000200c */
[----:B------:R-:W-:Y:S01]  /*14b0*/  FFMA R20, R9, 1.925963033500011079e-08, R14 ;  /* 0x32a5706009147823 */ /* 0x000fe2000000000e */
[-C--:B------:R-:W-:Y:S01]  /*14c0*/  FFMA.RM R9, R26, R11.reuse, 12582913 ;  /* 0x4b4000011a097423 */ /* 0x080fe2000000400b */
[----:B------:R1:W2:Y:S01]  /*14d0*/  MUFU.EX2 R39, R24 ;  /* 0x0000001800277308 */ /* 0x0002a20000000800 */
[----:B------:R-:W-:Y:S01]  /*14e0*/  FFMA.RM R10, R10, R11, 12582913 ;  /* 0x4b4000010a0a7423 */ /* 0x000fe2000000400b */
[----:B------:R-:W-:-:S02]  /*14f0*/  IMAD.SHL.U32 R2, R2, 0x800000, RZ ;  /* 0x0080000002027824 */ /* 0x000fc400078e00ff */
[----:B------:R-:W-:Y:S01]  /*1500*/  FFMA R34, R33, 1.925963033500011079e-08, R34 ;  /* 0x32a5706021227823 */ /* 0x000fe20000000022 */
[----:B------:R-:W-:Y:S01]  /*1510*/  SHF.L.U32 R0, R0, 0x17, RZ ;  /* 0x0000001700007819 */ /* 0x000fe200000006ff */
[----:B------:R-:W-:Y:S01]  /*1520*/  FADD R14, R10, -12583039 ;  /* 0xcb40007f0a0e7421 */ /* 0x000fe20000000000 */
[----:B------:R-:W-:Y:S02]  /*1530*/  IMAD.SHL.U32 R6, R6, 0x800000, RZ ;  /* 0x0080000006067824 */ /* 0x000fe400078e00ff */
[-C--:B------:R-:W-:Y:S01]  /*1540*/  FFMA.SAT R38, R17, R12.reuse, 0.5 ;  /* 0x3f00000011267423 */ /* 0x080fe2000000200c */
[----:B------:R-:W-:Y:S01]  /*1550*/  MUFU.EX2 R37, R37 ;  /* 0x0000002500257308 */ /* 0x000fe20000000800 */
[----:B------:R-:W-:Y:S01]  /*1560*/  FFMA R14, R13, 1.4426950216293334961, -R14 ;  /* 0x3fb8aa3b0d0e7823 */ /* 0x000fe2000000080e */
[----:B-1----:R-:W-:-:S03]  /*1570*/  FFMA.SAT R24, R19, R12, 0.5 ;  /* 0x3f00000013187423 */ /* 0x002fc6000000200c */
[----:B------:R-:W-:Y:S01]  /*1580*/  FFMA R32, R13, 1.925963033500011079e-08, R14 ;  /* 0x32a570600d207823 */ /* 0x000fe2000000000e */
[C---:B------:R-:W-:Y:S01]  /*1590*/  FADD R14, R9.reuse, -12583039 ;  /* 0xcb40007f090e7421 */ /* 0x040fe20000000000 */
[----:B------:R-:W-:Y:S01]  /*15a0*/  FFMA.RM R24, R24, R11, 12582913 ;  /* 0x4b40000118187423 */ /* 0x000fe2000000400b */
[----:B------:R-:W-:Y:S01]  /*15b0*/  MUFU.EX2 R25, R25 ;  /* 0x0000001900197308 */ /* 0x000fe20000000800 */
[----:B------:R-:W-:Y:S01]  /*15c0*/  SHF.L.U32 R9, R9, 0x17, RZ ;  /* 0x0000001709097819 */ /* 0x000fe200000006ff */
[----:B------:R-:W-:-:S04]  /*15d0*/  FFMA R14, R5, 1.4426950216293334961, -R14 ;  /* 0x3fb8aa3b050e7823 */ /* 0x000fc8000000080e */
[----:B------:R-:W-:Y:S01]  /*15e0*/  FFMA R26, R5, 1.925963033500011079e-08, R14 ;  /* 0x32a57060051a7823 */ /* 0x000fe2000000000e */
[----:B0-----:R-:W-:Y:S01]  /*15f0*/  FMUL R5, R4, R41 ;  /* 0x0000002904057220 */ /* 0x001fe20000400000 */
        /* <DEDUP_REMOVED lines=9> */
[----:B--2---:R-:W-:Y:S01]  /*1690*/  FMUL R4, R2, R39 ;  /* 0x0000002702047220 */ /* 0x004fe20000400000 */
[----:B------:R-:W-:Y:S01]  /*16a0*/  FADD R2, R14, -12583039 ;  /* 0xcb40007f0e027421 */ /* 0x000fe20000000000 */
[----:B------:R-:W-:Y:S01]  /*16b0*/  SHF.L.U32 R3, R16, 0x17, RZ ;  /* 0x0000001710037819 */ /* 0x000fe200000006ff */
[----:B------:R-:W-:Y:S01]  /*16c0*/  FFMA.SAT R16, R21, R12, 0.5 ;  /* 0x3f00000015107423 */ /* 0x000fe2000000200c */
[----:B------:R-:W-:Y:S01]  /*16d0*/  MUFU.EX2 R20, R20 ;  /* 0x0000001400147308 */ /* 0x000fe20000000800 */
[----:B------:R-:W-:Y:S02]  /*16e0*/  FFMA R2, R27, 1.4426950216293334961, -R2 ;  /* 0x3fb8aa3b1b027823 */ /* 0x000fe40000000802 */
[----:B------:R-:W-:Y:S01]  /*16f0*/  FFMA.RM R16, R16, R11, 12582913 ;  /* 0x4b40000110107423 */ /* 0x000fe2000000400b */
[----:B0-----:R-:W-:Y:S01]  /*1700*/  FMUL R3, R3, R36 ;  /* 0x0000002403037220 */ /* 0x001fe20000400000 */
[----:B------:R-:W-:Y:S01]  /*1710*/  FFMA R27, R27, 1.925963033500011079e-08, R2 ;  /* 0x32a570601b1b7823 */ /* 0x000fe20000000002 */
[----:B------:R-:W-:Y:S01]  /*1720*/  FADD R36, R24, -12583039 ;  /* 0xcb40007f18247421 */ /* 0x000fe20000000000 */
[----:B------:R-:W-:Y:S01]  /*1730*/  FADD R2, R16, -12583039 ;  /* 0xcb40007f10027421 */ /* 0x000fe20000000000 */
[----:B------:R-:W-:Y:S02]  /*1740*/  MUFU.EX2 R32, R32 ;  /* 0x0000002000207308 */ /* 0x000fe40000000800 */
[----:B------:R-:W-:Y:S01]  /*1750*/  FFMA R36, R19, 1.4426950216293334961, -R36 ;  /* 0x3fb8aa3b13247823 */ /* 0x000fe20000000824 */
[----:B------:R-:W-:-:S03]  /*1760*/  FFMA R2, R21, 1.4426950216293334961, -R2 ;  /* 0x3fb8aa3b15027823 */ /* 0x000fc60000000802 */
[----:B------:R-:W-:Y:S01]  /*1770*/  FFMA R19, R19, 1.925963033500011079e-08, R36 ;  /* 0x32a5706013137823 */ /* 0x000fe20000000024 */
[----:B------:R-:W-:Y:S01]  /*1780*/  FFMA R21, R21, 1.925963033500011079e-08, R2 ;  /* 0x32a5706015157823 */ /* 0x000fe20000000002 */
[----:B------:R-:W-:Y:S01]  /*1790*/  FMUL R2, R0, R37 ;  /* 0x0000002500027220 */ /* 0x000fe20000400000 */
[----:B------:R-:W-:Y:S01]  /*17a0*/  SHF.L.U32 R0, R18, 0x17, RZ ;  /* 0x0000001712007819 */ /* 0x000fe200000006ff */
[-C--:B------:R-:W-:Y:S01]  /*17b0*/  FFMA.SAT R18, R7, R12.reuse, 0.5 ;  /* 0x3f00000007127423 */ /* 0x080fe2000000200c */
[----:B------:R-:W0:Y:S01]  /*17c0*/  MUFU.EX2 R26, R26 ;  /* 0x0000001a001a7308 */ /* 0x000e220000000800 */
[----:B------:R-:W-:Y:S02]  /*17d0*/  FFMA.SAT R36, R15, R12, 0.5 ;  /* 0x3f0000000f247423 */ /* 0x000fe4000000200c */
[----:B------:R-:W-:Y:S01]  /*17e0*/  FFMA.RM R18, R18, R11, 12582913 ;  /* 0x4b40000112127423 */ /* 0x000fe2000000400b */
[----:B-1----:R-:W-:Y:S01]  /*17f0*/  FMUL R0, R0, R35 ;  /* 0x0000002300007220 */ /* 0x002fe20000400000 */
[-C--:B------:R-:W-:Y:S01]  /*1800*/  FFMA.RM R12, R36, R11.reuse, 12582913 ;  /* 0x4b400001240c7423 */ /* 0x080fe2000000400b */
[----:B------:R-:W-:Y:S01]  /*1810*/  SHF.L.U32 R35, R10, 0x17, RZ ;  /* 0x000000170a237819 */ /* 0x000fe200000006ff */
[----:B------:R-:W-:Y:S01]  /*1820*/  FADD R34, R18, -12583039 ;  /* 0xcb40007f12227421 */ /* 0x000fe20000000000 */
[----:B------:R-:W-:Y:S01]  /*1830*/  MUFU.EX2 R33, R33 ;  /* 0x0000002100217308 */ /* 0x000fe20000000800 */
[----:B------:R-:W-:Y:S01]  /*1840*/  FADD R36, R12, -12583039 ;  /* 0xcb40007f0c247421 */ /* 0x000fe20000000000 */
[----:B------:R-:W-:Y:S01]  /*1850*/  FFMA.RM R11, R38, R11, 12582913 ;  /* 0x4b400001260b7423 */ /* 0x000fe2000000400b */
[----:B------:R-:W-:Y:S01]  /*1860*/  FFMA R34, R7, 1.4426950216293334961, -R34 ;  /* 0x3fb8aa3b07227823 */ /* 0x000fe20000000822 */
[----:B------:R-:W-:-:S02]  /*1870*/  IMAD.SHL.U32 R18, R18, 0x800000, RZ ;  /* 0x0080000012127824 */ /* 0x000fc400078e00ff */
[----:B------:R-:W-:Y:S01]  /*1880*/  FFMA R36, R15, 1.4426950216293334961, -R36 ;  /* 0x3fb8aa3b0f247823 */ /* 0x000fe20000000824 */
[----:B------:R-:W-:Y:S01]  /*1890*/  SHF.L.U32 R12, R12, 0x17, RZ ;  /* 0x000000170c0c7819 */ /* 0x000fe200000006ff */
[----:B------:R-:W-:Y:S01]  /*18a0*/  FFMA R34, R7, 1.925963033500011079e-08, R34 ;  /* 0x32a5706007227823 */ /* 0x000fe20000000022 */
[----:B------:R-:W-:Y:S01]  /*18b0*/  SHF.L.U32 R7, R8, 0x17, RZ ;  /* 0x0000001708077819 */ /* 0x000fe200000006ff */
[----:B------:R-:W-:Y:S01]  /*18c0*/  FMUL R8, R6, R25 ;  /* 0x0000001906087220 */ /* 0x000fe20000400000 */
[----:B------:R-:W-:Y:S01]  /*18d0*/  FADD R25, RZ, R5 ;  /* 0x00000005ff197221 */ /* 0x000fe20000000000 */
[----:B------:R-:W-:Y:S01]  /*18e0*/  MUFU.EX2 R27, R27 ;  /* 0x0000001b001b7308 */ /* 0x000fe20000000800 */
[----:B0-----:R-:W-:Y:S01]  /*18f0*/  FMUL R9, R9, R26 ;  /* 0x0000001a09097220 */ /* 0x001fe20000400000 */
[----:B------:R-:W-:Y:S01]  /*1900*/  FMUL R7, R7, R20 ;  /* 0x0000001407077220 */ /* 0x000fe20000400000 */
[----:B------:R-:W-:Y:S01]  /*1910*/  FADD R6, R25, R4 ;  /* 0x0000000419067221 */ /* 0x000fe20000000000 */
[----:B------:R-:W-:Y:S01]  /*1920*/  SHF.L.U32 R26, R14, 0x17, RZ ;  /* 0x000000170e1a7819 */ /* 0x000fe200000006ff */
[----:B------:R-:W-:-:S02]  /*1930*/  FFMA R15, R15, 1.925963033500011079e-08, R36 ;  /* 0x32a570600f0f7823 */ /* 0x000fc40000000024 */
[----:B------:R-:W-:Y:S01]  /*1940*/  FADD R25, R6, R3 ;  /* 0x0000000306197221 */ /* 0x000fe20000000000 */
[----:B------:R0:W1:Y:S01]  /*1950*/  MUFU.EX2 R20, R21 ;  /* 0x0000001500147308 */ /* 0x0000620000000800 */
[----:B------:R-:W-:Y:S01]  /*1960*/  FMUL R6, R35, R32 ;  /* 0x0000002023067220 */ /* 0x000fe20000400000 */
[----:B------:R-:W-:Y:S01]  /*1970*/  FADD R32, R11, -12583039 ;  /* 0xcb40007f0b207421 */ /* 0x000fe20000000000 */
[----:B------:R-:W-:Y:S01]  /*1980*/  FADD R25, R25, R2 ;  /* 0x0000000219197221 */ /* 0x000fe20000000000 */
[----:B------:R-:W-:Y:S02]  /*1990*/  SHF.L.U32 R11, R11, 0x17, RZ ;  /* 0x000000170b0b7819 */ /* 0x000fe400000006ff */
[----:B------:R-:W-:Y:S01]  /*19a0*/  FFMA R32, R17, 1.4426950216293334961, -R32 ;  /* 0x3fb8aa3b11207823 */ /* 0x000fe20000000820 */
[----:B------:R-:W-:Y:S01]  /*19b0*/  FADD R25, R25, R0 ;  /* 0x0000000019197221 */ /* 0x000fe20000000000 */
[----:B------:R-:W2:Y:S02]  /*19c0*/  MUFU.EX2 R19, R19 ;  /* 0x0000001300137308 */ /* 0x000ea40000000800 */
[----:B------:R-:W-:Y:S01]  /*19d0*/  FFMA R32, R17, 1.925963033500011079e-08, R32 ;  /* 0x32a5706011207823 */ /* 0x000fe20000000020 */
[----:B------:R-:W-:Y:S01]  /*19e0*/  FADD R10, R25, R8 ;  /* 0x00000008190a7221 */ /* 0x000fe20000000000 */
[----:B------:R-:W-:-:S02]  /*19f0*/  SHF.L.U32 R17, R16, 0x17, RZ ;  /* 0x0000001710117819 */ /* 0x000fc400000006ff */
[----:B------:R-:W-:Y:S01]  /*1a00*/  SHF.L.U32 R16, R24, 0x17, RZ ;  /* 0x0000001718107819 */ /* 0x000fe200000006ff */
[----:B0-----:R-:W-:Y:S01]  /*1a10*/  FADD R21, R10, R7 ;  /* 0x000000070a157221 */ /* 0x001fe20000000000 */
[----:B------:R-:W-:Y:S01]  /*1a20*/  IMAD.SHL.U32 R10, R13, 0x800000, RZ ;  /* 0x008000000d0a7824 */ /* 0x000fe200078e00ff */
[----:B------:R-:W0:Y:S01]  /*1a30*/  MUFU.EX2 R25, R34 ;  /* 0x0000002200197308 */ /* 0x000e220000000800 */
[----:B-1----:R-:W-:Y:S01]  /*1a40*/  FMUL R17, R17, R20 ;  /* 0x0000001411117220 */ /* 0x002fe20000400000 */
[----:B------:R-:W-:Y:S01]  /*1a50*/  FADD R14, R21, R6 ;  /* 0x00000006150e7221 */ /* 0x000fe20000000000 */
[----:B------:R-:W-:Y:S01]  /*1a60*/  FMUL R10, R10, R33 ;  /* 0x000000210a0a7220 */ /* 0x000fe20000400000 */
[----:B------:R-:W-:Y:S02]  /*1a70*/  FMUL R21, R26, R27 ;  /* 0x0000001b1a157220 */ /* 0x000fe40000400000 */
[----:B------:R-:W-:Y:S02]  /*1a80*/  FADD R13, R14, R9 ;  /* 0x000000090e0d7221 */ /* 0x000fe40000000000 */
[----:B------:R-:W1:Y:S01]  /*1a90*/  MUFU.EX2 R15, R15 ;  /* 0x0000000f000f7308 */ /* 0x000e620000000800 */
[----:B--2---:R-:W-:Y:S01]  /*1aa0*/  FMUL R16, R16, R19 ;  /* 0x0000001310107220 */ /* 0x004fe20000400000 */
[----:B------:R-:W-:-:S04]  /*1ab0*/  FADD R14, R13, R10 ;  /* 0x0000000a0d0e7221 */ /* 0x000fc80000000000 */
[----:B------:R-:W-:Y:S02]  /*1ac0*/  FADD R14, R14, R21 ;  /* 0x000000150e0e7221 */ /* 0x000fe40000000000 */
[----:B------:R-:W2:Y:S01]  /*1ad0*/  MUFU.EX2 R32, R32 ;  /* 0x0000002000207308 */ /* 0x000ea20000000800 */
[----:B0-----:R-:W-:Y:S01]  /*1ae0*/  FMUL R20, R18, R25 ;  /* 0x0000001912147220 */ /* 0x001fe20000400000 */
[----:B------:R-:W-:-:S04]  /*1af0*/  FADD R13, R14, R17 ;  /* 0x000000110e0d7221 */ /* 0x000fc80000000000 */
[----:B------:R-:W-:Y:S01]  /*1b00*/  FADD R13, R13, R16 ;  /* 0x000000100d0d7221 */ /* 0x000fe20000000000 */
        /* <DEDUP_REMOVED lines=14> */
.L_x_35818:
        /* <DEDUP_REMOVED lines=12> */
[----:B0-----:R-:W-:Y:S05]  /*1cb0*/  CALL.REL.NOINC `($__internal_591_$__cuda_sm3x_div_rn_noftz_f32_slowpath) ;  /* 0x0000002000a47944 */ /* 0x001fea0003c00000 */
[----:B------:R-:W-:-:S07]  /*1cc0*/  IMAD.MOV.U32 R14, RZ, RZ, R5 ;  /* 0x000000ffff0e7224 */ /* 0x000fce00078e0005 */
.L_x_35775:
[----:B------:R-:W-:Y:S05]  /*1cd0*/  BSYNC.RECONVERGENT B2 ;  /* 0x0000000000027941 */ /* 0x000fea0003800200 */
.L_x_35774:
        /* <DEDUP_REMOVED lines=12> */
[----:B0-----:R-:W-:Y:S05]  /*1da0*/  CALL.REL.NOINC `($__internal_591_$__cuda_sm3x_div_rn_noftz_f32_slowpath) ;  /* 0x0000002000687944 */ /* 0x001fea0003c00000 */
[----:B------:R-:W-:-:S07]  /*1db0*/  MOV R15, R5 ;  /* 0x00000005000f7202 */ /* 0x000fce0000000f00 */
.L_x_35777:
[----:B------:R-:W-:Y:S05]  /*1dc0*/  BSYNC.RECONVERGENT B2 ;  /* 0x0000000000027941 */ /* 0x000fea0003800200 */
.L_x_35776:
        /* <DEDUP_REMOVED lines=12> */
[----:B0-----:R-:W-:Y:S05]  /*1e90*/  CALL.REL.NOINC `($__internal_591_$__cuda_sm3x_div_rn_noftz_f32_slowpath) ;  /* 0x00000020002c7944 */ /* 0x001fea0003c00000 */
[----:B------:R-:W-:-:S07]  /*1ea0*/  MOV R24, R5 ;  /* 0x0000000500187202 */ /* 0x000fce0000000f00 */
.L_x_35779:
[----:B------:R-:W-:Y:S05]  /*1eb0*/  BSYNC.RECONVERGENT B2 ;  /* 0x0000000000027941 */ /* 0x000fea0003800200 */
.L_x_35778:
        /* <DEDUP_REMOVED lines=12> */
[----:B0-----:R-:W-:Y:S05]  /*1f80*/  CALL.REL.NOINC `($__internal_591_$__cuda_sm3x_div_rn_noftz_f32_slowpath) ;  /* 0x0000001c00f07944 */ /* 0x001fea0003c00000 */
[----:B------:R-:W-:-:S07]  /*1f90*/  MOV R25, R5 ;  /* 0x0000000500197202 */ /* 0x000fce0000000f00 */
.L_x_35781:
[----:B------:R-:W-:Y:S05]  /*1fa0*/  BSYNC.RECONVERGENT B2 ;  /* 0x0000000000027941 */ /* 0x000fea0003800200 */
.L_x_35780:
        /* <DEDUP_REMOVED lines=13> */
[----:B------:R-:W-:-:S07]  /*2080*/  IMAD.MOV.U32 R2, RZ, RZ, R5 ;  /* 0x000000ffff027224 */ /* 0x000fce00078e0005 */
.L_x_35783:
[----:B------:R-:W-:Y:S05]  /*2090*/  BSYNC.RECONVERGENT B2 ;  /* 0x0000000000027941 */ /* 0x000fea0003800200 */
.L_x_35782:
        /* <DEDUP_REMOVED lines=14> */
.L_x_35785:
[----:B------:R-:W-:Y:S05]  /*2180*/  BSYNC.RECONVERGENT B2 ;  /* 0x0000000000027941 */ /* 0x000fea0003800200 */
.L_x_35784:
        /* <DEDUP_REMOVED lines=14> */
.L_x_35787:
[----:B------:R-:W-:Y:S05]  /*2270*/  BSYNC.RECONVERGENT B2 ;  /* 0x0000000000027941 */ /* 0x000fea0003800200 */
.L_x_35786:
        /* <DEDUP_REMOVED lines=12> */
[----:B------:R-:W-:Y:S05]  /*2340*/  CALL.REL.NOINC `($__internal_591_$__cuda_sm3x_div_rn_noftz_f32_slowpath) ;  /* 0x0000001c00007944 */ /* 0x000fea0003c00000 */
[----:B------:R-:W-:-:S07]  /*2350*/  MOV R27, R5 ;  /* 0x00000005001b7202 */ /* 0x000fce0000000f00 */
.L_x_35789:
[----:B------:R-:W-:Y:S05]  /*2360*/  BSYNC.RECONVERGENT B2 ;  /* 0x0000000000027941 */ /* 0x000fea0003800200 */
.L_x_35788:
        /* <DEDUP_REMOVED lines=12> */
[----:B------:R-:W-:Y:S05]  /*2430*/  CALL.REL.NOINC `($__internal_591_$__cuda_sm3x_div_rn_noftz_f32_slowpath) ;  /* 0x0000001800c47944 */ /* 0x000fea0003c00000 */
[----:B------:R-:W-:-:S07]  /*2440*/  IMAD.MOV.U32 R6, RZ, RZ, R5 ;  /* 0x000000ffff067224 */ /* 0x000fce00078e0005 */
.L_x_35791:
[----:B------:R-:W-:Y:S05]  /*2450*/  BSYNC.RECONVERGENT B2 ;  /* 0x0000000000027941 */ /* 0x000fea0003800200 */
.L_x_35790:
        /* <DEDUP_REMOVED lines=13> */
[----:B------:R-:W-:-:S07]  /*2530*/  MOV R7, R5 ;  /* 0x0000000500077202 */ /* 0x000fce0000000f00 */
.L_x_35793:
[----:B------:R-:W-:Y:S05]  /*2540*/  BSYNC.RECONVERGENT B2 ;  /* 0x0000000000027941 */ /* 0x000fea0003800200 */
.L_x_35792:
        /* <DEDUP_REMOVED lines=12> */
[----:B------:R-:W-:Y:S05]  /*2610*/  CALL.REL.NOINC `($__internal_591_$__cuda_sm3x_div_rn_noftz_f32_slowpath) ;  /* 0x00000018004c7944 */ /* 0x000fea0003c00000 */
[----:B------:R-:W-:-:S07]  /*2620*/  MOV R8, R5 ;  /* 0x0000000500087202 */ /* 0x000fce0000000f00 */
.L_x_35795:
[----:B------:R-:W-:Y:S05]  /*2630*/  BSYNC.RECONVERGENT B2 ;  /* 0x0000000000027941 */ /* 0x000fea0003800200 */
.L_x_35794:
        /* <DEDUP_REMOVED lines=12> */
[----:B------:R-:W-:Y:S05]  /*2700*/  CALL.REL.NOINC `($__internal_591_$__cuda_sm3x_div_rn_noftz_f32_slowpath) ;  /* 0x0000001800107944 */ /* 0x000fea0003c00000 */
[----:B------:R-:W-:-:S07]  /*2710*/  MOV R9, R5 ;  /* 0x0000000500097202 */ /* 0x000fce0000000f00 */
.L_x_35797:
[----:B------:R-:W-:Y:S05]  /*2720*/  BSYNC.RECONVERGENT B2 ;  /* 0x0000000000027941 */ /* 0x000fea0003800200 */
.L_x_35796:
        /* <DEDUP_REMOVED lines=14> */
.L_x_35799:
[----:B------:R-:W-:Y:S05]  /*2810*/  BSYNC.RECONVERGENT B2 ;  /* 0x0000000000027941 */ /* 0x000fea0003800200 */
.L_x_35798:
        /* <DEDUP_REMOVED lines=14> */
.L_x_35801:
[----:B------:R-:W-:Y:S05]  /*2900*/  BSYNC.RECONVERGENT B2 ;  /* 0x0000000000027941 */ /* 0x000fea0003800200 */
.L_x_35800:
        /* <DEDUP_REMOVED lines=14> */
.L_x_35803:
[----:B------:R-:W-:Y:S05]  /*29f0*/  BSYNC.RECONVERGENT B2 ;  /* 0x0000000000027941 */ /* 0x000fea0003800200 */
.L_x_35802:
        /* <DEDUP_REMOVED lines=13> */
.L_x_35805:
[----:B------:R-:W-:Y:S05]  /*2ad0*/  BSYNC.RECONVERGENT B2 ;  /* 0x0000000000027941 */ /* 0x000fea0003800200 */
.L_x_35804:
        /* <DEDUP_REMOVED lines=14> */
[----:B------:R-:W-:Y:S02]  /*2bc0*/  IADD3.X R19, PT, PT, RZ, R13, RZ, P1, !PT ;  /* 0x0000000dff137210 */ /* 0x000fe40000ffe4ff */
[----:B------:R-:W-:Y:S01]  /*2bd0*/  IADD3 R20, P2, PT, R12, 0x80, RZ ;  /* 0x000000800c147810 */ /* 0x000fe20007f5e0ff */
[----:B------:R-:W-:Y:S01]  /*2be0*/  IMAD.SHL.U32 R16, R0, 0x4, RZ ;  /* 0x0000000400107824 */ /* 0x000fe200078e00ff */
[----:B------:R-:W-:-:S02]  /*2bf0*/  LEA.HI R18, P1, R19, R18, RZ, 0x1 ;  /* 0x0000001213127211 */ /* 0x000fc400078308ff */
[-C--:B------:R-:W-:Y:S02]  /*2c00*/  IADD3.X R17, PT, PT, RZ, R13.reuse, RZ, P0, !PT ;  /* 0x0000000dff117210 */ /* 0x080fe400007fe4ff */
[----:B------:R-:W-:Y:S01]  /*2c10*/  LOP3.LUT R16, R16, 0xfffffff8, RZ, 0xc0, !PT ;  /* 0xfffffff810107812 */ /* 0x000fe200078ec0ff */
[----:B------:R-:W-:Y:S01]  /*2c20*/  IMAD.X R19, RZ, RZ, R19, P1 ;  /* 0x000000ffff137224 */ /* 0x000fe200008e0613 */
[----:B------:R-:W-:Y:S02]  /*2c30*/  IADD3.X R21, PT, PT, RZ, R13, RZ, P2, !PT ;  /* 0x0000000dff157210 */ /* 0x000fe400017fe4ff */
[----:B------:R-:W-:Y:S02]  /*2c40*/  SHF.L.U64.HI R0, R0, 0x2, R17 ;  /* 0x0000000200007819 */ /* 0x000fe40000010211 */
[----:B------:R-:W-:Y:S02]  /*2c50*/  IADD3 R16, P0, PT, R16, UR40, RZ ;  /* 0x0000002810107c10 */ /* 0x000fe4000ff1e0ff */
[----:B------:R-:W-:-:S02]  /*2c60*/  LEA.HI R20, P2, R21, R20, RZ, 0x1 ;  /* 0x0000001415147211 */ /* 0x000fc400078508ff */
[----:B------:R-:W-:Y:S02]  /*2c70*/  IADD3.X R17, PT, PT, R0, UR41, RZ, P0, !PT ;  /* 0x0000002900117c10 */ /* 0x000fe400087fe4ff */
[----:B------:R-:W-:Y:S02]  /*2c80*/  IADD3.X R21, PT, PT, RZ, R21, RZ, P2, !PT ;  /* 0x00000015ff157210 */ /* 0x000fe400017fe4ff */
[C---:B------:R-:W-:Y:S01]  /*2c90*/  SHF.L.U64.HI R0, R18.reuse, 0x2, R19 ;  /* 0x0000000212007819 */ /* 0x040fe20000010213 */
[----:B------:R0:W-:Y:S01]  /*2ca0*/  STG.E.64 desc[UR4][R16.64], R14 ;  /* 0x0000000e10007986 */ /* 0x0001e2000c101b04 */
[----:B------:R-:W-:Y:S02]  /*2cb0*/  SHF.L.U32 R18, R18, 0x2, RZ ;  /* 0x0000000212127819 */ /* 0x000fe400000006ff */
[C---:B------:R-:W-:Y:S02]  /*2cc0*/  SHF.L.U64.HI R21, R20.reuse, 0x2, R21 ;  /* 0x0000000214157819 */ /* 0x040fe40000010215 */
[----:B------:R-:W-:-:S02]  /*2cd0*/  SHF.L.U32 R20, R20, 0x2, RZ ;  /* 0x0000000214147819 */ /* 0x000fc400000006ff */
[----:B------:R-:W-:Y:S02]  /*2ce0*/  LOP3.LUT R18, R18, 0xfffffff8, RZ, 0xc0, !PT ;  /* 0xfffffff812127812 */ /* 0x000fe400078ec0ff */
[----:B------:R-:W-:Y:S02]  /*2cf0*/  LOP3.LUT R20, R20, 0xfffffff8, RZ, 0xc0, !PT ;  /* 0xfffffff814147812 */ /* 0x000fe400078ec0ff */
[----:B------:R-:W-:Y:S02]  /*2d00*/  IADD3 R18, P0, PT, R18, UR40, RZ ;  /* 0x0000002812127c10 */ /* 0x000fe4000ff1e0ff */
[----:B------:R-:W-:Y:S02]  /*2d10*/  IADD3 R20, P1, PT, R20, UR40, RZ ;  /* 0x0000002814147c10 */ /* 0x000fe4000ff3e0ff */
[----:B------:R-:W-:Y:S02]  /*2d20*/  IADD3.X R19, PT, PT, R0, UR41, RZ, P0, !PT ;  /* 0x0000002900137c10 */ /* 0x000fe400087fe4ff */
[----:B------:R-:W-:-:S02]  /*2d30*/  IADD3 R34, P2, PT, R12, 0xc0, RZ ;  /* 0x000000c00c227810 */ /* 0x000fc40007f5e0ff */
[C---:B------:R-:W-:Y:S01]  /*2d40*/  IADD3 R0, P0, PT, R12.reuse, 0x140, RZ ;  /* 0x000001400c007810 */ /* 0x040fe20007f1e0ff */
[----:B------:R1:W-:Y:S01]  /*2d50*/  STG.E.64 desc[UR4][R18.64], R24 ;  /* 0x0000001812007986 */ /* 0x0003e2000c101b04 */
[C---:B------:R-:W-:Y:S01]  /*2d60*/  IADD3 R32, P3, PT, R12.reuse, 0x100, RZ ;  /* 0x000001000c207810 */ /* 0x040fe20007f7e0ff */
[----:B------:R-:W-:Y:S01]  /*2d70*/  IMAD.X R35, RZ, RZ, R13, P2 ;  /* 0x000000ffff237224 */ /* 0x000fe200010e060d */
[----:B------:R-:W-:Y:S02]  /*2d80*/  IADD3.X R21, PT, PT, R21, UR41, RZ, P1, !PT ;  /* 0x0000002915157c10 */ /* 0x000fe40008ffe4ff */
[C---:B0-----:R-:W-:Y:S02]  /*2d90*/  IADD3 R16, P1, PT, R12.reuse, 0x180, RZ ;  /* 0x000001800c107810 */ /* 0x041fe40007f3e0ff */
[----:B------:R-:W-:Y:S01]  /*2da0*/  IADD3.X R15, PT, PT, RZ, R13, RZ, P0, !PT ;  /* 0x0000000dff0f7210 */ /* 0x000fe200007fe4ff */
[----:B------:R0:W-:Y:S01]  /*2db0*/  STG.E.64 desc[UR6][R20.64], R2 ;  /* 0x0000000214007986 */ /* 0x0001e2000c101b06 */
[----:B------:R-:W-:-:S02]  /*2dc0*/  IADD3 R12, P4, PT, R12, 0x1c0, RZ ;  /* 0x000001c00c0c7810 */ /* 0x000fc40007f9e0ff */
[-C--:B------:R-:W-:Y:S02]  /*2dd0*/  IADD3.X R33, PT, PT, RZ, R13.reuse, RZ, P3, !PT ;  /* 0x0000000dff217210 */ /* 0x080fe40001ffe4ff */
[----:B------:R-:W-:Y:S02]  /*2de0*/  IADD3.X R17, PT, PT, RZ, R13, RZ, P1, !PT ;  /* 0x0000000dff117210 */ /* 0x000fe40000ffe4ff */
[----:B------:R-:W-:Y:S02]  /*2df0*/  LEA.HI R14, P2, R15, R0, RZ, 0x1 ;  /* 0x000000000f0e7211 */ /* 0x000fe400078508ff */
[----:B-1----:R-:W-:Y:S02]  /*2e00*/  LEA.HI R24, P0, R35, R34, RZ, 0x1 ;  /* 0x0000002223187211 */ /* 0x002fe400078108ff */
[----:B------:R-:W-:Y:S01]  /*2e10*/  R2UR UR10, R22 ;  /* 0x00000000160a72ca */ /* 0x000fe200000e0000 */
[----:B------:R-:W-:Y:S01]  /*2e20*/  IMAD.X R15, RZ, RZ, R15, P2 ;  /* 0x000000ffff0f7224 */ /* 0x000fe200010e060f */
[----:B------:R-:W-:Y:S01]  /*2e30*/  SHF.L.U32 R0, R24, 0x2, RZ ;  /* 0x0000000218007819 */ /* 0x000fe200000006ff */
[----:B0-----:R-:W-:Y:S01]  /*2e40*/  IMAD.X R3, RZ, RZ, R13, P4 ;  /* 0x000000ffff037224 */ /* 0x001fe200020e060d */
[----:B------:R-:W-:-:S02]  /*2e50*/  LEA.HI R2, P1, R33, R32, RZ, 0x1 ;  /* 0x0000002021027211 */ /* 0x000fc400078308ff */
[----:B------:R-:W-:Y:S02]  /*2e60*/  IADD3.X R19, PT, PT, RZ, R35, RZ, P0, !PT ;  /* 0x00000023ff137210 */ /* 0x000fe400007fe4ff */
[----:B------:R-:W-:Y:S02]  /*2e70*/  IADD3.X R13, PT, PT, RZ, R33, RZ, P1, !PT ;  /* 0x00000021ff0d7210 */ /* 0x000fe40000ffe4ff */
[----:B------:R-:W-:Y:S02]  /*2e80*/  LEA.HI R18, P3, R3, R12, RZ, 0x1 ;  /* 0x0000000c03127211 */ /* 0x000fe400078708ff */
[----:B------:R-:W-:Y:S02]  /*2e90*/  LEA.HI R16, P0, R17, R16, RZ, 0x1 ;  /* 0x0000001011107211 */ /* 0x000fe400078108ff */
[C---:B------:R-:W-:Y:S01]  /*2ea0*/  SHF.L.U64.HI R13, R2.reuse, 0x2, R13 ;  /* 0x00000002020d7819 */ /* 0x040fe2000001020d */
[----:B------:R-:W-:Y:S01]  /*2eb0*/  IMAD.X R3, RZ, RZ, R3, P3 ;  /* 0x000000ffff037224 */ /* 0x000fe200018e0603 */
[----:B------:R-:W-:-:S02]  /*2ec0*/  SHF.L.U32 R12, R2, 0x2, RZ ;  /* 0x00000002020c7819 */ /* 0x000fc400000006ff */
[----:B------:R-:W-:Y:S02]  /*2ed0*/  SHF.L.U64.HI R15, R14, 0x2, R15 ;  /* 0x000000020e0f7819 */ /* 0x000fe4000001020f */
[----:B------:R-:W-:Y:S02]  /*2ee0*/  LOP3.LUT R2, R0, 0xfffffff8, RZ, 0xc0, !PT ;  /* 0xfffffff800027812 */ /* 0x000fe400078ec0ff */
[----:B------:R-:W-:Y:S02]  /*2ef0*/  SHF.L.U32 R14, R14, 0x2, RZ ;  /* 0x000000020e0e7819 */ /* 0x000fe400000006ff */
[----:B------:R-:W-:Y:S02]  /*2f00*/  IADD3.X R17, PT, PT, RZ, R17, RZ, P0, !PT ;  /* 0x00000011ff117210 */ /* 0x000fe400007fe4ff */
[----:B------:R-:W-:Y:S02]  /*2f10*/  SHF.L.U64.HI R19, R24, 0x2, R19 ;  /* 0x0000000218137819 */ /* 0x000fe40000010213 */
[----:B------:R-:W-:-:S02]  /*2f20*/  IADD3 R2, P0, PT, R2, UR40, RZ ;  /* 0x0000002802027c10 */ /* 0x000fc4000ff1e0ff */
[----:B------:R-:W-:Y:S02]  /*2f30*/  LOP3.LUT R14, R14, 0xfffffff8, RZ, 0xc0, !PT ;  /* 0xfffffff80e0e7812 */ /* 0x000fe400078ec0ff */
[----:B------:R-:W-:Y:S02]  /*2f40*/  SHF.L.U64.HI R0, R18, 0x2, R3 ;  /* 0x0000000212007819 */ /* 0x000fe40000010203 */
[----:B------:R-:W-:Y:S02]  /*2f50*/  IADD3.X R3, PT, PT, R19, UR41, RZ, P0, !PT ;  /* 0x0000002913037c10 */ /* 0x000fe400087fe4ff */
[----:B------:R-:W-:Y:S02]  /*2f60*/  IADD3 R14, P0, PT, R14, UR40, RZ ;  /* 0x000000280e0e7c10 */ /* 0x000fe4000ff1e0ff */
[----:B------:R-:W-:Y:S01]  /*2f70*/  SHF.L.U64.HI R17, R16, 0x2, R17 ;  /* 0x0000000210117819 */ /* 0x000fe20000010211 */
[----:B------:R1:W-:Y:S01]  /*2f80*/  STG.E.64 desc[UR4][R2.64], R26 ;  /* 0x0000001a02007986 */ /* 0x0003e2000c101b04 */
[----:B------:R-:W-:-:S02]  /*2f90*/  IADD3.X R15, PT, PT, R15, UR41, RZ, P0, !PT ;  /* 0x000000290f0f7c10 */ /* 0x000fc400087fe4ff */
[----:B------:R-:W-:Y:S02]  /*2fa0*/  IADD3 R29, P0, PT, R28, R29, RZ ;  /* 0x0000001d1c1d7210 */ /* 0x000fe40007f1e0ff */
[----:B------:R-:W-:Y:S02]  /*2fb0*/  SHF.L.U32 R16, R16, 0x2, RZ ;  /* 0x0000000210107819 */ /* 0x000fe400000006ff */
[----:B------:R-:W-:Y:S02]  /*2fc0*/  SHF.L.U32 R18, R18, 0x2, RZ ;  /* 0x0000000212127819 */ /* 0x000fe400000006ff */
[----:B------:R-:W-:Y:S02]  /*2fd0*/  LEA.HI.X.SX32 R31, R28, R31, 0x1, P0 ;  /* 0x0000001f1c1f7211 */ /* 0x000fe400000f0eff */
[----:B------:R-:W-:Y:S02]  /*2fe0*/  LOP3.LUT R12, R12, 0xfffffff8, RZ, 0xc0, !PT ;  /* 0xfffffff80c0c7812 */ /* 0x000fe400078ec0ff */
[----:B------:R-:W-:-:S02]  /*2ff0*/  ISETP.GE.U32.AND P0, PT, R29, UR44, PT ;  /* 0x0000002c1d007c0c */ /* 0x000fc4000bf06070 */
[C---:B------:R-:W-:Y:S02]  /*3000*/  R2UR UR11, R23.reuse ;  /* 0x00000000170b72ca */ /* 0x040fe400000e0000 */
[----:B------:R-:W-:Y:S02]  /*3010*/  LOP3.LUT R16, R16, 0xfffffff8, RZ, 0xc0, !PT ;  /* 0xfffffff810107812 */ /* 0x000fe400078ec0ff */
[----:B------:R-:W-:Y:S02]  /*3020*/  R2UR UR12, R22 ;  /* 0x00000000160c72ca */ /* 0x000fe400000e0000 */
        /* <DEDUP_REMOVED lines=15> */
.L_x_35773:
[----:B------:R-:W-:Y:S01]  /*3120*/  BSSY B0, `(.L_x_35807) ;  /* 0x0000007000007945 */ /* 0x000fe20003800000 */
[----:B------:R-:W-:Y:S01]  /*3130*/  MOV R12, 0x10 ;  /* 0x00000010000c7802 */ /* 0x000fe20000000f00 */
[----:B------:R-:W-:Y:S01]  /*3140*/  IMAD.MOV.U32 R11, RZ, RZ, 0x1f ;  /* 0x0000001fff0b7424 */ /* 0x000fe200078e00ff */
[----:B------:R-:W-:-:S07]  /*3150*/  MOV R15, 0xffffffff ;  /* 0xffffffff000f7802 */ /* 0x000fce0000000f00 */
[----:B------:R-:W-:Y:S05]  /*3160*/  WARPSYNC.COLLECTIVE R15, `(.L_x_35808) ;  /* 0x000000000f087348 */ /* 0x000fea0003c00000 */
[----:B------:R0:W1:Y:S02]  /*3170*/  SHFL.BFLY P6, R14, R13, R12, R11 ;  /* 0x0c00000c0d0e7389 */ /* 0x00006400000c000b */
[----:B01----:R-:W-:Y:S05]  /*3180*/  ENDCOLLECTIVE ;  /* 0x000000000000791b */ /* 0x003fea0003800000 */
.L_x_35808:
[----:B------:R-:W-:Y:S05]  /*3190*/  BSYNC B0 ;  /* 0x0000000000007941 */ /* 0x000fea0003800000 */
.L_x_35807:
[----:B------:R-:W-:Y:S01]  /*31a0*/  HFMA2 R12, -RZ, RZ, 0, 4.76837158203125e-07 ;  /* 0x00000008ff0c7431 */ /* 0x000fe200000001ff */
[----:B------:R-:W-:Y:S01]  /*31b0*/  FMNMX R13, R13, R14, !PT ;  /* 0x0000000e0d0d7209 */ /* 0x000fe20007800000 */
[----:B------:R-:W-:Y:S01]  /*31c0*/  IMAD.MOV.U32 R15, RZ, RZ, -0x1 ;  /* 0xffffffffff0f7424 */ /* 0x000fe200078e00ff */
[----:B------:R-:W-:-:S07]  /*31d0*/  MOV R11, 0x1f ;  /* 0x0000001f000b7802 */ /* 0x000fce0000000f00 */
[----:B------:R-:W-:Y:S05]  /*31e0*/  WARPSYNC.COLLECTIVE R15, `(.L_x_35809) ;  /* 0x000000000f087348 */ /* 0x000fea0003c00000 */
[----:B------:R0:W1:Y:S02]  /*31f0*/  SHFL.BFLY P6, R14, R13, R12, R11 ;  /* 0x0c00000c0d0e7389 */ /* 0x00006400000c000b */
[----:B01----:R-:W-:Y:S05]  /*3200*/  ENDCOLLECTIVE ;  /* 0x000000000000791b */ /* 0x003fea0003800000 */
.L_x_35809:
[----:B------:R-:W-:Y:S01]  /*3210*/  HFMA2 R12, -RZ, RZ, 0, 2.384185791015625e-07 ;  /* 0x00000004ff0c7431 */ /* 0x000fe200000001ff */
[----:B------:R-:W-:-:S04]  /*3220*/  FMNMX R0, R13, R14, !PT ;  /* 0x0000000e0d007209 */ /* 0x000fc80007800000 */
[----:B------:R-:W-:-:S07]  /*3230*/  MOV R13, R0 ;  /* 0x00000000000d7202 */ /* 0x000fce0000000f00 */
[----:B------:R-:W-:Y:S05]  /*3240*/  WARPSYNC.COLLECTIVE R15, `(.L_x_35810) ;  /* 0x000000000f087348 */ /* 0x000fea0003c00000 */
[----:B------:R0:W1:Y:S02]  /*3250*/  SHFL.BFLY P6, R14, R13, R12, R11 ;  /* 0x0c00000c0d0e7389 */ /* 0x00006400000c000b */
[----:B01----:R-:W-:Y:S05]  /*3260*/  ENDCOLLECTIVE ;  /* 0x000000000000791b */ /* 0x003fea0003800000 */
.L_x_35810:
[----:B------:R-:W-:Y:S01]  /*3270*/  IMAD.MOV.U32 R12, RZ, RZ, 0x2 ;  /* 0x00000002ff0c7424 */ /* 0x000fe200078e00ff */
[----:B------:R-:W-:-:S04]  /*3280*/  FMNMX R2, R0, R14, !PT ;  /* 0x0000000e00027209 */ /* 0x000fc80007800000 */
[----:B------:R-:W-:-:S07]  /*3290*/  MOV R13, R2 ;  /* 0x00000002000d7202 */ /* 0x000fce0000000f00 */
[----:B------:R-:W-:Y:S05]  /*32a0*/  WARPSYNC.COLLECTIVE R15, `(.L_x_35811) ;  /* 0x000000000f087348 */ /* 0x000fea0003c00000 */
[----:B------:R0:W1:Y:S02]  /*32b0*/  SHFL.BFLY P6, R14, R13, R12, R11 ;  /* 0x0c00000c0d0e7389 */ /* 0x00006400000c000b */
[----:B01----:R-:W-:Y:S05]  /*32c0*/  ENDCOLLECTIVE ;  /* 0x000000000000791b */ /* 0x003fea0003800000 */
.L_x_35811:
[----:B------:R-:W-:Y:S01]  /*32d0*/  HFMA2 R12, -RZ, RZ, 0, 5.9604644775390625e-08 ;  /* 0x00000001ff0c7431 */ /* 0x000fe200000001ff */
[----:B------:R-:W-:-:S04]  /*32e0*/  FMNMX R3, R2, R14, !PT ;  /* 0x0000000e02037209 */ /* 0x000fc80007800000 */
[----:B------:R-:W-:-:S07]  /*32f0*/  MOV R13, R3 ;  /* 0x00000003000d7202 */ /* 0x000fce0000000f00 */
[----:B------:R-:W-:Y:S05]  /*3300*/  WARPSYNC.COLLECTIVE R15, `(.L_x_35812) ;  /* 0x000000000f087348 */ /* 0x000fea0003c00000 */
[----:B------:R0:W1:Y:S02]  /*3310*/  SHFL.BFLY P6, R14, R13, R12, R11 ;  /* 0x0c00000c0d0e7389 */ /* 0x00006400000c000b */
[----:B01----:R-:W-:Y:S05]  /*3320*/  ENDCOLLECTIVE ;  /* 0x000000000000791b */ /* 0x003fea0003800000 */
.L_x_35812:
[----:B------:R-:W-:Y:S01]  /*3330*/  MOV R11, 0x3bbb989d ;  /* 0x3bbb989d000b7802 */ /* 0x000fe20000000f00 */
[----:B------:R-:W-:Y:S01]  /*3340*/  IMAD.MOV.U32 R12, RZ, RZ, 0x437c0000 ;  /* 0x437c0000ff0c7424 */ /* 0x000fe200078e00ff */
[----:B------:R-:W-:-:S05]  /*3350*/  FMNMX R3, R3, R14, !PT ;  /* 0x0000000e03037209 */ /* 0x000fca0007800000 */
[--C-:B------:R-:W-:Y:S01]  /*3360*/  FADD R14, R4, -R3.reuse ;  /* 0x80000003040e7221 */ /* 0x100fe20000000000 */
[--C-:B------:R-:W-:Y:S01]  /*3370*/  FADD R4, R25, -R3.reuse ;  /* 0x8000000319047221 */ /* 0x100fe20000000000 */
[C---:B------:R-:W-:Y:S01]  /*3380*/  FADD R8, -R3.reuse, R8 ;  /* 0x0000000803087221 */ /* 0x040fe20000000100 */
[----:B------:R-:W-:Y:S01]  /*3390*/  FADD R2, -R3, R6 ;  /* 0x0000000603027221 */ /* 0x000fe20000000100 */
[--C-:B------:R-:W-:Y:S01]  /*33a0*/  FADD R6, R7, -R3.reuse ;  /* 0x8000000307067221 */ /* 0x100fe20000000000 */
        /* <DEDUP_REMOVED lines=46> */
[----:B------:R-:W-:Y:S02]  /*3690*/  IMAD.SHL.U32 R2, R13, 0x800000, RZ ;  /* 0x008000000d027824 */ /* 0x000fe400078e00ff */
[----:B------:R-:W-:-:S03]  /*36a0*/  FADD R13, R17, -12583039 ;  /* 0xcb40007f110d7421 */ /* 0x000fc60000000000 */
        /* <DEDUP_REMOVED lines=113> */
.L_x_35813:
[----:B------:R-:W-:Y:S02]  /*3dc0*/  HFMA2 R12, -RZ, RZ, 0, 4.76837158203125e-07 ;  /* 0x00000008ff0c7431 */ /* 0x000fe400000001ff */
[----:B------:R-:W-:-:S04]  /*3dd0*/  FADD R24, R13, R14 ;  /* 0x0000000e0d187221 */ /* 0x000fc80000000000 */
[----:B------:R-:W-:-:S07]  /*3de0*/  IMAD.MOV.U32 R13, RZ, RZ, R24 ;  /* 0x000000ffff0d7224 */ /* 0x000fce00078e0018 */
[----:B------:R-:W-:Y:S05]  /*3df0*/  WARPSYNC.COLLECTIVE R15, `(.L_x_35814) ;  /* 0x000000000f087348 */ /* 0x000fea0003c00000 */
[----:B------:R0:W1:Y:S02]  /*3e00*/  SHFL.BFLY P6, R14, R13, R12, R11 ;  /* 0x0c00000c0d0e7389 */ /* 0x00006400000c000b */
[----:B01----:R-:W-:Y:S05]  /*3e10*/  ENDCOLLECTIVE ;  /* 0x000000000000791b */ /* 0x003fea0003800000 */
.L_x_35814:
[----:B------:R-:W-:Y:S02]  /*3e20*/  HFMA2 R12, -RZ, RZ, 0, 2.384185791015625e-07 ;  /* 0x00000004ff0c7431 */ /* 0x000fe400000001ff */
[----:B------:R-:W-:-:S05]  /*3e30*/  FADD R25, R24, R14 ;  /* 0x0000000e18197221 */ /* 0x000fca0000000000 */
[----:B------:R-:W-:-:S07]  /*3e40*/  MOV R13, R25 ;  /* 0x00000019000d7202 */ /* 0x000fce0000000f00 */
[----:B------:R-:W-:Y:S05]  /*3e50*/  WARPSYNC.COLLECTIVE R15, `(.L_x_35815) ;  /* 0x000000000f087348 */ /* 0x000fea0003c00000 */
[----:B------:R0:W1:Y:S02]  /*3e60*/  SHFL.BFLY P6, R14, R13, R12, R11 ;  /* 0x0c00000c0d0e7389 */ /* 0x00006400000c000b */
[----:B01----:R-:W-:Y:S05]  /*3e70*/  ENDCOLLECTIVE ;  /* 0x000000000000791b */ /* 0x003fea0003800000 */
.L_x_35815:
[----:B------:R-:W-:Y:S01]  /*3e80*/  MOV R12, 0x2 ;  /* 0x00000002000c7802 */ /* 0x000fe20000000f00 */
[----:B------:R-:W-:-:S04]  /*3e90*/  FADD R26, R25, R14 ;  /* 0x0000000e191a7221 */ /* 0x000fc80000000000 */
[----:B------:R-:W-:-:S07]  /*3ea0*/  IMAD.MOV.U32 R13, RZ, RZ, R26 ;  /* 0x000000ffff0d7224 */ /* 0x000fce00078e001a */
[----:B------:R-:W-:Y:S05]  /*3eb0*/  WARPSYNC.COLLECTIVE R15, `(.L_x_35816) ;  /* 0x000000000f087348 */ /* 0x000fea0003c00000 */
[----:B------:R0:W1:Y:S02]  /*3ec0*/  SHFL.BFLY P6, R14, R13, R12, R11 ;  /* 0x0c00000c0d0e7389 */ /* 0x00006400000c000b */
[----:B01----:R-:W-:Y:S05]  /*3ed0*/  ENDCOLLECTIVE ;  /* 0x000000000000791b */ /* 0x003fea0003800000 */
.L_x_35816:
[----:B------:R-:W-:Y:S02]  /*3ee0*/  HFMA2 R12, -RZ, RZ, 0, 5.9604644775390625e-08 ;  /* 0x00000001ff0c7431 */ /* 0x000fe400000001ff */
[----:B------:R-:W-:-:S05]  /*3ef0*/  FADD R27, R26, R14 ;  /* 0x0000000e1a1b7221 */ /* 0x000fca0000000000 */
[----:B------:R-:W-:-:S07]  /*3f00*/  MOV R13, R27 ;  /* 0x0000001b000d7202 */ /* 0x000fce0000000f00 */
[----:B------:R-:W-:Y:S05]  /*3f10*/  WARPSYNC.COLLECTIVE R15, `(.L_x_35817) ;  /* 0x000000000f087348 */ /* 0x000fea0003c00000 */
[----:B------:R0:W1:Y:S02]  /*3f20*/  SHFL.BFLY P6, R14, R13, R12, R11 ;  /* 0x0c00000c0d0e7389 */ /* 0x00006400000c000b */
[----:B01----:R-:W-:Y:S05]  /*3f30*/  ENDCOLLECTIVE ;  /* 0x000000000000791b */ /* 0x003fea0003800000 */
.L_x_35817:
[----:B------:R-:W-:Y:S05]  /*3f40*/  BRA `(.L_x_35818) ;  /* 0xffffffdc00287947 */ /* 0x000fea000383ffff */
        .weak           $__internal_591_$__cuda_sm3x_div_rn_noftz_f32_slowpath
        .type           $__internal_591_$__cuda_sm3x_div_rn_noftz_f32_slowpath,@function
        .size           $__internal_591_$__cuda_sm3x_div_rn_noftz_f32_slowpath,(.L_x_37968 - $__internal_591_$__cuda_sm3x_div_rn_noftz_f32_slowpath)
$__internal_591_$__cuda_sm3x_div_rn_noftz_f32_slowpath:
        /* <DEDUP_REMOVED lines=34> */
.L_x_35820:
        /* <DEDUP_REMOVED lines=51> */
.L_x_35827:
[----:B------:R-:W-:-:S04]  /*44a0*/  LOP3.LUT R5, R5, 0x80000000, RZ, 0xc0, !PT ;  /* 0x8000000005057812 */ /* 0x000fc800078ec0ff */
[----:B------:R-:W-:Y:S01]  /*44b0*/  LOP3.LUT R5, R5, 0x7f800000, RZ, 0xfc, !PT ;  /* 0x7f80000005057812 */ /* 0x000fe200078efcff */
[----:B------:R-:W-:Y:S06]  /*44c0*/  BRA `(.L_x_35828) ;  /* 0x0000000000047947 */ /* 0x000fec0003800000 */
.L_x_35826:
[----:B------:R-:W-:-:S07]  /*44d0*/  LEA R5, R34, R5, 0x17 ;  /* 0x0000000522057211 */ /* 0x000fce00078eb8ff */
.L_x_35828:
[----:B------:R-:W-:Y:S05]  /*44e0*/  BSYNC.RECONVERGENT B1 ;  /* 0x0000000000017941 */ /* 0x000fea0003800200 */
.L_x_35825:
[----:B------:R-:W-:Y:S05]  /*44f0*/  BRA `(.L_x_35829) ;  /* 0x0000000000207947 */ /* 0x000fea0003800000 */
.L_x_35824:
[----:B------:R-:W-:-:S04]  /*4500*/  LOP3.LUT R5, R12, 0x80000000, R5, 0x48, !PT ;  /* 0x800000000c057812 */ /* 0x000fc800078e4805 */
[----:B------:R-:W-:Y:S01]  /*4510*/  LOP3.LUT R5, R5, 0x7f800000, RZ, 0xfc, !PT ;  /* 0x7f80000005057812 */ /* 0x000fe200078efcff */
[----:B------:R-:W-:Y:S06]  /*4520*/  BRA `(.L_x_35829) ;  /* 0x0000000000147947 */ /* 0x000fec0003800000 */
.L_x_35823:
[----:B------:R-:W-:Y:S01]  /*4530*/  LOP3.LUT R5, R12, 0x80000000, R5, 0x48, !PT ;  /* 0x800000000c057812 */ /* 0x000fe200078e4805 */
[----:B------:R-:W-:Y:S06]  /*4540*/  BRA `(.L_x_35829) ;  /* 0x00000000000c7947 */ /* 0x000fec0003800000 */
.L_x_35822:
[----:B------:R-:W0:Y:S01]  /*4550*/  MUFU.RSQ R5, -QNAN ;  /* 0xffc0000000057908 */ /* 0x000e220000001400 */
[----:B------:R-:W-:Y:S05]  /*4560*/  BRA `(.L_x_35829) ;  /* 0x0000000000047947 */ /* 0x000fea0003800000 */
.L_x_35821:
[----:B------:R-:W-:-:S07]  /*4570*/  FADD.FTZ R5, R5, R12 ;  /* 0x0000000c05057221 */ /* 0x000fce0000010000 */
.L_x_35829:
[----:B------:R-:W-:Y:S05]  /*4580*/  BSYNC.RECONVERGENT B0 ;  /* 0x0000000000007941 */ /* 0x000fea0003800200 */
.L_x_35819:
[----:B------:R-:W-:Y:S01]  /*4590*/  HFMA2 R13, -RZ, RZ, 0, 0 ;  /* 0x00000000ff0d7431 */ /* 0x000fe200000001ff */
[----:B------:R-:W-:-:S04]  /*45a0*/  MOV R12, R32 ;  /* 0x00000020000c7202 */ /* 0x000fc80000000f00 */
[----:B0-----:R-:W-:Y:S05]  /*45b0*/  RET.REL.NODEC R12 `(_Z15SoftmaxWarpImplI24ElementwiseScaleMaskLoadIffbE11DirectStoreIffEfLi2ELi16ELi32ELi1ELb0EL9Algorithm0EEvT_T0_ll) ;  /* 0xffffffb80c907950 */ /* 0x001fea0003c3ffff */
.L_x_35830:
        /* <DEDUP_REMOVED lines=12> */
.L_x_37968:


//--------------------- .text._Z15SoftmaxWarpImplI24ElementwiseScaleMaskLoadIffbE11DirectStoreIffEfLi2ELi14ELi32ELi1ELb1EL9Algorithm0EEvT_T0_ll --------------------------
	.section	.text._Z15SoftmaxWarpImplI24ElementwiseScaleMaskLoadIffbE11DirectStoreIffEfLi2ELi14ELi32ELi1ELb1EL9Algorithm0EEvT_T0_ll,"ax",@progbits
	.align	128
        .global         _Z15SoftmaxWarpImplI24ElementwiseScaleMaskLoadIffbE11DirectStoreIffEfLi2ELi14ELi32ELi1ELb1EL9Algorithm0EEvT_T0_ll
        .type           _Z15SoftmaxWarpImplI24ElementwiseScaleMaskLoadIffbE11DirectStoreIffEfLi2ELi14ELi32ELi1ELb1EL9Algorithm0EEvT_T0_ll,@function
        .size           _Z15SoftmaxWarpImplI24ElementwiseScaleMaskLoadIffbE11DirectStoreIffEfLi2ELi14ELi32ELi1ELb1EL9Algorithm0EEvT_T0_ll,(.L_x_37969 - _Z15SoftmaxWarpImplI24ElementwiseScaleMaskLoadIffbE11DirectStoreIffEfLi2ELi14ELi32ELi1ELb1EL9Algorithm0EEvT_T0_ll)
        .other          _Z15SoftmaxWarpImplI24ElementwiseScaleMaskLoadIffbE11DirectStoreIffEfLi2ELi14ELi32ELi1ELb1EL9Algorithm0EEvT_T0_ll,@"STO_CUDA_ENTRY STV_DEFAULT"
_Z15SoftmaxWarpImplI24ElementwiseScaleMaskLoadIffbE11DirectStoreIffEfLi2ELi14ELi32ELi1ELb1EL9Algorithm0EEvT_T0_ll:
.text._Z15SoftmaxWarpImplI24ElementwiseScaleMaskLoadIffbE11DirectStoreIffEfLi2ELi14ELi32ELi1ELb1EL9Algorithm0EEvT_T0_ll:
        /* <DEDUP_REMOVED lines=26> */
.L_x_35831:
        /* <DEDUP_REMOVED lines=20> */
[----:B------:R-:W-:-:S07]  /*02e0*/  IADD3 R24, PT, PT, R32, 0x180, RZ ;  /* 0x0000018020187810 */ /* 0x000fce0007ffe0ff */
.L_x_35890:
[----:B0-234-:R-:W0:Y:S01]  /*02f0*/  LDC.64 R2, c[0x0][0x3b8] ;  /* 0x0000ee00ff027b82 */ /* 0x01de220000000a00 */
        /* <DEDUP_REMOVED lines=45> */
.L_x_35834:
[----:B------:R-:W-:Y:S05]  /*05d0*/  BSYNC.RECONVERGENT B1 ;  /* 0x0000000000017941 */ /* 0x000fea0003800200 */
.L_x_35833:
        /* <DEDUP_REMOVED lines=38> */
.L_x_35836:
[----:B------:R-:W-:Y:S05]  /*0840*/  BSYNC.RECONVERGENT B1 ;  /* 0x0000000000017941 */ /* 0x000fea0003800200 */
.L_x_35835:
        /* <DEDUP_REMOVED lines=51> */
.L_x_35838:
[----:B------:R-:W-:Y:S05]  /*0b80*/  BSYNC.RECONVERGENT B1 ;  /* 0x0000000000017941 */ /* 0x000fea0003800200 */
.L_x_35837:
        /* <DEDUP_REMOVED lines=35> */
.L_x_35840:
[----:B------:R-:W-:Y:S05]  /*0dc0*/  BSYNC.RECONVERGENT B1 ;  /* 0x0000000000017941 */ /* 0x000fea0003800200 */
.L_x_35839:
        /* <DEDUP_REMOVED lines=35> */
.L_x_35842:
[----:B------:R-:W-:Y:S05]  /*1000*/  BSYNC.RECONVERGENT B1 ;  /* 0x0000000000017941 */ /* 0x000fea0003800200 */
.L_x_35841:
        /* <DEDUP_REMOVED lines=35> */
.L_x_35844:
[----:B------:R-:W-:Y:S05]  /*1240*/  BSYNC.RECONVERGENT B1 ;  /* 0x0000000000017941 */ /* 0x000fea0003800200 */
.L_x_35843:
        /* <DEDUP_REMOVED lines=35> */
.L_x_35846:
[----:B------:R-:W-:Y:S05]  /*1480*/  BSYNC.RECONVERGENT B1 ;  /* 0x0000000000017941 */ /* 0x000fea0003800200 */
.L_x_35845:
        /* <DEDUP_REMOVED lines=32> */
[----:B------:R-:W-:Y:S01]  /*1690*/  SHF.L.U32 R19, R7, 0x17, RZ ;  /* 0x0000001707137819 */ /* 0x000fe200000006ff */
[----:B------:R-:W-:Y:S01]  /*16a0*/  FADD R34, -R44, R23 ;  /* 0x000000172c227221 */ /* 0x000fe20000000100 */
[----:B------:R-:W-:Y:S01]  /*16b0*/  FFMA R46, R46, 1.925963033500011079e-08, R5 ;  /* 0x32a570602e2e7823 */ /* 0x000fe20000000005 */
[-C--:B------:R-:W-:Y:S01]  /*16c0*/  FFMA.SAT R5, R40, R11.reuse, 0.5 ;  /* 0x3f00000028057423 */ /* 0x080fe2000000200b */
[----:B------:R-:W-:Y:S01]  /*16d0*/  FFMA R48, R48, 1.925963033500011079e-08, R9 ;  /* 0x32a5706030307823 */ /* 0x000fe20000000009 */
[----:B------:R-:W-:Y:S01]  /*16e0*/  FFMA.SAT R9, R42, R11, 0.5 ;  /* 0x3f0000002a097423 */ /* 0x000fe2000000200b */
[----:B------:R-:W-:Y:S01]  /*16f0*/  SHF.L.U32 R3, R3, 0x17, RZ ;  /* 0x0000001703037819 */ /* 0x000fe200000006ff */
[-C--:B------:R-:W-:Y:S01]  /*1700*/  FFMA.RM R10, R5, R12.reuse, 12582913 ;  /* 0x4b400001050a7423 */ /* 0x080fe2000000400c */
[----:B------:R-:W-:Y:S01]  /*1710*/  FADD R0, -R44, R18 ;  /* 0x000000122c007221 */ /* 0x000fe20000000100 */
[----:B------:R-:W-:Y:S01]  /*1720*/  FFMA.RM R5, R9, R12, 12582913 ;  /* 0x4b40000109057423 */ /* 0x000fe2000000400c */
[----:B------:R-:W0:Y:S01]  /*1730*/  MUFU.EX2 R48, R48 ;  /* 0x0000003000307308 */ /* 0x000e220000000800 */
[----:B------:R-:W-:Y:S01]  /*1740*/  FADD R9, R10, -12583039 ;  /* 0xcb40007f0a097421 */ /* 0x000fe20000000000 */
[----:B------:R-:W-:Y:S01]  /*1750*/  FADD R14, -R44, R17 ;  /* 0x000000112c0e7221 */ /* 0x000fe20000000100 */
[C---:B------:R-:W-:Y:S01]  /*1760*/  FADD R13, R5.reuse, -12583039 ;  /* 0xcb40007f050d7421 */ /* 0x040fe20000000000 */
[----:B------:R-:W-:-:S02]  /*1770*/  IMAD.SHL.U32 R5, R5, 0x800000, RZ ;  /* 0x0080000005057824 */ /* 0x000fc400078e00ff */
[----:B------:R-:W-:Y:S01]  /*1780*/  FFMA R9, R40, 1.4426950216293334961, -R9 ;  /* 0x3fb8aa3b28097823 */ /* 0x000fe20000000809 */
[----:B------:R-:W-:Y:S01]  /*1790*/  FADD R2, -R44, R16 ;  /* 0x000000102c027221 */ /* 0x000fe20000000100 */
[----:B------:R-:W-:Y:S01]  /*17a0*/  FFMA R13, R42, 1.4426950216293334961, -R13 ;  /* 0x3fb8aa3b2a0d7823 */ /* 0x000fe2000000080d */
[----:B------:R-:W-:Y:S01]  /*17b0*/  SHF.L.U32 R10, R10, 0x17, RZ ;  /* 0x000000170a0a7819 */ /* 0x000fe200000006ff */
[----:B------:R-:W-:Y:S01]  /*17c0*/  FFMA R40, R40, 1.925963033500011079e-08, R9 ;  /* 0x32a5706028287823 */ /* 0x000fe20000000009 */
[----:B------:R-:W-:Y:S01]  /*17d0*/  FFMA.SAT R9, R38, R11, 0.5 ;  /* 0x3f00000026097423 */ /* 0x000fe2000000200b */
[----:B------:R-:W-:Y:S01]  /*17e0*/  FFMA R42, R42, 1.925963033500011079e-08, R13 ;  /* 0x32a570602a2a7823 */ /* 0x000fe2000000000d */
[----:B------:R-:W2:Y:S02]  /*17f0*/  MUFU.EX2 R46, R46 ;  /* 0x0000002e002e7308 */ /* 0x000ea40000000800 */
[----:B------:R-:W-:Y:S01]  /*1800*/  FFMA.RM R9, R9, R12, 12582913 ;  /* 0x4b40000109097423 */ /* 0x000fe2000000400c */
[----:B0-----:R-:W-:-:S03]  /*1810*/  FMUL R18, R3, R48 ;  /* 0x0000003003127220 */ /* 0x001fc60000400000 */
[C---:B------:R-:W-:Y:S01]  /*1820*/  FADD R13, R9.reuse, -12583039 ;  /* 0xcb40007f090d7421 */ /* 0x040fe20000000000 */
[----:B------:R-:W-:Y:S01]  /*1830*/  SHF.L.U32 R9, R9, 0x17, RZ ;  /* 0x0000001709097819 */ /* 0x000fe200000006ff */
[----:B------:R-:W0:Y:S02]  /*1840*/  MUFU.EX2 R42, R42 ;  /* 0x0000002a002a7308 */ /* 0x000e240000000800 */
[----:B------:R-:W-:-:S04]  /*1850*/  FFMA R13, R38, 1.4426950216293334961, -R13 ;  /* 0x3fb8aa3b260d7823 */ /* 0x000fc8000000080d */
[----:B------:R-:W-:Y:S01]  /*1860*/  FFMA R38, R38, 1.925963033500011079e-08, R13 ;  /* 0x32a5706026267823 */ /* 0x000fe2000000000d */
[----:B------:R-:W-:Y:S01]  /*1870*/  FFMA.SAT R13, R36, R11, 0.5 ;  /* 0x3f000000240d7423 */ /* 0x000fe2000000200b */
[----:B------:R-:W3:Y:S01]  /*1880*/  MUFU.EX2 R17, R40 ;  /* 0x0000002800117308 */ /* 0x000ee20000000800 */
[----:B--2---:R-:W-:Y:S02]  /*1890*/  FMUL R19, R19, R46 ;  /* 0x0000002e13137220 */ /* 0x004fe40000400000 */
[----:B------:R-:W-:-:S04]  /*18a0*/  FFMA.RM R7, R13, R12, 12582913 ;  /* 0x4b4000010d077423 */ /* 0x000fc8000000400c */
[----:B------:R-:W-:Y:S01]  /*18b0*/  FADD R13, R7, -12583039 ;  /* 0xcb40007f070d7421 */ /* 0x000fe20000000000 */
[----:B------:R-:W2:Y:S01]  /*18c0*/  MUFU.EX2 R38, R38 ;  /* 0x0000002600267308 */ /* 0x000ea20000000800 */
[----:B0-----:R-:W-:Y:S01]  /*18d0*/  FMUL R16, R5, R42 ;  /* 0x0000002a05107220 */ /* 0x001fe20000400000 */
[-C--:B------:R-:W-:Y:S01]  /*18e0*/  FFMA.SAT R5, R14, R11.reuse, 0.5 ;  /* 0x3f0000000e057423 */ /* 0x080fe2000000200b */
[C---:B------:R-:W-:Y:S01]  /*18f0*/  FFMA R13, R36.reuse, 1.4426950216293334961, -R13 ;  /* 0x3fb8aa3b240d7823 */ /* 0x040fe2000000080d */
[----:B------:R-:W-:Y:S02]  /*1900*/  SHF.L.U32 R7, R7, 0x17, RZ ;  /* 0x0000001707077819 */ /* 0x000fe400000006ff */
[----:B------:R-:W-:Y:S01]  /*1910*/  FFMA.RM R5, R5, R12, 12582913 ;  /* 0x4b40000105057423 */ /* 0x000fe2000000400c */
[----:B------:R-:W-:Y:S01]  /*1920*/  FFMA R36, R36, 1.925963033500011079e-08, R13 ;  /* 0x32a5706024247823 */ /* 0x000fe2000000000d */
[----:B------:R-:W-:Y:S01]  /*1930*/  FFMA.SAT R13, R34, R11, 0.5 ;  /* 0x3f000000220d7423 */ /* 0x000fe2000000200b */
[----:B---3--:R-:W-:-:S03]  /*1940*/  FMUL R17, R10, R17 ;  /* 0x000000110a117220 */ /* 0x008fc60000400000 */
[----:B------:R-:W-:Y:S01]  /*1950*/  FFMA.RM R13, R13, R12, 12582913 ;  /* 0x4b4000010d0d7423 */ /* 0x000fe2000000400c */
[----:B------:R-:W0:Y:S03]  /*1960*/  MUFU.EX2 R36, R36 ;  /* 0x0000002400247308 */ /* 0x000e260000000800 */
[----:B------:R-:W-:Y:S01]  /*1970*/  FADD R3, R13, -12583039 ;  /* 0xcb40007f0d037421 */ /* 0x000fe20000000000 */
[----:B--2---:R-:W-:-:S03]  /*1980*/  FMUL R10, R9, R38 ;  /* 0x00000026090a7220 */ /* 0x004fc60000400000 */
[----:B------:R-:W-:-:S04]  /*1990*/  FFMA R3, R34, 1.4426950216293334961, -R3 ;  /* 0x3fb8aa3b22037823 */ /* 0x000fc80000000803 */
[----:B------:R-:W-:Y:S01]  /*19a0*/  FFMA R34, R34, 1.925963033500011079e-08, R3 ;  /* 0x32a5706022227823 */ /* 0x000fe20000000003 */
[----:B------:R-:W-:-:S04]  /*19b0*/  FFMA.SAT R3, R22, R11, 0.5 ;  /* 0x3f00000016037423 */ /* 0x000fc8000000200b */
[----:B------:R-:W-:-:S04]  /*19c0*/  FFMA.RM R3, R3, R12, 12582913 ;  /* 0x4b40000103037423 */ /* 0x000fc8000000400c */
        /* <DEDUP_REMOVED lines=16> */
[----:B0-----:R-:W-:Y:S01]  /*1ad0*/  FMUL R9, R7, R36 ;  /* 0x0000002407097220 */ /* 0x001fe20000400000 */
[C---:B------:R-:W-:Y:S01]  /*1ae0*/  FFMA R37, R6.reuse, 1.4426950216293334961, -R37 ;  /* 0x3fb8aa3b06257823 */ /* 0x040fe20000000825 */
[----:B------:R-:W0:Y:S01]  /*1af0*/  MUFU.EX2 R7, R34 ;  /* 0x0000002200077308 */ /* 0x000e220000000800 */
[----:B------:R-:W-:Y:S02]  /*1b00*/  SHF.L.U32 R8, R13, 0x17, RZ ;  /* 0x000000170d087819 */ /* 0x000fe400000006ff */
[----:B------:R-:W-:Y:S01]  /*1b10*/  FFMA R36, R6, 1.925963033500011079e-08, R37 ;  /* 0x32a5706006247823 */ /* 0x000fe20000000025 */
[----:B------:R-:W-:-:S04]  /*1b20*/  FFMA.SAT R37, R2, R11, 0.5 ;  /* 0x3f00000002257423 */ /* 0x000fc8000000200b */
[----:B------:R-:W-:Y:S01]  /*1b30*/  FFMA.RM R13, R37, R12, 12582913 ;  /* 0x4b400001250d7423 */ /* 0x000fe2000000400c */
[----:B------:R-:W2:Y:S01]  /*1b40*/  MUFU.EX2 R6, R23 ;  /* 0x0000001700067308 */ /* 0x000ea20000000800 */
[----:B0-----:R-:W-:Y:S02]  /*1b50*/  FMUL R8, R8, R7 ;  /* 0x0000000708087220 */ /* 0x001fe40000400000 */
[----:B------:R-:W-:-:S04]  /*1b60*/  FADD R7, R13, -12583039 ;  /* 0xcb40007f0d077421 */ /* 0x000fc80000000000 */
[----:B------:R-:W-:-:S04]  /*1b70*/  FFMA R7, R2, 1.4426950216293334961, -R7 ;  /* 0x3fb8aa3b02077823 */ /* 0x000fc80000000807 */
[----:B------:R-:W-:Y:S01]  /*1b80*/  FFMA R37, R2, 1.925963033500011079e-08, R7 ;  /* 0x32a5706002257823 */ /* 0x000fe20000000007 */
[-C--:B------:R-:W-:Y:S01]  /*1b90*/  FFMA.SAT R7, R0, R11.reuse, 0.5 ;  /* 0x3f00000000077423 */ /* 0x080fe2000000200b */
[----:B------:R-:W-:Y:S01]  /*1ba0*/  FFMA.SAT R11, R4, R11, 0.5 ;  /* 0x3f000000040b7423 */ /* 0x000fe2000000200b */
[----:B--2---:R-:W-:Y:S01]  /*1bb0*/  FMUL R6, R5, R6 ;  /* 0x0000000605067220 */ /* 0x004fe20000400000 */
[----:B------:R-:W-:Y:S01]  /*1bc0*/  SHF.L.U32 R5, R14, 0x17, RZ ;  /* 0x000000170e057819 */ /* 0x000fe200000006ff */
        /* <DEDUP_REMOVED lines=12> */
[----:B------:R-:W-:Y:S02]  /*1c90*/  FADD R7, RZ, R19 ;  /* 0x00000013ff077221 */ /* 0x000fe40000000000 */
[----:B------:R-:W2:Y:S02]  /*1ca0*/  MUFU.EX2 R4, R35 ;  /* 0x0000002300047308 */ /* 0x000ea40000000800 */
[----:B------:R-:W-:Y:S01]  /*1cb0*/  FADD R0, R7, R18 ;  /* 0x0000001207007221 */ /* 0x000fe20000000000 */
[----:B------:R-:W-:-:S03]  /*1cc0*/  IMAD.SHL.U32 R7, R3, 0x800000, RZ ;  /* 0x0080000003077824 */ /* 0x000fc600078e00ff */
[----:B------:R-:W-:Y:S01]  /*1cd0*/  FADD R3, R0, R17 ;  /* 0x0000001100037221 */ /* 0x000fe20000000000 */
[----:B------:R-:W-:Y:S02]  /*1ce0*/  FMUL R7, R7, R22 ;  /* 0x0000001607077220 */ /* 0x000fe40000400000 */
[----:B------:R-:W3:Y:S01]  /*1cf0*/  MUFU.EX2 R22, R37 ;  /* 0x0000002500167308 */ /* 0x000ee20000000800 */
[----:B------:R-:W-:Y:S01]  /*1d00*/  FADD R3, R3, R16 ;  /* 0x0000001003037221 */ /* 0x000fe20000000000 */
[----:B0-----:R-:W-:-:S03]  /*1d10*/  FMUL R2, R2, R23 ;  /* 0x0000001702027220 */ /* 0x001fc60000400000 */
[----:B------:R-:W-:Y:S01]  /*1d20*/  FADD R0, R3, R10 ;  /* 0x0000000a03007221 */ /* 0x000fe20000000000 */
[----:B--2---:R-:W-:-:S03]  /*1d30*/  FMUL R5, R5, R4 ;  /* 0x0000000405057220 */ /* 0x004fc60000400000 */
[----:B------:R-:W-:Y:S01]  /*1d40*/  FADD R3, R0, R9 ;  /* 0x0000000900037221 */ /* 0x000fe20000000000 */
[----:B------:R-:W-:Y:S02]  /*1d50*/  SHF.L.U32 R4, R15, 0x17, RZ ;  /* 0x000000170f047819 */ /* 0x000fe400000006ff */
[----:B------:R-:W0:Y:S01]  /*1d60*/  MUFU.EX2 R15, R38 ;  /* 0x00000026000f7308 */ /* 0x000e220000000800 */
[----:B------:R-:W-:Y:S02]  /*1d70*/  FADD R0, R3, R8 ;  /* 0x0000000803007221 */ /* 0x000fe40000000000 */
[----:B------:R-:W-:Y:S02]  /*1d80*/  FMUL R4, R4, R11 ;  /* 0x0000000b04047220 */ /* 0x000fe40000400000 */
[----:B------:R-:W-:-:S04]  /*1d90*/  FADD R3, R0, R7 ;  /* 0x0000000700037221 */ /* 0x000fc80000000000 */
[----:B------:R-:W-:Y:S01]  /*1da0*/  FADD R0, R3, R6 ;  /* 0x0000000603007221 */ /* 0x000fe20000000000 */
[----:B------:R-:W-:-:S03]  /*1db0*/  IMAD.SHL.U32 R3, R13, 0x800000, RZ ;  /* 0x008000000d037824 */ /* 0x000fc600078e00ff */
[----:B------:R-:W-:Y:S01]  /*1dc0*/  FADD R11, R0, R5 ;  /* 0x00000005000b7221 */ /* 0x000fe20000000000 */
[----:B---3--:R-:W-:-:S03]  /*1dd0*/  FMUL R3, R3, R22 ;  /* 0x0000001603037220 */ /* 0x008fc60000400000 */
        /* <DEDUP_REMOVED lines=14> */
.L_x_35902:
        /* <DEDUP_REMOVED lines=13> */
[----:B-1----:R-:W-:Y:S05]  /*1f90*/  CALL.REL.NOINC `($__internal_592_$__cuda_sm3x_div_rn_noftz_f32_slowpath) ;  /* 0x0000002000b47944 */ /* 0x002fea0003c00000 */
[----:B------:R-:W-:-:S07]  /*1fa0*/  MOV R12, R11 ;  /* 0x0000000b000c7202 */ /* 0x000fce0000000f00 */
.L_x_35849:
[----:B------:R-:W-:Y:S05]  /*1fb0*/  BSYNC.RECONVERGENT B3 ;  /* 0x0000000000037941 */ /* 0x000fea0003800200 */
.L_x_35848:
        /* <DEDUP_REMOVED lines=12> */
[----:B-1----:R-:W-:Y:S05]  /*2080*/  CALL.REL.NOINC `($__internal_592_$__cuda_sm3x_div_rn_noftz_f32_slowpath) ;  /* 0x0000002000787944 */ /* 0x002fea0003c00000 */
[----:B------:R-:W-:-:S07]  /*2090*/  IMAD.MOV.U32 R13, RZ, RZ, R11 ;  /* 0x000000ffff0d7224 */ /* 0x000fce00078e000b */
.L_x_35851:
[----:B------:R-:W-:Y:S05]  /*20a0*/  BSYNC.RECONVERGENT B3 ;  /* 0x0000000000037941 */ /* 0x000fea0003800200 */
.L_x_35850:
        /* <DEDUP_REMOVED lines=13> */
[----:B------:R-:W-:-:S07]  /*2180*/  MOV R18, R11 ;  /* 0x0000000b00127202 */ /* 0x000fce0000000f00 */
.L_x_35853:
[----:B------:R-:W-:Y:S05]  /*2190*/  BSYNC.RECONVERGENT B3 ;  /* 0x0000000000037941 */ /* 0x000fea0003800200 */
.L_x_35852:
        /* <DEDUP_REMOVED lines=12> */
[----:B-1----:R-:W-:Y:S05]  /*2260*/  CALL.REL.NOINC `($__internal_592_$__cuda_sm3x_div_rn_noftz_f32_slowpath) ;  /* 0x0000002000007944 */ /* 0x002fea0003c00000 */
[----:B------:R-:W-:-:S07]  /*2270*/  MOV R19, R11 ;  /* 0x0000000b00137202 */ /* 0x000fce0000000f00 */
.L_x_35855:
[----:B------:R-:W-:Y:S05]  /*2280*/  BSYNC.RECONVERGENT B3 ;  /* 0x0000000000037941 */ /* 0x000fea0003800200 */
.L_x_35854:
        /* <DEDUP_REMOVED lines=14> */
.L_x_35857:
[----:B------:R-:W-:Y:S05]  /*2370*/  BSYNC.RECONVERGENT B3 ;  /* 0x0000000000037941 */ /* 0x000fea0003800200 */
.L_x_35856:
        /* <DEDUP_REMOVED lines=14> */
.L_x_35859:
[----:B------:R-:W-:Y:S05]  /*2460*/  BSYNC.RECONVERGENT B3 ;  /* 0x0000000000037941 */ /* 0x000fea0003800200 */
.L_x_35858:
        /* <DEDUP_REMOVED lines=14> */
.L_x_35861:
[----:B------:R-:W-:Y:S05]  /*2550*/  BSYNC.RECONVERGENT B3 ;  /* 0x0000000000037941 */ /* 0x000fea0003800200 */
.L_x_35860:
        /* <DEDUP_REMOVED lines=14> */
.L_x_35863:
[----:B------:R-:W-:Y:S05]  /*2640*/  BSYNC.RECONVERGENT B3 ;  /* 0x0000000000037941 */ /* 0x000fea0003800200 */
.L_x_35862:
        /* <DEDUP_REMOVED lines=14> */
.L_x_35865:
[----:B------:R-:W-:Y:S05]  /*2730*/  BSYNC.RECONVERGENT B3 ;  /* 0x0000000000037941 */ /* 0x000fea0003800200 */
.L_x_35864:
        /* <DEDUP_REMOVED lines=14> */
.L_x_35867:
[----:B------:R-:W-:Y:S05]  /*2820*/  BSYNC.RECONVERGENT B3 ;  /* 0x0000000000037941 */ /* 0x000fea0003800200 */
.L_x_35866:
        /* <DEDUP_REMOVED lines=14> */
.L_x_35869:
[----:B------:R-:W-:Y:S05]  /*2910*/  BSYNC.RECONVERGENT B3 ;  /* 0x0000000000037941 */ /* 0x000fea0003800200 */
.L_x_35868:
        /* <DEDUP_REMOVED lines=14> */
.L_x_35871:
[----:B------:R-:W-:Y:S05]  /*2a00*/  BSYNC.RECONVERGENT B3 ;  /* 0x0000000000037941 */ /* 0x000fea0003800200 */
.L_x_35870:
        /* <DEDUP_REMOVED lines=14> */
.L_x_35873:
[----:B------:R-:W-:Y:S05]  /*2af0*/  BSYNC.RECONVERGENT B3 ;  /* 0x0000000000037941 */ /* 0x000fea0003800200 */
.L_x_35872:
        /* <DEDUP_REMOVED lines=14> */
.L_x_35875:
[----:B------:R-:W-:Y:S05]  /*2be0*/  BSYNC.RECONVERGENT B3 ;  /* 0x0000000000037941 */ /* 0x000fea0003800200 */
.L_x_35874:
[----:B------:R-:W0:Y:S01]  /*2bf0*/  LDC.64 R2, c[0x0][0x3b8] ;  /* 0x0000ee00ff027b82 */ /* 0x000e220000000a00 */
[----:B------:R-:W-:Y:S01]  /*2c00*/  BSSY.RECONVERGENT B1, `(.L_x_35876) ;  /* 0x000001e000017945 */ /* 0x000fe20003800200 */
[-C--:B0-----:R-:W-:Y:S02]  /*2c10*/  ISETP.GE.U32.AND P3, PT, R29, R2.reuse, PT ;  /* 0x000000021d00720c */ /* 0x081fe40003f66070 */
        /* <DEDUP_REMOVED lines=28> */
.L_x_35877:
[----:B------:R-:W-:Y:S05]  /*2de0*/  BSYNC.RECONVERGENT B1 ;  /* 0x0000000000017941 */ /* 0x000fea0003800200 */
.L_x_35876:
        /* <DEDUP_REMOVED lines=18> */
.L_x_35879:
[----:B------:R-:W-:Y:S05]  /*2f10*/  BSYNC.RECONVERGENT B1 ;  /* 0x0000000000017941 */ /* 0x000fea0003800200 */
.L_x_35878:
        /* <DEDUP_REMOVED lines=18> */
.L_x_35881:
[----:B------:R-:W-:Y:S05]  /*3040*/  BSYNC.RECONVERGENT B1 ;  /* 0x0000000000017941 */ /* 0x000fea0003800200 */
.L_x_35880:
        /* <DEDUP_REMOVED lines=18> */
.L_x_35883:
[----:B------:R-:W-:Y:S05]  /*3170*/  BSYNC.RECONVERGENT B1 ;  /* 0x0000000000017941 */ /* 0x000fea0003800200 */
.L_x_35882:
        /* <DEDUP_REMOVED lines=18> */
.L_x_35885:
[----:B------:R-:W-:Y:S05]  /*32a0*/  BSYNC.RECONVERGENT B1 ;  /* 0x0000000000017941 */ /* 0x000fea0003800200 */
.L_x_35884:
        /* <DEDUP_REMOVED lines=18> */
.L_x_35887:
[----:B------:R-:W-:Y:S05]  /*33d0*/  BSYNC.RECONVERGENT B1 ;  /* 0x0000000000017941 */ /* 0x000fea0003800200 */
.L_x_35886:
        /* <DEDUP_REMOVED lines=18> */
.L_x_35889:
[----:B------:R-:W-:Y:S05]  /*3500*/  BSYNC.RECONVERGENT B1 ;  /* 0x0000000000017941 */ /* 0x000fea0003800200 */
.L_x_35888:
[----:B------:R-:W-:-:S04]  /*3510*/  IADD3 R31, P0, PT, R33, R31, RZ ;  /* 0x0000001f211f7210 */ /* 0x000fc80007f1e0ff */
[----:B------:R-:W-:Y:S02]  /*3520*/  LEA.HI.X.SX32 R30, R33, R30, 0x1, P0 ;  /* 0x0000001e211e7211 */ /* 0x000fe400000f0eff */
[----:B------:R-:W-:-:S04]  /*3530*/  ISETP.GE.U32.AND P0, PT, R31, UR46, PT ;  /* 0x0000002e1f007c0c */ /* 0x000fc8000bf06070 */
[----:B------:R-:W-:-:S13]  /*3540*/  ISETP.GE.AND.EX P0, PT, R30, UR47, PT, P0 ;  /* 0x0000002f1e007c0c */ /* 0x000fda000bf06300 */
[----:B------:R-:W-:Y:S05]  /*3550*/  @!P0 BRA `(.L_x_35890) ;  /* 0xffffffcc00648947 */ /* 0x000fea000383ffff */
[----:B------:R-:W-:Y:S05]  /*3560*/  BSYNC B0 ;  /* 0x0000000000007941 */ /* 0x000fea0003800000 */
.L_x_35832:
[----:B------:R-:W-:Y:S05]  /*3570*/  EXIT ;  /* 0x000000000000794d */ /* 0x000fea0003800000 */
.L_x_35847:
[----:B------:R-:W-:Y:S01]  /*3580*/  HFMA2 R11, -RZ, RZ, 0, 1.847743988037109375e-06 ;  /* 0x0000001fff0b7431 */ /* 0x000fe200000001ff */
[----:B------:R-:W-:Y:S01]  /*3590*/  BSSY B1, `(.L_x_35891) ;  /* 0x0000006000017945 */ /* 0x000fe20003800000 */
[----:B------:R-:W-:Y:S01]  /*35a0*/  IMAD.MOV.U32 R12, RZ, RZ, 0x10 ;  /* 0x00000010ff0c7424 */ /* 0x000fe200078e00ff */
[----:B------:R-:W-:-:S07]  /*35b0*/  MOV R15, 0xffffffff ;  /* 0xffffffff000f7802 */ /* 0x000fce0000000f00 */
[----:B-1----:R-:W-:Y:S05]  /*35c0*/  WARPSYNC.COLLECTIVE R15, `(.L_x_35892) ;  /* 0x000000000f087348 */ /* 0x002fea0003c00000 */
[----:B------:R0:W2:Y:S02]  /*35d0*/  SHFL.BFLY P6, R14, R13, R12, R11 ;  /* 0x0c00000c0d0e7389 */ /* 0x0000a400000c000b */
[----:B012---:R-:W-:Y:S05]  /*35e0*/  ENDCOLLECTIVE ;  /* 0x000000000000791b */ /* 0x007fea0003800000 */
.L_x_35892:
[----:B------:R-:W-:Y:S05]  /*35f0*/  BSYNC B1 ;  /* 0x0000000000017941 */ /* 0x000fea0003800000 */
.L_x_35891:
        /* <DEDUP_REMOVED lines=8> */
.L_x_35893:
[----:B------:R-:W-:Y:S01]  /*3680*/  HFMA2 R12, -RZ, RZ, 0, 2.384185791015625e-07 ;  /* 0x00000004ff0c7431 */ /* 0x000fe200000001ff */
[----:B------:R-:W-:-:S04]  /*3690*/  FMNMX R0, R13, R14, !PT ;  /* 0x0000000e0d007209 */ /* 0x000fc80007800000 */
[----:B------:R-:W-:-:S07]  /*36a0*/  MOV R13, R0 ;  /* 0x00000000000d7202 */ /* 0x000fce0000000f00 */
[----:B------:R-:W-:Y:S05]  /*36b0*/  WARPSYNC.COLLECTIVE R15, `(.L_x_35894) ;  /* 0x000000000f087348 */ /* 0x000fea0003c00000 */
[----:B------:R0:W1:Y:S02]  /*36c0*/  SHFL.BFLY P6, R14, R13, R12, R11 ;  /* 0x0c00000c0d0e7389 */ /* 0x00006400000c000b */
[----:B01----:R-:W-:Y:S05]  /*36d0*/  ENDCOLLECTIVE ;  /* 0x000000000000791b */ /* 0x003fea0003800000 */
.L_x_35894:
[----:B------:R-:W-:Y:S02]  /*36e0*/  MOV R12, 0x2 ;  /* 0x00000002000c7802 */ /* 0x000fe40000000f00 */
[----:B------:R-:W-:-:S05]  /*36f0*/  FMNMX R2, R0, R14, !PT ;  /* 0x0000000e00027209 */ /* 0x000fca0007800000 */
[----:B------:R-:W-:-:S07]  /*3700*/  IMAD.MOV.U32 R13, RZ, RZ, R2 ;  /* 0x000000ffff0d7224 */ /* 0x000fce00078e0002 */
[----:B------:R-:W-:Y:S05]  /*3710*/  WARPSYNC.COLLECTIVE R15, `(.L_x_35895) ;  /* 0x000000000f087348 */ /* 0x000fea0003c00000 */
[----:B------:R0:W1:Y:S02]  /*3720*/  SHFL.BFLY P6, R14, R13, R12, R11 ;  /* 0x0c00000c0d0e7389 */ /* 0x00006400000c000b */
[----:B01----:R-:W-:Y:S05]  /*3730*/  ENDCOLLECTIVE ;  /* 0x000000000000791b */ /* 0x003fea0003800000 */
.L_x_35895:
[----:B------:R-:W-:Y:S01]  /*3740*/  HFMA2 R12, -RZ, RZ, 0, 5.9604644775390625e-08 ;  /* 0x00000001ff0c7431 */ /* 0x000fe200000001ff */
[----:B------:R-:W-:-:S04]  /*3750*/  FMNMX R3, R2, R14, !PT ;  /* 0x0000000e02037209 */ /* 0x000fc80007800000 */
[----:B------:R-:W-:-:S07]  /*3760*/  MOV R13, R3 ;  /* 0x00000003000d7202 */ /* 0x000fce0000000f00 */
[----:B------:R-:W-:Y:S05]  /*3770*/  WARPSYNC.COLLECTIVE R15, `(.L_x_35896) ;  /* 0x000000000f087348 */ /* 0x000fea0003c00000 */
[----:B------:R0:W1:Y:S02]  /*3780*/  SHFL.BFLY P6, R14, R13, R12, R11 ;  /* 0x0c00000c0d0e7389 */ /* 0x00006400000c000b */
[----:B01----:R-:W-:Y:S05]  /*3790*/  ENDCOLLECTIVE ;  /* 0x000000000000791b */ /* 0x003fea0003800000 */
.L_x_35896:
[----:B------:R-:W-:-:S05]  /*37a0*/  FMNMX R14, R3, R14, !PT ;  /* 0x0000000e030e7209 */ /* 0x000fca0007800000 */
[C---:B------:R-:W-:Y:S01]  /*37b0*/  FADD R0, -R14.reuse, R5 ;  /* 0x000000050e007221 */ /* 0x040fe20000000100 */
        /* <DEDUP_REMOVED lines=117> */
[----:B------:R-:W-:-:S05]  /*3f10*/  MOV R15, 0xffffffff ;  /* 0xffffffff000f7802 */ /* 0x000fca0000000f00 */
[----:B------:R-:W0:Y:S02]  /*3f20*/  MUFU.EX2 R2, R2 ;  /* 0x0000000200027308 */ /* 0x000e240000000800 */
[----:B0-----:R-:W-:Y:S01]  /*3f30*/  FMUL R3, R3, R2 ;  /* 0x0000000203037220 */ /* 0x001fe20000400000 */
[----:B------:R-:W-:Y:S01]  /*3f40*/  SHF.L.U32 R2, R11, 0x17, RZ ;  /* 0x000000170b027819 */ /* 0x000fe200000006ff */
[----:B------:R-:W-:-:S04]  /*3f50*/  FADD R11, R23, -12583039 ;  /* 0xcb40007f170b7421 */ /* 0x000fc80000000000 */
[----:B------:R-:W-:Y:S01]  /*3f60*/  FFMA R11, R14, 1.4426950216293334961, -R11 ;  /* 0x3fb8aa3b0e0b7823 */ /* 0x000fe2000000080b */
[----:B------:R-:W-:-:S03]  /*3f70*/  FMUL R2, R2, R13 ;  /* 0x0000000d02027220 */ /* 0x000fc60000400000 */
        /* <DEDUP_REMOVED lines=22> */
.L_x_35897:
[----:B------:R-:W-:Y:S02]  /*40e0*/  IMAD.MOV.U32 R12, RZ, RZ, 0x8 ;  /* 0x00000008ff0c7424 */ /* 0x000fe400078e00ff */
[----:B------:R-:W-:-:S05]  /*40f0*/  FADD R22, R13, R14 ;  /* 0x0000000e0d167221 */ /* 0x000fca0000000000 */
[----:B------:R-:W-:-:S07]  /*4100*/  MOV R13, R22 ;  /* 0x00000016000d7202 */ /* 0x000fce0000000f00 */
[----:B------:R-:W-:Y:S05]  /*4110*/  WARPSYNC.COLLECTIVE R15, `(.L_x_35898) ;  /* 0x000000000f087348 */ /* 0x000fea0003c00000 */
[----:B------:R0:W1:Y:S02]  /*4120*/  SHFL.BFLY P6, R14, R13, R12, R11 ;  /* 0x0c00000c0d0e7389 */ /* 0x00006400000c000b */
[----:B01----:R-:W-:Y:S05]  /*4130*/  ENDCOLLECTIVE ;  /* 0x000000000000791b */ /* 0x003fea0003800000 */
.L_x_35898:
[----:B------:R-:W-:Y:S02]  /*4140*/  HFMA2 R12, -RZ, RZ, 0, 2.384185791015625e-07 ;  /* 0x00000004ff0c7431 */ /* 0x000fe400000001ff */
[----:B------:R-:W-:-:S05]  /*4150*/  FADD R23, R22, R14 ;  /* 0x0000000e16177221 */ /* 0x000fca0000000000 */
[----:B------:R-:W-:-:S07]  /*4160*/  MOV R13, R23 ;  /* 0x00000017000d7202 */ /* 0x000fce0000000f00 */
[----:B------:R-:W-:Y:S05]  /*4170*/  WARPSYNC.COLLECTIVE R15, `(.L_x_35899) ;  /* 0x000000000f087348 */ /* 0x000fea0003c00000 */
[----:B------:R0:W1:Y:S02]  /*4180*/  SHFL.BFLY P6, R14, R13, R12, R11 ;  /* 0x0c00000c0d0e7389 */ /* 0x00006400000c000b */
[----:B01----:R-:W-:Y:S05]  /*4190*/  ENDCOLLECTIVE ;  /* 0x000000000000791b */ /* 0x003fea0003800000 */
.L_x_35899:
[----:B------:R-:W-:Y:S02]  /*41a0*/  IMAD.MOV.U32 R12, RZ, RZ, 0x2 ;  /* 0x00000002ff0c7424 */ /* 0x000fe400078e00ff */
[----:B------:R-:W-:-:S05]  /*41b0*/  FADD R34, R23, R14 ;  /* 0x0000000e17227221 */ /* 0x000fca0000000000 */
[----:B------:R-:W-:-:S07]  /*41c0*/  MOV R13, R34 ;  /* 0x00000022000d7202 */ /* 0x000fce0000000f00 */
[----:B------:R-:W-:Y:S05]  /*41d0*/  WARPSYNC.COLLECTIVE R15, `(.L_x_35900) ;  /* 0x000000000f087348 */ /* 0x000fea0003c00000 */
[----:B------:R0:W1:Y:S02]  /*41e0*/  SHFL.BFLY P6, R14, R13, R12, R11 ;  /* 0x0c00000c0d0e7389 */ /* 0x00006400000c000b */
[----:B01----:R-:W-:Y:S05]  /*41f0*/  ENDCOLLECTIVE ;  /* 0x000000000000791b */ /* 0x003fea0003800000 */
.L_x_35900:
[----:B------:R-:W-:Y:S02]  /*4200*/  HFMA2 R12, -RZ, RZ, 0, 5.9604644775390625e-08 ;  /* 0x00000001ff0c7431 */ /* 0x000fe400000001ff */
[----:B------:R-:W-:-:S05]  /*4210*/  FADD R35, R34, R14 ;  /* 0x0000000e22237221 */ /* 0x000fca0000000000 */
[----:B------:R-:W-:-:S07]  /*4220*/  MOV R13, R35 ;  /* 0x00000023000d7202 */ /* 0x000fce0000000f00 */
[----:B------:R-:W-:Y:S05]  /*4230*/  WARPSYNC.COLLECTIVE R15, `(.L_x_35901) ;  /* 0x000000000f087348 */ /* 0x000fea0003c00000 */
[----:B------:R0:W1:Y:S02]  /*4240*/  SHFL.BFLY P6, R14, R13, R12, R11 ;  /* 0x0c00000c0d0e7389 */ /* 0x00006400000c000b */
[----:B01----:R-:W-:Y:S05]  /*4250*/  ENDCOLLECTIVE ;  /* 0x000000000000791b */ /* 0x003fea0003800000 */
.L_x_35901:
[----:B------:R-:W-:Y:S05]  /*4260*/  BRA `(.L_x_35902) ;  /* 0xffffffdc00147947 */ /* 0x000fea000383ffff */
        .weak           $__internal_592_$__cuda_sm3x_div_rn_noftz_f32_slowpath
        .type           $__internal_592_$__cuda_sm3x_div_rn_noftz_f32_slowpath,@function
        .size           $__internal_592_$__cuda_sm3x_div_rn_noftz_f32_slowpath,(.L_x_37969 - $__internal_592_$__cuda_sm3x_div_rn_noftz_f32_slowpath)
$__internal_592_$__cuda_sm3x_div_rn_noftz_f32_slowpath:
        /* <DEDUP_REMOVED lines=34> */
.L_x_35904:
        /* <DEDUP_REMOVED lines=51> */
.L_x_35911:
[----:B------:R-:W-:-:S04]  /*47c0*/  LOP3.LUT R11, R11, 0x80000000, RZ, 0xc0, !PT ;  /* 0x800000000b0b7812 */ /* 0x000fc800078ec0ff */
[----:B------:R-:W-:Y:S01]  /*47d0*/  LOP3.LUT R11, R11, 0x7f800000, RZ, 0xfc, !PT ;  /* 0x7f8000000b0b7812 */ /* 0x000fe200078efcff */
[----:B------:R-:W-:Y:S06]  /*47e0*/  BRA `(.L_x_35912) ;  /* 0x0000000000047947 */ /* 0x000fec0003800000 */
.L_x_35910:
[----:B------:R-:W-:-:S07]  /*47f0*/  LEA R11, R36, R11, 0x17 ;  /* 0x0000000b240b7211 */ /* 0x000fce00078eb8ff */
.L_x_35912:
[----:B------:R-:W-:Y:S05]  /*4800*/  BSYNC.RECONVERGENT B2 ;  /* 0x0000000000027941 */ /* 0x000fea0003800200 */
.L_x_35909:
[----:B------:R-:W-:Y:S05]  /*4810*/  BRA `(.L_x_35913) ;  /* 0x0000000000207947 */ /* 0x000fea0003800000 */
.L_x_35908:
[----:B------:R-:W-:-:S04]  /*4820*/  LOP3.LUT R11, R14, 0x80000000, R11, 0x48, !PT ;  /* 0x800000000e0b7812 */ /* 0x000fc800078e480b */
[----:B------:R-:W-:Y:S01]  /*4830*/  LOP3.LUT R11, R11, 0x7f800000, RZ, 0xfc, !PT ;  /* 0x7f8000000b0b7812 */ /* 0x000fe200078efcff */
[----:B------:R-:W-:Y:S06]  /*4840*/  BRA `(.L_x_35913) ;  /* 0x0000000000147947 */ /* 0x000fec0003800000 */
.L_x_35907:
[----:B------:R-:W-:Y:S01]  /*4850*/  LOP3.LUT R11, R14, 0x80000000, R11, 0x48, !PT ;  /* 0x800000000e0b7812 */ /* 0x000fe200078e480b */
[----:B------:R-:W-:Y:S06]  /*4860*/  BRA `(.L_x_35913) ;  /* 0x00000000000c7947 */ /* 0x000fec0003800000 */
.L_x_35906:
[----:B------:R-:W0:Y:S01]  /*4870*/  MUFU.RSQ R11, -QNAN ;  /* 0xffc00000000b7908 */ /* 0x000e220000001400 */
[----:B------:R-:W-:Y:S05]  /*4880*/  BRA `(.L_x_35913) ;  /* 0x0000000000047947 */ /* 0x000fea0003800000 */
.L_x_35905:
[----:B------:R-:W-:-:S07]  /*4890*/  FADD.FTZ R11, R11, R14 ;  /* 0x0000000e0b0b7221 */ /* 0x000fce0000010000 */
.L_x_35913:
[----:B------:R-:W-:Y:S05]  /*48a0*/  BSYNC.RECONVERGENT B1 ;  /* 0x0000000000017941 */ /* 0x000fea0003800200 */
.L_x_35903:
[----:B------:R-:W-:Y:S01]  /*48b0*/  HFMA2 R15, -RZ, RZ, 0, 0 ;  /* 0x00000000ff0f7431 */ /* 0x000fe200000001ff */
[----:B------:R-:W-:-:S04]  /*48c0*/  MOV R14, R34 ;  /* 0x00000022000e7202 */ /* 0x000fc80000000f00 */
[----:B0-----:R-:W-:Y:S05]  /*48d0*/  RET.REL.NODEC R14 `(_Z15SoftmaxWarpImplI24ElementwiseScaleMaskLoadIffbE11DirectStoreIffEfLi2ELi14ELi32ELi1ELb1EL9Algorithm0EEvT_T0_ll) ;  /* 0xffffffb40ec87950 */ /* 0x001fea0003c3ffff */
.L_x_35914:
        /* <DEDUP_REMOVED lines=10> */
.L_x_37969:


//--------------------- .text._Z15SoftmaxWarpImplI24ElementwiseScaleMaskLoadIffbE11DirectStoreIffEfLi2ELi14ELi32ELi1ELb0EL9Algorithm0EEvT_T0_ll --------------------------
	.section	.text._Z15SoftmaxWarpImplI24ElementwiseScaleMaskLoadIffbE11DirectStoreIffEfLi2ELi14ELi32ELi1ELb0EL9Algorithm0EEvT_T0_ll,"ax",@progbits
	.align	128
        .global         _Z15SoftmaxWarpImplI24ElementwiseScaleMaskLoadIffbE11DirectStoreIffEfLi2ELi14ELi32ELi1ELb0EL9Algorithm0EEvT_T0_ll
        .type           _Z15SoftmaxWarpImplI24ElementwiseScaleMaskLoadIffbE11DirectStoreIffEfLi2ELi14ELi32ELi1ELb0EL9Algorithm0EEvT_T0_ll,@function
        .size           _Z15SoftmaxWarpImplI24ElementwiseScaleMaskLoadIffbE11DirectStoreIffEfLi2ELi14ELi32ELi1ELb0EL9Algorithm0EEvT_T0_ll,(.L_x_37970 - _Z15SoftmaxWarpImplI24ElementwiseScaleMaskLoadIffbE11DirectStoreIffEfLi2ELi14ELi32ELi1ELb0EL9Algorithm0EEvT_T0_ll)
        .other          _Z15SoftmaxWarpImplI24ElementwiseScaleMaskLoadIffbE11DirectStoreIffEfLi2ELi14ELi32ELi1ELb0EL9Algorithm0EEvT_T0_ll,@"STO_CUDA_ENTRY STV_DEFAULT"
_Z15SoftmaxWarpImplI24ElementwiseScaleMaskLoadIffbE11DirectStoreIffEfLi2ELi14ELi32ELi1ELb0EL9Algorithm0EEvT_T0_ll:
.text._Z15SoftmaxWarpImplI24ElementwiseScaleMaskLoadIffbE11DirectStoreIffEfLi2ELi14ELi32ELi1ELb0EL9Algorithm0EEvT_T0_ll:
        /* <DEDUP_REMOVED lines=24> */
.L_x_35915:
        /* <DEDUP_REMOVED lines=14> */
.L_x_35945:
[----:B-1----:R-:W1:Y:S01]  /*0260*/  LDC.64 R4, c[0x0][0x390] ;  /* 0x0000e400ff047b82 */ /* 0x002e620000000a00 */
[----:B------:R-:W-:Y:S01]  /*0270*/  MOV R2, R22 ;  /* 0x0000001600027202 */ /* 0x000fe20000000f00 */
[----:B------:R-:W-:Y:S01]  /*0280*/  IMAD.MOV.U32 R3, RZ, RZ, RZ ;  /* 0x000000ffff037224 */ /* 0x000fe200078e00ff */
[----:B--2---:R-:W-:Y:S02]  /*0290*/  R2UR UR4, R20 ;  /* 0x00000000140472ca */ /* 0x004fe400000e0000 */
[----:B------:R-:W-:Y:S01]  /*02a0*/  R2UR UR5, R21 ;  /* 0x00000000150572ca */ /* 0x000fe200000e0000 */
[-C--:B-1----:R-:W-:Y:S02]  /*02b0*/  IMAD R0, R23, R4.reuse, RZ ;  /* 0x0000000417007224 */ /* 0x082fe400078e02ff */
[----:B------:R-:W-:-:S04]  /*02c0*/  IMAD.WIDE.U32 R2, R24, R4, R2 ;  /* 0x0000000418027225 */ /* 0x000fc800078e0002 */
[----:B------:R-:W-:Y:S01]  /*02d0*/  IMAD R5, R24, R5, R0 ;  /* 0x0000000518057224 */ /* 0x000fe200078e0200 */
[C---:B------:R-:W-:Y:S02]  /*02e0*/  IADD3 R26, P0, PT, R2.reuse, 0x40, RZ ;  /* 0x00000040021a7810 */ /* 0x040fe40007f1e0ff */
[----:B------:R-:W-:Y:S02]  /*02f0*/  IADD3 R10, P1, PT, R2, 0x80, RZ ;  /* 0x00000080020a7810 */ /* 0x000fe40007f3e0ff */
[----:B------:R-:W-:-:S04]  /*0300*/  IADD3 R3, PT, PT, R3, R5, RZ ;  /* 0x0000000503037210 */ /* 0x000fc80007ffe0ff */
[-C--:B------:R-:W-:Y:S02]  /*0310*/  IADD3.X R27, PT, PT, RZ, R3.reuse, RZ, P0, !PT ;  /* 0x00000003ff1b7210 */ /* 0x080fe400007fe4ff */
[----:B------:R-:W-:Y:S02]  /*0320*/  IADD3 R14, P2, PT, R2, 0x100, RZ ;  /* 0x00000100020e7810 */ /* 0x000fe40007f5e0ff */
[----:B------:R-:W-:Y:S02]  /*0330*/  LEA.HI R26, P0, R27, R26, RZ, 0x1 ;  /* 0x0000001a1b1a7211 */ /* 0x000fe400078108ff */
[----:B------:R-:W-:Y:S02]  /*0340*/  IADD3.X R15, PT, PT, RZ, R3, RZ, P1, !PT ;  /* 0x00000003ff0f7210 */ /* 0x000fe40000ffe4ff */
[----:B------:R-:W-:Y:S01]  /*0350*/  LOP3.LUT R4, R26, 0xfffffffe, RZ, 0xc0, !PT ;  /* 0xfffffffe1a047812 */ /* 0x000fe200078ec0ff */
[----:B------:R-:W-:Y:S01]  /*0360*/  IMAD.X R27, RZ, RZ, R27, P0 ;  /* 0x000000ffff1b7224 */ /* 0x000fe200000e061b */
[----:B------:R-:W-:-:S02]  /*0370*/  IADD3 R11, P1, PT, R2, 0xc0, RZ ;  /* 0x000000c0020b7810 */ /* 0x000fc40007f3e0ff */
[----:B------:R-:W-:Y:S02]  /*0380*/  IADD3 R4, P0, PT, R4, UR38, RZ ;  /* 0x0000002604047c10 */ /* 0x000fe4000ff1e0ff */
[----:B------:R-:W-:Y:S01]  /*0390*/  IADD3.X R17, PT, PT, RZ, R3, RZ, P2, !PT ;  /* 0x00000003ff117210 */ /* 0x000fe200017fe4ff */
[----:B------:R-:W-:Y:S01]  /*03a0*/  IMAD.X R18, RZ, RZ, R3, P1 ;  /* 0x000000ffff127224 */ /* 0x000fe200008e0603 */
[----:B------:R-:W-:Y:S02]  /*03b0*/  IADD3.X R5, PT, PT, R27, UR39, RZ, P0, !PT ;  /* 0x000000271b057c10 */ /* 0x000fe400087fe4ff */
[----:B------:R-:W-:Y:S02]  /*03c0*/  LEA.HI R10, P0, R15, R10, RZ, 0x1 ;  /* 0x0000000a0f0a7211 */ /* 0x000fe400078108ff */
[----:B------:R-:W-:Y:S01]  /*03d0*/  LEA.HI R14, P1, R17, R14, RZ, 0x1 ;  /* 0x0000000e110e7211 */ /* 0x000fe200078308ff */
[----:B------:R1:W2:Y:S01]  /*03e0*/  LDG.E.U16 R13, desc[UR4][R4.64] ;  /* 0x00000004040d7981 */ /* 0x0002a2000c1e1500 */
[----:B------:R-:W-:-:S02]  /*03f0*/  LOP3.LUT R6, R10, 0xfffffffe, RZ, 0xc0, !PT ;  /* 0xfffffffe0a067812 */ /* 0x000fc400078ec0ff */
[----:B------:R-:W-:Y:S02]  /*0400*/  R2UR UR6, R20 ;  /* 0x00000000140672ca */ /* 0x000fe400000e0000 */
[----:B------:R-:W-:Y:S01]  /*0410*/  R2UR UR7, R21 ;  /* 0x00000000150772ca */ /* 0x000fe200000e0000 */
[----:B------:R-:W-:Y:S01]  /*0420*/  IMAD.X R17, RZ, RZ, R17, P1 ;  /* 0x000000ffff117224 */ /* 0x000fe200008e0611 */
[----:B------:R-:W-:Y:S02]  /*0430*/  IADD3.X R15, PT, PT, RZ, R15, RZ, P0, !PT ;  /* 0x0000000fff0f7210 */ /* 0x000fe400007fe4ff */
[----:B------:R-:W-:Y:S02]  /*0440*/  IADD3 R6, P0, PT, R6, UR38, RZ ;  /* 0x0000002606067c10 */ /* 0x000fe4000ff1e0ff */
[----:B-1----:R-:W-:Y:S02]  /*0450*/  LOP3.LUT R4, R14, 0xfffffffe, RZ, 0xc0, !PT ;  /* 0xfffffffe0e047812 */ /* 0x002fe400078ec0ff */
[----:B------:R-:W-:-:S02]  /*0460*/  IADD3.X R7, PT, PT, R15, UR39, RZ, P0, !PT ;  /* 0x000000270f077c10 */ /* 0x000fc400087fe4ff */
[----:B------:R-:W-:Y:S02]  /*0470*/  IADD3 R4, P1, PT, R4, UR38, RZ ;  /* 0x0000002604047c10 */ /* 0x000fe4000ff3e0ff */
[----:B------:R-:W-:Y:S01]  /*0480*/  LEA.HI R11, P0, R18, R11, RZ, 0x1 ;  /* 0x0000000b120b7211 */ /* 0x000fe200078108ff */
[----:B------:R-:W3:Y:S01]  /*0490*/  LDG.E.U16 R6, desc[UR4][R6.64] ;  /* 0x0000000406067981 */ /* 0x000ee2000c1e1500 */
[----:B------:R-:W-:Y:S02]  /*04a0*/  IADD3.X R5, PT, PT, R17, UR39, RZ, P1, !PT ;  /* 0x0000002711057c10 */ /* 0x000fe40008ffe4ff */
[----:B------:R-:W-:Y:S02]  /*04b0*/  LOP3.LUT R8, R11, 0xfffffffe, RZ, 0xc0, !PT ;  /* 0xfffffffe0b087812 */ /* 0x000fe400078ec0ff */
[----:B------:R-:W-:Y:S02]  /*04c0*/  IADD3.X R18, PT, PT, RZ, R18, RZ, P0, !PT ;  /* 0x00000012ff127210 */ /* 0x000fe400007fe4ff */
[----:B------:R-:W-:Y:S01]  /*04d0*/  IADD3 R8, P0, PT, R8, UR38, RZ ;  /* 0x0000002608087c10 */ /* 0x000fe2000ff1e0ff */
[----:B------:R-:W4:Y:S03]  /*04e0*/  LDG.E.U16 R7, desc[UR6][R4.64] ;  /* 0x0000000604077981 */ /* 0x000f26000c1e1500 */
[----:B------:R-:W-:-:S02]  /*04f0*/  IADD3.X R9, PT, PT, R18, UR39, RZ, P0, !PT ;  /* 0x0000002712097c10 */ /* 0x000fc400087fe4ff */
[----:B------:R-:W-:Y:S02]  /*0500*/  IADD3 R16, P0, PT, R2, 0x140, RZ ;  /* 0x0000014002107810 */ /* 0x000fe40007f1e0ff */
[----:B------:R-:W-:Y:S01]  /*0510*/  SHF.L.U64.HI R12, R26, 0x2, R27 ;  /* 0x000000021a0c7819 */ /* 0x000fe2000001021b */
[----:B------:R1:W5:Y:S01]  /*0520*/  LDG.E.U16 R8, desc[UR4][R8.64] ;  /* 0x0000000408087981 */ /* 0x000362000c1e1500 */
[----:B------:R-:W-:-:S04]  /*0530*/  IADD3.X R19, PT, PT, RZ, R3, RZ, P0, !PT ;  /* 0x00000003ff137210 */ /* 0x000fc800007fe4ff */
[----:B------:R-:W-:Y:S02]  /*0540*/  LEA.HI R16, P0, R19, R16, RZ, 0x1 ;  /* 0x0000001013107211 */ /* 0x000fe400078108ff */
[C---:B------:R-:W-:Y:S02]  /*0550*/  SHF.L.U64.HI R28, R10.reuse, 0x2, R15 ;  /* 0x000000020a1c7819 */ /* 0x040fe4000001020f */
[----:B------:R-:W-:Y:S01]  /*0560*/  SHF.L.U32 R15, R10, 0x2, RZ ;  /* 0x000000020a0f7819 */ /* 0x000fe200000006ff */
[----:B-1----:R-:W-:-:S03]  /*0570*/  IMAD.X R9, RZ, RZ, R19, P0 ;  /* 0x000000ffff097224 */ /* 0x002fc600000e0613 */
[----:B------:R-:W-:Y:S02]  /*0580*/  LOP3.LUT R15, R15, 0xfffffff8, RZ, 0xc0, !PT ;  /* 0xfffffff80f0f7812 */ /* 0x000fe400078ec0ff */
[C---:B------:R-:W-:Y:S02]  /*0590*/  SHF.L.U32 R32, R11.reuse, 0x2, RZ ;  /* 0x000000020b207819 */ /* 0x040fe400000006ff */
[----:B------:R-:W-:Y:S02]  /*05a0*/  SHF.L.U64.HI R18, R11, 0x2, R18 ;  /* 0x000000020b127819 */ /* 0x000fe40000010212 */
[----:B------:R-:W-:Y:S02]  /*05b0*/  LOP3.LUT R32, R32, 0xfffffff8, RZ, 0xc0, !PT ;  /* 0xfffffff820207812 */ /* 0x000fe400078ec0ff */
[----:B------:R-:W-:Y:S02]  /*05c0*/  R2UR UR8, R20 ;  /* 0x00000000140872ca */ /* 0x000fe400000e0000 */
[----:B------:R-:W-:-:S02]  /*05d0*/  R2UR UR9, R21 ;  /* 0x00000000150972ca */ /* 0x000fc400000e0000 */
[----:B------:R-:W-:Y:S02]  /*05e0*/  SHF.L.U64.HI R17, R14, 0x2, R17 ;  /* 0x000000020e117819 */ /* 0x000fe40000010211 */
[----:B--2---:R-:W-:-:S04]  /*05f0*/  PRMT R0, R13, 0x7771, RZ ;  /* 0x000077710d007816 */ /* 0x004fc800000000ff */
[----:B------:R-:W-:Y:S02]  /*0600*/  ISETP.NE.AND P2, PT, R0, RZ, PT ;  /* 0x000000ff0000720c */ /* 0x000fe40003f45270 */
[----:B------:R-:W-:Y:S02]  /*0610*/  SHF.L.U32 R0, R26, 0x2, RZ ;  /* 0x000000021a007819 */ /* 0x000fe400000006ff */
[----:B------:R-:W-:Y:S02]  /*0620*/  LOP3.LUT R26, R16, 0xfffffffe, RZ, 0xc0, !PT ;  /* 0xfffffffe101a7812 */ /* 0x000fe400078ec0ff */
[----:B------:R-:W-:Y:S02]  /*0630*/  LOP3.LUT R4, R0, 0xfffffff8, RZ, 0xc0, !PT ;  /* 0xfffffff800047812 */ /* 0x000fe400078ec0ff */
[----:B------:R-:W-:Y:S02]  /*0640*/  IADD3 R26, P1, PT, R26, UR38, RZ ;  /* 0x000000261a1a7c10 */ /* 0x000fe4000ff3e0ff */
[----:B------:R-:W-:-:S02]  /*0650*/  IADD3 R4, P0, PT, R4, UR36, RZ ;  /* 0x0000002404047c10 */ /* 0x000fc4000ff1e0ff */
[----:B------:R-:W-:Y:S02]  /*0660*/  IADD3.X R27, PT, PT, R9, UR39, RZ, P1, !PT ;  /* 0x00000027091b7c10 */ /* 0x000fe40008ffe4ff */
[----:B---3--:R-:W-:Y:S02]  /*0670*/  PRMT R0, R6, 0x7771, RZ ;  /* 0x0000777106007816 */ /* 0x008fe400000000ff */
[----:B----4-:R-:W-:-:S04]  /*0680*/  PRMT R10, R7, 0x7771, RZ ;  /* 0x00007771070a7816 */ /* 0x010fc800000000ff */
[----:B------:R-:W-:Y:S02]  /*0690*/  ISETP.NE.AND P5, PT, R10, RZ, PT ;  /* 0x000000ff0a00720c */ /* 0x000fe40003fa5270 */
[----:B------:R-:W-:Y:S02]  /*06a0*/  IADD3 R10, P1, PT, R15, UR36, RZ ;  /* 0x000000240f0a7c10 */ /* 0x000fe4000ff3e0ff */
[----:B------:R-:W-:Y:S02]  /*06b0*/  @P2 R2UR UR6, R20 ;  /* 0x00000000140622ca */ /* 0x000fe400000e0000 */
[----:B------:R-:W-:Y:S02]  /*06c0*/  @P2 R2UR UR7, R21 ;  /* 0x00000000150722ca */ /* 0x000fe400000e0000 */
[----:B------:R-:W-:Y:S02]  /*06d0*/  IADD3.X R5, PT, PT, R12, UR37, RZ, P0, !PT ;  /* 0x000000250c057c10 */ /* 0x000fe400087fe4ff */
[----:B------:R-:W-:-:S02]  /*06e0*/  ISETP.NE.AND P0, PT, R0, RZ, PT ;  /* 0x000000ff0000720c */ /* 0x000fc40003f05270 */
[----:B------:R-:W-:Y:S01]  /*06f0*/  IADD3.X R11, PT, PT, R28, UR37, RZ, P1, !PT ;  /* 0x000000251c0b7c10 */ /* 0x000fe20008ffe4ff */
[----:B------:R-:W-:Y:S01]  /*0700*/  IMAD.SHL.U32 R28, R14, 0x4, RZ ;  /* 0x000000040e1c7824 */ /* 0x000fe200078e00ff */
[----:B------:R-:W-:Y:S01]  /*0710*/  IADD3 R32, P1, PT, R32, UR36, RZ ;  /* 0x0000002420207c10 */ /* 0x000fe2000ff3e0ff */
[----:B------:R-:W2:Y:S01]  /*0720*/  LDG.E.U16 R0, desc[UR8][R26.64] ;  /* 0x000000081a007981 */ /* 0x000ea2000c1e1500 */
[----:B------:R-:W-:Y:S02]  /*0730*/  @P5 R2UR UR10, R20 ;  /* 0x00000000140a52ca */ /* 0x000fe400000e0000 */
[----:B------:R-:W-:Y:S01]  /*0740*/  LOP3.LUT R28, R28, 0xfffffff8, RZ, 0xc0, !PT ;  /* 0xfffffff81c1c7812 */ /* 0x000fe200078ec0ff */
[----:B------:R-:W3:Y:S01]  /*0750*/  @P2 LDG.E R34, desc[UR6][R4.64+0x4] ;  /* 0x0000040604222981 */ /* 0x000ee2000c1e1900 */
[----:B------:R-:W-:Y:S02]  /*0760*/  @P5 R2UR UR11, R21 ;  /* 0x00000000150b52ca */ /* 0x000fe400000e0000 */
[----:B------:R-:W-:Y:S01]  /*0770*/  IADD3.X R33, PT, PT, R18, UR37, RZ, P1, !PT ;  /* 0x0000002512217c10 */ /* 0x000fe20008ffe4ff */
[----:B------:R1:W4:Y:S01]  /*0780*/  LDG.E R12, desc[UR4][R4.64] ;  /* 0x00000004040c7981 */ /* 0x000322000c1e1900 */
[----:B------:R-:W-:-:S02]  /*0790*/  IADD3 R28, P1, PT, R28, UR36, RZ ;  /* 0x000000241c1c7c10 */ /* 0x000fc4000ff3e0ff */
[----:B------:R-:W-:Y:S01]  /*07a0*/  @P0 R2UR UR6, R20 ;  /* 0x00000000140602ca */ /* 0x000fe200000e0000 */
[----:B------:R-:W4:Y:S01]  /*07b0*/  LDG.E R14, desc[UR4][R10.64] ;  /* 0x000000040a0e7981 */ /* 0x000f22000c1e1900 */
[----:B------:R-:W-:Y:S02]  /*07c0*/  @P0 R2UR UR7, R21 ;  /* 0x00000000150702ca */ /* 0x000fe400000e0000 */
[----:B------:R-:W-:Y:S02]  /*07d0*/  IADD3.X R29, PT, PT, R17, UR37, RZ, P1, !PT ;  /* 0x00000025111d7c10 */ /* 0x000fe40008ffe4ff */
[----:B-----5:R-:W-:Y:S01]  /*07e0*/  PRMT R19, R8, 0x7771, RZ ;  /* 0x0000777108137816 */ /* 0x020fe200000000ff */
[----:B-1----:R-:W3:Y:S02]  /*07f0*/  LDC.64 R4, c[0x0][0x398] ;  /* 0x0000e600ff047b82 */ /* 0x002ee40000000a00 */
[----:B------:R-:W5:Y:S06]  /*0800*/  @P5 LDG.E R40, desc[UR10][R28.64+0x4] ;  /* 0x0000040a1c285981 */ /* 0x000f6c000c1e1900 */
[----:B------:R1:W4:Y:S01]  /*0810*/  @P0 LDG.E R36, desc[UR6][R10.64+0x4] ;  /* 0x000004060a240981 */ /* 0x000322000c1e1900 */
[----:B------:R-:W-:-:S03]  /*0820*/  ISETP.NE.AND P4, PT, R19, RZ, PT ;  /* 0x000000ff1300720c */ /* 0x000fc60003f85270 */
[----:B------:R0:W4:Y:S01]  /*0830*/  LDG.E R30, desc[UR4][R28.64] ;  /* 0x000000041c1e7981 */ /* 0x000122000c1e1900 */
[----:B------:R-:W1:Y:S09]  /*0840*/  LDCU UR4, c[0x0][0x398] ;  /* 0x00007300ff0477ac */ /* 0x000e720008000800 */
[----:B------:R-:W-:-:S02]  /*0850*/  @P4 R2UR UR8, R20 ;  /* 0x00000000140842ca */ /* 0x000fc400000e0000 */
[----:B------:R-:W-:Y:S02]  /*0860*/  @P4 R2UR UR9, R21 ;  /* 0x00000000150942ca */ /* 0x000fe400000e0000 */
[----:B------:R-:W-:Y:S02]  /*0870*/  PRMT R13, R13, 0x7770, RZ ;  /* 0x000077700d0d7816 */ /* 0x000fe400000000ff */
[----:B------:R-:W-:Y:S02]  /*0880*/  PRMT R6, R6, 0x7770, RZ ;  /* 0x0000777006067816 */ /* 0x000fe400000000ff */
[----:B------:R-:W-:Y:S02]  /*0890*/  ISETP.NE.AND P3, PT, R13, RZ, PT ;  /* 0x000000ff0d00720c */ /* 0x000fe40003f65270 */
[----:B-1----:R-:W-:-:S05]  /*08a0*/  MOV R10, UR4 ;  /* 0x00000004000a7c02 */ /* 0x002fca0008000f00 */
[----:B------:R-:W4:Y:S01]  /*08b0*/  @P4 LDG.E R38, desc[UR8][R32.64+0x4] ;  /* 0x0000040820264981 */ /* 0x000f22000c1e1900 */
[----:B------:R-:W-:Y:S02]  /*08c0*/  ISETP.NE.AND P1, PT, R6, RZ, PT ;  /* 0x000000ff0600720c */ /* 0x000fe40003f25270 */
[----:B------:R-:W-:Y:S02]  /*08d0*/  MOV R26, UR4 ;  /* 0x00000004001a7c02 */ /* 0x000fe40008000f00 */
[----:B------:R-:W-:Y:S02]  /*08e0*/  R2UR UR6, R20 ;  /* 0x00000000140672ca */ /* 0x000fe400000e0000 */
[----:B------:R-:W-:Y:S02]  /*08f0*/  R2UR UR7, R21 ;  /* 0x00000000150772ca */ /* 0x000fe400000e0000 */
[----:B------:R-:W-:Y:S02]  /*0900*/  SHF.L.U64.HI R11, R16, 0x2, R9 ;  /* 0x00000002100b7819 */ /* 0x000fe40000010209 */
[----:B--2---:R-:W-:Y:S01]  /*0910*/  PRMT R6, R0, 0x7771, RZ ;  /* 0x0000777100067816 */ /* 0x004fe200000000ff */
[----:B---3--:R-:W-:-:S03]  /*0920*/  @P2 FMUL R26, R34, R5 ;  /* 0x00000005221a2220 */ /* 0x008fc60000400000 */
[----:B------:R-:W-:-:S05]  /*0930*/  ISETP.NE.AND P2, PT, R6, RZ, PT ;  /* 0x000000ff0600720c */ /* 0x000fca0003f45270 */
[----:B------:R-:W2:Y:S01]  /*0940*/  LDG.E R18, desc[UR6][R32.64] ;  /* 0x0000000620127981 */ /* 0x000ea2000c1e1900 */
[----:B------:R-:W-:Y:S01]  /*0950*/  MOV R6, UR4 ;  /* 0x0000000400067c02 */ /* 0x000fe20008000f00 */
[----:B-----5:R-:W-:Y:S01]  /*0960*/  @P5 FMUL R10, R40, R5 ;  /* 0x00000005280a5220 */ /* 0x020fe20000400000 */
[----:B------:R-:W-:-:S04]  /*0970*/  LEA.HI R13, P5, R3, R2, RZ, 0x1 ;  /* 0x00000002030d7211 */ /* 0x000fc800078b08ff */
[----:B0-----:R-:W-:Y:S01]  /*0980*/  LOP3.LUT R28, R13, 0xfffffffe, RZ, 0xc0, !PT ;  /* 0xfffffffe0d1c7812 */ /* 0x001fe200078ec0ff */
[----:B----4-:R-:W-:Y:S01]  /*0990*/  @P0 FMUL R6, R36, R5 ;  /* 0x0000000524060220 */ /* 0x010fe20000400000 */
[----:B------:R-:W-:Y:S02]  /*09a0*/  IMAD.X R36, RZ, RZ, R3, P5 ;  /* 0x000000ffff247224 */ /* 0x000fe400028e0603 */
[----:B------:R-:W-:-:S04]  /*09b0*/  IADD3 R28, P6, PT, R28, UR38, RZ ;  /* 0x000000261c1c7c10 */ /* 0x000fc8000ffde0ff */
[----:B------:R-:W-:-:S05]  /*09c0*/  IADD3.X R29, PT, PT, R36, UR39, RZ, P6, !PT ;  /* 0x00000027241d7c10 */ /* 0x000fca000b7fe4ff */
[----:B------:R-:W3:Y:S01]  /*09d0*/  LDG.E.U16 R28, desc[UR6][R28.64] ;  /* 0x000000061c1c7981 */ /* 0x000ee2000c1e1500 */
[----:B------:R-:W-:Y:S01]  /*09e0*/  PRMT R8, R8, 0x7770, RZ ;  /* 0x0000777008087816 */ /* 0x000fe200000000ff */
[----:B------:R-:W-:-:S03]  /*09f0*/  IMAD.SHL.U32 R9, R16, 0x4, RZ ;  /* 0x0000000410097824 */ /* 0x000fc600078e00ff */
[----:B------:R-:W-:Y:S02]  /*0a00*/  ISETP.NE.AND P0, PT, R8, RZ, PT ;  /* 0x000000ff0800720c */ /* 0x000fe40003f05270 */
[----:B------:R-:W-:Y:S02]  /*0a10*/  LOP3.LUT R8, R9, 0xfffffff8, RZ, 0xc0, !PT ;  /* 0xfffffff809087812 */ /* 0x000fe400078ec0ff */
[----:B------:R-:W-:Y:S02]  /*0a20*/  MOV R16, UR4 ;  /* 0x0000000400107c02 */ /* 0x000fe40008000f00 */
[----:B------:R-:W-:Y:S01]  /*0a30*/  @P2 R2UR UR8, R20 ;  /* 0x00000000140822ca */ /* 0x000fe200000e0000 */
[----:B------:R-:W-:Y:S01]  /*0a40*/  @P4 FMUL R16, R38, R5 ;  /* 0x0000000526104220 */ /* 0x000fe20000400000 */
[----:B------:R-:W-:Y:S02]  /*0a50*/  IADD3 R8, P4, PT, R8, UR36, RZ ;  /* 0x0000002408087c10 */ /* 0x000fe4000ff9e0ff */
[----:B------:R-:W-:-:S02]  /*0a60*/  @P2 R2UR UR9, R21 ;  /* 0x00000000150922ca */ /* 0x000fc400000e0000 */
[----:B------:R-:W-:Y:S02]  /*0a70*/  IADD3.X R9, PT, PT, R11, UR37, RZ, P4, !PT ;  /* 0x000000250b097c10 */ /* 0x000fe4000a7fe4ff */
[----:B------:R-:W-:Y:S02]  /*0a80*/  IADD3 R11, P5, PT, R2, 0x180, RZ ;  /* 0x00000180020b7810 */ /* 0x000fe40007fbe0ff */
[----:B------:R-:W-:Y:S01]  /*0a90*/  SHF.L.U32 R2, R13, 0x2, RZ ;  /* 0x000000020d027819 */ /* 0x000fe200000006ff */
[----:B------:R-:W4:Y:S01]  /*0aa0*/  LDG.E R32, desc[UR6][R8.64] ;  /* 0x0000000608207981 */ /* 0x000f22000c1e1900 */
[----:B------:R-:W-:Y:S02]  /*0ab0*/  IADD3.X R40, PT, PT, RZ, R3, RZ, P5, !PT ;  /* 0x00000003ff287210 */ /* 0x000fe40002ffe4ff */
[----:B------:R-:W-:Y:S02]  /*0ac0*/  PRMT R7, R7, 0x7770, RZ ;  /* 0x0000777007077816 */ /* 0x000fe400000000ff */
[----:B------:R-:W-:Y:S01]  /*0ad0*/  LOP3.LUT R2, R2, 0xfffffff8, RZ, 0xc0, !PT ;  /* 0xfffffff802027812 */ /* 0x000fe200078ec0ff */
[----:B------:R0:W5:Y:S01]  /*0ae0*/  @P2 LDG.E R34, desc[UR8][R8.64+0x4] ;  /* 0x0000040808222981 */ /* 0x000162000c1e1900 */
[----:B------:R-:W-:-:S02]  /*0af0*/  LEA.HI R11, P6, R40, R11, RZ, 0x1 ;  /* 0x0000000b280b7211 */ /* 0x000fc400078d08ff */
[----:B------:R-:W-:Y:S02]  /*0b00*/  ISETP.NE.AND P4, PT, R7, RZ, PT ;  /* 0x000000ff0700720c */ /* 0x000fe40003f85270 */
[----:B------:R-:W-:Y:S02]  /*0b10*/  SHF.L.U64.HI R7, R13, 0x2, R36 ;  /* 0x000000020d077819 */ /* 0x000fe40000010224 */
[----:B------:R-:W-:Y:S02]  /*0b20*/  IADD3 R2, P5, PT, R2, UR36, RZ ;  /* 0x0000002402027c10 */ /* 0x000fe4000ffbe0ff */
[----:B------:R-:W-:Y:S02]  /*0b30*/  LOP3.LUT R36, R11, 0xfffffffe, RZ, 0xc0, !PT ;  /* 0xfffffffe0b247812 */ /* 0x000fe400078ec0ff */
[----:B------:R-:W-:Y:S02]  /*0b40*/  R2UR UR8, R20 ;  /* 0x00000000140872ca */ /* 0x000fe400000e0000 */
[----:B------:R-:W-:Y:S01]  /*0b50*/  R2UR UR9, R21 ;  /* 0x00000000150972ca */ /* 0x000fe200000e0000 */
[----:B------:R-:W-:Y:S01]  /*0b60*/  IMAD.X R40, RZ, RZ, R40, P6 ;  /* 0x000000ffff287224 */ /* 0x000fe200030e0628 */
[----:B------:R-:W-:-:S02]  /*0b70*/  IADD3.X R3, PT, PT, R7, UR37, RZ, P5, !PT ;  /* 0x0000002507037c10 */ /* 0x000fc4000affe4ff */
[----:B------:R-:W-:-:S03]  /*0b80*/  IADD3 R36, P6, PT, R36, UR38, RZ ;  /* 0x0000002624247c10 */ /* 0x000fc6000ffde0ff */
[----:B------:R-:W2:Y:S01]  /*0b90*/  LDG.E R8, desc[UR6][R2.64] ;  /* 0x0000000602087981 */ /* 0x000ea2000c1e1900 */
[----:B------:R-:W-:-:S06]  /*0ba0*/  IADD3.X R37, PT, PT, R40, UR39, RZ, P6, !PT ;  /* 0x0000002728257c10 */ /* 0x000fcc000b7fe4ff */
[----:B------:R-:W0:Y:S01]  /*0bb0*/  LDG.E.U16 R37, desc[UR8][R36.64] ;  /* 0x0000000824257981 */ /* 0x000e22000c1e1500 */
[----:B---3--:R-:W-:-:S04]  /*0bc0*/  PRMT R7, R28, 0x7771, RZ ;  /* 0x000077711c077816 */ /* 0x008fc800000000ff */
[----:B------:R-:W-:-:S13]  /*0bd0*/  ISETP.NE.AND P5, PT, R7, RZ, PT ;  /* 0x000000ff0700720c */ /* 0x000fda0003fa5270 */
[----:B------:R-:W-:Y:S02]  /*0be0*/  @P5 R2UR UR6, R20 ;  /* 0x00000000140652ca */ /* 0x000fe400000e0000 */
[----:B------:R-:W-:-:S13]  /*0bf0*/  @P5 R2UR UR7, R21 ;  /* 0x00000000150752ca */ /* 0x000fda00000e0000 */
[----:B------:R-:W3:Y:S01]  /*0c00*/  @P5 LDG.E R38, desc[UR6][R2.64+0x4] ;  /* 0x0000040602265981 */ /* 0x000ee2000c1e1900 */
[----:B------:R-:W-:-:S04]  /*0c10*/  PRMT R7, R28, 0x7770, RZ ;  /* 0x000077701c077816 */ /* 0x000fc800000000ff */
[----:B------:R-:W-:Y:S01]  /*0c20*/  ISETP.NE.AND P6, PT, R7, RZ, PT ;  /* 0x000000ff0700720c */ /* 0x000fe20003fc5270 */
[----:B--2---:R-:W-:Y:S01]  /*0c30*/  FMUL R7, R8, R5 ;  /* 0x0000000508077220 */ /* 0x004fe20000400000 */
[----:B0-----:R-:W-:-:S04]  /*0c40*/  PRMT R9, R37, 0x7771, RZ ;  /* 0x0000777125097816 */ /* 0x001fc800000000ff */
[----:B------:R-:W-:Y:S02]  /*0c50*/  FSEL R8, R7, R4, P6 ;  /* 0x0000000407087208 */ /* 0x000fe40003000000 */
[----:B------:R-:W-:Y:S02]  /*0c60*/  ISETP.NE.AND P6, PT, R9, RZ, PT ;  /* 0x000000ff0900720c */ /* 0x000fe40003fc5270 */
[----:B------:R-:W-:Y:S02]  /*0c70*/  SHF.L.U32 R7, R11, 0x2, RZ ;  /* 0x000000020b077819 */ /* 0x000fe400000006ff */
[----:B------:R-:W-:Y:S02]  /*0c80*/  R2UR UR6, R20 ;  /* 0x00000000140672ca */ /* 0x000fe400000e0000 */
[----:B------:R-:W-:Y:S02]  /*0c90*/  LOP3.LUT R7, R7, 0xfffffff8, RZ, 0xc0, !PT ;  /* 0xfffffff807077812 */ /* 0x000fe400078ec0ff */
[----:B------:R-:W-:-:S02]  /*0ca0*/  R2UR UR7, R21 ;  /* 0x00000000150772ca */ /* 0x000fc400000e0000 */
[----:B------:R-:W-:-:S03]  /*0cb0*/  MOV R28, UR4 ;  /* 0x00000004001c7c02 */ /* 0x000fc60008000f00 */
[----:B------:R-:W-:Y:S02]  /*0cc0*/  @P6 R2UR UR8, R20 ;  /* 0x00000000140862ca */ /* 0x000fe400000e0000 */
[----:B------:R-:W-:Y:S02]  /*0cd0*/  @P6 R2UR UR9, R21 ;  /* 0x00000000150962ca */ /* 0x000fe400000e0000 */
[----:B------:R-:W-:Y:S01]  /*0ce0*/  SHF.L.U64.HI R9, R11, 0x2, R40 ;  /* 0x000000020b097819 */ /* 0x000fe20000010228 */
[----:B---3--:R-:W-:Y:S01]  /*0cf0*/  @P5 FMUL R28, R38, R5 ;  /* 0x00000005261c5220 */ /* 0x008fe20000400000 */
[----:B------:R-:W-:-:S04]  /*0d00*/  IADD3 R2, P5, PT, R7, UR36, RZ ;  /* 0x0000002407027c10 */ /* 0x000fc8000ffbe0ff */
[----:B------:R-:W-:-:S05]  /*0d10*/  IADD3.X R3, PT, PT, R9, UR37, RZ, P5, !PT ;  /* 0x0000002509037c10 */ /* 0x000fca000affe4ff */
[----:B------:R-:W2:Y:S04]  /*0d20*/  @P6 LDG.E R38, desc[UR8][R2.64+0x4] ;  /* 0x0000040802266981 */ /* 0x000ea8000c1e1900 */
[----:B------:R4:W3:Y:S01]  /*0d30*/  LDG.E R36, desc[UR6][R2.64] ;  /* 0x0000000602247981 */ /* 0x0008e2000c1e1900 */
[-C--:B------:R-:W-:Y:S01]  /*0d40*/  FMUL R29, R12, R5.reuse ;  /* 0x000000050c1d7220 */ /* 0x080fe20000400000 */
[----:B------:R-:W-:Y:S01]  /*0d50*/  PRMT R0, R0, 0x7770, RZ ;  /* 0x0000777000007816 */ /* 0x000fe200000000ff */
[----:B------:R-:W-:Y:S01]  /*0d60*/  FMUL R27, R14, R5 ;  /* 0x000000050e1b7220 */ /* 0x000fe20000400000 */
[----:B------:R-:W-:Y:S02]  /*0d70*/  PRMT R7, R37, 0x7770, RZ ;  /* 0x0000777025077816 */ /* 0x000fe400000000ff */
[----:B------:R-:W-:-:S02]  /*0d80*/  FSEL R29, R29, R4, P3 ;  /* 0x000000041d1d7208 */ /* 0x000fc40001800000 */
[----:B------:R-:W-:Y:S02]  /*0d90*/  ISETP.NE.AND P3, PT, R0, RZ, PT ;  /* 0x000000ff0000720c */ /* 0x000fe40003f65270 */
[----:B------:R-:W-:Y:S02]  /*0da0*/  FMNMX3 R0, R8, -INF , R28, !PT ;  /* 0xff80000008007876 */ /* 0x000fe4000780001c */
[----:B------:R-:W-:Y:S02]  /*0db0*/  FSEL R27, R27, R4, P1 ;  /* 0x000000041b1b7208 */ /* 0x000fe40000800000 */
[----:B------:R-:W-:Y:S01]  /*0dc0*/  ISETP.NE.AND P1, PT, R7, RZ, PT ;  /* 0x000000ff0700720c */ /* 0x000fe20003f25270 */
[----:B------:R-:W-:Y:S01]  /*0dd0*/  FMUL R7, R18, R5 ;  /* 0x0000000512077220 */ /* 0x000fe20000400000 */
[----:B------:R-:W-:Y:S01]  /*0de0*/  FMNMX3 R0, R0, R29, R26, !PT ;  /* 0x0000001d00007276 */ /* 0x000fe2000780001a */
[----:B------:R-:W-:-:S03]  /*0df0*/  FMUL R9, R30, R5 ;  /* 0x000000051e097220 */ /* 0x000fc60000400000 */
[-C--:B------:R-:W-:Y:S02]  /*0e00*/  FSEL R7, R7, R4.reuse, P0 ;  /* 0x0000000407077208 */ /* 0x080fe40000000000 */
[----:B------:R-:W-:Y:S01]  /*0e10*/  FMNMX3 R0, R0, R27, R6, !PT ;  /* 0x0000001b00007276 */ /* 0x000fe20007800006 */
[----:B----4-:R-:W-:Y:S01]  /*0e20*/  FMUL R3, R32, R5 ;  /* 0x0000000520037220 */ /* 0x010fe20000400000 */
[-C--:B------:R-:W-:Y:S02]  /*0e30*/  FSEL R9, R9, R4.reuse, P4 ;  /* 0x0000000409097208 */ /* 0x080fe40002000000 */
[----:B------:R-:W-:Y:S01]  /*0e40*/  FMNMX3 R0, R0, R7, R16, !PT ;  /* 0x0000000700007276 */ /* 0x000fe20007800010 */
[----:B------:R-:W-:Y:S02]  /*0e50*/  IMAD.U32 R19, RZ, RZ, UR4 ;  /* 0x00000004ff137e24 */ /* 0x000fe4000f8e00ff */
[----:B-----5:R-:W-:Y:S01]  /*0e60*/  @P2 FMUL R19, R34, R5 ;  /* 0x0000000522132220 */ /* 0x020fe20000400000 */
[----:B------:R-:W-:-:S02]  /*0e70*/  FSEL R18, R3, R4, P3 ;  /* 0x0000000403127208 */ /* 0x000fc40001800000 */
        /* <DEDUP_REMOVED lines=29> */
[-C--:B------:R-:W-:Y:S01]  /*1050*/  FFMA.SAT R9, R34, R11.reuse, 0.5 ;  /* 0x3f00000022097423 */ /* 0x080fe2000000200b */
[--C-:B------:R-:W-:Y:S01]  /*1060*/  FADD R14, R4, -R5.reuse ;  /* 0x80000005040e7221 */ /* 0x100fe20000000000 */
[----:B------:R-:W-:Y:S01]  /*1070*/  FADD R4, -R5, R16 ;  /* 0x0000001005047221 */ /* 0x000fe20000000100 */
[----:B------:R-:W-:Y:S01]  /*1080*/  FADD R3, R7, -12583039 ;  /* 0xcb40007f07037421 */ /* 0x000fe20000000000 */
[-C--:B------:R-:W-:Y:S01]  /*1090*/  FFMA.RM R9, R9, R12.reuse, 12582913 ;  /* 0x4b40000109097423 */ /* 0x080fe2000000400c */
[----:B------:R-:W-:Y:S01]  /*10a0*/  FADD R8, -R5, R10 ;  /* 0x0000000a05087221 */ /* 0x000fe20000000100 */
[----:B------:R-:W-:Y:S01]  /*10b0*/  FADD R28, R27, -R5 ;  /* 0x800000051b1c7221 */ /* 0x000fe20000000000 */
[----:B------:R-:W-:Y:S01]  /*10c0*/  FFMA R3, R32, 1.4426950216293334961, -R3 ;  /* 0x3fb8aa3b20037823 */ /* 0x000fe20000000803 */
[----:B------:R-:W-:Y:S01]  /*10d0*/  FADD R18, R18, -R5 ;  /* 0x8000000512127221 */ /* 0x000fe20000000000 */
[C---:B------:R-:W-:Y:S01]  /*10e0*/  FADD R16, -R5.reuse, R19 ;  /* 0x0000001305107221 */ /* 0x040fe20000000100 */
[----:B------:R-:W-:Y:S01]  /*10f0*/  FADD R10, -R5, R17 ;  /* 0x00000011050a7221 */ /* 0x000fe20000000100 */
[----:B------:R-:W-:Y:S01]  /*1100*/  FFMA R32, R32, 1.925963033500011079e-08, R3 ;  /* 0x32a5706020207823 */ /* 0x000fe20000000003 */
[-C--:B------:R-:W-:Y:S01]  /*1110*/  FFMA.SAT R3, R30, R11.reuse, 0.5 ;  /* 0x3f0000001e037423 */ /* 0x080fe2000000200b */
[----:B------:R-:W-:Y:S01]  /*1120*/  FADD R5, R9, -12583039 ;  /* 0xcb40007f09057421 */ /* 0x000fe20000000000 */
[-C--:B------:R-:W-:Y:S01]  /*1130*/  FFMA.SAT R15, R0, R11.reuse, 0.5 ;  /* 0x3f000000000f7423 */ /* 0x080fe2000000200b */
[----:B------:R-:W-:Y:S01]  /*1140*/  SHF.L.U32 R7, R7, 0x17, RZ ;  /* 0x0000001707077819 */ /* 0x000fe200000006ff */
[-C--:B------:R-:W-:Y:S01]  /*1150*/  FFMA.RM R3, R3, R12.reuse, 12582913 ;  /* 0x4b40000103037423 */ /* 0x080fe2000000400c */
[----:B------:R-:W0:Y:S01]  /*1160*/  MUFU.EX2 R32, R32 ;  /* 0x0000002000207308 */ /* 0x000e220000000800 */
[C---:B------:R-:W-:Y:S01]  /*1170*/  FFMA R5, R34.reuse, 1.4426950216293334961, -R5 ;  /* 0x3fb8aa3b22057823 */ /* 0x040fe20000000805 */
[----:B------:R-:W-:Y:S01]  /*1180*/  FFMA.RM R15, R15, R12, 12582913 ;  /* 0x4b4000010f0f7423 */ /* 0x000fe2000000400c */
[----:B------:R-:W-:Y:S01]  /*1190*/  FADD R13, R3, -12583039 ;  /* 0xcb40007f030d7421 */ /* 0x000fe20000000000 */
[----:B------:R-:W-:Y:S01]  /*11a0*/  SHF.L.U32 R9, R9, 0x17, RZ ;  /* 0x0000001709097819 */ /* 0x000fe200000006ff */
[----:B------:R-:W-:Y:S01]  /*11b0*/  FFMA R5, R34, 1.925963033500011079e-08, R5 ;  /* 0x32a5706022057823 */ /* 0x000fe20000000005 */
[-C--:B------:R-:W-:Y:S01]  /*11c0*/  FFMA.SAT R17, R2, R11.reuse, 0.5 ;  /* 0x3f00000002117423 */ /* 0x080fe2000000200b */
[----:B------:R-:W-:Y:S01]  /*11d0*/  FFMA R13, R30, 1.4426950216293334961, -R13 ;  /* 0x3fb8aa3b1e0d7823 */ /* 0x000fe2000000080d */
[----:B------:R-:W-:Y:S01]  /*11e0*/  FFMA.SAT R31, R16, R11, 0.5 ;  /* 0x3f000000101f7423 */ /* 0x000fe2000000200b */
[----:B------:R-:W-:-:S02]  /*11f0*/  IMAD.SHL.U32 R3, R3, 0x800000, RZ ;  /* 0x0080000003037824 */ /* 0x000fc400078e00ff */
[----:B------:R-:W-:Y:S01]  /*1200*/  FFMA.RM R17, R17, R12, 12582913 ;  /* 0x4b40000111117423 */ /* 0x000fe2000000400c */
[----:B------:R-:W-:Y:S02]  /*1210*/  FFMA R13, R30, 1.925963033500011079e-08, R13 ;  /* 0x32a570601e0d7823 */ /* 0x000fe4000000000d */
[----:B------:R-:W1:Y:S01]  /*1220*/  MUFU.EX2 R30, R5 ;  /* 0x00000005001e7308 */ /* 0x000e620000000800 */
[C---:B------:R-:W-:Y:S01]  /*1230*/  FADD R27, R17.reuse, -12583039 ;  /* 0xcb40007f111b7421 */ /* 0x040fe20000000000 */
[----:B------:R-:W-:Y:S02]  /*1240*/  IMAD.SHL.U32 R17, R17, 0x800000, RZ ;  /* 0x0080000011117824 */ /* 0x000fe400078e00ff */
[----:B0-----:R-:W-:Y:S01]  /*1250*/  FMUL R19, R7, R32 ;  /* 0x0000002007137220 */ /* 0x001fe20000400000 */
[C---:B------:R-:W-:Y:S01]  /*1260*/  FADD R7, R15.reuse, -12583039 ;  /* 0xcb40007f0f077421 */ /* 0x040fe20000000000 */
[----:B------:R-:W-:Y:S01]  /*1270*/  SHF.L.U32 R15, R15, 0x17, RZ ;  /* 0x000000170f0f7819 */ /* 0x000fe200000006ff */
[----:B------:R-:W-:-:S02]  /*1280*/  FFMA R27, R2, 1.4426950216293334961, -R27 ;  /* 0x3fb8aa3b021b7823 */ /* 0x000fc4000000081b */
[----:B------:R-:W-:Y:S02]  /*1290*/  FFMA R7, R0, 1.4426950216293334961, -R7 ;  /* 0x3fb8aa3b00077823 */ /* 0x000fe40000000807 */
[----:B------:R-:W-:Y:S02]  /*12a0*/  FFMA R27, R2, 1.925963033500011079e-08, R27 ;  /* 0x32a57060021b7823 */ /* 0x000fe4000000001b */
[----:B------:R-:W-:Y:S01]  /*12b0*/  FFMA R7, R0, 1.925963033500011079e-08, R7 ;  /* 0x32a5706000077823 */ /* 0x000fe20000000007 */
[----:B-1----:R-:W-:Y:S01]  /*12c0*/  FMUL R0, R9, R30 ;  /* 0x0000001e09007220 */ /* 0x002fe20000400000 */
[----:B------:R-:W-:Y:S01]  /*12d0*/  FFMA.SAT R9, R28, R11, 0.5 ;  /* 0x3f0000001c097423 */ /* 0x000fe2000000200b */
[----:B------:R0:W1:Y:S03]  /*12e0*/  MUFU.EX2 R30, R13 ;  /* 0x0000000d001e7308 */ /* 0x0000660000000800 */
[----:B------:R-:W-:-:S04]  /*12f0*/  FFMA.RM R5, R9, R12, 12582913 ;  /* 0x4b40000109057423 */ /* 0x000fc8000000400c */
[C---:B------:R-:W-:Y:S01]  /*1300*/  FADD R9, R5.reuse, -12583039 ;  /* 0xcb40007f05097421 */ /* 0x040fe20000000000 */
[----:B------:R-:W-:Y:S01]  /*1310*/  SHF.L.U32 R5, R5, 0x17, RZ ;  /* 0x0000001705057819 */ /* 0x000fe200000006ff */
[----:B0-----:R-:W-:Y:S02]  /*1320*/  FFMA.SAT R13, R26, R11, 0.5 ;  /* 0x3f0000001a0d7423 */ /* 0x001fe4000000200b */
[----:B------:R-:W-:-:S04]  /*1330*/  FFMA R9, R28, 1.4426950216293334961, -R9 ;  /* 0x3fb8aa3b1c097823 */ /* 0x000fc80000000809 */
[----:B------:R-:W-:Y:S02]  /*1340*/  FFMA R9, R28, 1.925963033500011079e-08, R9 ;  /* 0x32a570601c097823 */ /* 0x000fe40000000009 */
[----:B------:R0:W2:Y:S01]  /*1350*/  MUFU.EX2 R28, R7 ;  /* 0x00000007001c7308 */ /* 0x0000a20000000800 */
[----:B-1----:R-:W-:Y:S01]  /*1360*/  FMUL R3, R3, R30 ;  /* 0x0000001e03037220 */ /* 0x002fe20000400000 */
[----:B0-----:R-:W-:-:S04]  /*1370*/  FFMA.RM R7, R13, R12, 12582913 ;  /* 0x4b4000010d077423 */ /* 0x001fc8000000400c */
[----:B------:R-:W-:-:S04]  /*1380*/  FADD R13, R7, -12583039 ;  /* 0xcb40007f070d7421 */ /* 0x000fc80000000000 */
[C---:B------:R-:W-:Y:S01]  /*1390*/  FFMA R13, R26.reuse, 1.4426950216293334961, -R13 ;  /* 0x3fb8aa3b1a0d7823 */ /* 0x040fe2000000080d */
[----:B--2---:R-:W-:Y:S02]  /*13a0*/  FMUL R2, R15, R28 ;  /* 0x0000001c0f027220 */ /* 0x004fe40000400000 */
[----:B------:R-:W0:Y:S01]  /*13b0*/  MUFU.EX2 R28, R9 ;  /* 0x00000009001c7308 */ /* 0x000e220000000800 */
[----:B------:R-:W-:Y:S01]  /*13c0*/  FFMA R15, R26, 1.925963033500011079e-08, R13 ;  /* 0x32a570601a0f7823 */ /* 0x000fe2000000000d */
[----:B------:R-:W-:-:S04]  /*13d0*/  FFMA.SAT R13, R4, R11, 0.5 ;  /* 0x3f000000040d7423 */ /* 0x000fc8000000200b */
[----:B------:R-:W-:Y:S02]  /*13e0*/  FFMA.RM R29, R13, R12, 12582913 ;  /* 0x4b4000010d1d7423 */ /* 0x000fe4000000400c */
[----:B------:R-:W1:Y:S02]  /*13f0*/  MUFU.EX2 R26, R27 ;  /* 0x0000001b001a7308 */ /* 0x000e640000000800 */
[----:B------:R-:W-:-:S04]  /*1400*/  FADD R13, R29, -12583039 ;  /* 0xcb40007f1d0d7421 */ /* 0x000fc80000000000 */
[C---:B------:R-:W-:Y:S02]  /*1410*/  FFMA R13, R4.reuse, 1.4426950216293334961, -R13 ;  /* 0x3fb8aa3b040d7823 */ /* 0x040fe4000000080d */
[----:B------:R-:W2:Y:S01]  /*1420*/  MUFU.EX2 R15, R15 ;  /* 0x0000000f000f7308 */ /* 0x000ea20000000800 */
[----:B0-----:R-:W-:Y:S01]  /*1430*/  FMUL R5, R5, R28 ;  /* 0x0000001c05057220 */ /* 0x001fe20000400000 */
[----:B------:R-:W-:Y:S01]  /*1440*/  FFMA R28, R4, 1.925963033500011079e-08, R13 ;  /* 0x32a57060041c7823 */ /* 0x000fe2000000000d */
[----:B------:R-:W-:-:S04]  /*1450*/  FFMA.SAT R13, R6, R11, 0.5 ;  /* 0x3f000000060d7423 */ /* 0x000fc8000000200b */
[----:B------:R-:W-:Y:S01]  /*1460*/  FFMA.RM R13, R13, R12, 12582913 ;  /* 0x4b4000010d0d7423 */ /* 0x000fe2000000400c */
[----:B------:R-:W0:Y:S01]  /*1470*/  MUFU.EX2 R28, R28 ;  /* 0x0000001c001c7308 */ /* 0x000e220000000800 */
[----:B-1----:R-:W-:Y:S02]  /*1480*/  FMUL R4, R17, R26 ;  /* 0x0000001a11047220 */ /* 0x002fe40000400000 */
[----:B------:R-:W-:-:S04]  /*1490*/  FADD R9, R13, -12583039 ;  /* 0xcb40007f0d097421 */ /* 0x000fc80000000000 */
[----:B------:R-:W-:-:S04]  /*14a0*/  FFMA R9, R6, 1.4426950216293334961, -R9 ;  /* 0x3fb8aa3b06097823 */ /* 0x000fc80000000809 */
[----:B------:R-:W-:Y:S01]  /*14b0*/  FFMA R26, R6, 1.925963033500011079e-08, R9 ;  /* 0x32a57060061a7823 */ /* 0x000fe20000000009 */
[----:B------:R-:W-:Y:S01]  /*14c0*/  FFMA.SAT R9, R8, R11, 0.5 ;  /* 0x3f00000008097423 */ /* 0x000fe2000000200b */
[----:B------:R-:W-:Y:S02]  /*14d0*/  SHF.L.U32 R6, R7, 0x17, RZ ;  /* 0x0000001707067819 */ /* 0x000fe400000006ff */
[----:B------:R-:W1:Y:S01]  /*14e0*/  MUFU.EX2 R27, R26 ;  /* 0x0000001a001b7308 */ /* 0x000e620000000800 */
[----:B------:R-:W-:Y:S01]  /*14f0*/  FFMA.RM R9, R9, R12, 12582913 ;  /* 0x4b40000109097423 */ /* 0x000fe2000000400c */
[----:B------:R-:W-:Y:S01]  /*1500*/  SHF.L.U32 R7, R29, 0x17, RZ ;  /* 0x000000171d077819 */ /* 0x000fe200000006ff */
[----:B--2---:R-:W-:Y:S01]  /*1510*/  FMUL R6, R6, R15 ;  /* 0x0000000f06067220 */ /* 0x004fe20000400000 */
[----:B------:R-:W-:Y:S01]  /*1520*/  FFMA.SAT R15, R18, R11, 0.5 ;  /* 0x3f000000120f7423 */ /* 0x000fe2000000200b */
[C---:B------:R-:W-:Y:S01]  /*1530*/  FADD R17, R9.reuse, -12583039 ;  /* 0xcb40007f09117421 */ /* 0x040fe20000000000 */
[----:B------:R-:W-:-:S02]  /*1540*/  IMAD.SHL.U32 R9, R9, 0x800000, RZ ;  /* 0x0080000009097824 */ /* 0x000fc400078e00ff */
[----:B0-----:R-:W-:Y:S01]  /*1550*/  FMUL R7, R7, R28 ;  /* 0x0000001c07077220 */ /* 0x001fe20000400000 */
[----:B------:R-:W-:Y:S01]  /*1560*/  FFMA.RM R15, R15, R12, 12582913 ;  /* 0x4b4000010f0f7423 */ /* 0x000fe2000000400c */
[----:B------:R-:W-:-:S03]  /*1570*/  FFMA R17, R8, 1.4426950216293334961, -R17 ;  /* 0x3fb8aa3b08117823 */ /* 0x000fc60000000811 */
[----:B------:R-:W-:Y:S01]  /*1580*/  FADD R29, R15, -12583039 ;  /* 0xcb40007f0f1d7421 */ /* 0x000fe20000000000 */
[----:B------:R-:W-:Y:S01]  /*1590*/  FFMA R17, R8, 1.925963033500011079e-08, R17 ;  /* 0x32a5706008117823 */ /* 0x000fe20000000011 */
[----:B------:R-:W-:Y:S01]  /*15a0*/  SHF.L.U32 R8, R13, 0x17, RZ ;  /* 0x000000170d087819 */ /* 0x000fe200000006ff */
[----:B------:R-:W-:Y:S01]  /*15b0*/  FFMA.RM R13, R31, R12, 12582913 ;  /* 0x4b4000011f0d7423 */ /* 0x000fe2000000400c */
[----:B------:R-:W-:Y:S01]  /*15c0*/  FFMA.SAT R31, R10, R11, 0.5 ;  /* 0x3f0000000a1f7423 */ /* 0x000fe2000000200b */
[----:B------:R-:W-:Y:S02]  /*15d0*/  FFMA R29, R18, 1.4426950216293334961, -R29 ;  /* 0x3fb8aa3b121d7823 */ /* 0x000fe4000000081d */
[----:B-1----:R-:W-:Y:S01]  /*15e0*/  FMUL R8, R8, R27 ;  /* 0x0000001b08087220 */ /* 0x002fe20000400000 */
[----:B------:R-:W-:Y:S01]  /*15f0*/  FADD R27, R13, -12583039 ;  /* 0xcb40007f0d1b7421 */ /* 0x000fe20000000000 */
[----:B------:R-:W-:-:S03]  /*1600*/  FFMA R29, R18, 1.925963033500011079e-08, R29 ;  /* 0x32a57060121d7823 */ /* 0x000fc6000000001d */
[----:B------:R-:W-:-:S03]  /*1610*/  FFMA R27, R16, 1.4426950216293334961, -R27 ;  /* 0x3fb8aa3b101b7823 */ /* 0x000fc6000000081b */
[----:B------:R-:W-:Y:S01]  /*1620*/  MUFU.EX2 R29, R29 ;  /* 0x0000001d001d7308 */ /* 0x000fe20000000800 */
[----:B------:R-:W-:Y:S01]  /*1630*/  FFMA R16, R16, 1.925963033500011079e-08, R27 ;  /* 0x32a5706010107823 */ /* 0x000fe2000000001b */
[----:B------:R-:W-:-:S04]  /*1640*/  FFMA.SAT R27, R14, R11, 0.5 ;  /* 0x3f0000000e1b7423 */ /* 0x000fc8000000200b */
[-C--:B------:R-:W-:Y:S01]  /*1650*/  FFMA.RM R11, R27, R12.reuse, 12582913 ;  /* 0x4b4000011b0b7423 */ /* 0x080fe2000000400c */
[----:B------:R-:W-:Y:S02]  /*1660*/  FFMA.RM R12, R31, R12, 12582913 ;  /* 0x4b4000011f0c7423 */ /* 0x000fe4000000400c */
[----:B------:R0:W1:Y:S01]  /*1670*/  MUFU.EX2 R31, R16 ;  /* 0x00000010001f7308 */ /* 0x0000620000000800 */
[C---:B------:R-:W-:Y:S01]  /*1680*/  FADD R27, R11.reuse, -12583039 ;  /* 0xcb40007f0b1b7421 */ /* 0x040fe20000000000 */
[----:B------:R-:W-:-:S03]  /*1690*/  SHF.L.U32 R11, R11, 0x17, RZ ;  /* 0x000000170b0b7819 */ /* 0x000fc600000006ff */
[----:B------:R-:W-:-:S04]  /*16a0*/  FFMA R27, R14, 1.4426950216293334961, -R27 ;  /* 0x3fb8aa3b0e1b7823 */ /* 0x000fc8000000081b */
[----:B------:R-:W-:Y:S01]  /*16b0*/  FFMA R18, R14, 1.925963033500011079e-08, R27 ;  /* 0x32a570600e127823 */ /* 0x000fe2000000001b */
[----:B------:R-:W-:Y:S01]  /*16c0*/  FADD R27, R12, -12583039 ;  /* 0xcb40007f0c1b7421 */ /* 0x000fe20000000000 */
[----:B------:R-:W2:Y:S01]  /*16d0*/  MUFU.EX2 R14, R17 ;  /* 0x00000011000e7308 */ /* 0x000ea20000000800 */
[----:B0-----:R-:W-:Y:S02]  /*16e0*/  SHF.L.U32 R16, R13, 0x17, RZ ;  /* 0x000000170d107819 */ /* 0x001fe400000006ff */
[----:B------:R-:W-:-:S03]  /*16f0*/  FFMA R27, R10, 1.4426950216293334961, -R27 ;  /* 0x3fb8aa3b0a1b7823 */ /* 0x000fc6000000081b */
[----:B-1----:R-:W-:Y:S01]  /*1700*/  FMUL R16, R16, R31 ;  /* 0x0000001f10107220 */ /* 0x002fe20000400000 */
[----:B------:R-:W-:Y:S01]  /*1710*/  FFMA R26, R10, 1.925963033500011079e-08, R27 ;  /* 0x32a570600a1a7823 */ /* 0x000fe2000000001b */
[----:B------:R-:W-:Y:S01]  /*1720*/  FADD R27, RZ, R19 ;  /* 0x00000013ff1b7221 */ /* 0x000fe20000000000 */
[----:B------:R-:W0:Y:S03]  /*1730*/  MUFU.EX2 R18, R18 ;  /* 0x0000001200127308 */ /* 0x000e260000000800 */
[----:B------:R-:W-:-:S04]  /*1740*/  FADD R10, R27, R0 ;  /* 0x000000001b0a7221 */ /* 0x000fc80000000000 */
[----:B------:R-:W-:Y:S01]  /*1750*/  FADD R27, R10, R3 ;  /* 0x000000030a1b7221 */ /* 0x000fe20000000000 */
[----:B--2---:R-:W-:-:S03]  /*1760*/  FMUL R9, R9, R14 ;  /* 0x0000000e09097220 */ /* 0x004fc60000400000 */
[----:B------:R-:W-:-:S04]  /*1770*/  FADD R10, R27, R2 ;  /* 0x000000021b0a7221 */ /* 0x000fc80000000000 */
[----:B------:R-:W-:Y:S01]  /*1780*/  FADD R27, R10, R5 ;  /* 0x000000050a1b7221 */ /* 0x000fe20000000000 */
[----:B------:R-:W-:Y:S01]  /*1790*/  SHF.L.U32 R10, R15, 0x17, RZ ;  /* 0x000000170f0a7819 */ /* 0x000fe200000006ff */
[----:B0-----:R-:W-:Y:S02]  /*17a0*/  FMUL R17, R11, R18 ;  /* 0x000000120b117220 */ /* 0x001fe40000400000 */
[----:B------:R-:W-:Y:S02]  /*17b0*/  FADD R27, R27, R4 ;  /* 0x000000041b1b7221 */ /* 0x000fe40000000000 */
[----:B------:R-:W-:Y:S02]  /*17c0*/  FMUL R10, R10, R29 ;  /* 0x0000001d0a0a7220 */ /* 0x000fe40000400000 */
[----:B------:R-:W-:Y:S02]  /*17d0*/  FADD R14, R27, R6 ;  /* 0x000000061b0e7221 */ /* 0x000fe40000000000 */
[----:B------:R-:W0:Y:S02]  /*17e0*/  MUFU.EX2 R27, R26 ;  /* 0x0000001a001b7308 */ /* 0x000e240000000800 */
[----:B------:R-:W-:-:S04]  /*17f0*/  FADD R15, R14, R7 ;  /* 0x000000070e0f7221 */ /* 0x000fc80000000000 */
        /* <DEDUP_REMOVED lines=17> */
.L_x_35957:
        /* <DEDUP_REMOVED lines=12> */
[----:B------:R-:W-:Y:S05]  /*19d0*/  CALL.REL.NOINC `($__internal_593_$__cuda_sm3x_div_rn_noftz_f32_slowpath) ;  /* 0x0000001c00ac7944 */ /* 0x000fea0003c00000 */
[----:B------:R-:W-:-:S07]  /*19e0*/  MOV R12, R11 ;  /* 0x0000000b000c7202 */ /* 0x000fce0000000f00 */
.L_x_35918:
[----:B------:R-:W-:Y:S05]  /*19f0*/  BSYNC.RECONVERGENT B2 ;  /* 0x0000000000027941 */ /* 0x000fea0003800200 */
.L_x_35917:
        /* <DEDUP_REMOVED lines=12> */
[----:B------:R-:W-:Y:S05]  /*1ac0*/  CALL.REL.NOINC `($__internal_593_$__cuda_sm3x_div_rn_noftz_f32_slowpath) ;  /* 0x0000001c00707944 */ /* 0x000fea0003c00000 */
[----:B------:R-:W-:-:S07]  /*1ad0*/  MOV R13, R11 ;  /* 0x0000000b000d7202 */ /* 0x000fce0000000f00 */
.L_x_35920:
[----:B------:R-:W-:Y:S05]  /*1ae0*/  BSYNC.RECONVERGENT B2 ;  /* 0x0000000000027941 */ /* 0x000fea0003800200 */
.L_x_35919:
        /* <DEDUP_REMOVED lines=12> */
[----:B------:R-:W-:Y:S05]  /*1bb0*/  CALL.REL.NOINC `($__internal_593_$__cuda_sm3x_div_rn_noftz_f32_slowpath) ;  /* 0x0000001c00347944 */ /* 0x000fea0003c00000 */
[----:B------:R-:W-:-:S07]  /*1bc0*/  IMAD.MOV.U32 R26, RZ, RZ, R11 ;  /* 0x000000ffff1a7224 */ /* 0x000fce00078e000b */
.L_x_35922:
[----:B------:R-:W-:Y:S05]  /*1bd0*/  BSYNC.RECONVERGENT B2 ;  /* 0x0000000000027941 */ /* 0x000fea0003800200 */
.L_x_35921:
        /* <DEDUP_REMOVED lines=13> */
[----:B------:R-:W-:-:S07]  /*1cb0*/  MOV R27, R11 ;  /* 0x0000000b001b7202 */ /* 0x000fce0000000f00 */
.L_x_35924:
[----:B------:R-:W-:Y:S05]  /*1cc0*/  BSYNC.RECONVERGENT B2 ;  /* 0x0000000000027941 */ /* 0x000fea0003800200 */
.L_x_35923:
        /* <DEDUP_REMOVED lines=12> */
[----:B------:R-:W-:Y:S05]  /*1d90*/  CALL.REL.NOINC `($__internal_593_$__cuda_sm3x_div_rn_noftz_f32_slowpath) ;  /* 0x0000001800bc7944 */ /* 0x000fea0003c00000 */
[----:B------:R-:W-:-:S07]  /*1da0*/  MOV R2, R11 ;  /* 0x0000000b00027202 */ /* 0x000fce0000000f00 */
.L_x_35926:
[----:B------:R-:W-:Y:S05]  /*1db0*/  BSYNC.RECONVERGENT B2 ;  /* 0x0000000000027941 */ /* 0x000fea0003800200 */
.L_x_35925:
        /* <DEDUP_REMOVED lines=14> */
.L_x_35928:
[----:B------:R-:W-:Y:S05]  /*1ea0*/  BSYNC.RECONVERGENT B2 ;  /* 0x0000000000027941 */ /* 0x000fea0003800200 */
.L_x_35927:
        /* <DEDUP_REMOVED lines=14> */
.L_x_35930:
[----:B------:R-:W-:Y:S05]  /*1f90*/  BSYNC.RECONVERGENT B2 ;  /* 0x0000000000027941 */ /* 0x000fea0003800200 */
.L_x_35929:
        /* <DEDUP_REMOVED lines=14> */
.L_x_35932:
[----:B------:R-:W-:Y:S05]  /*2080*/  BSYNC.RECONVERGENT B2 ;  /* 0x0000000000027941 */ /* 0x000fea0003800200 */
.L_x_35931:
        /* <DEDUP_REMOVED lines=14> */
.L_x_35934:
[----:B------:R-:W-:Y:S05]  /*2170*/  BSYNC.RECONVERGENT B2 ;  /* 0x0000000000027941 */ /* 0x000fea0003800200 */
.L_x_35933:
        /* <DEDUP_REMOVED lines=14> */
.L_x_35936:
[----:B------:R-:W-:Y:S05]  /*2260*/  BSYNC.RECONVERGENT B2 ;  /* 0x0000000000027941 */ /* 0x000fea0003800200 */
.L_x_35935:
        /* <DEDUP_REMOVED lines=14> */
.L_x_35938:
[----:B------:R-:W-:Y:S05]  /*2350*/  BSYNC.RECONVERGENT B2 ;  /* 0x0000000000027941 */ /* 0x000fea0003800200 */
.L_x_35937:
        /* <DEDUP_REMOVED lines=14> */
.L_x_35940:
[----:B------:R-:W-:Y:S05]  /*2440*/  BSYNC.RECONVERGENT B2 ;  /* 0x0000000000027941 */ /* 0x000fea0003800200 */
.L_x_35939:
        /* <DEDUP_REMOVED lines=14> */
.L_x_35942:
[----:B------:R-:W-:Y:S05]  /*2530*/  BSYNC.RECONVERGENT B2 ;  /* 0x0000000000027941 */ /* 0x000fea0003800200 */
.L_x_35941:
        /* <DEDUP_REMOVED lines=13> */
.L_x_35944:
[----:B------:R-:W-:Y:S05]  /*2610*/  BSYNC.RECONVERGENT B2 ;  /* 0x0000000000027941 */ /* 0x000fea0003800200 */
.L_x_35943:
        /* <DEDUP_REMOVED lines=14> */
[-C--:B------:R-:W-:Y:S02]  /*2700*/  IADD3.X R19, PT, PT, RZ, R15.reuse, RZ, P1, !PT ;  /* 0x0000000fff137210 */ /* 0x080fe40000ffe4ff */
        /* <DEDUP_REMOVED lines=11> */
[----:B------:R-:W-:-:S05]  /*27c0*/  LEA.HI R0, P0, R29, R0, RZ, 0x1 ;  /* 0x000000001d007211 */ /* 0x000fca00078108ff */
[----:B------:R-:W-:Y:S01]  /*27d0*/  IMAD.X R29, RZ, RZ, R29, P0 ;  /* 0x000000ffff1d7224 */ /* 0x000fe200000e061d */
[----:B------:R-:W-:-:S04]  /*27e0*/  LEA.HI R18, P0, R19, R18, RZ, 0x1 ;  /* 0x0000001213127211 */ /* 0x000fc800078108ff */
[C---:B------:R-:W-:Y:S02]  /*27f0*/  SHF.L.U64.HI R28, R0.reuse, 0x2, R29 ;  /* 0x00000002001c7819 */ /* 0x040fe4000001021d */
[----:B------:R-:W-:Y:S02]  /*2800*/  SHF.L.U32 R0, R0, 0x2, RZ ;  /* 0x0000000200007819 */ /* 0x000fe400000006ff */
[----:B0-----:R-:W-:Y:S02]  /*2810*/  SHF.L.U32 R16, R18, 0x2, RZ ;  /* 0x0000000212107819 */ /* 0x001fe400000006ff */
[----:B------:R-:W-:Y:S02]  /*2820*/  LOP3.LUT R12, R0, 0xfffffff8, RZ, 0xc0, !PT ;  /* 0xfffffff8000c7812 */ /* 0x000fe400078ec0ff */
[----:B------:R-:W-:Y:S02]  /*2830*/  IADD3.X R19, PT, PT, RZ, R19, RZ, P0, !PT ;  /* 0x00000013ff137210 */ /* 0x000fe400007fe4ff */
        /* <DEDUP_REMOVED lines=9> */
[C---:B------:R-:W-:Y:S01]  /*28d0*/  IADD3 R0, P2, PT, R14.reuse, 0x140, RZ ;  /* 0x000001400e007810 */ /* 0x040fe20007f5e0ff */
[----:B------:R1:W-:Y:S01]  /*28e0*/  STG.E.64 desc[UR6][R16.64], R2 ;  /* 0x0000000210007986 */ /* 0x0003e2000c101b06 */
[----:B------:R-:W-:Y:S01]  /*28f0*/  IADD3 R14, P3, PT, R14, 0x180, RZ ;  /* 0x000001800e0e7810 */ /* 0x000fe20007f7e0ff */
[----:B------:R-:W-:Y:S01]  /*2900*/  IMAD.X R29, RZ, RZ, R15, P0 ;  /* 0x000000ffff1d7224 */ /* 0x000fe200000e060f */
[-C--:B------:R-:W-:Y:S02]  /*2910*/  IADD3.X R19, PT, PT, RZ, R15.reuse, RZ, P1, !PT ;  /* 0x0000000fff137210 */ /* 0x080fe40000ffe4ff */
[----:B0-----:R-:W-:Y:S02]  /*2920*/  IADD3.X R13, PT, PT, RZ, R15, RZ, P2, !PT ;  /* 0x0000000fff0d7210 */ /* 0x001fe400017fe4ff */
[----:B------:R-:W-:-:S02]  /*2930*/  LEA.HI R26, P0, R29, R28, RZ, 0x1 ;  /* 0x0000001c1d1a7211 */ /* 0x000fc400078108ff */
[----:B------:R-:W-:Y:S02]  /*2940*/  IADD3.X R15, PT, PT, RZ, R15, RZ, P3, !PT ;  /* 0x0000000fff0f7210 */ /* 0x000fe40001ffe4ff */
[----:B------:R-:W-:Y:S01]  /*2950*/  LEA.HI R12, P1, R19, R18, RZ, 0x1 ;  /* 0x00000012130c7211 */ /* 0x000fe200078308ff */
[----:B-1----:R-:W-:Y:S01]  /*2960*/  IMAD.X R3, RZ, RZ, R29, P0 ;  /* 0x000000ffff037224 */ /* 0x002fe200000e061d */
[----:B------:R-:W-:Y:S02]  /*2970*/  SHF.L.U32 R2, R26, 0x2, RZ ;  /* 0x000000021a027819 */ /* 0x000fe400000006ff */
[----:B------:R-:W-:Y:S02]  /*2980*/  LEA.HI R16, P2, R15, R14, RZ, 0x1 ;  /* 0x0000000e0f107211 */ /* 0x000fe400078508ff */
[----:B------:R-:W-:Y:S02]  /*2990*/  LEA.HI R0, P0, R13, R0, RZ, 0x1 ;  /* 0x000000000d007211 */ /* 0x000fe400078108ff */
[----:B------:R-:W-:-:S02]  /*29a0*/  LOP3.LUT R2, R2, 0xfffffff8, RZ, 0xc0, !PT ;  /* 0xfffffff802027812 */ /* 0x000fc400078ec0ff */
[----:B------:R-:W-:Y:S01]  /*29b0*/  SHF.L.U64.HI R18, R26, 0x2, R3 ;  /* 0x000000021a127819 */ /* 0x000fe20000010203 */
[----:B------:R-:W-:Y:S01]  /*29c0*/  IMAD.X R3, RZ, RZ, R15, P2 ;  /* 0x000000ffff037224 */ /* 0x000fe200010e060f */
[----:B------:R-:W-:Y:S02]  /*29d0*/  IADD3.X R13, PT, PT, RZ, R13, RZ, P0, !PT ;  /* 0x0000000dff0d7210 */ /* 0x000fe400007fe4ff */
[----:B------:R-:W-:Y:S02]  /*29e0*/  IADD3 R2, P0, PT, R2, UR40, RZ ;  /* 0x0000002802027c10 */ /* 0x000fe4000ff1e0ff */
[----:B------:R-:W-:Y:S02]  /*29f0*/  IADD3.X R17, PT, PT, RZ, R19, RZ, P1, !PT ;  /* 0x00000013ff117210 */ /* 0x000fe40000ffe4ff */
[C---:B------:R-:W-:Y:S02]  /*2a00*/  SHF.L.U64.HI R15, R0.reuse, 0x2, R13 ;  /* 0x00000002000f7819 */ /* 0x040fe4000001020d */
[----:B------:R-:W-:-:S02]  /*2a10*/  SHF.L.U32 R14, R0, 0x2, RZ ;  /* 0x00000002000e7819 */ /* 0x000fc400000006ff */
[----:B------:R-:W-:Y:S02]  /*2a20*/  SHF.L.U64.HI R0, R16, 0x2, R3 ;  /* 0x0000000210007819 */ /* 0x000fe40000010203 */
[----:B------:R-:W-:Y:S02]  /*2a30*/  IADD3.X R3, PT, PT, R18, UR41, RZ, P0, !PT ;  /* 0x0000002912037c10 */ /* 0x000fe400087fe4ff */
[----:B------:R-:W-:Y:S02]  /*2a40*/  IADD3 R24, P0, PT, R25, R24, RZ ;  /* 0x0000001819187210 */ /* 0x000fe40007f1e0ff */
[C---:B------:R-:W-:Y:S01]  /*2a50*/  SHF.L.U64.HI R17, R12.reuse, 0x2, R17 ;  /* 0x000000020c117819 */ /* 0x040fe20000010211 */
[----:B------:R1:W-:Y:S01]  /*2a60*/  STG.E.64 desc[UR4][R2.64], R4 ;  /* 0x0000000402007986 */ /* 0x0003e2000c101b04 */
[----:B------:R-:W-:Y:S02]  /*2a70*/  SHF.L.U32 R12, R12, 0x2, RZ ;  /* 0x000000020c0c7819 */ /* 0x000fe400000006ff */
[----:B------:R-:W-:-:S02]  /*2a80*/  SHF.L.U32 R16, R16, 0x2, RZ ;  /* 0x0000000210107819 */ /* 0x000fc400000006ff */
[----:B------:R-:W-:Y:S02]  /*2a90*/  LEA.HI.X.SX32 R23, R25, R23, 0x1, P0 ;  /* 0x0000001719177211 */ /* 0x000fe400000f0eff */
[----:B------:R-:W-:Y:S02]  /*2aa0*/  ISETP.GE.U32.AND P0, PT, R24, UR44, PT ;  /* 0x0000002c18007c0c */ /* 0x000fe4000bf06070 */
[----:B------:R-:W-:Y:S02]  /*2ab0*/  LOP3.LUT R12, R12, 0xfffffff8, RZ, 0xc0, !PT ;  /* 0xfffffff80c0c7812 */ /* 0x000fe400078ec0ff */
[----:B------:R-:W-:Y:S02]  /*2ac0*/  LOP3.LUT R14, R14, 0xfffffff8, RZ, 0xc0, !PT ;  /* 0xfffffff80e0e7812 */ /* 0x000fe400078ec0ff */
[----:B------:R-:W-:Y:S02]  /*2ad0*/  LOP3.LUT R16, R16, 0xfffffff8, RZ, 0xc0, !PT ;  /* 0xfffffff810107812 */ /* 0x000fe400078ec0ff */
[----:B------:R-:W-:-:S02]  /*2ae0*/  ISETP.GE.AND.EX P0, PT, R23, UR45, PT, P0 ;  /* 0x0000002d17007c0c */ /* 0x000fc4000bf06300 */
[----:B------:R-:W-:Y:S02]  /*2af0*/  IADD3 R12, P1, PT, R12, UR40, RZ ;  /* 0x000000280c0c7c10 */ /* 0x000fe4000ff3e0ff */
        /* <DEDUP_REMOVED lines=10> */
.L_x_35916:
[----:B------:R-:W-:Y:S01]  /*2ba0*/  BSSY B0, `(.L_x_35946) ;  /* 0x0000007000007945 */ /* 0x000fe20003800000 */
[----:B------:R-:W-:Y:S01]  /*2bb0*/  IMAD.MOV.U32 R12, RZ, RZ, 0x10 ;  /* 0x00000010ff0c7424 */ /* 0x000fe200078e00ff */
[----:B------:R-:W-:Y:S02]  /*2bc0*/  MOV R11, 0x1f ;  /* 0x0000001f000b7802 */ /* 0x000fe40000000f00 */
[----:B------:R-:W-:-:S07]  /*2bd0*/  MOV R15, 0xffffffff ;  /* 0xffffffff000f7802 */ /* 0x000fce0000000f00 */
[----:B------:R-:W-:Y:S05]  /*2be0*/  WARPSYNC.COLLECTIVE R15, `(.L_x_35947) ;  /* 0x000000000f087348 */ /* 0x000fea0003c00000 */
[----:B------:R0:W1:Y:S02]  /*2bf0*/  SHFL.BFLY P6, R14, R13, R12, R11 ;  /* 0x0c00000c0d0e7389 */ /* 0x00006400000c000b */
[----:B01----:R-:W-:Y:S05]  /*2c00*/  ENDCOLLECTIVE ;  /* 0x000000000000791b */ /* 0x003fea0003800000 */
.L_x_35947:
[----:B------:R-:W-:Y:S05]  /*2c10*/  BSYNC B0 ;  /* 0x0000000000007941 */ /* 0x000fea0003800000 */
.L_x_35946:
[----:B------:R-:W-:Y:S01]  /*2c20*/  HFMA2 R12, -RZ, RZ, 0, 4.76837158203125e-07 ;  /* 0x00000008ff0c7431 */ /* 0x000fe200000001ff */
[----:B------:R-:W-:Y:S01]  /*2c30*/  FMNMX R13, R13, R14, !PT ;  /* 0x0000000e0d0d7209 */ /* 0x000fe20007800000 */
[----:B------:R-:W-:Y:S01]  /*2c40*/  IMAD.MOV.U32 R11, RZ, RZ, 0x1f ;  /* 0x0000001fff0b7424 */ /* 0x000fe200078e00ff */
[----:B------:R-:W-:-:S07]  /*2c50*/  MOV R15, 0xffffffff ;  /* 0xffffffff000f7802 */ /* 0x000fce0000000f00 */
[----:B------:R-:W-:Y:S05]  /*2c60*/  WARPSYNC.COLLECTIVE R15, `(.L_x_35948) ;  /* 0x000000000f087348 */ /* 0x000fea0003c00000 */
[----:B------:R0:W1:Y:S02]  /*2c70*/  SHFL.BFLY P6, R14, R13, R12, R11 ;  /* 0x0c00000c0d0e7389 */ /* 0x00006400000c000b */
[----:B01----:R-:W-:Y:S05]  /*2c80*/  ENDCOLLECTIVE ;  /* 0x000000000000791b */ /* 0x003fea0003800000 */
.L_x_35948:
[----:B------:R-:W-:Y:S01]  /*2c90*/  HFMA2 R12, -RZ, RZ, 0, 2.384185791015625e-07 ;  /* 0x00000004ff0c7431 */ /* 0x000fe200000001ff */
[----:B------:R-:W-:-:S04]  /*2ca0*/  FMNMX R0, R13, R14, !PT ;  /* 0x0000000e0d007209 */ /* 0x000fc80007800000 */
[----:B------:R-:W-:-:S07]  /*2cb0*/  MOV R13, R0 ;  /* 0x00000000000d7202 */ /* 0x000fce0000000f00 */
[----:B------:R-:W-:Y:S05]  /*2cc0*/  WARPSYNC.COLLECTIVE R15, `(.L_x_35949) ;  /* 0x000000000f087348 */ /* 0x000fea0003c00000 */
[----:B------:R0:W1:Y:S02]  /*2cd0*/  SHFL.BFLY P6, R14, R13, R12, R11 ;  /* 0x0c00000c0d0e7389 */ /* 0x00006400000c000b */
[----:B01----:R-:W-:Y:S05]  /*2ce0*/  ENDCOLLECTIVE ;  /* 0x000000000000791b */ /* 0x003fea0003800000 */
.L_x_35949:
[----:B------:R-:W-:Y:S02]  /*2cf0*/  MOV R12, 0x2 ;  /* 0x00000002000c7802 */ /* 0x000fe40000000f00 */
[----:B------:R-:W-:-:S05]  /*2d00*/  FMNMX R2, R0, R14, !PT ;  /* 0x0000000e00027209 */ /* 0x000fca0007800000 */
[----:B------:R-:W-:-:S07]  /*2d10*/  IMAD.MOV.U32 R13, RZ, RZ, R2 ;  /* 0x000000ffff0d7224 */ /* 0x000fce00078e0002 */
[----:B------:R-:W-:Y:S05]  /*2d20*/  WARPSYNC.COLLECTIVE R15, `(.L_x_35950) ;  /* 0x000000000f087348 */ /* 0x000fea0003c00000 */
[----:B------:R0:W1:Y:S02]  /*2d30*/  SHFL.BFLY P6, R14, R13, R12, R11 ;  /* 0x0c00000c0d0e7389 */ /* 0x00006400000c000b */
[----:B01----:R-:W-:Y:S05]  /*2d40*/  ENDCOLLECTIVE ;  /* 0x000000000000791b */ /* 0x003fea0003800000 */
.L_x_35950:
[----:B------:R-:W-:Y:S01]  /*2d50*/  HFMA2 R12, -RZ, RZ, 0, 5.9604644775390625e-08 ;  /* 0x00000001ff0c7431 */ /* 0x000fe200000001ff */
[----:B------:R-:W-:-:S04]  /*2d60*/  FMNMX R3, R2, R14, !PT ;  /* 0x0000000e02037209 */ /* 0x000fc80007800000 */
[----:B------:R-:W-:-:S07]  /*2d70*/  MOV R13, R3 ;  /* 0x00000003000d7202 */ /* 0x000fce0000000f00 */
[----:B------:R-:W-:Y:S05]  /*2d80*/  WARPSYNC.COLLECTIVE R15, `(.L_x_35951) ;  /* 0x000000000f087348 */ /* 0x000fea0003c00000 */
[----:B------:R0:W1:Y:S02]  /*2d90*/  SHFL.BFLY P6, R14, R13, R12, R11 ;  /* 0x0c00000c0d0e7389 */ /* 0x00006400000c000b */
[----:B01----:R-:W-:Y:S05]  /*2da0*/  ENDCOLLECTIVE ;  /* 0x000000000000791b */ /* 0x003fea0003800000 */
.L_x_35951:
[----:B------:R-:W-:Y:S01]  /*2db0*/  IMAD.MOV.U32 R13, RZ, RZ, 0x3bbb989d ;  /* 0x3bbb989dff0d7424 */ /* 0x000fe200078e00ff */
[----:B------:R-:W-:Y:S02]  /*2dc0*/  MOV R15, 0x437c0000 ;  /* 0x437c0000000f7802 */ /* 0x000fe40000000f00 */
[----:B------:R-:W-:-:S05]  /*2dd0*/  FMNMX R3, R3, R14, !PT ;  /* 0x0000000e03037209 */ /* 0x000fca0007800000 */
        /* <DEDUP_REMOVED lines=12> */
[C---:B------:R-:W-:Y:S01]  /*2ea0*/  FADD R10, -R3.reuse, R10 ;  /* 0x0000000a030a7221 */ /* 0x040fe20000000100 */
[----:B------:R-:W-:Y:S01]  /*2eb0*/  FADD R18, R18, -R3 ;  /* 0x8000000312127221 */ /* 0x000fe20000000000 */
[C---:B------:R-:W-:Y:S01]  /*2ec0*/  FADD R11, -R3.reuse, R19 ;  /* 0x00000013030b7221 */ /* 0x040fe20000000100 */
[----:B------:R-:W-:Y:S01]  /*2ed0*/  FADD R12, -R3, R17 ;  /* 0x00000011030c7221 */ /* 0x000fe20000000100 */
[C---:B------:R-:W-:Y:S01]  /*2ee0*/  FADD R3, R26.reuse, -12583039 ;  /* 0xcb40007f1a037421 */ /* 0x040fe20000000000 */
[----:B------:R-:W-:-:S02]  /*2ef0*/  SHF.L.U32 R19, R26, 0x17, RZ ;  /* 0x000000171a137819 */ /* 0x000fc400000006ff */
        /* <DEDUP_REMOVED lines=78> */
[----:B------:R-:W-:Y:S02]  /*33e0*/  FFMA.SAT R16, R11, R13, 0.5 ;  /* 0x3f0000000b107423 */ /* 0x000fe4000000200d */
[----:B------:R0:W1:Y:S02]  /*33f0*/  MUFU.EX2 R10, R17 ;  /* 0x00000011000a7308 */ /* 0x0000640000000800 */
[----:B------:R-:W-:Y:S01]  /*3400*/  FFMA.RM R16, R16, R15, 12582913 ;  /* 0x4b40000110107423 */ /* 0x000fe2000000400f */
[----:B0-----:R-:W-:Y:S01]  /*3410*/  SHF.L.U32 R17, R26, 0x17, RZ ;  /* 0x000000171a117819 */ /* 0x001fe200000006ff */
[----:B-1----:R-:W-:Y:S01]  /*3420*/  FMUL R9, R9, R10 ;  /* 0x0000000a09097220 */ /* 0x002fe20000400000 */
[----:B------:R-:W-:-:S04]  /*3430*/  FFMA.SAT R10, R18, R13, 0.5 ;  /* 0x3f000000120a7423 */ /* 0x000fc8000000200d */
[----:B------:R-:W-:Y:S01]  /*3440*/  FFMA.RM R10, R10, R15, 12582913 ;  /* 0x4b4000010a0a7423 */ /* 0x000fe2000000400f */
[----:B------:R-:W-:-:S03]  /*3450*/  MOV R15, 0xffffffff ;  /* 0xffffffff000f7802 */ /* 0x000fc60000000f00 */
        /* <DEDUP_REMOVED lines=11> */
[----:B-1----:R-:W-:Y:S01]  /*3510*/  SHF.L.U32 R18, R28, 0x17, RZ ;  /* 0x000000171c127819 */ /* 0x002fe200000006ff */
[----:B--2---:R-:W-:Y:S01]  /*3520*/  FMUL R16, R16, R11 ;  /* 0x0000000b10107220 */ /* 0x004fe20000400000 */
[----:B------:R-:W-:-:S04]  /*3530*/  FADD R11, R26, -12583039 ;  /* 0xcb40007f1a0b7421 */ /* 0x000fc80000000000 */
        /* <DEDUP_REMOVED lines=28> */
.L_x_35952:
[----:B------:R-:W-:Y:S02]  /*3700*/  IMAD.MOV.U32 R12, RZ, RZ, 0x8 ;  /* 0x00000008ff0c7424 */ /* 0x000fe400078e00ff */
[----:B------:R-:W-:-:S05]  /*3710*/  FADD R26, R13, R14 ;  /* 0x0000000e0d1a7221 */ /* 0x000fca0000000000 */
[----:B------:R-:W-:-:S07]  /*3720*/  MOV R13, R26 ;  /* 0x0000001a000d7202 */ /* 0x000fce0000000f00 */
[----:B------:R-:W-:Y:S05]  /*3730*/  WARPSYNC.COLLECTIVE R15, `(.L_x_35953) ;  /* 0x000000000f087348 */ /* 0x000fea0003c00000 */
[----:B------:R0:W1:Y:S02]  /*3740*/  SHFL.BFLY P6, R14, R13, R12, R11 ;  /* 0x0c00000c0d0e7389 */ /* 0x00006400000c000b */
[----:B01----:R-:W-:Y:S05]  /*3750*/  ENDCOLLECTIVE ;  /* 0x000000000000791b */ /* 0x003fea0003800000 */
.L_x_35953:
[----:B------:R-:W-:Y:S02]  /*3760*/  HFMA2 R12, -RZ, RZ, 0, 2.384185791015625e-07 ;  /* 0x00000004ff0c7431 */ /* 0x000fe400000001ff */
[----:B------:R-:W-:-:S05]  /*3770*/  FADD R27, R26, R14 ;  /* 0x0000000e1a1b7221 */ /* 0x000fca0000000000 */
[----:B------:R-:W-:-:S07]  /*3780*/  MOV R13, R27 ;  /* 0x0000001b000d7202 */ /* 0x000fce0000000f00 */
[----:B------:R-:W-:Y:S05]  /*3790*/  WARPSYNC.COLLECTIVE R15, `(.L_x_35954) ;  /* 0x000000000f087348 */ /* 0x000fea0003c00000 */
[----:B------:R0:W1:Y:S02]  /*37a0*/  SHFL.BFLY P6, R14, R13, R12, R11 ;  /* 0x0c00000c0d0e7389 */ /* 0x00006400000c000b */
[----:B01----:R-:W-:Y:S05]  /*37b0*/  ENDCOLLECTIVE ;  /* 0x000000000000791b */ /* 0x003fea0003800000 */
.L_x_35954:
[----:B------:R-:W-:Y:S02]  /*37c0*/  IMAD.MOV.U32 R12, RZ, RZ, 0x2 ;  /* 0x00000002ff0c7424 */ /* 0x000fe400078e00ff */
[----:B------:R-:W-:-:S05]  /*37d0*/  FADD R28, R27, R14 ;  /* 0x0000000e1b1c7221 */ /* 0x000fca0000000000 */
[----:B------:R-:W-:-:S07]  /*37e0*/  MOV R13, R28 ;  /* 0x0000001c000d7202 */ /* 0x000fce0000000f00 */
[----:B------:R-:W-:Y:S05]  /*37f0*/  WARPSYNC.COLLECTIVE R15, `(.L_x_35955) ;  /* 0x000000000f087348 */ /* 0x000fea0003c00000 */
[----:B------:R0:W1:Y:S02]  /*3800*/  SHFL.BFLY P6, R14, R13, R12, R11 ;  /* 0x0c00000c0d0e7389 */ /* 0x00006400000c000b */
[----:B01----:R-:W-:Y:S05]  /*3810*/  ENDCOLLECTIVE ;  /* 0x000000000000791b */ /* 0x003fea0003800000 */
.L_x_35955:
[----:B------:R-:W-:Y:S02]  /*3820*/  HFMA2 R12, -RZ, RZ, 0, 5.9604644775390625e-08 ;  /* 0x00000001ff0c7431 */ /* 0x000fe400000001ff */
[----:B------:R-:W-:-:S05]  /*3830*/  FADD R29, R28, R14 ;  /* 0x0000000e1c1d7221 */ /* 0x000fca0000000000 */
[----:B------:R-:W-:-:S07]  /*3840*/  MOV R13, R29 ;  /* 0x0000001d000d7202 */ /* 0x000fce0000000f00 */
[----:B------:R-:W-:Y:S05]  /*3850*/  WARPSYNC.COLLECTIVE R15, `(.L_x_35956) ;  /* 0x000000000f087348 */ /* 0x000fea0003c00000 */
[----:B------:R0:W1:Y:S02]  /*3860*/  SHFL.BFLY P6, R14, R13, R12, R11 ;  /* 0x0c00000c0d0e7389 */ /* 0x00006400000c000b */
[----:B01----:R-:W-:Y:S05]  /*3870*/  ENDCOLLECTIVE ;  /* 0x000000000000791b */ /* 0x003fea0003800000 */
.L_x_35956:
[----:B------:R-:W-:Y:S05]  /*3880*/  BRA `(.L_x_35957) ;  /* 0xffffffe000207947 */ /* 0x000fea000383ffff */
        .weak           $__internal_593_$__cuda_sm3x_div_rn_noftz_f32_slowpath
        .type           $__internal_593_$__cuda_sm3x_div_rn_noftz_f32_slowpath,@function
        .size           $__internal_593_$__cuda_sm3x_div_rn_noftz_f32_slowpath,(.L_x_37970 - $__internal_593_$__cuda_sm3x_div_rn_noftz_f32_slowpath)
$__internal_593_$__cuda_sm3x_div_rn_noftz_f32_slowpath:
        /* <DEDUP_REMOVED lines=34> */
.L_x_35959:
        /* <DEDUP_REMOVED lines=51> */
.L_x_35966:
[----:B------:R-:W-:-:S04]  /*3de0*/  LOP3.LUT R11, R11, 0x80000000, RZ, 0xc0, !PT ;  /* 0x800000000b0b7812 */ /* 0x000fc800078ec0ff */
[----:B------:R-:W-:Y:S01]  /*3df0*/  LOP3.LUT R11, R11, 0x7f800000, RZ, 0xfc, !PT ;  /* 0x7f8000000b0b7812 */ /* 0x000fe200078efcff */
[----:B------:R-:W-:Y:S06]  /*3e00*/  BRA `(.L_x_35967) ;  /* 0x0000000000047947 */ /* 0x000fec0003800000 */
.L_x_35965:
[----:B------:R-:W-:-:S07]  /*3e10*/  LEA R11, R32, R11, 0x17 ;  /* 0x0000000b200b7211 */ /* 0x000fce00078eb8ff */
.L_x_35967:
[----:B------:R-:W-:Y:S05]  /*3e20*/  BSYNC.RECONVERGENT B1 ;  /* 0x0000000000017941 */ /* 0x000fea0003800200 */
.L_x_35964:
[----:B------:R-:W-:Y:S05]  /*3e30*/  BRA `(.L_x_35968) ;  /* 0x0000000000207947 */ /* 0x000fea0003800000 */
.L_x_35963:
[----:B------:R-:W-:-:S04]  /*3e40*/  LOP3.LUT R11, R14, 0x80000000, R19, 0x48, !PT ;  /* 0x800000000e0b7812 */ /* 0x000fc800078e4813 */
[----:B------:R-:W-:Y:S01]  /*3e50*/  LOP3.LUT R11, R11, 0x7f800000, RZ, 0xfc, !PT ;  /* 0x7f8000000b0b7812 */ /* 0x000fe200078efcff */
[----:B------:R-:W-:Y:S06]  /*3e60*/  BRA `(.L_x_35968) ;  /* 0x0000000000147947 */ /* 0x000fec0003800000 */
.L_x_35962:
[----:B------:R-:W-:Y:S01]  /*3e70*/  LOP3.LUT R11, R14, 0x80000000, R19, 0x48, !PT ;  /* 0x800000000e0b7812 */ /* 0x000fe200078e4813 */
[----:B------:R-:W-:Y:S06]  /*3e80*/  BRA `(.L_x_35968) ;  /* 0x00000000000c7947 */ /* 0x000fec0003800000 */
.L_x_35961:
[----:B------:R-:W0:Y:S01]  /*3e90*/  MUFU.RSQ R11, -QNAN ;  /* 0xffc00000000b7908 */ /* 0x000e220000001400 */
[----:B------:R-:W-:Y:S05]  /*3ea0*/  BRA `(.L_x_35968) ;  /* 0x0000000000047947 */ /* 0x000fea0003800000 */
.L_x_35960:
[----:B------:R-:W-:-:S07]  /*3eb0*/  FADD.FTZ R11, R19, R14 ;  /* 0x0000000e130b7221 */ /* 0x000fce0000010000 */
.L_x_35968:
[----:B------:R-:W-:Y:S05]  /*3ec0*/  BSYNC.RECONVERGENT B0 ;  /* 0x0000000000007941 */ /* 0x000fea0003800200 */
.L_x_35958:
[----:B------:R-:W-:Y:S01]  /*3ed0*/  HFMA2 R15, -RZ, RZ, 0, 0 ;  /* 0x00000000ff0f7431 */ /* 0x000fe200000001ff */
[----:B------:R-:W-:-:S04]  /*3ee0*/  MOV R14, R28 ;  /* 0x0000001c000e7202 */ /* 0x000fc80000000f00 */
[----:B0-----:R-:W-:Y:S05]  /*3ef0*/  RET.REL.NODEC R14 `(_Z15SoftmaxWarpImplI24ElementwiseScaleMaskLoadIffbE11DirectStoreIffEfLi2ELi14ELi32ELi1ELb0EL9Algorithm0EEvT_T0_ll) ;  /* 0xffffffc00e407950 */ /* 0x001fea0003c3ffff */
.L_x_35969:
        /* <DEDUP_REMOVED lines=16> */
.L_x_37970:


//--------------------- .text._Z15SoftmaxWarpImplI24ElementwiseScaleMaskLoadIffbE11DirectStoreIffEfLi2ELi12ELi32ELi1ELb1EL9Algorithm0EEvT_T0_ll --------------------------
	.section	.text._Z15SoftmaxWarpImplI24ElementwiseScaleMaskLoadIffbE11DirectStoreIffEfLi2ELi12ELi32ELi1ELb1EL9Algorithm0EEvT_T0_ll,"ax",@progbits
	.align	128
        .global         _Z15SoftmaxWarpImplI24ElementwiseScaleMaskLoadIffbE11DirectStoreIffEfLi2ELi12ELi32ELi1ELb1EL9Algorithm0EEvT_T0_ll
        .type           _Z15SoftmaxWarpImplI24ElementwiseScaleMaskLoadIffbE11DirectStoreIffEfLi2ELi12ELi32ELi1ELb1EL9Algorithm0EEvT_T0_ll,@function
        .size           _Z15SoftmaxWarpImplI24ElementwiseScaleMaskLoadIffbE11DirectStoreIffEfLi2ELi12ELi32ELi1ELb1EL9Algorithm0EEvT_T0_ll,(.L_x_37971 - _Z15SoftmaxWarpImplI24ElementwiseScaleMaskLoadIffbE11DirectStoreIffEfLi2ELi12ELi32ELi1ELb1EL9Algorithm0EEvT_T0_ll)
        .other          _Z15SoftmaxWarpImplI24ElementwiseScaleMaskLoadIffbE11DirectStoreIffEfLi2ELi12ELi32ELi1ELb1EL9Algorithm0EEvT_T0_ll,@"STO_CUDA_ENTRY STV_DEFAULT"
_Z15SoftmaxWarpImplI24ElementwiseScaleMaskLoadIffbE11DirectStoreIffEfLi2ELi12ELi32ELi1ELb1EL9Algorithm0EEvT_T0_ll:
.text._Z15SoftmaxWarpImplI24ElementwiseScaleMaskLoadIffbE11DirectStoreIffEfLi2ELi12ELi32ELi1ELb1EL9Algorithm0EEvT_T0_ll:
        /* <DEDUP_REMOVED lines=26> */
.L_x_35970:
        /* <DEDUP_REMOVED lines=19> */
[----:B------:R-:W-:-:S07]  /*02d0*/  IADD3 R23, PT, PT, R30, 0x100, RZ ;  /* 0x000001001e177810 */ /* 0x000fce0007ffe0ff */
.L_x_36021:
        /* <DEDUP_REMOVED lines=44> */
.L_x_35973:
[----:B------:R-:W-:Y:S05]  /*05a0*/  BSYNC.RECONVERGENT B1 ;  /* 0x0000000000017941 */ /* 0x000fea0003800200 */
.L_x_35972:
        /* <DEDUP_REMOVED lines=51> */
.L_x_35975:
[----:B------:R-:W-:Y:S05]  /*08e0*/  BSYNC.RECONVERGENT B1 ;  /* 0x0000000000017941 */ /* 0x000fea0003800200 */
.L_x_35974:
        /* <DEDUP_REMOVED lines=35> */
.L_x_35977:
[----:B------:R-:W-:Y:S05]  /*0b20*/  BSYNC.RECONVERGENT B1 ;  /* 0x0000000000017941 */ /* 0x000fea0003800200 */
.L_x_35976:
        /* <DEDUP_REMOVED lines=35> */
.L_x_35979:
[----:B------:R-:W-:Y:S05]  /*0d60*/  BSYNC.RECONVERGENT B1 ;  /* 0x0000000000017941 */ /* 0x000fea0003800200 */
.L_x_35978:
        /* <DEDUP_REMOVED lines=35> */
.L_x_35981:
[----:B------:R-:W-:Y:S05]  /*0fa0*/  BSYNC.RECONVERGENT B1 ;  /* 0x0000000000017941 */ /* 0x000fea0003800200 */
.L_x_35980:
        /* <DEDUP_REMOVED lines=35> */
.L_x_35983:
[----:B------:R-:W-:Y:S05]  /*11e0*/  BSYNC.RECONVERGENT B1 ;  /* 0x0000000000017941 */ /* 0x000fea0003800200 */
.L_x_35982:
        /* <DEDUP_REMOVED lines=23> */
[-C--:B------:R-:W-:Y:S01]  /*1360*/  FFMA.RM R2, R2, R5.reuse, 12582913 ;  /* 0x4b40000102027423 */ /* 0x080fe20000004005 */
[----:B------:R-:W-:Y:S01]  /*1370*/  FFMA.RM R0, R0, R5, 12582913 ;  /* 0x4b40000100007423 */ /* 0x000fe20000004005 */
[C---:B------:R-:W-:Y:S01]  /*1380*/  FADD R40, -R9.reuse, R40 ;  /* 0x0000002809287221 */ /* 0x040fe20000000100 */
[----:B------:R-:W-:Y:S01]  /*1390*/  FADD R3, R8, -12583039 ;  /* 0xcb40007f08037421 */ /* 0x000fe20000000000 */
[----:B------:R-:W-:Y:S01]  /*13a0*/  FADD R11, R2, -12583039 ;  /* 0xcb40007f020b7421 */ /* 0x000fe20000000000 */
[-C--:B------:R-:W-:Y:S01]  /*13b0*/  FFMA.SAT R4, R38, R7.reuse, 0.5 ;  /* 0x3f00000026047423 */ /* 0x080fe20000002007 */
[C---:B------:R-:W-:Y:S01]  /*13c0*/  FADD R14, -R9.reuse, R36 ;  /* 0x00000024090e7221 */ /* 0x040fe20000000100 */
[----:B------:R-:W-:Y:S01]  /*13d0*/  FFMA R3, R44, 1.4426950216293334961, -R3 ;  /* 0x3fb8aa3b2c037823 */ /* 0x000fe20000000803 */
[----:B------:R-:W-:Y:S01]  /*13e0*/  FFMA R11, R6, 1.4426950216293334961, -R11 ;  /* 0x3fb8aa3b060b7823 */ /* 0x000fe2000000080b */
[C---:B------:R-:W-:Y:S01]  /*13f0*/  FADD R34, -R9.reuse, R34 ;  /* 0x0000002209227221 */ /* 0x040fe20000000100 */
[C---:B------:R-:W-:Y:S01]  /*1400*/  FADD R16, -R9.reuse, R16 ;  /* 0x0000001009107221 */ /* 0x040fe20000000100 */
[----:B------:R-:W-:Y:S01]  /*1410*/  FFMA R44, R44, 1.925963033500011079e-08, R3 ;  /* 0x32a570602c2c7823 */ /* 0x000fe20000000003 */
[----:B------:R-:W-:Y:S01]  /*1420*/  FADD R3, R0, -12583039 ;  /* 0xcb40007f00037421 */ /* 0x000fe20000000000 */
[C---:B------:R-:W-:Y:S01]  /*1430*/  FADD R10, -R9.reuse, R10 ;  /* 0x0000000a090a7221 */ /* 0x040fe20000000100 */
[C---:B------:R-:W-:Y:S01]  /*1440*/  FADD R32, -R9.reuse, R32 ;  /* 0x0000002009207221 */ /* 0x040fe20000000100 */
[----:B------:R-:W-:Y:S01]  /*1450*/  FADD R20, -R9, R20 ;  /* 0x0000001409147221 */ /* 0x000fe20000000100 */
[----:B------:R-:W-:Y:S01]  /*1460*/  FFMA R15, R6, 1.925963033500011079e-08, R11 ;  /* 0x32a57060060f7823 */ /* 0x000fe2000000000b */
[----:B------:R-:W-:Y:S01]  /*1470*/  FFMA R9, R42, 1.4426950216293334961, -R3 ;  /* 0x3fb8aa3b2a097823 */ /* 0x000fe20000000803 */
[----:B------:R-:W-:Y:S01]  /*1480*/  FFMA.SAT R6, R40, R7, 0.5 ;  /* 0x3f00000028067423 */ /* 0x000fe20000002007 */
[----:B------:R-:W-:Y:S01]  /*1490*/  FFMA.RM R3, R4, R5, 12582913 ;  /* 0x4b40000104037423 */ /* 0x000fe20000004005 */
[----:B------:R-:W-:Y:S01]  /*14a0*/  FFMA.SAT R4, R12, R7, 0.5 ;  /* 0x3f0000000c047423 */ /* 0x000fe20000002007 */
[----:B------:R-:W-:Y:S01]  /*14b0*/  FFMA R42, R42, 1.925963033500011079e-08, R9 ;  /* 0x32a570602a2a7823 */ /* 0x000fe20000000009 */
[----:B------:R-:W-:Y:S01]  /*14c0*/  FFMA.RM R6, R6, R5, 12582913 ;  /* 0x4b40000106067423 */ /* 0x000fe20000004005 */
[----:B------:R-:W-:Y:S01]  /*14d0*/  FADD R11, R3, -12583039 ;  /* 0xcb40007f030b7421 */ /* 0x000fe20000000000 */
[----:B------:R-:W-:Y:S01]  /*14e0*/  FFMA.SAT R36, R14, R7, 0.5 ;  /* 0x3f0000000e247423 */ /* 0x000fe20000002007 */
[----:B------:R-:W-:Y:S01]  /*14f0*/  MUFU.EX2 R15, R15 ;  /* 0x0000000f000f7308 */ /* 0x000fe20000000800 */
[----:B------:R-:W-:Y:S01]  /*1500*/  FADD R9, R6, -12583039 ;  /* 0xcb40007f06097421 */ /* 0x000fe20000000000 */
[----:B------:R-:W-:Y:S01]  /*1510*/  FFMA R11, R38, 1.4426950216293334961, -R11 ;  /* 0x3fb8aa3b260b7823 */ /* 0x000fe2000000080b */
[----:B------:R-:W-:Y:S01]  /*1520*/  SHF.L.U32 R2, R2, 0x17, RZ ;  /* 0x0000001702027819 */ /* 0x000fe200000006ff */
[----:B------:R-:W-:-:S02]  /*1530*/  IMAD.SHL.U32 R8, R8, 0x800000, RZ ;  /* 0x0080000008087824 */ /* 0x000fc400078e00ff */
[----:B------:R-:W-:Y:S01]  /*1540*/  FFMA R9, R40, 1.4426950216293334961, -R9 ;  /* 0x3fb8aa3b28097823 */ /* 0x000fe20000000809 */
[----:B------:R-:W-:Y:S01]  /*1550*/  FFMA R38, R38, 1.925963033500011079e-08, R11 ;  /* 0x32a5706026267823 */ /* 0x000fe2000000000b */
[-C--:B------:R-:W-:Y:S01]  /*1560*/  FFMA.RM R11, R4, R5.reuse, 12582913 ;  /* 0x4b400001040b7423 */ /* 0x080fe20000004005 */
[----:B------:R-:W-:Y:S01]  /*1570*/  FFMA.RM R4, R36, R5, 12582913 ;  /* 0x4b40000124047423 */ /* 0x000fe20000004005 */
[----:B------:R-:W-:Y:S01]  /*1580*/  FFMA R40, R40, 1.925963033500011079e-08, R9 ;  /* 0x32a5706028287823 */ /* 0x000fe20000000009 */
[----:B------:R-:W-:Y:S01]  /*1590*/  FFMA.SAT R36, R16, R7, 0.5 ;  /* 0x3f00000010247423 */ /* 0x000fe20000002007 */
[----:B------:R-:W-:Y:S01]  /*15a0*/  FADD R9, R11, -12583039 ;  /* 0xcb40007f0b097421 */ /* 0x000fe20000000000 */
[----:B------:R-:W-:Y:S01]  /*15b0*/  FADD R13, R4, -12583039 ;  /* 0xcb40007f040d7421 */ /* 0x000fe20000000000 */
[----:B------:R-:W0:Y:S02]  /*15c0*/  MUFU.EX2 R17, R44 ;  /* 0x0000002c00117308 */ /* 0x000e240000000800 */
[----:B------:R-:W-:Y:S01]  /*15d0*/  FFMA R9, R12, 1.4426950216293334961, -R9 ;  /* 0x3fb8aa3b0c097823 */ /* 0x000fe20000000809 */
[----:B------:R-:W-:-:S03]  /*15e0*/  FFMA R13, R14, 1.4426950216293334961, -R13 ;  /* 0x3fb8aa3b0e0d7823 */ /* 0x000fc6000000080d */
[----:B------:R-:W-:Y:S01]  /*15f0*/  FFMA R9, R12, 1.925963033500011079e-08, R9 ;  /* 0x32a570600c097823 */ /* 0x000fe20000000009 */
[----:B------:R-:W-:Y:S01]  /*1600*/  FFMA.SAT R12, R34, R7, 0.5 ;  /* 0x3f000000220c7423 */ /* 0x000fe20000002007 */
[----:B------:R-:W-:Y:S01]  /*1610*/  FFMA R14, R14, 1.925963033500011079e-08, R13 ;  /* 0x32a570600e0e7823 */ /* 0x000fe2000000000d */
[----:B------:R-:W-:Y:S02]  /*1620*/  MUFU.EX2 R40, R40 ;  /* 0x0000002800287308 */ /* 0x000fe40000000800 */
[----:B------:R-:W-:-:S04]  /*1630*/  FFMA.RM R12, R12, R5, 12582913 ;  /* 0x4b4000010c0c7423 */ /* 0x000fc80000004005 */
[----:B------:R-:W-:Y:S01]  /*1640*/  FADD R13, R12, -12583039 ;  /* 0xcb40007f0c0d7421 */ /* 0x000fe20000000000 */
[----:B0-----:R-:W-:Y:S01]  /*1650*/  FMUL R17, R8, R17 ;  /* 0x0000001108117220 */ /* 0x001fe20000400000 */
[----:B------:R-:W-:Y:S02]  /*1660*/  MUFU.EX2 R38, R38 ;  /* 0x0000002600267308 */ /* 0x000fe40000000800 */
[----:B------:R-:W-:-:S04]  /*1670*/  FFMA R13, R34, 1.4426950216293334961, -R13 ;  /* 0x3fb8aa3b220d7823 */ /* 0x000fc8000000080d */
[----:B------:R-:W-:Y:S01]  /*1680*/  FFMA R34, R34, 1.925963033500011079e-08, R13 ;  /* 0x32a5706022227823 */ /* 0x000fe2000000000d */
[----:B------:R-:W-:Y:S01]  /*1690*/  FFMA.RM R13, R36, R5, 12582913 ;  /* 0x4b400001240d7423 */ /* 0x000fe20000004005 */
[----:B------:R-:W-:Y:S01]  /*16a0*/  FFMA.SAT R36, R20, R7, 0.5 ;  /* 0x3f00000014247423 */ /* 0x000fe20000002007 */
[----:B------:R-:W0:Y:S02]  /*16b0*/  MUFU.EX2 R8, R42 ;  /* 0x0000002a00087308 */ /* 0x000e240000000800 */
[----:B------:R-:W-:-:S04]  /*16c0*/  FADD R21, R13, -12583039 ;  /* 0xcb40007f0d157421 */ /* 0x000fc80000000000 */
[C---:B------:R-:W-:Y:S02]  /*16d0*/  FFMA R21, R16.reuse, 1.4426950216293334961, -R21 ;  /* 0x3fb8aa3b10157823 */ /* 0x040fe40000000815 */
[----:B------:R2:W3:Y:S02]  /*16e0*/  MUFU.EX2 R35, R9 ;  /* 0x0000000900237308 */ /* 0x0004e40000000800 */
[----:B------:R-:W-:Y:S01]  /*16f0*/  FFMA R31, R16, 1.925963033500011079e-08, R21 ;  /* 0x32a57060101f7823 */ /* 0x000fe20000000015 */
[----:B------:R-:W-:Y:S01]  /*1700*/  FMUL R16, R2, R15 ;  /* 0x0000000f02107220 */ /* 0x000fe20000400000 */
[----:B------:R-:W-:Y:S01]  /*1710*/  FFMA.SAT R2, R10, R7, 0.5 ;  /* 0x3f0000000a027423 */ /* 0x000fe20000002007 */
[----:B------:R-:W-:-:S03]  /*1720*/  FFMA.RM R21, R36, R5, 12582913 ;  /* 0x4b40000124157423 */ /* 0x000fc60000004005 */
[----:B------:R-:W-:Y:S01]  /*1730*/  FFMA.RM R2, R2, R5, 12582913 ;  /* 0x4b40000102027423 */ /* 0x000fe20000004005 */
[----:B------:R-:W4:Y:S03]  /*1740*/  MUFU.EX2 R14, R14 ;  /* 0x0000000e000e7308 */ /* 0x000f260000000800 */
[C---:B------:R-:W-:Y:S01]  /*1750*/  FADD R15, R2.reuse, -12583039 ;  /* 0xcb40007f020f7421 */ /* 0x040fe20000000000 */
[----:B------:R-:W-:-:S03]  /*1760*/  IMAD.SHL.U32 R2, R2, 0x800000, RZ ;  /* 0x0080000002027824 */ /* 0x000fc600078e00ff */
[C---:B------:R-:W-:Y:S01]  /*1770*/  FFMA R15, R10.reuse, 1.4426950216293334961, -R15 ;  /* 0x3fb8aa3b0a0f7823 */ /* 0x040fe2000000080f */
[----:B------:R-:W5:Y:S03]  /*1780*/  MUFU.EX2 R34, R34 ;  /* 0x0000002200227308 */ /* 0x000f660000000800 */
[----:B------:R-:W-:Y:S01]  /*1790*/  FFMA R33, R10, 1.925963033500011079e-08, R15 ;  /* 0x32a570600a217823 */ /* 0x000fe2000000000f */
[----:B------:R-:W-:-:S04]  /*17a0*/  FFMA.SAT R10, R32, R7, 0.5 ;  /* 0x3f000000200a7423 */ /* 0x000fc80000002007 */
[----:B------:R-:W-:Y:S01]  /*17b0*/  FFMA.RM R15, R10, R5, 12582913 ;  /* 0x4b4000010a0f7423 */ /* 0x000fe20000004005 */
[----:B------:R-:W-:Y:S01]  /*17c0*/  SHF.L.U32 R5, R0, 0x17, RZ ;  /* 0x0000001700057819 */ /* 0x000fe200000006ff */
[----:B------:R-:W1:Y:S02]  /*17d0*/  MUFU.EX2 R31, R31 ;  /* 0x0000001f001f7308 */ /* 0x000e640000000800 */
[C---:B------:R-:W-:Y:S01]  /*17e0*/  FADD R7, R15.reuse, -12583039 ;  /* 0xcb40007f0f077421 */ /* 0x040fe20000000000 */
[----:B------:R-:W-:Y:S01]  /*17f0*/  SHF.L.U32 R15, R15, 0x17, RZ ;  /* 0x000000170f0f7819 */ /* 0x000fe200000006ff */
[----:B0-----:R-:W-:Y:S01]  /*1800*/  FMUL R10, R5, R8 ;  /* 0x00000008050a7220 */ /* 0x001fe20000400000 */
[----:B------:R-:W-:Y:S01]  /*1810*/  SHF.L.U32 R5, R3, 0x17, RZ ;  /* 0x0000001703057819 */ /* 0x000fe200000006ff */
[----:B------:R-:W-:Y:S01]  /*1820*/  FADD R3, RZ, R17 ;  /* 0x00000011ff037221 */ /* 0x000fe20000000000 */
[----:B------:R-:W-:Y:S01]  /*1830*/  FFMA R37, R32, 1.4426950216293334961, -R7 ;  /* 0x3fb8aa3b20257823 */ /* 0x000fe20000000807 */
[----:B------:R-:W-:Y:S01]  /*1840*/  IMAD.SHL.U32 R7, R6, 0x800000, RZ ;  /* 0x0080000006077824 */ /* 0x000fe200078e00ff */
[----:B------:R-:W-:Y:S01]  /*1850*/  SHF.L.U32 R6, R11, 0x17, RZ ;  /* 0x000000170b067819 */ /* 0x000fe200000006ff */
[----:B------:R-:W-:Y:S01]  /*1860*/  FADD R3, R3, R16 ;  /* 0x0000001003037221 */ /* 0x000fe20000000000 */
[----:B------:R-:W-:Y:S01]  /*1870*/  FMUL R8, R5, R38 ;  /* 0x0000002605087220 */ /* 0x000fe20000400000 */
[----:B--2---:R-:W-:Y:S01]  /*1880*/  FMUL R9, R7, R40 ;  /* 0x0000002807097220 */ /* 0x004fe20000400000 */
[----:B------:R-:W-:Y:S01]  /*1890*/  FADD R5, R21, -12583039 ;  /* 0xcb40007f15057421 */ /* 0x000fe20000000000 */
[----:B------:R-:W-:Y:S01]  /*18a0*/  FADD R0, R3, R10 ;  /* 0x0000000a03007221 */ /* 0x000fe20000000000 */
[----:B------:R-:W-:Y:S01]  /*18b0*/  FFMA R32, R32, 1.925963033500011079e-08, R37 ;  /* 0x32a5706020207823 */ /* 0x000fe20000000025 */
[----:B------:R-:W0:Y:S01]  /*18c0*/  MUFU.EX2 R33, R33 ;  /* 0x0000002100217308 */ /* 0x000e220000000800 */
[----:B------:R-:W-:Y:S01]  /*18d0*/  FFMA R11, R20, 1.4426950216293334961, -R5 ;  /* 0x3fb8aa3b140b7823 */ /* 0x000fe20000000805 */
[----:B------:R-:W-:Y:S01]  /*18e0*/  FADD R3, R0, R9 ;  /* 0x0000000900037221 */ /* 0x000fe20000000000 */
[----:B---3--:R-:W-:Y:S01]  /*18f0*/  FMUL R7, R6, R35 ;  /* 0x0000002306077220 */ /* 0x008fe20000400000 */
[----:B------:R-:W-:-:S02]  /*1900*/  IMAD.SHL.U32 R5, R4, 0x800000, RZ ;  /* 0x0080000004057824 */ /* 0x000fc400078e00ff */
[----:B------:R-:W-:Y:S01]  /*1910*/  FFMA R20, R20, 1.925963033500011079e-08, R11 ;  /* 0x32a5706014147823 */ /* 0x000fe2000000000b */
[----:B------:R-:W-:Y:S01]  /*1920*/  FADD R0, R3, R8 ;  /* 0x0000000803007221 */ /* 0x000fe20000000000 */
[----:B------:R-:W-:Y:S01]  /*1930*/  SHF.L.U32 R11, R12, 0x17, RZ ;  /* 0x000000170c0b7819 */ /* 0x000fe200000006ff */
[----:B------:R-:W2:Y:S01]  /*1940*/  MUFU.EX2 R32, R32 ;  /* 0x0000002000207308 */ /* 0x000ea20000000800 */
[----:B----4-:R-:W-:Y:S01]  /*1950*/  FMUL R6, R5, R14 ;  /* 0x0000000e05067220 */ /* 0x010fe20000400000 */
[----:B------:R-:W-:Y:S01]  /*1960*/  FADD R3, R0, R7 ;  /* 0x0000000700037221 */ /* 0x000fe20000000000 */
[----:B------:R-:W-:Y:S01]  /*1970*/  SHF.L.U32 R4, R13, 0x17, RZ ;  /* 0x000000170d047819 */ /* 0x000fe200000006ff */
[----:B-----5:R-:W-:Y:S01]  /*1980*/  FMUL R5, R11, R34 ;  /* 0x000000220b057220 */ /* 0x020fe20000400000 */
[----:B------:R-:W-:Y:S01]  /*1990*/  SHF.L.U32 R21, R21, 0x17, RZ ;  /* 0x0000001715157819 */ /* 0x000fe200000006ff */
[----:B------:R-:W-:Y:S02]  /*19a0*/  FADD R0, R3, R6 ;  /* 0x0000000603007221 */ /* 0x000fe40000000000 */
[----:B------:R-:W3:Y:S01]  /*19b0*/  MUFU.EX2 R20, R20 ;  /* 0x0000001400147308 */ /* 0x000ee20000000800 */
[----:B-1----:R-:W-:Y:S01]  /*19c0*/  FMUL R4, R4, R31 ;  /* 0x0000001f04047220 */ /* 0x002fe20000400000 */
[----:B------:R-:W-:Y:S01]  /*19d0*/  FADD R11, R0, R5 ;  /* 0x00000005000b7221 */ /* 0x000fe20000000000 */
[----:B0-----:R-:W-:-:S03]  /*19e0*/  FMUL R3, R2, R33 ;  /* 0x0000002102037220 */ /* 0x001fc60000400000 */
        /* <DEDUP_REMOVED lines=15> */
.L_x_36033:
        /* <DEDUP_REMOVED lines=13> */
[----:B------:R-:W-:Y:S05]  /*1bb0*/  CALL.REL.NOINC `($__internal_594_$__cuda_sm3x_div_rn_noftz_f32_slowpath) ;  /* 0x0000001c00947944 */ /* 0x000fea0003c00000 */
[----:B------:R-:W-:-:S07]  /*1bc0*/  MOV R12, R11 ;  /* 0x0000000b000c7202 */ /* 0x000fce0000000f00 */
.L_x_35986:
[----:B------:R-:W-:Y:S05]  /*1bd0*/  BSYNC.RECONVERGENT B3 ;  /* 0x0000000000037941 */ /* 0x000fea0003800200 */
.L_x_35985:
        /* <DEDUP_REMOVED lines=14> */
.L_x_35988:
[----:B------:R-:W-:Y:S05]  /*1cc0*/  BSYNC.RECONVERGENT B3 ;  /* 0x0000000000037941 */ /* 0x000fea0003800200 */
.L_x_35987:
        /* <DEDUP_REMOVED lines=14> */
.L_x_35990:
[----:B------:R-:W-:Y:S05]  /*1db0*/  BSYNC.RECONVERGENT B3 ;  /* 0x0000000000037941 */ /* 0x000fea0003800200 */
.L_x_35989:
        /* <DEDUP_REMOVED lines=14> */
.L_x_35992:
[----:B------:R-:W-:Y:S05]  /*1ea0*/  BSYNC.RECONVERGENT B3 ;  /* 0x0000000000037941 */ /* 0x000fea0003800200 */
.L_x_35991:
        /* <DEDUP_REMOVED lines=14> */
.L_x_35994:
[----:B------:R-:W-:Y:S05]  /*1f90*/  BSYNC.RECONVERGENT B3 ;  /* 0x0000000000037941 */ /* 0x000fea0003800200 */
.L_x_35993:
        /* <DEDUP_REMOVED lines=14> */
.L_x_35996:
[----:B------:R-:W-:Y:S05]  /*2080*/  BSYNC.RECONVERGENT B3 ;  /* 0x0000000000037941 */ /* 0x000fea0003800200 */
.L_x_35995:
        /* <DEDUP_REMOVED lines=14> */
.L_x_35998:
[----:B------:R-:W-:Y:S05]  /*2170*/  BSYNC.RECONVERGENT B3 ;  /* 0x0000000000037941 */ /* 0x000fea0003800200 */
.L_x_35997:
        /* <DEDUP_REMOVED lines=14> */
.L_x_36000:
[----:B------:R-:W-:Y:S05]  /*2260*/  BSYNC.RECONVERGENT B3 ;  /* 0x0000000000037941 */ /* 0x000fea0003800200 */
.L_x_35999:
        /* <DEDUP_REMOVED lines=14> */
.L_x_36002:
[----:B------:R-:W-:Y:S05]  /*2350*/  BSYNC.RECONVERGENT B3 ;  /* 0x0000000000037941 */ /* 0x000fea0003800200 */
.L_x_36001:
        /* <DEDUP_REMOVED lines=14> */
.L_x_36004:
[----:B------:R-:W-:Y:S05]  /*2440*/  BSYNC.RECONVERGENT B3 ;  /* 0x0000000000037941 */ /* 0x000fea0003800200 */
.L_x_36003:
        /* <DEDUP_REMOVED lines=14> */
.L_x_36006:
[----:B------:R-:W-:Y:S05]  /*2530*/  BSYNC.RECONVERGENT B3 ;  /* 0x0000000000037941 */ /* 0x000fea0003800200 */
.L_x_36005:
        /* <DEDUP_REMOVED lines=14> */
.L_x_36008:
[----:B------:R-:W-:Y:S05]  /*2620*/  BSYNC.RECONVERGENT B3 ;  /* 0x0000000000037941 */ /* 0x000fea0003800200 */
.L_x_36007:
[----:B------:R-:W1:Y:S01]  /*2630*/  LDC.64 R2, c[0x0][0x3b8] ;  /* 0x0000ee00ff027b82 */ /* 0x000e620000000a00 */
[----:B------:R-:W-:Y:S01]  /*2640*/  BSSY.RECONVERGENT B1, `(.L_x_36009) ;  /* 0x000001b000017945 */ /* 0x000fe20003800200 */
[-C--:B-1----:R-:W-:Y:S02]  /*2650*/  ISETP.GE.U32.AND P2, PT, R26, R2.reuse, PT ;  /* 0x000000021a00720c */ /* 0x082fe40003f46070 */
        /* <DEDUP_REMOVED lines=25> */
.L_x_36010:
[----:B------:R-:W-:Y:S05]  /*27f0*/  BSYNC.RECONVERGENT B1 ;  /* 0x0000000000017941 */ /* 0x000fea0003800200 */
.L_x_36009:
        /* <DEDUP_REMOVED lines=18> */
.L_x_36012:
[----:B------:R-:W-:Y:S05]  /*2920*/  BSYNC.RECONVERGENT B1 ;  /* 0x0000000000017941 */ /* 0x000fea0003800200 */
.L_x_36011:
        /* <DEDUP_REMOVED lines=18> */
.L_x_36014:
[----:B------:R-:W-:Y:S05]  /*2a50*/  BSYNC.RECONVERGENT B1 ;  /* 0x0000000000017941 */ /* 0x000fea0003800200 */
.L_x_36013:
        /* <DEDUP_REMOVED lines=18> */
.L_x_36016:
[----:B------:R-:W-:Y:S05]  /*2b80*/  BSYNC.RECONVERGENT B1 ;  /* 0x0000000000017941 */ /* 0x000fea0003800200 */
.L_x_36015:
        /* <DEDUP_REMOVED lines=18> */
.L_x_36018:
[----:B------:R-:W-:Y:S05]  /*2cb0*/  BSYNC.RECONVERGENT B1 ;  /* 0x0000000000017941 */ /* 0x000fea0003800200 */
.L_x_36017:
        /* <DEDUP_REMOVED lines=18> */
.L_x_36020:
[----:B------:R-:W-:Y:S05]  /*2de0*/  BSYNC.RECONVERGENT B1 ;  /* 0x0000000000017941 */ /* 0x000fea0003800200 */
.L_x_36019:
[----:B------:R-:W-:-:S04]  /*2df0*/  IADD3 R28, P0, PT, R29, R28, RZ ;  /* 0x0000001c1d1c7210 */ /* 0x000fc80007f1e0ff */
[----:B------:R-:W-:Y:S02]  /*2e00*/  LEA.HI.X.SX32 R27, R29, R27, 0x1, P0 ;  /* 0x0000001b1d1b7211 */ /* 0x000fe400000f0eff */
[----:B------:R-:W-:-:S04]  /*2e10*/  ISETP.GE.U32.AND P0, PT, R28, UR46, PT ;  /* 0x0000002e1c007c0c */ /* 0x000fc8000bf06070 */
[----:B------:R-:W-:-:S13]  /*2e20*/  ISETP.GE.AND.EX P0, PT, R27, UR47, PT, P0 ;  /* 0x0000002f1b007c0c */ /* 0x000fda000bf06300 */
[----:B------:R-:W-:Y:S05]  /*2e30*/  @!P0 BRA `(.L_x_36021) ;  /* 0xffffffd400288947 */ /* 0x000fea000383ffff */
[----:B------:R-:W-:Y:S05]  /*2e40*/  BSYNC B0 ;  /* 0x0000000000007941 */ /* 0x000fea0003800000 */
.L_x_35971:
[----:B------:R-:W-:Y:S05]  /*2e50*/  EXIT ;  /* 0x000000000000794d */ /* 0x000fea0003800000 */
.L_x_35984:
[----:B------:R-:W-:Y:S01]  /*2e60*/  HFMA2 R11, -RZ, RZ, 0, 1.847743988037109375e-06 ;  /* 0x0000001fff0b7431 */ /* 0x000fe200000001ff */
[----:B------:R-:W-:Y:S01]  /*2e70*/  BSSY B1, `(.L_x_36022) ;  /* 0x0000006000017945 */ /* 0x000fe20003800000 */
[----:B------:R-:W-:Y:S02]  /*2e80*/  MOV R12, 0x10 ;  /* 0x00000010000c7802 */ /* 0x000fe40000000f00 */
[----:B------:R-:W-:-:S07]  /*2e90*/  MOV R15, 0xffffffff ;  /* 0xffffffff000f7802 */ /* 0x000fce0000000f00 */
[----:B-1----:R-:W-:Y:S05]  /*2ea0*/  WARPSYNC.COLLECTIVE R15, `(.L_x_36023) ;  /* 0x000000000f087348 */ /* 0x002fea0003c00000 */
[----:B------:R0:W2:Y:S02]  /*2eb0*/  SHFL.BFLY P6, R14, R13, R12, R11 ;  /* 0x0c00000c0d0e7389 */ /* 0x0000a400000c000b */
[----:B012---:R-:W-:Y:S05]  /*2ec0*/  ENDCOLLECTIVE ;  /* 0x000000000000791b */ /* 0x007fea0003800000 */
.L_x_36023:
[----:B------:R-:W-:Y:S05]  /*2ed0*/  BSYNC B1 ;  /* 0x0000000000017941 */ /* 0x000fea0003800000 */
.L_x_36022:
[----:B------:R-:W-:Y:S01]  /*2ee0*/  HFMA2 R11, -RZ, RZ, 0, 1.847743988037109375e-06 ;  /* 0x0000001fff0b7431 */ /* 0x000fe200000001ff */
[----:B------:R-:W-:Y:S01]  /*2ef0*/  FMNMX R13, R14, R13, !PT ;  /* 0x0000000d0e0d7209 */ /* 0x000fe20007800000 */
[----:B------:R-:W-:Y:S01]  /*2f00*/  IMAD.MOV.U32 R12, RZ, RZ, 0x8 ;  /* 0x00000008ff0c7424 */ /* 0x000fe200078e00ff */
[----:B------:R-:W-:-:S07]  /*2f10*/  MOV R15, 0xffffffff ;  /* 0xffffffff000f7802 */ /* 0x000fce0000000f00 */
[----:B------:R-:W-:Y:S05]  /*2f20*/  WARPSYNC.COLLECTIVE R15, `(.L_x_36024) ;  /* 0x000000000f087348 */ /* 0x000fea0003c00000 */
[----:B------:R0:W1:Y:S02]  /*2f30*/  SHFL.BFLY P6, R14, R13, R12, R11 ;  /* 0x0c00000c0d0e7389 */ /* 0x00006400000c000b */
[----:B01----:R-:W-:Y:S05]  /*2f40*/  ENDCOLLECTIVE ;  /* 0x000000000000791b */ /* 0x003fea0003800000 */
.L_x_36024:
[----:B------:R-:W-:Y:S01]  /*2f50*/  IMAD.MOV.U32 R12, RZ, RZ, 0x4 ;  /* 0x00000004ff0c7424 */ /* 0x000fe200078e00ff */
[----:B------:R-:W-:-:S04]  /*2f60*/  FMNMX R0, R13, R14, !PT ;  /* 0x0000000e0d007209 */ /* 0x000fc80007800000 */
[----:B------:R-:W-:-:S07]  /*2f70*/  MOV R13, R0 ;  /* 0x00000000000d7202 */ /* 0x000fce0000000f00 */
[----:B------:R-:W-:Y:S05]  /*2f80*/  WARPSYNC.COLLECTIVE R15, `(.L_x_36025) ;  /* 0x000000000f087348 */ /* 0x000fea0003c00000 */
[----:B------:R0:W1:Y:S02]  /*2f90*/  SHFL.BFLY P6, R14, R13, R12, R11 ;  /* 0x0c00000c0d0e7389 */ /* 0x00006400000c000b */
[----:B01----:R-:W-:Y:S05]  /*2fa0*/  ENDCOLLECTIVE ;  /* 0x000000000000791b */ /* 0x003fea0003800000 */
.L_x_36025:
[----:B------:R-:W-:Y:S01]  /*2fb0*/  HFMA2 R12, -RZ, RZ, 0, 1.1920928955078125e-07 ;  /* 0x00000002ff0c7431 */ /* 0x000fe200000001ff */
[----:B------:R-:W-:-:S04]  /*2fc0*/  FMNMX R2, R0, R14, !PT ;  /* 0x0000000e00027209 */ /* 0x000fc80007800000 */
[----:B------:R-:W-:-:S07]  /*2fd0*/  MOV R13, R2 ;  /* 0x00000002000d7202 */ /* 0x000fce0000000f00 */
[----:B------:R-:W-:Y:S05]  /*2fe0*/  WARPSYNC.COLLECTIVE R15, `(.L_x_36026) ;  /* 0x000000000f087348 */ /* 0x000fea0003c00000 */
[----:B------:R0:W1:Y:S02]  /*2ff0*/  SHFL.BFLY P6, R14, R13, R12, R11 ;  /* 0x0c00000c0d0e7389 */ /* 0x00006400000c000b */
[----:B01----:R-:W-:Y:S05]  /*3000*/  ENDCOLLECTIVE ;  /* 0x000000000000791b */ /* 0x003fea0003800000 */
.L_x_36026:
[----:B------:R-:W-:Y:S01]  /*3010*/  IMAD.MOV.U32 R12, RZ, RZ, 0x1 ;  /* 0x00000001ff0c7424 */ /* 0x000fe200078e00ff */
[----:B------:R-:W-:-:S04]  /*3020*/  FMNMX R3, R2, R14, !PT ;  /* 0x0000000e02037209 */ /* 0x000fc80007800000 */
[----:B------:R-:W-:-:S07]  /*3030*/  MOV R13, R3 ;  /* 0x00000003000d7202 */ /* 0x000fce0000000f00 */
[----:B------:R-:W-:Y:S05]  /*3040*/  WARPSYNC.COLLECTIVE R15, `(.L_x_36027) ;  /* 0x000000000f087348 */ /* 0x000fea0003c00000 */
[----:B------:R0:W1:Y:S02]  /*3050*/  SHFL.BFLY P6, R14, R13, R12, R11 ;  /* 0x0c00000c0d0e7389 */ /* 0x00006400000c000b */
[----:B01----:R-:W-:Y:S05]  /*3060*/  ENDCOLLECTIVE ;  /* 0x000000000000791b */ /* 0x003fea0003800000 */
.L_x_36027:
        /* <DEDUP_REMOVED lines=96> */
[----:B0-----:R-:W-:Y:S02]  /*3670*/  HFMA2 R12, -RZ, RZ, 0, 9.5367431640625e-07 ;  /* 0x00000010ff0c7431 */ /* 0x001fe400000001ff */
[----:B-1----:R-:W-:Y:S01]  /*3680*/  FMUL R3, R0, R3 ;  /* 0x0000000300037220 */ /* 0x002fe20000400000 */
[----:B------:R-:W-:-:S04]  /*3690*/  FFMA.SAT R0, R32, R13, 0.5 ;  /* 0x3f00000020007423 */ /* 0x000fc8000000200d */
[----:B------:R-:W-:-:S04]  /*36a0*/  FFMA.RM R2, R0, R15, 12582913 ;  /* 0x4b40000100027423 */ /* 0x000fc8000000400f */
        /* <DEDUP_REMOVED lines=20> */
[----:B------:R-:W-:Y:S01]  /*37f0*/  FADD R11, R0, R3 ;  /* 0x00000003000b7221 */ /* 0x000fe20000000000 */
[----:B-1----:R-:W-:Y:S01]  /*3800*/  FMUL R0, R14, R15 ;  /* 0x0000000f0e007220 */ /* 0x002fe20000400000 */
[----:B------:R-:W-:Y:S02]  /*3810*/  MOV R15, 0xffffffff ;  /* 0xffffffff000f7802 */ /* 0x000fe40000000f00 */
[----:B------:R-:W-:-:S04]  /*3820*/  FADD R11, R11, R2 ;  /* 0x000000020b0b7221 */ /* 0x000fc80000000000 */
[----:B------:R-:W-:Y:S01]  /*3830*/  FADD R13, R11, R0 ;  /* 0x000000000b0d7221 */ /* 0x000fe20000000000 */
[----:B------:R-:W-:-:S07]  /*3840*/  IMAD.MOV.U32 R11, RZ, RZ, 0x1f ;  /* 0x0000001fff0b7424 */ /* 0x000fce00078e00ff */
[----:B------:R-:W-:Y:S05]  /*3850*/  WARPSYNC.COLLECTIVE R15, `(.L_x_36028) ;  /* 0x000000000f087348 */ /* 0x000fea0003c00000 */
[----:B------:R0:W1:Y:S02]  /*3860*/  SHFL.BFLY P6, R14, R13, R12, R11 ;  /* 0x0c00000c0d0e7389 */ /* 0x00006400000c000b */
[----:B01----:R-:W-:Y:S05]  /*3870*/  ENDCOLLECTIVE ;  /* 0x000000000000791b */ /* 0x003fea0003800000 */
.L_x_36028:
[----:B------:R-:W-:Y:S02]  /*3880*/  HFMA2 R12, -RZ, RZ, 0, 4.76837158203125e-07 ;  /* 0x00000008ff0c7431 */ /* 0x000fe400000001ff */
[----:B------:R-:W-:-:S05]  /*3890*/  FADD R20, R13, R14 ;  /* 0x0000000e0d147221 */ /* 0x000fca0000000000 */
[----:B------:R-:W-:-:S07]  /*38a0*/  MOV R13, R20 ;  /* 0x00000014000d7202 */ /* 0x000fce0000000f00 */
[----:B------:R-:W-:Y:S05]  /*38b0*/  WARPSYNC.COLLECTIVE R15, `(.L_x_36029) ;  /* 0x000000000f087348 */ /* 0x000fea0003c00000 */
[----:B------:R0:W1:Y:S02]  /*38c0*/  SHFL.BFLY P6, R14, R13, R12, R11 ;  /* 0x0c00000c0d0e7389 */ /* 0x00006400000c000b */
[----:B01----:R-:W-:Y:S05]  /*38d0*/  ENDCOLLECTIVE ;  /* 0x000000000000791b */ /* 0x003fea0003800000 */
.L_x_36029:
[----:B------:R-:W-:Y:S01]  /*38e0*/  MOV R12, 0x4 ;  /* 0x00000004000c7802 */ /* 0x000fe20000000f00 */
[----:B------:R-:W-:-:S04]  /*38f0*/  FADD R21, R20, R14 ;  /* 0x0000000e14157221 */ /* 0x000fc80000000000 */
[----:B------:R-:W-:-:S07]  /*3900*/  IMAD.MOV.U32 R13, RZ, RZ, R21 ;  /* 0x000000ffff0d7224 */ /* 0x000fce00078e0015 */
[----:B------:R-:W-:Y:S05]  /*3910*/  WARPSYNC.COLLECTIVE R15, `(.L_x_36030) ;  /* 0x000000000f087348 */ /* 0x000fea0003c00000 */
[----:B------:R0:W1:Y:S02]  /*3920*/  SHFL.BFLY P6, R14, R13, R12, R11 ;  /* 0x0c00000c0d0e7389 */ /* 0x00006400000c000b */
[----:B01----:R-:W-:Y:S05]  /*3930*/  ENDCOLLECTIVE ;  /* 0x000000000000791b */ /* 0x003fea0003800000 */
.L_x_36030:
[----:B------:R-:W-:Y:S02]  /*3940*/  HFMA2 R12, -RZ, RZ, 0, 1.1920928955078125e-07 ;  /* 0x00000002ff0c7431 */ /* 0x000fe400000001ff */
[----:B------:R-:W-:-:S05]  /*3950*/  FADD R31, R21, R14 ;  /* 0x0000000e151f7221 */ /* 0x000fca0000000000 */
[----:B------:R-:W-:-:S07]  /*3960*/  MOV R13, R31 ;  /* 0x0000001f000d7202 */ /* 0x000fce0000000f00 */
[----:B------:R-:W-:Y:S05]  /*3970*/  WARPSYNC.COLLECTIVE R15, `(.L_x_36031) ;  /* 0x000000000f087348 */ /* 0x000fea0003c00000 */
[----:B------:R0:W1:Y:S02]  /*3980*/  SHFL.BFLY P6, R14, R13, R12, R11 ;  /* 0x0c00000c0d0e7389 */ /* 0x00006400000c000b */
[----:B01----:R-:W-:Y:S05]  /*3990*/  ENDCOLLECTIVE ;  /* 0x000000000000791b */ /* 0x003fea0003800000 */
.L_x_36031:
[----:B------:R-:W-:Y:S01]  /*39a0*/  MOV R12, 0x1 ;  /* 0x00000001000c7802 */ /* 0x000fe20000000f00 */
[----:B------:R-:W-:-:S04]  /*39b0*/  FADD R32, R31, R14 ;  /* 0x0000000e1f207221 */ /* 0x000fc80000000000 */
[----:B------:R-:W-:-:S07]  /*39c0*/  IMAD.MOV.U32 R13, RZ, RZ, R32 ;  /* 0x000000ffff0d7224 */ /* 0x000fce00078e0020 */
[----:B------:R-:W-:Y:S05]  /*39d0*/  WARPSYNC.COLLECTIVE R15, `(.L_x_36032) ;  /* 0x000000000f087348 */ /* 0x000fea0003c00000 */
[----:B------:R0:W1:Y:S02]  /*39e0*/  SHFL.BFLY P6, R14, R13, R12, R11 ;  /* 0x0c00000c0d0e7389 */ /* 0x00006400000c000b */
[----:B01----:R-:W-:Y:S05]  /*39f0*/  ENDCOLLECTIVE ;  /* 0x000000000000791b */ /* 0x003fea0003800000 */
.L_x_36032:
[----:B------:R-:W-:Y:S05]  /*3a00*/  BRA `(.L_x_36033) ;  /* 0xffffffe000347947 */ /* 0x000fea000383ffff */
        .weak           $__internal_594_$__cuda_sm3x_div_rn_noftz_f32_slowpath
        .type           $__internal_594_$__cuda_sm3x_div_rn_noftz_f32_slowpath,@function
        .size           $__internal_594_$__cuda_sm3x_div_rn_noftz_f32_slowpath,(.L_x_37971 - $__internal_594_$__cuda_sm3x_div_rn_noftz_f32_slowpath)
$__internal_594_$__cuda_sm3x_div_rn_noftz_f32_slowpath:
        /* <DEDUP_REMOVED lines=35> */
.L_x_36035:
        /* <DEDUP_REMOVED lines=51> */
.L_x_36042:
[----:B------:R-:W-:-:S04]  /*3f70*/  LOP3.LUT R11, R11, 0x80000000, RZ, 0xc0, !PT ;  /* 0x800000000b0b7812 */ /* 0x000fc800078ec0ff */
[----:B------:R-:W-:Y:S01]  /*3f80*/  LOP3.LUT R11, R11, 0x7f800000, RZ, 0xfc, !PT ;  /* 0x7f8000000b0b7812 */ /* 0x000fe200078efcff */
[----:B------:R-:W-:Y:S06]  /*3f90*/  BRA `(.L_x_36043) ;  /* 0x0000000000047947 */ /* 0x000fec0003800000 */
.L_x_36041:
[----:B------:R-:W-:-:S07]  /*3fa0*/  LEA R11, R34, R11, 0x17 ;  /* 0x0000000b220b7211 */ /* 0x000fce00078eb8ff */
.L_x_36043:
[----:B------:R-:W-:Y:S05]  /*3fb0*/  BSYNC.RECONVERGENT B2 ;  /* 0x0000000000027941 */ /* 0x000fea0003800200 */
.L_x_36040:
[----:B------:R-:W-:Y:S05]  /*3fc0*/  BRA `(.L_x_36044) ;  /* 0x0000000000207947 */ /* 0x000fea0003800000 */
.L_x_36039:
[----:B------:R-:W-:-:S04]  /*3fd0*/  LOP3.LUT R11, R20, 0x80000000, R11, 0x48, !PT ;  /* 0x80000000140b7812 */ /* 0x000fc800078e480b */
[----:B------:R-:W-:Y:S01]  /*3fe0*/  LOP3.LUT R11, R11, 0x7f800000, RZ, 0xfc, !PT ;  /* 0x7f8000000b0b7812 */ /* 0x000fe200078efcff */
[----:B------:R-:W-:Y:S06]  /*3ff0*/  BRA `(.L_x_36044) ;  /* 0x0000000000147947 */ /* 0x000fec0003800000 */
.L_x_36038:
[----:B------:R-:W-:Y:S01]  /*4000*/  LOP3.LUT R11, R20, 0x80000000, R11, 0x48, !PT ;  /* 0x80000000140b7812 */ /* 0x000fe200078e480b */
[----:B------:R-:W-:Y:S06]  /*4010*/  BRA `(.L_x_36044) ;  /* 0x00000000000c7947 */ /* 0x000fec0003800000 */
.L_x_36037:
[----:B------:R-:W0:Y:S01]  /*4020*/  MUFU.RSQ R11, -QNAN ;  /* 0xffc00000000b7908 */ /* 0x000e220000001400 */
[----:B------:R-:W-:Y:S05]  /*4030*/  BRA `(.L_x_36044) ;  /* 0x0000000000047947 */ /* 0x000fea0003800000 */
.L_x_36036:
[----:B------:R-:W-:-:S07]  /*4040*/  FADD.FTZ R11, R11, R20 ;  /* 0x000000140b0b7221 */ /* 0x000fce0000010000 */
.L_x_36044:
[----:B------:R-:W-:Y:S05]  /*4050*/  BSYNC.RECONVERGENT B1 ;  /* 0x0000000000017941 */ /* 0x000fea0003800200 */
.L_x_36034:
[----:B------:R-:W-:Y:S01]  /*4060*/  HFMA2 R21, -RZ, RZ, 0, 0 ;  /* 0x00000000ff157431 */ /* 0x000fe200000001ff */
[----:B------:R-:W-:-:S04]  /*4070*/  MOV R20, R32 ;  /* 0x0000002000147202 */ /* 0x000fc80000000f00 */
[----:B0-----:R-:W-:Y:S05]  /*4080*/  RET.REL.NODEC R20 `(_Z15SoftmaxWarpImplI24ElementwiseScaleMaskLoadIffbE11DirectStoreIffEfLi2ELi12ELi32ELi1ELb1EL9Algorithm0EEvT_T0_ll) ;  /* 0xffffffbc14dc7950 */ /* 0x001fea0003c3ffff */
.L_x_36045:
        /* <DEDUP_REMOVED lines=15> */
.L_x_37971:


//--------------------- .text._Z15SoftmaxWarpImplI24ElementwiseScaleMaskLoadIffbE11DirectStoreIffEfLi2ELi12ELi32ELi1ELb0EL9Algorithm0EEvT_T0_ll --------------------------
	.section	.text._Z15SoftmaxWarpImplI24ElementwiseScaleMaskLoadIffbE11DirectStoreIffEfLi2ELi12ELi32ELi1ELb0EL9Algorithm0EEvT_T0_ll,"ax",@progbits
	.align	128
        .global         _Z15SoftmaxWarpImplI24ElementwiseScaleMaskLoadIffbE11DirectStoreIffEfLi2ELi12ELi32ELi1ELb0EL9Algorithm0EEvT_T0_ll
        .type           _Z15SoftmaxWarpImplI24ElementwiseScaleMaskLoadIffbE11DirectStoreIffEfLi2ELi12ELi32ELi1ELb0EL9Algorithm0EEvT_T0_ll,@function
        .size           _Z15SoftmaxWarpImplI24ElementwiseScaleMaskLoadIffbE11DirectStoreIffEfLi2ELi12ELi32ELi1ELb0EL9Algorithm0EEvT_T0_ll,(.L_x_37972 - _Z15SoftmaxWarpImplI24ElementwiseScaleMaskLoadIffbE11DirectStoreIffEfLi2ELi12ELi32ELi1ELb0EL9Algorithm0EEvT_T0_ll)
        .other          _Z15SoftmaxWarpImplI24ElementwiseScaleMaskLoadIffbE11DirectStoreIffEfLi2ELi12ELi32ELi1ELb0EL9Algorithm0EEvT_T0_ll,@"STO_CUDA_ENTRY STV_DEFAULT"
_Z15SoftmaxWarpImplI24ElementwiseScaleMaskLoadIffbE11DirectStoreIffEfLi2ELi12ELi32ELi1ELb0EL9Algorithm0EEvT_T0_ll:
.text._Z15SoftmaxWarpImplI24ElementwiseScaleMaskLoadIffbE11DirectStoreIffEfLi2ELi12ELi32ELi1ELb0EL9Algorithm0EEvT_T0_ll:
        /* <DEDUP_REMOVED lines=24> */
.L_x_36046:
        /* <DEDUP_REMOVED lines=14> */
.L_x_36072:
        /* <DEDUP_REMOVED lines=13> */
[----:B------:R-:W-:Y:S01]  /*0330*/  IADD3.X R9, PT, PT, RZ, R15, RZ, P0, !PT ;  /* 0x0000000fff097210 */ /* 0x000fe200007fe4ff */
[----:B------:R-:W-:-:S03]  /*0340*/  IMAD.X R7, RZ, RZ, R15, P1 ;  /* 0x000000ffff077224 */ /* 0x000fc600008e060f */
[----:B------:R-:W-:Y:S02]  /*0350*/  LEA.HI R28, P0, R9, R28, RZ, 0x1 ;  /* 0x0000001c091c7211 */ /* 0x000fe400078108ff */
[----:B------:R-:W-:Y:S02]  /*0360*/  LEA.HI R8, P1, R7, R8, RZ, 0x1 ;  /* 0x0000000807087211 */ /* 0x000fe400078308ff */
[----:B------:R-:W-:Y:S02]  /*0370*/  LOP3.LUT R4, R28, 0xfffffffe, RZ, 0xc0, !PT ;  /* 0xfffffffe1c047812 */ /* 0x000fe400078ec0ff */
[----:B------:R-:W-:Y:S02]  /*0380*/  IADD3.X R9, PT, PT, RZ, R9, RZ, P0, !PT ;  /* 0x00000009ff097210 */ /* 0x000fe400007fe4ff */
[----:B------:R-:W-:Y:S02]  /*0390*/  IADD3 R4, P0, PT, R4, UR38, RZ ;  /* 0x0000002604047c10 */ /* 0x000fe4000ff1e0ff */
[----:B------:R-:W-:-:S02]  /*03a0*/  LOP3.LUT R10, R8, 0xfffffffe, RZ, 0xc0, !PT ;  /* 0xfffffffe080a7812 */ /* 0x000fc400078ec0ff */
[----:B------:R-:W-:Y:S02]  /*03b0*/  IADD3.X R5, PT, PT, R9, UR39, RZ, P0, !PT ;  /* 0x0000002709057c10 */ /* 0x000fe400087fe4ff */
[----:B------:R-:W-:Y:S02]  /*03c0*/  IADD3.X R7, PT, PT, RZ, R7, RZ, P1, !PT ;  /* 0x00000007ff077210 */ /* 0x000fe40000ffe4ff */
[----:B------:R-:W-:Y:S01]  /*03d0*/  IADD3 R10, P1, PT, R10, UR38, RZ ;  /* 0x000000260a0a7c10 */ /* 0x000fe2000ff3e0ff */
[----:B------:R1:W2:Y:S03]  /*03e0*/  LDG.E.U16 R17, desc[UR4][R4.64] ;  /* 0x0000000404117981 */ /* 0x0002a6000c1e1500 */
[----:B------:R-:W-:-:S05]  /*03f0*/  IADD3.X R11, PT, PT, R7, UR39, RZ, P1, !PT ;  /* 0x00000027070b7c10 */ /* 0x000fca0008ffe4ff */
[----:B------:R-:W3:Y:S01]  /*0400*/  LDG.E.U16 R10, desc[UR6][R10.64] ;  /* 0x000000060a0a7981 */ /* 0x000ee2000c1e1500 */
[----:B------:R-:W-:Y:S02]  /*0410*/  IADD3 R26, P0, PT, R2, 0xc0, RZ ;  /* 0x000000c0021a7810 */ /* 0x000fe40007f1e0ff */
[----:B-1----:R-:W-:-:S03]  /*0420*/  SHF.L.U64.HI R4, R28, 0x2, R9 ;  /* 0x000000021c047819 */ /* 0x002fc60000010209 */
[----:B------:R-:W-:Y:S01]  /*0430*/  IMAD.X R13, RZ, RZ, R15, P0 ;  /* 0x000000ffff0d7224 */ /* 0x000fe200000e060f */
[----:B------:R-:W-:Y:S02]  /*0440*/  SHF.L.U32 R28, R28, 0x2, RZ ;  /* 0x000000021c1c7819 */ /* 0x000fe400000006ff */
[----:B------:R-:W-:Y:S02]  /*0450*/  IADD3 R6, P3, PT, R2, 0x100, RZ ;  /* 0x0000010002067810 */ /* 0x000fe40007f7e0ff */
[----:B------:R-:W-:Y:S02]  /*0460*/  LEA.HI R26, P0, R13, R26, RZ, 0x1 ;  /* 0x0000001a0d1a7211 */ /* 0x000fe400078108ff */
[----:B------:R-:W-:Y:S02]  /*0470*/  LOP3.LUT R28, R28, 0xfffffff8, RZ, 0xc0, !PT ;  /* 0xfffffff81c1c7812 */ /* 0x000fe400078ec0ff */
[----:B------:R-:W-:Y:S02]  /*0480*/  IADD3.X R13, PT, PT, RZ, R13, RZ, P0, !PT ;  /* 0x0000000dff0d7210 */ /* 0x000fe400007fe4ff */
[----:B------:R-:W-:-:S02]  /*0490*/  IADD3 R28, P0, PT, R28, UR36, RZ ;  /* 0x000000241c1c7c10 */ /* 0x000fc4000ff1e0ff */
[----:B------:R-:W-:Y:S02]  /*04a0*/  R2UR UR8, R18 ;  /* 0x00000000120872ca */ /* 0x000fe400000e0000 */
[C---:B------:R-:W-:Y:S02]  /*04b0*/  R2UR UR9, R19.reuse ;  /* 0x00000000130972ca */ /* 0x040fe400000e0000 */
[----:B------:R-:W-:Y:S02]  /*04c0*/  IADD3.X R29, PT, PT, R4, UR37, RZ, P0, !PT ;  /* 0x00000025041d7c10 */ /* 0x000fe400087fe4ff */
[----:B------:R-:W-:Y:S01]  /*04d0*/  R2UR UR10, R18 ;  /* 0x00000000120a72ca */ /* 0x000fe200000e0000 */
[----:B------:R-:W1:Y:S01]  /*04e0*/  LDC.64 R4, c[0x0][0x398] ;  /* 0x0000e600ff047b82 */ /* 0x000e620000000a00 */
[----:B------:R-:W-:Y:S02]  /*04f0*/  R2UR UR11, R19 ;  /* 0x00000000130b72ca */ /* 0x000fe400000e0000 */
[----:B--2---:R-:W-:-:S04]  /*0500*/  PRMT R0, R17, 0x7771, RZ ;  /* 0x0000777111007816 */ /* 0x004fc800000000ff */
[----:B------:R-:W-:Y:S02]  /*0510*/  ISETP.NE.AND P2, PT, R0, RZ, PT ;  /* 0x000000ff0000720c */ /* 0x000fe40003f45270 */
[----:B---3--:R-:W-:-:S04]  /*0520*/  PRMT R3, R10, 0x7771, RZ ;  /* 0x000077710a037816 */ /* 0x008fc800000000ff */
[----:B------:R-:W-:Y:S02]  /*0530*/  ISETP.NE.AND P1, PT, R3, RZ, PT ;  /* 0x000000ff0300720c */ /* 0x000fe40003f25270 */
[----:B------:R-:W-:-:S05]  /*0540*/  IADD3.X R3, PT, PT, RZ, R15, RZ, P3, !PT ;  /* 0x0000000fff037210 */ /* 0x000fca0001ffe4ff */
[----:B------:R-:W-:Y:S02]  /*0550*/  @P2 R2UR UR4, R18 ;  /* 0x00000000120422ca */ /* 0x000fe400000e0000 */
[----:B------:R-:W-:Y:S02]  /*0560*/  @P2 R2UR UR5, R19 ;  /* 0x00000000130522ca */ /* 0x000fe400000e0000 */
[C---:B------:R-:W-:Y:S01]  /*0570*/  SHF.L.U64.HI R0, R8.reuse, 0x2, R7 ;  /* 0x0000000208007819 */ /* 0x040fe20000010207 */
[----:B------:R-:W-:Y:S01]  /*0580*/  IMAD.SHL.U32 R8, R8, 0x4, RZ ;  /* 0x0000000408087824 */ /* 0x000fe200078e00ff */
[----:B------:R-:W-:Y:S02]  /*0590*/  LEA.HI R11, P5, R3, R6, RZ, 0x1 ;  /* 0x00000006030b7211 */ /* 0x000fe400078b08ff */
[----:B------:R-:W-:Y:S02]  /*05a0*/  LOP3.LUT R6, R26, 0xfffffffe, RZ, 0xc0, !PT ;  /* 0xfffffffe1a067812 */ /* 0x000fe400078ec0ff */
[----:B------:R-:W-:-:S02]  /*05b0*/  LOP3.LUT R8, R8, 0xfffffff8, RZ, 0xc0, !PT ;  /* 0xfffffff808087812 */ /* 0x000fc400078ec0ff */
[----:B------:R-:W-:Y:S02]  /*05c0*/  @P1 R2UR UR6, R18 ;  /* 0x00000000120612ca */ /* 0x000fe400000e0000 */
[----:B------:R-:W-:Y:S01]  /*05d0*/  @P1 R2UR UR7, R19 ;  /* 0x00000000130712ca */ /* 0x000fe200000e0000 */
[----:B------:R-:W1:Y:S01]  /*05e0*/  @P2 LDG.E R32, desc[UR4][R28.64+0x4] ;  /* 0x000004041c202981 */ /* 0x000e62000c1e1900 */
[----:B------:R-:W-:Y:S02]  /*05f0*/  IADD3 R6, P4, PT, R6, UR38, RZ ;  /* 0x0000002606067c10 */ /* 0x000fe4000ff9e0ff */
[----:B------:R-:W-:Y:S02]  /*0600*/  LOP3.LUT R30, R11, 0xfffffffe, RZ, 0xc0, !PT ;  /* 0xfffffffe0b1e7812 */ /* 0x000fe400078ec0ff */
[----:B------:R-:W-:Y:S02]  /*0610*/  IADD3 R8, P3, PT, R8, UR36, RZ ;  /* 0x0000002408087c10 */ /* 0x000fe4000ff7e0ff */
[----:B------:R-:W-:-:S02]  /*0620*/  IADD3.X R7, PT, PT, R13, UR39, RZ, P4, !PT ;  /* 0x000000270d077c10 */ /* 0x000fc4000a7fe4ff */
[----:B------:R-:W-:Y:S02]  /*0630*/  IADD3.X R20, PT, PT, RZ, R3, RZ, P5, !PT ;  /* 0x00000003ff147210 */ /* 0x000fe40002ffe4ff */
[----:B------:R-:W-:Y:S01]  /*0640*/  IADD3.X R9, PT, PT, R0, UR37, RZ, P3, !PT ;  /* 0x0000002500097c10 */ /* 0x000fe20009ffe4ff */
[----:B------:R2:W3:Y:S01]  /*0650*/  LDG.E.U16 R3, desc[UR8][R6.64] ;  /* 0x0000000806037981 */ /* 0x0004e2000c1e1500 */
[----:B------:R-:W-:-:S03]  /*0660*/  IADD3 R30, P0, PT, R30, UR38, RZ ;  /* 0x000000261e1e7c10 */ /* 0x000fc6000ff1e0ff */
[----:B------:R-:W4:Y:S01]  /*0670*/  @P1 LDG.E R34, desc[UR6][R8.64+0x4] ;  /* 0x0000040608221981 */ /* 0x000f22000c1e1900 */
[----:B------:R-:W-:Y:S01]  /*0680*/  IADD3.X R31, PT, PT, R20, UR39, RZ, P0, !PT ;  /* 0x00000027141f7c10 */ /* 0x000fe200087fe4ff */
[----:B------:R-:W5:Y:S01]  /*0690*/  LDCU UR4, c[0x0][0x398] ;  /* 0x00007300ff0477ac */ /* 0x000f620008000800 */
[----:B------:R-:W-:Y:S01]  /*06a0*/  PRMT R17, R17, 0x7770, RZ ;  /* 0x0000777011117816 */ /* 0x000fe200000000ff */
[----:B------:R-:W4:Y:S04]  /*06b0*/  LDG.E R14, desc[UR8][R8.64] ;  /* 0x00000008080e7981 */ /* 0x000f28000c1e1900 */
[----:B------:R0:W4:Y:S01]  /*06c0*/  LDG.E.U16 R0, desc[UR10][R30.64] ;  /* 0x0000000a1e007981 */ /* 0x000122000c1e1500 */
[----:B------:R-:W-:Y:S02]  /*06d0*/  R2UR UR6, R18 ;  /* 0x00000000120672ca */ /* 0x000fe400000e0000 */
[----:B------:R-:W-:-:S02]  /*06e0*/  R2UR UR7, R19 ;  /* 0x00000000130772ca */ /* 0x000fc400000e0000 */
[----:B------:R-:W-:Y:S01]  /*06f0*/  ISETP.NE.AND P0, PT, R17, RZ, PT ;  /* 0x000000ff1100720c */ /* 0x000fe20003f05270 */
[----:B-----5:R-:W-:Y:S01]  /*0700*/  IMAD.U32 R16, RZ, RZ, UR4 ;  /* 0x00000004ff107e24 */ /* 0x020fe2000f8e00ff */
[----:B--2---:R-:W-:-:S09]  /*0710*/  MOV R6, UR4 ;  /* 0x0000000400067c02 */ /* 0x004fd20008000f00 */
[----:B------:R2:W5:Y:S01]  /*0720*/  LDG.E R12, desc[UR6][R28.64] ;  /* 0x000000061c0c7981 */ /* 0x000562000c1e1900 */
[----:B-1----:R-:W-:Y:S01]  /*0730*/  @P2 FMUL R16, R32, R5 ;  /* 0x0000000520102220 */ /* 0x002fe20000400000 */
[----:B------:R-:W-:-:S04]  /*0740*/  LEA.HI R17, P2, R15, R2, RZ, 0x1 ;  /* 0x000000020f117211 */ /* 0x000fc800078508ff */
[----:B------:R-:W-:Y:S02]  /*0750*/  LOP3.LUT R21, R17, 0xfffffffe, RZ, 0xc0, !PT ;  /* 0xfffffffe11157812 */ /* 0x000fe400078ec0ff */
[----:B0-----:R-:W-:Y:S02]  /*0760*/  IADD3.X R30, PT, PT, RZ, R15, RZ, P2, !PT ;  /* 0x0000000fff1e7210 */ /* 0x001fe400017fe4ff */
[----:B---3--:R-:W-:Y:S01]  /*0770*/  PRMT R7, R3, 0x7771, RZ ;  /* 0x0000777103077816 */ /* 0x008fe200000000ff */
[----:B----4-:R-:W-:Y:S01]  /*0780*/  @P1 FMUL R6, R34, R5 ;  /* 0x0000000522061220 */ /* 0x010fe20000400000 */
[----:B--2---:R-:W-:Y:S02]  /*0790*/  IADD3 R28, P1, PT, R21, UR38, RZ ;  /* 0x00000026151c7c10 */ /* 0x004fe4000ff3e0ff */
[----:B------:R-:W-:Y:S02]  /*07a0*/  ISETP.NE.AND P6, PT, R7, RZ, PT ;  /* 0x000000ff0700720c */ /* 0x000fe40003fc5270 */
[----:B------:R-:W-:-:S02]  /*07b0*/  IADD3.X R29, PT, PT, R30, UR39, RZ, P1, !PT ;  /* 0x000000271e1d7c10 */ /* 0x000fc40008ffe4ff */
[----:B------:R-:W-:-:S04]  /*07c0*/  PRMT R7, R0, 0x7771, RZ ;  /* 0x0000777100077816 */ /* 0x000fc800000000ff */
[----:B------:R-:W-:Y:S02]  /*07d0*/  ISETP.NE.AND P3, PT, R7, RZ, PT ;  /* 0x000000ff0700720c */ /* 0x000fe40003f65270 */
[----:B------:R-:W2:Y:S01]  /*07e0*/  LDG.E.U16 R7, desc[UR6][R28.64] ;  /* 0x000000061c077981 */ /* 0x000ea2000c1e1500 */
[----:B------:R-:W-:-:S05]  /*07f0*/  IADD3 R2, P1, PT, R2, 0x140, RZ ;  /* 0x0000014002027810 */ /* 0x000fca0007f3e0ff */
[----:B------:R-:W-:-:S05]  /*0800*/  IMAD.X R9, RZ, RZ, R15, P1 ;  /* 0x000000ffff097224 */ /* 0x000fca00008e060f */
[----:B------:R-:W-:-:S04]  /*0810*/  LEA.HI R15, P1, R9, R2, RZ, 0x1 ;  /* 0x00000002090f7211 */ /* 0x000fc800078308ff */
[----:B------:R-:W-:Y:S02]  /*0820*/  LOP3.LUT R8, R15, 0xfffffffe, RZ, 0xc0, !PT ;  /* 0xfffffffe0f087812 */ /* 0x000fe400078ec0ff */
[----:B------:R-:W-:Y:S02]  /*0830*/  IADD3.X R32, PT, PT, RZ, R9, RZ, P1, !PT ;  /* 0x00000009ff207210 */ /* 0x000fe40000ffe4ff */
[----:B------:R-:W-:-:S04]  /*0840*/  IADD3 R8, P1, PT, R8, UR38, RZ ;  /* 0x0000002608087c10 */ /* 0x000fc8000ff3e0ff */
[----:B------:R-:W-:Y:S02]  /*0850*/  IADD3.X R9, PT, PT, R32, UR39, RZ, P1, !PT ;  /* 0x0000002720097c10 */ /* 0x000fe40008ffe4ff */
[----:B--2---:R-:W-:-:S04]  /*0860*/  PRMT R2, R7, 0x7771, RZ ;  /* 0x0000777107027816 */ /* 0x004fc800000000ff */
[----:B------:R-:W-:Y:S02]  /*0870*/  ISETP.NE.AND P5, PT, R2, RZ, PT ;  /* 0x000000ff0200720c */ /* 0x000fe40003fa5270 */
[----:B------:R0:W2:Y:S01]  /*0880*/  LDG.E.U16 R2, desc[UR6][R8.64] ;  /* 0x0000000608027981 */ /* 0x0000a2000c1e1500 */
[----:B------:R-:W-:Y:S02]  /*0890*/  SHF.L.U32 R28, R26, 0x2, RZ ;  /* 0x000000021a1c7819 */ /* 0x000fe400000006ff */
[C---:B------:R-:W-:Y:S01]  /*08a0*/  SHF.L.U64.HI R20, R11.reuse, 0x2, R20 ;  /* 0x000000020b147819 */ /* 0x040fe20000010214 */
[----:B------:R-:W-:Y:S01]  /*08b0*/  IMAD.SHL.U32 R11, R11, 0x4, RZ ;  /* 0x000000040b0b7824 */ /* 0x000fe200078e00ff */
[----:B------:R-:W-:Y:S02]  /*08c0*/  LOP3.LUT R28, R28, 0xfffffff8, RZ, 0xc0, !PT ;  /* 0xfffffff81c1c7812 */ /* 0x000fe400078ec0ff */
[----:B------:R-:W-:Y:S02]  /*08d0*/  @P6 R2UR UR8, R18 ;  /* 0x00000000120862ca */ /* 0x000fe400000e0000 */
[----:B------:R-:W-:-:S02]  /*08e0*/  @P6 R2UR UR9, R19 ;  /* 0x00000000130962ca */ /* 0x000fc400000e0000 */
[----:B------:R-:W-:Y:S02]  /*08f0*/  SHF.L.U64.HI R13, R26, 0x2, R13 ;  /* 0x000000021a0d7819 */ /* 0x000fe4000001020d */
[----:B------:R-:W-:Y:S02]  /*0900*/  IADD3 R28, P1, PT, R28, UR36, RZ ;  /* 0x000000241c1c7c10 */ /* 0x000fe4000ff3e0ff */
[----:B------:R-:W-:Y:S02]  /*0910*/  SHF.L.U64.HI R21, R17, 0x2, R30 ;  /* 0x0000000211157819 */ /* 0x000fe4000001021e */
[----:B------:R-:W-:Y:S02]  /*0920*/  LOP3.LUT R11, R11, 0xfffffff8, RZ, 0xc0, !PT ;  /* 0xfffffff80b0b7812 */ /* 0x000fe400078ec0ff */
[----:B------:R-:W-:Y:S02]  /*0930*/  PRMT R10, R10, 0x7770, RZ ;  /* 0x000077700a0a7816 */ /* 0x000fe400000000ff */
[----:B------:R-:W-:-:S02]  /*0940*/  SHF.L.U32 R17, R17, 0x2, RZ ;  /* 0x0000000211117819 */ /* 0x000fc400000006ff */
[----:B------:R-:W-:Y:S02]  /*0950*/  IADD3.X R29, PT, PT, R13, UR37, RZ, P1, !PT ;  /* 0x000000250d1d7c10 */ /* 0x000fe40008ffe4ff */
[----:B0-----:R-:W-:Y:S02]  /*0960*/  IADD3 R8, P2, PT, R11, UR36, RZ ;  /* 0x000000240b087c10 */ /* 0x001fe4000ff5e0ff */
[----:B------:R-:W-:Y:S01]  /*0970*/  ISETP.NE.AND P1, PT, R10, RZ, PT ;  /* 0x000000ff0a00720c */ /* 0x000fe20003f25270 */
[----:B------:R-:W3:Y:S01]  /*0980*/  @P6 LDG.E R40, desc[UR8][R28.64+0x4] ;  /* 0x000004081c286981 */ /* 0x000ee2000c1e1900 */
[----:B------:R-:W-:Y:S02]  /*0990*/  LOP3.LUT R10, R17, 0xfffffff8, RZ, 0xc0, !PT ;  /* 0xfffffff8110a7812 */ /* 0x000fe400078ec0ff */
[----:B------:R-:W-:Y:S02]  /*09a0*/  IADD3.X R9, PT, PT, R20, UR37, RZ, P2, !PT ;  /* 0x0000002514097c10 */ /* 0x000fe400097fe4ff */
[----:B------:R-:W-:Y:S01]  /*09b0*/  IADD3 R10, P2, PT, R10, UR36, RZ ;  /* 0x000000240a0a7c10 */ /* 0x000fe2000ff5e0ff */
[----:B------:R0:W4:Y:S01]  /*09c0*/  LDG.E R20, desc[UR6][R28.64] ;  /* 0x000000061c147981 */ /* 0x000122000c1e1900 */
[----:B------:R-:W-:-:S02]  /*09d0*/  @P5 R2UR UR8, R18 ;  /* 0x00000000120852ca */ /* 0x000fc400000e0000 */
[----:B------:R-:W-:Y:S01]  /*09e0*/  @P5 R2UR UR9, R19 ;  /* 0x00000000130952ca */ /* 0x000fe200000e0000 */
[----:B------:R-:W4:Y:S01]  /*09f0*/  LDG.E R26, desc[UR10][R8.64] ;  /* 0x0000000a081a7981 */ /* 0x000f22000c1e1900 */
[----:B------:R-:W-:-:S05]  /*0a00*/  IADD3.X R11, PT, PT, R21, UR37, RZ, P2, !PT ;  /* 0x00000025150b7c10 */ /* 0x000fca00097fe4ff */
[----:B------:R-:W4:Y:S01]  /*0a10*/  LDG.E R36, desc[UR6][R10.64] ;  /* 0x000000060a247981 */ /* 0x000f22000c1e1900 */
[----:B------:R-:W-:Y:S02]  /*0a20*/  @P3 R2UR UR12, R18 ;  /* 0x00000000120c32ca */ /* 0x000fe400000e0000 */
[----:B------:R-:W-:-:S03]  /*0a30*/  @P3 R2UR UR13, R19 ;  /* 0x00000000130d32ca */ /* 0x000fc600000e0000 */
[----:B------:R1:W4:Y:S01]  /*0a40*/  @P5 LDG.E R38, desc[UR8][R10.64+0x4] ;  /* 0x000004080a265981 */ /* 0x000322000c1e1900 */
[----:B0-----:R-:W-:-:S04]  /*0a50*/  SHF.L.U32 R28, R15, 0x2, RZ ;  /* 0x000000020f1c7819 */ /* 0x001fc800000006ff */
[----:B------:R-:W-:Y:S02]  /*0a60*/  LOP3.LUT R28, R28, 0xfffffff8, RZ, 0xc0, !PT ;  /* 0xfffffff81c1c7812 */ /* 0x000fe400078ec0ff */
[----:B------:R-:W-:Y:S02]  /*0a70*/  SHF.L.U64.HI R15, R15, 0x2, R32 ;  /* 0x000000020f0f7819 */ /* 0x000fe40000010220 */
[----:B------:R-:W-:Y:S01]  /*0a80*/  IADD3 R28, P4, PT, R28, UR36, RZ ;  /* 0x000000241c1c7c10 */ /* 0x000fe2000ff9e0ff */
[----:B------:R0:W4:Y:S03]  /*0a90*/  @P3 LDG.E R30, desc[UR12][R8.64+0x4] ;  /* 0x0000040c081e3981 */ /* 0x000126000c1e1900 */
[----:B------:R-:W-:-:S05]  /*0aa0*/  IADD3.X R29, PT, PT, R15, UR37, RZ, P4, !PT ;  /* 0x000000250f1d7c10 */ /* 0x000fca000a7fe4ff */
[----:B------:R-:W4:Y:S01]  /*0ab0*/  LDG.E R34, desc[UR6][R28.64] ;  /* 0x000000061c227981 */ /* 0x000f22000c1e1900 */
[----:B--2---:R-:W-:-:S04]  /*0ac0*/  PRMT R13, R2, 0x7771, RZ ;  /* 0x00007771020d7816 */ /* 0x004fc800000000ff */
[----:B------:R-:W-:-:S13]  /*0ad0*/  ISETP.NE.AND P2, PT, R13, RZ, PT ;  /* 0x000000ff0d00720c */ /* 0x000fda0003f45270 */
[----:B------:R-:W-:Y:S02]  /*0ae0*/  @P2 R2UR UR8, R18 ;  /* 0x00000000120822ca */ /* 0x000fe400000e0000 */
[----:B------:R-:W-:-:S13]  /*0af0*/  @P2 R2UR UR9, R19 ;  /* 0x00000000130922ca */ /* 0x000fda00000e0000 */
[----:B------:R2:W2:Y:S01]  /*0b00*/  @P2 LDG.E R32, desc[UR8][R28.64+0x4] ;  /* 0x000004081c202981 */ /* 0x0004a2000c1e1900 */
[----:B------:R-:W-:Y:S02]  /*0b10*/  PRMT R3, R3, 0x7770, RZ ;  /* 0x0000777003037816 */ /* 0x000fe400000000ff */
[----:B------:R-:W-:Y:S01]  /*0b20*/  PRMT R7, R7, 0x7770, RZ ;  /* 0x0000777007077816 */ /* 0x000fe200000000ff */
[----:B-1----:R-:W-:Y:S01]  /*0b30*/  IMAD.U32 R10, RZ, RZ, UR4 ;  /* 0x00000004ff0a7e24 */ /* 0x002fe2000f8e00ff */
[----:B------:R-:W-:Y:S01]  /*0b40*/  ISETP.NE.AND P4, PT, R3, RZ, PT ;  /* 0x000000ff0300720c */ /* 0x000fe20003f85270 */
[-C--:B---3--:R-:W-:Y:S01]  /*0b50*/  @P6 FMUL R10, R40, R5.reuse ;  /* 0x00000005280a6220 */ /* 0x088fe20000400000 */
[----:B------:R-:W-:Y:S01]  /*0b60*/  ISETP.NE.AND P6, PT, R7, RZ, PT ;  /* 0x000000ff0700720c */ /* 0x000fe20003fc5270 */
[-C--:B-----5:R-:W-:Y:S01]  /*0b70*/  FMUL R7, R12, R5.reuse ;  /* 0x000000050c077220 */ /* 0x0a0fe20000400000 */
[----:B0-----:R-:W-:Y:S01]  /*0b80*/  MOV R8, UR4 ;  /* 0x0000000400087c02 */ /* 0x001fe20008000f00 */
[-C--:B----4-:R-:W-:Y:S01]  /*0b90*/  FMUL R3, R36, R5.reuse ;  /* 0x0000000524037220 */ /* 0x090fe20000400000 */
[----:B------:R-:W-:Y:S01]  /*0ba0*/  PRMT R2, R2, 0x7770, RZ ;  /* 0x0000777002027816 */ /* 0x000fe200000000ff */
[----:B------:R-:W-:-:S03]  /*0bb0*/  FMUL R27, R14, R5 ;  /* 0x000000050e1b7220 */ /* 0x000fc60000400000 */
[-C--:B--2---:R-:W-:Y:S01]  /*0bc0*/  FSEL R29, R3, R4.reuse, P6 ;  /* 0x00000004031d7208 */ /* 0x084fe20003000000 */
[-C--:B------:R-:W-:Y:S01]  /*0bd0*/  @P5 FMUL R8, R38, R5.reuse ;  /* 0x0000000526085220 */ /* 0x080fe20000400000 */
[-C--:B------:R-:W-:Y:S01]  /*0be0*/  FSEL R28, R7, R4.reuse, P0 ;  /* 0x00000004071c7208 */ /* 0x080fe20000000000 */
[----:B------:R-:W-:Y:S01]  /*0bf0*/  FMUL R3, R20, R5 ;  /* 0x0000000514037220 */ /* 0x000fe20000400000 */
[----:B------:R-:W-:Y:S02]  /*0c00*/  ISETP.NE.AND P0, PT, R2, RZ, PT ;  /* 0x000000ff0200720c */ /* 0x000fe40003f05270 */
[----:B------:R-:W-:Y:S02]  /*0c10*/  FMNMX3 R7, R29, -INF , R8, !PT ;  /* 0xff8000001d077876 */ /* 0x000fe40007800008 */
[----:B------:R-:W-:Y:S02]  /*0c20*/  PRMT R0, R0, 0x7770, RZ ;  /* 0x0000777000007816 */ /* 0x000fe400000000ff */
[----:B------:R-:W-:-:S02]  /*0c30*/  FSEL R27, R27, R4, P1 ;  /* 0x000000041b1b7208 */ /* 0x000fc40000800000 */
[----:B------:R-:W-:Y:S01]  /*0c40*/  FMNMX3 R7, R7, R28, R16, !PT ;  /* 0x0000001c07077276 */ /* 0x000fe20007800010 */
[----:B------:R-:W-:Y:S01]  /*0c50*/  FMUL R21, R26, R5 ;  /* 0x000000051a157220 */ /* 0x000fe20000400000 */
[----:B------:R-:W-:Y:S02]  /*0c60*/  ISETP.NE.AND P5, PT, R0, RZ, PT ;  /* 0x000000ff0000720c */ /* 0x000fe40003fa5270 */
[-C--:B------:R-:W-:Y:S02]  /*0c70*/  FSEL R26, R3, R4.reuse, P4 ;  /* 0x00000004031a7208 */ /* 0x080fe40002000000 */
[----:B------:R-:W-:Y:S02]  /*0c80*/  FMNMX3 R7, R7, R27, R6, !PT ;  /* 0x0000001b07077276 */ /* 0x000fe40007800006 */
[----:B------:R-:W-:Y:S01]  /*0c90*/  MOV R20, UR4 ;  /* 0x0000000400147c02 */ /* 0x000fe20008000f00 */
[----:B------:R-:W-:Y:S01]  /*0ca0*/  @P3 FMUL R20, R30, R5 ;  /* 0x000000051e143220 */ /* 0x000fe20000400000 */
[----:B------:R-:W-:-:S02]  /*0cb0*/  FSEL R21, R21, R4, P5 ;  /* 0x0000000415157208 */ /* 0x000fc40002800000 */
[----:B------:R-:W-:Y:S01]  /*0cc0*/  FMNMX3 R7, R7, R26, R10, !PT ;  /* 0x0000001a07077276 */ /* 0x000fe2000780000a */
[----:B------:R-:W-:Y:S02]  /*0cd0*/  IMAD.U32 R17, RZ, RZ, UR4 ;  /* 0x00000004ff117e24 */ /* 0x000fe4000f8e00ff */
[----:B------:R-:W-:Y:S01]  /*0ce0*/  @P0 FMUL R4, R34, R5 ;  /* 0x0000000522040220 */ /* 0x000fe20000400000 */
[----:B------:R-:W-:Y:S01]  /*0cf0*/  UMOV UR4, 0xffffffff ;  /* 0xffffffff00047882 */ /* 0x000fe20000000000 */
        /* <DEDUP_REMOVED lines=21> */
[--C-:B------:R-:W-:Y:S01]  /*0e50*/  FADD R28, R28, -R11.reuse ;  /* 0x8000000b1c1c7221 */ /* 0x100fe20000000000 */
[----:B------:R-:W-:Y:S01]  /*0e60*/  FFMA.SAT R6, R30, R5, 0.5 ;  /* 0x3f0000001e067423 */ /* 0x000fe20000002005 */
[----:B------:R-:W-:Y:S01]  /*0e70*/  FADD R16, -R11, R16 ;  /* 0x000000100b107221 */ /* 0x000fe20000000100 */
[-C--:B------:R-:W-:Y:S01]  /*0e80*/  FFMA.RM R2, R4, R7.reuse, 12582913 ;  /* 0x4b40000104027423 */ /* 0x080fe20000004007 */
[--C-:B------:R-:W-:Y:S01]  /*0e90*/  FADD R8, R27, -R11.reuse ;  /* 0x8000000b1b087221 */ /* 0x100fe20000000000 */
[----:B------:R-:W-:Y:S01]  /*0ea0*/  FFMA.RM R9, R6, R7, 12582913 ;  /* 0x4b40000106097423 */ /* 0x000fe20000004007 */
[--C-:B------:R-:W-:Y:S01]  /*0eb0*/  FADD R26, R26, -R11.reuse ;  /* 0x8000000b1a1a7221 */ /* 0x100fe20000000000 */
[----:B------:R-:W-:Y:S01]  /*0ec0*/  FADD R3, R2, -12583039 ;  /* 0xcb40007f02037421 */ /* 0x000fe20000000000 */
[----:B------:R-:W-:Y:S01]  /*0ed0*/  FADD R10, -R11, R10 ;  /* 0x0000000a0b0a7221 */ /* 0x000fe20000000100 */
[----:B------:R-:W-:Y:S01]  /*0ee0*/  FADD R4, R21, -R11 ;  /* 0x8000000b15047221 */ /* 0x000fe20000000000 */
[C---:B------:R-:W-:Y:S01]  /*0ef0*/  FADD R20, -R11.reuse, R20 ;  /* 0x000000140b147221 */ /* 0x040fe20000000100 */
[----:B------:R-:W-:Y:S01]  /*0f00*/  FFMA R3, R14, 1.4426950216293334961, -R3 ;  /* 0x3fb8aa3b0e037823 */ /* 0x000fe20000000803 */
[----:B------:R-:W-:Y:S01]  /*0f10*/  FADD R6, -R11, R17 ;  /* 0x000000110b067221 */ /* 0x000fe20000000100 */
[----:B------:R-:W-:Y:S01]  /*0f20*/  FFMA.SAT R32, R16, R5, 0.5 ;  /* 0x3f00000010207423 */ /* 0x000fe20000002005 */
[----:B------:R-:W-:-:S02]  /*0f30*/  IMAD.SHL.U32 R2, R2, 0x800000, RZ ;  /* 0x0080000002027824 */ /* 0x000fc400078e00ff */
[----:B------:R-:W-:Y:S01]  /*0f40*/  FFMA R15, R14, 1.925963033500011079e-08, R3 ;  /* 0x32a570600e0f7823 */ /* 0x000fe20000000003 */
[C---:B------:R-:W-:Y:S01]  /*0f50*/  FADD R3, R9.reuse, -12583039 ;  /* 0xcb40007f09037421 */ /* 0x040fe20000000000 */
[----:B------:R-:W-:Y:S01]  /*0f60*/  FFMA.SAT R14, R28, R5, 0.5 ;  /* 0x3f0000001c0e7423 */ /* 0x000fe20000002005 */
[----:B------:R-:W-:Y:S02]  /*0f70*/  SHF.L.U32 R9, R9, 0x17, RZ ;  /* 0x0000001709097819 */ /* 0x000fe400000006ff */
[----:B------:R-:W-:Y:S01]  /*0f80*/  FFMA R13, R30, 1.4426950216293334961, -R3 ;  /* 0x3fb8aa3b1e0d7823 */ /* 0x000fe20000000803 */
[-C--:B------:R-:W-:Y:S01]  /*0f90*/  FFMA.RM R11, R14, R7.reuse, 12582913 ;  /* 0x4b4000010e0b7423 */ /* 0x080fe20000004007 */
[----:B------:R-:W-:Y:S01]  /*0fa0*/  FFMA.RM R3, R32, R7, 12582913 ;  /* 0x4b40000120037423 */ /* 0x000fe20000004007 */
[----:B------:R-:W-:Y:S01]  /*0fb0*/  FFMA.SAT R14, R8, R5, 0.5 ;  /* 0x3f000000080e7423 */ /* 0x000fe20000002005 */
[----:B------:R-:W-:Y:S01]  /*0fc0*/  FFMA R30, R30, 1.925963033500011079e-08, R13 ;  /* 0x32a570601e1e7823 */ /* 0x000fe2000000000d */
[----:B------:R-:W-:Y:S01]  /*0fd0*/  FADD R13, R11, -12583039 ;  /* 0xcb40007f0b0d7421 */ /* 0x000fe20000000000 */
[C---:B------:R-:W-:Y:S01]  /*0fe0*/  FADD R17, R3.reuse, -12583039 ;  /* 0xcb40007f03117421 */ /* 0x040fe20000000000 */
[----:B------:R-:W0:Y:S01]  /*0ff0*/  MUFU.EX2 R15, R15 ;  /* 0x0000000f000f7308 */ /* 0x000e220000000800 */
[----:B------:R-:W-:-:S02]  /*1000*/  IMAD.SHL.U32 R3, R3, 0x800000, RZ ;  /* 0x0080000003037824 */ /* 0x000fc400078e00ff */
[----:B------:R-:W-:Y:S01]  /*1010*/  FFMA R13, R28, 1.4426950216293334961, -R13 ;  /* 0x3fb8aa3b1c0d7823 */ /* 0x000fe2000000080d */
[----:B------:R-:W-:-:S03]  /*1020*/  FFMA R17, R16, 1.4426950216293334961, -R17 ;  /* 0x3fb8aa3b10117823 */ /* 0x000fc60000000811 */
[----:B------:R-:W-:Y:S01]  /*1030*/  FFMA R28, R28, 1.925963033500011079e-08, R13 ;  /* 0x32a570601c1c7823 */ /* 0x000fe2000000000d */
[----:B------:R-:W-:Y:S01]  /*1040*/  FFMA.RM R13, R14, R7, 12582913 ;  /* 0x4b4000010e0d7423 */ /* 0x000fe20000004007 */
[----:B------:R-:W-:Y:S01]  /*1050*/  FFMA R16, R16, 1.925963033500011079e-08, R17 ;  /* 0x32a5706010107823 */ /* 0x000fe20000000011 */
[----:B------:R-:W-:Y:S02]  /*1060*/  MUFU.EX2 R30, R30 ;  /* 0x0000001e001e7308 */ /* 0x000fe40000000800 */
[----:B------:R-:W-:-:S04]  /*1070*/  FADD R17, R13, -12583039 ;  /* 0xcb40007f0d117421 */ /* 0x000fc80000000000 */
[C---:B------:R-:W-:Y:S02]  /*1080*/  FFMA R17, R8.reuse, 1.4426950216293334961, -R17 ;  /* 0x3fb8aa3b08117823 */ /* 0x040fe40000000811 */
[----:B------:R-:W1:Y:S02]  /*1090*/  MUFU.EX2 R16, R16 ;  /* 0x0000001000107308 */ /* 0x000e640000000800 */
[----:B------:R-:W-:Y:S01]  /*10a0*/  FFMA R14, R8, 1.925963033500011079e-08, R17 ;  /* 0x32a57060080e7823 */ /* 0x000fe20000000011 */
[----:B------:R-:W-:Y:S01]  /*10b0*/  FFMA.SAT R8, R0, R5, 0.5 ;  /* 0x3f00000000087423 */ /* 0x000fe20000002005 */
[----:B0-----:R-:W-:Y:S01]  /*10c0*/  FMUL R17, R2, R15 ;  /* 0x0000000f02117220 */ /* 0x001fe20000400000 */
[----:B------:R-:W-:Y:S02]  /*10d0*/  FFMA.SAT R2, R26, R5, 0.5 ;  /* 0x3f0000001a027423 */ /* 0x000fe40000002005 */
[----:B------:R-:W-:Y:S01]  /*10e0*/  FFMA.RM R8, R8, R7, 12582913 ;  /* 0x4b40000108087423 */ /* 0x000fe20000004007 */
[----:B------:R0:W-:Y:S03]  /*10f0*/  MUFU.EX2 R29, R14 ;  /* 0x0000000e001d7308 */ /* 0x0001e60000000800 */
[----:B------:R-:W-:-:S04]  /*1100*/  FADD R21, R8, -12583039 ;  /* 0xcb40007f08157421 */ /* 0x000fc80000000000 */
[C---:B------:R-:W-:Y:S02]  /*1110*/  FFMA R15, R0.reuse, 1.4426950216293334961, -R21 ;  /* 0x3fb8aa3b000f7823 */ /* 0x040fe40000000815 */
[----:B------:R-:W2:Y:S01]  /*1120*/  MUFU.EX2 R21, R28 ;  /* 0x0000001c00157308 */ /* 0x000ea20000000800 */
[----:B-1----:R-:W-:Y:S01]  /*1130*/  FMUL R3, R3, R16 ;  /* 0x0000001003037220 */ /* 0x002fe20000400000 */
[----:B------:R-:W-:Y:S01]  /*1140*/  FFMA R15, R0, 1.925963033500011079e-08, R15 ;  /* 0x32a57060000f7823 */ /* 0x000fe2000000000f */
[----:B------:R-:W-:Y:S01]  /*1150*/  FMUL R0, R9, R30 ;  /* 0x0000001e09007220 */ /* 0x000fe20000400000 */
[----:B------:R-:W-:Y:S01]  /*1160*/  FFMA.SAT R30, R10, R5, 0.5 ;  /* 0x3f0000000a1e7423 */ /* 0x000fe20000002005 */
[----:B------:R-:W-:Y:S01]  /*1170*/  FFMA.RM R9, R2, R7, 12582913 ;  /* 0x4b40000102097423 */ /* 0x000fe20000004007 */
[----:B------:R-:W-:Y:S01]  /*1180*/  SHF.L.U32 R2, R11, 0x17, RZ ;  /* 0x000000170b027819 */ /* 0x000fe200000006ff */
[----:B------:R-:W-:Y:S01]  /*1190*/  FFMA.SAT R16, R20, R5, 0.5 ;  /* 0x3f00000014107423 */ /* 0x000fe20000002005 */
[----:B------:R-:W-:Y:S01]  /*11a0*/  FFMA.RM R11, R30, R7, 12582913 ;  /* 0x4b4000011e0b7423 */ /* 0x000fe20000004007 */
[C---:B------:R-:W-:Y:S01]  /*11b0*/  FADD R27, R9.reuse, -12583039 ;  /* 0xcb40007f091b7421 */ /* 0x040fe20000000000 */
[----:B0-----:R-:W-:Y:S01]  /*11c0*/  FFMA.SAT R14, R6, R5, 0.5 ;  /* 0x3f000000060e7423 */ /* 0x001fe20000002005 */
[----:B------:R-:W-:-:S02]  /*11d0*/  IMAD.SHL.U32 R9, R9, 0x800000, RZ ;  /* 0x0080000009097824 */ /* 0x000fc400078e00ff */
[----:B------:R-:W-:Y:S01]  /*11e0*/  FFMA R27, R26, 1.4426950216293334961, -R27 ;  /* 0x3fb8aa3b1a1b7823 */ /* 0x000fe2000000081b */
[----:B------:R-:W-:Y:S01]  /*11f0*/  FFMA.RM R14, R14, R7, 12582913 ;  /* 0x4b4000010e0e7423 */ /* 0x000fe20000004007 */
[----:B--2---:R-:W-:Y:S01]  /*1200*/  FMUL R2, R2, R21 ;  /* 0x0000001502027220 */ /* 0x004fe20000400000 */
[----:B------:R-:W-:Y:S01]  /*1210*/  FADD R21, R11, -12583039 ;  /* 0xcb40007f0b157421 */ /* 0x000fe20000000000 */
[----:B------:R-:W-:-:S03]  /*1220*/  FFMA R26, R26, 1.925963033500011079e-08, R27 ;  /* 0x32a570601a1a7823 */ /* 0x000fc6000000001b */
        /* <DEDUP_REMOVED lines=8> */
[----:B------:R-:W-:-:S04]  /*12b0*/  FFMA R27, R4, 1.4426950216293334961, -R27 ;  /* 0x3fb8aa3b041b7823 */ /* 0x000fc8000000081b */
[----:B------:R-:W-:Y:S01]  /*12c0*/  FFMA R27, R4, 1.925963033500011079e-08, R27 ;  /* 0x32a57060041b7823 */ /* 0x000fe2000000001b */
[----:B------:R-:W-:Y:S01]  /*12d0*/  SHF.L.U32 R4, R13, 0x17, RZ ;  /* 0x000000170d047819 */ /* 0x000fe200000006ff */
[----:B------:R-:W-:Y:S02]  /*12e0*/  FFMA.RM R13, R16, R7, 12582913 ;  /* 0x4b400001100d7423 */ /* 0x000fe40000004007 */
[----:B------:R-:W0:Y:S02]  /*12f0*/  MUFU.EX2 R16, R15 ;  /* 0x0000000f00107308 */ /* 0x000e240000000800 */
[----:B------:R-:W-:Y:S01]  /*1300*/  FMUL R4, R4, R29 ;  /* 0x0000001d04047220 */ /* 0x000fe20000400000 */
        /* <DEDUP_REMOVED lines=48> */
.L_x_36084:
        /* <DEDUP_REMOVED lines=12> */
[----:B0-----:R-:W-:Y:S05]  /*16d0*/  CALL.REL.NOINC `($__internal_595_$__cuda_sm3x_div_rn_noftz_f32_slowpath) ;  /* 0x0000001800c07944 */ /* 0x001fea0003c00000 */
[----:B------:R-:W-:-:S07]  /*16e0*/  MOV R14, R11 ;  /* 0x0000000b000e7202 */ /* 0x000fce0000000f00 */
.L_x_36049:
[----:B------:R-:W-:Y:S05]  /*16f0*/  BSYNC.RECONVERGENT B2 ;  /* 0x0000000000027941 */ /* 0x000fea0003800200 */
.L_x_36048:
        /* <DEDUP_REMOVED lines=12> */
[----:B0-----:R-:W-:Y:S05]  /*17c0*/  CALL.REL.NOINC `($__internal_595_$__cuda_sm3x_div_rn_noftz_f32_slowpath) ;  /* 0x0000001800847944 */ /* 0x001fea0003c00000 */
[----:B------:R-:W-:-:S07]  /*17d0*/  MOV R15, R11 ;  /* 0x0000000b000f7202 */ /* 0x000fce0000000f00 */
.L_x_36051:
[----:B------:R-:W-:Y:S05]  /*17e0*/  BSYNC.RECONVERGENT B2 ;  /* 0x0000000000027941 */ /* 0x000fea0003800200 */
.L_x_36050:
        /* <DEDUP_REMOVED lines=14> */
.L_x_36053:
[----:B------:R-:W-:Y:S05]  /*18d0*/  BSYNC.RECONVERGENT B2 ;  /* 0x0000000000027941 */ /* 0x000fea0003800200 */
.L_x_36052:
        /* <DEDUP_REMOVED lines=14> */
.L_x_36055:
[----:B------:R-:W-:Y:S05]  /*19c0*/  BSYNC.RECONVERGENT B2 ;  /* 0x0000000000027941 */ /* 0x000fea0003800200 */
.L_x_36054:
        /* <DEDUP_REMOVED lines=14> */
.L_x_36057:
[----:B------:R-:W-:Y:S05]  /*1ab0*/  BSYNC.RECONVERGENT B2 ;  /* 0x0000000000027941 */ /* 0x000fea0003800200 */
.L_x_36056:
        /* <DEDUP_REMOVED lines=14> */
.L_x_36059:
[----:B------:R-:W-:Y:S05]  /*1ba0*/  BSYNC.RECONVERGENT B2 ;  /* 0x0000000000027941 */ /* 0x000fea0003800200 */
.L_x_36058:
        /* <DEDUP_REMOVED lines=14> */
.L_x_36061:
[----:B------:R-:W-:Y:S05]  /*1c90*/  BSYNC.RECONVERGENT B2 ;  /* 0x0000000000027941 */ /* 0x000fea0003800200 */
.L_x_36060:
        /* <DEDUP_REMOVED lines=14> */
.L_x_36063:
[----:B------:R-:W-:Y:S05]  /*1d80*/  BSYNC.RECONVERGENT B2 ;  /* 0x0000000000027941 */ /* 0x000fea0003800200 */
.L_x_36062:
        /* <DEDUP_REMOVED lines=14> */
.L_x_36065:
[----:B------:R-:W-:Y:S05]  /*1e70*/  BSYNC.RECONVERGENT B2 ;  /* 0x0000000000027941 */ /* 0x000fea0003800200 */
.L_x_36064:
        /* <DEDUP_REMOVED lines=12> */
[----:B------:R-:W-:Y:S05]  /*1f40*/  CALL.REL.NOINC `($__internal_595_$__cuda_sm3x_div_rn_noftz_f32_slowpath) ;  /* 0x0000001000a47944 */ /* 0x000fea0003c00000 */
[----:B------:R-:W-:-:S07]  /*1f50*/  MOV R27, R11 ;  /* 0x0000000b001b7202 */ /* 0x000fce0000000f00 */
.L_x_36067:
[----:B------:R-:W-:Y:S05]  /*1f60*/  BSYNC.RECONVERGENT B2 ;  /* 0x0000000000027941 */ /* 0x000fea0003800200 */
.L_x_36066:
        /* <DEDUP_REMOVED lines=12> */
[----:B------:R-:W-:Y:S05]  /*2030*/  CALL.REL.NOINC `($__internal_595_$__cuda_sm3x_div_rn_noftz_f32_slowpath) ;  /* 0x0000001000687944 */ /* 0x000fea0003c00000 */
[----:B------:R-:W-:-:S07]  /*2040*/  MOV R6, R11 ;  /* 0x0000000b00067202 */ /* 0x000fce0000000f00 */
.L_x_36069:
[----:B------:R-:W-:Y:S05]  /*2050*/  BSYNC.RECONVERGENT B2 ;  /* 0x0000000000027941 */ /* 0x000fea0003800200 */
.L_x_36068:
        /* <DEDUP_REMOVED lines=14> */
.L_x_36071:
[----:B------:R-:W-:Y:S05]  /*2140*/  BSYNC.RECONVERGENT B2 ;  /* 0x0000000000027941 */ /* 0x000fea0003800200 */
.L_x_36070:
        /* <DEDUP_REMOVED lines=11> */
[C---:B------:R-:W-:Y:S02]  /*2200*/  IADD3 R12, P1, PT, R8.reuse, 0x40, RZ ;  /* 0x00000040080c7810 */ /* 0x040fe40007f3e0ff */
[----:B------:R-:W-:Y:S02]  /*2210*/  LEA.HI R10, P0, R29, R8, RZ, 0x1 ;  /* 0x000000081d0a7211 */ /* 0x000fe400078108ff */
[----:B------:R-:W-:Y:S02]  /*2220*/  IADD3.X R9, PT, PT, RZ, R29, RZ, P1, !PT ;  /* 0x0000001dff097210 */ /* 0x000fe40000ffe4ff */
[----:B------:R-:W-:Y:S01]  /*2230*/  IADD3 R16, P1, PT, R8, 0xc0, RZ ;  /* 0x000000c008107810 */ /* 0x000fe20007f3e0ff */
[----:B------:R-:W-:Y:S01]  /*2240*/  IMAD.X R11, RZ, RZ, R29, P0 ;  /* 0x000000ffff0b7224 */ /* 0x000fe200000e061d */
[----:B------:R-:W-:-:S02]  /*2250*/  LEA.HI R12, P0, R9, R12, RZ, 0x1 ;  /* 0x0000000c090c7211 */ /* 0x000fc400078108ff */
[----:B------:R-:W-:Y:S02]  /*2260*/  R2UR UR9, R19 ;  /* 0x00000000130972ca */ /* 0x000fe400000e0000 */
[C---:B------:R-:W-:Y:S02]  /*2270*/  SHF.L.U64.HI R11, R10.reuse, 0x2, R11 ;  /* 0x000000020a0b7819 */ /* 0x040fe4000001020b */
[----:B------:R-:W-:Y:S02]  /*2280*/  IADD3.X R9, PT, PT, RZ, R9, RZ, P0, !PT ;  /* 0x00000009ff097210 */ /* 0x000fe400007fe4ff */
[----:B------:R-:W-:Y:S02]  /*2290*/  SHF.L.U32 R10, R10, 0x2, RZ ;  /* 0x000000020a0a7819 */ /* 0x000fe400000006ff */
[C---:B------:R-:W-:Y:S01]  /*22a0*/  SHF.L.U64.HI R0, R12.reuse, 0x2, R9 ;  /* 0x000000020c007819 */ /* 0x040fe20000010209 */
[----:B------:R-:W-:Y:S01]  /*22b0*/  IMAD.SHL.U32 R12, R12, 0x4, RZ ;  /* 0x000000040c0c7824 */ /* 0x000fe200078e00ff */
[----:B------:R-:W-:-:S02]  /*22c0*/  LOP3.LUT R10, R10, 0xfffffff8, RZ, 0xc0, !PT ;  /* 0xfffffff80a0a7812 */ /* 0x000fc400078ec0ff */
[----:B------:R-:W-:Y:S02]  /*22d0*/  R2UR UR10, R18 ;  /* 0x00000000120a72ca */ /* 0x000fe400000e0000 */
        /* <DEDUP_REMOVED lines=29> */
[C---:B------:R-:W-:Y:S02]  /*24b0*/  IADD3 R24, P0, PT, R25.reuse, R24, RZ ;  /* 0x0000001819187210 */ /* 0x040fe40007f1e0ff */
        /* <DEDUP_REMOVED lines=23> */
.L_x_36047:
[----:B------:R-:W-:Y:S01]  /*2630*/  HFMA2 R12, -RZ, RZ, 0, 9.5367431640625e-07 ;  /* 0x00000010ff0c7431 */ /* 0x000fe200000001ff */
[----:B------:R-:W-:Y:S01]  /*2640*/  BSSY B0, `(.L_x_36073) ;  /* 0x0000006000007945 */ /* 0x000fe20003800000 */
[----:B------:R-:W-:Y:S01]  /*2650*/  MOV R11, 0x1f ;  /* 0x0000001f000b7802 */ /* 0x000fe20000000f00 */
[----:B------:R-:W-:-:S07]  /*2660*/  IMAD.MOV.U32 R15, RZ, RZ, -0x1 ;  /* 0xffffffffff0f7424 */ /* 0x000fce00078e00ff */
[----:B------:R-:W-:Y:S05]  /*2670*/  WARPSYNC.COLLECTIVE R15, `(.L_x_36074) ;  /* 0x000000000f087348 */ /* 0x000fea0003c00000 */
[----:B------:R0:W1:Y:S02]  /*2680*/  SHFL.BFLY P6, R14, R13, R12, R11 ;  /* 0x0c00000c0d0e7389 */ /* 0x00006400000c000b */
[----:B01----:R-:W-:Y:S05]  /*2690*/  ENDCOLLECTIVE ;  /* 0x000000000000791b */ /* 0x003fea0003800000 */
.L_x_36074:
[----:B------:R-:W-:Y:S05]  /*26a0*/  BSYNC B0 ;  /* 0x0000000000007941 */ /* 0x000fea0003800000 */
.L_x_36073:
[----:B------:R-:W-:Y:S01]  /*26b0*/  HFMA2 R12, -RZ, RZ, 0, 4.76837158203125e-07 ;  /* 0x00000008ff0c7431 */ /* 0x000fe200000001ff */
[----:B------:R-:W-:Y:S02]  /*26c0*/  FMNMX R13, R13, R14, !PT ;  /* 0x0000000e0d0d7209 */ /* 0x000fe40007800000 */
[----:B------:R-:W-:Y:S02]  /*26d0*/  MOV R11, 0x1f ;  /* 0x0000001f000b7802 */ /* 0x000fe40000000f00 */
[----:B------:R-:W-:-:S07]  /*26e0*/  MOV R15, 0xffffffff ;  /* 0xffffffff000f7802 */ /* 0x000fce0000000f00 */
[----:B------:R-:W-:Y:S05]  /*26f0*/  WARPSYNC.COLLECTIVE R15, `(.L_x_36075) ;  /* 0x000000000f087348 */ /* 0x000fea0003c00000 */
[----:B------:R0:W1:Y:S02]  /*2700*/  SHFL.BFLY P6, R14, R13, R12, R11 ;  /* 0x0c00000c0d0e7389 */ /* 0x00006400000c000b */
[----:B01----:R-:W-:Y:S05]  /*2710*/  ENDCOLLECTIVE ;  /* 0x000000000000791b */ /* 0x003fea0003800000 */
.L_x_36075:
[----:B------:R-:W-:Y:S01]  /*2720*/  HFMA2 R12, -RZ, RZ, 0, 2.384185791015625e-07 ;  /* 0x00000004ff0c7431 */ /* 0x000fe200000001ff */
[----:B------:R-:W-:-:S05]  /*2730*/  FMNMX R0, R13, R14, !PT ;  /* 0x0000000e0d007209 */ /* 0x000fca0007800000 */
[----:B------:R-:W-:-:S07]  /*2740*/  IMAD.MOV.U32 R13, RZ, RZ, R0 ;  /* 0x000000ffff0d7224 */ /* 0x000fce00078e0000 */
[----:B------:R-:W-:Y:S05]  /*2750*/  WARPSYNC.COLLECTIVE R15, `(.L_x_36076) ;  /* 0x000000000f087348 */ /* 0x000fea0003c00000 */
[----:B------:R0:W1:Y:S02]  /*2760*/  SHFL.BFLY P6, R14, R13, R12, R11 ;  /* 0x0c00000c0d0e7389 */ /* 0x00006400000c000b */
[----:B01----:R-:W-:Y:S05]  /*2770*/  ENDCOLLECTIVE ;  /* 0x000000000000791b */ /* 0x003fea0003800000 */
.L_x_36076:
[----:B------:R-:W-:Y:S01]  /*2780*/  HFMA2 R12, -RZ, RZ, 0, 1.1920928955078125e-07 ;  /* 0x00000002ff0c7431 */ /* 0x000fe200000001ff */
[----:B------:R-:W-:-:S04]  /*2790*/  FMNMX R2, R0, R14, !PT ;  /* 0x0000000e00027209 */ /* 0x000fc80007800000 */
[----:B------:R-:W-:-:S07]  /*27a0*/  MOV R13, R2 ;  /* 0x00000002000d7202 */ /* 0x000fce0000000f00 */
[----:B------:R-:W-:Y:S05]  /*27b0*/  WARPSYNC.COLLECTIVE R15, `(.L_x_36077) ;  /* 0x000000000f087348 */ /* 0x000fea0003c00000 */
[----:B------:R0:W1:Y:S02]  /*27c0*/  SHFL.BFLY P6, R14, R13, R12, R11 ;  /* 0x0c00000c0d0e7389 */ /* 0x00006400000c000b */
[----:B01----:R-:W-:Y:S05]  /*27d0*/  ENDCOLLECTIVE ;  /* 0x000000000000791b */ /* 0x003fea0003800000 */
.L_x_36077:
[----:B------:R-:W-:Y:S02]  /*27e0*/  MOV R12, 0x1 ;  /* 0x00000001000c7802 */ /* 0x000fe40000000f00 */
[----:B------:R-:W-:-:S05]  /*27f0*/  FMNMX R3, R2, R14, !PT ;  /* 0x0000000e02037209 */ /* 0x000fca0007800000 */
[----:B------:R-:W-:-:S07]  /*2800*/  IMAD.MOV.U32 R13, RZ, RZ, R3 ;  /* 0x000000ffff0d7224 */ /* 0x000fce00078e0003 */
[----:B------:R-:W-:Y:S05]  /*2810*/  WARPSYNC.COLLECTIVE R15, `(.L_x_36078) ;  /* 0x000000000f087348 */ /* 0x000fea0003c00000 */
[----:B------:R0:W1:Y:S02]  /*2820*/  SHFL.BFLY P6, R14, R13, R12, R11 ;  /* 0x0c00000c0d0e7389 */ /* 0x00006400000c000b */
[----:B01----:R-:W-:Y:S05]  /*2830*/  ENDCOLLECTIVE ;  /* 0x000000000000791b */ /* 0x003fea0003800000 */
.L_x_36078:
[----:B------:R-:W-:Y:S01]  /*2840*/  HFMA2 R13, -RZ, RZ, 0.96630859375, -0.0022525787353515625 ;  /* 0x3bbb989dff0d7431 */ /* 0x000fe200000001ff */
[----:B------:R-:W-:Y:S02]  /*2850*/  MOV R12, 0x437c0000 ;  /* 0x437c0000000c7802 */ /* 0x000fe40000000f00 */
[----:B------:R-:W-:-:S05]  /*2860*/  FMNMX R7, R3, R14, !PT ;  /* 0x0000000e03077209 */ /* 0x000fca0007800000 */
[--C-:B------:R-:W-:Y:S01]  /*2870*/  FADD R0, R29, -R7.reuse ;  /* 0x800000071d007221 */ /* 0x100fe20000000000 */
[--C-:B------:R-:W-:Y:S01]  /*2880*/  FADD R9, R4, -R7.reuse ;  /* 0x8000000704097221 */ /* 0x100fe20000000000 */
[C---:B------:R-:W-:Y:S01]  /*2890*/  FADD R5, -R7.reuse, R6 ;  /* 0x0000000607057221 */ /* 0x040fe20000000100 */
[C---:B------:R-:W-:Y:S01]  /*28a0*/  FADD R8, -R7.reuse, R8 ;  /* 0x0000000807087221 */ /* 0x040fe20000000100 */
        /* <DEDUP_REMOVED lines=122> */
.L_x_36079:
[----:B------:R-:W-:Y:S02]  /*3050*/  IMAD.MOV.U32 R12, RZ, RZ, 0x8 ;  /* 0x00000008ff0c7424 */ /* 0x000fe400078e00ff */
[----:B------:R-:W-:-:S05]  /*3060*/  FADD R20, R13, R14 ;  /* 0x0000000e0d147221 */ /* 0x000fca0000000000 */
[----:B------:R-:W-:-:S07]  /*3070*/  MOV R13, R20 ;  /* 0x00000014000d7202 */ /* 0x000fce0000000f00 */
[----:B------:R-:W-:Y:S05]  /*3080*/  WARPSYNC.COLLECTIVE R15, `(.L_x_36080) ;  /* 0x000000000f087348 */ /* 0x000fea0003c00000 */
[----:B------:R0:W1:Y:S02]  /*3090*/  SHFL.BFLY P6, R14, R13, R12, R11 ;  /* 0x0c00000c0d0e7389 */ /* 0x00006400000c000b */
[----:B01----:R-:W-:Y:S05]  /*30a0*/  ENDCOLLECTIVE ;  /* 0x000000000000791b */ /* 0x003fea0003800000 */
.L_x_36080:
[----:B------:R-:W-:Y:S02]  /*30b0*/  HFMA2 R12, -RZ, RZ, 0, 2.384185791015625e-07 ;  /* 0x00000004ff0c7431 */ /* 0x000fe400000001ff */
[----:B------:R-:W-:-:S05]  /*30c0*/  FADD R21, R20, R14 ;  /* 0x0000000e14157221 */ /* 0x000fca0000000000 */
[----:B------:R-:W-:-:S07]  /*30d0*/  MOV R13, R21 ;  /* 0x00000015000d7202 */ /* 0x000fce0000000f00 */
[----:B------:R-:W-:Y:S05]  /*30e0*/  WARPSYNC.COLLECTIVE R15, `(.L_x_36081) ;  /* 0x000000000f087348 */ /* 0x000fea0003c00000 */
[----:B------:R0:W1:Y:S02]  /*30f0*/  SHFL.BFLY P6, R14, R13, R12, R11 ;  /* 0x0c00000c0d0e7389 */ /* 0x00006400000c000b */
[----:B01----:R-:W-:Y:S05]  /*3100*/  ENDCOLLECTIVE ;  /* 0x000000000000791b */ /* 0x003fea0003800000 */
.L_x_36081:
[----:B------:R-:W-:Y:S02]  /*3110*/  IMAD.MOV.U32 R12, RZ, RZ, 0x2 ;  /* 0x00000002ff0c7424 */ /* 0x000fe400078e00ff */
[----:B------:R-:W-:-:S05]  /*3120*/  FADD R26, R21, R14 ;  /* 0x0000000e151a7221 */ /* 0x000fca0000000000 */
[----:B------:R-:W-:-:S07]  /*3130*/  MOV R13, R26 ;  /* 0x0000001a000d7202 */ /* 0x000fce0000000f00 */
[----:B------:R-:W-:Y:S05]  /*3140*/  WARPSYNC.COLLECTIVE R15, `(.L_x_36082) ;  /* 0x000000000f087348 */ /* 0x000fea0003c00000 */
[----:B------:R0:W1:Y:S02]  /*3150*/  SHFL.BFLY P6, R14, R13, R12, R11 ;  /* 0x0c00000c0d0e7389 */ /* 0x00006400000c000b */
[----:B01----:R-:W-:Y:S05]  /*3160*/  ENDCOLLECTIVE ;  /* 0x000000000000791b */ /* 0x003fea0003800000 */
.L_x_36082:
[----:B------:R-:W-:Y:S02]  /*3170*/  HFMA2 R12, -RZ, RZ, 0, 5.9604644775390625e-08 ;  /* 0x00000001ff0c7431 */ /* 0x000fe400000001ff */
[----:B------:R-:W-:-:S05]  /*3180*/  FADD R27, R26, R14 ;  /* 0x0000000e1a1b7221 */ /* 0x000fca0000000000 */
[----:B------:R-:W-:-:S07]  /*3190*/  MOV R13, R27 ;  /* 0x0000001b000d7202 */ /* 0x000fce0000000f00 */
[----:B------:R-:W-:Y:S05]  /*31a0*/  WARPSYNC.COLLECTIVE R15, `(.L_x_36083) ;  /* 0x000000000f087348 */ /* 0x000fea0003c00000 */
[----:B------:R0:W1:Y:S02]  /*31b0*/  SHFL.BFLY P6, R14, R13, R12, R11 ;  /* 0x0c00000c0d0e7389 */ /* 0x00006400000c000b */
[----:B01----:R-:W-:Y:S05]  /*31c0*/  ENDCOLLECTIVE ;  /* 0x000000000000791b */ /* 0x003fea0003800000 */
.L_x_36083:
[----:B------:R-:W-:Y:S05]  /*31d0*/  BRA `(.L_x_36084) ;  /* 0xffffffe4000c7947 */ /* 0x000fea000383ffff */
        .weak           $__internal_595_$__cuda_sm3x_div_rn_noftz_f32_slowpath
        .type           $__internal_595_$__cuda_sm3x_div_rn_noftz_f32_slowpath,@function
        .size           $__internal_595_$__cuda_sm3x_div_rn_noftz_f32_slowpath,(.L_x_37972 - $__internal_595_$__cuda_sm3x_div_rn_noftz_f32_slowpath)
$__internal_595_$__cuda_sm3x_div_rn_noftz_f32_slowpath:
        /* <DEDUP_REMOVED lines=34> */
.L_x_36086:
        /* <DEDUP_REMOVED lines=51> */
.L_x_36093:
[----:B------:R-:W-:-:S04]  /*3730*/  LOP3.LUT R11, R11, 0x80000000, RZ, 0xc0, !PT ;  /* 0x800000000b0b7812 */ /* 0x000fc800078ec0ff */
[----:B------:R-:W-:Y:S01]  /*3740*/  LOP3.LUT R11, R11, 0x7f800000, RZ, 0xfc, !PT ;  /* 0x7f8000000b0b7812 */ /* 0x000fe200078efcff */
[----:B------:R-:W-:Y:S06]  /*3750*/  BRA `(.L_x_36094) ;  /* 0x0000000000047947 */ /* 0x000fec0003800000 */
.L_x_36092:
[----:B------:R-:W-:-:S07]  /*3760*/  LEA R11, R30, R11, 0x17 ;  /* 0x0000000b1e0b7211 */ /* 0x000fce00078eb8ff */
.L_x_36094:
[----:B------:R-:W-:Y:S05]  /*3770*/  BSYNC.RECONVERGENT B1 ;  /* 0x0000000000017941 */ /* 0x000fea0003800200 */
.L_x_36091:
[----:B------:R-:W-:Y:S05]  /*3780*/  BRA `(.L_x_36095) ;  /* 0x0000000000207947 */ /* 0x000fea0003800000 */
.L_x_36090:
[----:B------:R-:W-:-:S04]  /*3790*/  LOP3.LUT R11, R12, 0x80000000, R17, 0x48, !PT ;  /* 0x800000000c0b7812 */ /* 0x000fc800078e4811 */
[----:B------:R-:W-:Y:S01]  /*37a0*/  LOP3.LUT R11, R11, 0x7f800000, RZ, 0xfc, !PT ;  /* 0x7f8000000b0b7812 */ /* 0x000fe200078efcff */
[----:B------:R-:W-:Y:S06]  /*37b0*/  BRA `(.L_x_36095) ;  /* 0x0000000000147947 */ /* 0x000fec0003800000 */
.L_x_36089:
[----:B------:R-:W-:Y:S01]  /*37c0*/  LOP3.LUT R11, R12, 0x80000000, R17, 0x48, !PT ;  /* 0x800000000c0b7812 */ /* 0x000fe200078e4811 */
[----:B------:R-:W-:Y:S06]  /*37d0*/  BRA `(.L_x_36095) ;  /* 0x00000000000c7947 */ /* 0x000fec0003800000 */
.L_x_36088:
[----:B------:R-:W0:Y:S01]  /*37e0*/  MUFU.RSQ R11, -QNAN ;  /* 0xffc00000000b7908 */ /* 0x000e220000001400 */
[----:B------:R-:W-:Y:S05]  /*37f0*/  BRA `(.L_x_36095) ;  /* 0x0000000000047947 */ /* 0x000fea0003800000 */
.L_x_36087:
[----:B------:R-:W-:-:S07]  /*3800*/  FADD.FTZ R11, R17, R12 ;  /* 0x0000000c110b7221 */ /* 0x000fce0000010000 */
.L_x_36095:
[----:B------:R-:W-:Y:S05]  /*3810*/  BSYNC.RECONVERGENT B0 ;  /* 0x0000000000007941 */ /* 0x000fea0003800200 */
.L_x_36085:
[----:B------:R-:W-:Y:S01]  /*3820*/  HFMA2 R13, -RZ, RZ, 0, 0 ;  /* 0x00000000ff0d7431 */ /* 0x000fe200000001ff */
[----:B------:R-:W-:-:S04]  /*3830*/  MOV R12, R28 ;  /* 0x0000001c000c7202 */ /* 0x000fc80000000f00 */
[----:B0-----:R-:W-:Y:S05]  /*3840*/  RET.REL.NODEC R12 `(_Z15SoftmaxWarpImplI24ElementwiseScaleMaskLoadIffbE11DirectStoreIffEfLi2ELi12ELi32ELi1ELb0EL9Algorithm0EEvT_T0_ll) ;  /* 0xffffffc40cec7950 */ /* 0x001fea0003c3ffff */
.L_x_36096:
        /* <DEDUP_REMOVED lines=11> */
.L_x_37972:


//--------------------- .text._Z15SoftmaxWarpImplI24ElementwiseScaleMaskLoadIffbE11DirectStoreIffEfLi2ELi10ELi32ELi1ELb1EL9Algorithm0EEvT_T0_ll --------------------------
	.section	.text._Z15SoftmaxWarpImplI24ElementwiseScaleMaskLoadIffbE11DirectStoreIffEfLi2ELi10ELi32ELi1ELb1EL9Algorithm0EEvT_T0_ll,"ax",@progbits
	.align	128
        .global         _Z15SoftmaxWarpImplI24ElementwiseScaleMaskLoadIffbE11DirectStoreIffEfLi2ELi10ELi32ELi1ELb1EL9Algorithm0EEvT_T0_ll
        .type           _Z15SoftmaxWarpImplI24ElementwiseScaleMaskLoadIffbE11DirectStoreIffEfLi2ELi10ELi32ELi1ELb1EL9Algorithm0EEvT_T0_ll,@function
        .size           _Z15SoftmaxWarpImplI24ElementwiseScaleMaskLoadIffbE11DirectStoreIffEfLi2ELi10ELi32ELi1ELb1EL9Algorithm0EEvT_T0_ll,(.L_x_37973 - _Z15SoftmaxWarpImplI24ElementwiseScaleMaskLoadIffbE11DirectStoreIffEfLi2ELi10ELi32ELi1ELb1EL9Algorithm0EEvT_T0_ll)
        .other          _Z15SoftmaxWarpImplI24ElementwiseScaleMaskLoadIffbE11DirectStoreIffEfLi2ELi10ELi32ELi1ELb1EL9Algorithm0EEvT_T0_ll,@"STO_CUDA_ENTRY STV_DEFAULT"
_Z15SoftmaxWarpImplI24ElementwiseScaleMaskLoadIffbE11DirectStoreIffEfLi2ELi10ELi32ELi1ELb1EL9Algorithm0EEvT_T0_ll:
.text._Z15SoftmaxWarpImplI24ElementwiseScaleMaskLoadIffbE11DirectStoreIffEfLi2ELi10ELi32ELi1ELb1EL9Algorithm0EEvT_T0_ll:
        /* <DEDUP_REMOVED lines=26> */
.L_x_36097:
        /* <DEDUP_REMOVED lines=17> */
[C---:B------:R-:W-:Y:S02]  /*02b0*/  IADD3 R20, PT, PT, R26.reuse, 0xc0, RZ ;  /* 0x000000c01a147810 */ /* 0x040fe40007ffe0ff */
[----:B------:R-:W-:-:S07]  /*02c0*/  IADD3 R19, PT, PT, R26, 0x100, RZ ;  /* 0x000001001a137810 */ /* 0x000fce0007ffe0ff */
.L_x_36140:
[----:B01-34-:R-:W0:Y:S01]  /*02d0*/  LDC.64 R2, c[0x0][0x3b8] ;  /* 0x0000ee00ff027b82 */ /* 0x01be220000000a00 */
[----:B------:R-:W-:Y:S01]  /*02e0*/  BSSY.RECONVERGENT B1, `(.L_x_36099) ;  /* 0x0000037000017945 */ /* 0x000fe20003800200 */
[----:B------:R-:W-:Y:S01]  /*02f0*/  IMAD.MOV.U32 R34, RZ, RZ, -0x800000 ;  /* 0xff800000ff227424 */ /* 0x000fe200078e00ff */
[----:B------:R-:W-:Y:S01]  /*0300*/  MOV R5, 0xff800000 ;  /* 0xff80000000057802 */ /* 0x000fe20000000f00 */
[----:B------:R-:W-:Y:S01]  /*0310*/  IMAD.MOV.U32 R32, RZ, RZ, -0x800000 ;  /* 0xff800000ff207424 */ /* 0x000fe200078e00ff */
[----:B------:R-:W-:Y:S01]  /*0320*/  MOV R4, 0xff800000 ;  /* 0xff80000000047802 */ /* 0x000fe20000000f00 */
[----:B--2---:R-:W-:Y:S01]  /*0330*/  IMAD.MOV.U32 R8, RZ, RZ, -0x800000 ;  /* 0xff800000ff087424 */ /* 0x004fe200078e00ff */
[----:B------:R-:W-:Y:S01]  /*0340*/  MOV R6, 0xff800000 ;  /* 0xff80000000067802 */ /* 0x000fe20000000f00 */
[----:B------:R-:W-:Y:S01]  /*0350*/  IMAD.MOV.U32 R10, RZ, RZ, -0x800000 ;  /* 0xff800000ff0a7424 */ /* 0x000fe200078e00ff */
[----:B------:R-:W-:Y:S02]  /*0360*/  MOV R30, 0xff800000 ;  /* 0xff800000001e7802 */ /* 0x000fe40000000f00 */
[----:B------:R-:W-:-:S02]  /*0370*/  MOV R28, 0xff800000 ;  /* 0xff800000001c7802 */ /* 0x000fc40000000f00 */
[----:B------:R-:W-:Y:S02]  /*0380*/  MOV R18, 0xff800000 ;  /* 0xff80000000127802 */ /* 0x000fe40000000f00 */
[----:B------:R-:W-:Y:S02]  /*0390*/  MOV R13, 0xff800000 ;  /* 0xff800000000d7802 */ /* 0x000fe40000000f00 */
[-C--:B0-----:R-:W-:Y:S02]  /*03a0*/  ISETP.GE.U32.AND P0, PT, R26, R2.reuse, PT ;  /* 0x000000021a00720c */ /* 0x081fe40003f06070 */
        /* <DEDUP_REMOVED lines=42> */
.L_x_36100:
[----:B------:R-:W-:Y:S05]  /*0650*/  BSYNC.RECONVERGENT B1 ;  /* 0x0000000000017941 */ /* 0x000fea0003800200 */
.L_x_36099:
        /* <DEDUP_REMOVED lines=35> */
.L_x_36102:
[----:B------:R-:W-:Y:S05]  /*0890*/  BSYNC.RECONVERGENT B1 ;  /* 0x0000000000017941 */ /* 0x000fea0003800200 */
.L_x_36101:
        /* <DEDUP_REMOVED lines=35> */
.L_x_36104:
[----:B------:R-:W-:Y:S05]  /*0ad0*/  BSYNC.RECONVERGENT B1 ;  /* 0x0000000000017941 */ /* 0x000fea0003800200 */
.L_x_36103:
        /* <DEDUP_REMOVED lines=35> */
.L_x_36106:
[----:B------:R-:W-:Y:S05]  /*0d10*/  BSYNC.RECONVERGENT B1 ;  /* 0x0000000000017941 */ /* 0x000fea0003800200 */
.L_x_36105:
        /* <DEDUP_REMOVED lines=35> */
.L_x_36108:
[----:B------:R-:W-:Y:S05]  /*0f50*/  BSYNC.RECONVERGENT B1 ;  /* 0x0000000000017941 */ /* 0x000fea0003800200 */
.L_x_36107:
        /* <DEDUP_REMOVED lines=31> */
[-C--:B------:R-:W-:Y:S01]  /*1150*/  FFMA.SAT R2, R32, R9.reuse, 0.5 ;  /* 0x3f00000020027423 */ /* 0x080fe20000002009 */
[----:B------:R-:W-:Y:S01]  /*1160*/  FFMA.SAT R14, R0, R9, 0.5 ;  /* 0x3f000000000e7423 */ /* 0x000fe20000002009 */
[----:B------:R-:W-:Y:S01]  /*1170*/  FFMA R11, R34, 1.4426950216293334961, -R11 ;  /* 0x3fb8aa3b220b7823 */ /* 0x000fe2000000080b */
[----:B------:R-:W-:Y:S01]  /*1180*/  FFMA R5, R12, 1.925963033500011079e-08, R5 ;  /* 0x32a570600c057823 */ /* 0x000fe20000000005 */
[----:B------:R-:W-:Y:S01]  /*1190*/  FFMA.RM R2, R2, R7, 12582913 ;  /* 0x4b40000102027423 */ /* 0x000fe20000004007 */
[----:B------:R-:W-:-:S02]  /*11a0*/  IMAD.SHL.U32 R3, R3, 0x800000, RZ ;  /* 0x0080000003037824 */ /* 0x000fc400078e00ff */
[----:B------:R-:W-:Y:S01]  /*11b0*/  FFMA R11, R34, 1.925963033500011079e-08, R11 ;  /* 0x32a57060220b7823 */ /* 0x000fe2000000000b */
[----:B------:R-:W0:Y:S01]  /*11c0*/  MUFU.EX2 R10, R5 ;  /* 0x00000005000a7308 */ /* 0x000e220000000800 */
[----:B------:R-:W-:Y:S01]  /*11d0*/  FADD R15, R2, -12583039 ;  /* 0xcb40007f020f7421 */ /* 0x000fe20000000000 */
[----:B------:R-:W-:Y:S01]  /*11e0*/  FFMA.RM R14, R14, R7, 12582913 ;  /* 0x4b4000010e0e7423 */ /* 0x000fe20000004007 */
[----:B------:R-:W-:Y:S02]  /*11f0*/  SHF.L.U32 R13, R13, 0x17, RZ ;  /* 0x000000170d0d7819 */ /* 0x000fe400000006ff */
[----:B------:R-:W-:Y:S01]  /*1200*/  FFMA R15, R32, 1.4426950216293334961, -R15 ;  /* 0x3fb8aa3b200f7823 */ /* 0x000fe2000000080f */
[----:B------:R-:W-:Y:S02]  /*1210*/  SHF.L.U32 R2, R2, 0x17, RZ ;  /* 0x0000001702027819 */ /* 0x000fe400000006ff */
        /* <DEDUP_REMOVED lines=8> */
[----:B------:R-:W-:-:S04]  /*12a0*/  FFMA.SAT R12, R30, R9, 0.5 ;  /* 0x3f0000001e0c7423 */ /* 0x000fc80000002009 */
[----:B------:R-:W-:Y:S01]  /*12b0*/  FFMA.RM R5, R12, R7, 12582913 ;  /* 0x4b4000010c057423 */ /* 0x000fe20000004007 */
[----:B------:R-:W0:Y:S01]  /*12c0*/  MUFU.EX2 R27, R27 ;  /* 0x0000001b001b7308 */ /* 0x000e220000000800 */
[----:B------:R-:W-:Y:S02]  /*12d0*/  FFMA.SAT R12, R6, R9, 0.5 ;  /* 0x3f000000060c7423 */ /* 0x000fe40000002009 */
[C---:B------:R-:W-:Y:S01]  /*12e0*/  FADD R3, R5.reuse, -12583039 ;  /* 0xcb40007f05037421 */ /* 0x040fe20000000000 */
[----:B------:R-:W-:Y:S01]  /*12f0*/  SHF.L.U32 R5, R5, 0x17, RZ ;  /* 0x0000001705057819 */ /* 0x000fe200000006ff */
[----:B------:R-:W-:Y:S01]  /*1300*/  FFMA.RM R11, R12, R7, 12582913 ;  /* 0x4b4000010c0b7423 */ /* 0x000fe20000004007 */
[----:B------:R-:W-:Y:S01]  /*1310*/  FFMA.SAT R12, R8, R9, 0.5 ;  /* 0x3f000000080c7423 */ /* 0x000fe20000002009 */
[----:B------:R-:W-:Y:S02]  /*1320*/  FFMA R3, R30, 1.4426950216293334961, -R3 ;  /* 0x3fb8aa3b1e037823 */ /* 0x000fe40000000803 */
[----:B------:R-:W-:Y:S01]  /*1330*/  FADD R13, R11, -12583039 ;  /* 0xcb40007f0b0d7421 */ /* 0x000fe20000000000 */
[----:B------:R-:W-:Y:S01]  /*1340*/  FFMA.RM R12, R12, R7, 12582913 ;  /* 0x4b4000010c0c7423 */ /* 0x000fe20000004007 */
[----:B------:R-:W-:Y:S01]  /*1350*/  FFMA R30, R30, 1.925963033500011079e-08, R3 ;  /* 0x32a570601e1e7823 */ /* 0x000fe20000000003 */
[----:B---3--:R-:W-:Y:S01]  /*1360*/  FMUL R3, R2, R15 ;  /* 0x0000000f02037220 */ /* 0x008fe20000400000 */
[----:B------:R-:W-:-:S02]  /*1370*/  IMAD.SHL.U32 R2, R14, 0x800000, RZ ;  /* 0x008000000e027824 */ /* 0x000fc400078e00ff */
[----:B------:R-:W-:Y:S01]  /*1380*/  FFMA R13, R6, 1.4426950216293334961, -R13 ;  /* 0x3fb8aa3b060d7823 */ /* 0x000fe2000000080d */
[----:B------:R-:W-:Y:S01]  /*1390*/  FFMA.SAT R14, R18, R9, 0.5 ;  /* 0x3f000000120e7423 */ /* 0x000fe20000002009 */
[----:B0-----:R-:W-:Y:S01]  /*13a0*/  FMUL R2, R2, R27 ;  /* 0x0000001b02027220 */ /* 0x001fe20000400000 */
[----:B------:R-:W-:Y:S01]  /*13b0*/  FADD R27, R12, -12583039 ;  /* 0xcb40007f0c1b7421 */ /* 0x000fe20000000000 */
[----:B------:R-:W-:Y:S01]  /*13c0*/  FFMA R13, R6, 1.925963033500011079e-08, R13 ;  /* 0x32a57060060d7823 */ /* 0x000fe2000000000d */
        /* <DEDUP_REMOVED lines=8> */
[----:B------:R-:W2:Y:S01]  /*1450*/  MUFU.EX2 R13, R13 ;  /* 0x0000000d000d7308 */ /* 0x000ea20000000800 */
[----:B------:R-:W-:-:S02]  /*1460*/  IMAD.SHL.U32 R6, R6, 0x800000, RZ ;  /* 0x0080000006067824 */ /* 0x000fc400078e00ff */
[-C--:B------:R-:W-:Y:S01]  /*1470*/  FFMA.RM R9, R8, R7.reuse, 12582913 ;  /* 0x4b40000108097423 */ /* 0x080fe20000004007 */
[----:B------:R-:W-:Y:S01]  /*1480*/  FFMA.RM R8, R14, R7, 12582913 ;  /* 0x4b4000010e087423 */ /* 0x000fe20000004007 */
[C---:B------:R-:W-:Y:S02]  /*1490*/  FFMA R15, R28.reuse, 1.4426950216293334961, -R15 ;  /* 0x3fb8aa3b1c0f7823 */ /* 0x040fe4000000080f */
[C---:B------:R-:W-:Y:S01]  /*14a0*/  FADD R7, R9.reuse, -12583039 ;  /* 0xcb40007f09077421 */ /* 0x040fe20000000000 */
[----:B------:R-:W-:Y:S01]  /*14b0*/  SHF.L.U32 R9, R9, 0x17, RZ ;  /* 0x0000001709097819 */ /* 0x000fe200000006ff */
[----:B------:R-:W-:Y:S01]  /*14c0*/  FFMA R15, R28, 1.925963033500011079e-08, R15 ;  /* 0x32a570601c0f7823 */ /* 0x000fe2000000000f */
[----:B------:R-:W-:Y:S01]  /*14d0*/  MUFU.EX2 R27, R27 ;  /* 0x0000001b001b7308 */ /* 0x000fe20000000800 */
[----:B------:R-:W-:Y:S01]  /*14e0*/  FFMA R7, R4, 1.4426950216293334961, -R7 ;  /* 0x3fb8aa3b04077823 */ /* 0x000fe20000000807 */
[----:B0-----:R-:W-:-:S03]  /*14f0*/  FMUL R5, R5, R30 ;  /* 0x0000001e05057220 */ /* 0x001fc60000400000 */
[----:B------:R-:W-:Y:S01]  /*1500*/  FFMA R28, R4, 1.925963033500011079e-08, R7 ;  /* 0x32a57060041c7823 */ /* 0x000fe20000000007 */
[----:B------:R-:W-:Y:S01]  /*1510*/  FADD R7, R8, -12583039 ;  /* 0xcb40007f08077421 */ /* 0x000fe20000000000 */
[----:B------:R-:W-:Y:S01]  /*1520*/  SHF.L.U32 R4, R11, 0x17, RZ ;  /* 0x000000170b047819 */ /* 0x000fe200000006ff */
[----:B------:R-:W0:Y:S02]  /*1530*/  MUFU.EX2 R15, R15 ;  /* 0x0000000f000f7308 */ /* 0x000e240000000800 */
[----:B------:R-:W-:Y:S02]  /*1540*/  FFMA R7, R18, 1.4426950216293334961, -R7 ;  /* 0x3fb8aa3b12077823 */ /* 0x000fe40000000807 */
[----:B--2---:R-:W-:Y:S01]  /*1550*/  FMUL R4, R4, R13 ;  /* 0x0000000d04047220 */ /* 0x004fe20000400000 */
[----:B------:R-:W-:Y:S02]  /*1560*/  IMAD.SHL.U32 R13, R8, 0x800000, RZ ;  /* 0x00800000080d7824 */ /* 0x000fe400078e00ff */
[----:B------:R-:W-:Y:S01]  /*1570*/  FFMA R18, R18, 1.925963033500011079e-08, R7 ;  /* 0x32a5706012127823 */ /* 0x000fe20000000007 */
[----:B------:R-:W-:Y:S01]  /*1580*/  FADD R7, RZ, R10 ;  /* 0x0000000aff077221 */ /* 0x000fe20000000000 */
[----:B------:R-:W2:Y:S03]  /*1590*/  MUFU.EX2 R28, R28 ;  /* 0x0000001c001c7308 */ /* 0x000ea60000000800 */
[----:B------:R-:W-:-:S04]  /*15a0*/  FADD R14, R7, R0 ;  /* 0x00000000070e7221 */ /* 0x000fc80000000000 */
[----:B------:R-:W-:Y:S01]  /*15b0*/  FADD R7, R14, R3 ;  /* 0x000000030e077221 */ /* 0x000fe20000000000 */
[----:B------:R-:W3:Y:S01]  /*15c0*/  MUFU.EX2 R18, R18 ;  /* 0x0000001200127308 */ /* 0x000ee20000000800 */
[----:B0-----:R-:W-:Y:S02]  /*15d0*/  FMUL R6, R6, R15 ;  /* 0x0000000f06067220 */ /* 0x001fe40000400000 */
[----:B------:R-:W-:-:S04]  /*15e0*/  FADD R14, R7, R2 ;  /* 0x00000002070e7221 */ /* 0x000fc80000000000 */
        /* <DEDUP_REMOVED lines=18> */
.L_x_36152:
        /* <DEDUP_REMOVED lines=12> */
[----:B-1----:R-:W-:Y:S05]  /*17d0*/  CALL.REL.NOINC `($__internal_596_$__cuda_sm3x_div_rn_noftz_f32_slowpath) ;  /* 0x0000001800787944 */ /* 0x002fea0003c00000 */
[----:B------:R-:W-:-:S07]  /*17e0*/  MOV R12, R27 ;  /* 0x0000001b000c7202 */ /* 0x000fce0000000f00 */
.L_x_36111:
[----:B------:R-:W-:Y:S05]  /*17f0*/  BSYNC.RECONVERGENT B3 ;  /* 0x0000000000037941 */ /* 0x000fea0003800200 */
.L_x_36110:
        /* <DEDUP_REMOVED lines=12> */
[----:B-1----:R-:W-:Y:S05]  /*18c0*/  CALL.REL.NOINC `($__internal_596_$__cuda_sm3x_div_rn_noftz_f32_slowpath) ;  /* 0x00000018003c7944 */ /* 0x002fea0003c00000 */
[----:B------:R-:W-:-:S07]  /*18d0*/  MOV R13, R27 ;  /* 0x0000001b000d7202 */ /* 0x000fce0000000f00 */
.L_x_36113:
[----:B------:R-:W-:Y:S05]  /*18e0*/  BSYNC.RECONVERGENT B3 ;  /* 0x0000000000037941 */ /* 0x000fea0003800200 */
.L_x_36112:
        /* <DEDUP_REMOVED lines=14> */
.L_x_36115:
[----:B------:R-:W-:Y:S05]  /*19d0*/  BSYNC.RECONVERGENT B3 ;  /* 0x0000000000037941 */ /* 0x000fea0003800200 */
.L_x_36114:
        /* <DEDUP_REMOVED lines=14> */
.L_x_36117:
[----:B------:R-:W-:Y:S05]  /*1ac0*/  BSYNC.RECONVERGENT B3 ;  /* 0x0000000000037941 */ /* 0x000fea0003800200 */
.L_x_36116:
        /* <DEDUP_REMOVED lines=14> */
.L_x_36119:
[----:B------:R-:W-:Y:S05]  /*1bb0*/  BSYNC.RECONVERGENT B3 ;  /* 0x0000000000037941 */ /* 0x000fea0003800200 */
.L_x_36118:
        /* <DEDUP_REMOVED lines=14> */
.L_x_36121:
[----:B------:R-:W-:Y:S05]  /*1ca0*/  BSYNC.RECONVERGENT B3 ;  /* 0x0000000000037941 */ /* 0x000fea0003800200 */
.L_x_36120:
        /* <DEDUP_REMOVED lines=14> */
.L_x_36123:
[----:B------:R-:W-:Y:S05]  /*1d90*/  BSYNC.RECONVERGENT B3 ;  /* 0x0000000000037941 */ /* 0x000fea0003800200 */
.L_x_36122:
        /* <DEDUP_REMOVED lines=14> */
.L_x_36125:
[----:B------:R-:W-:Y:S05]  /*1e80*/  BSYNC.RECONVERGENT B3 ;  /* 0x0000000000037941 */ /* 0x000fea0003800200 */
.L_x_36124:
        /* <DEDUP_REMOVED lines=14> */
.L_x_36127:
[----:B------:R-:W-:Y:S05]  /*1f70*/  BSYNC.RECONVERGENT B3 ;  /* 0x0000000000037941 */ /* 0x000fea0003800200 */
.L_x_36126:
        /* <DEDUP_REMOVED lines=14> */
.L_x_36129:
[----:B------:R-:W-:Y:S05]  /*2060*/  BSYNC.RECONVERGENT B3 ;  /* 0x0000000000037941 */ /* 0x000fea0003800200 */
.L_x_36128:
[----:B------:R-:W0:Y:S01]  /*2070*/  LDC.64 R8, c[0x0][0x3b8] ;  /* 0x0000ee00ff087b82 */ /* 0x000e220000000a00 */
[----:B------:R-:W-:Y:S01]  /*2080*/  BSSY.RECONVERGENT B1, `(.L_x_36130) ;  /* 0x0000019000017945 */ /* 0x000fe20003800200 */
[-C--:B0-----:R-:W-:Y:S02]  /*2090*/  ISETP.GE.U32.AND P1, PT, R22, R8.reuse, PT ;  /* 0x000000081600720c */ /* 0x081fe40003f26070 */
        /* <DEDUP_REMOVED lines=23> */
.L_x_36131:
[----:B------:R-:W-:Y:S05]  /*2210*/  BSYNC.RECONVERGENT B1 ;  /* 0x0000000000017941 */ /* 0x000fea0003800200 */
.L_x_36130:
        /* <DEDUP_REMOVED lines=18> */
.L_x_36133:
[----:B------:R-:W-:Y:S05]  /*2340*/  BSYNC.RECONVERGENT B1 ;  /* 0x0000000000017941 */ /* 0x000fea0003800200 */
.L_x_36132:
        /* <DEDUP_REMOVED lines=18> */
.L_x_36135:
[----:B------:R-:W-:Y:S05]  /*2470*/  BSYNC.RECONVERGENT B1 ;  /* 0x0000000000017941 */ /* 0x000fea0003800200 */
.L_x_36134:
[----:B------:R-:W-:Y:S04]  /*2480*/  BSSY.RECONVERGENT B1, `(.L_x_36136) ;  /* 0x0000012000017945 */ /* 0x000fe80003800200 */
[----:B------:R-:W-:Y:S05]  /*2490*/  @P4 BRA `(.L_x_36137) ;  /* 0x0000000000404947 */ /* 0x000fea0003800000 */
[----:B---3--:R-:W-:Y:S01]  /*24a0*/  MOV R2, R20 ;  /* 0x0000001400027202 */ /* 0x008fe20000000f00 */
[----:B0-2---:R-:W-:Y:S01]  /*24b0*/  IMAD R9, R23, UR42, RZ ;  /* 0x0000002a17097c24 */ /* 0x005fe2000f8e02ff */
        /* <DEDUP_REMOVED lines=14> */
.L_x_36137:
[----:B------:R-:W-:Y:S05]  /*25a0*/  BSYNC.RECONVERGENT B1 ;  /* 0x0000000000017941 */ /* 0x000fea0003800200 */
.L_x_36136:
[----:B------:R-:W-:Y:S04]  /*25b0*/  BSSY.RECONVERGENT B1, `(.L_x_36138) ;  /* 0x0000012000017945 */ /* 0x000fe80003800200 */
[----:B------:R-:W-:Y:S05]  /*25c0*/  @P2 BRA `(.L_x_36139) ;  /* 0x0000000000402947 */ /* 0x000fea0003800000 */
[----:B---34-:R-:W-:Y:S01]  /*25d0*/  HFMA2 R3, -RZ, RZ, 0, 0 ;  /* 0x00000000ff037431 */ /* 0x018fe200000001ff */
        /* <DEDUP_REMOVED lines=15> */
.L_x_36139:
[----:B------:R-:W-:Y:S05]  /*26d0*/  BSYNC.RECONVERGENT B1 ;  /* 0x0000000000017941 */ /* 0x000fea0003800200 */
.L_x_36138:
[----:B------:R-:W-:-:S04]  /*26e0*/  IADD3 R24, P0, PT, R25, R24, RZ ;  /* 0x0000001819187210 */ /* 0x000fc80007f1e0ff */
[----:B------:R-:W-:Y:S02]  /*26f0*/  LEA.HI.X.SX32 R23, R25, R23, 0x1, P0 ;  /* 0x0000001719177211 */ /* 0x000fe400000f0eff */
[----:B------:R-:W-:-:S04]  /*2700*/  ISETP.GE.U32.AND P0, PT, R24, UR46, PT ;  /* 0x0000002e18007c0c */ /* 0x000fc8000bf06070 */
[----:B------:R-:W-:-:S13]  /*2710*/  ISETP.GE.AND.EX P0, PT, R23, UR47, PT, P0 ;  /* 0x0000002f17007c0c */ /* 0x000fda000bf06300 */
[----:B------:R-:W-:Y:S05]  /*2720*/  @!P0 BRA `(.L_x_36140) ;  /* 0xffffffd800e88947 */ /* 0x000fea000383ffff */
[----:B------:R-:W-:Y:S05]  /*2730*/  BSYNC B0 ;  /* 0x0000000000007941 */ /* 0x000fea0003800000 */
.L_x_36098:
[----:B------:R-:W-:Y:S05]  /*2740*/  EXIT ;  /* 0x000000000000794d */ /* 0x000fea0003800000 */
.L_x_36109:
[----:B------:R-:W-:Y:S01]  /*2750*/  BSSY B1, `(.L_x_36141) ;  /* 0x0000007000017945 */ /* 0x000fe20003800000 */
[----:B------:R-:W-:Y:S01]  /*2760*/  IMAD.MOV.U32 R12, RZ, RZ, 0x10 ;  /* 0x00000010ff0c7424 */ /* 0x000fe200078e00ff */
[----:B------:R-:W-:Y:S02]  /*2770*/  MOV R11, 0x1f ;  /* 0x0000001f000b7802 */ /* 0x000fe40000000f00 */
[----:B------:R-:W-:-:S07]  /*2780*/  MOV R15, 0xffffffff ;  /* 0xffffffff000f7802 */ /* 0x000fce0000000f00 */
[----:B-1----:R-:W-:Y:S05]  /*2790*/  WARPSYNC.COLLECTIVE R15, `(.L_x_36142) ;  /* 0x000000000f087348 */ /* 0x002fea0003c00000 */
[----:B------:R0:W2:Y:S02]  /*27a0*/  SHFL.BFLY P6, R14, R13, R12, R11 ;  /* 0x0c00000c0d0e7389 */ /* 0x0000a400000c000b */
[----:B012---:R-:W-:Y:S05]  /*27b0*/  ENDCOLLECTIVE ;  /* 0x000000000000791b */ /* 0x007fea0003800000 */
.L_x_36142:
[----:B------:R-:W-:Y:S05]  /*27c0*/  BSYNC B1 ;  /* 0x0000000000017941 */ /* 0x000fea0003800000 */
.L_x_36141:
[----:B------:R-:W-:Y:S01]  /*27d0*/  HFMA2 R11, -RZ, RZ, 0, 1.847743988037109375e-06 ;  /* 0x0000001fff0b7431 */ /* 0x000fe200000001ff */
[----:B------:R-:W-:Y:S01]  /*27e0*/  FMNMX R13, R14, R13, !PT ;  /* 0x0000000d0e0d7209 */ /* 0x000fe20007800000 */
[----:B------:R-:W-:Y:S01]  /*27f0*/  IMAD.MOV.U32 R12, RZ, RZ, 0x8 ;  /* 0x00000008ff0c7424 */ /* 0x000fe200078e00ff */
[----:B------:R-:W-:-:S07]  /*2800*/  MOV R15, 0xffffffff ;  /* 0xffffffff000f7802 */ /* 0x000fce0000000f00 */
[----:B------:R-:W-:Y:S05]  /*2810*/  WARPSYNC.COLLECTIVE R15, `(.L_x_36143) ;  /* 0x000000000f087348 */ /* 0x000fea0003c00000 */
[----:B------:R0:W1:Y:S02]  /*2820*/  SHFL.BFLY P6, R14, R13, R12, R11 ;  /* 0x0c00000c0d0e7389 */ /* 0x00006400000c000b */
[----:B01----:R-:W-:Y:S05]  /*2830*/  ENDCOLLECTIVE ;  /* 0x000000000000791b */ /* 0x003fea0003800000 */
.L_x_36143:
[----:B------:R-:W-:Y:S01]  /*2840*/  HFMA2 R12, -RZ, RZ, 0, 2.384185791015625e-07 ;  /* 0x00000004ff0c7431 */ /* 0x000fe200000001ff */
[----:B------:R-:W-:-:S05]  /*2850*/  FMNMX R0, R13, R14, !PT ;  /* 0x0000000e0d007209 */ /* 0x000fca0007800000 */
[----:B------:R-:W-:-:S07]  /*2860*/  IMAD.MOV.U32 R13, RZ, RZ, R0 ;  /* 0x000000ffff0d7224 */ /* 0x000fce00078e0000 */
[----:B------:R-:W-:Y:S05]  /*2870*/  WARPSYNC.COLLECTIVE R15, `(.L_x_36144) ;  /* 0x000000000f087348 */ /* 0x000fea0003c00000 */
[----:B------:R0:W1:Y:S02]  /*2880*/  SHFL.BFLY P6, R14, R13, R12, R11 ;  /* 0x0c00000c0d0e7389 */ /* 0x00006400000c000b */
[----:B01----:R-:W-:Y:S05]  /*2890*/  ENDCOLLECTIVE ;  /* 0x000000000000791b */ /* 0x003fea0003800000 */
.L_x_36144:
[----:B------:R-:W-:Y:S01]  /*28a0*/  IMAD.MOV.U32 R12, RZ, RZ, 0x2 ;  /* 0x00000002ff0c7424 */ /* 0x000fe200078e00ff */
[----:B------:R-:W-:-:S04]  /*28b0*/  FMNMX R2, R0, R14, !PT ;  /* 0x0000000e00027209 */ /* 0x000fc80007800000 */
[----:B------:R-:W-:-:S07]  /*28c0*/  MOV R13, R2 ;  /* 0x00000002000d7202 */ /* 0x000fce0000000f00 */
[----:B------:R-:W-:Y:S05]  /*28d0*/  WARPSYNC.COLLECTIVE R15, `(.L_x_36145) ;  /* 0x000000000f087348 */ /* 0x000fea0003c00000 */
[----:B------:R0:W1:Y:S02]  /*28e0*/  SHFL.BFLY P6, R14, R13, R12, R11 ;  /* 0x0c00000c0d0e7389 */ /* 0x00006400000c000b */
[----:B01----:R-:W-:Y:S05]  /*28f0*/  ENDCOLLECTIVE ;  /* 0x000000000000791b */ /* 0x003fea0003800000 */
.L_x_36145:
[----:B------:R-:W-:Y:S01]  /*2900*/  HFMA2 R12, -RZ, RZ, 0, 5.9604644775390625e-08 ;  /* 0x00000001ff0c7431 */ /* 0x000fe200000001ff */
[----:B------:R-:W-:-:S04]  /*2910*/  FMNMX R3, R2, R14, !PT ;  /* 0x0000000e02037209 */ /* 0x000fc80007800000 */
[----:B------:R-:W-:-:S07]  /*2920*/  MOV R13, R3 ;  /* 0x00000003000d7202 */ /* 0x000fce0000000f00 */
[----:B------:R-:W-:Y:S05]  /*2930*/  WARPSYNC.COLLECTIVE R15, `(.L_x_36146) ;  /* 0x000000000f087348 */ /* 0x000fea0003c00000 */
[----:B------:R0:W1:Y:S02]  /*2940*/  SHFL.BFLY P6, R14, R13, R12, R11 ;  /* 0x0c00000c0d0e7389 */ /* 0x00006400000c000b */
[----:B01----:R-:W-:Y:S05]  /*2950*/  ENDCOLLECTIVE ;  /* 0x000000000000791b */ /* 0x003fea0003800000 */
.L_x_36146:
        /* <DEDUP_REMOVED lines=89> */
[----:B------:R-:W-:Y:S01]  /*2ef0*/  FADD R11, RZ, R10 ;  /* 0x0000000aff0b7221 */ /* 0x000fe20000000000 */
[----:B------:R-:W-:Y:S02]  /*2f00*/  SHF.L.U32 R8, R15, 0x17, RZ ;  /* 0x000000170f087819 */ /* 0x000fe400000006ff */
[----:B------:R-:W-:Y:S01]  /*2f10*/  MOV R15, 0xffffffff ;  /* 0xffffffff000f7802 */ /* 0x000fe20000000f00 */
        /* <DEDUP_REMOVED lines=17> */
.L_x_36147:
[----:B------:R-:W-:Y:S02]  /*3030*/  HFMA2 R12, -RZ, RZ, 0, 4.76837158203125e-07 ;  /* 0x00000008ff0c7431 */ /* 0x000fe400000001ff */
[----:B------:R-:W-:-:S04]  /*3040*/  FADD R18, R13, R14 ;  /* 0x0000000e0d127221 */ /* 0x000fc80000000000 */
[----:B------:R-:W-:-:S07]  /*3050*/  IMAD.MOV.U32 R13, RZ, RZ, R18 ;  /* 0x000000ffff0d7224 */ /* 0x000fce00078e0012 */
[----:B------:R-:W-:Y:S05]  /*3060*/  WARPSYNC.COLLECTIVE R15, `(.L_x_36148) ;  /* 0x000000000f087348 */ /* 0x000fea0003c00000 */
[----:B------:R0:W1:Y:S02]  /*3070*/  SHFL.BFLY P6, R14, R13, R12, R11 ;  /* 0x0c00000c0d0e7389 */ /* 0x00006400000c000b */
[----:B01----:R-:W-:Y:S05]  /*3080*/  ENDCOLLECTIVE ;  /* 0x000000000000791b */ /* 0x003fea0003800000 */
.L_x_36148:
[----:B------:R-:W-:Y:S02]  /*3090*/  IMAD.MOV.U32 R12, RZ, RZ, 0x4 ;  /* 0x00000004ff0c7424 */ /* 0x000fe400078e00ff */
[----:B------:R-:W-:-:S05]  /*30a0*/  FADD R27, R18, R14 ;  /* 0x0000000e121b7221 */ /* 0x000fca0000000000 */
[----:B------:R-:W-:-:S07]  /*30b0*/  MOV R13, R27 ;  /* 0x0000001b000d7202 */ /* 0x000fce0000000f00 */
[----:B------:R-:W-:Y:S05]  /*30c0*/  WARPSYNC.COLLECTIVE R15, `(.L_x_36149) ;  /* 0x000000000f087348 */ /* 0x000fea0003c00000 */
[----:B------:R0:W1:Y:S02]  /*30d0*/  SHFL.BFLY P6, R14, R13, R12, R11 ;  /* 0x0c00000c0d0e7389 */ /* 0x00006400000c000b */
[----:B01----:R-:W-:Y:S05]  /*30e0*/  ENDCOLLECTIVE ;  /* 0x000000000000791b */ /* 0x003fea0003800000 */
.L_x_36149:
[----:B------:R-:W-:Y:S02]  /*30f0*/  HFMA2 R12, -RZ, RZ, 0, 1.1920928955078125e-07 ;  /* 0x00000002ff0c7431 */ /* 0x000fe400000001ff */
[----:B------:R-:W-:-:S05]  /*3100*/  FADD R28, R27, R14 ;  /* 0x0000000e1b1c7221 */ /* 0x000fca0000000000 */
[----:B------:R-:W-:-:S07]  /*3110*/  MOV R13, R28 ;  /* 0x0000001c000d7202 */ /* 0x000fce0000000f00 */
[----:B------:R-:W-:Y:S05]  /*3120*/  WARPSYNC.COLLECTIVE R15, `(.L_x_36150) ;  /* 0x000000000f087348 */ /* 0x000fea0003c00000 */
[----:B------:R0:W1:Y:S02]  /*3130*/  SHFL.BFLY P6, R14, R13, R12, R11 ;  /* 0x0c00000c0d0e7389 */ /* 0x00006400000c000b */
[----:B01----:R-:W-:Y:S05]  /*3140*/  ENDCOLLECTIVE ;  /* 0x000000000000791b */ /* 0x003fea0003800000 */
.L_x_36150:
[----:B------:R-:W-:Y:S01]  /*3150*/  MOV R12, 0x1 ;  /* 0x00000001000c7802 */ /* 0x000fe20000000f00 */
[----:B------:R-:W-:-:S04]  /*3160*/  FADD R29, R28, R14 ;  /* 0x0000000e1c1d7221 */ /* 0x000fc80000000000 */
[----:B------:R-:W-:-:S07]  /*3170*/  IMAD.MOV.U32 R13, RZ, RZ, R29 ;  /* 0x000000ffff0d7224 */ /* 0x000fce00078e001d */
[----:B------:R-:W-:Y:S05]  /*3180*/  WARPSYNC.COLLECTIVE R15, `(.L_x_36151) ;  /* 0x000000000f087348 */ /* 0x000fea0003c00000 */
[----:B------:R0:W1:Y:S02]  /*3190*/  SHFL.BFLY P6, R14, R13, R12, R11 ;  /* 0x0c00000c0d0e7389 */ /* 0x00006400000c000b */
[----:B01----:R-:W-:Y:S05]  /*31a0*/  ENDCOLLECTIVE ;  /* 0x000000000000791b */ /* 0x003fea0003800000 */
.L_x_36151:
[----:B------:R-:W-:Y:S05]  /*31b0*/  BRA `(.L_x_36152) ;  /* 0xffffffe400547947 */ /* 0x000fea000383ffff */
        .weak           $__internal_596_$__cuda_sm3x_div_rn_noftz_f32_slowpath
        .type           $__internal_596_$__cuda_sm3x_div_rn_noftz_f32_slowpath,@function
        .size           $__internal_596_$__cuda_sm3x_div_rn_noftz_f32_slowpath,(.L_x_37973 - $__internal_596_$__cuda_sm3x_div_rn_noftz_f32_slowpath)
$__internal_596_$__cuda_sm3x_div_rn_noftz_f32_slowpath:
        /* <DEDUP_REMOVED lines=34> */
.L_x_36154:
[----:B------:R-:W-:Y:S01]  /*33e0*/  LEA R30, R28, 0xc0800000, 0x17 ;  /* 0xc08000001c1e7811 */ /* 0x000fe200078eb8ff */
[----:B------:R-:W-:Y:S04]  /*33f0*/  BSSY.RECONVERGENT B2, `(.L_x_36159) ;  /* 0x0000036000027945 */ /* 0x000fe80003800200 */
[----:B------:R-:W-:Y:S01]  /*3400*/  IMAD.IADD R30, R11, 0x1, -R30 ;  /* 0x000000010b1e7824 */ /* 0x000fe200078e0a1e */
[----:B------:R-:W-:-:S03]  /*3410*/  IADD3 R11, PT, PT, R32, -0x7f, RZ ;  /* 0xffffff81200b7810 */ /* 0x000fc60007ffe0ff */
[----:B------:R-:W0:Y:S01]  /*3420*/  MUFU.RCP R31, R30 ;  /* 0x0000001e001f7308 */ /* 0x000e220000001000 */
[----:B------:R-:W-:Y:S01]  /*3430*/  FADD.FTZ R33, -R30, -RZ ;  /* 0x800000ff1e217221 */ /* 0x000fe20000010100 */
[C---:B------:R-:W-:Y:S01]  /*3440*/  IADD3 R32, PT, PT, R11.reuse, 0x7f, -R28 ;  /* 0x0000007f0b207810 */ /* 0x040fe20007ffe81c */
[----:B------:R-:W-:Y:S02]  /*3450*/  IMAD R10, R11, -0x800000, R10 ;  /* 0xff8000000b0a7824 */ /* 0x000fe400078e020a */
[----:B0-----:R-:W-:-:S04]  /*3460*/  FFMA R28, R31, R33, 1 ;  /* 0x3f8000001f1c7423 */ /* 0x001fc80000000021 */
[----:B------:R-:W-:Y:S01]  /*3470*/  FFMA R11, R31, R28, R31 ;  /* 0x0000001c1f0b7223 */ /* 0x000fe2000000001f */
[----:B------:R-:W-:-:S03]  /*3480*/  IADD3 R31, PT, PT, R32, R27, RZ ;  /* 0x0000001b201f7210 */ /* 0x000fc60007ffe0ff */
        /* <DEDUP_REMOVED lines=24> */
[----:B------:R-:W-:Y:S02]  /*3610*/  FSETP.NEU.FTZ.AND P1, PT, R27, R28, PT ;  /* 0x0000001c1b00720b */ /* 0x000fe40003f3d000 */
[----:B------:R-:W-:-:S02]  /*3620*/  IADD3 R28, PT, PT, R30, 0x20, RZ ;  /* 0x000000201e1c7810 */ /* 0x000fc40007ffe0ff */
[----:B------:R-:W-:Y:S02]  /*3630*/  LOP3.LUT R11, R11, 0x800000, RZ, 0xfc, !PT ;  /* 0x008000000b0b7812 */ /* 0x000fe400078efcff */
        /* <DEDUP_REMOVED lines=13> */
.L_x_36161:
[----:B------:R-:W-:-:S04]  /*3710*/  LOP3.LUT R10, R10, 0x80000000, RZ, 0xc0, !PT ;  /* 0x800000000a0a7812 */ /* 0x000fc800078ec0ff */
[----:B------:R-:W-:Y:S01]  /*3720*/  LOP3.LUT R10, R10, 0x7f800000, RZ, 0xfc, !PT ;  /* 0x7f8000000a0a7812 */ /* 0x000fe200078efcff */
[----:B------:R-:W-:Y:S06]  /*3730*/  BRA `(.L_x_36162) ;  /* 0x0000000000047947 */ /* 0x000fec0003800000 */
.L_x_36160:
[----:B------:R-:W-:-:S07]  /*3740*/  IMAD R10, R31, 0x800000, R10 ;  /* 0x008000001f0a7824 */ /* 0x000fce00078e020a */
.L_x_36162:
[----:B------:R-:W-:Y:S05]  /*3750*/  BSYNC.RECONVERGENT B2 ;  /* 0x0000000000027941 */ /* 0x000fea0003800200 */
.L_x_36159:
[----:B------:R-:W-:Y:S05]  /*3760*/  BRA `(.L_x_36163) ;  /* 0x0000000000207947 */ /* 0x000fea0003800000 */
.L_x_36158:
[----:B------:R-:W-:-:S04]  /*3770*/  LOP3.LUT R10, R11, 0x80000000, R10, 0x48, !PT ;  /* 0x800000000b0a7812 */ /* 0x000fc800078e480a */
[----:B------:R-:W-:Y:S01]  /*3780*/  LOP3.LUT R10, R10, 0x7f800000, RZ, 0xfc, !PT ;  /* 0x7f8000000a0a7812 */ /* 0x000fe200078efcff */
[----:B------:R-:W-:Y:S06]  /*3790*/  BRA `(.L_x_36163) ;  /* 0x0000000000147947 */ /* 0x000fec0003800000 */
.L_x_36157:
[----:B------:R-:W-:Y:S01]  /*37a0*/  LOP3.LUT R10, R11, 0x80000000, R10, 0x48, !PT ;  /* 0x800000000b0a7812 */ /* 0x000fe200078e480a */
[----:B------:R-:W-:Y:S06]  /*37b0*/  BRA `(.L_x_36163) ;  /* 0x00000000000c7947 */ /* 0x000fec0003800000 */
.L_x_36156:
[----:B------:R-:W0:Y:S01]  /*37c0*/  MUFU.RSQ R10, -QNAN ;  /* 0xffc00000000a7908 */ /* 0x000e220000001400 */
[----:B------:R-:W-:Y:S05]  /*37d0*/  BRA `(.L_x_36163) ;  /* 0x0000000000047947 */ /* 0x000fea0003800000 */
.L_x_36155:
[----:B------:R-:W-:-:S07]  /*37e0*/  FADD.FTZ R10, R10, R11 ;  /* 0x0000000b0a0a7221 */ /* 0x000fce0000010000 */
.L_x_36163:
[----:B------:R-:W-:Y:S05]  /*37f0*/  BSYNC.RECONVERGENT B1 ;  /* 0x0000000000017941 */ /* 0x000fea0003800200 */
.L_x_36153:
[----:B------:R-:W-:Y:S01]  /*3800*/  HFMA2 R11, -RZ, RZ, 0, 0 ;  /* 0x00000000ff0b7431 */ /* 0x000fe200000001ff */
[----:B0-----:R-:W-:Y:S02]  /*3810*/  MOV R27, R10 ;  /* 0x0000000a001b7202 */ /* 0x001fe40000000f00 */
[----:B------:R-:W-:-:S04]  /*3820*/  MOV R10, R18 ;  /* 0x00000012000a7202 */ /* 0x000fc80000000f00 */
[----:B------:R-:W-:Y:S05]  /*3830*/  RET.REL.NODEC R10 `(_Z15SoftmaxWarpImplI24ElementwiseScaleMaskLoadIffbE11DirectStoreIffEfLi2ELi10ELi32ELi1ELb1EL9Algorithm0EEvT_T0_ll) ;  /* 0xffffffc40af07950 */ /* 0x000fea0003c3ffff */
.L_x_36164:
        /* <DEDUP_REMOVED lines=12> */
.L_x_37973:


//--------------------- .text._Z15SoftmaxWarpImplI24ElementwiseScaleMaskLoadIffbE11DirectStoreIffEfLi2ELi10ELi32ELi1ELb0EL9Algorithm0EEvT_T0_ll --------------------------
	.section	.text._Z15SoftmaxWarpImplI24ElementwiseScaleMaskLoadIffbE11DirectStoreIffEfLi2ELi10ELi32ELi1ELb0EL9Algorithm0EEvT_T0_ll,"ax",@progbits
	.align	128
        .global         _Z15SoftmaxWarpImplI24ElementwiseScaleMaskLoadIffbE11DirectStoreIffEfLi2ELi10ELi32ELi1ELb0EL9Algorithm0EEvT_T0_ll
        .type           _Z15SoftmaxWarpImplI24ElementwiseScaleMaskLoadIffbE11DirectStoreIffEfLi2ELi10ELi32ELi1ELb0EL9Algorithm0EEvT_T0_ll,@function
        .size           _Z15SoftmaxWarpImplI24ElementwiseScaleMaskLoadIffbE11DirectStoreIffEfLi2ELi10ELi32ELi1ELb0EL9Algorithm0EEvT_T0_ll,(.L_x_37974 - _Z15SoftmaxWarpImplI24ElementwiseScaleMaskLoadIffbE11DirectStoreIffEfLi2ELi10ELi32ELi1ELb0EL9Algorithm0EEvT_T0_ll)
        .other          _Z15SoftmaxWarpImplI24ElementwiseScaleMaskLoadIffbE11DirectStoreIffEfLi2ELi10ELi32ELi1ELb0EL9Algorithm0EEvT_T0_ll,@"STO_CUDA_ENTRY STV_DEFAULT"
_Z15SoftmaxWarpImplI24ElementwiseScaleMaskLoadIffbE11DirectStoreIffEfLi2ELi10ELi32ELi1ELb0EL9Algorithm0EEvT_T0_ll:
.text._Z15SoftmaxWarpImplI24ElementwiseScaleMaskLoadIffbE11DirectStoreIffEfLi2ELi10ELi32ELi1ELb0EL9Algorithm0EEvT_T0_ll:
        /* <DEDUP_REMOVED lines=24> */
.L_x_36165:
        /* <DEDUP_REMOVED lines=14> */
.L_x_36187:
[----:B-1----:R-:W1:Y:S01]  /*0260*/  LDC.64 R4, c[0x0][0x390] ;  /* 0x0000e400ff047b82 */ /* 0x002e620000000a00 */
[----:B------:R-:W-:Y:S01]  /*0270*/  HFMA2 R21, -RZ, RZ, 0, 0 ;  /* 0x00000000ff157431 */ /* 0x000fe200000001ff */
[----:B--2---:R-:W-:Y:S02]  /*0280*/  R2UR UR4, R16 ;  /* 0x00000000100472ca */ /* 0x004fe400000e0000 */
[----:B------:R-:W-:Y:S01]  /*0290*/  R2UR UR5, R17 ;  /* 0x00000000110572ca */ /* 0x000fe200000e0000 */
[-C--:B-1----:R-:W-:Y:S02]  /*02a0*/  IMAD R0, R25, R4.reuse, RZ ;  /* 0x0000000419007224 */ /* 0x082fe400078e02ff */
[----:B------:R-:W-:-:S04]  /*02b0*/  IMAD.WIDE.U32 R2, R23, R4, R20 ;  /* 0x0000000417027225 */ /* 0x000fc800078e0014 */
[----:B------:R-:W-:Y:S01]  /*02c0*/  IMAD R5, R23, R5, R0 ;  /* 0x0000000517057224 */ /* 0x000fe200078e0200 */
[C---:B------:R-:W-:Y:S02]  /*02d0*/  IADD3 R31, P0, PT, R2.reuse, 0x40, RZ ;  /* 0x00000040021f7810 */ /* 0x040fe40007f1e0ff */
[----:B------:R-:W-:Y:S01]  /*02e0*/  IADD3 R24, P2, PT, R2, 0x80, RZ ;  /* 0x0000008002187810 */ /* 0x000fe20007f5e0ff */
[----:B------:R-:W-:Y:S01]  /*02f0*/  IMAD.IADD R5, R3, 0x1, R5 ;  /* 0x0000000103057824 */ /* 0x000fe200078e0205 */
[----:B------:R-:W-:Y:S02]  /*0300*/  R2UR UR6, R16 ;  /* 0x00000000100672ca */ /* 0x000fe400000e0000 */
[----:B------:R-:W-:Y:S01]  /*0310*/  R2UR UR7, R17 ;  /* 0x00000000110772ca */ /* 0x000fe200000e0000 */
[----:B------:R-:W-:Y:S01]  /*0320*/  IMAD.X R29, RZ, RZ, R5, P2 ;  /* 0x000000ffff1d7224 */ /* 0x000fe200010e0605 */
[----:B------:R-:W-:Y:S02]  /*0330*/  IADD3.X R12, PT, PT, RZ, R5, RZ, P0, !PT ;  /* 0x00000005ff0c7210 */ /* 0x000fe400007fe4ff */
[----:B------:R-:W-:-:S02]  /*0340*/  LEA.HI R21, P1, R5, R2, RZ, 0x1 ;  /* 0x0000000205157211 */ /* 0x000fc400078308ff */
[----:B------:R-:W-:Y:S02]  /*0350*/  LEA.HI R31, P0, R12, R31, RZ, 0x1 ;  /* 0x0000001f0c1f7211 */ /* 0x000fe400078108ff */
[----:B------:R-:W-:Y:S02]  /*0360*/  IADD3 R14, P3, PT, R2, 0xc0, RZ ;  /* 0x000000c0020e7810 */ /* 0x000fe40007f7e0ff */
[----:B------:R-:W-:Y:S02]  /*0370*/  LOP3.LUT R6, R31, 0xfffffffe, RZ, 0xc0, !PT ;  /* 0xfffffffe1f067812 */ /* 0x000fe400078ec0ff */
[----:B------:R-:W-:Y:S02]  /*0380*/  IADD3.X R12, PT, PT, RZ, R12, RZ, P0, !PT ;  /* 0x0000000cff0c7210 */ /* 0x000fe400007fe4ff */
[----:B------:R-:W-:-:S04]  /*0390*/  IADD3 R6, P0, PT, R6, UR38, RZ ;  /* 0x0000002606067c10 */ /* 0x000fc8000ff1e0ff */
[----:B------:R-:W-:Y:S02]  /*03a0*/  IADD3.X R7, PT, PT, R12, UR39, RZ, P0, !PT ;  /* 0x000000270c077c10 */ /* 0x000fe400087fe4ff */
[----:B------:R-:W-:Y:S02]  /*03b0*/  LEA.HI R24, P2, R29, R24, RZ, 0x1 ;  /* 0x000000181d187211 */ /* 0x000fe400078508ff */
[----:B------:R-:W-:Y:S01]  /*03c0*/  LOP3.LUT R8, R21, 0xfffffffe, RZ, 0xc0, !PT ;  /* 0xfffffffe15087812 */ /* 0x000fe200078ec0ff */
[----:B------:R-:W2:Y:S01]  /*03d0*/  LDG.E.U16 R6, desc[UR4][R6.64] ;  /* 0x0000000406067981 */ /* 0x000ea2000c1e1500 */
[----:B------:R-:W-:Y:S02]  /*03e0*/  LOP3.LUT R26, R24, 0xfffffffe, RZ, 0xc0, !PT ;  /* 0xfffffffe181a7812 */ /* 0x000fe400078ec0ff */
[----:B------:R-:W-:Y:S01]  /*03f0*/  IADD3.X R29, PT, PT, RZ, R29, RZ, P2, !PT ;  /* 0x0000001dff1d7210 */ /* 0x000fe200017fe4ff */
[----:B------:R-:W-:Y:S01]  /*0400*/  IMAD.X R28, RZ, RZ, R5, P1 ;  /* 0x000000ffff1c7224 */ /* 0x000fe200008e0605 */
[----:B------:R-:W-:-:S02]  /*0410*/  IADD3 R26, P2, PT, R26, UR38, RZ ;  /* 0x000000261a1a7c10 */ /* 0x000fc4000ff5e0ff */
[-C--:B------:R-:W-:Y:S02]  /*0420*/  IADD3.X R19, PT, PT, RZ, R5.reuse, RZ, P3, !PT ;  /* 0x00000005ff137210 */ /* 0x080fe40001ffe4ff */
[----:B------:R-:W-:Y:S02]  /*0430*/  IADD3 R10, P0, PT, R2, 0x100, RZ ;  /* 0x00000100020a7810 */ /* 0x000fe40007f1e0ff */
[----:B------:R-:W-:Y:S02]  /*0440*/  IADD3 R8, P1, PT, R8, UR38, RZ ;  /* 0x0000002608087c10 */ /* 0x000fe4000ff3e0ff */
[----:B------:R-:W-:Y:S02]  /*0450*/  IADD3.X R27, PT, PT, R29, UR39, RZ, P2, !PT ;  /* 0x000000271d1b7c10 */ /* 0x000fe400097fe4ff */
[----:B------:R-:W-:Y:S02]  /*0460*/  LEA.HI R14, P3, R19, R14, RZ, 0x1 ;  /* 0x0000000e130e7211 */ /* 0x000fe400078708ff */
[----:B------:R-:W-:Y:S01]  /*0470*/  IADD3.X R15, PT, PT, RZ, R5, RZ, P0, !PT ;  /* 0x00000005ff0f7210 */ /* 0x000fe200007fe4ff */
[----:B------:R-:W3:Y:S01]  /*0480*/  LDG.E.U16 R0, desc[UR6][R26.64] ;  /* 0x000000061a007981 */ /* 0x000ee2000c1e1500 */
[----:B------:R-:W-:-:S02]  /*0490*/  IADD3.X R9, PT, PT, R28, UR39, RZ, P1, !PT ;  /* 0x000000271c097c10 */ /* 0x000fc40008ffe4ff */
[----:B------:R-:W-:Y:S02]  /*04a0*/  R2UR UR8, R16 ;  /* 0x00000000100872ca */ /* 0x000fe400000e0000 */
[----:B------:R-:W-:Y:S01]  /*04b0*/  R2UR UR9, R17 ;  /* 0x00000000110972ca */ /* 0x000fe200000e0000 */
[----:B------:R1:W4:Y:S01]  /*04c0*/  LDG.E.U16 R7, desc[UR4][R8.64] ;  /* 0x0000000408077981 */ /* 0x000322000c1e1500 */
[----:B------:R-:W-:Y:S02]  /*04d0*/  LOP3.LUT R2, R14, 0xfffffffe, RZ, 0xc0, !PT ;  /* 0xfffffffe0e027812 */ /* 0x000fe400078ec0ff */
[----:B------:R-:W-:Y:S02]  /*04e0*/  LEA.HI R10, P1, R15, R10, RZ, 0x1 ;  /* 0x0000000a0f0a7211 */ /* 0x000fe400078308ff */
[----:B------:R-:W-:Y:S02]  /*04f0*/  IADD3.X R19, PT, PT, RZ, R19, RZ, P3, !PT ;  /* 0x00000013ff137210 */ /* 0x000fe40001ffe4ff */
[----:B------:R-:W-:-:S02]  /*0500*/  IADD3 R2, P0, PT, R2, UR38, RZ ;  /* 0x0000002602027c10 */ /* 0x000fc4000ff1e0ff */
[----:B------:R-:W-:Y:S01]  /*0510*/  LOP3.LUT R4, R10, 0xfffffffe, RZ, 0xc0, !PT ;  /* 0xfffffffe0a047812 */ /* 0x000fe200078ec0ff */
[----:B------:R-:W-:Y:S01]  /*0520*/  IMAD.X R15, RZ, RZ, R15, P1 ;  /* 0x000000ffff0f7224 */ /* 0x000fe200008e060f */
[----:B------:R-:W-:Y:S02]  /*0530*/  IADD3.X R3, PT, PT, R19, UR39, RZ, P0, !PT ;  /* 0x0000002713037c10 */ /* 0x000fe400087fe4ff */
[----:B------:R-:W-:-:S03]  /*0540*/  IADD3 R4, P0, PT, R4, UR38, RZ ;  /* 0x0000002604047c10 */ /* 0x000fc6000ff1e0ff */
[----:B------:R5:W4:Y:S01]  /*0550*/  LDG.E.U16 R11, desc[UR8][R2.64] ;  /* 0x00000008020b7981 */ /* 0x000b22000c1e1500 */
[----:B------:R-:W-:-:S05]  /*0560*/  IADD3.X R5, PT, PT, R15, UR39, RZ, P0, !PT ;  /* 0x000000270f057c10 */ /* 0x000fca00087fe4ff */
[----:B------:R4:W4:Y:S01]  /*0570*/  LDG.E.U16 R13, desc[UR4][R4.64] ;  /* 0x00000004040d7981 */ /* 0x000922000c1e1500 */
[----:B------:R-:W-:Y:S02]  /*0580*/  SHF.L.U64.HI R12, R31, 0x2, R12 ;  /* 0x000000021f0c7819 */ /* 0x000fe4000001020c */
[C---:B------:R-:W-:Y:S01]  /*0590*/  SHF.L.U64.HI R28, R21.reuse, 0x2, R28 ;  /* 0x00000002151c7819 */ /* 0x040fe2000001021c */
[----:B------:R-:W-:Y:S01]  /*05a0*/  IMAD.SHL.U32 R21, R21, 0x4, RZ ;  /* 0x0000000415157824 */ /* 0x000fe200078e00ff */
[----:B------:R-:W-:Y:S02]  /*05b0*/  SHF.L.U64.HI R29, R24, 0x2, R29 ;  /* 0x00000002181d7819 */ /* 0x000fe4000001021d */
[----:B-1----:R-:W-:Y:S02]  /*05c0*/  SHF.L.U64.HI R9, R14, 0x2, R19 ;  /* 0x000000020e097819 */ /* 0x002fe40000010213 */
[----:B--2---:R-:W-:-:S04]  /*05d0*/  PRMT R22, R6, 0x7771, RZ ;  /* 0x0000777106167816 */ /* 0x004fc800000000ff */
[----:B------:R-:W-:Y:S02]  /*05e0*/  ISETP.NE.AND P4, PT, R22, RZ, PT ;  /* 0x000000ff1600720c */ /* 0x000fe40003f85270 */
[----:B------:R-:W-:-:S04]  /*05f0*/  SHF.L.U32 R22, R31, 0x2, RZ ;  /* 0x000000021f167819 */ /* 0x000fc800000006ff */
[----:B------:R-:W-:-:S04]  /*0600*/  LOP3.LUT R8, R22, 0xfffffff8, RZ, 0xc0, !PT ;  /* 0xfffffff816087812 */ /* 0x000fc800078ec0ff */
[----:B-----5:R-:W-:-:S03]  /*0610*/  IADD3 R2, P0, PT, R8, UR36, RZ ;  /* 0x0000002408027c10 */ /* 0x020fc6000ff1e0ff */
[----:B------:R-:W-:Y:S02]  /*0620*/  @P4 R2UR UR6, R16 ;  /* 0x00000000100642ca */ /* 0x000fe400000e0000 */
[----:B---3--:R-:W-:Y:S02]  /*0630*/  PRMT R8, R0, 0x7771, RZ ;  /* 0x0000777100087816 */ /* 0x008fe400000000ff */
[----:B------:R-:W-:Y:S02]  /*0640*/  @P4 R2UR UR7, R17 ;  /* 0x00000000110742ca */ /* 0x000fe400000e0000 */
[----:B----4-:R-:W-:Y:S02]  /*0650*/  PRMT R4, R7, 0x7771, RZ ;  /* 0x0000777107047816 */ /* 0x010fe400000000ff */
[----:B------:R-:W-:Y:S02]  /*0660*/  ISETP.NE.AND P5, PT, R8, RZ, PT ;  /* 0x000000ff0800720c */ /* 0x000fe40003fa5270 */
[----:B------:R-:W-:-:S02]  /*0670*/  ISETP.NE.AND P1, PT, R4, RZ, PT ;  /* 0x000000ff0400720c */ /* 0x000fc40003f25270 */
[----:B------:R-:W-:Y:S02]  /*0680*/  IADD3.X R3, PT, PT, R12, UR37, RZ, P0, !PT ;  /* 0x000000250c037c10 */ /* 0x000fe400087fe4ff */
[----:B------:R-:W-:-:S03]  /*0690*/  SHF.L.U32 R4, R24, 0x2, RZ ;  /* 0x0000000218047819 */ /* 0x000fc600000006ff */
[----:B------:R-:W2:Y:S01]  /*06a0*/  LDG.E R12, desc[UR4][R2.64] ;  /* 0x00000004020c7981 */ /* 0x000ea2000c1e1900 */
[----:B------:R-:W-:-:S03]  /*06b0*/  LOP3.LUT R4, R4, 0xfffffff8, RZ, 0xc0, !PT ;  /* 0xfffffff804047812 */ /* 0x000fc600078ec0ff */
[----:B------:R1:W3:Y:S01]  /*06c0*/  @P4 LDG.E R22, desc[UR6][R2.64+0x4] ;  /* 0x0000040602164981 */ /* 0x0002e2000c1e1900 */
[----:B------:R-:W-:Y:S02]  /*06d0*/  PRMT R5, R11, 0x7771, RZ ;  /* 0x000077710b057816 */ /* 0x000fe400000000ff */
[----:B------:R-:W-:Y:S02]  /*06e0*/  @P5 R2UR UR10, R16 ;  /* 0x00000000100a52ca */ /* 0x000fe400000e0000 */
[----:B------:R-:W-:Y:S02]  /*06f0*/  ISETP.NE.AND P0, PT, R5, RZ, PT ;  /* 0x000000ff0500720c */ /* 0x000fe40003f05270 */
[----:B------:R-:W-:Y:S02]  /*0700*/  @P5 R2UR UR11, R17 ;  /* 0x00000000110b52ca */ /* 0x000fe400000e0000 */
[----:B-1----:R-:W-:Y:S02]  /*0710*/  LOP3.LUT R2, R21, 0xfffffff8, RZ, 0xc0, !PT ;  /* 0xfffffff815027812 */ /* 0x002fe400078ec0ff */
[----:B------:R-:W-:-:S02]  /*0720*/  PRMT R5, R13, 0x7771, RZ ;  /* 0x000077710d057816 */ /* 0x000fc400000000ff */
[----:B------:R-:W-:Y:S02]  /*0730*/  IADD3 R2, P3, PT, R2, UR36, RZ ;  /* 0x0000002402027c10 */ /* 0x000fe4000ff7e0ff */
[----:B------:R-:W-:Y:S02]  /*0740*/  @P1 R2UR UR6, R16 ;  /* 0x00000000100612ca */ /* 0x000fe400000e0000 */
[----:B------:R-:W-:Y:S02]  /*0750*/  @P1 R2UR UR7, R17 ;  /* 0x00000000110712ca */ /* 0x000fe400000e0000 */
[----:B------:R-:W-:Y:S02]  /*0760*/  IADD3 R4, P6, PT, R4, UR36, RZ ;  /* 0x0000002404047c10 */ /* 0x000fe4000ffde0ff */
[----:B------:R-:W-:Y:S02]  /*0770*/  ISETP.NE.AND P2, PT, R5, RZ, PT ;  /* 0x000000ff0500720c */ /* 0x000fe40003f45270 */
[----:B------:R-:W-:-:S02]  /*0780*/  SHF.L.U32 R8, R14, 0x2, RZ ;  /* 0x000000020e087819 */ /* 0x000fc400000006ff */
[----:B------:R-:W-:Y:S02]  /*0790*/  IADD3.X R3, PT, PT, R28, UR37, RZ, P3, !PT ;  /* 0x000000251c037c10 */ /* 0x000fe40009ffe4ff */
[----:B------:R-:W-:Y:S02]  /*07a0*/  IADD3.X R5, PT, PT, R29, UR37, RZ, P6, !PT ;  /* 0x000000251d057c10 */ /* 0x000fe4000b7fe4ff */
[----:B------:R-:W-:Y:S01]  /*07b0*/  LOP3.LUT R8, R8, 0xfffffff8, RZ, 0xc0, !PT ;  /* 0xfffffff808087812 */ /* 0x000fe200078ec0ff */
[----:B------:R-:W4:Y:S01]  /*07c0*/  LDG.E R36, desc[UR4][R2.64] ;  /* 0x0000000402247981 */ /* 0x000f22000c1e1900 */
[----:B------:R-:W-:Y:S02]  /*07d0*/  SHF.L.U32 R14, R10, 0x2, RZ ;  /* 0x000000020a0e7819 */ /* 0x000fe400000006ff */
[----:B------:R-:W-:Y:S01]  /*07e0*/  IADD3 R8, P3, PT, R8, UR36, RZ ;  /* 0x0000002408087c10 */ /* 0x000fe2000ff7e0ff */
[----:B------:R-:W5:Y:S01]  /*07f0*/  @P5 LDG.E R26, desc[UR10][R4.64+0x4] ;  /* 0x0000040a041a5981 */ /* 0x000f62000c1e1900 */
[----:B------:R-:W-:-:S02]  /*0800*/  @P0 R2UR UR4, R16 ;  /* 0x00000000100402ca */ /* 0x000fc400000e0000 */
[----:B------:R-:W-:Y:S01]  /*0810*/  @P0 R2UR UR5, R17 ;  /* 0x00000000110502ca */ /* 0x000fe200000e0000 */
[----:B------:R-:W5:Y:S01]  /*0820*/  @P1 LDG.E R19, desc[UR6][R2.64+0x4] ;  /* 0x0000040602131981 */ /* 0x000f62000c1e1900 */
[----:B------:R-:W-:Y:S02]  /*0830*/  IADD3.X R9, PT, PT, R9, UR37, RZ, P3, !PT ;  /* 0x0000002509097c10 */ /* 0x000fe40009ffe4ff */
[----:B------:R-:W-:Y:S01]  /*0840*/  LOP3.LUT R14, R14, 0xfffffff8, RZ, 0xc0, !PT ;  /* 0xfffffff80e0e7812 */ /* 0x000fe200078ec0ff */
[----:B------:R1:W5:Y:S01]  /*0850*/  LDG.E R28, desc[UR8][R4.64] ;  /* 0x00000008041c7981 */ /* 0x000362000c1e1900 */
[C---:B------:R-:W-:Y:S02]  /*0860*/  @P2 R2UR UR10, R16.reuse ;  /* 0x00000000100a22ca */ /* 0x040fe400000e0000 */
[----:B------:R-:W-:Y:S01]  /*0870*/  @P2 R2UR UR11, R17 ;  /* 0x00000000110b22ca */ /* 0x000fe200000e0000 */
[----:B------:R-:W5:Y:S01]  /*0880*/  LDG.E R32, desc[UR8][R8.64] ;  /* 0x0000000808207981 */ /* 0x000f62000c1e1900 */
[----:B------:R-:W-:-:S02]  /*0890*/  R2UR UR6, R16 ;  /* 0x00000000100672ca */ /* 0x000fc400000e0000 */
[----:B------:R-:W-:Y:S01]  /*08a0*/  R2UR UR7, R17 ;  /* 0x00000000110772ca */ /* 0x000fe200000e0000 */
[----:B------:R0:W5:Y:S01]  /*08b0*/  @P0 LDG.E R34, desc[UR4][R8.64+0x4] ;  /* 0x0000040408220981 */ /* 0x000162000c1e1900 */
[----:B------:R-:W-:Y:S01]  /*08c0*/  SHF.L.U64.HI R10, R10, 0x2, R15 ;  /* 0x000000020a0a7819 */ /* 0x000fe2000001020f */
[----:B-1----:R-:W2:Y:S01]  /*08d0*/  LDC.64 R4, c[0x0][0x398] ;  /* 0x0000e600ff047b82 */ /* 0x002ea20000000a00 */
[----:B------:R-:W-:-:S04]  /*08e0*/  IADD3 R14, P3, PT, R14, UR36, RZ ;  /* 0x000000240e0e7c10 */ /* 0x000fc8000ff7e0ff */
[----:B------:R-:W-:-:S05]  /*08f0*/  IADD3.X R15, PT, PT, R10, UR37, RZ, P3, !PT ;  /* 0x000000250a0f7c10 */ /* 0x000fca0009ffe4ff */
[----:B------:R-:W5:Y:S04]  /*0900*/  @P2 LDG.E R30, desc[UR10][R14.64+0x4] ;  /* 0x0000040a0e1e2981 */ /* 0x000f68000c1e1900 */
[----:B------:R-:W5:Y:S01]  /*0910*/  LDG.E R2, desc[UR6][R14.64] ;  /* 0x000000060e027981 */ /* 0x000f62000c1e1900 */
[----:B------:R-:W1:Y:S01]  /*0920*/  LDCU UR4, c[0x0][0x398] ;  /* 0x00007300ff0477ac */ /* 0x000e620008000800 */
[----:B------:R-:W-:Y:S02]  /*0930*/  PRMT R7, R7, 0x7770, RZ ;  /* 0x0000777007077816 */ /* 0x000fe400000000ff */
[----:B------:R-:W-:Y:S02]  /*0940*/  PRMT R6, R6, 0x7770, RZ ;  /* 0x0000777006067816 */ /* 0x000fe400000000ff */
[----:B------:R-:W-:-:S02]  /*0950*/  ISETP.NE.AND P6, PT, R7, RZ, PT ;  /* 0x000000ff0700720c */ /* 0x000fc40003fc5270 */
[----:B------:R-:W-:Y:S02]  /*0960*/  PRMT R13, R13, 0x7770, RZ ;  /* 0x000077700d0d7816 */ /* 0x000fe400000000ff */
[----:B------:R-:W-:Y:S02]  /*0970*/  PRMT R0, R0, 0x7770, RZ ;  /* 0x0000777000007816 */ /* 0x000fe400000000ff */
[----:B------:R-:W-:Y:S02]  /*0980*/  ISETP.NE.AND P3, PT, R6, RZ, PT ;  /* 0x000000ff0600720c */ /* 0x000fe40003f65270 */
[----:B-1----:R-:W-:Y:S01]  /*0990*/  MOV R10, UR4 ;  /* 0x00000004000a7c02 */ /* 0x002fe20008000f00 */
[----:B------:R-:W-:Y:S01]  /*09a0*/  IMAD.U32 R24, RZ, RZ, UR4 ;  /* 0x00000004ff187e24 */ /* 0x000fe2000f8e00ff */
[----:B------:R-:W-:Y:S01]  /*09b0*/  PRMT R11, R11, 0x7770, RZ ;  /* 0x000077700b0b7816 */ /* 0x000fe200000000ff */
[----:B------:R-:W-:Y:S01]  /*09c0*/  IMAD.U32 R6, RZ, RZ, UR4 ;  /* 0x00000004ff067e24 */ /* 0x000fe2000f8e00ff */
[----:B0-----:R-:W-:Y:S01]  /*09d0*/  MOV R8, UR4 ;  /* 0x0000000400087c02 */ /* 0x001fe20008000f00 */
[-C--:B--2---:R-:W-:Y:S01]  /*09e0*/  FMUL R3, R12, R5.reuse ;  /* 0x000000050c037220 */ /* 0x084fe20000400000 */
[-C--:B---3--:R-:W-:Y:S01]  /*09f0*/  @P4 FMUL R24, R22, R5.reuse ;  /* 0x0000000516184220 */ /* 0x088fe20000400000 */
[----:B------:R-:W-:Y:S01]  /*0a00*/  ISETP.NE.AND P4, PT, R0, RZ, PT ;  /* 0x000000ff0000720c */ /* 0x000fe20003f85270 */
[-C--:B----4-:R-:W-:Y:S01]  /*0a10*/  FMUL R29, R36, R5.reuse ;  /* 0x00000005241d7220 */ /* 0x090fe20000400000 */
[----:B-----5:R-:W-:Y:S01]  /*0a20*/  @P5 FMUL R10, R26, R5 ;  /* 0x000000051a0a5220 */ /* 0x020fe20000400000 */
[----:B------:R-:W-:-:S03]  /*0a30*/  MOV R26, UR4 ;  /* 0x00000004001a7c02 */ /* 0x000fc60008000f00 */
[-C--:B------:R-:W-:Y:S01]  /*0a40*/  FSEL R29, R29, R4.reuse, P6 ;  /* 0x000000041d1d7208 */ /* 0x080fe20003000000 */
[-C--:B------:R-:W-:Y:S01]  /*0a50*/  @P1 FMUL R26, R19, R5.reuse ;  /* 0x00000005131a1220 */ /* 0x080fe20000400000 */
[----:B------:R-:W-:Y:S02]  /*0a60*/  ISETP.NE.AND P1, PT, R13, RZ, PT ;  /* 0x000000ff0d00720c */ /* 0x000fe40003f25270 */
[-C--:B------:R-:W-:Y:S01]  /*0a70*/  FSEL R19, R3, R4.reuse, P3 ;  /* 0x0000000403137208 */ /* 0x080fe20001800000 */
[-C--:B------:R-:W-:Y:S01]  /*0a80*/  FMUL R7, R28, R5.reuse ;  /* 0x000000051c077220 */ /* 0x080fe20000400000 */
[----:B------:R-:W-:Y:S02]  /*0a90*/  FMNMX3 R0, R29, -INF , R26, !PT ;  /* 0xff8000001d007876 */ /* 0x000fe4000780001a */
[----:B------:R-:W-:Y:S01]  /*0aa0*/  ISETP.NE.AND P5, PT, R11, RZ, PT ;  /* 0x000000ff0b00720c */ /* 0x000fe20003fa5270 */
[----:B------:R-:W-:Y:S01]  /*0ab0*/  FMUL R3, R32, R5 ;  /* 0x0000000520037220 */ /* 0x000fe20000400000 */
[----:B------:R-:W-:-:S02]  /*0ac0*/  FSEL R7, R7, R4, P4 ;  /* 0x0000000407077208 */ /* 0x000fc40002000000 */
[----:B------:R-:W-:Y:S01]  /*0ad0*/  FMNMX3 R0, R0, R19, R24, !PT ;  /* 0x0000001300007276 */ /* 0x000fe20007800018 */
[----:B------:R-:W-:Y:S01]  /*0ae0*/  @P0 FMUL R6, R34, R5 ;  /* 0x0000000522060220 */ /* 0x000fe20000400000 */
[----:B------:R-:W-:Y:S02]  /*0af0*/  FSEL R22, R3, R4, P5 ;  /* 0x0000000403167208 */ /* 0x000fe40002800000 */
[----:B------:R-:W-:Y:S01]  /*0b00*/  FMNMX3 R3, R0, R7, R10, !PT ;  /* 0x0000000700037276 */ /* 0x000fe2000780000a */
[----:B------:R-:W-:-:S03]  /*0b10*/  UMOV UR4, 0xffffffff ;  /* 0xffffffff00047882 */ /* 0x000fc60000000000 */
[----:B------:R-:W-:Y:S01]  /*0b20*/  FMNMX3 R3, R3, R22, R6, !PT ;  /* 0x0000001603037276 */ /* 0x000fe20007800006 */
[-C--:B------:R-:W-:Y:S01]  /*0b30*/  @P2 FMUL R8, R30, R5.reuse ;  /* 0x000000051e082220 */ /* 0x080fe20000400000 */
        /* <DEDUP_REMOVED lines=54> */
[----:B------:R-:W-:Y:S01]  /*0ea0*/  SHF.L.U32 R2, R2, 0x17, RZ ;  /* 0x0000001702027819 */ /* 0x000fe200000006ff */
[----:B------:R-:W-:Y:S01]  /*0eb0*/  FFMA R24, R24, 1.925963033500011079e-08, R13 ;  /* 0x32a5706018187823 */ /* 0x000fe2000000000d */
[----:B------:R-:W-:Y:S01]  /*0ec0*/  FADD R19, R11, -12583039 ;  /* 0xcb40007f0b137421 */ /* 0x000fe20000000000 */
[----:B------:R1:W2:Y:S01]  /*0ed0*/  MUFU.EX2 R13, R32 ;  /* 0x00000020000d7308 */ /* 0x0002a20000000800 */
[----:B------:R-:W-:Y:S01]  /*0ee0*/  FFMA.RM R10, R10, R5, 12582913 ;  /* 0x4b4000010a0a7423 */ /* 0x000fe20000004005 */
[----:B------:R-:W-:-:S02]  /*0ef0*/  IMAD.SHL.U32 R3, R3, 0x800000, RZ ;  /* 0x0080000003037824 */ /* 0x000fc400078e00ff */
[----:B------:R-:W-:Y:S01]  /*0f00*/  FFMA R19, R0, 1.4426950216293334961, -R19 ;  /* 0x3fb8aa3b00137823 */ /* 0x000fe20000000813 */
[----:B------:R-:W-:-:S03]  /*0f10*/  FADD R27, R10, -12583039 ;  /* 0xcb40007f0a1b7421 */ /* 0x000fc60000000000 */
        /* <DEDUP_REMOVED lines=24> */
[----:B------:R-:W-:Y:S01]  /*10a0*/  FADD R5, RZ, R0 ;  /* 0x00000000ff057221 */ /* 0x000fe20000000000 */
[----:B------:R-:W-:-:S03]  /*10b0*/  SHF.L.U32 R4, R6, 0x17, RZ ;  /* 0x0000001706047819 */ /* 0x000fc600000006ff */
[----:B------:R-:W-:Y:S01]  /*10c0*/  FADD R6, R5, R2 ;  /* 0x0000000205067221 */ /* 0x000fe20000000000 */
[----:B------:R-:W-:Y:S01]  /*10d0*/  SHF.L.U32 R5, R7, 0x17, RZ ;  /* 0x0000001707057819 */ /* 0x000fe200000006ff */
[----:B------:R-:W2:Y:S01]  /*10e0*/  MUFU.EX2 R22, R22 ;  /* 0x0000001600167308 */ /* 0x000ea20000000800 */
[----:B0-----:R-:W-:Y:S01]  /*10f0*/  FMUL R4, R4, R21 ;  /* 0x0000001504047220 */ /* 0x001fe20000400000 */
[----:B------:R-:W-:Y:S01]  /*1100*/  FFMA R21, R8, 1.4426950216293334961, -R15 ;  /* 0x3fb8aa3b08157823 */ /* 0x000fe2000000080f */
[----:B------:R-:W-:Y:S01]  /*1110*/  FADD R7, R6, R3 ;  /* 0x0000000306077221 */ /* 0x000fe20000000000 */
[----:B---3--:R-:W-:Y:S02]  /*1120*/  FMUL R5, R5, R14 ;  /* 0x0000000e05057220 */ /* 0x008fe40000400000 */
[----:B------:R-:W-:Y:S01]  /*1130*/  FFMA R21, R8, 1.925963033500011079e-08, R21 ;  /* 0x32a5706008157823 */ /* 0x000fe20000000015 */
[----:B------:R-:W-:Y:S01]  /*1140*/  IMAD.SHL.U32 R8, R11, 0x800000, RZ ;  /* 0x008000000b087824 */ /* 0x000fe200078e00ff */
[----:B------:R-:W0:Y:S01]  /*1150*/  MUFU.EX2 R26, R26 ;  /* 0x0000001a001a7308 */ /* 0x000e220000000800 */
[----:B------:R-:W-:Y:S01]  /*1160*/  FADD R6, R7, R4 ;  /* 0x0000000407067221 */ /* 0x000fe20000000000 */
[----:B------:R-:W-:Y:S01]  /*1170*/  SHF.L.U32 R7, R10, 0x17, RZ ;  /* 0x000000170a077819 */ /* 0x000fe200000006ff */
[----:B-1----:R-:W-:Y:S01]  /*1180*/  FMUL R8, R8, R19 ;  /* 0x0000001308087220 */ /* 0x002fe20000400000 */
[----:B------:R-:W-:Y:S01]  /*1190*/  SHF.L.U32 R19, R12, 0x17, RZ ;  /* 0x000000170c137819 */ /* 0x000fe200000006ff */
[----:B------:R-:W-:Y:S01]  /*11a0*/  FADD R11, R6, R5 ;  /* 0x00000005060b7221 */ /* 0x000fe20000000000 */
[----:B------:R-:W-:-:S02]  /*11b0*/  IMAD.SHL.U32 R12, R9, 0x800000, RZ ;  /* 0x00800000090c7824 */ /* 0x000fc400078e00ff */
        /* <DEDUP_REMOVED lines=20> */
.L_x_36199:
        /* <DEDUP_REMOVED lines=11> */
[----:B0-----:R-:W-:Y:S05]  /*13b0*/  CALL.REL.NOINC `($__internal_597_$__cuda_sm3x_div_rn_noftz_f32_slowpath) ;  /* 0x0000001400a87944 */ /* 0x001fea0003c00000 */
[----:B------:R-:W-:-:S07]  /*13c0*/  MOV R12, R0 ;  /* 0x00000000000c7202 */ /* 0x000fce0000000f00 */
.L_x_36168:
[----:B------:R-:W-:Y:S05]  /*13d0*/  BSYNC.RECONVERGENT B0 ;  /* 0x0000000000007941 */ /* 0x000fea0003800200 */
.L_x_36167:
        /* <DEDUP_REMOVED lines=11> */
[----:B0-----:R-:W-:Y:S05]  /*1490*/  CALL.REL.NOINC `($__internal_597_$__cuda_sm3x_div_rn_noftz_f32_slowpath) ;  /* 0x0000001400707944 */ /* 0x001fea0003c00000 */
[----:B------:R-:W-:-:S07]  /*14a0*/  MOV R13, R0 ;  /* 0x00000000000d7202 */ /* 0x000fce0000000f00 */
.L_x_36170:
[----:B------:R-:W-:Y:S05]  /*14b0*/  BSYNC.RECONVERGENT B0 ;  /* 0x0000000000007941 */ /* 0x000fea0003800200 */
.L_x_36169:
        /* <DEDUP_REMOVED lines=11> */
[----:B0-----:R-:W-:Y:S05]  /*1570*/  CALL.REL.NOINC `($__internal_597_$__cuda_sm3x_div_rn_noftz_f32_slowpath) ;  /* 0x0000001400387944 */ /* 0x001fea0003c00000 */
[----:B------:R-:W-:-:S07]  /*1580*/  IMAD.MOV.U32 R2, RZ, RZ, R0 ;  /* 0x000000ffff027224 */ /* 0x000fce00078e0000 */
.L_x_36172:
[----:B------:R-:W-:Y:S05]  /*1590*/  BSYNC.RECONVERGENT B0 ;  /* 0x0000000000007941 */ /* 0x000fea0003800200 */
.L_x_36171:
        /* <DEDUP_REMOVED lines=12> */
[----:B------:R-:W-:-:S07]  /*1660*/  MOV R3, R0 ;  /* 0x0000000000037202 */ /* 0x000fce0000000f00 */
.L_x_36174:
[----:B------:R-:W-:Y:S05]  /*1670*/  BSYNC.RECONVERGENT B0 ;  /* 0x0000000000007941 */ /* 0x000fea0003800200 */
.L_x_36173:
        /* <DEDUP_REMOVED lines=13> */
.L_x_36176:
[----:B------:R-:W-:Y:S05]  /*1750*/  BSYNC.RECONVERGENT B0 ;  /* 0x0000000000007941 */ /* 0x000fea0003800200 */
.L_x_36175:
        /* <DEDUP_REMOVED lines=13> */
.L_x_36178:
[----:B------:R-:W-:Y:S05]  /*1830*/  BSYNC.RECONVERGENT B0 ;  /* 0x0000000000007941 */ /* 0x000fea0003800200 */
.L_x_36177:
        /* <DEDUP_REMOVED lines=13> */
.L_x_36180:
[----:B------:R-:W-:Y:S05]  /*1910*/  BSYNC.RECONVERGENT B0 ;  /* 0x0000000000007941 */ /* 0x000fea0003800200 */
.L_x_36179:
        /* <DEDUP_REMOVED lines=13> */
.L_x_36182:
[----:B------:R-:W-:Y:S05]  /*19f0*/  BSYNC.RECONVERGENT B0 ;  /* 0x0000000000007941 */ /* 0x000fea0003800200 */
.L_x_36181:
        /* <DEDUP_REMOVED lines=13> */
.L_x_36184:
[----:B------:R-:W-:Y:S05]  /*1ad0*/  BSYNC.RECONVERGENT B0 ;  /* 0x0000000000007941 */ /* 0x000fea0003800200 */
.L_x_36183:
        /* <DEDUP_REMOVED lines=13> */
.L_x_36186:
[----:B------:R-:W-:Y:S05]  /*1bb0*/  BSYNC.RECONVERGENT B0 ;  /* 0x0000000000007941 */ /* 0x000fea0003800200 */
.L_x_36185:
        /* <DEDUP_REMOVED lines=10> */
[----:B------:R-:W-:Y:S02]  /*1c60*/  IADD3 R19, P1, PT, R8, 0x80, RZ ;  /* 0x0000008008137810 */ /* 0x000fe40007f3e0ff */
[----:B------:R-:W-:Y:S02]  /*1c70*/  LEA.HI R0, P0, R15, R8, RZ, 0x1 ;  /* 0x000000080f007211 */ /* 0x000fe400078108ff */
[----:B------:R-:W-:Y:S02]  /*1c80*/  IADD3.X R22, PT, PT, RZ, R15, RZ, P1, !PT ;  /* 0x0000000fff167210 */ /* 0x000fe40000ffe4ff */
[----:B------:R-:W-:Y:S01]  /*1c90*/  SHF.L.U32 R10, R0, 0x2, RZ ;  /* 0x00000002000a7819 */ /* 0x000fe200000006ff */
[----:B------:R-:W-:Y:S01]  /*1ca0*/  IMAD.X R9, RZ, RZ, R15, P0 ;  /* 0x000000ffff097224 */ /* 0x000fe200000e060f */
[----:B------:R-:W-:Y:S02]  /*1cb0*/  IADD3 R14, P3, PT, R8, 0x100, RZ ;  /* 0x00000100080e7810 */ /* 0x000fe40007f7e0ff */
[----:B------:R-:W-:-:S02]  /*1cc0*/  LOP3.LUT R10, R10, 0xfffffff8, RZ, 0xc0, !PT ;  /* 0xfffffff80a0a7812 */ /* 0x000fc400078ec0ff */
[----:B------:R-:W-:Y:S02]  /*1cd0*/  SHF.L.U64.HI R0, R0, 0x2, R9 ;  /* 0x0000000200007819 */ /* 0x000fe40000010209 */
[----:B------:R-:W-:Y:S02]  /*1ce0*/  IADD3 R10, P0, PT, R10, UR40, RZ ;  /* 0x000000280a0a7c10 */ /* 0x000fe4000ff1e0ff */
[----:B------:R-:W-:Y:S02]  /*1cf0*/  R2UR UR9, R17 ;  /* 0x00000000110972ca */ /* 0x000fe400000e0000 */
[----:B------:R-:W-:Y:S02]  /*1d00*/  IADD3.X R11, PT, PT, R0, UR41, RZ, P0, !PT ;  /* 0x00000029000b7c10 */ /* 0x000fe400087fe4ff */
[C---:B------:R-:W-:Y:S02]  /*1d10*/  IADD3 R21, P0, PT, R8.reuse, 0x40, RZ ;  /* 0x0000004008157810 */ /* 0x040fe40007f1e0ff */
[----:B------:R-:W-:Y:S01]  /*1d20*/  IADD3 R0, P2, PT, R8, 0xc0, RZ ;  /* 0x000000c008007810 */ /* 0x000fe20007f5e0ff */
[----:B------:R1:W-:Y:S01]  /*1d30*/  STG.E.64 desc[UR4][R10.64], R12 ;  /* 0x0000000c0a007986 */ /* 0x0003e2000c101b04 */
[----:B0-----:R-:W-:-:S02]  /*1d40*/  IADD3.X R24, PT, PT, RZ, R15, RZ, P0, !PT ;  /* 0x0000000fff187210 */ /* 0x001fc400007fe4ff */
[----:B------:R-:W-:Y:S01]  /*1d50*/  LEA.HI R8, P1, R22, R19, RZ, 0x1 ;  /* 0x0000001316087211 */ /* 0x000fe200078308ff */
[----:B------:R-:W-:Y:S01]  /*1d60*/  IMAD.X R9, RZ, RZ, R15, P2 ;  /* 0x000000ffff097224 */ /* 0x000fe200010e060f */
[----:B------:R-:W-:Y:S02]  /*1d70*/  LEA.HI R21, P0, R24, R21, RZ, 0x1 ;  /* 0x0000001518157211 */ /* 0x000fe400078108ff */
[----:B------:R-:W-:Y:S02]  /*1d80*/  IADD3.X R15, PT, PT, RZ, R15, RZ, P3, !PT ;  /* 0x0000000fff0f7210 */ /* 0x000fe40001ffe4ff */
[----:B------:R-:W-:Y:S02]  /*1d90*/  SHF.L.U32 R19, R21, 0x2, RZ ;  /* 0x0000000215137819 */ /* 0x000fe400000006ff */
[----:B------:R-:W-:Y:S02]  /*1da0*/  LEA.HI R14, P2, R15, R14, RZ, 0x1 ;  /* 0x0000000e0f0e7211 */ /* 0x000fe400078508ff */
[----:B------:R-:W-:Y:S01]  /*1db0*/  R2UR UR10, R16 ;  /* 0x00000000100a72ca */ /* 0x000fe200000e0000 */
[----:B-1----:R-:W-:Y:S01]  /*1dc0*/  IMAD.X R11, RZ, RZ, R22, P1 ;  /* 0x000000ffff0b7224 */ /* 0x002fe200008e0616 */
[----:B------:R-:W-:Y:S01]  /*1dd0*/  IADD3.X R10, PT, PT, RZ, R24, RZ, P0, !PT ;  /* 0x00000018ff0a7210 */ /* 0x000fe200007fe4ff */
[----:B------:R-:W-:Y:S01]  /*1de0*/  IMAD.X R15, RZ, RZ, R15, P2 ;  /* 0x000000ffff0f7224 */ /* 0x000fe200010e060f */
[----:B------:R-:W-:-:S02]  /*1df0*/  LEA.HI R12, P0, R9, R0, RZ, 0x1 ;  /* 0x00000000090c7211 */ /* 0x000fc400078108ff */
[----:B------:R-:W-:Y:S02]  /*1e00*/  SHF.L.U64.HI R0, R21, 0x2, R10 ;  /* 0x0000000215007819 */ /* 0x000fe4000001020a */
[C---:B------:R-:W-:Y:S02]  /*1e10*/  SHF.L.U64.HI R11, R8.reuse, 0x2, R11 ;  /* 0x00000002080b7819 */ /* 0x040fe4000001020b */
[----:B------:R-:W-:Y:S02]  /*1e20*/  SHF.L.U32 R10, R8, 0x2, RZ ;  /* 0x00000002080a7819 */ /* 0x000fe400000006ff */
[----:B------:R-:W-:Y:S02]  /*1e30*/  LOP3.LUT R8, R19, 0xfffffff8, RZ, 0xc0, !PT ;  /* 0xfffffff813087812 */ /* 0x000fe400078ec0ff */
[----:B------:R-:W-:Y:S02]  /*1e40*/  IADD3.X R13, PT, PT, RZ, R9, RZ, P0, !PT ;  /* 0x00000009ff0d7210 */ /* 0x000fe400007fe4ff */
[----:B------:R-:W-:-:S02]  /*1e50*/  IADD3 R8, P0, PT, R8, UR40, RZ ;  /* 0x0000002808087c10 */ /* 0x000fc4000ff1e0ff */
[----:B------:R-:W-:Y:S02]  /*1e60*/  SHF.L.U64.HI R13, R12, 0x2, R13 ;  /* 0x000000020c0d7819 */ /* 0x000fe4000001020d */
[----:B------:R-:W-:Y:S02]  /*1e70*/  IADD3.X R9, PT, PT, R0, UR41, RZ, P0, !PT ;  /* 0x0000002900097c10 */ /* 0x000fe400087fe4ff */
[----:B------:R-:W-:Y:S02]  /*1e80*/  IADD3 R23, P0, PT, R18, R23, RZ ;  /* 0x0000001712177210 */ /* 0x000fe40007f1e0ff */
[C---:B------:R-:W-:Y:S01]  /*1e90*/  SHF.L.U64.HI R15, R14.reuse, 0x2, R15 ;  /* 0x000000020e0f7819 */ /* 0x040fe2000001020f */
[----:B------:R-:W-:Y:S01]  /*1ea0*/  IMAD.SHL.U32 R14, R14, 0x4, RZ ;  /* 0x000000040e0e7824 */ /* 0x000fe200078e00ff */
[----:B------:R-:W-:Y:S01]  /*1eb0*/  SHF.L.U32 R12, R12, 0x2, RZ ;  /* 0x000000020c0c7819 */ /* 0x000fe200000006ff */
[----:B------:R1:W-:Y:S01]  /*1ec0*/  STG.E.64 desc[UR4][R8.64], R2 ;  /* 0x0000000208007986 */ /* 0x0003e2000c101b04 */
[----:B------:R-:W-:-:S02]  /*1ed0*/  LEA.HI.X.SX32 R25, R18, R25, 0x1, P0 ;  /* 0x0000001912197211 */ /* 0x000fc400000f0eff */
[----:B------:R-:W-:Y:S02]  /*1ee0*/  ISETP.GE.U32.AND P0, PT, R23, UR44, PT ;  /* 0x0000002c17007c0c */ /* 0x000fe4000bf06070 */
[----:B------:R-:W-:Y:S02]  /*1ef0*/  LOP3.LUT R10, R10, 0xfffffff8, RZ, 0xc0, !PT ;  /* 0xfffffff80a0a7812 */ /* 0x000fe400078ec0ff */
[----:B------:R-:W-:Y:S02]  /*1f00*/  LOP3.LUT R12, R12, 0xfffffff8, RZ, 0xc0, !PT ;  /* 0xfffffff80c0c7812 */ /* 0x000fe400078ec0ff */
[----:B------:R-:W-:Y:S02]  /*1f10*/  R2UR UR11, R17 ;  /* 0x00000000110b72ca */ /* 0x000fe400000e0000 */
        /* <DEDUP_REMOVED lines=13> */
.L_x_36166:
[----:B------:R-:W-:Y:S01]  /*1ff0*/  BSSY B0, `(.L_x_36188) ;  /* 0x0000007000007945 */ /* 0x000fe20003800000 */
[----:B------:R-:W-:Y:S01]  /*2000*/  MOV R12, 0x10 ;  /* 0x00000010000c7802 */ /* 0x000fe20000000f00 */
[----:B------:R-:W-:Y:S01]  /*2010*/  IMAD.MOV.U32 R15, RZ, RZ, -0x1 ;  /* 0xffffffffff0f7424 */ /* 0x000fe200078e00ff */
[----:B------:R-:W-:-:S07]  /*2020*/  MOV R11, 0x1f ;  /* 0x0000001f000b7802 */ /* 0x000fce0000000f00 */
[----:B------:R-:W-:Y:S05]  /*2030*/  WARPSYNC.COLLECTIVE R15, `(.L_x_36189) ;  /* 0x000000000f087348 */ /* 0x000fea0003c00000 */
[----:B------:R0:W1:Y:S02]  /*2040*/  SHFL.BFLY P6, R14, R13, R12, R11 ;  /* 0x0c00000c0d0e7389 */ /* 0x00006400000c000b */
[----:B01----:R-:W-:Y:S05]  /*2050*/  ENDCOLLECTIVE ;  /* 0x000000000000791b */ /* 0x003fea0003800000 */
.L_x_36189:
[----:B------:R-:W-:Y:S05]  /*2060*/  BSYNC B0 ;  /* 0x0000000000007941 */ /* 0x000fea0003800000 */
.L_x_36188:
[----:B------:R-:W-:Y:S01]  /*2070*/  HFMA2 R12, -RZ, RZ, 0, 4.76837158203125e-07 ;  /* 0x00000008ff0c7431 */ /* 0x000fe200000001ff */
[----:B------:R-:W-:Y:S01]  /*2080*/  FMNMX R13, R13, R14, !PT ;  /* 0x0000000e0d0d7209 */ /* 0x000fe20007800000 */
[----:B------:R-:W-:Y:S01]  /*2090*/  IMAD.MOV.U32 R15, RZ, RZ, -0x1 ;  /* 0xffffffffff0f7424 */ /* 0x000fe200078e00ff */
[----:B------:R-:W-:-:S07]  /*20a0*/  MOV R11, 0x1f ;  /* 0x0000001f000b7802 */ /* 0x000fce0000000f00 */
[----:B------:R-:W-:Y:S05]  /*20b0*/  WARPSYNC.COLLECTIVE R15, `(.L_x_36190) ;  /* 0x000000000f087348 */ /* 0x000fea0003c00000 */
[----:B------:R0:W1:Y:S02]  /*20c0*/  SHFL.BFLY P6, R14, R13, R12, R11 ;  /* 0x0c00000c0d0e7389 */ /* 0x00006400000c000b */
[----:B01----:R-:W-:Y:S05]  /*20d0*/  ENDCOLLECTIVE ;  /* 0x000000000000791b */ /* 0x003fea0003800000 */
.L_x_36190:
[----:B------:R-:W-:Y:S01]  /*20e0*/  HFMA2 R12, -RZ, RZ, 0, 2.384185791015625e-07 ;  /* 0x00000004ff0c7431 */ /* 0x000fe200000001ff */
[----:B------:R-:W-:-:S04]  /*20f0*/  FMNMX R0, R13, R14, !PT ;  /* 0x0000000e0d007209 */ /* 0x000fc80007800000 */
[----:B------:R-:W-:-:S07]  /*2100*/  MOV R13, R0 ;  /* 0x00000000000d7202 */ /* 0x000fce0000000f00 */
[----:B------:R-:W-:Y:S05]  /*2110*/  WARPSYNC.COLLECTIVE R15, `(.L_x_36191) ;  /* 0x000000000f087348 */ /* 0x000fea0003c00000 */
[----:B------:R0:W1:Y:S02]  /*2120*/  SHFL.BFLY P6, R14, R13, R12, R11 ;  /* 0x0c00000c0d0e7389 */ /* 0x00006400000c000b */
[----:B01----:R-:W-:Y:S05]  /*2130*/  ENDCOLLECTIVE ;  /* 0x000000000000791b */ /* 0x003fea0003800000 */
.L_x_36191:
[----:B------:R-:W-:Y:S02]  /*2140*/  MOV R12, 0x2 ;  /* 0x00000002000c7802 */ /* 0x000fe40000000f00 */
[----:B------:R-:W-:-:S05]  /*2150*/  FMNMX R2, R0, R14, !PT ;  /* 0x0000000e00027209 */ /* 0x000fca0007800000 */
[----:B------:R-:W-:-:S07]  /*2160*/  IMAD.MOV.U32 R13, RZ, RZ, R2 ;  /* 0x000000ffff0d7224 */ /* 0x000fce00078e0002 */
[----:B------:R-:W-:Y:S05]  /*2170*/  WARPSYNC.COLLECTIVE R15, `(.L_x_36192) ;  /* 0x000000000f087348 */ /* 0x000fea0003c00000 */
[----:B------:R0:W1:Y:S02]  /*2180*/  SHFL.BFLY P6, R14, R13, R12, R11 ;  /* 0x0c00000c0d0e7389 */ /* 0x00006400000c000b */
[----:B01----:R-:W-:Y:S05]  /*2190*/  ENDCOLLECTIVE ;  /* 0x000000000000791b */ /* 0x003fea0003800000 */
.L_x_36192:
[----:B------:R-:W-:Y:S01]  /*21a0*/  IMAD.MOV.U32 R12, RZ, RZ, 0x1 ;  /* 0x00000001ff0c7424 */ /* 0x000fe200078e00ff */
[----:B------:R-:W-:-:S04]  /*21b0*/  FMNMX R3, R2, R14, !PT ;  /* 0x0000000e02037209 */ /* 0x000fc80007800000 */
[----:B------:R-:W-:-:S07]  /*21c0*/  MOV R13, R3 ;  /* 0x00000003000d7202 */ /* 0x000fce0000000f00 */
[----:B------:R-:W-:Y:S05]  /*21d0*/  WARPSYNC.COLLECTIVE R15, `(.L_x_36193) ;  /* 0x000000000f087348 */ /* 0x000fea0003c00000 */
[----:B------:R0:W1:Y:S02]  /*21e0*/  SHFL.BFLY P6, R14, R13, R12, R11 ;  /* 0x0c00000c0d0e7389 */ /* 0x00006400000c000b */
[----:B01----:R-:W-:Y:S05]  /*21f0*/  ENDCOLLECTIVE ;  /* 0x000000000000791b */ /* 0x003fea0003800000 */
.L_x_36193:
[----:B------:R-:W-:Y:S02]  /*2200*/  MOV R12, 0x437c0000 ;  /* 0x437c0000000c7802 */ /* 0x000fe40000000f00 */
        /* <DEDUP_REMOVED lines=41> */
[----:B------:R-:W-:Y:S01]  /*24a0*/  FFMA.SAT R15, R13, R10, 0.5 ;  /* 0x3f0000000d0f7423 */ /* 0x000fe2000000200a */
[----:B------:R-:W1:Y:S01]  /*24b0*/  MUFU.EX2 R5, R8 ;  /* 0x0000000800057308 */ /* 0x000e620000000800 */
[----:B0-----:R-:W-:Y:S02]  /*24c0*/  FMUL R3, R3, R6 ;  /* 0x0000000603037220 */ /* 0x001fe40000400000 */
        /* <DEDUP_REMOVED lines=40> */
[----:B------:R-:W-:Y:S02]  /*2750*/  IMAD.SHL.U32 R15, R15, 0x800000, RZ ;  /* 0x008000000f0f7824 */ /* 0x000fe400078e00ff */
        /* <DEDUP_REMOVED lines=9> */
[----:B------:R-:W-:-:S03]  /*27f0*/  SHF.L.U32 R10, R11, 0x17, RZ ;  /* 0x000000170b0a7819 */ /* 0x000fc600000006ff */
[----:B------:R-:W-:-:S04]  /*2800*/  FADD R12, R9, R8 ;  /* 0x00000008090c7221 */ /* 0x000fc80000000000 */
[----:B------:R-:W-:-:S04]  /*2810*/  FADD R9, R12, R7 ;  /* 0x000000070c097221 */ /* 0x000fc80000000000 */
[----:B------:R-:W-:Y:S01]  /*2820*/  FADD R11, R9, R6 ;  /* 0x00000006090b7221 */ /* 0x000fe20000000000 */
[----:B-1----:R-:W-:Y:S01]  /*2830*/  FMUL R9, R15, R22 ;  /* 0x000000160f097220 */ /* 0x002fe20000400000 */
[----:B------:R-:W-:Y:S02]  /*2840*/  IMAD.MOV.U32 R15, RZ, RZ, -0x1 ;  /* 0xffffffffff0f7424 */ /* 0x000fe400078e00ff */
[----:B0-----:R-:W-:-:S04]  /*2850*/  FMUL R10, R10, R13 ;  /* 0x0000000d0a0a7220 */ /* 0x001fc80000400000 */
[----:B------:R-:W-:Y:S01]  /*2860*/  FADD R12, R11, R10 ;  /* 0x0000000a0b0c7221 */ /* 0x000fe20000000000 */
[----:B------:R-:W-:-:S03]  /*2870*/  MOV R11, 0x1f ;  /* 0x0000001f000b7802 */ /* 0x000fc60000000f00 */
[----:B------:R-:W-:Y:S01]  /*2880*/  FADD R13, R12, R9 ;  /* 0x000000090c0d7221 */ /* 0x000fe20000000000 */
[----:B------:R-:W-:-:S07]  /*2890*/  HFMA2 R12, -RZ, RZ, 0, 9.5367431640625e-07 ;  /* 0x00000010ff0c7431 */ /* 0x000fce00000001ff */
[----:B------:R-:W-:Y:S05]  /*28a0*/  WARPSYNC.COLLECTIVE R15, `(.L_x_36194) ;  /* 0x000000000f087348 */ /* 0x000fea0003c00000 */
[----:B------:R0:W1:Y:S02]  /*28b0*/  SHFL.BFLY P6, R14, R13, R12, R11 ;  /* 0x0c00000c0d0e7389 */ /* 0x00006400000c000b */
[----:B01----:R-:W-:Y:S05]  /*28c0*/  ENDCOLLECTIVE ;  /* 0x000000000000791b */ /* 0x003fea0003800000 */
.L_x_36194:
[----:B------:R-:W-:Y:S02]  /*28d0*/  HFMA2 R12, -RZ, RZ, 0, 4.76837158203125e-07 ;  /* 0x00000008ff0c7431 */ /* 0x000fe400000001ff */
[----:B------:R-:W-:-:S05]  /*28e0*/  FADD R19, R13, R14 ;  /* 0x0000000e0d137221 */ /* 0x000fca0000000000 */
[----:B------:R-:W-:-:S07]  /*28f0*/  MOV R13, R19 ;  /* 0x00000013000d7202 */ /* 0x000fce0000000f00 */
[----:B------:R-:W-:Y:S05]  /*2900*/  WARPSYNC.COLLECTIVE R15, `(.L_x_36195) ;  /* 0x000000000f087348 */ /* 0x000fea0003c00000 */
[----:B------:R0:W1:Y:S02]  /*2910*/  SHFL.BFLY P6, R14, R13, R12, R11 ;  /* 0x0c00000c0d0e7389 */ /* 0x00006400000c000b */
[----:B01----:R-:W-:Y:S05]  /*2920*/  ENDCOLLECTIVE ;  /* 0x000000000000791b */ /* 0x003fea0003800000 */
.L_x_36195:
[----:B------:R-:W-:Y:S01]  /*2930*/  MOV R12, 0x4 ;  /* 0x00000004000c7802 */ /* 0x000fe20000000f00 */
[----:B------:R-:W-:-:S04]  /*2940*/  FADD R21, R19, R14 ;  /* 0x0000000e13157221 */ /* 0x000fc80000000000 */
[----:B------:R-:W-:-:S07]  /*2950*/  IMAD.MOV.U32 R13, RZ, RZ, R21 ;  /* 0x000000ffff0d7224 */ /* 0x000fce00078e0015 */
[----:B------:R-:W-:Y:S05]  /*2960*/  WARPSYNC.COLLECTIVE R15, `(.L_x_36196) ;  /* 0x000000000f087348 */ /* 0x000fea0003c00000 */
[----:B------:R0:W1:Y:S02]  /*2970*/  SHFL.BFLY P6, R14, R13, R12, R11 ;  /* 0x0c00000c0d0e7389 */ /* 0x00006400000c000b */
[----:B01----:R-:W-:Y:S05]  /*2980*/  ENDCOLLECTIVE ;  /* 0x000000000000791b */ /* 0x003fea0003800000 */
.L_x_36196:
[----:B------:R-:W-:Y:S02]  /*2990*/  IMAD.MOV.U32 R12, RZ, RZ, 0x2 ;  /* 0x00000002ff0c7424 */ /* 0x000fe400078e00ff */
[----:B------:R-:W-:-:S05]  /*29a0*/  FADD R22, R21, R14 ;  /* 0x0000000e15167221 */ /* 0x000fca0000000000 */
[----:B------:R-:W-:-:S07]  /*29b0*/  MOV R13, R22 ;  /* 0x00000016000d7202 */ /* 0x000fce0000000f00 */
[----:B------:R-:W-:Y:S05]  /*29c0*/  WARPSYNC.COLLECTIVE R15, `(.L_x_36197) ;  /* 0x000000000f087348 */ /* 0x000fea0003c00000 */
[----:B------:R0:W1:Y:S02]  /*29d0*/  SHFL.BFLY P6, R14, R13, R12, R11 ;  /* 0x0c00000c0d0e7389 */ /* 0x00006400000c000b */
[----:B01----:R-:W-:Y:S05]  /*29e0*/  ENDCOLLECTIVE ;  /* 0x000000000000791b */ /* 0x003fea0003800000 */
.L_x_36197:
[----:B------:R-:W-:Y:S02]  /*29f0*/  HFMA2 R12, -RZ, RZ, 0, 5.9604644775390625e-08 ;  /* 0x00000001ff0c7431 */ /* 0x000fe400000001ff */
[----:B------:R-:W-:-:S05]  /*2a00*/  FADD R24, R22, R14 ;  /* 0x0000000e16187221 */ /* 0x000fca0000000000 */
[----:B------:R-:W-:-:S07]  /*2a10*/  MOV R13, R24 ;  /* 0x00000018000d7202 */ /* 0x000fce0000000f00 */
[----:B------:R-:W-:Y:S05]  /*2a20*/  WARPSYNC.COLLECTIVE R15, `(.L_x_36198) ;  /* 0x000000000f087348 */ /* 0x000fea0003c00000 */
[----:B------:R0:W1:Y:S02]  /*2a30*/  SHFL.BFLY P6, R14, R13, R12, R11 ;  /* 0x0c00000c0d0e7389 */ /* 0x00006400000c000b */
[----:B01----:R-:W-:Y:S05]  /*2a40*/  ENDCOLLECTIVE ;  /* 0x000000000000791b */ /* 0x003fea0003800000 */
.L_x_36198:
[----:B------:R-:W-:Y:S05]  /*2a50*/  BRA `(.L_x_36199) ;  /* 0xffffffe800287947 */ /* 0x000fea000383ffff */
        .weak           $__internal_597_$__cuda_sm3x_div_rn_noftz_f32_slowpath
        .type           $__internal_597_$__cuda_sm3x_div_rn_noftz_f32_slowpath,@function
        .size           $__internal_597_$__cuda_sm3x_div_rn_noftz_f32_slowpath,(.L_x_37974 - $__internal_597_$__cuda_sm3x_div_rn_noftz_f32_slowpath)
$__internal_597_$__cuda_sm3x_div_rn_noftz_f32_slowpath:
        /* <DEDUP_REMOVED lines=35> */
.L_x_36201:
        /* <DEDUP_REMOVED lines=51> */
.L_x_36208:
[----:B------:R-:W-:-:S04]  /*2fc0*/  LOP3.LUT R0, R0, 0x80000000, RZ, 0xc0, !PT ;  /* 0x8000000000007812 */ /* 0x000fc800078ec0ff */
[----:B------:R-:W-:Y:S01]  /*2fd0*/  LOP3.LUT R0, R0, 0x7f800000, RZ, 0xfc, !PT ;  /* 0x7f80000000007812 */ /* 0x000fe200078efcff */
[----:B------:R-:W-:Y:S06]  /*2fe0*/  BRA `(.L_x_36209) ;  /* 0x0000000000047947 */ /* 0x000fec0003800000 */
.L_x_36207:
[----:B------:R-:W-:-:S07]  /*2ff0*/  LEA R0, R31, R0, 0x17 ;  /* 0x000000001f007211 */ /* 0x000fce00078eb8ff */
.L_x_36209:
[----:B------:R-:W-:Y:S05]  /*3000*/  BSYNC.RECONVERGENT B2 ;  /* 0x0000000000027941 */ /* 0x000fea0003800200 */
.L_x_36206:
[----:B------:R-:W-:Y:S05]  /*3010*/  BRA `(.L_x_36210) ;  /* 0x0000000000207947 */ /* 0x000fea0003800000 */
.L_x_36205:
[----:B------:R-:W-:-:S04]  /*3020*/  LOP3.LUT R0, R21, 0x80000000, R0, 0x48, !PT ;  /* 0x8000000015007812 */ /* 0x000fc800078e4800 */
[----:B------:R-:W-:Y:S01]  /*3030*/  LOP3.LUT R0, R0, 0x7f800000, RZ, 0xfc, !PT ;  /* 0x7f80000000007812 */ /* 0x000fe200078efcff */
[----:B------:R-:W-:Y:S06]  /*3040*/  BRA `(.L_x_36210) ;  /* 0x0000000000147947 */ /* 0x000fec0003800000 */
.L_x_36204:
[----:B------:R-:W-:Y:S01]  /*3050*/  LOP3.LUT R0, R21, 0x80000000, R0, 0x48, !PT ;  /* 0x8000000015007812 */ /* 0x000fe200078e4800 */
[----:B------:R-:W-:Y:S06]  /*3060*/  BRA `(.L_x_36210) ;  /* 0x00000000000c7947 */ /* 0x000fec0003800000 */
.L_x_36203:
[----:B------:R-:W0:Y:S01]  /*3070*/  MUFU.RSQ R0, -QNAN ;  /* 0xffc0000000007908 */ /* 0x000e220000001400 */
[----:B------:R-:W-:Y:S05]  /*3080*/  BRA `(.L_x_36210) ;  /* 0x0000000000047947 */ /* 0x000fea0003800000 */
.L_x_36202:
[----:B------:R-:W-:-:S07]  /*3090*/  FADD.FTZ R0, R0, R11 ;  /* 0x0000000b00007221 */ /* 0x000fce0000010000 */
.L_x_36210:
[----:B------:R-:W-:Y:S05]  /*30a0*/  BSYNC.RECONVERGENT B1 ;  /* 0x0000000000017941 */ /* 0x000fea0003800200 */
.L_x_36200:
[----:B------:R-:W-:Y:S01]  /*30b0*/  HFMA2 R15, -RZ, RZ, 0, 0 ;  /* 0x00000000ff0f7431 */ /* 0x000fe200000001ff */
[----:B------:R-:W-:-:S04]  /*30c0*/  MOV R14, R19 ;  /* 0x00000013000e7202 */ /* 0x000fc80000000f00 */
[----:B0-----:R-:W-:Y:S05]  /*30d0*/  RET.REL.NODEC R14 `(_Z15SoftmaxWarpImplI24ElementwiseScaleMaskLoadIffbE11DirectStoreIffEfLi2ELi10ELi32ELi1ELb0EL9Algorithm0EEvT_T0_ll) ;  /* 0xffffffcc0ec87950 */ /* 0x001fea0003c3ffff */
.L_x_36211:
        /* <DEDUP_REMOVED lines=10> */
.L_x_37974:


//--------------------- .text._Z15SoftmaxWarpImplI24ElementwiseScaleMaskLoadIffbE11DirectStoreIffEfLi2ELi8ELi32ELi1ELb1EL9Algorithm0EEvT_T0_ll --------------------------
	.section	.text._Z15SoftmaxWarpImplI24ElementwiseScaleMaskLoadIffbE11DirectStoreIffEfLi2ELi8ELi32ELi1ELb1EL9Algorithm0EEvT_T0_ll,"ax",@progbits
	.align	128
        .global         _Z15SoftmaxWarpImplI24ElementwiseScaleMaskLoadIffbE11DirectStoreIffEfLi2ELi8ELi32ELi1ELb1EL9Algorithm0EEvT_T0_ll
        .type           _Z15SoftmaxWarpImplI24ElementwiseScaleMaskLoadIffbE11DirectStoreIffEfLi2ELi8ELi32ELi1ELb1EL9Algorithm0EEvT_T0_ll,@function
        .size           _Z15SoftmaxWarpImplI24ElementwiseScaleMaskLoadIffbE11DirectStoreIffEfLi2ELi8ELi32ELi1ELb1EL9Algorithm0EEvT_T0_ll,(.L_x_37975 - _Z15SoftmaxWarpImplI24ElementwiseScaleMaskLoadIffbE11DirectStoreIffEfLi2ELi8ELi32ELi1ELb1EL9Algorithm0EEvT_T0_ll)
        .other          _Z15SoftmaxWarpImplI24ElementwiseScaleMaskLoadIffbE11DirectStoreIffEfLi2ELi8ELi32ELi1ELb1EL9Algorithm0EEvT_T0_ll,@"STO_CUDA_ENTRY STV_DEFAULT"
_Z15SoftmaxWarpImplI24ElementwiseScaleMaskLoadIffbE11DirectStoreIffEfLi2ELi8ELi32ELi1ELb1EL9Algorithm0EEvT_T0_ll:
.text._Z15SoftmaxWarpImplI24ElementwiseScaleMaskLoadIffbE11DirectStoreIffEfLi2ELi8ELi32ELi1ELb1EL9Algorithm0EEvT_T0_ll:
        /* <DEDUP_REMOVED lines=26> */
.L_x_36212:
        /* <DEDUP_REMOVED lines=18> */
.L_x_36247:
[----:B01-34-:R-:W0:Y:S01]  /*02c0*/  LDC.64 R2, c[0x0][0x3b8] ;  /* 0x0000ee00ff027b82 */ /* 0x01be220000000a00 */
[----:B------:R-:W-:Y:S01]  /*02d0*/  BSSY.RECONVERGENT B1, `(.L_x_36214) ;  /* 0x0000034000017945 */ /* 0x000fe20003800200 */
[----:B------:R-:W-:Y:S01]  /*02e0*/  IMAD.MOV.U32 R25, RZ, RZ, -0x800000 ;  /* 0xff800000ff197424 */ /* 0x000fe200078e00ff */
[----:B------:R-:W-:Y:S01]  /*02f0*/  MOV R26, 0xff800000 ;  /* 0xff800000001a7802 */ /* 0x000fe20000000f00 */
[----:B------:R-:W-:Y:S01]  /*0300*/  IMAD.MOV.U32 R4, RZ, RZ, -0x800000 ;  /* 0xff800000ff047424 */ /* 0x000fe200078e00ff */
[----:B------:R-:W-:Y:S01]  /*0310*/  MOV R27, 0xff800000 ;  /* 0xff800000001b7802 */ /* 0x000fe20000000f00 */
[----:B------:R-:W-:Y:S01]  /*0320*/  IMAD.MOV.U32 R5, RZ, RZ, -0x800000 ;  /* 0xff800000ff057424 */ /* 0x000fe200078e00ff */
[----:B------:R-:W-:Y:S01]  /*0330*/  MOV R6, 0xff800000 ;  /* 0xff80000000067802 */ /* 0x000fe20000000f00 */
[----:B--2---:R-:W-:Y:S01]  /*0340*/  IMAD.MOV.U32 R13, RZ, RZ, -0x800000 ;  /* 0xff800000ff0d7424 */ /* 0x004fe200078e00ff */
[----:B------:R-:W-:Y:S02]  /*0350*/  MOV R23, 0xff800000 ;  /* 0xff80000000177802 */ /* 0x000fe40000000f00 */
[----:B------:R-:W-:-:S02]  /*0360*/  MOV R24, 0xff800000 ;  /* 0xff80000000187802 */ /* 0x000fc40000000f00 */
[-C--:B0-----:R-:W-:Y:S02]  /*0370*/  ISETP.GE.U32.AND P0, PT, R22, R2.reuse, PT ;  /* 0x000000021600720c */ /* 0x081fe40003f06070 */
[-C--:B------:R-:W-:Y:S02]  /*0380*/  ISETP.GE.U32.AND P2, PT, R18, R2.reuse, PT ;  /* 0x000000021200720c */ /* 0x080fe40003f46070 */
[-C--:B------:R-:W-:Y:S02]  /*0390*/  ISETP.GE.AND.EX P0, PT, RZ, R3.reuse, PT, P0 ;  /* 0x00000003ff00720c */ /* 0x080fe40003f06300 */
[-C--:B------:R-:W-:Y:S02]  /*03a0*/  ISETP.GE.U32.AND P3, PT, R10, R2.reuse, PT ;  /* 0x000000020a00720c */ /* 0x080fe40003f66070 */
[----:B------:R-:W-:Y:S02]  /*03b0*/  ISETP.GE.U32.AND P1, PT, R9, R2, PT ;  /* 0x000000020900720c */ /* 0x000fe40003f26070 */
[----:B------:R-:W-:-:S02]  /*03c0*/  ISETP.GE.AND.EX P2, PT, RZ, R3, PT, P2 ;  /* 0x00000003ff00720c */ /* 0x000fc40003f46320 */
[-C--:B------:R-:W-:Y:S02]  /*03d0*/  ISETP.GE.AND.EX P3, PT, RZ, R3.reuse, PT, P3 ;  /* 0x00000003ff00720c */ /* 0x080fe40003f66330 */
[----:B------:R-:W-:-:S03]  /*03e0*/  ISETP.GE.AND.EX P1, PT, RZ, R3, PT, P1 ;  /* 0x00000003ff00720c */ /* 0x000fc60003f26310 */
        /* <DEDUP_REMOVED lines=34> */
.L_x_36215:
[----:B------:R-:W-:Y:S05]  /*0610*/  BSYNC.RECONVERGENT B1 ;  /* 0x0000000000017941 */ /* 0x000fea0003800200 */
.L_x_36214:
        /* <DEDUP_REMOVED lines=35> */
.L_x_36217:
[----:B------:R-:W-:Y:S05]  /*0850*/  BSYNC.RECONVERGENT B1 ;  /* 0x0000000000017941 */ /* 0x000fea0003800200 */
.L_x_36216:
[----:B------:R-:W-:Y:S04]  /*0860*/  BSSY.RECONVERGENT B1, `(.L_x_36218) ;  /* 0x0000022000017945 */ /* 0x000fe80003800200 */
[----:B------:R-:W-:Y:S05]  /*0870*/  @P3 BRA `(.L_x_36219) ;  /* 0x0000000000803947 */ /* 0x000fea0003800000 */
        /* <DEDUP_REMOVED lines=32> */
.L_x_36219:
[----:B------:R-:W-:Y:S05]  /*0a80*/  BSYNC.RECONVERGENT B1 ;  /* 0x0000000000017941 */ /* 0x000fea0003800200 */
.L_x_36218:
        /* <DEDUP_REMOVED lines=35> */
.L_x_36221:
[----:B------:R-:W-:Y:S05]  /*0cc0*/  BSYNC.RECONVERGENT B1 ;  /* 0x0000000000017941 */ /* 0x000fea0003800200 */
.L_x_36220:
        /* <DEDUP_REMOVED lines=43> */
[----:B------:R-:W-:Y:S01]  /*0f80*/  MUFU.EX2 R24, R24 ;  /* 0x0000001800187308 */ /* 0x000fe20000000800 */
[----:B------:R-:W-:Y:S01]  /*0f90*/  FFMA R12, R27, 1.925963033500011079e-08, R12 ;  /* 0x32a570601b0c7823 */ /* 0x000fe2000000000c */
[----:B------:R-:W-:Y:S01]  /*0fa0*/  FADD R28, R4, -12583039 ;  /* 0xcb40007f041c7421 */ /* 0x000fe20000000000 */
[----:B------:R-:W-:Y:S01]  /*0fb0*/  FFMA R26, R11, 1.4426950216293334961, -R26 ;  /* 0x3fb8aa3b0b1a7823 */ /* 0x000fe2000000081a */
[----:B------:R-:W-:Y:S02]  /*0fc0*/  SHF.L.U32 R29, R6, 0x17, RZ ;  /* 0x00000017061d7819 */ /* 0x000fe400000006ff */
[----:B------:R-:W-:Y:S01]  /*0fd0*/  FFMA R28, R15, 1.4426950216293334961, -R28 ;  /* 0x3fb8aa3b0f1c7823 */ /* 0x000fe2000000081c */
[----:B------:R-:W-:Y:S01]  /*0fe0*/  FFMA R26, R11, 1.925963033500011079e-08, R26 ;  /* 0x32a570600b1a7823 */ /* 0x000fe2000000001a */
[----:B------:R-:W-:Y:S02]  /*0ff0*/  MUFU.EX2 R12, R12 ;  /* 0x0000000c000c7308 */ /* 0x000fe40000000800 */
        /* <DEDUP_REMOVED lines=8> */
[----:B------:R-:W-:Y:S01]  /*1080*/  FFMA.SAT R28, R5, R8, 0.5 ;  /* 0x3f000000051c7423 */ /* 0x000fe20000002008 */
[----:B------:R-:W2:Y:S03]  /*1090*/  MUFU.EX2 R13, R26 ;  /* 0x0000001a000d7308 */ /* 0x000ea60000000800 */
[-C--:B------:R-:W-:Y:S01]  /*10a0*/  FFMA.RM R8, R28, R7.reuse, 12582913 ;  /* 0x4b4000011c087423 */ /* 0x080fe20000004007 */
[----:B------:R-:W-:Y:S01]  /*10b0*/  FFMA.RM R7, R30, R7, 12582913 ;  /* 0x4b4000011e077423 */ /* 0x000fe20000004007 */
[----:B0-----:R-:W-:Y:S02]  /*10c0*/  FMUL R2, R2, R15 ;  /* 0x0000000f02027220 */ /* 0x001fe40000400000 */
[C---:B------:R-:W-:Y:S01]  /*10d0*/  FADD R28, R8.reuse, -12583039 ;  /* 0xcb40007f081c7421 */ /* 0x040fe20000000000 */
[----:B------:R-:W-:Y:S01]  /*10e0*/  FADD R14, R7, -12583039 ;  /* 0xcb40007f070e7421 */ /* 0x000fe20000000000 */
[----:B------:R-:W-:-:S02]  /*10f0*/  SHF.L.U32 R8, R8, 0x17, RZ ;  /* 0x0000001708087819 */ /* 0x000fc400000006ff */
[----:B------:R-:W-:Y:S01]  /*1100*/  FFMA R28, R5, 1.4426950216293334961, -R28 ;  /* 0x3fb8aa3b051c7823 */ /* 0x000fe2000000081c */
[----:B------:R-:W-:-:S03]  /*1110*/  FFMA R14, R23, 1.4426950216293334961, -R14 ;  /* 0x3fb8aa3b170e7823 */ /* 0x000fc6000000080e */
[----:B------:R-:W-:Y:S01]  /*1120*/  FFMA R28, R5, 1.925963033500011079e-08, R28 ;  /* 0x32a57060051c7823 */ /* 0x000fe2000000001c */
[----:B------:R-:W-:Y:S01]  /*1130*/  FFMA R30, R23, 1.925963033500011079e-08, R14 ;  /* 0x32a57060171e7823 */ /* 0x000fe2000000000e */
[----:B------:R-:W-:Y:S01]  /*1140*/  SHF.L.U32 R23, R0, 0x17, RZ ;  /* 0x0000001700177819 */ /* 0x000fe200000006ff */
[----:B------:R-:W0:Y:S04]  /*1150*/  MUFU.EX2 R5, R25 ;  /* 0x0000001900057308 */ /* 0x000e280000000800 */
[----:B------:R-:W-:Y:S01]  /*1160*/  FMUL R0, R23, R24 ;  /* 0x0000001817007220 */ /* 0x000fe20000400000 */
[----:B------:R-:W-:Y:S01]  /*1170*/  SHF.L.U32 R24, R3, 0x17, RZ ;  /* 0x0000001703187819 */ /* 0x000fe200000006ff */
[----:B------:R-:W-:Y:S01]  /*1180*/  FMUL R3, R29, R12 ;  /* 0x0000000c1d037220 */ /* 0x000fe20000400000 */
[----:B------:R-:W-:Y:S01]  /*1190*/  IMAD.SHL.U32 R12, R4, 0x800000, RZ ;  /* 0x00800000040c7824 */ /* 0x000fe200078e00ff */
[----:B------:R-:W3:Y:S01]  /*11a0*/  MUFU.EX2 R14, R27 ;  /* 0x0000001b000e7308 */ /* 0x000ee20000000800 */
[----:B------:R-:W-:Y:S01]  /*11b0*/  FADD R15, RZ, R0 ;  /* 0x00000000ff0f7221 */ /* 0x000fe20000000000 */
[----:B--2---:R-:W-:-:S03]  /*11c0*/  FMUL R4, R24, R13 ;  /* 0x0000000d18047220 */ /* 0x004fc60000400000 */
[----:B------:R-:W-:-:S03]  /*11d0*/  FADD R6, R15, R2 ;  /* 0x000000020f067221 */ /* 0x000fc60000000000 */
[----:B------:R-:W2:Y:S01]  /*11e0*/  MUFU.EX2 R23, R28 ;  /* 0x0000001c00177308 */ /* 0x000ea20000000800 */
[----:B------:R-:W-:Y:S01]  /*11f0*/  FADD R13, R6, R3 ;  /* 0x00000003060d7221 */ /* 0x000fe20000000000 */
[----:B0-----:R-:W-:-:S03]  /*1200*/  FMUL R5, R12, R5 ;  /* 0x000000050c057220 */ /* 0x001fc60000400000 */
[----:B------:R-:W-:Y:S01]  /*1210*/  FADD R12, R13, R4 ;  /* 0x000000040d0c7221 */ /* 0x000fe20000000000 */
[----:B------:R-:W-:Y:S02]  /*1220*/  IMAD.SHL.U32 R13, R7, 0x800000, RZ ;  /* 0x00800000070d7824 */ /* 0x000fe400078e00ff */
[----:B------:R-:W0:Y:S01]  /*1230*/  MUFU.EX2 R30, R30 ;  /* 0x0000001e001e7308 */ /* 0x000e220000000800 */
[----:B---3--:R-:W-:Y:S01]  /*1240*/  FMUL R6, R11, R14 ;  /* 0x0000000e0b067220 */ /* 0x008fe20000400000 */
[----:B------:R-:W-:-:S04]  /*1250*/  FADD R11, R12, R5 ;  /* 0x000000050c0b7221 */ /* 0x000fc80000000000 */
        /* <DEDUP_REMOVED lines=14> */
.L_x_36259:
        /* <DEDUP_REMOVED lines=11> */
[----:B01----:R-:W-:Y:S05]  /*13f0*/  CALL.REL.NOINC `($__internal_598_$__cuda_sm3x_div_rn_noftz_f32_slowpath) ;  /* 0x00000014003c7944 */ /* 0x003fea0003c00000 */
[----:B------:R-:W-:-:S07]  /*1400*/  MOV R12, R0 ;  /* 0x00000000000c7202 */ /* 0x000fce0000000f00 */
.L_x_36224:
[----:B------:R-:W-:Y:S05]  /*1410*/  BSYNC.RECONVERGENT B1 ;  /* 0x0000000000017941 */ /* 0x000fea0003800200 */
.L_x_36223:
        /* <DEDUP_REMOVED lines=11> */
[----:B01----:R-:W-:Y:S05]  /*14d0*/  CALL.REL.NOINC `($__internal_598_$__cuda_sm3x_div_rn_noftz_f32_slowpath) ;  /* 0x0000001400047944 */ /* 0x003fea0003c00000 */
[----:B------:R-:W-:-:S07]  /*14e0*/  IMAD.MOV.U32 R13, RZ, RZ, R0 ;  /* 0x000000ffff0d7224 */ /* 0x000fce00078e0000 */
.L_x_36226:
[----:B------:R-:W-:Y:S05]  /*14f0*/  BSYNC.RECONVERGENT B1 ;  /* 0x0000000000017941 */ /* 0x000fea0003800200 */
.L_x_36225:
        /* <DEDUP_REMOVED lines=12> */
[----:B------:R-:W-:-:S07]  /*15c0*/  MOV R2, R0 ;  /* 0x0000000000027202 */ /* 0x000fce0000000f00 */
.L_x_36228:
[----:B------:R-:W-:Y:S05]  /*15d0*/  BSYNC.RECONVERGENT B1 ;  /* 0x0000000000017941 */ /* 0x000fea0003800200 */
.L_x_36227:
        /* <DEDUP_REMOVED lines=11> */
[----:B01----:R-:W-:Y:S05]  /*1690*/  CALL.REL.NOINC `($__internal_598_$__cuda_sm3x_div_rn_noftz_f32_slowpath) ;  /* 0x0000001000947944 */ /* 0x003fea0003c00000 */
[----:B------:R-:W-:-:S07]  /*16a0*/  MOV R3, R0 ;  /* 0x0000000000037202 */ /* 0x000fce0000000f00 */
.L_x_36230:
[----:B------:R-:W-:Y:S05]  /*16b0*/  BSYNC.RECONVERGENT B1 ;  /* 0x0000000000017941 */ /* 0x000fea0003800200 */
.L_x_36229:
        /* <DEDUP_REMOVED lines=13> */
.L_x_36232:
[----:B------:R-:W-:Y:S05]  /*1790*/  BSYNC.RECONVERGENT B1 ;  /* 0x0000000000017941 */ /* 0x000fea0003800200 */
.L_x_36231:
        /* <DEDUP_REMOVED lines=13> */
.L_x_36234:
[----:B------:R-:W-:Y:S05]  /*1870*/  BSYNC.RECONVERGENT B1 ;  /* 0x0000000000017941 */ /* 0x000fea0003800200 */
.L_x_36233:
        /* <DEDUP_REMOVED lines=13> */
.L_x_36236:
[----:B------:R-:W-:Y:S05]  /*1950*/  BSYNC.RECONVERGENT B1 ;  /* 0x0000000000017941 */ /* 0x000fea0003800200 */
.L_x_36235:
        /* <DEDUP_REMOVED lines=13> */
.L_x_36238:
[----:B------:R-:W-:Y:S05]  /*1a30*/  BSYNC.RECONVERGENT B1 ;  /* 0x0000000000017941 */ /* 0x000fea0003800200 */
.L_x_36237:
        /* <DEDUP_REMOVED lines=24> */
.L_x_36240:
[----:B------:R-:W-:Y:S05]  /*1bc0*/  BSYNC.RECONVERGENT B1 ;  /* 0x0000000000017941 */ /* 0x000fea0003800200 */
.L_x_36239:
        /* <DEDUP_REMOVED lines=18> */
.L_x_36242:
[----:B------:R-:W-:Y:S05]  /*1cf0*/  BSYNC.RECONVERGENT B1 ;  /* 0x0000000000017941 */ /* 0x000fea0003800200 */
.L_x_36241:
[----:B------:R-:W-:Y:S04]  /*1d00*/  BSSY.RECONVERGENT B1, `(.L_x_36243) ;  /* 0x0000011000017945 */ /* 0x000fe80003800200 */
[----:B------:R-:W-:Y:S05]  /*1d10*/  @P2 BRA `(.L_x_36244) ;  /* 0x00000000003c2947 */ /* 0x000fea0003800000 */
[----:B------:R-:W-:Y:S02]  /*1d20*/  HFMA2 R11, -RZ, RZ, 0, 0 ;  /* 0x00000000ff0b7431 */ /* 0x000fe400000001ff */
        /* <DEDUP_REMOVED lines=14> */
.L_x_36244:
[----:B------:R-:W-:Y:S05]  /*1e10*/  BSYNC.RECONVERGENT B1 ;  /* 0x0000000000017941 */ /* 0x000fea0003800200 */
.L_x_36243:
        /* <DEDUP_REMOVED lines=18> */
.L_x_36246:
[----:B------:R-:W-:Y:S05]  /*1f40*/  BSYNC.RECONVERGENT B1 ;  /* 0x0000000000017941 */ /* 0x000fea0003800200 */
.L_x_36245:
[----:B------:R-:W-:-:S04]  /*1f50*/  IADD3 R20, P0, PT, R21, R20, RZ ;  /* 0x0000001415147210 */ /* 0x000fc80007f1e0ff */
[----:B------:R-:W-:Y:S02]  /*1f60*/  LEA.HI.X.SX32 R19, R21, R19, 0x1, P0 ;  /* 0x0000001315137211 */ /* 0x000fe400000f0eff */
[----:B------:R-:W-:-:S04]  /*1f70*/  ISETP.GE.U32.AND P0, PT, R20, UR46, PT ;  /* 0x0000002e14007c0c */ /* 0x000fc8000bf06070 */
[----:B------:R-:W-:-:S13]  /*1f80*/  ISETP.GE.AND.EX P0, PT, R19, UR47, PT, P0 ;  /* 0x0000002f13007c0c */ /* 0x000fda000bf06300 */
[----:B------:R-:W-:Y:S05]  /*1f90*/  @!P0 BRA `(.L_x_36247) ;  /* 0xffffffe000c88947 */ /* 0x000fea000383ffff */
[----:B------:R-:W-:Y:S05]  /*1fa0*/  BSYNC B0 ;  /* 0x0000000000007941 */ /* 0x000fea0003800000 */
.L_x_36213:
[----:B------:R-:W-:Y:S05]  /*1fb0*/  EXIT ;  /* 0x000000000000794d */ /* 0x000fea0003800000 */
.L_x_36222:
[----:B------:R-:W-:Y:S01]  /*1fc0*/  HFMA2 R12, -RZ, RZ, 0, 9.5367431640625e-07 ;  /* 0x00000010ff0c7431 */ /* 0x000fe200000001ff */
[----:B------:R-:W-:Y:S01]  /*1fd0*/  BSSY B1, `(.L_x_36248) ;  /* 0x0000006000017945 */ /* 0x000fe20003800000 */
[----:B------:R-:W-:Y:S01]  /*1fe0*/  MOV R11, 0x1f ;  /* 0x0000001f000b7802 */ /* 0x000fe20000000f00 */
[----:B------:R-:W-:-:S07]  /*1ff0*/  IMAD.MOV.U32 R15, RZ, RZ, -0x1 ;  /* 0xffffffffff0f7424 */ /* 0x000fce00078e00ff */
[----:B-1----:R-:W-:Y:S05]  /*2000*/  WARPSYNC.COLLECTIVE R15, `(.L_x_36249) ;  /* 0x000000000f087348 */ /* 0x002fea0003c00000 */
[----:B------:R0:W2:Y:S02]  /*2010*/  SHFL.BFLY P6, R14, R13, R12, R11 ;  /* 0x0c00000c0d0e7389 */ /* 0x0000a400000c000b */
[----:B012---:R-:W-:Y:S05]  /*2020*/  ENDCOLLECTIVE ;  /* 0x000000000000791b */ /* 0x007fea0003800000 */
.L_x_36249:
[----:B------:R-:W-:Y:S05]  /*2030*/  BSYNC B1 ;  /* 0x0000000000017941 */ /* 0x000fea0003800000 */
.L_x_36248:
[----:B------:R-:W-:Y:S01]  /*2040*/  HFMA2 R12, -RZ, RZ, 0, 4.76837158203125e-07 ;  /* 0x00000008ff0c7431 */ /* 0x000fe200000001ff */
[----:B------:R-:W-:Y:S01]  /*2050*/  FMNMX R13, R14, R13, !PT ;  /* 0x0000000d0e0d7209 */ /* 0x000fe20007800000 */
[----:B------:R-:W-:Y:S01]  /*2060*/  IMAD.MOV.U32 R15, RZ, RZ, -0x1 ;  /* 0xffffffffff0f7424 */ /* 0x000fe200078e00ff */
[----:B------:R-:W-:-:S07]  /*2070*/  MOV R11, 0x1f ;  /* 0x0000001f000b7802 */ /* 0x000fce0000000f00 */
[----:B------:R-:W-:Y:S05]  /*2080*/  WARPSYNC.COLLECTIVE R15, `(.L_x_36250) ;  /* 0x000000000f087348 */ /* 0x000fea0003c00000 */
[----:B------:R0:W1:Y:S02]  /*2090*/  SHFL.BFLY P6, R14, R13, R12, R11 ;  /* 0x0c00000c0d0e7389 */ /* 0x00006400000c000b */
[----:B01----:R-:W-:Y:S05]  /*20a0*/  ENDCOLLECTIVE ;  /* 0x000000000000791b */ /* 0x003fea0003800000 */
.L_x_36250:
[----:B------:R-:W-:Y:S01]  /*20b0*/  HFMA2 R12, -RZ, RZ, 0, 2.384185791015625e-07 ;  /* 0x00000004ff0c7431 */ /* 0x000fe200000001ff */
[----:B------:R-:W-:-:S04]  /*20c0*/  FMNMX R0, R13, R14, !PT ;  /* 0x0000000e0d007209 */ /* 0x000fc80007800000 */
[----:B------:R-:W-:-:S07]  /*20d0*/  MOV R13, R0 ;  /* 0x00000000000d7202 */ /* 0x000fce0000000f00 */
[----:B------:R-:W-:Y:S05]  /*20e0*/  WARPSYNC.COLLECTIVE R15, `(.L_x_36251) ;  /* 0x000000000f087348 */ /* 0x000fea0003c00000 */
[----:B------:R0:W1:Y:S02]  /*20f0*/  SHFL.BFLY P6, R14, R13, R12, R11 ;  /* 0x0c00000c0d0e7389 */ /* 0x00006400000c000b */
[----:B01----:R-:W-:Y:S05]  /*2100*/  ENDCOLLECTIVE ;  /* 0x000000000000791b */ /* 0x003fea0003800000 */
.L_x_36251:
[----:B------:R-:W-:Y:S02]  /*2110*/  MOV R12, 0x2 ;  /* 0x00000002000c7802 */ /* 0x000fe40000000f00 */
[----:B------:R-:W-:-:S05]  /*2120*/  FMNMX R2, R0, R14, !PT ;  /* 0x0000000e00027209 */ /* 0x000fca0007800000 */
[----:B------:R-:W-:-:S07]  /*2130*/  IMAD.MOV.U32 R13, RZ, RZ, R2 ;  /* 0x000000ffff0d7224 */ /* 0x000fce00078e0002 */
[----:B------:R-:W-:Y:S05]  /*2140*/  WARPSYNC.COLLECTIVE R15, `(.L_x_36252) ;  /* 0x000000000f087348 */ /* 0x000fea0003c00000 */
[----:B------:R0:W1:Y:S02]  /*2150*/  SHFL.BFLY P6, R14, R13, R12, R11 ;  /* 0x0c00000c0d0e7389 */ /* 0x00006400000c000b */
[----:B01----:R-:W-:Y:S05]  /*2160*/  ENDCOLLECTIVE ;  /* 0x000000000000791b */ /* 0x003fea0003800000 */
.L_x_36252:
[----:B------:R-:W-:Y:S01]  /*2170*/  IMAD.MOV.U32 R12, RZ, RZ, 0x1 ;  /* 0x00000001ff0c7424 */ /* 0x000fe200078e00ff */
[----:B------:R-:W-:-:S04]  /*2180*/  FMNMX R3, R2, R14, !PT ;  /* 0x0000000e02037209 */ /* 0x000fc80007800000 */
[----:B------:R-:W-:-:S07]  /*2190*/  MOV R13, R3 ;  /* 0x00000003000d7202 */ /* 0x000fce0000000f00 */
[----:B------:R-:W-:Y:S05]  /*21a0*/  WARPSYNC.COLLECTIVE R15, `(.L_x_36253) ;  /* 0x000000000f087348 */ /* 0x000fea0003c00000 */
[----:B------:R0:W1:Y:S02]  /*21b0*/  SHFL.BFLY P6, R14, R13, R12, R11 ;  /* 0x0c00000c0d0e7389 */ /* 0x00006400000c000b */
[----:B01----:R-:W-:Y:S05]  /*21c0*/  ENDCOLLECTIVE ;  /* 0x000000000000791b */ /* 0x003fea0003800000 */
.L_x_36253:
        /* <DEDUP_REMOVED lines=89> */
.L_x_36254:
[----:B------:R-:W-:Y:S02]  /*2760*/  IMAD.MOV.U32 R12, RZ, RZ, 0x8 ;  /* 0x00000008ff0c7424 */ /* 0x000fe400078e00ff */
[----:B------:R-:W-:-:S05]  /*2770*/  FADD R23, R13, R14 ;  /* 0x0000000e0d177221 */ /* 0x000fca0000000000 */
[----:B------:R-:W-:-:S07]  /*2780*/  MOV R13, R23 ;  /* 0x00000017000d7202 */ /* 0x000fce0000000f00 */
[----:B------:R-:W-:Y:S05]  /*2790*/  WARPSYNC.COLLECTIVE R15, `(.L_x_36255) ;  /* 0x000000000f087348 */ /* 0x000fea0003c00000 */
[----:B------:R0:W1:Y:S02]  /*27a0*/  SHFL.BFLY P6, R14, R13, R12, R11 ;  /* 0x0c00000c0d0e7389 */ /* 0x00006400000c000b */
[----:B01----:R-:W-:Y:S05]  /*27b0*/  ENDCOLLECTIVE ;  /* 0x000000000000791b */ /* 0x003fea0003800000 */
.L_x_36255:
[----:B------:R-:W-:Y:S02]  /*27c0*/  HFMA2 R12, -RZ, RZ, 0, 2.384185791015625e-07 ;  /* 0x00000004ff0c7431 */ /* 0x000fe400000001ff */
[----:B------:R-:W-:-:S05]  /*27d0*/  FADD R24, R23, R14 ;  /* 0x0000000e17187221 */ /* 0x000fca0000000000 */
[----:B------:R-:W-:-:S07]  /*27e0*/  MOV R13, R24 ;  /* 0x00000018000d7202 */ /* 0x000fce0000000f00 */
[----:B------:R-:W-:Y:S05]  /*27f0*/  WARPSYNC.COLLECTIVE R15, `(.L_x_36256) ;  /* 0x000000000f087348 */ /* 0x000fea0003c00000 */
[----:B------:R0:W1:Y:S02]  /*2800*/  SHFL.BFLY P6, R14, R13, R12, R11 ;  /* 0x0c00000c0d0e7389 */ /* 0x00006400000c000b */
[----:B01----:R-:W-:Y:S05]  /*2810*/  ENDCOLLECTIVE ;  /* 0x000000000000791b */ /* 0x003fea0003800000 */
.L_x_36256:
[----:B------:R-:W-:Y:S01]  /*2820*/  MOV R12, 0x2 ;  /* 0x00000002000c7802 */ /* 0x000fe20000000f00 */
[----:B------:R-:W-:-:S04]  /*2830*/  FADD R25, R24, R14 ;  /* 0x0000000e18197221 */ /* 0x000fc80000000000 */
[----:B------:R-:W-:-:S07]  /*2840*/  IMAD.MOV.U32 R13, RZ, RZ, R25 ;  /* 0x000000ffff0d7224 */ /* 0x000fce00078e0019 */
[----:B------:R-:W-:Y:S05]  /*2850*/  WARPSYNC.COLLECTIVE R15, `(.L_x_36257) ;  /* 0x000000000f087348 */ /* 0x000fea0003c00000 */
[----:B------:R0:W1:Y:S02]  /*2860*/  SHFL.BFLY P6, R14, R13, R12, R11 ;  /* 0x0c00000c0d0e7389 */ /* 0x00006400000c000b */
[----:B01----:R-:W-:Y:S05]  /*2870*/  ENDCOLLECTIVE ;  /* 0x000000000000791b */ /* 0x003fea0003800000 */
.L_x_36257:
[----:B------:R-:W-:Y:S02]  /*2880*/  IMAD.MOV.U32 R12, RZ, RZ, 0x1 ;  /* 0x00000001ff0c7424 */ /* 0x000fe400078e00ff */
[----:B------:R-:W-:-:S05]  /*2890*/  FADD R26, R25, R14 ;  /* 0x0000000e191a7221 */ /* 0x000fca0000000000 */
[----:B------:R-:W-:-:S07]  /*28a0*/  MOV R13, R26 ;  /* 0x0000001a000d7202 */ /* 0x000fce0000000f00 */
[----:B------:R-:W-:Y:S05]  /*28b0*/  WARPSYNC.COLLECTIVE R15, `(.L_x_36258) ;  /* 0x000000000f087348 */ /* 0x000fea0003c00000 */
[----:B------:R0:W1:Y:S02]  /*28c0*/  SHFL.BFLY P6, R14, R13, R12, R11 ;  /* 0x0c00000c0d0e7389 */ /* 0x00006400000c000b */
[----:B01----:R-:W-:Y:S05]  /*28d0*/  ENDCOLLECTIVE ;  /* 0x000000000000791b */ /* 0x003fea0003800000 */
.L_x_36258:
[----:B------:R-:W-:Y:S05]  /*28e0*/  BRA `(.L_x_36259) ;  /* 0xffffffe800947947 */ /* 0x000fea000383ffff */
        .weak           $__internal_598_$__cuda_sm3x_div_rn_noftz_f32_slowpath
        .type           $__internal_598_$__cuda_sm3x_div_rn_noftz_f32_slowpath,@function
        .size           $__internal_598_$__cuda_sm3x_div_rn_noftz_f32_slowpath,(.L_x_37975 - $__internal_598_$__cuda_sm3x_div_rn_noftz_f32_slowpath)
$__internal_598_$__cuda_sm3x_div_rn_noftz_f32_slowpath:
        /* <DEDUP_REMOVED lines=35> */
.L_x_36261:
        /* <DEDUP_REMOVED lines=51> */
.L_x_36268:
[----:B------:R-:W-:-:S04]  /*2e50*/  LOP3.LUT R0, R0, 0x80000000, RZ, 0xc0, !PT ;  /* 0x8000000000007812 */ /* 0x000fc800078ec0ff */
[----:B------:R-:W-:Y:S01]  /*2e60*/  LOP3.LUT R0, R0, 0x7f800000, RZ, 0xfc, !PT ;  /* 0x7f80000000007812 */ /* 0x000fe200078efcff */
[----:B------:R-:W-:Y:S06]  /*2e70*/  BRA `(.L_x_36269) ;  /* 0x0000000000047947 */ /* 0x000fec0003800000 */
.L_x_36267:
[----:B------:R-:W-:-:S07]  /*2e80*/  LEA R0, R24, R0, 0x17 ;  /* 0x0000000018007211 */ /* 0x000fce00078eb8ff */
.L_x_36269:
[----:B------:R-:W-:Y:S05]  /*2e90*/  BSYNC.RECONVERGENT B3 ;  /* 0x0000000000037941 */ /* 0x000fea0003800200 */
.L_x_36266:
[----:B------:R-:W-:Y:S05]  /*2ea0*/  BRA `(.L_x_36270) ;  /* 0x0000000000207947 */ /* 0x000fea0003800000 */
.L_x_36265:
[----:B------:R-:W-:-:S04]  /*2eb0*/  LOP3.LUT R0, R25, 0x80000000, R0, 0x48, !PT ;  /* 0x8000000019007812 */ /* 0x000fc800078e4800 */
[----:B------:R-:W-:Y:S01]  /*2ec0*/  LOP3.LUT R0, R0, 0x7f800000, RZ, 0xfc, !PT ;  /* 0x7f80000000007812 */ /* 0x000fe200078efcff */
[----:B------:R-:W-:Y:S06]  /*2ed0*/  BRA `(.L_x_36270) ;  /* 0x0000000000147947 */ /* 0x000fec0003800000 */
.L_x_36264:
[----:B------:R-:W-:Y:S01]  /*2ee0*/  LOP3.LUT R0, R25, 0x80000000, R0, 0x48, !PT ;  /* 0x8000000019007812 */ /* 0x000fe200078e4800 */
[----:B------:R-:W-:Y:S06]  /*2ef0*/  BRA `(.L_x_36270) ;  /* 0x00000000000c7947 */ /* 0x000fec0003800000 */
.L_x_36263:
[----:B------:R-:W0:Y:S01]  /*2f00*/  MUFU.RSQ R0, -QNAN ;  /* 0xffc0000000007908 */ /* 0x000e220000001400 */
[----:B------:R-:W-:Y:S05]  /*2f10*/  BRA `(.L_x_36270) ;  /* 0x0000000000047947 */ /* 0x000fea0003800000 */
.L_x_36262:
[----:B------:R-:W-:-:S07]  /*2f20*/  FADD.FTZ R0, R0, R11 ;  /* 0x0000000b00007221 */ /* 0x000fce0000010000 */
.L_x_36270:
[----:B------:R-:W-:Y:S05]  /*2f30*/  BSYNC.RECONVERGENT B2 ;  /* 0x0000000000027941 */ /* 0x000fea0003800200 */
.L_x_36260:
[----:B------:R-:W-:-:S04]  /*2f40*/  HFMA2 R15, -RZ, RZ, 0, 0 ;  /* 0x00000000ff0f7431 */ /* 0x000fc800000001ff */
[----:B0-----:R-:W-:Y:S05]  /*2f50*/  RET.REL.NODEC R14 `(_Z15SoftmaxWarpImplI24ElementwiseScaleMaskLoadIffbE11DirectStoreIffEfLi2ELi8ELi32ELi1ELb1EL9Algorithm0EEvT_T0_ll) ;  /* 0xffffffd00e287950 */ /* 0x001fea0003c3ffff */
.L_x_36271:
        /* <DEDUP_REMOVED lines=10> */
.L_x_37975:


//--------------------- .text._Z15SoftmaxWarpImplI24ElementwiseScaleMaskLoadIffbE11DirectStoreIffEfLi2ELi8ELi32ELi1ELb0EL9Algorithm0EEvT_T0_ll --------------------------
	.section	.text._Z15SoftmaxWarpImplI24ElementwiseScaleMaskLoadIffbE11DirectStoreIffEfLi2ELi8ELi32ELi1ELb0EL9Algorithm0EEvT_T0_ll,"ax",@progbits
	.align	128
        .global         _Z15SoftmaxWarpImplI24ElementwiseScaleMaskLoadIffbE11DirectStoreIffEfLi2ELi8ELi32ELi1ELb0EL9Algorithm0EEvT_T0_ll
        .type           _Z15SoftmaxWarpImplI24ElementwiseScaleMaskLoadIffbE11DirectStoreIffEfLi2ELi8ELi32ELi1ELb0EL9Algorithm0EEvT_T0_ll,@function
        .size           _Z15SoftmaxWarpImplI24ElementwiseScaleMaskLoadIffbE11DirectStoreIffEfLi2ELi8ELi32ELi1ELb0EL9Algorithm0EEvT_T0_ll,(.L_x_37976 - _Z15SoftmaxWarpImplI24ElementwiseScaleMaskLoadIffbE11DirectStoreIffEfLi2ELi8ELi32ELi1ELb0EL9Algorithm0EEvT_T0_ll)
        .other          _Z15SoftmaxWarpImplI24ElementwiseScaleMaskLoadIffbE11DirectStoreIffEfLi2ELi8ELi32ELi1ELb0EL9Algorithm0EEvT_T0_ll,@"STO_CUDA_ENTRY STV_DEFAULT"
_Z15SoftmaxWarpImplI24ElementwiseScaleMaskLoadIffbE11DirectStoreIffEfLi2ELi8ELi32ELi1ELb0EL9Algorithm0EEvT_T0_ll:
.text._Z15SoftmaxWarpImplI24ElementwiseScaleMaskLoadIffbE11DirectStoreIffEfLi2ELi8ELi32ELi1ELb0EL9Algorithm0EEvT_T0_ll:
        /* <DEDUP_REMOVED lines=24> */
.L_x_36272:
        /* <DEDUP_REMOVED lines=14> */
.L_x_36290:
[----:B-1----:R-:W1:Y:S01]  /*0260*/  LDC.64 R4, c[0x0][0x390] ;  /* 0x0000e400ff047b82 */ /* 0x002e620000000a00 */
[----:B------:R-:W-:Y:S01]  /*0270*/  HFMA2 R11, -RZ, RZ, 0, 0 ;  /* 0x00000000ff0b7431 */ /* 0x000fe200000001ff */
        /* <DEDUP_REMOVED lines=8> */
[-C--:B-1----:R-:W-:Y:S02]  /*0300*/  IMAD R0, R19, R4.reuse, RZ ;  /* 0x0000000413007224 */ /* 0x082fe400078e02ff */
[----:B------:R-:W-:-:S04]  /*0310*/  IMAD.WIDE.U32 R2, R18, R4, R10 ;  /* 0x0000000412027225 */ /* 0x000fc800078e000a */
[----:B------:R-:W-:Y:S01]  /*0320*/  IMAD R5, R18, R5, R0 ;  /* 0x0000000512057224 */ /* 0x000fe200078e0200 */
[C---:B------:R-:W-:Y:S02]  /*0330*/  IADD3 R21, P1, PT, R2.reuse, 0x40, RZ ;  /* 0x0000004002157810 */ /* 0x040fe40007f3e0ff */
[C---:B------:R-:W-:Y:S01]  /*0340*/  IADD3 R14, P2, PT, R2.reuse, 0x80, RZ ;  /* 0x00000080020e7810 */ /* 0x040fe20007f5e0ff */
[----:B------:R-:W-:Y:S01]  /*0350*/  IMAD.IADD R5, R3, 0x1, R5 ;  /* 0x0000000103057824 */ /* 0x000fe200078e0205 */
[----:B------:R-:W-:-:S03]  /*0360*/  IADD3 R11, P3, PT, R2, 0xc0, RZ ;  /* 0x000000c0020b7810 */ /* 0x000fc60007f7e0ff */
[--C-:B------:R-:W-:Y:S01]  /*0370*/  IMAD.X R23, RZ, RZ, R5.reuse, P2 ;  /* 0x000000ffff177224 */ /* 0x100fe200010e0605 */
[----:B------:R-:W-:Y:S02]  /*0380*/  IADD3.X R30, PT, PT, RZ, R5, RZ, P1, !PT ;  /* 0x00000005ff1e7210 */ /* 0x000fe40000ffe4ff */
[----:B------:R-:W-:Y:S02]  /*0390*/  LEA.HI R15, P0, R5, R2, RZ, 0x1 ;  /* 0x00000002050f7211 */ /* 0x000fe400078108ff */
[----:B------:R-:W-:Y:S02]  /*03a0*/  LEA.HI R21, P1, R30, R21, RZ, 0x1 ;  /* 0x000000151e157211 */ /* 0x000fe400078308ff */
[----:B------:R-:W-:Y:S01]  /*03b0*/  LOP3.LUT R12, R15, 0xfffffffe, RZ, 0xc0, !PT ;  /* 0xfffffffe0f0c7812 */ /* 0x000fe200078ec0ff */
[----:B------:R-:W-:Y:S01]  /*03c0*/  IMAD.X R24, RZ, RZ, R5, P0 ;  /* 0x000000ffff187224 */ /* 0x000fe200000e0605 */
[----:B------:R-:W-:Y:S02]  /*03d0*/  LOP3.LUT R8, R21, 0xfffffffe, RZ, 0xc0, !PT ;  /* 0xfffffffe15087812 */ /* 0x000fe400078ec0ff */
[----:B------:R-:W-:-:S02]  /*03e0*/  IADD3.X R30, PT, PT, RZ, R30, RZ, P1, !PT ;  /* 0x0000001eff1e7210 */ /* 0x000fc40000ffe4ff */
[----:B------:R-:W-:Y:S02]  /*03f0*/  IADD3 R8, P1, PT, R8, UR38, RZ ;  /* 0x0000002608087c10 */ /* 0x000fe4000ff3e0ff */
[----:B------:R-:W-:Y:S02]  /*0400*/  IADD3.X R22, PT, PT, RZ, R5, RZ, P3, !PT ;  /* 0x00000005ff167210 */ /* 0x000fe40001ffe4ff */
[----:B------:R-:W-:Y:S02]  /*0410*/  LEA.HI R14, P2, R23, R14, RZ, 0x1 ;  /* 0x0000000e170e7211 */ /* 0x000fe400078508ff */
[----:B------:R-:W-:Y:S02]  /*0420*/  IADD3 R12, P0, PT, R12, UR38, RZ ;  /* 0x000000260c0c7c10 */ /* 0x000fe4000ff1e0ff */
[----:B------:R-:W-:Y:S01]  /*0430*/  IADD3.X R9, PT, PT, R30, UR39, RZ, P1, !PT ;  /* 0x000000271e097c10 */ /* 0x000fe20008ffe4ff */
[----:B------:R-:W-:Y:S01]  /*0440*/  IMAD.X R23, RZ, RZ, R23, P2 ;  /* 0x000000ffff177224 */ /* 0x000fe200010e0617 */
[----:B------:R-:W-:-:S02]  /*0450*/  LEA.HI R11, P3, R22, R11, RZ, 0x1 ;  /* 0x0000000b160b7211 */ /* 0x000fc400078708ff */
[----:B------:R-:W-:Y:S01]  /*0460*/  LOP3.LUT R6, R14, 0xfffffffe, RZ, 0xc0, !PT ;  /* 0xfffffffe0e067812 */ /* 0x000fe200078ec0ff */
[----:B------:R1:W2:Y:S01]  /*0470*/  LDG.E.U16 R4, desc[UR6][R8.64] ;  /* 0x0000000608047981 */ /* 0x0002a2000c1e1500 */
[----:B------:R-:W-:Y:S02]  /*0480*/  IADD3.X R13, PT, PT, R24, UR39, RZ, P0, !PT ;  /* 0x00000027180d7c10 */ /* 0x000fe400087fe4ff */
[----:B------:R-:W-:Y:S02]  /*0490*/  LOP3.LUT R2, R11, 0xfffffffe, RZ, 0xc0, !PT ;  /* 0xfffffffe0b027812 */ /* 0x000fe400078ec0ff */
[----:B------:R-:W-:Y:S01]  /*04a0*/  IADD3 R6, P0, PT, R6, UR38, RZ ;  /* 0x0000002606067c10 */ /* 0x000fe2000ff1e0ff */
[----:B------:R-:W3:Y:S01]  /*04b0*/  LDG.E.U16 R0, desc[UR4][R12.64] ;  /* 0x000000040c007981 */ /* 0x000ee2000c1e1500 */
[----:B------:R-:W-:Y:S02]  /*04c0*/  IADD3.X R22, PT, PT, RZ, R22, RZ, P3, !PT ;  /* 0x00000016ff167210 */ /* 0x000fe40001ffe4ff */
[----:B------:R-:W-:-:S02]  /*04d0*/  IADD3 R2, P2, PT, R2, UR38, RZ ;  /* 0x0000002602027c10 */ /* 0x000fc4000ff5e0ff */
[----:B------:R-:W-:Y:S02]  /*04e0*/  IADD3.X R7, PT, PT, R23, UR39, RZ, P0, !PT ;  /* 0x0000002717077c10 */ /* 0x000fe400087fe4ff */
[----:B------:R-:W-:-:S03]  /*04f0*/  IADD3.X R3, PT, PT, R22, UR39, RZ, P2, !PT ;  /* 0x0000002716037c10 */ /* 0x000fc600097fe4ff */
[----:B------:R4:W5:Y:S04]  /*0500*/  LDG.E.U16 R5, desc[UR8][R6.64] ;  /* 0x0000000806057981 */ /* 0x000968000c1e1500 */
[----:B------:R0:W5:Y:S01]  /*0510*/  LDG.E.U16 R2, desc[UR10][R2.64] ;  /* 0x0000000a02027981 */ /* 0x000162000c1e1500 */
[C---:B-1----:R-:W-:Y:S02]  /*0520*/  SHF.L.U64.HI R8, R15.reuse, 0x2, R24 ;  /* 0x000000020f087819 */ /* 0x042fe40000010218 */
[----:B------:R-:W-:Y:S01]  /*0530*/  SHF.L.U32 R15, R15, 0x2, RZ ;  /* 0x000000020f0f7819 */ /* 0x000fe200000006ff */
[----:B----4-:R-:W-:-:S03]  /*0540*/  IMAD.SHL.U32 R6, R21, 0x4, RZ ;  /* 0x0000000415067824 */ /* 0x010fc600078e00ff */
[----:B------:R-:W-:Y:S02]  /*0550*/  LOP3.LUT R15, R15, 0xfffffff8, RZ, 0xc0, !PT ;  /* 0xfffffff80f0f7812 */ /* 0x000fe400078ec0ff */
[----:B------:R-:W-:Y:S01]  /*0560*/  LOP3.LUT R6, R6, 0xfffffff8, RZ, 0xc0, !PT ;  /* 0xfffffff806067812 */ /* 0x000fe200078ec0ff */
[----:B------:R-:W-:Y:S01]  /*0570*/  IMAD.SHL.U32 R24, R14, 0x4, RZ ;  /* 0x000000040e187824 */ /* 0x000fe200078e00ff */
[----:B------:R-:W-:Y:S02]  /*0580*/  SHF.L.U64.HI R7, R21, 0x2, R30 ;  /* 0x0000000215077819 */ /* 0x000fe4000001021e */
[----:B------:R-:W-:Y:S02]  /*0590*/  IADD3 R6, P5, PT, R6, UR36, RZ ;  /* 0x0000002406067c10 */ /* 0x000fe4000ffbe0ff */
[----:B------:R-:W-:Y:S02]  /*05a0*/  SHF.L.U64.HI R23, R14, 0x2, R23 ;  /* 0x000000020e177819 */ /* 0x000fe40000010217 */
[----:B------:R-:W-:-:S02]  /*05b0*/  IADD3 R14, P2, PT, R15, UR36, RZ ;  /* 0x000000240f0e7c10 */ /* 0x000fc4000ff5e0ff */
[----:B------:R-:W-:Y:S02]  /*05c0*/  IADD3.X R7, PT, PT, R7, UR37, RZ, P5, !PT ;  /* 0x0000002507077c10 */ /* 0x000fe4000affe4ff */
[----:B------:R-:W-:Y:S02]  /*05d0*/  R2UR UR12, R16 ;  /* 0x00000000100c72ca */ /* 0x000fe400000e0000 */
[----:B------:R-:W-:Y:S02]  /*05e0*/  R2UR UR13, R17 ;  /* 0x00000000110d72ca */ /* 0x000fe400000e0000 */
[----:B------:R-:W-:Y:S02]  /*05f0*/  LOP3.LUT R24, R24, 0xfffffff8, RZ, 0xc0, !PT ;  /* 0xfffffff818187812 */ /* 0x000fe400078ec0ff */
[----:B------:R-:W-:Y:S02]  /*0600*/  IADD3.X R15, PT, PT, R8, UR37, RZ, P2, !PT ;  /* 0x00000025080f7c10 */ /* 0x000fe400097fe4ff */
[----:B0-----:R-:W-:Y:S01]  /*0610*/  SHF.L.U64.HI R3, R11, 0x2, R22 ;  /* 0x000000020b037819 */ /* 0x001fe20000010216 */
[----:B------:R-:W0:Y:S01]  /*0620*/  LDC.64 R8, c[0x0][0x398] ;  /* 0x0000e600ff087b82 */ /* 0x000e220000000a00 */
[----:B------:R-:W0:Y:S01]  /*0630*/  LDG.E R22, desc[UR8][R6.64] ;  /* 0x0000000806167981 */ /* 0x000e22000c1e1900 */
[----:B------:R-:W-:-:S02]  /*0640*/  IADD3 R24, P2, PT, R24, UR36, RZ ;  /* 0x0000002418187c10 */ /* 0x000fc4000ff5e0ff */
[----:B--2---:R-:W-:-:S04]  /*0650*/  PRMT R26, R4, 0x7771, RZ ;  /* 0x00007771041a7816 */ /* 0x004fc800000000ff */
[----:B------:R-:W-:Y:S02]  /*0660*/  ISETP.NE.AND P4, PT, R26, RZ, PT ;  /* 0x000000ff1a00720c */ /* 0x000fe40003f85270 */
[----:B---3--:R-:W-:-:S04]  /*0670*/  PRMT R25, R0, 0x7771, RZ ;  /* 0x0000777100197816 */ /* 0x008fc800000000ff */
[----:B------:R-:W-:Y:S02]  /*0680*/  ISETP.NE.AND P3, PT, R25, RZ, PT ;  /* 0x000000ff1900720c */ /* 0x000fe40003f65270 */
[----:B-----5:R-:W-:-:S05]  /*0690*/  PRMT R27, R5, 0x7771, RZ ;  /* 0x00007771051b7816 */ /* 0x020fca00000000ff */
[----:B------:R-:W-:Y:S02]  /*06a0*/  @P4 R2UR UR10, R16 ;  /* 0x00000000100a42ca */ /* 0x000fe400000e0000 */
[----:B------:R-:W-:Y:S02]  /*06b0*/  PRMT R28, R2, 0x7771, RZ ;  /* 0x00007771021c7816 */ /* 0x000fe400000000ff */
[----:B------:R-:W-:Y:S02]  /*06c0*/  ISETP.NE.AND P1, PT, R27, RZ, PT ;  /* 0x000000ff1b00720c */ /* 0x000fe40003f25270 */
[C---:B------:R-:W-:Y:S02]  /*06d0*/  @P4 R2UR UR11, R17.reuse ;  /* 0x00000000110b42ca */ /* 0x040fe400000e0000 */
[----:B------:R-:W-:Y:S02]  /*06e0*/  ISETP.NE.AND P0, PT, R28, RZ, PT ;  /* 0x000000ff1c00720c */ /* 0x000fe40003f05270 */
[----:B------:R-:W-:Y:S01]  /*06f0*/  @P3 R2UR UR6, R16 ;  /* 0x00000000100632ca */ /* 0x000fe200000e0000 */
[----:B------:R-:W2:Y:S01]  /*0700*/  LDG.E R28, desc[UR4][R14.64] ;  /* 0x000000040e1c7981 */ /* 0x000ea2000c1e1900 */
[----:B------:R-:W-:-:S02]  /*0710*/  @P3 R2UR UR7, R17 ;  /* 0x00000000110732ca */ /* 0x000fc400000e0000 */
[----:B------:R-:W-:-:S03]  /*0720*/  SHF.L.U32 R26, R11, 0x2, RZ ;  /* 0x000000020b1a7819 */ /* 0x000fc600000006ff */
[----:B------:R-:W-:Y:S02]  /*0730*/  @P1 R2UR UR8, R16 ;  /* 0x00000000100812ca */ /* 0x000fe400000e0000 */
[----:B------:R-:W-:Y:S01]  /*0740*/  @P1 R2UR UR9, R17 ;  /* 0x00000000110912ca */ /* 0x000fe200000e0000 */
[----:B------:R1:W3:Y:S01]  /*0750*/  @P4 LDG.E R32, desc[UR10][R6.64+0x4] ;  /* 0x0000040a06204981 */ /* 0x0002e2000c1e1900 */
[----:B------:R-:W-:Y:S02]  /*0760*/  IADD3.X R25, PT, PT, R23, UR37, RZ, P2, !PT ;  /* 0x0000002517197c10 */ /* 0x000fe400097fe4ff */
[----:B------:R-:W-:Y:S02]  /*0770*/  LOP3.LUT R26, R26, 0xfffffff8, RZ, 0xc0, !PT ;  /* 0xfffffff81a1a7812 */ /* 0x000fe400078ec0ff */
[----:B------:R-:W-:Y:S01]  /*0780*/  @P0 R2UR UR10, R16 ;  /* 0x00000000100a02ca */ /* 0x000fe200000e0000 */
[----:B------:R-:W4:Y:S01]  /*0790*/  @P3 LDG.E R30, desc[UR6][R14.64+0x4] ;  /* 0x000004060e1e3981 */ /* 0x000f22000c1e1900 */
[----:B------:R-:W-:-:S02]  /*07a0*/  @P0 R2UR UR11, R17 ;  /* 0x00000000110b02ca */ /* 0x000fc400000e0000 */
[----:B------:R-:W-:Y:S01]  /*07b0*/  IADD3 R26, P2, PT, R26, UR36, RZ ;  /* 0x000000241a1a7c10 */ /* 0x000fe2000ff5e0ff */
[----:B------:R-:W5:Y:S03]  /*07c0*/  LDG.E R34, desc[UR12][R24.64] ;  /* 0x0000000c18227981 */ /* 0x000f66000c1e1900 */
[----:B------:R-:W-:Y:S01]  /*07d0*/  IADD3.X R27, PT, PT, R3, UR37, RZ, P2, !PT ;  /* 0x00000025031b7c10 */ /* 0x000fe200097fe4ff */
[----:B------:R-:W5:Y:S04]  /*07e0*/  @P1 LDG.E R36, desc[UR8][R24.64+0x4] ;  /* 0x0000040818241981 */ /* 0x000f68000c1e1900 */
[----:B------:R-:W5:Y:S04]  /*07f0*/  LDG.E R7, desc[UR4][R26.64] ;  /* 0x000000041a077981 */ /* 0x000f68000c1e1900 */
[----:B------:R1:W5:Y:S01]  /*0800*/  @P0 LDG.E R12, desc[UR10][R26.64+0x4] ;  /* 0x0000040a1a0c0981 */ /* 0x000362000c1e1900 */
[----:B------:R-:W1:Y:S01]  /*0810*/  LDCU UR4, c[0x0][0x398] ;  /* 0x00007300ff0477ac */ /* 0x000e620008000800 */
[----:B------:R-:W-:-:S02]  /*0820*/  PRMT R0, R0, 0x7770, RZ ;  /* 0x0000777000007816 */ /* 0x000fc400000000ff */
[----:B------:R-:W-:Y:S02]  /*0830*/  PRMT R2, R2, 0x7770, RZ ;  /* 0x0000777002027816 */ /* 0x000fe400000000ff */
[----:B------:R-:W-:Y:S01]  /*0840*/  PRMT R4, R4, 0x7770, RZ ;  /* 0x0000777004047816 */ /* 0x000fe200000000ff */
[----:B0-----:R-:W-:Y:S01]  /*0850*/  FMUL R21, R22, R9 ;  /* 0x0000000916157220 */ /* 0x001fe20000400000 */
[----:B------:R-:W-:Y:S02]  /*0860*/  ISETP.NE.AND P6, PT, R2, RZ, PT ;  /* 0x000000ff0200720c */ /* 0x000fe40003fc5270 */
[----:B------:R-:W-:Y:S02]  /*0870*/  PRMT R5, R5, 0x7770, RZ ;  /* 0x0000777005057816 */ /* 0x000fe400000000ff */
[----:B------:R-:W-:Y:S01]  /*0880*/  ISETP.NE.AND P2, PT, R4, RZ, PT ;  /* 0x000000ff0400720c */ /* 0x000fe20003f45270 */
[----:B-1----:R-:W-:Y:S01]  /*0890*/  IMAD.U32 R6, RZ, RZ, UR4 ;  /* 0x00000004ff067e24 */ /* 0x002fe2000f8e00ff */
[----:B------:R-:W-:-:S02]  /*08a0*/  MOV R26, UR4 ;  /* 0x00000004001a7c02 */ /* 0x000fc40008000f00 */
[----:B------:R-:W-:Y:S02]  /*08b0*/  ISETP.NE.AND P5, PT, R5, RZ, PT ;  /* 0x000000ff0500720c */ /* 0x000fe40003fa5270 */
[----:B------:R-:W-:Y:S01]  /*08c0*/  FSEL R21, R21, R8, P2 ;  /* 0x0000000815157208 */ /* 0x000fe20001000000 */
[----:B------:R-:W-:Y:S01]  /*08d0*/  IMAD.U32 R22, RZ, RZ, UR4 ;  /* 0x00000004ff167e24 */ /* 0x000fe2000f8e00ff */
[----:B------:R-:W-:Y:S01]  /*08e0*/  MOV R23, UR4 ;  /* 0x0000000400177c02 */ /* 0x000fe20008000f00 */
[----:B------:R-:W-:Y:S01]  /*08f0*/  UMOV UR4, 0xffffffff ;  /* 0xffffffff00047882 */ /* 0x000fe20000000000 */
[-C--:B--2---:R-:W-:Y:S01]  /*0900*/  FMUL R3, R28, R9.reuse ;  /* 0x000000091c037220 */ /* 0x084fe20000400000 */
[----:B---3--:R-:W-:Y:S01]  /*0910*/  @P4 FMUL R6, R32, R9 ;  /* 0x0000000920064220 */ /* 0x008fe20000400000 */
[----:B------:R-:W-:-:S04]  /*0920*/  ISETP.NE.AND P4, PT, R0, RZ, PT ;  /* 0x000000ff0000720c */ /* 0x000fc80003f85270 */
[----:B------:R-:W-:Y:S01]  /*0930*/  FSEL R4, R3, R8, P4 ;  /* 0x0000000803047208 */ /* 0x000fe20002000000 */
[-C--:B----4-:R-:W-:Y:S01]  /*0940*/  @P3 FMUL R26, R30, R9.reuse ;  /* 0x000000091e1a3220 */ /* 0x090fe20000400000 */
[----:B-----5:R-:W-:-:S04]  /*0950*/  FMUL R3, R34, R9 ;  /* 0x0000000922037220 */ /* 0x020fc80000400000 */
[----:B------:R-:W-:Y:S01]  /*0960*/  FMNMX3 R0, R4, -INF , R26, !PT ;  /* 0xff80000004007876 */ /* 0x000fe2000780001a */
[----:B------:R-:W-:Y:S01]  /*0970*/  @P1 FMUL R22, R36, R9 ;  /* 0x0000000924161220 */ /* 0x000fe20000400000 */
[----:B------:R-:W-:Y:S02]  /*0980*/  FSEL R24, R3, R8, P5 ;  /* 0x0000000803187208 */ /* 0x000fe40002800000 */
[----:B------:R-:W-:Y:S01]  /*0990*/  FMNMX3 R3, R0, R21, R6, !PT ;  /* 0x0000001500037276 */ /* 0x000fe20007800006 */
[----:B------:R-:W-:-:S03]  /*09a0*/  @P6 FMUL R8, R7, R9 ;  /* 0x0000000907086220 */ /* 0x000fc60000400000 */
        /* <DEDUP_REMOVED lines=17> */
[----:B------:R-:W-:Y:S01]  /*0ac0*/  MOV R4, 0x437c0000 ;  /* 0x437c000000047802 */ /* 0x000fe20000000f00 */
        /* <DEDUP_REMOVED lines=19> */
[-C--:B------:R-:W-:Y:S01]  /*0c00*/  FFMA.RM R3, R15, R4.reuse, 12582913 ;  /* 0x4b4000010f037423 */ /* 0x080fe20000004004 */
[----:B------:R-:W-:Y:S01]  /*0c10*/  FFMA R13, R26, 1.4426950216293334961, -R13 ;  /* 0x3fb8aa3b1a0d7823 */ /* 0x000fe2000000080d */
[----:B------:R-:W-:Y:S01]  /*0c20*/  FADD R28, R8, -R7 ;  /* 0x80000007081c7221 */ /* 0x000fe20000000000 */
[----:B------:R0:W1:Y:S01]  /*0c30*/  MUFU.EX2 R11, R9 ;  /* 0x00000009000b7308 */ /* 0x0000620000000800 */
[----:B------:R-:W-:Y:S01]  /*0c40*/  FADD R15, R3, -12583039 ;  /* 0xcb40007f030f7421 */ /* 0x000fe20000000000 */
[----:B------:R-:W-:Y:S01]  /*0c50*/  FFMA R13, R26, 1.925963033500011079e-08, R13 ;  /* 0x32a570601a0d7823 */ /* 0x000fe2000000000d */
[C---:B------:R-:W-:Y:S01]  /*0c60*/  FADD R26, -R7.reuse, R22 ;  /* 0x00000016071a7221 */ /* 0x040fe20000000100 */
[----:B------:R-:W-:Y:S01]  /*0c70*/  FADD R22, -R7, R23 ;  /* 0x0000001707167221 */ /* 0x000fe20000000100 */
[----:B------:R-:W-:Y:S01]  /*0c80*/  FFMA R15, R14, 1.4426950216293334961, -R15 ;  /* 0x3fb8aa3b0e0f7823 */ /* 0x000fe2000000080f */
[-C--:B------:R-:W-:Y:S01]  /*0c90*/  FFMA.SAT R23, R28, R5.reuse, 0.5 ;  /* 0x3f0000001c177423 */ /* 0x080fe20000002005 */
        /* <DEDUP_REMOVED lines=18> */
[----:B------:R-:W-:Y:S01]  /*0dc0*/  SHF.L.U32 R23, R2, 0x17, RZ ;  /* 0x0000001702177819 */ /* 0x000fe200000006ff */
[----:B------:R-:W3:Y:S01]  /*0dd0*/  MUFU.EX2 R15, R15 ;  /* 0x0000000f000f7308 */ /* 0x000ee20000000800 */
[----:B------:R-:W-:Y:S01]  /*0de0*/  FADD R25, R4, -12583039 ;  /* 0xcb40007f04197421 */ /* 0x000fe20000000000 */
[----:B-1----:R-:W-:Y:S01]  /*0df0*/  FMUL R7, R0, R11 ;  /* 0x0000000b00077220 */ /* 0x002fe20000400000 */
[----:B------:R-:W-:-:S02]  /*0e00*/  IMAD.SHL.U32 R2, R6, 0x800000, RZ ;  /* 0x0080000006027824 */ /* 0x000fc400078e00ff */
        /* <DEDUP_REMOVED lines=35> */
.L_x_36302:
        /* <DEDUP_REMOVED lines=11> */
[----:B0-----:R-:W-:Y:S05]  /*10f0*/  CALL.REL.NOINC `($__internal_599_$__cuda_sm3x_div_rn_noftz_f32_slowpath) ;  /* 0x0000001000bc7944 */ /* 0x001fea0003c00000 */
[----:B------:R-:W-:-:S07]  /*1100*/  IMAD.MOV.U32 R14, RZ, RZ, R7 ;  /* 0x000000ffff0e7224 */ /* 0x000fce00078e0007 */
.L_x_36275:
[----:B------:R-:W-:Y:S05]  /*1110*/  BSYNC.RECONVERGENT B0 ;  /* 0x0000000000007941 */ /* 0x000fea0003800200 */
.L_x_36274:
        /* <DEDUP_REMOVED lines=11> */
[----:B0-----:R-:W-:Y:S05]  /*11d0*/  CALL.REL.NOINC `($__internal_599_$__cuda_sm3x_div_rn_noftz_f32_slowpath) ;  /* 0x0000001000847944 */ /* 0x001fea0003c00000 */
[----:B------:R-:W-:-:S07]  /*11e0*/  IMAD.MOV.U32 R15, RZ, RZ, R7 ;  /* 0x000000ffff0f7224 */ /* 0x000fce00078e0007 */
.L_x_36277:
[----:B------:R-:W-:Y:S05]  /*11f0*/  BSYNC.RECONVERGENT B0 ;  /* 0x0000000000007941 */ /* 0x000fea0003800200 */
.L_x_36276:
        /* <DEDUP_REMOVED lines=12> */
[----:B------:R-:W-:-:S07]  /*12c0*/  MOV R22, R7 ;  /* 0x0000000700167202 */ /* 0x000fce0000000f00 */
.L_x_36279:
[----:B------:R-:W-:Y:S05]  /*12d0*/  BSYNC.RECONVERGENT B0 ;  /* 0x0000000000007941 */ /* 0x000fea0003800200 */
.L_x_36278:
        /* <DEDUP_REMOVED lines=11> */
[----:B------:R-:W-:Y:S05]  /*1390*/  CALL.REL.NOINC `($__internal_599_$__cuda_sm3x_div_rn_noftz_f32_slowpath) ;  /* 0x0000001000147944 */ /* 0x000fea0003c00000 */
[----:B------:R-:W-:-:S07]  /*13a0*/  MOV R23, R7 ;  /* 0x0000000700177202 */ /* 0x000fce0000000f00 */
.L_x_36281:
[----:B------:R-:W-:Y:S05]  /*13b0*/  BSYNC.RECONVERGENT B0 ;  /* 0x0000000000007941 */ /* 0x000fea0003800200 */
.L_x_36280:
        /* <DEDUP_REMOVED lines=11> */
[----:B------:R-:W-:Y:S05]  /*1470*/  CALL.REL.NOINC `($__internal_599_$__cuda_sm3x_div_rn_noftz_f32_slowpath) ;  /* 0x0000000c00dc7944 */ /* 0x000fea0003c00000 */
[----:B------:R-:W-:-:S07]  /*1480*/  IMAD.MOV.U32 R24, RZ, RZ, R7 ;  /* 0x000000ffff187224 */ /* 0x000fce00078e0007 */
.L_x_36283:
[----:B------:R-:W-:Y:S05]  /*1490*/  BSYNC.RECONVERGENT B0 ;  /* 0x0000000000007941 */ /* 0x000fea0003800200 */
.L_x_36282:
        /* <DEDUP_REMOVED lines=12> */
[----:B------:R-:W-:-:S07]  /*1560*/  MOV R25, R7 ;  /* 0x0000000700197202 */ /* 0x000fce0000000f00 */
.L_x_36285:
[----:B------:R-:W-:Y:S05]  /*1570*/  BSYNC.RECONVERGENT B0 ;  /* 0x0000000000007941 */ /* 0x000fea0003800200 */
.L_x_36284:
        /* <DEDUP_REMOVED lines=11> */
[----:B------:R-:W-:Y:S05]  /*1630*/  CALL.REL.NOINC `($__internal_599_$__cuda_sm3x_div_rn_noftz_f32_slowpath) ;  /* 0x0000000c006c7944 */ /* 0x000fea0003c00000 */
[----:B------:R-:W-:-:S07]  /*1640*/  MOV R6, R7 ;  /* 0x0000000700067202 */ /* 0x000fce0000000f00 */
.L_x_36287:
[----:B------:R-:W-:Y:S05]  /*1650*/  BSYNC.RECONVERGENT B0 ;  /* 0x0000000000007941 */ /* 0x000fea0003800200 */
.L_x_36286:
        /* <DEDUP_REMOVED lines=12> */
.L_x_36289:
[----:B------:R-:W-:Y:S05]  /*1720*/  BSYNC.RECONVERGENT B0 ;  /* 0x0000000000007941 */ /* 0x000fea0003800200 */
.L_x_36288:
        /* <DEDUP_REMOVED lines=57> */
.L_x_36273:
[----:B------:R-:W-:Y:S01]  /*1ac0*/  BSSY B0, `(.L_x_36291) ;  /* 0x0000007000007945 */ /* 0x000fe20003800000 */
[----:B------:R-:W-:Y:S01]  /*1ad0*/  MOV R12, 0x10 ;  /* 0x00000010000c7802 */ /* 0x000fe20000000f00 */
[----:B------:R-:W-:Y:S01]  /*1ae0*/  IMAD.MOV.U32 R15, RZ, RZ, -0x1 ;  /* 0xffffffffff0f7424 */ /* 0x000fe200078e00ff */
[----:B------:R-:W-:-:S07]  /*1af0*/  MOV R11, 0x1f ;  /* 0x0000001f000b7802 */ /* 0x000fce0000000f00 */
[----:B------:R-:W-:Y:S05]  /*1b00*/  WARPSYNC.COLLECTIVE R15, `(.L_x_36292) ;  /* 0x000000000f087348 */ /* 0x000fea0003c00000 */
[----:B------:R0:W1:Y:S02]  /*1b10*/  SHFL.BFLY P6, R14, R13, R12, R11 ;  /* 0x0c00000c0d0e7389 */ /* 0x00006400000c000b */
[----:B01----:R-:W-:Y:S05]  /*1b20*/  ENDCOLLECTIVE ;  /* 0x000000000000791b */ /* 0x003fea0003800000 */
.L_x_36292:
[----:B------:R-:W-:Y:S05]  /*1b30*/  BSYNC B0 ;  /* 0x0000000000007941 */ /* 0x000fea0003800000 */
.L_x_36291:
[----:B------:R-:W-:Y:S01]  /*1b40*/  HFMA2 R12, -RZ, RZ, 0, 4.76837158203125e-07 ;  /* 0x00000008ff0c7431 */ /* 0x000fe200000001ff */
[----:B------:R-:W-:Y:S01]  /*1b50*/  FMNMX R13, R13, R14, !PT ;  /* 0x0000000e0d0d7209 */ /* 0x000fe20007800000 */
[----:B------:R-:W-:Y:S01]  /*1b60*/  IMAD.MOV.U32 R15, RZ, RZ, -0x1 ;  /* 0xffffffffff0f7424 */ /* 0x000fe200078e00ff */
[----:B------:R-:W-:-:S07]  /*1b70*/  MOV R11, 0x1f ;  /* 0x0000001f000b7802 */ /* 0x000fce0000000f00 */
[----:B------:R-:W-:Y:S05]  /*1b80*/  WARPSYNC.COLLECTIVE R15, `(.L_x_36293) ;  /* 0x000000000f087348 */ /* 0x000fea0003c00000 */
[----:B------:R0:W1:Y:S02]  /*1b90*/  SHFL.BFLY P6, R14, R13, R12, R11 ;  /* 0x0c00000c0d0e7389 */ /* 0x00006400000c000b */
[----:B01----:R-:W-:Y:S05]  /*1ba0*/  ENDCOLLECTIVE ;  /* 0x000000000000791b */ /* 0x003fea0003800000 */
.L_x_36293:
[----:B------:R-:W-:Y:S01]  /*1bb0*/  HFMA2 R12, -RZ, RZ, 0, 2.384185791015625e-07 ;  /* 0x00000004ff0c7431 */ /* 0x000fe200000001ff */
[----:B------:R-:W-:-:S04]  /*1bc0*/  FMNMX R0, R13, R14, !PT ;  /* 0x0000000e0d007209 */ /* 0x000fc80007800000 */
[----:B------:R-:W-:-:S07]  /*1bd0*/  MOV R13, R0 ;  /* 0x00000000000d7202 */ /* 0x000fce0000000f00 */
[----:B------:R-:W-:Y:S05]  /*1be0*/  WARPSYNC.COLLECTIVE R15, `(.L_x_36294) ;  /* 0x000000000f087348 */ /* 0x000fea0003c00000 */
[----:B------:R0:W1:Y:S02]  /*1bf0*/  SHFL.BFLY P6, R14, R13, R12, R11 ;  /* 0x0c00000c0d0e7389 */ /* 0x00006400000c000b */
[----:B01----:R-:W-:Y:S05]  /*1c00*/  ENDCOLLECTIVE ;  /* 0x000000000000791b */ /* 0x003fea0003800000 */
.L_x_36294:
[----:B------:R-:W-:Y:S02]  /*1c10*/  MOV R12, 0x2 ;  /* 0x00000002000c7802 */ /* 0x000fe40000000f00 */
[----:B------:R-:W-:-:S05]  /*1c20*/  FMNMX R2, R0, R14, !PT ;  /* 0x0000000e00027209 */ /* 0x000fca0007800000 */
[----:B------:R-:W-:-:S07]  /*1c30*/  IMAD.MOV.U32 R13, RZ, RZ, R2 ;  /* 0x000000ffff0d7224 */ /* 0x000fce00078e0002 */
[----:B------:R-:W-:Y:S05]  /*1c40*/  WARPSYNC.COLLECTIVE R15, `(.L_x_36295) ;  /* 0x000000000f087348 */ /* 0x000fea0003c00000 */
[----:B------:R0:W1:Y:S02]  /*1c50*/  SHFL.BFLY P6, R14, R13, R12, R11 ;  /* 0x0c00000c0d0e7389 */ /* 0x00006400000c000b */
[----:B01----:R-:W-:Y:S05]  /*1c60*/  ENDCOLLECTIVE ;  /* 0x000000000000791b */ /* 0x003fea0003800000 */
.L_x_36295:
[----:B------:R-:W-:Y:S01]  /*1c70*/  IMAD.MOV.U32 R12, RZ, RZ, 0x1 ;  /* 0x00000001ff0c7424 */ /* 0x000fe200078e00ff */
[----:B------:R-:W-:-:S04]  /*1c80*/  FMNMX R3, R2, R14, !PT ;  /* 0x0000000e02037209 */ /* 0x000fc80007800000 */
[----:B------:R-:W-:-:S07]  /*1c90*/  MOV R13, R3 ;  /* 0x00000003000d7202 */ /* 0x000fce0000000f00 */
[----:B------:R-:W-:Y:S05]  /*1ca0*/  WARPSYNC.COLLECTIVE R15, `(.L_x_36296) ;  /* 0x000000000f087348 */ /* 0x000fea0003c00000 */
[----:B------:R0:W1:Y:S02]  /*1cb0*/  SHFL.BFLY P6, R14, R13, R12, R11 ;  /* 0x0c00000c0d0e7389 */ /* 0x00006400000c000b */
[----:B01----:R-:W-:Y:S05]  /*1cc0*/  ENDCOLLECTIVE ;  /* 0x000000000000791b */ /* 0x003fea0003800000 */
.L_x_36296:
        /* <DEDUP_REMOVED lines=89> */
.L_x_36297:
[----:B------:R-:W-:Y:S02]  /*2260*/  IMAD.MOV.U32 R12, RZ, RZ, 0x8 ;  /* 0x00000008ff0c7424 */ /* 0x000fe400078e00ff */
[----:B------:R-:W-:-:S05]  /*2270*/  FADD R9, R13, R14 ;  /* 0x0000000e0d097221 */ /* 0x000fca0000000000 */
[----:B------:R-:W-:-:S07]  /*2280*/  MOV R13, R9 ;  /* 0x00000009000d7202 */ /* 0x000fce0000000f00 */
[----:B------:R-:W-:Y:S05]  /*2290*/  WARPSYNC.COLLECTIVE R15, `(.L_x_36298) ;  /* 0x000000000f087348 */ /* 0x000fea0003c00000 */
[----:B------:R0:W1:Y:S02]  /*22a0*/  SHFL.BFLY P6, R14, R13, R12, R11 ;  /* 0x0c00000c0d0e7389 */ /* 0x00006400000c000b */
[----:B01----:R-:W-:Y:S05]  /*22b0*/  ENDCOLLECTIVE ;  /* 0x000000000000791b */ /* 0x003fea0003800000 */
.L_x_36298:
[----:B------:R-:W-:Y:S02]  /*22c0*/  HFMA2 R12, -RZ, RZ, 0, 2.384185791015625e-07 ;  /* 0x00000004ff0c7431 */ /* 0x000fe400000001ff */
[----:B------:R-:W-:-:S05]  /*22d0*/  FADD R21, R9, R14 ;  /* 0x0000000e09157221 */ /* 0x000fca0000000000 */
[----:B------:R-:W-:-:S07]  /*22e0*/  MOV R13, R21 ;  /* 0x00000015000d7202 */ /* 0x000fce0000000f00 */
[----:B------:R-:W-:Y:S05]  /*22f0*/  WARPSYNC.COLLECTIVE R15, `(.L_x_36299) ;  /* 0x000000000f087348 */ /* 0x000fea0003c00000 */
[----:B------:R0:W1:Y:S02]  /*2300*/  SHFL.BFLY P6, R14, R13, R12, R11 ;  /* 0x0c00000c0d0e7389 */ /* 0x00006400000c000b */
[----:B01----:R-:W-:Y:S05]  /*2310*/  ENDCOLLECTIVE ;  /* 0x000000000000791b */ /* 0x003fea0003800000 */
.L_x_36299:
[----:B------:R-:W-:Y:S01]  /*2320*/  MOV R12, 0x2 ;  /* 0x00000002000c7802 */ /* 0x000fe20000000f00 */
[----:B------:R-:W-:-:S04]  /*2330*/  FADD R22, R21, R14 ;  /* 0x0000000e15167221 */ /* 0x000fc80000000000 */
[----:B------:R-:W-:-:S07]  /*2340*/  IMAD.MOV.U32 R13, RZ, RZ, R22 ;  /* 0x000000ffff0d7224 */ /* 0x000fce00078e0016 */
[----:B------:R-:W-:Y:S05]  /*2350*/  WARPSYNC.COLLECTIVE R15, `(.L_x_36300) ;  /* 0x000000000f087348 */ /* 0x000fea0003c00000 */
[----:B------:R0:W1:Y:S02]  /*2360*/  SHFL.BFLY P6, R14, R13, R12, R11 ;  /* 0x0c00000c0d0e7389 */ /* 0x00006400000c000b */
[----:B01----:R-:W-:Y:S05]  /*2370*/  ENDCOLLECTIVE ;  /* 0x000000000000791b */ /* 0x003fea0003800000 */
.L_x_36300:
[----:B------:R-:W-:Y:S02]  /*2380*/  IMAD.MOV.U32 R12, RZ, RZ, 0x1 ;  /* 0x00000001ff0c7424 */ /* 0x000fe400078e00ff */
[----:B------:R-:W-:-:S05]  /*2390*/  FADD R23, R22, R14 ;  /* 0x0000000e16177221 */ /* 0x000fca0000000000 */
[----:B------:R-:W-:-:S07]  /*23a0*/  MOV R13, R23 ;  /* 0x00000017000d7202 */ /* 0x000fce0000000f00 */
[----:B------:R-:W-:Y:S05]  /*23b0*/  WARPSYNC.COLLECTIVE R15, `(.L_x_36301) ;  /* 0x000000000f087348 */ /* 0x000fea0003c00000 */
[----:B------:R0:W1:Y:S02]  /*23c0*/  SHFL.BFLY P6, R14, R13, R12, R11 ;  /* 0x0c00000c0d0e7389 */ /* 0x00006400000c000b */
[----:B01----:R-:W-:Y:S05]  /*23d0*/  ENDCOLLECTIVE ;  /* 0x000000000000791b */ /* 0x003fea0003800000 */
.L_x_36301:
[----:B------:R-:W-:Y:S05]  /*23e0*/  BRA `(.L_x_36302) ;  /* 0xffffffec00147947 */ /* 0x000fea000383ffff */
        .weak           $__internal_599_$__cuda_sm3x_div_rn_noftz_f32_slowpath
        .type           $__internal_599_$__cuda_sm3x_div_rn_noftz_f32_slowpath,@function
        .size           $__internal_599_$__cuda_sm3x_div_rn_noftz_f32_slowpath,(.L_x_37976 - $__internal_599_$__cuda_sm3x_div_rn_noftz_f32_slowpath)
$__internal_599_$__cuda_sm3x_div_rn_noftz_f32_slowpath:
        /* <DEDUP_REMOVED lines=35> */
.L_x_36304:
        /* <DEDUP_REMOVED lines=51> */
.L_x_36311:
[----:B------:R-:W-:-:S04]  /*2950*/  LOP3.LUT R7, R7, 0x80000000, RZ, 0xc0, !PT ;  /* 0x8000000007077812 */ /* 0x000fc800078ec0ff */
[----:B------:R-:W-:Y:S01]  /*2960*/  LOP3.LUT R7, R7, 0x7f800000, RZ, 0xfc, !PT ;  /* 0x7f80000007077812 */ /* 0x000fe200078efcff */
[----:B------:R-:W-:Y:S06]  /*2970*/  BRA `(.L_x_36312) ;  /* 0x0000000000047947 */ /* 0x000fec0003800000 */
.L_x_36310:
[----:B------:R-:W-:-:S07]  /*2980*/  LEA R7, R32, R7, 0x17 ;  /* 0x0000000720077211 */ /* 0x000fce00078eb8ff */
.L_x_36312:
[----:B------:R-:W-:Y:S05]  /*2990*/  BSYNC.RECONVERGENT B2 ;  /* 0x0000000000027941 */ /* 0x000fea0003800200 */
.L_x_36309:
[----:B------:R-:W-:Y:S05]  /*29a0*/  BRA `(.L_x_36313) ;  /* 0x0000000000207947 */ /* 0x000fea0003800000 */
.L_x_36308:
[----:B------:R-:W-:-:S04]  /*29b0*/  LOP3.LUT R7, R28, 0x80000000, R7, 0x48, !PT ;  /* 0x800000001c077812 */ /* 0x000fc800078e4807 */
[----:B------:R-:W-:Y:S01]  /*29c0*/  LOP3.LUT R7, R7, 0x7f800000, RZ, 0xfc, !PT ;  /* 0x7f80000007077812 */ /* 0x000fe200078efcff */
[----:B------:R-:W-:Y:S06]  /*29d0*/  BRA `(.L_x_36313) ;  /* 0x0000000000147947 */ /* 0x000fec0003800000 */
.L_x_36307:
[----:B------:R-:W-:Y:S01]  /*29e0*/  LOP3.LUT R7, R28, 0x80000000, R7, 0x48, !PT ;  /* 0x800000001c077812 */ /* 0x000fe200078e4807 */
[----:B------:R-:W-:Y:S06]  /*29f0*/  BRA `(.L_x_36313) ;  /* 0x00000000000c7947 */ /* 0x000fec0003800000 */
.L_x_36306:
[----:B------:R-:W0:Y:S01]  /*2a00*/  MUFU.RSQ R7, -QNAN ;  /* 0xffc0000000077908 */ /* 0x000e220000001400 */
[----:B------:R-:W-:Y:S05]  /*2a10*/  BRA `(.L_x_36313) ;  /* 0x0000000000047947 */ /* 0x000fea0003800000 */
.L_x_36305:
[----:B------:R-:W-:-:S07]  /*2a20*/  FADD.FTZ R7, R7, R12 ;  /* 0x0000000c07077221 */ /* 0x000fce0000010000 */
.L_x_36313:
[----:B------:R-:W-:Y:S05]  /*2a30*/  BSYNC.RECONVERGENT B1 ;  /* 0x0000000000017941 */ /* 0x000fea0003800200 */
.L_x_36303:
[----:B------:R-:W-:-:S04]  /*2a40*/  HFMA2 R27, -RZ, RZ, 0, 0 ;  /* 0x00000000ff1b7431 */ /* 0x000fc800000001ff */
[----:B0-----:R-:W-:Y:S05]  /*2a50*/  RET.REL.NODEC R26 `(_Z15SoftmaxWarpImplI24ElementwiseScaleMaskLoadIffbE11DirectStoreIffEfLi2ELi8ELi32ELi1ELb0EL9Algorithm0EEvT_T0_ll) ;  /* 0xffffffd41a687950 */ /* 0x001fea0003c3ffff */
.L_x_36314:
        /* <DEDUP_REMOVED lines=10> */
.L_x_37976:


//--------------------- .text._Z15SoftmaxWarpImplI24ElementwiseScaleMaskLoadIffbE11DirectStoreIffEfLi2ELi6ELi32ELi1ELb1EL9Algorithm0EEvT_T0_ll --------------------------
	.section	.text._Z15SoftmaxWarpImplI24ElementwiseScaleMaskLoadIffbE11DirectStoreIffEfLi2ELi6ELi32ELi1ELb1EL9Algorithm0EEvT_T0_ll,"ax",@progbits
	.align	128
        .global         _Z15SoftmaxWarpImplI24ElementwiseScaleMaskLoadIffbE11DirectStoreIffEfLi2ELi6ELi32ELi1ELb1EL9Algorithm0EEvT_T0_ll
        .type           _Z15SoftmaxWarpImplI24ElementwiseScaleMaskLoadIffbE11DirectStoreIffEfLi2ELi6ELi32ELi1ELb1EL9Algorithm0EEvT_T0_ll,@function
        .size           _Z15SoftmaxWarpImplI24ElementwiseScaleMaskLoadIffbE11DirectStoreIffEfLi2ELi6ELi32ELi1ELb1EL9Algorithm0EEvT_T0_ll,(.L_x_37977 - _Z15SoftmaxWarpImplI24ElementwiseScaleMaskLoadIffbE11DirectStoreIffEfLi2ELi6ELi32ELi1ELb1EL9Algorithm0EEvT_T0_ll)
        .other          _Z15SoftmaxWarpImplI24ElementwiseScaleMaskLoadIffbE11DirectStoreIffEfLi2ELi6ELi32ELi1ELb1EL9Algorithm0EEvT_T0_ll,@"STO_CUDA_ENTRY STV_DEFAULT"
_Z15SoftmaxWarpImplI24ElementwiseScaleMaskLoadIffbE11DirectStoreIffEfLi2ELi6ELi32ELi1ELb1EL9Algorithm0EEvT_T0_ll:
.text._Z15SoftmaxWarpImplI24ElementwiseScaleMaskLoadIffbE11DirectStoreIffEfLi2ELi6ELi32ELi1ELb1EL9Algorithm0EEvT_T0_ll:
        /* <DEDUP_REMOVED lines=26> */
.L_x_36315:
        /* <DEDUP_REMOVED lines=13> */
[----:B------:R-:W-:Y:S07]  /*0270*/  BSSY B0, `(.L_x_36316) ;  /* 0x0000165000007945 */ /* 0x000fee0003800000 */
[----:B------:R-:W2:Y:S01]  /*0280*/  LDC.64 R18, c[0x0][0x3b8] ;  /* 0x0000ee00ff127b82 */ /* 0x000ea20000000a00 */
[----:B0-----:R-:W-:-:S04]  /*0290*/  IMAD.SHL.U32 R24, R24, 0x2, RZ ;  /* 0x0000000218187824 */ /* 0x001fc800078e00ff */
[C---:B------:R-:W-:Y:S01]  /*02a0*/  VIADD R9, R24.reuse, 0x80 ;  /* 0x0000008018097836 */ /* 0x040fe20000000000 */
[----:B------:R-:W-:-:S07]  /*02b0*/  IADD3 R20, PT, PT, R24, 0x40, RZ ;  /* 0x0000004018147810 */ /* 0x000fce0007ffe0ff */
.L_x_36342:
[-C--:B--2---:R-:W-:Y:S01]  /*02c0*/  ISETP.GE.U32.AND P0, PT, R24, R18.reuse, PT ;  /* 0x000000121800720c */ /* 0x084fe20003f06070 */
[----:B------:R-:W-:Y:S01]  /*02d0*/  BSSY.RECONVERGENT B1, `(.L_x_36317) ;  /* 0x000002e000017945 */ /* 0x000fe20003800200 */
[-C--:B------:R-:W-:Y:S01]  /*02e0*/  ISETP.GE.U32.AND P1, PT, R20, R18.reuse, PT ;  /* 0x000000121400720c */ /* 0x080fe20003f26070 */
[----:B---34-:R-:W-:Y:S01]  /*02f0*/  IMAD.MOV.U32 R5, RZ, RZ, -0x800000 ;  /* 0xff800000ff057424 */ /* 0x018fe200078e00ff */
[-C--:B------:R-:W-:Y:S01]  /*0300*/  ISETP.GE.AND.EX P0, PT, RZ, R19.reuse, PT, P0 ;  /* 0x00000013ff00720c */ /* 0x080fe20003f06300 */
[----:B------:R-:W-:Y:S01]  /*0310*/  IMAD.MOV.U32 R4, RZ, RZ, -0x800000 ;  /* 0xff800000ff047424 */ /* 0x000fe200078e00ff */
[----:B------:R-:W-:Y:S01]  /*0320*/  ISETP.GE.U32.AND P2, PT, R9, R18, PT ;  /* 0x000000120900720c */ /* 0x000fe20003f46070 */
[----:B------:R-:W-:Y:S01]  /*0330*/  IMAD.MOV.U32 R8, RZ, RZ, -0x800000 ;  /* 0xff800000ff087424 */ /* 0x000fe200078e00ff */
[-C--:B------:R-:W-:Y:S02]  /*0340*/  ISETP.GE.AND.EX P1, PT, RZ, R19.reuse, PT, P1 ;  /* 0x00000013ff00720c */ /* 0x080fe40003f26310 */
[----:B------:R-:W-:-:S02]  /*0350*/  ISETP.GE.AND.EX P2, PT, RZ, R19, PT, P2 ;  /* 0x00000013ff00720c */ /* 0x000fc40003f46320 */
[----:B------:R-:W-:Y:S02]  /*0360*/  MOV R26, 0xff800000 ;  /* 0xff800000001a7802 */ /* 0x000fe40000000f00 */
[----:B------:R-:W-:Y:S02]  /*0370*/  MOV R6, 0xff800000 ;  /* 0xff80000000067802 */ /* 0x000fe40000000f00 */
[----:B------:R-:W-:Y:S02]  /*0380*/  MOV R10, 0xff800000 ;  /* 0xff800000000a7802 */ /* 0x000fe40000000f00 */
[----:B------:R-:W-:Y:S01]  /*0390*/  MOV R13, 0xff800000 ;  /* 0xff800000000d7802 */ /* 0x000fe20000000f00 */
[----:B0-----:R-:W-:Y:S06]  /*03a0*/  @P0 BRA `(.L_x_36318) ;  /* 0x0000000000800947 */ /* 0x001fec0003800000 */
        /* <DEDUP_REMOVED lines=32> */
.L_x_36318:
[----:B------:R-:W-:Y:S05]  /*05b0*/  BSYNC.RECONVERGENT B1 ;  /* 0x0000000000017941 */ /* 0x000fea0003800200 */
.L_x_36317:
        /* <DEDUP_REMOVED lines=35> */
.L_x_36320:
[----:B------:R-:W-:Y:S05]  /*07f0*/  BSYNC.RECONVERGENT B1 ;  /* 0x0000000000017941 */ /* 0x000fea0003800200 */
.L_x_36319:
        /* <DEDUP_REMOVED lines=35> */
.L_x_36322:
[----:B------:R-:W-:Y:S05]  /*0a30*/  BSYNC.RECONVERGENT B1 ;  /* 0x0000000000017941 */ /* 0x000fea0003800200 */
.L_x_36321:
        /* <DEDUP_REMOVED lines=24> */
[----:B------:R-:W-:Y:S01]  /*0bc0*/  FFMA R13, R14, 1.4426950216293334961, -R13 ;  /* 0x3fb8aa3b0e0d7823 */ /* 0x000fe2000000080d */
[----:B------:R-:W-:-:S02]  /*0bd0*/  FFMA.RM R3, R28, R5, 12582913 ;  /* 0x4b4000011c037423 */ /* 0x000fc40000004005 */
[----:B------:R-:W-:Y:S01]  /*0be0*/  FFMA R15, R26, 1.4426950216293334961, -R15 ;  /* 0x3fb8aa3b1a0f7823 */ /* 0x000fe2000000080f */
[----:B------:R-:W-:Y:S01]  /*0bf0*/  FFMA R4, R14, 1.925963033500011079e-08, R13 ;  /* 0x32a570600e047823 */ /* 0x000fe2000000000d */
[----:B------:R-:W-:Y:S01]  /*0c00*/  FADD R14, -R11, R6 ;  /* 0x000000060b0e7221 */ /* 0x000fe20000000100 */
[----:B------:R-:W-:Y:S01]  /*0c10*/  FADD R25, R3, -12583039 ;  /* 0xcb40007f03197421 */ /* 0x000fe20000000000 */
[----:B------:R-:W-:Y:S01]  /*0c20*/  FFMA R13, R26, 1.925963033500011079e-08, R15 ;  /* 0x32a570601a0d7823 */ /* 0x000fe2000000000f */
[C---:B------:R-:W-:Y:S01]  /*0c30*/  FADD R26, -R11.reuse, R8 ;  /* 0x000000080b1a7221 */ /* 0x040fe20000000100 */
[-C--:B------:R-:W-:Y:S01]  /*0c40*/  FFMA.SAT R6, R14, R7.reuse, 0.5 ;  /* 0x3f0000000e067423 */ /* 0x080fe20000002007 */
[----:B------:R-:W-:Y:S01]  /*0c50*/  FFMA R25, R12, 1.4426950216293334961, -R25 ;  /* 0x3fb8aa3b0c197823 */ /* 0x000fe20000000819 */
[----:B------:R-:W0:Y:S01]  /*0c60*/  MUFU.EX2 R4, R4 ;  /* 0x0000000400047308 */ /* 0x000e220000000800 */
[----:B------:R-:W-:Y:S01]  /*0c70*/  FFMA.SAT R8, R26, R7, 0.5 ;  /* 0x3f0000001a087423 */ /* 0x000fe20000002007 */
[-C--:B------:R-:W-:Y:S01]  /*0c80*/  FFMA.RM R6, R6, R5.reuse, 12582913 ;  /* 0x4b40000106067423 */ /* 0x080fe20000004005 */
[----:B------:R-:W-:Y:S01]  /*0c90*/  FFMA R25, R12, 1.925963033500011079e-08, R25 ;  /* 0x32a570600c197823 */ /* 0x000fe20000000019 */
[----:B------:R-:W-:Y:S01]  /*0ca0*/  FADD R12, -R11, R10 ;  /* 0x0000000a0b0c7221 */ /* 0x000fe20000000100 */
[----:B------:R-:W-:Y:S01]  /*0cb0*/  FFMA.RM R8, R8, R5, 12582913 ;  /* 0x4b40000108087423 */ /* 0x000fe20000004005 */
[C---:B------:R-:W-:Y:S01]  /*0cc0*/  FADD R15, R6.reuse, -12583039 ;  /* 0xcb40007f060f7421 */ /* 0x040fe20000000000 */
[----:B------:R-:W-:-:S02]  /*0cd0*/  IMAD.SHL.U32 R6, R6, 0x800000, RZ ;  /* 0x0080000006067824 */ /* 0x000fc400078e00ff */
[----:B------:R-:W-:Y:S01]  /*0ce0*/  FFMA.SAT R28, R12, R7, 0.5 ;  /* 0x3f0000000c1c7423 */ /* 0x000fe20000002007 */
[----:B------:R-:W-:Y:S01]  /*0cf0*/  FADD R11, R8, -12583039 ;  /* 0xcb40007f080b7421 */ /* 0x000fe20000000000 */
[----:B------:R-:W-:Y:S01]  /*0d00*/  FFMA R15, R14, 1.4426950216293334961, -R15 ;  /* 0x3fb8aa3b0e0f7823 */ /* 0x000fe2000000080f */
[----:B------:R-:W2:Y:S01]  /*0d10*/  MUFU.EX2 R13, R13 ;  /* 0x0000000d000d7308 */ /* 0x000ea20000000800 */
[----:B------:R-:W-:Y:S01]  /*0d20*/  FFMA.RM R5, R28, R5, 12582913 ;  /* 0x4b4000011c057423 */ /* 0x000fe20000004005 */
[----:B------:R-:W-:Y:S01]  /*0d30*/  FFMA R11, R26, 1.4426950216293334961, -R11 ;  /* 0x3fb8aa3b1a0b7823 */ /* 0x000fe2000000080b */
[----:B------:R-:W-:Y:S02]  /*0d40*/  FFMA R7, R14, 1.925963033500011079e-08, R15 ;  /* 0x32a570600e077823 */ /* 0x000fe4000000000f */
[C---:B------:R-:W-:Y:S01]  /*0d50*/  FADD R15, R5.reuse, -12583039 ;  /* 0xcb40007f050f7421 */ /* 0x040fe20000000000 */
[----:B------:R-:W-:Y:S01]  /*0d60*/  FFMA R11, R26, 1.925963033500011079e-08, R11 ;  /* 0x32a570601a0b7823 */ /* 0x000fe2000000000b */
[----:B------:R-:W-:Y:S01]  /*0d70*/  IMAD.SHL.U32 R5, R5, 0x800000, RZ ;  /* 0x0080000005057824 */ /* 0x000fe200078e00ff */
[----:B------:R-:W3:Y:S01]  /*0d80*/  MUFU.EX2 R10, R25 ;  /* 0x00000019000a7308 */ /* 0x000ee20000000800 */
[----:B------:R-:W-:Y:S01]  /*0d90*/  FFMA R27, R12, 1.4426950216293334961, -R15 ;  /* 0x3fb8aa3b0c1b7823 */ /* 0x000fe2000000080f */
[----:B------:R-:W-:Y:S01]  /*0da0*/  SHF.L.U32 R15, R0, 0x17, RZ ;  /* 0x00000017000f7819 */ /* 0x000fe200000006ff */
[----:B------:R-:W-:-:S02]  /*0db0*/  IMAD.SHL.U32 R0, R2, 0x800000, RZ ;  /* 0x0080000002007824 */ /* 0x000fc400078e00ff */
[----:B------:R-:W-:Y:S02]  /*0dc0*/  FFMA R27, R12, 1.925963033500011079e-08, R27 ;  /* 0x32a570600c1b7823 */ /* 0x000fe4000000001b */
[----:B0-----:R-:W-:Y:S01]  /*0dd0*/  FMUL R4, R15, R4 ;  /* 0x000000040f047220 */ /* 0x001fe20000400000 */
[----:B------:R-:W0:Y:S01]  /*0de0*/  MUFU.EX2 R7, R7 ;  /* 0x0000000700077308 */ /* 0x000e220000000800 */
[----:B------:R-:W-:Y:S01]  /*0df0*/  SHF.L.U32 R15, R3, 0x17, RZ ;  /* 0x00000017030f7819 */ /* 0x000fe200000006ff */
[----:B--2---:R-:W-:Y:S01]  /*0e00*/  FMUL R0, R0, R13 ;  /* 0x0000000d00007220 */ /* 0x004fe20000400000 */
[----:B------:R-:W-:-:S04]  /*0e10*/  FADD R3, RZ, R4 ;  /* 0x00000004ff037221 */ /* 0x000fc80000000000 */
[----:B------:R-:W-:Y:S01]  /*0e20*/  FADD R13, R3, R0 ;  /* 0x00000000030d7221 */ /* 0x000fe20000000000 */
[----:B------:R-:W2:Y:S01]  /*0e30*/  MUFU.EX2 R11, R11 ;  /* 0x0000000b000b7308 */ /* 0x000ea20000000800 */
[----:B---3--:R-:W-:Y:S01]  /*0e40*/  FMUL R2, R15, R10 ;  /* 0x0000000a0f027220 */ /* 0x008fe20000400000 */
[----:B------:R-:W-:-:S03]  /*0e50*/  SHF.L.U32 R10, R8, 0x17, RZ ;  /* 0x00000017080a7819 */ /* 0x000fc600000006ff */
[----:B------:R-:W-:-:S03]  /*0e60*/  FADD R8, R13, R2 ;  /* 0x000000020d087221 */ /* 0x000fc60000000000 */
        /* <DEDUP_REMOVED lines=16> */
.L_x_36354:
        /* <DEDUP_REMOVED lines=11> */
[----:B01----:R-:W-:Y:S05]  /*1020*/  CALL.REL.NOINC `($__internal_600_$__cuda_sm3x_div_rn_noftz_f32_slowpath) ;  /* 0x0000001000247944 */ /* 0x003fea0003c00000 */
[----:B------:R-:W-:-:S07]  /*1030*/  MOV R10, R4 ;  /* 0x00000004000a7202 */ /* 0x000fce0000000f00 */
.L_x_36325:
[----:B------:R-:W-:Y:S05]  /*1040*/  BSYNC.RECONVERGENT B1 ;  /* 0x0000000000017941 */ /* 0x000fea0003800200 */
.L_x_36324:
        /* <DEDUP_REMOVED lines=11> */
[----:B01----:R-:W-:Y:S05]  /*1100*/  CALL.REL.NOINC `($__internal_600_$__cuda_sm3x_div_rn_noftz_f32_slowpath) ;  /* 0x0000000c00ec7944 */ /* 0x003fea0003c00000 */
[----:B------:R-:W-:-:S07]  /*1110*/  MOV R11, R4 ;  /* 0x00000004000b7202 */ /* 0x000fce0000000f00 */
.L_x_36327:
[----:B------:R-:W-:Y:S05]  /*1120*/  BSYNC.RECONVERGENT B1 ;  /* 0x0000000000017941 */ /* 0x000fea0003800200 */
.L_x_36326:
        /* <DEDUP_REMOVED lines=13> */
.L_x_36329:
[----:B------:R-:W-:Y:S05]  /*1200*/  BSYNC.RECONVERGENT B1 ;  /* 0x0000000000017941 */ /* 0x000fea0003800200 */
.L_x_36328:
        /* <DEDUP_REMOVED lines=13> */
.L_x_36331:
[----:B------:R-:W-:Y:S05]  /*12e0*/  BSYNC.RECONVERGENT B1 ;  /* 0x0000000000017941 */ /* 0x000fea0003800200 */
.L_x_36330:
        /* <DEDUP_REMOVED lines=13> */
.L_x_36333:
[----:B------:R-:W-:Y:S05]  /*13c0*/  BSYNC.RECONVERGENT B1 ;  /* 0x0000000000017941 */ /* 0x000fea0003800200 */
.L_x_36332:
        /* <DEDUP_REMOVED lines=13> */
.L_x_36335:
[----:B------:R-:W-:Y:S05]  /*14a0*/  BSYNC.RECONVERGENT B1 ;  /* 0x0000000000017941 */ /* 0x000fea0003800200 */
.L_x_36334:
[-C--:B------:R-:W-:Y:S01]  /*14b0*/  ISETP.GE.U32.AND P1, PT, R20, R18.reuse, PT ;  /* 0x000000121400720c */ /* 0x080fe20003f26070 */
[----:B------:R-:W-:Y:S01]  /*14c0*/  BSSY.RECONVERGENT B1, `(.L_x_36336) ;  /* 0x0000014000017945 */ /* 0x000fe20003800200 */
[----:B------:R-:W-:Y:S02]  /*14d0*/  ISETP.GE.U32.AND P2, PT, R9, R18, PT ;  /* 0x000000120900720c */ /* 0x000fe40003f46070 */
[-C--:B------:R-:W-:Y:S02]  /*14e0*/  ISETP.GE.AND.EX P1, PT, RZ, R19.reuse, PT, P1 ;  /* 0x00000013ff00720c */ /* 0x080fe40003f26310 */
[----:B------:R-:W-:Y:S01]  /*14f0*/  ISETP.GE.AND.EX P2, PT, RZ, R19, PT, P2 ;  /* 0x00000013ff00720c */ /* 0x000fe20003f46320 */
[----:B------:R-:W-:-:S12]  /*1500*/  @P0 BRA `(.L_x_36337) ;  /* 0x00000000003c0947 */ /* 0x000fd80003800000 */
[----:B------:R-:W-:Y:S01]  /*1510*/  IMAD R7, R21, UR42, RZ ;  /* 0x0000002a15077c24 */ /* 0x000fe2000f8e02ff */
[----:B-1----:R-:W-:Y:S01]  /*1520*/  R2UR UR4, R16 ;  /* 0x00000000100472ca */ /* 0x002fe200000e0000 */
[----:B0-----:R-:W-:Y:S01]  /*1530*/  IMAD.MOV.U32 R25, RZ, RZ, RZ ;  /* 0x000000ffff197224 */ /* 0x001fe200078e00ff */
        /* <DEDUP_REMOVED lines=12> */
.L_x_36337:
[----:B------:R-:W-:Y:S05]  /*1600*/  BSYNC.RECONVERGENT B1 ;  /* 0x0000000000017941 */ /* 0x000fea0003800200 */
.L_x_36336:
        /* <DEDUP_REMOVED lines=18> */
.L_x_36339:
[----:B------:R-:W-:Y:S05]  /*1730*/  BSYNC.RECONVERGENT B1 ;  /* 0x0000000000017941 */ /* 0x000fea0003800200 */
.L_x_36338:
        /* <DEDUP_REMOVED lines=18> */
.L_x_36341:
[----:B------:R-:W-:Y:S05]  /*1860*/  BSYNC.RECONVERGENT B1 ;  /* 0x0000000000017941 */ /* 0x000fea0003800200 */
.L_x_36340:
[----:B------:R-:W-:-:S04]  /*1870*/  IADD3 R22, P0, PT, R23, R22, RZ ;  /* 0x0000001617167210 */ /* 0x000fc80007f1e0ff */
[----:B------:R-:W-:Y:S02]  /*1880*/  LEA.HI.X.SX32 R21, R23, R21, 0x1, P0 ;  /* 0x0000001517157211 */ /* 0x000fe400000f0eff */
[----:B------:R-:W-:-:S04]  /*1890*/  ISETP.GE.U32.AND P0, PT, R22, UR46, PT ;  /* 0x0000002e16007c0c */ /* 0x000fc8000bf06070 */
[----:B------:R-:W-:-:S13]  /*18a0*/  ISETP.GE.AND.EX P0, PT, R21, UR47, PT, P0 ;  /* 0x0000002f15007c0c */ /* 0x000fda000bf06300 */
[----:B------:R-:W-:Y:S05]  /*18b0*/  @!P0 BRA `(.L_x_36342) ;  /* 0xffffffe800808947 */ /* 0x000fea000383ffff */
[----:B------:R-:W-:Y:S05]  /*18c0*/  BSYNC B0 ;  /* 0x0000000000007941 */ /* 0x000fea0003800000 */
.L_x_36316:
[----:B------:R-:W-:Y:S05]  /*18d0*/  EXIT ;  /* 0x000000000000794d */ /* 0x000fea0003800000 */
.L_x_36323:
[----:B------:R-:W-:Y:S01]  /*18e0*/  HFMA2 R12, -RZ, RZ, 0, 9.5367431640625e-07 ;  /* 0x00000010ff0c7431 */ /* 0x000fe200000001ff */
[----:B------:R-:W-:Y:S01]  /*18f0*/  BSSY B1, `(.L_x_36343) ;  /* 0x0000006000017945 */ /* 0x000fe20003800000 */
[----:B------:R-:W-:Y:S01]  /*1900*/  MOV R11, 0x1f ;  /* 0x0000001f000b7802 */ /* 0x000fe20000000f00 */
[----:B------:R-:W-:-:S07]  /*1910*/  IMAD.MOV.U32 R15, RZ, RZ, -0x1 ;  /* 0xffffffffff0f7424 */ /* 0x000fce00078e00ff */
[----:B-1----:R-:W-:Y:S05]  /*1920*/  WARPSYNC.COLLECTIVE R15, `(.L_x_36344) ;  /* 0x000000000f087348 */ /* 0x002fea0003c00000 */
[----:B------:R0:W2:Y:S02]  /*1930*/  SHFL.BFLY P6, R14, R13, R12, R11 ;  /* 0x0c00000c0d0e7389 */ /* 0x0000a400000c000b */
[----:B012---:R-:W-:Y:S05]  /*1940*/  ENDCOLLECTIVE ;  /* 0x000000000000791b */ /* 0x007fea0003800000 */
.L_x_36344:
[----:B------:R-:W-:Y:S05]  /*1950*/  BSYNC B1 ;  /* 0x0000000000017941 */ /* 0x000fea0003800000 */
.L_x_36343:
        /* <DEDUP_REMOVED lines=8> */
.L_x_36345:
[----:B------:R-:W-:Y:S01]  /*19e0*/  HFMA2 R12, -RZ, RZ, 0, 2.384185791015625e-07 ;  /* 0x00000004ff0c7431 */ /* 0x000fe200000001ff */
[----:B------:R-:W-:-:S04]  /*19f0*/  FMNMX R0, R13, R14, !PT ;  /* 0x0000000e0d007209 */ /* 0x000fc80007800000 */
[----:B------:R-:W-:-:S07]  /*1a00*/  MOV R13, R0 ;  /* 0x00000000000d7202 */ /* 0x000fce0000000f00 */
[----:B------:R-:W-:Y:S05]  /*1a10*/  WARPSYNC.COLLECTIVE R15, `(.L_x_36346) ;  /* 0x000000000f087348 */ /* 0x000fea0003c00000 */
[----:B------:R0:W1:Y:S02]  /*1a20*/  SHFL.BFLY P6, R14, R13, R12, R11 ;  /* 0x0c00000c0d0e7389 */ /* 0x00006400000c000b */
[----:B01----:R-:W-:Y:S05]  /*1a30*/  ENDCOLLECTIVE ;  /* 0x000000000000791b */ /* 0x003fea0003800000 */
.L_x_36346:
[----:B------:R-:W-:Y:S02]  /*1a40*/  MOV R12, 0x2 ;  /* 0x00000002000c7802 */ /* 0x000fe40000000f00 */
[----:B------:R-:W-:-:S05]  /*1a50*/  FMNMX R2, R0, R14, !PT ;  /* 0x0000000e00027209 */ /* 0x000fca0007800000 */
[----:B------:R-:W-:-:S07]  /*1a60*/  IMAD.MOV.U32 R13, RZ, RZ, R2 ;  /* 0x000000ffff0d7224 */ /* 0x000fce00078e0002 */
[----:B------:R-:W-:Y:S05]  /*1a70*/  WARPSYNC.COLLECTIVE R15, `(.L_x_36347) ;  /* 0x000000000f087348 */ /* 0x000fea0003c00000 */
[----:B------:R0:W1:Y:S02]  /*1a80*/  SHFL.BFLY P6, R14, R13, R12, R11 ;  /* 0x0c00000c0d0e7389 */ /* 0x00006400000c000b */
[----:B01----:R-:W-:Y:S05]  /*1a90*/  ENDCOLLECTIVE ;  /* 0x000000000000791b */ /* 0x003fea0003800000 */
.L_x_36347:
[----:B------:R-:W-:Y:S01]  /*1aa0*/  IMAD.MOV.U32 R12, RZ, RZ, 0x1 ;  /* 0x00000001ff0c7424 */ /* 0x000fe200078e00ff */
[----:B------:R-:W-:-:S04]  /*1ab0*/  FMNMX R3, R2, R14, !PT ;  /* 0x0000000e02037209 */ /* 0x000fc80007800000 */
[----:B------:R-:W-:-:S07]  /*1ac0*/  MOV R13, R3 ;  /* 0x00000003000d7202 */ /* 0x000fce0000000f00 */
[----:B------:R-:W-:Y:S05]  /*1ad0*/  WARPSYNC.COLLECTIVE R15, `(.L_x_36348) ;  /* 0x000000000f087348 */ /* 0x000fea0003c00000 */
[----:B------:R0:W1:Y:S02]  /*1ae0*/  SHFL.BFLY P6, R14, R13, R12, R11 ;  /* 0x0c00000c0d0e7389 */ /* 0x00006400000c000b */
[----:B01----:R-:W-:Y:S05]  /*1af0*/  ENDCOLLECTIVE ;  /* 0x000000000000791b */ /* 0x003fea0003800000 */
.L_x_36348:
[----:B------:R-:W-:-:S05]  /*1b00*/  FMNMX R3, R3, R14, !PT ;  /* 0x0000000e03037209 */ /* 0x000fca0007800000 */
[C---:B------:R-:W-:Y:S01]  /*1b10*/  FADD R0, -R3.reuse, R5 ;  /* 0x0000000503007221 */ /* 0x040fe20000000100 */
[----:B------:R-:W-:Y:S02]  /*1b20*/  HFMA2 R5, -RZ, RZ, 0.96630859375, -0.0022525787353515625 ;  /* 0x3bbb989dff057431 */ /* 0x000fe400000001ff */
        /* <DEDUP_REMOVED lines=23> */
[----:B------:R-:W-:Y:S01]  /*1ca0*/  FADD R3, R12, -12583039 ;  /* 0xcb40007f0c037421 */ /* 0x000fe20000000000 */
[----:B------:R-:W0:Y:S03]  /*1cb0*/  MUFU.EX2 R11, R11 ;  /* 0x0000000b000b7308 */ /* 0x000e260000000800 */
        /* <DEDUP_REMOVED lines=18> */
[----:B------:R-:W-:-:S04]  /*1de0*/  FADD R5, R14, -12583039 ;  /* 0xcb40007f0e057421 */ /* 0x000fc80000000000 */
[----:B------:R-:W-:Y:S01]  /*1df0*/  FFMA R5, R10, 1.4426950216293334961, -R5 ;  /* 0x3fb8aa3b0a057823 */ /* 0x000fe20000000805 */
[----:B------:R-:W1:Y:S01]  /*1e00*/  MUFU.EX2 R11, R11 ;  /* 0x0000000b000b7308 */ /* 0x000e620000000800 */
[----:B0-----:R-:W-:Y:S01]  /*1e10*/  FMUL R3, R3, R6 ;  /* 0x0000000603037220 */ /* 0x001fe20000400000 */
[----:B------:R-:W-:Y:S01]  /*1e20*/  SHF.L.U32 R6, R12, 0x17, RZ ;  /* 0x000000170c067819 */ /* 0x000fe200000006ff */
[----:B------:R-:W-:Y:S01]  /*1e30*/  FFMA R10, R10, 1.925963033500011079e-08, R5 ;  /* 0x32a570600a0a7823 */ /* 0x000fe20000000005 */
[----:B------:R-:W-:Y:S01]  /*1e40*/  FADD R5, RZ, R4 ;  /* 0x00000004ff057221 */ /* 0x000fe20000000000 */
[----:B------:R-:W-:-:S03]  /*1e50*/  IMAD.MOV.U32 R12, RZ, RZ, 0x10 ;  /* 0x00000010ff0c7424 */ /* 0x000fc600078e00ff */
[----:B------:R-:W-:Y:S01]  /*1e60*/  FADD R5, R5, R0 ;  /* 0x0000000005057221 */ /* 0x000fe20000000000 */
[----:B------:R-:W0:Y:S03]  /*1e70*/  MUFU.EX2 R10, R10 ;  /* 0x0000000a000a7308 */ /* 0x000e260000000800 */
[----:B------:R-:W-:Y:S01]  /*1e80*/  FADD R8, R5, R2 ;  /* 0x0000000205087221 */ /* 0x000fe20000000000 */
[----:B------:R-:W-:-:S03]  /*1e90*/  SHF.L.U32 R5, R14, 0x17, RZ ;  /* 0x000000170e057819 */ /* 0x000fc600000006ff */
[----:B------:R-:W-:Y:S01]  /*1ea0*/  FADD R7, R8, R3 ;  /* 0x0000000308077221 */ /* 0x000fe20000000000 */
[----:B-1----:R-:W-:Y:S01]  /*1eb0*/  FMUL R6, R6, R11 ;  /* 0x0000000b06067220 */ /* 0x002fe20000400000 */
[----:B------:R-:W-:-:S03]  /*1ec0*/  HFMA2 R11, -RZ, RZ, 0, 1.847743988037109375e-06 ;  /* 0x0000001fff0b7431 */ /* 0x000fc600000001ff */
[----:B------:R-:W-:Y:S01]  /*1ed0*/  FADD R8, R7, R6 ;  /* 0x0000000607087221 */ /* 0x000fe20000000000 */
[----:B0-----:R-:W-:-:S04]  /*1ee0*/  FMUL R5, R5, R10 ;  /* 0x0000000a05057220 */ /* 0x001fc80000400000 */
[----:B------:R-:W-:-:S07]  /*1ef0*/  FADD R13, R8, R5 ;  /* 0x00000005080d7221 */ /* 0x000fce0000000000 */
[----:B------:R-:W-:Y:S05]  /*1f00*/  WARPSYNC.COLLECTIVE R15, `(.L_x_36349) ;  /* 0x000000000f087348 */ /* 0x000fea0003c00000 */
[----:B------:R0:W1:Y:S02]  /*1f10*/  SHFL.BFLY P6, R14, R13, R12, R11 ;  /* 0x0c00000c0d0e7389 */ /* 0x00006400000c000b */
[----:B01----:R-:W-:Y:S05]  /*1f20*/  ENDCOLLECTIVE ;  /* 0x000000000000791b */ /* 0x003fea0003800000 */
.L_x_36349:
[----:B------:R-:W-:Y:S02]  /*1f30*/  IMAD.MOV.U32 R12, RZ, RZ, 0x8 ;  /* 0x00000008ff0c7424 */ /* 0x000fe400078e00ff */
[----:B------:R-:W-:-:S05]  /*1f40*/  FADD R7, R13, R14 ;  /* 0x0000000e0d077221 */ /* 0x000fca0000000000 */
[----:B------:R-:W-:-:S07]  /*1f50*/  MOV R13, R7 ;  /* 0x00000007000d7202 */ /* 0x000fce0000000f00 */
[----:B------:R-:W-:Y:S05]  /*1f60*/  WARPSYNC.COLLECTIVE R15, `(.L_x_36350) ;  /* 0x000000000f087348 */ /* 0x000fea0003c00000 */
[----:B------:R0:W1:Y:S02]  /*1f70*/  SHFL.BFLY P6, R14, R13, R12, R11 ;  /* 0x0c00000c0d0e7389 */ /* 0x00006400000c000b */
[----:B01----:R-:W-:Y:S05]  /*1f80*/  ENDCOLLECTIVE ;  /* 0x000000000000791b */ /* 0x003fea0003800000 */
.L_x_36350:
[----:B------:R-:W-:Y:S02]  /*1f90*/  HFMA2 R12, -RZ, RZ, 0, 2.384185791015625e-07 ;  /* 0x00000004ff0c7431 */ /* 0x000fe400000001ff */
[----:B------:R-:W-:-:S05]  /*1fa0*/  FADD R8, R7, R14 ;  /* 0x0000000e07087221 */ /* 0x000fca0000000000 */
[----:B------:R-:W-:-:S07]  /*1fb0*/  MOV R13, R8 ;  /* 0x00000008000d7202 */ /* 0x000fce0000000f00 */
[----:B------:R-:W-:Y:S05]  /*1fc0*/  WARPSYNC.COLLECTIVE R15, `(.L_x_36351) ;  /* 0x000000000f087348 */ /* 0x000fea0003c00000 */
[----:B------:R0:W1:Y:S02]  /*1fd0*/  SHFL.BFLY P6, R14, R13, R12, R11 ;  /* 0x0c00000c0d0e7389 */ /* 0x00006400000c000b */
[----:B01----:R-:W-:Y:S05]  /*1fe0*/  ENDCOLLECTIVE ;  /* 0x000000000000791b */ /* 0x003fea0003800000 */
.L_x_36351:
[----:B------:R-:W-:Y:S01]  /*1ff0*/  MOV R12, 0x2 ;  /* 0x00000002000c7802 */ /* 0x000fe20000000f00 */
[----:B------:R-:W-:-:S04]  /*2000*/  FADD R10, R8, R14 ;  /* 0x0000000e080a7221 */ /* 0x000fc80000000000 */
[----:B------:R-:W-:-:S07]  /*2010*/  IMAD.MOV.U32 R13, RZ, RZ, R10 ;  /* 0x000000ffff0d7224 */ /* 0x000fce00078e000a */
[----:B------:R-:W-:Y:S05]  /*2020*/  WARPSYNC.COLLECTIVE R15, `(.L_x_36352) ;  /* 0x000000000f087348 */ /* 0x000fea0003c00000 */
[----:B------:R0:W1:Y:S02]  /*2030*/  SHFL.BFLY P6, R14, R13, R12, R11 ;  /* 0x0c00000c0d0e7389 */ /* 0x00006400000c000b */
[----:B01----:R-:W-:Y:S05]  /*2040*/  ENDCOLLECTIVE ;  /* 0x000000000000791b */ /* 0x003fea0003800000 */
.L_x_36352:
[----:B------:R-:W-:Y:S02]  /*2050*/  IMAD.MOV.U32 R12, RZ, RZ, 0x1 ;  /* 0x00000001ff0c7424 */ /* 0x000fe400078e00ff */
[----:B------:R-:W-:-:S05]  /*2060*/  FADD R25, R10, R14 ;  /* 0x0000000e0a197221 */ /* 0x000fca0000000000 */
[----:B------:R-:W-:-:S07]  /*2070*/  MOV R13, R25 ;  /* 0x00000019000d7202 */ /* 0x000fce0000000f00 */
[----:B------:R-:W-:Y:S05]  /*2080*/  WARPSYNC.COLLECTIVE R15, `(.L_x_36353) ;  /* 0x000000000f087348 */ /* 0x000fea0003c00000 */
[----:B------:R0:W1:Y:S02]  /*2090*/  SHFL.BFLY P6, R14, R13, R12, R11 ;  /* 0x0c00000c0d0e7389 */ /* 0x00006400000c000b */
[----:B01----:R-:W-:Y:S05]  /*20a0*/  ENDCOLLECTIVE ;  /* 0x000000000000791b */ /* 0x003fea0003800000 */
.L_x_36353:
[----:B------:R-:W-:Y:S05]  /*20b0*/  BRA `(.L_x_36354) ;  /* 0xffffffec00ac7947 */ /* 0x000fea000383ffff */
        .weak           $__internal_600_$__cuda_sm3x_div_rn_noftz_f32_slowpath
        .type           $__internal_600_$__cuda_sm3x_div_rn_noftz_f32_slowpath,@function
        .size           $__internal_600_$__cuda_sm3x_div_rn_noftz_f32_slowpath,(.L_x_37977 - $__internal_600_$__cuda_sm3x_div_rn_noftz_f32_slowpath)
$__internal_600_$__cuda_sm3x_div_rn_noftz_f32_slowpath:
[----:B------:R-:W-:Y:S01]  /*20c0*/  SHF.R.U32.HI R14, RZ, 0x17, R7 ;  /* 0x00000017ff0e7819 */ /* 0x000fe20000011607 */
[----:B------:R-:W-:Y:S01]  /*20d0*/  BSSY.RECONVERGENT B2, `(.L_x_36355) ;  /* 0x0000065000027945 */ /* 0x000fe20003800200 */
[----:B------:R-:W-:Y:S02]  /*20e0*/  SHF.R.U32.HI R15, RZ, 0x17, R4 ;  /* 0x00000017ff0f7819 */ /* 0x000fe40000011604 */
[----:B------:R-:W-:Y:S02]  /*20f0*/  LOP3.LUT R14, R14, 0xff, RZ, 0xc0, !PT ;  /* 0x000000ff0e0e7812 */ /* 0x000fe400078ec0ff */
[----:B------:R-:W-:Y:S02]  /*2100*/  LOP3.LUT R29, R15, 0xff, RZ, 0xc0, !PT ;  /* 0x000000ff0f1d7812 */ /* 0x000fe400078ec0ff */
[----:B------:R-:W-:Y:S02]  /*2110*/  IADD3 R25, PT, PT, R14, -0x1, RZ ;  /* 0xffffffff0e197810 */ /* 0x000fe40007ffe0ff */
[----:B------:R-:W-:-:S02]  /*2120*/  IADD3 R15, PT, PT, R29, -0x1, RZ ;  /* 0xffffffff1d0f7810 */ /* 0x000fc40007ffe0ff */
        /* <DEDUP_REMOVED lines=30> */
.L_x_36356:
        /* <DEDUP_REMOVED lines=51> */
.L_x_36363:
[----:B------:R-:W-:-:S04]  /*2640*/  LOP3.LUT R4, R4, 0x80000000, RZ, 0xc0, !PT ;  /* 0x8000000004047812 */ /* 0x000fc800078ec0ff */
[----:B------:R-:W-:Y:S01]  /*2650*/  LOP3.LUT R4, R4, 0x7f800000, RZ, 0xfc, !PT ;  /* 0x7f80000004047812 */ /* 0x000fe200078efcff */
[----:B------:R-:W-:Y:S06]  /*2660*/  BRA `(.L_x_36364) ;  /* 0x0000000000047947 */ /* 0x000fec0003800000 */
.L_x_36362:
[----:B------:R-:W-:-:S07]  /*2670*/  IMAD R4, R15, 0x800000, R4 ;  /* 0x008000000f047824 */ /* 0x000fce00078e0204 */
.L_x_36364:
[----:B------:R-:W-:Y:S05]  /*2680*/  BSYNC.RECONVERGENT B3 ;  /* 0x0000000000037941 */ /* 0x000fea0003800200 */
.L_x_36361:
[----:B------:R-:W-:Y:S05]  /*2690*/  BRA `(.L_x_36365) ;  /* 0x0000000000207947 */ /* 0x000fea0003800000 */
.L_x_36360:
[----:B------:R-:W-:-:S04]  /*26a0*/  LOP3.LUT R4, R25, 0x80000000, R4, 0x48, !PT ;  /* 0x8000000019047812 */ /* 0x000fc800078e4804 */
[----:B------:R-:W-:Y:S01]  /*26b0*/  LOP3.LUT R4, R4, 0x7f800000, RZ, 0xfc, !PT ;  /* 0x7f80000004047812 */ /* 0x000fe200078efcff */
[----:B------:R-:W-:Y:S06]  /*26c0*/  BRA `(.L_x_36365) ;  /* 0x0000000000147947 */ /* 0x000fec0003800000 */
.L_x_36359:
[----:B------:R-:W-:Y:S01]  /*26d0*/  LOP3.LUT R4, R25, 0x80000000, R4, 0x48, !PT ;  /* 0x8000000019047812 */ /* 0x000fe200078e4804 */
[----:B------:R-:W-:Y:S06]  /*26e0*/  BRA `(.L_x_36365) ;  /* 0x00000000000c7947 */ /* 0x000fec0003800000 */
.L_x_36358:
[----:B------:R-:W0:Y:S01]  /*26f0*/  MUFU.RSQ R4, -QNAN ;  /* 0xffc0000000047908 */ /* 0x000e220000001400 */
[----:B------:R-:W-:Y:S05]  /*2700*/  BRA `(.L_x_36365) ;  /* 0x0000000000047947 */ /* 0x000fea0003800000 */
.L_x_36357:
[----:B------:R-:W-:-:S07]  /*2710*/  FADD.FTZ R4, R4, R7 ;  /* 0x0000000704047221 */ /* 0x000fce0000010000 */
.L_x_36365:
[----:B------:R-:W-:Y:S05]  /*2720*/  BSYNC.RECONVERGENT B2 ;  /* 0x0000000000027941 */ /* 0x000fea0003800200 */
.L_x_36355:
[----:B------:R-:W-:Y:S01]  /*2730*/  HFMA2 R15, -RZ, RZ, 0, 0 ;  /* 0x00000000ff0f7431 */ /* 0x000fe200000001ff */
[----:B------:R-:W-:-:S04]  /*2740*/  MOV R14, R8 ;  /* 0x00000008000e7202 */ /* 0x000fc80000000f00 */
[----:B0-----:R-:W-:Y:S05]  /*2750*/  RET.REL.NODEC R14 `(_Z15SoftmaxWarpImplI24ElementwiseScaleMaskLoadIffbE11DirectStoreIffEfLi2ELi6ELi32ELi1ELb1EL9Algorithm0EEvT_T0_ll) ;  /* 0xffffffd80e287950 */ /* 0x001fea0003c3ffff */
.L_x_36366:
        /* <DEDUP_REMOVED lines=10> */
.L_x_37977:


//--------------------- .text._Z15SoftmaxWarpImplI24ElementwiseScaleMaskLoadIffbE11DirectStoreIffEfLi2ELi6ELi32ELi1ELb0EL9Algorithm0EEvT_T0_ll --------------------------
	.section	.text._Z15SoftmaxWarpImplI24ElementwiseScaleMaskLoadIffbE11DirectStoreIffEfLi2ELi6ELi32ELi1ELb0EL9Algorithm0EEvT_T0_ll,"ax",@progbits
	.align	128
        .global         _Z15SoftmaxWarpImplI24ElementwiseScaleMaskLoadIffbE11DirectStoreIffEfLi2ELi6ELi32ELi1ELb0EL9Algorithm0EEvT_T0_ll
        .type           _Z15SoftmaxWarpImplI24ElementwiseScaleMaskLoadIffbE11DirectStoreIffEfLi2ELi6ELi32ELi1ELb0EL9Algorithm0EEvT_T0_ll,@function
        .size           _Z15SoftmaxWarpImplI24ElementwiseScaleMaskLoadIffbE11DirectStoreIffEfLi2ELi6ELi32ELi1ELb0EL9Algorithm0EEvT_T0_ll,(.L_x_37978 - _Z15SoftmaxWarpImplI24ElementwiseScaleMaskLoadIffbE11DirectStoreIffEfLi2ELi6ELi32ELi1ELb0EL9Algorithm0EEvT_T0_ll)
        .other          _Z15SoftmaxWarpImplI24ElementwiseScaleMaskLoadIffbE11DirectStoreIffEfLi2ELi6ELi32ELi1ELb0EL9Algorithm0EEvT_T0_ll,@"STO_CUDA_ENTRY STV_DEFAULT"
_Z15SoftmaxWarpImplI24ElementwiseScaleMaskLoadIffbE11DirectStoreIffEfLi2ELi6ELi32ELi1ELb0EL9Algorithm0EEvT_T0_ll:
.text._Z15SoftmaxWarpImplI24ElementwiseScaleMaskLoadIffbE11DirectStoreIffEfLi2ELi6ELi32ELi1ELb0EL9Algorithm0EEvT_T0_ll:
        /* <DEDUP_REMOVED lines=24> */
.L_x_36367:
        /* <DEDUP_REMOVED lines=14> */
.L_x_36381:
[----:B-1----:R-:W1:Y:S01]  /*0260*/  LDC.64 R2, c[0x0][0x390] ;  /* 0x0000e400ff027b82 */ /* 0x002e620000000a00 */
[----:B------:R-:W-:Y:S01]  /*0270*/  HFMA2 R11, -RZ, RZ, 0, 0 ;  /* 0x00000000ff0b7431 */ /* 0x000fe200000001ff */
[C---:B--2---:R-:W-:Y:S02]  /*0280*/  R2UR UR4, R8.reuse ;  /* 0x00000000080472ca */ /* 0x044fe400000e0000 */
[C---:B------:R-:W-:Y:S02]  /*0290*/  R2UR UR5, R9.reuse ;  /* 0x00000000090572ca */ /* 0x040fe400000e0000 */
[C---:B------:R-:W-:Y:S02]  /*02a0*/  R2UR UR6, R8.reuse ;  /* 0x00000000080672ca */ /* 0x040fe400000e0000 */
[----:B------:R-:W-:Y:S02]  /*02b0*/  R2UR UR7, R9 ;  /* 0x00000000090772ca */ /* 0x000fe400000e0000 */
[----:B------:R-:W-:-:S02]  /*02c0*/  R2UR UR8, R8 ;  /* 0x00000000080872ca */ /* 0x000fc400000e0000 */
[----:B------:R-:W-:Y:S01]  /*02d0*/  R2UR UR9, R9 ;  /* 0x00000000090972ca */ /* 0x000fe200000e0000 */
[-C--:B-1----:R-:W-:Y:S02]  /*02e0*/  IMAD R0, R7, R2.reuse, RZ ;  /* 0x0000000207007224 */ /* 0x082fe400078e02ff */
[----:B------:R-:W-:-:S04]  /*02f0*/  IMAD.WIDE.U32 R18, R16, R2, R10 ;  /* 0x0000000210127225 */ /* 0x000fc800078e000a */
[----:B------:R-:W-:Y:S01]  /*0300*/  IMAD R3, R16, R3, R0 ;  /* 0x0000000310037224 */ /* 0x000fe200078e0200 */
[----:B------:R-:W-:-:S03]  /*0310*/  IADD3 R14, P2, PT, R18, 0x80, RZ ;  /* 0x00000080120e7810 */ /* 0x000fc60007f5e0ff */
[----:B------:R-:W-:Y:S01]  /*0320*/  IMAD.IADD R3, R19, 0x1, R3 ;  /* 0x0000000113037824 */ /* 0x000fe200078e0203 */
[----:B------:R-:W-:-:S03]  /*0330*/  IADD3 R19, P1, PT, R18, 0x40, RZ ;  /* 0x0000004012137810 */ /* 0x000fc60007f3e0ff */
[----:B------:R-:W-:Y:S01]  /*0340*/  IMAD.X R15, RZ, RZ, R3, P2 ;  /* 0x000000ffff0f7224 */ /* 0x000fe200010e0603 */
[----:B------:R-:W-:Y:S02]  /*0350*/  IADD3.X R24, PT, PT, RZ, R3, RZ, P1, !PT ;  /* 0x00000003ff187210 */ /* 0x000fe40000ffe4ff */
[----:B------:R-:W-:Y:S02]  /*0360*/  LEA.HI R18, P0, R3, R18, RZ, 0x1 ;  /* 0x0000001203127211 */ /* 0x000fe400078108ff */
[----:B------:R-:W-:Y:S02]  /*0370*/  LEA.HI R19, P1, R24, R19, RZ, 0x1 ;  /* 0x0000001318137211 */ /* 0x000fe400078308ff */
[----:B------:R-:W-:Y:S02]  /*0380*/  LOP3.LUT R12, R18, 0xfffffffe, RZ, 0xc0, !PT ;  /* 0xfffffffe120c7812 */ /* 0x000fe400078ec0ff */
[----:B------:R-:W-:Y:S01]  /*0390*/  LOP3.LUT R4, R19, 0xfffffffe, RZ, 0xc0, !PT ;  /* 0xfffffffe13047812 */ /* 0x000fe200078ec0ff */
[----:B------:R-:W-:Y:S01]  /*03a0*/  IMAD.X R24, RZ, RZ, R24, P1 ;  /* 0x000000ffff187224 */ /* 0x000fe200008e0618 */
[----:B------:R-:W-:-:S02]  /*03b0*/  IADD3.X R21, PT, PT, RZ, R3, RZ, P0, !PT ;  /* 0x00000003ff157210 */ /* 0x000fc400007fe4ff */
[----:B------:R-:W-:Y:S02]  /*03c0*/  LEA.HI R14, P2, R15, R14, RZ, 0x1 ;  /* 0x0000000e0f0e7211 */ /* 0x000fe400078508ff */
[----:B------:R-:W-:Y:S02]  /*03d0*/  IADD3 R12, P0, PT, R12, UR38, RZ ;  /* 0x000000260c0c7c10 */ /* 0x000fe4000ff1e0ff */
[----:B------:R-:W-:Y:S02]  /*03e0*/  IADD3 R4, P1, PT, R4, UR38, RZ ;  /* 0x0000002604047c10 */ /* 0x000fe4000ff3e0ff */
[----:B------:R-:W-:Y:S02]  /*03f0*/  LOP3.LUT R2, R14, 0xfffffffe, RZ, 0xc0, !PT ;  /* 0xfffffffe0e027812 */ /* 0x000fe400078ec0ff */
[----:B------:R-:W-:Y:S02]  /*0400*/  IADD3.X R13, PT, PT, R21, UR39, RZ, P0, !PT ;  /* 0x00000027150d7c10 */ /* 0x000fe400087fe4ff */
[----:B------:R-:W-:-:S02]  /*0410*/  IADD3.X R5, PT, PT, R24, UR39, RZ, P1, !PT ;  /* 0x0000002718057c10 */ /* 0x000fc40008ffe4ff */
[----:B------:R-:W-:Y:S01]  /*0420*/  IADD3.X R15, PT, PT, RZ, R15, RZ, P2, !PT ;  /* 0x0000000fff0f7210 */ /* 0x000fe200017fe4ff */
[----:B------:R1:W2:Y:S01]  /*0430*/  LDG.E.U16 R0, desc[UR4][R12.64] ;  /* 0x000000040c007981 */ /* 0x0002a2000c1e1500 */
[----:B------:R-:W-:-:S03]  /*0440*/  IADD3 R2, P0, PT, R2, UR38, RZ ;  /* 0x0000002602027c10 */ /* 0x000fc6000ff1e0ff */
[----:B------:R-:W3:Y:S01]  /*0450*/  LDG.E.U16 R6, desc[UR6][R4.64] ;  /* 0x0000000604067981 */ /* 0x000ee2000c1e1500 */
[----:B------:R-:W-:-:S05]  /*0460*/  IADD3.X R3, PT, PT, R15, UR39, RZ, P0, !PT ;  /* 0x000000270f037c10 */ /* 0x000fca00087fe4ff */
[----:B------:R4:W5:Y:S01]  /*0470*/  LDG.E.U16 R11, desc[UR8][R2.64] ;  /* 0x00000008020b7981 */ /* 0x000962000c1e1500 */
[----:B-1----:R-:W-:Y:S01]  /*0480*/  IMAD.SHL.U32 R12, R14, 0x4, RZ ;  /* 0x000000040e0c7824 */ /* 0x002fe200078e00ff */
[----:B------:R-:W-:Y:S02]  /*0490*/  SHF.L.U64.HI R13, R19, 0x2, R24 ;  /* 0x00000002130d7819 */ /* 0x000fe40000010218 */
[----:B------:R-:W-:Y:S02]  /*04a0*/  R2UR UR12, R8 ;  /* 0x00000000080c72ca */ /* 0x000fe400000e0000 */
[----:B------:R-:W-:Y:S02]  /*04b0*/  R2UR UR13, R9 ;  /* 0x00000000090d72ca */ /* 0x000fe400000e0000 */
[----:B------:R-:W-:Y:S02]  /*04c0*/  LOP3.LUT R12, R12, 0xfffffff8, RZ, 0xc0, !PT ;  /* 0xfffffff80c0c7812 */ /* 0x000fe400078ec0ff */
[----:B------:R-:W-:Y:S01]  /*04d0*/  SHF.L.U64.HI R15, R14, 0x2, R15 ;  /* 0x000000020e0f7819 */ /* 0x000fe2000001020f */
[----:B----4-:R-:W1:Y:S01]  /*04e0*/  LDC.64 R2, c[0x0][0x398] ;  /* 0x0000e600ff027b82 */ /* 0x010e620000000a00 */
[----:B--2---:R-:W-:-:S02]  /*04f0*/  PRMT R20, R0, 0x7771, RZ ;  /* 0x0000777100147816 */ /* 0x004fc400000000ff */
[----:B---3--:R-:W-:Y:S02]  /*0500*/  PRMT R22, R6, 0x7771, RZ ;  /* 0x0000777106167816 */ /* 0x008fe400000000ff */
[----:B------:R-:W-:Y:S02]  /*0510*/  ISETP.NE.AND P0, PT, R20, RZ, PT ;  /* 0x000000ff1400720c */ /* 0x000fe40003f05270 */
[----:B------:R-:W-:Y:S02]  /*0520*/  ISETP.NE.AND P2, PT, R22, RZ, PT ;  /* 0x000000ff1600720c */ /* 0x000fe40003f45270 */
[C---:B------:R-:W-:Y:S01]  /*0530*/  SHF.L.U64.HI R22, R18.reuse, 0x2, R21 ;  /* 0x0000000212167819 */ /* 0x040fe20000010215 */
[----:B------:R-:W-:Y:S01]  /*0540*/  IMAD.SHL.U32 R21, R18, 0x4, RZ ;  /* 0x0000000412157824 */ /* 0x000fe200078e00ff */
[----:B-----5:R-:W-:Y:S02]  /*0550*/  PRMT R20, R11, 0x7771, RZ ;  /* 0x000077710b147816 */ /* 0x020fe400000000ff */
[----:B------:R-:W-:-:S02]  /*0560*/  SHF.L.U32 R18, R19, 0x2, RZ ;  /* 0x0000000213127819 */ /* 0x000fc400000006ff */
[----:B------:R-:W-:Y:S02]  /*0570*/  ISETP.NE.AND P1, PT, R20, RZ, PT ;  /* 0x000000ff1400720c */ /* 0x000fe40003f25270 */
[----:B------:R-:W-:Y:S02]  /*0580*/  LOP3.LUT R4, R21, 0xfffffff8, RZ, 0xc0, !PT ;  /* 0xfffffff815047812 */ /* 0x000fe400078ec0ff */
[----:B------:R-:W-:Y:S02]  /*0590*/  LOP3.LUT R18, R18, 0xfffffff8, RZ, 0xc0, !PT ;  /* 0xfffffff812127812 */ /* 0x000fe400078ec0ff */
[----:B------:R-:W-:Y:S02]  /*05a0*/  IADD3 R4, P3, PT, R4, UR36, RZ ;  /* 0x0000002404047c10 */ /* 0x000fe4000ff7e0ff */
[----:B------:R-:W-:Y:S02]  /*05b0*/  @P0 R2UR UR6, R8 ;  /* 0x00000000080602ca */ /* 0x000fe400000e0000 */
[----:B------:R-:W-:-:S02]  /*05c0*/  @P0 R2UR UR7, R9 ;  /* 0x00000000090702ca */ /* 0x000fc400000e0000 */
[----:B------:R-:W-:Y:S02]  /*05d0*/  IADD3 R18, P4, PT, R18, UR36, RZ ;  /* 0x0000002412127c10 */ /* 0x000fe4000ff9e0ff */
[----:B------:R-:W-:Y:S02]  /*05e0*/  IADD3.X R5, PT, PT, R22, UR37, RZ, P3, !PT ;  /* 0x0000002516057c10 */ /* 0x000fe40009ffe4ff */
[C---:B------:R-:W-:Y:S02]  /*05f0*/  @P2 R2UR UR10, R8.reuse ;  /* 0x00000000080a22ca */ /* 0x040fe400000e0000 */
[----:B------:R-:W-:Y:S01]  /*0600*/  @P2 R2UR UR11, R9 ;  /* 0x00000000090b22ca */ /* 0x000fe200000e0000 */
[----:B------:R-:W1:Y:S01]  /*0610*/  LDG.E R22, desc[UR4][R4.64] ;  /* 0x0000000404167981 */ /* 0x000e62000c1e1900 */
[----:B------:R-:W-:Y:S02]  /*0620*/  IADD3.X R19, PT, PT, R13, UR37, RZ, P4, !PT ;  /* 0x000000250d137c10 */ /* 0x000fe4000a7fe4ff */
[----:B------:R-:W-:Y:S01]  /*0630*/  @P1 R2UR UR14, R8 ;  /* 0x00000000080e12ca */ /* 0x000fe200000e0000 */
[----:B------:R-:W2:Y:S01]  /*0640*/  @P0 LDG.E R24, desc[UR6][R4.64+0x4] ;  /* 0x0000040604180981 */ /* 0x000ea2000c1e1900 */
[----:B------:R-:W-:-:S02]  /*0650*/  @P1 R2UR UR15, R9 ;  /* 0x00000000090f12ca */ /* 0x000fc400000e0000 */
[----:B------:R-:W-:Y:S01]  /*0660*/  IADD3 R12, P3, PT, R12, UR36, RZ ;  /* 0x000000240c0c7c10 */ /* 0x000fe2000ff7e0ff */
[----:B------:R-:W3:Y:S03]  /*0670*/  LDG.E R20, desc[UR8][R18.64] ;  /* 0x0000000812147981 */ /* 0x000ee6000c1e1900 */
[----:B------:R-:W-:Y:S01]  /*0680*/  IADD3.X R13, PT, PT, R15, UR37, RZ, P3, !PT ;  /* 0x000000250f0d7c10 */ /* 0x000fe20009ffe4ff */
[----:B------:R4:W5:Y:S04]  /*0690*/  @P2 LDG.E R26, desc[UR10][R18.64+0x4] ;  /* 0x0000040a121a2981 */ /* 0x000968000c1e1900 */
[----:B------:R-:W5:Y:S04]  /*06a0*/  LDG.E R28, desc[UR12][R12.64] ;  /* 0x0000000c0c1c7981 */ /* 0x000f68000c1e1900 */
[----:B------:R-:W5:Y:S01]  /*06b0*/  @P1 LDG.E R14, desc[UR14][R12.64+0x4] ;  /* 0x0000040e0c0e1981 */ /* 0x000f62000c1e1900 */
[----:B------:R-:W0:Y:S01]  /*06c0*/  LDCU UR4, c[0x0][0x398] ;  /* 0x00007300ff0477ac */ /* 0x000e220008000800 */
[----:B------:R-:W-:-:S02]  /*06d0*/  PRMT R11, R11, 0x7770, RZ ;  /* 0x000077700b0b7816 */ /* 0x000fc400000000ff */
[----:B------:R-:W-:Y:S02]  /*06e0*/  PRMT R0, R0, 0x7770, RZ ;  /* 0x0000777000007816 */ /* 0x000fe400000000ff */
[----:B------:R-:W-:Y:S02]  /*06f0*/  PRMT R6, R6, 0x7770, RZ ;  /* 0x0000777006067816 */ /* 0x000fe400000000ff */
[----:B------:R-:W-:Y:S02]  /*0700*/  ISETP.NE.AND P5, PT, R11, RZ, PT ;  /* 0x000000ff0b00720c */ /* 0x000fe40003fa5270 */
[----:B------:R-:W-:Y:S02]  /*0710*/  ISETP.NE.AND P3, PT, R0, RZ, PT ;  /* 0x000000ff0000720c */ /* 0x000fe40003f65270 */
[----:B------:R-:W-:Y:S02]  /*0720*/  ISETP.NE.AND P4, PT, R6, RZ, PT ;  /* 0x000000ff0600720c */ /* 0x000fe40003f85270 */
[----:B0-----:R-:W-:Y:S01]  /*0730*/  MOV R6, UR4 ;  /* 0x0000000400067c02 */ /* 0x001fe20008000f00 */
[----:B----4-:R-:W-:Y:S01]  /*0740*/  IMAD.U32 R18, RZ, RZ, UR4 ;  /* 0x00000004ff127e24 */ /* 0x010fe2000f8e00ff */
[----:B------:R-:W-:Y:S01]  /*0750*/  MOV R19, UR4 ;  /* 0x0000000400137c02 */ /* 0x000fe20008000f00 */
[----:B------:R-:W-:Y:S01]  /*0760*/  UMOV UR4, 0xffffffff ;  /* 0xffffffff00047882 */ /* 0x000fe20000000000 */
[-C--:B-1----:R-:W-:Y:S01]  /*0770*/  FMUL R23, R22, R3.reuse ;  /* 0x0000000316177220 */ /* 0x082fe20000400000 */
[----:B--2---:R-:W-:-:S04]  /*0780*/  @P0 FMUL R6, R24, R3 ;  /* 0x0000000318060220 */ /* 0x004fc80000400000 */
[----:B------:R-:W-:Y:S01]  /*0790*/  FSEL R23, R23, R2, P3 ;  /* 0x0000000217177208 */ /* 0x000fe20001800000 */
[----:B---3--:R-:W-:-:S03]  /*07a0*/  FMUL R21, R20, R3 ;  /* 0x0000000314157220 */ /* 0x008fc60000400000 */
[----:B------:R-:W-:Y:S01]  /*07b0*/  FMNMX3 R0, R23, -INF , R6, !PT ;  /* 0xff80000017007876 */ /* 0x000fe20007800006 */
[-C--:B-----5:R-:W-:Y:S01]  /*07c0*/  @P2 FMUL R18, R26, R3.reuse ;  /* 0x000000031a122220 */ /* 0x0a0fe20000400000 */
[----:B------:R-:W-:Y:S01]  /*07d0*/  FSEL R21, R21, R2, P4 ;  /* 0x0000000215157208 */ /* 0x000fe20002000000 */
[----:B------:R-:W-:-:S03]  /*07e0*/  @P5 FMUL R2, R28, R3 ;  /* 0x000000031c025220 */ /* 0x000fc60000400000 */
        /* <DEDUP_REMOVED lines=85> */
.L_x_36393:
        /* <DEDUP_REMOVED lines=11> */
[----:B0-----:R-:W-:Y:S05]  /*0df0*/  CALL.REL.NOINC `($__internal_601_$__cuda_sm3x_div_rn_noftz_f32_slowpath) ;  /* 0x0000000c00d07944 */ /* 0x001fea0003c00000 */
[----:B------:R-:W-:-:S07]  /*0e00*/  IMAD.MOV.U32 R12, RZ, RZ, R6 ;  /* 0x000000ffff0c7224 */ /* 0x000fce00078e0006 */
.L_x_36370:
[----:B------:R-:W-:Y:S05]  /*0e10*/  BSYNC.RECONVERGENT B0 ;  /* 0x0000000000007941 */ /* 0x000fea0003800200 */
.L_x_36369:
        /* <DEDUP_REMOVED lines=11> */
[----:B0-----:R-:W-:Y:S05]  /*0ed0*/  CALL.REL.NOINC `($__internal_601_$__cuda_sm3x_div_rn_noftz_f32_slowpath) ;  /* 0x0000000c00987944 */ /* 0x001fea0003c00000 */
[----:B------:R-:W-:-:S07]  /*0ee0*/  IMAD.MOV.U32 R13, RZ, RZ, R6 ;  /* 0x000000ffff0d7224 */ /* 0x000fce00078e0006 */
.L_x_36372:
[----:B------:R-:W-:Y:S05]  /*0ef0*/  BSYNC.RECONVERGENT B0 ;  /* 0x0000000000007941 */ /* 0x000fea0003800200 */
.L_x_36371:
        /* <DEDUP_REMOVED lines=13> */
.L_x_36374:
[----:B------:R-:W-:Y:S05]  /*0fd0*/  BSYNC.RECONVERGENT B0 ;  /* 0x0000000000007941 */ /* 0x000fea0003800200 */
.L_x_36373:
        /* <DEDUP_REMOVED lines=13> */
.L_x_36376:
[----:B------:R-:W-:Y:S05]  /*10b0*/  BSYNC.RECONVERGENT B0 ;  /* 0x0000000000007941 */ /* 0x000fea0003800200 */
.L_x_36375:
        /* <DEDUP_REMOVED lines=13> */
.L_x_36378:
[----:B------:R-:W-:Y:S05]  /*1190*/  BSYNC.RECONVERGENT B0 ;  /* 0x0000000000007941 */ /* 0x000fea0003800200 */
.L_x_36377:
        /* <DEDUP_REMOVED lines=13> */
.L_x_36380:
[----:B------:R-:W-:Y:S05]  /*1270*/  BSYNC.RECONVERGENT B0 ;  /* 0x0000000000007941 */ /* 0x000fea0003800200 */
.L_x_36379:
        /* <DEDUP_REMOVED lines=30> */
[C---:B------:R-:W-:Y:S02]  /*1460*/  IADD3 R16, P0, PT, R17.reuse, R16, RZ ;  /* 0x0000001011107210 */ /* 0x040fe40007f1e0ff */
        /* <DEDUP_REMOVED lines=14> */
.L_x_36368:
[----:B------:R-:W-:Y:S01]  /*1550*/  BSSY B0, `(.L_x_36382) ;  /* 0x0000007000007945 */ /* 0x000fe20003800000 */
[----:B------:R-:W-:Y:S01]  /*1560*/  MOV R12, 0x10 ;  /* 0x00000010000c7802 */ /* 0x000fe20000000f00 */
[----:B------:R-:W-:Y:S01]  /*1570*/  IMAD.MOV.U32 R11, RZ, RZ, 0x1f ;  /* 0x0000001fff0b7424 */ /* 0x000fe200078e00ff */
[----:B------:R-:W-:-:S07]  /*1580*/  MOV R15, 0xffffffff ;  /* 0xffffffff000f7802 */ /* 0x000fce0000000f00 */
[----:B------:R-:W-:Y:S05]  /*1590*/  WARPSYNC.COLLECTIVE R15, `(.L_x_36383) ;  /* 0x000000000f087348 */ /* 0x000fea0003c00000 */
[----:B------:R0:W1:Y:S02]  /*15a0*/  SHFL.BFLY P6, R14, R13, R12, R11 ;  /* 0x0c00000c0d0e7389 */ /* 0x00006400000c000b */
[----:B01----:R-:W-:Y:S05]  /*15b0*/  ENDCOLLECTIVE ;  /* 0x000000000000791b */ /* 0x003fea0003800000 */
.L_x_36383:
[----:B------:R-:W-:Y:S05]  /*15c0*/  BSYNC B0 ;  /* 0x0000000000007941 */ /* 0x000fea0003800000 */
.L_x_36382:
        /* <DEDUP_REMOVED lines=8> */
.L_x_36384:
[----:B------:R-:W-:Y:S01]  /*1650*/  IMAD.MOV.U32 R12, RZ, RZ, 0x4 ;  /* 0x00000004ff0c7424 */ /* 0x000fe200078e00ff */
[----:B------:R-:W-:-:S04]  /*1660*/  FMNMX R0, R13, R14, !PT ;  /* 0x0000000e0d007209 */ /* 0x000fc80007800000 */
[----:B------:R-:W-:-:S07]  /*1670*/  MOV R13, R0 ;  /* 0x00000000000d7202 */ /* 0x000fce0000000f00 */
[----:B------:R-:W-:Y:S05]  /*1680*/  WARPSYNC.COLLECTIVE R15, `(.L_x_36385) ;  /* 0x000000000f087348 */ /* 0x000fea0003c00000 */
[----:B------:R0:W1:Y:S02]  /*1690*/  SHFL.BFLY P6, R14, R13, R12, R11 ;  /* 0x0c00000c0d0e7389 */ /* 0x00006400000c000b */
[----:B01----:R-:W-:Y:S05]  /*16a0*/  ENDCOLLECTIVE ;  /* 0x000000000000791b */ /* 0x003fea0003800000 */
.L_x_36385:
[----:B------:R-:W-:Y:S01]  /*16b0*/  IMAD.MOV.U32 R12, RZ, RZ, 0x2 ;  /* 0x00000002ff0c7424 */ /* 0x000fe200078e00ff */
[----:B------:R-:W-:-:S04]  /*16c0*/  FMNMX R3, R0, R14, !PT ;  /* 0x0000000e00037209 */ /* 0x000fc80007800000 */
[----:B------:R-:W-:-:S07]  /*16d0*/  MOV R13, R3 ;  /* 0x00000003000d7202 */ /* 0x000fce0000000f00 */
[----:B------:R-:W-:Y:S05]  /*16e0*/  WARPSYNC.COLLECTIVE R15, `(.L_x_36386) ;  /* 0x000000000f087348 */ /* 0x000fea0003c00000 */
[----:B------:R0:W1:Y:S02]  /*16f0*/  SHFL.BFLY P6, R14, R13, R12, R11 ;  /* 0x0c00000c0d0e7389 */ /* 0x00006400000c000b */
[----:B01----:R-:W-:Y:S05]  /*1700*/  ENDCOLLECTIVE ;  /* 0x000000000000791b */ /* 0x003fea0003800000 */
.L_x_36386:
[----:B------:R-:W-:Y:S01]  /*1710*/  IMAD.MOV.U32 R12, RZ, RZ, 0x1 ;  /* 0x00000001ff0c7424 */ /* 0x000fe200078e00ff */
[----:B------:R-:W-:Y:S01]  /*1720*/  FMNMX R4, R3, R14, !PT ;  /* 0x0000000e03047209 */ /* 0x000fe20007800000 */
[----:B------:R-:W-:-:S03]  /*1730*/  IMAD.MOV.U32 R3, RZ, RZ, 0x437c0000 ;  /* 0x437c0000ff037424 */ /* 0x000fc600078e00ff */
[----:B------:R-:W-:-:S07]  /*1740*/  MOV R13, R4 ;  /* 0x00000004000d7202 */ /* 0x000fce0000000f00 */
[----:B------:R-:W-:Y:S05]  /*1750*/  WARPSYNC.COLLECTIVE R15, `(.L_x_36387) ;  /* 0x000000000f087348 */ /* 0x000fea0003c00000 */
[----:B------:R0:W1:Y:S02]  /*1760*/  SHFL.BFLY P6, R14, R13, R12, R11 ;  /* 0x0c00000c0d0e7389 */ /* 0x00006400000c000b */
[----:B01----:R-:W-:Y:S05]  /*1770*/  ENDCOLLECTIVE ;  /* 0x000000000000791b */ /* 0x003fea0003800000 */
.L_x_36387:
        /* <DEDUP_REMOVED lines=59> */
[----:B------:R-:W-:-:S03]  /*1b30*/  IMAD.MOV.U32 R15, RZ, RZ, -0x1 ;  /* 0xffffffffff0f7424 */ /* 0x000fc600078e00ff */
[----:B------:R-:W-:Y:S01]  /*1b40*/  FADD R11, R11, R2 ;  /* 0x000000020b0b7221 */ /* 0x000fe20000000000 */
[----:B--2---:R-:W-:-:S04]  /*1b50*/  FMUL R0, R13, R24 ;  /* 0x000000180d007220 */ /* 0x004fc80000400000 */
[----:B------:R-:W-:Y:S01]  /*1b60*/  FADD R13, R11, R0 ;  /* 0x000000000b0d7221 */ /* 0x000fe20000000000 */
[----:B------:R-:W-:-:S07]  /*1b70*/  HFMA2 R11, -RZ, RZ, 0, 1.847743988037109375e-06 ;  /* 0x0000001fff0b7431 */ /* 0x000fce00000001ff */
[----:B------:R-:W-:Y:S05]  /*1b80*/  WARPSYNC.COLLECTIVE R15, `(.L_x_36388) ;  /* 0x000000000f087348 */ /* 0x000fea0003c00000 */
[----:B------:R0:W1:Y:S02]  /*1b90*/  SHFL.BFLY P6, R14, R13, R12, R11 ;  /* 0x0c00000c0d0e7389 */ /* 0x00006400000c000b */
[----:B01----:R-:W-:Y:S05]  /*1ba0*/  ENDCOLLECTIVE ;  /* 0x000000000000791b */ /* 0x003fea0003800000 */
.L_x_36388:
[----:B------:R-:W-:Y:S02]  /*1bb0*/  HFMA2 R12, -RZ, RZ, 0, 4.76837158203125e-07 ;  /* 0x00000008ff0c7431 */ /* 0x000fe400000001ff */
[----:B------:R-:W-:-:S05]  /*1bc0*/  FADD R18, R13, R14 ;  /* 0x0000000e0d127221 */ /* 0x000fca0000000000 */
[----:B------:R-:W-:-:S07]  /*1bd0*/  MOV R13, R18 ;  /* 0x00000012000d7202 */ /* 0x000fce0000000f00 */
[----:B------:R-:W-:Y:S05]  /*1be0*/  WARPSYNC.COLLECTIVE R15, `(.L_x_36389) ;  /* 0x000000000f087348 */ /* 0x000fea0003c00000 */
[----:B------:R0:W1:Y:S02]  /*1bf0*/  SHFL.BFLY P6, R14, R13, R12, R11 ;  /* 0x0c00000c0d0e7389 */ /* 0x00006400000c000b */
[----:B01----:R-:W-:Y:S05]  /*1c00*/  ENDCOLLECTIVE ;  /* 0x000000000000791b */ /* 0x003fea0003800000 */
.L_x_36389:
[----:B------:R-:W-:Y:S01]  /*1c10*/  MOV R12, 0x4 ;  /* 0x00000004000c7802 */ /* 0x000fe20000000f00 */
[----:B------:R-:W-:-:S04]  /*1c20*/  FADD R19, R18, R14 ;  /* 0x0000000e12137221 */ /* 0x000fc80000000000 */
[----:B------:R-:W-:-:S07]  /*1c30*/  IMAD.MOV.U32 R13, RZ, RZ, R19 ;  /* 0x000000ffff0d7224 */ /* 0x000fce00078e0013 */
[----:B------:R-:W-:Y:S05]  /*1c40*/  WARPSYNC.COLLECTIVE R15, `(.L_x_36390) ;  /* 0x000000000f087348 */ /* 0x000fea0003c00000 */
[----:B------:R0:W1:Y:S02]  /*1c50*/  SHFL.BFLY P6, R14, R13, R12, R11 ;  /* 0x0c00000c0d0e7389 */ /* 0x00006400000c000b */
[----:B01----:R-:W-:Y:S05]  /*1c60*/  ENDCOLLECTIVE ;  /* 0x000000000000791b */ /* 0x003fea0003800000 */
.L_x_36390:
[----:B------:R-:W-:Y:S02]  /*1c70*/  IMAD.MOV.U32 R12, RZ, RZ, 0x2 ;  /* 0x00000002ff0c7424 */ /* 0x000fe400078e00ff */
[----:B------:R-:W-:-:S05]  /*1c80*/  FADD R20, R19, R14 ;  /* 0x0000000e13147221 */ /* 0x000fca0000000000 */
[----:B------:R-:W-:-:S07]  /*1c90*/  MOV R13, R20 ;  /* 0x00000014000d7202 */ /* 0x000fce0000000f00 */
[----:B------:R-:W-:Y:S05]  /*1ca0*/  WARPSYNC.COLLECTIVE R15, `(.L_x_36391) ;  /* 0x000000000f087348 */ /* 0x000fea0003c00000 */
[----:B------:R0:W1:Y:S02]  /*1cb0*/  SHFL.BFLY P6, R14, R13, R12, R11 ;  /* 0x0c00000c0d0e7389 */ /* 0x00006400000c000b */
[----:B01----:R-:W-:Y:S05]  /*1cc0*/  ENDCOLLECTIVE ;  /* 0x000000000000791b */ /* 0x003fea0003800000 */
.L_x_36391:
[----:B------:R-:W-:Y:S02]  /*1cd0*/  HFMA2 R12, -RZ, RZ, 0, 5.9604644775390625e-08 ;  /* 0x00000001ff0c7431 */ /* 0x000fe400000001ff */
[----:B------:R-:W-:-:S05]  /*1ce0*/  FADD R21, R20, R14 ;  /* 0x0000000e14157221 */ /* 0x000fca0000000000 */
[----:B------:R-:W-:-:S07]  /*1cf0*/  MOV R13, R21 ;  /* 0x00000015000d7202 */ /* 0x000fce0000000f00 */
[----:B------:R-:W-:Y:S05]  /*1d00*/  WARPSYNC.COLLECTIVE R15, `(.L_x_36392) ;  /* 0x000000000f087348 */ /* 0x000fea0003c00000 */
[----:B------:R0:W1:Y:S02]  /*1d10*/  SHFL.BFLY P6, R14, R13, R12, R11 ;  /* 0x0c00000c0d0e7389 */ /* 0x00006400000c000b */
[----:B01----:R-:W-:Y:S05]  /*1d20*/  ENDCOLLECTIVE ;  /* 0x000000000000791b */ /* 0x003fea0003800000 */
.L_x_36392:
[----:B------:R-:W-:Y:S05]  /*1d30*/  BRA `(.L_x_36393) ;  /* 0xfffffff000007947 */ /* 0x000fea000383ffff */
        .weak           $__internal_601_$__cuda_sm3x_div_rn_noftz_f32_slowpath
        .type           $__internal_601_$__cuda_sm3x_div_rn_noftz_f32_slowpath,@function
        .size           $__internal_601_$__cuda_sm3x_div_rn_noftz_f32_slowpath,(.L_x_37978 - $__internal_601_$__cuda_sm3x_div_rn_noftz_f32_slowpath)
$__internal_601_$__cuda_sm3x_div_rn_noftz_f32_slowpath:
        /* <DEDUP_REMOVED lines=35> */
.L_x_36395:
        /* <DEDUP_REMOVED lines=51> */
.L_x_36402:
[----:B------:R-:W-:-:S04]  /*22a0*/  LOP3.LUT R6, R6, 0x80000000, RZ, 0xc0, !PT ;  /* 0x8000000006067812 */ /* 0x000fc800078ec0ff */
[----:B------:R-:W-:Y:S01]  /*22b0*/  LOP3.LUT R6, R6, 0x7f800000, RZ, 0xfc, !PT ;  /* 0x7f80000006067812 */ /* 0x000fe200078efcff */
[----:B------:R-:W-:Y:S06]  /*22c0*/  BRA `(.L_x_36403) ;  /* 0x0000000000047947 */ /* 0x000fec0003800000 */
.L_x_36401:
[----:B------:R-:W-:-:S07]  /*22d0*/  IMAD R6, R25, 0x800000, R6 ;  /* 0x0080000019067824 */ /* 0x000fce00078e0206 */
.L_x_36403:
[----:B------:R-:W-:Y:S05]  /*22e0*/  BSYNC.RECONVERGENT B2 ;  /* 0x0000000000027941 */ /* 0x000fea0003800200 */
.L_x_36400:
[----:B------:R-:W-:Y:S05]  /*22f0*/  BRA `(.L_x_36404) ;  /* 0x0000000000207947 */ /* 0x000fea0003800000 */
.L_x_36399:
[----:B------:R-:W-:-:S04]  /*2300*/  LOP3.LUT R6, R21, 0x80000000, R6, 0x48, !PT ;  /* 0x8000000015067812 */ /* 0x000fc800078e4806 */
[----:B------:R-:W-:Y:S01]  /*2310*/  LOP3.LUT R6, R6, 0x7f800000, RZ, 0xfc, !PT ;  /* 0x7f80000006067812 */ /* 0x000fe200078efcff */
[----:B------:R-:W-:Y:S06]  /*2320*/  BRA `(.L_x_36404) ;  /* 0x0000000000147947 */ /* 0x000fec0003800000 */
.L_x_36398:
[----:B------:R-:W-:Y:S01]  /*2330*/  LOP3.LUT R6, R21, 0x80000000, R6, 0x48, !PT ;  /* 0x8000000015067812 */ /* 0x000fe200078e4806 */
[----:B------:R-:W-:Y:S06]  /*2340*/  BRA `(.L_x_36404) ;  /* 0x00000000000c7947 */ /* 0x000fec0003800000 */
.L_x_36397:
[----:B------:R-:W0:Y:S01]  /*2350*/  MUFU.RSQ R6, -QNAN ;  /* 0xffc0000000067908 */ /* 0x000e220000001400 */
[----:B------:R-:W-:Y:S05]  /*2360*/  BRA `(.L_x_36404) ;  /* 0x0000000000047947 */ /* 0x000fea0003800000 */
.L_x_36396:
[----:B------:R-:W-:-:S07]  /*2370*/  FADD.FTZ R6, R6, R11 ;  /* 0x0000000b06067221 */ /* 0x000fce0000010000 */
.L_x_36404:
[----:B------:R-:W-:Y:S05]  /*2380*/  BSYNC.RECONVERGENT B1 ;  /* 0x0000000000017941 */ /* 0x000fea0003800200 */
.L_x_36394:
[----:B------:R-:W-:Y:S01]  /*2390*/  HFMA2 R19, -RZ, RZ, 0, 0 ;  /* 0x00000000ff137431 */ /* 0x000fe200000001ff */
[----:B------:R-:W-:-:S04]  /*23a0*/  MOV R18, R20 ;  /* 0x0000001400127202 */ /* 0x000fc80000000f00 */
[----:B0-----:R-:W-:Y:S05]  /*23b0*/  RET.REL.NODEC R18 `(_Z15SoftmaxWarpImplI24ElementwiseScaleMaskLoadIffbE11DirectStoreIffEfLi2ELi6ELi32ELi1ELb0EL9Algorithm0EEvT_T0_ll) ;  /* 0xffffffdc12107950 */ /* 0x001fea0003c3ffff */
.L_x_36405:
        /* <DEDUP_REMOVED lines=12> */
.L_x_37978:


//--------------------- .text._Z15SoftmaxWarpImplI24ElementwiseScaleMaskLoadIffbE11DirectStoreIffEfLi2ELi4ELi32ELi1ELb1EL9Algorithm0EEvT_T0_ll --------------------------
	.section	.text._Z15SoftmaxWarpImplI24ElementwiseScaleMaskLoadIffbE11DirectStoreIffEfLi2ELi4ELi32ELi1ELb1EL9Algorithm0EEvT_T0_ll,"ax",@progbits
	.align	128
        .global         _Z15SoftmaxWarpImplI24ElementwiseScaleMaskLoadIffbE11DirectStoreIffEfLi2ELi4ELi32ELi1ELb1EL9Algorithm0EEvT_T0_ll
        .type           _Z15SoftmaxWarpImplI24ElementwiseScaleMaskLoadIffbE11DirectStoreIffEfLi2ELi4ELi32ELi1ELb1EL9Algorithm0EEvT_T0_ll,@function
        .size           _Z15SoftmaxWarpImplI24ElementwiseScaleMaskLoadIffbE11DirectStoreIffEfLi2ELi4ELi32ELi1ELb1EL9Algorithm0EEvT_T0_ll,(.L_x_37979 - _Z15SoftmaxWarpImplI24ElementwiseScaleMaskLoadIffbE11DirectStoreIffEfLi2ELi4ELi32ELi1ELb1EL9Algorithm0EEvT_T0_ll)
        .other          _Z15SoftmaxWarpImplI24ElementwiseScaleMaskLoadIffbE11DirectStoreIffEfLi2ELi4ELi32ELi1ELb1EL9Algorithm0EEvT_T0_ll,@"STO_CUDA_ENTRY STV_DEFAULT"
_Z15SoftmaxWarpImplI24ElementwiseScaleMaskLoadIffbE11DirectStoreIffEfLi2ELi4ELi32ELi1ELb1EL9Algorithm0EEvT_T0_ll:
.text._Z15SoftmaxWarpImplI24ElementwiseScaleMaskLoadIffbE11DirectStoreIffEfLi2ELi4ELi32ELi1ELb1EL9Algorithm0EEvT_T0_ll:
        /* <DEDUP_REMOVED lines=27> */
.L_x_36406:
        /* <DEDUP_REMOVED lines=15> */
[----:B0-----:R-:W-:-:S05]  /*02a0*/  SHF.L.U32 R18, R18, 0x1, RZ ;  /* 0x0000000112127819 */ /* 0x001fca00000006ff */
[----:B------:R-:W-:-:S07]  /*02b0*/  VIADD R10, R18, 0x40 ;  /* 0x00000040120a7836 */ /* 0x000fce0000000000 */
.L_x_36425:
[-C--:B--2---:R-:W-:Y:S01]  /*02c0*/  ISETP.GE.U32.AND P0, PT, R18, R8.reuse, PT ;  /* 0x000000081200720c */ /* 0x084fe20003f06070 */
[----:B------:R-:W-:Y:S01]  /*02d0*/  BSSY.RECONVERGENT B1, `(.L_x_36408) ;  /* 0x000002b000017945 */ /* 0x000fe20003800200 */
[----:B------:R-:W-:Y:S01]  /*02e0*/  ISETP.GE.U32.AND P1, PT, R10, R8, PT ;  /* 0x000000080a00720c */ /* 0x000fe20003f26070 */
[----:B0-----:R-:W-:Y:S01]  /*02f0*/  IMAD.MOV.U32 R22, RZ, RZ, -0x800000 ;  /* 0xff800000ff167424 */ /* 0x001fe200078e00ff */
[-C--:B------:R-:W-:Y:S01]  /*0300*/  ISETP.GE.AND.EX P0, PT, RZ, R9.reuse, PT, P0 ;  /* 0x00000009ff00720c */ /* 0x080fe20003f06300 */
[----:B------:R-:W-:Y:S01]  /*0310*/  IMAD.MOV.U32 R20, RZ, RZ, -0x800000 ;  /* 0xff800000ff147424 */ /* 0x000fe200078e00ff */
[----:B------:R-:W-:Y:S02]  /*0320*/  ISETP.GE.AND.EX P1, PT, RZ, R9, PT, P1 ;  /* 0x00000009ff00720c */ /* 0x000fe40003f26310 */
[----:B------:R-:W-:Y:S02]  /*0330*/  MOV R5, 0xff800000 ;  /* 0xff80000000057802 */ /* 0x000fe40000000f00 */
[----:B------:R-:W-:-:S02]  /*0340*/  MOV R4, 0xff800000 ;  /* 0xff80000000047802 */ /* 0x000fc40000000f00 */
[----:B------:R-:W-:-:S05]  /*0350*/  MOV R13, 0xff800000 ;  /* 0xff800000000d7802 */ /* 0x000fca0000000f00 */
[----:B---3--:R-:W-:Y:S05]  /*0360*/  @P0 BRA `(.L_x_36409) ;  /* 0x0000000000840947 */ /* 0x008fea0003800000 */
        /* <DEDUP_REMOVED lines=33> */
.L_x_36409:
[----:B------:R-:W-:Y:S05]  /*0580*/  BSYNC.RECONVERGENT B1 ;  /* 0x0000000000017941 */ /* 0x000fea0003800200 */
.L_x_36408:
[----:B------:R-:W-:Y:S04]  /*0590*/  BSSY.RECONVERGENT B1, `(.L_x_36410) ;  /* 0x0000022000017945 */ /* 0x000fe80003800200 */
[----:B------:R-:W-:Y:S05]  /*05a0*/  @P1 BRA `(.L_x_36411) ;  /* 0x0000000000801947 */ /* 0x000fea0003800000 */
[----:B------:R-:W-:Y:S01]  /*05b0*/  IMAD.MOV.U32 R11, RZ, RZ, RZ ;  /* 0x000000ffff0b7224 */ /* 0x000fe200078e00ff */
[----:B-1----:R-:W-:Y:S01]  /*05c0*/  R2UR UR4, R6 ;  /* 0x00000000060472ca */ /* 0x002fe200000e0000 */
[----:B------:R-:W-:Y:S01]  /*05d0*/  IMAD R0, R16, UR46, RZ ;  /* 0x0000002e10007c24 */ /* 0x000fe2000f8e02ff */
        /* <DEDUP_REMOVED lines=29> */
.L_x_36411:
[----:B------:R-:W-:Y:S05]  /*07b0*/  BSYNC.RECONVERGENT B1 ;  /* 0x0000000000017941 */ /* 0x000fea0003800200 */
.L_x_36410:
        /* <DEDUP_REMOVED lines=36> */
[----:B------:R-:W-:Y:S01]  /*0a00*/  SHF.L.U32 R0, R0, 0x17, RZ ;  /* 0x0000001700007819 */ /* 0x000fe200000006ff */
[----:B------:R-:W-:Y:S01]  /*0a10*/  FFMA R13, R14, 1.925963033500011079e-08, R13 ;  /* 0x32a570600e0d7823 */ /* 0x000fe2000000000d */
[----:B------:R-:W0:Y:S01]  /*0a20*/  MUFU.EX2 R5, R5 ;  /* 0x0000000500057308 */ /* 0x000e220000000800 */
[----:B------:R-:W-:Y:S01]  /*0a30*/  FFMA R15, R4, 1.925963033500011079e-08, R15 ;  /* 0x32a57060040f7823 */ /* 0x000fe2000000000f */
[----:B------:R-:W-:-:S02]  /*0a40*/  IMAD.SHL.U32 R2, R2, 0x800000, RZ ;  /* 0x0080000002027824 */ /* 0x000fc400078e00ff */
[----:B------:R-:W-:-:S04]  /*0a50*/  IMAD.SHL.U32 R12, R12, 0x800000, RZ ;  /* 0x008000000c0c7824 */ /* 0x000fc800078e00ff */
[----:B------:R-:W2:Y:S08]  /*0a60*/  MUFU.EX2 R13, R13 ;  /* 0x0000000d000d7308 */ /* 0x000eb00000000800 */
[----:B------:R-:W3:Y:S01]  /*0a70*/  MUFU.EX2 R14, R11 ;  /* 0x0000000b000e7308 */ /* 0x000ee20000000800 */
[----:B0-----:R-:W-:Y:S01]  /*0a80*/  FMUL R4, R0, R5 ;  /* 0x0000000500047220 */ /* 0x001fe20000400000 */
[----:B------:R-:W-:-:S03]  /*0a90*/  SHF.L.U32 R5, R3, 0x17, RZ ;  /* 0x0000001703057819 */ /* 0x000fc600000006ff */
[----:B------:R-:W-:-:S03]  /*0aa0*/  FADD R0, RZ, R4 ;  /* 0x00000004ff007221 */ /* 0x000fc60000000000 */
[----:B------:R-:W0:Y:S01]  /*0ab0*/  MUFU.EX2 R15, R15 ;  /* 0x0000000f000f7308 */ /* 0x000e220000000800 */
[----:B--2---:R-:W-:Y:S01]  /*0ac0*/  FMUL R3, R2, R13 ;  /* 0x0000000d02037220 */ /* 0x004fe20000400000 */
[----:B---3--:R-:W-:-:S03]  /*0ad0*/  FMUL R2, R5, R14 ;  /* 0x0000000e05027220 */ /* 0x008fc60000400000 */
        /* <DEDUP_REMOVED lines=13> */
.L_x_36437:
        /* <DEDUP_REMOVED lines=11> */
[----:B01----:R-:W-:Y:S05]  /*0c60*/  CALL.REL.NOINC `($__internal_602_$__cuda_sm3x_div_rn_noftz_f32_slowpath) ;  /* 0x0000000c00147944 */ /* 0x003fea0003c00000 */
[----:B------:R-:W-:-:S07]  /*0c70*/  MOV R12, R4 ;  /* 0x00000004000c7202 */ /* 0x000fce0000000f00 */
.L_x_36414:
[----:B------:R-:W-:Y:S05]  /*0c80*/  BSYNC.RECONVERGENT B1 ;  /* 0x0000000000017941 */ /* 0x000fea0003800200 */
.L_x_36413:
        /* <DEDUP_REMOVED lines=11> */
[----:B01----:R-:W-:Y:S05]  /*0d40*/  CALL.REL.NOINC `($__internal_602_$__cuda_sm3x_div_rn_noftz_f32_slowpath) ;  /* 0x0000000800dc7944 */ /* 0x003fea0003c00000 */
[----:B------:R-:W-:-:S07]  /*0d50*/  MOV R13, R4 ;  /* 0x00000004000d7202 */ /* 0x000fce0000000f00 */
.L_x_36416:
[----:B------:R-:W-:Y:S05]  /*0d60*/  BSYNC.RECONVERGENT B1 ;  /* 0x0000000000017941 */ /* 0x000fea0003800200 */
.L_x_36415:
        /* <DEDUP_REMOVED lines=13> */
.L_x_36418:
[----:B------:R-:W-:Y:S05]  /*0e40*/  BSYNC.RECONVERGENT B1 ;  /* 0x0000000000017941 */ /* 0x000fea0003800200 */
.L_x_36417:
        /* <DEDUP_REMOVED lines=13> */
.L_x_36420:
[----:B------:R-:W-:Y:S05]  /*0f20*/  BSYNC.RECONVERGENT B1 ;  /* 0x0000000000017941 */ /* 0x000fea0003800200 */
.L_x_36419:
[----:B------:R-:W-:Y:S01]  /*0f30*/  ISETP.GE.U32.AND P1, PT, R10, UR44, PT ;  /* 0x0000002c0a007c0c */ /* 0x000fe2000bf26070 */
[----:B------:R-:W-:Y:S03]  /*0f40*/  BSSY.RECONVERGENT B1, `(.L_x_36421) ;  /* 0x0000013000017945 */ /* 0x000fe60003800200 */
[----:B------:R-:W-:Y:S01]  /*0f50*/  ISETP.GE.AND.EX P1, PT, RZ, UR45, PT, P1 ;  /* 0x0000002dff007c0c */ /* 0x000fe2000bf26310 */
        /* <DEDUP_REMOVED lines=17> */
.L_x_36422:
[----:B------:R-:W-:Y:S05]  /*1070*/  BSYNC.RECONVERGENT B1 ;  /* 0x0000000000017941 */ /* 0x000fea0003800200 */
.L_x_36421:
[----:B------:R-:W-:Y:S04]  /*1080*/  BSSY.RECONVERGENT B1, `(.L_x_36423) ;  /* 0x0000011000017945 */ /* 0x000fe80003800200 */
[----:B------:R-:W-:Y:S05]  /*1090*/  @P1 BRA `(.L_x_36424) ;  /* 0x00000000003c1947 */ /* 0x000fea0003800000 */
[----:B------:R-:W-:Y:S01]  /*10a0*/  MOV R11, RZ ;  /* 0x000000ff000b7202 */ /* 0x000fe20000000f00 */
[----:B------:R-:W-:Y:S01]  /*10b0*/  IMAD R0, R16, UR42, RZ ;  /* 0x0000002a10007c24 */ /* 0x000fe2000f8e02ff */
        /* <DEDUP_REMOVED lines=13> */
.L_x_36424:
[----:B------:R-:W-:Y:S05]  /*1190*/  BSYNC.RECONVERGENT B1 ;  /* 0x0000000000017941 */ /* 0x000fea0003800200 */
.L_x_36423:
[----:B------:R-:W-:-:S04]  /*11a0*/  IADD3 R17, P0, PT, R19, R17, RZ ;  /* 0x0000001113117210 */ /* 0x000fc80007f1e0ff */
[----:B------:R-:W-:Y:S02]  /*11b0*/  LEA.HI.X.SX32 R16, R19, R16, 0x1, P0 ;  /* 0x0000001013107211 */ /* 0x000fe400000f0eff */
[----:B------:R-:W-:-:S04]  /*11c0*/  ISETP.GE.U32.AND P0, PT, R17, UR48, PT ;  /* 0x0000003011007c0c */ /* 0x000fc8000bf06070 */
[----:B------:R-:W-:-:S13]  /*11d0*/  ISETP.GE.AND.EX P0, PT, R16, UR49, PT, P0 ;  /* 0x0000003110007c0c */ /* 0x000fda000bf06300 */
[----:B------:R-:W-:Y:S05]  /*11e0*/  @!P0 BRA `(.L_x_36425) ;  /* 0xfffffff000348947 */ /* 0x000fea000383ffff */
[----:B------:R-:W-:Y:S05]  /*11f0*/  BSYNC B0 ;  /* 0x0000000000007941 */ /* 0x000fea0003800000 */
.L_x_36407:
[----:B------:R-:W-:Y:S05]  /*1200*/  EXIT ;  /* 0x000000000000794d */ /* 0x000fea0003800000 */
.L_x_36412:
[----:B------:R-:W-:Y:S01]  /*1210*/  HFMA2 R12, -RZ, RZ, 0, 9.5367431640625e-07 ;  /* 0x00000010ff0c7431 */ /* 0x000fe200000001ff */
[----:B------:R-:W-:Y:S01]  /*1220*/  BSSY B1, `(.L_x_36426) ;  /* 0x0000006000017945 */ /* 0x000fe20003800000 */
[----:B------:R-:W-:Y:S01]  /*1230*/  IMAD.MOV.U32 R11, RZ, RZ, 0x1f ;  /* 0x0000001fff0b7424 */ /* 0x000fe200078e00ff */
[----:B------:R-:W-:-:S07]  /*1240*/  MOV R15, 0xffffffff ;  /* 0xffffffff000f7802 */ /* 0x000fce0000000f00 */
[----:B-1----:R-:W-:Y:S05]  /*1250*/  WARPSYNC.COLLECTIVE R15, `(.L_x_36427) ;  /* 0x000000000f087348 */ /* 0x002fea0003c00000 */
[----:B------:R0:W2:Y:S02]  /*1260*/  SHFL.BFLY P6, R14, R13, R12, R11 ;  /* 0x0c00000c0d0e7389 */ /* 0x0000a400000c000b */
[----:B012---:R-:W-:Y:S05]  /*1270*/  ENDCOLLECTIVE ;  /* 0x000000000000791b */ /* 0x007fea0003800000 */
.L_x_36427:
[----:B------:R-:W-:Y:S05]  /*1280*/  BSYNC B1 ;  /* 0x0000000000017941 */ /* 0x000fea0003800000 */
.L_x_36426:
        /* <DEDUP_REMOVED lines=8> */
.L_x_36428:
[----:B------:R-:W-:Y:S01]  /*1310*/  IMAD.MOV.U32 R12, RZ, RZ, 0x4 ;  /* 0x00000004ff0c7424 */ /* 0x000fe200078e00ff */
[----:B------:R-:W-:-:S04]  /*1320*/  FMNMX R0, R13, R14, !PT ;  /* 0x0000000e0d007209 */ /* 0x000fc80007800000 */
[----:B------:R-:W-:-:S07]  /*1330*/  MOV R13, R0 ;  /* 0x00000000000d7202 */ /* 0x000fce0000000f00 */
[----:B------:R-:W-:Y:S05]  /*1340*/  WARPSYNC.COLLECTIVE R15, `(.L_x_36429) ;  /* 0x000000000f087348 */ /* 0x000fea0003c00000 */
[----:B------:R0:W1:Y:S02]  /*1350*/  SHFL.BFLY P6, R14, R13, R12, R11 ;  /* 0x0c00000c0d0e7389 */ /* 0x00006400000c000b */
[----:B01----:R-:W-:Y:S05]  /*1360*/  ENDCOLLECTIVE ;  /* 0x000000000000791b */ /* 0x003fea0003800000 */
.L_x_36429:
[----:B------:R-:W-:Y:S01]  /*1370*/  IMAD.MOV.U32 R12, RZ, RZ, 0x2 ;  /* 0x00000002ff0c7424 */ /* 0x000fe200078e00ff */
[----:B------:R-:W-:-:S04]  /*1380*/  FMNMX R2, R0, R14, !PT ;  /* 0x0000000e00027209 */ /* 0x000fc80007800000 */
[----:B------:R-:W-:-:S07]  /*1390*/  MOV R13, R2 ;  /* 0x00000002000d7202 */ /* 0x000fce0000000f00 */
[----:B------:R-:W-:Y:S05]  /*13a0*/  WARPSYNC.COLLECTIVE R15, `(.L_x_36430) ;  /* 0x000000000f087348 */ /* 0x000fea0003c00000 */
[----:B------:R0:W1:Y:S02]  /*13b0*/  SHFL.BFLY P6, R14, R13, R12, R11 ;  /* 0x0c00000c0d0e7389 */ /* 0x00006400000c000b */
[----:B01----:R-:W-:Y:S05]  /*13c0*/  ENDCOLLECTIVE ;  /* 0x000000000000791b */ /* 0x003fea0003800000 */
.L_x_36430:
[----:B------:R-:W-:Y:S01]  /*13d0*/  IMAD.MOV.U32 R12, RZ, RZ, 0x1 ;  /* 0x00000001ff0c7424 */ /* 0x000fe200078e00ff */
[----:B------:R-:W-:Y:S01]  /*13e0*/  FMNMX R3, R2, R14, !PT ;  /* 0x0000000e02037209 */ /* 0x000fe20007800000 */
[----:B------:R-:W-:-:S03]  /*13f0*/  IMAD.MOV.U32 R2, RZ, RZ, 0x437c0000 ;  /* 0x437c0000ff027424 */ /* 0x000fc600078e00ff */
[----:B------:R-:W-:-:S07]  /*1400*/  MOV R13, R3 ;  /* 0x00000003000d7202 */ /* 0x000fce0000000f00 */
[----:B------:R-:W-:Y:S05]  /*1410*/  WARPSYNC.COLLECTIVE R15, `(.L_x_36431) ;  /* 0x000000000f087348 */ /* 0x000fea0003c00000 */
[----:B------:R0:W1:Y:S02]  /*1420*/  SHFL.BFLY P6, R14, R13, R12, R11 ;  /* 0x0c00000c0d0e7389 */ /* 0x00006400000c000b */
[----:B01----:R-:W-:Y:S05]  /*1430*/  ENDCOLLECTIVE ;  /* 0x000000000000791b */ /* 0x003fea0003800000 */
.L_x_36431:
        /* <DEDUP_REMOVED lines=47> */
.L_x_36432:
[----:B------:R-:W-:Y:S02]  /*1730*/  HFMA2 R12, -RZ, RZ, 0, 4.76837158203125e-07 ;  /* 0x00000008ff0c7431 */ /* 0x000fe400000001ff */
[----:B------:R-:W-:-:S04]  /*1740*/  FADD R5, R13, R14 ;  /* 0x0000000e0d057221 */ /* 0x000fc80000000000 */
[----:B------:R-:W-:-:S07]  /*1750*/  IMAD.MOV.U32 R13, RZ, RZ, R5 ;  /* 0x000000ffff0d7224 */ /* 0x000fce00078e0005 */
[----:B------:R-:W-:Y:S05]  /*1760*/  WARPSYNC.COLLECTIVE R15, `(.L_x_36433) ;  /* 0x000000000f087348 */ /* 0x000fea0003c00000 */
[----:B------:R0:W1:Y:S02]  /*1770*/  SHFL.BFLY P6, R14, R13, R12, R11 ;  /* 0x0c00000c0d0e7389 */ /* 0x00006400000c000b */
[----:B01----:R-:W-:Y:S05]  /*1780*/  ENDCOLLECTIVE ;  /* 0x000000000000791b */ /* 0x003fea0003800000 */
.L_x_36433:
[----:B------:R-:W-:Y:S01]  /*1790*/  MOV R12, 0x4 ;  /* 0x00000004000c7802 */ /* 0x000fe20000000f00 */
[----:B------:R-:W-:-:S04]  /*17a0*/  FADD R20, R5, R14 ;  /* 0x0000000e05147221 */ /* 0x000fc80000000000 */
[----:B------:R-:W-:-:S07]  /*17b0*/  IMAD.MOV.U32 R13, RZ, RZ, R20 ;  /* 0x000000ffff0d7224 */ /* 0x000fce00078e0014 */
[----:B------:R-:W-:Y:S05]  /*17c0*/  WARPSYNC.COLLECTIVE R15, `(.L_x_36434) ;  /* 0x000000000f087348 */ /* 0x000fea0003c00000 */
[----:B------:R0:W1:Y:S02]  /*17d0*/  SHFL.BFLY P6, R14, R13, R12, R11 ;  /* 0x0c00000c0d0e7389 */ /* 0x00006400000c000b */
[----:B01----:R-:W-:Y:S05]  /*17e0*/  ENDCOLLECTIVE ;  /* 0x000000000000791b */ /* 0x003fea0003800000 */
.L_x_36434:
[----:B------:R-:W-:Y:S02]  /*17f0*/  HFMA2 R12, -RZ, RZ, 0, 1.1920928955078125e-07 ;  /* 0x00000002ff0c7431 */ /* 0x000fe400000001ff */
[----:B------:R-:W-:-:S04]  /*1800*/  FADD R21, R20, R14 ;  /* 0x0000000e14157221 */ /* 0x000fc80000000000 */
[----:B------:R-:W-:-:S07]  /*1810*/  IMAD.MOV.U32 R13, RZ, RZ, R21 ;  /* 0x000000ffff0d7224 */ /* 0x000fce00078e0015 */
[----:B------:R-:W-:Y:S05]  /*1820*/  WARPSYNC.COLLECTIVE R15, `(.L_x_36435) ;  /* 0x000000000f087348 */ /* 0x000fea0003c00000 */
[----:B------:R0:W1:Y:S02]  /*1830*/  SHFL.BFLY P6, R14, R13, R12, R11 ;  /* 0x0c00000c0d0e7389 */ /* 0x00006400000c000b */
[----:B01----:R-:W-:Y:S05]  /*1840*/  ENDCOLLECTIVE ;  /* 0x000000000000791b */ /* 0x003fea0003800000 */
.L_x_36435:
[----:B------:R-:W-:Y:S01]  /*1850*/  MOV R12, 0x1 ;  /* 0x00000001000c7802 */ /* 0x000fe20000000f00 */
[----:B------:R-:W-:-:S04]  /*1860*/  FADD R22, R21, R14 ;  /* 0x0000000e15167221 */ /* 0x000fc80000000000 */
[----:B------:R-:W-:-:S07]  /*1870*/  IMAD.MOV.U32 R13, RZ, RZ, R22 ;  /* 0x000000ffff0d7224 */ /* 0x000fce00078e0016 */
[----:B------:R-:W-:Y:S05]  /*1880*/  WARPSYNC.COLLECTIVE R15, `(.L_x_36436) ;  /* 0x000000000f087348 */ /* 0x000fea0003c00000 */
[----:B------:R0:W1:Y:S02]  /*1890*/  SHFL.BFLY P6, R14, R13, R12, R11 ;  /* 0x0c00000c0d0e7389 */ /* 0x00006400000c000b */
[----:B01----:R-:W-:Y:S05]  /*18a0*/  ENDCOLLECTIVE ;  /* 0x000000000000791b */ /* 0x003fea0003800000 */
.L_x_36436:
[----:B------:R-:W-:Y:S05]  /*18b0*/  BRA `(.L_x_36437) ;  /* 0xfffffff000bc7947 */ /* 0x000fea000383ffff */
        .weak           $__internal_602_$__cuda_sm3x_div_rn_noftz_f32_slowpath
        .type           $__internal_602_$__cuda_sm3x_div_rn_noftz_f32_slowpath,@function
        .size           $__internal_602_$__cuda_sm3x_div_rn_noftz_f32_slowpath,(.L_x_37979 - $__internal_602_$__cuda_sm3x_div_rn_noftz_f32_slowpath)
$__internal_602_$__cuda_sm3x_div_rn_noftz_f32_slowpath:
        /* <DEDUP_REMOVED lines=35> */
.L_x_36439:
        /* <DEDUP_REMOVED lines=51> */
.L_x_36446:
[----:B------:R-:W-:-:S04]  /*1e20*/  LOP3.LUT R4, R4, 0x80000000, RZ, 0xc0, !PT ;  /* 0x8000000004047812 */ /* 0x000fc800078ec0ff */
[----:B------:R-:W-:Y:S01]  /*1e30*/  LOP3.LUT R4, R4, 0x7f800000, RZ, 0xfc, !PT ;  /* 0x7f80000004047812 */ /* 0x000fe200078efcff */
[----:B------:R-:W-:Y:S06]  /*1e40*/  BRA `(.L_x_36447) ;  /* 0x0000000000047947 */ /* 0x000fec0003800000 */
.L_x_36445:
[----:B------:R-:W-:-:S07]  /*1e50*/  LEA R4, R22, R4, 0x17 ;  /* 0x0000000416047211 */ /* 0x000fce00078eb8ff */
.L_x_36447:
[----:B------:R-:W-:Y:S05]  /*1e60*/  BSYNC.RECONVERGENT B3 ;  /* 0x0000000000037941 */ /* 0x000fea0003800200 */
.L_x_36444:
[----:B------:R-:W-:Y:S05]  /*1e70*/  BRA `(.L_x_36448) ;  /* 0x0000000000207947 */ /* 0x000fea0003800000 */
.L_x_36443:
[----:B------:R-:W-:-:S04]  /*1e80*/  LOP3.LUT R4, R21, 0x80000000, R4, 0x48, !PT ;  /* 0x8000000015047812 */ /* 0x000fc800078e4804 */
[----:B------:R-:W-:Y:S01]  /*1e90*/  LOP3.LUT R4, R4, 0x7f800000, RZ, 0xfc, !PT ;  /* 0x7f80000004047812 */ /* 0x000fe200078efcff */
[----:B------:R-:W-:Y:S06]  /*1ea0*/  BRA `(.L_x_36448) ;  /* 0x0000000000147947 */ /* 0x000fec0003800000 */
.L_x_36442:
[----:B------:R-:W-:Y:S01]  /*1eb0*/  LOP3.LUT R4, R21, 0x80000000, R4, 0x48, !PT ;  /* 0x8000000015047812 */ /* 0x000fe200078e4804 */
[----:B------:R-:W-:Y:S06]  /*1ec0*/  BRA `(.L_x_36448) ;  /* 0x00000000000c7947 */ /* 0x000fec0003800000 */
.L_x_36441:
[----:B------:R-:W0:Y:S01]  /*1ed0*/  MUFU.RSQ R4, -QNAN ;  /* 0xffc0000000047908 */ /* 0x000e220000001400 */
[----:B------:R-:W-:Y:S05]  /*1ee0*/  BRA `(.L_x_36448) ;  /* 0x0000000000047947 */ /* 0x000fea0003800000 */
.L_x_36440:
[----:B------:R-:W-:-:S07]  /*1ef0*/  FADD.FTZ R4, R4, R5 ;  /* 0x0000000504047221 */ /* 0x000fce0000010000 */
.L_x_36448:
[----:B------:R-:W-:Y:S05]  /*1f00*/  BSYNC.RECONVERGENT B2 ;  /* 0x0000000000027941 */ /* 0x000fea0003800200 */
.L_x_36438:
[----:B------:R-:W-:-:S04]  /*1f10*/  IMAD.MOV.U32 R21, RZ, RZ, 0x0 ;  /* 0x00000000ff157424 */ /* 0x000fc800078e00ff */
[----:B0-----:R-:W-:Y:S05]  /*1f20*/  RET.REL.NODEC R20 `(_Z15SoftmaxWarpImplI24ElementwiseScaleMaskLoadIffbE11DirectStoreIffEfLi2ELi4ELi32ELi1ELb1EL9Algorithm0EEvT_T0_ll) ;  /* 0xffffffe014347950 */ /* 0x001fea0003c3ffff */
.L_x_36449:
        /* <DEDUP_REMOVED lines=13> */
.L_x_37979:


//--------------------- .text._Z15SoftmaxWarpImplI24ElementwiseScaleMaskLoadIffbE11DirectStoreIffEfLi2ELi4ELi32ELi1ELb0EL9Algorithm0EEvT_T0_ll --------------------------
	.section	.text._Z15SoftmaxWarpImplI24ElementwiseScaleMaskLoadIffbE11DirectStoreIffEfLi2ELi4ELi32ELi1ELb0EL9Algorithm0EEvT_T0_ll,"ax",@progbits
	.align	128
        .global         _Z15SoftmaxWarpImplI24ElementwiseScaleMaskLoadIffbE11DirectStoreIffEfLi2ELi4ELi32ELi1ELb0EL9Algorithm0EEvT_T0_ll
        .type           _Z15SoftmaxWarpImplI24ElementwiseScaleMaskLoadIffbE11DirectStoreIffEfLi2ELi4ELi32ELi1ELb0EL9Algorithm0EEvT_T0_ll,@function
        .size           _Z15SoftmaxWarpImplI24ElementwiseScaleMaskLoadIffbE11DirectStoreIffEfLi2ELi4ELi32ELi1ELb0EL9Algorithm0EEvT_T0_ll,(.L_x_37980 - _Z15SoftmaxWarpImplI24ElementwiseScaleMaskLoadIffbE11DirectStoreIffEfLi2ELi4ELi32ELi1ELb0EL9Algorithm0EEvT_T0_ll)
        .other          _Z15SoftmaxWarpImplI24ElementwiseScaleMaskLoadIffbE11DirectStoreIffEfLi2ELi4ELi32ELi1ELb0EL9Algorithm0EEvT_T0_ll,@"STO_CUDA_ENTRY STV_DEFAULT"
_Z15SoftmaxWarpImplI24ElementwiseScaleMaskLoadIffbE11DirectStoreIffEfLi2ELi4ELi32ELi1ELb0EL9Algorithm0EEvT_T0_ll:
.text._Z15SoftmaxWarpImplI24ElementwiseScaleMaskLoadIffbE11DirectStoreIffEfLi2ELi4ELi32ELi1ELb0EL9Algorithm0EEvT_T0_ll:
        /* <DEDUP_REMOVED lines=24> */
.L_x_36450:
        /* <DEDUP_REMOVED lines=14> */
.L_x_36460:
[----:B-1----:R-:W1:Y:S01]  /*0260*/  LDC.64 R4, c[0x0][0x390] ;  /* 0x0000e400ff047b82 */ /* 0x002e620000000a00 */
[----:B------:R-:W-:Y:S01]  /*0270*/  MOV R3, RZ ;  /* 0x000000ff00037202 */ /* 0x000fe20000000f00 */
[----:B------:R-:W-:Y:S01]  /*0280*/  IMAD.MOV.U32 R2, RZ, RZ, R8 ;  /* 0x000000ffff027224 */ /* 0x000fe200078e0008 */
[C---:B--2---:R-:W-:Y:S02]  /*0290*/  R2UR UR4, R6.reuse ;  /* 0x00000000060472ca */ /* 0x044fe400000e0000 */
[C---:B------:R-:W-:Y:S02]  /*02a0*/  R2UR UR5, R7.reuse ;  /* 0x00000000070572ca */ /* 0x040fe400000e0000 */
[----:B------:R-:W-:Y:S02]  /*02b0*/  R2UR UR6, R6 ;  /* 0x00000000060672ca */ /* 0x000fe400000e0000 */
[----:B------:R-:W-:Y:S01]  /*02c0*/  R2UR UR7, R7 ;  /* 0x00000000070772ca */ /* 0x000fe200000e0000 */
[----:B-1----:R-:W-:-:S02]  /*02d0*/  IMAD R0, R9, R4, RZ ;  /* 0x0000000409007224 */ /* 0x002fc400078e02ff */
[----:B------:R-:W-:-:S04]  /*02e0*/  IMAD.WIDE.U32 R2, R10, R4, R2 ;  /* 0x000000040a027225 */ /* 0x000fc800078e0002 */
[----:B------:R-:W-:Y:S01]  /*02f0*/  IMAD R5, R10, R5, R0 ;  /* 0x000000050a057224 */ /* 0x000fe200078e0200 */
[----:B------:R-:W-:-:S03]  /*0300*/  IADD3 R13, P1, PT, R2, 0x40, RZ ;  /* 0x00000040020d7810 */ /* 0x000fc60007f3e0ff */
[----:B------:R-:W-:-:S05]  /*0310*/  IMAD.IADD R5, R3, 0x1, R5 ;  /* 0x0000000103057824 */ /* 0x000fca00078e0205 */
[----:B------:R-:W-:Y:S02]  /*0320*/  LEA.HI R17, P0, R5, R2, RZ, 0x1 ;  /* 0x0000000205117211 */ /* 0x000fe400078108ff */
[----:B------:R-:W-:Y:S02]  /*0330*/  IADD3.X R14, PT, PT, RZ, R5, RZ, P1, !PT ;  /* 0x00000005ff0e7210 */ /* 0x000fe40000ffe4ff */
[----:B------:R-:W-:Y:S01]  /*0340*/  LOP3.LUT R2, R17, 0xfffffffe, RZ, 0xc0, !PT ;  /* 0xfffffffe11027812 */ /* 0x000fe200078ec0ff */
[----:B------:R-:W-:Y:S01]  /*0350*/  IMAD.X R18, RZ, RZ, R5, P0 ;  /* 0x000000ffff127224 */ /* 0x000fe200000e0605 */
[----:B------:R-:W-:Y:S02]  /*0360*/  LEA.HI R13, P1, R14, R13, RZ, 0x1 ;  /* 0x0000000d0e0d7211 */ /* 0x000fe400078308ff */
[----:B------:R-:W-:Y:S02]  /*0370*/  IADD3 R2, P0, PT, R2, UR38, RZ ;  /* 0x0000002602027c10 */ /* 0x000fe4000ff1e0ff */
[----:B------:R-:W-:-:S02]  /*0380*/  LOP3.LUT R4, R13, 0xfffffffe, RZ, 0xc0, !PT ;  /* 0xfffffffe0d047812 */ /* 0x000fc400078ec0ff */
[----:B------:R-:W-:Y:S02]  /*0390*/  IADD3.X R3, PT, PT, R18, UR39, RZ, P0, !PT ;  /* 0x0000002712037c10 */ /* 0x000fe400087fe4ff */
[----:B------:R-:W-:Y:S02]  /*03a0*/  IADD3.X R14, PT, PT, RZ, R14, RZ, P1, !PT ;  /* 0x0000000eff0e7210 */ /* 0x000fe40000ffe4ff */
[----:B------:R-:W-:Y:S01]  /*03b0*/  IADD3 R4, P0, PT, R4, UR38, RZ ;  /* 0x0000002604047c10 */ /* 0x000fe2000ff1e0ff */
[----:B------:R1:W2:Y:S03]  /*03c0*/  LDG.E.U16 R0, desc[UR4][R2.64] ;  /* 0x0000000402007981 */ /* 0x0002a6000c1e1500 */
[----:B------:R-:W-:-:S05]  /*03d0*/  IADD3.X R5, PT, PT, R14, UR39, RZ, P0, !PT ;  /* 0x000000270e057c10 */ /* 0x000fca00087fe4ff */
[----:B------:R3:W4:Y:S01]  /*03e0*/  LDG.E.U16 R11, desc[UR6][R4.64] ;  /* 0x00000006040b7981 */ /* 0x000722000c1e1500 */
[C---:B------:R-:W-:Y:S01]  /*03f0*/  IMAD.SHL.U32 R15, R17.reuse, 0x4, RZ ;  /* 0x00000004110f7824 */ /* 0x040fe200078e00ff */
[----:B------:R-:W-:-:S04]  /*0400*/  SHF.L.U64.HI R17, R17, 0x2, R18 ;  /* 0x0000000211117819 */ /* 0x000fc80000010212 */
[----:B------:R-:W-:-:S04]  /*0410*/  LOP3.LUT R15, R15, 0xfffffff8, RZ, 0xc0, !PT ;  /* 0xfffffff80f0f7812 */ /* 0x000fc800078ec0ff */
[----:B-1----:R-:W-:Y:S02]  /*0420*/  IADD3 R2, P2, PT, R15, UR36, RZ ;  /* 0x000000240f027c10 */ /* 0x002fe4000ff5e0ff */
[----:B------:R-:W-:Y:S02]  /*0430*/  R2UR UR8, R6 ;  /* 0x00000000060872ca */ /* 0x000fe400000e0000 */
[----:B------:R-:W-:Y:S02]  /*0440*/  R2UR UR9, R7 ;  /* 0x00000000070972ca */ /* 0x000fe400000e0000 */
[----:B------:R-:W-:Y:S02]  /*0450*/  IADD3.X R3, PT, PT, R17, UR37, RZ, P2, !PT ;  /* 0x0000002511037c10 */ /* 0x000fe400097fe4ff */
[----:B---3--:R-:W-:-:S03]  /*0460*/  SHF.L.U64.HI R4, R13, 0x2, R14 ;  /* 0x000000020d047819 */ /* 0x008fc6000001020e */
[----:B------:R-:W3:Y:S01]  /*0470*/  LDG.E R14, desc[UR4][R2.64] ;  /* 0x00000004020e7981 */ /* 0x000ee2000c1e1900 */
[----:B--2---:R-:W-:-:S04]  /*0480*/  PRMT R12, R0, 0x7771, RZ ;  /* 0x00007771000c7816 */ /* 0x004fc800000000ff */
[----:B------:R-:W-:Y:S02]  /*0490*/  ISETP.NE.AND P1, PT, R12, RZ, PT ;  /* 0x000000ff0c00720c */ /* 0x000fe40003f25270 */
[----:B----4-:R-:W-:-:S04]  /*04a0*/  PRMT R12, R11, 0x7771, RZ ;  /* 0x000077710b0c7816 */ /* 0x010fc800000000ff */
[----:B------:R-:W-:Y:S02]  /*04b0*/  ISETP.NE.AND P0, PT, R12, RZ, PT ;  /* 0x000000ff0c00720c */ /* 0x000fe40003f05270 */
[----:B------:R-:W-:-:S05]  /*04c0*/  SHF.L.U32 R12, R13, 0x2, RZ ;  /* 0x000000020d0c7819 */ /* 0x000fca00000006ff */
[----:B------:R-:W-:Y:S02]  /*04d0*/  @P1 R2UR UR6, R6 ;  /* 0x00000000060612ca */ /* 0x000fe400000e0000 */
[C---:B------:R-:W-:Y:S02]  /*04e0*/  @P1 R2UR UR7, R7.reuse ;  /* 0x00000000070712ca */ /* 0x040fe400000e0000 */
[----:B------:R-:W-:Y:S02]  /*04f0*/  LOP3.LUT R12, R12, 0xfffffff8, RZ, 0xc0, !PT ;  /* 0xfffffff80c0c7812 */ /* 0x000fe400078ec0ff */
[----:B------:R-:W-:Y:S02]  /*0500*/  @P0 R2UR UR10, R6 ;  /* 0x00000000060a02ca */ /* 0x000fe400000e0000 */
[----:B------:R-:W-:Y:S02]  /*0510*/  @P0 R2UR UR11, R7 ;  /* 0x00000000070b02ca */ /* 0x000fe400000e0000 */
[----:B------:R-:W-:-:S05]  /*0520*/  IADD3 R12, P2, PT, R12, UR36, RZ ;  /* 0x000000240c0c7c10 */ /* 0x000fca000ff5e0ff */
[----:B------:R-:W2:Y:S01]  /*0530*/  @P1 LDG.E R20, desc[UR6][R2.64+0x4] ;  /* 0x0000040602141981 */ /* 0x000ea2000c1e1900 */
[----:B------:R-:W-:Y:S02]  /*0540*/  IADD3.X R13, PT, PT, R4, UR37, RZ, P2, !PT ;  /* 0x00000025040d7c10 */ /* 0x000fe400097fe4ff */
[----:B------:R-:W3:Y:S03]  /*0550*/  LDC.64 R4, c[0x0][0x398] ;  /* 0x0000e600ff047b82 */ /* 0x000ee60000000a00 */
[----:B------:R-:W4:Y:S04]  /*0560*/  LDG.E R22, desc[UR8][R12.64] ;  /* 0x000000080c167981 */ /* 0x000f28000c1e1900 */
[----:B------:R1:W5:Y:S01]  /*0570*/  @P0 LDG.E R24, desc[UR10][R12.64+0x4] ;  /* 0x0000040a0c180981 */ /* 0x000362000c1e1900 */
[----:B0-----:R-:W0:Y:S01]  /*0580*/  LDCU UR4, c[0x0][0x398] ;  /* 0x00007300ff0477ac */ /* 0x001e220008000800 */
[----:B------:R-:W-:-:S02]  /*0590*/  PRMT R11, R11, 0x7770, RZ ;  /* 0x000077700b0b7816 */ /* 0x000fc400000000ff */
[----:B------:R-:W-:Y:S02]  /*05a0*/  PRMT R0, R0, 0x7770, RZ ;  /* 0x0000777000007816 */ /* 0x000fe400000000ff */
[----:B------:R-:W-:Y:S02]  /*05b0*/  ISETP.NE.AND P3, PT, R11, RZ, PT ;  /* 0x000000ff0b00720c */ /* 0x000fe40003f65270 */
[----:B------:R-:W-:Y:S01]  /*05c0*/  ISETP.NE.AND P2, PT, R0, RZ, PT ;  /* 0x000000ff0000720c */ /* 0x000fe20003f45270 */
[----:B---3--:R-:W-:Y:S01]  /*05d0*/  FMUL R19, R14, R5 ;  /* 0x000000050e137220 */ /* 0x008fe20000400000 */
[----:B0-----:R-:W-:Y:S01]  /*05e0*/  IMAD.U32 R18, RZ, RZ, UR4 ;  /* 0x00000004ff127e24 */ /* 0x001fe2000f8e00ff */
[----:B------:R-:W-:-:S03]  /*05f0*/  MOV R17, UR4 ;  /* 0x0000000400117c02 */ /* 0x000fc60008000f00 */
[----:B------:R-:W-:Y:S01]  /*0600*/  FSEL R19, R19, R4, P2 ;  /* 0x0000000413137208 */ /* 0x000fe20001000000 */
[----:B------:R-:W-:Y:S01]  /*0610*/  UMOV UR4, 0xffffffff ;  /* 0xffffffff00047882 */ /* 0x000fe20000000000 */
[----:B--2---:R-:W-:-:S05]  /*0620*/  @P1 FMUL R18, R20, R5 ;  /* 0x0000000514121220 */ /* 0x004fca0000400000 */
[----:B-1----:R-:W-:Y:S01]  /*0630*/  FMNMX3 R13, R19, -INF , R18, !PT ;  /* 0xff800000130d7876 */ /* 0x002fe20007800012 */
[-C--:B----4-:R-:W-:Y:S01]  /*0640*/  @P3 FMUL R4, R22, R5.reuse ;  /* 0x0000000516043220 */ /* 0x090fe20000400000 */
        /* <DEDUP_REMOVED lines=27> */
[----:B------:R-:W-:Y:S02]  /*0800*/  IMAD.SHL.U32 R0, R0, 0x800000, RZ ;  /* 0x0080000000007824 */ /* 0x000fe400078e00ff */
[----:B------:R-:W-:Y:S01]  /*0810*/  FFMA R12, R19, 1.4426950216293334961, -R12 ;  /* 0x3fb8aa3b130c7823 */ /* 0x000fe2000000080c */
[----:B------:R-:W-:Y:S01]  /*0820*/  FFMA R13, R18, 1.4426950216293334961, -R13 ;  /* 0x3fb8aa3b120d7823 */ /* 0x000fe2000000080d */
[----:B------:R-:W-:-:S02]  /*0830*/  SHF.L.U32 R2, R2, 0x17, RZ ;  /* 0x0000001702027819 */ /* 0x000fc400000006ff */
[----:B------:R-:W-:Y:S01]  /*0840*/  FFMA R11, R19, 1.925963033500011079e-08, R12 ;  /* 0x32a57060130b7823 */ /* 0x000fe2000000000c */
[----:B------:R-:W-:Y:S01]  /*0850*/  FFMA.SAT R12, R14, R15, 0.5 ;  /* 0x3f0000000e0c7423 */ /* 0x000fe2000000200f */
[----:B------:R-:W-:Y:S01]  /*0860*/  FADD R15, R3, -12583039 ;  /* 0xcb40007f030f7421 */ /* 0x000fe20000000000 */
[----:B------:R-:W-:Y:S02]  /*0870*/  FFMA R13, R18, 1.925963033500011079e-08, R13 ;  /* 0x32a57060120d7823 */ /* 0x000fe4000000000d */
[----:B------:R-:W-:Y:S01]  /*0880*/  FFMA.RM R17, R12, R5, 12582913 ;  /* 0x4b4000010c117423 */ /* 0x000fe20000004005 */
[C---:B------:R-:W-:Y:S01]  /*0890*/  FFMA R15, R4.reuse, 1.4426950216293334961, -R15 ;  /* 0x3fb8aa3b040f7823 */ /* 0x040fe2000000080f */
[----:B------:R-:W0:Y:S02]  /*08a0*/  MUFU.EX2 R11, R11 ;  /* 0x0000000b000b7308 */ /* 0x000e240000000800 */
[C---:B------:R-:W-:Y:S01]  /*08b0*/  FADD R5, R17.reuse, -12583039 ;  /* 0xcb40007f11057421 */ /* 0x040fe20000000000 */
[----:B------:R-:W-:Y:S01]  /*08c0*/  FFMA R15, R4, 1.925963033500011079e-08, R15 ;  /* 0x32a57060040f7823 */ /* 0x000fe2000000000f */
[----:B------:R-:W-:-:S02]  /*08d0*/  SHF.L.U32 R17, R17, 0x17, RZ ;  /* 0x0000001711117819 */ /* 0x000fc400000006ff */
[C---:B------:R-:W-:Y:S02]  /*08e0*/  FFMA R5, R14.reuse, 1.4426950216293334961, -R5 ;  /* 0x3fb8aa3b0e057823 */ /* 0x040fe40000000805 */
[----:B------:R-:W1:Y:S02]  /*08f0*/  MUFU.EX2 R13, R13 ;  /* 0x0000000d000d7308 */ /* 0x000e640000000800 */
[----:B------:R-:W-:Y:S01]  /*0900*/  FFMA R14, R14, 1.925963033500011079e-08, R5 ;  /* 0x32a570600e0e7823 */ /* 0x000fe20000000005 */
[----:B------:R-:W-:-:S05]  /*0910*/  IMAD.SHL.U32 R5, R3, 0x800000, RZ ;  /* 0x0080000003057824 */ /* 0x000fca00078e00ff */
        /* <DEDUP_REMOVED lines=19> */
.L_x_36472:
        /* <DEDUP_REMOVED lines=11> */
[----:B0-----:R-:W-:Y:S05]  /*0b00*/  CALL.REL.NOINC `($__internal_603_$__cuda_sm3x_div_rn_noftz_f32_slowpath) ;  /* 0x0000000800e07944 */ /* 0x001fea0003c00000 */
[----:B------:R-:W-:-:S07]  /*0b10*/  IMAD.MOV.U32 R12, RZ, RZ, R4 ;  /* 0x000000ffff0c7224 */ /* 0x000fce00078e0004 */
.L_x_36453:
[----:B------:R-:W-:Y:S05]  /*0b20*/  BSYNC.RECONVERGENT B0 ;  /* 0x0000000000007941 */ /* 0x000fea0003800200 */
.L_x_36452:
        /* <DEDUP_REMOVED lines=11> */
[----:B0-----:R-:W-:Y:S05]  /*0be0*/  CALL.REL.NOINC `($__internal_603_$__cuda_sm3x_div_rn_noftz_f32_slowpath) ;  /* 0x0000000800a87944 */ /* 0x001fea0003c00000 */
[----:B------:R-:W-:-:S07]  /*0bf0*/  IMAD.MOV.U32 R13, RZ, RZ, R4 ;  /* 0x000000ffff0d7224 */ /* 0x000fce00078e0004 */
.L_x_36455:
[----:B------:R-:W-:Y:S05]  /*0c00*/  BSYNC.RECONVERGENT B0 ;  /* 0x0000000000007941 */ /* 0x000fea0003800200 */
.L_x_36454:
        /* <DEDUP_REMOVED lines=13> */
.L_x_36457:
[----:B------:R-:W-:Y:S05]  /*0ce0*/  BSYNC.RECONVERGENT B0 ;  /* 0x0000000000007941 */ /* 0x000fea0003800200 */
.L_x_36456:
        /* <DEDUP_REMOVED lines=13> */
.L_x_36459:
[----:B------:R-:W-:Y:S05]  /*0dc0*/  BSYNC.RECONVERGENT B0 ;  /* 0x0000000000007941 */ /* 0x000fea0003800200 */
.L_x_36458:
        /* <DEDUP_REMOVED lines=8> */
[----:B------:R-:W-:-:S04]  /*0e50*/  R2UR UR7, R7 ;  /* 0x00000000070772ca */ /* 0x000fc800000e0000 */
        /* <DEDUP_REMOVED lines=24> */
[----:B------:R-:W-:Y:S05]  /*0fe0*/  EXIT ;  /* 0x000000000000794d */ /* 0x000fea0003800000 */
.L_x_36451:
[----:B------:R-:W-:Y:S01]  /*0ff0*/  HFMA2 R12, -RZ, RZ, 0, 9.5367431640625e-07 ;  /* 0x00000010ff0c7431 */ /* 0x000fe200000001ff */
[----:B------:R-:W-:Y:S01]  /*1000*/  BSSY B0, `(.L_x_36461) ;  /* 0x0000006000007945 */ /* 0x000fe20003800000 */
[----:B------:R-:W-:Y:S01]  /*1010*/  IMAD.MOV.U32 R11, RZ, RZ, 0x1f ;  /* 0x0000001fff0b7424 */ /* 0x000fe200078e00ff */
[----:B------:R-:W-:-:S07]  /*1020*/  MOV R15, 0xffffffff ;  /* 0xffffffff000f7802 */ /* 0x000fce0000000f00 */
[----:B------:R-:W-:Y:S05]  /*1030*/  WARPSYNC.COLLECTIVE R15, `(.L_x_36462) ;  /* 0x000000000f087348 */ /* 0x000fea0003c00000 */
[----:B------:R0:W1:Y:S02]  /*1040*/  SHFL.BFLY P6, R14, R13, R12, R11 ;  /* 0x0c00000c0d0e7389 */ /* 0x00006400000c000b */
[----:B01----:R-:W-:Y:S05]  /*1050*/  ENDCOLLECTIVE ;  /* 0x000000000000791b */ /* 0x003fea0003800000 */
.L_x_36462:
[----:B------:R-:W-:Y:S05]  /*1060*/  BSYNC B0 ;  /* 0x0000000000007941 */ /* 0x000fea0003800000 */
.L_x_36461:
[----:B------:R-:W-:Y:S01]  /*1070*/  HFMA2 R11, -RZ, RZ, 0, 1.847743988037109375e-06 ;  /* 0x0000001fff0b7431 */ /* 0x000fe200000001ff */
[----:B------:R-:W-:Y:S01]  /*1080*/  FMNMX R13, R13, R14, !PT ;  /* 0x0000000e0d0d7209 */ /* 0x000fe20007800000 */
[----:B------:R-:W-:Y:S02]  /*1090*/  IMAD.MOV.U32 R12, RZ, RZ, 0x8 ;  /* 0x00000008ff0c7424 */ /* 0x000fe400078e00ff */
[----:B------:R-:W-:-:S07]  /*10a0*/  IMAD.MOV.U32 R15, RZ, RZ, -0x1 ;  /* 0xffffffffff0f7424 */ /* 0x000fce00078e00ff */
[----:B------:R-:W-:Y:S05]  /*10b0*/  WARPSYNC.COLLECTIVE R15, `(.L_x_36463) ;  /* 0x000000000f087348 */ /* 0x000fea0003c00000 */
[----:B------:R0:W1:Y:S02]  /*10c0*/  SHFL.BFLY P6, R14, R13, R12, R11 ;  /* 0x0c00000c0d0e7389 */ /* 0x00006400000c000b */
[----:B01----:R-:W-:Y:S05]  /*10d0*/  ENDCOLLECTIVE ;  /* 0x000000000000791b */ /* 0x003fea0003800000 */
.L_x_36463:
[----:B------:R-:W-:Y:S01]  /*10e0*/  IMAD.MOV.U32 R12, RZ, RZ, 0x4 ;  /* 0x00000004ff0c7424 */ /* 0x000fe200078e00ff */
[----:B------:R-:W-:-:S04]  /*10f0*/  FMNMX R0, R13, R14, !PT ;  /* 0x0000000e0d007209 */ /* 0x000fc80007800000 */
[----:B------:R-:W-:-:S07]  /*1100*/  MOV R13, R0 ;  /* 0x00000000000d7202 */ /* 0x000fce0000000f00 */
[----:B------:R-:W-:Y:S05]  /*1110*/  WARPSYNC.COLLECTIVE R15, `(.L_x_36464) ;  /* 0x000000000f087348 */ /* 0x000fea0003c00000 */
[----:B------:R0:W1:Y:S02]  /*1120*/  SHFL.BFLY P6, R14, R13, R12, R11 ;  /* 0x0c00000c0d0e7389 */ /* 0x00006400000c000b */
[----:B01----:R-:W-:Y:S05]  /*1130*/  ENDCOLLECTIVE ;  /* 0x000000000000791b */ /* 0x003fea0003800000 */
.L_x_36464:
[----:B------:R-:W-:Y:S01]  /*1140*/  IMAD.MOV.U32 R12, RZ, RZ, 0x2 ;  /* 0x00000002ff0c7424 */ /* 0x000fe200078e00ff */
[----:B------:R-:W-:-:S04]  /*1150*/  FMNMX R2, R0, R14, !PT ;  /* 0x0000000e00027209 */ /* 0x000fc80007800000 */
[----:B------:R-:W-:-:S07]  /*1160*/  MOV R13, R2 ;  /* 0x00000002000d7202 */ /* 0x000fce0000000f00 */
[----:B------:R-:W-:Y:S05]  /*1170*/  WARPSYNC.COLLECTIVE R15, `(.L_x_36465) ;  /* 0x000000000f087348 */ /* 0x000fea0003c00000 */
[----:B------:R0:W1:Y:S02]  /*1180*/  SHFL.BFLY P6, R14, R13, R12, R11 ;  /* 0x0c00000c0d0e7389 */ /* 0x00006400000c000b */
[----:B01----:R-:W-:Y:S05]  /*1190*/  ENDCOLLECTIVE ;  /* 0x000000000000791b */ /* 0x003fea0003800000 */
.L_x_36465:
[----:B------:R-:W-:Y:S01]  /*11a0*/  IMAD.MOV.U32 R12, RZ, RZ, 0x1 ;  /* 0x00000001ff0c7424 */ /* 0x000fe200078e00ff */
[----:B------:R-:W-:Y:S01]  /*11b0*/  FMNMX R3, R2, R14, !PT ;  /* 0x0000000e02037209 */ /* 0x000fe20007800000 */
[----:B------:R-:W-:-:S03]  /*11c0*/  IMAD.MOV.U32 R2, RZ, RZ, 0x437c0000 ;  /* 0x437c0000ff027424 */ /* 0x000fc600078e00ff */
[----:B------:R-:W-:-:S07]  /*11d0*/  MOV R13, R3 ;  /* 0x00000003000d7202 */ /* 0x000fce0000000f00 */
[----:B------:R-:W-:Y:S05]  /*11e0*/  WARPSYNC.COLLECTIVE R15, `(.L_x_36466) ;  /* 0x000000000f087348 */ /* 0x000fea0003c00000 */
[----:B------:R0:W1:Y:S02]  /*11f0*/  SHFL.BFLY P6, R14, R13, R12, R11 ;  /* 0x0c00000c0d0e7389 */ /* 0x00006400000c000b */
[----:B01----:R-:W-:Y:S05]  /*1200*/  ENDCOLLECTIVE ;  /* 0x000000000000791b */ /* 0x003fea0003800000 */
.L_x_36466:
[----:B------:R-:W-:Y:S01]  /*1210*/  FMNMX R3, R3, R14, !PT ;  /* 0x0000000e03037209 */ /* 0x000fe20007800000 */
[----:B------:R-:W-:-:S04]  /*1220*/  HFMA2 R14, -RZ, RZ, 0.96630859375, -0.0022525787353515625 ;  /* 0x3bbb989dff0e7431 */ /* 0x000fc800000001ff */
[--C-:B------:R-:W-:Y:S01]  /*1230*/  FADD R5, R19, -R3.reuse ;  /* 0x8000000313057221 */ /* 0x100fe20000000000 */
[----:B------:R-:W-:Y:S01]  /*1240*/  FADD R11, R4, -R3 ;  /* 0x80000003040b7221 */ /* 0x000fe20000000000 */
[----:B------:R-:W-:Y:S02]  /*1250*/  FADD R17, -R3, R17 ;  /* 0x0000001103117221 */ /* 0x000fe40000000100 */
[-C--:B------:R-:W-:Y:S01]  /*1260*/  FFMA.SAT R19, R5, R14.reuse, 0.5 ;  /* 0x3f00000005137423 */ /* 0x080fe2000000200e */
[----:B------:R-:W-:-:S03]  /*1270*/  FFMA.SAT R13, R11, R14, 0.5 ;  /* 0x3f0000000b0d7423 */ /* 0x000fc6000000200e */
[-C--:B------:R-:W-:Y:S01]  /*1280*/  FFMA.RM R0, R19, R2.reuse, 12582913 ;  /* 0x4b40000113007423 */ /* 0x080fe20000004002 */
[----:B------:R-:W-:Y:S01]  /*1290*/  FADD R19, -R3, R18 ;  /* 0x0000001203137221 */ /* 0x000fe20000000100 */
[----:B------:R-:W-:Y:S02]  /*12a0*/  FFMA.RM R3, R13, R2, 12582913 ;  /* 0x4b4000010d037423 */ /* 0x000fe40000004002 */
[----:B------:R-:W-:Y:S01]  /*12b0*/  FADD R18, R0, -12583039 ;  /* 0xcb40007f00127421 */ /* 0x000fe20000000000 */
[----:B------:R-:W-:-:S03]  /*12c0*/  FFMA.SAT R21, R19, R14, 0.5 ;  /* 0x3f00000013157423 */ /* 0x000fc6000000200e */
[----:B------:R-:W-:Y:S01]  /*12d0*/  FFMA R18, R5, 1.4426950216293334961, -R18 ;  /* 0x3fb8aa3b05127823 */ /* 0x000fe20000000812 */
[----:B------:R-:W-:-:S03]  /*12e0*/  FFMA.RM R21, R21, R2, 12582913 ;  /* 0x4b40000115157423 */ /* 0x000fc60000004002 */
[----:B------:R-:W-:Y:S01]  /*12f0*/  FFMA R4, R5, 1.925963033500011079e-08, R18 ;  /* 0x32a5706005047823 */ /* 0x000fe20000000012 */
[----:B------:R-:W-:Y:S01]  /*1300*/  FADD R12, R21, -12583039 ;  /* 0xcb40007f150c7421 */ /* 0x000fe20000000000 */
[----:B------:R-:W-:Y:S01]  /*1310*/  FFMA.SAT R5, R17, R14, 0.5 ;  /* 0x3f00000011057423 */ /* 0x000fe2000000200e */
[----:B------:R-:W-:Y:S01]  /*1320*/  FADD R14, R3, -12583039 ;  /* 0xcb40007f030e7421 */ /* 0x000fe20000000000 */
[----:B------:R-:W-:Y:S02]  /*1330*/  IMAD.SHL.U32 R21, R21, 0x800000, RZ ;  /* 0x0080000015157824 */ /* 0x000fe400078e00ff */
[----:B------:R-:W-:Y:S01]  /*1340*/  FFMA R12, R19, 1.4426950216293334961, -R12 ;  /* 0x3fb8aa3b130c7823 */ /* 0x000fe2000000080c */
[----:B------:R-:W-:Y:S01]  /*1350*/  FFMA.RM R13, R5, R2, 12582913 ;  /* 0x4b400001050d7423 */ /* 0x000fe20000004002 */
[----:B------:R-:W0:Y:S01]  /*1360*/  MUFU.EX2 R4, R4 ;  /* 0x0000000400047308 */ /* 0x000e220000000800 */
        /* <DEDUP_REMOVED lines=9> */
[----:B------:R-:W-:-:S04]  /*1400*/  SHF.L.U32 R2, R3, 0x17, RZ ;  /* 0x0000001703027819 */ /* 0x000fc800000006ff */
[----:B------:R-:W2:Y:S01]  /*1410*/  MUFU.EX2 R11, R14 ;  /* 0x0000000e000b7308 */ /* 0x000ea20000000800 */
[----:B0-----:R-:W-:-:S04]  /*1420*/  FMUL R4, R5, R4 ;  /* 0x0000000405047220 */ /* 0x001fc80000400000 */
[----:B------:R-:W-:-:S03]  /*1430*/  FADD R0, RZ, R4 ;  /* 0x00000004ff007221 */ /* 0x000fc60000000000 */
[----:B------:R-:W0:Y:S01]  /*1440*/  MUFU.EX2 R18, R17 ;  /* 0x0000001100127308 */ /* 0x000e220000000800 */
[----:B-1----:R-:W-:Y:S01]  /*1450*/  FMUL R3, R21, R12 ;  /* 0x0000000c15037220 */ /* 0x002fe20000400000 */
[----:B------:R-:W-:-:S03]  /*1460*/  MOV R12, 0x10 ;  /* 0x00000010000c7802 */ /* 0x000fc60000000f00 */
[----:B------:R-:W-:Y:S01]  /*1470*/  FADD R5, R0, R3 ;  /* 0x0000000300057221 */ /* 0x000fe20000000000 */
[----:B--2---:R-:W-:Y:S01]  /*1480*/  FMUL R2, R2, R11 ;  /* 0x0000000b02027220 */ /* 0x004fe20000400000 */
[----:B------:R-:W-:-:S03]  /*1490*/  IMAD.MOV.U32 R11, RZ, RZ, 0x1f ;  /* 0x0000001fff0b7424 */ /* 0x000fc600078e00ff */
[----:B------:R-:W-:Y:S01]  /*14a0*/  FADD R5, R5, R2 ;  /* 0x0000000205057221 */ /* 0x000fe20000000000 */
[----:B0-----:R-:W-:-:S04]  /*14b0*/  FMUL R0, R13, R18 ;  /* 0x000000120d007220 */ /* 0x001fc80000400000 */
[----:B------:R-:W-:-:S07]  /*14c0*/  FADD R13, R5, R0 ;  /* 0x00000000050d7221 */ /* 0x000fce0000000000 */
[----:B------:R-:W-:Y:S05]  /*14d0*/  WARPSYNC.COLLECTIVE R15, `(.L_x_36467) ;  /* 0x000000000f087348 */ /* 0x000fea0003c00000 */
[----:B------:R0:W1:Y:S02]  /*14e0*/  SHFL.BFLY P6, R14, R13, R12, R11 ;  /* 0x0c00000c0d0e7389 */ /* 0x00006400000c000b */
[----:B01----:R-:W-:Y:S05]  /*14f0*/  ENDCOLLECTIVE ;  /* 0x000000000000791b */ /* 0x003fea0003800000 */
.L_x_36467:
[----:B------:R-:W-:Y:S02]  /*1500*/  IMAD.MOV.U32 R12, RZ, RZ, 0x8 ;  /* 0x00000008ff0c7424 */ /* 0x000fe400078e00ff */
[----:B------:R-:W-:-:S05]  /*1510*/  FADD R5, R13, R14 ;  /* 0x0000000e0d057221 */ /* 0x000fca0000000000 */
[----:B------:R-:W-:-:S07]  /*1520*/  MOV R13, R5 ;  /* 0x00000005000d7202 */ /* 0x000fce0000000f00 */
[----:B------:R-:W-:Y:S05]  /*1530*/  WARPSYNC.COLLECTIVE R15, `(.L_x_36468) ;  /* 0x000000000f087348 */ /* 0x000fea0003c00000 */
[----:B------:R0:W1:Y:S02]  /*1540*/  SHFL.BFLY P6, R14, R13, R12, R11 ;  /* 0x0c00000c0d0e7389 */ /* 0x00006400000c000b */
[----:B01----:R-:W-:Y:S05]  /*1550*/  ENDCOLLECTIVE ;  /* 0x000000000000791b */ /* 0x003fea0003800000 */
.L_x_36468:
[----:B------:R-:W-:Y:S02]  /*1560*/  IMAD.MOV.U32 R12, RZ, RZ, 0x4 ;  /* 0x00000004ff0c7424 */ /* 0x000fe400078e00ff */
[----:B------:R-:W-:-:S05]  /*1570*/  FADD R17, R5, R14 ;  /* 0x0000000e05117221 */ /* 0x000fca0000000000 */
[----:B------:R-:W-:-:S07]  /*1580*/  MOV R13, R17 ;  /* 0x00000011000d7202 */ /* 0x000fce0000000f00 */
[----:B------:R-:W-:Y:S05]  /*1590*/  WARPSYNC.COLLECTIVE R15, `(.L_x_36469) ;  /* 0x000000000f087348 */ /* 0x000fea0003c00000 */
[----:B------:R0:W1:Y:S02]  /*15a0*/  SHFL.BFLY P6, R14, R13, R12, R11 ;  /* 0x0c00000c0d0e7389 */ /* 0x00006400000c000b */
[----:B01----:R-:W-:Y:S05]  /*15b0*/  ENDCOLLECTIVE ;  /* 0x000000000000791b */ /* 0x003fea0003800000 */
.L_x_36469:
[----:B------:R-:W-:Y:S02]  /*15c0*/  IMAD.MOV.U32 R12, RZ, RZ, 0x2 ;  /* 0x00000002ff0c7424 */ /* 0x000fe400078e00ff */
[----:B------:R-:W-:-:S05]  /*15d0*/  FADD R18, R17, R14 ;  /* 0x0000000e11127221 */ /* 0x000fca0000000000 */
[----:B------:R-:W-:-:S07]  /*15e0*/  MOV R13, R18 ;  /* 0x00000012000d7202 */ /* 0x000fce0000000f00 */
[----:B------:R-:W-:Y:S05]  /*15f0*/  WARPSYNC.COLLECTIVE R15, `(.L_x_36470) ;  /* 0x000000000f087348 */ /* 0x000fea0003c00000 */
[----:B------:R0:W1:Y:S02]  /*1600*/  SHFL.BFLY P6, R14, R13, R12, R11 ;  /* 0x0c00000c0d0e7389 */ /* 0x00006400000c000b */
[----:B01----:R-:W-:Y:S05]  /*1610*/  ENDCOLLECTIVE ;  /* 0x000000000000791b */ /* 0x003fea0003800000 */
.L_x_36470:
[----:B------:R-:W-:Y:S02]  /*1620*/  IMAD.MOV.U32 R12, RZ, RZ, 0x1 ;  /* 0x00000001ff0c7424 */ /* 0x000fe400078e00ff */
[----:B------:R-:W-:-:S05]  /*1630*/  FADD R19, R18, R14 ;  /* 0x0000000e12137221 */ /* 0x000fca0000000000 */
[----:B------:R-:W-:-:S07]  /*1640*/  MOV R13, R19 ;  /* 0x00000013000d7202 */ /* 0x000fce0000000f00 */
[----:B------:R-:W-:Y:S05]  /*1650*/  WARPSYNC.COLLECTIVE R15, `(.L_x_36471) ;  /* 0x000000000f087348 */ /* 0x000fea0003c00000 */
[----:B------:R0:W1:Y:S02]  /*1660*/  SHFL.BFLY P6, R14, R13, R12, R11 ;  /* 0x0c00000c0d0e7389 */ /* 0x00006400000c000b */
[----:B01----:R-:W-:Y:S05]  /*1670*/  ENDCOLLECTIVE ;  /* 0x000000000000791b */ /* 0x003fea0003800000 */
.L_x_36471:
[----:B------:R-:W-:Y:S05]  /*1680*/  BRA `(.L_x_36472) ;  /* 0xfffffff000f07947 */ /* 0x000fea000383ffff */
        .weak           $__internal_603_$__cuda_sm3x_div_rn_noftz_f32_slowpath
        .type           $__internal_603_$__cuda_sm3x_div_rn_noftz_f32_slowpath,@function
        .size           $__internal_603_$__cuda_sm3x_div_rn_noftz_f32_slowpath,(.L_x_37980 - $__internal_603_$__cuda_sm3x_div_rn_noftz_f32_slowpath)
$__internal_603_$__cuda_sm3x_div_rn_noftz_f32_slowpath:
        /* <DEDUP_REMOVED lines=35> */
.L_x_36474:
        /* <DEDUP_REMOVED lines=51> */
.L_x_36481:
[----:B------:R-:W-:-:S04]  /*1bf0*/  LOP3.LUT R4, R4, 0x80000000, RZ, 0xc0, !PT ;  /* 0x8000000004047812 */ /* 0x000fc800078ec0ff */
[----:B------:R-:W-:Y:S01]  /*1c00*/  LOP3.LUT R4, R4, 0x7f800000, RZ, 0xfc, !PT ;  /* 0x7f80000004047812 */ /* 0x000fe200078efcff */
[----:B------:R-:W-:Y:S06]  /*1c10*/  BRA `(.L_x_36482) ;  /* 0x0000000000047947 */ /* 0x000fec0003800000 */
.L_x_36480:
[----:B------:R-:W-:-:S07]  /*1c20*/  IMAD R4, R22, 0x800000, R4 ;  /* 0x0080000016047824 */ /* 0x000fce00078e0204 */
.L_x_36482:
[----:B------:R-:W-:Y:S05]  /*1c30*/  BSYNC.RECONVERGENT B2 ;  /* 0x0000000000027941 */ /* 0x000fea0003800200 */
.L_x_36479:
[----:B------:R-:W-:Y:S05]  /*1c40*/  BRA `(.L_x_36483) ;  /* 0x0000000000207947 */ /* 0x000fea0003800000 */
.L_x_36478:
[----:B------:R-:W-:-:S04]  /*1c50*/  LOP3.LUT R4, R17, 0x80000000, R4, 0x48, !PT ;  /* 0x8000000011047812 */ /* 0x000fc800078e4804 */
[----:B------:R-:W-:Y:S01]  /*1c60*/  LOP3.LUT R4, R4, 0x7f800000, RZ, 0xfc, !PT ;  /* 0x7f80000004047812 */ /* 0x000fe200078efcff */
[----:B------:R-:W-:Y:S06]  /*1c70*/  BRA `(.L_x_36483) ;  /* 0x0000000000147947 */ /* 0x000fec0003800000 */
.L_x_36477:
[----:B------:R-:W-:Y:S01]  /*1c80*/  LOP3.LUT R4, R17, 0x80000000, R4, 0x48, !PT ;  /* 0x8000000011047812 */ /* 0x000fe200078e4804 */
[----:B------:R-:W-:Y:S06]  /*1c90*/  BRA `(.L_x_36483) ;  /* 0x00000000000c7947 */ /* 0x000fec0003800000 */
.L_x_36476:
[----:B------:R-:W0:Y:S01]  /*1ca0*/  MUFU.RSQ R4, -QNAN ;  /* 0xffc0000000047908 */ /* 0x000e220000001400 */
[----:B------:R-:W-:Y:S05]  /*1cb0*/  BRA `(.L_x_36483) ;  /* 0x0000000000047947 */ /* 0x000fea0003800000 */
.L_x_36475:
[----:B------:R-:W-:-:S07]  /*1cc0*/  FADD.FTZ R4, R4, R5 ;  /* 0x0000000504047221 */ /* 0x000fce0000010000 */
.L_x_36483:
[----:B------:R-:W-:Y:S05]  /*1cd0*/  BSYNC.RECONVERGENT B1 ;  /* 0x0000000000017941 */ /* 0x000fea0003800200 */
.L_x_36473:
[----:B------:R-:W-:-:S04]  /*1ce0*/  HFMA2 R19, -RZ, RZ, 0, 0 ;  /* 0x00000000ff137431 */ /* 0x000fc800000001ff */
[----:B0-----:R-:W-:Y:S05]  /*1cf0*/  RET.REL.NODEC R18 `(_Z15SoftmaxWarpImplI24ElementwiseScaleMaskLoadIffbE11DirectStoreIffEfLi2ELi4ELi32ELi1ELb0EL9Algorithm0EEvT_T0_ll) ;  /* 0xffffffe012c07950 */ /* 0x001fea0003c3ffff */
.L_x_36484:
        /* <DEDUP_REMOVED lines=16> */
.L_x_37980:


//--------------------- .text._Z15SoftmaxWarpImplI24ElementwiseScaleMaskLoadIffbE11DirectStoreIffEfLi2ELi2ELi32ELi1ELb1EL9Algorithm0EEvT_T0_ll --------------------------
	.section	.text._Z15SoftmaxWarpImplI24ElementwiseScaleMaskLoadIffbE11DirectStoreIffEfLi2ELi2ELi32ELi1ELb1EL9Algorithm0EEvT_T0_ll,"ax",@progbits
	.align	128
        .global         _Z15SoftmaxWarpImplI24ElementwiseScaleMaskLoadIffbE11DirectStoreIffEfLi2ELi2ELi32ELi1ELb1EL9Algorithm0EEvT_T0_ll
        .type           _Z15SoftmaxWarpImplI24ElementwiseScaleMaskLoadIffbE11DirectStoreIffEfLi2ELi2ELi32ELi1ELb1EL9Algorithm0EEvT_T0_ll,@function
        .size           _Z15SoftmaxWarpImplI24ElementwiseScaleMaskLoadIffbE11DirectStoreIffEfLi2ELi2ELi32ELi1ELb1EL9Algorithm0EEvT_T0_ll,(.L_x_37981 - _Z15SoftmaxWarpImplI24ElementwiseScaleMaskLoadIffbE11DirectStoreIffEfLi2ELi2ELi32ELi1ELb1EL9Algorithm0EEvT_T0_ll)
        .other          _Z15SoftmaxWarpImplI24ElementwiseScaleMaskLoadIffbE11DirectStoreIffEfLi2ELi2ELi32ELi1ELb1EL9Algorithm0EEvT_T0_ll,@"STO_CUDA_ENTRY STV_DEFAULT"
_Z15SoftmaxWarpImplI24ElementwiseScaleMaskLoadIffbE11DirectStoreIffEfLi2ELi2ELi32ELi1ELb1EL9Algorithm0EEvT_T0_ll:
.text._Z15SoftmaxWarpImplI24ElementwiseScaleMaskLoadIffbE11DirectStoreIffEfLi2ELi2ELi32ELi1ELb1EL9Algorithm0EEvT_T0_ll:
        /* <DEDUP_REMOVED lines=27> */
.L_x_36485:
        /* <DEDUP_REMOVED lines=15> */
.L_x_36496:
[----:B------:R-:W-:Y:S01]  /*02a0*/  ISETP.GE.U32.AND P0, PT, R8, UR44, PT ;  /* 0x0000002c08007c0c */ /* 0x000fe2000bf06070 */
[----:B------:R-:W-:Y:S01]  /*02b0*/  BSSY.RECONVERGENT B1, `(.L_x_36487) ;  /* 0x0000027000017945 */ /* 0x000fe20003800200 */
[----:B------:R-:W-:Y:S01]  /*02c0*/  IMAD.MOV.U32 R6, RZ, RZ, -0x800000 ;  /* 0xff800000ff067424 */ /* 0x000fe200078e00ff */
[----:B------:R-:W-:Y:S01]  /*02d0*/  MOV R16, 0xff800000 ;  /* 0xff80000000107802 */ /* 0x000fe20000000f00 */
[----:B--2---:R-:W-:Y:S01]  /*02e0*/  IMAD.MOV.U32 R13, RZ, RZ, -0x800000 ;  /* 0xff800000ff0d7424 */ /* 0x004fe200078e00ff */
[----:B------:R-:W-:-:S13]  /*02f0*/  ISETP.GE.AND.EX P0, PT, RZ, UR45, PT, P0 ;  /* 0x0000002dff007c0c */ /* 0x000fda000bf06300 */
[----:B0-----:R-:W-:Y:S05]  /*0300*/  @P0 BRA `(.L_x_36488) ;  /* 0x0000000000840947 */ /* 0x001fea0003800000 */
        /* <DEDUP_REMOVED lines=33> */
.L_x_36488:
[----:B------:R-:W-:Y:S05]  /*0520*/  BSYNC.RECONVERGENT B1 ;  /* 0x0000000000017941 */ /* 0x000fea0003800200 */
.L_x_36487:
        /* <DEDUP_REMOVED lines=29> */
[----:B------:R-:W2:Y:S01]  /*0700*/  MUFU.EX2 R15, R15 ;  /* 0x0000000f000f7308 */ /* 0x000ea20000000800 */
[----:B0-----:R-:W-:-:S04]  /*0710*/  FMUL R2, R2, R11 ;  /* 0x0000000b02027220 */ /* 0x001fc80000400000 */
[----:B------:R-:W-:Y:S01]  /*0720*/  FADD R13, RZ, R2 ;  /* 0x00000002ff0d7221 */ /* 0x000fe20000000000 */
        /* <DEDUP_REMOVED lines=11> */
.L_x_36508:
        /* <DEDUP_REMOVED lines=11> */
[----:B01----:R-:W-:Y:S05]  /*0890*/  CALL.REL.NOINC `($__internal_604_$__cuda_sm3x_div_rn_noftz_f32_slowpath) ;  /* 0x0000000800007944 */ /* 0x003fea0003c00000 */
[----:B------:R-:W-:-:S07]  /*08a0*/  MOV R12, R2 ;  /* 0x00000002000c7202 */ /* 0x000fce0000000f00 */
.L_x_36491:
[----:B------:R-:W-:Y:S05]  /*08b0*/  BSYNC.RECONVERGENT B1 ;  /* 0x0000000000017941 */ /* 0x000fea0003800200 */
.L_x_36490:
        /* <DEDUP_REMOVED lines=11> */
[----:B01----:R-:W-:Y:S05]  /*0970*/  CALL.REL.NOINC `($__internal_604_$__cuda_sm3x_div_rn_noftz_f32_slowpath) ;  /* 0x0000000400c87944 */ /* 0x003fea0003c00000 */
[----:B------:R-:W-:-:S07]  /*0980*/  IMAD.MOV.U32 R13, RZ, RZ, R2 ;  /* 0x000000ffff0d7224 */ /* 0x000fce00078e0002 */
.L_x_36493:
[----:B------:R-:W-:Y:S05]  /*0990*/  BSYNC.RECONVERGENT B1 ;  /* 0x0000000000017941 */ /* 0x000fea0003800200 */
.L_x_36492:
        /* <DEDUP_REMOVED lines=18> */
.L_x_36495:
[----:B------:R-:W-:Y:S05]  /*0ac0*/  BSYNC.RECONVERGENT B1 ;  /* 0x0000000000017941 */ /* 0x000fea0003800200 */
.L_x_36494:
[----:B------:R-:W-:-:S04]  /*0ad0*/  IADD3 R9, P0, PT, R10, R9, RZ ;  /* 0x000000090a097210 */ /* 0x000fc80007f1e0ff */
[----:B------:R-:W-:Y:S02]  /*0ae0*/  LEA.HI.X.SX32 R7, R10, R7, 0x1, P0 ;  /* 0x000000070a077211 */ /* 0x000fe400000f0eff */
[----:B------:R-:W-:-:S04]  /*0af0*/  ISETP.GE.U32.AND P0, PT, R9, UR46, PT ;  /* 0x0000002e09007c0c */ /* 0x000fc8000bf06070 */
[----:B------:R-:W-:-:S13]  /*0b00*/  ISETP.GE.AND.EX P0, PT, R7, UR47, PT, P0 ;  /* 0x0000002f07007c0c */ /* 0x000fda000bf06300 */
[----:B------:R-:W-:Y:S05]  /*0b10*/  @!P0 BRA `(.L_x_36496) ;  /* 0xfffffff400e08947 */ /* 0x000fea000383ffff */
[----:B------:R-:W-:Y:S05]  /*0b20*/  BSYNC B0 ;  /* 0x0000000000007941 */ /* 0x000fea0003800000 */
.L_x_36486:
[----:B------:R-:W-:Y:S05]  /*0b30*/  EXIT ;  /* 0x000000000000794d */ /* 0x000fea0003800000 */
.L_x_36489:
[----:B------:R-:W-:Y:S01]  /*0b40*/  HFMA2 R11, -RZ, RZ, 0, 1.847743988037109375e-06 ;  /* 0x0000001fff0b7431 */ /* 0x000fe200000001ff */
[----:B------:R-:W-:Y:S01]  /*0b50*/  BSSY B1, `(.L_x_36497) ;  /* 0x0000006000017945 */ /* 0x000fe20003800000 */
[----:B------:R-:W-:Y:S02]  /*0b60*/  IMAD.MOV.U32 R12, RZ, RZ, 0x10 ;  /* 0x00000010ff0c7424 */ /* 0x000fe400078e00ff */
[----:B------:R-:W-:-:S07]  /*0b70*/  IMAD.MOV.U32 R15, RZ, RZ, -0x1 ;  /* 0xffffffffff0f7424 */ /* 0x000fce00078e00ff */
[----:B-1----:R-:W-:Y:S05]  /*0b80*/  WARPSYNC.COLLECTIVE R15, `(.L_x_36498) ;  /* 0x000000000f087348 */ /* 0x002fea0003c00000 */
[----:B------:R0:W2:Y:S02]  /*0b90*/  SHFL.BFLY P6, R14, R13, R12, R11 ;  /* 0x0c00000c0d0e7389 */ /* 0x0000a400000c000b */
[----:B012---:R-:W-:Y:S05]  /*0ba0*/  ENDCOLLECTIVE ;  /* 0x000000000000791b */ /* 0x007fea0003800000 */
.L_x_36498:
[----:B------:R-:W-:Y:S05]  /*0bb0*/  BSYNC B1 ;  /* 0x0000000000017941 */ /* 0x000fea0003800000 */
.L_x_36497:
        /* <DEDUP_REMOVED lines=9> */
.L_x_36499:
[----:B------:R-:W-:Y:S01]  /*0c50*/  HFMA2 R12, -RZ, RZ, 0, 2.384185791015625e-07 ;  /* 0x00000004ff0c7431 */ /* 0x000fe200000001ff */
[----:B------:R-:W-:-:S05]  /*0c60*/  FMNMX R0, R13, R14, !PT ;  /* 0x0000000e0d007209 */ /* 0x000fca0007800000 */
[----:B------:R-:W-:-:S07]  /*0c70*/  IMAD.MOV.U32 R13, RZ, RZ, R0 ;  /* 0x000000ffff0d7224 */ /* 0x000fce00078e0000 */
[----:B------:R-:W-:Y:S05]  /*0c80*/  WARPSYNC.COLLECTIVE R15, `(.L_x_36500) ;  /* 0x000000000f087348 */ /* 0x000fea0003c00000 */
[----:B------:R0:W1:Y:S02]  /*0c90*/  SHFL.BFLY P6, R14, R13, R12, R11 ;  /* 0x0c00000c0d0e7389 */ /* 0x00006400000c000b */
[----:B01----:R-:W-:Y:S05]  /*0ca0*/  ENDCOLLECTIVE ;  /* 0x000000000000791b */ /* 0x003fea0003800000 */
.L_x_36500:
[----:B------:R-:W-:Y:S01]  /*0cb0*/  IMAD.MOV.U32 R12, RZ, RZ, 0x2 ;  /* 0x00000002ff0c7424 */ /* 0x000fe200078e00ff */
[----:B------:R-:W-:-:S05]  /*0cc0*/  FMNMX R2, R0, R14, !PT ;  /* 0x0000000e00027209 */ /* 0x000fca0007800000 */
[----:B------:R-:W-:-:S07]  /*0cd0*/  IMAD.MOV.U32 R13, RZ, RZ, R2 ;  /* 0x000000ffff0d7224 */ /* 0x000fce00078e0002 */
[----:B------:R-:W-:Y:S05]  /*0ce0*/  WARPSYNC.COLLECTIVE R15, `(.L_x_36501) ;  /* 0x000000000f087348 */ /* 0x000fea0003c00000 */
[----:B------:R0:W1:Y:S02]  /*0cf0*/  SHFL.BFLY P6, R14, R13, R12, R11 ;  /* 0x0c00000c0d0e7389 */ /* 0x00006400000c000b */
[----:B01----:R-:W-:Y:S05]  /*0d00*/  ENDCOLLECTIVE ;  /* 0x000000000000791b */ /* 0x003fea0003800000 */
.L_x_36501:
[----:B------:R-:W-:Y:S01]  /*0d10*/  IMAD.MOV.U32 R12, RZ, RZ, 0x1 ;  /* 0x00000001ff0c7424 */ /* 0x000fe200078e00ff */
[----:B------:R-:W-:-:S04]  /*0d20*/  FMNMX R3, R2, R14, !PT ;  /* 0x0000000e02037209 */ /* 0x000fc80007800000 */
[----:B------:R-:W-:-:S07]  /*0d30*/  MOV R13, R3 ;  /* 0x00000003000d7202 */ /* 0x000fce0000000f00 */
[----:B------:R-:W-:Y:S05]  /*0d40*/  WARPSYNC.COLLECTIVE R15, `(.L_x_36502) ;  /* 0x000000000f087348 */ /* 0x000fea0003c00000 */
[----:B------:R0:W1:Y:S02]  /*0d50*/  SHFL.BFLY P6, R14, R13, R12, R11 ;  /* 0x0c00000c0d0e7389 */ /* 0x00006400000c000b */
[----:B01----:R-:W-:Y:S05]  /*0d60*/  ENDCOLLECTIVE ;  /* 0x000000000000791b */ /* 0x003fea0003800000 */
.L_x_36502:
        /* <DEDUP_REMOVED lines=26> */
.L_x_36503:
[----:B------:R-:W-:Y:S02]  /*0f10*/  HFMA2 R12, -RZ, RZ, 0, 4.76837158203125e-07 ;  /* 0x00000008ff0c7431 */ /* 0x000fe400000001ff */
[----:B------:R-:W-:-:S04]  /*0f20*/  FADD R3, R13, R14 ;  /* 0x0000000e0d037221 */ /* 0x000fc80000000000 */
[----:B------:R-:W-:-:S07]  /*0f30*/  IMAD.MOV.U32 R13, RZ, RZ, R3 ;  /* 0x000000ffff0d7224 */ /* 0x000fce00078e0003 */
[----:B------:R-:W-:Y:S05]  /*0f40*/  WARPSYNC.COLLECTIVE R15, `(.L_x_36504) ;  /* 0x000000000f087348 */ /* 0x000fea0003c00000 */
[----:B------:R0:W1:Y:S02]  /*0f50*/  SHFL.BFLY P6, R14, R13, R12, R11 ;  /* 0x0c00000c0d0e7389 */ /* 0x00006400000c000b */
[----:B01----:R-:W-:Y:S05]  /*0f60*/  ENDCOLLECTIVE ;  /* 0x000000000000791b */ /* 0x003fea0003800000 */
.L_x_36504:
[----:B------:R-:W-:Y:S01]  /*0f70*/  MOV R12, 0x4 ;  /* 0x00000004000c7802 */ /* 0x000fe20000000f00 */
[----:B------:R-:W-:-:S04]  /*0f80*/  FADD R6, R3, R14 ;  /* 0x0000000e03067221 */ /* 0x000fc80000000000 */
[----:B------:R-:W-:-:S07]  /*0f90*/  IMAD.MOV.U32 R13, RZ, RZ, R6 ;  /* 0x000000ffff0d7224 */ /* 0x000fce00078e0006 */
[----:B------:R-:W-:Y:S05]  /*0fa0*/  WARPSYNC.COLLECTIVE R15, `(.L_x_36505) ;  /* 0x000000000f087348 */ /* 0x000fea0003c00000 */
[----:B------:R0:W1:Y:S02]  /*0fb0*/  SHFL.BFLY P6, R14, R13, R12, R11 ;  /* 0x0c00000c0d0e7389 */ /* 0x00006400000c000b */
[----:B01----:R-:W-:Y:S05]  /*0fc0*/  ENDCOLLECTIVE ;  /* 0x000000000000791b */ /* 0x003fea0003800000 */
.L_x_36505:
[----:B------:R-:W-:Y:S02]  /*0fd0*/  HFMA2 R12, -RZ, RZ, 0, 1.1920928955078125e-07 ;  /* 0x00000002ff0c7431 */ /* 0x000fe400000001ff */
[----:B------:R-:W-:-:S04]  /*0fe0*/  FADD R16, R6, R14 ;  /* 0x0000000e06107221 */ /* 0x000fc80000000000 */
[----:B------:R-:W-:-:S07]  /*0ff0*/  IMAD.MOV.U32 R13, RZ, RZ, R16 ;  /* 0x000000ffff0d7224 */ /* 0x000fce00078e0010 */
[----:B------:R-:W-:Y:S05]  /*1000*/  WARPSYNC.COLLECTIVE R15, `(.L_x_36506) ;  /* 0x000000000f087348 */ /* 0x000fea0003c00000 */
[----:B------:R0:W1:Y:S02]  /*1010*/  SHFL.BFLY P6, R14, R13, R12, R11 ;  /* 0x0c00000c0d0e7389 */ /* 0x00006400000c000b */
[----:B01----:R-:W-:Y:S05]  /*1020*/  ENDCOLLECTIVE ;  /* 0x000000000000791b */ /* 0x003fea0003800000 */
.L_x_36506:
[----:B------:R-:W-:Y:S01]  /*1030*/  MOV R12, 0x1 ;  /* 0x00000001000c7802 */ /* 0x000fe20000000f00 */
[----:B------:R-:W-:-:S04]  /*1040*/  FADD R17, R16, R14 ;  /* 0x0000000e10117221 */ /* 0x000fc80000000000 */
[----:B------:R-:W-:-:S07]  /*1050*/  IMAD.MOV.U32 R13, RZ, RZ, R17 ;  /* 0x000000ffff0d7224 */ /* 0x000fce00078e0011 */
[----:B------:R-:W-:Y:S05]  /*1060*/  WARPSYNC.COLLECTIVE R15, `(.L_x_36507) ;  /* 0x000000000f087348 */ /* 0x000fea0003c00000 */
[----:B------:R0:W1:Y:S02]  /*1070*/  SHFL.BFLY P6, R14, R13, R12, R11 ;  /* 0x0c00000c0d0e7389 */ /* 0x00006400000c000b */
[----:B01----:R-:W-:Y:S05]  /*1080*/  ENDCOLLECTIVE ;  /* 0x000000000000791b */ /* 0x003fea0003800000 */
.L_x_36507:
[----:B------:R-:W-:Y:S05]  /*1090*/  BRA `(.L_x_36508) ;  /* 0xfffffff400d07947 */ /* 0x000fea000383ffff */
        .weak           $__internal_604_$__cuda_sm3x_div_rn_noftz_f32_slowpath
        .type           $__internal_604_$__cuda_sm3x_div_rn_noftz_f32_slowpath,@function
        .size           $__internal_604_$__cuda_sm3x_div_rn_noftz_f32_slowpath,(.L_x_37981 - $__internal_604_$__cuda_sm3x_div_rn_noftz_f32_slowpath)
$__internal_604_$__cuda_sm3x_div_rn_noftz_f32_slowpath:
        /* <DEDUP_REMOVED lines=35> */
.L_x_36510:
        /* <DEDUP_REMOVED lines=51> */
.L_x_36517:
[----:B------:R-:W-:-:S04]  /*1600*/  LOP3.LUT R2, R2, 0x80000000, RZ, 0xc0, !PT ;  /* 0x8000000002027812 */ /* 0x000fc800078ec0ff */
[----:B------:R-:W-:Y:S01]  /*1610*/  LOP3.LUT R2, R2, 0x7f800000, RZ, 0xfc, !PT ;  /* 0x7f80000002027812 */ /* 0x000fe200078efcff */
[----:B------:R-:W-:Y:S06]  /*1620*/  BRA `(.L_x_36518) ;  /* 0x0000000000047947 */ /* 0x000fec0003800000 */
.L_x_36516:
[----:B------:R-:W-:-:S07]  /*1630*/  LEA R2, R14, R2, 0x17 ;  /* 0x000000020e027211 */ /* 0x000fce00078eb8ff */
.L_x_36518:
[----:B------:R-:W-:Y:S05]  /*1640*/  BSYNC.RECONVERGENT B3 ;  /* 0x0000000000037941 */ /* 0x000fea0003800200 */
.L_x_36515:
[----:B------:R-:W-:Y:S05]  /*1650*/  BRA `(.L_x_36519) ;  /* 0x0000000000207947 */ /* 0x000fea0003800000 */
.L_x_36514:
[----:B------:R-:W-:-:S04]  /*1660*/  LOP3.LUT R2, R15, 0x80000000, R2, 0x48, !PT ;  /* 0x800000000f027812 */ /* 0x000fc800078e4802 */
[----:B------:R-:W-:Y:S01]  /*1670*/  LOP3.LUT R2, R2, 0x7f800000, RZ, 0xfc, !PT ;  /* 0x7f80000002027812 */ /* 0x000fe200078efcff */
[----:B------:R-:W-:Y:S06]  /*1680*/  BRA `(.L_x_36519) ;  /* 0x0000000000147947 */ /* 0x000fec0003800000 */
.L_x_36513:
[----:B------:R-:W-:Y:S01]  /*1690*/  LOP3.LUT R2, R15, 0x80000000, R2, 0x48, !PT ;  /* 0x800000000f027812 */ /* 0x000fe200078e4802 */
[----:B------:R-:W-:Y:S06]  /*16a0*/  BRA `(.L_x_36519) ;  /* 0x00000000000c7947 */ /* 0x000fec0003800000 */
.L_x_36512:
[----:B------:R-:W0:Y:S01]  /*16b0*/  MUFU.RSQ R2, -QNAN ;  /* 0xffc0000000027908 */ /* 0x000e220000001400 */
[----:B------:R-:W-:Y:S05]  /*16c0*/  BRA `(.L_x_36519) ;  /* 0x0000000000047947 */ /* 0x000fea0003800000 */
.L_x_36511:
[----:B------:R-:W-:-:S07]  /*16d0*/  FADD.FTZ R2, R2, R3 ;  /* 0x0000000302027221 */ /* 0x000fce0000010000 */
.L_x_36519:
[----:B------:R-:W-:Y:S05]  /*16e0*/  BSYNC.RECONVERGENT B2 ;  /* 0x0000000000027941 */ /* 0x000fea0003800200 */
.L_x_36509:
[----:B------:R-:W-:Y:S02]  /*16f0*/  HFMA2 R15, -RZ, RZ, 0, 0 ;  /* 0x00000000ff0f7431 */ /* 0x000fe400000001ff */
[----:B------:R-:W-:-:S04]  /*1700*/  IMAD.MOV.U32 R14, RZ, RZ, R6 ;  /* 0x000000ffff0e7224 */ /* 0x000fc800078e0006 */
[----:B0-----:R-:W-:Y:S05]  /*1710*/  RET.REL.NODEC R14 `(_Z15SoftmaxWarpImplI24ElementwiseScaleMaskLoadIffbE11DirectStoreIffEfLi2ELi2ELi32ELi1ELb1EL9Algorithm0EEvT_T0_ll) ;  /* 0xffffffe80e387950 */ /* 0x001fea0003c3ffff */
.L_x_36520:
        /* <DEDUP_REMOVED lines=14> */
.L_x_37981:


//--------------------- .text._Z15SoftmaxWarpImplI24ElementwiseScaleMaskLoadIffbE11DirectStoreIffEfLi2ELi2ELi32ELi1ELb0EL9Algorithm0EEvT_T0_ll --------------------------
	.section	.text._Z15SoftmaxWarpImplI24ElementwiseScaleMaskLoadIffbE11DirectStoreIffEfLi2ELi2ELi32ELi1ELb0EL9Algorithm0EEvT_T0_ll,"ax",@progbits
	.align	128
        .global         _Z15SoftmaxWarpImplI24ElementwiseScaleMaskLoadIffbE11DirectStoreIffEfLi2ELi2ELi32ELi1ELb0EL9Algorithm0EEvT_T0_ll
        .type           _Z15SoftmaxWarpImplI24ElementwiseScaleMaskLoadIffbE11DirectStoreIffEfLi2ELi2ELi32ELi1ELb0EL9Algorithm0EEvT_T0_ll,@function
        .size           _Z15SoftmaxWarpImplI24ElementwiseScaleMaskLoadIffbE11DirectStoreIffEfLi2ELi2ELi32ELi1ELb0EL9Algorithm0EEvT_T0_ll,(.L_x_37982 - _Z15SoftmaxWarpImplI24ElementwiseScaleMaskLoadIffbE11DirectStoreIffEfLi2ELi2ELi32ELi1ELb0EL9Algorithm0EEvT_T0_ll)
        .other          _Z15SoftmaxWarpImplI24ElementwiseScaleMaskLoadIffbE11DirectStoreIffEfLi2ELi2ELi32ELi1ELb0EL9Algorithm0EEvT_T0_ll,@"STO_CUDA_ENTRY STV_DEFAULT"
_Z15SoftmaxWarpImplI24ElementwiseScaleMaskLoadIffbE11DirectStoreIffEfLi2ELi2ELi32ELi1ELb0EL9Algorithm0EEvT_T0_ll:
.text._Z15SoftmaxWarpImplI24ElementwiseScaleMaskLoadIffbE11DirectStoreIffEfLi2ELi2ELi32ELi1ELb0EL9Algorithm0EEvT_T0_ll:
        /* <DEDUP_REMOVED lines=26> */
.L_x_36521:
        /* <DEDUP_REMOVED lines=15> */
.L_x_36528:
[----:B------:R-:W-:Y:S01]  /*0290*/  MOV R3, RZ ;  /* 0x000000ff00037202 */ /* 0x000fe20000000f00 */
        /* <DEDUP_REMOVED lines=25> */
[----:B0-----:R-:W0:Y:S03]  /*0430*/  LDCU UR4, c[0x0][0x398] ;  /* 0x00007300ff0477ac */ /* 0x001e260008000800 */
[----:B------:R-:W-:Y:S01]  /*0440*/  ISETP.NE.AND P0, PT, R2, RZ, PT ;  /* 0x000000ff0200720c */ /* 0x000fe20003f05270 */
[----:B0-----:R-:W-:Y:S01]  /*0450*/  IMAD.U32 R6, RZ, RZ, UR4 ;  /* 0x00000004ff067e24 */ /* 0x001fe2000f8e00ff */
[----:B------:R-:W-:Y:S01]  /*0460*/  UMOV UR4, 0xffffffff ;  /* 0xffffffff00047882 */ /* 0x000fe20000000000 */
[----:B--2---:R-:W-:-:S10]  /*0470*/  FMUL R16, R0, UR48 ;  /* 0x0000003000107c20 */ /* 0x004fd40008400000 */
[----:B------:R-:W0:Y:S01]  /*0480*/  @!P0 LDC R16, c[0x0][0x398] ;  /* 0x0000e600ff108b82 */ /* 0x000e220000000800 */
[----:B---3--:R-:W-:-:S05]  /*0490*/  @P1 FMUL R6, R3, UR48 ;  /* 0x0000003003061c20 */ /* 0x008fca0008400000 */
[----:B0-----:R-:W-:Y:S01]  /*04a0*/  FMNMX3 R13, R16, -INF , R6, !PT ;  /* 0xff800000100d7876 */ /* 0x001fe20007800006 */
        /* <DEDUP_REMOVED lines=42> */
.L_x_36540:
        /* <DEDUP_REMOVED lines=11> */
[----:B0-----:R-:W-:Y:S05]  /*0800*/  CALL.REL.NOINC `($__internal_605_$__cuda_sm3x_div_rn_noftz_f32_slowpath) ;  /* 0x0000000400f47944 */ /* 0x001fea0003c00000 */
[----:B------:R-:W-:-:S07]  /*0810*/  MOV R12, R2 ;  /* 0x00000002000c7202 */ /* 0x000fce0000000f00 */
.L_x_36525:
[----:B------:R-:W-:Y:S05]  /*0820*/  BSYNC.RECONVERGENT B1 ;  /* 0x0000000000017941 */ /* 0x000fea0003800200 */
.L_x_36524:
        /* <DEDUP_REMOVED lines=11> */
[----:B0-----:R-:W-:Y:S05]  /*08e0*/  CALL.REL.NOINC `($__internal_605_$__cuda_sm3x_div_rn_noftz_f32_slowpath) ;  /* 0x0000000400bc7944 */ /* 0x001fea0003c00000 */
[----:B------:R-:W-:-:S07]  /*08f0*/  IMAD.MOV.U32 R13, RZ, RZ, R2 ;  /* 0x000000ffff0d7224 */ /* 0x000fce00078e0002 */
.L_x_36527:
[----:B------:R-:W-:Y:S05]  /*0900*/  BSYNC.RECONVERGENT B1 ;  /* 0x0000000000017941 */ /* 0x000fea0003800200 */
.L_x_36526:
        /* <DEDUP_REMOVED lines=20> */
[----:B--2---:R-:W-:Y:S05]  /*0a50*/  @!P0 BRA `(.L_x_36528) ;  /* 0xfffffff8000c8947 */ /* 0x004fea000383ffff */
[----:B------:R-:W-:Y:S05]  /*0a60*/  BSYNC B0 ;  /* 0x0000000000007941 */ /* 0x000fea0003800000 */
.L_x_36522:
[----:B------:R-:W-:Y:S05]  /*0a70*/  EXIT ;  /* 0x000000000000794d */ /* 0x000fea0003800000 */
.L_x_36523:
[----:B------:R-:W-:Y:S01]  /*0a80*/  HFMA2 R11, -RZ, RZ, 0, 1.847743988037109375e-06 ;  /* 0x0000001fff0b7431 */ /* 0x000fe200000001ff */
[----:B------:R-:W-:Y:S01]  /*0a90*/  BSSY B1, `(.L_x_36529) ;  /* 0x0000006000017945 */ /* 0x000fe20003800000 */
[----:B------:R-:W-:Y:S02]  /*0aa0*/  IMAD.MOV.U32 R12, RZ, RZ, 0x10 ;  /* 0x00000010ff0c7424 */ /* 0x000fe400078e00ff */
[----:B------:R-:W-:-:S07]  /*0ab0*/  IMAD.MOV.U32 R15, RZ, RZ, -0x1 ;  /* 0xffffffffff0f7424 */ /* 0x000fce00078e00ff */
[----:B------:R-:W-:Y:S05]  /*0ac0*/  WARPSYNC.COLLECTIVE R15, `(.L_x_36530) ;  /* 0x000000000f087348 */ /* 0x000fea0003c00000 */
[----:B------:R0:W1:Y:S02]  /*0ad0*/  SHFL.BFLY P6, R14, R13, R12, R11 ;  /* 0x0c00000c0d0e7389 */ /* 0x00006400000c000b */
[----:B01----:R-:W-:Y:S05]  /*0ae0*/  ENDCOLLECTIVE ;  /* 0x000000000000791b */ /* 0x003fea0003800000 */
.L_x_36530:
[----:B------:R-:W-:Y:S05]  /*0af0*/  BSYNC B1 ;  /* 0x0000000000017941 */ /* 0x000fea0003800000 */
.L_x_36529:
        /* <DEDUP_REMOVED lines=9> */
.L_x_36531:
[----:B------:R-:W-:Y:S01]  /*0b90*/  HFMA2 R12, -RZ, RZ, 0, 2.384185791015625e-07 ;  /* 0x00000004ff0c7431 */ /* 0x000fe200000001ff */
[----:B------:R-:W-:-:S05]  /*0ba0*/  FMNMX R0, R13, R14, !PT ;  /* 0x0000000e0d007209 */ /* 0x000fca0007800000 */
[----:B------:R-:W-:-:S07]  /*0bb0*/  IMAD.MOV.U32 R13, RZ, RZ, R0 ;  /* 0x000000ffff0d7224 */ /* 0x000fce00078e0000 */
[----:B------:R-:W-:Y:S05]  /*0bc0*/  WARPSYNC.COLLECTIVE R15, `(.L_x_36532) ;  /* 0x000000000f087348 */ /* 0x000fea0003c00000 */
[----:B------:R0:W1:Y:S02]  /*0bd0*/  SHFL.BFLY P6, R14, R13, R12, R11 ;  /* 0x0c00000c0d0e7389 */ /* 0x00006400000c000b */
[----:B01----:R-:W-:Y:S05]  /*0be0*/  ENDCOLLECTIVE ;  /* 0x000000000000791b */ /* 0x003fea0003800000 */
.L_x_36532:
[----:B------:R-:W-:Y:S01]  /*0bf0*/  IMAD.MOV.U32 R12, RZ, RZ, 0x2 ;  /* 0x00000002ff0c7424 */ /* 0x000fe200078e00ff */
[----:B------:R-:W-:-:S05]  /*0c00*/  FMNMX R2, R0, R14, !PT ;  /* 0x0000000e00027209 */ /* 0x000fca0007800000 */
[----:B------:R-:W-:-:S07]  /*0c10*/  IMAD.MOV.U32 R13, RZ, RZ, R2 ;  /* 0x000000ffff0d7224 */ /* 0x000fce00078e0002 */
[----:B------:R-:W-:Y:S05]  /*0c20*/  WARPSYNC.COLLECTIVE R15, `(.L_x_36533) ;  /* 0x000000000f087348 */ /* 0x000fea0003c00000 */
[----:B------:R0:W1:Y:S02]  /*0c30*/  SHFL.BFLY P6, R14, R13, R12, R11 ;  /* 0x0c00000c0d0e7389 */ /* 0x00006400000c000b */
[----:B01----:R-:W-:Y:S05]  /*0c40*/  ENDCOLLECTIVE ;  /* 0x000000000000791b */ /* 0x003fea0003800000 */
.L_x_36533:
[----:B------:R-:W-:Y:S01]  /*0c50*/  IMAD.MOV.U32 R12, RZ, RZ, 0x1 ;  /* 0x00000001ff0c7424 */ /* 0x000fe200078e00ff */
[----:B------:R-:W-:-:S04]  /*0c60*/  FMNMX R3, R2, R14, !PT ;  /* 0x0000000e02037209 */ /* 0x000fc80007800000 */
[----:B------:R-:W-:-:S07]  /*0c70*/  MOV R13, R3 ;  /* 0x00000003000d7202 */ /* 0x000fce0000000f00 */
[----:B------:R-:W-:Y:S05]  /*0c80*/  WARPSYNC.COLLECTIVE R15, `(.L_x_36534) ;  /* 0x000000000f087348 */ /* 0x000fea0003c00000 */
[----:B------:R0:W1:Y:S02]  /*0c90*/  SHFL.BFLY P6, R14, R13, R12, R11 ;  /* 0x0c00000c0d0e7389 */ /* 0x00006400000c000b */
[----:B01----:R-:W-:Y:S05]  /*0ca0*/  ENDCOLLECTIVE ;  /* 0x000000000000791b */ /* 0x003fea0003800000 */
.L_x_36534:
[----:B------:R-:W-:Y:S01]  /*0cb0*/  IMAD.MOV.U32 R12, RZ, RZ, 0x10 ;  /* 0x00000010ff0c7424 */ /* 0x000fe200078e00ff */
[----:B------:R-:W-:-:S05]  /*0cc0*/  FMNMX R3, R3, R14, !PT ;  /* 0x0000000e03037209 */ /* 0x000fca0007800000 */
        /* <DEDUP_REMOVED lines=24> */
.L_x_36535:
[----:B------:R-:W-:Y:S02]  /*0e50*/  HFMA2 R12, -RZ, RZ, 0, 4.76837158203125e-07 ;  /* 0x00000008ff0c7431 */ /* 0x000fe400000001ff */
[----:B------:R-:W-:-:S04]  /*0e60*/  FADD R3, R13, R14 ;  /* 0x0000000e0d037221 */ /* 0x000fc80000000000 */
[----:B------:R-:W-:-:S07]  /*0e70*/  IMAD.MOV.U32 R13, RZ, RZ, R3 ;  /* 0x000000ffff0d7224 */ /* 0x000fce00078e0003 */
[----:B------:R-:W-:Y:S05]  /*0e80*/  WARPSYNC.COLLECTIVE R15, `(.L_x_36536) ;  /* 0x000000000f087348 */ /* 0x000fea0003c00000 */
[----:B------:R0:W1:Y:S02]  /*0e90*/  SHFL.BFLY P6, R14, R13, R12, R11 ;  /* 0x0c00000c0d0e7389 */ /* 0x00006400000c000b */
[----:B01----:R-:W-:Y:S05]  /*0ea0*/  ENDCOLLECTIVE ;  /* 0x000000000000791b */ /* 0x003fea0003800000 */
.L_x_36536:
[----:B------:R-:W-:Y:S01]  /*0eb0*/  MOV R12, 0x4 ;  /* 0x00000004000c7802 */ /* 0x000fe20000000f00 */
[----:B------:R-:W-:-:S04]  /*0ec0*/  FADD R6, R3, R14 ;  /* 0x0000000e03067221 */ /* 0x000fc80000000000 */
[----:B------:R-:W-:-:S07]  /*0ed0*/  IMAD.MOV.U32 R13, RZ, RZ, R6 ;  /* 0x000000ffff0d7224 */ /* 0x000fce00078e0006 */
[----:B------:R-:W-:Y:S05]  /*0ee0*/  WARPSYNC.COLLECTIVE R15, `(.L_x_36537) ;  /* 0x000000000f087348 */ /* 0x000fea0003c00000 */
[----:B------:R0:W1:Y:S02]  /*0ef0*/  SHFL.BFLY P6, R14, R13, R12, R11 ;  /* 0x0c00000c0d0e7389 */ /* 0x00006400000c000b */
[----:B01----:R-:W-:Y:S05]  /*0f00*/  ENDCOLLECTIVE ;  /* 0x000000000000791b */ /* 0x003fea0003800000 */
.L_x_36537:
[----:B------:R-:W-:Y:S02]  /*0f10*/  HFMA2 R12, -RZ, RZ, 0, 1.1920928955078125e-07 ;  /* 0x00000002ff0c7431 */ /* 0x000fe400000001ff */
[----:B------:R-:W-:-:S04]  /*0f20*/  FADD R16, R6, R14 ;  /* 0x0000000e06107221 */ /* 0x000fc80000000000 */
[----:B------:R-:W-:-:S07]  /*0f30*/  IMAD.MOV.U32 R13, RZ, RZ, R16 ;  /* 0x000000ffff0d7224 */ /* 0x000fce00078e0010 */
[----:B------:R-:W-:Y:S05]  /*0f40*/  WARPSYNC.COLLECTIVE R15, `(.L_x_36538) ;  /* 0x000000000f087348 */ /* 0x000fea0003c00000 */
[----:B------:R0:W1:Y:S02]  /*0f50*/  SHFL.BFLY P6, R14, R13, R12, R11 ;  /* 0x0c00000c0d0e7389 */ /* 0x00006400000c000b */
[----:B01----:R-:W-:Y:S05]  /*0f60*/  ENDCOLLECTIVE ;  /* 0x000000000000791b */ /* 0x003fea0003800000 */
.L_x_36538:
[----:B------:R-:W-:Y:S01]  /*0f70*/  MOV R12, 0x1 ;  /* 0x00000001000c7802 */ /* 0x000fe20000000f00 */
[----:B------:R-:W-:-:S04]  /*0f80*/  FADD R17, R16, R14 ;  /* 0x0000000e10117221 */ /* 0x000fc80000000000 */
[----:B------:R-:W-:-:S07]  /*0f90*/  IMAD.MOV.U32 R13, RZ, RZ, R17 ;  /* 0x000000ffff0d7224 */ /* 0x000fce00078e0011 */
[----:B------:R-:W-:Y:S05]  /*0fa0*/  WARPSYNC.COLLECTIVE R15, `(.L_x_36539) ;  /* 0x000000000f087348 */ /* 0x000fea0003c00000 */
[----:B------:R0:W1:Y:S02]  /*0fb0*/  SHFL.BFLY P6, R14, R13, R12, R11 ;  /* 0x0c00000c0d0e7389 */ /* 0x00006400000c000b */
[----:B01----:R-:W-:Y:S05]  /*0fc0*/  ENDCOLLECTIVE ;  /* 0x000000000000791b */ /* 0x003fea0003800000 */
.L_x_36539:
[----:B------:R-:W-:Y:S05]  /*0fd0*/  BRA `(.L_x_36540) ;  /* 0xfffffff400dc7947 */ /* 0x000fea000383ffff */
        .weak           $__internal_605_$__cuda_sm3x_div_rn_noftz_f32_slowpath
        .type           $__internal_605_$__cuda_sm3x_div_rn_noftz_f32_slowpath,@function
        .size           $__internal_605_$__cuda_sm3x_div_rn_noftz_f32_slowpath,(.L_x_37982 - $__internal_605_$__cuda_sm3x_div_rn_noftz_f32_slowpath)
$__internal_605_$__cuda_sm3x_div_rn_noftz_f32_slowpath:
        /* <DEDUP_REMOVED lines=35> */
.L_x_36542:
        /* <DEDUP_REMOVED lines=51> */
.L_x_36549:
[----:B------:R-:W-:-:S04]  /*1540*/  LOP3.LUT R2, R2, 0x80000000, RZ, 0xc0, !PT ;  /* 0x8000000002027812 */ /* 0x000fc800078ec0ff */
[----:B------:R-:W-:Y:S01]  /*1550*/  LOP3.LUT R2, R2, 0x7f800000, RZ, 0xfc, !PT ;  /* 0x7f80000002027812 */ /* 0x000fe200078efcff */
[----:B------:R-:W-:Y:S06]  /*1560*/  BRA `(.L_x_36550) ;  /* 0x0000000000047947 */ /* 0x000fec0003800000 */
.L_x_36548:
[----:B------:R-:W-:-:S07]  /*1570*/  LEA R2, R14, R2, 0x17 ;  /* 0x000000020e027211 */ /* 0x000fce00078eb8ff */
.L_x_36550:
[----:B------:R-:W-:Y:S05]  /*1580*/  BSYNC.RECONVERGENT B3 ;  /* 0x0000000000037941 */ /* 0x000fea0003800200 */
.L_x_36547:
[----:B------:R-:W-:Y:S05]  /*1590*/  BRA `(.L_x_36551) ;  /* 0x0000000000207947 */ /* 0x000fea0003800000 */
.L_x_36546:
[----:B------:R-:W-:-:S04]  /*15a0*/  LOP3.LUT R2, R15, 0x80000000, R2, 0x48, !PT ;  /* 0x800000000f027812 */ /* 0x000fc800078e4802 */
[----:B------:R-:W-:Y:S01]  /*15b0*/  LOP3.LUT R2, R2, 0x7f800000, RZ, 0xfc, !PT ;  /* 0x7f80000002027812 */ /* 0x000fe200078efcff */
[----:B------:R-:W-:Y:S06]  /*15c0*/  BRA `(.L_x_36551) ;  /* 0x0000000000147947 */ /* 0x000fec0003800000 */
.L_x_36545:
[----:B------:R-:W-:Y:S01]  /*15d0*/  LOP3.LUT R2, R15, 0x80000000, R2, 0x48, !PT ;  /* 0x800000000f027812 */ /* 0x000fe200078e4802 */
[----:B------:R-:W-:Y:S06]  /*15e0*/  BRA `(.L_x_36551) ;  /* 0x00000000000c7947 */ /* 0x000fec0003800000 */
.L_x_36544:
[----:B------:R-:W0:Y:S01]  /*15f0*/  MUFU.RSQ R2, -QNAN ;  /* 0xffc0000000027908 */ /* 0x000e220000001400 */
[----:B------:R-:W-:Y:S05]  /*1600*/  BRA `(.L_x_36551) ;  /* 0x0000000000047947 */ /* 0x000fea0003800000 */
.L_x_36543:
[----:B------:R-:W-:-:S07]  /*1610*/  FADD.FTZ R2, R2, R3 ;  /* 0x0000000302027221 */ /* 0x000fce0000010000 */
.L_x_36551:
[----:B------:R-:W-:Y:S05]  /*1620*/  BSYNC.RECONVERGENT B2 ;  /* 0x0000000000027941 */ /* 0x000fea0003800200 */
.L_x_36541:
[----:B------:R-:W-:Y:S02]  /*1630*/  HFMA2 R15, -RZ, RZ, 0, 0 ;  /* 0x00000000ff0f7431 */ /* 0x000fe400000001ff */
[----:B------:R-:W-:-:S04]  /*1640*/  IMAD.MOV.U32 R14, RZ, RZ, R6 ;  /* 0x000000ffff0e7224 */ /* 0x000fc800078e0006 */
[----:B0-----:R-:W-:Y:S05]  /*1650*/  RET.REL.NODEC R14 `(_Z15SoftmaxWarpImplI24ElementwiseScaleMaskLoadIffbE11DirectStoreIffEfLi2ELi2ELi32ELi1ELb0EL9Algorithm0EEvT_T0_ll) ;  /* 0xffffffe80e687950 */ /* 0x001fea0003c3ffff */
.L_x_36552:
        /* <DEDUP_REMOVED lines=10> */
.L_x_37982:


//--------------------- .text._Z15SoftmaxWarpImplI24ElementwiseScaleMaskLoadIffbE11DirectStoreIffEfLi2ELi2ELi32ELi2ELb1EL9Algorithm0EEvT_T0_ll --------------------------
	.section	.text._Z15SoftmaxWarpImplI24ElementwiseScaleMaskLoadIffbE11DirectStoreIffEfLi2ELi2ELi32ELi2ELb1EL9Algorithm0EEvT_T0_ll,"ax",@progbits
	.align	128
        .global         _Z15SoftmaxWarpImplI24ElementwiseScaleMaskLoadIffbE11DirectStoreIffEfLi2ELi2ELi32ELi2ELb1EL9Algorithm0EEvT_T0_ll
        .type           _Z15SoftmaxWarpImplI24ElementwiseScaleMaskLoadIffbE11DirectStoreIffEfLi2ELi2ELi32ELi2ELb1EL9Algorithm0EEvT_T0_ll,@function
        .size           _Z15SoftmaxWarpImplI24ElementwiseScaleMaskLoadIffbE11DirectStoreIffEfLi2ELi2ELi32ELi2ELb1EL9Algorithm0EEvT_T0_ll,(.L_x_37983 - _Z15SoftmaxWarpImplI24ElementwiseScaleMaskLoadIffbE11DirectStoreIffEfLi2ELi2ELi32ELi2ELb1EL9Algorithm0EEvT_T0_ll)
        .other          _Z15SoftmaxWarpImplI24ElementwiseScaleMaskLoadIffbE11DirectStoreIffEfLi2ELi2ELi32ELi2ELb1EL9Algorithm0EEvT_T0_ll,@"STO_CUDA_ENTRY STV_DEFAULT"
_Z15SoftmaxWarpImplI24ElementwiseScaleMaskLoadIffbE11DirectStoreIffEfLi2ELi2ELi32ELi2ELb1EL9Algorithm0EEvT_T0_ll:
.text._Z15SoftmaxWarpImplI24ElementwiseScaleMaskLoadIffbE11DirectStoreIffEfLi2ELi2ELi32ELi2ELb1EL9Algorithm0EEvT_T0_ll:
        /* <DEDUP_REMOVED lines=27> */
.L_x_36553:
        /* <DEDUP_REMOVED lines=15> */
[----:B------:R-:W-:-:S06]  /*02a0*/  SHF.L.U32 R22, R22, 0x1, RZ ;  /* 0x0000000116167819 */ /* 0x000fcc00000006ff */
[----:B------:R-:W2:Y:S08]  /*02b0*/  LDC.64 R8, c[0x0][0x390] ;  /* 0x0000e400ff087b82 */ /* 0x000eb00000000a00 */
[----:B------:R-:W3:Y:S01]  /*02c0*/  LDC.64 R6, c[0x0][0x3a8] ;  /* 0x0000ea00ff067b82 */ /* 0x000ee20000000a00 */
[----:B0-----:R-:W-:-:S07]  /*02d0*/  IMAD.SHL.U32 R18, R18, 0x2, RZ ;  /* 0x0000000212127824 */ /* 0x001fce00078e00ff */
.L_x_36572:
[----:B------:R-:W-:Y:S01]  /*02e0*/  ISETP.GE.U32.AND P0, PT, R18, UR44, PT ;  /* 0x0000002c12007c0c */ /* 0x000fe2000bf06070 */
[----:B------:R-:W-:Y:S01]  /*02f0*/  BSSY.RECONVERGENT B1, `(.L_x_36555) ;  /* 0x0000024000017945 */ /* 0x000fe20003800200 */
[----:B------:R-:W-:Y:S01]  /*0300*/  MOV R24, 0xff800000 ;  /* 0xff80000000187802 */ /* 0x000fe20000000f00 */
[----:B0-----:R-:W-:Y:S01]  /*0310*/  IMAD.MOV.U32 R5, RZ, RZ, -0x800000 ;  /* 0xff800000ff057424 */ /* 0x001fe200078e00ff */
[----:B------:R-:W-:Y:S01]  /*0320*/  ISETP.GE.AND.EX P0, PT, RZ, UR45, PT, P0 ;  /* 0x0000002dff007c0c */ /* 0x000fe2000bf06300 */
[----:B------:R-:W-:Y:S01]  /*0330*/  IMAD.MOV.U32 R19, RZ, RZ, -0x800000 ;  /* 0xff800000ff137424 */ /* 0x000fe200078e00ff */
[----:B------:R-:W-:Y:S01]  /*0340*/  MOV R23, 0xff800000 ;  /* 0xff80000000177802 */ /* 0x000fe20000000f00 */
[----:B------:R-:W-:Y:S01]  /*0350*/  IMAD.MOV.U32 R13, RZ, RZ, -0x800000 ;  /* 0xff800000ff0d7424 */ /* 0x000fe200078e00ff */
[----:B------:R-:W-:-:S09]  /*0360*/  MOV R0, 0xff800000 ;  /* 0xff80000000007802 */ /* 0x000fd20000000f00 */
        /* <DEDUP_REMOVED lines=8> */
[----:B------:R-:W-:Y:S02]  /*03f0*/  IADD3 R11, PT, PT, R3, R11, RZ ;  /* 0x0000000b030b7210 */ /* 0x000fe40007ffe0ff */
[----:B------:R-:W-:-:S04]  /*0400*/  IADD3 R4, P1, PT, R2, UR38, RZ ;  /* 0x0000002602047c10 */ /* 0x000fc8000ff3e0ff */
[----:B------:R-:W-:-:S05]  /*0410*/  IADD3.X R5, PT, PT, R11, UR39, RZ, P1, !PT ;  /* 0x000000270b057c10 */ /* 0x000fca0008ffe4ff */
[----:B------:R-:W4:Y:S01]  /*0420*/  LDG.E.U16 R4, desc[UR4][R4.64] ;  /* 0x0000000404047981 */ /* 0x000f22000c1e1500 */
[----:B------:R-:W-:-:S04]  /*0430*/  LEA R10, P1, R2, UR36, 0x2 ;  /* 0x00000024020a7c11 */ /* 0x000fc8000f8210ff */
[----:B------:R-:W-:-:S05]  /*0440*/  LEA.HI.X R11, R2, UR37, R11, 0x2, P1 ;  /* 0x00000025020b7c11 */ /* 0x000fca00088f140b */
[----:B------:R-:W5:Y:S01]  /*0450*/  LDG.E R2, desc[UR4][R10.64] ;  /* 0x000000040a027981 */ /* 0x000f62000c1e1900 */
[----:B----4-:R-:W-:-:S04]  /*0460*/  PRMT R3, R4, 0x7771, RZ ;  /* 0x0000777104037816 */ /* 0x010fc800000000ff */
[----:B------:R-:W-:-:S13]  /*0470*/  ISETP.NE.AND P2, PT, R3, RZ, PT ;  /* 0x000000ff0300720c */ /* 0x000fda0003f45270 */
[----:B------:R-:W-:Y:S02]  /*0480*/  @P2 R2UR UR4, R16 ;  /* 0x00000000100422ca */ /* 0x000fe400000e0000 */
[----:B------:R-:W-:-:S13]  /*0490*/  @P2 R2UR UR5, R17 ;  /* 0x00000000110522ca */ /* 0x000fda00000e0000 */
[----:B------:R-:W4:Y:S01]  /*04a0*/  @P2 LDG.E R12, desc[UR4][R10.64+0x4] ;  /* 0x000004040a0c2981 */ /* 0x000f22000c1e1900 */
[----:B------:R-:W-:-:S04]  /*04b0*/  PRMT R3, R4, 0x7770, RZ ;  /* 0x0000777004037816 */ /* 0x000fc800000000ff */
[----:B------:R-:W-:Y:S01]  /*04c0*/  ISETP.NE.AND P1, PT, R3, RZ, PT ;  /* 0x000000ff0300720c */ /* 0x000fe20003f25270 */
[----:B-----5:R-:W-:Y:S01]  /*04d0*/  FMUL R5, R2, UR50 ;  /* 0x0000003202057c20 */ /* 0x020fe20008400000 */
[----:B------:R-:W0:Y:S11]  /*04e0*/  LDCU UR4, c[0x0][0x398] ;  /* 0x00007300ff0477ac */ /* 0x000e360008000800 */
[----:B------:R-:W1:Y:S01]  /*04f0*/  @!P1 LDC R5, c[0x0][0x398] ;  /* 0x0000e600ff059b82 */ /* 0x000e620000000800 */
[----:B0-----:R-:W-:-:S02]  /*0500*/  IMAD.U32 R24, RZ, RZ, UR4 ;  /* 0x00000004ff187e24 */ /* 0x001fc4000f8e00ff */
[----:B----4-:R-:W-:-:S05]  /*0510*/  @P2 FMUL R24, R12, UR50 ;  /* 0x000000320c182c20 */ /* 0x010fca0008400000 */
[----:B-1----:R-:W-:-:S07]  /*0520*/  FMNMX3 R13, R5, -INF , R24, !PT ;  /* 0xff800000050d7876 */ /* 0x002fce0007800018 */
.L_x_36556:
[----:B------:R-:W-:Y:S05]  /*0530*/  BSYNC.RECONVERGENT B1 ;  /* 0x0000000000017941 */ /* 0x000fea0003800200 */
.L_x_36555:
[----:B------:R-:W-:Y:S04]  /*0540*/  BSSY.RECONVERGENT B1, `(.L_x_36557) ;  /* 0x0000022000017945 */ /* 0x000fe80003800200 */
[----:B------:R-:W-:Y:S05]  /*0550*/  @P0 BRA `(.L_x_36558) ;  /* 0x0000000000800947 */ /* 0x000fea0003800000 */
[----:B------:R-:W-:Y:S01]  /*0560*/  IMAD R0, R20, UR46, RZ ;  /* 0x0000002e14007c24 */ /* 0x000fe2000f8e02ff */
[----:B-1----:R-:W-:Y:S01]  /*0570*/  R2UR UR4, R16 ;  /* 0x00000000100472ca */ /* 0x002fe200000e0000 */
[----:B--2---:R-:W-:Y:S01]  /*0580*/  IMAD.WIDE.U32 R2, R21, UR46, R8 ;  /* 0x0000002e15027c25 */ /* 0x004fe2000f8e0008 */
[----:B------:R-:W-:-:S03]  /*0590*/  R2UR UR5, R17 ;  /* 0x00000000110572ca */ /* 0x000fc600000e0000 */
[----:B------:R-:W-:Y:S01]  /*05a0*/  IMAD R11, R21, UR47, R0 ;  /* 0x0000002f150b7c24 */ /* 0x000fe2000f8e0200 */
[----:B------:R-:W-:-:S04]  /*05b0*/  IADD3 R0, P1, PT, R18, R2, RZ ;  /* 0x0000000212007210 */ /* 0x000fc80007f3e0ff */
[----:B------:R-:W-:-:S04]  /*05c0*/  IADD3.X R11, PT, PT, R11, R3, RZ, P1, !PT ;  /* 0x000000030b0b7210 */ /* 0x000fc80000ffe4ff */
        /* <DEDUP_REMOVED lines=25> */
.L_x_36558:
[----:B------:R-:W-:Y:S05]  /*0760*/  BSYNC.RECONVERGENT B1 ;  /* 0x0000000000017941 */ /* 0x000fea0003800200 */
.L_x_36557:
[----:B------:R-:W-:-:S03]  /*0770*/  UMOV UR4, 0xffffffff ;  /* 0xffffffff00047882 */ /* 0x000fc60000000000 */
[----:B------:R-:W-:Y:S05]  /*0780*/  BRA.DIV UR4, `(.L_x_36559) ;  /* 0x0000000a04c47947 */ /* 0x000fea000b800000 */
[----:B------:R-:W0:Y:S04]  /*0790*/  SHFL.BFLY PT, R14, R13, 0x10, 0x1f ;  /* 0x0e001f000d0e7f89 */ /* 0x000e2800000e0000 */
[----:B------:R-:W4:Y:S01]  /*07a0*/  SHFL.BFLY PT, R25, R0, 0x10, 0x1f ;  /* 0x0e001f0000197f89 */ /* 0x000f2200000e0000 */
[----:B0-----:R-:W-:Y:S02]  /*07b0*/  FMNMX R13, R14, R13, !PT ;  /* 0x0000000d0e0d7209 */ /* 0x001fe40007800000 */
[----:B----4-:R-:W-:-:S03]  /*07c0*/  FMNMX R10, R25, R0, !PT ;  /* 0x00000000190a7209 */ /* 0x010fc60007800000 */
[----:B------:R-:W0:Y:S04]  /*07d0*/  SHFL.BFLY PT, R14, R13, 0x8, 0x1f ;  /* 0x0d001f000d0e7f89 */ /* 0x000e2800000e0000 */
[----:B------:R-:W4:Y:S01]  /*07e0*/  SHFL.BFLY PT, R25, R10, 0x8, 0x1f ;  /* 0x0d001f000a197f89 */ /* 0x000f2200000e0000 */
[----:B0-----:R-:W-:Y:S02]  /*07f0*/  FMNMX R4, R13, R14, !PT ;  /* 0x0000000e0d047209 */ /* 0x001fe40007800000 */
[----:B----4-:R-:W-:-:S03]  /*0800*/  FMNMX R26, R10, R25, !PT ;  /* 0x000000190a1a7209 */ /* 0x010fc60007800000 */
[----:B------:R-:W0:Y:S04]  /*0810*/  SHFL.BFLY PT, R14, R4, 0x4, 0x1f ;  /* 0x0c801f00040e7f89 */ /* 0x000e2800000e0000 */
[----:B------:R-:W4:Y:S01]  /*0820*/  SHFL.BFLY PT, R27, R26, 0x4, 0x1f ;  /* 0x0c801f001a1b7f89 */ /* 0x000f2200000e0000 */
[----:B0-----:R-:W-:Y:S01]  /*0830*/  FMNMX R25, R4, R14, !PT ;  /* 0x0000000e04197209 */ /* 0x001fe20007800000 */
[----:B------:R-:W-:Y:S01]  /*0840*/  IMAD.MOV.U32 R4, RZ, RZ, 0x437c0000 ;  /* 0x437c0000ff047424 */ /* 0x000fe200078e00ff */
[----:B----4-:R-:W-:-:S03]  /*0850*/  FMNMX R27, R26, R27, !PT ;  /* 0x0000001b1a1b7209 */ /* 0x010fc60007800000 */
[----:B------:R-:W0:Y:S04]  /*0860*/  SHFL.BFLY PT, R14, R25, 0x2, 0x1f ;  /* 0x0c401f00190e7f89 */ /* 0x000e2800000e0000 */
[----:B------:R-:W4:Y:S01]  /*0870*/  SHFL.BFLY PT, R0, R27, 0x2, 0x1f ;  /* 0x0c401f001b007f89 */ /* 0x000f2200000e0000 */
[----:B0-----:R-:W-:Y:S02]  /*0880*/  FMNMX R3, R25, R14, !PT ;  /* 0x0000000e19037209 */ /* 0x001fe40007800000 */
[----:B----4-:R-:W-:-:S03]  /*0890*/  FMNMX R10, R27, R0, !PT ;  /* 0x000000001b0a7209 */ /* 0x010fc60007800000 */
[----:B------:R-:W0:Y:S01]  /*08a0*/  SHFL.BFLY PT, R2, R3, 0x1, 0x1f ;  /* 0x0c201f0003027f89 */ /* 0x000e2200000e0000 */
[----:B------:R-:W-:-:S03]  /*08b0*/  HFMA2 R0, -RZ, RZ, 0.96630859375, -0.0022525787353515625 ;  /* 0x3bbb989dff007431 */ /* 0x000fc600000001ff */
[----:B------:R-:W4:Y:S01]  /*08c0*/  SHFL.BFLY PT, R14, R10, 0x1, 0x1f ;  /* 0x0c201f000a0e7f89 */ /* 0x000f2200000e0000 */
[----:B0-----:R-:W-:Y:S02]  /*08d0*/  FMNMX R2, R3, R2, !PT ;  /* 0x0000000203027209 */ /* 0x001fe40007800000 */
[----:B----4-:R-:W-:-:S03]  /*08e0*/  FMNMX R14, R10, R14, !PT ;  /* 0x0000000e0a0e7209 */ /* 0x010fc60007800000 */
[C---:B------:R-:W-:Y:S01]  /*08f0*/  FADD R11, -R2.reuse, R5 ;  /* 0x00000005020b7221 */ /* 0x040fe20000000100 */
[----:B------:R-:W-:-:S03]  /*0900*/  FADD R5, -R2, R24 ;  /* 0x0000001802057221 */ /* 0x000fc60000000100 */
[-C--:B------:R-:W-:Y:S01]  /*0910*/  FFMA.SAT R13, R11, R0.reuse, 0.5 ;  /* 0x3f0000000b0d7423 */ /* 0x080fe20000002000 */
[C---:B------:R-:W-:Y:S01]  /*0920*/  FADD R19, -R14.reuse, R19 ;  /* 0x000000130e137221 */ /* 0x040fe20000000100 */
[----:B------:R-:W-:Y:S01]  /*0930*/  FADD R23, -R14, R23 ;  /* 0x000000170e177221 */ /* 0x000fe20000000100 */
[----:B------:R-:W-:Y:S01]  /*0940*/  FFMA.SAT R3, R5, R0, 0.5 ;  /* 0x3f00000005037423 */ /* 0x000fe20000002000 */
[----:B------:R-:W-:Y:S01]  /*0950*/  FFMA.RM R2, R13, R4, 12582913 ;  /* 0x4b4000010d027423 */ /* 0x000fe20000004004 */
[----:B------:R-:W-:Y:S02]  /*0960*/  FFMA.SAT R13, R19, R0, 0.5 ;  /* 0x3f000000130d7423 */ /* 0x000fe40000002000 */
[-C--:B------:R-:W-:Y:S01]  /*0970*/  FFMA.RM R3, R3, R4.reuse, 12582913 ;  /* 0x4b40000103037423 */ /* 0x080fe20000004004 */
        /* <DEDUP_REMOVED lines=10> */
[C---:B------:R-:W-:Y:S01]  /*0a20*/  FADD R12, R4.reuse, -12583039 ;  /* 0xcb40007f040c7421 */ /* 0x040fe20000000000 */
[----:B------:R-:W-:Y:S01]  /*0a30*/  FFMA R24, R5, 1.925963033500011079e-08, R24 ;  /* 0x32a5706005187823 */ /* 0x000fe20000000018 */
[----:B------:R-:W-:-:S02]  /*0a40*/  IMAD.SHL.U32 R4, R4, 0x800000, RZ ;  /* 0x0080000004047824 */ /* 0x000fc400078e00ff */
[----:B------:R-:W-:Y:S01]  /*0a50*/  FFMA R19, R19, 1.925963033500011079e-08, R0 ;  /* 0x32a5706013137823 */ /* 0x000fe20000000000 */
[C---:B------:R-:W-:Y:S01]  /*0a60*/  FFMA R0, R23.reuse, 1.4426950216293334961, -R12 ;  /* 0x3fb8aa3b17007823 */ /* 0x040fe2000000080c */
[----:B------:R-:W0:Y:S03]  /*0a70*/  MUFU.EX2 R11, R11 ;  /* 0x0000000b000b7308 */ /* 0x000e260000000800 */
[----:B------:R-:W-:Y:S01]  /*0a80*/  FFMA R23, R23, 1.925963033500011079e-08, R0 ;  /* 0x32a5706017177823 */ /* 0x000fe20000000000 */
[----:B------:R-:W-:Y:S01]  /*0a90*/  SHF.L.U32 R0, R2, 0x17, RZ ;  /* 0x0000001702007819 */ /* 0x000fe200000006ff */
[----:B------:R-:W-:Y:S01]  /*0aa0*/  IMAD.SHL.U32 R2, R3, 0x800000, RZ ;  /* 0x0080000003027824 */ /* 0x000fe200078e00ff */
[----:B------:R-:W-:Y:S02]  /*0ab0*/  SHF.L.U32 R3, R10, 0x17, RZ ;  /* 0x000000170a037819 */ /* 0x000fe400000006ff */
[----:B------:R-:W4:Y:S08]  /*0ac0*/  MUFU.EX2 R5, R24 ;  /* 0x0000001800057308 */ /* 0x000f300000000800 */
[----:B------:R-:W5:Y:S01]  /*0ad0*/  MUFU.EX2 R12, R19 ;  /* 0x00000013000c7308 */ /* 0x000f620000000800 */
[----:B0-----:R-:W-:-:S04]  /*0ae0*/  FMUL R0, R0, R11 ;  /* 0x0000000b00007220 */ /* 0x001fc80000400000 */
[----:B------:R-:W-:-:S03]  /*0af0*/  FADD R13, RZ, R0 ;  /* 0x00000000ff0d7221 */ /* 0x000fc60000000000 */
[----:B------:R-:W0:Y:S01]  /*0b00*/  MUFU.EX2 R23, R23 ;  /* 0x0000001700177308 */ /* 0x000e220000000800 */
[----:B----4-:R-:W-:-:S04]  /*0b10*/  FMUL R2, R2, R5 ;  /* 0x0000000502027220 */ /* 0x010fc80000400000 */
[----:B------:R-:W-:Y:S01]  /*0b20*/  FADD R13, R13, R2 ;  /* 0x000000020d0d7221 */ /* 0x000fe20000000000 */
[----:B-----5:R-:W-:-:S04]  /*0b30*/  FMUL R3, R3, R12 ;  /* 0x0000000c03037220 */ /* 0x020fc80000400000 */
[----:B------:R-:W4:Y:S01]  /*0b40*/  SHFL.BFLY PT, R14, R13, 0x10, 0x1f ;  /* 0x0e001f000d0e7f89 */ /* 0x000f2200000e0000 */
[----:B0-----:R-:W-:Y:S01]  /*0b50*/  FMUL R4, R4, R23 ;  /* 0x0000001704047220 */ /* 0x001fe20000400000 */
[----:B------:R-:W-:-:S04]  /*0b60*/  FADD R23, RZ, R3 ;  /* 0x00000003ff177221 */ /* 0x000fc80000000000 */
[----:B------:R-:W-:-:S05]  /*0b70*/  FADD R23, R23, R4 ;  /* 0x0000000417177221 */ /* 0x000fca0000000000 */
[----:B------:R-:W0:Y:S01]  /*0b80*/  SHFL.BFLY PT, R24, R23, 0x10, 0x1f ;  /* 0x0e001f0017187f89 */ /* 0x000e2200000e0000 */
[----:B----4-:R-:W-:-:S05]  /*0b90*/  FADD R25, R13, R14 ;  /* 0x0000000e0d197221 */ /* 0x010fca0000000000 */
[----:B------:R-:W4:Y:S01]  /*0ba0*/  SHFL.BFLY PT, R14, R25, 0x8, 0x1f ;  /* 0x0d001f00190e7f89 */ /* 0x000f2200000e0000 */
[----:B0-----:R-:W-:-:S05]  /*0bb0*/  FADD R26, R23, R24 ;  /* 0x00000018171a7221 */ /* 0x001fca0000000000 */
        /* <DEDUP_REMOVED lines=12> */
[----:B------:R0:W0:Y:S01]  /*0c80*/  SHFL.BFLY PT, R14, R23, 0x1, 0x1f ;  /* 0x0c201f00170e7f89 */ /* 0x00002200000e0000 */
[----:B----4-:R-:W-:-:S07]  /*0c90*/  FADD R5, R19, R10 ;  /* 0x0000000a13057221 */ /* 0x010fce0000000000 */
.L_x_36594:
[----:B------:R-:W4:Y:S01]  /*0ca0*/  MUFU.RCP R10, R5 ;  /* 0x00000005000a7308 */ /* 0x000f220000001000 */
[----:B------:R-:W-:Y:S01]  /*0cb0*/  BSSY.RECONVERGENT B1, `(.L_x_36560) ;  /* 0x000000c000017945 */ /* 0x000fe20003800200 */
[----:B0-----:R-:W-:-:S06]  /*0cc0*/  FADD R14, R23, R14 ;  /* 0x0000000e170e7221 */ /* 0x001fcc0000000000 */
[----:B------:R-:W0:Y:S01]  /*0cd0*/  FCHK P1, R0, R5 ;  /* 0x0000000500007302 */ /* 0x000e220000020000 */
[----:B----4-:R-:W-:-:S04]  /*0ce0*/  FFMA R11, -R5, R10, 1 ;  /* 0x3f800000050b7423 */ /* 0x010fc8000000010a */
[----:B------:R-:W-:-:S04]  /*0cf0*/  FFMA R11, R10, R11, R10 ;  /* 0x0000000b0a0b7223 */ /* 0x000fc8000000000a */
[----:B------:R-:W-:-:S04]  /*0d00*/  FFMA R10, R0, R11, RZ ;  /* 0x0000000b000a7223 */ /* 0x000fc800000000ff */
[----:B------:R-:W-:-:S04]  /*0d10*/  FFMA R12, -R5, R10, R0 ;  /* 0x0000000a050c7223 */ /* 0x000fc80000000100 */
[----:B------:R-:W-:Y:S01]  /*0d20*/  FFMA R10, R11, R12, R10 ;  /* 0x0000000c0b0a7223 */ /* 0x000fe2000000000a */
[----:B0-----:R-:W-:Y:S06]  /*0d30*/  @!P1 BRA `(.L_x_36561) ;  /* 0x00000000000c9947 */ /* 0x001fec0003800000 */
[----:B------:R-:W-:-:S07]  /*0d40*/  MOV R15, 0xd60 ;  /* 0x00000d60000f7802 */ /* 0x000fce0000000f00 */
[----:B-123--:R-:W-:Y:S05]  /*0d50*/  CALL.REL.NOINC `($__internal_606_$__cuda_sm3x_div_rn_noftz_f32_slowpath) ;  /* 0x00000010000c7944 */ /* 0x00efea0003c00000 */
[----:B------:R-:W-:-:S07]  /*0d60*/  MOV R10, R0 ;  /* 0x00000000000a7202 */ /* 0x000fce0000000f00 */
.L_x_36561:
[----:B------:R-:W-:Y:S05]  /*0d70*/  BSYNC.RECONVERGENT B1 ;  /* 0x0000000000017941 */ /* 0x000fea0003800200 */
.L_x_36560:
        /* <DEDUP_REMOVED lines=10> */
[----:B------:R-:W-:-:S07]  /*0e20*/  MOV R15, 0xe40 ;  /* 0x00000e40000f7802 */ /* 0x000fce0000000f00 */
[----:B-123--:R-:W-:Y:S05]  /*0e30*/  CALL.REL.NOINC `($__internal_606_$__cuda_sm3x_div_rn_noftz_f32_slowpath) ;  /* 0x0000000c00d47944 */ /* 0x00efea0003c00000 */
[----:B------:R-:W-:-:S07]  /*0e40*/  MOV R11, R0 ;  /* 0x00000000000b7202 */ /* 0x000fce0000000f00 */
.L_x_36563:
[----:B------:R-:W-:Y:S05]  /*0e50*/  BSYNC.RECONVERGENT B1 ;  /* 0x0000000000017941 */ /* 0x000fea0003800200 */
.L_x_36562:
[----:B------:R-:W0:Y:S01]  /*0e60*/  MUFU.RCP R5, R14 ;  /* 0x0000000e00057308 */ /* 0x000e220000001000 */
[----:B------:R-:W-:Y:S07]  /*0e70*/  BSSY.RECONVERGENT B1, `(.L_x_36564) ;  /* 0x0000011000017945 */ /* 0x000fee0003800200 */
[----:B------:R4:W1:Y:S01]  /*0e80*/  FCHK P1, R3, R14 ;  /* 0x0000000e03007302 */ /* 0x0008620000020000 */
        /* <DEDUP_REMOVED lines=15> */
.L_x_36565:
[----:B------:R-:W-:Y:S05]  /*0f80*/  BSYNC.RECONVERGENT B1 ;  /* 0x0000000000017941 */ /* 0x000fea0003800200 */
.L_x_36564:
[----:B------:R-:W-:Y:S01]  /*0f90*/  BSSY.RECONVERGENT B1, `(.L_x_36566) ;  /* 0x0000008000017945 */ /* 0x000fe20003800200 */
[----:B------:R-:W-:-:S03]  /*0fa0*/  FFMA R2, R0, R2, R5 ;  /* 0x0000000200027223 */ /* 0x000fc60000000005 */
[----:B------:R-:W-:Y:S05]  /*0fb0*/  @!P1 BRA `(.L_x_36567) ;  /* 0x0000000000149947 */ /* 0x000fea0003800000 */
[----:B------:R-:W-:Y:S01]  /*0fc0*/  IMAD.MOV.U32 R0, RZ, RZ, R3 ;  /* 0x000000ffff007224 */ /* 0x000fe200078e0003 */
[----:B------:R-:W-:Y:S02]  /*0fd0*/  MOV R5, R14 ;  /* 0x0000000e00057202 */ /* 0x000fe40000000f00 */
[----:B------:R-:W-:-:S07]  /*0fe0*/  MOV R15, 0x1000 ;  /* 0x00001000000f7802 */ /* 0x000fce0000000f00 */
[----:B0-23--:R-:W-:Y:S05]  /*0ff0*/  CALL.REL.NOINC `($__internal_606_$__cuda_sm3x_div_rn_noftz_f32_slowpath) ;  /* 0x0000000c00647944 */ /* 0x00dfea0003c00000 */
[----:B------:R-:W-:-:S07]  /*1000*/  IMAD.MOV.U32 R2, RZ, RZ, R0 ;  /* 0x000000ffff027224 */ /* 0x000fce00078e0000 */
.L_x_36567:
[----:B------:R-:W-:Y:S05]  /*1010*/  BSYNC.RECONVERGENT B1 ;  /* 0x0000000000017941 */ /* 0x000fea0003800200 */
.L_x_36566:
[----:B------:R-:W1:Y:S01]  /*1020*/  MUFU.RCP R3, R14 ;  /* 0x0000000e00037308 */ /* 0x000e620000001000 */
[----:B------:R-:W-:Y:S07]  /*1030*/  BSSY.RECONVERGENT B1, `(.L_x_36568) ;  /* 0x000000d000017945 */ /* 0x000fee0003800200 */
[----:B------:R-:W4:Y:S01]  /*1040*/  FCHK P1, R4, R14 ;  /* 0x0000000e04007302 */ /* 0x000f220000020000 */
[----:B-1----:R-:W-:-:S04]  /*1050*/  FFMA R0, -R14, R3, 1 ;  /* 0x3f8000000e007423 */ /* 0x002fc80000000103 */
[----:B0-----:R-:W-:-:S04]  /*1060*/  FFMA R10, R3, R0, R3 ;  /* 0x00000000030a7223 */ /* 0x001fc80000000003 */
[----:B------:R-:W-:-:S04]  /*1070*/  FFMA R3, R4, R10, RZ ;  /* 0x0000000a04037223 */ /* 0x000fc800000000ff */
[----:B------:R-:W-:-:S04]  /*1080*/  FFMA R0, -R14, R3, R4 ;  /* 0x000000030e007223 */ /* 0x000fc80000000104 */
[----:B------:R-:W-:Y:S01]  /*1090*/  FFMA R3, R10, R0, R3 ;  /* 0x000000000a037223 */ /* 0x000fe20000000003 */
[----:B----4-:R-:W-:Y:S06]  /*10a0*/  @!P1 BRA `(.L_x_36569) ;  /* 0x0000000000149947 */ /* 0x010fec0003800000 */
[----:B------:R-:W-:Y:S01]  /*10b0*/  MOV R0, R4 ;  /* 0x0000000400007202 */ /* 0x000fe20000000f00 */
[----:B------:R-:W-:Y:S01]  /*10c0*/  IMAD.MOV.U32 R5, RZ, RZ, R14 ;  /* 0x000000ffff057224 */ /* 0x000fe200078e000e */
[----:B------:R-:W-:-:S07]  /*10d0*/  MOV R15, 0x10f0 ;  /* 0x000010f0000f7802 */ /* 0x000fce0000000f00 */
[----:B--23--:R-:W-:Y:S05]  /*10e0*/  CALL.REL.NOINC `($__internal_606_$__cuda_sm3x_div_rn_noftz_f32_slowpath) ;  /* 0x0000000c00287944 */ /* 0x00cfea0003c00000 */
[----:B------:R-:W-:-:S07]  /*10f0*/  MOV R3, R0 ;  /* 0x0000000000037202 */ /* 0x000fce0000000f00 */
.L_x_36569:
[----:B------:R-:W-:Y:S05]  /*1100*/  BSYNC.RECONVERGENT B1 ;  /* 0x0000000000017941 */ /* 0x000fea0003800200 */
.L_x_36568:
        /* <DEDUP_REMOVED lines=17> */
.L_x_36571:
[----:B------:R-:W-:Y:S05]  /*1220*/  BSYNC.RECONVERGENT B1 ;  /* 0x0000000000017941 */ /* 0x000fea0003800200 */
.L_x_36570:
[----:B------:R-:W-:-:S04]  /*1230*/  IADD3 R21, P0, PT, R22, R21, RZ ;  /* 0x0000001516157210 */ /* 0x000fc80007f1e0ff */
[----:B------:R-:W-:Y:S02]  /*1240*/  LEA.HI.X.SX32 R20, R22, R20, 0x1, P0 ;  /* 0x0000001416147211 */ /* 0x000fe400000f0eff */
[----:B------:R-:W-:-:S04]  /*1250*/  ISETP.GE.U32.AND P0, PT, R21, UR48, PT ;  /* 0x0000003015007c0c */ /* 0x000fc8000bf06070 */
[----:B------:R-:W-:-:S13]  /*1260*/  ISETP.GE.AND.EX P0, PT, R20, UR49, PT, P0 ;  /* 0x0000003114007c0c */ /* 0x000fda000bf06300 */
[----:B------:R-:W-:Y:S05]  /*1270*/  @!P0 BRA `(.L_x_36572) ;  /* 0xfffffff000188947 */ /* 0x000fea000383ffff */
[----:B------:R-:W-:Y:S05]  /*1280*/  BSYNC B0 ;  /* 0x0000000000007941 */ /* 0x000fea0003800000 */
.L_x_36554:
[----:B------:R-:W-:Y:S05]  /*1290*/  EXIT ;  /* 0x000000000000794d */ /* 0x000fea0003800000 */
.L_x_36559:
[----:B------:R-:W-:Y:S01]  /*12a0*/  HFMA2 R12, -RZ, RZ, 0, 9.5367431640625e-07 ;  /* 0x00000010ff0c7431 */ /* 0x000fe200000001ff */
[----:B------:R-:W-:Y:S01]  /*12b0*/  BSSY B1, `(.L_x_36573) ;  /* 0x0000006000017945 */ /* 0x000fe20003800000 */
[----:B------:R-:W-:Y:S01]  /*12c0*/  IMAD.MOV.U32 R11, RZ, RZ, 0x1f ;  /* 0x0000001fff0b7424 */ /* 0x000fe200078e00ff */
[----:B------:R-:W-:-:S07]  /*12d0*/  MOV R15, 0xffffffff ;  /* 0xffffffff000f7802 */ /* 0x000fce0000000f00 */
[----:B-123--:R-:W-:Y:S05]  /*12e0*/  WARPSYNC.COLLECTIVE R15, `(.L_x_36574) ;  /* 0x000000000f087348 */ /* 0x00efea0003c00000 */
[----:B------:R0:W4:Y:S02]  /*12f0*/  SHFL.BFLY P6, R14, R13, R12, R11 ;  /* 0x0c00000c0d0e7389 */ /* 0x00012400000c000b */
[----:B01234-:R-:W-:Y:S05]  /*1300*/  ENDCOLLECTIVE ;  /* 0x000000000000791b */ /* 0x01ffea0003800000 */
.L_x_36574:
[----:B------:R-:W-:Y:S05]  /*1310*/  BSYNC B1 ;  /* 0x0000000000017941 */ /* 0x000fea0003800000 */
.L_x_36573:
[----:B------:R-:W-:Y:S01]  /*1320*/  HFMA2 R11, -RZ, RZ, 0, 1.847743988037109375e-06 ;  /* 0x0000001fff0b7431 */ /* 0x000fe200000001ff */
[----:B------:R-:W-:Y:S01]  /*1330*/  FMNMX R13, R14, R13, !PT ;  /* 0x0000000d0e0d7209 */ /* 0x000fe20007800000 */
[----:B------:R-:W-:Y:S02]  /*1340*/  IMAD.MOV.U32 R12, RZ, RZ, 0x8 ;  /* 0x00000008ff0c7424 */ /* 0x000fe400078e00ff */
[----:B------:R-:W-:-:S07]  /*1350*/  IMAD.MOV.U32 R15, RZ, RZ, -0x1 ;  /* 0xffffffffff0f7424 */ /* 0x000fce00078e00ff */
[----:B------:R-:W-:Y:S05]  /*1360*/  WARPSYNC.COLLECTIVE R15, `(.L_x_36575) ;  /* 0x000000000f087348 */ /* 0x000fea0003c00000 */
[----:B------:R0:W1:Y:S02]  /*1370*/  SHFL.BFLY P6, R14, R13, R12, R11 ;  /* 0x0c00000c0d0e7389 */ /* 0x00006400000c000b */
[----:B01----:R-:W-:Y:S05]  /*1380*/  ENDCOLLECTIVE ;  /* 0x000000000000791b */ /* 0x003fea0003800000 */
.L_x_36575:
[----:B------:R-:W-:Y:S01]  /*1390*/  IMAD.MOV.U32 R12, RZ, RZ, 0x4 ;  /* 0x00000004ff0c7424 */ /* 0x000fe200078e00ff */
[----:B------:R-:W-:-:S04]  /*13a0*/  FMNMX R4, R13, R14, !PT ;  /* 0x0000000e0d047209 */ /* 0x000fc80007800000 */
[----:B------:R-:W-:-:S07]  /*13b0*/  MOV R13, R4 ;  /* 0x00000004000d7202 */ /* 0x000fce0000000f00 */
[----:B------:R-:W-:Y:S05]  /*13c0*/  WARPSYNC.COLLECTIVE R15, `(.L_x_36576) ;  /* 0x000000000f087348 */ /* 0x000fea0003c00000 */
[----:B------:R0:W1:Y:S02]  /*13d0*/  SHFL.BFLY P6, R14, R13, R12, R11 ;  /* 0x0c00000c0d0e7389 */ /* 0x00006400000c000b */
[----:B01----:R-:W-:Y:S05]  /*13e0*/  ENDCOLLECTIVE ;  /* 0x000000000000791b */ /* 0x003fea0003800000 */
.L_x_36576:
[----:B------:R-:W-:Y:S01]  /*13f0*/  IMAD.MOV.U32 R12, RZ, RZ, 0x2 ;  /* 0x00000002ff0c7424 */ /* 0x000fe200078e00ff */
[----:B------:R-:W-:Y:S01]  /*1400*/  FMNMX R25, R4, R14, !PT ;  /* 0x0000000e04197209 */ /* 0x000fe20007800000 */
[----:B------:R-:W-:-:S03]  /*1410*/  IMAD.MOV.U32 R4, RZ, RZ, 0x3bbb989d ;  /* 0x3bbb989dff047424 */ /* 0x000fc600078e00ff */
[----:B------:R-:W-:-:S07]  /*1420*/  MOV R13, R25 ;  /* 0x00000019000d7202 */ /* 0x000fce0000000f00 */
[----:B------:R-:W-:Y:S05]  /*1430*/  WARPSYNC.COLLECTIVE R15, `(.L_x_36577) ;  /* 0x000000000f087348 */ /* 0x000fea0003c00000 */
[----:B------:R0:W1:Y:S02]  /*1440*/  SHFL.BFLY P6, R14, R13, R12, R11 ;  /* 0x0c00000c0d0e7389 */ /* 0x00006400000c000b */
[----:B01----:R-:W-:Y:S05]  /*1450*/  ENDCOLLECTIVE ;  /* 0x000000000000791b */ /* 0x003fea0003800000 */
.L_x_36577:
[----:B------:R-:W-:Y:S01]  /*1460*/  IMAD.MOV.U32 R12, RZ, RZ, 0x1 ;  /* 0x00000001ff0c7424 */ /* 0x000fe200078e00ff */
[----:B------:R-:W-:-:S04]  /*1470*/  FMNMX R3, R25, R14, !PT ;  /* 0x0000000e19037209 */ /* 0x000fc80007800000 */
[----:B------:R-:W-:-:S07]  /*1480*/  MOV R13, R3 ;  /* 0x00000003000d7202 */ /* 0x000fce0000000f00 */
[----:B------:R-:W-:Y:S05]  /*1490*/  WARPSYNC.COLLECTIVE R15, `(.L_x_36578) ;  /* 0x000000000f087348 */ /* 0x000fea0003c00000 */
[----:B------:R0:W1:Y:S02]  /*14a0*/  SHFL.BFLY P6, R14, R13, R12, R11 ;  /* 0x0c00000c0d0e7389 */ /* 0x00006400000c000b */
[----:B01----:R-:W-:Y:S05]  /*14b0*/  ENDCOLLECTIVE ;  /* 0x000000000000791b */ /* 0x003fea0003800000 */
.L_x_36578:
[----:B------:R-:W-:Y:S02]  /*14c0*/  HFMA2 R12, -RZ, RZ, 0, 9.5367431640625e-07 ;  /* 0x00000010ff0c7431 */ /* 0x000fe400000001ff */
[----:B------:R-:W-:Y:S01]  /*14d0*/  IMAD.MOV.U32 R13, RZ, RZ, R0 ;  /* 0x000000ffff0d7224 */ /* 0x000fe200078e0000 */
[----:B------:R-:W-:-:S07]  /*14e0*/  MOV R2, R14 ;  /* 0x0000000e00027202 */ /* 0x000fce0000000f00 */
[----:B------:R-:W-:Y:S05]  /*14f0*/  WARPSYNC.COLLECTIVE R15, `(.L_x_36579) ;  /* 0x000000000f087348 */ /* 0x000fea0003c00000 */
[----:B------:R0:W1:Y:S02]  /*1500*/  SHFL.BFLY P6, R14, R13, R12, R11 ;  /* 0x0c00000c0d0e7389 */ /* 0x00006400000c000b */
[----:B01----:R-:W-:Y:S05]  /*1510*/  ENDCOLLECTIVE ;  /* 0x000000000000791b */ /* 0x003fea0003800000 */
.L_x_36579:
[----:B------:R-:W-:Y:S02]  /*1520*/  FMNMX R2, R3, R2, !PT ;  /* 0x0000000203027209 */ /* 0x000fe40007800000 */
[----:B------:R-:W-:Y:S01]  /*1530*/  MOV R3, 0x437c0000 ;  /* 0x437c000000037802 */ /* 0x000fe20000000f00 */
[----:B------:R-:W-:Y:S02]  /*1540*/  IMAD.MOV.U32 R12, RZ, RZ, 0x8 ;  /* 0x00000008ff0c7424 */ /* 0x000fe400078e00ff */
[----:B------:R-:W-:-:S05]  /*1550*/  IMAD.MOV.U32 R25, RZ, RZ, R14 ;  /* 0x000000ffff197224 */ /* 0x000fca00078e000e */
[----:B------:R-:W-:-:S04]  /*1560*/  FMNMX R10, R25, R0, !PT ;  /* 0x00000000190a7209 */ /* 0x000fc80007800000 */
[----:B------:R-:W-:-:S07]  /*1570*/  MOV R13, R10 ;  /* 0x0000000a000d7202 */ /* 0x000fce0000000f00 */
[----:B------:R-:W-:Y:S05]  /*1580*/  WARPSYNC.COLLECTIVE R15, `(.L_x_36580) ;  /* 0x000000000f087348 */ /* 0x000fea0003c00000 */
[----:B------:R0:W1:Y:S02]  /*1590*/  SHFL.BFLY P6, R14, R13, R12, R11 ;  /* 0x0c00000c0d0e7389 */ /* 0x00006400000c000b */
[----:B01----:R-:W-:Y:S05]  /*15a0*/  ENDCOLLECTIVE ;  /* 0x000000000000791b */ /* 0x003fea0003800000 */
.L_x_36580:
[----:B------:R-:W-:Y:S01]  /*15b0*/  HFMA2 R12, -RZ, RZ, 0, 2.384185791015625e-07 ;  /* 0x00000004ff0c7431 */ /* 0x000fe200000001ff */
[----:B------:R-:W-:-:S04]  /*15c0*/  MOV R25, R14 ;  /* 0x0000000e00197202 */ /* 0x000fc80000000f00 */
[----:B------:R-:W-:Y:S01]  /*15d0*/  FMNMX R26, R10, R25, !PT ;  /* 0x000000190a1a7209 */ /* 0x000fe20007800000 */
[C---:B------:R-:W-:Y:S01]  /*15e0*/  FADD R25, -R2.reuse, R5 ;  /* 0x0000000502197221 */ /* 0x040fe20000000100 */
[----:B------:R-:W-:-:S03]  /*15f0*/  FADD R5, -R2, R24 ;  /* 0x0000001802057221 */ /* 0x000fc60000000100 */
[----:B------:R-:W-:-:S07]  /*1600*/  IMAD.MOV.U32 R13, RZ, RZ, R26 ;  /* 0x000000ffff0d7224 */ /* 0x000fce00078e001a */
[----:B------:R-:W-:Y:S05]  /*1610*/  WARPSYNC.COLLECTIVE R15, `(.L_x_36581) ;  /* 0x000000000f087348 */ /* 0x000fea0003c00000 */
[----:B------:R0:W1:Y:S02]  /*1620*/  SHFL.BFLY P6, R14, R13, R12, R11 ;  /* 0x0c00000c0d0e7389 */ /* 0x00006400000c000b */
[----:B01----:R-:W-:Y:S05]  /*1630*/  ENDCOLLECTIVE ;  /* 0x000000000000791b */ /* 0x003fea0003800000 */
.L_x_36581:
[----:B------:R-:W-:Y:S02]  /*1640*/  IMAD.MOV.U32 R12, RZ, RZ, 0x2 ;  /* 0x00000002ff0c7424 */ /* 0x000fe400078e00ff */
[----:B------:R-:W-:-:S05]  /*1650*/  IMAD.MOV.U32 R27, RZ, RZ, R14 ;  /* 0x000000ffff1b7224 */ /* 0x000fca00078e000e */
[----:B------:R-:W-:-:S04]  /*1660*/  FMNMX R27, R26, R27, !PT ;  /* 0x0000001b1a1b7209 */ /* 0x000fc80007800000 */
[----:B------:R-:W-:-:S07]  /*1670*/  MOV R13, R27 ;  /* 0x0000001b000d7202 */ /* 0x000fce0000000f00 */
[----:B------:R-:W-:Y:S05]  /*1680*/  WARPSYNC.COLLECTIVE R15, `(.L_x_36582) ;  /* 0x000000000f087348 */ /* 0x000fea0003c00000 */
[----:B------:R0:W1:Y:S02]  /*1690*/  SHFL.BFLY P6, R14, R13, R12, R11 ;  /* 0x0c00000c0d0e7389 */ /* 0x00006400000c000b */
[----:B01----:R-:W-:Y:S05]  /*16a0*/  ENDCOLLECTIVE ;  /* 0x000000000000791b */ /* 0x003fea0003800000 */
.L_x_36582:
[----:B------:R-:W-:Y:S01]  /*16b0*/  HFMA2 R12, -RZ, RZ, 0, 5.9604644775390625e-08 ;  /* 0x00000001ff0c7431 */ /* 0x000fe200000001ff */
[----:B------:R-:W-:-:S04]  /*16c0*/  MOV R0, R14 ;  /* 0x0000000e00007202 */ /* 0x000fc80000000f00 */
[----:B------:R-:W-:Y:S01]  /*16d0*/  FMNMX R10, R27, R0, !PT ;  /* 0x000000001b0a7209 */ /* 0x000fe20007800000 */
[----:B------:R-:W-:-:S04]  /*16e0*/  FFMA.SAT R0, R25, R4, 0.5 ;  /* 0x3f00000019007423 */ /* 0x000fc80000002004 */
[----:B------:R-:W-:Y:S01]  /*16f0*/  FFMA.RM R0, R0, R3, 12582913 ;  /* 0x4b40000100007423 */ /* 0x000fe20000004003 */
[----:B------:R-:W-:-:S03]  /*1700*/  IMAD.MOV.U32 R13, RZ, RZ, R10 ;  /* 0x000000ffff0d7224 */ /* 0x000fc600078e000a */
[C---:B------:R-:W-:Y:S01]  /*1710*/  FADD R2, R0.reuse, -12583039 ;  /* 0xcb40007f00027421 */ /* 0x040fe20000000000 */
[----:B------:R-:W-:-:S07]  /*1720*/  IMAD.SHL.U32 R0, R0, 0x800000, RZ ;  /* 0x0080000000007824 */ /* 0x000fce00078e00ff */
[----:B------:R-:W-:Y:S05]  /*1730*/  WARPSYNC.COLLECTIVE R15, `(.L_x_36583) ;  /* 0x000000000f087348 */ /* 0x000fea0003c00000 */
[----:B------:R0:W1:Y:S02]  /*1740*/  SHFL.BFLY P6, R14, R13, R12, R11 ;  /* 0x0c00000c0d0e7389 */ /* 0x00006400000c000b */
[----:B01----:R-:W-:Y:S05]  /*1750*/  ENDCOLLECTIVE ;  /* 0x000000000000791b */ /* 0x003fea0003800000 */
.L_x_36583:
        /* <DEDUP_REMOVED lines=9> */
[----:B------:R-:W-:Y:S01]  /*17f0*/  IMAD.MOV.U32 R12, RZ, RZ, 0x10 ;  /* 0x00000010ff0c7424 */ /* 0x000fe200078e00ff */
[----:B------:R-:W-:-:S04]  /*1800*/  FMNMX R10, R10, R14, !PT ;  /* 0x0000000e0a0a7209 */ /* 0x000fc80007800000 */
[----:B------:R-:W1:Y:S01]  /*1810*/  MUFU.EX2 R5, R5 ;  /* 0x0000000500057308 */ /* 0x000e620000000800 */
[----:B0-----:R-:W-:Y:S01]  /*1820*/  FMUL R0, R0, R25 ;  /* 0x0000001900007220 */ /* 0x001fe20000400000 */
[C---:B------:R-:W-:Y:S01]  /*1830*/  FADD R19, -R10.reuse, R19 ;  /* 0x000000130a137221 */ /* 0x040fe20000000100 */
[----:B------:R-:W-:Y:S02]  /*1840*/  FADD R23, -R10, R23 ;  /* 0x000000170a177221 */ /* 0x000fe40000000100 */
[----:B------:R-:W-:Y:S01]  /*1850*/  FADD R13, RZ, R0 ;  /* 0x00000000ff0d7221 */ /* 0x000fe20000000000 */
[-C--:B------:R-:W-:Y:S01]  /*1860*/  FFMA.SAT R10, R19, R4.reuse, 0.5 ;  /* 0x3f000000130a7423 */ /* 0x080fe20000002004 */
[----:B------:R-:W-:-:S03]  /*1870*/  FFMA.SAT R24, R23, R4, 0.5 ;  /* 0x3f00000017187423 */ /* 0x000fc60000002004 */
[-C--:B------:R-:W-:Y:S01]  /*1880*/  FFMA.RM R4, R10, R3.reuse, 12582913 ;  /* 0x4b4000010a047423 */ /* 0x080fe20000004003 */
[----:B------:R-:W-:-:S03]  /*1890*/  FFMA.RM R3, R24, R3, 12582913 ;  /* 0x4b40000118037423 */ /* 0x000fc60000004003 */
[C---:B------:R-:W-:Y:S01]  /*18a0*/  FADD R10, R4.reuse, -12583039 ;  /* 0xcb40007f040a7421 */ /* 0x040fe20000000000 */
[----:B------:R-:W-:Y:S01]  /*18b0*/  FADD R26, R3, -12583039 ;  /* 0xcb40007f031a7421 */ /* 0x000fe20000000000 */
[----:B------:R-:W-:Y:S01]  /*18c0*/  SHF.L.U32 R4, R4, 0x17, RZ ;  /* 0x0000001704047819 */ /* 0x000fe200000006ff */
[----:B-1----:R-:W-:Y:S01]  /*18d0*/  FMUL R2, R2, R5 ;  /* 0x0000000502027220 */ /* 0x002fe20000400000 */
[----:B------:R-:W-:Y:S01]  /*18e0*/  FFMA R10, R19, 1.4426950216293334961, -R10 ;  /* 0x3fb8aa3b130a7823 */ /* 0x000fe2000000080a */
[----:B------:R-:W-:Y:S02]  /*18f0*/  FFMA R26, R23, 1.4426950216293334961, -R26 ;  /* 0x3fb8aa3b171a7823 */ /* 0x000fe4000000081a */
[----:B------:R-:W-:Y:S01]  /*1900*/  FADD R13, R13, R2 ;  /* 0x000000020d0d7221 */ /* 0x000fe20000000000 */
[----:B------:R-:W-:Y:S01]  /*1910*/  FFMA R10, R19, 1.925963033500011079e-08, R10 ;  /* 0x32a57060130a7823 */ /* 0x000fe2000000000a */
[----:B------:R-:W-:-:S07]  /*1920*/  IMAD.SHL.U32 R19, R3, 0x800000, RZ ;  /* 0x0080000003137824 */ /* 0x000fce00078e00ff */
[----:B------:R-:W-:Y:S05]  /*1930*/  WARPSYNC.COLLECTIVE R15, `(.L_x_36584) ;  /* 0x000000000f087348 */ /* 0x000fea0003c00000 */
[----:B------:R0:W1:Y:S02]  /*1940*/  SHFL.BFLY P6, R14, R13, R12, R11 ;  /* 0x0c00000c0d0e7389 */ /* 0x00006400000c000b */
[----:B01----:R-:W-:Y:S05]  /*1950*/  ENDCOLLECTIVE ;  /* 0x000000000000791b */ /* 0x003fea0003800000 */
.L_x_36584:
[----:B------:R-:W-:Y:S02]  /*1960*/  IMAD.MOV.U32 R12, RZ, RZ, 0x8 ;  /* 0x00000008ff0c7424 */ /* 0x000fe400078e00ff */
[----:B------:R-:W-:-:S05]  /*1970*/  FADD R25, R13, R14 ;  /* 0x0000000e0d197221 */ /* 0x000fca0000000000 */
[----:B------:R-:W-:-:S07]  /*1980*/  MOV R13, R25 ;  /* 0x00000019000d7202 */ /* 0x000fce0000000f00 */
[----:B------:R-:W-:Y:S05]  /*1990*/  WARPSYNC.COLLECTIVE R15, `(.L_x_36585) ;  /* 0x000000000f087348 */ /* 0x000fea0003c00000 */
[----:B------:R0:W1:Y:S02]  /*19a0*/  SHFL.BFLY P6, R14, R13, R12, R11 ;  /* 0x0c00000c0d0e7389 */ /* 0x00006400000c000b */
[----:B01----:R-:W-:Y:S05]  /*19b0*/  ENDCOLLECTIVE ;  /* 0x000000000000791b */ /* 0x003fea0003800000 */
.L_x_36585:
[----:B------:R-:W-:Y:S02]  /*19c0*/  IMAD.MOV.U32 R12, RZ, RZ, 0x4 ;  /* 0x00000004ff0c7424 */ /* 0x000fe400078e00ff */
[----:B------:R-:W-:Y:S02]  /*19d0*/  FADD R5, R25, R14 ;  /* 0x0000000e19057221 */ /* 0x000fe40000000000 */
[----:B------:R0:W1:Y:S03]  /*19e0*/  MUFU.EX2 R25, R10 ;  /* 0x0000000a00197308 */ /* 0x0000660000000800 */
[----:B------:R-:W-:-:S07]  /*19f0*/  MOV R13, R5 ;  /* 0x00000005000d7202 */ /* 0x000fce0000000f00 */
[----:B01----:R-:W-:Y:S05]  /*1a00*/  WARPSYNC.COLLECTIVE R15, `(.L_x_36586) ;  /* 0x000000000f087348 */ /* 0x003fea0003c00000 */
[----:B------:R2:W3:Y:S02]  /*1a10*/  SHFL.BFLY P6, R14, R13, R12, R11 ;  /* 0x0c00000c0d0e7389 */ /* 0x0004e400000c000b */
[----:B0123--:R-:W-:Y:S05]  /*1a20*/  ENDCOLLECTIVE ;  /* 0x000000000000791b */ /* 0x00ffea0003800000 */
.L_x_36586:
[----:B------:R-:W-:Y:S01]  /*1a30*/  FMUL R3, R4, R25 ;  /* 0x0000001904037220 */ /* 0x000fe20000400000 */
[----:B------:R-:W-:Y:S02]  /*1a40*/  IMAD.MOV.U32 R12, RZ, RZ, 0x2 ;  /* 0x00000002ff0c7424 */ /* 0x000fe400078e00ff */
[----:B------:R-:W-:Y:S01]  /*1a50*/  FADD R24, R5, R14 ;  /* 0x0000000e05187221 */ /* 0x000fe20000000000 */
[----:B------:R-:W-:Y:S01]  /*1a60*/  FFMA R5, R23, 1.925963033500011079e-08, R26 ;  /* 0x32a5706017057823 */ /* 0x000fe2000000001a */
[----:B------:R-:W-:-:S03]  /*1a70*/  FADD R23, RZ, R3 ;  /* 0x00000003ff177221 */ /* 0x000fc60000000000 */
[----:B------:R-:W-:Y:S01]  /*1a80*/  MOV R13, R24 ;  /* 0x00000018000d7202 */ /* 0x000fe20000000f00 */
[----:B------:R0:W1:Y:S06]  /*1a90*/  MUFU.EX2 R26, R5 ;  /* 0x00000005001a7308 */ /* 0x00006c0000000800 */
[----:B01----:R-:W-:Y:S05]  /*1aa0*/  WARPSYNC.COLLECTIVE R15, `(.L_x_36587) ;  /* 0x000000000f087348 */ /* 0x003fea0003c00000 */
[----:B------:R2:W3:Y:S02]  /*1ab0*/  SHFL.BFLY P6, R14, R13, R12, R11 ;  /* 0x0c00000c0d0e7389 */ /* 0x0004e400000c000b */
[----:B0123--:R-:W-:Y:S05]  /*1ac0*/  ENDCOLLECTIVE ;  /* 0x000000000000791b */ /* 0x00ffea0003800000 */
.L_x_36587:
[----:B------:R-:W-:Y:S01]  /*1ad0*/  FMUL R4, R19, R26 ;  /* 0x0000001a13047220 */ /* 0x000fe20000400000 */
[----:B------:R-:W-:-:S03]  /*1ae0*/  IMAD.MOV.U32 R12, RZ, RZ, 0x1 ;  /* 0x00000001ff0c7424 */ /* 0x000fc600078e00ff */
[----:B------:R-:W-:Y:S01]  /*1af0*/  FADD R23, R23, R4 ;  /* 0x0000000417177221 */ /* 0x000fe20000000000 */
[----:B------:R-:W-:-:S05]  /*1b00*/  FADD R19, R24, R14 ;  /* 0x0000000e18137221 */ /* 0x000fca0000000000 */
[----:B------:R-:W-:-:S07]  /*1b10*/  MOV R13, R19 ;  /* 0x00000013000d7202 */ /* 0x000fce0000000f00 */
[----:B------:R-:W-:Y:S05]  /*1b20*/  WARPSYNC.COLLECTIVE R15, `(.L_x_36588) ;  /* 0x000000000f087348 */ /* 0x000fea0003c00000 */
[----:B------:R0:W1:Y:S02]  /*1b30*/  SHFL.BFLY P6, R14, R13, R12, R11 ;  /* 0x0c00000c0d0e7389 */ /* 0x00006400000c000b */
[----:B01----:R-:W-:Y:S05]  /*1b40*/  ENDCOLLECTIVE ;  /* 0x000000000000791b */ /* 0x003fea0003800000 */
.L_x_36588:
[----:B------:R-:W-:Y:S02]  /*1b50*/  HFMA2 R12, -RZ, RZ, 0, 9.5367431640625e-07 ;  /* 0x00000010ff0c7431 */ /* 0x000fe400000001ff */
[----:B------:R-:W-:Y:S01]  /*1b60*/  IMAD.MOV.U32 R13, RZ, RZ, R23 ;  /* 0x000000ffff0d7224 */ /* 0x000fe200078e0017 */
[----:B------:R-:W-:-:S07]  /*1b70*/  MOV R10, R14 ;  /* 0x0000000e000a7202 */ /* 0x000fce0000000f00 */
[----:B------:R-:W-:Y:S05]  /*1b80*/  WARPSYNC.COLLECTIVE R15, `(.L_x_36589) ;  /* 0x000000000f087348 */ /* 0x000fea0003c00000 */
[----:B------:R0:W1:Y:S02]  /*1b90*/  SHFL.BFLY P6, R14, R13, R12, R11 ;  /* 0x0c00000c0d0e7389 */ /* 0x00006400000c000b */
[----:B01----:R-:W-:Y:S05]  /*1ba0*/  ENDCOLLECTIVE ;  /* 0x000000000000791b */ /* 0x003fea0003800000 */
.L_x_36589:
[----:B------:R-:W-:Y:S01]  /*1bb0*/  FADD R5, R19, R10 ;  /* 0x0000000a13057221 */ /* 0x000fe20000000000 */
[----:B------:R-:W-:Y:S02]  /*1bc0*/  HFMA2 R12, -RZ, RZ, 0, 4.76837158203125e-07 ;  /* 0x00000008ff0c7431 */ /* 0x000fe400000001ff */
[----:B------:R-:W-:-:S04]  /*1bd0*/  IMAD.MOV.U32 R24, RZ, RZ, R14 ;  /* 0x000000ffff187224 */ /* 0x000fc800078e000e */
[----:B------:R-:W-:-:S05]  /*1be0*/  FADD R26, R23, R24 ;  /* 0x00000018171a7221 */ /* 0x000fca0000000000 */
[----:B------:R-:W-:-:S07]  /*1bf0*/  MOV R13, R26 ;  /* 0x0000001a000d7202 */ /* 0x000fce0000000f00 */
[----:B------:R-:W-:Y:S05]  /*1c00*/  WARPSYNC.COLLECTIVE R15, `(.L_x_36590) ;  /* 0x000000000f087348 */ /* 0x000fea0003c00000 */
[----:B------:R0:W1:Y:S02]  /*1c10*/  SHFL.BFLY P6, R14, R13, R12, R11 ;  /* 0x0c00000c0d0e7389 */ /* 0x00006400000c000b */
[----:B01----:R-:W-:Y:S05]  /*1c20*/  ENDCOLLECTIVE ;  /* 0x000000000000791b */ /* 0x003fea0003800000 */
.L_x_36590:
[----:B------:R-:W-:Y:S02]  /*1c30*/  HFMA2 R12, -RZ, RZ, 0, 2.384185791015625e-07 ;  /* 0x00000004ff0c7431 */ /* 0x000fe400000001ff */
[----:B------:R-:W-:-:S04]  /*1c40*/  IMAD.MOV.U32 R27, RZ, RZ, R14 ;  /* 0x000000ffff1b7224 */ /* 0x000fc800078e000e */
[----:B------:R-:W-:-:S05]  /*1c50*/  FADD R27, R26, R27 ;  /* 0x0000001b1a1b7221 */ /* 0x000fca0000000000 */
[----:B------:R-:W-:-:S07]  /*1c60*/  MOV R13, R27 ;  /* 0x0000001b000d7202 */ /* 0x000fce0000000f00 */
[----:B------:R-:W-:Y:S05]  /*1c70*/  WARPSYNC.COLLECTIVE R15, `(.L_x_36591) ;  /* 0x000000000f087348 */ /* 0x000fea0003c00000 */
[----:B------:R0:W1:Y:S02]  /*1c80*/  SHFL.BFLY P6, R14, R13, R12, R11 ;  /* 0x0c00000c0d0e7389 */ /* 0x00006400000c000b */
[----:B01----:R-:W-:Y:S05]  /*1c90*/  ENDCOLLECTIVE ;  /* 0x000000000000791b */ /* 0x003fea0003800000 */
.L_x_36591:
[----:B------:R-:W-:Y:S02]  /*1ca0*/  HFMA2 R12, -RZ, RZ, 0, 1.1920928955078125e-07 ;  /* 0x00000002ff0c7431 */ /* 0x000fe400000001ff */
[----:B------:R-:W-:-:S04]  /*1cb0*/  IMAD.MOV.U32 R28, RZ, RZ, R14 ;  /* 0x000000ffff1c7224 */ /* 0x000fc800078e000e */
[----:B------:R-:W-:-:S05]  /*1cc0*/  FADD R28, R27, R28 ;  /* 0x0000001c1b1c7221 */ /* 0x000fca0000000000 */
[----:B------:R-:W-:-:S07]  /*1cd0*/  MOV R13, R28 ;  /* 0x0000001c000d7202 */ /* 0x000fce0000000f00 */
[----:B------:R-:W-:Y:S05]  /*1ce0*/  WARPSYNC.COLLECTIVE R15, `(.L_x_36592) ;  /* 0x000000000f087348 */ /* 0x000fea0003c00000 */
[----:B------:R0:W1:Y:S02]  /*1cf0*/  SHFL.BFLY P6, R14, R13, R12, R11 ;  /* 0x0c00000c0d0e7389 */ /* 0x00006400000c000b */
[----:B01----:R-:W-:Y:S05]  /*1d00*/  ENDCOLLECTIVE ;  /* 0x000000000000791b */ /* 0x003fea0003800000 */
.L_x_36592:
[----:B------:R-:W-:Y:S02]  /*1d10*/  HFMA2 R12, -RZ, RZ, 0, 5.9604644775390625e-08 ;  /* 0x00000001ff0c7431 */ /* 0x000fe400000001ff */
[----:B------:R-:W-:-:S04]  /*1d20*/  IMAD.MOV.U32 R23, RZ, RZ, R14 ;  /* 0x000000ffff177224 */ /* 0x000fc800078e000e */
[----:B------:R-:W-:-:S05]  /*1d30*/  FADD R23, R28, R23 ;  /* 0x000000171c177221 */ /* 0x000fca0000000000 */
[----:B------:R-:W-:-:S07]  /*1d40*/  MOV R13, R23 ;  /* 0x00000017000d7202 */ /* 0x000fce0000000f00 */
[----:B------:R-:W-:Y:S05]  /*1d50*/  WARPSYNC.COLLECTIVE R15, `(.L_x_36593) ;  /* 0x000000000f087348 */ /* 0x000fea0003c00000 */
[----:B------:R0:W1:Y:S02]  /*1d60*/  SHFL.BFLY P6, R14, R13, R12, R11 ;  /* 0x0c00000c0d0e7389 */ /* 0x00006400000c000b */
[----:B01----:R-:W-:Y:S05]  /*1d70*/  ENDCOLLECTIVE ;  /* 0x000000000000791b */ /* 0x003fea0003800000 */
.L_x_36593:
[----:B------:R-:W-:Y:S05]  /*1d80*/  BRA `(.L_x_36594) ;  /* 0xffffffec00c47947 */ /* 0x000fea000383ffff */
        .weak           $__internal_606_$__cuda_sm3x_div_rn_noftz_f32_slowpath
        .type           $__internal_606_$__cuda_sm3x_div_rn_noftz_f32_slowpath,@function
        .size           $__internal_606_$__cuda_sm3x_div_rn_noftz_f32_slowpath,(.L_x_37983 - $__internal_606_$__cuda_sm3x_div_rn_noftz_f32_slowpath)
$__internal_606_$__cuda_sm3x_div_rn_noftz_f32_slowpath:
        /* <DEDUP_REMOVED lines=35> */
.L_x_36596:
        /* <DEDUP_REMOVED lines=51> */
.L_x_36603:
[----:B------:R-:W-:-:S04]  /*22f0*/  LOP3.LUT R0, R0, 0x80000000, RZ, 0xc0, !PT ;  /* 0x8000000000007812 */ /* 0x000fc800078ec0ff */
[----:B------:R-:W-:Y:S01]  /*2300*/  LOP3.LUT R0, R0, 0x7f800000, RZ, 0xfc, !PT ;  /* 0x7f80000000007812 */ /* 0x000fe200078efcff */
[----:B------:R-:W-:Y:S06]  /*2310*/  BRA `(.L_x_36604) ;  /* 0x0000000000047947 */ /* 0x000fec0003800000 */
.L_x_36602:
[----:B------:R-:W-:-:S07]  /*2320*/  IMAD R0, R11, 0x800000, R0 ;  /* 0x008000000b007824 */ /* 0x000fce00078e0200 */
.L_x_36604:
[----:B------:R-:W-:Y:S05]  /*2330*/  BSYNC.RECONVERGENT B3 ;  /* 0x0000000000037941 */ /* 0x000fea0003800200 */
.L_x_36601:
[----:B------:R-:W-:Y:S05]  /*2340*/  BRA `(.L_x_36605) ;  /* 0x0000000000207947 */ /* 0x000fea0003800000 */
.L_x_36600:
[----:B------:R-:W-:-:S04]  /*2350*/  LOP3.LUT R0, R19, 0x80000000, R0, 0x48, !PT ;  /* 0x8000000013007812 */ /* 0x000fc800078e4800 */
[----:B------:R-:W-:Y:S01]  /*2360*/  LOP3.LUT R0, R0, 0x7f800000, RZ, 0xfc, !PT ;  /* 0x7f80000000007812 */ /* 0x000fe200078efcff */
[----:B------:R-:W-:Y:S06]  /*2370*/  BRA `(.L_x_36605) ;  /* 0x0000000000147947 */ /* 0x000fec0003800000 */
.L_x_36599:
[----:B------:R-:W-:Y:S01]  /*2380*/  LOP3.LUT R0, R19, 0x80000000, R0, 0x48, !PT ;  /* 0x8000000013007812 */ /* 0x000fe200078e4800 */
[----:B------:R-:W-:Y:S06]  /*2390*/  BRA `(.L_x_36605) ;  /* 0x00000000000c7947 */ /* 0x000fec0003800000 */
.L_x_36598:
[----:B------:R-:W0:Y:S01]  /*23a0*/  MUFU.RSQ R0, -QNAN ;  /* 0xffc0000000007908 */ /* 0x000e220000001400 */
[----:B------:R-:W-:Y:S05]  /*23b0*/  BRA `(.L_x_36605) ;  /* 0x0000000000047947 */ /* 0x000fea0003800000 */
.L_x_36597:
[----:B------:R-:W-:-:S07]  /*23c0*/  FADD.FTZ R0, R0, R5 ;  /* 0x0000000500007221 */ /* 0x000fce0000010000 */
.L_x_36605:
[----:B------:R-:W-:Y:S05]  /*23d0*/  BSYNC.RECONVERGENT B2 ;  /* 0x0000000000027941 */ /* 0x000fea0003800200 */
.L_x_36595:
[----:B------:R-:W-:Y:S01]  /*23e0*/  HFMA2 R13, -RZ, RZ, 0, 0 ;  /* 0x00000000ff0d7431 */ /* 0x000fe200000001ff */
[----:B------:R-:W-:-:S04]  /*23f0*/  MOV R12, R15 ;  /* 0x0000000f000c7202 */ /* 0x000fc80000000f00 */
[----:B0-----:R-:W-:Y:S05]  /*2400*/  RET.REL.NODEC R12 `(_Z15SoftmaxWarpImplI24ElementwiseScaleMaskLoadIffbE11DirectStoreIffEfLi2ELi2ELi32ELi2ELb1EL9Algorithm0EEvT_T0_ll) ;  /* 0xffffffd80cfc7950 */ /* 0x001fea0003c3ffff */
.L_x_36606:
        /* <DEDUP_REMOVED lines=15> */
.L_x_37983:


//--------------------- .text._Z15SoftmaxWarpImplI24ElementwiseScaleMaskLoadIffbE11DirectStoreIffEfLi2ELi2ELi32ELi2ELb0EL9Algorithm0EEvT_T0_ll --------------------------
	.section	.text._Z15SoftmaxWarpImplI24ElementwiseScaleMaskLoadIffbE11DirectStoreIffEfLi2ELi2ELi32ELi2ELb0EL9Algorithm0EEvT_T0_ll,"ax",@progbits
	.align	128
        .global         _Z15SoftmaxWarpImplI24ElementwiseScaleMaskLoadIffbE11DirectStoreIffEfLi2ELi2ELi32ELi2ELb0EL9Algorithm0EEvT_T0_ll
        .type           _Z15SoftmaxWarpImplI24ElementwiseScaleMaskLoadIffbE11DirectStoreIffEfLi2ELi2ELi32ELi2ELb0EL9Algorithm0EEvT_T0_ll,@function
        .size           _Z15SoftmaxWarpImplI24ElementwiseScaleMaskLoadIffbE11DirectStoreIffEfLi2ELi2ELi32ELi2ELb0EL9Algorithm0EEvT_T0_ll,(.L_x_37984 - _Z15SoftmaxWarpImplI24ElementwiseScaleMaskLoadIffbE11DirectStoreIffEfLi2ELi2ELi32ELi2ELb0EL9Algorithm0EEvT_T0_ll)
        .other          _Z15SoftmaxWarpImplI24ElementwiseScaleMaskLoadIffbE11DirectStoreIffEfLi2ELi2ELi32ELi2ELb0EL9Algorithm0EEvT_T0_ll,@"STO_CUDA_ENTRY STV_DEFAULT"
_Z15SoftmaxWarpImplI24ElementwiseScaleMaskLoadIffbE11DirectStoreIffEfLi2ELi2ELi32ELi2ELb0EL9Algorithm0EEvT_T0_ll:
.text._Z15SoftmaxWarpImplI24ElementwiseScaleMaskLoadIffbE11DirectStoreIffEfLi2ELi2ELi32ELi2ELb0EL9Algorithm0EEvT_T0_ll:
        /* <DEDUP_REMOVED lines=24> */
.L_x_36607:
        /* <DEDUP_REMOVED lines=14> */
[----:B------:R-:W-:Y:S01]  /*0260*/  SHF.L.U32 R20, R20, 0x1, RZ ;  /* 0x0000000114147819 */ /* 0x000fe200000006ff */
[----:B-1----:R-:W-:-:S07]  /*0270*/  IMAD.SHL.U32 R18, R18, 0x2, RZ ;  /* 0x0000000212127824 */ /* 0x002fce00078e00ff */
.L_x_36617:
[----:B------:R-:W1:Y:S01]  /*0280*/  LDC.64 R14, c[0x0][0x390] ;  /* 0x0000e400ff0e7b82 */ /* 0x000e620000000a00 */
[----:B------:R-:W-:Y:S01]  /*0290*/  HFMA2 R19, -RZ, RZ, 0, 0 ;  /* 0x00000000ff137431 */ /* 0x000fe200000001ff */
[C---:B--2---:R-:W-:Y:S02]  /*02a0*/  R2UR UR4, R6.reuse ;  /* 0x00000000060472ca */ /* 0x044fe400000e0000 */
[C---:B------:R-:W-:Y:S02]  /*02b0*/  R2UR UR5, R7.reuse ;  /* 0x00000000070572ca */ /* 0x040fe400000e0000 */
[----:B------:R-:W-:Y:S02]  /*02c0*/  R2UR UR6, R6 ;  /* 0x00000000060672ca */ /* 0x000fe400000e0000 */
[----:B------:R-:W-:Y:S01]  /*02d0*/  R2UR UR7, R7 ;  /* 0x00000000070772ca */ /* 0x000fe200000e0000 */
[-C--:B-1----:R-:W-:Y:S02]  /*02e0*/  IMAD R0, R9, R14.reuse, RZ ;  /* 0x0000000e09007224 */ /* 0x082fe400078e02ff */
[----:B------:R-:W-:-:S04]  /*02f0*/  IMAD.WIDE.U32 R2, R17, R14, R18 ;  /* 0x0000000e11027225 */ /* 0x000fc800078e0012 */
[----:B------:R-:W-:Y:S01]  /*0300*/  IMAD R5, R17, R15, R0 ;  /* 0x0000000f11057224 */ /* 0x000fe200078e0200 */
[----:B------:R-:W-:-:S03]  /*0310*/  IADD3 R8, P0, PT, R2, R14, RZ ;  /* 0x0000000e02087210 */ /* 0x000fc60007f1e0ff */
[----:B------:R-:W-:-:S05]  /*0320*/  IMAD.IADD R5, R3, 0x1, R5 ;  /* 0x0000000103057824 */ /* 0x000fca00078e0205 */
[----:B------:R-:W-:Y:S02]  /*0330*/  IADD3.X R15, PT, PT, R5, R15, RZ, P0, !PT ;  /* 0x0000000f050f7210 */ /* 0x000fe400007fe4ff */
[----:B------:R-:W-:Y:S02]  /*0340*/  IADD3 R10, P0, PT, R2, UR42, RZ ;  /* 0x0000002a020a7c10 */ /* 0x000fe4000ff1e0ff */
[----:B------:R-:W-:Y:S02]  /*0350*/  LEA.HI R8, P1, R15, R8, RZ, 0x1 ;  /* 0x000000080f087211 */ /* 0x000fe400078308ff */
[----:B------:R-:W-:Y:S02]  /*0360*/  IADD3.X R11, PT, PT, R5, UR43, RZ, P0, !PT ;  /* 0x0000002b050b7c10 */ /* 0x000fe400087fe4ff */
[----:B------:R-:W-:Y:S01]  /*0370*/  LOP3.LUT R12, R8, 0xfffffffe, RZ, 0xc0, !PT ;  /* 0xfffffffe080c7812 */ /* 0x000fe200078ec0ff */
[----:B------:R-:W-:Y:S02]  /*0380*/  IMAD.X R15, RZ, RZ, R15, P1 ;  /* 0x000000ffff0f7224 */ /* 0x000fe400008e060f */
[----:B------:R1:W2:Y:S01]  /*0390*/  LDG.E.U16 R0, desc[UR4][R10.64] ;  /* 0x000000040a007981 */ /* 0x0002a2000c1e1500 */
[----:B------:R-:W-:-:S04]  /*03a0*/  IADD3 R12, P1, PT, R12, UR42, RZ ;  /* 0x0000002a0c0c7c10 */ /* 0x000fc8000ff3e0ff */
[----:B------:R-:W-:Y:S02]  /*03b0*/  IADD3.X R13, PT, PT, R15, UR43, RZ, P1, !PT ;  /* 0x0000002b0f0d7c10 */ /* 0x000fe40008ffe4ff */
[----:B------:R-:W-:Y:S02]  /*03c0*/  R2UR UR8, R6 ;  /* 0x00000000060872ca */ /* 0x000fe400000e0000 */
[----:B------:R-:W-:Y:S01]  /*03d0*/  R2UR UR9, R7 ;  /* 0x00000000070972ca */ /* 0x000fe200000e0000 */
[----:B-1----:R-:W1:Y:S01]  /*03e0*/  LDC.64 R10, c[0x0][0x398] ;  /* 0x0000e600ff0a7b82 */ /* 0x002e620000000a00 */
[----:B------:R-:W3:Y:S01]  /*03f0*/  LDG.E.U16 R13, desc[UR6][R12.64] ;  /* 0x000000060c0d7981 */ /* 0x000ee2000c1e1500 */
[----:B--2---:R-:W-:-:S04]  /*0400*/  PRMT R3, R0, 0x7771, RZ ;  /* 0x0000777100037816 */ /* 0x004fc800000000ff */
[----:B------:R-:W-:Y:S02]  /*0410*/  ISETP.NE.AND P1, PT, R3, RZ, PT ;  /* 0x000000ff0300720c */ /* 0x000fe40003f25270 */
[----:B---3--:R-:W-:-:S04]  /*0420*/  PRMT R4, R13, 0x7771, RZ ;  /* 0x000077710d047816 */ /* 0x008fc800000000ff */
[----:B------:R-:W-:Y:S02]  /*0430*/  ISETP.NE.AND P0, PT, R4, RZ, PT ;  /* 0x000000ff0400720c */ /* 0x000fe40003f05270 */
[----:B------:R-:W-:Y:S02]  /*0440*/  LEA R4, P2, R2, UR40, 0x2 ;  /* 0x0000002802047c11 */ /* 0x000fe4000f8410ff */
[----:B------:R-:W-:Y:S02]  /*0450*/  SHF.L.U32 R3, R8, 0x2, RZ ;  /* 0x0000000208037819 */ /* 0x000fe400000006ff */
[----:B------:R-:W-:Y:S02]  /*0460*/  LEA.HI.X R5, R2, UR41, R5, 0x2, P2 ;  /* 0x0000002902057c11 */ /* 0x000fe400090f1405 */
[----:B------:R-:W-:Y:S02]  /*0470*/  @P1 R2UR UR6, R6 ;  /* 0x00000000060612ca */ /* 0x000fe400000e0000 */
[----:B------:R-:W-:-:S02]  /*0480*/  @P1 R2UR UR7, R7 ;  /* 0x00000000070712ca */ /* 0x000fc400000e0000 */
[----:B------:R-:W-:Y:S02]  /*0490*/  LOP3.LUT R2, R3, 0xfffffff8, RZ, 0xc0, !PT ;  /* 0xfffffff803027812 */ /* 0x000fe400078ec0ff */
[----:B------:R-:W-:Y:S02]  /*04a0*/  @P0 R2UR UR10, R6 ;  /* 0x00000000060a02ca */ /* 0x000fe400000e0000 */
[----:B------:R-:W-:Y:S02]  /*04b0*/  @P0 R2UR UR11, R7 ;  /* 0x00000000070b02ca */ /* 0x000fe400000e0000 */
[----:B------:R-:W-:Y:S02]  /*04c0*/  SHF.L.U64.HI R3, R8, 0x2, R15 ;  /* 0x0000000208037819 */ /* 0x000fe4000001020f */
[----:B------:R-:W-:Y:S01]  /*04d0*/  IADD3 R2, P2, PT, R2, UR40, RZ ;  /* 0x0000002802027c10 */ /* 0x000fe2000ff5e0ff */
[----:B------:R-:W1:Y:S03]  /*04e0*/  LDG.E R8, desc[UR4][R4.64] ;  /* 0x0000000404087981 */ /* 0x000e66000c1e1900 */
[----:B------:R-:W-:Y:S01]  /*04f0*/  IADD3.X R3, PT, PT, R3, UR41, RZ, P2, !PT ;  /* 0x0000002903037c10 */ /* 0x000fe200097fe4ff */
[----:B------:R-:W2:Y:S04]  /*0500*/  @P1 LDG.E R12, desc[UR6][R4.64+0x4] ;  /* 0x00000406040c1981 */ /* 0x000ea8000c1e1900 */
[----:B------:R-:W3:Y:S04]  /*0510*/  LDG.E R14, desc[UR8][R2.64] ;  /* 0x00000008020e7981 */ /* 0x000ee8000c1e1900 */
[----:B------:R-:W4:Y:S01]  /*0520*/  @P0 LDG.E R16, desc[UR10][R2.64+0x4] ;  /* 0x0000040a02100981 */ /* 0x000f22000c1e1900 */
        /* <DEDUP_REMOVED lines=8> */
[-C--:B-1----:R-:W-:Y:S01]  /*05b0*/  FMUL R13, R8, R11.reuse ;  /* 0x0000000b080d7220 */ /* 0x082fe20000400000 */
[----:B--2---:R-:W-:-:S04]  /*05c0*/  @P1 FMUL R21, R12, R11 ;  /* 0x0000000b0c151220 */ /* 0x004fc80000400000 */
[----:B------:R-:W-:Y:S01]  /*05d0*/  FSEL R22, R13, R10, P2 ;  /* 0x0000000a0d167208 */ /* 0x000fe20001000000 */
[-C--:B---3--:R-:W-:Y:S01]  /*05e0*/  @P3 FMUL R10, R14, R11.reuse ;  /* 0x0000000b0e0a3220 */ /* 0x088fe20000400000 */
[----:B----4-:R-:W-:Y:S02]  /*05f0*/  @P0 FMUL R19, R16, R11 ;  /* 0x0000000b10130220 */ /* 0x010fe40000400000 */
[----:B------:R-:W-:-:S03]  /*0600*/  FMNMX3 R13, R22, -INF , R21, !PT ;  /* 0xff800000160d7876 */ /* 0x000fc60007800015 */
[----:B------:R-:W-:Y:S01]  /*0610*/  FMNMX3 R0, R10, -INF , R19, !PT ;  /* 0xff8000000a007876 */ /* 0x000fe20007800013 */
[----:B------:R-:W-:Y:S06]  /*0620*/  BRA.DIV UR4, `(.L_x_36608) ;  /* 0x0000000a04a07947 */ /* 0x000fec000b800000 */
[----:B------:R-:W1:Y:S04]  /*0630*/  SHFL.BFLY PT, R14, R13, 0x10, 0x1f ;  /* 0x0e001f000d0e7f89 */ /* 0x000e6800000e0000 */
[----:B------:R-:W2:Y:S01]  /*0640*/  SHFL.BFLY PT, R3, R0, 0x10, 0x1f ;  /* 0x0e001f0000037f89 */ /* 0x000ea200000e0000 */
[----:B-1----:R-:W-:Y:S02]  /*0650*/  FMNMX R2, R13, R14, !PT ;  /* 0x0000000e0d027209 */ /* 0x002fe40007800000 */
[----:B--2---:R-:W-:-:S03]  /*0660*/  FMNMX R5, R0, R3, !PT ;  /* 0x0000000300057209 */ /* 0x004fc60007800000 */
[----:B------:R-:W1:Y:S01]  /*0670*/  SHFL.BFLY PT, R14, R2, 0x8, 0x1f ;  /* 0x0d001f00020e7f89 */ /* 0x000e6200000e0000 */
[----:B------:R-:W-:-:S03]  /*0680*/  IMAD.MOV.U32 R0, RZ, RZ, 0x3bbb989d ;  /* 0x3bbb989dff007424 */ /* 0x000fc600078e00ff */
[----:B------:R-:W2:Y:S01]  /*0690*/  SHFL.BFLY PT, R8, R5, 0x8, 0x1f ;  /* 0x0d001f0005087f89 */ /* 0x000ea200000e0000 */
[----:B-1----:R-:W-:Y:S02]  /*06a0*/  FMNMX R4, R2, R14, !PT ;  /* 0x0000000e02047209 */ /* 0x002fe40007800000 */
[----:B--2---:R-:W-:-:S03]  /*06b0*/  FMNMX R3, R5, R8, !PT ;  /* 0x0000000805037209 */ /* 0x004fc60007800000 */
[----:B------:R-:W1:Y:S04]  /*06c0*/  SHFL.BFLY PT, R14, R4, 0x4, 0x1f ;  /* 0x0c801f00040e7f89 */ /* 0x000e6800000e0000 */
[----:B------:R-:W2:Y:S01]  /*06d0*/  SHFL.BFLY PT, R16, R3, 0x4, 0x1f ;  /* 0x0c801f0003107f89 */ /* 0x000ea200000e0000 */
[----:B-1----:R-:W-:Y:S02]  /*06e0*/  FMNMX R8, R4, R14, !PT ;  /* 0x0000000e04087209 */ /* 0x002fe40007800000 */
[----:B--2---:R-:W-:-:S03]  /*06f0*/  FMNMX R13, R3, R16, !PT ;  /* 0x00000010030d7209 */ /* 0x004fc60007800000 */
[----:B------:R-:W1:Y:S01]  /*0700*/  SHFL.BFLY PT, R14, R8, 0x2, 0x1f ;  /* 0x0c401f00080e7f89 */ /* 0x000e6200000e0000 */
[----:B------:R-:W-:-:S03]  /*0710*/  MOV R3, 0x437c0000 ;  /* 0x437c000000037802 */ /* 0x000fc60000000f00 */
[----:B------:R-:W2:Y:S01]  /*0720*/  SHFL.BFLY PT, R16, R13, 0x2, 0x1f ;  /* 0x0c401f000d107f89 */ /* 0x000ea200000e0000 */
[----:B-1----:R-:W-:Y:S02]  /*0730*/  FMNMX R2, R8, R14, !PT ;  /* 0x0000000e08027209 */ /* 0x002fe40007800000 */
[----:B--2---:R-:W-:-:S03]  /*0740*/  FMNMX R5, R13, R16, !PT ;  /* 0x000000100d057209 */ /* 0x004fc60007800000 */
[----:B------:R-:W1:Y:S04]  /*0750*/  SHFL.BFLY PT, R23, R2, 0x1, 0x1f ;  /* 0x0c201f0002177f89 */ /* 0x000e6800000e0000 */
[----:B------:R-:W2:Y:S01]  /*0760*/  SHFL.BFLY PT, R16, R5, 0x1, 0x1f ;  /* 0x0c201f0005107f89 */ /* 0x000ea200000e0000 */
[----:B-1----:R-:W-:Y:S02]  /*0770*/  FMNMX R23, R2, R23, !PT ;  /* 0x0000001702177209 */ /* 0x002fe40007800000 */
[----:B--2---:R-:W-:-:S03]  /*0780*/  FMNMX R16, R5, R16, !PT ;  /* 0x0000001005107209 */ /* 0x004fc60007800000 */
        /* <DEDUP_REMOVED lines=11> */
[----:B------:R-:W-:Y:S01]  /*0840*/  SHF.L.U32 R2, R2, 0x17, RZ ;  /* 0x0000001702027819 */ /* 0x000fe200000006ff */
[----:B------:R-:W-:-:S02]  /*0850*/  FFMA R8, R11, 1.4426950216293334961, -R8 ;  /* 0x3fb8aa3b0b087823 */ /* 0x000fc40000000808 */
[----:B------:R-:W-:Y:S02]  /*0860*/  FFMA R12, R21, 1.4426950216293334961, -R12 ;  /* 0x3fb8aa3b150c7823 */ /* 0x000fe4000000080c */
[----:B------:R-:W-:Y:S01]  /*0870*/  FFMA R10, R11, 1.925963033500011079e-08, R8 ;  /* 0x32a570600b0a7823 */ /* 0x000fe20000000008 */
[-C--:B------:R-:W-:Y:S01]  /*0880*/  FFMA.RM R8, R14, R3.reuse, 12582913 ;  /* 0x4b4000010e087423 */ /* 0x080fe20000004003 */
[----:B------:R-:W-:Y:S01]  /*0890*/  FFMA.SAT R14, R19, R0, 0.5 ;  /* 0x3f000000130e7423 */ /* 0x000fe20000002000 */
[----:B------:R-:W-:Y:S02]  /*08a0*/  FFMA R12, R21, 1.925963033500011079e-08, R12 ;  /* 0x32a57060150c7823 */ /* 0x000fe4000000000c */
[----:B------:R-:W-:Y:S01]  /*08b0*/  FADD R0, R8, -12583039 ;  /* 0xcb40007f08007421 */ /* 0x000fe20000000000 */
[----:B------:R-:W-:Y:S01]  /*08c0*/  FFMA.RM R14, R14, R3, 12582913 ;  /* 0x4b4000010e0e7423 */ /* 0x000fe20000004003 */
[----:B------:R-:W1:Y:S01]  /*08d0*/  MUFU.EX2 R10, R10 ;  /* 0x0000000a000a7308 */ /* 0x000e620000000800 */
[----:B------:R-:W-:-:S02]  /*08e0*/  IMAD.SHL.U32 R3, R4, 0x800000, RZ ;  /* 0x0080000004037824 */ /* 0x000fc400078e00ff */
[C---:B------:R-:W-:Y:S01]  /*08f0*/  FFMA R0, R5.reuse, 1.4426950216293334961, -R0 ;  /* 0x3fb8aa3b05007823 */ /* 0x040fe20000000800 */
[----:B------:R-:W-:Y:S01]  /*0900*/  FADD R16, R14, -12583039 ;  /* 0xcb40007f0e107421 */ /* 0x000fe20000000000 */
[----:B------:R-:W-:Y:S01]  /*0910*/  IMAD.SHL.U32 R8, R8, 0x800000, RZ ;  /* 0x0080000008087824 */ /* 0x000fe200078e00ff */
[----:B------:R-:W-:Y:S01]  /*0920*/  SHF.L.U32 R14, R14, 0x17, RZ ;  /* 0x000000170e0e7819 */ /* 0x000fe200000006ff */
[----:B------:R-:W-:Y:S01]  /*0930*/  FFMA R5, R5, 1.925963033500011079e-08, R0 ;  /* 0x32a5706005057823 */ /* 0x000fe20000000000 */
[C---:B------:R-:W-:Y:S01]  /*0940*/  FFMA R16, R19.reuse, 1.4426950216293334961, -R16 ;  /* 0x3fb8aa3b13107823 */ /* 0x040fe20000000810 */
[----:B------:R-:W2:Y:S03]  /*0950*/  MUFU.EX2 R11, R12 ;  /* 0x0000000c000b7308 */ /* 0x000ea60000000800 */
[----:B------:R-:W-:-:S05]  /*0960*/  FFMA R16, R19, 1.925963033500011079e-08, R16 ;  /* 0x32a5706013107823 */ /* 0x000fca0000000010 */
[----:B------:R-:W3:Y:S01]  /*0970*/  MUFU.EX2 R5, R5 ;  /* 0x0000000500057308 */ /* 0x000ee20000000800 */
[----:B-1----:R-:W-:-:S04]  /*0980*/  FMUL R4, R3, R10 ;  /* 0x0000000a03047220 */ /* 0x002fc80000400000 */
[----:B------:R-:W-:-:S03]  /*0990*/  FADD R0, RZ, R4 ;  /* 0x00000004ff007221 */ /* 0x000fc60000000000 */
[----:B------:R-:W1:Y:S01]  /*09a0*/  MUFU.EX2 R13, R16 ;  /* 0x00000010000d7308 */ /* 0x000e620000000800 */
[----:B--2---:R-:W-:-:S04]  /*09b0*/  FMUL R3, R2, R11 ;  /* 0x0000000b02037220 */ /* 0x004fc80000400000 */
[----:B------:R-:W-:Y:S01]  /*09c0*/  FADD R21, R0, R3 ;  /* 0x0000000300157221 */ /* 0x000fe20000000000 */
[----:B---3--:R-:W-:-:S04]  /*09d0*/  FMUL R2, R8, R5 ;  /* 0x0000000508027220 */ /* 0x008fc80000400000 */
[----:B------:R-:W-:Y:S01]  /*09e0*/  FADD R5, RZ, R2 ;  /* 0x00000002ff057221 */ /* 0x000fe20000000000 */
[----:B-1----:R-:W-:Y:S02]  /*09f0*/  FMUL R0, R14, R13 ;  /* 0x0000000d0e007220 */ /* 0x002fe40000400000 */
[----:B------:R-:W1:Y:S02]  /*0a00*/  SHFL.BFLY PT, R14, R21, 0x10, 0x1f ;  /* 0x0e001f00150e7f89 */ /* 0x000e6400000e0000 */
[----:B------:R-:W-:-:S05]  /*0a10*/  FADD R5, R5, R0 ;  /* 0x0000000005057221 */ /* 0x000fca0000000000 */
        /* <DEDUP_REMOVED lines=18> */
.L_x_36639:
        /* <DEDUP_REMOVED lines=11> */
[----:B0-----:R-:W-:Y:S05]  /*0bf0*/  CALL.REL.NOINC `($__internal_607_$__cuda_sm3x_div_rn_noftz_f32_slowpath) ;  /* 0x0000000c00ec7944 */ /* 0x001fea0003c00000 */
[----:B------:R-:W-:-:S07]  /*0c00*/  IMAD.MOV.U32 R10, RZ, RZ, R4 ;  /* 0x000000ffff0a7224 */ /* 0x000fce00078e0004 */
.L_x_36610:
[----:B------:R-:W-:Y:S05]  /*0c10*/  BSYNC.RECONVERGENT B0 ;  /* 0x0000000000007941 */ /* 0x000fea0003800200 */
.L_x_36609:
        /* <DEDUP_REMOVED lines=11> */
[----:B0-----:R-:W-:Y:S05]  /*0cd0*/  CALL.REL.NOINC `($__internal_607_$__cuda_sm3x_div_rn_noftz_f32_slowpath) ;  /* 0x0000000c00b47944 */ /* 0x001fea0003c00000 */
[----:B------:R-:W-:-:S07]  /*0ce0*/  IMAD.MOV.U32 R11, RZ, RZ, R4 ;  /* 0x000000ffff0b7224 */ /* 0x000fce00078e0004 */
.L_x_36612:
[----:B------:R-:W-:Y:S05]  /*0cf0*/  BSYNC.RECONVERGENT B0 ;  /* 0x0000000000007941 */ /* 0x000fea0003800200 */
.L_x_36611:
[----:B------:R-:W-:Y:S01]  /*0d00*/  MOV R4, R18 ;  /* 0x0000001200047202 */ /* 0x000fe20000000f00 */
[----:B------:R-:W-:Y:S01]  /*0d10*/  IMAD.MOV.U32 R5, RZ, RZ, RZ ;  /* 0x000000ffff057224 */ /* 0x000fe200078e00ff */
[----:B------:R-:W1:Y:S01]  /*0d20*/  MUFU.RCP R8, R19 ;  /* 0x0000001300087308 */ /* 0x000e620000001000 */
        /* <DEDUP_REMOVED lines=12> */
[----:B------:R2:W-:Y:S03]  /*0df0*/  STG.E.64 desc[UR4][R4.64], R10 ;  /* 0x0000000a04007986 */ /* 0x0005e6000c101b04 */
[----:B------:R-:W-:-:S04]  /*0e00*/  FFMA R14, R2, R15, RZ ;  /* 0x0000000f020e7223 */ /* 0x000fc800000000ff */
[----:B------:R-:W-:-:S04]  /*0e10*/  FFMA R8, -R19, R14, R2 ;  /* 0x0000000e13087223 */ /* 0x000fc80000000102 */
[----:B------:R-:W-:Y:S01]  /*0e20*/  FFMA R14, R15, R8, R14 ;  /* 0x000000080f0e7223 */ /* 0x000fe2000000000e */
[----:B-1----:R-:W-:Y:S06]  /*0e30*/  @!P0 BRA `(.L_x_36614) ;  /* 0x0000000000148947 */ /* 0x002fec0003800000 */
[----:B--2---:R-:W-:Y:S01]  /*0e40*/  IMAD.MOV.U32 R4, RZ, RZ, R2 ;  /* 0x000000ffff047224 */ /* 0x004fe200078e0002 */
[----:B------:R-:W-:Y:S02]  /*0e50*/  MOV R5, R19 ;  /* 0x0000001300057202 */ /* 0x000fe40000000f00 */
[----:B------:R-:W-:-:S07]  /*0e60*/  MOV R22, 0xe80 ;  /* 0x00000e8000167802 */ /* 0x000fce0000000f00 */
[----:B0-----:R-:W-:Y:S05]  /*0e70*/  CALL.REL.NOINC `($__internal_607_$__cuda_sm3x_div_rn_noftz_f32_slowpath) ;  /* 0x0000000c004c7944 */ /* 0x001fea0003c00000 */
[----:B------:R-:W-:-:S07]  /*0e80*/  IMAD.MOV.U32 R14, RZ, RZ, R4 ;  /* 0x000000ffff0e7224 */ /* 0x000fce00078e0004 */
.L_x_36614:
[----:B------:R-:W-:Y:S05]  /*0e90*/  BSYNC.RECONVERGENT B0 ;  /* 0x0000000000007941 */ /* 0x000fea0003800200 */
.L_x_36613:
[----:B------:R-:W2:Y:S01]  /*0ea0*/  MUFU.RCP R2, R19 ;  /* 0x0000001300027308 */ /* 0x000ea20000001000 */
[----:B------:R-:W-:Y:S07]  /*0eb0*/  BSSY.RECONVERGENT B0, `(.L_x_36615) ;  /* 0x000000d000007945 */ /* 0x000fee0003800200 */
[----:B------:R-:W1:Y:S01]  /*0ec0*/  FCHK P0, R0, R19 ;  /* 0x0000001300007302 */ /* 0x000e620000000000 */
[----:B--2---:R-:W-:-:S04]  /*0ed0*/  FFMA R5, -R19, R2, 1 ;  /* 0x3f80000013057423 */ /* 0x004fc80000000102 */
        /* <DEDUP_REMOVED lines=8> */
[----:B0-----:R-:W-:Y:S05]  /*0f60*/  CALL.REL.NOINC `($__internal_607_$__cuda_sm3x_div_rn_noftz_f32_slowpath) ;  /* 0x0000000c00107944 */ /* 0x001fea0003c00000 */
[----:B------:R-:W-:-:S07]  /*0f70*/  MOV R15, R4 ;  /* 0x00000004000f7202 */ /* 0x000fce0000000f00 */
.L_x_36616:
[----:B------:R-:W-:Y:S05]  /*0f80*/  BSYNC.RECONVERGENT B0 ;  /* 0x0000000000007941 */ /* 0x000fea0003800200 */
.L_x_36615:
        /* <DEDUP_REMOVED lines=18> */
.L_x_36608:
[----:B------:R-:W-:Y:S01]  /*10b0*/  BSSY B0, `(.L_x_36618) ;  /* 0x0000007000007945 */ /* 0x000fe20003800000 */
[----:B------:R-:W-:Y:S01]  /*10c0*/  IMAD.MOV.U32 R12, RZ, RZ, 0x10 ;  /* 0x00000010ff0c7424 */ /* 0x000fe200078e00ff */
[----:B------:R-:W-:Y:S01]  /*10d0*/  MOV R11, 0x1f ;  /* 0x0000001f000b7802 */ /* 0x000fe20000000f00 */
[----:B------:R-:W-:-:S07]  /*10e0*/  IMAD.MOV.U32 R15, RZ, RZ, -0x1 ;  /* 0xffffffffff0f7424 */ /* 0x000fce00078e00ff */
[----:B0-----:R-:W-:Y:S05]  /*10f0*/  WARPSYNC.COLLECTIVE R15, `(.L_x_36619) ;  /* 0x000000000f087348 */ /* 0x001fea0003c00000 */
[----:B------:R1:W2:Y:S02]  /*1100*/  SHFL.BFLY P6, R14, R13, R12, R11 ;  /* 0x0c00000c0d0e7389 */ /* 0x0002a400000c000b */
[----:B012---:R-:W-:Y:S05]  /*1110*/  ENDCOLLECTIVE ;  /* 0x000000000000791b */ /* 0x007fea0003800000 */
.L_x_36619:
[----:B------:R-:W-:Y:S05]  /*1120*/  BSYNC B0 ;  /* 0x0000000000007941 */ /* 0x000fea0003800000 */
.L_x_36618:
        /* <DEDUP_REMOVED lines=8> */
.L_x_36620:
[----:B------:R-:W-:Y:S01]  /*11b0*/  IMAD.MOV.U32 R12, RZ, RZ, 0x4 ;  /* 0x00000004ff0c7424 */ /* 0x000fe200078e00ff */
[----:B------:R-:W-:-:S04]  /*11c0*/  FMNMX R4, R2, R14, !PT ;  /* 0x0000000e02047209 */ /* 0x000fc80007800000 */
[----:B------:R-:W-:-:S07]  /*11d0*/  MOV R13, R4 ;  /* 0x00000004000d7202 */ /* 0x000fce0000000f00 */
[----:B------:R-:W-:Y:S05]  /*11e0*/  WARPSYNC.COLLECTIVE R15, `(.L_x_36621) ;  /* 0x000000000f087348 */ /* 0x000fea0003c00000 */
[----:B------:R0:W1:Y:S02]  /*11f0*/  SHFL.BFLY P6, R14, R13, R12, R11 ;  /* 0x0c00000c0d0e7389 */ /* 0x00006400000c000b */
[----:B01----:R-:W-:Y:S05]  /*1200*/  ENDCOLLECTIVE ;  /* 0x000000000000791b */ /* 0x003fea0003800000 */
.L_x_36621:
[----:B------:R-:W-:Y:S01]  /*1210*/  IMAD.MOV.U32 R12, RZ, RZ, 0x2 ;  /* 0x00000002ff0c7424 */ /* 0x000fe200078e00ff */
[----:B------:R-:W-:-:S04]  /*1220*/  FMNMX R8, R4, R14, !PT ;  /* 0x0000000e04087209 */ /* 0x000fc80007800000 */
[----:B------:R-:W-:-:S07]  /*1230*/  MOV R13, R8 ;  /* 0x00000008000d7202 */ /* 0x000fce0000000f00 */
[----:B------:R-:W-:Y:S05]  /*1240*/  WARPSYNC.COLLECTIVE R15, `(.L_x_36622) ;  /* 0x000000000f087348 */ /* 0x000fea0003c00000 */
[----:B------:R0:W1:Y:S02]  /*1250*/  SHFL.BFLY P6, R14, R13, R12, R11 ;  /* 0x0c00000c0d0e7389 */ /* 0x00006400000c000b */
[----:B01----:R-:W-:Y:S05]  /*1260*/  ENDCOLLECTIVE ;  /* 0x000000000000791b */ /* 0x003fea0003800000 */
.L_x_36622:
[----:B------:R-:W-:Y:S01]  /*1270*/  IMAD.MOV.U32 R12, RZ, RZ, 0x1 ;  /* 0x00000001ff0c7424 */ /* 0x000fe200078e00ff */
[----:B------:R-:W-:-:S04]  /*1280*/  FMNMX R2, R8, R14, !PT ;  /* 0x0000000e08027209 */ /* 0x000fc80007800000 */
[----:B------:R-:W-:-:S07]  /*1290*/  MOV R13, R2 ;  /* 0x00000002000d7202 */ /* 0x000fce0000000f00 */
[----:B------:R-:W-:Y:S05]  /*12a0*/  WARPSYNC.COLLECTIVE R15, `(.L_x_36623) ;  /* 0x000000000f087348 */ /* 0x000fea0003c00000 */
[----:B------:R0:W1:Y:S02]  /*12b0*/  SHFL.BFLY P6, R14, R13, R12, R11 ;  /* 0x0c00000c0d0e7389 */ /* 0x00006400000c000b */
[----:B01----:R-:W-:Y:S05]  /*12c0*/  ENDCOLLECTIVE ;  /* 0x000000000000791b */ /* 0x003fea0003800000 */
.L_x_36623:
[----:B------:R-:W-:Y:S02]  /*12d0*/  HFMA2 R12, -RZ, RZ, 0, 9.5367431640625e-07 ;  /* 0x00000010ff0c7431 */ /* 0x000fe400000001ff */
[----:B------:R-:W-:Y:S01]  /*12e0*/  IMAD.MOV.U32 R13, RZ, RZ, R0 ;  /* 0x000000ffff0d7224 */ /* 0x000fe200078e0000 */
[----:B------:R-:W-:-:S07]  /*12f0*/  MOV R23, R14 ;  /* 0x0000000e00177202 */ /* 0x000fce0000000f00 */
[----:B------:R-:W-:Y:S05]  /*1300*/  WARPSYNC.COLLECTIVE R15, `(.L_x_36624) ;  /* 0x000000000f087348 */ /* 0x000fea0003c00000 */
[----:B------:R0:W1:Y:S02]  /*1310*/  SHFL.BFLY P6, R14, R13, R12, R11 ;  /* 0x0c00000c0d0e7389 */ /* 0x00006400000c000b */
[----:B01----:R-:W-:Y:S05]  /*1320*/  ENDCOLLECTIVE ;  /* 0x000000000000791b */ /* 0x003fea0003800000 */
.L_x_36624:
[----:B------:R-:W-:Y:S01]  /*1330*/  FMNMX R23, R2, R23, !PT ;  /* 0x0000001702177209 */ /* 0x000fe20007800000 */
[----:B------:R-:W-:-:S04]  /*1340*/  IMAD.MOV.U32 R2, RZ, RZ, 0x437c0000 ;  /* 0x437c0000ff027424 */ /* 0x000fc800078e00ff */
[----:B------:R-:W-:Y:S01]  /*1350*/  FADD R25, R22, -R23 ;  /* 0x8000001716197221 */ /* 0x000fe20000000000 */
[----:B------:R-:W-:Y:S01]  /*1360*/  FADD R21, -R23, R21 ;  /* 0x0000001517157221 */ /* 0x000fe20000000100 */
        /* <DEDUP_REMOVED lines=8> */
.L_x_36625:
[----:B------:R-:W-:Y:S01]  /*13f0*/  HFMA2 R12, -RZ, RZ, 0, 2.384185791015625e-07 ;  /* 0x00000004ff0c7431 */ /* 0x000fe200000001ff */
[----:B------:R-:W-:-:S04]  /*1400*/  MOV R8, R14 ;  /* 0x0000000e00087202 */ /* 0x000fc80000000f00 */
[----:B------:R-:W-:Y:S01]  /*1410*/  FMNMX R3, R5, R8, !PT ;  /* 0x0000000805037209 */ /* 0x000fe20007800000 */
[----:B------:R-:W-:-:S04]  /*1420*/  FFMA.SAT R5, R25, R0, 0.5 ;  /* 0x3f00000019057423 */ /* 0x000fc80000002000 */
[----:B------:R-:W-:Y:S02]  /*1430*/  IMAD.MOV.U32 R13, RZ, RZ, R3 ;  /* 0x000000ffff0d7224 */ /* 0x000fe400078e0003 */
[----:B------:R-:W-:Y:S01]  /*1440*/  FFMA.RM R4, R5, R2, 12582913 ;  /* 0x4b40000105047423 */ /* 0x000fe20000004002 */
[----:B------:R-:W-:-:S07]  /*1450*/  FFMA.SAT R5, R21, R0, 0.5 ;  /* 0x3f00000015057423 */ /* 0x000fce0000002000 */
[----:B------:R-:W-:Y:S05]  /*1460*/  WARPSYNC.COLLECTIVE R15, `(.L_x_36626) ;  /* 0x000000000f087348 */ /* 0x000fea0003c00000 */
[----:B------:R0:W1:Y:S02]  /*1470*/  SHFL.BFLY P6, R14, R13, R12, R11 ;  /* 0x0c00000c0d0e7389 */ /* 0x00006400000c000b */
[----:B01----:R-:W-:Y:S05]  /*1480*/  ENDCOLLECTIVE ;  /* 0x000000000000791b */ /* 0x003fea0003800000 */
.L_x_36626:
[----:B------:R-:W-:Y:S01]  /*1490*/  FFMA.RM R5, R5, R2, 12582913 ;  /* 0x4b40000105057423 */ /* 0x000fe20000004002 */
[C---:B------:R-:W-:Y:S01]  /*14a0*/  FADD R8, R4.reuse, -12583039 ;  /* 0xcb40007f04087421 */ /* 0x040fe20000000000 */
[----:B------:R-:W-:-:S03]  /*14b0*/  SHF.L.U32 R4, R4, 0x17, RZ ;  /* 0x0000001704047819 */ /* 0x000fc600000006ff */
[----:B------:R-:W-:-:S04]  /*14c0*/  FFMA R8, R25, 1.4426950216293334961, -R8 ;  /* 0x3fb8aa3b19087823 */ /* 0x000fc80000000808 */
[----:B------:R-:W-:Y:S01]  /*14d0*/  FFMA R25, R25, 1.925963033500011079e-08, R8 ;  /* 0x32a5706019197823 */ /* 0x000fe20000000008 */
[----:B------:R-:W-:-:S05]  /*14e0*/  FADD R12, R5, -12583039 ;  /* 0xcb40007f050c7421 */ /* 0x000fca0000000000 */
[----:B------:R-:W0:Y:S01]  /*14f0*/  MUFU.EX2 R25, R25 ;  /* 0x0000001900197308 */ /* 0x000e220000000800 */
[----:B------:R-:W-:-:S04]  /*1500*/  FFMA R12, R21, 1.4426950216293334961, -R12 ;  /* 0x3fb8aa3b150c7823 */ /* 0x000fc8000000080c */
[----:B------:R-:W-:Y:S01]  /*1510*/  FFMA R22, R21, 1.925963033500011079e-08, R12 ;  /* 0x32a5706015167823 */ /* 0x000fe2000000000c */
[----:B------:R-:W-:Y:S02]  /*1520*/  HFMA2 R12, -RZ, RZ, 0, 1.1920928955078125e-07 ;  /* 0x00000002ff0c7431 */ /* 0x000fe400000001ff */
[----:B------:R-:W-:-:S03]  /*1530*/  IMAD.MOV.U32 R16, RZ, RZ, R14 ;  /* 0x000000ffff107224 */ /* 0x000fc600078e000e */
[----:B------:R-:W1:Y:S02]  /*1540*/  MUFU.EX2 R22, R22 ;  /* 0x0000001600167308 */ /* 0x000e640000000800 */
[----:B------:R-:W-:Y:S01]  /*1550*/  FMNMX R13, R3, R16, !PT ;  /* 0x00000010030d7209 */ /* 0x000fe20007800000 */
[----:B------:R-:W-:Y:S02]  /*1560*/  IMAD.SHL.U32 R3, R5, 0x800000, RZ ;  /* 0x0080000005037824 */ /* 0x000fe400078e00ff */
[----:B0-----:R-:W-:-:S07]  /*1570*/  FMUL R4, R4, R25 ;  /* 0x0000001904047220 */ /* 0x001fce0000400000 */
[----:B-1----:R-:W-:Y:S05]  /*1580*/  WARPSYNC.COLLECTIVE R15, `(.L_x_36627) ;  /* 0x000000000f087348 */ /* 0x002fea0003c00000 */
[----:B------:R0:W2:Y:S02]  /*1590*/  SHFL.BFLY P6, R14, R13, R12, R11 ;  /* 0x0c00000c0d0e7389 */ /* 0x0000a400000c000b */
[----:B012---:R-:W-:Y:S05]  /*15a0*/  ENDCOLLECTIVE ;  /* 0x000000000000791b */ /* 0x007fea0003800000 */
.L_x_36627:
[----:B------:R-:W-:Y:S01]  /*15b0*/  FADD R8, RZ, R4 ;  /* 0x00000004ff087221 */ /* 0x000fe20000000000 */
[----:B------:R-:W-:Y:S01]  /*15c0*/  FMUL R3, R3, R22 ;  /* 0x0000001603037220 */ /* 0x000fe20000400000 */
[----:B------:R-:W-:-:S03]  /*15d0*/  IMAD.MOV.U32 R12, RZ, RZ, 0x1 ;  /* 0x00000001ff0c7424 */ /* 0x000fc600078e00ff */
[----:B------:R-:W-:Y:S01]  /*15e0*/  FADD R21, R8, R3 ;  /* 0x0000000308157221 */ /* 0x000fe20000000000 */
[----:B------:R-:W-:-:S05]  /*15f0*/  IMAD.MOV.U32 R16, RZ, RZ, R14 ;  /* 0x000000ffff107224 */ /* 0x000fca00078e000e */
[----:B------:R-:W-:-:S04]  /*1600*/  FMNMX R5, R13, R16, !PT ;  /* 0x000000100d057209 */ /* 0x000fc80007800000 */
[----:B------:R-:W-:-:S07]  /*1610*/  MOV R13, R5 ;  /* 0x00000005000d7202 */ /* 0x000fce0000000f00 */
[----:B------:R-:W-:Y:S05]  /*1620*/  WARPSYNC.COLLECTIVE R15, `(.L_x_36628) ;  /* 0x000000000f087348 */ /* 0x000fea0003c00000 */
[----:B------:R0:W1:Y:S02]  /*1630*/  SHFL.BFLY P6, R14, R13, R12, R11 ;  /* 0x0c00000c0d0e7389 */ /* 0x00006400000c000b */
[----:B01----:R-:W-:Y:S05]  /*1640*/  ENDCOLLECTIVE ;  /* 0x000000000000791b */ /* 0x003fea0003800000 */
.L_x_36628:
[----:B------:R-:W-:Y:S02]  /*1650*/  HFMA2 R12, -RZ, RZ, 0, 9.5367431640625e-07 ;  /* 0x00000010ff0c7431 */ /* 0x000fe400000001ff */
[----:B------:R-:W-:Y:S01]  /*1660*/  IMAD.MOV.U32 R13, RZ, RZ, R21 ;  /* 0x000000ffff0d7224 */ /* 0x000fe200078e0015 */
[----:B------:R-:W-:-:S07]  /*1670*/  MOV R16, R14 ;  /* 0x0000000e00107202 */ /* 0x000fce0000000f00 */
[----:B------:R-:W-:Y:S05]  /*1680*/  WARPSYNC.COLLECTIVE R15, `(.L_x_36629) ;  /* 0x000000000f087348 */ /* 0x000fea0003c00000 */
[----:B------:R0:W1:Y:S02]  /*1690*/  SHFL.BFLY P6, R14, R13, R12, R11 ;  /* 0x0c00000c0d0e7389 */ /* 0x00006400000c000b */
[----:B01----:R-:W-:Y:S05]  /*16a0*/  ENDCOLLECTIVE ;  /* 0x000000000000791b */ /* 0x003fea0003800000 */
.L_x_36629:
[----:B------:R-:W-:-:S05]  /*16b0*/  FMNMX R5, R5, R16, !PT ;  /* 0x0000001005057209 */ /* 0x000fca0007800000 */
[----:B------:R-:W-:-:S04]  /*16c0*/  FADD R19, -R5, R19 ;  /* 0x0000001305137221 */ /* 0x000fc80000000100 */
[----:B------:R-:W-:Y:S01]  /*16d0*/  FFMA.SAT R23, R19, R0, 0.5 ;  /* 0x3f00000013177423 */ /* 0x000fe20000002000 */
[----:B------:R-:W-:Y:S01]  /*16e0*/  MOV R12, 0x8 ;  /* 0x00000008000c7802 */ /* 0x000fe20000000f00 */
[----:B------:R-:W-:Y:S01]  /*16f0*/  FADD R22, R21, R14 ;  /* 0x0000000e15167221 */ /* 0x000fe20000000000 */
[----:B------:R-:W-:-:S03]  /*1700*/  FADD R21, R10, -R5 ;  /* 0x800000050a157221 */ /* 0x000fc60000000000 */
[----:B------:R-:W-:Y:S02]  /*1710*/  IMAD.MOV.U32 R13, RZ, RZ, R22 ;  /* 0x000000ffff0d7224 */ /* 0x000fe400078e0016 */
[----:B------:R-:W-:-:S07]  /*1720*/  FFMA.SAT R5, R21, R0, 0.5 ;  /* 0x3f00000015057423 */ /* 0x000fce0000002000 */
[----:B------:R-:W-:Y:S05]  /*1730*/  WARPSYNC.COLLECTIVE R15, `(.L_x_36630) ;  /* 0x000000000f087348 */ /* 0x000fea0003c00000 */
[----:B------:R0:W1:Y:S02]  /*1740*/  SHFL.BFLY P6, R14, R13, R12, R11 ;  /* 0x0c00000c0d0e7389 */ /* 0x00006400000c000b */
[----:B01----:R-:W-:Y:S05]  /*1750*/  ENDCOLLECTIVE ;  /* 0x000000000000791b */ /* 0x003fea0003800000 */
.L_x_36630:
        /* <DEDUP_REMOVED lines=9> */
[----:B------:R-:W-:Y:S02]  /*17f0*/  HFMA2 R12, -RZ, RZ, 0, 2.384185791015625e-07 ;  /* 0x00000004ff0c7431 */ /* 0x000fe400000001ff */
[----:B------:R-:W-:Y:S01]  /*1800*/  FFMA R19, R19, 1.925963033500011079e-08, R16 ;  /* 0x32a5706013137823 */ /* 0x000fe20000000010 */
[----:B------:R0:W1:Y:S01]  /*1810*/  MUFU.EX2 R21, R10 ;  /* 0x0000000a00157308 */ /* 0x0000620000000800 */
[----:B------:R-:W-:-:S04]  /*1820*/  FADD R8, R22, R14 ;  /* 0x0000000e16087221 */ /* 0x000fc80000000000 */
[----:B------:R-:W-:-:S07]  /*1830*/  IMAD.MOV.U32 R13, RZ, RZ, R8 ;  /* 0x000000ffff0d7224 */ /* 0x000fce00078e0008 */
[----:B01----:R-:W-:Y:S05]  /*1840*/  WARPSYNC.COLLECTIVE R15, `(.L_x_36631) ;  /* 0x000000000f087348 */ /* 0x003fea0003c00000 */
[----:B------:R2:W3:Y:S02]  /*1850*/  SHFL.BFLY P6, R14, R13, R12, R11 ;  /* 0x0c00000c0d0e7389 */ /* 0x0004e400000c000b */
[----:B0123--:R-:W-:Y:S05]  /*1860*/  ENDCOLLECTIVE ;  /* 0x000000000000791b */ /* 0x00ffea0003800000 */
.L_x_36631:
[----:B------:R-:W-:Y:S01]  /*1870*/  FMUL R2, R0, R21 ;  /* 0x0000001500027220 */ /* 0x000fe20000400000 */
[----:B------:R-:W-:Y:S02]  /*1880*/  IMAD.MOV.U32 R12, RZ, RZ, 0x2 ;  /* 0x00000002ff0c7424 */ /* 0x000fe400078e00ff */
[----:B------:R-:W-:Y:S02]  /*1890*/  FADD R13, R8, R14 ;  /* 0x0000000e080d7221 */ /* 0x000fe40000000000 */
[----:B------:R0:W1:Y:S05]  /*18a0*/  MUFU.EX2 R8, R19 ;  /* 0x0000001300087308 */ /* 0x00006a0000000800 */
[----:B01----:R-:W-:Y:S05]  /*18b0*/  WARPSYNC.COLLECTIVE R15, `(.L_x_36632) ;  /* 0x000000000f087348 */ /* 0x003fea0003c00000 */
[----:B------:R2:W3:Y:S02]  /*18c0*/  SHFL.BFLY P6, R14, R13, R12, R11 ;  /* 0x0c00000c0d0e7389 */ /* 0x0004e400000c000b */
[----:B0123--:R-:W-:Y:S05]  /*18d0*/  ENDCOLLECTIVE ;  /* 0x000000000000791b */ /* 0x00ffea0003800000 */
.L_x_36632:
        /* <DEDUP_REMOVED lines=9> */
.L_x_36633:
[----:B------:R-:W-:Y:S02]  /*1970*/  HFMA2 R12, -RZ, RZ, 0, 9.5367431640625e-07 ;  /* 0x00000010ff0c7431 */ /* 0x000fe400000001ff */
[----:B------:R-:W-:Y:S01]  /*1980*/  IMAD.MOV.U32 R13, RZ, RZ, R5 ;  /* 0x000000ffff0d7224 */ /* 0x000fe200078e0005 */
[----:B------:R-:W-:-:S07]  /*1990*/  MOV R19, R14 ;  /* 0x0000000e00137202 */ /* 0x000fce0000000f00 */
[----:B------:R-:W-:Y:S05]  /*19a0*/  WARPSYNC.COLLECTIVE R15, `(.L_x_36634) ;  /* 0x000000000f087348 */ /* 0x000fea0003c00000 */
[----:B------:R0:W1:Y:S02]  /*19b0*/  SHFL.BFLY P6, R14, R13, R12, R11 ;  /* 0x0c00000c0d0e7389 */ /* 0x00006400000c000b */
[----:B01----:R-:W-:Y:S05]  /*19c0*/  ENDCOLLECTIVE ;  /* 0x000000000000791b */ /* 0x003fea0003800000 */
.L_x_36634:
[----:B------:R-:W-:Y:S02]  /*19d0*/  IMAD.MOV.U32 R12, RZ, RZ, 0x8 ;  /* 0x00000008ff0c7424 */ /* 0x000fe400078e00ff */
[----:B------:R-:W-:-:S04]  /*19e0*/  IMAD.MOV.U32 R8, RZ, RZ, R14 ;  /* 0x000000ffff087224 */ /* 0x000fc800078e000e */
[----:B------:R-:W-:-:S05]  /*19f0*/  FADD R16, R5, R8 ;  /* 0x0000000805107221 */ /* 0x000fca0000000000 */
[----:B------:R-:W-:-:S07]  /*1a00*/  MOV R13, R16 ;  /* 0x00000010000d7202 */ /* 0x000fce0000000f00 */
[----:B------:R-:W-:Y:S05]  /*1a10*/  WARPSYNC.COLLECTIVE R15, `(.L_x_36635) ;  /* 0x000000000f087348 */ /* 0x000fea0003c00000 */
[----:B------:R0:W1:Y:S02]  /*1a20*/  SHFL.BFLY P6, R14, R13, R12, R11 ;  /* 0x0c00000c0d0e7389 */ /* 0x00006400000c000b */
[----:B01----:R-:W-:Y:S05]  /*1a30*/  ENDCOLLECTIVE ;  /* 0x000000000000791b */ /* 0x003fea0003800000 */
.L_x_36635:
[----:B------:R-:W-:Y:S01]  /*1a40*/  HFMA2 R12, -RZ, RZ, 0, 2.384185791015625e-07 ;  /* 0x00000004ff0c7431 */ /* 0x000fe200000001ff */
[----:B------:R-:W-:-:S05]  /*1a50*/  MOV R23, R14 ;  /* 0x0000000e00177202 */ /* 0x000fca0000000f00 */
[----:B------:R-:W-:-:S04]  /*1a60*/  FADD R23, R16, R23 ;  /* 0x0000001710177221 */ /* 0x000fc80000000000 */
[----:B------:R-:W-:-:S07]  /*1a70*/  IMAD.MOV.U32 R13, RZ, RZ, R23 ;  /* 0x000000ffff0d7224 */ /* 0x000fce00078e0017 */
[----:B------:R-:W-:Y:S05]  /*1a80*/  WARPSYNC.COLLECTIVE R15, `(.L_x_36636) ;  /* 0x000000000f087348 */ /* 0x000fea0003c00000 */
[----:B------:R0:W1:Y:S02]  /*1a90*/  SHFL.BFLY P6, R14, R13, R12, R11 ;  /* 0x0c00000c0d0e7389 */ /* 0x00006400000c000b */
[----:B01----:R-:W-:Y:S05]  /*1aa0*/  ENDCOLLECTIVE ;  /* 0x000000000000791b */ /* 0x003fea0003800000 */
.L_x_36636:
[----:B------:R-:W-:Y:S02]  /*1ab0*/  IMAD.MOV.U32 R12, RZ, RZ, 0x2 ;  /* 0x00000002ff0c7424 */ /* 0x000fe400078e00ff */
[----:B------:R-:W-:-:S04]  /*1ac0*/  IMAD.MOV.U32 R24, RZ, RZ, R14 ;  /* 0x000000ffff187224 */ /* 0x000fc800078e000e */
[----:B------:R-:W-:-:S05]  /*1ad0*/  FADD R24, R23, R24 ;  /* 0x0000001817187221 */ /* 0x000fca0000000000 */
[----:B------:R-:W-:-:S07]  /*1ae0*/  MOV R13, R24 ;  /* 0x00000018000d7202 */ /* 0x000fce0000000f00 */
[----:B------:R-:W-:Y:S05]  /*1af0*/  WARPSYNC.COLLECTIVE R15, `(.L_x_36637) ;  /* 0x000000000f087348 */ /* 0x000fea0003c00000 */
[----:B------:R0:W1:Y:S02]  /*1b00*/  SHFL.BFLY P6, R14, R13, R12, R11 ;  /* 0x0c00000c0d0e7389 */ /* 0x00006400000c000b */
[----:B01----:R-:W-:Y:S05]  /*1b10*/  ENDCOLLECTIVE ;  /* 0x000000000000791b */ /* 0x003fea0003800000 */
.L_x_36637:
[----:B------:R-:W-:Y:S01]  /*1b20*/  HFMA2 R12, -RZ, RZ, 0, 5.9604644775390625e-08 ;  /* 0x00000001ff0c7431 */ /* 0x000fe200000001ff */
[----:B------:R-:W-:-:S05]  /*1b30*/  MOV R5, R14 ;  /* 0x0000000e00057202 */ /* 0x000fca0000000f00 */
[----:B------:R-:W-:Y:S01]  /*1b40*/  FADD R16, R24, R5 ;  /* 0x0000000518107221 */ /* 0x000fe20000000000 */
[----:B------:R-:W-:-:S03]  /*1b50*/  FADD R5, R10, R19 ;  /* 0x000000130a057221 */ /* 0x000fc60000000000 */
[----:B------:R-:W-:-:S07]  /*1b60*/  IMAD.MOV.U32 R13, RZ, RZ, R16 ;  /* 0x000000ffff0d7224 */ /* 0x000fce00078e0010 */
[----:B------:R-:W-:Y:S05]  /*1b70*/  WARPSYNC.COLLECTIVE R15, `(.L_x_36638) ;  /* 0x000000000f087348 */ /* 0x000fea0003c00000 */
[----:B------:R0:W1:Y:S02]  /*1b80*/  SHFL.BFLY P6, R14, R13, R12, R11 ;  /* 0x0c00000c0d0e7389 */ /* 0x00006400000c000b */
[----:B01----:R-:W-:Y:S05]  /*1b90*/  ENDCOLLECTIVE ;  /* 0x000000000000791b */ /* 0x003fea0003800000 */
.L_x_36638:
[----:B------:R-:W-:Y:S05]  /*1ba0*/  BRA `(.L_x_36639) ;  /* 0xffffffec00e47947 */ /* 0x000fea000383ffff */
        .weak           $__internal_607_$__cuda_sm3x_div_rn_noftz_f32_slowpath
        .type           $__internal_607_$__cuda_sm3x_div_rn_noftz_f32_slowpath,@function
        .size           $__internal_607_$__cuda_sm3x_div_rn_noftz_f32_slowpath,(.L_x_37984 - $__internal_607_$__cuda_sm3x_div_rn_noftz_f32_slowpath)
$__internal_607_$__cuda_sm3x_div_rn_noftz_f32_slowpath:
        /* <DEDUP_REMOVED lines=35> */
.L_x_36641:
        /* <DEDUP_REMOVED lines=51> */
.L_x_36648:
[----:B------:R-:W-:-:S04]  /*2110*/  LOP3.LUT R4, R4, 0x80000000, RZ, 0xc0, !PT ;  /* 0x8000000004047812 */ /* 0x000fc800078ec0ff */
[----:B------:R-:W-:Y:S01]  /*2120*/  LOP3.LUT R4, R4, 0x7f800000, RZ, 0xfc, !PT ;  /* 0x7f80000004047812 */ /* 0x000fe200078efcff */
[----:B------:R-:W-:Y:S06]  /*2130*/  BRA `(.L_x_36649) ;  /* 0x0000000000047947 */ /* 0x000fec0003800000 */
.L_x_36647:
[----:B------:R-:W-:-:S07]  /*2140*/  LEA R4, R11, R4, 0x17 ;  /* 0x000000040b047211 */ /* 0x000fce00078eb8ff */
.L_x_36649:
[----:B------:R-:W-:Y:S05]  /*2150*/  BSYNC.RECONVERGENT B2 ;  /* 0x0000000000027941 */ /* 0x000fea0003800200 */
.L_x_36646:
[----:B------:R-:W-:Y:S05]  /*2160*/  BRA `(.L_x_36650) ;  /* 0x0000000000207947 */ /* 0x000fea0003800000 */
.L_x_36645:
[----:B------:R-:W-:-:S04]  /*2170*/  LOP3.LUT R4, R21, 0x80000000, R4, 0x48, !PT ;  /* 0x8000000015047812 */ /* 0x000fc800078e4804 */
[----:B------:R-:W-:Y:S01]  /*2180*/  LOP3.LUT R4, R4, 0x7f800000, RZ, 0xfc, !PT ;  /* 0x7f80000004047812 */ /* 0x000fe200078efcff */
[----:B------:R-:W-:Y:S06]  /*2190*/  BRA `(.L_x_36650) ;  /* 0x0000000000147947 */ /* 0x000fec0003800000 */
.L_x_36644:
[----:B------:R-:W-:Y:S01]  /*21a0*/  LOP3.LUT R4, R21, 0x80000000, R4, 0x48, !PT ;  /* 0x8000000015047812 */ /* 0x000fe200078e4804 */
[----:B------:R-:W-:Y:S06]  /*21b0*/  BRA `(.L_x_36650) ;  /* 0x00000000000c7947 */ /* 0x000fec0003800000 */
.L_x_36643:
[----:B------:R-:W0:Y:S01]  /*21c0*/  MUFU.RSQ R4, -QNAN ;  /* 0xffc0000000047908 */ /* 0x000e220000001400 */
[----:B------:R-:W-:Y:S05]  /*21d0*/  BRA `(.L_x_36650) ;  /* 0x0000000000047947 */ /* 0x000fea0003800000 */
.L_x_36642:
[----:B------:R-:W-:-:S07]  /*21e0*/  FADD.FTZ R4, R4, R5 ;  /* 0x0000000504047221 */ /* 0x000fce0000010000 */
.L_x_36650:
[----:B------:R-:W-:Y:S05]  /*21f0*/  BSYNC.RECONVERGENT B1 ;  /* 0x0000000000017941 */ /* 0x000fea0003800200 */
.L_x_36640:
[----:B------:R-:W-:-:S04]  /*2200*/  HFMA2 R23, -RZ, RZ, 0, 0 ;  /* 0x00000000ff177431 */ /* 0x000fc800000001ff */
[----:B0-----:R-:W-:Y:S05]  /*2210*/  RET.REL.NODEC R22 `(_Z15SoftmaxWarpImplI24ElementwiseScaleMaskLoadIffbE11DirectStoreIffEfLi2ELi2ELi32ELi2ELb0EL9Algorithm0EEvT_T0_ll) ;  /* 0xffffffdc16787950 */ /* 0x001fea0003c3ffff */
.L_x_36651:
        /* <DEDUP_REMOVED lines=14> */
.L_x_37984:


//--------------------- .text._Z15SoftmaxWarpImplI24ElementwiseScaleMaskLoadIffbE11DirectStoreIffEfLi2ELi2ELi16ELi1ELb1EL9Algorithm0EEvT_T0_ll --------------------------
	.section	.text._Z15SoftmaxWarpImplI24ElementwiseScaleMaskLoadIffbE11DirectStoreIffEfLi2ELi2ELi16ELi1ELb1EL9Algorithm0EEvT_T0_ll,"ax",@progbits
	.align	128
        .global         _Z15SoftmaxWarpImplI24ElementwiseScaleMaskLoadIffbE11DirectStoreIffEfLi2ELi2ELi16ELi1ELb1EL9Algorithm0EEvT_T0_ll
        .type           _Z15SoftmaxWarpImplI24ElementwiseScaleMaskLoadIffbE11DirectStoreIffEfLi2ELi2ELi16ELi1ELb1EL9Algorithm0EEvT_T0_ll,@function
        .size           _Z15SoftmaxWarpImplI24ElementwiseScaleMaskLoadIffbE11DirectStoreIffEfLi2ELi2ELi16ELi1ELb1EL9Algorithm0EEvT_T0_ll,(.L_x_37985 - _Z15SoftmaxWarpImplI24ElementwiseScaleMaskLoadIffbE11DirectStoreIffEfLi2ELi2ELi16ELi1ELb1EL9Algorithm0EEvT_T0_ll)
        .other          _Z15SoftmaxWarpImplI24ElementwiseScaleMaskLoadIffbE11DirectStoreIffEfLi2ELi2ELi16ELi1ELb1EL9Algorithm0EEvT_T0_ll,@"STO_CUDA_ENTRY STV_DEFAULT"
_Z15SoftmaxWarpImplI24ElementwiseScaleMaskLoadIffbE11DirectStoreIffEfLi2ELi2ELi16ELi1ELb1EL9Algorithm0EEvT_T0_ll:
.text._Z15SoftmaxWarpImplI24ElementwiseScaleMaskLoadIffbE11DirectStoreIffEfLi2ELi2ELi16ELi1ELb1EL9Algorithm0EEvT_T0_ll:
        /* <DEDUP_REMOVED lines=27> */
.L_x_36652:
        /* <DEDUP_REMOVED lines=15> */
.L_x_36663:
[----:B------:R-:W-:Y:S01]  /*02a0*/  ISETP.GE.U32.AND P0, PT, R10, UR44, PT ;  /* 0x0000002c0a007c0c */ /* 0x000fe2000bf06070 */
[----:B------:R-:W-:Y:S01]  /*02b0*/  BSSY.RECONVERGENT B1, `(.L_x_36654) ;  /* 0x0000026000017945 */ /* 0x000fe20003800200 */
[----:B------:R-:W-:Y:S01]  /*02c0*/  IMAD.MOV.U32 R19, RZ, RZ, -0x800000 ;  /* 0xff800000ff137424 */ /* 0x000fe200078e00ff */
[----:B------:R-:W-:Y:S01]  /*02d0*/  MOV R16, 0xff800000 ;  /* 0xff80000000107802 */ /* 0x000fe20000000f00 */
[----:B------:R-:W-:Y:S01]  /*02e0*/  IMAD.MOV.U32 R13, RZ, RZ, -0x800000 ;  /* 0xff800000ff0d7424 */ /* 0x000fe200078e00ff */
[----:B------:R-:W-:-:S13]  /*02f0*/  ISETP.GE.AND.EX P0, PT, RZ, UR45, PT, P0 ;  /* 0x0000002dff007c0c */ /* 0x000fda000bf06300 */
[----:B0-----:R-:W-:Y:S05]  /*0300*/  @P0 BRA `(.L_x_36655) ;  /* 0x0000000000800947 */ /* 0x001fea0003800000 */
        /* <DEDUP_REMOVED lines=32> */
.L_x_36655:
[----:B------:R-:W-:Y:S05]  /*0510*/  BSYNC.RECONVERGENT B1 ;  /* 0x0000000000017941 */ /* 0x000fea0003800200 */
.L_x_36654:
        /* <DEDUP_REMOVED lines=38> */
[----:B------:R0:W2:Y:S02]  /*0780*/  SHFL.BFLY PT, R14, R7, 0x1, 0x1f ;  /* 0x0c201f00070e7f89 */ /* 0x0000a400000e0000 */
.L_x_36673:
[----:B--2---:R-:W-:Y:S01]  /*0790*/  FADD R3, R7, R14 ;  /* 0x0000000e07037221 */ /* 0x004fe20000000000 */
        /* <DEDUP_REMOVED lines=9> */
[----:B------:R-:W-:-:S07]  /*0830*/  MOV R12, 0x850 ;  /* 0x00000850000c7802 */ /* 0x000fce0000000f00 */
[----:B-1----:R-:W-:Y:S05]  /*0840*/  CALL.REL.NOINC `($__internal_608_$__cuda_sm3x_div_rn_noftz_f32_slowpath) ;  /* 0x0000000400c87944 */ /* 0x002fea0003c00000 */
[----:B------:R-:W-:-:S07]  /*0850*/  IMAD.MOV.U32 R6, RZ, RZ, R2 ;  /* 0x000000ffff067224 */ /* 0x000fce00078e0002 */
.L_x_36658:
[----:B------:R-:W-:Y:S05]  /*0860*/  BSYNC.RECONVERGENT B1 ;  /* 0x0000000000017941 */ /* 0x000fea0003800200 */
.L_x_36657:
        /* <DEDUP_REMOVED lines=11> */
[----:B-1----:R-:W-:Y:S05]  /*0920*/  CALL.REL.NOINC `($__internal_608_$__cuda_sm3x_div_rn_noftz_f32_slowpath) ;  /* 0x0000000400907944 */ /* 0x002fea0003c00000 */
[----:B------:R-:W-:-:S07]  /*0930*/  IMAD.MOV.U32 R7, RZ, RZ, R2 ;  /* 0x000000ffff077224 */ /* 0x000fce00078e0002 */
.L_x_36660:
[----:B------:R-:W-:Y:S05]  /*0940*/  BSYNC.RECONVERGENT B1 ;  /* 0x0000000000017941 */ /* 0x000fea0003800200 */
.L_x_36659:
        /* <DEDUP_REMOVED lines=17> */
.L_x_36662:
[----:B------:R-:W-:Y:S05]  /*0a60*/  BSYNC.RECONVERGENT B1 ;  /* 0x0000000000017941 */ /* 0x000fea0003800200 */
.L_x_36661:
[----:B------:R-:W-:-:S04]  /*0a70*/  IADD3 R9, P0, PT, R8, R9, RZ ;  /* 0x0000000908097210 */ /* 0x000fc80007f1e0ff */
[----:B------:R-:W-:Y:S02]  /*0a80*/  LEA.HI.X.SX32 R17, R8, R17, 0x1, P0 ;  /* 0x0000001108117211 */ /* 0x000fe400000f0eff */
[----:B------:R-:W-:-:S04]  /*0a90*/  ISETP.GE.U32.AND P0, PT, R9, UR46, PT ;  /* 0x0000002e09007c0c */ /* 0x000fc8000bf06070 */
[----:B------:R-:W-:-:S13]  /*0aa0*/  ISETP.GE.AND.EX P0, PT, R17, UR47, PT, P0 ;  /* 0x0000002f11007c0c */ /* 0x000fda000bf06300 */
[----:B------:R-:W-:Y:S05]  /*0ab0*/  @!P0 BRA `(.L_x_36663) ;  /* 0xfffffff400f88947 */ /* 0x000fea000383ffff */
[----:B------:R-:W-:Y:S05]  /*0ac0*/  BSYNC B0 ;  /* 0x0000000000007941 */ /* 0x000fea0003800000 */
.L_x_36653:
[----:B------:R-:W-:Y:S05]  /*0ad0*/  EXIT ;  /* 0x000000000000794d */ /* 0x000fea0003800000 */
.L_x_36656:
[----:B------:R-:W-:Y:S01]  /*0ae0*/  HFMA2 R12, -RZ, RZ, 0, 4.76837158203125e-07 ;  /* 0x00000008ff0c7431 */ /* 0x000fe200000001ff */
[----:B------:R-:W-:Y:S01]  /*0af0*/  BSSY B1, `(.L_x_36664) ;  /* 0x0000006000017945 */ /* 0x000fe20003800000 */
[----:B------:R-:W-:Y:S02]  /*0b00*/  IMAD.MOV.U32 R11, RZ, RZ, 0x1f ;  /* 0x0000001fff0b7424 */ /* 0x000fe400078e00ff */
[----:B------:R-:W-:-:S07]  /*0b10*/  IMAD.MOV.U32 R15, RZ, RZ, -0x1 ;  /* 0xffffffffff0f7424 */ /* 0x000fce00078e00ff */
[----:B-1----:R-:W-:Y:S05]  /*0b20*/  WARPSYNC.COLLECTIVE R15, `(.L_x_36665) ;  /* 0x000000000f087348 */ /* 0x002fea0003c00000 */
[----:B------:R0:W2:Y:S02]  /*0b30*/  SHFL.BFLY P6, R14, R13, R12, R11 ;  /* 0x0c00000c0d0e7389 */ /* 0x0000a400000c000b */
[----:B012---:R-:W-:Y:S05]  /*0b40*/  ENDCOLLECTIVE ;  /* 0x000000000000791b */ /* 0x007fea0003800000 */
.L_x_36665:
[----:B------:R-:W-:Y:S05]  /*0b50*/  BSYNC B1 ;  /* 0x0000000000017941 */ /* 0x000fea0003800000 */
.L_x_36664:
        /* <DEDUP_REMOVED lines=9> */
.L_x_36666:
[----:B------:R-:W-:Y:S01]  /*0bf0*/  IMAD.MOV.U32 R12, RZ, RZ, 0x2 ;  /* 0x00000002ff0c7424 */ /* 0x000fe200078e00ff */
[----:B------:R-:W-:-:S04]  /*0c00*/  FMNMX R0, R13, R14, !PT ;  /* 0x0000000e0d007209 */ /* 0x000fc80007800000 */
[----:B------:R-:W-:-:S07]  /*0c10*/  MOV R13, R0 ;  /* 0x00000000000d7202 */ /* 0x000fce0000000f00 */
[----:B------:R-:W-:Y:S05]  /*0c20*/  WARPSYNC.COLLECTIVE R15, `(.L_x_36667) ;  /* 0x000000000f087348 */ /* 0x000fea0003c00000 */
[----:B------:R0:W1:Y:S02]  /*0c30*/  SHFL.BFLY P6, R14, R13, R12, R11 ;  /* 0x0c00000c0d0e7389 */ /* 0x00006400000c000b */
[----:B01----:R-:W-:Y:S05]  /*0c40*/  ENDCOLLECTIVE ;  /* 0x000000000000791b */ /* 0x003fea0003800000 */
.L_x_36667:
[----:B------:R-:W-:Y:S01]  /*0c50*/  HFMA2 R12, -RZ, RZ, 0, 5.9604644775390625e-08 ;  /* 0x00000001ff0c7431 */ /* 0x000fe200000001ff */
[----:B------:R-:W-:-:S05]  /*0c60*/  FMNMX R2, R0, R14, !PT ;  /* 0x0000000e00027209 */ /* 0x000fca0007800000 */
[----:B------:R-:W-:-:S07]  /*0c70*/  IMAD.MOV.U32 R13, RZ, RZ, R2 ;  /* 0x000000ffff0d7224 */ /* 0x000fce00078e0002 */
[----:B------:R-:W-:Y:S05]  /*0c80*/  WARPSYNC.COLLECTIVE R15, `(.L_x_36668) ;  /* 0x000000000f087348 */ /* 0x000fea0003c00000 */
[----:B------:R0:W1:Y:S02]  /*0c90*/  SHFL.BFLY P6, R14, R13, R12, R11 ;  /* 0x0c00000c0d0e7389 */ /* 0x00006400000c000b */
[----:B01----:R-:W-:Y:S05]  /*0ca0*/  ENDCOLLECTIVE ;  /* 0x000000000000791b */ /* 0x003fea0003800000 */
.L_x_36668:
        /* <DEDUP_REMOVED lines=14> */
[----:B------:R-:W-:Y:S01]  /*0d90*/  SHF.L.U32 R2, R6, 0x17, RZ ;  /* 0x0000001706027819 */ /* 0x000fe200000006ff */
[----:B------:R-:W-:-:S03]  /*0da0*/  IMAD.SHL.U32 R0, R14, 0x800000, RZ ;  /* 0x008000000e007824 */ /* 0x000fc600078e00ff */
        /* <DEDUP_REMOVED lines=9> */
.L_x_36669:
[----:B------:R-:W-:Y:S02]  /*0e40*/  IMAD.MOV.U32 R12, RZ, RZ, 0x4 ;  /* 0x00000004ff0c7424 */ /* 0x000fe400078e00ff */
[----:B------:R-:W-:-:S05]  /*0e50*/  FADD R3, R13, R14 ;  /* 0x0000000e0d037221 */ /* 0x000fca0000000000 */
[----:B------:R-:W-:-:S07]  /*0e60*/  MOV R13, R3 ;  /* 0x00000003000d7202 */ /* 0x000fce0000000f00 */
[----:B------:R-:W-:Y:S05]  /*0e70*/  WARPSYNC.COLLECTIVE R15, `(.L_x_36670) ;  /* 0x000000000f087348 */ /* 0x000fea0003c00000 */
[----:B------:R0:W1:Y:S02]  /*0e80*/  SHFL.BFLY P6, R14, R13, R12, R11 ;  /* 0x0c00000c0d0e7389 */ /* 0x00006400000c000b */
[----:B01----:R-:W-:Y:S05]  /*0e90*/  ENDCOLLECTIVE ;  /* 0x000000000000791b */ /* 0x003fea0003800000 */
.L_x_36670:
[----:B------:R-:W-:Y:S02]  /*0ea0*/  HFMA2 R12, -RZ, RZ, 0, 1.1920928955078125e-07 ;  /* 0x00000002ff0c7431 */ /* 0x000fe400000001ff */
[----:B------:R-:W-:-:S04]  /*0eb0*/  FADD R6, R3, R14 ;  /* 0x0000000e03067221 */ /* 0x000fc80000000000 */
[----:B------:R-:W-:-:S07]  /*0ec0*/  IMAD.MOV.U32 R13, RZ, RZ, R6 ;  /* 0x000000ffff0d7224 */ /* 0x000fce00078e0006 */
[----:B------:R-:W-:Y:S05]  /*0ed0*/  WARPSYNC.COLLECTIVE R15, `(.L_x_36671) ;  /* 0x000000000f087348 */ /* 0x000fea0003c00000 */
[----:B------:R0:W1:Y:S02]  /*0ee0*/  SHFL.BFLY P6, R14, R13, R12, R11 ;  /* 0x0c00000c0d0e7389 */ /* 0x00006400000c000b */
[----:B01----:R-:W-:Y:S05]  /*0ef0*/  ENDCOLLECTIVE ;  /* 0x000000000000791b */ /* 0x003fea0003800000 */
.L_x_36671:
[----:B------:R-:W-:Y:S02]  /*0f00*/  IMAD.MOV.U32 R12, RZ, RZ, 0x1 ;  /* 0x00000001ff0c7424 */ /* 0x000fe400078e00ff */
[----:B------:R-:W-:-:S04]  /*0f10*/  FADD R7, R6, R14 ;  /* 0x0000000e06077221 */ /* 0x000fc80000000000 */
[----:B------:R-:W-:-:S07]  /*0f20*/  IMAD.MOV.U32 R13, RZ, RZ, R7 ;  /* 0x000000ffff0d7224 */ /* 0x000fce00078e0007 */
[----:B------:R-:W-:Y:S05]  /*0f30*/  WARPSYNC.COLLECTIVE R15, `(.L_x_36672) ;  /* 0x000000000f087348 */ /* 0x000fea0003c00000 */
[----:B------:R0:W1:Y:S02]  /*0f40*/  SHFL.BFLY P6, R14, R13, R12, R11 ;  /* 0x0c00000c0d0e7389 */ /* 0x00006400000c000b */
[----:B01----:R-:W-:Y:S05]  /*0f50*/  ENDCOLLECTIVE ;  /* 0x000000000000791b */ /* 0x003fea0003800000 */
.L_x_36672:
[----:B------:R-:W-:Y:S05]  /*0f60*/  BRA `(.L_x_36673) ;  /* 0xfffffff800087947 */ /* 0x000fea000383ffff */
        .weak           $__internal_608_$__cuda_sm3x_div_rn_noftz_f32_slowpath
        .type           $__internal_608_$__cuda_sm3x_div_rn_noftz_f32_slowpath,@function
        .size           $__internal_608_$__cuda_sm3x_div_rn_noftz_f32_slowpath,(.L_x_37985 - $__internal_608_$__cuda_sm3x_div_rn_noftz_f32_slowpath)
$__internal_608_$__cuda_sm3x_div_rn_noftz_f32_slowpath:
        /* <DEDUP_REMOVED lines=35> */
.L_x_36675:
        /* <DEDUP_REMOVED lines=51> */
.L_x_36682:
[----:B------:R-:W-:-:S04]  /*14d0*/  LOP3.LUT R2, R2, 0x80000000, RZ, 0xc0, !PT ;  /* 0x8000000002027812 */ /* 0x000fc800078ec0ff */
[----:B------:R-:W-:Y:S01]  /*14e0*/  LOP3.LUT R2, R2, 0x7f800000, RZ, 0xfc, !PT ;  /* 0x7f80000002027812 */ /* 0x000fe200078efcff */
[----:B------:R-:W-:Y:S06]  /*14f0*/  BRA `(.L_x_36683) ;  /* 0x0000000000047947 */ /* 0x000fec0003800000 */
.L_x_36681:
[----:B------:R-:W-:-:S07]  /*1500*/  IMAD R2, R14, 0x800000, R2 ;  /* 0x008000000e027824 */ /* 0x000fce00078e0202 */
.L_x_36683:
[----:B------:R-:W-:Y:S05]  /*1510*/  BSYNC.RECONVERGENT B3 ;  /* 0x0000000000037941 */ /* 0x000fea0003800200 */
.L_x_36680:
[----:B------:R-:W-:Y:S05]  /*1520*/  BRA `(.L_x_36684) ;  /* 0x0000000000207947 */ /* 0x000fea0003800000 */
.L_x_36679:
[----:B------:R-:W-:-:S04]  /*1530*/  LOP3.LUT R2, R13, 0x80000000, R2, 0x48, !PT ;  /* 0x800000000d027812 */ /* 0x000fc800078e4802 */
[----:B------:R-:W-:Y:S01]  /*1540*/  LOP3.LUT R2, R2, 0x7f800000, RZ, 0xfc, !PT ;  /* 0x7f80000002027812 */ /* 0x000fe200078efcff */
[----:B------:R-:W-:Y:S06]  /*1550*/  BRA `(.L_x_36684) ;  /* 0x0000000000147947 */ /* 0x000fec0003800000 */
.L_x_36678:
[----:B------:R-:W-:Y:S01]  /*1560*/  LOP3.LUT R2, R13, 0x80000000, R2, 0x48, !PT ;  /* 0x800000000d027812 */ /* 0x000fe200078e4802 */
[----:B------:R-:W-:Y:S06]  /*1570*/  BRA `(.L_x_36684) ;  /* 0x00000000000c7947 */ /* 0x000fec0003800000 */
.L_x_36677:
[----:B------:R-:W0:Y:S01]  /*1580*/  MUFU.RSQ R2, -QNAN ;  /* 0xffc0000000027908 */ /* 0x000e220000001400 */
[----:B------:R-:W-:Y:S05]  /*1590*/  BRA `(.L_x_36684) ;  /* 0x0000000000047947 */ /* 0x000fea0003800000 */
.L_x_36676:
[----:B------:R-:W-:-:S07]  /*15a0*/  FADD.FTZ R2, R2, R3 ;  /* 0x0000000302027221 */ /* 0x000fce0000010000 */
.L_x_36684:
[----:B------:R-:W-:Y:S05]  /*15b0*/  BSYNC.RECONVERGENT B2 ;  /* 0x0000000000027941 */ /* 0x000fea0003800200 */
.L_x_36674:
[----:B------:R-:W-:-:S04]  /*15c0*/  HFMA2 R13, -RZ, RZ, 0, 0 ;  /* 0x00000000ff0d7431 */ /* 0x000fc800000001ff */
[----:B0-----:R-:W-:Y:S05]  /*15d0*/  RET.REL.NODEC R12 `(_Z15SoftmaxWarpImplI24ElementwiseScaleMaskLoadIffbE11DirectStoreIffEfLi2ELi2ELi16ELi1ELb1EL9Algorithm0EEvT_T0_ll) ;  /* 0xffffffe80c887950 */ /* 0x001fea0003c3ffff */
.L_x_36685:
        /* <DEDUP_REMOVED lines=10> */
.L_x_37985:


//--------------------- .text._Z15SoftmaxWarpImplI24ElementwiseScaleMaskLoadIffbE11DirectStoreIffEfLi2ELi2ELi16ELi1ELb0EL9Algorithm0EEvT_T0_ll --------------------------
	.section	.text._Z15SoftmaxWarpImplI24ElementwiseScaleMaskLoadIffbE11DirectStoreIffEfLi2ELi2ELi16ELi1ELb0EL9Algorithm0EEvT_T0_ll,"ax",@progbits
	.align	128
        .global         _Z15SoftmaxWarpImplI24ElementwiseScaleMaskLoadIffbE11DirectStoreIffEfLi2ELi2ELi16ELi1ELb0EL9Algorithm0EEvT_T0_ll
        .type           _Z15SoftmaxWarpImplI24ElementwiseScaleMaskLoadIffbE11DirectStoreIffEfLi2ELi2ELi16ELi1ELb0EL9Algorithm0EEvT_T0_ll,@function
        .size           _Z15SoftmaxWarpImplI24ElementwiseScaleMaskLoadIffbE11DirectStoreIffEfLi2ELi2ELi16ELi1ELb0EL9Algorithm0EEvT_T0_ll,(.L_x_37986 - _Z15SoftmaxWarpImplI24ElementwiseScaleMaskLoadIffbE11DirectStoreIffEfLi2ELi2ELi16ELi1ELb0EL9Algorithm0EEvT_T0_ll)
        .other          _Z15SoftmaxWarpImplI24ElementwiseScaleMaskLoadIffbE11DirectStoreIffEfLi2ELi2ELi16ELi1ELb0EL9Algorithm0EEvT_T0_ll,@"STO_CUDA_ENTRY STV_DEFAULT"
_Z15SoftmaxWarpImplI24ElementwiseScaleMaskLoadIffbE11DirectStoreIffEfLi2ELi2ELi16ELi1ELb0EL9Algorithm0EEvT_T0_ll:
.text._Z15SoftmaxWarpImplI24ElementwiseScaleMaskLoadIffbE11DirectStoreIffEfLi2ELi2ELi16ELi1ELb0EL9Algorithm0EEvT_T0_ll:
        /* <DEDUP_REMOVED lines=26> */
.L_x_36686:
        /* <DEDUP_REMOVED lines=15> */
.L_x_36693:
        /* <DEDUP_REMOVED lines=71> */
.L_x_36703:
        /* <DEDUP_REMOVED lines=11> */
[----:B------:R-:W-:Y:S05]  /*07b0*/  CALL.REL.NOINC `($__internal_609_$__cuda_sm3x_div_rn_noftz_f32_slowpath) ;  /* 0x0000000400bc7944 */ /* 0x000fea0003c00000 */
[----:B------:R-:W-:-:S07]  /*07c0*/  IMAD.MOV.U32 R6, RZ, RZ, R2 ;  /* 0x000000ffff067224 */ /* 0x000fce00078e0002 */
.L_x_36690:
[----:B------:R-:W-:Y:S05]  /*07d0*/  BSYNC.RECONVERGENT B1 ;  /* 0x0000000000017941 */ /* 0x000fea0003800200 */
.L_x_36689:
        /* <DEDUP_REMOVED lines=11> */
[----:B------:R-:W-:Y:S05]  /*0890*/  CALL.REL.NOINC `($__internal_609_$__cuda_sm3x_div_rn_noftz_f32_slowpath) ;  /* 0x0000000400847944 */ /* 0x000fea0003c00000 */
[----:B------:R-:W-:-:S07]  /*08a0*/  IMAD.MOV.U32 R7, RZ, RZ, R2 ;  /* 0x000000ffff077224 */ /* 0x000fce00078e0002 */
.L_x_36692:
[----:B------:R-:W-:Y:S05]  /*08b0*/  BSYNC.RECONVERGENT B1 ;  /* 0x0000000000017941 */ /* 0x000fea0003800200 */
.L_x_36691:
        /* <DEDUP_REMOVED lines=21> */
.L_x_36687:
[----:B------:R-:W-:Y:S05]  /*0a10*/  EXIT ;  /* 0x000000000000794d */ /* 0x000fea0003800000 */
.L_x_36688:
[----:B------:R-:W-:Y:S01]  /*0a20*/  HFMA2 R12, -RZ, RZ, 0, 4.76837158203125e-07 ;  /* 0x00000008ff0c7431 */ /* 0x000fe200000001ff */
[----:B------:R-:W-:Y:S01]  /*0a30*/  BSSY B1, `(.L_x_36694) ;  /* 0x0000006000017945 */ /* 0x000fe20003800000 */
[----:B------:R-:W-:Y:S02]  /*0a40*/  IMAD.MOV.U32 R11, RZ, RZ, 0x1f ;  /* 0x0000001fff0b7424 */ /* 0x000fe400078e00ff */
[----:B------:R-:W-:-:S07]  /*0a50*/  IMAD.MOV.U32 R15, RZ, RZ, -0x1 ;  /* 0xffffffffff0f7424 */ /* 0x000fce00078e00ff */
[----:B------:R-:W-:Y:S05]  /*0a60*/  WARPSYNC.COLLECTIVE R15, `(.L_x_36695) ;  /* 0x000000000f087348 */ /* 0x000fea0003c00000 */
[----:B------:R0:W1:Y:S02]  /*0a70*/  SHFL.BFLY P6, R14, R13, R12, R11 ;  /* 0x0c00000c0d0e7389 */ /* 0x00006400000c000b */
[----:B01----:R-:W-:Y:S05]  /*0a80*/  ENDCOLLECTIVE ;  /* 0x000000000000791b */ /* 0x003fea0003800000 */
.L_x_36695:
[----:B------:R-:W-:Y:S05]  /*0a90*/  BSYNC B1 ;  /* 0x0000000000017941 */ /* 0x000fea0003800000 */
.L_x_36694:
        /* <DEDUP_REMOVED lines=9> */
.L_x_36696:
[----:B------:R-:W-:Y:S01]  /*0b30*/  IMAD.MOV.U32 R12, RZ, RZ, 0x2 ;  /* 0x00000002ff0c7424 */ /* 0x000fe200078e00ff */
[----:B------:R-:W-:-:S04]  /*0b40*/  FMNMX R0, R13, R14, !PT ;  /* 0x0000000e0d007209 */ /* 0x000fc80007800000 */
[----:B------:R-:W-:-:S07]  /*0b50*/  MOV R13, R0 ;  /* 0x00000000000d7202 */ /* 0x000fce0000000f00 */
[----:B------:R-:W-:Y:S05]  /*0b60*/  WARPSYNC.COLLECTIVE R15, `(.L_x_36697) ;  /* 0x000000000f087348 */ /* 0x000fea0003c00000 */
[----:B------:R0:W1:Y:S02]  /*0b70*/  SHFL.BFLY P6, R14, R13, R12, R11 ;  /* 0x0c00000c0d0e7389 */ /* 0x00006400000c000b */
[----:B01----:R-:W-:Y:S05]  /*0b80*/  ENDCOLLECTIVE ;  /* 0x000000000000791b */ /* 0x003fea0003800000 */
.L_x_36697:
[----:B------:R-:W-:Y:S01]  /*0b90*/  HFMA2 R12, -RZ, RZ, 0, 5.9604644775390625e-08 ;  /* 0x00000001ff0c7431 */ /* 0x000fe200000001ff */
[----:B------:R-:W-:-:S05]  /*0ba0*/  FMNMX R2, R0, R14, !PT ;  /* 0x0000000e00027209 */ /* 0x000fca0007800000 */
[----:B------:R-:W-:-:S07]  /*0bb0*/  IMAD.MOV.U32 R13, RZ, RZ, R2 ;  /* 0x000000ffff0d7224 */ /* 0x000fce00078e0002 */
[----:B------:R-:W-:Y:S05]  /*0bc0*/  WARPSYNC.COLLECTIVE R15, `(.L_x_36698) ;  /* 0x000000000f087348 */ /* 0x000fea0003c00000 */
[----:B------:R0:W1:Y:S02]  /*0bd0*/  SHFL.BFLY P6, R14, R13, R12, R11 ;  /* 0x0c00000c0d0e7389 */ /* 0x00006400000c000b */
[----:B01----:R-:W-:Y:S05]  /*0be0*/  ENDCOLLECTIVE ;  /* 0x000000000000791b */ /* 0x003fea0003800000 */
.L_x_36698:
        /* <DEDUP_REMOVED lines=25> */
.L_x_36699:
[----:B------:R-:W-:Y:S02]  /*0d80*/  IMAD.MOV.U32 R12, RZ, RZ, 0x4 ;  /* 0x00000004ff0c7424 */ /* 0x000fe400078e00ff */
[----:B------:R-:W-:-:S05]  /*0d90*/  FADD R3, R13, R14 ;  /* 0x0000000e0d037221 */ /* 0x000fca0000000000 */
[----:B------:R-:W-:-:S07]  /*0da0*/  MOV R13, R3 ;  /* 0x00000003000d7202 */ /* 0x000fce0000000f00 */
[----:B------:R-:W-:Y:S05]  /*0db0*/  WARPSYNC.COLLECTIVE R15, `(.L_x_36700) ;  /* 0x000000000f087348 */ /* 0x000fea0003c00000 */
[----:B------:R0:W1:Y:S02]  /*0dc0*/  SHFL.BFLY P6, R14, R13, R12, R11 ;  /* 0x0c00000c0d0e7389 */ /* 0x00006400000c000b */
[----:B01----:R-:W-:Y:S05]  /*0dd0*/  ENDCOLLECTIVE ;  /* 0x000000000000791b */ /* 0x003fea0003800000 */
.L_x_36700:
[----:B------:R-:W-:Y:S02]  /*0de0*/  IMAD.MOV.U32 R12, RZ, RZ, 0x2 ;  /* 0x00000002ff0c7424 */ /* 0x000fe400078e00ff */
[----:B------:R-:W-:-:S05]  /*0df0*/  FADD R6, R3, R14 ;  /* 0x0000000e03067221 */ /* 0x000fca0000000000 */
[----:B------:R-:W-:-:S07]  /*0e00*/  MOV R13, R6 ;  /* 0x00000006000d7202 */ /* 0x000fce0000000f00 */
[----:B------:R-:W-:Y:S05]  /*0e10*/  WARPSYNC.COLLECTIVE R15, `(.L_x_36701) ;  /* 0x000000000f087348 */ /* 0x000fea0003c00000 */
[----:B------:R0:W1:Y:S02]  /*0e20*/  SHFL.BFLY P6, R14, R13, R12, R11 ;  /* 0x0c00000c0d0e7389 */ /* 0x00006400000c000b */
[----:B01----:R-:W-:Y:S05]  /*0e30*/  ENDCOLLECTIVE ;  /* 0x000000000000791b */ /* 0x003fea0003800000 */
.L_x_36701:
[----:B------:R-:W-:Y:S02]  /*0e40*/  IMAD.MOV.U32 R12, RZ, RZ, 0x1 ;  /* 0x00000001ff0c7424 */ /* 0x000fe400078e00ff */
[----:B------:R-:W-:-:S05]  /*0e50*/  FADD R7, R6, R14 ;  /* 0x0000000e06077221 */ /* 0x000fca0000000000 */
[----:B------:R-:W-:-:S07]  /*0e60*/  MOV R13, R7 ;  /* 0x00000007000d7202 */ /* 0x000fce0000000f00 */
[----:B------:R-:W-:Y:S05]  /*0e70*/  WARPSYNC.COLLECTIVE R15, `(.L_x_36702) ;  /* 0x000000000f087348 */ /* 0x000fea0003c00000 */
[----:B------:R0:W1:Y:S02]  /*0e80*/  SHFL.BFLY P6, R14, R13, R12, R11 ;  /* 0x0c00000c0d0e7389 */ /* 0x00006400000c000b */
[----:B01----:R-:W-:Y:S05]  /*0e90*/  ENDCOLLECTIVE ;  /* 0x000000000000791b */ /* 0x003fea0003800000 */
.L_x_36702:
[----:B------:R-:W-:Y:S05]  /*0ea0*/  BRA `(.L_x_36703) ;  /* 0xfffffff800147947 */ /* 0x000fea000383ffff */
        .weak           $__internal_609_$__cuda_sm3x_div_rn_noftz_f32_slowpath
        .type           $__internal_609_$__cuda_sm3x_div_rn_noftz_f32_slowpath,@function
        .size           $__internal_609_$__cuda_sm3x_div_rn_noftz_f32_slowpath,(.L_x_37986 - $__internal_609_$__cuda_sm3x_div_rn_noftz_f32_slowpath)
$__internal_609_$__cuda_sm3x_div_rn_noftz_f32_slowpath:
        /* <DEDUP_REMOVED lines=35> */
.L_x_36705:
        /* <DEDUP_REMOVED lines=51> */
.L_x_36712:
[----:B------:R-:W-:-:S04]  /*1410*/  LOP3.LUT R2, R2, 0x80000000, RZ, 0xc0, !PT ;  /* 0x8000000002027812 */ /* 0x000fc800078ec0ff */
[----:B------:R-:W-:Y:S01]  /*1420*/  LOP3.LUT R2, R2, 0x7f800000, RZ, 0xfc, !PT ;  /* 0x7f80000002027812 */ /* 0x000fe200078efcff */
[----:B------:R-:W-:Y:S06]  /*1430*/  BRA `(.L_x_36713) ;  /* 0x0000000000047947 */ /* 0x000fec0003800000 */
.L_x_36711:
[----:B------:R-:W-:-:S07]  /*1440*/  IMAD R2, R14, 0x800000, R2 ;  /* 0x008000000e027824 */ /* 0x000fce00078e0202 */
.L_x_36713:
[----:B------:R-:W-:Y:S05]  /*1450*/  BSYNC.RECONVERGENT B3 ;  /* 0x0000000000037941 */ /* 0x000fea0003800200 */
.L_x_36710:
[----:B------:R-:W-:Y:S05]  /*1460*/  BRA `(.L_x_36714) ;  /* 0x0000000000207947 */ /* 0x000fea0003800000 */
.L_x_36709:
[----:B------:R-:W-:-:S04]  /*1470*/  LOP3.LUT R2, R13, 0x80000000, R2, 0x48, !PT ;  /* 0x800000000d027812 */ /* 0x000fc800078e4802 */
[----:B------:R-:W-:Y:S01]  /*1480*/  LOP3.LUT R2, R2, 0x7f800000, RZ, 0xfc, !PT ;  /* 0x7f80000002027812 */ /* 0x000fe200078efcff */
[----:B------:R-:W-:Y:S06]  /*1490*/  BRA `(.L_x_36714) ;  /* 0x0000000000147947 */ /* 0x000fec0003800000 */
.L_x_36708:
[----:B------:R-:W-:Y:S01]  /*14a0*/  LOP3.LUT R2, R13, 0x80000000, R2, 0x48, !PT ;  /* 0x800000000d027812 */ /* 0x000fe200078e4802 */
[----:B------:R-:W-:Y:S06]  /*14b0*/  BRA `(.L_x_36714) ;  /* 0x00000000000c7947 */ /* 0x000fec0003800000 */
.L_x_36707:
[----:B------:R-:W0:Y:S01]  /*14c0*/  MUFU.RSQ R2, -QNAN ;  /* 0xffc0000000027908 */ /* 0x000e220000001400 */
[----:B------:R-:W-:Y:S05]  /*14d0*/  BRA `(.L_x_36714) ;  /* 0x0000000000047947 */ /* 0x000fea0003800000 */
.L_x_36706:
[----:B------:R-:W-:-:S07]  /*14e0*/  FADD.FTZ R2, R2, R3 ;  /* 0x0000000302027221 */ /* 0x000fce0000010000 */
.L_x_36714:
[----:B------:R-:W-:Y:S05]  /*14f0*/  BSYNC.RECONVERGENT B2 ;  /* 0x0000000000027941 */ /* 0x000fea0003800200 */
.L_x_36704:
[----:B------:R-:W-:-:S04]  /*1500*/  HFMA2 R13, -RZ, RZ, 0, 0 ;  /* 0x00000000ff0d7431 */ /* 0x000fc800000001ff */
[----:B0-----:R-:W-:Y:S05]  /*1510*/  RET.REL.NODEC R12 `(_Z15SoftmaxWarpImplI24ElementwiseScaleMaskLoadIffbE11DirectStoreIffEfLi2ELi2ELi16ELi1ELb0EL9Algorithm0EEvT_T0_ll) ;  /* 0xffffffe80cb87950 */ /* 0x001fea0003c3ffff */
.L_x_36715:
        /* <DEDUP_REMOVED lines=14> */
.L_x_37986:


//--------------------- .text._Z15SoftmaxWarpImplI24ElementwiseScaleMaskLoadIffbE11DirectStoreIffEfLi2ELi2ELi16ELi2ELb1EL9Algorithm0EEvT_T0_ll --------------------------
	.section	.text._Z15SoftmaxWarpImplI24ElementwiseScaleMaskLoadIffbE11DirectStoreIffEfLi2ELi2ELi16ELi2ELb1EL9Algorithm0EEvT_T0_ll,"ax",@progbits
	.align	128
        .global         _Z15SoftmaxWarpImplI24ElementwiseScaleMaskLoadIffbE11DirectStoreIffEfLi2ELi2ELi16ELi2ELb1EL9Algorithm0EEvT_T0_ll
        .type           _Z15SoftmaxWarpImplI24ElementwiseScaleMaskLoadIffbE11DirectStoreIffEfLi2ELi2ELi16ELi2ELb1EL9Algorithm0EEvT_T0_ll,@function
        .size           _Z15SoftmaxWarpImplI24ElementwiseScaleMaskLoadIffbE11DirectStoreIffEfLi2ELi2ELi16ELi2ELb1EL9Algorithm0EEvT_T0_ll,(.L_x_37987 - _Z15SoftmaxWarpImplI24ElementwiseScaleMaskLoadIffbE11DirectStoreIffEfLi2ELi2ELi16ELi2ELb1EL9Algorithm0EEvT_T0_ll)
        .other          _Z15SoftmaxWarpImplI24ElementwiseScaleMaskLoadIffbE11DirectStoreIffEfLi2ELi2ELi16ELi2ELb1EL9Algorithm0EEvT_T0_ll,@"STO_CUDA_ENTRY STV_DEFAULT"
_Z15SoftmaxWarpImplI24ElementwiseScaleMaskLoadIffbE11DirectStoreIffEfLi2ELi2ELi16ELi2ELb1EL9Algorithm0EEvT_T0_ll:
.text._Z15SoftmaxWarpImplI24ElementwiseScaleMaskLoadIffbE11DirectStoreIffEfLi2ELi2ELi16ELi2ELb1EL9Algorithm0EEvT_T0_ll:
        /* <DEDUP_REMOVED lines=27> */
.L_x_36716:
        /* <DEDUP_REMOVED lines=19> */
.L_x_36735:
        /* <DEDUP_REMOVED lines=22> */
[----:B------:R-:W-:Y:S02]  /*0440*/  LEA.HI.X R5, R2, UR37, R5, 0x2, P1 ;  /* 0x0000002502057c11 */ /* 0x000fe400088f1405 */
[----:B----4-:R-:W-:-:S04]  /*0450*/  PRMT R3, R10, 0x7771, RZ ;  /* 0x000077710a037816 */ /* 0x010fc800000000ff */
[----:B------:R-:W-:Y:S02]  /*0460*/  ISETP.NE.AND P2, PT, R3, RZ, PT ;  /* 0x000000ff0300720c */ /* 0x000fe40003f45270 */
[----:B------:R-:W4:Y:S11]  /*0470*/  LDG.E R3, desc[UR4][R4.64] ;  /* 0x0000000404037981 */ /* 0x000f36000c1e1900 */
[----:B------:R-:W-:-:S02]  /*0480*/  @P2 R2UR UR4, R16 ;  /* 0x00000000100422ca */ /* 0x000fc400000e0000 */
[----:B------:R-:W-:-:S13]  /*0490*/  @P2 R2UR UR5, R17 ;  /* 0x00000000110522ca */ /* 0x000fda00000e0000 */
[----:B------:R-:W5:Y:S01]  /*04a0*/  @P2 LDG.E R12, desc[UR4][R4.64+0x4] ;  /* 0x00000404040c2981 */ /* 0x000f62000c1e1900 */
[----:B------:R-:W-:Y:S01]  /*04b0*/  PRMT R2, R10, 0x7770, RZ ;  /* 0x000077700a027816 */ /* 0x000fe200000000ff */
[----:B------:R-:W0:Y:S03]  /*04c0*/  LDCU UR4, c[0x0][0x398] ;  /* 0x00007300ff0477ac */ /* 0x000e260008000800 */
[----:B------:R-:W-:Y:S01]  /*04d0*/  ISETP.NE.AND P1, PT, R2, RZ, PT ;  /* 0x000000ff0200720c */ /* 0x000fe20003f25270 */
[----:B0-----:R-:W-:Y:S02]  /*04e0*/  IMAD.U32 R18, RZ, RZ, UR4 ;  /* 0x00000004ff127e24 */ /* 0x001fe4000f8e00ff */
[----:B----4-:R-:W-:-:S10]  /*04f0*/  FMUL R3, R3, UR50 ;  /* 0x0000003203037c20 */ /* 0x010fd40008400000 */
[----:B------:R-:W0:Y:S01]  /*0500*/  @!P1 LDC R3, c[0x0][0x398] ;  /* 0x0000e600ff039b82 */ /* 0x000e220000000800 */
[----:B-----5:R-:W-:-:S05]  /*0510*/  @P2 FMUL R18, R12, UR50 ;  /* 0x000000320c122c20 */ /* 0x020fca0008400000 */
[----:B0-----:R-:W-:-:S07]  /*0520*/  FMNMX3 R13, R3, -INF , R18, !PT ;  /* 0xff800000030d7876 */ /* 0x001fce0007800012 */
.L_x_36719:
[----:B------:R-:W-:Y:S05]  /*0530*/  BSYNC.RECONVERGENT B1 ;  /* 0x0000000000017941 */ /* 0x000fea0003800200 */
.L_x_36718:
        /* <DEDUP_REMOVED lines=34> */
.L_x_36721:
[----:B------:R-:W-:Y:S05]  /*0760*/  BSYNC.RECONVERGENT B1 ;  /* 0x0000000000017941 */ /* 0x000fea0003800200 */
.L_x_36720:
[----:B------:R-:W-:-:S03]  /*0770*/  UMOV UR4, 0xffffffff ;  /* 0xffffffff00047882 */ /* 0x000fc60000000000 */
[----:B------:R-:W-:Y:S05]  /*0780*/  BRA.DIV UR4, `(.L_x_36722) ;  /* 0x0000000a04a07947 */ /* 0x000fea000b800000 */
        /* <DEDUP_REMOVED lines=17> */
[C---:B------:R-:W-:Y:S01]  /*08a0*/  FADD R11, -R5.reuse, R3 ;  /* 0x00000003050b7221 */ /* 0x040fe20000000100 */
[----:B------:R-:W-:Y:S02]  /*08b0*/  IMAD.MOV.U32 R3, RZ, RZ, 0x437c0000 ;  /* 0x437c0000ff037424 */ /* 0x000fe400078e00ff */
[----:B------:R-:W-:Y:S01]  /*08c0*/  FADD R5, -R5, R18 ;  /* 0x0000001205057221 */ /* 0x000fe20000000100 */
[-C--:B------:R-:W-:Y:S01]  /*08d0*/  FFMA.SAT R2, R11, R0.reuse, 0.5 ;  /* 0x3f0000000b027423 */ /* 0x080fe20000002000 */
[C---:B------:R-:W-:Y:S01]  /*08e0*/  FADD R19, -R14.reuse, R19 ;  /* 0x000000130e137221 */ /* 0x040fe20000000100 */
[----:B------:R-:W-:Y:S01]  /*08f0*/  FADD R21, -R14, R21 ;  /* 0x000000150e157221 */ /* 0x000fe20000000100 */
[-C--:B------:R-:W-:Y:S01]  /*0900*/  FFMA.SAT R4, R5, R0.reuse, 0.5 ;  /* 0x3f00000005047423 */ /* 0x080fe20000002000 */
[-C--:B------:R-:W-:Y:S01]  /*0910*/  FFMA.RM R2, R2, R3.reuse, 12582913 ;  /* 0x4b40000102027423 */ /* 0x080fe20000004003 */
[----:B------:R-:W-:Y:S02]  /*0920*/  FFMA.SAT R10, R19, R0, 0.5 ;  /* 0x3f000000130a7423 */ /* 0x000fe40000002000 */
[-C--:B------:R-:W-:Y:S01]  /*0930*/  FFMA.RM R4, R4, R3.reuse, 12582913 ;  /* 0x4b40000104047423 */ /* 0x080fe20000004003 */
[----:B------:R-:W-:Y:S01]  /*0940*/  FADD R12, R2, -12583039 ;  /* 0xcb40007f020c7421 */ /* 0x000fe20000000000 */
[----:B------:R-:W-:-:S02]  /*0950*/  FFMA.RM R10, R10, R3, 12582913 ;  /* 0x4b4000010a0a7423 */ /* 0x000fc40000004003 */
[----:B------:R-:W-:Y:S01]  /*0960*/  FADD R18, R4, -12583039 ;  /* 0xcb40007f04127421 */ /* 0x000fe20000000000 */
[----:B------:R-:W-:-:S03]  /*0970*/  FFMA R12, R11, 1.4426950216293334961, -R12 ;  /* 0x3fb8aa3b0b0c7823 */ /* 0x000fc6000000080c */
[----:B------:R-:W-:Y:S01]  /*0980*/  FFMA R18, R5, 1.4426950216293334961, -R18 ;  /* 0x3fb8aa3b05127823 */ /* 0x000fe20000000812 */
[----:B------:R-:W-:Y:S01]  /*0990*/  FFMA R11, R11, 1.925963033500011079e-08, R12 ;  /* 0x32a570600b0b7823 */ /* 0x000fe2000000000c */
[----:B------:R-:W-:Y:S01]  /*09a0*/  FFMA.SAT R12, R21, R0, 0.5 ;  /* 0x3f000000150c7423 */ /* 0x000fe20000002000 */
[----:B------:R-:W-:Y:S01]  /*09b0*/  FADD R0, R10, -12583039 ;  /* 0xcb40007f0a007421 */ /* 0x000fe20000000000 */
[----:B------:R-:W-:Y:S02]  /*09c0*/  FFMA R18, R5, 1.925963033500011079e-08, R18 ;  /* 0x32a5706005127823 */ /* 0x000fe40000000012 */
[----:B------:R-:W-:Y:S01]  /*09d0*/  FFMA.RM R3, R12, R3, 12582913 ;  /* 0x4b4000010c037423 */ /* 0x000fe20000004003 */
[----:B------:R-:W-:Y:S01]  /*09e0*/  FFMA R0, R19, 1.4426950216293334961, -R0 ;  /* 0x3fb8aa3b13007823 */ /* 0x000fe20000000800 */
[----:B------:R-:W0:Y:S02]  /*09f0*/  MUFU.EX2 R11, R11 ;  /* 0x0000000b000b7308 */ /* 0x000e240000000800 */
[----:B------:R-:W-:Y:S01]  /*0a00*/  FADD R12, R3, -12583039 ;  /* 0xcb40007f030c7421 */ /* 0x000fe20000000000 */
[----:B------:R-:W-:Y:S01]  /*0a10*/  FFMA R19, R19, 1.925963033500011079e-08, R0 ;  /* 0x32a5706013137823 */ /* 0x000fe20000000000 */
[----:B------:R-:W-:Y:S01]  /*0a20*/  SHF.L.U32 R0, R2, 0x17, RZ ;  /* 0x0000001702007819 */ /* 0x000fe200000006ff */
[----:B------:R-:W-:-:S02]  /*0a30*/  IMAD.SHL.U32 R2, R4, 0x800000, RZ ;  /* 0x0080000004027824 */ /* 0x000fc400078e00ff */
[----:B------:R-:W-:Y:S01]  /*0a40*/  FFMA R12, R21, 1.4426950216293334961, -R12 ;  /* 0x3fb8aa3b150c7823 */ /* 0x000fe2000000080c */
[----:B------:R-:W-:Y:S01]  /*0a50*/  SHF.L.U32 R4, R10, 0x17, RZ ;  /* 0x000000170a047819 */ /* 0x000fe200000006ff */
[----:B------:R-:W4:Y:S01]  /*0a60*/  MUFU.EX2 R5, R18 ;  /* 0x0000001200057308 */ /* 0x000f220000000800 */
[----:B------:R-:W-:Y:S02]  /*0a70*/  IMAD.SHL.U32 R3, R3, 0x800000, RZ ;  /* 0x0080000003037824 */ /* 0x000fe400078e00ff */
[----:B------:R-:W-:-:S05]  /*0a80*/  FFMA R12, R21, 1.925963033500011079e-08, R12 ;  /* 0x32a57060150c7823 */ /* 0x000fca000000000c */
        /* <DEDUP_REMOVED lines=8> */
[----:B------:R-:W-:Y:S01]  /*0b10*/  FADD R10, RZ, R4 ;  /* 0x00000004ff0a7221 */ /* 0x000fe20000000000 */
[----:B0-----:R-:W-:-:S04]  /*0b20*/  FMUL R3, R3, R12 ;  /* 0x0000000c03037220 */ /* 0x001fc80000400000 */
        /* <DEDUP_REMOVED lines=15> */
.L_x_36753:
        /* <DEDUP_REMOVED lines=11> */
[----:B-123--:R-:W-:Y:S05]  /*0cd0*/  CALL.REL.NOINC `($__internal_610_$__cuda_sm3x_div_rn_noftz_f32_slowpath) ;  /* 0x0000000c00a07944 */ /* 0x00efea0003c00000 */
[----:B------:R-:W-:-:S07]  /*0ce0*/  MOV R10, R11 ;  /* 0x0000000b000a7202 */ /* 0x000fce0000000f00 */
.L_x_36724:
[----:B------:R-:W-:Y:S05]  /*0cf0*/  BSYNC.RECONVERGENT B1 ;  /* 0x0000000000017941 */ /* 0x000fea0003800200 */
.L_x_36723:
        /* <DEDUP_REMOVED lines=11> */
[----:B-123--:R-:W-:Y:S05]  /*0db0*/  CALL.REL.NOINC `($__internal_610_$__cuda_sm3x_div_rn_noftz_f32_slowpath) ;  /* 0x0000000c00687944 */ /* 0x00efea0003c00000 */
.L_x_36726:
[----:B------:R-:W-:Y:S05]  /*0dc0*/  BSYNC.RECONVERGENT B1 ;  /* 0x0000000000017941 */ /* 0x000fea0003800200 */
.L_x_36725:
        /* <DEDUP_REMOVED lines=19> */
.L_x_36728:
[----:B------:R-:W-:Y:S05]  /*0f00*/  BSYNC.RECONVERGENT B1 ;  /* 0x0000000000017941 */ /* 0x000fea0003800200 */
.L_x_36727:
[----:B------:R-:W-:Y:S01]  /*0f10*/  BSSY.RECONVERGENT B1, `(.L_x_36729) ;  /* 0x0000008000017945 */ /* 0x000fe20003800200 */
[----:B0-----:R-:W-:-:S03]  /*0f20*/  FFMA R10, R5, R2, R0 ;  /* 0x00000002050a7223 */ /* 0x001fc60000000000 */
[----:B------:R-:W-:Y:S05]  /*0f30*/  @!P1 BRA `(.L_x_36730) ;  /* 0x0000000000149947 */ /* 0x000fea0003800000 */
[----:B------:R-:W-:Y:S01]  /*0f40*/  IMAD.MOV.U32 R0, RZ, RZ, R4 ;  /* 0x000000ffff007224 */ /* 0x000fe200078e0004 */
[----:B------:R-:W-:Y:S02]  /*0f50*/  MOV R5, R14 ;  /* 0x0000000e00057202 */ /* 0x000fe40000000f00 */
[----:B------:R-:W-:-:S07]  /*0f60*/  MOV R15, 0xf80 ;  /* 0x00000f80000f7802 */ /* 0x000fce0000000f00 */
[----:B--23--:R-:W-:Y:S05]  /*0f70*/  CALL.REL.NOINC `($__internal_610_$__cuda_sm3x_div_rn_noftz_f32_slowpath) ;  /* 0x0000000800f87944 */ /* 0x00cfea0003c00000 */
[----:B------:R-:W-:-:S07]  /*0f80*/  IMAD.MOV.U32 R10, RZ, RZ, R11 ;  /* 0x000000ffff0a7224 */ /* 0x000fce00078e000b */
.L_x_36730:
[----:B------:R-:W-:Y:S05]  /*0f90*/  BSYNC.RECONVERGENT B1 ;  /* 0x0000000000017941 */ /* 0x000fea0003800200 */
.L_x_36729:
        /* <DEDUP_REMOVED lines=12> */
[----:B--23--:R-:W-:Y:S05]  /*1060*/  CALL.REL.NOINC `($__internal_610_$__cuda_sm3x_div_rn_noftz_f32_slowpath) ;  /* 0x0000000800bc7944 */ /* 0x00cfea0003c00000 */
.L_x_36732:
[----:B------:R-:W-:Y:S05]  /*1070*/  BSYNC.RECONVERGENT B1 ;  /* 0x0000000000017941 */ /* 0x000fea0003800200 */
.L_x_36731:
        /* <DEDUP_REMOVED lines=17> */
.L_x_36734:
[----:B------:R-:W-:Y:S05]  /*1190*/  BSYNC.RECONVERGENT B1 ;  /* 0x0000000000017941 */ /* 0x000fea0003800200 */
.L_x_36733:
[----:B------:R-:W-:-:S04]  /*11a0*/  IADD3 R23, P0, PT, R20, R23, RZ ;  /* 0x0000001714177210 */ /* 0x000fc80007f1e0ff */
[----:B------:R-:W-:Y:S02]  /*11b0*/  LEA.HI.X.SX32 R25, R20, R25, 0x1, P0 ;  /* 0x0000001914197211 */ /* 0x000fe400000f0eff */
[----:B------:R-:W-:-:S04]  /*11c0*/  ISETP.GE.U32.AND P0, PT, R23, UR48, PT ;  /* 0x0000003017007c0c */ /* 0x000fc8000bf06070 */
[----:B------:R-:W-:-:S13]  /*11d0*/  ISETP.GE.AND.EX P0, PT, R25, UR49, PT, P0 ;  /* 0x0000003119007c0c */ /* 0x000fda000bf06300 */
[----:B------:R-:W-:Y:S05]  /*11e0*/  @!P0 BRA `(.L_x_36735) ;  /* 0xfffffff0003c8947 */ /* 0x000fea000383ffff */
[----:B------:R-:W-:Y:S05]  /*11f0*/  BSYNC B0 ;  /* 0x0000000000007941 */ /* 0x000fea0003800000 */
.L_x_36717:
[----:B------:R-:W-:Y:S05]  /*1200*/  EXIT ;  /* 0x000000000000794d */ /* 0x000fea0003800000 */
.L_x_36722:
[----:B------:R-:W-:Y:S01]  /*1210*/  HFMA2 R11, -RZ, RZ, 0, 1.847743988037109375e-06 ;  /* 0x0000001fff0b7431 */ /* 0x000fe200000001ff */
[----:B------:R-:W-:Y:S01]  /*1220*/  BSSY B1, `(.L_x_36736) ;  /* 0x0000006000017945 */ /* 0x000fe20003800000 */
[----:B------:R-:W-:Y:S02]  /*1230*/  IMAD.MOV.U32 R12, RZ, RZ, 0x8 ;  /* 0x00000008ff0c7424 */ /* 0x000fe400078e00ff */
[----:B------:R-:W-:-:S07]  /*1240*/  IMAD.MOV.U32 R15, RZ, RZ, -0x1 ;  /* 0xffffffffff0f7424 */ /* 0x000fce00078e00ff */
[----:B-123--:R-:W-:Y:S05]  /*1250*/  WARPSYNC.COLLECTIVE R15, `(.L_x_36737) ;  /* 0x000000000f087348 */ /* 0x00efea0003c00000 */
[----:B------:R0:W4:Y:S02]  /*1260*/  SHFL.BFLY P6, R14, R13, R12, R11 ;  /* 0x0c00000c0d0e7389 */ /* 0x00012400000c000b */
[----:B01234-:R-:W-:Y:S05]  /*1270*/  ENDCOLLECTIVE ;  /* 0x000000000000791b */ /* 0x01ffea0003800000 */
.L_x_36737:
[----:B------:R-:W-:Y:S05]  /*1280*/  BSYNC B1 ;  /* 0x0000000000017941 */ /* 0x000fea0003800000 */
.L_x_36736:
[----:B------:R-:W-:Y:S01]  /*1290*/  FMNMX R13, R14, R13, !PT ;  /* 0x0000000d0e0d7209 */ /* 0x000fe20007800000 */
[----:B------:R-:W-:Y:S01]  /*12a0*/  IMAD.MOV.U32 R11, RZ, RZ, 0x1f ;  /* 0x0000001fff0b7424 */ /* 0x000fe200078e00ff */
[----:B------:R-:W-:Y:S02]  /*12b0*/  MOV R12, 0x4 ;  /* 0x00000004000c7802 */ /* 0x000fe40000000f00 */
[----:B------:R-:W-:-:S07]  /*12c0*/  MOV R15, 0xffffffff ;  /* 0xffffffff000f7802 */ /* 0x000fce0000000f00 */
[----:B------:R-:W-:Y:S05]  /*12d0*/  WARPSYNC.COLLECTIVE R15, `(.L_x_36738) ;  /* 0x000000000f087348 */ /* 0x000fea0003c00000 */
[----:B------:R0:W1:Y:S02]  /*12e0*/  SHFL.BFLY P6, R14, R13, R12, R11 ;  /* 0x0c00000c0d0e7389 */ /* 0x00006400000c000b */
[----:B01----:R-:W-:Y:S05]  /*12f0*/  ENDCOLLECTIVE ;  /* 0x000000000000791b */ /* 0x003fea0003800000 */
.L_x_36738:
[----:B------:R-:W-:Y:S01]  /*1300*/  HFMA2 R12, -RZ, RZ, 0, 1.1920928955078125e-07 ;  /* 0x00000002ff0c7431 */ /* 0x000fe200000001ff */
[----:B------:R-:W-:-:S05]  /*1310*/  FMNMX R2, R13, R14, !PT ;  /* 0x0000000e0d027209 */ /* 0x000fca0007800000 */
[----:B------:R-:W-:-:S07]  /*1320*/  IMAD.MOV.U32 R13, RZ, RZ, R2 ;  /* 0x000000ffff0d7224 */ /* 0x000fce00078e0002 */
[----:B------:R-:W-:Y:S05]  /*1330*/  WARPSYNC.COLLECTIVE R15, `(.L_x_36739) ;  /* 0x000000000f087348 */ /* 0x000fea0003c00000 */
[----:B------:R0:W1:Y:S02]  /*1340*/  SHFL.BFLY P6, R14, R13, R12, R11 ;  /* 0x0c00000c0d0e7389 */ /* 0x00006400000c000b */
[----:B01----:R-:W-:Y:S05]  /*1350*/  ENDCOLLECTIVE ;  /* 0x000000000000791b */ /* 0x003fea0003800000 */
.L_x_36739:
[----:B------:R-:W-:Y:S02]  /*1360*/  MOV R12, 0x1 ;  /* 0x00000001000c7802 */ /* 0x000fe40000000f00 */
[----:B------:R-:W-:-:S05]  /*1370*/  FMNMX R4, R2, R14, !PT ;  /* 0x0000000e02047209 */ /* 0x000fca0007800000 */
[----:B------:R-:W-:-:S07]  /*1380*/  IMAD.MOV.U32 R13, RZ, RZ, R4 ;  /* 0x000000ffff0d7224 */ /* 0x000fce00078e0004 */
[----:B------:R-:W-:Y:S05]  /*1390*/  WARPSYNC.COLLECTIVE R15, `(.L_x_36740) ;  /* 0x000000000f087348 */ /* 0x000fea0003c00000 */
[----:B------:R0:W1:Y:S02]  /*13a0*/  SHFL.BFLY P6, R14, R13, R12, R11 ;  /* 0x0c00000c0d0e7389 */ /* 0x00006400000c000b */
[----:B01----:R-:W-:Y:S05]  /*13b0*/  ENDCOLLECTIVE ;  /* 0x000000000000791b */ /* 0x003fea0003800000 */
.L_x_36740:
[----:B------:R-:W-:Y:S01]  /*13c0*/  MOV R13, R0 ;  /* 0x00000000000d7202 */ /* 0x000fe20000000f00 */
[----:B------:R-:W-:Y:S02]  /*13d0*/  IMAD.MOV.U32 R12, RZ, RZ, 0x8 ;  /* 0x00000008ff0c7424 */ /* 0x000fe400078e00ff */
[----:B------:R-:W-:-:S07]  /*13e0*/  IMAD.MOV.U32 R5, RZ, RZ, R14 ;  /* 0x000000ffff057224 */ /* 0x000fce00078e000e */
[----:B------:R-:W-:Y:S05]  /*13f0*/  WARPSYNC.COLLECTIVE R15, `(.L_x_36741) ;  /* 0x000000000f087348 */ /* 0x000fea0003c00000 */
[----:B------:R0:W1:Y:S02]  /*1400*/  SHFL.BFLY P6, R14, R13, R12, R11 ;  /* 0x0c00000c0d0e7389 */ /* 0x00006400000c000b */
[----:B01----:R-:W-:Y:S05]  /*1410*/  ENDCOLLECTIVE ;  /* 0x000000000000791b */ /* 0x003fea0003800000 */
.L_x_36741:
[----:B------:R-:W-:Y:S01]  /*1420*/  FMNMX R5, R4, R5, !PT ;  /* 0x0000000504057209 */ /* 0x000fe20007800000 */
[----:B------:R-:W-:Y:S02]  /*1430*/  IMAD.MOV.U32 R4, RZ, RZ, 0x3bbb989d ;  /* 0x3bbb989dff047424 */ /* 0x000fe400078e00ff */
[----:B------:R-:W-:Y:S01]  /*1440*/  HFMA2 R12, -RZ, RZ, 0, 2.384185791015625e-07 ;  /* 0x00000004ff0c7431 */ /* 0x000fe200000001ff */
[----:B------:R-:W-:-:S04]  /*1450*/  MOV R27, R14 ;  /* 0x0000000e001b7202 */ /* 0x000fc80000000f00 */
[----:B------:R-:W-:-:S05]  /*1460*/  FMNMX R27, R27, R0, !PT ;  /* 0x000000001b1b7209 */ /* 0x000fca0007800000 */
[----:B------:R-:W-:-:S07]  /*1470*/  IMAD.MOV.U32 R13, RZ, RZ, R27 ;  /* 0x000000ffff0d7224 */ /* 0x000fce00078e001b */
[----:B------:R-:W-:Y:S05]  /*1480*/  WARPSYNC.COLLECTIVE R15, `(.L_x_36742) ;  /* 0x000000000f087348 */ /* 0x000fea0003c00000 */
[----:B------:R0:W1:Y:S02]  /*1490*/  SHFL.BFLY P6, R14, R13, R12, R11 ;  /* 0x0c00000c0d0e7389 */ /* 0x00006400000c000b */
[----:B01----:R-:W-:Y:S05]  /*14a0*/  ENDCOLLECTIVE ;  /* 0x000000000000791b */ /* 0x003fea0003800000 */
.L_x_36742:
[----:B------:R-:W-:Y:S02]  /*14b0*/  IMAD.MOV.U32 R12, RZ, RZ, 0x2 ;  /* 0x00000002ff0c7424 */ /* 0x000fe400078e00ff */
[----:B------:R-:W-:-:S05]  /*14c0*/  IMAD.MOV.U32 R10, RZ, RZ, R14 ;  /* 0x000000ffff0a7224 */ /* 0x000fca00078e000e */
[----:B------:R-:W-:Y:S01]  /*14d0*/  FMNMX R24, R27, R10, !PT ;  /* 0x0000000a1b187209 */ /* 0x000fe20007800000 */
[C---:B------:R-:W-:Y:S01]  /*14e0*/  FADD R27, -R5.reuse, R3 ;  /* 0x00000003051b7221 */ /* 0x040fe20000000100 */
[----:B------:R-:W-:Y:S01]  /*14f0*/  MOV R3, 0x437c0000 ;  /* 0x437c000000037802 */ /* 0x000fe20000000f00 */
[----:B------:R-:W-:Y:S01]  /*1500*/  FADD R5, -R5, R18 ;  /* 0x0000001205057221 */ /* 0x000fe20000000100 */
[----:B------:R-:W-:Y:S01]  /*1510*/  MOV R13, R24 ;  /* 0x00000018000d7202 */ /* 0x000fe20000000f00 */
[----:B------:R-:W-:-:S07]  /*1520*/  FFMA.SAT R0, R27, R4, 0.5 ;  /* 0x3f0000001b007423 */ /* 0x000fce0000002004 */
[----:B------:R-:W-:Y:S05]  /*1530*/  WARPSYNC.COLLECTIVE R15, `(.L_x_36743) ;  /* 0x000000000f087348 */ /* 0x000fea0003c00000 */
[----:B------:R0:W1:Y:S02]  /*1540*/  SHFL.BFLY P6, R14, R13, R12, R11 ;  /* 0x0c00000c0d0e7389 */ /* 0x00006400000c000b */
[----:B01----:R-:W-:Y:S05]  /*1550*/  ENDCOLLECTIVE ;  /* 0x000000000000791b */ /* 0x003fea0003800000 */
.L_x_36743:
[----:B------:R-:W-:-:S04]  /*1560*/  FFMA.RM R0, R0, R3, 12582913 ;  /* 0x4b40000100007423 */ /* 0x000fc80000004003 */
[C---:B------:R-:W-:Y:S01]  /*1570*/  FADD R2, R0.reuse, -12583039 ;  /* 0xcb40007f00027421 */ /* 0x040fe20000000000 */
[----:B------:R-:W-:-:S03]  /*1580*/  IMAD.SHL.U32 R0, R0, 0x800000, RZ ;  /* 0x0080000000007824 */ /* 0x000fc600078e00ff */
[----:B------:R-:W-:-:S04]  /*1590*/  FFMA R2, R27, 1.4426950216293334961, -R2 ;  /* 0x3fb8aa3b1b027823 */ /* 0x000fc80000000802 */
[----:B------:R-:W-:Y:S01]  /*15a0*/  FFMA R27, R27, 1.925963033500011079e-08, R2 ;  /* 0x32a570601b1b7823 */ /* 0x000fe20000000002 */
[----:B------:R-:W-:Y:S02]  /*15b0*/  HFMA2 R12, -RZ, RZ, 0, 5.9604644775390625e-08 ;  /* 0x00000001ff0c7431 */ /* 0x000fe400000001ff */
[----:B------:R-:W-:-:S04]  /*15c0*/  FFMA.SAT R2, R5, R4, 0.5 ;  /* 0x3f00000005027423 */ /* 0x000fc80000002004 */
[----:B------:R-:W-:Y:S01]  /*15d0*/  FFMA.RM R2, R2, R3, 12582913 ;  /* 0x4b40000102027423 */ /* 0x000fe20000004003 */
[----:B------:R-:W0:Y:S01]  /*15e0*/  MUFU.EX2 R27, R27 ;  /* 0x0000001b001b7308 */ /* 0x000e220000000800 */
[----:B------:R-:W-:-:S04]  /*15f0*/  MOV R29, R14 ;  /* 0x0000000e001d7202 */ /* 0x000fc80000000f00 */
[----:B------:R-:W-:-:S05]  /*1600*/  FMNMX R10, R24, R29, !PT ;  /* 0x0000001d180a7209 */ /* 0x000fca0007800000 */
[----:B------:R-:W-:Y:S02]  /*1610*/  IMAD.MOV.U32 R13, RZ, RZ, R10 ;  /* 0x000000ffff0d7224 */ /* 0x000fe400078e000a */
[----:B0-----:R-:W-:-:S07]  /*1620*/  FMUL R0, R0, R27 ;  /* 0x0000001b00007220 */ /* 0x001fce0000400000 */
[----:B------:R-:W-:Y:S05]  /*1630*/  WARPSYNC.COLLECTIVE R15, `(.L_x_36744) ;  /* 0x000000000f087348 */ /* 0x000fea0003c00000 */
[----:B------:R0:W1:Y:S02]  /*1640*/  SHFL.BFLY P6, R14, R13, R12, R11 ;  /* 0x0c00000c0d0e7389 */ /* 0x00006400000c000b */
[----:B01----:R-:W-:Y:S05]  /*1650*/  ENDCOLLECTIVE ;  /* 0x000000000000791b */ /* 0x003fea0003800000 */
.L_x_36744:
[C---:B------:R-:W-:Y:S01]  /*1660*/  FADD R12, R2.reuse, -12583039 ;  /* 0xcb40007f020c7421 */ /* 0x040fe20000000000 */
[----:B------:R-:W-:Y:S01]  /*1670*/  SHF.L.U32 R2, R2, 0x17, RZ ;  /* 0x0000001702027819 */ /* 0x000fe200000006ff */
[----:B------:R-:W-:Y:S02]  /*1680*/  FADD R13, RZ, R0 ;  /* 0x00000000ff0d7221 */ /* 0x000fe40000000000 */
[----:B------:R-:W-:-:S04]  /*1690*/  FFMA R12, R5, 1.4426950216293334961, -R12 ;  /* 0x3fb8aa3b050c7823 */ /* 0x000fc8000000080c */
[----:B------:R-:W-:Y:S01]  /*16a0*/  FFMA R5, R5, 1.925963033500011079e-08, R12 ;  /* 0x32a5706005057823 */ /* 0x000fe2000000000c */
[----:B------:R-:W-:Y:S01]  /*16b0*/  IMAD.MOV.U32 R12, RZ, RZ, 0x8 ;  /* 0x00000008ff0c7424 */ /* 0x000fe200078e00ff */
[----:B------:R-:W-:-:S04]  /*16c0*/  FMNMX R10, R10, R14, !PT ;  /* 0x0000000e0a0a7209 */ /* 0x000fc80007800000 */
[----:B------:R-:W0:Y:S01]  /*16d0*/  MUFU.EX2 R5, R5 ;  /* 0x0000000500057308 */ /* 0x000e220000000800 */
        /* <DEDUP_REMOVED lines=10> */
[----:B0-----:R-:W-:Y:S01]  /*1780*/  FMUL R2, R2, R5 ;  /* 0x0000000502027220 */ /* 0x001fe20000400000 */
[----:B------:R-:W-:Y:S01]  /*1790*/  FFMA R10, R19, 1.4426950216293334961, -R10 ;  /* 0x3fb8aa3b130a7823 */ /* 0x000fe2000000080a */
[----:B------:R-:W-:Y:S02]  /*17a0*/  FFMA R24, R21, 1.4426950216293334961, -R24 ;  /* 0x3fb8aa3b15187823 */ /* 0x000fe40000000818 */
[----:B------:R-:W-:Y:S01]  /*17b0*/  FADD R13, R13, R2 ;  /* 0x000000020d0d7221 */ /* 0x000fe20000000000 */
[----:B------:R-:W-:Y:S01]  /*17c0*/  FFMA R10, R19, 1.925963033500011079e-08, R10 ;  /* 0x32a57060130a7823 */ /* 0x000fe2000000000a */
[----:B------:R-:W-:-:S07]  /*17d0*/  FFMA R21, R21, 1.925963033500011079e-08, R24 ;  /* 0x32a5706015157823 */ /* 0x000fce0000000018 */
[----:B------:R-:W-:Y:S05]  /*17e0*/  WARPSYNC.COLLECTIVE R15, `(.L_x_36745) ;  /* 0x000000000f087348 */ /* 0x000fea0003c00000 */
[----:B------:R0:W1:Y:S02]  /*17f0*/  SHFL.BFLY P6, R14, R13, R12, R11 ;  /* 0x0c00000c0d0e7389 */ /* 0x00006400000c000b */
[----:B01----:R-:W-:Y:S05]  /*1800*/  ENDCOLLECTIVE ;  /* 0x000000000000791b */ /* 0x003fea0003800000 */
.L_x_36745:
[----:B------:R-:W0:Y:S01]  /*1810*/  MUFU.EX2 R24, R21 ;  /* 0x0000001500187308 */ /* 0x000e220000000800 */
[----:B------:R-:W-:Y:S02]  /*1820*/  IMAD.MOV.U32 R12, RZ, RZ, 0x4 ;  /* 0x00000004ff0c7424 */ /* 0x000fe400078e00ff */
[----:B0-----:R-:W-:Y:S01]  /*1830*/  FMUL R3, R3, R24 ;  /* 0x0000001803037220 */ /* 0x001fe20000400000 */
[----:B------:R-:W-:-:S05]  /*1840*/  FADD R5, R13, R14 ;  /* 0x0000000e0d057221 */ /* 0x000fca0000000000 */
[----:B------:R-:W-:-:S07]  /*1850*/  MOV R13, R5 ;  /* 0x00000005000d7202 */ /* 0x000fce0000000f00 */
[----:B------:R-:W-:Y:S05]  /*1860*/  WARPSYNC.COLLECTIVE R15, `(.L_x_36746) ;  /* 0x000000000f087348 */ /* 0x000fea0003c00000 */
[----:B------:R0:W1:Y:S02]  /*1870*/  SHFL.BFLY P6, R14, R13, R12, R11 ;  /* 0x0c00000c0d0e7389 */ /* 0x00006400000c000b */
[----:B01----:R-:W-:Y:S05]  /*1880*/  ENDCOLLECTIVE ;  /* 0x000000000000791b */ /* 0x003fea0003800000 */
.L_x_36746:
[----:B------:R-:W-:Y:S02]  /*1890*/  IMAD.MOV.U32 R12, RZ, RZ, 0x2 ;  /* 0x00000002ff0c7424 */ /* 0x000fe400078e00ff */
[----:B------:R-:W-:Y:S02]  /*18a0*/  FADD R18, R5, R14 ;  /* 0x0000000e05127221 */ /* 0x000fe40000000000 */
[----:B------:R0:W1:Y:S03]  /*18b0*/  MUFU.EX2 R5, R10 ;  /* 0x0000000a00057308 */ /* 0x0000660000000800 */
[----:B------:R-:W-:-:S07]  /*18c0*/  MOV R13, R18 ;  /* 0x00000012000d7202 */ /* 0x000fce0000000f00 */
[----:B01----:R-:W-:Y:S05]  /*18d0*/  WARPSYNC.COLLECTIVE R15, `(.L_x_36747) ;  /* 0x000000000f087348 */ /* 0x003fea0003c00000 */
[----:B------:R2:W3:Y:S02]  /*18e0*/  SHFL.BFLY P6, R14, R13, R12, R11 ;  /* 0x0c00000c0d0e7389 */ /* 0x0004e400000c000b */
[----:B0123--:R-:W-:Y:S05]  /*18f0*/  ENDCOLLECTIVE ;  /* 0x000000000000791b */ /* 0x00ffea0003800000 */
.L_x_36747:
        /* <DEDUP_REMOVED lines=9> */
.L_x_36748:
[----:B------:R-:W-:Y:S02]  /*1990*/  HFMA2 R12, -RZ, RZ, 0, 4.76837158203125e-07 ;  /* 0x00000008ff0c7431 */ /* 0x000fe400000001ff */
[----:B------:R-:W-:Y:S01]  /*19a0*/  IMAD.MOV.U32 R13, RZ, RZ, R19 ;  /* 0x000000ffff0d7224 */ /* 0x000fe200078e0013 */
[----:B------:R-:W-:-:S07]  /*19b0*/  MOV R21, R14 ;  /* 0x0000000e00157202 */ /* 0x000fce0000000f00 */
[----:B------:R-:W-:Y:S05]  /*19c0*/  WARPSYNC.COLLECTIVE R15, `(.L_x_36749) ;  /* 0x000000000f087348 */ /* 0x000fea0003c00000 */
[----:B------:R0:W1:Y:S02]  /*19d0*/  SHFL.BFLY P6, R14, R13, R12, R11 ;  /* 0x0c00000c0d0e7389 */ /* 0x00006400000c000b */
[----:B01----:R-:W-:Y:S05]  /*19e0*/  ENDCOLLECTIVE ;  /* 0x000000000000791b */ /* 0x003fea0003800000 */
.L_x_36749:
[----:B------:R-:W-:Y:S01]  /*19f0*/  FADD R5, R10, R21 ;  /* 0x000000150a057221 */ /* 0x000fe20000000000 */
[----:B------:R-:W-:Y:S01]  /*1a00*/  HFMA2 R12, -RZ, RZ, 0, 2.384185791015625e-07 ;  /* 0x00000004ff0c7431 */ /* 0x000fe200000001ff */
[----:B------:R-:W-:-:S05]  /*1a10*/  MOV R18, R14 ;  /* 0x0000000e00127202 */ /* 0x000fca0000000f00 */
[----:B------:R-:W-:-:S04]  /*1a20*/  FADD R24, R19, R18 ;  /* 0x0000001213187221 */ /* 0x000fc80000000000 */
[----:B------:R-:W-:-:S07]  /*1a30*/  IMAD.MOV.U32 R13, RZ, RZ, R24 ;  /* 0x000000ffff0d7224 */ /* 0x000fce00078e0018 */
[----:B------:R-:W-:Y:S05]  /*1a40*/  WARPSYNC.COLLECTIVE R15, `(.L_x_36750) ;  /* 0x000000000f087348 */ /* 0x000fea0003c00000 */
[----:B------:R0:W1:Y:S02]  /*1a50*/  SHFL.BFLY P6, R14, R13, R12, R11 ;  /* 0x0c00000c0d0e7389 */ /* 0x00006400000c000b */
[----:B01----:R-:W-:Y:S05]  /*1a60*/  ENDCOLLECTIVE ;  /* 0x000000000000791b */ /* 0x003fea0003800000 */
.L_x_36750:
[----:B------:R-:W-:Y:S01]  /*1a70*/  HFMA2 R12, -RZ, RZ, 0, 1.1920928955078125e-07 ;  /* 0x00000002ff0c7431 */ /* 0x000fe200000001ff */
[----:B------:R-:W-:-:S05]  /*1a80*/  MOV R27, R14 ;  /* 0x0000000e001b7202 */ /* 0x000fca0000000f00 */
[----:B------:R-:W-:-:S04]  /*1a90*/  FADD R27, R24, R27 ;  /* 0x0000001b181b7221 */ /* 0x000fc80000000000 */
[----:B------:R-:W-:-:S07]  /*1aa0*/  IMAD.MOV.U32 R13, RZ, RZ, R27 ;  /* 0x000000ffff0d7224 */ /* 0x000fce00078e001b */
[----:B------:R-:W-:Y:S05]  /*1ab0*/  WARPSYNC.COLLECTIVE R15, `(.L_x_36751) ;  /* 0x000000000f087348 */ /* 0x000fea0003c00000 */
[----:B------:R0:W1:Y:S02]  /*1ac0*/  SHFL.BFLY P6, R14, R13, R12, R11 ;  /* 0x0c00000c0d0e7389 */ /* 0x00006400000c000b */
[----:B01----:R-:W-:Y:S05]  /*1ad0*/  ENDCOLLECTIVE ;  /* 0x000000000000791b */ /* 0x003fea0003800000 */
.L_x_36751:
[----:B------:R-:W-:Y:S01]  /*1ae0*/  HFMA2 R12, -RZ, RZ, 0, 5.9604644775390625e-08 ;  /* 0x00000001ff0c7431 */ /* 0x000fe200000001ff */
[----:B------:R-:W-:-:S05]  /*1af0*/  MOV R26, R14 ;  /* 0x0000000e001a7202 */ /* 0x000fca0000000f00 */
[----:B------:R-:W-:-:S04]  /*1b00*/  FADD R26, R27, R26 ;  /* 0x0000001a1b1a7221 */ /* 0x000fc80000000000 */
[----:B------:R-:W-:-:S07]  /*1b10*/  IMAD.MOV.U32 R13, RZ, RZ, R26 ;  /* 0x000000ffff0d7224 */ /* 0x000fce00078e001a */
[----:B------:R-:W-:Y:S05]  /*1b20*/  WARPSYNC.COLLECTIVE R15, `(.L_x_36752) ;  /* 0x000000000f087348 */ /* 0x000fea0003c00000 */
[----:B------:R0:W1:Y:S02]  /*1b30*/  SHFL.BFLY P6, R14, R13, R12, R11 ;  /* 0x0c00000c0d0e7389 */ /* 0x00006400000c000b */
[----:B01----:R-:W-:Y:S05]  /*1b40*/  ENDCOLLECTIVE ;  /* 0x000000000000791b */ /* 0x003fea0003800000 */
.L_x_36752:
[----:B------:R-:W-:Y:S05]  /*1b50*/  BRA `(.L_x_36753) ;  /* 0xfffffff000307947 */ /* 0x000fea000383ffff */
        .weak           $__internal_610_$__cuda_sm3x_div_rn_noftz_f32_slowpath
        .type           $__internal_610_$__cuda_sm3x_div_rn_noftz_f32_slowpath,@function
        .size           $__internal_610_$__cuda_sm3x_div_rn_noftz_f32_slowpath,(.L_x_37987 - $__internal_610_$__cuda_sm3x_div_rn_noftz_f32_slowpath)
$__internal_610_$__cuda_sm3x_div_rn_noftz_f32_slowpath:
        /* <DEDUP_REMOVED lines=35> */
.L_x_36755:
        /* <DEDUP_REMOVED lines=51> */
.L_x_36762:
[----:B------:R-:W-:-:S04]  /*20c0*/  LOP3.LUT R0, R0, 0x80000000, RZ, 0xc0, !PT ;  /* 0x8000000000007812 */ /* 0x000fc800078ec0ff */
[----:B------:R-:W-:Y:S01]  /*20d0*/  LOP3.LUT R0, R0, 0x7f800000, RZ, 0xfc, !PT ;  /* 0x7f80000000007812 */ /* 0x000fe200078efcff */
[----:B------:R-:W-:Y:S06]  /*20e0*/  BRA `(.L_x_36763) ;  /* 0x0000000000047947 */ /* 0x000fec0003800000 */
.L_x_36761:
[----:B------:R-:W-:-:S07]  /*20f0*/  LEA R0, R11, R0, 0x17 ;  /* 0x000000000b007211 */ /* 0x000fce00078eb8ff */
.L_x_36763:
[----:B------:R-:W-:Y:S05]  /*2100*/  BSYNC.RECONVERGENT B3 ;  /* 0x0000000000037941 */ /* 0x000fea0003800200 */
.L_x_36760:
[----:B------:R-:W-:Y:S05]  /*2110*/  BRA `(.L_x_36764) ;  /* 0x0000000000207947 */ /* 0x000fea0003800000 */
.L_x_36759:
[----:B------:R-:W-:-:S04]  /*2120*/  LOP3.LUT R0, R19, 0x80000000, R0, 0x48, !PT ;  /* 0x8000000013007812 */ /* 0x000fc800078e4800 */
[----:B------:R-:W-:Y:S01]  /*2130*/  LOP3.LUT R0, R0, 0x7f800000, RZ, 0xfc, !PT ;  /* 0x7f80000000007812 */ /* 0x000fe200078efcff */
[----:B------:R-:W-:Y:S06]  /*2140*/  BRA `(.L_x_36764) ;  /* 0x0000000000147947 */ /* 0x000fec0003800000 */
.L_x_36758:
[----:B------:R-:W-:Y:S01]  /*2150*/  LOP3.LUT R0, R19, 0x80000000, R0, 0x48, !PT ;  /* 0x8000000013007812 */ /* 0x000fe200078e4800 */
[----:B------:R-:W-:Y:S06]  /*2160*/  BRA `(.L_x_36764) ;  /* 0x00000000000c7947 */ /* 0x000fec0003800000 */
.L_x_36757:
[----:B------:R-:W0:Y:S01]  /*2170*/  MUFU.RSQ R0, -QNAN ;  /* 0xffc0000000007908 */ /* 0x000e220000001400 */
[----:B------:R-:W-:Y:S05]  /*2180*/  BRA `(.L_x_36764) ;  /* 0x0000000000047947 */ /* 0x000fea0003800000 */
.L_x_36756:
[----:B------:R-:W-:-:S07]  /*2190*/  FADD.FTZ R0, R0, R5 ;  /* 0x0000000500007221 */ /* 0x000fce0000010000 */
.L_x_36764:
[----:B------:R-:W-:Y:S05]  /*21a0*/  BSYNC.RECONVERGENT B2 ;  /* 0x0000000000027941 */ /* 0x000fea0003800200 */
.L_x_36754:
[----:B------:R-:W-:Y:S01]  /*21b0*/  HFMA2 R13, -RZ, RZ, 0, 0 ;  /* 0x00000000ff0d7431 */ /* 0x000fe200000001ff */
[----:B------:R-:W-:Y:S01]  /*21c0*/  MOV R12, R15 ;  /* 0x0000000f000c7202 */ /* 0x000fe20000000f00 */
[----:B0-----:R-:W-:-:S03]  /*21d0*/  IMAD.MOV.U32 R11, RZ, RZ, R0 ;  /* 0x000000ffff0b7224 */ /* 0x001fc600078e0000 */
[----:B------:R-:W-:Y:S05]  /*21e0*/  RET.REL.NODEC R12 `(_Z15SoftmaxWarpImplI24ElementwiseScaleMaskLoadIffbE11DirectStoreIffEfLi2ELi2ELi16ELi2ELb1EL9Algorithm0EEvT_T0_ll) ;  /* 0xffffffdc0c847950 */ /* 0x000fea0003c3ffff */
.L_x_36765:
        /* <DEDUP_REMOVED lines=9> */
.L_x_37987:


//--------------------- .text._Z15SoftmaxWarpImplI24ElementwiseScaleMaskLoadIffbE11DirectStoreIffEfLi2ELi2ELi16ELi2ELb0EL9Algorithm0EEvT_T0_ll --------------------------
	.section	.text._Z15SoftmaxWarpImplI24ElementwiseScaleMaskLoadIffbE11DirectStoreIffEfLi2ELi2ELi16ELi2ELb0EL9Algorithm0EEvT_T0_ll,"ax",@progbits
	.align	128
        .global         _Z15SoftmaxWarpImplI24ElementwiseScaleMaskLoadIffbE11DirectStoreIffEfLi2ELi2ELi16ELi2ELb0EL9Algorithm0EEvT_T0_ll
        .type           _Z15SoftmaxWarpImplI24ElementwiseScaleMaskLoadIffbE11DirectStoreIffEfLi2ELi2ELi16ELi2ELb0EL9Algorithm0EEvT_T0_ll,@function
        .size           _Z15SoftmaxWarpImplI24ElementwiseScaleMaskLoadIffbE11DirectStoreIffEfLi2ELi2ELi16ELi2ELb0EL9Algorithm0EEvT_T0_ll,(.L_x_37988 - _Z15SoftmaxWarpImplI24ElementwiseScaleMaskLoadIffbE11DirectStoreIffEfLi2ELi2ELi16ELi2ELb0EL9Algorithm0EEvT_T0_ll)
        .other          _Z15SoftmaxWarpImplI24ElementwiseScaleMaskLoadIffbE11DirectStoreIffEfLi2ELi2ELi16ELi2ELb0EL9Algorithm0EEvT_T0_ll,@"STO_CUDA_ENTRY STV_DEFAULT"
_Z15SoftmaxWarpImplI24ElementwiseScaleMaskLoadIffbE11DirectStoreIffEfLi2ELi2ELi16ELi2ELb0EL9Algorithm0EEvT_T0_ll:
.text._Z15SoftmaxWarpImplI24ElementwiseScaleMaskLoadIffbE11DirectStoreIffEfLi2ELi2ELi16ELi2ELb0EL9Algorithm0EEvT_T0_ll:
        /* <DEDUP_REMOVED lines=24> */
.L_x_36766:
        /* <DEDUP_REMOVED lines=16> */
.L_x_36776:
[----:B------:R-:W1:Y:S01]  /*0280*/  LDC.64 R12, c[0x0][0x390] ;  /* 0x0000e400ff0c7b82 */ /* 0x000e620000000a00 */
        /* <DEDUP_REMOVED lines=9> */
[----:B------:R-:W-:-:S04]  /*0320*/  IADD3 R12, P0, PT, R2, R12, RZ ;  /* 0x0000000c020c7210 */ /* 0x000fc80007f1e0ff */
[----:B------:R-:W-:-:S05]  /*0330*/  IADD3 R5, PT, PT, R3, R5, RZ ;  /* 0x0000000503057210 */ /* 0x000fca0007ffe0ff */
[----:B------:R-:W-:Y:S01]  /*0340*/  IMAD.X R15, R5, 0x1, R13, P0 ;  /* 0x00000001050f7824 */ /* 0x000fe200000e060d */
[----:B------:R-:W-:-:S04]  /*0350*/  IADD3 R8, P0, PT, R2, UR42, RZ ;  /* 0x0000002a02087c10 */ /* 0x000fc8000ff1e0ff */
[----:B------:R-:W-:Y:S02]  /*0360*/  LEA.HI R12, P1, R15, R12, RZ, 0x1 ;  /* 0x0000000c0f0c7211 */ /* 0x000fe400078308ff */
[----:B------:R-:W-:Y:S02]  /*0370*/  IADD3.X R9, PT, PT, R5, UR43, RZ, P0, !PT ;  /* 0x0000002b05097c10 */ /* 0x000fe400087fe4ff */
[----:B------:R-:W-:Y:S02]  /*0380*/  LOP3.LUT R10, R12, 0xfffffffe, RZ, 0xc0, !PT ;  /* 0xfffffffe0c0a7812 */ /* 0x000fe400078ec0ff */
[----:B------:R-:W-:Y:S01]  /*0390*/  IADD3.X R15, PT, PT, RZ, R15, RZ, P1, !PT ;  /* 0x0000000fff0f7210 */ /* 0x000fe20000ffe4ff */
[----:B------:R-:W2:Y:S01]  /*03a0*/  LDG.E.U16 R0, desc[UR4][R8.64] ;  /* 0x0000000408007981 */ /* 0x000ea2000c1e1500 */
[----:B------:R-:W-:-:S04]  /*03b0*/  IADD3 R10, P1, PT, R10, UR42, RZ ;  /* 0x0000002a0a0a7c10 */ /* 0x000fc8000ff3e0ff */
[----:B------:R-:W-:-:S05]  /*03c0*/  IADD3.X R11, PT, PT, R15, UR43, RZ, P1, !PT ;  /* 0x0000002b0f0b7c10 */ /* 0x000fca0008ffe4ff */
[----:B------:R1:W3:Y:S01]  /*03d0*/  LDG.E.U16 R13, desc[UR6][R10.64] ;  /* 0x000000060a0d7981 */ /* 0x0002e2000c1e1500 */
[----:B------:R-:W-:Y:S02]  /*03e0*/  R2UR UR8, R6 ;  /* 0x00000000060872ca */ /* 0x000fe400000e0000 */
[----:B------:R-:W-:Y:S01]  /*03f0*/  R2UR UR9, R7 ;  /* 0x00000000070972ca */ /* 0x000fe200000e0000 */
[----:B-1----:R-:W1:Y:S01]  /*0400*/  LDC.64 R10, c[0x0][0x398] ;  /* 0x0000e600ff0a7b82 */ /* 0x002e620000000a00 */
[----:B--2---:R-:W-:-:S04]  /*0410*/  PRMT R3, R0, 0x7771, RZ ;  /* 0x0000777100037816 */ /* 0x004fc800000000ff */
[----:B------:R-:W-:Y:S02]  /*0420*/  ISETP.NE.AND P1, PT, R3, RZ, PT ;  /* 0x000000ff0300720c */ /* 0x000fe40003f25270 */
[----:B---3--:R-:W-:-:S04]  /*0430*/  PRMT R4, R13, 0x7771, RZ ;  /* 0x000077710d047816 */ /* 0x008fc800000000ff */
[----:B------:R-:W-:Y:S01]  /*0440*/  ISETP.NE.AND P0, PT, R4, RZ, PT ;  /* 0x000000ff0400720c */ /* 0x000fe20003f05270 */
[----:B------:R-:W-:Y:S01]  /*0450*/  IMAD.SHL.U32 R3, R12, 0x4, RZ ;  /* 0x000000040c037824 */ /* 0x000fe200078e00ff */
[----:B------:R-:W-:-:S05]  /*0460*/  LEA R4, P2, R2, UR40, 0x2 ;  /* 0x0000002802047c11 */ /* 0x000fca000f8410ff */
[----:B------:R-:W-:Y:S02]  /*0470*/  @P1 R2UR UR6, R6 ;  /* 0x00000000060612ca */ /* 0x000fe400000e0000 */
[----:B------:R-:W-:Y:S02]  /*0480*/  LEA.HI.X R5, R2, UR41, R5, 0x2, P2 ;  /* 0x0000002902057c11 */ /* 0x000fe400090f1405 */
[----:B------:R-:W-:Y:S02]  /*0490*/  @P1 R2UR UR7, R7 ;  /* 0x00000000070712ca */ /* 0x000fe400000e0000 */
[----:B------:R-:W-:Y:S01]  /*04a0*/  LOP3.LUT R2, R3, 0xfffffff8, RZ, 0xc0, !PT ;  /* 0xfffffff803027812 */ /* 0x000fe200078ec0ff */
[----:B------:R-:W1:Y:S01]  /*04b0*/  LDG.E R8, desc[UR4][R4.64] ;  /* 0x0000000404087981 */ /* 0x000e62000c1e1900 */
[----:B------:R-:W-:Y:S02]  /*04c0*/  @P0 R2UR UR10, R6 ;  /* 0x00000000060a02ca */ /* 0x000fe400000e0000 */
[----:B------:R-:W-:-:S02]  /*04d0*/  @P0 R2UR UR11, R7 ;  /* 0x00000000070b02ca */ /* 0x000fc400000e0000 */
[----:B------:R-:W-:Y:S02]  /*04e0*/  SHF.L.U64.HI R3, R12, 0x2, R15 ;  /* 0x000000020c037819 */ /* 0x000fe4000001020f */
[----:B------:R-:W-:-:S03]  /*04f0*/  IADD3 R2, P2, PT, R2, UR40, RZ ;  /* 0x0000002802027c10 */ /* 0x000fc6000ff5e0ff */
[----:B------:R-:W2:Y:S01]  /*0500*/  @P1 LDG.E R12, desc[UR6][R4.64+0x4] ;  /* 0x00000406040c1981 */ /* 0x000ea2000c1e1900 */
[----:B------:R-:W-:-:S05]  /*0510*/  IADD3.X R3, PT, PT, R3, UR41, RZ, P2, !PT ;  /* 0x0000002903037c10 */ /* 0x000fca00097fe4ff */
[----:B------:R-:W3:Y:S04]  /*0520*/  LDG.E R14, desc[UR8][R2.64] ;  /* 0x00000008020e7981 */ /* 0x000ee8000c1e1900 */
[----:B------:R-:W4:Y:S01]  /*0530*/  @P0 LDG.E R20, desc[UR10][R2.64+0x4] ;  /* 0x0000040a02140981 */ /* 0x000f22000c1e1900 */
[----:B------:R-:W5:Y:S01]  /*0540*/  LDCU UR4, c[0x0][0x398] ;  /* 0x00007300ff0477ac */ /* 0x000f620008000800 */
[----:B------:R-:W-:-:S04]  /*0550*/  PRMT R9, R13, 0x7770, RZ ;  /* 0x000077700d097816 */ /* 0x000fc800000000ff */
[----:B------:R-:W-:Y:S02]  /*0560*/  ISETP.NE.AND P3, PT, R9, RZ, PT ;  /* 0x000000ff0900720c */ /* 0x000fe40003f65270 */
[----:B------:R-:W-:-:S04]  /*0570*/  PRMT R0, R0, 0x7770, RZ ;  /* 0x0000777000007816 */ /* 0x000fc800000000ff */
[----:B------:R-:W-:Y:S02]  /*0580*/  ISETP.NE.AND P2, PT, R0, RZ, PT ;  /* 0x000000ff0000720c */ /* 0x000fe40003f45270 */
[----:B-----5:R-:W-:Y:S01]  /*0590*/  MOV R22, UR4 ;  /* 0x0000000400167c02 */ /* 0x020fe20008000f00 */
[----:B------:R-:W-:Y:S01]  /*05a0*/  IMAD.U32 R21, RZ, RZ, UR4 ;  /* 0x00000004ff157e24 */ /* 0x000fe2000f8e00ff */
[----:B------:R-:W-:Y:S01]  /*05b0*/  UMOV UR4, 0xffffffff ;  /* 0xffffffff00047882 */ /* 0x000fe20000000000 */
[----:B-1----:R-:W-:-:S05]  /*05c0*/  FMUL R23, R8, R11 ;  /* 0x0000000b08177220 */ /* 0x002fca0000400000 */
[----:B------:R-:W-:Y:S01]  /*05d0*/  FSEL R23, R23, R10, P2 ;  /* 0x0000000a17177208 */ /* 0x000fe20001000000 */
[-C--:B--2---:R-:W-:Y:S01]  /*05e0*/  @P1 FMUL R22, R12, R11.reuse ;  /* 0x0000000b0c161220 */ /* 0x084fe20000400000 */
[-C--:B---3--:R-:W-:Y:S01]  /*05f0*/  @P3 FMUL R10, R14, R11.reuse ;  /* 0x0000000b0e0a3220 */ /* 0x088fe20000400000 */
[----:B----4-:R-:W-:-:S03]  /*0600*/  @P0 FMUL R21, R20, R11 ;  /* 0x0000000b14150220 */ /* 0x010fc60000400000 */
[----:B------:R-:W-:Y:S02]  /*0610*/  FMNMX3 R0, R23, -INF , R22, !PT ;  /* 0xff80000017007876 */ /* 0x000fe40007800016 */
[----:B------:R-:W-:Y:S01]  /*0620*/  FMNMX3 R2, R10, -INF , R21, !PT ;  /* 0xff8000000a027876 */ /* 0x000fe20007800015 */
[----:B------:R-:W-:Y:S06]  /*0630*/  BRA.DIV UR4, `(.L_x_36767) ;  /* 0x0000000a04807947 */ /* 0x000fec000b800000 */
[----:B------:R-:W1:Y:S04]  /*0640*/  SHFL.BFLY PT, R14, R0, 0x8, 0x1f ;  /* 0x0d001f00000e7f89 */ /* 0x000e6800000e0000 */
[----:B------:R-:W2:Y:S01]  /*0650*/  SHFL.BFLY PT, R3, R2, 0x8, 0x1f ;  /* 0x0d001f0002037f89 */ /* 0x000ea200000e0000 */
[----:B-1----:R-:W-:Y:S01]  /*0660*/  FMNMX R4, R0, R14, !PT ;  /* 0x0000000e00047209 */ /* 0x002fe20007800000 */
[----:B------:R-:W-:Y:S01]  /*0670*/  HFMA2 R0, -RZ, RZ, 0.96630859375, -0.0022525787353515625 ;  /* 0x3bbb989dff007431 */ /* 0x000fe200000001ff */
        /* <DEDUP_REMOVED lines=37> */
[----:B------:R-:W1:Y:S01]  /*08d0*/  MUFU.EX2 R9, R12 ;  /* 0x0000000c00097308 */ /* 0x000e620000000800 */
[----:B------:R-:W-:Y:S01]  /*08e0*/  SHF.L.U32 R0, R3, 0x17, RZ ;  /* 0x0000001703007819 */ /* 0x000fe200000006ff */
[----:B------:R-:W-:Y:S02]  /*08f0*/  IMAD.SHL.U32 R3, R4, 0x800000, RZ ;  /* 0x0080000004037824 */ /* 0x000fe400078e00ff */
[----:B------:R-:W-:Y:S01]  /*0900*/  FFMA R21, R21, 1.925963033500011079e-08, R2 ;  /* 0x32a5706015157823 */ /* 0x000fe20000000002 */
[----:B------:R-:W-:-:S03]  /*0910*/  SHF.L.U32 R2, R8, 0x17, RZ ;  /* 0x0000001708027819 */ /* 0x000fc600000006ff */
[----:B------:R-:W2:Y:S08]  /*0920*/  MUFU.EX2 R10, R10 ;  /* 0x0000000a000a7308 */ /* 0x000eb00000000800 */
[----:B------:R-:W3:Y:S01]  /*0930*/  MUFU.EX2 R5, R5 ;  /* 0x0000000500057308 */ /* 0x000ee20000000800 */
[----:B-1----:R-:W-:Y:S01]  /*0940*/  FMUL R4, R0, R9 ;  /* 0x0000000900047220 */ /* 0x002fe20000400000 */
[----:B------:R-:W-:-:S03]  /*0950*/  IMAD.SHL.U32 R0, R11, 0x800000, RZ ;  /* 0x008000000b007824 */ /* 0x000fc600078e00ff */
[----:B------:R-:W-:-:S03]  /*0960*/  FADD R20, RZ, R4 ;  /* 0x00000004ff147221 */ /* 0x000fc60000000000 */
[----:B------:R-:W1:Y:S01]  /*0970*/  MUFU.EX2 R21, R21 ;  /* 0x0000001500157308 */ /* 0x000e620000000800 */
[----:B--2---:R-:W-:-:S04]  /*0980*/  FMUL R3, R3, R10 ;  /* 0x0000000a03037220 */ /* 0x004fc80000400000 */
[----:B------:R-:W-:Y:S01]  /*0990*/  FADD R20, R20, R3 ;  /* 0x0000000314147221 */ /* 0x000fe20000000000 */
[----:B---3--:R-:W-:-:S04]  /*09a0*/  FMUL R2, R2, R5 ;  /* 0x0000000502027220 */ /* 0x008fc80000400000 */
[----:B------:R-:W2:Y:S01]  /*09b0*/  SHFL.BFLY PT, R14, R20, 0x8, 0x1f ;  /* 0x0d001f00140e7f89 */ /* 0x000ea200000e0000 */
[----:B------:R-:W-:Y:S01]  /*09c0*/  FADD R5, RZ, R2 ;  /* 0x00000002ff057221 */ /* 0x000fe20000000000 */
[----:B-1----:R-:W-:-:S04]  /*09d0*/  FMUL R0, R0, R21 ;  /* 0x0000001500007220 */ /* 0x002fc80000400000 */
[----:B------:R-:W-:-:S05]  /*09e0*/  FADD R8, R5, R0 ;  /* 0x0000000005087221 */ /* 0x000fca0000000000 */
        /* <DEDUP_REMOVED lines=12> */
[----:B------:R1:W3:Y:S02]  /*0ab0*/  SHFL.BFLY PT, R14, R23, 0x1, 0x1f ;  /* 0x0c201f00170e7f89 */ /* 0x0002e400000e0000 */
[----:B-12---:R-:W-:-:S07]  /*0ac0*/  FADD R5, R9, R10 ;  /* 0x0000000a09057221 */ /* 0x006fce0000000000 */
.L_x_36794:
        /* <DEDUP_REMOVED lines=11> */
[----:B0-----:R-:W-:Y:S05]  /*0b80*/  CALL.REL.NOINC `($__internal_611_$__cuda_sm3x_div_rn_noftz_f32_slowpath) ;  /* 0x0000000c00887944 */ /* 0x001fea0003c00000 */
[----:B------:R-:W-:-:S07]  /*0b90*/  MOV R8, R4 ;  /* 0x0000000400087202 */ /* 0x000fce0000000f00 */
.L_x_36769:
[----:B------:R-:W-:Y:S05]  /*0ba0*/  BSYNC.RECONVERGENT B0 ;  /* 0x0000000000007941 */ /* 0x000fea0003800200 */
.L_x_36768:
        /* <DEDUP_REMOVED lines=11> */
[----:B0-----:R-:W-:Y:S05]  /*0c60*/  CALL.REL.NOINC `($__internal_611_$__cuda_sm3x_div_rn_noftz_f32_slowpath) ;  /* 0x0000000c00507944 */ /* 0x001fea0003c00000 */
[----:B------:R-:W-:-:S07]  /*0c70*/  MOV R9, R4 ;  /* 0x0000000400097202 */ /* 0x000fce0000000f00 */
.L_x_36771:
[----:B------:R-:W-:Y:S05]  /*0c80*/  BSYNC.RECONVERGENT B0 ;  /* 0x0000000000007941 */ /* 0x000fea0003800200 */
.L_x_36770:
        /* <DEDUP_REMOVED lines=23> */
[----:B0-----:R-:W-:Y:S05]  /*0e00*/  CALL.REL.NOINC `($__internal_611_$__cuda_sm3x_div_rn_noftz_f32_slowpath) ;  /* 0x0000000800e87944 */ /* 0x001fea0003c00000 */
[----:B------:R-:W-:-:S07]  /*0e10*/  MOV R12, R4 ;  /* 0x00000004000c7202 */ /* 0x000fce0000000f00 */
.L_x_36773:
[----:B------:R-:W-:Y:S05]  /*0e20*/  BSYNC.RECONVERGENT B0 ;  /* 0x0000000000007941 */ /* 0x000fea0003800200 */
.L_x_36772:
        /* <DEDUP_REMOVED lines=12> */
[----:B0-----:R-:W-:Y:S05]  /*0ef0*/  CALL.REL.NOINC `($__internal_611_$__cuda_sm3x_div_rn_noftz_f32_slowpath) ;  /* 0x0000000800ac7944 */ /* 0x001fea0003c00000 */
[----:B------:R-:W-:-:S07]  /*0f00*/  IMAD.MOV.U32 R13, RZ, RZ, R4 ;  /* 0x000000ffff0d7224 */ /* 0x000fce00078e0004 */
.L_x_36775:
[----:B------:R-:W-:Y:S05]  /*0f10*/  BSYNC.RECONVERGENT B0 ;  /* 0x0000000000007941 */ /* 0x000fea0003800200 */
.L_x_36774:
        /* <DEDUP_REMOVED lines=18> */
.L_x_36767:
[----:B------:R-:W-:Y:S01]  /*1040*/  HFMA2 R11, -RZ, RZ, 0, 1.847743988037109375e-06 ;  /* 0x0000001fff0b7431 */ /* 0x000fe200000001ff */
[----:B------:R-:W-:Y:S01]  /*1050*/  BSSY B0, `(.L_x_36777) ;  /* 0x0000007000007945 */ /* 0x000fe20003800000 */
[----:B------:R-:W-:Y:S01]  /*1060*/  MOV R13, R0 ;  /* 0x00000000000d7202 */ /* 0x000fe20000000f00 */
[----:B------:R-:W-:Y:S02]  /*1070*/  IMAD.MOV.U32 R12, RZ, RZ, 0x8 ;  /* 0x00000008ff0c7424 */ /* 0x000fe400078e00ff */
[----:B------:R-:W-:-:S07]  /*1080*/  IMAD.MOV.U32 R15, RZ, RZ, -0x1 ;  /* 0xffffffffff0f7424 */ /* 0x000fce00078e00ff */
[----:B0-----:R-:W-:Y:S05]  /*1090*/  WARPSYNC.COLLECTIVE R15, `(.L_x_36778) ;  /* 0x000000000f087348 */ /* 0x001fea0003c00000 */
[----:B------:R1:W2:Y:S02]  /*10a0*/  SHFL.BFLY P6, R14, R13, R12, R11 ;  /* 0x0c00000c0d0e7389 */ /* 0x0002a400000c000b */
[----:B012---:R-:W-:Y:S05]  /*10b0*/  ENDCOLLECTIVE ;  /* 0x000000000000791b */ /* 0x007fea0003800000 */
.L_x_36778:
[----:B------:R-:W-:Y:S05]  /*10c0*/  BSYNC B0 ;  /* 0x0000000000007941 */ /* 0x000fea0003800000 */
.L_x_36777:
        /* <DEDUP_REMOVED lines=9> */
.L_x_36779:
[----:B------:R-:W-:Y:S01]  /*1160*/  IMAD.MOV.U32 R12, RZ, RZ, 0x2 ;  /* 0x00000002ff0c7424 */ /* 0x000fe200078e00ff */
[----:B------:R-:W-:-:S04]  /*1170*/  FMNMX R5, R4, R14, !PT ;  /* 0x0000000e04057209 */ /* 0x000fc80007800000 */
[----:B------:R-:W-:-:S07]  /*1180*/  MOV R13, R5 ;  /* 0x00000005000d7202 */ /* 0x000fce0000000f00 */
[----:B------:R-:W-:Y:S05]  /*1190*/  WARPSYNC.COLLECTIVE R15, `(.L_x_36780) ;  /* 0x000000000f087348 */ /* 0x000fea0003c00000 */
[----:B------:R0:W1:Y:S02]  /*11a0*/  SHFL.BFLY P6, R14, R13, R12, R11 ;  /* 0x0c00000c0d0e7389 */ /* 0x00006400000c000b */
[----:B01----:R-:W-:Y:S05]  /*11b0*/  ENDCOLLECTIVE ;  /* 0x000000000000791b */ /* 0x003fea0003800000 */
.L_x_36780:
[----:B------:R-:W-:Y:S01]  /*11c0*/  IMAD.MOV.U32 R12, RZ, RZ, 0x1 ;  /* 0x00000001ff0c7424 */ /* 0x000fe200078e00ff */
[----:B------:R-:W-:-:S04]  /*11d0*/  FMNMX R20, R5, R14, !PT ;  /* 0x0000000e05147209 */ /* 0x000fc80007800000 */
[----:B------:R-:W-:-:S07]  /*11e0*/  MOV R13, R20 ;  /* 0x00000014000d7202 */ /* 0x000fce0000000f00 */
[----:B------:R-:W-:Y:S05]  /*11f0*/  WARPSYNC.COLLECTIVE R15, `(.L_x_36781) ;  /* 0x000000000f087348 */ /* 0x000fea0003c00000 */
[----:B------:R0:W1:Y:S02]  /*1200*/  SHFL.BFLY P6, R14, R13, R12, R11 ;  /* 0x0c00000c0d0e7389 */ /* 0x00006400000c000b */
[----:B01----:R-:W-:Y:S05]  /*1210*/  ENDCOLLECTIVE ;  /* 0x000000000000791b */ /* 0x003fea0003800000 */
.L_x_36781:
[----:B------:R-:W-:Y:S02]  /*1220*/  HFMA2 R12, -RZ, RZ, 0, 4.76837158203125e-07 ;  /* 0x00000008ff0c7431 */ /* 0x000fe400000001ff */
[----:B------:R-:W-:Y:S01]  /*1230*/  IMAD.MOV.U32 R13, RZ, RZ, R2 ;  /* 0x000000ffff0d7224 */ /* 0x000fe200078e0002 */
[----:B------:R-:W-:-:S07]  /*1240*/  MOV R25, R14 ;  /* 0x0000000e00197202 */ /* 0x000fce0000000f00 */
[----:B------:R-:W-:Y:S05]  /*1250*/  WARPSYNC.COLLECTIVE R15, `(.L_x_36782) ;  /* 0x000000000f087348 */ /* 0x000fea0003c00000 */
[----:B------:R0:W1:Y:S02]  /*1260*/  SHFL.BFLY P6, R14, R13, R12, R11 ;  /* 0x0c00000c0d0e7389 */ /* 0x00006400000c000b */
[----:B01----:R-:W-:Y:S05]  /*1270*/  ENDCOLLECTIVE ;  /* 0x000000000000791b */ /* 0x003fea0003800000 */
.L_x_36782:
[----:B------:R-:W-:-:S05]  /*1280*/  FMNMX R25, R20, R25, !PT ;  /* 0x0000001914197209 */ /* 0x000fca0007800000 */
[----:B------:R-:W-:Y:S01]  /*1290*/  FADD R23, R23, -R25 ;  /* 0x8000001917177221 */ /* 0x000fe20000000000 */
[----:B------:R-:W-:-:S03]  /*12a0*/  FADD R25, -R25, R22 ;  /* 0x0000001619197221 */ /* 0x000fc60000000100 */
[----:B------:R-:W-:Y:S01]  /*12b0*/  FFMA.SAT R5, R23, R0, 0.5 ;  /* 0x3f00000017057423 */ /* 0x000fe20000002000 */
        /* <DEDUP_REMOVED lines=8> */
.L_x_36783:
[----:B------:R-:W-:Y:S01]  /*1340*/  FFMA.RM R4, R5, R2, 12582913 ;  /* 0x4b40000105047423 */ /* 0x000fe20000004002 */
[----:B------:R-:W-:-:S04]  /*1350*/  FFMA.SAT R5, R25, R0, 0.5 ;  /* 0x3f00000019057423 */ /* 0x000fc80000002000 */
[----:B------:R-:W-:-:S04]  /*1360*/  FFMA.RM R5, R5, R2, 12582913 ;  /* 0x4b40000105057423 */ /* 0x000fc80000004002 */
[----:B------:R-:W-:-:S04]  /*1370*/  FADD R12, R5, -12583039 ;  /* 0xcb40007f050c7421 */ /* 0x000fc80000000000 */
[----:B------:R-:W-:-:S04]  /*1380*/  FFMA R12, R25, 1.4426950216293334961, -R12 ;  /* 0x3fb8aa3b190c7823 */ /* 0x000fc8000000080c */
[----:B------:R-:W-:Y:S01]  /*1390*/  FFMA R25, R25, 1.925963033500011079e-08, R12 ;  /* 0x32a5706019197823 */ /* 0x000fe2000000000c */
[----:B------:R-:W-:Y:S01]  /*13a0*/  IMAD.MOV.U32 R12, RZ, RZ, 0x2 ;  /* 0x00000002ff0c7424 */ /* 0x000fe200078e00ff */
[----:B------:R-:W-:Y:S01]  /*13b0*/  MOV R8, R14 ;  /* 0x0000000e00087202 */ /* 0x000fe20000000f00 */
[C---:B------:R-:W-:Y:S01]  /*13c0*/  FADD R14, R4.reuse, -12583039 ;  /* 0xcb40007f040e7421 */ /* 0x040fe20000000000 */
[----:B------:R-:W-:Y:S02]  /*13d0*/  IMAD.SHL.U32 R4, R4, 0x800000, RZ ;  /* 0x0080000004047824 */ /* 0x000fe400078e00ff */
[----:B------:R-:W-:Y:S01]  /*13e0*/  FMNMX R13, R3, R8, !PT ;  /* 0x00000008030d7209 */ /* 0x000fe20007800000 */
[----:B------:R-:W-:Y:S01]  /*13f0*/  FFMA R14, R23, 1.4426950216293334961, -R14 ;  /* 0x3fb8aa3b170e7823 */ /* 0x000fe2000000080e */
[----:B------:R-:W-:-:S03]  /*1400*/  SHF.L.U32 R3, R5, 0x17, RZ ;  /* 0x0000001705037819 */ /* 0x000fc600000006ff */
[----:B------:R-:W-:-:S07]  /*1410*/  FFMA R23, R23, 1.925963033500011079e-08, R14 ;  /* 0x32a5706017177823 */ /* 0x000fce000000000e */
[----:B------:R-:W-:Y:S05]  /*1420*/  WARPSYNC.COLLECTIVE R15, `(.L_x_36784) ;  /* 0x000000000f087348 */ /* 0x000fea0003c00000 */
[----:B------:R0:W1:Y:S02]  /*1430*/  SHFL.BFLY P6, R14, R13, R12, R11 ;  /* 0x0c00000c0d0e7389 */ /* 0x00006400000c000b */
[----:B01----:R-:W-:Y:S05]  /*1440*/  ENDCOLLECTIVE ;  /* 0x000000000000791b */ /* 0x003fea0003800000 */
.L_x_36784:
[----:B------:R-:W0:Y:S01]  /*1450*/  MUFU.EX2 R23, R23 ;  /* 0x0000001700177308 */ /* 0x000e220000000800 */
[----:B------:R-:W-:Y:S02]  /*1460*/  HFMA2 R12, -RZ, RZ, 0, 5.9604644775390625e-08 ;  /* 0x00000001ff0c7431 */ /* 0x000fe400000001ff */
[----:B0-----:R-:W-:Y:S01]  /*1470*/  FMUL R4, R4, R23 ;  /* 0x0000001704047220 */ /* 0x001fe20000400000 */
[----:B------:R-:W-:-:S03]  /*1480*/  MOV R8, R14 ;  /* 0x0000000e00087202 */ /* 0x000fc60000000f00 */
[----:B------:R-:W-:Y:S01]  /*1490*/  FADD R20, RZ, R4 ;  /* 0x00000004ff147221 */ /* 0x000fe20000000000 */
[----:B------:R-:W0:Y:S01]  /*14a0*/  MUFU.EX2 R14, R25 ;  /* 0x00000019000e7308 */ /* 0x000e220000000800 */
[----:B------:R-:W-:-:S05]  /*14b0*/  FMNMX R8, R13, R8, !PT ;  /* 0x000000080d087209 */ /* 0x000fca0007800000 */
[----:B------:R-:W-:Y:S02]  /*14c0*/  IMAD.MOV.U32 R13, RZ, RZ, R8 ;  /* 0x000000ffff0d7224 */ /* 0x000fe400078e0008 */
[----:B0-----:R-:W-:-:S07]  /*14d0*/  FMUL R3, R3, R14 ;  /* 0x0000000e03037220 */ /* 0x001fce0000400000 */
[----:B------:R-:W-:Y:S05]  /*14e0*/  WARPSYNC.COLLECTIVE R15, `(.L_x_36785) ;  /* 0x000000000f087348 */ /* 0x000fea0003c00000 */
[----:B------:R0:W1:Y:S02]  /*14f0*/  SHFL.BFLY P6, R14, R13, R12, R11 ;  /* 0x0c00000c0d0e7389 */ /* 0x00006400000c000b */
[----:B01----:R-:W-:Y:S05]  /*1500*/  ENDCOLLECTIVE ;  /* 0x000000000000791b */ /* 0x003fea0003800000 */
.L_x_36785:
[----:B------:R-:W-:-:S05]  /*1510*/  FADD R20, R20, R3 ;  /* 0x0000000314147221 */ /* 0x000fca0000000000 */
[----:B------:R-:W-:Y:S01]  /*1520*/  MOV R13, R20 ;  /* 0x00000014000d7202 */ /* 0x000fe20000000f00 */
[----:B------:R-:W-:Y:S02]  /*1530*/  IMAD.MOV.U32 R12, RZ, RZ, 0x8 ;  /* 0x00000008ff0c7424 */ /* 0x000fe400078e00ff */
[----:B------:R-:W-:-:S07]  /*1540*/  IMAD.MOV.U32 R9, RZ, RZ, R14 ;  /* 0x000000ffff097224 */ /* 0x000fce00078e000e */
[----:B------:R-:W-:Y:S05]  /*1550*/  WARPSYNC.COLLECTIVE R15, `(.L_x_36786) ;  /* 0x000000000f087348 */ /* 0x000fea0003c00000 */
[----:B------:R0:W1:Y:S02]  /*1560*/  SHFL.BFLY P6, R14, R13, R12, R11 ;  /* 0x0c00000c0d0e7389 */ /* 0x00006400000c000b */
[----:B01----:R-:W-:Y:S05]  /*1570*/  ENDCOLLECTIVE ;  /* 0x000000000000791b */ /* 0x003fea0003800000 */
.L_x_36786:
[----:B------:R-:W-:-:S05]  /*1580*/  FMNMX R8, R8, R9, !PT ;  /* 0x0000000908087209 */ /* 0x000fca0007800000 */
[----:B------:R-:W-:Y:S01]  /*1590*/  FADD R9, R10, -R8 ;  /* 0x800000080a097221 */ /* 0x000fe20000000000 */
[----:B------:R-:W-:-:S03]  /*15a0*/  FADD R23, -R8, R21 ;  /* 0x0000001508177221 */ /* 0x000fc60000000100 */
[-C--:B------:R-:W-:Y:S01]  /*15b0*/  FFMA.SAT R21, R9, R0.reuse, 0.5 ;  /* 0x3f00000009157423 */ /* 0x080fe20000002000 */
[----:B------:R-:W-:Y:S01]  /*15c0*/  FFMA.SAT R25, R23, R0, 0.5 ;  /* 0x3f00000017197423 */ /* 0x000fe20000002000 */
[----:B------:R-:W-:Y:S02]  /*15d0*/  IMAD.MOV.U32 R12, RZ, RZ, 0x4 ;  /* 0x00000004ff0c7424 */ /* 0x000fe400078e00ff */
[-C--:B------:R-:W-:Y:S01]  /*15e0*/  FFMA.RM R0, R21, R2.reuse, 12582913 ;  /* 0x4b40000115007423 */ /* 0x080fe20000004002 */
[----:B------:R-:W-:-:S03]  /*15f0*/  FFMA.RM R2, R25, R2, 12582913 ;  /* 0x4b40000119027423 */ /* 0x000fc60000004002 */
[----:B------:R-:W-:Y:S01]  /*1600*/  FADD R8, R0, -12583039 ;  /* 0xcb40007f00087421 */ /* 0x000fe20000000000 */
[----:B------:R-:W-:Y:S01]  /*1610*/  FADD R10, R2, -12583039 ;  /* 0xcb40007f020a7421 */ /* 0x000fe20000000000 */
[----:B------:R-:W-:Y:S02]  /*1620*/  IMAD.SHL.U32 R0, R0, 0x800000, RZ ;  /* 0x0080000000007824 */ /* 0x000fe400078e00ff */
[----:B------:R-:W-:Y:S01]  /*1630*/  FADD R5, R20, R14 ;  /* 0x0000000e14057221 */ /* 0x000fe20000000000 */
[----:B------:R-:W-:Y:S01]  /*1640*/  FFMA R8, R9, 1.4426950216293334961, -R8 ;  /* 0x3fb8aa3b09087823 */ /* 0x000fe20000000808 */
[----:B------:R-:W-:-:S03]  /*1650*/  FFMA R10, R23, 1.4426950216293334961, -R10 ;  /* 0x3fb8aa3b170a7823 */ /* 0x000fc6000000080a */
[----:B------:R-:W-:Y:S01]  /*1660*/  MOV R13, R5 ;  /* 0x00000005000d7202 */ /* 0x000fe20000000f00 */
[----:B------:R-:W-:Y:S01]  /*1670*/  FFMA R8, R9, 1.925963033500011079e-08, R8 ;  /* 0x32a5706009087823 */ /* 0x000fe20000000008 */
[----:B------:R-:W-:-:S07]  /*1680*/  FFMA R23, R23, 1.925963033500011079e-08, R10 ;  /* 0x32a5706017177823 */ /* 0x000fce000000000a */
[----:B------:R-:W-:Y:S05]  /*1690*/  WARPSYNC.COLLECTIVE R15, `(.L_x_36787) ;  /* 0x000000000f087348 */ /* 0x000fea0003c00000 */
[----:B------:R0:W1:Y:S02]  /*16a0*/  SHFL.BFLY P6, R14, R13, R12, R11 ;  /* 0x0c00000c0d0e7389 */ /* 0x00006400000c000b */
[----:B01----:R-:W-:Y:S05]  /*16b0*/  ENDCOLLECTIVE ;  /* 0x000000000000791b */ /* 0x003fea0003800000 */
.L_x_36787:
[----:B------:R-:W0:Y:S08]  /*16c0*/  MUFU.EX2 R9, R8 ;  /* 0x0000000800097308 */ /* 0x000e300000000800 */
[----:B------:R1:W2:Y:S01]  /*16d0*/  MUFU.EX2 R10, R23 ;  /* 0x00000017000a7308 */ /* 0x0002a20000000800 */
[----:B------:R-:W-:Y:S02]  /*16e0*/  HFMA2 R12, -RZ, RZ, 0, 1.1920928955078125e-07 ;  /* 0x00000002ff0c7431 */ /* 0x000fe400000001ff */
[----:B------:R-:W-:Y:S01]  /*16f0*/  FADD R13, R5, R14 ;  /* 0x0000000e050d7221 */ /* 0x000fe20000000000 */
[----:B------:R-:W-:Y:S01]  /*1700*/  SHF.L.U32 R5, R2, 0x17, RZ ;  /* 0x0000001702057819 */ /* 0x000fe200000006ff */
[----:B01----:R-:W-:-:S07]  /*1710*/  FMUL R2, R0, R9 ;  /* 0x0000000900027220 */ /* 0x003fce0000400000 */
[----:B--2---:R-:W-:Y:S05]  /*1720*/  WARPSYNC.COLLECTIVE R15, `(.L_x_36788) ;  /* 0x000000000f087348 */ /* 0x004fea0003c00000 */
[----:B------:R0:W1:Y:S02]  /*1730*/  SHFL.BFLY P6, R14, R13, R12, R11 ;  /* 0x0c00000c0d0e7389 */ /* 0x00006400000c000b */
[----:B012---:R-:W-:Y:S05]  /*1740*/  ENDCOLLECTIVE ;  /* 0x000000000000791b */ /* 0x007fea0003800000 */
.L_x_36788:
[----:B------:R-:W-:Y:S01]  /*1750*/  FMUL R0, R5, R10 ;  /* 0x0000000a05007220 */ /* 0x000fe20000400000 */
[----:B------:R-:W-:-:S04]  /*1760*/  FADD R5, RZ, R2 ;  /* 0x00000002ff057221 */ /* 0x000fc80000000000 */
[----:B------:R-:W-:Y:S01]  /*1770*/  FADD R8, R5, R0 ;  /* 0x0000000005087221 */ /* 0x000fe20000000000 */
[----:B------:R-:W-:Y:S01]  /*1780*/  MOV R12, 0x1 ;  /* 0x00000001000c7802 */ /* 0x000fe20000000f00 */
[----:B------:R-:W-:-:S04]  /*1790*/  FADD R9, R13, R14 ;  /* 0x0000000e0d097221 */ /* 0x000fc80000000000 */
[----:B------:R-:W-:-:S07]  /*17a0*/  IMAD.MOV.U32 R13, RZ, RZ, R9 ;  /* 0x000000ffff0d7224 */ /* 0x000fce00078e0009 */
[----:B------:R-:W-:Y:S05]  /*17b0*/  WARPSYNC.COLLECTIVE R15, `(.L_x_36789) ;  /* 0x000000000f087348 */ /* 0x000fea0003c00000 */
[----:B------:R0:W1:Y:S02]  /*17c0*/  SHFL.BFLY P6, R14, R13, R12, R11 ;  /* 0x0c00000c0d0e7389 */ /* 0x00006400000c000b */
[----:B01----:R-:W-:Y:S05]  /*17d0*/  ENDCOLLECTIVE ;  /* 0x000000000000791b */ /* 0x003fea0003800000 */
.L_x_36789:
[----:B------:R-:W-:Y:S01]  /*17e0*/  MOV R13, R8 ;  /* 0x00000008000d7202 */ /* 0x000fe20000000f00 */
[----:B------:R-:W-:Y:S02]  /*17f0*/  IMAD.MOV.U32 R12, RZ, RZ, 0x8 ;  /* 0x00000008ff0c7424 */ /* 0x000fe400078e00ff */
[----:B------:R-:W-:-:S07]  /*1800*/  IMAD.MOV.U32 R10, RZ, RZ, R14 ;  /* 0x000000ffff0a7224 */ /* 0x000fce00078e000e */
[----:B------:R-:W-:Y:S05]  /*1810*/  WARPSYNC.COLLECTIVE R15, `(.L_x_36790) ;  /* 0x000000000f087348 */ /* 0x000fea0003c00000 */
[----:B------:R0:W1:Y:S02]  /*1820*/  SHFL.BFLY P6, R14, R13, R12, R11 ;  /* 0x0c00000c0d0e7389 */ /* 0x00006400000c000b */
[----:B01----:R-:W-:Y:S05]  /*1830*/  ENDCOLLECTIVE ;  /* 0x000000000000791b */ /* 0x003fea0003800000 */
.L_x_36790:
        /* <DEDUP_REMOVED lines=8> */
.L_x_36791:
[----:B------:R-:W-:Y:S02]  /*18c0*/  IMAD.MOV.U32 R12, RZ, RZ, 0x2 ;  /* 0x00000002ff0c7424 */ /* 0x000fe400078e00ff */
[----:B------:R-:W-:-:S04]  /*18d0*/  IMAD.MOV.U32 R22, RZ, RZ, R14 ;  /* 0x000000ffff167224 */ /* 0x000fc800078e000e */
[----:B------:R-:W-:-:S05]  /*18e0*/  FADD R22, R21, R22 ;  /* 0x0000001615167221 */ /* 0x000fca0000000000 */
[----:B------:R-:W-:-:S07]  /*18f0*/  MOV R13, R22 ;  /* 0x00000016000d7202 */ /* 0x000fce0000000f00 */
[----:B------:R-:W-:Y:S05]  /*1900*/  WARPSYNC.COLLECTIVE R15, `(.L_x_36792) ;  /* 0x000000000f087348 */ /* 0x000fea0003c00000 */
[----:B------:R0:W1:Y:S02]  /*1910*/  SHFL.BFLY P6, R14, R13, R12, R11 ;  /* 0x0c00000c0d0e7389 */ /* 0x00006400000c000b */
[----:B01----:R-:W-:Y:S05]  /*1920*/  ENDCOLLECTIVE ;  /* 0x000000000000791b */ /* 0x003fea0003800000 */
.L_x_36792:
[----:B------:R-:W-:Y:S01]  /*1930*/  HFMA2 R12, -RZ, RZ, 0, 5.9604644775390625e-08 ;  /* 0x00000001ff0c7431 */ /* 0x000fe200000001ff */
[----:B------:R-:W-:-:S05]  /*1940*/  MOV R23, R14 ;  /* 0x0000000e00177202 */ /* 0x000fca0000000f00 */
[----:B------:R-:W-:-:S04]  /*1950*/  FADD R23, R22, R23 ;  /* 0x0000001716177221 */ /* 0x000fc80000000000 */
[----:B------:R-:W-:-:S07]  /*1960*/  IMAD.MOV.U32 R13, RZ, RZ, R23 ;  /* 0x000000ffff0d7224 */ /* 0x000fce00078e0017 */
[----:B------:R-:W-:Y:S05]  /*1970*/  WARPSYNC.COLLECTIVE R15, `(.L_x_36793) ;  /* 0x000000000f087348 */ /* 0x000fea0003c00000 */
[----:B------:R0:W1:Y:S02]  /*1980*/  SHFL.BFLY P6, R14, R13, R12, R11 ;  /* 0x0c00000c0d0e7389 */ /* 0x00006400000c000b */
[----:B01----:R-:W-:Y:S05]  /*1990*/  ENDCOLLECTIVE ;  /* 0x000000000000791b */ /* 0x003fea0003800000 */
.L_x_36793:
[----:B------:R-:W-:Y:S05]  /*19a0*/  BRA `(.L_x_36794) ;  /* 0xfffffff000487947 */ /* 0x000fea000383ffff */
        .weak           $__internal_611_$__cuda_sm3x_div_rn_noftz_f32_slowpath
        .type           $__internal_611_$__cuda_sm3x_div_rn_noftz_f32_slowpath,@function
        .size           $__internal_611_$__cuda_sm3x_div_rn_noftz_f32_slowpath,(.L_x_37988 - $__internal_611_$__cuda_sm3x_div_rn_noftz_f32_slowpath)
$__internal_611_$__cuda_sm3x_div_rn_noftz_f32_slowpath:
        /* <DEDUP_REMOVED lines=35> */
.L_x_36796:
        /* <DEDUP_REMOVED lines=51> */
.L_x_36803:
[----:B------:R-:W-:-:S04]  /*1f10*/  LOP3.LUT R4, R4, 0x80000000, RZ, 0xc0, !PT ;  /* 0x8000000004047812 */ /* 0x000fc800078ec0ff */
[----:B------:R-:W-:Y:S01]  /*1f20*/  LOP3.LUT R4, R4, 0x7f800000, RZ, 0xfc, !PT ;  /* 0x7f80000004047812 */ /* 0x000fe200078efcff */
[----:B------:R-:W-:Y:S06]  /*1f30*/  BRA `(.L_x_36804) ;  /* 0x0000000000047947 */ /* 0x000fec0003800000 */
.L_x_36802:
[----:B------:R-:W-:-:S07]  /*1f40*/  LEA R4, R20, R4, 0x17 ;  /* 0x0000000414047211 */ /* 0x000fce00078eb8ff */
.L_x_36804:
[----:B------:R-:W-:Y:S05]  /*1f50*/  BSYNC.RECONVERGENT B2 ;  /* 0x0000000000027941 */ /* 0x000fea0003800200 */
.L_x_36801:
[----:B------:R-:W-:Y:S05]  /*1f60*/  BRA `(.L_x_36805) ;  /* 0x0000000000207947 */ /* 0x000fea0003800000 */
.L_x_36800:
[----:B------:R-:W-:-:S04]  /*1f70*/  LOP3.LUT R4, R15, 0x80000000, R4, 0x48, !PT ;  /* 0x800000000f047812 */ /* 0x000fc800078e4804 */
[----:B------:R-:W-:Y:S01]  /*1f80*/  LOP3.LUT R4, R4, 0x7f800000, RZ, 0xfc, !PT ;  /* 0x7f80000004047812 */ /* 0x000fe200078efcff */
[----:B------:R-:W-:Y:S06]  /*1f90*/  BRA `(.L_x_36805) ;  /* 0x0000000000147947 */ /* 0x000fec0003800000 */
.L_x_36799:
[----:B------:R-:W-:Y:S01]  /*1fa0*/  LOP3.LUT R4, R15, 0x80000000, R4, 0x48, !PT ;  /* 0x800000000f047812 */ /* 0x000fe200078e4804 */
[----:B------:R-:W-:Y:S06]  /*1fb0*/  BRA `(.L_x_36805) ;  /* 0x00000000000c7947 */ /* 0x000fec0003800000 */
.L_x_36798:
[----:B------:R-:W0:Y:S01]  /*1fc0*/  MUFU.RSQ R4, -QNAN ;  /* 0xffc0000000047908 */ /* 0x000e220000001400 */
[----:B------:R-:W-:Y:S05]  /*1fd0*/  BRA `(.L_x_36805) ;  /* 0x0000000000047947 */ /* 0x000fea0003800000 */
.L_x_36797:
[----:B------:R-:W-:-:S07]  /*1fe0*/  FADD.FTZ R4, R4, R5 ;  /* 0x0000000504047221 */ /* 0x000fce0000010000 */
.L_x_36805:
[----:B------:R-:W-:Y:S05]  /*1ff0*/  BSYNC.RECONVERGENT B1 ;  /* 0x0000000000017941 */ /* 0x000fea0003800200 */
.L_x_36795:
[----:B------:R-:W-:-:S04]  /*2000*/  HFMA2 R15, -RZ, RZ, 0, 0 ;  /* 0x00000000ff0f7431 */ /* 0x000fc800000001ff */
[----:B0-----:R-:W-:Y:S05]  /*2010*/  RET.REL.NODEC R14 `(_Z15SoftmaxWarpImplI24ElementwiseScaleMaskLoadIffbE11DirectStoreIffEfLi2ELi2ELi16ELi2ELb0EL9Algorithm0EEvT_T0_ll) ;  /* 0xffffffdc0ef87950 */ /* 0x001fea0003c3ffff */
.L_x_36806:
        /* <DEDUP_REMOVED lines=14> */
.L_x_37988:


//--------------------- .text._Z15SoftmaxWarpImplI24ElementwiseScaleMaskLoadIffbE11DirectStoreIffEfLi2ELi2ELi8ELi1ELb1EL9Algorithm0EEvT_T0_ll --------------------------
	.section	.text._Z15SoftmaxWarpImplI24ElementwiseScaleMaskLoadIffbE11DirectStoreIffEfLi2ELi2ELi8ELi1ELb1EL9Algorithm0EEvT_T0_ll,"ax",@progbits
	.align	128
        .global         _Z15SoftmaxWarpImplI24ElementwiseScaleMaskLoadIffbE11DirectStoreIffEfLi2ELi2ELi8ELi1ELb1EL9Algorithm0EEvT_T0_ll
        .type           _Z15SoftmaxWarpImplI24ElementwiseScaleMaskLoadIffbE11DirectStoreIffEfLi2ELi2ELi8ELi1ELb1EL9Algorithm0EEvT_T0_ll,@function
        .size           _Z15SoftmaxWarpImplI24ElementwiseScaleMaskLoadIffbE11DirectStoreIffEfLi2ELi2ELi8ELi1ELb1EL9Algorithm0EEvT_T0_ll,(.L_x_37989 - _Z15SoftmaxWarpImplI24ElementwiseScaleMaskLoadIffbE11DirectStoreIffEfLi2ELi2ELi8ELi1ELb1EL9Algorithm0EEvT_T0_ll)
        .other          _Z15SoftmaxWarpImplI24ElementwiseScaleMaskLoadIffbE11DirectStoreIffEfLi2ELi2ELi8ELi1ELb1EL9Algorithm0EEvT_T0_ll,@"STO_CUDA_ENTRY STV_DEFAULT"
_Z15SoftmaxWarpImplI24ElementwiseScaleMaskLoadIffbE11DirectStoreIffEfLi2ELi2ELi8ELi1ELb1EL9Algorithm0EEvT_T0_ll:
.text._Z15SoftmaxWarpImplI24ElementwiseScaleMaskLoadIffbE11DirectStoreIffEfLi2ELi2ELi8ELi1ELb1EL9Algorithm0EEvT_T0_ll:
        /* <DEDUP_REMOVED lines=27> */
.L_x_36807:
        /* <DEDUP_REMOVED lines=15> */
.L_x_36818:
[----:B------:R-:W-:Y:S01]  /*02a0*/  ISETP.GE.U32.AND P0, PT, R16, UR44, PT ;  /* 0x0000002c10007c0c */ /* 0x000fe2000bf06070 */
[----:B------:R-:W-:Y:S01]  /*02b0*/  BSSY.RECONVERGENT B1, `(.L_x_36809) ;  /* 0x0000026000017945 */ /* 0x000fe20003800200 */
[----:B------:R-:W-:Y:S01]  /*02c0*/  IMAD.MOV.U32 R17, RZ, RZ, -0x800000 ;  /* 0xff800000ff117424 */ /* 0x000fe200078e00ff */
[----:B0-----:R-:W-:Y:S01]  /*02d0*/  MOV R2, 0xff800000 ;  /* 0xff80000000027802 */ /* 0x001fe20000000f00 */
[----:B------:R-:W-:Y:S01]  /*02e0*/  IMAD.MOV.U32 R13, RZ, RZ, -0x800000 ;  /* 0xff800000ff0d7424 */ /* 0x000fe200078e00ff */
[----:B------:R-:W-:-:S13]  /*02f0*/  ISETP.GE.AND.EX P0, PT, RZ, UR45, PT, P0 ;  /* 0x0000002dff007c0c */ /* 0x000fda000bf06300 */
[----:B------:R-:W-:Y:S05]  /*0300*/  @P0 BRA `(.L_x_36810) ;  /* 0x0000000000800947 */ /* 0x000fea0003800000 */
        /* <DEDUP_REMOVED lines=32> */
.L_x_36810:
[----:B------:R-:W-:Y:S05]  /*0510*/  BSYNC.RECONVERGENT B1 ;  /* 0x0000000000017941 */ /* 0x000fea0003800200 */
.L_x_36809:
        /* <DEDUP_REMOVED lines=23> */
[----:B------:R-:W-:-:S04]  /*0690*/  SHF.L.U32 R2, R3, 0x17, RZ ;  /* 0x0000001703027819 */ /* 0x000fc800000006ff */
        /* <DEDUP_REMOVED lines=10> */
[----:B------:R0:W2:Y:S02]  /*0740*/  SHFL.BFLY PT, R14, R6, 0x1, 0x1f ;  /* 0x0c201f00060e7f89 */ /* 0x0000a400000e0000 */
.L_x_36826:
        /* <DEDUP_REMOVED lines=11> */
[----:B-1----:R-:W-:Y:S05]  /*0800*/  CALL.REL.NOINC `($__internal_612_$__cuda_sm3x_div_rn_noftz_f32_slowpath) ;  /* 0x0000000400987944 */ /* 0x002fea0003c00000 */
[----:B------:R-:W-:-:S07]  /*0810*/  IMAD.MOV.U32 R12, RZ, RZ, R2 ;  /* 0x000000ffff0c7224 */ /* 0x000fce00078e0002 */
.L_x_36813:
[----:B------:R-:W-:Y:S05]  /*0820*/  BSYNC.RECONVERGENT B1 ;  /* 0x0000000000017941 */ /* 0x000fea0003800200 */
.L_x_36812:
        /* <DEDUP_REMOVED lines=11> */
[----:B-1----:R-:W-:Y:S05]  /*08e0*/  CALL.REL.NOINC `($__internal_612_$__cuda_sm3x_div_rn_noftz_f32_slowpath) ;  /* 0x0000000400607944 */ /* 0x002fea0003c00000 */
[----:B------:R-:W-:-:S07]  /*08f0*/  IMAD.MOV.U32 R13, RZ, RZ, R2 ;  /* 0x000000ffff0d7224 */ /* 0x000fce00078e0002 */
.L_x_36815:
[----:B------:R-:W-:Y:S05]  /*0900*/  BSYNC.RECONVERGENT B1 ;  /* 0x0000000000017941 */ /* 0x000fea0003800200 */
.L_x_36814:
[----:B------:R-:W-:Y:S04]  /*0910*/  BSSY.RECONVERGENT B1, `(.L_x_36816) ;  /* 0x0000011000017945 */ /* 0x000fe80003800200 */
        /* <DEDUP_REMOVED lines=16> */
.L_x_36817:
[----:B------:R-:W-:Y:S05]  /*0a20*/  BSYNC.RECONVERGENT B1 ;  /* 0x0000000000017941 */ /* 0x000fea0003800200 */
.L_x_36816:
[----:B------:R-:W-:-:S04]  /*0a30*/  IADD3 R8, P0, PT, R7, R8, RZ ;  /* 0x0000000807087210 */ /* 0x000fc80007f1e0ff */
[----:B------:R-:W-:Y:S02]  /*0a40*/  LEA.HI.X.SX32 R10, R7, R10, 0x1, P0 ;  /* 0x0000000a070a7211 */ /* 0x000fe400000f0eff */
[----:B------:R-:W-:-:S04]  /*0a50*/  ISETP.GE.U32.AND P0, PT, R8, UR46, PT ;  /* 0x0000002e08007c0c */ /* 0x000fc8000bf06070 */
[----:B------:R-:W-:-:S13]  /*0a60*/  ISETP.GE.AND.EX P0, PT, R10, UR47, PT, P0 ;  /* 0x0000002f0a007c0c */ /* 0x000fda000bf06300 */
[----:B------:R-:W-:Y:S05]  /*0a70*/  @!P0 BRA `(.L_x_36818) ;  /* 0xfffffff800088947 */ /* 0x000fea000383ffff */
[----:B------:R-:W-:Y:S05]  /*0a80*/  BSYNC B0 ;  /* 0x0000000000007941 */ /* 0x000fea0003800000 */
.L_x_36808:
[----:B------:R-:W-:Y:S05]  /*0a90*/  EXIT ;  /* 0x000000000000794d */ /* 0x000fea0003800000 */
.L_x_36811:
[----:B------:R-:W-:Y:S01]  /*0aa0*/  HFMA2 R12, -RZ, RZ, 0, 2.384185791015625e-07 ;  /* 0x00000004ff0c7431 */ /* 0x000fe200000001ff */
[----:B------:R-:W-:Y:S01]  /*0ab0*/  BSSY B1, `(.L_x_36819) ;  /* 0x0000006000017945 */ /* 0x000fe20003800000 */
[----:B------:R-:W-:Y:S02]  /*0ac0*/  IMAD.MOV.U32 R11, RZ, RZ, 0x1f ;  /* 0x0000001fff0b7424 */ /* 0x000fe400078e00ff */
[----:B------:R-:W-:-:S07]  /*0ad0*/  IMAD.MOV.U32 R15, RZ, RZ, -0x1 ;  /* 0xffffffffff0f7424 */ /* 0x000fce00078e00ff */
[----:B-1----:R-:W-:Y:S05]  /*0ae0*/  WARPSYNC.COLLECTIVE R15, `(.L_x_36820) ;  /* 0x000000000f087348 */ /* 0x002fea0003c00000 */
[----:B------:R0:W2:Y:S02]  /*0af0*/  SHFL.BFLY P6, R14, R13, R12, R11 ;  /* 0x0c00000c0d0e7389 */ /* 0x0000a400000c000b */
[----:B012---:R-:W-:Y:S05]  /*0b00*/  ENDCOLLECTIVE ;  /* 0x000000000000791b */ /* 0x007fea0003800000 */
.L_x_36820:
[----:B------:R-:W-:Y:S05]  /*0b10*/  BSYNC B1 ;  /* 0x0000000000017941 */ /* 0x000fea0003800000 */
.L_x_36819:
        /* <DEDUP_REMOVED lines=9> */
.L_x_36821:
[----:B------:R-:W-:Y:S01]  /*0bb0*/  IMAD.MOV.U32 R12, RZ, RZ, 0x1 ;  /* 0x00000001ff0c7424 */ /* 0x000fe200078e00ff */
[----:B------:R-:W-:-:S04]  /*0bc0*/  FMNMX R0, R13, R14, !PT ;  /* 0x0000000e0d007209 */ /* 0x000fc80007800000 */
[----:B------:R-:W-:-:S07]  /*0bd0*/  MOV R13, R0 ;  /* 0x00000000000d7202 */ /* 0x000fce0000000f00 */
[----:B------:R-:W-:Y:S05]  /*0be0*/  WARPSYNC.COLLECTIVE R15, `(.L_x_36822) ;  /* 0x000000000f087348 */ /* 0x000fea0003c00000 */
[----:B------:R0:W1:Y:S02]  /*0bf0*/  SHFL.BFLY P6, R14, R13, R12, R11 ;  /* 0x0c00000c0d0e7389 */ /* 0x00006400000c000b */
[----:B01----:R-:W-:Y:S05]  /*0c00*/  ENDCOLLECTIVE ;  /* 0x000000000000791b */ /* 0x003fea0003800000 */
.L_x_36822:
        /* <DEDUP_REMOVED lines=14> */
[----:B------:R-:W-:Y:S02]  /*0cf0*/  IMAD.SHL.U32 R2, R6, 0x800000, RZ ;  /* 0x0080000006027824 */ /* 0x000fe400078e00ff */
[----:B------:R-:W-:Y:S02]  /*0d00*/  IMAD.SHL.U32 R0, R14, 0x800000, RZ ;  /* 0x008000000e007824 */ /* 0x000fe400078e00ff */
        /* <DEDUP_REMOVED lines=9> */
.L_x_36823:
[----:B------:R-:W-:Y:S02]  /*0da0*/  IMAD.MOV.U32 R12, RZ, RZ, 0x2 ;  /* 0x00000002ff0c7424 */ /* 0x000fe400078e00ff */
[----:B------:R-:W-:-:S04]  /*0db0*/  FADD R3, R13, R14 ;  /* 0x0000000e0d037221 */ /* 0x000fc80000000000 */
[----:B------:R-:W-:-:S07]  /*0dc0*/  IMAD.MOV.U32 R13, RZ, RZ, R3 ;  /* 0x000000ffff0d7224 */ /* 0x000fce00078e0003 */
[----:B------:R-:W-:Y:S05]  /*0dd0*/  WARPSYNC.COLLECTIVE R15, `(.L_x_36824) ;  /* 0x000000000f087348 */ /* 0x000fea0003c00000 */
[----:B------:R0:W1:Y:S02]  /*0de0*/  SHFL.BFLY P6, R14, R13, R12, R11 ;  /* 0x0c00000c0d0e7389 */ /* 0x00006400000c000b */
[----:B01----:R-:W-:Y:S05]  /*0df0*/  ENDCOLLECTIVE ;  /* 0x000000000000791b */ /* 0x003fea0003800000 */
.L_x_36824:
[----:B------:R-:W-:Y:S02]  /*0e00*/  IMAD.MOV.U32 R12, RZ, RZ, 0x1 ;  /* 0x00000001ff0c7424 */ /* 0x000fe400078e00ff */
[----:B------:R-:W-:-:S05]  /*0e10*/  FADD R6, R3, R14 ;  /* 0x0000000e03067221 */ /* 0x000fca0000000000 */
[----:B------:R-:W-:-:S07]  /*0e20*/  MOV R13, R6 ;  /* 0x00000006000d7202 */ /* 0x000fce0000000f00 */
[----:B------:R-:W-:Y:S05]  /*0e30*/  WARPSYNC.COLLECTIVE R15, `(.L_x_36825) ;  /* 0x000000000f087348 */ /* 0x000fea0003c00000 */
[----:B------:R0:W1:Y:S02]  /*0e40*/  SHFL.BFLY P6, R14, R13, R12, R11 ;  /* 0x0c00000c0d0e7389 */ /* 0x00006400000c000b */
[----:B01----:R-:W-:Y:S05]  /*0e50*/  ENDCOLLECTIVE ;  /* 0x000000000000791b */ /* 0x003fea0003800000 */
.L_x_36825:
[----:B------:R-:W-:Y:S05]  /*0e60*/  BRA `(.L_x_36826) ;  /* 0xfffffff800387947 */ /* 0x000fea000383ffff */
        .weak           $__internal_612_$__cuda_sm3x_div_rn_noftz_f32_slowpath
        .type           $__internal_612_$__cuda_sm3x_div_rn_noftz_f32_slowpath,@function
        .size           $__internal_612_$__cuda_sm3x_div_rn_noftz_f32_slowpath,(.L_x_37989 - $__internal_612_$__cuda_sm3x_div_rn_noftz_f32_slowpath)
$__internal_612_$__cuda_sm3x_div_rn_noftz_f32_slowpath:
        /* <DEDUP_REMOVED lines=35> */
.L_x_36828:
        /* <DEDUP_REMOVED lines=51> */
.L_x_36835:
[----:B------:R-:W-:-:S04]  /*13d0*/  LOP3.LUT R2, R2, 0x80000000, RZ, 0xc0, !PT ;  /* 0x8000000002027812 */ /* 0x000fc800078ec0ff */
[----:B------:R-:W-:Y:S01]  /*13e0*/  LOP3.LUT R2, R2, 0x7f800000, RZ, 0xfc, !PT ;  /* 0x7f80000002027812 */ /* 0x000fe200078efcff */
[----:B------:R-:W-:Y:S06]  /*13f0*/  BRA `(.L_x_36836) ;  /* 0x0000000000047947 */ /* 0x000fec0003800000 */
.L_x_36834:
[----:B------:R-:W-:-:S07]  /*1400*/  LEA R2, R14, R2, 0x17 ;  /* 0x000000020e027211 */ /* 0x000fce00078eb8ff */
.L_x_36836:
[----:B------:R-:W-:Y:S05]  /*1410*/  BSYNC.RECONVERGENT B3 ;  /* 0x0000000000037941 */ /* 0x000fea0003800200 */
.L_x_36833:
[----:B------:R-:W-:Y:S05]  /*1420*/  BRA `(.L_x_36837) ;  /* 0x0000000000207947 */ /* 0x000fea0003800000 */
.L_x_36832:
[----:B------:R-:W-:-:S04]  /*1430*/  LOP3.LUT R2, R13, 0x80000000, R2, 0x48, !PT ;  /* 0x800000000d027812 */ /* 0x000fc800078e4802 */
[----:B------:R-:W-:Y:S01]  /*1440*/  LOP3.LUT R2, R2, 0x7f800000, RZ, 0xfc, !PT ;  /* 0x7f80000002027812 */ /* 0x000fe200078efcff */
[----:B------:R-:W-:Y:S06]  /*1450*/  BRA `(.L_x_36837) ;  /* 0x0000000000147947 */ /* 0x000fec0003800000 */
.L_x_36831:
[----:B------:R-:W-:Y:S01]  /*1460*/  LOP3.LUT R2, R13, 0x80000000, R2, 0x48, !PT ;  /* 0x800000000d027812 */ /* 0x000fe200078e4802 */
[----:B------:R-:W-:Y:S06]  /*1470*/  BRA `(.L_x_36837) ;  /* 0x00000000000c7947 */ /* 0x000fec0003800000 */
.L_x_36830:
[----:B------:R-:W0:Y:S01]  /*1480*/  MUFU.RSQ R2, -QNAN ;  /* 0xffc0000000027908 */ /* 0x000e220000001400 */
[----:B------:R-:W-:Y:S05]  /*1490*/  BRA `(.L_x_36837) ;  /* 0x0000000000047947 */ /* 0x000fea0003800000 */
.L_x_36829:
[----:B------:R-:W-:-:S07]  /*14a0*/  FADD.FTZ R2, R2, R3 ;  /* 0x0000000302027221 */ /* 0x000fce0000010000 */
.L_x_36837:
[----:B------:R-:W-:Y:S05]  /*14b0*/  BSYNC.RECONVERGENT B2 ;  /* 0x0000000000027941 */ /* 0x000fea0003800200 */
.L_x_36827:
[----:B------:R-:W-:Y:S02]  /*14c0*/  HFMA2 R15, -RZ, RZ, 0, 0 ;  /* 0x00000000ff0f7431 */ /* 0x000fe400000001ff */
[----:B------:R-:W-:-:S04]  /*14d0*/  IMAD.MOV.U32 R14, RZ, RZ, R6 ;  /* 0x000000ffff0e7224 */ /* 0x000fc800078e0006 */
[----:B0-----:R-:W-:Y:S05]  /*14e0*/  RET.REL.NODEC R14 `(_Z15SoftmaxWarpImplI24ElementwiseScaleMaskLoadIffbE11DirectStoreIffEfLi2ELi2ELi8ELi1ELb1EL9Algorithm0EEvT_T0_ll) ;  /* 0xffffffe80ec47950 */ /* 0x001fea0003c3ffff */
.L_x_36838:
        /* <DEDUP_REMOVED lines=9> */
.L_x_37989:


//--------------------- .text._Z15SoftmaxWarpImplI24ElementwiseScaleMaskLoadIffbE11DirectStoreIffEfLi2ELi2ELi8ELi1ELb0EL9Algorithm0EEvT_T0_ll --------------------------
	.section	.text._Z15SoftmaxWarpImplI24ElementwiseScaleMaskLoadIffbE11DirectStoreIffEfLi2ELi2ELi8ELi1ELb0EL9Algorithm0EEvT_T0_ll,"ax",@progbits
	.align	128
        .global         _Z15SoftmaxWarpImplI24ElementwiseScaleMaskLoadIffbE11DirectStoreIffEfLi2ELi2ELi8ELi1ELb0EL9Algorithm0EEvT_T0_ll
        .type           _Z15SoftmaxWarpImplI24ElementwiseScaleMaskLoadIffbE11DirectStoreIffEfLi2ELi2ELi8ELi1ELb0EL9Algorithm0EEvT_T0_ll,@function
        .size           _Z15SoftmaxWarpImplI24ElementwiseScaleMaskLoadIffbE11DirectStoreIffEfLi2ELi2ELi8ELi1ELb0EL9Algorithm0EEvT_T0_ll,(.L_x_37990 - _Z15SoftmaxWarpImplI24ElementwiseScaleMaskLoadIffbE11DirectStoreIffEfLi2ELi2ELi8ELi1ELb0EL9Algorithm0EEvT_T0_ll)
        .other          _Z15SoftmaxWarpImplI24ElementwiseScaleMaskLoadIffbE11DirectStoreIffEfLi2ELi2ELi8ELi1ELb0EL9Algorithm0EEvT_T0_ll,@"STO_CUDA_ENTRY STV_DEFAULT"
_Z15SoftmaxWarpImplI24ElementwiseScaleMaskLoadIffbE11DirectStoreIffEfLi2ELi2ELi8ELi1ELb0EL9Algorithm0EEvT_T0_ll:
.text._Z15SoftmaxWarpImplI24ElementwiseScaleMaskLoadIffbE11DirectStoreIffEfLi2ELi2ELi8ELi1ELb0EL9Algorithm0EEvT_T0_ll:
        /* <DEDUP_REMOVED lines=26> */
.L_x_36839:
        /* <DEDUP_REMOVED lines=15> */
.L_x_36846:
        /* <DEDUP_REMOVED lines=67> */
.L_x_36854:
        /* <DEDUP_REMOVED lines=11> */
[----:B------:R-:W-:Y:S05]  /*0770*/  CALL.REL.NOINC `($__internal_613_$__cuda_sm3x_div_rn_noftz_f32_slowpath) ;  /* 0x00000004008c7944 */ /* 0x000fea0003c00000 */
[----:B------:R-:W-:-:S07]  /*0780*/  IMAD.MOV.U32 R12, RZ, RZ, R2 ;  /* 0x000000ffff0c7224 */ /* 0x000fce00078e0002 */
.L_x_36843:
[----:B------:R-:W-:Y:S05]  /*0790*/  BSYNC.RECONVERGENT B1 ;  /* 0x0000000000017941 */ /* 0x000fea0003800200 */
.L_x_36842:
        /* <DEDUP_REMOVED lines=11> */
[----:B------:R-:W-:Y:S05]  /*0850*/  CALL.REL.NOINC `($__internal_613_$__cuda_sm3x_div_rn_noftz_f32_slowpath) ;  /* 0x0000000400547944 */ /* 0x000fea0003c00000 */
[----:B------:R-:W-:-:S07]  /*0860*/  IMAD.MOV.U32 R13, RZ, RZ, R2 ;  /* 0x000000ffff0d7224 */ /* 0x000fce00078e0002 */
.L_x_36845:
[----:B------:R-:W-:Y:S05]  /*0870*/  BSYNC.RECONVERGENT B1 ;  /* 0x0000000000017941 */ /* 0x000fea0003800200 */
.L_x_36844:
        /* <DEDUP_REMOVED lines=21> */
.L_x_36840:
[----:B------:R-:W-:Y:S05]  /*09d0*/  EXIT ;  /* 0x000000000000794d */ /* 0x000fea0003800000 */
.L_x_36841:
[----:B------:R-:W-:Y:S01]  /*09e0*/  HFMA2 R12, -RZ, RZ, 0, 2.384185791015625e-07 ;  /* 0x00000004ff0c7431 */ /* 0x000fe200000001ff */
[----:B------:R-:W-:Y:S01]  /*09f0*/  BSSY B1, `(.L_x_36847) ;  /* 0x0000006000017945 */ /* 0x000fe20003800000 */
[----:B------:R-:W-:Y:S02]  /*0a00*/  IMAD.MOV.U32 R11, RZ, RZ, 0x1f ;  /* 0x0000001fff0b7424 */ /* 0x000fe400078e00ff */
[----:B------:R-:W-:-:S07]  /*0a10*/  IMAD.MOV.U32 R15, RZ, RZ, -0x1 ;  /* 0xffffffffff0f7424 */ /* 0x000fce00078e00ff */
[----:B------:R-:W-:Y:S05]  /*0a20*/  WARPSYNC.COLLECTIVE R15, `(.L_x_36848) ;  /* 0x000000000f087348 */ /* 0x000fea0003c00000 */
[----:B------:R0:W1:Y:S02]  /*0a30*/  SHFL.BFLY P6, R14, R13, R12, R11 ;  /* 0x0c00000c0d0e7389 */ /* 0x00006400000c000b */
[----:B01----:R-:W-:Y:S05]  /*0a40*/  ENDCOLLECTIVE ;  /* 0x000000000000791b */ /* 0x003fea0003800000 */
.L_x_36848:
[----:B------:R-:W-:Y:S05]  /*0a50*/  BSYNC B1 ;  /* 0x0000000000017941 */ /* 0x000fea0003800000 */
.L_x_36847:
        /* <DEDUP_REMOVED lines=9> */
.L_x_36849:
[----:B------:R-:W-:Y:S01]  /*0af0*/  IMAD.MOV.U32 R12, RZ, RZ, 0x1 ;  /* 0x00000001ff0c7424 */ /* 0x000fe200078e00ff */
[----:B------:R-:W-:-:S04]  /*0b00*/  FMNMX R0, R13, R14, !PT ;  /* 0x0000000e0d007209 */ /* 0x000fc80007800000 */
[----:B------:R-:W-:-:S07]  /*0b10*/  MOV R13, R0 ;  /* 0x00000000000d7202 */ /* 0x000fce0000000f00 */
[----:B------:R-:W-:Y:S05]  /*0b20*/  WARPSYNC.COLLECTIVE R15, `(.L_x_36850) ;  /* 0x000000000f087348 */ /* 0x000fea0003c00000 */
[----:B------:R0:W1:Y:S02]  /*0b30*/  SHFL.BFLY P6, R14, R13, R12, R11 ;  /* 0x0c00000c0d0e7389 */ /* 0x00006400000c000b */
[----:B01----:R-:W-:Y:S05]  /*0b40*/  ENDCOLLECTIVE ;  /* 0x000000000000791b */ /* 0x003fea0003800000 */
.L_x_36850:
[----:B------:R-:W-:Y:S02]  /*0b50*/  MOV R12, 0x4 ;  /* 0x00000004000c7802 */ /* 0x000fe40000000f00 */
        /* <DEDUP_REMOVED lines=24> */
.L_x_36851:
[----:B------:R-:W-:Y:S02]  /*0ce0*/  IMAD.MOV.U32 R12, RZ, RZ, 0x2 ;  /* 0x00000002ff0c7424 */ /* 0x000fe400078e00ff */
[----:B------:R-:W-:-:S04]  /*0cf0*/  FADD R3, R13, R14 ;  /* 0x0000000e0d037221 */ /* 0x000fc80000000000 */
[----:B------:R-:W-:-:S07]  /*0d00*/  IMAD.MOV.U32 R13, RZ, RZ, R3 ;  /* 0x000000ffff0d7224 */ /* 0x000fce00078e0003 */
[----:B------:R-:W-:Y:S05]  /*0d10*/  WARPSYNC.COLLECTIVE R15, `(.L_x_36852) ;  /* 0x000000000f087348 */ /* 0x000fea0003c00000 */
[----:B------:R0:W1:Y:S02]  /*0d20*/  SHFL.BFLY P6, R14, R13, R12, R11 ;  /* 0x0c00000c0d0e7389 */ /* 0x00006400000c000b */
[----:B01----:R-:W-:Y:S05]  /*0d30*/  ENDCOLLECTIVE ;  /* 0x000000000000791b */ /* 0x003fea0003800000 */
.L_x_36852:
[----:B------:R-:W-:Y:S02]  /*0d40*/  IMAD.MOV.U32 R12, RZ, RZ, 0x1 ;  /* 0x00000001ff0c7424 */ /* 0x000fe400078e00ff */
[----:B------:R-:W-:-:S05]  /*0d50*/  FADD R6, R3, R14 ;  /* 0x0000000e03067221 */ /* 0x000fca0000000000 */
[----:B------:R-:W-:-:S07]  /*0d60*/  MOV R13, R6 ;  /* 0x00000006000d7202 */ /* 0x000fce0000000f00 */
[----:B------:R-:W-:Y:S05]  /*0d70*/  WARPSYNC.COLLECTIVE R15, `(.L_x_36853) ;  /* 0x000000000f087348 */ /* 0x000fea0003c00000 */
[----:B------:R0:W1:Y:S02]  /*0d80*/  SHFL.BFLY P6, R14, R13, R12, R11 ;  /* 0x0c00000c0d0e7389 */ /* 0x00006400000c000b */
[----:B01----:R-:W-:Y:S05]  /*0d90*/  ENDCOLLECTIVE ;  /* 0x000000000000791b */ /* 0x003fea0003800000 */
.L_x_36853:
[----:B------:R-:W-:Y:S05]  /*0da0*/  BRA `(.L_x_36854) ;  /* 0xfffffff800447947 */ /* 0x000fea000383ffff */
        .weak           $__internal_613_$__cuda_sm3x_div_rn_noftz_f32_slowpath
        .type           $__internal_613_$__cuda_sm3x_div_rn_noftz_f32_slowpath,@function
        .size           $__internal_613_$__cuda_sm3x_div_rn_noftz_f32_slowpath,(.L_x_37990 - $__internal_613_$__cuda_sm3x_div_rn_noftz_f32_slowpath)
$__internal_613_$__cuda_sm3x_div_rn_noftz_f32_slowpath:
        /* <DEDUP_REMOVED lines=35> */
.L_x_36856:
        /* <DEDUP_REMOVED lines=51> */
.L_x_36863:
[----:B------:R-:W-:-:S04]  /*1310*/  LOP3.LUT R2, R2, 0x80000000, RZ, 0xc0, !PT ;  /* 0x8000000002027812 */ /* 0x000fc800078ec0ff */
[----:B------:R-:W-:Y:S01]  /*1320*/  LOP3.LUT R2, R2, 0x7f800000, RZ, 0xfc, !PT ;  /* 0x7f80000002027812 */ /* 0x000fe200078efcff */
[----:B------:R-:W-:Y:S06]  /*1330*/  BRA `(.L_x_36864) ;  /* 0x0000000000047947 */ /* 0x000fec0003800000 */
.L_x_36862:
[----:B------:R-:W-:-:S07]  /*1340*/  LEA R2, R14, R2, 0x17 ;  /* 0x000000020e027211 */ /* 0x000fce00078eb8ff */
.L_x_36864:
[----:B------:R-:W-:Y:S05]  /*1350*/  BSYNC.RECONVERGENT B3 ;  /* 0x0000000000037941 */ /* 0x000fea0003800200 */
.L_x_36861:
[----:B------:R-:W-:Y:S05]  /*1360*/  BRA `(.L_x_36865) ;  /* 0x0000000000207947 */ /* 0x000fea0003800000 */
.L_x_36860:
[----:B------:R-:W-:-:S04]  /*1370*/  LOP3.LUT R2, R13, 0x80000000, R2, 0x48, !PT ;  /* 0x800000000d027812 */ /* 0x000fc800078e4802 */
[----:B------:R-:W-:Y:S01]  /*1380*/  LOP3.LUT R2, R2, 0x7f800000, RZ, 0xfc, !PT ;  /* 0x7f80000002027812 */ /* 0x000fe200078efcff */
[----:B------:R-:W-:Y:S06]  /*1390*/  BRA `(.L_x_36865) ;  /* 0x0000000000147947 */ /* 0x000fec0003800000 */
.L_x_36859:
[----:B------:R-:W-:Y:S01]  /*13a0*/  LOP3.LUT R2, R13, 0x80000000, R2, 0x48, !PT ;  /* 0x800000000d027812 */ /* 0x000fe200078e4802 */
[----:B------:R-:W-:Y:S06]  /*13b0*/  BRA `(.L_x_36865) ;  /* 0x00000000000c7947 */ /* 0x000fec0003800000 */
.L_x_36858:
[----:B------:R-:W0:Y:S01]  /*13c0*/  MUFU.RSQ R2, -QNAN ;  /* 0xffc0000000027908 */ /* 0x000e220000001400 */
[----:B------:R-:W-:Y:S05]  /*13d0*/  BRA `(.L_x_36865) ;  /* 0x0000000000047947 */ /* 0x000fea0003800000 */
.L_x_36857:
[----:B------:R-:W-:-:S07]  /*13e0*/  FADD.FTZ R2, R2, R3 ;  /* 0x0000000302027221 */ /* 0x000fce0000010000 */
.L_x_36865:
[----:B------:R-:W-:Y:S05]  /*13f0*/  BSYNC.RECONVERGENT B2 ;  /* 0x0000000000027941 */ /* 0x000fea0003800200 */
.L_x_36855:
[----:B------:R-:W-:Y:S02]  /*1400*/  HFMA2 R15, -RZ, RZ, 0, 0 ;  /* 0x00000000ff0f7431 */ /* 0x000fe400000001ff */
[----:B------:R-:W-:-:S04]  /*1410*/  IMAD.MOV.U32 R14, RZ, RZ, R6 ;  /* 0x000000ffff0e7224 */ /* 0x000fc800078e0006 */
[----:B0-----:R-:W-:Y:S05]  /*1420*/  RET.REL.NODEC R14 `(_Z15SoftmaxWarpImplI24ElementwiseScaleMaskLoadIffbE11DirectStoreIffEfLi2ELi2ELi8ELi1ELb0EL9Algorithm0EEvT_T0_ll) ;  /* 0xffffffe80ef47950 */ /* 0x001fea0003c3ffff */
.L_x_36866:
        /* <DEDUP_REMOVED lines=13> */
.L_x_37990:


//--------------------- .text._Z15SoftmaxWarpImplI24ElementwiseScaleMaskLoadIffbE11DirectStoreIffEfLi2ELi2ELi8ELi2ELb1EL9Algorithm0EEvT_T0_ll --------------------------
	.section	.text._Z15SoftmaxWarpImplI24ElementwiseScaleMaskLoadIffbE11DirectStoreIffEfLi2ELi2ELi8ELi2ELb1EL9Algorithm0EEvT_T0_ll,"ax",@progbits
	.align	128
        .global         _Z15SoftmaxWarpImplI24ElementwiseScaleMaskLoadIffbE11DirectStoreIffEfLi2ELi2ELi8ELi2ELb1EL9Algorithm0EEvT_T0_ll
        .type           _Z15SoftmaxWarpImplI24ElementwiseScaleMaskLoadIffbE11DirectStoreIffEfLi2ELi2ELi8ELi2ELb1EL9Algorithm0EEvT_T0_ll,@function
        .size           _Z15SoftmaxWarpImplI24ElementwiseScaleMaskLoadIffbE11DirectStoreIffEfLi2ELi2ELi8ELi2ELb1EL9Algorithm0EEvT_T0_ll,(.L_x_37991 - _Z15SoftmaxWarpImplI24ElementwiseScaleMaskLoadIffbE11DirectStoreIffEfLi2ELi2ELi8ELi2ELb1EL9Algorithm0EEvT_T0_ll)
        .other          _Z15SoftmaxWarpImplI24ElementwiseScaleMaskLoadIffbE11DirectStoreIffEfLi2ELi2ELi8ELi2ELb1EL9Algorithm0EEvT_T0_ll,@"STO_CUDA_ENTRY STV_DEFAULT"
_Z15SoftmaxWarpImplI24ElementwiseScaleMaskLoadIffbE11DirectStoreIffEfLi2ELi2ELi8ELi2ELb1EL9Algorithm0EEvT_T0_ll:
.text._Z15SoftmaxWarpImplI24ElementwiseScaleMaskLoadIffbE11DirectStoreIffEfLi2ELi2ELi8ELi2ELb1EL9Algorithm0EEvT_T0_ll:
        /* <DEDUP_REMOVED lines=27> */
.L_x_36867:
        /* <DEDUP_REMOVED lines=19> */
.L_x_36886:
[----:B------:R-:W-:Y:S01]  /*02e0*/  ISETP.GE.U32.AND P0, PT, R10, UR44, PT ;  /* 0x0000002c0a007c0c */ /* 0x000fe2000bf06070 */
[----:B------:R-:W-:Y:S01]  /*02f0*/  BSSY.RECONVERGENT B1, `(.L_x_36869) ;  /* 0x0000023000017945 */ /* 0x000fe20003800200 */
[----:B------:R-:W-:Y:S01]  /*0300*/  MOV R23, 0xff800000 ;  /* 0xff80000000177802 */ /* 0x000fe20000000f00 */
[----:B------:R-:W-:Y:S01]  /*0310*/  IMAD.MOV.U32 R22, RZ, RZ, -0x800000 ;  /* 0xff800000ff167424 */ /* 0x000fe200078e00ff */
[----:B------:R-:W-:Y:S01]  /*0320*/  ISETP.GE.AND.EX P0, PT, RZ, UR45, PT, P0 ;  /* 0x0000002dff007c0c */ /* 0x000fe2000bf06300 */
[----:B------:R-:W-:Y:S01]  /*0330*/  IMAD.MOV.U32 R5, RZ, RZ, -0x800000 ;  /* 0xff800000ff057424 */ /* 0x000fe200078e00ff */
[----:B------:R-:W-:Y:S01]  /*0340*/  MOV R19, 0xff800000 ;  /* 0xff80000000137802 */ /* 0x000fe20000000f00 */
[----:B0-----:R-:W-:Y:S01]  /*0350*/  IMAD.MOV.U32 R13, RZ, RZ, -0x800000 ;  /* 0xff800000ff0d7424 */ /* 0x001fe200078e00ff */
[----:B------:R-:W-:-:S09]  /*0360*/  MOV R2, 0xff800000 ;  /* 0xff80000000027802 */ /* 0x000fd20000000f00 */
[----:B------:R-:W-:Y:S05]  /*0370*/  @P0 BRA `(.L_x_36870) ;  /* 0x0000000000680947 */ /* 0x000fea0003800000 */
[----:B------:R-:W-:Y:S02]  /*0380*/  HFMA2 R11, -RZ, RZ, 0, 0 ;  /* 0x00000000ff0b7431 */ /* 0x000fe400000001ff */
[----:B------:R-:W-:Y:S01]  /*0390*/  IMAD R0, R18, UR46, RZ ;  /* 0x0000002e12007c24 */ /* 0x000fe2000f8e02ff */
[----:B-1----:R-:W-:Y:S02]  /*03a0*/  R2UR UR4, R16 ;  /* 0x00000000100472ca */ /* 0x002fe400000e0000 */
[----:B------:R-:W-:Y:S01]  /*03b0*/  R2UR UR5, R17 ;  /* 0x00000000110572ca */ /* 0x000fe200000e0000 */
[C---:B------:R-:W-:Y:S02]  /*03c0*/  IMAD R3, R21.reuse, UR47, R0 ;  /* 0x0000002f15037c24 */ /* 0x040fe4000f8e0200 */
[----:B------:R-:W-:-:S04]  /*03d0*/  IMAD.WIDE.U32 R12, R21, UR46, R10 ;  /* 0x0000002e150c7c25 */ /* 0x000fc8000f8e000a */
[----:B------:R-:W-:Y:S01]  /*03e0*/  IMAD.IADD R3, R13, 0x1, R3 ;  /* 0x000000010d037824 */ /* 0x000fe200078e0203 */
        /* <DEDUP_REMOVED lines=13> */
[----:B------:R-:W-:Y:S02]  /*04c0*/  ISETP.NE.AND P1, PT, R3, RZ, PT ;  /* 0x000000ff0300720c */ /* 0x000fe40003f25270 */
[----:B0-----:R-:W-:Y:S01]  /*04d0*/  MOV R23, UR4 ;  /* 0x0000000400177c02 */ /* 0x001fe20008000f00 */
[----:B----4-:R-:W-:-:S10]  /*04e0*/  FMUL R22, R0, UR50 ;  /* 0x0000003200167c20 */ /* 0x010fd40008400000 */
[----:B------:R-:W0:Y:S01]  /*04f0*/  @!P1 LDC R22, c[0x0][0x398] ;  /* 0x0000e600ff169b82 */ /* 0x000e220000000800 */
[----:B-----5:R-:W-:-:S05]  /*0500*/  @P2 FMUL R23, R4, UR50 ;  /* 0x0000003204172c20 */ /* 0x020fca0008400000 */
[----:B0-----:R-:W-:-:S07]  /*0510*/  FMNMX3 R13, R22, -INF , R23, !PT ;  /* 0xff800000160d7876 */ /* 0x001fce0007800017 */
.L_x_36870:
[----:B------:R-:W-:Y:S05]  /*0520*/  BSYNC.RECONVERGENT B1 ;  /* 0x0000000000017941 */ /* 0x000fea0003800200 */
.L_x_36869:
[----:B------:R-:W-:Y:S04]  /*0530*/  BSSY.RECONVERGENT B1, `(.L_x_36871) ;  /* 0x0000022000017945 */ /* 0x000fe80003800200 */
[----:B------:R-:W-:Y:S05]  /*0540*/  @P0 BRA `(.L_x_36872) ;  /* 0x0000000000800947 */ /* 0x000fea0003800000 */
[----:B--2---:R-:W-:Y:S01]  /*0550*/  IMAD.WIDE.U32 R2, R21, UR46, R8 ;  /* 0x0000002e15027c25 */ /* 0x004fe2000f8e0008 */
[----:B-1----:R-:W-:Y:S02]  /*0560*/  R2UR UR4, R16 ;  /* 0x00000000100472ca */ /* 0x002fe400000e0000 */
[----:B------:R-:W-:Y:S01]  /*0570*/  R2UR UR5, R17 ;  /* 0x00000000110572ca */ /* 0x000fe200000e0000 */
[----:B------:R-:W-:Y:S01]  /*0580*/  IMAD R0, R18, UR46, RZ ;  /* 0x0000002e12007c24 */ /* 0x000fe2000f8e02ff */
[----:B------:R-:W-:-:S03]  /*0590*/  IADD3 R4, P1, PT, R10, R2, RZ ;  /* 0x000000020a047210 */ /* 0x000fc60007f3e0ff */
[----:B------:R-:W-:-:S04]  /*05a0*/  IMAD R5, R21, UR47, R0 ;  /* 0x0000002f15057c24 */ /* 0x000fc8000f8e0200 */
[----:B------:R-:W-:-:S05]  /*05b0*/  IMAD.X R3, R5, 0x1, R3, P1 ;  /* 0x0000000105037824 */ /* 0x000fca00008e0603 */
        /* <DEDUP_REMOVED lines=25> */
.L_x_36872:
[----:B------:R-:W-:Y:S05]  /*0750*/  BSYNC.RECONVERGENT B1 ;  /* 0x0000000000017941 */ /* 0x000fea0003800200 */
.L_x_36871:
[----:B------:R-:W-:-:S03]  /*0760*/  UMOV UR4, 0xffffffff ;  /* 0xffffffff00047882 */ /* 0x000fc60000000000 */
[----:B------:R-:W-:Y:S05]  /*0770*/  BRA.DIV UR4, `(.L_x_36873) ;  /* 0x0000000a047c7947 */ /* 0x000fea000b800000 */
[----:B------:R-:W0:Y:S01]  /*0780*/  SHFL.BFLY PT, R14, R13, 0x4, 0x1f ;  /* 0x0c801f000d0e7f89 */ /* 0x000e2200000e0000 */
[----:B------:R-:W-:-:S03]  /*0790*/  IMAD.MOV.U32 R11, RZ, RZ, 0x3bbb989d ;  /* 0x3bbb989dff0b7424 */ /* 0x000fc600078e00ff */
[----:B------:R-:W4:Y:S01]  /*07a0*/  SHFL.BFLY PT, R25, R2, 0x4, 0x1f ;  /* 0x0c801f0002197f89 */ /* 0x000f2200000e0000 */
[----:B0-----:R-:W-:Y:S02]  /*07b0*/  FMNMX R13, R14, R13, !PT ;  /* 0x0000000d0e0d7209 */ /* 0x001fe40007800000 */
[----:B----4-:R-:W-:-:S03]  /*07c0*/  FMNMX R25, R25, R2, !PT ;  /* 0x0000000219197209 */ /* 0x010fc60007800000 */
[----:B------:R-:W0:Y:S01]  /*07d0*/  SHFL.BFLY PT, R14, R13, 0x2, 0x1f ;  /* 0x0c401f000d0e7f89 */ /* 0x000e2200000e0000 */
[----:B------:R-:W-:-:S03]  /*07e0*/  HFMA2 R2, -RZ, RZ, 3.7421875, 0 ;  /* 0x437c0000ff027431 */ /* 0x000fc600000001ff */
        /* <DEDUP_REMOVED lines=29> */
[----:B------:R-:W-:Y:S01]  /*09c0*/  SHF.L.U32 R2, R3, 0x17, RZ ;  /* 0x0000001703027819 */ /* 0x000fe200000006ff */
[----:B------:R-:W-:Y:S01]  /*09d0*/  FFMA R19, R0, 1.925963033500011079e-08, R19 ;  /* 0x32a5706000137823 */ /* 0x000fe20000000013 */
[----:B------:R-:W0:Y:S01]  /*09e0*/  MUFU.EX2 R13, R13 ;  /* 0x0000000d000d7308 */ /* 0x000e220000000800 */
[----:B------:R-:W-:Y:S01]  /*09f0*/  FFMA R23, R14, 1.925963033500011079e-08, R23 ;  /* 0x32a570600e177823 */ /* 0x000fe20000000017 */
[----:B------:R-:W-:Y:S01]  /*0a00*/  IMAD.SHL.U32 R0, R4, 0x800000, RZ ;  /* 0x0080000004007824 */ /* 0x000fe200078e00ff */
[----:B------:R-:W-:Y:S01]  /*0a10*/  SHF.L.U32 R3, R11, 0x17, RZ ;  /* 0x000000170b037819 */ /* 0x000fe200000006ff */
[----:B------:R-:W-:-:S04]  /*0a20*/  IMAD.SHL.U32 R4, R5, 0x800000, RZ ;  /* 0x0080000005047824 */ /* 0x000fc800078e00ff */
        /* <DEDUP_REMOVED lines=22> */
.L_x_36900:
        /* <DEDUP_REMOVED lines=11> */
[----:B-123--:R-:W-:Y:S05]  /*0c40*/  CALL.REL.NOINC `($__internal_614_$__cuda_sm3x_div_rn_noftz_f32_slowpath) ;  /* 0x0000000c00387944 */ /* 0x00efea0003c00000 */
[----:B------:R-:W-:-:S07]  /*0c50*/  IMAD.MOV.U32 R12, RZ, RZ, R13 ;  /* 0x000000ffff0c7224 */ /* 0x000fce00078e000d */
.L_x_36875:
[----:B------:R-:W-:Y:S05]  /*0c60*/  BSYNC.RECONVERGENT B1 ;  /* 0x0000000000017941 */ /* 0x000fea0003800200 */
.L_x_36874:
        /* <DEDUP_REMOVED lines=9> */
[----:B------:R-:W-:Y:S02]  /*0d00*/  MOV R0, R2 ;  /* 0x0000000200007202 */ /* 0x000fe40000000f00 */
[----:B------:R-:W-:-:S07]  /*0d10*/  MOV R14, 0xd30 ;  /* 0x00000d30000e7802 */ /* 0x000fce0000000f00 */
[----:B-123--:R-:W-:Y:S05]  /*0d20*/  CALL.REL.NOINC `($__internal_614_$__cuda_sm3x_div_rn_noftz_f32_slowpath) ;  /* 0x0000000c00007944 */ /* 0x00efea0003c00000 */
.L_x_36877:
[----:B------:R-:W-:Y:S05]  /*0d30*/  BSYNC.RECONVERGENT B1 ;  /* 0x0000000000017941 */ /* 0x000fea0003800200 */
.L_x_36876:
        /* <DEDUP_REMOVED lines=8> */
[----:B------:R-:W-:Y:S01]  /*0dc0*/  IMAD.MOV.U32 R11, RZ, RZ, RZ ;  /* 0x000000ffff0b7224 */ /* 0x000fe200078e00ff */
[----:B------:R-:W-:Y:S01]  /*0dd0*/  R2UR UR4, R16 ;  /* 0x00000000100472ca */ /* 0x000fe200000e0000 */
[----:B------:R-:W-:Y:S01]  /*0de0*/  IMAD R22, R18, UR42, RZ ;  /* 0x0000002a12167c24 */ /* 0x000fe2000f8e02ff */
[----:B------:R-:W-:Y:S01]  /*0df0*/  R2UR UR5, R17 ;  /* 0x00000000110572ca */ /* 0x000fe200000e0000 */
[----:B------:R-:W-:-:S04]  /*0e00*/  IMAD.WIDE.U32 R14, R21, UR42, R10 ;  /* 0x0000002a150e7c25 */ /* 0x000fc8000f8e000a */
[----:B------:R-:W-:Y:S01]  /*0e10*/  IMAD R11, R21, UR43, R22 ;  /* 0x0000002b150b7c24 */ /* 0x000fe2000f8e0216 */
[----:B------:R-:W-:-:S04]  /*0e20*/  LEA R22, P2, R14, UR40, 0x2 ;  /* 0x000000280e167c11 */ /* 0x000fc8000f8410ff */
[----:B------:R-:W-:-:S04]  /*0e30*/  IADD3 R11, PT, PT, R15, R11, RZ ;  /* 0x0000000b0f0b7210 */ /* 0x000fc80007ffe0ff */
[----:B------:R-:W-:-:S05]  /*0e40*/  LEA.HI.X R23, R14, UR41, R11, 0x2, P2 ;  /* 0x000000290e177c11 */ /* 0x000fca00090f140b */
[----:B------:R0:W-:Y:S02]  /*0e50*/  STG.E.64 desc[UR4][R22.64], R12 ;  /* 0x0000000c16007986 */ /* 0x0001e4000c101b04 */
.L_x_36879:
[----:B------:R-:W-:Y:S05]  /*0e60*/  BSYNC.RECONVERGENT B1 ;  /* 0x0000000000017941 */ /* 0x000fea0003800200 */
.L_x_36878:
[----:B------:R-:W-:Y:S01]  /*0e70*/  BSSY.RECONVERGENT B1, `(.L_x_36880) ;  /* 0x0000008000017945 */ /* 0x000fe20003800200 */
[----:B0-----:R-:W-:-:S03]  /*0e80*/  FFMA R12, R5, R2, R0 ;  /* 0x00000002050c7223 */ /* 0x001fc60000000000 */
[----:B------:R-:W-:Y:S05]  /*0e90*/  @!P1 BRA `(.L_x_36881) ;  /* 0x0000000000149947 */ /* 0x000fea0003800000 */
[----:B------:R-:W-:Y:S01]  /*0ea0*/  IMAD.MOV.U32 R0, RZ, RZ, R4 ;  /* 0x000000ffff007224 */ /* 0x000fe200078e0004 */
[----:B------:R-:W-:Y:S02]  /*0eb0*/  MOV R19, R26 ;  /* 0x0000001a00137202 */ /* 0x000fe40000000f00 */
[----:B------:R-:W-:-:S07]  /*0ec0*/  MOV R14, 0xee0 ;  /* 0x00000ee0000e7802 */ /* 0x000fce0000000f00 */
[----:B--23--:R-:W-:Y:S05]  /*0ed0*/  CALL.REL.NOINC `($__internal_614_$__cuda_sm3x_div_rn_noftz_f32_slowpath) ;  /* 0x0000000800947944 */ /* 0x00cfea0003c00000 */
[----:B------:R-:W-:-:S07]  /*0ee0*/  IMAD.MOV.U32 R12, RZ, RZ, R13 ;  /* 0x000000ffff0c7224 */ /* 0x000fce00078e000d */
.L_x_36881:
[----:B------:R-:W-:Y:S05]  /*0ef0*/  BSYNC.RECONVERGENT B1 ;  /* 0x0000000000017941 */ /* 0x000fea0003800200 */
.L_x_36880:
        /* <DEDUP_REMOVED lines=12> */
[----:B--23--:R-:W-:Y:S05]  /*0fc0*/  CALL.REL.NOINC `($__internal_614_$__cuda_sm3x_div_rn_noftz_f32_slowpath) ;  /* 0x0000000800587944 */ /* 0x00cfea0003c00000 */
.L_x_36883:
[----:B------:R-:W-:Y:S05]  /*0fd0*/  BSYNC.RECONVERGENT B1 ;  /* 0x0000000000017941 */ /* 0x000fea0003800200 */
.L_x_36882:
        /* <DEDUP_REMOVED lines=17> */
.L_x_36885:
[----:B------:R-:W-:Y:S05]  /*10f0*/  BSYNC.RECONVERGENT B1 ;  /* 0x0000000000017941 */ /* 0x000fea0003800200 */
.L_x_36884:
[----:B------:R-:W-:-:S04]  /*1100*/  IADD3 R21, P0, PT, R20, R21, RZ ;  /* 0x0000001514157210 */ /* 0x000fc80007f1e0ff */
[----:B------:R-:W-:Y:S02]  /*1110*/  LEA.HI.X.SX32 R18, R20, R18, 0x1, P0 ;  /* 0x0000001214127211 */ /* 0x000fe400000f0eff */
[----:B------:R-:W-:-:S04]  /*1120*/  ISETP.GE.U32.AND P0, PT, R21, UR48, PT ;  /* 0x0000003015007c0c */ /* 0x000fc8000bf06070 */
[----:B------:R-:W-:-:S13]  /*1130*/  ISETP.GE.AND.EX P0, PT, R18, UR49, PT, P0 ;  /* 0x0000003112007c0c */ /* 0x000fda000bf06300 */
[----:B------:R-:W-:Y:S05]  /*1140*/  @!P0 BRA `(.L_x_36886) ;  /* 0xfffffff000648947 */ /* 0x000fea000383ffff */
[----:B------:R-:W-:Y:S05]  /*1150*/  BSYNC B0 ;  /* 0x0000000000007941 */ /* 0x000fea0003800000 */
.L_x_36868:
[----:B------:R-:W-:Y:S05]  /*1160*/  EXIT ;  /* 0x000000000000794d */ /* 0x000fea0003800000 */
.L_x_36873:
[----:B------:R-:W-:Y:S01]  /*1170*/  HFMA2 R11, -RZ, RZ, 0, 1.847743988037109375e-06 ;  /* 0x0000001fff0b7431 */ /* 0x000fe200000001ff */
[----:B------:R-:W-:Y:S01]  /*1180*/  BSSY B1, `(.L_x_36887) ;  /* 0x0000006000017945 */ /* 0x000fe20003800000 */
[----:B------:R-:W-:Y:S02]  /*1190*/  IMAD.MOV.U32 R12, RZ, RZ, 0x4 ;  /* 0x00000004ff0c7424 */ /* 0x000fe400078e00ff */
[----:B------:R-:W-:-:S07]  /*11a0*/  IMAD.MOV.U32 R15, RZ, RZ, -0x1 ;  /* 0xffffffffff0f7424 */ /* 0x000fce00078e00ff */
[----:B-123--:R-:W-:Y:S05]  /*11b0*/  WARPSYNC.COLLECTIVE R15, `(.L_x_36888) ;  /* 0x000000000f087348 */ /* 0x00efea0003c00000 */
[----:B------:R0:W4:Y:S02]  /*11c0*/  SHFL.BFLY P6, R14, R13, R12, R11 ;  /* 0x0c00000c0d0e7389 */ /* 0x00012400000c000b */
[----:B01234-:R-:W-:Y:S05]  /*11d0*/  ENDCOLLECTIVE ;  /* 0x000000000000791b */ /* 0x01ffea0003800000 */
.L_x_36888:
[----:B------:R-:W-:Y:S05]  /*11e0*/  BSYNC B1 ;  /* 0x0000000000017941 */ /* 0x000fea0003800000 */
.L_x_36887:
[----:B------:R-:W-:Y:S01]  /*11f0*/  FMNMX R13, R14, R13, !PT ;  /* 0x0000000d0e0d7209 */ /* 0x000fe20007800000 */
[----:B------:R-:W-:Y:S01]  /*1200*/  IMAD.MOV.U32 R11, RZ, RZ, 0x1f ;  /* 0x0000001fff0b7424 */ /* 0x000fe200078e00ff */
[----:B------:R-:W-:Y:S02]  /*1210*/  MOV R12, 0x2 ;  /* 0x00000002000c7802 */ /* 0x000fe40000000f00 */
[----:B------:R-:W-:-:S07]  /*1220*/  MOV R15, 0xffffffff ;  /* 0xffffffff000f7802 */ /* 0x000fce0000000f00 */
[----:B------:R-:W-:Y:S05]  /*1230*/  WARPSYNC.COLLECTIVE R15, `(.L_x_36889) ;  /* 0x000000000f087348 */ /* 0x000fea0003c00000 */
[----:B------:R0:W1:Y:S02]  /*1240*/  SHFL.BFLY P6, R14, R13, R12, R11 ;  /* 0x0c00000c0d0e7389 */ /* 0x00006400000c000b */
[----:B01----:R-:W-:Y:S05]  /*1250*/  ENDCOLLECTIVE ;  /* 0x000000000000791b */ /* 0x003fea0003800000 */
.L_x_36889:
[----:B------:R-:W-:Y:S01]  /*1260*/  HFMA2 R12, -RZ, RZ, 0, 5.9604644775390625e-08 ;  /* 0x00000001ff0c7431 */ /* 0x000fe200000001ff */
[----:B------:R-:W-:-:S05]  /*1270*/  FMNMX R3, R13, R14, !PT ;  /* 0x0000000e0d037209 */ /* 0x000fca0007800000 */
[----:B------:R-:W-:-:S07]  /*1280*/  IMAD.MOV.U32 R13, RZ, RZ, R3 ;  /* 0x000000ffff0d7224 */ /* 0x000fce00078e0003 */
[----:B------:R-:W-:Y:S05]  /*1290*/  WARPSYNC.COLLECTIVE R15, `(.L_x_36890) ;  /* 0x000000000f087348 */ /* 0x000fea0003c00000 */
[----:B------:R0:W1:Y:S02]  /*12a0*/  SHFL.BFLY P6, R14, R13, R12, R11 ;  /* 0x0c00000c0d0e7389 */ /* 0x00006400000c000b */
[----:B01----:R-:W-:Y:S05]  /*12b0*/  ENDCOLLECTIVE ;  /* 0x000000000000791b */ /* 0x003fea0003800000 */
.L_x_36890:
[----:B------:R-:W-:Y:S01]  /*12c0*/  MOV R13, R2 ;  /* 0x00000002000d7202 */ /* 0x000fe20000000f00 */
[----:B------:R-:W-:Y:S02]  /*12d0*/  IMAD.MOV.U32 R12, RZ, RZ, 0x4 ;  /* 0x00000004ff0c7424 */ /* 0x000fe400078e00ff */
[----:B------:R-:W-:-:S07]  /*12e0*/  IMAD.MOV.U32 R4, RZ, RZ, R14 ;  /* 0x000000ffff047224 */ /* 0x000fce00078e000e */
[----:B------:R-:W-:Y:S05]  /*12f0*/  WARPSYNC.COLLECTIVE R15, `(.L_x_36891) ;  /* 0x000000000f087348 */ /* 0x000fea0003c00000 */
[----:B------:R0:W1:Y:S02]  /*1300*/  SHFL.BFLY P6, R14, R13, R12, R11 ;  /* 0x0c00000c0d0e7389 */ /* 0x00006400000c000b */
[----:B01----:R-:W-:Y:S05]  /*1310*/  ENDCOLLECTIVE ;  /* 0x000000000000791b */ /* 0x003fea0003800000 */
.L_x_36891:
[----:B------:R-:W-:Y:S01]  /*1320*/  FMNMX R4, R3, R4, !PT ;  /* 0x0000000403047209 */ /* 0x000fe20007800000 */
[----:B------:R-:W-:-:S04]  /*1330*/  HFMA2 R3, -RZ, RZ, 0.96630859375, -0.0022525787353515625 ;  /* 0x3bbb989dff037431 */ /* 0x000fc800000001ff */
[----:B------:R-:W-:Y:S01]  /*1340*/  FADD R22, -R4, R22 ;  /* 0x0000001604167221 */ /* 0x000fe20000000100 */
[----:B------:R-:W-:Y:S01]  /*1350*/  HFMA2 R12, -RZ, RZ, 0, 1.1920928955078125e-07 ;  /* 0x00000002ff0c7431 */ /* 0x000fe200000001ff */
[----:B------:R-:W-:-:S04]  /*1360*/  MOV R25, R14 ;  /* 0x0000000e00197202 */ /* 0x000fc80000000f00 */
[----:B------:R-:W-:Y:S01]  /*1370*/  FMNMX R25, R25, R2, !PT ;  /* 0x0000000219197209 */ /* 0x000fe20007800000 */
[----:B------:R-:W-:Y:S01]  /*1380*/  FADD R2, -R4, R23 ;  /* 0x0000001704027221 */ /* 0x000fe20000000100 */
[----:B------:R-:W-:Y:S02]  /*1390*/  IMAD.MOV.U32 R4, RZ, RZ, 0x437c0000 ;  /* 0x437c0000ff047424 */ /* 0x000fe400078e00ff */
[----:B------:R-:W-:Y:S01]  /*13a0*/  FFMA.SAT R23, R22, R3, 0.5 ;  /* 0x3f00000016177423 */ /* 0x000fe20000002003 */
[----:B------:R-:W-:-:S03]  /*13b0*/  IMAD.MOV.U32 R13, RZ, RZ, R25 ;  /* 0x000000ffff0d7224 */ /* 0x000fc600078e0019 */
[----:B------:R-:W-:-:S07]  /*13c0*/  FFMA.RM R23, R23, R4, 12582913 ;  /* 0x4b40000117177423 */ /* 0x000fce0000004004 */
[----:B------:R-:W-:Y:S05]  /*13d0*/  WARPSYNC.COLLECTIVE R15, `(.L_x_36892) ;  /* 0x000000000f087348 */ /* 0x000fea0003c00000 */
[----:B------:R0:W1:Y:S02]  /*13e0*/  SHFL.BFLY P6, R14, R13, R12, R11 ;  /* 0x0c00000c0d0e7389 */ /* 0x00006400000c000b */
[----:B01----:R-:W-:Y:S05]  /*13f0*/  ENDCOLLECTIVE ;  /* 0x000000000000791b */ /* 0x003fea0003800000 */
.L_x_36892:
[----:B------:R-:W-:Y:S02]  /*1400*/  IMAD.MOV.U32 R12, RZ, RZ, 0x1 ;  /* 0x00000001ff0c7424 */ /* 0x000fe400078e00ff */
[----:B------:R-:W-:-:S05]  /*1410*/  IMAD.MOV.U32 R0, RZ, RZ, R14 ;  /* 0x000000ffff007224 */ /* 0x000fca00078e000e */
[----:B------:R-:W-:Y:S01]  /*1420*/  FMNMX R0, R25, R0, !PT ;  /* 0x0000000019007209 */ /* 0x000fe20007800000 */
[----:B------:R-:W-:-:S03]  /*1430*/  FADD R25, R23, -12583039 ;  /* 0xcb40007f17197421 */ /* 0x000fc60000000000 */
[----:B------:R-:W-:Y:S01]  /*1440*/  MOV R13, R0 ;  /* 0x00000000000d7202 */ /* 0x000fe20000000f00 */
[----:B------:R-:W-:-:S07]  /*1450*/  FFMA R25, R22, 1.4426950216293334961, -R25 ;  /* 0x3fb8aa3b16197823 */ /* 0x000fce0000000819 */
[----:B------:R-:W-:Y:S05]  /*1460*/  WARPSYNC.COLLECTIVE R15, `(.L_x_36893) ;  /* 0x000000000f087348 */ /* 0x000fea0003c00000 */
[----:B------:R0:W1:Y:S02]  /*1470*/  SHFL.BFLY P6, R14, R13, R12, R11 ;  /* 0x0c00000c0d0e7389 */ /* 0x00006400000c000b */
[----:B01----:R-:W-:Y:S05]  /*1480*/  ENDCOLLECTIVE ;  /* 0x000000000000791b */ /* 0x003fea0003800000 */
.L_x_36893:
[----:B------:R-:W-:-:S06]  /*1490*/  FFMA R25, R22, 1.925963033500011079e-08, R25 ;  /* 0x32a5706016197823 */ /* 0x000fcc0000000019 */
[----:B------:R-:W0:Y:S01]  /*14a0*/  MUFU.EX2 R25, R25 ;  /* 0x0000001900197308 */ /* 0x000e220000000800 */
[----:B------:R-:W-:Y:S01]  /*14b0*/  FFMA.SAT R11, R2, R3, 0.5 ;  /* 0x3f000000020b7423 */ /* 0x000fe20000002003 */
[----:B------:R-:W-:-:S03]  /*14c0*/  MOV R12, 0x4 ;  /* 0x00000004000c7802 */ /* 0x000fc60000000f00 */
[----:B------:R-:W-:-:S04]  /*14d0*/  FFMA.RM R11, R11, R4, 12582913 ;  /* 0x4b4000010b0b7423 */ /* 0x000fc80000004004 */
[----:B------:R-:W-:Y:S01]  /*14e0*/  FADD R13, R11, -12583039 ;  /* 0xcb40007f0b0d7421 */ /* 0x000fe20000000000 */
[----:B------:R-:W-:-:S03]  /*14f0*/  FMNMX R14, R0, R14, !PT ;  /* 0x0000000e000e7209 */ /* 0x000fc60007800000 */
[----:B------:R-:W-:Y:S01]  /*1500*/  FFMA R13, R2, 1.4426950216293334961, -R13 ;  /* 0x3fb8aa3b020d7823 */ /* 0x000fe2000000080d */
[----:B------:R-:W-:Y:S01]  /*1510*/  SHF.L.U32 R0, R23, 0x17, RZ ;  /* 0x0000001717007819 */ /* 0x000fe200000006ff */
[----:B------:R-:W-:Y:S02]  /*1520*/  FADD R24, -R14, R5 ;  /* 0x000000050e187221 */ /* 0x000fe40000000100 */
[----:B------:R-:W-:Y:S01]  /*1530*/  FFMA R22, R2, 1.925963033500011079e-08, R13 ;  /* 0x32a5706002167823 */ /* 0x000fe2000000000d */
[----:B------:R-:W-:Y:S02]  /*1540*/  IMAD.SHL.U32 R2, R11, 0x800000, RZ ;  /* 0x008000000b027824 */ /* 0x000fe400078e00ff */
[----:B0-----:R-:W-:Y:S01]  /*1550*/  FMUL R0, R0, R25 ;  /* 0x0000001900007220 */ /* 0x001fe20000400000 */
[----:B------:R-:W-:Y:S01]  /*1560*/  IMAD.MOV.U32 R11, RZ, RZ, 0x1f ;  /* 0x0000001fff0b7424 */ /* 0x000fe200078e00ff */
[----:B------:R-:W0:Y:S01]  /*1570*/  MUFU.EX2 R13, R22 ;  /* 0x00000016000d7308 */ /* 0x000e220000000800 */
[----:B------:R-:W-:Y:S01]  /*1580*/  FADD R26, -R14, R19 ;  /* 0x000000130e1a7221 */ /* 0x000fe20000000100 */
[----:B------:R-:W-:-:S03]  /*1590*/  FFMA.SAT R5, R24, R3, 0.5 ;  /* 0x3f00000018057423 */ /* 0x000fc60000002003 */
[----:B------:R-:W-:Y:S01]  /*15a0*/  FFMA.SAT R19, R26, R3, 0.5 ;  /* 0x3f0000001a137423 */ /* 0x000fe20000002003 */
[----:B------:R-:W-:-:S03]  /*15b0*/  FFMA.RM R3, R5, R4, 12582913 ;  /* 0x4b40000105037423 */ /* 0x000fc60000004004 */
[----:B------:R-:W-:Y:S01]  /*15c0*/  FFMA.RM R4, R19, R4, 12582913 ;  /* 0x4b40000113047423 */ /* 0x000fe20000004004 */
[C---:B------:R-:W-:Y:S01]  /*15d0*/  FADD R5, R3.reuse, -12583039 ;  /* 0xcb40007f03057421 */ /* 0x040fe20000000000 */
[----:B------:R-:W-:Y:S02]  /*15e0*/  SHF.L.U32 R3, R3, 0x17, RZ ;  /* 0x0000001703037819 */ /* 0x000fe400000006ff */
[----:B------:R-:W-:Y:S01]  /*15f0*/  FADD R19, R4, -12583039 ;  /* 0xcb40007f04137421 */ /* 0x000fe20000000000 */
[----:B------:R-:W-:Y:S01]  /*1600*/  FFMA R5, R24, 1.4426950216293334961, -R5 ;  /* 0x3fb8aa3b18057823 */ /* 0x000fe20000000805 */
[----:B0-----:R-:W-:Y:S01]  /*1610*/  FMUL R2, R2, R13 ;  /* 0x0000000d02027220 */ /* 0x001fe20000400000 */
[----:B------:R-:W-:Y:S02]  /*1620*/  FADD R13, RZ, R0 ;  /* 0x00000000ff0d7221 */ /* 0x000fe40000000000 */
[----:B------:R-:W-:Y:S01]  /*1630*/  FFMA R24, R24, 1.925963033500011079e-08, R5 ;  /* 0x32a5706018187823 */ /* 0x000fe20000000005 */
[----:B------:R-:W-:Y:S01]  /*1640*/  FFMA R19, R26, 1.4426950216293334961, -R19 ;  /* 0x3fb8aa3b1a137823 */ /* 0x000fe20000000813 */
[----:B------:R-:W-:-:S03]  /*1650*/  FADD R13, R13, R2 ;  /* 0x000000020d0d7221 */ /* 0x000fc60000000000 */
[----:B------:R-:W-:Y:S01]  /*1660*/  FFMA R26, R26, 1.925963033500011079e-08, R19 ;  /* 0x32a570601a1a7823 */ /* 0x000fe20000000013 */
[----:B------:R-:W0:Y:S01]  /*1670*/  MUFU.EX2 R24, R24 ;  /* 0x0000001800187308 */ /* 0x000e220000000800 */
[----:B------:R-:W-:-:S07]  /*1680*/  IMAD.SHL.U32 R19, R4, 0x800000, RZ ;  /* 0x0080000004137824 */ /* 0x000fce00078e00ff */
[----:B0-----:R-:W-:Y:S05]  /*1690*/  WARPSYNC.COLLECTIVE R15, `(.L_x_36894) ;  /* 0x000000000f087348 */ /* 0x001fea0003c00000 */
[----:B------:R1:W2:Y:S02]  /*16a0*/  SHFL.BFLY P6, R14, R13, R12, R11 ;  /* 0x0c00000c0d0e7389 */ /* 0x0002a400000c000b */
[----:B012---:R-:W-:Y:S05]  /*16b0*/  ENDCOLLECTIVE ;  /* 0x000000000000791b */ /* 0x007fea0003800000 */
.L_x_36894:
[----:B------:R-:W0:Y:S01]  /*16c0*/  MUFU.EX2 R26, R26 ;  /* 0x0000001a001a7308 */ /* 0x000e220000000800 */
[----:B------:R-:W-:Y:S02]  /*16d0*/  IMAD.MOV.U32 R12, RZ, RZ, 0x2 ;  /* 0x00000002ff0c7424 */ /* 0x000fe400078e00ff */
[----:B------:R-:W-:-:S04]  /*16e0*/  FMUL R4, R3, R24 ;  /* 0x0000001803047220 */ /* 0x000fc80000400000 */
[----:B------:R-:W-:Y:S01]  /*16f0*/  FADD R22, RZ, R4 ;  /* 0x00000004ff167221 */ /* 0x000fe20000000000 */
[----:B0-----:R-:W-:Y:S01]  /*1700*/  FMUL R3, R19, R26 ;  /* 0x0000001a13037220 */ /* 0x001fe20000400000 */
[----:B------:R-:W-:-:S03]  /*1710*/  FADD R5, R13, R14 ;  /* 0x0000000e0d057221 */ /* 0x000fc60000000000 */
[----:B------:R-:W-:Y:S02]  /*1720*/  FADD R22, R22, R3 ;  /* 0x0000000316167221 */ /* 0x000fe40000000000 */
[----:B------:R-:W-:-:S07]  /*1730*/  MOV R13, R5 ;  /* 0x00000005000d7202 */ /* 0x000fce0000000f00 */
[----:B------:R-:W-:Y:S05]  /*1740*/  WARPSYNC.COLLECTIVE R15, `(.L_x_36895) ;  /* 0x000000000f087348 */ /* 0x000fea0003c00000 */
[----:B------:R0:W1:Y:S02]  /*1750*/  SHFL.BFLY P6, R14, R13, R12, R11 ;  /* 0x0c00000c0d0e7389 */ /* 0x00006400000c000b */
[----:B01----:R-:W-:Y:S05]  /*1760*/  ENDCOLLECTIVE ;  /* 0x000000000000791b */ /* 0x003fea0003800000 */
.L_x_36895:
[----:B------:R-:W-:Y:S02]  /*1770*/  HFMA2 R12, -RZ, RZ, 0, 5.9604644775390625e-08 ;  /* 0x00000001ff0c7431 */ /* 0x000fe400000001ff */
[----:B------:R-:W-:-:S05]  /*1780*/  FADD R23, R5, R14 ;  /* 0x0000000e05177221 */ /* 0x000fca0000000000 */
[----:B------:R-:W-:-:S07]  /*1790*/  MOV R13, R23 ;  /* 0x00000017000d7202 */ /* 0x000fce0000000f00 */
[----:B------:R-:W-:Y:S05]  /*17a0*/  WARPSYNC.COLLECTIVE R15, `(.L_x_36896) ;  /* 0x000000000f087348 */ /* 0x000fea0003c00000 */
[----:B------:R0:W1:Y:S02]  /*17b0*/  SHFL.BFLY P6, R14, R13, R12, R11 ;  /* 0x0c00000c0d0e7389 */ /* 0x00006400000c000b */
[----:B01----:R-:W-:Y:S05]  /*17c0*/  ENDCOLLECTIVE ;  /* 0x000000000000791b */ /* 0x003fea0003800000 */
.L_x_36896:
[----:B------:R-:W-:Y:S01]  /*17d0*/  HFMA2 R12, -RZ, RZ, 0, 2.384185791015625e-07 ;  /* 0x00000004ff0c7431 */ /* 0x000fe200000001ff */
[----:B------:R-:W-:Y:S01]  /*17e0*/  MOV R13, R22 ;  /* 0x00000016000d7202 */ /* 0x000fe20000000f00 */
[----:B------:R-:W-:-:S07]  /*17f0*/  IMAD.MOV.U32 R24, RZ, RZ, R14 ;  /* 0x000000ffff187224 */ /* 0x000fce00078e000e */
[----:B------:R-:W-:Y:S05]  /*1800*/  WARPSYNC.COLLECTIVE R15, `(.L_x_36897) ;  /* 0x000000000f087348 */ /* 0x000fea0003c00000 */
[----:B------:R0:W1:Y:S02]  /*1810*/  SHFL.BFLY P6, R14, R13, R12, R11 ;  /* 0x0c00000c0d0e7389 */ /* 0x00006400000c000b */
[----:B01----:R-:W-:Y:S05]  /*1820*/  ENDCOLLECTIVE ;  /* 0x000000000000791b */ /* 0x003fea0003800000 */
.L_x_36897:
[----:B------:R-:W-:Y:S02]  /*1830*/  HFMA2 R12, -RZ, RZ, 0, 1.1920928955078125e-07 ;  /* 0x00000002ff0c7431 */ /* 0x000fe400000001ff */
[----:B------:R-:W-:-:S04]  /*1840*/  IMAD.MOV.U32 R19, RZ, RZ, R14 ;  /* 0x000000ffff137224 */ /* 0x000fc800078e000e */
[----:B------:R-:W-:Y:S01]  /*1850*/  FADD R25, R22, R19 ;  /* 0x0000001316197221 */ /* 0x000fe20000000000 */
[----:B------:R-:W-:-:S04]  /*1860*/  FADD R19, R23, R24 ;  /* 0x0000001817137221 */ /* 0x000fc80000000000 */
[----:B------:R-:W-:-:S07]  /*1870*/  MOV R13, R25 ;  /* 0x00000019000d7202 */ /* 0x000fce0000000f00 */
[----:B------:R-:W-:Y:S05]  /*1880*/  WARPSYNC.COLLECTIVE R15, `(.L_x_36898) ;  /* 0x000000000f087348 */ /* 0x000fea0003c00000 */
[----:B------:R0:W1:Y:S02]  /*1890*/  SHFL.BFLY P6, R14, R13, R12, R11 ;  /* 0x0c00000c0d0e7389 */ /* 0x00006400000c000b */
[----:B01----:R-:W-:Y:S05]  /*18a0*/  ENDCOLLECTIVE ;  /* 0x000000000000791b */ /* 0x003fea0003800000 */
.L_x_36898:
[----:B------:R-:W-:Y:S02]  /*18b0*/  HFMA2 R12, -RZ, RZ, 0, 5.9604644775390625e-08 ;  /* 0x00000001ff0c7431 */ /* 0x000fe400000001ff */
[----:B------:R-:W-:-:S04]  /*18c0*/  IMAD.MOV.U32 R26, RZ, RZ, R14 ;  /* 0x000000ffff1a7224 */ /* 0x000fc800078e000e */
[----:B------:R-:W-:-:S05]  /*18d0*/  FADD R26, R25, R26 ;  /* 0x0000001a191a7221 */ /* 0x000fca0000000000 */
[----:B------:R-:W-:-:S07]  /*18e0*/  MOV R13, R26 ;  /* 0x0000001a000d7202 */ /* 0x000fce0000000f00 */
[----:B------:R-:W-:Y:S05]  /*18f0*/  WARPSYNC.COLLECTIVE R15, `(.L_x_36899) ;  /* 0x000000000f087348 */ /* 0x000fea0003c00000 */
[----:B------:R0:W1:Y:S02]  /*1900*/  SHFL.BFLY P6, R14, R13, R12, R11 ;  /* 0x0c00000c0d0e7389 */ /* 0x00006400000c000b */
[----:B01----:R-:W-:Y:S05]  /*1910*/  ENDCOLLECTIVE ;  /* 0x000000000000791b */ /* 0x003fea0003800000 */
.L_x_36899:
[----:B------:R-:W-:Y:S05]  /*1920*/  BRA `(.L_x_36900) ;  /* 0xfffffff000987947 */ /* 0x000fea000383ffff */
        .weak           $__internal_614_$__cuda_sm3x_div_rn_noftz_f32_slowpath
        .type           $__internal_614_$__cuda_sm3x_div_rn_noftz_f32_slowpath,@function
        .size           $__internal_614_$__cuda_sm3x_div_rn_noftz_f32_slowpath,(.L_x_37991 - $__internal_614_$__cuda_sm3x_div_rn_noftz_f32_slowpath)
$__internal_614_$__cuda_sm3x_div_rn_noftz_f32_slowpath:
        /* <DEDUP_REMOVED lines=35> */
.L_x_36902:
        /* <DEDUP_REMOVED lines=51> */
.L_x_36909:
[----:B------:R-:W-:-:S04]  /*1e90*/  LOP3.LUT R0, R0, 0x80000000, RZ, 0xc0, !PT ;  /* 0x8000000000007812 */ /* 0x000fc800078ec0ff */
[----:B------:R-:W-:Y:S01]  /*1ea0*/  LOP3.LUT R0, R0, 0x7f800000, RZ, 0xfc, !PT ;  /* 0x7f80000000007812 */ /* 0x000fe200078efcff */
[----:B------:R-:W-:Y:S06]  /*1eb0*/  BRA `(.L_x_36910) ;  /* 0x0000000000047947 */ /* 0x000fec0003800000 */
.L_x_36908:
[----:B------:R-:W-:-:S07]  /*1ec0*/  IMAD R0, R22, 0x800000, R0 ;  /* 0x0080000016007824 */ /* 0x000fce00078e0200 */
.L_x_36910:
[----:B------:R-:W-:Y:S05]  /*1ed0*/  BSYNC.RECONVERGENT B3 ;  /* 0x0000000000037941 */ /* 0x000fea0003800200 */
.L_x_36907:
[----:B------:R-:W-:Y:S05]  /*1ee0*/  BRA `(.L_x_36911) ;  /* 0x0000000000207947 */ /* 0x000fea0003800000 */
.L_x_36906:
[----:B------:R-:W-:-:S04]  /*1ef0*/  LOP3.LUT R0, R13, 0x80000000, R0, 0x48, !PT ;  /* 0x800000000d007812 */ /* 0x000fc800078e4800 */
[----:B------:R-:W-:Y:S01]  /*1f00*/  LOP3.LUT R0, R0, 0x7f800000, RZ, 0xfc, !PT ;  /* 0x7f80000000007812 */ /* 0x000fe200078efcff */
[----:B------:R-:W-:Y:S06]  /*1f10*/  BRA `(.L_x_36911) ;  /* 0x0000000000147947 */ /* 0x000fec0003800000 */
.L_x_36905:
[----:B------:R-:W-:Y:S01]  /*1f20*/  LOP3.LUT R0, R13, 0x80000000, R0, 0x48, !PT ;  /* 0x800000000d007812 */ /* 0x000fe200078e4800 */
[----:B------:R-:W-:Y:S06]  /*1f30*/  BRA `(.L_x_36911) ;  /* 0x00000000000c7947 */ /* 0x000fec0003800000 */
.L_x_36904:
[----:B------:R-:W0:Y:S01]  /*1f40*/  MUFU.RSQ R0, -QNAN ;  /* 0xffc0000000007908 */ /* 0x000e220000001400 */
[----:B------:R-:W-:Y:S05]  /*1f50*/  BRA `(.L_x_36911) ;  /* 0x0000000000047947 */ /* 0x000fea0003800000 */
.L_x_36903:
[----:B------:R-:W-:-:S07]  /*1f60*/  FADD.FTZ R0, R0, R19 ;  /* 0x0000001300007221 */ /* 0x000fce0000010000 */
.L_x_36911:
[----:B------:R-:W-:Y:S05]  /*1f70*/  BSYNC.RECONVERGENT B2 ;  /* 0x0000000000027941 */ /* 0x000fea0003800200 */
.L_x_36901:
[----:B------:R-:W-:Y:S01]  /*1f80*/  HFMA2 R15, -RZ, RZ, 0, 0 ;  /* 0x00000000ff0f7431 */ /* 0x000fe200000001ff */
[----:B0-----:R-:W-:-:S03]  /*1f90*/  MOV R13, R0 ;  /* 0x00000000000d7202 */ /* 0x001fc60000000f00 */
[----:B------:R-:W-:Y:S05]  /*1fa0*/  RET.REL.NODEC R14 `(_Z15SoftmaxWarpImplI24ElementwiseScaleMaskLoadIffbE11DirectStoreIffEfLi2ELi2ELi8ELi2ELb1EL9Algorithm0EEvT_T0_ll) ;  /* 0xffffffe00e147950 */ /* 0x000fea0003c3ffff */
.L_x_36912:
        /* <DEDUP_REMOVED lines=13> */
.L_x_37991:


//--------------------- .text._Z15SoftmaxWarpImplI24ElementwiseScaleMaskLoadIffbE11DirectStoreIffEfLi2ELi2ELi8ELi2ELb0EL9Algorithm0EEvT_T0_ll --------------------------
	.section	.text._Z15SoftmaxWarpImplI24ElementwiseScaleMaskLoadIffbE11DirectStoreIffEfLi2ELi2ELi8ELi2ELb0EL9Algorithm0EEvT_T0_ll,"ax",@progbits
	.align	128
        .global         _Z15SoftmaxWarpImplI24ElementwiseScaleMaskLoadIffbE11DirectStoreIffEfLi2ELi2ELi8ELi2ELb0EL9Algorithm0EEvT_T0_ll
        .type           _Z15SoftmaxWarpImplI24ElementwiseScaleMaskLoadIffbE11DirectStoreIffEfLi2ELi2ELi8ELi2ELb0EL9Algorithm0EEvT_T0_ll,@function
        .size           _Z15SoftmaxWarpImplI24ElementwiseScaleMaskLoadIffbE11DirectStoreIffEfLi2ELi2ELi8ELi2ELb0EL9Algorithm0EEvT_T0_ll,(.L_x_37992 - _Z15SoftmaxWarpImplI24ElementwiseScaleMaskLoadIffbE11DirectStoreIffEfLi2ELi2ELi8ELi2ELb0EL9Algorithm0EEvT_T0_ll)
        .other          _Z15SoftmaxWarpImplI24ElementwiseScaleMaskLoadIffbE11DirectStoreIffEfLi2ELi2ELi8ELi2ELb0EL9Algorithm0EEvT_T0_ll,@"STO_CUDA_ENTRY STV_DEFAULT"
_Z15SoftmaxWarpImplI24ElementwiseScaleMaskLoadIffbE11DirectStoreIffEfLi2ELi2ELi8ELi2ELb0EL9Algorithm0EEvT_T0_ll:
.text._Z15SoftmaxWarpImplI24ElementwiseScaleMaskLoadIffbE11DirectStoreIffEfLi2ELi2ELi8ELi2ELb0EL9Algorithm0EEvT_T0_ll:
        /* <DEDUP_REMOVED lines=24> */
.L_x_36913:
        /* <DEDUP_REMOVED lines=16> */
.L_x_36923:
        /* <DEDUP_REMOVED lines=94> */
[----:B------:R-:W1:Y:S02]  /*0860*/  MUFU.EX2 R9, R9 ;  /* 0x0000000900097308 */ /* 0x000e640000000800 */
[----:B------:R-:W-:Y:S01]  /*0870*/  FFMA R3, R8, 1.4426950216293334961, -R3 ;  /* 0x3fb8aa3b08037823 */ /* 0x000fe20000000803 */
[----:B------:R-:W-:-:S03]  /*0880*/  FADD R15, R13, -12583039 ;  /* 0xcb40007f0d0f7421 */ /* 0x000fc60000000000 */
[----:B------:R-:W-:Y:S01]  /*0890*/  FFMA R8, R8, 1.925963033500011079e-08, R3 ;  /* 0x32a5706008087823 */ /* 0x000fe20000000003 */
[----:B------:R-:W-:Y:S01]  /*08a0*/  FFMA R15, R14, 1.4426950216293334961, -R15 ;  /* 0x3fb8aa3b0e0f7823 */ /* 0x000fe2000000080f */
[----:B------:R-:W2:Y:S01]  /*08b0*/  MUFU.EX2 R4, R11 ;  /* 0x0000000b00047308 */ /* 0x000ea20000000800 */
[----:B------:R-:W-:Y:S02]  /*08c0*/  IMAD.SHL.U32 R3, R2, 0x800000, RZ ;  /* 0x0080000002037824 */ /* 0x000fe400078e00ff */
[----:B------:R-:W-:-:S05]  /*08d0*/  FFMA R15, R14, 1.925963033500011079e-08, R15 ;  /* 0x32a570600e0f7823 */ /* 0x000fca000000000f */
[----:B------:R-:W3:Y:S01]  /*08e0*/  MUFU.EX2 R8, R8 ;  /* 0x0000000800087308 */ /* 0x000ee20000000800 */
[----:B-1----:R-:W-:Y:S01]  /*08f0*/  FMUL R2, R0, R9 ;  /* 0x0000000900027220 */ /* 0x002fe20000400000 */
[----:B------:R-:W-:-:S03]  /*0900*/  SHF.L.U32 R9, R5, 0x17, RZ ;  /* 0x0000001705097819 */ /* 0x000fc600000006ff */
[----:B------:R-:W-:-:S03]  /*0910*/  FADD R5, RZ, R2 ;  /* 0x00000002ff057221 */ /* 0x000fc60000000000 */
[----:B------:R-:W1:Y:S01]  /*0920*/  MUFU.EX2 R12, R15 ;  /* 0x0000000f000c7308 */ /* 0x000e620000000800 */
[----:B--2---:R-:W-:Y:S01]  /*0930*/  FMUL R0, R3, R4 ;  /* 0x0000000403007220 */ /* 0x004fe20000400000 */
[----:B------:R-:W-:-:S03]  /*0940*/  IMAD.SHL.U32 R3, R13, 0x800000, RZ ;  /* 0x008000000d037824 */ /* 0x000fc600078e00ff */
        /* <DEDUP_REMOVED lines=16> */
.L_x_36937:
        /* <DEDUP_REMOVED lines=11> */
[----:B0-----:R-:W-:Y:S05]  /*0b00*/  CALL.REL.NOINC `($__internal_615_$__cuda_sm3x_div_rn_noftz_f32_slowpath) ;  /* 0x0000000c001c7944 */ /* 0x001fea0003c00000 */
[----:B------:R-:W-:-:S07]  /*0b10*/  MOV R8, R2 ;  /* 0x0000000200087202 */ /* 0x000fce0000000f00 */
.L_x_36916:
[----:B------:R-:W-:Y:S05]  /*0b20*/  BSYNC.RECONVERGENT B0 ;  /* 0x0000000000007941 */ /* 0x000fea0003800200 */
.L_x_36915:
        /* <DEDUP_REMOVED lines=11> */
[----:B0-----:R-:W-:Y:S05]  /*0be0*/  CALL.REL.NOINC `($__internal_615_$__cuda_sm3x_div_rn_noftz_f32_slowpath) ;  /* 0x0000000800e47944 */ /* 0x001fea0003c00000 */
[----:B------:R-:W-:-:S07]  /*0bf0*/  MOV R9, R2 ;  /* 0x0000000200097202 */ /* 0x000fce0000000f00 */
.L_x_36918:
[----:B------:R-:W-:Y:S05]  /*0c00*/  BSYNC.RECONVERGENT B0 ;  /* 0x0000000000007941 */ /* 0x000fea0003800200 */
.L_x_36917:
        /* <DEDUP_REMOVED lines=23> */
[----:B0-----:R-:W-:Y:S05]  /*0d80*/  CALL.REL.NOINC `($__internal_615_$__cuda_sm3x_div_rn_noftz_f32_slowpath) ;  /* 0x00000008007c7944 */ /* 0x001fea0003c00000 */
[----:B------:R-:W-:-:S07]  /*0d90*/  MOV R14, R2 ;  /* 0x00000002000e7202 */ /* 0x000fce0000000f00 */
.L_x_36920:
[----:B------:R-:W-:Y:S05]  /*0da0*/  BSYNC.RECONVERGENT B0 ;  /* 0x0000000000007941 */ /* 0x000fea0003800200 */
.L_x_36919:
        /* <DEDUP_REMOVED lines=12> */
[----:B0-----:R-:W-:Y:S05]  /*0e70*/  CALL.REL.NOINC `($__internal_615_$__cuda_sm3x_div_rn_noftz_f32_slowpath) ;  /* 0x0000000800407944 */ /* 0x001fea0003c00000 */
[----:B------:R-:W-:-:S07]  /*0e80*/  IMAD.MOV.U32 R15, RZ, RZ, R2 ;  /* 0x000000ffff0f7224 */ /* 0x000fce00078e0002 */
.L_x_36922:
[----:B------:R-:W-:Y:S05]  /*0e90*/  BSYNC.RECONVERGENT B0 ;  /* 0x0000000000007941 */ /* 0x000fea0003800200 */
.L_x_36921:
        /* <DEDUP_REMOVED lines=18> */
.L_x_36914:
        /* <DEDUP_REMOVED lines=8> */
.L_x_36925:
[----:B------:R-:W-:Y:S05]  /*1040*/  BSYNC B0 ;  /* 0x0000000000007941 */ /* 0x000fea0003800000 */
.L_x_36924:
        /* <DEDUP_REMOVED lines=9> */
.L_x_36926:
[----:B------:R-:W-:Y:S01]  /*10e0*/  HFMA2 R12, -RZ, RZ, 0, 5.9604644775390625e-08 ;  /* 0x00000001ff0c7431 */ /* 0x000fe200000001ff */
[----:B------:R-:W-:-:S04]  /*10f0*/  MOV R2, R14 ;  /* 0x0000000e00027202 */ /* 0x000fc80000000f00 */
[----:B------:R-:W-:-:S05]  /*1100*/  FMNMX R9, R5, R2, !PT ;  /* 0x0000000205097209 */ /* 0x000fca0007800000 */
[----:B------:R-:W-:-:S07]  /*1110*/  IMAD.MOV.U32 R13, RZ, RZ, R9 ;  /* 0x000000ffff0d7224 */ /* 0x000fce00078e0009 */
[----:B------:R-:W-:Y:S05]  /*1120*/  WARPSYNC.COLLECTIVE R15, `(.L_x_36927) ;  /* 0x000000000f087348 */ /* 0x000fea0003c00000 */
[----:B------:R0:W1:Y:S02]  /*1130*/  SHFL.BFLY P6, R14, R13, R12, R11 ;  /* 0x0c00000c0d0e7389 */ /* 0x00006400000c000b */
[----:B01----:R-:W-:Y:S05]  /*1140*/  ENDCOLLECTIVE ;  /* 0x000000000000791b */ /* 0x003fea0003800000 */
.L_x_36927:
[----:B------:R-:W-:Y:S01]  /*1150*/  MOV R13, R4 ;  /* 0x00000004000d7202 */ /* 0x000fe20000000f00 */
[----:B------:R-:W-:Y:S02]  /*1160*/  IMAD.MOV.U32 R12, RZ, RZ, 0x4 ;  /* 0x00000004ff0c7424 */ /* 0x000fe400078e00ff */
[----:B------:R-:W-:-:S07]  /*1170*/  IMAD.MOV.U32 R2, RZ, RZ, R14 ;  /* 0x000000ffff027224 */ /* 0x000fce00078e000e */
[----:B------:R-:W-:Y:S05]  /*1180*/  WARPSYNC.COLLECTIVE R15, `(.L_x_36928) ;  /* 0x000000000f087348 */ /* 0x000fea0003c00000 */
[----:B------:R0:W1:Y:S02]  /*1190*/  SHFL.BFLY P6, R14, R13, R12, R11 ;  /* 0x0c00000c0d0e7389 */ /* 0x00006400000c000b */
[----:B01----:R-:W-:Y:S05]  /*11a0*/  ENDCOLLECTIVE ;  /* 0x000000000000791b */ /* 0x003fea0003800000 */
.L_x_36928:
        /* <DEDUP_REMOVED lines=13> */
.L_x_36929:
        /* <DEDUP_REMOVED lines=17> */
.L_x_36930:
        /* <DEDUP_REMOVED lines=12> */
.L_x_36931:
        /* <DEDUP_REMOVED lines=18> */
.L_x_36932:
        /* <DEDUP_REMOVED lines=11> */
.L_x_36933:
[----:B------:R-:W-:Y:S01]  /*1620*/  MOV R13, R8 ;  /* 0x00000008000d7202 */ /* 0x000fe20000000f00 */
[----:B------:R-:W-:Y:S02]  /*1630*/  IMAD.MOV.U32 R12, RZ, RZ, 0x4 ;  /* 0x00000004ff0c7424 */ /* 0x000fe400078e00ff */
[----:B------:R-:W-:-:S07]  /*1640*/  IMAD.MOV.U32 R18, RZ, RZ, R14 ;  /* 0x000000ffff127224 */ /* 0x000fce00078e000e */
[----:B------:R-:W-:Y:S05]  /*1650*/  WARPSYNC.COLLECTIVE R15, `(.L_x_36934) ;  /* 0x000000000f087348 */ /* 0x000fea0003c00000 */
[----:B------:R0:W1:Y:S02]  /*1660*/  SHFL.BFLY P6, R14, R13, R12, R11 ;  /* 0x0c00000c0d0e7389 */ /* 0x00006400000c000b */
[----:B01----:R-:W-:Y:S05]  /*1670*/  ENDCOLLECTIVE ;  /* 0x000000000000791b */ /* 0x003fea0003800000 */
.L_x_36934:
        /* <DEDUP_REMOVED lines=8> */
.L_x_36935:
[----:B------:R-:W-:Y:S02]  /*1700*/  IMAD.MOV.U32 R12, RZ, RZ, 0x1 ;  /* 0x00000001ff0c7424 */ /* 0x000fe400078e00ff */
[----:B------:R-:W-:-:S04]  /*1710*/  IMAD.MOV.U32 R20, RZ, RZ, R14 ;  /* 0x000000ffff147224 */ /* 0x000fc800078e000e */
[----:B------:R-:W-:-:S05]  /*1720*/  FADD R20, R21, R20 ;  /* 0x0000001415147221 */ /* 0x000fca0000000000 */
[----:B------:R-:W-:-:S07]  /*1730*/  MOV R13, R20 ;  /* 0x00000014000d7202 */ /* 0x000fce0000000f00 */
[----:B------:R-:W-:Y:S05]  /*1740*/  WARPSYNC.COLLECTIVE R15, `(.L_x_36936) ;  /* 0x000000000f087348 */ /* 0x000fea0003c00000 */
[----:B------:R0:W1:Y:S02]  /*1750*/  SHFL.BFLY P6, R14, R13, R12, R11 ;  /* 0x0c00000c0d0e7389 */ /* 0x00006400000c000b */
[----:B01----:R-:W-:Y:S05]  /*1760*/  ENDCOLLECTIVE ;  /* 0x000000000000791b */ /* 0x003fea0003800000 */
.L_x_36936:
[----:B------:R-:W-:Y:S05]  /*1770*/  BRA `(.L_x_36937) ;  /* 0xfffffff000b47947 */ /* 0x000fea000383ffff */
        .weak           $__internal_615_$__cuda_sm3x_div_rn_noftz_f32_slowpath
        .type           $__internal_615_$__cuda_sm3x_div_rn_noftz_f32_slowpath,@function
        .size           $__internal_615_$__cuda_sm3x_div_rn_noftz_f32_slowpath,(.L_x_37992 - $__internal_615_$__cuda_sm3x_div_rn_noftz_f32_slowpath)
$__internal_615_$__cuda_sm3x_div_rn_noftz_f32_slowpath:
        /* <DEDUP_REMOVED lines=35> */
.L_x_36939:
        /* <DEDUP_REMOVED lines=51> */
.L_x_36946:
[----:B------:R-:W-:-:S04]  /*1ce0*/  LOP3.LUT R2, R2, 0x80000000, RZ, 0xc0, !PT ;  /* 0x8000000002027812 */ /* 0x000fc800078ec0ff */
[----:B------:R-:W-:Y:S01]  /*1cf0*/  LOP3.LUT R2, R2, 0x7f800000, RZ, 0xfc, !PT ;  /* 0x7f80000002027812 */ /* 0x000fe200078efcff */
[----:B------:R-:W-:Y:S06]  /*1d00*/  BRA `(.L_x_36947) ;  /* 0x0000000000047947 */ /* 0x000fec0003800000 */
.L_x_36945:
[----:B------:R-:W-:-:S07]  /*1d10*/  LEA R2, R18, R2, 0x17 ;  /* 0x0000000212027211 */ /* 0x000fce00078eb8ff */
.L_x_36947:
[----:B------:R-:W-:Y:S05]  /*1d20*/  BSYNC.RECONVERGENT B2 ;  /* 0x0000000000027941 */ /* 0x000fea0003800200 */
.L_x_36944:
[----:B------:R-:W-:Y:S05]  /*1d30*/  BRA `(.L_x_36948) ;  /* 0x0000000000207947 */ /* 0x000fea0003800000 */
.L_x_36943:
[----:B------:R-:W-:-:S04]  /*1d40*/  LOP3.LUT R2, R21, 0x80000000, R2, 0x48, !PT ;  /* 0x8000000015027812 */ /* 0x000fc800078e4802 */
[----:B------:R-:W-:Y:S01]  /*1d50*/  LOP3.LUT R2, R2, 0x7f800000, RZ, 0xfc, !PT ;  /* 0x7f80000002027812 */ /* 0x000fe200078efcff */
[----:B------:R-:W-:Y:S06]  /*1d60*/  BRA `(.L_x_36948) ;  /* 0x0000000000147947 */ /* 0x000fec0003800000 */
.L_x_36942:
[----:B------:R-:W-:Y:S01]  /*1d70*/  LOP3.LUT R2, R21, 0x80000000, R2, 0x48, !PT ;  /* 0x8000000015027812 */ /* 0x000fe200078e4802 */
[----:B------:R-:W-:Y:S06]  /*1d80*/  BRA `(.L_x_36948) ;  /* 0x00000000000c7947 */ /* 0x000fec0003800000 */
.L_x_36941:
[----:B------:R-:W0:Y:S01]  /*1d90*/  MUFU.RSQ R2, -QNAN ;  /* 0xffc0000000027908 */ /* 0x000e220000001400 */
[----:B------:R-:W-:Y:S05]  /*1da0*/  BRA `(.L_x_36948) ;  /* 0x0000000000047947 */ /* 0x000fea0003800000 */
.L_x_36940:
[----:B------:R-:W-:-:S07]  /*1db0*/  FADD.FTZ R2, R2, R5 ;  /* 0x0000000502027221 */ /* 0x000fce0000010000 */
.L_x_36948:
[----:B------:R-:W-:Y:S05]  /*1dc0*/  BSYNC.RECONVERGENT B1 ;  /* 0x0000000000017941 */ /* 0x000fea0003800200 */
.L_x_36938:
[----:B------:R-:W-:-:S04]  /*1dd0*/  HFMA2 R21, -RZ, RZ, 0, 0 ;  /* 0x00000000ff157431 */ /* 0x000fc800000001ff */
[----:B0-----:R-:W-:Y:S05]  /*1de0*/  RET.REL.NODEC R20 `(_Z15SoftmaxWarpImplI24ElementwiseScaleMaskLoadIffbE11DirectStoreIffEfLi2ELi2ELi8ELi2ELb0EL9Algorithm0EEvT_T0_ll) ;  /* 0xffffffe014847950 */ /* 0x001fea0003c3ffff */
.L_x_36949:
        /* <DEDUP_REMOVED lines=9> */
.L_x_37992:


//--------------------- .text._Z15SoftmaxWarpImplI24ElementwiseScaleMaskLoadIffbE11DirectStoreIffEfLi2ELi2ELi4ELi1ELb1EL9Algorithm0EEvT_T0_ll --------------------------
	.section	.text._Z15SoftmaxWarpImplI24ElementwiseScaleMaskLoadIffbE11DirectStoreIffEfLi2ELi2ELi4ELi1ELb1EL9Algorithm0EEvT_T0_ll,"ax",@progbits
	.align	128
        .global         _Z15SoftmaxWarpImplI24ElementwiseScaleMaskLoadIffbE11DirectStoreIffEfLi2ELi2ELi4ELi1ELb1EL9Algorithm0EEvT_T0_ll
        .type           _Z15SoftmaxWarpImplI24ElementwiseScaleMaskLoadIffbE11DirectStoreIffEfLi2ELi2ELi4ELi1ELb1EL9Algorithm0EEvT_T0_ll,@function
        .size           _Z15SoftmaxWarpImplI24ElementwiseScaleMaskLoadIffbE11DirectStoreIffEfLi2ELi2ELi4ELi1ELb1EL9Algorithm0EEvT_T0_ll,(.L_x_37993 - _Z15SoftmaxWarpImplI24ElementwiseScaleMaskLoadIffbE11DirectStoreIffEfLi2ELi2ELi4ELi1ELb1EL9Algorithm0EEvT_T0_ll)
        .other          _Z15SoftmaxWarpImplI24ElementwiseScaleMaskLoadIffbE11DirectStoreIffEfLi2ELi2ELi4ELi1ELb1EL9Algorithm0EEvT_T0_ll,@"STO_CUDA_ENTRY STV_DEFAULT"
_Z15SoftmaxWarpImplI24ElementwiseScaleMaskLoadIffbE11DirectStoreIffEfLi2ELi2ELi4ELi1ELb1EL9Algorithm0EEvT_T0_ll:
.text._Z15SoftmaxWarpImplI24ElementwiseScaleMaskLoadIffbE11DirectStoreIffEfLi2ELi2ELi4ELi1ELb1EL9Algorithm0EEvT_T0_ll:
        /* <DEDUP_REMOVED lines=27> */
.L_x_36950:
        /* <DEDUP_REMOVED lines=15> */
.L_x_36961:
[----:B------:R-:W-:Y:S01]  /*02a0*/  ISETP.GE.U32.AND P0, PT, R8, UR44, PT ;  /* 0x0000002c08007c0c */ /* 0x000fe2000bf06070 */
[----:B------:R-:W-:Y:S01]  /*02b0*/  BSSY.RECONVERGENT B1, `(.L_x_36952) ;  /* 0x0000027000017945 */ /* 0x000fe20003800200 */
[----:B------:R-:W-:Y:S01]  /*02c0*/  IMAD.MOV.U32 R19, RZ, RZ, -0x800000 ;  /* 0xff800000ff137424 */ /* 0x000fe200078e00ff */
[----:B------:R-:W-:Y:S01]  /*02d0*/  MOV R0, 0xff800000 ;  /* 0xff80000000007802 */ /* 0x000fe20000000f00 */
[----:B------:R-:W-:Y:S01]  /*02e0*/  IMAD.MOV.U32 R13, RZ, RZ, -0x800000 ;  /* 0xff800000ff0d7424 */ /* 0x000fe200078e00ff */
        /* <DEDUP_REMOVED lines=35> */
.L_x_36953:
[----:B------:R-:W-:Y:S05]  /*0520*/  BSYNC.RECONVERGENT B1 ;  /* 0x0000000000017941 */ /* 0x000fea0003800200 */
.L_x_36952:
        /* <DEDUP_REMOVED lines=30> */
[----:B------:R0:W2:Y:S02]  /*0710*/  SHFL.BFLY PT, R14, R3, 0x1, 0x1f ;  /* 0x0c201f00030e7f89 */ /* 0x0000a400000e0000 */
.L_x_36967:
        /* <DEDUP_REMOVED lines=11> */
[----:B-1----:R-:W-:Y:S05]  /*07d0*/  CALL.REL.NOINC `($__internal_616_$__cuda_sm3x_div_rn_noftz_f32_slowpath) ;  /* 0x00000004006c7944 */ /* 0x002fea0003c00000 */
[----:B------:R-:W-:-:S07]  /*07e0*/  MOV R10, R2 ;  /* 0x00000002000a7202 */ /* 0x000fce0000000f00 */
.L_x_36956:
[----:B------:R-:W-:Y:S05]  /*07f0*/  BSYNC.RECONVERGENT B1 ;  /* 0x0000000000017941 */ /* 0x000fea0003800200 */
.L_x_36955:
        /* <DEDUP_REMOVED lines=11> */
[----:B-1----:R-:W-:Y:S05]  /*08b0*/  CALL.REL.NOINC `($__internal_616_$__cuda_sm3x_div_rn_noftz_f32_slowpath) ;  /* 0x0000000400347944 */ /* 0x002fea0003c00000 */
[----:B------:R-:W-:-:S07]  /*08c0*/  IMAD.MOV.U32 R11, RZ, RZ, R2 ;  /* 0x000000ffff0b7224 */ /* 0x000fce00078e0002 */
.L_x_36958:
[----:B------:R-:W-:Y:S05]  /*08d0*/  BSYNC.RECONVERGENT B1 ;  /* 0x0000000000017941 */ /* 0x000fea0003800200 */
.L_x_36957:
        /* <DEDUP_REMOVED lines=18> */
.L_x_36960:
[----:B------:R-:W-:Y:S05]  /*0a00*/  BSYNC.RECONVERGENT B1 ;  /* 0x0000000000017941 */ /* 0x000fea0003800200 */
.L_x_36959:
[----:B------:R-:W-:-:S04]  /*0a10*/  IADD3 R9, P0, PT, R6, R9, RZ ;  /* 0x0000000906097210 */ /* 0x000fc80007f1e0ff */
[----:B------:R-:W-:Y:S02]  /*0a20*/  LEA.HI.X.SX32 R17, R6, R17, 0x1, P0 ;  /* 0x0000001106117211 */ /* 0x000fe400000f0eff */
[----:B------:R-:W-:-:S04]  /*0a30*/  ISETP.GE.U32.AND P0, PT, R9, UR46, PT ;  /* 0x0000002e09007c0c */ /* 0x000fc8000bf06070 */
[----:B------:R-:W-:-:S13]  /*0a40*/  ISETP.GE.AND.EX P0, PT, R17, UR47, PT, P0 ;  /* 0x0000002f11007c0c */ /* 0x000fda000bf06300 */
[----:B------:R-:W-:Y:S05]  /*0a50*/  @!P0 BRA `(.L_x_36961) ;  /* 0xfffffff800108947 */ /* 0x000fea000383ffff */
[----:B------:R-:W-:Y:S05]  /*0a60*/  BSYNC B0 ;  /* 0x0000000000007941 */ /* 0x000fea0003800000 */
.L_x_36951:
[----:B------:R-:W-:Y:S05]  /*0a70*/  EXIT ;  /* 0x000000000000794d */ /* 0x000fea0003800000 */
.L_x_36954:
[----:B------:R-:W-:Y:S01]  /*0a80*/  HFMA2 R11, -RZ, RZ, 0, 1.847743988037109375e-06 ;  /* 0x0000001fff0b7431 */ /* 0x000fe200000001ff */
[----:B------:R-:W-:Y:S01]  /*0a90*/  BSSY B1, `(.L_x_36962) ;  /* 0x0000006000017945 */ /* 0x000fe20003800000 */
[----:B------:R-:W-:Y:S02]  /*0aa0*/  IMAD.MOV.U32 R12, RZ, RZ, 0x2 ;  /* 0x00000002ff0c7424 */ /* 0x000fe400078e00ff */
[----:B------:R-:W-:-:S07]  /*0ab0*/  IMAD.MOV.U32 R15, RZ, RZ, -0x1 ;  /* 0xffffffffff0f7424 */ /* 0x000fce00078e00ff */
[----:B-1----:R-:W-:Y:S05]  /*0ac0*/  WARPSYNC.COLLECTIVE R15, `(.L_x_36963) ;  /* 0x000000000f087348 */ /* 0x002fea0003c00000 */
[----:B------:R0:W2:Y:S02]  /*0ad0*/  SHFL.BFLY P6, R14, R13, R12, R11 ;  /* 0x0c00000c0d0e7389 */ /* 0x0000a400000c000b */
[----:B012---:R-:W-:Y:S05]  /*0ae0*/  ENDCOLLECTIVE ;  /* 0x000000000000791b */ /* 0x007fea0003800000 */
.L_x_36963:
[----:B------:R-:W-:Y:S05]  /*0af0*/  BSYNC B1 ;  /* 0x0000000000017941 */ /* 0x000fea0003800000 */
.L_x_36962:
        /* <DEDUP_REMOVED lines=9> */
.L_x_36964:
        /* <DEDUP_REMOVED lines=25> */
.L_x_36965:
[----:B------:R-:W-:Y:S02]  /*0d20*/  IMAD.MOV.U32 R12, RZ, RZ, 0x1 ;  /* 0x00000001ff0c7424 */ /* 0x000fe400078e00ff */
[----:B------:R-:W-:-:S04]  /*0d30*/  FADD R3, R13, R14 ;  /* 0x0000000e0d037221 */ /* 0x000fc80000000000 */
[----:B------:R-:W-:-:S07]  /*0d40*/  IMAD.MOV.U32 R13, RZ, RZ, R3 ;  /* 0x000000ffff0d7224 */ /* 0x000fce00078e0003 */
[----:B------:R-:W-:Y:S05]  /*0d50*/  WARPSYNC.COLLECTIVE R15, `(.L_x_36966) ;  /* 0x000000000f087348 */ /* 0x000fea0003c00000 */
[----:B------:R0:W1:Y:S02]  /*0d60*/  SHFL.BFLY P6, R14, R13, R12, R11 ;  /* 0x0c00000c0d0e7389 */ /* 0x00006400000c000b */
[----:B01----:R-:W-:Y:S05]  /*0d70*/  ENDCOLLECTIVE ;  /* 0x000000000000791b */ /* 0x003fea0003800000 */
.L_x_36966:
[----:B------:R-:W-:Y:S05]  /*0d80*/  BRA `(.L_x_36967) ;  /* 0xfffffff800647947 */ /* 0x000fea000383ffff */
        .weak           $__internal_616_$__cuda_sm3x_div_rn_noftz_f32_slowpath
        .type           $__internal_616_$__cuda_sm3x_div_rn_noftz_f32_slowpath,@function
        .size           $__internal_616_$__cuda_sm3x_div_rn_noftz_f32_slowpath,(.L_x_37993 - $__internal_616_$__cuda_sm3x_div_rn_noftz_f32_slowpath)
$__internal_616_$__cuda_sm3x_div_rn_noftz_f32_slowpath:
        /* <DEDUP_REMOVED lines=35> */
.L_x_36969:
        /* <DEDUP_REMOVED lines=51> */
.L_x_36976:
[----:B------:R-:W-:-:S04]  /*12f0*/  LOP3.LUT R2, R2, 0x80000000, RZ, 0xc0, !PT ;  /* 0x8000000002027812 */ /* 0x000fc800078ec0ff */
[----:B------:R-:W-:Y:S01]  /*1300*/  LOP3.LUT R2, R2, 0x7f800000, RZ, 0xfc, !PT ;  /* 0x7f80000002027812 */ /* 0x000fe200078efcff */
[----:B------:R-:W-:Y:S06]  /*1310*/  BRA `(.L_x_36977) ;  /* 0x0000000000047947 */ /* 0x000fec0003800000 */
.L_x_36975:
[----:B------:R-:W-:-:S07]  /*1320*/  IMAD R2, R14, 0x800000, R2 ;  /* 0x008000000e027824 */ /* 0x000fce00078e0202 */
.L_x_36977:
[----:B------:R-:W-:Y:S05]  /*1330*/  BSYNC.RECONVERGENT B3 ;  /* 0x0000000000037941 */ /* 0x000fea0003800200 */
.L_x_36974:
[----:B------:R-:W-:Y:S05]  /*1340*/  BRA `(.L_x_36978) ;  /* 0x0000000000207947 */ /* 0x000fea0003800000 */
.L_x_36973:
[----:B------:R-:W-:-:S04]  /*1350*/  LOP3.LUT R2, R13, 0x80000000, R2, 0x48, !PT ;  /* 0x800000000d027812 */ /* 0x000fc800078e4802 */
[----:B------:R-:W-:Y:S01]  /*1360*/  LOP3.LUT R2, R2, 0x7f800000, RZ, 0xfc, !PT ;  /* 0x7f80000002027812 */ /* 0x000fe200078efcff */
[----:B------:R-:W-:Y:S06]  /*1370*/  BRA `(.L_x_36978) ;  /* 0x0000000000147947 */ /* 0x000fec0003800000 */
.L_x_36972:
[----:B------:R-:W-:Y:S01]  /*1380*/  LOP3.LUT R2, R13, 0x80000000, R2, 0x48, !PT ;  /* 0x800000000d027812 */ /* 0x000fe200078e4802 */
[----:B------:R-:W-:Y:S06]  /*1390*/  BRA `(.L_x_36978) ;  /* 0x00000000000c7947 */ /* 0x000fec0003800000 */
.L_x_36971:
[----:B------:R-:W0:Y:S01]  /*13a0*/  MUFU.RSQ R2, -QNAN ;  /* 0xffc0000000027908 */ /* 0x000e220000001400 */
[----:B------:R-:W-:Y:S05]  /*13b0*/  BRA `(.L_x_36978) ;  /* 0x0000000000047947 */ /* 0x000fea0003800000 */
.L_x_36970:
[----:B------:R-:W-:-:S07]  /*13c0*/  FADD.FTZ R2, R2, R3 ;  /* 0x0000000302027221 */ /* 0x000fce0000010000 */
.L_x_36978:
[----:B------:R-:W-:Y:S05]  /*13d0*/  BSYNC.RECONVERGENT B2 ;  /* 0x0000000000027941 */ /* 0x000fea0003800200 */
.L_x_36968:
[----:B------:R-:W-:-:S04]  /*13e0*/  HFMA2 R13, -RZ, RZ, 0, 0 ;  /* 0x00000000ff0d7431 */ /* 0x000fc800000001ff */
[----:B0-----:R-:W-:Y:S05]  /*13f0*/  RET.REL.NODEC R12 `(_Z15SoftmaxWarpImplI24ElementwiseScaleMaskLoadIffbE11DirectStoreIffEfLi2ELi2ELi4ELi1ELb1EL9Algorithm0EEvT_T0_ll) ;  /* 0xffffffec0c007950 */ /* 0x001fea0003c3ffff */
.L_x_36979:
        /* <DEDUP_REMOVED lines=16> */
.L_x_37993:


//--------------------- .text._Z15SoftmaxWarpImplI24ElementwiseScaleMaskLoadIffbE11DirectStoreIffEfLi2ELi2ELi4ELi1ELb0EL9Algorithm0EEvT_T0_ll --------------------------
	.section	.text._Z15SoftmaxWarpImplI24ElementwiseScaleMaskLoadIffbE11DirectStoreIffEfLi2ELi2ELi4ELi1ELb0EL9Algorithm0EEvT_T0_ll,"ax",@progbits
	.align	128
        .global         _Z15SoftmaxWarpImplI24ElementwiseScaleMaskLoadIffbE11DirectStoreIffEfLi2ELi2ELi4ELi1ELb0EL9Algorithm0EEvT_T0_ll
        .type           _Z15SoftmaxWarpImplI24ElementwiseScaleMaskLoadIffbE11DirectStoreIffEfLi2ELi2ELi4ELi1ELb0EL9Algorithm0EEvT_T0_ll,@function
        .size           _Z15SoftmaxWarpImplI24ElementwiseScaleMaskLoadIffbE11DirectStoreIffEfLi2ELi2ELi4ELi1ELb0EL9Algorithm0EEvT_T0_ll,(.L_x_37994 - _Z15SoftmaxWarpImplI24ElementwiseScaleMaskLoadIffbE11DirectStoreIffEfLi2ELi2ELi4ELi1ELb0EL9Algorithm0EEvT_T0_ll)
        .other          _Z15SoftmaxWarpImplI24ElementwiseScaleMaskLoadIffbE11DirectStoreIffEfLi2ELi2ELi4ELi1ELb0EL9Algorithm0EEvT_T0_ll,@"STO_CUDA_ENTRY STV_DEFAULT"
_Z15SoftmaxWarpImplI24ElementwiseScaleMaskLoadIffbE11DirectStoreIffEfLi2ELi2ELi4ELi1ELb0EL9Algorithm0EEvT_T0_ll:
.text._Z15SoftmaxWarpImplI24ElementwiseScaleMaskLoadIffbE11DirectStoreIffEfLi2ELi2ELi4ELi1ELb0EL9Algorithm0EEvT_T0_ll:
        /* <DEDUP_REMOVED lines=26> */
.L_x_36980:
        /* <DEDUP_REMOVED lines=15> */
.L_x_36987:
        /* <DEDUP_REMOVED lines=36> */
[----:B------:R-:W-:Y:S02]  /*04d0*/  HFMA2 R10, -RZ, RZ, 3.7421875, 0 ;  /* 0x437c0000ff0a7431 */ /* 0x000fe400000001ff */
        /* <DEDUP_REMOVED lines=27> */
.L_x_36993:
        /* <DEDUP_REMOVED lines=11> */
[----:B------:R-:W-:Y:S05]  /*0740*/  CALL.REL.NOINC `($__internal_617_$__cuda_sm3x_div_rn_noftz_f32_slowpath) ;  /* 0x0000000400607944 */ /* 0x000fea0003c00000 */
[----:B------:R-:W-:-:S07]  /*0750*/  MOV R10, R2 ;  /* 0x00000002000a7202 */ /* 0x000fce0000000f00 */
.L_x_36984:
[----:B------:R-:W-:Y:S05]  /*0760*/  BSYNC.RECONVERGENT B1 ;  /* 0x0000000000017941 */ /* 0x000fea0003800200 */
.L_x_36983:
        /* <DEDUP_REMOVED lines=11> */
[----:B------:R-:W-:Y:S05]  /*0820*/  CALL.REL.NOINC `($__internal_617_$__cuda_sm3x_div_rn_noftz_f32_slowpath) ;  /* 0x0000000400287944 */ /* 0x000fea0003c00000 */
[----:B------:R-:W-:-:S07]  /*0830*/  IMAD.MOV.U32 R11, RZ, RZ, R2 ;  /* 0x000000ffff0b7224 */ /* 0x000fce00078e0002 */
.L_x_36986:
[----:B------:R-:W-:Y:S05]  /*0840*/  BSYNC.RECONVERGENT B1 ;  /* 0x0000000000017941 */ /* 0x000fea0003800200 */
.L_x_36985:
        /* <DEDUP_REMOVED lines=22> */
.L_x_36981:
[----:B------:R-:W-:Y:S05]  /*09b0*/  EXIT ;  /* 0x000000000000794d */ /* 0x000fea0003800000 */
.L_x_36982:
[----:B------:R-:W-:Y:S01]  /*09c0*/  HFMA2 R11, -RZ, RZ, 0, 1.847743988037109375e-06 ;  /* 0x0000001fff0b7431 */ /* 0x000fe200000001ff */
[----:B------:R-:W-:Y:S01]  /*09d0*/  BSSY B1, `(.L_x_36988) ;  /* 0x0000006000017945 */ /* 0x000fe20003800000 */
[----:B------:R-:W-:Y:S02]  /*09e0*/  IMAD.MOV.U32 R12, RZ, RZ, 0x2 ;  /* 0x00000002ff0c7424 */ /* 0x000fe400078e00ff */
[----:B------:R-:W-:-:S07]  /*09f0*/  IMAD.MOV.U32 R15, RZ, RZ, -0x1 ;  /* 0xffffffffff0f7424 */ /* 0x000fce00078e00ff */
[----:B------:R-:W-:Y:S05]  /*0a00*/  WARPSYNC.COLLECTIVE R15, `(.L_x_36989) ;  /* 0x000000000f087348 */ /* 0x000fea0003c00000 */
[----:B------:R0:W1:Y:S02]  /*0a10*/  SHFL.BFLY P6, R14, R13, R12, R11 ;  /* 0x0c00000c0d0e7389 */ /* 0x00006400000c000b */
[----:B01----:R-:W-:Y:S05]  /*0a20*/  ENDCOLLECTIVE ;  /* 0x000000000000791b */ /* 0x003fea0003800000 */
.L_x_36989:
[----:B------:R-:W-:Y:S05]  /*0a30*/  BSYNC B1 ;  /* 0x0000000000017941 */ /* 0x000fea0003800000 */
.L_x_36988:
        /* <DEDUP_REMOVED lines=9> */
.L_x_36990:
        /* <DEDUP_REMOVED lines=25> */
.L_x_36991:
[----:B------:R-:W-:Y:S02]  /*0c60*/  IMAD.MOV.U32 R12, RZ, RZ, 0x1 ;  /* 0x00000001ff0c7424 */ /* 0x000fe400078e00ff */
[----:B------:R-:W-:-:S04]  /*0c70*/  FADD R3, R13, R14 ;  /* 0x0000000e0d037221 */ /* 0x000fc80000000000 */
[----:B------:R-:W-:-:S07]  /*0c80*/  IMAD.MOV.U32 R13, RZ, RZ, R3 ;  /* 0x000000ffff0d7224 */ /* 0x000fce00078e0003 */
[----:B------:R-:W-:Y:S05]  /*0c90*/  WARPSYNC.COLLECTIVE R15, `(.L_x_36992) ;  /* 0x000000000f087348 */ /* 0x000fea0003c00000 */
[----:B------:R0:W1:Y:S02]  /*0ca0*/  SHFL.BFLY P6, R14, R13, R12, R11 ;  /* 0x0c00000c0d0e7389 */ /* 0x00006400000c000b */
[----:B01----:R-:W-:Y:S05]  /*0cb0*/  ENDCOLLECTIVE ;  /* 0x000000000000791b */ /* 0x003fea0003800000 */
.L_x_36992:
[----:B------:R-:W-:Y:S05]  /*0cc0*/  BRA `(.L_x_36993) ;  /* 0xfffffff800707947 */ /* 0x000fea000383ffff */
        .weak           $__internal_617_$__cuda_sm3x_div_rn_noftz_f32_slowpath
        .type           $__internal_617_$__cuda_sm3x_div_rn_noftz_f32_slowpath,@function
        .size           $__internal_617_$__cuda_sm3x_div_rn_noftz_f32_slowpath,(.L_x_37994 - $__internal_617_$__cuda_sm3x_div_rn_noftz_f32_slowpath)
$__internal_617_$__cuda_sm3x_div_rn_noftz_f32_slowpath:
        /* <DEDUP_REMOVED lines=35> */
.L_x_36995:
        /* <DEDUP_REMOVED lines=51> */
.L_x_37002:
[----:B------:R-:W-:-:S04]  /*1230*/  LOP3.LUT R2, R2, 0x80000000, RZ, 0xc0, !PT ;  /* 0x8000000002027812 */ /* 0x000fc800078ec0ff */
[----:B------:R-:W-:Y:S01]  /*1240*/  LOP3.LUT R2, R2, 0x7f800000, RZ, 0xfc, !PT ;  /* 0x7f80000002027812 */ /* 0x000fe200078efcff */
[----:B------:R-:W-:Y:S06]  /*1250*/  BRA `(.L_x_37003) ;  /* 0x0000000000047947 */ /* 0x000fec0003800000 */
.L_x_37001:
[----:B------:R-:W-:-:S07]  /*1260*/  IMAD R2, R14, 0x800000, R2 ;  /* 0x008000000e027824 */ /* 0x000fce00078e0202 */
.L_x_37003:
[----:B------:R-:W-:Y:S05]  /*1270*/  BSYNC.RECONVERGENT B3 ;  /* 0x0000000000037941 */ /* 0x000fea0003800200 */
.L_x_37000:
[----:B------:R-:W-:Y:S05]  /*1280*/  BRA `(.L_x_37004) ;  /* 0x0000000000207947 */ /* 0x000fea0003800000 */
.L_x_36999:
[----:B------:R-:W-:-:S04]  /*1290*/  LOP3.LUT R2, R13, 0x80000000, R2, 0x48, !PT ;  /* 0x800000000d027812 */ /* 0x000fc800078e4802 */
[----:B------:R-:W-:Y:S01]  /*12a0*/  LOP3.LUT R2, R2, 0x7f800000, RZ, 0xfc, !PT ;  /* 0x7f80000002027812 */ /* 0x000fe200078efcff */
[----:B------:R-:W-:Y:S06]  /*12b0*/  BRA `(.L_x_37004) ;  /* 0x0000000000147947 */ /* 0x000fec0003800000 */
.L_x_36998:
[----:B------:R-:W-:Y:S01]  /*12c0*/  LOP3.LUT R2, R13, 0x80000000, R2, 0x48, !PT ;  /* 0x800000000d027812 */ /* 0x000fe200078e4802 */
[----:B------:R-:W-:Y:S06]  /*12d0*/  BRA `(.L_x_37004) ;  /* 0x00000000000c7947 */ /* 0x000fec0003800000 */
.L_x_36997:
[----:B------:R-:W0:Y:S01]  /*12e0*/  MUFU.RSQ R2, -QNAN ;  /* 0xffc0000000027908 */ /* 0x000e220000001400 */
[----:B------:R-:W-:Y:S05]  /*12f0*/  BRA `(.L_x_37004) ;  /* 0x0000000000047947 */ /* 0x000fea0003800000 */
.L_x_36996:
[----:B------:R-:W-:-:S07]  /*1300*/  FADD.FTZ R2, R2, R3 ;  /* 0x0000000302027221 */ /* 0x000fce0000010000 */
.L_x_37004:
[----:B------:R-:W-:Y:S05]  /*1310*/  BSYNC.RECONVERGENT B2 ;  /* 0x0000000000027941 */ /* 0x000fea0003800200 */
.L_x_36994:
[----:B------:R-:W-:-:S04]  /*1320*/  HFMA2 R13, -RZ, RZ, 0, 0 ;  /* 0x00000000ff0d7431 */ /* 0x000fc800000001ff */
[----:B0-----:R-:W-:Y:S05]  /*1330*/  RET.REL.NODEC R12 `(_Z15SoftmaxWarpImplI24ElementwiseScaleMaskLoadIffbE11DirectStoreIffEfLi2ELi2ELi4ELi1ELb0EL9Algorithm0EEvT_T0_ll) ;  /* 0xffffffec0c307950 */ /* 0x001fea0003c3ffff */
.L_x_37005:
        /* <DEDUP_REMOVED lines=12> */
.L_x_37994:


//--------------------- .text._Z15SoftmaxWarpImplI24ElementwiseScaleMaskLoadIffbE11DirectStoreIffEfLi2ELi2ELi4ELi2ELb1EL9Algorithm0EEvT_T0_ll --------------------------
	.section	.text._Z15SoftmaxWarpImplI24ElementwiseScaleMaskLoadIffbE11DirectStoreIffEfLi2ELi2ELi4ELi2ELb1EL9Algorithm0EEvT_T0_ll,"ax",@progbits
	.align	128
        .global         _Z15SoftmaxWarpImplI24ElementwiseScaleMaskLoadIffbE11DirectStoreIffEfLi2ELi2ELi4ELi2ELb1EL9Algorithm0EEvT_T0_ll
        .type           _Z15SoftmaxWarpImplI24ElementwiseScaleMaskLoadIffbE11DirectStoreIffEfLi2ELi2ELi4ELi2ELb1EL9Algorithm0EEvT_T0_ll,@function
        .size           _Z15SoftmaxWarpImplI24ElementwiseScaleMaskLoadIffbE11DirectStoreIffEfLi2ELi2ELi4ELi2ELb1EL9Algorithm0EEvT_T0_ll,(.L_x_37995 - _Z15SoftmaxWarpImplI24ElementwiseScaleMaskLoadIffbE11DirectStoreIffEfLi2ELi2ELi4ELi2ELb1EL9Algorithm0EEvT_T0_ll)
        .other          _Z15SoftmaxWarpImplI24ElementwiseScaleMaskLoadIffbE11DirectStoreIffEfLi2ELi2ELi4ELi2ELb1EL9Algorithm0EEvT_T0_ll,@"STO_CUDA_ENTRY STV_DEFAULT"
_Z15SoftmaxWarpImplI24ElementwiseScaleMaskLoadIffbE11DirectStoreIffEfLi2ELi2ELi4ELi2ELb1EL9Algorithm0EEvT_T0_ll:
.text._Z15SoftmaxWarpImplI24ElementwiseScaleMaskLoadIffbE11DirectStoreIffEfLi2ELi2ELi4ELi2ELb1EL9Algorithm0EEvT_T0_ll:
        /* <DEDUP_REMOVED lines=27> */
.L_x_37006:
        /* <DEDUP_REMOVED lines=19> */
.L_x_37025:
        /* <DEDUP_REMOVED lines=33> */
[----:B0-----:R-:W-:Y:S01]  /*04f0*/  MOV R25, UR4 ;  /* 0x0000000400197c02 */ /* 0x001fe20008000f00 */
[----:B----4-:R-:W-:-:S05]  /*0500*/  @P2 FMUL R25, R3, UR50 ;  /* 0x0000003203192c20 */ /* 0x010fca0008400000 */
[----:B-1----:R-:W-:-:S07]  /*0510*/  FMNMX3 R13, R23, -INF , R25, !PT ;  /* 0xff800000170d7876 */ /* 0x002fce0007800019 */
.L_x_37009:
[----:B------:R-:W-:Y:S05]  /*0520*/  BSYNC.RECONVERGENT B1 ;  /* 0x0000000000017941 */ /* 0x000fea0003800200 */
.L_x_37008:
        /* <DEDUP_REMOVED lines=34> */
.L_x_37011:
[----:B------:R-:W-:Y:S05]  /*0750*/  BSYNC.RECONVERGENT B1 ;  /* 0x0000000000017941 */ /* 0x000fea0003800200 */
.L_x_37010:
[----:B------:R-:W-:-:S03]  /*0760*/  UMOV UR4, 0xffffffff ;  /* 0xffffffff00047882 */ /* 0x000fc60000000000 */
[----:B------:R-:W-:Y:S05]  /*0770*/  BRA.DIV UR4, `(.L_x_37012) ;  /* 0x0000000a045c7947 */ /* 0x000fea000b800000 */
[----:B------:R-:W0:Y:S01]  /*0780*/  SHFL.BFLY PT, R14, R13, 0x2, 0x1f ;  /* 0x0c401f000d0e7f89 */ /* 0x000e2200000e0000 */
[----:B------:R-:W-:-:S03]  /*0790*/  HFMA2 R11, -RZ, RZ, 3.7421875, 0 ;  /* 0x437c0000ff0b7431 */ /* 0x000fc600000001ff */
[----:B------:R-:W4:Y:S01]  /*07a0*/  SHFL.BFLY PT, R5, R2, 0x2, 0x1f ;  /* 0x0c401f0002057f89 */ /* 0x000f2200000e0000 */
[----:B0-----:R-:W-:Y:S02]  /*07b0*/  FMNMX R3, R14, R13, !PT ;  /* 0x0000000d0e037209 */ /* 0x001fe40007800000 */
[----:B----4-:R-:W-:-:S03]  /*07c0*/  FMNMX R0, R5, R2, !PT ;  /* 0x0000000205007209 */ /* 0x010fc60007800000 */
[----:B------:R-:W0:Y:S01]  /*07d0*/  SHFL.BFLY PT, R4, R3, 0x1, 0x1f ;  /* 0x0c201f0003047f89 */ /* 0x000e2200000e0000 */
[----:B------:R-:W-:-:S03]  /*07e0*/  IMAD.MOV.U32 R5, RZ, RZ, 0x3bbb989d ;  /* 0x3bbb989dff057424 */ /* 0x000fc600078e00ff */
[----:B------:R-:W4:Y:S01]  /*07f0*/  SHFL.BFLY PT, R14, R0, 0x1, 0x1f ;  /* 0x0c201f00000e7f89 */ /* 0x000f2200000e0000 */
[----:B0-----:R-:W-:Y:S02]  /*0800*/  FMNMX R4, R3, R4, !PT ;  /* 0x0000000403047209 */ /* 0x001fe40007800000 */
[----:B----4-:R-:W-:-:S03]  /*0810*/  FMNMX R14, R0, R14, !PT ;  /* 0x0000000e000e7209 */ /* 0x010fc60007800000 */
        /* <DEDUP_REMOVED lines=8> */
[----:B------:R-:W-:Y:S01]  /*08a0*/  FFMA.SAT R24, R22, R5, 0.5 ;  /* 0x3f00000016187423 */ /* 0x000fe20000002005 */
[----:B------:R-:W-:Y:S02]  /*08b0*/  IMAD.SHL.U32 R2, R2, 0x800000, RZ ;  /* 0x0080000002027824 */ /* 0x000fe400078e00ff */
[----:B------:R-:W-:Y:S01]  /*08c0*/  FFMA R3, R12, 1.4426950216293334961, -R3 ;  /* 0x3fb8aa3b0c037823 */ /* 0x000fe20000000803 */
[C---:B------:R-:W-:Y:S01]  /*08d0*/  FADD R15, R0.reuse, -12583039 ;  /* 0xcb40007f000f7421 */ /* 0x040fe20000000000 */
[----:B------:R-:W-:Y:S02]  /*08e0*/  SHF.L.U32 R0, R0, 0x17, RZ ;  /* 0x0000001700007819 */ /* 0x000fe400000006ff */
        /* <DEDUP_REMOVED lines=10> */
[----:B------:R-:W-:Y:S02]  /*0990*/  IMAD.SHL.U32 R3, R3, 0x800000, RZ ;  /* 0x0080000003037824 */ /* 0x000fe400078e00ff */
[----:B------:R-:W-:Y:S01]  /*09a0*/  FADD R21, R11, -12583039 ;  /* 0xcb40007f0b157421 */ /* 0x000fe20000000000 */
[----:B------:R-:W-:Y:S02]  /*09b0*/  FFMA R5, R22, 1.925963033500011079e-08, R5 ;  /* 0x32a5706016057823 */ /* 0x000fe40000000005 */
[----:B------:R-:W4:Y:S01]  /*09c0*/  MUFU.EX2 R15, R15 ;  /* 0x0000000f000f7308 */ /* 0x000f220000000800 */
[----:B------:R-:W-:-:S04]  /*09d0*/  FFMA R21, R12, 1.4426950216293334961, -R21 ;  /* 0x3fb8aa3b0c157823 */ /* 0x000fc80000000815 */
[----:B------:R-:W-:-:S03]  /*09e0*/  FFMA R21, R12, 1.925963033500011079e-08, R21 ;  /* 0x32a570600c157823 */ /* 0x000fc60000000015 */
[----:B------:R-:W5:Y:S01]  /*09f0*/  MUFU.EX2 R14, R5 ;  /* 0x00000005000e7308 */ /* 0x000f620000000800 */
[----:B0-----:R-:W-:Y:S01]  /*0a00*/  FMUL R4, R2, R13 ;  /* 0x0000000d02047220 */ /* 0x001fe20000400000 */
[----:B------:R-:W-:-:S03]  /*0a10*/  SHF.L.U32 R2, R11, 0x17, RZ ;  /* 0x000000170b027819 */ /* 0x000fc600000006ff */
        /* <DEDUP_REMOVED lines=13> */
[----:B------:R0:W0:Y:S01]  /*0af0*/  SHFL.BFLY PT, R14, R24, 0x1, 0x1f ;  /* 0x0c201f00180e7f89 */ /* 0x00002200000e0000 */
[----:B----4-:R-:W-:-:S07]  /*0b00*/  FADD R5, R22, R5 ;  /* 0x0000000516057221 */ /* 0x010fce0000000000 */
.L_x_37035:
        /* <DEDUP_REMOVED lines=11> */
[----:B-123--:R-:W-:Y:S05]  /*0bc0*/  CALL.REL.NOINC `($__internal_618_$__cuda_sm3x_div_rn_noftz_f32_slowpath) ;  /* 0x0000000800d87944 */ /* 0x00efea0003c00000 */
[----:B------:R-:W-:-:S07]  /*0bd0*/  IMAD.MOV.U32 R12, RZ, RZ, R13 ;  /* 0x000000ffff0c7224 */ /* 0x000fce00078e000d */
.L_x_37014:
[----:B------:R-:W-:Y:S05]  /*0be0*/  BSYNC.RECONVERGENT B1 ;  /* 0x0000000000017941 */ /* 0x000fea0003800200 */
.L_x_37013:
        /* <DEDUP_REMOVED lines=11> */
[----:B-123--:R-:W-:Y:S05]  /*0ca0*/  CALL.REL.NOINC `($__internal_618_$__cuda_sm3x_div_rn_noftz_f32_slowpath) ;  /* 0x0000000800a07944 */ /* 0x00efea0003c00000 */
.L_x_37016:
[----:B------:R-:W-:Y:S05]  /*0cb0*/  BSYNC.RECONVERGENT B1 ;  /* 0x0000000000017941 */ /* 0x000fea0003800200 */
.L_x_37015:
        /* <DEDUP_REMOVED lines=18> */
.L_x_37018:
[----:B------:R-:W-:Y:S05]  /*0de0*/  BSYNC.RECONVERGENT B1 ;  /* 0x0000000000017941 */ /* 0x000fea0003800200 */
.L_x_37017:
[----:B------:R-:W-:Y:S01]  /*0df0*/  BSSY.RECONVERGENT B1, `(.L_x_37019) ;  /* 0x0000008000017945 */ /* 0x000fe20003800200 */
[----:B0-----:R-:W-:-:S03]  /*0e00*/  FFMA R12, R0, R22, R21 ;  /* 0x00000016000c7223 */ /* 0x001fc60000000015 */
[----:B------:R-:W-:Y:S05]  /*0e10*/  @!P1 BRA `(.L_x_37020) ;  /* 0x0000000000149947 */ /* 0x000fea0003800000 */
[----:B------:R-:W-:Y:S01]  /*0e20*/  IMAD.MOV.U32 R4, RZ, RZ, R3 ;  /* 0x000000ffff047224 */ /* 0x000fe200078e0003 */
[----:B------:R-:W-:Y:S02]  /*0e30*/  MOV R5, R24 ;  /* 0x0000001800057202 */ /* 0x000fe40000000f00 */
[----:B------:R-:W-:-:S07]  /*0e40*/  MOV R14, 0xe60 ;  /* 0x00000e60000e7802 */ /* 0x000fce0000000f00 */
[----:B--23--:R-:W-:Y:S05]  /*0e50*/  CALL.REL.NOINC `($__internal_618_$__cuda_sm3x_div_rn_noftz_f32_slowpath) ;  /* 0x0000000800347944 */ /* 0x00cfea0003c00000 */
[----:B------:R-:W-:-:S07]  /*0e60*/  IMAD.MOV.U32 R12, RZ, RZ, R13 ;  /* 0x000000ffff0c7224 */ /* 0x000fce00078e000d */
.L_x_37020:
[----:B------:R-:W-:Y:S05]  /*0e70*/  BSYNC.RECONVERGENT B1 ;  /* 0x0000000000017941 */ /* 0x000fea0003800200 */
.L_x_37019:
        /* <DEDUP_REMOVED lines=12> */
[----:B--23--:R-:W-:Y:S05]  /*0f40*/  CALL.REL.NOINC `($__internal_618_$__cuda_sm3x_div_rn_noftz_f32_slowpath) ;  /* 0x0000000400f87944 */ /* 0x00cfea0003c00000 */
.L_x_37022:
[----:B------:R-:W-:Y:S05]  /*0f50*/  BSYNC.RECONVERGENT B1 ;  /* 0x0000000000017941 */ /* 0x000fea0003800200 */
.L_x_37021:
        /* <DEDUP_REMOVED lines=17> */
.L_x_37024:
[----:B------:R-:W-:Y:S05]  /*1070*/  BSYNC.RECONVERGENT B1 ;  /* 0x0000000000017941 */ /* 0x000fea0003800200 */
.L_x_37023:
[----:B------:R-:W-:-:S04]  /*1080*/  IADD3 R19, P0, PT, R20, R19, RZ ;  /* 0x0000001314137210 */ /* 0x000fc80007f1e0ff */
[----:B------:R-:W-:Y:S02]  /*1090*/  LEA.HI.X.SX32 R18, R20, R18, 0x1, P0 ;  /* 0x0000001214127211 */ /* 0x000fe400000f0eff */
[----:B------:R-:W-:-:S04]  /*10a0*/  ISETP.GE.U32.AND P0, PT, R19, UR48, PT ;  /* 0x0000003013007c0c */ /* 0x000fc8000bf06070 */
[----:B------:R-:W-:-:S13]  /*10b0*/  ISETP.GE.AND.EX P0, PT, R18, UR49, PT, P0 ;  /* 0x0000003112007c0c */ /* 0x000fda000bf06300 */
[----:B------:R-:W-:Y:S05]  /*10c0*/  @!P0 BRA `(.L_x_37025) ;  /* 0xfffffff000848947 */ /* 0x000fea000383ffff */
[----:B------:R-:W-:Y:S05]  /*10d0*/  BSYNC B0 ;  /* 0x0000000000007941 */ /* 0x000fea0003800000 */
.L_x_37007:
[----:B------:R-:W-:Y:S05]  /*10e0*/  EXIT ;  /* 0x000000000000794d */ /* 0x000fea0003800000 */
.L_x_37012:
[----:B------:R-:W-:Y:S01]  /*10f0*/  HFMA2 R11, -RZ, RZ, 0, 1.847743988037109375e-06 ;  /* 0x0000001fff0b7431 */ /* 0x000fe200000001ff */
[----:B------:R-:W-:Y:S01]  /*1100*/  BSSY B1, `(.L_x_37026) ;  /* 0x0000006000017945 */ /* 0x000fe20003800000 */
[----:B------:R-:W-:Y:S02]  /*1110*/  IMAD.MOV.U32 R12, RZ, RZ, 0x2 ;  /* 0x00000002ff0c7424 */ /* 0x000fe400078e00ff */
[----:B------:R-:W-:-:S07]  /*1120*/  IMAD.MOV.U32 R15, RZ, RZ, -0x1 ;  /* 0xffffffffff0f7424 */ /* 0x000fce00078e00ff */
[----:B-123--:R-:W-:Y:S05]  /*1130*/  WARPSYNC.COLLECTIVE R15, `(.L_x_37027) ;  /* 0x000000000f087348 */ /* 0x00efea0003c00000 */
[----:B------:R0:W4:Y:S02]  /*1140*/  SHFL.BFLY P6, R14, R13, R12, R11 ;  /* 0x0c00000c0d0e7389 */ /* 0x00012400000c000b */
[----:B01234-:R-:W-:Y:S05]  /*1150*/  ENDCOLLECTIVE ;  /* 0x000000000000791b */ /* 0x01ffea0003800000 */
.L_x_37027:
[----:B------:R-:W-:Y:S05]  /*1160*/  BSYNC B1 ;  /* 0x0000000000017941 */ /* 0x000fea0003800000 */
.L_x_37026:
        /* <DEDUP_REMOVED lines=8> */
.L_x_37028:
[----:B------:R-:W-:Y:S02]  /*11f0*/  HFMA2 R12, -RZ, RZ, 0, 1.1920928955078125e-07 ;  /* 0x00000002ff0c7431 */ /* 0x000fe400000001ff */
[----:B------:R-:W-:Y:S01]  /*1200*/  IMAD.MOV.U32 R13, RZ, RZ, R2 ;  /* 0x000000ffff0d7224 */ /* 0x000fe200078e0002 */
[----:B------:R-:W-:-:S07]  /*1210*/  MOV R4, R14 ;  /* 0x0000000e00047202 */ /* 0x000fce0000000f00 */
[----:B------:R-:W-:Y:S05]  /*1220*/  WARPSYNC.COLLECTIVE R15, `(.L_x_37029) ;  /* 0x000000000f087348 */ /* 0x000fea0003c00000 */
[----:B------:R0:W1:Y:S02]  /*1230*/  SHFL.BFLY P6, R14, R13, R12, R11 ;  /* 0x0c00000c0d0e7389 */ /* 0x00006400000c000b */
[----:B01----:R-:W-:Y:S05]  /*1240*/  ENDCOLLECTIVE ;  /* 0x000000000000791b */ /* 0x003fea0003800000 */
.L_x_37029:
[----:B------:R-:W-:-:S05]  /*1250*/  FMNMX R4, R3, R4, !PT ;  /* 0x0000000403047209 */ /* 0x000fca0007800000 */
[----:B------:R-:W-:Y:S01]  /*1260*/  FADD R23, -R4, R23 ;  /* 0x0000001704177221 */ /* 0x000fe20000000100 */
[----:B------:R-:W-:Y:S02]  /*1270*/  IMAD.MOV.U32 R12, RZ, RZ, 0x1 ;  /* 0x00000001ff0c7424 */ /* 0x000fe400078e00ff */
[----:B------:R-:W-:-:S05]  /*1280*/  IMAD.MOV.U32 R5, RZ, RZ, R14 ;  /* 0x000000ffff057224 */ /* 0x000fca00078e000e */
[----:B------:R-:W-:Y:S01]  /*1290*/  FMNMX R0, R5, R2, !PT ;  /* 0x0000000205007209 */ /* 0x000fe20007800000 */
[----:B------:R-:W-:Y:S02]  /*12a0*/  HFMA2 R2, -RZ, RZ, 0.96630859375, -0.0022525787353515625 ;  /* 0x3bbb989dff027431 */ /* 0x000fe400000001ff */
[----:B------:R-:W-:Y:S01]  /*12b0*/  FADD R5, -R4, R25 ;  /* 0x0000001904057221 */ /* 0x000fe20000000100 */
[----:B------:R-:W-:-:S07]  /*12c0*/  MOV R13, R0 ;  /* 0x00000000000d7202 */ /* 0x000fce0000000f00 */
[----:B------:R-:W-:Y:S05]  /*12d0*/  WARPSYNC.COLLECTIVE R15, `(.L_x_37030) ;  /* 0x000000000f087348 */ /* 0x000fea0003c00000 */
[----:B------:R0:W1:Y:S02]  /*12e0*/  SHFL.BFLY P6, R14, R13, R12, R11 ;  /* 0x0c00000c0d0e7389 */ /* 0x00006400000c000b */
[----:B01----:R-:W-:Y:S05]  /*12f0*/  ENDCOLLECTIVE ;  /* 0x000000000000791b */ /* 0x003fea0003800000 */
.L_x_37030:
[-C--:B------:R-:W-:Y:S01]  /*1300*/  FFMA.SAT R3, R23, R2.reuse, 0.5 ;  /* 0x3f00000017037423 */ /* 0x080fe20000002002 */
[----:B------:R-:W-:Y:S01]  /*1310*/  FFMA.SAT R13, R5, R2, 0.5 ;  /* 0x3f000000050d7423 */ /* 0x000fe20000002002 */
[----:B------:R-:W-:Y:S01]  /*1320*/  FMNMX R14, R0, R14, !PT ;  /* 0x0000000e000e7209 */ /* 0x000fe20007800000 */
[----:B------:R-:W-:-:S04]  /*1330*/  IMAD.MOV.U32 R0, RZ, RZ, 0x437c0000 ;  /* 0x437c0000ff007424 */ /* 0x000fc800078e00ff */
[----:B------:R-:W-:Y:S01]  /*1340*/  FFMA.RM R4, R3, R0, 12582913 ;  /* 0x4b40000103047423 */ /* 0x000fe20000004000 */
[C---:B------:R-:W-:Y:S01]  /*1350*/  FADD R3, -R14.reuse, R22 ;  /* 0x000000160e037221 */ /* 0x040fe20000000100 */
[----:B------:R-:W-:Y:S02]  /*1360*/  FADD R11, -R14, R21 ;  /* 0x000000150e0b7221 */ /* 0x000fe40000000100 */
[C---:B------:R-:W-:Y:S01]  /*1370*/  FADD R12, R4.reuse, -12583039 ;  /* 0xcb40007f040c7421 */ /* 0x040fe20000000000 */
[-C--:B------:R-:W-:Y:S01]  /*1380*/  FFMA.SAT R15, R3, R2.reuse, 0.5 ;  /* 0x3f000000030f7423 */ /* 0x080fe20000002002 */
[----:B------:R-:W-:Y:S01]  /*1390*/  FFMA.SAT R21, R11, R2, 0.5 ;  /* 0x3f0000000b157423 */ /* 0x000fe20000002002 */
[----:B------:R-:W-:Y:S01]  /*13a0*/  SHF.L.U32 R4, R4, 0x17, RZ ;  /* 0x0000001704047819 */ /* 0x000fe200000006ff */
[----:B------:R-:W-:Y:S01]  /*13b0*/  FFMA R14, R23, 1.4426950216293334961, -R12 ;  /* 0x3fb8aa3b170e7823 */ /* 0x000fe2000000080c */
[-C--:B------:R-:W-:Y:S01]  /*13c0*/  FFMA.RM R12, R13, R0.reuse, 12582913 ;  /* 0x4b4000010d0c7423 */ /* 0x080fe20000004000 */
[-C--:B------:R-:W-:Y:S01]  /*13d0*/  FFMA.RM R21, R21, R0.reuse, 12582913 ;  /* 0x4b40000115157423 */ /* 0x080fe20000004000 */
[----:B------:R-:W-:Y:S01]  /*13e0*/  FFMA.RM R2, R15, R0, 12582913 ;  /* 0x4b4000010f027423 */ /* 0x000fe20000004000 */
[----:B------:R-:W-:Y:S01]  /*13f0*/  FFMA R14, R23, 1.925963033500011079e-08, R14 ;  /* 0x32a57060170e7823 */ /* 0x000fe2000000000e */
[C---:B------:R-:W-:Y:S01]  /*1400*/  FADD R22, R12.reuse, -12583039 ;  /* 0xcb40007f0c167421 */ /* 0x040fe20000000000 */
[----:B------:R-:W-:-:S02]  /*1410*/  IMAD.SHL.U32 R0, R12, 0x800000, RZ ;  /* 0x008000000c007824 */ /* 0x000fc400078e00ff */
[----:B------:R-:W-:Y:S01]  /*1420*/  FADD R12, R21, -12583039 ;  /* 0xcb40007f150c7421 */ /* 0x000fe20000000000 */
[----:B------:R-:W0:Y:S01]  /*1430*/  MUFU.EX2 R13, R14 ;  /* 0x0000000e000d7308 */ /* 0x000e220000000800 */
[----:B------:R-:W-:Y:S01]  /*1440*/  FFMA R22, R5, 1.4426950216293334961, -R22 ;  /* 0x3fb8aa3b05167823 */ /* 0x000fe20000000816 */
[C---:B------:R-:W-:Y:S01]  /*1450*/  FADD R24, R2.reuse, -12583039 ;  /* 0xcb40007f02187421 */ /* 0x040fe20000000000 */
[----:B------:R-:W-:Y:S01]  /*1460*/  FFMA R12, R11, 1.4426950216293334961, -R12 ;  /* 0x3fb8aa3b0b0c7823 */ /* 0x000fe2000000080c */
[----:B------:R-:W-:Y:S01]  /*1470*/  MOV R15, 0xffffffff ;  /* 0xffffffff000f7802 */ /* 0x000fe20000000f00 */
[----:B------:R-:W-:Y:S01]  /*1480*/  FFMA R22, R5, 1.925963033500011079e-08, R22 ;  /* 0x32a5706005167823 */ /* 0x000fe20000000016 */
[----:B------:R-:W-:Y:S01]  /*1490*/  FFMA R24, R3, 1.4426950216293334961, -R24 ;  /* 0x3fb8aa3b03187823 */ /* 0x000fe20000000818 */
[----:B------:R-:W-:Y:S01]  /*14a0*/  SHF.L.U32 R2, R2, 0x17, RZ ;  /* 0x0000001702027819 */ /* 0x000fe200000006ff */
[----:B------:R-:W-:Y:S01]  /*14b0*/  IMAD.SHL.U32 R21, R21, 0x800000, RZ ;  /* 0x0080000015157824 */ /* 0x000fe200078e00ff */
[----:B------:R-:W1:Y:S01]  /*14c0*/  MUFU.EX2 R5, R22 ;  /* 0x0000001600057308 */ /* 0x000e620000000800 */
[----:B------:R-:W-:Y:S01]  /*14d0*/  FFMA R3, R3, 1.925963033500011079e-08, R24 ;  /* 0x32a5706003037823 */ /* 0x000fe20000000018 */
[----:B0-----:R-:W-:-:S06]  /*14e0*/  FMUL R4, R4, R13 ;  /* 0x0000000d04047220 */ /* 0x001fcc0000400000 */
[----:B------:R-:W0:Y:S01]  /*14f0*/  MUFU.EX2 R3, R3 ;  /* 0x0000000300037308 */ /* 0x000e220000000800 */
[----:B------:R-:W-:Y:S01]  /*1500*/  FADD R13, RZ, R4 ;  /* 0x00000004ff0d7221 */ /* 0x000fe20000000000 */
[----:B-1----:R-:W-:Y:S01]  /*1510*/  FMUL R0, R0, R5 ;  /* 0x0000000500007220 */ /* 0x002fe20000400000 */
[----:B------:R-:W-:Y:S01]  /*1520*/  FFMA R5, R11, 1.925963033500011079e-08, R12 ;  /* 0x32a570600b057823 */ /* 0x000fe2000000000c */
[----:B------:R-:W-:Y:S01]  /*1530*/  MOV R12, 0x2 ;  /* 0x00000002000c7802 */ /* 0x000fe20000000f00 */
[----:B------:R-:W-:Y:S02]  /*1540*/  IMAD.MOV.U32 R11, RZ, RZ, 0x1f ;  /* 0x0000001fff0b7424 */ /* 0x000fe400078e00ff */
[----:B------:R-:W-:Y:S01]  /*1550*/  FADD R13, R13, R0 ;  /* 0x000000000d0d7221 */ /* 0x000fe20000000000 */
[----:B------:R1:W2:Y:S06]  /*1560*/  MUFU.EX2 R22, R5 ;  /* 0x0000000500167308 */ /* 0x0002ac0000000800 */
[----:B012---:R-:W-:Y:S05]  /*1570*/  WARPSYNC.COLLECTIVE R15, `(.L_x_37031) ;  /* 0x000000000f087348 */ /* 0x007fea0003c00000 */
[----:B------:R3:W4:Y:S02]  /*1580*/  SHFL.BFLY P6, R14, R13, R12, R11 ;  /* 0x0c00000c0d0e7389 */ /* 0x00072400000c000b */
[----:B01234-:R-:W-:Y:S05]  /*1590*/  ENDCOLLECTIVE ;  /* 0x000000000000791b */ /* 0x01ffea0003800000 */
.L_x_37031:
[----:B------:R-:W-:Y:S01]  /*15a0*/  FMUL R3, R2, R3 ;  /* 0x0000000302037220 */ /* 0x000fe20000400000 */
[----:B------:R-:W-:Y:S01]  /*15b0*/  FMUL R2, R21, R22 ;  /* 0x0000001615027220 */ /* 0x000fe20000400000 */
[----:B------:R-:W-:Y:S02]  /*15c0*/  HFMA2 R12, -RZ, RZ, 0, 5.9604644775390625e-08 ;  /* 0x00000001ff0c7431 */ /* 0x000fe400000001ff */
[----:B------:R-:W-:-:S04]  /*15d0*/  FADD R21, RZ, R3 ;  /* 0x00000003ff157221 */ /* 0x000fc80000000000 */
[----:B------:R-:W-:Y:S01]  /*15e0*/  FADD R21, R21, R2 ;  /* 0x0000000215157221 */ /* 0x000fe20000000000 */
[----:B------:R-:W-:-:S05]  /*15f0*/  FADD R22, R13, R14 ;  /* 0x0000000e0d167221 */ /* 0x000fca0000000000 */
[----:B------:R-:W-:-:S07]  /*1600*/  MOV R13, R22 ;  /* 0x00000016000d7202 */ /* 0x000fce0000000f00 */
[----:B------:R-:W-:Y:S05]  /*1610*/  WARPSYNC.COLLECTIVE R15, `(.L_x_37032) ;  /* 0x000000000f087348 */ /* 0x000fea0003c00000 */
[----:B------:R0:W1:Y:S02]  /*1620*/  SHFL.BFLY P6, R14, R13, R12, R11 ;  /* 0x0c00000c0d0e7389 */ /* 0x00006400000c000b */
[----:B01----:R-:W-:Y:S05]  /*1630*/  ENDCOLLECTIVE ;  /* 0x000000000000791b */ /* 0x003fea0003800000 */
.L_x_37032:
[----:B------:R-:W-:Y:S01]  /*1640*/  HFMA2 R12, -RZ, RZ, 0, 1.1920928955078125e-07 ;  /* 0x00000002ff0c7431 */ /* 0x000fe200000001ff */
[----:B------:R-:W-:Y:S01]  /*1650*/  MOV R13, R21 ;  /* 0x00000015000d7202 */ /* 0x000fe20000000f00 */
[----:B------:R-:W-:-:S07]  /*1660*/  IMAD.MOV.U32 R5, RZ, RZ, R14 ;  /* 0x000000ffff057224 */ /* 0x000fce00078e000e */
[----:B------:R-:W-:Y:S05]  /*1670*/  WARPSYNC.COLLECTIVE R15, `(.L_x_37033) ;  /* 0x000000000f087348 */ /* 0x000fea0003c00000 */
[----:B------:R0:W1:Y:S02]  /*1680*/  SHFL.BFLY P6, R14, R13, R12, R11 ;  /* 0x0c00000c0d0e7389 */ /* 0x00006400000c000b */
[----:B01----:R-:W-:Y:S05]  /*1690*/  ENDCOLLECTIVE ;  /* 0x000000000000791b */ /* 0x003fea0003800000 */
.L_x_37033:
[----:B------:R-:W-:Y:S01]  /*16a0*/  FADD R5, R22, R5 ;  /* 0x0000000516057221 */ /* 0x000fe20000000000 */
[----:B------:R-:W-:Y:S02]  /*16b0*/  HFMA2 R12, -RZ, RZ, 0, 5.9604644775390625e-08 ;  /* 0x00000001ff0c7431 */ /* 0x000fe400000001ff */
[----:B------:R-:W-:-:S04]  /*16c0*/  IMAD.MOV.U32 R24, RZ, RZ, R14 ;  /* 0x000000ffff187224 */ /* 0x000fc800078e000e */
[----:B------:R-:W-:-:S05]  /*16d0*/  FADD R24, R21, R24 ;  /* 0x0000001815187221 */ /* 0x000fca0000000000 */
[----:B------:R-:W-:-:S07]  /*16e0*/  MOV R13, R24 ;  /* 0x00000018000d7202 */ /* 0x000fce0000000f00 */
[----:B------:R-:W-:Y:S05]  /*16f0*/  WARPSYNC.COLLECTIVE R15, `(.L_x_37034) ;  /* 0x000000000f087348 */ /* 0x000fea0003c00000 */
[----:B------:R0:W1:Y:S02]  /*1700*/  SHFL.BFLY P6, R14, R13, R12, R11 ;  /* 0x0c00000c0d0e7389 */ /* 0x00006400000c000b */
[----:B01----:R-:W-:Y:S05]  /*1710*/  ENDCOLLECTIVE ;  /* 0x000000000000791b */ /* 0x003fea0003800000 */
.L_x_37034:
[----:B------:R-:W-:Y:S05]  /*1720*/  BRA `(.L_x_37035) ;  /* 0xfffffff000f87947 */ /* 0x000fea000383ffff */
        .weak           $__internal_618_$__cuda_sm3x_div_rn_noftz_f32_slowpath
        .type           $__internal_618_$__cuda_sm3x_div_rn_noftz_f32_slowpath,@function
        .size           $__internal_618_$__cuda_sm3x_div_rn_noftz_f32_slowpath,(.L_x_37995 - $__internal_618_$__cuda_sm3x_div_rn_noftz_f32_slowpath)
$__internal_618_$__cuda_sm3x_div_rn_noftz_f32_slowpath:
        /* <DEDUP_REMOVED lines=35> */
.L_x_37037:
        /* <DEDUP_REMOVED lines=51> */
.L_x_37044:
[----:B------:R-:W-:-:S04]  /*1c90*/  LOP3.LUT R4, R4, 0x80000000, RZ, 0xc0, !PT ;  /* 0x8000000004047812 */ /* 0x000fc800078ec0ff */
[----:B------:R-:W-:Y:S01]  /*1ca0*/  LOP3.LUT R4, R4, 0x7f800000, RZ, 0xfc, !PT ;  /* 0x7f80000004047812 */ /* 0x000fe200078efcff */
[----:B------:R-:W-:Y:S06]  /*1cb0*/  BRA `(.L_x_37045) ;  /* 0x0000000000047947 */ /* 0x000fec0003800000 */
.L_x_37043:
[----:B------:R-:W-:-:S07]  /*1cc0*/  IMAD R4, R22, 0x800000, R4 ;  /* 0x0080000016047824 */ /* 0x000fce00078e0204 */
.L_x_37045:
[----:B------:R-:W-:Y:S05]  /*1cd0*/  BSYNC.RECONVERGENT B3 ;  /* 0x0000000000037941 */ /* 0x000fea0003800200 */
.L_x_37042:
[----:B------:R-:W-:Y:S05]  /*1ce0*/  BRA `(.L_x_37046) ;  /* 0x0000000000207947 */ /* 0x000fea0003800000 */
.L_x_37041:
[----:B------:R-:W-:-:S04]  /*1cf0*/  LOP3.LUT R4, R15, 0x80000000, R4, 0x48, !PT ;  /* 0x800000000f047812 */ /* 0x000fc800078e4804 */
[----:B------:R-:W-:Y:S01]  /*1d00*/  LOP3.LUT R4, R4, 0x7f800000, RZ, 0xfc, !PT ;  /* 0x7f80000004047812 */ /* 0x000fe200078efcff */
[----:B------:R-:W-:Y:S06]  /*1d10*/  BRA `(.L_x_37046) ;  /* 0x0000000000147947 */ /* 0x000fec0003800000 */
.L_x_37040:
[----:B------:R-:W-:Y:S01]  /*1d20*/  LOP3.LUT R4, R15, 0x80000000, R4, 0x48, !PT ;  /* 0x800000000f047812 */ /* 0x000fe200078e4804 */
[----:B------:R-:W-:Y:S06]  /*1d30*/  BRA `(.L_x_37046) ;  /* 0x00000000000c7947 */ /* 0x000fec0003800000 */
.L_x_37039:
[----:B------:R-:W0:Y:S01]  /*1d40*/  MUFU.RSQ R4, -QNAN ;  /* 0xffc0000000047908 */ /* 0x000e220000001400 */
[----:B------:R-:W-:Y:S05]  /*1d50*/  BRA `(.L_x_37046) ;  /* 0x0000000000047947 */ /* 0x000fea0003800000 */
.L_x_37038:
[----:B------:R-:W-:-:S07]  /*1d60*/  FADD.FTZ R4, R4, R5 ;  /* 0x0000000504047221 */ /* 0x000fce0000010000 */
.L_x_37046:
[----:B------:R-:W-:Y:S05]  /*1d70*/  BSYNC.RECONVERGENT B2 ;  /* 0x0000000000027941 */ /* 0x000fea0003800200 */
.L_x_37036:
[----:B------:R-:W-:Y:S01]  /*1d80*/  HFMA2 R15, -RZ, RZ, 0, 0 ;  /* 0x00000000ff0f7431 */ /* 0x000fe200000001ff */
[----:B0-----:R-:W-:-:S03]  /*1d90*/  MOV R13, R4 ;  /* 0x00000004000d7202 */ /* 0x001fc60000000f00 */
[----:B------:R-:W-:Y:S05]  /*1da0*/  RET.REL.NODEC R14 `(_Z15SoftmaxWarpImplI24ElementwiseScaleMaskLoadIffbE11DirectStoreIffEfLi2ELi2ELi4ELi2ELb1EL9Algorithm0EEvT_T0_ll) ;  /* 0xffffffe00e947950 */ /* 0x000fea0003c3ffff */
.L_x_37047:
        /* <DEDUP_REMOVED lines=13> */
.L_x_37995:


//--------------------- .text._Z15SoftmaxWarpImplI24ElementwiseScaleMaskLoadIffbE11DirectStoreIffEfLi2ELi2ELi4ELi2ELb0EL9Algorithm0EEvT_T0_ll --------------------------
	.section	.text._Z15SoftmaxWarpImplI24ElementwiseScaleMaskLoadIffbE11DirectStoreIffEfLi2ELi2ELi4ELi2ELb0EL9Algorithm0EEvT_T0_ll,"ax",@progbits
	.align	128
        .global         _Z15SoftmaxWarpImplI24ElementwiseScaleMaskLoadIffbE11DirectStoreIffEfLi2ELi2ELi4ELi2ELb0EL9Algorithm0EEvT_T0_ll
        .type           _Z15SoftmaxWarpImplI24ElementwiseScaleMaskLoadIffbE11DirectStoreIffEfLi2ELi2ELi4ELi2ELb0EL9Algorithm0EEvT_T0_ll,@function
        .size           _Z15SoftmaxWarpImplI24ElementwiseScaleMaskLoadIffbE11DirectStoreIffEfLi2ELi2ELi4ELi2ELb0EL9Algorithm0EEvT_T0_ll,(.L_x_37996 - _Z15SoftmaxWarpImplI24ElementwiseScaleMaskLoadIffbE11DirectStoreIffEfLi2ELi2ELi4ELi2ELb0EL9Algorithm0EEvT_T0_ll)
        .other          _Z15SoftmaxWarpImplI24ElementwiseScaleMaskLoadIffbE11DirectStoreIffEfLi2ELi2ELi4ELi2ELb0EL9Algorithm0EEvT_T0_ll,@"STO_CUDA_ENTRY STV_DEFAULT"
_Z15SoftmaxWarpImplI24ElementwiseScaleMaskLoadIffbE11DirectStoreIffEfLi2ELi2ELi4ELi2ELb0EL9Algorithm0EEvT_T0_ll:
.text._Z15SoftmaxWarpImplI24ElementwiseScaleMaskLoadIffbE11DirectStoreIffEfLi2ELi2ELi4ELi2ELb0EL9Algorithm0EEvT_T0_ll:
        /* <DEDUP_REMOVED lines=24> */
.L_x_37048:
        /* <DEDUP_REMOVED lines=16> */
.L_x_37058:
        /* <DEDUP_REMOVED lines=11> */
[C---:B------:R-:W-:Y:S02]  /*0330*/  IADD3.X R14, PT, PT, R5.reuse, R9, RZ, P0, !PT ;  /* 0x00000009050e7210 */ /* 0x040fe400007fe4ff */
        /* <DEDUP_REMOVED lines=16> */
[C---:B------:R-:W-:Y:S02]  /*0440*/  LEA R4, P2, R2.reuse, UR40, 0x2 ;  /* 0x0000002802047c11 */ /* 0x040fe4000f8410ff */
[----:B------:R-:W-:Y:S02]  /*0450*/  SHF.L.U32 R3, R11, 0x2, RZ ;  /* 0x000000020b037819 */ /* 0x000fe400000006ff */
[----:B------:R-:W-:Y:S02]  /*0460*/  LEA.HI.X R5, R2, UR41, R5, 0x2, P2 ;  /* 0x0000002902057c11 */ /* 0x000fe400090f1405 */
[----:B------:R-:W-:Y:S02]  /*0470*/  @P1 R2UR UR6, R6 ;  /* 0x00000000060612ca */ /* 0x000fe400000e0000 */
[----:B------:R-:W-:Y:S01]  /*0480*/  @P1 R2UR UR7, R7 ;  /* 0x00000000070712ca */ /* 0x000fe200000e0000 */
[----:B------:R-:W1:Y:S01]  /*0490*/  LDG.E R12, desc[UR4][R4.64] ;  /* 0x00000004040c7981 */ /* 0x000e62000c1e1900 */
[----:B------:R-:W-:-:S02]  /*04a0*/  LOP3.LUT R2, R3, 0xfffffff8, RZ, 0xc0, !PT ;  /* 0xfffffff803027812 */ /* 0x000fc400078ec0ff */
[----:B------:R-:W-:Y:S02]  /*04b0*/  @P0 R2UR UR10, R6 ;  /* 0x00000000060a02ca */ /* 0x000fe400000e0000 */
[----:B------:R-:W-:Y:S02]  /*04c0*/  @P0 R2UR UR11, R7 ;  /* 0x00000000070b02ca */ /* 0x000fe400000e0000 */
        /* <DEDUP_REMOVED lines=30> */
[----:B------:R-:W-:Y:S02]  /*06b0*/  MOV R4, 0x437c0000 ;  /* 0x437c000000047802 */ /* 0x000fe40000000f00 */
[----:B--2---:R-:W-:Y:S01]  /*06c0*/  FMNMX R14, R0, R14, !PT ;  /* 0x0000000e000e7209 */ /* 0x004fe20007800000 */
        /* <DEDUP_REMOVED lines=22> */
[----:B------:R-:W-:Y:S01]  /*0830*/  IMAD.SHL.U32 R2, R2, 0x800000, RZ ;  /* 0x0080000002027824 */ /* 0x000fe200078e00ff */
[----:B------:R-:W-:Y:S01]  /*0840*/  SHF.L.U32 R0, R0, 0x17, RZ ;  /* 0x0000001700007819 */ /* 0x000fe200000006ff */
[----:B------:R-:W-:Y:S01]  /*0850*/  FFMA R9, R8, 1.925963033500011079e-08, R9 ;  /* 0x32a5706008097823 */ /* 0x000fe20000000009 */
[----:B------:R-:W1:Y:S01]  /*0860*/  MUFU.EX2 R3, R3 ;  /* 0x0000000300037308 */ /* 0x000e620000000800 */
[----:B------:R-:W-:Y:S01]  /*0870*/  FFMA R14, R14, 1.925963033500011079e-08, R13 ;  /* 0x32a570600e0e7823 */ /* 0x000fe2000000000d */
[----:B------:R-:W-:-:S06]  /*0880*/  SHF.L.U32 R4, R4, 0x17, RZ ;  /* 0x0000001704047819 */ /* 0x000fcc00000006ff */
[----:B------:R-:W2:Y:S08]  /*0890*/  MUFU.EX2 R11, R11 ;  /* 0x0000000b000b7308 */ /* 0x000eb00000000800 */
[----:B------:R-:W3:Y:S01]  /*08a0*/  MUFU.EX2 R9, R9 ;  /* 0x0000000900097308 */ /* 0x000ee20000000800 */
[----:B-1----:R-:W-:Y:S01]  /*08b0*/  FMUL R3, R2, R3 ;  /* 0x0000000302037220 */ /* 0x002fe20000400000 */
[----:B------:R-:W-:-:S03]  /*08c0*/  IMAD.SHL.U32 R2, R5, 0x800000, RZ ;  /* 0x0080000005027824 */ /* 0x000fc600078e00ff */
[----:B------:R-:W-:-:S03]  /*08d0*/  FADD R13, RZ, R3 ;  /* 0x00000003ff0d7221 */ /* 0x000fc60000000000 */
[----:B------:R1:W4:Y:S01]  /*08e0*/  MUFU.EX2 R15, R14 ;  /* 0x0000000e000f7308 */ /* 0x0003220000000800 */
[----:B--2---:R-:W-:-:S04]  /*08f0*/  FMUL R0, R0, R11 ;  /* 0x0000000b00007220 */ /* 0x004fc80000400000 */
[----:B------:R-:W-:Y:S01]  /*0900*/  FADD R13, R13, R0 ;  /* 0x000000000d0d7221 */ /* 0x000fe20000000000 */
[----:B---3--:R-:W-:-:S04]  /*0910*/  FMUL R2, R2, R9 ;  /* 0x0000000902027220 */ /* 0x008fc80000400000 */
[----:B-1----:R-:W1:Y:S01]  /*0920*/  SHFL.BFLY PT, R14, R13, 0x2, 0x1f ;  /* 0x0c401f000d0e7f89 */ /* 0x002e6200000e0000 */
[----:B------:R-:W-:Y:S01]  /*0930*/  FADD R5, RZ, R2 ;  /* 0x00000002ff057221 */ /* 0x000fe20000000000 */
[----:B----4-:R-:W-:-:S04]  /*0940*/  FMUL R4, R4, R15 ;  /* 0x0000000f04047220 */ /* 0x010fc80000400000 */
[----:B------:R-:W-:-:S05]  /*0950*/  FADD R8, R5, R4 ;  /* 0x0000000405087221 */ /* 0x000fca0000000000 */
[----:B------:R-:W2:Y:S01]  /*0960*/  SHFL.BFLY PT, R5, R8, 0x2, 0x1f ;  /* 0x0c401f0008057f89 */ /* 0x000ea200000e0000 */
[----:B-1----:R-:W-:-:S05]  /*0970*/  FADD R9, R13, R14 ;  /* 0x0000000e0d097221 */ /* 0x002fca0000000000 */
[----:B------:R-:W1:Y:S01]  /*0980*/  SHFL.BFLY PT, R20, R9, 0x1, 0x1f ;  /* 0x0c201f0009147f89 */ /* 0x000e6200000e0000 */
[----:B--2---:R-:W-:-:S05]  /*0990*/  FADD R19, R8, R5 ;  /* 0x0000000508137221 */ /* 0x004fca0000000000 */
[----:B------:R2:W3:Y:S02]  /*09a0*/  SHFL.BFLY PT, R14, R19, 0x1, 0x1f ;  /* 0x0c201f00130e7f89 */ /* 0x0004e400000e0000 */
[----:B-12---:R-:W-:-:S07]  /*09b0*/  FADD R5, R9, R20 ;  /* 0x0000001409057221 */ /* 0x006fce0000000000 */
.L_x_37068:
        /* <DEDUP_REMOVED lines=11> */
[----:B0-----:R-:W-:Y:S05]  /*0a70*/  CALL.REL.NOINC `($__internal_619_$__cuda_sm3x_div_rn_noftz_f32_slowpath) ;  /* 0x0000000800b47944 */ /* 0x001fea0003c00000 */
[----:B------:R-:W-:-:S07]  /*0a80*/  IMAD.MOV.U32 R8, RZ, RZ, R3 ;  /* 0x000000ffff087224 */ /* 0x000fce00078e0003 */
.L_x_37051:
[----:B------:R-:W-:Y:S05]  /*0a90*/  BSYNC.RECONVERGENT B0 ;  /* 0x0000000000007941 */ /* 0x000fea0003800200 */
.L_x_37050:
        /* <DEDUP_REMOVED lines=11> */
[----:B0-----:R-:W-:Y:S05]  /*0b50*/  CALL.REL.NOINC `($__internal_619_$__cuda_sm3x_div_rn_noftz_f32_slowpath) ;  /* 0x00000008007c7944 */ /* 0x001fea0003c00000 */
[----:B------:R-:W-:-:S07]  /*0b60*/  IMAD.MOV.U32 R9, RZ, RZ, R3 ;  /* 0x000000ffff097224 */ /* 0x000fce00078e0003 */
.L_x_37053:
[----:B------:R-:W-:Y:S05]  /*0b70*/  BSYNC.RECONVERGENT B0 ;  /* 0x0000000000007941 */ /* 0x000fea0003800200 */
.L_x_37052:
[----:B------:R-:W-:Y:S01]  /*0b80*/  HFMA2 R11, -RZ, RZ, 0, 0 ;  /* 0x00000000ff0b7431 */ /* 0x000fe200000001ff */
        /* <DEDUP_REMOVED lines=8> */
[----:B------:R-:W-:Y:S01]  /*0c10*/  LEA R20, P0, R12, UR36, 0x2 ;  /* 0x000000240c147c11 */ /* 0x000fe2000f8010ff */
[----:B-1----:R-:W-:-:S03]  /*0c20*/  FFMA R3, -R19, R0, 1 ;  /* 0x3f80000013037423 */ /* 0x002fc60000000100 */
[----:B------:R-:W-:Y:S01]  /*0c30*/  LEA.HI.X R21, R12, UR37, R11, 0x2, P0 ;  /* 0x000000250c157c11 */ /* 0x000fe200080f140b */
[----:B------:R-:W-:-:S04]  /*0c40*/  FFMA R3, R0, R3, R0 ;  /* 0x0000000300037223 */ /* 0x000fc80000000000 */
[----:B------:R1:W-:Y:S01]  /*0c50*/  STG.E.64 desc[UR4][R20.64], R8 ;  /* 0x0000000814007986 */ /* 0x0003e2000c101b04 */
[----:B------:R-:W-:Y:S02]  /*0c60*/  FFMA R14, R2, R3, RZ ;  /* 0x00000003020e7223 */ /* 0x000fe400000000ff */
[----:B------:R-:W2:Y:S02]  /*0c70*/  FCHK P0, R2, R19 ;  /* 0x0000001302007302 */ /* 0x000ea40000000000 */
[----:B------:R-:W-:-:S04]  /*0c80*/  FFMA R0, -R19, R14, R2 ;  /* 0x0000000e13007223 */ /* 0x000fc80000000102 */
[----:B------:R-:W-:Y:S01]  /*0c90*/  FFMA R14, R3, R0, R14 ;  /* 0x00000000030e7223 */ /* 0x000fe2000000000e */
[----:B-12---:R-:W-:Y:S06]  /*0ca0*/  @!P0 BRA `(.L_x_37055) ;  /* 0x0000000000148947 */ /* 0x006fec0003800000 */
[----:B------:R-:W-:Y:S01]  /*0cb0*/  MOV R3, R2 ;  /* 0x0000000200037202 */ /* 0x000fe20000000f00 */
[----:B------:R-:W-:Y:S01]  /*0cc0*/  IMAD.MOV.U32 R5, RZ, RZ, R19 ;  /* 0x000000ffff057224 */ /* 0x000fe200078e0013 */
[----:B------:R-:W-:-:S07]  /*0cd0*/  MOV R20, 0xcf0 ;  /* 0x00000cf000147802 */ /* 0x000fce0000000f00 */
[----:B0-----:R-:W-:Y:S05]  /*0ce0*/  CALL.REL.NOINC `($__internal_619_$__cuda_sm3x_div_rn_noftz_f32_slowpath) ;  /* 0x0000000800187944 */ /* 0x001fea0003c00000 */
[----:B------:R-:W-:-:S07]  /*0cf0*/  MOV R14, R3 ;  /* 0x00000003000e7202 */ /* 0x000fce0000000f00 */
.L_x_37055:
[----:B------:R-:W-:Y:S05]  /*0d00*/  BSYNC.RECONVERGENT B0 ;  /* 0x0000000000007941 */ /* 0x000fea0003800200 */
.L_x_37054:
        /* <DEDUP_REMOVED lines=12> */
[----:B0-----:R-:W-:Y:S05]  /*0dd0*/  CALL.REL.NOINC `($__internal_619_$__cuda_sm3x_div_rn_noftz_f32_slowpath) ;  /* 0x0000000400dc7944 */ /* 0x001fea0003c00000 */
[----:B------:R-:W-:-:S07]  /*0de0*/  IMAD.MOV.U32 R15, RZ, RZ, R3 ;  /* 0x000000ffff0f7224 */ /* 0x000fce00078e0003 */
.L_x_37057:
[----:B------:R-:W-:Y:S05]  /*0df0*/  BSYNC.RECONVERGENT B0 ;  /* 0x0000000000007941 */ /* 0x000fea0003800200 */
.L_x_37056:
        /* <DEDUP_REMOVED lines=18> */
.L_x_37049:
[----:B------:R-:W-:Y:S01]  /*0f20*/  BSSY B0, `(.L_x_37059) ;  /* 0x0000007000007945 */ /* 0x000fe20003800000 */
[----:B------:R-:W-:Y:S01]  /*0f30*/  MOV R12, 0x2 ;  /* 0x00000002000c7802 */ /* 0x000fe20000000f00 */
[----:B------:R-:W-:Y:S01]  /*0f40*/  IMAD.MOV.U32 R11, RZ, RZ, 0x1f ;  /* 0x0000001fff0b7424 */ /* 0x000fe200078e00ff */
[----:B------:R-:W-:-:S07]  /*0f50*/  MOV R15, 0xffffffff ;  /* 0xffffffff000f7802 */ /* 0x000fce0000000f00 */
[----:B0-----:R-:W-:Y:S05]  /*0f60*/  WARPSYNC.COLLECTIVE R15, `(.L_x_37060) ;  /* 0x000000000f087348 */ /* 0x001fea0003c00000 */
[----:B------:R1:W2:Y:S02]  /*0f70*/  SHFL.BFLY P6, R14, R13, R12, R11 ;  /* 0x0c00000c0d0e7389 */ /* 0x0002a400000c000b */
[----:B012---:R-:W-:Y:S05]  /*0f80*/  ENDCOLLECTIVE ;  /* 0x000000000000791b */ /* 0x007fea0003800000 */
.L_x_37060:
[----:B------:R-:W-:Y:S05]  /*0f90*/  BSYNC B0 ;  /* 0x0000000000007941 */ /* 0x000fea0003800000 */
.L_x_37059:
        /* <DEDUP_REMOVED lines=8> */
.L_x_37061:
[----:B------:R-:W-:Y:S01]  /*1020*/  MOV R13, R2 ;  /* 0x00000002000d7202 */ /* 0x000fe20000000f00 */
[----:B------:R-:W-:Y:S02]  /*1030*/  IMAD.MOV.U32 R12, RZ, RZ, 0x2 ;  /* 0x00000002ff0c7424 */ /* 0x000fe400078e00ff */
[----:B------:R-:W-:-:S07]  /*1040*/  IMAD.MOV.U32 R4, RZ, RZ, R14 ;  /* 0x000000ffff047224 */ /* 0x000fce00078e000e */
[----:B------:R-:W-:Y:S05]  /*1050*/  WARPSYNC.COLLECTIVE R15, `(.L_x_37062) ;  /* 0x000000000f087348 */ /* 0x000fea0003c00000 */
[----:B------:R0:W1:Y:S02]  /*1060*/  SHFL.BFLY P6, R14, R13, R12, R11 ;  /* 0x0c00000c0d0e7389 */ /* 0x00006400000c000b */
[----:B01----:R-:W-:Y:S05]  /*1070*/  ENDCOLLECTIVE ;  /* 0x000000000000791b */ /* 0x003fea0003800000 */
.L_x_37062:
[----:B------:R-:W-:Y:S01]  /*1080*/  FMNMX R5, R3, R4, !PT ;  /* 0x0000000403057209 */ /* 0x000fe20007800000 */
[----:B------:R-:W-:-:S04]  /*1090*/  IMAD.MOV.U32 R3, RZ, RZ, 0x3bbb989d ;  /* 0x3bbb989dff037424 */ /* 0x000fc800078e00ff */
[----:B------:R-:W-:Y:S01]  /*10a0*/  FADD R20, R26, -R5 ;  /* 0x800000051a147221 */ /* 0x000fe20000000000 */
[----:B------:R-:W-:-:S04]  /*10b0*/  FADD R22, -R5, R22 ;  /* 0x0000001605167221 */ /* 0x000fc80000000100 */
[----:B------:R-:W-:Y:S01]  /*10c0*/  FFMA.SAT R21, R22, R3, 0.5 ;  /* 0x3f00000016157423 */ /* 0x000fe20000002003 */
[----:B------:R-:W-:Y:S02]  /*10d0*/  MOV R12, 0x1 ;  /* 0x00000001000c7802 */ /* 0x000fe40000000f00 */
[----:B------:R-:W-:-:S04]  /*10e0*/  MOV R9, R14 ;  /* 0x0000000e00097202 */ /* 0x000fc80000000f00 */
[----:B------:R-:W-:Y:S01]  /*10f0*/  FMNMX R0, R2, R9, !PT ;  /* 0x0000000902007209 */ /* 0x000fe20007800000 */
[----:B------:R-:W-:Y:S02]  /*1100*/  HFMA2 R2, -RZ, RZ, 3.7421875, 0 ;  /* 0x437c0000ff027431 */ /* 0x000fe400000001ff */
[----:B------:R-:W-:Y:S02]  /*1110*/  FFMA.SAT R9, R20, R3, 0.5 ;  /* 0x3f00000014097423 */ /* 0x000fe40000002003 */
[----:B------:R-:W-:-:S07]  /*1120*/  IMAD.MOV.U32 R13, RZ, RZ, R0 ;  /* 0x000000ffff0d7224 */ /* 0x000fce00078e0000 */
[----:B------:R-:W-:Y:S05]  /*1130*/  WARPSYNC.COLLECTIVE R15, `(.L_x_37063) ;  /* 0x000000000f087348 */ /* 0x000fea0003c00000 */
[----:B------:R0:W1:Y:S02]  /*1140*/  SHFL.BFLY P6, R14, R13, R12, R11 ;  /* 0x0c00000c0d0e7389 */ /* 0x00006400000c000b */
[----:B01----:R-:W-:Y:S05]  /*1150*/  ENDCOLLECTIVE ;  /* 0x000000000000791b */ /* 0x003fea0003800000 */
.L_x_37063:
[----:B------:R-:W-:-:S04]  /*1160*/  FFMA.RM R4, R9, R2, 12582913 ;  /* 0x4b40000109047423 */ /* 0x000fc80000004002 */
[C---:B------:R-:W-:Y:S01]  /*1170*/  FADD R5, R4.reuse, -12583039 ;  /* 0xcb40007f04057421 */ /* 0x040fe20000000000 */
[----:B------:R-:W-:-:S03]  /*1180*/  IMAD.SHL.U32 R4, R4, 0x800000, RZ ;  /* 0x0080000004047824 */ /* 0x000fc600078e00ff */
[----:B------:R-:W-:Y:S01]  /*1190*/  FFMA R9, R20, 1.4426950216293334961, -R5 ;  /* 0x3fb8aa3b14097823 */ /* 0x000fe20000000805 */
[----:B------:R-:W-:-:S03]  /*11a0*/  FFMA.RM R5, R21, R2, 12582913 ;  /* 0x4b40000115057423 */ /* 0x000fc60000004002 */
[----:B------:R-:W-:Y:S01]  /*11b0*/  FFMA R9, R20, 1.925963033500011079e-08, R9 ;  /* 0x32a5706014097823 */ /* 0x000fe20000000009 */
[----:B------:R-:W-:-:S04]  /*11c0*/  FADD R21, R5, -12583039 ;  /* 0xcb40007f05157421 */ /* 0x000fc80000000000 */
[C---:B------:R-:W-:Y:S01]  /*11d0*/  FFMA R21, R22.reuse, 1.4426950216293334961, -R21 ;  /* 0x3fb8aa3b16157823 */ /* 0x040fe20000000815 */
[----:B------:R-:W0:Y:S03]  /*11e0*/  MUFU.EX2 R9, R9 ;  /* 0x0000000900097308 */ /* 0x000e260000000800 */
[----:B------:R-:W-:Y:S01]  /*11f0*/  FFMA R21, R22, 1.925963033500011079e-08, R21 ;  /* 0x32a5706016157823 */ /* 0x000fe20000000015 */
[----:B------:R-:W-:-:S05]  /*1200*/  FMNMX R0, R0, R14, !PT ;  /* 0x0000000e00007209 */ /* 0x000fca0007800000 */
[----:B------:R-:W1:Y:S01]  /*1210*/  MUFU.EX2 R21, R21 ;  /* 0x0000001500157308 */ /* 0x000e620000000800 */
[----:B------:R-:W-:Y:S01]  /*1220*/  FADD R12, R8, -R0 ;  /* 0x80000000080c7221 */ /* 0x000fe20000000000 */
[----:B------:R-:W-:Y:S01]  /*1230*/  FADD R8, -R0, R19 ;  /* 0x0000001300087221 */ /* 0x000fe20000000100 */
[----:B------:R-:W-:Y:S02]  /*1240*/  SHF.L.U32 R0, R5, 0x17, RZ ;  /* 0x0000001705007819 */ /* 0x000fe400000006ff */
[----:B------:R-:W-:-:S04]  /*1250*/  FFMA.SAT R11, R12, R3, 0.5 ;  /* 0x3f0000000c0b7423 */ /* 0x000fc80000002003 */
[----:B------:R-:W-:Y:S01]  /*1260*/  FFMA.RM R20, R11, R2, 12582913 ;  /* 0x4b4000010b147423 */ /* 0x000fe20000004002 */
[----:B------:R-:W-:-:S03]  /*1270*/  FFMA.SAT R11, R8, R3, 0.5 ;  /* 0x3f000000080b7423 */ /* 0x000fc60000002003 */
[----:B------:R-:W-:Y:S01]  /*1280*/  FADD R3, R20, -12583039 ;  /* 0xcb40007f14037421 */ /* 0x000fe20000000000 */
[----:B------:R-:W-:-:S03]  /*1290*/  FFMA.RM R5, R11, R2, 12582913 ;  /* 0x4b4000010b057423 */ /* 0x000fc60000004002 */
[----:B------:R-:W-:Y:S01]  /*12a0*/  FFMA R11, R12, 1.4426950216293334961, -R3 ;  /* 0x3fb8aa3b0c0b7823 */ /* 0x000fe20000000803 */
[----:B0-----:R-:W-:Y:S01]  /*12b0*/  FMUL R3, R4, R9 ;  /* 0x0000000904037220 */ /* 0x001fe20000400000 */
[----:B-1----:R-:W-:Y:S01]  /*12c0*/  FMUL R0, R0, R21 ;  /* 0x0000001500007220 */ /* 0x002fe20000400000 */
[----:B------:R-:W-:Y:S01]  /*12d0*/  FADD R9, R5, -12583039 ;  /* 0xcb40007f05097421 */ /* 0x000fe20000000000 */
[----:B------:R-:W-:Y:S01]  /*12e0*/  FFMA R2, R12, 1.925963033500011079e-08, R11 ;  /* 0x32a570600c027823 */ /* 0x000fe2000000000b */
[----:B------:R-:W-:Y:S01]  /*12f0*/  FADD R13, RZ, R3 ;  /* 0x00000003ff0d7221 */ /* 0x000fe20000000000 */
[----:B------:R-:W-:Y:S02]  /*1300*/  HFMA2 R11, -RZ, RZ, 0, 1.847743988037109375e-06 ;  /* 0x0000001fff0b7431 */ /* 0x000fe400000001ff */
[----:B------:R-:W-:Y:S02]  /*1310*/  IMAD.MOV.U32 R12, RZ, RZ, 0x2 ;  /* 0x00000002ff0c7424 */ /* 0x000fe400078e00ff */
[----:B------:R-:W-:Y:S01]  /*1320*/  FFMA R19, R8, 1.4426950216293334961, -R9 ;  /* 0x3fb8aa3b08137823 */ /* 0x000fe20000000809 */
[----:B------:R-:W-:Y:S01]  /*1330*/  FADD R13, R13, R0 ;  /* 0x000000000d0d7221 */ /* 0x000fe20000000000 */
[----:B------:R0:W1:Y:S01]  /*1340*/  MUFU.EX2 R9, R2 ;  /* 0x0000000200097308 */ /* 0x0000620000000800 */
[----:B------:R-:W-:-:S02]  /*1350*/  IMAD.SHL.U32 R4, R20, 0x800000, RZ ;  /* 0x0080000014047824 */ /* 0x000fc400078e00ff */
[----:B------:R-:W-:Y:S01]  /*1360*/  FFMA R19, R8, 1.925963033500011079e-08, R19 ;  /* 0x32a5706008137823 */ /* 0x000fe20000000013 */
[----:B------:R-:W-:-:S07]  /*1370*/  SHF.L.U32 R5, R5, 0x17, RZ ;  /* 0x0000001705057819 */ /* 0x000fce00000006ff */
[----:B01----:R-:W-:Y:S05]  /*1380*/  WARPSYNC.COLLECTIVE R15, `(.L_x_37064) ;  /* 0x000000000f087348 */ /* 0x003fea0003c00000 */
[----:B------:R2:W3:Y:S02]  /*1390*/  SHFL.BFLY P6, R14, R13, R12, R11 ;  /* 0x0c00000c0d0e7389 */ /* 0x0004e400000c000b */
[----:B0123--:R-:W-:Y:S05]  /*13a0*/  ENDCOLLECTIVE ;  /* 0x000000000000791b */ /* 0x00ffea0003800000 */
.L_x_37064:
[----:B------:R-:W0:Y:S01]  /*13b0*/  MUFU.EX2 R8, R19 ;  /* 0x0000001300087308 */ /* 0x000e220000000800 */
[----:B------:R-:W-:Y:S01]  /*13c0*/  FMUL R2, R4, R9 ;  /* 0x0000000904027220 */ /* 0x000fe20000400000 */
[----:B------:R-:W-:Y:S01]  /*13d0*/  MOV R12, 0x1 ;  /* 0x00000001000c7802 */ /* 0x000fe20000000f00 */
[----:B0-----:R-:W-:Y:S02]  /*13e0*/  FMUL R4, R5, R8 ;  /* 0x0000000805047220 */ /* 0x001fe40000400000 */
[----:B------:R-:W-:Y:S01]  /*13f0*/  FADD R5, RZ, R2 ;  /* 0x00000002ff057221 */ /* 0x000fe20000000000 */
[----:B------:R-:W-:-:S03]  /*1400*/  FADD R9, R13, R14 ;  /* 0x0000000e0d097221 */ /* 0x000fc60000000000 */
[----:B------:R-:W-:Y:S01]  /*1410*/  FADD R8, R5, R4 ;  /* 0x0000000405087221 */ /* 0x000fe20000000000 */
[----:B------:R-:W-:-:S07]  /*1420*/  IMAD.MOV.U32 R13, RZ, RZ, R9 ;  /* 0x000000ffff0d7224 */ /* 0x000fce00078e0009 */
[----:B------:R-:W-:Y:S05]  /*1430*/  WARPSYNC.COLLECTIVE R15, `(.L_x_37065) ;  /* 0x000000000f087348 */ /* 0x000fea0003c00000 */
[----:B------:R0:W1:Y:S02]  /*1440*/  SHFL.BFLY P6, R14, R13, R12, R11 ;  /* 0x0c00000c0d0e7389 */ /* 0x00006400000c000b */
[----:B01----:R-:W-:Y:S05]  /*1450*/  ENDCOLLECTIVE ;  /* 0x000000000000791b */ /* 0x003fea0003800000 */
.L_x_37065:
[----:B------:R-:W-:Y:S01]  /*1460*/  MOV R13, R8 ;  /* 0x00000008000d7202 */ /* 0x000fe20000000f00 */
[----:B------:R-:W-:Y:S02]  /*1470*/  IMAD.MOV.U32 R12, RZ, RZ, 0x2 ;  /* 0x00000002ff0c7424 */ /* 0x000fe400078e00ff */
[----:B------:R-:W-:-:S07]  /*1480*/  IMAD.MOV.U32 R20, RZ, RZ, R14 ;  /* 0x000000ffff147224 */ /* 0x000fce00078e000e */
[----:B------:R-:W-:Y:S05]  /*1490*/  WARPSYNC.COLLECTIVE R15, `(.L_x_37066) ;  /* 0x000000000f087348 */ /* 0x000fea0003c00000 */
[----:B------:R0:W1:Y:S02]  /*14a0*/  SHFL.BFLY P6, R14, R13, R12, R11 ;  /* 0x0c00000c0d0e7389 */ /* 0x00006400000c000b */
[----:B01----:R-:W-:Y:S05]  /*14b0*/  ENDCOLLECTIVE ;  /* 0x000000000000791b */ /* 0x003fea0003800000 */
.L_x_37066:
        /* <DEDUP_REMOVED lines=8> */
.L_x_37067:
[----:B------:R-:W-:Y:S05]  /*1540*/  BRA `(.L_x_37068) ;  /* 0xfffffff4001c7947 */ /* 0x000fea000383ffff */
        .weak           $__internal_619_$__cuda_sm3x_div_rn_noftz_f32_slowpath
        .type           $__internal_619_$__cuda_sm3x_div_rn_noftz_f32_slowpath,@function
        .size           $__internal_619_$__cuda_sm3x_div_rn_noftz_f32_slowpath,(.L_x_37996 - $__internal_619_$__cuda_sm3x_div_rn_noftz_f32_slowpath)
$__internal_619_$__cuda_sm3x_div_rn_noftz_f32_slowpath:
        /* <DEDUP_REMOVED lines=35> */
.L_x_37070:
        /* <DEDUP_REMOVED lines=51> */
.L_x_37077:
[----:B------:R-:W-:-:S04]  /*1ab0*/  LOP3.LUT R3, R3, 0x80000000, RZ, 0xc0, !PT ;  /* 0x8000000003037812 */ /* 0x000fc800078ec0ff */
[----:B------:R-:W-:Y:S01]  /*1ac0*/  LOP3.LUT R3, R3, 0x7f800000, RZ, 0xfc, !PT ;  /* 0x7f80000003037812 */ /* 0x000fe200078efcff */
[----:B------:R-:W-:Y:S06]  /*1ad0*/  BRA `(.L_x_37078) ;  /* 0x0000000000047947 */ /* 0x000fec0003800000 */
.L_x_37076:
[----:B------:R-:W-:-:S07]  /*1ae0*/  LEA R3, R22, R3, 0x17 ;  /* 0x0000000316037211 */ /* 0x000fce00078eb8ff */
.L_x_37078:
[----:B------:R-:W-:Y:S05]  /*1af0*/  BSYNC.RECONVERGENT B2 ;  /* 0x0000000000027941 */ /* 0x000fea0003800200 */
.L_x_37075:
[----:B------:R-:W-:Y:S05]  /*1b00*/  BRA `(.L_x_37079) ;  /* 0x0000000000207947 */ /* 0x000fea0003800000 */
.L_x_37074:
[----:B------:R-:W-:-:S04]  /*1b10*/  LOP3.LUT R3, R24, 0x80000000, R3, 0x48, !PT ;  /* 0x8000000018037812 */ /* 0x000fc800078e4803 */
[----:B------:R-:W-:Y:S01]  /*1b20*/  LOP3.LUT R3, R3, 0x7f800000, RZ, 0xfc, !PT ;  /* 0x7f80000003037812 */ /* 0x000fe200078efcff */
[----:B------:R-:W-:Y:S06]  /*1b30*/  BRA `(.L_x_37079) ;  /* 0x0000000000147947 */ /* 0x000fec0003800000 */
.L_x_37073:
[----:B------:R-:W-:Y:S01]  /*1b40*/  LOP3.LUT R3, R24, 0x80000000, R3, 0x48, !PT ;  /* 0x8000000018037812 */ /* 0x000fe200078e4803 */
[----:B------:R-:W-:Y:S06]  /*1b50*/  BRA `(.L_x_37079) ;  /* 0x00000000000c7947 */ /* 0x000fec0003800000 */
.L_x_37072:
[----:B------:R-:W0:Y:S01]  /*1b60*/  MUFU.RSQ R3, -QNAN ;  /* 0xffc0000000037908 */ /* 0x000e220000001400 */
[----:B------:R-:W-:Y:S05]  /*1b70*/  BRA `(.L_x_37079) ;  /* 0x0000000000047947 */ /* 0x000fea0003800000 */
.L_x_37071:
[----:B------:R-:W-:-:S07]  /*1b80*/  FADD.FTZ R3, R3, R5 ;  /* 0x0000000503037221 */ /* 0x000fce0000010000 */
.L_x_37079:
[----:B------:R-:W-:Y:S05]  /*1b90*/  BSYNC.RECONVERGENT B1 ;  /* 0x0000000000017941 */ /* 0x000fea0003800200 */
.L_x_37069:
[----:B------:R-:W-:-:S04]  /*1ba0*/  HFMA2 R21, -RZ, RZ, 0, 0 ;  /* 0x00000000ff157431 */ /* 0x000fc800000001ff */
[----:B0-----:R-:W-:Y:S05]  /*1bb0*/  RET.REL.NODEC R20 `(_Z15SoftmaxWarpImplI24ElementwiseScaleMaskLoadIffbE11DirectStoreIffEfLi2ELi2ELi4ELi2ELb0EL9Algorithm0EEvT_T0_ll) ;  /* 0xffffffe414107950 */ /* 0x001fea0003c3ffff */
.L_x_37080:
        /* <DEDUP_REMOVED lines=12> */
.L_x_37996:


//--------------------- .text._Z15SoftmaxWarpImplI24ElementwiseScaleMaskLoadIffbE11DirectStoreIffEfLi2ELi2ELi2ELi1ELb1EL9Algorithm0EEvT_T0_ll --------------------------
	.section	.text._Z15SoftmaxWarpImplI24ElementwiseScaleMaskLoadIffbE11DirectStoreIffEfLi2ELi2ELi2ELi1ELb1EL9Algorithm0EEvT_T0_ll,"ax",@progbits
	.align	128
        .global         _Z15SoftmaxWarpImplI24ElementwiseScaleMaskLoadIffbE11DirectStoreIffEfLi2ELi2ELi2ELi1ELb1EL9Algorithm0EEvT_T0_ll
        .type           _Z15SoftmaxWarpImplI24ElementwiseScaleMaskLoadIffbE11DirectStoreIffEfLi2ELi2ELi2ELi1ELb1EL9Algorithm0EEvT_T0_ll,@function
        .size           _Z15SoftmaxWarpImplI24ElementwiseScaleMaskLoadIffbE11DirectStoreIffEfLi2ELi2ELi2ELi1ELb1EL9Algorithm0EEvT_T0_ll,(.L_x_37998 - _Z15SoftmaxWarpImplI24ElementwiseScaleMaskLoadIffbE11DirectStoreIffEfLi2ELi2ELi2ELi1ELb1EL9Algorithm0EEvT_T0_ll)
        .other          _Z15SoftmaxWarpImplI24ElementwiseScaleMaskLoadIffbE11DirectStoreIffEfLi2ELi2ELi2ELi1ELb1EL9Algorithm0EEvT_T0_ll,@"STO_CUDA_ENTRY STV_DEFAULT"
_Z15SoftmaxWarpImplI24ElementwiseScaleMaskLoadIffbE11DirectStoreIffEfLi2ELi2ELi2ELi1ELb1EL9Algorithm0EEvT_T0_ll:
.text._Z15SoftmaxWarpImplI24ElementwiseScaleMaskLoadIffbE11DirectStoreIffEfLi2ELi2ELi2ELi1ELb1EL9Algorithm0EEvT_T0_ll:
        /* <DEDUP_REMOVED lines=27> */
.L_x_37081:
        /* <DEDUP_REMOVED lines=33> */
[----:B0-----:R-:W-:Y:S02]  /*03c0*/  HFMA2 R4, -RZ, RZ, 0, 0 ;  /* 0x00000000ff047431 */ /* 0x001fe400000001ff */
        /* <DEDUP_REMOVED lines=8> */
[----:B------:R-:W-:Y:S01]  /*0450*/  ISETP.GE.U32.AND P1, PT, R3, R8, PT ;  /* 0x000000080300720c */ /* 0x000fe20003f26070 */
[----:B------:R-:W-:-:S12]  /*0460*/  IMAD.MOV.U32 R3, RZ, RZ, RZ ;  /* 0x000000ffff037224 */ /* 0x000fd800078e00ff */
[----:B------:R-:W-:Y:S02]  /*0470*/  @P1 IADD3 R2, PT, PT, R2, 0x1, RZ ;  /* 0x0000000102021810 */ /* 0x000fe40007ffe0ff */
[----:B------:R-:W-:Y:S01]  /*0480*/  @!P2 LOP3.LUT R2, RZ, R8, RZ, 0x33, !PT ;  /* 0x00000008ff02a212 */ /* 0x000fe200078e33ff */
[----:B------:R-:W-:Y:S06]  /*0490*/  BRA `(.L_x_37084) ;  /* 0x0000000000107947 */ /* 0x000fec0003800000 */
.L_x_37083:
[----:B------:R-:W-:-:S07]  /*04a0*/  MOV R0, 0x4c0 ;  /* 0x000004c000007802 */ /* 0x000fce0000000f00 */
[----:B------:R-:W-:Y:S05]  /*04b0*/  CALL.REL.NOINC `($__internal_620_$__cuda_sm20_div_u64) ;  /* 0x0000001c00a87944 */ /* 0x000fea0003c00000 */
[----:B------:R-:W-:Y:S01]  /*04c0*/  MOV R2, R4 ;  /* 0x0000000400027202 */ /* 0x000fe20000000f00 */
[----:B------:R-:W-:-:S07]  /*04d0*/  IMAD.MOV.U32 R3, RZ, RZ, R5 ;  /* 0x000000ffff037224 */ /* 0x000fce00078e0005 */
.L_x_37084:
[----:B------:R-:W-:Y:S05]  /*04e0*/  BSYNC.RECONVERGENT B0 ;  /* 0x0000000000007941 */ /* 0x000fea0003800200 */
.L_x_37082:
[----:B------:R-:W0:Y:S01]  /*04f0*/  S2R R0, SR_TID.X ;  /* 0x0000000000007919 */ /* 0x000e220000002100 */
[----:B------:R-:W-:Y:S01]  /*0500*/  IADD3 R18, P1, PT, R2, R18, RZ ;  /* 0x0000001202127210 */ /* 0x000fe20007f3e0ff */
[----:B------:R-:W1:Y:S01]  /*0510*/  LDC.64 R4, c[0x0][0x358] ;  /* 0x0000d600ff047b82 */ /* 0x000e620000000a00 */
[----:B------:R-:W-:Y:S01]  /*0520*/  BSSY B0, `(.L_x_37085) ;  /* 0x0000081000007945 */ /* 0x000fe20003800000 */
[----:B------:R-:W-:Y:S01]  /*0530*/  IMAD.MOV.U32 R23, RZ, RZ, R21 ;  /* 0x000000ffff177224 */ /* 0x000fe200078e0015 */
[----:B------:R-:W-:Y:S02]  /*0540*/  LOP3.LUT R2, R18, 0x1, RZ, 0xc0, !PT ;  /* 0x0000000112027812 */ /* 0x000fe400078ec0ff */
[----:B------:R-:W-:Y:S02]  /*0550*/  IADD3.X R16, PT, PT, RZ, R3, RZ, P1, !PT ;  /* 0x00000003ff107210 */ /* 0x000fe40000ffe4ff */
[----:B------:R-:W-:Y:S02]  /*0560*/  ISETP.NE.U32.AND P0, PT, R2, 0x1, PT ;  /* 0x000000010200780c */ /* 0x000fe40003f05070 */
[----:B------:R-:W-:-:S02]  /*0570*/  MOV R24, R22 ;  /* 0x0000001600187202 */ /* 0x000fc40000000f00 */
[----:B------:R-:W-:Y:S01]  /*0580*/  ISETP.NE.U32.AND.EX P0, PT, RZ, RZ, PT, P0 ;  /* 0x000000ffff00720c */ /* 0x000fe20003f05100 */
[----:B0-----:R-:W-:-:S12]  /*0590*/  IMAD.SHL.U32 R2, R0, 0x2, RZ ;  /* 0x0000000200027824 */ /* 0x001fd800078e00ff */
[----:B------:R-:W-:Y:S05]  /*05a0*/  @!P0 BRA `(.L_x_37086) ;  /* 0x0000000400e08947 */ /* 0x000fea0003800000 */
[----:B------:R-:W0:Y:S01]  /*05b0*/  LDCU.64 UR4, c[0x0][0x3b8] ;  /* 0x00007700ff0477ac */ /* 0x000e220008000a00 */
[----:B------:R-:W-:Y:S01]  /*05c0*/  BSSY.RECONVERGENT B1, `(.L_x_37087) ;  /* 0x000002a000017945 */ /* 0x000fe20003800200 */
[----:B------:R-:W-:Y:S01]  /*05d0*/  MOV R23, 0xff800000 ;  /* 0xff80000000177802 */ /* 0x000fe20000000f00 */
[----:B------:R-:W-:Y:S01]  /*05e0*/  IMAD.MOV.U32 R0, RZ, RZ, -0x800000 ;  /* 0xff800000ff007424 */ /* 0x000fe200078e00ff */
[----:B------:R-:W-:Y:S02]  /*05f0*/  MOV R13, 0xff800000 ;  /* 0xff800000000d7802 */ /* 0x000fe40000000f00 */
[----:B0-----:R-:W-:-:S04]  /*0600*/  ISETP.GE.U32.AND P0, PT, R2, UR4, PT ;  /* 0x0000000402007c0c */ /* 0x001fc8000bf06070 */
[----:B------:R-:W-:-:S13]  /*0610*/  ISETP.GE.AND.EX P0, PT, RZ, UR5, PT, P0 ;  /* 0x00000005ff007c0c */ /* 0x000fda000bf06300 */
[----:B------:R-:W-:Y:S05]  /*0620*/  @P0 BRA `(.L_x_37088) ;  /* 0x00000000008c0947 */ /* 0x000fea0003800000 */
[----:B------:R-:W0:Y:S01]  /*0630*/  LDCU.64 UR4, c[0x0][0x390] ;  /* 0x00007200ff0477ac */ /* 0x000e220008000a00 */
[----:B------:R-:W-:Y:S01]  /*0640*/  IMAD.MOV.U32 R3, RZ, RZ, RZ ;  /* 0x000000ffff037224 */ /* 0x000fe200078e00ff */
[----:B------:R-:W2:Y:S01]  /*0650*/  LDCU.128 UR8, c[0x0][0x380] ;  /* 0x00007000ff0877ac */ /* 0x000ea20008000c00 */
[----:B0-----:R-:W-:Y:S02]  /*0660*/  IMAD R0, R22, UR4, RZ ;  /* 0x0000000416007c24 */ /* 0x001fe4000f8e02ff */
[----:B------:R-:W-:Y:S01]  /*0670*/  IMAD.WIDE.U32 R6, R21, UR4, R2 ;  /* 0x0000000415067c25 */ /* 0x000fe2000f8e0002 */
[----:B-1----:R-:W-:-:S03]  /*0680*/  R2UR UR4, R4 ;  /* 0x00000000040472ca */ /* 0x002fc600000e0000 */
[----:B------:R-:W-:Y:S01]  /*0690*/  IMAD R9, R21, UR5, R0 ;  /* 0x0000000515097c24 */ /* 0x000fe2000f8e0200 */
[----:B------:R-:W-:-:S04]  /*06a0*/  R2UR UR5, R5 ;  /* 0x00000000050572ca */ /* 0x000fc800000e0000 */
[----:B------:R-:W-:-:S04]  /*06b0*/  IADD3 R9, PT, PT, R7, R9, RZ ;  /* 0x0000000907097210 */ /* 0x000fc80007ffe0ff */
[----:B------:R-:W-:-:S04]  /*06c0*/  LEA.HI R7, P1, R9, R6, RZ, 0x1 ;  /* 0x0000000609077211 */ /* 0x000fc800078308ff */
[----:B------:R-:W-:Y:S01]  /*06d0*/  LOP3.LUT R10, R7, 0xfffffffe, RZ, 0xc0, !PT ;  /* 0xfffffffe070a7812 */ /* 0x000fe200078ec0ff */
[----:B------:R-:W-:-:S03]  /*06e0*/  IMAD.X R0, RZ, RZ, R9, P1 ;  /* 0x000000ffff007224 */ /* 0x000fc600008e0609 */
[----:B--2---:R-:W-:-:S04]  /*06f0*/  IADD3 R10, P1, PT, R10, UR10, RZ ;  /* 0x0000000a0a0a7c10 */ /* 0x004fc8000ff3e0ff */
        /* <DEDUP_REMOVED lines=22> */
.L_x_37088:
[----:B------:R-:W-:Y:S05]  /*0860*/  BSYNC.RECONVERGENT B1 ;  /* 0x0000000000017941 */ /* 0x000fea0003800200 */
.L_x_37087:
[----:B------:R-:W-:-:S03]  /*0870*/  UMOV UR4, 0xffffffff ;  /* 0xffffffff00047882 */ /* 0x000fc60000000000 */
[----:B------:R-:W-:Y:S05]  /*0880*/  BRA.DIV UR4, `(.L_x_37089) ;  /* 0x0000001604007947 */ /* 0x000fea000b800000 */
[----:B------:R-:W0:Y:S01]  /*0890*/  SHFL.BFLY PT, R14, R13, 0x1, 0x1f ;  /* 0x0c201f000d0e7f89 */ /* 0x000e2200000e0000 */
[----:B------:R-:W-:Y:S02]  /*08a0*/  HFMA2 R9, -RZ, RZ, 0.96630859375, -0.0022525787353515625 ;  /* 0x3bbb989dff097431 */ /* 0x000fe400000001ff */
[----:B------:R-:W-:Y:S01]  /*08b0*/  IMAD.MOV.U32 R10, RZ, RZ, 0x437c0000 ;  /* 0x437c0000ff0a7424 */ /* 0x000fe200078e00ff */
        /* <DEDUP_REMOVED lines=21> */
[----:B------:R0:W2:Y:S02]  /*0a10*/  SHFL.BFLY PT, R14, R13, 0x1, 0x1f ;  /* 0x0c201f000d0e7f89 */ /* 0x0000a400000e0000 */
.L_x_37116:
        /* <DEDUP_REMOVED lines=12> */
[----:B-1----:R-:W-:Y:S05]  /*0ae0*/  CALL.REL.NOINC `($__internal_621_$__cuda_sm3x_div_rn_noftz_f32_slowpath) ;  /* 0x0000001c00307944 */ /* 0x002fea0003c00000 */
[----:B------:R-:W-:-:S07]  /*0af0*/  IMAD.MOV.U32 R10, RZ, RZ, R11 ;  /* 0x000000ffff0a7224 */ /* 0x000fce00078e000b */
.L_x_37091:
[----:B------:R-:W-:Y:S05]  /*0b00*/  BSYNC.RECONVERGENT B1 ;  /* 0x0000000000017941 */ /* 0x000fea0003800200 */
.L_x_37090:
        /* <DEDUP_REMOVED lines=12> */
[----:B-1----:R-:W-:Y:S05]  /*0bd0*/  CALL.REL.NOINC `($__internal_621_$__cuda_sm3x_div_rn_noftz_f32_slowpath) ;  /* 0x0000001800f47944 */ /* 0x002fea0003c00000 */
.L_x_37093:
[----:B------:R-:W-:Y:S05]  /*0be0*/  BSYNC.RECONVERGENT B1 ;  /* 0x0000000000017941 */ /* 0x000fea0003800200 */
.L_x_37092:
[----:B------:R-:W-:Y:S01]  /*0bf0*/  MOV R23, R19 ;  /* 0x0000001300177202 */ /* 0x000fe20000000f00 */
[----:B------:R-:W-:Y:S01]  /*0c00*/  IMAD.MOV.U32 R24, RZ, RZ, R20 ;  /* 0x000000ffff187224 */ /* 0x000fe200078e0014 */
[----:B------:R-:W-:Y:S06]  /*0c10*/  @P0 BRA `(.L_x_37086) ;  /* 0x0000000000440947 */ /* 0x000fec0003800000 */
[----:B------:R-:W0:Y:S01]  /*0c20*/  LDCU.128 UR4, c[0x0][0x3a0] ;  /* 0x00007400ff0477ac */ /* 0x000e220008000c00 */
[----:B------:R-:W-:Y:S01]  /*0c30*/  MOV R6, R2 ;  /* 0x0000000200067202 */ /* 0x000fe20000000f00 */
[----:B------:R-:W-:Y:S02]  /*0c40*/  IMAD.MOV.U32 R7, RZ, RZ, RZ ;  /* 0x000000ffff077224 */ /* 0x000fe400078e00ff */
[----:B0-----:R-:W-:Y:S02]  /*0c50*/  IMAD R0, R22, UR6, RZ ;  /* 0x0000000616007c24 */ /* 0x001fe4000f8e02ff */
[----:B------:R-:W-:Y:S01]  /*0c60*/  IMAD.WIDE.U32 R6, R21, UR6, R6 ;  /* 0x0000000615067c25 */ /* 0x000fe2000f8e0006 */
[----:B-1----:R-:W-:-:S03]  /*0c70*/  R2UR UR6, R4 ;  /* 0x00000000040672ca */ /* 0x002fc600000e0000 */
[----:B------:R-:W-:Y:S01]  /*0c80*/  IMAD R9, R21, UR7, R0 ;  /* 0x0000000715097c24 */ /* 0x000fe2000f8e0200 */
[----:B------:R-:W-:-:S04]  /*0c90*/  R2UR UR7, R5 ;  /* 0x00000000050772ca */ /* 0x000fc800000e0000 */
        /* <DEDUP_REMOVED lines=9> */
.L_x_37086:
[----:B------:R-:W-:Y:S05]  /*0d30*/  BSYNC B0 ;  /* 0x0000000000007941 */ /* 0x000fea0003800000 */
.L_x_37085:
[----:B------:R-:W-:-:S04]  /*0d40*/  ISETP.NE.U32.AND P0, PT, R18, RZ, PT ;  /* 0x000000ff1200720c */ /* 0x000fc80003f05070 */
[----:B------:R-:W-:-:S13]  /*0d50*/  ISETP.NE.AND.EX P0, PT, R16, RZ, PT, P0 ;  /* 0x000000ff1000720c */ /* 0x000fda0003f05300 */
[----:B------:R-:W-:Y:S05]  /*0d60*/  @!P0 EXIT ;  /* 0x000000000000894d */ /* 0x000fea0003800000 */
[----:B------:R-:W-:Y:S01]  /*0d70*/  BSSY B0, `(.L_x_37094) ;  /* 0x00000f0000007945 */ /* 0x000fe20003800000 */
.L_x_37113:
[----:B------:R-:W-:Y:S01]  /*0d80*/  ISETP.GE.U32.AND P0, PT, R2, UR44, PT ;  /* 0x0000002c02007c0c */ /* 0x000fe2000bf06070 */
[----:B------:R-:W-:Y:S01]  /*0d90*/  BSSY.RECONVERGENT B1, `(.L_x_37095) ;  /* 0x0000027000017945 */ /* 0x000fe20003800200 */
[----:B------:R-:W-:Y:S01]  /*0da0*/  IMAD.MOV.U32 R0, RZ, RZ, -0x800000 ;  /* 0xff800000ff007424 */ /* 0x000fe200078e00ff */
[----:B0-----:R-:W-:Y:S01]  /*0db0*/  MOV R7, 0xff800000 ;  /* 0xff80000000077802 */ /* 0x001fe20000000f00 */
[----:B------:R-:W-:Y:S01]  /*0dc0*/  IMAD.MOV.U32 R13, RZ, RZ, -0x800000 ;  /* 0xff800000ff0d7424 */ /* 0x000fe200078e00ff */
[----:B------:R-:W-:-:S13]  /*0dd0*/  ISETP.GE.AND.EX P0, PT, RZ, UR45, PT, P0 ;  /* 0x0000002dff007c0c */ /* 0x000fda000bf06300 */
        /* <DEDUP_REMOVED lines=34> */
.L_x_37096:
[----:B------:R-:W-:Y:S05]  /*1000*/  BSYNC.RECONVERGENT B1 ;  /* 0x0000000000017941 */ /* 0x000fea0003800200 */
.L_x_37095:
        /* <DEDUP_REMOVED lines=27> */
.L_x_37120:
        /* <DEDUP_REMOVED lines=14> */
.L_x_37099:
[----:B------:R-:W-:Y:S05]  /*12a0*/  BSYNC.RECONVERGENT B1 ;  /* 0x0000000000017941 */ /* 0x000fea0003800200 */
.L_x_37098:
        /* <DEDUP_REMOVED lines=13> */
.L_x_37101:
[----:B------:R-:W-:Y:S05]  /*1380*/  BSYNC.RECONVERGENT B1 ;  /* 0x0000000000017941 */ /* 0x000fea0003800200 */
.L_x_37100:
[----:B------:R-:W-:Y:S01]  /*1390*/  ISETP.GE.U32.AND P1, PT, R2, UR44, PT ;  /* 0x0000002c02007c0c */ /* 0x000fe2000bf26070 */
[----:B------:R-:W-:Y:S01]  /*13a0*/  BSSY.RECONVERGENT B1, `(.L_x_37102) ;  /* 0x0000014000017945 */ /* 0x000fe20003800200 */
[----:B------:R-:W-:Y:S02]  /*13b0*/  IADD3 R19, P2, PT, R8, R23, RZ ;  /* 0x0000001708137210 */ /* 0x000fe40007f5e0ff */
[----:B------:R-:W-:Y:S01]  /*13c0*/  ISETP.GE.AND.EX P1, PT, RZ, UR45, PT, P1 ;  /* 0x0000002dff007c0c */ /* 0x000fe2000bf26310 */
[----:B------:R-:W-:-:S12]  /*13d0*/  @P0 BRA `(.L_x_37103) ;  /* 0x0000000000400947 */ /* 0x000fd80003800000 */
[----:B------:R-:W-:Y:S01]  /*13e0*/  MOV R6, R2 ;  /* 0x0000000200067202 */ /* 0x000fe20000000f00 */
        /* <DEDUP_REMOVED lines=15> */
.L_x_37103:
[----:B------:R-:W-:Y:S05]  /*14e0*/  BSYNC.RECONVERGENT B1 ;  /* 0x0000000000017941 */ /* 0x000fea0003800200 */
.L_x_37102:
[----:B------:R-:W-:Y:S01]  /*14f0*/  BSSY.RECONVERGENT B1, `(.L_x_37104) ;  /* 0x0000027000017945 */ /* 0x000fe20003800200 */
[----:B------:R-:W-:Y:S01]  /*1500*/  IMAD.MOV.U32 R0, RZ, RZ, -0x800000 ;  /* 0xff800000ff007424 */ /* 0x000fe200078e00ff */
[----:B0-----:R-:W-:Y:S01]  /*1510*/  MOV R7, 0xff800000 ;  /* 0xff80000000077802 */ /* 0x001fe20000000f00 */
[----:B------:R-:W-:Y:S01]  /*1520*/  IMAD.MOV.U32 R13, RZ, RZ, -0x800000 ;  /* 0xff800000ff0d7424 */ /* 0x000fe200078e00ff */
[----:B------:R-:W-:Y:S01]  /*1530*/  IADD3.X R24, PT, PT, R17, R24, RZ, P2, !PT ;  /* 0x0000001811187210 */ /* 0x000fe200017fe4ff */
[----:B------:R-:W-:Y:S06]  /*1540*/  @P1 BRA `(.L_x_37105) ;  /* 0x0000000000841947 */ /* 0x000fec0003800000 */
        /* <DEDUP_REMOVED lines=33> */
.L_x_37105:
[----:B------:R-:W-:Y:S05]  /*1760*/  BSYNC.RECONVERGENT B1 ;  /* 0x0000000000017941 */ /* 0x000fea0003800200 */
.L_x_37104:
[----:B------:R-:W-:-:S03]  /*1770*/  UMOV UR4, 0xffffffff ;  /* 0xffffffff00047882 */ /* 0x000fc60000000000 */
[----:B------:R-:W-:Y:S05]  /*1780*/  BRA.DIV UR4, `(.L_x_37106) ;  /* 0x0000000a045c7947 */ /* 0x000fea000b800000 */
[----:B------:R-:W0:Y:S01]  /*1790*/  SHFL.BFLY PT, R14, R13, 0x1, 0x1f ;  /* 0x0c201f000d0e7f89 */ /* 0x000e2200000e0000 */
[----:B------:R-:W-:Y:S02]  /*17a0*/  HFMA2 R10, -RZ, RZ, 3.7421875, 0 ;  /* 0x437c0000ff0a7431 */ /* 0x000fe400000001ff */
        /* <DEDUP_REMOVED lines=22> */
[----:B------:R0:W2:Y:S02]  /*1910*/  SHFL.BFLY PT, R14, R13, 0x1, 0x1f ;  /* 0x0c201f000d0e7f89 */ /* 0x0000a400000e0000 */
.L_x_37124:
        /* <DEDUP_REMOVED lines=12> */
[----:B-1----:R-:W-:Y:S05]  /*19e0*/  CALL.REL.NOINC `($__internal_621_$__cuda_sm3x_div_rn_noftz_f32_slowpath) ;  /* 0x0000000c00707944 */ /* 0x002fea0003c00000 */
[----:B------:R-:W-:-:S07]  /*19f0*/  MOV R10, R11 ;  /* 0x0000000b000a7202 */ /* 0x000fce0000000f00 */
.L_x_37108:
[----:B------:R-:W-:Y:S05]  /*1a00*/  BSYNC.RECONVERGENT B1 ;  /* 0x0000000000017941 */ /* 0x000fea0003800200 */
.L_x_37107:
        /* <DEDUP_REMOVED lines=12> */
[----:B-1----:R-:W-:Y:S05]  /*1ad0*/  CALL.REL.NOINC `($__internal_621_$__cuda_sm3x_div_rn_noftz_f32_slowpath) ;  /* 0x0000000c00347944 */ /* 0x002fea0003c00000 */
.L_x_37110:
[----:B------:R-:W-:Y:S05]  /*1ae0*/  BSYNC.RECONVERGENT B1 ;  /* 0x0000000000017941 */ /* 0x000fea0003800200 */
.L_x_37109:
        /* <DEDUP_REMOVED lines=18> */
.L_x_37112:
[----:B------:R-:W-:Y:S05]  /*1c10*/  BSYNC.RECONVERGENT B1 ;  /* 0x0000000000017941 */ /* 0x000fea0003800200 */
.L_x_37111:
[----:B------:R-:W-:-:S04]  /*1c20*/  IADD3 R23, P0, PT, R8, R19, RZ ;  /* 0x0000001308177210 */ /* 0x000fc80007f1e0ff */
[----:B------:R-:W-:Y:S02]  /*1c30*/  IADD3.X R24, PT, PT, R17, R24, RZ, P0, !PT ;  /* 0x0000001811187210 */ /* 0x000fe400007fe4ff */
[----:B------:R-:W-:-:S04]  /*1c40*/  ISETP.GE.U32.AND P0, PT, R23, UR48, PT ;  /* 0x0000003017007c0c */ /* 0x000fc8000bf06070 */
[----:B------:R-:W-:-:S13]  /*1c50*/  ISETP.GE.AND.EX P0, PT, R24, UR49, PT, P0 ;  /* 0x0000003118007c0c */ /* 0x000fda000bf06300 */
[----:B------:R-:W-:Y:S05]  /*1c60*/  @!P0 BRA `(.L_x_37113) ;  /* 0xfffffff000448947 */ /* 0x000fea000383ffff */
[----:B------:R-:W-:Y:S05]  /*1c70*/  BSYNC B0 ;  /* 0x0000000000007941 */ /* 0x000fea0003800000 */
.L_x_37094:
[----:B------:R-:W-:Y:S05]  /*1c80*/  EXIT ;  /* 0x000000000000794d */ /* 0x000fea0003800000 */
.L_x_37089:
[----:B------:R-:W-:Y:S01]  /*1c90*/  IMAD.MOV.U32 R12, RZ, RZ, 0x1 ;  /* 0x00000001ff0c7424 */ /* 0x000fe200078e00ff */
[----:B------:R-:W-:Y:S01]  /*1ca0*/  MOV R11, 0x1f ;  /* 0x0000001f000b7802 */ /* 0x000fe20000000f00 */
[----:B------:R-:W-:Y:S02]  /*1cb0*/  IMAD.MOV.U32 R15, RZ, RZ, -0x1 ;  /* 0xffffffffff0f7424 */ /* 0x000fe400078e00ff */
[----:B------:R-:W-:Y:S02]  /*1cc0*/  HFMA2 R7, -RZ, RZ, 0.96630859375, -0.0022525787353515625 ;  /* 0x3bbb989dff077431 */ /* 0x000fe400000001ff */
[----:B------:R-:W-:-:S07]  /*1cd0*/  IMAD.MOV.U32 R9, RZ, RZ, 0x437c0000 ;  /* 0x437c0000ff097424 */ /* 0x000fce00078e00ff */
[----:B-1----:R-:W-:Y:S05]  /*1ce0*/  WARPSYNC.COLLECTIVE R15, `(.L_x_37114) ;  /* 0x000000000f087348 */ /* 0x002fea0003c00000 */
[----:B------:R0:W2:Y:S02]  /*1cf0*/  SHFL.BFLY P6, R14, R13, R12, R11 ;  /* 0x0c00000c0d0e7389 */ /* 0x0000a400000c000b */
[----:B012---:R-:W-:Y:S05]  /*1d00*/  ENDCOLLECTIVE ;  /* 0x000000000000791b */ /* 0x007fea0003800000 */
.L_x_37114:
        /* <DEDUP_REMOVED lines=24> */
.L_x_37115:
[----:B------:R-:W-:Y:S05]  /*1e90*/  BRA `(.L_x_37116) ;  /* 0xffffffe800e07947 */ /* 0x000fea000383ffff */
.L_x_37097:
[----:B------:R-:W-:Y:S01]  /*1ea0*/  BSSY B1, `(.L_x_37117) ;  /* 0x0000007000017945 */ /* 0x000fe20003800000 */
[----:B------:R-:W-:Y:S01]  /*1eb0*/  MOV R12, 0x1 ;  /* 0x00000001000c7802 */ /* 0x000fe20000000f00 */
[----:B------:R-:W-:Y:S01]  /*1ec0*/  IMAD.MOV.U32 R11, RZ, RZ, 0x1f ;  /* 0x0000001fff0b7424 */ /* 0x000fe200078e00ff */
[----:B------:R-:W-:-:S07]  /*1ed0*/  MOV R15, 0xffffffff ;  /* 0xffffffff000f7802 */ /* 0x000fce0000000f00 */
[----:B-1----:R-:W-:Y:S05]  /*1ee0*/  WARPSYNC.COLLECTIVE R15, `(.L_x_37118) ;  /* 0x000000000f087348 */ /* 0x002fea0003c00000 */
[----:B------:R0:W2:Y:S02]  /*1ef0*/  SHFL.BFLY P6, R14, R13, R12, R11 ;  /* 0x0c00000c0d0e7389 */ /* 0x0000a400000c000b */
[----:B012---:R-:W-:Y:S05]  /*1f00*/  ENDCOLLECTIVE ;  /* 0x000000000000791b */ /* 0x007fea0003800000 */
.L_x_37118:
[----:B------:R-:W-:Y:S05]  /*1f10*/  BSYNC B1 ;  /* 0x0000000000017941 */ /* 0x000fea0003800000 */
.L_x_37117:
[----:B------:R-:W-:Y:S01]  /*1f20*/  FMNMX R13, R14, R13, !PT ;  /* 0x0000000d0e0d7209 */ /* 0x000fe20007800000 */
[----:B------:R-:W-:Y:S02]  /*1f30*/  HFMA2 R10, -RZ, RZ, 3.7421875, 0 ;  /* 0x437c0000ff0a7431 */ /* 0x000fe400000001ff */
[----:B------:R-:W-:Y:S01]  /*1f40*/  IMAD.MOV.U32 R6, RZ, RZ, 0x3bbb989d ;  /* 0x3bbb989dff067424 */ /* 0x000fe200078e00ff */
[----:B------:R-:W-:Y:S01]  /*1f50*/  MOV R11, 0x1f ;  /* 0x0000001f000b7802 */ /* 0x000fe20000000f00 */
[----:B------:R-:W-:Y:S02]  /*1f60*/  IMAD.MOV.U32 R15, RZ, RZ, -0x1 ;  /* 0xffffffffff0f7424 */ /* 0x000fe400078e00ff */
[C---:B------:R-:W-:Y:S01]  /*1f70*/  FADD R7, -R13.reuse, R7 ;  /* 0x000000070d077221 */ /* 0x040fe20000000100 */
[----:B------:R-:W-:-:S03]  /*1f80*/  FADD R13, -R13, R0 ;  /* 0x000000000d0d7221 */ /* 0x000fc60000000100 */
[----:B------:R-:W-:-:S04]  /*1f90*/  FFMA.SAT R9, R7, R6, 0.5 ;  /* 0x3f00000007097423 */ /* 0x000fc80000002006 */
[----:B------:R-:W-:Y:S01]  /*1fa0*/  FFMA.RM R0, R9, R10, 12582913 ;  /* 0x4b40000109007423 */ /* 0x000fe2000000400a */
[----:B------:R-:W-:-:S03]  /*1fb0*/  FFMA.SAT R9, R13, R6, 0.5 ;  /* 0x3f0000000d097423 */ /* 0x000fc60000002006 */
[C---:B------:R-:W-:Y:S01]  /*1fc0*/  FADD R6, R0.reuse, -12583039 ;  /* 0xcb40007f00067421 */ /* 0x040fe20000000000 */
[----:B------:R-:W-:Y:S01]  /*1fd0*/  FFMA.RM R10, R9, R10, 12582913 ;  /* 0x4b400001090a7423 */ /* 0x000fe2000000400a */
[----:B------:R-:W-:Y:S02]  /*1fe0*/  IMAD.SHL.U32 R0, R0, 0x800000, RZ ;  /* 0x0080000000007824 */ /* 0x000fe400078e00ff */
[C---:B------:R-:W-:Y:S01]  /*1ff0*/  FFMA R6, R7.reuse, 1.4426950216293334961, -R6 ;  /* 0x3fb8aa3b07067823 */ /* 0x040fe20000000806 */
[C---:B------:R-:W-:Y:S01]  /*2000*/  FADD R12, R10.reuse, -12583039 ;  /* 0xcb40007f0a0c7421 */ /* 0x040fe20000000000 */
[----:B------:R-:W-:Y:S02]  /*2010*/  SHF.L.U32 R10, R10, 0x17, RZ ;  /* 0x000000170a0a7819 */ /* 0x000fe400000006ff */
[----:B------:R-:W-:Y:S01]  /*2020*/  FFMA R7, R7, 1.925963033500011079e-08, R6 ;  /* 0x32a5706007077823 */ /* 0x000fe20000000006 */
[----:B------:R-:W-:-:S04]  /*2030*/  FFMA R12, R13, 1.4426950216293334961, -R12 ;  /* 0x3fb8aa3b0d0c7823 */ /* 0x000fc8000000080c */
[----:B------:R-:W-:Y:S01]  /*2040*/  FFMA R9, R13, 1.925963033500011079e-08, R12 ;  /* 0x32a570600d097823 */ /* 0x000fe2000000000c */
[----:B------:R-:W0:Y:S01]  /*2050*/  MUFU.EX2 R7, R7 ;  /* 0x0000000700077308 */ /* 0x000e220000000800 */
[----:B------:R-:W-:-:S07]  /*2060*/  IMAD.MOV.U32 R12, RZ, RZ, 0x1 ;  /* 0x00000001ff0c7424 */ /* 0x000fce00078e00ff */
        /* <DEDUP_REMOVED lines=8> */
.L_x_37119:
[----:B------:R-:W-:Y:S05]  /*20f0*/  BRA `(.L_x_37120) ;  /* 0xfffffff000307947 */ /* 0x000fea000383ffff */
.L_x_37106:
[----:B------:R-:W-:Y:S01]  /*2100*/  HFMA2 R12, -RZ, RZ, 0, 5.9604644775390625e-08 ;  /* 0x00000001ff0c7431 */ /* 0x000fe200000001ff */
[----:B------:R-:W-:Y:S01]  /*2110*/  BSSY B1, `(.L_x_37121) ;  /* 0x0000006000017945 */ /* 0x000fe20003800000 */
[----:B------:R-:W-:Y:S01]  /*2120*/  IMAD.MOV.U32 R11, RZ, RZ, 0x1f ;  /* 0x0000001fff0b7424 */ /* 0x000fe200078e00ff */
[----:B------:R-:W-:-:S07]  /*2130*/  MOV R15, 0xffffffff ;  /* 0xffffffff000f7802 */ /* 0x000fce0000000f00 */
[----:B-1----:R-:W-:Y:S05]  /*2140*/  WARPSYNC.COLLECTIVE R15, `(.L_x_37122) ;  /* 0x000000000f087348 */ /* 0x002fea0003c00000 */
[----:B------:R0:W2:Y:S02]  /*2150*/  SHFL.BFLY P6, R14, R13, R12, R11 ;  /* 0x0c00000c0d0e7389 */ /* 0x0000a400000c000b */
[----:B012---:R-:W-:Y:S05]  /*2160*/  ENDCOLLECTIVE ;  /* 0x000000000000791b */ /* 0x007fea0003800000 */
.L_x_37122:
[----:B------:R-:W-:Y:S05]  /*2170*/  BSYNC B1 ;  /* 0x0000000000017941 */ /* 0x000fea0003800000 */
.L_x_37121:
        /* <DEDUP_REMOVED lines=29> */
.L_x_37123:
[----:B------:R-:W-:Y:S05]  /*2350*/  BRA `(.L_x_37124) ;  /* 0xfffffff400707947 */ /* 0x000fea000383ffff */
        .weak           $__internal_620_$__cuda_sm20_div_u64
        .type           $__internal_620_$__cuda_sm20_div_u64,@function
        .size           $__internal_620_$__cuda_sm20_div_u64,($__internal_621_$__cuda_sm3x_div_rn_noftz_f32_slowpath - $__internal_620_$__cuda_sm20_div_u64)
$__internal_620_$__cuda_sm20_div_u64:
[----:B------:R-:W-:-:S06]  /*2360*/  MOV R9, R17 ;  /* 0x0000001100097202 */ /* 0x000fcc0000000f00 */
        /* <DEDUP_REMOVED lines=52> */
[----:B------:R-:W-:Y:S02]  /*26b0*/  SEL R3, R3, R11, P0 ;  /* 0x0000000b03037207 */ /* 0x000fe40000000000 */
        /* <DEDUP_REMOVED lines=14> */
[----:B------:R-:W-:Y:S06]  /*27a0*/  RET.REL.NODEC R2 `(_Z15SoftmaxWarpImplI24ElementwiseScaleMaskLoadIffbE11DirectStoreIffEfLi2ELi2ELi2ELi1ELb1EL9Algorithm0EEvT_T0_ll) ;  /* 0xffffffd802147950 */ /* 0x000fec0003c3ffff */
        .weak           $__internal_621_$__cuda_sm3x_div_rn_noftz_f32_slowpath
        .type           $__internal_621_$__cuda_sm3x_div_rn_noftz_f32_slowpath,@function
        .size           $__internal_621_$__cuda_sm3x_div_rn_noftz_f32_slowpath,(.L_x_37998 - $__internal_621_$__cuda_sm3x_div_rn_noftz_f32_slowpath)
$__internal_621_$__cuda_sm3x_div_rn_noftz_f32_slowpath:
        /* <DEDUP_REMOVED lines=35> */
.L_x_37126:
        /* <DEDUP_REMOVED lines=51> */
.L_x_37133:
[----:B------:R-:W-:-:S04]  /*2d10*/  LOP3.LUT R6, R6, 0x80000000, RZ, 0xc0, !PT ;  /* 0x8000000006067812 */ /* 0x000fc800078ec0ff */
[----:B------:R-:W-:Y:S01]  /*2d20*/  LOP3.LUT R6, R6, 0x7f800000, RZ, 0xfc, !PT ;  /* 0x7f80000006067812 */ /* 0x000fe200078efcff */
[----:B------:R-:W-:Y:S06]  /*2d30*/  BRA `(.L_x_37134) ;  /* 0x0000000000047947 */ /* 0x000fec0003800000 */
.L_x_37132:
[----:B------:R-:W-:-:S07]  /*2d40*/  LEA R6, R14, R6, 0x17 ;  /* 0x000000060e067211 */ /* 0x000fce00078eb8ff */
.L_x_37134:
[----:B------:R-:W-:Y:S05]  /*2d50*/  BSYNC.RECONVERGENT B3 ;  /* 0x0000000000037941 */ /* 0x000fea0003800200 */
.L_x_37131:
[----:B------:R-:W-:Y:S05]  /*2d60*/  BRA `(.L_x_37135) ;  /* 0x0000000000207947 */ /* 0x000fea0003800000 */
.L_x_37130:
[----:B------:R-:W-:-:S04]  /*2d70*/  LOP3.LUT R6, R7, 0x80000000, R6, 0x48, !PT ;  /* 0x8000000007067812 */ /* 0x000fc800078e4806 */
[----:B------:R-:W-:Y:S01]  /*2d80*/  LOP3.LUT R6, R6, 0x7f800000, RZ, 0xfc, !PT ;  /* 0x7f80000006067812 */ /* 0x000fe200078efcff */
[----:B------:R-:W-:Y:S06]  /*2d90*/  BRA `(.L_x_37135) ;  /* 0x0000000000147947 */ /* 0x000fec0003800000 */
.L_x_37129:
[----:B------:R-:W-:Y:S01]  /*2da0*/  LOP3.LUT R6, R7, 0x80000000, R6, 0x48, !PT ;  /* 0x8000000007067812 */ /* 0x000fe200078e4806 */
[----:B------:R-:W-:Y:S06]  /*2db0*/  BRA `(.L_x_37135) ;  /* 0x00000000000c7947 */ /* 0x000fec0003800000 */
.L_x_37128:
[----:B------:R-:W0:Y:S01]  /*2dc0*/  MUFU.RSQ R6, -QNAN ;  /* 0xffc0000000067908 */ /* 0x000e220000001400 */
[----:B------:R-:W-:Y:S05]  /*2dd0*/  BRA `(.L_x_37135) ;  /* 0x0000000000047947 */ /* 0x000fea0003800000 */
.L_x_37127:
[----:B------:R-:W-:-:S07]  /*2de0*/  FADD.FTZ R6, R6, R7 ;  /* 0x0000000706067221 */ /* 0x000fce0000010000 */
.L_x_37135:
[----:B------:R-:W-:Y:S05]  /*2df0*/  BSYNC.RECONVERGENT B2 ;  /* 0x0000000000027941 */ /* 0x000fea0003800200 */
.L_x_37125:
[----:B------:R-:W-:Y:S02]  /*2e00*/  HFMA2 R7, -RZ, RZ, 0, 0 ;  /* 0x00000000ff077431 */ /* 0x000fe400000001ff */
[----:B0-----:R-:W-:Y:S01]  /*2e10*/  IMAD.MOV.U32 R11, RZ, RZ, R6 ;  /* 0x000000ffff0b7224 */ /* 0x001fe200078e0006 */
[----:B------:R-:W-:-:S04]  /*2e20*/  MOV R6, R12 ;  /* 0x0000000c00067202 */ /* 0x000fc80000000f00 */
[----:B------:R-:W-:Y:S05]  /*2e30*/  RET.REL.NODEC R6 `(_Z15SoftmaxWarpImplI24ElementwiseScaleMaskLoadIffbE11DirectStoreIffEfLi2ELi2ELi2ELi1ELb1EL9Algorithm0EEvT_T0_ll) ;  /* 0xffffffd006707950 */ /* 0x000fea0003c3ffff */
.L_x_37136:
        /* <DEDUP_REMOVED lines=12> */
.L_x_37998:


//--------------------- .text._Z15SoftmaxWarpImplI24ElementwiseScaleMaskLoadIffbE11DirectStoreIffEfLi2ELi2ELi2ELi1ELb0EL9Algorithm0EEvT_T0_ll --------------------------
	.section	.text._Z15SoftmaxWarpImplI24ElementwiseScaleMaskLoadIffbE11DirectStoreIffEfLi2ELi2ELi2ELi1ELb0EL9Algorithm0EEvT_T0_ll,"ax",@progbits
	.align	128
        .global         _Z15SoftmaxWarpImplI24ElementwiseScaleMaskLoadIffbE11DirectStoreIffEfLi2ELi2ELi2ELi1ELb0EL9Algorithm0EEvT_T0_ll
        .type           _Z15SoftmaxWarpImplI24ElementwiseScaleMaskLoadIffbE11DirectStoreIffEfLi2ELi2ELi2ELi1ELb0EL9Algorithm0EEvT_T0_ll,@function
        .size           _Z15SoftmaxWarpImplI24ElementwiseScaleMaskLoadIffbE11DirectStoreIffEfLi2ELi2ELi2ELi1ELb0EL9Algorithm0EEvT_T0_ll,(.L_x_38000 - _Z15SoftmaxWarpImplI24ElementwiseScaleMaskLoadIffbE11DirectStoreIffEfLi2ELi2ELi2ELi1ELb0EL9Algorithm0EEvT_T0_ll)
        .other          _Z15SoftmaxWarpImplI24ElementwiseScaleMaskLoadIffbE11DirectStoreIffEfLi2ELi2ELi2ELi1ELb0EL9Algorithm0EEvT_T0_ll,@"STO_CUDA_ENTRY STV_DEFAULT"
_Z15SoftmaxWarpImplI24ElementwiseScaleMaskLoadIffbE11DirectStoreIffEfLi2ELi2ELi2ELi1ELb0EL9Algorithm0EEvT_T0_ll:
.text._Z15SoftmaxWarpImplI24ElementwiseScaleMaskLoadIffbE11DirectStoreIffEfLi2ELi2ELi2ELi1ELb0EL9Algorithm0EEvT_T0_ll:
        /* <DEDUP_REMOVED lines=26> */
.L_x_37137:
        /* <DEDUP_REMOVED lines=44> */
[----:B------:R-:W-:Y:S02]  /*0460*/  @P1 IADD3 R22, PT, PT, R22, 0x1, RZ ;  /* 0x0000000116161810 */ /* 0x000fe40007ffe0ff */
[----:B------:R-:W-:Y:S01]  /*0470*/  @!P2 LOP3.LUT R22, RZ, R8, RZ, 0x33, !PT ;  /* 0x00000008ff16a212 */ /* 0x000fe200078e33ff */
[----:B------:R-:W-:Y:S06]  /*0480*/  BRA `(.L_x_37140) ;  /* 0x0000000000087947 */ /* 0x000fec0003800000 */
.L_x_37139:
[----:B------:R-:W-:-:S07]  /*0490*/  MOV R0, 0x4b0 ;  /* 0x000004b000007802 */ /* 0x000fce0000000f00 */
[----:B------:R-:W-:Y:S05]  /*04a0*/  CALL.REL.NOINC `($__internal_622_$__cuda_sm20_div_u64) ;  /* 0x0000001c00107944 */ /* 0x000fea0003c00000 */
.L_x_37140:
[----:B------:R-:W-:Y:S05]  /*04b0*/  BSYNC.RECONVERGENT B0 ;  /* 0x0000000000007941 */ /* 0x000fea0003800200 */
.L_x_37138:
[----:B------:R-:W0:Y:S01]  /*04c0*/  S2R R2, SR_TID.X ;  /* 0x0000000000027919 */ /* 0x000e220000002100 */
[----:B------:R-:W-:Y:S01]  /*04d0*/  IADD3 R20, P1, PT, R22, R20, RZ ;  /* 0x0000001416147210 */ /* 0x000fe20007f3e0ff */
[----:B------:R-:W1:Y:S01]  /*04e0*/  LDC.64 R4, c[0x0][0x358] ;  /* 0x0000d600ff047b82 */ /* 0x000e620000000a00 */
[----:B------:R-:W-:Y:S02]  /*04f0*/  BSSY B0, `(.L_x_37141) ;  /* 0x0000075000007945 */ /* 0x000fe40003800000 */
[----:B------:R-:W-:Y:S02]  /*0500*/  LOP3.LUT R0, R20, 0x1, RZ, 0xc0, !PT ;  /* 0x0000000114007812 */ /* 0x000fe400078ec0ff */
[----:B------:R-:W-:Y:S02]  /*0510*/  IADD3.X R22, PT, PT, RZ, R23, RZ, P1, !PT ;  /* 0x00000017ff167210 */ /* 0x000fe40000ffe4ff */
[----:B------:R-:W-:-:S04]  /*0520*/  ISETP.NE.U32.AND P0, PT, R0, 0x1, PT ;  /* 0x000000010000780c */ /* 0x000fc80003f05070 */
[----:B------:R-:W-:Y:S01]  /*0530*/  ISETP.NE.U32.AND.EX P0, PT, RZ, RZ, PT, P0 ;  /* 0x000000ffff00720c */ /* 0x000fe20003f05100 */
[----:B0-----:R-:W-:-:S12]  /*0540*/  IMAD.SHL.U32 R2, R2, 0x2, RZ ;  /* 0x0000000202027824 */ /* 0x001fd800078e00ff */
[----:B------:R-:W-:Y:S05]  /*0550*/  @!P0 BRA `(.L_x_37142) ;  /* 0x0000000400b88947 */ /* 0x000fea0003800000 */
[----:B------:R-:W0:Y:S01]  /*0560*/  LDCU.64 UR4, c[0x0][0x390] ;  /* 0x00007200ff0477ac */ /* 0x000e220008000a00 */
[----:B------:R-:W-:Y:S01]  /*0570*/  MOV R3, RZ ;  /* 0x000000ff00037202 */ /* 0x000fe20000000f00 */
[----:B------:R-:W2:Y:S01]  /*0580*/  LDCU.128 UR8, c[0x0][0x380] ;  /* 0x00007000ff0877ac */ /* 0x000ea20008000c00 */
[----:B0-----:R-:W-:Y:S02]  /*0590*/  IMAD R0, R10, UR4, RZ ;  /* 0x000000040a007c24 */ /* 0x001fe4000f8e02ff */
[----:B------:R-:W-:Y:S01]  /*05a0*/  IMAD.WIDE.U32 R6, R19, UR4, R2 ;  /* 0x0000000413067c25 */ /* 0x000fe2000f8e0002 */
[----:B-1----:R-:W-:-:S03]  /*05b0*/  R2UR UR4, R4 ;  /* 0x00000000040472ca */ /* 0x002fc600000e0000 */
[----:B------:R-:W-:Y:S01]  /*05c0*/  IMAD R9, R19, UR5, R0 ;  /* 0x0000000513097c24 */ /* 0x000fe2000f8e0200 */
[----:B------:R-:W-:-:S03]  /*05d0*/  R2UR UR5, R5 ;  /* 0x00000000050572ca */ /* 0x000fc600000e0000 */
[----:B------:R-:W-:-:S05]  /*05e0*/  IMAD.IADD R7, R7, 0x1, R9 ;  /* 0x0000000107077824 */ /* 0x000fca00078e0209 */
[----:B------:R-:W-:-:S04]  /*05f0*/  LEA.HI R9, P0, R7, R6, RZ, 0x1 ;  /* 0x0000000607097211 */ /* 0x000fc800078108ff */
[----:B------:R-:W-:Y:S02]  /*0600*/  LOP3.LUT R6, R9, 0xfffffffe, RZ, 0xc0, !PT ;  /* 0xfffffffe09067812 */ /* 0x000fe400078ec0ff */
[----:B------:R-:W-:Y:S02]  /*0610*/  IADD3.X R0, PT, PT, RZ, R7, RZ, P0, !PT ;  /* 0x00000007ff007210 */ /* 0x000fe400007fe4ff */
[----:B--2---:R-:W-:-:S04]  /*0620*/  IADD3 R6, P0, PT, R6, UR10, RZ ;  /* 0x0000000a06067c10 */ /* 0x004fc8000ff1e0ff */
        /* <DEDUP_REMOVED lines=16> */
[----:B------:R-:W-:Y:S02]  /*0730*/  ISETP.NE.AND P0, PT, R6, RZ, PT ;  /* 0x000000ff0600720c */ /* 0x000fe40003f05270 */
[----:B0-----:R-:W-:Y:S01]  /*0740*/  MOV R23, UR5 ;  /* 0x0000000500177c02 */ /* 0x001fe20008000f00 */
[----:B--2---:R-:W-:-:S10]  /*0750*/  FMUL R25, R0, UR4 ;  /* 0x0000000400197c20 */ /* 0x004fd40008400000 */
[----:B------:R-:W0:Y:S01]  /*0760*/  @!P0 LDC R25, c[0x0][0x398] ;  /* 0x0000e600ff198b82 */ /* 0x000e220000000800 */
[----:B---3--:R-:W-:Y:S01]  /*0770*/  @P1 FMUL R23, R7, UR4 ;  /* 0x0000000407171c20 */ /* 0x008fe20008400000 */
[----:B------:R-:W-:-:S04]  /*0780*/  UMOV UR4, 0xffffffff ;  /* 0xffffffff00047882 */ /* 0x000fc80000000000 */
[----:B0-----:R-:W-:Y:S01]  /*0790*/  FMNMX3 R13, R25, -INF , R23, !PT ;  /* 0xff800000190d7876 */ /* 0x001fe20007800017 */
[----:B------:R-:W-:Y:S06]  /*07a0*/  BRA.DIV UR4, `(.L_x_37143) ;  /* 0x00000012049c7947 */ /* 0x000fec000b800000 */
[----:B------:R-:W0:Y:S01]  /*07b0*/  SHFL.BFLY PT, R14, R13, 0x1, 0x1f ;  /* 0x0c201f000d0e7f89 */ /* 0x000e2200000e0000 */
[----:B------:R-:W-:Y:S02]  /*07c0*/  HFMA2 R11, -RZ, RZ, 3.7421875, 0 ;  /* 0x437c0000ff0b7431 */ /* 0x000fe400000001ff */
        /* <DEDUP_REMOVED lines=22> */
[----:B------:R0:W1:Y:S02]  /*0930*/  SHFL.BFLY PT, R14, R13, 0x1, 0x1f ;  /* 0x0c201f000d0e7f89 */ /* 0x00006400000e0000 */
.L_x_37162:
        /* <DEDUP_REMOVED lines=12> */
[----:B0-----:R-:W-:Y:S05]  /*0a00*/  CALL.REL.NOINC `($__internal_623_$__cuda_sm3x_div_rn_noftz_f32_slowpath) ;  /* 0x0000001800cc7944 */ /* 0x001fea0003c00000 */
[----:B------:R-:W-:-:S07]  /*0a10*/  MOV R12, R13 ;  /* 0x0000000d000c7202 */ /* 0x000fce0000000f00 */
.L_x_37145:
[----:B------:R-:W-:Y:S05]  /*0a20*/  BSYNC.RECONVERGENT B1 ;  /* 0x0000000000017941 */ /* 0x000fea0003800200 */
.L_x_37144:
        /* <DEDUP_REMOVED lines=12> */
[----:B------:R-:W-:Y:S05]  /*0af0*/  CALL.REL.NOINC `($__internal_623_$__cuda_sm3x_div_rn_noftz_f32_slowpath) ;  /* 0x0000001800907944 */ /* 0x000fea0003c00000 */
.L_x_37147:
[----:B------:R-:W-:Y:S05]  /*0b00*/  BSYNC.RECONVERGENT B1 ;  /* 0x0000000000017941 */ /* 0x000fea0003800200 */
.L_x_37146:
[----:B------:R-:W0:Y:S01]  /*0b10*/  LDCU.128 UR4, c[0x0][0x3a0] ;  /* 0x00007400ff0477ac */ /* 0x000e220008000c00 */
[----:B------:R-:W-:Y:S02]  /*0b20*/  HFMA2 R7, -RZ, RZ, 0, 0 ;  /* 0x00000000ff077431 */ /* 0x000fe400000001ff */
[----:B------:R-:W-:Y:S02]  /*0b30*/  IMAD.MOV.U32 R6, RZ, RZ, R2 ;  /* 0x000000ffff067224 */ /* 0x000fe400078e0002 */
[----:B0-----:R-:W-:Y:S01]  /*0b40*/  IMAD R0, R10, UR6, RZ ;  /* 0x000000060a007c24 */ /* 0x001fe2000f8e02ff */
[----:B------:R-:W-:Y:S01]  /*0b50*/  MOV R10, R18 ;  /* 0x00000012000a7202 */ /* 0x000fe20000000f00 */
[----:B------:R-:W-:Y:S01]  /*0b60*/  IMAD.WIDE.U32 R6, R19, UR6, R6 ;  /* 0x0000000613067c25 */ /* 0x000fe2000f8e0006 */
[----:B------:R-:W-:-:S03]  /*0b70*/  R2UR UR6, R4 ;  /* 0x00000000040672ca */ /* 0x000fc600000e0000 */
[----:B------:R-:W-:Y:S01]  /*0b80*/  IMAD R9, R19, UR7, R0 ;  /* 0x0000000713097c24 */ /* 0x000fe2000f8e0200 */
[----:B------:R-:W-:Y:S01]  /*0b90*/  R2UR UR7, R5 ;  /* 0x00000000050772ca */ /* 0x000fe200000e0000 */
[----:B------:R-:W-:Y:S02]  /*0ba0*/  IMAD.MOV.U32 R19, RZ, RZ, R21 ;  /* 0x000000ffff137224 */ /* 0x000fe400078e0015 */
        /* <DEDUP_REMOVED lines=9> */
.L_x_37142:
[----:B------:R-:W-:Y:S05]  /*0c40*/  BSYNC B0 ;  /* 0x0000000000007941 */ /* 0x000fea0003800000 */
.L_x_37141:
[----:B------:R-:W-:-:S04]  /*0c50*/  ISETP.NE.U32.AND P0, PT, R20, RZ, PT ;  /* 0x000000ff1400720c */ /* 0x000fc80003f05070 */
[----:B------:R-:W-:-:S13]  /*0c60*/  ISETP.NE.AND.EX P0, PT, R22, RZ, PT, P0 ;  /* 0x000000ff1600720c */ /* 0x000fda0003f05300 */
[----:B------:R-:W-:Y:S05]  /*0c70*/  @!P0 EXIT ;  /* 0x000000000000894d */ /* 0x000fea0003800000 */
[----:B------:R-:W-:Y:S01]  /*0c80*/  BSSY B0, `(.L_x_37148) ;  /* 0x00000d8000007945 */ /* 0x000fe20003800000 */
.L_x_37159:
        /* <DEDUP_REMOVED lines=52> */
[----:B------:R-:W-:Y:S02]  /*0fd0*/  IMAD.SHL.U32 R0, R11, 0x800000, RZ ;  /* 0x008000000b007824 */ /* 0x000fe400078e00ff */
[----:B------:R-:W0:Y:S08]  /*0fe0*/  MUFU.EX2 R13, R12 ;  /* 0x0000000c000d7308 */ /* 0x000e300000000800 */
[----:B------:R-:W1:Y:S01]  /*0ff0*/  MUFU.EX2 R7, R7 ;  /* 0x0000000700077308 */ /* 0x000e620000000800 */
[----:B0-----:R-:W-:Y:S01]  /*1000*/  FMUL R0, R0, R13 ;  /* 0x0000000d00007220 */ /* 0x001fe20000400000 */
[----:B-1----:R-:W-:-:S04]  /*1010*/  FMUL R6, R6, R7 ;  /* 0x0000000706067220 */ /* 0x002fc80000400000 */
[----:B------:R-:W-:-:S04]  /*1020*/  FADD R13, RZ, R6 ;  /* 0x00000006ff0d7221 */ /* 0x000fc80000000000 */
[----:B------:R-:W-:-:S05]  /*1030*/  FADD R13, R13, R0 ;  /* 0x000000000d0d7221 */ /* 0x000fca0000000000 */
[----:B------:R0:W1:Y:S02]  /*1040*/  SHFL.BFLY PT, R14, R13, 0x1, 0x1f ;  /* 0x0c201f000d0e7f89 */ /* 0x00006400000e0000 */
.L_x_37166:
        /* <DEDUP_REMOVED lines=12> */
[----:B0-----:R-:W-:Y:S05]  /*1110*/  CALL.REL.NOINC `($__internal_623_$__cuda_sm3x_div_rn_noftz_f32_slowpath) ;  /* 0x0000001400087944 */ /* 0x001fea0003c00000 */
[----:B------:R-:W-:-:S07]  /*1120*/  IMAD.MOV.U32 R12, RZ, RZ, R13 ;  /* 0x000000ffff0c7224 */ /* 0x000fce00078e000d */
.L_x_37151:
[----:B------:R-:W-:Y:S05]  /*1130*/  BSYNC.RECONVERGENT B1 ;  /* 0x0000000000017941 */ /* 0x000fea0003800200 */
.L_x_37150:
        /* <DEDUP_REMOVED lines=12> */
[----:B------:R-:W-:Y:S05]  /*1200*/  CALL.REL.NOINC `($__internal_623_$__cuda_sm3x_div_rn_noftz_f32_slowpath) ;  /* 0x0000001000cc7944 */ /* 0x000fea0003c00000 */
.L_x_37153:
[----:B------:R-:W-:Y:S05]  /*1210*/  BSYNC.RECONVERGENT B1 ;  /* 0x0000000000017941 */ /* 0x000fea0003800200 */
.L_x_37152:
[----:B------:R-:W-:Y:S01]  /*1220*/  IADD3 R21, P0, PT, R8, R19, RZ ;  /* 0x0000001308157210 */ /* 0x000fe20007f1e0ff */
[----:B------:R-:W-:Y:S01]  /*1230*/  IMAD R0, R10, UR42, RZ ;  /* 0x0000002a0a007c24 */ /* 0x000fe2000f8e02ff */
[----:B------:R-:W-:Y:S01]  /*1240*/  MOV R14, R2 ;  /* 0x00000002000e7202 */ /* 0x000fe20000000f00 */
[----:B------:R-:W-:Y:S01]  /*1250*/  IMAD.MOV.U32 R15, RZ, RZ, RZ ;  /* 0x000000ffff0f7224 */ /* 0x000fe200078e00ff */
[----:B------:R-:W-:Y:S01]  /*1260*/  IADD3.X R10, PT, PT, R17, R10, RZ, P0, !PT ;  /* 0x0000000a110a7210 */ /* 0x000fe200007fe4ff */
[C---:B------:R-:W-:Y:S01]  /*1270*/  IMAD R9, R19.reuse, UR43, R0 ;  /* 0x0000002b13097c24 */ /* 0x040fe2000f8e0200 */
[C---:B------:R-:W-:Y:S01]  /*1280*/  R2UR UR4, R4.reuse ;  /* 0x00000000040472ca */ /* 0x040fe200000e0000 */
[----:B------:R-:W-:Y:S01]  /*1290*/  IMAD.WIDE.U32 R6, R19, UR42, R14 ;  /* 0x0000002a13067c25 */ /* 0x000fe2000f8e000e */
[C---:B------:R-:W-:Y:S02]  /*12a0*/  R2UR UR5, R5.reuse ;  /* 0x00000000050572ca */ /* 0x040fe400000e0000 */
[----:B------:R-:W-:Y:S01]  /*12b0*/  R2UR UR6, R4 ;  /* 0x00000000040672ca */ /* 0x000fe200000e0000 */
[----:B------:R-:W-:Y:S01]  /*12c0*/  IMAD R0, R10, UR44, RZ ;  /* 0x0000002c0a007c24 */ /* 0x000fe2000f8e02ff */
[----:B------:R-:W-:Y:S01]  /*12d0*/  R2UR UR7, R5 ;  /* 0x00000000050772ca */ /* 0x000fe200000e0000 */
[----:B------:R-:W-:-:S02]  /*12e0*/  IMAD.IADD R9, R7, 0x1, R9 ;  /* 0x0000000107097824 */ /* 0x000fc400078e0209 */
[----:B------:R-:W-:-:S03]  /*12f0*/  IMAD.WIDE.U32 R14, R21, UR44, R14 ;  /* 0x0000002c150e7c25 */ /* 0x000fc6000f8e000e */
[----:B------:R-:W-:Y:S01]  /*1300*/  LEA.HI R11, P0, R9, R6, RZ, 0x1 ;  /* 0x00000006090b7211 */ /* 0x000fe200078108ff */
[----:B------:R-:W-:-:S03]  /*1310*/  IMAD R7, R21, UR45, R0 ;  /* 0x0000002d15077c24 */ /* 0x000fc6000f8e0200 */
[----:B------:R-:W-:Y:S01]  /*1320*/  SHF.L.U32 R6, R11, 0x2, RZ ;  /* 0x000000020b067819 */ /* 0x000fe200000006ff */
[----:B------:R-:W-:Y:S01]  /*1330*/  IMAD.X R0, RZ, RZ, R9, P0 ;  /* 0x000000ffff007224 */ /* 0x000fe200000e0609 */
[----:B------:R-:W-:Y:S02]  /*1340*/  IADD3 R7, PT, PT, R15, R7, RZ ;  /* 0x000000070f077210 */ /* 0x000fe40007ffe0ff */
[----:B------:R-:W-:Y:S02]  /*1350*/  LOP3.LUT R6, R6, 0xfffffff8, RZ, 0xc0, !PT ;  /* 0xfffffff806067812 */ /* 0x000fe400078ec0ff */
[----:B------:R-:W-:Y:S02]  /*1360*/  LEA.HI R9, P1, R7, R14, RZ, 0x1 ;  /* 0x0000000e07097211 */ /* 0x000fe400078308ff */
[----:B------:R-:W-:Y:S02]  /*1370*/  SHF.L.U64.HI R11, R11, 0x2, R0 ;  /* 0x000000020b0b7819 */ /* 0x000fe40000010200 */
[----:B------:R-:W-:Y:S01]  /*1380*/  LOP3.LUT R14, R9, 0xfffffffe, RZ, 0xc0, !PT ;  /* 0xfffffffe090e7812 */ /* 0x000fe200078ec0ff */
[----:B------:R-:W-:Y:S01]  /*1390*/  IMAD.X R0, RZ, RZ, R7, P1 ;  /* 0x000000ffff007224 */ /* 0x000fe200008e0607 */
[----:B------:R-:W-:-:S02]  /*13a0*/  IADD3 R6, P0, PT, R6, UR40, RZ ;  /* 0x0000002806067c10 */ /* 0x000fc4000ff1e0ff */
[----:B------:R-:W-:Y:S02]  /*13b0*/  IADD3 R14, P1, PT, R14, UR38, RZ ;  /* 0x000000260e0e7c10 */ /* 0x000fe4000ff3e0ff */
[----:B------:R-:W-:Y:S02]  /*13c0*/  IADD3.X R7, PT, PT, R11, UR41, RZ, P0, !PT ;  /* 0x000000290b077c10 */ /* 0x000fe400087fe4ff */
[----:B------:R-:W-:-:S03]  /*13d0*/  IADD3.X R15, PT, PT, R0, UR39, RZ, P1, !PT ;  /* 0x00000027000f7c10 */ /* 0x000fc60008ffe4ff */
[----:B------:R0:W-:Y:S04]  /*13e0*/  STG.E.64 desc[UR4][R6.64], R12 ;  /* 0x0000000c06007986 */ /* 0x0001e8000c101b04 */
        /* <DEDUP_REMOVED lines=11> */
[----:B0-----:R-:W3:Y:S01]  /*14a0*/  @P1 LDG.E R7, desc[UR4][R18.64+0x4] ;  /* 0x0000040412071981 */ /* 0x001ee2000c1e1900 */
        /* <DEDUP_REMOVED lines=35> */
.L_x_37170:
        /* <DEDUP_REMOVED lines=14> */
.L_x_37156:
[----:B------:R-:W-:Y:S05]  /*17c0*/  BSYNC.RECONVERGENT B1 ;  /* 0x0000000000017941 */ /* 0x000fea0003800200 */
.L_x_37155:
        /* <DEDUP_REMOVED lines=13> */
.L_x_37158:
[----:B------:R-:W-:Y:S05]  /*18a0*/  BSYNC.RECONVERGENT B1 ;  /* 0x0000000000017941 */ /* 0x000fea0003800200 */
.L_x_37157:
        /* <DEDUP_REMOVED lines=16> */
[----:B------:R2:W-:Y:S02]  /*19b0*/  STG.E.64 desc[UR4][R6.64], R12 ;  /* 0x0000000c06007986 */ /* 0x0005e4000c101b04 */
[----:B------:R-:W-:Y:S01]  /*19c0*/  IMAD.X R10, R17, 0x1, R10, P0 ;  /* 0x00000001110a7824 */ /* 0x000fe200000e060a */
[----:B------:R-:W-:-:S04]  /*19d0*/  ISETP.GE.U32.AND P0, PT, R19, UR46, PT ;  /* 0x0000002e13007c0c */ /* 0x000fc8000bf06070 */
[----:B------:R-:W-:-:S13]  /*19e0*/  ISETP.GE.AND.EX P0, PT, R10, UR47, PT, P0 ;  /* 0x0000002f0a007c0c */ /* 0x000fda000bf06300 */
[----:B--2---:R-:W-:Y:S05]  /*19f0*/  @!P0 BRA `(.L_x_37159) ;  /* 0xfffffff000a48947 */ /* 0x004fea000383ffff */
[----:B------:R-:W-:Y:S05]  /*1a00*/  BSYNC B0 ;  /* 0x0000000000007941 */ /* 0x000fea0003800000 */
.L_x_37148:
[----:B------:R-:W-:Y:S05]  /*1a10*/  EXIT ;  /* 0x000000000000794d */ /* 0x000fea0003800000 */
.L_x_37143:
[----:B------:R-:W-:Y:S02]  /*1a20*/  HFMA2 R12, -RZ, RZ, 0, 5.9604644775390625e-08 ;  /* 0x00000001ff0c7431 */ /* 0x000fe400000001ff */
[----:B------:R-:W-:Y:S01]  /*1a30*/  IMAD.MOV.U32 R11, RZ, RZ, 0x1f ;  /* 0x0000001fff0b7424 */ /* 0x000fe200078e00ff */
[----:B------:R-:W-:Y:S01]  /*1a40*/  MOV R15, 0xffffffff ;  /* 0xffffffff000f7802 */ /* 0x000fe20000000f00 */
[----:B------:R-:W-:Y:S02]  /*1a50*/  HFMA2 R9, -RZ, RZ, 3.7421875, 0 ;  /* 0x437c0000ff097431 */ /* 0x000fe400000001ff */
[----:B------:R-:W-:-:S07]  /*1a60*/  IMAD.MOV.U32 R7, RZ, RZ, 0x3bbb989d ;  /* 0x3bbb989dff077424 */ /* 0x000fce00078e00ff */
[----:B------:R-:W-:Y:S05]  /*1a70*/  WARPSYNC.COLLECTIVE R15, `(.L_x_37160) ;  /* 0x000000000f087348 */ /* 0x000fea0003c00000 */
[----:B------:R0:W1:Y:S02]  /*1a80*/  SHFL.BFLY P6, R14, R13, R12, R11 ;  /* 0x0c00000c0d0e7389 */ /* 0x00006400000c000b */
[----:B01----:R-:W-:Y:S05]  /*1a90*/  ENDCOLLECTIVE ;  /* 0x000000000000791b */ /* 0x003fea0003800000 */
.L_x_37160:
        /* <DEDUP_REMOVED lines=24> */
.L_x_37161:
[----:B------:R-:W-:Y:S05]  /*1c20*/  BRA `(.L_x_37162) ;  /* 0xffffffec00447947 */ /* 0x000fea000383ffff */
.L_x_37149:
[----:B------:R-:W-:Y:S01]  /*1c30*/  BSSY B1, `(.L_x_37163) ;  /* 0x0000007000017945 */ /* 0x000fe20003800000 */
[----:B------:R-:W-:Y:S01]  /*1c40*/  IMAD.MOV.U32 R12, RZ, RZ, 0x1 ;  /* 0x00000001ff0c7424 */ /* 0x000fe200078e00ff */
[----:B------:R-:W-:Y:S01]  /*1c50*/  MOV R11, 0x1f ;  /* 0x0000001f000b7802 */ /* 0x000fe20000000f00 */
[----:B------:R-:W-:-:S07]  /*1c60*/  IMAD.MOV.U32 R15, RZ, RZ, -0x1 ;  /* 0xffffffffff0f7424 */ /* 0x000fce00078e00ff */
[----:B------:R-:W-:Y:S05]  /*1c70*/  WARPSYNC.COLLECTIVE R15, `(.L_x_37164) ;  /* 0x000000000f087348 */ /* 0x000fea0003c00000 */
[----:B------:R0:W1:Y:S02]  /*1c80*/  SHFL.BFLY P6, R14, R13, R12, R11 ;  /* 0x0c00000c0d0e7389 */ /* 0x00006400000c000b */
[----:B01----:R-:W-:Y:S05]  /*1c90*/  ENDCOLLECTIVE ;  /* 0x000000000000791b */ /* 0x003fea0003800000 */
.L_x_37164:
[----:B------:R-:W-:Y:S05]  /*1ca0*/  BSYNC B1 ;  /* 0x0000000000017941 */ /* 0x000fea0003800000 */
.L_x_37163:
[----:B------:R-:W-:Y:S01]  /*1cb0*/  HFMA2 R7, -RZ, RZ, 0.96630859375, -0.0022525787353515625 ;  /* 0x3bbb989dff077431 */ /* 0x000fe200000001ff */
[----:B------:R-:W-:Y:S01]  /*1cc0*/  FMNMX R13, R13, R14, !PT ;  /* 0x0000000e0d0d7209 */ /* 0x000fe20007800000 */
[----:B------:R-:W-:Y:S01]  /*1cd0*/  IMAD.MOV.U32 R12, RZ, RZ, 0x437c0000 ;  /* 0x437c0000ff0c7424 */ /* 0x000fe200078e00ff */
[----:B------:R-:W-:Y:S01]  /*1ce0*/  MOV R15, 0xffffffff ;  /* 0xffffffff000f7802 */ /* 0x000fe20000000f00 */
[----:B------:R-:W-:Y:S02]  /*1cf0*/  IMAD.MOV.U32 R11, RZ, RZ, 0x1f ;  /* 0x0000001fff0b7424 */ /* 0x000fe400078e00ff */
        /* <DEDUP_REMOVED lines=18> */
[----:B-1----:R-:W-:Y:S01]  /*1e20*/  FMUL R0, R12, R9 ;  /* 0x000000090c007220 */ /* 0x002fe20000400000 */
[----:B------:R-:W-:-:S03]  /*1e30*/  MOV R12, 0x1 ;  /* 0x00000001000c7802 */ /* 0x000fc60000000f00 */
[----:B------:R-:W-:-:S07]  /*1e40*/  FADD R13, R13, R0 ;  /* 0x000000000d0d7221 */ /* 0x000fce0000000000 */
[----:B------:R-:W-:Y:S05]  /*1e50*/  WARPSYNC.COLLECTIVE R15, `(.L_x_37165) ;  /* 0x000000000f087348 */ /* 0x000fea0003c00000 */
[----:B------:R0:W1:Y:S02]  /*1e60*/  SHFL.BFLY P6, R14, R13, R12, R11 ;  /* 0x0c00000c0d0e7389 */ /* 0x00006400000c000b */
[----:B01----:R-:W-:Y:S05]  /*1e70*/  ENDCOLLECTIVE ;  /* 0x000000000000791b */ /* 0x003fea0003800000 */
.L_x_37165:
[----:B------:R-:W-:Y:S05]  /*1e80*/  BRA `(.L_x_37166) ;  /* 0xfffffff000707947 */ /* 0x000fea000383ffff */
.L_x_37154:
[----:B------:R-:W-:Y:S01]  /*1e90*/  HFMA2 R11, -RZ, RZ, 0, 1.847743988037109375e-06 ;  /* 0x0000001fff0b7431 */ /* 0x000fe200000001ff */
[----:B------:R-:W-:Y:S01]  /*1ea0*/  BSSY B1, `(.L_x_37167) ;  /* 0x0000006000017945 */ /* 0x000fe20003800000 */
[----:B------:R-:W-:Y:S02]  /*1eb0*/  IMAD.MOV.U32 R12, RZ, RZ, 0x1 ;  /* 0x00000001ff0c7424 */ /* 0x000fe400078e00ff */
[----:B------:R-:W-:-:S07]  /*1ec0*/  IMAD.MOV.U32 R15, RZ, RZ, -0x1 ;  /* 0xffffffffff0f7424 */ /* 0x000fce00078e00ff */
[----:B------:R-:W-:Y:S05]  /*1ed0*/  WARPSYNC.COLLECTIVE R15, `(.L_x_37168) ;  /* 0x000000000f087348 */ /* 0x000fea0003c00000 */
[----:B------:R0:W1:Y:S02]  /*1ee0*/  SHFL.BFLY P6, R14, R13, R12, R11 ;  /* 0x0c00000c0d0e7389 */ /* 0x00006400000c000b */
[----:B01----:R-:W-:Y:S05]  /*1ef0*/  ENDCOLLECTIVE ;  /* 0x000000000000791b */ /* 0x003fea0003800000 */
.L_x_37168:
[----:B------:R-:W-:Y:S05]  /*1f00*/  BSYNC B1 ;  /* 0x0000000000017941 */ /* 0x000fea0003800000 */
.L_x_37167:
[----:B------:R-:W-:Y:S01]  /*1f10*/  FMNMX R13, R13, R14, !PT ;  /* 0x0000000e0d0d7209 */ /* 0x000fe20007800000 */
[----:B------:R-:W-:Y:S01]  /*1f20*/  IMAD.MOV.U32 R12, RZ, RZ, 0x437c0000 ;  /* 0x437c0000ff0c7424 */ /* 0x000fe200078e00ff */
[----:B------:R-:W-:Y:S01]  /*1f30*/  MOV R7, 0x3bbb989d ;  /* 0x3bbb989d00077802 */ /* 0x000fe20000000f00 */
[----:B------:R-:W-:Y:S01]  /*1f40*/  IMAD.MOV.U32 R11, RZ, RZ, 0x1f ;  /* 0x0000001fff0b7424 */ /* 0x000fe200078e00ff */
[----:B------:R-:W-:Y:S01]  /*1f50*/  MOV R15, 0xffffffff ;  /* 0xffffffff000f7802 */ /* 0x000fe20000000f00 */
        /* <DEDUP_REMOVED lines=19> */
[----:B------:R-:W-:-:S03]  /*2090*/  HFMA2 R12, -RZ, RZ, 0, 5.9604644775390625e-08 ;  /* 0x00000001ff0c7431 */ /* 0x000fc600000001ff */
[----:B------:R-:W-:-:S07]  /*20a0*/  FADD R13, R13, R0 ;  /* 0x000000000d0d7221 */ /* 0x000fce0000000000 */
[----:B------:R-:W-:Y:S05]  /*20b0*/  WARPSYNC.COLLECTIVE R15, `(.L_x_37169) ;  /* 0x000000000f087348 */ /* 0x000fea0003c00000 */
[----:B------:R0:W1:Y:S02]  /*20c0*/  SHFL.BFLY P6, R14, R13, R12, R11 ;  /* 0x0c00000c0d0e7389 */ /* 0x00006400000c000b */
[----:B01----:R-:W-:Y:S05]  /*20d0*/  ENDCOLLECTIVE ;  /* 0x000000000000791b */ /* 0x003fea0003800000 */
.L_x_37169:
[----:B------:R-:W-:Y:S05]  /*20e0*/  BRA `(.L_x_37170) ;  /* 0xfffffff4007c7947 */ /* 0x000fea000383ffff */
        .weak           $__internal_622_$__cuda_sm20_div_u64
        .type           $__internal_622_$__cuda_sm20_div_u64,@function
        .size           $__internal_622_$__cuda_sm20_div_u64,($__internal_623_$__cuda_sm3x_div_rn_noftz_f32_slowpath - $__internal_622_$__cuda_sm20_div_u64)
$__internal_622_$__cuda_sm20_div_u64:
        /* <DEDUP_REMOVED lines=48> */
[----:B------:R-:W-:-:S04]  /*23f0*/  IADD3 R2, P1, PT, R7, 0x1, RZ ;  /* 0x0000000107027810 */ /* 0x000fc80007f3e0ff */
[----:B------:R-:W-:Y:S02]  /*2400*/  ISETP.GE.U32.AND.EX P0, PT, R12, R17, PT, P0 ;  /* 0x000000110c00720c */ /* 0x000fe40003f06100 */
[----:B------:R-:W-:Y:S02]  /*2410*/  IADD3.X R4, PT, PT, RZ, R9, RZ, P1, !PT ;  /* 0x00000009ff047210 */ /* 0x000fe40000ffe4ff */
[----:B------:R-:W-:Y:S02]  /*2420*/  SEL R7, R2, R7, P0 ;  /* 0x0000000702077207 */ /* 0x000fe40000000000 */
[----:B------:R-:W-:Y:S02]  /*2430*/  IADD3.X R6, PT, PT, ~R17, R12, RZ, P2, !PT ;  /* 0x0000000c11067210 */ /* 0x000fe400017fe5ff */
[----:B------:R-:W-:Y:S02]  /*2440*/  SEL R3, R3, R11, P0 ;  /* 0x0000000b03037207 */ /* 0x000fe40000000000 */
[----:B------:R-:W-:-:S02]  /*2450*/  SEL R2, R4, R9, P0 ;  /* 0x0000000904027207 */ /* 0x000fc40000000000 */
[----:B------:R-:W-:Y:S02]  /*2460*/  IADD3 R22, P2, PT, R7, 0x1, RZ ;  /* 0x0000000107167810 */ /* 0x000fe40007f5e0ff */
[----:B------:R-:W-:Y:S02]  /*2470*/  SEL R6, R6, R12, P0 ;  /* 0x0000000c06067207 */ /* 0x000fe40000000000 */
[----:B------:R-:W-:Y:S01]  /*2480*/  ISETP.GE.U32.AND P0, PT, R3, R8, PT ;  /* 0x000000080300720c */ /* 0x000fe20003f06070 */
[----:B------:R-:W-:Y:S01]  /*2490*/  IMAD.X R23, RZ, RZ, R2, P2 ;  /* 0x000000ffff177224 */ /* 0x000fe200010e0602 */
[----:B------:R-:W-:Y:S01]  /*24a0*/  ISETP.NE.U32.AND P1, PT, R8, RZ, PT ;  /* 0x000000ff0800720c */ /* 0x000fe20003f25070 */
[----:B------:R-:W-:Y:S01]  /*24b0*/  HFMA2 R3, -RZ, RZ, 0, 0 ;  /* 0x00000000ff037431 */ /* 0x000fe200000001ff */
[----:B------:R-:W-:Y:S02]  /*24c0*/  ISETP.GE.U32.AND.EX P0, PT, R6, R17, PT, P0 ;  /* 0x000000110600720c */ /* 0x000fe40003f06100 */
[----:B------:R-:W-:-:S02]  /*24d0*/  ISETP.NE.AND.EX P1, PT, R17, RZ, PT, P1 ;  /* 0x000000ff1100720c */ /* 0x000fc40003f25310 */
[----:B------:R-:W-:Y:S02]  /*24e0*/  SEL R23, R23, R2, P0 ;  /* 0x0000000217177207 */ /* 0x000fe40000000000 */
[----:B------:R-:W-:Y:S02]  /*24f0*/  MOV R2, R0 ;  /* 0x0000000000027202 */ /* 0x000fe40000000f00 */
[----:B------:R-:W-:Y:S02]  /*2500*/  SEL R22, R22, R7, P0 ;  /* 0x0000000716167207 */ /* 0x000fe40000000000 */
[----:B------:R-:W-:Y:S02]  /*2510*/  SEL R23, R23, 0xffffffff, P1 ;  /* 0xffffffff17177807 */ /* 0x000fe40000800000 */
[----:B------:R-:W-:Y:S01]  /*2520*/  SEL R22, R22, 0xffffffff, P1 ;  /* 0xffffffff16167807 */ /* 0x000fe20000800000 */
[----:B------:R-:W-:Y:S06]  /*2530*/  RET.REL.NODEC R2 `(_Z15SoftmaxWarpImplI24ElementwiseScaleMaskLoadIffbE11DirectStoreIffEfLi2ELi2ELi2ELi1ELb0EL9Algorithm0EEvT_T0_ll) ;  /* 0xffffffd802b07950 */ /* 0x000fec0003c3ffff */
        .weak           $__internal_623_$__cuda_sm3x_div_rn_noftz_f32_slowpath
        .type           $__internal_623_$__cuda_sm3x_div_rn_noftz_f32_slowpath,@function
        .size           $__internal_623_$__cuda_sm3x_div_rn_noftz_f32_slowpath,(.L_x_38000 - $__internal_623_$__cuda_sm3x_div_rn_noftz_f32_slowpath)
$__internal_623_$__cuda_sm3x_div_rn_noftz_f32_slowpath:
        /* <DEDUP_REMOVED lines=34> */
.L_x_37172:
[----:B------:R-:W-:Y:S01]  /*2760*/  LEA R16, R13, 0xc0800000, 0x17 ;  /* 0xc08000000d107811 */ /* 0x000fe200078eb8ff */
[----:B------:R-:W-:Y:S04]  /*2770*/  BSSY.RECONVERGENT B3, `(.L_x_37177) ;  /* 0x0000036000037945 */ /* 0x000fe80003800200 */
[----:B------:R-:W-:Y:S01]  /*2780*/  IMAD.IADD R23, R7, 0x1, -R16 ;  /* 0x0000000107177824 */ /* 0x000fe200078e0a10 */
[----:B------:R-:W-:-:S03]  /*2790*/  IADD3 R16, PT, PT, R24, -0x7f, RZ ;  /* 0xffffff8118107810 */ /* 0x000fc60007ffe0ff */
        /* <DEDUP_REMOVED lines=47> */
.L_x_37179:
[----:B------:R-:W-:-:S04]  /*2a90*/  LOP3.LUT R6, R6, 0x80000000, RZ, 0xc0, !PT ;  /* 0x8000000006067812 */ /* 0x000fc800078ec0ff */
[----:B------:R-:W-:Y:S01]  /*2aa0*/  LOP3.LUT R6, R6, 0x7f800000, RZ, 0xfc, !PT ;  /* 0x7f80000006067812 */ /* 0x000fe200078efcff */
[----:B------:R-:W-:Y:S06]  /*2ab0*/  BRA `(.L_x_37180) ;  /* 0x0000000000047947 */ /* 0x000fec0003800000 */
.L_x_37178:
[----:B------:R-:W-:-:S07]  /*2ac0*/  LEA R6, R23, R6, 0x17 ;  /* 0x0000000617067211 */ /* 0x000fce00078eb8ff */
.L_x_37180:
[----:B------:R-:W-:Y:S05]  /*2ad0*/  BSYNC.RECONVERGENT B3 ;  /* 0x0000000000037941 */ /* 0x000fea0003800200 */
.L_x_37177:
[----:B------:R-:W-:Y:S05]  /*2ae0*/  BRA `(.L_x_37181) ;  /* 0x0000000000207947 */ /* 0x000fea0003800000 */
.L_x_37176:
[----:B------:R-:W-:-:S04]  /*2af0*/  LOP3.LUT R6, R7, 0x80000000, R6, 0x48, !PT ;  /* 0x8000000007067812 */ /* 0x000fc800078e4806 */
[----:B------:R-:W-:Y:S01]  /*2b00*/  LOP3.LUT R6, R6, 0x7f800000, RZ, 0xfc, !PT ;  /* 0x7f80000006067812 */ /* 0x000fe200078efcff */
[----:B------:R-:W-:Y:S06]  /*2b10*/  BRA `(.L_x_37181) ;  /* 0x0000000000147947 */ /* 0x000fec0003800000 */
.L_x_37175:
[----:B------:R-:W-:Y:S01]  /*2b20*/  LOP3.LUT R6, R7, 0x80000000, R6, 0x48, !PT ;  /* 0x8000000007067812 */ /* 0x000fe200078e4806 */
[----:B------:R-:W-:Y:S06]  /*2b30*/  BRA `(.L_x_37181) ;  /* 0x00000000000c7947 */ /* 0x000fec0003800000 */
.L_x_37174:
[----:B------:R-:W0:Y:S01]  /*2b40*/  MUFU.RSQ R6, -QNAN ;  /* 0xffc0000000067908 */ /* 0x000e220000001400 */
[----:B------:R-:W-:Y:S05]  /*2b50*/  BRA `(.L_x_37181) ;  /* 0x0000000000047947 */ /* 0x000fea0003800000 */
.L_x_37173:
[----:B------:R-:W-:-:S07]  /*2b60*/  FADD.FTZ R6, R6, R7 ;  /* 0x0000000706067221 */ /* 0x000fce0000010000 */
.L_x_37181:
[----:B------:R-:W-:Y:S05]  /*2b70*/  BSYNC.RECONVERGENT B2 ;  /* 0x0000000000027941 */ /* 0x000fea0003800200 */
.L_x_37171:
[----:B------:R-:W-:Y:S02]  /*2b80*/  HFMA2 R7, -RZ, RZ, 0, 0 ;  /* 0x00000000ff077431 */ /* 0x000fe400000001ff */
[----:B0-----:R-:W-:Y:S01]  /*2b90*/  IMAD.MOV.U32 R13, RZ, RZ, R6 ;  /* 0x000000ffff0d7224 */ /* 0x001fe200078e0006 */
[----:B------:R-:W-:-:S04]  /*2ba0*/  MOV R6, R11 ;  /* 0x0000000b00067202 */ /* 0x000fc80000000f00 */
[----:B------:R-:W-:Y:S05]  /*2bb0*/  RET.REL.NODEC R6 `(_Z15SoftmaxWarpImplI24ElementwiseScaleMaskLoadIffbE11DirectStoreIffEfLi2ELi2ELi2ELi1ELb0EL9Algorithm0EEvT_T0_ll) ;  /* 0xffffffd406107950 */ /* 0x000fea0003c3ffff */
.L_x_37182:
        /* <DEDUP_REMOVED lines=12> */
.L_x_38000:


//--------------------- .text._Z15SoftmaxWarpImplI24ElementwiseScaleMaskLoadIffbE11DirectStoreIffEfLi2ELi2ELi2ELi2ELb1EL9Algorithm0EEvT_T0_ll --------------------------
	.section	.text._Z15SoftmaxWarpImplI24ElementwiseScaleMaskLoadIffbE11DirectStoreIffEfLi2ELi2ELi2ELi2ELb1EL9Algorithm0EEvT_T0_ll,"ax",@progbits
	.align	128
        .global         _Z15SoftmaxWarpImplI24ElementwiseScaleMaskLoadIffbE11DirectStoreIffEfLi2ELi2ELi2ELi2ELb1EL9Algorithm0EEvT_T0_ll
        .type           _Z15SoftmaxWarpImplI24ElementwiseScaleMaskLoadIffbE11DirectStoreIffEfLi2ELi2ELi2ELi2ELb1EL9Algorithm0EEvT_T0_ll,@function
        .size           _Z15SoftmaxWarpImplI24ElementwiseScaleMaskLoadIffbE11DirectStoreIffEfLi2ELi2ELi2ELi2ELb1EL9Algorithm0EEvT_T0_ll,(.L_x_38001 - _Z15SoftmaxWarpImplI24ElementwiseScaleMaskLoadIffbE11DirectStoreIffEfLi2ELi2ELi2ELi2ELb1EL9Algorithm0EEvT_T0_ll)
        .other          _Z15SoftmaxWarpImplI24ElementwiseScaleMaskLoadIffbE11DirectStoreIffEfLi2ELi2ELi2ELi2ELb1EL9Algorithm0EEvT_T0_ll,@"STO_CUDA_ENTRY STV_DEFAULT"
_Z15SoftmaxWarpImplI24ElementwiseScaleMaskLoadIffbE11DirectStoreIffEfLi2ELi2ELi2ELi2ELb1EL9Algorithm0EEvT_T0_ll:
.text._Z15SoftmaxWarpImplI24ElementwiseScaleMaskLoadIffbE11DirectStoreIffEfLi2ELi2ELi2ELi2ELb1EL9Algorithm0EEvT_T0_ll:
        /* <DEDUP_REMOVED lines=27> */
.L_x_37183:
        /* <DEDUP_REMOVED lines=19> */
.L_x_37202:
        /* <DEDUP_REMOVED lines=14> */
[----:B------:R-:W-:-:S04]  /*03c0*/  IMAD.WIDE.U32 R2, R19, UR46, R10 ;  /* 0x0000002e13027c25 */ /* 0x000fc8000f8e000a */
[----:B------:R-:W-:Y:S01]  /*03d0*/  IMAD R11, R19, UR47, R4 ;  /* 0x0000002f130b7c24 */ /* 0x000fe2000f8e0204 */
[----:B------:R-:W-:-:S03]  /*03e0*/  IADD3 R4, P1, PT, R2, UR38, RZ ;  /* 0x0000002602047c10 */ /* 0x000fc6000ff3e0ff */
[----:B------:R-:W-:-:S05]  /*03f0*/  IMAD.IADD R11, R3, 0x1, R11 ;  /* 0x00000001030b7824 */ /* 0x000fca00078e020b */
        /* <DEDUP_REMOVED lines=18> */
.L_x_37186:
[----:B------:R-:W-:Y:S05]  /*0520*/  BSYNC.RECONVERGENT B1 ;  /* 0x0000000000017941 */ /* 0x000fea0003800200 */
.L_x_37185:
        /* <DEDUP_REMOVED lines=34> */
.L_x_37188:
[----:B------:R-:W-:Y:S05]  /*0750*/  BSYNC.RECONVERGENT B1 ;  /* 0x0000000000017941 */ /* 0x000fea0003800200 */
.L_x_37187:
[----:B------:R-:W-:-:S03]  /*0760*/  UMOV UR4, 0xffffffff ;  /* 0xffffffff00047882 */ /* 0x000fc60000000000 */
[----:B------:R-:W-:Y:S05]  /*0770*/  BRA.DIV UR4, `(.L_x_37189) ;  /* 0x0000000a04407947 */ /* 0x000fea000b800000 */
[----:B------:R-:W0:Y:S01]  /*0780*/  SHFL.BFLY PT, R3, R2, 0x1, 0x1f ;  /* 0x0c201f0002037f89 */ /* 0x000e2200000e0000 */
[----:B------:R-:W-:Y:S02]  /*0790*/  HFMA2 R11, -RZ, RZ, 3.7421875, 0 ;  /* 0x437c0000ff0b7431 */ /* 0x000fe400000001ff */
[----:B------:R-:W-:Y:S01]  /*07a0*/  IMAD.MOV.U32 R5, RZ, RZ, 0x3bbb989d ;  /* 0x3bbb989dff057424 */ /* 0x000fe200078e00ff */
[----:B------:R-:W4:Y:S01]  /*07b0*/  SHFL.BFLY PT, R14, R0, 0x1, 0x1f ;  /* 0x0c201f00000e7f89 */ /* 0x000f2200000e0000 */
[----:B0-----:R-:W-:-:S05]  /*07c0*/  FMNMX R3, R3, R2, !PT ;  /* 0x0000000203037209 */ /* 0x001fca0007800000 */
[C---:B------:R-:W-:Y:S01]  /*07d0*/  FADD R24, -R3.reuse, R24 ;  /* 0x0000001803187221 */ /* 0x040fe20000000100 */
[----:B------:R-:W-:-:S03]  /*07e0*/  FADD R4, -R3, R4 ;  /* 0x0000000403047221 */ /* 0x000fc60000000100 */
[----:B------:R-:W-:-:S04]  /*07f0*/  FFMA.SAT R12, R24, R5, 0.5 ;  /* 0x3f000000180c7423 */ /* 0x000fc80000002005 */
[----:B------:R-:W-:Y:S01]  /*0800*/  FFMA.RM R3, R12, R11, 12582913 ;  /* 0x4b4000010c037423 */ /* 0x000fe2000000400b */
[----:B----4-:R-:W-:Y:S01]  /*0810*/  FMNMX R12, R14, R0, !PT ;  /* 0x000000000e0c7209 */ /* 0x010fe20007800000 */
[----:B------:R-:W-:Y:S02]  /*0820*/  FFMA.SAT R14, R4, R5, 0.5 ;  /* 0x3f000000040e7423 */ /* 0x000fe40000002005 */
[----:B------:R-:W-:Y:S02]  /*0830*/  FADD R13, R3, -12583039 ;  /* 0xcb40007f030d7421 */ /* 0x000fe40000000000 */
[C---:B------:R-:W-:Y:S01]  /*0840*/  FADD R22, -R12.reuse, R22 ;  /* 0x000000160c167221 */ /* 0x040fe20000000100 */
[----:B------:R-:W-:Y:S01]  /*0850*/  FADD R12, -R12, R23 ;  /* 0x000000170c0c7221 */ /* 0x000fe20000000100 */
[----:B------:R-:W-:Y:S01]  /*0860*/  FFMA.RM R0, R14, R11, 12582913 ;  /* 0x4b4000010e007423 */ /* 0x000fe2000000400b */
[----:B------:R-:W-:Y:S01]  /*0870*/  FFMA R13, R24, 1.4426950216293334961, -R13 ;  /* 0x3fb8aa3b180d7823 */ /* 0x000fe2000000080d */
[-C--:B------:R-:W-:Y:S01]  /*0880*/  FFMA.SAT R2, R22, R5.reuse, 0.5 ;  /* 0x3f00000016027423 */ /* 0x080fe20000002005 */
[----:B------:R-:W-:Y:S01]  /*0890*/  FFMA.SAT R14, R12, R5, 0.5 ;  /* 0x3f0000000c0e7423 */ /* 0x000fe20000002005 */
[----:B------:R-:W-:Y:S01]  /*08a0*/  FADD R15, R0, -12583039 ;  /* 0xcb40007f000f7421 */ /* 0x000fe20000000000 */
[----:B------:R-:W-:Y:S01]  /*08b0*/  FFMA R13, R24, 1.925963033500011079e-08, R13 ;  /* 0x32a57060180d7823 */ /* 0x000fe2000000000d */
[-C--:B------:R-:W-:Y:S01]  /*08c0*/  FFMA.RM R2, R2, R11.reuse, 12582913 ;  /* 0x4b40000102027423 */ /* 0x080fe2000000400b */
[----:B------:R-:W-:Y:S01]  /*08d0*/  FFMA.RM R11, R14, R11, 12582913 ;  /* 0x4b4000010e0b7423 */ /* 0x000fe2000000400b */
[----:B------:R-:W-:Y:S01]  /*08e0*/  FFMA R15, R4, 1.4426950216293334961, -R15 ;  /* 0x3fb8aa3b040f7823 */ /* 0x000fe2000000080f */
[----:B------:R-:W-:Y:S01]  /*08f0*/  SHF.L.U32 R0, R0, 0x17, RZ ;  /* 0x0000001700007819 */ /* 0x000fe200000006ff */
[----:B------:R-:W-:Y:S01]  /*0900*/  FADD R5, R2, -12583039 ;  /* 0xcb40007f02057421 */ /* 0x000fe20000000000 */
[----:B------:R-:W-:Y:S01]  /*0910*/  FADD R21, R11, -12583039 ;  /* 0xcb40007f0b157421 */ /* 0x000fe20000000000 */
[----:B------:R-:W-:Y:S01]  /*0920*/  FFMA R15, R4, 1.925963033500011079e-08, R15 ;  /* 0x32a57060040f7823 */ /* 0x000fe2000000000f */
[----:B------:R-:W0:Y:S01]  /*0930*/  MUFU.EX2 R13, R13 ;  /* 0x0000000d000d7308 */ /* 0x000e220000000800 */
[----:B------:R-:W-:Y:S01]  /*0940*/  FFMA R5, R22, 1.4426950216293334961, -R5 ;  /* 0x3fb8aa3b16057823 */ /* 0x000fe20000000805 */
[----:B------:R-:W-:Y:S01]  /*0950*/  IMAD.SHL.U32 R4, R3, 0x800000, RZ ;  /* 0x0080000003047824 */ /* 0x000fe200078e00ff */
[----:B------:R-:W-:Y:S01]  /*0960*/  SHF.L.U32 R11, R11, 0x17, RZ ;  /* 0x000000170b0b7819 */ /* 0x000fe200000006ff */
[----:B------:R-:W-:-:S02]  /*0970*/  IMAD.SHL.U32 R2, R2, 0x800000, RZ ;  /* 0x0080000002027824 */ /* 0x000fc400078e00ff */
[----:B------:R-:W-:Y:S01]  /*0980*/  FFMA R22, R22, 1.925963033500011079e-08, R5 ;  /* 0x32a5706016167823 */ /* 0x000fe20000000005 */
[C---:B------:R-:W-:Y:S01]  /*0990*/  FFMA R5, R12.reuse, 1.4426950216293334961, -R21 ;  /* 0x3fb8aa3b0c057823 */ /* 0x040fe20000000815 */
[----:B------:R-:W4:Y:S03]  /*09a0*/  MUFU.EX2 R15, R15 ;  /* 0x0000000f000f7308 */ /* 0x000f260000000800 */
[----:B------:R-:W-:-:S05]  /*09b0*/  FFMA R12, R12, 1.925963033500011079e-08, R5 ;  /* 0x32a570600c0c7823 */ /* 0x000fca0000000005 */
[----:B------:R-:W5:Y:S01]  /*09c0*/  MUFU.EX2 R21, R22 ;  /* 0x0000001600157308 */ /* 0x000f620000000800 */
[----:B0-----:R-:W-:-:S07]  /*09d0*/  FMUL R5, R4, R13 ;  /* 0x0000000d04057220 */ /* 0x001fce0000400000 */
[----:B------:R-:W0:Y:S01]  /*09e0*/  MUFU.EX2 R12, R12 ;  /* 0x0000000c000c7308 */ /* 0x000e220000000800 */
[----:B----4-:R-:W-:Y:S01]  /*09f0*/  FMUL R3, R0, R15 ;  /* 0x0000000f00037220 */ /* 0x010fe20000400000 */
[----:B------:R-:W-:Y:S01]  /*0a00*/  FADD R0, RZ, R5 ;  /* 0x00000005ff007221 */ /* 0x000fe20000000000 */
[----:B-----5:R-:W-:-:S03]  /*0a10*/  FMUL R2, R2, R21 ;  /* 0x0000001502027220 */ /* 0x020fc60000400000 */
[----:B------:R-:W-:-:S05]  /*0a20*/  FADD R21, R0, R3 ;  /* 0x0000000300157221 */ /* 0x000fca0000000000 */
[----:B------:R-:W4:Y:S01]  /*0a30*/  SHFL.BFLY PT, R4, R21, 0x1, 0x1f ;  /* 0x0c201f0015047f89 */ /* 0x000f2200000e0000 */
[----:B0-----:R-:W-:Y:S01]  /*0a40*/  FMUL R0, R11, R12 ;  /* 0x0000000c0b007220 */ /* 0x001fe20000400000 */
[----:B------:R-:W-:-:S04]  /*0a50*/  FADD R11, RZ, R2 ;  /* 0x00000002ff0b7221 */ /* 0x000fc80000000000 */
[----:B------:R-:W-:-:S05]  /*0a60*/  FADD R22, R11, R0 ;  /* 0x000000000b167221 */ /* 0x000fca0000000000 */
[----:B------:R0:W0:Y:S01]  /*0a70*/  SHFL.BFLY PT, R14, R22, 0x1, 0x1f ;  /* 0x0c201f00160e7f89 */ /* 0x00002200000e0000 */
[----:B----4-:R-:W-:-:S07]  /*0a80*/  FADD R4, R21, R4 ;  /* 0x0000000415047221 */ /* 0x010fce0000000000 */
.L_x_37208:
[----:B------:R-:W4:Y:S01]  /*0a90*/  MUFU.RCP R11, R4 ;  /* 0x00000004000b7308 */ /* 0x000f220000001000 */
[----:B------:R-:W-:Y:S07]  /*0aa0*/  BSSY.RECONVERGENT B1, `(.L_x_37190) ;  /* 0x000000c000017945 */ /* 0x000fee0003800200 */
[----:B------:R-:W5:Y:S01]  /*0ab0*/  FCHK P1, R5, R4 ;  /* 0x0000000405007302 */ /* 0x000f620000020000 */
[----:B----4-:R-:W-:-:S04]  /*0ac0*/  FFMA R12, -R4, R11, 1 ;  /* 0x3f800000040c7423 */ /* 0x010fc8000000010b */
[----:B------:R-:W-:Y:S01]  /*0ad0*/  FFMA R12, R11, R12, R11 ;  /* 0x0000000c0b0c7223 */ /* 0x000fe2000000000b */
[----:B0-----:R-:W-:-:S03]  /*0ae0*/  FADD R11, R22, R14 ;  /* 0x0000000e160b7221 */ /* 0x001fc60000000000 */
[----:B------:R-:W-:-:S04]  /*0af0*/  FFMA R13, R5, R12, RZ ;  /* 0x0000000c050d7223 */ /* 0x000fc800000000ff */
[----:B------:R-:W-:-:S04]  /*0b00*/  FFMA R15, -R4, R13, R5 ;  /* 0x0000000d040f7223 */ /* 0x000fc80000000105 */
[----:B------:R-:W-:Y:S01]  /*0b10*/  FFMA R12, R12, R15, R13 ;  /* 0x0000000f0c0c7223 */ /* 0x000fe2000000000d */
[----:B-----5:R-:W-:Y:S06]  /*0b20*/  @!P1 BRA `(.L_x_37191) ;  /* 0x00000000000c9947 */ /* 0x020fec0003800000 */
[----:B------:R-:W-:-:S07]  /*0b30*/  MOV R21, 0xb50 ;  /* 0x00000b5000157802 */ /* 0x000fce0000000f00 */
[----:B-123--:R-:W-:Y:S05]  /*0b40*/  CALL.REL.NOINC `($__internal_624_$__cuda_sm3x_div_rn_noftz_f32_slowpath) ;  /* 0x0000000800747944 */ /* 0x00efea0003c00000 */
[----:B------:R-:W-:-:S07]  /*0b50*/  IMAD.MOV.U32 R12, RZ, RZ, R13 ;  /* 0x000000ffff0c7224 */ /* 0x000fce00078e000d */
.L_x_37191:
[----:B------:R-:W-:Y:S05]  /*0b60*/  BSYNC.RECONVERGENT B1 ;  /* 0x0000000000017941 */ /* 0x000fea0003800200 */
.L_x_37190:
        /* <DEDUP_REMOVED lines=11> */
[----:B-123--:R-:W-:Y:S05]  /*0c20*/  CALL.REL.NOINC `($__internal_624_$__cuda_sm3x_div_rn_noftz_f32_slowpath) ;  /* 0x00000008003c7944 */ /* 0x00efea0003c00000 */
.L_x_37193:
[----:B------:R-:W-:Y:S05]  /*0c30*/  BSYNC.RECONVERGENT B1 ;  /* 0x0000000000017941 */ /* 0x000fea0003800200 */
.L_x_37192:
        /* <DEDUP_REMOVED lines=19> */
.L_x_37195:
[----:B------:R-:W-:Y:S05]  /*0d70*/  BSYNC.RECONVERGENT B1 ;  /* 0x0000000000017941 */ /* 0x000fea0003800200 */
.L_x_37194:
[----:B------:R-:W-:Y:S01]  /*0d80*/  BSSY.RECONVERGENT B1, `(.L_x_37196) ;  /* 0x0000008000017945 */ /* 0x000fe20003800200 */
[----:B0-----:R-:W-:-:S03]  /*0d90*/  FFMA R12, R3, R21, R22 ;  /* 0x00000015030c7223 */ /* 0x001fc60000000016 */
[----:B------:R-:W-:Y:S05]  /*0da0*/  @!P1 BRA `(.L_x_37197) ;  /* 0x0000000000149947 */ /* 0x000fea0003800000 */
[----:B------:R-:W-:Y:S01]  /*0db0*/  MOV R5, R2 ;  /* 0x0000000200057202 */ /* 0x000fe20000000f00 */
[----:B------:R-:W-:Y:S01]  /*0dc0*/  IMAD.MOV.U32 R4, RZ, RZ, R11 ;  /* 0x000000ffff047224 */ /* 0x000fe200078e000b */
[----:B------:R-:W-:-:S07]  /*0dd0*/  MOV R21, 0xdf0 ;  /* 0x00000df000157802 */ /* 0x000fce0000000f00 */
[----:B--23--:R-:W-:Y:S05]  /*0de0*/  CALL.REL.NOINC `($__internal_624_$__cuda_sm3x_div_rn_noftz_f32_slowpath) ;  /* 0x0000000400cc7944 */ /* 0x00cfea0003c00000 */
[----:B------:R-:W-:-:S07]  /*0df0*/  MOV R12, R13 ;  /* 0x0000000d000c7202 */ /* 0x000fce0000000f00 */
.L_x_37197:
[----:B------:R-:W-:Y:S05]  /*0e00*/  BSYNC.RECONVERGENT B1 ;  /* 0x0000000000017941 */ /* 0x000fea0003800200 */
.L_x_37196:
        /* <DEDUP_REMOVED lines=12> */
[----:B--23--:R-:W-:Y:S05]  /*0ed0*/  CALL.REL.NOINC `($__internal_624_$__cuda_sm3x_div_rn_noftz_f32_slowpath) ;  /* 0x0000000400907944 */ /* 0x00cfea0003c00000 */
.L_x_37199:
[----:B------:R-:W-:Y:S05]  /*0ee0*/  BSYNC.RECONVERGENT B1 ;  /* 0x0000000000017941 */ /* 0x000fea0003800200 */
.L_x_37198:
        /* <DEDUP_REMOVED lines=17> */
.L_x_37201:
[----:B------:R-:W-:Y:S05]  /*1000*/  BSYNC.RECONVERGENT B1 ;  /* 0x0000000000017941 */ /* 0x000fea0003800200 */
.L_x_37200:
[----:B------:R-:W-:-:S04]  /*1010*/  IADD3 R19, P0, PT, R20, R19, RZ ;  /* 0x0000001314137210 */ /* 0x000fc80007f1e0ff */
[----:B------:R-:W-:Y:S02]  /*1020*/  LEA.HI.X.SX32 R18, R20, R18, 0x1, P0 ;  /* 0x0000001214127211 */ /* 0x000fe400000f0eff */
[----:B------:R-:W-:-:S04]  /*1030*/  ISETP.GE.U32.AND P0, PT, R19, UR48, PT ;  /* 0x0000003013007c0c */ /* 0x000fc8000bf06070 */
[----:B------:R-:W-:-:S13]  /*1040*/  ISETP.GE.AND.EX P0, PT, R18, UR49, PT, P0 ;  /* 0x0000003112007c0c */ /* 0x000fda000bf06300 */
[----:B------:R-:W-:Y:S05]  /*1050*/  @!P0 BRA `(.L_x_37202) ;  /* 0xfffffff000a08947 */ /* 0x000fea000383ffff */
[----:B------:R-:W-:Y:S05]  /*1060*/  BSYNC B0 ;  /* 0x0000000000007941 */ /* 0x000fea0003800000 */
.L_x_37184:
[----:B------:R-:W-:Y:S05]  /*1070*/  EXIT ;  /* 0x000000000000794d */ /* 0x000fea0003800000 */
.L_x_37189:
[----:B------:R-:W-:Y:S01]  /*1080*/  HFMA2 R11, -RZ, RZ, 0, 1.847743988037109375e-06 ;  /* 0x0000001fff0b7431 */ /* 0x000fe200000001ff */
[----:B------:R-:W-:Y:S01]  /*1090*/  BSSY B1, `(.L_x_37203) ;  /* 0x0000007000017945 */ /* 0x000fe20003800000 */
[----:B------:R-:W-:Y:S01]  /*10a0*/  MOV R13, R2 ;  /* 0x00000002000d7202 */ /* 0x000fe20000000f00 */
[----:B------:R-:W-:Y:S02]  /*10b0*/  IMAD.MOV.U32 R12, RZ, RZ, 0x1 ;  /* 0x00000001ff0c7424 */ /* 0x000fe400078e00ff */
[----:B------:R-:W-:-:S07]  /*10c0*/  IMAD.MOV.U32 R15, RZ, RZ, -0x1 ;  /* 0xffffffffff0f7424 */ /* 0x000fce00078e00ff */
[----:B-123--:R-:W-:Y:S05]  /*10d0*/  WARPSYNC.COLLECTIVE R15, `(.L_x_37204) ;  /* 0x000000000f087348 */ /* 0x00efea0003c00000 */
[----:B------:R0:W4:Y:S02]  /*10e0*/  SHFL.BFLY P6, R14, R13, R12, R11 ;  /* 0x0c00000c0d0e7389 */ /* 0x00012400000c000b */
[----:B01234-:R-:W-:Y:S05]  /*10f0*/  ENDCOLLECTIVE ;  /* 0x000000000000791b */ /* 0x01ffea0003800000 */
.L_x_37204:
[----:B------:R-:W-:Y:S05]  /*1100*/  BSYNC B1 ;  /* 0x0000000000017941 */ /* 0x000fea0003800000 */
.L_x_37203:
        /* <DEDUP_REMOVED lines=8> */
.L_x_37205:
[----:B------:R-:W-:Y:S01]  /*1190*/  FMNMX R3, R3, R2, !PT ;  /* 0x0000000203037209 */ /* 0x000fe20007800000 */
[----:B------:R-:W-:-:S04]  /*11a0*/  IMAD.MOV.U32 R2, RZ, RZ, 0x3bbb989d ;  /* 0x3bbb989dff027424 */ /* 0x000fc800078e00ff */
[C---:B------:R-:W-:Y:S01]  /*11b0*/  FADD R21, -R3.reuse, R24 ;  /* 0x0000001803157221 */ /* 0x040fe20000000100 */
[----:B------:R-:W-:Y:S01]  /*11c0*/  FADD R3, -R3, R4 ;  /* 0x0000000403037221 */ /* 0x000fe20000000100 */
[----:B------:R-:W-:Y:S02]  /*11d0*/  HFMA2 R4, -RZ, RZ, 3.7421875, 0 ;  /* 0x437c0000ff047431 */ /* 0x000fe400000001ff */
[-C--:B------:R-:W-:Y:S01]  /*11e0*/  FFMA.SAT R5, R21, R2.reuse, 0.5 ;  /* 0x3f00000015057423 */ /* 0x080fe20000002002 */
[----:B------:R-:W-:-:S04]  /*11f0*/  FFMA.SAT R11, R3, R2, 0.5 ;  /* 0x3f000000030b7423 */ /* 0x000fc80000002002 */
[----:B------:R-:W-:Y:S01]  /*1200*/  FFMA.RM R11, R11, R4, 12582913 ;  /* 0x4b4000010b0b7423 */ /* 0x000fe20000004004 */
[----:B------:R-:W-:Y:S01]  /*1210*/  FMNMX R14, R14, R0, !PT ;  /* 0x000000000e0e7209 */ /* 0x000fe20007800000 */
[----:B------:R-:W-:-:S04]  /*1220*/  FFMA.RM R0, R5, R4, 12582913 ;  /* 0x4b40000105007423 */ /* 0x000fc80000004004 */
[C---:B------:R-:W-:Y:S01]  /*1230*/  FADD R5, -R14.reuse, R22 ;  /* 0x000000160e057221 */ /* 0x040fe20000000100 */
[----:B------:R-:W-:Y:S01]  /*1240*/  FADD R23, -R14, R23 ;  /* 0x000000170e177221 */ /* 0x000fe20000000100 */
[----:B------:R-:W-:Y:S01]  /*1250*/  FADD R14, R11, -12583039 ;  /* 0xcb40007f0b0e7421 */ /* 0x000fe20000000000 */
[C---:B------:R-:W-:Y:S01]  /*1260*/  FADD R12, R0.reuse, -12583039 ;  /* 0xcb40007f000c7421 */ /* 0x040fe20000000000 */
[----:B------:R-:W-:Y:S01]  /*1270*/  SHF.L.U32 R0, R0, 0x17, RZ ;  /* 0x0000001700007819 */ /* 0x000fe200000006ff */
[-C--:B------:R-:W-:Y:S01]  /*1280*/  FFMA.SAT R13, R23, R2.reuse, 0.5 ;  /* 0x3f000000170d7423 */ /* 0x080fe20000002002 */
[----:B------:R-:W-:Y:S01]  /*1290*/  FFMA R14, R3, 1.4426950216293334961, -R14 ;  /* 0x3fb8aa3b030e7823 */ /* 0x000fe2000000080e */
[----:B------:R-:W-:Y:S01]  /*12a0*/  FFMA R12, R21, 1.4426950216293334961, -R12 ;  /* 0x3fb8aa3b150c7823 */ /* 0x000fe2000000080c */
[----:B------:R-:W-:Y:S02]  /*12b0*/  IMAD.SHL.U32 R11, R11, 0x800000, RZ ;  /* 0x008000000b0b7824 */ /* 0x000fe400078e00ff */
[----:B------:R-:W-:Y:S01]  /*12c0*/  FFMA R14, R3, 1.925963033500011079e-08, R14 ;  /* 0x32a57060030e7823 */ /* 0x000fe2000000000e */
[----:B------:R-:W-:Y:S01]  /*12d0*/  FFMA.SAT R3, R5, R2, 0.5 ;  /* 0x3f00000005037423 */ /* 0x000fe20000002002 */
[----:B------:R-:W-:Y:S01]  /*12e0*/  FFMA.RM R2, R13, R4, 12582913 ;  /* 0x4b4000010d027423 */ /* 0x000fe20000004004 */
[----:B------:R-:W-:-:S02]  /*12f0*/  FFMA R12, R21, 1.925963033500011079e-08, R12 ;  /* 0x32a57060150c7823 */ /* 0x000fc4000000000c */
[----:B------:R-:W-:Y:S01]  /*1300*/  FFMA.RM R4, R3, R4, 12582913 ;  /* 0x4b40000103047423 */ /* 0x000fe20000004004 */
[----:B------:R-:W-:Y:S01]  /*1310*/  FADD R22, R2, -12583039 ;  /* 0xcb40007f02167421 */ /* 0x000fe20000000000 */
[----:B------:R0:W1:Y:S03]  /*1320*/  MUFU.EX2 R3, R12 ;  /* 0x0000000c00037308 */ /* 0x0000660000000800 */
[----:B------:R-:W-:-:S04]  /*1330*/  FFMA R22, R23, 1.4426950216293334961, -R22 ;  /* 0x3fb8aa3b17167823 */ /* 0x000fc80000000816 */
[----:B------:R-:W-:Y:S01]  /*1340*/  FFMA R23, R23, 1.925963033500011079e-08, R22 ;  /* 0x32a5706017177823 */ /* 0x000fe20000000016 */
[C---:B------:R-:W-:Y:S01]  /*1350*/  FADD R22, R4.reuse, -12583039 ;  /* 0xcb40007f04167421 */ /* 0x040fe20000000000 */
[----:B------:R-:W2:Y:S01]  /*1360*/  MUFU.EX2 R14, R14 ;  /* 0x0000000e000e7308 */ /* 0x000ea20000000800 */
[----:B------:R-:W-:Y:S02]  /*1370*/  SHF.L.U32 R4, R4, 0x17, RZ ;  /* 0x0000001704047819 */ /* 0x000fe400000006ff */
[----:B------:R-:W-:Y:S01]  /*1380*/  FFMA R22, R5, 1.4426950216293334961, -R22 ;  /* 0x3fb8aa3b05167823 */ /* 0x000fe20000000816 */
[----:B0-----:R-:W-:-:S03]  /*1390*/  MOV R12, 0x1 ;  /* 0x00000001000c7802 */ /* 0x001fc60000000f00 */
[----:B------:R-:W-:Y:S01]  /*13a0*/  FFMA R22, R5, 1.925963033500011079e-08, R22 ;  /* 0x32a5706005167823 */ /* 0x000fe20000000016 */
[----:B------:R-:W0:Y:S01]  /*13b0*/  MUFU.EX2 R24, R23 ;  /* 0x0000001700187308 */ /* 0x000e220000000800 */
[----:B-1----:R-:W-:-:S04]  /*13c0*/  FMUL R5, R0, R3 ;  /* 0x0000000300057220 */ /* 0x002fc80000400000 */
[----:B------:R-:W-:-:S03]  /*13d0*/  FADD R0, RZ, R5 ;  /* 0x00000005ff007221 */ /* 0x000fc60000000000 */
[----:B------:R-:W1:Y:S01]  /*13e0*/  MUFU.EX2 R13, R22 ;  /* 0x00000016000d7308 */ /* 0x000e620000000800 */
[----:B--2---:R-:W-:Y:S01]  /*13f0*/  FMUL R3, R11, R14 ;  /* 0x0000000e0b037220 */ /* 0x004fe20000400000 */
[----:B------:R-:W-:-:S03]  /*1400*/  SHF.L.U32 R11, R2, 0x17, RZ ;  /* 0x00000017020b7819 */ /* 0x000fc600000006ff */
[----:B------:R-:W-:Y:S02]  /*1410*/  FADD R21, R0, R3 ;  /* 0x0000000300157221 */ /* 0x000fe40000000000 */
[----:B0-----:R-:W-:Y:S01]  /*1420*/  FMUL R0, R11, R24 ;  /* 0x000000180b007220 */ /* 0x001fe20000400000 */
[----:B------:R-:W-:Y:S02]  /*1430*/  HFMA2 R11, -RZ, RZ, 0, 1.847743988037109375e-06 ;  /* 0x0000001fff0b7431 */ /* 0x000fe400000001ff */
[----:B-1----:R-:W-:Y:S01]  /*1440*/  FMUL R2, R4, R13 ;  /* 0x0000000d04027220 */ /* 0x002fe20000400000 */
[----:B------:R-:W-:-:S03]  /*1450*/  IMAD.MOV.U32 R13, RZ, RZ, R21 ;  /* 0x000000ffff0d7224 */ /* 0x000fc600078e0015 */
[----:B------:R-:W-:-:S07]  /*1460*/  FADD R23, RZ, R2 ;  /* 0x00000002ff177221 */ /* 0x000fce0000000000 */
[----:B------:R-:W-:Y:S05]  /*1470*/  WARPSYNC.COLLECTIVE R15, `(.L_x_37206) ;  /* 0x000000000f087348 */ /* 0x000fea0003c00000 */
[----:B------:R0:W1:Y:S02]  /*1480*/  SHFL.BFLY P6, R14, R13, R12, R11 ;  /* 0x0c00000c0d0e7389 */ /* 0x00006400000c000b */
[----:B01----:R-:W-:Y:S05]  /*1490*/  ENDCOLLECTIVE ;  /* 0x000000000000791b */ /* 0x003fea0003800000 */
.L_x_37206:
[----:B------:R-:W-:-:S05]  /*14a0*/  FADD R22, R23, R0 ;  /* 0x0000000017167221 */ /* 0x000fca0000000000 */
[----:B------:R-:W-:Y:S01]  /*14b0*/  MOV R13, R22 ;  /* 0x00000016000d7202 */ /* 0x000fe20000000f00 */
[----:B------:R-:W-:-:S07]  /*14c0*/  IMAD.MOV.U32 R4, RZ, RZ, R14 ;  /* 0x000000ffff047224 */ /* 0x000fce00078e000e */
[----:B------:R-:W-:Y:S05]  /*14d0*/  WARPSYNC.COLLECTIVE R15, `(.L_x_37207) ;  /* 0x000000000f087348 */ /* 0x000fea0003c00000 */
[----:B------:R0:W1:Y:S02]  /*14e0*/  SHFL.BFLY P6, R14, R13, R12, R11 ;  /* 0x0c00000c0d0e7389 */ /* 0x00006400000c000b */
[----:B01----:R-:W-:Y:S05]  /*14f0*/  ENDCOLLECTIVE ;  /* 0x000000000000791b */ /* 0x003fea0003800000 */
.L_x_37207:
[----:B------:R-:W-:Y:S01]  /*1500*/  FADD R4, R21, R4 ;  /* 0x0000000415047221 */ /* 0x000fe20000000000 */
[----:B------:R-:W-:Y:S06]  /*1510*/  BRA `(.L_x_37208) ;  /* 0xfffffff4005c7947 */ /* 0x000fec000383ffff */
        .weak           $__internal_624_$__cuda_sm3x_div_rn_noftz_f32_slowpath
        .type           $__internal_624_$__cuda_sm3x_div_rn_noftz_f32_slowpath,@function
        .size           $__internal_624_$__cuda_sm3x_div_rn_noftz_f32_slowpath,(.L_x_38001 - $__internal_624_$__cuda_sm3x_div_rn_noftz_f32_slowpath)
$__internal_624_$__cuda_sm3x_div_rn_noftz_f32_slowpath:
        /* <DEDUP_REMOVED lines=35> */
.L_x_37210:
        /* <DEDUP_REMOVED lines=51> */
.L_x_37217:
[----:B------:R-:W-:-:S04]  /*1a80*/  LOP3.LUT R5, R5, 0x80000000, RZ, 0xc0, !PT ;  /* 0x8000000005057812 */ /* 0x000fc800078ec0ff */
[----:B------:R-:W-:Y:S01]  /*1a90*/  LOP3.LUT R5, R5, 0x7f800000, RZ, 0xfc, !PT ;  /* 0x7f80000005057812 */ /* 0x000fe200078efcff */
[----:B------:R-:W-:Y:S06]  /*1aa0*/  BRA `(.L_x_37218) ;  /* 0x0000000000047947 */ /* 0x000fec0003800000 */
.L_x_37216:
[----:B------:R-:W-:-:S07]  /*1ab0*/  LEA R5, R26, R5, 0x17 ;  /* 0x000000051a057211 */ /* 0x000fce00078eb8ff */
.L_x_37218:
[----:B------:R-:W-:Y:S05]  /*1ac0*/  BSYNC.RECONVERGENT B3 ;  /* 0x0000000000037941 */ /* 0x000fea0003800200 */
.L_x_37215:
[----:B------:R-:W-:Y:S05]  /*1ad0*/  BRA `(.L_x_37219) ;  /* 0x0000000000207947 */ /* 0x000fea0003800000 */
.L_x_37214:
[----:B------:R-:W-:-:S04]  /*1ae0*/  LOP3.LUT R5, R22, 0x80000000, R5, 0x48, !PT ;  /* 0x8000000016057812 */ /* 0x000fc800078e4805 */
[----:B------:R-:W-:Y:S01]  /*1af0*/  LOP3.LUT R5, R5, 0x7f800000, RZ, 0xfc, !PT ;  /* 0x7f80000005057812 */ /* 0x000fe200078efcff */
[----:B------:R-:W-:Y:S06]  /*1b00*/  BRA `(.L_x_37219) ;  /* 0x0000000000147947 */ /* 0x000fec0003800000 */
.L_x_37213:
[----:B------:R-:W-:Y:S01]  /*1b10*/  LOP3.LUT R5, R22, 0x80000000, R5, 0x48, !PT ;  /* 0x8000000016057812 */ /* 0x000fe200078e4805 */
[----:B------:R-:W-:Y:S06]  /*1b20*/  BRA `(.L_x_37219) ;  /* 0x00000000000c7947 */ /* 0x000fec0003800000 */
.L_x_37212:
[----:B------:R-:W0:Y:S01]  /*1b30*/  MUFU.RSQ R5, -QNAN ;  /* 0xffc0000000057908 */ /* 0x000e220000001400 */
[----:B------:R-:W-:Y:S05]  /*1b40*/  BRA `(.L_x_37219) ;  /* 0x0000000000047947 */ /* 0x000fea0003800000 */
.L_x_37211:
[----:B------:R-:W-:-:S07]  /*1b50*/  FADD.FTZ R5, R5, R4 ;  /* 0x0000000405057221 */ /* 0x000fce0000010000 */
.L_x_37219:
[----:B------:R-:W-:Y:S05]  /*1b60*/  BSYNC.RECONVERGENT B2 ;  /* 0x0000000000027941 */ /* 0x000fea0003800200 */
.L_x_37209:
[----:B------:R-:W-:Y:S01]  /*1b70*/  HFMA2 R15, -RZ, RZ, 0, 0 ;  /* 0x00000000ff0f7431 */ /* 0x000fe200000001ff */
[----:B------:R-:W-:Y:S01]  /*1b80*/  MOV R14, R21 ;  /* 0x00000015000e7202 */ /* 0x000fe20000000f00 */
[----:B0-----:R-:W-:-:S03]  /*1b90*/  IMAD.MOV.U32 R13, RZ, RZ, R5 ;  /* 0x000000ffff0d7224 */ /* 0x001fc600078e0005 */
[----:B------:R-:W-:Y:S05]  /*1ba0*/  RET.REL.NODEC R14 `(_Z15SoftmaxWarpImplI24ElementwiseScaleMaskLoadIffbE11DirectStoreIffEfLi2ELi2ELi2ELi2ELb1EL9Algorithm0EEvT_T0_ll) ;  /* 0xffffffe40e147950 */ /* 0x000fea0003c3ffff */
.L_x_37220:
        /* <DEDUP_REMOVED lines=13> */
.L_x_38001:


//--------------------- .text._Z15SoftmaxWarpImplI24ElementwiseScaleMaskLoadIffbE11DirectStoreIffEfLi2ELi2ELi2ELi2ELb0EL9Algorithm0EEvT_T0_ll --------------------------
	.section	.text._Z15SoftmaxWarpImplI24ElementwiseScaleMaskLoadIffbE11DirectStoreIffEfLi2ELi2ELi2ELi2ELb0EL9Algorithm0EEvT_T0_ll,"ax",@progbits
	.align	128
        .global         _Z15SoftmaxWarpImplI24ElementwiseScaleMaskLoadIffbE11DirectStoreIffEfLi2ELi2ELi2ELi2ELb0EL9Algorithm0EEvT_T0_ll
        .type           _Z15SoftmaxWarpImplI24ElementwiseScaleMaskLoadIffbE11DirectStoreIffEfLi2ELi2ELi2ELi2ELb0EL9Algorithm0EEvT_T0_ll,@function
        .size           _Z15SoftmaxWarpImplI24ElementwiseScaleMaskLoadIffbE11DirectStoreIffEfLi2ELi2ELi2ELi2ELb0EL9Algorithm0EEvT_T0_ll,(.L_x_38002 - _Z15SoftmaxWarpImplI24ElementwiseScaleMaskLoadIffbE11DirectStoreIffEfLi2ELi2ELi2ELi2ELb0EL9Algorithm0EEvT_T0_ll)
        .other          _Z15SoftmaxWarpImplI24ElementwiseScaleMaskLoadIffbE11DirectStoreIffEfLi2ELi2ELi2ELi2ELb0EL9Algorithm0EEvT_T0_ll,@"STO_CUDA_ENTRY STV_DEFAULT"
_Z15SoftmaxWarpImplI24ElementwiseScaleMaskLoadIffbE11DirectStoreIffEfLi2ELi2ELi2ELi2ELb0EL9Algorithm0EEvT_T0_ll:
.text._Z15SoftmaxWarpImplI24ElementwiseScaleMaskLoadIffbE11DirectStoreIffEfLi2ELi2ELi2ELi2ELb0EL9Algorithm0EEvT_T0_ll:
        /* <DEDUP_REMOVED lines=24> */
.L_x_37221:
        /* <DEDUP_REMOVED lines=16> */
.L_x_37231:
        /* <DEDUP_REMOVED lines=75> */
[----:B------:R-:W-:-:S02]  /*0730*/  IMAD.SHL.U32 R5, R5, 0x800000, RZ ;  /* 0x0080000005057824 */ /* 0x000fc400078e00ff */
[C---:B------:R-:W-:Y:S01]  /*0740*/  FFMA R2, R15.reuse, 1.4426950216293334961, -R2 ;  /* 0x3fb8aa3b0f027823 */ /* 0x040fe20000000802 */
[C---:B------:R-:W-:Y:S01]  /*0750*/  FADD R12, R0.reuse, -12583039 ;  /* 0xcb40007f000c7421 */ /* 0x040fe20000000000 */
[----:B------:R-:W-:Y:S02]  /*0760*/  SHF.L.U32 R0, R0, 0x17, RZ ;  /* 0x0000001700007819 */ /* 0x000fe400000006ff */
[----:B------:R-:W-:Y:S01]  /*0770*/  FFMA R8, R15, 1.925963033500011079e-08, R2 ;  /* 0x32a570600f087823 */ /* 0x000fe20000000002 */
[-C--:B------:R-:W-:Y:S01]  /*0780*/  FFMA.RM R2, R14, R3.reuse, 12582913 ;  /* 0x4b4000010e027423 */ /* 0x080fe20000004003 */
[----:B------:R-:W-:Y:S01]  /*0790*/  FFMA.SAT R14, R13, R4, 0.5 ;  /* 0x3f0000000d0e7423 */ /* 0x000fe20000002004 */
[C---:B------:R-:W-:Y:S02]  /*07a0*/  FFMA R12, R9.reuse, 1.4426950216293334961, -R12 ;  /* 0x3fb8aa3b090c7823 */ /* 0x040fe4000000080c */
[----:B------:R-:W-:Y:S01]  /*07b0*/  FADD R4, R2, -12583039 ;  /* 0xcb40007f02047421 */ /* 0x000fe20000000000 */
[----:B------:R-:W-:Y:S01]  /*07c0*/  FFMA.RM R14, R14, R3, 12582913 ;  /* 0x4b4000010e0e7423 */ /* 0x000fe20000004003 */
[----:B------:R-:W-:Y:S01]  /*07d0*/  FFMA R12, R9, 1.925963033500011079e-08, R12 ;  /* 0x32a57060090c7823 */ /* 0x000fe2000000000c */
[----:B------:R-:W1:Y:S01]  /*07e0*/  MUFU.EX2 R8, R8 ;  /* 0x0000000800087308 */ /* 0x000e620000000800 */
[C---:B------:R-:W-:Y:S01]  /*07f0*/  FFMA R4, R11.reuse, 1.4426950216293334961, -R4 ;  /* 0x3fb8aa3b0b047823 */ /* 0x040fe20000000804 */
[----:B------:R-:W-:Y:S01]  /*0800*/  FADD R20, R14, -12583039 ;  /* 0xcb40007f0e147421 */ /* 0x000fe20000000000 */
[----:B------:R-:W-:Y:S01]  /*0810*/  IMAD.SHL.U32 R2, R2, 0x800000, RZ ;  /* 0x0080000002027824 */ /* 0x000fe200078e00ff */
[----:B------:R-:W-:Y:S01]  /*0820*/  SHF.L.U32 R14, R14, 0x17, RZ ;  /* 0x000000170e0e7819 */ /* 0x000fe200000006ff */
[----:B------:R-:W-:Y:S01]  /*0830*/  FFMA R4, R11, 1.925963033500011079e-08, R4 ;  /* 0x32a570600b047823 */ /* 0x000fe20000000004 */
[----:B------:R-:W-:-:S02]  /*0840*/  FFMA R20, R13, 1.4426950216293334961, -R20 ;  /* 0x3fb8aa3b0d147823 */ /* 0x000fc40000000814 */
[----:B------:R-:W2:Y:S02]  /*0850*/  MUFU.EX2 R3, R12 ;  /* 0x0000000c00037308 */ /* 0x000ea40000000800 */
[----:B------:R-:W-:-:S06]  /*0860*/  FFMA R20, R13, 1.925963033500011079e-08, R20 ;  /* 0x32a570600d147823 */ /* 0x000fcc0000000014 */
[----:B------:R-:W3:Y:S01]  /*0870*/  MUFU.EX2 R9, R4 ;  /* 0x0000000400097308 */ /* 0x000ee20000000800 */
[----:B-1----:R-:W-:-:S04]  /*0880*/  FMUL R5, R5, R8 ;  /* 0x0000000805057220 */ /* 0x002fc80000400000 */
        /* <DEDUP_REMOVED lines=9> */
[----:B------:R1:W3:Y:S02]  /*0920*/  SHFL.BFLY PT, R14, R9, 0x1, 0x1f ;  /* 0x0c201f00090e7f89 */ /* 0x0002e400000e0000 */
[----:B-12---:R-:W-:-:S07]  /*0930*/  FADD R4, R8, R19 ;  /* 0x0000001308047221 */ /* 0x006fce0000000000 */
.L_x_37237:
[----:B------:R-:W1:Y:S01]  /*0940*/  MUFU.RCP R11, R4 ;  /* 0x00000004000b7308 */ /* 0x000e620000001000 */
[----:B------:R-:W-:Y:S07]  /*0950*/  BSSY.RECONVERGENT B0, `(.L_x_37223) ;  /* 0x000000c000007945 */ /* 0x000fee0003800200 */
[----:B------:R-:W2:Y:S01]  /*0960*/  FCHK P0, R5, R4 ;  /* 0x0000000405007302 */ /* 0x000ea20000000000 */
[----:B-1----:R-:W-:-:S04]  /*0970*/  FFMA R8, -R4, R11, 1 ;  /* 0x3f80000004087423 */ /* 0x002fc8000000010b */
[----:B------:R-:W-:Y:S01]  /*0980*/  FFMA R8, R11, R8, R11 ;  /* 0x000000080b087223 */ /* 0x000fe2000000000b */
[----:B---3--:R-:W-:-:S03]  /*0990*/  FADD R11, R9, R14 ;  /* 0x0000000e090b7221 */ /* 0x008fc60000000000 */
[----:B------:R-:W-:-:S04]  /*09a0*/  FFMA R13, R5, R8, RZ ;  /* 0x00000008050d7223 */ /* 0x000fc800000000ff */
[----:B------:R-:W-:-:S04]  /*09b0*/  FFMA R12, -R4, R13, R5 ;  /* 0x0000000d040c7223 */ /* 0x000fc80000000105 */
[----:B------:R-:W-:Y:S01]  /*09c0*/  FFMA R8, R8, R12, R13 ;  /* 0x0000000c08087223 */ /* 0x000fe2000000000d */
[----:B--2---:R-:W-:Y:S06]  /*09d0*/  @!P0 BRA `(.L_x_37224) ;  /* 0x00000000000c8947 */ /* 0x004fec0003800000 */
[----:B------:R-:W-:-:S07]  /*09e0*/  MOV R20, 0xa00 ;  /* 0x00000a0000147802 */ /* 0x000fce0000000f00 */
[----:B0-----:R-:W-:Y:S05]  /*09f0*/  CALL.REL.NOINC `($__internal_625_$__cuda_sm3x_div_rn_noftz_f32_slowpath) ;  /* 0x0000000800547944 */ /* 0x001fea0003c00000 */
[----:B------:R-:W-:-:S07]  /*0a00*/  IMAD.MOV.U32 R8, RZ, RZ, R5 ;  /* 0x000000ffff087224 */ /* 0x000fce00078e0005 */
.L_x_37224:
[----:B------:R-:W-:Y:S05]  /*0a10*/  BSYNC.RECONVERGENT B0 ;  /* 0x0000000000007941 */ /* 0x000fea0003800200 */
.L_x_37223:
        /* <DEDUP_REMOVED lines=11> */
[----:B0-----:R-:W-:Y:S05]  /*0ad0*/  CALL.REL.NOINC `($__internal_625_$__cuda_sm3x_div_rn_noftz_f32_slowpath) ;  /* 0x00000008001c7944 */ /* 0x001fea0003c00000 */
[----:B------:R-:W-:-:S07]  /*0ae0*/  IMAD.MOV.U32 R9, RZ, RZ, R5 ;  /* 0x000000ffff097224 */ /* 0x000fce00078e0005 */
.L_x_37226:
[----:B------:R-:W-:Y:S05]  /*0af0*/  BSYNC.RECONVERGENT B0 ;  /* 0x0000000000007941 */ /* 0x000fea0003800200 */
.L_x_37225:
        /* <DEDUP_REMOVED lines=23> */
[----:B0-----:R-:W-:Y:S05]  /*0c70*/  CALL.REL.NOINC `($__internal_625_$__cuda_sm3x_div_rn_noftz_f32_slowpath) ;  /* 0x0000000400b47944 */ /* 0x001fea0003c00000 */
[----:B------:R-:W-:-:S07]  /*0c80*/  IMAD.MOV.U32 R14, RZ, RZ, R5 ;  /* 0x000000ffff0e7224 */ /* 0x000fce00078e0005 */
.L_x_37228:
[----:B------:R-:W-:Y:S05]  /*0c90*/  BSYNC.RECONVERGENT B0 ;  /* 0x0000000000007941 */ /* 0x000fea0003800200 */
.L_x_37227:
        /* <DEDUP_REMOVED lines=12> */
[----:B0-----:R-:W-:Y:S05]  /*0d60*/  CALL.REL.NOINC `($__internal_625_$__cuda_sm3x_div_rn_noftz_f32_slowpath) ;  /* 0x0000000400787944 */ /* 0x001fea0003c00000 */
[----:B------:R-:W-:-:S07]  /*0d70*/  MOV R15, R5 ;  /* 0x00000005000f7202 */ /* 0x000fce0000000f00 */
.L_x_37230:
[----:B------:R-:W-:Y:S05]  /*0d80*/  BSYNC.RECONVERGENT B0 ;  /* 0x0000000000007941 */ /* 0x000fea0003800200 */
.L_x_37229:
        /* <DEDUP_REMOVED lines=18> */
.L_x_37222:
[----:B------:R-:W-:Y:S01]  /*0eb0*/  BSSY B0, `(.L_x_37232) ;  /* 0x0000008000007945 */ /* 0x000fe20003800000 */
[----:B------:R-:W-:Y:S01]  /*0ec0*/  IMAD.MOV.U32 R13, RZ, RZ, R2 ;  /* 0x000000ffff0d7224 */ /* 0x000fe200078e0002 */
[----:B------:R-:W-:Y:S01]  /*0ed0*/  MOV R12, 0x1 ;  /* 0x00000001000c7802 */ /* 0x000fe20000000f00 */
[----:B------:R-:W-:Y:S01]  /*0ee0*/  IMAD.MOV.U32 R11, RZ, RZ, 0x1f ;  /* 0x0000001fff0b7424 */ /* 0x000fe200078e00ff */
[----:B------:R-:W-:-:S07]  /*0ef0*/  MOV R15, 0xffffffff ;  /* 0xffffffff000f7802 */ /* 0x000fce0000000f00 */
[----:B0-----:R-:W-:Y:S05]  /*0f00*/  WARPSYNC.COLLECTIVE R15, `(.L_x_37233) ;  /* 0x000000000f087348 */ /* 0x001fea0003c00000 */
[----:B------:R1:W2:Y:S02]  /*0f10*/  SHFL.BFLY P6, R14, R13, R12, R11 ;  /* 0x0c00000c0d0e7389 */ /* 0x0002a400000c000b */
[----:B012---:R-:W-:Y:S05]  /*0f20*/  ENDCOLLECTIVE ;  /* 0x000000000000791b */ /* 0x007fea0003800000 */
.L_x_37233:
[----:B------:R-:W-:Y:S05]  /*0f30*/  BSYNC B0 ;  /* 0x0000000000007941 */ /* 0x000fea0003800000 */
.L_x_37232:
[----:B------:R-:W-:Y:S01]  /*0f40*/  HFMA2 R11, -RZ, RZ, 0, 1.847743988037109375e-06 ;  /* 0x0000001fff0b7431 */ /* 0x000fe200000001ff */
[----:B------:R-:W-:Y:S01]  /*0f50*/  MOV R13, R0 ;  /* 0x00000000000d7202 */ /* 0x000fe20000000f00 */
[----:B------:R-:W-:Y:S02]  /*0f60*/  IMAD.MOV.U32 R12, RZ, RZ, 0x1 ;  /* 0x00000001ff0c7424 */ /* 0x000fe400078e00ff */
[----:B------:R-:W-:Y:S02]  /*0f70*/  IMAD.MOV.U32 R15, RZ, RZ, -0x1 ;  /* 0xffffffffff0f7424 */ /* 0x000fe400078e00ff */
[----:B------:R-:W-:-:S07]  /*0f80*/  IMAD.MOV.U32 R3, RZ, RZ, R14 ;  /* 0x000000ffff037224 */ /* 0x000fce00078e000e */
[----:B------:R-:W-:Y:S05]  /*0f90*/  WARPSYNC.COLLECTIVE R15, `(.L_x_37234) ;  /* 0x000000000f087348 */ /* 0x000fea0003c00000 */
[----:B------:R0:W1:Y:S02]  /*0fa0*/  SHFL.BFLY P6, R14, R13, R12, R11 ;  /* 0x0c00000c0d0e7389 */ /* 0x00006400000c000b */
[----:B01----:R-:W-:Y:S05]  /*0fb0*/  ENDCOLLECTIVE ;  /* 0x000000000000791b */ /* 0x003fea0003800000 */
.L_x_37234:
[----:B------:R-:W-:Y:S01]  /*0fc0*/  FMNMX R5, R2, R3, !PT ;  /* 0x0000000302057209 */ /* 0x000fe20007800000 */
[----:B------:R-:W-:Y:S01]  /*0fd0*/  IMAD.MOV.U32 R3, RZ, RZ, 0x437c0000 ;  /* 0x437c0000ff037424 */ /* 0x000fe200078e00ff */
[----:B------:R-:W-:-:S03]  /*0fe0*/  MOV R2, 0x3bbb989d ;  /* 0x3bbb989d00027802 */ /* 0x000fc60000000f00 */
[----:B------:R-:W-:Y:S01]  /*0ff0*/  FADD R19, R28, -R5 ;  /* 0x800000051c137221 */ /* 0x000fe20000000000 */
[----:B------:R-:W-:-:S03]  /*1000*/  FADD R5, -R5, R22 ;  /* 0x0000001605057221 */ /* 0x000fc60000000100 */
[-C--:B------:R-:W-:Y:S01]  /*1010*/  FFMA.SAT R4, R19, R2.reuse, 0.5 ;  /* 0x3f00000013047423 */ /* 0x080fe20000002002 */
[----:B------:R-:W-:-:S03]  /*1020*/  FFMA.SAT R12, R5, R2, 0.5 ;  /* 0x3f000000050c7423 */ /* 0x000fc60000002002 */
[----:B------:R-:W-:Y:S01]  /*1030*/  FFMA.RM R4, R4, R3, 12582913 ;  /* 0x4b40000104047423 */ /* 0x000fe20000004003 */
[----:B------:R-:W-:-:S03]  /*1040*/  FMNMX R9, R0, R14, !PT ;  /* 0x0000000e00097209 */ /* 0x000fc60007800000 */
[C---:B------:R-:W-:Y:S01]  /*1050*/  FADD R0, R4.reuse, -12583039 ;  /* 0xcb40007f04007421 */ /* 0x040fe20000000000 */
[----:B------:R-:W-:Y:S01]  /*1060*/  SHF.L.U32 R4, R4, 0x17, RZ ;  /* 0x0000001704047819 */ /* 0x000fe200000006ff */
[----:B------:R-:W-:Y:S02]  /*1070*/  FADD R11, R8, -R9 ;  /* 0x80000009080b7221 */ /* 0x000fe40000000000 */
[----:B------:R-:W-:Y:S01]  /*1080*/  FFMA R8, R19, 1.4426950216293334961, -R0 ;  /* 0x3fb8aa3b13087823 */ /* 0x000fe20000000800 */
[----:B------:R-:W-:Y:S01]  /*1090*/  FFMA.RM R0, R12, R3, 12582913 ;  /* 0x4b4000010c007423 */ /* 0x000fe20000004003 */
[----:B------:R-:W-:Y:S01]  /*10a0*/  FADD R13, -R9, R20 ;  /* 0x00000014090d7221 */ /* 0x000fe20000000100 */
[----:B------:R-:W-:Y:S01]  /*10b0*/  FFMA.SAT R14, R11, R2, 0.5 ;  /* 0x3f0000000b0e7423 */ /* 0x000fe20000002002 */
[----:B------:R-:W-:Y:S01]  /*10c0*/  FFMA R19, R19, 1.925963033500011079e-08, R8 ;  /* 0x32a5706013137823 */ /* 0x000fe20000000008 */
[C---:B------:R-:W-:Y:S01]  /*10d0*/  FADD R12, R0.reuse, -12583039 ;  /* 0xcb40007f000c7421 */ /* 0x040fe20000000000 */
[----:B------:R-:W-:-:S02]  /*10e0*/  IMAD.SHL.U32 R0, R0, 0x800000, RZ ;  /* 0x0080000000007824 */ /* 0x000fc400078e00ff */
[-C--:B------:R-:W-:Y:S01]  /*10f0*/  FFMA.RM R8, R14, R3.reuse, 12582913 ;  /* 0x4b4000010e087423 */ /* 0x080fe20000004003 */
[----:B------:R-:W-:Y:S01]  /*1100*/  FFMA.SAT R14, R13, R2, 0.5 ;  /* 0x3f0000000d0e7423 */ /* 0x000fe20000002002 */
[C---:B------:R-:W-:Y:S01]  /*1110*/  FFMA R12, R5.reuse, 1.4426950216293334961, -R12 ;  /* 0x3fb8aa3b050c7823 */ /* 0x040fe2000000080c */
[----:B------:R-:W0:Y:S01]  /*1120*/  MUFU.EX2 R9, R19 ;  /* 0x0000001300097308 */ /* 0x000e220000000800 */
[----:B------:R-:W-:Y:S01]  /*1130*/  FADD R2, R8, -12583039 ;  /* 0xcb40007f08027421 */ /* 0x000fe20000000000 */
[----:B------:R-:W-:Y:S01]  /*1140*/  FFMA.RM R14, R14, R3, 12582913 ;  /* 0x4b4000010e0e7423 */ /* 0x000fe20000004003 */
[----:B------:R-:W-:Y:S02]  /*1150*/  FFMA R12, R5, 1.925963033500011079e-08, R12 ;  /* 0x32a57060050c7823 */ /* 0x000fe4000000000c */
[C---:B------:R-:W-:Y:S01]  /*1160*/  FFMA R2, R11.reuse, 1.4426950216293334961, -R2 ;  /* 0x3fb8aa3b0b027823 */ /* 0x040fe20000000802 */
[C---:B------:R-:W-:Y:S01]  /*1170*/  FADD R20, R14.reuse, -12583039 ;  /* 0xcb40007f0e147421 */ /* 0x040fe20000000000 */
[----:B------:R-:W-:Y:S01]  /*1180*/  IMAD.SHL.U32 R14, R14, 0x800000, RZ ;  /* 0x008000000e0e7824 */ /* 0x000fe200078e00ff */
[----:B------:R1:W2:Y:S01]  /*1190*/  MUFU.EX2 R3, R12 ;  /* 0x0000000c00037308 */ /* 0x0002a20000000800 */
[----:B------:R-:W-:Y:S01]  /*11a0*/  FFMA R2, R11, 1.925963033500011079e-08, R2 ;  /* 0x32a570600b027823 */ /* 0x000fe20000000002 */
[----:B------:R-:W-:-:S04]  /*11b0*/  FFMA R20, R13, 1.4426950216293334961, -R20 ;  /* 0x3fb8aa3b0d147823 */ /* 0x000fc80000000814 */
[----:B------:R-:W-:Y:S02]  /*11c0*/  FFMA R20, R13, 1.925963033500011079e-08, R20 ;  /* 0x32a570600d147823 */ /* 0x000fe40000000014 */
[----:B------:R-:W3:Y:S01]  /*11d0*/  MUFU.EX2 R11, R2 ;  /* 0x00000002000b7308 */ /* 0x000ee20000000800 */
[----:B0-----:R-:W-:Y:S01]  /*11e0*/  FMUL R5, R4, R9 ;  /* 0x0000000904057220 */ /* 0x001fe20000400000 */
[----:B------:R-:W-:Y:S01]  /*11f0*/  SHF.L.U32 R4, R8, 0x17, RZ ;  /* 0x0000001708047819 */ /* 0x000fe200000006ff */
[----:B-1----:R-:W-:Y:S02]  /*1200*/  IMAD.MOV.U32 R12, RZ, RZ, 0x1 ;  /* 0x00000001ff0c7424 */ /* 0x002fe400078e00ff */
[----:B------:R-:W-:-:S03]  /*1210*/  FADD R8, RZ, R5 ;  /* 0x00000005ff087221 */ /* 0x000fc60000000000 */
[----:B------:R-:W0:Y:S01]  /*1220*/  MUFU.EX2 R13, R20 ;  /* 0x00000014000d7308 */ /* 0x000e220000000800 */
[----:B--2---:R-:W-:-:S04]  /*1230*/  FMUL R3, R0, R3 ;  /* 0x0000000300037220 */ /* 0x004fc80000400000 */
[----:B------:R-:W-:Y:S01]  /*1240*/  FADD R8, R8, R3 ;  /* 0x0000000308087221 */ /* 0x000fe20000000000 */
[----:B---3--:R-:W-:Y:S01]  /*1250*/  FMUL R0, R4, R11 ;  /* 0x0000000b04007220 */ /* 0x008fe20000400000 */
[----:B------:R-:W-:-:S03]  /*1260*/  HFMA2 R11, -RZ, RZ, 0, 1.847743988037109375e-06 ;  /* 0x0000001fff0b7431 */ /* 0x000fc600000001ff */
[----:B------:R-:W-:Y:S01]  /*1270*/  FADD R9, RZ, R0 ;  /* 0x00000000ff097221 */ /* 0x000fe20000000000 */
[----:B0-----:R-:W-:Y:S01]  /*1280*/  FMUL R2, R14, R13 ;  /* 0x0000000d0e027220 */ /* 0x001fe20000400000 */
[----:B------:R-:W-:-:S03]  /*1290*/  MOV R13, R8 ;  /* 0x00000008000d7202 */ /* 0x000fc60000000f00 */
[----:B------:R-:W-:-:S07]  /*12a0*/  FADD R9, R9, R2 ;  /* 0x0000000209097221 */ /* 0x000fce0000000000 */
[----:B------:R-:W-:Y:S05]  /*12b0*/  WARPSYNC.COLLECTIVE R15, `(.L_x_37235) ;  /* 0x000000000f087348 */ /* 0x000fea0003c00000 */
[----:B------:R0:W1:Y:S02]  /*12c0*/  SHFL.BFLY P6, R14, R13, R12, R11 ;  /* 0x0c00000c0d0e7389 */ /* 0x00006400000c000b */
[----:B01----:R-:W-:Y:S05]  /*12d0*/  ENDCOLLECTIVE ;  /* 0x000000000000791b */ /* 0x003fea0003800000 */
.L_x_37235:
[----:B------:R-:W-:Y:S01]  /*12e0*/  MOV R13, R9 ;  /* 0x00000009000d7202 */ /* 0x000fe20000000f00 */
[----:B------:R-:W-:-:S07]  /*12f0*/  IMAD.MOV.U32 R19, RZ, RZ, R14 ;  /* 0x000000ffff137224 */ /* 0x000fce00078e000e */
[----:B------:R-:W-:Y:S05]  /*1300*/  WARPSYNC.COLLECTIVE R15, `(.L_x_37236) ;  /* 0x000000000f087348 */ /* 0x000fea0003c00000 */
[----:B------:R0:W1:Y:S02]  /*1310*/  SHFL.BFLY P6, R14, R13, R12, R11 ;  /* 0x0c00000c0d0e7389 */ /* 0x00006400000c000b */
[----:B01----:R-:W-:Y:S05]  /*1320*/  ENDCOLLECTIVE ;  /* 0x000000000000791b */ /* 0x003fea0003800000 */
.L_x_37236:
[----:B------:R-:W-:Y:S01]  /*1330*/  FADD R4, R8, R19 ;  /* 0x0000001308047221 */ /* 0x000fe20000000000 */
[----:B------:R-:W-:Y:S06]  /*1340*/  BRA `(.L_x_37237) ;  /* 0xfffffff4007c7947 */ /* 0x000fec000383ffff */
        .weak           $__internal_625_$__cuda_sm3x_div_rn_noftz_f32_slowpath
        .type           $__internal_625_$__cuda_sm3x_div_rn_noftz_f32_slowpath,@function
        .size           $__internal_625_$__cuda_sm3x_div_rn_noftz_f32_slowpath,(.L_x_38002 - $__internal_625_$__cuda_sm3x_div_rn_noftz_f32_slowpath)
$__internal_625_$__cuda_sm3x_div_rn_noftz_f32_slowpath:
        /* <DEDUP_REMOVED lines=35> */
.L_x_37239:
        /* <DEDUP_REMOVED lines=51> */
.L_x_37246:
[----:B------:R-:W-:-:S04]  /*18b0*/  LOP3.LUT R5, R5, 0x80000000, RZ, 0xc0, !PT ;  /* 0x8000000005057812 */ /* 0x000fc800078ec0ff */
[----:B------:R-:W-:Y:S01]  /*18c0*/  LOP3.LUT R5, R5, 0x7f800000, RZ, 0xfc, !PT ;  /* 0x7f80000005057812 */ /* 0x000fe200078efcff */
[----:B------:R-:W-:Y:S06]  /*18d0*/  BRA `(.L_x_37247) ;  /* 0x0000000000047947 */ /* 0x000fec0003800000 */
.L_x_37245:
[----:B------:R-:W-:-:S07]  /*18e0*/  LEA R5, R22, R5, 0x17 ;  /* 0x0000000516057211 */ /* 0x000fce00078eb8ff */
.L_x_37247:
[----:B------:R-:W-:Y:S05]  /*18f0*/  BSYNC.RECONVERGENT B2 ;  /* 0x0000000000027941 */ /* 0x000fea0003800200 */
.L_x_37244:
[----:B------:R-:W-:Y:S05]  /*1900*/  BRA `(.L_x_37248) ;  /* 0x0000000000207947 */ /* 0x000fea0003800000 */
.L_x_37243:
[----:B------:R-:W-:-:S04]  /*1910*/  LOP3.LUT R5, R24, 0x80000000, R5, 0x48, !PT ;  /* 0x8000000018057812 */ /* 0x000fc800078e4805 */
[----:B------:R-:W-:Y:S01]  /*1920*/  LOP3.LUT R5, R5, 0x7f800000, RZ, 0xfc, !PT ;  /* 0x7f80000005057812 */ /* 0x000fe200078efcff */
[----:B------:R-:W-:Y:S06]  /*1930*/  BRA `(.L_x_37248) ;  /* 0x0000000000147947 */ /* 0x000fec0003800000 */
.L_x_37242:
[----:B------:R-:W-:Y:S01]  /*1940*/  LOP3.LUT R5, R24, 0x80000000, R5, 0x48, !PT ;  /* 0x8000000018057812 */ /* 0x000fe200078e4805 */
[----:B------:R-:W-:Y:S06]  /*1950*/  BRA `(.L_x_37248) ;  /* 0x00000000000c7947 */ /* 0x000fec0003800000 */
.L_x_37241:
[----:B------:R-:W0:Y:S01]  /*1960*/  MUFU.RSQ R5, -QNAN ;  /* 0xffc0000000057908 */ /* 0x000e220000001400 */
[----:B------:R-:W-:Y:S05]  /*1970*/  BRA `(.L_x_37248) ;  /* 0x0000000000047947 */ /* 0x000fea0003800000 */
.L_x_37240:
[----:B------:R-:W-:-:S07]  /*1980*/  FADD.FTZ R5, R5, R4 ;  /* 0x0000000405057221 */ /* 0x000fce0000010000 */
.L_x_37248:
[----:B------:R-:W-:Y:S05]  /*1990*/  BSYNC.RECONVERGENT B1 ;  /* 0x0000000000017941 */ /* 0x000fea0003800200 */
.L_x_37238:
[----:B------:R-:W-:-:S04]  /*19a0*/  HFMA2 R21, -RZ, RZ, 0, 0 ;  /* 0x00000000ff157431 */ /* 0x000fc800000001ff */
[----:B0-----:R-:W-:Y:S05]  /*19b0*/  RET.REL.NODEC R20 `(_Z15SoftmaxWarpImplI24ElementwiseScaleMaskLoadIffbE11DirectStoreIffEfLi2ELi2ELi2ELi2ELb0EL9Algorithm0EEvT_T0_ll) ;  /* 0xffffffe414907950 */ /* 0x001fea0003c3ffff */
.L_x_37249:
        /* <DEDUP_REMOVED lines=12> */
.L_x_38002:


//--------------------- .text._Z15SoftmaxWarpImplI24ElementwiseScaleMaskLoadIffbE11DirectStoreIffEfLi2ELi2ELi1ELi1ELb1EL9Algorithm0EEvT_T0_ll --------------------------
	.section	.text._Z15SoftmaxWarpImplI24ElementwiseScaleMaskLoadIffbE11DirectStoreIffEfLi2ELi2ELi1ELi1ELb1EL9Algorithm0EEvT_T0_ll,"ax",@progbits
	.align	128
        .global         _Z15SoftmaxWarpImplI24ElementwiseScaleMaskLoadIffbE11DirectStoreIffEfLi2ELi2ELi1ELi1ELb1EL9Algorithm0EEvT_T0_ll
        .type           _Z15SoftmaxWarpImplI24ElementwiseScaleMaskLoadIffbE11DirectStoreIffEfLi2ELi2ELi1ELi1ELb1EL9Algorithm0EEvT_T0_ll,@function
        .size           _Z15SoftmaxWarpImplI24ElementwiseScaleMaskLoadIffbE11DirectStoreIffEfLi2ELi2ELi1ELi1ELb1EL9Algorithm0EEvT_T0_ll,(.L_x_38004 - _Z15SoftmaxWarpImplI24ElementwiseScaleMaskLoadIffbE11DirectStoreIffEfLi2ELi2ELi1ELi1ELb1EL9Algorithm0EEvT_T0_ll)
        .other          _Z15SoftmaxWarpImplI24ElementwiseScaleMaskLoadIffbE11DirectStoreIffEfLi2ELi2ELi1ELi1ELb1EL9Algorithm0EEvT_T0_ll,@"STO_CUDA_ENTRY STV_DEFAULT"
_Z15SoftmaxWarpImplI24ElementwiseScaleMaskLoadIffbE11DirectStoreIffEfLi2ELi2ELi1ELi1ELb1EL9Algorithm0EEvT_T0_ll:
.text._Z15SoftmaxWarpImplI24ElementwiseScaleMaskLoadIffbE11DirectStoreIffEfLi2ELi2ELi1ELi1ELb1EL9Algorithm0EEvT_T0_ll:
        /* <DEDUP_REMOVED lines=27> */
.L_x_37250:
        /* <DEDUP_REMOVED lines=42> */
[----:B------:R-:W-:Y:S02]  /*0450*/  ISETP.GE.U32.AND P1, PT, R3, R8, PT ;  /* 0x000000080300720c */ /* 0x000fe40003f26070 */
[----:B------:R-:W-:-:S11]  /*0460*/  MOV R3, RZ ;  /* 0x000000ff00037202 */ /* 0x000fd60000000f00 */
[----:B------:R-:W-:Y:S01]  /*0470*/  @P1 VIADD R2, R2, 0x1 ;  /* 0x0000000102021836 */ /* 0x000fe20000000000 */
[----:B------:R-:W-:Y:S01]  /*0480*/  @!P2 LOP3.LUT R2, RZ, R8, RZ, 0x33, !PT ;  /* 0x00000008ff02a212 */ /* 0x000fe200078e33ff */
[----:B------:R-:W-:Y:S06]  /*0490*/  BRA `(.L_x_37253) ;  /* 0x0000000000107947 */ /* 0x000fec0003800000 */
.L_x_37252:
[----:B------:R-:W-:-:S07]  /*04a0*/  MOV R2, 0x4c0 ;  /* 0x000004c000027802 */ /* 0x000fce0000000f00 */
[----:B------:R-:W-:Y:S05]  /*04b0*/  CALL.REL.NOINC `($__internal_626_$__cuda_sm20_div_u64) ;  /* 0x0000001400ac7944 */ /* 0x000fea0003c00000 */
[----:B------:R-:W-:Y:S02]  /*04c0*/  IMAD.MOV.U32 R2, RZ, RZ, R4 ;  /* 0x000000ffff027224 */ /* 0x000fe400078e0004 */
[----:B------:R-:W-:-:S07]  /*04d0*/  IMAD.MOV.U32 R3, RZ, RZ, R5 ;  /* 0x000000ffff037224 */ /* 0x000fce00078e0005 */
.L_x_37253:
[----:B------:R-:W-:Y:S05]  /*04e0*/  BSYNC.RECONVERGENT B0 ;  /* 0x0000000000007941 */ /* 0x000fea0003800200 */
.L_x_37251:
[----:B------:R-:W0:Y:S01]  /*04f0*/  S2R R4, SR_TID.X ;  /* 0x0000000000047919 */ /* 0x000e220000002100 */
[----:B------:R-:W-:Y:S01]  /*0500*/  IADD3 R21, P1, PT, R2, R0, RZ ;  /* 0x0000000002157210 */ /* 0x000fe20007f3e0ff */
[----:B------:R-:W1:Y:S01]  /*0510*/  LDC.64 R10, c[0x0][0x358] ;  /* 0x0000d600ff0a7b82 */ /* 0x000e620000000a00 */
[----:B------:R-:W-:Y:S01]  /*0520*/  BSSY.RECONVERGENT B0, `(.L_x_37254) ;  /* 0x000007b000007945 */ /* 0x000fe20003800200 */
[----:B------:R-:W-:Y:S01]  /*0530*/  IMAD.MOV.U32 R13, RZ, RZ, R17 ;  /* 0x000000ffff0d7224 */ /* 0x000fe200078e0011 */
[----:B------:R-:W-:Y:S01]  /*0540*/  LOP3.LUT R0, R21, 0x1, RZ, 0xc0, !PT ;  /* 0x0000000115007812 */ /* 0x000fe200078ec0ff */
[----:B------:R-:W-:Y:S01]  /*0550*/  IMAD.MOV.U32 R20, RZ, RZ, R16 ;  /* 0x000000ffff147224 */ /* 0x000fe200078e0010 */
[----:B------:R-:W-:Y:S02]  /*0560*/  IADD3.X R19, PT, PT, RZ, R3, RZ, P1, !PT ;  /* 0x00000003ff137210 */ /* 0x000fe40000ffe4ff */
[----:B------:R-:W-:-:S04]  /*0570*/  ISETP.NE.U32.AND P0, PT, R0, 0x1, PT ;  /* 0x000000010000780c */ /* 0x000fc80003f05070 */
[----:B------:R-:W-:Y:S02]  /*0580*/  ISETP.NE.U32.AND.EX P0, PT, RZ, RZ, PT, P0 ;  /* 0x000000ffff00720c */ /* 0x000fe40003f05100 */
[----:B0-----:R-:W-:-:S11]  /*0590*/  SHF.L.U32 R4, R4, 0x1, RZ ;  /* 0x0000000104047819 */ /* 0x001fd600000006ff */
[----:B------:R-:W-:Y:S05]  /*05a0*/  @!P0 BRA `(.L_x_37255) ;  /* 0x0000000400c88947 */ /* 0x000fea0003800000 */
[----:B------:R-:W0:Y:S01]  /*05b0*/  LDCU.64 UR4, c[0x0][0x3b8] ;  /* 0x00007700ff0477ac */ /* 0x000e220008000a00 */
[----:B------:R-:W-:Y:S01]  /*05c0*/  BSSY.RECONVERGENT B1, `(.L_x_37256) ;  /* 0x000002b000017945 */ /* 0x000fe20003800200 */
[----:B------:R-:W-:Y:S02]  /*05d0*/  HFMA2 R0, -RZ, RZ, 0.96630859375, -0.0022525787353515625 ;  /* 0x3bbb989dff007431 */ /* 0x000fe400000001ff */
[----:B------:R-:W-:Y:S02]  /*05e0*/  IMAD.MOV.U32 R6, RZ, RZ, -0x800000 ;  /* 0xff800000ff067424 */ /* 0x000fe400078e00ff */
[----:B------:R-:W-:Y:S02]  /*05f0*/  IMAD.MOV.U32 R7, RZ, RZ, -0x800000 ;  /* 0xff800000ff077424 */ /* 0x000fe400078e00ff */
[----:B------:R-:W-:Y:S01]  /*0600*/  IMAD.MOV.U32 R12, RZ, RZ, -0x800000 ;  /* 0xff800000ff0c7424 */ /* 0x000fe200078e00ff */
        /* <DEDUP_REMOVED lines=38> */
.L_x_37257:
[----:B------:R-:W-:Y:S05]  /*0870*/  BSYNC.RECONVERGENT B1 ;  /* 0x0000000000017941 */ /* 0x000fea0003800200 */
.L_x_37256:
        /* <DEDUP_REMOVED lines=17> */
[----:B------:R-:W2:Y:S01]  /*0990*/  MUFU.EX2 R3, R12 ;  /* 0x0000000c00037308 */ /* 0x000ea20000000800 */
[----:B0-----:R-:W-:-:S04]  /*09a0*/  FMUL R2, R2, R7 ;  /* 0x0000000702027220 */ /* 0x001fc80000400000 */
[----:B------:R-:W-:Y:S01]  /*09b0*/  FADD R13, RZ, R2 ;  /* 0x00000002ff0d7221 */ /* 0x000fe20000000000 */
[----:B--2---:R-:W-:-:S04]  /*09c0*/  FMUL R0, R0, R3 ;  /* 0x0000000300007220 */ /* 0x004fc80000400000 */
[----:B------:R-:W-:-:S04]  /*09d0*/  FADD R13, R13, R0 ;  /* 0x000000000d0d7221 */ /* 0x000fc80000000000 */
        /* <DEDUP_REMOVED lines=10> */
[----:B-1----:R-:W-:Y:S05]  /*0a80*/  CALL.REL.NOINC `($__internal_627_$__cuda_sm3x_div_rn_noftz_f32_slowpath) ;  /* 0x0000001400447944 */ /* 0x002fea0003c00000 */
[----:B------:R-:W-:-:S07]  /*0a90*/  IMAD.MOV.U32 R6, RZ, RZ, R7 ;  /* 0x000000ffff067224 */ /* 0x000fce00078e0007 */
.L_x_37259:
[----:B------:R-:W-:Y:S05]  /*0aa0*/  BSYNC.RECONVERGENT B1 ;  /* 0x0000000000017941 */ /* 0x000fea0003800200 */
.L_x_37258:
        /* <DEDUP_REMOVED lines=12> */
[----:B-1----:R-:W-:Y:S05]  /*0b70*/  CALL.REL.NOINC `($__internal_627_$__cuda_sm3x_div_rn_noftz_f32_slowpath) ;  /* 0x0000001400087944 */ /* 0x002fea0003c00000 */
.L_x_37261:
[----:B------:R-:W-:Y:S05]  /*0b80*/  BSYNC.RECONVERGENT B1 ;  /* 0x0000000000017941 */ /* 0x000fea0003800200 */
.L_x_37260:
[----:B------:R-:W-:Y:S01]  /*0b90*/  IMAD.MOV.U32 R13, RZ, RZ, R15 ;  /* 0x000000ffff0d7224 */ /* 0x000fe200078e000f */
[----:B------:R-:W-:Y:S01]  /*0ba0*/  MOV R20, R14 ;  /* 0x0000000e00147202 */ /* 0x000fe20000000f00 */
[----:B------:R-:W-:Y:S06]  /*0bb0*/  @P0 BRA `(.L_x_37255) ;  /* 0x0000000000440947 */ /* 0x000fec0003800000 */
[----:B------:R-:W0:Y:S01]  /*0bc0*/  LDCU.128 UR4, c[0x0][0x3a0] ;  /* 0x00007400ff0477ac */ /* 0x000e220008000c00 */
[----:B------:R-:W-:Y:S02]  /*0bd0*/  IMAD.MOV.U32 R2, RZ, RZ, R4 ;  /* 0x000000ffff027224 */ /* 0x000fe400078e0004 */
[----:B------:R-:W-:Y:S02]  /*0be0*/  IMAD.MOV.U32 R3, RZ, RZ, RZ ;  /* 0x000000ffff037224 */ /* 0x000fe400078e00ff */
[----:B0-----:R-:W-:Y:S02]  /*0bf0*/  IMAD R0, R16, UR6, RZ ;  /* 0x0000000610007c24 */ /* 0x001fe4000f8e02ff */
[----:B------:R-:W-:Y:S01]  /*0c00*/  IMAD.WIDE.U32 R2, R17, UR6, R2 ;  /* 0x0000000611027c25 */ /* 0x000fe2000f8e0002 */
[----:B-1----:R-:W-:-:S03]  /*0c10*/  R2UR UR6, R10 ;  /* 0x000000000a0672ca */ /* 0x002fc600000e0000 */
        /* <DEDUP_REMOVED lines=11> */
.L_x_37255:
[----:B------:R-:W-:Y:S05]  /*0cd0*/  BSYNC.RECONVERGENT B0 ;  /* 0x0000000000007941 */ /* 0x000fea0003800200 */
.L_x_37254:
[----:B------:R-:W-:-:S04]  /*0ce0*/  ISETP.NE.U32.AND P0, PT, R21, RZ, PT ;  /* 0x000000ff1500720c */ /* 0x000fc80003f05070 */
[----:B------:R-:W-:-:S13]  /*0cf0*/  ISETP.NE.AND.EX P0, PT, R19, RZ, PT, P0 ;  /* 0x000000ff1300720c */ /* 0x000fda0003f05300 */
[----:B------:R-:W-:Y:S05]  /*0d00*/  @!P0 EXIT ;  /* 0x000000000000894d */ /* 0x000fea0003800000 */
[----:B------:R-:W-:Y:S01]  /*0d10*/  BSSY.RECONVERGENT B0, `(.L_x_37262) ;  /* 0x00000e4000007945 */ /* 0x000fe20003800200 */
.L_x_37279:
[----:B------:R-:W-:Y:S01]  /*0d20*/  ISETP.GE.U32.AND P0, PT, R4, UR44, PT ;  /* 0x0000002c04007c0c */ /* 0x000fe2000bf06070 */
[----:B------:R-:W-:Y:S01]  /*0d30*/  BSSY.RECONVERGENT B1, `(.L_x_37263) ;  /* 0x0000028000017945 */ /* 0x000fe20003800200 */
[----:B0-----:R-:W-:Y:S01]  /*0d40*/  MOV R2, 0xff800000 ;  /* 0xff80000000027802 */ /* 0x001fe20000000f00 */
[----:B------:R-:W-:Y:S01]  /*0d50*/  IMAD.MOV.U32 R3, RZ, RZ, -0x800000 ;  /* 0xff800000ff037424 */ /* 0x000fe200078e00ff */
[----:B------:R-:W-:Y:S01]  /*0d60*/  ISETP.GE.AND.EX P0, PT, RZ, UR45, PT, P0 ;  /* 0x0000002dff007c0c */ /* 0x000fe2000bf06300 */
[----:B------:R-:W-:Y:S01]  /*0d70*/  IMAD.MOV.U32 R0, RZ, RZ, 0x3bbb989d ;  /* 0x3bbb989dff007424 */ /* 0x000fe200078e00ff */
[----:B------:R-:W-:-:S11]  /*0d80*/  MOV R12, 0xff800000 ;  /* 0xff800000000c7802 */ /* 0x000fd60000000f00 */
        /* <DEDUP_REMOVED lines=34> */
.L_x_37264:
[----:B------:R-:W-:Y:S05]  /*0fb0*/  BSYNC.RECONVERGENT B1 ;  /* 0x0000000000017941 */ /* 0x000fea0003800200 */
.L_x_37263:
        /* <DEDUP_REMOVED lines=8> */
[----:B------:R-:W-:Y:S02]  /*1040*/  FADD R0, R6, -12583039 ;  /* 0xcb40007f06007421 */ /* 0x000fe40000000000 */
[C---:B------:R-:W-:Y:S02]  /*1050*/  FADD R2, R12.reuse, -12583039 ;  /* 0xcb40007f0c027421 */ /* 0x040fe40000000000 */
[----:B------:R-:W-:Y:S02]  /*1060*/  FFMA R0, R3, 1.4426950216293334961, -R0 ;  /* 0x3fb8aa3b03007823 */ /* 0x000fe40000000800 */
[----:B------:R-:W-:Y:S02]  /*1070*/  FFMA R2, R7, 1.4426950216293334961, -R2 ;  /* 0x3fb8aa3b07027823 */ /* 0x000fe40000000802 */
[----:B------:R-:W-:Y:S01]  /*1080*/  FFMA R3, R3, 1.925963033500011079e-08, R0 ;  /* 0x32a5706003037823 */ /* 0x000fe20000000000 */
[----:B------:R-:W-:Y:S01]  /*1090*/  SHF.L.U32 R0, R12, 0x17, RZ ;  /* 0x000000170c007819 */ /* 0x000fe200000006ff */
[----:B------:R-:W-:Y:S01]  /*10a0*/  FFMA R7, R7, 1.925963033500011079e-08, R2 ;  /* 0x32a5706007077823 */ /* 0x000fe20000000002 */
[----:B------:R-:W-:-:S03]  /*10b0*/  IMAD.SHL.U32 R2, R6, 0x800000, RZ ;  /* 0x0080000006027824 */ /* 0x000fc600078e00ff */
        /* <DEDUP_REMOVED lines=18> */
.L_x_37266:
[----:B------:R-:W-:Y:S05]  /*11e0*/  BSYNC.RECONVERGENT B1 ;  /* 0x0000000000017941 */ /* 0x000fea0003800200 */
.L_x_37265:
        /* <DEDUP_REMOVED lines=13> */
.L_x_37268:
[----:B------:R-:W-:Y:S05]  /*12c0*/  BSYNC.RECONVERGENT B1 ;  /* 0x0000000000017941 */ /* 0x000fea0003800200 */
.L_x_37267:
        /* <DEDUP_REMOVED lines=21> */
.L_x_37270:
[----:B------:R-:W-:Y:S05]  /*1420*/  BSYNC.RECONVERGENT B1 ;  /* 0x0000000000017941 */ /* 0x000fea0003800200 */
.L_x_37269:
[----:B------:R-:W-:Y:S01]  /*1430*/  BSSY.RECONVERGENT B1, `(.L_x_37271) ;  /* 0x0000028000017945 */ /* 0x000fe20003800200 */
[----:B0-----:R-:W-:Y:S01]  /*1440*/  IMAD.MOV.U32 R2, RZ, RZ, -0x800000 ;  /* 0xff800000ff027424 */ /* 0x001fe200078e00ff */
[----:B------:R-:W-:Y:S01]  /*1450*/  MOV R12, 0xff800000 ;  /* 0xff800000000c7802 */ /* 0x000fe20000000f00 */
[----:B------:R-:W-:Y:S02]  /*1460*/  IMAD.MOV.U32 R3, RZ, RZ, -0x800000 ;  /* 0xff800000ff037424 */ /* 0x000fe400078e00ff */
[----:B------:R-:W-:Y:S02]  /*1470*/  IMAD.MOV.U32 R0, RZ, RZ, 0x3bbb989d ;  /* 0x3bbb989dff007424 */ /* 0x000fe400078e00ff */
[----:B------:R-:W-:Y:S01]  /*1480*/  IMAD.X R20, R9, 0x1, R20, P2 ;  /* 0x0000000109147824 */ /* 0x000fe200010e0614 */
[----:B------:R-:W-:Y:S06]  /*1490*/  @P1 BRA `(.L_x_37272) ;  /* 0x0000000000841947 */ /* 0x000fec0003800000 */
        /* <DEDUP_REMOVED lines=33> */
.L_x_37272:
[----:B------:R-:W-:Y:S05]  /*16b0*/  BSYNC.RECONVERGENT B1 ;  /* 0x0000000000017941 */ /* 0x000fea0003800200 */
.L_x_37271:
[----:B------:R-:W-:Y:S02]  /*16c0*/  HFMA2 R13, -RZ, RZ, 3.7421875, 0 ;  /* 0x437c0000ff0d7431 */ /* 0x000fe400000001ff */
[C---:B------:R-:W-:Y:S01]  /*16d0*/  FADD R3, -R12.reuse, R3 ;  /* 0x000000030c037221 */ /* 0x040fe20000000100 */
[----:B------:R-:W-:Y:S01]  /*16e0*/  FADD R7, -R12, R2 ;  /* 0x000000020c077221 */ /* 0x000fe20000000100 */
[----:B------:R-:W-:Y:S02]  /*16f0*/  BSSY.RECONVERGENT B1, `(.L_x_37273) ;  /* 0x000001f000017945 */ /* 0x000fe40003800200 */
        /* <DEDUP_REMOVED lines=28> */
[----:B-1----:R-:W-:Y:S05]  /*18c0*/  CALL.REL.NOINC `($__internal_627_$__cuda_sm3x_div_rn_noftz_f32_slowpath) ;  /* 0x0000000400b47944 */ /* 0x002fea0003c00000 */
[----:B------:R-:W-:-:S07]  /*18d0*/  IMAD.MOV.U32 R6, RZ, RZ, R7 ;  /* 0x000000ffff067224 */ /* 0x000fce00078e0007 */
.L_x_37274:
[----:B------:R-:W-:Y:S05]  /*18e0*/  BSYNC.RECONVERGENT B1 ;  /* 0x0000000000017941 */ /* 0x000fea0003800200 */
.L_x_37273:
        /* <DEDUP_REMOVED lines=12> */
[----:B-1----:R-:W-:Y:S05]  /*19b0*/  CALL.REL.NOINC `($__internal_627_$__cuda_sm3x_div_rn_noftz_f32_slowpath) ;  /* 0x0000000400787944 */ /* 0x002fea0003c00000 */
.L_x_37276:
[----:B------:R-:W-:Y:S05]  /*19c0*/  BSYNC.RECONVERGENT B1 ;  /* 0x0000000000017941 */ /* 0x000fea0003800200 */
.L_x_37275:
        /* <DEDUP_REMOVED lines=18> */
.L_x_37278:
[----:B------:R-:W-:Y:S05]  /*1af0*/  BSYNC.RECONVERGENT B1 ;  /* 0x0000000000017941 */ /* 0x000fea0003800200 */
.L_x_37277:
[----:B------:R-:W-:-:S04]  /*1b00*/  IADD3 R13, P0, PT, R8, R15, RZ ;  /* 0x0000000f080d7210 */ /* 0x000fc80007f1e0ff */
[----:B------:R-:W-:Y:S02]  /*1b10*/  IADD3.X R20, PT, PT, R9, R20, RZ, P0, !PT ;  /* 0x0000001409147210 */ /* 0x000fe400007fe4ff */
[----:B------:R-:W-:-:S04]  /*1b20*/  ISETP.GE.U32.AND P0, PT, R13, UR48, PT ;  /* 0x000000300d007c0c */ /* 0x000fc8000bf06070 */
[----:B------:R-:W-:-:S13]  /*1b30*/  ISETP.GE.AND.EX P0, PT, R20, UR49, PT, P0 ;  /* 0x0000003114007c0c */ /* 0x000fda000bf06300 */
[----:B------:R-:W-:Y:S05]  /*1b40*/  @!P0 BRA `(.L_x_37279) ;  /* 0xfffffff000748947 */ /* 0x000fea000383ffff */
[----:B------:R-:W-:Y:S05]  /*1b50*/  BSYNC.RECONVERGENT B0 ;  /* 0x0000000000007941 */ /* 0x000fea0003800200 */
.L_x_37262:
[----:B------:R-:W-:Y:S05]  /*1b60*/  EXIT ;  /* 0x000000000000794d */ /* 0x000fea0003800000 */
        .weak           $__internal_626_$__cuda_sm20_div_u64
        .type           $__internal_626_$__cuda_sm20_div_u64,@function
        .size           $__internal_626_$__cuda_sm20_div_u64,($__internal_627_$__cuda_sm3x_div_rn_noftz_f32_slowpath - $__internal_626_$__cuda_sm20_div_u64)
$__internal_626_$__cuda_sm20_div_u64:
        /* <DEDUP_REMOVED lines=66> */
[----:B------:R-:W-:Y:S06]  /*1f90*/  RET.REL.NODEC R2 `(_Z15SoftmaxWarpImplI24ElementwiseScaleMaskLoadIffbE11DirectStoreIffEfLi2ELi2ELi1ELi1ELb1EL9Algorithm0EEvT_T0_ll) ;  /* 0xffffffe002187950 */ /* 0x000fec0003c3ffff */
        .weak           $__internal_627_$__cuda_sm3x_div_rn_noftz_f32_slowpath
        .type           $__internal_627_$__cuda_sm3x_div_rn_noftz_f32_slowpath,@function
        .size           $__internal_627_$__cuda_sm3x_div_rn_noftz_f32_slowpath,(.L_x_38004 - $__internal_627_$__cuda_sm3x_div_rn_noftz_f32_slowpath)
$__internal_627_$__cuda_sm3x_div_rn_noftz_f32_slowpath:
        /* <DEDUP_REMOVED lines=35> */
.L_x_37281:
        /* <DEDUP_REMOVED lines=51> */
.L_x_37288:
[----:B------:R-:W-:-:S04]  /*2500*/  LOP3.LUT R2, R2, 0x80000000, RZ, 0xc0, !PT ;  /* 0x8000000002027812 */ /* 0x000fc800078ec0ff */
[----:B------:R-:W-:Y:S01]  /*2510*/  LOP3.LUT R2, R2, 0x7f800000, RZ, 0xfc, !PT ;  /* 0x7f80000002027812 */ /* 0x000fe200078efcff */
[----:B------:R-:W-:Y:S06]  /*2520*/  BRA `(.L_x_37289) ;  /* 0x0000000000047947 */ /* 0x000fec0003800000 */
.L_x_37287:
[----:B------:R-:W-:-:S07]  /*2530*/  IMAD R2, R12, 0x800000, R2 ;  /* 0x008000000c027824 */ /* 0x000fce00078e0202 */
.L_x_37289:
[----:B------:R-:W-:Y:S05]  /*2540*/  BSYNC.RECONVERGENT B3 ;  /* 0x0000000000037941 */ /* 0x000fea0003800200 */
.L_x_37286:
[----:B------:R-:W-:Y:S05]  /*2550*/  BRA `(.L_x_37290) ;  /* 0x0000000000207947 */ /* 0x000fea0003800000 */
.L_x_37285:
[----:B------:R-:W-:-:S04]  /*2560*/  LOP3.LUT R2, R3, 0x80000000, R2, 0x48, !PT ;  /* 0x8000000003027812 */ /* 0x000fc800078e4802 */
[----:B------:R-:W-:Y:S01]  /*2570*/  LOP3.LUT R2, R2, 0x7f800000, RZ, 0xfc, !PT ;  /* 0x7f80000002027812 */ /* 0x000fe200078efcff */
[----:B------:R-:W-:Y:S06]  /*2580*/  BRA `(.L_x_37290) ;  /* 0x0000000000147947 */ /* 0x000fec0003800000 */
.L_x_37284:
[----:B------:R-:W-:Y:S01]  /*2590*/  LOP3.LUT R2, R3, 0x80000000, R2, 0x48, !PT ;  /* 0x8000000003027812 */ /* 0x000fe200078e4802 */
[----:B------:R-:W-:Y:S06]  /*25a0*/  BRA `(.L_x_37290) ;  /* 0x00000000000c7947 */ /* 0x000fec0003800000 */
.L_x_37283:
[----:B------:R-:W0:Y:S01]  /*25b0*/  MUFU.RSQ R2, -QNAN ;  /* 0xffc0000000027908 */ /* 0x000e220000001400 */
[----:B------:R-:W-:Y:S05]  /*25c0*/  BRA `(.L_x_37290) ;  /* 0x0000000000047947 */ /* 0x000fea0003800000 */
.L_x_37282:
[----:B------:R-:W-:-:S07]  /*25d0*/  FADD.FTZ R2, R2, R3 ;  /* 0x0000000302027221 */ /* 0x000fce0000010000 */
.L_x_37290:
[----:B------:R-:W-:Y:S05]  /*25e0*/  BSYNC.RECONVERGENT B2 ;  /* 0x0000000000027941 */ /* 0x000fea0003800200 */
.L_x_37280:
[----:B------:R-:W-:Y:S01]  /*25f0*/  HFMA2 R3, -RZ, RZ, 0, 0 ;  /* 0x00000000ff037431 */ /* 0x000fe200000001ff */
[----:B0-----:R-:W-:Y:S01]  /*2600*/  MOV R7, R2 ;  /* 0x0000000200077202 */ /* 0x001fe20000000f00 */
[----:B------:R-:W-:-:S04]  /*2610*/  IMAD.MOV.U32 R2, RZ, RZ, R18 ;  /* 0x000000ffff027224 */ /* 0x000fc800078e0012 */
[----:B------:R-:W-:Y:S05]  /*2620*/  RET.REL.NODEC R2 `(_Z15SoftmaxWarpImplI24ElementwiseScaleMaskLoadIffbE11DirectStoreIffEfLi2ELi2ELi1ELi1ELb1EL9Algorithm0EEvT_T0_ll) ;  /* 0xffffffd802747950 */ /* 0x000fea0003c3ffff */
.L_x_37291:
        /* <DEDUP_REMOVED lines=13> */
.L_x_38004:


//--------------------- .text._Z15SoftmaxWarpImplI24ElementwiseScaleMaskLoadIffbE11DirectStoreIffEfLi2ELi2ELi1ELi1ELb0EL9Algorithm0EEvT_T0_ll --------------------------
	.section	.text._Z15SoftmaxWarpImplI24ElementwiseScaleMaskLoadIffbE11DirectStoreIffEfLi2ELi2ELi1ELi1ELb0EL9Algorithm0EEvT_T0_ll,"ax",@progbits
	.align	128
        .global         _Z15SoftmaxWarpImplI24ElementwiseScaleMaskLoadIffbE11DirectStoreIffEfLi2ELi2ELi1ELi1ELb0EL9Algorithm0EEvT_T0_ll
        .type           _Z15SoftmaxWarpImplI24ElementwiseScaleMaskLoadIffbE11DirectStoreIffEfLi2ELi2ELi1ELi1ELb0EL9Algorithm0EEvT_T0_ll,@function
        .size           _Z15SoftmaxWarpImplI24ElementwiseScaleMaskLoadIffbE11DirectStoreIffEfLi2ELi2ELi1ELi1ELb0EL9Algorithm0EEvT_T0_ll,(.L_x_38006 - _Z15SoftmaxWarpImplI24ElementwiseScaleMaskLoadIffbE11DirectStoreIffEfLi2ELi2ELi1ELi1ELb0EL9Algorithm0EEvT_T0_ll)
        .other          _Z15SoftmaxWarpImplI24ElementwiseScaleMaskLoadIffbE11DirectStoreIffEfLi2ELi2ELi1ELi1ELb0EL9Algorithm0EEvT_T0_ll,@"STO_CUDA_ENTRY STV_DEFAULT"
_Z15SoftmaxWarpImplI24ElementwiseScaleMaskLoadIffbE11DirectStoreIffEfLi2ELi2ELi1ELi1ELb0EL9Algorithm0EEvT_T0_ll:
.text._Z15SoftmaxWarpImplI24ElementwiseScaleMaskLoadIffbE11DirectStoreIffEfLi2ELi2ELi1ELi1ELb0EL9Algorithm0EEvT_T0_ll:
        /* <DEDUP_REMOVED lines=26> */
.L_x_37292:
        /* <DEDUP_REMOVED lines=47> */
.L_x_37294:
[----:B------:R-:W-:-:S07]  /*0490*/  MOV R0, 0x4b0 ;  /* 0x000004b000007802 */ /* 0x000fce0000000f00 */
[----:B------:R-:W-:Y:S05]  /*04a0*/  CALL.REL.NOINC `($__internal_628_$__cuda_sm20_div_u64) ;  /* 0x0000001400287944 */ /* 0x000fea0003c00000 */
[----:B------:R-:W-:Y:S02]  /*04b0*/  IMAD.MOV.U32 R2, RZ, RZ, R4 ;  /* 0x000000ffff027224 */ /* 0x000fe400078e0004 */
[----:B------:R-:W-:-:S07]  /*04c0*/  IMAD.MOV.U32 R3, RZ, RZ, R5 ;  /* 0x000000ffff037224 */ /* 0x000fce00078e0005 */
.L_x_37295:
[----:B------:R-:W-:Y:S05]  /*04d0*/  BSYNC.RECONVERGENT B0 ;  /* 0x0000000000007941 */ /* 0x000fea0003800200 */
.L_x_37293:
[----:B------:R-:W0:Y:S01]  /*04e0*/  S2R R4, SR_TID.X ;  /* 0x0000000000047919 */ /* 0x000e220000002100 */
[----:B------:R-:W-:Y:S01]  /*04f0*/  IADD3 R16, P1, PT, R2, R16, RZ ;  /* 0x0000001002107210 */ /* 0x000fe20007f3e0ff */
[----:B------:R-:W1:Y:S01]  /*0500*/  LDC.64 R12, c[0x0][0x358] ;  /* 0x0000d600ff0c7b82 */ /* 0x000e620000000a00 */
[----:B------:R-:W-:Y:S02]  /*0510*/  BSSY.RECONVERGENT B0, `(.L_x_37296) ;  /* 0x0000070000007945 */ /* 0x000fe40003800200 */
[----:B------:R-:W-:Y:S02]  /*0520*/  LOP3.LUT R0, R16, 0x1, RZ, 0xc0, !PT ;  /* 0x0000000110007812 */ /* 0x000fe400078ec0ff */
[----:B------:R-:W-:Y:S02]  /*0530*/  IADD3.X R17, PT, PT, RZ, R3, RZ, P1, !PT ;  /* 0x00000003ff117210 */ /* 0x000fe40000ffe4ff */
[----:B------:R-:W-:-:S04]  /*0540*/  ISETP.NE.U32.AND P0, PT, R0, 0x1, PT ;  /* 0x000000010000780c */ /* 0x000fc80003f05070 */
[----:B------:R-:W-:Y:S01]  /*0550*/  ISETP.NE.U32.AND.EX P0, PT, RZ, RZ, PT, P0 ;  /* 0x000000ffff00720c */ /* 0x000fe20003f05100 */
[----:B0-----:R-:W-:-:S12]  /*0560*/  IMAD.SHL.U32 R4, R4, 0x2, RZ ;  /* 0x0000000204047824 */ /* 0x001fd800078e00ff */
[----:B------:R-:W-:Y:S05]  /*0570*/  @!P0 BRA `(.L_x_37297) ;  /* 0x0000000400a48947 */ /* 0x000fea0003800000 */
        /* <DEDUP_REMOVED lines=28> */
[----:B------:R-:W-:Y:S01]  /*0740*/  IMAD.MOV.U32 R19, RZ, RZ, 0x3bbb989d ;  /* 0x3bbb989dff137424 */ /* 0x000fe200078e00ff */
[----:B------:R-:W-:Y:S01]  /*0750*/  BSSY.RECONVERGENT B1, `(.L_x_37298) ;  /* 0x0000029000017945 */ /* 0x000fe20003800200 */
[----:B------:R-:W0:Y:S01]  /*0760*/  LDCU UR5, c[0x0][0x398] ;  /* 0x00007300ff0577ac */ /* 0x000e220008000800 */
[----:B------:R-:W-:Y:S01]  /*0770*/  ISETP.NE.AND P0, PT, R2, RZ, PT ;  /* 0x000000ff0200720c */ /* 0x000fe20003f05270 */
[----:B------:R-:W-:Y:S02]  /*0780*/  IMAD.MOV.U32 R18, RZ, RZ, 0x437c0000 ;  /* 0x437c0000ff127424 */ /* 0x000fe400078e00ff */
[----:B--2---:R-:W-:Y:S01]  /*0790*/  FMUL R2, R0, UR4 ;  /* 0x0000000400027c20 */ /* 0x004fe20008400000 */
[----:B0-----:R-:W-:-:S09]  /*07a0*/  MOV R0, UR5 ;  /* 0x0000000500007c02 */ /* 0x001fd20008000f00 */
[----:B------:R-:W0:Y:S01]  /*07b0*/  @!P0 LDC R2, c[0x0][0x398] ;  /* 0x0000e600ff028b82 */ /* 0x000e220000000800 */
[----:B---3--:R-:W-:-:S05]  /*07c0*/  @P1 FMUL R0, R3, UR4 ;  /* 0x0000000403001c20 */ /* 0x008fca0008400000 */
[----:B0-----:R-:W-:-:S05]  /*07d0*/  FMNMX3 R3, R2, -INF , R0, !PT ;  /* 0xff80000002037876 */ /* 0x001fca0007800000 */
        /* <DEDUP_REMOVED lines=30> */
[----:B------:R-:W-:Y:S05]  /*09c0*/  CALL.REL.NOINC `($__internal_629_$__cuda_sm3x_div_rn_noftz_f32_slowpath) ;  /* 0x0000001000f07944 */ /* 0x000fea0003c00000 */
[----:B------:R-:W-:-:S07]  /*09d0*/  MOV R6, R18 ;  /* 0x0000001200067202 */ /* 0x000fce0000000f00 */
.L_x_37299:
[----:B------:R-:W-:Y:S05]  /*09e0*/  BSYNC.RECONVERGENT B1 ;  /* 0x0000000000017941 */ /* 0x000fea0003800200 */
.L_x_37298:
        /* <DEDUP_REMOVED lines=12> */
[----:B------:R-:W-:Y:S05]  /*0ab0*/  CALL.REL.NOINC `($__internal_629_$__cuda_sm3x_div_rn_noftz_f32_slowpath) ;  /* 0x0000001000b47944 */ /* 0x000fea0003c00000 */
[----:B------:R-:W-:-:S07]  /*0ac0*/  MOV R7, R18 ;  /* 0x0000001200077202 */ /* 0x000fce0000000f00 */
.L_x_37301:
[----:B------:R-:W-:Y:S05]  /*0ad0*/  BSYNC.RECONVERGENT B1 ;  /* 0x0000000000017941 */ /* 0x000fea0003800200 */
.L_x_37300:
[----:B------:R-:W0:Y:S01]  /*0ae0*/  LDCU.128 UR4, c[0x0][0x3a0] ;  /* 0x00007400ff0477ac */ /* 0x000e220008000c00 */
[----:B------:R-:W-:Y:S02]  /*0af0*/  IMAD.MOV.U32 R2, RZ, RZ, R4 ;  /* 0x000000ffff027224 */ /* 0x000fe400078e0004 */
[----:B------:R-:W-:Y:S02]  /*0b00*/  IMAD.MOV.U32 R3, RZ, RZ, RZ ;  /* 0x000000ffff037224 */ /* 0x000fe400078e00ff */
[----:B0-----:R-:W-:Y:S01]  /*0b10*/  IMAD R0, R10, UR6, RZ ;  /* 0x000000060a007c24 */ /* 0x001fe2000f8e02ff */
[----:B------:R-:W-:Y:S01]  /*0b20*/  MOV R10, R14 ;  /* 0x0000000e000a7202 */ /* 0x000fe20000000f00 */
[----:B------:R-:W-:Y:S01]  /*0b30*/  IMAD.WIDE.U32 R2, R11, UR6, R2 ;  /* 0x000000060b027c25 */ /* 0x000fe2000f8e0002 */
[----:B------:R-:W-:-:S03]  /*0b40*/  R2UR UR6, R12 ;  /* 0x000000000c0672ca */ /* 0x000fc600000e0000 */
[----:B------:R-:W-:Y:S01]  /*0b50*/  IMAD R11, R11, UR7, R0 ;  /* 0x000000070b0b7c24 */ /* 0x000fe2000f8e0200 */
[----:B------:R-:W-:-:S04]  /*0b60*/  R2UR UR7, R13 ;  /* 0x000000000d0772ca */ /* 0x000fc800000e0000 */
[----:B------:R-:W-:Y:S01]  /*0b70*/  IADD3 R3, PT, PT, R3, R11, RZ ;  /* 0x0000000b03037210 */ /* 0x000fe20007ffe0ff */
[----:B------:R-:W-:-:S03]  /*0b80*/  IMAD.MOV.U32 R11, RZ, RZ, R15 ;  /* 0x000000ffff0b7224 */ /* 0x000fc600078e000f */
        /* <DEDUP_REMOVED lines=8> */
.L_x_37297:
[----:B------:R-:W-:Y:S05]  /*0c10*/  BSYNC.RECONVERGENT B0 ;  /* 0x0000000000007941 */ /* 0x000fea0003800200 */
.L_x_37296:
[----:B------:R-:W-:-:S04]  /*0c20*/  ISETP.NE.U32.AND P0, PT, R16, RZ, PT ;  /* 0x000000ff1000720c */ /* 0x000fc80003f05070 */
[----:B------:R-:W-:-:S13]  /*0c30*/  ISETP.NE.AND.EX P0, PT, R17, RZ, PT, P0 ;  /* 0x000000ff1100720c */ /* 0x000fda0003f05300 */
[----:B------:R-:W-:Y:S05]  /*0c40*/  @!P0 EXIT ;  /* 0x000000000000894d */ /* 0x000fea0003800000 */
[----:B------:R-:W-:Y:S01]  /*0c50*/  BSSY.RECONVERGENT B0, `(.L_x_37302) ;  /* 0x00000ce000007945 */ /* 0x000fe20003800200 */
.L_x_37311:
        /* <DEDUP_REMOVED lines=27> */
[----:B------:R-:W-:Y:S02]  /*0e10*/  HFMA2 R14, -RZ, RZ, 3.7421875, 0 ;  /* 0x437c0000ff0e7431 */ /* 0x000fe400000001ff */
[----:B------:R-:W-:Y:S01]  /*0e20*/  IMAD.MOV.U32 R15, RZ, RZ, 0x3bbb989d ;  /* 0x3bbb989dff0f7424 */ /* 0x000fe200078e00ff */
[----:B------:R-:W-:Y:S01]  /*0e30*/  ISETP.NE.AND P0, PT, R2, RZ, PT ;  /* 0x000000ff0200720c */ /* 0x000fe20003f05270 */
[----:B------:R-:W-:Y:S01]  /*0e40*/  BSSY.RECONVERGENT B1, `(.L_x_37303) ;  /* 0x0000026000017945 */ /* 0x000fe20003800200 */
[----:B--2---:R-:W-:Y:S01]  /*0e50*/  FMUL R2, R0, UR48 ;  /* 0x0000003000027c20 */ /* 0x004fe20008400000 */
[----:B0-----:R-:W-:-:S10]  /*0e60*/  IMAD.U32 R0, RZ, RZ, UR4 ;  /* 0x00000004ff007e24 */ /* 0x001fd4000f8e00ff */
        /* <DEDUP_REMOVED lines=16> */
[----:B------:R-:W-:Y:S01]  /*0f70*/  IMAD.SHL.U32 R0, R7, 0x800000, RZ ;  /* 0x0080000007007824 */ /* 0x000fe200078e00ff */
        /* <DEDUP_REMOVED lines=16> */
[----:B------:R-:W-:Y:S05]  /*1080*/  CALL.REL.NOINC `($__internal_629_$__cuda_sm3x_div_rn_noftz_f32_slowpath) ;  /* 0x0000000c00407944 */ /* 0x000fea0003c00000 */
[----:B------:R-:W-:-:S07]  /*1090*/  IMAD.MOV.U32 R6, RZ, RZ, R18 ;  /* 0x000000ffff067224 */ /* 0x000fce00078e0012 */
.L_x_37304:
[----:B------:R-:W-:Y:S05]  /*10a0*/  BSYNC.RECONVERGENT B1 ;  /* 0x0000000000017941 */ /* 0x000fea0003800200 */
.L_x_37303:
        /* <DEDUP_REMOVED lines=12> */
[----:B------:R-:W-:Y:S05]  /*1170*/  CALL.REL.NOINC `($__internal_629_$__cuda_sm3x_div_rn_noftz_f32_slowpath) ;  /* 0x0000000c00047944 */ /* 0x000fea0003c00000 */
[----:B------:R-:W-:-:S07]  /*1180*/  IMAD.MOV.U32 R7, RZ, RZ, R18 ;  /* 0x000000ffff077224 */ /* 0x000fce00078e0012 */
.L_x_37306:
[----:B------:R-:W-:Y:S05]  /*1190*/  BSYNC.RECONVERGENT B1 ;  /* 0x0000000000017941 */ /* 0x000fea0003800200 */
.L_x_37305:
[----:B------:R-:W-:Y:S01]  /*11a0*/  HFMA2 R17, -RZ, RZ, 0, 0 ;  /* 0x00000000ff117431 */ /* 0x000fe200000001ff */
[----:B------:R-:W-:Y:S01]  /*11b0*/  IADD3 R15, P0, PT, R8, R11, RZ ;  /* 0x0000000b080f7210 */ /* 0x000fe20007f1e0ff */
        /* <DEDUP_REMOVED lines=8> */
[----:B------:R-:W-:-:S04]  /*1240*/  IMAD.WIDE.U32 R2, R11, UR42, R16 ;  /* 0x0000002a0b027c25 */ /* 0x000fc8000f8e0010 */
[----:B------:R-:W-:Y:S02]  /*1250*/  IMAD R0, R10, UR44, RZ ;  /* 0x0000002c0a007c24 */ /* 0x000fe4000f8e02ff */
[----:B------:R-:W-:Y:S02]  /*1260*/  IMAD.IADD R11, R3, 0x1, R19 ;  /* 0x00000001030b7824 */ /* 0x000fe400078e0213 */
[----:B------:R-:W-:-:S03]  /*1270*/  IMAD.WIDE.U32 R16, R15, UR44, R16 ;  /* 0x0000002c0f107c25 */ /* 0x000fc6000f8e0010 */
[----:B------:R-:W-:Y:S01]  /*1280*/  LEA.HI R14, P0, R11, R2, RZ, 0x1 ;  /* 0x000000020b0e7211 */ /* 0x000fe200078108ff */
[----:B------:R-:W-:-:S04]  /*1290*/  IMAD R3, R15, UR45, R0 ;  /* 0x0000002d0f037c24 */ /* 0x000fc8000f8e0200 */
[----:B------:R-:W-:Y:S01]  /*12a0*/  IMAD.SHL.U32 R2, R14, 0x4, RZ ;  /* 0x000000040e027824 */ /* 0x000fe200078e00ff */
[----:B------:R-:W-:Y:S01]  /*12b0*/  IADD3 R3, PT, PT, R17, R3, RZ ;  /* 0x0000000311037210 */ /* 0x000fe20007ffe0ff */
[----:B------:R-:W-:-:S03]  /*12c0*/  IMAD.X R17, RZ, RZ, R11, P0 ;  /* 0x000000ffff117224 */ /* 0x000fc600000e060b */
[----:B------:R-:W-:Y:S02]  /*12d0*/  LEA.HI R11, P1, R3, R16, RZ, 0x1 ;  /* 0x00000010030b7211 */ /* 0x000fe400078308ff */
[----:B------:R-:W-:Y:S02]  /*12e0*/  LOP3.LUT R2, R2, 0xfffffff8, RZ, 0xc0, !PT ;  /* 0xfffffff802027812 */ /* 0x000fe400078ec0ff */
[----:B------:R-:W-:Y:S02]  /*12f0*/  LOP3.LUT R16, R11, 0xfffffffe, RZ, 0xc0, !PT ;  /* 0xfffffffe0b107812 */ /* 0x000fe400078ec0ff */
[----:B------:R-:W-:Y:S02]  /*1300*/  SHF.L.U64.HI R14, R14, 0x2, R17 ;  /* 0x000000020e0e7819 */ /* 0x000fe40000010211 */
[----:B------:R-:W-:Y:S02]  /*1310*/  IADD3 R2, P0, PT, R2, UR40, RZ ;  /* 0x0000002802027c10 */ /* 0x000fe4000ff1e0ff */
[----:B------:R-:W-:-:S02]  /*1320*/  IADD3.X R0, PT, PT, RZ, R3, RZ, P1, !PT ;  /* 0x00000003ff007210 */ /* 0x000fc40000ffe4ff */
[----:B------:R-:W-:Y:S02]  /*1330*/  IADD3 R16, P1, PT, R16, UR38, RZ ;  /* 0x0000002610107c10 */ /* 0x000fe4000ff3e0ff */
[----:B------:R-:W-:Y:S02]  /*1340*/  IADD3.X R3, PT, PT, R14, UR41, RZ, P0, !PT ;  /* 0x000000290e037c10 */ /* 0x000fe400087fe4ff */
[----:B------:R-:W-:-:S03]  /*1350*/  IADD3.X R17, PT, PT, R0, UR39, RZ, P1, !PT ;  /* 0x0000002700117c10 */ /* 0x000fc60008ffe4ff */
[----:B------:R0:W-:Y:S04]  /*1360*/  STG.E.64 desc[UR4][R2.64], R6 ;  /* 0x0000000602007986 */ /* 0x0001e8000c101b04 */
        /* <DEDUP_REMOVED lines=13> */
[----:B------:R-:W0:Y:S01]  /*1440*/  LDCU UR4, c[0x0][0x398] ;  /* 0x00007300ff0477ac */ /* 0x000e220008000800 */
[----:B------:R-:W-:Y:S02]  /*1450*/  HFMA2 R7, -RZ, RZ, 0.96630859375, -0.0022525787353515625 ;  /* 0x3bbb989dff077431 */ /* 0x000fe400000001ff */
        /* <DEDUP_REMOVED lines=39> */
[----:B------:R-:W-:-:S07]  /*16d0*/  IMAD.MOV.U32 R6, RZ, RZ, R18 ;  /* 0x000000ffff067224 */ /* 0x000fce00078e0012 */
.L_x_37308:
[----:B------:R-:W-:Y:S05]  /*16e0*/  BSYNC.RECONVERGENT B1 ;  /* 0x0000000000017941 */ /* 0x000fea0003800200 */
.L_x_37307:
        /* <DEDUP_REMOVED lines=12> */
[----:B------:R-:W-:Y:S05]  /*17b0*/  CALL.REL.NOINC `($__internal_629_$__cuda_sm3x_div_rn_noftz_f32_slowpath) ;  /* 0x0000000400747944 */ /* 0x000fea0003c00000 */
[----:B------:R-:W-:-:S07]  /*17c0*/  IMAD.MOV.U32 R7, RZ, RZ, R18 ;  /* 0x000000ffff077224 */ /* 0x000fce00078e0012 */
.L_x_37310:
[----:B------:R-:W-:Y:S05]  /*17d0*/  BSYNC.RECONVERGENT B1 ;  /* 0x0000000000017941 */ /* 0x000fea0003800200 */
.L_x_37309:
        /* <DEDUP_REMOVED lines=21> */
[----:B------:R-:W-:Y:S05]  /*1930*/  BSYNC.RECONVERGENT B0 ;  /* 0x0000000000007941 */ /* 0x000fea0003800200 */
.L_x_37302:
[----:B------:R-:W-:Y:S05]  /*1940*/  EXIT ;  /* 0x000000000000794d */ /* 0x000fea0003800000 */
        .weak           $__internal_628_$__cuda_sm20_div_u64
        .type           $__internal_628_$__cuda_sm20_div_u64,@function
        .size           $__internal_628_$__cuda_sm20_div_u64,($__internal_629_$__cuda_sm3x_div_rn_noftz_f32_slowpath - $__internal_628_$__cuda_sm20_div_u64)
$__internal_628_$__cuda_sm20_div_u64:
        /* <DEDUP_REMOVED lines=49> */
[----:B------:R-:W-:Y:S02]  /*1c60*/  IMAD.X R6, R12, 0x1, ~R9, P2 ;  /* 0x000000010c067824 */ /* 0x000fe400010e0e09 */
        /* <DEDUP_REMOVED lines=10> */
[----:B------:R-:W-:Y:S02]  /*1d10*/  ISETP.NE.U32.AND P1, PT, R8, RZ, PT ;  /* 0x000000ff0800720c */ /* 0x000fe40003f25070 */
[----:B------:R-:W-:Y:S01]  /*1d20*/  SEL R5, R5, R2, P0 ;  /* 0x0000000205057207 */ /* 0x000fe20000000000 */
[----:B------:R-:W-:Y:S01]  /*1d30*/  IMAD.MOV.U32 R2, RZ, RZ, R0 ;  /* 0x000000ffff027224 */ /* 0x000fe200078e0000 */
[----:B------:R-:W-:Y:S02]  /*1d40*/  ISETP.NE.AND.EX P1, PT, R9, RZ, PT, P1 ;  /* 0x000000ff0900720c */ /* 0x000fe40003f25310 */
[----:B------:R-:W-:Y:S02]  /*1d50*/  SEL R4, R4, R7, P0 ;  /* 0x0000000704047207 */ /* 0x000fe40000000000 */
[----:B------:R-:W-:Y:S02]  /*1d60*/  SEL R5, R5, 0xffffffff, P1 ;  /* 0xffffffff05057807 */ /* 0x000fe40000800000 */
[----:B------:R-:W-:Y:S01]  /*1d70*/  SEL R4, R4, 0xffffffff, P1 ;  /* 0xffffffff04047807 */ /* 0x000fe20000800000 */
[----:B------:R-:W-:Y:S06]  /*1d80*/  RET.REL.NODEC R2 `(_Z15SoftmaxWarpImplI24ElementwiseScaleMaskLoadIffbE11DirectStoreIffEfLi2ELi2ELi1ELi1ELb0EL9Algorithm0EEvT_T0_ll) ;  /* 0xffffffe0029c7950 */ /* 0x000fec0003c3ffff */
        .weak           $__internal_629_$__cuda_sm3x_div_rn_noftz_f32_slowpath
        .type           $__internal_629_$__cuda_sm3x_div_rn_noftz_f32_slowpath,@function
        .size           $__internal_629_$__cuda_sm3x_div_rn_noftz_f32_slowpath,(.L_x_38006 - $__internal_629_$__cuda_sm3x_div_rn_noftz_f32_slowpath)
$__internal_629_$__cuda_sm3x_div_rn_noftz_f32_slowpath:
        /* <DEDUP_REMOVED lines=34> */
.L_x_37313:
        /* <DEDUP_REMOVED lines=51> */
.L_x_37320:
[----:B------:R-:W-:-:S04]  /*22e0*/  LOP3.LUT R2, R2, 0x80000000, RZ, 0xc0, !PT ;  /* 0x8000000002027812 */ /* 0x000fc800078ec0ff */
[----:B------:R-:W-:Y:S01]  /*22f0*/  LOP3.LUT R2, R2, 0x7f800000, RZ, 0xfc, !PT ;  /* 0x7f80000002027812 */ /* 0x000fe200078efcff */
[----:B------:R-:W-:Y:S06]  /*2300*/  BRA `(.L_x_37321) ;  /* 0x0000000000047947 */ /* 0x000fec0003800000 */
.L_x_37319:
[----:B------:R-:W-:-:S07]  /*2310*/  IMAD R2, R25, 0x800000, R2 ;  /* 0x0080000019027824 */ /* 0x000fce00078e0202 */
.L_x_37321:
[----:B------:R-:W-:Y:S05]  /*2320*/  BSYNC.RECONVERGENT B3 ;  /* 0x0000000000037941 */ /* 0x000fea0003800200 */
.L_x_37318:
[----:B------:R-:W-:Y:S05]  /*2330*/  BRA `(.L_x_37322) ;  /* 0x0000000000207947 */ /* 0x000fea0003800000 */
.L_x_37317:
[----:B------:R-:W-:-:S04]  /*2340*/  LOP3.LUT R2, R3, 0x80000000, R2, 0x48, !PT ;  /* 0x8000000003027812 */ /* 0x000fc800078e4802 */
[----:B------:R-:W-:Y:S01]  /*2350*/  LOP3.LUT R2, R2, 0x7f800000, RZ, 0xfc, !PT ;  /* 0x7f80000002027812 */ /* 0x000fe200078efcff */
[----:B------:R-:W-:Y:S06]  /*2360*/  BRA `(.L_x_37322) ;  /* 0x0000000000147947 */ /* 0x000fec0003800000 */
.L_x_37316:
[----:B------:R-:W-:Y:S01]  /*2370*/  LOP3.LUT R2, R3, 0x80000000, R2, 0x48, !PT ;  /* 0x8000000003027812 */ /* 0x000fe200078e4802 */
[----:B------:R-:W-:Y:S06]  /*2380*/  BRA `(.L_x_37322) ;  /* 0x00000000000c7947 */ /* 0x000fec0003800000 */
.L_x_37315:
[----:B------:R-:W0:Y:S01]  /*2390*/  MUFU.RSQ R2, -QNAN ;  /* 0xffc0000000027908 */ /* 0x000e220000001400 */
[----:B------:R-:W-:Y:S05]  /*23a0*/  BRA `(.L_x_37322) ;  /* 0x0000000000047947 */ /* 0x000fea0003800000 */
.L_x_37314:
[----:B------:R-:W-:-:S07]  /*23b0*/  FADD.FTZ R2, R2, R3 ;  /* 0x0000000302027221 */ /* 0x000fce0000010000 */
.L_x_37322:
[----:B------:R-:W-:Y:S05]  /*23c0*/  BSYNC.RECONVERGENT B2 ;  /* 0x0000000000027941 */ /* 0x000fea0003800200 */
.L_x_37312:
[----:B------:R-:W-:Y:S01]  /*23d0*/  HFMA2 R3, -RZ, RZ, 0, 0 ;  /* 0x00000000ff037431 */ /* 0x000fe200000001ff */
[----:B0-----:R-:W-:Y:S01]  /*23e0*/  MOV R18, R2 ;  /* 0x0000000200127202 */ /* 0x001fe20000000f00 */
[----:B------:R-:W-:-:S04]  /*23f0*/  IMAD.MOV.U32 R2, RZ, RZ, R7 ;  /* 0x000000ffff027224 */ /* 0x000fc800078e0007 */
[----:B------:R-:W-:Y:S05]  /*2400*/  RET.REL.NODEC R2 `(_Z15SoftmaxWarpImplI24ElementwiseScaleMaskLoadIffbE11DirectStoreIffEfLi2ELi2ELi1ELi1ELb0EL9Algorithm0EEvT_T0_ll) ;  /* 0xffffffd802fc7950 */ /* 0x000fea0003c3ffff */
.L_x_37323:
        /* <DEDUP_REMOVED lines=15> */
.L_x_38006:


//--------------------- .text._Z15SoftmaxWarpImplI24ElementwiseScaleMaskLoadIffbE11DirectStoreIffEfLi2ELi2ELi1ELi2ELb1EL9Algorithm0EEvT_T0_ll --------------------------
	.section	.text._Z15SoftmaxWarpImplI24ElementwiseScaleMaskLoadIffbE11DirectStoreIffEfLi2ELi2ELi1ELi2ELb1EL9Algorithm0EEvT_T0_ll,"ax",@progbits
	.align	128
        .global         _Z15SoftmaxWarpImplI24ElementwiseScaleMaskLoadIffbE11DirectStoreIffEfLi2ELi2ELi1ELi2ELb1EL9Algorithm0EEvT_T0_ll
        .type           _Z15SoftmaxWarpImplI24ElementwiseScaleMaskLoadIffbE11DirectStoreIffEfLi2ELi2ELi1ELi2ELb1EL9Algorithm0EEvT_T0_ll,@function
        .size           _Z15SoftmaxWarpImplI24ElementwiseScaleMaskLoadIffbE11DirectStoreIffEfLi2ELi2ELi1ELi2ELb1EL9Algorithm0EEvT_T0_ll,(.L_x_38007 - _Z15SoftmaxWarpImplI24ElementwiseScaleMaskLoadIffbE11DirectStoreIffEfLi2ELi2ELi1ELi2ELb1EL9Algorithm0EEvT_T0_ll)
        .other          _Z15SoftmaxWarpImplI24ElementwiseScaleMaskLoadIffbE11DirectStoreIffEfLi2ELi2ELi1ELi2ELb1EL9Algorithm0EEvT_T0_ll,@"STO_CUDA_ENTRY STV_DEFAULT"
_Z15SoftmaxWarpImplI24ElementwiseScaleMaskLoadIffbE11DirectStoreIffEfLi2ELi2ELi1ELi2ELb1EL9Algorithm0EEvT_T0_ll:
.text._Z15SoftmaxWarpImplI24ElementwiseScaleMaskLoadIffbE11DirectStoreIffEfLi2ELi2ELi1ELi2ELb1EL9Algorithm0EEvT_T0_ll:
        /* <DEDUP_REMOVED lines=27> */
.L_x_37324:
        /* <DEDUP_REMOVED lines=15> */
[----:B------:R-:W-:-:S06]  /*02a0*/  IMAD.SHL.U32 R16, R16, 0x2, RZ ;  /* 0x0000000210107824 */ /* 0x000fcc00078e00ff */
[----:B------:R-:W2:Y:S08]  /*02b0*/  LDC.64 R8, c[0x0][0x390] ;  /* 0x0000e400ff087b82 */ /* 0x000eb00000000a00 */
[----:B------:R-:W3:Y:S01]  /*02c0*/  LDC.64 R6, c[0x0][0x3a8] ;  /* 0x0000ea00ff067b82 */ /* 0x000ee20000000a00 */
[----:B0-----:R-:W-:-:S07]  /*02d0*/  SHF.L.U32 R12, R12, 0x1, RZ ;  /* 0x000000010c0c7819 */ /* 0x001fce00000006ff */
.L_x_37342:
[----:B------:R-:W-:Y:S01]  /*02e0*/  ISETP.GE.U32.AND P0, PT, R12, UR44, PT ;  /* 0x0000002c0c007c0c */ /* 0x000fe2000bf06070 */
[----:B------:R-:W-:Y:S01]  /*02f0*/  BSSY.RECONVERGENT B1, `(.L_x_37326) ;  /* 0x0000025000017945 */ /* 0x000fe20003800200 */
[----:B0-----:R-:W-:Y:S02]  /*0300*/  HFMA2 R2, -RZ, RZ, 0.96630859375, -0.0022525787353515625 ;  /* 0x3bbb989dff027431 */ /* 0x001fe400000001ff */
[----:B------:R-:W-:Y:S01]  /*0310*/  IMAD.MOV.U32 R10, RZ, RZ, -0x800000 ;  /* 0xff800000ff0a7424 */ /* 0x000fe200078e00ff */
[----:B------:R-:W-:Y:S01]  /*0320*/  ISETP.GE.AND.EX P0, PT, RZ, UR45, PT, P0 ;  /* 0x0000002dff007c0c */ /* 0x000fe2000bf06300 */
[----:B------:R-:W-:Y:S01]  /*0330*/  IMAD.MOV.U32 R19, RZ, RZ, -0x800000 ;  /* 0xff800000ff137424 */ /* 0x000fe200078e00ff */
[----:B------:R-:W-:Y:S01]  /*0340*/  MOV R0, 0xff800000 ;  /* 0xff80000000007802 */ /* 0x000fe20000000f00 */
[----:B------:R-:W-:Y:S02]  /*0350*/  IMAD.MOV.U32 R18, RZ, RZ, -0x800000 ;  /* 0xff800000ff127424 */ /* 0x000fe400078e00ff */
[----:B------:R-:W-:-:S02]  /*0360*/  IMAD.MOV.U32 R3, RZ, RZ, -0x800000 ;  /* 0xff800000ff037424 */ /* 0x000fc400078e00ff */
[----:B------:R-:W-:-:S06]  /*0370*/  IMAD.MOV.U32 R11, RZ, RZ, -0x800000 ;  /* 0xff800000ff0b7424 */ /* 0x000fcc00078e00ff */
[----:B------:R-:W-:Y:S05]  /*0380*/  @P0 BRA `(.L_x_37327) ;  /* 0x00000000006c0947 */ /* 0x000fea0003800000 */
[----:B------:R-:W-:Y:S01]  /*0390*/  MOV R5, RZ ;  /* 0x000000ff00057202 */ /* 0x000fe20000000f00 */
[----:B------:R-:W-:Y:S01]  /*03a0*/  IMAD.MOV.U32 R4, RZ, RZ, R12 ;  /* 0x000000ffff047224 */ /* 0x000fe200078e000c */
[----:B-1----:R-:W-:Y:S01]  /*03b0*/  R2UR UR4, R14 ;  /* 0x000000000e0472ca */ /* 0x002fe200000e0000 */
[----:B------:R-:W-:Y:S01]  /*03c0*/  IMAD R20, R13, UR46, RZ ;  /* 0x0000002e0d147c24 */ /* 0x000fe2000f8e02ff */
        /* <DEDUP_REMOVED lines=23> */
.L_x_37327:
[----:B------:R-:W-:Y:S05]  /*0540*/  BSYNC.RECONVERGENT B1 ;  /* 0x0000000000017941 */ /* 0x000fea0003800200 */
.L_x_37326:
        /* <DEDUP_REMOVED lines=34> */
.L_x_37329:
[----:B------:R-:W-:Y:S05]  /*0770*/  BSYNC.RECONVERGENT B1 ;  /* 0x0000000000017941 */ /* 0x000fea0003800200 */
.L_x_37328:
        /* <DEDUP_REMOVED lines=11> */
[----:B------:R-:W-:Y:S01]  /*0830*/  SHF.L.U32 R20, R20, 0x17, RZ ;  /* 0x0000001714147819 */ /* 0x000fe200000006ff */
[----:B------:R-:W-:Y:S02]  /*0840*/  FFMA R10, R19, 1.4426950216293334961, -R10 ;  /* 0x3fb8aa3b130a7823 */ /* 0x000fe4000000080a */
[----:B------:R-:W-:Y:S02]  /*0850*/  FFMA R22, R11, 1.4426950216293334961, -R22 ;  /* 0x3fb8aa3b0b167823 */ /* 0x000fe40000000816 */
[----:B------:R-:W-:Y:S02]  /*0860*/  FFMA R19, R19, 1.925963033500011079e-08, R10 ;  /* 0x32a5706013137823 */ /* 0x000fe4000000000a */
[----:B------:R-:W-:Y:S01]  /*0870*/  FFMA R22, R11, 1.925963033500011079e-08, R22 ;  /* 0x32a570600b167823 */ /* 0x000fe20000000016 */
[C---:B------:R-:W-:Y:S01]  /*0880*/  FADD R11, -R3.reuse, R18 ;  /* 0x00000012030b7221 */ /* 0x040fe20000000100 */
[----:B------:R-:W-:-:S02]  /*0890*/  FADD R3, -R3, R0 ;  /* 0x0000000003037221 */ /* 0x000fc40000000100 */
[----:B------:R-:W0:Y:S01]  /*08a0*/  MUFU.EX2 R19, R19 ;  /* 0x0000001300137308 */ /* 0x000e220000000800 */
[-C--:B------:R-:W-:Y:S01]  /*08b0*/  FFMA.SAT R10, R11, R2.reuse, 0.5 ;  /* 0x3f0000000b0a7423 */ /* 0x080fe20000002002 */
[----:B------:R-:W-:-:S03]  /*08c0*/  FFMA.SAT R18, R3, R2, 0.5 ;  /* 0x3f00000003127423 */ /* 0x000fc60000002002 */
[-C--:B------:R-:W-:Y:S01]  /*08d0*/  FFMA.RM R10, R10, R5.reuse, 12582913 ;  /* 0x4b4000010a0a7423 */ /* 0x080fe20000004005 */
[----:B------:R-:W-:Y:S02]  /*08e0*/  FFMA.RM R18, R18, R5, 12582913 ;  /* 0x4b40000112127423 */ /* 0x000fe40000004005 */
[----:B------:R-:W4:Y:S01]  /*08f0*/  MUFU.EX2 R21, R22 ;  /* 0x0000001600157308 */ /* 0x000f220000000800 */
[----:B------:R-:W-:-:S04]  /*0900*/  FADD R2, R10, -12583039 ;  /* 0xcb40007f0a027421 */ /* 0x000fc80000000000 */
[----:B------:R-:W-:Y:S01]  /*0910*/  FFMA R2, R11, 1.4426950216293334961, -R2 ;  /* 0x3fb8aa3b0b027823 */ /* 0x000fe20000000802 */
[----:B0-----:R-:W-:-:S03]  /*0920*/  FMUL R4, R4, R19 ;  /* 0x0000001304047220 */ /* 0x001fc60000400000 */
[----:B------:R-:W-:Y:S01]  /*0930*/  FFMA R11, R11, 1.925963033500011079e-08, R2 ;  /* 0x32a570600b0b7823 */ /* 0x000fe20000000002 */
[----:B------:R-:W-:-:S03]  /*0940*/  FADD R19, RZ, R4 ;  /* 0x00000004ff137221 */ /* 0x000fc60000000000 */
[----:B------:R-:W0:Y:S01]  /*0950*/  MUFU.EX2 R2, R11 ;  /* 0x0000000b00027308 */ /* 0x000e220000000800 */
[----:B----4-:R-:W-:Y:S01]  /*0960*/  FMUL R0, R20, R21 ;  /* 0x0000001514007220 */ /* 0x010fe20000400000 */
[C---:B------:R-:W-:Y:S01]  /*0970*/  FADD R20, R18.reuse, -12583039 ;  /* 0xcb40007f12147421 */ /* 0x040fe20000000000 */
[----:B------:R-:W-:Y:S02]  /*0980*/  IMAD.SHL.U32 R18, R18, 0x800000, RZ ;  /* 0x0080000012127824 */ /* 0x000fe400078e00ff */
[----:B------:R-:W-:Y:S01]  /*0990*/  FADD R19, R19, R0 ;  /* 0x0000000013137221 */ /* 0x000fe20000000000 */
[----:B------:R-:W-:-:S03]  /*09a0*/  FFMA R20, R3, 1.4426950216293334961, -R20 ;  /* 0x3fb8aa3b03147823 */ /* 0x000fc60000000814 */
[----:B------:R-:W4:Y:S01]  /*09b0*/  MUFU.RCP R22, R19 ;  /* 0x0000001300167308 */ /* 0x000f220000001000 */
[----:B------:R-:W-:Y:S01]  /*09c0*/  FFMA R20, R3, 1.925963033500011079e-08, R20 ;  /* 0x32a5706003147823 */ /* 0x000fe20000000014 */
[----:B------:R-:W-:-:S04]  /*09d0*/  IMAD.SHL.U32 R3, R10, 0x800000, RZ ;  /* 0x008000000a037824 */ /* 0x000fc800078e00ff */
[----:B0-----:R-:W-:Y:S02]  /*09e0*/  FMUL R3, R3, R2 ;  /* 0x0000000203037220 */ /* 0x001fe40000400000 */
[----:B------:R-:W0:Y:S08]  /*09f0*/  MUFU.EX2 R5, R20 ;  /* 0x0000001400057308 */ /* 0x000e300000000800 */
[----:B------:R-:W5:Y:S01]  /*0a00*/  FCHK P1, R4, R19 ;  /* 0x0000001304007302 */ /* 0x000f620000020000 */
[----:B----4-:R-:W-:-:S04]  /*0a10*/  FFMA R21, -R19, R22, 1 ;  /* 0x3f80000013157423 */ /* 0x010fc80000000116 */
[----:B------:R-:W-:-:S04]  /*0a20*/  FFMA R21, R22, R21, R22 ;  /* 0x0000001516157223 */ /* 0x000fc80000000016 */
[----:B------:R-:W-:Y:S01]  /*0a30*/  FFMA R10, R4, R21, RZ ;  /* 0x00000015040a7223 */ /* 0x000fe200000000ff */
[----:B0-----:R-:W-:Y:S01]  /*0a40*/  FMUL R2, R18, R5 ;  /* 0x0000000512027220 */ /* 0x001fe20000400000 */
[----:B------:R-:W-:Y:S02]  /*0a50*/  FADD R5, RZ, R3 ;  /* 0x00000003ff057221 */ /* 0x000fe40000000000 */
[----:B------:R-:W-:Y:S02]  /*0a60*/  FFMA R11, -R19, R10, R4 ;  /* 0x0000000a130b7223 */ /* 0x000fe40000000104 */
[----:B------:R-:W-:Y:S02]  /*0a70*/  FADD R18, R5, R2 ;  /* 0x0000000205127221 */ /* 0x000fe40000000000 */
[----:B------:R-:W-:Y:S01]  /*0a80*/  FFMA R10, R21, R11, R10 ;  /* 0x0000000b150a7223 */ /* 0x000fe2000000000a */
[----:B-----5:R-:W-:Y:S06]  /*0a90*/  @!P1 BRA `(.L_x_37331) ;  /* 0x0000000000109947 */ /* 0x020fec0003800000 */
[----:B------:R-:W-:Y:S02]  /*0aa0*/  MOV R5, R19 ;  /* 0x0000001300057202 */ /* 0x000fe40000000f00 */
[----:B------:R-:W-:-:S07]  /*0ab0*/  MOV R21, 0xad0 ;  /* 0x00000ad000157802 */ /* 0x000fce0000000f00 */
[----:B-123--:R-:W-:Y:S05]  /*0ac0*/  CALL.REL.NOINC `($__internal_630_$__cuda_sm3x_div_rn_noftz_f32_slowpath) ;  /* 0x0000000400507944 */ /* 0x00efea0003c00000 */
[----:B------:R-:W-:-:S07]  /*0ad0*/  IMAD.MOV.U32 R10, RZ, RZ, R11 ;  /* 0x000000ffff0a7224 */ /* 0x000fce00078e000b */
.L_x_37331:
[----:B------:R-:W-:Y:S05]  /*0ae0*/  BSYNC.RECONVERGENT B1 ;  /* 0x0000000000017941 */ /* 0x000fea0003800200 */
.L_x_37330:
        /* <DEDUP_REMOVED lines=12> */
[----:B-123--:R-:W-:Y:S05]  /*0bb0*/  CALL.REL.NOINC `($__internal_630_$__cuda_sm3x_div_rn_noftz_f32_slowpath) ;  /* 0x0000000400147944 */ /* 0x00efea0003c00000 */
.L_x_37333:
[----:B------:R-:W-:Y:S05]  /*0bc0*/  BSYNC.RECONVERGENT B1 ;  /* 0x0000000000017941 */ /* 0x000fea0003800200 */
.L_x_37332:
        /* <DEDUP_REMOVED lines=18> */
[----:B------:R0:W-:Y:S04]  /*0cf0*/  STG.E.64 desc[UR4][R20.64], R10 ;  /* 0x0000000a14007986 */ /* 0x0001e8000c101b04 */
.L_x_37335:
[----:B------:R-:W-:Y:S05]  /*0d00*/  BSYNC.RECONVERGENT B1 ;  /* 0x0000000000017941 */ /* 0x000fea0003800200 */
.L_x_37334:
[----:B------:R-:W-:Y:S01]  /*0d10*/  BSSY.RECONVERGENT B1, `(.L_x_37336) ;  /* 0x0000008000017945 */ /* 0x000fe20003800200 */
[----:B0-----:R-:W-:-:S03]  /*0d20*/  FFMA R10, R0, R22, R19 ;  /* 0x00000016000a7223 */ /* 0x001fc60000000013 */
[----:B------:R-:W-:Y:S05]  /*0d30*/  @!P1 BRA `(.L_x_37337) ;  /* 0x0000000000149947 */ /* 0x000fea0003800000 */
[----:B------:R-:W-:Y:S01]  /*0d40*/  IMAD.MOV.U32 R4, RZ, RZ, R3 ;  /* 0x000000ffff047224 */ /* 0x000fe200078e0003 */
[----:B------:R-:W-:Y:S01]  /*0d50*/  MOV R21, 0xd80 ;  /* 0x00000d8000157802 */ /* 0x000fe20000000f00 */
[----:B------:R-:W-:-:S07]  /*0d60*/  IMAD.MOV.U32 R5, RZ, RZ, R18 ;  /* 0x000000ffff057224 */ /* 0x000fce00078e0012 */
[----:B--23--:R-:W-:Y:S05]  /*0d70*/  CALL.REL.NOINC `($__internal_630_$__cuda_sm3x_div_rn_noftz_f32_slowpath) ;  /* 0x0000000000a47944 */ /* 0x00cfea0003c00000 */
[----:B------:R-:W-:-:S07]  /*0d80*/  MOV R10, R11 ;  /* 0x0000000b000a7202 */ /* 0x000fce0000000f00 */
.L_x_37337:
[----:B------:R-:W-:Y:S05]  /*0d90*/  BSYNC.RECONVERGENT B1 ;  /* 0x0000000000017941 */ /* 0x000fea0003800200 */
.L_x_37336:
        /* <DEDUP_REMOVED lines=12> */
[----:B--23--:R-:W-:Y:S05]  /*0e60*/  CALL.REL.NOINC `($__internal_630_$__cuda_sm3x_div_rn_noftz_f32_slowpath) ;  /* 0x0000000000687944 */ /* 0x00cfea0003c00000 */
.L_x_37339:
[----:B------:R-:W-:Y:S05]  /*0e70*/  BSYNC.RECONVERGENT B1 ;  /* 0x0000000000017941 */ /* 0x000fea0003800200 */
.L_x_37338:
        /* <DEDUP_REMOVED lines=17> */
.L_x_37341:
[----:B------:R-:W-:Y:S05]  /*0f90*/  BSYNC.RECONVERGENT B1 ;  /* 0x0000000000017941 */ /* 0x000fea0003800200 */
.L_x_37340:
[----:B------:R-:W-:-:S04]  /*0fa0*/  IADD3 R17, P0, PT, R16, R17, RZ ;  /* 0x0000001110117210 */ /* 0x000fc80007f1e0ff */
[----:B------:R-:W-:Y:S02]  /*0fb0*/  LEA.HI.X.SX32 R13, R16, R13, 0x1, P0 ;  /* 0x0000000d100d7211 */ /* 0x000fe400000f0eff */
[----:B------:R-:W-:-:S04]  /*0fc0*/  ISETP.GE.U32.AND P0, PT, R17, UR48, PT ;  /* 0x0000003011007c0c */ /* 0x000fc8000bf06070 */
[----:B------:R-:W-:-:S13]  /*0fd0*/  ISETP.GE.AND.EX P0, PT, R13, UR49, PT, P0 ;  /* 0x000000310d007c0c */ /* 0x000fda000bf06300 */
[----:B------:R-:W-:Y:S05]  /*0fe0*/  @!P0 BRA `(.L_x_37342) ;  /* 0xfffffff000bc8947 */ /* 0x000fea000383ffff */
[----:B------:R-:W-:Y:S05]  /*0ff0*/  BSYNC.RECONVERGENT B0 ;  /* 0x0000000000007941 */ /* 0x000fea0003800200 */
.L_x_37325:
[----:B------:R-:W-:Y:S05]  /*1000*/  EXIT ;  /* 0x000000000000794d */ /* 0x000fea0003800000 */
        .weak           $__internal_630_$__cuda_sm3x_div_rn_noftz_f32_slowpath
        .type           $__internal_630_$__cuda_sm3x_div_rn_noftz_f32_slowpath,@function
        .size           $__internal_630_$__cuda_sm3x_div_rn_noftz_f32_slowpath,(.L_x_38007 - $__internal_630_$__cuda_sm3x_div_rn_noftz_f32_slowpath)
$__internal_630_$__cuda_sm3x_div_rn_noftz_f32_slowpath:
        /* <DEDUP_REMOVED lines=34> */
.L_x_37344:
        /* <DEDUP_REMOVED lines=51> */
.L_x_37351:
[----:B------:R-:W-:-:S04]  /*1560*/  LOP3.LUT R4, R4, 0x80000000, RZ, 0xc0, !PT ;  /* 0x8000000004047812 */ /* 0x000fc800078ec0ff */
[----:B------:R-:W-:Y:S01]  /*1570*/  LOP3.LUT R4, R4, 0x7f800000, RZ, 0xfc, !PT ;  /* 0x7f80000004047812 */ /* 0x000fe200078efcff */
[----:B------:R-:W-:Y:S06]  /*1580*/  BRA `(.L_x_37352) ;  /* 0x0000000000047947 */ /* 0x000fec0003800000 */
.L_x_37350:
[----:B------:R-:W-:-:S07]  /*1590*/  IMAD R4, R20, 0x800000, R4 ;  /* 0x0080000014047824 */ /* 0x000fce00078e0204 */
.L_x_37352:
[----:B------:R-:W-:Y:S05]  /*15a0*/  BSYNC.RECONVERGENT B3 ;  /* 0x0000000000037941 */ /* 0x000fea0003800200 */
.L_x_37349:
[----:B------:R-:W-:Y:S05]  /*15b0*/  BRA `(.L_x_37353) ;  /* 0x0000000000207947 */ /* 0x000fea0003800000 */
.L_x_37348:
[----:B------:R-:W-:-:S04]  /*15c0*/  LOP3.LUT R4, R5, 0x80000000, R4, 0x48, !PT ;  /* 0x8000000005047812 */ /* 0x000fc800078e4804 */
[----:B------:R-:W-:Y:S01]  /*15d0*/  LOP3.LUT R4, R4, 0x7f800000, RZ, 0xfc, !PT ;  /* 0x7f80000004047812 */ /* 0x000fe200078efcff */
[----:B------:R-:W-:Y:S06]  /*15e0*/  BRA `(.L_x_37353) ;  /* 0x0000000000147947 */ /* 0x000fec0003800000 */
.L_x_37347:
[----:B------:R-:W-:Y:S01]  /*15f0*/  LOP3.LUT R4, R5, 0x80000000, R4, 0x48, !PT ;  /* 0x8000000005047812 */ /* 0x000fe200078e4804 */
[----:B------:R-:W-:Y:S06]  /*1600*/  BRA `(.L_x_37353) ;  /* 0x00000000000c7947 */ /* 0x000fec0003800000 */
.L_x_37346:
[----:B------:R-:W0:Y:S01]  /*1610*/  MUFU.RSQ R4, -QNAN ;  /* 0xffc0000000047908 */ /* 0x000e220000001400 */
[----:B------:R-:W-:Y:S05]  /*1620*/  BRA `(.L_x_37353) ;  /* 0x0000000000047947 */ /* 0x000fea0003800000 */
.L_x_37345:
[----:B------:R-:W-:-:S07]  /*1630*/  FADD.FTZ R4, R4, R5 ;  /* 0x0000000504047221 */ /* 0x000fce0000010000 */
.L_x_37353:
[----:B------:R-:W-:Y:S05]  /*1640*/  BSYNC.RECONVERGENT B2 ;  /* 0x0000000000027941 */ /* 0x000fea0003800200 */
.L_x_37343:
[----:B------:R-:W-:Y:S01]  /*1650*/  HFMA2 R5, -RZ, RZ, 0, 0 ;  /* 0x00000000ff057431 */ /* 0x000fe200000001ff */
[----:B0-----:R-:W-:Y:S01]  /*1660*/  MOV R11, R4 ;  /* 0x00000004000b7202 */ /* 0x001fe20000000f00 */
[----:B------:R-:W-:-:S04]  /*1670*/  IMAD.MOV.U32 R4, RZ, RZ, R21 ;  /* 0x000000ffff047224 */ /* 0x000fc800078e0015 */
[----:B------:R-:W-:Y:S05]  /*1680*/  RET.REL.NODEC R4 `(_Z15SoftmaxWarpImplI24ElementwiseScaleMaskLoadIffbE11DirectStoreIffEfLi2ELi2ELi1ELi2ELb1EL9Algorithm0EEvT_T0_ll) ;  /* 0xffffffe8045c7950 */ /* 0x000fea0003c3ffff */
.L_x_37354:
        /* <DEDUP_REMOVED lines=15> */
.L_x_38007:


//--------------------- .text._Z15SoftmaxWarpImplI24ElementwiseScaleMaskLoadIffbE11DirectStoreIffEfLi2ELi2ELi1ELi2ELb0EL9Algorithm0EEvT_T0_ll --------------------------
	.section	.text._Z15SoftmaxWarpImplI24ElementwiseScaleMaskLoadIffbE11DirectStoreIffEfLi2ELi2ELi1ELi2ELb0EL9Algorithm0EEvT_T0_ll,"ax",@progbits
	.align	128
        .global         _Z15SoftmaxWarpImplI24ElementwiseScaleMaskLoadIffbE11DirectStoreIffEfLi2ELi2ELi1ELi2ELb0EL9Algorithm0EEvT_T0_ll
        .type           _Z15SoftmaxWarpImplI24ElementwiseScaleMaskLoadIffbE11DirectStoreIffEfLi2ELi2ELi1ELi2ELb0EL9Algorithm0EEvT_T0_ll,@function
        .size           _Z15SoftmaxWarpImplI24ElementwiseScaleMaskLoadIffbE11DirectStoreIffEfLi2ELi2ELi1ELi2ELb0EL9Algorithm0EEvT_T0_ll,(.L_x_38008 - _Z15SoftmaxWarpImplI24ElementwiseScaleMaskLoadIffbE11DirectStoreIffEfLi2ELi2ELi1ELi2ELb0EL9Algorithm0EEvT_T0_ll)
        .other          _Z15SoftmaxWarpImplI24ElementwiseScaleMaskLoadIffbE11DirectStoreIffEfLi2ELi2ELi1ELi2ELb0EL9Algorithm0EEvT_T0_ll,@"STO_CUDA_ENTRY STV_DEFAULT"
_Z15SoftmaxWarpImplI24ElementwiseScaleMaskLoadIffbE11DirectStoreIffEfLi2ELi2ELi1ELi2ELb0EL9Algorithm0EEvT_T0_ll:
.text._Z15SoftmaxWarpImplI24ElementwiseScaleMaskLoadIffbE11DirectStoreIffEfLi2ELi2ELi1ELi2ELb0EL9Algorithm0EEvT_T0_ll:
        /* <DEDUP_REMOVED lines=24> */
.L_x_37355:
        /* <DEDUP_REMOVED lines=14> */
[----:B------:R-:W-:Y:S01]  /*0260*/  IMAD.SHL.U32 R12, R12, 0x2, RZ ;  /* 0x000000020c0c7824 */ /* 0x000fe200078e00ff */
[----:B-1----:R-:W-:-:S07]  /*0270*/  SHF.L.U32 R16, R16, 0x1, RZ ;  /* 0x0000000110107819 */ /* 0x002fce00000006ff */
.L_x_37364:
[----:B------:R-:W1:Y:S01]  /*0280*/  LDC.64 R6, c[0x0][0x390] ;  /* 0x0000e400ff067b82 */ /* 0x000e620000000a00 */
[----:B------:R-:W-:Y:S01]  /*0290*/  IMAD.MOV.U32 R2, RZ, RZ, R16 ;  /* 0x000000ffff027224 */ /* 0x000fe200078e0010 */
[----:B--2---:R-:W-:Y:S01]  /*02a0*/  R2UR UR4, R14 ;  /* 0x000000000e0472ca */ /* 0x004fe200000e0000 */
[----:B------:R-:W-:Y:S01]  /*02b0*/  IMAD.MOV.U32 R3, RZ, RZ, RZ ;  /* 0x000000ffff037224 */ /* 0x000fe200078e00ff */
[----:B------:R-:W-:Y:S01]  /*02c0*/  R2UR UR5, R15 ;  /* 0x000000000f0572ca */ /* 0x000fe200000e0000 */
[-C--:B-1----:R-:W-:Y:S02]  /*02d0*/  IMAD R0, R17, R6.reuse, RZ ;  /* 0x0000000611007224 */ /* 0x082fe400078e02ff */
[----:B------:R-:W-:-:S04]  /*02e0*/  IMAD.WIDE.U32 R2, R13, R6, R2 ;  /* 0x000000060d027225 */ /* 0x000fc800078e0002 */
[----:B------:R-:W-:Y:S01]  /*02f0*/  IMAD R5, R13, R7, R0 ;  /* 0x000000070d057224 */ /* 0x000fe200078e0200 */
[----:B------:R-:W-:-:S03]  /*0300*/  IADD3 R4, P0, PT, R2, UR42, RZ ;  /* 0x0000002a02047c10 */ /* 0x000fc6000ff1e0ff */
[----:B------:R-:W-:-:S05]  /*0310*/  IMAD.IADD R9, R3, 0x1, R5 ;  /* 0x0000000103097824 */ /* 0x000fca00078e0205 */
[----:B------:R-:W-:-:S06]  /*0320*/  IADD3.X R5, PT, PT, R9, UR43, RZ, P0, !PT ;  /* 0x0000002b09057c10 */ /* 0x000fcc00087fe4ff */
[----:B------:R-:W2:Y:S01]  /*0330*/  LDG.E.U16 R5, desc[UR4][R4.64] ;  /* 0x0000000404057981 */ /* 0x000ea2000c1e1500 */
[----:B------:R-:W-:-:S04]  /*0340*/  IADD3 R11, P0, PT, R2, R6, RZ ;  /* 0x00000006020b7210 */ /* 0x000fc80007f1e0ff */
[----:B------:R-:W-:-:S04]  /*0350*/  IADD3.X R22, PT, PT, R9, R7, RZ, P0, !PT ;  /* 0x0000000709167210 */ /* 0x000fc800007fe4ff */
[----:B------:R-:W-:-:S04]  /*0360*/  LEA.HI R11, P0, R22, R11, RZ, 0x1 ;  /* 0x0000000b160b7211 */ /* 0x000fc800078108ff */
[----:B------:R-:W-:Y:S01]  /*0370*/  LOP3.LUT R6, R11, 0xfffffffe, RZ, 0xc0, !PT ;  /* 0xfffffffe0b067812 */ /* 0x000fe200078ec0ff */
[----:B------:R-:W-:-:S03]  /*0380*/  IMAD.X R22, RZ, RZ, R22, P0 ;  /* 0x000000ffff167224 */ /* 0x000fc600000e0616 */
[----:B------:R-:W-:-:S04]  /*0390*/  IADD3 R6, P0, PT, R6, UR42, RZ ;  /* 0x0000002a06067c10 */ /* 0x000fc8000ff1e0ff */
[----:B------:R-:W-:-:S05]  /*03a0*/  IADD3.X R7, PT, PT, R22, UR43, RZ, P0, !PT ;  /* 0x0000002b16077c10 */ /* 0x000fca00087fe4ff */
[----:B------:R-:W3:Y:S01]  /*03b0*/  LDG.E.U16 R0, desc[UR4][R6.64] ;  /* 0x0000000406007981 */ /* 0x000ee2000c1e1500 */
[----:B------:R-:W-:-:S04]  /*03c0*/  LEA R8, P0, R2, UR40, 0x2 ;  /* 0x0000002802087c11 */ /* 0x000fc8000f8010ff */
[----:B------:R-:W-:-:S05]  /*03d0*/  LEA.HI.X R9, R2, UR41, R9, 0x2, P0 ;  /* 0x0000002902097c11 */ /* 0x000fca00080f1409 */
[----:B------:R-:W4:Y:S01]  /*03e0*/  LDG.E R18, desc[UR4][R8.64] ;  /* 0x0000000408127981 */ /* 0x000f22000c1e1900 */
[----:B------:R-:W-:-:S05]  /*03f0*/  IMAD.SHL.U32 R10, R11, 0x4, RZ ;  /* 0x000000040b0a7824 */ /* 0x000fca00078e00ff */
[----:B------:R-:W-:-:S04]  /*0400*/  LOP3.LUT R10, R10, 0xfffffff8, RZ, 0xc0, !PT ;  /* 0xfffffff80a0a7812 */ /* 0x000fc800078ec0ff */
[----:B------:R-:W-:Y:S02]  /*0410*/  IADD3 R10, P2, PT, R10, UR40, RZ ;  /* 0x000000280a0a7c10 */ /* 0x000fe4000ff5e0ff */
[----:B--2---:R-:W-:-:S04]  /*0420*/  PRMT R3, R5, 0x7771, RZ ;  /* 0x0000777105037816 */ /* 0x004fc800000000ff */
[----:B------:R-:W-:-:S13]  /*0430*/  ISETP.NE.AND P1, PT, R3, RZ, PT ;  /* 0x000000ff0300720c */ /* 0x000fda0003f25270 */
[----:B------:R-:W-:Y:S02]  /*0440*/  @P1 R2UR UR6, R14 ;  /* 0x000000000e0612ca */ /* 0x000fe400000e0000 */
[----:B------:R-:W-:Y:S02]  /*0450*/  @P1 R2UR UR7, R15 ;  /* 0x000000000f0712ca */ /* 0x000fe400000e0000 */
[----:B---3--:R-:W-:-:S11]  /*0460*/  PRMT R2, R0, 0x7771, RZ ;  /* 0x0000777100027816 */ /* 0x008fd600000000ff */
[----:B------:R1:W2:Y:S01]  /*0470*/  @P1 LDG.E R20, desc[UR6][R8.64+0x4] ;  /* 0x0000040608141981 */ /* 0x0002a2000c1e1900 */
[----:B------:R-:W-:Y:S02]  /*0480*/  ISETP.NE.AND P0, PT, R2, RZ, PT ;  /* 0x000000ff0200720c */ /* 0x000fe40003f05270 */
[----:B------:R-:W-:-:S11]  /*0490*/  SHF.L.U64.HI R2, R11, 0x2, R22 ;  /* 0x000000020b027819 */ /* 0x000fd60000010216 */
[----:B------:R-:W-:Y:S02]  /*04a0*/  @P0 R2UR UR6, R14 ;  /* 0x000000000e0602ca */ /* 0x000fe400000e0000 */
[----:B------:R-:W-:Y:S02]  /*04b0*/  @P0 R2UR UR7, R15 ;  /* 0x000000000f0702ca */ /* 0x000fe400000e0000 */
[----:B------:R-:W-:Y:S02]  /*04c0*/  IADD3.X R11, PT, PT, R2, UR41, RZ, P2, !PT ;  /* 0x00000029020b7c10 */ /* 0x000fe400097fe4ff */
[----:B------:R-:W4:Y:S03]  /*04d0*/  LDC.64 R2, c[0x0][0x398] ;  /* 0x0000e600ff027b82 */ /* 0x000f260000000a00 */
[----:B------:R-:W3:Y:S06]  /*04e0*/  LDG.E R8, desc[UR4][R10.64] ;  /* 0x000000040a087981 */ /* 0x000eec000c1e1900 */
[----:B------:R5:W3:Y:S01]  /*04f0*/  @P0 LDG.E R4, desc[UR6][R10.64+0x4] ;  /* 0x000004060a040981 */ /* 0x000ae2000c1e1900 */
[----:B------:R-:W1:Y:S01]  /*0500*/  LDCU UR4, c[0x0][0x398] ;  /* 0x00007300ff0477ac */ /* 0x000e620008000800 */
[----:B------:R-:W-:-:S04]  /*0510*/  PRMT R5, R5, 0x7770, RZ ;  /* 0x0000777005057816 */ /* 0x000fc800000000ff */
[----:B------:R-:W-:Y:S01]  /*0520*/  ISETP.NE.AND P2, PT, R5, RZ, PT ;  /* 0x000000ff0500720c */ /* 0x000fe20003f45270 */
[----:B----4-:R-:W-:Y:S01]  /*0530*/  FMUL R7, R18, R3 ;  /* 0x0000000312077220 */ /* 0x010fe20000400000 */
[----:B-1----:R-:W-:-:S04]  /*0540*/  MOV R9, UR4 ;  /* 0x0000000400097c02 */ /* 0x002fc80008000f00 */
[----:B------:R-:W-:Y:S01]  /*0550*/  FSEL R7, R7, R2, P2 ;  /* 0x0000000207077208 */ /* 0x000fe20001000000 */
[----:B------:R-:W-:Y:S02]  /*0560*/  IMAD.MOV.U32 R6, RZ, RZ, 0x3bbb989d ;  /* 0x3bbb989dff067424 */ /* 0x000fe400078e00ff */
[----:B------:R-:W-:Y:S01]  /*0570*/  IMAD.MOV.U32 R5, RZ, RZ, 0x437c0000 ;  /* 0x437c0000ff057424 */ /* 0x000fe200078e00ff */
[----:B------:R-:W-:Y:S01]  /*0580*/  PRMT R0, R0, 0x7770, RZ ;  /* 0x0000777000007816 */ /* 0x000fe200000000ff */
[----:B------:R-:W-:Y:S01]  /*0590*/  BSSY.RECONVERGENT B0, `(.L_x_37356) ;  /* 0x000003c000007945 */ /* 0x000fe20003800200 */
[----:B--2---:R-:W-:-:S05]  /*05a0*/  @P1 FMUL R9, R20, R3 ;  /* 0x0000000314091220 */ /* 0x004fca0000400000 */
[----:B------:R-:W-:-:S05]  /*05b0*/  FMNMX3 R18, R7, -INF , R9, !PT ;  /* 0xff80000007127876 */ /* 0x000fca0007800009 */
[----:B-----5:R-:W-:Y:S01]  /*05c0*/  FADD R11, R7, -R18 ;  /* 0x80000012070b7221 */ /* 0x020fe20000000000 */
[----:B------:R-:W-:-:S03]  /*05d0*/  FADD R9, -R18, R9 ;  /* 0x0000000912097221 */ /* 0x000fc60000000100 */
[-C--:B------:R-:W-:Y:S01]  /*05e0*/  FFMA.SAT R10, R11, R6.reuse, 0.5 ;  /* 0x3f0000000b0a7423 */ /* 0x080fe20000002006 */
[----:B------:R-:W-:-:S03]  /*05f0*/  FFMA.SAT R18, R9, R6, 0.5 ;  /* 0x3f00000009127423 */ /* 0x000fc60000002006 */
[-C--:B------:R-:W-:Y:S01]  /*0600*/  FFMA.RM R7, R10, R5.reuse, 12582913 ;  /* 0x4b4000010a077423 */ /* 0x080fe20000004005 */
[----:B------:R-:W-:Y:S01]  /*0610*/  FFMA.RM R18, R18, R5, 12582913 ;  /* 0x4b40000112127423 */ /* 0x000fe20000004005 */
[----:B------:R-:W-:Y:S02]  /*0620*/  ISETP.NE.AND P1, PT, R0, RZ, PT ;  /* 0x000000ff0000720c */ /* 0x000fe40003f25270 */
[----:B------:R-:W-:Y:S01]  /*0630*/  FADD R10, R7, -12583039 ;  /* 0xcb40007f070a7421 */ /* 0x000fe20000000000 */
[----:B------:R-:W-:-:S03]  /*0640*/  FADD R0, R18, -12583039 ;  /* 0xcb40007f12007421 */ /* 0x000fc60000000000 */
[----:B------:R-:W-:Y:S01]  /*0650*/  FFMA R10, R11, 1.4426950216293334961, -R10 ;  /* 0x3fb8aa3b0b0a7823 */ /* 0x000fe2000000080a */
[----:B------:R-:W-:-:S03]  /*0660*/  FFMA R0, R9, 1.4426950216293334961, -R0 ;  /* 0x3fb8aa3b09007823 */ /* 0x000fc60000000800 */
[----:B------:R-:W-:Y:S01]  /*0670*/  FFMA R10, R11, 1.925963033500011079e-08, R10 ;  /* 0x32a570600b0a7823 */ /* 0x000fe2000000000a */
[----:B------:R-:W-:Y:S01]  /*0680*/  FFMA R20, R9, 1.925963033500011079e-08, R0 ;  /* 0x32a5706009147823 */ /* 0x000fe20000000000 */
[----:B------:R-:W-:Y:S01]  /*0690*/  MOV R11, UR4 ;  /* 0x00000004000b7c02 */ /* 0x000fe20008000f00 */
[-C--:B---3--:R-:W-:Y:S01]  /*06a0*/  @P0 FMUL R11, R4, R3.reuse ;  /* 0x00000003040b0220 */ /* 0x088fe20000400000 */
[----:B------:R-:W1:Y:S01]  /*06b0*/  MUFU.EX2 R19, R10 ;  /* 0x0000000a00137308 */ /* 0x000e620000000800 */
[----:B------:R-:W-:-:S05]  /*06c0*/  @P1 FMUL R2, R8, R3 ;  /* 0x0000000308021220 */ /* 0x000fca0000400000 */
[C-C-:B------:R-:W-:Y:S02]  /*06d0*/  FMNMX3 R0, R2.reuse, -INF , R11.reuse, !PT ;  /* 0xff80000002007876 */ /* 0x140fe4000780000b */
[----:B------:R-:W2:Y:S01]  /*06e0*/  MUFU.EX2 R20, R20 ;  /* 0x0000001400147308 */ /* 0x000ea20000000800 */
[----:B------:R-:W-:Y:S02]  /*06f0*/  IMAD.SHL.U32 R4, R7, 0x800000, RZ ;  /* 0x0080000007047824 */ /* 0x000fe400078e00ff */
[----:B------:R-:W-:Y:S01]  /*0700*/  FADD R9, R2, -R0 ;  /* 0x8000000002097221 */ /* 0x000fe20000000000 */
[----:B------:R-:W-:Y:S01]  /*0710*/  FADD R11, -R0, R11 ;  /* 0x0000000b000b7221 */ /* 0x000fe20000000100 */
[----:B------:R-:W-:Y:S02]  /*0720*/  IMAD.SHL.U32 R3, R18, 0x800000, RZ ;  /* 0x0080000012037824 */ /* 0x000fe400078e00ff */
[-C--:B------:R-:W-:Y:S01]  /*0730*/  FFMA.SAT R2, R9, R6.reuse, 0.5 ;  /* 0x3f00000009027423 */ /* 0x080fe20000002006 */
[----:B-1----:R-:W-:Y:S01]  /*0740*/  FMUL R4, R4, R19 ;  /* 0x0000001304047220 */ /* 0x002fe20000400000 */
[----:B------:R-:W-:-:S02]  /*0750*/  FFMA.SAT R6, R11, R6, 0.5 ;  /* 0x3f0000000b067423 */ /* 0x000fc40000002006 */
[-C--:B------:R-:W-:Y:S01]  /*0760*/  FFMA.RM R2, R2, R5.reuse, 12582913 ;  /* 0x4b40000102027423 */ /* 0x080fe20000004005 */
[----:B------:R-:W-:Y:S01]  /*0770*/  FADD R8, RZ, R4 ;  /* 0x00000004ff087221 */ /* 0x000fe20000000000 */
[----:B------:R-:W-:Y:S02]  /*0780*/  FFMA.RM R6, R6, R5, 12582913 ;  /* 0x4b40000106067423 */ /* 0x000fe40000004005 */
[----:B------:R-:W-:Y:S01]  /*0790*/  FADD R0, R2, -12583039 ;  /* 0xcb40007f02007421 */ /* 0x000fe20000000000 */
[----:B--2---:R-:W-:Y:S01]  /*07a0*/  FMUL R3, R3, R20 ;  /* 0x0000001403037220 */ /* 0x004fe20000400000 */
[----:B------:R-:W-:Y:S02]  /*07b0*/  FADD R10, R6, -12583039 ;  /* 0xcb40007f060a7421 */ /* 0x000fe40000000000 */
[----:B------:R-:W-:Y:S01]  /*07c0*/  FFMA R0, R9, 1.4426950216293334961, -R0 ;  /* 0x3fb8aa3b09007823 */ /* 0x000fe20000000800 */
[----:B------:R-:W-:Y:S01]  /*07d0*/  FADD R8, R8, R3 ;  /* 0x0000000308087221 */ /* 0x000fe20000000000 */
[----:B------:R-:W-:-:S02]  /*07e0*/  FFMA R10, R11, 1.4426950216293334961, -R10 ;  /* 0x3fb8aa3b0b0a7823 */ /* 0x000fc4000000080a */
[----:B------:R-:W-:Y:S01]  /*07f0*/  FFMA R9, R9, 1.925963033500011079e-08, R0 ;  /* 0x32a5706009097823 */ /* 0x000fe20000000000 */
[----:B------:R-:W1:Y:S01]  /*0800*/  MUFU.RCP R7, R8 ;  /* 0x0000000800077308 */ /* 0x000e620000001000 */
[----:B------:R-:W-:-:S07]  /*0810*/  FFMA R10, R11, 1.925963033500011079e-08, R10 ;  /* 0x32a570600b0a7823 */ /* 0x000fce000000000a */
[----:B------:R-:W2:Y:S08]  /*0820*/  MUFU.EX2 R9, R9 ;  /* 0x0000000900097308 */ /* 0x000eb00000000800 */
[----:B------:R-:W3:Y:S01]  /*0830*/  MUFU.EX2 R5, R10 ;  /* 0x0000000a00057308 */ /* 0x000ee20000000800 */
[----:B-1----:R-:W-:Y:S01]  /*0840*/  FFMA R0, -R8, R7, 1 ;  /* 0x3f80000008007423 */ /* 0x002fe20000000107 */
[----:B------:R-:W-:-:S06]  /*0850*/  SHF.L.U32 R2, R2, 0x17, RZ ;  /* 0x0000001702027819 */ /* 0x000fcc00000006ff */
[----:B------:R-:W1:Y:S01]  /*0860*/  FCHK P0, R4, R8 ;  /* 0x0000000804007302 */ /* 0x000e620000000000 */
[----:B------:R-:W-:Y:S01]  /*0870*/  FFMA R7, R7, R0, R7 ;  /* 0x0000000007077223 */ /* 0x000fe20000000007 */
[----:B------:R-:W-:Y:S02]  /*0880*/  IMAD.SHL.U32 R0, R6, 0x800000, RZ ;  /* 0x0080000006007824 */ /* 0x000fe400078e00ff */
[----:B--2---:R-:W-:Y:S01]  /*0890*/  FMUL R2, R2, R9 ;  /* 0x0000000902027220 */ /* 0x004fe20000400000 */
[----:B------:R-:W-:-:S03]  /*08a0*/  FFMA R6, R4, R7, RZ ;  /* 0x0000000704067223 */ /* 0x000fc600000000ff */
[----:B------:R-:W-:Y:S01]  /*08b0*/  FADD R19, RZ, R2 ;  /* 0x00000002ff137221 */ /* 0x000fe20000000000 */
[----:B---3--:R-:W-:Y:S01]  /*08c0*/  FMUL R0, R0, R5 ;  /* 0x0000000500007220 */ /* 0x008fe20000400000 */
[----:B------:R-:W-:-:S03]  /*08d0*/  FFMA R5, -R8, R6, R4 ;  /* 0x0000000608057223 */ /* 0x000fc60000000104 */
[----:B------:R-:W-:Y:S01]  /*08e0*/  FADD R19, R19, R0 ;  /* 0x0000000013137221 */ /* 0x000fe20000000000 */
[----:B------:R-:W-:Y:S01]  /*08f0*/  FFMA R6, R7, R5, R6 ;  /* 0x0000000507067223 */ /* 0x000fe20000000006 */
[----:B-1----:R-:W-:Y:S06]  /*0900*/  @!P0 BRA `(.L_x_37357) ;  /* 0x0000000000108947 */ /* 0x002fec0003800000 */
[----:B------:R-:W-:Y:S01]  /*0910*/  IMAD.MOV.U32 R5, RZ, RZ, R8 ;  /* 0x000000ffff057224 */ /* 0x000fe200078e0008 */
[----:B------:R-:W-:-:S07]  /*0920*/  MOV R7, 0x940 ;  /* 0x0000094000077802 */ /* 0x000fce0000000f00 */
[----:B0-----:R-:W-:Y:S05]  /*0930*/  CALL.REL.NOINC `($__internal_631_$__cuda_sm3x_div_rn_noftz_f32_slowpath) ;  /* 0x00000004002c7944 */ /* 0x001fea0003c00000 */
[----:B------:R-:W-:-:S07]  /*0940*/  MOV R6, R11 ;  /* 0x0000000b00067202 */ /* 0x000fce0000000f00 */
.L_x_37357:
[----:B------:R-:W-:Y:S05]  /*0950*/  BSYNC.RECONVERGENT B0 ;  /* 0x0000000000007941 */ /* 0x000fea0003800200 */
.L_x_37356:
        /* <DEDUP_REMOVED lines=12> */
[----:B0-----:R-:W-:Y:S05]  /*0a20*/  CALL.REL.NOINC `($__internal_631_$__cuda_sm3x_div_rn_noftz_f32_slowpath) ;  /* 0x0000000000f07944 */ /* 0x001fea0003c00000 */
[----:B------:R-:W-:-:S07]  /*0a30*/  MOV R7, R11 ;  /* 0x0000000b00077202 */ /* 0x000fce0000000f00 */
.L_x_37359:
[----:B------:R-:W-:Y:S05]  /*0a40*/  BSYNC.RECONVERGENT B0 ;  /* 0x0000000000007941 */ /* 0x000fea0003800200 */
.L_x_37358:
[----:B------:R-:W-:Y:S01]  /*0a50*/  IMAD.MOV.U32 R4, RZ, RZ, R16 ;  /* 0x000000ffff047224 */ /* 0x000fe200078e0010 */
[----:B------:R-:W1:Y:S01]  /*0a60*/  MUFU.RCP R10, R19 ;  /* 0x00000013000a7308 */ /* 0x000e620000001000 */
        /* <DEDUP_REMOVED lines=9> */
[----:B-1----:R-:W-:-:S03]  /*0b00*/  FFMA R11, -R19, R10, 1 ;  /* 0x3f800000130b7423 */ /* 0x002fc6000000010a */
[----:B------:R-:W-:Y:S01]  /*0b10*/  LEA.HI.X R5, R8, UR37, R3, 0x2, P0 ;  /* 0x0000002508057c11 */ /* 0x000fe200080f1403 */
[----:B------:R-:W-:-:S03]  /*0b20*/  FFMA R11, R10, R11, R10 ;  /* 0x0000000b0a0b7223 */ /* 0x000fc6000000000a */
[----:B------:R-:W1:Y:S01]  /*0b30*/  FCHK P0, R2, R19 ;  /* 0x0000001302007302 */ /* 0x000e620000000000 */
[----:B------:R2:W-:Y:S01]  /*0b40*/  STG.E.64 desc[UR4][R4.64], R6 ;  /* 0x0000000604007986 */ /* 0x0005e2000c101b04 */
[----:B------:R-:W-:-:S04]  /*0b50*/  FFMA R10, R2, R11, RZ ;  /* 0x0000000b020a7223 */ /* 0x000fc800000000ff */
[----:B------:R-:W-:-:S04]  /*0b60*/  FFMA R18, -R19, R10, R2 ;  /* 0x0000000a13127223 */ /* 0x000fc80000000102 */
[----:B------:R-:W-:Y:S01]  /*0b70*/  FFMA R10, R11, R18, R10 ;  /* 0x000000120b0a7223 */ /* 0x000fe2000000000a */
[----:B-12---:R-:W-:Y:S06]  /*0b80*/  @!P0 BRA `(.L_x_37361) ;  /* 0x0000000000148947 */ /* 0x006fec0003800000 */
[----:B------:R-:W-:Y:S01]  /*0b90*/  IMAD.MOV.U32 R4, RZ, RZ, R2 ;  /* 0x000000ffff047224 */ /* 0x000fe200078e0002 */
[----:B------:R-:W-:Y:S01]  /*0ba0*/  MOV R7, 0xbd0 ;  /* 0x00000bd000077802 */ /* 0x000fe20000000f00 */
[----:B------:R-:W-:-:S07]  /*0bb0*/  IMAD.MOV.U32 R5, RZ, RZ, R19 ;  /* 0x000000ffff057224 */ /* 0x000fce00078e0013 */
[----:B0-----:R-:W-:Y:S05]  /*0bc0*/  CALL.REL.NOINC `($__internal_631_$__cuda_sm3x_div_rn_noftz_f32_slowpath) ;  /* 0x0000000000887944 */ /* 0x001fea0003c00000 */
[----:B------:R-:W-:-:S07]  /*0bd0*/  MOV R10, R11 ;  /* 0x0000000b000a7202 */ /* 0x000fce0000000f00 */
.L_x_37361:
[----:B------:R-:W-:Y:S05]  /*0be0*/  BSYNC.RECONVERGENT B0 ;  /* 0x0000000000007941 */ /* 0x000fea0003800200 */
.L_x_37360:
        /* <DEDUP_REMOVED lines=13> */
.L_x_37363:
[----:B------:R-:W-:Y:S05]  /*0cc0*/  BSYNC.RECONVERGENT B0 ;  /* 0x0000000000007941 */ /* 0x000fea0003800200 */
.L_x_37362:
        /* <DEDUP_REMOVED lines=18> */
        .weak           $__internal_631_$__cuda_sm3x_div_rn_noftz_f32_slowpath
        .type           $__internal_631_$__cuda_sm3x_div_rn_noftz_f32_slowpath,@function
        .size           $__internal_631_$__cuda_sm3x_div_rn_noftz_f32_slowpath,(.L_x_38008 - $__internal_631_$__cuda_sm3x_div_rn_noftz_f32_slowpath)
$__internal_631_$__cuda_sm3x_div_rn_noftz_f32_slowpath:
        /* <DEDUP_REMOVED lines=34> */
.L_x_37366:
        /* <DEDUP_REMOVED lines=51> */
.L_x_37373:
[----:B------:R-:W-:-:S04]  /*1340*/  LOP3.LUT R4, R4, 0x80000000, RZ, 0xc0, !PT ;  /* 0x8000000004047812 */ /* 0x000fc800078ec0ff */
[----:B------:R-:W-:Y:S01]  /*1350*/  LOP3.LUT R4, R4, 0x7f800000, RZ, 0xfc, !PT ;  /* 0x7f80000004047812 */ /* 0x000fe200078efcff */
[----:B------:R-:W-:Y:S06]  /*1360*/  BRA `(.L_x_37374) ;  /* 0x0000000000047947 */ /* 0x000fec0003800000 */
.L_x_37372:
[----:B------:R-:W-:-:S07]  /*1370*/  IMAD R4, R23, 0x800000, R4 ;  /* 0x0080000017047824 */ /* 0x000fce00078e0204 */
.L_x_37374:
[----:B------:R-:W-:Y:S05]  /*1380*/  BSYNC.RECONVERGENT B2 ;  /* 0x0000000000027941 */ /* 0x000fea0003800200 */
.L_x_37371:
[----:B------:R-:W-:Y:S05]  /*1390*/  BRA `(.L_x_37375) ;  /* 0x0000000000207947 */ /* 0x000fea0003800000 */
.L_x_37370:
[----:B------:R-:W-:-:S04]  /*13a0*/  LOP3.LUT R4, R5, 0x80000000, R4, 0x48, !PT ;  /* 0x8000000005047812 */ /* 0x000fc800078e4804 */
[----:B------:R-:W-:Y:S01]  /*13b0*/  LOP3.LUT R4, R4, 0x7f800000, RZ, 0xfc, !PT ;  /* 0x7f80000004047812 */ /* 0x000fe200078efcff */
[----:B------:R-:W-:Y:S06]  /*13c0*/  BRA `(.L_x_37375) ;  /* 0x0000000000147947 */ /* 0x000fec0003800000 */
.L_x_37369:
[----:B------:R-:W-:Y:S01]  /*13d0*/  LOP3.LUT R4, R5, 0x80000000, R4, 0x48, !PT ;  /* 0x8000000005047812 */ /* 0x000fe200078e4804 */
[----:B------:R-:W-:Y:S06]  /*13e0*/  BRA `(.L_x_37375) ;  /* 0x00000000000c7947 */ /* 0x000fec0003800000 */
.L_x_37368:
[----:B------:R-:W0:Y:S01]  /*13f0*/  MUFU.RSQ R4, -QNAN ;  /* 0xffc0000000047908 */ /* 0x000e220000001400 */
[----:B------:R-:W-:Y:S05]  /*1400*/  BRA `(.L_x_37375) ;  /* 0x0000000000047947 */ /* 0x000fea0003800000 */
.L_x_37367:
[----:B------:R-:W-:-:S07]  /*1410*/  FADD.FTZ R4, R4, R5 ;  /* 0x0000000504047221 */ /* 0x000fce0000010000 */
.L_x_37375:
[----:B------:R-:W-:Y:S05]  /*1420*/  BSYNC.RECONVERGENT B1 ;  /* 0x0000000000017941 */ /* 0x000fea0003800200 */
.L_x_37365:
[----:B0-----:R-:W-:Y:S01]  /*1430*/  IMAD.MOV.U32 R11, RZ, RZ, R4 ;  /* 0x000000ffff0b7224 */ /* 0x001fe200078e0004 */
[----:B------:R-:W-:Y:S01]  /*1440*/  MOV R4, R7 ;  /* 0x0000000700047202 */ /* 0x000fe20000000f00 */
[----:B------:R-:W-:-:S04]  /*1450*/  IMAD.MOV.U32 R5, RZ, RZ, 0x0 ;  /* 0x00000000ff057424 */ /* 0x000fc800078e00ff */
[----:B------:R-:W-:Y:S05]  /*1460*/  RET.REL.NODEC R4 `(_Z15SoftmaxWarpImplI24ElementwiseScaleMaskLoadIffbE11DirectStoreIffEfLi2ELi2ELi1ELi2ELb0EL9Algorithm0EEvT_T0_ll) ;  /* 0xffffffe804e47950 */ /* 0x000fea0003c3ffff */
.L_x_37376:
        /* <DEDUP_REMOVED lines=9> */
.L_x_38008:


//--------------------- .nv.global.init           --------------------------
	.section	.nv.global.init,"aw",@progbits
.nv.global.init:
	.type		$str$2,@object
	.size		$str$2,($str$1 - $str$2)
$str$2:
        /*0000*/ 	.byte	0x63, 0x6f, 0x6c, 0x73, 0x20, 0x25, 0x20, 0x70, 0x61, 0x63, 0x6b, 0x5f, 0x73, 0x69, 0x7a, 0x65
        /*0010*/ 	.byte	0x20, 0x3d, 0x3d, 0x20, 0x30, 0x00
	.type		$str$1,@object
	.size		$str$1,($str - $str$1)
$str$1:
        /*0016*/ 	.byte	0x2f, 0x74, 0x6d, 0x70, 0x2f, 0x73, 0x61, 0x73, 0x73, 0x5f, 0x63, 0x75, 0x5f, 0x32, 0x38, 0x68
        /*0026*/ 	.byte	0x61, 0x5f, 0x6f, 0x73, 0x38, 0x2f, 0x6b, 0x2e, 0x63, 0x75, 0x00
	.type		$str,@object
	.size		$str,(__unnamed_143 - $str)
$str:
        /*0031*/ 	.byte	0x63, 0x6f, 0x6c, 0x73, 0x20, 0x3c, 0x3d, 0x20, 0x63, 0x6f, 0x6c, 0x73, 0x5f, 0x70, 0x65, 0x72
        /*0041*/ 	.byte	0x5f, 0x74, 0x68, 0x72, 0x65, 0x61, 0x64, 0x20, 0x2a, 0x20, 0x74, 0x68, 0x72, 0x65, 0x61, 0x64
        /*0051*/ 	.byte	0x5f, 0x67, 0x72, 0x6f, 0x75, 0x70, 0x5f, 0x77, 0x69, 0x64, 0x74, 0x68, 0x00
	.type		__unnamed_143,@object
	.size		__unnamed_143,(__unnamed_141 - __unnamed_143)
__unnamed_143:
        /*005e*/ 	.byte	0x76, 0x6f, 0x69, 0x64, 0x20, 0x53, 0x6f, 0x66, 0x74, 0x6d, 0x61, 0x78, 0x42, 0x6c, 0x6f, 0x63
        /* <DEDUP_REMOVED lines=15> */
        /*015e*/ 	.byte	0x6d, 0x3a, 0x3a, 0x6b, 0x53, 0x6f, 0x66, 0x74, 0x6d, 0x61, 0x78, 0x5d, 0x00
	.type		__unnamed_141,@object
	.size		__unnamed_141,(__unnamed_144 - __unnamed_141)
__unnamed_141:
        /* <DEDUP_REMOVED lines=17> */
	.type		__unnamed_144,@object
	.size		__unnamed_144,(__unnamed_142 - __unnamed_144)
__unnamed_144:
        /* <DEDUP_REMOVED lines=17> */
	.type		__unnamed_142,@object
	.size		__unnamed_142,(__unnamed_145 - __unnamed_142)
__unnamed_142:
        /* <DEDUP_REMOVED lines=16> */
        /*0485*/ 	.byte	0x68, 0x6d, 0x3a, 0x3a, 0x6b, 0x53, 0x6f, 0x66, 0x74, 0x6d, 0x61, 0x78, 0x5d, 0x00
	.type		__unnamed_145,@object
	.size		__unnamed_145,(__unnamed_579 - __unnamed_145)
__unnamed_145:
        /* <DEDUP_REMOVED lines=17> */
        /*05a3*/ 	.byte	0x5d, 0x00
	.type		__unnamed_579,@object
	.size		__unnamed_579,(__unnamed_431 - __unnamed_579)
__unnamed_579:
        /* <DEDUP_REMOVED lines=17> */
        /*06b5*/ 	.byte	0x3a, 0x3a, 0x6b, 0x53, 0x6f, 0x66, 0x74, 0x6d, 0x61, 0x78, 0x5d, 0x00
	.type		__unnamed_431,@object
	.size		__unnamed_431,(__unnamed_289 - __unnamed_431)
__unnamed_431:
        /* <DEDUP_REMOVED lines=18> */
	.type		__unnamed_289,@object
	.size		__unnamed_289,(__unnamed_433 - __unnamed_289)
__unnamed_289:
        /* <DEDUP_REMOVED lines=18> */
	.type		__unnamed_433,@object
	.size		__unnamed_433,(__unnamed_578 - __unnamed_433)
__unnamed_433:
        /* <DEDUP_REMOVED lines=18> */
	.type		__unnamed_578,@object
	.size		__unnamed_578,(__unnamed_434 - __unnamed_578)
__unnamed_578:
        /* <DEDUP_REMOVED lines=18> */
	.type		__unnamed_434,@object
	.size		__unnamed_434,(__unnamed_286 - __unnamed_434)
__unnamed_434:
        /* <DEDUP_REMOVED lines=18> */
	.type		__unnamed_286,@object
	.size		__unnamed_286,(__unnamed_576 - __unnamed_286)
__unnamed_286:
        /* <DEDUP_REMOVED lines=18> */
	.type		__unnamed_576,@object
	.size		__unnamed_576,(__unnamed_288 - __unnamed_576)
__unnamed_576:
        /* <DEDUP_REMOVED lines=18> */
	.type		__unnamed_288,@object
	.size		__unnamed_288,(__unnamed_287 - __unnamed_288)
__unnamed_288:
        /* <DEDUP_REMOVED lines=18> */
	.type		__unnamed_287,@object
	.size		__unnamed_287,(__unnamed_577 - __unnamed_287)
__unnamed_287:
        /* <DEDUP_REMOVED lines=18> */
	.type		__unnamed_577,@object
	.size		__unnamed_577,(__unnamed_432 - __unnamed_577)
__unnamed_577:
        /* <DEDUP_REMOVED lines=18> */
	.type		__unnamed_432,@object
	.size		__unnamed_432,(__unnamed_435 - __unnamed_432)
__unnamed_432:
        /* <DEDUP_REMOVED lines=18> */
	.type		__unnamed_435,@object
	.size		__unnamed_435,(__unnamed_290 - __unnamed_435)
__unnamed_435:
        /* <DEDUP_REMOVED lines=18> */
        /*1418*/ 	.byte	0x00
	.type		__unnamed_290,@object
	.size		__unnamed_290,(__unnamed_580 - __unnamed_290)
__unnamed_290:
        /* <DEDUP_REMOVED lines=19> */
	.type		__unnamed_580,@object
	.size		__unnamed_580,(__unnamed_2 - __unnamed_580)
__unnamed_580:
        /* <DEDUP_REMOVED lines=19> */
	.type		__unnamed_2,@object
	.size		__unnamed_2,(__unnamed_66 - __unnamed_2)
__unnamed_2:
        /* <DEDUP_REMOVED lines=21> */
        /*17ab*/ 	.byte	0x6b, 0x53, 0x6f, 0x66, 0x74, 0x6d, 0x61, 0x78, 0x5d, 0x00
	.type		__unnamed_66,@object
	.size		__unnamed_66,(__unnamed_10 - __unnamed_66)
__unnamed_66:
        /* <DEDUP_REMOVED lines=22> */
	.type		__unnamed_10,@object
	.size		__unnamed_10,(__unnamed_58 - __unnamed_10)
__unnamed_10:
        /* <DEDUP_REMOVED lines=22> */
	.type		__unnamed_58,@object
	.size		__unnamed_58,(__unnamed_6 - __unnamed_58)
__unnamed_58:
        /* <DEDUP_REMOVED lines=22> */
	.type		__unnamed_6,@object
	.size		__unnamed_6,(__unnamed_70 - __unnamed_6)
__unnamed_6:
        /* <DEDUP_REMOVED lines=22> */
	.type		__unnamed_70,@object
	.size		__unnamed_70,(__unnamed_14 - __unnamed_70)
__unnamed_70:
        /* <DEDUP_REMOVED lines=22> */
	.type		__unnamed_14,@object
	.size		__unnamed_14,(__unnamed_62 - __unnamed_14)
__unnamed_14:
        /* <DEDUP_REMOVED lines=22> */
	.type		__unnamed_62,@object
	.size		__unnamed_62,(__unnamed_4 - __unnamed_62)
__unnamed_62:
        /* <DEDUP_REMOVED lines=22> */
	.type		__unnamed_4,@object
	.size		__unnamed_4,(__unnamed_68 - __unnamed_4)
__unnamed_4:
        /* <DEDUP_REMOVED lines=22> */
	.type		__unnamed_68,@object
	.size		__unnamed_68,(__unnamed_12 - __unnamed_68)
__unnamed_68:
        /* <DEDUP_REMOVED lines=22> */
	.type		__unnamed_12,@object
	.size		__unnamed_12,(__unnamed_60 - __unnamed_12)
__unnamed_12:
        /* <DEDUP_REMOVED lines=22> */
	.type		__unnamed_60,@object
	.size		__unnamed_60,(__unnamed_16 - __unnamed_60)
__unnamed_60:
        /* <DEDUP_REMOVED lines=22> */
	.type		__unnamed_16,@object
	.size		__unnamed_16,(__unnamed_64 - __unnamed_16)
__unnamed_16:
        /* <DEDUP_REMOVED lines=22> */
	.type		__unnamed_64,@object
	.size		__unnamed_64,(__unnamed_8 - __unnamed_64)
__unnamed_64:
        /* <DEDUP_REMOVED lines=22> */
	.type		__unnamed_8,@object
	.size		__unnamed_8,(__unnamed_56 - __unnamed_8)
__unnamed_8:
        /* <DEDUP_REMOVED lines=22> */
	.type		__unnamed_56,@object
	.size		__unnamed_56,(__unnamed_3 - __unnamed_56)
__unnamed_56:
        /* <DEDUP_REMOVED lines=22> */
	.type		__unnamed_3,@object
	.size		__unnamed_3,(__unnamed_67 - __unnamed_3)
__unnamed_3:
        /* <DEDUP_REMOVED lines=21> */
        /*2d4b*/ 	.byte	0x3a, 0x6b, 0x53, 0x6f, 0x66, 0x74, 0x6d, 0x61, 0x78, 0x5d, 0x00
	.type		__unnamed_67,@object
	.size		__unnamed_67,(__unnamed_11 - __unnamed_67)
__unnamed_67:
        /* <DEDUP_REMOVED lines=22> */
	.type		__unnamed_11,@object
	.size		__unnamed_11,(__unnamed_59 - __unnamed_11)
__unnamed_11:
        /* <DEDUP_REMOVED lines=22> */
	.type		__unnamed_59,@object
	.size		__unnamed_59,(__unnamed_7 - __unnamed_59)
__unnamed_59:
        /* <DEDUP_REMOVED lines=22> */
	.type		__unnamed_7,@object
	.size		__unnamed_7,(__unnamed_55 - __unnamed_7)
__unnamed_7:
        /* <DEDUP_REMOVED lines=22> */
	.type		__unnamed_55,@object
	.size		__unnamed_55,(__unnamed_15 - __unnamed_55)
__unnamed_55:
        /* <DEDUP_REMOVED lines=22> */
	.type		__unnamed_15,@object
	.size		__unnamed_15,(__unnamed_63 - __unnamed_15)
__unnamed_15:
        /* <DEDUP_REMOVED lines=22> */
	.type		__unnamed_63,@object
	.size		__unnamed_63,(__unnamed_1 - __unnamed_63)
__unnamed_63:
        /* <DEDUP_REMOVED lines=22> */
	.type		__unnamed_1,@object
	.size		__unnamed_1,(__unnamed_65 - __unnamed_1)
__unnamed_1:
        /* <DEDUP_REMOVED lines=22> */
	.type		__unnamed_65,@object
	.size		__unnamed_65,(__unnamed_9 - __unnamed_65)
__unnamed_65:
        /* <DEDUP_REMOVED lines=22> */
	.type		__unnamed_9,@object
	.size		__unnamed_9,(__unnamed_57 - __unnamed_9)
__unnamed_9:
        /* <DEDUP_REMOVED lines=22> */
	.type		__unnamed_57,@object
	.size		__unnamed_57,(__unnamed_5 - __unnamed_57)
__unnamed_57:
        /* <DEDUP_REMOVED lines=22> */
	.type		__unnamed_5,@object
	.size		__unnamed_5,(__unnamed_69 - __unnamed_5)
__unnamed_5:
        /* <DEDUP_REMOVED lines=22> */
	.type		__unnamed_69,@object
	.size		__unnamed_69,(__unnamed_13 - __unnamed_69)
__unnamed_69:
        /* <DEDUP_REMOVED lines=22> */
	.type		__unnamed_13,@object
	.size		__unnamed_13,(__unnamed_61 - __unnamed_13)
__unnamed_13:
        /* <DEDUP_REMOVED lines=22> */
	.type		__unnamed_61,@object
	.size		__unnamed_61,(__unnamed_18 - __unnamed_61)
__unnamed_61:
        /* <DEDUP_REMOVED lines=22> */
	.type		__unnamed_18,@object
	.size		__unnamed_18,(__unnamed_82 - __unnamed_18)
__unnamed_18:
        /* <DEDUP_REMOVED lines=22> */
	.type		__unnamed_82,@object
	.size		__unnamed_82,(__unnamed_74 - __unnamed_82)
__unnamed_82:
        /* <DEDUP_REMOVED lines=22> */
	.type		__unnamed_74,@object
	.size		__unnamed_74,(__unnamed_26 - __unnamed_74)
__unnamed_74:
        /* <DEDUP_REMOVED lines=22> */
	.type		__unnamed_26,@object
	.size		__unnamed_26,(__unnamed_90 - __unnamed_26)
__unnamed_26:
        /* <DEDUP_REMOVED lines=22> */
	.type		__unnamed_90,@object
	.size		__unnamed_90,(__unnamed_22 - __unnamed_90)
__unnamed_90:
        /* <DEDUP_REMOVED lines=22> */
	.type		__unnamed_22,@object
	.size		__unnamed_22,(__unnamed_86 - __unnamed_22)
__unnamed_22:
        /* <DEDUP_REMOVED lines=22> */
	.type		__unnamed_86,@object
	.size		__unnamed_86,(__unnamed_78 - __unnamed_86)
__unnamed_86:
        /* <DEDUP_REMOVED lines=22> */
	.type		__unnamed_78,@object
	.size		__unnamed_78,(__unnamed_30 - __unnamed_78)
__unnamed_78:
        /* <DEDUP_REMOVED lines=22> */
	.type		__unnamed_30,@object
	.size		__unnamed_30,(__unnamed_94 - __unnamed_30)
__unnamed_30:
        /* <DEDUP_REMOVED lines=22> */
	.type		__unnamed_94,@object
	.size		__unnamed_94,(__unnamed_20 - __unnamed_94)
__unnamed_94:
        /* <DEDUP_REMOVED lines=22> */
	.type		__unnamed_20,@object
	.size		__unnamed_20,(__unnamed_84 - __unnamed_20)
__unnamed_20:
        /* <DEDUP_REMOVED lines=22> */
	.type		__unnamed_84,@object
	.size		__unnamed_84,(__unnamed_76 - __unnamed_84)
__unnamed_84:
        /* <DEDUP_REMOVED lines=22> */
	.type		__unnamed_76,@object
	.size		__unnamed_76,(__unnamed_28 - __unnamed_76)
__unnamed_76:
        /* <DEDUP_REMOVED lines=22> */
	.type		__unnamed_28,@object
	.size		__unnamed_28,(__unnamed_92 - __unnamed_28)
__unnamed_28:
        /* <DEDUP_REMOVED lines=22> */
	.type		__unnamed_92,@object
	.size		__unnamed_92,(__unnamed_80 - __unnamed_92)
__unnamed_92:
        /* <DEDUP_REMOVED lines=22> */
	.type		__unnamed_80,@object
	.size		__unnamed_80,(__unnamed_72 - __unnamed_80)
__unnamed_80:
        /* <DEDUP_REMOVED lines=22> */
	.type		__unnamed_72,@object
	.size		__unnamed_72,(__unnamed_24 - __unnamed_72)
__unnamed_72:
        /* <DEDUP_REMOVED lines=22> */
	.type		__unnamed_24,@object
	.size		__unnamed_24,(__unnamed_88 - __unnamed_24)
__unnamed_24:
        /* <DEDUP_REMOVED lines=22> */
	.type		__unnamed_88,@object
	.size		__unnamed_88,(__unnamed_19 - __unnamed_88)
__unnamed_88:
        /* <DEDUP_REMOVED lines=22> */
	.type		__unnamed_19,@object
	.size		__unnamed_19,(__unnamed_83 - __unnamed_19)
__unnamed_19:
        /* <DEDUP_REMOVED lines=22> */
	.type		__unnamed_83,@object
	.size		__unnamed_83,(__unnamed_75 - __unnamed_83)
__unnamed_83:
        /* <DEDUP_REMOVED lines=22> */
	.type		__unnamed_75,@object
	.size		__unnamed_75,(__unnamed_27 - __unnamed_75)
__unnamed_75:
        /* <DEDUP_REMOVED lines=22> */
	.type		__unnamed_27,@object
	.size		__unnamed_27,(__unnamed_91 - __unnamed_27)
__unnamed_27:
        /* <DEDUP_REMOVED lines=22> */
	.type		__unnamed_91,@object
	.size		__unnamed_91,(__unnamed_71 - __unnamed_91)
__unnamed_91:
        /* <DEDUP_REMOVED lines=22> */
	.type		__unnamed_71,@object
	.size		__unnamed_71,(__unnamed_23 - __unnamed_71)
__unnamed_71:
        /* <DEDUP_REMOVED lines=22> */
	.type		__unnamed_23,@object
	.size		__unnamed_23,(__unnamed_87 - __unnamed_23)
__unnamed_23:
        /* <DEDUP_REMOVED lines=22> */
	.type		__unnamed_87,@object
	.size		__unnamed_87,(__unnamed_79 - __unnamed_87)
__unnamed_87:
        /* <DEDUP_REMOVED lines=22> */
	.type		__unnamed_79,@object
	.size		__unnamed_79,(__unnamed_17 - __unnamed_79)
__unnamed_79:
        /* <DEDUP_REMOVED lines=22> */
	.type		__unnamed_17,@object
	.size		__unnamed_17,(__unnamed_81 - __unnamed_17)
__unnamed_17:
        /* <DEDUP_REMOVED lines=22> */
	.type		__unnamed_81,@object
	.size		__unnamed_81,(__unnamed_73 - __unnamed_81)
__unnamed_81:
        /* <DEDUP_REMOVED lines=22> */
	.type		__unnamed_73,@object
	.size		__unnamed_73,(__unnamed_25 - __unnamed_73)
__unnamed_73:
        /* <DEDUP_REMOVED lines=22> */
	.type		__unnamed_25,@object
	.size		__unnamed_25,(__unnamed_89 - __unnamed_25)
__unnamed_25:
        /* <DEDUP_REMOVED lines=22> */
	.type		__unnamed_89,@object
	.size		__unnamed_89,(__unnamed_21 - __unnamed_89)
__unnamed_89:
        /* <DEDUP_REMOVED lines=22> */
	.type		__unnamed_21,@object
	.size		__unnamed_21,(__unnamed_85 - __unnamed_21)
__unnamed_21:
        /* <DEDUP_REMOVED lines=22> */
	.type		__unnamed_85,@object
	.size		__unnamed_85,(__unnamed_77 - __unnamed_85)
__unnamed_85:
        /* <DEDUP_REMOVED lines=22> */
	.type		__unnamed_77,@object
	.size		__unnamed_77,(__unnamed_29 - __unnamed_77)
__unnamed_77:
        /* <DEDUP_REMOVED lines=22> */
	.type		__unnamed_29,@object
	.size		__unnamed_29,(__unnamed_93 - __unnamed_29)
__unnamed_29:
        /* <DEDUP_REMOVED lines=22> */
	.type		__unnamed_93,@object
	.size		__unnamed_93,(__unnamed_130 - __unnamed_93)
__unnamed_93:
        /* <DEDUP_REMOVED lines=22> */
	.type		__unnamed_130,@object
	.size		__unnamed_130,(__unnamed_34 - __unnamed_130)
__unnamed_130:
        /* <DEDUP_REMOVED lines=22> */
	.type		__unnamed_34,@object
	.size		__unnamed_34,(__unnamed_98 - __unnamed_34)
__unnamed_34:
        /* <DEDUP_REMOVED lines=22> */
	.type		__unnamed_98,@object
	.size		__unnamed_98,(__unnamed_50 - __unnamed_98)
__unnamed_98:
        /* <DEDUP_REMOVED lines=22> */
	.type		__unnamed_50,@object
	.size		__unnamed_50,(__unnamed_114 - __unnamed_50)
__unnamed_50:
        /* <DEDUP_REMOVED lines=22> */
	.type		__unnamed_114,@object
	.size		__unnamed_114,(__unnamed_42 - __unnamed_114)
__unnamed_114:
        /* <DEDUP_REMOVED lines=22> */
	.type		__unnamed_42,@object
	.size		__unnamed_42,(__unnamed_106 - __unnamed_42)
__unnamed_42:
        /* <DEDUP_REMOVED lines=22> */
	.type		__unnamed_106,@object
	.size		__unnamed_106,(__unnamed_138 - __unnamed_106)
__unnamed_106:
        /* <DEDUP_REMOVED lines=22> */
	.type		__unnamed_138,@object
	.size		__unnamed_138,(__unnamed_122 - __unnamed_138)
__unnamed_138:
        /* <DEDUP_REMOVED lines=22> */
	.type		__unnamed_122,@object
	.size		__unnamed_122,(__unnamed_134 - __unnamed_122)
__unnamed_122:
        /* <DEDUP_REMOVED lines=22> */
	.type		__unnamed_134,@object
	.size		__unnamed_134,(__unnamed_38 - __unnamed_134)
__unnamed_134:
        /* <DEDUP_REMOVED lines=22> */
	.type		__unnamed_38,@object
	.size		__unnamed_38,(__unnamed_102 - __unnamed_38)
__unnamed_38:
        /* <DEDUP_REMOVED lines=22> */
	.type		__unnamed_102,@object
	.size		__unnamed_102,(__unnamed_54 - __unnamed_102)
__unnamed_102:
        /* <DEDUP_REMOVED lines=22> */
	.type		__unnamed_54,@object
	.size		__unnamed_54,(__unnamed_118 - __unnamed_54)
__unnamed_54:
        /* <DEDUP_REMOVED lines=22> */
	.type		__unnamed_118,@object
	.size		__unnamed_118,(__unnamed_46 - __unnamed_118)
__unnamed_118:
        /* <DEDUP_REMOVED lines=22> */
	.type		__unnamed_46,@object
	.size		__unnamed_46,(__unnamed_110 - __unnamed_46)
__unnamed_46:
        /* <DEDUP_REMOVED lines=22> */
	.type		__unnamed_110,@object
	.size		__unnamed_110,(__unnamed_126 - __unnamed_110)
__unnamed_110:
        /* <DEDUP_REMOVED lines=22> */
	.type		__unnamed_126,@object
	.size		__unnamed_126,(__unnamed_132 - __unnamed_126)
__unnamed_126:
        /* <DEDUP_REMOVED lines=22> */
	.type		__unnamed_132,@object
	.size		__unnamed_132,(__unnamed_36 - __unnamed_132)
__unnamed_132:
        /* <DEDUP_REMOVED lines=22> */
	.type		__unnamed_36,@object
	.size		__unnamed_36,(__unnamed_100 - __unnamed_36)
__unnamed_36:
        /* <DEDUP_REMOVED lines=22> */
	.type		__unnamed_100,@object
	.size		__unnamed_100,(__unnamed_52 - __unnamed_100)
__unnamed_100:
        /* <DEDUP_REMOVED lines=22> */
	.type		__unnamed_52,@object
	.size		__unnamed_52,(__unnamed_116 - __unnamed_52)
__unnamed_52:
        /* <DEDUP_REMOVED lines=22> */
	.type		__unnamed_116,@object
	.size		__unnamed_116,(__unnamed_44 - __unnamed_116)
__unnamed_116:
        /* <DEDUP_REMOVED lines=22> */
	.type		__unnamed_44,@object
	.size		__unnamed_44,(__unnamed_108 - __unnamed_44)
__unnamed_44:
        /* <DEDUP_REMOVED lines=22> */
	.type		__unnamed_108,@object
	.size		__unnamed_108,(__unnamed_140 - __unnamed_108)
__unnamed_108:
        /* <DEDUP_REMOVED lines=22> */
	.type		__unnamed_140,@object
	.size		__unnamed_140,(__unnamed_124 - __unnamed_140)
__unnamed_140:
        /* <DEDUP_REMOVED lines=22> */
	.type		__unnamed_124,@object
	.size		__unnamed_124,(__unnamed_48 - __unnamed_124)
__unnamed_124:
        /* <DEDUP_REMOVED lines=22> */
	.type		__unnamed_48,@object
	.size		__unnamed_48,(__unnamed_112 - __unnamed_48)
__unnamed_48:
        /* <DEDUP_REMOVED lines=22> */
	.type		__unnamed_112,@object
	.size		__unnamed_112,(__unnamed_128 - __unnamed_112)
__unnamed_112:
        /* <DEDUP_REMOVED lines=22> */
	.type		__unnamed_128,@object
	.size		__unnamed_128,(__unnamed_32 - __unnamed_128)
__unnamed_128:
        /* <DEDUP_REMOVED lines=22> */
	.type		__unnamed_32,@object
	.size		__unnamed_32,(__unnamed_96 - __unnamed_32)
__unnamed_32:
        /* <DEDUP_REMOVED lines=22> */
	.type		__unnamed_96,@object
	.size		__unnamed_96,(__unnamed_40 - __unnamed_96)
__unnamed_96:
        /* <DEDUP_REMOVED lines=22> */
	.type		__unnamed_40,@object
	.size		__unnamed_40,(__unnamed_104 - __unnamed_40)
__unnamed_40:
        /* <DEDUP_REMOVED lines=22> */
	.type		__unnamed_104,@object
	.size		__unnamed_104,(__unnamed_136 - __unnamed_104)
__unnamed_104:
        /* <DEDUP_REMOVED lines=22> */
	.type		__unnamed_136,@object
	.size		__unnamed_136,(__unnamed_120 - __unnamed_136)
__unnamed_136:
        /* <DEDUP_REMOVED lines=22> */
	.type		__unnamed_120,@object
	.size		__unnamed_120,(__unnamed_131 - __unnamed_120)
__unnamed_120:
        /* <DEDUP_REMOVED lines=22> */
	.type		__unnamed_131,@object
	.size		__unnamed_131,(__unnamed_35 - __unnamed_131)
__unnamed_131:
        /* <DEDUP_REMOVED lines=22> */
	.type		__unnamed_35,@object
	.size		__unnamed_35,(__unnamed_99 - __unnamed_35)
__unnamed_35:
        /* <DEDUP_REMOVED lines=22> */
	.type		__unnamed_99,@object
	.size		__unnamed_99,(__unnamed_51 - __unnamed_99)
__unnamed_99:
        /* <DEDUP_REMOVED lines=22> */
	.type		__unnamed_51,@object
	.size		__unnamed_51,(__unnamed_115 - __unnamed_51)
__unnamed_51:
        /* <DEDUP_REMOVED lines=22> */
	.type		__unnamed_115,@object
	.size		__unnamed_115,(__unnamed_43 - __unnamed_115)
__unnamed_115:
        /* <DEDUP_REMOVED lines=22> */
	.type		__unnamed_43,@object
	.size		__unnamed_43,(__unnamed_107 - __unnamed_43)
__unnamed_43:
        /* <DEDUP_REMOVED lines=22> */
	.type		__unnamed_107,@object
	.size		__unnamed_107,(__unnamed_139 - __unnamed_107)
__unnamed_107:
        /* <DEDUP_REMOVED lines=22> */
	.type		__unnamed_139,@object
	.size		__unnamed_139,(__unnamed_123 - __unnamed_139)
__unnamed_139:
        /* <DEDUP_REMOVED lines=22> */
	.type		__unnamed_123,@object
	.size		__unnamed_123,(__unnamed_135 - __unnamed_123)
__unnamed_123:
        /* <DEDUP_REMOVED lines=22> */
	.type		__unnamed_135,@object
	.size		__unnamed_135,(__unnamed_39 - __unnamed_135)
__unnamed_135:
        /* <DEDUP_REMOVED lines=22> */
	.type		__unnamed_39,@object
	.size		__unnamed_39,(__unnamed_103 - __unnamed_39)
__unnamed_39:
        /* <DEDUP_REMOVED lines=22> */
	.type		__unnamed_103,@object
	.size		__unnamed_103,(__unnamed_119 - __unnamed_103)
__unnamed_103:
        /* <DEDUP_REMOVED lines=22> */
	.type		__unnamed_119,@object
	.size		__unnamed_119,(__unnamed_47 - __unnamed_119)
__unnamed_119:
        /* <DEDUP_REMOVED lines=22> */
	.type		__unnamed_47,@object
	.size		__unnamed_47,(__unnamed_111 - __unnamed_47)
__unnamed_47:
        /* <DEDUP_REMOVED lines=22> */
	.type		__unnamed_111,@object
	.size		__unnamed_111,(__unnamed_127 - __unnamed_111)
__unnamed_111:
        /* <DEDUP_REMOVED lines=22> */
	.type		__unnamed_127,@object
	.size		__unnamed_127,(__unnamed_31 - __unnamed_127)
__unnamed_127:
        /* <DEDUP_REMOVED lines=22> */
	.type		__unnamed_31,@object
	.size		__unnamed_31,(__unnamed_95 - __unnamed_31)
__unnamed_31:
        /* <DEDUP_REMOVED lines=22> */
	.type		__unnamed_95,@object
	.size		__unnamed_95,(__unnamed_129 - __unnamed_95)
__unnamed_95:
        /* <DEDUP_REMOVED lines=22> */
	.type		__unnamed_129,@object
	.size		__unnamed_129,(__unnamed_33 - __unnamed_129)
__unnamed_129:
        /* <DEDUP_REMOVED lines=22> */
	.type		__unnamed_33,@object
	.size		__unnamed_33,(__unnamed_97 - __unnamed_33)
__unnamed_33:
        /* <DEDUP_REMOVED lines=22> */
	.type		__unnamed_97,@object
	.size		__unnamed_97,(__unnamed_49 - __unnamed_97)
__unnamed_97:
        /* <DEDUP_REMOVED lines=22> */
	.type		__unnamed_49,@object
	.size		__unnamed_49,(__unnamed_113 - __unnamed_49)
__unnamed_49:
        /* <DEDUP_REMOVED lines=22> */
	.type		__unnamed_113,@object
	.size		__unnamed_113,(__unnamed_41 - __unnamed_113)
__unnamed_113:
        /* <DEDUP_REMOVED lines=22> */
	.type		__unnamed_41,@object
	.size		__unnamed_41,(__unnamed_105 - __unnamed_41)
__unnamed_41:
        /* <DEDUP_REMOVED lines=22> */
	.type		__unnamed_105,@object
	.size		__unnamed_105,(__unnamed_137 - __unnamed_105)
__unnamed_105:
        /* <DEDUP_REMOVED lines=22> */
	.type		__unnamed_137,@object
	.size		__unnamed_137,(__unnamed_121 - __unnamed_137)
__unnamed_137:
        /* <DEDUP_REMOVED lines=22> */
	.type		__unnamed_121,@object
	.size		__unnamed_121,(__unnamed_133 - __unnamed_121)
__unnamed_121:
        /* <DEDUP_REMOVED lines=22> */
	.type		__unnamed_133,@object
	.size		__unnamed_133,(__unnamed_37 - __unnamed_133)
__unnamed_133:
        /* <DEDUP_REMOVED lines=22> */
	.type		__unnamed_37,@object
	.size		__unnamed_37,(__unnamed_101 - __unnamed_37)
__unnamed_37:
        /* <DEDUP_REMOVED lines=22> */
	.type		__unnamed_101,@object
	.size		__unnamed_101,(__unnamed_53 - __unnamed_101)
__unnamed_101:
        /* <DEDUP_REMOVED lines=22> */
	.type		__unnamed_53,@object
	.size		__unnamed_53,(__unnamed_117 - __unnamed_53)
__unnamed_53:
        /* <DEDUP_REMOVED lines=22> */
	.type		__unnamed_117,@object
	.size		__unnamed_117,(__unnamed_45 - __unnamed_117)
__unnamed_117:
        /* <DEDUP_REMOVED lines=22> */
	.type		__unnamed_45,@object
	.size		__unnamed_45,(__unnamed_109 - __unnamed_45)
__unnamed_45:
        /* <DEDUP_REMOVED lines=22> */
	.type		__unnamed_109,@object
	.size		__unnamed_109,(__unnamed_125 - __unnamed_109)
__unnamed_109:
        /* <DEDUP_REMOVED lines=22> */
	.type		__unnamed_125,@object
	.size		__unnamed_125,(__unnamed_451 - __unnamed_125)
__unnamed_125:
        /* <DEDUP_REMOVED lines=22> */
	.type		__unnamed_451,@object
	.size		__unnamed_451,(__unnamed_499 - __unnamed_451)
__unnamed_451:
        /* <DEDUP_REMOVED lines=22> */
        /*d5eb*/ 	.byte	0x53, 0x6f, 0x66, 0x74, 0x6d, 0x61, 0x78, 0x5d, 0x00
	.type		__unnamed_499,@object
	.size		__unnamed_499,(__unnamed_147 - __unnamed_499)
__unnamed_499:
        /* <DEDUP_REMOVED lines=23> */
	.type		__unnamed_147,@object
	.size		__unnamed_147,(__unnamed_211 - __unnamed_147)
__unnamed_147:
        /* <DEDUP_REMOVED lines=23> */
	.type		__unnamed_211,@object
	.size		__unnamed_211,(__unnamed_491 - __unnamed_211)
__unnamed_211:
        /* <DEDUP_REMOVED lines=23> */
	.type		__unnamed_491,@object
	.size		__unnamed_491,(__unnamed_203 - __unnamed_491)
__unnamed_491:
        /* <DEDUP_REMOVED lines=23> */
	.type		__unnamed_203,@object
	.size		__unnamed_203,(__unnamed_443 - __unnamed_203)
__unnamed_203:
        /* <DEDUP_REMOVED lines=23> */
	.type		__unnamed_443,@object
	.size		__unnamed_443,(__unnamed_155 - __unnamed_443)
__unnamed_443:
        /* <DEDUP_REMOVED lines=23> */
	.type		__unnamed_155,@object
	.size		__unnamed_155,(__unnamed_439 - __unnamed_155)
__unnamed_155:
        /* <DEDUP_REMOVED lines=23> */
	.type		__unnamed_439,@object
	.size		__unnamed_439,(__unnamed_503 - __unnamed_439)
__unnamed_439:
        /* <DEDUP_REMOVED lines=23> */
	.type		__unnamed_503,@object
	.size		__unnamed_503,(__unnamed_151 - __unnamed_503)
__unnamed_503:
        /* <DEDUP_REMOVED lines=23> */
	.type		__unnamed_151,@object
	.size		__unnamed_151,(__unnamed_215 - __unnamed_151)
__unnamed_151:
        /* <DEDUP_REMOVED lines=23> */
	.type		__unnamed_215,@object
	.size		__unnamed_215,(__unnamed_495 - __unnamed_215)
__unnamed_215:
        /* <DEDUP_REMOVED lines=23> */
	.type		__unnamed_495,@object
	.size		__unnamed_495,(__unnamed_207 - __unnamed_495)
__unnamed_495:
        /* <DEDUP_REMOVED lines=23> */
	.type		__unnamed_207,@object
	.size		__unnamed_207,(__unnamed_447 - __unnamed_207)
__unnamed_207:
        /* <DEDUP_REMOVED lines=23> */
	.type		__unnamed_447,@object
	.size		__unnamed_447,(__unnamed_159 - __unnamed_447)
__unnamed_447:
        /* <DEDUP_REMOVED lines=23> */
	.type		__unnamed_159,@object
	.size		__unnamed_159,(__unnamed_449 - __unnamed_159)
__unnamed_159:
        /* <DEDUP_REMOVED lines=23> */
	.type		__unnamed_449,@object
	.size		__unnamed_449,(__unnamed_161 - __unnamed_449)
__unnamed_449:
        /* <DEDUP_REMOVED lines=23> */
	.type		__unnamed_161,@object
	.size		__unnamed_161,(__unnamed_497 - __unnamed_161)
__unnamed_161:
        /* <DEDUP_REMOVED lines=23> */
	.type		__unnamed_497,@object
	.size		__unnamed_497,(__unnamed_209 - __unnamed_497)
__unnamed_497:
        /* <DEDUP_REMOVED lines=23> */
	.type		__unnamed_209,@object
	.size		__unnamed_209,(__unnamed_201 - __unnamed_209)
__unnamed_209:
        /* <DEDUP_REMOVED lines=23> */
	.type		__unnamed_201,@object
	.size		__unnamed_201,(__unnamed_441 - __unnamed_201)
__unnamed_201:
        /* <DEDUP_REMOVED lines=23> */
	.type		__unnamed_441,@object
	.size		__unnamed_441,(__unnamed_505 - __unnamed_441)
__unnamed_441:
        /* <DEDUP_REMOVED lines=23> */
	.type		__unnamed_505,@object
	.size		__unnamed_505,(__unnamed_153 - __unnamed_505)
__unnamed_505:
        /* <DEDUP_REMOVED lines=23> */
	.type		__unnamed_153,@object
	.size		__unnamed_153,(__unnamed_437 - __unnamed_153)
__unnamed_153:
        /* <DEDUP_REMOVED lines=23> */
	.type		__unnamed_437,@object
	.size		__unnamed_437,(__unnamed_501 - __unnamed_437)
__unnamed_437:
        /* <DEDUP_REMOVED lines=23> */
	.type		__unnamed_501,@object
	.size		__unnamed_501,(__unnamed_149 - __unnamed_501)
__unnamed_501:
        /* <DEDUP_REMOVED lines=23> */
	.type		__unnamed_149,@object
	.size		__unnamed_149,(__unnamed_213 - __unnamed_149)
__unnamed_149:
        /* <DEDUP_REMOVED lines=23> */
	.type		__unnamed_213,@object
	.size		__unnamed_213,(__unnamed_493 - __unnamed_213)
__unnamed_213:
        /* <DEDUP_REMOVED lines=23> */
	.type		__unnamed_493,@object
	.size		__unnamed_493,(__unnamed_205 - __unnamed_493)
__unnamed_493:
        /* <DEDUP_REMOVED lines=23> */
	.type		__unnamed_205,@object
	.size		__unnamed_205,(__unnamed_445 - __unnamed_205)
__unnamed_205:
        /* <DEDUP_REMOVED lines=23> */
	.type		__unnamed_445,@object
	.size		__unnamed_445,(__unnamed_157 - __unnamed_445)
__unnamed_445:
        /* <DEDUP_REMOVED lines=23> */
	.type		__unnamed_157,@object
	.size		__unnamed_157,(__unnamed_354 - __unnamed_157)
__unnamed_157:
        /* <DEDUP_REMOVED lines=23> */
	.type		__unnamed_354,@object
	.size		__unnamed_354,(__unnamed_306 - __unnamed_354)
__unnamed_354:
        /* <DEDUP_REMOVED lines=23> */
	.type		__unnamed_306,@object
	.size		__unnamed_306,(__unnamed_298 - __unnamed_306)
__unnamed_306:
        /* <DEDUP_REMOVED lines=23> */
	.type		__unnamed_298,@object
	.size		__unnamed_298,(__unnamed_346 - __unnamed_298)
__unnamed_298:
        /* <DEDUP_REMOVED lines=23> */
	.type		__unnamed_346,@object
	.size		__unnamed_346,(__unnamed_294 - __unnamed_346)
__unnamed_346:
        /* <DEDUP_REMOVED lines=23> */
	.type		__unnamed_294,@object
	.size		__unnamed_294,(__unnamed_358 - __unnamed_294)
__unnamed_294:
        /* <DEDUP_REMOVED lines=23> */
	.type		__unnamed_358,@object
	.size		__unnamed_358,(__unnamed_302 - __unnamed_358)
__unnamed_358:
        /* <DEDUP_REMOVED lines=23> */
	.type		__unnamed_302,@object
	.size		__unnamed_302,(__unnamed_350 - __unnamed_302)
__unnamed_302:
        /* <DEDUP_REMOVED lines=23> */
	.type		__unnamed_350,@object
	.size		__unnamed_350,(__unnamed_292 - __unnamed_350)
__unnamed_350:
        /* <DEDUP_REMOVED lines=23> */
	.type		__unnamed_292,@object
	.size		__unnamed_292,(__unnamed_356 - __unnamed_292)
__unnamed_292:
        /* <DEDUP_REMOVED lines=23> */
	.type		__unnamed_356,@object
	.size		__unnamed_356,(__unnamed_300 - __unnamed_356)
__unnamed_356:
        /* <DEDUP_REMOVED lines=23> */
	.type		__unnamed_300,@object
	.size		__unnamed_300,(__unnamed_348 - __unnamed_300)
__unnamed_300:
        /* <DEDUP_REMOVED lines=23> */
	.type		__unnamed_348,@object
	.size		__unnamed_348,(__unnamed_304 - __unnamed_348)
__unnamed_348:
        /* <DEDUP_REMOVED lines=23> */
	.type		__unnamed_304,@object
	.size		__unnamed_304,(__unnamed_352 - __unnamed_304)
__unnamed_304:
        /* <DEDUP_REMOVED lines=23> */
	.type		__unnamed_352,@object
	.size		__unnamed_352,(__unnamed_296 - __unnamed_352)
__unnamed_352:
        /* <DEDUP_REMOVED lines=23> */
	.type		__unnamed_296,@object
	.size		__unnamed_296,(__unnamed_360 - __unnamed_296)
__unnamed_296:
        /* <DEDUP_REMOVED lines=23> */
	.type		__unnamed_360,@object
	.size		__unnamed_360,(__unnamed_515 - __unnamed_360)
__unnamed_360:
        /* <DEDUP_REMOVED lines=23> */
	.type		__unnamed_515,@object
	.size		__unnamed_515,(__unnamed_291 - __unnamed_515)
__unnamed_515:
        /* <DEDUP_REMOVED lines=23> */
	.type		__unnamed_291,@object
	.size		__unnamed_291,(__unnamed_163 - __unnamed_291)
__unnamed_291:
        /* <DEDUP_REMOVED lines=23> */
	.type		__unnamed_163,@object
	.size		__unnamed_163,(__unnamed_227 - __unnamed_163)
__unnamed_163:
        /* <DEDUP_REMOVED lines=23> */
	.type		__unnamed_227,@object
	.size		__unnamed_227,(__unnamed_355 - __unnamed_227)
__unnamed_227:
        /* <DEDUP_REMOVED lines=23> */
	.type		__unnamed_355,@object
	.size		__unnamed_355,(__unnamed_299 - __unnamed_355)
__unnamed_355:
        /* <DEDUP_REMOVED lines=23> */
	.type		__unnamed_299,@object
	.size		__unnamed_299,(__unnamed_171 - __unnamed_299)
__unnamed_299:
        /* <DEDUP_REMOVED lines=23> */
	.type		__unnamed_171,@object
	.size		__unnamed_171,(__unnamed_235 - __unnamed_171)
__unnamed_171:
        /* <DEDUP_REMOVED lines=23> */
	.type		__unnamed_235,@object
	.size		__unnamed_235,(__unnamed_523 - __unnamed_235)
__unnamed_235:
        /* <DEDUP_REMOVED lines=23> */
	.type		__unnamed_523,@object
	.size		__unnamed_523,(__unnamed_459 - __unnamed_523)
__unnamed_523:
        /* <DEDUP_REMOVED lines=23> */
	.type		__unnamed_459,@object
	.size		__unnamed_459,(__unnamed_507 - __unnamed_459)
__unnamed_459:
        /* <DEDUP_REMOVED lines=23> */
	.type		__unnamed_507,@object
	.size		__unnamed_507,(__unnamed_219 - __unnamed_507)
__unnamed_507:
        /* <DEDUP_REMOVED lines=23> */
	.type		__unnamed_219,@object
	.size		__unnamed_219,(__unnamed_347 - __unnamed_219)
__unnamed_219:
        /* <DEDUP_REMOVED lines=23> */
	.type		__unnamed_347,@object
	.size		__unnamed_347,(__unnamed_519 - __unnamed_347)
__unnamed_347:
        /* <DEDUP_REMOVED lines=23> */
	.type		__unnamed_519,@object
	.size		__unnamed_519,(__unnamed_455 - __unnamed_519)
__unnamed_519:
        /* <DEDUP_REMOVED lines=23> */
	.type		__unnamed_455,@object
	.size		__unnamed_455,(__unnamed_295 - __unnamed_455)
__unnamed_455:
        /* <DEDUP_REMOVED lines=23> */
	.type		__unnamed_295,@object
	.size		__unnamed_295,(__unnamed_167 - __unnamed_295)
__unnamed_295:
        /* <DEDUP_REMOVED lines=23> */
	.type		__unnamed_167,@object
	.size		__unnamed_167,(__unnamed_231 - __unnamed_167)
__unnamed_167:
        /* <DEDUP_REMOVED lines=23> */
	.type		__unnamed_231,@object
	.size		__unnamed_231,(__unnamed_359 - __unnamed_231)
__unnamed_231:
        /* <DEDUP_REMOVED lines=23> */
	.type		__unnamed_359,@object
	.size		__unnamed_359,(__unnamed_303 - __unnamed_359)
__unnamed_359:
        /* <DEDUP_REMOVED lines=23> */
	.type		__unnamed_303,@object
	.size		__unnamed_303,(__unnamed_175 - __unnamed_303)
__unnamed_303:
        /* <DEDUP_REMOVED lines=23> */
	.type		__unnamed_175,@object
	.size		__unnamed_175,(__unnamed_239 - __unnamed_175)
__unnamed_175:
        /* <DEDUP_REMOVED lines=23> */
	.type		__unnamed_239,@object
	.size		__unnamed_239,(__unnamed_527 - __unnamed_239)
__unnamed_239:
        /* <DEDUP_REMOVED lines=23> */
	.type		__unnamed_527,@object
	.size		__unnamed_527,(__unnamed_463 - __unnamed_527)
__unnamed_527:
        /* <DEDUP_REMOVED lines=23> */
	.type		__unnamed_463,@object
	.size		__unnamed_463,(__unnamed_511 - __unnamed_463)
__unnamed_463:
        /* <DEDUP_REMOVED lines=23> */
	.type		__unnamed_511,@object
	.size		__unnamed_511,(__unnamed_223 - __unnamed_511)
__unnamed_511:
        /* <DEDUP_REMOVED lines=23> */
	.type		__unnamed_223,@object
	.size		__unnamed_223,(__unnamed_351 - __unnamed_223)
__unnamed_223:
        /* <DEDUP_REMOVED lines=23> */
	.type		__unnamed_351,@object
	.size		__unnamed_351,(__unnamed_513 - __unnamed_351)
__unnamed_351:
        /* <DEDUP_REMOVED lines=23> */
	.type		__unnamed_513,@object
	.size		__unnamed_513,(__unnamed_225 - __unnamed_513)
__unnamed_513:
        /* <DEDUP_REMOVED lines=23> */
	.type		__unnamed_225,@object
	.size		__unnamed_225,(__unnamed_353 - __unnamed_225)
__unnamed_225:
        /* <DEDUP_REMOVED lines=23> */
	.type		__unnamed_353,@object
	.size		__unnamed_353,(__unnamed_305 - __unnamed_353)
__unnamed_353:
        /* <DEDUP_REMOVED lines=23> */
	.type		__unnamed_305,@object
	.size		__unnamed_305,(__unnamed_529 - __unnamed_305)
__unnamed_305:
        /* <DEDUP_REMOVED lines=23> */
	.type		__unnamed_529,@object
	.size		__unnamed_529,(__unnamed_465 - __unnamed_529)
__unnamed_529:
        /* <DEDUP_REMOVED lines=23> */
	.type		__unnamed_465,@object
	.size		__unnamed_465,(__unnamed_297 - __unnamed_465)
__unnamed_465:
        /* <DEDUP_REMOVED lines=23> */
	.type		__unnamed_297,@object
	.size		__unnamed_297,(__unnamed_169 - __unnamed_297)
__unnamed_297:
        /* <DEDUP_REMOVED lines=23> */
	.type		__unnamed_169,@object
	.size		__unnamed_169,(__unnamed_233 - __unnamed_169)
__unnamed_169:
        /* <DEDUP_REMOVED lines=23> */
	.type		__unnamed_233,@object
	.size		__unnamed_233,(__unnamed_521 - __unnamed_233)
__unnamed_233:
        /* <DEDUP_REMOVED lines=23> */
	.type		__unnamed_521,@object
	.size		__unnamed_521,(__unnamed_457 - __unnamed_521)
__unnamed_521:
        /* <DEDUP_REMOVED lines=23> */
	.type		__unnamed_457,@object
	.size		__unnamed_457,(__unnamed_217 - __unnamed_457)
__unnamed_457:
        /* <DEDUP_REMOVED lines=23> */
	.type		__unnamed_217,@object
	.size		__unnamed_217,(__unnamed_345 - __unnamed_217)
__unnamed_217:
        /* <DEDUP_REMOVED lines=23> */
	.type		__unnamed_345,@object
	.size		__unnamed_345,(__unnamed_517 - __unnamed_345)
__unnamed_345:
        /* <DEDUP_REMOVED lines=23> */
	.type		__unnamed_517,@object
	.size		__unnamed_517,(__unnamed_453 - __unnamed_517)
__unnamed_517:
        /* <DEDUP_REMOVED lines=23> */
	.type		__unnamed_453,@object
	.size		__unnamed_453,(__unnamed_293 - __unnamed_453)
__unnamed_453:
        /* <DEDUP_REMOVED lines=23> */
	.type		__unnamed_293,@object
	.size		__unnamed_293,(__unnamed_165 - __unnamed_293)
__unnamed_293:
        /* <DEDUP_REMOVED lines=23> */
	.type		__unnamed_165,@object
	.size		__unnamed_165,(__unnamed_229 - __unnamed_165)
__unnamed_165:
        /* <DEDUP_REMOVED lines=23> */
	.type		__unnamed_229,@object
	.size		__unnamed_229,(__unnamed_357 - __unnamed_229)
__unnamed_229:
        /* <DEDUP_REMOVED lines=23> */
	.type		__unnamed_357,@object
	.size		__unnamed_357,(__unnamed_301 - __unnamed_357)
__unnamed_357:
        /* <DEDUP_REMOVED lines=23> */
	.type		__unnamed_301,@object
	.size		__unnamed_301,(__unnamed_173 - __unnamed_301)
__unnamed_301:
        /* <DEDUP_REMOVED lines=23> */
	.type		__unnamed_173,@object
	.size		__unnamed_173,(__unnamed_237 - __unnamed_173)
__unnamed_173:
        /* <DEDUP_REMOVED lines=23> */
	.type		__unnamed_237,@object
	.size		__unnamed_237,(__unnamed_525 - __unnamed_237)
__unnamed_237:
        /* <DEDUP_REMOVED lines=23> */
	.type		__unnamed_525,@object
	.size		__unnamed_525,(__unnamed_461 - __unnamed_525)
__unnamed_525:
        /* <DEDUP_REMOVED lines=23> */
	.type		__unnamed_461,@object
	.size		__unnamed_461,(__unnamed_509 - __unnamed_461)
__unnamed_461:
        /* <DEDUP_REMOVED lines=23> */
	.type		__unnamed_509,@object
	.size		__unnamed_509,(__unnamed_221 - __unnamed_509)
__unnamed_509:
        /* <DEDUP_REMOVED lines=23> */
	.type		__unnamed_221,@object
	.size		__unnamed_221,(__unnamed_349 - __unnamed_221)
__unnamed_221:
        /* <DEDUP_REMOVED lines=23> */
	.type		__unnamed_349,@object
	.size		__unnamed_349,(__unnamed_450 - __unnamed_349)
__unnamed_349:
        /* <DEDUP_REMOVED lines=23> */
	.type		__unnamed_450,@object
	.size		__unnamed_450,(__unnamed_498 - __unnamed_450)
__unnamed_450:
        /* <DEDUP_REMOVED lines=23> */
	.type		__unnamed_498,@object
	.size		__unnamed_498,(__unnamed_370 - __unnamed_498)
__unnamed_498:
        /* <DEDUP_REMOVED lines=23> */
	.type		__unnamed_370,@object
	.size		__unnamed_370,(__unnamed_146 - __unnamed_370)
__unnamed_370:
        /* <DEDUP_REMOVED lines=23> */
	.type		__unnamed_146,@object
	.size		__unnamed_146,(__unnamed_210 - __unnamed_146)
__unnamed_146:
        /* <DEDUP_REMOVED lines=23> */
	.type		__unnamed_210,@object
	.size		__unnamed_210,(__unnamed_490 - __unnamed_210)
__unnamed_210:
        /* <DEDUP_REMOVED lines=23> */
	.type		__unnamed_490,@object
	.size		__unnamed_490,(__unnamed_362 - __unnamed_490)
__unnamed_490:
        /* <DEDUP_REMOVED lines=23> */
	.type		__unnamed_362,@object
	.size		__unnamed_362,(__unnamed_202 - __unnamed_362)
__unnamed_362:
        /* <DEDUP_REMOVED lines=23> */
	.type		__unnamed_202,@object
	.size		__unnamed_202,(__unnamed_314 - __unnamed_202)
__unnamed_202:
        /* <DEDUP_REMOVED lines=23> */
	.type		__unnamed_314,@object
	.size		__unnamed_314,(__unnamed_442 - __unnamed_314)
__unnamed_314:
        /* <DEDUP_REMOVED lines=23> */
	.type		__unnamed_442,@object
	.size		__unnamed_442,(__unnamed_378 - __unnamed_442)
__unnamed_442:
        /* <DEDUP_REMOVED lines=23> */
	.type		__unnamed_378,@object
	.size		__unnamed_378,(__unnamed_154 - __unnamed_378)
__unnamed_378:
        /* <DEDUP_REMOVED lines=23> */
	.type		__unnamed_154,@object
	.size		__unnamed_154,(__unnamed_310 - __unnamed_154)
__unnamed_154:
        /* <DEDUP_REMOVED lines=23> */
	.type		__unnamed_310,@object
	.size		__unnamed_310,(__unnamed_438 - __unnamed_310)
__unnamed_310:
        /* <DEDUP_REMOVED lines=23> */
	.type		__unnamed_438,@object
	.size		__unnamed_438,(__unnamed_502 - __unnamed_438)
__unnamed_438:
        /* <DEDUP_REMOVED lines=23> */
	.type		__unnamed_502,@object
	.size		__unnamed_502,(__unnamed_374 - __unnamed_502)
__unnamed_502:
        /* <DEDUP_REMOVED lines=23> */
	.type		__unnamed_374,@object
	.size		__unnamed_374,(__unnamed_150 - __unnamed_374)
__unnamed_374:
        /* <DEDUP_REMOVED lines=23> */
	.type		__unnamed_150,@object
	.size		__unnamed_150,(__unnamed_214 - __unnamed_150)
__unnamed_150:
        /* <DEDUP_REMOVED lines=23> */
	.type		__unnamed_214,@object
	.size		__unnamed_214,(__unnamed_494 - __unnamed_214)
__unnamed_214:
        /* <DEDUP_REMOVED lines=23> */
	.type		__unnamed_494,@object
	.size		__unnamed_494,(__unnamed_366 - __unnamed_494)
__unnamed_494:
        /* <DEDUP_REMOVED lines=23> */
	.type		__unnamed_366,@object
	.size		__unnamed_366,(__unnamed_206 - __unnamed_366)
__unnamed_366:
        /* <DEDUP_REMOVED lines=23> */
	.type		__unnamed_206,@object
	.size		__unnamed_206,(__unnamed_318 - __unnamed_206)
__unnamed_206:
        /* <DEDUP_REMOVED lines=23> */
	.type		__unnamed_318,@object
	.size		__unnamed_318,(__unnamed_446 - __unnamed_318)
__unnamed_318:
        /* <DEDUP_REMOVED lines=23> */
	.type		__unnamed_446,@object
	.size		__unnamed_446,(__unnamed_382 - __unnamed_446)
__unnamed_446:
        /* <DEDUP_REMOVED lines=23> */
	.type		__unnamed_382,@object
	.size		__unnamed_382,(__unnamed_158 - __unnamed_382)
__unnamed_382:
        /* <DEDUP_REMOVED lines=23> */
	.type		__unnamed_158,@object
	.size		__unnamed_158,(__unnamed_308 - __unnamed_158)
__unnamed_158:
        /* <DEDUP_REMOVED lines=23> */
	.type		__unnamed_308,@object
	.size		__unnamed_308,(__unnamed_436 - __unnamed_308)
__unnamed_308:
        /* <DEDUP_REMOVED lines=23> */
	.type		__unnamed_436,@object
	.size		__unnamed_436,(__unnamed_500 - __unnamed_436)
__unnamed_436:
        /* <DEDUP_REMOVED lines=23> */
	.type		__unnamed_500,@object
	.size		__unnamed_500,(__unnamed_372 - __unnamed_500)
__unnamed_500:
        /* <DEDUP_REMOVED lines=23> */
	.type		__unnamed_372,@object
	.size		__unnamed_372,(__unnamed_148 - __unnamed_372)
__unnamed_372:
        /* <DEDUP_REMOVED lines=23> */
	.type		__unnamed_148,@object
	.size		__unnamed_148,(__unnamed_212 - __unnamed_148)
__unnamed_148:
        /* <DEDUP_REMOVED lines=23> */
	.type		__unnamed_212,@object
	.size		__unnamed_212,(__unnamed_492 - __unnamed_212)
__unnamed_212:
        /* <DEDUP_REMOVED lines=23> */
	.type		__unnamed_492,@object
	.size		__unnamed_492,(__unnamed_364 - __unnamed_492)
__unnamed_492:
        /* <DEDUP_REMOVED lines=23> */
	.type		__unnamed_364,@object
	.size		__unnamed_364,(__unnamed_204 - __unnamed_364)
__unnamed_364:
        /* <DEDUP_REMOVED lines=23> */
	.type		__unnamed_204,@object
	.size		__unnamed_204,(__unnamed_316 - __unnamed_204)
__unnamed_204:
        /* <DEDUP_REMOVED lines=23> */
	.type		__unnamed_316,@object
	.size		__unnamed_316,(__unnamed_444 - __unnamed_316)
__unnamed_316:
        /* <DEDUP_REMOVED lines=23> */
	.type		__unnamed_444,@object
	.size		__unnamed_444,(__unnamed_380 - __unnamed_444)
__unnamed_444:
        /* <DEDUP_REMOVED lines=23> */
	.type		__unnamed_380,@object
	.size		__unnamed_380,(__unnamed_156 - __unnamed_380)
__unnamed_380:
        /* <DEDUP_REMOVED lines=23> */
	.type		__unnamed_156,@object
	.size		__unnamed_156,(__unnamed_496 - __unnamed_156)
__unnamed_156:
        /* <DEDUP_REMOVED lines=23> */
	.type		__unnamed_496,@object
	.size		__unnamed_496,(__unnamed_368 - __unnamed_496)
__unnamed_496:
        /* <DEDUP_REMOVED lines=23> */
	.type		__unnamed_368,@object
	.size		__unnamed_368,(__unnamed_208 - __unnamed_368)
__unnamed_368:
        /* <DEDUP_REMOVED lines=23> */
	.type		__unnamed_208,@object
	.size		__unnamed_208,(__unnamed_320 - __unnamed_208)
__unnamed_208:
        /* <DEDUP_REMOVED lines=23> */
	.type		__unnamed_320,@object
	.size		__unnamed_320,(__unnamed_448 - __unnamed_320)
__unnamed_320:
        /* <DEDUP_REMOVED lines=23> */
	.type		__unnamed_448,@object
	.size		__unnamed_448,(__unnamed_384 - __unnamed_448)
__unnamed_448:
        /* <DEDUP_REMOVED lines=23> */
	.type		__unnamed_384,@object
	.size		__unnamed_384,(__unnamed_160 - __unnamed_384)
__unnamed_384:
        /* <DEDUP_REMOVED lines=23> */
	.type		__unnamed_160,@object
	.size		__unnamed_160,(__unnamed_200 - __unnamed_160)
__unnamed_160:
        /* <DEDUP_REMOVED lines=23> */
	.type		__unnamed_200,@object
	.size		__unnamed_200,(__unnamed_312 - __unnamed_200)
__unnamed_200:
        /* <DEDUP_REMOVED lines=23> */
	.type		__unnamed_312,@object
	.size		__unnamed_312,(__unnamed_440 - __unnamed_312)
__unnamed_312:
        /* <DEDUP_REMOVED lines=23> */
	.type		__unnamed_440,@object
	.size		__unnamed_440,(__unnamed_504 - __unnamed_440)
__unnamed_440:
        /* <DEDUP_REMOVED lines=23> */
	.type		__unnamed_504,@object
	.size		__unnamed_504,(__unnamed_376 - __unnamed_504)
__unnamed_504:
        /* <DEDUP_REMOVED lines=23> */
	.type		__unnamed_376,@object
	.size		__unnamed_376,(__unnamed_152 - __unnamed_376)
__unnamed_376:
        /* <DEDUP_REMOVED lines=23> */
	.type		__unnamed_152,@object
	.size		__unnamed_152,(__unnamed_259 - __unnamed_152)
__unnamed_152:
        /* <DEDUP_REMOVED lines=23> */
	.type		__unnamed_259,@object
	.size		__unnamed_259,(__unnamed_195 - __unnamed_259)
__unnamed_259:
        /* <DEDUP_REMOVED lines=23> */
	.type		__unnamed_195,@object
	.size		__unnamed_195,(__unnamed_547 - __unnamed_195)
__unnamed_195:
        /* <DEDUP_REMOVED lines=23> */
	.type		__unnamed_547,@object
	.size		__unnamed_547,(__unnamed_483 - __unnamed_547)
__unnamed_547:
        /* <DEDUP_REMOVED lines=23> */
	.type		__unnamed_483,@object
	.size		__unnamed_483,(__unnamed_563 - __unnamed_483)
__unnamed_483:
        /* <DEDUP_REMOVED lines=23> */
	.type		__unnamed_563,@object
	.size		__unnamed_563,(__unnamed_307 - __unnamed_563)
__unnamed_563:
        /* <DEDUP_REMOVED lines=23> */
	.type		__unnamed_307,@object
	.size		__unnamed_307,(__unnamed_179 - __unnamed_307)
__unnamed_307:
        /* <DEDUP_REMOVED lines=23> */
	.type		__unnamed_179,@object
	.size		__unnamed_179,(__unnamed_243 - __unnamed_179)
__unnamed_179:
        /* <DEDUP_REMOVED lines=23> */
	.type		__unnamed_243,@object
	.size		__unnamed_243,(__unnamed_371 - __unnamed_243)
__unnamed_243:
        /* <DEDUP_REMOVED lines=23> */
	.type		__unnamed_371,@object
	.size		__unnamed_371,(__unnamed_531 - __unnamed_371)
__unnamed_371:
        /* <DEDUP_REMOVED lines=23> */
	.type		__unnamed_531,@object
	.size		__unnamed_531,(__unnamed_275 - __unnamed_531)
__unnamed_531:
        /* <DEDUP_REMOVED lines=23> */
	.type		__unnamed_275,@object
	.size		__unnamed_275,(__unnamed_467 - __unnamed_275)
__unnamed_275:
        /* <DEDUP_REMOVED lines=23> */
	.type		__unnamed_467,@object
	.size		__unnamed_467,(__unnamed_555 - __unnamed_467)
__unnamed_467:
        /* <DEDUP_REMOVED lines=23> */
	.type		__unnamed_555,@object
	.size		__unnamed_555,(__unnamed_363 - __unnamed_555)
__unnamed_555:
        /* <DEDUP_REMOVED lines=23> */
	.type		__unnamed_363,@object
	.size		__unnamed_363,(__unnamed_267 - __unnamed_363)
__unnamed_363:
        /* <DEDUP_REMOVED lines=23> */
	.type		__unnamed_267,@object
	.size		__unnamed_267,(__unnamed_571 - __unnamed_267)
__unnamed_267:
        /* <DEDUP_REMOVED lines=23> */
	.type		__unnamed_571,@object
	.size		__unnamed_571,(__unnamed_315 - __unnamed_571)
__unnamed_571:
        /* <DEDUP_REMOVED lines=23> */
	.type		__unnamed_315,@object
	.size		__unnamed_315,(__unnamed_187 - __unnamed_315)
__unnamed_315:
        /* <DEDUP_REMOVED lines=23> */
	.type		__unnamed_187,@object
	.size		__unnamed_187,(__unnamed_251 - __unnamed_187)
__unnamed_187:
        /* <DEDUP_REMOVED lines=23> */
	.type		__unnamed_251,@object
	.size		__unnamed_251,(__unnamed_379 - __unnamed_251)
__unnamed_251:
        /* <DEDUP_REMOVED lines=23> */
	.type		__unnamed_379,@object
	.size		__unnamed_379,(__unnamed_539 - __unnamed_379)
__unnamed_379:
        /* <DEDUP_REMOVED lines=23> */
	.type		__unnamed_539,@object
	.size		__unnamed_539,(__unnamed_283 - __unnamed_539)
__unnamed_539:
        /* <DEDUP_REMOVED lines=23> */
	.type		__unnamed_283,@object
	.size		__unnamed_283,(__unnamed_475 - __unnamed_283)
__unnamed_283:
        /* <DEDUP_REMOVED lines=23> */
	.type		__unnamed_475,@object
	.size		__unnamed_475,(__unnamed_263 - __unnamed_475)
__unnamed_475:
        /* <DEDUP_REMOVED lines=23> */
	.type		__unnamed_263,@object
	.size		__unnamed_263,(__unnamed_199 - __unnamed_263)
__unnamed_263:
        /* <DEDUP_REMOVED lines=23> */
	.type		__unnamed_199,@object
	.size		__unnamed_199,(__unnamed_551 - __unnamed_199)
__unnamed_199:
        /* <DEDUP_REMOVED lines=23> */
	.type		__unnamed_551,@object
	.size		__unnamed_551,(__unnamed_487 - __unnamed_551)
__unnamed_551:
        /* <DEDUP_REMOVED lines=23> */
	.type		__unnamed_487,@object
	.size		__unnamed_487,(__unnamed_567 - __unnamed_487)
__unnamed_487:
        /* <DEDUP_REMOVED lines=23> */
	.type		__unnamed_567,@object
	.size		__unnamed_567,(__unnamed_311 - __unnamed_567)
__unnamed_567:
        /* <DEDUP_REMOVED lines=23> */
	.type		__unnamed_311,@object
	.size		__unnamed_311,(__unnamed_183 - __unnamed_311)
__unnamed_311:
        /* <DEDUP_REMOVED lines=23> */
	.type		__unnamed_183,@object
	.size		__unnamed_183,(__unnamed_247 - __unnamed_183)
__unnamed_183:
        /* <DEDUP_REMOVED lines=23> */
	.type		__unnamed_247,@object
	.size		__unnamed_247,(__unnamed_375 - __unnamed_247)
__unnamed_247:
        /* <DEDUP_REMOVED lines=23> */
	.type		__unnamed_375,@object
	.size		__unnamed_375,(__unnamed_535 - __unnamed_375)
__unnamed_375:
        /* <DEDUP_REMOVED lines=23> */
	.type		__unnamed_535,@object
	.size		__unnamed_535,(__unnamed_279 - __unnamed_535)
__unnamed_535:
        /* <DEDUP_REMOVED lines=23> */
	.type		__unnamed_279,@object
	.size		__unnamed_279,(__unnamed_471 - __unnamed_279)
__unnamed_279:
        /* <DEDUP_REMOVED lines=23> */
	.type		__unnamed_471,@object
	.size		__unnamed_471,(__unnamed_559 - __unnamed_471)
__unnamed_471:
        /* <DEDUP_REMOVED lines=23> */
	.type		__unnamed_559,@object
	.size		__unnamed_559,(__unnamed_367 - __unnamed_559)
__unnamed_559:
        /* <DEDUP_REMOVED lines=23> */
	.type		__unnamed_367,@object
	.size		__unnamed_367,(__unnamed_271 - __unnamed_367)
__unnamed_367:
        /* <DEDUP_REMOVED lines=23> */
	.type		__unnamed_271,@object
	.size		__unnamed_271,(__unnamed_575 - __unnamed_271)
__unnamed_271:
        /* <DEDUP_REMOVED lines=23> */
	.type		__unnamed_575,@object
	.size		__unnamed_575,(__unnamed_319 - __unnamed_575)
__unnamed_575:
        /* <DEDUP_REMOVED lines=23> */
	.type		__unnamed_319,@object
	.size		__unnamed_319,(__unnamed_191 - __unnamed_319)
__unnamed_319:
        /* <DEDUP_REMOVED lines=23> */
	.type		__unnamed_191,@object
	.size		__unnamed_191,(__unnamed_255 - __unnamed_191)
__unnamed_191:
        /* <DEDUP_REMOVED lines=23> */
	.type		__unnamed_255,@object
	.size		__unnamed_255,(__unnamed_383 - __unnamed_255)
__unnamed_255:
        /* <DEDUP_REMOVED lines=23> */
	.type		__unnamed_383,@object
	.size		__unnamed_383,(__unnamed_543 - __unnamed_383)
__unnamed_383:
        /* <DEDUP_REMOVED lines=23> */
	.type		__unnamed_543,@object
	.size		__unnamed_543,(__unnamed_479 - __unnamed_543)
__unnamed_543:
        /* <DEDUP_REMOVED lines=23> */
	.type		__unnamed_479,@object
	.size		__unnamed_479,(__unnamed_257 - __unnamed_479)
__unnamed_479:
        /* <DEDUP_REMOVED lines=23> */
	.type		__unnamed_257,@object
	.size		__unnamed_257,(__unnamed_193 - __unnamed_257)
__unnamed_257:
        /* <DEDUP_REMOVED lines=23> */
	.type		__unnamed_193,@object
	.size		__unnamed_193,(__unnamed_545 - __unnamed_193)
__unnamed_193:
        /* <DEDUP_REMOVED lines=23> */
	.type		__unnamed_545,@object
	.size		__unnamed_545,(__unnamed_481 - __unnamed_545)
__unnamed_545:
        /* <DEDUP_REMOVED lines=23> */
	.type		__unnamed_481,@object
	.size		__unnamed_481,(__unnamed_561 - __unnamed_481)
__unnamed_481:
        /* <DEDUP_REMOVED lines=23> */
	.type		__unnamed_561,@object
	.size		__unnamed_561,(__unnamed_177 - __unnamed_561)
__unnamed_561:
        /* <DEDUP_REMOVED lines=23> */
	.type		__unnamed_177,@object
	.size		__unnamed_177,(__unnamed_241 - __unnamed_177)
__unnamed_177:
        /* <DEDUP_REMOVED lines=23> */
	.type		__unnamed_241,@object
	.size		__unnamed_241,(__unnamed_369 - __unnamed_241)
__unnamed_241:
        /* <DEDUP_REMOVED lines=23> */
	.type		__unnamed_369,@object
	.size		__unnamed_369,(__unnamed_273 - __unnamed_369)
__unnamed_369:
        /* <DEDUP_REMOVED lines=23> */
	.type		__unnamed_273,@object
	.size		__unnamed_273,(__unnamed_553 - __unnamed_273)
__unnamed_273:
        /* <DEDUP_REMOVED lines=23> */
	.type		__unnamed_553,@object
	.size		__unnamed_553,(__unnamed_489 - __unnamed_553)
__unnamed_553:
        /* <DEDUP_REMOVED lines=23> */
	.type		__unnamed_489,@object
	.size		__unnamed_489,(__unnamed_361 - __unnamed_489)
__unnamed_489:
        /* <DEDUP_REMOVED lines=23> */
	.type		__unnamed_361,@object
	.size		__unnamed_361,(__unnamed_265 - __unnamed_361)
__unnamed_361:
        /* <DEDUP_REMOVED lines=23> */
	.type		__unnamed_265,@object
	.size		__unnamed_265,(__unnamed_569 - __unnamed_265)
__unnamed_265:
        /* <DEDUP_REMOVED lines=23> */
	.type		__unnamed_569,@object
	.size		__unnamed_569,(__unnamed_313 - __unnamed_569)
__unnamed_569:
        /* <DEDUP_REMOVED lines=23> */
	.type		__unnamed_313,@object
	.size		__unnamed_313,(__unnamed_185 - __unnamed_313)
__unnamed_313:
        /* <DEDUP_REMOVED lines=23> */
	.type		__unnamed_185,@object
	.size		__unnamed_185,(__unnamed_249 - __unnamed_185)
__unnamed_185:
        /* <DEDUP_REMOVED lines=23> */
	.type		__unnamed_249,@object
	.size		__unnamed_249,(__unnamed_377 - __unnamed_249)
__unnamed_249:
        /* <DEDUP_REMOVED lines=23> */
	.type		__unnamed_377,@object
	.size		__unnamed_377,(__unnamed_537 - __unnamed_377)
__unnamed_377:
        /* <DEDUP_REMOVED lines=23> */
	.type		__unnamed_537,@object
	.size		__unnamed_537,(__unnamed_281 - __unnamed_537)
__unnamed_537:
        /* <DEDUP_REMOVED lines=23> */
	.type		__unnamed_281,@object
	.size		__unnamed_281,(__unnamed_473 - __unnamed_281)
__unnamed_281:
        /* <DEDUP_REMOVED lines=23> */
	.type		__unnamed_473,@object
	.size		__unnamed_473,(__unnamed_261 - __unnamed_473)
__unnamed_473:
        /* <DEDUP_REMOVED lines=23> */
	.type		__unnamed_261,@object
	.size		__unnamed_261,(__unnamed_197 - __unnamed_261)
__unnamed_261:
        /* <DEDUP_REMOVED lines=23> */
	.type		__unnamed_197,@object
	.size		__unnamed_197,(__unnamed_549 - __unnamed_197)
__unnamed_197:
        /* <DEDUP_REMOVED lines=23> */
	.type		__unnamed_549,@object
	.size		__unnamed_549,(__unnamed_485 - __unnamed_549)
__unnamed_549:
        /* <DEDUP_REMOVED lines=23> */
	.type		__unnamed_485,@object
	.size		__unnamed_485,(__unnamed_565 - __unnamed_485)
__unnamed_485:
        /* <DEDUP_REMOVED lines=23> */
	.type		__unnamed_565,@object
	.size		__unnamed_565,(__unnamed_309 - __unnamed_565)
__unnamed_565:
        /* <DEDUP_REMOVED lines=23> */
	.type		__unnamed_309,@object
	.size		__unnamed_309,(__unnamed_181 - __unnamed_309)
__unnamed_309:
        /* <DEDUP_REMOVED lines=23> */
	.type		__unnamed_181,@object
	.size		__unnamed_181,(__unnamed_245 - __unnamed_181)
__unnamed_181:
        /* <DEDUP_REMOVED lines=23> */
	.type		__unnamed_245,@object
	.size		__unnamed_245,(__unnamed_373 - __unnamed_245)
__unnamed_245:
        /* <DEDUP_REMOVED lines=23> */
	.type		__unnamed_373,@object
	.size		__unnamed_373,(__unnamed_533 - __unnamed_373)
__unnamed_373:
        /* <DEDUP_REMOVED lines=23> */
	.type		__unnamed_533,@object
	.size		__unnamed_533,(__unnamed_277 - __unnamed_533)
__unnamed_533:
        /* <DEDUP_REMOVED lines=23> */
	.type		__unnamed_277,@object
	.size		__unnamed_277,(__unnamed_469 - __unnamed_277)
__unnamed_277:
        /* <DEDUP_REMOVED lines=23> */
	.type		__unnamed_469,@object
	.size		__unnamed_469,(__unnamed_557 - __unnamed_469)
__unnamed_469:
        /* <DEDUP_REMOVED lines=23> */
	.type		__unnamed_557,@object
	.size		__unnamed_557,(__unnamed_365 - __unnamed_557)
__unnamed_557:
        /* <DEDUP_REMOVED lines=23> */
	.type		__unnamed_365,@object
	.size		__unnamed_365,(__unnamed_269 - __unnamed_365)
__unnamed_365:
        /* <DEDUP_REMOVED lines=23> */
	.type		__unnamed_269,@object
	.size		__unnamed_269,(__unnamed_573 - __unnamed_269)
__unnamed_269:
        /* <DEDUP_REMOVED lines=23> */
	.type		__unnamed_573,@object
	.size		__unnamed_573,(__unnamed_317 - __unnamed_573)
__unnamed_573:
        /* <DEDUP_REMOVED lines=23> */
	.type		__unnamed_317,@object
	.size		__unnamed_317,(__unnamed_189 - __unnamed_317)
__unnamed_317:
        /* <DEDUP_REMOVED lines=23> */
	.type		__unnamed_189,@object
	.size		__unnamed_189,(__unnamed_253 - __unnamed_189)
__unnamed_189:
        /* <DEDUP_REMOVED lines=23> */
	.type		__unnamed_253,@object
	.size		__unnamed_253,(__unnamed_381 - __unnamed_253)
__unnamed_253:
        /* <DEDUP_REMOVED lines=23> */
	.type		__unnamed_381,@object
	.size		__unnamed_381,(__unnamed_541 - __unnamed_381)
__unnamed_381:
        /* <DEDUP_REMOVED lines=23> */
	.type		__unnamed_541,@object
	.size		__unnamed_541,(__unnamed_285 - __unnamed_541)
__unnamed_541:
        /* <DEDUP_REMOVED lines=23> */
	.type		__unnamed_285,@object
	.size		__unnamed_285,(__unnamed_477 - __unnamed_285)
__unnamed_285:
        /* <DEDUP_REMOVED lines=23> */
	.type		__unnamed_477,@object
	.size		__unnamed_477,(__unnamed_514 - __unnamed_477)
__unnamed_477:
        /* <DEDUP_REMOVED lines=23> */
	.type		__unnamed_514,@object
	.size		__unnamed_514,(__unnamed_386 - __unnamed_514)
__unnamed_514:
        /* <DEDUP_REMOVED lines=23> */
	.type		__unnamed_386,@object
	.size		__unnamed_386,(__unnamed_322 - __unnamed_386)
__unnamed_386:
        /* <DEDUP_REMOVED lines=23> */
	.type		__unnamed_322,@object
	.size		__unnamed_322,(__unnamed_162 - __unnamed_322)
__unnamed_322:
        /* <DEDUP_REMOVED lines=23> */
	.type		__unnamed_162,@object
	.size		__unnamed_162,(__unnamed_418 - __unnamed_162)
__unnamed_162:
        /* <DEDUP_REMOVED lines=23> */
	.type		__unnamed_418,@object
	.size		__unnamed_418,(__unnamed_226 - __unnamed_418)
__unnamed_418:
        /* <DEDUP_REMOVED lines=23> */
	.type		__unnamed_226,@object
	.size		__unnamed_226,(__unnamed_402 - __unnamed_226)
__unnamed_226:
        /* <DEDUP_REMOVED lines=23> */
	.type		__unnamed_402,@object
	.size		__unnamed_402,(__unnamed_338 - __unnamed_402)
__unnamed_402:
        /* <DEDUP_REMOVED lines=23> */
	.type		__unnamed_338,@object
	.size		__unnamed_338,(__unnamed_170 - __unnamed_338)
__unnamed_338:
        /* <DEDUP_REMOVED lines=23> */
	.type		__unnamed_170,@object
	.size		__unnamed_170,(__unnamed_426 - __unnamed_170)
__unnamed_170:
        /* <DEDUP_REMOVED lines=23> */
	.type		__unnamed_426,@object
	.size		__unnamed_426,(__unnamed_234 - __unnamed_426)
__unnamed_426:
        /* <DEDUP_REMOVED lines=23> */
	.type		__unnamed_234,@object
	.size		__unnamed_234,(__unnamed_522 - __unnamed_234)
__unnamed_234:
        /* <DEDUP_REMOVED lines=23> */
	.type		__unnamed_522,@object
	.size		__unnamed_522,(__unnamed_394 - __unnamed_522)
__unnamed_522:
        /* <DEDUP_REMOVED lines=23> */
	.type		__unnamed_394,@object
	.size		__unnamed_394,(__unnamed_458 - __unnamed_394)
__unnamed_394:
        /* <DEDUP_REMOVED lines=23> */
	.type		__unnamed_458,@object
	.size		__unnamed_458,(__unnamed_330 - __unnamed_458)
__unnamed_458:
        /* <DEDUP_REMOVED lines=23> */
	.type		__unnamed_330,@object
	.size		__unnamed_330,(__unnamed_506 - __unnamed_330)
__unnamed_330:
        /* <DEDUP_REMOVED lines=23> */
	.type		__unnamed_506,@object
	.size		__unnamed_506,(__unnamed_410 - __unnamed_506)
__unnamed_506:
        /* <DEDUP_REMOVED lines=23> */
	.type		__unnamed_410,@object
	.size		__unnamed_410,(__unnamed_218 - __unnamed_410)
__unnamed_410:
        /* <DEDUP_REMOVED lines=23> */
	.type		__unnamed_218,@object
	.size		__unnamed_218,(__unnamed_518 - __unnamed_218)
__unnamed_218:
        /* <DEDUP_REMOVED lines=23> */
	.type		__unnamed_518,@object
	.size		__unnamed_518,(__unnamed_390 - __unnamed_518)
__unnamed_518:
        /* <DEDUP_REMOVED lines=23> */
	.type		__unnamed_390,@object
	.size		__unnamed_390,(__unnamed_326 - __unnamed_390)
__unnamed_390:
        /* <DEDUP_REMOVED lines=23> */
	.type		__unnamed_326,@object
	.size		__unnamed_326,(__unnamed_454 - __unnamed_326)
__unnamed_326:
        /* <DEDUP_REMOVED lines=23> */
	.type		__unnamed_454,@object
	.size		__unnamed_454,(__unnamed_166 - __unnamed_454)
__unnamed_454:
        /* <DEDUP_REMOVED lines=23> */
	.type		__unnamed_166,@object
	.size		__unnamed_166,(__unnamed_422 - __unnamed_166)
__unnamed_166:
        /* <DEDUP_REMOVED lines=23> */
	.type		__unnamed_422,@object
	.size		__unnamed_422,(__unnamed_230 - __unnamed_422)
__unnamed_422:
        /* <DEDUP_REMOVED lines=23> */
	.type		__unnamed_230,@object
	.size		__unnamed_230,(__unnamed_406 - __unnamed_230)
__unnamed_230:
        /* <DEDUP_REMOVED lines=23> */
	.type		__unnamed_406,@object
	.size		__unnamed_406,(__unnamed_342 - __unnamed_406)
__unnamed_406:
        /* <DEDUP_REMOVED lines=23> */
	.type		__unnamed_342,@object
	.size		__unnamed_342,(__unnamed_174 - __unnamed_342)
__unnamed_342:
        /* <DEDUP_REMOVED lines=23> */
	.type		__unnamed_174,@object
	.size		__unnamed_174,(__unnamed_430 - __unnamed_174)
__unnamed_174:
        /* <DEDUP_REMOVED lines=23> */
	.type		__unnamed_430,@object
	.size		__unnamed_430,(__unnamed_238 - __unnamed_430)
__unnamed_430:
        /* <DEDUP_REMOVED lines=23> */
	.type		__unnamed_238,@object
	.size		__unnamed_238,(__unnamed_526 - __unnamed_238)
__unnamed_238:
        /* <DEDUP_REMOVED lines=23> */
	.type		__unnamed_526,@object
	.size		__unnamed_526,(__unnamed_398 - __unnamed_526)
__unnamed_526:
        /* <DEDUP_REMOVED lines=23> */
	.type		__unnamed_398,@object
	.size		__unnamed_398,(__unnamed_462 - __unnamed_398)
__unnamed_398:
        /* <DEDUP_REMOVED lines=23> */
	.type		__unnamed_462,@object
	.size		__unnamed_462,(__unnamed_334 - __unnamed_462)
__unnamed_462:
        /* <DEDUP_REMOVED lines=23> */
	.type		__unnamed_334,@object
	.size		__unnamed_334,(__unnamed_510 - __unnamed_334)
__unnamed_334:
        /* <DEDUP_REMOVED lines=23> */
	.type		__unnamed_510,@object
	.size		__unnamed_510,(__unnamed_414 - __unnamed_510)
__unnamed_510:
        /* <DEDUP_REMOVED lines=23> */
	.type		__unnamed_414,@object
	.size		__unnamed_414,(__unnamed_222 - __unnamed_414)
__unnamed_414:
        /* <DEDUP_REMOVED lines=23> */
	.type		__unnamed_222,@object
	.size		__unnamed_222,(__unnamed_516 - __unnamed_222)
__unnamed_222:
        /* <DEDUP_REMOVED lines=23> */
	.type		__unnamed_516,@object
	.size		__unnamed_516,(__unnamed_388 - __unnamed_516)
__unnamed_516:
        /* <DEDUP_REMOVED lines=23> */
	.type		__unnamed_388,@object
	.size		__unnamed_388,(__unnamed_324 - __unnamed_388)
__unnamed_388:
        /* <DEDUP_REMOVED lines=23> */
	.type		__unnamed_324,@object
	.size		__unnamed_324,(__unnamed_452 - __unnamed_324)
__unnamed_324:
        /* <DEDUP_REMOVED lines=23> */
	.type		__unnamed_452,@object
	.size		__unnamed_452,(__unnamed_164 - __unnamed_452)
__unnamed_452:
        /* <DEDUP_REMOVED lines=23> */
	.type		__unnamed_164,@object
	.size		__unnamed_164,(__unnamed_420 - __unnamed_164)
__unnamed_164:
        /* <DEDUP_REMOVED lines=23> */
	.type		__unnamed_420,@object
	.size		__unnamed_420,(__unnamed_228 - __unnamed_420)
__unnamed_420:
        /* <DEDUP_REMOVED lines=23> */
	.type		__unnamed_228,@object
	.size		__unnamed_228,(__unnamed_404 - __unnamed_228)
__unnamed_228:
        /* <DEDUP_REMOVED lines=23> */
	.type		__unnamed_404,@object
	.size		__unnamed_404,(__unnamed_340 - __unnamed_404)
__unnamed_404:
        /* <DEDUP_REMOVED lines=23> */
	.type		__unnamed_340,@object
	.size		__unnamed_340,(__unnamed_172 - __unnamed_340)
__unnamed_340:
        /* <DEDUP_REMOVED lines=23> */
	.type		__unnamed_172,@object
	.size		__unnamed_172,(__unnamed_428 - __unnamed_172)
__unnamed_172:
        /* <DEDUP_REMOVED lines=23> */
	.type		__unnamed_428,@object
	.size		__unnamed_428,(__unnamed_236 - __unnamed_428)
__unnamed_428:
        /* <DEDUP_REMOVED lines=23> */
	.type		__unnamed_236,@object
	.size		__unnamed_236,(__unnamed_524 - __unnamed_236)
__unnamed_236:
        /* <DEDUP_REMOVED lines=23> */
	.type		__unnamed_524,@object
	.size		__unnamed_524,(__unnamed_396 - __unnamed_524)
__unnamed_524:
        /* <DEDUP_REMOVED lines=23> */
	.type		__unnamed_396,@object
	.size		__unnamed_396,(__unnamed_460 - __unnamed_396)
__unnamed_396:
        /* <DEDUP_REMOVED lines=23> */
	.type		__unnamed_460,@object
	.size		__unnamed_460,(__unnamed_332 - __unnamed_460)
__unnamed_460:
        /* <DEDUP_REMOVED lines=23> */
	.type		__unnamed_332,@object
	.size		__unnamed_332,(__unnamed_508 - __unnamed_332)
__unnamed_332:
        /* <DEDUP_REMOVED lines=23> */
	.type		__unnamed_508,@object
	.size		__unnamed_508,(__unnamed_412 - __unnamed_508)
__unnamed_508:
        /* <DEDUP_REMOVED lines=23> */
	.type		__unnamed_412,@object
	.size		__unnamed_412,(__unnamed_220 - __unnamed_412)
__unnamed_412:
        /* <DEDUP_REMOVED lines=23> */
	.type		__unnamed_220,@object
	.size		__unnamed_220,(__unnamed_528 - __unnamed_220)
__unnamed_220:
        /* <DEDUP_REMOVED lines=23> */
	.type		__unnamed_528,@object
	.size		__unnamed_528,(__unnamed_400 - __unnamed_528)
__unnamed_528:
        /* <DEDUP_REMOVED lines=23> */
	.type		__unnamed_400,@object
	.size		__unnamed_400,(__unnamed_464 - __unnamed_400)
__unnamed_400:
        /* <DEDUP_REMOVED lines=23> */
	.type		__unnamed_464,@object
	.size		__unnamed_464,(__unnamed_336 - __unnamed_464)
__unnamed_464:
        /* <DEDUP_REMOVED lines=23> */
	.type		__unnamed_336,@object
	.size		__unnamed_336,(__unnamed_512 - __unnamed_336)
__unnamed_336:
        /* <DEDUP_REMOVED lines=23> */
	.type		__unnamed_512,@object
	.size		__unnamed_512,(__unnamed_416 - __unnamed_512)
__unnamed_512:
        /* <DEDUP_REMOVED lines=23> */
	.type		__unnamed_416,@object
	.size		__unnamed_416,(__unnamed_224 - __unnamed_416)
__unnamed_416:
        /* <DEDUP_REMOVED lines=23> */
	.type		__unnamed_224,@object
	.size		__unnamed_224,(__unnamed_168 - __unnamed_224)
__unnamed_224:
        /* <DEDUP_REMOVED lines=23> */
	.type		__unnamed_168,@object
	.size		__unnamed_168,(__unnamed_424 - __unnamed_168)
__unnamed_168:
        /* <DEDUP_REMOVED lines=23> */
	.type		__unnamed_424,@object
	.size		__unnamed_424,(__unnamed_232 - __unnamed_424)
__unnamed_424:
        /* <DEDUP_REMOVED lines=23> */
	.type		__unnamed_232,@object
	.size		__unnamed_232,(__unnamed_520 - __unnamed_232)
__unnamed_232:
        /* <DEDUP_REMOVED lines=23> */
	.type		__unnamed_520,@object
	.size		__unnamed_520,(__unnamed_392 - __unnamed_520)
__unnamed_520:
        /* <DEDUP_REMOVED lines=23> */
	.type		__unnamed_392,@object
	.size		__unnamed_392,(__unnamed_456 - __unnamed_392)
__unnamed_392:
        /* <DEDUP_REMOVED lines=23> */
	.type		__unnamed_456,@object
	.size		__unnamed_456,(__unnamed_328 - __unnamed_456)
__unnamed_456:
        /* <DEDUP_REMOVED lines=23> */
	.type		__unnamed_328,@object
	.size		__unnamed_328,(__unnamed_408 - __unnamed_328)
__unnamed_328:
        /* <DEDUP_REMOVED lines=23> */
	.type		__unnamed_408,@object
	.size		__unnamed_408,(__unnamed_216 - __unnamed_408)
__unnamed_408:
        /* <DEDUP_REMOVED lines=23> */
	.type		__unnamed_216,@object
	.size		__unnamed_216,(__unnamed_344 - __unnamed_216)
__unnamed_216:
        /* <DEDUP_REMOVED lines=23> */
	.type		__unnamed_344,@object
	.size		__unnamed_344,(__unnamed_387 - __unnamed_344)
__unnamed_344:
        /* <DEDUP_REMOVED lines=23> */
	.type		__unnamed_387,@object
	.size		__unnamed_387,(__unnamed_323 - __unnamed_387)
__unnamed_387:
        /* <DEDUP_REMOVED lines=23> */
	.type		__unnamed_323,@object
	.size		__unnamed_323,(__unnamed_419 - __unnamed_323)
__unnamed_323:
        /* <DEDUP_REMOVED lines=23> */
	.type		__unnamed_419,@object
	.size		__unnamed_419,(__unnamed_403 - __unnamed_419)
__unnamed_419:
        /* <DEDUP_REMOVED lines=23> */
	.type		__unnamed_403,@object
	.size		__unnamed_403,(__unnamed_339 - __unnamed_403)
__unnamed_403:
        /* <DEDUP_REMOVED lines=23> */
	.type		__unnamed_339,@object
	.size		__unnamed_339,(__unnamed_427 - __unnamed_339)
__unnamed_339:
        /* <DEDUP_REMOVED lines=23> */
	.type		__unnamed_427,@object
	.size		__unnamed_427,(__unnamed_395 - __unnamed_427)
__unnamed_427:
        /* <DEDUP_REMOVED lines=23> */
	.type		__unnamed_395,@object
	.size		__unnamed_395,(__unnamed_331 - __unnamed_395)
__unnamed_395:
        /* <DEDUP_REMOVED lines=23> */
	.type		__unnamed_331,@object
	.size		__unnamed_331,(__unnamed_411 - __unnamed_331)
__unnamed_331:
        /* <DEDUP_REMOVED lines=23> */
	.type		__unnamed_411,@object
	.size		__unnamed_411,(__unnamed_391 - __unnamed_411)
__unnamed_411:
        /* <DEDUP_REMOVED lines=23> */
	.type		__unnamed_391,@object
	.size		__unnamed_391,(__unnamed_327 - __unnamed_391)
__unnamed_391:
        /* <DEDUP_REMOVED lines=23> */
	.type		__unnamed_327,@object
	.size		__unnamed_327,(__unnamed_423 - __unnamed_327)
__unnamed_327:
        /* <DEDUP_REMOVED lines=23> */
	.type		__unnamed_423,@object
	.size		__unnamed_423,(__unnamed_407 - __unnamed_423)
__unnamed_423:
        /* <DEDUP_REMOVED lines=23> */
	.type		__unnamed_407,@object
	.size		__unnamed_407,(__unnamed_343 - __unnamed_407)
__unnamed_407:
        /* <DEDUP_REMOVED lines=23> */
	.type		__unnamed_343,@object
	.size		__unnamed_343,(__unnamed_399 - __unnamed_343)
__unnamed_343:
        /* <DEDUP_REMOVED lines=23> */
	.type		__unnamed_399,@object
	.size		__unnamed_399,(__unnamed_335 - __unnamed_399)
__unnamed_399:
        /* <DEDUP_REMOVED lines=23> */
	.type		__unnamed_335,@object
	.size		__unnamed_335,(__unnamed_415 - __unnamed_335)
__unnamed_335:
        /* <DEDUP_REMOVED lines=23> */
	.type		__unnamed_415,@object
	.size		__unnamed_415,(__unnamed_385 - __unnamed_415)
__unnamed_415:
        /* <DEDUP_REMOVED lines=23> */
	.type		__unnamed_385,@object
	.size		__unnamed_385,(__unnamed_321 - __unnamed_385)
__unnamed_385:
        /* <DEDUP_REMOVED lines=23> */
	.type		__unnamed_321,@object
	.size		__unnamed_321,(__unnamed_417 - __unnamed_321)
__unnamed_321:
        /* <DEDUP_REMOVED lines=23> */
	.type		__unnamed_417,@object
	.size		__unnamed_417,(__unnamed_401 - __unnamed_417)
__unnamed_417:
        /* <DEDUP_REMOVED lines=23> */
	.type		__unnamed_401,@object
	.size		__unnamed_401,(__unnamed_337 - __unnamed_401)
__unnamed_401:
        /* <DEDUP_REMOVED lines=23> */
	.type		__unnamed_337,@object
	.size		__unnamed_337,(__unnamed_425 - __unnamed_337)
__unnamed_337:
        /* <DEDUP_REMOVED lines=23> */
	.type		__unnamed_425,@object
	.size		__unnamed_425,(__unnamed_393 - __unnamed_425)
__unnamed_425:
        /* <DEDUP_REMOVED lines=23> */
	.type		__unnamed_393,@object
	.size		__unnamed_393,(__unnamed_329 - __unnamed_393)
__unnamed_393:
        /* <DEDUP_REMOVED lines=23> */
	.type		__unnamed_329,@object
	.size		__unnamed_329,(__unnamed_409 - __unnamed_329)
__unnamed_329:
        /* <DEDUP_REMOVED lines=23> */
	.type		__unnamed_409,@object
	.size		__unnamed_409,(__unnamed_389 - __unnamed_409)
__unnamed_409:
        /* <DEDUP_REMOVED lines=23> */
	.type		__unnamed_389,@object
	.size		__unnamed_389,(__unnamed_325 - __unnamed_389)
__unnamed_389:
        /* <DEDUP_REMOVED lines=23> */
	.type		__unnamed_325,@object
	.size		__unnamed_325,(__unnamed_421 - __unnamed_325)
__unnamed_325:
        /* <DEDUP_REMOVED lines=23> */
	.type		__unnamed_421,@object
	.size		__unnamed_421,(__unnamed_405 - __unnamed_421)
__unnamed_421:
        /* <DEDUP_REMOVED lines=23> */
	.type		__unnamed_405,@object
	.size		__unnamed_405,(__unnamed_341 - __unnamed_405)
__unnamed_405:
        /* <DEDUP_REMOVED lines=23> */
	.type		__unnamed_341,@object
	.size		__unnamed_341,(__unnamed_429 - __unnamed_341)
__unnamed_341:
        /* <DEDUP_REMOVED lines=23> */
	.type		__unnamed_429,@object
	.size		__unnamed_429,(__unnamed_397 - __unnamed_429)
__unnamed_429:
        /* <DEDUP_REMOVED lines=23> */
	.type		__unnamed_397,@object
	.size		__unnamed_397,(__unnamed_333 - __unnamed_397)
__unnamed_397:
        /* <DEDUP_REMOVED lines=23> */
	.type		__unnamed_333,@object
	.size		__unnamed_333,(__unnamed_413 - __unnamed_333)
__unnamed_333:
        /* <DEDUP_REMOVED lines=23> */
	.type		__unnamed_413,@object
	.size		__unnamed_413,(__unnamed_258 - __unnamed_413)
__unnamed_413:
        /* <DEDUP_REMOVED lines=23> */
	.type		__unnamed_258,@object
	.size		__unnamed_258,(__unnamed_194 - __unnamed_258)
__unnamed_258:
        /* <DEDUP_REMOVED lines=23> */
	.type		__unnamed_194,@object
	.size		__unnamed_194,(__unnamed_546 - __unnamed_194)
__unnamed_194:
        /* <DEDUP_REMOVED lines=23> */
	.type		__unnamed_546,@object
	.size		__unnamed_546,(__unnamed_482 - __unnamed_546)
__unnamed_546:
        /* <DEDUP_REMOVED lines=23> */
	.type		__unnamed_482,@object
	.size		__unnamed_482,(__unnamed_562 - __unnamed_482)
__unnamed_482:
        /* <DEDUP_REMOVED lines=23> */
	.type		__unnamed_562,@object
	.size		__unnamed_562,(__unnamed_178 - __unnamed_562)
__unnamed_562:
        /* <DEDUP_REMOVED lines=23> */
	.type		__unnamed_178,@object
	.size		__unnamed_178,(__unnamed_242 - __unnamed_178)
__unnamed_178:
        /* <DEDUP_REMOVED lines=23> */
	.type		__unnamed_242,@object
	.size		__unnamed_242,(__unnamed_530 - __unnamed_242)
__unnamed_242:
        /* <DEDUP_REMOVED lines=23> */
	.type		__unnamed_530,@object
	.size		__unnamed_530,(__unnamed_274 - __unnamed_530)
__unnamed_530:
        /* <DEDUP_REMOVED lines=23> */
	.type		__unnamed_274,@object
	.size		__unnamed_274,(__unnamed_466 - __unnamed_274)
__unnamed_274:
        /* <DEDUP_REMOVED lines=23> */
	.type		__unnamed_466,@object
	.size		__unnamed_466,(__unnamed_554 - __unnamed_466)
__unnamed_466:
        /* <DEDUP_REMOVED lines=23> */
	.type		__unnamed_554,@object
	.size		__unnamed_554,(__unnamed_266 - __unnamed_554)
__unnamed_554:
        /* <DEDUP_REMOVED lines=23> */
	.type		__unnamed_266,@object
	.size		__unnamed_266,(__unnamed_570 - __unnamed_266)
__unnamed_266:
        /* <DEDUP_REMOVED lines=23> */
	.type		__unnamed_570,@object
	.size		__unnamed_570,(__unnamed_186 - __unnamed_570)
__unnamed_570:
        /* <DEDUP_REMOVED lines=23> */
	.type		__unnamed_186,@object
	.size		__unnamed_186,(__unnamed_250 - __unnamed_186)
__unnamed_186:
        /* <DEDUP_REMOVED lines=23> */
	.type		__unnamed_250,@object
	.size		__unnamed_250,(__unnamed_538 - __unnamed_250)
__unnamed_250:
        /* <DEDUP_REMOVED lines=23> */
	.type		__unnamed_538,@object
	.size		__unnamed_538,(__unnamed_282 - __unnamed_538)
__unnamed_538:
        /* <DEDUP_REMOVED lines=23> */
	.type		__unnamed_282,@object
	.size		__unnamed_282,(__unnamed_474 - __unnamed_282)
__unnamed_282:
        /* <DEDUP_REMOVED lines=23> */
	.type		__unnamed_474,@object
	.size		__unnamed_474,(__unnamed_262 - __unnamed_474)
__unnamed_474:
        /* <DEDUP_REMOVED lines=23> */
	.type		__unnamed_262,@object
	.size		__unnamed_262,(__unnamed_198 - __unnamed_262)
__unnamed_262:
        /* <DEDUP_REMOVED lines=23> */
	.type		__unnamed_198,@object
	.size		__unnamed_198,(__unnamed_550 - __unnamed_198)
__unnamed_198:
        /* <DEDUP_REMOVED lines=23> */
	.type		__unnamed_550,@object
	.size		__unnamed_550,(__unnamed_486 - __unnamed_550)
__unnamed_550:
        /* <DEDUP_REMOVED lines=23> */
	.type		__unnamed_486,@object
	.size		__unnamed_486,(__unnamed_566 - __unnamed_486)
__unnamed_486:
        /* <DEDUP_REMOVED lines=23> */
	.type		__unnamed_566,@object
	.size		__unnamed_566,(__unnamed_182 - __unnamed_566)
__unnamed_566:
        /* <DEDUP_REMOVED lines=23> */
	.type		__unnamed_182,@object
	.size		__unnamed_182,(__unnamed_246 - __unnamed_182)
__unnamed_182:
        /* <DEDUP_REMOVED lines=23> */
	.type		__unnamed_246,@object
	.size		__unnamed_246,(__unnamed_534 - __unnamed_246)
__unnamed_246:
        /* <DEDUP_REMOVED lines=23> */
	.type		__unnamed_534,@object
	.size		__unnamed_534,(__unnamed_278 - __unnamed_534)
__unnamed_534:
        /* <DEDUP_REMOVED lines=23> */
	.type		__unnamed_278,@object
	.size		__unnamed_278,(__unnamed_470 - __unnamed_278)
__unnamed_278:
        /* <DEDUP_REMOVED lines=23> */
	.type		__unnamed_470,@object
	.size		__unnamed_470,(__unnamed_558 - __unnamed_470)
__unnamed_470:
        /* <DEDUP_REMOVED lines=23> */
	.type		__unnamed_558,@object
	.size		__unnamed_558,(__unnamed_270 - __unnamed_558)
__unnamed_558:
        /* <DEDUP_REMOVED lines=23> */
	.type		__unnamed_270,@object
	.size		__unnamed_270,(__unnamed_574 - __unnamed_270)
__unnamed_270:
        /* <DEDUP_REMOVED lines=23> */
	.type		__unnamed_574,@object
	.size		__unnamed_574,(__unnamed_190 - __unnamed_574)
__unnamed_574:
        /* <DEDUP_REMOVED lines=23> */
	.type		__unnamed_190,@object
	.size		__unnamed_190,(__unnamed_254 - __unnamed_190)
__unnamed_190:
        /* <DEDUP_REMOVED lines=23> */
	.type		__unnamed_254,@object
	.size		__unnamed_254,(__unnamed_542 - __unnamed_254)
__unnamed_254:
        /* <DEDUP_REMOVED lines=23> */
	.type		__unnamed_542,@object
	.size		__unnamed_542,(__unnamed_478 - __unnamed_542)
__unnamed_542:
        /* <DEDUP_REMOVED lines=23> */
	.type		__unnamed_478,@object
	.size		__unnamed_478,(__unnamed_260 - __unnamed_478)
__unnamed_478:
        /* <DEDUP_REMOVED lines=23> */
	.type		__unnamed_260,@object
	.size		__unnamed_260,(__unnamed_196 - __unnamed_260)
__unnamed_260:
        /* <DEDUP_REMOVED lines=23> */
	.type		__unnamed_196,@object
	.size		__unnamed_196,(__unnamed_548 - __unnamed_196)
__unnamed_196:
        /* <DEDUP_REMOVED lines=23> */
	.type		__unnamed_548,@object
	.size		__unnamed_548,(__unnamed_484 - __unnamed_548)
__unnamed_548:
        /* <DEDUP_REMOVED lines=23> */
	.type		__unnamed_484,@object
	.size		__unnamed_484,(__unnamed_564 - __unnamed_484)
__unnamed_484:
        /* <DEDUP_REMOVED lines=23> */
	.type		__unnamed_564,@object
	.size		__unnamed_564,(__unnamed_180 - __unnamed_564)
__unnamed_564:
        /* <DEDUP_REMOVED lines=23> */
	.type		__unnamed_180,@object
	.size		__unnamed_180,(__unnamed_244 - __unnamed_180)
__unnamed_180:
        /* <DEDUP_REMOVED lines=23> */
	.type		__unnamed_244,@object
	.size		__unnamed_244,(__unnamed_532 - __unnamed_244)
__unnamed_244:
        /* <DEDUP_REMOVED lines=23> */
	.type		__unnamed_532,@object
	.size		__unnamed_532,(__unnamed_276 - __unnamed_532)
__unnamed_532:
        /* <DEDUP_REMOVED lines=23> */
	.type		__unnamed_276,@object
	.size		__unnamed_276,(__unnamed_468 - __unnamed_276)
__unnamed_276:
        /* <DEDUP_REMOVED lines=23> */
	.type		__unnamed_468,@object
	.size		__unnamed_468,(__unnamed_556 - __unnamed_468)
__unnamed_468:
        /* <DEDUP_REMOVED lines=23> */
	.type		__unnamed_556,@object
	.size		__unnamed_556,(__unnamed_268 - __unnamed_556)
__unnamed_556:
        /* <DEDUP_REMOVED lines=23> */
	.type		__unnamed_268,@object
	.size		__unnamed_268,(__unnamed_572 - __unnamed_268)
__unnamed_268:
        /* <DEDUP_REMOVED lines=23> */
	.type		__unnamed_572,@object
	.size		__unnamed_572,(__unnamed_188 - __unnamed_572)
__unnamed_572:
        /* <DEDUP_REMOVED lines=23> */
	.type		__unnamed_188,@object
	.size		__unnamed_188,(__unnamed_252 - __unnamed_188)
__unnamed_188:
        /* <DEDUP_REMOVED lines=23> */
	.type		__unnamed_252,@object
	.size		__unnamed_252,(__unnamed_540 - __unnamed_252)
__unnamed_252:
        /* <DEDUP_REMOVED lines=23> */
	.type		__unnamed_540,@object
	.size		__unnamed_540,(__unnamed_284 - __unnamed_540)
__unnamed_540:
        /* <DEDUP_REMOVED lines=23> */
	.type		__unnamed_284,@object
	.size		__unnamed_284,(__unnamed_476 - __unnamed_284)
__unnamed_284:
        /* <DEDUP_REMOVED lines=23> */
	.type		__unnamed_476,@object
	.size		__unnamed_476,(__unnamed_560 - __unnamed_476)
__unnamed_476:
        /* <DEDUP_REMOVED lines=23> */
	.type		__unnamed_560,@object
	.size		__unnamed_560,(__unnamed_176 - __unnamed_560)
__unnamed_560:
        /* <DEDUP_REMOVED lines=23> */
	.type		__unnamed_176,@object
	.size		__unnamed_176,(__unnamed_240 - __unnamed_176)
__unnamed_176:
        /* <DEDUP_REMOVED lines=23> */
	.type		__unnamed_240,@object
	.size		__unnamed_240,(__unnamed_272 - __unnamed_240)
__unnamed_240:
        /* <DEDUP_REMOVED lines=23> */
	.type		__unnamed_272,@object
	.size		__unnamed_272,(__unnamed_192 - __unnamed_272)
__unnamed_272:
        /* <DEDUP_REMOVED lines=23> */
	.type		__unnamed_192,@object
	.size		__unnamed_192,(__unnamed_256 - __unnamed_192)
__unnamed_192:
        /* <DEDUP_REMOVED lines=23> */
	.type		__unnamed_256,@object
	.size		__unnamed_256,(__unnamed_544 - __unnamed_256)
__unnamed_256:
        /* <DEDUP_REMOVED lines=23> */
	.type		__unnamed_544,@object
	.size		__unnamed_544,(__unnamed_480 - __unnamed_544)
__unnamed_544:
        /* <DEDUP_REMOVED lines=23> */
	.type		__unnamed_480,@object
	.size		__unnamed_480,(__unnamed_552 - __unnamed_480)
__unnamed_480:
        /* <DEDUP_REMOVED lines=23> */
	.type		__unnamed_552,@object
	.size		__unnamed_552,(__unnamed_488 - __unnamed_552)
__unnamed_552:
        /* <DEDUP_REMOVED lines=23> */
	.type		__unnamed_488,@object
	.size		__unnamed_488,(__unnamed_264 - __unnamed_488)
__unnamed_488:
        /* <DEDUP_REMOVED lines=23> */
	.type		__unnamed_264,@object
	.size		__unnamed_264,(__unnamed_568 - __unnamed_264)
__unnamed_264:
        /* <DEDUP_REMOVED lines=23> */
	.type		__unnamed_568,@object
	.size		__unnamed_568,(__unnamed_184 - __unnamed_568)
__unnamed_568:
        /* <DEDUP_REMOVED lines=23> */
	.type		__unnamed_184,@object
	.size		__unnamed_184,(__unnamed_248 - __unnamed_184)
__unnamed_184:
        /* <DEDUP_REMOVED lines=23> */
	.type		__unnamed_248,@object
	.size		__unnamed_248,(__unnamed_536 - __unnamed_248)
__unnamed_248:
        /* <DEDUP_REMOVED lines=23> */
	.type		__unnamed_536,@object
	.size		__unnamed_536,(__unnamed_280 - __unnamed_536)
__unnamed_536:
        /* <DEDUP_REMOVED lines=23> */
	.type		__unnamed_280,@object
	.size		__unnamed_280,(__unnamed_472 - __unnamed_280)
__unnamed_280:
        /* <DEDUP_REMOVED lines=23> */
	.type		__unnamed_472,@object
	.size		__unnamed_472,(.L_471 - __unnamed_472)
__unnamed_472:
        /* <DEDUP_REMOVED lines=23> */
.L_471:


//--------------------- .nv.shared._ZN3cub18CUB_300001_SM_10006detail11EmptyKernelIvEEvv --------------------------
	.section	.nv.shared._ZN3cub18CUB_300001_SM_10006detail11EmptyKernelIvEEvv,"aw",@nobits
	.sectionflags	@""
	.align	16
	.zero		1024


//--------------------- .nv.shared.reserved.0     --------------------------
	.section	.nv.shared.reserved.0,"aw",@nobits
	.weak		__nv_reservedSMEM_offset_0_alias
	.size		__nv_reservedSMEM_offset_0_alias, 0, 64
	.other		__nv_reservedSMEM_offset_0_alias,@"STO_CUDA_RESERVED_SHARED STV_DEFAULT"
__nv_reservedSMEM_offset_0_alias:
	.zero		0
	.zero		64


//--------------------- .nv.global                --------------------------
	.section	.nv.global,"aw",@nobits
.nv.global:
	.type		_ZN30_INTERNAL_4ff9e7eb_4_k_cu_main6thrust24THRUST_300001_SM_1000_NS12placeholders2_5E,@object
	.size		_ZN30_INTERNAL_4ff9e7eb_4_k_cu_main6thrust24THRUST_300001_SM_1000_NS12placeholders2_5E,(_ZN30_INTERNAL_4ff9e7eb_4_k_cu_main4cuda3std3__45__cpo6cbeginE - _ZN30_INTERNAL_4ff9e7eb_4_k_cu_main6thrust24THRUST_300001_SM_1000_NS12placeholders2_5E)
_ZN30_INTERNAL_4ff9e7eb_4_k_cu_main6thrust24THRUST_300001_SM_1000_NS12placeholders2_5E:
	.zero		1
	.type		_ZN30_INTERNAL_4ff9e7eb_4_k_cu_main4cuda3std3__45__cpo6cbeginE,@object
	.size		_ZN30_INTERNAL_4ff9e7eb_4_k_cu_main4cuda3std3__45__cpo6cbeginE,(_ZN30_INTERNAL_4ff9e7eb_4_k_cu_main4cuda3std6ranges3__45__cpo6cbeginE - _ZN30_INTERNAL_4ff9e7eb_4_k_cu_main4cuda3std3__45__cpo6cbeginE)
_ZN30_INTERNAL_4ff9e7eb_4_k_cu_main4cuda3std3__45__cpo6cbeginE:
	.zero		1
	.type		_ZN30_INTERNAL_4ff9e7eb_4_k_cu_main4cuda3std6ranges3__45__cpo6cbeginE,@object
	.size		_ZN30_INTERNAL_4ff9e7eb_4_k_cu_main4cuda3std6ranges3__45__cpo6cbeginE,(_ZN30_INTERNAL_4ff9e7eb_4_k_cu_main4cuda3std3__48in_placeE - _ZN30_INTERNAL_4ff9e7eb_4_k_cu_main4cuda3std6ranges3__45__cpo6cbeginE)
_ZN30_INTERNAL_4ff9e7eb_4_k_cu_main4cuda3std6ranges3__45__cpo6cbeginE:
	.zero		1
	.type		_ZN30_INTERNAL_4ff9e7eb_4_k_cu_main4cuda3std3__48in_placeE,@object
	.size		_ZN30_INTERNAL_4ff9e7eb_4_k_cu_main4cuda3std3__48in_placeE,(_ZN30_INTERNAL_4ff9e7eb_4_k_cu_main4cuda3std6ranges3__45__cpo4sizeE - _ZN30_INTERNAL_4ff9e7eb_4_k_cu_main4cuda3std3__48in_placeE)
_ZN30_INTERNAL_4ff9e7eb_4_k_cu_main4cuda3std3__48in_placeE:
	.zero		1
	.type		_ZN30_INTERNAL_4ff9e7eb_4_k_cu_main4cuda3std6ranges3__45__cpo4sizeE,@object
	.size		_ZN30_INTERNAL_4ff9e7eb_4_k_cu_main4cuda3std6ranges3__45__cpo4sizeE,(_ZN30_INTERNAL_4ff9e7eb_4_k_cu_main6thrust24THRUST_300001_SM_1000_NS12placeholders2_9E - _ZN30_INTERNAL_4ff9e7eb_4_k_cu_main4cuda3std6ranges3__45__cpo4sizeE)
_ZN30_INTERNAL_4ff9e7eb_4_k_cu_main4cuda3std6ranges3__45__cpo4sizeE:
	.zero		1
	.type		_ZN30_INTERNAL_4ff9e7eb_4_k_cu_main6thrust24THRUST_300001_SM_1000_NS12placeholders2_9E,@object
	.size		_ZN30_INTERNAL_4ff9e7eb_4_k_cu_main6thrust24THRUST_300001_SM_1000_NS12placeholders2_9E,(_ZN30_INTERNAL_4ff9e7eb_4_k_cu_main4cuda3std3__45__cpo7crbeginE - _ZN30_INTERNAL_4ff9e7eb_4_k_cu_main6thrust24THRUST_300001_SM_1000_NS12placeholders2_9E)
_ZN30_INTERNAL_4ff9e7eb_4_k_cu_main6thrust24THRUST_300001_SM_1000_NS12placeholders2_9E:
	.zero		1
	.type		_ZN30_INTERNAL_4ff9e7eb_4_k_cu_main4cuda3std3__45__cpo7crbeginE,@object
	.size		_ZN30_INTERNAL_4ff9e7eb_4_k_cu_main4cuda3std3__45__cpo7crbeginE,(_ZN30_INTERNAL_4ff9e7eb_4_k_cu_main4cuda3std6ranges3__45__cpo4nextE - _ZN30_INTERNAL_4ff9e7eb_4_k_cu_main4cuda3std3__45__cpo7crbeginE)
_ZN30_INTERNAL_4ff9e7eb_4_k_cu_main4cuda3std3__45__cpo7crbeginE:
	.zero		1
	.type		_ZN30_INTERNAL_4ff9e7eb_4_k_cu_main4cuda3std6ranges3__45__cpo4nextE,@object
	.size		_ZN30_INTERNAL_4ff9e7eb_4_k_cu_main4cuda3std6ranges3__45__cpo4nextE,(_ZN30_INTERNAL_4ff9e7eb_4_k_cu_main4cuda3std6ranges3__45__cpo4swapE - _ZN30_INTERNAL_4ff9e7eb_4_k_cu_main4cuda3std6ranges3__45__cpo4nextE)
_ZN30_INTERNAL_4ff9e7eb_4_k_cu_main4cuda3std6ranges3__45__cpo4nextE:
	.zero		1
	.type		_ZN30_INTERNAL_4ff9e7eb_4_k_cu_main4cuda3std6ranges3__45__cpo4swapE,@object
	.size		_ZN30_INTERNAL_4ff9e7eb_4_k_cu_main4cuda3std6ranges3__45__cpo4swapE,(_ZN30_INTERNAL_4ff9e7eb_4_k_cu_main6thrust24THRUST_300001_SM_1000_NS12placeholders2_1E - _ZN30_INTERNAL_4ff9e7eb_4_k_cu_main4cuda3std6ranges3__45__cpo4swapE)
_ZN30_INTERNAL_4ff9e7eb_4_k_cu_main4cuda3std6ranges3__45__cpo4swapE:
	.zero		1
	.type		_ZN30_INTERNAL_4ff9e7eb_4_k_cu_main6thrust24THRUST_300001_SM_1000_NS12placeholders2_1E,@object
	.size		_ZN30_INTERNAL_4ff9e7eb_4_k_cu_main6thrust24THRUST_300001_SM_1000_NS12placeholders2_1E,(_ZN30_INTERNAL_4ff9e7eb_4_k_cu_main6thrust24THRUST_300001_SM_1000_NS12placeholders2_3E - _ZN30_INTERNAL_4ff9e7eb_4_k_cu_main6thrust24THRUST_300001_SM_1000_NS12placeholders2_1E)
_ZN30_INTERNAL_4ff9e7eb_4_k_cu_main6thrust24THRUST_300001_SM_1000_NS12placeholders2_1E:
	.zero		1
	.type		_ZN30_INTERNAL_4ff9e7eb_4_k_cu_main6thrust24THRUST_300001_SM_1000_NS12placeholders2_3E,@object
	.size		_ZN30_INTERNAL_4ff9e7eb_4_k_cu_main6thrust24THRUST_300001_SM_1000_NS12placeholders2_3E,(_ZN30_INTERNAL_4ff9e7eb_4_k_cu_main4cuda3std3__45__cpo5beginE - _ZN30_INTERNAL_4ff9e7eb_4_k_cu_main6thrust24THRUST_300001_SM_1000_NS12placeholders2_3E)
_ZN30_INTERNAL_4ff9e7eb_4_k_cu_main6thrust24THRUST_300001_SM_1000_NS12placeholders2_3E:
	.zero		1
	.type		_ZN30_INTERNAL_4ff9e7eb_4_k_cu_main4cuda3std3__45__cpo5beginE,@object
	.size		_ZN30_INTERNAL_4ff9e7eb_4_k_cu_main4cuda3std3__45__cpo5beginE,(_ZN30_INTERNAL_4ff9e7eb_4_k_cu_main4cuda3std6ranges3__45__cpo5beginE - _ZN30_INTERNAL_4ff9e7eb_4_k_cu_main4cuda3std3__45__cpo5beginE)
_ZN30_INTERNAL_4ff9e7eb_4_k_cu_main4cuda3std3__45__cpo5beginE:
	.zero		1
	.type		_ZN30_INTERNAL_4ff9e7eb_4_k_cu_main4cuda3std6ranges3__45__cpo5beginE,@object
	.size		_ZN30_INTERNAL_4ff9e7eb_4_k_cu_main4cuda3std6ranges3__45__cpo5beginE,(_ZN30_INTERNAL_4ff9e7eb_4_k_cu_main4cuda3std3__432_GLOBAL__N__4ff9e7eb_4_k_cu_main6ignoreE - _ZN30_INTERNAL_4ff9e7eb_4_k_cu_main4cuda3std6ranges3__45__cpo5beginE)
_ZN30_INTERNAL_4ff9e7eb_4_k_cu_main4cuda3std6ranges3__45__cpo5beginE:
	.zero		1
	.type		_ZN30_INTERNAL_4ff9e7eb_4_k_cu_main4cuda3std3__432_GLOBAL__N__4ff9e7eb_4_k_cu_main6ignoreE,@object
	.size		_ZN30_INTERNAL_4ff9e7eb_4_k_cu_main4cuda3std3__432_GLOBAL__N__4ff9e7eb_4_k_cu_main6ignoreE,(_ZN30_INTERNAL_4ff9e7eb_4_k_cu_main4cuda3std6ranges3__45__cpo4dataE - _ZN30_INTERNAL_4ff9e7eb_4_k_cu_main4cuda3std3__432_GLOBAL__N__4ff9e7eb_4_k_cu_main6ignoreE)
_ZN30_INTERNAL_4ff9e7eb_4_k_cu_main4cuda3std3__432_GLOBAL__N__4ff9e7eb_4_k_cu_main6ignoreE:
	.zero		1
	.type		_ZN30_INTERNAL_4ff9e7eb_4_k_cu_main4cuda3std6ranges3__45__cpo4dataE,@object
	.size		_ZN30_INTERNAL_4ff9e7eb_4_k_cu_main4cuda3std6ranges3__45__cpo4dataE,(_ZN30_INTERNAL_4ff9e7eb_4_k_cu_main6thrust24THRUST_300001_SM_1000_NS12placeholders2_7E - _ZN30_INTERNAL_4ff9e7eb_4_k_cu_main4cuda3std6ranges3__45__cpo4dataE)
_ZN30_INTERNAL_4ff9e7eb_4_k_cu_main4cuda3std6ranges3__45__cpo4dataE:
	.zero		1
	.type		_ZN30_INTERNAL_4ff9e7eb_4_k_cu_main6thrust24THRUST_300001_SM_1000_NS12placeholders2_7E,@object
	.size		_ZN30_INTERNAL_4ff9e7eb_4_k_cu_main6thrust24THRUST_300001_SM_1000_NS12placeholders2_7E,(_ZN30_INTERNAL_4ff9e7eb_4_k_cu_main4cuda3std3__45__cpo6rbeginE - _ZN30_INTERNAL_4ff9e7eb_4_k_cu_main6thrust24THRUST_300001_SM_1000_NS12placeholders2_7E)
_ZN30_INTERNAL_4ff9e7eb_4_k_cu_main6thrust24THRUST_300001_SM_1000_NS12placeholders2_7E:
	.zero		1
	.type		_ZN30_INTERNAL_4ff9e7eb_4_k_cu_main4cuda3std3__45__cpo6rbeginE,@object
	.size		_ZN30_INTERNAL_4ff9e7eb_4_k_cu_main4cuda3std3__45__cpo6rbeginE,(_ZN30_INTERNAL_4ff9e7eb_4_k_cu_main4cuda3std6ranges3__45__cpo7advanceE - _ZN30_INTERNAL_4ff9e7eb_4_k_cu_main4cuda3std3__45__cpo6rbeginE)
_ZN30_INTERNAL_4ff9e7eb_4_k_cu_main4cuda3std3__45__cpo6rbeginE:
	.zero		1
	.type		_ZN30_INTERNAL_4ff9e7eb_4_k_cu_main4cuda3std6ranges3__45__cpo7advanceE,@object
	.size		_ZN30_INTERNAL_4ff9e7eb_4_k_cu_main4cuda3std6ranges3__45__cpo7advanceE,(_ZN30_INTERNAL_4ff9e7eb_4_k_cu_main4cuda3std3__47nulloptE - _ZN30_INTERNAL_4ff9e7eb_4_k_cu_main4cuda3std6ranges3__45__cpo7advanceE)
_ZN30_INTERNAL_4ff9e7eb_4_k_cu_main4cuda3std6ranges3__45__cpo7advanceE:
	.zero		1
	.type		_ZN30_INTERNAL_4ff9e7eb_4_k_cu_main4cuda3std3__47nulloptE,@object
	.size		_ZN30_INTERNAL_4ff9e7eb_4_k_cu_main4cuda3std3__47nulloptE,(_ZN30_INTERNAL_4ff9e7eb_4_k_cu_main4cuda3std6ranges3__45__cpo8distanceE - _ZN30_INTERNAL_4ff9e7eb_4_k_cu_main4cuda3std3__47nulloptE)
_ZN30_INTERNAL_4ff9e7eb_4_k_cu_main4cuda3std3__47nulloptE:
	.zero		1
	.type		_ZN30_INTERNAL_4ff9e7eb_4_k_cu_main4cuda3std6ranges3__45__cpo8distanceE,@object
	.size		_ZN30_INTERNAL_4ff9e7eb_4_k_cu_main4cuda3std6ranges3__45__cpo8distanceE,(_ZN30_INTERNAL_4ff9e7eb_4_k_cu_main6thrust24THRUST_300001_SM_1000_NS12placeholders2_6E - _ZN30_INTERNAL_4ff9e7eb_4_k_cu_main4cuda3std6ranges3__45__cpo8distanceE)
_ZN30_INTERNAL_4ff9e7eb_4_k_cu_main4cuda3std6ranges3__45__cpo8distanceE:
	.zero		1
	.type		_ZN30_INTERNAL_4ff9e7eb_4_k_cu_main6thrust24THRUST_300001_SM_1000_NS12placeholders2_6E,@object
	.size		_ZN30_INTERNAL_4ff9e7eb_4_k_cu_main6thrust24THRUST_300001_SM_1000_NS12placeholders2_6E,(_ZN30_INTERNAL_4ff9e7eb_4_k_cu_main4cuda3std3__45__cpo4cendE - _ZN30_INTERNAL_4ff9e7eb_4_k_cu_main6thrust24THRUST_300001_SM_1000_NS12placeholders2_6E)
_ZN30_INTERNAL_4ff9e7eb_4_k_cu_main6thrust24THRUST_300001_SM_1000_NS12placeholders2_6E:
	.zero		1
	.type		_ZN30_INTERNAL_4ff9e7eb_4_k_cu_main4cuda3std3__45__cpo4cendE,@object
	.size		_ZN30_INTERNAL_4ff9e7eb_4_k_cu_main4cuda3std3__45__cpo4cendE,(_ZN30_INTERNAL_4ff9e7eb_4_k_cu_main4cuda3std6ranges3__45__cpo4cendE - _ZN30_INTERNAL_4ff9e7eb_4_k_cu_main4cuda3std3__45__cpo4cendE)
_ZN30_INTERNAL_4ff9e7eb_4_k_cu_main4cuda3std3__45__cpo4cendE:
	.zero		1
	.type		_ZN30_INTERNAL_4ff9e7eb_4_k_cu_main4cuda3std6ranges3__45__cpo4cendE,@object
	.size		_ZN30_INTERNAL_4ff9e7eb_4_k_cu_main4cuda3std6ranges3__45__cpo4cendE,(_ZN30_INTERNAL_4ff9e7eb_4_k_cu_main4cuda3std3__420unreachable_sentinelE - _ZN30_INTERNAL_4ff9e7eb_4_k_cu_main4cuda3std6ranges3__45__cpo4cendE)
_ZN30_INTERNAL_4ff9e7eb_4_k_cu_main4cuda3std6ranges3__45__cpo4cendE:
	.zero		1
	.type		_ZN30_INTERNAL_4ff9e7eb_4_k_cu_main4cuda3std3__420unreachable_sentinelE,@object
	.size		_ZN30_INTERNAL_4ff9e7eb_4_k_cu_main4cuda3std3__420unreachable_sentinelE,(_ZN30_INTERNAL_4ff9e7eb_4_k_cu_main4cuda3std6ranges3__45__cpo5ssizeE - _ZN30_INTERNAL_4ff9e7eb_4_k_cu_main4cuda3std3__420unreachable_sentinelE)
_ZN30_INTERNAL_4ff9e7eb_4_k_cu_main4cuda3std3__420unreachable_sentinelE:
	.zero		1
	.type		_ZN30_INTERNAL_4ff9e7eb_4_k_cu_main4cuda3std6ranges3__45__cpo5ssizeE,@object
	.size		_ZN30_INTERNAL_4ff9e7eb_4_k_cu_main4cuda3std6ranges3__45__cpo5ssizeE,(_ZN30_INTERNAL_4ff9e7eb_4_k_cu_main6thrust24THRUST_300001_SM_1000_NS12placeholders3_10E - _ZN30_INTERNAL_4ff9e7eb_4_k_cu_main4cuda3std6ranges3__45__cpo5ssizeE)
_ZN30_INTERNAL_4ff9e7eb_4_k_cu_main4cuda3std6ranges3__45__cpo5ssizeE:
	.zero		1
	.type		_ZN30_INTERNAL_4ff9e7eb_4_k_cu_main6thrust24THRUST_300001_SM_1000_NS12placeholders3_10E,@object
	.size		_ZN30_INTERNAL_4ff9e7eb_4_k_cu_main6thrust24THRUST_300001_SM_1000_NS12placeholders3_10E,(_ZN30_INTERNAL_4ff9e7eb_4_k_cu_main4cuda3std3__45__cpo5crendE - _ZN30_INTERNAL_4ff9e7eb_4_k_cu_main6thrust24THRUST_300001_SM_1000_NS12placeholders3_10E)
_ZN30_INTERNAL_4ff9e7eb_4_k_cu_main6thrust24THRUST_300001_SM_1000_NS12placeholders3_10E:
	.zero		1
	.type		_ZN30_INTERNAL_4ff9e7eb_4_k_cu_main4cuda3std3__45__cpo5crendE,@object
	.size		_ZN30_INTERNAL_4ff9e7eb_4_k_cu_main4cuda3std3__45__cpo5crendE,(_ZN30_INTERNAL_4ff9e7eb_4_k_cu_main4cuda3std6ranges3__45__cpo4prevE - _ZN30_INTERNAL_4ff9e7eb_4_k_cu_main4cuda3std3__45__cpo5crendE)
_ZN30_INTERNAL_4ff9e7eb_4_k_cu_main4cuda3std3__45__cpo5crendE:
	.zero		1
	.type		_ZN30_INTERNAL_4ff9e7eb_4_k_cu_main4cuda3std6ranges3__45__cpo4prevE,@object
	.size		_ZN30_INTERNAL_4ff9e7eb_4_k_cu_main4cuda3std6ranges3__45__cpo4prevE,(_ZN30_INTERNAL_4ff9e7eb_4_k_cu_main4cuda3std6ranges3__45__cpo9iter_moveE - _ZN30_INTERNAL_4ff9e7eb_4_k_cu_main4cuda3std6ranges3__45__cpo4prevE)
_ZN30_INTERNAL_4ff9e7eb_4_k_cu_main4cuda3std6ranges3__45__cpo4prevE:
	.zero		1
	.type		_ZN30_INTERNAL_4ff9e7eb_4_k_cu_main4cuda3std6ranges3__45__cpo9iter_moveE,@object
	.size		_ZN30_INTERNAL_4ff9e7eb_4_k_cu_main4cuda3std6ranges3__45__cpo9iter_moveE,(_ZN30_INTERNAL_4ff9e7eb_4_k_cu_main6thrust24THRUST_300001_SM_1000_NS12placeholders2_2E - _ZN30_INTERNAL_4ff9e7eb_4_k_cu_main4cuda3std6ranges3__45__cpo9iter_moveE)
_ZN30_INTERNAL_4ff9e7eb_4_k_cu_main4cuda3std6ranges3__45__cpo9iter_moveE:
	.zero		1
	.type		_ZN30_INTERNAL_4ff9e7eb_4_k_cu_main6thrust24THRUST_300001_SM_1000_NS12placeholders2_2E,@object
	.size		_ZN30_INTERNAL_4ff9e7eb_4_k_cu_main6thrust24THRUST_300001_SM_1000_NS12placeholders2_2E,(_ZN30_INTERNAL_4ff9e7eb_4_k_cu_main6thrust24THRUST_300001_SM_1000_NS12placeholders2_4E - _ZN30_INTERNAL_4ff9e7eb_4_k_cu_main6thrust24THRUST_300001_SM_1000_NS12placeholders2_2E)
_ZN30_INTERNAL_4ff9e7eb_4_k_cu_main6thrust24THRUST_300001_SM_1000_NS12placeholders2_2E:
	.zero		1
	.type		_ZN30_INTERNAL_4ff9e7eb_4_k_cu_main6thrust24THRUST_300001_SM_1000_NS12placeholders2_4E,@object
	.size		_ZN30_INTERNAL_4ff9e7eb_4_k_cu_main6thrust24THRUST_300001_SM_1000_NS12placeholders2_4E,(_ZN30_INTERNAL_4ff9e7eb_4_k_cu_main4cuda3std3__45__cpo3endE - _ZN30_INTERNAL_4ff9e7eb_4_k_cu_main6thrust24THRUST_300001_SM_1000_NS12placeholders2_4E)
_ZN30_INTERNAL_4ff9e7eb_4_k_cu_main6thrust24THRUST_300001_SM_1000_NS12placeholders2_4E:
	.zero		1
	.type		_ZN30_INTERNAL_4ff9e7eb_4_k_cu_main4cuda3std3__45__cpo3endE,@object
	.size		_ZN30_INTERNAL_4ff9e7eb_4_k_cu_main4cuda3std3__45__cpo3endE,(_ZN30_INTERNAL_4ff9e7eb_4_k_cu_main4cuda3std6ranges3__45__cpo3endE - _ZN30_INTERNAL_4ff9e7eb_4_k_cu_main4cuda3std3__45__cpo3endE)
_ZN30_INTERNAL_4ff9e7eb_4_k_cu_main4cuda3std3__45__cpo3endE:
	.zero		1
	.type		_ZN30_INTERNAL_4ff9e7eb_4_k_cu_main4cuda3std6ranges3__45__cpo3endE,@object
	.size		_ZN30_INTERNAL_4ff9e7eb_4_k_cu_main4cuda3std6ranges3__45__cpo3endE,(_ZN30_INTERNAL_4ff9e7eb_4_k_cu_main4cuda3std3__419piecewise_constructE - _ZN30_INTERNAL_4ff9e7eb_4_k_cu_main4cuda3std6ranges3__45__cpo3endE)
_ZN30_INTERNAL_4ff9e7eb_4_k_cu_main4cuda3std6ranges3__45__cpo3endE:
	.zero		1
	.type		_ZN30_INTERNAL_4ff9e7eb_4_k_cu_main4cuda3std3__419piecewise_constructE,@object
	.size		_ZN30_INTERNAL_4ff9e7eb_4_k_cu_main4cuda3std3__419piecewise_constructE,(_ZN30_INTERNAL_4ff9e7eb_4_k_cu_main4cuda3std6ranges3__45__cpo5cdataE - _ZN30_INTERNAL_4ff9e7eb_4_k_cu_main4cuda3std3__419piecewise_constructE)
_ZN30_INTERNAL_4ff9e7eb_4_k_cu_main4cuda3std3__419piecewise_constructE:
	.zero		1
	.type		_ZN30_INTERNAL_4ff9e7eb_4_k_cu_main4cuda3std6ranges3__45__cpo5cdataE,@object
	.size		_ZN30_INTERNAL_4ff9e7eb_4_k_cu_main4cuda3std6ranges3__45__cpo5cdataE,(_ZN30_INTERNAL_4ff9e7eb_4_k_cu_main6thrust24THRUST_300001_SM_1000_NS12placeholders2_8E - _ZN30_INTERNAL_4ff9e7eb_4_k_cu_main4cuda3std6ranges3__45__cpo5cdataE)
_ZN30_INTERNAL_4ff9e7eb_4_k_cu_main4cuda3std6ranges3__45__cpo5cdataE:
	.zero		1
	.type		_ZN30_INTERNAL_4ff9e7eb_4_k_cu_main6thrust24THRUST_300001_SM_1000_NS12placeholders2_8E,@object
	.size		_ZN30_INTERNAL_4ff9e7eb_4_k_cu_main6thrust24THRUST_300001_SM_1000_NS12placeholders2_8E,(_ZN30_INTERNAL_4ff9e7eb_4_k_cu_main4cuda3std3__45__cpo4rendE - _ZN30_INTERNAL_4ff9e7eb_4_k_cu_main6thrust24THRUST_300001_SM_1000_NS12placeholders2_8E)
_ZN30_INTERNAL_4ff9e7eb_4_k_cu_main6thrust24THRUST_300001_SM_1000_NS12placeholders2_8E:
	.zero		1
	.type		_ZN30_INTERNAL_4ff9e7eb_4_k_cu_main4cuda3std3__45__cpo4rendE,@object
	.size		_ZN30_INTERNAL_4ff9e7eb_4_k_cu_main4cuda3std3__45__cpo4rendE,(_ZN30_INTERNAL_4ff9e7eb_4_k_cu_main4cuda3std6ranges3__45__cpo9iter_swapE - _ZN30_INTERNAL_4ff9e7eb_4_k_cu_main4cuda3std3__45__cpo4rendE)
_ZN30_INTERNAL_4ff9e7eb_4_k_cu_main4cuda3std3__45__cpo4rendE:
	.zero		1
	.type		_ZN30_INTERNAL_4ff9e7eb_4_k_cu_main4cuda3std6ranges3__45__cpo9iter_swapE,@object
	.size		_ZN30_INTERNAL_4ff9e7eb_4_k_cu_main4cuda3std6ranges3__45__cpo9iter_swapE,(_ZN30_INTERNAL_4ff9e7eb_4_k_cu_main4cuda3std3__48unexpectE - _ZN30_INTERNAL_4ff9e7eb_4_k_cu_main4cuda3std6ranges3__45__cpo9iter_swapE)
_ZN30_INTERNAL_4ff9e7eb_4_k_cu_main4cuda3std6ranges3__45__cpo9iter_swapE:
	.zero		1
	.type		_ZN30_INTERNAL_4ff9e7eb_4_k_cu_main4cuda3std3__48unexpectE,@object
	.size		_ZN30_INTERNAL_4ff9e7eb_4_k_cu_main4cuda3std3__48unexpectE,(_ZN30_INTERNAL_4ff9e7eb_4_k_cu_main6thrust24THRUST_300001_SM_1000_NS6system6detail10sequential3seqE - _ZN30_INTERNAL_4ff9e7eb_4_k_cu_main4cuda3std3__48unexpectE)
_ZN30_INTERNAL_4ff9e7eb_4_k_cu_main4cuda3std3__48unexpectE:
	.zero		1
	.type		_ZN30_INTERNAL_4ff9e7eb_4_k_cu_main6thrust24THRUST_300001_SM_1000_NS6system6detail10sequential3seqE,@object
	.size		_ZN30_INTERNAL_4ff9e7eb_4_k_cu_main6thrust24THRUST_300001_SM_1000_NS6system6detail10sequential3seqE,(.L_609 - _ZN30_INTERNAL_4ff9e7eb_4_k_cu_main6thrust24THRUST_300001_SM_1000_NS6system6detail10sequential3seqE)
_ZN30_INTERNAL_4ff9e7eb_4_k_cu_main6thrust24THRUST_300001_SM_1000_NS6system6detail10sequential3seqE:
	.zero		1
.L_609:


//--------------------- .nv.shared._Z24SoftmaxBlockUncachedImplI22BroadcastScaleMaskLoadIffbLm4EiE11DirectStoreIffEfLi1ELi1024EL9Algorithm0EEvT_T0_ll --------------------------
	.section	.nv.shared._Z24SoftmaxBlockUncachedImplI22BroadcastScaleMaskLoadIffbLm4EiE11DirectStoreIffEfLi1ELi1024EL9Algorithm0EEvT_T0_ll,"aw",@nobits
	.sectionflags	@""
	.align	16
.nv.shared._Z24SoftmaxBlockUncachedImplI22BroadcastScaleMaskLoadIffbLm4EiE11DirectStoreIffEfLi1ELi1024EL9Algorithm0EEvT_T0_ll:
	.zero		1360


//--------------------- .nv.shared._Z24SoftmaxBlockUncachedImplI22BroadcastScaleMaskLoadIffbLm4EiE11DirectStoreIffEfLi2ELi1024EL9Algorithm0EEvT_T0_ll --------------------------
	.section	.nv.shared._Z24SoftmaxBlockUncachedImplI22BroadcastScaleMaskLoadIffbLm4EiE11DirectStoreIffEfLi2ELi1024EL9Algorithm0EEvT_T0_ll,"aw",@nobits
	.sectionflags	@""
	.align	16
.nv.shared._Z24SoftmaxBlockUncachedImplI22BroadcastScaleMaskLoadIffbLm4EiE11DirectStoreIffEfLi2ELi1024EL9Algorithm0EEvT_T0_ll:
	.zero		1360


//--------------------- .nv.shared._Z20SoftmaxBlockSMemImplI22BroadcastScaleMaskLoadIffbLm4EiE11DirectStoreIffEfLi1ELi256EL9Algorithm0EEvT_T0_ll --------------------------
	.section	.nv.shared._Z20SoftmaxBlockSMemImplI22BroadcastScaleMaskLoadIffbLm4EiE11DirectStoreIffEfLi1ELi256EL9Algorithm0EEvT_T0_ll,"aw",@nobits
	.sectionflags	@""
	.align	16
.nv.shared._Z20SoftmaxBlockSMemImplI22BroadcastScaleMaskLoadIffbLm4EiE11DirectStoreIffEfLi1ELi256EL9Algorithm0EEvT_T0_ll:
	.zero		1120


//--------------------- .nv.shared._Z20SoftmaxBlockSMemImplI22BroadcastScaleMaskLoadIffbLm4EiE11DirectStoreIffEfLi1ELi512EL9Algorithm0EEvT_T0_ll --------------------------
	.section	.nv.shared._Z20SoftmaxBlockSMemImplI22BroadcastScaleMaskLoadIffbLm4EiE11DirectStoreIffEfLi1ELi512EL9Algorithm0EEvT_T0_ll,"aw",@nobits
	.sectionflags	@""
	.align	16
.nv.shared._Z20SoftmaxBlockSMemImplI22BroadcastScaleMaskLoadIffbLm4EiE11DirectStoreIffEfLi1ELi512EL9Algorithm0EEvT_T0_ll:
	.zero		1200


//--------------------- .nv.shared._Z20SoftmaxBlockSMemImplI22BroadcastScaleMaskLoadIffbLm4EiE11DirectStoreIffEfLi1ELi1024EL9Algorithm0EEvT_T0_ll --------------------------
	.section	.nv.shared._Z20SoftmaxBlockSMemImplI22BroadcastScaleMaskLoadIffbLm4EiE11DirectStoreIffEfLi1ELi1024EL9Algorithm0EEvT_T0_ll,"aw",@nobits
	.sectionflags	@""
	.align	16
.nv.shared._Z20SoftmaxBlockSMemImplI22BroadcastScaleMaskLoadIffbLm4EiE11DirectStoreIffEfLi1ELi1024EL9Algorithm0EEvT_T0_ll:
	.zero		1360


//--------------------- .nv.shared._Z20SoftmaxBlockSMemImplI22BroadcastScaleMaskLoadIffbLm4EiE11DirectStoreIffEfLi1ELi128EL9Algorithm0EEvT_T0_ll --------------------------
	.section	.nv.shared._Z20SoftmaxBlockSMemImplI22BroadcastScaleMaskLoadIffbLm4EiE11DirectStoreIffEfLi1ELi128EL9Algorithm0EEvT_T0_ll,"aw",@nobits
	.sectionflags	@""
	.align	16
.nv.shared._Z20SoftmaxBlockSMemImplI22BroadcastScaleMaskLoadIffbLm4EiE11DirectStoreIffEfLi1ELi128EL9Algorithm0EEvT_T0_ll:
	.zero		1088


//--------------------- .nv.shared._Z20SoftmaxBlockSMemImplI22BroadcastScaleMaskLoadIffbLm4EiE11DirectStoreIffEfLi2ELi256EL9Algorithm0EEvT_T0_ll --------------------------
	.section	.nv.shared._Z20SoftmaxBlockSMemImplI22BroadcastScaleMaskLoadIffbLm4EiE11DirectStoreIffEfLi2ELi256EL9Algorithm0EEvT_T0_ll,"aw",@nobits
	.sectionflags	@""
	.align	16
.nv.shared._Z20SoftmaxBlockSMemImplI22BroadcastScaleMaskLoadIffbLm4EiE11DirectStoreIffEfLi2ELi256EL9Algorithm0EEvT_T0_ll:
	.zero		1120


//--------------------- .nv.shared._Z20SoftmaxBlockSMemImplI22BroadcastScaleMaskLoadIffbLm4EiE11DirectStoreIffEfLi2ELi512EL9Algorithm0EEvT_T0_ll --------------------------
	.section	.nv.shared._Z20SoftmaxBlockSMemImplI22BroadcastScaleMaskLoadIffbLm4EiE11DirectStoreIffEfLi2ELi512EL9Algorithm0EEvT_T0_ll,"aw",@nobits
	.sectionflags	@""
	.align	16
.nv.shared._Z20SoftmaxBlockSMemImplI22BroadcastScaleMaskLoadIffbLm4EiE11DirectStoreIffEfLi2ELi512EL9Algorithm0EEvT_T0_ll:
	.zero		1200


//--------------------- .nv.shared._Z20SoftmaxBlockSMemImplI22BroadcastScaleMaskLoadIffbLm4EiE11DirectStoreIffEfLi2ELi1024EL9Algorithm0EEvT_T0_ll --------------------------
	.section	.nv.shared._Z20SoftmaxBlockSMemImplI22BroadcastScaleMaskLoadIffbLm4EiE11DirectStoreIffEfLi2ELi1024EL9Algorithm0EEvT_T0_ll,"aw",@nobits
	.sectionflags	@""
	.align	16
.nv.shared._Z20SoftmaxBlockSMemImplI22BroadcastScaleMaskLoadIffbLm4EiE11DirectStoreIffEfLi2ELi1024EL9Algorithm0EEvT_T0_ll:
	.zero		1360


//--------------------- .nv.shared._Z20SoftmaxBlockSMemImplI22BroadcastScaleMaskLoadIffbLm4EiE11DirectStoreIffEfLi2ELi128EL9Algorithm0EEvT_T0_ll --------------------------
	.section	.nv.shared._Z20SoftmaxBlockSMemImplI22BroadcastScaleMaskLoadIffbLm4EiE11DirectStoreIffEfLi2ELi128EL9Algorithm0EEvT_T0_ll,"aw",@nobits
	.sectionflags	@""
	.align	16
.nv.shared._Z20SoftmaxBlockSMemImplI22BroadcastScaleMaskLoadIffbLm4EiE11DirectStoreIffEfLi2ELi128EL9Algorithm0EEvT_T0_ll:
	.zero		1088


//--------------------- .nv.shared._Z15SoftmaxWarpImplI22BroadcastScaleMaskLoadIffbLm4EiE11DirectStoreIffEfLi1ELi32ELi32ELi1ELb1EL9Algorithm0EEvT_T0_ll --------------------------
	.section	.nv.shared._Z15SoftmaxWarpImplI22BroadcastScaleMaskLoadIffbLm4EiE11DirectStoreIffEfLi1ELi32ELi32ELi1ELb1EL9Algorithm0EEvT_T0_ll,"aw",@nobits
	.sectionflags	@""
	.align	16
	.zero		1024


//--------------------- .nv.shared._Z15SoftmaxWarpImplI22BroadcastScaleMaskLoadIffbLm4EiE11DirectStoreIffEfLi1ELi32ELi32ELi1ELb0EL9Algorithm0EEvT_T0_ll --------------------------
	.section	.nv.shared._Z15SoftmaxWarpImplI22BroadcastScaleMaskLoadIffbLm4EiE11DirectStoreIffEfLi1ELi32ELi32ELi1ELb0EL9Algorithm0EEvT_T0_ll,"aw",@nobits
	.sectionflags	@""
	.align	16
	.zero		1024


//--------------------- .nv.shared._Z15SoftmaxWarpImplI22BroadcastScaleMaskLoadIffbLm4EiE11DirectStoreIffEfLi1ELi31ELi32ELi1ELb1EL9Algorithm0EEvT_T0_ll --------------------------
	.section	.nv.shared._Z15SoftmaxWarpImplI22BroadcastScaleMaskLoadIffbLm4EiE11DirectStoreIffEfLi1ELi31ELi32ELi1ELb1EL9Algorithm0EEvT_T0_ll,"aw",@nobits
	.sectionflags	@""
	.align	16
	.zero		1024


//--------------------- .nv.shared._Z15SoftmaxWarpImplI22BroadcastScaleMaskLoadIffbLm4EiE11DirectStoreIffEfLi1ELi31ELi32ELi1ELb0EL9Algorithm0EEvT_T0_ll --------------------------
	.section	.nv.shared._Z15SoftmaxWarpImplI22BroadcastScaleMaskLoadIffbLm4EiE11DirectStoreIffEfLi1ELi31ELi32ELi1ELb0EL9Algorithm0EEvT_T0_ll,"aw",@nobits
	.sectionflags	@""
	.align	16
	.zero		1024


//--------------------- .nv.shared._Z15SoftmaxWarpImplI22BroadcastScaleMaskLoadIffbLm4EiE11DirectStoreIffEfLi1ELi30ELi32ELi1ELb1EL9Algorithm0EEvT_T0_ll --------------------------
	.section	.nv.shared._Z15SoftmaxWarpImplI22BroadcastScaleMaskLoadIffbLm4EiE11DirectStoreIffEfLi1ELi30ELi32ELi1ELb1EL9Algorithm0EEvT_T0_ll,"aw",@nobits
	.sectionflags	@""
	.align	16
	.zero		1024


//--------------------- .nv.shared._Z15SoftmaxWarpImplI22BroadcastScaleMaskLoadIffbLm4EiE11DirectStoreIffEfLi1ELi30ELi32ELi1ELb0EL9Algorithm0EEvT_T0_ll --------------------------
	.section	.nv.shared._Z15SoftmaxWarpImplI22BroadcastScaleMaskLoadIffbLm4EiE11DirectStoreIffEfLi1ELi30ELi32ELi1ELb0EL9Algorithm0EEvT_T0_ll,"aw",@nobits
	.sectionflags	@""
	.align	16
	.zero		1024


//--------------------- .nv.shared._Z15SoftmaxWarpImplI22BroadcastScaleMaskLoadIffbLm4EiE11DirectStoreIffEfLi1ELi29ELi32ELi1ELb1EL9Algorithm0EEvT_T0_ll --------------------------
	.section	.nv.shared._Z15SoftmaxWarpImplI22BroadcastScaleMaskLoadIffbLm4EiE11DirectStoreIffEfLi1ELi29ELi32ELi1ELb1EL9Algorithm0EEvT_T0_ll,"aw",@nobits
	.sectionflags	@""
	.align	16
	.zero		1024


//--------------------- .nv.shared._Z15SoftmaxWarpImplI22BroadcastScaleMaskLoadIffbLm4EiE11DirectStoreIffEfLi1ELi29ELi32ELi1ELb0EL9Algorithm0EEvT_T0_ll --------------------------
	.section	.nv.shared._Z15SoftmaxWarpImplI22BroadcastScaleMaskLoadIffbLm4EiE11DirectStoreIffEfLi1ELi29ELi32ELi1ELb0EL9Algorithm0EEvT_T0_ll,"aw",@nobits
	.sectionflags	@""
	.align	16
	.zero		1024


//--------------------- .nv.shared._Z15SoftmaxWarpImplI22BroadcastScaleMaskLoadIffbLm4EiE11DirectStoreIffEfLi1ELi28ELi32ELi1ELb1EL9Algorithm0EEvT_T0_ll --------------------------
	.section	.nv.shared._Z15SoftmaxWarpImplI22BroadcastScaleMaskLoadIffbLm4EiE11DirectStoreIffEfLi1ELi28ELi32ELi1ELb1EL9Algorithm0EEvT_T0_ll,"aw",@nobits
	.sectionflags	@""
	.align	16
	.zero		1024


//--------------------- .nv.shared._Z15SoftmaxWarpImplI22BroadcastScaleMaskLoadIffbLm4EiE11DirectStoreIffEfLi1ELi28ELi32ELi1ELb0EL9Algorithm0EEvT_T0_ll --------------------------
	.section	.nv.shared._Z15SoftmaxWarpImplI22BroadcastScaleMaskLoadIffbLm4EiE11DirectStoreIffEfLi1ELi28ELi32ELi1ELb0EL9Algorithm0EEvT_T0_ll,"aw",@nobits
	.sectionflags	@""
	.align	16
	.zero		1024


//--------------------- .nv.shared._Z15SoftmaxWarpImplI22BroadcastScaleMaskLoadIffbLm4EiE11DirectStoreIffEfLi1ELi27ELi32ELi1ELb1EL9Algorithm0EEvT_T0_ll --------------------------
	.section	.nv.shared._Z15SoftmaxWarpImplI22BroadcastScaleMaskLoadIffbLm4EiE11DirectStoreIffEfLi1ELi27ELi32ELi1ELb1EL9Algorithm0EEvT_T0_ll,"aw",@nobits
	.sectionflags	@""
	.align	16
	.zero		1024


//--------------------- .nv.shared._Z15SoftmaxWarpImplI22BroadcastScaleMaskLoadIffbLm4EiE11DirectStoreIffEfLi1ELi27ELi32ELi1ELb0EL9Algorithm0EEvT_T0_ll --------------------------
	.section	.nv.shared._Z15SoftmaxWarpImplI22BroadcastScaleMaskLoadIffbLm4EiE11DirectStoreIffEfLi1ELi27ELi32ELi1ELb0EL9Algorithm0EEvT_T0_ll,"aw",@nobits
	.sectionflags	@""
	.align	16
	.zero		1024


//--------------------- .nv.shared._Z15SoftmaxWarpImplI22BroadcastScaleMaskLoadIffbLm4EiE11DirectStoreIffEfLi1ELi26ELi32ELi1ELb1EL9Algorithm0EEvT_T0_ll --------------------------
	.section	.nv.shared._Z15SoftmaxWarpImplI22BroadcastScaleMaskLoadIffbLm4EiE11DirectStoreIffEfLi1ELi26ELi32ELi1ELb1EL9Algorithm0EEvT_T0_ll,"aw",@nobits
	.sectionflags	@""
	.align	16
	.zero		1024


//--------------------- .nv.shared._Z15SoftmaxWarpImplI22BroadcastScaleMaskLoadIffbLm4EiE11DirectStoreIffEfLi1ELi26ELi32ELi1ELb0EL9Algorithm0EEvT_T0_ll --------------------------
	.section	.nv.shared._Z15SoftmaxWarpImplI22BroadcastScaleMaskLoadIffbLm4EiE11DirectStoreIffEfLi1ELi26ELi32ELi1ELb0EL9Algorithm0EEvT_T0_ll,"aw",@nobits
	.sectionflags	@""
	.align	16
	.zero		1024


//--------------------- .nv.shared._Z15SoftmaxWarpImplI22BroadcastScaleMaskLoadIffbLm4EiE11DirectStoreIffEfLi1ELi25ELi32ELi1ELb1EL9Algorithm0EEvT_T0_ll --------------------------
	.section	.nv.shared._Z15SoftmaxWarpImplI22BroadcastScaleMaskLoadIffbLm4EiE11DirectStoreIffEfLi1ELi25ELi32ELi1ELb1EL9Algorithm0EEvT_T0_ll,"aw",@nobits
	.sectionflags	@""
	.align	16
	.zero		1024


//--------------------- .nv.shared._Z15SoftmaxWarpImplI22BroadcastScaleMaskLoadIffbLm4EiE11DirectStoreIffEfLi1ELi25ELi32ELi1ELb0EL9Algorithm0EEvT_T0_ll --------------------------
	.section	.nv.shared._Z15SoftmaxWarpImplI22BroadcastScaleMaskLoadIffbLm4EiE11DirectStoreIffEfLi1ELi25ELi32ELi1ELb0EL9Algorithm0EEvT_T0_ll,"aw",@nobits
	.sectionflags	@""
	.align	16
	.zero		1024


//--------------------- .nv.shared._Z15SoftmaxWarpImplI22BroadcastScaleMaskLoadIffbLm4EiE11DirectStoreIffEfLi1ELi24ELi32ELi1ELb1EL9Algorithm0EEvT_T0_ll --------------------------
	.section	.nv.shared._Z15SoftmaxWarpImplI22BroadcastScaleMaskLoadIffbLm4EiE11DirectStoreIffEfLi1ELi24ELi32ELi1ELb1EL9Algorithm0EEvT_T0_ll,"aw",@nobits
	.sectionflags	@""
	.align	16
	.zero		1024


//--------------------- .nv.shared._Z15SoftmaxWarpImplI22BroadcastScaleMaskLoadIffbLm4EiE11DirectStoreIffEfLi1ELi24ELi32ELi1ELb0EL9Algorithm0EEvT_T0_ll --------------------------
	.section	.nv.shared._Z15SoftmaxWarpImplI22BroadcastScaleMaskLoadIffbLm4EiE11DirectStoreIffEfLi1ELi24ELi32ELi1ELb0EL9Algorithm0EEvT_T0_ll,"aw",@nobits
	.sectionflags	@""
	.align	16
	.zero		1024


//--------------------- .nv.shared._Z15SoftmaxWarpImplI22BroadcastScaleMaskLoadIffbLm4EiE11DirectStoreIffEfLi1ELi23ELi32ELi1ELb1EL9Algorithm0EEvT_T0_ll --------------------------
	.section	.nv.shared._Z15SoftmaxWarpImplI22BroadcastScaleMaskLoadIffbLm4EiE11DirectStoreIffEfLi1ELi23ELi32ELi1ELb1EL9Algorithm0EEvT_T0_ll,"aw",@nobits
	.sectionflags	@""
	.align	16
	.zero		1024


//--------------------- .nv.shared._Z15SoftmaxWarpImplI22BroadcastScaleMaskLoadIffbLm4EiE11DirectStoreIffEfLi1ELi23ELi32ELi1ELb0EL9Algorithm0EEvT_T0_ll --------------------------
	.section	.nv.shared._Z15SoftmaxWarpImplI22BroadcastScaleMaskLoadIffbLm4EiE11DirectStoreIffEfLi1ELi23ELi32ELi1ELb0EL9Algorithm0EEvT_T0_ll,"aw",@nobits
	.sectionflags	@""
	.align	16
	.zero		1024


//--------------------- .nv.shared._Z15SoftmaxWarpImplI22BroadcastScaleMaskLoadIffbLm4EiE11DirectStoreIffEfLi1ELi22ELi32ELi1ELb1EL9Algorithm0EEvT_T0_ll --------------------------
	.section	.nv.shared._Z15SoftmaxWarpImplI22BroadcastScaleMaskLoadIffbLm4EiE11DirectStoreIffEfLi1ELi22ELi32ELi1ELb1EL9Algorithm0EEvT_T0_ll,"aw",@nobits
	.sectionflags	@""
	.align	16
	.zero		1024


//--------------------- .nv.shared._Z15SoftmaxWarpImplI22BroadcastScaleMaskLoadIffbLm4EiE11DirectStoreIffEfLi1ELi22ELi32ELi1ELb0EL9Algorithm0EEvT_T0_ll --------------------------
	.section	.nv.shared._Z15SoftmaxWarpImplI22BroadcastScaleMaskLoadIffbLm4EiE11DirectStoreIffEfLi1ELi22ELi32ELi1ELb0EL9Algorithm0EEvT_T0_ll,"aw",@nobits
	.sectionflags	@""
	.align	16
	.zero		1024


//--------------------- .nv.shared._Z15SoftmaxWarpImplI22BroadcastScaleMaskLoadIffbLm4EiE11DirectStoreIffEfLi1ELi21ELi32ELi1ELb1EL9Algorithm0EEvT_T0_ll --------------------------
	.section	.nv.shared._Z15SoftmaxWarpImplI22BroadcastScaleMaskLoadIffbLm4EiE11DirectStoreIffEfLi1ELi21ELi32ELi1ELb1EL9Algorithm0EEvT_T0_ll,"aw",@nobits
	.sectionflags	@""
	.align	16
	.zero		1024


//--------------------- .nv.shared._Z15SoftmaxWarpImplI22BroadcastScaleMaskLoadIffbLm4EiE11DirectStoreIffEfLi1ELi21ELi32ELi1ELb0EL9Algorithm0EEvT_T0_ll --------------------------
	.section	.nv.shared._Z15SoftmaxWarpImplI22BroadcastScaleMaskLoadIffbLm4EiE11DirectStoreIffEfLi1ELi21ELi32ELi1ELb0EL9Algorithm0EEvT_T0_ll,"aw",@nobits
	.sectionflags	@""
	.align	16
	.zero		1024


//--------------------- .nv.shared._Z15SoftmaxWarpImplI22BroadcastScaleMaskLoadIffbLm4EiE11DirectStoreIffEfLi1ELi20ELi32ELi1ELb1EL9Algorithm0EEvT_T0_ll --------------------------
	.section	.nv.shared._Z15SoftmaxWarpImplI22BroadcastScaleMaskLoadIffbLm4EiE11DirectStoreIffEfLi1ELi20ELi32ELi1ELb1EL9Algorithm0EEvT_T0_ll,"aw",@nobits
	.sectionflags	@""
	.align	16
	.zero		1024


//--------------------- .nv.shared._Z15SoftmaxWarpImplI22BroadcastScaleMaskLoadIffbLm4EiE11DirectStoreIffEfLi1ELi20ELi32ELi1ELb0EL9Algorithm0EEvT_T0_ll --------------------------
	.section	.nv.shared._Z15SoftmaxWarpImplI22BroadcastScaleMaskLoadIffbLm4EiE11DirectStoreIffEfLi1ELi20ELi32ELi1ELb0EL9Algorithm0EEvT_T0_ll,"aw",@nobits
	.sectionflags	@""
	.align	16
	.zero		1024


//--------------------- .nv.shared._Z15SoftmaxWarpImplI22BroadcastScaleMaskLoadIffbLm4EiE11DirectStoreIffEfLi1ELi19ELi32ELi1ELb1EL9Algorithm0EEvT_T0_ll --------------------------
	.section	.nv.shared._Z15SoftmaxWarpImplI22BroadcastScaleMaskLoadIffbLm4EiE11DirectStoreIffEfLi1ELi19ELi32ELi1ELb1EL9Algorithm0EEvT_T0_ll,"aw",@nobits
	.sectionflags	@""
	.align	16
	.zero		1024


//--------------------- .nv.shared._Z15SoftmaxWarpImplI22BroadcastScaleMaskLoadIffbLm4EiE11DirectStoreIffEfLi1ELi19ELi32ELi1ELb0EL9Algorithm0EEvT_T0_ll --------------------------
	.section	.nv.shared._Z15SoftmaxWarpImplI22BroadcastScaleMaskLoadIffbLm4EiE11DirectStoreIffEfLi1ELi19ELi32ELi1ELb0EL9Algorithm0EEvT_T0_ll,"aw",@nobits
	.sectionflags	@""
	.align	16
	.zero		1024


//--------------------- .nv.shared._Z15SoftmaxWarpImplI22BroadcastScaleMaskLoadIffbLm4EiE11DirectStoreIffEfLi1ELi18ELi32ELi1ELb1EL9Algorithm0EEvT_T0_ll --------------------------
	.section	.nv.shared._Z15SoftmaxWarpImplI22BroadcastScaleMaskLoadIffbLm4EiE11DirectStoreIffEfLi1ELi18ELi32ELi1ELb1EL9Algorithm0EEvT_T0_ll,"aw",@nobits
	.sectionflags	@""
	.align	16
	.zero		1024


//--------------------- .nv.shared._Z15SoftmaxWarpImplI22BroadcastScaleMaskLoadIffbLm4EiE11DirectStoreIffEfLi1ELi18ELi32ELi1ELb0EL9Algorithm0EEvT_T0_ll --------------------------
	.section	.nv.shared._Z15SoftmaxWarpImplI22BroadcastScaleMaskLoadIffbLm4EiE11DirectStoreIffEfLi1ELi18ELi32ELi1ELb0EL9Algorithm0EEvT_T0_ll,"aw",@nobits
	.sectionflags	@""
	.align	16
	.zero		1024


//--------------------- .nv.shared._Z15SoftmaxWarpImplI22BroadcastScaleMaskLoadIffbLm4EiE11DirectStoreIffEfLi1ELi17ELi32ELi1ELb1EL9Algorithm0EEvT_T0_ll --------------------------
	.section	.nv.shared._Z15SoftmaxWarpImplI22BroadcastScaleMaskLoadIffbLm4EiE11DirectStoreIffEfLi1ELi17ELi32ELi1ELb1EL9Algorithm0EEvT_T0_ll,"aw",@nobits
	.sectionflags	@""
	.align	16
	.zero		1024


//--------------------- .nv.shared._Z15SoftmaxWarpImplI22BroadcastScaleMaskLoadIffbLm4EiE11DirectStoreIffEfLi1ELi17ELi32ELi1ELb0EL9Algorithm0EEvT_T0_ll --------------------------
	.section	.nv.shared._Z15SoftmaxWarpImplI22BroadcastScaleMaskLoadIffbLm4EiE11DirectStoreIffEfLi1ELi17ELi32ELi1ELb0EL9Algorithm0EEvT_T0_ll,"aw",@nobits
	.sectionflags	@""
	.align	16
	.zero		1024


//--------------------- .nv.shared._Z15SoftmaxWarpImplI22BroadcastScaleMaskLoadIffbLm4EiE11DirectStoreIffEfLi1ELi16ELi32ELi1ELb1EL9Algorithm0EEvT_T0_ll --------------------------
	.section	.nv.shared._Z15SoftmaxWarpImplI22BroadcastScaleMaskLoadIffbLm4EiE11DirectStoreIffEfLi1ELi16ELi32ELi1ELb1EL9Algorithm0EEvT_T0_ll,"aw",@nobits
	.sectionflags	@""
	.align	16
	.zero		1024


//--------------------- .nv.shared._Z15SoftmaxWarpImplI22BroadcastScaleMaskLoadIffbLm4EiE11DirectStoreIffEfLi1ELi16ELi32ELi1ELb0EL9Algorithm0EEvT_T0_ll --------------------------
	.section	.nv.shared._Z15SoftmaxWarpImplI22BroadcastScaleMaskLoadIffbLm4EiE11DirectStoreIffEfLi1ELi16ELi32ELi1ELb0EL9Algorithm0EEvT_T0_ll,"aw",@nobits
	.sectionflags	@""
	.align	16
	.zero		1024


//--------------------- .nv.shared._Z15SoftmaxWarpImplI22BroadcastScaleMaskLoadIffbLm4EiE11DirectStoreIffEfLi1ELi15ELi32ELi1ELb1EL9Algorithm0EEvT_T0_ll --------------------------
	.section	.nv.shared._Z15SoftmaxWarpImplI22BroadcastScaleMaskLoadIffbLm4EiE11DirectStoreIffEfLi1ELi15ELi32ELi1ELb1EL9Algorithm0EEvT_T0_ll,"aw",@nobits
	.sectionflags	@""
	.align	16
	.zero		1024


//--------------------- .nv.shared._Z15SoftmaxWarpImplI22BroadcastScaleMaskLoadIffbLm4EiE11DirectStoreIffEfLi1ELi15ELi32ELi1ELb0EL9Algorithm0EEvT_T0_ll --------------------------
	.section	.nv.shared._Z15SoftmaxWarpImplI22BroadcastScaleMaskLoadIffbLm4EiE11DirectStoreIffEfLi1ELi15ELi32ELi1ELb0EL9Algorithm0EEvT_T0_ll,"aw",@nobits
	.sectionflags	@""
	.align	16
	.zero		1024


//--------------------- .nv.shared._Z15SoftmaxWarpImplI22BroadcastScaleMaskLoadIffbLm4EiE11DirectStoreIffEfLi1ELi14ELi32ELi1ELb1EL9Algorithm0EEvT_T0_ll --------------------------
	.section	.nv.shared._Z15SoftmaxWarpImplI22BroadcastScaleMaskLoadIffbLm4EiE11DirectStoreIffEfLi1ELi14ELi32ELi1ELb1EL9Algorithm0EEvT_T0_ll,"aw",@nobits
	.sectionflags	@""
	.align	16
	.zero		1024


//--------------------- .nv.shared._Z15SoftmaxWarpImplI22BroadcastScaleMaskLoadIffbLm4EiE11DirectStoreIffEfLi1ELi14ELi32ELi1ELb0EL9Algorithm0EEvT_T0_ll --------------------------
	.section	.nv.shared._Z15SoftmaxWarpImplI22BroadcastScaleMaskLoadIffbLm4EiE11DirectStoreIffEfLi1ELi14ELi32ELi1ELb0EL9Algorithm0EEvT_T0_ll,"aw",@nobits
	.sectionflags	@""
	.align	16
	.zero		1024


//--------------------- .nv.shared._Z15SoftmaxWarpImplI22BroadcastScaleMaskLoadIffbLm4EiE11DirectStoreIffEfLi1ELi13ELi32ELi1ELb1EL9Algorithm0EEvT_T0_ll --------------------------
	.section	.nv.shared._Z15SoftmaxWarpImplI22BroadcastScaleMaskLoadIffbLm4EiE11DirectStoreIffEfLi1ELi13ELi32ELi1ELb1EL9Algorithm0EEvT_T0_ll,"aw",@nobits
	.sectionflags	@""
	.align	16
	.zero		1024


//--------------------- .nv.shared._Z15SoftmaxWarpImplI22BroadcastScaleMaskLoadIffbLm4EiE11DirectStoreIffEfLi1ELi13ELi32ELi1ELb0EL9Algorithm0EEvT_T0_ll --------------------------
	.section	.nv.shared._Z15SoftmaxWarpImplI22BroadcastScaleMaskLoadIffbLm4EiE11DirectStoreIffEfLi1ELi13ELi32ELi1ELb0EL9Algorithm0EEvT_T0_ll,"aw",@nobits
	.sectionflags	@""
	.align	16
	.zero		1024


//--------------------- .nv.shared._Z15SoftmaxWarpImplI22BroadcastScaleMaskLoadIffbLm4EiE11DirectStoreIffEfLi1ELi12ELi32ELi1ELb1EL9Algorithm0EEvT_T0_ll --------------------------
	.section	.nv.shared._Z15SoftmaxWarpImplI22BroadcastScaleMaskLoadIffbLm4EiE11DirectStoreIffEfLi1ELi12ELi32ELi1ELb1EL9Algorithm0EEvT_T0_ll,"aw",@nobits
	.sectionflags	@""
	.align	16
	.zero		1024


//--------------------- .nv.shared._Z15SoftmaxWarpImplI22BroadcastScaleMaskLoadIffbLm4EiE11DirectStoreIffEfLi1ELi12ELi32ELi1ELb0EL9Algorithm0EEvT_T0_ll --------------------------
	.section	.nv.shared._Z15SoftmaxWarpImplI22BroadcastScaleMaskLoadIffbLm4EiE11DirectStoreIffEfLi1ELi12ELi32ELi1ELb0EL9Algorithm0EEvT_T0_ll,"aw",@nobits
	.sectionflags	@""
	.align	16
	.zero		1024


//--------------------- .nv.shared._Z15SoftmaxWarpImplI22BroadcastScaleMaskLoadIffbLm4EiE11DirectStoreIffEfLi1ELi11ELi32ELi1ELb1EL9Algorithm0EEvT_T0_ll --------------------------
	.section	.nv.shared._Z15SoftmaxWarpImplI22BroadcastScaleMaskLoadIffbLm4EiE11DirectStoreIffEfLi1ELi11ELi32ELi1ELb1EL9Algorithm0EEvT_T0_ll,"aw",@nobits
	.sectionflags	@""
	.align	16
	.zero		1024


//--------------------- .nv.shared._Z15SoftmaxWarpImplI22BroadcastScaleMaskLoadIffbLm4EiE11DirectStoreIffEfLi1ELi11ELi32ELi1ELb0EL9Algorithm0EEvT_T0_ll --------------------------
	.section	.nv.shared._Z15SoftmaxWarpImplI22BroadcastScaleMaskLoadIffbLm4EiE11DirectStoreIffEfLi1ELi11ELi32ELi1ELb0EL9Algorithm0EEvT_T0_ll,"aw",@nobits
	.sectionflags	@""
	.align	16
	.zero		1024


//--------------------- .nv.shared._Z15SoftmaxWarpImplI22BroadcastScaleMaskLoadIffbLm4EiE11DirectStoreIffEfLi1ELi10ELi32ELi1ELb1EL9Algorithm0EEvT_T0_ll --------------------------
	.section	.nv.shared._Z15SoftmaxWarpImplI22BroadcastScaleMaskLoadIffbLm4EiE11DirectStoreIffEfLi1ELi10ELi32ELi1ELb1EL9Algorithm0EEvT_T0_ll,"aw",@nobits
	.sectionflags	@""
	.align	16
	.zero		1024


//--------------------- .nv.shared._Z15SoftmaxWarpImplI22BroadcastScaleMaskLoadIffbLm4EiE11DirectStoreIffEfLi1ELi10ELi32ELi1ELb0EL9Algorithm0EEvT_T0_ll --------------------------
	.section	.nv.shared._Z15SoftmaxWarpImplI22BroadcastScaleMaskLoadIffbLm4EiE11DirectStoreIffEfLi1ELi10ELi32ELi1ELb0EL9Algorithm0EEvT_T0_ll,"aw",@nobits
	.sectionflags	@""
	.align	16
	.zero		1024


//--------------------- .nv.shared._Z15SoftmaxWarpImplI22BroadcastScaleMaskLoadIffbLm4EiE11DirectStoreIffEfLi1ELi9ELi32ELi1ELb1EL9Algorithm0EEvT_T0_ll --------------------------
	.section	.nv.shared._Z15SoftmaxWarpImplI22BroadcastScaleMaskLoadIffbLm4EiE11DirectStoreIffEfLi1ELi9ELi32ELi1ELb1EL9Algorithm0EEvT_T0_ll,"aw",@nobits
	.sectionflags	@""
	.align	16
	.zero		1024


//--------------------- .nv.shared._Z15SoftmaxWarpImplI22BroadcastScaleMaskLoadIffbLm4EiE11DirectStoreIffEfLi1ELi9ELi32ELi1ELb0EL9Algorithm0EEvT_T0_ll --------------------------
	.section	.nv.shared._Z15SoftmaxWarpImplI22BroadcastScaleMaskLoadIffbLm4EiE11DirectStoreIffEfLi1ELi9ELi32ELi1ELb0EL9Algorithm0EEvT_T0_ll,"aw",@nobits
	.sectionflags	@""
	.align	16
	.zero		1024


//--------------------- .nv.shared._Z15SoftmaxWarpImplI22BroadcastScaleMaskLoadIffbLm4EiE11DirectStoreIffEfLi1ELi8ELi32ELi1ELb1EL9Algorithm0EEvT_T0_ll --------------------------
	.section	.nv.shared._Z15SoftmaxWarpImplI22BroadcastScaleMaskLoadIffbLm4EiE11DirectStoreIffEfLi1ELi8ELi32ELi1ELb1EL9Algorithm0EEvT_T0_ll,"aw",@nobits
	.sectionflags	@""
	.align	16
	.zero		1024


//--------------------- .nv.shared._Z15SoftmaxWarpImplI22BroadcastScaleMaskLoadIffbLm4EiE11DirectStoreIffEfLi1ELi8ELi32ELi1ELb0EL9Algorithm0EEvT_T0_ll --------------------------
	.section	.nv.shared._Z15SoftmaxWarpImplI22BroadcastScaleMaskLoadIffbLm4EiE11DirectStoreIffEfLi1ELi8ELi32ELi1ELb0EL9Algorithm0EEvT_T0_ll,"aw",@nobits
	.sectionflags	@""
	.align	16
	.zero		1024


//--------------------- .nv.shared._Z15SoftmaxWarpImplI22BroadcastScaleMaskLoadIffbLm4EiE11DirectStoreIffEfLi1ELi7ELi32ELi1ELb1EL9Algorithm0EEvT_T0_ll --------------------------
	.section	.nv.shared._Z15SoftmaxWarpImplI22BroadcastScaleMaskLoadIffbLm4EiE11DirectStoreIffEfLi1ELi7ELi32ELi1ELb1EL9Algorithm0EEvT_T0_ll,"aw",@nobits
	.sectionflags	@""
	.align	16
	.zero		1024


//--------------------- .nv.shared._Z15SoftmaxWarpImplI22BroadcastScaleMaskLoadIffbLm4EiE11DirectStoreIffEfLi1ELi7ELi32ELi1ELb0EL9Algorithm0EEvT_T0_ll --------------------------
	.section	.nv.shared._Z15SoftmaxWarpImplI22BroadcastScaleMaskLoadIffbLm4EiE11DirectStoreIffEfLi1ELi7ELi32ELi1ELb0EL9Algorithm0EEvT_T0_ll,"aw",@nobits
	.sectionflags	@""
	.align	16
	.zero		1024


//--------------------- .nv.shared._Z15SoftmaxWarpImplI22BroadcastScaleMaskLoadIffbLm4EiE11DirectStoreIffEfLi1ELi6ELi32ELi1ELb1EL9Algorithm0EEvT_T0_ll --------------------------
	.section	.nv.shared._Z15SoftmaxWarpImplI22BroadcastScaleMaskLoadIffbLm4EiE11DirectStoreIffEfLi1ELi6ELi32ELi1ELb1EL9Algorithm0EEvT_T0_ll,"aw",@nobits
	.sectionflags	@""
	.align	16
	.zero		1024


//--------------------- .nv.shared._Z15SoftmaxWarpImplI22BroadcastScaleMaskLoadIffbLm4EiE11DirectStoreIffEfLi1ELi6ELi32ELi1ELb0EL9Algorithm0EEvT_T0_ll --------------------------
	.section	.nv.shared._Z15SoftmaxWarpImplI22BroadcastScaleMaskLoadIffbLm4EiE11DirectStoreIffEfLi1ELi6ELi32ELi1ELb0EL9Algorithm0EEvT_T0_ll,"aw",@nobits
	.sectionflags	@""
	.align	16
	.zero		1024


//--------------------- .nv.shared._Z15SoftmaxWarpImplI22BroadcastScaleMaskLoadIffbLm4EiE11DirectStoreIffEfLi1ELi5ELi32ELi1ELb1EL9Algorithm0EEvT_T0_ll --------------------------
	.section	.nv.shared._Z15SoftmaxWarpImplI22BroadcastScaleMaskLoadIffbLm4EiE11DirectStoreIffEfLi1ELi5ELi32ELi1ELb1EL9Algorithm0EEvT_T0_ll,"aw",@nobits
	.sectionflags	@""
	.align	16
	.zero		1024


//--------------------- .nv.shared._Z15SoftmaxWarpImplI22BroadcastScaleMaskLoadIffbLm4EiE11DirectStoreIffEfLi1ELi5ELi32ELi1ELb0EL9Algorithm0EEvT_T0_ll --------------------------
	.section	.nv.shared._Z15SoftmaxWarpImplI22BroadcastScaleMaskLoadIffbLm4EiE11DirectStoreIffEfLi1ELi5ELi32ELi1ELb0EL9Algorithm0EEvT_T0_ll,"aw",@nobits
	.sectionflags	@""
	.align	16
	.zero		1024


//--------------------- .nv.shared._Z15SoftmaxWarpImplI22BroadcastScaleMaskLoadIffbLm4EiE11DirectStoreIffEfLi1ELi4ELi32ELi1ELb1EL9Algorithm0EEvT_T0_ll --------------------------
	.section	.nv.shared._Z15SoftmaxWarpImplI22BroadcastScaleMaskLoadIffbLm4EiE11DirectStoreIffEfLi1ELi4ELi32ELi1ELb1EL9Algorithm0EEvT_T0_ll,"aw",@nobits
	.sectionflags	@""
	.align	16
	.zero		1024


//--------------------- .nv.shared._Z15SoftmaxWarpImplI22BroadcastScaleMaskLoadIffbLm4EiE11DirectStoreIffEfLi1ELi4ELi32ELi1ELb0EL9Algorithm0EEvT_T0_ll --------------------------
	.section	.nv.shared._Z15SoftmaxWarpImplI22BroadcastScaleMaskLoadIffbLm4EiE11DirectStoreIffEfLi1ELi4ELi32ELi1ELb0EL9Algorithm0EEvT_T0_ll,"aw",@nobits
	.sectionflags	@""
	.align	16
	.zero		1024


//--------------------- .nv.shared._Z15SoftmaxWarpImplI22BroadcastScaleMaskLoadIffbLm4EiE11DirectStoreIffEfLi1ELi3ELi32ELi1ELb1EL9Algorithm0EEvT_T0_ll --------------------------
	.section	.nv.shared._Z15SoftmaxWarpImplI22BroadcastScaleMaskLoadIffbLm4EiE11DirectStoreIffEfLi1ELi3ELi32ELi1ELb1EL9Algorithm0EEvT_T0_ll,"aw",@nobits
	.sectionflags	@""
	.align	16
	.zero		1024


//--------------------- .nv.shared._Z15SoftmaxWarpImplI22BroadcastScaleMaskLoadIffbLm4EiE11DirectStoreIffEfLi1ELi3ELi32ELi1ELb0EL9Algorithm0EEvT_T0_ll --------------------------
	.section	.nv.shared._Z15SoftmaxWarpImplI22BroadcastScaleMaskLoadIffbLm4EiE11DirectStoreIffEfLi1ELi3ELi32ELi1ELb0EL9Algorithm0EEvT_T0_ll,"aw",@nobits
	.sectionflags	@""
	.align	16
	.zero		1024


//--------------------- .nv.shared._Z15SoftmaxWarpImplI22BroadcastScaleMaskLoadIffbLm4EiE11DirectStoreIffEfLi1ELi2ELi32ELi1ELb1EL9Algorithm0EEvT_T0_ll --------------------------
	.section	.nv.shared._Z15SoftmaxWarpImplI22BroadcastScaleMaskLoadIffbLm4EiE11DirectStoreIffEfLi1ELi2ELi32ELi1ELb1EL9Algorithm0EEvT_T0_ll,"aw",@nobits
	.sectionflags	@""
	.align	16
	.zero		1024


//--------------------- .nv.shared._Z15SoftmaxWarpImplI22BroadcastScaleMaskLoadIffbLm4EiE11DirectStoreIffEfLi1ELi2ELi32ELi1ELb0EL9Algorithm0EEvT_T0_ll --------------------------
	.section	.nv.shared._Z15SoftmaxWarpImplI22BroadcastScaleMaskLoadIffbLm4EiE11DirectStoreIffEfLi1ELi2ELi32ELi1ELb0EL9Algorithm0EEvT_T0_ll,"aw",@nobits
	.sectionflags	@""
	.align	16
	.zero		1024


//--------------------- .nv.shared._Z15SoftmaxWarpImplI22BroadcastScaleMaskLoadIffbLm4EiE11DirectStoreIffEfLi1ELi1ELi32ELi1ELb1EL9Algorithm0EEvT_T0_ll --------------------------
	.section	.nv.shared._Z15SoftmaxWarpImplI22BroadcastScaleMaskLoadIffbLm4EiE11DirectStoreIffEfLi1ELi1ELi32ELi1ELb1EL9Algorithm0EEvT_T0_ll,"aw",@nobits
	.sectionflags	@""
	.align	16
	.zero		1024


//--------------------- .nv.shared._Z15SoftmaxWarpImplI22BroadcastScaleMaskLoadIffbLm4EiE11DirectStoreIffEfLi1ELi1ELi32ELi1ELb0EL9Algorithm0EEvT_T0_ll --------------------------
	.section	.nv.shared._Z15SoftmaxWarpImplI22BroadcastScaleMaskLoadIffbLm4EiE11DirectStoreIffEfLi1ELi1ELi32ELi1ELb0EL9Algorithm0EEvT_T0_ll,"aw",@nobits
	.sectionflags	@""
	.align	16
	.zero		1024


//--------------------- .nv.shared._Z15SoftmaxWarpImplI22BroadcastScaleMaskLoadIffbLm4EiE11DirectStoreIffEfLi1ELi1ELi32ELi2ELb1EL9Algorithm0EEvT_T0_ll --------------------------
	.section	.nv.shared._Z15SoftmaxWarpImplI22BroadcastScaleMaskLoadIffbLm4EiE11DirectStoreIffEfLi1ELi1ELi32ELi2ELb1EL9Algorithm0EEvT_T0_ll,"aw",@nobits
	.sectionflags	@""
	.align	16
	.zero		1024


//--------------------- .nv.shared._Z15SoftmaxWarpImplI22BroadcastScaleMaskLoadIffbLm4EiE11DirectStoreIffEfLi1ELi1ELi32ELi2ELb0EL9Algorithm0EEvT_T0_ll --------------------------
	.section	.nv.shared._Z15SoftmaxWarpImplI22BroadcastScaleMaskLoadIffbLm4EiE11DirectStoreIffEfLi1ELi1ELi32ELi2ELb0EL9Algorithm0EEvT_T0_ll,"aw",@nobits
	.sectionflags	@""
	.align	16
	.zero		1024


//--------------------- .nv.shared._Z15SoftmaxWarpImplI22BroadcastScaleMaskLoadIffbLm4EiE11DirectStoreIffEfLi1ELi1ELi16ELi1ELb1EL9Algorithm0EEvT_T0_ll --------------------------
	.section	.nv.shared._Z15SoftmaxWarpImplI22BroadcastScaleMaskLoadIffbLm4EiE11DirectStoreIffEfLi1ELi1ELi16ELi1ELb1EL9Algorithm0EEvT_T0_ll,"aw",@nobits
	.sectionflags	@""
	.align	16
	.zero		1024


//--------------------- .nv.shared._Z15SoftmaxWarpImplI22BroadcastScaleMaskLoadIffbLm4EiE11DirectStoreIffEfLi1ELi1ELi16ELi1ELb0EL9Algorithm0EEvT_T0_ll --------------------------
	.section	.nv.shared._Z15SoftmaxWarpImplI22BroadcastScaleMaskLoadIffbLm4EiE11DirectStoreIffEfLi1ELi1ELi16ELi1ELb0EL9Algorithm0EEvT_T0_ll,"aw",@nobits
	.sectionflags	@""
	.align	16
	.zero		1024


//--------------------- .nv.shared._Z15SoftmaxWarpImplI22BroadcastScaleMaskLoadIffbLm4EiE11DirectStoreIffEfLi1ELi1ELi16ELi2ELb1EL9Algorithm0EEvT_T0_ll --------------------------
	.section	.nv.shared._Z15SoftmaxWarpImplI22BroadcastScaleMaskLoadIffbLm4EiE11DirectStoreIffEfLi1ELi1ELi16ELi2ELb1EL9Algorithm0EEvT_T0_ll,"aw",@nobits
	.sectionflags	@""
	.align	16
	.zero		1024


//--------------------- .nv.shared._Z15SoftmaxWarpImplI22BroadcastScaleMaskLoadIffbLm4EiE11DirectStoreIffEfLi1ELi1ELi16ELi2ELb0EL9Algorithm0EEvT_T0_ll --------------------------
	.section	.nv.shared._Z15SoftmaxWarpImplI22BroadcastScaleMaskLoadIffbLm4EiE11DirectStoreIffEfLi1ELi1ELi16ELi2ELb0EL9Algorithm0EEvT_T0_ll,"aw",@nobits
	.sectionflags	@""
	.align	16
	.zero		1024


//--------------------- .nv.shared._Z15SoftmaxWarpImplI22BroadcastScaleMaskLoadIffbLm4EiE11DirectStoreIffEfLi1ELi1ELi8ELi1ELb1EL9Algorithm0EEvT_T0_ll --------------------------
	.section	.nv.shared._Z15SoftmaxWarpImplI22BroadcastScaleMaskLoadIffbLm4EiE11DirectStoreIffEfLi1ELi1ELi8ELi1ELb1EL9Algorithm0EEvT_T0_ll,"aw",@nobits
	.sectionflags	@""
	.align	16
	.zero		1024


//--------------------- .nv.shared._Z15SoftmaxWarpImplI22BroadcastScaleMaskLoadIffbLm4EiE11DirectStoreIffEfLi1ELi1ELi8ELi1ELb0EL9Algorithm0EEvT_T0_ll --------------------------
	.section	.nv.shared._Z15SoftmaxWarpImplI22BroadcastScaleMaskLoadIffbLm4EiE11DirectStoreIffEfLi1ELi1ELi8ELi1ELb0EL9Algorithm0EEvT_T0_ll,"aw",@nobits
	.sectionflags	@""
	.align	16
	.zero		1024


//--------------------- .nv.shared._Z15SoftmaxWarpImplI22BroadcastScaleMaskLoadIffbLm4EiE11DirectStoreIffEfLi1ELi1ELi8ELi2ELb1EL9Algorithm0EEvT_T0_ll --------------------------
	.section	.nv.shared._Z15SoftmaxWarpImplI22BroadcastScaleMaskLoadIffbLm4EiE11DirectStoreIffEfLi1ELi1ELi8ELi2ELb1EL9Algorithm0EEvT_T0_ll,"aw",@nobits
	.sectionflags	@""
	.align	16
	.zero		1024


//--------------------- .nv.shared._Z15SoftmaxWarpImplI22BroadcastScaleMaskLoadIffbLm4EiE11DirectStoreIffEfLi1ELi1ELi8ELi2ELb0EL9Algorithm0EEvT_T0_ll --------------------------
	.section	.nv.shared._Z15SoftmaxWarpImplI22BroadcastScaleMaskLoadIffbLm4EiE11DirectStoreIffEfLi1ELi1ELi8ELi2ELb0EL9Algorithm0EEvT_T0_ll,"aw",@nobits
	.sectionflags	@""
	.align	16
	.zero		1024


//--------------------- .nv.shared._Z15SoftmaxWarpImplI22BroadcastScaleMaskLoadIffbLm4EiE11DirectStoreIffEfLi1ELi1ELi4ELi1ELb1EL9Algorithm0EEvT_T0_ll --------------------------
	.section	.nv.shared._Z15SoftmaxWarpImplI22BroadcastScaleMaskLoadIffbLm4EiE11DirectStoreIffEfLi1ELi1ELi4ELi1ELb1EL9Algorithm0EEvT_T0_ll,"aw",@nobits
	.sectionflags	@""
	.align	16
	.zero		1024


//--------------------- .nv.shared._Z15SoftmaxWarpImplI22BroadcastScaleMaskLoadIffbLm4EiE11DirectStoreIffEfLi1ELi1ELi4ELi1ELb0EL9Algorithm0EEvT_T0_ll --------------------------
	.section	.nv.shared._Z15SoftmaxWarpImplI22BroadcastScaleMaskLoadIffbLm4EiE11DirectStoreIffEfLi1ELi1ELi4ELi1ELb0EL9Algorithm0EEvT_T0_ll,"aw",@nobits
	.sectionflags	@""
	.align	16
	.zero		1024


//--------------------- .nv.shared._Z15SoftmaxWarpImplI22BroadcastScaleMaskLoadIffbLm4EiE11DirectStoreIffEfLi1ELi1ELi4ELi2ELb1EL9Algorithm0EEvT_T0_ll --------------------------
	.section	.nv.shared._Z15SoftmaxWarpImplI22BroadcastScaleMaskLoadIffbLm4EiE11DirectStoreIffEfLi1ELi1ELi4ELi2ELb1EL9Algorithm0EEvT_T0_ll,"aw",@nobits
	.sectionflags	@""
	.align	16
	.zero		1024


//--------------------- .nv.shared._Z15SoftmaxWarpImplI22BroadcastScaleMaskLoadIffbLm4EiE11DirectStoreIffEfLi1ELi1ELi4ELi2ELb0EL9Algorithm0EEvT_T0_ll --------------------------
	.section	.nv.shared._Z15SoftmaxWarpImplI22BroadcastScaleMaskLoadIffbLm4EiE11DirectStoreIffEfLi1ELi1ELi4ELi2ELb0EL9Algorithm0EEvT_T0_ll,"aw",@nobits
	.sectionflags	@""
	.align	16
	.zero		1024


//--------------------- .nv.shared._Z15SoftmaxWarpImplI22BroadcastScaleMaskLoadIffbLm4EiE11DirectStoreIffEfLi1ELi1ELi2ELi1ELb1EL9Algorithm0EEvT_T0_ll --------------------------
	.section	.nv.shared._Z15SoftmaxWarpImplI22BroadcastScaleMaskLoadIffbLm4EiE11DirectStoreIffEfLi1ELi1ELi2ELi1ELb1EL9Algorithm0EEvT_T0_ll,"aw",@nobits
	.sectionflags	@""
	.align	16
	.zero		1024


//--------------------- .nv.shared._Z15SoftmaxWarpImplI22BroadcastScaleMaskLoadIffbLm4EiE11DirectStoreIffEfLi1ELi1ELi2ELi1ELb0EL9Algorithm0EEvT_T0_ll --------------------------
	.section	.nv.shared._Z15SoftmaxWarpImplI22BroadcastScaleMaskLoadIffbLm4EiE11DirectStoreIffEfLi1ELi1ELi2ELi1ELb0EL9Algorithm0EEvT_T0_ll,"aw",@nobits
	.sectionflags	@""
	.align	16
	.zero		1024


//--------------------- .nv.shared._Z15SoftmaxWarpImplI22BroadcastScaleMaskLoadIffbLm4EiE11DirectStoreIffEfLi1ELi1ELi2ELi2ELb1EL9Algorithm0EEvT_T0_ll --------------------------
	.section	.nv.shared._Z15SoftmaxWarpImplI22BroadcastScaleMaskLoadIffbLm4EiE11DirectStoreIffEfLi1ELi1ELi2ELi2ELb1EL9Algorithm0EEvT_T0_ll,"aw",@nobits
	.sectionflags	@""
	.align	16
	.zero		1024


//--------------------- .nv.shared._Z15SoftmaxWarpImplI22BroadcastScaleMaskLoadIffbLm4EiE11DirectStoreIffEfLi1ELi1ELi2ELi2ELb0EL9Algorithm0EEvT_T0_ll --------------------------
	.section	.nv.shared._Z15SoftmaxWarpImplI22BroadcastScaleMaskLoadIffbLm4EiE11DirectStoreIffEfLi1ELi1ELi2ELi2ELb0EL9Algorithm0EEvT_T0_ll,"aw",@nobits
	.sectionflags	@""
	.align	16
	.zero		1024


//--------------------- .nv.shared._Z15SoftmaxWarpImplI22BroadcastScaleMaskLoadIffbLm4EiE11DirectStoreIffEfLi1ELi1ELi1ELi1ELb1EL9Algorithm0EEvT_T0_ll --------------------------
	.section	.nv.shared._Z15SoftmaxWarpImplI22BroadcastScaleMaskLoadIffbLm4EiE11DirectStoreIffEfLi1ELi1ELi1ELi1ELb1EL9Algorithm0EEvT_T0_ll,"aw",@nobits
	.sectionflags	@""
	.align	16
	.zero		1024


//--------------------- .nv.shared._Z15SoftmaxWarpImplI22BroadcastScaleMaskLoadIffbLm4EiE11DirectStoreIffEfLi1ELi1ELi1ELi1ELb0EL9Algorithm0EEvT_T0_ll --------------------------
	.section	.nv.shared._Z15SoftmaxWarpImplI22BroadcastScaleMaskLoadIffbLm4EiE11DirectStoreIffEfLi1ELi1ELi1ELi1ELb0EL9Algorithm0EEvT_T0_ll,"aw",@nobits
	.sectionflags	@""
	.align	16
	.zero		1024


//--------------------- .nv.shared._Z15SoftmaxWarpImplI22BroadcastScaleMaskLoadIffbLm4EiE11DirectStoreIffEfLi1ELi1ELi1ELi2ELb1EL9Algorithm0EEvT_T0_ll --------------------------
	.section	.nv.shared._Z15SoftmaxWarpImplI22BroadcastScaleMaskLoadIffbLm4EiE11DirectStoreIffEfLi1ELi1ELi1ELi2ELb1EL9Algorithm0EEvT_T0_ll,"aw",@nobits
	.sectionflags	@""
	.align	16
	.zero		1024


//--------------------- .nv.shared._Z15SoftmaxWarpImplI22BroadcastScaleMaskLoadIffbLm4EiE11DirectStoreIffEfLi1ELi1ELi1ELi2ELb0EL9Algorithm0EEvT_T0_ll --------------------------
	.section	.nv.shared._Z15SoftmaxWarpImplI22BroadcastScaleMaskLoadIffbLm4EiE11DirectStoreIffEfLi1ELi1ELi1ELi2ELb0EL9Algorithm0EEvT_T0_ll,"aw",@nobits
	.sectionflags	@""
	.align	16
	.zero		1024


//--------------------- .nv.shared._Z15SoftmaxWarpImplI22BroadcastScaleMaskLoadIffbLm4EiE11DirectStoreIffEfLi2ELi32ELi32ELi1ELb1EL9Algorithm0EEvT_T0_ll --------------------------
	.section	.nv.shared._Z15SoftmaxWarpImplI22BroadcastScaleMaskLoadIffbLm4EiE11DirectStoreIffEfLi2ELi32ELi32ELi1ELb1EL9Algorithm0EEvT_T0_ll,"aw",@nobits
	.sectionflags	@""
	.align	16
	.zero		1024


//--------------------- .nv.shared._Z15SoftmaxWarpImplI22BroadcastScaleMaskLoadIffbLm4EiE11DirectStoreIffEfLi2ELi32ELi32ELi1ELb0EL9Algorithm0EEvT_T0_ll --------------------------
	.section	.nv.shared._Z15SoftmaxWarpImplI22BroadcastScaleMaskLoadIffbLm4EiE11DirectStoreIffEfLi2ELi32ELi32ELi1ELb0EL9Algorithm0EEvT_T0_ll,"aw",@nobits
	.sectionflags	@""
	.align	16
	.zero		1024


//--------------------- .nv.shared._Z15SoftmaxWarpImplI22BroadcastScaleMaskLoadIffbLm4EiE11DirectStoreIffEfLi2ELi30ELi32ELi1ELb1EL9Algorithm0EEvT_T0_ll --------------------------
	.section	.nv.shared._Z15SoftmaxWarpImplI22BroadcastScaleMaskLoadIffbLm4EiE11DirectStoreIffEfLi2ELi30ELi32ELi1ELb1EL9Algorithm0EEvT_T0_ll,"aw",@nobits
	.sectionflags	@""
	.align	16
	.zero		1024


//--------------------- .nv.shared._Z15SoftmaxWarpImplI22BroadcastScaleMaskLoadIffbLm4EiE11DirectStoreIffEfLi2ELi30ELi32ELi1ELb0EL9Algorithm0EEvT_T0_ll --------------------------
	.section	.nv.shared._Z15SoftmaxWarpImplI22BroadcastScaleMaskLoadIffbLm4EiE11DirectStoreIffEfLi2ELi30ELi32ELi1ELb0EL9Algorithm0EEvT_T0_ll,"aw",@nobits
	.sectionflags	@""
	.align	16
	.zero		1024


//--------------------- .nv.shared._Z15SoftmaxWarpImplI22BroadcastScaleMaskLoadIffbLm4EiE11DirectStoreIffEfLi2ELi28ELi32ELi1ELb1EL9Algorithm0EEvT_T0_ll --------------------------
	.section	.nv.shared._Z15SoftmaxWarpImplI22BroadcastScaleMaskLoadIffbLm4EiE11DirectStoreIffEfLi2ELi28ELi32ELi1ELb1EL9Algorithm0EEvT_T0_ll,"aw",@nobits
	.sectionflags	@""
	.align	16
	.zero		1024


//--------------------- .nv.shared._Z15SoftmaxWarpImplI22BroadcastScaleMaskLoadIffbLm4EiE11DirectStoreIffEfLi2ELi28ELi32ELi1ELb0EL9Algorithm0EEvT_T0_ll --------------------------
	.section	.nv.shared._Z15SoftmaxWarpImplI22BroadcastScaleMaskLoadIffbLm4EiE11DirectStoreIffEfLi2ELi28ELi32ELi1ELb0EL9Algorithm0EEvT_T0_ll,"aw",@nobits
	.sectionflags	@""
	.align	16
	.zero		1024


//--------------------- .nv.shared._Z15SoftmaxWarpImplI22BroadcastScaleMaskLoadIffbLm4EiE11DirectStoreIffEfLi2ELi26ELi32ELi1ELb1EL9Algorithm0EEvT_T0_ll --------------------------
	.section	.nv.shared._Z15SoftmaxWarpImplI22BroadcastScaleMaskLoadIffbLm4EiE11DirectStoreIffEfLi2ELi26ELi32ELi1ELb1EL9Algorithm0EEvT_T0_ll,"aw",@nobits
	.sectionflags	@""
	.align	16
	.zero		1024


//--------------------- .nv.shared._Z15SoftmaxWarpImplI22BroadcastScaleMaskLoadIffbLm4EiE11DirectStoreIffEfLi2ELi26ELi32ELi1ELb0EL9Algorithm0EEvT_T0_ll --------------------------
	.section	.nv.shared._Z15SoftmaxWarpImplI22BroadcastScaleMaskLoadIffbLm4EiE11DirectStoreIffEfLi2ELi26ELi32ELi1ELb0EL9Algorithm0EEvT_T0_ll,"aw",@nobits
	.sectionflags	@""
	.align	16
	.zero		1024


//--------------------- .nv.shared._Z15SoftmaxWarpImplI22BroadcastScaleMaskLoadIffbLm4EiE11DirectStoreIffEfLi2ELi24ELi32ELi1ELb1EL9Algorithm0EEvT_T0_ll --------------------------
	.section	.nv.shared._Z15SoftmaxWarpImplI22BroadcastScaleMaskLoadIffbLm4EiE11DirectStoreIffEfLi2ELi24ELi32ELi1ELb1EL9Algorithm0EEvT_T0_ll,"aw",@nobits
	.sectionflags	@""
	.align	16
	.zero		1024


//--------------------- .nv.shared._Z15SoftmaxWarpImplI22BroadcastScaleMaskLoadIffbLm4EiE11DirectStoreIffEfLi2ELi24ELi32ELi1ELb0EL9Algorithm0EEvT_T0_ll --------------------------
	.section	.nv.shared._Z15SoftmaxWarpImplI22BroadcastScaleMaskLoadIffbLm4EiE11DirectStoreIffEfLi2ELi24ELi32ELi1ELb0EL9Algorithm0EEvT_T0_ll,"aw",@nobits
	.sectionflags	@""
	.align	16
	.zero		1024


//--------------------- .nv.shared._Z15SoftmaxWarpImplI22BroadcastScaleMaskLoadIffbLm4EiE11DirectStoreIffEfLi2ELi22ELi32ELi1ELb1EL9Algorithm0EEvT_T0_ll --------------------------
	.section	.nv.shared._Z15SoftmaxWarpImplI22BroadcastScaleMaskLoadIffbLm4EiE11DirectStoreIffEfLi2ELi22ELi32ELi1ELb1EL9Algorithm0EEvT_T0_ll,"aw",@nobits
	.sectionflags	@""
	.align	16
	.zero		1024


//--------------------- .nv.shared._Z15SoftmaxWarpImplI22BroadcastScaleMaskLoadIffbLm4EiE11DirectStoreIffEfLi2ELi22ELi32ELi1ELb0EL9Algorithm0EEvT_T0_ll --------------------------
	.section	.nv.shared._Z15SoftmaxWarpImplI22BroadcastScaleMaskLoadIffbLm4EiE11DirectStoreIffEfLi2ELi22ELi32ELi1ELb0EL9Algorithm0EEvT_T0_ll,"aw",@nobits
	.sectionflags	@""
	.align	16
	.zero		1024


//--------------------- .nv.shared._Z15SoftmaxWarpImplI22BroadcastScaleMaskLoadIffbLm4EiE11DirectStoreIffEfLi2ELi20ELi32ELi1ELb1EL9Algorithm0EEvT_T0_ll --------------------------
	.section	.nv.shared._Z15SoftmaxWarpImplI22BroadcastScaleMaskLoadIffbLm4EiE11DirectStoreIffEfLi2ELi20ELi32ELi1ELb1EL9Algorithm0EEvT_T0_ll,"aw",@nobits
	.sectionflags	@""
	.align	16
	.zero		1024


//--------------------- .nv.shared._Z15SoftmaxWarpImplI22BroadcastScaleMaskLoadIffbLm4EiE11DirectStoreIffEfLi2ELi20ELi32ELi1ELb0EL9Algorithm0EEvT_T0_ll --------------------------
	.section	.nv.shared._Z15SoftmaxWarpImplI22BroadcastScaleMaskLoadIffbLm4EiE11DirectStoreIffEfLi2ELi20ELi32ELi1ELb0EL9Algorithm0EEvT_T0_ll,"aw",@nobits
	.sectionflags	@""
	.align	16
	.zero		1024


//--------------------- .nv.shared._Z15SoftmaxWarpImplI22BroadcastScaleMaskLoadIffbLm4EiE11DirectStoreIffEfLi2ELi18ELi32ELi1ELb1EL9Algorithm0EEvT_T0_ll --------------------------
	.section	.nv.shared._Z15SoftmaxWarpImplI22BroadcastScaleMaskLoadIffbLm4EiE11DirectStoreIffEfLi2ELi18ELi32ELi1ELb1EL9Algorithm0EEvT_T0_ll,"aw",@nobits
	.sectionflags	@""
	.align	16
	.zero		1024


//--------------------- .nv.shared._Z15SoftmaxWarpImplI22BroadcastScaleMaskLoadIffbLm4EiE11DirectStoreIffEfLi2ELi18ELi32ELi1ELb0EL9Algorithm0EEvT_T0_ll --------------------------
	.section	.nv.shared._Z15SoftmaxWarpImplI22BroadcastScaleMaskLoadIffbLm4EiE11DirectStoreIffEfLi2ELi18ELi32ELi1ELb0EL9Algorithm0EEvT_T0_ll,"aw",@nobits
	.sectionflags	@""
	.align	16
	.zero		1024


//--------------------- .nv.shared._Z15SoftmaxWarpImplI22BroadcastScaleMaskLoadIffbLm4EiE11DirectStoreIffEfLi2ELi16ELi32ELi1ELb1EL9Algorithm0EEvT_T0_ll --------------------------
	.section	.nv.shared._Z15SoftmaxWarpImplI22BroadcastScaleMaskLoadIffbLm4EiE11DirectStoreIffEfLi2ELi16ELi32ELi1ELb1EL9Algorithm0EEvT_T0_ll,"aw",@nobits
	.sectionflags	@""
	.align	16
	.zero		1024


//--------------------- .nv.shared._Z15SoftmaxWarpImplI22BroadcastScaleMaskLoadIffbLm4EiE11DirectStoreIffEfLi2ELi16ELi32ELi1ELb0EL9Algorithm0EEvT_T0_ll --------------------------
	.section	.nv.shared._Z15SoftmaxWarpImplI22BroadcastScaleMaskLoadIffbLm4EiE11DirectStoreIffEfLi2ELi16ELi32ELi1ELb0EL9Algorithm0EEvT_T0_ll,"aw",@nobits
	.sectionflags	@""
	.align	16
	.zero		1024


//--------------------- .nv.shared._Z15SoftmaxWarpImplI22BroadcastScaleMaskLoadIffbLm4EiE11DirectStoreIffEfLi2ELi14ELi32ELi1ELb1EL9Algorithm0EEvT_T0_ll --------------------------
	.section	.nv.shared._Z15SoftmaxWarpImplI22BroadcastScaleMaskLoadIffbLm4EiE11DirectStoreIffEfLi2ELi14ELi32ELi1ELb1EL9Algorithm0EEvT_T0_ll,"aw",@nobits
	.sectionflags	@""
	.align	16
	.zero		1024


//--------------------- .nv.shared._Z15SoftmaxWarpImplI22BroadcastScaleMaskLoadIffbLm4EiE11DirectStoreIffEfLi2ELi14ELi32ELi1ELb0EL9Algorithm0EEvT_T0_ll --------------------------
	.section	.nv.shared._Z15SoftmaxWarpImplI22BroadcastScaleMaskLoadIffbLm4EiE11DirectStoreIffEfLi2ELi14ELi32ELi1ELb0EL9Algorithm0EEvT_T0_ll,"aw",@nobits
	.sectionflags	@""
	.align	16
	.zero		1024


//--------------------- .nv.shared._Z15SoftmaxWarpImplI22BroadcastScaleMaskLoadIffbLm4EiE11DirectStoreIffEfLi2ELi12ELi32ELi1ELb1EL9Algorithm0EEvT_T0_ll --------------------------
	.section	.nv.shared._Z15SoftmaxWarpImplI22BroadcastScaleMaskLoadIffbLm4EiE11DirectStoreIffEfLi2ELi12ELi32ELi1ELb1EL9Algorithm0EEvT_T0_ll,"aw",@nobits
	.sectionflags	@""
	.align	16
	.zero		1024


//--------------------- .nv.shared._Z15SoftmaxWarpImplI22BroadcastScaleMaskLoadIffbLm4EiE11DirectStoreIffEfLi2ELi12ELi32ELi1ELb0EL9Algorithm0EEvT_T0_ll --------------------------
	.section	.nv.shared._Z15SoftmaxWarpImplI22BroadcastScaleMaskLoadIffbLm4EiE11DirectStoreIffEfLi2ELi12ELi32ELi1ELb0EL9Algorithm0EEvT_T0_ll,"aw",@nobits
	.sectionflags	@""
	.align	16
	.zero		1024


//--------------------- .nv.shared._Z15SoftmaxWarpImplI22BroadcastScaleMaskLoadIffbLm4EiE11DirectStoreIffEfLi2ELi10ELi32ELi1ELb1EL9Algorithm0EEvT_T0_ll --------------------------
	.section	.nv.shared._Z15SoftmaxWarpImplI22BroadcastScaleMaskLoadIffbLm4EiE11DirectStoreIffEfLi2ELi10ELi32ELi1ELb1EL9Algorithm0EEvT_T0_ll,"aw",@nobits
	.sectionflags	@""
	.align	16
	.zero		1024


//--------------------- .nv.shared._Z15SoftmaxWarpImplI22BroadcastScaleMaskLoadIffbLm4EiE11DirectStoreIffEfLi2ELi10ELi32ELi1ELb0EL9Algorithm0EEvT_T0_ll --------------------------
	.section	.nv.shared._Z15SoftmaxWarpImplI22BroadcastScaleMaskLoadIffbLm4EiE11DirectStoreIffEfLi2ELi10ELi32ELi1ELb0EL9Algorithm0EEvT_T0_ll,"aw",@nobits
	.sectionflags	@""
	.align	16
	.zero		1024


//--------------------- .nv.shared._Z15SoftmaxWarpImplI22BroadcastScaleMaskLoadIffbLm4EiE11DirectStoreIffEfLi2ELi8ELi32ELi1ELb1EL9Algorithm0EEvT_T0_ll --------------------------
	.section	.nv.shared._Z15SoftmaxWarpImplI22BroadcastScaleMaskLoadIffbLm4EiE11DirectStoreIffEfLi2ELi8ELi32ELi1ELb1EL9Algorithm0EEvT_T0_ll,"aw",@nobits
	.sectionflags	@""
	.align	16
	.zero		1024


//--------------------- .nv.shared._Z15SoftmaxWarpImplI22BroadcastScaleMaskLoadIffbLm4EiE11DirectStoreIffEfLi2ELi8ELi32ELi1ELb0EL9Algorithm0EEvT_T0_ll --------------------------
	.section	.nv.shared._Z15SoftmaxWarpImplI22BroadcastScaleMaskLoadIffbLm4EiE11DirectStoreIffEfLi2ELi8ELi32ELi1ELb0EL9Algorithm0EEvT_T0_ll,"aw",@nobits
	.sectionflags	@""
	.align	16
	.zero		1024


//--------------------- .nv.shared._Z15SoftmaxWarpImplI22BroadcastScaleMaskLoadIffbLm4EiE11DirectStoreIffEfLi2ELi6ELi32ELi1ELb1EL9Algorithm0EEvT_T0_ll --------------------------
	.section	.nv.shared._Z15SoftmaxWarpImplI22BroadcastScaleMaskLoadIffbLm4EiE11DirectStoreIffEfLi2ELi6ELi32ELi1ELb1EL9Algorithm0EEvT_T0_ll,"aw",@nobits
	.sectionflags	@""
	.align	16
	.zero		1024


//--------------------- .nv.shared._Z15SoftmaxWarpImplI22BroadcastScaleMaskLoadIffbLm4EiE11DirectStoreIffEfLi2ELi6ELi32ELi1ELb0EL9Algorithm0EEvT_T0_ll --------------------------
	.section	.nv.shared._Z15SoftmaxWarpImplI22BroadcastScaleMaskLoadIffbLm4EiE11DirectStoreIffEfLi2ELi6ELi32ELi1ELb0EL9Algorithm0EEvT_T0_ll,"aw",@nobits
	.sectionflags	@""
	.align	16
	.zero		1024


//--------------------- .nv.shared._Z15SoftmaxWarpImplI22BroadcastScaleMaskLoadIffbLm4EiE11DirectStoreIffEfLi2ELi4ELi32ELi1ELb1EL9Algorithm0EEvT_T0_ll --------------------------
	.section	.nv.shared._Z15SoftmaxWarpImplI22BroadcastScaleMaskLoadIffbLm4EiE11DirectStoreIffEfLi2ELi4ELi32ELi1ELb1EL9Algorithm0EEvT_T0_ll,"aw",@nobits
	.sectionflags	@""
	.align	16
	.zero		1024


//--------------------- .nv.shared._Z15SoftmaxWarpImplI22BroadcastScaleMaskLoadIffbLm4EiE11DirectStoreIffEfLi2ELi4ELi32ELi1ELb0EL9Algorithm0EEvT_T0_ll --------------------------
	.section	.nv.shared._Z15SoftmaxWarpImplI22BroadcastScaleMaskLoadIffbLm4EiE11DirectStoreIffEfLi2ELi4ELi32ELi1ELb0EL9Algorithm0EEvT_T0_ll,"aw",@nobits
	.sectionflags	@""
	.align	16
	.zero		1024


//--------------------- .nv.shared._Z15SoftmaxWarpImplI22BroadcastScaleMaskLoadIffbLm4EiE11DirectStoreIffEfLi2ELi2ELi32ELi1ELb1EL9Algorithm0EEvT_T0_ll --------------------------
	.section	.nv.shared._Z15SoftmaxWarpImplI22BroadcastScaleMaskLoadIffbLm4EiE11DirectStoreIffEfLi2ELi2ELi32ELi1ELb1EL9Algorithm0EEvT_T0_ll,"aw",@nobits
	.sectionflags	@""
	.align	16
	.zero		1024


//--------------------- .nv.shared._Z15SoftmaxWarpImplI22BroadcastScaleMaskLoadIffbLm4EiE11DirectStoreIffEfLi2ELi2ELi32ELi1ELb0EL9Algorithm0EEvT_T0_ll --------------------------
	.section	.nv.shared._Z15SoftmaxWarpImplI22BroadcastScaleMaskLoadIffbLm4EiE11DirectStoreIffEfLi2ELi2ELi32ELi1ELb0EL9Algorithm0EEvT_T0_ll,"aw",@nobits
	.sectionflags	@""
	.align	16
	.zero		1024


//--------------------- .nv.shared._Z15SoftmaxWarpImplI22BroadcastScaleMaskLoadIffbLm4EiE11DirectStoreIffEfLi2ELi2ELi32ELi2ELb1EL9Algorithm0EEvT_T0_ll --------------------------
	.section	.nv.shared._Z15SoftmaxWarpImplI22BroadcastScaleMaskLoadIffbLm4EiE11DirectStoreIffEfLi2ELi2ELi32ELi2ELb1EL9Algorithm0EEvT_T0_ll,"aw",@nobits
	.sectionflags	@""
	.align	16
	.zero		1024


//--------------------- .nv.shared._Z15SoftmaxWarpImplI22BroadcastScaleMaskLoadIffbLm4EiE11DirectStoreIffEfLi2ELi2ELi32ELi2ELb0EL9Algorithm0EEvT_T0_ll --------------------------
	.section	.nv.shared._Z15SoftmaxWarpImplI22BroadcastScaleMaskLoadIffbLm4EiE11DirectStoreIffEfLi2ELi2ELi32ELi2ELb0EL9Algorithm0EEvT_T0_ll,"aw",@nobits
	.sectionflags	@""
	.align	16
	.zero		1024


//--------------------- .nv.shared._Z15SoftmaxWarpImplI22BroadcastScaleMaskLoadIffbLm4EiE11DirectStoreIffEfLi2ELi2ELi16ELi1ELb1EL9Algorithm0EEvT_T0_ll --------------------------
	.section	.nv.shared._Z15SoftmaxWarpImplI22BroadcastScaleMaskLoadIffbLm4EiE11DirectStoreIffEfLi2ELi2ELi16ELi1ELb1EL9Algorithm0EEvT_T0_ll,"aw",@nobits
	.sectionflags	@""
	.align	16
	.zero		1024


//--------------------- .nv.shared._Z15SoftmaxWarpImplI22BroadcastScaleMaskLoadIffbLm4EiE11DirectStoreIffEfLi2ELi2ELi16ELi1ELb0EL9Algorithm0EEvT_T0_ll --------------------------
	.section	.nv.shared._Z15SoftmaxWarpImplI22BroadcastScaleMaskLoadIffbLm4EiE11DirectStoreIffEfLi2ELi2ELi16ELi1ELb0EL9Algorithm0EEvT_T0_ll,"aw",@nobits
	.sectionflags	@""
	.align	16
	.zero		1024


//--------------------- .nv.shared._Z15SoftmaxWarpImplI22BroadcastScaleMaskLoadIffbLm4EiE11DirectStoreIffEfLi2ELi2ELi16ELi2ELb1EL9Algorithm0EEvT_T0_ll --------------------------
	.section	.nv.shared._Z15SoftmaxWarpImplI22BroadcastScaleMaskLoadIffbLm4EiE11DirectStoreIffEfLi2ELi2ELi16ELi2ELb1EL9Algorithm0EEvT_T0_ll,"aw",@nobits
	.sectionflags	@""
	.align	16
	.zero		1024


//--------------------- .nv.shared._Z15SoftmaxWarpImplI22BroadcastScaleMaskLoadIffbLm4EiE11DirectStoreIffEfLi2ELi2ELi16ELi2ELb0EL9Algorithm0EEvT_T0_ll --------------------------
	.section	.nv.shared._Z15SoftmaxWarpImplI22BroadcastScaleMaskLoadIffbLm4EiE11DirectStoreIffEfLi2ELi2ELi16ELi2ELb0EL9Algorithm0EEvT_T0_ll,"aw",@nobits
	.sectionflags	@""
	.align	16
	.zero		1024


//--------------------- .nv.shared._Z15SoftmaxWarpImplI22BroadcastScaleMaskLoadIffbLm4EiE11DirectStoreIffEfLi2ELi2ELi8ELi1ELb1EL9Algorithm0EEvT_T0_ll --------------------------
	.section	.nv.shared._Z15SoftmaxWarpImplI22BroadcastScaleMaskLoadIffbLm4EiE11DirectStoreIffEfLi2ELi2ELi8ELi1ELb1EL9Algorithm0EEvT_T0_ll,"aw",@nobits
	.sectionflags	@""
	.align	16
	.zero		1024


//--------------------- .nv.shared._Z15SoftmaxWarpImplI22BroadcastScaleMaskLoadIffbLm4EiE11DirectStoreIffEfLi2ELi2ELi8ELi1ELb0EL9Algorithm0EEvT_T0_ll --------------------------
	.section	.nv.shared._Z15SoftmaxWarpImplI22BroadcastScaleMaskLoadIffbLm4EiE11DirectStoreIffEfLi2ELi2ELi8ELi1ELb0EL9Algorithm0EEvT_T0_ll,"aw",@nobits
	.sectionflags	@""
	.align	16
	.zero		1024


//--------------------- .nv.shared._Z15SoftmaxWarpImplI22BroadcastScaleMaskLoadIffbLm4EiE11DirectStoreIffEfLi2ELi2ELi8ELi2ELb1EL9Algorithm0EEvT_T0_ll --------------------------
	.section	.nv.shared._Z15SoftmaxWarpImplI22BroadcastScaleMaskLoadIffbLm4EiE11DirectStoreIffEfLi2ELi2ELi8ELi2ELb1EL9Algorithm0EEvT_T0_ll,"aw",@nobits
	.sectionflags	@""
	.align	16
	.zero		1024


//--------------------- .nv.shared._Z15SoftmaxWarpImplI22BroadcastScaleMaskLoadIffbLm4EiE11DirectStoreIffEfLi2ELi2ELi8ELi2ELb0EL9Algorithm0EEvT_T0_ll --------------------------
	.section	.nv.shared._Z15SoftmaxWarpImplI22BroadcastScaleMaskLoadIffbLm4EiE11DirectStoreIffEfLi2ELi2ELi8ELi2ELb0EL9Algorithm0EEvT_T0_ll,"aw",@nobits
	.sectionflags	@""
	.align	16
	.zero		1024


//--------------------- .nv.shared._Z15SoftmaxWarpImplI22BroadcastScaleMaskLoadIffbLm4EiE11DirectStoreIffEfLi2ELi2ELi4ELi1ELb1EL9Algorithm0EEvT_T0_ll --------------------------
	.section	.nv.shared._Z15SoftmaxWarpImplI22BroadcastScaleMaskLoadIffbLm4EiE11DirectStoreIffEfLi2ELi2ELi4ELi1ELb1EL9Algorithm0EEvT_T0_ll,"aw",@nobits
	.sectionflags	@""
	.align	16
	.zero		1024


//--------------------- .nv.shared._Z15SoftmaxWarpImplI22BroadcastScaleMaskLoadIffbLm4EiE11DirectStoreIffEfLi2ELi2ELi4ELi1ELb0EL9Algorithm0EEvT_T0_ll --------------------------
	.section	.nv.shared._Z15SoftmaxWarpImplI22BroadcastScaleMaskLoadIffbLm4EiE11DirectStoreIffEfLi2ELi2ELi4ELi1ELb0EL9Algorithm0EEvT_T0_ll,"aw",@nobits
	.sectionflags	@""
	.align	16
	.zero		1024


//--------------------- .nv.shared._Z15SoftmaxWarpImplI22BroadcastScaleMaskLoadIffbLm4EiE11DirectStoreIffEfLi2ELi2ELi4ELi2ELb1EL9Algorithm0EEvT_T0_ll --------------------------
	.section	.nv.shared._Z15SoftmaxWarpImplI22BroadcastScaleMaskLoadIffbLm4EiE11DirectStoreIffEfLi2ELi2ELi4ELi2ELb1EL9Algorithm0EEvT_T0_ll,"aw",@nobits
	.sectionflags	@""
	.align	16
	.zero		1024


//--------------------- .nv.shared._Z15SoftmaxWarpImplI22BroadcastScaleMaskLoadIffbLm4EiE11DirectStoreIffEfLi2ELi2ELi4ELi2ELb0EL9Algorithm0EEvT_T0_ll --------------------------
	.section	.nv.shared._Z15SoftmaxWarpImplI22BroadcastScaleMaskLoadIffbLm4EiE11DirectStoreIffEfLi2ELi2ELi4ELi2ELb0EL9Algorithm0EEvT_T0_ll,"aw",@nobits
	.sectionflags	@""
	.align	16
	.zero		1024


//--------------------- .nv.shared._Z15SoftmaxWarpImplI22BroadcastScaleMaskLoadIffbLm4EiE11DirectStoreIffEfLi2ELi2ELi2ELi1ELb1EL9Algorithm0EEvT_T0_ll --------------------------
	.section	.nv.shared._Z15SoftmaxWarpImplI22BroadcastScaleMaskLoadIffbLm4EiE11DirectStoreIffEfLi2ELi2ELi2ELi1ELb1EL9Algorithm0EEvT_T0_ll,"aw",@nobits
	.sectionflags	@""
	.align	16
	.zero		1024


//--------------------- .nv.shared._Z15SoftmaxWarpImplI22BroadcastScaleMaskLoadIffbLm4EiE11DirectStoreIffEfLi2ELi2ELi2ELi1ELb0EL9Algorithm0EEvT_T0_ll --------------------------
	.section	.nv.shared._Z15SoftmaxWarpImplI22BroadcastScaleMaskLoadIffbLm4EiE11DirectStoreIffEfLi2ELi2ELi2ELi1ELb0EL9Algorithm0EEvT_T0_ll,"aw",@nobits
	.sectionflags	@""
	.align	16
	.zero		1024


//--------------------- .nv.shared._Z15SoftmaxWarpImplI22BroadcastScaleMaskLoadIffbLm4EiE11DirectStoreIffEfLi2ELi2ELi2ELi2ELb1EL9Algorithm0EEvT_T0_ll --------------------------
	.section	.nv.shared._Z15SoftmaxWarpImplI22BroadcastScaleMaskLoadIffbLm4EiE11DirectStoreIffEfLi2ELi2ELi2ELi2ELb1EL9Algorithm0EEvT_T0_ll,"aw",@nobits
	.sectionflags	@""
	.align	16
	.zero		1024


//--------------------- .nv.shared._Z15SoftmaxWarpImplI22BroadcastScaleMaskLoadIffbLm4EiE11DirectStoreIffEfLi2ELi2ELi2ELi2ELb0EL9Algorithm0EEvT_T0_ll --------------------------
	.section	.nv.shared._Z15SoftmaxWarpImplI22BroadcastScaleMaskLoadIffbLm4EiE11DirectStoreIffEfLi2ELi2ELi2ELi2ELb0EL9Algorithm0EEvT_T0_ll,"aw",@nobits
	.sectionflags	@""
	.align	16
	.zero		1024


//--------------------- .nv.shared._Z15SoftmaxWarpImplI22BroadcastScaleMaskLoadIffbLm4EiE11DirectStoreIffEfLi2ELi2ELi1ELi1ELb1EL9Algorithm0EEvT_T0_ll --------------------------
	.section	.nv.shared._Z15SoftmaxWarpImplI22BroadcastScaleMaskLoadIffbLm4EiE11DirectStoreIffEfLi2ELi2ELi1ELi1ELb1EL9Algorithm0EEvT_T0_ll,"aw",@nobits
	.sectionflags	@""
	.align	16
	.zero		1024


//--------------------- .nv.shared._Z15SoftmaxWarpImplI22BroadcastScaleMaskLoadIffbLm4EiE11DirectStoreIffEfLi2ELi2ELi1ELi1ELb0EL9Algorithm0EEvT_T0_ll --------------------------
	.section	.nv.shared._Z15SoftmaxWarpImplI22BroadcastScaleMaskLoadIffbLm4EiE11DirectStoreIffEfLi2ELi2ELi1ELi1ELb0EL9Algorithm0EEvT_T0_ll,"aw",@nobits
	.sectionflags	@""
	.align	16
	.zero		1024


//--------------------- .nv.shared._Z15SoftmaxWarpImplI22BroadcastScaleMaskLoadIffbLm4EiE11DirectStoreIffEfLi2ELi2ELi1ELi2ELb1EL9Algorithm0EEvT_T0_ll --------------------------
	.section	.nv.shared._Z15SoftmaxWarpImplI22BroadcastScaleMaskLoadIffbLm4EiE11DirectStoreIffEfLi2ELi2ELi1ELi2ELb1EL9Algorithm0EEvT_T0_ll,"aw",@nobits
	.sectionflags	@""
	.align	16
	.zero		1024


//--------------------- .nv.shared._Z15SoftmaxWarpImplI22BroadcastScaleMaskLoadIffbLm4EiE11DirectStoreIffEfLi2ELi2ELi1ELi2ELb0EL9Algorithm0EEvT_T0_ll --------------------------
	.section	.nv.shared._Z15SoftmaxWarpImplI22BroadcastScaleMaskLoadIffbLm4EiE11DirectStoreIffEfLi2ELi2ELi1ELi2ELb0EL9Algorithm0EEvT_T0_ll,"aw",@nobits
	.sectionflags	@""
	.align	16
	.zero		1024


//--------------------- .nv.shared._Z24SoftmaxBlockUncachedImplI22BroadcastScaleMaskLoadIffbLm3EiE11DirectStoreIffEfLi1ELi1024EL9Algorithm0EEvT_T0_ll --------------------------
	.section	.nv.shared._Z24SoftmaxBlockUncachedImplI22BroadcastScaleMaskLoadIffbLm3EiE11DirectStoreIffEfLi1ELi1024EL9Algorithm0EEvT_T0_ll,"aw",@nobits
	.sectionflags	@""
	.align	16
.nv.shared._Z24SoftmaxBlockUncachedImplI22BroadcastScaleMaskLoadIffbLm3EiE11DirectStoreIffEfLi1ELi1024EL9Algorithm0EEvT_T0_ll:
	.zero		1360


//--------------------- .nv.shared._Z24SoftmaxBlockUncachedImplI22BroadcastScaleMaskLoadIffbLm3EiE11DirectStoreIffEfLi2ELi1024EL9Algorithm0EEvT_T0_ll --------------------------
	.section	.nv.shared._Z24SoftmaxBlockUncachedImplI22BroadcastScaleMaskLoadIffbLm3EiE11DirectStoreIffEfLi2ELi1024EL9Algorithm0EEvT_T0_ll,"aw",@nobits
	.sectionflags	@""
	.align	16
.nv.shared._Z24SoftmaxBlockUncachedImplI22BroadcastScaleMaskLoadIffbLm3EiE11DirectStoreIffEfLi2ELi1024EL9Algorithm0EEvT_T0_ll:
	.zero		1360


//--------------------- .nv.shared._Z20SoftmaxBlockSMemImplI22BroadcastScaleMaskLoadIffbLm3EiE11DirectStoreIffEfLi1ELi256EL9Algorithm0EEvT_T0_ll --------------------------
	.section	.nv.shared._Z20SoftmaxBlockSMemImplI22BroadcastScaleMaskLoadIffbLm3EiE11DirectStoreIffEfLi1ELi256EL9Algorithm0EEvT_T0_ll,"aw",@nobits
	.sectionflags	@""
	.align	16
.nv.shared._Z20SoftmaxBlockSMemImplI22BroadcastScaleMaskLoadIffbLm3EiE11DirectStoreIffEfLi1ELi256EL9Algorithm0EEvT_T0_ll:
	.zero		1120


//--------------------- .nv.shared._Z20SoftmaxBlockSMemImplI22BroadcastScaleMaskLoadIffbLm3EiE11DirectStoreIffEfLi1ELi512EL9Algorithm0EEvT_T0_ll --------------------------
	.section	.nv.shared._Z20SoftmaxBlockSMemImplI22BroadcastScaleMaskLoadIffbLm3EiE11DirectStoreIffEfLi1ELi512EL9Algorithm0EEvT_T0_ll,"aw",@nobits
	.sectionflags	@""
	.align	16
.nv.shared._Z20SoftmaxBlockSMemImplI22BroadcastScaleMaskLoadIffbLm3EiE11DirectStoreIffEfLi1ELi512EL9Algorithm0EEvT_T0_ll:
	.zero		1200


//--------------------- .nv.shared._Z20SoftmaxBlockSMemImplI22BroadcastScaleMaskLoadIffbLm3EiE11DirectStoreIffEfLi1ELi1024EL9Algorithm0EEvT_T0_ll --------------------------
	.section	.nv.shared._Z20SoftmaxBlockSMemImplI22BroadcastScaleMaskLoadIffbLm3EiE11DirectStoreIffEfLi1ELi1024EL9Algorithm0EEvT_T0_ll,"aw",@nobits
	.sectionflags	@""
	.align	16
.nv.shared._Z20SoftmaxBlockSMemImplI22BroadcastScaleMaskLoadIffbLm3EiE11DirectStoreIffEfLi1ELi1024EL9Algorithm0EEvT_T0_ll:
	.zero		1360


//--------------------- .nv.shared._Z20SoftmaxBlockSMemImplI22BroadcastScaleMaskLoadIffbLm3EiE11DirectStoreIffEfLi1ELi128EL9Algorithm0EEvT_T0_ll --------------------------
	.section	.nv.shared._Z20SoftmaxBlockSMemImplI22BroadcastScaleMaskLoadIffbLm3EiE11DirectStoreIffEfLi1ELi128EL9Algorithm0EEvT_T0_ll,"aw",@nobits
	.sectionflags	@""
	.align	16
.nv.shared._Z20SoftmaxBlockSMemImplI22BroadcastScaleMaskLoadIffbLm3EiE11DirectStoreIffEfLi1ELi128EL9Algorithm0EEvT_T0_ll:
	.zero		1088


//--------------------- .nv.shared._Z20SoftmaxBlockSMemImplI22BroadcastScaleMaskLoadIffbLm3EiE11DirectStoreIffEfLi2ELi256EL9Algorithm0EEvT_T0_ll --------------------------
	.section	.nv.shared._Z20SoftmaxBlockSMemImplI22BroadcastScaleMaskLoadIffbLm3EiE11DirectStoreIffEfLi2ELi256EL9Algorithm0EEvT_T0_ll,"aw",@nobits
	.sectionflags	@""
	.align	16
.nv.shared._Z20SoftmaxBlockSMemImplI22BroadcastScaleMaskLoadIffbLm3EiE11DirectStoreIffEfLi2ELi256EL9Algorithm0EEvT_T0_ll:
	.zero		1120


//--------------------- .nv.shared._Z20SoftmaxBlockSMemImplI22BroadcastScaleMaskLoadIffbLm3EiE11DirectStoreIffEfLi2ELi512EL9Algorithm0EEvT_T0_ll --------------------------
	.section	.nv.shared._Z20SoftmaxBlockSMemImplI22BroadcastScaleMaskLoadIffbLm3EiE11DirectStoreIffEfLi2ELi512EL9Algorithm0EEvT_T0_ll,"aw",@nobits
	.sectionflags	@""
	.align	16
.nv.shared._Z20SoftmaxBlockSMemImplI22BroadcastScaleMaskLoadIffbLm3EiE11DirectStoreIffEfLi2ELi512EL9Algorithm0EEvT_T0_ll:
	.zero		1200


//--------------------- .nv.shared._Z20SoftmaxBlockSMemImplI22BroadcastScaleMaskLoadIffbLm3EiE11DirectStoreIffEfLi2ELi1024EL9Algorithm0EEvT_T0_ll --------------------------
	.section	.nv.shared._Z20SoftmaxBlockSMemImplI22BroadcastScaleMaskLoadIffbLm3EiE11DirectStoreIffEfLi2ELi1024EL9Algorithm0EEvT_T0_ll,"aw",@nobits
	.sectionflags	@""
	.align	16
.nv.shared._Z20SoftmaxBlockSMemImplI22BroadcastScaleMaskLoadIffbLm3EiE11DirectStoreIffEfLi2ELi1024EL9Algorithm0EEvT_T0_ll:
	.zero		1360


//--------------------- .nv.shared._Z20SoftmaxBlockSMemImplI22BroadcastScaleMaskLoadIffbLm3EiE11DirectStoreIffEfLi2ELi128EL9Algorithm0EEvT_T0_ll --------------------------
	.section	.nv.shared._Z20SoftmaxBlockSMemImplI22BroadcastScaleMaskLoadIffbLm3EiE11DirectStoreIffEfLi2ELi128EL9Algorithm0EEvT_T0_ll,"aw",@nobits
	.sectionflags	@""
	.align	16
.nv.shared._Z20SoftmaxBlockSMemImplI22BroadcastScaleMaskLoadIffbLm3EiE11DirectStoreIffEfLi2ELi128EL9Algorithm0EEvT_T0_ll:
	.zero		1088


//--------------------- .nv.shared._Z15SoftmaxWarpImplI22BroadcastScaleMaskLoadIffbLm3EiE11DirectStoreIffEfLi1ELi32ELi32ELi1ELb1EL9Algorithm0EEvT_T0_ll --------------------------
	.section	.nv.shared._Z15SoftmaxWarpImplI22BroadcastScaleMaskLoadIffbLm3EiE11DirectStoreIffEfLi1ELi32ELi32ELi1ELb1EL9Algorithm0EEvT_T0_ll,"aw",@nobits
	.sectionflags	@""
	.align	16
	.zero		1024


//--------------------- .nv.shared._Z15SoftmaxWarpImplI22BroadcastScaleMaskLoadIffbLm3EiE11DirectStoreIffEfLi1ELi32ELi32ELi1ELb0EL9Algorithm0EEvT_T0_ll --------------------------
	.section	.nv.shared._Z15SoftmaxWarpImplI22BroadcastScaleMaskLoadIffbLm3EiE11DirectStoreIffEfLi1ELi32ELi32ELi1ELb0EL9Algorithm0EEvT_T0_ll,"aw",@nobits
	.sectionflags	@""
	.align	16
	.zero		1024


//--------------------- .nv.shared._Z15SoftmaxWarpImplI22BroadcastScaleMaskLoadIffbLm3EiE11DirectStoreIffEfLi1ELi31ELi32ELi1ELb1EL9Algorithm0EEvT_T0_ll --------------------------
	.section	.nv.shared._Z15SoftmaxWarpImplI22BroadcastScaleMaskLoadIffbLm3EiE11DirectStoreIffEfLi1ELi31ELi32ELi1ELb1EL9Algorithm0EEvT_T0_ll,"aw",@nobits
	.sectionflags	@""
	.align	16
	.zero		1024


//--------------------- .nv.shared._Z15SoftmaxWarpImplI22BroadcastScaleMaskLoadIffbLm3EiE11DirectStoreIffEfLi1ELi31ELi32ELi1ELb0EL9Algorithm0EEvT_T0_ll --------------------------
	.section	.nv.shared._Z15SoftmaxWarpImplI22BroadcastScaleMaskLoadIffbLm3EiE11DirectStoreIffEfLi1ELi31ELi32ELi1ELb0EL9Algorithm0EEvT_T0_ll,"aw",@nobits
	.sectionflags	@""
	.align	16
	.zero		1024


//--------------------- .nv.shared._Z15SoftmaxWarpImplI22BroadcastScaleMaskLoadIffbLm3EiE11DirectStoreIffEfLi1ELi30ELi32ELi1ELb1EL9Algorithm0EEvT_T0_ll --------------------------
	.section	.nv.shared._Z15SoftmaxWarpImplI22BroadcastScaleMaskLoadIffbLm3EiE11DirectStoreIffEfLi1ELi30ELi32ELi1ELb1EL9Algorithm0EEvT_T0_ll,"aw",@nobits
	.sectionflags	@""
	.align	16
	.zero		1024


//--------------------- .nv.shared._Z15SoftmaxWarpImplI22BroadcastScaleMaskLoadIffbLm3EiE11DirectStoreIffEfLi1ELi30ELi32ELi1ELb0EL9Algorithm0EEvT_T0_ll --------------------------
	.section	.nv.shared._Z15SoftmaxWarpImplI22BroadcastScaleMaskLoadIffbLm3EiE11DirectStoreIffEfLi1ELi30ELi32ELi1ELb0EL9Algorithm0EEvT_T0_ll,"aw",@nobits
	.sectionflags	@""
	.align	16
	.zero		1024


//--------------------- .nv.shared._Z15SoftmaxWarpImplI22BroadcastScaleMaskLoadIffbLm3EiE11DirectStoreIffEfLi1ELi29ELi32ELi1ELb1EL9Algorithm0EEvT_T0_ll --------------------------
	.section	.nv.shared._Z15SoftmaxWarpImplI22BroadcastScaleMaskLoadIffbLm3EiE11DirectStoreIffEfLi1ELi29ELi32ELi1ELb1EL9Algorithm0EEvT_T0_ll,"aw",@nobits
	.sectionflags	@""
	.align	16
	.zero		1024


//--------------------- .nv.shared._Z15SoftmaxWarpImplI22BroadcastScaleMaskLoadIffbLm3EiE11DirectStoreIffEfLi1ELi29ELi32ELi1ELb0EL9Algorithm0EEvT_T0_ll --------------------------
	.section	.nv.shared._Z15SoftmaxWarpImplI22BroadcastScaleMaskLoadIffbLm3EiE11DirectStoreIffEfLi1ELi29ELi32ELi1ELb0EL9Algorithm0EEvT_T0_ll,"aw",@nobits
	.sectionflags	@""
	.align	16
	.zero		1024


//--------------------- .nv.shared._Z15SoftmaxWarpImplI22BroadcastScaleMaskLoadIffbLm3EiE11DirectStoreIffEfLi1ELi28ELi32ELi1ELb1EL9Algorithm0EEvT_T0_ll --------------------------
	.section	.nv.shared._Z15SoftmaxWarpImplI22BroadcastScaleMaskLoadIffbLm3EiE11DirectStoreIffEfLi1ELi28ELi32ELi1ELb1EL9Algorithm0EEvT_T0_ll,"aw",@nobits
	.sectionflags	@""
	.align	16
	.zero		1024


//--------------------- .nv.shared._Z15SoftmaxWarpImplI22BroadcastScaleMaskLoadIffbLm3EiE11DirectStoreIffEfLi1ELi28ELi32ELi1ELb0EL9Algorithm0EEvT_T0_ll --------------------------
	.section	.nv.shared._Z15SoftmaxWarpImplI22BroadcastScaleMaskLoadIffbLm3EiE11DirectStoreIffEfLi1ELi28ELi32ELi1ELb0EL9Algorithm0EEvT_T0_ll,"aw",@nobits
	.sectionflags	@""
	.align	16
	.zero		1024


//--------------------- .nv.shared._Z15SoftmaxWarpImplI22BroadcastScaleMaskLoadIffbLm3EiE11DirectStoreIffEfLi1ELi27ELi32ELi1ELb1EL9Algorithm0EEvT_T0_ll --------------------------
	.section	.nv.shared._Z15SoftmaxWarpImplI22BroadcastScaleMaskLoadIffbLm3EiE11DirectStoreIffEfLi1ELi27ELi32ELi1ELb1EL9Algorithm0EEvT_T0_ll,"aw",@nobits
	.sectionflags	@""
	.align	16
	.zero		1024


//--------------------- .nv.shared._Z15SoftmaxWarpImplI22BroadcastScaleMaskLoadIffbLm3EiE11DirectStoreIffEfLi1ELi27ELi32ELi1ELb0EL9Algorithm0EEvT_T0_ll --------------------------
	.section	.nv.shared._Z15SoftmaxWarpImplI22BroadcastScaleMaskLoadIffbLm3EiE11DirectStoreIffEfLi1ELi27ELi32ELi1ELb0EL9Algorithm0EEvT_T0_ll,"aw",@nobits
	.sectionflags	@""
	.align	16
	.zero		1024


//--------------------- .nv.shared._Z15SoftmaxWarpImplI22BroadcastScaleMaskLoadIffbLm3EiE11DirectStoreIffEfLi1ELi26ELi32ELi1ELb1EL9Algorithm0EEvT_T0_ll --------------------------
	.section	.nv.shared._Z15SoftmaxWarpImplI22BroadcastScaleMaskLoadIffbLm3EiE11DirectStoreIffEfLi1ELi26ELi32ELi1ELb1EL9Algorithm0EEvT_T0_ll,"aw",@nobits
	.sectionflags	@""
	.align	16
	.zero		1024


//--------------------- .nv.shared._Z15SoftmaxWarpImplI22BroadcastScaleMaskLoadIffbLm3EiE11DirectStoreIffEfLi1ELi26ELi32ELi1ELb0EL9Algorithm0EEvT_T0_ll --------------------------
	.section	.nv.shared._Z15SoftmaxWarpImplI22BroadcastScaleMaskLoadIffbLm3EiE11DirectStoreIffEfLi1ELi26ELi32ELi1ELb0EL9Algorithm0EEvT_T0_ll,"aw",@nobits
	.sectionflags	@""
	.align	16
	.zero		1024


//--------------------- .nv.shared._Z15SoftmaxWarpImplI22BroadcastScaleMaskLoadIffbLm3EiE11DirectStoreIffEfLi1ELi25ELi32ELi1ELb1EL9Algorithm0EEvT_T0_ll --------------------------
	.section	.nv.shared._Z15SoftmaxWarpImplI22BroadcastScaleMaskLoadIffbLm3EiE11DirectStoreIffEfLi1ELi25ELi32ELi1ELb1EL9Algorithm0EEvT_T0_ll,"aw",@nobits
	.sectionflags	@""
	.align	16
	.zero		1024


//--------------------- .nv.shared._Z15SoftmaxWarpImplI22BroadcastScaleMaskLoadIffbLm3EiE11DirectStoreIffEfLi1ELi25ELi32ELi1ELb0EL9Algorithm0EEvT_T0_ll --------------------------
	.section	.nv.shared._Z15SoftmaxWarpImplI22BroadcastScaleMaskLoadIffbLm3EiE11DirectStoreIffEfLi1ELi25ELi32ELi1ELb0EL9Algorithm0EEvT_T0_ll,"aw",@nobits
	.sectionflags	@""
	.align	16
	.zero		1024


//--------------------- .nv.shared._Z15SoftmaxWarpImplI22BroadcastScaleMaskLoadIffbLm3EiE11DirectStoreIffEfLi1ELi24ELi32ELi1ELb1EL9Algorithm0EEvT_T0_ll --------------------------
	.section	.nv.shared._Z15SoftmaxWarpImplI22BroadcastScaleMaskLoadIffbLm3EiE11DirectStoreIffEfLi1ELi24ELi32ELi1ELb1EL9Algorithm0EEvT_T0_ll,"aw",@nobits
	.sectionflags	@""
	.align	16
	.zero		1024


//--------------------- .nv.shared._Z15SoftmaxWarpImplI22BroadcastScaleMaskLoadIffbLm3EiE11DirectStoreIffEfLi1ELi24ELi32ELi1ELb0EL9Algorithm0EEvT_T0_ll --------------------------
	.section	.nv.shared._Z15SoftmaxWarpImplI22BroadcastScaleMaskLoadIffbLm3EiE11DirectStoreIffEfLi1ELi24ELi32ELi1ELb0EL9Algorithm0EEvT_T0_ll,"aw",@nobits
	.sectionflags	@""
	.align	16
	.zero		1024


//--------------------- .nv.shared._Z15SoftmaxWarpImplI22BroadcastScaleMaskLoadIffbLm3EiE11DirectStoreIffEfLi1ELi23ELi32ELi1ELb1EL9Algorithm0EEvT_T0_ll --------------------------
	.section	.nv.shared._Z15SoftmaxWarpImplI22BroadcastScaleMaskLoadIffbLm3EiE11DirectStoreIffEfLi1ELi23ELi32ELi1ELb1EL9Algorithm0EEvT_T0_ll,"aw",@nobits
	.sectionflags	@""
	.align	16
	.zero		1024


//--------------------- .nv.shared._Z15SoftmaxWarpImplI22BroadcastScaleMaskLoadIffbLm3EiE11DirectStoreIffEfLi1ELi23ELi32ELi1ELb0EL9Algorithm0EEvT_T0_ll --------------------------
	.section	.nv.shared._Z15SoftmaxWarpImplI22BroadcastScaleMaskLoadIffbLm3EiE11DirectStoreIffEfLi1ELi23ELi32ELi1ELb0EL9Algorithm0EEvT_T0_ll,"aw",@nobits
	.sectionflags	@""
	.align	16
	.zero		1024


//--------------------- .nv.shared._Z15SoftmaxWarpImplI22BroadcastScaleMaskLoadIffbLm3EiE11DirectStoreIffEfLi1ELi22ELi32ELi1ELb1EL9Algorithm0EEvT_T0_ll --------------------------
	.section	.nv.shared._Z15SoftmaxWarpImplI22BroadcastScaleMaskLoadIffbLm3EiE11DirectStoreIffEfLi1ELi22ELi32ELi1ELb1EL9Algorithm0EEvT_T0_ll,"aw",@nobits
	.sectionflags	@""
	.align	16
	.zero		1024


//--------------------- .nv.shared._Z15SoftmaxWarpImplI22BroadcastScaleMaskLoadIffbLm3EiE11DirectStoreIffEfLi1ELi22ELi32ELi1ELb0EL9Algorithm0EEvT_T0_ll --------------------------
	.section	.nv.shared._Z15SoftmaxWarpImplI22BroadcastScaleMaskLoadIffbLm3EiE11DirectStoreIffEfLi1ELi22ELi32ELi1ELb0EL9Algorithm0EEvT_T0_ll,"aw",@nobits
	.sectionflags	@""
	.align	16
	.zero		1024


//--------------------- .nv.shared._Z15SoftmaxWarpImplI22BroadcastScaleMaskLoadIffbLm3EiE11DirectStoreIffEfLi1ELi21ELi32ELi1ELb1EL9Algorithm0EEvT_T0_ll --------------------------
	.section	.nv.shared._Z15SoftmaxWarpImplI22BroadcastScaleMaskLoadIffbLm3EiE11DirectStoreIffEfLi1ELi21ELi32ELi1ELb1EL9Algorithm0EEvT_T0_ll,"aw",@nobits
	.sectionflags	@""
	.align	16
	.zero		1024


//--------------------- .nv.shared._Z15SoftmaxWarpImplI22BroadcastScaleMaskLoadIffbLm3EiE11DirectStoreIffEfLi1ELi21ELi32ELi1ELb0EL9Algorithm0EEvT_T0_ll --------------------------
	.section	.nv.shared._Z15SoftmaxWarpImplI22BroadcastScaleMaskLoadIffbLm3EiE11DirectStoreIffEfLi1ELi21ELi32ELi1ELb0EL9Algorithm0EEvT_T0_ll,"aw",@nobits
	.sectionflags	@""
	.align	16
	.zero		1024


//--------------------- .nv.shared._Z15SoftmaxWarpImplI22BroadcastScaleMaskLoadIffbLm3EiE11DirectStoreIffEfLi1ELi20ELi32ELi1ELb1EL9Algorithm0EEvT_T0_ll --------------------------
	.section	.nv.shared._Z15SoftmaxWarpImplI22BroadcastScaleMaskLoadIffbLm3EiE11DirectStoreIffEfLi1ELi20ELi32ELi1ELb1EL9Algorithm0EEvT_T0_ll,"aw",@nobits
	.sectionflags	@""
	.align	16
	.zero		1024


//--------------------- .nv.shared._Z15SoftmaxWarpImplI22BroadcastScaleMaskLoadIffbLm3EiE11DirectStoreIffEfLi1ELi20ELi32ELi1ELb0EL9Algorithm0EEvT_T0_ll --------------------------
	.section	.nv.shared._Z15SoftmaxWarpImplI22BroadcastScaleMaskLoadIffbLm3EiE11DirectStoreIffEfLi1ELi20ELi32ELi1ELb0EL9Algorithm0EEvT_T0_ll,"aw",@nobits
	.sectionflags	@""
	.align	16
	.zero		1024


//--------------------- .nv.shared._Z15SoftmaxWarpImplI22BroadcastScaleMaskLoadIffbLm3EiE11DirectStoreIffEfLi1ELi19ELi32ELi1ELb1EL9Algorithm0EEvT_T0_ll --------------------------
	.section	.nv.shared._Z15SoftmaxWarpImplI22BroadcastScaleMaskLoadIffbLm3EiE11DirectStoreIffEfLi1ELi19ELi32ELi1ELb1EL9Algorithm0EEvT_T0_ll,"aw",@nobits
	.sectionflags	@""
	.align	16
	.zero		1024


//--------------------- .nv.shared._Z15SoftmaxWarpImplI22BroadcastScaleMaskLoadIffbLm3EiE11DirectStoreIffEfLi1ELi19ELi32ELi1ELb0EL9Algorithm0EEvT_T0_ll --------------------------
	.section	.nv.shared._Z15SoftmaxWarpImplI22BroadcastScaleMaskLoadIffbLm3EiE11DirectStoreIffEfLi1ELi19ELi32ELi1ELb0EL9Algorithm0EEvT_T0_ll,"aw",@nobits
	.sectionflags	@""
	.align	16
	.zero		1024


//--------------------- .nv.shared._Z15SoftmaxWarpImplI22BroadcastScaleMaskLoadIffbLm3EiE11DirectStoreIffEfLi1ELi18ELi32ELi1ELb1EL9Algorithm0EEvT_T0_ll --------------------------
	.section	.nv.shared._Z15SoftmaxWarpImplI22BroadcastScaleMaskLoadIffbLm3EiE11DirectStoreIffEfLi1ELi18ELi32ELi1ELb1EL9Algorithm0EEvT_T0_ll,"aw",@nobits
	.sectionflags	@""
	.align	16
	.zero		1024


//--------------------- .nv.shared._Z15SoftmaxWarpImplI22BroadcastScaleMaskLoadIffbLm3EiE11DirectStoreIffEfLi1ELi18ELi32ELi1ELb0EL9Algorithm0EEvT_T0_ll --------------------------
	.section	.nv.shared._Z15SoftmaxWarpImplI22BroadcastScaleMaskLoadIffbLm3EiE11DirectStoreIffEfLi1ELi18ELi32ELi1ELb0EL9Algorithm0EEvT_T0_ll,"aw",@nobits
	.sectionflags	@""
	.align	16
	.zero		1024


//--------------------- .nv.shared._Z15SoftmaxWarpImplI22BroadcastScaleMaskLoadIffbLm3EiE11DirectStoreIffEfLi1ELi17ELi32ELi1ELb1EL9Algorithm0EEvT_T0_ll --------------------------
	.section	.nv.shared._Z15SoftmaxWarpImplI22BroadcastScaleMaskLoadIffbLm3EiE11DirectStoreIffEfLi1ELi17ELi32ELi1ELb1EL9Algorithm0EEvT_T0_ll,"aw",@nobits
	.sectionflags	@""
	.align	16
	.zero		1024


//--------------------- .nv.shared._Z15SoftmaxWarpImplI22BroadcastScaleMaskLoadIffbLm3EiE11DirectStoreIffEfLi1ELi17ELi32ELi1ELb0EL9Algorithm0EEvT_T0_ll --------------------------
	.section	.nv.shared._Z15SoftmaxWarpImplI22BroadcastScaleMaskLoadIffbLm3EiE11DirectStoreIffEfLi1ELi17ELi32ELi1ELb0EL9Algorithm0EEvT_T0_ll,"aw",@nobits
	.sectionflags	@""
	.align	16
	.zero		1024


//--------------------- .nv.shared._Z15SoftmaxWarpImplI22BroadcastScaleMaskLoadIffbLm3EiE11DirectStoreIffEfLi1ELi16ELi32ELi1ELb1EL9Algorithm0EEvT_T0_ll --------------------------
	.section	.nv.shared._Z15SoftmaxWarpImplI22BroadcastScaleMaskLoadIffbLm3EiE11DirectStoreIffEfLi1ELi16ELi32ELi1ELb1EL9Algorithm0EEvT_T0_ll,"aw",@nobits
	.sectionflags	@""
	.align	16
	.zero		1024


//--------------------- .nv.shared._Z15SoftmaxWarpImplI22BroadcastScaleMaskLoadIffbLm3EiE11DirectStoreIffEfLi1ELi16ELi32ELi1ELb0EL9Algorithm0EEvT_T0_ll --------------------------
	.section	.nv.shared._Z15SoftmaxWarpImplI22BroadcastScaleMaskLoadIffbLm3EiE11DirectStoreIffEfLi1ELi16ELi32ELi1ELb0EL9Algorithm0EEvT_T0_ll,"aw",@nobits
	.sectionflags	@""
	.align	16
	.zero		1024


//--------------------- .nv.shared._Z15SoftmaxWarpImplI22BroadcastScaleMaskLoadIffbLm3EiE11DirectStoreIffEfLi1ELi15ELi32ELi1ELb1EL9Algorithm0EEvT_T0_ll --------------------------
	.section	.nv.shared._Z15SoftmaxWarpImplI22BroadcastScaleMaskLoadIffbLm3EiE11DirectStoreIffEfLi1ELi15ELi32ELi1ELb1EL9Algorithm0EEvT_T0_ll,"aw",@nobits
	.sectionflags	@""
	.align	16
	.zero		1024


//--------------------- .nv.shared._Z15SoftmaxWarpImplI22BroadcastScaleMaskLoadIffbLm3EiE11DirectStoreIffEfLi1ELi15ELi32ELi1ELb0EL9Algorithm0EEvT_T0_ll --------------------------
	.section	.nv.shared._Z15SoftmaxWarpImplI22BroadcastScaleMaskLoadIffbLm3EiE11DirectStoreIffEfLi1ELi15ELi32ELi1ELb0EL9Algorithm0EEvT_T0_ll,"aw",@nobits
	.sectionflags	@""
	.align	16
	.zero		1024


//--------------------- .nv.shared._Z15SoftmaxWarpImplI22BroadcastScaleMaskLoadIffbLm3EiE11DirectStoreIffEfLi1ELi14ELi32ELi1ELb1EL9Algorithm0EEvT_T0_ll --------------------------
	.section	.nv.shared._Z15SoftmaxWarpImplI22BroadcastScaleMaskLoadIffbLm3EiE11DirectStoreIffEfLi1ELi14ELi32ELi1ELb1EL9Algorithm0EEvT_T0_ll,"aw",@nobits
	.sectionflags	@""
	.align	16
	.zero		1024


//--------------------- .nv.shared._Z15SoftmaxWarpImplI22BroadcastScaleMaskLoadIffbLm3EiE11DirectStoreIffEfLi1ELi14ELi32ELi1ELb0EL9Algorithm0EEvT_T0_ll --------------------------
	.section	.nv.shared._Z15SoftmaxWarpImplI22BroadcastScaleMaskLoadIffbLm3EiE11DirectStoreIffEfLi1ELi14ELi32ELi1ELb0EL9Algorithm0EEvT_T0_ll,"aw",@nobits
	.sectionflags	@""
	.align	16
	.zero		1024


//--------------------- .nv.shared._Z15SoftmaxWarpImplI22BroadcastScaleMaskLoadIffbLm3EiE11DirectStoreIffEfLi1ELi13ELi32ELi1ELb1EL9Algorithm0EEvT_T0_ll --------------------------
	.section	.nv.shared._Z15SoftmaxWarpImplI22BroadcastScaleMaskLoadIffbLm3EiE11DirectStoreIffEfLi1ELi13ELi32ELi1ELb1EL9Algorithm0EEvT_T0_ll,"aw",@nobits
	.sectionflags	@""
	.align	16
	.zero		1024


//--------------------- .nv.shared._Z15SoftmaxWarpImplI22BroadcastScaleMaskLoadIffbLm3EiE11DirectStoreIffEfLi1ELi13ELi32ELi1ELb0EL9Algorithm0EEvT_T0_ll --------------------------
	.section	.nv.shared._Z15SoftmaxWarpImplI22BroadcastScaleMaskLoadIffbLm3EiE11DirectStoreIffEfLi1ELi13ELi32ELi1ELb0EL9Algorithm0EEvT_T0_ll,"aw",@nobits
	.sectionflags	@""
	.align	16
	.zero		1024


//--------------------- .nv.shared._Z15SoftmaxWarpImplI22BroadcastScaleMaskLoadIffbLm3EiE11DirectStoreIffEfLi1ELi12ELi32ELi1ELb1EL9Algorithm0EEvT_T0_ll --------------------------
	.section	.nv.shared._Z15SoftmaxWarpImplI22BroadcastScaleMaskLoadIffbLm3EiE11DirectStoreIffEfLi1ELi12ELi32ELi1ELb1EL9Algorithm0EEvT_T0_ll,"aw",@nobits
	.sectionflags	@""
	.align	16
	.zero		1024


//--------------------- .nv.shared._Z15SoftmaxWarpImplI22BroadcastScaleMaskLoadIffbLm3EiE11DirectStoreIffEfLi1ELi12ELi32ELi1ELb0EL9Algorithm0EEvT_T0_ll --------------------------
	.section	.nv.shared._Z15SoftmaxWarpImplI22BroadcastScaleMaskLoadIffbLm3EiE11DirectStoreIffEfLi1ELi12ELi32ELi1ELb0EL9Algorithm0EEvT_T0_ll,"aw",@nobits
	.sectionflags	@""
	.align	16
	.zero		1024


//--------------------- .nv.shared._Z15SoftmaxWarpImplI22BroadcastScaleMaskLoadIffbLm3EiE11DirectStoreIffEfLi1ELi11ELi32ELi1ELb1EL9Algorithm0EEvT_T0_ll --------------------------
	.section	.nv.shared._Z15SoftmaxWarpImplI22BroadcastScaleMaskLoadIffbLm3EiE11DirectStoreIffEfLi1ELi11ELi32ELi1ELb1EL9Algorithm0EEvT_T0_ll,"aw",@nobits
	.sectionflags	@""
	.align	16
	.zero		1024


//--------------------- .nv.shared._Z15SoftmaxWarpImplI22BroadcastScaleMaskLoadIffbLm3EiE11DirectStoreIffEfLi1ELi11ELi32ELi1ELb0EL9Algorithm0EEvT_T0_ll --------------------------
	.section	.nv.shared._Z15SoftmaxWarpImplI22BroadcastScaleMaskLoadIffbLm3EiE11DirectStoreIffEfLi1ELi11ELi32ELi1ELb0EL9Algorithm0EEvT_T0_ll,"aw",@nobits
	.sectionflags	@""
	.align	16
	.zero		1024


//--------------------- .nv.shared._Z15SoftmaxWarpImplI22BroadcastScaleMaskLoadIffbLm3EiE11DirectStoreIffEfLi1ELi10ELi32ELi1ELb1EL9Algorithm0EEvT_T0_ll --------------------------
	.section	.nv.shared._Z15SoftmaxWarpImplI22BroadcastScaleMaskLoadIffbLm3EiE11DirectStoreIffEfLi1ELi10ELi32ELi1ELb1EL9Algorithm0EEvT_T0_ll,"aw",@nobits
	.sectionflags	@""
	.align	16
	.zero		1024


//--------------------- .nv.shared._Z15SoftmaxWarpImplI22BroadcastScaleMaskLoadIffbLm3EiE11DirectStoreIffEfLi1ELi10ELi32ELi1ELb0EL9Algorithm0EEvT_T0_ll --------------------------
	.section	.nv.shared._Z15SoftmaxWarpImplI22BroadcastScaleMaskLoadIffbLm3EiE11DirectStoreIffEfLi1ELi10ELi32ELi1ELb0EL9Algorithm0EEvT_T0_ll,"aw",@nobits
	.sectionflags	@""
	.align	16
	.zero		1024


//--------------------- .nv.shared._Z15SoftmaxWarpImplI22BroadcastScaleMaskLoadIffbLm3EiE11DirectStoreIffEfLi1ELi9ELi32ELi1ELb1EL9Algorithm0EEvT_T0_ll --------------------------
	.section	.nv.shared._Z15SoftmaxWarpImplI22BroadcastScaleMaskLoadIffbLm3EiE11DirectStoreIffEfLi1ELi9ELi32ELi1ELb1EL9Algorithm0EEvT_T0_ll,"aw",@nobits
	.sectionflags	@""
	.align	16
	.zero		1024


//--------------------- .nv.shared._Z15SoftmaxWarpImplI22BroadcastScaleMaskLoadIffbLm3EiE11DirectStoreIffEfLi1ELi9ELi32ELi1ELb0EL9Algorithm0EEvT_T0_ll --------------------------
	.section	.nv.shared._Z15SoftmaxWarpImplI22BroadcastScaleMaskLoadIffbLm3EiE11DirectStoreIffEfLi1ELi9ELi32ELi1ELb0EL9Algorithm0EEvT_T0_ll,"aw",@nobits
	.sectionflags	@""
	.align	16
	.zero		1024


//--------------------- .nv.shared._Z15SoftmaxWarpImplI22BroadcastScaleMaskLoadIffbLm3EiE11DirectStoreIffEfLi1ELi8ELi32ELi1ELb1EL9Algorithm0EEvT_T0_ll --------------------------
	.section	.nv.shared._Z15SoftmaxWarpImplI22BroadcastScaleMaskLoadIffbLm3EiE11DirectStoreIffEfLi1ELi8ELi32ELi1ELb1EL9Algorithm0EEvT_T0_ll,"aw",@nobits
	.sectionflags	@""
	.align	16
	.zero		1024


//--------------------- .nv.shared._Z15SoftmaxWarpImplI22BroadcastScaleMaskLoadIffbLm3EiE11DirectStoreIffEfLi1ELi8ELi32ELi1ELb0EL9Algorithm0EEvT_T0_ll --------------------------
	.section	.nv.shared._Z15SoftmaxWarpImplI22BroadcastScaleMaskLoadIffbLm3EiE11DirectStoreIffEfLi1ELi8ELi32ELi1ELb0EL9Algorithm0EEvT_T0_ll,"aw",@nobits
	.sectionflags	@""
	.align	16
	.zero		1024


//--------------------- .nv.shared._Z15SoftmaxWarpImplI22BroadcastScaleMaskLoadIffbLm3EiE11DirectStoreIffEfLi1ELi7ELi32ELi1ELb1EL9Algorithm0EEvT_T0_ll --------------------------
	.section	.nv.shared._Z15SoftmaxWarpImplI22BroadcastScaleMaskLoadIffbLm3EiE11DirectStoreIffEfLi1ELi7ELi32ELi1ELb1EL9Algorithm0EEvT_T0_ll,"aw",@nobits
	.sectionflags	@""
	.align	16
	.zero		1024


//--------------------- .nv.shared._Z15SoftmaxWarpImplI22BroadcastScaleMaskLoadIffbLm3EiE11DirectStoreIffEfLi1ELi7ELi32ELi1ELb0EL9Algorithm0EEvT_T0_ll --------------------------
	.section	.nv.shared._Z15SoftmaxWarpImplI22BroadcastScaleMaskLoadIffbLm3EiE11DirectStoreIffEfLi1ELi7ELi32ELi1ELb0EL9Algorithm0EEvT_T0_ll,"aw",@nobits
	.sectionflags	@""
	.align	16
	.zero		1024


//--------------------- .nv.shared._Z15SoftmaxWarpImplI22BroadcastScaleMaskLoadIffbLm3EiE11DirectStoreIffEfLi1ELi6ELi32ELi1ELb1EL9Algorithm0EEvT_T0_ll --------------------------
	.section	.nv.shared._Z15SoftmaxWarpImplI22BroadcastScaleMaskLoadIffbLm3EiE11DirectStoreIffEfLi1ELi6ELi32ELi1ELb1EL9Algorithm0EEvT_T0_ll,"aw",@nobits
	.sectionflags	@""
	.align	16
	.zero		1024


//--------------------- .nv.shared._Z15SoftmaxWarpImplI22BroadcastScaleMaskLoadIffbLm3EiE11DirectStoreIffEfLi1ELi6ELi32ELi1ELb0EL9Algorithm0EEvT_T0_ll --------------------------
	.section	.nv.shared._Z15SoftmaxWarpImplI22BroadcastScaleMaskLoadIffbLm3EiE11DirectStoreIffEfLi1ELi6ELi32ELi1ELb0EL9Algorithm0EEvT_T0_ll,"aw",@nobits
	.sectionflags	@""
	.align	16
	.zero		1024


//--------------------- .nv.shared._Z15SoftmaxWarpImplI22BroadcastScaleMaskLoadIffbLm3EiE11DirectStoreIffEfLi1ELi5ELi32ELi1ELb1EL9Algorithm0EEvT_T0_ll --------------------------
	.section	.nv.shared._Z15SoftmaxWarpImplI22BroadcastScaleMaskLoadIffbLm3EiE11DirectStoreIffEfLi1ELi5ELi32ELi1ELb1EL9Algorithm0EEvT_T0_ll,"aw",@nobits
	.sectionflags	@""
	.align	16
	.zero		1024


//--------------------- .nv.shared._Z15SoftmaxWarpImplI22BroadcastScaleMaskLoadIffbLm3EiE11DirectStoreIffEfLi1ELi5ELi32ELi1ELb0EL9Algorithm0EEvT_T0_ll --------------------------
	.section	.nv.shared._Z15SoftmaxWarpImplI22BroadcastScaleMaskLoadIffbLm3EiE11DirectStoreIffEfLi1ELi5ELi32ELi1ELb0EL9Algorithm0EEvT_T0_ll,"aw",@nobits
	.sectionflags	@""
	.align	16
	.zero		1024


//--------------------- .nv.shared._Z15SoftmaxWarpImplI22BroadcastScaleMaskLoadIffbLm3EiE11DirectStoreIffEfLi1ELi4ELi32ELi1ELb1EL9Algorithm0EEvT_T0_ll --------------------------
	.section	.nv.shared._Z15SoftmaxWarpImplI22BroadcastScaleMaskLoadIffbLm3EiE11DirectStoreIffEfLi1ELi4ELi32ELi1ELb1EL9Algorithm0EEvT_T0_ll,"aw",@nobits
	.sectionflags	@""
	.align	16
	.zero		1024


//--------------------- .nv.shared._Z15SoftmaxWarpImplI22BroadcastScaleMaskLoadIffbLm3EiE11DirectStoreIffEfLi1ELi4ELi32ELi1ELb0EL9Algorithm0EEvT_T0_ll --------------------------
	.section	.nv.shared._Z15SoftmaxWarpImplI22BroadcastScaleMaskLoadIffbLm3EiE11DirectStoreIffEfLi1ELi4ELi32ELi1ELb0EL9Algorithm0EEvT_T0_ll,"aw",@nobits
	.sectionflags	@""
	.align	16
	.zero		1024


//--------------------- .nv.shared._Z15SoftmaxWarpImplI22BroadcastScaleMaskLoadIffbLm3EiE11DirectStoreIffEfLi1ELi3ELi32ELi1ELb1EL9Algorithm0EEvT_T0_ll --------------------------
	.section	.nv.shared._Z15SoftmaxWarpImplI22BroadcastScaleMaskLoadIffbLm3EiE11DirectStoreIffEfLi1ELi3ELi32ELi1ELb1EL9Algorithm0EEvT_T0_ll,"aw",@nobits
	.sectionflags	@""
	.align	16
	.zero		1024


//--------------------- .nv.shared._Z15SoftmaxWarpImplI22BroadcastScaleMaskLoadIffbLm3EiE11DirectStoreIffEfLi1ELi3ELi32ELi1ELb0EL9Algorithm0EEvT_T0_ll --------------------------
	.section	.nv.shared._Z15SoftmaxWarpImplI22BroadcastScaleMaskLoadIffbLm3EiE11DirectStoreIffEfLi1ELi3ELi32ELi1ELb0EL9Algorithm0EEvT_T0_ll,"aw",@nobits
	.sectionflags	@""
	.align	16
	.zero		1024


//--------------------- .nv.shared._Z15SoftmaxWarpImplI22BroadcastScaleMaskLoadIffbLm3EiE11DirectStoreIffEfLi1ELi2ELi32ELi1ELb1EL9Algorithm0EEvT_T0_ll --------------------------
	.section	.nv.shared._Z15SoftmaxWarpImplI22BroadcastScaleMaskLoadIffbLm3EiE11DirectStoreIffEfLi1ELi2ELi32ELi1ELb1EL9Algorithm0EEvT_T0_ll,"aw",@nobits
	.sectionflags	@""
	.align	16
	.zero		1024


//--------------------- .nv.shared._Z15SoftmaxWarpImplI22BroadcastScaleMaskLoadIffbLm3EiE11DirectStoreIffEfLi1ELi2ELi32ELi1ELb0EL9Algorithm0EEvT_T0_ll --------------------------
	.section	.nv.shared._Z15SoftmaxWarpImplI22BroadcastScaleMaskLoadIffbLm3EiE11DirectStoreIffEfLi1ELi2ELi32ELi1ELb0EL9Algorithm0EEvT_T0_ll,"aw",@nobits
	.sectionflags	@""
	.align	16
	.zero		1024


//--------------------- .nv.shared._Z15SoftmaxWarpImplI22BroadcastScaleMaskLoadIffbLm3EiE11DirectStoreIffEfLi1ELi1ELi32ELi1ELb1EL9Algorithm0EEvT_T0_ll --------------------------
	.section	.nv.shared._Z15SoftmaxWarpImplI22BroadcastScaleMaskLoadIffbLm3EiE11DirectStoreIffEfLi1ELi1ELi32ELi1ELb1EL9Algorithm0EEvT_T0_ll,"aw",@nobits
	.sectionflags	@""
	.align	16
	.zero		1024


//--------------------- .nv.shared._Z15SoftmaxWarpImplI22BroadcastScaleMaskLoadIffbLm3EiE11DirectStoreIffEfLi1ELi1ELi32ELi1ELb0EL9Algorithm0EEvT_T0_ll --------------------------
	.section	.nv.shared._Z15SoftmaxWarpImplI22BroadcastScaleMaskLoadIffbLm3EiE11DirectStoreIffEfLi1ELi1ELi32ELi1ELb0EL9Algorithm0EEvT_T0_ll,"aw",@nobits
	.sectionflags	@""
	.align	16
	.zero		1024


//--------------------- .nv.shared._Z15SoftmaxWarpImplI22BroadcastScaleMaskLoadIffbLm3EiE11DirectStoreIffEfLi1ELi1ELi32ELi2ELb1EL9Algorithm0EEvT_T0_ll --------------------------
	.section	.nv.shared._Z15SoftmaxWarpImplI22BroadcastScaleMaskLoadIffbLm3EiE11DirectStoreIffEfLi1ELi1ELi32ELi2ELb1EL9Algorithm0EEvT_T0_ll,"aw",@nobits
	.sectionflags	@""
	.align	16
	.zero		1024


//--------------------- .nv.shared._Z15SoftmaxWarpImplI22BroadcastScaleMaskLoadIffbLm3EiE11DirectStoreIffEfLi1ELi1ELi32ELi2ELb0EL9Algorithm0EEvT_T0_ll --------------------------
	.section	.nv.shared._Z15SoftmaxWarpImplI22BroadcastScaleMaskLoadIffbLm3EiE11DirectStoreIffEfLi1ELi1ELi32ELi2ELb0EL9Algorithm0EEvT_T0_ll,"aw",@nobits
	.sectionflags	@""
	.align	16
	.zero		1024


//--------------------- .nv.shared._Z15SoftmaxWarpImplI22BroadcastScaleMaskLoadIffbLm3EiE11DirectStoreIffEfLi1ELi1ELi16ELi1ELb1EL9Algorithm0EEvT_T0_ll --------------------------
	.section	.nv.shared._Z15SoftmaxWarpImplI22BroadcastScaleMaskLoadIffbLm3EiE11DirectStoreIffEfLi1ELi1ELi16ELi1ELb1EL9Algorithm0EEvT_T0_ll,"aw",@nobits
	.sectionflags	@""
	.align	16
	.zero		1024


//--------------------- .nv.shared._Z15SoftmaxWarpImplI22BroadcastScaleMaskLoadIffbLm3EiE11DirectStoreIffEfLi1ELi1ELi16ELi1ELb0EL9Algorithm0EEvT_T0_ll --------------------------
	.section	.nv.shared._Z15SoftmaxWarpImplI22BroadcastScaleMaskLoadIffbLm3EiE11DirectStoreIffEfLi1ELi1ELi16ELi1ELb0EL9Algorithm0EEvT_T0_ll,"aw",@nobits
	.sectionflags	@""
	.align	16
	.zero		1024


//--------------------- .nv.shared._Z15SoftmaxWarpImplI22BroadcastScaleMaskLoadIffbLm3EiE11DirectStoreIffEfLi1ELi1ELi16ELi2ELb1EL9Algorithm0EEvT_T0_ll --------------------------
	.section	.nv.shared._Z15SoftmaxWarpImplI22BroadcastScaleMaskLoadIffbLm3EiE11DirectStoreIffEfLi1ELi1ELi16ELi2ELb1EL9Algorithm0EEvT_T0_ll,"aw",@nobits
	.sectionflags	@""
	.align	16
	.zero		1024


//--------------------- .nv.shared._Z15SoftmaxWarpImplI22BroadcastScaleMaskLoadIffbLm3EiE11DirectStoreIffEfLi1ELi1ELi16ELi2ELb0EL9Algorithm0EEvT_T0_ll --------------------------
	.section	.nv.shared._Z15SoftmaxWarpImplI22BroadcastScaleMaskLoadIffbLm3EiE11DirectStoreIffEfLi1ELi1ELi16ELi2ELb0EL9Algorithm0EEvT_T0_ll,"aw",@nobits
	.sectionflags	@""
	.align	16
	.zero		1024


//--------------------- .nv.shared._Z15SoftmaxWarpImplI22BroadcastScaleMaskLoadIffbLm3EiE11DirectStoreIffEfLi1ELi1ELi8ELi1ELb1EL9Algorithm0EEvT_T0_ll --------------------------
	.section	.nv.shared._Z15SoftmaxWarpImplI22BroadcastScaleMaskLoadIffbLm3EiE11DirectStoreIffEfLi1ELi1ELi8ELi1ELb1EL9Algorithm0EEvT_T0_ll,"aw",@nobits
	.sectionflags	@""
	.align	16
	.zero		1024


//--------------------- .nv.shared._Z15SoftmaxWarpImplI22BroadcastScaleMaskLoadIffbLm3EiE11DirectStoreIffEfLi1ELi1ELi8ELi1ELb0EL9Algorithm0EEvT_T0_ll --------------------------
	.section	.nv.shared._Z15SoftmaxWarpImplI22BroadcastScaleMaskLoadIffbLm3EiE11DirectStoreIffEfLi1ELi1ELi8ELi1ELb0EL9Algorithm0EEvT_T0_ll,"aw",@nobits
	.sectionflags	@""
	.align	16
	.zero		1024


//--------------------- .nv.shared._Z15SoftmaxWarpImplI22BroadcastScaleMaskLoadIffbLm3EiE11DirectStoreIffEfLi1ELi1ELi8ELi2ELb1EL9Algorithm0EEvT_T0_ll --------------------------
	.section	.nv.shared._Z15SoftmaxWarpImplI22BroadcastScaleMaskLoadIffbLm3EiE11DirectStoreIffEfLi1ELi1ELi8ELi2ELb1EL9Algorithm0EEvT_T0_ll,"aw",@nobits
	.sectionflags	@""
	.align	16
	.zero		1024


//--------------------- .nv.shared._Z15SoftmaxWarpImplI22BroadcastScaleMaskLoadIffbLm3EiE11DirectStoreIffEfLi1ELi1ELi8ELi2ELb0EL9Algorithm0EEvT_T0_ll --------------------------
	.section	.nv.shared._Z15SoftmaxWarpImplI22BroadcastScaleMaskLoadIffbLm3EiE11DirectStoreIffEfLi1ELi1ELi8ELi2ELb0EL9Algorithm0EEvT_T0_ll,"aw",@nobits
	.sectionflags	@""
	.align	16
	.zero		1024


//--------------------- .nv.shared._Z15SoftmaxWarpImplI22BroadcastScaleMaskLoadIffbLm3EiE11DirectStoreIffEfLi1ELi1ELi4ELi1ELb1EL9Algorithm0EEvT_T0_ll --------------------------
	.section	.nv.shared._Z15SoftmaxWarpImplI22BroadcastScaleMaskLoadIffbLm3EiE11DirectStoreIffEfLi1ELi1ELi4ELi1ELb1EL9Algorithm0EEvT_T0_ll,"aw",@nobits
	.sectionflags	@""
	.align	16
	.zero		1024


//--------------------- .nv.shared._Z15SoftmaxWarpImplI22BroadcastScaleMaskLoadIffbLm3EiE11DirectStoreIffEfLi1ELi1ELi4ELi1ELb0EL9Algorithm0EEvT_T0_ll --------------------------
	.section	.nv.shared._Z15SoftmaxWarpImplI22BroadcastScaleMaskLoadIffbLm3EiE11DirectStoreIffEfLi1ELi1ELi4ELi1ELb0EL9Algorithm0EEvT_T0_ll,"aw",@nobits
	.sectionflags	@""
	.align	16
	.zero		1024


//--------------------- .nv.shared._Z15SoftmaxWarpImplI22BroadcastScaleMaskLoadIffbLm3EiE11DirectStoreIffEfLi1ELi1ELi4ELi2ELb1EL9Algorithm0EEvT_T0_ll --------------------------
	.section	.nv.shared._Z15SoftmaxWarpImplI22BroadcastScaleMaskLoadIffbLm3EiE11DirectStoreIffEfLi1ELi1ELi4ELi2ELb1EL9Algorithm0EEvT_T0_ll,"aw",@nobits
	.sectionflags	@""
	.align	16
	.zero		1024


//--------------------- .nv.shared._Z15SoftmaxWarpImplI22BroadcastScaleMaskLoadIffbLm3EiE11DirectStoreIffEfLi1ELi1ELi4ELi2ELb0EL9Algorithm0EEvT_T0_ll --------------------------
	.section	.nv.shared._Z15SoftmaxWarpImplI22BroadcastScaleMaskLoadIffbLm3EiE11DirectStoreIffEfLi1ELi1ELi4ELi2ELb0EL9Algorithm0EEvT_T0_ll,"aw",@nobits
	.sectionflags	@""
	.align	16
	.zero		1024


//--------------------- .nv.shared._Z15SoftmaxWarpImplI22BroadcastScaleMaskLoadIffbLm3EiE11DirectStoreIffEfLi1ELi1ELi2ELi1ELb1EL9Algorithm0EEvT_T0_ll --------------------------
	.section	.nv.shared._Z15SoftmaxWarpImplI22BroadcastScaleMaskLoadIffbLm3EiE11DirectStoreIffEfLi1ELi1ELi2ELi1ELb1EL9Algorithm0EEvT_T0_ll,"aw",@nobits
	.sectionflags	@""
	.align	16
	.zero		1024


//--------------------- .nv.shared._Z15SoftmaxWarpImplI22BroadcastScaleMaskLoadIffbLm3EiE11DirectStoreIffEfLi1ELi1ELi2ELi1ELb0EL9Algorithm0EEvT_T0_ll --------------------------
	.section	.nv.shared._Z15SoftmaxWarpImplI22BroadcastScaleMaskLoadIffbLm3EiE11DirectStoreIffEfLi1ELi1ELi2ELi1ELb0EL9Algorithm0EEvT_T0_ll,"aw",@nobits
	.sectionflags	@""
	.align	16
	.zero		1024


//--------------------- .nv.shared._Z15SoftmaxWarpImplI22BroadcastScaleMaskLoadIffbLm3EiE11DirectStoreIffEfLi1ELi1ELi2ELi2ELb1EL9Algorithm0EEvT_T0_ll --------------------------
	.section	.nv.shared._Z15SoftmaxWarpImplI22BroadcastScaleMaskLoadIffbLm3EiE11DirectStoreIffEfLi1ELi1ELi2ELi2ELb1EL9Algorithm0EEvT_T0_ll,"aw",@nobits
	.sectionflags	@""
	.align	16
	.zero		1024


//--------------------- .nv.shared._Z15SoftmaxWarpImplI22BroadcastScaleMaskLoadIffbLm3EiE11DirectStoreIffEfLi1ELi1ELi2ELi2ELb0EL9Algorithm0EEvT_T0_ll --------------------------
	.section	.nv.shared._Z15SoftmaxWarpImplI22BroadcastScaleMaskLoadIffbLm3EiE11DirectStoreIffEfLi1ELi1ELi2ELi2ELb0EL9Algorithm0EEvT_T0_ll,"aw",@nobits
	.sectionflags	@""
	.align	16
	.zero		1024


//--------------------- .nv.shared._Z15SoftmaxWarpImplI22BroadcastScaleMaskLoadIffbLm3EiE11DirectStoreIffEfLi1ELi1ELi1ELi1ELb1EL9Algorithm0EEvT_T0_ll --------------------------
	.section	.nv.shared._Z15SoftmaxWarpImplI22BroadcastScaleMaskLoadIffbLm3EiE11DirectStoreIffEfLi1ELi1ELi1ELi1ELb1EL9Algorithm0EEvT_T0_ll,"aw",@nobits
	.sectionflags	@""
	.align	16
	.zero		1024


//--------------------- .nv.shared._Z15SoftmaxWarpImplI22BroadcastScaleMaskLoadIffbLm3EiE11DirectStoreIffEfLi1ELi1ELi1ELi1ELb0EL9Algorithm0EEvT_T0_ll --------------------------
	.section	.nv.shared._Z15SoftmaxWarpImplI22BroadcastScaleMaskLoadIffbLm3EiE11DirectStoreIffEfLi1ELi1ELi1ELi1ELb0EL9Algorithm0EEvT_T0_ll,"aw",@nobits
	.sectionflags	@""
	.align	16
	.zero		1024


//--------------------- .nv.shared._Z15SoftmaxWarpImplI22BroadcastScaleMaskLoadIffbLm3EiE11DirectStoreIffEfLi1ELi1ELi1ELi2ELb1EL9Algorithm0EEvT_T0_ll --------------------------
	.section	.nv.shared._Z15SoftmaxWarpImplI22BroadcastScaleMaskLoadIffbLm3EiE11DirectStoreIffEfLi1ELi1ELi1ELi2ELb1EL9Algorithm0EEvT_T0_ll,"aw",@nobits
	.sectionflags	@""
	.align	16
	.zero		1024


//--------------------- .nv.shared._Z15SoftmaxWarpImplI22BroadcastScaleMaskLoadIffbLm3EiE11DirectStoreIffEfLi1ELi1ELi1ELi2ELb0EL9Algorithm0EEvT_T0_ll --------------------------
	.section	.nv.shared._Z15SoftmaxWarpImplI22BroadcastScaleMaskLoadIffbLm3EiE11DirectStoreIffEfLi1ELi1ELi1ELi2ELb0EL9Algorithm0EEvT_T0_ll,"aw",@nobits
	.sectionflags	@""
	.align	16
	.zero		1024


//--------------------- .nv.shared._Z15SoftmaxWarpImplI22BroadcastScaleMaskLoadIffbLm3EiE11DirectStoreIffEfLi2ELi32ELi32ELi1ELb1EL9Algorithm0EEvT_T0_ll --------------------------
	.section	.nv.shared._Z15SoftmaxWarpImplI22BroadcastScaleMaskLoadIffbLm3EiE11DirectStoreIffEfLi2ELi32ELi32ELi1ELb1EL9Algorithm0EEvT_T0_ll,"aw",@nobits
	.sectionflags	@""
	.align	16
	.zero		1024


//--------------------- .nv.shared._Z15SoftmaxWarpImplI22BroadcastScaleMaskLoadIffbLm3EiE11DirectStoreIffEfLi2ELi32ELi32ELi1ELb0EL9Algorithm0EEvT_T0_ll --------------------------
	.section	.nv.shared._Z15SoftmaxWarpImplI22BroadcastScaleMaskLoadIffbLm3EiE11DirectStoreIffEfLi2ELi32ELi32ELi1ELb0EL9Algorithm0EEvT_T0_ll,"aw",@nobits
	.sectionflags	@""
	.align	16
	.zero		1024


//--------------------- .nv.shared._Z15SoftmaxWarpImplI22BroadcastScaleMaskLoadIffbLm3EiE11DirectStoreIffEfLi2ELi30ELi32ELi1ELb1EL9Algorithm0EEvT_T0_ll --------------------------
	.section	.nv.shared._Z15SoftmaxWarpImplI22BroadcastScaleMaskLoadIffbLm3EiE11DirectStoreIffEfLi2ELi30ELi32ELi1ELb1EL9Algorithm0EEvT_T0_ll,"aw",@nobits
	.sectionflags	@""
	.align	16
	.zero		1024


//--------------------- .nv.shared._Z15SoftmaxWarpImplI22BroadcastScaleMaskLoadIffbLm3EiE11DirectStoreIffEfLi2ELi30ELi32ELi1ELb0EL9Algorithm0EEvT_T0_ll --------------------------
	.section	.nv.shared._Z15SoftmaxWarpImplI22BroadcastScaleMaskLoadIffbLm3EiE11DirectStoreIffEfLi2ELi30ELi32ELi1ELb0EL9Algorithm0EEvT_T0_ll,"aw",@nobits
	.sectionflags	@""
	.align	16
	.zero		1024


//--------------------- .nv.shared._Z15SoftmaxWarpImplI22BroadcastScaleMaskLoadIffbLm3EiE11DirectStoreIffEfLi2ELi28ELi32ELi1ELb1EL9Algorithm0EEvT_T0_ll --------------------------
	.section	.nv.shared._Z15SoftmaxWarpImplI22BroadcastScaleMaskLoadIffbLm3EiE11DirectStoreIffEfLi2ELi28ELi32ELi1ELb1EL9Algorithm0EEvT_T0_ll,"aw",@nobits
	.sectionflags	@""
	.align	16
	.zero		1024


//--------------------- .nv.shared._Z15SoftmaxWarpImplI22BroadcastScaleMaskLoadIffbLm3EiE11DirectStoreIffEfLi2ELi28ELi32ELi1ELb0EL9Algorithm0EEvT_T0_ll --------------------------
	.section	.nv.shared._Z15SoftmaxWarpImplI22BroadcastScaleMaskLoadIffbLm3EiE11DirectStoreIffEfLi2ELi28ELi32ELi1ELb0EL9Algorithm0EEvT_T0_ll,"aw",@nobits
	.sectionflags	@""
	.align	16
	.zero		1024


//--------------------- .nv.shared._Z15SoftmaxWarpImplI22BroadcastScaleMaskLoadIffbLm3EiE11DirectStoreIffEfLi2ELi26ELi32ELi1ELb1EL9Algorithm0EEvT_T0_ll --------------------------
	.section	.nv.shared._Z15SoftmaxWarpImplI22BroadcastScaleMaskLoadIffbLm3EiE11DirectStoreIffEfLi2ELi26ELi32ELi1ELb1EL9Algorithm0EEvT_T0_ll,"aw",@nobits
	.sectionflags	@""
	.align	16
	.zero		1024


//--------------------- .nv.shared._Z15SoftmaxWarpImplI22BroadcastScaleMaskLoadIffbLm3EiE11DirectStoreIffEfLi2ELi26ELi32ELi1ELb0EL9Algorithm0EEvT_T0_ll --------------------------
	.section	.nv.shared._Z15SoftmaxWarpImplI22BroadcastScaleMaskLoadIffbLm3EiE11DirectStoreIffEfLi2ELi26ELi32ELi1ELb0EL9Algorithm0EEvT_T0_ll,"aw",@nobits
	.sectionflags	@""
	.align	16
	.zero		1024


//--------------------- .nv.shared._Z15SoftmaxWarpImplI22BroadcastScaleMaskLoadIffbLm3EiE11DirectStoreIffEfLi2ELi24ELi32ELi1ELb1EL9Algorithm0EEvT_T0_ll --------------------------
	.section	.nv.shared._Z15SoftmaxWarpImplI22BroadcastScaleMaskLoadIffbLm3EiE11DirectStoreIffEfLi2ELi24ELi32ELi1ELb1EL9Algorithm0EEvT_T0_ll,"aw",@nobits
	.sectionflags	@""
	.align	16
	.zero		1024


//--------------------- .nv.shared._Z15SoftmaxWarpImplI22BroadcastScaleMaskLoadIffbLm3EiE11DirectStoreIffEfLi2ELi24ELi32ELi1ELb0EL9Algorithm0EEvT_T0_ll --------------------------
	.section	.nv.shared._Z15SoftmaxWarpImplI22BroadcastScaleMaskLoadIffbLm3EiE11DirectStoreIffEfLi2ELi24ELi32ELi1ELb0EL9Algorithm0EEvT_T0_ll,"aw",@nobits
	.sectionflags	@""
	.align	16
	.zero		1024


//--------------------- .nv.shared._Z15SoftmaxWarpImplI22BroadcastScaleMaskLoadIffbLm3EiE11DirectStoreIffEfLi2ELi22ELi32ELi1ELb1EL9Algorithm0EEvT_T0_ll --------------------------
	.section	.nv.shared._Z15SoftmaxWarpImplI22BroadcastScaleMaskLoadIffbLm3EiE11DirectStoreIffEfLi2ELi22ELi32ELi1ELb1EL9Algorithm0EEvT_T0_ll,"aw",@nobits
	.sectionflags	@""
	.align	16
	.zero		1024


//--------------------- .nv.shared._Z15SoftmaxWarpImplI22BroadcastScaleMaskLoadIffbLm3EiE11DirectStoreIffEfLi2ELi22ELi32ELi1ELb0EL9Algorithm0EEvT_T0_ll --------------------------
	.section	.nv.shared._Z15SoftmaxWarpImplI22BroadcastScaleMaskLoadIffbLm3EiE11DirectStoreIffEfLi2ELi22ELi32ELi1ELb0EL9Algorithm0EEvT_T0_ll,"aw",@nobits
	.sectionflags	@""
	.align	16
	.zero		1024


//--------------------- .nv.shared._Z15SoftmaxWarpImplI22BroadcastScaleMaskLoadIffbLm3EiE11DirectStoreIffEfLi2ELi20ELi32ELi1ELb1EL9Algorithm0EEvT_T0_ll --------------------------
	.section	.nv.shared._Z15SoftmaxWarpImplI22BroadcastScaleMaskLoadIffbLm3EiE11DirectStoreIffEfLi2ELi20ELi32ELi1ELb1EL9Algorithm0EEvT_T0_ll,"aw",@nobits
	.sectionflags	@""
	.align	16
	.zero		1024


//--------------------- .nv.shared._Z15SoftmaxWarpImplI22BroadcastScaleMaskLoadIffbLm3EiE11DirectStoreIffEfLi2ELi20ELi32ELi1ELb0EL9Algorithm0EEvT_T0_ll --------------------------
	.section	.nv.shared._Z15SoftmaxWarpImplI22BroadcastScaleMaskLoadIffbLm3EiE11DirectStoreIffEfLi2ELi20ELi32ELi1ELb0EL9Algorithm0EEvT_T0_ll,"aw",@nobits
	.sectionflags	@""
	.align	16
	.zero		1024


//--------------------- .nv.shared._Z15SoftmaxWarpImplI22BroadcastScaleMaskLoadIffbLm3EiE11DirectStoreIffEfLi2ELi18ELi32ELi1ELb1EL9Algorithm0EEvT_T0_ll --------------------------
	.section	.nv.shared._Z15SoftmaxWarpImplI22BroadcastScaleMaskLoadIffbLm3EiE11DirectStoreIffEfLi2ELi18ELi32ELi1ELb1EL9Algorithm0EEvT_T0_ll,"aw",@nobits
	.sectionflags	@""
	.align	16
	.zero		1024


//--------------------- .nv.shared._Z15SoftmaxWarpImplI22BroadcastScaleMaskLoadIffbLm3EiE11DirectStoreIffEfLi2ELi18ELi32ELi1ELb0EL9Algorithm0EEvT_T0_ll --------------------------
	.section	.nv.shared._Z15SoftmaxWarpImplI22BroadcastScaleMaskLoadIffbLm3EiE11DirectStoreIffEfLi2ELi18ELi32ELi1ELb0EL9Algorithm0EEvT_T0_ll,"aw",@nobits
	.sectionflags	@""
	.align	16
	.zero		1024


//--------------------- .nv.shared._Z15SoftmaxWarpImplI22BroadcastScaleMaskLoadIffbLm3EiE11DirectStoreIffEfLi2ELi16ELi32ELi1ELb1EL9Algorithm0EEvT_T0_ll --------------------------
	.section	.nv.shared._Z15SoftmaxWarpImplI22BroadcastScaleMaskLoadIffbLm3EiE11DirectStoreIffEfLi2ELi16ELi32ELi1ELb1EL9Algorithm0EEvT_T0_ll,"aw",@nobits
	.sectionflags	@""
	.align	16
	.zero		1024


//--------------------- .nv.shared._Z15SoftmaxWarpImplI22BroadcastScaleMaskLoadIffbLm3EiE11DirectStoreIffEfLi2ELi16ELi32ELi1ELb0EL9Algorithm0EEvT_T0_ll --------------------------
	.section	.nv.shared._Z15SoftmaxWarpImplI22BroadcastScaleMaskLoadIffbLm3EiE11DirectStoreIffEfLi2ELi16ELi32ELi1ELb0EL9Algorithm0EEvT_T0_ll,"aw",@nobits
	.sectionflags	@""
	.align	16
	.zero		1024


//--------------------- .nv.shared._Z15SoftmaxWarpImplI22BroadcastScaleMaskLoadIffbLm3EiE11DirectStoreIffEfLi2ELi14ELi32ELi1ELb1EL9Algorithm0EEvT_T0_ll --------------------------
	.section	.nv.shared._Z15SoftmaxWarpImplI22BroadcastScaleMaskLoadIffbLm3EiE11DirectStoreIffEfLi2ELi14ELi32ELi1ELb1EL9Algorithm0EEvT_T0_ll,"aw",@nobits
	.sectionflags	@""
	.align	16
	.zero		1024


//--------------------- .nv.shared._Z15SoftmaxWarpImplI22BroadcastScaleMaskLoadIffbLm3EiE11DirectStoreIffEfLi2ELi14ELi32ELi1ELb0EL9Algorithm0EEvT_T0_ll --------------------------
	.section	.nv.shared._Z15SoftmaxWarpImplI22BroadcastScaleMaskLoadIffbLm3EiE11DirectStoreIffEfLi2ELi14ELi32ELi1ELb0EL9Algorithm0EEvT_T0_ll,"aw",@nobits
	.sectionflags	@""
	.align	16
	.zero		1024


//--------------------- .nv.shared._Z15SoftmaxWarpImplI22BroadcastScaleMaskLoadIffbLm3EiE11DirectStoreIffEfLi2ELi12ELi32ELi1ELb1EL9Algorithm0EEvT_T0_ll --------------------------
	.section	.nv.shared._Z15SoftmaxWarpImplI22BroadcastScaleMaskLoadIffbLm3EiE11DirectStoreIffEfLi2ELi12ELi32ELi1ELb1EL9Algorithm0EEvT_T0_ll,"aw",@nobits
	.sectionflags	@""
	.align	16
	.zero		1024


//--------------------- .nv.shared._Z15SoftmaxWarpImplI22BroadcastScaleMaskLoadIffbLm3EiE11DirectStoreIffEfLi2ELi12ELi32ELi1ELb0EL9Algorithm0EEvT_T0_ll --------------------------
	.section	.nv.shared._Z15SoftmaxWarpImplI22BroadcastScaleMaskLoadIffbLm3EiE11DirectStoreIffEfLi2ELi12ELi32ELi1ELb0EL9Algorithm0EEvT_T0_ll,"aw",@nobits
	.sectionflags	@""
	.align	16
	.zero		1024


//--------------------- .nv.shared._Z15SoftmaxWarpImplI22BroadcastScaleMaskLoadIffbLm3EiE11DirectStoreIffEfLi2ELi10ELi32ELi1ELb1EL9Algorithm0EEvT_T0_ll --------------------------
	.section	.nv.shared._Z15SoftmaxWarpImplI22BroadcastScaleMaskLoadIffbLm3EiE11DirectStoreIffEfLi2ELi10ELi32ELi1ELb1EL9Algorithm0EEvT_T0_ll,"aw",@nobits
	.sectionflags	@""
	.align	16
	.zero		1024


//--------------------- .nv.shared._Z15SoftmaxWarpImplI22BroadcastScaleMaskLoadIffbLm3EiE11DirectStoreIffEfLi2ELi10ELi32ELi1ELb0EL9Algorithm0EEvT_T0_ll --------------------------
	.section	.nv.shared._Z15SoftmaxWarpImplI22BroadcastScaleMaskLoadIffbLm3EiE11DirectStoreIffEfLi2ELi10ELi32ELi1ELb0EL9Algorithm0EEvT_T0_ll,"aw",@nobits
	.sectionflags	@""
	.align	16
	.zero		1024


//--------------------- .nv.shared._Z15SoftmaxWarpImplI22BroadcastScaleMaskLoadIffbLm3EiE11DirectStoreIffEfLi2ELi8ELi32ELi1ELb1EL9Algorithm0EEvT_T0_ll --------------------------
	.section	.nv.shared._Z15SoftmaxWarpImplI22BroadcastScaleMaskLoadIffbLm3EiE11DirectStoreIffEfLi2ELi8ELi32ELi1ELb1EL9Algorithm0EEvT_T0_ll,"aw",@nobits
	.sectionflags	@""
	.align	16
	.zero		1024


//--------------------- .nv.shared._Z15SoftmaxWarpImplI22BroadcastScaleMaskLoadIffbLm3EiE11DirectStoreIffEfLi2ELi8ELi32ELi1ELb0EL9Algorithm0EEvT_T0_ll --------------------------
	.section	.nv.shared._Z15SoftmaxWarpImplI22BroadcastScaleMaskLoadIffbLm3EiE11DirectStoreIffEfLi2ELi8ELi32ELi1ELb0EL9Algorithm0EEvT_T0_ll,"aw",@nobits
	.sectionflags	@""
	.align	16
	.zero		1024


//--------------------- .nv.shared._Z15SoftmaxWarpImplI22BroadcastScaleMaskLoadIffbLm3EiE11DirectStoreIffEfLi2ELi6ELi32ELi1ELb1EL9Algorithm0EEvT_T0_ll --------------------------
	.section	.nv.shared._Z15SoftmaxWarpImplI22BroadcastScaleMaskLoadIffbLm3EiE11DirectStoreIffEfLi2ELi6ELi32ELi1ELb1EL9Algorithm0EEvT_T0_ll,"aw",@nobits
	.sectionflags	@""
	.align	16
	.zero		1024


//--------------------- .nv.shared._Z15SoftmaxWarpImplI22BroadcastScaleMaskLoadIffbLm3EiE11DirectStoreIffEfLi2ELi6ELi32ELi1ELb0EL9Algorithm0EEvT_T0_ll --------------------------
	.section	.nv.shared._Z15SoftmaxWarpImplI22BroadcastScaleMaskLoadIffbLm3EiE11DirectStoreIffEfLi2ELi6ELi32ELi1ELb0EL9Algorithm0EEvT_T0_ll,"aw",@nobits
	.sectionflags	@""
	.align	16
	.zero		1024


//--------------------- .nv.shared._Z15SoftmaxWarpImplI22BroadcastScaleMaskLoadIffbLm3EiE11DirectStoreIffEfLi2ELi4ELi32ELi1ELb1EL9Algorithm0EEvT_T0_ll --------------------------
	.section	.nv.shared._Z15SoftmaxWarpImplI22BroadcastScaleMaskLoadIffbLm3EiE11DirectStoreIffEfLi2ELi4ELi32ELi1ELb1EL9Algorithm0EEvT_T0_ll,"aw",@nobits
	.sectionflags	@""
	.align	16
	.zero		1024


//--------------------- .nv.shared._Z15SoftmaxWarpImplI22BroadcastScaleMaskLoadIffbLm3EiE11DirectStoreIffEfLi2ELi4ELi32ELi1ELb0EL9Algorithm0EEvT_T0_ll --------------------------
	.section	.nv.shared._Z15SoftmaxWarpImplI22BroadcastScaleMaskLoadIffbLm3EiE11DirectStoreIffEfLi2ELi4ELi32ELi1ELb0EL9Algorithm0EEvT_T0_ll,"aw",@nobits
	.sectionflags	@""
	.align	16
	.zero		1024


//--------------------- .nv.shared._Z15SoftmaxWarpImplI22BroadcastScaleMaskLoadIffbLm3EiE11DirectStoreIffEfLi2ELi2ELi32ELi1ELb1EL9Algorithm0EEvT_T0_ll --------------------------
	.section	.nv.shared._Z15SoftmaxWarpImplI22BroadcastScaleMaskLoadIffbLm3EiE11DirectStoreIffEfLi2ELi2ELi32ELi1ELb1EL9Algorithm0EEvT_T0_ll,"aw",@nobits
	.sectionflags	@""
	.align	16
	.zero		1024


//--------------------- .nv.shared._Z15SoftmaxWarpImplI22BroadcastScaleMaskLoadIffbLm3EiE11DirectStoreIffEfLi2ELi2ELi32ELi1ELb0EL9Algorithm0EEvT_T0_ll --------------------------
	.section	.nv.shared._Z15SoftmaxWarpImplI22BroadcastScaleMaskLoadIffbLm3EiE11DirectStoreIffEfLi2ELi2ELi32ELi1ELb0EL9Algorithm0EEvT_T0_ll,"aw",@nobits
	.sectionflags	@""
	.align	16
	.zero		1024


//--------------------- .nv.shared._Z15SoftmaxWarpImplI22BroadcastScaleMaskLoadIffbLm3EiE11DirectStoreIffEfLi2ELi2ELi32ELi2ELb1EL9Algorithm0EEvT_T0_ll --------------------------
	.section	.nv.shared._Z15SoftmaxWarpImplI22BroadcastScaleMaskLoadIffbLm3EiE11DirectStoreIffEfLi2ELi2ELi32ELi2ELb1EL9Algorithm0EEvT_T0_ll,"aw",@nobits
	.sectionflags	@""
	.align	16
	.zero		1024


//--------------------- .nv.shared._Z15SoftmaxWarpImplI22BroadcastScaleMaskLoadIffbLm3EiE11DirectStoreIffEfLi2ELi2ELi32ELi2ELb0EL9Algorithm0EEvT_T0_ll --------------------------
	.section	.nv.shared._Z15SoftmaxWarpImplI22BroadcastScaleMaskLoadIffbLm3EiE11DirectStoreIffEfLi2ELi2ELi32ELi2ELb0EL9Algorithm0EEvT_T0_ll,"aw",@nobits
	.sectionflags	@""
	.align	16
	.zero		1024


//--------------------- .nv.shared._Z15SoftmaxWarpImplI22BroadcastScaleMaskLoadIffbLm3EiE11DirectStoreIffEfLi2ELi2ELi16ELi1ELb1EL9Algorithm0EEvT_T0_ll --------------------------
	.section	.nv.shared._Z15SoftmaxWarpImplI22BroadcastScaleMaskLoadIffbLm3EiE11DirectStoreIffEfLi2ELi2ELi16ELi1ELb1EL9Algorithm0EEvT_T0_ll,"aw",@nobits
	.sectionflags	@""
	.align	16
	.zero		1024


//--------------------- .nv.shared._Z15SoftmaxWarpImplI22BroadcastScaleMaskLoadIffbLm3EiE11DirectStoreIffEfLi2ELi2ELi16ELi1ELb0EL9Algorithm0EEvT_T0_ll --------------------------
	.section	.nv.shared._Z15SoftmaxWarpImplI22BroadcastScaleMaskLoadIffbLm3EiE11DirectStoreIffEfLi2ELi2ELi16ELi1ELb0EL9Algorithm0EEvT_T0_ll,"aw",@nobits
	.sectionflags	@""
	.align	16
	.zero		1024


//--------------------- .nv.shared._Z15SoftmaxWarpImplI22BroadcastScaleMaskLoadIffbLm3EiE11DirectStoreIffEfLi2ELi2ELi16ELi2ELb1EL9Algorithm0EEvT_T0_ll --------------------------
	.section	.nv.shared._Z15SoftmaxWarpImplI22BroadcastScaleMaskLoadIffbLm3EiE11DirectStoreIffEfLi2ELi2ELi16ELi2ELb1EL9Algorithm0EEvT_T0_ll,"aw",@nobits
	.sectionflags	@""
	.align	16
	.zero		1024


//--------------------- .nv.shared._Z15SoftmaxWarpImplI22BroadcastScaleMaskLoadIffbLm3EiE11DirectStoreIffEfLi2ELi2ELi16ELi2ELb0EL9Algorithm0EEvT_T0_ll --------------------------
	.section	.nv.shared._Z15SoftmaxWarpImplI22BroadcastScaleMaskLoadIffbLm3EiE11DirectStoreIffEfLi2ELi2ELi16ELi2ELb0EL9Algorithm0EEvT_T0_ll,"aw",@nobits
	.sectionflags	@""
	.align	16
	.zero		1024


//--------------------- .nv.shared._Z15SoftmaxWarpImplI22BroadcastScaleMaskLoadIffbLm3EiE11DirectStoreIffEfLi2ELi2ELi8ELi1ELb1EL9Algorithm0EEvT_T0_ll --------------------------
	.section	.nv.shared._Z15SoftmaxWarpImplI22BroadcastScaleMaskLoadIffbLm3EiE11DirectStoreIffEfLi2ELi2ELi8ELi1ELb1EL9Algorithm0EEvT_T0_ll,"aw",@nobits
	.sectionflags	@""
	.align	16
	.zero		1024


//--------------------- .nv.shared._Z15SoftmaxWarpImplI22BroadcastScaleMaskLoadIffbLm3EiE11DirectStoreIffEfLi2ELi2ELi8ELi1ELb0EL9Algorithm0EEvT_T0_ll --------------------------
	.section	.nv.shared._Z15SoftmaxWarpImplI22BroadcastScaleMaskLoadIffbLm3EiE11DirectStoreIffEfLi2ELi2ELi8ELi1ELb0EL9Algorithm0EEvT_T0_ll,"aw",@nobits
	.sectionflags	@""
	.align	16
	.zero		1024


//--------------------- .nv.shared._Z15SoftmaxWarpImplI22BroadcastScaleMaskLoadIffbLm3EiE11DirectStoreIffEfLi2ELi2ELi8ELi2ELb1EL9Algorithm0EEvT_T0_ll --------------------------
	.section	.nv.shared._Z15SoftmaxWarpImplI22BroadcastScaleMaskLoadIffbLm3EiE11DirectStoreIffEfLi2ELi2ELi8ELi2ELb1EL9Algorithm0EEvT_T0_ll,"aw",@nobits
	.sectionflags	@""
	.align	16
	.zero		1024


//--------------------- .nv.shared._Z15SoftmaxWarpImplI22BroadcastScaleMaskLoadIffbLm3EiE11DirectStoreIffEfLi2ELi2ELi8ELi2ELb0EL9Algorithm0EEvT_T0_ll --------------------------
	.section	.nv.shared._Z15SoftmaxWarpImplI22BroadcastScaleMaskLoadIffbLm3EiE11DirectStoreIffEfLi2ELi2ELi8ELi2ELb0EL9Algorithm0EEvT_T0_ll,"aw",@nobits
	.sectionflags	@""
	.align	16
	.zero		1024


//--------------------- .nv.shared._Z15SoftmaxWarpImplI22BroadcastScaleMaskLoadIffbLm3EiE11DirectStoreIffEfLi2ELi2ELi4ELi1ELb1EL9Algorithm0EEvT_T0_ll --------------------------
	.section	.nv.shared._Z15SoftmaxWarpImplI22BroadcastScaleMaskLoadIffbLm3EiE11DirectStoreIffEfLi2ELi2ELi4ELi1ELb1EL9Algorithm0EEvT_T0_ll,"aw",@nobits
	.sectionflags	@""
	.align	16
	.zero		1024


//--------------------- .nv.shared._Z15SoftmaxWarpImplI22BroadcastScaleMaskLoadIffbLm3EiE11DirectStoreIffEfLi2ELi2ELi4ELi1ELb0EL9Algorithm0EEvT_T0_ll --------------------------
	.section	.nv.shared._Z15SoftmaxWarpImplI22BroadcastScaleMaskLoadIffbLm3EiE11DirectStoreIffEfLi2ELi2ELi4ELi1ELb0EL9Algorithm0EEvT_T0_ll,"aw",@nobits
	.sectionflags	@""
	.align	16
	.zero		1024


//--------------------- .nv.shared._Z15SoftmaxWarpImplI22BroadcastScaleMaskLoadIffbLm3EiE11DirectStoreIffEfLi2ELi2ELi4ELi2ELb1EL9Algorithm0EEvT_T0_ll --------------------------
	.section	.nv.shared._Z15SoftmaxWarpImplI22BroadcastScaleMaskLoadIffbLm3EiE11DirectStoreIffEfLi2ELi2ELi4ELi2ELb1EL9Algorithm0EEvT_T0_ll,"aw",@nobits
	.sectionflags	@""
	.align	16
	.zero		1024


//--------------------- .nv.shared._Z15SoftmaxWarpImplI22BroadcastScaleMaskLoadIffbLm3EiE11DirectStoreIffEfLi2ELi2ELi4ELi2ELb0EL9Algorithm0EEvT_T0_ll --------------------------
	.section	.nv.shared._Z15SoftmaxWarpImplI22BroadcastScaleMaskLoadIffbLm3EiE11DirectStoreIffEfLi2ELi2ELi4ELi2ELb0EL9Algorithm0EEvT_T0_ll,"aw",@nobits
	.sectionflags	@""
	.align	16
	.zero		1024


//--------------------- .nv.shared._Z15SoftmaxWarpImplI22BroadcastScaleMaskLoadIffbLm3EiE11DirectStoreIffEfLi2ELi2ELi2ELi1ELb1EL9Algorithm0EEvT_T0_ll --------------------------
	.section	.nv.shared._Z15SoftmaxWarpImplI22BroadcastScaleMaskLoadIffbLm3EiE11DirectStoreIffEfLi2ELi2ELi2ELi1ELb1EL9Algorithm0EEvT_T0_ll,"aw",@nobits
	.sectionflags	@""
	.align	16
	.zero		1024


//--------------------- .nv.shared._Z15SoftmaxWarpImplI22BroadcastScaleMaskLoadIffbLm3EiE11DirectStoreIffEfLi2ELi2ELi2ELi1ELb0EL9Algorithm0EEvT_T0_ll --------------------------
	.section	.nv.shared._Z15SoftmaxWarpImplI22BroadcastScaleMaskLoadIffbLm3EiE11DirectStoreIffEfLi2ELi2ELi2ELi1ELb0EL9Algorithm0EEvT_T0_ll,"aw",@nobits
	.sectionflags	@""
	.align	16
	.zero		1024


//--------------------- .nv.shared._Z15SoftmaxWarpImplI22BroadcastScaleMaskLoadIffbLm3EiE11DirectStoreIffEfLi2ELi2ELi2ELi2ELb1EL9Algorithm0EEvT_T0_ll --------------------------
	.section	.nv.shared._Z15SoftmaxWarpImplI22BroadcastScaleMaskLoadIffbLm3EiE11DirectStoreIffEfLi2ELi2ELi2ELi2ELb1EL9Algorithm0EEvT_T0_ll,"aw",@nobits
	.sectionflags	@""
	.align	16
	.zero		1024


//--------------------- .nv.shared._Z15SoftmaxWarpImplI22BroadcastScaleMaskLoadIffbLm3EiE11DirectStoreIffEfLi2ELi2ELi2ELi2ELb0EL9Algorithm0EEvT_T0_ll --------------------------
	.section	.nv.shared._Z15SoftmaxWarpImplI22BroadcastScaleMaskLoadIffbLm3EiE11DirectStoreIffEfLi2ELi2ELi2ELi2ELb0EL9Algorithm0EEvT_T0_ll,"aw",@nobits
	.sectionflags	@""
	.align	16
	.zero		1024


//--------------------- .nv.shared._Z15SoftmaxWarpImplI22BroadcastScaleMaskLoadIffbLm3EiE11DirectStoreIffEfLi2ELi2ELi1ELi1ELb1EL9Algorithm0EEvT_T0_ll --------------------------
	.section	.nv.shared._Z15SoftmaxWarpImplI22BroadcastScaleMaskLoadIffbLm3EiE11DirectStoreIffEfLi2ELi2ELi1ELi1ELb1EL9Algorithm0EEvT_T0_ll,"aw",@nobits
	.sectionflags	@""
	.align	16
	.zero		1024


//--------------------- .nv.shared._Z15SoftmaxWarpImplI22BroadcastScaleMaskLoadIffbLm3EiE11DirectStoreIffEfLi2ELi2ELi1ELi1ELb0EL9Algorithm0EEvT_T0_ll --------------------------
	.section	.nv.shared._Z15SoftmaxWarpImplI22BroadcastScaleMaskLoadIffbLm3EiE11DirectStoreIffEfLi2ELi2ELi1ELi1ELb0EL9Algorithm0EEvT_T0_ll,"aw",@nobits
	.sectionflags	@""
	.align	16
	.zero		1024


//--------------------- .nv.shared._Z15SoftmaxWarpImplI22BroadcastScaleMaskLoadIffbLm3EiE11DirectStoreIffEfLi2ELi2ELi1ELi2ELb1EL9Algorithm0EEvT_T0_ll --------------------------
	.section	.nv.shared._Z15SoftmaxWarpImplI22BroadcastScaleMaskLoadIffbLm3EiE11DirectStoreIffEfLi2ELi2ELi1ELi2ELb1EL9Algorithm0EEvT_T0_ll,"aw",@nobits
	.sectionflags	@""
	.align	16
	.zero		1024


//--------------------- .nv.shared._Z15SoftmaxWarpImplI22BroadcastScaleMaskLoadIffbLm3EiE11DirectStoreIffEfLi2ELi2ELi1ELi2ELb0EL9Algorithm0EEvT_T0_ll --------------------------
	.section	.nv.shared._Z15SoftmaxWarpImplI22BroadcastScaleMaskLoadIffbLm3EiE11DirectStoreIffEfLi2ELi2ELi1ELi2ELb0EL9Algorithm0EEvT_T0_ll,"aw",@nobits
	.sectionflags	@""
	.align	16
	.zero		1024


//--------------------- .nv.shared._Z24SoftmaxBlockUncachedImplI22BroadcastScaleMaskLoadIffbLm2EiE11DirectStoreIffEfLi1ELi1024EL9Algorithm0EEvT_T0_ll --------------------------
	.section	.nv.shared._Z24SoftmaxBlockUncachedImplI22BroadcastScaleMaskLoadIffbLm2EiE11DirectStoreIffEfLi1ELi1024EL9Algorithm0EEvT_T0_ll,"aw",@nobits
	.sectionflags	@""
	.align	16
.nv.shared._Z24SoftmaxBlockUncachedImplI22BroadcastScaleMaskLoadIffbLm2EiE11DirectStoreIffEfLi1ELi1024EL9Algorithm0EEvT_T0_ll:
	.zero		1360


//--------------------- .nv.shared._Z24SoftmaxBlockUncachedImplI22BroadcastScaleMaskLoadIffbLm2EiE11DirectStoreIffEfLi2ELi1024EL9Algorithm0EEvT_T0_ll --------------------------
	.section	.nv.shared._Z24SoftmaxBlockUncachedImplI22BroadcastScaleMaskLoadIffbLm2EiE11DirectStoreIffEfLi2ELi1024EL9Algorithm0EEvT_T0_ll,"aw",@nobits
	.sectionflags	@""
	.align	16
.nv.shared._Z24SoftmaxBlockUncachedImplI22BroadcastScaleMaskLoadIffbLm2EiE11DirectStoreIffEfLi2ELi1024EL9Algorithm0EEvT_T0_ll:
	.zero		1360


//--------------------- .nv.shared._Z20SoftmaxBlockSMemImplI22BroadcastScaleMaskLoadIffbLm2EiE11DirectStoreIffEfLi1ELi256EL9Algorithm0EEvT_T0_ll --------------------------
	.section	.nv.shared._Z20SoftmaxBlockSMemImplI22BroadcastScaleMaskLoadIffbLm2EiE11DirectStoreIffEfLi1ELi256EL9Algorithm0EEvT_T0_ll,"aw",@nobits
	.sectionflags	@""
	.align	16
.nv.shared._Z20SoftmaxBlockSMemImplI22BroadcastScaleMaskLoadIffbLm2EiE11DirectStoreIffEfLi1ELi256EL9Algorithm0EEvT_T0_ll:
	.zero		1120


//--------------------- .nv.shared._Z20SoftmaxBlockSMemImplI22BroadcastScaleMaskLoadIffbLm2EiE11DirectStoreIffEfLi1ELi512EL9Algorithm0EEvT_T0_ll --------------------------
	.section	.nv.shared._Z20SoftmaxBlockSMemImplI22BroadcastScaleMaskLoadIffbLm2EiE11DirectStoreIffEfLi1ELi512EL9Algorithm0EEvT_T0_ll,"aw",@nobits
	.sectionflags	@""
	.align	16
.nv.shared._Z20SoftmaxBlockSMemImplI22BroadcastScaleMaskLoadIffbLm2EiE11DirectStoreIffEfLi1ELi512EL9Algorithm0EEvT_T0_ll:
	.zero		1200


//--------------------- .nv.shared._Z20SoftmaxBlockSMemImplI22BroadcastScaleMaskLoadIffbLm2EiE11DirectStoreIffEfLi1ELi1024EL9Algorithm0EEvT_T0_ll --------------------------
	.section	.nv.shared._Z20SoftmaxBlockSMemImplI22BroadcastScaleMaskLoadIffbLm2EiE11DirectStoreIffEfLi1ELi1024EL9Algorithm0EEvT_T0_ll,"aw",@nobits
	.sectionflags	@""
	.align	16
.nv.shared._Z20SoftmaxBlockSMemImplI22BroadcastScaleMaskLoadIffbLm2EiE11DirectStoreIffEfLi1ELi1024EL9Algorithm0EEvT_T0_ll:
	.zero		1360


//--------------------- .nv.shared._Z20SoftmaxBlockSMemImplI22BroadcastScaleMaskLoadIffbLm2EiE11DirectStoreIffEfLi1ELi128EL9Algorithm0EEvT_T0_ll --------------------------
	.section	.nv.shared._Z20SoftmaxBlockSMemImplI22BroadcastScaleMaskLoadIffbLm2EiE11DirectStoreIffEfLi1ELi128EL9Algorithm0EEvT_T0_ll,"aw",@nobits
	.sectionflags	@""
	.align	16
.nv.shared._Z20SoftmaxBlockSMemImplI22BroadcastScaleMaskLoadIffbLm2EiE11DirectStoreIffEfLi1ELi128EL9Algorithm0EEvT_T0_ll:
	.zero		1088


//--------------------- .nv.shared._Z20SoftmaxBlockSMemImplI22BroadcastScaleMaskLoadIffbLm2EiE11DirectStoreIffEfLi2ELi256EL9Algorithm0EEvT_T0_ll --------------------------
	.section	.nv.shared._Z20SoftmaxBlockSMemImplI22BroadcastScaleMaskLoadIffbLm2EiE11DirectStoreIffEfLi2ELi256EL9Algorithm0EEvT_T0_ll,"aw",@nobits
	.sectionflags	@""
	.align	16
.nv.shared._Z20SoftmaxBlockSMemImplI22BroadcastScaleMaskLoadIffbLm2EiE11DirectStoreIffEfLi2ELi256EL9Algorithm0EEvT_T0_ll:
	.zero		1120


//--------------------- .nv.shared._Z20SoftmaxBlockSMemImplI22BroadcastScaleMaskLoadIffbLm2EiE11DirectStoreIffEfLi2ELi512EL9Algorithm0EEvT_T0_ll --------------------------
	.section	.nv.shared._Z20SoftmaxBlockSMemImplI22BroadcastScaleMaskLoadIffbLm2EiE11DirectStoreIffEfLi2ELi512EL9Algorithm0EEvT_T0_ll,"aw",@nobits
	.sectionflags	@""
	.align	16
.nv.shared._Z20SoftmaxBlockSMemImplI22BroadcastScaleMaskLoadIffbLm2EiE11DirectStoreIffEfLi2ELi512EL9Algorithm0EEvT_T0_ll:
	.zero		1200


//--------------------- .nv.shared._Z20SoftmaxBlockSMemImplI22BroadcastScaleMaskLoadIffbLm2EiE11DirectStoreIffEfLi2ELi1024EL9Algorithm0EEvT_T0_ll --------------------------
	.section	.nv.shared._Z20SoftmaxBlockSMemImplI22BroadcastScaleMaskLoadIffbLm2EiE11DirectStoreIffEfLi2ELi1024EL9Algorithm0EEvT_T0_ll,"aw",@nobits
	.sectionflags	@""
	.align	16
.nv.shared._Z20SoftmaxBlockSMemImplI22BroadcastScaleMaskLoadIffbLm2EiE11DirectStoreIffEfLi2ELi1024EL9Algorithm0EEvT_T0_ll:
	.zero		1360


//--------------------- .nv.shared._Z20SoftmaxBlockSMemImplI22BroadcastScaleMaskLoadIffbLm2EiE11DirectStoreIffEfLi2ELi128EL9Algorithm0EEvT_T0_ll --------------------------
	.section	.nv.shared._Z20SoftmaxBlockSMemImplI22BroadcastScaleMaskLoadIffbLm2EiE11DirectStoreIffEfLi2ELi128EL9Algorithm0EEvT_T0_ll,"aw",@nobits
	.sectionflags	@""
	.align	16
.nv.shared._Z20SoftmaxBlockSMemImplI22BroadcastScaleMaskLoadIffbLm2EiE11DirectStoreIffEfLi2ELi128EL9Algorithm0EEvT_T0_ll:
	.zero		1088


//--------------------- .nv.shared._Z15SoftmaxWarpImplI22BroadcastScaleMaskLoadIffbLm2EiE11DirectStoreIffEfLi1ELi32ELi32ELi1ELb1EL9Algorithm0EEvT_T0_ll --------------------------
	.section	.nv.shared._Z15SoftmaxWarpImplI22BroadcastScaleMaskLoadIffbLm2EiE11DirectStoreIffEfLi1ELi32ELi32ELi1ELb1EL9Algorithm0EEvT_T0_ll,"aw",@nobits
	.sectionflags	@""
	.align	16
	.zero		1024


//--------------------- .nv.shared._Z15SoftmaxWarpImplI22BroadcastScaleMaskLoadIffbLm2EiE11DirectStoreIffEfLi1ELi32ELi32ELi1ELb0EL9Algorithm0EEvT_T0_ll --------------------------
	.section	.nv.shared._Z15SoftmaxWarpImplI22BroadcastScaleMaskLoadIffbLm2EiE11DirectStoreIffEfLi1ELi32ELi32ELi1ELb0EL9Algorithm0EEvT_T0_ll,"aw",@nobits
	.sectionflags	@""
	.align	16
	.zero		1024


//--------------------- .nv.shared._Z15SoftmaxWarpImplI22BroadcastScaleMaskLoadIffbLm2EiE11DirectStoreIffEfLi1ELi31ELi32ELi1ELb1EL9Algorithm0EEvT_T0_ll --------------------------
	.section	.nv.shared._Z15SoftmaxWarpImplI22BroadcastScaleMaskLoadIffbLm2EiE11DirectStoreIffEfLi1ELi31ELi32ELi1ELb1EL9Algorithm0EEvT_T0_ll,"aw",@nobits
	.sectionflags	@""
	.align	16
	.zero		1024


//--------------------- .nv.shared._Z15SoftmaxWarpImplI22BroadcastScaleMaskLoadIffbLm2EiE11DirectStoreIffEfLi1ELi31ELi32ELi1ELb0EL9Algorithm0EEvT_T0_ll --------------------------
	.section	.nv.shared._Z15SoftmaxWarpImplI22BroadcastScaleMaskLoadIffbLm2EiE11DirectStoreIffEfLi1ELi31ELi32ELi1ELb0EL9Algorithm0EEvT_T0_ll,"aw",@nobits
	.sectionflags	@""
	.align	16
	.zero		1024


//--------------------- .nv.shared._Z15SoftmaxWarpImplI22BroadcastScaleMaskLoadIffbLm2EiE11DirectStoreIffEfLi1ELi30ELi32ELi1ELb1EL9Algorithm0EEvT_T0_ll --------------------------
	.section	.nv.shared._Z15SoftmaxWarpImplI22BroadcastScaleMaskLoadIffbLm2EiE11DirectStoreIffEfLi1ELi30ELi32ELi1ELb1EL9Algorithm0EEvT_T0_ll,"aw",@nobits
	.sectionflags	@""
	.align	16
	.zero		1024


//--------------------- .nv.shared._Z15SoftmaxWarpImplI22BroadcastScaleMaskLoadIffbLm2EiE11DirectStoreIffEfLi1ELi30ELi32ELi1ELb0EL9Algorithm0EEvT_T0_ll --------------------------
	.section	.nv.shared._Z15SoftmaxWarpImplI22BroadcastScaleMaskLoadIffbLm2EiE11DirectStoreIffEfLi1ELi30ELi32ELi1ELb0EL9Algorithm0EEvT_T0_ll,"aw",@nobits
	.sectionflags	@""
	.align	16
	.zero		1024


//--------------------- .nv.shared._Z15SoftmaxWarpImplI22BroadcastScaleMaskLoadIffbLm2EiE11DirectStoreIffEfLi1ELi29ELi32ELi1ELb1EL9Algorithm0EEvT_T0_ll --------------------------
	.section	.nv.shared._Z15SoftmaxWarpImplI22BroadcastScaleMaskLoadIffbLm2EiE11DirectStoreIffEfLi1ELi29ELi32ELi1ELb1EL9Algorithm0EEvT_T0_ll,"aw",@nobits
	.sectionflags	@""
	.align	16
	.zero		1024


//--------------------- .nv.shared._Z15SoftmaxWarpImplI22BroadcastScaleMaskLoadIffbLm2EiE11DirectStoreIffEfLi1ELi29ELi32ELi1ELb0EL9Algorithm0EEvT_T0_ll --------------------------
	.section	.nv.shared._Z15SoftmaxWarpImplI22BroadcastScaleMaskLoadIffbLm2EiE11DirectStoreIffEfLi1ELi29ELi32ELi1ELb0EL9Algorithm0EEvT_T0_ll,"aw",@nobits
	.sectionflags	@""
	.align	16
	.zero		1024


//--------------------- .nv.shared._Z15SoftmaxWarpImplI22BroadcastScaleMaskLoadIffbLm2EiE11DirectStoreIffEfLi1ELi28ELi32ELi1ELb1EL9Algorithm0EEvT_T0_ll --------------------------
	.section	.nv.shared._Z15SoftmaxWarpImplI22BroadcastScaleMaskLoadIffbLm2EiE11DirectStoreIffEfLi1ELi28ELi32ELi1ELb1EL9Algorithm0EEvT_T0_ll,"aw",@nobits
	.sectionflags	@""
	.align	16
	.zero		1024


//--------------------- .nv.shared._Z15SoftmaxWarpImplI22BroadcastScaleMaskLoadIffbLm2EiE11DirectStoreIffEfLi1ELi28ELi32ELi1ELb0EL9Algorithm0EEvT_T0_ll --------------------------
	.section	.nv.shared._Z15SoftmaxWarpImplI22BroadcastScaleMaskLoadIffbLm2EiE11DirectStoreIffEfLi1ELi28ELi32ELi1ELb0EL9Algorithm0EEvT_T0_ll,"aw",@nobits
	.sectionflags	@""
	.align	16
	.zero		1024


//--------------------- .nv.shared._Z15SoftmaxWarpImplI22BroadcastScaleMaskLoadIffbLm2EiE11DirectStoreIffEfLi1ELi27ELi32ELi1ELb1EL9Algorithm0EEvT_T0_ll --------------------------
	.section	.nv.shared._Z15SoftmaxWarpImplI22BroadcastScaleMaskLoadIffbLm2EiE11DirectStoreIffEfLi1ELi27ELi32ELi1ELb1EL9Algorithm0EEvT_T0_ll,"aw",@nobits
	.sectionflags	@""
	.align	16
	.zero		1024


//--------------------- .nv.shared._Z15SoftmaxWarpImplI22BroadcastScaleMaskLoadIffbLm2EiE11DirectStoreIffEfLi1ELi27ELi32ELi1ELb0EL9Algorithm0EEvT_T0_ll --------------------------
	.section	.nv.shared._Z15SoftmaxWarpImplI22BroadcastScaleMaskLoadIffbLm2EiE11DirectStoreIffEfLi1ELi27ELi32ELi1ELb0EL9Algorithm0EEvT_T0_ll,"aw",@nobits
	.sectionflags	@""
	.align	16
	.zero		1024


//--------------------- .nv.shared._Z15SoftmaxWarpImplI22BroadcastScaleMaskLoadIffbLm2EiE11DirectStoreIffEfLi1ELi26ELi32ELi1ELb1EL9Algorithm0EEvT_T0_ll --------------------------
	.section	.nv.shared._Z15SoftmaxWarpImplI22BroadcastScaleMaskLoadIffbLm2EiE11DirectStoreIffEfLi1ELi26ELi32ELi1ELb1EL9Algorithm0EEvT_T0_ll,"aw",@nobits
	.sectionflags	@""
	.align	16
	.zero		1024


//--------------------- .nv.shared._Z15SoftmaxWarpImplI22BroadcastScaleMaskLoadIffbLm2EiE11DirectStoreIffEfLi1ELi26ELi32ELi1ELb0EL9Algorithm0EEvT_T0_ll --------------------------
	.section	.nv.shared._Z15SoftmaxWarpImplI22BroadcastScaleMaskLoadIffbLm2EiE11DirectStoreIffEfLi1ELi26ELi32ELi1ELb0EL9Algorithm0EEvT_T0_ll,"aw",@nobits
	.sectionflags	@""
	.align	16
	.zero		1024


//--------------------- .nv.shared._Z15SoftmaxWarpImplI22BroadcastScaleMaskLoadIffbLm2EiE11DirectStoreIffEfLi1ELi25ELi32ELi1ELb1EL9Algorithm0EEvT_T0_ll --------------------------
	.section	.nv.shared._Z15SoftmaxWarpImplI22BroadcastScaleMaskLoadIffbLm2EiE11DirectStoreIffEfLi1ELi25ELi32ELi1ELb1EL9Algorithm0EEvT_T0_ll,"aw",@nobits
	.sectionflags	@""
	.align	16
	.zero		1024


//--------------------- .nv.shared._Z15SoftmaxWarpImplI22BroadcastScaleMaskLoadIffbLm2EiE11DirectStoreIffEfLi1ELi25ELi32ELi1ELb0EL9Algorithm0EEvT_T0_ll --------------------------
	.section	.nv.shared._Z15SoftmaxWarpImplI22BroadcastScaleMaskLoadIffbLm2EiE11DirectStoreIffEfLi1ELi25ELi32ELi1ELb0EL9Algorithm0EEvT_T0_ll,"aw",@nobits
	.sectionflags	@""
	.align	16
	.zero		1024


//--------------------- .nv.shared._Z15SoftmaxWarpImplI22BroadcastScaleMaskLoadIffbLm2EiE11DirectStoreIffEfLi1ELi24ELi32ELi1ELb1EL9Algorithm0EEvT_T0_ll --------------------------
	.section	.nv.shared._Z15SoftmaxWarpImplI22BroadcastScaleMaskLoadIffbLm2EiE11DirectStoreIffEfLi1ELi24ELi32ELi1ELb1EL9Algorithm0EEvT_T0_ll,"aw",@nobits
	.sectionflags	@""
	.align	16
	.zero		1024


//--------------------- .nv.shared._Z15SoftmaxWarpImplI22BroadcastScaleMaskLoadIffbLm2EiE11DirectStoreIffEfLi1ELi24ELi32ELi1ELb0EL9Algorithm0EEvT_T0_ll --------------------------
	.section	.nv.shared._Z15SoftmaxWarpImplI22BroadcastScaleMaskLoadIffbLm2EiE11DirectStoreIffEfLi1ELi24ELi32ELi1ELb0EL9Algorithm0EEvT_T0_ll,"aw",@nobits
	.sectionflags	@""
	.align	16
	.zero		1024


//--------------------- .nv.shared._Z15SoftmaxWarpImplI22BroadcastScaleMaskLoadIffbLm2EiE11DirectStoreIffEfLi1ELi23ELi32ELi1ELb1EL9Algorithm0EEvT_T0_ll --------------------------
	.section	.nv.shared._Z15SoftmaxWarpImplI22BroadcastScaleMaskLoadIffbLm2EiE11DirectStoreIffEfLi1ELi23ELi32ELi1ELb1EL9Algorithm0EEvT_T0_ll,"aw",@nobits
	.sectionflags	@""
	.align	16
	.zero		1024


//--------------------- .nv.shared._Z15SoftmaxWarpImplI22BroadcastScaleMaskLoadIffbLm2EiE11DirectStoreIffEfLi1ELi23ELi32ELi1ELb0EL9Algorithm0EEvT_T0_ll --------------------------
	.section	.nv.shared._Z15SoftmaxWarpImplI22BroadcastScaleMaskLoadIffbLm2EiE11DirectStoreIffEfLi1ELi23ELi32ELi1ELb0EL9Algorithm0EEvT_T0_ll,"aw",@nobits
	.sectionflags	@""
	.align	16
	.zero		1024


//--------------------- .nv.shared._Z15SoftmaxWarpImplI22BroadcastScaleMaskLoadIffbLm2EiE11DirectStoreIffEfLi1ELi22ELi32ELi1ELb1EL9Algorithm0EEvT_T0_ll --------------------------
	.section	.nv.shared._Z15SoftmaxWarpImplI22BroadcastScaleMaskLoadIffbLm2EiE11DirectStoreIffEfLi1ELi22ELi32ELi1ELb1EL9Algorithm0EEvT_T0_ll,"aw",@nobits
	.sectionflags	@""
	.align	16
	.zero		1024


//--------------------- .nv.shared._Z15SoftmaxWarpImplI22BroadcastScaleMaskLoadIffbLm2EiE11DirectStoreIffEfLi1ELi22ELi32ELi1ELb0EL9Algorithm0EEvT_T0_ll --------------------------
	.section	.nv.shared._Z15SoftmaxWarpImplI22BroadcastScaleMaskLoadIffbLm2EiE11DirectStoreIffEfLi1ELi22ELi32ELi1ELb0EL9Algorithm0EEvT_T0_ll,"aw",@nobits
	.sectionflags	@""
	.align	16
	.zero		1024


//--------------------- .nv.shared._Z15SoftmaxWarpImplI22BroadcastScaleMaskLoadIffbLm2EiE11DirectStoreIffEfLi1ELi21ELi32ELi1ELb1EL9Algorithm0EEvT_T0_ll --------------------------
	.section	.nv.shared._Z15SoftmaxWarpImplI22BroadcastScaleMaskLoadIffbLm2EiE11DirectStoreIffEfLi1ELi21ELi32ELi1ELb1EL9Algorithm0EEvT_T0_ll,"aw",@nobits
	.sectionflags	@""
	.align	16
	.zero		1024


//--------------------- .nv.shared._Z15SoftmaxWarpImplI22BroadcastScaleMaskLoadIffbLm2EiE11DirectStoreIffEfLi1ELi21ELi32ELi1ELb0EL9Algorithm0EEvT_T0_ll --------------------------
	.section	.nv.shared._Z15SoftmaxWarpImplI22BroadcastScaleMaskLoadIffbLm2EiE11DirectStoreIffEfLi1ELi21ELi32ELi1ELb0EL9Algorithm0EEvT_T0_ll,"aw",@nobits
	.sectionflags	@""
	.align	16
	.zero		1024


//--------------------- .nv.shared._Z15SoftmaxWarpImplI22BroadcastScaleMaskLoadIffbLm2EiE11DirectStoreIffEfLi1ELi20ELi32ELi1ELb1EL9Algorithm0EEvT_T0_ll --------------------------
	.section	.nv.shared._Z15SoftmaxWarpImplI22BroadcastScaleMaskLoadIffbLm2EiE11DirectStoreIffEfLi1ELi20ELi32ELi1ELb1EL9Algorithm0EEvT_T0_ll,"aw",@nobits
	.sectionflags	@""
	.align	16
	.zero		1024


//--------------------- .nv.shared._Z15SoftmaxWarpImplI22BroadcastScaleMaskLoadIffbLm2EiE11DirectStoreIffEfLi1ELi20ELi32ELi1ELb0EL9Algorithm0EEvT_T0_ll --------------------------
	.section	.nv.shared._Z15SoftmaxWarpImplI22BroadcastScaleMaskLoadIffbLm2EiE11DirectStoreIffEfLi1ELi20ELi32ELi1ELb0EL9Algorithm0EEvT_T0_ll,"aw",@nobits
	.sectionflags	@""
	.align	16
	.zero		1024


//--------------------- .nv.shared._Z15SoftmaxWarpImplI22BroadcastScaleMaskLoadIffbLm2EiE11DirectStoreIffEfLi1ELi19ELi32ELi1ELb1EL9Algorithm0EEvT_T0_ll --------------------------
	.section	.nv.shared._Z15SoftmaxWarpImplI22BroadcastScaleMaskLoadIffbLm2EiE11DirectStoreIffEfLi1ELi19ELi32ELi1ELb1EL9Algorithm0EEvT_T0_ll,"aw",@nobits
	.sectionflags	@""
	.align	16
	.zero		1024


//--------------------- .nv.shared._Z15SoftmaxWarpImplI22BroadcastScaleMaskLoadIffbLm2EiE11DirectStoreIffEfLi1ELi19ELi32ELi1ELb0EL9Algorithm0EEvT_T0_ll --------------------------
	.section	.nv.shared._Z15SoftmaxWarpImplI22BroadcastScaleMaskLoadIffbLm2EiE11DirectStoreIffEfLi1ELi19ELi32ELi1ELb0EL9Algorithm0EEvT_T0_ll,"aw",@nobits
	.sectionflags	@""
	.align	16
	.zero		1024


//--------------------- .nv.shared._Z15SoftmaxWarpImplI22BroadcastScaleMaskLoadIffbLm2EiE11DirectStoreIffEfLi1ELi18ELi32ELi1ELb1EL9Algorithm0EEvT_T0_ll --------------------------
	.section	.nv.shared._Z15SoftmaxWarpImplI22BroadcastScaleMaskLoadIffbLm2EiE11DirectStoreIffEfLi1ELi18ELi32ELi1ELb1EL9Algorithm0EEvT_T0_ll,"aw",@nobits
	.sectionflags	@""
	.align	16
	.zero		1024


//--------------------- .nv.shared._Z15SoftmaxWarpImplI22BroadcastScaleMaskLoadIffbLm2EiE11DirectStoreIffEfLi1ELi18ELi32ELi1ELb0EL9Algorithm0EEvT_T0_ll --------------------------
	.section	.nv.shared._Z15SoftmaxWarpImplI22BroadcastScaleMaskLoadIffbLm2EiE11DirectStoreIffEfLi1ELi18ELi32ELi1ELb0EL9Algorithm0EEvT_T0_ll,"aw",@nobits
	.sectionflags	@""
	.align	16
	.zero		1024


//--------------------- .nv.shared._Z15SoftmaxWarpImplI22BroadcastScaleMaskLoadIffbLm2EiE11DirectStoreIffEfLi1ELi17ELi32ELi1ELb1EL9Algorithm0EEvT_T0_ll --------------------------
	.section	.nv.shared._Z15SoftmaxWarpImplI22BroadcastScaleMaskLoadIffbLm2EiE11DirectStoreIffEfLi1ELi17ELi32ELi1ELb1EL9Algorithm0EEvT_T0_ll,"aw",@nobits
	.sectionflags	@""
	.align	16
	.zero		1024


//--------------------- .nv.shared._Z15SoftmaxWarpImplI22BroadcastScaleMaskLoadIffbLm2EiE11DirectStoreIffEfLi1ELi17ELi32ELi1ELb0EL9Algorithm0EEvT_T0_ll --------------------------
	.section	.nv.shared._Z15SoftmaxWarpImplI22BroadcastScaleMaskLoadIffbLm2EiE11DirectStoreIffEfLi1ELi17ELi32ELi1ELb0EL9Algorithm0EEvT_T0_ll,"aw",@nobits
	.sectionflags	@""
	.align	16
	.zero		1024


//--------------------- .nv.shared._Z15SoftmaxWarpImplI22BroadcastScaleMaskLoadIffbLm2EiE11DirectStoreIffEfLi1ELi16ELi32ELi1ELb1EL9Algorithm0EEvT_T0_ll --------------------------
	.section	.nv.shared._Z15SoftmaxWarpImplI22BroadcastScaleMaskLoadIffbLm2EiE11DirectStoreIffEfLi1ELi16ELi32ELi1ELb1EL9Algorithm0EEvT_T0_ll,"aw",@nobits
	.sectionflags	@""
	.align	16
	.zero		1024


//--------------------- .nv.shared._Z15SoftmaxWarpImplI22BroadcastScaleMaskLoadIffbLm2EiE11DirectStoreIffEfLi1ELi16ELi32ELi1ELb0EL9Algorithm0EEvT_T0_ll --------------------------
	.section	.nv.shared._Z15SoftmaxWarpImplI22BroadcastScaleMaskLoadIffbLm2EiE11DirectStoreIffEfLi1ELi16ELi32ELi1ELb0EL9Algorithm0EEvT_T0_ll,"aw",@nobits
	.sectionflags	@""
	.align	16
	.zero		1024


//--------------------- .nv.shared._Z15SoftmaxWarpImplI22BroadcastScaleMaskLoadIffbLm2EiE11DirectStoreIffEfLi1ELi15ELi32ELi1ELb1EL9Algorithm0EEvT_T0_ll --------------------------
	.section	.nv.shared._Z15SoftmaxWarpImplI22BroadcastScaleMaskLoadIffbLm2EiE11DirectStoreIffEfLi1ELi15ELi32ELi1ELb1EL9Algorithm0EEvT_T0_ll,"aw",@nobits
	.sectionflags	@""
	.align	16
	.zero		1024


//--------------------- .nv.shared._Z15SoftmaxWarpImplI22BroadcastScaleMaskLoadIffbLm2EiE11DirectStoreIffEfLi1ELi15ELi32ELi1ELb0EL9Algorithm0EEvT_T0_ll --------------------------
	.section	.nv.shared._Z15SoftmaxWarpImplI22BroadcastScaleMaskLoadIffbLm2EiE11DirectStoreIffEfLi1ELi15ELi32ELi1ELb0EL9Algorithm0EEvT_T0_ll,"aw",@nobits
	.sectionflags	@""
	.align	16
	.zero		1024


//--------------------- .nv.shared._Z15SoftmaxWarpImplI22BroadcastScaleMaskLoadIffbLm2EiE11DirectStoreIffEfLi1ELi14ELi32ELi1ELb1EL9Algorithm0EEvT_T0_ll --------------------------
	.section	.nv.shared._Z15SoftmaxWarpImplI22BroadcastScaleMaskLoadIffbLm2EiE11DirectStoreIffEfLi1ELi14ELi32ELi1ELb1EL9Algorithm0EEvT_T0_ll,"aw",@nobits
	.sectionflags	@""
	.align	16
	.zero		1024


//--------------------- .nv.shared._Z15SoftmaxWarpImplI22BroadcastScaleMaskLoadIffbLm2EiE11DirectStoreIffEfLi1ELi14ELi32ELi1ELb0EL9Algorithm0EEvT_T0_ll --------------------------
	.section	.nv.shared._Z15SoftmaxWarpImplI22BroadcastScaleMaskLoadIffbLm2EiE11DirectStoreIffEfLi1ELi14ELi32ELi1ELb0EL9Algorithm0EEvT_T0_ll,"aw",@nobits
	.sectionflags	@""
	.align	16
	.zero		1024


//--------------------- .nv.shared._Z15SoftmaxWarpImplI22BroadcastScaleMaskLoadIffbLm2EiE11DirectStoreIffEfLi1ELi13ELi32ELi1ELb1EL9Algorithm0EEvT_T0_ll --------------------------
	.section	.nv.shared._Z15SoftmaxWarpImplI22BroadcastScaleMaskLoadIffbLm2EiE11DirectStoreIffEfLi1ELi13ELi32ELi1ELb1EL9Algorithm0EEvT_T0_ll,"aw",@nobits
	.sectionflags	@""
	.align	16
	.zero		1024


//--------------------- .nv.shared._Z15SoftmaxWarpImplI22BroadcastScaleMaskLoadIffbLm2EiE11DirectStoreIffEfLi1ELi13ELi32ELi1ELb0EL9Algorithm0EEvT_T0_ll --------------------------
	.section	.nv.shared._Z15SoftmaxWarpImplI22BroadcastScaleMaskLoadIffbLm2EiE11DirectStoreIffEfLi1ELi13ELi32ELi1ELb0EL9Algorithm0EEvT_T0_ll,"aw",@nobits
	.sectionflags	@""
	.align	16
	.zero		1024


//--------------------- .nv.shared._Z15SoftmaxWarpImplI22BroadcastScaleMaskLoadIffbLm2EiE11DirectStoreIffEfLi1ELi12ELi32ELi1ELb1EL9Algorithm0EEvT_T0_ll --------------------------
	.section	.nv.shared._Z15SoftmaxWarpImplI22BroadcastScaleMaskLoadIffbLm2EiE11DirectStoreIffEfLi1ELi12ELi32ELi1ELb1EL9Algorithm0EEvT_T0_ll,"aw",@nobits
	.sectionflags	@""
	.align	16
	.zero		1024


//--------------------- .nv.shared._Z15SoftmaxWarpImplI22BroadcastScaleMaskLoadIffbLm2EiE11DirectStoreIffEfLi1ELi12ELi32ELi1ELb0EL9Algorithm0EEvT_T0_ll --------------------------
	.section	.nv.shared._Z15SoftmaxWarpImplI22BroadcastScaleMaskLoadIffbLm2EiE11DirectStoreIffEfLi1ELi12ELi32ELi1ELb0EL9Algorithm0EEvT_T0_ll,"aw",@nobits
	.sectionflags	@""
	.align	16
	.zero		1024


//--------------------- .nv.shared._Z15SoftmaxWarpImplI22BroadcastScaleMaskLoadIffbLm2EiE11DirectStoreIffEfLi1ELi11ELi32ELi1ELb1EL9Algorithm0EEvT_T0_ll --------------------------
	.section	.nv.shared._Z15SoftmaxWarpImplI22BroadcastScaleMaskLoadIffbLm2EiE11DirectStoreIffEfLi1ELi11ELi32ELi1ELb1EL9Algorithm0EEvT_T0_ll,"aw",@nobits
	.sectionflags	@""
	.align	16
	.zero		1024


//--------------------- .nv.shared._Z15SoftmaxWarpImplI22BroadcastScaleMaskLoadIffbLm2EiE11DirectStoreIffEfLi1ELi11ELi32ELi1ELb0EL9Algorithm0EEvT_T0_ll --------------------------
	.section	.nv.shared._Z15SoftmaxWarpImplI22BroadcastScaleMaskLoadIffbLm2EiE11DirectStoreIffEfLi1ELi11ELi32ELi1ELb0EL9Algorithm0EEvT_T0_ll,"aw",@nobits
	.sectionflags	@""
	.align	16
	.zero		1024


//--------------------- .nv.shared._Z15SoftmaxWarpImplI22BroadcastScaleMaskLoadIffbLm2EiE11DirectStoreIffEfLi1ELi10ELi32ELi1ELb1EL9Algorithm0EEvT_T0_ll --------------------------
	.section	.nv.shared._Z15SoftmaxWarpImplI22BroadcastScaleMaskLoadIffbLm2EiE11DirectStoreIffEfLi1ELi10ELi32ELi1ELb1EL9Algorithm0EEvT_T0_ll,"aw",@nobits
	.sectionflags	@""
	.align	16
	.zero		1024


//--------------------- .nv.shared._Z15SoftmaxWarpImplI22BroadcastScaleMaskLoadIffbLm2EiE11DirectStoreIffEfLi1ELi10ELi32ELi1ELb0EL9Algorithm0EEvT_T0_ll --------------------------
	.section	.nv.shared._Z15SoftmaxWarpImplI22BroadcastScaleMaskLoadIffbLm2EiE11DirectStoreIffEfLi1ELi10ELi32ELi1ELb0EL9Algorithm0EEvT_T0_ll,"aw",@nobits
	.sectionflags	@""
	.align	16
	.zero		1024


//--------------------- .nv.shared._Z15SoftmaxWarpImplI22BroadcastScaleMaskLoadIffbLm2EiE11DirectStoreIffEfLi1ELi9ELi32ELi1ELb1EL9Algorithm0EEvT_T0_ll --------------------------
	.section	.nv.shared._Z15SoftmaxWarpImplI22BroadcastScaleMaskLoadIffbLm2EiE11DirectStoreIffEfLi1ELi9ELi32ELi1ELb1EL9Algorithm0EEvT_T0_ll,"aw",@nobits
	.sectionflags	@""
	.align	16
	.zero		1024


//--------------------- .nv.shared._Z15SoftmaxWarpImplI22BroadcastScaleMaskLoadIffbLm2EiE11DirectStoreIffEfLi1ELi9ELi32ELi1ELb0EL9Algorithm0EEvT_T0_ll --------------------------
	.section	.nv.shared._Z15SoftmaxWarpImplI22BroadcastScaleMaskLoadIffbLm2EiE11DirectStoreIffEfLi1ELi9ELi32ELi1ELb0EL9Algorithm0EEvT_T0_ll,"aw",@nobits
	.sectionflags	@""
	.align	16
	.zero		1024


//--------------------- .nv.shared._Z15SoftmaxWarpImplI22BroadcastScaleMaskLoadIffbLm2EiE11DirectStoreIffEfLi1ELi8ELi32ELi1ELb1EL9Algorithm0EEvT_T0_ll --------------------------
	.section	.nv.shared._Z15SoftmaxWarpImplI22BroadcastScaleMaskLoadIffbLm2EiE11DirectStoreIffEfLi1ELi8ELi32ELi1ELb1EL9Algorithm0EEvT_T0_ll,"aw",@nobits
	.sectionflags	@""
	.align	16
	.zero		1024


//--------------------- .nv.shared._Z15SoftmaxWarpImplI22BroadcastScaleMaskLoadIffbLm2EiE11DirectStoreIffEfLi1ELi8ELi32ELi1ELb0EL9Algorithm0EEvT_T0_ll --------------------------
	.section	.nv.shared._Z15SoftmaxWarpImplI22BroadcastScaleMaskLoadIffbLm2EiE11DirectStoreIffEfLi1ELi8ELi32ELi1ELb0EL9Algorithm0EEvT_T0_ll,"aw",@nobits
	.sectionflags	@""
	.align	16
	.zero		1024


//--------------------- .nv.shared._Z15SoftmaxWarpImplI22BroadcastScaleMaskLoadIffbLm2EiE11DirectStoreIffEfLi1ELi7ELi32ELi1ELb1EL9Algorithm0EEvT_T0_ll --------------------------
	.section	.nv.shared._Z15SoftmaxWarpImplI22BroadcastScaleMaskLoadIffbLm2EiE11DirectStoreIffEfLi1ELi7ELi32ELi1ELb1EL9Algorithm0EEvT_T0_ll,"aw",@nobits
	.sectionflags	@""
	.align	16
	.zero		1024


//--------------------- .nv.shared._Z15SoftmaxWarpImplI22BroadcastScaleMaskLoadIffbLm2EiE11DirectStoreIffEfLi1ELi7ELi32ELi1ELb0EL9Algorithm0EEvT_T0_ll --------------------------
	.section	.nv.shared._Z15SoftmaxWarpImplI22BroadcastScaleMaskLoadIffbLm2EiE11DirectStoreIffEfLi1ELi7ELi32ELi1ELb0EL9Algorithm0EEvT_T0_ll,"aw",@nobits
	.sectionflags	@""
	.align	16
	.zero		1024


//--------------------- .nv.shared._Z15SoftmaxWarpImplI22BroadcastScaleMaskLoadIffbLm2EiE11DirectStoreIffEfLi1ELi6ELi32ELi1ELb1EL9Algorithm0EEvT_T0_ll --------------------------
	.section	.nv.shared._Z15SoftmaxWarpImplI22BroadcastScaleMaskLoadIffbLm2EiE11DirectStoreIffEfLi1ELi6ELi32ELi1ELb1EL9Algorithm0EEvT_T0_ll,"aw",@nobits
	.sectionflags	@""
	.align	16
	.zero		1024


//--------------------- .nv.shared._Z15SoftmaxWarpImplI22BroadcastScaleMaskLoadIffbLm2EiE11DirectStoreIffEfLi1ELi6ELi32ELi1ELb0EL9Algorithm0EEvT_T0_ll --------------------------
	.section	.nv.shared._Z15SoftmaxWarpImplI22BroadcastScaleMaskLoadIffbLm2EiE11DirectStoreIffEfLi1ELi6ELi32ELi1ELb0EL9Algorithm0EEvT_T0_ll,"aw",@nobits
	.sectionflags	@""
	.align	16
	.zero		1024


//--------------------- .nv.shared._Z15SoftmaxWarpImplI22BroadcastScaleMaskLoadIffbLm2EiE11DirectStoreIffEfLi1ELi5ELi32ELi1ELb1EL9Algorithm0EEvT_T0_ll --------------------------
	.section	.nv.shared._Z15SoftmaxWarpImplI22BroadcastScaleMaskLoadIffbLm2EiE11DirectStoreIffEfLi1ELi5ELi32ELi1ELb1EL9Algorithm0EEvT_T0_ll,"aw",@nobits
	.sectionflags	@""
	.align	16
	.zero		1024


//--------------------- .nv.shared._Z15SoftmaxWarpImplI22BroadcastScaleMaskLoadIffbLm2EiE11DirectStoreIffEfLi1ELi5ELi32ELi1ELb0EL9Algorithm0EEvT_T0_ll --------------------------
	.section	.nv.shared._Z15SoftmaxWarpImplI22BroadcastScaleMaskLoadIffbLm2EiE11DirectStoreIffEfLi1ELi5ELi32ELi1ELb0EL9Algorithm0EEvT_T0_ll,"aw",@nobits
	.sectionflags	@""
	.align	16
	.zero		1024


//--------------------- .nv.shared._Z15SoftmaxWarpImplI22BroadcastScaleMaskLoadIffbLm2EiE11DirectStoreIffEfLi1ELi4ELi32ELi1ELb1EL9Algorithm0EEvT_T0_ll --------------------------
	.section	.nv.shared._Z15SoftmaxWarpImplI22BroadcastScaleMaskLoadIffbLm2EiE11DirectStoreIffEfLi1ELi4ELi32ELi1ELb1EL9Algorithm0EEvT_T0_ll,"aw",@nobits
	.sectionflags	@""
	.align	16
	.zero		1024


//--------------------- .nv.shared._Z15SoftmaxWarpImplI22BroadcastScaleMaskLoadIffbLm2EiE11DirectStoreIffEfLi1ELi4ELi32ELi1ELb0EL9Algorithm0EEvT_T0_ll --------------------------
	.section	.nv.shared._Z15SoftmaxWarpImplI22BroadcastScaleMaskLoadIffbLm2EiE11DirectStoreIffEfLi1ELi4ELi32ELi1ELb0EL9Algorithm0EEvT_T0_ll,"aw",@nobits
	.sectionflags	@""
	.align	16
	.zero		1024


//--------------------- .nv.shared._Z15SoftmaxWarpImplI22BroadcastScaleMaskLoadIffbLm2EiE11DirectStoreIffEfLi1ELi3ELi32ELi1ELb1EL9Algorithm0EEvT_T0_ll --------------------------
	.section	.nv.shared._Z15SoftmaxWarpImplI22BroadcastScaleMaskLoadIffbLm2EiE11DirectStoreIffEfLi1ELi3ELi32ELi1ELb1EL9Algorithm0EEvT_T0_ll,"aw",@nobits
	.sectionflags	@""
	.align	16
	.zero		1024


//--------------------- .nv.shared._Z15SoftmaxWarpImplI22BroadcastScaleMaskLoadIffbLm2EiE11DirectStoreIffEfLi1ELi3ELi32ELi1ELb0EL9Algorithm0EEvT_T0_ll --------------------------
	.section	.nv.shared._Z15SoftmaxWarpImplI22BroadcastScaleMaskLoadIffbLm2EiE11DirectStoreIffEfLi1ELi3ELi32ELi1ELb0EL9Algorithm0EEvT_T0_ll,"aw",@nobits
	.sectionflags	@""
	.align	16
	.zero		1024


//--------------------- .nv.shared._Z15SoftmaxWarpImplI22BroadcastScaleMaskLoadIffbLm2EiE11DirectStoreIffEfLi1ELi2ELi32ELi1ELb1EL9Algorithm0EEvT_T0_ll --------------------------
	.section	.nv.shared._Z15SoftmaxWarpImplI22BroadcastScaleMaskLoadIffbLm2EiE11DirectStoreIffEfLi1ELi2ELi32ELi1ELb1EL9Algorithm0EEvT_T0_ll,"aw",@nobits
	.sectionflags	@""
	.align	16
	.zero		1024


//--------------------- .nv.shared._Z15SoftmaxWarpImplI22BroadcastScaleMaskLoadIffbLm2EiE11DirectStoreIffEfLi1ELi2ELi32ELi1ELb0EL9Algorithm0EEvT_T0_ll --------------------------
	.section	.nv.shared._Z15SoftmaxWarpImplI22BroadcastScaleMaskLoadIffbLm2EiE11DirectStoreIffEfLi1ELi2ELi32ELi1ELb0EL9Algorithm0EEvT_T0_ll,"aw",@nobits
	.sectionflags	@""
	.align	16
	.zero		1024


//--------------------- .nv.shared._Z15SoftmaxWarpImplI22BroadcastScaleMaskLoadIffbLm2EiE11DirectStoreIffEfLi1ELi1ELi32ELi1ELb1EL9Algorithm0EEvT_T0_ll --------------------------
	.section	.nv.shared._Z15SoftmaxWarpImplI22BroadcastScaleMaskLoadIffbLm2EiE11DirectStoreIffEfLi1ELi1ELi32ELi1ELb1EL9Algorithm0EEvT_T0_ll,"aw",@nobits
	.sectionflags	@""
	.align	16
	.zero		1024


//--------------------- .nv.shared._Z15SoftmaxWarpImplI22BroadcastScaleMaskLoadIffbLm2EiE11DirectStoreIffEfLi1ELi1ELi32ELi1ELb0EL9Algorithm0EEvT_T0_ll --------------------------
	.section	.nv.shared._Z15SoftmaxWarpImplI22BroadcastScaleMaskLoadIffbLm2EiE11DirectStoreIffEfLi1ELi1ELi32ELi1ELb0EL9Algorithm0EEvT_T0_ll,"aw",@nobits
	.sectionflags	@""
	.align	16
	.zero		1024


//--------------------- .nv.shared._Z15SoftmaxWarpImplI22BroadcastScaleMaskLoadIffbLm2EiE11DirectStoreIffEfLi1ELi1ELi32ELi2ELb1EL9Algorithm0EEvT_T0_ll --------------------------
	.section	.nv.shared._Z15SoftmaxWarpImplI22BroadcastScaleMaskLoadIffbLm2EiE11DirectStoreIffEfLi1ELi1ELi32ELi2ELb1EL9Algorithm0EEvT_T0_ll,"aw",@nobits
	.sectionflags	@""
	.align	16
	.zero		1024


//--------------------- .nv.shared._Z15SoftmaxWarpImplI22BroadcastScaleMaskLoadIffbLm2EiE11DirectStoreIffEfLi1ELi1ELi32ELi2ELb0EL9Algorithm0EEvT_T0_ll --------------------------
	.section	.nv.shared._Z15SoftmaxWarpImplI22BroadcastScaleMaskLoadIffbLm2EiE11DirectStoreIffEfLi1ELi1ELi32ELi2ELb0EL9Algorithm0EEvT_T0_ll,"aw",@nobits
	.sectionflags	@""
	.align	16
	.zero		1024


//--------------------- .nv.shared._Z15SoftmaxWarpImplI22BroadcastScaleMaskLoadIffbLm2EiE11DirectStoreIffEfLi1ELi1ELi16ELi1ELb1EL9Algorithm0EEvT_T0_ll --------------------------
	.section	.nv.shared._Z15SoftmaxWarpImplI22BroadcastScaleMaskLoadIffbLm2EiE11DirectStoreIffEfLi1ELi1ELi16ELi1ELb1EL9Algorithm0EEvT_T0_ll,"aw",@nobits
	.sectionflags	@""
	.align	16
	.zero		1024


//--------------------- .nv.shared._Z15SoftmaxWarpImplI22BroadcastScaleMaskLoadIffbLm2EiE11DirectStoreIffEfLi1ELi1ELi16ELi1ELb0EL9Algorithm0EEvT_T0_ll --------------------------
	.section	.nv.shared._Z15SoftmaxWarpImplI22BroadcastScaleMaskLoadIffbLm2EiE11DirectStoreIffEfLi1ELi1ELi16ELi1ELb0EL9Algorithm0EEvT_T0_ll,"aw",@nobits
	.sectionflags	@""
	.align	16
	.zero		1024


//--------------------- .nv.shared._Z15SoftmaxWarpImplI22BroadcastScaleMaskLoadIffbLm2EiE11DirectStoreIffEfLi1ELi1ELi16ELi2ELb1EL9Algorithm0EEvT_T0_ll --------------------------
	.section	.nv.shared._Z15SoftmaxWarpImplI22BroadcastScaleMaskLoadIffbLm2EiE11DirectStoreIffEfLi1ELi1ELi16ELi2ELb1EL9Algorithm0EEvT_T0_ll,"aw",@nobits
	.sectionflags	@""
	.align	16
	.zero		1024


//--------------------- .nv.shared._Z15SoftmaxWarpImplI22BroadcastScaleMaskLoadIffbLm2EiE11DirectStoreIffEfLi1ELi1ELi16ELi2ELb0EL9Algorithm0EEvT_T0_ll --------------------------
	.section	.nv.shared._Z15SoftmaxWarpImplI22BroadcastScaleMaskLoadIffbLm2EiE11DirectStoreIffEfLi1ELi1ELi16ELi2ELb0EL9Algorithm0EEvT_T0_ll,"aw",@nobits
	.sectionflags	@""
	.align	16
	.zero		1024


//--------------------- .nv.shared._Z15SoftmaxWarpImplI22BroadcastScaleMaskLoadIffbLm2EiE11DirectStoreIffEfLi1ELi1ELi8ELi1ELb1EL9Algorithm0EEvT_T0_ll --------------------------
	.section	.nv.shared._Z15SoftmaxWarpImplI22BroadcastScaleMaskLoadIffbLm2EiE11DirectStoreIffEfLi1ELi1ELi8ELi1ELb1EL9Algorithm0EEvT_T0_ll,"aw",@nobits
	.sectionflags	@""
	.align	16
	.zero		1024


//--------------------- .nv.shared._Z15SoftmaxWarpImplI22BroadcastScaleMaskLoadIffbLm2EiE11DirectStoreIffEfLi1ELi1ELi8ELi1ELb0EL9Algorithm0EEvT_T0_ll --------------------------
	.section	.nv.shared._Z15SoftmaxWarpImplI22BroadcastScaleMaskLoadIffbLm2EiE11DirectStoreIffEfLi1ELi1ELi8ELi1ELb0EL9Algorithm0EEvT_T0_ll,"aw",@nobits
	.sectionflags	@""
	.align	16
	.zero		1024


//--------------------- .nv.shared._Z15SoftmaxWarpImplI22BroadcastScaleMaskLoadIffbLm2EiE11DirectStoreIffEfLi1ELi1ELi8ELi2ELb1EL9Algorithm0EEvT_T0_ll --------------------------
	.section	.nv.shared._Z15SoftmaxWarpImplI22BroadcastScaleMaskLoadIffbLm2EiE11DirectStoreIffEfLi1ELi1ELi8ELi2ELb1EL9Algorithm0EEvT_T0_ll,"aw",@nobits
	.sectionflags	@""
	.align	16
	.zero		1024


//--------------------- .nv.shared._Z15SoftmaxWarpImplI22BroadcastScaleMaskLoadIffbLm2EiE11DirectStoreIffEfLi1ELi1ELi8ELi2ELb0EL9Algorithm0EEvT_T0_ll --------------------------
	.section	.nv.shared._Z15SoftmaxWarpImplI22BroadcastScaleMaskLoadIffbLm2EiE11DirectStoreIffEfLi1ELi1ELi8ELi2ELb0EL9Algorithm0EEvT_T0_ll,"aw",@nobits
	.sectionflags	@""
	.align	16
	.zero		1024


//--------------------- .nv.shared._Z15SoftmaxWarpImplI22BroadcastScaleMaskLoadIffbLm2EiE11DirectStoreIffEfLi1ELi1ELi4ELi1ELb1EL9Algorithm0EEvT_T0_ll --------------------------
	.section	.nv.shared._Z15SoftmaxWarpImplI22BroadcastScaleMaskLoadIffbLm2EiE11DirectStoreIffEfLi1ELi1ELi4ELi1ELb1EL9Algorithm0EEvT_T0_ll,"aw",@nobits
	.sectionflags	@""
	.align	16
	.zero		1024


//--------------------- .nv.shared._Z15SoftmaxWarpImplI22BroadcastScaleMaskLoadIffbLm2EiE11DirectStoreIffEfLi1ELi1ELi4ELi1ELb0EL9Algorithm0EEvT_T0_ll --------------------------
	.section	.nv.shared._Z15SoftmaxWarpImplI22BroadcastScaleMaskLoadIffbLm2EiE11DirectStoreIffEfLi1ELi1ELi4ELi1ELb0EL9Algorithm0EEvT_T0_ll,"aw",@nobits
	.sectionflags	@""
	.align	16
	.zero		1024


//--------------------- .nv.shared._Z15SoftmaxWarpImplI22BroadcastScaleMaskLoadIffbLm2EiE11DirectStoreIffEfLi1ELi1ELi4ELi2ELb1EL9Algorithm0EEvT_T0_ll --------------------------
	.section	.nv.shared._Z15SoftmaxWarpImplI22BroadcastScaleMaskLoadIffbLm2EiE11DirectStoreIffEfLi1ELi1ELi4ELi2ELb1EL9Algorithm0EEvT_T0_ll,"aw",@nobits
	.sectionflags	@""
	.align	16
	.zero		1024


//--------------------- .nv.shared._Z15SoftmaxWarpImplI22BroadcastScaleMaskLoadIffbLm2EiE11DirectStoreIffEfLi1ELi1ELi4ELi2ELb0EL9Algorithm0EEvT_T0_ll --------------------------
	.section	.nv.shared._Z15SoftmaxWarpImplI22BroadcastScaleMaskLoadIffbLm2EiE11DirectStoreIffEfLi1ELi1ELi4ELi2ELb0EL9Algorithm0EEvT_T0_ll,"aw",@nobits
	.sectionflags	@""
	.align	16
	.zero		1024


//--------------------- .nv.shared._Z15SoftmaxWarpImplI22BroadcastScaleMaskLoadIffbLm2EiE11DirectStoreIffEfLi1ELi1ELi2ELi1ELb1EL9Algorithm0EEvT_T0_ll --------------------------
	.section	.nv.shared._Z15SoftmaxWarpImplI22BroadcastScaleMaskLoadIffbLm2EiE11DirectStoreIffEfLi1ELi1ELi2ELi1ELb1EL9Algorithm0EEvT_T0_ll,"aw",@nobits
	.sectionflags	@""
	.align	16
	.zero		1024


//--------------------- .nv.shared._Z15SoftmaxWarpImplI22BroadcastScaleMaskLoadIffbLm2EiE11DirectStoreIffEfLi1ELi1ELi2ELi1ELb0EL9Algorithm0EEvT_T0_ll --------------------------
	.section	.nv.shared._Z15SoftmaxWarpImplI22BroadcastScaleMaskLoadIffbLm2EiE11DirectStoreIffEfLi1ELi1ELi2ELi1ELb0EL9Algorithm0EEvT_T0_ll,"aw",@nobits
	.sectionflags	@""
	.align	16
	.zero		1024


//--------------------- .nv.shared._Z15SoftmaxWarpImplI22BroadcastScaleMaskLoadIffbLm2EiE11DirectStoreIffEfLi1ELi1ELi2ELi2ELb1EL9Algorithm0EEvT_T0_ll --------------------------
	.section	.nv.shared._Z15SoftmaxWarpImplI22BroadcastScaleMaskLoadIffbLm2EiE11DirectStoreIffEfLi1ELi1ELi2ELi2ELb1EL9Algorithm0EEvT_T0_ll,"aw",@nobits
	.sectionflags	@""
	.align	16
	.zero		1024


//--------------------- .nv.shared._Z15SoftmaxWarpImplI22BroadcastScaleMaskLoadIffbLm2EiE11DirectStoreIffEfLi1ELi1ELi2ELi2ELb0EL9Algorithm0EEvT_T0_ll --------------------------
	.section	.nv.shared._Z15SoftmaxWarpImplI22BroadcastScaleMaskLoadIffbLm2EiE11DirectStoreIffEfLi1ELi1ELi2ELi2ELb0EL9Algorithm0EEvT_T0_ll,"aw",@nobits
	.sectionflags	@""
	.align	16
	.zero		1024


//--------------------- .nv.shared._Z15SoftmaxWarpImplI22BroadcastScaleMaskLoadIffbLm2EiE11DirectStoreIffEfLi1ELi1ELi1ELi1ELb1EL9Algorithm0EEvT_T0_ll --------------------------
	.section	.nv.shared._Z15SoftmaxWarpImplI22BroadcastScaleMaskLoadIffbLm2EiE11DirectStoreIffEfLi1ELi1ELi1ELi1ELb1EL9Algorithm0EEvT_T0_ll,"aw",@nobits
	.sectionflags	@""
	.align	16
	.zero		1024


//--------------------- .nv.shared._Z15SoftmaxWarpImplI22BroadcastScaleMaskLoadIffbLm2EiE11DirectStoreIffEfLi1ELi1ELi1ELi1ELb0EL9Algorithm0EEvT_T0_ll --------------------------
	.section	.nv.shared._Z15SoftmaxWarpImplI22BroadcastScaleMaskLoadIffbLm2EiE11DirectStoreIffEfLi1ELi1ELi1ELi1ELb0EL9Algorithm0EEvT_T0_ll,"aw",@nobits
	.sectionflags	@""
	.align	16
	.zero		1024


//--------------------- .nv.shared._Z15SoftmaxWarpImplI22BroadcastScaleMaskLoadIffbLm2EiE11DirectStoreIffEfLi1ELi1ELi1ELi2ELb1EL9Algorithm0EEvT_T0_ll --------------------------
	.section	.nv.shared._Z15SoftmaxWarpImplI22BroadcastScaleMaskLoadIffbLm2EiE11DirectStoreIffEfLi1ELi1ELi1ELi2ELb1EL9Algorithm0EEvT_T0_ll,"aw",@nobits
	.sectionflags	@""
	.align	16
	.zero		1024


//--------------------- .nv.shared._Z15SoftmaxWarpImplI22BroadcastScaleMaskLoadIffbLm2EiE11DirectStoreIffEfLi1ELi1ELi1ELi2ELb0EL9Algorithm0EEvT_T0_ll --------------------------
	.section	.nv.shared._Z15SoftmaxWarpImplI22BroadcastScaleMaskLoadIffbLm2EiE11DirectStoreIffEfLi1ELi1ELi1ELi2ELb0EL9Algorithm0EEvT_T0_ll,"aw",@nobits
	.sectionflags	@""
	.align	16
	.zero		1024


//--------------------- .nv.shared._Z15SoftmaxWarpImplI22BroadcastScaleMaskLoadIffbLm2EiE11DirectStoreIffEfLi2ELi32ELi32ELi1ELb1EL9Algorithm0EEvT_T0_ll --------------------------
	.section	.nv.shared._Z15SoftmaxWarpImplI22BroadcastScaleMaskLoadIffbLm2EiE11DirectStoreIffEfLi2ELi32ELi32ELi1ELb1EL9Algorithm0EEvT_T0_ll,"aw",@nobits
	.sectionflags	@""
	.align	16
	.zero		1024


//--------------------- .nv.shared._Z15SoftmaxWarpImplI22BroadcastScaleMaskLoadIffbLm2EiE11DirectStoreIffEfLi2ELi32ELi32ELi1ELb0EL9Algorithm0EEvT_T0_ll --------------------------
	.section	.nv.shared._Z15SoftmaxWarpImplI22BroadcastScaleMaskLoadIffbLm2EiE11DirectStoreIffEfLi2ELi32ELi32ELi1ELb0EL9Algorithm0EEvT_T0_ll,"aw",@nobits
	.sectionflags	@""
	.align	16
	.zero		1024


//--------------------- .nv.shared._Z15SoftmaxWarpImplI22BroadcastScaleMaskLoadIffbLm2EiE11DirectStoreIffEfLi2ELi30ELi32ELi1ELb1EL9Algorithm0EEvT_T0_ll --------------------------
	.section	.nv.shared._Z15SoftmaxWarpImplI22BroadcastScaleMaskLoadIffbLm2EiE11DirectStoreIffEfLi2ELi30ELi32ELi1ELb1EL9Algorithm0EEvT_T0_ll,"aw",@nobits
	.sectionflags	@""
	.align	16
	.zero		1024


//--------------------- .nv.shared._Z15SoftmaxWarpImplI22BroadcastScaleMaskLoadIffbLm2EiE11DirectStoreIffEfLi2ELi30ELi32ELi1ELb0EL9Algorithm0EEvT_T0_ll --------------------------
	.section	.nv.shared._Z15SoftmaxWarpImplI22BroadcastScaleMaskLoadIffbLm2EiE11DirectStoreIffEfLi2ELi30ELi32ELi1ELb0EL9Algorithm0EEvT_T0_ll,"aw",@nobits
	.sectionflags	@""
	.align	16
	.zero		1024


//--------------------- .nv.shared._Z15SoftmaxWarpImplI22BroadcastScaleMaskLoadIffbLm2EiE11DirectStoreIffEfLi2ELi28ELi32ELi1ELb1EL9Algorithm0EEvT_T0_ll --------------------------
	.section	.nv.shared._Z15SoftmaxWarpImplI22BroadcastScaleMaskLoadIffbLm2EiE11DirectStoreIffEfLi2ELi28ELi32ELi1ELb1EL9Algorithm0EEvT_T0_ll,"aw",@nobits
	.sectionflags	@""
	.align	16
	.zero		1024


//--------------------- .nv.shared._Z15SoftmaxWarpImplI22BroadcastScaleMaskLoadIffbLm2EiE11DirectStoreIffEfLi2ELi28ELi32ELi1ELb0EL9Algorithm0EEvT_T0_ll --------------------------
	.section	.nv.shared._Z15SoftmaxWarpImplI22BroadcastScaleMaskLoadIffbLm2EiE11DirectStoreIffEfLi2ELi28ELi32ELi1ELb0EL9Algorithm0EEvT_T0_ll,"aw",@nobits
	.sectionflags	@""
	.align	16
	.zero		1024


//--------------------- .nv.shared._Z15SoftmaxWarpImplI22BroadcastScaleMaskLoadIffbLm2EiE11DirectStoreIffEfLi2ELi26ELi32ELi1ELb1EL9Algorithm0EEvT_T0_ll --------------------------
	.section	.nv.shared._Z15SoftmaxWarpImplI22BroadcastScaleMaskLoadIffbLm2EiE11DirectStoreIffEfLi2ELi26ELi32ELi1ELb1EL9Algorithm0EEvT_T0_ll,"aw",@nobits
	.sectionflags	@""
	.align	16
	.zero		1024


//--------------------- .nv.shared._Z15SoftmaxWarpImplI22BroadcastScaleMaskLoadIffbLm2EiE11DirectStoreIffEfLi2ELi26ELi32ELi1ELb0EL9Algorithm0EEvT_T0_ll --------------------------
	.section	.nv.shared._Z15SoftmaxWarpImplI22BroadcastScaleMaskLoadIffbLm2EiE11DirectStoreIffEfLi2ELi26ELi32ELi1ELb0EL9Algorithm0EEvT_T0_ll,"aw",@nobits
	.sectionflags	@""
	.align	16
	.zero		1024


//--------------------- .nv.shared._Z15SoftmaxWarpImplI22BroadcastScaleMaskLoadIffbLm2EiE11DirectStoreIffEfLi2ELi24ELi32ELi1ELb1EL9Algorithm0EEvT_T0_ll --------------------------
	.section	.nv.shared._Z15SoftmaxWarpImplI22BroadcastScaleMaskLoadIffbLm2EiE11DirectStoreIffEfLi2ELi24ELi32ELi1ELb1EL9Algorithm0EEvT_T0_ll,"aw",@nobits
	.sectionflags	@""
	.align	16
	.zero		1024


//--------------------- .nv.shared._Z15SoftmaxWarpImplI22BroadcastScaleMaskLoadIffbLm2EiE11DirectStoreIffEfLi2ELi24ELi32ELi1ELb0EL9Algorithm0EEvT_T0_ll --------------------------
	.section	.nv.shared._Z15SoftmaxWarpImplI22BroadcastScaleMaskLoadIffbLm2EiE11DirectStoreIffEfLi2ELi24ELi32ELi1ELb0EL9Algorithm0EEvT_T0_ll,"aw",@nobits
	.sectionflags	@""
	.align	16
	.zero		1024


//--------------------- .nv.shared._Z15SoftmaxWarpImplI22BroadcastScaleMaskLoadIffbLm2EiE11DirectStoreIffEfLi2ELi22ELi32ELi1ELb1EL9Algorithm0EEvT_T0_ll --------------------------
	.section	.nv.shared._Z15SoftmaxWarpImplI22BroadcastScaleMaskLoadIffbLm2EiE11DirectStoreIffEfLi2ELi22ELi32ELi1ELb1EL9Algorithm0EEvT_T0_ll,"aw",@nobits
	.sectionflags	@""
	.align	16
	.zero		1024


//--------------------- .nv.shared._Z15SoftmaxWarpImplI22BroadcastScaleMaskLoadIffbLm2EiE11DirectStoreIffEfLi2ELi22ELi32ELi1ELb0EL9Algorithm0EEvT_T0_ll --------------------------
	.section	.nv.shared._Z15SoftmaxWarpImplI22BroadcastScaleMaskLoadIffbLm2EiE11DirectStoreIffEfLi2ELi22ELi32ELi1ELb0EL9Algorithm0EEvT_T0_ll,"aw",@nobits
	.sectionflags	@""
	.align	16
	.zero		1024


//--------------------- .nv.shared._Z15SoftmaxWarpImplI22BroadcastScaleMaskLoadIffbLm2EiE11DirectStoreIffEfLi2ELi20ELi32ELi1ELb1EL9Algorithm0EEvT_T0_ll --------------------------
	.section	.nv.shared._Z15SoftmaxWarpImplI22BroadcastScaleMaskLoadIffbLm2EiE11DirectStoreIffEfLi2ELi20ELi32ELi1ELb1EL9Algorithm0EEvT_T0_ll,"aw",@nobits
	.sectionflags	@""
	.align	16
	.zero		1024


//--------------------- .nv.shared._Z15SoftmaxWarpImplI22BroadcastScaleMaskLoadIffbLm2EiE11DirectStoreIffEfLi2ELi20ELi32ELi1ELb0EL9Algorithm0EEvT_T0_ll --------------------------
	.section	.nv.shared._Z15SoftmaxWarpImplI22BroadcastScaleMaskLoadIffbLm2EiE11DirectStoreIffEfLi2ELi20ELi32ELi1ELb0EL9Algorithm0EEvT_T0_ll,"aw",@nobits
	.sectionflags	@""
	.align	16
	.zero		1024


//--------------------- .nv.shared._Z15SoftmaxWarpImplI22BroadcastScaleMaskLoadIffbLm2EiE11DirectStoreIffEfLi2ELi18ELi32ELi1ELb1EL9Algorithm0EEvT_T0_ll --------------------------
	.section	.nv.shared._Z15SoftmaxWarpImplI22BroadcastScaleMaskLoadIffbLm2EiE11DirectStoreIffEfLi2ELi18ELi32ELi1ELb1EL9Algorithm0EEvT_T0_ll,"aw",@nobits
	.sectionflags	@""
	.align	16
	.zero		1024


//--------------------- .nv.shared._Z15SoftmaxWarpImplI22BroadcastScaleMaskLoadIffbLm2EiE11DirectStoreIffEfLi2ELi18ELi32ELi1ELb0EL9Algorithm0EEvT_T0_ll --------------------------
	.section	.nv.shared._Z15SoftmaxWarpImplI22BroadcastScaleMaskLoadIffbLm2EiE11DirectStoreIffEfLi2ELi18ELi32ELi1ELb0EL9Algorithm0EEvT_T0_ll,"aw",@nobits
	.sectionflags	@""
	.align	16
	.zero		1024


//--------------------- .nv.shared._Z15SoftmaxWarpImplI22BroadcastScaleMaskLoadIffbLm2EiE11DirectStoreIffEfLi2ELi16ELi32ELi1ELb1EL9Algorithm0EEvT_T0_ll --------------------------
	.section	.nv.shared._Z15SoftmaxWarpImplI22BroadcastScaleMaskLoadIffbLm2EiE11DirectStoreIffEfLi2ELi16ELi32ELi1ELb1EL9Algorithm0EEvT_T0_ll,"aw",@nobits
	.sectionflags	@""
	.align	16
	.zero		1024


//--------------------- .nv.shared._Z15SoftmaxWarpImplI22BroadcastScaleMaskLoadIffbLm2EiE11DirectStoreIffEfLi2ELi16ELi32ELi1ELb0EL9Algorithm0EEvT_T0_ll --------------------------
	.section	.nv.shared._Z15SoftmaxWarpImplI22BroadcastScaleMaskLoadIffbLm2EiE11DirectStoreIffEfLi2ELi16ELi32ELi1ELb0EL9Algorithm0EEvT_T0_ll,"aw",@nobits
	.sectionflags	@""
	.align	16
	.zero		1024


//--------------------- .nv.shared._Z15SoftmaxWarpImplI22BroadcastScaleMaskLoadIffbLm2EiE11DirectStoreIffEfLi2ELi14ELi32ELi1ELb1EL9Algorithm0EEvT_T0_ll --------------------------
	.section	.nv.shared._Z15SoftmaxWarpImplI22BroadcastScaleMaskLoadIffbLm2EiE11DirectStoreIffEfLi2ELi14ELi32ELi1ELb1EL9Algorithm0EEvT_T0_ll,"aw",@nobits
	.sectionflags	@""
	.align	16
	.zero		1024


//--------------------- .nv.shared._Z15SoftmaxWarpImplI22BroadcastScaleMaskLoadIffbLm2EiE11DirectStoreIffEfLi2ELi14ELi32ELi1ELb0EL9Algorithm0EEvT_T0_ll --------------------------
	.section	.nv.shared._Z15SoftmaxWarpImplI22BroadcastScaleMaskLoadIffbLm2EiE11DirectStoreIffEfLi2ELi14ELi32ELi1ELb0EL9Algorithm0EEvT_T0_ll,"aw",@nobits
	.sectionflags	@""
	.align	16
	.zero		1024


//--------------------- .nv.shared._Z15SoftmaxWarpImplI22BroadcastScaleMaskLoadIffbLm2EiE11DirectStoreIffEfLi2ELi12ELi32ELi1ELb1EL9Algorithm0EEvT_T0_ll --------------------------
	.section	.nv.shared._Z15SoftmaxWarpImplI22BroadcastScaleMaskLoadIffbLm2EiE11DirectStoreIffEfLi2ELi12ELi32ELi1ELb1EL9Algorithm0EEvT_T0_ll,"aw",@nobits
	.sectionflags	@""
	.align	16
	.zero		1024


//--------------------- .nv.shared._Z15SoftmaxWarpImplI22BroadcastScaleMaskLoadIffbLm2EiE11DirectStoreIffEfLi2ELi12ELi32ELi1ELb0EL9Algorithm0EEvT_T0_ll --------------------------
	.section	.nv.shared._Z15SoftmaxWarpImplI22BroadcastScaleMaskLoadIffbLm2EiE11DirectStoreIffEfLi2ELi12ELi32ELi1ELb0EL9Algorithm0EEvT_T0_ll,"aw",@nobits
	.sectionflags	@""
	.align	16
	.zero		1024


//--------------------- .nv.shared._Z15SoftmaxWarpImplI22BroadcastScaleMaskLoadIffbLm2EiE11DirectStoreIffEfLi2ELi10ELi32ELi1ELb1EL9Algorithm0EEvT_T0_ll --------------------------
	.section	.nv.shared._Z15SoftmaxWarpImplI22BroadcastScaleMaskLoadIffbLm2EiE11DirectStoreIffEfLi2ELi10ELi32ELi1ELb1EL9Algorithm0EEvT_T0_ll,"aw",@nobits
	.sectionflags	@""
	.align	16
	.zero		1024


//--------------------- .nv.shared._Z15SoftmaxWarpImplI22BroadcastScaleMaskLoadIffbLm2EiE11DirectStoreIffEfLi2ELi10ELi32ELi1ELb0EL9Algorithm0EEvT_T0_ll --------------------------
	.section	.nv.shared._Z15SoftmaxWarpImplI22BroadcastScaleMaskLoadIffbLm2EiE11DirectStoreIffEfLi2ELi10ELi32ELi1ELb0EL9Algorithm0EEvT_T0_ll,"aw",@nobits
	.sectionflags	@""
	.align	16
	.zero		1024


//--------------------- .nv.shared._Z15SoftmaxWarpImplI22BroadcastScaleMaskLoadIffbLm2EiE11DirectStoreIffEfLi2ELi8ELi32ELi1ELb1EL9Algorithm0EEvT_T0_ll --------------------------
	.section	.nv.shared._Z15SoftmaxWarpImplI22BroadcastScaleMaskLoadIffbLm2EiE11DirectStoreIffEfLi2ELi8ELi32ELi1ELb1EL9Algorithm0EEvT_T0_ll,"aw",@nobits
	.sectionflags	@""
	.align	16
	.zero		1024


//--------------------- .nv.shared._Z15SoftmaxWarpImplI22BroadcastScaleMaskLoadIffbLm2EiE11DirectStoreIffEfLi2ELi8ELi32ELi1ELb0EL9Algorithm0EEvT_T0_ll --------------------------
	.section	.nv.shared._Z15SoftmaxWarpImplI22BroadcastScaleMaskLoadIffbLm2EiE11DirectStoreIffEfLi2ELi8ELi32ELi1ELb0EL9Algorithm0EEvT_T0_ll,"aw",@nobits
	.sectionflags	@""
	.align	16
	.zero		1024


//--------------------- .nv.shared._Z15SoftmaxWarpImplI22BroadcastScaleMaskLoadIffbLm2EiE11DirectStoreIffEfLi2ELi6ELi32ELi1ELb1EL9Algorithm0EEvT_T0_ll --------------------------
	.section	.nv.shared._Z15SoftmaxWarpImplI22BroadcastScaleMaskLoadIffbLm2EiE11DirectStoreIffEfLi2ELi6ELi32ELi1ELb1EL9Algorithm0EEvT_T0_ll,"aw",@nobits
	.sectionflags	@""
	.align	16
	.zero		1024


//--------------------- .nv.shared._Z15SoftmaxWarpImplI22BroadcastScaleMaskLoadIffbLm2EiE11DirectStoreIffEfLi2ELi6ELi32ELi1ELb0EL9Algorithm0EEvT_T0_ll --------------------------
	.section	.nv.shared._Z15SoftmaxWarpImplI22BroadcastScaleMaskLoadIffbLm2EiE11DirectStoreIffEfLi2ELi6ELi32ELi1ELb0EL9Algorithm0EEvT_T0_ll,"aw",@nobits
	.sectionflags	@""
	.align	16
	.zero		1024


//--------------------- .nv.shared._Z15SoftmaxWarpImplI22BroadcastScaleMaskLoadIffbLm2EiE11DirectStoreIffEfLi2ELi4ELi32ELi1ELb1EL9Algorithm0EEvT_T0_ll --------------------------
	.section	.nv.shared._Z15SoftmaxWarpImplI22BroadcastScaleMaskLoadIffbLm2EiE11DirectStoreIffEfLi2ELi4ELi32ELi1ELb1EL9Algorithm0EEvT_T0_ll,"aw",@nobits
	.sectionflags	@""
	.align	16
	.zero		1024


//--------------------- .nv.shared._Z15SoftmaxWarpImplI22BroadcastScaleMaskLoadIffbLm2EiE11DirectStoreIffEfLi2ELi4ELi32ELi1ELb0EL9Algorithm0EEvT_T0_ll --------------------------
	.section	.nv.shared._Z15SoftmaxWarpImplI22BroadcastScaleMaskLoadIffbLm2EiE11DirectStoreIffEfLi2ELi4ELi32ELi1ELb0EL9Algorithm0EEvT_T0_ll,"aw",@nobits
	.sectionflags	@""
	.align	16
	.zero		1024


//--------------------- .nv.shared._Z15SoftmaxWarpImplI22BroadcastScaleMaskLoadIffbLm2EiE11DirectStoreIffEfLi2ELi2ELi32ELi1ELb1EL9Algorithm0EEvT_T0_ll --------------------------
	.section	.nv.shared._Z15SoftmaxWarpImplI22BroadcastScaleMaskLoadIffbLm2EiE11DirectStoreIffEfLi2ELi2ELi32ELi1ELb1EL9Algorithm0EEvT_T0_ll,"aw",@nobits
	.sectionflags	@""
	.align	16
	.zero		1024


//--------------------- .nv.shared._Z15SoftmaxWarpImplI22BroadcastScaleMaskLoadIffbLm2EiE11DirectStoreIffEfLi2ELi2ELi32ELi1ELb0EL9Algorithm0EEvT_T0_ll --------------------------
	.section	.nv.shared._Z15SoftmaxWarpImplI22BroadcastScaleMaskLoadIffbLm2EiE11DirectStoreIffEfLi2ELi2ELi32ELi1ELb0EL9Algorithm0EEvT_T0_ll,"aw",@nobits
	.sectionflags	@""
	.align	16
	.zero		1024


//--------------------- .nv.shared._Z15SoftmaxWarpImplI22BroadcastScaleMaskLoadIffbLm2EiE11DirectStoreIffEfLi2ELi2ELi32ELi2ELb1EL9Algorithm0EEvT_T0_ll --------------------------
	.section	.nv.shared._Z15SoftmaxWarpImplI22BroadcastScaleMaskLoadIffbLm2EiE11DirectStoreIffEfLi2ELi2ELi32ELi2ELb1EL9Algorithm0EEvT_T0_ll,"aw",@nobits
	.sectionflags	@""
	.align	16
	.zero		1024


//--------------------- .nv.shared._Z15SoftmaxWarpImplI22BroadcastScaleMaskLoadIffbLm2EiE11DirectStoreIffEfLi2ELi2ELi32ELi2ELb0EL9Algorithm0EEvT_T0_ll --------------------------
	.section	.nv.shared._Z15SoftmaxWarpImplI22BroadcastScaleMaskLoadIffbLm2EiE11DirectStoreIffEfLi2ELi2ELi32ELi2ELb0EL9Algorithm0EEvT_T0_ll,"aw",@nobits
	.sectionflags	@""
	.align	16
	.zero		1024


//--------------------- .nv.shared._Z15SoftmaxWarpImplI22BroadcastScaleMaskLoadIffbLm2EiE11DirectStoreIffEfLi2ELi2ELi16ELi1ELb1EL9Algorithm0EEvT_T0_ll --------------------------
	.section	.nv.shared._Z15SoftmaxWarpImplI22BroadcastScaleMaskLoadIffbLm2EiE11DirectStoreIffEfLi2ELi2ELi16ELi1ELb1EL9Algorithm0EEvT_T0_ll,"aw",@nobits
	.sectionflags	@""
	.align	16
	.zero		1024


//--------------------- .nv.shared._Z15SoftmaxWarpImplI22BroadcastScaleMaskLoadIffbLm2EiE11DirectStoreIffEfLi2ELi2ELi16ELi1ELb0EL9Algorithm0EEvT_T0_ll --------------------------
	.section	.nv.shared._Z15SoftmaxWarpImplI22BroadcastScaleMaskLoadIffbLm2EiE11DirectStoreIffEfLi2ELi2ELi16ELi1ELb0EL9Algorithm0EEvT_T0_ll,"aw",@nobits
	.sectionflags	@""
	.align	16
	.zero		1024


//--------------------- .nv.shared._Z15SoftmaxWarpImplI22BroadcastScaleMaskLoadIffbLm2EiE11DirectStoreIffEfLi2ELi2ELi16ELi2ELb1EL9Algorithm0EEvT_T0_ll --------------------------
	.section	.nv.shared._Z15SoftmaxWarpImplI22BroadcastScaleMaskLoadIffbLm2EiE11DirectStoreIffEfLi2ELi2ELi16ELi2ELb1EL9Algorithm0EEvT_T0_ll,"aw",@nobits
	.sectionflags	@""
	.align	16
	.zero		1024


//--------------------- .nv.shared._Z15SoftmaxWarpImplI22BroadcastScaleMaskLoadIffbLm2EiE11DirectStoreIffEfLi2ELi2ELi16ELi2ELb0EL9Algorithm0EEvT_T0_ll --------------------------
	.section	.nv.shared._Z15SoftmaxWarpImplI22BroadcastScaleMaskLoadIffbLm2EiE11DirectStoreIffEfLi2ELi2ELi16ELi2ELb0EL9Algorithm0EEvT_T0_ll,"aw",@nobits
	.sectionflags	@""
	.align	16
	.zero		1024


//--------------------- .nv.shared._Z15SoftmaxWarpImplI22BroadcastScaleMaskLoadIffbLm2EiE11DirectStoreIffEfLi2ELi2ELi8ELi1ELb1EL9Algorithm0EEvT_T0_ll --------------------------
	.section	.nv.shared._Z15SoftmaxWarpImplI22BroadcastScaleMaskLoadIffbLm2EiE11DirectStoreIffEfLi2ELi2ELi8ELi1ELb1EL9Algorithm0EEvT_T0_ll,"aw",@nobits
	.sectionflags	@""
	.align	16
	.zero		1024


//--------------------- .nv.shared._Z15SoftmaxWarpImplI22BroadcastScaleMaskLoadIffbLm2EiE11DirectStoreIffEfLi2ELi2ELi8ELi1ELb0EL9Algorithm0EEvT_T0_ll --------------------------
	.section	.nv.shared._Z15SoftmaxWarpImplI22BroadcastScaleMaskLoadIffbLm2EiE11DirectStoreIffEfLi2ELi2ELi8ELi1ELb0EL9Algorithm0EEvT_T0_ll,"aw",@nobits
	.sectionflags	@""
	.align	16
	.zero		1024


//--------------------- .nv.shared._Z15SoftmaxWarpImplI22BroadcastScaleMaskLoadIffbLm2EiE11DirectStoreIffEfLi2ELi2ELi8ELi2ELb1EL9Algorithm0EEvT_T0_ll --------------------------
	.section	.nv.shared._Z15SoftmaxWarpImplI22BroadcastScaleMaskLoadIffbLm2EiE11DirectStoreIffEfLi2ELi2ELi8ELi2ELb1EL9Algorithm0EEvT_T0_ll,"aw",@nobits
	.sectionflags	@""
	.align	16
	.zero		1024


//--------------------- .nv.shared._Z15SoftmaxWarpImplI22BroadcastScaleMaskLoadIffbLm2EiE11DirectStoreIffEfLi2ELi2ELi8ELi2ELb0EL9Algorithm0EEvT_T0_ll --------------------------
	.section	.nv.shared._Z15SoftmaxWarpImplI22BroadcastScaleMaskLoadIffbLm2EiE11DirectStoreIffEfLi2ELi2ELi8ELi2ELb0EL9Algorithm0EEvT_T0_ll,"aw",@nobits
	.sectionflags	@""
	.align	16
	.zero		1024


//--------------------- .nv.shared._Z15SoftmaxWarpImplI22BroadcastScaleMaskLoadIffbLm2EiE11DirectStoreIffEfLi2ELi2ELi4ELi1ELb1EL9Algorithm0EEvT_T0_ll --------------------------
	.section	.nv.shared._Z15SoftmaxWarpImplI22BroadcastScaleMaskLoadIffbLm2EiE11DirectStoreIffEfLi2ELi2ELi4ELi1ELb1EL9Algorithm0EEvT_T0_ll,"aw",@nobits
	.sectionflags	@""
	.align	16
	.zero		1024


//--------------------- .nv.shared._Z15SoftmaxWarpImplI22BroadcastScaleMaskLoadIffbLm2EiE11DirectStoreIffEfLi2ELi2ELi4ELi1ELb0EL9Algorithm0EEvT_T0_ll --------------------------
	.section	.nv.shared._Z15SoftmaxWarpImplI22BroadcastScaleMaskLoadIffbLm2EiE11DirectStoreIffEfLi2ELi2ELi4ELi1ELb0EL9Algorithm0EEvT_T0_ll,"aw",@nobits
	.sectionflags	@""
	.align	16
	.zero		1024


//--------------------- .nv.shared._Z15SoftmaxWarpImplI22BroadcastScaleMaskLoadIffbLm2EiE11DirectStoreIffEfLi2ELi2ELi4ELi2ELb1EL9Algorithm0EEvT_T0_ll --------------------------
	.section	.nv.shared._Z15SoftmaxWarpImplI22BroadcastScaleMaskLoadIffbLm2EiE11DirectStoreIffEfLi2ELi2ELi4ELi2ELb1EL9Algorithm0EEvT_T0_ll,"aw",@nobits
	.sectionflags	@""
	.align	16
	.zero		1024


//--------------------- .nv.shared._Z15SoftmaxWarpImplI22BroadcastScaleMaskLoadIffbLm2EiE11DirectStoreIffEfLi2ELi2ELi4ELi2ELb0EL9Algorithm0EEvT_T0_ll --------------------------
	.section	.nv.shared._Z15SoftmaxWarpImplI22BroadcastScaleMaskLoadIffbLm2EiE11DirectStoreIffEfLi2ELi2ELi4ELi2ELb0EL9Algorithm0EEvT_T0_ll,"aw",@nobits
	.sectionflags	@""
	.align	16
	.zero		1024


//--------------------- .nv.shared._Z15SoftmaxWarpImplI22BroadcastScaleMaskLoadIffbLm2EiE11DirectStoreIffEfLi2ELi2ELi2ELi1ELb1EL9Algorithm0EEvT_T0_ll --------------------------
	.section	.nv.shared._Z15SoftmaxWarpImplI22BroadcastScaleMaskLoadIffbLm2EiE11DirectStoreIffEfLi2ELi2ELi2ELi1ELb1EL9Algorithm0EEvT_T0_ll,"aw",@nobits
	.sectionflags	@""
	.align	16
	.zero		1024


//--------------------- .nv.shared._Z15SoftmaxWarpImplI22BroadcastScaleMaskLoadIffbLm2EiE11DirectStoreIffEfLi2ELi2ELi2ELi1ELb0EL9Algorithm0EEvT_T0_ll --------------------------
	.section	.nv.shared._Z15SoftmaxWarpImplI22BroadcastScaleMaskLoadIffbLm2EiE11DirectStoreIffEfLi2ELi2ELi2ELi1ELb0EL9Algorithm0EEvT_T0_ll,"aw",@nobits
	.sectionflags	@""
	.align	16
	.zero		1024


//--------------------- .nv.shared._Z15SoftmaxWarpImplI22BroadcastScaleMaskLoadIffbLm2EiE11DirectStoreIffEfLi2ELi2ELi2ELi2ELb1EL9Algorithm0EEvT_T0_ll --------------------------
	.section	.nv.shared._Z15SoftmaxWarpImplI22BroadcastScaleMaskLoadIffbLm2EiE11DirectStoreIffEfLi2ELi2ELi2ELi2ELb1EL9Algorithm0EEvT_T0_ll,"aw",@nobits
	.sectionflags	@""
	.align	16
	.zero		1024


//--------------------- .nv.shared._Z15SoftmaxWarpImplI22BroadcastScaleMaskLoadIffbLm2EiE11DirectStoreIffEfLi2ELi2ELi2ELi2ELb0EL9Algorithm0EEvT_T0_ll --------------------------
	.section	.nv.shared._Z15SoftmaxWarpImplI22BroadcastScaleMaskLoadIffbLm2EiE11DirectStoreIffEfLi2ELi2ELi2ELi2ELb0EL9Algorithm0EEvT_T0_ll,"aw",@nobits
	.sectionflags	@""
	.align	16
	.zero		1024


//--------------------- .nv.shared._Z15SoftmaxWarpImplI22BroadcastScaleMaskLoadIffbLm2EiE11DirectStoreIffEfLi2ELi2ELi1ELi1ELb1EL9Algorithm0EEvT_T0_ll --------------------------
	.section	.nv.shared._Z15SoftmaxWarpImplI22BroadcastScaleMaskLoadIffbLm2EiE11DirectStoreIffEfLi2ELi2ELi1ELi1ELb1EL9Algorithm0EEvT_T0_ll,"aw",@nobits
	.sectionflags	@""
	.align	16
	.zero		1024


//--------------------- .nv.shared._Z15SoftmaxWarpImplI22BroadcastScaleMaskLoadIffbLm2EiE11DirectStoreIffEfLi2ELi2ELi1ELi1ELb0EL9Algorithm0EEvT_T0_ll --------------------------
	.section	.nv.shared._Z15SoftmaxWarpImplI22BroadcastScaleMaskLoadIffbLm2EiE11DirectStoreIffEfLi2ELi2ELi1ELi1ELb0EL9Algorithm0EEvT_T0_ll,"aw",@nobits
	.sectionflags	@""
	.align	16
	.zero		1024


//--------------------- .nv.shared._Z15SoftmaxWarpImplI22BroadcastScaleMaskLoadIffbLm2EiE11DirectStoreIffEfLi2ELi2ELi1ELi2ELb1EL9Algorithm0EEvT_T0_ll --------------------------
	.section	.nv.shared._Z15SoftmaxWarpImplI22BroadcastScaleMaskLoadIffbLm2EiE11DirectStoreIffEfLi2ELi2ELi1ELi2ELb1EL9Algorithm0EEvT_T0_ll,"aw",@nobits
	.sectionflags	@""
	.align	16
	.zero		1024


//--------------------- .nv.shared._Z15SoftmaxWarpImplI22BroadcastScaleMaskLoadIffbLm2EiE11DirectStoreIffEfLi2ELi2ELi1ELi2ELb0EL9Algorithm0EEvT_T0_ll --------------------------
	.section	.nv.shared._Z15SoftmaxWarpImplI22BroadcastScaleMaskLoadIffbLm2EiE11DirectStoreIffEfLi2ELi2ELi1ELi2ELb0EL9Algorithm0EEvT_T0_ll,"aw",@nobits
	.sectionflags	@""
	.align	16
	.zero		1024


//--------------------- .nv.shared._Z24SoftmaxBlockUncachedImplI24ElementwiseScaleMaskLoadIffbE11DirectStoreIffEfLi1ELi1024EL9Algorithm0EEvT_T0_ll --------------------------
	.section	.nv.shared._Z24SoftmaxBlockUncachedImplI24ElementwiseScaleMaskLoadIffbE11DirectStoreIffEfLi1ELi1024EL9Algorithm0EEvT_T0_ll,"aw",@nobits
	.sectionflags	@""
	.align	16
.nv.shared._Z24SoftmaxBlockUncachedImplI24ElementwiseScaleMaskLoadIffbE11DirectStoreIffEfLi1ELi1024EL9Algorithm0EEvT_T0_ll:
	.zero		1360


//--------------------- .nv.shared._Z24SoftmaxBlockUncachedImplI24ElementwiseScaleMaskLoadIffbE11DirectStoreIffEfLi2ELi1024EL9Algorithm0EEvT_T0_ll --------------------------
	.section	.nv.shared._Z24SoftmaxBlockUncachedImplI24ElementwiseScaleMaskLoadIffbE11DirectStoreIffEfLi2ELi1024EL9Algorithm0EEvT_T0_ll,"aw",@nobits
	.sectionflags	@""
	.align	16
.nv.shared._Z24SoftmaxBlockUncachedImplI24ElementwiseScaleMaskLoadIffbE11DirectStoreIffEfLi2ELi1024EL9Algorithm0EEvT_T0_ll:
	.zero		1360


//--------------------- .nv.shared._Z20SoftmaxBlockSMemImplI24ElementwiseScaleMaskLoadIffbE11DirectStoreIffEfLi1ELi256EL9Algorithm0EEvT_T0_ll --------------------------
	.section	.nv.shared._Z20SoftmaxBlockSMemImplI24ElementwiseScaleMaskLoadIffbE11DirectStoreIffEfLi1ELi256EL9Algorithm0EEvT_T0_ll,"aw",@nobits
	.sectionflags	@""
	.align	16
.nv.shared._Z20SoftmaxBlockSMemImplI24ElementwiseScaleMaskLoadIffbE11DirectStoreIffEfLi1ELi256EL9Algorithm0EEvT_T0_ll:
	.zero		1120


//--------------------- .nv.shared._Z20SoftmaxBlockSMemImplI24ElementwiseScaleMaskLoadIffbE11DirectStoreIffEfLi1ELi512EL9Algorithm0EEvT_T0_ll --------------------------
	.section	.nv.shared._Z20SoftmaxBlockSMemImplI24ElementwiseScaleMaskLoadIffbE11DirectStoreIffEfLi1ELi512EL9Algorithm0EEvT_T0_ll,"aw",@nobits
	.sectionflags	@""
	.align	16
.nv.shared._Z20SoftmaxBlockSMemImplI24ElementwiseScaleMaskLoadIffbE11DirectStoreIffEfLi1ELi512EL9Algorithm0EEvT_T0_ll:
	.zero		1200


//--------------------- .nv.shared._Z20SoftmaxBlockSMemImplI24ElementwiseScaleMaskLoadIffbE11DirectStoreIffEfLi1ELi1024EL9Algorithm0EEvT_T0_ll --------------------------
	.section	.nv.shared._Z20SoftmaxBlockSMemImplI24ElementwiseScaleMaskLoadIffbE11DirectStoreIffEfLi1ELi1024EL9Algorithm0EEvT_T0_ll,"aw",@nobits
	.sectionflags	@""
	.align	16
.nv.shared._Z20SoftmaxBlockSMemImplI24ElementwiseScaleMaskLoadIffbE11DirectStoreIffEfLi1ELi1024EL9Algorithm0EEvT_T0_ll:
	.zero		1360


//--------------------- .nv.shared._Z20SoftmaxBlockSMemImplI24ElementwiseScaleMaskLoadIffbE11DirectStoreIffEfLi1ELi128EL9Algorithm0EEvT_T0_ll --------------------------
	.section	.nv.shared._Z20SoftmaxBlockSMemImplI24ElementwiseScaleMaskLoadIffbE11DirectStoreIffEfLi1ELi128EL9Algorithm0EEvT_T0_ll,"aw",@nobits
	.sectionflags	@""
	.align	16
.nv.shared._Z20SoftmaxBlockSMemImplI24ElementwiseScaleMaskLoadIffbE11DirectStoreIffEfLi1ELi128EL9Algorithm0EEvT_T0_ll:
	.zero		1088


//--------------------- .nv.shared._Z20SoftmaxBlockSMemImplI24ElementwiseScaleMaskLoadIffbE11DirectStoreIffEfLi2ELi256EL9Algorithm0EEvT_T0_ll --------------------------
	.section	.nv.shared._Z20SoftmaxBlockSMemImplI24ElementwiseScaleMaskLoadIffbE11DirectStoreIffEfLi2ELi256EL9Algorithm0EEvT_T0_ll,"aw",@nobits
	.sectionflags	@""
	.align	16
.nv.shared._Z20SoftmaxBlockSMemImplI24ElementwiseScaleMaskLoadIffbE11DirectStoreIffEfLi2ELi256EL9Algorithm0EEvT_T0_ll:
	.zero		1120


//--------------------- .nv.shared._Z20SoftmaxBlockSMemImplI24ElementwiseScaleMaskLoadIffbE11DirectStoreIffEfLi2ELi512EL9Algorithm0EEvT_T0_ll --------------------------
	.section	.nv.shared._Z20SoftmaxBlockSMemImplI24ElementwiseScaleMaskLoadIffbE11DirectStoreIffEfLi2ELi512EL9Algorithm0EEvT_T0_ll,"aw",@nobits
	.sectionflags	@""
	.align	16
.nv.shared._Z20SoftmaxBlockSMemImplI24ElementwiseScaleMaskLoadIffbE11DirectStoreIffEfLi2ELi512EL9Algorithm0EEvT_T0_ll:
	.zero		1200


//--------------------- .nv.shared._Z20SoftmaxBlockSMemImplI24ElementwiseScaleMaskLoadIffbE11DirectStoreIffEfLi2ELi1024EL9Algorithm0EEvT_T0_ll --------------------------
	.section	.nv.shared._Z20SoftmaxBlockSMemImplI24ElementwiseScaleMaskLoadIffbE11DirectStoreIffEfLi2ELi1024EL9Algorithm0EEvT_T0_ll,"aw",@nobits
	.sectionflags	@""
	.align	16
.nv.shared._Z20SoftmaxBlockSMemImplI24ElementwiseScaleMaskLoadIffbE11DirectStoreIffEfLi2ELi1024EL9Algorithm0EEvT_T0_ll:
	.zero		1360


//--------------------- .nv.shared._Z20SoftmaxBlockSMemImplI24ElementwiseScaleMaskLoadIffbE11DirectStoreIffEfLi2ELi128EL9Algorithm0EEvT_T0_ll --------------------------
	.section	.nv.shared._Z20SoftmaxBlockSMemImplI24ElementwiseScaleMaskLoadIffbE11DirectStoreIffEfLi2ELi128EL9Algorithm0EEvT_T0_ll,"aw",@nobits
	.sectionflags	@""
	.align	16
.nv.shared._Z20SoftmaxBlockSMemImplI24ElementwiseScaleMaskLoadIffbE11DirectStoreIffEfLi2ELi128EL9Algorithm0EEvT_T0_ll:
	.zero		1088


//--------------------- .nv.shared._Z15SoftmaxWarpImplI24ElementwiseScaleMaskLoadIffbE11DirectStoreIffEfLi1ELi32ELi32ELi1ELb1EL9Algorithm0EEvT_T0_ll --------------------------
	.section	.nv.shared._Z15SoftmaxWarpImplI24ElementwiseScaleMaskLoadIffbE11DirectStoreIffEfLi1ELi32ELi32ELi1ELb1EL9Algorithm0EEvT_T0_ll,"aw",@nobits
	.sectionflags	@""
	.align	16
	.zero		1024


//--------------------- .nv.shared._Z15SoftmaxWarpImplI24ElementwiseScaleMaskLoadIffbE11DirectStoreIffEfLi1ELi32ELi32ELi1ELb0EL9Algorithm0EEvT_T0_ll --------------------------
	.section	.nv.shared._Z15SoftmaxWarpImplI24ElementwiseScaleMaskLoadIffbE11DirectStoreIffEfLi1ELi32ELi32ELi1ELb0EL9Algorithm0EEvT_T0_ll,"aw",@nobits
	.sectionflags	@""
	.align	16
	.zero		1024


//--------------------- .nv.shared._Z15SoftmaxWarpImplI24ElementwiseScaleMaskLoadIffbE11DirectStoreIffEfLi1ELi31ELi32ELi1ELb1EL9Algorithm0EEvT_T0_ll --------------------------
	.section	.nv.shared._Z15SoftmaxWarpImplI24ElementwiseScaleMaskLoadIffbE11DirectStoreIffEfLi1ELi31ELi32ELi1ELb1EL9Algorithm0EEvT_T0_ll,"aw",@nobits
	.sectionflags	@""
	.align	16
	.zero		1024


//--------------------- .nv.shared._Z15SoftmaxWarpImplI24ElementwiseScaleMaskLoadIffbE11DirectStoreIffEfLi1ELi31ELi32ELi1ELb0EL9Algorithm0EEvT_T0_ll --------------------------
	.section	.nv.shared._Z15SoftmaxWarpImplI24ElementwiseScaleMaskLoadIffbE11DirectStoreIffEfLi1ELi31ELi32ELi1ELb0EL9Algorithm0EEvT_T0_ll,"aw",@nobits
	.sectionflags	@""
	.align	16
	.zero		1024


//--------------------- .nv.shared._Z15SoftmaxWarpImplI24ElementwiseScaleMaskLoadIffbE11DirectStoreIffEfLi1ELi30ELi32ELi1ELb1EL9Algorithm0EEvT_T0_ll --------------------------
	.section	.nv.shared._Z15SoftmaxWarpImplI24ElementwiseScaleMaskLoadIffbE11DirectStoreIffEfLi1ELi30ELi32ELi1ELb1EL9Algorithm0EEvT_T0_ll,"aw",@nobits
	.sectionflags	@""
	.align	16
	.zero		1024


//--------------------- .nv.shared._Z15SoftmaxWarpImplI24ElementwiseScaleMaskLoadIffbE11DirectStoreIffEfLi1ELi30ELi32ELi1ELb0EL9Algorithm0EEvT_T0_ll --------------------------
	.section	.nv.shared._Z15SoftmaxWarpImplI24ElementwiseScaleMaskLoadIffbE11DirectStoreIffEfLi1ELi30ELi32ELi1ELb0EL9Algorithm0EEvT_T0_ll,"aw",@nobits
	.sectionflags	@""
	.align	16
	.zero		1024


//--------------------- .nv.shared._Z15SoftmaxWarpImplI24ElementwiseScaleMaskLoadIffbE11DirectStoreIffEfLi1ELi29ELi32ELi1ELb1EL9Algorithm0EEvT_T0_ll --------------------------
	.section	.nv.shared._Z15SoftmaxWarpImplI24ElementwiseScaleMaskLoadIffbE11DirectStoreIffEfLi1ELi29ELi32ELi1ELb1EL9Algorithm0EEvT_T0_ll,"aw",@nobits
	.sectionflags	@""
	.align	16
	.zero		1024


//--------------------- .nv.shared._Z15SoftmaxWarpImplI24ElementwiseScaleMaskLoadIffbE11DirectStoreIffEfLi1ELi29ELi32ELi1ELb0EL9Algorithm0EEvT_T0_ll --------------------------
	.section	.nv.shared._Z15SoftmaxWarpImplI24ElementwiseScaleMaskLoadIffbE11DirectStoreIffEfLi1ELi29ELi32ELi1ELb0EL9Algorithm0EEvT_T0_ll,"aw",@nobits
	.sectionflags	@""
	.align	16
	.zero		1024


//--------------------- .nv.shared._Z15SoftmaxWarpImplI24ElementwiseScaleMaskLoadIffbE11DirectStoreIffEfLi1ELi28ELi32ELi1ELb1EL9Algorithm0EEvT_T0_ll --------------------------
	.section	.nv.shared._Z15SoftmaxWarpImplI24ElementwiseScaleMaskLoadIffbE11DirectStoreIffEfLi1ELi28ELi32ELi1ELb1EL9Algorithm0EEvT_T0_ll,"aw",@nobits
	.sectionflags	@""
	.align	16
	.zero		1024


//--------------------- .nv.shared._Z15SoftmaxWarpImplI24ElementwiseScaleMaskLoadIffbE11DirectStoreIffEfLi1ELi28ELi32ELi1ELb0EL9Algorithm0EEvT_T0_ll --------------------------
	.section	.nv.shared._Z15SoftmaxWarpImplI24ElementwiseScaleMaskLoadIffbE11DirectStoreIffEfLi1ELi28ELi32ELi1ELb0EL9Algorithm0EEvT_T0_ll,"aw",@nobits
	.sectionflags	@""
	.align	16
	.zero		1024


//--------------------- .nv.shared._Z15SoftmaxWarpImplI24ElementwiseScaleMaskLoadIffbE11DirectStoreIffEfLi1ELi27ELi32ELi1ELb1EL9Algorithm0EEvT_T0_ll --------------------------
	.section	.nv.shared._Z15SoftmaxWarpImplI24ElementwiseScaleMaskLoadIffbE11DirectStoreIffEfLi1ELi27ELi32ELi1ELb1EL9Algorithm0EEvT_T0_ll,"aw",@nobits
	.sectionflags	@""
	.align	16
	.zero		1024


//--------------------- .nv.shared._Z15SoftmaxWarpImplI24ElementwiseScaleMaskLoadIffbE11DirectStoreIffEfLi1ELi27ELi32ELi1ELb0EL9Algorithm0EEvT_T0_ll --------------------------
	.section	.nv.shared._Z15SoftmaxWarpImplI24ElementwiseScaleMaskLoadIffbE11DirectStoreIffEfLi1ELi27ELi32ELi1ELb0EL9Algorithm0EEvT_T0_ll,"aw",@nobits
	.sectionflags	@""
	.align	16
	.zero		1024


//--------------------- .nv.shared._Z15SoftmaxWarpImplI24ElementwiseScaleMaskLoadIffbE11DirectStoreIffEfLi1ELi26ELi32ELi1ELb1EL9Algorithm0EEvT_T0_ll --------------------------
	.section	.nv.shared._Z15SoftmaxWarpImplI24ElementwiseScaleMaskLoadIffbE11DirectStoreIffEfLi1ELi26ELi32ELi1ELb1EL9Algorithm0EEvT_T0_ll,"aw",@nobits
	.sectionflags	@""
	.align	16
	.zero		1024


//--------------------- .nv.shared._Z15SoftmaxWarpImplI24ElementwiseScaleMaskLoadIffbE11DirectStoreIffEfLi1ELi26ELi32ELi1ELb0EL9Algorithm0EEvT_T0_ll --------------------------
	.section	.nv.shared._Z15SoftmaxWarpImplI24ElementwiseScaleMaskLoadIffbE11DirectStoreIffEfLi1ELi26ELi32ELi1ELb0EL9Algorithm0EEvT_T0_ll,"aw",@nobits
	.sectionflags	@""
	.align	16
	.zero		1024


//--------------------- .nv.shared._Z15SoftmaxWarpImplI24ElementwiseScaleMaskLoadIffbE11DirectStoreIffEfLi1ELi25ELi32ELi1ELb1EL9Algorithm0EEvT_T0_ll --------------------------
	.section	.nv.shared._Z15SoftmaxWarpImplI24ElementwiseScaleMaskLoadIffbE11DirectStoreIffEfLi1ELi25ELi32ELi1ELb1EL9Algorithm0EEvT_T0_ll,"aw",@nobits
	.sectionflags	@""
	.align	16
	.zero		1024


//--------------------- .nv.shared._Z15SoftmaxWarpImplI24ElementwiseScaleMaskLoadIffbE11DirectStoreIffEfLi1ELi25ELi32ELi1ELb0EL9Algorithm0EEvT_T0_ll --------------------------
	.section	.nv.shared._Z15SoftmaxWarpImplI24ElementwiseScaleMaskLoadIffbE11DirectStoreIffEfLi1ELi25ELi32ELi1ELb0EL9Algorithm0EEvT_T0_ll,"aw",@nobits
	.sectionflags	@""
	.align	16
	.zero		1024


//--------------------- .nv.shared._Z15SoftmaxWarpImplI24ElementwiseScaleMaskLoadIffbE11DirectStoreIffEfLi1ELi24ELi32ELi1ELb1EL9Algorithm0EEvT_T0_ll --------------------------
	.section	.nv.shared._Z15SoftmaxWarpImplI24ElementwiseScaleMaskLoadIffbE11DirectStoreIffEfLi1ELi24ELi32ELi1ELb1EL9Algorithm0EEvT_T0_ll,"aw",@nobits
	.sectionflags	@""
	.align	16
	.zero		1024


//--------------------- .nv.shared._Z15SoftmaxWarpImplI24ElementwiseScaleMaskLoadIffbE11DirectStoreIffEfLi1ELi24ELi32ELi1ELb0EL9Algorithm0EEvT_T0_ll --------------------------
	.section	.nv.shared._Z15SoftmaxWarpImplI24ElementwiseScaleMaskLoadIffbE11DirectStoreIffEfLi1ELi24ELi32ELi1ELb0EL9Algorithm0EEvT_T0_ll,"aw",@nobits
	.sectionflags	@""
	.align	16
	.zero		1024


//--------------------- .nv.shared._Z15SoftmaxWarpImplI24ElementwiseScaleMaskLoadIffbE11DirectStoreIffEfLi1ELi23ELi32ELi1ELb1EL9Algorithm0EEvT_T0_ll --------------------------
	.section	.nv.shared._Z15SoftmaxWarpImplI24ElementwiseScaleMaskLoadIffbE11DirectStoreIffEfLi1ELi23ELi32ELi1ELb1EL9Algorithm0EEvT_T0_ll,"aw",@nobits
	.sectionflags	@""
	.align	16
	.zero		1024


//--------------------- .nv.shared._Z15SoftmaxWarpImplI24ElementwiseScaleMaskLoadIffbE11DirectStoreIffEfLi1ELi23ELi32ELi1ELb0EL9Algorithm0EEvT_T0_ll --------------------------
	.section	.nv.shared._Z15SoftmaxWarpImplI24ElementwiseScaleMaskLoadIffbE11DirectStoreIffEfLi1ELi23ELi32ELi1ELb0EL9Algorithm0EEvT_T0_ll,"aw",@nobits
	.sectionflags	@""
	.align	16
	.zero		1024


//--------------------- .nv.shared._Z15SoftmaxWarpImplI24ElementwiseScaleMaskLoadIffbE11DirectStoreIffEfLi1ELi22ELi32ELi1ELb1EL9Algorithm0EEvT_T0_ll --------------------------
	.section	.nv.shared._Z15SoftmaxWarpImplI24ElementwiseScaleMaskLoadIffbE11DirectStoreIffEfLi1ELi22ELi32ELi1ELb1EL9Algorithm0EEvT_T0_ll,"aw",@nobits
	.sectionflags	@""
	.align	16
	.zero		1024


//--------------------- .nv.shared._Z15SoftmaxWarpImplI24ElementwiseScaleMaskLoadIffbE11DirectStoreIffEfLi1ELi22ELi32ELi1ELb0EL9Algorithm0EEvT_T0_ll --------------------------
	.section	.nv.shared._Z15SoftmaxWarpImplI24ElementwiseScaleMaskLoadIffbE11DirectStoreIffEfLi1ELi22ELi32ELi1ELb0EL9Algorithm0EEvT_T0_ll,"aw",@nobits
	.sectionflags	@""
	.align	16
	.zero		1024


//--------------------- .nv.shared._Z15SoftmaxWarpImplI24ElementwiseScaleMaskLoadIffbE11DirectStoreIffEfLi1ELi21ELi32ELi1ELb1EL9Algorithm0EEvT_T0_ll --------------------------
	.section	.nv.shared._Z15SoftmaxWarpImplI24ElementwiseScaleMaskLoadIffbE11DirectStoreIffEfLi1ELi21ELi32ELi1ELb1EL9Algorithm0EEvT_T0_ll,"aw",@nobits
	.sectionflags	@""
	.align	16
	.zero		1024


//--------------------- .nv.shared._Z15SoftmaxWarpImplI24ElementwiseScaleMaskLoadIffbE11DirectStoreIffEfLi1ELi21ELi32ELi1ELb0EL9Algorithm0EEvT_T0_ll --------------------------
	.section	.nv.shared._Z15SoftmaxWarpImplI24ElementwiseScaleMaskLoadIffbE11DirectStoreIffEfLi1ELi21ELi32ELi1ELb0EL9Algorithm0EEvT_T0_ll,"aw",@nobits
	.sectionflags	@""
	.align	16
	.zero		1024


//--------------------- .nv.shared._Z15SoftmaxWarpImplI24ElementwiseScaleMaskLoadIffbE11DirectStoreIffEfLi1ELi20ELi32ELi1ELb1EL9Algorithm0EEvT_T0_ll --------------------------
	.section	.nv.shared._Z15SoftmaxWarpImplI24ElementwiseScaleMaskLoadIffbE11DirectStoreIffEfLi1ELi20ELi32ELi1ELb1EL9Algorithm0EEvT_T0_ll,"aw",@nobits
	.sectionflags	@""
	.align	16
	.zero		1024


//--------------------- .nv.shared._Z15SoftmaxWarpImplI24ElementwiseScaleMaskLoadIffbE11DirectStoreIffEfLi1ELi20ELi32ELi1ELb0EL9Algorithm0EEvT_T0_ll --------------------------
	.section	.nv.shared._Z15SoftmaxWarpImplI24ElementwiseScaleMaskLoadIffbE11DirectStoreIffEfLi1ELi20ELi32ELi1ELb0EL9Algorithm0EEvT_T0_ll,"aw",@nobits
	.sectionflags	@""
	.align	16
	.zero		1024


//--------------------- .nv.shared._Z15SoftmaxWarpImplI24ElementwiseScaleMaskLoadIffbE11DirectStoreIffEfLi1ELi19ELi32ELi1ELb1EL9Algorithm0EEvT_T0_ll --------------------------
	.section	.nv.shared._Z15SoftmaxWarpImplI24ElementwiseScaleMaskLoadIffbE11DirectStoreIffEfLi1ELi19ELi32ELi1ELb1EL9Algorithm0EEvT_T0_ll,"aw",@nobits
	.sectionflags	@""
	.align	16
	.zero		1024


//--------------------- .nv.shared._Z15SoftmaxWarpImplI24ElementwiseScaleMaskLoadIffbE11DirectStoreIffEfLi1ELi19ELi32ELi1ELb0EL9Algorithm0EEvT_T0_ll --------------------------
	.section	.nv.shared._Z15SoftmaxWarpImplI24ElementwiseScaleMaskLoadIffbE11DirectStoreIffEfLi1ELi19ELi32ELi1ELb0EL9Algorithm0EEvT_T0_ll,"aw",@nobits
	.sectionflags	@""
	.align	16
	.zero		1024


//--------------------- .nv.shared._Z15SoftmaxWarpImplI24ElementwiseScaleMaskLoadIffbE11DirectStoreIffEfLi1ELi18ELi32ELi1ELb1EL9Algorithm0EEvT_T0_ll --------------------------
	.section	.nv.shared._Z15SoftmaxWarpImplI24ElementwiseScaleMaskLoadIffbE11DirectStoreIffEfLi1ELi18ELi32ELi1ELb1EL9Algorithm0EEvT_T0_ll,"aw",@nobits
	.sectionflags	@""
	.align	16
	.zero		1024


//--------------------- .nv.shared._Z15SoftmaxWarpImplI24ElementwiseScaleMaskLoadIffbE11DirectStoreIffEfLi1ELi18ELi32ELi1ELb0EL9Algorithm0EEvT_T0_ll --------------------------
	.section	.nv.shared._Z15SoftmaxWarpImplI24ElementwiseScaleMaskLoadIffbE11DirectStoreIffEfLi1ELi18ELi32ELi1ELb0EL9Algorithm0EEvT_T0_ll,"aw",@nobits
	.sectionflags	@""
	.align	16
	.zero		1024


//--------------------- .nv.shared._Z15SoftmaxWarpImplI24ElementwiseScaleMaskLoadIffbE11DirectStoreIffEfLi1ELi17ELi32ELi1ELb1EL9Algorithm0EEvT_T0_ll --------------------------
	.section	.nv.shared._Z15SoftmaxWarpImplI24ElementwiseScaleMaskLoadIffbE11DirectStoreIffEfLi1ELi17ELi32ELi1ELb1EL9Algorithm0EEvT_T0_ll,"aw",@nobits
	.sectionflags	@""
	.align	16
	.zero		1024


//--------------------- .nv.shared._Z15SoftmaxWarpImplI24ElementwiseScaleMaskLoadIffbE11DirectStoreIffEfLi1ELi17ELi32ELi1ELb0EL9Algorithm0EEvT_T0_ll --------------------------
	.section	.nv.shared._Z15SoftmaxWarpImplI24ElementwiseScaleMaskLoadIffbE11DirectStoreIffEfLi1ELi17ELi32ELi1ELb0EL9Algorithm0EEvT_T0_ll,"aw",@nobits
	.sectionflags	@""
	.align	16
	.zero		1024


//--------------------- .nv.shared._Z15SoftmaxWarpImplI24ElementwiseScaleMaskLoadIffbE11DirectStoreIffEfLi1ELi16ELi32ELi1ELb1EL9Algorithm0EEvT_T0_ll --------------------------
	.section	.nv.shared._Z15SoftmaxWarpImplI24ElementwiseScaleMaskLoadIffbE11DirectStoreIffEfLi1ELi16ELi32ELi1ELb1EL9Algorithm0EEvT_T0_ll,"aw",@nobits
	.sectionflags	@""
	.align	16
	.zero		1024


//--------------------- .nv.shared._Z15SoftmaxWarpImplI24ElementwiseScaleMaskLoadIffbE11DirectStoreIffEfLi1ELi16ELi32ELi1ELb0EL9Algorithm0EEvT_T0_ll --------------------------
	.section	.nv.shared._Z15SoftmaxWarpImplI24ElementwiseScaleMaskLoadIffbE11DirectStoreIffEfLi1ELi16ELi32ELi1ELb0EL9Algorithm0EEvT_T0_ll,"aw",@nobits
	.sectionflags	@""
	.align	16
	.zero		1024


//--------------------- .nv.shared._Z15SoftmaxWarpImplI24ElementwiseScaleMaskLoadIffbE11DirectStoreIffEfLi1ELi15ELi32ELi1ELb1EL9Algorithm0EEvT_T0_ll --------------------------
	.section	.nv.shared._Z15SoftmaxWarpImplI24ElementwiseScaleMaskLoadIffbE11DirectStoreIffEfLi1ELi15ELi32ELi1ELb1EL9Algorithm0EEvT_T0_ll,"aw",@nobits
	.sectionflags	@""
	.align	16
	.zero		1024


//--------------------- .nv.shared._Z15SoftmaxWarpImplI24ElementwiseScaleMaskLoadIffbE11DirectStoreIffEfLi1ELi15ELi32ELi1ELb0EL9Algorithm0EEvT_T0_ll --------------------------
	.section	.nv.shared._Z15SoftmaxWarpImplI24ElementwiseScaleMaskLoadIffbE11DirectStoreIffEfLi1ELi15ELi32ELi1ELb0EL9Algorithm0EEvT_T0_ll,"aw",@nobits
	.sectionflags	@""
	.align	16
	.zero		1024


//--------------------- .nv.shared._Z15SoftmaxWarpImplI24ElementwiseScaleMaskLoadIffbE11DirectStoreIffEfLi1ELi14ELi32ELi1ELb1EL9Algorithm0EEvT_T0_ll --------------------------
	.section	.nv.shared._Z15SoftmaxWarpImplI24ElementwiseScaleMaskLoadIffbE11DirectStoreIffEfLi1ELi14ELi32ELi1ELb1EL9Algorithm0EEvT_T0_ll,"aw",@nobits
	.sectionflags	@""
	.align	16
	.zero		1024


//--------------------- .nv.shared._Z15SoftmaxWarpImplI24ElementwiseScaleMaskLoadIffbE11DirectStoreIffEfLi1ELi14ELi32ELi1ELb0EL9Algorithm0EEvT_T0_ll --------------------------
	.section	.nv.shared._Z15SoftmaxWarpImplI24ElementwiseScaleMaskLoadIffbE11DirectStoreIffEfLi1ELi14ELi32ELi1ELb0EL9Algorithm0EEvT_T0_ll,"aw",@nobits
	.sectionflags	@""
	.align	16
	.zero		1024


//--------------------- .nv.shared._Z15SoftmaxWarpImplI24ElementwiseScaleMaskLoadIffbE11DirectStoreIffEfLi1ELi13ELi32ELi1ELb1EL9Algorithm0EEvT_T0_ll --------------------------
	.section	.nv.shared._Z15SoftmaxWarpImplI24ElementwiseScaleMaskLoadIffbE11DirectStoreIffEfLi1ELi13ELi32ELi1ELb1EL9Algorithm0EEvT_T0_ll,"aw",@nobits
	.sectionflags	@""
	.align	16
	.zero		1024


//--------------------- .nv.shared._Z15SoftmaxWarpImplI24ElementwiseScaleMaskLoadIffbE11DirectStoreIffEfLi1ELi13ELi32ELi1ELb0EL9Algorithm0EEvT_T0_ll --------------------------
	.section	.nv.shared._Z15SoftmaxWarpImplI24ElementwiseScaleMaskLoadIffbE11DirectStoreIffEfLi1ELi13ELi32ELi1ELb0EL9Algorithm0EEvT_T0_ll,"aw",@nobits
	.sectionflags	@""
	.align	16
	.zero		1024


//--------------------- .nv.shared._Z15SoftmaxWarpImplI24ElementwiseScaleMaskLoadIffbE11DirectStoreIffEfLi1ELi12ELi32ELi1ELb1EL9Algorithm0EEvT_T0_ll --------------------------
	.section	.nv.shared._Z15SoftmaxWarpImplI24ElementwiseScaleMaskLoadIffbE11DirectStoreIffEfLi1ELi12ELi32ELi1ELb1EL9Algorithm0EEvT_T0_ll,"aw",@nobits
	.sectionflags	@""
	.align	16
	.zero		1024


//--------------------- .nv.shared._Z15SoftmaxWarpImplI24ElementwiseScaleMaskLoadIffbE11DirectStoreIffEfLi1ELi12ELi32ELi1ELb0EL9Algorithm0EEvT_T0_ll --------------------------
	.section	.nv.shared._Z15SoftmaxWarpImplI24ElementwiseScaleMaskLoadIffbE11DirectStoreIffEfLi1ELi12ELi32ELi1ELb0EL9Algorithm0EEvT_T0_ll,"aw",@nobits
	.sectionflags	@""
	.align	16
	.zero		1024


//--------------------- .nv.shared._Z15SoftmaxWarpImplI24ElementwiseScaleMaskLoadIffbE11DirectStoreIffEfLi1ELi11ELi32ELi1ELb1EL9Algorithm0EEvT_T0_ll --------------------------
	.section	.nv.shared._Z15SoftmaxWarpImplI24ElementwiseScaleMaskLoadIffbE11DirectStoreIffEfLi1ELi11ELi32ELi1ELb1EL9Algorithm0EEvT_T0_ll,"aw",@nobits
	.sectionflags	@""
	.align	16
	.zero		1024


//--------------------- .nv.shared._Z15SoftmaxWarpImplI24ElementwiseScaleMaskLoadIffbE11DirectStoreIffEfLi1ELi11ELi32ELi1ELb0EL9Algorithm0EEvT_T0_ll --------------------------
	.section	.nv.shared._Z15SoftmaxWarpImplI24ElementwiseScaleMaskLoadIffbE11DirectStoreIffEfLi1ELi11ELi32ELi1ELb0EL9Algorithm0EEvT_T0_ll,"aw",@nobits
	.sectionflags	@""
	.align	16
	.zero		1024


//--------------------- .nv.shared._Z15SoftmaxWarpImplI24ElementwiseScaleMaskLoadIffbE11DirectStoreIffEfLi1ELi10ELi32ELi1ELb1EL9Algorithm0EEvT_T0_ll --------------------------
	.section	.nv.shared._Z15SoftmaxWarpImplI24ElementwiseScaleMaskLoadIffbE11DirectStoreIffEfLi1ELi10ELi32ELi1ELb1EL9Algorithm0EEvT_T0_ll,"aw",@nobits
	.sectionflags	@""
	.align	16
	.zero		1024


//--------------------- .nv.shared._Z15SoftmaxWarpImplI24ElementwiseScaleMaskLoadIffbE11DirectStoreIffEfLi1ELi10ELi32ELi1ELb0EL9Algorithm0EEvT_T0_ll --------------------------
	.section	.nv.shared._Z15SoftmaxWarpImplI24ElementwiseScaleMaskLoadIffbE11DirectStoreIffEfLi1ELi10ELi32ELi1ELb0EL9Algorithm0EEvT_T0_ll,"aw",@nobits
	.sectionflags	@""
	.align	16
	.zero		1024


//--------------------- .nv.shared._Z15SoftmaxWarpImplI24ElementwiseScaleMaskLoadIffbE11DirectStoreIffEfLi1ELi9ELi32ELi1ELb1EL9Algorithm0EEvT_T0_ll --------------------------
	.section	.nv.shared._Z15SoftmaxWarpImplI24ElementwiseScaleMaskLoadIffbE11DirectStoreIffEfLi1ELi9ELi32ELi1ELb1EL9Algorithm0EEvT_T0_ll,"aw",@nobits
	.sectionflags	@""
	.align	16
	.zero		1024


//--------------------- .nv.shared._Z15SoftmaxWarpImplI24ElementwiseScaleMaskLoadIffbE11DirectStoreIffEfLi1ELi9ELi32ELi1ELb0EL9Algorithm0EEvT_T0_ll --------------------------
	.section	.nv.shared._Z15SoftmaxWarpImplI24ElementwiseScaleMaskLoadIffbE11DirectStoreIffEfLi1ELi9ELi32ELi1ELb0EL9Algorithm0EEvT_T0_ll,"aw",@nobits
	.sectionflags	@""
	.align	16
	.zero		1024


//--------------------- .nv.shared._Z15SoftmaxWarpImplI24ElementwiseScaleMaskLoadIffbE11DirectStoreIffEfLi1ELi8ELi32ELi1ELb1EL9Algorithm0EEvT_T0_ll --------------------------
	.section	.nv.shared._Z15SoftmaxWarpImplI24ElementwiseScaleMaskLoadIffbE11DirectStoreIffEfLi1ELi8ELi32ELi1ELb1EL9Algorithm0EEvT_T0_ll,"aw",@nobits
	.sectionflags	@""
	.align	16
	.zero		1024


//--------------------- .nv.shared._Z15SoftmaxWarpImplI24ElementwiseScaleMaskLoadIffbE11DirectStoreIffEfLi1ELi8ELi32ELi1ELb0EL9Algorithm0EEvT_T0_ll --------------------------
	.section	.nv.shared._Z15SoftmaxWarpImplI24ElementwiseScaleMaskLoadIffbE11DirectStoreIffEfLi1ELi8ELi32ELi1ELb0EL9Algorithm0EEvT_T0_ll,"aw",@nobits
	.sectionflags	@""
	.align	16
	.zero		1024


//--------------------- .nv.shared._Z15SoftmaxWarpImplI24ElementwiseScaleMaskLoadIffbE11DirectStoreIffEfLi1ELi7ELi32ELi1ELb1EL9Algorithm0EEvT_T0_ll --------------------------
	.section	.nv.shared._Z15SoftmaxWarpImplI24ElementwiseScaleMaskLoadIffbE11DirectStoreIffEfLi1ELi7ELi32ELi1ELb1EL9Algorithm0EEvT_T0_ll,"aw",@nobits
	.sectionflags	@""
	.align	16
	.zero		1024


//--------------------- .nv.shared._Z15SoftmaxWarpImplI24ElementwiseScaleMaskLoadIffbE11DirectStoreIffEfLi1ELi7ELi32ELi1ELb0EL9Algorithm0EEvT_T0_ll --------------------------
	.section	.nv.shared._Z15SoftmaxWarpImplI24ElementwiseScaleMaskLoadIffbE11DirectStoreIffEfLi1ELi7ELi32ELi1ELb0EL9Algorithm0EEvT_T0_ll,"aw",@nobits
	.sectionflags	@""
	.align	16
	.zero		1024


//--------------------- .nv.shared._Z15SoftmaxWarpImplI24ElementwiseScaleMaskLoadIffbE11DirectStoreIffEfLi1ELi6ELi32ELi1ELb1EL9Algorithm0EEvT_T0_ll --------------------------
	.section	.nv.shared._Z15SoftmaxWarpImplI24ElementwiseScaleMaskLoadIffbE11DirectStoreIffEfLi1ELi6ELi32ELi1ELb1EL9Algorithm0EEvT_T0_ll,"aw",@nobits
	.sectionflags	@""
	.align	16
	.zero		1024


//--------------------- .nv.shared._Z15SoftmaxWarpImplI24ElementwiseScaleMaskLoadIffbE11DirectStoreIffEfLi1ELi6ELi32ELi1ELb0EL9Algorithm0EEvT_T0_ll --------------------------
	.section	.nv.shared._Z15SoftmaxWarpImplI24ElementwiseScaleMaskLoadIffbE11DirectStoreIffEfLi1ELi6ELi32ELi1ELb0EL9Algorithm0EEvT_T0_ll,"aw",@nobits
	.sectionflags	@""
	.align	16
	.zero		1024


//--------------------- .nv.shared._Z15SoftmaxWarpImplI24ElementwiseScaleMaskLoadIffbE11DirectStoreIffEfLi1ELi5ELi32ELi1ELb1EL9Algorithm0EEvT_T0_ll --------------------------
	.section	.nv.shared._Z15SoftmaxWarpImplI24ElementwiseScaleMaskLoadIffbE11DirectStoreIffEfLi1ELi5ELi32ELi1ELb1EL9Algorithm0EEvT_T0_ll,"aw",@nobits
	.sectionflags	@""
	.align	16
	.zero		1024


//--------------------- .nv.shared._Z15SoftmaxWarpImplI24ElementwiseScaleMaskLoadIffbE11DirectStoreIffEfLi1ELi5ELi32ELi1ELb0EL9Algorithm0EEvT_T0_ll --------------------------
	.section	.nv.shared._Z15SoftmaxWarpImplI24ElementwiseScaleMaskLoadIffbE11DirectStoreIffEfLi1ELi5ELi32ELi1ELb0EL9Algorithm0EEvT_T0_ll,"aw",@nobits
	.sectionflags	@""
	.align	16
	.zero		1024


//--------------------- .nv.shared._Z15SoftmaxWarpImplI24ElementwiseScaleMaskLoadIffbE11DirectStoreIffEfLi1ELi4ELi32ELi1ELb1EL9Algorithm0EEvT_T0_ll --------------------------
	.section	.nv.shared._Z15SoftmaxWarpImplI24ElementwiseScaleMaskLoadIffbE11DirectStoreIffEfLi1ELi4ELi32ELi1ELb1EL9Algorithm0EEvT_T0_ll,"aw",@nobits
	.sectionflags	@""
	.align	16
	.zero		1024


//--------------------- .nv.shared._Z15SoftmaxWarpImplI24ElementwiseScaleMaskLoadIffbE11DirectStoreIffEfLi1ELi4ELi32ELi1ELb0EL9Algorithm0EEvT_T0_ll --------------------------
	.section	.nv.shared._Z15SoftmaxWarpImplI24ElementwiseScaleMaskLoadIffbE11DirectStoreIffEfLi1ELi4ELi32ELi1ELb0EL9Algorithm0EEvT_T0_ll,"aw",@nobits
	.sectionflags	@""
	.align	16
	.zero		1024


//--------------------- .nv.shared._Z15SoftmaxWarpImplI24ElementwiseScaleMaskLoadIffbE11DirectStoreIffEfLi1ELi3ELi32ELi1ELb1EL9Algorithm0EEvT_T0_ll --------------------------
	.section	.nv.shared._Z15SoftmaxWarpImplI24ElementwiseScaleMaskLoadIffbE11DirectStoreIffEfLi1ELi3ELi32ELi1ELb1EL9Algorithm0EEvT_T0_ll,"aw",@nobits
	.sectionflags	@""
	.align	16
	.zero		1024


//--------------------- .nv.shared._Z15SoftmaxWarpImplI24ElementwiseScaleMaskLoadIffbE11DirectStoreIffEfLi1ELi3ELi32ELi1ELb0EL9Algorithm0EEvT_T0_ll --------------------------
	.section	.nv.shared._Z15SoftmaxWarpImplI24ElementwiseScaleMaskLoadIffbE11DirectStoreIffEfLi1ELi3ELi32ELi1ELb0EL9Algorithm0EEvT_T0_ll,"aw",@nobits
	.sectionflags	@""
	.align	16
	.zero		1024


//--------------------- .nv.shared._Z15SoftmaxWarpImplI24ElementwiseScaleMaskLoadIffbE11DirectStoreIffEfLi1ELi2ELi32ELi1ELb1EL9Algorithm0EEvT_T0_ll --------------------------
	.section	.nv.shared._Z15SoftmaxWarpImplI24ElementwiseScaleMaskLoadIffbE11DirectStoreIffEfLi1ELi2ELi32ELi1ELb1EL9Algorithm0EEvT_T0_ll,"aw",@nobits
	.sectionflags	@""
	.align	16
	.zero		1024


//--------------------- .nv.shared._Z15SoftmaxWarpImplI24ElementwiseScaleMaskLoadIffbE11DirectStoreIffEfLi1ELi2ELi32ELi1ELb0EL9Algorithm0EEvT_T0_ll --------------------------
	.section	.nv.shared._Z15SoftmaxWarpImplI24ElementwiseScaleMaskLoadIffbE11DirectStoreIffEfLi1ELi2ELi32ELi1ELb0EL9Algorithm0EEvT_T0_ll,"aw",@nobits
	.sectionflags	@""
	.align	16
	.zero		1024


//--------------------- .nv.shared._Z15SoftmaxWarpImplI24ElementwiseScaleMaskLoadIffbE11DirectStoreIffEfLi1ELi1ELi32ELi1ELb1EL9Algorithm0EEvT_T0_ll --------------------------
	.section	.nv.shared._Z15SoftmaxWarpImplI24ElementwiseScaleMaskLoadIffbE11DirectStoreIffEfLi1ELi1ELi32ELi1ELb1EL9Algorithm0EEvT_T0_ll,"aw",@nobits
	.sectionflags	@""
	.align	16
	.zero		1024


//--------------------- .nv.shared._Z15SoftmaxWarpImplI24ElementwiseScaleMaskLoadIffbE11DirectStoreIffEfLi1ELi1ELi32ELi1ELb0EL9Algorithm0EEvT_T0_ll --------------------------
	.section	.nv.shared._Z15SoftmaxWarpImplI24ElementwiseScaleMaskLoadIffbE11DirectStoreIffEfLi1ELi1ELi32ELi1ELb0EL9Algorithm0EEvT_T0_ll,"aw",@nobits
	.sectionflags	@""
	.align	16
	.zero		1024


//--------------------- .nv.shared._Z15SoftmaxWarpImplI24ElementwiseScaleMaskLoadIffbE11DirectStoreIffEfLi1ELi1ELi32ELi2ELb1EL9Algorithm0EEvT_T0_ll --------------------------
	.section	.nv.shared._Z15SoftmaxWarpImplI24ElementwiseScaleMaskLoadIffbE11DirectStoreIffEfLi1ELi1ELi32ELi2ELb1EL9Algorithm0EEvT_T0_ll,"aw",@nobits
	.sectionflags	@""
	.align	16
	.zero		1024


//--------------------- .nv.shared._Z15SoftmaxWarpImplI24ElementwiseScaleMaskLoadIffbE11DirectStoreIffEfLi1ELi1ELi32ELi2ELb0EL9Algorithm0EEvT_T0_ll --------------------------
	.section	.nv.shared._Z15SoftmaxWarpImplI24ElementwiseScaleMaskLoadIffbE11DirectStoreIffEfLi1ELi1ELi32ELi2ELb0EL9Algorithm0EEvT_T0_ll,"aw",@nobits
	.sectionflags	@""
	.align	16
	.zero		1024


//--------------------- .nv.shared._Z15SoftmaxWarpImplI24ElementwiseScaleMaskLoadIffbE11DirectStoreIffEfLi1ELi1ELi16ELi1ELb1EL9Algorithm0EEvT_T0_ll --------------------------
	.section	.nv.shared._Z15SoftmaxWarpImplI24ElementwiseScaleMaskLoadIffbE11DirectStoreIffEfLi1ELi1ELi16ELi1ELb1EL9Algorithm0EEvT_T0_ll,"aw",@nobits
	.sectionflags	@""
	.align	16
	.zero		1024


//--------------------- .nv.shared._Z15SoftmaxWarpImplI24ElementwiseScaleMaskLoadIffbE11DirectStoreIffEfLi1ELi1ELi16ELi1ELb0EL9Algorithm0EEvT_T0_ll --------------------------
	.section	.nv.shared._Z15SoftmaxWarpImplI24ElementwiseScaleMaskLoadIffbE11DirectStoreIffEfLi1ELi1ELi16ELi1ELb0EL9Algorithm0EEvT_T0_ll,"aw",@nobits
	.sectionflags	@""
	.align	16
	.zero		1024


//--------------------- .nv.shared._Z15SoftmaxWarpImplI24ElementwiseScaleMaskLoadIffbE11DirectStoreIffEfLi1ELi1ELi16ELi2ELb1EL9Algorithm0EEvT_T0_ll --------------------------
	.section	.nv.shared._Z15SoftmaxWarpImplI24ElementwiseScaleMaskLoadIffbE11DirectStoreIffEfLi1ELi1ELi16ELi2ELb1EL9Algorithm0EEvT_T0_ll,"aw",@nobits
	.sectionflags	@""
	.align	16
	.zero		1024


//--------------------- .nv.shared._Z15SoftmaxWarpImplI24ElementwiseScaleMaskLoadIffbE11DirectStoreIffEfLi1ELi1ELi16ELi2ELb0EL9Algorithm0EEvT_T0_ll --------------------------
	.section	.nv.shared._Z15SoftmaxWarpImplI24ElementwiseScaleMaskLoadIffbE11DirectStoreIffEfLi1ELi1ELi16ELi2ELb0EL9Algorithm0EEvT_T0_ll,"aw",@nobits
	.sectionflags	@""
	.align	16
	.zero		1024


//--------------------- .nv.shared._Z15SoftmaxWarpImplI24ElementwiseScaleMaskLoadIffbE11DirectStoreIffEfLi1ELi1ELi8ELi1ELb1EL9Algorithm0EEvT_T0_ll --------------------------
	.section	.nv.shared._Z15SoftmaxWarpImplI24ElementwiseScaleMaskLoadIffbE11DirectStoreIffEfLi1ELi1ELi8ELi1ELb1EL9Algorithm0EEvT_T0_ll,"aw",@nobits
	.sectionflags	@""
	.align	16
	.zero		1024


//--------------------- .nv.shared._Z15SoftmaxWarpImplI24ElementwiseScaleMaskLoadIffbE11DirectStoreIffEfLi1ELi1ELi8ELi1ELb0EL9Algorithm0EEvT_T0_ll --------------------------
	.section	.nv.shared._Z15SoftmaxWarpImplI24ElementwiseScaleMaskLoadIffbE11DirectStoreIffEfLi1ELi1ELi8ELi1ELb0EL9Algorithm0EEvT_T0_ll,"aw",@nobits
	.sectionflags	@""
	.align	16
	.zero		1024


//--------------------- .nv.shared._Z15SoftmaxWarpImplI24ElementwiseScaleMaskLoadIffbE11DirectStoreIffEfLi1ELi1ELi8ELi2ELb1EL9Algorithm0EEvT_T0_ll --------------------------
	.section	.nv.shared._Z15SoftmaxWarpImplI24ElementwiseScaleMaskLoadIffbE11DirectStoreIffEfLi1ELi1ELi8ELi2ELb1EL9Algorithm0EEvT_T0_ll,"aw",@nobits
	.sectionflags	@""
	.align	16
	.zero		1024


//--------------------- .nv.shared._Z15SoftmaxWarpImplI24ElementwiseScaleMaskLoadIffbE11DirectStoreIffEfLi1ELi1ELi8ELi2ELb0EL9Algorithm0EEvT_T0_ll --------------------------
	.section	.nv.shared._Z15SoftmaxWarpImplI24ElementwiseScaleMaskLoadIffbE11DirectStoreIffEfLi1ELi1ELi8ELi2ELb0EL9Algorithm0EEvT_T0_ll,"aw",@nobits
	.sectionflags	@""
	.align	16
	.zero		1024


//--------------------- .nv.shared._Z15SoftmaxWarpImplI24ElementwiseScaleMaskLoadIffbE11DirectStoreIffEfLi1ELi1ELi4ELi1ELb1EL9Algorithm0EEvT_T0_ll --------------------------
	.section	.nv.shared._Z15SoftmaxWarpImplI24ElementwiseScaleMaskLoadIffbE11DirectStoreIffEfLi1ELi1ELi4ELi1ELb1EL9Algorithm0EEvT_T0_ll,"aw",@nobits
	.sectionflags	@""
	.align	16
	.zero		1024


//--------------------- .nv.shared._Z15SoftmaxWarpImplI24ElementwiseScaleMaskLoadIffbE11DirectStoreIffEfLi1ELi1ELi4ELi1ELb0EL9Algorithm0EEvT_T0_ll --------------------------
	.section	.nv.shared._Z15SoftmaxWarpImplI24ElementwiseScaleMaskLoadIffbE11DirectStoreIffEfLi1ELi1ELi4ELi1ELb0EL9Algorithm0EEvT_T0_ll,"aw",@nobits
	.sectionflags	@""
	.align	16
	.zero		1024


//--------------------- .nv.shared._Z15SoftmaxWarpImplI24ElementwiseScaleMaskLoadIffbE11DirectStoreIffEfLi1ELi1ELi4ELi2ELb1EL9Algorithm0EEvT_T0_ll --------------------------
	.section	.nv.shared._Z15SoftmaxWarpImplI24ElementwiseScaleMaskLoadIffbE11DirectStoreIffEfLi1ELi1ELi4ELi2ELb1EL9Algorithm0EEvT_T0_ll,"aw",@nobits
	.sectionflags	@""
	.align	16
	.zero		1024


//--------------------- .nv.shared._Z15SoftmaxWarpImplI24ElementwiseScaleMaskLoadIffbE11DirectStoreIffEfLi1ELi1ELi4ELi2ELb0EL9Algorithm0EEvT_T0_ll --------------------------
	.section	.nv.shared._Z15SoftmaxWarpImplI24ElementwiseScaleMaskLoadIffbE11DirectStoreIffEfLi1ELi1ELi4ELi2ELb0EL9Algorithm0EEvT_T0_ll,"aw",@nobits
	.sectionflags	@""
	.align	16
	.zero		1024


//--------------------- .nv.shared._Z15SoftmaxWarpImplI24ElementwiseScaleMaskLoadIffbE11DirectStoreIffEfLi1ELi1ELi2ELi1ELb1EL9Algorithm0EEvT_T0_ll --------------------------
	.section	.nv.shared._Z15SoftmaxWarpImplI24ElementwiseScaleMaskLoadIffbE11DirectStoreIffEfLi1ELi1ELi2ELi1ELb1EL9Algorithm0EEvT_T0_ll,"aw",@nobits
	.sectionflags	@""
	.align	16
	.zero		1024


//--------------------- .nv.shared._Z15SoftmaxWarpImplI24ElementwiseScaleMaskLoadIffbE11DirectStoreIffEfLi1ELi1ELi2ELi1ELb0EL9Algorithm0EEvT_T0_ll --------------------------
	.section	.nv.shared._Z15SoftmaxWarpImplI24ElementwiseScaleMaskLoadIffbE11DirectStoreIffEfLi1ELi1ELi2ELi1ELb0EL9Algorithm0EEvT_T0_ll,"aw",@nobits
	.sectionflags	@""
	.align	16
	.zero		1024


//--------------------- .nv.shared._Z15SoftmaxWarpImplI24ElementwiseScaleMaskLoadIffbE11DirectStoreIffEfLi1ELi1ELi2ELi2ELb1EL9Algorithm0EEvT_T0_ll --------------------------
	.section	.nv.shared._Z15SoftmaxWarpImplI24ElementwiseScaleMaskLoadIffbE11DirectStoreIffEfLi1ELi1ELi2ELi2ELb1EL9Algorithm0EEvT_T0_ll,"aw",@nobits
	.sectionflags	@""
	.align	16
	.zero		1024


//--------------------- .nv.shared._Z15SoftmaxWarpImplI24ElementwiseScaleMaskLoadIffbE11DirectStoreIffEfLi1ELi1ELi2ELi2ELb0EL9Algorithm0EEvT_T0_ll --------------------------
	.section	.nv.shared._Z15SoftmaxWarpImplI24ElementwiseScaleMaskLoadIffbE11DirectStoreIffEfLi1ELi1ELi2ELi2ELb0EL9Algorithm0EEvT_T0_ll,"aw",@nobits
	.sectionflags	@""
	.align	16
	.zero		1024


//--------------------- .nv.shared._Z15SoftmaxWarpImplI24ElementwiseScaleMaskLoadIffbE11DirectStoreIffEfLi1ELi1ELi1ELi1ELb1EL9Algorithm0EEvT_T0_ll --------------------------
	.section	.nv.shared._Z15SoftmaxWarpImplI24ElementwiseScaleMaskLoadIffbE11DirectStoreIffEfLi1ELi1ELi1ELi1ELb1EL9Algorithm0EEvT_T0_ll,"aw",@nobits
	.sectionflags	@""
	.align	16
	.zero		1024


//--------------------- .nv.shared._Z15SoftmaxWarpImplI24ElementwiseScaleMaskLoadIffbE11DirectStoreIffEfLi1ELi1ELi1ELi1ELb0EL9Algorithm0EEvT_T0_ll --------------------------
	.section	.nv.shared._Z15SoftmaxWarpImplI24ElementwiseScaleMaskLoadIffbE11DirectStoreIffEfLi1ELi1ELi1ELi1ELb0EL9Algorithm0EEvT_T0_ll,"aw",@nobits
	.sectionflags	@""
	.align	16
	.zero		1024


//--------------------- .nv.shared._Z15SoftmaxWarpImplI24ElementwiseScaleMaskLoadIffbE11DirectStoreIffEfLi1ELi1ELi1ELi2ELb1EL9Algorithm0EEvT_T0_ll --------------------------
	.section	.nv.shared._Z15SoftmaxWarpImplI24ElementwiseScaleMaskLoadIffbE11DirectStoreIffEfLi1ELi1ELi1ELi2ELb1EL9Algorithm0EEvT_T0_ll,"aw",@nobits
	.sectionflags	@""
	.align	16
	.zero		1024


//--------------------- .nv.shared._Z15SoftmaxWarpImplI24ElementwiseScaleMaskLoadIffbE11DirectStoreIffEfLi1ELi1ELi1ELi2ELb0EL9Algorithm0EEvT_T0_ll --------------------------
	.section	.nv.shared._Z15SoftmaxWarpImplI24ElementwiseScaleMaskLoadIffbE11DirectStoreIffEfLi1ELi1ELi1ELi2ELb0EL9Algorithm0EEvT_T0_ll,"aw",@nobits
	.sectionflags	@""
	.align	16
	.zero		1024


//--------------------- .nv.shared._Z15SoftmaxWarpImplI24ElementwiseScaleMaskLoadIffbE11DirectStoreIffEfLi2ELi32ELi32ELi1ELb1EL9Algorithm0EEvT_T0_ll --------------------------
	.section	.nv.shared._Z15SoftmaxWarpImplI24ElementwiseScaleMaskLoadIffbE11DirectStoreIffEfLi2ELi32ELi32ELi1ELb1EL9Algorithm0EEvT_T0_ll,"aw",@nobits
	.sectionflags	@""
	.align	16
	.zero		1024


//--------------------- .nv.shared._Z15SoftmaxWarpImplI24ElementwiseScaleMaskLoadIffbE11DirectStoreIffEfLi2ELi32ELi32ELi1ELb0EL9Algorithm0EEvT_T0_ll --------------------------
	.section	.nv.shared._Z15SoftmaxWarpImplI24ElementwiseScaleMaskLoadIffbE11DirectStoreIffEfLi2ELi32ELi32ELi1ELb0EL9Algorithm0EEvT_T0_ll,"aw",@nobits
	.sectionflags	@""
	.align	16
	.zero		1024


//--------------------- .nv.shared._Z15SoftmaxWarpImplI24ElementwiseScaleMaskLoadIffbE11DirectStoreIffEfLi2ELi30ELi32ELi1ELb1EL9Algorithm0EEvT_T0_ll --------------------------
	.section	.nv.shared._Z15SoftmaxWarpImplI24ElementwiseScaleMaskLoadIffbE11DirectStoreIffEfLi2ELi30ELi32ELi1ELb1EL9Algorithm0EEvT_T0_ll,"aw",@nobits
	.sectionflags	@""
	.align	16
	.zero		1024


//--------------------- .nv.shared._Z15SoftmaxWarpImplI24ElementwiseScaleMaskLoadIffbE11DirectStoreIffEfLi2ELi30ELi32ELi1ELb0EL9Algorithm0EEvT_T0_ll --------------------------
	.section	.nv.shared._Z15SoftmaxWarpImplI24ElementwiseScaleMaskLoadIffbE11DirectStoreIffEfLi2ELi30ELi32ELi1ELb0EL9Algorithm0EEvT_T0_ll,"aw",@nobits
	.sectionflags	@""
	.align	16
	.zero		1024


//--------------------- .nv.shared._Z15SoftmaxWarpImplI24ElementwiseScaleMaskLoadIffbE11DirectStoreIffEfLi2ELi28ELi32ELi1ELb1EL9Algorithm0EEvT_T0_ll --------------------------
	.section	.nv.shared._Z15SoftmaxWarpImplI24ElementwiseScaleMaskLoadIffbE11DirectStoreIffEfLi2ELi28ELi32ELi1ELb1EL9Algorithm0EEvT_T0_ll,"aw",@nobits
	.sectionflags	@""
	.align	16
	.zero		1024


//--------------------- .nv.shared._Z15SoftmaxWarpImplI24ElementwiseScaleMaskLoadIffbE11DirectStoreIffEfLi2ELi28ELi32ELi1ELb0EL9Algorithm0EEvT_T0_ll --------------------------
	.section	.nv.shared._Z15SoftmaxWarpImplI24ElementwiseScaleMaskLoadIffbE11DirectStoreIffEfLi2ELi28ELi32ELi1ELb0EL9Algorithm0EEvT_T0_ll,"aw",@nobits
	.sectionflags	@""
	.align	16
	.zero		1024


//--------------------- .nv.shared._Z15SoftmaxWarpImplI24ElementwiseScaleMaskLoadIffbE11DirectStoreIffEfLi2ELi26ELi32ELi1ELb1EL9Algorithm0EEvT_T0_ll --------------------------
	.section	.nv.shared._Z15SoftmaxWarpImplI24ElementwiseScaleMaskLoadIffbE11DirectStoreIffEfLi2ELi26ELi32ELi1ELb1EL9Algorithm0EEvT_T0_ll,"aw",@nobits
	.sectionflags	@""
	.align	16
	.zero		1024


//--------------------- .nv.shared._Z15SoftmaxWarpImplI24ElementwiseScaleMaskLoadIffbE11DirectStoreIffEfLi2ELi26ELi32ELi1ELb0EL9Algorithm0EEvT_T0_ll --------------------------
	.section	.nv.shared._Z15SoftmaxWarpImplI24ElementwiseScaleMaskLoadIffbE11DirectStoreIffEfLi2ELi26ELi32ELi1ELb0EL9Algorithm0EEvT_T0_ll,"aw",@nobits
	.sectionflags	@""
	.align	16
	.zero		1024


//--------------------- .nv.shared._Z15SoftmaxWarpImplI24ElementwiseScaleMaskLoadIffbE11DirectStoreIffEfLi2ELi24ELi32ELi1ELb1EL9Algorithm0EEvT_T0_ll --------------------------
	.section	.nv.shared._Z15SoftmaxWarpImplI24ElementwiseScaleMaskLoadIffbE11DirectStoreIffEfLi2ELi24ELi32ELi1ELb1EL9Algorithm0EEvT_T0_ll,"aw",@nobits
	.sectionflags	@""
	.align	16
	.zero		1024


//--------------------- .nv.shared._Z15SoftmaxWarpImplI24ElementwiseScaleMaskLoadIffbE11DirectStoreIffEfLi2ELi24ELi32ELi1ELb0EL9Algorithm0EEvT_T0_ll --------------------------
	.section	.nv.shared._Z15SoftmaxWarpImplI24ElementwiseScaleMaskLoadIffbE11DirectStoreIffEfLi2ELi24ELi32ELi1ELb0EL9Algorithm0EEvT_T0_ll,"aw",@nobits
	.sectionflags	@""
	.align	16
	.zero		1024


//--------------------- .nv.shared._Z15SoftmaxWarpImplI24ElementwiseScaleMaskLoadIffbE11DirectStoreIffEfLi2ELi22ELi32ELi1ELb1EL9Algorithm0EEvT_T0_ll --------------------------
	.section	.nv.shared._Z15SoftmaxWarpImplI24ElementwiseScaleMaskLoadIffbE11DirectStoreIffEfLi2ELi22ELi32ELi1ELb1EL9Algorithm0EEvT_T0_ll,"aw",@nobits
	.sectionflags	@""
	.align	16
	.zero		1024


//--------------------- .nv.shared._Z15SoftmaxWarpImplI24ElementwiseScaleMaskLoadIffbE11DirectStoreIffEfLi2ELi22ELi32ELi1ELb0EL9Algorithm0EEvT_T0_ll --------------------------
	.section	.nv.shared._Z15SoftmaxWarpImplI24ElementwiseScaleMaskLoadIffbE11DirectStoreIffEfLi2ELi22ELi32ELi1ELb0EL9Algorithm0EEvT_T0_ll,"aw",@nobits
	.sectionflags	@""
	.align	16
	.zero		1024


//--------------------- .nv.shared._Z15SoftmaxWarpImplI24ElementwiseScaleMaskLoadIffbE11DirectStoreIffEfLi2ELi20ELi32ELi1ELb1EL9Algorithm0EEvT_T0_ll --------------------------
	.section	.nv.shared._Z15SoftmaxWarpImplI24ElementwiseScaleMaskLoadIffbE11DirectStoreIffEfLi2ELi20ELi32ELi1ELb1EL9Algorithm0EEvT_T0_ll,"aw",@nobits
	.sectionflags	@""
	.align	16
	.zero		1024


//--------------------- .nv.shared._Z15SoftmaxWarpImplI24ElementwiseScaleMaskLoadIffbE11DirectStoreIffEfLi2ELi20ELi32ELi1ELb0EL9Algorithm0EEvT_T0_ll --------------------------
	.section	.nv.shared._Z15SoftmaxWarpImplI24ElementwiseScaleMaskLoadIffbE11DirectStoreIffEfLi2ELi20ELi32ELi1ELb0EL9Algorithm0EEvT_T0_ll,"aw",@nobits
	.sectionflags	@""
	.align	16
	.zero		1024


//--------------------- .nv.shared._Z15SoftmaxWarpImplI24ElementwiseScaleMaskLoadIffbE11DirectStoreIffEfLi2ELi18ELi32ELi1ELb1EL9Algorithm0EEvT_T0_ll --------------------------
	.section	.nv.shared._Z15SoftmaxWarpImplI24ElementwiseScaleMaskLoadIffbE11DirectStoreIffEfLi2ELi18ELi32ELi1ELb1EL9Algorithm0EEvT_T0_ll,"aw",@nobits
	.sectionflags	@""
	.align	16
	.zero		1024


//--------------------- .nv.shared._Z15SoftmaxWarpImplI24ElementwiseScaleMaskLoadIffbE11DirectStoreIffEfLi2ELi18ELi32ELi1ELb0EL9Algorithm0EEvT_T0_ll --------------------------
	.section	.nv.shared._Z15SoftmaxWarpImplI24ElementwiseScaleMaskLoadIffbE11DirectStoreIffEfLi2ELi18ELi32ELi1ELb0EL9Algorithm0EEvT_T0_ll,"aw",@nobits
	.sectionflags	@""
	.align	16
	.zero		1024


//--------------------- .nv.shared._Z15SoftmaxWarpImplI24ElementwiseScaleMaskLoadIffbE11DirectStoreIffEfLi2ELi16ELi32ELi1ELb1EL9Algorithm0EEvT_T0_ll --------------------------
	.section	.nv.shared._Z15SoftmaxWarpImplI24ElementwiseScaleMaskLoadIffbE11DirectStoreIffEfLi2ELi16ELi32ELi1ELb1EL9Algorithm0EEvT_T0_ll,"aw",@nobits
	.sectionflags	@""
	.align	16
	.zero		1024


//--------------------- .nv.shared._Z15SoftmaxWarpImplI24ElementwiseScaleMaskLoadIffbE11DirectStoreIffEfLi2ELi16ELi32ELi1ELb0EL9Algorithm0EEvT_T0_ll --------------------------
	.section	.nv.shared._Z15SoftmaxWarpImplI24ElementwiseScaleMaskLoadIffbE11DirectStoreIffEfLi2ELi16ELi32ELi1ELb0EL9Algorithm0EEvT_T0_ll,"aw",@nobits
	.sectionflags	@""
	.align	16
	.zero		1024


//--------------------- .nv.shared._Z15SoftmaxWarpImplI24ElementwiseScaleMaskLoadIffbE11DirectStoreIffEfLi2ELi14ELi32ELi1ELb1EL9Algorithm0EEvT_T0_ll --------------------------
	.section	.nv.shared._Z15SoftmaxWarpImplI24ElementwiseScaleMaskLoadIffbE11DirectStoreIffEfLi2ELi14ELi32ELi1ELb1EL9Algorithm0EEvT_T0_ll,"aw",@nobits
	.sectionflags	@""
	.align	16
	.zero		1024


//--------------------- .nv.shared._Z15SoftmaxWarpImplI24ElementwiseScaleMaskLoadIffbE11DirectStoreIffEfLi2ELi14ELi32ELi1ELb0EL9Algorithm0EEvT_T0_ll --------------------------
	.section	.nv.shared._Z15SoftmaxWarpImplI24ElementwiseScaleMaskLoadIffbE11DirectStoreIffEfLi2ELi14ELi32ELi1ELb0EL9Algorithm0EEvT_T0_ll,"aw",@nobits
	.sectionflags	@""
	.align	16
	.zero		1024


//--------------------- .nv.shared._Z15SoftmaxWarpImplI24ElementwiseScaleMaskLoadIffbE11DirectStoreIffEfLi2ELi12ELi32ELi1ELb1EL9Algorithm0EEvT_T0_ll --------------------------
	.section	.nv.shared._Z15SoftmaxWarpImplI24ElementwiseScaleMaskLoadIffbE11DirectStoreIffEfLi2ELi12ELi32ELi1ELb1EL9Algorithm0EEvT_T0_ll,"aw",@nobits
	.sectionflags	@""
	.align	16
	.zero		1024


//--------------------- .nv.shared._Z15SoftmaxWarpImplI24ElementwiseScaleMaskLoadIffbE11DirectStoreIffEfLi2ELi12ELi32ELi1ELb0EL9Algorithm0EEvT_T0_ll --------------------------
	.section	.nv.shared._Z15SoftmaxWarpImplI24ElementwiseScaleMaskLoadIffbE11DirectStoreIffEfLi2ELi12ELi32ELi1ELb0EL9Algorithm0EEvT_T0_ll,"aw",@nobits
	.sectionflags	@""
	.align	16
	.zero		1024


//--------------------- .nv.shared._Z15SoftmaxWarpImplI24ElementwiseScaleMaskLoadIffbE11DirectStoreIffEfLi2ELi10ELi32ELi1ELb1EL9Algorithm0EEvT_T0_ll --------------------------
	.section	.nv.shared._Z15SoftmaxWarpImplI24ElementwiseScaleMaskLoadIffbE11DirectStoreIffEfLi2ELi10ELi32ELi1ELb1EL9Algorithm0EEvT_T0_ll,"aw",@nobits
	.sectionflags	@""
	.align	16
	.zero		1024


//--------------------- .nv.shared._Z15SoftmaxWarpImplI24ElementwiseScaleMaskLoadIffbE11DirectStoreIffEfLi2ELi10ELi32ELi1ELb0EL9Algorithm0EEvT_T0_ll --------------------------
	.section	.nv.shared._Z15SoftmaxWarpImplI24ElementwiseScaleMaskLoadIffbE11DirectStoreIffEfLi2ELi10ELi32ELi1ELb0EL9Algorithm0EEvT_T0_ll,"aw",@nobits
	.sectionflags	@""
	.align	16
	.zero		1024


//--------------------- .nv.shared._Z15SoftmaxWarpImplI24ElementwiseScaleMaskLoadIffbE11DirectStoreIffEfLi2ELi8ELi32ELi1ELb1EL9Algorithm0EEvT_T0_ll --------------------------
	.section	.nv.shared._Z15SoftmaxWarpImplI24ElementwiseScaleMaskLoadIffbE11DirectStoreIffEfLi2ELi8ELi32ELi1ELb1EL9Algorithm0EEvT_T0_ll,"aw",@nobits
	.sectionflags	@""
	.align	16
	.zero		1024


//--------------------- .nv.shared._Z15SoftmaxWarpImplI24ElementwiseScaleMaskLoadIffbE11DirectStoreIffEfLi2ELi8ELi32ELi1ELb0EL9Algorithm0EEvT_T0_ll --------------------------
	.section	.nv.shared._Z15SoftmaxWarpImplI24ElementwiseScaleMaskLoadIffbE11DirectStoreIffEfLi2ELi8ELi32ELi1ELb0EL9Algorithm0EEvT_T0_ll,"aw",@nobits
	.sectionflags	@""
	.align	16
	.zero		1024


//--------------------- .nv.shared._Z15SoftmaxWarpImplI24ElementwiseScaleMaskLoadIffbE11DirectStoreIffEfLi2ELi6ELi32ELi1ELb1EL9Algorithm0EEvT_T0_ll --------------------------
	.section	.nv.shared._Z15SoftmaxWarpImplI24ElementwiseScaleMaskLoadIffbE11DirectStoreIffEfLi2ELi6ELi32ELi1ELb1EL9Algorithm0EEvT_T0_ll,"aw",@nobits
	.sectionflags	@""
	.align	16
	.zero		1024


//--------------------- .nv.shared._Z15SoftmaxWarpImplI24ElementwiseScaleMaskLoadIffbE11DirectStoreIffEfLi2ELi6ELi32ELi1ELb0EL9Algorithm0EEvT_T0_ll --------------------------
	.section	.nv.shared._Z15SoftmaxWarpImplI24ElementwiseScaleMaskLoadIffbE11DirectStoreIffEfLi2ELi6ELi32ELi1ELb0EL9Algorithm0EEvT_T0_ll,"aw",@nobits
	.sectionflags	@""
	.align	16
	.zero		1024


//--------------------- .nv.shared._Z15SoftmaxWarpImplI24ElementwiseScaleMaskLoadIffbE11DirectStoreIffEfLi2ELi4ELi32ELi1ELb1EL9Algorithm0EEvT_T0_ll --------------------------
	.section	.nv.shared._Z15SoftmaxWarpImplI24ElementwiseScaleMaskLoadIffbE11DirectStoreIffEfLi2ELi4ELi32ELi1ELb1EL9Algorithm0EEvT_T0_ll,"aw",@nobits
	.sectionflags	@""
	.align	16
	.zero		1024


//--------------------- .nv.shared._Z15SoftmaxWarpImplI24ElementwiseScaleMaskLoadIffbE11DirectStoreIffEfLi2ELi4ELi32ELi1ELb0EL9Algorithm0EEvT_T0_ll --------------------------
	.section	.nv.shared._Z15SoftmaxWarpImplI24ElementwiseScaleMaskLoadIffbE11DirectStoreIffEfLi2ELi4ELi32ELi1ELb0EL9Algorithm0EEvT_T0_ll,"aw",@nobits
	.sectionflags	@""
	.align	16
	.zero		1024


//--------------------- .nv.shared._Z15SoftmaxWarpImplI24ElementwiseScaleMaskLoadIffbE11DirectStoreIffEfLi2ELi2ELi32ELi1ELb1EL9Algorithm0EEvT_T0_ll --------------------------
	.section	.nv.shared._Z15SoftmaxWarpImplI24ElementwiseScaleMaskLoadIffbE11DirectStoreIffEfLi2ELi2ELi32ELi1ELb1EL9Algorithm0EEvT_T0_ll,"aw",@nobits
	.sectionflags	@""
	.align	16
	.zero		1024


//--------------------- .nv.shared._Z15SoftmaxWarpImplI24ElementwiseScaleMaskLoadIffbE11DirectStoreIffEfLi2ELi2ELi32ELi1ELb0EL9Algorithm0EEvT_T0_ll --------------------------
	.section	.nv.shared._Z15SoftmaxWarpImplI24ElementwiseScaleMaskLoadIffbE11DirectStoreIffEfLi2ELi2ELi32ELi1ELb0EL9Algorithm0EEvT_T0_ll,"aw",@nobits
	.sectionflags	@""
	.align	16
	.zero		1024


//--------------------- .nv.shared._Z15SoftmaxWarpImplI24ElementwiseScaleMaskLoadIffbE11DirectStoreIffEfLi2ELi2ELi32ELi2ELb1EL9Algorithm0EEvT_T0_ll --------------------------
	.section	.nv.shared._Z15SoftmaxWarpImplI24ElementwiseScaleMaskLoadIffbE11DirectStoreIffEfLi2ELi2ELi32ELi2ELb1EL9Algorithm0EEvT_T0_ll,"aw",@nobits
	.sectionflags	@""
	.align	16
	.zero		1024


//--------------------- .nv.shared._Z15SoftmaxWarpImplI24ElementwiseScaleMaskLoadIffbE11DirectStoreIffEfLi2ELi2ELi32ELi2ELb0EL9Algorithm0EEvT_T0_ll --------------------------
	.section	.nv.shared._Z15SoftmaxWarpImplI24ElementwiseScaleMaskLoadIffbE11DirectStoreIffEfLi2ELi2ELi32ELi2ELb0EL9Algorithm0EEvT_T0_ll,"aw",@nobits
	.sectionflags	@""
	.align	16
	.zero		1024


//--------------------- .nv.shared._Z15SoftmaxWarpImplI24ElementwiseScaleMaskLoadIffbE11DirectStoreIffEfLi2ELi2ELi16ELi1ELb1EL9Algorithm0EEvT_T0_ll --------------------------
	.section	.nv.shared._Z15SoftmaxWarpImplI24ElementwiseScaleMaskLoadIffbE11DirectStoreIffEfLi2ELi2ELi16ELi1ELb1EL9Algorithm0EEvT_T0_ll,"aw",@nobits
	.sectionflags	@""
	.align	16
	.zero		1024


//--------------------- .nv.shared._Z15SoftmaxWarpImplI24ElementwiseScaleMaskLoadIffbE11DirectStoreIffEfLi2ELi2ELi16ELi1ELb0EL9Algorithm0EEvT_T0_ll --------------------------
	.section	.nv.shared._Z15SoftmaxWarpImplI24ElementwiseScaleMaskLoadIffbE11DirectStoreIffEfLi2ELi2ELi16ELi1ELb0EL9Algorithm0EEvT_T0_ll,"aw",@nobits
	.sectionflags	@""
	.align	16
	.zero		1024


//--------------------- .nv.shared._Z15SoftmaxWarpImplI24ElementwiseScaleMaskLoadIffbE11DirectStoreIffEfLi2ELi2ELi16ELi2ELb1EL9Algorithm0EEvT_T0_ll --------------------------
	.section	.nv.shared._Z15SoftmaxWarpImplI24ElementwiseScaleMaskLoadIffbE11DirectStoreIffEfLi2ELi2ELi16ELi2ELb1EL9Algorithm0EEvT_T0_ll,"aw",@nobits
	.sectionflags	@""
	.align	16
	.zero		1024


//--------------------- .nv.shared._Z15SoftmaxWarpImplI24ElementwiseScaleMaskLoadIffbE11DirectStoreIffEfLi2ELi2ELi16ELi2ELb0EL9Algorithm0EEvT_T0_ll --------------------------
	.section	.nv.shared._Z15SoftmaxWarpImplI24ElementwiseScaleMaskLoadIffbE11DirectStoreIffEfLi2ELi2ELi16ELi2ELb0EL9Algorithm0EEvT_T0_ll,"aw",@nobits
	.sectionflags	@""
	.align	16
	.zero		1024


//--------------------- .nv.shared._Z15SoftmaxWarpImplI24ElementwiseScaleMaskLoadIffbE11DirectStoreIffEfLi2ELi2ELi8ELi1ELb1EL9Algorithm0EEvT_T0_ll --------------------------
	.section	.nv.shared._Z15SoftmaxWarpImplI24ElementwiseScaleMaskLoadIffbE11DirectStoreIffEfLi2ELi2ELi8ELi1ELb1EL9Algorithm0EEvT_T0_ll,"aw",@nobits
	.sectionflags	@""
	.align	16
	.zero		1024


//--------------------- .nv.shared._Z15SoftmaxWarpImplI24ElementwiseScaleMaskLoadIffbE11DirectStoreIffEfLi2ELi2ELi8ELi1ELb0EL9Algorithm0EEvT_T0_ll --------------------------
	.section	.nv.shared._Z15SoftmaxWarpImplI24ElementwiseScaleMaskLoadIffbE11DirectStoreIffEfLi2ELi2ELi8ELi1ELb0EL9Algorithm0EEvT_T0_ll,"aw",@nobits
	.sectionflags	@""
	.align	16
	.zero		1024


//--------------------- .nv.shared._Z15SoftmaxWarpImplI24ElementwiseScaleMaskLoadIffbE11DirectStoreIffEfLi2ELi2ELi8ELi2ELb1EL9Algorithm0EEvT_T0_ll --------------------------
	.section	.nv.shared._Z15SoftmaxWarpImplI24ElementwiseScaleMaskLoadIffbE11DirectStoreIffEfLi2ELi2ELi8ELi2ELb1EL9Algorithm0EEvT_T0_ll,"aw",@nobits
	.sectionflags	@""
	.align	16
	.zero		1024


//--------------------- .nv.shared._Z15SoftmaxWarpImplI24ElementwiseScaleMaskLoadIffbE11DirectStoreIffEfLi2ELi2ELi8ELi2ELb0EL9Algorithm0EEvT_T0_ll --------------------------
	.section	.nv.shared._Z15SoftmaxWarpImplI24ElementwiseScaleMaskLoadIffbE11DirectStoreIffEfLi2ELi2ELi8ELi2ELb0EL9Algorithm0EEvT_T0_ll,"aw",@nobits
	.sectionflags	@""
	.align	16
	.zero		1024


//--------------------- .nv.shared._Z15SoftmaxWarpImplI24ElementwiseScaleMaskLoadIffbE11DirectStoreIffEfLi2ELi2ELi4ELi1ELb1EL9Algorithm0EEvT_T0_ll --------------------------
	.section	.nv.shared._Z15SoftmaxWarpImplI24ElementwiseScaleMaskLoadIffbE11DirectStoreIffEfLi2ELi2ELi4ELi1ELb1EL9Algorithm0EEvT_T0_ll,"aw",@nobits
	.sectionflags	@""
	.align	16
	.zero		1024


//--------------------- .nv.shared._Z15SoftmaxWarpImplI24ElementwiseScaleMaskLoadIffbE11DirectStoreIffEfLi2ELi2ELi4ELi1ELb0EL9Algorithm0EEvT_T0_ll --------------------------
	.section	.nv.shared._Z15SoftmaxWarpImplI24ElementwiseScaleMaskLoadIffbE11DirectStoreIffEfLi2ELi2ELi4ELi1ELb0EL9Algorithm0EEvT_T0_ll,"aw",@nobits
	.sectionflags	@""
	.align	16
	.zero		1024


//--------------------- .nv.shared._Z15SoftmaxWarpImplI24ElementwiseScaleMaskLoadIffbE11DirectStoreIffEfLi2ELi2ELi4ELi2ELb1EL9Algorithm0EEvT_T0_ll --------------------------
	.section	.nv.shared._Z15SoftmaxWarpImplI24ElementwiseScaleMaskLoadIffbE11DirectStoreIffEfLi2ELi2ELi4ELi2ELb1EL9Algorithm0EEvT_T0_ll,"aw",@nobits
	.sectionflags	@""
	.align	16
	.zero		1024


//--------------------- .nv.shared._Z15SoftmaxWarpImplI24ElementwiseScaleMaskLoadIffbE11DirectStoreIffEfLi2ELi2ELi4ELi2ELb0EL9Algorithm0EEvT_T0_ll --------------------------
	.section	.nv.shared._Z15SoftmaxWarpImplI24ElementwiseScaleMaskLoadIffbE11DirectStoreIffEfLi2ELi2ELi4ELi2ELb0EL9Algorithm0EEvT_T0_ll,"aw",@nobits
	.sectionflags	@""
	.align	16
	.zero		1024


//--------------------- .nv.shared._Z15SoftmaxWarpImplI24ElementwiseScaleMaskLoadIffbE11DirectStoreIffEfLi2ELi2ELi2ELi1ELb1EL9Algorithm0EEvT_T0_ll --------------------------
	.section	.nv.shared._Z15SoftmaxWarpImplI24ElementwiseScaleMaskLoadIffbE11DirectStoreIffEfLi2ELi2ELi2ELi1ELb1EL9Algorithm0EEvT_T0_ll,"aw",@nobits
	.sectionflags	@""
	.align	16
	.zero		1024


//--------------------- .nv.shared._Z15SoftmaxWarpImplI24ElementwiseScaleMaskLoadIffbE11DirectStoreIffEfLi2ELi2ELi2ELi1ELb0EL9Algorithm0EEvT_T0_ll --------------------------
	.section	.nv.shared._Z15SoftmaxWarpImplI24ElementwiseScaleMaskLoadIffbE11DirectStoreIffEfLi2ELi2ELi2ELi1ELb0EL9Algorithm0EEvT_T0_ll,"aw",@nobits
	.sectionflags	@""
	.align	16
	.zero		1024


//--------------------- .nv.shared._Z15SoftmaxWarpImplI24ElementwiseScaleMaskLoadIffbE11DirectStoreIffEfLi2ELi2ELi2ELi2ELb1EL9Algorithm0EEvT_T0_ll --------------------------
	.section	.nv.shared._Z15SoftmaxWarpImplI24ElementwiseScaleMaskLoadIffbE11DirectStoreIffEfLi2ELi2ELi2ELi2ELb1EL9Algorithm0EEvT_T0_ll,"aw",@nobits
	.sectionflags	@""
	.align	16
	.zero		1024


//--------------------- .nv.shared._Z15SoftmaxWarpImplI24ElementwiseScaleMaskLoadIffbE11DirectStoreIffEfLi2ELi2ELi2ELi2ELb0EL9Algorithm0EEvT_T0_ll --------------------------
	.section	.nv.shared._Z15SoftmaxWarpImplI24ElementwiseScaleMaskLoadIffbE11DirectStoreIffEfLi2ELi2ELi2ELi2ELb0EL9Algorithm0EEvT_T0_ll,"aw",@nobits
	.sectionflags	@""
	.align	16
	.zero		1024


//--------------------- .nv.shared._Z15SoftmaxWarpImplI24ElementwiseScaleMaskLoadIffbE11DirectStoreIffEfLi2ELi2ELi1ELi1ELb1EL9Algorithm0EEvT_T0_ll --------------------------
	.section	.nv.shared._Z15SoftmaxWarpImplI24ElementwiseScaleMaskLoadIffbE11DirectStoreIffEfLi2ELi2ELi1ELi1ELb1EL9Algorithm0EEvT_T0_ll,"aw",@nobits
	.sectionflags	@""
	.align	16
	.zero		1024


//--------------------- .nv.shared._Z15SoftmaxWarpImplI24ElementwiseScaleMaskLoadIffbE11DirectStoreIffEfLi2ELi2ELi1ELi1ELb0EL9Algorithm0EEvT_T0_ll --------------------------
	.section	.nv.shared._Z15SoftmaxWarpImplI24ElementwiseScaleMaskLoadIffbE11DirectStoreIffEfLi2ELi2ELi1ELi1ELb0EL9Algorithm0EEvT_T0_ll,"aw",@nobits
	.sectionflags	@""
	.align	16
	.zero		1024


//--------------------- .nv.shared._Z15SoftmaxWarpImplI24ElementwiseScaleMaskLoadIffbE11DirectStoreIffEfLi2ELi2ELi1ELi2ELb1EL9Algorithm0EEvT_T0_ll --------------------------
	.section	.nv.shared._Z15SoftmaxWarpImplI24ElementwiseScaleMaskLoadIffbE11DirectStoreIffEfLi2ELi2ELi1ELi2ELb1EL9Algorithm0EEvT_T0_ll,"aw",@nobits
	.sectionflags	@""
	.align	16
	.zero		1024


//--------------------- .nv.shared._Z15SoftmaxWarpImplI24ElementwiseScaleMaskLoadIffbE11DirectStoreIffEfLi2ELi2ELi1ELi2ELb0EL9Algorithm0EEvT_T0_ll --------------------------
	.section	.nv.shared._Z15SoftmaxWarpImplI24ElementwiseScaleMaskLoadIffbE11DirectStoreIffEfLi2ELi2ELi1ELi2ELb0EL9Algorithm0EEvT_T0_ll,"aw",@nobits
	.sectionflags	@""
	.align	16
	.zero		1024


//--------------------- .nv.constant0._ZN3cub18CUB_300001_SM_10006detail11EmptyKernelIvEEvv --------------------------
	.section	.nv.constant0._ZN3cub18CUB_300001_SM_10006detail11EmptyKernelIvEEvv,"a",@progbits
	.sectionflags	@""
	.align	4
.nv.constant0._ZN3cub18CUB_300001_SM_10006detail11EmptyKernelIvEEvv:
	.zero		896


//--------------------- .nv.constant0._Z24SoftmaxBlockUncachedImplI22BroadcastScaleMaskLoadIffbLm4EiE11DirectStoreIffEfLi1ELi1024EL9Algorithm0EEvT_T0_ll --------------------------
	.section	.nv.constant0._Z24SoftmaxBlockUncachedImplI22BroadcastScaleMaskLoadIffbLm4EiE11DirectStoreIffEfLi1ELi1024EL9Algorithm0EEvT_T0_ll,"a",@progbits
	.sectionflags	@""
	.align	4
.nv.constant0._Z24SoftmaxBlockUncachedImplI22BroadcastScaleMaskLoadIffbLm4EiE11DirectStoreIffEfLi1ELi1024EL9Algorithm0EEvT_T0_ll:
	.zero		1048


//--------------------- .nv.constant0._Z24SoftmaxBlockUncachedImplI22BroadcastScaleMaskLoadIffbLm4EiE11DirectStoreIffEfLi2ELi1024EL9Algorithm0EEvT_T0_ll --------------------------
	.section	.nv.constant0._Z24SoftmaxBlockUncachedImplI22BroadcastScaleMaskLoadIffbLm4EiE11DirectStoreIffEfLi2ELi1024EL9Algorithm0EEvT_T0_ll,"a",@progbits
	.sectionflags	@""
	.align	4
.nv.constant0._Z24SoftmaxBlockUncachedImplI22BroadcastScaleMaskLoadIffbLm4EiE11DirectStoreIffEfLi2ELi1024EL9Algorithm0EEvT_T0_ll:
	.zero		1048


//--------------------- .nv.constant0._Z20SoftmaxBlockSMemImplI22BroadcastScaleMaskLoadIffbLm4EiE11DirectStoreIffEfLi1ELi256EL9Algorithm0EEvT_T0_ll --------------------------
	.section	.nv.constant0._Z20SoftmaxBlockSMemImplI22BroadcastScaleMaskLoadIffbLm4EiE11DirectStoreIffEfLi1ELi256EL9Algorithm0EEvT_T0_ll,"a",@progbits
	.sectionflags	@""
	.align	4
.nv.constant0._Z20SoftmaxBlockSMemImplI22BroadcastScaleMaskLoadIffbLm4EiE11DirectStoreIffEfLi1ELi256EL9Algorithm0EEvT_T0_ll:
	.zero		1048


//--------------------- .nv.constant0._Z20SoftmaxBlockSMemImplI22BroadcastScaleMaskLoadIffbLm4EiE11DirectStoreIffEfLi1ELi512EL9Algorithm0EEvT_T0_ll --------------------------
	.section	.nv.constant0._Z20SoftmaxBlockSMemImplI22BroadcastScaleMaskLoadIffbLm4EiE11DirectStoreIffEfLi1ELi512EL9Algorithm0EEvT_T0_ll,"a",@progbits
	.sectionflags	@""
	.align	4
.nv.constant0._Z20SoftmaxBlockSMemImplI22BroadcastScaleMaskLoadIffbLm4EiE11DirectStoreIffEfLi1ELi512EL9Algorithm0EEvT_T0_ll:
	.zero		1048


//--------------------- .nv.constant0._Z20SoftmaxBlockSMemImplI22BroadcastScaleMaskLoadIffbLm4EiE11DirectStoreIffEfLi1ELi1024EL9Algorithm0EEvT_T0_ll --------------------------
	.section	.nv.constant0._Z20SoftmaxBlockSMemImplI22BroadcastScaleMaskLoadIffbLm4EiE11DirectStoreIffEfLi1ELi1024EL9Algorithm0EEvT_T0_ll,"a",@progbits
	.sectionflags	@""
	.align	4
.nv.constant0._Z20SoftmaxBlockSMemImplI22BroadcastScaleMaskLoadIffbLm4EiE11DirectStoreIffEfLi1ELi1024EL9Algorithm0EEvT_T0_ll:
	.zero		1048


//--------------------- .nv.constant0._Z20SoftmaxBlockSMemImplI22BroadcastScaleMaskLoadIffbLm4EiE11DirectStoreIffEfLi1ELi128EL9Algorithm0EEvT_T0_ll --------------------------
	.section	.nv.constant0._Z20SoftmaxBlockSMemImplI22BroadcastScaleMaskLoadIffbLm4EiE11DirectStoreIffEfLi1ELi128EL9Algorithm0EEvT_T0_ll,"a",@progbits
	.sectionflags	@""
	.align	4
.nv.constant0._Z20SoftmaxBlockSMemImplI22BroadcastScaleMaskLoadIffbLm4EiE11DirectStoreIffEfLi1ELi128EL9Algorithm0EEvT_T0_ll:
	.zero		1048


//--------------------- .nv.constant0._Z20SoftmaxBlockSMemImplI22BroadcastScaleMaskLoadIffbLm4EiE11DirectStoreIffEfLi2ELi256EL9Algorithm0EEvT_T0_ll --------------------------
	.section	.nv.constant0._Z20SoftmaxBlockSMemImplI22BroadcastScaleMaskLoadIffbLm4EiE11DirectStoreIffEfLi2ELi256EL9Algorithm0EEvT_T0_ll,"a",@progbits
	.sectionflags	@""
	.align	4
.nv.constant0._Z20SoftmaxBlockSMemImplI22BroadcastScaleMaskLoadIffbLm4EiE11DirectStoreIffEfLi2ELi256EL9Algorithm0EEvT_T0_ll:
	.zero		1048


//--------------------- .nv.constant0._Z20SoftmaxBlockSMemImplI22BroadcastScaleMaskLoadIffbLm4EiE11DirectStoreIffEfLi2ELi512EL9Algorithm0EEvT_T0_ll --------------------------
	.section	.nv.constant0._Z20SoftmaxBlockSMemImplI22BroadcastScaleMaskLoadIffbLm4EiE11DirectStoreIffEfLi2ELi512EL9Algorithm0EEvT_T0_ll,"a",@progbits
	.sectionflags	@""
	.align	4
.nv.constant0._Z20SoftmaxBlockSMemImplI22BroadcastScaleMaskLoadIffbLm4EiE11DirectStoreIffEfLi2ELi512EL9Algorithm0EEvT_T0_ll:
	.zero		1048


//--------------------- .nv.constant0._Z20SoftmaxBlockSMemImplI22BroadcastScaleMaskLoadIffbLm4EiE11DirectStoreIffEfLi2ELi1024EL9Algorithm0EEvT_T0_ll --------------------------
	.section	.nv.constant0._Z20SoftmaxBlockSMemImplI22BroadcastScaleMaskLoadIffbLm4EiE11DirectStoreIffEfLi2ELi1024EL9Algorithm0EEvT_T0_ll,"a",@progbits
	.sectionflags	@""
	.align	4
.nv.constant0._Z20SoftmaxBlockSMemImplI22BroadcastScaleMaskLoadIffbLm4EiE11DirectStoreIffEfLi2ELi1024EL9Algorithm0EEvT_T0_ll:
	.zero		1048


//--------------------- .nv.constant0._Z20SoftmaxBlockSMemImplI22BroadcastScaleMaskLoadIffbLm4EiE11DirectStoreIffEfLi2ELi128EL9Algorithm0EEvT_T0_ll --------------------------
	.section	.nv.constant0._Z20SoftmaxBlockSMemImplI22BroadcastScaleMaskLoadIffbLm4EiE11DirectStoreIffEfLi2ELi128EL9Algorithm0EEvT_T0_ll,"a",@progbits
	.sectionflags	@""
	.align	4
.nv.constant0._Z20SoftmaxBlockSMemImplI22BroadcastScaleMaskLoadIffbLm4EiE11DirectStoreIffEfLi2ELi128EL9Algorithm0EEvT_T0_ll:
	.zero		1048


//--------------------- .nv.constant0._Z15SoftmaxWarpImplI22BroadcastScaleMaskLoadIffbLm4EiE11DirectStoreIffEfLi1ELi32ELi32ELi1ELb1EL9Algorithm0EEvT_T0_ll --------------------------
	.section	.nv.constant0._Z15SoftmaxWarpImplI22BroadcastScaleMaskLoadIffbLm4EiE11DirectStoreIffEfLi1ELi32ELi32ELi1ELb1EL9Algorithm0EEvT_T0_ll,"a",@progbits
	.sectionflags	@""
	.align	4
.nv.constant0._Z15SoftmaxWarpImplI22BroadcastScaleMaskLoadIffbLm4EiE11DirectStoreIffEfLi1ELi32ELi32ELi1ELb1EL9Algorithm0EEvT_T0_ll:
	.zero		1048


//--------------------- .nv.constant0._Z15SoftmaxWarpImplI22BroadcastScaleMaskLoadIffbLm4EiE11DirectStoreIffEfLi1ELi32ELi32ELi1ELb0EL9Algorithm0EEvT_T0_ll --------------------------
	.section	.nv.constant0._Z15SoftmaxWarpImplI22BroadcastScaleMaskLoadIffbLm4EiE11DirectStoreIffEfLi1ELi32ELi32ELi1ELb0EL9Algorithm0EEvT_T0_ll,"a",@progbits
	.sectionflags	@""
	.align	4
.nv.constant0._Z15SoftmaxWarpImplI22BroadcastScaleMaskLoadIffbLm4EiE11DirectStoreIffEfLi1ELi32ELi32ELi1ELb0EL9Algorithm0EEvT_T0_ll:
	.zero		1048


//--------------------- .nv.constant0._Z15SoftmaxWarpImplI22BroadcastScaleMaskLoadIffbLm4EiE11DirectStoreIffEfLi1ELi31ELi32ELi1ELb1EL9Algorithm0EEvT_T0_ll --------------------------
	.section	.nv.constant0._Z15SoftmaxWarpImplI22BroadcastScaleMaskLoadIffbLm4EiE11DirectStoreIffEfLi1ELi31ELi32ELi1ELb1EL9Algorithm0EEvT_T0_ll,"a",@progbits
	.sectionflags	@""
	.align	4
.nv.constant0._Z15SoftmaxWarpImplI22BroadcastScaleMaskLoadIffbLm4EiE11DirectStoreIffEfLi1ELi31ELi32ELi1ELb1EL9Algorithm0EEvT_T0_ll:
	.zero		1048


//--------------------- .nv.constant0._Z15SoftmaxWarpImplI22BroadcastScaleMaskLoadIffbLm4EiE11DirectStoreIffEfLi1ELi31ELi32ELi1ELb0EL9Algorithm0EEvT_T0_ll --------------------------
	.section	.nv.constant0._Z15SoftmaxWarpImplI22BroadcastScaleMaskLoadIffbLm4EiE11DirectStoreIffEfLi1ELi31ELi32ELi1ELb0EL9Algorithm0EEvT_T0_ll,"a",@progbits
	.sectionflags	@""
	.align	4
.nv.constant0._Z15SoftmaxWarpImplI22BroadcastScaleMaskLoadIffbLm4EiE11DirectStoreIffEfLi1ELi31ELi32ELi1ELb0EL9Algorithm0EEvT_T0_ll:
	.zero		1048


//--------------------- .nv.constant0._Z15SoftmaxWarpImplI22BroadcastScaleMaskLoadIffbLm4EiE11DirectStoreIffEfLi1ELi30ELi32ELi1ELb1EL9Algorithm0EEvT_T0_ll --------------------------
	.section	.nv.constant0._Z15SoftmaxWarpImplI22BroadcastScaleMaskLoadIffbLm4EiE11DirectStoreIffEfLi1ELi30ELi32ELi1ELb1EL9Algorithm0EEvT_T0_ll,"a",@progbits
	.sectionflags	@""
	.align	4
.nv.constant0._Z15SoftmaxWarpImplI22BroadcastScaleMaskLoadIffbLm4EiE11DirectStoreIffEfLi1ELi30ELi32ELi1ELb1EL9Algorithm0EEvT_T0_ll:
	.zero		1048


//--------------------- .nv.constant0._Z15SoftmaxWarpImplI22BroadcastScaleMaskLoadIffbLm4EiE11DirectStoreIffEfLi1ELi30ELi32ELi1ELb0EL9Algorithm0EEvT_T0_ll --------------------------
	.section	.nv.constant0._Z15SoftmaxWarpImplI22BroadcastScaleMaskLoadIffbLm4EiE11DirectStoreIffEfLi1ELi30ELi32ELi1ELb0EL9Algorithm0EEvT_T0_ll,"a",@progbits
	.sectionflags	@""
	.align	4
.nv.constant0._Z15SoftmaxWarpImplI22BroadcastScaleMaskLoadIffbLm4EiE11DirectStoreIffEfLi1ELi30ELi32ELi1ELb0EL9Algorithm0EEvT_T0_ll:
	.zero		1048


//--------------------- .nv.constant0._Z15SoftmaxWarpImplI22BroadcastScaleMaskLoadIffbLm4EiE11DirectStoreIffEfLi1ELi29ELi32ELi1ELb1EL9Algorithm0EEvT_T0_ll --------------------------
	.section	.nv.constant0._Z15SoftmaxWarpImplI22BroadcastScaleMaskLoadIffbLm4EiE11DirectStoreIffEfLi1ELi29ELi32ELi1ELb1EL9Algorithm0EEvT_T0_ll,"a",@progbits
	.sectionflags	@""
	.align	4
.nv.constant0._Z15SoftmaxWarpImplI22BroadcastScaleMaskLoadIffbLm4EiE11DirectStoreIffEfLi1ELi29ELi32ELi1ELb1EL9Algorithm0EEvT_T0_ll:
	.zero		1048


//--------------------- .nv.constant0._Z15SoftmaxWarpImplI22BroadcastScaleMaskLoadIffbLm4EiE11DirectStoreIffEfLi1ELi29ELi32ELi1ELb0EL9Algorithm0EEvT_T0_ll --------------------------
	.section	.nv.constant0._Z15SoftmaxWarpImplI22BroadcastScaleMaskLoadIffbLm4EiE11DirectStoreIffEfLi1ELi29ELi32ELi1ELb0EL9Algorithm0EEvT_T0_ll,"a",@progbits
	.sectionflags	@""
	.align	4
.nv.constant0._Z15SoftmaxWarpImplI22BroadcastScaleMaskLoadIffbLm4EiE11DirectStoreIffEfLi1ELi29ELi32ELi1ELb0EL9Algorithm0EEvT_T0_ll:
	.zero		1048


//--------------------- .nv.constant0._Z15SoftmaxWarpImplI22BroadcastScaleMaskLoadIffbLm4EiE11DirectStoreIffEfLi1ELi28ELi32ELi1ELb1EL9Algorithm0EEvT_T0_ll --------------------------
	.section	.nv.constant0._Z15SoftmaxWarpImplI22BroadcastScaleMaskLoadIffbLm4EiE11DirectStoreIffEfLi1ELi28ELi32ELi1ELb1EL9Algorithm0EEvT_T0_ll,"a",@progbits
	.sectionflags	@""
	.align	4
.nv.constant0._Z15SoftmaxWarpImplI22BroadcastScaleMaskLoadIffbLm4EiE11DirectStoreIffEfLi1ELi28ELi32ELi1ELb1EL9Algorithm0EEvT_T0_ll:
	.zero		1048


//--------------------- .nv.constant0._Z15SoftmaxWarpImplI22BroadcastScaleMaskLoadIffbLm4EiE11DirectStoreIffEfLi1ELi28ELi32ELi1ELb0EL9Algorithm0EEvT_T0_ll --------------------------
	.section	.nv.constant0._Z15SoftmaxWarpImplI22BroadcastScaleMaskLoadIffbLm4EiE11DirectStoreIffEfLi1ELi28ELi32ELi1ELb0EL9Algorithm0EEvT_T0_ll,"a",@progbits
	.sectionflags	@""
	.align	4
.nv.constant0._Z15SoftmaxWarpImplI22BroadcastScaleMaskLoadIffbLm4EiE11DirectStoreIffEfLi1ELi28ELi32ELi1ELb0EL9Algorithm0EEvT_T0_ll:
	.zero		1048


//--------------------- .nv.constant0._Z15SoftmaxWarpImplI22BroadcastScaleMaskLoadIffbLm4EiE11DirectStoreIffEfLi1ELi27ELi32ELi1ELb1EL9Algorithm0EEvT_T0_ll --------------------------
	.section	.nv.constant0._Z15SoftmaxWarpImplI22BroadcastScaleMaskLoadIffbLm4EiE11DirectStoreIffEfLi1ELi27ELi32ELi1ELb1EL9Algorithm0EEvT_T0_ll,"a",@progbits
	.sectionflags	@""
	.align	4
.nv.constant0._Z15SoftmaxWarpImplI22BroadcastScaleMaskLoadIffbLm4EiE11DirectStoreIffEfLi1ELi27ELi32ELi1ELb1EL9Algorithm0EEvT_T0_ll:
	.zero		1048


//--------------------- .nv.constant0._Z15SoftmaxWarpImplI22BroadcastScaleMaskLoadIffbLm4EiE11DirectStoreIffEfLi1ELi27ELi32ELi1ELb0EL9Algorithm0EEvT_T0_ll --------------------------
	.section	.nv.constant0._Z15SoftmaxWarpImplI22BroadcastScaleMaskLoadIffbLm4EiE11DirectStoreIffEfLi1ELi27ELi32ELi1ELb0EL9Algorithm0EEvT_T0_ll,"a",@progbits
	.sectionflags	@""
	.align	4
.nv.constant0._Z15SoftmaxWarpImplI22BroadcastScaleMaskLoadIffbLm4EiE11DirectStoreIffEfLi1ELi27ELi32ELi1ELb0EL9Algorithm0EEvT_T0_ll:
	.zero		1048


//--------------------- .nv.constant0._Z15SoftmaxWarpImplI22BroadcastScaleMaskLoadIffbLm4EiE11DirectStoreIffEfLi1ELi26ELi32ELi1ELb1EL9Algorithm0EEvT_T0_ll --------------------------
	.section	.nv.constant0._Z15SoftmaxWarpImplI22BroadcastScaleMaskLoadIffbLm4EiE11DirectStoreIffEfLi1ELi26ELi32ELi1ELb1EL9Algorithm0EEvT_T0_ll,"a",@progbits
	.sectionflags	@""
	.align	4
.nv.constant0._Z15SoftmaxWarpImplI22BroadcastScaleMaskLoadIffbLm4EiE11DirectStoreIffEfLi1ELi26ELi32ELi1ELb1EL9Algorithm0EEvT_T0_ll:
	.zero		1048


//--------------------- .nv.constant0._Z15SoftmaxWarpImplI22BroadcastScaleMaskLoadIffbLm4EiE11DirectStoreIffEfLi1ELi26ELi32ELi1ELb0EL9Algorithm0EEvT_T0_ll --------------------------
	.section	.nv.constant0._Z15SoftmaxWarpImplI22BroadcastScaleMaskLoadIffbLm4EiE11DirectStoreIffEfLi1ELi26ELi32ELi1ELb0EL9Algorithm0EEvT_T0_ll,"a",@progbits
	.sectionflags	@""
	.align	4
.nv.constant0._Z15SoftmaxWarpImplI22BroadcastScaleMaskLoadIffbLm4EiE11DirectStoreIffEfLi1ELi26ELi32ELi1ELb0EL9Algorithm0EEvT_T0_ll:
	.zero		1048


//--------------------- .nv.constant0._Z15SoftmaxWarpImplI22BroadcastScaleMaskLoadIffbLm4EiE11DirectStoreIffEfLi1ELi25ELi32ELi1ELb1EL9Algorithm0EEvT_T0_ll --------------------------
	.section	.nv.constant0._Z15SoftmaxWarpImplI22BroadcastScaleMaskLoadIffbLm4EiE11DirectStoreIffEfLi1ELi25ELi32ELi1ELb1EL9Algorithm0EEvT_T0_ll,"a",@progbits
	.sectionflags	@""
	.align	4
.nv.constant0._Z15SoftmaxWarpImplI22BroadcastScaleMaskLoadIffbLm4EiE11DirectStoreIffEfLi1ELi25ELi32ELi1ELb1EL9Algorithm0EEvT_T0_ll:
	.zero		1048


//--------------------- .nv.constant0._Z15SoftmaxWarpImplI22BroadcastScaleMaskLoadIffbLm4EiE11DirectStoreIffEfLi1ELi25ELi32ELi1ELb0EL9Algorithm0EEvT_T0_ll --------------------------
	.section	.nv.constant0._Z15SoftmaxWarpImplI22BroadcastScaleMaskLoadIffbLm4EiE11DirectStoreIffEfLi1ELi25ELi32ELi1ELb0EL9Algorithm0EEvT_T0_ll,"a",@progbits
	.sectionflags	@""
	.align	4
.nv.constant0._Z15SoftmaxWarpImplI22BroadcastScaleMaskLoadIffbLm4EiE11DirectStoreIffEfLi1ELi25ELi32ELi1ELb0EL9Algorithm0EEvT_T0_ll:
	.zero		1048


//--------------------- .nv.constant0._Z15SoftmaxWarpImplI22BroadcastScaleMaskLoadIffbLm4EiE11DirectStoreIffEfLi1ELi24ELi32ELi1ELb1EL9Algorithm0EEvT_T0_ll --------------------------
	.section	.nv.constant0._Z15SoftmaxWarpImplI22BroadcastScaleMaskLoadIffbLm4EiE11DirectStoreIffEfLi1ELi24ELi32ELi1ELb1EL9Algorithm0EEvT_T0_ll,"a",@progbits
	.sectionflags	@""
	.align	4
.nv.constant0._Z15SoftmaxWarpImplI22BroadcastScaleMaskLoadIffbLm4EiE11DirectStoreIffEfLi1ELi24ELi32ELi1ELb1EL9Algorithm0EEvT_T0_ll:
	.zero		1048


//--------------------- .nv.constant0._Z15SoftmaxWarpImplI22BroadcastScaleMaskLoadIffbLm4EiE11DirectStoreIffEfLi1ELi24ELi32ELi1ELb0EL9Algorithm0EEvT_T0_ll --------------------------
	.section	.nv.constant0._Z15SoftmaxWarpImplI22BroadcastScaleMaskLoadIffbLm4EiE11DirectStoreIffEfLi1ELi24ELi32ELi1ELb0EL9Algorithm0EEvT_T0_ll,"a",@progbits
	.sectionflags	@""
	.align	4
.nv.constant0._Z15SoftmaxWarpImplI22BroadcastScaleMaskLoadIffbLm4EiE11DirectStoreIffEfLi1ELi24ELi32ELi1ELb0EL9Algorithm0EEvT_T0_ll:
	.zero		1048


//--------------------- .nv.constant0._Z15SoftmaxWarpImplI22BroadcastScaleMaskLoadIffbLm4EiE11DirectStoreIffEfLi1ELi23ELi32ELi1ELb1EL9Algorithm0EEvT_T0_ll --------------------------
	.section	.nv.constant0._Z15SoftmaxWarpImplI22BroadcastScaleMaskLoadIffbLm4EiE11DirectStoreIffEfLi1ELi23ELi32ELi1ELb1EL9Algorithm0EEvT_T0_ll,"a",@progbits
	.sectionflags	@""
	.align	4
.nv.constant0._Z15SoftmaxWarpImplI22BroadcastScaleMaskLoadIffbLm4EiE11DirectStoreIffEfLi1ELi23ELi32ELi1ELb1EL9Algorithm0EEvT_T0_ll:
	.zero		1048


//--------------------- .nv.constant0._Z15SoftmaxWarpImplI22BroadcastScaleMaskLoadIffbLm4EiE11DirectStoreIffEfLi1ELi23ELi32ELi1ELb0EL9Algorithm0EEvT_T0_ll --------------------------
	.section	.nv.constant0._Z15SoftmaxWarpImplI22BroadcastScaleMaskLoadIffbLm4EiE11DirectStoreIffEfLi1ELi23ELi32ELi1ELb0EL9Algorithm0EEvT_T0_ll,"a",@progbits
	.sectionflags	@""
	.align	4
.nv.constant0._Z15SoftmaxWarpImplI22BroadcastScaleMaskLoadIffbLm4EiE11DirectStoreIffEfLi1ELi23ELi32ELi1ELb0EL9Algorithm0EEvT_T0_ll:
	.zero		1048


//--------------------- .nv.constant0._Z15SoftmaxWarpImplI22BroadcastScaleMaskLoadIffbLm4EiE11DirectStoreIffEfLi1ELi22ELi32ELi1ELb1EL9Algorithm0EEvT_T0_ll --------------------------
	.section	.nv.constant0._Z15SoftmaxWarpImplI22BroadcastScaleMaskLoadIffbLm4EiE11DirectStoreIffEfLi1ELi22ELi32ELi1ELb1EL9Algorithm0EEvT_T0_ll,"a",@progbits
	.sectionflags	@""
	.align	4
.nv.constant0._Z15SoftmaxWarpImplI22BroadcastScaleMaskLoadIffbLm4EiE11DirectStoreIffEfLi1ELi22ELi32ELi1ELb1EL9Algorithm0EEvT_T0_ll:
	.zero		1048


//--------------------- .nv.constant0._Z15SoftmaxWarpImplI22BroadcastScaleMaskLoadIffbLm4EiE11DirectStoreIffEfLi1ELi22ELi32ELi1ELb0EL9Algorithm0EEvT_T0_ll --------------------------
	.section	.nv.constant0._Z15SoftmaxWarpImplI22BroadcastScaleMaskLoadIffbLm4EiE11DirectStoreIffEfLi1ELi22ELi32ELi1ELb0EL9Algorithm0EEvT_T0_ll,"a",@progbits
	.sectionflags	@""
	.align	4
.nv.constant0._Z15SoftmaxWarpImplI22BroadcastScaleMaskLoadIffbLm4EiE11DirectStoreIffEfLi1ELi22ELi32ELi1ELb0EL9Algorithm0EEvT_T0_ll:
	.zero		1048


//--------------------- .nv.constant0._Z15SoftmaxWarpImplI22BroadcastScaleMaskLoadIffbLm4EiE11DirectStoreIffEfLi1ELi21ELi32ELi1ELb1EL9Algorithm0EEvT_T0_ll --------------------------
	.section	.nv.constant0._Z15SoftmaxWarpImplI22BroadcastScaleMaskLoadIffbLm4EiE11DirectStoreIffEfLi1ELi21ELi32ELi1ELb1EL9Algorithm0EEvT_T0_ll,"a",@progbits
	.sectionflags	@""
	.align	4
.nv.constant0._Z15SoftmaxWarpImplI22BroadcastScaleMaskLoadIffbLm4EiE11DirectStoreIffEfLi1ELi21ELi32ELi1ELb1EL9Algorithm0EEvT_T0_ll:
	.zero		1048


//--------------------- .nv.constant0._Z15SoftmaxWarpImplI22BroadcastScaleMaskLoadIffbLm4EiE11DirectStoreIffEfLi1ELi21ELi32ELi1ELb0EL9Algorithm0EEvT_T0_ll --------------------------
	.section	.nv.constant0._Z15SoftmaxWarpImplI22BroadcastScaleMaskLoadIffbLm4EiE11DirectStoreIffEfLi1ELi21ELi32ELi1ELb0EL9Algorithm0EEvT_T0_ll,"a",@progbits
	.sectionflags	@""
	.align	4
.nv.constant0._Z15SoftmaxWarpImplI22BroadcastScaleMaskLoadIffbLm4EiE11DirectStoreIffEfLi1ELi21ELi32ELi1ELb0EL9Algorithm0EEvT_T0_ll:
	.zero		1048


//--------------------- .nv.constant0._Z15SoftmaxWarpImplI22BroadcastScaleMaskLoadIffbLm4EiE11DirectStoreIffEfLi1ELi20ELi32ELi1ELb1EL9Algorithm0EEvT_T0_ll --------------------------
	.section	.nv.constant0._Z15SoftmaxWarpImplI22BroadcastScaleMaskLoadIffbLm4EiE11DirectStoreIffEfLi1ELi20ELi32ELi1ELb1EL9Algorithm0EEvT_T0_ll,"a",@progbits
	.sectionflags	@""
	.align	4
.nv.constant0._Z15SoftmaxWarpImplI22BroadcastScaleMaskLoadIffbLm4EiE11DirectStoreIffEfLi1ELi20ELi32ELi1ELb1EL9Algorithm0EEvT_T0_ll:
	.zero		1048


//--------------------- .nv.constant0._Z15SoftmaxWarpImplI22BroadcastScaleMaskLoadIffbLm4EiE11DirectStoreIffEfLi1ELi20ELi32ELi1ELb0EL9Algorithm0EEvT_T0_ll --------------------------
	.section	.nv.constant0._Z15SoftmaxWarpImplI22BroadcastScaleMaskLoadIffbLm4EiE11DirectStoreIffEfLi1ELi20ELi32ELi1ELb0EL9Algorithm0EEvT_T0_ll,"a",@progbits
	.sectionflags	@""
	.align	4
.nv.constant0._Z15SoftmaxWarpImplI22BroadcastScaleMaskLoadIffbLm4EiE11DirectStoreIffEfLi1ELi20ELi32ELi1ELb0EL9Algorithm0EEvT_T0_ll:
	.zero		1048


//--------------------- .nv.constant0._Z15SoftmaxWarpImplI22BroadcastScaleMaskLoadIffbLm4EiE11DirectStoreIffEfLi1ELi19ELi32ELi1ELb1EL9Algorithm0EEvT_T0_ll --------------------------
	.section	.nv.constant0._Z15SoftmaxWarpImplI22BroadcastScaleMaskLoadIffbLm4EiE11DirectStoreIffEfLi1ELi19ELi32ELi1ELb1EL9Algorithm0EEvT_T0_ll,"a",@progbits
	.sectionflags	@""
	.align	4
.nv.constant0._Z15SoftmaxWarpImplI22BroadcastScaleMaskLoadIffbLm4EiE11DirectStoreIffEfLi1ELi19ELi32ELi1ELb1EL9Algorithm0EEvT_T0_ll:
	.zero		1048


//--------------------- .nv.constant0._Z15SoftmaxWarpImplI22BroadcastScaleMaskLoadIffbLm4EiE11DirectStoreIffEfLi1ELi19ELi32ELi1ELb0EL9Algorithm0EEvT_T0_ll --------------------------
	.section	.nv.constant0._Z15SoftmaxWarpImplI22BroadcastScaleMaskLoadIffbLm4EiE11DirectStoreIffEfLi1ELi19ELi32ELi1ELb0EL9Algorithm0EEvT_T0_ll,"a",@progbits
	.sectionflags	@""
	.align	4
.nv.constant0._Z15SoftmaxWarpImplI22BroadcastScaleMaskLoadIffbLm4EiE11DirectStoreIffEfLi1ELi19ELi32ELi1ELb0EL9Algorithm0EEvT_T0_ll:
	.zero		1048


//--------------------- .nv.constant0._Z15SoftmaxWarpImplI22BroadcastScaleMaskLoadIffbLm4EiE11DirectStoreIffEfLi1ELi18ELi32ELi1ELb1EL9Algorithm0EEvT_T0_ll --------------------------
	.section	.nv.constant0._Z15SoftmaxWarpImplI22BroadcastScaleMaskLoadIffbLm4EiE11DirectStoreIffEfLi1ELi18ELi32ELi1ELb1EL9Algorithm0EEvT_T0_ll,"a",@progbits
	.sectionflags	@""
	.align	4
.nv.constant0._Z15SoftmaxWarpImplI22BroadcastScaleMaskLoadIffbLm4EiE11DirectStoreIffEfLi1ELi18ELi32ELi1ELb1EL9Algorithm0EEvT_T0_ll:
	.zero		1048


//--------------------- .nv.constant0._Z15SoftmaxWarpImplI22BroadcastScaleMaskLoadIffbLm4EiE11DirectStoreIffEfLi1ELi18ELi32ELi1ELb0EL9Algorithm0EEvT_T0_ll --------------------------
	.section	.nv.constant0._Z15SoftmaxWarpImplI22BroadcastScaleMaskLoadIffbLm4EiE11DirectStoreIffEfLi1ELi18ELi32ELi1ELb0EL9Algorithm0EEvT_T0_ll,"a",@progbits
	.sectionflags	@""
	.align	4
.nv.constant0._Z15SoftmaxWarpImplI22BroadcastScaleMaskLoadIffbLm4EiE11DirectStoreIffEfLi1ELi18ELi32ELi1ELb0EL9Algorithm0EEvT_T0_ll:
	.zero		1048


//--------------------- .nv.constant0._Z15SoftmaxWarpImplI22BroadcastScaleMaskLoadIffbLm4EiE11DirectStoreIffEfLi1ELi17ELi32ELi1ELb1EL9Algorithm0EEvT_T0_ll --------------------------
	.section	.nv.constant0._Z15SoftmaxWarpImplI22BroadcastScaleMaskLoadIffbLm4EiE11DirectStoreIffEfLi1ELi17ELi32ELi1ELb1EL9Algorithm0EEvT_T0_ll,"a",@progbits
	.sectionflags	@""
	.align	4
.nv.constant0._Z15SoftmaxWarpImplI22BroadcastScaleMaskLoadIffbLm4EiE11DirectStoreIffEfLi1ELi17ELi32ELi1ELb1EL9Algorithm0EEvT_T0_ll:
	.zero		1048


//--------------------- .nv.constant0._Z15SoftmaxWarpImplI22BroadcastScaleMaskLoadIffbLm4EiE11DirectStoreIffEfLi1ELi17ELi32ELi1ELb0EL9Algorithm0EEvT_T0_ll --------------------------
	.section	.nv.constant0._Z15SoftmaxWarpImplI22BroadcastScaleMaskLoadIffbLm4EiE11DirectStoreIffEfLi1ELi17ELi32ELi1ELb0EL9Algorithm0EEvT_T0_ll,"a",@progbits
	.sectionflags	@""
	.align	4
.nv.constant0._Z15SoftmaxWarpImplI22BroadcastScaleMaskLoadIffbLm4EiE11DirectStoreIffEfLi1ELi17ELi32ELi1ELb0EL9Algorithm0EEvT_T0_ll:
	.zero		1048


//--------------------- .nv.constant0._Z15SoftmaxWarpImplI22BroadcastScaleMaskLoadIffbLm4EiE11DirectStoreIffEfLi1ELi16ELi32ELi1ELb1EL9Algorithm0EEvT_T0_ll --------------------------
	.section	.nv.constant0._Z15SoftmaxWarpImplI22BroadcastScaleMaskLoadIffbLm4EiE11DirectStoreIffEfLi1ELi16ELi32ELi1ELb1EL9Algorithm0EEvT_T0_ll,"a",@progbits
	.sectionflags	@""
	.align	4
.nv.constant0._Z15SoftmaxWarpImplI22BroadcastScaleMaskLoadIffbLm4EiE11DirectStoreIffEfLi1ELi16ELi32ELi1ELb1EL9Algorithm0EEvT_T0_ll:
	.zero		1048


//--------------------- .nv.constant0._Z15SoftmaxWarpImplI22BroadcastScaleMaskLoadIffbLm4EiE11DirectStoreIffEfLi1ELi16ELi32ELi1ELb0EL9Algorithm0EEvT_T0_ll --------------------------
	.section	.nv.constant0._Z15SoftmaxWarpImplI22BroadcastScaleMaskLoadIffbLm4EiE11DirectStoreIffEfLi1ELi16ELi32ELi1ELb0EL9Algorithm0EEvT_T0_ll,"a",@progbits
	.sectionflags	@""
	.align	4
.nv.constant0._Z15SoftmaxWarpImplI22BroadcastScaleMaskLoadIffbLm4EiE11DirectStoreIffEfLi1ELi16ELi32ELi1ELb0EL9Algorithm0EEvT_T0_ll:
	.zero		1048


//--------------------- .nv.constant0._Z15SoftmaxWarpImplI22BroadcastScaleMaskLoadIffbLm4EiE11DirectStoreIffEfLi1ELi15ELi32ELi1ELb1EL9Algorithm0EEvT_T0_ll --------------------------
	.section	.nv.constant0._Z15SoftmaxWarpImplI22BroadcastScaleMaskLoadIffbLm4EiE11DirectStoreIffEfLi1ELi15ELi32ELi1ELb1EL9Algorithm0EEvT_T0_ll,"a",@progbits
	.sectionflags	@""
	.align	4
.nv.constant0._Z15SoftmaxWarpImplI22BroadcastScaleMaskLoadIffbLm4EiE11DirectStoreIffEfLi1ELi15ELi32ELi1ELb1EL9Algorithm0EEvT_T0_ll:
	.zero		1048


//--------------------- .nv.constant0._Z15SoftmaxWarpImplI22BroadcastScaleMaskLoadIffbLm4EiE11DirectStoreIffEfLi1ELi15ELi32ELi1ELb0EL9Algorithm0EEvT_T0_ll --------------------------
	.section	.nv.constant0._Z15SoftmaxWarpImplI22BroadcastScaleMaskLoadIffbLm4EiE11DirectStoreIffEfLi1ELi15ELi32ELi1ELb0EL9Algorithm0EEvT_T0_ll,"a",@progbits
	.sectionflags	@""
	.align	4
.nv.constant0._Z15SoftmaxWarpImplI22BroadcastScaleMaskLoadIffbLm4EiE11DirectStoreIffEfLi1ELi15ELi32ELi1ELb0EL9Algorithm0EEvT_T0_ll:
	.zero		1048


//--------------------- .nv.constant0._Z15SoftmaxWarpImplI22BroadcastScaleMaskLoadIffbLm4EiE11DirectStoreIffEfLi1ELi14ELi32ELi1ELb1EL9Algorithm0EEvT_T0_ll --------------------------
	.section	.nv.constant0._Z15SoftmaxWarpImplI22BroadcastScaleMaskLoadIffbLm4EiE11DirectStoreIffEfLi1ELi14ELi32ELi1ELb1EL9Algorithm0EEvT_T0_ll,"a",@progbits
	.sectionflags	@""
	.align	4
.nv.constant0._Z15SoftmaxWarpImplI22BroadcastScaleMaskLoadIffbLm4EiE11DirectStoreIffEfLi1ELi14ELi32ELi1ELb1EL9Algorithm0EEvT_T0_ll:
	.zero		1048


//--------------------- .nv.constant0._Z15SoftmaxWarpImplI22BroadcastScaleMaskLoadIffbLm4EiE11DirectStoreIffEfLi1ELi14ELi32ELi1ELb0EL9Algorithm0EEvT_T0_ll --------------------------
	.section	.nv.constant0._Z15SoftmaxWarpImplI22BroadcastScaleMaskLoadIffbLm4EiE11DirectStoreIffEfLi1ELi14ELi32ELi1ELb0EL9Algorithm0EEvT_T0_ll,"a",@progbits
	.sectionflags	@""
	.align	4
.nv.constant0._Z15SoftmaxWarpImplI22BroadcastScaleMaskLoadIffbLm4EiE11DirectStoreIffEfLi1ELi14ELi32ELi1ELb0EL9Algorithm0EEvT_T0_ll:
	.zero		1048


//--------------------- .nv.constant0._Z15SoftmaxWarpImplI22BroadcastScaleMaskLoadIffbLm4EiE11DirectStoreIffEfLi1ELi13ELi32ELi1ELb1EL9Algorithm0EEvT_T0_ll --------------------------
	.section	.nv.constant0._Z15SoftmaxWarpImplI22BroadcastScaleMaskLoadIffbLm4EiE11DirectStoreIffEfLi1ELi13ELi32ELi1ELb1EL9Algorithm0EEvT_T0_ll,"a",@progbits
	.sectionflags	@""
	.align	4
.nv.constant0._Z15SoftmaxWarpImplI22BroadcastScaleMaskLoadIffbLm4EiE11DirectStoreIffEfLi1ELi13ELi32ELi1ELb1EL9Algorithm0EEvT_T0_ll:
	.zero		1048


//--------------------- .nv.constant0._Z15SoftmaxWarpImplI22BroadcastScaleMaskLoadIffbLm4EiE11DirectStoreIffEfLi1ELi13ELi32ELi1ELb0EL9Algorithm0EEvT_T0_ll --------------------------
	.section	.nv.constant0._Z15SoftmaxWarpImplI22BroadcastScaleMaskLoadIffbLm4EiE11DirectStoreIffEfLi1ELi13ELi32ELi1ELb0EL9Algorithm0EEvT_T0_ll,"a",@progbits
	.sectionflags	@""
	.align	4
.nv.constant0._Z15SoftmaxWarpImplI22BroadcastScaleMaskLoadIffbLm4EiE11DirectStoreIffEfLi1ELi13ELi32ELi1ELb0EL9Algorithm0EEvT_T0_ll:
	.zero		1048


//--------------------- .nv.constant0._Z15SoftmaxWarpImplI22BroadcastScaleMaskLoadIffbLm4EiE11DirectStoreIffEfLi1ELi12ELi32ELi1ELb1EL9Algorithm0EEvT_T0_ll --------------------------
	.section	.nv.constant0._Z15SoftmaxWarpImplI22BroadcastScaleMaskLoadIffbLm4EiE11DirectStoreIffEfLi1ELi12ELi32ELi1ELb1EL9Algorithm0EEvT_T0_ll,"a",@progbits
	.sectionflags	@""
	.align	4
.nv.constant0._Z15SoftmaxWarpImplI22BroadcastScaleMaskLoadIffbLm4EiE11DirectStoreIffEfLi1ELi12ELi32ELi1ELb1EL9Algorithm0EEvT_T0_ll:
	.zero		1048


//--------------------- .nv.constant0._Z15SoftmaxWarpImplI22BroadcastScaleMaskLoadIffbLm4EiE11DirectStoreIffEfLi1ELi12ELi32ELi1ELb0EL9Algorithm0EEvT_T0_ll --------------------------
	.section	.nv.constant0._Z15SoftmaxWarpImplI22BroadcastScaleMaskLoadIffbLm4EiE11DirectStoreIffEfLi1ELi12ELi32ELi1ELb0EL9Algorithm0EEvT_T0_ll,"a",@progbits
	.sectionflags	@""
	.align	4
.nv.constant0._Z15SoftmaxWarpImplI22BroadcastScaleMaskLoadIffbLm4EiE11DirectStoreIffEfLi1ELi12ELi32ELi1ELb0EL9Algorithm0EEvT_T0_ll:
	.zero		1048


//--------------------- .nv.constant0._Z15SoftmaxWarpImplI22BroadcastScaleMaskLoadIffbLm4EiE11DirectStoreIffEfLi1ELi11ELi32ELi1ELb1EL9Algorithm0EEvT_T0_ll --------------------------
	.section	.nv.constant0._Z15SoftmaxWarpImplI22BroadcastScaleMaskLoadIffbLm4EiE11DirectStoreIffEfLi1ELi11ELi32ELi1ELb1EL9Algorithm0EEvT_T0_ll,"a",@progbits
	.sectionflags	@""
	.align	4
.nv.constant0._Z15SoftmaxWarpImplI22BroadcastScaleMaskLoadIffbLm4EiE11DirectStoreIffEfLi1ELi11ELi32ELi1ELb1EL9Algorithm0EEvT_T0_ll:
	.zero		1048


//--------------------- .nv.constant0._Z15SoftmaxWarpImplI22BroadcastScaleMaskLoadIffbLm4EiE11DirectStoreIffEfLi1ELi11ELi32ELi1ELb0EL9Algorithm0EEvT_T0_ll --------------------------
	.section	.nv.constant0._Z15SoftmaxWarpImplI22BroadcastScaleMaskLoadIffbLm4EiE11DirectStoreIffEfLi1ELi11ELi32ELi1ELb0EL9Algorithm0EEvT_T0_ll,"a",@progbits
	.sectionflags	@""
	.align	4
.nv.constant0._Z15SoftmaxWarpImplI22BroadcastScaleMaskLoadIffbLm4EiE11DirectStoreIffEfLi1ELi11ELi32ELi1ELb0EL9Algorithm0EEvT_T0_ll:
	.zero		1048


//--------------------- .nv.constant0._Z15SoftmaxWarpImplI22BroadcastScaleMaskLoadIffbLm4EiE11DirectStoreIffEfLi1ELi10ELi32ELi1ELb1EL9Algorithm0EEvT_T0_ll --------------------------
	.section	.nv.constant0._Z15SoftmaxWarpImplI22BroadcastScaleMaskLoadIffbLm4EiE11DirectStoreIffEfLi1ELi10ELi32ELi1ELb1EL9Algorithm0EEvT_T0_ll,"a",@progbits
	.sectionflags	@""
	.align	4
.nv.constant0._Z15SoftmaxWarpImplI22BroadcastScaleMaskLoadIffbLm4EiE11DirectStoreIffEfLi1ELi10ELi32ELi1ELb1EL9Algorithm0EEvT_T0_ll:
	.zero		1048


//--------------------- .nv.constant0._Z15SoftmaxWarpImplI22BroadcastScaleMaskLoadIffbLm4EiE11DirectStoreIffEfLi1ELi10ELi32ELi1ELb0EL9Algorithm0EEvT_T0_ll --------------------------
	.section	.nv.constant0._Z15SoftmaxWarpImplI22BroadcastScaleMaskLoadIffbLm4EiE11DirectStoreIffEfLi1ELi10ELi32ELi1ELb0EL9Algorithm0EEvT_T0_ll,"a",@progbits
	.sectionflags	@""
	.align	4
.nv.constant0._Z15SoftmaxWarpImplI22BroadcastScaleMaskLoadIffbLm4EiE11DirectStoreIffEfLi1ELi10ELi32ELi1ELb0EL9Algorithm0EEvT_T0_ll:
	.zero		1048


//--------------------- .nv.constant0._Z15SoftmaxWarpImplI22BroadcastScaleMaskLoadIffbLm4EiE11DirectStoreIffEfLi1ELi9ELi32ELi1ELb1EL9Algorithm0EEvT_T0_ll --------------------------
	.section	.nv.constant0._Z15SoftmaxWarpImplI22BroadcastScaleMaskLoadIffbLm4EiE11DirectStoreIffEfLi1ELi9ELi32ELi1ELb1EL9Algorithm0EEvT_T0_ll,"a",@progbits
	.sectionflags	@""
	.align	4
.nv.constant0._Z15SoftmaxWarpImplI22BroadcastScaleMaskLoadIffbLm4EiE11DirectStoreIffEfLi1ELi9ELi32ELi1ELb1EL9Algorithm0EEvT_T0_ll:
	.zero		1048


//--------------------- .nv.constant0._Z15SoftmaxWarpImplI22BroadcastScaleMaskLoadIffbLm4EiE11DirectStoreIffEfLi1ELi9ELi32ELi1ELb0EL9Algorithm0EEvT_T0_ll --------------------------
	.section	.nv.constant0._Z15SoftmaxWarpImplI22BroadcastScaleMaskLoadIffbLm4EiE11DirectStoreIffEfLi1ELi9ELi32ELi1ELb0EL9Algorithm0EEvT_T0_ll,"a",@progbits
	.sectionflags	@""
	.align	4
.nv.constant0._Z15SoftmaxWarpImplI22BroadcastScaleMaskLoadIffbLm4EiE11DirectStoreIffEfLi1ELi9ELi32ELi1ELb0EL9Algorithm0EEvT_T0_ll:
	.zero		1048


//--------------------- .nv.constant0._Z15SoftmaxWarpImplI22BroadcastScaleMaskLoadIffbLm4EiE11DirectStoreIffEfLi1ELi8ELi32ELi1ELb1EL9Algorithm0EEvT_T0_ll --------------------------
	.section	.nv.constant0._Z15SoftmaxWarpImplI22BroadcastScaleMaskLoadIffbLm4EiE11DirectStoreIffEfLi1ELi8ELi32ELi1ELb1EL9Algorithm0EEvT_T0_ll,"a",@progbits
	.sectionflags	@""
	.align	4
.nv.constant0._Z15SoftmaxWarpImplI22BroadcastScaleMaskLoadIffbLm4EiE11DirectStoreIffEfLi1ELi8ELi32ELi1ELb1EL9Algorithm0EEvT_T0_ll:
	.zero		1048


//--------------------- .nv.constant0._Z15SoftmaxWarpImplI22BroadcastScaleMaskLoadIffbLm4EiE11DirectStoreIffEfLi1ELi8ELi32ELi1ELb0EL9Algorithm0EEvT_T0_ll --------------------------
	.section	.nv.constant0._Z15SoftmaxWarpImplI22BroadcastScaleMaskLoadIffbLm4EiE11DirectStoreIffEfLi1ELi8ELi32ELi1ELb0EL9Algorithm0EEvT_T0_ll,"a",@progbits
	.sectionflags	@""
	.align	4
.nv.constant0._Z15SoftmaxWarpImplI22BroadcastScaleMaskLoadIffbLm4EiE11DirectStoreIffEfLi1ELi8ELi32ELi1ELb0EL9Algorithm0EEvT_T0_ll:
	.zero		1048


//--------------------- .nv.constant0._Z15SoftmaxWarpImplI22BroadcastScaleMaskLoadIffbLm4EiE11DirectStoreIffEfLi1ELi7ELi32ELi1ELb1EL9Algorithm0EEvT_T0_ll --------------------------
	.section	.nv.constant0._Z15SoftmaxWarpImplI22BroadcastScaleMaskLoadIffbLm4EiE11DirectStoreIffEfLi1ELi7ELi32ELi1ELb1EL9Algorithm0EEvT_T0_ll,"a",@progbits
	.sectionflags	@""
	.align	4
.nv.constant0._Z15SoftmaxWarpImplI22BroadcastScaleMaskLoadIffbLm4EiE11DirectStoreIffEfLi1ELi7ELi32ELi1ELb1EL9Algorithm0EEvT_T0_ll:
	.zero		1048


//--------------------- .nv.constant0._Z15SoftmaxWarpImplI22BroadcastScaleMaskLoadIffbLm4EiE11DirectStoreIffEfLi1ELi7ELi32ELi1ELb0EL9Algorithm0EEvT_T0_ll --------------------------
	.section	.nv.constant0._Z15SoftmaxWarpImplI22BroadcastScaleMaskLoadIffbLm4EiE11DirectStoreIffEfLi1ELi7ELi32ELi1ELb0EL9Algorithm0EEvT_T0_ll,"a",@progbits
	.sectionflags	@""
	.align	4
.nv.constant0._Z15SoftmaxWarpImplI22BroadcastScaleMaskLoadIffbLm4EiE11DirectStoreIffEfLi1ELi7ELi32ELi1ELb0EL9Algorithm0EEvT_T0_ll:
	.zero		1048


//--------------------- .nv.constant0._Z15SoftmaxWarpImplI22BroadcastScaleMaskLoadIffbLm4EiE11DirectStoreIffEfLi1ELi6ELi32ELi1ELb1EL9Algorithm0EEvT_T0_ll --------------------------
	.section	.nv.constant0._Z15SoftmaxWarpImplI22BroadcastScaleMaskLoadIffbLm4EiE11DirectStoreIffEfLi1ELi6ELi32ELi1ELb1EL9Algorithm0EEvT_T0_ll,"a",@progbits
	.sectionflags	@""
	.align	4
.nv.constant0._Z15SoftmaxWarpImplI22BroadcastScaleMaskLoadIffbLm4EiE11DirectStoreIffEfLi1ELi6ELi32ELi1ELb1EL9Algorithm0EEvT_T0_ll:
	.zero		1048


//--------------------- .nv.constant0._Z15SoftmaxWarpImplI22BroadcastScaleMaskLoadIffbLm4EiE11DirectStoreIffEfLi1ELi6ELi32ELi1ELb0EL9Algorithm0EEvT_T0_ll --------------------------
	.section	.nv.constant0._Z15SoftmaxWarpImplI22BroadcastScaleMaskLoadIffbLm4EiE11DirectStoreIffEfLi1ELi6ELi32ELi1ELb0EL9Algorithm0EEvT_T0_ll,"a",@progbits
	.sectionflags	@""
	.align	4
.nv.constant0._Z15SoftmaxWarpImplI22BroadcastScaleMaskLoadIffbLm4EiE11DirectStoreIffEfLi1ELi6ELi32ELi1ELb0EL9Algorithm0EEvT_T0_ll:
	.zero		1048


//--------------------- .nv.constant0._Z15SoftmaxWarpImplI22BroadcastScaleMaskLoadIffbLm4EiE11DirectStoreIffEfLi1ELi5ELi32ELi1ELb1EL9Algorithm0EEvT_T0_ll --------------------------
	.section	.nv.constant0._Z15SoftmaxWarpImplI22BroadcastScaleMaskLoadIffbLm4EiE11DirectStoreIffEfLi1ELi5ELi32ELi1ELb1EL9Algorithm0EEvT_T0_ll,"a",@progbits
	.sectionflags	@""
	.align	4
.nv.constant0._Z15SoftmaxWarpImplI22BroadcastScaleMaskLoadIffbLm4EiE11DirectStoreIffEfLi1ELi5ELi32ELi1ELb1EL9Algorithm0EEvT_T0_ll:
	.zero		1048


//--------------------- .nv.constant0._Z15SoftmaxWarpImplI22BroadcastScaleMaskLoadIffbLm4EiE11DirectStoreIffEfLi1ELi5ELi32ELi1ELb0EL9Algorithm0EEvT_T0_ll --------------------------
	.section	.nv.constant0._Z15SoftmaxWarpImplI22BroadcastScaleMaskLoadIffbLm4EiE11DirectStoreIffEfLi1ELi5ELi32ELi1ELb0EL9Algorithm0EEvT_T0_ll,"a",@progbits
	.sectionflags	@""
	.align	4
.nv.constant0._Z15SoftmaxWarpImplI22BroadcastScaleMaskLoadIffbLm4EiE11DirectStoreIffEfLi1ELi5ELi32ELi1ELb0EL9Algorithm0EEvT_T0_ll:
	.zero		1048


//--------------------- .nv.constant0._Z15SoftmaxWarpImplI22BroadcastScaleMaskLoadIffbLm4EiE11DirectStoreIffEfLi1ELi4ELi32ELi1ELb1EL9Algorithm0EEvT_T0_ll --------------------------
	.section	.nv.constant0._Z15SoftmaxWarpImplI22BroadcastScaleMaskLoadIffbLm4EiE11DirectStoreIffEfLi1ELi4ELi32ELi1ELb1EL9Algorithm0EEvT_T0_ll,"a",@progbits
	.sectionflags	@""
	.align	4
.nv.constant0._Z15SoftmaxWarpImplI22BroadcastScaleMaskLoadIffbLm4EiE11DirectStoreIffEfLi1ELi4ELi32ELi1ELb1EL9Algorithm0EEvT_T0_ll:
	.zero		1048


//--------------------- .nv.constant0._Z15SoftmaxWarpImplI22BroadcastScaleMaskLoadIffbLm4EiE11DirectStoreIffEfLi1ELi4ELi32ELi1ELb0EL9Algorithm0EEvT_T0_ll --------------------------
	.section	.nv.constant0._Z15SoftmaxWarpImplI22BroadcastScaleMaskLoadIffbLm4EiE11DirectStoreIffEfLi1ELi4ELi32ELi1ELb0EL9Algorithm0EEvT_T0_ll,"a",@progbits
	.sectionflags	@""
	.align	4
.nv.constant0._Z15SoftmaxWarpImplI22BroadcastScaleMaskLoadIffbLm4EiE11DirectStoreIffEfLi1ELi4ELi32ELi1ELb0EL9Algorithm0EEvT_T0_ll:
	.zero		1048


//--------------------- .nv.constant0._Z15SoftmaxWarpImplI22BroadcastScaleMaskLoadIffbLm4EiE11DirectStoreIffEfLi1ELi3ELi32ELi1ELb1EL9Algorithm0EEvT_T0_ll --------------------------
	.section	.nv.constant0._Z15SoftmaxWarpImplI22BroadcastScaleMaskLoadIffbLm4EiE11DirectStoreIffEfLi1ELi3ELi32ELi1ELb1EL9Algorithm0EEvT_T0_ll,"a",@progbits
	.sectionflags	@""
	.align	4
.nv.constant0._Z15SoftmaxWarpImplI22BroadcastScaleMaskLoadIffbLm4EiE11DirectStoreIffEfLi1ELi3ELi32ELi1ELb1EL9Algorithm0EEvT_T0_ll:
	.zero		1048


//--------------------- .nv.constant0._Z15SoftmaxWarpImplI22BroadcastScaleMaskLoadIffbLm4EiE11DirectStoreIffEfLi1ELi3ELi32ELi1ELb0EL9Algorithm0EEvT_T0_ll --------------------------
	.section	.nv.constant0._Z15SoftmaxWarpImplI22BroadcastScaleMaskLoadIffbLm4EiE11DirectStoreIffEfLi1ELi3ELi32ELi1ELb0EL9Algorithm0EEvT_T0_ll,"a",@progbits
	.sectionflags	@""
	.align	4
.nv.constant0._Z15SoftmaxWarpImplI22BroadcastScaleMaskLoadIffbLm4EiE11DirectStoreIffEfLi1ELi3ELi32ELi1ELb0EL9Algorithm0EEvT_T0_ll:
	.zero		1048


//--------------------- .nv.constant0._Z15SoftmaxWarpImplI22BroadcastScaleMaskLoadIffbLm4EiE11DirectStoreIffEfLi1ELi2ELi32ELi1ELb1EL9Algorithm0EEvT_T0_ll --------------------------
	.section	.nv.constant0._Z15SoftmaxWarpImplI22BroadcastScaleMaskLoadIffbLm4EiE11DirectStoreIffEfLi1ELi2ELi32ELi1ELb1EL9Algorithm0EEvT_T0_ll,"a",@progbits
	.sectionflags	@""
	.align	4
.nv.constant0._Z15SoftmaxWarpImplI22BroadcastScaleMaskLoadIffbLm4EiE11DirectStoreIffEfLi1ELi2ELi32ELi1ELb1EL9Algorithm0EEvT_T0_ll:
	.zero		1048


//--------------------- .nv.constant0._Z15SoftmaxWarpImplI22BroadcastScaleMaskLoadIffbLm4EiE11DirectStoreIffEfLi1ELi2ELi32ELi1ELb0EL9Algorithm0EEvT_T0_ll --------------------------
	.section	.nv.constant0._Z15SoftmaxWarpImplI22BroadcastScaleMaskLoadIffbLm4EiE11DirectStoreIffEfLi1ELi2ELi32ELi1ELb0EL9Algorithm0EEvT_T0_ll,"a",@progbits
	.sectionflags	@""
	.align	4
.nv.constant0._Z15SoftmaxWarpImplI22BroadcastScaleMaskLoadIffbLm4EiE11DirectStoreIffEfLi1ELi2ELi32ELi1ELb0EL9Algorithm0EEvT_T0_ll:
	.zero		1048


//--------------------- .nv.constant0._Z15SoftmaxWarpImplI22BroadcastScaleMaskLoadIffbLm4EiE11DirectStoreIffEfLi1ELi1ELi32ELi1ELb1EL9Algorithm0EEvT_T0_ll --------------------------
	.section	.nv.constant0._Z15SoftmaxWarpImplI22BroadcastScaleMaskLoadIffbLm4EiE11DirectStoreIffEfLi1ELi1ELi32ELi1ELb1EL9Algorithm0EEvT_T0_ll,"a",@progbits
	.sectionflags	@""
	.align	4
.nv.constant0._Z15SoftmaxWarpImplI22BroadcastScaleMaskLoadIffbLm4EiE11DirectStoreIffEfLi1ELi1ELi32ELi1ELb1EL9Algorithm0EEvT_T0_ll:
	.zero		1048


//--------------------- .nv.constant0._Z15SoftmaxWarpImplI22BroadcastScaleMaskLoadIffbLm4EiE11DirectStoreIffEfLi1ELi1ELi32ELi1ELb0EL9Algorithm0EEvT_T0_ll --------------------------
	.section	.nv.constant0._Z15SoftmaxWarpImplI22BroadcastScaleMaskLoadIffbLm4EiE11DirectStoreIffEfLi1ELi1ELi32ELi1ELb0EL9Algorithm0EEvT_T0_ll,"a",@progbits
	.sectionflags	@""
	.align	4
.nv.constant0._Z15SoftmaxWarpImplI22BroadcastScaleMaskLoadIffbLm4EiE11DirectStoreIffEfLi1ELi1ELi32ELi1ELb0EL9Algorithm0EEvT_T0_ll:
	.zero		1048


//--------------------- .nv.constant0._Z15SoftmaxWarpImplI22BroadcastScaleMaskLoadIffbLm4EiE11DirectStoreIffEfLi1ELi1ELi32ELi2ELb1EL9Algorithm0EEvT_T0_ll --------------------------
	.section	.nv.constant0._Z15SoftmaxWarpImplI22BroadcastScaleMaskLoadIffbLm4EiE11DirectStoreIffEfLi1ELi1ELi32ELi2ELb1EL9Algorithm0EEvT_T0_ll,"a",@progbits
	.sectionflags	@""
	.align	4
.nv.constant0._Z15SoftmaxWarpImplI22BroadcastScaleMaskLoadIffbLm4EiE11DirectStoreIffEfLi1ELi1ELi32ELi2ELb1EL9Algorithm0EEvT_T0_ll:
	.zero		1048


//--------------------- .nv.constant0._Z15SoftmaxWarpImplI22BroadcastScaleMaskLoadIffbLm4EiE11DirectStoreIffEfLi1ELi1ELi32ELi2ELb0EL9Algorithm0EEvT_T0_ll --------------------------
	.section	.nv.constant0._Z15SoftmaxWarpImplI22BroadcastScaleMaskLoadIffbLm4EiE11DirectStoreIffEfLi1ELi1ELi32ELi2ELb0EL9Algorithm0EEvT_T0_ll,"a",@progbits
	.sectionflags	@""
	.align	4
.nv.constant0._Z15SoftmaxWarpImplI22BroadcastScaleMaskLoadIffbLm4EiE11DirectStoreIffEfLi1ELi1ELi32ELi2ELb0EL9Algorithm0EEvT_T0_ll:
	.zero		1048


//--------------------- .nv.constant0._Z15SoftmaxWarpImplI22BroadcastScaleMaskLoadIffbLm4EiE11DirectStoreIffEfLi1ELi1ELi16ELi1ELb1EL9Algorithm0EEvT_T0_ll --------------------------
	.section	.nv.constant0._Z15SoftmaxWarpImplI22BroadcastScaleMaskLoadIffbLm4EiE11DirectStoreIffEfLi1ELi1ELi16ELi1ELb1EL9Algorithm0EEvT_T0_ll,"a",@progbits
	.sectionflags	@""
	.align	4
.nv.constant0._Z15SoftmaxWarpImplI22BroadcastScaleMaskLoadIffbLm4EiE11DirectStoreIffEfLi1ELi1ELi16ELi1ELb1EL9Algorithm0EEvT_T0_ll:
	.zero		1048


//--------------------- .nv.constant0._Z15SoftmaxWarpImplI22BroadcastScaleMaskLoadIffbLm4EiE11DirectStoreIffEfLi1ELi1ELi16ELi1ELb0EL9Algorithm0EEvT_T0_ll --------------------------
	.section	.nv.constant0._Z15SoftmaxWarpImplI22BroadcastScaleMaskLoadIffbLm4EiE11DirectStoreIffEfLi1ELi1ELi16ELi1ELb0EL9Algorithm0EEvT_T0_ll,"a",@progbits
	.sectionflags	@""
	.align	4
.nv.constant0._Z15SoftmaxWarpImplI22BroadcastScaleMaskLoadIffbLm4EiE11DirectStoreIffEfLi1ELi1ELi16ELi1ELb0EL9Algorithm0EEvT_T0_ll:
	.zero		1048


//--------------------- .nv.constant0._Z15SoftmaxWarpImplI22BroadcastScaleMaskLoadIffbLm4EiE11DirectStoreIffEfLi1ELi1ELi16ELi2ELb1EL9Algorithm0EEvT_T0_ll --------------------------
	.section	.nv.constant0._Z15SoftmaxWarpImplI22BroadcastScaleMaskLoadIffbLm4EiE11DirectStoreIffEfLi1ELi1ELi16ELi2ELb1EL9Algorithm0EEvT_T0_ll,"a",@progbits
	.sectionflags	@""
	.align	4
.nv.constant0._Z15SoftmaxWarpImplI22BroadcastScaleMaskLoadIffbLm4EiE11DirectStoreIffEfLi1ELi1ELi16ELi2ELb1EL9Algorithm0EEvT_T0_ll:
	.zero		1048


//--------------------- .nv.constant0._Z15SoftmaxWarpImplI22BroadcastScaleMaskLoadIffbLm4EiE11DirectStoreIffEfLi1ELi1ELi16ELi2ELb0EL9Algorithm0EEvT_T0_ll --------------------------
	.section	.nv.constant0._Z15SoftmaxWarpImplI22BroadcastScaleMaskLoadIffbLm4EiE11DirectStoreIffEfLi1ELi1ELi16ELi2ELb0EL9Algorithm0EEvT_T0_ll,"a",@progbits
	.sectionflags	@""
	.align	4
.nv.constant0._Z15SoftmaxWarpImplI22BroadcastScaleMaskLoadIffbLm4EiE11DirectStoreIffEfLi1ELi1ELi16ELi2ELb0EL9Algorithm0EEvT_T0_ll:
	.zero		1048


//--------------------- .nv.constant0._Z15SoftmaxWarpImplI22BroadcastScaleMaskLoadIffbLm4EiE11DirectStoreIffEfLi1ELi1ELi8ELi1ELb1EL9Algorithm0EEvT_T0_ll --------------------------
	.section	.nv.constant0._Z15SoftmaxWarpImplI22BroadcastScaleMaskLoadIffbLm4EiE11DirectStoreIffEfLi1ELi1ELi8ELi1ELb1EL9Algorithm0EEvT_T0_ll,"a",@progbits
	.sectionflags	@""
	.align	4
.nv.constant0._Z15SoftmaxWarpImplI22BroadcastScaleMaskLoadIffbLm4EiE11DirectStoreIffEfLi1ELi1ELi8ELi1ELb1EL9Algorithm0EEvT_T0_ll:
	.zero		1048


//--------------------- .nv.constant0._Z15SoftmaxWarpImplI22BroadcastScaleMaskLoadIffbLm4EiE11DirectStoreIffEfLi1ELi1ELi8ELi1ELb0EL9Algorithm0EEvT_T0_ll --------------------------
	.section	.nv.constant0._Z15SoftmaxWarpImplI22BroadcastScaleMaskLoadIffbLm4EiE11DirectStoreIffEfLi1ELi1ELi8ELi1ELb0EL9Algorithm0EEvT_T0_ll,"a",@progbits
	.sectionflags	@""
	.align	4
.nv.constant0._Z15SoftmaxWarpImplI22BroadcastScaleMaskLoadIffbLm4EiE11DirectStoreIffEfLi1ELi1ELi8ELi1ELb0EL9Algorithm0EEvT_T0_ll:
	.zero		1048


//--------------------- .nv.constant0._Z15SoftmaxWarpImplI22BroadcastScaleMaskLoadIffbLm4EiE11DirectStoreIffEfLi1ELi1ELi8ELi2ELb1EL9Algorithm0EEvT_T0_ll --------------------------
	.section	.nv.constant0._Z15SoftmaxWarpImplI22BroadcastScaleMaskLoadIffbLm4EiE11DirectStoreIffEfLi1ELi1ELi8ELi2ELb1EL9Algorithm0EEvT_T0_ll,"a",@progbits
	.sectionflags	@""
	.align	4
.nv.constant0._Z15SoftmaxWarpImplI22BroadcastScaleMaskLoadIffbLm4EiE11DirectStoreIffEfLi1ELi1ELi8ELi2ELb1EL9Algorithm0EEvT_T0_ll:
	.zero		1048


//--------------------- .nv.constant0._Z15SoftmaxWarpImplI22BroadcastScaleMaskLoadIffbLm4EiE11DirectStoreIffEfLi1ELi1ELi8ELi2ELb0EL9Algorithm0EEvT_T0_ll --------------------------
	.section	.nv.constant0._Z15SoftmaxWarpImplI22BroadcastScaleMaskLoadIffbLm4EiE11DirectStoreIffEfLi1ELi1ELi8ELi2ELb0EL9Algorithm0EEvT_T0_ll,"a",@progbits
	.sectionflags	@""
	.align	4
.nv.constant0._Z15SoftmaxWarpImplI22BroadcastScaleMaskLoadIffbLm4EiE11DirectStoreIffEfLi1ELi1ELi8ELi2ELb0EL9Algorithm0EEvT_T0_ll:
	.zero		1048


//--------------------- .nv.constant0._Z15SoftmaxWarpImplI22BroadcastScaleMaskLoadIffbLm4EiE11DirectStoreIffEfLi1ELi1ELi4ELi1ELb1EL9Algorithm0EEvT_T0_ll --------------------------
	.section	.nv.constant0._Z15SoftmaxWarpImplI22BroadcastScaleMaskLoadIffbLm4EiE11DirectStoreIffEfLi1ELi1ELi4ELi1ELb1EL9Algorithm0EEvT_T0_ll,"a",@progbits
	.sectionflags	@""
	.align	4
.nv.constant0._Z15SoftmaxWarpImplI22BroadcastScaleMaskLoadIffbLm4EiE11DirectStoreIffEfLi1ELi1ELi4ELi1ELb1EL9Algorithm0EEvT_T0_ll:
	.zero		1048


//--------------------- .nv.constant0._Z15SoftmaxWarpImplI22BroadcastScaleMaskLoadIffbLm4EiE11DirectStoreIffEfLi1ELi1ELi4ELi1ELb0EL9Algorithm0EEvT_T0_ll --------------------------
	.section	.nv.constant0._Z15SoftmaxWarpImplI22BroadcastScaleMaskLoadIffbLm4EiE11DirectStoreIffEfLi1ELi1ELi4ELi1ELb0EL9Algorithm0EEvT_T0_ll,"a",@progbits
	.sectionflags	@""
	.align	4
.nv.constant0._Z15SoftmaxWarpImplI22BroadcastScaleMaskLoadIffbLm4EiE11DirectStoreIffEfLi1ELi1ELi4ELi1ELb0EL9Algorithm0EEvT_T0_ll:
	.zero		1048


//--------------------- .nv.constant0._Z15SoftmaxWarpImplI22BroadcastScaleMaskLoadIffbLm4EiE11DirectStoreIffEfLi1ELi1ELi4ELi2ELb1EL9Algorithm0EEvT_T0_ll --------------------------
	.section	.nv.constant0._Z15SoftmaxWarpImplI22BroadcastScaleMaskLoadIffbLm4EiE11DirectStoreIffEfLi1ELi1ELi4ELi2ELb1EL9Algorithm0EEvT_T0_ll,"a",@progbits
	.sectionflags	@""
	.align	4
.nv.constant0._Z15SoftmaxWarpImplI22BroadcastScaleMaskLoadIffbLm4EiE11DirectStoreIffEfLi1ELi1ELi4ELi2ELb1EL9Algorithm0EEvT_T0_ll:
	.zero		1048


//--------------------- .nv.constant0._Z15SoftmaxWarpImplI22BroadcastScaleMaskLoadIffbLm4EiE11DirectStoreIffEfLi1ELi1ELi4ELi2ELb0EL9Algorithm0EEvT_T0_ll --------------------------
	.section	.nv.constant0._Z15SoftmaxWarpImplI22BroadcastScaleMaskLoadIffbLm4EiE11DirectStoreIffEfLi1ELi1ELi4ELi2ELb0EL9Algorithm0EEvT_T0_ll,"a",@progbits
	.sectionflags	@""
	.align	4
.nv.constant0._Z15SoftmaxWarpImplI22BroadcastScaleMaskLoadIffbLm4EiE11DirectStoreIffEfLi1ELi1ELi4ELi2ELb0EL9Algorithm0EEvT_T0_ll:
	.zero		1048


//--------------------- .nv.constant0._Z15SoftmaxWarpImplI22BroadcastScaleMaskLoadIffbLm4EiE11DirectStoreIffEfLi1ELi1ELi2ELi1ELb1EL9Algorithm0EEvT_T0_ll --------------------------
	.section	.nv.constant0._Z15SoftmaxWarpImplI22BroadcastScaleMaskLoadIffbLm4EiE11DirectStoreIffEfLi1ELi1ELi2ELi1ELb1EL9Algorithm0EEvT_T0_ll,"a",@progbits
	.sectionflags	@""
	.align	4
.nv.constant0._Z15SoftmaxWarpImplI22BroadcastScaleMaskLoadIffbLm4EiE11DirectStoreIffEfLi1ELi1ELi2ELi1ELb1EL9Algorithm0EEvT_T0_ll:
	.zero		1048


//--------------------- .nv.constant0._Z15SoftmaxWarpImplI22BroadcastScaleMaskLoadIffbLm4EiE11DirectStoreIffEfLi1ELi1ELi2ELi1ELb0EL9Algorithm0EEvT_T0_ll --------------------------
	.section	.nv.constant0._Z15SoftmaxWarpImplI22BroadcastScaleMaskLoadIffbLm4EiE11DirectStoreIffEfLi1ELi1ELi2ELi1ELb0EL9Algorithm0EEvT_T0_ll,"a",@progbits
	.sectionflags	@""
	.align	4
.nv.constant0._Z15SoftmaxWarpImplI22BroadcastScaleMaskLoadIffbLm4EiE11DirectStoreIffEfLi1ELi1ELi2ELi1ELb0EL9Algorithm0EEvT_T0_ll:
	.zero		1048


//--------------------- .nv.constant0._Z15SoftmaxWarpImplI22BroadcastScaleMaskLoadIffbLm4EiE11DirectStoreIffEfLi1ELi1ELi2ELi2ELb1EL9Algorithm0EEvT_T0_ll --------------------------
	.section	.nv.constant0._Z15SoftmaxWarpImplI22BroadcastScaleMaskLoadIffbLm4EiE11DirectStoreIffEfLi1ELi1ELi2ELi2ELb1EL9Algorithm0EEvT_T0_ll,"a",@progbits
	.sectionflags	@""
	.align	4
.nv.constant0._Z15SoftmaxWarpImplI22BroadcastScaleMaskLoadIffbLm4EiE11DirectStoreIffEfLi1ELi1ELi2ELi2ELb1EL9Algorithm0EEvT_T0_ll:
	.zero		1048


//--------------------- .nv.constant0._Z15SoftmaxWarpImplI22BroadcastScaleMaskLoadIffbLm4EiE11DirectStoreIffEfLi1ELi1ELi2ELi2ELb0EL9Algorithm0EEvT_T0_ll --------------------------
	.section	.nv.constant0._Z15SoftmaxWarpImplI22BroadcastScaleMaskLoadIffbLm4EiE11DirectStoreIffEfLi1ELi1ELi2ELi2ELb0EL9Algorithm0EEvT_T0_ll,"a",@progbits
	.sectionflags	@""
	.align	4
.nv.constant0._Z15SoftmaxWarpImplI22BroadcastScaleMaskLoadIffbLm4EiE11DirectStoreIffEfLi1ELi1ELi2ELi2ELb0EL9Algorithm0EEvT_T0_ll:
	.zero		1048


//--------------------- .nv.constant0._Z15SoftmaxWarpImplI22BroadcastScaleMaskLoadIffbLm4EiE11DirectStoreIffEfLi1ELi1ELi1ELi1ELb1EL9Algorithm0EEvT_T0_ll --------------------------
	.section	.nv.constant0._Z15SoftmaxWarpImplI22BroadcastScaleMaskLoadIffbLm4EiE11DirectStoreIffEfLi1ELi1ELi1ELi1ELb1EL9Algorithm0EEvT_T0_ll,"a",@progbits
	.sectionflags	@""
	.align	4
.nv.constant0._Z15SoftmaxWarpImplI22BroadcastScaleMaskLoadIffbLm4EiE11DirectStoreIffEfLi1ELi1ELi1ELi1ELb1EL9Algorithm0EEvT_T0_ll:
	.zero		1048


//--------------------- .nv.constant0._Z15SoftmaxWarpImplI22BroadcastScaleMaskLoadIffbLm4EiE11DirectStoreIffEfLi1ELi1ELi1ELi1ELb0EL9Algorithm0EEvT_T0_ll --------------------------
	.section	.nv.constant0._Z15SoftmaxWarpImplI22BroadcastScaleMaskLoadIffbLm4EiE11DirectStoreIffEfLi1ELi1ELi1ELi1ELb0EL9Algorithm0EEvT_T0_ll,"a",@progbits
	.sectionflags	@""
	.align	4
.nv.constant0._Z15SoftmaxWarpImplI22BroadcastScaleMaskLoadIffbLm4EiE11DirectStoreIffEfLi1ELi1ELi1ELi1ELb0EL9Algorithm0EEvT_T0_ll:
	.zero		1048


//--------------------- .nv.constant0._Z15SoftmaxWarpImplI22BroadcastScaleMaskLoadIffbLm4EiE11DirectStoreIffEfLi1ELi1ELi1ELi2ELb1EL9Algorithm0EEvT_T0_ll --------------------------
	.section	.nv.constant0._Z15SoftmaxWarpImplI22BroadcastScaleMaskLoadIffbLm4EiE11DirectStoreIffEfLi1ELi1ELi1ELi2ELb1EL9Algorithm0EEvT_T0_ll,"a",@progbits
	.sectionflags	@""
	.align	4
.nv.constant0._Z15SoftmaxWarpImplI22BroadcastScaleMaskLoadIffbLm4EiE11DirectStoreIffEfLi1ELi1ELi1ELi2ELb1EL9Algorithm0EEvT_T0_ll:
	.zero		1048


//--------------------- .nv.constant0._Z15SoftmaxWarpImplI22BroadcastScaleMaskLoadIffbLm4EiE11DirectStoreIffEfLi1ELi1ELi1ELi2ELb0EL9Algorithm0EEvT_T0_ll --------------------------
	.section	.nv.constant0._Z15SoftmaxWarpImplI22BroadcastScaleMaskLoadIffbLm4EiE11DirectStoreIffEfLi1ELi1ELi1ELi2ELb0EL9Algorithm0EEvT_T0_ll,"a",@progbits
	.sectionflags	@""
	.align	4
.nv.constant0._Z15SoftmaxWarpImplI22BroadcastScaleMaskLoadIffbLm4EiE11DirectStoreIffEfLi1ELi1ELi1ELi2ELb0EL9Algorithm0EEvT_T0_ll:
	.zero		1048


//--------------------- .nv.constant0._Z15SoftmaxWarpImplI22BroadcastScaleMaskLoadIffbLm4EiE11DirectStoreIffEfLi2ELi32ELi32ELi1ELb1EL9Algorithm0EEvT_T0_ll --------------------------
	.section	.nv.constant0._Z15SoftmaxWarpImplI22BroadcastScaleMaskLoadIffbLm4EiE11DirectStoreIffEfLi2ELi32ELi32ELi1ELb1EL9Algorithm0EEvT_T0_ll,"a",@progbits
	.sectionflags	@""
	.align	4
.nv.constant0._Z15SoftmaxWarpImplI22BroadcastScaleMaskLoadIffbLm4EiE11DirectStoreIffEfLi2ELi32ELi32ELi1ELb1EL9Algorithm0EEvT_T0_ll:
	.zero		1048


//--------------------- .nv.constant0._Z15SoftmaxWarpImplI22BroadcastScaleMaskLoadIffbLm4EiE11DirectStoreIffEfLi2ELi32ELi32ELi1ELb0EL9Algorithm0EEvT_T0_ll --------------------------
	.section	.nv.constant0._Z15SoftmaxWarpImplI22BroadcastScaleMaskLoadIffbLm4EiE11DirectStoreIffEfLi2ELi32ELi32ELi1ELb0EL9Algorithm0EEvT_T0_ll,"a",@progbits
	.sectionflags	@""
	.align	4
.nv.constant0._Z15SoftmaxWarpImplI22BroadcastScaleMaskLoadIffbLm4EiE11DirectStoreIffEfLi2ELi32ELi32ELi1ELb0EL9Algorithm0EEvT_T0_ll:
	.zero		1048


//--------------------- .nv.constant0._Z15SoftmaxWarpImplI22BroadcastScaleMaskLoadIffbLm4EiE11DirectStoreIffEfLi2ELi30ELi32ELi1ELb1EL9Algorithm0EEvT_T0_ll --------------------------
	.section	.nv.constant0._Z15SoftmaxWarpImplI22BroadcastScaleMaskLoadIffbLm4EiE11DirectStoreIffEfLi2ELi30ELi32ELi1ELb1EL9Algorithm0EEvT_T0_ll,"a",@progbits
	.sectionflags	@""
	.align	4
.nv.constant0._Z15SoftmaxWarpImplI22BroadcastScaleMaskLoadIffbLm4EiE11DirectStoreIffEfLi2ELi30ELi32ELi1ELb1EL9Algorithm0EEvT_T0_ll:
	.zero		1048


//--------------------- .nv.constant0._Z15SoftmaxWarpImplI22BroadcastScaleMaskLoadIffbLm4EiE11DirectStoreIffEfLi2ELi30ELi32ELi1ELb0EL9Algorithm0EEvT_T0_ll --------------------------
	.section	.nv.constant0._Z15SoftmaxWarpImplI22BroadcastScaleMaskLoadIffbLm4EiE11DirectStoreIffEfLi2ELi30ELi32ELi1ELb0EL9Algorithm0EEvT_T0_ll,"a",@progbits
	.sectionflags	@""
	.align	4
.nv.constant0._Z15SoftmaxWarpImplI22BroadcastScaleMaskLoadIffbLm4EiE11DirectStoreIffEfLi2ELi30ELi32ELi1ELb0EL9Algorithm0EEvT_T0_ll:
	.zero		1048


//--------------------- .nv.constant0._Z15SoftmaxWarpImplI22BroadcastScaleMaskLoadIffbLm4EiE11DirectStoreIffEfLi2ELi28ELi32ELi1ELb1EL9Algorithm0EEvT_T0_ll --------------------------
	.section	.nv.constant0._Z15SoftmaxWarpImplI22BroadcastScaleMaskLoadIffbLm4EiE11DirectStoreIffEfLi2ELi28ELi32ELi1ELb1EL9Algorithm0EEvT_T0_ll,"a",@progbits
	.sectionflags	@""
	.align	4
.nv.constant0._Z15SoftmaxWarpImplI22BroadcastScaleMaskLoadIffbLm4EiE11DirectStoreIffEfLi2ELi28ELi32ELi1ELb1EL9Algorithm0EEvT_T0_ll:
	.zero		1048


//--------------------- .nv.constant0._Z15SoftmaxWarpImplI22BroadcastScaleMaskLoadIffbLm4EiE11DirectStoreIffEfLi2ELi28ELi32ELi1ELb0EL9Algorithm0EEvT_T0_ll --------------------------
	.section	.nv.constant0._Z15SoftmaxWarpImplI22BroadcastScaleMaskLoadIffbLm4EiE11DirectStoreIffEfLi2ELi28ELi32ELi1ELb0EL9Algorithm0EEvT_T0_ll,"a",@progbits
	.sectionflags	@""
	.align	4
.nv.constant0._Z15SoftmaxWarpImplI22BroadcastScaleMaskLoadIffbLm4EiE11DirectStoreIffEfLi2ELi28ELi32ELi1ELb0EL9Algorithm0EEvT_T0_ll:
	.zero		1048


//--------------------- .nv.constant0._Z15SoftmaxWarpImplI22BroadcastScaleMaskLoadIffbLm4EiE11DirectStoreIffEfLi2ELi26ELi32ELi1ELb1EL9Algorithm0EEvT_T0_ll --------------------------
	.section	.nv.constant0._Z15SoftmaxWarpImplI22BroadcastScaleMaskLoadIffbLm4EiE11DirectStoreIffEfLi2ELi26ELi32ELi1ELb1EL9Algorithm0EEvT_T0_ll,"a",@progbits
	.sectionflags	@""
	.align	4
.nv.constant0._Z15SoftmaxWarpImplI22BroadcastScaleMaskLoadIffbLm4EiE11DirectStoreIffEfLi2ELi26ELi32ELi1ELb1EL9Algorithm0EEvT_T0_ll:
	.zero		1048


//--------------------- .nv.constant0._Z15SoftmaxWarpImplI22BroadcastScaleMaskLoadIffbLm4EiE11DirectStoreIffEfLi2ELi26ELi32ELi1ELb0EL9Algorithm0EEvT_T0_ll --------------------------
	.section	.nv.constant0._Z15SoftmaxWarpImplI22BroadcastScaleMaskLoadIffbLm4EiE11DirectStoreIffEfLi2ELi26ELi32ELi1ELb0EL9Algorithm0EEvT_T0_ll,"a",@progbits
	.sectionflags	@""
	.align	4
.nv.constant0._Z15SoftmaxWarpImplI22BroadcastScaleMaskLoadIffbLm4EiE11DirectStoreIffEfLi2ELi26ELi32ELi1ELb0EL9Algorithm0EEvT_T0_ll:
	.zero		1048


//--------------------- .nv.constant0._Z15SoftmaxWarpImplI22BroadcastScaleMaskLoadIffbLm4EiE11DirectStoreIffEfLi2ELi24ELi32ELi1ELb1EL9Algorithm0EEvT_T0_ll --------------------------
	.section	.nv.constant0._Z15SoftmaxWarpImplI22BroadcastScaleMaskLoadIffbLm4EiE11DirectStoreIffEfLi2ELi24ELi32ELi1ELb1EL9Algorithm0EEvT_T0_ll,"a",@progbits
	.sectionflags	@""
	.align	4
.nv.constant0._Z15SoftmaxWarpImplI22BroadcastScaleMaskLoadIffbLm4EiE11DirectStoreIffEfLi2ELi24ELi32ELi1ELb1EL9Algorithm0EEvT_T0_ll:
	.zero		1048


//--------------------- .nv.constant0._Z15SoftmaxWarpImplI22BroadcastScaleMaskLoadIffbLm4EiE11DirectStoreIffEfLi2ELi24ELi32ELi1ELb0EL9Algorithm0EEvT_T0_ll --------------------------
	.section	.nv.constant0._Z15SoftmaxWarpImplI22BroadcastScaleMaskLoadIffbLm4EiE11DirectStoreIffEfLi2ELi24ELi32ELi1ELb0EL9Algorithm0EEvT_T0_ll,"a",@progbits
	.sectionflags	@""
	.align	4
.nv.constant0._Z15SoftmaxWarpImplI22BroadcastScaleMaskLoadIffbLm4EiE11DirectStoreIffEfLi2ELi24ELi32ELi1ELb0EL9Algorithm0EEvT_T0_ll:
	.zero		1048


//--------------------- .nv.constant0._Z15SoftmaxWarpImplI22BroadcastScaleMaskLoadIffbLm4EiE11DirectStoreIffEfLi2ELi22ELi32ELi1ELb1EL9Algorithm0EEvT_T0_ll --------------------------
	.section	.nv.constant0._Z15SoftmaxWarpImplI22BroadcastScaleMaskLoadIffbLm4EiE11DirectStoreIffEfLi2ELi22ELi32ELi1ELb1EL9Algorithm0EEvT_T0_ll,"a",@progbits
	.sectionflags	@""
	.align	4
.nv.constant0._Z15SoftmaxWarpImplI22BroadcastScaleMaskLoadIffbLm4EiE11DirectStoreIffEfLi2ELi22ELi32ELi1ELb1EL9Algorithm0EEvT_T0_ll:
	.zero		1048


//--------------------- .nv.constant0._Z15SoftmaxWarpImplI22BroadcastScaleMaskLoadIffbLm4EiE11DirectStoreIffEfLi2ELi22ELi32ELi1ELb0EL9Algorithm0EEvT_T0_ll --------------------------
	.section	.nv.constant0._Z15SoftmaxWarpImplI22BroadcastScaleMaskLoadIffbLm4EiE11DirectStoreIffEfLi2ELi22ELi32ELi1ELb0EL9Algorithm0EEvT_T0_ll,"a",@progbits
	.sectionflags	@""
	.align	4
.nv.constant0._Z15SoftmaxWarpImplI22BroadcastScaleMaskLoadIffbLm4EiE11DirectStoreIffEfLi2ELi22ELi32ELi1ELb0EL9Algorithm0EEvT_T0_ll:
	.zero		1048


//--------------------- .nv.constant0._Z15SoftmaxWarpImplI22BroadcastScaleMaskLoadIffbLm4EiE11DirectStoreIffEfLi2ELi20ELi32ELi1ELb1EL9Algorithm0EEvT_T0_ll --------------------------
	.section	.nv.constant0._Z15SoftmaxWarpImplI22BroadcastScaleMaskLoadIffbLm4EiE11DirectStoreIffEfLi2ELi20ELi32ELi1ELb1EL9Algorithm0EEvT_T0_ll,"a",@progbits
	.sectionflags	@""
	.align	4
.nv.constant0._Z15SoftmaxWarpImplI22BroadcastScaleMaskLoadIffbLm4EiE11DirectStoreIffEfLi2ELi20ELi32ELi1ELb1EL9Algorithm0EEvT_T0_ll:
	.zero		1048


//--------------------- .nv.constant0._Z15SoftmaxWarpImplI22BroadcastScaleMaskLoadIffbLm4EiE11DirectStoreIffEfLi2ELi20ELi32ELi1ELb0EL9Algorithm0EEvT_T0_ll --------------------------
	.section	.nv.constant0._Z15SoftmaxWarpImplI22BroadcastScaleMaskLoadIffbLm4EiE11DirectStoreIffEfLi2ELi20ELi32ELi1ELb0EL9Algorithm0EEvT_T0_ll,"a",@progbits
	.sectionflags	@""
	.align	4
.nv.constant0._Z15SoftmaxWarpImplI22BroadcastScaleMaskLoadIffbLm4EiE11DirectStoreIffEfLi2ELi20ELi32ELi1ELb0EL9Algorithm0EEvT_T0_ll:
	.zero		1048


//--------------------- .nv.constant0._Z15SoftmaxWarpImplI22BroadcastScaleMaskLoadIffbLm4EiE11DirectStoreIffEfLi2ELi18ELi32ELi1ELb1EL9Algorithm0EEvT_T0_ll --------------------------
	.section	.nv.constant0._Z15SoftmaxWarpImplI22BroadcastScaleMaskLoadIffbLm4EiE11DirectStoreIffEfLi2ELi18ELi32ELi1ELb1EL9Algorithm0EEvT_T0_ll,"a",@progbits
	.sectionflags	@""
	.align	4
.nv.constant0._Z15SoftmaxWarpImplI22BroadcastScaleMaskLoadIffbLm4EiE11DirectStoreIffEfLi2ELi18ELi32ELi1ELb1EL9Algorithm0EEvT_T0_ll:
	.zero		1048


//--------------------- .nv.constant0._Z15SoftmaxWarpImplI22BroadcastScaleMaskLoadIffbLm4EiE11DirectStoreIffEfLi2ELi18ELi32ELi1ELb0EL9Algorithm0EEvT_T0_ll --------------------------
	.section	.nv.constant0._Z15SoftmaxWarpImplI22BroadcastScaleMaskLoadIffbLm4EiE11DirectStoreIffEfLi2ELi18ELi32ELi1ELb0EL9Algorithm0EEvT_T0_ll,"a",@progbits
	.sectionflags	@""
	.align	4
.nv.constant0._Z15SoftmaxWarpImplI22BroadcastScaleMaskLoadIffbLm4EiE11DirectStoreIffEfLi2ELi18ELi32ELi1ELb0EL9Algorithm0EEvT_T0_ll:
	.zero		1048


//--------------------- .nv.constant0._Z15SoftmaxWarpImplI22BroadcastScaleMaskLoadIffbLm4EiE11DirectStoreIffEfLi2ELi16ELi32ELi1ELb1EL9Algorithm0EEvT_T0_ll --------------------------
	.section	.nv.constant0._Z15SoftmaxWarpImplI22BroadcastScaleMaskLoadIffbLm4EiE11DirectStoreIffEfLi2ELi16ELi32ELi1ELb1EL9Algorithm0EEvT_T0_ll,"a",@progbits
	.sectionflags	@""
	.align	4
.nv.constant0._Z15SoftmaxWarpImplI22BroadcastScaleMaskLoadIffbLm4EiE11DirectStoreIffEfLi2ELi16ELi32ELi1ELb1EL9Algorithm0EEvT_T0_ll:
	.zero		1048


//--------------------- .nv.constant0._Z15SoftmaxWarpImplI22BroadcastScaleMaskLoadIffbLm4EiE11DirectStoreIffEfLi2ELi16ELi32ELi1ELb0EL9Algorithm0EEvT_T0_ll --------------------------
	.section	.nv.constant0._Z15SoftmaxWarpImplI22BroadcastScaleMaskLoadIffbLm4EiE11DirectStoreIffEfLi2ELi16ELi32ELi1ELb0EL9Algorithm0EEvT_T0_ll,"a",@progbits
	.sectionflags	@""
	.align	4
.nv.constant0._Z15SoftmaxWarpImplI22BroadcastScaleMaskLoadIffbLm4EiE11DirectStoreIffEfLi2ELi16ELi32ELi1ELb0EL9Algorithm0EEvT_T0_ll:
	.zero		1048


//--------------------- .nv.constant0._Z15SoftmaxWarpImplI22BroadcastScaleMaskLoadIffbLm4EiE11DirectStoreIffEfLi2ELi14ELi32ELi1ELb1EL9Algorithm0EEvT_T0_ll --------------------------
	.section	.nv.constant0._Z15SoftmaxWarpImplI22BroadcastScaleMaskLoadIffbLm4EiE11DirectStoreIffEfLi2ELi14ELi32ELi1ELb1EL9Algorithm0EEvT_T0_ll,"a",@progbits
	.sectionflags	@""
	.align	4
.nv.constant0._Z15SoftmaxWarpImplI22BroadcastScaleMaskLoadIffbLm4EiE11DirectStoreIffEfLi2ELi14ELi32ELi1ELb1EL9Algorithm0EEvT_T0_ll:
	.zero		1048


//--------------------- .nv.constant0._Z15SoftmaxWarpImplI22BroadcastScaleMaskLoadIffbLm4EiE11DirectStoreIffEfLi2ELi14ELi32ELi1ELb0EL9Algorithm0EEvT_T0_ll --------------------------
	.section	.nv.constant0._Z15SoftmaxWarpImplI22BroadcastScaleMaskLoadIffbLm4EiE11DirectStoreIffEfLi2ELi14ELi32ELi1ELb0EL9Algorithm0EEvT_T0_ll,"a",@progbits
	.sectionflags	@""
	.align	4
.nv.constant0._Z15SoftmaxWarpImplI22BroadcastScaleMaskLoadIffbLm4EiE11DirectStoreIffEfLi2ELi14ELi32ELi1ELb0EL9Algorithm0EEvT_T0_ll:
	.zero		1048


//--------------------- .nv.constant0._Z15SoftmaxWarpImplI22BroadcastScaleMaskLoadIffbLm4EiE11DirectStoreIffEfLi2ELi12ELi32ELi1ELb1EL9Algorithm0EEvT_T0_ll --------------------------
	.section	.nv.constant0._Z15SoftmaxWarpImplI22BroadcastScaleMaskLoadIffbLm4EiE11DirectStoreIffEfLi2ELi12ELi32ELi1ELb1EL9Algorithm0EEvT_T0_ll,"a",@progbits
	.sectionflags	@""
	.align	4
.nv.constant0._Z15SoftmaxWarpImplI22BroadcastScaleMaskLoadIffbLm4EiE11DirectStoreIffEfLi2ELi12ELi32ELi1ELb1EL9Algorithm0EEvT_T0_ll:
	.zero		1048


//--------------------- .nv.constant0._Z15SoftmaxWarpImplI22BroadcastScaleMaskLoadIffbLm4EiE11DirectStoreIffEfLi2ELi12ELi32ELi1ELb0EL9Algorithm0EEvT_T0_ll --------------------------
	.section	.nv.constant0._Z15SoftmaxWarpImplI22BroadcastScaleMaskLoadIffbLm4EiE11DirectStoreIffEfLi2ELi12ELi32ELi1ELb0EL9Algorithm0EEvT_T0_ll,"a",@progbits
	.sectionflags	@""
	.align	4
.nv.constant0._Z15SoftmaxWarpImplI22BroadcastScaleMaskLoadIffbLm4EiE11DirectStoreIffEfLi2ELi12ELi32ELi1ELb0EL9Algorithm0EEvT_T0_ll:
	.zero		1048


//--------------------- .nv.constant0._Z15SoftmaxWarpImplI22BroadcastScaleMaskLoadIffbLm4EiE11DirectStoreIffEfLi2ELi10ELi32ELi1ELb1EL9Algorithm0EEvT_T0_ll --------------------------
	.section	.nv.constant0._Z15SoftmaxWarpImplI22BroadcastScaleMaskLoadIffbLm4EiE11DirectStoreIffEfLi2ELi10ELi32ELi1ELb1EL9Algorithm0EEvT_T0_ll,"a",@progbits
	.sectionflags	@""
	.align	4
.nv.constant0._Z15SoftmaxWarpImplI22BroadcastScaleMaskLoadIffbLm4EiE11DirectStoreIffEfLi2ELi10ELi32ELi1ELb1EL9Algorithm0EEvT_T0_ll:
	.zero		1048


//--------------------- .nv.constant0._Z15SoftmaxWarpImplI22BroadcastScaleMaskLoadIffbLm4EiE11DirectStoreIffEfLi2ELi10ELi32ELi1ELb0EL9Algorithm0EEvT_T0_ll --------------------------
	.section	.nv.constant0._Z15SoftmaxWarpImplI22BroadcastScaleMaskLoadIffbLm4EiE11DirectStoreIffEfLi2ELi10ELi32ELi1ELb0EL9Algorithm0EEvT_T0_ll,"a",@progbits
	.sectionflags	@""
	.align	4
.nv.constant0._Z15SoftmaxWarpImplI22BroadcastScaleMaskLoadIffbLm4EiE11DirectStoreIffEfLi2ELi10ELi32ELi1ELb0EL9Algorithm0EEvT_T0_ll:
	.zero		1048


//--------------------- .nv.constant0._Z15SoftmaxWarpImplI22BroadcastScaleMaskLoadIffbLm4EiE11DirectStoreIffEfLi2ELi8ELi32ELi1ELb1EL9Algorithm0EEvT_T0_ll --------------------------
	.section	.nv.constant0._Z15SoftmaxWarpImplI22BroadcastScaleMaskLoadIffbLm4EiE11DirectStoreIffEfLi2ELi8ELi32ELi1ELb1EL9Algorithm0EEvT_T0_ll,"a",@progbits
	.sectionflags	@""
	.align	4
.nv.constant0._Z15SoftmaxWarpImplI22BroadcastScaleMaskLoadIffbLm4EiE11DirectStoreIffEfLi2ELi8ELi32ELi1ELb1EL9Algorithm0EEvT_T0_ll:
	.zero		1048


//--------------------- .nv.constant0._Z15SoftmaxWarpImplI22BroadcastScaleMaskLoadIffbLm4EiE11DirectStoreIffEfLi2ELi8ELi32ELi1ELb0EL9Algorithm0EEvT_T0_ll --------------------------
	.section	.nv.constant0._Z15SoftmaxWarpImplI22BroadcastScaleMaskLoadIffbLm4EiE11DirectStoreIffEfLi2ELi8ELi32ELi1ELb0EL9Algorithm0EEvT_T0_ll,"a",@progbits
	.sectionflags	@""
	.align	4
.nv.constant0._Z15SoftmaxWarpImplI22BroadcastScaleMaskLoadIffbLm4EiE11DirectStoreIffEfLi2ELi8ELi32ELi1ELb0EL9Algorithm0EEvT_T0_ll:
	.zero		1048


//--------------------- .nv.constant0._Z15SoftmaxWarpImplI22BroadcastScaleMaskLoadIffbLm4EiE11DirectStoreIffEfLi2ELi6ELi32ELi1ELb1EL9Algorithm0EEvT_T0_ll --------------------------
	.section	.nv.constant0._Z15SoftmaxWarpImplI22BroadcastScaleMaskLoadIffbLm4EiE11DirectStoreIffEfLi2ELi6ELi32ELi1ELb1EL9Algorithm0EEvT_T0_ll,"a",@progbits
	.sectionflags	@""
	.align	4
.nv.constant0._Z15SoftmaxWarpImplI22BroadcastScaleMaskLoadIffbLm4EiE11DirectStoreIffEfLi2ELi6ELi32ELi1ELb1EL9Algorithm0EEvT_T0_ll:
	.zero		1048


//--------------------- .nv.constant0._Z15SoftmaxWarpImplI22BroadcastScaleMaskLoadIffbLm4EiE11DirectStoreIffEfLi2ELi6ELi32ELi1ELb0EL9Algorithm0EEvT_T0_ll --------------------------
	.section	.nv.constant0._Z15SoftmaxWarpImplI22BroadcastScaleMaskLoadIffbLm4EiE11DirectStoreIffEfLi2ELi6ELi32ELi1ELb0EL9Algorithm0EEvT_T0_ll,"a",@progbits
	.sectionflags	@""
	.align	4
.nv.constant0._Z15SoftmaxWarpImplI22BroadcastScaleMaskLoadIffbLm4EiE11DirectStoreIffEfLi2ELi6ELi32ELi1ELb0EL9Algorithm0EEvT_T0_ll:
	.zero		1048


//--------------------- .nv.constant0._Z15SoftmaxWarpImplI22BroadcastScaleMaskLoadIffbLm4EiE11DirectStoreIffEfLi2ELi4ELi32ELi1ELb1EL9Algorithm0EEvT_T0_ll --------------------------
	.section	.nv.constant0._Z15SoftmaxWarpImplI22BroadcastScaleMaskLoadIffbLm4EiE11DirectStoreIffEfLi2ELi4ELi32ELi1ELb1EL9Algorithm0EEvT_T0_ll,"a",@progbits
	.sectionflags	@""
	.align	4
.nv.constant0._Z15SoftmaxWarpImplI22BroadcastScaleMaskLoadIffbLm4EiE11DirectStoreIffEfLi2ELi4ELi32ELi1ELb1EL9Algorithm0EEvT_T0_ll:
	.zero		1048


//--------------------- .nv.constant0._Z15SoftmaxWarpImplI22BroadcastScaleMaskLoadIffbLm4EiE11DirectStoreIffEfLi2ELi4ELi32ELi1ELb0EL9Algorithm0EEvT_T0_ll --------------------------
	.section	.nv.constant0._Z15SoftmaxWarpImplI22BroadcastScaleMaskLoadIffbLm4EiE11DirectStoreIffEfLi2ELi4ELi32ELi1ELb0EL9Algorithm0EEvT_T0_ll,"a",@progbits
	.sectionflags	@""
	.align	4
.nv.constant0._Z15SoftmaxWarpImplI22BroadcastScaleMaskLoadIffbLm4EiE11DirectStoreIffEfLi2ELi4ELi32ELi1ELb0EL9Algorithm0EEvT_T0_ll:
	.zero		1048


//--------------------- .nv.constant0._Z15SoftmaxWarpImplI22BroadcastScaleMaskLoadIffbLm4EiE11DirectStoreIffEfLi2ELi2ELi32ELi1ELb1EL9Algorithm0EEvT_T0_ll --------------------------
	.section	.nv.constant0._Z15SoftmaxWarpImplI22BroadcastScaleMaskLoadIffbLm4EiE11DirectStoreIffEfLi2ELi2ELi32ELi1ELb1EL9Algorithm0EEvT_T0_ll,"a",@progbits
	.sectionflags	@""
	.align	4
.nv.constant0._Z15SoftmaxWarpImplI22BroadcastScaleMaskLoadIffbLm4EiE11DirectStoreIffEfLi2ELi2ELi32ELi1ELb1EL9Algorithm0EEvT_T0_ll:
	.zero		1048


//--------------------- .nv.constant0._Z15SoftmaxWarpImplI22BroadcastScaleMaskLoadIffbLm4EiE11DirectStoreIffEfLi2ELi2ELi32ELi1ELb0EL9Algorithm0EEvT_T0_ll --------------------------
	.section	.nv.constant0._Z15SoftmaxWarpImplI22BroadcastScaleMaskLoadIffbLm4EiE11DirectStoreIffEfLi2ELi2ELi32ELi1ELb0EL9Algorithm0EEvT_T0_ll,"a",@progbits
	.sectionflags	@""
	.align	4
.nv.constant0._Z15SoftmaxWarpImplI22BroadcastScaleMaskLoadIffbLm4EiE11DirectStoreIffEfLi2ELi2ELi32ELi1ELb0EL9Algorithm0EEvT_T0_ll:
	.zero		1048


//--------------------- .nv.constant0._Z15SoftmaxWarpImplI22BroadcastScaleMaskLoadIffbLm4EiE11DirectStoreIffEfLi2ELi2ELi32ELi2ELb1EL9Algorithm0EEvT_T0_ll --------------------------
	.section	.nv.constant0._Z15SoftmaxWarpImplI22BroadcastScaleMaskLoadIffbLm4EiE11DirectStoreIffEfLi2ELi2ELi32ELi2ELb1EL9Algorithm0EEvT_T0_ll,"a",@progbits
	.sectionflags	@""
	.align	4
.nv.constant0._Z15SoftmaxWarpImplI22BroadcastScaleMaskLoadIffbLm4EiE11DirectStoreIffEfLi2ELi2ELi32ELi2ELb1EL9Algorithm0EEvT_T0_ll:
	.zero		1048


//--------------------- .nv.constant0._Z15SoftmaxWarpImplI22BroadcastScaleMaskLoadIffbLm4EiE11DirectStoreIffEfLi2ELi2ELi32ELi2ELb0EL9Algorithm0EEvT_T0_ll --------------------------
	.section	.nv.constant0._Z15SoftmaxWarpImplI22BroadcastScaleMaskLoadIffbLm4EiE11DirectStoreIffEfLi2ELi2ELi32ELi2ELb0EL9Algorithm0EEvT_T0_ll,"a",@progbits
	.sectionflags	@""
	.align	4
.nv.constant0._Z15SoftmaxWarpImplI22BroadcastScaleMaskLoadIffbLm4EiE11DirectStoreIffEfLi2ELi2ELi32ELi2ELb0EL9Algorithm0EEvT_T0_ll:
	.zero		1048


//--------------------- .nv.constant0._Z15SoftmaxWarpImplI22BroadcastScaleMaskLoadIffbLm4EiE11DirectStoreIffEfLi2ELi2ELi16ELi1ELb1EL9Algorithm0EEvT_T0_ll --------------------------
	.section	.nv.constant0._Z15SoftmaxWarpImplI22BroadcastScaleMaskLoadIffbLm4EiE11DirectStoreIffEfLi2ELi2ELi16ELi1ELb1EL9Algorithm0EEvT_T0_ll,"a",@progbits
	.sectionflags	@""
	.align	4
.nv.constant0._Z15SoftmaxWarpImplI22BroadcastScaleMaskLoadIffbLm4EiE11DirectStoreIffEfLi2ELi2ELi16ELi1ELb1EL9Algorithm0EEvT_T0_ll:
	.zero		1048


//--------------------- .nv.constant0._Z15SoftmaxWarpImplI22BroadcastScaleMaskLoadIffbLm4EiE11DirectStoreIffEfLi2ELi2ELi16ELi1ELb0EL9Algorithm0EEvT_T0_ll --------------------------
	.section	.nv.constant0._Z15SoftmaxWarpImplI22BroadcastScaleMaskLoadIffbLm4EiE11DirectStoreIffEfLi2ELi2ELi16ELi1ELb0EL9Algorithm0EEvT_T0_ll,"a",@progbits
	.sectionflags	@""
	.align	4
.nv.constant0._Z15SoftmaxWarpImplI22BroadcastScaleMaskLoadIffbLm4EiE11DirectStoreIffEfLi2ELi2ELi16ELi1ELb0EL9Algorithm0EEvT_T0_ll:
	.zero		1048


//--------------------- .nv.constant0._Z15SoftmaxWarpImplI22BroadcastScaleMaskLoadIffbLm4EiE11DirectStoreIffEfLi2ELi2ELi16ELi2ELb1EL9Algorithm0EEvT_T0_ll --------------------------
	.section	.nv.constant0._Z15SoftmaxWarpImplI22BroadcastScaleMaskLoadIffbLm4EiE11DirectStoreIffEfLi2ELi2ELi16ELi2ELb1EL9Algorithm0EEvT_T0_ll,"a",@progbits
	.sectionflags	@""
	.align	4
.nv.constant0._Z15SoftmaxWarpImplI22BroadcastScaleMaskLoadIffbLm4EiE11DirectStoreIffEfLi2ELi2ELi16ELi2ELb1EL9Algorithm0EEvT_T0_ll:
	.zero		1048


//--------------------- .nv.constant0._Z15SoftmaxWarpImplI22BroadcastScaleMaskLoadIffbLm4EiE11DirectStoreIffEfLi2ELi2ELi16ELi2ELb0EL9Algorithm0EEvT_T0_ll --------------------------
	.section	.nv.constant0._Z15SoftmaxWarpImplI22BroadcastScaleMaskLoadIffbLm4EiE11DirectStoreIffEfLi2ELi2ELi16ELi2ELb0EL9Algorithm0EEvT_T0_ll,"a",@progbits
	.sectionflags	@""
	.align	4
.nv.constant0._Z15SoftmaxWarpImplI22BroadcastScaleMaskLoadIffbLm4EiE11DirectStoreIffEfLi2ELi2ELi16ELi2ELb0EL9Algorithm0EEvT_T0_ll:
	.zero		1048


//--------------------- .nv.constant0._Z15SoftmaxWarpImplI22BroadcastScaleMaskLoadIffbLm4EiE11DirectStoreIffEfLi2ELi2ELi8ELi1ELb1EL9Algorithm0EEvT_T0_ll --------------------------
	.section	.nv.constant0._Z15SoftmaxWarpImplI22BroadcastScaleMaskLoadIffbLm4EiE11DirectStoreIffEfLi2ELi2ELi8ELi1ELb1EL9Algorithm0EEvT_T0_ll,"a",@progbits
	.sectionflags	@""
	.align	4
.nv.constant0._Z15SoftmaxWarpImplI22BroadcastScaleMaskLoadIffbLm4EiE11DirectStoreIffEfLi2ELi2ELi8ELi1ELb1EL9Algorithm0EEvT_T0_ll:
	.zero		1048


//--------------------- .nv.constant0._Z15SoftmaxWarpImplI22BroadcastScaleMaskLoadIffbLm4EiE11DirectStoreIffEfLi2ELi2ELi8ELi1ELb0EL9Algorithm0EEvT_T0_ll --------------------------
	.section	.nv.constant0._Z15SoftmaxWarpImplI22BroadcastScaleMaskLoadIffbLm4EiE11DirectStoreIffEfLi2ELi2ELi8ELi1ELb0EL9Algorithm0EEvT_T0_ll,"a",@progbits
	.sectionflags	@""
	.align	4
.nv.constant0._Z15SoftmaxWarpImplI22BroadcastScaleMaskLoadIffbLm4EiE11DirectStoreIffEfLi2ELi2ELi8ELi1ELb0EL9Algorithm0EEvT_T0_ll:
	.zero		1048


//--------------------- .nv.constant0._Z15SoftmaxWarpImplI22BroadcastScaleMaskLoadIffbLm4EiE11DirectStoreIffEfLi2ELi2ELi8ELi2ELb1EL9Algorithm0EEvT_T0_ll --------------------------
	.section	.nv.constant0._Z15SoftmaxWarpImplI22BroadcastScaleMaskLoadIffbLm4EiE11DirectStoreIffEfLi2ELi2ELi8ELi2ELb1EL9Algorithm0EEvT_T0_ll,"a",@progbits
	.sectionflags	@""
	.align	4
.nv.constant0._Z15SoftmaxWarpImplI22BroadcastScaleMaskLoadIffbLm4EiE11DirectStoreIffEfLi2ELi2ELi8ELi2ELb1EL9Algorithm0EEvT_T0_ll:
	.zero		1048


//--------------------- .nv.constant0._Z15SoftmaxWarpImplI22BroadcastScaleMaskLoadIffbLm4EiE11DirectStoreIffEfLi2ELi2ELi8ELi2ELb0EL9Algorithm0EEvT_T0_ll --------------------------
	.section	.nv.constant0._Z15SoftmaxWarpImplI22BroadcastScaleMaskLoadIffbLm4EiE11DirectStoreIffEfLi2ELi2ELi8ELi2ELb0EL9Algorithm0EEvT_T0_ll,"a",@progbits
	.sectionflags	@""
	.align	4
.nv.constant0._Z15SoftmaxWarpImplI22BroadcastScaleMaskLoadIffbLm4EiE11DirectStoreIffEfLi2ELi2ELi8ELi2ELb0EL9Algorithm0EEvT_T0_ll:
	.zero		1048


//--------------------- .nv.constant0._Z15SoftmaxWarpImplI22BroadcastScaleMaskLoadIffbLm4EiE11DirectStoreIffEfLi2ELi2ELi4ELi1ELb1EL9Algorithm0EEvT_T0_ll --------------------------
	.section	.nv.constant0._Z15SoftmaxWarpImplI22BroadcastScaleMaskLoadIffbLm4EiE11DirectStoreIffEfLi2ELi2ELi4ELi1ELb1EL9Algorithm0EEvT_T0_ll,"a",@progbits
	.sectionflags	@""
	.align	4
.nv.constant0._Z15SoftmaxWarpImplI22BroadcastScaleMaskLoadIffbLm4EiE11DirectStoreIffEfLi2ELi2ELi4ELi1ELb1EL9Algorithm0EEvT_T0_ll:
	.zero		1048


//--------------------- .nv.constant0._Z15SoftmaxWarpImplI22BroadcastScaleMaskLoadIffbLm4EiE11DirectStoreIffEfLi2ELi2ELi4ELi1ELb0EL9Algorithm0EEvT_T0_ll --------------------------
	.section	.nv.constant0._Z15SoftmaxWarpImplI22BroadcastScaleMaskLoadIffbLm4EiE11DirectStoreIffEfLi2ELi2ELi4ELi1ELb0EL9Algorithm0EEvT_T0_ll,"a",@progbits
	.sectionflags	@""
	.align	4
.nv.constant0._Z15SoftmaxWarpImplI22BroadcastScaleMaskLoadIffbLm4EiE11DirectStoreIffEfLi2ELi2ELi4ELi1ELb0EL9Algorithm0EEvT_T0_ll:
	.zero		1048


//--------------------- .nv.constant0._Z15SoftmaxWarpImplI22BroadcastScaleMaskLoadIffbLm4EiE11DirectStoreIffEfLi2ELi2ELi4ELi2ELb1EL9Algorithm0EEvT_T0_ll --------------------------
	.section	.nv.constant0._Z15SoftmaxWarpImplI22BroadcastScaleMaskLoadIffbLm4EiE11DirectStoreIffEfLi2ELi2ELi4ELi2ELb1EL9Algorithm0EEvT_T0_ll,"a",@progbits
	.sectionflags	@""
	.align	4
.nv.constant0._Z15SoftmaxWarpImplI22BroadcastScaleMaskLoadIffbLm4EiE11DirectStoreIffEfLi2ELi2ELi4ELi2ELb1EL9Algorithm0EEvT_T0_ll:
	.zero		1048


//--------------------- .nv.constant0._Z15SoftmaxWarpImplI22BroadcastScaleMaskLoadIffbLm4EiE11DirectStoreIffEfLi2ELi2ELi4ELi2ELb0EL9Algorithm0EEvT_T0_ll --------------------------
	.section	.nv.constant0._Z15SoftmaxWarpImplI22BroadcastScaleMaskLoadIffbLm4EiE11DirectStoreIffEfLi2ELi2ELi4ELi2ELb0EL9Algorithm0EEvT_T0_ll,"a",@progbits
	.sectionflags	@""
	.align	4
.nv.constant0._Z15SoftmaxWarpImplI22BroadcastScaleMaskLoadIffbLm4EiE11DirectStoreIffEfLi2ELi2ELi4ELi2ELb0EL9Algorithm0EEvT_T0_ll:
	.zero		1048


//--------------------- .nv.constant0._Z15SoftmaxWarpImplI22BroadcastScaleMaskLoadIffbLm4EiE11DirectStoreIffEfLi2ELi2ELi2ELi1ELb1EL9Algorithm0EEvT_T0_ll --------------------------
	.section	.nv.constant0._Z15SoftmaxWarpImplI22BroadcastScaleMaskLoadIffbLm4EiE11DirectStoreIffEfLi2ELi2ELi2ELi1ELb1EL9Algorithm0EEvT_T0_ll,"a",@progbits
	.sectionflags	@""
	.align	4
.nv.constant0._Z15SoftmaxWarpImplI22BroadcastScaleMaskLoadIffbLm4EiE11DirectStoreIffEfLi2ELi2ELi2ELi1ELb1EL9Algorithm0EEvT_T0_ll:
	.zero		1048


//--------------------- .nv.constant0._Z15SoftmaxWarpImplI22BroadcastScaleMaskLoadIffbLm4EiE11DirectStoreIffEfLi2ELi2ELi2ELi1ELb0EL9Algorithm0EEvT_T0_ll --------------------------
	.section	.nv.constant0._Z15SoftmaxWarpImplI22BroadcastScaleMaskLoadIffbLm4EiE11DirectStoreIffEfLi2ELi2ELi2ELi1ELb0EL9Algorithm0EEvT_T0_ll,"a",@progbits
	.sectionflags	@""
	.align	4
.nv.constant0._Z15SoftmaxWarpImplI22BroadcastScaleMaskLoadIffbLm4EiE11DirectStoreIffEfLi2ELi2ELi2ELi1ELb0EL9Algorithm0EEvT_T0_ll:
	.zero		1048


//--------------------- .nv.constant0._Z15SoftmaxWarpImplI22BroadcastScaleMaskLoadIffbLm4EiE11DirectStoreIffEfLi2ELi2ELi2ELi2ELb1EL9Algorithm0EEvT_T0_ll --------------------------
	.section	.nv.constant0._Z15SoftmaxWarpImplI22BroadcastScaleMaskLoadIffbLm4EiE11DirectStoreIffEfLi2ELi2ELi2ELi2ELb1EL9Algorithm0EEvT_T0_ll,"a",@progbits
	.sectionflags	@""
	.align	4
.nv.constant0._Z15SoftmaxWarpImplI22BroadcastScaleMaskLoadIffbLm4EiE11DirectStoreIffEfLi2ELi2ELi2ELi2ELb1EL9Algorithm0EEvT_T0_ll:
	.zero		1048


//--------------------- .nv.constant0._Z15SoftmaxWarpImplI22BroadcastScaleMaskLoadIffbLm4EiE11DirectStoreIffEfLi2ELi2ELi2ELi2ELb0EL9Algorithm0EEvT_T0_ll --------------------------
	.section	.nv.constant0._Z15SoftmaxWarpImplI22BroadcastScaleMaskLoadIffbLm4EiE11DirectStoreIffEfLi2ELi2ELi2ELi2ELb0EL9Algorithm0EEvT_T0_ll,"a",@progbits
	.sectionflags	@""
	.align	4
.nv.constant0._Z15SoftmaxWarpImplI22BroadcastScaleMaskLoadIffbLm4EiE11DirectStoreIffEfLi2ELi2ELi2ELi2ELb0EL9Algorithm0EEvT_T0_ll:
	.zero		1048


//--------------------- .nv.constant0._Z15SoftmaxWarpImplI22BroadcastScaleMaskLoadIffbLm4EiE11DirectStoreIffEfLi2ELi2ELi1ELi1ELb1EL9Algorithm0EEvT_T0_ll --------------------------
	.section	.nv.constant0._Z15SoftmaxWarpImplI22BroadcastScaleMaskLoadIffbLm4EiE11DirectStoreIffEfLi2ELi2ELi1ELi1ELb1EL9Algorithm0EEvT_T0_ll,"a",@progbits
	.sectionflags	@""
	.align	4
.nv.constant0._Z15SoftmaxWarpImplI22BroadcastScaleMaskLoadIffbLm4EiE11DirectStoreIffEfLi2ELi2ELi1ELi1ELb1EL9Algorithm0EEvT_T0_ll:
	.zero		1048


//--------------------- .nv.constant0._Z15SoftmaxWarpImplI22BroadcastScaleMaskLoadIffbLm4EiE11DirectStoreIffEfLi2ELi2ELi1ELi1ELb0EL9Algorithm0EEvT_T0_ll --------------------------
	.section	.nv.constant0._Z15SoftmaxWarpImplI22BroadcastScaleMaskLoadIffbLm4EiE11DirectStoreIffEfLi2ELi2ELi1ELi1ELb0EL9Algorithm0EEvT_T0_ll,"a",@progbits
	.sectionflags	@""
	.align	4
.nv.constant0._Z15SoftmaxWarpImplI22BroadcastScaleMaskLoadIffbLm4EiE11DirectStoreIffEfLi2ELi2ELi1ELi1ELb0EL9Algorithm0EEvT_T0_ll:
	.zero		1048


//--------------------- .nv.constant0._Z15SoftmaxWarpImplI22BroadcastScaleMaskLoadIffbLm4EiE11DirectStoreIffEfLi2ELi2ELi1ELi2ELb1EL9Algorithm0EEvT_T0_ll --------------------------
	.section	.nv.constant0._Z15SoftmaxWarpImplI22BroadcastScaleMaskLoadIffbLm4EiE11DirectStoreIffEfLi2ELi2ELi1ELi2ELb1EL9Algorithm0EEvT_T0_ll,"a",@progbits
	.sectionflags	@""
	.align	4
.nv.constant0._Z15SoftmaxWarpImplI22BroadcastScaleMaskLoadIffbLm4EiE11DirectStoreIffEfLi2ELi2ELi1ELi2ELb1EL9Algorithm0EEvT_T0_ll:
	.zero		1048


//--------------------- .nv.constant0._Z15SoftmaxWarpImplI22BroadcastScaleMaskLoadIffbLm4EiE11DirectStoreIffEfLi2ELi2ELi1ELi2ELb0EL9Algorithm0EEvT_T0_ll --------------------------
	.section	.nv.constant0._Z15SoftmaxWarpImplI22BroadcastScaleMaskLoadIffbLm4EiE11DirectStoreIffEfLi2ELi2ELi1ELi2ELb0EL9Algorithm0EEvT_T0_ll,"a",@progbits
	.sectionflags	@""
	.align	4
.nv.constant0._Z15SoftmaxWarpImplI22BroadcastScaleMaskLoadIffbLm4EiE11DirectStoreIffEfLi2ELi2ELi1ELi2ELb0EL9Algorithm0EEvT_T0_ll:
	.zero		1048


//--------------------- .nv.constant0._Z24SoftmaxBlockUncachedImplI22BroadcastScaleMaskLoadIffbLm3EiE11DirectStoreIffEfLi1ELi1024EL9Algorithm0EEvT_T0_ll --------------------------
	.section	.nv.constant0._Z24SoftmaxBlockUncachedImplI22BroadcastScaleMaskLoadIffbLm3EiE11DirectStoreIffEfLi1ELi1024EL9Algorithm0EEvT_T0_ll,"a",@progbits
	.sectionflags	@""
	.align	4
.nv.constant0._Z24SoftmaxBlockUncachedImplI22BroadcastScaleMaskLoadIffbLm3EiE11DirectStoreIffEfLi1ELi1024EL9Algorithm0EEvT_T0_ll:
	.zero		1040


//--------------------- .nv.constant0._Z24SoftmaxBlockUncachedImplI22BroadcastScaleMaskLoadIffbLm3EiE11DirectStoreIffEfLi2ELi1024EL9Algorithm0EEvT_T0_ll --------------------------
	.section	.nv.constant0._Z24SoftmaxBlockUncachedImplI22BroadcastScaleMaskLoadIffbLm3EiE11DirectStoreIffEfLi2ELi1024EL9Algorithm0EEvT_T0_ll,"a",@progbits
	.sectionflags	@""
	.align	4
.nv.constant0._Z24SoftmaxBlockUncachedImplI22BroadcastScaleMaskLoadIffbLm3EiE11DirectStoreIffEfLi2ELi1024EL9Algorithm0EEvT_T0_ll:
	.zero		1040


//--------------------- .nv.constant0._Z20SoftmaxBlockSMemImplI22BroadcastScaleMaskLoadIffbLm3EiE11DirectStoreIffEfLi1ELi256EL9Algorithm0EEvT_T0_ll --------------------------
	.section	.nv.constant0._Z20SoftmaxBlockSMemImplI22BroadcastScaleMaskLoadIffbLm3EiE11DirectStoreIffEfLi1ELi256EL9Algorithm0EEvT_T0_ll,"a",@progbits
	.sectionflags	@""
	.align	4
.nv.constant0._Z20SoftmaxBlockSMemImplI22BroadcastScaleMaskLoadIffbLm3EiE11DirectStoreIffEfLi1ELi256EL9Algorithm0EEvT_T0_ll:
	.zero		1040


//--------------------- .nv.constant0._Z20SoftmaxBlockSMemImplI22BroadcastScaleMaskLoadIffbLm3EiE11DirectStoreIffEfLi1ELi512EL9Algorithm0EEvT_T0_ll --------------------------
	.section	.nv.constant0._Z20SoftmaxBlockSMemImplI22BroadcastScaleMaskLoadIffbLm3EiE11DirectStoreIffEfLi1ELi512EL9Algorithm0EEvT_T0_ll,"a",@progbits
	.sectionflags	@""
	.align	4
.nv.constant0._Z20SoftmaxBlockSMemImplI22BroadcastScaleMaskLoadIffbLm3EiE11DirectStoreIffEfLi1ELi512EL9Algorithm0EEvT_T0_ll:
	.zero		1040


//--------------------- .nv.constant0._Z20SoftmaxBlockSMemImplI22BroadcastScaleMaskLoadIffbLm3EiE11DirectStoreIffEfLi1ELi1024EL9Algorithm0EEvT_T0_ll --------------------------
	.section	.nv.constant0._Z20SoftmaxBlockSMemImplI22BroadcastScaleMaskLoadIffbLm3EiE11DirectStoreIffEfLi1ELi1024EL9Algorithm0EEvT_T0_ll,"a",@progbits
	.sectionflags	@""
	.align	4
.nv.constant0._Z20SoftmaxBlockSMemImplI22BroadcastScaleMaskLoadIffbLm3EiE11DirectStoreIffEfLi1ELi1024EL9Algorithm0EEvT_T0_ll:
	.zero		1040


//--------------------- .nv.constant0._Z20SoftmaxBlockSMemImplI22BroadcastScaleMaskLoadIffbLm3EiE11DirectStoreIffEfLi1ELi128EL9Algorithm0EEvT_T0_ll --------------------------
	.section	.nv.constant0._Z20SoftmaxBlockSMemImplI22BroadcastScaleMaskLoadIffbLm3EiE11DirectStoreIffEfLi1ELi128EL9Algorithm0EEvT_T0_ll,"a",@progbits
	.sectionflags	@""
	.align	4
.nv.constant0._Z20SoftmaxBlockSMemImplI22BroadcastScaleMaskLoadIffbLm3EiE11DirectStoreIffEfLi1ELi128EL9Algorithm0EEvT_T0_ll:
	.zero		1040


//--------------------- .nv.constant0._Z20SoftmaxBlockSMemImplI22BroadcastScaleMaskLoadIffbLm3EiE11DirectStoreIffEfLi2ELi256EL9Algorithm0EEvT_T0_ll --------------------------
	.section	.nv.constant0._Z20SoftmaxBlockSMemImplI22BroadcastScaleMaskLoadIffbLm3EiE11DirectStoreIffEfLi2ELi256EL9Algorithm0EEvT_T0_ll,"a",@progbits
	.sectionflags	@""
	.align	4
.nv.constant0._Z20SoftmaxBlockSMemImplI22BroadcastScaleMaskLoadIffbLm3EiE11DirectStoreIffEfLi2ELi256EL9Algorithm0EEvT_T0_ll:
	.zero		1040


//--------------------- .nv.constant0._Z20SoftmaxBlockSMemImplI22BroadcastScaleMaskLoadIffbLm3EiE11DirectStoreIffEfLi2ELi512EL9Algorithm0EEvT_T0_ll --------------------------
	.section	.nv.constant0._Z20SoftmaxBlockSMemImplI22BroadcastScaleMaskLoadIffbLm3EiE11DirectStoreIffEfLi2ELi512EL9Algorithm0EEvT_T0_ll,"a",@progbits
	.sectionflags	@""
	.align	4
.nv.constant0._Z20SoftmaxBlockSMemImplI22BroadcastScaleMaskLoadIffbLm3EiE11DirectStoreIffEfLi2ELi512EL9Algorithm0EEvT_T0_ll:
	.zero		1040


//--------------------- .nv.constant0._Z20SoftmaxBlockSMemImplI22BroadcastScaleMaskLoadIffbLm3EiE11DirectStoreIffEfLi2ELi1024EL9Algorithm0EEvT_T0_ll --------------------------
	.section	.nv.constant0._Z20SoftmaxBlockSMemImplI22BroadcastScaleMaskLoadIffbLm3EiE11DirectStoreIffEfLi2ELi1024EL9Algorithm0EEvT_T0_ll,"a",@progbits
	.sectionflags	@""
	.align	4
.nv.constant0._Z20SoftmaxBlockSMemImplI22BroadcastScaleMaskLoadIffbLm3EiE11DirectStoreIffEfLi2ELi1024EL9Algorithm0EEvT_T0_ll:
	.zero		1040


//--------------------- .nv.constant0._Z20SoftmaxBlockSMemImplI22BroadcastScaleMaskLoadIffbLm3EiE11DirectStoreIffEfLi2ELi128EL9Algorithm0EEvT_T0_ll --------------------------
	.section	.nv.constant0._Z20SoftmaxBlockSMemImplI22BroadcastScaleMaskLoadIffbLm3EiE11DirectStoreIffEfLi2ELi128EL9Algorithm0EEvT_T0_ll,"a",@progbits
	.sectionflags	@""
	.align	4
.nv.constant0._Z20SoftmaxBlockSMemImplI22BroadcastScaleMaskLoadIffbLm3EiE11DirectStoreIffEfLi2ELi128EL9Algorithm0EEvT_T0_ll:
	.zero		1040


//--------------------- .nv.constant0._Z15SoftmaxWarpImplI22BroadcastScaleMaskLoadIffbLm3EiE11DirectStoreIffEfLi1ELi32ELi32ELi1ELb1EL9Algorithm0EEvT_T0_ll --------------------------
	.section	.nv.constant0._Z15SoftmaxWarpImplI22BroadcastScaleMaskLoadIffbLm3EiE11DirectStoreIffEfLi1ELi32ELi32ELi1ELb1EL9Algorithm0EEvT_T0_ll,"a",@progbits
	.sectionflags	@""
	.align	4
.nv.constant0._Z15SoftmaxWarpImplI22BroadcastScaleMaskLoadIffbLm3EiE11DirectStoreIffEfLi1ELi32ELi32ELi1ELb1EL9Algorithm0EEvT_T0_ll:
	.zero		1040


//--------------------- .nv.constant0._Z15SoftmaxWarpImplI22BroadcastScaleMaskLoadIffbLm3EiE11DirectStoreIffEfLi1ELi32ELi32ELi1ELb0EL9Algorithm0EEvT_T0_ll --------------------------
	.section	.nv.constant0._Z15SoftmaxWarpImplI22BroadcastScaleMaskLoadIffbLm3EiE11DirectStoreIffEfLi1ELi32ELi32ELi1ELb0EL9Algorithm0EEvT_T0_ll,"a",@progbits
	.sectionflags	@""
	.align	4
.nv.constant0._Z15SoftmaxWarpImplI22BroadcastScaleMaskLoadIffbLm3EiE11DirectStoreIffEfLi1ELi32ELi32ELi1ELb0EL9Algorithm0EEvT_T0_ll:
	.zero		1040


//--------------------- .nv.constant0._Z15SoftmaxWarpImplI22BroadcastScaleMaskLoadIffbLm3EiE11DirectStoreIffEfLi1ELi31ELi32ELi1ELb1EL9Algorithm0EEvT_T0_ll --------------------------
	.section	.nv.constant0._Z15SoftmaxWarpImplI22BroadcastScaleMaskLoadIffbLm3EiE11DirectStoreIffEfLi1ELi31ELi32ELi1ELb1EL9Algorithm0EEvT_T0_ll,"a",@progbits
	.sectionflags	@""
	.align	4
.nv.constant0._Z15SoftmaxWarpImplI22BroadcastScaleMaskLoadIffbLm3EiE11DirectStoreIffEfLi1ELi31ELi32ELi1ELb1EL9Algorithm0EEvT_T0_ll:
	.zero		1040


//--------------------- .nv.constant0._Z15SoftmaxWarpImplI22BroadcastScaleMaskLoadIffbLm3EiE11DirectStoreIffEfLi1ELi31ELi32ELi1ELb0EL9Algorithm0EEvT_T0_ll --------------------------
	.section	.nv.constant0._Z15SoftmaxWarpImplI22BroadcastScaleMaskLoadIffbLm3EiE11DirectStoreIffEfLi1ELi31ELi32ELi1ELb0EL9Algorithm0EEvT_T0_ll,"a",@progbits
	.sectionflags	@""
	.align	4
.nv.constant0._Z15SoftmaxWarpImplI22BroadcastScaleMaskLoadIffbLm3EiE11DirectStoreIffEfLi1ELi31ELi32ELi1ELb0EL9Algorithm0EEvT_T0_ll:
	.zero		1040


//--------------------- .nv.constant0._Z15SoftmaxWarpImplI22BroadcastScaleMaskLoadIffbLm3EiE11DirectStoreIffEfLi1ELi30ELi32ELi1ELb1EL9Algorithm0EEvT_T0_ll --------------------------
	.section	.nv.constant0._Z15SoftmaxWarpImplI22BroadcastScaleMaskLoadIffbLm3EiE11DirectStoreIffEfLi1ELi30ELi32ELi1ELb1EL9Algorithm0EEvT_T0_ll,"a",@progbits
	.sectionflags	@""
	.align	4
.nv.constant0._Z15SoftmaxWarpImplI22BroadcastScaleMaskLoadIffbLm3EiE11DirectStoreIffEfLi1ELi30ELi32ELi1ELb1EL9Algorithm0EEvT_T0_ll:
	.zero		1040


//--------------------- .nv.constant0._Z15SoftmaxWarpImplI22BroadcastScaleMaskLoadIffbLm3EiE11DirectStoreIffEfLi1ELi30ELi32ELi1ELb0EL9Algorithm0EEvT_T0_ll --------------------------
	.section	.nv.constant0._Z15SoftmaxWarpImplI22BroadcastScaleMaskLoadIffbLm3EiE11DirectStoreIffEfLi1ELi30ELi32ELi1ELb0EL9Algorithm0EEvT_T0_ll,"a",@progbits
	.sectionflags	@""
	.align	4
.nv.constant0._Z15SoftmaxWarpImplI22BroadcastScaleMaskLoadIffbLm3EiE11DirectStoreIffEfLi1ELi30ELi32ELi1ELb0EL9Algorithm0EEvT_T0_ll:
	.zero		1040


//--------------------- .nv.constant0._Z15SoftmaxWarpImplI22BroadcastScaleMaskLoadIffbLm3EiE11DirectStoreIffEfLi1ELi29ELi32ELi1ELb1EL9Algorithm0EEvT_T0_ll --------------------------
	.section	.nv.constant0._Z15SoftmaxWarpImplI22BroadcastScaleMaskLoadIffbLm3EiE11DirectStoreIffEfLi1ELi29ELi32ELi1ELb1EL9Algorithm0EEvT_T0_ll,"a",@progbits
	.sectionflags	@""
	.align	4
.nv.constant0._Z15SoftmaxWarpImplI22BroadcastScaleMaskLoadIffbLm3EiE11DirectStoreIffEfLi1ELi29ELi32ELi1ELb1EL9Algorithm0EEvT_T0_ll:
	.zero		1040


//--------------------- .nv.constant0._Z15SoftmaxWarpImplI22BroadcastScaleMaskLoadIffbLm3EiE11DirectStoreIffEfLi1ELi29ELi32ELi1ELb0EL9Algorithm0EEvT_T0_ll --------------------------
	.section	.nv.constant0._Z15SoftmaxWarpImplI22BroadcastScaleMaskLoadIffbLm3EiE11DirectStoreIffEfLi1ELi29ELi32ELi1ELb0EL9Algorithm0EEvT_T0_ll,"a",@progbits
	.sectionflags	@""
	.align	4
.nv.constant0._Z15SoftmaxWarpImplI22BroadcastScaleMaskLoadIffbLm3EiE11DirectStoreIffEfLi1ELi29ELi32ELi1ELb0EL9Algorithm0EEvT_T0_ll:
	.zero		1040


//--------------------- .nv.constant0._Z15SoftmaxWarpImplI22BroadcastScaleMaskLoadIffbLm3EiE11DirectStoreIffEfLi1ELi28ELi32ELi1ELb1EL9Algorithm0EEvT_T0_ll --------------------------
	.section	.nv.constant0._Z15SoftmaxWarpImplI22BroadcastScaleMaskLoadIffbLm3EiE11DirectStoreIffEfLi1ELi28ELi32ELi1ELb1EL9Algorithm0EEvT_T0_ll,"a",@progbits
	.sectionflags	@""
	.align	4
.nv.constant0._Z15SoftmaxWarpImplI22BroadcastScaleMaskLoadIffbLm3EiE11DirectStoreIffEfLi1ELi28ELi32ELi1ELb1EL9Algorithm0EEvT_T0_ll:
	.zero		1040


//--------------------- .nv.constant0._Z15SoftmaxWarpImplI22BroadcastScaleMaskLoadIffbLm3EiE11DirectStoreIffEfLi1ELi28ELi32ELi1ELb0EL9Algorithm0EEvT_T0_ll --------------------------
	.section	.nv.constant0._Z15SoftmaxWarpImplI22BroadcastScaleMaskLoadIffbLm3EiE11DirectStoreIffEfLi1ELi28ELi32ELi1ELb0EL9Algorithm0EEvT_T0_ll,"a",@progbits
	.sectionflags	@""
	.align	4
.nv.constant0._Z15SoftmaxWarpImplI22BroadcastScaleMaskLoadIffbLm3EiE11DirectStoreIffEfLi1ELi28ELi32ELi1ELb0EL9Algorithm0EEvT_T0_ll:
	.zero		1040


//--------------------- .nv.constant0._Z15SoftmaxWarpImplI22BroadcastScaleMaskLoadIffbLm3EiE11DirectStoreIffEfLi1ELi27ELi32ELi1ELb1EL9Algorithm0EEvT_T0_ll --------------------------
	.section	.nv.constant0._Z15SoftmaxWarpImplI22BroadcastScaleMaskLoadIffbLm3EiE11DirectStoreIffEfLi1ELi27ELi32ELi1ELb1EL9Algorithm0EEvT_T0_ll,"a",@progbits
	.sectionflags	@""
	.align	4
.nv.constant0._Z15SoftmaxWarpImplI22BroadcastScaleMaskLoadIffbLm3EiE11DirectStoreIffEfLi1ELi27ELi32ELi1ELb1EL9Algorithm0EEvT_T0_ll:
	.zero		1040


//--------------------- .nv.constant0._Z15SoftmaxWarpImplI22BroadcastScaleMaskLoadIffbLm3EiE11DirectStoreIffEfLi1ELi27ELi32ELi1ELb0EL9Algorithm0EEvT_T0_ll --------------------------
	.section	.nv.constant0._Z15SoftmaxWarpImplI22BroadcastScaleMaskLoadIffbLm3EiE11DirectStoreIffEfLi1ELi27ELi32ELi1ELb0EL9Algorithm0EEvT_T0_ll,"a",@progbits
	.sectionflags	@""
	.align	4
.nv.constant0._Z15SoftmaxWarpImplI22BroadcastScaleMaskLoadIffbLm3EiE11DirectStoreIffEfLi1ELi27ELi32ELi1ELb0EL9Algorithm0EEvT_T0_ll:
	.zero		1040


//--------------------- .nv.constant0._Z15SoftmaxWarpImplI22BroadcastScaleMaskLoadIffbLm3EiE11DirectStoreIffEfLi1ELi26ELi32ELi1ELb1EL9Algorithm0EEvT_T0_ll --------------------------
	.section	.nv.constant0._Z15SoftmaxWarpImplI22BroadcastScaleMaskLoadIffbLm3EiE11DirectStoreIffEfLi1ELi26ELi32ELi1ELb1EL9Algorithm0EEvT_T0_ll,"a",@progbits
	.sectionflags	@""
	.align	4
.nv.constant0._Z15SoftmaxWarpImplI22BroadcastScaleMaskLoadIffbLm3EiE11DirectStoreIffEfLi1ELi26ELi32ELi1ELb1EL9Algorithm0EEvT_T0_ll:
	.zero		1040


//--------------------- .nv.constant0._Z15SoftmaxWarpImplI22BroadcastScaleMaskLoadIffbLm3EiE11DirectStoreIffEfLi1ELi26ELi32ELi1ELb0EL9Algorithm0EEvT_T0_ll --------------------------
	.section	.nv.constant0._Z15SoftmaxWarpImplI22BroadcastScaleMaskLoadIffbLm3EiE11DirectStoreIffEfLi1ELi26ELi32ELi1ELb0EL9Algorithm0EEvT_T0_ll,"a",@progbits
	.sectionflags	@""
	.align	4
.nv.constant0._Z15SoftmaxWarpImplI22BroadcastScaleMaskLoadIffbLm3EiE11DirectStoreIffEfLi1ELi26ELi32ELi1ELb0EL9Algorithm0EEvT_T0_ll:
	.zero		1040


//--------------------- .nv.constant0._Z15SoftmaxWarpImplI22BroadcastScaleMaskLoadIffbLm3EiE11DirectStoreIffEfLi1ELi25ELi32ELi1ELb1EL9Algorithm0EEvT_T0_ll --------------------------
	.section	.nv.constant0._Z15SoftmaxWarpImplI22BroadcastScaleMaskLoadIffbLm3EiE11DirectStoreIffEfLi1ELi25ELi32ELi1ELb1EL9Algorithm0EEvT_T0_ll,"a",@progbits
	.sectionflags	@""
	.align	4
.nv.constant0._Z15SoftmaxWarpImplI22BroadcastScaleMaskLoadIffbLm3EiE11DirectStoreIffEfLi1ELi25ELi32ELi1ELb1EL9Algorithm0EEvT_T0_ll:
	.zero		1040


//--------------------- .nv.constant0._Z15SoftmaxWarpImplI22BroadcastScaleMaskLoadIffbLm3EiE11DirectStoreIffEfLi1ELi25ELi32ELi1ELb0EL9Algorithm0EEvT_T0_ll --------------------------
	.section	.nv.constant0._Z15SoftmaxWarpImplI22BroadcastScaleMaskLoadIffbLm3EiE11DirectStoreIffEfLi1ELi25ELi32ELi1ELb0EL9Algorithm0EEvT_T0_ll,"a",@progbits
	.sectionflags	@""
	.align	4
.nv.constant0._Z15SoftmaxWarpImplI22BroadcastScaleMaskLoadIffbLm3EiE11DirectStoreIffEfLi1ELi25ELi32ELi1ELb0EL9Algorithm0EEvT_T0_ll:
	.zero		1040


//--------------------- .nv.constant0._Z15SoftmaxWarpImplI22BroadcastScaleMaskLoadIffbLm3EiE11DirectStoreIffEfLi1ELi24ELi32ELi1ELb1EL9Algorithm0EEvT_T0_ll --------------------------
	.section	.nv.constant0._Z15SoftmaxWarpImplI22BroadcastScaleMaskLoadIffbLm3EiE11DirectStoreIffEfLi1ELi24ELi32ELi1ELb1EL9Algorithm0EEvT_T0_ll,"a",@progbits
	.sectionflags	@""
	.align	4
.nv.constant0._Z15SoftmaxWarpImplI22BroadcastScaleMaskLoadIffbLm3EiE11DirectStoreIffEfLi1ELi24ELi32ELi1ELb1EL9Algorithm0EEvT_T0_ll:
	.zero		1040


//--------------------- .nv.constant0._Z15SoftmaxWarpImplI22BroadcastScaleMaskLoadIffbLm3EiE11DirectStoreIffEfLi1ELi24ELi32ELi1ELb0EL9Algorithm0EEvT_T0_ll --------------------------
	.section	.nv.constant0._Z15SoftmaxWarpImplI22BroadcastScaleMaskLoadIffbLm3EiE11DirectStoreIffEfLi1ELi24ELi32ELi1ELb0EL9Algorithm0EEvT_T0_ll,"a",@progbits
	.sectionflags	@""
	.align	4
.nv.constant0._Z15SoftmaxWarpImplI22BroadcastScaleMaskLoadIffbLm3EiE11DirectStoreIffEfLi1ELi24ELi32ELi1ELb0EL9Algorithm0EEvT_T0_ll:
	.zero		1040


//--------------------- .nv.constant0._Z15SoftmaxWarpImplI22BroadcastScaleMaskLoadIffbLm3EiE11DirectStoreIffEfLi1ELi23ELi32ELi1ELb1EL9Algorithm0EEvT_T0_ll --------------------------
	.section	.nv.constant0._Z15SoftmaxWarpImplI22BroadcastScaleMaskLoadIffbLm3EiE11DirectStoreIffEfLi1ELi23ELi32ELi1ELb1EL9Algorithm0EEvT_T0_ll,"a",@progbits
	.sectionflags	@""
	.align	4
.nv.constant0._Z15SoftmaxWarpImplI22BroadcastScaleMaskLoadIffbLm3EiE11DirectStoreIffEfLi1ELi23ELi32ELi1ELb1EL9Algorithm0EEvT_T0_ll:
	.zero		1040


//--------------------- .nv.constant0._Z15SoftmaxWarpImplI22BroadcastScaleMaskLoadIffbLm3EiE11DirectStoreIffEfLi1ELi23ELi32ELi1ELb0EL9Algorithm0EEvT_T0_ll --------------------------
	.section	.nv.constant0._Z15SoftmaxWarpImplI22BroadcastScaleMaskLoadIffbLm3EiE11DirectStoreIffEfLi1ELi23ELi32ELi1ELb0EL9Algorithm0EEvT_T0_ll,"a",@progbits
	.sectionflags	@""
	.align	4
.nv.constant0._Z15SoftmaxWarpImplI22BroadcastScaleMaskLoadIffbLm3EiE11DirectStoreIffEfLi1ELi23ELi32ELi1ELb0EL9Algorithm0EEvT_T0_ll:
	.zero		1040


//--------------------- .nv.constant0._Z15SoftmaxWarpImplI22BroadcastScaleMaskLoadIffbLm3EiE11DirectStoreIffEfLi1ELi22ELi32ELi1ELb1EL9Algorithm0EEvT_T0_ll --------------------------
	.section	.nv.constant0._Z15SoftmaxWarpImplI22BroadcastScaleMaskLoadIffbLm3EiE11DirectStoreIffEfLi1ELi22ELi32ELi1ELb1EL9Algorithm0EEvT_T0_ll,"a",@progbits
	.sectionflags	@""
	.align	4
.nv.constant0._Z15SoftmaxWarpImplI22BroadcastScaleMaskLoadIffbLm3EiE11DirectStoreIffEfLi1ELi22ELi32ELi1ELb1EL9Algorithm0EEvT_T0_ll:
	.zero		1040


//--------------------- .nv.constant0._Z15SoftmaxWarpImplI22BroadcastScaleMaskLoadIffbLm3EiE11DirectStoreIffEfLi1ELi22ELi32ELi1ELb0EL9Algorithm0EEvT_T0_ll --------------------------
	.section	.nv.constant0._Z15SoftmaxWarpImplI22BroadcastScaleMaskLoadIffbLm3EiE11DirectStoreIffEfLi1ELi22ELi32ELi1ELb0EL9Algorithm0EEvT_T0_ll,"a",@progbits
	.sectionflags	@""
	.align	4
.nv.constant0._Z15SoftmaxWarpImplI22BroadcastScaleMaskLoadIffbLm3EiE11DirectStoreIffEfLi1ELi22ELi32ELi1ELb0EL9Algorithm0EEvT_T0_ll:
	.zero		1040


//--------------------- .nv.constant0._Z15SoftmaxWarpImplI22BroadcastScaleMaskLoadIffbLm3EiE11DirectStoreIffEfLi1ELi21ELi32ELi1ELb1EL9Algorithm0EEvT_T0_ll --------------------------
	.section	.nv.constant0._Z15SoftmaxWarpImplI22BroadcastScaleMaskLoadIffbLm3EiE11DirectStoreIffEfLi1ELi21ELi32ELi1ELb1EL9Algorithm0EEvT_T0_ll,"a",@progbits
	.sectionflags	@""
	.align	4
.nv.constant0._Z15SoftmaxWarpImplI22BroadcastScaleMaskLoadIffbLm3EiE11DirectStoreIffEfLi1ELi21ELi32ELi1ELb1EL9Algorithm0EEvT_T0_ll:
	.zero		1040


//--------------------- .nv.constant0._Z15SoftmaxWarpImplI22BroadcastScaleMaskLoadIffbLm3EiE11DirectStoreIffEfLi1ELi21ELi32ELi1ELb0EL9Algorithm0EEvT_T0_ll --------------------------
	.section	.nv.constant0._Z15SoftmaxWarpImplI22BroadcastScaleMaskLoadIffbLm3EiE11DirectStoreIffEfLi1ELi21ELi32ELi1ELb0EL9Algorithm0EEvT_T0_ll,"a",@progbits
	.sectionflags	@""
	.align	4
.nv.constant0._Z15SoftmaxWarpImplI22BroadcastScaleMaskLoadIffbLm3EiE11DirectStoreIffEfLi1ELi21ELi32ELi1ELb0EL9Algorithm0EEvT_T0_ll:
	.zero		1040


//--------------------- .nv.constant0._Z15SoftmaxWarpImplI22BroadcastScaleMaskLoadIffbLm3EiE11DirectStoreIffEfLi1ELi20ELi32ELi1ELb1EL9Algorithm0EEvT_T0_ll --------------------------
	.section	.nv.constant0._Z15SoftmaxWarpImplI22BroadcastScaleMaskLoadIffbLm3EiE11DirectStoreIffEfLi1ELi20ELi32ELi1ELb1EL9Algorithm0EEvT_T0_ll,"a",@progbits
	.sectionflags	@""
	.align	4
.nv.constant0._Z15SoftmaxWarpImplI22BroadcastScaleMaskLoadIffbLm3EiE11DirectStoreIffEfLi1ELi20ELi32ELi1ELb1EL9Algorithm0EEvT_T0_ll:
	.zero		1040


//--------------------- .nv.constant0._Z15SoftmaxWarpImplI22BroadcastScaleMaskLoadIffbLm3EiE11DirectStoreIffEfLi1ELi20ELi32ELi1ELb0EL9Algorithm0EEvT_T0_ll --------------------------
	.section	.nv.constant0._Z15SoftmaxWarpImplI22BroadcastScaleMaskLoadIffbLm3EiE11DirectStoreIffEfLi1ELi20ELi32ELi1ELb0EL9Algorithm0EEvT_T0_ll,"a",@progbits
	.sectionflags	@""
	.align	4
.nv.constant0._Z15SoftmaxWarpImplI22BroadcastScaleMaskLoadIffbLm3EiE11DirectStoreIffEfLi1ELi20ELi32ELi1ELb0EL9Algorithm0EEvT_T0_ll:
	.zero		1040


//--------------------- .nv.constant0._Z15SoftmaxWarpImplI22BroadcastScaleMaskLoadIffbLm3EiE11DirectStoreIffEfLi1ELi19ELi32ELi1ELb1EL9Algorithm0EEvT_T0_ll --------------------------
	.section	.nv.constant0._Z15SoftmaxWarpImplI22BroadcastScaleMaskLoadIffbLm3EiE11DirectStoreIffEfLi1ELi19ELi32ELi1ELb1EL9Algorithm0EEvT_T0_ll,"a",@progbits
	.sectionflags	@""
	.align	4
.nv.constant0._Z15SoftmaxWarpImplI22BroadcastScaleMaskLoadIffbLm3EiE11DirectStoreIffEfLi1ELi19ELi32ELi1ELb1EL9Algorithm0EEvT_T0_ll:
	.zero		1040


//--------------------- .nv.constant0._Z15SoftmaxWarpImplI22BroadcastScaleMaskLoadIffbLm3EiE11DirectStoreIffEfLi1ELi19ELi32ELi1ELb0EL9Algorithm0EEvT_T0_ll --------------------------
	.section	.nv.constant0._Z15SoftmaxWarpImplI22BroadcastScaleMaskLoadIffbLm3EiE11DirectStoreIffEfLi1ELi19ELi32ELi1ELb0EL9Algorithm0EEvT_T0_ll,"a",@progbits
	.sectionflags	@""
	.align	4
.nv.constant0._Z15SoftmaxWarpImplI22BroadcastScaleMaskLoadIffbLm3EiE11DirectStoreIffEfLi1ELi19ELi32ELi1ELb0EL9Algorithm0EEvT_T0_ll:
	.zero		1040


//--------------------- .nv.constant0._Z15SoftmaxWarpImplI22BroadcastScaleMaskLoadIffbLm3EiE11DirectStoreIffEfLi1ELi18ELi32ELi1ELb1EL9Algorithm0EEvT_T0_ll --------------------------
	.section	.nv.constant0._Z15SoftmaxWarpImplI22BroadcastScaleMaskLoadIffbLm3EiE11DirectStoreIffEfLi1ELi18ELi32ELi1ELb1EL9Algorithm0EEvT_T0_ll,"a",@progbits
	.sectionflags	@""
	.align	4
.nv.constant0._Z15SoftmaxWarpImplI22BroadcastScaleMaskLoadIffbLm3EiE11DirectStoreIffEfLi1ELi18ELi32ELi1ELb1EL9Algorithm0EEvT_T0_ll:
	.zero		1040


//--------------------- .nv.constant0._Z15SoftmaxWarpImplI22BroadcastScaleMaskLoadIffbLm3EiE11DirectStoreIffEfLi1ELi18ELi32ELi1ELb0EL9Algorithm0EEvT_T0_ll --------------------------
	.section	.nv.constant0._Z15SoftmaxWarpImplI22BroadcastScaleMaskLoadIffbLm3EiE11DirectStoreIffEfLi1ELi18ELi32ELi1ELb0EL9Algorithm0EEvT_T0_ll,"a",@progbits
	.sectionflags	@""
	.align	4
.nv.constant0._Z15SoftmaxWarpImplI22BroadcastScaleMaskLoadIffbLm3EiE11DirectStoreIffEfLi1ELi18ELi32ELi1ELb0EL9Algorithm0EEvT_T0_ll:
	.zero		1040


//--------------------- .nv.constant0._Z15SoftmaxWarpImplI22BroadcastScaleMaskLoadIffbLm3EiE11DirectStoreIffEfLi1ELi17ELi32ELi1ELb1EL9Algorithm0EEvT_T0_ll --------------------------
	.section	.nv.constant0._Z15SoftmaxWarpImplI22BroadcastScaleMaskLoadIffbLm3EiE11DirectStoreIffEfLi1ELi17ELi32ELi1ELb1EL9Algorithm0EEvT_T0_ll,"a",@progbits
	.sectionflags	@""
	.align	4
.nv.constant0._Z15SoftmaxWarpImplI22BroadcastScaleMaskLoadIffbLm3EiE11DirectStoreIffEfLi1ELi17ELi32ELi1ELb1EL9Algorithm0EEvT_T0_ll:
	.zero		1040


//--------------------- .nv.constant0._Z15SoftmaxWarpImplI22BroadcastScaleMaskLoadIffbLm3EiE11DirectStoreIffEfLi1ELi17ELi32ELi1ELb0EL9Algorithm0EEvT_T0_ll --------------------------
	.section	.nv.constant0._Z15SoftmaxWarpImplI22BroadcastScaleMaskLoadIffbLm3EiE11DirectStoreIffEfLi1ELi17ELi32ELi1ELb0EL9Algorithm0EEvT_T0_ll,"a",@progbits
	.sectionflags	@""
	.align	4
.nv.constant0._Z15SoftmaxWarpImplI22BroadcastScaleMaskLoadIffbLm3EiE11DirectStoreIffEfLi1ELi17ELi32ELi1ELb0EL9Algorithm0EEvT_T0_ll:
	.zero		1040


//--------------------- .nv.constant0._Z15SoftmaxWarpImplI22BroadcastScaleMaskLoadIffbLm3EiE11DirectStoreIffEfLi1ELi16ELi32ELi1ELb1EL9Algorithm0EEvT_T0_ll --------------------------
	.section	.nv.constant0._Z15SoftmaxWarpImplI22BroadcastScaleMaskLoadIffbLm3EiE11DirectStoreIffEfLi1ELi16ELi32ELi1ELb1EL9Algorithm0EEvT_T0_ll,"a",@progbits
	.sectionflags	@""
	.align	4
.nv.constant0._Z15SoftmaxWarpImplI22BroadcastScaleMaskLoadIffbLm3EiE11DirectStoreIffEfLi1ELi16ELi32ELi1ELb1EL9Algorithm0EEvT_T0_ll:
	.zero		1040


//--------------------- .nv.constant0._Z15SoftmaxWarpImplI22BroadcastScaleMaskLoadIffbLm3EiE11DirectStoreIffEfLi1ELi16ELi32ELi1ELb0EL9Algorithm0EEvT_T0_ll --------------------------
	.section	.nv.constant0._Z15SoftmaxWarpImplI22BroadcastScaleMaskLoadIffbLm3EiE11DirectStoreIffEfLi1ELi16ELi32ELi1ELb0EL9Algorithm0EEvT_T0_ll,"a",@progbits
	.sectionflags	@""
	.align	4
.nv.constant0._Z15SoftmaxWarpImplI22BroadcastScaleMaskLoadIffbLm3EiE11DirectStoreIffEfLi1ELi16ELi32ELi1ELb0EL9Algorithm0EEvT_T0_ll:
	.zero		1040


//--------------------- .nv.constant0._Z15SoftmaxWarpImplI22BroadcastScaleMaskLoadIffbLm3EiE11DirectStoreIffEfLi1ELi15ELi32ELi1ELb1EL9Algorithm0EEvT_T0_ll --------------------------
	.section	.nv.constant0._Z15SoftmaxWarpImplI22BroadcastScaleMaskLoadIffbLm3EiE11DirectStoreIffEfLi1ELi15ELi32ELi1ELb1EL9Algorithm0EEvT_T0_ll,"a",@progbits
	.sectionflags	@""
	.align	4
.nv.constant0._Z15SoftmaxWarpImplI22BroadcastScaleMaskLoadIffbLm3EiE11DirectStoreIffEfLi1ELi15ELi32ELi1ELb1EL9Algorithm0EEvT_T0_ll:
	.zero		1040


//--------------------- .nv.constant0._Z15SoftmaxWarpImplI22BroadcastScaleMaskLoadIffbLm3EiE11DirectStoreIffEfLi1ELi15ELi32ELi1ELb0EL9Algorithm0EEvT_T0_ll --------------------------
	.section	.nv.constant0._Z15SoftmaxWarpImplI22BroadcastScaleMaskLoadIffbLm3EiE11DirectStoreIffEfLi1ELi15ELi32ELi1ELb0EL9Algorithm0EEvT_T0_ll,"a",@progbits
	.sectionflags	@""
	.align	4
.nv.constant0._Z15SoftmaxWarpImplI22BroadcastScaleMaskLoadIffbLm3EiE11DirectStoreIffEfLi1ELi15ELi32ELi1ELb0EL9Algorithm0EEvT_T0_ll:
	.zero		1040


//--------------------- .nv.constant0._Z15SoftmaxWarpImplI22BroadcastScaleMaskLoadIffbLm3EiE11DirectStoreIffEfLi1ELi14ELi32ELi1ELb1EL9Algorithm0EEvT_T0_ll --------------------------
	.section	.nv.constant0._Z15SoftmaxWarpImplI22BroadcastScaleMaskLoadIffbLm3EiE11DirectStoreIffEfLi1ELi14ELi32ELi1ELb1EL9Algorithm0EEvT_T0_ll,"a",@progbits
	.sectionflags	@""
	.align	4
.nv.constant0._Z15SoftmaxWarpImplI22BroadcastScaleMaskLoadIffbLm3EiE11DirectStoreIffEfLi1ELi14ELi32ELi1ELb1EL9Algorithm0EEvT_T0_ll:
	.zero		1040


//--------------------- .nv.constant0._Z15SoftmaxWarpImplI22BroadcastScaleMaskLoadIffbLm3EiE11DirectStoreIffEfLi1ELi14ELi32ELi1ELb0EL9Algorithm0EEvT_T0_ll --------------------------
	.section	.nv.constant0._Z15SoftmaxWarpImplI22BroadcastScaleMaskLoadIffbLm3EiE11DirectStoreIffEfLi1ELi14ELi32ELi1ELb0EL9Algorithm0EEvT_T0_ll,"a",@progbits
	.sectionflags	@""
	.align	4
.nv.constant0._Z15SoftmaxWarpImplI22BroadcastScaleMaskLoadIffbLm3EiE11DirectStoreIffEfLi1ELi14ELi32ELi1ELb0EL9Algorithm0EEvT_T0_ll:
	.zero		1040


//--------------------- .nv.constant0._Z15SoftmaxWarpImplI22BroadcastScaleMaskLoadIffbLm3EiE11DirectStoreIffEfLi1ELi13ELi32ELi1ELb1EL9Algorithm0EEvT_T0_ll --------------------------
	.section	.nv.constant0._Z15SoftmaxWarpImplI22BroadcastScaleMaskLoadIffbLm3EiE11DirectStoreIffEfLi1ELi13ELi32ELi1ELb1EL9Algorithm0EEvT_T0_ll,"a",@progbits
	.sectionflags	@""
	.align	4
.nv.constant0._Z15SoftmaxWarpImplI22BroadcastScaleMaskLoadIffbLm3EiE11DirectStoreIffEfLi1ELi13ELi32ELi1ELb1EL9Algorithm0EEvT_T0_ll:
	.zero		1040


//--------------------- .nv.constant0._Z15SoftmaxWarpImplI22BroadcastScaleMaskLoadIffbLm3EiE11DirectStoreIffEfLi1ELi13ELi32ELi1ELb0EL9Algorithm0EEvT_T0_ll --------------------------
	.section	.nv.constant0._Z15SoftmaxWarpImplI22BroadcastScaleMaskLoadIffbLm3EiE11DirectStoreIffEfLi1ELi13ELi32ELi1ELb0EL9Algorithm0EEvT_T0_ll,"a",@progbits
	.sectionflags	@""
	.align	4
.nv.constant0._Z15SoftmaxWarpImplI22BroadcastScaleMaskLoadIffbLm3EiE11DirectStoreIffEfLi1ELi13ELi32ELi1ELb0EL9Algorithm0EEvT_T0_ll:
	.zero		1040


//--------------------- .nv.constant0._Z15SoftmaxWarpImplI22BroadcastScaleMaskLoadIffbLm3EiE11DirectStoreIffEfLi1ELi12ELi32ELi1ELb1EL9Algorithm0EEvT_T0_ll --------------------------
	.section	.nv.constant0._Z15SoftmaxWarpImplI22BroadcastScaleMaskLoadIffbLm3EiE11DirectStoreIffEfLi1ELi12ELi32ELi1ELb1EL9Algorithm0EEvT_T0_ll,"a",@progbits
	.sectionflags	@""
	.align	4
.nv.constant0._Z15SoftmaxWarpImplI22BroadcastScaleMaskLoadIffbLm3EiE11DirectStoreIffEfLi1ELi12ELi32ELi1ELb1EL9Algorithm0EEvT_T0_ll:
	.zero		1040


//--------------------- .nv.constant0._Z15SoftmaxWarpImplI22BroadcastScaleMaskLoadIffbLm3EiE11DirectStoreIffEfLi1ELi12ELi32ELi1ELb0EL9Algorithm0EEvT_T0_ll --------------------------
	.section	.nv.constant0._Z15SoftmaxWarpImplI22BroadcastScaleMaskLoadIffbLm3EiE11DirectStoreIffEfLi1ELi12ELi32ELi1ELb0EL9Algorithm0EEvT_T0_ll,"a",@progbits
	.sectionflags	@""
	.align	4
.nv.constant0._Z15SoftmaxWarpImplI22BroadcastScaleMaskLoadIffbLm3EiE11DirectStoreIffEfLi1ELi12ELi32ELi1ELb0EL9Algorithm0EEvT_T0_ll:
	.zero		1040


//--------------------- .nv.constant0._Z15SoftmaxWarpImplI22BroadcastScaleMaskLoadIffbLm3EiE11DirectStoreIffEfLi1ELi11ELi32ELi1ELb1EL9Algorithm0EEvT_T0_ll --------------------------
	.section	.nv.constant0._Z15SoftmaxWarpImplI22BroadcastScaleMaskLoadIffbLm3EiE11DirectStoreIffEfLi1ELi11ELi32ELi1ELb1EL9Algorithm0EEvT_T0_ll,"a",@progbits
	.sectionflags	@""
	.align	4
.nv.constant0._Z15SoftmaxWarpImplI22BroadcastScaleMaskLoadIffbLm3EiE11DirectStoreIffEfLi1ELi11ELi32ELi1ELb1EL9Algorithm0EEvT_T0_ll:
	.zero		1040


//--------------------- .nv.constant0._Z15SoftmaxWarpImplI22BroadcastScaleMaskLoadIffbLm3EiE11DirectStoreIffEfLi1ELi11ELi32ELi1ELb0EL9Algorithm0EEvT_T0_ll --------------------------
	.section	.nv.constant0._Z15SoftmaxWarpImplI22BroadcastScaleMaskLoadIffbLm3EiE11DirectStoreIffEfLi1ELi11ELi32ELi1ELb0EL9Algorithm0EEvT_T0_ll,"a",@progbits
	.sectionflags	@""
	.align	4
.nv.constant0._Z15SoftmaxWarpImplI22BroadcastScaleMaskLoadIffbLm3EiE11DirectStoreIffEfLi1ELi11ELi32ELi1ELb0EL9Algorithm0EEvT_T0_ll:
	.zero		1040


//--------------------- .nv.constant0._Z15SoftmaxWarpImplI22BroadcastScaleMaskLoadIffbLm3EiE11DirectStoreIffEfLi1ELi10ELi32ELi1ELb1EL9Algorithm0EEvT_T0_ll --------------------------
	.section	.nv.constant0._Z15SoftmaxWarpImplI22BroadcastScaleMaskLoadIffbLm3EiE11DirectStoreIffEfLi1ELi10ELi32ELi1ELb1EL9Algorithm0EEvT_T0_ll,"a",@progbits
	.sectionflags	@""
	.align	4
.nv.constant0._Z15SoftmaxWarpImplI22BroadcastScaleMaskLoadIffbLm3EiE11DirectStoreIffEfLi1ELi10ELi32ELi1ELb1EL9Algorithm0EEvT_T0_ll:
	.zero		1040


//--------------------- .nv.constant0._Z15SoftmaxWarpImplI22BroadcastScaleMaskLoadIffbLm3EiE11DirectStoreIffEfLi1ELi10ELi32ELi1ELb0EL9Algorithm0EEvT_T0_ll --------------------------
	.section	.nv.constant0._Z15SoftmaxWarpImplI22BroadcastScaleMaskLoadIffbLm3EiE11DirectStoreIffEfLi1ELi10ELi32ELi1ELb0EL9Algorithm0EEvT_T0_ll,"a",@progbits
	.sectionflags	@""
	.align	4
.nv.constant0._Z15SoftmaxWarpImplI22BroadcastScaleMaskLoadIffbLm3EiE11DirectStoreIffEfLi1ELi10ELi32ELi1ELb0EL9Algorithm0EEvT_T0_ll:
	.zero		1040


//--------------------- .nv.constant0._Z15SoftmaxWarpImplI22BroadcastScaleMaskLoadIffbLm3EiE11DirectStoreIffEfLi1ELi9ELi32ELi1ELb1EL9Algorithm0EEvT_T0_ll --------------------------
	.section	.nv.constant0._Z15SoftmaxWarpImplI22BroadcastScaleMaskLoadIffbLm3EiE11DirectStoreIffEfLi1ELi9ELi32ELi1ELb1EL9Algorithm0EEvT_T0_ll,"a",@progbits
	.sectionflags	@""
	.align	4
.nv.constant0._Z15SoftmaxWarpImplI22BroadcastScaleMaskLoadIffbLm3EiE11DirectStoreIffEfLi1ELi9ELi32ELi1ELb1EL9Algorithm0EEvT_T0_ll:
	.zero		1040


//--------------------- .nv.constant0._Z15SoftmaxWarpImplI22BroadcastScaleMaskLoadIffbLm3EiE11DirectStoreIffEfLi1ELi9ELi32ELi1ELb0EL9Algorithm0EEvT_T0_ll --------------------------
	.section	.nv.constant0._Z15SoftmaxWarpImplI22BroadcastScaleMaskLoadIffbLm3EiE11DirectStoreIffEfLi1ELi9ELi32ELi1ELb0EL9Algorithm0EEvT_T0_ll,"a",@progbits
	.sectionflags	@""
	.align	4
.nv.constant0._Z15SoftmaxWarpImplI22BroadcastScaleMaskLoadIffbLm3EiE11DirectStoreIffEfLi1ELi9ELi32ELi1ELb0EL9Algorithm0EEvT_T0_ll:
	.zero		1040


//--------------------- .nv.constant0._Z15SoftmaxWarpImplI22BroadcastScaleMaskLoadIffbLm3EiE11DirectStoreIffEfLi1ELi8ELi32ELi1ELb1EL9Algorithm0EEvT_T0_ll --------------------------
	.section	.nv.constant0._Z15SoftmaxWarpImplI22BroadcastScaleMaskLoadIffbLm3EiE11DirectStoreIffEfLi1ELi8ELi32ELi1ELb1EL9Algorithm0EEvT_T0_ll,"a",@progbits
	.sectionflags	@""
	.align	4
.nv.constant0._Z15SoftmaxWarpImplI22BroadcastScaleMaskLoadIffbLm3EiE11DirectStoreIffEfLi1ELi8ELi32ELi1ELb1EL9Algorithm0EEvT_T0_ll:
	.zero		1040


//--------------------- .nv.constant0._Z15SoftmaxWarpImplI22BroadcastScaleMaskLoadIffbLm3EiE11DirectStoreIffEfLi1ELi8ELi32ELi1ELb0EL9Algorithm0EEvT_T0_ll --------------------------
	.section	.nv.constant0._Z15SoftmaxWarpImplI22BroadcastScaleMaskLoadIffbLm3EiE11DirectStoreIffEfLi1ELi8ELi32ELi1ELb0EL9Algorithm0EEvT_T0_ll,"a",@progbits
	.sectionflags	@""
	.align	4
.nv.constant0._Z15SoftmaxWarpImplI22BroadcastScaleMaskLoadIffbLm3EiE11DirectStoreIffEfLi1ELi8ELi32ELi1ELb0EL9Algorithm0EEvT_T0_ll:
	.zero		1040


//--------------------- .nv.constant0._Z15SoftmaxWarpImplI22BroadcastScaleMaskLoadIffbLm3EiE11DirectStoreIffEfLi1ELi7ELi32ELi1ELb1EL9Algorithm0EEvT_T0_ll --------------------------
	.section	.nv.constant0._Z15SoftmaxWarpImplI22BroadcastScaleMaskLoadIffbLm3EiE11DirectStoreIffEfLi1ELi7ELi32ELi1ELb1EL9Algorithm0EEvT_T0_ll,"a",@progbits
	.sectionflags	@""
	.align	4
.nv.constant0._Z15SoftmaxWarpImplI22BroadcastScaleMaskLoadIffbLm3EiE11DirectStoreIffEfLi1ELi7ELi32ELi1ELb1EL9Algorithm0EEvT_T0_ll:
	.zero		1040


//--------------------- .nv.constant0._Z15SoftmaxWarpImplI22BroadcastScaleMaskLoadIffbLm3EiE11DirectStoreIffEfLi1ELi7ELi32ELi1ELb0EL9Algorithm0EEvT_T0_ll --------------------------
	.section	.nv.constant0._Z15SoftmaxWarpImplI22BroadcastScaleMaskLoadIffbLm3EiE11DirectStoreIffEfLi1ELi7ELi32ELi1ELb0EL9Algorithm0EEvT_T0_ll,"a",@progbits
	.sectionflags	@""
	.align	4
.nv.constant0._Z15SoftmaxWarpImplI22BroadcastScaleMaskLoadIffbLm3EiE11DirectStoreIffEfLi1ELi7ELi32ELi1ELb0EL9Algorithm0EEvT_T0_ll:
	.zero		1040


//--------------------- .nv.constant0._Z15SoftmaxWarpImplI22BroadcastScaleMaskLoadIffbLm3EiE11DirectStoreIffEfLi1ELi6ELi32ELi1ELb1EL9Algorithm0EEvT_T0_ll --------------------------
	.section	.nv.constant0._Z15SoftmaxWarpImplI22BroadcastScaleMaskLoadIffbLm3EiE11DirectStoreIffEfLi1ELi6ELi32ELi1ELb1EL9Algorithm0EEvT_T0_ll,"a",@progbits
	.sectionflags	@""
	.align	4
.nv.constant0._Z15SoftmaxWarpImplI22BroadcastScaleMaskLoadIffbLm3EiE11DirectStoreIffEfLi1ELi6ELi32ELi1ELb1EL9Algorithm0EEvT_T0_ll:
	.zero		1040


//--------------------- .nv.constant0._Z15SoftmaxWarpImplI22BroadcastScaleMaskLoadIffbLm3EiE11DirectStoreIffEfLi1ELi6ELi32ELi1ELb0EL9Algorithm0EEvT_T0_ll --------------------------
	.section	.nv.constant0._Z15SoftmaxWarpImplI22BroadcastScaleMaskLoadIffbLm3EiE11DirectStoreIffEfLi1ELi6ELi32ELi1ELb0EL9Algorithm0EEvT_T0_ll,"a",@progbits
	.sectionflags	@""
	.align	4
.nv.constant0._Z15SoftmaxWarpImplI22BroadcastScaleMaskLoadIffbLm3EiE11DirectStoreIffEfLi1ELi6ELi32ELi1ELb0EL9Algorithm0EEvT_T0_ll:
	.zero		1040


//--------------------- .nv.constant0._Z15SoftmaxWarpImplI22BroadcastScaleMaskLoadIffbLm3EiE11DirectStoreIffEfLi1ELi5ELi32ELi1ELb1EL9Algorithm0EEvT_T0_ll --------------------------
	.section	.nv.constant0._Z15SoftmaxWarpImplI22BroadcastScaleMaskLoadIffbLm3EiE11DirectStoreIffEfLi1ELi5ELi32ELi1ELb1EL9Algorithm0EEvT_T0_ll,"a",@progbits
	.sectionflags	@""
	.align	4
.nv.constant0._Z15SoftmaxWarpImplI22BroadcastScaleMaskLoadIffbLm3EiE11DirectStoreIffEfLi1ELi5ELi32ELi1ELb1EL9Algorithm0EEvT_T0_ll:
	.zero		1040


//--------------------- .nv.constant0._Z15SoftmaxWarpImplI22BroadcastScaleMaskLoadIffbLm3EiE11DirectStoreIffEfLi1ELi5ELi32ELi1ELb0EL9Algorithm0EEvT_T0_ll --------------------------
	.section	.nv.constant0._Z15SoftmaxWarpImplI22BroadcastScaleMaskLoadIffbLm3EiE11DirectStoreIffEfLi1ELi5ELi32ELi1ELb0EL9Algorithm0EEvT_T0_ll,"a",@progbits
	.sectionflags	@""
	.align	4
.nv.constant0._Z15SoftmaxWarpImplI22BroadcastScaleMaskLoadIffbLm3EiE11DirectStoreIffEfLi1ELi5ELi32ELi1ELb0EL9Algorithm0EEvT_T0_ll:
	.zero		1040


//--------------------- .nv.constant0._Z15SoftmaxWarpImplI22BroadcastScaleMaskLoadIffbLm3EiE11DirectStoreIffEfLi1ELi4ELi32ELi1ELb1EL9Algorithm0EEvT_T0_ll --------------------------
	.section	.nv.constant0._Z15SoftmaxWarpImplI22BroadcastScaleMaskLoadIffbLm3EiE11DirectStoreIffEfLi1ELi4ELi32ELi1ELb1EL9Algorithm0EEvT_T0_ll,"a",@progbits
	.sectionflags	@""
	.align	4
.nv.constant0._Z15SoftmaxWarpImplI22BroadcastScaleMaskLoadIffbLm3EiE11DirectStoreIffEfLi1ELi4ELi32ELi1ELb1EL9Algorithm0EEvT_T0_ll:
	.zero		1040


//--------------------- .nv.constant0._Z15SoftmaxWarpImplI22BroadcastScaleMaskLoadIffbLm3EiE11DirectStoreIffEfLi1ELi4ELi32ELi1ELb0EL9Algorithm0EEvT_T0_ll --------------------------
	.section	.nv.constant0._Z15SoftmaxWarpImplI22BroadcastScaleMaskLoadIffbLm3EiE11DirectStoreIffEfLi1ELi4ELi32ELi1ELb0EL9Algorithm0EEvT_T0_ll,"a",@progbits
	.sectionflags	@""
	.align	4
.nv.constant0._Z15SoftmaxWarpImplI22BroadcastScaleMaskLoadIffbLm3EiE11DirectStoreIffEfLi1ELi4ELi32ELi1ELb0EL9Algorithm0EEvT_T0_ll:
	.zero		1040


//--------------------- .nv.constant0._Z15SoftmaxWarpImplI22BroadcastScaleMaskLoadIffbLm3EiE11DirectStoreIffEfLi1ELi3ELi32ELi1ELb1EL9Algorithm0EEvT_T0_ll --------------------------
	.section	.nv.constant0._Z15SoftmaxWarpImplI22BroadcastScaleMaskLoadIffbLm3EiE11DirectStoreIffEfLi1ELi3ELi32ELi1ELb1EL9Algorithm0EEvT_T0_ll,"a",@progbits
	.sectionflags	@""
	.align	4
.nv.constant0._Z15SoftmaxWarpImplI22BroadcastScaleMaskLoadIffbLm3EiE11DirectStoreIffEfLi1ELi3ELi32ELi1ELb1EL9Algorithm0EEvT_T0_ll:
	.zero		1040


//--------------------- .nv.constant0._Z15SoftmaxWarpImplI22BroadcastScaleMaskLoadIffbLm3EiE11DirectStoreIffEfLi1ELi3ELi32ELi1ELb0EL9Algorithm0EEvT_T0_ll --------------------------
	.section	.nv.constant0._Z15SoftmaxWarpImplI22BroadcastScaleMaskLoadIffbLm3EiE11DirectStoreIffEfLi1ELi3ELi32ELi1ELb0EL9Algorithm0EEvT_T0_ll,"a",@progbits
	.sectionflags	@""
	.align	4
.nv.constant0._Z15SoftmaxWarpImplI22BroadcastScaleMaskLoadIffbLm3EiE11DirectStoreIffEfLi1ELi3ELi32ELi1ELb0EL9Algorithm0EEvT_T0_ll:
	.zero		1040


//--------------------- .nv.constant0._Z15SoftmaxWarpImplI22BroadcastScaleMaskLoadIffbLm3EiE11DirectStoreIffEfLi1ELi2ELi32ELi1ELb1EL9Algorithm0EEvT_T0_ll --------------------------
	.section	.nv.constant0._Z15SoftmaxWarpImplI22BroadcastScaleMaskLoadIffbLm3EiE11DirectStoreIffEfLi1ELi2ELi32ELi1ELb1EL9Algorithm0EEvT_T0_ll,"a",@progbits
	.sectionflags	@""
	.align	4
.nv.constant0._Z15SoftmaxWarpImplI22BroadcastScaleMaskLoadIffbLm3EiE11DirectStoreIffEfLi1ELi2ELi32ELi1ELb1EL9Algorithm0EEvT_T0_ll:
	.zero		1040


//--------------------- .nv.constant0._Z15SoftmaxWarpImplI22BroadcastScaleMaskLoadIffbLm3EiE11DirectStoreIffEfLi1ELi2ELi32ELi1ELb0EL9Algorithm0EEvT_T0_ll --------------------------
	.section	.nv.constant0._Z15SoftmaxWarpImplI22BroadcastScaleMaskLoadIffbLm3EiE11DirectStoreIffEfLi1ELi2ELi32ELi1ELb0EL9Algorithm0EEvT_T0_ll,"a",@progbits
	.sectionflags	@""
	.align	4
.nv.constant0._Z15SoftmaxWarpImplI22BroadcastScaleMaskLoadIffbLm3EiE11DirectStoreIffEfLi1ELi2ELi32ELi1ELb0EL9Algorithm0EEvT_T0_ll:
	.zero		1040


//--------------------- .nv.constant0._Z15SoftmaxWarpImplI22BroadcastScaleMaskLoadIffbLm3EiE11DirectStoreIffEfLi1ELi1ELi32ELi1ELb1EL9Algorithm0EEvT_T0_ll --------------------------
	.section	.nv.constant0._Z15SoftmaxWarpImplI22BroadcastScaleMaskLoadIffbLm3EiE11DirectStoreIffEfLi1ELi1ELi32ELi1ELb1EL9Algorithm0EEvT_T0_ll,"a",@progbits
	.sectionflags	@""
	.align	4
.nv.constant0._Z15SoftmaxWarpImplI22BroadcastScaleMaskLoadIffbLm3EiE11DirectStoreIffEfLi1ELi1ELi32ELi1ELb1EL9Algorithm0EEvT_T0_ll:
	.zero		1040


//--------------------- .nv.constant0._Z15SoftmaxWarpImplI22BroadcastScaleMaskLoadIffbLm3EiE11DirectStoreIffEfLi1ELi1ELi32ELi1ELb0EL9Algorithm0EEvT_T0_ll --------------------------
	.section	.nv.constant0._Z15SoftmaxWarpImplI22BroadcastScaleMaskLoadIffbLm3EiE11DirectStoreIffEfLi1ELi1ELi32ELi1ELb0EL9Algorithm0EEvT_T0_ll,"a",@progbits
	.sectionflags	@""
	.align	4
.nv.constant0._Z15SoftmaxWarpImplI22BroadcastScaleMaskLoadIffbLm3EiE11DirectStoreIffEfLi1ELi1ELi32ELi1ELb0EL9Algorithm0EEvT_T0_ll:
	.zero		1040


//--------------------- .nv.constant0._Z15SoftmaxWarpImplI22BroadcastScaleMaskLoadIffbLm3EiE11DirectStoreIffEfLi1ELi1ELi32ELi2ELb1EL9Algorithm0EEvT_T0_ll --------------------------
	.section	.nv.constant0._Z15SoftmaxWarpImplI22BroadcastScaleMaskLoadIffbLm3EiE11DirectStoreIffEfLi1ELi1ELi32ELi2ELb1EL9Algorithm0EEvT_T0_ll,"a",@progbits
	.sectionflags	@""
	.align	4
.nv.constant0._Z15SoftmaxWarpImplI22BroadcastScaleMaskLoadIffbLm3EiE11DirectStoreIffEfLi1ELi1ELi32ELi2ELb1EL9Algorithm0EEvT_T0_ll:
	.zero		1040


//--------------------- .nv.constant0._Z15SoftmaxWarpImplI22BroadcastScaleMaskLoadIffbLm3EiE11DirectStoreIffEfLi1ELi1ELi32ELi2ELb0EL9Algorithm0EEvT_T0_ll --------------------------
	.section	.nv.constant0._Z15SoftmaxWarpImplI22BroadcastScaleMaskLoadIffbLm3EiE11DirectStoreIffEfLi1ELi1ELi32ELi2ELb0EL9Algorithm0EEvT_T0_ll,"a",@progbits
	.sectionflags	@""
	.align	4
.nv.constant0._Z15SoftmaxWarpImplI22BroadcastScaleMaskLoadIffbLm3EiE11DirectStoreIffEfLi1ELi1ELi32ELi2ELb0EL9Algorithm0EEvT_T0_ll:
	.zero		1040


//--------------------- .nv.constant0._Z15SoftmaxWarpImplI22BroadcastScaleMaskLoadIffbLm3EiE11DirectStoreIffEfLi1ELi1ELi16ELi1ELb1EL9Algorithm0EEvT_T0_ll --------------------------
	.section	.nv.constant0._Z15SoftmaxWarpImplI22BroadcastScaleMaskLoadIffbLm3EiE11DirectStoreIffEfLi1ELi1ELi16ELi1ELb1EL9Algorithm0EEvT_T0_ll,"a",@progbits
	.sectionflags	@""
	.align	4
.nv.constant0._Z15SoftmaxWarpImplI22BroadcastScaleMaskLoadIffbLm3EiE11DirectStoreIffEfLi1ELi1ELi16ELi1ELb1EL9Algorithm0EEvT_T0_ll:
	.zero		1040


//--------------------- .nv.constant0._Z15SoftmaxWarpImplI22BroadcastScaleMaskLoadIffbLm3EiE11DirectStoreIffEfLi1ELi1ELi16ELi1ELb0EL9Algorithm0EEvT_T0_ll --------------------------
	.section	.nv.constant0._Z15SoftmaxWarpImplI22BroadcastScaleMaskLoadIffbLm3EiE11DirectStoreIffEfLi1ELi1ELi16ELi1ELb0EL9Algorithm0EEvT_T0_ll,"a",@progbits
	.sectionflags	@""
	.align	4
.nv.constant0._Z15SoftmaxWarpImplI22BroadcastScaleMaskLoadIffbLm3EiE11DirectStoreIffEfLi1ELi1ELi16ELi1ELb0EL9Algorithm0EEvT_T0_ll:
	.zero		1040


//--------------------- .nv.constant0._Z15SoftmaxWarpImplI22BroadcastScaleMaskLoadIffbLm3EiE11DirectStoreIffEfLi1ELi1ELi16ELi2ELb1EL9Algorithm0EEvT_T0_ll --------------------------
	.section	.nv.constant0._Z15SoftmaxWarpImplI22BroadcastScaleMaskLoadIffbLm3EiE11DirectStoreIffEfLi1ELi1ELi16ELi2ELb1EL9Algorithm0EEvT_T0_ll,"a",@progbits
	.sectionflags	@""
	.align	4
.nv.constant0._Z15SoftmaxWarpImplI22BroadcastScaleMaskLoadIffbLm3EiE11DirectStoreIffEfLi1ELi1ELi16ELi2ELb1EL9Algorithm0EEvT_T0_ll:
	.zero		1040


//--------------------- .nv.constant0._Z15SoftmaxWarpImplI22BroadcastScaleMaskLoadIffbLm3EiE11DirectStoreIffEfLi1ELi1ELi16ELi2ELb0EL9Algorithm0EEvT_T0_ll --------------------------
	.section	.nv.constant0._Z15SoftmaxWarpImplI22BroadcastScaleMaskLoadIffbLm3EiE11DirectStoreIffEfLi1ELi1ELi16ELi2ELb0EL9Algorithm0EEvT_T0_ll,"a",@progbits
	.sectionflags	@""
	.align	4
.nv.constant0._Z15SoftmaxWarpImplI22BroadcastScaleMaskLoadIffbLm3EiE11DirectStoreIffEfLi1ELi1ELi16ELi2ELb0EL9Algorithm0EEvT_T0_ll:
	.zero		1040


//--------------------- .nv.constant0._Z15SoftmaxWarpImplI22BroadcastScaleMaskLoadIffbLm3EiE11DirectStoreIffEfLi1ELi1ELi8ELi1ELb1EL9Algorithm0EEvT_T0_ll --------------------------
	.section	.nv.constant0._Z15SoftmaxWarpImplI22BroadcastScaleMaskLoadIffbLm3EiE11DirectStoreIffEfLi1ELi1ELi8ELi1ELb1EL9Algorithm0EEvT_T0_ll,"a",@progbits
	.sectionflags	@""
	.align	4
.nv.constant0._Z15SoftmaxWarpImplI22BroadcastScaleMaskLoadIffbLm3EiE11DirectStoreIffEfLi1ELi1ELi8ELi1ELb1EL9Algorithm0EEvT_T0_ll:
	.zero		1040


//--------------------- .nv.constant0._Z15SoftmaxWarpImplI22BroadcastScaleMaskLoadIffbLm3EiE11DirectStoreIffEfLi1ELi1ELi8ELi1ELb0EL9Algorithm0EEvT_T0_ll --------------------------
	.section	.nv.constant0._Z15SoftmaxWarpImplI22BroadcastScaleMaskLoadIffbLm3EiE11DirectStoreIffEfLi1ELi1ELi8ELi1ELb0EL9Algorithm0EEvT_T0_ll,"a",@progbits
	.sectionflags	@""
	.align	4
.nv.constant0._Z15SoftmaxWarpImplI22BroadcastScaleMaskLoadIffbLm3EiE11DirectStoreIffEfLi1ELi1ELi8ELi1ELb0EL9Algorithm0EEvT_T0_ll:
	.zero		1040


//--------------------- .nv.constant0._Z15SoftmaxWarpImplI22BroadcastScaleMaskLoadIffbLm3EiE11DirectStoreIffEfLi1ELi1ELi8ELi2ELb1EL9Algorithm0EEvT_T0_ll --------------------------
	.section	.nv.constant0._Z15SoftmaxWarpImplI22BroadcastScaleMaskLoadIffbLm3EiE11DirectStoreIffEfLi1ELi1ELi8ELi2ELb1EL9Algorithm0EEvT_T0_ll,"a",@progbits
	.sectionflags	@""
	.align	4
.nv.constant0._Z15SoftmaxWarpImplI22BroadcastScaleMaskLoadIffbLm3EiE11DirectStoreIffEfLi1ELi1ELi8ELi2ELb1EL9Algorithm0EEvT_T0_ll:
	.zero		1040


//--------------------- .nv.constant0._Z15SoftmaxWarpImplI22BroadcastScaleMaskLoadIffbLm3EiE11DirectStoreIffEfLi1ELi1ELi8ELi2ELb0EL9Algorithm0EEvT_T0_ll --------------------------
	.section	.nv.constant0._Z15SoftmaxWarpImplI22BroadcastScaleMaskLoadIffbLm3EiE11DirectStoreIffEfLi1ELi1ELi8ELi2ELb0EL9Algorithm0EEvT_T0_ll,"a",@progbits
	.sectionflags	@""
	.align	4
.nv.constant0._Z15SoftmaxWarpImplI22BroadcastScaleMaskLoadIffbLm3EiE11DirectStoreIffEfLi1ELi1ELi8ELi2ELb0EL9Algorithm0EEvT_T0_ll:
	.zero		1040


//--------------------- .nv.constant0._Z15SoftmaxWarpImplI22BroadcastScaleMaskLoadIffbLm3EiE11DirectStoreIffEfLi1ELi1ELi4ELi1ELb1EL9Algorithm0EEvT_T0_ll --------------------------
	.section	.nv.constant0._Z15SoftmaxWarpImplI22BroadcastScaleMaskLoadIffbLm3EiE11DirectStoreIffEfLi1ELi1ELi4ELi1ELb1EL9Algorithm0EEvT_T0_ll,"a",@progbits
	.sectionflags	@""
	.align	4
.nv.constant0._Z15SoftmaxWarpImplI22BroadcastScaleMaskLoadIffbLm3EiE11DirectStoreIffEfLi1ELi1ELi4ELi1ELb1EL9Algorithm0EEvT_T0_ll:
	.zero		1040


//--------------------- .nv.constant0._Z15SoftmaxWarpImplI22BroadcastScaleMaskLoadIffbLm3EiE11DirectStoreIffEfLi1ELi1ELi4ELi1ELb0EL9Algorithm0EEvT_T0_ll --------------------------
	.section	.nv.constant0._Z15SoftmaxWarpImplI22BroadcastScaleMaskLoadIffbLm3EiE11DirectStoreIffEfLi1ELi1ELi4ELi1ELb0EL9Algorithm0EEvT_T0_ll,"a",@progbits
	.sectionflags	@""
	.align	4
.nv.constant0._Z15SoftmaxWarpImplI22BroadcastScaleMaskLoadIffbLm3EiE11DirectStoreIffEfLi1ELi1ELi4ELi1ELb0EL9Algorithm0EEvT_T0_ll:
	.zero		1040


//--------------------- .nv.constant0._Z15SoftmaxWarpImplI22BroadcastScaleMaskLoadIffbLm3EiE11DirectStoreIffEfLi1ELi1ELi4ELi2ELb1EL9Algorithm0EEvT_T0_ll --------------------------
	.section	.nv.constant0._Z15SoftmaxWarpImplI22BroadcastScaleMaskLoadIffbLm3EiE11DirectStoreIffEfLi1ELi1ELi4ELi2ELb1EL9Algorithm0EEvT_T0_ll,"a",@progbits
	.sectionflags	@""
	.align	4
.nv.constant0._Z15SoftmaxWarpImplI22BroadcastScaleMaskLoadIffbLm3EiE11DirectStoreIffEfLi1ELi1ELi4ELi2ELb1EL9Algorithm0EEvT_T0_ll:
	.zero		1040


//--------------------- .nv.constant0._Z15SoftmaxWarpImplI22BroadcastScaleMaskLoadIffbLm3EiE11DirectStoreIffEfLi1ELi1ELi4ELi2ELb0EL9Algorithm0EEvT_T0_ll --------------------------
	.section	.nv.constant0._Z15SoftmaxWarpImplI22BroadcastScaleMaskLoadIffbLm3EiE11DirectStoreIffEfLi1ELi1ELi4ELi2ELb0EL9Algorithm0EEvT_T0_ll,"a",@progbits
	.sectionflags	@""
	.align	4
.nv.constant0._Z15SoftmaxWarpImplI22BroadcastScaleMaskLoadIffbLm3EiE11DirectStoreIffEfLi1ELi1ELi4ELi2ELb0EL9Algorithm0EEvT_T0_ll:
	.zero		1040


//--------------------- .nv.constant0._Z15SoftmaxWarpImplI22BroadcastScaleMaskLoadIffbLm3EiE11DirectStoreIffEfLi1ELi1ELi2ELi1ELb1EL9Algorithm0EEvT_T0_ll --------------------------
	.section	.nv.constant0._Z15SoftmaxWarpImplI22BroadcastScaleMaskLoadIffbLm3EiE11DirectStoreIffEfLi1ELi1ELi2ELi1ELb1EL9Algorithm0EEvT_T0_ll,"a",@progbits
	.sectionflags	@""
	.align	4
.nv.constant0._Z15SoftmaxWarpImplI22BroadcastScaleMaskLoadIffbLm3EiE11DirectStoreIffEfLi1ELi1ELi2ELi1ELb1EL9Algorithm0EEvT_T0_ll:
	.zero		1040


//--------------------- .nv.constant0._Z15SoftmaxWarpImplI22BroadcastScaleMaskLoadIffbLm3EiE11DirectStoreIffEfLi1ELi1ELi2ELi1ELb0EL9Algorithm0EEvT_T0_ll --------------------------
	.section	.nv.constant0._Z15SoftmaxWarpImplI22BroadcastScaleMaskLoadIffbLm3EiE11DirectStoreIffEfLi1ELi1ELi2ELi1ELb0EL9Algorithm0EEvT_T0_ll,"a",@progbits
	.sectionflags	@""
	.align	4
.nv.constant0._Z15SoftmaxWarpImplI22BroadcastScaleMaskLoadIffbLm3EiE11DirectStoreIffEfLi1ELi1ELi2ELi1ELb0EL9Algorithm0EEvT_T0_ll:
	.zero		1040


//--------------------- .nv.constant0._Z15SoftmaxWarpImplI22BroadcastScaleMaskLoadIffbLm3EiE11DirectStoreIffEfLi1ELi1ELi2ELi2ELb1EL9Algorithm0EEvT_T0_ll --------------------------
	.section	.nv.constant0._Z15SoftmaxWarpImplI22BroadcastScaleMaskLoadIffbLm3EiE11DirectStoreIffEfLi1ELi1ELi2ELi2ELb1EL9Algorithm0EEvT_T0_ll,"a",@progbits
	.sectionflags	@""
	.align	4
.nv.constant0._Z15SoftmaxWarpImplI22BroadcastScaleMaskLoadIffbLm3EiE11DirectStoreIffEfLi1ELi1ELi2ELi2ELb1EL9Algorithm0EEvT_T0_ll:
	.zero		1040


//--------------------- .nv.constant0._Z15SoftmaxWarpImplI22BroadcastScaleMaskLoadIffbLm3EiE11DirectStoreIffEfLi1ELi1ELi2ELi2ELb0EL9Algorithm0EEvT_T0_ll --------------------------
	.section	.nv.constant0._Z15SoftmaxWarpImplI22BroadcastScaleMaskLoadIffbLm3EiE11DirectStoreIffEfLi1ELi1ELi2ELi2ELb0EL9Algorithm0EEvT_T0_ll,"a",@progbits
	.sectionflags	@""
	.align	4
.nv.constant0._Z15SoftmaxWarpImplI22BroadcastScaleMaskLoadIffbLm3EiE11DirectStoreIffEfLi1ELi1ELi2ELi2ELb0EL9Algorithm0EEvT_T0_ll:
	.zero		1040


//--------------------- .nv.constant0._Z15SoftmaxWarpImplI22BroadcastScaleMaskLoadIffbLm3EiE11DirectStoreIffEfLi1ELi1ELi1ELi1ELb1EL9Algorithm0EEvT_T0_ll --------------------------
	.section	.nv.constant0._Z15SoftmaxWarpImplI22BroadcastScaleMaskLoadIffbLm3EiE11DirectStoreIffEfLi1ELi1ELi1ELi1ELb1EL9Algorithm0EEvT_T0_ll,"a",@progbits
	.sectionflags	@""
	.align	4
.nv.constant0._Z15SoftmaxWarpImplI22BroadcastScaleMaskLoadIffbLm3EiE11DirectStoreIffEfLi1ELi1ELi1ELi1ELb1EL9Algorithm0EEvT_T0_ll:
	.zero		1040


//--------------------- .nv.constant0._Z15SoftmaxWarpImplI22BroadcastScaleMaskLoadIffbLm3EiE11DirectStoreIffEfLi1ELi1ELi1ELi1ELb0EL9Algorithm0EEvT_T0_ll --------------------------
	.section	.nv.constant0._Z15SoftmaxWarpImplI22BroadcastScaleMaskLoadIffbLm3EiE11DirectStoreIffEfLi1ELi1ELi1ELi1ELb0EL9Algorithm0EEvT_T0_ll,"a",@progbits
	.sectionflags	@""
	.align	4
.nv.constant0._Z15SoftmaxWarpImplI22BroadcastScaleMaskLoadIffbLm3EiE11DirectStoreIffEfLi1ELi1ELi1ELi1ELb0EL9Algorithm0EEvT_T0_ll:
	.zero		1040


//--------------------- .nv.constant0._Z15SoftmaxWarpImplI22BroadcastScaleMaskLoadIffbLm3EiE11DirectStoreIffEfLi1ELi1ELi1ELi2ELb1EL9Algorithm0EEvT_T0_ll --------------------------
	.section	.nv.constant0._Z15SoftmaxWarpImplI22BroadcastScaleMaskLoadIffbLm3EiE11DirectStoreIffEfLi1ELi1ELi1ELi2ELb1EL9Algorithm0EEvT_T0_ll,"a",@progbits
	.sectionflags	@""
	.align	4
.nv.constant0._Z15SoftmaxWarpImplI22BroadcastScaleMaskLoadIffbLm3EiE11DirectStoreIffEfLi1ELi1ELi1ELi2ELb1EL9Algorithm0EEvT_T0_ll:
	.zero		1040


//--------------------- .nv.constant0._Z15SoftmaxWarpImplI22BroadcastScaleMaskLoadIffbLm3EiE11DirectStoreIffEfLi1ELi1ELi1ELi2ELb0EL9Algorithm0EEvT_T0_ll --------------------------
	.section	.nv.constant0._Z15SoftmaxWarpImplI22BroadcastScaleMaskLoadIffbLm3EiE11DirectStoreIffEfLi1ELi1ELi1ELi2ELb0EL9Algorithm0EEvT_T0_ll,"a",@progbits
	.sectionflags	@""
	.align	4
.nv.constant0._Z15SoftmaxWarpImplI22BroadcastScaleMaskLoadIffbLm3EiE11DirectStoreIffEfLi1ELi1ELi1ELi2ELb0EL9Algorithm0EEvT_T0_ll:
	.zero		1040


//--------------------- .nv.constant0._Z15SoftmaxWarpImplI22BroadcastScaleMaskLoadIffbLm3EiE11DirectStoreIffEfLi2ELi32ELi32ELi1ELb1EL9Algorithm0EEvT_T0_ll --------------------------
	.section	.nv.constant0._Z15SoftmaxWarpImplI22BroadcastScaleMaskLoadIffbLm3EiE11DirectStoreIffEfLi2ELi32ELi32ELi1ELb1EL9Algorithm0EEvT_T0_ll,"a",@progbits
	.sectionflags	@""
	.align	4
.nv.constant0._Z15SoftmaxWarpImplI22BroadcastScaleMaskLoadIffbLm3EiE11DirectStoreIffEfLi2ELi32ELi32ELi1ELb1EL9Algorithm0EEvT_T0_ll:
	.zero		1040


//--------------------- .nv.constant0._Z15SoftmaxWarpImplI22BroadcastScaleMaskLoadIffbLm3EiE11DirectStoreIffEfLi2ELi32ELi32ELi1ELb0EL9Algorithm0EEvT_T0_ll --------------------------
	.section	.nv.constant0._Z15SoftmaxWarpImplI22BroadcastScaleMaskLoadIffbLm3EiE11DirectStoreIffEfLi2ELi32ELi32ELi1ELb0EL9Algorithm0EEvT_T0_ll,"a",@progbits
	.sectionflags	@""
	.align	4
.nv.constant0._Z15SoftmaxWarpImplI22BroadcastScaleMaskLoadIffbLm3EiE11DirectStoreIffEfLi2ELi32ELi32ELi1ELb0EL9Algorithm0EEvT_T0_ll:
	.zero		1040


//--------------------- .nv.constant0._Z15SoftmaxWarpImplI22BroadcastScaleMaskLoadIffbLm3EiE11DirectStoreIffEfLi2ELi30ELi32ELi1ELb1EL9Algorithm0EEvT_T0_ll --------------------------
	.section	.nv.constant0._Z15SoftmaxWarpImplI22BroadcastScaleMaskLoadIffbLm3EiE11DirectStoreIffEfLi2ELi30ELi32ELi1ELb1EL9Algorithm0EEvT_T0_ll,"a",@progbits
	.sectionflags	@""
	.align	4
.nv.constant0._Z15SoftmaxWarpImplI22BroadcastScaleMaskLoadIffbLm3EiE11DirectStoreIffEfLi2ELi30ELi32ELi1ELb1EL9Algorithm0EEvT_T0_ll:
	.zero		1040


//--------------------- .nv.constant0._Z15SoftmaxWarpImplI22BroadcastScaleMaskLoadIffbLm3EiE11DirectStoreIffEfLi2ELi30ELi32ELi1ELb0EL9Algorithm0EEvT_T0_ll --------------------------
	.section	.nv.constant0._Z15SoftmaxWarpImplI22BroadcastScaleMaskLoadIffbLm3EiE11DirectStoreIffEfLi2ELi30ELi32ELi1ELb0EL9Algorithm0EEvT_T0_ll,"a",@progbits
	.sectionflags	@""
	.align	4
.nv.constant0._Z15SoftmaxWarpImplI22BroadcastScaleMaskLoadIffbLm3EiE11DirectStoreIffEfLi2ELi30ELi32ELi1ELb0EL9Algorithm0EEvT_T0_ll:
	.zero		1040


//--------------------- .nv.constant0._Z15SoftmaxWarpImplI22BroadcastScaleMaskLoadIffbLm3EiE11DirectStoreIffEfLi2ELi28ELi32ELi1ELb1EL9Algorithm0EEvT_T0_ll --------------------------
	.section	.nv.constant0._Z15SoftmaxWarpImplI22BroadcastScaleMaskLoadIffbLm3EiE11DirectStoreIffEfLi2ELi28ELi32ELi1ELb1EL9Algorithm0EEvT_T0_ll,"a",@progbits
	.sectionflags	@""
	.align	4
.nv.constant0._Z15SoftmaxWarpImplI22BroadcastScaleMaskLoadIffbLm3EiE11DirectStoreIffEfLi2ELi28ELi32ELi1ELb1EL9Algorithm0EEvT_T0_ll:
	.zero		1040


//--------------------- .nv.constant0._Z15SoftmaxWarpImplI22BroadcastScaleMaskLoadIffbLm3EiE11DirectStoreIffEfLi2ELi28ELi32ELi1ELb0EL9Algorithm0EEvT_T0_ll --------------------------
	.section	.nv.constant0._Z15SoftmaxWarpImplI22BroadcastScaleMaskLoadIffbLm3EiE11DirectStoreIffEfLi2ELi28ELi32ELi1ELb0EL9Algorithm0EEvT_T0_ll,"a",@progbits
	.sectionflags	@""
	.align	4
.nv.constant0._Z15SoftmaxWarpImplI22BroadcastScaleMaskLoadIffbLm3EiE11DirectStoreIffEfLi2ELi28ELi32ELi1ELb0EL9Algorithm0EEvT_T0_ll:
	.zero		1040


//--------------------- .nv.constant0._Z15SoftmaxWarpImplI22BroadcastScaleMaskLoadIffbLm3EiE11DirectStoreIffEfLi2ELi26ELi32ELi1ELb1EL9Algorithm0EEvT_T0_ll --------------------------
	.section	.nv.constant0._Z15SoftmaxWarpImplI22BroadcastScaleMaskLoadIffbLm3EiE11DirectStoreIffEfLi2ELi26ELi32ELi1ELb1EL9Algorithm0EEvT_T0_ll,"a",@progbits
	.sectionflags	@""
	.align	4
.nv.constant0._Z15SoftmaxWarpImplI22BroadcastScaleMaskLoadIffbLm3EiE11DirectStoreIffEfLi2ELi26ELi32ELi1ELb1EL9Algorithm0EEvT_T0_ll:
	.zero		1040


//--------------------- .nv.constant0._Z15SoftmaxWarpImplI22BroadcastScaleMaskLoadIffbLm3EiE11DirectStoreIffEfLi2ELi26ELi32ELi1ELb0EL9Algorithm0EEvT_T0_ll --------------------------
	.section	.nv.constant0._Z15SoftmaxWarpImplI22BroadcastScaleMaskLoadIffbLm3EiE11DirectStoreIffEfLi2ELi26ELi32ELi1ELb0EL9Algorithm0EEvT_T0_ll,"a",@progbits
	.sectionflags	@""
	.align	4
.nv.constant0._Z15SoftmaxWarpImplI22BroadcastScaleMaskLoadIffbLm3EiE11DirectStoreIffEfLi2ELi26ELi32ELi1ELb0EL9Algorithm0EEvT_T0_ll:
	.zero		1040


//--------------------- .nv.constant0._Z15SoftmaxWarpImplI22BroadcastScaleMaskLoadIffbLm3EiE11DirectStoreIffEfLi2ELi24ELi32ELi1ELb1EL9Algorithm0EEvT_T0_ll --------------------------
	.section	.nv.constant0._Z15SoftmaxWarpImplI22BroadcastScaleMaskLoadIffbLm3EiE11DirectStoreIffEfLi2ELi24ELi32ELi1ELb1EL9Algorithm0EEvT_T0_ll,"a",@progbits
	.sectionflags	@""
	.align	4
.nv.constant0._Z15SoftmaxWarpImplI22BroadcastScaleMaskLoadIffbLm3EiE11DirectStoreIffEfLi2ELi24ELi32ELi1ELb1EL9Algorithm0EEvT_T0_ll:
	.zero		1040


//--------------------- .nv.constant0._Z15SoftmaxWarpImplI22BroadcastScaleMaskLoadIffbLm3EiE11DirectStoreIffEfLi2ELi24ELi32ELi1ELb0EL9Algorithm0EEvT_T0_ll --------------------------
	.section	.nv.constant0._Z15SoftmaxWarpImplI22BroadcastScaleMaskLoadIffbLm3EiE11DirectStoreIffEfLi2ELi24ELi32ELi1ELb0EL9Algorithm0EEvT_T0_ll,"a",@progbits
	.sectionflags	@""
	.align	4
.nv.constant0._Z15SoftmaxWarpImplI22BroadcastScaleMaskLoadIffbLm3EiE11DirectStoreIffEfLi2ELi24ELi32ELi1ELb0EL9Algorithm0EEvT_T0_ll:
	.zero		1040


//--------------------- .nv.constant0._Z15SoftmaxWarpImplI22BroadcastScaleMaskLoadIffbLm3EiE11DirectStoreIffEfLi2ELi22ELi32ELi1ELb1EL9Algorithm0EEvT_T0_ll --------------------------
	.section	.nv.constant0._Z15SoftmaxWarpImplI22BroadcastScaleMaskLoadIffbLm3EiE11DirectStoreIffEfLi2ELi22ELi32ELi1ELb1EL9Algorithm0EEvT_T0_ll,"a",@progbits
	.sectionflags	@""
	.align	4
.nv.constant0._Z15SoftmaxWarpImplI22BroadcastScaleMaskLoadIffbLm3EiE11DirectStoreIffEfLi2ELi22ELi32ELi1ELb1EL9Algorithm0EEvT_T0_ll:
	.zero		1040


//--------------------- .nv.constant0._Z15SoftmaxWarpImplI22BroadcastScaleMaskLoadIffbLm3EiE11DirectStoreIffEfLi2ELi22ELi32ELi1ELb0EL9Algorithm0EEvT_T0_ll --------------------------
	.section	.nv.constant0._Z15SoftmaxWarpImplI22BroadcastScaleMaskLoadIffbLm3EiE11DirectStoreIffEfLi2ELi22ELi32ELi1ELb0EL9Algorithm0EEvT_T0_ll,"a",@progbits
	.sectionflags	@""
	.align	4
.nv.constant0._Z15SoftmaxWarpImplI22BroadcastScaleMaskLoadIffbLm3EiE11DirectStoreIffEfLi2ELi22ELi32ELi1ELb0EL9Algorithm0EEvT_T0_ll:
	.zero		1040


//--------------------- .nv.constant0._Z15SoftmaxWarpImplI22BroadcastScaleMaskLoadIffbLm3EiE11DirectStoreIffEfLi2ELi20ELi32ELi1ELb1EL9Algorithm0EEvT_T0_ll --------------------------
	.section	.nv.constant0._Z15SoftmaxWarpImplI22BroadcastScaleMaskLoadIffbLm3EiE11DirectStoreIffEfLi2ELi20ELi32ELi1ELb1EL9Algorithm0EEvT_T0_ll,"a",@progbits
	.sectionflags	@""
	.align	4
.nv.constant0._Z15SoftmaxWarpImplI22BroadcastScaleMaskLoadIffbLm3EiE11DirectStoreIffEfLi2ELi20ELi32ELi1ELb1EL9Algorithm0EEvT_T0_ll:
	.zero		1040


//--------------------- .nv.constant0._Z15SoftmaxWarpImplI22BroadcastScaleMaskLoadIffbLm3EiE11DirectStoreIffEfLi2ELi20ELi32ELi1ELb0EL9Algorithm0EEvT_T0_ll --------------------------
	.section	.nv.constant0._Z15SoftmaxWarpImplI22BroadcastScaleMaskLoadIffbLm3EiE11DirectStoreIffEfLi2ELi20ELi32ELi1ELb0EL9Algorithm0EEvT_T0_ll,"a",@progbits
	.sectionflags	@""
	.align	4
.nv.constant0._Z15SoftmaxWarpImplI22BroadcastScaleMaskLoadIffbLm3EiE11DirectStoreIffEfLi2ELi20ELi32ELi1ELb0EL9Algorithm0EEvT_T0_ll:
	.zero		1040


//--------------------- .nv.constant0._Z15SoftmaxWarpImplI22BroadcastScaleMaskLoadIffbLm3EiE11DirectStoreIffEfLi2ELi18ELi32ELi1ELb1EL9Algorithm0EEvT_T0_ll --------------------------
	.section	.nv.constant0._Z15SoftmaxWarpImplI22BroadcastScaleMaskLoadIffbLm3EiE11DirectStoreIffEfLi2ELi18ELi32ELi1ELb1EL9Algorithm0EEvT_T0_ll,"a",@progbits
	.sectionflags	@""
	.align	4
.nv.constant0._Z15SoftmaxWarpImplI22BroadcastScaleMaskLoadIffbLm3EiE11DirectStoreIffEfLi2ELi18ELi32ELi1ELb1EL9Algorithm0EEvT_T0_ll:
	.zero		1040


//--------------------- .nv.constant0._Z15SoftmaxWarpImplI22BroadcastScaleMaskLoadIffbLm3EiE11DirectStoreIffEfLi2ELi18ELi32ELi1ELb0EL9Algorithm0EEvT_T0_ll --------------------------
	.section	.nv.constant0._Z15SoftmaxWarpImplI22BroadcastScaleMaskLoadIffbLm3EiE11DirectStoreIffEfLi2ELi18ELi32ELi1ELb0EL9Algorithm0EEvT_T0_ll,"a",@progbits
	.sectionflags	@""
	.align	4
.nv.constant0._Z15SoftmaxWarpImplI22BroadcastScaleMaskLoadIffbLm3EiE11DirectStoreIffEfLi2ELi18ELi32ELi1ELb0EL9Algorithm0EEvT_T0_ll:
	.zero		1040


//--------------------- .nv.constant0._Z15SoftmaxWarpImplI22BroadcastScaleMaskLoadIffbLm3EiE11DirectStoreIffEfLi2ELi16ELi32ELi1ELb1EL9Algorithm0EEvT_T0_ll --------------------------
	.section	.nv.constant0._Z15SoftmaxWarpImplI22BroadcastScaleMaskLoadIffbLm3EiE11DirectStoreIffEfLi2ELi16ELi32ELi1ELb1EL9Algorithm0EEvT_T0_ll,"a",@progbits
	.sectionflags	@""
	.align	4
.nv.constant0._Z15SoftmaxWarpImplI22BroadcastScaleMaskLoadIffbLm3EiE11DirectStoreIffEfLi2ELi16ELi32ELi1ELb1EL9Algorithm0EEvT_T0_ll:
	.zero		1040


//--------------------- .nv.constant0._Z15SoftmaxWarpImplI22BroadcastScaleMaskLoadIffbLm3EiE11DirectStoreIffEfLi2ELi16ELi32ELi1ELb0EL9Algorithm0EEvT_T0_ll --------------------------
	.section	.nv.constant0._Z15SoftmaxWarpImplI22BroadcastScaleMaskLoadIffbLm3EiE11DirectStoreIffEfLi2ELi16ELi32ELi1ELb0EL9Algorithm0EEvT_T0_ll,"a",@progbits
	.sectionflags	@""
	.align	4
.nv.constant0._Z15SoftmaxWarpImplI22BroadcastScaleMaskLoadIffbLm3EiE11DirectStoreIffEfLi2ELi16ELi32ELi1ELb0EL9Algorithm0EEvT_T0_ll:
	.zero		1040


//--------------------- .nv.constant0._Z15SoftmaxWarpImplI22BroadcastScaleMaskLoadIffbLm3EiE11DirectStoreIffEfLi2ELi14ELi32ELi1ELb1EL9Algorithm0EEvT_T0_ll --------------------------
	.section	.nv.constant0._Z15SoftmaxWarpImplI22BroadcastScaleMaskLoadIffbLm3EiE11DirectStoreIffEfLi2ELi14ELi32ELi1ELb1EL9Algorithm0EEvT_T0_ll,"a",@progbits
	.sectionflags	@""
	.align	4
.nv.constant0._Z15SoftmaxWarpImplI22BroadcastScaleMaskLoadIffbLm3EiE11DirectStoreIffEfLi2ELi14ELi32ELi1ELb1EL9Algorithm0EEvT_T0_ll:
	.zero		1040


//--------------------- .nv.constant0._Z15SoftmaxWarpImplI22BroadcastScaleMaskLoadIffbLm3EiE11DirectStoreIffEfLi2ELi14ELi32ELi1ELb0EL9Algorithm0EEvT_T0_ll --------------------------
	.section	.nv.constant0._Z15SoftmaxWarpImplI22BroadcastScaleMaskLoadIffbLm3EiE11DirectStoreIffEfLi2ELi14ELi32ELi1ELb0EL9Algorithm0EEvT_T0_ll,"a",@progbits
	.sectionflags	@""
	.align	4
.nv.constant0._Z15SoftmaxWarpImplI22BroadcastScaleMaskLoadIffbLm3EiE11DirectStoreIffEfLi2ELi14ELi32ELi1ELb0EL9Algorithm0EEvT_T0_ll:
	.zero		1040


//--------------------- .nv.constant0._Z15SoftmaxWarpImplI22BroadcastScaleMaskLoadIffbLm3EiE11DirectStoreIffEfLi2ELi12ELi32ELi1ELb1EL9Algorithm0EEvT_T0_ll --------------------------
	.section	.nv.constant0._Z15SoftmaxWarpImplI22BroadcastScaleMaskLoadIffbLm3EiE11DirectStoreIffEfLi2ELi12ELi32ELi1ELb1EL9Algorithm0EEvT_T0_ll,"a",@progbits
	.sectionflags	@""
	.align	4
.nv.constant0._Z15SoftmaxWarpImplI22BroadcastScaleMaskLoadIffbLm3EiE11DirectStoreIffEfLi2ELi12ELi32ELi1ELb1EL9Algorithm0EEvT_T0_ll:
	.zero		1040


//--------------------- .nv.constant0._Z15SoftmaxWarpImplI22BroadcastScaleMaskLoadIffbLm3EiE11DirectStoreIffEfLi2ELi12ELi32ELi1ELb0EL9Algorithm0EEvT_T0_ll --------------------------
	.section	.nv.constant0._Z15SoftmaxWarpImplI22BroadcastScaleMaskLoadIffbLm3EiE11DirectStoreIffEfLi2ELi12ELi32ELi1ELb0EL9Algorithm0EEvT_T0_ll,"a",@progbits
	.sectionflags	@""
	.align	4
.nv.constant0._Z15SoftmaxWarpImplI22BroadcastScaleMaskLoadIffbLm3EiE11DirectStoreIffEfLi2ELi12ELi32ELi1ELb0EL9Algorithm0EEvT_T0_ll:
	.zero		1040


//--------------------- .nv.constant0._Z15SoftmaxWarpImplI22BroadcastScaleMaskLoadIffbLm3EiE11DirectStoreIffEfLi2ELi10ELi32ELi1ELb1EL9Algorithm0EEvT_T0_ll --------------------------
	.section	.nv.constant0._Z15SoftmaxWarpImplI22BroadcastScaleMaskLoadIffbLm3EiE11DirectStoreIffEfLi2ELi10ELi32ELi1ELb1EL9Algorithm0EEvT_T0_ll,"a",@progbits
	.sectionflags	@""
	.align	4
.nv.constant0._Z15SoftmaxWarpImplI22BroadcastScaleMaskLoadIffbLm3EiE11DirectStoreIffEfLi2ELi10ELi32ELi1ELb1EL9Algorithm0EEvT_T0_ll:
	.zero		1040


//--------------------- .nv.constant0._Z15SoftmaxWarpImplI22BroadcastScaleMaskLoadIffbLm3EiE11DirectStoreIffEfLi2ELi10ELi32ELi1ELb0EL9Algorithm0EEvT_T0_ll --------------------------
	.section	.nv.constant0._Z15SoftmaxWarpImplI22BroadcastScaleMaskLoadIffbLm3EiE11DirectStoreIffEfLi2ELi10ELi32ELi1ELb0EL9Algorithm0EEvT_T0_ll,"a",@progbits
	.sectionflags	@""
	.align	4
.nv.constant0._Z15SoftmaxWarpImplI22BroadcastScaleMaskLoadIffbLm3EiE11DirectStoreIffEfLi2ELi10ELi32ELi1ELb0EL9Algorithm0EEvT_T0_ll:
	.zero		1040


//--------------------- .nv.constant0._Z15SoftmaxWarpImplI22BroadcastScaleMaskLoadIffbLm3EiE11DirectStoreIffEfLi2ELi8ELi32ELi1ELb1EL9Algorithm0EEvT_T0_ll --------------------------
	.section	.nv.constant0._Z15SoftmaxWarpImplI22BroadcastScaleMaskLoadIffbLm3EiE11DirectStoreIffEfLi2ELi8ELi32ELi1ELb1EL9Algorithm0EEvT_T0_ll,"a",@progbits
	.sectionflags	@""
	.align	4
.nv.constant0._Z15SoftmaxWarpImplI22BroadcastScaleMaskLoadIffbLm3EiE11DirectStoreIffEfLi2ELi8ELi32ELi1ELb1EL9Algorithm0EEvT_T0_ll:
	.zero		1040


//--------------------- .nv.constant0._Z15SoftmaxWarpImplI22BroadcastScaleMaskLoadIffbLm3EiE11DirectStoreIffEfLi2ELi8ELi32ELi1ELb0EL9Algorithm0EEvT_T0_ll --------------------------
	.section	.nv.constant0._Z15SoftmaxWarpImplI22BroadcastScaleMaskLoadIffbLm3EiE11DirectStoreIffEfLi2ELi8ELi32ELi1ELb0EL9Algorithm0EEvT_T0_ll,"a",@progbits
	.sectionflags	@""
	.align	4
.nv.constant0._Z15SoftmaxWarpImplI22BroadcastScaleMaskLoadIffbLm3EiE11DirectStoreIffEfLi2ELi8ELi32ELi1ELb0EL9Algorithm0EEvT_T0_ll:
	.zero		1040


//--------------------- .nv.constant0._Z15SoftmaxWarpImplI22BroadcastScaleMaskLoadIffbLm3EiE11DirectStoreIffEfLi2ELi6ELi32ELi1ELb1EL9Algorithm0EEvT_T0_ll --------------------------
	.section	.nv.constant0._Z15SoftmaxWarpImplI22BroadcastScaleMaskLoadIffbLm3EiE11DirectStoreIffEfLi2ELi6ELi32ELi1ELb1EL9Algorithm0EEvT_T0_ll,"a",@progbits
	.sectionflags	@""
	.align	4
.nv.constant0._Z15SoftmaxWarpImplI22BroadcastScaleMaskLoadIffbLm3EiE11DirectStoreIffEfLi2ELi6ELi32ELi1ELb1EL9Algorithm0EEvT_T0_ll:
	.zero		1040


//--------------------- .nv.constant0._Z15SoftmaxWarpImplI22BroadcastScaleMaskLoadIffbLm3EiE11DirectStoreIffEfLi2ELi6ELi32ELi1ELb0EL9Algorithm0EEvT_T0_ll --------------------------
	.section	.nv.constant0._Z15SoftmaxWarpImplI22BroadcastScaleMaskLoadIffbLm3EiE11DirectStoreIffEfLi2ELi6ELi32ELi1ELb0EL9Algorithm0EEvT_T0_ll,"a",@progbits
	.sectionflags	@""
	.align	4
.nv.constant0._Z15SoftmaxWarpImplI22BroadcastScaleMaskLoadIffbLm3EiE11DirectStoreIffEfLi2ELi6ELi32ELi1ELb0EL9Algorithm0EEvT_T0_ll:
	.zero		1040


//--------------------- .nv.constant0._Z15SoftmaxWarpImplI22BroadcastScaleMaskLoadIffbLm3EiE11DirectStoreIffEfLi2ELi4ELi32ELi1ELb1EL9Algorithm0EEvT_T0_ll --------------------------
	.section	.nv.constant0._Z15SoftmaxWarpImplI22BroadcastScaleMaskLoadIffbLm3EiE11DirectStoreIffEfLi2ELi4ELi32ELi1ELb1EL9Algorithm0EEvT_T0_ll,"a",@progbits
	.sectionflags	@""
	.align	4
.nv.constant0._Z15SoftmaxWarpImplI22BroadcastScaleMaskLoadIffbLm3EiE11DirectStoreIffEfLi2ELi4ELi32ELi1ELb1EL9Algorithm0EEvT_T0_ll:
	.zero		1040


//--------------------- .nv.constant0._Z15SoftmaxWarpImplI22BroadcastScaleMaskLoadIffbLm3EiE11DirectStoreIffEfLi2ELi4ELi32ELi1ELb0EL9Algorithm0EEvT_T0_ll --------------------------
	.section	.nv.constant0._Z15SoftmaxWarpImplI22BroadcastScaleMaskLoadIffbLm3EiE11DirectStoreIffEfLi2ELi4ELi32ELi1ELb0EL9Algorithm0EEvT_T0_ll,"a",@progbits
	.sectionflags	@""
	.align	4
.nv.constant0._Z15SoftmaxWarpImplI22BroadcastScaleMaskLoadIffbLm3EiE11DirectStoreIffEfLi2ELi4ELi32ELi1ELb0EL9Algorithm0EEvT_T0_ll:
	.zero		1040


//--------------------- .nv.constant0._Z15SoftmaxWarpImplI22BroadcastScaleMaskLoadIffbLm3EiE11DirectStoreIffEfLi2ELi2ELi32ELi1ELb1EL9Algorithm0EEvT_T0_ll --------------------------
	.section	.nv.constant0._Z15SoftmaxWarpImplI22BroadcastScaleMaskLoadIffbLm3EiE11DirectStoreIffEfLi2ELi2ELi32ELi1ELb1EL9Algorithm0EEvT_T0_ll,"a",@progbits
	.sectionflags	@""
	.align	4
.nv.constant0._Z15SoftmaxWarpImplI22BroadcastScaleMaskLoadIffbLm3EiE11DirectStoreIffEfLi2ELi2ELi32ELi1ELb1EL9Algorithm0EEvT_T0_ll:
	.zero		1040


//--------------------- .nv.constant0._Z15SoftmaxWarpImplI22BroadcastScaleMaskLoadIffbLm3EiE11DirectStoreIffEfLi2ELi2ELi32ELi1ELb0EL9Algorithm0EEvT_T0_ll --------------------------
	.section	.nv.constant0._Z15SoftmaxWarpImplI22BroadcastScaleMaskLoadIffbLm3EiE11DirectStoreIffEfLi2ELi2ELi32ELi1ELb0EL9Algorithm0EEvT_T0_ll,"a",@progbits
	.sectionflags	@""
	.align	4
.nv.constant0._Z15SoftmaxWarpImplI22BroadcastScaleMaskLoadIffbLm3EiE11DirectStoreIffEfLi2ELi2ELi32ELi1ELb0EL9Algorithm0EEvT_T0_ll:
	.zero		1040


//--------------------- .nv.constant0._Z15SoftmaxWarpImplI22BroadcastScaleMaskLoadIffbLm3EiE11DirectStoreIffEfLi2ELi2ELi32ELi2ELb1EL9Algorithm0EEvT_T0_ll --------------------------
	.section	.nv.constant0._Z15SoftmaxWarpImplI22BroadcastScaleMaskLoadIffbLm3EiE11DirectStoreIffEfLi2ELi2ELi32ELi2ELb1EL9Algorithm0EEvT_T0_ll,"a",@progbits
	.sectionflags	@""
	.align	4
.nv.constant0._Z15SoftmaxWarpImplI22BroadcastScaleMaskLoadIffbLm3EiE11DirectStoreIffEfLi2ELi2ELi32ELi2ELb1EL9Algorithm0EEvT_T0_ll:
	.zero		1040


//--------------------- .nv.constant0._Z15SoftmaxWarpImplI22BroadcastScaleMaskLoadIffbLm3EiE11DirectStoreIffEfLi2ELi2ELi32ELi2ELb0EL9Algorithm0EEvT_T0_ll --------------------------
	.section	.nv.constant0._Z15SoftmaxWarpImplI22BroadcastScaleMaskLoadIffbLm3EiE11DirectStoreIffEfLi2ELi2ELi32ELi2ELb0EL9Algorithm0EEvT_T0_ll,"a",@progbits
	.sectionflags	@""
	.align	4
.nv.constant0._Z15SoftmaxWarpImplI22BroadcastScaleMaskLoadIffbLm3EiE11DirectStoreIffEfLi2ELi2ELi32ELi2ELb0EL9Algorithm0EEvT_T0_ll:
	.zero		1040


//--------------------- .nv.constant0._Z15SoftmaxWarpImplI22BroadcastScaleMaskLoadIffbLm3EiE11DirectStoreIffEfLi2ELi2ELi16ELi1ELb1EL9Algorithm0EEvT_T0_ll --------------------------
	.section	.nv.constant0._Z15SoftmaxWarpImplI22BroadcastScaleMaskLoadIffbLm3EiE11DirectStoreIffEfLi2ELi2ELi16ELi1ELb1EL9Algorithm0EEvT_T0_ll,"a",@progbits
	.sectionflags	@""
	.align	4
.nv.constant0._Z15SoftmaxWarpImplI22BroadcastScaleMaskLoadIffbLm3EiE11DirectStoreIffEfLi2ELi2ELi16ELi1ELb1EL9Algorithm0EEvT_T0_ll:
	.zero		1040


//--------------------- .nv.constant0._Z15SoftmaxWarpImplI22BroadcastScaleMaskLoadIffbLm3EiE11DirectStoreIffEfLi2ELi2ELi16ELi1ELb0EL9Algorithm0EEvT_T0_ll --------------------------
	.section	.nv.constant0._Z15SoftmaxWarpImplI22BroadcastScaleMaskLoadIffbLm3EiE11DirectStoreIffEfLi2ELi2ELi16ELi1ELb0EL9Algorithm0EEvT_T0_ll,"a",@progbits
	.sectionflags	@""
	.align	4
.nv.constant0._Z15SoftmaxWarpImplI22BroadcastScaleMaskLoadIffbLm3EiE11DirectStoreIffEfLi2ELi2ELi16ELi1ELb0EL9Algorithm0EEvT_T0_ll:
	.zero		1040


//--------------------- .nv.constant0._Z15SoftmaxWarpImplI22BroadcastScaleMaskLoadIffbLm3EiE11DirectStoreIffEfLi2ELi2ELi16ELi2ELb1EL9Algorithm0EEvT_T0_ll --------------------------
	.section	.nv.constant0._Z15SoftmaxWarpImplI22BroadcastScaleMaskLoadIffbLm3EiE11DirectStoreIffEfLi2ELi2ELi16ELi2ELb1EL9Algorithm0EEvT_T0_ll,"a",@progbits
	.sectionflags	@""
	.align	4
.nv.constant0._Z15SoftmaxWarpImplI22BroadcastScaleMaskLoadIffbLm3EiE11DirectStoreIffEfLi2ELi2ELi16ELi2ELb1EL9Algorithm0EEvT_T0_ll:
	.zero		1040


//--------------------- .nv.constant0._Z15SoftmaxWarpImplI22BroadcastScaleMaskLoadIffbLm3EiE11DirectStoreIffEfLi2ELi2ELi16ELi2ELb0EL9Algorithm0EEvT_T0_ll --------------------------
	.section	.nv.constant0._Z15SoftmaxWarpImplI22BroadcastScaleMaskLoadIffbLm3EiE11DirectStoreIffEfLi2ELi2ELi16ELi2ELb0EL9Algorithm0EEvT_T0_ll,"a",@progbits
	.sectionflags	@""
	.align	4
.nv.constant0._Z15SoftmaxWarpImplI22BroadcastScaleMaskLoadIffbLm3EiE11DirectStoreIffEfLi2ELi2ELi16ELi2ELb0EL9Algorithm0EEvT_T0_ll:
	.zero		1040


//--------------------- .nv.constant0._Z15SoftmaxWarpImplI22BroadcastScaleMaskLoadIffbLm3EiE11DirectStoreIffEfLi2ELi2ELi8ELi1ELb1EL9Algorithm0EEvT_T0_ll --------------------------
	.section	.nv.constant0._Z15SoftmaxWarpImplI22BroadcastScaleMaskLoadIffbLm3EiE11DirectStoreIffEfLi2ELi2ELi8ELi1ELb1EL9Algorithm0EEvT_T0_ll,"a",@progbits
	.sectionflags	@""
	.align	4
.nv.constant0._Z15SoftmaxWarpImplI22BroadcastScaleMaskLoadIffbLm3EiE11DirectStoreIffEfLi2ELi2ELi8ELi1ELb1EL9Algorithm0EEvT_T0_ll:
	.zero		1040


//--------------------- .nv.constant0._Z15SoftmaxWarpImplI22BroadcastScaleMaskLoadIffbLm3EiE11DirectStoreIffEfLi2ELi2ELi8ELi1ELb0EL9Algorithm0EEvT_T0_ll --------------------------
	.section	.nv.constant0._Z15SoftmaxWarpImplI22BroadcastScaleMaskLoadIffbLm3EiE11DirectStoreIffEfLi2ELi2ELi8ELi1ELb0EL9Algorithm0EEvT_T0_ll,"a",@progbits
	.sectionflags	@""
	.align	4
.nv.constant0._Z15SoftmaxWarpImplI22BroadcastScaleMaskLoadIffbLm3EiE11DirectStoreIffEfLi2ELi2ELi8ELi1ELb0EL9Algorithm0EEvT_T0_ll:
	.zero		1040


//--------------------- .nv.constant0._Z15SoftmaxWarpImplI22BroadcastScaleMaskLoadIffbLm3EiE11DirectStoreIffEfLi2ELi2ELi8ELi2ELb1EL9Algorithm0EEvT_T0_ll --------------------------
	.section	.nv.constant0._Z15SoftmaxWarpImplI22BroadcastScaleMaskLoadIffbLm3EiE11DirectStoreIffEfLi2ELi2ELi8ELi2ELb1EL9Algorithm0EEvT_T0_ll,"a",@progbits
	.sectionflags	@""
	.align	4
.nv.constant0._Z15SoftmaxWarpImplI22BroadcastScaleMaskLoadIffbLm3EiE11DirectStoreIffEfLi2ELi2ELi8ELi2ELb1EL9Algorithm0EEvT_T0_ll:
	.zero		1040


//--------------------- .nv.constant0._Z15SoftmaxWarpImplI22BroadcastScaleMaskLoadIffbLm3EiE11DirectStoreIffEfLi2ELi2ELi8ELi2ELb0EL9Algorithm0EEvT_T0_ll --------------------------
	.section	.nv.constant0._Z15SoftmaxWarpImplI22BroadcastScaleMaskLoadIffbLm3EiE11DirectStoreIffEfLi2ELi2ELi8ELi2ELb0EL9Algorithm0EEvT_T0_ll,"a",@progbits
	.sectionflags	@""
	.align	4
.nv.constant0._Z15SoftmaxWarpImplI22BroadcastScaleMaskLoadIffbLm3EiE11DirectStoreIffEfLi2ELi2ELi8ELi2ELb0EL9Algorithm0EEvT_T0_ll:
	.zero		1040


//--------------------- .nv.constant0._Z15SoftmaxWarpImplI22BroadcastScaleMaskLoadIffbLm3EiE11DirectStoreIffEfLi2ELi2ELi4ELi1ELb1EL9Algorithm0EEvT_T0_ll --------------------------
	.section	.nv.constant0._Z15SoftmaxWarpImplI22BroadcastScaleMaskLoadIffbLm3EiE11DirectStoreIffEfLi2ELi2ELi4ELi1ELb1EL9Algorithm0EEvT_T0_ll,"a",@progbits
	.sectionflags	@""
	.align	4
.nv.constant0._Z15SoftmaxWarpImplI22BroadcastScaleMaskLoadIffbLm3EiE11DirectStoreIffEfLi2ELi2ELi4ELi1ELb1EL9Algorithm0EEvT_T0_ll:
	.zero		1040


//--------------------- .nv.constant0._Z15SoftmaxWarpImplI22BroadcastScaleMaskLoadIffbLm3EiE11DirectStoreIffEfLi2ELi2ELi4ELi1ELb0EL9Algorithm0EEvT_T0_ll --------------------------
	.section	.nv.constant0._Z15SoftmaxWarpImplI22BroadcastScaleMaskLoadIffbLm3EiE11DirectStoreIffEfLi2ELi2ELi4ELi1ELb0EL9Algorithm0EEvT_T0_ll,"a",@progbits
	.sectionflags	@""
	.align	4
.nv.constant0._Z15SoftmaxWarpImplI22BroadcastScaleMaskLoadIffbLm3EiE11DirectStoreIffEfLi2ELi2ELi4ELi1ELb0EL9Algorithm0EEvT_T0_ll:
	.zero		1040


//--------------------- .nv.constant0._Z15SoftmaxWarpImplI22BroadcastScaleMaskLoadIffbLm3EiE11DirectStoreIffEfLi2ELi2ELi4ELi2ELb1EL9Algorithm0EEvT_T0_ll --------------------------
	.section	.nv.constant0._Z15SoftmaxWarpImplI22BroadcastScaleMaskLoadIffbLm3EiE11DirectStoreIffEfLi2ELi2ELi4ELi2ELb1EL9Algorithm0EEvT_T0_ll,"a",@progbits
	.sectionflags	@""
	.align	4
.nv.constant0._Z15SoftmaxWarpImplI22BroadcastScaleMaskLoadIffbLm3EiE11DirectStoreIffEfLi2ELi2ELi4ELi2ELb1EL9Algorithm0EEvT_T0_ll:
	.zero		1040


//--------------------- .nv.constant0._Z15SoftmaxWarpImplI22BroadcastScaleMaskLoadIffbLm3EiE11DirectStoreIffEfLi2ELi2ELi4ELi2ELb0EL9Algorithm0EEvT_T0_ll --------------------------
	.section	.nv.constant0._Z15SoftmaxWarpImplI22BroadcastScaleMaskLoadIffbLm3EiE11DirectStoreIffEfLi2ELi2ELi4ELi2ELb0EL9Algorithm0EEvT_T0_ll,"a",@progbits
	.sectionflags	@""
	.align	4
.nv.constant0._Z15SoftmaxWarpImplI22BroadcastScaleMaskLoadIffbLm3EiE11DirectStoreIffEfLi2ELi2ELi4ELi2ELb0EL9Algorithm0EEvT_T0_ll:
	.zero		1040


//--------------------- .nv.constant0._Z15SoftmaxWarpImplI22BroadcastScaleMaskLoadIffbLm3EiE11DirectStoreIffEfLi2ELi2ELi2ELi1ELb1EL9Algorithm0EEvT_T0_ll --------------------------
	.section	.nv.constant0._Z15SoftmaxWarpImplI22BroadcastScaleMaskLoadIffbLm3EiE11DirectStoreIffEfLi2ELi2ELi2ELi1ELb1EL9Algorithm0EEvT_T0_ll,"a",@progbits
	.sectionflags	@""
	.align	4
.nv.constant0._Z15SoftmaxWarpImplI22BroadcastScaleMaskLoadIffbLm3EiE11DirectStoreIffEfLi2ELi2ELi2ELi1ELb1EL9Algorithm0EEvT_T0_ll:
	.zero		1040


//--------------------- .nv.constant0._Z15SoftmaxWarpImplI22BroadcastScaleMaskLoadIffbLm3EiE11DirectStoreIffEfLi2ELi2ELi2ELi1ELb0EL9Algorithm0EEvT_T0_ll --------------------------
	.section	.nv.constant0._Z15SoftmaxWarpImplI22BroadcastScaleMaskLoadIffbLm3EiE11DirectStoreIffEfLi2ELi2ELi2ELi1ELb0EL9Algorithm0EEvT_T0_ll,"a",@progbits
	.sectionflags	@""
	.align	4
.nv.constant0._Z15SoftmaxWarpImplI22BroadcastScaleMaskLoadIffbLm3EiE11DirectStoreIffEfLi2ELi2ELi2ELi1ELb0EL9Algorithm0EEvT_T0_ll:
	.zero		1040


//--------------------- .nv.constant0._Z15SoftmaxWarpImplI22BroadcastScaleMaskLoadIffbLm3EiE11DirectStoreIffEfLi2ELi2ELi2ELi2ELb1EL9Algorithm0EEvT_T0_ll --------------------------
	.section	.nv.constant0._Z15SoftmaxWarpImplI22BroadcastScaleMaskLoadIffbLm3EiE11DirectStoreIffEfLi2ELi2ELi2ELi2ELb1EL9Algorithm0EEvT_T0_ll,"a",@progbits
	.sectionflags	@""
	.align	4
.nv.constant0._Z15SoftmaxWarpImplI22BroadcastScaleMaskLoadIffbLm3EiE11DirectStoreIffEfLi2ELi2ELi2ELi2ELb1EL9Algorithm0EEvT_T0_ll:
	.zero		1040


//--------------------- .nv.constant0._Z15SoftmaxWarpImplI22BroadcastScaleMaskLoadIffbLm3EiE11DirectStoreIffEfLi2ELi2ELi2ELi2ELb0EL9Algorithm0EEvT_T0_ll --------------------------
	.section	.nv.constant0._Z15SoftmaxWarpImplI22BroadcastScaleMaskLoadIffbLm3EiE11DirectStoreIffEfLi2ELi2ELi2ELi2ELb0EL9Algorithm0EEvT_T0_ll,"a",@progbits
	.sectionflags	@""
	.align	4
.nv.constant0._Z15SoftmaxWarpImplI22BroadcastScaleMaskLoadIffbLm3EiE11DirectStoreIffEfLi2ELi2ELi2ELi2ELb0EL9Algorithm0EEvT_T0_ll:
	.zero		1040


//--------------------- .nv.constant0._Z15SoftmaxWarpImplI22BroadcastScaleMaskLoadIffbLm3EiE11DirectStoreIffEfLi2ELi2ELi1ELi1ELb1EL9Algorithm0EEvT_T0_ll --------------------------
	.section	.nv.constant0._Z15SoftmaxWarpImplI22BroadcastScaleMaskLoadIffbLm3EiE11DirectStoreIffEfLi2ELi2ELi1ELi1ELb1EL9Algorithm0EEvT_T0_ll,"a",@progbits
	.sectionflags	@""
	.align	4
.nv.constant0._Z15SoftmaxWarpImplI22BroadcastScaleMaskLoadIffbLm3EiE11DirectStoreIffEfLi2ELi2ELi1ELi1ELb1EL9Algorithm0EEvT_T0_ll:
	.zero		1040


//--------------------- .nv.constant0._Z15SoftmaxWarpImplI22BroadcastScaleMaskLoadIffbLm3EiE11DirectStoreIffEfLi2ELi2ELi1ELi1ELb0EL9Algorithm0EEvT_T0_ll --------------------------
	.section	.nv.constant0._Z15SoftmaxWarpImplI22BroadcastScaleMaskLoadIffbLm3EiE11DirectStoreIffEfLi2ELi2ELi1ELi1ELb0EL9Algorithm0EEvT_T0_ll,"a",@progbits
	.sectionflags	@""
	.align	4
.nv.constant0._Z15SoftmaxWarpImplI22BroadcastScaleMaskLoadIffbLm3EiE11DirectStoreIffEfLi2ELi2ELi1ELi1ELb0EL9Algorithm0EEvT_T0_ll:
	.zero		1040


//--------------------- .nv.constant0._Z15SoftmaxWarpImplI22BroadcastScaleMaskLoadIffbLm3EiE11DirectStoreIffEfLi2ELi2ELi1ELi2ELb1EL9Algorithm0EEvT_T0_ll --------------------------
	.section	.nv.constant0._Z15SoftmaxWarpImplI22BroadcastScaleMaskLoadIffbLm3EiE11DirectStoreIffEfLi2ELi2ELi1ELi2ELb1EL9Algorithm0EEvT_T0_ll,"a",@progbits
	.sectionflags	@""
	.align	4
.nv.constant0._Z15SoftmaxWarpImplI22BroadcastScaleMaskLoadIffbLm3EiE11DirectStoreIffEfLi2ELi2ELi1ELi2ELb1EL9Algorithm0EEvT_T0_ll:
	.zero		1040


//--------------------- .nv.constant0._Z15SoftmaxWarpImplI22BroadcastScaleMaskLoadIffbLm3EiE11DirectStoreIffEfLi2ELi2ELi1ELi2ELb0EL9Algorithm0EEvT_T0_ll --------------------------
	.section	.nv.constant0._Z15SoftmaxWarpImplI22BroadcastScaleMaskLoadIffbLm3EiE11DirectStoreIffEfLi2ELi2ELi1ELi2ELb0EL9Algorithm0EEvT_T0_ll,"a",@progbits
	.sectionflags	@""
	.align	4
.nv.constant0._Z15SoftmaxWarpImplI22BroadcastScaleMaskLoadIffbLm3EiE11DirectStoreIffEfLi2ELi2ELi1ELi2ELb0EL9Algorithm0EEvT_T0_ll:
	.zero		1040


//--------------------- .nv.constant0._Z24SoftmaxBlockUncachedImplI22BroadcastScaleMaskLoadIffbLm2EiE11DirectStoreIffEfLi1ELi1024EL9Algorithm0EEvT_T0_ll --------------------------
	.section	.nv.constant0._Z24SoftmaxBlockUncachedImplI22BroadcastScaleMaskLoadIffbLm2EiE11DirectStoreIffEfLi1ELi1024EL9Algorithm0EEvT_T0_ll,"a",@progbits
	.sectionflags	@""
	.align	4
.nv.constant0._Z24SoftmaxBlockUncachedImplI22BroadcastScaleMaskLoadIffbLm2EiE11DirectStoreIffEfLi1ELi1024EL9Algorithm0EEvT_T0_ll:
	.zero		1016


//--------------------- .nv.constant0._Z24SoftmaxBlockUncachedImplI22BroadcastScaleMaskLoadIffbLm2EiE11DirectStoreIffEfLi2ELi1024EL9Algorithm0EEvT_T0_ll --------------------------
	.section	.nv.constant0._Z24SoftmaxBlockUncachedImplI22BroadcastScaleMaskLoadIffbLm2EiE11DirectStoreIffEfLi2ELi1024EL9Algorithm0EEvT_T0_ll,"a",@progbits
	.sectionflags	@""
	.align	4
.nv.constant0._Z24SoftmaxBlockUncachedImplI22BroadcastScaleMaskLoadIffbLm2EiE11DirectStoreIffEfLi2ELi1024EL9Algorithm0EEvT_T0_ll:
	.zero		1016


//--------------------- .nv.constant0._Z20SoftmaxBlockSMemImplI22BroadcastScaleMaskLoadIffbLm2EiE11DirectStoreIffEfLi1ELi256EL9Algorithm0EEvT_T0_ll --------------------------
	.section	.nv.constant0._Z20SoftmaxBlockSMemImplI22BroadcastScaleMaskLoadIffbLm2EiE11DirectStoreIffEfLi1ELi256EL9Algorithm0EEvT_T0_ll,"a",@progbits
	.sectionflags	@""
	.align	4
.nv.constant0._Z20SoftmaxBlockSMemImplI22BroadcastScaleMaskLoadIffbLm2EiE11DirectStoreIffEfLi1ELi256EL9Algorithm0EEvT_T0_ll:
	.zero		1016


//--------------------- .nv.constant0._Z20SoftmaxBlockSMemImplI22BroadcastScaleMaskLoadIffbLm2EiE11DirectStoreIffEfLi1ELi512EL9Algorithm0EEvT_T0_ll --------------------------
	.section	.nv.constant0._Z20SoftmaxBlockSMemImplI22BroadcastScaleMaskLoadIffbLm2EiE11DirectStoreIffEfLi1ELi512EL9Algorithm0EEvT_T0_ll,"a",@progbits
	.sectionflags	@""
	.align	4
.nv.constant0._Z20SoftmaxBlockSMemImplI22BroadcastScaleMaskLoadIffbLm2EiE11DirectStoreIffEfLi1ELi512EL9Algorithm0EEvT_T0_ll:
	.zero		1016


//--------------------- .nv.constant0._Z20SoftmaxBlockSMemImplI22BroadcastScaleMaskLoadIffbLm2EiE11DirectStoreIffEfLi1ELi1024EL9Algorithm0EEvT_T0_ll --------------------------
	.section	.nv.constant0._Z20SoftmaxBlockSMemImplI22BroadcastScaleMaskLoadIffbLm2EiE11DirectStoreIffEfLi1ELi1024EL9Algorithm0EEvT_T0_ll,"a",@progbits
	.sectionflags	@""
	.align	4
.nv.constant0._Z20SoftmaxBlockSMemImplI22BroadcastScaleMaskLoadIffbLm2EiE11DirectStoreIffEfLi1ELi1024EL9Algorithm0EEvT_T0_ll:
	.zero		1016


//--------------------- .nv.constant0._Z20SoftmaxBlockSMemImplI22BroadcastScaleMaskLoadIffbLm2EiE11DirectStoreIffEfLi1ELi128EL9Algorithm0EEvT_T0_ll --------------------------
	.section	.nv.constant0._Z20SoftmaxBlockSMemImplI22BroadcastScaleMaskLoadIffbLm2EiE11DirectStoreIffEfLi1ELi128EL9Algorithm0EEvT_T0_ll,"a",@progbits
	.sectionflags	@""
	.align	4
.nv.constant0._Z20SoftmaxBlockSMemImplI22BroadcastScaleMaskLoadIffbLm2EiE11DirectStoreIffEfLi1ELi128EL9Algorithm0EEvT_T0_ll:
	.zero		1016


//--------------------- .nv.constant0._Z20SoftmaxBlockSMemImplI22BroadcastScaleMaskLoadIffbLm2EiE11DirectStoreIffEfLi2ELi256EL9Algorithm0EEvT_T0_ll --------------------------
	.section	.nv.constant0._Z20SoftmaxBlockSMemImplI22BroadcastScaleMaskLoadIffbLm2EiE11DirectStoreIffEfLi2ELi256EL9Algorithm0EEvT_T0_ll,"a",@progbits
	.sectionflags	@""
	.align	4
.nv.constant0._Z20SoftmaxBlockSMemImplI22BroadcastScaleMaskLoadIffbLm2EiE11DirectStoreIffEfLi2ELi256EL9Algorithm0EEvT_T0_ll:
	.zero		1016


//--------------------- .nv.constant0._Z20SoftmaxBlockSMemImplI22BroadcastScaleMaskLoadIffbLm2EiE11DirectStoreIffEfLi2ELi512EL9Algorithm0EEvT_T0_ll --------------------------
	.section	.nv.constant0._Z20SoftmaxBlockSMemImplI22BroadcastScaleMaskLoadIffbLm2EiE11DirectStoreIffEfLi2ELi512EL9Algorithm0EEvT_T0_ll,"a",@progbits
	.sectionflags	@""
	.align	4
.nv.constant0._Z20SoftmaxBlockSMemImplI22BroadcastScaleMaskLoadIffbLm2EiE11DirectStoreIffEfLi2ELi512EL9Algorithm0EEvT_T0_ll:
	.zero		1016


//--------------------- .nv.constant0._Z20SoftmaxBlockSMemImplI22BroadcastScaleMaskLoadIffbLm2EiE11DirectStoreIffEfLi2ELi1024EL9Algorithm0EEvT_T0_ll --------------------------
	.section	.nv.constant0._Z20SoftmaxBlockSMemImplI22BroadcastScaleMaskLoadIffbLm2EiE11DirectStoreIffEfLi2ELi1024EL9Algorithm0EEvT_T0_ll,"a",@progbits
	.sectionflags	@""
	.align	4
.nv.constant0._Z20SoftmaxBlockSMemImplI22BroadcastScaleMaskLoadIffbLm2EiE11DirectStoreIffEfLi2ELi1024EL9Algorithm0EEvT_T0_ll:
	.zero		1016


//--------------------- .nv.constant0._Z20SoftmaxBlockSMemImplI22BroadcastScaleMaskLoadIffbLm2EiE11DirectStoreIffEfLi2ELi128EL9Algorithm0EEvT_T0_ll --------------------------
	.section	.nv.constant0._Z20SoftmaxBlockSMemImplI22BroadcastScaleMaskLoadIffbLm2EiE11DirectStoreIffEfLi2ELi128EL9Algorithm0EEvT_T0_ll,"a",@progbits
	.sectionflags	@""
	.align	4
.nv.constant0._Z20SoftmaxBlockSMemImplI22BroadcastScaleMaskLoadIffbLm2EiE11DirectStoreIffEfLi2ELi128EL9Algorithm0EEvT_T0_ll:
	.zero		1016


//--------------------- .nv.constant0._Z15SoftmaxWarpImplI22BroadcastScaleMaskLoadIffbLm2EiE11DirectStoreIffEfLi1ELi32ELi32ELi1ELb1EL9Algorithm0EEvT_T0_ll --------------------------
	.section	.nv.constant0._Z15SoftmaxWarpImplI22BroadcastScaleMaskLoadIffbLm2EiE11DirectStoreIffEfLi1ELi32ELi32ELi1ELb1EL9Algorithm0EEvT_T0_ll,"a",@progbits
	.sectionflags	@""
	.align	4
.nv.constant0._Z15SoftmaxWarpImplI22BroadcastScaleMaskLoadIffbLm2EiE11DirectStoreIffEfLi1ELi32ELi32ELi1ELb1EL9Algorithm0EEvT_T0_ll:
	.zero		1016


//--------------------- .nv.constant0._Z15SoftmaxWarpImplI22BroadcastScaleMaskLoadIffbLm2EiE11DirectStoreIffEfLi1ELi32ELi32ELi1ELb0EL9Algorithm0EEvT_T0_ll --------------------------
	.section	.nv.constant0._Z15SoftmaxWarpImplI22BroadcastScaleMaskLoadIffbLm2EiE11DirectStoreIffEfLi1ELi32ELi32ELi1ELb0EL9Algorithm0EEvT_T0_ll,"a",@progbits
	.sectionflags	@""
	.align	4
.nv.constant0._Z15SoftmaxWarpImplI22BroadcastScaleMaskLoadIffbLm2EiE11DirectStoreIffEfLi1ELi32ELi32ELi1ELb0EL9Algorithm0EEvT_T0_ll:
	.zero		1016


//--------------------- .nv.constant0._Z15SoftmaxWarpImplI22BroadcastScaleMaskLoadIffbLm2EiE11DirectStoreIffEfLi1ELi31ELi32ELi1ELb1EL9Algorithm0EEvT_T0_ll --------------------------
	.section	.nv.constant0._Z15SoftmaxWarpImplI22BroadcastScaleMaskLoadIffbLm2EiE11DirectStoreIffEfLi1ELi31ELi32ELi1ELb1EL9Algorithm0EEvT_T0_ll,"a",@progbits
	.sectionflags	@""
	.align	4
.nv.constant0._Z15SoftmaxWarpImplI22BroadcastScaleMaskLoadIffbLm2EiE11DirectStoreIffEfLi1ELi31ELi32ELi1ELb1EL9Algorithm0EEvT_T0_ll:
	.zero		1016


//--------------------- .nv.constant0._Z15SoftmaxWarpImplI22BroadcastScaleMaskLoadIffbLm2EiE11DirectStoreIffEfLi1ELi31ELi32ELi1ELb0EL9Algorithm0EEvT_T0_ll --------------------------
	.section	.nv.constant0._Z15SoftmaxWarpImplI22BroadcastScaleMaskLoadIffbLm2EiE11DirectStoreIffEfLi1ELi31ELi32ELi1ELb0EL9Algorithm0EEvT_T0_ll,"a",@progbits
	.sectionflags	@""
	.align	4
.nv.constant0._Z15SoftmaxWarpImplI22BroadcastScaleMaskLoadIffbLm2EiE11DirectStoreIffEfLi1ELi31ELi32ELi1ELb0EL9Algorithm0EEvT_T0_ll:
	.zero		1016


//--------------------- .nv.constant0._Z15SoftmaxWarpImplI22BroadcastScaleMaskLoadIffbLm2EiE11DirectStoreIffEfLi1ELi30ELi32ELi1ELb1EL9Algorithm0EEvT_T0_ll --------------------------
	.section	.nv.constant0._Z15SoftmaxWarpImplI22BroadcastScaleMaskLoadIffbLm2EiE11DirectStoreIffEfLi1ELi30ELi32ELi1ELb1EL9Algorithm0EEvT_T0_ll,"a",@progbits
	.sectionflags	@""
	.align	4
.nv.constant0._Z15SoftmaxWarpImplI22BroadcastScaleMaskLoadIffbLm2EiE11DirectStoreIffEfLi1ELi30ELi32ELi1ELb1EL9Algorithm0EEvT_T0_ll:
	.zero		1016


//--------------------- .nv.constant0._Z15SoftmaxWarpImplI22BroadcastScaleMaskLoadIffbLm2EiE11DirectStoreIffEfLi1ELi30ELi32ELi1ELb0EL9Algorithm0EEvT_T0_ll --------------------------
	.section	.nv.constant0._Z15SoftmaxWarpImplI22BroadcastScaleMaskLoadIffbLm2EiE11DirectStoreIffEfLi1ELi30ELi32ELi1ELb0EL9Algorithm0EEvT_T0_ll,"a",@progbits
	.sectionflags	@""
	.align	4
.nv.constant0._Z15SoftmaxWarpImplI22BroadcastScaleMaskLoadIffbLm2EiE11DirectStoreIffEfLi1ELi30ELi32ELi1ELb0EL9Algorithm0EEvT_T0_ll:
	.zero		1016


//--------------------- .nv.constant0._Z15SoftmaxWarpImplI22BroadcastScaleMaskLoadIffbLm2EiE11DirectStoreIffEfLi1ELi29ELi32ELi1ELb1EL9Algorithm0EEvT_T0_ll --------------------------
	.section	.nv.constant0._Z15SoftmaxWarpImplI22BroadcastScaleMaskLoadIffbLm2EiE11DirectStoreIffEfLi1ELi29ELi32ELi1ELb1EL9Algorithm0EEvT_T0_ll,"a",@progbits
	.sectionflags	@""
	.align	4
.nv.constant0._Z15SoftmaxWarpImplI22BroadcastScaleMaskLoadIffbLm2EiE11DirectStoreIffEfLi1ELi29ELi32ELi1ELb1EL9Algorithm0EEvT_T0_ll:
	.zero		1016


//--------------------- .nv.constant0._Z15SoftmaxWarpImplI22BroadcastScaleMaskLoadIffbLm2EiE11DirectStoreIffEfLi1ELi29ELi32ELi1ELb0EL9Algorithm0EEvT_T0_ll --------------------------
	.section	.nv.constant0._Z15SoftmaxWarpImplI22BroadcastScaleMaskLoadIffbLm2EiE11DirectStoreIffEfLi1ELi29ELi32ELi1ELb0EL9Algorithm0EEvT_T0_ll,"a",@progbits
	.sectionflags	@""
	.align	4
.nv.constant0._Z15SoftmaxWarpImplI22BroadcastScaleMaskLoadIffbLm2EiE11DirectStoreIffEfLi1ELi29ELi32ELi1ELb0EL9Algorithm0EEvT_T0_ll:
	.zero		1016


//--------------------- .nv.constant0._Z15SoftmaxWarpImplI22BroadcastScaleMaskLoadIffbLm2EiE11DirectStoreIffEfLi1ELi28ELi32ELi1ELb1EL9Algorithm0EEvT_T0_ll --------------------------
	.section	.nv.constant0._Z15SoftmaxWarpImplI22BroadcastScaleMaskLoadIffbLm2EiE11DirectStoreIffEfLi1ELi28ELi32ELi1ELb1EL9Algorithm0EEvT_T0_ll,"a",@progbits
	.sectionflags	@""
	.align	4
.nv.constant0._Z15SoftmaxWarpImplI22BroadcastScaleMaskLoadIffbLm2EiE11DirectStoreIffEfLi1ELi28ELi32ELi1ELb1EL9Algorithm0EEvT_T0_ll:
	.zero		1016


//--------------------- .nv.constant0._Z15SoftmaxWarpImplI22BroadcastScaleMaskLoadIffbLm2EiE11DirectStoreIffEfLi1ELi28ELi32ELi1ELb0EL9Algorithm0EEvT_T0_ll --------------------------
	.section	.nv.constant0._Z15SoftmaxWarpImplI22BroadcastScaleMaskLoadIffbLm2EiE11DirectStoreIffEfLi1ELi28ELi32ELi1ELb0EL9Algorithm0EEvT_T0_ll,"a",@progbits
	.sectionflags	@""
	.align	4
.nv.constant0._Z15SoftmaxWarpImplI22BroadcastScaleMaskLoadIffbLm2EiE11DirectStoreIffEfLi1ELi28ELi32ELi1ELb0EL9Algorithm0EEvT_T0_ll:
	.zero		1016


//--------------------- .nv.constant0._Z15SoftmaxWarpImplI22BroadcastScaleMaskLoadIffbLm2EiE11DirectStoreIffEfLi1ELi27ELi32ELi1ELb1EL9Algorithm0EEvT_T0_ll --------------------------
	.section	.nv.constant0._Z15SoftmaxWarpImplI22BroadcastScaleMaskLoadIffbLm2EiE11DirectStoreIffEfLi1ELi27ELi32ELi1ELb1EL9Algorithm0EEvT_T0_ll,"a",@progbits
	.sectionflags	@""
	.align	4
.nv.constant0._Z15SoftmaxWarpImplI22BroadcastScaleMaskLoadIffbLm2EiE11DirectStoreIffEfLi1ELi27ELi32ELi1ELb1EL9Algorithm0EEvT_T0_ll:
	.zero		1016


//--------------------- .nv.constant0._Z15SoftmaxWarpImplI22BroadcastScaleMaskLoadIffbLm2EiE11DirectStoreIffEfLi1ELi27ELi32ELi1ELb0EL9Algorithm0EEvT_T0_ll --------------------------
	.section	.nv.constant0._Z15SoftmaxWarpImplI22BroadcastScaleMaskLoadIffbLm2EiE11DirectStoreIffEfLi1ELi27ELi32ELi1ELb0EL9Algorithm0EEvT_T0_ll,"a",@progbits
	.sectionflags	@""
	.align	4
.nv.constant0._Z15SoftmaxWarpImplI22BroadcastScaleMaskLoadIffbLm2EiE11DirectStoreIffEfLi1ELi27ELi32ELi1ELb0EL9Algorithm0EEvT_T0_ll:
	.zero		1016


//--------------------- .nv.constant0._Z15SoftmaxWarpImplI22BroadcastScaleMaskLoadIffbLm2EiE11DirectStoreIffEfLi1ELi26ELi32ELi1ELb1EL9Algorithm0EEvT_T0_ll --------------------------
	.section	.nv.constant0._Z15SoftmaxWarpImplI22BroadcastScaleMaskLoadIffbLm2EiE11DirectStoreIffEfLi1ELi26ELi32ELi1ELb1EL9Algorithm0EEvT_T0_ll,"a",@progbits
	.sectionflags	@""
	.align	4
.nv.constant0._Z15SoftmaxWarpImplI22BroadcastScaleMaskLoadIffbLm2EiE11DirectStoreIffEfLi1ELi26ELi32ELi1ELb1EL9Algorithm0EEvT_T0_ll:
	.zero		1016


//--------------------- .nv.constant0._Z15SoftmaxWarpImplI22BroadcastScaleMaskLoadIffbLm2EiE11DirectStoreIffEfLi1ELi26ELi32ELi1ELb0EL9Algorithm0EEvT_T0_ll --------------------------
	.section	.nv.constant0._Z15SoftmaxWarpImplI22BroadcastScaleMaskLoadIffbLm2EiE11DirectStoreIffEfLi1ELi26ELi32ELi1ELb0EL9Algorithm0EEvT_T0_ll,"a",@progbits
	.sectionflags	@""
	.align	4
.nv.constant0._Z15SoftmaxWarpImplI22BroadcastScaleMaskLoadIffbLm2EiE11DirectStoreIffEfLi1ELi26ELi32ELi1ELb0EL9Algorithm0EEvT_T0_ll:
	.zero		1016


//--------------------- .nv.constant0._Z15SoftmaxWarpImplI22BroadcastScaleMaskLoadIffbLm2EiE11DirectStoreIffEfLi1ELi25ELi32ELi1ELb1EL9Algorithm0EEvT_T0_ll --------------------------
	.section	.nv.constant0._Z15SoftmaxWarpImplI22BroadcastScaleMaskLoadIffbLm2EiE11DirectStoreIffEfLi1ELi25ELi32ELi1ELb1EL9Algorithm0EEvT_T0_ll,"a",@progbits
	.sectionflags	@""
	.align	4
.nv.constant0._Z15SoftmaxWarpImplI22BroadcastScaleMaskLoadIffbLm2EiE11DirectStoreIffEfLi1ELi25ELi32ELi1ELb1EL9Algorithm0EEvT_T0_ll:
	.zero		1016


//--------------------- .nv.constant0._Z15SoftmaxWarpImplI22BroadcastScaleMaskLoadIffbLm2EiE11DirectStoreIffEfLi1ELi25ELi32ELi1ELb0EL9Algorithm0EEvT_T0_ll --------------------------
	.section	.nv.constant0._Z15SoftmaxWarpImplI22BroadcastScaleMaskLoadIffbLm2EiE11DirectStoreIffEfLi1ELi25ELi32ELi1ELb0EL9Algorithm0EEvT_T0_ll,"a",@progbits
	.sectionflags	@""
	.align	4
.nv.constant0._Z15SoftmaxWarpImplI22BroadcastScaleMaskLoadIffbLm2EiE11DirectStoreIffEfLi1ELi25ELi32ELi1ELb0EL9Algorithm0EEvT_T0_ll:
	.zero		1016


//--------------------- .nv.constant0._Z15SoftmaxWarpImplI22BroadcastScaleMaskLoadIffbLm2EiE11DirectStoreIffEfLi1ELi24ELi32ELi1ELb1EL9Algorithm0EEvT_T0_ll --------------------------
	.section	.nv.constant0._Z15SoftmaxWarpImplI22BroadcastScaleMaskLoadIffbLm2EiE11DirectStoreIffEfLi1ELi24ELi32ELi1ELb1EL9Algorithm0EEvT_T0_ll,"a",@progbits
	.sectionflags	@""
	.align	4
.nv.constant0._Z15SoftmaxWarpImplI22BroadcastScaleMaskLoadIffbLm2EiE11DirectStoreIffEfLi1ELi24ELi32ELi1ELb1EL9Algorithm0EEvT_T0_ll:
	.zero		1016


//--------------------- .nv.constant0._Z15SoftmaxWarpImplI22BroadcastScaleMaskLoadIffbLm2EiE11DirectStoreIffEfLi1ELi24ELi32ELi1ELb0EL9Algorithm0EEvT_T0_ll --------------------------
	.section	.nv.constant0._Z15SoftmaxWarpImplI22BroadcastScaleMaskLoadIffbLm2EiE11DirectStoreIffEfLi1ELi24ELi32ELi1ELb0EL9Algorithm0EEvT_T0_ll,"a",@progbits
	.sectionflags	@""
	.align	4
.nv.constant0._Z15SoftmaxWarpImplI22BroadcastScaleMaskLoadIffbLm2EiE11DirectStoreIffEfLi1ELi24ELi32ELi1ELb0EL9Algorithm0EEvT_T0_ll:
	.zero		1016


//--------------------- .nv.constant0._Z15SoftmaxWarpImplI22BroadcastScaleMaskLoadIffbLm2EiE11DirectStoreIffEfLi1ELi23ELi32ELi1ELb1EL9Algorithm0EEvT_T0_ll --------------------------
	.section	.nv.constant0._Z15SoftmaxWarpImplI22BroadcastScaleMaskLoadIffbLm2EiE11DirectStoreIffEfLi1ELi23ELi32ELi1ELb1EL9Algorithm0EEvT_T0_ll,"a",@progbits
	.sectionflags	@""
	.align	4
.nv.constant0._Z15SoftmaxWarpImplI22BroadcastScaleMaskLoadIffbLm2EiE11DirectStoreIffEfLi1ELi23ELi32ELi1ELb1EL9Algorithm0EEvT_T0_ll:
	.zero		1016


//--------------------- .nv.constant0._Z15SoftmaxWarpImplI22BroadcastScaleMaskLoadIffbLm2EiE11DirectStoreIffEfLi1ELi23ELi32ELi1ELb0EL9Algorithm0EEvT_T0_ll --------------------------
	.section	.nv.constant0._Z15SoftmaxWarpImplI22BroadcastScaleMaskLoadIffbLm2EiE11DirectStoreIffEfLi1ELi23ELi32ELi1ELb0EL9Algorithm0EEvT_T0_ll,"a",@progbits
	.sectionflags	@""
	.align	4
.nv.constant0._Z15SoftmaxWarpImplI22BroadcastScaleMaskLoadIffbLm2EiE11DirectStoreIffEfLi1ELi23ELi32ELi1ELb0EL9Algorithm0EEvT_T0_ll:
	.zero		1016


//--------------------- .nv.constant0._Z15SoftmaxWarpImplI22BroadcastScaleMaskLoadIffbLm2EiE11DirectStoreIffEfLi1ELi22ELi32ELi1ELb1EL9Algorithm0EEvT_T0_ll --------------------------
	.section	.nv.constant0._Z15SoftmaxWarpImplI22BroadcastScaleMaskLoadIffbLm2EiE11DirectStoreIffEfLi1ELi22ELi32ELi1ELb1EL9Algorithm0EEvT_T0_ll,"a",@progbits
	.sectionflags	@""
	.align	4
.nv.constant0._Z15SoftmaxWarpImplI22BroadcastScaleMaskLoadIffbLm2EiE11DirectStoreIffEfLi1ELi22ELi32ELi1ELb1EL9Algorithm0EEvT_T0_ll:
	.zero		1016


//--------------------- .nv.constant0._Z15SoftmaxWarpImplI22BroadcastScaleMaskLoadIffbLm2EiE11DirectStoreIffEfLi1ELi22ELi32ELi1ELb0EL9Algorithm0EEvT_T0_ll --------------------------
	.section	.nv.constant0._Z15SoftmaxWarpImplI22BroadcastScaleMaskLoadIffbLm2EiE11DirectStoreIffEfLi1ELi22ELi32ELi1ELb0EL9Algorithm0EEvT_T0_ll,"a",@progbits
	.sectionflags	@""
	.align	4
.nv.constant0._Z15SoftmaxWarpImplI22BroadcastScaleMaskLoadIffbLm2EiE11DirectStoreIffEfLi1ELi22ELi32ELi1ELb0EL9Algorithm0EEvT_T0_ll:
	.zero		1016


//--------------------- .nv.constant0._Z15SoftmaxWarpImplI22BroadcastScaleMaskLoadIffbLm2EiE11DirectStoreIffEfLi1ELi21ELi32ELi1ELb1EL9Algorithm0EEvT_T0_ll --------------------------
	.section	.nv.constant0._Z15SoftmaxWarpImplI22BroadcastScaleMaskLoadIffbLm2EiE11DirectStoreIffEfLi1ELi21ELi32ELi1ELb1EL9Algorithm0EEvT_T0_ll,"a",@progbits
	.sectionflags	@""
	.align	4
.nv.constant0._Z15SoftmaxWarpImplI22BroadcastScaleMaskLoadIffbLm2EiE11DirectStoreIffEfLi1ELi21ELi32ELi1ELb1EL9Algorithm0EEvT_T0_ll:
	.zero		1016


//--------------------- .nv.constant0._Z15SoftmaxWarpImplI22BroadcastScaleMaskLoadIffbLm2EiE11DirectStoreIffEfLi1ELi21ELi32ELi1ELb0EL9Algorithm0EEvT_T0_ll --------------------------
	.section	.nv.constant0._Z15SoftmaxWarpImplI22BroadcastScaleMaskLoadIffbLm2EiE11DirectStoreIffEfLi1ELi21ELi32ELi1ELb0EL9Algorithm0EEvT_T0_ll,"a",@progbits
	.sectionflags	@""
	.align	4
.nv.constant0._Z15SoftmaxWarpImplI22BroadcastScaleMaskLoadIffbLm2EiE11DirectStoreIffEfLi1ELi21ELi32ELi1ELb0EL9Algorithm0EEvT_T0_ll:
	.zero		1016


//--------------------- .nv.constant0._Z15SoftmaxWarpImplI22BroadcastScaleMaskLoadIffbLm2EiE11DirectStoreIffEfLi1ELi20ELi32ELi1ELb1EL9Algorithm0EEvT_T0_ll --------------------------
	.section	.nv.constant0._Z15SoftmaxWarpImplI22BroadcastScaleMaskLoadIffbLm2EiE11DirectStoreIffEfLi1ELi20ELi32ELi1ELb1EL9Algorithm0EEvT_T0_ll,"a",@progbits
	.sectionflags	@""
	.align	4
.nv.constant0._Z15SoftmaxWarpImplI22BroadcastScaleMaskLoadIffbLm2EiE11DirectStoreIffEfLi1ELi20ELi32ELi1ELb1EL9Algorithm0EEvT_T0_ll:
	.zero		1016


//--------------------- .nv.constant0._Z15SoftmaxWarpImplI22BroadcastScaleMaskLoadIffbLm2EiE11DirectStoreIffEfLi1ELi20ELi32ELi1ELb0EL9Algorithm0EEvT_T0_ll --------------------------
	.section	.nv.constant0._Z15SoftmaxWarpImplI22BroadcastScaleMaskLoadIffbLm2EiE11DirectStoreIffEfLi1ELi20ELi32ELi1ELb0EL9Algorithm0EEvT_T0_ll,"a",@progbits
	.sectionflags	@""
	.align	4
.nv.constant0._Z15SoftmaxWarpImplI22BroadcastScaleMaskLoadIffbLm2EiE11DirectStoreIffEfLi1ELi20ELi32ELi1ELb0EL9Algorithm0EEvT_T0_ll:
	.zero		1016


//--------------------- .nv.constant0._Z15SoftmaxWarpImplI22BroadcastScaleMaskLoadIffbLm2EiE11DirectStoreIffEfLi1ELi19ELi32ELi1ELb1EL9Algorithm0EEvT_T0_ll --------------------------
	.section	.nv.constant0._Z15SoftmaxWarpImplI22BroadcastScaleMaskLoadIffbLm2EiE11DirectStoreIffEfLi1ELi19ELi32ELi1ELb1EL9Algorithm0EEvT_T0_ll,"a",@progbits
	.sectionflags	@""
	.align	4
.nv.constant0._Z15SoftmaxWarpImplI22BroadcastScaleMaskLoadIffbLm2EiE11DirectStoreIffEfLi1ELi19ELi32ELi1ELb1EL9Algorithm0EEvT_T0_ll:
	.zero		1016


//--------------------- .nv.constant0._Z15SoftmaxWarpImplI22BroadcastScaleMaskLoadIffbLm2EiE11DirectStoreIffEfLi1ELi19ELi32ELi1ELb0EL9Algorithm0EEvT_T0_ll --------------------------
	.section	.nv.constant0._Z15SoftmaxWarpImplI22BroadcastScaleMaskLoadIffbLm2EiE11DirectStoreIffEfLi1ELi19ELi32ELi1ELb0EL9Algorithm0EEvT_T0_ll,"a",@progbits
	.sectionflags	@""
	.align	4
.nv.constant0._Z15SoftmaxWarpImplI22BroadcastScaleMaskLoadIffbLm2EiE11DirectStoreIffEfLi1ELi19ELi32ELi1ELb0EL9Algorithm0EEvT_T0_ll:
	.zero		1016


//--------------------- .nv.constant0._Z15SoftmaxWarpImplI22BroadcastScaleMaskLoadIffbLm2EiE11DirectStoreIffEfLi1ELi18ELi32ELi1ELb1EL9Algorithm0EEvT_T0_ll --------------------------
	.section	.nv.constant0._Z15SoftmaxWarpImplI22BroadcastScaleMaskLoadIffbLm2EiE11DirectStoreIffEfLi1ELi18ELi32ELi1ELb1EL9Algorithm0EEvT_T0_ll,"a",@progbits
	.sectionflags	@""
	.align	4
.nv.constant0._Z15SoftmaxWarpImplI22BroadcastScaleMaskLoadIffbLm2EiE11DirectStoreIffEfLi1ELi18ELi32ELi1ELb1EL9Algorithm0EEvT_T0_ll:
	.zero		1016


//--------------------- .nv.constant0._Z15SoftmaxWarpImplI22BroadcastScaleMaskLoadIffbLm2EiE11DirectStoreIffEfLi1ELi18ELi32ELi1ELb0EL9Algorithm0EEvT_T0_ll --------------------------
	.section	.nv.constant0._Z15SoftmaxWarpImplI22BroadcastScaleMaskLoadIffbLm2EiE11DirectStoreIffEfLi1ELi18ELi32ELi1ELb0EL9Algorithm0EEvT_T0_ll,"a",@progbits
	.sectionflags	@""
	.align	4
.nv.constant0._Z15SoftmaxWarpImplI22BroadcastScaleMaskLoadIffbLm2EiE11DirectStoreIffEfLi1ELi18ELi32ELi1ELb0EL9Algorithm0EEvT_T0_ll:
	.zero		1016


//--------------------- .nv.constant0._Z15SoftmaxWarpImplI22BroadcastScaleMaskLoadIffbLm2EiE11DirectStoreIffEfLi1ELi17ELi32ELi1ELb1EL9Algorithm0EEvT_T0_ll --------------------------
	.section	.nv.constant0._Z15SoftmaxWarpImplI22BroadcastScaleMaskLoadIffbLm2EiE11DirectStoreIffEfLi1ELi17ELi32ELi1ELb1EL9Algorithm0EEvT_T0_ll,"a",@progbits
	.sectionflags	@""
	.align	4
.nv.constant0._Z15SoftmaxWarpImplI22BroadcastScaleMaskLoadIffbLm2EiE11DirectStoreIffEfLi1ELi17ELi32ELi1ELb1EL9Algorithm0EEvT_T0_ll:
	.zero		1016


//--------------------- .nv.constant0._Z15SoftmaxWarpImplI22BroadcastScaleMaskLoadIffbLm2EiE11DirectStoreIffEfLi1ELi17ELi32ELi1ELb0EL9Algorithm0EEvT_T0_ll --------------------------
	.section	.nv.constant0._Z15SoftmaxWarpImplI22BroadcastScaleMaskLoadIffbLm2EiE11DirectStoreIffEfLi1ELi17ELi32ELi1ELb0EL9Algorithm0EEvT_T0_ll,"a",@progbits
	.sectionflags	@""
	.align	4
.nv.constant0._Z15SoftmaxWarpImplI22BroadcastScaleMaskLoadIffbLm2EiE11DirectStoreIffEfLi1ELi17ELi32ELi1ELb0EL9Algorithm0EEvT_T0_ll:
	.zero		1016


//--------------------- .nv.constant0._Z15SoftmaxWarpImplI22BroadcastScaleMaskLoadIffbLm2EiE11DirectStoreIffEfLi1ELi16ELi32ELi1ELb1EL9Algorithm0EEvT_T0_ll --------------------------
	.section	.nv.constant0._Z15SoftmaxWarpImplI22BroadcastScaleMaskLoadIffbLm2EiE11DirectStoreIffEfLi1ELi16ELi32ELi1ELb1EL9Algorithm0EEvT_T0_ll,"a",@progbits
	.sectionflags	@""
	.align	4
.nv.constant0._Z15SoftmaxWarpImplI22BroadcastScaleMaskLoadIffbLm2EiE11DirectStoreIffEfLi1ELi16ELi32ELi1ELb1EL9Algorithm0EEvT_T0_ll:
	.zero		1016


//--------------------- .nv.constant0._Z15SoftmaxWarpImplI22BroadcastScaleMaskLoadIffbLm2EiE11DirectStoreIffEfLi1ELi16ELi32ELi1ELb0EL9Algorithm0EEvT_T0_ll --------------------------
	.section	.nv.constant0._Z15SoftmaxWarpImplI22BroadcastScaleMaskLoadIffbLm2EiE11DirectStoreIffEfLi1ELi16ELi32ELi1ELb0EL9Algorithm0EEvT_T0_ll,"a",@progbits
	.sectionflags	@""
	.align	4
.nv.constant0._Z15SoftmaxWarpImplI22BroadcastScaleMaskLoadIffbLm2EiE11DirectStoreIffEfLi1ELi16ELi32ELi1ELb0EL9Algorithm0EEvT_T0_ll:
	.zero		1016


//--------------------- .nv.constant0._Z15SoftmaxWarpImplI22BroadcastScaleMaskLoadIffbLm2EiE11DirectStoreIffEfLi1ELi15ELi32ELi1ELb1EL9Algorithm0EEvT_T0_ll --------------------------
	.section	.nv.constant0._Z15SoftmaxWarpImplI22BroadcastScaleMaskLoadIffbLm2EiE11DirectStoreIffEfLi1ELi15ELi32ELi1ELb1EL9Algorithm0EEvT_T0_ll,"a",@progbits
	.sectionflags	@""
	.align	4
.nv.constant0._Z15SoftmaxWarpImplI22BroadcastScaleMaskLoadIffbLm2EiE11DirectStoreIffEfLi1ELi15ELi32ELi1ELb1EL9Algorithm0EEvT_T0_ll:
	.zero		1016


//--------------------- .nv.constant0._Z15SoftmaxWarpImplI22BroadcastScaleMaskLoadIffbLm2EiE11DirectStoreIffEfLi1ELi15ELi32ELi1ELb0EL9Algorithm0EEvT_T0_ll --------------------------
	.section	.nv.constant0._Z15SoftmaxWarpImplI22BroadcastScaleMaskLoadIffbLm2EiE11DirectStoreIffEfLi1ELi15ELi32ELi1ELb0EL9Algorithm0EEvT_T0_ll,"a",@progbits
	.sectionflags	@""
	.align	4
.nv.constant0._Z15SoftmaxWarpImplI22BroadcastScaleMaskLoadIffbLm2EiE11DirectStoreIffEfLi1ELi15ELi32ELi1ELb0EL9Algorithm0EEvT_T0_ll:
	.zero		1016


//--------------------- .nv.constant0._Z15SoftmaxWarpImplI22BroadcastScaleMaskLoadIffbLm2EiE11DirectStoreIffEfLi1ELi14ELi32ELi1ELb1EL9Algorithm0EEvT_T0_ll --------------------------
	.section	.nv.constant0._Z15SoftmaxWarpImplI22BroadcastScaleMaskLoadIffbLm2EiE11DirectStoreIffEfLi1ELi14ELi32ELi1ELb1EL9Algorithm0EEvT_T0_ll,"a",@progbits
	.sectionflags	@""
	.align	4
.nv.constant0._Z15SoftmaxWarpImplI22BroadcastScaleMaskLoadIffbLm2EiE11DirectStoreIffEfLi1ELi14ELi32ELi1ELb1EL9Algorithm0EEvT_T0_ll:
	.zero		1016


//--------------------- .nv.constant0._Z15SoftmaxWarpImplI22BroadcastScaleMaskLoadIffbLm2EiE11DirectStoreIffEfLi1ELi14ELi32ELi1ELb0EL9Algorithm0EEvT_T0_ll --------------------------
	.section	.nv.constant0._Z15SoftmaxWarpImplI22BroadcastScaleMaskLoadIffbLm2EiE11DirectStoreIffEfLi1ELi14ELi32ELi1ELb0EL9Algorithm0EEvT_T0_ll,"a",@progbits
	.sectionflags	@""
	.align	4
.nv.constant0._Z15SoftmaxWarpImplI22BroadcastScaleMaskLoadIffbLm2EiE11DirectStoreIffEfLi1ELi14ELi32ELi1ELb0EL9Algorithm0EEvT_T0_ll:
	.zero		1016


//--------------------- .nv.constant0._Z15SoftmaxWarpImplI22BroadcastScaleMaskLoadIffbLm2EiE11DirectStoreIffEfLi1ELi13ELi32ELi1ELb1EL9Algorithm0EEvT_T0_ll --------------------------
	.section	.nv.constant0._Z15SoftmaxWarpImplI22BroadcastScaleMaskLoadIffbLm2EiE11DirectStoreIffEfLi1ELi13ELi32ELi1ELb1EL9Algorithm0EEvT_T0_ll,"a",@progbits
	.sectionflags	@""
	.align	4
.nv.constant0._Z15SoftmaxWarpImplI22BroadcastScaleMaskLoadIffbLm2EiE11DirectStoreIffEfLi1ELi13ELi32ELi1ELb1EL9Algorithm0EEvT_T0_ll:
	.zero		1016


//--------------------- .nv.constant0._Z15SoftmaxWarpImplI22BroadcastScaleMaskLoadIffbLm2EiE11DirectStoreIffEfLi1ELi13ELi32ELi1ELb0EL9Algorithm0EEvT_T0_ll --------------------------
	.section	.nv.constant0._Z15SoftmaxWarpImplI22BroadcastScaleMaskLoadIffbLm2EiE11DirectStoreIffEfLi1ELi13ELi32ELi1ELb0EL9Algorithm0EEvT_T0_ll,"a",@progbits
	.sectionflags	@""
	.align	4
.nv.constant0._Z15SoftmaxWarpImplI22BroadcastScaleMaskLoadIffbLm2EiE11DirectStoreIffEfLi1ELi13ELi32ELi1ELb0EL9Algorithm0EEvT_T0_ll:
	.zero		1016


//--------------------- .nv.constant0._Z15SoftmaxWarpImplI22BroadcastScaleMaskLoadIffbLm2EiE11DirectStoreIffEfLi1ELi12ELi32ELi1ELb1EL9Algorithm0EEvT_T0_ll --------------------------
	.section	.nv.constant0._Z15SoftmaxWarpImplI22BroadcastScaleMaskLoadIffbLm2EiE11DirectStoreIffEfLi1ELi12ELi32ELi1ELb1EL9Algorithm0EEvT_T0_ll,"a",@progbits
	.sectionflags	@""
	.align	4
.nv.constant0._Z15SoftmaxWarpImplI22BroadcastScaleMaskLoadIffbLm2EiE11DirectStoreIffEfLi1ELi12ELi32ELi1ELb1EL9Algorithm0EEvT_T0_ll:
	.zero		1016


//--------------------- .nv.constant0._Z15SoftmaxWarpImplI22BroadcastScaleMaskLoadIffbLm2EiE11DirectStoreIffEfLi1ELi12ELi32ELi1ELb0EL9Algorithm0EEvT_T0_ll --------------------------
	.section	.nv.constant0._Z15SoftmaxWarpImplI22BroadcastScaleMaskLoadIffbLm2EiE11DirectStoreIffEfLi1ELi12ELi32ELi1ELb0EL9Algorithm0EEvT_T0_ll,"a",@progbits
	.sectionflags	@""
	.align	4
.nv.constant0._Z15SoftmaxWarpImplI22BroadcastScaleMaskLoadIffbLm2EiE11DirectStoreIffEfLi1ELi12ELi32ELi1ELb0EL9Algorithm0EEvT_T0_ll:
	.zero		1016


//--------------------- .nv.constant0._Z15SoftmaxWarpImplI22BroadcastScaleMaskLoadIffbLm2EiE11DirectStoreIffEfLi1ELi11ELi32ELi1ELb1EL9Algorithm0EEvT_T0_ll --------------------------
	.section	.nv.constant0._Z15SoftmaxWarpImplI22BroadcastScaleMaskLoadIffbLm2EiE11DirectStoreIffEfLi1ELi11ELi32ELi1ELb1EL9Algorithm0EEvT_T0_ll,"a",@progbits
	.sectionflags	@""
	.align	4
.nv.constant0._Z15SoftmaxWarpImplI22BroadcastScaleMaskLoadIffbLm2EiE11DirectStoreIffEfLi1ELi11ELi32ELi1ELb1EL9Algorithm0EEvT_T0_ll:
	.zero		1016


//--------------------- .nv.constant0._Z15SoftmaxWarpImplI22BroadcastScaleMaskLoadIffbLm2EiE11DirectStoreIffEfLi1ELi11ELi32ELi1ELb0EL9Algorithm0EEvT_T0_ll --------------------------
	.section	.nv.constant0._Z15SoftmaxWarpImplI22BroadcastScaleMaskLoadIffbLm2EiE11DirectStoreIffEfLi1ELi11ELi32ELi1ELb0EL9Algorithm0EEvT_T0_ll,"a",@progbits
	.sectionflags	@""
	.align	4
.nv.constant0._Z15SoftmaxWarpImplI22BroadcastScaleMaskLoadIffbLm2EiE11DirectStoreIffEfLi1ELi11ELi32ELi1ELb0EL9Algorithm0EEvT_T0_ll:
	.zero		1016


//--------------------- .nv.constant0._Z15SoftmaxWarpImplI22BroadcastScaleMaskLoadIffbLm2EiE11DirectStoreIffEfLi1ELi10ELi32ELi1ELb1EL9Algorithm0EEvT_T0_ll --------------------------
	.section	.nv.constant0._Z15SoftmaxWarpImplI22BroadcastScaleMaskLoadIffbLm2EiE11DirectStoreIffEfLi1ELi10ELi32ELi1ELb1EL9Algorithm0EEvT_T0_ll,"a",@progbits
	.sectionflags	@""
	.align	4
.nv.constant0._Z15SoftmaxWarpImplI22BroadcastScaleMaskLoadIffbLm2EiE11DirectStoreIffEfLi1ELi10ELi32ELi1ELb1EL9Algorithm0EEvT_T0_ll:
	.zero		1016


//--------------------- .nv.constant0._Z15SoftmaxWarpImplI22BroadcastScaleMaskLoadIffbLm2EiE11DirectStoreIffEfLi1ELi10ELi32ELi1ELb0EL9Algorithm0EEvT_T0_ll --------------------------
	.section	.nv.constant0._Z15SoftmaxWarpImplI22BroadcastScaleMaskLoadIffbLm2EiE11DirectStoreIffEfLi1ELi10ELi32ELi1ELb0EL9Algorithm0EEvT_T0_ll,"a",@progbits
	.sectionflags	@""
	.align	4
.nv.constant0._Z15SoftmaxWarpImplI22BroadcastScaleMaskLoadIffbLm2EiE11DirectStoreIffEfLi1ELi10ELi32ELi1ELb0EL9Algorithm0EEvT_T0_ll:
	.zero		1016


//--------------------- .nv.constant0._Z15SoftmaxWarpImplI22BroadcastScaleMaskLoadIffbLm2EiE11DirectStoreIffEfLi1ELi9ELi32ELi1ELb1EL9Algorithm0EEvT_T0_ll --------------------------
	.section	.nv.constant0._Z15SoftmaxWarpImplI22BroadcastScaleMaskLoadIffbLm2EiE11DirectStoreIffEfLi1ELi9ELi32ELi1ELb1EL9Algorithm0EEvT_T0_ll,"a",@progbits
	.sectionflags	@""
	.align	4
.nv.constant0._Z15SoftmaxWarpImplI22BroadcastScaleMaskLoadIffbLm2EiE11DirectStoreIffEfLi1ELi9ELi32ELi1ELb1EL9Algorithm0EEvT_T0_ll:
	.zero		1016


//--------------------- .nv.constant0._Z15SoftmaxWarpImplI22BroadcastScaleMaskLoadIffbLm2EiE11DirectStoreIffEfLi1ELi9ELi32ELi1ELb0EL9Algorithm0EEvT_T0_ll --------------------------
	.section	.nv.constant0._Z15SoftmaxWarpImplI22BroadcastScaleMaskLoadIffbLm2EiE11DirectStoreIffEfLi1ELi9ELi32ELi1ELb0EL9Algorithm0EEvT_T0_ll,"a",@progbits
	.sectionflags	@""
	.align	4
.nv.constant0._Z15SoftmaxWarpImplI22BroadcastScaleMaskLoadIffbLm2EiE11DirectStoreIffEfLi1ELi9ELi32ELi1ELb0EL9Algorithm0EEvT_T0_ll:
	.zero		1016


//--------------------- .nv.constant0._Z15SoftmaxWarpImplI22BroadcastScaleMaskLoadIffbLm2EiE11DirectStoreIffEfLi1ELi8ELi32ELi1ELb1EL9Algorithm0EEvT_T0_ll --------------------------
	.section	.nv.constant0._Z15SoftmaxWarpImplI22BroadcastScaleMaskLoadIffbLm2EiE11DirectStoreIffEfLi1ELi8ELi32ELi1ELb1EL9Algorithm0EEvT_T0_ll,"a",@progbits
	.sectionflags	@""
	.align	4
.nv.constant0._Z15SoftmaxWarpImplI22BroadcastScaleMaskLoadIffbLm2EiE11DirectStoreIffEfLi1ELi8ELi32ELi1ELb1EL9Algorithm0EEvT_T0_ll:
	.zero		1016


//--------------------- .nv.constant0._Z15SoftmaxWarpImplI22BroadcastScaleMaskLoadIffbLm2EiE11DirectStoreIffEfLi1ELi8ELi32ELi1ELb0EL9Algorithm0EEvT_T0_ll --------------------------
	.section	.nv.constant0._Z15SoftmaxWarpImplI22BroadcastScaleMaskLoadIffbLm2EiE11DirectStoreIffEfLi1ELi8ELi32ELi1ELb0EL9Algorithm0EEvT_T0_ll,"a",@progbits
	.sectionflags	@""
	.align	4
.nv.constant0._Z15SoftmaxWarpImplI22BroadcastScaleMaskLoadIffbLm2EiE11DirectStoreIffEfLi1ELi8ELi32ELi1ELb0EL9Algorithm0EEvT_T0_ll:
	.zero		1016


//--------------------- .nv.constant0._Z15SoftmaxWarpImplI22BroadcastScaleMaskLoadIffbLm2EiE11DirectStoreIffEfLi1ELi7ELi32ELi1ELb1EL9Algorithm0EEvT_T0_ll --------------------------
	.section	.nv.constant0._Z15SoftmaxWarpImplI22BroadcastScaleMaskLoadIffbLm2EiE11DirectStoreIffEfLi1ELi7ELi32ELi1ELb1EL9Algorithm0EEvT_T0_ll,"a",@progbits
	.sectionflags	@""
	.align	4
.nv.constant0._Z15SoftmaxWarpImplI22BroadcastScaleMaskLoadIffbLm2EiE11DirectStoreIffEfLi1ELi7ELi32ELi1ELb1EL9Algorithm0EEvT_T0_ll:
	.zero		1016


//--------------------- .nv.constant0._Z15SoftmaxWarpImplI22BroadcastScaleMaskLoadIffbLm2EiE11DirectStoreIffEfLi1ELi7ELi32ELi1ELb0EL9Algorithm0EEvT_T0_ll --------------------------
	.section	.nv.constant0._Z15SoftmaxWarpImplI22BroadcastScaleMaskLoadIffbLm2EiE11DirectStoreIffEfLi1ELi7ELi32ELi1ELb0EL9Algorithm0EEvT_T0_ll,"a",@progbits
	.sectionflags	@""
	.align	4
.nv.constant0._Z15SoftmaxWarpImplI22BroadcastScaleMaskLoadIffbLm2EiE11DirectStoreIffEfLi1ELi7ELi32ELi1ELb0EL9Algorithm0EEvT_T0_ll:
	.zero		1016


//--------------------- .nv.constant0._Z15SoftmaxWarpImplI22BroadcastScaleMaskLoadIffbLm2EiE11DirectStoreIffEfLi1ELi6ELi32ELi1ELb1EL9Algorithm0EEvT_T0_ll --------------------------
	.section	.nv.constant0._Z15SoftmaxWarpImplI22BroadcastScaleMaskLoadIffbLm2EiE11DirectStoreIffEfLi1ELi6ELi32ELi1ELb1EL9Algorithm0EEvT_T0_ll,"a",@progbits
	.sectionflags	@""
	.align	4
.nv.constant0._Z15SoftmaxWarpImplI22BroadcastScaleMaskLoadIffbLm2EiE11DirectStoreIffEfLi1ELi6ELi32ELi1ELb1EL9Algorithm0EEvT_T0_ll:
	.zero		1016


//--------------------- .nv.constant0._Z15SoftmaxWarpImplI22BroadcastScaleMaskLoadIffbLm2EiE11DirectStoreIffEfLi1ELi6ELi32ELi1ELb0EL9Algorithm0EEvT_T0_ll --------------------------
	.section	.nv.constant0._Z15SoftmaxWarpImplI22BroadcastScaleMaskLoadIffbLm2EiE11DirectStoreIffEfLi1ELi6ELi32ELi1ELb0EL9Algorithm0EEvT_T0_ll,"a",@progbits
	.sectionflags	@""
	.align	4
.nv.constant0._Z15SoftmaxWarpImplI22BroadcastScaleMaskLoadIffbLm2EiE11DirectStoreIffEfLi1ELi6ELi32ELi1ELb0EL9Algorithm0EEvT_T0_ll:
	.zero		1016


//--------------------- .nv.constant0._Z15SoftmaxWarpImplI22BroadcastScaleMaskLoadIffbLm2EiE11DirectStoreIffEfLi1ELi5ELi32ELi1ELb1EL9Algorithm0EEvT_T0_ll --------------------------
	.section	.nv.constant0._Z15SoftmaxWarpImplI22BroadcastScaleMaskLoadIffbLm2EiE11DirectStoreIffEfLi1ELi5ELi32ELi1ELb1EL9Algorithm0EEvT_T0_ll,"a",@progbits
	.sectionflags	@""
	.align	4
.nv.constant0._Z15SoftmaxWarpImplI22BroadcastScaleMaskLoadIffbLm2EiE11DirectStoreIffEfLi1ELi5ELi32ELi1ELb1EL9Algorithm0EEvT_T0_ll:
	.zero		1016


//--------------------- .nv.constant0._Z15SoftmaxWarpImplI22BroadcastScaleMaskLoadIffbLm2EiE11DirectStoreIffEfLi1ELi5ELi32ELi1ELb0EL9Algorithm0EEvT_T0_ll --------------------------
	.section	.nv.constant0._Z15SoftmaxWarpImplI22BroadcastScaleMaskLoadIffbLm2EiE11DirectStoreIffEfLi1ELi5ELi32ELi1ELb0EL9Algorithm0EEvT_T0_ll,"a",@progbits
	.sectionflags	@""
	.align	4
.nv.constant0._Z15SoftmaxWarpImplI22BroadcastScaleMaskLoadIffbLm2EiE11DirectStoreIffEfLi1ELi5ELi32ELi1ELb0EL9Algorithm0EEvT_T0_ll:
	.zero		1016


//--------------------- .nv.constant0._Z15SoftmaxWarpImplI22BroadcastScaleMaskLoadIffbLm2EiE11DirectStoreIffEfLi1ELi4ELi32ELi1ELb1EL9Algorithm0EEvT_T0_ll --------------------------
	.section	.nv.constant0._Z15SoftmaxWarpImplI22BroadcastScaleMaskLoadIffbLm2EiE11DirectStoreIffEfLi1ELi4ELi32ELi1ELb1EL9Algorithm0EEvT_T0_ll,"a",@progbits
	.sectionflags	@""
	.align	4
.nv.constant0._Z15SoftmaxWarpImplI22BroadcastScaleMaskLoadIffbLm2EiE11DirectStoreIffEfLi1ELi4ELi32ELi1ELb1EL9Algorithm0EEvT_T0_ll:
	.zero		1016


//--------------------- .nv.constant0._Z15SoftmaxWarpImplI22BroadcastScaleMaskLoadIffbLm2EiE11DirectStoreIffEfLi1ELi4ELi32ELi1ELb0EL9Algorithm0EEvT_T0_ll --------------------------
	.section	.nv.constant0._Z15SoftmaxWarpImplI22BroadcastScaleMaskLoadIffbLm2EiE11DirectStoreIffEfLi1ELi4ELi32ELi1ELb0EL9Algorithm0EEvT_T0_ll,"a",@progbits
	.sectionflags	@""
	.align	4
.nv.constant0._Z15SoftmaxWarpImplI22BroadcastScaleMaskLoadIffbLm2EiE11DirectStoreIffEfLi1ELi4ELi32ELi1ELb0EL9Algorithm0EEvT_T0_ll:
	.zero		1016


//--------------------- .nv.constant0._Z15SoftmaxWarpImplI22BroadcastScaleMaskLoadIffbLm2EiE11DirectStoreIffEfLi1ELi3ELi32ELi1ELb1EL9Algorithm0EEvT_T0_ll --------------------------
	.section	.nv.constant0._Z15SoftmaxWarpImplI22BroadcastScaleMaskLoadIffbLm2EiE11DirectStoreIffEfLi1ELi3ELi32ELi1ELb1EL9Algorithm0EEvT_T0_ll,"a",@progbits
	.sectionflags	@""
	.align	4
.nv.constant0._Z15SoftmaxWarpImplI22BroadcastScaleMaskLoadIffbLm2EiE11DirectStoreIffEfLi1ELi3ELi32ELi1ELb1EL9Algorithm0EEvT_T0_ll:
	.zero		1016


//--------------------- .nv.constant0._Z15SoftmaxWarpImplI22BroadcastScaleMaskLoadIffbLm2EiE11DirectStoreIffEfLi1ELi3ELi32ELi1ELb0EL9Algorithm0EEvT_T0_ll --------------------------
	.section	.nv.constant0._Z15SoftmaxWarpImplI22BroadcastScaleMaskLoadIffbLm2EiE11DirectStoreIffEfLi1ELi3ELi32ELi1ELb0EL9Algorithm0EEvT_T0_ll,"a",@progbits
	.sectionflags	@""
	.align	4
.nv.constant0._Z15SoftmaxWarpImplI22BroadcastScaleMaskLoadIffbLm2EiE11DirectStoreIffEfLi1ELi3ELi32ELi1ELb0EL9Algorithm0EEvT_T0_ll:
	.zero		1016


//--------------------- .nv.constant0._Z15SoftmaxWarpImplI22BroadcastScaleMaskLoadIffbLm2EiE11DirectStoreIffEfLi1ELi2ELi32ELi1ELb1EL9Algorithm0EEvT_T0_ll --------------------------
	.section	.nv.constant0._Z15SoftmaxWarpImplI22BroadcastScaleMaskLoadIffbLm2EiE11DirectStoreIffEfLi1ELi2ELi32ELi1ELb1EL9Algorithm0EEvT_T0_ll,"a",@progbits
	.sectionflags	@""
	.align	4
.nv.constant0._Z15SoftmaxWarpImplI22BroadcastScaleMaskLoadIffbLm2EiE11DirectStoreIffEfLi1ELi2ELi32ELi1ELb1EL9Algorithm0EEvT_T0_ll:
	.zero		1016


//--------------------- .nv.constant0._Z15SoftmaxWarpImplI22BroadcastScaleMaskLoadIffbLm2EiE11DirectStoreIffEfLi1ELi2ELi32ELi1ELb0EL9Algorithm0EEvT_T0_ll --------------------------
	.section	.nv.constant0._Z15SoftmaxWarpImplI22BroadcastScaleMaskLoadIffbLm2EiE11DirectStoreIffEfLi1ELi2ELi32ELi1ELb0EL9Algorithm0EEvT_T0_ll,"a",@progbits
	.sectionflags	@""
	.align	4
.nv.constant0._Z15SoftmaxWarpImplI22BroadcastScaleMaskLoadIffbLm2EiE11DirectStoreIffEfLi1ELi2ELi32ELi1ELb0EL9Algorithm0EEvT_T0_ll:
	.zero		1016


//--------------------- .nv.constant0._Z15SoftmaxWarpImplI22BroadcastScaleMaskLoadIffbLm2EiE11DirectStoreIffEfLi1ELi1ELi32ELi1ELb1EL9Algorithm0EEvT_T0_ll --------------------------
	.section	.nv.constant0._Z15SoftmaxWarpImplI22BroadcastScaleMaskLoadIffbLm2EiE11DirectStoreIffEfLi1ELi1ELi32ELi1ELb1EL9Algorithm0EEvT_T0_ll,"a",@progbits
	.sectionflags	@""
	.align	4
.nv.constant0._Z15SoftmaxWarpImplI22BroadcastScaleMaskLoadIffbLm2EiE11DirectStoreIffEfLi1ELi1ELi32ELi1ELb1EL9Algorithm0EEvT_T0_ll:
	.zero		1016


//--------------------- .nv.constant0._Z15SoftmaxWarpImplI22BroadcastScaleMaskLoadIffbLm2EiE11DirectStoreIffEfLi1ELi1ELi32ELi1ELb0EL9Algorithm0EEvT_T0_ll --------------------------
	.section	.nv.constant0._Z15SoftmaxWarpImplI22BroadcastScaleMaskLoadIffbLm2EiE11DirectStoreIffEfLi1ELi1ELi32ELi1ELb0EL9Algorithm0EEvT_T0_ll,"a",@progbits
	.sectionflags	@""
	.align	4
.nv.constant0._Z15SoftmaxWarpImplI22BroadcastScaleMaskLoadIffbLm2EiE11DirectStoreIffEfLi1ELi1ELi32ELi1ELb0EL9Algorithm0EEvT_T0_ll:
	.zero		1016


//--------------------- .nv.constant0._Z15SoftmaxWarpImplI22BroadcastScaleMaskLoadIffbLm2EiE11DirectStoreIffEfLi1ELi1ELi32ELi2ELb1EL9Algorithm0EEvT_T0_ll --------------------------
	.section	.nv.constant0._Z15SoftmaxWarpImplI22BroadcastScaleMaskLoadIffbLm2EiE11DirectStoreIffEfLi1ELi1ELi32ELi2ELb1EL9Algorithm0EEvT_T0_ll,"a",@progbits
	.sectionflags	@""
	.align	4
.nv.constant0._Z15SoftmaxWarpImplI22BroadcastScaleMaskLoadIffbLm2EiE11DirectStoreIffEfLi1ELi1ELi32ELi2ELb1EL9Algorithm0EEvT_T0_ll:
	.zero		1016


//--------------------- .nv.constant0._Z15SoftmaxWarpImplI22BroadcastScaleMaskLoadIffbLm2EiE11DirectStoreIffEfLi1ELi1ELi32ELi2ELb0EL9Algorithm0EEvT_T0_ll --------------------------
	.section	.nv.constant0._Z15SoftmaxWarpImplI22BroadcastScaleMaskLoadIffbLm2EiE11DirectStoreIffEfLi1ELi1ELi32ELi2ELb0EL9Algorithm0EEvT_T0_ll,"a",@progbits
	.sectionflags	@""
	.align	4
.nv.constant0._Z15SoftmaxWarpImplI22BroadcastScaleMaskLoadIffbLm2EiE11DirectStoreIffEfLi1ELi1ELi32ELi2ELb0EL9Algorithm0EEvT_T0_ll:
	.zero		1016


//--------------------- .nv.constant0._Z15SoftmaxWarpImplI22BroadcastScaleMaskLoadIffbLm2EiE11DirectStoreIffEfLi1ELi1ELi16ELi1ELb1EL9Algorithm0EEvT_T0_ll --------------------------
	.section	.nv.constant0._Z15SoftmaxWarpImplI22BroadcastScaleMaskLoadIffbLm2EiE11DirectStoreIffEfLi1ELi1ELi16ELi1ELb1EL9Algorithm0EEvT_T0_ll,"a",@progbits
	.sectionflags	@""
	.align	4
.nv.constant0._Z15SoftmaxWarpImplI22BroadcastScaleMaskLoadIffbLm2EiE11DirectStoreIffEfLi1ELi1ELi16ELi1ELb1EL9Algorithm0EEvT_T0_ll:
	.zero		1016


//--------------------- .nv.constant0._Z15SoftmaxWarpImplI22BroadcastScaleMaskLoadIffbLm2EiE11DirectStoreIffEfLi1ELi1ELi16ELi1ELb0EL9Algorithm0EEvT_T0_ll --------------------------
	.section	.nv.constant0._Z15SoftmaxWarpImplI22BroadcastScaleMaskLoadIffbLm2EiE11DirectStoreIffEfLi1ELi1ELi16ELi1ELb0EL9Algorithm0EEvT_T0_ll,"a",@progbits
	.sectionflags	@""
	.align	4
.nv.constant0._Z15SoftmaxWarpImplI22BroadcastScaleMaskLoadIffbLm2EiE11DirectStoreIffEfLi1ELi1ELi16ELi1ELb0EL9Algorithm0EEvT_T0_ll:
	.zero		1016


//--------------------- .nv.constant0._Z15SoftmaxWarpImplI22BroadcastScaleMaskLoadIffbLm2EiE11DirectStoreIffEfLi1ELi1ELi16ELi2ELb1EL9Algorithm0EEvT_T0_ll --------------------------
	.section	.nv.constant0._Z15SoftmaxWarpImplI22BroadcastScaleMaskLoadIffbLm2EiE11DirectStoreIffEfLi1ELi1ELi16ELi2ELb1EL9Algorithm0EEvT_T0_ll,"a",@progbits
	.sectionflags	@""
	.align	4
.nv.constant0._Z15SoftmaxWarpImplI22BroadcastScaleMaskLoadIffbLm2EiE11DirectStoreIffEfLi1ELi1ELi16ELi2ELb1EL9Algorithm0EEvT_T0_ll:
	.zero		1016


//--------------------- .nv.constant0._Z15SoftmaxWarpImplI22BroadcastScaleMaskLoadIffbLm2EiE11DirectStoreIffEfLi1ELi1ELi16ELi2ELb0EL9Algorithm0EEvT_T0_ll --------------------------
	.section	.nv.constant0._Z15SoftmaxWarpImplI22BroadcastScaleMaskLoadIffbLm2EiE11DirectStoreIffEfLi1ELi1ELi16ELi2ELb0EL9Algorithm0EEvT_T0_ll,"a",@progbits
	.sectionflags	@""
	.align	4
.nv.constant0._Z15SoftmaxWarpImplI22BroadcastScaleMaskLoadIffbLm2EiE11DirectStoreIffEfLi1ELi1ELi16ELi2ELb0EL9Algorithm0EEvT_T0_ll:
	.zero		1016


//--------------------- .nv.constant0._Z15SoftmaxWarpImplI22BroadcastScaleMaskLoadIffbLm2EiE11DirectStoreIffEfLi1ELi1ELi8ELi1ELb1EL9Algorithm0EEvT_T0_ll --------------------------
	.section	.nv.constant0._Z15SoftmaxWarpImplI22BroadcastScaleMaskLoadIffbLm2EiE11DirectStoreIffEfLi1ELi1ELi8ELi1ELb1EL9Algorithm0EEvT_T0_ll,"a",@progbits
	.sectionflags	@""
	.align	4
.nv.constant0._Z15SoftmaxWarpImplI22BroadcastScaleMaskLoadIffbLm2EiE11DirectStoreIffEfLi1ELi1ELi8ELi1ELb1EL9Algorithm0EEvT_T0_ll:
	.zero		1016


//--------------------- .nv.constant0._Z15SoftmaxWarpImplI22BroadcastScaleMaskLoadIffbLm2EiE11DirectStoreIffEfLi1ELi1ELi8ELi1ELb0EL9Algorithm0EEvT_T0_ll --------------------------
	.section	.nv.constant0._Z15SoftmaxWarpImplI22BroadcastScaleMaskLoadIffbLm2EiE11DirectStoreIffEfLi1ELi1ELi8ELi1ELb0EL9Algorithm0EEvT_T0_ll,"a",@progbits
	.sectionflags	@""
	.align	4
.nv.constant0._Z15SoftmaxWarpImplI22BroadcastScaleMaskLoadIffbLm2EiE11DirectStoreIffEfLi1ELi1ELi8ELi1ELb0EL9Algorithm0EEvT_T0_ll:
	.zero		1016


//--------------------- .nv.constant0._Z15SoftmaxWarpImplI22BroadcastScaleMaskLoadIffbLm2EiE11DirectStoreIffEfLi1ELi1ELi8ELi2ELb1EL9Algorithm0EEvT_T0_ll --------------------------
	.section	.nv.constant0._Z15SoftmaxWarpImplI22BroadcastScaleMaskLoadIffbLm2EiE11DirectStoreIffEfLi1ELi1ELi8ELi2ELb1EL9Algorithm0EEvT_T0_ll,"a",@progbits
	.sectionflags	@""
	.align	4
.nv.constant0._Z15SoftmaxWarpImplI22BroadcastScaleMaskLoadIffbLm2EiE11DirectStoreIffEfLi1ELi1ELi8ELi2ELb1EL9Algorithm0EEvT_T0_ll:
	.zero		1016


//--------------------- .nv.constant0._Z15SoftmaxWarpImplI22BroadcastScaleMaskLoadIffbLm2EiE11DirectStoreIffEfLi1ELi1ELi8ELi2ELb0EL9Algorithm0EEvT_T0_ll --------------------------
	.section	.nv.constant0._Z15SoftmaxWarpImplI22BroadcastScaleMaskLoadIffbLm2EiE11DirectStoreIffEfLi1ELi1ELi8ELi2ELb0EL9Algorithm0EEvT_T0_ll,"a",@progbits
	.sectionflags	@""
	.align	4
.nv.constant0._Z15SoftmaxWarpImplI22BroadcastScaleMaskLoadIffbLm2EiE11DirectStoreIffEfLi1ELi1ELi8ELi2ELb0EL9Algorithm0EEvT_T0_ll:
	.zero		1016


//--------------------- .nv.constant0._Z15SoftmaxWarpImplI22BroadcastScaleMaskLoadIffbLm2EiE11DirectStoreIffEfLi1ELi1ELi4ELi1ELb1EL9Algorithm0EEvT_T0_ll --------------------------
	.section	.nv.constant0._Z15SoftmaxWarpImplI22BroadcastScaleMaskLoadIffbLm2EiE11DirectStoreIffEfLi1ELi1ELi4ELi1ELb1EL9Algorithm0EEvT_T0_ll,"a",@progbits
	.sectionflags	@""
	.align	4
.nv.constant0._Z15SoftmaxWarpImplI22BroadcastScaleMaskLoadIffbLm2EiE11DirectStoreIffEfLi1ELi1ELi4ELi1ELb1EL9Algorithm0EEvT_T0_ll:
	.zero		1016


//--------------------- .nv.constant0._Z15SoftmaxWarpImplI22BroadcastScaleMaskLoadIffbLm2EiE11DirectStoreIffEfLi1ELi1ELi4ELi1ELb0EL9Algorithm0EEvT_T0_ll --------------------------
	.section	.nv.constant0._Z15SoftmaxWarpImplI22BroadcastScaleMaskLoadIffbLm2EiE11DirectStoreIffEfLi1ELi1ELi4ELi1ELb0EL9Algorithm0EEvT_T0_ll,"a",@progbits
	.sectionflags	@""
	.align	4
.nv.constant0._Z15SoftmaxWarpImplI22BroadcastScaleMaskLoadIffbLm2EiE11DirectStoreIffEfLi1ELi1ELi4ELi1ELb0EL9Algorithm0EEvT_T0_ll:
	.zero		1016


//--------------------- .nv.constant0._Z15SoftmaxWarpImplI22BroadcastScaleMaskLoadIffbLm2EiE11DirectStoreIffEfLi1ELi1ELi4ELi2ELb1EL9Algorithm0EEvT_T0_ll --------------------------
	.section	.nv.constant0._Z15SoftmaxWarpImplI22BroadcastScaleMaskLoadIffbLm2EiE11DirectStoreIffEfLi1ELi1ELi4ELi2ELb1EL9Algorithm0EEvT_T0_ll,"a",@progbits
	.sectionflags	@""
	.align	4
.nv.constant0._Z15SoftmaxWarpImplI22BroadcastScaleMaskLoadIffbLm2EiE11DirectStoreIffEfLi1ELi1ELi4ELi2ELb1EL9Algorithm0EEvT_T0_ll:
	.zero		1016


//--------------------- .nv.constant0._Z15SoftmaxWarpImplI22BroadcastScaleMaskLoadIffbLm2EiE11DirectStoreIffEfLi1ELi1ELi4ELi2ELb0EL9Algorithm0EEvT_T0_ll --------------------------
	.section	.nv.constant0._Z15SoftmaxWarpImplI22BroadcastScaleMaskLoadIffbLm2EiE11DirectStoreIffEfLi1ELi1ELi4ELi2ELb0EL9Algorithm0EEvT_T0_ll,"a",@progbits
	.sectionflags	@""
	.align	4
.nv.constant0._Z15SoftmaxWarpImplI22BroadcastScaleMaskLoadIffbLm2EiE11DirectStoreIffEfLi1ELi1ELi4ELi2ELb0EL9Algorithm0EEvT_T0_ll:
	.zero		1016


//--------------------- .nv.constant0._Z15SoftmaxWarpImplI22BroadcastScaleMaskLoadIffbLm2EiE11DirectStoreIffEfLi1ELi1ELi2ELi1ELb1EL9Algorithm0EEvT_T0_ll --------------------------
	.section	.nv.constant0._Z15SoftmaxWarpImplI22BroadcastScaleMaskLoadIffbLm2EiE11DirectStoreIffEfLi1ELi1ELi2ELi1ELb1EL9Algorithm0EEvT_T0_ll,"a",@progbits
	.sectionflags	@""
	.align	4
.nv.constant0._Z15SoftmaxWarpImplI22BroadcastScaleMaskLoadIffbLm2EiE11DirectStoreIffEfLi1ELi1ELi2ELi1ELb1EL9Algorithm0EEvT_T0_ll:
	.zero		1016


//--------------------- .nv.constant0._Z15SoftmaxWarpImplI22BroadcastScaleMaskLoadIffbLm2EiE11DirectStoreIffEfLi1ELi1ELi2ELi1ELb0EL9Algorithm0EEvT_T0_ll --------------------------
	.section	.nv.constant0._Z15SoftmaxWarpImplI22BroadcastScaleMaskLoadIffbLm2EiE11DirectStoreIffEfLi1ELi1ELi2ELi1ELb0EL9Algorithm0EEvT_T0_ll,"a",@progbits
	.sectionflags	@""
	.align	4
.nv.constant0._Z15SoftmaxWarpImplI22BroadcastScaleMaskLoadIffbLm2EiE11DirectStoreIffEfLi1ELi1ELi2ELi1ELb0EL9Algorithm0EEvT_T0_ll:
	.zero		1016


//--------------------- .nv.constant0._Z15SoftmaxWarpImplI22BroadcastScaleMaskLoadIffbLm2EiE11DirectStoreIffEfLi1ELi1ELi2ELi2ELb1EL9Algorithm0EEvT_T0_ll --------------------------
	.section	.nv.constant0._Z15SoftmaxWarpImplI22BroadcastScaleMaskLoadIffbLm2EiE11DirectStoreIffEfLi1ELi1ELi2ELi2ELb1EL9Algorithm0EEvT_T0_ll,"a",@progbits
	.sectionflags	@""
	.align	4
.nv.constant0._Z15SoftmaxWarpImplI22BroadcastScaleMaskLoadIffbLm2EiE11DirectStoreIffEfLi1ELi1ELi2ELi2ELb1EL9Algorithm0EEvT_T0_ll:
	.zero		1016


//--------------------- .nv.constant0._Z15SoftmaxWarpImplI22BroadcastScaleMaskLoadIffbLm2EiE11DirectStoreIffEfLi1ELi1ELi2ELi2ELb0EL9Algorithm0EEvT_T0_ll --------------------------
	.section	.nv.constant0._Z15SoftmaxWarpImplI22BroadcastScaleMaskLoadIffbLm2EiE11DirectStoreIffEfLi1ELi1ELi2ELi2ELb0EL9Algorithm0EEvT_T0_ll,"a",@progbits
	.sectionflags	@""
	.align	4
.nv.constant0._Z15SoftmaxWarpImplI22BroadcastScaleMaskLoadIffbLm2EiE11DirectStoreIffEfLi1ELi1ELi2ELi2ELb0EL9Algorithm0EEvT_T0_ll:
	.zero		1016


//--------------------- .nv.constant0._Z15SoftmaxWarpImplI22BroadcastScaleMaskLoadIffbLm2EiE11DirectStoreIffEfLi1ELi1ELi1ELi1ELb1EL9Algorithm0EEvT_T0_ll --------------------------
	.section	.nv.constant0._Z15SoftmaxWarpImplI22BroadcastScaleMaskLoadIffbLm2EiE11DirectStoreIffEfLi1ELi1ELi1ELi1ELb1EL9Algorithm0EEvT_T0_ll,"a",@progbits
	.sectionflags	@""
	.align	4
.nv.constant0._Z15SoftmaxWarpImplI22BroadcastScaleMaskLoadIffbLm2EiE11DirectStoreIffEfLi1ELi1ELi1ELi1ELb1EL9Algorithm0EEvT_T0_ll:
	.zero		1016


//--------------------- .nv.constant0._Z15SoftmaxWarpImplI22BroadcastScaleMaskLoadIffbLm2EiE11DirectStoreIffEfLi1ELi1ELi1ELi1ELb0EL9Algorithm0EEvT_T0_ll --------------------------
	.section	.nv.constant0._Z15SoftmaxWarpImplI22BroadcastScaleMaskLoadIffbLm2EiE11DirectStoreIffEfLi1ELi1ELi1ELi1ELb0EL9Algorithm0EEvT_T0_ll,"a",@progbits
	.sectionflags	@""
	.align	4
.nv.constant0._Z15SoftmaxWarpImplI22BroadcastScaleMaskLoadIffbLm2EiE11DirectStoreIffEfLi1ELi1ELi1ELi1ELb0EL9Algorithm0EEvT_T0_ll:
	.zero		1016


//--------------------- .nv.constant0._Z15SoftmaxWarpImplI22BroadcastScaleMaskLoadIffbLm2EiE11DirectStoreIffEfLi1ELi1ELi1ELi2ELb1EL9Algorithm0EEvT_T0_ll --------------------------
	.section	.nv.constant0._Z15SoftmaxWarpImplI22BroadcastScaleMaskLoadIffbLm2EiE11DirectStoreIffEfLi1ELi1ELi1ELi2ELb1EL9Algorithm0EEvT_T0_ll,"a",@progbits
	.sectionflags	@""
	.align	4
.nv.constant0._Z15SoftmaxWarpImplI22BroadcastScaleMaskLoadIffbLm2EiE11DirectStoreIffEfLi1ELi1ELi1ELi2ELb1EL9Algorithm0EEvT_T0_ll:
	.zero		1016


//--------------------- .nv.constant0._Z15SoftmaxWarpImplI22BroadcastScaleMaskLoadIffbLm2EiE11DirectStoreIffEfLi1ELi1ELi1ELi2ELb0EL9Algorithm0EEvT_T0_ll --------------------------
	.section	.nv.constant0._Z15SoftmaxWarpImplI22BroadcastScaleMaskLoadIffbLm2EiE11DirectStoreIffEfLi1ELi1ELi1ELi2ELb0EL9Algorithm0EEvT_T0_ll,"a",@progbits
	.sectionflags	@""
	.align	4
.nv.constant0._Z15SoftmaxWarpImplI22BroadcastScaleMaskLoadIffbLm2EiE11DirectStoreIffEfLi1ELi1ELi1ELi2ELb0EL9Algorithm0EEvT_T0_ll:
	.zero		1016


//--------------------- .nv.constant0._Z15SoftmaxWarpImplI22BroadcastScaleMaskLoadIffbLm2EiE11DirectStoreIffEfLi2ELi32ELi32ELi1ELb1EL9Algorithm0EEvT_T0_ll --------------------------
	.section	.nv.constant0._Z15SoftmaxWarpImplI22BroadcastScaleMaskLoadIffbLm2EiE11DirectStoreIffEfLi2ELi32ELi32ELi1ELb1EL9Algorithm0EEvT_T0_ll,"a",@progbits
	.sectionflags	@""
	.align	4
.nv.constant0._Z15SoftmaxWarpImplI22BroadcastScaleMaskLoadIffbLm2EiE11DirectStoreIffEfLi2ELi32ELi32ELi1ELb1EL9Algorithm0EEvT_T0_ll:
	.zero		1016


//--------------------- .nv.constant0._Z15SoftmaxWarpImplI22BroadcastScaleMaskLoadIffbLm2EiE11DirectStoreIffEfLi2ELi32ELi32ELi1ELb0EL9Algorithm0EEvT_T0_ll --------------------------
	.section	.nv.constant0._Z15SoftmaxWarpImplI22BroadcastScaleMaskLoadIffbLm2EiE11DirectStoreIffEfLi2ELi32ELi32ELi1ELb0EL9Algorithm0EEvT_T0_ll,"a",@progbits
	.sectionflags	@""
	.align	4
.nv.constant0._Z15SoftmaxWarpImplI22BroadcastScaleMaskLoadIffbLm2EiE11DirectStoreIffEfLi2ELi32ELi32ELi1ELb0EL9Algorithm0EEvT_T0_ll:
	.zero		1016


//--------------------- .nv.constant0._Z15SoftmaxWarpImplI22BroadcastScaleMaskLoadIffbLm2EiE11DirectStoreIffEfLi2ELi30ELi32ELi1ELb1EL9Algorithm0EEvT_T0_ll --------------------------
	.section	.nv.constant0._Z15SoftmaxWarpImplI22BroadcastScaleMaskLoadIffbLm2EiE11DirectStoreIffEfLi2ELi30ELi32ELi1ELb1EL9Algorithm0EEvT_T0_ll,"a",@progbits
	.sectionflags	@""
	.align	4
.nv.constant0._Z15SoftmaxWarpImplI22BroadcastScaleMaskLoadIffbLm2EiE11DirectStoreIffEfLi2ELi30ELi32ELi1ELb1EL9Algorithm0EEvT_T0_ll:
	.zero		1016


//--------------------- .nv.constant0._Z15SoftmaxWarpImplI22BroadcastScaleMaskLoadIffbLm2EiE11DirectStoreIffEfLi2ELi30ELi32ELi1ELb0EL9Algorithm0EEvT_T0_ll --------------------------
	.section	.nv.constant0._Z15SoftmaxWarpImplI22BroadcastScaleMaskLoadIffbLm2EiE11DirectStoreIffEfLi2ELi30ELi32ELi1ELb0EL9Algorithm0EEvT_T0_ll,"a",@progbits
	.sectionflags	@""
	.align	4
.nv.constant0._Z15SoftmaxWarpImplI22BroadcastScaleMaskLoadIffbLm2EiE11DirectStoreIffEfLi2ELi30ELi32ELi1ELb0EL9Algorithm0EEvT_T0_ll:
	.zero		1016


//--------------------- .nv.constant0._Z15SoftmaxWarpImplI22BroadcastScaleMaskLoadIffbLm2EiE11DirectStoreIffEfLi2ELi28ELi32ELi1ELb1EL9Algorithm0EEvT_T0_ll --------------------------
	.section	.nv.constant0._Z15SoftmaxWarpImplI22BroadcastScaleMaskLoadIffbLm2EiE11DirectStoreIffEfLi2ELi28ELi32ELi1ELb1EL9Algorithm0EEvT_T0_ll,"a",@progbits
	.sectionflags	@""
	.align	4
.nv.constant0._Z15SoftmaxWarpImplI22BroadcastScaleMaskLoadIffbLm2EiE11DirectStoreIffEfLi2ELi28ELi32ELi1ELb1EL9Algorithm0EEvT_T0_ll:
	.zero		1016


//--------------------- .nv.constant0._Z15SoftmaxWarpImplI22BroadcastScaleMaskLoadIffbLm2EiE11DirectStoreIffEfLi2ELi28ELi32ELi1ELb0EL9Algorithm0EEvT_T0_ll --------------------------
	.section	.nv.constant0._Z15SoftmaxWarpImplI22BroadcastScaleMaskLoadIffbLm2EiE11DirectStoreIffEfLi2ELi28ELi32ELi1ELb0EL9Algorithm0EEvT_T0_ll,"a",@progbits
	.sectionflags	@""
	.align	4
.nv.constant0._Z15SoftmaxWarpImplI22BroadcastScaleMaskLoadIffbLm2EiE11DirectStoreIffEfLi2ELi28ELi32ELi1ELb0EL9Algorithm0EEvT_T0_ll:
	.zero		1016


//--------------------- .nv.constant0._Z15SoftmaxWarpImplI22BroadcastScaleMaskLoadIffbLm2EiE11DirectStoreIffEfLi2ELi26ELi32ELi1ELb1EL9Algorithm0EEvT_T0_ll --------------------------
	.section	.nv.constant0._Z15SoftmaxWarpImplI22BroadcastScaleMaskLoadIffbLm2EiE11DirectStoreIffEfLi2ELi26ELi32ELi1ELb1EL9Algorithm0EEvT_T0_ll,"a",@progbits
	.sectionflags	@""
	.align	4
.nv.constant0._Z15SoftmaxWarpImplI22BroadcastScaleMaskLoadIffbLm2EiE11DirectStoreIffEfLi2ELi26ELi32ELi1ELb1EL9Algorithm0EEvT_T0_ll:
	.zero		1016


//--------------------- .nv.constant0._Z15SoftmaxWarpImplI22BroadcastScaleMaskLoadIffbLm2EiE11DirectStoreIffEfLi2ELi26ELi32ELi1ELb0EL9Algorithm0EEvT_T0_ll --------------------------
	.section	.nv.constant0._Z15SoftmaxWarpImplI22BroadcastScaleMaskLoadIffbLm2EiE11DirectStoreIffEfLi2ELi26ELi32ELi1ELb0EL9Algorithm0EEvT_T0_ll,"a",@progbits
	.sectionflags	@""
	.align	4
.nv.constant0._Z15SoftmaxWarpImplI22BroadcastScaleMaskLoadIffbLm2EiE11DirectStoreIffEfLi2ELi26ELi32ELi1ELb0EL9Algorithm0EEvT_T0_ll:
	.zero		1016


//--------------------- .nv.constant0._Z15SoftmaxWarpImplI22BroadcastScaleMaskLoadIffbLm2EiE11DirectStoreIffEfLi2ELi24ELi32ELi1ELb1EL9Algorithm0EEvT_T0_ll --------------------------
	.section	.nv.constant0._Z15SoftmaxWarpImplI22BroadcastScaleMaskLoadIffbLm2EiE11DirectStoreIffEfLi2ELi24ELi32ELi1ELb1EL9Algorithm0EEvT_T0_ll,"a",@progbits
	.sectionflags	@""
	.align	4
.nv.constant0._Z15SoftmaxWarpImplI22BroadcastScaleMaskLoadIffbLm2EiE11DirectStoreIffEfLi2ELi24ELi32ELi1ELb1EL9Algorithm0EEvT_T0_ll:
	.zero		1016


//--------------------- .nv.constant0._Z15SoftmaxWarpImplI22BroadcastScaleMaskLoadIffbLm2EiE11DirectStoreIffEfLi2ELi24ELi32ELi1ELb0EL9Algorithm0EEvT_T0_ll --------------------------
	.section	.nv.constant0._Z15SoftmaxWarpImplI22BroadcastScaleMaskLoadIffbLm2EiE11DirectStoreIffEfLi2ELi24ELi32ELi1ELb0EL9Algorithm0EEvT_T0_ll,"a",@progbits
	.sectionflags	@""
	.align	4
.nv.constant0._Z15SoftmaxWarpImplI22BroadcastScaleMaskLoadIffbLm2EiE11DirectStoreIffEfLi2ELi24ELi32ELi1ELb0EL9Algorithm0EEvT_T0_ll:
	.zero		1016


//--------------------- .nv.constant0._Z15SoftmaxWarpImplI22BroadcastScaleMaskLoadIffbLm2EiE11DirectStoreIffEfLi2ELi22ELi32ELi1ELb1EL9Algorithm0EEvT_T0_ll --------------------------
	.section	.nv.constant0._Z15SoftmaxWarpImplI22BroadcastScaleMaskLoadIffbLm2EiE11DirectStoreIffEfLi2ELi22ELi32ELi1ELb1EL9Algorithm0EEvT_T0_ll,"a",@progbits
	.sectionflags	@""
	.align	4
.nv.constant0._Z15SoftmaxWarpImplI22BroadcastScaleMaskLoadIffbLm2EiE11DirectStoreIffEfLi2ELi22ELi32ELi1ELb1EL9Algorithm0EEvT_T0_ll:
	.zero		1016


//--------------------- .nv.constant0._Z15SoftmaxWarpImplI22BroadcastScaleMaskLoadIffbLm2EiE11DirectStoreIffEfLi2ELi22ELi32ELi1ELb0EL9Algorithm0EEvT_T0_ll --------------------------
	.section	.nv.constant0._Z15SoftmaxWarpImplI22BroadcastScaleMaskLoadIffbLm2EiE11DirectStoreIffEfLi2ELi22ELi32ELi1ELb0EL9Algorithm0EEvT_T0_ll,"a",@progbits
	.sectionflags	@""
	.align	4
.nv.constant0._Z15SoftmaxWarpImplI22BroadcastScaleMaskLoadIffbLm2EiE11DirectStoreIffEfLi2ELi22ELi32ELi1ELb0EL9Algorithm0EEvT_T0_ll:
	.zero		1016


//--------------------- .nv.constant0._Z15SoftmaxWarpImplI22BroadcastScaleMaskLoadIffbLm2EiE11DirectStoreIffEfLi2ELi20ELi32ELi1ELb1EL9Algorithm0EEvT_T0_ll --------------------------
	.section	.nv.constant0._Z15SoftmaxWarpImplI22BroadcastScaleMaskLoadIffbLm2EiE11DirectStoreIffEfLi2ELi20ELi32ELi1ELb1EL9Algorithm0EEvT_T0_ll,"a",@progbits
	.sectionflags	@""
	.align	4
.nv.constant0._Z15SoftmaxWarpImplI22BroadcastScaleMaskLoadIffbLm2EiE11DirectStoreIffEfLi2ELi20ELi32ELi1ELb1EL9Algorithm0EEvT_T0_ll:
	.zero		1016


//--------------------- .nv.constant0._Z15SoftmaxWarpImplI22BroadcastScaleMaskLoadIffbLm2EiE11DirectStoreIffEfLi2ELi20ELi32ELi1ELb0EL9Algorithm0EEvT_T0_ll --------------------------
	.section	.nv.constant0._Z15SoftmaxWarpImplI22BroadcastScaleMaskLoadIffbLm2EiE11DirectStoreIffEfLi2ELi20ELi32ELi1ELb0EL9Algorithm0EEvT_T0_ll,"a",@progbits
	.sectionflags	@""
	.align	4
.nv.constant0._Z15SoftmaxWarpImplI22BroadcastScaleMaskLoadIffbLm2EiE11DirectStoreIffEfLi2ELi20ELi32ELi1ELb0EL9Algorithm0EEvT_T0_ll:
	.zero		1016


//--------------------- .nv.constant0._Z15SoftmaxWarpImplI22BroadcastScaleMaskLoadIffbLm2EiE11DirectStoreIffEfLi2ELi18ELi32ELi1ELb1EL9Algorithm0EEvT_T0_ll --------------------------
	.section	.nv.constant0._Z15SoftmaxWarpImplI22BroadcastScaleMaskLoadIffbLm2EiE11DirectStoreIffEfLi2ELi18ELi32ELi1ELb1EL9Algorithm0EEvT_T0_ll,"a",@progbits
	.sectionflags	@""
	.align	4
.nv.constant0._Z15SoftmaxWarpImplI22BroadcastScaleMaskLoadIffbLm2EiE11DirectStoreIffEfLi2ELi18ELi32ELi1ELb1EL9Algorithm0EEvT_T0_ll:
	.zero		1016


//--------------------- .nv.constant0._Z15SoftmaxWarpImplI22BroadcastScaleMaskLoadIffbLm2EiE11DirectStoreIffEfLi2ELi18ELi32ELi1ELb0EL9Algorithm0EEvT_T0_ll --------------------------
	.section	.nv.constant0._Z15SoftmaxWarpImplI22BroadcastScaleMaskLoadIffbLm2EiE11DirectStoreIffEfLi2ELi18ELi32ELi1ELb0EL9Algorithm0EEvT_T0_ll,"a",@progbits
	.sectionflags	@""
	.align	4
.nv.constant0._Z15SoftmaxWarpImplI22BroadcastScaleMaskLoadIffbLm2EiE11DirectStoreIffEfLi2ELi18ELi32ELi1ELb0EL9Algorithm0EEvT_T0_ll:
	.zero		1016


//--------------------- .nv.constant0._Z15SoftmaxWarpImplI22BroadcastScaleMaskLoadIffbLm2EiE11DirectStoreIffEfLi2ELi16ELi32ELi1ELb1EL9Algorithm0EEvT_T0_ll --------------------------
	.section	.nv.constant0._Z15SoftmaxWarpImplI22BroadcastScaleMaskLoadIffbLm2EiE11DirectStoreIffEfLi2ELi16ELi32ELi1ELb1EL9Algorithm0EEvT_T0_ll,"a",@progbits
	.sectionflags	@""
	.align	4
.nv.constant0._Z15SoftmaxWarpImplI22BroadcastScaleMaskLoadIffbLm2EiE11DirectStoreIffEfLi2ELi16ELi32ELi1ELb1EL9Algorithm0EEvT_T0_ll:
	.zero		1016


//--------------------- .nv.constant0._Z15SoftmaxWarpImplI22BroadcastScaleMaskLoadIffbLm2EiE11DirectStoreIffEfLi2ELi16ELi32ELi1ELb0EL9Algorithm0EEvT_T0_ll --------------------------
	.section	.nv.constant0._Z15SoftmaxWarpImplI22BroadcastScaleMaskLoadIffbLm2EiE11DirectStoreIffEfLi2ELi16ELi32ELi1ELb0EL9Algorithm0EEvT_T0_ll,"a",@progbits
	.sectionflags	@""
	.align	4
.nv.constant0._Z15SoftmaxWarpImplI22BroadcastScaleMaskLoadIffbLm2EiE11DirectStoreIffEfLi2ELi16ELi32ELi1ELb0EL9Algorithm0EEvT_T0_ll:
	.zero		1016


//--------------------- .nv.constant0._Z15SoftmaxWarpImplI22BroadcastScaleMaskLoadIffbLm2EiE11DirectStoreIffEfLi2ELi14ELi32ELi1ELb1EL9Algorithm0EEvT_T0_ll --------------------------
	.section	.nv.constant0._Z15SoftmaxWarpImplI22BroadcastScaleMaskLoadIffbLm2EiE11DirectStoreIffEfLi2ELi14ELi32ELi1ELb1EL9Algorithm0EEvT_T0_ll,"a",@progbits
	.sectionflags	@""
	.align	4
.nv.constant0._Z15SoftmaxWarpImplI22BroadcastScaleMaskLoadIffbLm2EiE11DirectStoreIffEfLi2ELi14ELi32ELi1ELb1EL9Algorithm0EEvT_T0_ll:
	.zero		1016


//--------------------- .nv.constant0._Z15SoftmaxWarpImplI22BroadcastScaleMaskLoadIffbLm2EiE11DirectStoreIffEfLi2ELi14ELi32ELi1ELb0EL9Algorithm0EEvT_T0_ll --------------------------
	.section	.nv.constant0._Z15SoftmaxWarpImplI22BroadcastScaleMaskLoadIffbLm2EiE11DirectStoreIffEfLi2ELi14ELi32ELi1ELb0EL9Algorithm0EEvT_T0_ll,"a",@progbits
	.sectionflags	@""
	.align	4
.nv.constant0._Z15SoftmaxWarpImplI22BroadcastScaleMaskLoadIffbLm2EiE11DirectStoreIffEfLi2ELi14ELi32ELi1ELb0EL9Algorithm0EEvT_T0_ll:
	.zero		1016


//--------------------- .nv.constant0._Z15SoftmaxWarpImplI22BroadcastScaleMaskLoadIffbLm2EiE11DirectStoreIffEfLi2ELi12ELi32ELi1ELb1EL9Algorithm0EEvT_T0_ll --------------------------
	.section	.nv.constant0._Z15SoftmaxWarpImplI22BroadcastScaleMaskLoadIffbLm2EiE11DirectStoreIffEfLi2ELi12ELi32ELi1ELb1EL9Algorithm0EEvT_T0_ll,"a",@progbits
	.sectionflags	@""
	.align	4
.nv.constant0._Z15SoftmaxWarpImplI22BroadcastScaleMaskLoadIffbLm2EiE11DirectStoreIffEfLi2ELi12ELi32ELi1ELb1EL9Algorithm0EEvT_T0_ll:
	.zero		1016


//--------------------- .nv.constant0._Z15SoftmaxWarpImplI22BroadcastScaleMaskLoadIffbLm2EiE11DirectStoreIffEfLi2ELi12ELi32ELi1ELb0EL9Algorithm0EEvT_T0_ll --------------------------
	.section	.nv.constant0._Z15SoftmaxWarpImplI22BroadcastScaleMaskLoadIffbLm2EiE11DirectStoreIffEfLi2ELi12ELi32ELi1ELb0EL9Algorithm0EEvT_T0_ll,"a",@progbits
	.sectionflags	@""
	.align	4
.nv.constant0._Z15SoftmaxWarpImplI22BroadcastScaleMaskLoadIffbLm2EiE11DirectStoreIffEfLi2ELi12ELi32ELi1ELb0EL9Algorithm0EEvT_T0_ll:
	.zero		1016


//--------------------- .nv.constant0._Z15SoftmaxWarpImplI22BroadcastScaleMaskLoadIffbLm2EiE11DirectStoreIffEfLi2ELi10ELi32ELi1ELb1EL9Algorithm0EEvT_T0_ll --------------------------
	.section	.nv.constant0._Z15SoftmaxWarpImplI22BroadcastScaleMaskLoadIffbLm2EiE11DirectStoreIffEfLi2ELi10ELi32ELi1ELb1EL9Algorithm0EEvT_T0_ll,"a",@progbits
	.sectionflags	@""
	.align	4
.nv.constant0._Z15SoftmaxWarpImplI22BroadcastScaleMaskLoadIffbLm2EiE11DirectStoreIffEfLi2ELi10ELi32ELi1ELb1EL9Algorithm0EEvT_T0_ll:
	.zero		1016


//--------------------- .nv.constant0._Z15SoftmaxWarpImplI22BroadcastScaleMaskLoadIffbLm2EiE11DirectStoreIffEfLi2ELi10ELi32ELi1ELb0EL9Algorithm0EEvT_T0_ll --------------------------
	.section	.nv.constant0._Z15SoftmaxWarpImplI22BroadcastScaleMaskLoadIffbLm2EiE11DirectStoreIffEfLi2ELi10ELi32ELi1ELb0EL9Algorithm0EEvT_T0_ll,"a",@progbits
	.sectionflags	@""
	.align	4
.nv.constant0._Z15SoftmaxWarpImplI22BroadcastScaleMaskLoadIffbLm2EiE11DirectStoreIffEfLi2ELi10ELi32ELi1ELb0EL9Algorithm0EEvT_T0_ll:
	.zero		1016


//--------------------- .nv.constant0._Z15SoftmaxWarpImplI22BroadcastScaleMaskLoadIffbLm2EiE11DirectStoreIffEfLi2ELi8ELi32ELi1ELb1EL9Algorithm0EEvT_T0_ll --------------------------
	.section	.nv.constant0._Z15SoftmaxWarpImplI22BroadcastScaleMaskLoadIffbLm2EiE11DirectStoreIffEfLi2ELi8ELi32ELi1ELb1EL9Algorithm0EEvT_T0_ll,"a",@progbits
	.sectionflags	@""
	.align	4
.nv.constant0._Z15SoftmaxWarpImplI22BroadcastScaleMaskLoadIffbLm2EiE11DirectStoreIffEfLi2ELi8ELi32ELi1ELb1EL9Algorithm0EEvT_T0_ll:
	.zero		1016


//--------------------- .nv.constant0._Z15SoftmaxWarpImplI22BroadcastScaleMaskLoadIffbLm2EiE11DirectStoreIffEfLi2ELi8ELi32ELi1ELb0EL9Algorithm0EEvT_T0_ll --------------------------
	.section	.nv.constant0._Z15SoftmaxWarpImplI22BroadcastScaleMaskLoadIffbLm2EiE11DirectStoreIffEfLi2ELi8ELi32ELi1ELb0EL9Algorithm0EEvT_T0_ll,"a",@progbits
	.sectionflags	@""
	.align	4
.nv.constant0._Z15SoftmaxWarpImplI22BroadcastScaleMaskLoadIffbLm2EiE11DirectStoreIffEfLi2ELi8ELi32ELi1ELb0EL9Algorithm0EEvT_T0_ll:
	.zero		1016


//--------------------- .nv.constant0._Z15SoftmaxWarpImplI22BroadcastScaleMaskLoadIffbLm2EiE11DirectStoreIffEfLi2ELi6ELi32ELi1ELb1EL9Algorithm0EEvT_T0_ll --------------------------
	.section	.nv.constant0._Z15SoftmaxWarpImplI22BroadcastScaleMaskLoadIffbLm2EiE11DirectStoreIffEfLi2ELi6ELi32ELi1ELb1EL9Algorithm0EEvT_T0_ll,"a",@progbits
	.sectionflags	@""
	.align	4
.nv.constant0._Z15SoftmaxWarpImplI22BroadcastScaleMaskLoadIffbLm2EiE11DirectStoreIffEfLi2ELi6ELi32ELi1ELb1EL9Algorithm0EEvT_T0_ll:
	.zero		1016


//--------------------- .nv.constant0._Z15SoftmaxWarpImplI22BroadcastScaleMaskLoadIffbLm2EiE11DirectStoreIffEfLi2ELi6ELi32ELi1ELb0EL9Algorithm0EEvT_T0_ll --------------------------
	.section	.nv.constant0._Z15SoftmaxWarpImplI22BroadcastScaleMaskLoadIffbLm2EiE11DirectStoreIffEfLi2ELi6ELi32ELi1ELb0EL9Algorithm0EEvT_T0_ll,"a",@progbits
	.sectionflags	@""
	.align	4
.nv.constant0._Z15SoftmaxWarpImplI22BroadcastScaleMaskLoadIffbLm2EiE11DirectStoreIffEfLi2ELi6ELi32ELi1ELb0EL9Algorithm0EEvT_T0_ll:
	.zero		1016


//--------------------- .nv.constant0._Z15SoftmaxWarpImplI22BroadcastScaleMaskLoadIffbLm2EiE11DirectStoreIffEfLi2ELi4ELi32ELi1ELb1EL9Algorithm0EEvT_T0_ll --------------------------
	.section	.nv.constant0._Z15SoftmaxWarpImplI22BroadcastScaleMaskLoadIffbLm2EiE11DirectStoreIffEfLi2ELi4ELi32ELi1ELb1EL9Algorithm0EEvT_T0_ll,"a",@progbits
	.sectionflags	@""
	.align	4
.nv.constant0._Z15SoftmaxWarpImplI22BroadcastScaleMaskLoadIffbLm2EiE11DirectStoreIffEfLi2ELi4ELi32ELi1ELb1EL9Algorithm0EEvT_T0_ll:
	.zero		1016


//--------------------- .nv.constant0._Z15SoftmaxWarpImplI22BroadcastScaleMaskLoadIffbLm2EiE11DirectStoreIffEfLi2ELi4ELi32ELi1ELb0EL9Algorithm0EEvT_T0_ll --------------------------
	.section	.nv.constant0._Z15SoftmaxWarpImplI22BroadcastScaleMaskLoadIffbLm2EiE11DirectStoreIffEfLi2ELi4ELi32ELi1ELb0EL9Algorithm0EEvT_T0_ll,"a",@progbits
	.sectionflags	@""
	.align	4
.nv.constant0._Z15SoftmaxWarpImplI22BroadcastScaleMaskLoadIffbLm2EiE11DirectStoreIffEfLi2ELi4ELi32ELi1ELb0EL9Algorithm0EEvT_T0_ll:
	.zero		1016


//--------------------- .nv.constant0._Z15SoftmaxWarpImplI22BroadcastScaleMaskLoadIffbLm2EiE11DirectStoreIffEfLi2ELi2ELi32ELi1ELb1EL9Algorithm0EEvT_T0_ll --------------------------
	.section	.nv.constant0._Z15SoftmaxWarpImplI22BroadcastScaleMaskLoadIffbLm2EiE11DirectStoreIffEfLi2ELi2ELi32ELi1ELb1EL9Algorithm0EEvT_T0_ll,"a",@progbits
	.sectionflags	@""
	.align	4
.nv.constant0._Z15SoftmaxWarpImplI22BroadcastScaleMaskLoadIffbLm2EiE11DirectStoreIffEfLi2ELi2ELi32ELi1ELb1EL9Algorithm0EEvT_T0_ll:
	.zero		1016


//--------------------- .nv.constant0._Z15SoftmaxWarpImplI22BroadcastScaleMaskLoadIffbLm2EiE11DirectStoreIffEfLi2ELi2ELi32ELi1ELb0EL9Algorithm0EEvT_T0_ll --------------------------
	.section	.nv.constant0._Z15SoftmaxWarpImplI22BroadcastScaleMaskLoadIffbLm2EiE11DirectStoreIffEfLi2ELi2ELi32ELi1ELb0EL9Algorithm0EEvT_T0_ll,"a",@progbits
	.sectionflags	@""
	.align	4
.nv.constant0._Z15SoftmaxWarpImplI22BroadcastScaleMaskLoadIffbLm2EiE11DirectStoreIffEfLi2ELi2ELi32ELi1ELb0EL9Algorithm0EEvT_T0_ll:
	.zero		1016


//--------------------- .nv.constant0._Z15SoftmaxWarpImplI22BroadcastScaleMaskLoadIffbLm2EiE11DirectStoreIffEfLi2ELi2ELi32ELi2ELb1EL9Algorithm0EEvT_T0_ll --------------------------
	.section	.nv.constant0._Z15SoftmaxWarpImplI22BroadcastScaleMaskLoadIffbLm2EiE11DirectStoreIffEfLi2ELi2ELi32ELi2ELb1EL9Algorithm0EEvT_T0_ll,"a",@progbits
	.sectionflags	@""
	.align	4
.nv.constant0._Z15SoftmaxWarpImplI22BroadcastScaleMaskLoadIffbLm2EiE11DirectStoreIffEfLi2ELi2ELi32ELi2ELb1EL9Algorithm0EEvT_T0_ll:
	.zero		1016


//--------------------- .nv.constant0._Z15SoftmaxWarpImplI22BroadcastScaleMaskLoadIffbLm2EiE11DirectStoreIffEfLi2ELi2ELi32ELi2ELb0EL9Algorithm0EEvT_T0_ll --------------------------
	.section	.nv.constant0._Z15SoftmaxWarpImplI22BroadcastScaleMaskLoadIffbLm2EiE11DirectStoreIffEfLi2ELi2ELi32ELi2ELb0EL9Algorithm0EEvT_T0_ll,"a",@progbits
	.sectionflags	@""
	.align	4
.nv.constant0._Z15SoftmaxWarpImplI22BroadcastScaleMaskLoadIffbLm2EiE11DirectStoreIffEfLi2ELi2ELi32ELi2ELb0EL9Algorithm0EEvT_T0_ll:
	.zero		1016


//--------------------- .nv.constant0._Z15SoftmaxWarpImplI22BroadcastScaleMaskLoadIffbLm2EiE11DirectStoreIffEfLi2ELi2ELi16ELi1ELb1EL9Algorithm0EEvT_T0_ll --------------------------
	.section	.nv.constant0._Z15SoftmaxWarpImplI22BroadcastScaleMaskLoadIffbLm2EiE11DirectStoreIffEfLi2ELi2ELi16ELi1ELb1EL9Algorithm0EEvT_T0_ll,"a",@progbits
	.sectionflags	@""
	.align	4
.nv.constant0._Z15SoftmaxWarpImplI22BroadcastScaleMaskLoadIffbLm2EiE11DirectStoreIffEfLi2ELi2ELi16ELi1ELb1EL9Algorithm0EEvT_T0_ll:
	.zero		1016


//--------------------- .nv.constant0._Z15SoftmaxWarpImplI22BroadcastScaleMaskLoadIffbLm2EiE11DirectStoreIffEfLi2ELi2ELi16ELi1ELb0EL9Algorithm0EEvT_T0_ll --------------------------
	.section	.nv.constant0._Z15SoftmaxWarpImplI22BroadcastScaleMaskLoadIffbLm2EiE11DirectStoreIffEfLi2ELi2ELi16ELi1ELb0EL9Algorithm0EEvT_T0_ll,"a",@progbits
	.sectionflags	@""
	.align	4
.nv.constant0._Z15SoftmaxWarpImplI22BroadcastScaleMaskLoadIffbLm2EiE11DirectStoreIffEfLi2ELi2ELi16ELi1ELb0EL9Algorithm0EEvT_T0_ll:
	.zero		1016


//--------------------- .nv.constant0._Z15SoftmaxWarpImplI22BroadcastScaleMaskLoadIffbLm2EiE11DirectStoreIffEfLi2ELi2ELi16ELi2ELb1EL9Algorithm0EEvT_T0_ll --------------------------
	.section	.nv.constant0._Z15SoftmaxWarpImplI22BroadcastScaleMaskLoadIffbLm2EiE11DirectStoreIffEfLi2ELi2ELi16ELi2ELb1EL9Algorithm0EEvT_T0_ll,"a",@progbits
	.sectionflags	@""
	.align	4
.nv.constant0._Z15SoftmaxWarpImplI22BroadcastScaleMaskLoadIffbLm2EiE11DirectStoreIffEfLi2ELi2ELi16ELi2ELb1EL9Algorithm0EEvT_T0_ll:
	.zero		1016


//--------------------- .nv.constant0._Z15SoftmaxWarpImplI22BroadcastScaleMaskLoadIffbLm2EiE11DirectStoreIffEfLi2ELi2ELi16ELi2ELb0EL9Algorithm0EEvT_T0_ll --------------------------
	.section	.nv.constant0._Z15SoftmaxWarpImplI22BroadcastScaleMaskLoadIffbLm2EiE11DirectStoreIffEfLi2ELi2ELi16ELi2ELb0EL9Algorithm0EEvT_T0_ll,"a",@progbits
	.sectionflags	@""
	.align	4
.nv.constant0._Z15SoftmaxWarpImplI22BroadcastScaleMaskLoadIffbLm2EiE11DirectStoreIffEfLi2ELi2ELi16ELi2ELb0EL9Algorithm0EEvT_T0_ll:
	.zero		1016


//--------------------- .nv.constant0._Z15SoftmaxWarpImplI22BroadcastScaleMaskLoadIffbLm2EiE11DirectStoreIffEfLi2ELi2ELi8ELi1ELb1EL9Algorithm0EEvT_T0_ll --------------------------
	.section	.nv.constant0._Z15SoftmaxWarpImplI22BroadcastScaleMaskLoadIffbLm2EiE11DirectStoreIffEfLi2ELi2ELi8ELi1ELb1EL9Algorithm0EEvT_T0_ll,"a",@progbits
	.sectionflags	@""
	.align	4
.nv.constant0._Z15SoftmaxWarpImplI22BroadcastScaleMaskLoadIffbLm2EiE11DirectStoreIffEfLi2ELi2ELi8ELi1ELb1EL9Algorithm0EEvT_T0_ll:
	.zero		1016


//--------------------- .nv.constant0._Z15SoftmaxWarpImplI22BroadcastScaleMaskLoadIffbLm2EiE11DirectStoreIffEfLi2ELi2ELi8ELi1ELb0EL9Algorithm0EEvT_T0_ll --------------------------
	.section	.nv.constant0._Z15SoftmaxWarpImplI22BroadcastScaleMaskLoadIffbLm2EiE11DirectStoreIffEfLi2ELi2ELi8ELi1ELb0EL9Algorithm0EEvT_T0_ll,"a",@progbits
	.sectionflags	@""
	.align	4
.nv.constant0._Z15SoftmaxWarpImplI22BroadcastScaleMaskLoadIffbLm2EiE11DirectStoreIffEfLi2ELi2ELi8ELi1ELb0EL9Algorithm0EEvT_T0_ll:
	.zero		1016


//--------------------- .nv.constant0._Z15SoftmaxWarpImplI22BroadcastScaleMaskLoadIffbLm2EiE11DirectStoreIffEfLi2ELi2ELi8ELi2ELb1EL9Algorithm0EEvT_T0_ll --------------------------
	.section	.nv.constant0._Z15SoftmaxWarpImplI22BroadcastScaleMaskLoadIffbLm2EiE11DirectStoreIffEfLi2ELi2ELi8ELi2ELb1EL9Algorithm0EEvT_T0_ll,"a",@progbits
	.sectionflags	@""
	.align	4
.nv.constant0._Z15SoftmaxWarpImplI22BroadcastScaleMaskLoadIffbLm2EiE11DirectStoreIffEfLi2ELi2ELi8ELi2ELb1EL9Algorithm0EEvT_T0_ll:
	.zero		1016


//--------------------- .nv.constant0._Z15SoftmaxWarpImplI22BroadcastScaleMaskLoadIffbLm2EiE11DirectStoreIffEfLi2ELi2ELi8ELi2ELb0EL9Algorithm0EEvT_T0_ll --------------------------
	.section	.nv.constant0._Z15SoftmaxWarpImplI22BroadcastScaleMaskLoadIffbLm2EiE11DirectStoreIffEfLi2ELi2ELi8ELi2ELb0EL9Algorithm0EEvT_T0_ll,"a",@progbits
	.sectionflags	@""
	.align	4
.nv.constant0._Z15SoftmaxWarpImplI22BroadcastScaleMaskLoadIffbLm2EiE11DirectStoreIffEfLi2ELi2ELi8ELi2ELb0EL9Algorithm0EEvT_T0_ll:
	.zero		1016


//--------------------- .nv.constant0._Z15SoftmaxWarpImplI22BroadcastScaleMaskLoadIffbLm2EiE11DirectStoreIffEfLi2ELi2ELi4ELi1ELb1EL9Algorithm0EEvT_T0_ll --------------------------
	.section	.nv.constant0._Z15SoftmaxWarpImplI22BroadcastScaleMaskLoadIffbLm2EiE11DirectStoreIffEfLi2ELi2ELi4ELi1ELb1EL9Algorithm0EEvT_T0_ll,"a",@progbits
	.sectionflags	@""
	.align	4
.nv.constant0._Z15SoftmaxWarpImplI22BroadcastScaleMaskLoadIffbLm2EiE11DirectStoreIffEfLi2ELi2ELi4ELi1ELb1EL9Algorithm0EEvT_T0_ll:
	.zero		1016


//--------------------- .nv.constant0._Z15SoftmaxWarpImplI22BroadcastScaleMaskLoadIffbLm2EiE11DirectStoreIffEfLi2ELi2ELi4ELi1ELb0EL9Algorithm0EEvT_T0_ll --------------------------
	.section	.nv.constant0._Z15SoftmaxWarpImplI22BroadcastScaleMaskLoadIffbLm2EiE11DirectStoreIffEfLi2ELi2ELi4ELi1ELb0EL9Algorithm0EEvT_T0_ll,"a",@progbits
	.sectionflags	@""
	.align	4
.nv.constant0._Z15SoftmaxWarpImplI22BroadcastScaleMaskLoadIffbLm2EiE11DirectStoreIffEfLi2ELi2ELi4ELi1ELb0EL9Algorithm0EEvT_T0_ll:
	.zero		1016


//--------------------- .nv.constant0._Z15SoftmaxWarpImplI22BroadcastScaleMaskLoadIffbLm2EiE11DirectStoreIffEfLi2ELi2ELi4ELi2ELb1EL9Algorithm0EEvT_T0_ll --------------------------
	.section	.nv.constant0._Z15SoftmaxWarpImplI22BroadcastScaleMaskLoadIffbLm2EiE11DirectStoreIffEfLi2ELi2ELi4ELi2ELb1EL9Algorithm0EEvT_T0_ll,"a",@progbits
	.sectionflags	@""
	.align	4
.nv.constant0._Z15SoftmaxWarpImplI22BroadcastScaleMaskLoadIffbLm2EiE11DirectStoreIffEfLi2ELi2ELi4ELi2ELb1EL9Algorithm0EEvT_T0_ll:
	.zero		1016


//--------------------- .nv.constant0._Z15SoftmaxWarpImplI22BroadcastScaleMaskLoadIffbLm2EiE11DirectStoreIffEfLi2ELi2ELi4ELi2ELb0EL9Algorithm0EEvT_T0_ll --------------------------
	.section	.nv.constant0._Z15SoftmaxWarpImplI22BroadcastScaleMaskLoadIffbLm2EiE11DirectStoreIffEfLi2ELi2ELi4ELi2ELb0EL9Algorithm0EEvT_T0_ll,"a",@progbits
	.sectionflags	@""
	.align	4
.nv.constant0._Z15SoftmaxWarpImplI22BroadcastScaleMaskLoadIffbLm2EiE11DirectStoreIffEfLi2ELi2ELi4ELi2ELb0EL9Algorithm0EEvT_T0_ll:
	.zero		1016


//--------------------- .nv.constant0._Z15SoftmaxWarpImplI22BroadcastScaleMaskLoadIffbLm2EiE11DirectStoreIffEfLi2ELi2ELi2ELi1ELb1EL9Algorithm0EEvT_T0_ll --------------------------
	.section	.nv.constant0._Z15SoftmaxWarpImplI22BroadcastScaleMaskLoadIffbLm2EiE11DirectStoreIffEfLi2ELi2ELi2ELi1ELb1EL9Algorithm0EEvT_T0_ll,"a",@progbits
	.sectionflags	@""
	.align	4
.nv.constant0._Z15SoftmaxWarpImplI22BroadcastScaleMaskLoadIffbLm2EiE11DirectStoreIffEfLi2ELi2ELi2ELi1ELb1EL9Algorithm0EEvT_T0_ll:
	.zero		1016


//--------------------- .nv.constant0._Z15SoftmaxWarpImplI22BroadcastScaleMaskLoadIffbLm2EiE11DirectStoreIffEfLi2ELi2ELi2ELi1ELb0EL9Algorithm0EEvT_T0_ll --------------------------
	.section	.nv.constant0._Z15SoftmaxWarpImplI22BroadcastScaleMaskLoadIffbLm2EiE11DirectStoreIffEfLi2ELi2ELi2ELi1ELb0EL9Algorithm0EEvT_T0_ll,"a",@progbits
	.sectionflags	@""
	.align	4
.nv.constant0._Z15SoftmaxWarpImplI22BroadcastScaleMaskLoadIffbLm2EiE11DirectStoreIffEfLi2ELi2ELi2ELi1ELb0EL9Algorithm0EEvT_T0_ll:
	.zero		1016


//--------------------- .nv.constant0._Z15SoftmaxWarpImplI22BroadcastScaleMaskLoadIffbLm2EiE11DirectStoreIffEfLi2ELi2ELi2ELi2ELb1EL9Algorithm0EEvT_T0_ll --------------------------
	.section	.nv.constant0._Z15SoftmaxWarpImplI22BroadcastScaleMaskLoadIffbLm2EiE11DirectStoreIffEfLi2ELi2ELi2ELi2ELb1EL9Algorithm0EEvT_T0_ll,"a",@progbits
	.sectionflags	@""
	.align	4
.nv.constant0._Z15SoftmaxWarpImplI22BroadcastScaleMaskLoadIffbLm2EiE11DirectStoreIffEfLi2ELi2ELi2ELi2ELb1EL9Algorithm0EEvT_T0_ll:
	.zero		1016


//--------------------- .nv.constant0._Z15SoftmaxWarpImplI22BroadcastScaleMaskLoadIffbLm2EiE11DirectStoreIffEfLi2ELi2ELi2ELi2ELb0EL9Algorithm0EEvT_T0_ll --------------------------
	.section	.nv.constant0._Z15SoftmaxWarpImplI22BroadcastScaleMaskLoadIffbLm2EiE11DirectStoreIffEfLi2ELi2ELi2ELi2ELb0EL9Algorithm0EEvT_T0_ll,"a",@progbits
	.sectionflags	@""
	.align	4
.nv.constant0._Z15SoftmaxWarpImplI22BroadcastScaleMaskLoadIffbLm2EiE11DirectStoreIffEfLi2ELi2ELi2ELi2ELb0EL9Algorithm0EEvT_T0_ll:
	.zero		1016


//--------------------- .nv.constant0._Z15SoftmaxWarpImplI22BroadcastScaleMaskLoadIffbLm2EiE11DirectStoreIffEfLi2ELi2ELi1ELi1ELb1EL9Algorithm0EEvT_T0_ll --------------------------
	.section	.nv.constant0._Z15SoftmaxWarpImplI22BroadcastScaleMaskLoadIffbLm2EiE11DirectStoreIffEfLi2ELi2ELi1ELi1ELb1EL9Algorithm0EEvT_T0_ll,"a",@progbits
	.sectionflags	@""
	.align	4
.nv.constant0._Z15SoftmaxWarpImplI22BroadcastScaleMaskLoadIffbLm2EiE11DirectStoreIffEfLi2ELi2ELi1ELi1ELb1EL9Algorithm0EEvT_T0_ll:
	.zero		1016


//--------------------- .nv.constant0._Z15SoftmaxWarpImplI22BroadcastScaleMaskLoadIffbLm2EiE11DirectStoreIffEfLi2ELi2ELi1ELi1ELb0EL9Algorithm0EEvT_T0_ll --------------------------
	.section	.nv.constant0._Z15SoftmaxWarpImplI22BroadcastScaleMaskLoadIffbLm2EiE11DirectStoreIffEfLi2ELi2ELi1ELi1ELb0EL9Algorithm0EEvT_T0_ll,"a",@progbits
	.sectionflags	@""
	.align	4
.nv.constant0._Z15SoftmaxWarpImplI22BroadcastScaleMaskLoadIffbLm2EiE11DirectStoreIffEfLi2ELi2ELi1ELi1ELb0EL9Algorithm0EEvT_T0_ll:
	.zero		1016


//--------------------- .nv.constant0._Z15SoftmaxWarpImplI22BroadcastScaleMaskLoadIffbLm2EiE11DirectStoreIffEfLi2ELi2ELi1ELi2ELb1EL9Algorithm0EEvT_T0_ll --------------------------
	.section	.nv.constant0._Z15SoftmaxWarpImplI22BroadcastScaleMaskLoadIffbLm2EiE11DirectStoreIffEfLi2ELi2ELi1ELi2ELb1EL9Algorithm0EEvT_T0_ll,"a",@progbits
	.sectionflags	@""
	.align	4
.nv.constant0._Z15SoftmaxWarpImplI22BroadcastScaleMaskLoadIffbLm2EiE11DirectStoreIffEfLi2ELi2ELi1ELi2ELb1EL9Algorithm0EEvT_T0_ll:
	.zero		1016


//--------------------- .nv.constant0._Z15SoftmaxWarpImplI22BroadcastScaleMaskLoadIffbLm2EiE11DirectStoreIffEfLi2ELi2ELi1ELi2ELb0EL9Algorithm0EEvT_T0_ll --------------------------
	.section	.nv.constant0._Z15SoftmaxWarpImplI22BroadcastScaleMaskLoadIffbLm2EiE11DirectStoreIffEfLi2ELi2ELi1ELi2ELb0EL9Algorithm0EEvT_T0_ll,"a",@progbits
	.sectionflags	@""
	.align	4
.nv.constant0._Z15SoftmaxWarpImplI22BroadcastScaleMaskLoadIffbLm2EiE11DirectStoreIffEfLi2ELi2ELi1ELi2ELb0EL9Algorithm0EEvT_T0_ll:
	.zero		1016


//--------------------- .nv.constant0._Z24SoftmaxBlockUncachedImplI24ElementwiseScaleMaskLoadIffbE11DirectStoreIffEfLi1ELi1024EL9Algorithm0EEvT_T0_ll --------------------------
	.section	.nv.constant0._Z24SoftmaxBlockUncachedImplI24ElementwiseScaleMaskLoadIffbE11DirectStoreIffEfLi1ELi1024EL9Algorithm0EEvT_T0_ll,"a",@progbits
	.sectionflags	@""
	.align	4
.nv.constant0._Z24SoftmaxBlockUncachedImplI24ElementwiseScaleMaskLoadIffbE11DirectStoreIffEfLi1ELi1024EL9Algorithm0EEvT_T0_ll:
	.zero		960


//--------------------- .nv.constant0._Z24SoftmaxBlockUncachedImplI24ElementwiseScaleMaskLoadIffbE11DirectStoreIffEfLi2ELi1024EL9Algorithm0EEvT_T0_ll --------------------------
	.section	.nv.constant0._Z24SoftmaxBlockUncachedImplI24ElementwiseScaleMaskLoadIffbE11DirectStoreIffEfLi2ELi1024EL9Algorithm0EEvT_T0_ll,"a",@progbits
	.sectionflags	@""
	.align	4
.nv.constant0._Z24SoftmaxBlockUncachedImplI24ElementwiseScaleMaskLoadIffbE11DirectStoreIffEfLi2ELi1024EL9Algorithm0EEvT_T0_ll:
	.zero		960


//--------------------- .nv.constant0._Z20SoftmaxBlockSMemImplI24ElementwiseScaleMaskLoadIffbE11DirectStoreIffEfLi1ELi256EL9Algorithm0EEvT_T0_ll --------------------------
	.section	.nv.constant0._Z20SoftmaxBlockSMemImplI24ElementwiseScaleMaskLoadIffbE11DirectStoreIffEfLi1ELi256EL9Algorithm0EEvT_T0_ll,"a",@progbits
	.sectionflags	@""
	.align	4
.nv.constant0._Z20SoftmaxBlockSMemImplI24ElementwiseScaleMaskLoadIffbE11DirectStoreIffEfLi1ELi256EL9Algorithm0EEvT_T0_ll:
	.zero		960


//--------------------- .nv.constant0._Z20SoftmaxBlockSMemImplI24ElementwiseScaleMaskLoadIffbE11DirectStoreIffEfLi1ELi512EL9Algorithm0EEvT_T0_ll --------------------------
	.section	.nv.constant0._Z20SoftmaxBlockSMemImplI24ElementwiseScaleMaskLoadIffbE11DirectStoreIffEfLi1ELi512EL9Algorithm0EEvT_T0_ll,"a",@progbits
	.sectionflags	@""
	.align	4
.nv.constant0._Z20SoftmaxBlockSMemImplI24ElementwiseScaleMaskLoadIffbE11DirectStoreIffEfLi1ELi512EL9Algorithm0EEvT_T0_ll:
	.zero		960


//--------------------- .nv.constant0._Z20SoftmaxBlockSMemImplI24ElementwiseScaleMaskLoadIffbE11DirectStoreIffEfLi1ELi1024EL9Algorithm0EEvT_T0_ll --------------------------
	.section	.nv.constant0._Z20SoftmaxBlockSMemImplI24ElementwiseScaleMaskLoadIffbE11DirectStoreIffEfLi1ELi1024EL9Algorithm0EEvT_T0_ll,"a",@progbits
	.sectionflags	@""
	.align	4
.nv.constant0._Z20SoftmaxBlockSMemImplI24ElementwiseScaleMaskLoadIffbE11DirectStoreIffEfLi1ELi1024EL9Algorithm0EEvT_T0_ll:
	.zero		960


//--------------------- .nv.constant0._Z20SoftmaxBlockSMemImplI24ElementwiseScaleMaskLoadIffbE11DirectStoreIffEfLi1ELi128EL9Algorithm0EEvT_T0_ll --------------------------
	.section	.nv.constant0._Z20SoftmaxBlockSMemImplI24ElementwiseScaleMaskLoadIffbE11DirectStoreIffEfLi1ELi128EL9Algorithm0EEvT_T0_ll,"a",@progbits
	.sectionflags	@""
	.align	4
.nv.constant0._Z20SoftmaxBlockSMemImplI24ElementwiseScaleMaskLoadIffbE11DirectStoreIffEfLi1ELi128EL9Algorithm0EEvT_T0_ll:
	.zero		960


//--------------------- .nv.constant0._Z20SoftmaxBlockSMemImplI24ElementwiseScaleMaskLoadIffbE11DirectStoreIffEfLi2ELi256EL9Algorithm0EEvT_T0_ll --------------------------
	.section	.nv.constant0._Z20SoftmaxBlockSMemImplI24ElementwiseScaleMaskLoadIffbE11DirectStoreIffEfLi2ELi256EL9Algorithm0EEvT_T0_ll,"a",@progbits
	.sectionflags	@""
	.align	4
.nv.constant0._Z20SoftmaxBlockSMemImplI24ElementwiseScaleMaskLoadIffbE11DirectStoreIffEfLi2ELi256EL9Algorithm0EEvT_T0_ll:
	.zero		960


//--------------------- .nv.constant0._Z20SoftmaxBlockSMemImplI24ElementwiseScaleMaskLoadIffbE11DirectStoreIffEfLi2ELi512EL9Algorithm0EEvT_T0_ll --------------------------
	.section	.nv.constant0._Z20SoftmaxBlockSMemImplI24ElementwiseScaleMaskLoadIffbE11DirectStoreIffEfLi2ELi512EL9Algorithm0EEvT_T0_ll,"a",@progbits
	.sectionflags	@""
	.align	4
.nv.constant0._Z20SoftmaxBlockSMemImplI24ElementwiseScaleMaskLoadIffbE11DirectStoreIffEfLi2ELi512EL9Algorithm0EEvT_T0_ll:
	.zero		960


//--------------------- .nv.constant0._Z20SoftmaxBlockSMemImplI24ElementwiseScaleMaskLoadIffbE11DirectStoreIffEfLi2ELi1024EL9Algorithm0EEvT_T0_ll --------------------------
	.section	.nv.constant0._Z20SoftmaxBlockSMemImplI24ElementwiseScaleMaskLoadIffbE11DirectStoreIffEfLi2ELi1024EL9Algorithm0EEvT_T0_ll,"a",@progbits
	.sectionflags	@""
	.align	4
.nv.constant0._Z20SoftmaxBlockSMemImplI24ElementwiseScaleMaskLoadIffbE11DirectStoreIffEfLi2ELi1024EL9Algorithm0EEvT_T0_ll:
	.zero		960


//--------------------- .nv.constant0._Z20SoftmaxBlockSMemImplI24ElementwiseScaleMaskLoadIffbE11DirectStoreIffEfLi2ELi128EL9Algorithm0EEvT_T0_ll --------------------------
	.section	.nv.constant0._Z20SoftmaxBlockSMemImplI24ElementwiseScaleMaskLoadIffbE11DirectStoreIffEfLi2ELi128EL9Algorithm0EEvT_T0_ll,"a",@progbits
	.sectionflags	@""
	.align	4
.nv.constant0._Z20SoftmaxBlockSMemImplI24ElementwiseScaleMaskLoadIffbE11DirectStoreIffEfLi2ELi128EL9Algorithm0EEvT_T0_ll:
	.zero		960


//--------------------- .nv.constant0._Z15SoftmaxWarpImplI24ElementwiseScaleMaskLoadIffbE11DirectStoreIffEfLi1ELi32ELi32ELi1ELb1EL9Algorithm0EEvT_T0_ll --------------------------
	.section	.nv.constant0._Z15SoftmaxWarpImplI24ElementwiseScaleMaskLoadIffbE11DirectStoreIffEfLi1ELi32ELi32ELi1ELb1EL9Algorithm0EEvT_T0_ll,"a",@progbits
	.sectionflags	@""
	.align	4
.nv.constant0._Z15SoftmaxWarpImplI24ElementwiseScaleMaskLoadIffbE11DirectStoreIffEfLi1ELi32ELi32ELi1ELb1EL9Algorithm0EEvT_T0_ll:
	.zero		960


//--------------------- .nv.constant0._Z15SoftmaxWarpImplI24ElementwiseScaleMaskLoadIffbE11DirectStoreIffEfLi1ELi32ELi32ELi1ELb0EL9Algorithm0EEvT_T0_ll --------------------------
	.section	.nv.constant0._Z15SoftmaxWarpImplI24ElementwiseScaleMaskLoadIffbE11DirectStoreIffEfLi1ELi32ELi32ELi1ELb0EL9Algorithm0EEvT_T0_ll,"a",@progbits
	.sectionflags	@""
	.align	4
.nv.constant0._Z15SoftmaxWarpImplI24ElementwiseScaleMaskLoadIffbE11DirectStoreIffEfLi1ELi32ELi32ELi1ELb0EL9Algorithm0EEvT_T0_ll:
	.zero		960


//--------------------- .nv.constant0._Z15SoftmaxWarpImplI24ElementwiseScaleMaskLoadIffbE11DirectStoreIffEfLi1ELi31ELi32ELi1ELb1EL9Algorithm0EEvT_T0_ll --------------------------
	.section	.nv.constant0._Z15SoftmaxWarpImplI24ElementwiseScaleMaskLoadIffbE11DirectStoreIffEfLi1ELi31ELi32ELi1ELb1EL9Algorithm0EEvT_T0_ll,"a",@progbits
	.sectionflags	@""
	.align	4
.nv.constant0._Z15SoftmaxWarpImplI24ElementwiseScaleMaskLoadIffbE11DirectStoreIffEfLi1ELi31ELi32ELi1ELb1EL9Algorithm0EEvT_T0_ll:
	.zero		960


//--------------------- .nv.constant0._Z15SoftmaxWarpImplI24ElementwiseScaleMaskLoadIffbE11DirectStoreIffEfLi1ELi31ELi32ELi1ELb0EL9Algorithm0EEvT_T0_ll --------------------------
	.section	.nv.constant0._Z15SoftmaxWarpImplI24ElementwiseScaleMaskLoadIffbE11DirectStoreIffEfLi1ELi31ELi32ELi1ELb0EL9Algorithm0EEvT_T0_ll,"a",@progbits
	.sectionflags	@""
	.align	4
.nv.constant0._Z15SoftmaxWarpImplI24ElementwiseScaleMaskLoadIffbE11DirectStoreIffEfLi1ELi31ELi32ELi1ELb0EL9Algorithm0EEvT_T0_ll:
	.zero		960


//--------------------- .nv.constant0._Z15SoftmaxWarpImplI24ElementwiseScaleMaskLoadIffbE11DirectStoreIffEfLi1ELi30ELi32ELi1ELb1EL9Algorithm0EEvT_T0_ll --------------------------
	.section	.nv.constant0._Z15SoftmaxWarpImplI24ElementwiseScaleMaskLoadIffbE11DirectStoreIffEfLi1ELi30ELi32ELi1ELb1EL9Algorithm0EEvT_T0_ll,"a",@progbits
	.sectionflags	@""
	.align	4
.nv.constant0._Z15SoftmaxWarpImplI24ElementwiseScaleMaskLoadIffbE11DirectStoreIffEfLi1ELi30ELi32ELi1ELb1EL9Algorithm0EEvT_T0_ll:
	.zero		960


//--------------------- .nv.constant0._Z15SoftmaxWarpImplI24ElementwiseScaleMaskLoadIffbE11DirectStoreIffEfLi1ELi30ELi32ELi1ELb0EL9Algorithm0EEvT_T0_ll --------------------------
	.section	.nv.constant0._Z15SoftmaxWarpImplI24ElementwiseScaleMaskLoadIffbE11DirectStoreIffEfLi1ELi30ELi32ELi1ELb0EL9Algorithm0EEvT_T0_ll,"a",@progbits
	.sectionflags	@""
	.align	4
.nv.constant0._Z15SoftmaxWarpImplI24ElementwiseScaleMaskLoadIffbE11DirectStoreIffEfLi1ELi30ELi32ELi1ELb0EL9Algorithm0EEvT_T0_ll:
	.zero		960


//--------------------- .nv.constant0._Z15SoftmaxWarpImplI24ElementwiseScaleMaskLoadIffbE11DirectStoreIffEfLi1ELi29ELi32ELi1ELb1EL9Algorithm0EEvT_T0_ll --------------------------
	.section	.nv.constant0._Z15SoftmaxWarpImplI24ElementwiseScaleMaskLoadIffbE11DirectStoreIffEfLi1ELi29ELi32ELi1ELb1EL9Algorithm0EEvT_T0_ll,"a",@progbits
	.sectionflags	@""
	.align	4
.nv.constant0._Z15SoftmaxWarpImplI24ElementwiseScaleMaskLoadIffbE11DirectStoreIffEfLi1ELi29ELi32ELi1ELb1EL9Algorithm0EEvT_T0_ll:
	.zero		960


//--------------------- .nv.constant0._Z15SoftmaxWarpImplI24ElementwiseScaleMaskLoadIffbE11DirectStoreIffEfLi1ELi29ELi32ELi1ELb0EL9Algorithm0EEvT_T0_ll --------------------------
	.section	.nv.constant0._Z15SoftmaxWarpImplI24ElementwiseScaleMaskLoadIffbE11DirectStoreIffEfLi1ELi29ELi32ELi1ELb0EL9Algorithm0EEvT_T0_ll,"a",@progbits
	.sectionflags	@""
	.align	4
.nv.constant0._Z15SoftmaxWarpImplI24ElementwiseScaleMaskLoadIffbE11DirectStoreIffEfLi1ELi29ELi32ELi1ELb0EL9Algorithm0EEvT_T0_ll:
	.zero		960


//--------------------- .nv.constant0._Z15SoftmaxWarpImplI24ElementwiseScaleMaskLoadIffbE11DirectStoreIffEfLi1ELi28ELi32ELi1ELb1EL9Algorithm0EEvT_T0_ll --------------------------
	.section	.nv.constant0._Z15SoftmaxWarpImplI24ElementwiseScaleMaskLoadIffbE11DirectStoreIffEfLi1ELi28ELi32ELi1ELb1EL9Algorithm0EEvT_T0_ll,"a",@progbits
	.sectionflags	@""
	.align	4
.nv.constant0._Z15SoftmaxWarpImplI24ElementwiseScaleMaskLoadIffbE11DirectStoreIffEfLi1ELi28ELi32ELi1ELb1EL9Algorithm0EEvT_T0_ll:
	.zero		960


//--------------------- .nv.constant0._Z15SoftmaxWarpImplI24ElementwiseScaleMaskLoadIffbE11DirectStoreIffEfLi1ELi28ELi32ELi1ELb0EL9Algorithm0EEvT_T0_ll --------------------------
	.section	.nv.constant0._Z15SoftmaxWarpImplI24ElementwiseScaleMaskLoadIffbE11DirectStoreIffEfLi1ELi28ELi32ELi1ELb0EL9Algorithm0EEvT_T0_ll,"a",@progbits
	.sectionflags	@""
	.align	4
.nv.constant0._Z15SoftmaxWarpImplI24ElementwiseScaleMaskLoadIffbE11DirectStoreIffEfLi1ELi28ELi32ELi1ELb0EL9Algorithm0EEvT_T0_ll:
	.zero		960


//--------------------- .nv.constant0._Z15SoftmaxWarpImplI24ElementwiseScaleMaskLoadIffbE11DirectStoreIffEfLi1ELi27ELi32ELi1ELb1EL9Algorithm0EEvT_T0_ll --------------------------
	.section	.nv.constant0._Z15SoftmaxWarpImplI24ElementwiseScaleMaskLoadIffbE11DirectStoreIffEfLi1ELi27ELi32ELi1ELb1EL9Algorithm0EEvT_T0_ll,"a",@progbits
	.sectionflags	@""
	.align	4
.nv.constant0._Z15SoftmaxWarpImplI24ElementwiseScaleMaskLoadIffbE11DirectStoreIffEfLi1ELi27ELi32ELi1ELb1EL9Algorithm0EEvT_T0_ll:
	.zero		960


//--------------------- .nv.constant0._Z15SoftmaxWarpImplI24ElementwiseScaleMaskLoadIffbE11DirectStoreIffEfLi1ELi27ELi32ELi1ELb0EL9Algorithm0EEvT_T0_ll --------------------------
	.section	.nv.constant0._Z15SoftmaxWarpImplI24ElementwiseScaleMaskLoadIffbE11DirectStoreIffEfLi1ELi27ELi32ELi1ELb0EL9Algorithm0EEvT_T0_ll,"a",@progbits
	.sectionflags	@""
	.align	4
.nv.constant0._Z15SoftmaxWarpImplI24ElementwiseScaleMaskLoadIffbE11DirectStoreIffEfLi1ELi27ELi32ELi1ELb0EL9Algorithm0EEvT_T0_ll:
	.zero		960


//--------------------- .nv.constant0._Z15SoftmaxWarpImplI24ElementwiseScaleMaskLoadIffbE11DirectStoreIffEfLi1ELi26ELi32ELi1ELb1EL9Algorithm0EEvT_T0_ll --------------------------
	.section	.nv.constant0._Z15SoftmaxWarpImplI24ElementwiseScaleMaskLoadIffbE11DirectStoreIffEfLi1ELi26ELi32ELi1ELb1EL9Algorithm0EEvT_T0_ll,"a",@progbits
	.sectionflags	@""
	.align	4
.nv.constant0._Z15SoftmaxWarpImplI24ElementwiseScaleMaskLoadIffbE11DirectStoreIffEfLi1ELi26ELi32ELi1ELb1EL9Algorithm0EEvT_T0_ll:
	.zero		960


//--------------------- .nv.constant0._Z15SoftmaxWarpImplI24ElementwiseScaleMaskLoadIffbE11DirectStoreIffEfLi1ELi26ELi32ELi1ELb0EL9Algorithm0EEvT_T0_ll --------------------------
	.section	.nv.constant0._Z15SoftmaxWarpImplI24ElementwiseScaleMaskLoadIffbE11DirectStoreIffEfLi1ELi26ELi32ELi1ELb0EL9Algorithm0EEvT_T0_ll,"a",@progbits
	.sectionflags	@""
	.align	4
.nv.constant0._Z15SoftmaxWarpImplI24ElementwiseScaleMaskLoadIffbE11DirectStoreIffEfLi1ELi26ELi32ELi1ELb0EL9Algorithm0EEvT_T0_ll:
	.zero		960


//--------------------- .nv.constant0._Z15SoftmaxWarpImplI24ElementwiseScaleMaskLoadIffbE11DirectStoreIffEfLi1ELi25ELi32ELi1ELb1EL9Algorithm0EEvT_T0_ll --------------------------
	.section	.nv.constant0._Z15SoftmaxWarpImplI24ElementwiseScaleMaskLoadIffbE11DirectStoreIffEfLi1ELi25ELi32ELi1ELb1EL9Algorithm0EEvT_T0_ll,"a",@progbits
	.sectionflags	@""
	.align	4
.nv.constant0._Z15SoftmaxWarpImplI24ElementwiseScaleMaskLoadIffbE11DirectStoreIffEfLi1ELi25ELi32ELi1ELb1EL9Algorithm0EEvT_T0_ll:
	.zero		960


//--------------------- .nv.constant0._Z15SoftmaxWarpImplI24ElementwiseScaleMaskLoadIffbE11DirectStoreIffEfLi1ELi25ELi32ELi1ELb0EL9Algorithm0EEvT_T0_ll --------------------------
	.section	.nv.constant0._Z15SoftmaxWarpImplI24ElementwiseScaleMaskLoadIffbE11DirectStoreIffEfLi1ELi25ELi32ELi1ELb0EL9Algorithm0EEvT_T0_ll,"a",@progbits
	.sectionflags	@""
	.align	4
.nv.constant0._Z15SoftmaxWarpImplI24ElementwiseScaleMaskLoadIffbE11DirectStoreIffEfLi1ELi25ELi32ELi1ELb0EL9Algorithm0EEvT_T0_ll:
	.zero		960


//--------------------- .nv.constant0._Z15SoftmaxWarpImplI24ElementwiseScaleMaskLoadIffbE11DirectStoreIffEfLi1ELi24ELi32ELi1ELb1EL9Algorithm0EEvT_T0_ll --------------------------
	.section	.nv.constant0._Z15SoftmaxWarpImplI24ElementwiseScaleMaskLoadIffbE11DirectStoreIffEfLi1ELi24ELi32ELi1ELb1EL9Algorithm0EEvT_T0_ll,"a",@progbits
	.sectionflags	@""
	.align	4
.nv.constant0._Z15SoftmaxWarpImplI24ElementwiseScaleMaskLoadIffbE11DirectStoreIffEfLi1ELi24ELi32ELi1ELb1EL9Algorithm0EEvT_T0_ll:
	.zero		960


//--------------------- .nv.constant0._Z15SoftmaxWarpImplI24ElementwiseScaleMaskLoadIffbE11DirectStoreIffEfLi1ELi24ELi32ELi1ELb0EL9Algorithm0EEvT_T0_ll --------------------------
	.section	.nv.constant0._Z15SoftmaxWarpImplI24ElementwiseScaleMaskLoadIffbE11DirectStoreIffEfLi1ELi24ELi32ELi1ELb0EL9Algorithm0EEvT_T0_ll,"a",@progbits
	.sectionflags	@""
	.align	4
.nv.constant0._Z15SoftmaxWarpImplI24ElementwiseScaleMaskLoadIffbE11DirectStoreIffEfLi1ELi24ELi32ELi1ELb0EL9Algorithm0EEvT_T0_ll:
	.zero		960


//--------------------- .nv.constant0._Z15SoftmaxWarpImplI24ElementwiseScaleMaskLoadIffbE11DirectStoreIffEfLi1ELi23ELi32ELi1ELb1EL9Algorithm0EEvT_T0_ll --------------------------
	.section	.nv.constant0._Z15SoftmaxWarpImplI24ElementwiseScaleMaskLoadIffbE11DirectStoreIffEfLi1ELi23ELi32ELi1ELb1EL9Algorithm0EEvT_T0_ll,"a",@progbits
	.sectionflags	@""
	.align	4
.nv.constant0._Z15SoftmaxWarpImplI24ElementwiseScaleMaskLoadIffbE11DirectStoreIffEfLi1ELi23ELi32ELi1ELb1EL9Algorithm0EEvT_T0_ll:
	.zero		960


//--------------------- .nv.constant0._Z15SoftmaxWarpImplI24ElementwiseScaleMaskLoadIffbE11DirectStoreIffEfLi1ELi23ELi32ELi1ELb0EL9Algorithm0EEvT_T0_ll --------------------------
	.section	.nv.constant0._Z15SoftmaxWarpImplI24ElementwiseScaleMaskLoadIffbE11DirectStoreIffEfLi1ELi23ELi32ELi1ELb0EL9Algorithm0EEvT_T0_ll,"a",@progbits
	.sectionflags	@""
	.align	4
.nv.constant0._Z15SoftmaxWarpImplI24ElementwiseScaleMaskLoadIffbE11DirectStoreIffEfLi1ELi23ELi32ELi1ELb0EL9Algorithm0EEvT_T0_ll:
	.zero		960


//--------------------- .nv.constant0._Z15SoftmaxWarpImplI24ElementwiseScaleMaskLoadIffbE11DirectStoreIffEfLi1ELi22ELi32ELi1ELb1EL9Algorithm0EEvT_T0_ll --------------------------
	.section	.nv.constant0._Z15SoftmaxWarpImplI24ElementwiseScaleMaskLoadIffbE11DirectStoreIffEfLi1ELi22ELi32ELi1ELb1EL9Algorithm0EEvT_T0_ll,"a",@progbits
	.sectionflags	@""
	.align	4
.nv.constant0._Z15SoftmaxWarpImplI24ElementwiseScaleMaskLoadIffbE11DirectStoreIffEfLi1ELi22ELi32ELi1ELb1EL9Algorithm0EEvT_T0_ll:
	.zero		960


//--------------------- .nv.constant0._Z15SoftmaxWarpImplI24ElementwiseScaleMaskLoadIffbE11DirectStoreIffEfLi1ELi22ELi32ELi1ELb0EL9Algorithm0EEvT_T0_ll --------------------------
	.section	.nv.constant0._Z15SoftmaxWarpImplI24ElementwiseScaleMaskLoadIffbE11DirectStoreIffEfLi1ELi22ELi32ELi1ELb0EL9Algorithm0EEvT_T0_ll,"a",@progbits
	.sectionflags	@""
	.align	4
.nv.constant0._Z15SoftmaxWarpImplI24ElementwiseScaleMaskLoadIffbE11DirectStoreIffEfLi1ELi22ELi32ELi1ELb0EL9Algorithm0EEvT_T0_ll:
	.zero		960


//--------------------- .nv.constant0._Z15SoftmaxWarpImplI24ElementwiseScaleMaskLoadIffbE11DirectStoreIffEfLi1ELi21ELi32ELi1ELb1EL9Algorithm0EEvT_T0_ll --------------------------
	.section	.nv.constant0._Z15SoftmaxWarpImplI24ElementwiseScaleMaskLoadIffbE11DirectStoreIffEfLi1ELi21ELi32ELi1ELb1EL9Algorithm0EEvT_T0_ll,"a",@progbits
	.sectionflags	@""
	.align	4
.nv.constant0._Z15SoftmaxWarpImplI24ElementwiseScaleMaskLoadIffbE11DirectStoreIffEfLi1ELi21ELi32ELi1ELb1EL9Algorithm0EEvT_T0_ll:
	.zero		960


//--------------------- .nv.constant0._Z15SoftmaxWarpImplI24ElementwiseScaleMaskLoadIffbE11DirectStoreIffEfLi1ELi21ELi32ELi1ELb0EL9Algorithm0EEvT_T0_ll --------------------------
	.section	.nv.constant0._Z15SoftmaxWarpImplI24ElementwiseScaleMaskLoadIffbE11DirectStoreIffEfLi1ELi21ELi32ELi1ELb0EL9Algorithm0EEvT_T0_ll,"a",@progbits
	.sectionflags	@""
	.align	4
.nv.constant0._Z15SoftmaxWarpImplI24ElementwiseScaleMaskLoadIffbE11DirectStoreIffEfLi1ELi21ELi32ELi1ELb0EL9Algorithm0EEvT_T0_ll:
	.zero		960


//--------------------- .nv.constant0._Z15SoftmaxWarpImplI24ElementwiseScaleMaskLoadIffbE11DirectStoreIffEfLi1ELi20ELi32ELi1ELb1EL9Algorithm0EEvT_T0_ll --------------------------
	.section	.nv.constant0._Z15SoftmaxWarpImplI24ElementwiseScaleMaskLoadIffbE11DirectStoreIffEfLi1ELi20ELi32ELi1ELb1EL9Algorithm0EEvT_T0_ll,"a",@progbits
	.sectionflags	@""
	.align	4
.nv.constant0._Z15SoftmaxWarpImplI24ElementwiseScaleMaskLoadIffbE11DirectStoreIffEfLi1ELi20ELi32ELi1ELb1EL9Algorithm0EEvT_T0_ll:
	.zero		960


//--------------------- .nv.constant0._Z15SoftmaxWarpImplI24ElementwiseScaleMaskLoadIffbE11DirectStoreIffEfLi1ELi20ELi32ELi1ELb0EL9Algorithm0EEvT_T0_ll --------------------------
	.section	.nv.constant0._Z15SoftmaxWarpImplI24ElementwiseScaleMaskLoadIffbE11DirectStoreIffEfLi1ELi20ELi32ELi1ELb0EL9Algorithm0EEvT_T0_ll,"a",@progbits
	.sectionflags	@""
	.align	4
.nv.constant0._Z15SoftmaxWarpImplI24ElementwiseScaleMaskLoadIffbE11DirectStoreIffEfLi1ELi20ELi32ELi1ELb0EL9Algorithm0EEvT_T0_ll:
	.zero		960


//--------------------- .nv.constant0._Z15SoftmaxWarpImplI24ElementwiseScaleMaskLoadIffbE11DirectStoreIffEfLi1ELi19ELi32ELi1ELb1EL9Algorithm0EEvT_T0_ll --------------------------
	.section	.nv.constant0._Z15SoftmaxWarpImplI24ElementwiseScaleMaskLoadIffbE11DirectStoreIffEfLi1ELi19ELi32ELi1ELb1EL9Algorithm0EEvT_T0_ll,"a",@progbits
	.sectionflags	@""
	.align	4
.nv.constant0._Z15SoftmaxWarpImplI24ElementwiseScaleMaskLoadIffbE11DirectStoreIffEfLi1ELi19ELi32ELi1ELb1EL9Algorithm0EEvT_T0_ll:
	.zero		960


//--------------------- .nv.constant0._Z15SoftmaxWarpImplI24ElementwiseScaleMaskLoadIffbE11DirectStoreIffEfLi1ELi19ELi32ELi1ELb0EL9Algorithm0EEvT_T0_ll --------------------------
	.section	.nv.constant0._Z15SoftmaxWarpImplI24ElementwiseScaleMaskLoadIffbE11DirectStoreIffEfLi1ELi19ELi32ELi1ELb0EL9Algorithm0EEvT_T0_ll,"a",@progbits
	.sectionflags	@""
	.align	4
.nv.constant0._Z15SoftmaxWarpImplI24ElementwiseScaleMaskLoadIffbE11DirectStoreIffEfLi1ELi19ELi32ELi1ELb0EL9Algorithm0EEvT_T0_ll:
	.zero		960


//--------------------- .nv.constant0._Z15SoftmaxWarpImplI24ElementwiseScaleMaskLoadIffbE11DirectStoreIffEfLi1ELi18ELi32ELi1ELb1EL9Algorithm0EEvT_T0_ll --------------------------
	.section	.nv.constant0._Z15SoftmaxWarpImplI24ElementwiseScaleMaskLoadIffbE11DirectStoreIffEfLi1ELi18ELi32ELi1ELb1EL9Algorithm0EEvT_T0_ll,"a",@progbits
	.sectionflags	@""
	.align	4
.nv.constant0._Z15SoftmaxWarpImplI24ElementwiseScaleMaskLoadIffbE11DirectStoreIffEfLi1ELi18ELi32ELi1ELb1EL9Algorithm0EEvT_T0_ll:
	.zero		960


//--------------------- .nv.constant0._Z15SoftmaxWarpImplI24ElementwiseScaleMaskLoadIffbE11DirectStoreIffEfLi1ELi18ELi32ELi1ELb0EL9Algorithm0EEvT_T0_ll --------------------------
	.section	.nv.constant0._Z15SoftmaxWarpImplI24ElementwiseScaleMaskLoadIffbE11DirectStoreIffEfLi1ELi18ELi32ELi1ELb0EL9Algorithm0EEvT_T0_ll,"a",@progbits
	.sectionflags	@""
	.align	4
.nv.constant0._Z15SoftmaxWarpImplI24ElementwiseScaleMaskLoadIffbE11DirectStoreIffEfLi1ELi18ELi32ELi1ELb0EL9Algorithm0EEvT_T0_ll:
	.zero		960


//--------------------- .nv.constant0._Z15SoftmaxWarpImplI24ElementwiseScaleMaskLoadIffbE11DirectStoreIffEfLi1ELi17ELi32ELi1ELb1EL9Algorithm0EEvT_T0_ll --------------------------
	.section	.nv.constant0._Z15SoftmaxWarpImplI24ElementwiseScaleMaskLoadIffbE11DirectStoreIffEfLi1ELi17ELi32ELi1ELb1EL9Algorithm0EEvT_T0_ll,"a",@progbits
	.sectionflags	@""
	.align	4
.nv.constant0._Z15SoftmaxWarpImplI24ElementwiseScaleMaskLoadIffbE11DirectStoreIffEfLi1ELi17ELi32ELi1ELb1EL9Algorithm0EEvT_T0_ll:
	.zero		960


//--------------------- .nv.constant0._Z15SoftmaxWarpImplI24ElementwiseScaleMaskLoadIffbE11DirectStoreIffEfLi1ELi17ELi32ELi1ELb0EL9Algorithm0EEvT_T0_ll --------------------------
	.section	.nv.constant0._Z15SoftmaxWarpImplI24ElementwiseScaleMaskLoadIffbE11DirectStoreIffEfLi1ELi17ELi32ELi1ELb0EL9Algorithm0EEvT_T0_ll,"a",@progbits
	.sectionflags	@""
	.align	4
.nv.constant0._Z15SoftmaxWarpImplI24ElementwiseScaleMaskLoadIffbE11DirectStoreIffEfLi1ELi17ELi32ELi1ELb0EL9Algorithm0EEvT_T0_ll:
	.zero		960


//--------------------- .nv.constant0._Z15SoftmaxWarpImplI24ElementwiseScaleMaskLoadIffbE11DirectStoreIffEfLi1ELi16ELi32ELi1ELb1EL9Algorithm0EEvT_T0_ll --------------------------
	.section	.nv.constant0._Z15SoftmaxWarpImplI24ElementwiseScaleMaskLoadIffbE11DirectStoreIffEfLi1ELi16ELi32ELi1ELb1EL9Algorithm0EEvT_T0_ll,"a",@progbits
	.sectionflags	@""
	.align	4
.nv.constant0._Z15SoftmaxWarpImplI24ElementwiseScaleMaskLoadIffbE11DirectStoreIffEfLi1ELi16ELi32ELi1ELb1EL9Algorithm0EEvT_T0_ll:
	.zero		960


//--------------------- .nv.constant0._Z15SoftmaxWarpImplI24ElementwiseScaleMaskLoadIffbE11DirectStoreIffEfLi1ELi16ELi32ELi1ELb0EL9Algorithm0EEvT_T0_ll --------------------------
	.section	.nv.constant0._Z15SoftmaxWarpImplI24ElementwiseScaleMaskLoadIffbE11DirectStoreIffEfLi1ELi16ELi32ELi1ELb0EL9Algorithm0EEvT_T0_ll,"a",@progbits
	.sectionflags	@""
	.align	4
.nv.constant0._Z15SoftmaxWarpImplI24ElementwiseScaleMaskLoadIffbE11DirectStoreIffEfLi1ELi16ELi32ELi1ELb0EL9Algorithm0EEvT_T0_ll:
	.zero		960


//--------------------- .nv.constant0._Z15SoftmaxWarpImplI24ElementwiseScaleMaskLoadIffbE11DirectStoreIffEfLi1ELi15ELi32ELi1ELb1EL9Algorithm0EEvT_T0_ll --------------------------
	.section	.nv.constant0._Z15SoftmaxWarpImplI24ElementwiseScaleMaskLoadIffbE11DirectStoreIffEfLi1ELi15ELi32ELi1ELb1EL9Algorithm0EEvT_T0_ll,"a",@progbits
	.sectionflags	@""
	.align	4
.nv.constant0._Z15SoftmaxWarpImplI24ElementwiseScaleMaskLoadIffbE11DirectStoreIffEfLi1ELi15ELi32ELi1ELb1EL9Algorithm0EEvT_T0_ll:
	.zero		960


//--------------------- .nv.constant0._Z15SoftmaxWarpImplI24ElementwiseScaleMaskLoadIffbE11DirectStoreIffEfLi1ELi15ELi32ELi1ELb0EL9Algorithm0EEvT_T0_ll --------------------------
	.section	.nv.constant0._Z15SoftmaxWarpImplI24ElementwiseScaleMaskLoadIffbE11DirectStoreIffEfLi1ELi15ELi32ELi1ELb0EL9Algorithm0EEvT_T0_ll,"a",@progbits
	.sectionflags	@""
	.align	4
.nv.constant0._Z15SoftmaxWarpImplI24ElementwiseScaleMaskLoadIffbE11DirectStoreIffEfLi1ELi15ELi32ELi1ELb0EL9Algorithm0EEvT_T0_ll:
	.zero		960


//--------------------- .nv.constant0._Z15SoftmaxWarpImplI24ElementwiseScaleMaskLoadIffbE11DirectStoreIffEfLi1ELi14ELi32ELi1ELb1EL9Algorithm0EEvT_T0_ll --------------------------
	.section	.nv.constant0._Z15SoftmaxWarpImplI24ElementwiseScaleMaskLoadIffbE11DirectStoreIffEfLi1ELi14ELi32ELi1ELb1EL9Algorithm0EEvT_T0_ll,"a",@progbits
	.sectionflags	@""
	.align	4
.nv.constant0._Z15SoftmaxWarpImplI24ElementwiseScaleMaskLoadIffbE11DirectStoreIffEfLi1ELi14ELi32ELi1ELb1EL9Algorithm0EEvT_T0_ll:
	.zero		960


//--------------------- .nv.constant0._Z15SoftmaxWarpImplI24ElementwiseScaleMaskLoadIffbE11DirectStoreIffEfLi1ELi14ELi32ELi1ELb0EL9Algorithm0EEvT_T0_ll --------------------------
	.section	.nv.constant0._Z15SoftmaxWarpImplI24ElementwiseScaleMaskLoadIffbE11DirectStoreIffEfLi1ELi14ELi32ELi1ELb0EL9Algorithm0EEvT_T0_ll,"a",@progbits
	.sectionflags	@""
	.align	4
.nv.constant0._Z15SoftmaxWarpImplI24ElementwiseScaleMaskLoadIffbE11DirectStoreIffEfLi1ELi14ELi32ELi1ELb0EL9Algorithm0EEvT_T0_ll:
	.zero		960


//--------------------- .nv.constant0._Z15SoftmaxWarpImplI24ElementwiseScaleMaskLoadIffbE11DirectStoreIffEfLi1ELi13ELi32ELi1ELb1EL9Algorithm0EEvT_T0_ll --------------------------
	.section	.nv.constant0._Z15SoftmaxWarpImplI24ElementwiseScaleMaskLoadIffbE11DirectStoreIffEfLi1ELi13ELi32ELi1ELb1EL9Algorithm0EEvT_T0_ll,"a",@progbits
	.sectionflags	@""
	.align	4
.nv.constant0._Z15SoftmaxWarpImplI24ElementwiseScaleMaskLoadIffbE11DirectStoreIffEfLi1ELi13ELi32ELi1ELb1EL9Algorithm0EEvT_T0_ll:
	.zero		960


//--------------------- .nv.constant0._Z15SoftmaxWarpImplI24ElementwiseScaleMaskLoadIffbE11DirectStoreIffEfLi1ELi13ELi32ELi1ELb0EL9Algorithm0EEvT_T0_ll --------------------------
	.section	.nv.constant0._Z15SoftmaxWarpImplI24ElementwiseScaleMaskLoadIffbE11DirectStoreIffEfLi1ELi13ELi32ELi1ELb0EL9Algorithm0EEvT_T0_ll,"a",@progbits
	.sectionflags	@""
	.align	4
.nv.constant0._Z15SoftmaxWarpImplI24ElementwiseScaleMaskLoadIffbE11DirectStoreIffEfLi1ELi13ELi32ELi1ELb0EL9Algorithm0EEvT_T0_ll:
	.zero		960


//--------------------- .nv.constant0._Z15SoftmaxWarpImplI24ElementwiseScaleMaskLoadIffbE11DirectStoreIffEfLi1ELi12ELi32ELi1ELb1EL9Algorithm0EEvT_T0_ll --------------------------
	.section	.nv.constant0._Z15SoftmaxWarpImplI24ElementwiseScaleMaskLoadIffbE11DirectStoreIffEfLi1ELi12ELi32ELi1ELb1EL9Algorithm0EEvT_T0_ll,"a",@progbits
	.sectionflags	@""
	.align	4
.nv.constant0._Z15SoftmaxWarpImplI24ElementwiseScaleMaskLoadIffbE11DirectStoreIffEfLi1ELi12ELi32ELi1ELb1EL9Algorithm0EEvT_T0_ll:
	.zero		960


//--------------------- .nv.constant0._Z15SoftmaxWarpImplI24ElementwiseScaleMaskLoadIffbE11DirectStoreIffEfLi1ELi12ELi32ELi1ELb0EL9Algorithm0EEvT_T0_ll --------------------------
	.section	.nv.constant0._Z15SoftmaxWarpImplI24ElementwiseScaleMaskLoadIffbE11DirectStoreIffEfLi1ELi12ELi32ELi1ELb0EL9Algorithm0EEvT_T0_ll,"a",@progbits
	.sectionflags	@""
	.align	4
.nv.constant0._Z15SoftmaxWarpImplI24ElementwiseScaleMaskLoadIffbE11DirectStoreIffEfLi1ELi12ELi32ELi1ELb0EL9Algorithm0EEvT_T0_ll:
	.zero		960


//--------------------- .nv.constant0._Z15SoftmaxWarpImplI24ElementwiseScaleMaskLoadIffbE11DirectStoreIffEfLi1ELi11ELi32ELi1ELb1EL9Algorithm0EEvT_T0_ll --------------------------
	.section	.nv.constant0._Z15SoftmaxWarpImplI24ElementwiseScaleMaskLoadIffbE11DirectStoreIffEfLi1ELi11ELi32ELi1ELb1EL9Algorithm0EEvT_T0_ll,"a",@progbits
	.sectionflags	@""
	.align	4
.nv.constant0._Z15SoftmaxWarpImplI24ElementwiseScaleMaskLoadIffbE11DirectStoreIffEfLi1ELi11ELi32ELi1ELb1EL9Algorithm0EEvT_T0_ll:
	.zero		960


//--------------------- .nv.constant0._Z15SoftmaxWarpImplI24ElementwiseScaleMaskLoadIffbE11DirectStoreIffEfLi1ELi11ELi32ELi1ELb0EL9Algorithm0EEvT_T0_ll --------------------------
	.section	.nv.constant0._Z15SoftmaxWarpImplI24ElementwiseScaleMaskLoadIffbE11DirectStoreIffEfLi1ELi11ELi32ELi1ELb0EL9Algorithm0EEvT_T0_ll,"a",@progbits
	.sectionflags	@""
	.align	4
.nv.constant0._Z15SoftmaxWarpImplI24ElementwiseScaleMaskLoadIffbE11DirectStoreIffEfLi1ELi11ELi32ELi1ELb0EL9Algorithm0EEvT_T0_ll:
	.zero		960


//--------------------- .nv.constant0._Z15SoftmaxWarpImplI24ElementwiseScaleMaskLoadIffbE11DirectStoreIffEfLi1ELi10ELi32ELi1ELb1EL9Algorithm0EEvT_T0_ll --------------------------
	.section	.nv.constant0._Z15SoftmaxWarpImplI24ElementwiseScaleMaskLoadIffbE11DirectStoreIffEfLi1ELi10ELi32ELi1ELb1EL9Algorithm0EEvT_T0_ll,"a",@progbits
	.sectionflags	@""
	.align	4
.nv.constant0._Z15SoftmaxWarpImplI24ElementwiseScaleMaskLoadIffbE11DirectStoreIffEfLi1ELi10ELi32ELi1ELb1EL9Algorithm0EEvT_T0_ll:
	.zero		960


//--------------------- .nv.constant0._Z15SoftmaxWarpImplI24ElementwiseScaleMaskLoadIffbE11DirectStoreIffEfLi1ELi10ELi32ELi1ELb0EL9Algorithm0EEvT_T0_ll --------------------------
	.section	.nv.constant0._Z15SoftmaxWarpImplI24ElementwiseScaleMaskLoadIffbE11DirectStoreIffEfLi1ELi10ELi32ELi1ELb0EL9Algorithm0EEvT_T0_ll,"a",@progbits
	.sectionflags	@""
	.align	4
.nv.constant0._Z15SoftmaxWarpImplI24ElementwiseScaleMaskLoadIffbE11DirectStoreIffEfLi1ELi10ELi32ELi1ELb0EL9Algorithm0EEvT_T0_ll:
	.zero		960


//--------------------- .nv.constant0._Z15SoftmaxWarpImplI24ElementwiseScaleMaskLoadIffbE11DirectStoreIffEfLi1ELi9ELi32ELi1ELb1EL9Algorithm0EEvT_T0_ll --------------------------
	.section	.nv.constant0._Z15SoftmaxWarpImplI24ElementwiseScaleMaskLoadIffbE11DirectStoreIffEfLi1ELi9ELi32ELi1ELb1EL9Algorithm0EEvT_T0_ll,"a",@progbits
	.sectionflags	@""
	.align	4
.nv.constant0._Z15SoftmaxWarpImplI24ElementwiseScaleMaskLoadIffbE11DirectStoreIffEfLi1ELi9ELi32ELi1ELb1EL9Algorithm0EEvT_T0_ll:
	.zero		960


//--------------------- .nv.constant0._Z15SoftmaxWarpImplI24ElementwiseScaleMaskLoadIffbE11DirectStoreIffEfLi1ELi9ELi32ELi1ELb0EL9Algorithm0EEvT_T0_ll --------------------------
	.section	.nv.constant0._Z15SoftmaxWarpImplI24ElementwiseScaleMaskLoadIffbE11DirectStoreIffEfLi1ELi9ELi32ELi1ELb0EL9Algorithm0EEvT_T0_ll,"a",@progbits
	.sectionflags	@""
	.align	4
.nv.constant0._Z15SoftmaxWarpImplI24ElementwiseScaleMaskLoadIffbE11DirectStoreIffEfLi1ELi9ELi32ELi1ELb0EL9Algorithm0EEvT_T0_ll:
	.zero		960


//--------------------- .nv.constant0._Z15SoftmaxWarpImplI24ElementwiseScaleMaskLoadIffbE11DirectStoreIffEfLi1ELi8ELi32ELi1ELb1EL9Algorithm0EEvT_T0_ll --------------------------
	.section	.nv.constant0._Z15SoftmaxWarpImplI24ElementwiseScaleMaskLoadIffbE11DirectStoreIffEfLi1ELi8ELi32ELi1ELb1EL9Algorithm0EEvT_T0_ll,"a",@progbits
	.sectionflags	@""
	.align	4
.nv.constant0._Z15SoftmaxWarpImplI24ElementwiseScaleMaskLoadIffbE11DirectStoreIffEfLi1ELi8ELi32ELi1ELb1EL9Algorithm0EEvT_T0_ll:
	.zero		960


//--------------------- .nv.constant0._Z15SoftmaxWarpImplI24ElementwiseScaleMaskLoadIffbE11DirectStoreIffEfLi1ELi8ELi32ELi1ELb0EL9Algorithm0EEvT_T0_ll --------------------------
	.section	.nv.constant0._Z15SoftmaxWarpImplI24ElementwiseScaleMaskLoadIffbE11DirectStoreIffEfLi1ELi8ELi32ELi1ELb0EL9Algorithm0EEvT_T0_ll,"a",@progbits
	.sectionflags	@""
	.align	4
.nv.constant0._Z15SoftmaxWarpImplI24ElementwiseScaleMaskLoadIffbE11DirectStoreIffEfLi1ELi8ELi32ELi1ELb0EL9Algorithm0EEvT_T0_ll:
	.zero		960


//--------------------- .nv.constant0._Z15SoftmaxWarpImplI24ElementwiseScaleMaskLoadIffbE11DirectStoreIffEfLi1ELi7ELi32ELi1ELb1EL9Algorithm0EEvT_T0_ll --------------------------
	.section	.nv.constant0._Z15SoftmaxWarpImplI24ElementwiseScaleMaskLoadIffbE11DirectStoreIffEfLi1ELi7ELi32ELi1ELb1EL9Algorithm0EEvT_T0_ll,"a",@progbits
	.sectionflags	@""
	.align	4
.nv.constant0._Z15SoftmaxWarpImplI24ElementwiseScaleMaskLoadIffbE11DirectStoreIffEfLi1ELi7ELi32ELi1ELb1EL9Algorithm0EEvT_T0_ll:
	.zero		960


//--------------------- .nv.constant0._Z15SoftmaxWarpImplI24ElementwiseScaleMaskLoadIffbE11DirectStoreIffEfLi1ELi7ELi32ELi1ELb0EL9Algorithm0EEvT_T0_ll --------------------------
	.section	.nv.constant0._Z15SoftmaxWarpImplI24ElementwiseScaleMaskLoadIffbE11DirectStoreIffEfLi1ELi7ELi32ELi1ELb0EL9Algorithm0EEvT_T0_ll,"a",@progbits
	.sectionflags	@""
	.align	4
.nv.constant0._Z15SoftmaxWarpImplI24ElementwiseScaleMaskLoadIffbE11DirectStoreIffEfLi1ELi7ELi32ELi1ELb0EL9Algorithm0EEvT_T0_ll:
	.zero		960


//--------------------- .nv.constant0._Z15SoftmaxWarpImplI24ElementwiseScaleMaskLoadIffbE11DirectStoreIffEfLi1ELi6ELi32ELi1ELb1EL9Algorithm0EEvT_T0_ll --------------------------
	.section	.nv.constant0._Z15SoftmaxWarpImplI24ElementwiseScaleMaskLoadIffbE11DirectStoreIffEfLi1ELi6ELi32ELi1ELb1EL9Algorithm0EEvT_T0_ll,"a",@progbits
	.sectionflags	@""
	.align	4
.nv.constant0._Z15SoftmaxWarpImplI24ElementwiseScaleMaskLoadIffbE11DirectStoreIffEfLi1ELi6ELi32ELi1ELb1EL9Algorithm0EEvT_T0_ll:
	.zero		960


//--------------------- .nv.constant0._Z15SoftmaxWarpImplI24ElementwiseScaleMaskLoadIffbE11DirectStoreIffEfLi1ELi6ELi32ELi1ELb0EL9Algorithm0EEvT_T0_ll --------------------------
	.section	.nv.constant0._Z15SoftmaxWarpImplI24ElementwiseScaleMaskLoadIffbE11DirectStoreIffEfLi1ELi6ELi32ELi1ELb0EL9Algorithm0EEvT_T0_ll,"a",@progbits
	.sectionflags	@""
	.align	4
.nv.constant0._Z15SoftmaxWarpImplI24ElementwiseScaleMaskLoadIffbE11DirectStoreIffEfLi1ELi6ELi32ELi1ELb0EL9Algorithm0EEvT_T0_ll:
	.zero		960


//--------------------- .nv.constant0._Z15SoftmaxWarpImplI24ElementwiseScaleMaskLoadIffbE11DirectStoreIffEfLi1ELi5ELi32ELi1ELb1EL9Algorithm0EEvT_T0_ll --------------------------
	.section	.nv.constant0._Z15SoftmaxWarpImplI24ElementwiseScaleMaskLoadIffbE11DirectStoreIffEfLi1ELi5ELi32ELi1ELb1EL9Algorithm0EEvT_T0_ll,"a",@progbits
	.sectionflags	@""
	.align	4
.nv.constant0._Z15SoftmaxWarpImplI24ElementwiseScaleMaskLoadIffbE11DirectStoreIffEfLi1ELi5ELi32ELi1ELb1EL9Algorithm0EEvT_T0_ll:
	.zero		960


//--------------------- .nv.constant0._Z15SoftmaxWarpImplI24ElementwiseScaleMaskLoadIffbE11DirectStoreIffEfLi1ELi5ELi32ELi1ELb0EL9Algorithm0EEvT_T0_ll --------------------------
	.section	.nv.constant0._Z15SoftmaxWarpImplI24ElementwiseScaleMaskLoadIffbE11DirectStoreIffEfLi1ELi5ELi32ELi1ELb0EL9Algorithm0EEvT_T0_ll,"a",@progbits
	.sectionflags	@""
	.align	4
.nv.constant0._Z15SoftmaxWarpImplI24ElementwiseScaleMaskLoadIffbE11DirectStoreIffEfLi1ELi5ELi32ELi1ELb0EL9Algorithm0EEvT_T0_ll:
	.zero		960


//--------------------- .nv.constant0._Z15SoftmaxWarpImplI24ElementwiseScaleMaskLoadIffbE11DirectStoreIffEfLi1ELi4ELi32ELi1ELb1EL9Algorithm0EEvT_T0_ll --------------------------
	.section	.nv.constant0._Z15SoftmaxWarpImplI24ElementwiseScaleMaskLoadIffbE11DirectStoreIffEfLi1ELi4ELi32ELi1ELb1EL9Algorithm0EEvT_T0_ll,"a",@progbits
	.sectionflags	@""
	.align	4
.nv.constant0._Z15SoftmaxWarpImplI24ElementwiseScaleMaskLoadIffbE11DirectStoreIffEfLi1ELi4ELi32ELi1ELb1EL9Algorithm0EEvT_T0_ll:
	.zero		960


//--------------------- .nv.constant0._Z15SoftmaxWarpImplI24ElementwiseScaleMaskLoadIffbE11DirectStoreIffEfLi1ELi4ELi32ELi1ELb0EL9Algorithm0EEvT_T0_ll --------------------------
	.section	.nv.constant0._Z15SoftmaxWarpImplI24ElementwiseScaleMaskLoadIffbE11DirectStoreIffEfLi1ELi4ELi32ELi1ELb0EL9Algorithm0EEvT_T0_ll,"a",@progbits
	.sectionflags	@""
	.align	4
.nv.constant0._Z15SoftmaxWarpImplI24ElementwiseScaleMaskLoadIffbE11DirectStoreIffEfLi1ELi4ELi32ELi1ELb0EL9Algorithm0EEvT_T0_ll:
	.zero		960


//--------------------- .nv.constant0._Z15SoftmaxWarpImplI24ElementwiseScaleMaskLoadIffbE11DirectStoreIffEfLi1ELi3ELi32ELi1ELb1EL9Algorithm0EEvT_T0_ll --------------------------
	.section	.nv.constant0._Z15SoftmaxWarpImplI24ElementwiseScaleMaskLoadIffbE11DirectStoreIffEfLi1ELi3ELi32ELi1ELb1EL9Algorithm0EEvT_T0_ll,"a",@progbits
	.sectionflags	@""
	.align	4
.nv.constant0._Z15SoftmaxWarpImplI24ElementwiseScaleMaskLoadIffbE11DirectStoreIffEfLi1ELi3ELi32ELi1ELb1EL9Algorithm0EEvT_T0_ll:
	.zero		960


//--------------------- .nv.constant0._Z15SoftmaxWarpImplI24ElementwiseScaleMaskLoadIffbE11DirectStoreIffEfLi1ELi3ELi32ELi1ELb0EL9Algorithm0EEvT_T0_ll --------------------------
	.section	.nv.constant0._Z15SoftmaxWarpImplI24ElementwiseScaleMaskLoadIffbE11DirectStoreIffEfLi1ELi3ELi32ELi1ELb0EL9Algorithm0EEvT_T0_ll,"a",@progbits
	.sectionflags	@""
	.align	4
.nv.constant0._Z15SoftmaxWarpImplI24ElementwiseScaleMaskLoadIffbE11DirectStoreIffEfLi1ELi3ELi32ELi1ELb0EL9Algorithm0EEvT_T0_ll:
	.zero		960


//--------------------- .nv.constant0._Z15SoftmaxWarpImplI24ElementwiseScaleMaskLoadIffbE11DirectStoreIffEfLi1ELi2ELi32ELi1ELb1EL9Algorithm0EEvT_T0_ll --------------------------
	.section	.nv.constant0._Z15SoftmaxWarpImplI24ElementwiseScaleMaskLoadIffbE11DirectStoreIffEfLi1ELi2ELi32ELi1ELb1EL9Algorithm0EEvT_T0_ll,"a",@progbits
	.sectionflags	@""
	.align	4
.nv.constant0._Z15SoftmaxWarpImplI24ElementwiseScaleMaskLoadIffbE11DirectStoreIffEfLi1ELi2ELi32ELi1ELb1EL9Algorithm0EEvT_T0_ll:
	.zero		960


//--------------------- .nv.constant0._Z15SoftmaxWarpImplI24ElementwiseScaleMaskLoadIffbE11DirectStoreIffEfLi1ELi2ELi32ELi1ELb0EL9Algorithm0EEvT_T0_ll --------------------------
	.section	.nv.constant0._Z15SoftmaxWarpImplI24ElementwiseScaleMaskLoadIffbE11DirectStoreIffEfLi1ELi2ELi32ELi1ELb0EL9Algorithm0EEvT_T0_ll,"a",@progbits
	.sectionflags	@""
	.align	4
.nv.constant0._Z15SoftmaxWarpImplI24ElementwiseScaleMaskLoadIffbE11DirectStoreIffEfLi1ELi2ELi32ELi1ELb0EL9Algorithm0EEvT_T0_ll:
	.zero		960


//--------------------- .nv.constant0._Z15SoftmaxWarpImplI24ElementwiseScaleMaskLoadIffbE11DirectStoreIffEfLi1ELi1ELi32ELi1ELb1EL9Algorithm0EEvT_T0_ll --------------------------
	.section	.nv.constant0._Z15SoftmaxWarpImplI24ElementwiseScaleMaskLoadIffbE11DirectStoreIffEfLi1ELi1ELi32ELi1ELb1EL9Algorithm0EEvT_T0_ll,"a",@progbits
	.sectionflags	@""
	.align	4
.nv.constant0._Z15SoftmaxWarpImplI24ElementwiseScaleMaskLoadIffbE11DirectStoreIffEfLi1ELi1ELi32ELi1ELb1EL9Algorithm0EEvT_T0_ll:
	.zero		960


//--------------------- .nv.constant0._Z15SoftmaxWarpImplI24ElementwiseScaleMaskLoadIffbE11DirectStoreIffEfLi1ELi1ELi32ELi1ELb0EL9Algorithm0EEvT_T0_ll --------------------------
	.section	.nv.constant0._Z15SoftmaxWarpImplI24ElementwiseScaleMaskLoadIffbE11DirectStoreIffEfLi1ELi1ELi32ELi1ELb0EL9Algorithm0EEvT_T0_ll,"a",@progbits
	.sectionflags	@""
	.align	4
.nv.constant0._Z15SoftmaxWarpImplI24ElementwiseScaleMaskLoadIffbE11DirectStoreIffEfLi1ELi1ELi32ELi1ELb0EL9Algorithm0EEvT_T0_ll:
	.zero		960


//--------------------- .nv.constant0._Z15SoftmaxWarpImplI24ElementwiseScaleMaskLoadIffbE11DirectStoreIffEfLi1ELi1ELi32ELi2ELb1EL9Algorithm0EEvT_T0_ll --------------------------
	.section	.nv.constant0._Z15SoftmaxWarpImplI24ElementwiseScaleMaskLoadIffbE11DirectStoreIffEfLi1ELi1ELi32ELi2ELb1EL9Algorithm0EEvT_T0_ll,"a",@progbits
	.sectionflags	@""
	.align	4
.nv.constant0._Z15SoftmaxWarpImplI24ElementwiseScaleMaskLoadIffbE11DirectStoreIffEfLi1ELi1ELi32ELi2ELb1EL9Algorithm0EEvT_T0_ll:
	.zero		960


//--------------------- .nv.constant0._Z15SoftmaxWarpImplI24ElementwiseScaleMaskLoadIffbE11DirectStoreIffEfLi1ELi1ELi32ELi2ELb0EL9Algorithm0EEvT_T0_ll --------------------------
	.section	.nv.constant0._Z15SoftmaxWarpImplI24ElementwiseScaleMaskLoadIffbE11DirectStoreIffEfLi1ELi1ELi32ELi2ELb0EL9Algorithm0EEvT_T0_ll,"a",@progbits
	.sectionflags	@""
	.align	4
.nv.constant0._Z15SoftmaxWarpImplI24ElementwiseScaleMaskLoadIffbE11DirectStoreIffEfLi1ELi1ELi32ELi2ELb0EL9Algorithm0EEvT_T0_ll:
	.zero		960


//--------------------- .nv.constant0._Z15SoftmaxWarpImplI24ElementwiseScaleMaskLoadIffbE11DirectStoreIffEfLi1ELi1ELi16ELi1ELb1EL9Algorithm0EEvT_T0_ll --------------------------
	.section	.nv.constant0._Z15SoftmaxWarpImplI24ElementwiseScaleMaskLoadIffbE11DirectStoreIffEfLi1ELi1ELi16ELi1ELb1EL9Algorithm0EEvT_T0_ll,"a",@progbits
	.sectionflags	@""
	.align	4
.nv.constant0._Z15SoftmaxWarpImplI24ElementwiseScaleMaskLoadIffbE11DirectStoreIffEfLi1ELi1ELi16ELi1ELb1EL9Algorithm0EEvT_T0_ll:
	.zero		960


//--------------------- .nv.constant0._Z15SoftmaxWarpImplI24ElementwiseScaleMaskLoadIffbE11DirectStoreIffEfLi1ELi1ELi16ELi1ELb0EL9Algorithm0EEvT_T0_ll --------------------------
	.section	.nv.constant0._Z15SoftmaxWarpImplI24ElementwiseScaleMaskLoadIffbE11DirectStoreIffEfLi1ELi1ELi16ELi1ELb0EL9Algorithm0EEvT_T0_ll,"a",@progbits
	.sectionflags	@""
	.align	4
.nv.constant0._Z15SoftmaxWarpImplI24ElementwiseScaleMaskLoadIffbE11DirectStoreIffEfLi1ELi1ELi16ELi1ELb0EL9Algorithm0EEvT_T0_ll:
	.zero		960


//--------------------- .nv.constant0._Z15SoftmaxWarpImplI24ElementwiseScaleMaskLoadIffbE11DirectStoreIffEfLi1ELi1ELi16ELi2ELb1EL9Algorithm0EEvT_T0_ll --------------------------
	.section	.nv.constant0._Z15SoftmaxWarpImplI24ElementwiseScaleMaskLoadIffbE11DirectStoreIffEfLi1ELi1ELi16ELi2ELb1EL9Algorithm0EEvT_T0_ll,"a",@progbits
	.sectionflags	@""
	.align	4
.nv.constant0._Z15SoftmaxWarpImplI24ElementwiseScaleMaskLoadIffbE11DirectStoreIffEfLi1ELi1ELi16ELi2ELb1EL9Algorithm0EEvT_T0_ll:
	.zero		960


//--------------------- .nv.constant0._Z15SoftmaxWarpImplI24ElementwiseScaleMaskLoadIffbE11DirectStoreIffEfLi1ELi1ELi16ELi2ELb0EL9Algorithm0EEvT_T0_ll --------------------------
	.section	.nv.constant0._Z15SoftmaxWarpImplI24ElementwiseScaleMaskLoadIffbE11DirectStoreIffEfLi1ELi1ELi16ELi2ELb0EL9Algorithm0EEvT_T0_ll,"a",@progbits
	.sectionflags	@""
	.align	4
.nv.constant0._Z15SoftmaxWarpImplI24ElementwiseScaleMaskLoadIffbE11DirectStoreIffEfLi1ELi1ELi16ELi2ELb0EL9Algorithm0EEvT_T0_ll:
	.zero		960


//--------------------- .nv.constant0._Z15SoftmaxWarpImplI24ElementwiseScaleMaskLoadIffbE11DirectStoreIffEfLi1ELi1ELi8ELi1ELb1EL9Algorithm0EEvT_T0_ll --------------------------
	.section	.nv.constant0._Z15SoftmaxWarpImplI24ElementwiseScaleMaskLoadIffbE11DirectStoreIffEfLi1ELi1ELi8ELi1ELb1EL9Algorithm0EEvT_T0_ll,"a",@progbits
	.sectionflags	@""
	.align	4
.nv.constant0._Z15SoftmaxWarpImplI24ElementwiseScaleMaskLoadIffbE11DirectStoreIffEfLi1ELi1ELi8ELi1ELb1EL9Algorithm0EEvT_T0_ll:
	.zero		960


//--------------------- .nv.constant0._Z15SoftmaxWarpImplI24ElementwiseScaleMaskLoadIffbE11DirectStoreIffEfLi1ELi1ELi8ELi1ELb0EL9Algorithm0EEvT_T0_ll --------------------------
	.section	.nv.constant0._Z15SoftmaxWarpImplI24ElementwiseScaleMaskLoadIffbE11DirectStoreIffEfLi1ELi1ELi8ELi1ELb0EL9Algorithm0EEvT_T0_ll,"a",@progbits
	.sectionflags	@""
	.align	4
.nv.constant0._Z15SoftmaxWarpImplI24ElementwiseScaleMaskLoadIffbE11DirectStoreIffEfLi1ELi1ELi8ELi1ELb0EL9Algorithm0EEvT_T0_ll:
	.zero		960


//--------------------- .nv.constant0._Z15SoftmaxWarpImplI24ElementwiseScaleMaskLoadIffbE11DirectStoreIffEfLi1ELi1ELi8ELi2ELb1EL9Algorithm0EEvT_T0_ll --------------------------
	.section	.nv.constant0._Z15SoftmaxWarpImplI24ElementwiseScaleMaskLoadIffbE11DirectStoreIffEfLi1ELi1ELi8ELi2ELb1EL9Algorithm0EEvT_T0_ll,"a",@progbits
	.sectionflags	@""
	.align	4
.nv.constant0._Z15SoftmaxWarpImplI24ElementwiseScaleMaskLoadIffbE11DirectStoreIffEfLi1ELi1ELi8ELi2ELb1EL9Algorithm0EEvT_T0_ll:
	.zero		960


//--------------------- .nv.constant0._Z15SoftmaxWarpImplI24ElementwiseScaleMaskLoadIffbE11DirectStoreIffEfLi1ELi1ELi8ELi2ELb0EL9Algorithm0EEvT_T0_ll --------------------------
	.section	.nv.constant0._Z15SoftmaxWarpImplI24ElementwiseScaleMaskLoadIffbE11DirectStoreIffEfLi1ELi1ELi8ELi2ELb0EL9Algorithm0EEvT_T0_ll,"a",@progbits
	.sectionflags	@""
	.align	4
.nv.constant0._Z15SoftmaxWarpImplI24ElementwiseScaleMaskLoadIffbE11DirectStoreIffEfLi1ELi1ELi8ELi2ELb0EL9Algorithm0EEvT_T0_ll:
	.zero		960


//--------------------- .nv.constant0._Z15SoftmaxWarpImplI24ElementwiseScaleMaskLoadIffbE11DirectStoreIffEfLi1ELi1ELi4ELi1ELb1EL9Algorithm0EEvT_T0_ll --------------------------
	.section	.nv.constant0._Z15SoftmaxWarpImplI24ElementwiseScaleMaskLoadIffbE11DirectStoreIffEfLi1ELi1ELi4ELi1ELb1EL9Algorithm0EEvT_T0_ll,"a",@progbits
	.sectionflags	@""
	.align	4
.nv.constant0._Z15SoftmaxWarpImplI24ElementwiseScaleMaskLoadIffbE11DirectStoreIffEfLi1ELi1ELi4ELi1ELb1EL9Algorithm0EEvT_T0_ll:
	.zero		960


//--------------------- .nv.constant0._Z15SoftmaxWarpImplI24ElementwiseScaleMaskLoadIffbE11DirectStoreIffEfLi1ELi1ELi4ELi1ELb0EL9Algorithm0EEvT_T0_ll --------------------------
	.section	.nv.constant0._Z15SoftmaxWarpImplI24ElementwiseScaleMaskLoadIffbE11DirectStoreIffEfLi1ELi1ELi4ELi1ELb0EL9Algorithm0EEvT_T0_ll,"a",@progbits
	.sectionflags	@""
	.align	4
.nv.constant0._Z15SoftmaxWarpImplI24ElementwiseScaleMaskLoadIffbE11DirectStoreIffEfLi1ELi1ELi4ELi1ELb0EL9Algorithm0EEvT_T0_ll:
	.zero		960


//--------------------- .nv.constant0._Z15SoftmaxWarpImplI24ElementwiseScaleMaskLoadIffbE11DirectStoreIffEfLi1ELi1ELi4ELi2ELb1EL9Algorithm0EEvT_T0_ll --------------------------
	.section	.nv.constant0._Z15SoftmaxWarpImplI24ElementwiseScaleMaskLoadIffbE11DirectStoreIffEfLi1ELi1ELi4ELi2ELb1EL9Algorithm0EEvT_T0_ll,"a",@progbits
	.sectionflags	@""
	.align	4
.nv.constant0._Z15SoftmaxWarpImplI24ElementwiseScaleMaskLoadIffbE11DirectStoreIffEfLi1ELi1ELi4ELi2ELb1EL9Algorithm0EEvT_T0_ll:
	.zero		960


//--------------------- .nv.constant0._Z15SoftmaxWarpImplI24ElementwiseScaleMaskLoadIffbE11DirectStoreIffEfLi1ELi1ELi4ELi2ELb0EL9Algorithm0EEvT_T0_ll --------------------------
	.section	.nv.constant0._Z15SoftmaxWarpImplI24ElementwiseScaleMaskLoadIffbE11DirectStoreIffEfLi1ELi1ELi4ELi2ELb0EL9Algorithm0EEvT_T0_ll,"a",@progbits
	.sectionflags	@""
	.align	4
.nv.constant0._Z15SoftmaxWarpImplI24ElementwiseScaleMaskLoadIffbE11DirectStoreIffEfLi1ELi1ELi4ELi2ELb0EL9Algorithm0EEvT_T0_ll:
	.zero		960


//--------------------- .nv.constant0._Z15SoftmaxWarpImplI24ElementwiseScaleMaskLoadIffbE11DirectStoreIffEfLi1ELi1ELi2ELi1ELb1EL9Algorithm0EEvT_T0_ll --------------------------
	.section	.nv.constant0._Z15SoftmaxWarpImplI24ElementwiseScaleMaskLoadIffbE11DirectStoreIffEfLi1ELi1ELi2ELi1ELb1EL9Algorithm0EEvT_T0_ll,"a",@progbits
	.sectionflags	@""
	.align	4
.nv.constant0._Z15SoftmaxWarpImplI24ElementwiseScaleMaskLoadIffbE11DirectStoreIffEfLi1ELi1ELi2ELi1ELb1EL9Algorithm0EEvT_T0_ll:
	.zero		960


//--------------------- .nv.constant0._Z15SoftmaxWarpImplI24ElementwiseScaleMaskLoadIffbE11DirectStoreIffEfLi1ELi1ELi2ELi1ELb0EL9Algorithm0EEvT_T0_ll --------------------------
	.section	.nv.constant0._Z15SoftmaxWarpImplI24ElementwiseScaleMaskLoadIffbE11DirectStoreIffEfLi1ELi1ELi2ELi1ELb0EL9Algorithm0EEvT_T0_ll,"a",@progbits
	.sectionflags	@""
	.align	4
.nv.constant0._Z15SoftmaxWarpImplI24ElementwiseScaleMaskLoadIffbE11DirectStoreIffEfLi1ELi1ELi2ELi1ELb0EL9Algorithm0EEvT_T0_ll:
	.zero		960


//--------------------- .nv.constant0._Z15SoftmaxWarpImplI24ElementwiseScaleMaskLoadIffbE11DirectStoreIffEfLi1ELi1ELi2ELi2ELb1EL9Algorithm0EEvT_T0_ll --------------------------
	.section	.nv.constant0._Z15SoftmaxWarpImplI24ElementwiseScaleMaskLoadIffbE11DirectStoreIffEfLi1ELi1ELi2ELi2ELb1EL9Algorithm0EEvT_T0_ll,"a",@progbits
	.sectionflags	@""
	.align	4
.nv.constant0._Z15SoftmaxWarpImplI24ElementwiseScaleMaskLoadIffbE11DirectStoreIffEfLi1ELi1ELi2ELi2ELb1EL9Algorithm0EEvT_T0_ll:
	.zero		960


//--------------------- .nv.constant0._Z15SoftmaxWarpImplI24ElementwiseScaleMaskLoadIffbE11DirectStoreIffEfLi1ELi1ELi2ELi2ELb0EL9Algorithm0EEvT_T0_ll --------------------------
	.section	.nv.constant0._Z15SoftmaxWarpImplI24ElementwiseScaleMaskLoadIffbE11DirectStoreIffEfLi1ELi1ELi2ELi2ELb0EL9Algorithm0EEvT_T0_ll,"a",@progbits
	.sectionflags	@""
	.align	4
.nv.constant0._Z15SoftmaxWarpImplI24ElementwiseScaleMaskLoadIffbE11DirectStoreIffEfLi1ELi1ELi2ELi2ELb0EL9Algorithm0EEvT_T0_ll:
	.zero		960


//--------------------- .nv.constant0._Z15SoftmaxWarpImplI24ElementwiseScaleMaskLoadIffbE11DirectStoreIffEfLi1ELi1ELi1ELi1ELb1EL9Algorithm0EEvT_T0_ll --------------------------
	.section	.nv.constant0._Z15SoftmaxWarpImplI24ElementwiseScaleMaskLoadIffbE11DirectStoreIffEfLi1ELi1ELi1ELi1ELb1EL9Algorithm0EEvT_T0_ll,"a",@progbits
	.sectionflags	@""
	.align	4
.nv.constant0._Z15SoftmaxWarpImplI24ElementwiseScaleMaskLoadIffbE11DirectStoreIffEfLi1ELi1ELi1ELi1ELb1EL9Algorithm0EEvT_T0_ll:
	.zero		960


//--------------------- .nv.constant0._Z15SoftmaxWarpImplI24ElementwiseScaleMaskLoadIffbE11DirectStoreIffEfLi1ELi1ELi1ELi1ELb0EL9Algorithm0EEvT_T0_ll --------------------------
	.section	.nv.constant0._Z15SoftmaxWarpImplI24ElementwiseScaleMaskLoadIffbE11DirectStoreIffEfLi1ELi1ELi1ELi1ELb0EL9Algorithm0EEvT_T0_ll,"a",@progbits
	.sectionflags	@""
	.align	4
.nv.constant0._Z15SoftmaxWarpImplI24ElementwiseScaleMaskLoadIffbE11DirectStoreIffEfLi1ELi1ELi1ELi1ELb0EL9Algorithm0EEvT_T0_ll:
	.zero		960


//--------------------- .nv.constant0._Z15SoftmaxWarpImplI24ElementwiseScaleMaskLoadIffbE11DirectStoreIffEfLi1ELi1ELi1ELi2ELb1EL9Algorithm0EEvT_T0_ll --------------------------
	.section	.nv.constant0._Z15SoftmaxWarpImplI24ElementwiseScaleMaskLoadIffbE11DirectStoreIffEfLi1ELi1ELi1ELi2ELb1EL9Algorithm0EEvT_T0_ll,"a",@progbits
	.sectionflags	@""
	.align	4
.nv.constant0._Z15SoftmaxWarpImplI24ElementwiseScaleMaskLoadIffbE11DirectStoreIffEfLi1ELi1ELi1ELi2ELb1EL9Algorithm0EEvT_T0_ll:
	.zero		960


//--------------------- .nv.constant0._Z15SoftmaxWarpImplI24ElementwiseScaleMaskLoadIffbE11DirectStoreIffEfLi1ELi1ELi1ELi2ELb0EL9Algorithm0EEvT_T0_ll --------------------------
	.section	.nv.constant0._Z15SoftmaxWarpImplI24ElementwiseScaleMaskLoadIffbE11DirectStoreIffEfLi1ELi1ELi1ELi2ELb0EL9Algorithm0EEvT_T0_ll,"a",@progbits
	.sectionflags	@""
	.align	4
.nv.constant0._Z15SoftmaxWarpImplI24ElementwiseScaleMaskLoadIffbE11DirectStoreIffEfLi1ELi1ELi1ELi2ELb0EL9Algorithm0EEvT_T0_ll:
	.zero		960


//--------------------- .nv.constant0._Z15SoftmaxWarpImplI24ElementwiseScaleMaskLoadIffbE11DirectStoreIffEfLi2ELi32ELi32ELi1ELb1EL9Algorithm0EEvT_T0_ll --------------------------
	.section	.nv.constant0._Z15SoftmaxWarpImplI24ElementwiseScaleMaskLoadIffbE11DirectStoreIffEfLi2ELi32ELi32ELi1ELb1EL9Algorithm0EEvT_T0_ll,"a",@progbits
	.sectionflags	@""
	.align	4
.nv.constant0._Z15SoftmaxWarpImplI24ElementwiseScaleMaskLoadIffbE11DirectStoreIffEfLi2ELi32ELi32ELi1ELb1EL9Algorithm0EEvT_T0_ll:
	.zero		960


//--------------------- .nv.constant0._Z15SoftmaxWarpImplI24ElementwiseScaleMaskLoadIffbE11DirectStoreIffEfLi2ELi32ELi32ELi1ELb0EL9Algorithm0EEvT_T0_ll --------------------------
	.section	.nv.constant0._Z15SoftmaxWarpImplI24ElementwiseScaleMaskLoadIffbE11DirectStoreIffEfLi2ELi32ELi32ELi1ELb0EL9Algorithm0EEvT_T0_ll,"a",@progbits
	.sectionflags	@""
	.align	4
.nv.constant0._Z15SoftmaxWarpImplI24ElementwiseScaleMaskLoadIffbE11DirectStoreIffEfLi2ELi32ELi32ELi1ELb0EL9Algorithm0EEvT_T0_ll:
	.zero		960


//--------------------- .nv.constant0._Z15SoftmaxWarpImplI24ElementwiseScaleMaskLoadIffbE11DirectStoreIffEfLi2ELi30ELi32ELi1ELb1EL9Algorithm0EEvT_T0_ll --------------------------
	.section	.nv.constant0._Z15SoftmaxWarpImplI24ElementwiseScaleMaskLoadIffbE11DirectStoreIffEfLi2ELi30ELi32ELi1ELb1EL9Algorithm0EEvT_T0_ll,"a",@progbits
	.sectionflags	@""
	.align	4
.nv.constant0._Z15SoftmaxWarpImplI24ElementwiseScaleMaskLoadIffbE11DirectStoreIffEfLi2ELi30ELi32ELi1ELb1EL9Algorithm0EEvT_T0_ll:
	.zero		960


//--------------------- .nv.constant0._Z15SoftmaxWarpImplI24ElementwiseScaleMaskLoadIffbE11DirectStoreIffEfLi2ELi30ELi32ELi1ELb0EL9Algorithm0EEvT_T0_ll --------------------------
	.section	.nv.constant0._Z15SoftmaxWarpImplI24ElementwiseScaleMaskLoadIffbE11DirectStoreIffEfLi2ELi30ELi32ELi1ELb0EL9Algorithm0EEvT_T0_ll,"a",@progbits
	.sectionflags	@""
	.align	4
.nv.constant0._Z15SoftmaxWarpImplI24ElementwiseScaleMaskLoadIffbE11DirectStoreIffEfLi2ELi30ELi32ELi1ELb0EL9Algorithm0EEvT_T0_ll:
	.zero		960


//--------------------- .nv.constant0._Z15SoftmaxWarpImplI24ElementwiseScaleMaskLoadIffbE11DirectStoreIffEfLi2ELi28ELi32ELi1ELb1EL9Algorithm0EEvT_T0_ll --------------------------
	.section	.nv.constant0._Z15SoftmaxWarpImplI24ElementwiseScaleMaskLoadIffbE11DirectStoreIffEfLi2ELi28ELi32ELi1ELb1EL9Algorithm0EEvT_T0_ll,"a",@progbits
	.sectionflags	@""
	.align	4
.nv.constant0._Z15SoftmaxWarpImplI24ElementwiseScaleMaskLoadIffbE11DirectStoreIffEfLi2ELi28ELi32ELi1ELb1EL9Algorithm0EEvT_T0_ll:
	.zero		960


//--------------------- .nv.constant0._Z15SoftmaxWarpImplI24ElementwiseScaleMaskLoadIffbE11DirectStoreIffEfLi2ELi28ELi32ELi1ELb0EL9Algorithm0EEvT_T0_ll --------------------------
	.section	.nv.constant0._Z15SoftmaxWarpImplI24ElementwiseScaleMaskLoadIffbE11DirectStoreIffEfLi2ELi28ELi32ELi1ELb0EL9Algorithm0EEvT_T0_ll,"a",@progbits
	.sectionflags	@""
	.align	4
.nv.constant0._Z15SoftmaxWarpImplI24ElementwiseScaleMaskLoadIffbE11DirectStoreIffEfLi2ELi28ELi32ELi1ELb0EL9Algorithm0EEvT_T0_ll:
	.zero		960


//--------------------- .nv.constant0._Z15SoftmaxWarpImplI24ElementwiseScaleMaskLoadIffbE11DirectStoreIffEfLi2ELi26ELi32ELi1ELb1EL9Algorithm0EEvT_T0_ll --------------------------
	.section	.nv.constant0._Z15SoftmaxWarpImplI24ElementwiseScaleMaskLoadIffbE11DirectStoreIffEfLi2ELi26ELi32ELi1ELb1EL9Algorithm0EEvT_T0_ll,"a",@progbits
	.sectionflags	@""
	.align	4
.nv.constant0._Z15SoftmaxWarpImplI24ElementwiseScaleMaskLoadIffbE11DirectStoreIffEfLi2ELi26ELi32ELi1ELb1EL9Algorithm0EEvT_T0_ll:
	.zero		960


//--------------------- .nv.constant0._Z15SoftmaxWarpImplI24ElementwiseScaleMaskLoadIffbE11DirectStoreIffEfLi2ELi26ELi32ELi1ELb0EL9Algorithm0EEvT_T0_ll --------------------------
	.section	.nv.constant0._Z15SoftmaxWarpImplI24ElementwiseScaleMaskLoadIffbE11DirectStoreIffEfLi2ELi26ELi32ELi1ELb0EL9Algorithm0EEvT_T0_ll,"a",@progbits
	.sectionflags	@""
	.align	4
.nv.constant0._Z15SoftmaxWarpImplI24ElementwiseScaleMaskLoadIffbE11DirectStoreIffEfLi2ELi26ELi32ELi1ELb0EL9Algorithm0EEvT_T0_ll:
	.zero		960


//--------------------- .nv.constant0._Z15SoftmaxWarpImplI24ElementwiseScaleMaskLoadIffbE11DirectStoreIffEfLi2ELi24ELi32ELi1ELb1EL9Algorithm0EEvT_T0_ll --------------------------
	.section	.nv.constant0._Z15SoftmaxWarpImplI24ElementwiseScaleMaskLoadIffbE11DirectStoreIffEfLi2ELi24ELi32ELi1ELb1EL9Algorithm0EEvT_T0_ll,"a",@progbits
	.sectionflags	@""
	.align	4
.nv.constant0._Z15SoftmaxWarpImplI24ElementwiseScaleMaskLoadIffbE11DirectStoreIffEfLi2ELi24ELi32ELi1ELb1EL9Algorithm0EEvT_T0_ll:
	.zero		960


//--------------------- .nv.constant0._Z15SoftmaxWarpImplI24ElementwiseScaleMaskLoadIffbE11DirectStoreIffEfLi2ELi24ELi32ELi1ELb0EL9Algorithm0EEvT_T0_ll --------------------------
	.section	.nv.constant0._Z15SoftmaxWarpImplI24ElementwiseScaleMaskLoadIffbE11DirectStoreIffEfLi2ELi24ELi32ELi1ELb0EL9Algorithm0EEvT_T0_ll,"a",@progbits
	.sectionflags	@""
	.align	4
.nv.constant0._Z15SoftmaxWarpImplI24ElementwiseScaleMaskLoadIffbE11DirectStoreIffEfLi2ELi24ELi32ELi1ELb0EL9Algorithm0EEvT_T0_ll:
	.zero		960


//--------------------- .nv.constant0._Z15SoftmaxWarpImplI24ElementwiseScaleMaskLoadIffbE11DirectStoreIffEfLi2ELi22ELi32ELi1ELb1EL9Algorithm0EEvT_T0_ll --------------------------
	.section	.nv.constant0._Z15SoftmaxWarpImplI24ElementwiseScaleMaskLoadIffbE11DirectStoreIffEfLi2ELi22ELi32ELi1ELb1EL9Algorithm0EEvT_T0_ll,"a",@progbits
	.sectionflags	@""
	.align	4
.nv.constant0._Z15SoftmaxWarpImplI24ElementwiseScaleMaskLoadIffbE11DirectStoreIffEfLi2ELi22ELi32ELi1ELb1EL9Algorithm0EEvT_T0_ll:
	.zero		960


//--------------------- .nv.constant0._Z15SoftmaxWarpImplI24ElementwiseScaleMaskLoadIffbE11DirectStoreIffEfLi2ELi22ELi32ELi1ELb0EL9Algorithm0EEvT_T0_ll --------------------------
	.section	.nv.constant0._Z15SoftmaxWarpImplI24ElementwiseScaleMaskLoadIffbE11DirectStoreIffEfLi2ELi22ELi32ELi1ELb0EL9Algorithm0EEvT_T0_ll,"a",@progbits
	.sectionflags	@""
	.align	4
.nv.constant0._Z15SoftmaxWarpImplI24ElementwiseScaleMaskLoadIffbE11DirectStoreIffEfLi2ELi22ELi32ELi1ELb0EL9Algorithm0EEvT_T0_ll:
	.zero		960


//--------------------- .nv.constant0._Z15SoftmaxWarpImplI24ElementwiseScaleMaskLoadIffbE11DirectStoreIffEfLi2ELi20ELi32ELi1ELb1EL9Algorithm0EEvT_T0_ll --------------------------
	.section	.nv.constant0._Z15SoftmaxWarpImplI24ElementwiseScaleMaskLoadIffbE11DirectStoreIffEfLi2ELi20ELi32ELi1ELb1EL9Algorithm0EEvT_T0_ll,"a",@progbits
	.sectionflags	@""
	.align	4
.nv.constant0._Z15SoftmaxWarpImplI24ElementwiseScaleMaskLoadIffbE11DirectStoreIffEfLi2ELi20ELi32ELi1ELb1EL9Algorithm0EEvT_T0_ll:
	.zero		960


//--------------------- .nv.constant0._Z15SoftmaxWarpImplI24ElementwiseScaleMaskLoadIffbE11DirectStoreIffEfLi2ELi20ELi32ELi1ELb0EL9Algorithm0EEvT_T0_ll --------------------------
	.section	.nv.constant0._Z15SoftmaxWarpImplI24ElementwiseScaleMaskLoadIffbE11DirectStoreIffEfLi2ELi20ELi32ELi1ELb0EL9Algorithm0EEvT_T0_ll,"a",@progbits
	.sectionflags	@""
	.align	4
.nv.constant0._Z15SoftmaxWarpImplI24ElementwiseScaleMaskLoadIffbE11DirectStoreIffEfLi2ELi20ELi32ELi1ELb0EL9Algorithm0EEvT_T0_ll:
	.zero		960


//--------------------- .nv.constant0._Z15SoftmaxWarpImplI24ElementwiseScaleMaskLoadIffbE11DirectStoreIffEfLi2ELi18ELi32ELi1ELb1EL9Algorithm0EEvT_T0_ll --------------------------
	.section	.nv.constant0._Z15SoftmaxWarpImplI24ElementwiseScaleMaskLoadIffbE11DirectStoreIffEfLi2ELi18ELi32ELi1ELb1EL9Algorithm0EEvT_T0_ll,"a",@progbits
	.sectionflags	@""
	.align	4
.nv.constant0._Z15SoftmaxWarpImplI24ElementwiseScaleMaskLoadIffbE11DirectStoreIffEfLi2ELi18ELi32ELi1ELb1EL9Algorithm0EEvT_T0_ll:
	.zero		960


//--------------------- .nv.constant0._Z15SoftmaxWarpImplI24ElementwiseScaleMaskLoadIffbE11DirectStoreIffEfLi2ELi18ELi32ELi1ELb0EL9Algorithm0EEvT_T0_ll --------------------------
	.section	.nv.constant0._Z15SoftmaxWarpImplI24ElementwiseScaleMaskLoadIffbE11DirectStoreIffEfLi2ELi18ELi32ELi1ELb0EL9Algorithm0EEvT_T0_ll,"a",@progbits
	.sectionflags	@""
	.align	4
.nv.constant0._Z15SoftmaxWarpImplI24ElementwiseScaleMaskLoadIffbE11DirectStoreIffEfLi2ELi18ELi32ELi1ELb0EL9Algorithm0EEvT_T0_ll:
	.zero		960


//--------------------- .nv.constant0._Z15SoftmaxWarpImplI24ElementwiseScaleMaskLoadIffbE11DirectStoreIffEfLi2ELi16ELi32ELi1ELb1EL9Algorithm0EEvT_T0_ll --------------------------
	.section	.nv.constant0._Z15SoftmaxWarpImplI24ElementwiseScaleMaskLoadIffbE11DirectStoreIffEfLi2ELi16ELi32ELi1ELb1EL9Algorithm0EEvT_T0_ll,"a",@progbits
	.sectionflags	@""
	.align	4
.nv.constant0._Z15SoftmaxWarpImplI24ElementwiseScaleMaskLoadIffbE11DirectStoreIffEfLi2ELi16ELi32ELi1ELb1EL9Algorithm0EEvT_T0_ll:
	.zero		960


//--------------------- .nv.constant0._Z15SoftmaxWarpImplI24ElementwiseScaleMaskLoadIffbE11DirectStoreIffEfLi2ELi16ELi32ELi1ELb0EL9Algorithm0EEvT_T0_ll --------------------------
	.section	.nv.constant0._Z15SoftmaxWarpImplI24ElementwiseScaleMaskLoadIffbE11DirectStoreIffEfLi2ELi16ELi32ELi1ELb0EL9Algorithm0EEvT_T0_ll,"a",@progbits
	.sectionflags	@""
	.align	4
.nv.constant0._Z15SoftmaxWarpImplI24ElementwiseScaleMaskLoadIffbE11DirectStoreIffEfLi2ELi16ELi32ELi1ELb0EL9Algorithm0EEvT_T0_ll:
	.zero		960


//--------------------- .nv.constant0._Z15SoftmaxWarpImplI24ElementwiseScaleMaskLoadIffbE11DirectStoreIffEfLi2ELi14ELi32ELi1ELb1EL9Algorithm0EEvT_T0_ll --------------------------
	.section	.nv.constant0._Z15SoftmaxWarpImplI24ElementwiseScaleMaskLoadIffbE11DirectStoreIffEfLi2ELi14ELi32ELi1ELb1EL9Algorithm0EEvT_T0_ll,"a",@progbits
	.sectionflags	@""
	.align	4
.nv.constant0._Z15SoftmaxWarpImplI24ElementwiseScaleMaskLoadIffbE11DirectStoreIffEfLi2ELi14ELi32ELi1ELb1EL9Algorithm0EEvT_T0_ll:
	.zero		960


//--------------------- .nv.constant0._Z15SoftmaxWarpImplI24ElementwiseScaleMaskLoadIffbE11DirectStoreIffEfLi2ELi14ELi32ELi1ELb0EL9Algorithm0EEvT_T0_ll --------------------------
	.section	.nv.constant0._Z15SoftmaxWarpImplI24ElementwiseScaleMaskLoadIffbE11DirectStoreIffEfLi2ELi14ELi32ELi1ELb0EL9Algorithm0EEvT_T0_ll,"a",@progbits
	.sectionflags	@""
	.align	4
.nv.constant0._Z15SoftmaxWarpImplI24ElementwiseScaleMaskLoadIffbE11DirectStoreIffEfLi2ELi14ELi32ELi1ELb0EL9Algorithm0EEvT_T0_ll:
	.zero		960


//--------------------- .nv.constant0._Z15SoftmaxWarpImplI24ElementwiseScaleMaskLoadIffbE11DirectStoreIffEfLi2ELi12ELi32ELi1ELb1EL9Algorithm0EEvT_T0_ll --------------------------
	.section	.nv.constant0._Z15SoftmaxWarpImplI24ElementwiseScaleMaskLoadIffbE11DirectStoreIffEfLi2ELi12ELi32ELi1ELb1EL9Algorithm0EEvT_T0_ll,"a",@progbits
	.sectionflags	@""
	.align	4
.nv.constant0._Z15SoftmaxWarpImplI24ElementwiseScaleMaskLoadIffbE11DirectStoreIffEfLi2ELi12ELi32ELi1ELb1EL9Algorithm0EEvT_T0_ll:
	.zero		960


//--------------------- .nv.constant0._Z15SoftmaxWarpImplI24ElementwiseScaleMaskLoadIffbE11DirectStoreIffEfLi2ELi12ELi32ELi1ELb0EL9Algorithm0EEvT_T0_ll --------------------------
	.section	.nv.constant0._Z15SoftmaxWarpImplI24ElementwiseScaleMaskLoadIffbE11DirectStoreIffEfLi2ELi12ELi32ELi1ELb0EL9Algorithm0EEvT_T0_ll,"a",@progbits
	.sectionflags	@""
	.align	4
.nv.constant0._Z15SoftmaxWarpImplI24ElementwiseScaleMaskLoadIffbE11DirectStoreIffEfLi2ELi12ELi32ELi1ELb0EL9Algorithm0EEvT_T0_ll:
	.zero		960


//--------------------- .nv.constant0._Z15SoftmaxWarpImplI24ElementwiseScaleMaskLoadIffbE11DirectStoreIffEfLi2ELi10ELi32ELi1ELb1EL9Algorithm0EEvT_T0_ll --------------------------
	.section	.nv.constant0._Z15SoftmaxWarpImplI24ElementwiseScaleMaskLoadIffbE11DirectStoreIffEfLi2ELi10ELi32ELi1ELb1EL9Algorithm0EEvT_T0_ll,"a",@progbits
	.sectionflags	@""
	.align	4
.nv.constant0._Z15SoftmaxWarpImplI24ElementwiseScaleMaskLoadIffbE11DirectStoreIffEfLi2ELi10ELi32ELi1ELb1EL9Algorithm0EEvT_T0_ll:
	.zero		960


//--------------------- .nv.constant0._Z15SoftmaxWarpImplI24ElementwiseScaleMaskLoadIffbE11DirectStoreIffEfLi2ELi10ELi32ELi1ELb0EL9Algorithm0EEvT_T0_ll --------------------------
	.section	.nv.constant0._Z15SoftmaxWarpImplI24ElementwiseScaleMaskLoadIffbE11DirectStoreIffEfLi2ELi10ELi32ELi1ELb0EL9Algorithm0EEvT_T0_ll,"a",@progbits
	.sectionflags	@""
	.align	4
.nv.constant0._Z15SoftmaxWarpImplI24ElementwiseScaleMaskLoadIffbE11DirectStoreIffEfLi2ELi10ELi32ELi1ELb0EL9Algorithm0EEvT_T0_ll:
	.zero		960


//--------------------- .nv.constant0._Z15SoftmaxWarpImplI24ElementwiseScaleMaskLoadIffbE11DirectStoreIffEfLi2ELi8ELi32ELi1ELb1EL9Algorithm0EEvT_T0_ll --------------------------
	.section	.nv.constant0._Z15SoftmaxWarpImplI24ElementwiseScaleMaskLoadIffbE11DirectStoreIffEfLi2ELi8ELi32ELi1ELb1EL9Algorithm0EEvT_T0_ll,"a",@progbits
	.sectionflags	@""
	.align	4
.nv.constant0._Z15SoftmaxWarpImplI24ElementwiseScaleMaskLoadIffbE11DirectStoreIffEfLi2ELi8ELi32ELi1ELb1EL9Algorithm0EEvT_T0_ll:
	.zero		960


//--------------------- .nv.constant0._Z15SoftmaxWarpImplI24ElementwiseScaleMaskLoadIffbE11DirectStoreIffEfLi2ELi8ELi32ELi1ELb0EL9Algorithm0EEvT_T0_ll --------------------------
	.section	.nv.constant0._Z15SoftmaxWarpImplI24ElementwiseScaleMaskLoadIffbE11DirectStoreIffEfLi2ELi8ELi32ELi1ELb0EL9Algorithm0EEvT_T0_ll,"a",@progbits
	.sectionflags	@""
	.align	4
.nv.constant0._Z15SoftmaxWarpImplI24ElementwiseScaleMaskLoadIffbE11DirectStoreIffEfLi2ELi8ELi32ELi1ELb0EL9Algorithm0EEvT_T0_ll:
	.zero		960


//--------------------- .nv.constant0._Z15SoftmaxWarpImplI24ElementwiseScaleMaskLoadIffbE11DirectStoreIffEfLi2ELi6ELi32ELi1ELb1EL9Algorithm0EEvT_T0_ll --------------------------
	.section	.nv.constant0._Z15SoftmaxWarpImplI24ElementwiseScaleMaskLoadIffbE11DirectStoreIffEfLi2ELi6ELi32ELi1ELb1EL9Algorithm0EEvT_T0_ll,"a",@progbits
	.sectionflags	@""
	.align	4
.nv.constant0._Z15SoftmaxWarpImplI24ElementwiseScaleMaskLoadIffbE11DirectStoreIffEfLi2ELi6ELi32ELi1ELb1EL9Algorithm0EEvT_T0_ll:
	.zero		960


//--------------------- .nv.constant0._Z15SoftmaxWarpImplI24ElementwiseScaleMaskLoadIffbE11DirectStoreIffEfLi2ELi6ELi32ELi1ELb0EL9Algorithm0EEvT_T0_ll --------------------------
	.section	.nv.constant0._Z15SoftmaxWarpImplI24ElementwiseScaleMaskLoadIffbE11DirectStoreIffEfLi2ELi6ELi32ELi1ELb0EL9Algorithm0EEvT_T0_ll,"a",@progbits
	.sectionflags	@""
	.align	4
.nv.constant0._Z15SoftmaxWarpImplI24ElementwiseScaleMaskLoadIffbE11DirectStoreIffEfLi2ELi6ELi32ELi1ELb0EL9Algorithm0EEvT_T0_ll:
	.zero		960


//--------------------- .nv.constant0._Z15SoftmaxWarpImplI24ElementwiseScaleMaskLoadIffbE11DirectStoreIffEfLi2ELi4ELi32ELi1ELb1EL9Algorithm0EEvT_T0_ll --------------------------
	.section	.nv.constant0._Z15SoftmaxWarpImplI24ElementwiseScaleMaskLoadIffbE11DirectStoreIffEfLi2ELi4ELi32ELi1ELb1EL9Algorithm0EEvT_T0_ll,"a",@progbits
	.sectionflags	@""
	.align	4
.nv.constant0._Z15SoftmaxWarpImplI24ElementwiseScaleMaskLoadIffbE11DirectStoreIffEfLi2ELi4ELi32ELi1ELb1EL9Algorithm0EEvT_T0_ll:
	.zero		960


//--------------------- .nv.constant0._Z15SoftmaxWarpImplI24ElementwiseScaleMaskLoadIffbE11DirectStoreIffEfLi2ELi4ELi32ELi1ELb0EL9Algorithm0EEvT_T0_ll --------------------------
	.section	.nv.constant0._Z15SoftmaxWarpImplI24ElementwiseScaleMaskLoadIffbE11DirectStoreIffEfLi2ELi4ELi32ELi1ELb0EL9Algorithm0EEvT_T0_ll,"a",@progbits
	.sectionflags	@""
	.align	4
.nv.constant0._Z15SoftmaxWarpImplI24ElementwiseScaleMaskLoadIffbE11DirectStoreIffEfLi2ELi4ELi32ELi1ELb0EL9Algorithm0EEvT_T0_ll:
	.zero		960


//--------------------- .nv.constant0._Z15SoftmaxWarpImplI24ElementwiseScaleMaskLoadIffbE11DirectStoreIffEfLi2ELi2ELi32ELi1ELb1EL9Algorithm0EEvT_T0_ll --------------------------
	.section	.nv.constant0._Z15SoftmaxWarpImplI24ElementwiseScaleMaskLoadIffbE11DirectStoreIffEfLi2ELi2ELi32ELi1ELb1EL9Algorithm0EEvT_T0_ll,"a",@progbits
	.sectionflags	@""
	.align	4
.nv.constant0._Z15SoftmaxWarpImplI24ElementwiseScaleMaskLoadIffbE11DirectStoreIffEfLi2ELi2ELi32ELi1ELb1EL9Algorithm0EEvT_T0_ll:
	.zero		960


//--------------------- .nv.constant0._Z15SoftmaxWarpImplI24ElementwiseScaleMaskLoadIffbE11DirectStoreIffEfLi2ELi2ELi32ELi1ELb0EL9Algorithm0EEvT_T0_ll --------------------------
	.section	.nv.constant0._Z15SoftmaxWarpImplI24ElementwiseScaleMaskLoadIffbE11DirectStoreIffEfLi2ELi2ELi32ELi1ELb0EL9Algorithm0EEvT_T0_ll,"a",@progbits
	.sectionflags	@""
	.align	4
.nv.constant0._Z15SoftmaxWarpImplI24ElementwiseScaleMaskLoadIffbE11DirectStoreIffEfLi2ELi2ELi32ELi1ELb0EL9Algorithm0EEvT_T0_ll:
	.zero		960


//--------------------- .nv.constant0._Z15SoftmaxWarpImplI24ElementwiseScaleMaskLoadIffbE11DirectStoreIffEfLi2ELi2ELi32ELi2ELb1EL9Algorithm0EEvT_T0_ll --------------------------
	.section	.nv.constant0._Z15SoftmaxWarpImplI24ElementwiseScaleMaskLoadIffbE11DirectStoreIffEfLi2ELi2ELi32ELi2ELb1EL9Algorithm0EEvT_T0_ll,"a",@progbits
	.sectionflags	@""
	.align	4
.nv.constant0._Z15SoftmaxWarpImplI24ElementwiseScaleMaskLoadIffbE11DirectStoreIffEfLi2ELi2ELi32ELi2ELb1EL9Algorithm0EEvT_T0_ll:
	.zero		960


//--------------------- .nv.constant0._Z15SoftmaxWarpImplI24ElementwiseScaleMaskLoadIffbE11DirectStoreIffEfLi2ELi2ELi32ELi2ELb0EL9Algorithm0EEvT_T0_ll --------------------------
	.section	.nv.constant0._Z15SoftmaxWarpImplI24ElementwiseScaleMaskLoadIffbE11DirectStoreIffEfLi2ELi2ELi32ELi2ELb0EL9Algorithm0EEvT_T0_ll,"a",@progbits
	.sectionflags	@""
	.align	4
.nv.constant0._Z15SoftmaxWarpImplI24ElementwiseScaleMaskLoadIffbE11DirectStoreIffEfLi2ELi2ELi32ELi2ELb0EL9Algorithm0EEvT_T0_ll:
	.zero		960


//--------------------- .nv.constant0._Z15SoftmaxWarpImplI24ElementwiseScaleMaskLoadIffbE11DirectStoreIffEfLi2ELi2ELi16ELi1ELb1EL9Algorithm0EEvT_T0_ll --------------------------
	.section	.nv.constant0._Z15SoftmaxWarpImplI24ElementwiseScaleMaskLoadIffbE11DirectStoreIffEfLi2ELi2ELi16ELi1ELb1EL9Algorithm0EEvT_T0_ll,"a",@progbits
	.sectionflags	@""
	.align	4
.nv.constant0._Z15SoftmaxWarpImplI24ElementwiseScaleMaskLoadIffbE11DirectStoreIffEfLi2ELi2ELi16ELi1ELb1EL9Algorithm0EEvT_T0_ll:
	.zero		960


//--------------------- .nv.constant0._Z15SoftmaxWarpImplI24ElementwiseScaleMaskLoadIffbE11DirectStoreIffEfLi2ELi2ELi16ELi1ELb0EL9Algorithm0EEvT_T0_ll --------------------------
	.section	.nv.constant0._Z15SoftmaxWarpImplI24ElementwiseScaleMaskLoadIffbE11DirectStoreIffEfLi2ELi2ELi16ELi1ELb0EL9Algorithm0EEvT_T0_ll,"a",@progbits
	.sectionflags	@""
	.align	4
.nv.constant0._Z15SoftmaxWarpImplI24ElementwiseScaleMaskLoadIffbE11DirectStoreIffEfLi2ELi2ELi16ELi1ELb0EL9Algorithm0EEvT_T0_ll:
	.zero		960


//--------------------- .nv.constant0._Z15SoftmaxWarpImplI24ElementwiseScaleMaskLoadIffbE11DirectStoreIffEfLi2ELi2ELi16ELi2ELb1EL9Algorithm0EEvT_T0_ll --------------------------
	.section	.nv.constant0._Z15SoftmaxWarpImplI24ElementwiseScaleMaskLoadIffbE11DirectStoreIffEfLi2ELi2ELi16ELi2ELb1EL9Algorithm0EEvT_T0_ll,"a",@progbits
	.sectionflags	@""
	.align	4
.nv.constant0._Z15SoftmaxWarpImplI24ElementwiseScaleMaskLoadIffbE11DirectStoreIffEfLi2ELi2ELi16ELi2ELb1EL9Algorithm0EEvT_T0_ll:
	.zero		960


//--------------------- .nv.constant0._Z15SoftmaxWarpImplI24ElementwiseScaleMaskLoadIffbE11DirectStoreIffEfLi2ELi2ELi16ELi2ELb0EL9Algorithm0EEvT_T0_ll --------------------------
	.section	.nv.constant0._Z15SoftmaxWarpImplI24ElementwiseScaleMaskLoadIffbE11DirectStoreIffEfLi2ELi2ELi16ELi2ELb0EL9Algorithm0EEvT_T0_ll,"a",@progbits
	.sectionflags	@""
	.align	4
.nv.constant0._Z15SoftmaxWarpImplI24ElementwiseScaleMaskLoadIffbE11DirectStoreIffEfLi2ELi2ELi16ELi2ELb0EL9Algorithm0EEvT_T0_ll:
	.zero		960


//--------------------- .nv.constant0._Z15SoftmaxWarpImplI24ElementwiseScaleMaskLoadIffbE11DirectStoreIffEfLi2ELi2ELi8ELi1ELb1EL9Algorithm0EEvT_T0_ll --------------------------
	.section	.nv.constant0._Z15SoftmaxWarpImplI24ElementwiseScaleMaskLoadIffbE11DirectStoreIffEfLi2ELi2ELi8ELi1ELb1EL9Algorithm0EEvT_T0_ll,"a",@progbits
	.sectionflags	@""
	.align	4
.nv.constant0._Z15SoftmaxWarpImplI24ElementwiseScaleMaskLoadIffbE11DirectStoreIffEfLi2ELi2ELi8ELi1ELb1EL9Algorithm0EEvT_T0_ll:
	.zero		960


//--------------------- .nv.constant0._Z15SoftmaxWarpImplI24ElementwiseScaleMaskLoadIffbE11DirectStoreIffEfLi2ELi2ELi8ELi1ELb0EL9Algorithm0EEvT_T0_ll --------------------------
	.section	.nv.constant0._Z15SoftmaxWarpImplI24ElementwiseScaleMaskLoadIffbE11DirectStoreIffEfLi2ELi2ELi8ELi1ELb0EL9Algorithm0EEvT_T0_ll,"a",@progbits
	.sectionflags	@""
	.align	4
.nv.constant0._Z15SoftmaxWarpImplI24ElementwiseScaleMaskLoadIffbE11DirectStoreIffEfLi2ELi2ELi8ELi1ELb0EL9Algorithm0EEvT_T0_ll:
	.zero		960


//--------------------- .nv.constant0._Z15SoftmaxWarpImplI24ElementwiseScaleMaskLoadIffbE11DirectStoreIffEfLi2ELi2ELi8ELi2ELb1EL9Algorithm0EEvT_T0_ll --------------------------
	.section	.nv.constant0._Z15SoftmaxWarpImplI24ElementwiseScaleMaskLoadIffbE11DirectStoreIffEfLi2ELi2ELi8ELi2ELb1EL9Algorithm0EEvT_T0_ll,"a",@progbits
	.sectionflags	@""
	.align	4
.nv.constant0._Z15SoftmaxWarpImplI24ElementwiseScaleMaskLoadIffbE11DirectStoreIffEfLi2ELi2ELi8ELi2ELb1EL9Algorithm0EEvT_T0_ll:
	.zero		960


//--------------------- .nv.constant0._Z15SoftmaxWarpImplI24ElementwiseScaleMaskLoadIffbE11DirectStoreIffEfLi2ELi2ELi8ELi2ELb0EL9Algorithm0EEvT_T0_ll --------------------------
	.section	.nv.constant0._Z15SoftmaxWarpImplI24ElementwiseScaleMaskLoadIffbE11DirectStoreIffEfLi2ELi2ELi8ELi2ELb0EL9Algorithm0EEvT_T0_ll,"a",@progbits
	.sectionflags	@""
	.align	4
.nv.constant0._Z15SoftmaxWarpImplI24ElementwiseScaleMaskLoadIffbE11DirectStoreIffEfLi2ELi2ELi8ELi2ELb0EL9Algorithm0EEvT_T0_ll:
	.zero		960


//--------------------- .nv.constant0._Z15SoftmaxWarpImplI24ElementwiseScaleMaskLoadIffbE11DirectStoreIffEfLi2ELi2ELi4ELi1ELb1EL9Algorithm0EEvT_T0_ll --------------------------
	.section	.nv.constant0._Z15SoftmaxWarpImplI24ElementwiseScaleMaskLoadIffbE11DirectStoreIffEfLi2ELi2ELi4ELi1ELb1EL9Algorithm0EEvT_T0_ll,"a",@progbits
	.sectionflags	@""
	.align	4
.nv.constant0._Z15SoftmaxWarpImplI24ElementwiseScaleMaskLoadIffbE11DirectStoreIffEfLi2ELi2ELi4ELi1ELb1EL9Algorithm0EEvT_T0_ll:
	.zero		960


//--------------------- .nv.constant0._Z15SoftmaxWarpImplI24ElementwiseScaleMaskLoadIffbE11DirectStoreIffEfLi2ELi2ELi4ELi1ELb0EL9Algorithm0EEvT_T0_ll --------------------------
	.section	.nv.constant0._Z15SoftmaxWarpImplI24ElementwiseScaleMaskLoadIffbE11DirectStoreIffEfLi2ELi2ELi4ELi1ELb0EL9Algorithm0EEvT_T0_ll,"a",@progbits
	.sectionflags	@""
	.align	4
.nv.constant0._Z15SoftmaxWarpImplI24ElementwiseScaleMaskLoadIffbE11DirectStoreIffEfLi2ELi2ELi4ELi1ELb0EL9Algorithm0EEvT_T0_ll:
	.zero		960


//--------------------- .nv.constant0._Z15SoftmaxWarpImplI24ElementwiseScaleMaskLoadIffbE11DirectStoreIffEfLi2ELi2ELi4ELi2ELb1EL9Algorithm0EEvT_T0_ll --------------------------
	.section	.nv.constant0._Z15SoftmaxWarpImplI24ElementwiseScaleMaskLoadIffbE11DirectStoreIffEfLi2ELi2ELi4ELi2ELb1EL9Algorithm0EEvT_T0_ll,"a",@progbits
	.sectionflags	@""
	.align	4
.nv.constant0._Z15SoftmaxWarpImplI24ElementwiseScaleMaskLoadIffbE11DirectStoreIffEfLi2ELi2ELi4ELi2ELb1EL9Algorithm0EEvT_T0_ll:
	.zero		960


//--------------------- .nv.constant0._Z15SoftmaxWarpImplI24ElementwiseScaleMaskLoadIffbE11DirectStoreIffEfLi2ELi2ELi4ELi2ELb0EL9Algorithm0EEvT_T0_ll --------------------------
	.section	.nv.constant0._Z15SoftmaxWarpImplI24ElementwiseScaleMaskLoadIffbE11DirectStoreIffEfLi2ELi2ELi4ELi2ELb0EL9Algorithm0EEvT_T0_ll,"a",@progbits
	.sectionflags	@""
	.align	4
.nv.constant0._Z15SoftmaxWarpImplI24ElementwiseScaleMaskLoadIffbE11DirectStoreIffEfLi2ELi2ELi4ELi2ELb0EL9Algorithm0EEvT_T0_ll:
	.zero		960


//--------------------- .nv.constant0._Z15SoftmaxWarpImplI24ElementwiseScaleMaskLoadIffbE11DirectStoreIffEfLi2ELi2ELi2ELi1ELb1EL9Algorithm0EEvT_T0_ll --------------------------
	.section	.nv.constant0._Z15SoftmaxWarpImplI24ElementwiseScaleMaskLoadIffbE11DirectStoreIffEfLi2ELi2ELi2ELi1ELb1EL9Algorithm0EEvT_T0_ll,"a",@progbits
	.sectionflags	@""
	.align	4
.nv.constant0._Z15SoftmaxWarpImplI24ElementwiseScaleMaskLoadIffbE11DirectStoreIffEfLi2ELi2ELi2ELi1ELb1EL9Algorithm0EEvT_T0_ll:
	.zero		960


//--------------------- .nv.constant0._Z15SoftmaxWarpImplI24ElementwiseScaleMaskLoadIffbE11DirectStoreIffEfLi2ELi2ELi2ELi1ELb0EL9Algorithm0EEvT_T0_ll --------------------------
	.section	.nv.constant0._Z15SoftmaxWarpImplI24ElementwiseScaleMaskLoadIffbE11DirectStoreIffEfLi2ELi2ELi2ELi1ELb0EL9Algorithm0EEvT_T0_ll,"a",@progbits
	.sectionflags	@""
	.align	4
.nv.constant0._Z15SoftmaxWarpImplI24ElementwiseScaleMaskLoadIffbE11DirectStoreIffEfLi2ELi2ELi2ELi1ELb0EL9Algorithm0EEvT_T0_ll:
	.zero		960


//--------------------- .nv.constant0._Z15SoftmaxWarpImplI24ElementwiseScaleMaskLoadIffbE11DirectStoreIffEfLi2ELi2ELi2ELi2ELb1EL9Algorithm0EEvT_T0_ll --------------------------
	.section	.nv.constant0._Z15SoftmaxWarpImplI24ElementwiseScaleMaskLoadIffbE11DirectStoreIffEfLi2ELi2ELi2ELi2ELb1EL9Algorithm0EEvT_T0_ll,"a",@progbits
	.sectionflags	@""
	.align	4
.nv.constant0._Z15SoftmaxWarpImplI24ElementwiseScaleMaskLoadIffbE11DirectStoreIffEfLi2ELi2ELi2ELi2ELb1EL9Algorithm0EEvT_T0_ll:
	.zero		960


//--------------------- .nv.constant0._Z15SoftmaxWarpImplI24ElementwiseScaleMaskLoadIffbE11DirectStoreIffEfLi2ELi2ELi2ELi2ELb0EL9Algorithm0EEvT_T0_ll --------------------------
	.section	.nv.constant0._Z15SoftmaxWarpImplI24ElementwiseScaleMaskLoadIffbE11DirectStoreIffEfLi2ELi2ELi2ELi2ELb0EL9Algorithm0EEvT_T0_ll,"a",@progbits
	.sectionflags	@""
	.align	4
.nv.constant0._Z15SoftmaxWarpImplI24ElementwiseScaleMaskLoadIffbE11DirectStoreIffEfLi2ELi2ELi2ELi2ELb0EL9Algorithm0EEvT_T0_ll:
	.zero		960


//--------------------- .nv.constant0._Z15SoftmaxWarpImplI24ElementwiseScaleMaskLoadIffbE11DirectStoreIffEfLi2ELi2ELi1ELi1ELb1EL9Algorithm0EEvT_T0_ll --------------------------
	.section	.nv.constant0._Z15SoftmaxWarpImplI24ElementwiseScaleMaskLoadIffbE11DirectStoreIffEfLi2ELi2ELi1ELi1ELb1EL9Algorithm0EEvT_T0_ll,"a",@progbits
	.sectionflags	@""
	.align	4
.nv.constant0._Z15SoftmaxWarpImplI24ElementwiseScaleMaskLoadIffbE11DirectStoreIffEfLi2ELi2ELi1ELi1ELb1EL9Algorithm0EEvT_T0_ll:
	.zero		960


//--------------------- .nv.constant0._Z15SoftmaxWarpImplI24ElementwiseScaleMaskLoadIffbE11DirectStoreIffEfLi2ELi2ELi1ELi1ELb0EL9Algorithm0EEvT_T0_ll --------------------------
	.section	.nv.constant0._Z15SoftmaxWarpImplI24ElementwiseScaleMaskLoadIffbE11DirectStoreIffEfLi2ELi2ELi1ELi1ELb0EL9Algorithm0EEvT_T0_ll,"a",@progbits
	.sectionflags	@""
	.align	4
.nv.constant0._Z15SoftmaxWarpImplI24ElementwiseScaleMaskLoadIffbE11DirectStoreIffEfLi2ELi2ELi1ELi1ELb0EL9Algorithm0EEvT_T0_ll:
	.zero		960


//--------------------- .nv.constant0._Z15SoftmaxWarpImplI24ElementwiseScaleMaskLoadIffbE11DirectStoreIffEfLi2ELi2ELi1ELi2ELb1EL9Algorithm0EEvT_T0_ll --------------------------
	.section	.nv.constant0._Z15SoftmaxWarpImplI24ElementwiseScaleMaskLoadIffbE11DirectStoreIffEfLi2ELi2ELi1ELi2ELb1EL9Algorithm0EEvT_T0_ll,"a",@progbits
	.sectionflags	@""
	.align	4
.nv.constant0._Z15SoftmaxWarpImplI24ElementwiseScaleMaskLoadIffbE11DirectStoreIffEfLi2ELi2ELi1ELi2ELb1EL9Algorithm0EEvT_T0_ll:
	.zero		960


//--------------------- .nv.constant0._Z15SoftmaxWarpImplI24ElementwiseScaleMaskLoadIffbE11DirectStoreIffEfLi2ELi2ELi1ELi2ELb0EL9Algorithm0EEvT_T0_ll --------------------------
	.section	.nv.constant0._Z15SoftmaxWarpImplI24ElementwiseScaleMaskLoadIffbE11DirectStoreIffEfLi2ELi2ELi1ELi2ELb0EL9Algorithm0EEvT_T0_ll,"a",@progbits
	.sectionflags	@""
	.align	4
.nv.constant0._Z15SoftmaxWarpImplI24ElementwiseScaleMaskLoadIffbE11DirectStoreIffEfLi2ELi2ELi1ELi2ELb0EL9Algorithm0EEvT_T0_ll:
	.zero		960


//--------------------- SYMBOLS --------------------------

	.type		.nv.reservedSmem.offset0,@object
	.size		.nv.reservedSmem.offset0,0x4
	.type		.nv.reservedSmem.cap,@object
	.size		.nv.reservedSmem.cap,0x4
	.type		__assertfail,@function
